	.target	sm_80

	.elftype	@"ET_EXEC"


//--------------------- .note.nv.tkinfo           --------------------------
	.section	.note.nv.tkinfo,"",@"SHT_NOTE"
	.sectionflags	@"SHF_NOTE_NV_TKINFO"
	.tkinfo
        /*0018*/ 	.word	0x00000002
        /*0030*/ 	.string	""
        /*0030*/ 	.string	"ptxas"
        /*0030*/ 	.string	"Cuda compilation tools, release 13.0, V13.0.88"
        /*0030*/ 	.string	"Build cuda_13.0.r13.0/compiler.36424714_0"
        /*0030*/ 	.string	"-arch sm_80 -m 64 "



//--------------------- .note.nv.cuinfo           --------------------------
	.section	.note.nv.cuinfo,"",@"SHT_NOTE"
	.sectionflags	@"SHF_NOTE_NV_CUINFO"
        /*0018*/ 	.short	0x0002
        /*001a*/ 	.short	0x0050
        /*001c*/ 	.short	0x0082
	.zero		2


//--------------------- .nv.info                  --------------------------
	.section	.nv.info,"",@"SHT_CUDA_INFO"
	.align	4


	//----- nvinfo : EIATTR_REGCOUNT
	.align		4
        /*0000*/ 	.byte	0x04, 0x2f
        /*0002*/ 	.short	(.L_50 - .L_49)
	.align		4
.L_49:
        /*0004*/ 	.word	index@(_ZN3cub17CUB_300001_SM_8006detail11EmptyKernelIvEEvv)
        /*0008*/ 	.word	0x00000004


	//----- nvinfo : EIATTR_FRAME_SIZE
	.align		4
.L_50:
        /*000c*/ 	.byte	0x04, 0x11
        /*000e*/ 	.short	(.L_52 - .L_51)
	.align		4
.L_51:
        /*0010*/ 	.word	index@(_ZN3cub17CUB_300001_SM_8006detail11EmptyKernelIvEEvv)
        /*0014*/ 	.word	0x00000000


	//----- nvinfo : EIATTR_REGCOUNT
	.align		4
.L_52:
        /*0018*/ 	.byte	0x04, 0x2f
        /*001a*/ 	.short	(.L_54 - .L_53)
	.align		4
.L_53:
        /*001c*/ 	.word	index@(_ZN17fastertransformer38beam_online_softmax_topk_stage1_kernelIfLi1ELi8ELi256EEEvPKT_S3_PKbPfiiPKi)
        /*0020*/ 	.word	0x00000030


	//----- nvinfo : EIATTR_FRAME_SIZE
	.align		4
.L_54:
        /*0024*/ 	.byte	0x04, 0x11
        /*0026*/ 	.short	(.L_56 - .L_55)
	.align		4
.L_55:
        /*0028*/ 	.word	index@(_ZN17fastertransformer38beam_online_softmax_topk_stage1_kernelIfLi1ELi8ELi256EEEvPKT_S3_PKbPfiiPKi)
        /*002c*/ 	.word	0x00000048


	//----- nvinfo : EIATTR_REGCOUNT
	.align		4
.L_56:
        /*0030*/ 	.byte	0x04, 0x2f
        /*0032*/ 	.short	(.L_58 - .L_57)
	.align		4
.L_57:
        /*0034*/ 	.word	index@(_ZN17fastertransformer38beam_online_softmax_topk_stage2_kernelIfLi8ELi32EEEvPKfS2_PiPT_ii)
        /*0038*/ 	.word	0x0000003a


	//----- nvinfo : EIATTR_FRAME_SIZE
	.align		4
.L_58:
        /*003c*/ 	.byte	0x04, 0x11
        /*003e*/ 	.short	(.L_60 - .L_59)
	.align		4
.L_59:
        /*0040*/ 	.word	index@(_ZN17fastertransformer38beam_online_softmax_topk_stage2_kernelIfLi8ELi32EEEvPKfS2_PiPT_ii)
        /*0044*/ 	.word	0x00000000


	//----- nvinfo : EIATTR_REGCOUNT
	.align		4
.L_60:
        /*0048*/ 	.byte	0x04, 0x2f
        /*004a*/ 	.short	(.L_62 - .L_61)
	.align		4
.L_61:
        /*004c*/ 	.word	index@(_ZN17fastertransformer38beam_online_softmax_topk_stage2_kernelIfLi8ELi64EEEvPKfS2_PiPT_ii)
        /*0050*/ 	.word	0x00000030


	//----- nvinfo : EIATTR_FRAME_SIZE
	.align		4
.L_62:
        /*0054*/ 	.byte	0x04, 0x11
        /*0056*/ 	.short	(.L_64 - .L_63)
	.align		4
.L_63:
        /*0058*/ 	.word	index@(_ZN17fastertransformer38beam_online_softmax_topk_stage2_kernelIfLi8ELi64EEEvPKfS2_PiPT_ii)
        /*005c*/ 	.word	0x00000000


	//----- nvinfo : EIATTR_REGCOUNT
	.align		4
.L_64:
        /*0060*/ 	.byte	0x04, 0x2f
        /*0062*/ 	.short	(.L_66 - .L_65)
	.align		4
.L_65:
        /*0064*/ 	.word	index@(_ZN17fastertransformer38beam_online_softmax_topk_stage2_kernelIfLi8ELi128EEEvPKfS2_PiPT_ii)
        /*0068*/ 	.word	0x00000030


	//----- nvinfo : EIATTR_FRAME_SIZE
	.align		4
.L_66:
        /*006c*/ 	.byte	0x04, 0x11
        /*006e*/ 	.short	(.L_68 - .L_67)
	.align		4
.L_67:
        /*0070*/ 	.word	index@(_ZN17fastertransformer38beam_online_softmax_topk_stage2_kernelIfLi8ELi128EEEvPKfS2_PiPT_ii)
        /*0074*/ 	.word	0x00000000


	//----- nvinfo : EIATTR_REGCOUNT
	.align		4
.L_68:
        /*0078*/ 	.byte	0x04, 0x2f
        /*007a*/ 	.short	(.L_70 - .L_69)
	.align		4
.L_69:
        /*007c*/ 	.word	index@(_ZN17fastertransformer17batch_topk_kernelIfLi8ELi32EEEvPKiPKT_PiPfS7_PKbS2_NS_14BeamHypothesesEiiifS3_)
        /*0080*/ 	.word	0x0000003b


	//----- nvinfo : EIATTR_FRAME_SIZE
	.align		4
.L_70:
        /*0084*/ 	.byte	0x04, 0x11
        /*0086*/ 	.short	(.L_72 - .L_71)
	.align		4
.L_71:
        /*0088*/ 	.word	index@(_ZN17fastertransformer17batch_topk_kernelIfLi8ELi32EEEvPKiPKT_PiPfS7_PKbS2_NS_14BeamHypothesesEiiifS3_)
        /*008c*/ 	.word	0x00000040


	//----- nvinfo : EIATTR_REGCOUNT
	.align		4
.L_72:
        /*0090*/ 	.byte	0x04, 0x2f
        /*0092*/ 	.short	(.L_74 - .L_73)
	.align		4
.L_73:
        /*0094*/ 	.word	index@(_ZN17fastertransformer38beam_online_softmax_topk_stage2_kernelIfLi4ELi32EEEvPKfS2_PiPT_ii)
        /*0098*/ 	.word	0x00000032


	//----- nvinfo : EIATTR_FRAME_SIZE
	.align		4
.L_74:
        /*009c*/ 	.byte	0x04, 0x11
        /*009e*/ 	.short	(.L_76 - .L_75)
	.align		4
.L_75:
        /*00a0*/ 	.word	index@(_ZN17fastertransformer38beam_online_softmax_topk_stage2_kernelIfLi4ELi32EEEvPKfS2_PiPT_ii)
        /*00a4*/ 	.word	0x00000000


	//----- nvinfo : EIATTR_REGCOUNT
	.align		4
.L_76:
        /*00a8*/ 	.byte	0x04, 0x2f
        /*00aa*/ 	.short	(.L_78 - .L_77)
	.align		4
.L_77:
        /*00ac*/ 	.word	index@(_ZN17fastertransformer38beam_online_softmax_topk_stage2_kernelIfLi4ELi64EEEvPKfS2_PiPT_ii)
        /*00b0*/ 	.word	0x00000020


	//----- nvinfo : EIATTR_FRAME_SIZE
	.align		4
.L_78:
        /*00b4*/ 	.byte	0x04, 0x11
        /*00b6*/ 	.short	(.L_80 - .L_79)
	.align		4
.L_79:
        /*00b8*/ 	.word	index@(_ZN17fastertransformer38beam_online_softmax_topk_stage2_kernelIfLi4ELi64EEEvPKfS2_PiPT_ii)
        /*00bc*/ 	.word	0x00000000


	//----- nvinfo : EIATTR_REGCOUNT
	.align		4
.L_80:
        /*00c0*/ 	.byte	0x04, 0x2f
        /*00c2*/ 	.short	(.L_82 - .L_81)
	.align		4
.L_81:
        /*00c4*/ 	.word	index@(_ZN17fastertransformer38beam_online_softmax_topk_stage2_kernelIfLi4ELi128EEEvPKfS2_PiPT_ii)
        /*00c8*/ 	.word	0x00000020


	//----- nvinfo : EIATTR_FRAME_SIZE
	.align		4
.L_82:
        /*00cc*/ 	.byte	0x04, 0x11
        /*00ce*/ 	.short	(.L_84 - .L_83)
	.align		4
.L_83:
        /*00d0*/ 	.word	index@(_ZN17fastertransformer38beam_online_softmax_topk_stage2_kernelIfLi4ELi128EEEvPKfS2_PiPT_ii)
        /*00d4*/ 	.word	0x00000000


	//----- nvinfo : EIATTR_REGCOUNT
	.align		4
.L_84:
        /*00d8*/ 	.byte	0x04, 0x2f
        /*00da*/ 	.short	(.L_86 - .L_85)
	.align		4
.L_85:
        /*00dc*/ 	.word	index@(_ZN17fastertransformer38beam_online_softmax_topk_stage1_kernelIfLi1ELi16ELi128EEEvPKT_S3_PKbPfiiPKi)
        /*00e0*/ 	.word	0x00000050


	//----- nvinfo : EIATTR_FRAME_SIZE
	.align		4
.L_86:
        /*00e4*/ 	.byte	0x04, 0x11
        /*00e6*/ 	.short	(.L_88 - .L_87)
	.align		4
.L_87:
        /*00e8*/ 	.word	index@(_ZN17fastertransformer38beam_online_softmax_topk_stage1_kernelIfLi1ELi16ELi128EEEvPKT_S3_PKbPfiiPKi)
        /*00ec*/ 	.word	0x00000088


	//----- nvinfo : EIATTR_REGCOUNT
	.align		4
.L_88:
        /*00f0*/ 	.byte	0x04, 0x2f
        /*00f2*/ 	.short	(.L_90 - .L_89)
	.align		4
.L_89:
        /*00f4*/ 	.word	index@(_ZN17fastertransformer38beam_online_softmax_topk_stage2_kernelIfLi16ELi32EEEvPKfS2_PiPT_ii)
        /*00f8*/ 	.word	0x0000004f


	//----- nvinfo : EIATTR_FRAME_SIZE
	.align		4
.L_90:
        /*00fc*/ 	.byte	0x04, 0x11
        /*00fe*/ 	.short	(.L_92 - .L_91)
	.align		4
.L_91:
        /*0100*/ 	.word	index@(_ZN17fastertransformer38beam_online_softmax_topk_stage2_kernelIfLi16ELi32EEEvPKfS2_PiPT_ii)
        /*0104*/ 	.word	0x00000000


	//----- nvinfo : EIATTR_REGCOUNT
	.align		4
.L_92:
        /*0108*/ 	.byte	0x04, 0x2f
        /*010a*/ 	.short	(.L_94 - .L_93)
	.align		4
.L_93:
        /*010c*/ 	.word	index@(_ZN17fastertransformer38beam_online_softmax_topk_stage2_kernelIfLi16ELi64EEEvPKfS2_PiPT_ii)
        /*0110*/ 	.word	0x00000048


	//----- nvinfo : EIATTR_FRAME_SIZE
	.align		4
.L_94:
        /*0114*/ 	.byte	0x04, 0x11
        /*0116*/ 	.short	(.L_96 - .L_95)
	.align		4
.L_95:
        /*0118*/ 	.word	index@(_ZN17fastertransformer38beam_online_softmax_topk_stage2_kernelIfLi16ELi64EEEvPKfS2_PiPT_ii)
        /*011c*/ 	.word	0x00000010


	//----- nvinfo : EIATTR_REGCOUNT
	.align		4
.L_96:
        /*0120*/ 	.byte	0x04, 0x2f
        /*0122*/ 	.short	(.L_98 - .L_97)
	.align		4
.L_97:
        /*0124*/ 	.word	index@(_ZN17fastertransformer38beam_online_softmax_topk_stage2_kernelIfLi16ELi128EEEvPKfS2_PiPT_ii)
        /*0128*/ 	.word	0x00000050


	//----- nvinfo : EIATTR_FRAME_SIZE
	.align		4
.L_98:
        /*012c*/ 	.byte	0x04, 0x11
        /*012e*/ 	.short	(.L_100 - .L_99)
	.align		4
.L_99:
        /*0130*/ 	.word	index@(_ZN17fastertransformer38beam_online_softmax_topk_stage2_kernelIfLi16ELi128EEEvPKfS2_PiPT_ii)
        /*0134*/ 	.word	0x00000000


	//----- nvinfo : EIATTR_REGCOUNT
	.align		4
.L_100:
        /*0138*/ 	.byte	0x04, 0x2f
        /*013a*/ 	.short	(.L_102 - .L_101)
	.align		4
.L_101:
        /*013c*/ 	.word	index@(_ZN17fastertransformer17batch_topk_kernelIfLi16ELi32EEEvPKiPKT_PiPfS7_PKbS2_NS_14BeamHypothesesEiiifS3_)
        /*0140*/ 	.word	0x00000047


	//----- nvinfo : EIATTR_FRAME_SIZE
	.align		4
.L_102:
        /*0144*/ 	.byte	0x04, 0x11
        /*0146*/ 	.short	(.L_104 - .L_103)
	.align		4
.L_103:
        /*0148*/ 	.word	index@(_ZN17fastertransformer17batch_topk_kernelIfLi16ELi32EEEvPKiPKT_PiPfS7_PKbS2_NS_14BeamHypothesesEiiifS3_)
        /*014c*/ 	.word	0x00000080


	//----- nvinfo : EIATTR_REGCOUNT
	.align		4
.L_104:
        /*0150*/ 	.byte	0x04, 0x2f
        /*0152*/ 	.short	(.L_106 - .L_105)
	.align		4
.L_105:
        /*0154*/ 	.word	index@(_ZN17fastertransformer38beam_online_softmax_topk_stage1_kernelIfLi1ELi32ELi64EEEvPKT_S3_PKbPfiiPKi)
        /*0158*/ 	.word	0x00000089


	//----- nvinfo : EIATTR_FRAME_SIZE
	.align		4
.L_106:
        /*015c*/ 	.byte	0x04, 0x11
        /*015e*/ 	.short	(.L_108 - .L_107)
	.align		4
.L_107:
        /*0160*/ 	.word	index@(_ZN17fastertransformer38beam_online_softmax_topk_stage1_kernelIfLi1ELi32ELi64EEEvPKT_S3_PKbPfiiPKi)
        /*0164*/ 	.word	0x00000210


	//----- nvinfo : EIATTR_REGCOUNT
	.align		4
.L_108:
        /*0168*/ 	.byte	0x04, 0x2f
        /*016a*/ 	.short	(.L_110 - .L_109)
	.align		4
.L_109:
        /*016c*/ 	.word	index@(_ZN17fastertransformer38beam_online_softmax_topk_stage2_kernelIfLi32ELi32EEEvPKfS2_PiPT_ii)
        /*0170*/ 	.word	0x00000050


	//----- nvinfo : EIATTR_FRAME_SIZE
	.align		4
.L_110:
        /*0174*/ 	.byte	0x04, 0x11
        /*0176*/ 	.short	(.L_112 - .L_111)
	.align		4
.L_111:
        /*0178*/ 	.word	index@(_ZN17fastertransformer38beam_online_softmax_topk_stage2_kernelIfLi32ELi32EEEvPKfS2_PiPT_ii)
        /*017c*/ 	.word	0x00000210


	//----- nvinfo : EIATTR_REGCOUNT
	.align		4
.L_112:
        /*0180*/ 	.byte	0x04, 0x2f
        /*0182*/ 	.short	(.L_114 - .L_113)
	.align		4
.L_113:
        /*0184*/ 	.word	index@(_ZN17fastertransformer38beam_online_softmax_topk_stage2_kernelIfLi32ELi64EEEvPKfS2_PiPT_ii)
        /*0188*/ 	.word	0x0000005c


	//----- nvinfo : EIATTR_FRAME_SIZE
	.align		4
.L_114:
        /*018c*/ 	.byte	0x04, 0x11
        /*018e*/ 	.short	(.L_116 - .L_115)
	.align		4
.L_115:
        /*0190*/ 	.word	index@(_ZN17fastertransformer38beam_online_softmax_topk_stage2_kernelIfLi32ELi64EEEvPKfS2_PiPT_ii)
        /*0194*/ 	.word	0x00000210


	//----- nvinfo : EIATTR_REGCOUNT
	.align		4
.L_116:
        /*0198*/ 	.byte	0x04, 0x2f
        /*019a*/ 	.short	(.L_118 - .L_117)
	.align		4
.L_117:
        /*019c*/ 	.word	index@(_ZN17fastertransformer38beam_online_softmax_topk_stage2_kernelIfLi32ELi128EEEvPKfS2_PiPT_ii)
        /*01a0*/ 	.word	0x00000060


	//----- nvinfo : EIATTR_FRAME_SIZE
	.align		4
.L_118:
        /*01a4*/ 	.byte	0x04, 0x11
        /*01a6*/ 	.short	(.L_120 - .L_119)
	.align		4
.L_119:
        /*01a8*/ 	.word	index@(_ZN17fastertransformer38beam_online_softmax_topk_stage2_kernelIfLi32ELi128EEEvPKfS2_PiPT_ii)
        /*01ac*/ 	.word	0x00000210


	//----- nvinfo : EIATTR_REGCOUNT
	.align		4
.L_120:
        /*01b0*/ 	.byte	0x04, 0x2f
        /*01b2*/ 	.short	(.L_122 - .L_121)
	.align		4
.L_121:
        /*01b4*/ 	.word	index@(_ZN17fastertransformer17batch_topk_kernelIfLi32ELi32EEEvPKiPKT_PiPfS7_PKbS2_NS_14BeamHypothesesEiiifS3_)
        /*01b8*/ 	.word	0x00000050


	//----- nvinfo : EIATTR_FRAME_SIZE
	.align		4
.L_122:
        /*01bc*/ 	.byte	0x04, 0x11
        /*01be*/ 	.short	(.L_124 - .L_123)
	.align		4
.L_123:
        /*01c0*/ 	.word	index@(_ZN17fastertransformer17batch_topk_kernelIfLi32ELi32EEEvPKiPKT_PiPfS7_PKbS2_NS_14BeamHypothesesEiiifS3_)
        /*01c4*/ 	.word	0x00000200


	//----- nvinfo : EIATTR_REGCOUNT
	.align		4
.L_124:
        /*01c8*/ 	.byte	0x04, 0x2f
        /*01ca*/ 	.short	(.L_126 - .L_125)
	.align		4
.L_125:
        /*01cc*/ 	.word	index@(_ZN17fastertransformer38beam_online_softmax_topk_stage1_kernelIfLi1ELi64ELi64EEEvPKT_S3_PKbPfiiPKi)
        /*01d0*/ 	.word	0x000000dc


	//----- nvinfo : EIATTR_FRAME_SIZE
	.align		4
.L_126:
        /*01d4*/ 	.byte	0x04, 0x11
        /*01d6*/ 	.short	(.L_128 - .L_127)
	.align		4
.L_127:
        /*01d8*/ 	.word	index@(_ZN17fastertransformer38beam_online_softmax_topk_stage1_kernelIfLi1ELi64ELi64EEEvPKT_S3_PKbPfiiPKi)
        /*01dc*/ 	.word	0x00000410


	//----- nvinfo : EIATTR_REGCOUNT
	.align		4
.L_128:
        /*01e0*/ 	.byte	0x04, 0x2f
        /*01e2*/ 	.short	(.L_130 - .L_129)
	.align		4
.L_129:
        /*01e4*/ 	.word	index@(_ZN17fastertransformer38beam_online_softmax_topk_stage2_kernelIfLi64ELi32EEEvPKfS2_PiPT_ii)
        /*01e8*/ 	.word	0x000000a4


	//----- nvinfo : EIATTR_FRAME_SIZE
	.align		4
.L_130:
        /*01ec*/ 	.byte	0x04, 0x11
        /*01ee*/ 	.short	(.L_132 - .L_131)
	.align		4
.L_131:
        /*01f0*/ 	.word	index@(_ZN17fastertransformer38beam_online_softmax_topk_stage2_kernelIfLi64ELi32EEEvPKfS2_PiPT_ii)
        /*01f4*/ 	.word	0x00000410


	//----- nvinfo : EIATTR_REGCOUNT
	.align		4
.L_132:
        /*01f8*/ 	.byte	0x04, 0x2f
        /*01fa*/ 	.short	(.L_134 - .L_133)
	.align		4
.L_133:
        /*01fc*/ 	.word	index@(_ZN17fastertransformer38beam_online_softmax_topk_stage2_kernelIfLi64ELi64EEEvPKfS2_PiPT_ii)
        /*0200*/ 	.word	0x000000a6


	//----- nvinfo : EIATTR_FRAME_SIZE
	.align		4
.L_134:
        /*0204*/ 	.byte	0x04, 0x11
        /*0206*/ 	.short	(.L_136 - .L_135)
	.align		4
.L_135:
        /*0208*/ 	.word	index@(_ZN17fastertransformer38beam_online_softmax_topk_stage2_kernelIfLi64ELi64EEEvPKfS2_PiPT_ii)
        /*020c*/ 	.word	0x00000410


	//----- nvinfo : EIATTR_REGCOUNT
	.align		4
.L_136:
        /*0210*/ 	.byte	0x04, 0x2f
        /*0212*/ 	.short	(.L_138 - .L_137)
	.align		4
.L_137:
        /*0214*/ 	.word	index@(_ZN17fastertransformer38beam_online_softmax_topk_stage2_kernelIfLi64ELi128EEEvPKfS2_PiPT_ii)
        /*0218*/ 	.word	0x000000a8


	//----- nvinfo : EIATTR_FRAME_SIZE
	.align		4
.L_138:
        /*021c*/ 	.byte	0x04, 0x11
        /*021e*/ 	.short	(.L_140 - .L_139)
	.align		4
.L_139:
        /*0220*/ 	.word	index@(_ZN17fastertransformer38beam_online_softmax_topk_stage2_kernelIfLi64ELi128EEEvPKfS2_PiPT_ii)
        /*0224*/ 	.word	0x00000410


	//----- nvinfo : EIATTR_REGCOUNT
	.align		4
.L_140:
        /*0228*/ 	.byte	0x04, 0x2f
        /*022a*/ 	.short	(.L_142 - .L_141)
	.align		4
.L_141:
        /*022c*/ 	.word	index@(_ZN17fastertransformer17batch_topk_kernelIfLi64ELi32EEEvPKiPKT_PiPfS7_PKbS2_NS_14BeamHypothesesEiiifS3_)
        /*0230*/ 	.word	0x000000a8


	//----- nvinfo : EIATTR_FRAME_SIZE
	.align		4
.L_142:
        /*0234*/ 	.byte	0x04, 0x11
        /*0236*/ 	.short	(.L_144 - .L_143)
	.align		4
.L_143:
        /*0238*/ 	.word	index@(_ZN17fastertransformer17batch_topk_kernelIfLi64ELi32EEEvPKiPKT_PiPfS7_PKbS2_NS_14BeamHypothesesEiiifS3_)
        /*023c*/ 	.word	0x00000400


	//----- nvinfo : EIATTR_REGCOUNT
	.align		4
.L_144:
        /*0240*/ 	.byte	0x04, 0x2f
        /*0242*/ 	.short	(.L_146 - .L_145)
	.align		4
.L_145:
        /*0244*/ 	.word	index@(_ZN17fastertransformer38beam_online_softmax_topk_stage1_kernelIfLi1ELi128ELi64EEEvPKT_S3_PKbPfiiPKi)
        /*0248*/ 	.word	0x000000ff


	//----- nvinfo : EIATTR_FRAME_SIZE
	.align		4
.L_146:
        /*024c*/ 	.byte	0x04, 0x11
        /*024e*/ 	.short	(.L_148 - .L_147)
	.align		4
.L_147:
        /*0250*/ 	.word	index@(_ZN17fastertransformer38beam_online_softmax_topk_stage1_kernelIfLi1ELi128ELi64EEEvPKT_S3_PKbPfiiPKi)
        /*0254*/ 	.word	0x00000870


	//----- nvinfo : EIATTR_REGCOUNT
	.align		4
.L_148:
        /*0258*/ 	.byte	0x04, 0x2f
        /*025a*/ 	.short	(.L_150 - .L_149)
	.align		4
.L_149:
        /*025c*/ 	.word	index@(_ZN17fastertransformer38beam_online_softmax_topk_stage2_kernelIfLi128ELi32EEEvPKfS2_PiPT_ii)
        /*0260*/ 	.word	0x000000ff


	//----- nvinfo : EIATTR_FRAME_SIZE
	.align		4
.L_150:
        /*0264*/ 	.byte	0x04, 0x11
        /*0266*/ 	.short	(.L_152 - .L_151)
	.align		4
.L_151:
        /*0268*/ 	.word	index@(_ZN17fastertransformer38beam_online_softmax_topk_stage2_kernelIfLi128ELi32EEEvPKfS2_PiPT_ii)
        /*026c*/ 	.word	0x00000868


	//----- nvinfo : EIATTR_REGCOUNT
	.align		4
.L_152:
        /*0270*/ 	.byte	0x04, 0x2f
        /*0272*/ 	.short	(.L_154 - .L_153)
	.align		4
.L_153:
        /*0274*/ 	.word	index@(_ZN17fastertransformer38beam_online_softmax_topk_stage2_kernelIfLi128ELi64EEEvPKfS2_PiPT_ii)
        /*0278*/ 	.word	0x00000020


	//----- nvinfo : EIATTR_FRAME_SIZE
	.align		4
.L_154:
        /*027c*/ 	.byte	0x04, 0x11
        /*027e*/ 	.short	(.L_156 - .L_155)
	.align		4
.L_155:
        /*0280*/ 	.word	index@(_ZN17fastertransformer38beam_online_softmax_topk_stage2_kernelIfLi128ELi64EEEvPKfS2_PiPT_ii)
        /*0284*/ 	.word	0x00000e10


	//----- nvinfo : EIATTR_REGCOUNT
	.align		4
.L_156:
        /*0288*/ 	.byte	0x04, 0x2f
        /*028a*/ 	.short	(.L_158 - .L_157)
	.align		4
.L_157:
        /*028c*/ 	.word	index@(_ZN17fastertransformer38beam_online_softmax_topk_stage2_kernelIfLi128ELi128EEEvPKfS2_PiPT_ii)
        /*0290*/ 	.word	0x00000020


	//----- nvinfo : EIATTR_FRAME_SIZE
	.align		4
.L_158:
        /*0294*/ 	.byte	0x04, 0x11
        /*0296*/ 	.short	(.L_160 - .L_159)
	.align		4
.L_159:
        /*0298*/ 	.word	index@(_ZN17fastertransformer38beam_online_softmax_topk_stage2_kernelIfLi128ELi128EEEvPKfS2_PiPT_ii)
        /*029c*/ 	.word	0x00000e10


	//----- nvinfo : EIATTR_REGCOUNT
	.align		4
.L_160:
        /*02a0*/ 	.byte	0x04, 0x2f
        /*02a2*/ 	.short	(.L_162 - .L_161)
	.align		4
.L_161:
        /*02a4*/ 	.word	index@(_ZN17fastertransformer17batch_topk_kernelIfLi128ELi32EEEvPKiPKT_PiPfS7_PKbS2_NS_14BeamHypothesesEiiifS3_)
        /*02a8*/ 	.word	0x000000ff


	//----- nvinfo : EIATTR_FRAME_SIZE
	.align		4
.L_162:
        /*02ac*/ 	.byte	0x04, 0x11
        /*02ae*/ 	.short	(.L_164 - .L_163)
	.align		4
.L_163:
        /*02b0*/ 	.word	index@(_ZN17fastertransformer17batch_topk_kernelIfLi128ELi32EEEvPKiPKT_PiPfS7_PKbS2_NS_14BeamHypothesesEiiifS3_)
        /*02b4*/ 	.word	0x00000850


	//----- nvinfo : EIATTR_REGCOUNT
	.align		4
.L_164:
        /*02b8*/ 	.byte	0x04, 0x2f
        /*02ba*/ 	.short	(.L_166 - .L_165)
	.align		4
.L_165:
        /*02bc*/ 	.word	index@(_ZN17fastertransformer38beam_online_softmax_topk_stage1_kernelI6__halfLi1ELi8ELi256EEEvPKT_S4_PKbPfiiPKi)
        /*02c0*/ 	.word	0x00000028


	//----- nvinfo : EIATTR_FRAME_SIZE
	.align		4
.L_166:
        /*02c4*/ 	.byte	0x04, 0x11
        /*02c6*/ 	.short	(.L_168 - .L_167)
	.align		4
.L_167:
        /*02c8*/ 	.word	index@(_ZN17fastertransformer38beam_online_softmax_topk_stage1_kernelI6__halfLi1ELi8ELi256EEEvPKT_S4_PKbPfiiPKi)
        /*02cc*/ 	.word	0x00000038


	//----- nvinfo : EIATTR_REGCOUNT
	.align		4
.L_168:
        /*02d0*/ 	.byte	0x04, 0x2f
        /*02d2*/ 	.short	(.L_170 - .L_169)
	.align		4
.L_169:
        /*02d4*/ 	.word	index@(_ZN17fastertransformer38beam_online_softmax_topk_stage2_kernelI6__halfLi8ELi32EEEvPKfS3_PiPT_ii)
        /*02d8*/ 	.word	0x00000030


	//----- nvinfo : EIATTR_FRAME_SIZE
	.align		4
.L_170:
        /*02dc*/ 	.byte	0x04, 0x11
        /*02de*/ 	.short	(.L_172 - .L_171)
	.align		4
.L_171:
        /*02e0*/ 	.word	index@(_ZN17fastertransformer38beam_online_softmax_topk_stage2_kernelI6__halfLi8ELi32EEEvPKfS3_PiPT_ii)
        /*02e4*/ 	.word	0x00000038


	//----- nvinfo : EIATTR_REGCOUNT
	.align		4
.L_172:
        /*02e8*/ 	.byte	0x04, 0x2f
        /*02ea*/ 	.short	(.L_174 - .L_173)
	.align		4
.L_173:
        /*02ec*/ 	.word	index@(_ZN17fastertransformer38beam_online_softmax_topk_stage2_kernelI6__halfLi8ELi64EEEvPKfS3_PiPT_ii)
        /*02f0*/ 	.word	0x00000028


	//----- nvinfo : EIATTR_FRAME_SIZE
	.align		4
.L_174:
        /*02f4*/ 	.byte	0x04, 0x11
        /*02f6*/ 	.short	(.L_176 - .L_175)
	.align		4
.L_175:
        /*02f8*/ 	.word	index@(_ZN17fastertransformer38beam_online_softmax_topk_stage2_kernelI6__halfLi8ELi64EEEvPKfS3_PiPT_ii)
        /*02fc*/ 	.word	0x00000038


	//----- nvinfo : EIATTR_REGCOUNT
	.align		4
.L_176:
        /*0300*/ 	.byte	0x04, 0x2f
        /*0302*/ 	.short	(.L_178 - .L_177)
	.align		4
.L_177:
        /*0304*/ 	.word	index@(_ZN17fastertransformer38beam_online_softmax_topk_stage2_kernelI6__halfLi8ELi128EEEvPKfS3_PiPT_ii)
        /*0308*/ 	.word	0x00000028


	//----- nvinfo : EIATTR_FRAME_SIZE
	.align		4
.L_178:
        /*030c*/ 	.byte	0x04, 0x11
        /*030e*/ 	.short	(.L_180 - .L_179)
	.align		4
.L_179:
        /*0310*/ 	.word	index@(_ZN17fastertransformer38beam_online_softmax_topk_stage2_kernelI6__halfLi8ELi128EEEvPKfS3_PiPT_ii)
        /*0314*/ 	.word	0x00000038


	//----- nvinfo : EIATTR_REGCOUNT
	.align		4
.L_180:
        /*0318*/ 	.byte	0x04, 0x2f
        /*031a*/ 	.short	(.L_182 - .L_181)
	.align		4
.L_181:
        /*031c*/ 	.word	index@(_ZN17fastertransformer17batch_topk_kernelI6__halfLi8ELi32EEEvPKiPKT_PiPfS8_PKbS3_NS_14BeamHypothesesEiiifS4_)
        /*0320*/ 	.word	0x0000003b


	//----- nvinfo : EIATTR_FRAME_SIZE
	.align		4
.L_182:
        /*0324*/ 	.byte	0x04, 0x11
        /*0326*/ 	.short	(.L_184 - .L_183)
	.align		4
.L_183:
        /*0328*/ 	.word	index@(_ZN17fastertransformer17batch_topk_kernelI6__halfLi8ELi32EEEvPKiPKT_PiPfS8_PKbS3_NS_14BeamHypothesesEiiifS4_)
        /*032c*/ 	.word	0x00000030


	//----- nvinfo : EIATTR_REGCOUNT
	.align		4
.L_184:
        /*0330*/ 	.byte	0x04, 0x2f
        /*0332*/ 	.short	(.L_186 - .L_185)
	.align		4
.L_185:
        /*0334*/ 	.word	index@(_ZN17fastertransformer38beam_online_softmax_topk_stage1_kernelI6__halfLi1ELi16ELi128EEEvPKT_S4_PKbPfiiPKi)
        /*0338*/ 	.word	0x0000003d


	//----- nvinfo : EIATTR_FRAME_SIZE
	.align		4
.L_186:
        /*033c*/ 	.byte	0x04, 0x11
        /*033e*/ 	.short	(.L_188 - .L_187)
	.align		4
.L_187:
        /*0340*/ 	.word	index@(_ZN17fastertransformer38beam_online_softmax_topk_stage1_kernelI6__halfLi1ELi16ELi128EEEvPKT_S4_PKbPfiiPKi)
        /*0344*/ 	.word	0x00000068


	//----- nvinfo : EIATTR_REGCOUNT
	.align		4
.L_188:
        /*0348*/ 	.byte	0x04, 0x2f
        /*034a*/ 	.short	(.L_190 - .L_189)
	.align		4
.L_189:
        /*034c*/ 	.word	index@(_ZN17fastertransformer38beam_online_softmax_topk_stage2_kernelI6__halfLi16ELi32EEEvPKfS3_PiPT_ii)
        /*0350*/ 	.word	0x0000003a


	//----- nvinfo : EIATTR_FRAME_SIZE
	.align		4
.L_190:
        /*0354*/ 	.byte	0x04, 0x11
        /*0356*/ 	.short	(.L_192 - .L_191)
	.align		4
.L_191:
        /*0358*/ 	.word	index@(_ZN17fastertransformer38beam_online_softmax_topk_stage2_kernelI6__halfLi16ELi32EEEvPKfS3_PiPT_ii)
        /*035c*/ 	.word	0x000000d0


	//----- nvinfo : EIATTR_REGCOUNT
	.align		4
.L_192:
        /*0360*/ 	.byte	0x04, 0x2f
        /*0362*/ 	.short	(.L_194 - .L_193)
	.align		4
.L_193:
        /*0364*/ 	.word	index@(_ZN17fastertransformer38beam_online_softmax_topk_stage2_kernelI6__halfLi16ELi64EEEvPKfS3_PiPT_ii)
        /*0368*/ 	.word	0x0000002e


	//----- nvinfo : EIATTR_FRAME_SIZE
	.align		4
.L_194:
        /*036c*/ 	.byte	0x04, 0x11
        /*036e*/ 	.short	(.L_196 - .L_195)
	.align		4
.L_195:
        /*0370*/ 	.word	index@(_ZN17fastertransformer38beam_online_softmax_topk_stage2_kernelI6__halfLi16ELi64EEEvPKfS3_PiPT_ii)
        /*0374*/ 	.word	0x000000d0


	//----- nvinfo : EIATTR_REGCOUNT
	.align		4
.L_196:
        /*0378*/ 	.byte	0x04, 0x2f
        /*037a*/ 	.short	(.L_198 - .L_197)
	.align		4
.L_197:
        /*037c*/ 	.word	index@(_ZN17fastertransformer38beam_online_softmax_topk_stage2_kernelI6__halfLi16ELi128EEEvPKfS3_PiPT_ii)
        /*0380*/ 	.word	0x00000030


	//----- nvinfo : EIATTR_FRAME_SIZE
	.align		4
.L_198:
        /*0384*/ 	.byte	0x04, 0x11
        /*0386*/ 	.short	(.L_200 - .L_199)
	.align		4
.L_199:
        /*0388*/ 	.word	index@(_ZN17fastertransformer38beam_online_softmax_topk_stage2_kernelI6__halfLi16ELi128EEEvPKfS3_PiPT_ii)
        /*038c*/ 	.word	0x000000d0


	//----- nvinfo : EIATTR_REGCOUNT
	.align		4
.L_200:
        /*0390*/ 	.byte	0x04, 0x2f
        /*0392*/ 	.short	(.L_202 - .L_201)
	.align		4
.L_201:
        /*0394*/ 	.word	index@(_ZN17fastertransformer17batch_topk_kernelI6__halfLi16ELi32EEEvPKiPKT_PiPfS8_PKbS3_NS_14BeamHypothesesEiiifS4_)
        /*0398*/ 	.word	0x00000040


	//----- nvinfo : EIATTR_FRAME_SIZE
	.align		4
.L_202:
        /*039c*/ 	.byte	0x04, 0x11
        /*039e*/ 	.short	(.L_204 - .L_203)
	.align		4
.L_203:
        /*03a0*/ 	.word	index@(_ZN17fastertransformer17batch_topk_kernelI6__halfLi16ELi32EEEvPKiPKT_PiPfS8_PKbS3_NS_14BeamHypothesesEiiifS4_)
        /*03a4*/ 	.word	0x000000c0


	//----- nvinfo : EIATTR_REGCOUNT
	.align		4
.L_204:
        /*03a8*/ 	.byte	0x04, 0x2f
        /*03aa*/ 	.short	(.L_206 - .L_205)
	.align		4
.L_205:
        /*03ac*/ 	.word	index@(_ZN17fastertransformer38beam_online_softmax_topk_stage1_kernelI6__halfLi1ELi32ELi64EEEvPKT_S4_PKbPfiiPKi)
        /*03b0*/ 	.word	0x00000068


	//----- nvinfo : EIATTR_FRAME_SIZE
	.align		4
.L_206:
        /*03b4*/ 	.byte	0x04, 0x11
        /*03b6*/ 	.short	(.L_208 - .L_207)
	.align		4
.L_207:
        /*03b8*/ 	.word	index@(_ZN17fastertransformer38beam_online_softmax_topk_stage1_kernelI6__halfLi1ELi32ELi64EEEvPKT_S4_PKbPfiiPKi)
        /*03bc*/ 	.word	0x00000190


	//----- nvinfo : EIATTR_REGCOUNT
	.align		4
.L_208:
        /*03c0*/ 	.byte	0x04, 0x2f
        /*03c2*/ 	.short	(.L_210 - .L_209)
	.align		4
.L_209:
        /*03c4*/ 	.word	index@(_ZN17fastertransformer38beam_online_softmax_topk_stage2_kernelI6__halfLi32ELi32EEEvPKfS3_PiPT_ii)
        /*03c8*/ 	.word	0x00000048


	//----- nvinfo : EIATTR_FRAME_SIZE
	.align		4
.L_210:
        /*03cc*/ 	.byte	0x04, 0x11
        /*03ce*/ 	.short	(.L_212 - .L_211)
	.align		4
.L_211:
        /*03d0*/ 	.word	index@(_ZN17fastertransformer38beam_online_softmax_topk_stage2_kernelI6__halfLi32ELi32EEEvPKfS3_PiPT_ii)
        /*03d4*/ 	.word	0x00000190


	//----- nvinfo : EIATTR_REGCOUNT
	.align		4
.L_212:
        /*03d8*/ 	.byte	0x04, 0x2f
        /*03da*/ 	.short	(.L_214 - .L_213)
	.align		4
.L_213:
        /*03dc*/ 	.word	index@(_ZN17fastertransformer38beam_online_softmax_topk_stage2_kernelI6__halfLi32ELi64EEEvPKfS3_PiPT_ii)
        /*03e0*/ 	.word	0x00000048


	//----- nvinfo : EIATTR_FRAME_SIZE
	.align		4
.L_214:
        /*03e4*/ 	.byte	0x04, 0x11
        /*03e6*/ 	.short	(.L_216 - .L_215)
	.align		4
.L_215:
        /*03e8*/ 	.word	index@(_ZN17fastertransformer38beam_online_softmax_topk_stage2_kernelI6__halfLi32ELi64EEEvPKfS3_PiPT_ii)
        /*03ec*/ 	.word	0x00000190


	//----- nvinfo : EIATTR_REGCOUNT
	.align		4
.L_216:
        /*03f0*/ 	.byte	0x04, 0x2f
        /*03f2*/ 	.short	(.L_218 - .L_217)
	.align		4
.L_217:
        /*03f4*/ 	.word	index@(_ZN17fastertransformer38beam_online_softmax_topk_stage2_kernelI6__halfLi32ELi128EEEvPKfS3_PiPT_ii)
        /*03f8*/ 	.word	0x00000048


	//----- nvinfo : EIATTR_FRAME_SIZE
	.align		4
.L_218:
        /*03fc*/ 	.byte	0x04, 0x11
        /*03fe*/ 	.short	(.L_220 - .L_219)
	.align		4
.L_219:
        /*0400*/ 	.word	index@(_ZN17fastertransformer38beam_online_softmax_topk_stage2_kernelI6__halfLi32ELi128EEEvPKfS3_PiPT_ii)
        /*0404*/ 	.word	0x00000190


	//----- nvinfo : EIATTR_REGCOUNT
	.align		4
.L_220:
        /*0408*/ 	.byte	0x04, 0x2f
        /*040a*/ 	.short	(.L_222 - .L_221)
	.align		4
.L_221:
        /*040c*/ 	.word	index@(_ZN17fastertransformer17batch_topk_kernelI6__halfLi32ELi32EEEvPKiPKT_PiPfS8_PKbS3_NS_14BeamHypothesesEiiifS4_)
        /*0410*/ 	.word	0x00000048


	//----- nvinfo : EIATTR_FRAME_SIZE
	.align		4
.L_222:
        /*0414*/ 	.byte	0x04, 0x11
        /*0416*/ 	.short	(.L_224 - .L_223)
	.align		4
.L_223:
        /*0418*/ 	.word	index@(_ZN17fastertransformer17batch_topk_kernelI6__halfLi32ELi32EEEvPKiPKT_PiPfS8_PKbS3_NS_14BeamHypothesesEiiifS4_)
        /*041c*/ 	.word	0x00000180


	//----- nvinfo : EIATTR_REGCOUNT
	.align		4
.L_224:
        /*0420*/ 	.byte	0x04, 0x2f
        /*0422*/ 	.short	(.L_226 - .L_225)
	.align		4
.L_225:
        /*0424*/ 	.word	index@(_ZN17fastertransformer38beam_online_softmax_topk_stage1_kernelI6__halfLi1ELi64ELi64EEEvPKT_S4_PKbPfiiPKi)
        /*0428*/ 	.word	0x000000bc


	//----- nvinfo : EIATTR_FRAME_SIZE
	.align		4
.L_226:
        /*042c*/ 	.byte	0x04, 0x11
        /*042e*/ 	.short	(.L_228 - .L_227)
	.align		4
.L_227:
        /*0430*/ 	.word	index@(_ZN17fastertransformer38beam_online_softmax_topk_stage1_kernelI6__halfLi1ELi64ELi64EEEvPKT_S4_PKbPfiiPKi)
        /*0434*/ 	.word	0x00000310


	//----- nvinfo : EIATTR_REGCOUNT
	.align		4
.L_228:
        /*0438*/ 	.byte	0x04, 0x2f
        /*043a*/ 	.short	(.L_230 - .L_229)
	.align		4
.L_229:
        /*043c*/ 	.word	index@(_ZN17fastertransformer38beam_online_softmax_topk_stage2_kernelI6__halfLi64ELi32EEEvPKfS3_PiPT_ii)
        /*0440*/ 	.word	0x00000080


	//----- nvinfo : EIATTR_FRAME_SIZE
	.align		4
.L_230:
        /*0444*/ 	.byte	0x04, 0x11
        /*0446*/ 	.short	(.L_232 - .L_231)
	.align		4
.L_231:
        /*0448*/ 	.word	index@(_ZN17fastertransformer38beam_online_softmax_topk_stage2_kernelI6__halfLi64ELi32EEEvPKfS3_PiPT_ii)
        /*044c*/ 	.word	0x00000310


	//----- nvinfo : EIATTR_REGCOUNT
	.align		4
.L_232:
        /*0450*/ 	.byte	0x04, 0x2f
        /*0452*/ 	.short	(.L_234 - .L_233)
	.align		4
.L_233:
        /*0454*/ 	.word	index@(_ZN17fastertransformer38beam_online_softmax_topk_stage2_kernelI6__halfLi64ELi64EEEvPKfS3_PiPT_ii)
        /*0458*/ 	.word	0x00000080


	//----- nvinfo : EIATTR_FRAME_SIZE
	.align		4
.L_234:
        /*045c*/ 	.byte	0x04, 0x11
        /*045e*/ 	.short	(.L_236 - .L_235)
	.align		4
.L_235:
        /*0460*/ 	.word	index@(_ZN17fastertransformer38beam_online_softmax_topk_stage2_kernelI6__halfLi64ELi64EEEvPKfS3_PiPT_ii)
        /*0464*/ 	.word	0x00000310


	//----- nvinfo : EIATTR_REGCOUNT
	.align		4
.L_236:
        /*0468*/ 	.byte	0x04, 0x2f
        /*046a*/ 	.short	(.L_238 - .L_237)
	.align		4
.L_237:
        /*046c*/ 	.word	index@(_ZN17fastertransformer38beam_online_softmax_topk_stage2_kernelI6__halfLi64ELi128EEEvPKfS3_PiPT_ii)
        /*0470*/ 	.word	0x00000080


	//----- nvinfo : EIATTR_FRAME_SIZE
	.align		4
.L_238:
        /*0474*/ 	.byte	0x04, 0x11
        /*0476*/ 	.short	(.L_240 - .L_239)
	.align		4
.L_239:
        /*0478*/ 	.word	index@(_ZN17fastertransformer38beam_online_softmax_topk_stage2_kernelI6__halfLi64ELi128EEEvPKfS3_PiPT_ii)
        /*047c*/ 	.word	0x00000310


	//----- nvinfo : EIATTR_REGCOUNT
	.align		4
.L_240:
        /*0480*/ 	.byte	0x04, 0x2f
        /*0482*/ 	.short	(.L_242 - .L_241)
	.align		4
.L_241:
        /*0484*/ 	.word	index@(_ZN17fastertransformer17batch_topk_kernelI6__halfLi64ELi32EEEvPKiPKT_PiPfS8_PKbS3_NS_14BeamHypothesesEiiifS4_)
        /*0488*/ 	.word	0x0000007c


	//----- nvinfo : EIATTR_FRAME_SIZE
	.align		4
.L_242:
        /*048c*/ 	.byte	0x04, 0x11
        /*048e*/ 	.short	(.L_244 - .L_243)
	.align		4
.L_243:
        /*0490*/ 	.word	index@(_ZN17fastertransformer17batch_topk_kernelI6__halfLi64ELi32EEEvPKiPKT_PiPfS8_PKbS3_NS_14BeamHypothesesEiiifS4_)
        /*0494*/ 	.word	0x00000300


	//----- nvinfo : EIATTR_REGCOUNT
	.align		4
.L_244:
        /*0498*/ 	.byte	0x04, 0x2f
        /*049a*/ 	.short	(.L_246 - .L_245)
	.align		4
.L_245:
        /*049c*/ 	.word	index@(_ZN17fastertransformer38beam_online_softmax_topk_stage1_kernelI6__halfLi1ELi128ELi64EEEvPKT_S4_PKbPfiiPKi)
        /*04a0*/ 	.word	0x000000f2


	//----- nvinfo : EIATTR_FRAME_SIZE
	.align		4
.L_246:
        /*04a4*/ 	.byte	0x04, 0x11
        /*04a6*/ 	.short	(.L_248 - .L_247)
	.align		4
.L_247:
        /*04a8*/ 	.word	index@(_ZN17fastertransformer38beam_online_softmax_topk_stage1_kernelI6__halfLi1ELi128ELi64EEEvPKT_S4_PKbPfiiPKi)
        /*04ac*/ 	.word	0x00000c18


	//----- nvinfo : EIATTR_REGCOUNT
	.align		4
.L_248:
        /*04b0*/ 	.byte	0x04, 0x2f
        /*04b2*/ 	.short	(.L_250 - .L_249)
	.align		4
.L_249:
        /*04b4*/ 	.word	index@(_ZN17fastertransformer38beam_online_softmax_topk_stage2_kernelI6__halfLi128ELi32EEEvPKfS3_PiPT_ii)
        /*04b8*/ 	.word	0x000000f0


	//----- nvinfo : EIATTR_FRAME_SIZE
	.align		4
.L_250:
        /*04bc*/ 	.byte	0x04, 0x11
        /*04be*/ 	.short	(.L_252 - .L_251)
	.align		4
.L_251:
        /*04c0*/ 	.word	index@(_ZN17fastertransformer38beam_online_softmax_topk_stage2_kernelI6__halfLi128ELi32EEEvPKfS3_PiPT_ii)
        /*04c4*/ 	.word	0x00000910


	//----- nvinfo : EIATTR_REGCOUNT
	.align		4
.L_252:
        /*04c8*/ 	.byte	0x04, 0x2f
        /*04ca*/ 	.short	(.L_254 - .L_253)
	.align		4
.L_253:
        /*04cc*/ 	.word	index@(_ZN17fastertransformer38beam_online_softmax_topk_stage2_kernelI6__halfLi128ELi64EEEvPKfS3_PiPT_ii)
        /*04d0*/ 	.word	0x000000f0


	//----- nvinfo : EIATTR_FRAME_SIZE
	.align		4
.L_254:
        /*04d4*/ 	.byte	0x04, 0x11
        /*04d6*/ 	.short	(.L_256 - .L_255)
	.align		4
.L_255:
        /*04d8*/ 	.word	index@(_ZN17fastertransformer38beam_online_softmax_topk_stage2_kernelI6__halfLi128ELi64EEEvPKfS3_PiPT_ii)
        /*04dc*/ 	.word	0x00000910


	//----- nvinfo : EIATTR_REGCOUNT
	.align		4
.L_256:
        /*04e0*/ 	.byte	0x04, 0x2f
        /*04e2*/ 	.short	(.L_258 - .L_257)
	.align		4
.L_257:
        /*04e4*/ 	.word	index@(_ZN17fastertransformer38beam_online_softmax_topk_stage2_kernelI6__halfLi128ELi128EEEvPKfS3_PiPT_ii)
        /*04e8*/ 	.word	0x000000ff


	//----- nvinfo : EIATTR_FRAME_SIZE
	.align		4
.L_258:
        /*04ec*/ 	.byte	0x04, 0x11
        /*04ee*/ 	.short	(.L_260 - .L_259)
	.align		4
.L_259:
        /*04f0*/ 	.word	index@(_ZN17fastertransformer38beam_online_softmax_topk_stage2_kernelI6__halfLi128ELi128EEEvPKfS3_PiPT_ii)
        /*04f4*/ 	.word	0x00000c10


	//----- nvinfo : EIATTR_REGCOUNT
	.align		4
.L_260:
        /*04f8*/ 	.byte	0x04, 0x2f
        /*04fa*/ 	.short	(.L_262 - .L_261)
	.align		4
.L_261:
        /*04fc*/ 	.word	index@(_ZN17fastertransformer17batch_topk_kernelI6__halfLi128ELi32EEEvPKiPKT_PiPfS8_PKbS3_NS_14BeamHypothesesEiiifS4_)
        /*0500*/ 	.word	0x000000f2


	//----- nvinfo : EIATTR_FRAME_SIZE
	.align		4
.L_262:
        /*0504*/ 	.byte	0x04, 0x11
        /*0506*/ 	.short	(.L_264 - .L_263)
	.align		4
.L_263:
        /*0508*/ 	.word	index@(_ZN17fastertransformer17batch_topk_kernelI6__halfLi128ELi32EEEvPKiPKT_PiPfS8_PKbS3_NS_14BeamHypothesesEiiifS4_)
        /*050c*/ 	.word	0x00000c00


	//----- nvinfo : EIATTR_MIN_STACK_SIZE
	.align		4
.L_264:
        /*0510*/ 	.byte	0x04, 0x12
        /*0512*/ 	.short	(.L_266 - .L_265)
	.align		4
.L_265:
        /*0514*/ 	.word	index@(_ZN17fastertransformer17batch_topk_kernelI6__halfLi128ELi32EEEvPKiPKT_PiPfS8_PKbS3_NS_14BeamHypothesesEiiifS4_)
        /*0518*/ 	.word	0x00000c00


	//----- nvinfo : EIATTR_MIN_STACK_SIZE
	.align		4
.L_266:
        /*051c*/ 	.byte	0x04, 0x12
        /*051e*/ 	.short	(.L_268 - .L_267)
	.align		4
.L_267:
        /*0520*/ 	.word	index@(_ZN17fastertransformer38beam_online_softmax_topk_stage2_kernelI6__halfLi128ELi128EEEvPKfS3_PiPT_ii)
        /*0524*/ 	.word	0x00000c10


	//----- nvinfo : EIATTR_MIN_STACK_SIZE
	.align		4
.L_268:
        /*0528*/ 	.byte	0x04, 0x12
        /*052a*/ 	.short	(.L_270 - .L_269)
	.align		4
.L_269:
        /*052c*/ 	.word	index@(_ZN17fastertransformer38beam_online_softmax_topk_stage2_kernelI6__halfLi128ELi64EEEvPKfS3_PiPT_ii)
        /*0530*/ 	.word	0x00000910


	//----- nvinfo : EIATTR_MIN_STACK_SIZE
	.align		4
.L_270:
        /*0534*/ 	.byte	0x04, 0x12
        /*0536*/ 	.short	(.L_272 - .L_271)
	.align		4
.L_271:
        /*0538*/ 	.word	index@(_ZN17fastertransformer38beam_online_softmax_topk_stage2_kernelI6__halfLi128ELi32EEEvPKfS3_PiPT_ii)
        /*053c*/ 	.word	0x00000910


	//----- nvinfo : EIATTR_MIN_STACK_SIZE
	.align		4
.L_272:
        /*0540*/ 	.byte	0x04, 0x12
        /*0542*/ 	.short	(.L_274 - .L_273)
	.align		4
.L_273:
        /*0544*/ 	.word	index@(_ZN17fastertransformer38beam_online_softmax_topk_stage1_kernelI6__halfLi1ELi128ELi64EEEvPKT_S4_PKbPfiiPKi)
        /*0548*/ 	.word	0x00000c18


	//----- nvinfo : EIATTR_MIN_STACK_SIZE
	.align		4
.L_274:
        /*054c*/ 	.byte	0x04, 0x12
        /*054e*/ 	.short	(.L_276 - .L_275)
	.align		4
.L_275:
        /*0550*/ 	.word	index@(_ZN17fastertransformer17batch_topk_kernelI6__halfLi64ELi32EEEvPKiPKT_PiPfS8_PKbS3_NS_14BeamHypothesesEiiifS4_)
        /*0554*/ 	.word	0x00000300


	//----- nvinfo : EIATTR_MIN_STACK_SIZE
	.align		4
.L_276:
        /*0558*/ 	.byte	0x04, 0x12
        /*055a*/ 	.short	(.L_278 - .L_277)
	.align		4
.L_277:
        /*055c*/ 	.word	index@(_ZN17fastertransformer38beam_online_softmax_topk_stage2_kernelI6__halfLi64ELi128EEEvPKfS3_PiPT_ii)
        /*0560*/ 	.word	0x00000310


	//----- nvinfo : EIATTR_MIN_STACK_SIZE
	.align		4
.L_278:
        /*0564*/ 	.byte	0x04, 0x12
        /*0566*/ 	.short	(.L_280 - .L_279)
	.align		4
.L_279:
        /*0568*/ 	.word	index@(_ZN17fastertransformer38beam_online_softmax_topk_stage2_kernelI6__halfLi64ELi64EEEvPKfS3_PiPT_ii)
        /*056c*/ 	.word	0x00000310


	//----- nvinfo : EIATTR_MIN_STACK_SIZE
	.align		4
.L_280:
        /*0570*/ 	.byte	0x04, 0x12
        /*0572*/ 	.short	(.L_282 - .L_281)
	.align		4
.L_281:
        /*0574*/ 	.word	index@(_ZN17fastertransformer38beam_online_softmax_topk_stage2_kernelI6__halfLi64ELi32EEEvPKfS3_PiPT_ii)
        /*0578*/ 	.word	0x00000310


	//----- nvinfo : EIATTR_MIN_STACK_SIZE
	.align		4
.L_282:
        /*057c*/ 	.byte	0x04, 0x12
        /*057e*/ 	.short	(.L_284 - .L_283)
	.align		4
.L_283:
        /*0580*/ 	.word	index@(_ZN17fastertransformer38beam_online_softmax_topk_stage1_kernelI6__halfLi1ELi64ELi64EEEvPKT_S4_PKbPfiiPKi)
        /*0584*/ 	.word	0x00000310


	//----- nvinfo : EIATTR_MIN_STACK_SIZE
	.align		4
.L_284:
        /*0588*/ 	.byte	0x04, 0x12
        /*058a*/ 	.short	(.L_286 - .L_285)
	.align		4
.L_285:
        /*058c*/ 	.word	index@(_ZN17fastertransformer17batch_topk_kernelI6__halfLi32ELi32EEEvPKiPKT_PiPfS8_PKbS3_NS_14BeamHypothesesEiiifS4_)
        /*0590*/ 	.word	0x00000180


	//----- nvinfo : EIATTR_MIN_STACK_SIZE
	.align		4
.L_286:
        /*0594*/ 	.byte	0x04, 0x12
        /*0596*/ 	.short	(.L_288 - .L_287)
	.align		4
.L_287:
        /*0598*/ 	.word	index@(_ZN17fastertransformer38beam_online_softmax_topk_stage2_kernelI6__halfLi32ELi128EEEvPKfS3_PiPT_ii)
        /*059c*/ 	.word	0x00000190


	//----- nvinfo : EIATTR_MIN_STACK_SIZE
	.align		4
.L_288:
        /*05a0*/ 	.byte	0x04, 0x12
        /*05a2*/ 	.short	(.L_290 - .L_289)
	.align		4
.L_289:
        /*05a4*/ 	.word	index@(_ZN17fastertransformer38beam_online_softmax_topk_stage2_kernelI6__halfLi32ELi64EEEvPKfS3_PiPT_ii)
        /*05a8*/ 	.word	0x00000190


	//----- nvinfo : EIATTR_MIN_STACK_SIZE
	.align		4
.L_290:
        /*05ac*/ 	.byte	0x04, 0x12
        /*05ae*/ 	.short	(.L_292 - .L_291)
	.align		4
.L_291:
        /*05b0*/ 	.word	index@(_ZN17fastertransformer38beam_online_softmax_topk_stage2_kernelI6__halfLi32ELi32EEEvPKfS3_PiPT_ii)
        /*05b4*/ 	.word	0x00000190


	//----- nvinfo : EIATTR_MIN_STACK_SIZE
	.align		4
.L_292:
        /*05b8*/ 	.byte	0x04, 0x12
        /*05ba*/ 	.short	(.L_294 - .L_293)
	.align		4
.L_293:
        /*05bc*/ 	.word	index@(_ZN17fastertransformer38beam_online_softmax_topk_stage1_kernelI6__halfLi1ELi32ELi64EEEvPKT_S4_PKbPfiiPKi)
        /*05c0*/ 	.word	0x00000190


	//----- nvinfo : EIATTR_MIN_STACK_SIZE
	.align		4
.L_294:
        /*05c4*/ 	.byte	0x04, 0x12
        /*05c6*/ 	.short	(.L_296 - .L_295)
	.align		4
.L_295:
        /*05c8*/ 	.word	index@(_ZN17fastertransformer17batch_topk_kernelI6__halfLi16ELi32EEEvPKiPKT_PiPfS8_PKbS3_NS_14BeamHypothesesEiiifS4_)
        /*05cc*/ 	.word	0x000000c0


	//----- nvinfo : EIATTR_MIN_STACK_SIZE
	.align		4
.L_296:
        /*05d0*/ 	.byte	0x04, 0x12
        /*05d2*/ 	.short	(.L_298 - .L_297)
	.align		4
.L_297:
        /*05d4*/ 	.word	index@(_ZN17fastertransformer38beam_online_softmax_topk_stage2_kernelI6__halfLi16ELi128EEEvPKfS3_PiPT_ii)
        /*05d8*/ 	.word	0x000000d0


	//----- nvinfo : EIATTR_MIN_STACK_SIZE
	.align		4
.L_298:
        /*05dc*/ 	.byte	0x04, 0x12
        /*05de*/ 	.short	(.L_300 - .L_299)
	.align		4
.L_299:
        /*05e0*/ 	.word	index@(_ZN17fastertransformer38beam_online_softmax_topk_stage2_kernelI6__halfLi16ELi64EEEvPKfS3_PiPT_ii)
        /*05e4*/ 	.word	0x000000d0


	//----- nvinfo : EIATTR_MIN_STACK_SIZE
	.align		4
.L_300:
        /*05e8*/ 	.byte	0x04, 0x12
        /*05ea*/ 	.short	(.L_302 - .L_301)
	.align		4
.L_301:
        /*05ec*/ 	.word	index@(_ZN17fastertransformer38beam_online_softmax_topk_stage2_kernelI6__halfLi16ELi32EEEvPKfS3_PiPT_ii)
        /*05f0*/ 	.word	0x000000d0


	//----- nvinfo : EIATTR_MIN_STACK_SIZE
	.align		4
.L_302:
        /*05f4*/ 	.byte	0x04, 0x12
        /*05f6*/ 	.short	(.L_304 - .L_303)
	.align		4
.L_303:
        /*05f8*/ 	.word	index@(_ZN17fastertransformer38beam_online_softmax_topk_stage1_kernelI6__halfLi1ELi16ELi128EEEvPKT_S4_PKbPfiiPKi)
        /*05fc*/ 	.word	0x00000068


	//----- nvinfo : EIATTR_MIN_STACK_SIZE
	.align		4
.L_304:
        /*0600*/ 	.byte	0x04, 0x12
        /*0602*/ 	.short	(.L_306 - .L_305)
	.align		4
.L_305:
        /*0604*/ 	.word	index@(_ZN17fastertransformer17batch_topk_kernelI6__halfLi8ELi32EEEvPKiPKT_PiPfS8_PKbS3_NS_14BeamHypothesesEiiifS4_)
        /*0608*/ 	.word	0x00000030


	//----- nvinfo : EIATTR_MIN_STACK_SIZE
	.align		4
.L_306:
        /*060c*/ 	.byte	0x04, 0x12
        /*060e*/ 	.short	(.L_308 - .L_307)
	.align		4
.L_307:
        /*0610*/ 	.word	index@(_ZN17fastertransformer38beam_online_softmax_topk_stage2_kernelI6__halfLi8ELi128EEEvPKfS3_PiPT_ii)
        /*0614*/ 	.word	0x00000038


	//----- nvinfo : EIATTR_MIN_STACK_SIZE
	.align		4
.L_308:
        /*0618*/ 	.byte	0x04, 0x12
        /*061a*/ 	.short	(.L_310 - .L_309)
	.align		4
.L_309:
        /*061c*/ 	.word	index@(_ZN17fastertransformer38beam_online_softmax_topk_stage2_kernelI6__halfLi8ELi64EEEvPKfS3_PiPT_ii)
        /*0620*/ 	.word	0x00000038


	//----- nvinfo : EIATTR_MIN_STACK_SIZE
	.align		4
.L_310:
        /*0624*/ 	.byte	0x04, 0x12
        /*0626*/ 	.short	(.L_312 - .L_311)
	.align		4
.L_311:
        /*0628*/ 	.word	index@(_ZN17fastertransformer38beam_online_softmax_topk_stage2_kernelI6__halfLi8ELi32EEEvPKfS3_PiPT_ii)
        /*062c*/ 	.word	0x00000038


	//----- nvinfo : EIATTR_MIN_STACK_SIZE
	.align		4
.L_312:
        /*0630*/ 	.byte	0x04, 0x12
        /*0632*/ 	.short	(.L_314 - .L_313)
	.align		4
.L_313:
        /*0634*/ 	.word	index@(_ZN17fastertransformer38beam_online_softmax_topk_stage1_kernelI6__halfLi1ELi8ELi256EEEvPKT_S4_PKbPfiiPKi)
        /*0638*/ 	.word	0x00000038


	//----- nvinfo : EIATTR_MIN_STACK_SIZE
	.align		4
.L_314:
        /*063c*/ 	.byte	0x04, 0x12
        /*063e*/ 	.short	(.L_316 - .L_315)
	.align		4
.L_315:
        /*0640*/ 	.word	index@(_ZN17fastertransformer17batch_topk_kernelIfLi128ELi32EEEvPKiPKT_PiPfS7_PKbS2_NS_14BeamHypothesesEiiifS3_)
        /*0644*/ 	.word	0x00000850


	//----- nvinfo : EIATTR_MIN_STACK_SIZE
	.align		4
.L_316:
        /*0648*/ 	.byte	0x04, 0x12
        /*064a*/ 	.short	(.L_318 - .L_317)
	.align		4
.L_317:
        /*064c*/ 	.word	index@(_ZN17fastertransformer38beam_online_softmax_topk_stage2_kernelIfLi128ELi128EEEvPKfS2_PiPT_ii)
        /*0650*/ 	.word	0x00000e10


	//----- nvinfo : EIATTR_MIN_STACK_SIZE
	.align		4
.L_318:
        /*0654*/ 	.byte	0x04, 0x12
        /*0656*/ 	.short	(.L_320 - .L_319)
	.align		4
.L_319:
        /*0658*/ 	.word	index@(_ZN17fastertransformer38beam_online_softmax_topk_stage2_kernelIfLi128ELi64EEEvPKfS2_PiPT_ii)
        /*065c*/ 	.word	0x00000e10


	//----- nvinfo : EIATTR_MIN_STACK_SIZE
	.align		4
.L_320:
        /*0660*/ 	.byte	0x04, 0x12
        /*0662*/ 	.short	(.L_322 - .L_321)
	.align		4
.L_321:
        /*0664*/ 	.word	index@(_ZN17fastertransformer38beam_online_softmax_topk_stage2_kernelIfLi128ELi32EEEvPKfS2_PiPT_ii)
        /*0668*/ 	.word	0x00000868


	//----- nvinfo : EIATTR_MIN_STACK_SIZE
	.align		4
.L_322:
        /*066c*/ 	.byte	0x04, 0x12
        /*066e*/ 	.short	(.L_324 - .L_323)
	.align		4
.L_323:
        /*0670*/ 	.word	index@(_ZN17fastertransformer38beam_online_softmax_topk_stage1_kernelIfLi1ELi128ELi64EEEvPKT_S3_PKbPfiiPKi)
        /*0674*/ 	.word	0x00000870


	//----- nvinfo : EIATTR_MIN_STACK_SIZE
	.align		4
.L_324:
        /*0678*/ 	.byte	0x04, 0x12
        /*067a*/ 	.short	(.L_326 - .L_325)
	.align		4
.L_325:
        /*067c*/ 	.word	index@(_ZN17fastertransformer17batch_topk_kernelIfLi64ELi32EEEvPKiPKT_PiPfS7_PKbS2_NS_14BeamHypothesesEiiifS3_)
        /*0680*/ 	.word	0x00000400


	//----- nvinfo : EIATTR_MIN_STACK_SIZE
	.align		4
.L_326:
        /*0684*/ 	.byte	0x04, 0x12
        /*0686*/ 	.short	(.L_328 - .L_327)
	.align		4
.L_327:
        /*0688*/ 	.word	index@(_ZN17fastertransformer38beam_online_softmax_topk_stage2_kernelIfLi64ELi128EEEvPKfS2_PiPT_ii)
        /*068c*/ 	.word	0x00000410


	//----- nvinfo : EIATTR_MIN_STACK_SIZE
	.align		4
.L_328:
        /*0690*/ 	.byte	0x04, 0x12
        /*0692*/ 	.short	(.L_330 - .L_329)
	.align		4
.L_329:
        /*0694*/ 	.word	index@(_ZN17fastertransformer38beam_online_softmax_topk_stage2_kernelIfLi64ELi64EEEvPKfS2_PiPT_ii)
        /*0698*/ 	.word	0x00000410


	//----- nvinfo : EIATTR_MIN_STACK_SIZE
	.align		4
.L_330:
        /*069c*/ 	.byte	0x04, 0x12
        /*069e*/ 	.short	(.L_332 - .L_331)
	.align		4
.L_331:
        /*06a0*/ 	.word	index@(_ZN17fastertransformer38beam_online_softmax_topk_stage2_kernelIfLi64ELi32EEEvPKfS2_PiPT_ii)
        /*06a4*/ 	.word	0x00000410


	//----- nvinfo : EIATTR_MIN_STACK_SIZE
	.align		4
.L_332:
        /*06a8*/ 	.byte	0x04, 0x12
        /*06aa*/ 	.short	(.L_334 - .L_333)
	.align		4
.L_333:
        /*06ac*/ 	.word	index@(_ZN17fastertransformer38beam_online_softmax_topk_stage1_kernelIfLi1ELi64ELi64EEEvPKT_S3_PKbPfiiPKi)
        /*06b0*/ 	.word	0x00000410


	//----- nvinfo : EIATTR_MIN_STACK_SIZE
	.align		4
.L_334:
        /*06b4*/ 	.byte	0x04, 0x12
        /*06b6*/ 	.short	(.L_336 - .L_335)
	.align		4
.L_335:
        /*06b8*/ 	.word	index@(_ZN17fastertransformer17batch_topk_kernelIfLi32ELi32EEEvPKiPKT_PiPfS7_PKbS2_NS_14BeamHypothesesEiiifS3_)
        /*06bc*/ 	.word	0x00000200


	//----- nvinfo : EIATTR_MIN_STACK_SIZE
	.align		4
.L_336:
        /*06c0*/ 	.byte	0x04, 0x12
        /*06c2*/ 	.short	(.L_338 - .L_337)
	.align		4
.L_337:
        /*06c4*/ 	.word	index@(_ZN17fastertransformer38beam_online_softmax_topk_stage2_kernelIfLi32ELi128EEEvPKfS2_PiPT_ii)
        /*06c8*/ 	.word	0x00000210


	//----- nvinfo : EIATTR_MIN_STACK_SIZE
	.align		4
.L_338:
        /*06cc*/ 	.byte	0x04, 0x12
        /*06ce*/ 	.short	(.L_340 - .L_339)
	.align		4
.L_339:
        /*06d0*/ 	.word	index@(_ZN17fastertransformer38beam_online_softmax_topk_stage2_kernelIfLi32ELi64EEEvPKfS2_PiPT_ii)
        /*06d4*/ 	.word	0x00000210


	//----- nvinfo : EIATTR_MIN_STACK_SIZE
	.align		4
.L_340:
        /*06d8*/ 	.byte	0x04, 0x12
        /*06da*/ 	.short	(.L_342 - .L_341)
	.align		4
.L_341:
        /*06dc*/ 	.word	index@(_ZN17fastertransformer38beam_online_softmax_topk_stage2_kernelIfLi32ELi32EEEvPKfS2_PiPT_ii)
        /*06e0*/ 	.word	0x00000210


	//----- nvinfo : EIATTR_MIN_STACK_SIZE
	.align		4
.L_342:
        /*06e4*/ 	.byte	0x04, 0x12
        /*06e6*/ 	.short	(.L_344 - .L_343)
	.align		4
.L_343:
        /*06e8*/ 	.word	index@(_ZN17fastertransformer38beam_online_softmax_topk_stage1_kernelIfLi1ELi32ELi64EEEvPKT_S3_PKbPfiiPKi)
        /*06ec*/ 	.word	0x00000210


	//----- nvinfo : EIATTR_MIN_STACK_SIZE
	.align		4
.L_344:
        /*06f0*/ 	.byte	0x04, 0x12
        /*06f2*/ 	.short	(.L_346 - .L_345)
	.align		4
.L_345:
        /*06f4*/ 	.word	index@(_ZN17fastertransformer17batch_topk_kernelIfLi16ELi32EEEvPKiPKT_PiPfS7_PKbS2_NS_14BeamHypothesesEiiifS3_)
        /*06f8*/ 	.word	0x00000080


	//----- nvinfo : EIATTR_MIN_STACK_SIZE
	.align		4
.L_346:
        /*06fc*/ 	.byte	0x04, 0x12
        /*06fe*/ 	.short	(.L_348 - .L_347)
	.align		4
.L_347:
        /*0700*/ 	.word	index@(_ZN17fastertransformer38beam_online_softmax_topk_stage2_kernelIfLi16ELi128EEEvPKfS2_PiPT_ii)
        /*0704*/ 	.word	0x00000000


	//----- nvinfo : EIATTR_MIN_STACK_SIZE
	.align		4
.L_348:
        /*0708*/ 	.byte	0x04, 0x12
        /*070a*/ 	.short	(.L_350 - .L_349)
	.align		4
.L_349:
        /*070c*/ 	.word	index@(_ZN17fastertransformer38beam_online_softmax_topk_stage2_kernelIfLi16ELi64EEEvPKfS2_PiPT_ii)
        /*0710*/ 	.word	0x00000010


	//----- nvinfo : EIATTR_MIN_STACK_SIZE
	.align		4
.L_350:
        /*0714*/ 	.byte	0x04, 0x12
        /*0716*/ 	.short	(.L_352 - .L_351)
	.align		4
.L_351:
        /*0718*/ 	.word	index@(_ZN17fastertransformer38beam_online_softmax_topk_stage2_kernelIfLi16ELi32EEEvPKfS2_PiPT_ii)
        /*071c*/ 	.word	0x00000000


	//----- nvinfo : EIATTR_MIN_STACK_SIZE
	.align		4
.L_352:
        /*0720*/ 	.byte	0x04, 0x12
        /*0722*/ 	.short	(.L_354 - .L_353)
	.align		4
.L_353:
        /*0724*/ 	.word	index@(_ZN17fastertransformer38beam_online_softmax_topk_stage1_kernelIfLi1ELi16ELi128EEEvPKT_S3_PKbPfiiPKi)
        /*0728*/ 	.word	0x00000088


	//----- nvinfo : EIATTR_MIN_STACK_SIZE
	.align		4
.L_354:
        /*072c*/ 	.byte	0x04, 0x12
        /*072e*/ 	.short	(.L_356 - .L_355)
	.align		4
.L_355:
        /*0730*/ 	.word	index@(_ZN17fastertransformer38beam_online_softmax_topk_stage2_kernelIfLi4ELi128EEEvPKfS2_PiPT_ii)
        /*0734*/ 	.word	0x00000000


	//----- nvinfo : EIATTR_MIN_STACK_SIZE
	.align		4
.L_356:
        /*0738*/ 	.byte	0x04, 0x12
        /*073a*/ 	.short	(.L_358 - .L_357)
	.align		4
.L_357:
        /*073c*/ 	.word	index@(_ZN17fastertransformer38beam_online_softmax_topk_stage2_kernelIfLi4ELi64EEEvPKfS2_PiPT_ii)
        /*0740*/ 	.word	0x00000000


	//----- nvinfo : EIATTR_MIN_STACK_SIZE
	.align		4
.L_358:
        /*0744*/ 	.byte	0x04, 0x12
        /*0746*/ 	.short	(.L_360 - .L_359)
	.align		4
.L_359:
        /*0748*/ 	.word	index@(_ZN17fastertransformer38beam_online_softmax_topk_stage2_kernelIfLi4ELi32EEEvPKfS2_PiPT_ii)
        /*074c*/ 	.word	0x00000000


	//----- nvinfo : EIATTR_MIN_STACK_SIZE
	.align		4
.L_360:
        /*0750*/ 	.byte	0x04, 0x12
        /*0752*/ 	.short	(.L_362 - .L_361)
	.align		4
.L_361:
        /*0754*/ 	.word	index@(_ZN17fastertransformer17batch_topk_kernelIfLi8ELi32EEEvPKiPKT_PiPfS7_PKbS2_NS_14BeamHypothesesEiiifS3_)
        /*0758*/ 	.word	0x00000040


	//----- nvinfo : EIATTR_MIN_STACK_SIZE
	.align		4
.L_362:
        /*075c*/ 	.byte	0x04, 0x12
        /*075e*/ 	.short	(.L_364 - .L_363)
	.align		4
.L_363:
        /*0760*/ 	.word	index@(_ZN17fastertransformer38beam_online_softmax_topk_stage2_kernelIfLi8ELi128EEEvPKfS2_PiPT_ii)
        /*0764*/ 	.word	0x00000000


	//----- nvinfo : EIATTR_MIN_STACK_SIZE
	.align		4
.L_364:
        /*0768*/ 	.byte	0x04, 0x12
        /*076a*/ 	.short	(.L_366 - .L_365)
	.align		4
.L_365:
        /*076c*/ 	.word	index@(_ZN17fastertransformer38beam_online_softmax_topk_stage2_kernelIfLi8ELi64EEEvPKfS2_PiPT_ii)
        /*0770*/ 	.word	0x00000000


	//----- nvinfo : EIATTR_MIN_STACK_SIZE
	.align		4
.L_366:
        /*0774*/ 	.byte	0x04, 0x12
        /*0776*/ 	.short	(.L_368 - .L_367)
	.align		4
.L_367:
        /*0778*/ 	.word	index@(_ZN17fastertransformer38beam_online_softmax_topk_stage2_kernelIfLi8ELi32EEEvPKfS2_PiPT_ii)
        /*077c*/ 	.word	0x00000000


	//----- nvinfo : EIATTR_MIN_STACK_SIZE
	.align		4
.L_368:
        /*0780*/ 	.byte	0x04, 0x12
        /*0782*/ 	.short	(.L_370 - .L_369)
	.align		4
.L_369:
        /*0784*/ 	.word	index@(_ZN17fastertransformer38beam_online_softmax_topk_stage1_kernelIfLi1ELi8ELi256EEEvPKT_S3_PKbPfiiPKi)
        /*0788*/ 	.word	0x00000048


	//----- nvinfo : EIATTR_MIN_STACK_SIZE
	.align		4
.L_370:
        /*078c*/ 	.byte	0x04, 0x12
        /*078e*/ 	.short	(.L_372 - .L_371)
	.align		4
.L_371:
        /*0790*/ 	.word	index@(_ZN3cub17CUB_300001_SM_8006detail11EmptyKernelIvEEvv)
        /*0794*/ 	.word	0x00000000
.L_372:


//--------------------- .nv.info._ZN17fastertransformer17batch_topk_kernelI6__halfLi128ELi32EEEvPKiPKT_PiPfS8_PKbS3_NS_14BeamHypothesesEiiifS4_ --------------------------
	.section	.nv.info._ZN17fastertransformer17batch_topk_kernelI6__halfLi128ELi32EEEvPKiPKT_PiPfS8_PKbS3_NS_14BeamHypothesesEiiifS4_,"",@"SHT_CUDA_INFO"
	.sectionflags	@""
	.align	4


	//----- nvinfo : EIATTR_CUDA_API_VERSION
	.align		4
        /*0000*/ 	.byte	0x04, 0x37
        /*0002*/ 	.short	(.L_374 - .L_373)
.L_373:
        /*0004*/ 	.word	0x00000082


	//----- nvinfo : EIATTR_SW2861232_WAR
	.align		4
.L_374:
        /*0008*/ 	.byte	0x01, 0x35
	.zero		2


	//----- nvinfo : EIATTR_PARAM_CBANK
	.align		4
        /*000c*/ 	.byte	0x04, 0x0a
        /*000e*/ 	.short	(.L_376 - .L_375)
	.align		4
.L_375:
        /*0010*/ 	.word	index@(.nv.constant0._ZN17fastertransformer17batch_topk_kernelI6__halfLi128ELi32EEEvPKiPKT_PiPfS8_PKbS3_NS_14BeamHypothesesEiiifS4_)
        /*0014*/ 	.short	0x0160
        /*0016*/ 	.short	0x00d2


	//----- nvinfo : EIATTR_CBANK_PARAM_SIZE
	.align		4
.L_376:
        /*0018*/ 	.byte	0x03, 0x19
        /*001a*/ 	.short	0x00d2


	//----- nvinfo : EIATTR_KPARAM_INFO
	.align		4
        /*001c*/ 	.byte	0x04, 0x17
        /*001e*/ 	.short	(.L_378 - .L_377)
.L_377:
        /*0020*/ 	.word	0x00000000
        /*0024*/ 	.short	0x000c
        /*0026*/ 	.short	0x00d0
        /*0028*/ 	.byte	0x00, 0xf0, 0x09, 0x00


	//----- nvinfo : EIATTR_KPARAM_INFO
	.align		4
.L_378:
        /*002c*/ 	.byte	0x04, 0x17
        /*002e*/ 	.short	(.L_380 - .L_379)
.L_379:
        /*0030*/ 	.word	0x00000000
        /*0034*/ 	.short	0x000b
        /*0036*/ 	.short	0x00cc
        /*0038*/ 	.byte	0x00, 0xf0, 0x11, 0x00


	//----- nvinfo : EIATTR_KPARAM_INFO
	.align		4
.L_380:
        /*003c*/ 	.byte	0x04, 0x17
        /*003e*/ 	.short	(.L_382 - .L_381)
.L_381:
        /*0040*/ 	.word	0x00000000
        /*0044*/ 	.short	0x000a
        /*0046*/ 	.short	0x00c8
        /*0048*/ 	.byte	0x00, 0xf0, 0x11, 0x00


	//----- nvinfo : EIATTR_KPARAM_INFO
	.align		4
.L_382:
        /*004c*/ 	.byte	0x04, 0x17
        /*004e*/ 	.short	(.L_384 - .L_383)
.L_383:
        /*0050*/ 	.word	0x00000000
        /*0054*/ 	.short	0x0009
        /*0056*/ 	.short	0x00c4
        /*0058*/ 	.byte	0x00, 0xf0, 0x11, 0x00


	//----- nvinfo : EIATTR_KPARAM_INFO
	.align		4
.L_384:
        /*005c*/ 	.byte	0x04, 0x17
        /*005e*/ 	.short	(.L_386 - .L_385)
.L_385:
        /*0060*/ 	.word	0x00000000
        /*0064*/ 	.short	0x0008
        /*0066*/ 	.short	0x00c0
        /*0068*/ 	.byte	0x00, 0xf0, 0x11, 0x00


	//----- nvinfo : EIATTR_KPARAM_INFO
	.align		4
.L_386:
        /*006c*/ 	.byte	0x04, 0x17
        /*006e*/ 	.short	(.L_388 - .L_387)
.L_387:
        /*0070*/ 	.word	0x00000000
        /*0074*/ 	.short	0x0007
        /*0076*/ 	.short	0x0038
        /*0078*/ 	.byte	0x00, 0xf0, 0x21, 0x02


	//----- nvinfo : EIATTR_KPARAM_INFO
	.align		4
.L_388:
        /*007c*/ 	.byte	0x04, 0x17
        /*007e*/ 	.short	(.L_390 - .L_389)
.L_389:
        /*0080*/ 	.word	0x00000000
        /*0084*/ 	.short	0x0006
        /*0086*/ 	.short	0x0030
        /*0088*/ 	.byte	0x00, 0xf0, 0x21, 0x00


	//----- nvinfo : EIATTR_KPARAM_INFO
	.align		4
.L_390:
        /*008c*/ 	.byte	0x04, 0x17
        /*008e*/ 	.short	(.L_392 - .L_391)
.L_391:
        /*0090*/ 	.word	0x00000000
        /*0094*/ 	.short	0x0005
        /*0096*/ 	.short	0x0028
        /*0098*/ 	.byte	0x00, 0xf0, 0x21, 0x00


	//----- nvinfo : EIATTR_KPARAM_INFO
	.align		4
.L_392:
        /*009c*/ 	.byte	0x04, 0x17
        /*009e*/ 	.short	(.L_394 - .L_393)
.L_393:
        /*00a0*/ 	.word	0x00000000
        /*00a4*/ 	.short	0x0004
        /*00a6*/ 	.short	0x0020
        /*00a8*/ 	.byte	0x00, 0xf0, 0x21, 0x00


	//----- nvinfo : EIATTR_KPARAM_INFO
	.align		4
.L_394:
        /*00ac*/ 	.byte	0x04, 0x17
        /*00ae*/ 	.short	(.L_396 - .L_395)
.L_395:
        /*00b0*/ 	.word	0x00000000
        /*00b4*/ 	.short	0x0003
        /*00b6*/ 	.short	0x0018
        /*00b8*/ 	.byte	0x00, 0xf0, 0x21, 0x00


	//----- nvinfo : EIATTR_KPARAM_INFO
	.align		4
.L_396:
        /*00bc*/ 	.byte	0x04, 0x17
        /*00be*/ 	.short	(.L_398 - .L_397)
.L_397:
        /*00c0*/ 	.word	0x00000000
        /*00c4*/ 	.short	0x0002
        /*00c6*/ 	.short	0x0010
        /*00c8*/ 	.byte	0x00, 0xf0, 0x21, 0x00


	//----- nvinfo : EIATTR_KPARAM_INFO
	.align		4
.L_398:
        /*00cc*/ 	.byte	0x04, 0x17
        /*00ce*/ 	.short	(.L_400 - .L_399)
.L_399:
        /*00d0*/ 	.word	0x00000000
        /*00d4*/ 	.short	0x0001
        /*00d6*/ 	.short	0x0008
        /*00d8*/ 	.byte	0x00, 0xf0, 0x21, 0x00


	//----- nvinfo : EIATTR_KPARAM_INFO
	.align		4
.L_400:
        /*00dc*/ 	.byte	0x04, 0x17
        /*00de*/ 	.short	(.L_402 - .L_401)
.L_401:
        /*00e0*/ 	.word	0x00000000
        /*00e4*/ 	.short	0x0000
        /*00e6*/ 	.short	0x0000
        /*00e8*/ 	.byte	0x00, 0xf0, 0x21, 0x00


	//----- nvinfo : EIATTR_MAXREG_COUNT
	.align		4
.L_402:
        /*00ec*/ 	.byte	0x03, 0x1b
        /*00ee*/ 	.short	0x00ff


	//----- nvinfo : EIATTR_NUM_BARRIERS
	.align		4
        /*00f0*/ 	.byte	0x02, 0x4c
        /*00f2*/ 	.byte	0x01
	.zero		1


	//----- nvinfo : EIATTR_MERCURY_ISA_VERSION
	.align		4
        /*00f4*/ 	.byte	0x03, 0x5f
        /*00f6*/ 	.short	0x0000


	//----- nvinfo : EIATTR_COOP_GROUP_MASK_REGIDS
	.align		4
        /*00f8*/ 	.byte	0x04, 0x29
        /*00fa*/ 	.short	(.L_404 - .L_403)


	//   ....[0]....
.L_403:
        /*00fc*/ 	.word	0xffffffff


	//   ....[1]....
        /*0100*/ 	.word	0xffffffff


	//   ....[2]....
        /*0104*/ 	.word	0xffffffff


	//   ....[3]....
        /*0108*/ 	.word	0xffffffff


	//   ....[4]....
        /*010c*/ 	.word	0xffffffff


	//   ....[5]....
        /*0110*/ 	.word	0xffffffff


	//   ....[6]....
        /*0114*/ 	.word	0xffffffff


	//   ....[7]....
        /*0118*/ 	.word	0xffffffff


	//   ....[8]....
        /*011c*/ 	.word	0xffffffff


	//   ....[9]....
        /*0120*/ 	.word	0xffffffff


	//   ....[10]....
        /*0124*/ 	.word	0xffffffff


	//   ....[11]....
        /*0128*/ 	.word	0xffffffff


	//   ....[12]....
        /*012c*/ 	.word	0xffffffff


	//   ....[13]....
        /*0130*/ 	.word	0xffffffff


	//   ....[14]....
        /*0134*/ 	.word	0xffffffff


	//   ....[15]....
        /*0138*/ 	.word	0xffffffff


	//   ....[16]....
        /*013c*/ 	.word	0xffffffff


	//   ....[17]....
        /*0140*/ 	.word	0xffffffff


	//   ....[18]....
        /*0144*/ 	.word	0xffffffff


	//   ....[19]....
        /*0148*/ 	.word	0xffffffff


	//   ....[20]....
        /*014c*/ 	.word	0xffffffff


	//   ....[21]....
        /*0150*/ 	.word	0xffffffff


	//   ....[22]....
        /*0154*/ 	.word	0xffffffff


	//   ....[23]....
        /*0158*/ 	.word	0xffffffff


	//   ....[24]....
        /*015c*/ 	.word	0xffffffff


	//   ....[25]....
        /*0160*/ 	.word	0xffffffff


	//   ....[26]....
        /*0164*/ 	.word	0xffffffff


	//   ....[27]....
        /*0168*/ 	.word	0xffffffff


	//   ....[28]....
        /*016c*/ 	.word	0xffffffff


	//   ....[29]....
        /*0170*/ 	.word	0xffffffff


	//   ....[30]....
        /*0174*/ 	.word	0xffffffff


	//   ....[31]....
        /*0178*/ 	.word	0xffffffff


	//   ....[32]....
        /*017c*/ 	.word	0xffffffff


	//   ....[33]....
        /*0180*/ 	.word	0xffffffff


	//   ....[34]....
        /*0184*/ 	.word	0xffffffff


	//   ....[35]....
        /*0188*/ 	.word	0xffffffff


	//   ....[36]....
        /*018c*/ 	.word	0xffffffff


	//   ....[37]....
        /*0190*/ 	.word	0xffffffff


	//   ....[38]....
        /*0194*/ 	.word	0xffffffff


	//   ....[39]....
        /*0198*/ 	.word	0xffffffff


	//   ....[40]....
        /*019c*/ 	.word	0xffffffff


	//   ....[41]....
        /*01a0*/ 	.word	0xffffffff


	//   ....[42]....
        /*01a4*/ 	.word	0xffffffff


	//   ....[43]....
        /*01a8*/ 	.word	0xffffffff


	//   ....[44]....
        /*01ac*/ 	.word	0xffffffff


	//   ....[45]....
        /*01b0*/ 	.word	0xffffffff


	//   ....[46]....
        /*01b4*/ 	.word	0xffffffff


	//   ....[47]....
        /*01b8*/ 	.word	0xffffffff


	//   ....[48]....
        /*01bc*/ 	.word	0xffffffff


	//   ....[49]....
        /*01c0*/ 	.word	0xffffffff


	//   ....[50]....
        /*01c4*/ 	.word	0xffffffff


	//   ....[51]....
        /*01c8*/ 	.word	0xffffffff


	//   ....[52]....
        /*01cc*/ 	.word	0xffffffff


	//   ....[53]....
        /*01d0*/ 	.word	0xffffffff


	//   ....[54]....
        /*01d4*/ 	.word	0xffffffff


	//   ....[55]....
        /*01d8*/ 	.word	0xffffffff


	//   ....[56]....
        /*01dc*/ 	.word	0xffffffff


	//   ....[57]....
        /*01e0*/ 	.word	0xffffffff


	//   ....[58]....
        /*01e4*/ 	.word	0xffffffff


	//   ....[59]....
        /*01e8*/ 	.word	0xffffffff


	//   ....[60]....
        /*01ec*/ 	.word	0xffffffff


	//   ....[61]....
        /*01f0*/ 	.word	0xffffffff


	//   ....[62]....
        /*01f4*/ 	.word	0xffffffff


	//   ....[63]....
        /*01f8*/ 	.word	0xffffffff


	//   ....[64]....
        /*01fc*/ 	.word	0xffffffff


	//   ....[65]....
        /*0200*/ 	.word	0xffffffff


	//   ....[66]....
        /*0204*/ 	.word	0xffffffff


	//   ....[67]....
        /*0208*/ 	.word	0xffffffff


	//   ....[68]....
        /*020c*/ 	.word	0xffffffff


	//   ....[69]....
        /*0210*/ 	.word	0xffffffff


	//   ....[70]....
        /*0214*/ 	.word	0xffffffff


	//   ....[71]....
        /*0218*/ 	.word	0xffffffff


	//   ....[72]....
        /*021c*/ 	.word	0xffffffff


	//   ....[73]....
        /*0220*/ 	.word	0xffffffff


	//   ....[74]....
        /*0224*/ 	.word	0xffffffff


	//   ....[75]....
        /*0228*/ 	.word	0xffffffff


	//   ....[76]....
        /*022c*/ 	.word	0xffffffff


	//   ....[77]....
        /*0230*/ 	.word	0xffffffff


	//   ....[78]....
        /*0234*/ 	.word	0xffffffff


	//   ....[79]....
        /*0238*/ 	.word	0xffffffff


	//   ....[80]....
        /*023c*/ 	.word	0xffffffff


	//   ....[81]....
        /*0240*/ 	.word	0xffffffff


	//   ....[82]....
        /*0244*/ 	.word	0xffffffff


	//   ....[83]....
        /*0248*/ 	.word	0xffffffff


	//   ....[84]....
        /*024c*/ 	.word	0xffffffff


	//   ....[85]....
        /*0250*/ 	.word	0xffffffff


	//   ....[86]....
        /*0254*/ 	.word	0xffffffff


	//   ....[87]....
        /*0258*/ 	.word	0xffffffff


	//   ....[88]....
        /*025c*/ 	.word	0xffffffff


	//   ....[89]....
        /*0260*/ 	.word	0xffffffff


	//   ....[90]....
        /*0264*/ 	.word	0xffffffff


	//   ....[91]....
        /*0268*/ 	.word	0xffffffff


	//   ....[92]....
        /*026c*/ 	.word	0xffffffff


	//   ....[93]....
        /*0270*/ 	.word	0xffffffff


	//   ....[94]....
        /*0274*/ 	.word	0xffffffff


	//   ....[95]....
        /*0278*/ 	.word	0xffffffff


	//   ....[96]....
        /*027c*/ 	.word	0xffffffff


	//   ....[97]....
        /*0280*/ 	.word	0xffffffff


	//   ....[98]....
        /*0284*/ 	.word	0xffffffff


	//   ....[99]....
        /*0288*/ 	.word	0xffffffff


	//   ....[100]....
        /*028c*/ 	.word	0xffffffff


	//   ....[101]....
        /*0290*/ 	.word	0xffffffff


	//   ....[102]....
        /*0294*/ 	.word	0xffffffff


	//   ....[103]....
        /*0298*/ 	.word	0xffffffff


	//   ....[104]....
        /*029c*/ 	.word	0xffffffff


	//   ....[105]....
        /*02a0*/ 	.word	0xffffffff


	//   ....[106]....
        /*02a4*/ 	.word	0xffffffff


	//   ....[107]....
        /*02a8*/ 	.word	0xffffffff


	//   ....[108]....
        /*02ac*/ 	.word	0xffffffff


	//   ....[109]....
        /*02b0*/ 	.word	0xffffffff


	//   ....[110]....
        /*02b4*/ 	.word	0xffffffff


	//   ....[111]....
        /*02b8*/ 	.word	0xffffffff


	//   ....[112]....
        /*02bc*/ 	.word	0xffffffff


	//   ....[113]....
        /*02c0*/ 	.word	0xffffffff


	//   ....[114]....
        /*02c4*/ 	.word	0xffffffff


	//   ....[115]....
        /*02c8*/ 	.word	0xffffffff


	//   ....[116]....
        /*02cc*/ 	.word	0xffffffff


	//   ....[117]....
        /*02d0*/ 	.word	0xffffffff


	//   ....[118]....
        /*02d4*/ 	.word	0xffffffff


	//   ....[119]....
        /*02d8*/ 	.word	0xffffffff


	//   ....[120]....
        /*02dc*/ 	.word	0xffffffff


	//   ....[121]....
        /*02e0*/ 	.word	0xffffffff


	//   ....[122]....
        /*02e4*/ 	.word	0xffffffff


	//   ....[123]....
        /*02e8*/ 	.word	0xffffffff


	//   ....[124]....
        /*02ec*/ 	.word	0xffffffff


	//   ....[125]....
        /*02f0*/ 	.word	0xffffffff


	//   ....[126]....
        /*02f4*/ 	.word	0xffffffff


	//   ....[127]....
        /*02f8*/ 	.word	0xffffffff


	//   ....[128]....
        /*02fc*/ 	.word	0xffffffff


	//   ....[129]....
        /*0300*/ 	.word	0xffffffff


	//   ....[130]....
        /*0304*/ 	.word	0xffffffff


	//   ....[131]....
        /*0308*/ 	.word	0xffffffff


	//   ....[132]....
        /*030c*/ 	.word	0xffffffff


	//   ....[133]....
        /*0310*/ 	.word	0xffffffff


	//   ....[134]....
        /*0314*/ 	.word	0xffffffff


	//   ....[135]....
        /*0318*/ 	.word	0xffffffff


	//   ....[136]....
        /*031c*/ 	.word	0xffffffff


	//   ....[137]....
        /*0320*/ 	.word	0xffffffff


	//   ....[138]....
        /*0324*/ 	.word	0xffffffff


	//   ....[139]....
        /*0328*/ 	.word	0xffffffff


	//   ....[140]....
        /*032c*/ 	.word	0xffffffff


	//   ....[141]....
        /*0330*/ 	.word	0xffffffff


	//   ....[142]....
        /*0334*/ 	.word	0xffffffff


	//   ....[143]....
        /*0338*/ 	.word	0xffffffff


	//   ....[144]....
        /*033c*/ 	.word	0xffffffff


	//   ....[145]....
        /*0340*/ 	.word	0xffffffff


	//   ....[146]....
        /*0344*/ 	.word	0xffffffff


	//   ....[147]....
        /*0348*/ 	.word	0xffffffff


	//   ....[148]....
        /*034c*/ 	.word	0xffffffff


	//   ....[149]....
        /*0350*/ 	.word	0xffffffff


	//   ....[150]....
        /*0354*/ 	.word	0xffffffff


	//   ....[151]....
        /*0358*/ 	.word	0xffffffff


	//   ....[152]....
        /*035c*/ 	.word	0xffffffff


	//   ....[153]....
        /*0360*/ 	.word	0xffffffff


	//   ....[154]....
        /*0364*/ 	.word	0xffffffff


	//   ....[155]....
        /*0368*/ 	.word	0xffffffff


	//   ....[156]....
        /*036c*/ 	.word	0xffffffff


	//   ....[157]....
        /*0370*/ 	.word	0xffffffff


	//   ....[158]....
        /*0374*/ 	.word	0xffffffff


	//   ....[159]....
        /*0378*/ 	.word	0xffffffff


	//   ....[160]....
        /*037c*/ 	.word	0xffffffff


	//   ....[161]....
        /*0380*/ 	.word	0xffffffff


	//   ....[162]....
        /*0384*/ 	.word	0xffffffff


	//   ....[163]....
        /*0388*/ 	.word	0xffffffff


	//   ....[164]....
        /*038c*/ 	.word	0xffffffff


	//   ....[165]....
        /*0390*/ 	.word	0xffffffff


	//   ....[166]....
        /*0394*/ 	.word	0xffffffff


	//   ....[167]....
        /*0398*/ 	.word	0xffffffff


	//   ....[168]....
        /*039c*/ 	.word	0xffffffff


	//   ....[169]....
        /*03a0*/ 	.word	0xffffffff


	//   ....[170]....
        /*03a4*/ 	.word	0xffffffff


	//   ....[171]....
        /*03a8*/ 	.word	0xffffffff


	//   ....[172]....
        /*03ac*/ 	.word	0xffffffff


	//   ....[173]....
        /*03b0*/ 	.word	0xffffffff


	//   ....[174]....
        /*03b4*/ 	.word	0xffffffff


	//   ....[175]....
        /*03b8*/ 	.word	0xffffffff


	//   ....[176]....
        /*03bc*/ 	.word	0xffffffff


	//   ....[177]....
        /*03c0*/ 	.word	0xffffffff


	//   ....[178]....
        /*03c4*/ 	.word	0xffffffff


	//   ....[179]....
        /*03c8*/ 	.word	0xffffffff


	//   ....[180]....
        /*03cc*/ 	.word	0xffffffff


	//   ....[181]....
        /*03d0*/ 	.word	0xffffffff


	//   ....[182]....
        /*03d4*/ 	.word	0xffffffff


	//   ....[183]....
        /*03d8*/ 	.word	0xffffffff


	//   ....[184]....
        /*03dc*/ 	.word	0xffffffff


	//   ....[185]....
        /*03e0*/ 	.word	0xffffffff


	//   ....[186]....
        /*03e4*/ 	.word	0xffffffff


	//   ....[187]....
        /*03e8*/ 	.word	0xffffffff


	//   ....[188]....
        /*03ec*/ 	.word	0xffffffff


	//   ....[189]....
        /*03f0*/ 	.word	0xffffffff


	//   ....[190]....
        /*03f4*/ 	.word	0xffffffff


	//   ....[191]....
        /*03f8*/ 	.word	0xffffffff


	//   ....[192]....
        /*03fc*/ 	.word	0xffffffff


	//   ....[193]....
        /*0400*/ 	.word	0xffffffff


	//   ....[194]....
        /*0404*/ 	.word	0xffffffff


	//   ....[195]....
        /*0408*/ 	.word	0xffffffff


	//   ....[196]....
        /*040c*/ 	.word	0xffffffff


	//   ....[197]....
        /*0410*/ 	.word	0xffffffff


	//   ....[198]....
        /*0414*/ 	.word	0xffffffff


	//   ....[199]....
        /*0418*/ 	.word	0xffffffff


	//   ....[200]....
        /*041c*/ 	.word	0xffffffff


	//   ....[201]....
        /*0420*/ 	.word	0xffffffff


	//   ....[202]....
        /*0424*/ 	.word	0xffffffff


	//   ....[203]....
        /*0428*/ 	.word	0xffffffff


	//   ....[204]....
        /*042c*/ 	.word	0xffffffff


	//   ....[205]....
        /*0430*/ 	.word	0xffffffff


	//   ....[206]....
        /*0434*/ 	.word	0xffffffff


	//   ....[207]....
        /*0438*/ 	.word	0xffffffff


	//   ....[208]....
        /*043c*/ 	.word	0xffffffff


	//   ....[209]....
        /*0440*/ 	.word	0xffffffff


	//   ....[210]....
        /*0444*/ 	.word	0xffffffff


	//   ....[211]....
        /*0448*/ 	.word	0xffffffff


	//   ....[212]....
        /*044c*/ 	.word	0xffffffff


	//   ....[213]....
        /*0450*/ 	.word	0xffffffff


	//   ....[214]....
        /*0454*/ 	.word	0xffffffff


	//   ....[215]....
        /*0458*/ 	.word	0xffffffff


	//   ....[216]....
        /*045c*/ 	.word	0xffffffff


	//   ....[217]....
        /*0460*/ 	.word	0xffffffff


	//   ....[218]....
        /*0464*/ 	.word	0xffffffff


	//   ....[219]....
        /*0468*/ 	.word	0xffffffff


	//   ....[220]....
        /*046c*/ 	.word	0xffffffff


	//   ....[221]....
        /*0470*/ 	.word	0xffffffff


	//   ....[222]....
        /*0474*/ 	.word	0xffffffff


	//   ....[223]....
        /*0478*/ 	.word	0xffffffff


	//   ....[224]....
        /*047c*/ 	.word	0xffffffff


	//   ....[225]....
        /*0480*/ 	.word	0xffffffff


	//   ....[226]....
        /*0484*/ 	.word	0xffffffff


	//   ....[227]....
        /*0488*/ 	.word	0xffffffff


	//   ....[228]....
        /*048c*/ 	.word	0xffffffff


	//   ....[229]....
        /*0490*/ 	.word	0xffffffff


	//   ....[230]....
        /*0494*/ 	.word	0xffffffff


	//   ....[231]....
        /*0498*/ 	.word	0xffffffff


	//   ....[232]....
        /*049c*/ 	.word	0xffffffff


	//   ....[233]....
        /*04a0*/ 	.word	0xffffffff


	//   ....[234]....
        /*04a4*/ 	.word	0xffffffff


	//   ....[235]....
        /*04a8*/ 	.word	0xffffffff


	//   ....[236]....
        /*04ac*/ 	.word	0xffffffff


	//   ....[237]....
        /*04b0*/ 	.word	0xffffffff


	//   ....[238]....
        /*04b4*/ 	.word	0xffffffff


	//   ....[239]....
        /*04b8*/ 	.word	0xffffffff


	//   ....[240]....
        /*04bc*/ 	.word	0xffffffff


	//   ....[241]....
        /*04c0*/ 	.word	0xffffffff


	//   ....[242]....
        /*04c4*/ 	.word	0xffffffff


	//   ....[243]....
        /*04c8*/ 	.word	0xffffffff


	//   ....[244]....
        /*04cc*/ 	.word	0xffffffff


	//   ....[245]....
        /*04d0*/ 	.word	0xffffffff


	//   ....[246]....
        /*04d4*/ 	.word	0xffffffff


	//   ....[247]....
        /*04d8*/ 	.word	0xffffffff


	//   ....[248]....
        /*04dc*/ 	.word	0xffffffff


	//   ....[249]....
        /*04e0*/ 	.word	0xffffffff


	//   ....[250]....
        /*04e4*/ 	.word	0xffffffff


	//   ....[251]....
        /*04e8*/ 	.word	0xffffffff


	//   ....[252]....
        /*04ec*/ 	.word	0xffffffff


	//   ....[253]....
        /*04f0*/ 	.word	0xffffffff


	//   ....[254]....
        /*04f4*/ 	.word	0xffffffff


	//   ....[255]....
        /*04f8*/ 	.word	0xffffffff


	//   ....[0]....
        /*04fc*/ 	.word	0xffffffff


	//   ....[1]....
        /*0500*/ 	.word	0xffffffff


	//   ....[2]....
        /*0504*/ 	.word	0xffffffff


	//   ....[3]....
        /*0508*/ 	.word	0xffffffff


	//   ....[4]....
        /*050c*/ 	.word	0xffffffff


	//   ....[5]....
        /*0510*/ 	.word	0xffffffff


	//   ....[6]....
        /*0514*/ 	.word	0xffffffff


	//   ....[7]....
        /*0518*/ 	.word	0xffffffff


	//   ....[8]....
        /*051c*/ 	.word	0xffffffff


	//   ....[9]....
        /*0520*/ 	.word	0xffffffff


	//   ....[10]....
        /*0524*/ 	.word	0xffffffff


	//   ....[11]....
        /*0528*/ 	.word	0xffffffff


	//   ....[12]....
        /*052c*/ 	.word	0xffffffff


	//   ....[13]....
        /*0530*/ 	.word	0xffffffff


	//   ....[14]....
        /*0534*/ 	.word	0xffffffff


	//   ....[15]....
        /*0538*/ 	.word	0xffffffff


	//   ....[16]....
        /*053c*/ 	.word	0xffffffff


	//   ....[17]....
        /*0540*/ 	.word	0xffffffff


	//   ....[18]....
        /*0544*/ 	.word	0xffffffff


	//   ....[19]....
        /*0548*/ 	.word	0xffffffff


	//   ....[20]....
        /*054c*/ 	.word	0xffffffff


	//   ....[21]....
        /*0550*/ 	.word	0xffffffff


	//   ....[22]....
        /*0554*/ 	.word	0xffffffff


	//   ....[23]....
        /*0558*/ 	.word	0xffffffff


	//   ....[24]....
        /*055c*/ 	.word	0xffffffff


	//   ....[25]....
        /*0560*/ 	.word	0xffffffff


	//   ....[26]....
        /*0564*/ 	.word	0xffffffff


	//   ....[27]....
        /*0568*/ 	.word	0xffffffff


	//   ....[28]....
        /*056c*/ 	.word	0xffffffff


	//   ....[29]....
        /*0570*/ 	.word	0xffffffff


	//   ....[30]....
        /*0574*/ 	.word	0xffffffff


	//   ....[31]....
        /*0578*/ 	.word	0xffffffff


	//   ....[32]....
        /*057c*/ 	.word	0xffffffff


	//   ....[33]....
        /*0580*/ 	.word	0xffffffff


	//   ....[34]....
        /*0584*/ 	.word	0xffffffff


	//   ....[35]....
        /*0588*/ 	.word	0xffffffff


	//   ....[36]....
        /*058c*/ 	.word	0xffffffff


	//   ....[37]....
        /*0590*/ 	.word	0xffffffff


	//   ....[38]....
        /*0594*/ 	.word	0xffffffff


	//   ....[39]....
        /*0598*/ 	.word	0xffffffff


	//   ....[40]....
        /*059c*/ 	.word	0xffffffff


	//   ....[41]....
        /*05a0*/ 	.word	0xffffffff


	//   ....[42]....
        /*05a4*/ 	.word	0xffffffff


	//   ....[43]....
        /*05a8*/ 	.word	0xffffffff


	//   ....[44]....
        /*05ac*/ 	.word	0xffffffff


	//   ....[45]....
        /*05b0*/ 	.word	0xffffffff


	//   ....[46]....
        /*05b4*/ 	.word	0xffffffff


	//   ....[47]....
        /*05b8*/ 	.word	0xffffffff


	//   ....[48]....
        /*05bc*/ 	.word	0xffffffff


	//   ....[49]....
        /*05c0*/ 	.word	0xffffffff


	//   ....[50]....
        /*05c4*/ 	.word	0xffffffff


	//   ....[51]....
        /*05c8*/ 	.word	0xffffffff


	//   ....[52]....
        /*05cc*/ 	.word	0xffffffff


	//   ....[53]....
        /*05d0*/ 	.word	0xffffffff


	//   ....[54]....
        /*05d4*/ 	.word	0xffffffff


	//   ....[55]....
        /*05d8*/ 	.word	0xffffffff


	//   ....[56]....
        /*05dc*/ 	.word	0xffffffff


	//   ....[57]....
        /*05e0*/ 	.word	0xffffffff


	//   ....[58]....
        /*05e4*/ 	.word	0xffffffff


	//   ....[59]....
        /*05e8*/ 	.word	0xffffffff


	//   ....[60]....
        /*05ec*/ 	.word	0xffffffff


	//   ....[61]....
        /*05f0*/ 	.word	0xffffffff


	//   ....[62]....
        /*05f4*/ 	.word	0xffffffff


	//   ....[63]....
        /*05f8*/ 	.word	0xffffffff


	//   ....[64]....
        /*05fc*/ 	.word	0xffffffff


	//   ....[65]....
        /*0600*/ 	.word	0xffffffff


	//   ....[66]....
        /*0604*/ 	.word	0xffffffff


	//   ....[67]....
        /*0608*/ 	.word	0xffffffff


	//   ....[68]....
        /*060c*/ 	.word	0xffffffff


	//   ....[69]....
        /*0610*/ 	.word	0xffffffff


	//   ....[70]....
        /*0614*/ 	.word	0xffffffff


	//   ....[71]....
        /*0618*/ 	.word	0xffffffff


	//   ....[72]....
        /*061c*/ 	.word	0xffffffff


	//   ....[73]....
        /*0620*/ 	.word	0xffffffff


	//   ....[74]....
        /*0624*/ 	.word	0xffffffff


	//   ....[75]....
        /*0628*/ 	.word	0xffffffff


	//   ....[76]....
        /*062c*/ 	.word	0xffffffff


	//   ....[77]....
        /*0630*/ 	.word	0xffffffff


	//   ....[78]....
        /*0634*/ 	.word	0xffffffff


	//   ....[79]....
        /*0638*/ 	.word	0xffffffff


	//   ....[80]....
        /*063c*/ 	.word	0xffffffff


	//   ....[81]....
        /*0640*/ 	.word	0xffffffff


	//   ....[82]....
        /*0644*/ 	.word	0xffffffff


	//   ....[83]....
        /*0648*/ 	.word	0xffffffff


	//   ....[84]....
        /*064c*/ 	.word	0xffffffff


	//   ....[85]....
        /*0650*/ 	.word	0xffffffff


	//   ....[86]....
        /*0654*/ 	.word	0xffffffff


	//   ....[87]....
        /*0658*/ 	.word	0xffffffff


	//   ....[88]....
        /*065c*/ 	.word	0xffffffff


	//   ....[89]....
        /*0660*/ 	.word	0xffffffff


	//   ....[90]....
        /*0664*/ 	.word	0xffffffff


	//   ....[91]....
        /*0668*/ 	.word	0xffffffff


	//   ....[92]....
        /*066c*/ 	.word	0xffffffff


	//   ....[93]....
        /*0670*/ 	.word	0xffffffff


	//   ....[94]....
        /*0674*/ 	.word	0xffffffff


	//   ....[95]....
        /*0678*/ 	.word	0xffffffff


	//   ....[96]....
        /*067c*/ 	.word	0xffffffff


	//   ....[97]....
        /*0680*/ 	.word	0xffffffff


	//   ....[98]....
        /*0684*/ 	.word	0xffffffff


	//   ....[99]....
        /*0688*/ 	.word	0xffffffff


	//   ....[100]....
        /*068c*/ 	.word	0xffffffff


	//   ....[101]....
        /*0690*/ 	.word	0xffffffff


	//   ....[102]....
        /*0694*/ 	.word	0xffffffff


	//   ....[103]....
        /*0698*/ 	.word	0xffffffff


	//   ....[104]....
        /*069c*/ 	.word	0xffffffff


	//   ....[105]....
        /*06a0*/ 	.word	0xffffffff


	//   ....[106]....
        /*06a4*/ 	.word	0xffffffff


	//   ....[107]....
        /*06a8*/ 	.word	0xffffffff


	//   ....[108]....
        /*06ac*/ 	.word	0xffffffff


	//   ....[109]....
        /*06b0*/ 	.word	0xffffffff


	//   ....[110]....
        /*06b4*/ 	.word	0xffffffff


	//   ....[111]....
        /*06b8*/ 	.word	0xffffffff


	//   ....[112]....
        /*06bc*/ 	.word	0xffffffff


	//   ....[113]....
        /*06c0*/ 	.word	0xffffffff


	//   ....[114]....
        /*06c4*/ 	.word	0xffffffff


	//   ....[115]....
        /*06c8*/ 	.word	0xffffffff


	//   ....[116]....
        /*06cc*/ 	.word	0xffffffff


	//   ....[117]....
        /*06d0*/ 	.word	0xffffffff


	//   ....[118]....
        /*06d4*/ 	.word	0xffffffff


	//   ....[119]....
        /*06d8*/ 	.word	0xffffffff


	//   ....[120]....
        /*06dc*/ 	.word	0xffffffff


	//   ....[121]....
        /*06e0*/ 	.word	0xffffffff


	//   ....[122]....
        /*06e4*/ 	.word	0xffffffff


	//   ....[123]....
        /*06e8*/ 	.word	0xffffffff


	//   ....[124]....
        /*06ec*/ 	.word	0xffffffff


	//   ....[125]....
        /*06f0*/ 	.word	0xffffffff


	//   ....[126]....
        /*06f4*/ 	.word	0xffffffff


	//   ....[127]....
        /*06f8*/ 	.word	0xffffffff


	//   ....[128]....
        /*06fc*/ 	.word	0xffffffff


	//   ....[129]....
        /*0700*/ 	.word	0xffffffff


	//   ....[130]....
        /*0704*/ 	.word	0xffffffff


	//   ....[131]....
        /*0708*/ 	.word	0xffffffff


	//   ....[132]....
        /*070c*/ 	.word	0xffffffff


	//   ....[133]....
        /*0710*/ 	.word	0xffffffff


	//   ....[134]....
        /*0714*/ 	.word	0xffffffff


	//   ....[135]....
        /*0718*/ 	.word	0xffffffff


	//   ....[136]....
        /*071c*/ 	.word	0xffffffff


	//   ....[137]....
        /*0720*/ 	.word	0xffffffff


	//   ....[138]....
        /*0724*/ 	.word	0xffffffff


	//   ....[139]....
        /*0728*/ 	.word	0xffffffff


	//   ....[140]....
        /*072c*/ 	.word	0xffffffff


	//   ....[141]....
        /*0730*/ 	.word	0xffffffff


	//   ....[142]....
        /*0734*/ 	.word	0xffffffff


	//   ....[143]....
        /*0738*/ 	.word	0xffffffff


	//   ....[144]....
        /*073c*/ 	.word	0xffffffff


	//   ....[145]....
        /*0740*/ 	.word	0xffffffff


	//   ....[146]....
        /*0744*/ 	.word	0xffffffff


	//   ....[147]....
        /*0748*/ 	.word	0xffffffff


	//   ....[148]....
        /*074c*/ 	.word	0xffffffff


	//   ....[149]....
        /*0750*/ 	.word	0xffffffff


	//   ....[150]....
        /*0754*/ 	.word	0xffffffff


	//   ....[151]....
        /*0758*/ 	.word	0xffffffff


	//   ....[152]....
        /*075c*/ 	.word	0xffffffff


	//   ....[153]....
        /*0760*/ 	.word	0xffffffff


	//   ....[154]....
        /*0764*/ 	.word	0xffffffff


	//   ....[155]....
        /*0768*/ 	.word	0xffffffff


	//   ....[156]....
        /*076c*/ 	.word	0xffffffff


	//   ....[157]....
        /*0770*/ 	.word	0xffffffff


	//   ....[158]....
        /*0774*/ 	.word	0xffffffff


	//   ....[159]....
        /*0778*/ 	.word	0xffffffff


	//   ....[160]....
        /*077c*/ 	.word	0xffffffff


	//   ....[161]....
        /*0780*/ 	.word	0xffffffff


	//   ....[162]....
        /*0784*/ 	.word	0xffffffff


	//   ....[163]....
        /*0788*/ 	.word	0xffffffff


	//   ....[164]....
        /*078c*/ 	.word	0xffffffff


	//   ....[165]....
        /*0790*/ 	.word	0xffffffff


	//   ....[166]....
        /*0794*/ 	.word	0xffffffff


	//   ....[167]....
        /*0798*/ 	.word	0xffffffff


	//   ....[168]....
        /*079c*/ 	.word	0xffffffff


	//   ....[169]....
        /*07a0*/ 	.word	0xffffffff


	//   ....[170]....
        /*07a4*/ 	.word	0xffffffff


	//   ....[171]....
        /*07a8*/ 	.word	0xffffffff


	//   ....[172]....
        /*07ac*/ 	.word	0xffffffff


	//   ....[173]....
        /*07b0*/ 	.word	0xffffffff


	//   ....[174]....
        /*07b4*/ 	.word	0xffffffff


	//   ....[175]....
        /*07b8*/ 	.word	0xffffffff


	//   ....[176]....
        /*07bc*/ 	.word	0xffffffff


	//   ....[177]....
        /*07c0*/ 	.word	0xffffffff


	//   ....[178]....
        /*07c4*/ 	.word	0xffffffff


	//   ....[179]....
        /*07c8*/ 	.word	0xffffffff


	//   ....[180]....
        /*07cc*/ 	.word	0xffffffff


	//   ....[181]....
        /*07d0*/ 	.word	0xffffffff


	//   ....[182]....
        /*07d4*/ 	.word	0xffffffff


	//   ....[183]....
        /*07d8*/ 	.word	0xffffffff


	//   ....[184]....
        /*07dc*/ 	.word	0xffffffff


	//   ....[185]....
        /*07e0*/ 	.word	0xffffffff


	//   ....[186]....
        /*07e4*/ 	.word	0xffffffff


	//   ....[187]....
        /*07e8*/ 	.word	0xffffffff


	//   ....[188]....
        /*07ec*/ 	.word	0xffffffff


	//   ....[189]....
        /*07f0*/ 	.word	0xffffffff


	//   ....[190]....
        /*07f4*/ 	.word	0xffffffff


	//   ....[191]....
        /*07f8*/ 	.word	0xffffffff


	//   ....[192]....
        /*07fc*/ 	.word	0xffffffff


	//   ....[193]....
        /*0800*/ 	.word	0xffffffff


	//   ....[194]....
        /*0804*/ 	.word	0xffffffff


	//   ....[195]....
        /*0808*/ 	.word	0xffffffff


	//   ....[196]....
        /*080c*/ 	.word	0xffffffff


	//   ....[197]....
        /*0810*/ 	.word	0xffffffff


	//   ....[198]....
        /*0814*/ 	.word	0xffffffff


	//   ....[199]....
        /*0818*/ 	.word	0xffffffff


	//   ....[200]....
        /*081c*/ 	.word	0xffffffff


	//   ....[201]....
        /*0820*/ 	.word	0xffffffff


	//   ....[202]....
        /*0824*/ 	.word	0xffffffff


	//   ....[203]....
        /*0828*/ 	.word	0xffffffff


	//   ....[204]....
        /*082c*/ 	.word	0xffffffff


	//   ....[205]....
        /*0830*/ 	.word	0xffffffff


	//   ....[206]....
        /*0834*/ 	.word	0xffffffff


	//   ....[207]....
        /*0838*/ 	.word	0xffffffff


	//   ....[208]....
        /*083c*/ 	.word	0xffffffff


	//   ....[209]....
        /*0840*/ 	.word	0xffffffff


	//   ....[210]....
        /*0844*/ 	.word	0xffffffff


	//   ....[211]....
        /*0848*/ 	.word	0xffffffff


	//   ....[212]....
        /*084c*/ 	.word	0xffffffff


	//   ....[213]....
        /*0850*/ 	.word	0xffffffff


	//   ....[214]....
        /*0854*/ 	.word	0xffffffff


	//   ....[215]....
        /*0858*/ 	.word	0xffffffff


	//   ....[216]....
        /*085c*/ 	.word	0xffffffff


	//   ....[217]....
        /*0860*/ 	.word	0xffffffff


	//   ....[218]....
        /*0864*/ 	.word	0xffffffff


	//   ....[219]....
        /*0868*/ 	.word	0xffffffff


	//   ....[220]....
        /*086c*/ 	.word	0xffffffff


	//   ....[221]....
        /*0870*/ 	.word	0xffffffff


	//   ....[222]....
        /*0874*/ 	.word	0xffffffff


	//   ....[223]....
        /*0878*/ 	.word	0xffffffff


	//   ....[224]....
        /*087c*/ 	.word	0xffffffff


	//   ....[225]....
        /*0880*/ 	.word	0xffffffff


	//   ....[226]....
        /*0884*/ 	.word	0xffffffff


	//   ....[227]....
        /*0888*/ 	.word	0xffffffff


	//   ....[228]....
        /*088c*/ 	.word	0xffffffff


	//   ....[229]....
        /*0890*/ 	.word	0xffffffff


	//   ....[230]....
        /*0894*/ 	.word	0xffffffff


	//   ....[231]....
        /*0898*/ 	.word	0xffffffff


	//   ....[232]....
        /*089c*/ 	.word	0xffffffff


	//   ....[233]....
        /*08a0*/ 	.word	0xffffffff


	//   ....[234]....
        /*08a4*/ 	.word	0xffffffff


	//   ....[235]....
        /*08a8*/ 	.word	0xffffffff


	//   ....[236]....
        /*08ac*/ 	.word	0xffffffff


	//   ....[237]....
        /*08b0*/ 	.word	0xffffffff


	//   ....[238]....
        /*08b4*/ 	.word	0xffffffff


	//   ....[239]....
        /*08b8*/ 	.word	0xffffffff


	//   ....[240]....
        /*08bc*/ 	.word	0xffffffff


	//   ....[241]....
        /*08c0*/ 	.word	0xffffffff


	//   ....[242]....
        /*08c4*/ 	.word	0xffffffff


	//   ....[243]....
        /*08c8*/ 	.word	0xffffffff


	//   ....[244]....
        /*08cc*/ 	.word	0xffffffff


	//   ....[245]....
        /*08d0*/ 	.word	0xffffffff


	//   ....[246]....
        /*08d4*/ 	.word	0xffffffff


	//   ....[247]....
        /*08d8*/ 	.word	0xffffffff


	//   ....[248]....
        /*08dc*/ 	.word	0xffffffff


	//   ....[249]....
        /*08e0*/ 	.word	0xffffffff


	//   ....[250]....
        /*08e4*/ 	.word	0xffffffff


	//   ....[251]....
        /*08e8*/ 	.word	0xffffffff


	//   ....[252]....
        /*08ec*/ 	.word	0xffffffff


	//   ....[253]....
        /*08f0*/ 	.word	0xffffffff


	//   ....[254]....
        /*08f4*/ 	.word	0xffffffff


	//   ....[255]....
        /*08f8*/ 	.word	0xffffffff


	//   ....[0]....
        /*08fc*/ 	.word	0xffffffff


	//   ....[1]....
        /*0900*/ 	.word	0xffffffff


	//   ....[2]....
        /*0904*/ 	.word	0xffffffff


	//   ....[3]....
        /*0908*/ 	.word	0xffffffff


	//   ....[4]....
        /*090c*/ 	.word	0xffffffff


	//   ....[5]....
        /*0910*/ 	.word	0xffffffff


	//   ....[6]....
        /*0914*/ 	.word	0xffffffff


	//   ....[7]....
        /*0918*/ 	.word	0xffffffff


	//   ....[8]....
        /*091c*/ 	.word	0xffffffff


	//   ....[9]....
        /*0920*/ 	.word	0xffffffff


	//   ....[10]....
        /*0924*/ 	.word	0xffffffff


	//   ....[11]....
        /*0928*/ 	.word	0xffffffff


	//   ....[12]....
        /*092c*/ 	.word	0xffffffff


	//   ....[13]....
        /*0930*/ 	.word	0xffffffff


	//   ....[14]....
        /*0934*/ 	.word	0xffffffff


	//   ....[15]....
        /*0938*/ 	.word	0xffffffff


	//   ....[16]....
        /*093c*/ 	.word	0xffffffff


	//   ....[17]....
        /*0940*/ 	.word	0xffffffff


	//   ....[18]....
        /*0944*/ 	.word	0xffffffff


	//   ....[19]....
        /*0948*/ 	.word	0xffffffff


	//   ....[20]....
        /*094c*/ 	.word	0xffffffff


	//   ....[21]....
        /*0950*/ 	.word	0xffffffff


	//   ....[22]....
        /*0954*/ 	.word	0xffffffff


	//   ....[23]....
        /*0958*/ 	.word	0xffffffff


	//   ....[24]....
        /*095c*/ 	.word	0xffffffff


	//   ....[25]....
        /*0960*/ 	.word	0xffffffff


	//   ....[26]....
        /*0964*/ 	.word	0xffffffff


	//   ....[27]....
        /*0968*/ 	.word	0xffffffff


	//   ....[28]....
        /*096c*/ 	.word	0xffffffff


	//   ....[29]....
        /*0970*/ 	.word	0xffffffff


	//   ....[30]....
        /*0974*/ 	.word	0xffffffff


	//   ....[31]....
        /*0978*/ 	.word	0xffffffff


	//   ....[32]....
        /*097c*/ 	.word	0xffffffff


	//   ....[33]....
        /*0980*/ 	.word	0xffffffff


	//   ....[34]....
        /*0984*/ 	.word	0xffffffff


	//   ....[35]....
        /*0988*/ 	.word	0xffffffff


	//   ....[36]....
        /*098c*/ 	.word	0xffffffff


	//   ....[37]....
        /*0990*/ 	.word	0xffffffff


	//   ....[38]....
        /*0994*/ 	.word	0xffffffff


	//   ....[39]....
        /*0998*/ 	.word	0xffffffff


	//   ....[40]....
        /*099c*/ 	.word	0xffffffff


	//   ....[41]....
        /*09a0*/ 	.word	0xffffffff


	//   ....[42]....
        /*09a4*/ 	.word	0xffffffff


	//   ....[43]....
        /*09a8*/ 	.word	0xffffffff


	//   ....[44]....
        /*09ac*/ 	.word	0xffffffff


	//   ....[45]....
        /*09b0*/ 	.word	0xffffffff


	//   ....[46]....
        /*09b4*/ 	.word	0xffffffff


	//   ....[47]....
        /*09b8*/ 	.word	0xffffffff


	//   ....[48]....
        /*09bc*/ 	.word	0xffffffff


	//   ....[49]....
        /*09c0*/ 	.word	0xffffffff


	//   ....[50]....
        /*09c4*/ 	.word	0xffffffff


	//   ....[51]....
        /*09c8*/ 	.word	0xffffffff


	//   ....[52]....
        /*09cc*/ 	.word	0xffffffff


	//   ....[53]....
        /*09d0*/ 	.word	0xffffffff


	//   ....[54]....
        /*09d4*/ 	.word	0xffffffff


	//   ....[55]....
        /*09d8*/ 	.word	0xffffffff


	//   ....[56]....
        /*09dc*/ 	.word	0xffffffff


	//   ....[57]....
        /*09e0*/ 	.word	0xffffffff


	//   ....[58]....
        /*09e4*/ 	.word	0xffffffff


	//   ....[59]....
        /*09e8*/ 	.word	0xffffffff


	//   ....[60]....
        /*09ec*/ 	.word	0xffffffff


	//   ....[61]....
        /*09f0*/ 	.word	0xffffffff


	//   ....[62]....
        /*09f4*/ 	.word	0xffffffff


	//   ....[63]....
        /*09f8*/ 	.word	0xffffffff


	//   ....[64]....
        /*09fc*/ 	.word	0xffffffff


	//   ....[65]....
        /*0a00*/ 	.word	0xffffffff


	//   ....[66]....
        /*0a04*/ 	.word	0xffffffff


	//   ....[67]....
        /*0a08*/ 	.word	0xffffffff


	//   ....[68]....
        /*0a0c*/ 	.word	0xffffffff


	//   ....[69]....
        /*0a10*/ 	.word	0xffffffff


	//   ....[70]....
        /*0a14*/ 	.word	0xffffffff


	//   ....[71]....
        /*0a18*/ 	.word	0xffffffff


	//   ....[72]....
        /*0a1c*/ 	.word	0xffffffff


	//   ....[73]....
        /*0a20*/ 	.word	0xffffffff


	//   ....[74]....
        /*0a24*/ 	.word	0xffffffff


	//   ....[75]....
        /*0a28*/ 	.word	0xffffffff


	//   ....[76]....
        /*0a2c*/ 	.word	0xffffffff


	//   ....[77]....
        /*0a30*/ 	.word	0xffffffff


	//   ....[78]....
        /*0a34*/ 	.word	0xffffffff


	//   ....[79]....
        /*0a38*/ 	.word	0xffffffff


	//   ....[80]....
        /*0a3c*/ 	.word	0xffffffff


	//   ....[81]....
        /*0a40*/ 	.word	0xffffffff


	//   ....[82]....
        /*0a44*/ 	.word	0xffffffff


	//   ....[83]....
        /*0a48*/ 	.word	0xffffffff


	//   ....[84]....
        /*0a4c*/ 	.word	0xffffffff


	//   ....[85]....
        /*0a50*/ 	.word	0xffffffff


	//   ....[86]....
        /*0a54*/ 	.word	0xffffffff


	//   ....[87]....
        /*0a58*/ 	.word	0xffffffff


	//   ....[88]....
        /*0a5c*/ 	.word	0xffffffff


	//   ....[89]....
        /*0a60*/ 	.word	0xffffffff


	//   ....[90]....
        /*0a64*/ 	.word	0xffffffff


	//   ....[91]....
        /*0a68*/ 	.word	0xffffffff


	//   ....[92]....
        /*0a6c*/ 	.word	0xffffffff


	//   ....[93]....
        /*0a70*/ 	.word	0xffffffff


	//   ....[94]....
        /*0a74*/ 	.word	0xffffffff


	//   ....[95]....
        /*0a78*/ 	.word	0xffffffff


	//   ....[96]....
        /*0a7c*/ 	.word	0xffffffff


	//   ....[97]....
        /*0a80*/ 	.word	0xffffffff


	//   ....[98]....
        /*0a84*/ 	.word	0xffffffff


	//   ....[99]....
        /*0a88*/ 	.word	0xffffffff


	//   ....[100]....
        /*0a8c*/ 	.word	0xffffffff


	//   ....[101]....
        /*0a90*/ 	.word	0xffffffff


	//   ....[102]....
        /*0a94*/ 	.word	0xffffffff


	//   ....[103]....
        /*0a98*/ 	.word	0xffffffff


	//   ....[104]....
        /*0a9c*/ 	.word	0xffffffff


	//   ....[105]....
        /*0aa0*/ 	.word	0xffffffff


	//   ....[106]....
        /*0aa4*/ 	.word	0xffffffff


	//   ....[107]....
        /*0aa8*/ 	.word	0xffffffff


	//   ....[108]....
        /*0aac*/ 	.word	0xffffffff


	//   ....[109]....
        /*0ab0*/ 	.word	0xffffffff


	//   ....[110]....
        /*0ab4*/ 	.word	0xffffffff


	//   ....[111]....
        /*0ab8*/ 	.word	0xffffffff


	//   ....[112]....
        /*0abc*/ 	.word	0xffffffff


	//   ....[113]....
        /*0ac0*/ 	.word	0xffffffff


	//   ....[114]....
        /*0ac4*/ 	.word	0xffffffff


	//   ....[115]....
        /*0ac8*/ 	.word	0xffffffff


	//   ....[116]....
        /*0acc*/ 	.word	0xffffffff


	//   ....[117]....
        /*0ad0*/ 	.word	0xffffffff


	//   ....[118]....
        /*0ad4*/ 	.word	0xffffffff


	//   ....[119]....
        /*0ad8*/ 	.word	0xffffffff


	//   ....[120]....
        /*0adc*/ 	.word	0xffffffff


	//   ....[121]....
        /*0ae0*/ 	.word	0xffffffff


	//   ....[122]....
        /*0ae4*/ 	.word	0xffffffff


	//   ....[123]....
        /*0ae8*/ 	.word	0xffffffff


	//   ....[124]....
        /*0aec*/ 	.word	0xffffffff


	//   ....[125]....
        /*0af0*/ 	.word	0xffffffff


	//   ....[126]....
        /*0af4*/ 	.word	0xffffffff


	//   ....[127]....
        /*0af8*/ 	.word	0xffffffff


	//   ....[128]....
        /*0afc*/ 	.word	0xffffffff


	//   ....[129]....
        /*0b00*/ 	.word	0xffffffff


	//   ....[130]....
        /*0b04*/ 	.word	0xffffffff


	//   ....[131]....
        /*0b08*/ 	.word	0xffffffff


	//   ....[132]....
        /*0b0c*/ 	.word	0xffffffff


	//   ....[133]....
        /*0b10*/ 	.word	0xffffffff


	//   ....[134]....
        /*0b14*/ 	.word	0xffffffff


	//   ....[135]....
        /*0b18*/ 	.word	0xffffffff


	//   ....[136]....
        /*0b1c*/ 	.word	0xffffffff


	//   ....[137]....
        /*0b20*/ 	.word	0xffffffff


	//   ....[138]....
        /*0b24*/ 	.word	0xffffffff


	//   ....[139]....
        /*0b28*/ 	.word	0xffffffff


	//   ....[140]....
        /*0b2c*/ 	.word	0xffffffff


	//   ....[141]....
        /*0b30*/ 	.word	0xffffffff


	//   ....[142]....
        /*0b34*/ 	.word	0xffffffff


	//   ....[143]....
        /*0b38*/ 	.word	0xffffffff


	//   ....[144]....
        /*0b3c*/ 	.word	0xffffffff


	//   ....[145]....
        /*0b40*/ 	.word	0xffffffff


	//   ....[146]....
        /*0b44*/ 	.word	0xffffffff


	//   ....[147]....
        /*0b48*/ 	.word	0xffffffff


	//   ....[148]....
        /*0b4c*/ 	.word	0xffffffff


	//   ....[149]....
        /*0b50*/ 	.word	0xffffffff


	//   ....[150]....
        /*0b54*/ 	.word	0xffffffff


	//   ....[151]....
        /*0b58*/ 	.word	0xffffffff


	//   ....[152]....
        /*0b5c*/ 	.word	0xffffffff


	//   ....[153]....
        /*0b60*/ 	.word	0xffffffff


	//   ....[154]....
        /*0b64*/ 	.word	0xffffffff


	//   ....[155]....
        /*0b68*/ 	.word	0xffffffff


	//   ....[156]....
        /*0b6c*/ 	.word	0xffffffff


	//   ....[157]....
        /*0b70*/ 	.word	0xffffffff


	//   ....[158]....
        /*0b74*/ 	.word	0xffffffff


	//   ....[159]....
        /*0b78*/ 	.word	0xffffffff


	//   ....[160]....
        /*0b7c*/ 	.word	0xffffffff


	//   ....[161]....
        /*0b80*/ 	.word	0xffffffff


	//   ....[162]....
        /*0b84*/ 	.word	0xffffffff


	//   ....[163]....
        /*0b88*/ 	.word	0xffffffff


	//   ....[164]....
        /*0b8c*/ 	.word	0xffffffff


	//   ....[165]....
        /*0b90*/ 	.word	0xffffffff


	//   ....[166]....
        /*0b94*/ 	.word	0xffffffff


	//   ....[167]....
        /*0b98*/ 	.word	0xffffffff


	//   ....[168]....
        /*0b9c*/ 	.word	0xffffffff


	//   ....[169]....
        /*0ba0*/ 	.word	0xffffffff


	//   ....[170]....
        /*0ba4*/ 	.word	0xffffffff


	//   ....[171]....
        /*0ba8*/ 	.word	0xffffffff


	//   ....[172]....
        /*0bac*/ 	.word	0xffffffff


	//   ....[173]....
        /*0bb0*/ 	.word	0xffffffff


	//   ....[174]....
        /*0bb4*/ 	.word	0xffffffff


	//   ....[175]....
        /*0bb8*/ 	.word	0xffffffff


	//   ....[176]....
        /*0bbc*/ 	.word	0xffffffff


	//   ....[177]....
        /*0bc0*/ 	.word	0xffffffff


	//   ....[178]....
        /*0bc4*/ 	.word	0xffffffff


	//   ....[179]....
        /*0bc8*/ 	.word	0xffffffff


	//   ....[180]....
        /*0bcc*/ 	.word	0xffffffff


	//   ....[181]....
        /*0bd0*/ 	.word	0xffffffff


	//   ....[182]....
        /*0bd4*/ 	.word	0xffffffff


	//   ....[183]....
        /*0bd8*/ 	.word	0xffffffff


	//   ....[184]....
        /*0bdc*/ 	.word	0xffffffff


	//   ....[185]....
        /*0be0*/ 	.word	0xffffffff


	//   ....[186]....
        /*0be4*/ 	.word	0xffffffff


	//   ....[187]....
        /*0be8*/ 	.word	0xffffffff


	//   ....[188]....
        /*0bec*/ 	.word	0xffffffff


	//   ....[189]....
        /*0bf0*/ 	.word	0xffffffff


	//   ....[190]....
        /*0bf4*/ 	.word	0xffffffff


	//   ....[191]....
        /*0bf8*/ 	.word	0xffffffff


	//   ....[192]....
        /*0bfc*/ 	.word	0xffffffff


	//   ....[193]....
        /*0c00*/ 	.word	0xffffffff


	//   ....[194]....
        /*0c04*/ 	.word	0xffffffff


	//   ....[195]....
        /*0c08*/ 	.word	0xffffffff


	//   ....[196]....
        /*0c0c*/ 	.word	0xffffffff


	//   ....[197]....
        /*0c10*/ 	.word	0xffffffff


	//   ....[198]....
        /*0c14*/ 	.word	0xffffffff


	//   ....[199]....
        /*0c18*/ 	.word	0xffffffff


	//   ....[200]....
        /*0c1c*/ 	.word	0xffffffff


	//   ....[201]....
        /*0c20*/ 	.word	0xffffffff


	//   ....[202]....
        /*0c24*/ 	.word	0xffffffff


	//   ....[203]....
        /*0c28*/ 	.word	0xffffffff


	//   ....[204]....
        /*0c2c*/ 	.word	0xffffffff


	//   ....[205]....
        /*0c30*/ 	.word	0xffffffff


	//   ....[206]....
        /*0c34*/ 	.word	0xffffffff


	//   ....[207]....
        /*0c38*/ 	.word	0xffffffff


	//   ....[208]....
        /*0c3c*/ 	.word	0xffffffff


	//   ....[209]....
        /*0c40*/ 	.word	0xffffffff


	//   ....[210]....
        /*0c44*/ 	.word	0xffffffff


	//   ....[211]....
        /*0c48*/ 	.word	0xffffffff


	//   ....[212]....
        /*0c4c*/ 	.word	0xffffffff


	//   ....[213]....
        /*0c50*/ 	.word	0xffffffff


	//   ....[214]....
        /*0c54*/ 	.word	0xffffffff


	//   ....[215]....
        /*0c58*/ 	.word	0xffffffff


	//   ....[216]....
        /*0c5c*/ 	.word	0xffffffff


	//   ....[217]....
        /*0c60*/ 	.word	0xffffffff


	//   ....[218]....
        /*0c64*/ 	.word	0xffffffff


	//   ....[219]....
        /*0c68*/ 	.word	0xffffffff


	//   ....[220]....
        /*0c6c*/ 	.word	0xffffffff


	//   ....[221]....
        /*0c70*/ 	.word	0xffffffff


	//   ....[222]....
        /*0c74*/ 	.word	0xffffffff


	//   ....[223]....
        /*0c78*/ 	.word	0xffffffff


	//   ....[224]....
        /*0c7c*/ 	.word	0xffffffff


	//   ....[225]....
        /*0c80*/ 	.word	0xffffffff


	//   ....[226]....
        /*0c84*/ 	.word	0xffffffff


	//   ....[227]....
        /*0c88*/ 	.word	0xffffffff


	//   ....[228]....
        /*0c8c*/ 	.word	0xffffffff


	//   ....[229]....
        /*0c90*/ 	.word	0xffffffff


	//   ....[230]....
        /*0c94*/ 	.word	0xffffffff


	//   ....[231]....
        /*0c98*/ 	.word	0xffffffff


	//   ....[232]....
        /*0c9c*/ 	.word	0xffffffff


	//   ....[233]....
        /*0ca0*/ 	.word	0xffffffff


	//   ....[234]....
        /*0ca4*/ 	.word	0xffffffff


	//   ....[235]....
        /*0ca8*/ 	.word	0xffffffff


	//   ....[236]....
        /*0cac*/ 	.word	0xffffffff


	//   ....[237]....
        /*0cb0*/ 	.word	0xffffffff


	//   ....[238]....
        /*0cb4*/ 	.word	0xffffffff


	//   ....[239]....
        /*0cb8*/ 	.word	0xffffffff


	//   ....[240]....
        /*0cbc*/ 	.word	0xffffffff


	//   ....[241]....
        /*0cc0*/ 	.word	0xffffffff


	//   ....[242]....
        /*0cc4*/ 	.word	0xffffffff


	//   ....[243]....
        /*0cc8*/ 	.word	0xffffffff


	//   ....[244]....
        /*0ccc*/ 	.word	0xffffffff


	//   ....[245]....
        /*0cd0*/ 	.word	0xffffffff


	//   ....[246]....
        /*0cd4*/ 	.word	0xffffffff


	//   ....[247]....
        /*0cd8*/ 	.word	0xffffffff


	//   ....[248]....
        /*0cdc*/ 	.word	0xffffffff


	//   ....[249]....
        /*0ce0*/ 	.word	0xffffffff


	//   ....[250]....
        /*0ce4*/ 	.word	0xffffffff


	//   ....[251]....
        /*0ce8*/ 	.word	0xffffffff


	//   ....[252]....
        /*0cec*/ 	.word	0xffffffff


	//   ....[253]....
        /*0cf0*/ 	.word	0xffffffff


	//   ....[254]....
        /*0cf4*/ 	.word	0xffffffff


	//   ....[255]....
        /*0cf8*/ 	.word	0xffffffff


	//   ....[0]....
        /*0cfc*/ 	.word	0xffffffff


	//   ....[1]....
        /*0d00*/ 	.word	0xffffffff


	//   ....[2]....
        /*0d04*/ 	.word	0xffffffff


	//   ....[3]....
        /*0d08*/ 	.word	0xffffffff


	//   ....[4]....
        /*0d0c*/ 	.word	0xffffffff


	//   ....[5]....
        /*0d10*/ 	.word	0xffffffff


	//   ....[6]....
        /*0d14*/ 	.word	0xffffffff


	//   ....[7]....
        /*0d18*/ 	.word	0xffffffff


	//   ....[8]....
        /*0d1c*/ 	.word	0xffffffff


	//   ....[9]....
        /*0d20*/ 	.word	0xffffffff


	//   ....[10]....
        /*0d24*/ 	.word	0xffffffff


	//   ....[11]....
        /*0d28*/ 	.word	0xffffffff


	//   ....[12]....
        /*0d2c*/ 	.word	0xffffffff


	//   ....[13]....
        /*0d30*/ 	.word	0xffffffff


	//   ....[14]....
        /*0d34*/ 	.word	0xffffffff


	//   ....[15]....
        /*0d38*/ 	.word	0xffffffff


	//   ....[16]....
        /*0d3c*/ 	.word	0xffffffff


	//   ....[17]....
        /*0d40*/ 	.word	0xffffffff


	//   ....[18]....
        /*0d44*/ 	.word	0xffffffff


	//   ....[19]....
        /*0d48*/ 	.word	0xffffffff


	//   ....[20]....
        /*0d4c*/ 	.word	0xffffffff


	//   ....[21]....
        /*0d50*/ 	.word	0xffffffff


	//   ....[22]....
        /*0d54*/ 	.word	0xffffffff


	//   ....[23]....
        /*0d58*/ 	.word	0xffffffff


	//   ....[24]....
        /*0d5c*/ 	.word	0xffffffff


	//   ....[25]....
        /*0d60*/ 	.word	0xffffffff


	//   ....[26]....
        /*0d64*/ 	.word	0xffffffff


	//   ....[27]....
        /*0d68*/ 	.word	0xffffffff


	//   ....[28]....
        /*0d6c*/ 	.word	0xffffffff


	//   ....[29]....
        /*0d70*/ 	.word	0xffffffff


	//   ....[30]....
        /*0d74*/ 	.word	0xffffffff


	//   ....[31]....
        /*0d78*/ 	.word	0xffffffff


	//   ....[32]....
        /*0d7c*/ 	.word	0xffffffff


	//   ....[33]....
        /*0d80*/ 	.word	0xffffffff


	//   ....[34]....
        /*0d84*/ 	.word	0xffffffff


	//   ....[35]....
        /*0d88*/ 	.word	0xffffffff


	//   ....[36]....
        /*0d8c*/ 	.word	0xffffffff


	//   ....[37]....
        /*0d90*/ 	.word	0xffffffff


	//   ....[38]....
        /*0d94*/ 	.word	0xffffffff


	//   ....[39]....
        /*0d98*/ 	.word	0xffffffff


	//   ....[40]....
        /*0d9c*/ 	.word	0xffffffff


	//   ....[41]....
        /*0da0*/ 	.word	0xffffffff


	//   ....[42]....
        /*0da4*/ 	.word	0xffffffff


	//   ....[43]....
        /*0da8*/ 	.word	0xffffffff


	//   ....[44]....
        /*0dac*/ 	.word	0xffffffff


	//   ....[45]....
        /*0db0*/ 	.word	0xffffffff


	//   ....[46]....
        /*0db4*/ 	.word	0xffffffff


	//   ....[47]....
        /*0db8*/ 	.word	0xffffffff


	//   ....[48]....
        /*0dbc*/ 	.word	0xffffffff


	//   ....[49]....
        /*0dc0*/ 	.word	0xffffffff


	//   ....[50]....
        /*0dc4*/ 	.word	0xffffffff


	//   ....[51]....
        /*0dc8*/ 	.word	0xffffffff


	//   ....[52]....
        /*0dcc*/ 	.word	0xffffffff


	//   ....[53]....
        /*0dd0*/ 	.word	0xffffffff


	//   ....[54]....
        /*0dd4*/ 	.word	0xffffffff


	//   ....[55]....
        /*0dd8*/ 	.word	0xffffffff


	//   ....[56]....
        /*0ddc*/ 	.word	0xffffffff


	//   ....[57]....
        /*0de0*/ 	.word	0xffffffff


	//   ....[58]....
        /*0de4*/ 	.word	0xffffffff


	//   ....[59]....
        /*0de8*/ 	.word	0xffffffff


	//   ....[60]....
        /*0dec*/ 	.word	0xffffffff


	//   ....[61]....
        /*0df0*/ 	.word	0xffffffff


	//   ....[62]....
        /*0df4*/ 	.word	0xffffffff


	//   ....[63]....
        /*0df8*/ 	.word	0xffffffff


	//   ....[64]....
        /*0dfc*/ 	.word	0xffffffff


	//   ....[65]....
        /*0e00*/ 	.word	0xffffffff


	//   ....[66]....
        /*0e04*/ 	.word	0xffffffff


	//   ....[67]....
        /*0e08*/ 	.word	0xffffffff


	//   ....[68]....
        /*0e0c*/ 	.word	0xffffffff


	//   ....[69]....
        /*0e10*/ 	.word	0xffffffff


	//   ....[70]....
        /*0e14*/ 	.word	0xffffffff


	//   ....[71]....
        /*0e18*/ 	.word	0xffffffff


	//   ....[72]....
        /*0e1c*/ 	.word	0xffffffff


	//   ....[73]....
        /*0e20*/ 	.word	0xffffffff


	//   ....[74]....
        /*0e24*/ 	.word	0xffffffff


	//   ....[75]....
        /*0e28*/ 	.word	0xffffffff


	//   ....[76]....
        /*0e2c*/ 	.word	0xffffffff


	//   ....[77]....
        /*0e30*/ 	.word	0xffffffff


	//   ....[78]....
        /*0e34*/ 	.word	0xffffffff


	//   ....[79]....
        /*0e38*/ 	.word	0xffffffff


	//   ....[80]....
        /*0e3c*/ 	.word	0xffffffff


	//   ....[81]....
        /*0e40*/ 	.word	0xffffffff


	//   ....[82]....
        /*0e44*/ 	.word	0xffffffff


	//   ....[83]....
        /*0e48*/ 	.word	0xffffffff


	//   ....[84]....
        /*0e4c*/ 	.word	0xffffffff


	//   ....[85]....
        /*0e50*/ 	.word	0xffffffff


	//   ....[86]....
        /*0e54*/ 	.word	0xffffffff


	//   ....[87]....
        /*0e58*/ 	.word	0xffffffff


	//   ....[88]....
        /*0e5c*/ 	.word	0xffffffff


	//   ....[89]....
        /*0e60*/ 	.word	0xffffffff


	//   ....[90]....
        /*0e64*/ 	.word	0xffffffff


	//   ....[91]....
        /*0e68*/ 	.word	0xffffffff


	//   ....[92]....
        /*0e6c*/ 	.word	0xffffffff


	//   ....[93]....
        /*0e70*/ 	.word	0xffffffff


	//   ....[94]....
        /*0e74*/ 	.word	0xffffffff


	//   ....[95]....
        /*0e78*/ 	.word	0xffffffff


	//   ....[96]....
        /*0e7c*/ 	.word	0xffffffff


	//   ....[97]....
        /*0e80*/ 	.word	0xffffffff


	//   ....[98]....
        /*0e84*/ 	.word	0xffffffff


	//   ....[99]....
        /*0e88*/ 	.word	0xffffffff


	//   ....[100]....
        /*0e8c*/ 	.word	0xffffffff


	//   ....[101]....
        /*0e90*/ 	.word	0xffffffff


	//   ....[102]....
        /*0e94*/ 	.word	0xffffffff


	//   ....[103]....
        /*0e98*/ 	.word	0xffffffff


	//   ....[104]....
        /*0e9c*/ 	.word	0xffffffff


	//   ....[105]....
        /*0ea0*/ 	.word	0xffffffff


	//   ....[106]....
        /*0ea4*/ 	.word	0xffffffff


	//   ....[107]....
        /*0ea8*/ 	.word	0xffffffff


	//   ....[108]....
        /*0eac*/ 	.word	0xffffffff


	//   ....[109]....
        /*0eb0*/ 	.word	0xffffffff


	//   ....[110]....
        /*0eb4*/ 	.word	0xffffffff


	//   ....[111]....
        /*0eb8*/ 	.word	0xffffffff


	//   ....[112]....
        /*0ebc*/ 	.word	0xffffffff


	//   ....[113]....
        /*0ec0*/ 	.word	0xffffffff


	//   ....[114]....
        /*0ec4*/ 	.word	0xffffffff


	//   ....[115]....
        /*0ec8*/ 	.word	0xffffffff


	//   ....[116]....
        /*0ecc*/ 	.word	0xffffffff


	//   ....[117]....
        /*0ed0*/ 	.word	0xffffffff


	//   ....[118]....
        /*0ed4*/ 	.word	0xffffffff


	//   ....[119]....
        /*0ed8*/ 	.word	0xffffffff


	//   ....[120]....
        /*0edc*/ 	.word	0xffffffff


	//   ....[121]....
        /*0ee0*/ 	.word	0xffffffff


	//   ....[122]....
        /*0ee4*/ 	.word	0xffffffff


	//   ....[123]....
        /*0ee8*/ 	.word	0xffffffff


	//   ....[124]....
        /*0eec*/ 	.word	0xffffffff


	//   ....[125]....
        /*0ef0*/ 	.word	0xffffffff


	//   ....[126]....
        /*0ef4*/ 	.word	0xffffffff


	//   ....[127]....
        /*0ef8*/ 	.word	0xffffffff


	//   ....[128]....
        /*0efc*/ 	.word	0xffffffff


	//   ....[129]....
        /*0f00*/ 	.word	0xffffffff


	//   ....[130]....
        /*0f04*/ 	.word	0xffffffff


	//   ....[131]....
        /*0f08*/ 	.word	0xffffffff


	//   ....[132]....
        /*0f0c*/ 	.word	0xffffffff


	//   ....[133]....
        /*0f10*/ 	.word	0xffffffff


	//   ....[134]....
        /*0f14*/ 	.word	0xffffffff


	//   ....[135]....
        /*0f18*/ 	.word	0xffffffff


	//   ....[136]....
        /*0f1c*/ 	.word	0xffffffff


	//   ....[137]....
        /*0f20*/ 	.word	0xffffffff


	//   ....[138]....
        /*0f24*/ 	.word	0xffffffff


	//   ....[139]....
        /*0f28*/ 	.word	0xffffffff


	//   ....[140]....
        /*0f2c*/ 	.word	0xffffffff


	//   ....[141]....
        /*0f30*/ 	.word	0xffffffff


	//   ....[142]....
        /*0f34*/ 	.word	0xffffffff


	//   ....[143]....
        /*0f38*/ 	.word	0xffffffff


	//   ....[144]....
        /*0f3c*/ 	.word	0xffffffff


	//   ....[145]....
        /*0f40*/ 	.word	0xffffffff


	//   ....[146]....
        /*0f44*/ 	.word	0xffffffff


	//   ....[147]....
        /*0f48*/ 	.word	0xffffffff


	//   ....[148]....
        /*0f4c*/ 	.word	0xffffffff


	//   ....[149]....
        /*0f50*/ 	.word	0xffffffff


	//   ....[150]....
        /*0f54*/ 	.word	0xffffffff


	//   ....[151]....
        /*0f58*/ 	.word	0xffffffff


	//   ....[152]....
        /*0f5c*/ 	.word	0xffffffff


	//   ....[153]....
        /*0f60*/ 	.word	0xffffffff


	//   ....[154]....
        /*0f64*/ 	.word	0xffffffff


	//   ....[155]....
        /*0f68*/ 	.word	0xffffffff


	//   ....[156]....
        /*0f6c*/ 	.word	0xffffffff


	//   ....[157]....
        /*0f70*/ 	.word	0xffffffff


	//   ....[158]....
        /*0f74*/ 	.word	0xffffffff


	//   ....[159]....
        /*0f78*/ 	.word	0xffffffff


	//   ....[160]....
        /*0f7c*/ 	.word	0xffffffff


	//   ....[161]....
        /*0f80*/ 	.word	0xffffffff


	//   ....[162]....
        /*0f84*/ 	.word	0xffffffff


	//   ....[163]....
        /*0f88*/ 	.word	0xffffffff


	//   ....[164]....
        /*0f8c*/ 	.word	0xffffffff


	//   ....[165]....
        /*0f90*/ 	.word	0xffffffff


	//   ....[166]....
        /*0f94*/ 	.word	0xffffffff


	//   ....[167]....
        /*0f98*/ 	.word	0xffffffff


	//   ....[168]....
        /*0f9c*/ 	.word	0xffffffff


	//   ....[169]....
        /*0fa0*/ 	.word	0xffffffff


	//   ....[170]....
        /*0fa4*/ 	.word	0xffffffff


	//   ....[171]....
        /*0fa8*/ 	.word	0xffffffff


	//   ....[172]....
        /*0fac*/ 	.word	0xffffffff


	//   ....[173]....
        /*0fb0*/ 	.word	0xffffffff


	//   ....[174]....
        /*0fb4*/ 	.word	0xffffffff


	//   ....[175]....
        /*0fb8*/ 	.word	0xffffffff


	//   ....[176]....
        /*0fbc*/ 	.word	0xffffffff


	//   ....[177]....
        /*0fc0*/ 	.word	0xffffffff


	//   ....[178]....
        /*0fc4*/ 	.word	0xffffffff


	//   ....[179]....
        /*0fc8*/ 	.word	0xffffffff


	//   ....[180]....
        /*0fcc*/ 	.word	0xffffffff


	//   ....[181]....
        /*0fd0*/ 	.word	0xffffffff


	//   ....[182]....
        /*0fd4*/ 	.word	0xffffffff


	//   ....[183]....
        /*0fd8*/ 	.word	0xffffffff


	//   ....[184]....
        /*0fdc*/ 	.word	0xffffffff


	//   ....[185]....
        /*0fe0*/ 	.word	0xffffffff


	//   ....[186]....
        /*0fe4*/ 	.word	0xffffffff


	//   ....[187]....
        /*0fe8*/ 	.word	0xffffffff


	//   ....[188]....
        /*0fec*/ 	.word	0xffffffff


	//   ....[189]....
        /*0ff0*/ 	.word	0xffffffff


	//   ....[190]....
        /*0ff4*/ 	.word	0xffffffff


	//   ....[191]....
        /*0ff8*/ 	.word	0xffffffff


	//----- nvinfo : EIATTR_COOP_GROUP_INSTR_OFFSETS
	.align		4
.L_404:
        /*0ffc*/ 	.byte	0x04, 0x28
        /*0ffe*/ 	.short	(.L_406 - .L_405)


	//   ....[0]....
.L_405:
        /*1000*/ 	.word	0x00002d50


	//   ....[1]....
        /*1004*/ 	.word	0x00002d60


	//   ....[2]....
        /*1008*/ 	.word	0x00002d70


	//   ....[3]....
        /*100c*/ 	.word	0x00002d80


	//   ....[4]....
        /*1010*/ 	.word	0x00002d90


	//   ....[5]....
        /*1014*/ 	.word	0x00002da0


	//   ....[6]....
        /*1018*/ 	.word	0x00002db0


	//   ....[7]....
        /*101c*/ 	.word	0x00002dc0


	//   ....[8]....
        /*1020*/ 	.word	0x00002ec0


	//   ....[9]....
        /*1024*/ 	.word	0x00002ed0


	//   ....[10]....
        /*1028*/ 	.word	0x00002f20


	//   ....[11]....
        /*102c*/ 	.word	0x00002f30


	//   ....[12]....
        /*1030*/ 	.word	0x00002f40


	//   ....[13]....
        /*1034*/ 	.word	0x00002f50


	//   ....[14]....
        /*1038*/ 	.word	0x00002f60


	//   ....[15]....
        /*103c*/ 	.word	0x00002f70


	//   ....[16]....
        /*1040*/ 	.word	0x000030d0


	//   ....[17]....
        /*1044*/ 	.word	0x000030e0


	//   ....[18]....
        /*1048*/ 	.word	0x000030f0


	//   ....[19]....
        /*104c*/ 	.word	0x00003100


	//   ....[20]....
        /*1050*/ 	.word	0x00003110


	//   ....[21]....
        /*1054*/ 	.word	0x00003120


	//   ....[22]....
        /*1058*/ 	.word	0x00003130


	//   ....[23]....
        /*105c*/ 	.word	0x00003140


	//   ....[24]....
        /*1060*/ 	.word	0x000031f0


	//   ....[25]....
        /*1064*/ 	.word	0x00003200


	//   ....[26]....
        /*1068*/ 	.word	0x00003240


	//   ....[27]....
        /*106c*/ 	.word	0x00003250


	//   ....[28]....
        /*1070*/ 	.word	0x000032b0


	//   ....[29]....
        /*1074*/ 	.word	0x000032e0


	//   ....[30]....
        /*1078*/ 	.word	0x00003350


	//   ....[31]....
        /*107c*/ 	.word	0x00003360


	//   ....[32]....
        /*1080*/ 	.word	0x00003370


	//   ....[33]....
        /*1084*/ 	.word	0x00003380


	//   ....[34]....
        /*1088*/ 	.word	0x00003390


	//   ....[35]....
        /*108c*/ 	.word	0x000033a0


	//   ....[36]....
        /*1090*/ 	.word	0x000033b0


	//   ....[37]....
        /*1094*/ 	.word	0x000033c0


	//   ....[38]....
        /*1098*/ 	.word	0x000033d0


	//   ....[39]....
        /*109c*/ 	.word	0x000033e0


	//   ....[40]....
        /*10a0*/ 	.word	0x000035d0


	//   ....[41]....
        /*10a4*/ 	.word	0x000035e0


	//   ....[42]....
        /*10a8*/ 	.word	0x000035f0


	//   ....[43]....
        /*10ac*/ 	.word	0x00003600


	//   ....[44]....
        /*10b0*/ 	.word	0x00003610


	//   ....[45]....
        /*10b4*/ 	.word	0x00003620


	//   ....[46]....
        /*10b8*/ 	.word	0x00003630


	//   ....[47]....
        /*10bc*/ 	.word	0x00003640


	//   ....[48]....
        /*10c0*/ 	.word	0x00003650


	//   ....[49]....
        /*10c4*/ 	.word	0x00003660


	//   ....[50]....
        /*10c8*/ 	.word	0x00003670


	//   ....[51]....
        /*10cc*/ 	.word	0x00003680


	//   ....[52]....
        /*10d0*/ 	.word	0x00003690


	//   ....[53]....
        /*10d4*/ 	.word	0x000036a0


	//   ....[54]....
        /*10d8*/ 	.word	0x000036b0


	//   ....[55]....
        /*10dc*/ 	.word	0x000036c0


	//   ....[56]....
        /*10e0*/ 	.word	0x000036d0


	//   ....[57]....
        /*10e4*/ 	.word	0x000036e0


	//   ....[58]....
        /*10e8*/ 	.word	0x000036f0


	//   ....[59]....
        /*10ec*/ 	.word	0x00003700


	//   ....[60]....
        /*10f0*/ 	.word	0x00003710


	//   ....[61]....
        /*10f4*/ 	.word	0x00003720


	//   ....[62]....
        /*10f8*/ 	.word	0x00003730


	//   ....[63]....
        /*10fc*/ 	.word	0x00003740


	//   ....[64]....
        /*1100*/ 	.word	0x00003750


	//   ....[65]....
        /*1104*/ 	.word	0x00003760


	//   ....[66]....
        /*1108*/ 	.word	0x00003770


	//   ....[67]....
        /*110c*/ 	.word	0x00003780


	//   ....[68]....
        /*1110*/ 	.word	0x00003790


	//   ....[69]....
        /*1114*/ 	.word	0x000037a0


	//   ....[70]....
        /*1118*/ 	.word	0x000037b0


	//   ....[71]....
        /*111c*/ 	.word	0x000037c0


	//   ....[72]....
        /*1120*/ 	.word	0x000037d0


	//   ....[73]....
        /*1124*/ 	.word	0x000037e0


	//   ....[74]....
        /*1128*/ 	.word	0x000037f0


	//   ....[75]....
        /*112c*/ 	.word	0x00003800


	//   ....[76]....
        /*1130*/ 	.word	0x00003810


	//   ....[77]....
        /*1134*/ 	.word	0x00003820


	//   ....[78]....
        /*1138*/ 	.word	0x00003950


	//   ....[79]....
        /*113c*/ 	.word	0x00003960


	//   ....[80]....
        /*1140*/ 	.word	0x00003970


	//   ....[81]....
        /*1144*/ 	.word	0x00003980


	//   ....[82]....
        /*1148*/ 	.word	0x00003990


	//   ....[83]....
        /*114c*/ 	.word	0x000039a0


	//   ....[84]....
        /*1150*/ 	.word	0x000039b0


	//   ....[85]....
        /*1154*/ 	.word	0x000039c0


	//   ....[86]....
        /*1158*/ 	.word	0x000039d0


	//   ....[87]....
        /*115c*/ 	.word	0x000039e0


	//   ....[88]....
        /*1160*/ 	.word	0x000039f0


	//   ....[89]....
        /*1164*/ 	.word	0x00003a00


	//   ....[90]....
        /*1168*/ 	.word	0x00003a10


	//   ....[91]....
        /*116c*/ 	.word	0x00003a20


	//   ....[92]....
        /*1170*/ 	.word	0x00003a30


	//   ....[93]....
        /*1174*/ 	.word	0x00003a40


	//   ....[94]....
        /*1178*/ 	.word	0x00003a50


	//   ....[95]....
        /*117c*/ 	.word	0x00003a60


	//   ....[96]....
        /*1180*/ 	.word	0x00003a70


	//   ....[97]....
        /*1184*/ 	.word	0x00003a80


	//   ....[98]....
        /*1188*/ 	.word	0x00003a90


	//   ....[99]....
        /*118c*/ 	.word	0x00003aa0


	//   ....[100]....
        /*1190*/ 	.word	0x00003ab0


	//   ....[101]....
        /*1194*/ 	.word	0x00003ac0


	//   ....[102]....
        /*1198*/ 	.word	0x00003ad0


	//   ....[103]....
        /*119c*/ 	.word	0x00003ae0


	//   ....[104]....
        /*11a0*/ 	.word	0x00003af0


	//   ....[105]....
        /*11a4*/ 	.word	0x00003b00


	//   ....[106]....
        /*11a8*/ 	.word	0x00003b10


	//   ....[107]....
        /*11ac*/ 	.word	0x00003b20


	//   ....[108]....
        /*11b0*/ 	.word	0x00003b30


	//   ....[109]....
        /*11b4*/ 	.word	0x00003b40


	//   ....[110]....
        /*11b8*/ 	.word	0x00003b50


	//   ....[111]....
        /*11bc*/ 	.word	0x00003b60


	//   ....[112]....
        /*11c0*/ 	.word	0x00003b70


	//   ....[113]....
        /*11c4*/ 	.word	0x00003b80


	//   ....[114]....
        /*11c8*/ 	.word	0x00003be0


	//   ....[115]....
        /*11cc*/ 	.word	0x00003bf0


	//   ....[116]....
        /*11d0*/ 	.word	0x00003d20


	//   ....[117]....
        /*11d4*/ 	.word	0x00003d30


	//   ....[118]....
        /*11d8*/ 	.word	0x00003d40


	//   ....[119]....
        /*11dc*/ 	.word	0x00003d50


	//   ....[120]....
        /*11e0*/ 	.word	0x00003d60


	//   ....[121]....
        /*11e4*/ 	.word	0x00003d70


	//   ....[122]....
        /*11e8*/ 	.word	0x00003d80


	//   ....[123]....
        /*11ec*/ 	.word	0x00003d90


	//   ....[124]....
        /*11f0*/ 	.word	0x00003da0


	//   ....[125]....
        /*11f4*/ 	.word	0x00003db0


	//   ....[126]....
        /*11f8*/ 	.word	0x00003dc0


	//   ....[127]....
        /*11fc*/ 	.word	0x00003dd0


	//   ....[128]....
        /*1200*/ 	.word	0x00003de0


	//   ....[129]....
        /*1204*/ 	.word	0x00003df0


	//   ....[130]....
        /*1208*/ 	.word	0x00003e00


	//   ....[131]....
        /*120c*/ 	.word	0x00003e10


	//   ....[132]....
        /*1210*/ 	.word	0x00003e20


	//   ....[133]....
        /*1214*/ 	.word	0x00003e30


	//   ....[134]....
        /*1218*/ 	.word	0x00003e40


	//   ....[135]....
        /*121c*/ 	.word	0x00003e50


	//   ....[136]....
        /*1220*/ 	.word	0x00003e60


	//   ....[137]....
        /*1224*/ 	.word	0x00003e70


	//   ....[138]....
        /*1228*/ 	.word	0x00003e80


	//   ....[139]....
        /*122c*/ 	.word	0x00003e90


	//   ....[140]....
        /*1230*/ 	.word	0x00003ea0


	//   ....[141]....
        /*1234*/ 	.word	0x00003eb0


	//   ....[142]....
        /*1238*/ 	.word	0x00003ec0


	//   ....[143]....
        /*123c*/ 	.word	0x00003ed0


	//   ....[144]....
        /*1240*/ 	.word	0x00003ee0


	//   ....[145]....
        /*1244*/ 	.word	0x00003ef0


	//   ....[146]....
        /*1248*/ 	.word	0x00003f00


	//   ....[147]....
        /*124c*/ 	.word	0x00003f10


	//   ....[148]....
        /*1250*/ 	.word	0x00003f20


	//   ....[149]....
        /*1254*/ 	.word	0x00003f30


	//   ....[150]....
        /*1258*/ 	.word	0x00003f40


	//   ....[151]....
        /*125c*/ 	.word	0x00003f50


	//   ....[152]....
        /*1260*/ 	.word	0x00003f70


	//   ....[153]....
        /*1264*/ 	.word	0x00003f80


	//   ....[154]....
        /*1268*/ 	.word	0x000040b0


	//   ....[155]....
        /*126c*/ 	.word	0x000040c0


	//   ....[156]....
        /*1270*/ 	.word	0x000040d0


	//   ....[157]....
        /*1274*/ 	.word	0x000040e0


	//   ....[158]....
        /*1278*/ 	.word	0x000040f0


	//   ....[159]....
        /*127c*/ 	.word	0x00004100


	//   ....[160]....
        /*1280*/ 	.word	0x00004110


	//   ....[161]....
        /*1284*/ 	.word	0x00004120


	//   ....[162]....
        /*1288*/ 	.word	0x00004130


	//   ....[163]....
        /*128c*/ 	.word	0x00004140


	//   ....[164]....
        /*1290*/ 	.word	0x00004150


	//   ....[165]....
        /*1294*/ 	.word	0x00004160


	//   ....[166]....
        /*1298*/ 	.word	0x00004170


	//   ....[167]....
        /*129c*/ 	.word	0x00004180


	//   ....[168]....
        /*12a0*/ 	.word	0x00004190


	//   ....[169]....
        /*12a4*/ 	.word	0x000041a0


	//   ....[170]....
        /*12a8*/ 	.word	0x000041b0


	//   ....[171]....
        /*12ac*/ 	.word	0x000041c0


	//   ....[172]....
        /*12b0*/ 	.word	0x000041d0


	//   ....[173]....
        /*12b4*/ 	.word	0x000041e0


	//   ....[174]....
        /*12b8*/ 	.word	0x000041f0


	//   ....[175]....
        /*12bc*/ 	.word	0x00004200


	//   ....[176]....
        /*12c0*/ 	.word	0x00004210


	//   ....[177]....
        /*12c4*/ 	.word	0x00004220


	//   ....[178]....
        /*12c8*/ 	.word	0x00004230


	//   ....[179]....
        /*12cc*/ 	.word	0x00004240


	//   ....[180]....
        /*12d0*/ 	.word	0x00004250


	//   ....[181]....
        /*12d4*/ 	.word	0x00004260


	//   ....[182]....
        /*12d8*/ 	.word	0x00004270


	//   ....[183]....
        /*12dc*/ 	.word	0x00004280


	//   ....[184]....
        /*12e0*/ 	.word	0x00004290


	//   ....[185]....
        /*12e4*/ 	.word	0x000042a0


	//   ....[186]....
        /*12e8*/ 	.word	0x000042b0


	//   ....[187]....
        /*12ec*/ 	.word	0x000042c0


	//   ....[188]....
        /*12f0*/ 	.word	0x000042d0


	//   ....[189]....
        /*12f4*/ 	.word	0x000042e0


	//   ....[190]....
        /*12f8*/ 	.word	0x000042f0


	//   ....[191]....
        /*12fc*/ 	.word	0x00004300


	//   ....[192]....
        /*1300*/ 	.word	0x000058f0


	//   ....[193]....
        /*1304*/ 	.word	0x00005920


	//   ....[194]....
        /*1308*/ 	.word	0x00005930


	//   ....[195]....
        /*130c*/ 	.word	0x00005940


	//   ....[196]....
        /*1310*/ 	.word	0x00005950


	//   ....[197]....
        /*1314*/ 	.word	0x00005960


	//   ....[198]....
        /*1318*/ 	.word	0x00005970


	//   ....[199]....
        /*131c*/ 	.word	0x00005980


	//   ....[200]....
        /*1320*/ 	.word	0x00005990


	//   ....[201]....
        /*1324*/ 	.word	0x000059a0


	//   ....[202]....
        /*1328*/ 	.word	0x000059b0


	//   ....[203]....
        /*132c*/ 	.word	0x000059c0


	//   ....[204]....
        /*1330*/ 	.word	0x000059d0


	//   ....[205]....
        /*1334*/ 	.word	0x000059e0


	//   ....[206]....
        /*1338*/ 	.word	0x000059f0


	//   ....[207]....
        /*133c*/ 	.word	0x00005a00


	//   ....[208]....
        /*1340*/ 	.word	0x00005a10


	//   ....[209]....
        /*1344*/ 	.word	0x00005a20


	//   ....[210]....
        /*1348*/ 	.word	0x00005a30


	//   ....[211]....
        /*134c*/ 	.word	0x00005a40


	//   ....[212]....
        /*1350*/ 	.word	0x00005a50


	//   ....[213]....
        /*1354*/ 	.word	0x00005a60


	//   ....[214]....
        /*1358*/ 	.word	0x00005a70


	//   ....[215]....
        /*135c*/ 	.word	0x00005a80


	//   ....[216]....
        /*1360*/ 	.word	0x00005a90


	//   ....[217]....
        /*1364*/ 	.word	0x00005aa0


	//   ....[218]....
        /*1368*/ 	.word	0x00005ab0


	//   ....[219]....
        /*136c*/ 	.word	0x00005ac0


	//   ....[220]....
        /*1370*/ 	.word	0x00005bb0


	//   ....[221]....
        /*1374*/ 	.word	0x00005bc0


	//   ....[222]....
        /*1378*/ 	.word	0x00005bd0


	//   ....[223]....
        /*137c*/ 	.word	0x00005be0


	//   ....[224]....
        /*1380*/ 	.word	0x00005bf0


	//   ....[225]....
        /*1384*/ 	.word	0x00005c00


	//   ....[226]....
        /*1388*/ 	.word	0x00005c10


	//   ....[227]....
        /*138c*/ 	.word	0x00005c20


	//   ....[228]....
        /*1390*/ 	.word	0x00005c30


	//   ....[229]....
        /*1394*/ 	.word	0x00005c40


	//   ....[230]....
        /*1398*/ 	.word	0x00005c50


	//   ....[231]....
        /*139c*/ 	.word	0x00005c60


	//   ....[232]....
        /*13a0*/ 	.word	0x00005c70


	//   ....[233]....
        /*13a4*/ 	.word	0x00005c80


	//   ....[234]....
        /*13a8*/ 	.word	0x00005c90


	//   ....[235]....
        /*13ac*/ 	.word	0x00005ca0


	//   ....[236]....
        /*13b0*/ 	.word	0x00005cb0


	//   ....[237]....
        /*13b4*/ 	.word	0x00005cc0


	//   ....[238]....
        /*13b8*/ 	.word	0x00005cd0


	//   ....[239]....
        /*13bc*/ 	.word	0x00005ce0


	//   ....[240]....
        /*13c0*/ 	.word	0x00005cf0


	//   ....[241]....
        /*13c4*/ 	.word	0x00005d00


	//   ....[242]....
        /*13c8*/ 	.word	0x00005d10


	//   ....[243]....
        /*13cc*/ 	.word	0x00005d20


	//   ....[244]....
        /*13d0*/ 	.word	0x00005d30


	//   ....[245]....
        /*13d4*/ 	.word	0x00005d40


	//   ....[246]....
        /*13d8*/ 	.word	0x00005d50


	//   ....[247]....
        /*13dc*/ 	.word	0x00005d60


	//   ....[248]....
        /*13e0*/ 	.word	0x00005d70


	//   ....[249]....
        /*13e4*/ 	.word	0x00005d80


	//   ....[250]....
        /*13e8*/ 	.word	0x00005d90


	//   ....[251]....
        /*13ec*/ 	.word	0x00005da0


	//   ....[252]....
        /*13f0*/ 	.word	0x00005db0


	//   ....[253]....
        /*13f4*/ 	.word	0x00005dc0


	//   ....[254]....
        /*13f8*/ 	.word	0x00005dd0


	//   ....[255]....
        /*13fc*/ 	.word	0x00005de0


	//   ....[0]....
        /*1400*/ 	.word	0x00005df0


	//   ....[1]....
        /*1404*/ 	.word	0x00005e00


	//   ....[2]....
        /*1408*/ 	.word	0x00005e10


	//   ....[3]....
        /*140c*/ 	.word	0x00005e20


	//   ....[4]....
        /*1410*/ 	.word	0x00005f70


	//   ....[5]....
        /*1414*/ 	.word	0x00005f80


	//   ....[6]....
        /*1418*/ 	.word	0x00005f90


	//   ....[7]....
        /*141c*/ 	.word	0x00005fa0


	//   ....[8]....
        /*1420*/ 	.word	0x00005fb0


	//   ....[9]....
        /*1424*/ 	.word	0x00005fc0


	//   ....[10]....
        /*1428*/ 	.word	0x00005fd0


	//   ....[11]....
        /*142c*/ 	.word	0x00005fe0


	//   ....[12]....
        /*1430*/ 	.word	0x00005ff0


	//   ....[13]....
        /*1434*/ 	.word	0x00006000


	//   ....[14]....
        /*1438*/ 	.word	0x00006010


	//   ....[15]....
        /*143c*/ 	.word	0x00006020


	//   ....[16]....
        /*1440*/ 	.word	0x00006030


	//   ....[17]....
        /*1444*/ 	.word	0x00006040


	//   ....[18]....
        /*1448*/ 	.word	0x00006050


	//   ....[19]....
        /*144c*/ 	.word	0x00006060


	//   ....[20]....
        /*1450*/ 	.word	0x00006070


	//   ....[21]....
        /*1454*/ 	.word	0x00006080


	//   ....[22]....
        /*1458*/ 	.word	0x00006090


	//   ....[23]....
        /*145c*/ 	.word	0x000060a0


	//   ....[24]....
        /*1460*/ 	.word	0x000060b0


	//   ....[25]....
        /*1464*/ 	.word	0x000060c0


	//   ....[26]....
        /*1468*/ 	.word	0x000060d0


	//   ....[27]....
        /*146c*/ 	.word	0x000060e0


	//   ....[28]....
        /*1470*/ 	.word	0x000060f0


	//   ....[29]....
        /*1474*/ 	.word	0x00006100


	//   ....[30]....
        /*1478*/ 	.word	0x00006110


	//   ....[31]....
        /*147c*/ 	.word	0x00006120


	//   ....[32]....
        /*1480*/ 	.word	0x00006130


	//   ....[33]....
        /*1484*/ 	.word	0x00006140


	//   ....[34]....
        /*1488*/ 	.word	0x00006150


	//   ....[35]....
        /*148c*/ 	.word	0x00006160


	//   ....[36]....
        /*1490*/ 	.word	0x00006170


	//   ....[37]....
        /*1494*/ 	.word	0x00006180


	//   ....[38]....
        /*1498*/ 	.word	0x00006190


	//   ....[39]....
        /*149c*/ 	.word	0x000061a0


	//   ....[40]....
        /*14a0*/ 	.word	0x000061b0


	//   ....[41]....
        /*14a4*/ 	.word	0x000061c0


	//   ....[42]....
        /*14a8*/ 	.word	0x000061d0


	//   ....[43]....
        /*14ac*/ 	.word	0x000061e0


	//   ....[44]....
        /*14b0*/ 	.word	0x00006330


	//   ....[45]....
        /*14b4*/ 	.word	0x00006340


	//   ....[46]....
        /*14b8*/ 	.word	0x00006350


	//   ....[47]....
        /*14bc*/ 	.word	0x00006360


	//   ....[48]....
        /*14c0*/ 	.word	0x00006370


	//   ....[49]....
        /*14c4*/ 	.word	0x00006380


	//   ....[50]....
        /*14c8*/ 	.word	0x00006390


	//   ....[51]....
        /*14cc*/ 	.word	0x000063a0


	//   ....[52]....
        /*14d0*/ 	.word	0x000063b0


	//   ....[53]....
        /*14d4*/ 	.word	0x000063c0


	//   ....[54]....
        /*14d8*/ 	.word	0x000063d0


	//   ....[55]....
        /*14dc*/ 	.word	0x000063e0


	//   ....[56]....
        /*14e0*/ 	.word	0x000063f0


	//   ....[57]....
        /*14e4*/ 	.word	0x00006400


	//   ....[58]....
        /*14e8*/ 	.word	0x00006410


	//   ....[59]....
        /*14ec*/ 	.word	0x00006420


	//   ....[60]....
        /*14f0*/ 	.word	0x00006430


	//   ....[61]....
        /*14f4*/ 	.word	0x00006440


	//   ....[62]....
        /*14f8*/ 	.word	0x00006450


	//   ....[63]....
        /*14fc*/ 	.word	0x00006460


	//   ....[64]....
        /*1500*/ 	.word	0x00006470


	//   ....[65]....
        /*1504*/ 	.word	0x00006480


	//   ....[66]....
        /*1508*/ 	.word	0x00006490


	//   ....[67]....
        /*150c*/ 	.word	0x000064a0


	//   ....[68]....
        /*1510*/ 	.word	0x000064b0


	//   ....[69]....
        /*1514*/ 	.word	0x000064c0


	//   ....[70]....
        /*1518*/ 	.word	0x000064d0


	//   ....[71]....
        /*151c*/ 	.word	0x000064e0


	//   ....[72]....
        /*1520*/ 	.word	0x000064f0


	//   ....[73]....
        /*1524*/ 	.word	0x00006500


	//   ....[74]....
        /*1528*/ 	.word	0x00006510


	//   ....[75]....
        /*152c*/ 	.word	0x00006520


	//   ....[76]....
        /*1530*/ 	.word	0x00006530


	//   ....[77]....
        /*1534*/ 	.word	0x00006540


	//   ....[78]....
        /*1538*/ 	.word	0x00006550


	//   ....[79]....
        /*153c*/ 	.word	0x00006560


	//   ....[80]....
        /*1540*/ 	.word	0x00006570


	//   ....[81]....
        /*1544*/ 	.word	0x00006580


	//   ....[82]....
        /*1548*/ 	.word	0x00006590


	//   ....[83]....
        /*154c*/ 	.word	0x000065a0


	//   ....[84]....
        /*1550*/ 	.word	0x000065b0


	//   ....[85]....
        /*1554*/ 	.word	0x000065c0


	//   ....[86]....
        /*1558*/ 	.word	0x00006720


	//   ....[87]....
        /*155c*/ 	.word	0x00006730


	//   ....[88]....
        /*1560*/ 	.word	0x00006740


	//   ....[89]....
        /*1564*/ 	.word	0x00006750


	//   ....[90]....
        /*1568*/ 	.word	0x00006760


	//   ....[91]....
        /*156c*/ 	.word	0x00006770


	//   ....[92]....
        /*1570*/ 	.word	0x00006780


	//   ....[93]....
        /*1574*/ 	.word	0x00006790


	//   ....[94]....
        /*1578*/ 	.word	0x000067a0


	//   ....[95]....
        /*157c*/ 	.word	0x000067b0


	//   ....[96]....
        /*1580*/ 	.word	0x000067c0


	//   ....[97]....
        /*1584*/ 	.word	0x000067d0


	//   ....[98]....
        /*1588*/ 	.word	0x000067e0


	//   ....[99]....
        /*158c*/ 	.word	0x000067f0


	//   ....[100]....
        /*1590*/ 	.word	0x00006800


	//   ....[101]....
        /*1594*/ 	.word	0x00006810


	//   ....[102]....
        /*1598*/ 	.word	0x00006820


	//   ....[103]....
        /*159c*/ 	.word	0x00006830


	//   ....[104]....
        /*15a0*/ 	.word	0x00006840


	//   ....[105]....
        /*15a4*/ 	.word	0x00006850


	//   ....[106]....
        /*15a8*/ 	.word	0x00006860


	//   ....[107]....
        /*15ac*/ 	.word	0x00006870


	//   ....[108]....
        /*15b0*/ 	.word	0x00006880


	//   ....[109]....
        /*15b4*/ 	.word	0x00006890


	//   ....[110]....
        /*15b8*/ 	.word	0x000068a0


	//   ....[111]....
        /*15bc*/ 	.word	0x000068b0


	//   ....[112]....
        /*15c0*/ 	.word	0x000068c0


	//   ....[113]....
        /*15c4*/ 	.word	0x000068d0


	//   ....[114]....
        /*15c8*/ 	.word	0x000068e0


	//   ....[115]....
        /*15cc*/ 	.word	0x000068f0


	//   ....[116]....
        /*15d0*/ 	.word	0x00006900


	//   ....[117]....
        /*15d4*/ 	.word	0x00006910


	//   ....[118]....
        /*15d8*/ 	.word	0x00006920


	//   ....[119]....
        /*15dc*/ 	.word	0x00006930


	//   ....[120]....
        /*15e0*/ 	.word	0x00006940


	//   ....[121]....
        /*15e4*/ 	.word	0x00006950


	//   ....[122]....
        /*15e8*/ 	.word	0x00006960


	//   ....[123]....
        /*15ec*/ 	.word	0x00006970


	//   ....[124]....
        /*15f0*/ 	.word	0x00006980


	//   ....[125]....
        /*15f4*/ 	.word	0x00006990


	//   ....[126]....
        /*15f8*/ 	.word	0x000069a0


	//   ....[127]....
        /*15fc*/ 	.word	0x000069b0


	//   ....[128]....
        /*1600*/ 	.word	0x00007f70


	//   ....[129]....
        /*1604*/ 	.word	0x00007fa0


	//   ....[130]....
        /*1608*/ 	.word	0x00007fb0


	//   ....[131]....
        /*160c*/ 	.word	0x00007fc0


	//   ....[132]....
        /*1610*/ 	.word	0x00007fd0


	//   ....[133]....
        /*1614*/ 	.word	0x00007fe0


	//   ....[134]....
        /*1618*/ 	.word	0x00007ff0


	//   ....[135]....
        /*161c*/ 	.word	0x00008000


	//   ....[136]....
        /*1620*/ 	.word	0x00008010


	//   ....[137]....
        /*1624*/ 	.word	0x00008020


	//   ....[138]....
        /*1628*/ 	.word	0x00008030


	//   ....[139]....
        /*162c*/ 	.word	0x00008040


	//   ....[140]....
        /*1630*/ 	.word	0x00008050


	//   ....[141]....
        /*1634*/ 	.word	0x00008060


	//   ....[142]....
        /*1638*/ 	.word	0x00008070


	//   ....[143]....
        /*163c*/ 	.word	0x00008080


	//   ....[144]....
        /*1640*/ 	.word	0x00008090


	//   ....[145]....
        /*1644*/ 	.word	0x000080a0


	//   ....[146]....
        /*1648*/ 	.word	0x000080b0


	//   ....[147]....
        /*164c*/ 	.word	0x000080c0


	//   ....[148]....
        /*1650*/ 	.word	0x000080d0


	//   ....[149]....
        /*1654*/ 	.word	0x000080e0


	//   ....[150]....
        /*1658*/ 	.word	0x000080f0


	//   ....[151]....
        /*165c*/ 	.word	0x00008100


	//   ....[152]....
        /*1660*/ 	.word	0x00008110


	//   ....[153]....
        /*1664*/ 	.word	0x00008120


	//   ....[154]....
        /*1668*/ 	.word	0x00008130


	//   ....[155]....
        /*166c*/ 	.word	0x00008140


	//   ....[156]....
        /*1670*/ 	.word	0x00008230


	//   ....[157]....
        /*1674*/ 	.word	0x00008240


	//   ....[158]....
        /*1678*/ 	.word	0x00008250


	//   ....[159]....
        /*167c*/ 	.word	0x00008260


	//   ....[160]....
        /*1680*/ 	.word	0x00008270


	//   ....[161]....
        /*1684*/ 	.word	0x00008280


	//   ....[162]....
        /*1688*/ 	.word	0x00008290


	//   ....[163]....
        /*168c*/ 	.word	0x000082a0


	//   ....[164]....
        /*1690*/ 	.word	0x000082b0


	//   ....[165]....
        /*1694*/ 	.word	0x000082c0


	//   ....[166]....
        /*1698*/ 	.word	0x000082d0


	//   ....[167]....
        /*169c*/ 	.word	0x000082e0


	//   ....[168]....
        /*16a0*/ 	.word	0x000082f0


	//   ....[169]....
        /*16a4*/ 	.word	0x00008300


	//   ....[170]....
        /*16a8*/ 	.word	0x00008310


	//   ....[171]....
        /*16ac*/ 	.word	0x00008320


	//   ....[172]....
        /*16b0*/ 	.word	0x00008330


	//   ....[173]....
        /*16b4*/ 	.word	0x00008340


	//   ....[174]....
        /*16b8*/ 	.word	0x00008350


	//   ....[175]....
        /*16bc*/ 	.word	0x00008360


	//   ....[176]....
        /*16c0*/ 	.word	0x00008370


	//   ....[177]....
        /*16c4*/ 	.word	0x00008380


	//   ....[178]....
        /*16c8*/ 	.word	0x00008390


	//   ....[179]....
        /*16cc*/ 	.word	0x000083a0


	//   ....[180]....
        /*16d0*/ 	.word	0x000083b0


	//   ....[181]....
        /*16d4*/ 	.word	0x000083c0


	//   ....[182]....
        /*16d8*/ 	.word	0x000083d0


	//   ....[183]....
        /*16dc*/ 	.word	0x000083e0


	//   ....[184]....
        /*16e0*/ 	.word	0x000083f0


	//   ....[185]....
        /*16e4*/ 	.word	0x00008400


	//   ....[186]....
        /*16e8*/ 	.word	0x00008410


	//   ....[187]....
        /*16ec*/ 	.word	0x00008420


	//   ....[188]....
        /*16f0*/ 	.word	0x00008430


	//   ....[189]....
        /*16f4*/ 	.word	0x00008440


	//   ....[190]....
        /*16f8*/ 	.word	0x00008450


	//   ....[191]....
        /*16fc*/ 	.word	0x00008460


	//   ....[192]....
        /*1700*/ 	.word	0x00008470


	//   ....[193]....
        /*1704*/ 	.word	0x00008480


	//   ....[194]....
        /*1708*/ 	.word	0x00008490


	//   ....[195]....
        /*170c*/ 	.word	0x000084a0


	//   ....[196]....
        /*1710*/ 	.word	0x000085f0


	//   ....[197]....
        /*1714*/ 	.word	0x00008600


	//   ....[198]....
        /*1718*/ 	.word	0x00008610


	//   ....[199]....
        /*171c*/ 	.word	0x00008620


	//   ....[200]....
        /*1720*/ 	.word	0x00008630


	//   ....[201]....
        /*1724*/ 	.word	0x00008640


	//   ....[202]....
        /*1728*/ 	.word	0x00008650


	//   ....[203]....
        /*172c*/ 	.word	0x00008660


	//   ....[204]....
        /*1730*/ 	.word	0x00008670


	//   ....[205]....
        /*1734*/ 	.word	0x00008680


	//   ....[206]....
        /*1738*/ 	.word	0x00008690


	//   ....[207]....
        /*173c*/ 	.word	0x000086a0


	//   ....[208]....
        /*1740*/ 	.word	0x000086b0


	//   ....[209]....
        /*1744*/ 	.word	0x000086c0


	//   ....[210]....
        /*1748*/ 	.word	0x000086d0


	//   ....[211]....
        /*174c*/ 	.word	0x000086e0


	//   ....[212]....
        /*1750*/ 	.word	0x000086f0


	//   ....[213]....
        /*1754*/ 	.word	0x00008700


	//   ....[214]....
        /*1758*/ 	.word	0x00008710


	//   ....[215]....
        /*175c*/ 	.word	0x00008720


	//   ....[216]....
        /*1760*/ 	.word	0x00008730


	//   ....[217]....
        /*1764*/ 	.word	0x00008740


	//   ....[218]....
        /*1768*/ 	.word	0x00008750


	//   ....[219]....
        /*176c*/ 	.word	0x00008760


	//   ....[220]....
        /*1770*/ 	.word	0x00008770


	//   ....[221]....
        /*1774*/ 	.word	0x00008780


	//   ....[222]....
        /*1778*/ 	.word	0x00008790


	//   ....[223]....
        /*177c*/ 	.word	0x000087a0


	//   ....[224]....
        /*1780*/ 	.word	0x000087b0


	//   ....[225]....
        /*1784*/ 	.word	0x000087c0


	//   ....[226]....
        /*1788*/ 	.word	0x000087d0


	//   ....[227]....
        /*178c*/ 	.word	0x000087e0


	//   ....[228]....
        /*1790*/ 	.word	0x000087f0


	//   ....[229]....
        /*1794*/ 	.word	0x00008800


	//   ....[230]....
        /*1798*/ 	.word	0x00008810


	//   ....[231]....
        /*179c*/ 	.word	0x00008820


	//   ....[232]....
        /*17a0*/ 	.word	0x00008830


	//   ....[233]....
        /*17a4*/ 	.word	0x00008840


	//   ....[234]....
        /*17a8*/ 	.word	0x00008850


	//   ....[235]....
        /*17ac*/ 	.word	0x00008860


	//   ....[236]....
        /*17b0*/ 	.word	0x000089b0


	//   ....[237]....
        /*17b4*/ 	.word	0x000089c0


	//   ....[238]....
        /*17b8*/ 	.word	0x000089d0


	//   ....[239]....
        /*17bc*/ 	.word	0x000089e0


	//   ....[240]....
        /*17c0*/ 	.word	0x000089f0


	//   ....[241]....
        /*17c4*/ 	.word	0x00008a00


	//   ....[242]....
        /*17c8*/ 	.word	0x00008a10


	//   ....[243]....
        /*17cc*/ 	.word	0x00008a20


	//   ....[244]....
        /*17d0*/ 	.word	0x00008a30


	//   ....[245]....
        /*17d4*/ 	.word	0x00008a40


	//   ....[246]....
        /*17d8*/ 	.word	0x00008a50


	//   ....[247]....
        /*17dc*/ 	.word	0x00008a60


	//   ....[248]....
        /*17e0*/ 	.word	0x00008a70


	//   ....[249]....
        /*17e4*/ 	.word	0x00008a80


	//   ....[250]....
        /*17e8*/ 	.word	0x00008a90


	//   ....[251]....
        /*17ec*/ 	.word	0x00008aa0


	//   ....[252]....
        /*17f0*/ 	.word	0x00008ab0


	//   ....[253]....
        /*17f4*/ 	.word	0x00008ac0


	//   ....[254]....
        /*17f8*/ 	.word	0x00008ad0


	//   ....[255]....
        /*17fc*/ 	.word	0x00008ae0


	//   ....[0]....
        /*1800*/ 	.word	0x00008af0


	//   ....[1]....
        /*1804*/ 	.word	0x00008b00


	//   ....[2]....
        /*1808*/ 	.word	0x00008b10


	//   ....[3]....
        /*180c*/ 	.word	0x00008b20


	//   ....[4]....
        /*1810*/ 	.word	0x00008b30


	//   ....[5]....
        /*1814*/ 	.word	0x00008b40


	//   ....[6]....
        /*1818*/ 	.word	0x00008b50


	//   ....[7]....
        /*181c*/ 	.word	0x00008b60


	//   ....[8]....
        /*1820*/ 	.word	0x00008b70


	//   ....[9]....
        /*1824*/ 	.word	0x00008b80


	//   ....[10]....
        /*1828*/ 	.word	0x00008b90


	//   ....[11]....
        /*182c*/ 	.word	0x00008ba0


	//   ....[12]....
        /*1830*/ 	.word	0x00008bb0


	//   ....[13]....
        /*1834*/ 	.word	0x00008bc0


	//   ....[14]....
        /*1838*/ 	.word	0x00008bd0


	//   ....[15]....
        /*183c*/ 	.word	0x00008be0


	//   ....[16]....
        /*1840*/ 	.word	0x00008bf0


	//   ....[17]....
        /*1844*/ 	.word	0x00008c00


	//   ....[18]....
        /*1848*/ 	.word	0x00008c10


	//   ....[19]....
        /*184c*/ 	.word	0x00008c20


	//   ....[20]....
        /*1850*/ 	.word	0x00008c30


	//   ....[21]....
        /*1854*/ 	.word	0x00008c40


	//   ....[22]....
        /*1858*/ 	.word	0x00008da0


	//   ....[23]....
        /*185c*/ 	.word	0x00008db0


	//   ....[24]....
        /*1860*/ 	.word	0x00008dc0


	//   ....[25]....
        /*1864*/ 	.word	0x00008dd0


	//   ....[26]....
        /*1868*/ 	.word	0x00008de0


	//   ....[27]....
        /*186c*/ 	.word	0x00008df0


	//   ....[28]....
        /*1870*/ 	.word	0x00008e00


	//   ....[29]....
        /*1874*/ 	.word	0x00008e10


	//   ....[30]....
        /*1878*/ 	.word	0x00008e20


	//   ....[31]....
        /*187c*/ 	.word	0x00008e30


	//   ....[32]....
        /*1880*/ 	.word	0x00008e40


	//   ....[33]....
        /*1884*/ 	.word	0x00008e50


	//   ....[34]....
        /*1888*/ 	.word	0x00008e60


	//   ....[35]....
        /*188c*/ 	.word	0x00008e70


	//   ....[36]....
        /*1890*/ 	.word	0x00008e80


	//   ....[37]....
        /*1894*/ 	.word	0x00008e90


	//   ....[38]....
        /*1898*/ 	.word	0x00008ea0


	//   ....[39]....
        /*189c*/ 	.word	0x00008eb0


	//   ....[40]....
        /*18a0*/ 	.word	0x00008ec0


	//   ....[41]....
        /*18a4*/ 	.word	0x00008ed0


	//   ....[42]....
        /*18a8*/ 	.word	0x00008ee0


	//   ....[43]....
        /*18ac*/ 	.word	0x00008ef0


	//   ....[44]....
        /*18b0*/ 	.word	0x00008f00


	//   ....[45]....
        /*18b4*/ 	.word	0x00008f10


	//   ....[46]....
        /*18b8*/ 	.word	0x00008f20


	//   ....[47]....
        /*18bc*/ 	.word	0x00008f30


	//   ....[48]....
        /*18c0*/ 	.word	0x00008f40


	//   ....[49]....
        /*18c4*/ 	.word	0x00008f50


	//   ....[50]....
        /*18c8*/ 	.word	0x00008f60


	//   ....[51]....
        /*18cc*/ 	.word	0x00008f70


	//   ....[52]....
        /*18d0*/ 	.word	0x00008f80


	//   ....[53]....
        /*18d4*/ 	.word	0x00008f90


	//   ....[54]....
        /*18d8*/ 	.word	0x00008fa0


	//   ....[55]....
        /*18dc*/ 	.word	0x00008fb0


	//   ....[56]....
        /*18e0*/ 	.word	0x00008fc0


	//   ....[57]....
        /*18e4*/ 	.word	0x00008fd0


	//   ....[58]....
        /*18e8*/ 	.word	0x00008fe0


	//   ....[59]....
        /*18ec*/ 	.word	0x00008ff0


	//   ....[60]....
        /*18f0*/ 	.word	0x00009000


	//   ....[61]....
        /*18f4*/ 	.word	0x00009010


	//   ....[62]....
        /*18f8*/ 	.word	0x00009020


	//   ....[63]....
        /*18fc*/ 	.word	0x00009030


	//   ....[64]....
        /*1900*/ 	.word	0x0000a5f0


	//   ....[65]....
        /*1904*/ 	.word	0x0000a620


	//   ....[66]....
        /*1908*/ 	.word	0x0000a630


	//   ....[67]....
        /*190c*/ 	.word	0x0000a640


	//   ....[68]....
        /*1910*/ 	.word	0x0000a650


	//   ....[69]....
        /*1914*/ 	.word	0x0000a660


	//   ....[70]....
        /*1918*/ 	.word	0x0000a670


	//   ....[71]....
        /*191c*/ 	.word	0x0000a680


	//   ....[72]....
        /*1920*/ 	.word	0x0000a690


	//   ....[73]....
        /*1924*/ 	.word	0x0000a6a0


	//   ....[74]....
        /*1928*/ 	.word	0x0000a6b0


	//   ....[75]....
        /*192c*/ 	.word	0x0000a6c0


	//   ....[76]....
        /*1930*/ 	.word	0x0000a6d0


	//   ....[77]....
        /*1934*/ 	.word	0x0000a6e0


	//   ....[78]....
        /*1938*/ 	.word	0x0000a6f0


	//   ....[79]....
        /*193c*/ 	.word	0x0000a700


	//   ....[80]....
        /*1940*/ 	.word	0x0000a710


	//   ....[81]....
        /*1944*/ 	.word	0x0000a720


	//   ....[82]....
        /*1948*/ 	.word	0x0000a730


	//   ....[83]....
        /*194c*/ 	.word	0x0000a740


	//   ....[84]....
        /*1950*/ 	.word	0x0000a750


	//   ....[85]....
        /*1954*/ 	.word	0x0000a760


	//   ....[86]....
        /*1958*/ 	.word	0x0000a770


	//   ....[87]....
        /*195c*/ 	.word	0x0000a780


	//   ....[88]....
        /*1960*/ 	.word	0x0000a790


	//   ....[89]....
        /*1964*/ 	.word	0x0000a7a0


	//   ....[90]....
        /*1968*/ 	.word	0x0000a7b0


	//   ....[91]....
        /*196c*/ 	.word	0x0000a7c0


	//   ....[92]....
        /*1970*/ 	.word	0x0000a8b0


	//   ....[93]....
        /*1974*/ 	.word	0x0000a8c0


	//   ....[94]....
        /*1978*/ 	.word	0x0000a8d0


	//   ....[95]....
        /*197c*/ 	.word	0x0000a8e0


	//   ....[96]....
        /*1980*/ 	.word	0x0000a8f0


	//   ....[97]....
        /*1984*/ 	.word	0x0000a900


	//   ....[98]....
        /*1988*/ 	.word	0x0000a910


	//   ....[99]....
        /*198c*/ 	.word	0x0000a920


	//   ....[100]....
        /*1990*/ 	.word	0x0000a930


	//   ....[101]....
        /*1994*/ 	.word	0x0000a940


	//   ....[102]....
        /*1998*/ 	.word	0x0000a950


	//   ....[103]....
        /*199c*/ 	.word	0x0000a960


	//   ....[104]....
        /*19a0*/ 	.word	0x0000a970


	//   ....[105]....
        /*19a4*/ 	.word	0x0000a980


	//   ....[106]....
        /*19a8*/ 	.word	0x0000a990


	//   ....[107]....
        /*19ac*/ 	.word	0x0000a9a0


	//   ....[108]....
        /*19b0*/ 	.word	0x0000a9b0


	//   ....[109]....
        /*19b4*/ 	.word	0x0000a9c0


	//   ....[110]....
        /*19b8*/ 	.word	0x0000a9d0


	//   ....[111]....
        /*19bc*/ 	.word	0x0000a9e0


	//   ....[112]....
        /*19c0*/ 	.word	0x0000a9f0


	//   ....[113]....
        /*19c4*/ 	.word	0x0000aa00


	//   ....[114]....
        /*19c8*/ 	.word	0x0000aa10


	//   ....[115]....
        /*19cc*/ 	.word	0x0000aa20


	//   ....[116]....
        /*19d0*/ 	.word	0x0000aa30


	//   ....[117]....
        /*19d4*/ 	.word	0x0000aa40


	//   ....[118]....
        /*19d8*/ 	.word	0x0000aa50


	//   ....[119]....
        /*19dc*/ 	.word	0x0000aa60


	//   ....[120]....
        /*19e0*/ 	.word	0x0000aa70


	//   ....[121]....
        /*19e4*/ 	.word	0x0000aa80


	//   ....[122]....
        /*19e8*/ 	.word	0x0000aa90


	//   ....[123]....
        /*19ec*/ 	.word	0x0000aaa0


	//   ....[124]....
        /*19f0*/ 	.word	0x0000aab0


	//   ....[125]....
        /*19f4*/ 	.word	0x0000aac0


	//   ....[126]....
        /*19f8*/ 	.word	0x0000aad0


	//   ....[127]....
        /*19fc*/ 	.word	0x0000aae0


	//   ....[128]....
        /*1a00*/ 	.word	0x0000aaf0


	//   ....[129]....
        /*1a04*/ 	.word	0x0000ab00


	//   ....[130]....
        /*1a08*/ 	.word	0x0000ab10


	//   ....[131]....
        /*1a0c*/ 	.word	0x0000ab20


	//   ....[132]....
        /*1a10*/ 	.word	0x0000ac70


	//   ....[133]....
        /*1a14*/ 	.word	0x0000ac80


	//   ....[134]....
        /*1a18*/ 	.word	0x0000ac90


	//   ....[135]....
        /*1a1c*/ 	.word	0x0000aca0


	//   ....[136]....
        /*1a20*/ 	.word	0x0000acb0


	//   ....[137]....
        /*1a24*/ 	.word	0x0000acc0


	//   ....[138]....
        /*1a28*/ 	.word	0x0000acd0


	//   ....[139]....
        /*1a2c*/ 	.word	0x0000ace0


	//   ....[140]....
        /*1a30*/ 	.word	0x0000acf0


	//   ....[141]....
        /*1a34*/ 	.word	0x0000ad00


	//   ....[142]....
        /*1a38*/ 	.word	0x0000ad10


	//   ....[143]....
        /*1a3c*/ 	.word	0x0000ad20


	//   ....[144]....
        /*1a40*/ 	.word	0x0000ad30


	//   ....[145]....
        /*1a44*/ 	.word	0x0000ad40


	//   ....[146]....
        /*1a48*/ 	.word	0x0000ad50


	//   ....[147]....
        /*1a4c*/ 	.word	0x0000ad60


	//   ....[148]....
        /*1a50*/ 	.word	0x0000ad70


	//   ....[149]....
        /*1a54*/ 	.word	0x0000ad80


	//   ....[150]....
        /*1a58*/ 	.word	0x0000ad90


	//   ....[151]....
        /*1a5c*/ 	.word	0x0000ada0


	//   ....[152]....
        /*1a60*/ 	.word	0x0000adb0


	//   ....[153]....
        /*1a64*/ 	.word	0x0000adc0


	//   ....[154]....
        /*1a68*/ 	.word	0x0000add0


	//   ....[155]....
        /*1a6c*/ 	.word	0x0000ade0


	//   ....[156]....
        /*1a70*/ 	.word	0x0000adf0


	//   ....[157]....
        /*1a74*/ 	.word	0x0000ae00


	//   ....[158]....
        /*1a78*/ 	.word	0x0000ae10


	//   ....[159]....
        /*1a7c*/ 	.word	0x0000ae20


	//   ....[160]....
        /*1a80*/ 	.word	0x0000ae30


	//   ....[161]....
        /*1a84*/ 	.word	0x0000ae40


	//   ....[162]....
        /*1a88*/ 	.word	0x0000ae50


	//   ....[163]....
        /*1a8c*/ 	.word	0x0000ae60


	//   ....[164]....
        /*1a90*/ 	.word	0x0000ae70


	//   ....[165]....
        /*1a94*/ 	.word	0x0000ae80


	//   ....[166]....
        /*1a98*/ 	.word	0x0000ae90


	//   ....[167]....
        /*1a9c*/ 	.word	0x0000aea0


	//   ....[168]....
        /*1aa0*/ 	.word	0x0000aeb0


	//   ....[169]....
        /*1aa4*/ 	.word	0x0000aec0


	//   ....[170]....
        /*1aa8*/ 	.word	0x0000aed0


	//   ....[171]....
        /*1aac*/ 	.word	0x0000aee0


	//   ....[172]....
        /*1ab0*/ 	.word	0x0000b030


	//   ....[173]....
        /*1ab4*/ 	.word	0x0000b040


	//   ....[174]....
        /*1ab8*/ 	.word	0x0000b050


	//   ....[175]....
        /*1abc*/ 	.word	0x0000b060


	//   ....[176]....
        /*1ac0*/ 	.word	0x0000b070


	//   ....[177]....
        /*1ac4*/ 	.word	0x0000b080


	//   ....[178]....
        /*1ac8*/ 	.word	0x0000b090


	//   ....[179]....
        /*1acc*/ 	.word	0x0000b0a0


	//   ....[180]....
        /*1ad0*/ 	.word	0x0000b0b0


	//   ....[181]....
        /*1ad4*/ 	.word	0x0000b0c0


	//   ....[182]....
        /*1ad8*/ 	.word	0x0000b0d0


	//   ....[183]....
        /*1adc*/ 	.word	0x0000b0e0


	//   ....[184]....
        /*1ae0*/ 	.word	0x0000b0f0


	//   ....[185]....
        /*1ae4*/ 	.word	0x0000b100


	//   ....[186]....
        /*1ae8*/ 	.word	0x0000b110


	//   ....[187]....
        /*1aec*/ 	.word	0x0000b120


	//   ....[188]....
        /*1af0*/ 	.word	0x0000b130


	//   ....[189]....
        /*1af4*/ 	.word	0x0000b140


	//   ....[190]....
        /*1af8*/ 	.word	0x0000b150


	//   ....[191]....
        /*1afc*/ 	.word	0x0000b160


	//   ....[192]....
        /*1b00*/ 	.word	0x0000b170


	//   ....[193]....
        /*1b04*/ 	.word	0x0000b180


	//   ....[194]....
        /*1b08*/ 	.word	0x0000b190


	//   ....[195]....
        /*1b0c*/ 	.word	0x0000b1a0


	//   ....[196]....
        /*1b10*/ 	.word	0x0000b1b0


	//   ....[197]....
        /*1b14*/ 	.word	0x0000b1c0


	//   ....[198]....
        /*1b18*/ 	.word	0x0000b1d0


	//   ....[199]....
        /*1b1c*/ 	.word	0x0000b1e0


	//   ....[200]....
        /*1b20*/ 	.word	0x0000b1f0


	//   ....[201]....
        /*1b24*/ 	.word	0x0000b200


	//   ....[202]....
        /*1b28*/ 	.word	0x0000b210


	//   ....[203]....
        /*1b2c*/ 	.word	0x0000b220


	//   ....[204]....
        /*1b30*/ 	.word	0x0000b230


	//   ....[205]....
        /*1b34*/ 	.word	0x0000b240


	//   ....[206]....
        /*1b38*/ 	.word	0x0000b250


	//   ....[207]....
        /*1b3c*/ 	.word	0x0000b260


	//   ....[208]....
        /*1b40*/ 	.word	0x0000b270


	//   ....[209]....
        /*1b44*/ 	.word	0x0000b280


	//   ....[210]....
        /*1b48*/ 	.word	0x0000b290


	//   ....[211]....
        /*1b4c*/ 	.word	0x0000b2a0


	//   ....[212]....
        /*1b50*/ 	.word	0x0000b2b0


	//   ....[213]....
        /*1b54*/ 	.word	0x0000b2c0


	//   ....[214]....
        /*1b58*/ 	.word	0x0000b420


	//   ....[215]....
        /*1b5c*/ 	.word	0x0000b430


	//   ....[216]....
        /*1b60*/ 	.word	0x0000b440


	//   ....[217]....
        /*1b64*/ 	.word	0x0000b450


	//   ....[218]....
        /*1b68*/ 	.word	0x0000b460


	//   ....[219]....
        /*1b6c*/ 	.word	0x0000b470


	//   ....[220]....
        /*1b70*/ 	.word	0x0000b480


	//   ....[221]....
        /*1b74*/ 	.word	0x0000b490


	//   ....[222]....
        /*1b78*/ 	.word	0x0000b4a0


	//   ....[223]....
        /*1b7c*/ 	.word	0x0000b4b0


	//   ....[224]....
        /*1b80*/ 	.word	0x0000b4c0


	//   ....[225]....
        /*1b84*/ 	.word	0x0000b4d0


	//   ....[226]....
        /*1b88*/ 	.word	0x0000b4e0


	//   ....[227]....
        /*1b8c*/ 	.word	0x0000b4f0


	//   ....[228]....
        /*1b90*/ 	.word	0x0000b500


	//   ....[229]....
        /*1b94*/ 	.word	0x0000b510


	//   ....[230]....
        /*1b98*/ 	.word	0x0000b520


	//   ....[231]....
        /*1b9c*/ 	.word	0x0000b530


	//   ....[232]....
        /*1ba0*/ 	.word	0x0000b540


	//   ....[233]....
        /*1ba4*/ 	.word	0x0000b550


	//   ....[234]....
        /*1ba8*/ 	.word	0x0000b560


	//   ....[235]....
        /*1bac*/ 	.word	0x0000b570


	//   ....[236]....
        /*1bb0*/ 	.word	0x0000b580


	//   ....[237]....
        /*1bb4*/ 	.word	0x0000b590


	//   ....[238]....
        /*1bb8*/ 	.word	0x0000b5a0


	//   ....[239]....
        /*1bbc*/ 	.word	0x0000b5b0


	//   ....[240]....
        /*1bc0*/ 	.word	0x0000b5c0


	//   ....[241]....
        /*1bc4*/ 	.word	0x0000b5d0


	//   ....[242]....
        /*1bc8*/ 	.word	0x0000b5e0


	//   ....[243]....
        /*1bcc*/ 	.word	0x0000b5f0


	//   ....[244]....
        /*1bd0*/ 	.word	0x0000b600


	//   ....[245]....
        /*1bd4*/ 	.word	0x0000b610


	//   ....[246]....
        /*1bd8*/ 	.word	0x0000b620


	//   ....[247]....
        /*1bdc*/ 	.word	0x0000b630


	//   ....[248]....
        /*1be0*/ 	.word	0x0000b640


	//   ....[249]....
        /*1be4*/ 	.word	0x0000b650


	//   ....[250]....
        /*1be8*/ 	.word	0x0000b660


	//   ....[251]....
        /*1bec*/ 	.word	0x0000b670


	//   ....[252]....
        /*1bf0*/ 	.word	0x0000b680


	//   ....[253]....
        /*1bf4*/ 	.word	0x0000b690


	//   ....[254]....
        /*1bf8*/ 	.word	0x0000b6a0


	//   ....[255]....
        /*1bfc*/ 	.word	0x0000b6b0


	//   ....[0]....
        /*1c00*/ 	.word	0x0000cc70


	//   ....[1]....
        /*1c04*/ 	.word	0x0000cca0


	//   ....[2]....
        /*1c08*/ 	.word	0x0000ccb0


	//   ....[3]....
        /*1c0c*/ 	.word	0x0000ccc0


	//   ....[4]....
        /*1c10*/ 	.word	0x0000ccd0


	//   ....[5]....
        /*1c14*/ 	.word	0x0000cce0


	//   ....[6]....
        /*1c18*/ 	.word	0x0000ccf0


	//   ....[7]....
        /*1c1c*/ 	.word	0x0000cd00


	//   ....[8]....
        /*1c20*/ 	.word	0x0000cd10


	//   ....[9]....
        /*1c24*/ 	.word	0x0000cd20


	//   ....[10]....
        /*1c28*/ 	.word	0x0000cd30


	//   ....[11]....
        /*1c2c*/ 	.word	0x0000cd40


	//   ....[12]....
        /*1c30*/ 	.word	0x0000cd50


	//   ....[13]....
        /*1c34*/ 	.word	0x0000cd60


	//   ....[14]....
        /*1c38*/ 	.word	0x0000cd70


	//   ....[15]....
        /*1c3c*/ 	.word	0x0000cd80


	//   ....[16]....
        /*1c40*/ 	.word	0x0000cd90


	//   ....[17]....
        /*1c44*/ 	.word	0x0000cda0


	//   ....[18]....
        /*1c48*/ 	.word	0x0000cdb0


	//   ....[19]....
        /*1c4c*/ 	.word	0x0000cdc0


	//   ....[20]....
        /*1c50*/ 	.word	0x0000cdd0


	//   ....[21]....
        /*1c54*/ 	.word	0x0000cde0


	//   ....[22]....
        /*1c58*/ 	.word	0x0000cdf0


	//   ....[23]....
        /*1c5c*/ 	.word	0x0000ce00


	//   ....[24]....
        /*1c60*/ 	.word	0x0000ce10


	//   ....[25]....
        /*1c64*/ 	.word	0x0000ce20


	//   ....[26]....
        /*1c68*/ 	.word	0x0000ce30


	//   ....[27]....
        /*1c6c*/ 	.word	0x0000ce40


	//   ....[28]....
        /*1c70*/ 	.word	0x0000cf30


	//   ....[29]....
        /*1c74*/ 	.word	0x0000cf40


	//   ....[30]....
        /*1c78*/ 	.word	0x0000cf50


	//   ....[31]....
        /*1c7c*/ 	.word	0x0000cf60


	//   ....[32]....
        /*1c80*/ 	.word	0x0000cf70


	//   ....[33]....
        /*1c84*/ 	.word	0x0000cf80


	//   ....[34]....
        /*1c88*/ 	.word	0x0000cf90


	//   ....[35]....
        /*1c8c*/ 	.word	0x0000cfa0


	//   ....[36]....
        /*1c90*/ 	.word	0x0000cfb0


	//   ....[37]....
        /*1c94*/ 	.word	0x0000cfc0


	//   ....[38]....
        /*1c98*/ 	.word	0x0000cfd0


	//   ....[39]....
        /*1c9c*/ 	.word	0x0000cfe0


	//   ....[40]....
        /*1ca0*/ 	.word	0x0000cff0


	//   ....[41]....
        /*1ca4*/ 	.word	0x0000d000


	//   ....[42]....
        /*1ca8*/ 	.word	0x0000d010


	//   ....[43]....
        /*1cac*/ 	.word	0x0000d020


	//   ....[44]....
        /*1cb0*/ 	.word	0x0000d030


	//   ....[45]....
        /*1cb4*/ 	.word	0x0000d040


	//   ....[46]....
        /*1cb8*/ 	.word	0x0000d050


	//   ....[47]....
        /*1cbc*/ 	.word	0x0000d060


	//   ....[48]....
        /*1cc0*/ 	.word	0x0000d070


	//   ....[49]....
        /*1cc4*/ 	.word	0x0000d080


	//   ....[50]....
        /*1cc8*/ 	.word	0x0000d090


	//   ....[51]....
        /*1ccc*/ 	.word	0x0000d0a0


	//   ....[52]....
        /*1cd0*/ 	.word	0x0000d0b0


	//   ....[53]....
        /*1cd4*/ 	.word	0x0000d0c0


	//   ....[54]....
        /*1cd8*/ 	.word	0x0000d0d0


	//   ....[55]....
        /*1cdc*/ 	.word	0x0000d0e0


	//   ....[56]....
        /*1ce0*/ 	.word	0x0000d0f0


	//   ....[57]....
        /*1ce4*/ 	.word	0x0000d100


	//   ....[58]....
        /*1ce8*/ 	.word	0x0000d110


	//   ....[59]....
        /*1cec*/ 	.word	0x0000d120


	//   ....[60]....
        /*1cf0*/ 	.word	0x0000d130


	//   ....[61]....
        /*1cf4*/ 	.word	0x0000d140


	//   ....[62]....
        /*1cf8*/ 	.word	0x0000d150


	//   ....[63]....
        /*1cfc*/ 	.word	0x0000d160


	//   ....[64]....
        /*1d00*/ 	.word	0x0000d170


	//   ....[65]....
        /*1d04*/ 	.word	0x0000d180


	//   ....[66]....
        /*1d08*/ 	.word	0x0000d190


	//   ....[67]....
        /*1d0c*/ 	.word	0x0000d1a0


	//   ....[68]....
        /*1d10*/ 	.word	0x0000d2f0


	//   ....[69]....
        /*1d14*/ 	.word	0x0000d300


	//   ....[70]....
        /*1d18*/ 	.word	0x0000d310


	//   ....[71]....
        /*1d1c*/ 	.word	0x0000d320


	//   ....[72]....
        /*1d20*/ 	.word	0x0000d330


	//   ....[73]....
        /*1d24*/ 	.word	0x0000d340


	//   ....[74]....
        /*1d28*/ 	.word	0x0000d350


	//   ....[75]....
        /*1d2c*/ 	.word	0x0000d360


	//   ....[76]....
        /*1d30*/ 	.word	0x0000d370


	//   ....[77]....
        /*1d34*/ 	.word	0x0000d380


	//   ....[78]....
        /*1d38*/ 	.word	0x0000d390


	//   ....[79]....
        /*1d3c*/ 	.word	0x0000d3a0


	//   ....[80]....
        /*1d40*/ 	.word	0x0000d3b0


	//   ....[81]....
        /*1d44*/ 	.word	0x0000d3c0


	//   ....[82]....
        /*1d48*/ 	.word	0x0000d3d0


	//   ....[83]....
        /*1d4c*/ 	.word	0x0000d3e0


	//   ....[84]....
        /*1d50*/ 	.word	0x0000d3f0


	//   ....[85]....
        /*1d54*/ 	.word	0x0000d400


	//   ....[86]....
        /*1d58*/ 	.word	0x0000d410


	//   ....[87]....
        /*1d5c*/ 	.word	0x0000d420


	//   ....[88]....
        /*1d60*/ 	.word	0x0000d430


	//   ....[89]....
        /*1d64*/ 	.word	0x0000d440


	//   ....[90]....
        /*1d68*/ 	.word	0x0000d450


	//   ....[91]....
        /*1d6c*/ 	.word	0x0000d460


	//   ....[92]....
        /*1d70*/ 	.word	0x0000d470


	//   ....[93]....
        /*1d74*/ 	.word	0x0000d480


	//   ....[94]....
        /*1d78*/ 	.word	0x0000d490


	//   ....[95]....
        /*1d7c*/ 	.word	0x0000d4a0


	//   ....[96]....
        /*1d80*/ 	.word	0x0000d4b0


	//   ....[97]....
        /*1d84*/ 	.word	0x0000d4c0


	//   ....[98]....
        /*1d88*/ 	.word	0x0000d4d0


	//   ....[99]....
        /*1d8c*/ 	.word	0x0000d4e0


	//   ....[100]....
        /*1d90*/ 	.word	0x0000d4f0


	//   ....[101]....
        /*1d94*/ 	.word	0x0000d500


	//   ....[102]....
        /*1d98*/ 	.word	0x0000d510


	//   ....[103]....
        /*1d9c*/ 	.word	0x0000d520


	//   ....[104]....
        /*1da0*/ 	.word	0x0000d530


	//   ....[105]....
        /*1da4*/ 	.word	0x0000d540


	//   ....[106]....
        /*1da8*/ 	.word	0x0000d550


	//   ....[107]....
        /*1dac*/ 	.word	0x0000d560


	//   ....[108]....
        /*1db0*/ 	.word	0x0000d6b0


	//   ....[109]....
        /*1db4*/ 	.word	0x0000d6c0


	//   ....[110]....
        /*1db8*/ 	.word	0x0000d6d0


	//   ....[111]....
        /*1dbc*/ 	.word	0x0000d6e0


	//   ....[112]....
        /*1dc0*/ 	.word	0x0000d6f0


	//   ....[113]....
        /*1dc4*/ 	.word	0x0000d700


	//   ....[114]....
        /*1dc8*/ 	.word	0x0000d710


	//   ....[115]....
        /*1dcc*/ 	.word	0x0000d720


	//   ....[116]....
        /*1dd0*/ 	.word	0x0000d730


	//   ....[117]....
        /*1dd4*/ 	.word	0x0000d740


	//   ....[118]....
        /*1dd8*/ 	.word	0x0000d750


	//   ....[119]....
        /*1ddc*/ 	.word	0x0000d760


	//   ....[120]....
        /*1de0*/ 	.word	0x0000d770


	//   ....[121]....
        /*1de4*/ 	.word	0x0000d780


	//   ....[122]....
        /*1de8*/ 	.word	0x0000d790


	//   ....[123]....
        /*1dec*/ 	.word	0x0000d7a0


	//   ....[124]....
        /*1df0*/ 	.word	0x0000d7b0


	//   ....[125]....
        /*1df4*/ 	.word	0x0000d7c0


	//   ....[126]....
        /*1df8*/ 	.word	0x0000d7d0


	//   ....[127]....
        /*1dfc*/ 	.word	0x0000d7e0


	//   ....[128]....
        /*1e00*/ 	.word	0x0000d7f0


	//   ....[129]....
        /*1e04*/ 	.word	0x0000d800


	//   ....[130]....
        /*1e08*/ 	.word	0x0000d810


	//   ....[131]....
        /*1e0c*/ 	.word	0x0000d820


	//   ....[132]....
        /*1e10*/ 	.word	0x0000d830


	//   ....[133]....
        /*1e14*/ 	.word	0x0000d840


	//   ....[134]....
        /*1e18*/ 	.word	0x0000d850


	//   ....[135]....
        /*1e1c*/ 	.word	0x0000d860


	//   ....[136]....
        /*1e20*/ 	.word	0x0000d870


	//   ....[137]....
        /*1e24*/ 	.word	0x0000d880


	//   ....[138]....
        /*1e28*/ 	.word	0x0000d890


	//   ....[139]....
        /*1e2c*/ 	.word	0x0000d8a0


	//   ....[140]....
        /*1e30*/ 	.word	0x0000d8b0


	//   ....[141]....
        /*1e34*/ 	.word	0x0000d8c0


	//   ....[142]....
        /*1e38*/ 	.word	0x0000d8d0


	//   ....[143]....
        /*1e3c*/ 	.word	0x0000d8e0


	//   ....[144]....
        /*1e40*/ 	.word	0x0000d8f0


	//   ....[145]....
        /*1e44*/ 	.word	0x0000d900


	//   ....[146]....
        /*1e48*/ 	.word	0x0000d910


	//   ....[147]....
        /*1e4c*/ 	.word	0x0000d920


	//   ....[148]....
        /*1e50*/ 	.word	0x0000d930


	//   ....[149]....
        /*1e54*/ 	.word	0x0000d940


	//   ....[150]....
        /*1e58*/ 	.word	0x0000daa0


	//   ....[151]....
        /*1e5c*/ 	.word	0x0000dab0


	//   ....[152]....
        /*1e60*/ 	.word	0x0000dac0


	//   ....[153]....
        /*1e64*/ 	.word	0x0000dad0


	//   ....[154]....
        /*1e68*/ 	.word	0x0000dae0


	//   ....[155]....
        /*1e6c*/ 	.word	0x0000daf0


	//   ....[156]....
        /*1e70*/ 	.word	0x0000db00


	//   ....[157]....
        /*1e74*/ 	.word	0x0000db10


	//   ....[158]....
        /*1e78*/ 	.word	0x0000db20


	//   ....[159]....
        /*1e7c*/ 	.word	0x0000db30


	//   ....[160]....
        /*1e80*/ 	.word	0x0000db40


	//   ....[161]....
        /*1e84*/ 	.word	0x0000db50


	//   ....[162]....
        /*1e88*/ 	.word	0x0000db60


	//   ....[163]....
        /*1e8c*/ 	.word	0x0000db70


	//   ....[164]....
        /*1e90*/ 	.word	0x0000db80


	//   ....[165]....
        /*1e94*/ 	.word	0x0000db90


	//   ....[166]....
        /*1e98*/ 	.word	0x0000dba0


	//   ....[167]....
        /*1e9c*/ 	.word	0x0000dbb0


	//   ....[168]....
        /*1ea0*/ 	.word	0x0000dbc0


	//   ....[169]....
        /*1ea4*/ 	.word	0x0000dbd0


	//   ....[170]....
        /*1ea8*/ 	.word	0x0000dbe0


	//   ....[171]....
        /*1eac*/ 	.word	0x0000dbf0


	//   ....[172]....
        /*1eb0*/ 	.word	0x0000dc00


	//   ....[173]....
        /*1eb4*/ 	.word	0x0000dc10


	//   ....[174]....
        /*1eb8*/ 	.word	0x0000dc20


	//   ....[175]....
        /*1ebc*/ 	.word	0x0000dc30


	//   ....[176]....
        /*1ec0*/ 	.word	0x0000dc40


	//   ....[177]....
        /*1ec4*/ 	.word	0x0000dc50


	//   ....[178]....
        /*1ec8*/ 	.word	0x0000dc60


	//   ....[179]....
        /*1ecc*/ 	.word	0x0000dc70


	//   ....[180]....
        /*1ed0*/ 	.word	0x0000dc80


	//   ....[181]....
        /*1ed4*/ 	.word	0x0000dc90


	//   ....[182]....
        /*1ed8*/ 	.word	0x0000dca0


	//   ....[183]....
        /*1edc*/ 	.word	0x0000dcb0


	//   ....[184]....
        /*1ee0*/ 	.word	0x0000dcc0


	//   ....[185]....
        /*1ee4*/ 	.word	0x0000dcd0


	//   ....[186]....
        /*1ee8*/ 	.word	0x0000dce0


	//   ....[187]....
        /*1eec*/ 	.word	0x0000dcf0


	//   ....[188]....
        /*1ef0*/ 	.word	0x0000dd00


	//   ....[189]....
        /*1ef4*/ 	.word	0x0000dd10


	//   ....[190]....
        /*1ef8*/ 	.word	0x0000dd20


	//   ....[191]....
        /*1efc*/ 	.word	0x0000dd30


	//----- nvinfo : EIATTR_EXIT_INSTR_OFFSETS
	.align		4
.L_406:
        /*1f00*/ 	.byte	0x04, 0x1c
        /*1f02*/ 	.short	(.L_408 - .L_407)


	//   ....[0]....
.L_407:
        /*1f04*/ 	.word	0x000001d0


	//   ....[1]....
        /*1f08*/ 	.word	0x00012f80


	//   ....[2]....
        /*1f0c*/ 	.word	0x00013010


	//   ....[3]....
        /*1f10*/ 	.word	0x00013060


	//   ....[4]....
        /*1f14*/ 	.word	0x000130a0


	//----- nvinfo : EIATTR_MAX_THREADS
	.align		4
.L_408:
        /*1f18*/ 	.byte	0x04, 0x05
        /*1f1a*/ 	.short	(.L_410 - .L_409)
.L_409:
        /*1f1c*/ 	.word	0x00000020
        /*1f20*/ 	.word	0x00000001
        /*1f24*/ 	.word	0x00000001


	//----- nvinfo : EIATTR_CRS_STACK_SIZE
	.align		4
.L_410:
        /*1f28*/ 	.byte	0x04, 0x1e
        /*1f2a*/ 	.short	(.L_412 - .L_411)
.L_411:
        /*1f2c*/ 	.word	0x00000000
.L_412:


//--------------------- .nv.info._ZN17fastertransformer38beam_online_softmax_topk_stage2_kernelI6__halfLi128ELi128EEEvPKfS3_PiPT_ii --------------------------
	.section	.nv.info._ZN17fastertransformer38beam_online_softmax_topk_stage2_kernelI6__halfLi128ELi128EEEvPKfS3_PiPT_ii,"",@"SHT_CUDA_INFO"
	.sectionflags	@""
	.align	4


	//----- nvinfo : EIATTR_CUDA_API_VERSION
	.align		4
        /*0000*/ 	.byte	0x04, 0x37
        /*0002*/ 	.short	(.L_414 - .L_413)
.L_413:
        /*0004*/ 	.word	0x00000082


	//----- nvinfo : EIATTR_SW2861232_WAR
	.align		4
.L_414:
        /*0008*/ 	.byte	0x01, 0x35
	.zero		2


	//----- nvinfo : EIATTR_PARAM_CBANK
	.align		4
        /*000c*/ 	.byte	0x04, 0x0a
        /*000e*/ 	.short	(.L_416 - .L_415)
	.align		4
.L_415:
        /*0010*/ 	.word	index@(.nv.constant0._ZN17fastertransformer38beam_online_softmax_topk_stage2_kernelI6__halfLi128ELi128EEEvPKfS3_PiPT_ii)
        /*0014*/ 	.short	0x0160
        /*0016*/ 	.short	0x0028


	//----- nvinfo : EIATTR_CBANK_PARAM_SIZE
	.align		4
.L_416:
        /*0018*/ 	.byte	0x03, 0x19
        /*001a*/ 	.short	0x0028


	//----- nvinfo : EIATTR_KPARAM_INFO
	.align		4
        /*001c*/ 	.byte	0x04, 0x17
        /*001e*/ 	.short	(.L_418 - .L_417)
.L_417:
        /*0020*/ 	.word	0x00000000
        /*0024*/ 	.short	0x0005
        /*0026*/ 	.short	0x0024
        /*0028*/ 	.byte	0x00, 0xf0, 0x11, 0x00


	//----- nvinfo : EIATTR_KPARAM_INFO
	.align		4
.L_418:
        /*002c*/ 	.byte	0x04, 0x17
        /*002e*/ 	.short	(.L_420 - .L_419)
.L_419:
        /*0030*/ 	.word	0x00000000
        /*0034*/ 	.short	0x0004
        /*0036*/ 	.short	0x0020
        /*0038*/ 	.byte	0x00, 0xf0, 0x11, 0x00


	//----- nvinfo : EIATTR_KPARAM_INFO
	.align		4
.L_420:
        /*003c*/ 	.byte	0x04, 0x17
        /*003e*/ 	.short	(.L_422 - .L_421)
.L_421:
        /*0040*/ 	.word	0x00000000
        /*0044*/ 	.short	0x0003
        /*0046*/ 	.short	0x0018
        /*0048*/ 	.byte	0x00, 0xf0, 0x21, 0x00


	//----- nvinfo : EIATTR_KPARAM_INFO
	.align		4
.L_422:
        /*004c*/ 	.byte	0x04, 0x17
        /*004e*/ 	.short	(.L_424 - .L_423)
.L_423:
        /*0050*/ 	.word	0x00000000
        /*0054*/ 	.short	0x0002
        /*0056*/ 	.short	0x0010
        /*0058*/ 	.byte	0x00, 0xf0, 0x21, 0x00


	//----- nvinfo : EIATTR_KPARAM_INFO
	.align		4
.L_424:
        /*005c*/ 	.byte	0x04, 0x17
        /*005e*/ 	.short	(.L_426 - .L_425)
.L_425:
        /*0060*/ 	.word	0x00000000
        /*0064*/ 	.short	0x0001
        /*0066*/ 	.short	0x0008
        /*0068*/ 	.byte	0x00, 0xf0, 0x21, 0x00


	//----- nvinfo : EIATTR_KPARAM_INFO
	.align		4
.L_426:
        /*006c*/ 	.byte	0x04, 0x17
        /*006e*/ 	.short	(.L_428 - .L_427)
.L_427:
        /*0070*/ 	.word	0x00000000
        /*0074*/ 	.short	0x0000
        /*0076*/ 	.short	0x0000
        /*0078*/ 	.byte	0x00, 0xf0, 0x21, 0x00


	//----- nvinfo : EIATTR_MAXREG_COUNT
	.align		4
.L_428:
        /*007c*/ 	.byte	0x03, 0x1b
        /*007e*/ 	.short	0x00ff


	//----- nvinfo : EIATTR_NUM_BARRIERS
	.align		4
        /*0080*/ 	.byte	0x02, 0x4c
        /*0082*/ 	.byte	0x01
	.zero		1


	//----- nvinfo : EIATTR_MERCURY_ISA_VERSION
	.align		4
        /*0084*/ 	.byte	0x03, 0x5f
        /*0086*/ 	.short	0x0000


	//----- nvinfo : EIATTR_COOP_GROUP_MASK_REGIDS
	.align		4
        /*0088*/ 	.byte	0x04, 0x29
        /*008a*/ 	.short	(.L_430 - .L_429)


	//   ....[0]....
.L_429:
        /*008c*/ 	.word	0xffffffff


	//   ....[1]....
        /*0090*/ 	.word	0xffffffff


	//   ....[2]....
        /*0094*/ 	.word	0xffffffff


	//   ....[3]....
        /*0098*/ 	.word	0xffffffff


	//   ....[4]....
        /*009c*/ 	.word	0xffffffff


	//   ....[5]....
        /*00a0*/ 	.word	0xffffffff


	//   ....[6]....
        /*00a4*/ 	.word	0xffffffff


	//   ....[7]....
        /*00a8*/ 	.word	0xffffffff


	//   ....[8]....
        /*00ac*/ 	.word	0xffffffff


	//   ....[9]....
        /*00b0*/ 	.word	0xffffffff


	//   ....[10]....
        /*00b4*/ 	.word	0xffffffff


	//   ....[11]....
        /*00b8*/ 	.word	0xffffffff


	//   ....[12]....
        /*00bc*/ 	.word	0xffffffff


	//   ....[13]....
        /*00c0*/ 	.word	0xffffffff


	//   ....[14]....
        /*00c4*/ 	.word	0xffffffff


	//   ....[15]....
        /*00c8*/ 	.word	0xffffffff


	//   ....[16]....
        /*00cc*/ 	.word	0xffffffff


	//   ....[17]....
        /*00d0*/ 	.word	0xffffffff


	//   ....[18]....
        /*00d4*/ 	.word	0xffffffff


	//   ....[19]....
        /*00d8*/ 	.word	0xffffffff


	//   ....[20]....
        /*00dc*/ 	.word	0xffffffff


	//   ....[21]....
        /*00e0*/ 	.word	0xffffffff


	//   ....[22]....
        /*00e4*/ 	.word	0xffffffff


	//   ....[23]....
        /*00e8*/ 	.word	0xffffffff


	//   ....[24]....
        /*00ec*/ 	.word	0xffffffff


	//   ....[25]....
        /*00f0*/ 	.word	0xffffffff


	//   ....[26]....
        /*00f4*/ 	.word	0xffffffff


	//   ....[27]....
        /*00f8*/ 	.word	0xffffffff


	//   ....[28]....
        /*00fc*/ 	.word	0xffffffff


	//   ....[29]....
        /*0100*/ 	.word	0xffffffff


	//   ....[30]....
        /*0104*/ 	.word	0xffffffff


	//   ....[31]....
        /*0108*/ 	.word	0xffffffff


	//   ....[32]....
        /*010c*/ 	.word	0xffffffff


	//   ....[33]....
        /*0110*/ 	.word	0xffffffff


	//   ....[34]....
        /*0114*/ 	.word	0xffffffff


	//   ....[35]....
        /*0118*/ 	.word	0xffffffff


	//   ....[36]....
        /*011c*/ 	.word	0xffffffff


	//   ....[37]....
        /*0120*/ 	.word	0xffffffff


	//   ....[38]....
        /*0124*/ 	.word	0xffffffff


	//   ....[39]....
        /*0128*/ 	.word	0xffffffff


	//   ....[40]....
        /*012c*/ 	.word	0xffffffff


	//   ....[41]....
        /*0130*/ 	.word	0xffffffff


	//   ....[42]....
        /*0134*/ 	.word	0xffffffff


	//   ....[43]....
        /*0138*/ 	.word	0xffffffff


	//   ....[44]....
        /*013c*/ 	.word	0xffffffff


	//   ....[45]....
        /*0140*/ 	.word	0xffffffff


	//   ....[46]....
        /*0144*/ 	.word	0xffffffff


	//   ....[47]....
        /*0148*/ 	.word	0xffffffff


	//   ....[48]....
        /*014c*/ 	.word	0xffffffff


	//   ....[49]....
        /*0150*/ 	.word	0xffffffff


	//   ....[50]....
        /*0154*/ 	.word	0xffffffff


	//   ....[51]....
        /*0158*/ 	.word	0xffffffff


	//   ....[52]....
        /*015c*/ 	.word	0xffffffff


	//   ....[53]....
        /*0160*/ 	.word	0xffffffff


	//   ....[54]....
        /*0164*/ 	.word	0xffffffff


	//   ....[55]....
        /*0168*/ 	.word	0xffffffff


	//   ....[56]....
        /*016c*/ 	.word	0xffffffff


	//   ....[57]....
        /*0170*/ 	.word	0xffffffff


	//   ....[58]....
        /*0174*/ 	.word	0xffffffff


	//   ....[59]....
        /*0178*/ 	.word	0xffffffff


	//   ....[60]....
        /*017c*/ 	.word	0xffffffff


	//   ....[61]....
        /*0180*/ 	.word	0xffffffff


	//   ....[62]....
        /*0184*/ 	.word	0xffffffff


	//   ....[63]....
        /*0188*/ 	.word	0xffffffff


	//   ....[64]....
        /*018c*/ 	.word	0xffffffff


	//   ....[65]....
        /*0190*/ 	.word	0xffffffff


	//   ....[66]....
        /*0194*/ 	.word	0xffffffff


	//   ....[67]....
        /*0198*/ 	.word	0xffffffff


	//   ....[68]....
        /*019c*/ 	.word	0xffffffff


	//   ....[69]....
        /*01a0*/ 	.word	0xffffffff


	//   ....[70]....
        /*01a4*/ 	.word	0xffffffff


	//   ....[71]....
        /*01a8*/ 	.word	0xffffffff


	//   ....[72]....
        /*01ac*/ 	.word	0xffffffff


	//   ....[73]....
        /*01b0*/ 	.word	0xffffffff


	//   ....[74]....
        /*01b4*/ 	.word	0xffffffff


	//   ....[75]....
        /*01b8*/ 	.word	0xffffffff


	//   ....[76]....
        /*01bc*/ 	.word	0xffffffff


	//   ....[77]....
        /*01c0*/ 	.word	0xffffffff


	//   ....[78]....
        /*01c4*/ 	.word	0xffffffff


	//   ....[79]....
        /*01c8*/ 	.word	0xffffffff


	//   ....[80]....
        /*01cc*/ 	.word	0xffffffff


	//   ....[81]....
        /*01d0*/ 	.word	0xffffffff


	//   ....[82]....
        /*01d4*/ 	.word	0xffffffff


	//   ....[83]....
        /*01d8*/ 	.word	0xffffffff


	//   ....[84]....
        /*01dc*/ 	.word	0xffffffff


	//   ....[85]....
        /*01e0*/ 	.word	0xffffffff


	//   ....[86]....
        /*01e4*/ 	.word	0xffffffff


	//   ....[87]....
        /*01e8*/ 	.word	0xffffffff


	//   ....[88]....
        /*01ec*/ 	.word	0xffffffff


	//   ....[89]....
        /*01f0*/ 	.word	0xffffffff


	//   ....[90]....
        /*01f4*/ 	.word	0xffffffff


	//   ....[91]....
        /*01f8*/ 	.word	0xffffffff


	//   ....[92]....
        /*01fc*/ 	.word	0xffffffff


	//   ....[93]....
        /*0200*/ 	.word	0xffffffff


	//   ....[94]....
        /*0204*/ 	.word	0xffffffff


	//   ....[95]....
        /*0208*/ 	.word	0xffffffff


	//   ....[96]....
        /*020c*/ 	.word	0xffffffff


	//   ....[97]....
        /*0210*/ 	.word	0xffffffff


	//   ....[98]....
        /*0214*/ 	.word	0xffffffff


	//   ....[99]....
        /*0218*/ 	.word	0xffffffff


	//   ....[100]....
        /*021c*/ 	.word	0xffffffff


	//   ....[101]....
        /*0220*/ 	.word	0xffffffff


	//   ....[102]....
        /*0224*/ 	.word	0xffffffff


	//   ....[103]....
        /*0228*/ 	.word	0xffffffff


	//   ....[104]....
        /*022c*/ 	.word	0xffffffff


	//   ....[105]....
        /*0230*/ 	.word	0xffffffff


	//   ....[106]....
        /*0234*/ 	.word	0xffffffff


	//   ....[107]....
        /*0238*/ 	.word	0xffffffff


	//   ....[108]....
        /*023c*/ 	.word	0xffffffff


	//   ....[109]....
        /*0240*/ 	.word	0xffffffff


	//   ....[110]....
        /*0244*/ 	.word	0xffffffff


	//   ....[111]....
        /*0248*/ 	.word	0xffffffff


	//   ....[112]....
        /*024c*/ 	.word	0xffffffff


	//   ....[113]....
        /*0250*/ 	.word	0xffffffff


	//   ....[114]....
        /*0254*/ 	.word	0xffffffff


	//   ....[115]....
        /*0258*/ 	.word	0xffffffff


	//   ....[116]....
        /*025c*/ 	.word	0xffffffff


	//   ....[117]....
        /*0260*/ 	.word	0xffffffff


	//   ....[118]....
        /*0264*/ 	.word	0xffffffff


	//   ....[119]....
        /*0268*/ 	.word	0xffffffff


	//   ....[120]....
        /*026c*/ 	.word	0xffffffff


	//   ....[121]....
        /*0270*/ 	.word	0xffffffff


	//   ....[122]....
        /*0274*/ 	.word	0xffffffff


	//   ....[123]....
        /*0278*/ 	.word	0xffffffff


	//   ....[124]....
        /*027c*/ 	.word	0xffffffff


	//   ....[125]....
        /*0280*/ 	.word	0xffffffff


	//   ....[126]....
        /*0284*/ 	.word	0xffffffff


	//   ....[127]....
        /*0288*/ 	.word	0xffffffff


	//   ....[128]....
        /*028c*/ 	.word	0xffffffff


	//   ....[129]....
        /*0290*/ 	.word	0xffffffff


	//   ....[130]....
        /*0294*/ 	.word	0xffffffff


	//   ....[131]....
        /*0298*/ 	.word	0xffffffff


	//   ....[132]....
        /*029c*/ 	.word	0xffffffff


	//   ....[133]....
        /*02a0*/ 	.word	0xffffffff


	//   ....[134]....
        /*02a4*/ 	.word	0xffffffff


	//   ....[135]....
        /*02a8*/ 	.word	0xffffffff


	//   ....[136]....
        /*02ac*/ 	.word	0xffffffff


	//   ....[137]....
        /*02b0*/ 	.word	0xffffffff


	//   ....[138]....
        /*02b4*/ 	.word	0xffffffff


	//   ....[139]....
        /*02b8*/ 	.word	0xffffffff


	//   ....[140]....
        /*02bc*/ 	.word	0xffffffff


	//   ....[141]....
        /*02c0*/ 	.word	0xffffffff


	//   ....[142]....
        /*02c4*/ 	.word	0xffffffff


	//   ....[143]....
        /*02c8*/ 	.word	0xffffffff


	//   ....[144]....
        /*02cc*/ 	.word	0xffffffff


	//   ....[145]....
        /*02d0*/ 	.word	0xffffffff


	//   ....[146]....
        /*02d4*/ 	.word	0xffffffff


	//   ....[147]....
        /*02d8*/ 	.word	0xffffffff


	//   ....[148]....
        /*02dc*/ 	.word	0xffffffff


	//   ....[149]....
        /*02e0*/ 	.word	0xffffffff


	//   ....[150]....
        /*02e4*/ 	.word	0xffffffff


	//   ....[151]....
        /*02e8*/ 	.word	0xffffffff


	//   ....[152]....
        /*02ec*/ 	.word	0xffffffff


	//   ....[153]....
        /*02f0*/ 	.word	0xffffffff


	//   ....[154]....
        /*02f4*/ 	.word	0xffffffff


	//   ....[155]....
        /*02f8*/ 	.word	0xffffffff


	//   ....[156]....
        /*02fc*/ 	.word	0xffffffff


	//   ....[157]....
        /*0300*/ 	.word	0xffffffff


	//   ....[158]....
        /*0304*/ 	.word	0xffffffff


	//   ....[159]....
        /*0308*/ 	.word	0xffffffff


	//   ....[160]....
        /*030c*/ 	.word	0xffffffff


	//   ....[161]....
        /*0310*/ 	.word	0xffffffff


	//   ....[162]....
        /*0314*/ 	.word	0xffffffff


	//   ....[163]....
        /*0318*/ 	.word	0xffffffff


	//   ....[164]....
        /*031c*/ 	.word	0xffffffff


	//   ....[165]....
        /*0320*/ 	.word	0xffffffff


	//   ....[166]....
        /*0324*/ 	.word	0xffffffff


	//   ....[167]....
        /*0328*/ 	.word	0xffffffff


	//   ....[168]....
        /*032c*/ 	.word	0xffffffff


	//   ....[169]....
        /*0330*/ 	.word	0xffffffff


	//   ....[170]....
        /*0334*/ 	.word	0xffffffff


	//   ....[171]....
        /*0338*/ 	.word	0xffffffff


	//   ....[172]....
        /*033c*/ 	.word	0xffffffff


	//   ....[173]....
        /*0340*/ 	.word	0xffffffff


	//   ....[174]....
        /*0344*/ 	.word	0xffffffff


	//   ....[175]....
        /*0348*/ 	.word	0xffffffff


	//   ....[176]....
        /*034c*/ 	.word	0xffffffff


	//   ....[177]....
        /*0350*/ 	.word	0xffffffff


	//   ....[178]....
        /*0354*/ 	.word	0xffffffff


	//   ....[179]....
        /*0358*/ 	.word	0xffffffff


	//   ....[180]....
        /*035c*/ 	.word	0xffffffff


	//   ....[181]....
        /*0360*/ 	.word	0xffffffff


	//   ....[182]....
        /*0364*/ 	.word	0xffffffff


	//   ....[183]....
        /*0368*/ 	.word	0xffffffff


	//   ....[184]....
        /*036c*/ 	.word	0xffffffff


	//   ....[185]....
        /*0370*/ 	.word	0xffffffff


	//   ....[186]....
        /*0374*/ 	.word	0xffffffff


	//   ....[187]....
        /*0378*/ 	.word	0xffffffff


	//   ....[188]....
        /*037c*/ 	.word	0xffffffff


	//   ....[189]....
        /*0380*/ 	.word	0xffffffff


	//   ....[190]....
        /*0384*/ 	.word	0xffffffff


	//   ....[191]....
        /*0388*/ 	.word	0xffffffff


	//   ....[192]....
        /*038c*/ 	.word	0xffffffff


	//   ....[193]....
        /*0390*/ 	.word	0xffffffff


	//   ....[194]....
        /*0394*/ 	.word	0xffffffff


	//   ....[195]....
        /*0398*/ 	.word	0xffffffff


	//   ....[196]....
        /*039c*/ 	.word	0xffffffff


	//   ....[197]....
        /*03a0*/ 	.word	0xffffffff


	//   ....[198]....
        /*03a4*/ 	.word	0xffffffff


	//   ....[199]....
        /*03a8*/ 	.word	0xffffffff


	//   ....[200]....
        /*03ac*/ 	.word	0xffffffff


	//   ....[201]....
        /*03b0*/ 	.word	0xffffffff


	//   ....[202]....
        /*03b4*/ 	.word	0xffffffff


	//   ....[203]....
        /*03b8*/ 	.word	0xffffffff


	//   ....[204]....
        /*03bc*/ 	.word	0xffffffff


	//   ....[205]....
        /*03c0*/ 	.word	0xffffffff


	//   ....[206]....
        /*03c4*/ 	.word	0xffffffff


	//   ....[207]....
        /*03c8*/ 	.word	0xffffffff


	//   ....[208]....
        /*03cc*/ 	.word	0xffffffff


	//   ....[209]....
        /*03d0*/ 	.word	0xffffffff


	//   ....[210]....
        /*03d4*/ 	.word	0xffffffff


	//   ....[211]....
        /*03d8*/ 	.word	0xffffffff


	//   ....[212]....
        /*03dc*/ 	.word	0xffffffff


	//   ....[213]....
        /*03e0*/ 	.word	0xffffffff


	//   ....[214]....
        /*03e4*/ 	.word	0xffffffff


	//   ....[215]....
        /*03e8*/ 	.word	0xffffffff


	//   ....[216]....
        /*03ec*/ 	.word	0xffffffff


	//   ....[217]....
        /*03f0*/ 	.word	0xffffffff


	//   ....[218]....
        /*03f4*/ 	.word	0xffffffff


	//   ....[219]....
        /*03f8*/ 	.word	0xffffffff


	//   ....[220]....
        /*03fc*/ 	.word	0xffffffff


	//   ....[221]....
        /*0400*/ 	.word	0xffffffff


	//   ....[222]....
        /*0404*/ 	.word	0xffffffff


	//   ....[223]....
        /*0408*/ 	.word	0xffffffff


	//   ....[224]....
        /*040c*/ 	.word	0xffffffff


	//   ....[225]....
        /*0410*/ 	.word	0xffffffff


	//   ....[226]....
        /*0414*/ 	.word	0xffffffff


	//   ....[227]....
        /*0418*/ 	.word	0xffffffff


	//   ....[228]....
        /*041c*/ 	.word	0xffffffff


	//   ....[229]....
        /*0420*/ 	.word	0xffffffff


	//   ....[230]....
        /*0424*/ 	.word	0xffffffff


	//   ....[231]....
        /*0428*/ 	.word	0xffffffff


	//   ....[232]....
        /*042c*/ 	.word	0xffffffff


	//   ....[233]....
        /*0430*/ 	.word	0xffffffff


	//   ....[234]....
        /*0434*/ 	.word	0xffffffff


	//   ....[235]....
        /*0438*/ 	.word	0xffffffff


	//   ....[236]....
        /*043c*/ 	.word	0xffffffff


	//   ....[237]....
        /*0440*/ 	.word	0xffffffff


	//   ....[238]....
        /*0444*/ 	.word	0xffffffff


	//   ....[239]....
        /*0448*/ 	.word	0xffffffff


	//   ....[240]....
        /*044c*/ 	.word	0xffffffff


	//   ....[241]....
        /*0450*/ 	.word	0xffffffff


	//   ....[242]....
        /*0454*/ 	.word	0xffffffff


	//   ....[243]....
        /*0458*/ 	.word	0xffffffff


	//   ....[244]....
        /*045c*/ 	.word	0xffffffff


	//   ....[245]....
        /*0460*/ 	.word	0xffffffff


	//   ....[246]....
        /*0464*/ 	.word	0xffffffff


	//   ....[247]....
        /*0468*/ 	.word	0xffffffff


	//   ....[248]....
        /*046c*/ 	.word	0xffffffff


	//   ....[249]....
        /*0470*/ 	.word	0xffffffff


	//   ....[250]....
        /*0474*/ 	.word	0xffffffff


	//   ....[251]....
        /*0478*/ 	.word	0xffffffff


	//   ....[252]....
        /*047c*/ 	.word	0xffffffff


	//   ....[253]....
        /*0480*/ 	.word	0xffffffff


	//   ....[254]....
        /*0484*/ 	.word	0xffffffff


	//   ....[255]....
        /*0488*/ 	.word	0xffffffff


	//   ....[0]....
        /*048c*/ 	.word	0xffffffff


	//   ....[1]....
        /*0490*/ 	.word	0xffffffff


	//   ....[2]....
        /*0494*/ 	.word	0xffffffff


	//   ....[3]....
        /*0498*/ 	.word	0xffffffff


	//   ....[4]....
        /*049c*/ 	.word	0xffffffff


	//   ....[5]....
        /*04a0*/ 	.word	0xffffffff


	//   ....[6]....
        /*04a4*/ 	.word	0xffffffff


	//   ....[7]....
        /*04a8*/ 	.word	0xffffffff


	//   ....[8]....
        /*04ac*/ 	.word	0xffffffff


	//   ....[9]....
        /*04b0*/ 	.word	0xffffffff


	//   ....[10]....
        /*04b4*/ 	.word	0xffffffff


	//   ....[11]....
        /*04b8*/ 	.word	0xffffffff


	//   ....[12]....
        /*04bc*/ 	.word	0xffffffff


	//   ....[13]....
        /*04c0*/ 	.word	0xffffffff


	//   ....[14]....
        /*04c4*/ 	.word	0xffffffff


	//   ....[15]....
        /*04c8*/ 	.word	0xffffffff


	//   ....[16]....
        /*04cc*/ 	.word	0xffffffff


	//   ....[17]....
        /*04d0*/ 	.word	0xffffffff


	//   ....[18]....
        /*04d4*/ 	.word	0xffffffff


	//   ....[19]....
        /*04d8*/ 	.word	0xffffffff


	//   ....[20]....
        /*04dc*/ 	.word	0xffffffff


	//   ....[21]....
        /*04e0*/ 	.word	0xffffffff


	//   ....[22]....
        /*04e4*/ 	.word	0xffffffff


	//   ....[23]....
        /*04e8*/ 	.word	0xffffffff


	//   ....[24]....
        /*04ec*/ 	.word	0xffffffff


	//   ....[25]....
        /*04f0*/ 	.word	0xffffffff


	//   ....[26]....
        /*04f4*/ 	.word	0xffffffff


	//   ....[27]....
        /*04f8*/ 	.word	0xffffffff


	//   ....[28]....
        /*04fc*/ 	.word	0xffffffff


	//   ....[29]....
        /*0500*/ 	.word	0xffffffff


	//   ....[30]....
        /*0504*/ 	.word	0xffffffff


	//   ....[31]....
        /*0508*/ 	.word	0xffffffff


	//   ....[32]....
        /*050c*/ 	.word	0xffffffff


	//   ....[33]....
        /*0510*/ 	.word	0xffffffff


	//   ....[34]....
        /*0514*/ 	.word	0xffffffff


	//   ....[35]....
        /*0518*/ 	.word	0xffffffff


	//   ....[36]....
        /*051c*/ 	.word	0xffffffff


	//   ....[37]....
        /*0520*/ 	.word	0xffffffff


	//   ....[38]....
        /*0524*/ 	.word	0xffffffff


	//   ....[39]....
        /*0528*/ 	.word	0xffffffff


	//   ....[40]....
        /*052c*/ 	.word	0xffffffff


	//   ....[41]....
        /*0530*/ 	.word	0xffffffff


	//   ....[42]....
        /*0534*/ 	.word	0xffffffff


	//   ....[43]....
        /*0538*/ 	.word	0xffffffff


	//   ....[44]....
        /*053c*/ 	.word	0xffffffff


	//   ....[45]....
        /*0540*/ 	.word	0xffffffff


	//   ....[46]....
        /*0544*/ 	.word	0xffffffff


	//   ....[47]....
        /*0548*/ 	.word	0xffffffff


	//   ....[48]....
        /*054c*/ 	.word	0xffffffff


	//   ....[49]....
        /*0550*/ 	.word	0xffffffff


	//   ....[50]....
        /*0554*/ 	.word	0xffffffff


	//   ....[51]....
        /*0558*/ 	.word	0xffffffff


	//   ....[52]....
        /*055c*/ 	.word	0xffffffff


	//   ....[53]....
        /*0560*/ 	.word	0xffffffff


	//   ....[54]....
        /*0564*/ 	.word	0xffffffff


	//   ....[55]....
        /*0568*/ 	.word	0xffffffff


	//   ....[56]....
        /*056c*/ 	.word	0xffffffff


	//   ....[57]....
        /*0570*/ 	.word	0xffffffff


	//   ....[58]....
        /*0574*/ 	.word	0xffffffff


	//   ....[59]....
        /*0578*/ 	.word	0xffffffff


	//   ....[60]....
        /*057c*/ 	.word	0xffffffff


	//   ....[61]....
        /*0580*/ 	.word	0xffffffff


	//   ....[62]....
        /*0584*/ 	.word	0xffffffff


	//   ....[63]....
        /*0588*/ 	.word	0xffffffff


	//   ....[64]....
        /*058c*/ 	.word	0xffffffff


	//   ....[65]....
        /*0590*/ 	.word	0xffffffff


	//   ....[66]....
        /*0594*/ 	.word	0xffffffff


	//   ....[67]....
        /*0598*/ 	.word	0xffffffff


	//   ....[68]....
        /*059c*/ 	.word	0xffffffff


	//   ....[69]....
        /*05a0*/ 	.word	0xffffffff


	//   ....[70]....
        /*05a4*/ 	.word	0xffffffff


	//   ....[71]....
        /*05a8*/ 	.word	0xffffffff


	//   ....[72]....
        /*05ac*/ 	.word	0xffffffff


	//   ....[73]....
        /*05b0*/ 	.word	0xffffffff


	//   ....[74]....
        /*05b4*/ 	.word	0xffffffff


	//   ....[75]....
        /*05b8*/ 	.word	0xffffffff


	//   ....[76]....
        /*05bc*/ 	.word	0xffffffff


	//   ....[77]....
        /*05c0*/ 	.word	0xffffffff


	//   ....[78]....
        /*05c4*/ 	.word	0xffffffff


	//   ....[79]....
        /*05c8*/ 	.word	0xffffffff


	//   ....[80]....
        /*05cc*/ 	.word	0xffffffff


	//   ....[81]....
        /*05d0*/ 	.word	0xffffffff


	//   ....[82]....
        /*05d4*/ 	.word	0xffffffff


	//   ....[83]....
        /*05d8*/ 	.word	0xffffffff


	//   ....[84]....
        /*05dc*/ 	.word	0xffffffff


	//   ....[85]....
        /*05e0*/ 	.word	0xffffffff


	//   ....[86]....
        /*05e4*/ 	.word	0xffffffff


	//   ....[87]....
        /*05e8*/ 	.word	0xffffffff


	//   ....[88]....
        /*05ec*/ 	.word	0xffffffff


	//   ....[89]....
        /*05f0*/ 	.word	0xffffffff


	//   ....[90]....
        /*05f4*/ 	.word	0xffffffff


	//   ....[91]....
        /*05f8*/ 	.word	0xffffffff


	//   ....[92]....
        /*05fc*/ 	.word	0xffffffff


	//   ....[93]....
        /*0600*/ 	.word	0xffffffff


	//   ....[94]....
        /*0604*/ 	.word	0xffffffff


	//   ....[95]....
        /*0608*/ 	.word	0xffffffff


	//   ....[96]....
        /*060c*/ 	.word	0xffffffff


	//   ....[97]....
        /*0610*/ 	.word	0xffffffff


	//   ....[98]....
        /*0614*/ 	.word	0xffffffff


	//   ....[99]....
        /*0618*/ 	.word	0xffffffff


	//   ....[100]....
        /*061c*/ 	.word	0xffffffff


	//   ....[101]....
        /*0620*/ 	.word	0xffffffff


	//   ....[102]....
        /*0624*/ 	.word	0xffffffff


	//   ....[103]....
        /*0628*/ 	.word	0xffffffff


	//   ....[104]....
        /*062c*/ 	.word	0xffffffff


	//   ....[105]....
        /*0630*/ 	.word	0xffffffff


	//   ....[106]....
        /*0634*/ 	.word	0xffffffff


	//   ....[107]....
        /*0638*/ 	.word	0xffffffff


	//   ....[108]....
        /*063c*/ 	.word	0xffffffff


	//   ....[109]....
        /*0640*/ 	.word	0xffffffff


	//   ....[110]....
        /*0644*/ 	.word	0xffffffff


	//   ....[111]....
        /*0648*/ 	.word	0xffffffff


	//   ....[112]....
        /*064c*/ 	.word	0xffffffff


	//   ....[113]....
        /*0650*/ 	.word	0xffffffff


	//   ....[114]....
        /*0654*/ 	.word	0xffffffff


	//   ....[115]....
        /*0658*/ 	.word	0xffffffff


	//   ....[116]....
        /*065c*/ 	.word	0xffffffff


	//   ....[117]....
        /*0660*/ 	.word	0xffffffff


	//   ....[118]....
        /*0664*/ 	.word	0xffffffff


	//   ....[119]....
        /*0668*/ 	.word	0xffffffff


	//   ....[120]....
        /*066c*/ 	.word	0xffffffff


	//   ....[121]....
        /*0670*/ 	.word	0xffffffff


	//   ....[122]....
        /*0674*/ 	.word	0xffffffff


	//   ....[123]....
        /*0678*/ 	.word	0xffffffff


	//   ....[124]....
        /*067c*/ 	.word	0xffffffff


	//   ....[125]....
        /*0680*/ 	.word	0xffffffff


	//   ....[126]....
        /*0684*/ 	.word	0xffffffff


	//   ....[127]....
        /*0688*/ 	.word	0xffffffff


	//   ....[128]....
        /*068c*/ 	.word	0xffffffff


	//   ....[129]....
        /*0690*/ 	.word	0xffffffff


	//   ....[130]....
        /*0694*/ 	.word	0xffffffff


	//   ....[131]....
        /*0698*/ 	.word	0xffffffff


	//   ....[132]....
        /*069c*/ 	.word	0xffffffff


	//   ....[133]....
        /*06a0*/ 	.word	0xffffffff


	//   ....[134]....
        /*06a4*/ 	.word	0xffffffff


	//   ....[135]....
        /*06a8*/ 	.word	0xffffffff


	//   ....[136]....
        /*06ac*/ 	.word	0xffffffff


	//   ....[137]....
        /*06b0*/ 	.word	0xffffffff


	//   ....[138]....
        /*06b4*/ 	.word	0xffffffff


	//   ....[139]....
        /*06b8*/ 	.word	0xffffffff


	//   ....[140]....
        /*06bc*/ 	.word	0xffffffff


	//   ....[141]....
        /*06c0*/ 	.word	0xffffffff


	//   ....[142]....
        /*06c4*/ 	.word	0xffffffff


	//   ....[143]....
        /*06c8*/ 	.word	0xffffffff


	//   ....[144]....
        /*06cc*/ 	.word	0xffffffff


	//   ....[145]....
        /*06d0*/ 	.word	0xffffffff


	//   ....[146]....
        /*06d4*/ 	.word	0xffffffff


	//   ....[147]....
        /*06d8*/ 	.word	0xffffffff


	//   ....[148]....
        /*06dc*/ 	.word	0xffffffff


	//   ....[149]....
        /*06e0*/ 	.word	0xffffffff


	//   ....[150]....
        /*06e4*/ 	.word	0xffffffff


	//   ....[151]....
        /*06e8*/ 	.word	0xffffffff


	//   ....[152]....
        /*06ec*/ 	.word	0xffffffff


	//   ....[153]....
        /*06f0*/ 	.word	0xffffffff


	//   ....[154]....
        /*06f4*/ 	.word	0xffffffff


	//   ....[155]....
        /*06f8*/ 	.word	0xffffffff


	//   ....[156]....
        /*06fc*/ 	.word	0xffffffff


	//   ....[157]....
        /*0700*/ 	.word	0xffffffff


	//   ....[158]....
        /*0704*/ 	.word	0xffffffff


	//   ....[159]....
        /*0708*/ 	.word	0xffffffff


	//   ....[160]....
        /*070c*/ 	.word	0xffffffff


	//   ....[161]....
        /*0710*/ 	.word	0xffffffff


	//   ....[162]....
        /*0714*/ 	.word	0xffffffff


	//   ....[163]....
        /*0718*/ 	.word	0xffffffff


	//   ....[164]....
        /*071c*/ 	.word	0xffffffff


	//   ....[165]....
        /*0720*/ 	.word	0xffffffff


	//   ....[166]....
        /*0724*/ 	.word	0xffffffff


	//   ....[167]....
        /*0728*/ 	.word	0xffffffff


	//   ....[168]....
        /*072c*/ 	.word	0xffffffff


	//   ....[169]....
        /*0730*/ 	.word	0xffffffff


	//   ....[170]....
        /*0734*/ 	.word	0xffffffff


	//   ....[171]....
        /*0738*/ 	.word	0xffffffff


	//   ....[172]....
        /*073c*/ 	.word	0xffffffff


	//   ....[173]....
        /*0740*/ 	.word	0xffffffff


	//   ....[174]....
        /*0744*/ 	.word	0xffffffff


	//   ....[175]....
        /*0748*/ 	.word	0xffffffff


	//   ....[176]....
        /*074c*/ 	.word	0xffffffff


	//   ....[177]....
        /*0750*/ 	.word	0xffffffff


	//   ....[178]....
        /*0754*/ 	.word	0xffffffff


	//   ....[179]....
        /*0758*/ 	.word	0xffffffff


	//   ....[180]....
        /*075c*/ 	.word	0xffffffff


	//   ....[181]....
        /*0760*/ 	.word	0xffffffff


	//   ....[182]....
        /*0764*/ 	.word	0xffffffff


	//   ....[183]....
        /*0768*/ 	.word	0xffffffff


	//   ....[184]....
        /*076c*/ 	.word	0xffffffff


	//   ....[185]....
        /*0770*/ 	.word	0xffffffff


	//   ....[186]....
        /*0774*/ 	.word	0xffffffff


	//   ....[187]....
        /*0778*/ 	.word	0xffffffff


	//   ....[188]....
        /*077c*/ 	.word	0xffffffff


	//   ....[189]....
        /*0780*/ 	.word	0xffffffff


	//   ....[190]....
        /*0784*/ 	.word	0xffffffff


	//   ....[191]....
        /*0788*/ 	.word	0xffffffff


	//   ....[192]....
        /*078c*/ 	.word	0xffffffff


	//   ....[193]....
        /*0790*/ 	.word	0xffffffff


	//   ....[194]....
        /*0794*/ 	.word	0xffffffff


	//   ....[195]....
        /*0798*/ 	.word	0xffffffff


	//   ....[196]....
        /*079c*/ 	.word	0xffffffff


	//   ....[197]....
        /*07a0*/ 	.word	0xffffffff


	//   ....[198]....
        /*07a4*/ 	.word	0xffffffff


	//   ....[199]....
        /*07a8*/ 	.word	0xffffffff


	//   ....[200]....
        /*07ac*/ 	.word	0xffffffff


	//   ....[201]....
        /*07b0*/ 	.word	0xffffffff


	//   ....[202]....
        /*07b4*/ 	.word	0xffffffff


	//   ....[203]....
        /*07b8*/ 	.word	0xffffffff


	//   ....[204]....
        /*07bc*/ 	.word	0xffffffff


	//   ....[205]....
        /*07c0*/ 	.word	0xffffffff


	//   ....[206]....
        /*07c4*/ 	.word	0xffffffff


	//   ....[207]....
        /*07c8*/ 	.word	0xffffffff


	//   ....[208]....
        /*07cc*/ 	.word	0xffffffff


	//   ....[209]....
        /*07d0*/ 	.word	0xffffffff


	//   ....[210]....
        /*07d4*/ 	.word	0xffffffff


	//   ....[211]....
        /*07d8*/ 	.word	0xffffffff


	//   ....[212]....
        /*07dc*/ 	.word	0xffffffff


	//   ....[213]....
        /*07e0*/ 	.word	0xffffffff


	//   ....[214]....
        /*07e4*/ 	.word	0xffffffff


	//   ....[215]....
        /*07e8*/ 	.word	0xffffffff


	//   ....[216]....
        /*07ec*/ 	.word	0xffffffff


	//   ....[217]....
        /*07f0*/ 	.word	0xffffffff


	//   ....[218]....
        /*07f4*/ 	.word	0xffffffff


	//   ....[219]....
        /*07f8*/ 	.word	0xffffffff


	//   ....[220]....
        /*07fc*/ 	.word	0xffffffff


	//   ....[221]....
        /*0800*/ 	.word	0xffffffff


	//   ....[222]....
        /*0804*/ 	.word	0xffffffff


	//   ....[223]....
        /*0808*/ 	.word	0xffffffff


	//   ....[224]....
        /*080c*/ 	.word	0xffffffff


	//   ....[225]....
        /*0810*/ 	.word	0xffffffff


	//   ....[226]....
        /*0814*/ 	.word	0xffffffff


	//   ....[227]....
        /*0818*/ 	.word	0xffffffff


	//   ....[228]....
        /*081c*/ 	.word	0xffffffff


	//   ....[229]....
        /*0820*/ 	.word	0xffffffff


	//   ....[230]....
        /*0824*/ 	.word	0xffffffff


	//   ....[231]....
        /*0828*/ 	.word	0xffffffff


	//   ....[232]....
        /*082c*/ 	.word	0xffffffff


	//   ....[233]....
        /*0830*/ 	.word	0xffffffff


	//   ....[234]....
        /*0834*/ 	.word	0xffffffff


	//   ....[235]....
        /*0838*/ 	.word	0xffffffff


	//   ....[236]....
        /*083c*/ 	.word	0xffffffff


	//   ....[237]....
        /*0840*/ 	.word	0xffffffff


	//   ....[238]....
        /*0844*/ 	.word	0xffffffff


	//   ....[239]....
        /*0848*/ 	.word	0xffffffff


	//   ....[240]....
        /*084c*/ 	.word	0xffffffff


	//   ....[241]....
        /*0850*/ 	.word	0xffffffff


	//   ....[242]....
        /*0854*/ 	.word	0xffffffff


	//   ....[243]....
        /*0858*/ 	.word	0xffffffff


	//   ....[244]....
        /*085c*/ 	.word	0xffffffff


	//   ....[245]....
        /*0860*/ 	.word	0xffffffff


	//   ....[246]....
        /*0864*/ 	.word	0xffffffff


	//   ....[247]....
        /*0868*/ 	.word	0xffffffff


	//   ....[248]....
        /*086c*/ 	.word	0xffffffff


	//   ....[249]....
        /*0870*/ 	.word	0xffffffff


	//   ....[250]....
        /*0874*/ 	.word	0xffffffff


	//   ....[251]....
        /*0878*/ 	.word	0xffffffff


	//   ....[252]....
        /*087c*/ 	.word	0xffffffff


	//   ....[253]....
        /*0880*/ 	.word	0xffffffff


	//   ....[254]....
        /*0884*/ 	.word	0xffffffff


	//   ....[255]....
        /*0888*/ 	.word	0xffffffff


	//   ....[0]....
        /*088c*/ 	.word	0xffffffff


	//   ....[1]....
        /*0890*/ 	.word	0xffffffff


	//   ....[2]....
        /*0894*/ 	.word	0xffffffff


	//   ....[3]....
        /*0898*/ 	.word	0xffffffff


	//   ....[4]....
        /*089c*/ 	.word	0xffffffff


	//   ....[5]....
        /*08a0*/ 	.word	0xffffffff


	//   ....[6]....
        /*08a4*/ 	.word	0xffffffff


	//   ....[7]....
        /*08a8*/ 	.word	0xffffffff


	//   ....[8]....
        /*08ac*/ 	.word	0xffffffff


	//   ....[9]....
        /*08b0*/ 	.word	0xffffffff


	//   ....[10]....
        /*08b4*/ 	.word	0xffffffff


	//   ....[11]....
        /*08b8*/ 	.word	0xffffffff


	//   ....[12]....
        /*08bc*/ 	.word	0xffffffff


	//   ....[13]....
        /*08c0*/ 	.word	0xffffffff


	//   ....[14]....
        /*08c4*/ 	.word	0xffffffff


	//   ....[15]....
        /*08c8*/ 	.word	0xffffffff


	//   ....[16]....
        /*08cc*/ 	.word	0xffffffff


	//   ....[17]....
        /*08d0*/ 	.word	0xffffffff


	//   ....[18]....
        /*08d4*/ 	.word	0xffffffff


	//   ....[19]....
        /*08d8*/ 	.word	0xffffffff


	//   ....[20]....
        /*08dc*/ 	.word	0xffffffff


	//   ....[21]....
        /*08e0*/ 	.word	0xffffffff


	//   ....[22]....
        /*08e4*/ 	.word	0xffffffff


	//   ....[23]....
        /*08e8*/ 	.word	0xffffffff


	//   ....[24]....
        /*08ec*/ 	.word	0xffffffff


	//   ....[25]....
        /*08f0*/ 	.word	0xffffffff


	//   ....[26]....
        /*08f4*/ 	.word	0xffffffff


	//   ....[27]....
        /*08f8*/ 	.word	0xffffffff


	//   ....[28]....
        /*08fc*/ 	.word	0xffffffff


	//   ....[29]....
        /*0900*/ 	.word	0xffffffff


	//   ....[30]....
        /*0904*/ 	.word	0xffffffff


	//   ....[31]....
        /*0908*/ 	.word	0xffffffff


	//   ....[32]....
        /*090c*/ 	.word	0xffffffff


	//   ....[33]....
        /*0910*/ 	.word	0xffffffff


	//   ....[34]....
        /*0914*/ 	.word	0xffffffff


	//   ....[35]....
        /*0918*/ 	.word	0xffffffff


	//   ....[36]....
        /*091c*/ 	.word	0xffffffff


	//   ....[37]....
        /*0920*/ 	.word	0xffffffff


	//   ....[38]....
        /*0924*/ 	.word	0xffffffff


	//   ....[39]....
        /*0928*/ 	.word	0xffffffff


	//   ....[40]....
        /*092c*/ 	.word	0xffffffff


	//   ....[41]....
        /*0930*/ 	.word	0xffffffff


	//   ....[42]....
        /*0934*/ 	.word	0xffffffff


	//   ....[43]....
        /*0938*/ 	.word	0xffffffff


	//   ....[44]....
        /*093c*/ 	.word	0xffffffff


	//   ....[45]....
        /*0940*/ 	.word	0xffffffff


	//   ....[46]....
        /*0944*/ 	.word	0xffffffff


	//   ....[47]....
        /*0948*/ 	.word	0xffffffff


	//   ....[48]....
        /*094c*/ 	.word	0xffffffff


	//   ....[49]....
        /*0950*/ 	.word	0xffffffff


	//   ....[50]....
        /*0954*/ 	.word	0xffffffff


	//   ....[51]....
        /*0958*/ 	.word	0xffffffff


	//   ....[52]....
        /*095c*/ 	.word	0xffffffff


	//   ....[53]....
        /*0960*/ 	.word	0xffffffff


	//   ....[54]....
        /*0964*/ 	.word	0xffffffff


	//   ....[55]....
        /*0968*/ 	.word	0xffffffff


	//   ....[56]....
        /*096c*/ 	.word	0xffffffff


	//   ....[57]....
        /*0970*/ 	.word	0xffffffff


	//   ....[58]....
        /*0974*/ 	.word	0xffffffff


	//   ....[59]....
        /*0978*/ 	.word	0xffffffff


	//   ....[60]....
        /*097c*/ 	.word	0xffffffff


	//   ....[61]....
        /*0980*/ 	.word	0xffffffff


	//   ....[62]....
        /*0984*/ 	.word	0xffffffff


	//   ....[63]....
        /*0988*/ 	.word	0xffffffff


	//   ....[64]....
        /*098c*/ 	.word	0xffffffff


	//   ....[65]....
        /*0990*/ 	.word	0xffffffff


	//   ....[66]....
        /*0994*/ 	.word	0xffffffff


	//   ....[67]....
        /*0998*/ 	.word	0xffffffff


	//   ....[68]....
        /*099c*/ 	.word	0xffffffff


	//   ....[69]....
        /*09a0*/ 	.word	0xffffffff


	//   ....[70]....
        /*09a4*/ 	.word	0xffffffff


	//   ....[71]....
        /*09a8*/ 	.word	0xffffffff


	//   ....[72]....
        /*09ac*/ 	.word	0xffffffff


	//   ....[73]....
        /*09b0*/ 	.word	0xffffffff


	//   ....[74]....
        /*09b4*/ 	.word	0xffffffff


	//   ....[75]....
        /*09b8*/ 	.word	0xffffffff


	//   ....[76]....
        /*09bc*/ 	.word	0xffffffff


	//   ....[77]....
        /*09c0*/ 	.word	0xffffffff


	//   ....[78]....
        /*09c4*/ 	.word	0xffffffff


	//   ....[79]....
        /*09c8*/ 	.word	0xffffffff


	//   ....[80]....
        /*09cc*/ 	.word	0xffffffff


	//   ....[81]....
        /*09d0*/ 	.word	0xffffffff


	//   ....[82]....
        /*09d4*/ 	.word	0xffffffff


	//   ....[83]....
        /*09d8*/ 	.word	0xffffffff


	//   ....[84]....
        /*09dc*/ 	.word	0xffffffff


	//   ....[85]....
        /*09e0*/ 	.word	0xffffffff


	//   ....[86]....
        /*09e4*/ 	.word	0xffffffff


	//   ....[87]....
        /*09e8*/ 	.word	0xffffffff


	//   ....[88]....
        /*09ec*/ 	.word	0xffffffff


	//   ....[89]....
        /*09f0*/ 	.word	0xffffffff


	//   ....[90]....
        /*09f4*/ 	.word	0xffffffff


	//   ....[91]....
        /*09f8*/ 	.word	0xffffffff


	//   ....[92]....
        /*09fc*/ 	.word	0xffffffff


	//   ....[93]....
        /*0a00*/ 	.word	0xffffffff


	//   ....[94]....
        /*0a04*/ 	.word	0xffffffff


	//   ....[95]....
        /*0a08*/ 	.word	0xffffffff


	//   ....[96]....
        /*0a0c*/ 	.word	0xffffffff


	//   ....[97]....
        /*0a10*/ 	.word	0xffffffff


	//   ....[98]....
        /*0a14*/ 	.word	0xffffffff


	//   ....[99]....
        /*0a18*/ 	.word	0xffffffff


	//   ....[100]....
        /*0a1c*/ 	.word	0xffffffff


	//   ....[101]....
        /*0a20*/ 	.word	0xffffffff


	//   ....[102]....
        /*0a24*/ 	.word	0xffffffff


	//   ....[103]....
        /*0a28*/ 	.word	0xffffffff


	//   ....[104]....
        /*0a2c*/ 	.word	0xffffffff


	//   ....[105]....
        /*0a30*/ 	.word	0xffffffff


	//   ....[106]....
        /*0a34*/ 	.word	0xffffffff


	//   ....[107]....
        /*0a38*/ 	.word	0xffffffff


	//   ....[108]....
        /*0a3c*/ 	.word	0xffffffff


	//   ....[109]....
        /*0a40*/ 	.word	0xffffffff


	//   ....[110]....
        /*0a44*/ 	.word	0xffffffff


	//   ....[111]....
        /*0a48*/ 	.word	0xffffffff


	//   ....[112]....
        /*0a4c*/ 	.word	0xffffffff


	//   ....[113]....
        /*0a50*/ 	.word	0xffffffff


	//   ....[114]....
        /*0a54*/ 	.word	0xffffffff


	//   ....[115]....
        /*0a58*/ 	.word	0xffffffff


	//   ....[116]....
        /*0a5c*/ 	.word	0xffffffff


	//   ....[117]....
        /*0a60*/ 	.word	0xffffffff


	//   ....[118]....
        /*0a64*/ 	.word	0xffffffff


	//   ....[119]....
        /*0a68*/ 	.word	0xffffffff


	//   ....[120]....
        /*0a6c*/ 	.word	0xffffffff


	//   ....[121]....
        /*0a70*/ 	.word	0xffffffff


	//   ....[122]....
        /*0a74*/ 	.word	0xffffffff


	//   ....[123]....
        /*0a78*/ 	.word	0xffffffff


	//   ....[124]....
        /*0a7c*/ 	.word	0xffffffff


	//   ....[125]....
        /*0a80*/ 	.word	0xffffffff


	//   ....[126]....
        /*0a84*/ 	.word	0xffffffff


	//   ....[127]....
        /*0a88*/ 	.word	0xffffffff


	//   ....[128]....
        /*0a8c*/ 	.word	0xffffffff


	//   ....[129]....
        /*0a90*/ 	.word	0xffffffff


	//   ....[130]....
        /*0a94*/ 	.word	0xffffffff


	//   ....[131]....
        /*0a98*/ 	.word	0xffffffff


	//   ....[132]....
        /*0a9c*/ 	.word	0xffffffff


	//   ....[133]....
        /*0aa0*/ 	.word	0xffffffff


	//   ....[134]....
        /*0aa4*/ 	.word	0xffffffff


	//   ....[135]....
        /*0aa8*/ 	.word	0xffffffff


	//   ....[136]....
        /*0aac*/ 	.word	0xffffffff


	//   ....[137]....
        /*0ab0*/ 	.word	0xffffffff


	//   ....[138]....
        /*0ab4*/ 	.word	0xffffffff


	//   ....[139]....
        /*0ab8*/ 	.word	0xffffffff


	//   ....[140]....
        /*0abc*/ 	.word	0xffffffff


	//   ....[141]....
        /*0ac0*/ 	.word	0xffffffff


	//   ....[142]....
        /*0ac4*/ 	.word	0xffffffff


	//   ....[143]....
        /*0ac8*/ 	.word	0xffffffff


	//   ....[144]....
        /*0acc*/ 	.word	0xffffffff


	//   ....[145]....
        /*0ad0*/ 	.word	0xffffffff


	//   ....[146]....
        /*0ad4*/ 	.word	0xffffffff


	//   ....[147]....
        /*0ad8*/ 	.word	0xffffffff


	//   ....[148]....
        /*0adc*/ 	.word	0xffffffff


	//   ....[149]....
        /*0ae0*/ 	.word	0xffffffff


	//   ....[150]....
        /*0ae4*/ 	.word	0xffffffff


	//   ....[151]....
        /*0ae8*/ 	.word	0xffffffff


	//   ....[152]....
        /*0aec*/ 	.word	0xffffffff


	//   ....[153]....
        /*0af0*/ 	.word	0xffffffff


	//   ....[154]....
        /*0af4*/ 	.word	0xffffffff


	//   ....[155]....
        /*0af8*/ 	.word	0xffffffff


	//   ....[156]....
        /*0afc*/ 	.word	0xffffffff


	//   ....[157]....
        /*0b00*/ 	.word	0xffffffff


	//   ....[158]....
        /*0b04*/ 	.word	0xffffffff


	//   ....[159]....
        /*0b08*/ 	.word	0xffffffff


	//   ....[160]....
        /*0b0c*/ 	.word	0xffffffff


	//   ....[161]....
        /*0b10*/ 	.word	0xffffffff


	//   ....[162]....
        /*0b14*/ 	.word	0xffffffff


	//   ....[163]....
        /*0b18*/ 	.word	0xffffffff


	//   ....[164]....
        /*0b1c*/ 	.word	0xffffffff


	//   ....[165]....
        /*0b20*/ 	.word	0xffffffff


	//   ....[166]....
        /*0b24*/ 	.word	0xffffffff


	//   ....[167]....
        /*0b28*/ 	.word	0xffffffff


	//   ....[168]....
        /*0b2c*/ 	.word	0xffffffff


	//   ....[169]....
        /*0b30*/ 	.word	0xffffffff


	//   ....[170]....
        /*0b34*/ 	.word	0xffffffff


	//   ....[171]....
        /*0b38*/ 	.word	0xffffffff


	//   ....[172]....
        /*0b3c*/ 	.word	0xffffffff


	//   ....[173]....
        /*0b40*/ 	.word	0xffffffff


	//   ....[174]....
        /*0b44*/ 	.word	0xffffffff


	//   ....[175]....
        /*0b48*/ 	.word	0xffffffff


	//   ....[176]....
        /*0b4c*/ 	.word	0xffffffff


	//   ....[177]....
        /*0b50*/ 	.word	0xffffffff


	//   ....[178]....
        /*0b54*/ 	.word	0xffffffff


	//   ....[179]....
        /*0b58*/ 	.word	0xffffffff


	//   ....[180]....
        /*0b5c*/ 	.word	0xffffffff


	//   ....[181]....
        /*0b60*/ 	.word	0xffffffff


	//   ....[182]....
        /*0b64*/ 	.word	0xffffffff


	//   ....[183]....
        /*0b68*/ 	.word	0xffffffff


	//   ....[184]....
        /*0b6c*/ 	.word	0xffffffff


	//   ....[185]....
        /*0b70*/ 	.word	0xffffffff


	//   ....[186]....
        /*0b74*/ 	.word	0xffffffff


	//   ....[187]....
        /*0b78*/ 	.word	0xffffffff


	//   ....[188]....
        /*0b7c*/ 	.word	0xffffffff


	//   ....[189]....
        /*0b80*/ 	.word	0xffffffff


	//   ....[190]....
        /*0b84*/ 	.word	0xffffffff


	//   ....[191]....
        /*0b88*/ 	.word	0xffffffff


	//   ....[192]....
        /*0b8c*/ 	.word	0xffffffff


	//   ....[193]....
        /*0b90*/ 	.word	0xffffffff


	//   ....[194]....
        /*0b94*/ 	.word	0xffffffff


	//   ....[195]....
        /*0b98*/ 	.word	0xffffffff


	//   ....[196]....
        /*0b9c*/ 	.word	0xffffffff


	//   ....[197]....
        /*0ba0*/ 	.word	0xffffffff


	//   ....[198]....
        /*0ba4*/ 	.word	0xffffffff


	//   ....[199]....
        /*0ba8*/ 	.word	0xffffffff


	//   ....[200]....
        /*0bac*/ 	.word	0xffffffff


	//   ....[201]....
        /*0bb0*/ 	.word	0xffffffff


	//   ....[202]....
        /*0bb4*/ 	.word	0xffffffff


	//   ....[203]....
        /*0bb8*/ 	.word	0xffffffff


	//   ....[204]....
        /*0bbc*/ 	.word	0xffffffff


	//   ....[205]....
        /*0bc0*/ 	.word	0xffffffff


	//   ....[206]....
        /*0bc4*/ 	.word	0xffffffff


	//   ....[207]....
        /*0bc8*/ 	.word	0xffffffff


	//   ....[208]....
        /*0bcc*/ 	.word	0xffffffff


	//   ....[209]....
        /*0bd0*/ 	.word	0xffffffff


	//   ....[210]....
        /*0bd4*/ 	.word	0xffffffff


	//   ....[211]....
        /*0bd8*/ 	.word	0xffffffff


	//   ....[212]....
        /*0bdc*/ 	.word	0xffffffff


	//   ....[213]....
        /*0be0*/ 	.word	0xffffffff


	//   ....[214]....
        /*0be4*/ 	.word	0xffffffff


	//   ....[215]....
        /*0be8*/ 	.word	0xffffffff


	//   ....[216]....
        /*0bec*/ 	.word	0xffffffff


	//   ....[217]....
        /*0bf0*/ 	.word	0xffffffff


	//   ....[218]....
        /*0bf4*/ 	.word	0xffffffff


	//   ....[219]....
        /*0bf8*/ 	.word	0xffffffff


	//   ....[220]....
        /*0bfc*/ 	.word	0xffffffff


	//   ....[221]....
        /*0c00*/ 	.word	0xffffffff


	//   ....[222]....
        /*0c04*/ 	.word	0xffffffff


	//   ....[223]....
        /*0c08*/ 	.word	0xffffffff


	//   ....[224]....
        /*0c0c*/ 	.word	0xffffffff


	//   ....[225]....
        /*0c10*/ 	.word	0xffffffff


	//   ....[226]....
        /*0c14*/ 	.word	0xffffffff


	//   ....[227]....
        /*0c18*/ 	.word	0xffffffff


	//   ....[228]....
        /*0c1c*/ 	.word	0xffffffff


	//   ....[229]....
        /*0c20*/ 	.word	0xffffffff


	//   ....[230]....
        /*0c24*/ 	.word	0xffffffff


	//   ....[231]....
        /*0c28*/ 	.word	0xffffffff


	//   ....[232]....
        /*0c2c*/ 	.word	0xffffffff


	//   ....[233]....
        /*0c30*/ 	.word	0xffffffff


	//   ....[234]....
        /*0c34*/ 	.word	0xffffffff


	//   ....[235]....
        /*0c38*/ 	.word	0xffffffff


	//   ....[236]....
        /*0c3c*/ 	.word	0xffffffff


	//   ....[237]....
        /*0c40*/ 	.word	0xffffffff


	//   ....[238]....
        /*0c44*/ 	.word	0xffffffff


	//   ....[239]....
        /*0c48*/ 	.word	0xffffffff


	//   ....[240]....
        /*0c4c*/ 	.word	0xffffffff


	//   ....[241]....
        /*0c50*/ 	.word	0xffffffff


	//   ....[242]....
        /*0c54*/ 	.word	0xffffffff


	//   ....[243]....
        /*0c58*/ 	.word	0xffffffff


	//   ....[244]....
        /*0c5c*/ 	.word	0xffffffff


	//   ....[245]....
        /*0c60*/ 	.word	0xffffffff


	//   ....[246]....
        /*0c64*/ 	.word	0xffffffff


	//   ....[247]....
        /*0c68*/ 	.word	0xffffffff


	//   ....[248]....
        /*0c6c*/ 	.word	0xffffffff


	//   ....[249]....
        /*0c70*/ 	.word	0xffffffff


	//   ....[250]....
        /*0c74*/ 	.word	0xffffffff


	//   ....[251]....
        /*0c78*/ 	.word	0xffffffff


	//   ....[252]....
        /*0c7c*/ 	.word	0xffffffff


	//   ....[253]....
        /*0c80*/ 	.word	0xffffffff


	//   ....[254]....
        /*0c84*/ 	.word	0xffffffff


	//   ....[255]....
        /*0c88*/ 	.word	0xffffffff


	//   ....[0]....
        /*0c8c*/ 	.word	0xffffffff


	//   ....[1]....
        /*0c90*/ 	.word	0xffffffff


	//   ....[2]....
        /*0c94*/ 	.word	0xffffffff


	//   ....[3]....
        /*0c98*/ 	.word	0xffffffff


	//   ....[4]....
        /*0c9c*/ 	.word	0xffffffff


	//   ....[5]....
        /*0ca0*/ 	.word	0xffffffff


	//   ....[6]....
        /*0ca4*/ 	.word	0xffffffff


	//   ....[7]....
        /*0ca8*/ 	.word	0xffffffff


	//   ....[8]....
        /*0cac*/ 	.word	0xffffffff


	//   ....[9]....
        /*0cb0*/ 	.word	0xffffffff


	//   ....[10]....
        /*0cb4*/ 	.word	0xffffffff


	//   ....[11]....
        /*0cb8*/ 	.word	0xffffffff


	//   ....[12]....
        /*0cbc*/ 	.word	0xffffffff


	//   ....[13]....
        /*0cc0*/ 	.word	0xffffffff


	//   ....[14]....
        /*0cc4*/ 	.word	0xffffffff


	//   ....[15]....
        /*0cc8*/ 	.word	0xffffffff


	//   ....[16]....
        /*0ccc*/ 	.word	0xffffffff


	//   ....[17]....
        /*0cd0*/ 	.word	0xffffffff


	//   ....[18]....
        /*0cd4*/ 	.word	0xffffffff


	//   ....[19]....
        /*0cd8*/ 	.word	0xffffffff


	//   ....[20]....
        /*0cdc*/ 	.word	0xffffffff


	//   ....[21]....
        /*0ce0*/ 	.word	0xffffffff


	//   ....[22]....
        /*0ce4*/ 	.word	0xffffffff


	//   ....[23]....
        /*0ce8*/ 	.word	0xffffffff


	//   ....[24]....
        /*0cec*/ 	.word	0xffffffff


	//   ....[25]....
        /*0cf0*/ 	.word	0xffffffff


	//   ....[26]....
        /*0cf4*/ 	.word	0xffffffff


	//   ....[27]....
        /*0cf8*/ 	.word	0xffffffff


	//   ....[28]....
        /*0cfc*/ 	.word	0xffffffff


	//   ....[29]....
        /*0d00*/ 	.word	0xffffffff


	//   ....[30]....
        /*0d04*/ 	.word	0xffffffff


	//   ....[31]....
        /*0d08*/ 	.word	0xffffffff


	//   ....[32]....
        /*0d0c*/ 	.word	0xffffffff


	//   ....[33]....
        /*0d10*/ 	.word	0xffffffff


	//   ....[34]....
        /*0d14*/ 	.word	0xffffffff


	//   ....[35]....
        /*0d18*/ 	.word	0xffffffff


	//   ....[36]....
        /*0d1c*/ 	.word	0xffffffff


	//   ....[37]....
        /*0d20*/ 	.word	0xffffffff


	//   ....[38]....
        /*0d24*/ 	.word	0xffffffff


	//   ....[39]....
        /*0d28*/ 	.word	0xffffffff


	//   ....[40]....
        /*0d2c*/ 	.word	0xffffffff


	//   ....[41]....
        /*0d30*/ 	.word	0xffffffff


	//   ....[42]....
        /*0d34*/ 	.word	0xffffffff


	//   ....[43]....
        /*0d38*/ 	.word	0xffffffff


	//   ....[44]....
        /*0d3c*/ 	.word	0xffffffff


	//   ....[45]....
        /*0d40*/ 	.word	0xffffffff


	//   ....[46]....
        /*0d44*/ 	.word	0xffffffff


	//   ....[47]....
        /*0d48*/ 	.word	0xffffffff


	//   ....[48]....
        /*0d4c*/ 	.word	0xffffffff


	//   ....[49]....
        /*0d50*/ 	.word	0xffffffff


	//   ....[50]....
        /*0d54*/ 	.word	0xffffffff


	//   ....[51]....
        /*0d58*/ 	.word	0xffffffff


	//   ....[52]....
        /*0d5c*/ 	.word	0xffffffff


	//   ....[53]....
        /*0d60*/ 	.word	0xffffffff


	//   ....[54]....
        /*0d64*/ 	.word	0xffffffff


	//   ....[55]....
        /*0d68*/ 	.word	0xffffffff


	//   ....[56]....
        /*0d6c*/ 	.word	0xffffffff


	//   ....[57]....
        /*0d70*/ 	.word	0xffffffff


	//   ....[58]....
        /*0d74*/ 	.word	0xffffffff


	//   ....[59]....
        /*0d78*/ 	.word	0xffffffff


	//   ....[60]....
        /*0d7c*/ 	.word	0xffffffff


	//   ....[61]....
        /*0d80*/ 	.word	0xffffffff


	//   ....[62]....
        /*0d84*/ 	.word	0xffffffff


	//   ....[63]....
        /*0d88*/ 	.word	0xffffffff


	//   ....[64]....
        /*0d8c*/ 	.word	0xffffffff


	//   ....[65]....
        /*0d90*/ 	.word	0xffffffff


	//   ....[66]....
        /*0d94*/ 	.word	0xffffffff


	//   ....[67]....
        /*0d98*/ 	.word	0xffffffff


	//   ....[68]....
        /*0d9c*/ 	.word	0xffffffff


	//   ....[69]....
        /*0da0*/ 	.word	0xffffffff


	//   ....[70]....
        /*0da4*/ 	.word	0xffffffff


	//   ....[71]....
        /*0da8*/ 	.word	0xffffffff


	//   ....[72]....
        /*0dac*/ 	.word	0xffffffff


	//   ....[73]....
        /*0db0*/ 	.word	0xffffffff


	//   ....[74]....
        /*0db4*/ 	.word	0xffffffff


	//   ....[75]....
        /*0db8*/ 	.word	0xffffffff


	//   ....[76]....
        /*0dbc*/ 	.word	0xffffffff


	//   ....[77]....
        /*0dc0*/ 	.word	0xffffffff


	//   ....[78]....
        /*0dc4*/ 	.word	0xffffffff


	//   ....[79]....
        /*0dc8*/ 	.word	0xffffffff


	//   ....[80]....
        /*0dcc*/ 	.word	0xffffffff


	//   ....[81]....
        /*0dd0*/ 	.word	0xffffffff


	//   ....[82]....
        /*0dd4*/ 	.word	0xffffffff


	//   ....[83]....
        /*0dd8*/ 	.word	0xffffffff


	//   ....[84]....
        /*0ddc*/ 	.word	0xffffffff


	//   ....[85]....
        /*0de0*/ 	.word	0xffffffff


	//   ....[86]....
        /*0de4*/ 	.word	0xffffffff


	//   ....[87]....
        /*0de8*/ 	.word	0xffffffff


	//   ....[88]....
        /*0dec*/ 	.word	0xffffffff


	//   ....[89]....
        /*0df0*/ 	.word	0xffffffff


	//   ....[90]....
        /*0df4*/ 	.word	0xffffffff


	//   ....[91]....
        /*0df8*/ 	.word	0xffffffff


	//   ....[92]....
        /*0dfc*/ 	.word	0xffffffff


	//   ....[93]....
        /*0e00*/ 	.word	0xffffffff


	//   ....[94]....
        /*0e04*/ 	.word	0xffffffff


	//   ....[95]....
        /*0e08*/ 	.word	0xffffffff


	//   ....[96]....
        /*0e0c*/ 	.word	0xffffffff


	//   ....[97]....
        /*0e10*/ 	.word	0xffffffff


	//   ....[98]....
        /*0e14*/ 	.word	0xffffffff


	//   ....[99]....
        /*0e18*/ 	.word	0xffffffff


	//   ....[100]....
        /*0e1c*/ 	.word	0xffffffff


	//   ....[101]....
        /*0e20*/ 	.word	0xffffffff


	//   ....[102]....
        /*0e24*/ 	.word	0xffffffff


	//   ....[103]....
        /*0e28*/ 	.word	0xffffffff


	//   ....[104]....
        /*0e2c*/ 	.word	0xffffffff


	//   ....[105]....
        /*0e30*/ 	.word	0xffffffff


	//   ....[106]....
        /*0e34*/ 	.word	0xffffffff


	//   ....[107]....
        /*0e38*/ 	.word	0xffffffff


	//   ....[108]....
        /*0e3c*/ 	.word	0xffffffff


	//   ....[109]....
        /*0e40*/ 	.word	0xffffffff


	//   ....[110]....
        /*0e44*/ 	.word	0xffffffff


	//   ....[111]....
        /*0e48*/ 	.word	0xffffffff


	//   ....[112]....
        /*0e4c*/ 	.word	0xffffffff


	//   ....[113]....
        /*0e50*/ 	.word	0xffffffff


	//   ....[114]....
        /*0e54*/ 	.word	0xffffffff


	//   ....[115]....
        /*0e58*/ 	.word	0xffffffff


	//   ....[116]....
        /*0e5c*/ 	.word	0xffffffff


	//   ....[117]....
        /*0e60*/ 	.word	0xffffffff


	//   ....[118]....
        /*0e64*/ 	.word	0xffffffff


	//   ....[119]....
        /*0e68*/ 	.word	0xffffffff


	//   ....[120]....
        /*0e6c*/ 	.word	0xffffffff


	//   ....[121]....
        /*0e70*/ 	.word	0xffffffff


	//   ....[122]....
        /*0e74*/ 	.word	0xffffffff


	//   ....[123]....
        /*0e78*/ 	.word	0xffffffff


	//   ....[124]....
        /*0e7c*/ 	.word	0xffffffff


	//   ....[125]....
        /*0e80*/ 	.word	0xffffffff


	//   ....[126]....
        /*0e84*/ 	.word	0xffffffff


	//   ....[127]....
        /*0e88*/ 	.word	0xffffffff


	//   ....[128]....
        /*0e8c*/ 	.word	0xffffffff


	//   ....[129]....
        /*0e90*/ 	.word	0xffffffff


	//   ....[130]....
        /*0e94*/ 	.word	0xffffffff


	//   ....[131]....
        /*0e98*/ 	.word	0xffffffff


	//   ....[132]....
        /*0e9c*/ 	.word	0xffffffff


	//   ....[133]....
        /*0ea0*/ 	.word	0xffffffff


	//   ....[134]....
        /*0ea4*/ 	.word	0xffffffff


	//   ....[135]....
        /*0ea8*/ 	.word	0xffffffff


	//   ....[136]....
        /*0eac*/ 	.word	0xffffffff


	//   ....[137]....
        /*0eb0*/ 	.word	0xffffffff


	//   ....[138]....
        /*0eb4*/ 	.word	0xffffffff


	//   ....[139]....
        /*0eb8*/ 	.word	0xffffffff


	//   ....[140]....
        /*0ebc*/ 	.word	0xffffffff


	//   ....[141]....
        /*0ec0*/ 	.word	0xffffffff


	//   ....[142]....
        /*0ec4*/ 	.word	0xffffffff


	//   ....[143]....
        /*0ec8*/ 	.word	0xffffffff


	//   ....[144]....
        /*0ecc*/ 	.word	0xffffffff


	//   ....[145]....
        /*0ed0*/ 	.word	0xffffffff


	//   ....[146]....
        /*0ed4*/ 	.word	0xffffffff


	//   ....[147]....
        /*0ed8*/ 	.word	0xffffffff


	//   ....[148]....
        /*0edc*/ 	.word	0xffffffff


	//   ....[149]....
        /*0ee0*/ 	.word	0xffffffff


	//   ....[150]....
        /*0ee4*/ 	.word	0xffffffff


	//   ....[151]....
        /*0ee8*/ 	.word	0xffffffff


	//   ....[152]....
        /*0eec*/ 	.word	0xffffffff


	//   ....[153]....
        /*0ef0*/ 	.word	0xffffffff


	//   ....[154]....
        /*0ef4*/ 	.word	0xffffffff


	//   ....[155]....
        /*0ef8*/ 	.word	0xffffffff


	//   ....[156]....
        /*0efc*/ 	.word	0xffffffff


	//   ....[157]....
        /*0f00*/ 	.word	0xffffffff


	//   ....[158]....
        /*0f04*/ 	.word	0xffffffff


	//   ....[159]....
        /*0f08*/ 	.word	0xffffffff


	//   ....[160]....
        /*0f0c*/ 	.word	0xffffffff


	//   ....[161]....
        /*0f10*/ 	.word	0xffffffff


	//   ....[162]....
        /*0f14*/ 	.word	0xffffffff


	//   ....[163]....
        /*0f18*/ 	.word	0xffffffff


	//   ....[164]....
        /*0f1c*/ 	.word	0xffffffff


	//   ....[165]....
        /*0f20*/ 	.word	0xffffffff


	//   ....[166]....
        /*0f24*/ 	.word	0xffffffff


	//   ....[167]....
        /*0f28*/ 	.word	0xffffffff


	//   ....[168]....
        /*0f2c*/ 	.word	0xffffffff


	//   ....[169]....
        /*0f30*/ 	.word	0xffffffff


	//   ....[170]....
        /*0f34*/ 	.word	0xffffffff


	//   ....[171]....
        /*0f38*/ 	.word	0xffffffff


	//   ....[172]....
        /*0f3c*/ 	.word	0xffffffff


	//   ....[173]....
        /*0f40*/ 	.word	0xffffffff


	//   ....[174]....
        /*0f44*/ 	.word	0xffffffff


	//   ....[175]....
        /*0f48*/ 	.word	0xffffffff


	//   ....[176]....
        /*0f4c*/ 	.word	0xffffffff


	//   ....[177]....
        /*0f50*/ 	.word	0xffffffff


	//   ....[178]....
        /*0f54*/ 	.word	0xffffffff


	//   ....[179]....
        /*0f58*/ 	.word	0xffffffff


	//   ....[180]....
        /*0f5c*/ 	.word	0xffffffff


	//   ....[181]....
        /*0f60*/ 	.word	0xffffffff


	//   ....[182]....
        /*0f64*/ 	.word	0xffffffff


	//   ....[183]....
        /*0f68*/ 	.word	0xffffffff


	//   ....[184]....
        /*0f6c*/ 	.word	0xffffffff


	//   ....[185]....
        /*0f70*/ 	.word	0xffffffff


	//   ....[186]....
        /*0f74*/ 	.word	0xffffffff


	//   ....[187]....
        /*0f78*/ 	.word	0xffffffff


	//   ....[188]....
        /*0f7c*/ 	.word	0xffffffff


	//   ....[189]....
        /*0f80*/ 	.word	0xffffffff


	//   ....[190]....
        /*0f84*/ 	.word	0xffffffff


	//   ....[191]....
        /*0f88*/ 	.word	0xffffffff


	//   ....[192]....
        /*0f8c*/ 	.word	0xffffffff


	//   ....[193]....
        /*0f90*/ 	.word	0xffffffff


	//   ....[194]....
        /*0f94*/ 	.word	0xffffffff


	//   ....[195]....
        /*0f98*/ 	.word	0xffffffff


	//   ....[196]....
        /*0f9c*/ 	.word	0xffffffff


	//   ....[197]....
        /*0fa0*/ 	.word	0xffffffff


	//   ....[198]....
        /*0fa4*/ 	.word	0xffffffff


	//   ....[199]....
        /*0fa8*/ 	.word	0xffffffff


	//   ....[200]....
        /*0fac*/ 	.word	0xffffffff


	//   ....[201]....
        /*0fb0*/ 	.word	0xffffffff


	//----- nvinfo : EIATTR_COOP_GROUP_INSTR_OFFSETS
	.align		4
.L_430:
        /*0fb4*/ 	.byte	0x04, 0x28
        /*0fb6*/ 	.short	(.L_432 - .L_431)


	//   ....[0]....
.L_431:
        /*0fb8*/ 	.word	0x000033d0


	//   ....[1]....
        /*0fbc*/ 	.word	0x000033e0


	//   ....[2]....
        /*0fc0*/ 	.word	0x000033f0


	//   ....[3]....
        /*0fc4*/ 	.word	0x00003400


	//   ....[4]....
        /*0fc8*/ 	.word	0x00003560


	//   ....[5]....
        /*0fcc*/ 	.word	0x00003570


	//   ....[6]....
        /*0fd0*/ 	.word	0x00003580


	//   ....[7]....
        /*0fd4*/ 	.word	0x00003590


	//   ....[8]....
        /*0fd8*/ 	.word	0x000035a0


	//   ....[9]....
        /*0fdc*/ 	.word	0x000035b0


	//   ....[10]....
        /*0fe0*/ 	.word	0x000035c0


	//   ....[11]....
        /*0fe4*/ 	.word	0x000035d0


	//   ....[12]....
        /*0fe8*/ 	.word	0x000035e0


	//   ....[13]....
        /*0fec*/ 	.word	0x000035f0


	//   ....[14]....
        /*0ff0*/ 	.word	0x00003600


	//   ....[15]....
        /*0ff4*/ 	.word	0x00003610


	//   ....[16]....
        /*0ff8*/ 	.word	0x00003800


	//   ....[17]....
        /*0ffc*/ 	.word	0x00003810


	//   ....[18]....
        /*1000*/ 	.word	0x00003820


	//   ....[19]....
        /*1004*/ 	.word	0x00003830


	//   ....[20]....
        /*1008*/ 	.word	0x00003840


	//   ....[21]....
        /*100c*/ 	.word	0x00003850


	//   ....[22]....
        /*1010*/ 	.word	0x00003860


	//   ....[23]....
        /*1014*/ 	.word	0x00003870


	//   ....[24]....
        /*1018*/ 	.word	0x00003900


	//   ....[25]....
        /*101c*/ 	.word	0x00003910


	//   ....[26]....
        /*1020*/ 	.word	0x00003950


	//   ....[27]....
        /*1024*/ 	.word	0x00003960


	//   ....[28]....
        /*1028*/ 	.word	0x000039a0


	//   ....[29]....
        /*102c*/ 	.word	0x000039b0


	//   ....[30]....
        /*1030*/ 	.word	0x00003a40


	//   ....[31]....
        /*1034*/ 	.word	0x00003a60


	//   ....[32]....
        /*1038*/ 	.word	0x00003a90


	//   ....[33]....
        /*103c*/ 	.word	0x00003aa0


	//   ....[34]....
        /*1040*/ 	.word	0x00003ab0


	//   ....[35]....
        /*1044*/ 	.word	0x00003ac0


	//   ....[36]....
        /*1048*/ 	.word	0x00003ad0


	//   ....[37]....
        /*104c*/ 	.word	0x00003ae0


	//   ....[38]....
        /*1050*/ 	.word	0x00003af0


	//   ....[39]....
        /*1054*/ 	.word	0x00003b00


	//   ....[40]....
        /*1058*/ 	.word	0x00003c70


	//   ....[41]....
        /*105c*/ 	.word	0x00003c80


	//   ....[42]....
        /*1060*/ 	.word	0x00003ce0


	//   ....[43]....
        /*1064*/ 	.word	0x00003cf0


	//   ....[44]....
        /*1068*/ 	.word	0x00003d00


	//   ....[45]....
        /*106c*/ 	.word	0x00003d10


	//   ....[46]....
        /*1070*/ 	.word	0x00003d20


	//   ....[47]....
        /*1074*/ 	.word	0x00003d30


	//   ....[48]....
        /*1078*/ 	.word	0x00003d40


	//   ....[49]....
        /*107c*/ 	.word	0x00003d50


	//   ....[50]....
        /*1080*/ 	.word	0x00003d60


	//   ....[51]....
        /*1084*/ 	.word	0x00003d70


	//   ....[52]....
        /*1088*/ 	.word	0x00003d80


	//   ....[53]....
        /*108c*/ 	.word	0x00003d90


	//   ....[54]....
        /*1090*/ 	.word	0x00003da0


	//   ....[55]....
        /*1094*/ 	.word	0x00003db0


	//   ....[56]....
        /*1098*/ 	.word	0x00003dc0


	//   ....[57]....
        /*109c*/ 	.word	0x00003dd0


	//   ....[58]....
        /*10a0*/ 	.word	0x00003de0


	//   ....[59]....
        /*10a4*/ 	.word	0x00003df0


	//   ....[60]....
        /*10a8*/ 	.word	0x00003e00


	//   ....[61]....
        /*10ac*/ 	.word	0x00003e10


	//   ....[62]....
        /*10b0*/ 	.word	0x00003e20


	//   ....[63]....
        /*10b4*/ 	.word	0x00003e30


	//   ....[64]....
        /*10b8*/ 	.word	0x00003e40


	//   ....[65]....
        /*10bc*/ 	.word	0x00003e50


	//   ....[66]....
        /*10c0*/ 	.word	0x00003e60


	//   ....[67]....
        /*10c4*/ 	.word	0x00003e70


	//   ....[68]....
        /*10c8*/ 	.word	0x00003e80


	//   ....[69]....
        /*10cc*/ 	.word	0x00003e90


	//   ....[70]....
        /*10d0*/ 	.word	0x00003ea0


	//   ....[71]....
        /*10d4*/ 	.word	0x00003eb0


	//   ....[72]....
        /*10d8*/ 	.word	0x00003ec0


	//   ....[73]....
        /*10dc*/ 	.word	0x00003ed0


	//   ....[74]....
        /*10e0*/ 	.word	0x00003ee0


	//   ....[75]....
        /*10e4*/ 	.word	0x00003ef0


	//   ....[76]....
        /*10e8*/ 	.word	0x00003f00


	//   ....[77]....
        /*10ec*/ 	.word	0x00003f10


	//   ....[78]....
        /*10f0*/ 	.word	0x00004070


	//   ....[79]....
        /*10f4*/ 	.word	0x00004080


	//   ....[80]....
        /*10f8*/ 	.word	0x00004090


	//   ....[81]....
        /*10fc*/ 	.word	0x000040a0


	//   ....[82]....
        /*1100*/ 	.word	0x000040b0


	//   ....[83]....
        /*1104*/ 	.word	0x000040c0


	//   ....[84]....
        /*1108*/ 	.word	0x000040d0


	//   ....[85]....
        /*110c*/ 	.word	0x000040e0


	//   ....[86]....
        /*1110*/ 	.word	0x000040f0


	//   ....[87]....
        /*1114*/ 	.word	0x00004100


	//   ....[88]....
        /*1118*/ 	.word	0x00004110


	//   ....[89]....
        /*111c*/ 	.word	0x00004120


	//   ....[90]....
        /*1120*/ 	.word	0x00004130


	//   ....[91]....
        /*1124*/ 	.word	0x00004140


	//   ....[92]....
        /*1128*/ 	.word	0x00004150


	//   ....[93]....
        /*112c*/ 	.word	0x00004160


	//   ....[94]....
        /*1130*/ 	.word	0x00004170


	//   ....[95]....
        /*1134*/ 	.word	0x00004180


	//   ....[96]....
        /*1138*/ 	.word	0x00004190


	//   ....[97]....
        /*113c*/ 	.word	0x000041a0


	//   ....[98]....
        /*1140*/ 	.word	0x000041b0


	//   ....[99]....
        /*1144*/ 	.word	0x000041c0


	//   ....[100]....
        /*1148*/ 	.word	0x000041d0


	//   ....[101]....
        /*114c*/ 	.word	0x000041e0


	//   ....[102]....
        /*1150*/ 	.word	0x000041f0


	//   ....[103]....
        /*1154*/ 	.word	0x00004200


	//   ....[104]....
        /*1158*/ 	.word	0x00004210


	//   ....[105]....
        /*115c*/ 	.word	0x00004220


	//   ....[106]....
        /*1160*/ 	.word	0x00004230


	//   ....[107]....
        /*1164*/ 	.word	0x00004240


	//   ....[108]....
        /*1168*/ 	.word	0x00004250


	//   ....[109]....
        /*116c*/ 	.word	0x00004260


	//   ....[110]....
        /*1170*/ 	.word	0x00004270


	//   ....[111]....
        /*1174*/ 	.word	0x00004280


	//   ....[112]....
        /*1178*/ 	.word	0x00004290


	//   ....[113]....
        /*117c*/ 	.word	0x000042a0


	//   ....[114]....
        /*1180*/ 	.word	0x000042b0


	//   ....[115]....
        /*1184*/ 	.word	0x000042c0


	//   ....[116]....
        /*1188*/ 	.word	0x00004400


	//   ....[117]....
        /*118c*/ 	.word	0x00004410


	//   ....[118]....
        /*1190*/ 	.word	0x00004420


	//   ....[119]....
        /*1194*/ 	.word	0x00004430


	//   ....[120]....
        /*1198*/ 	.word	0x00004440


	//   ....[121]....
        /*119c*/ 	.word	0x00004450


	//   ....[122]....
        /*11a0*/ 	.word	0x00004460


	//   ....[123]....
        /*11a4*/ 	.word	0x00004470


	//   ....[124]....
        /*11a8*/ 	.word	0x00004480


	//   ....[125]....
        /*11ac*/ 	.word	0x00004490


	//   ....[126]....
        /*11b0*/ 	.word	0x000044a0


	//   ....[127]....
        /*11b4*/ 	.word	0x000044b0


	//   ....[128]....
        /*11b8*/ 	.word	0x000044c0


	//   ....[129]....
        /*11bc*/ 	.word	0x000044d0


	//   ....[130]....
        /*11c0*/ 	.word	0x000044e0


	//   ....[131]....
        /*11c4*/ 	.word	0x000044f0


	//   ....[132]....
        /*11c8*/ 	.word	0x00004500


	//   ....[133]....
        /*11cc*/ 	.word	0x00004510


	//   ....[134]....
        /*11d0*/ 	.word	0x00004520


	//   ....[135]....
        /*11d4*/ 	.word	0x00004530


	//   ....[136]....
        /*11d8*/ 	.word	0x00004540


	//   ....[137]....
        /*11dc*/ 	.word	0x00004550


	//   ....[138]....
        /*11e0*/ 	.word	0x00004560


	//   ....[139]....
        /*11e4*/ 	.word	0x00004570


	//   ....[140]....
        /*11e8*/ 	.word	0x00004580


	//   ....[141]....
        /*11ec*/ 	.word	0x00004590


	//   ....[142]....
        /*11f0*/ 	.word	0x000045a0


	//   ....[143]....
        /*11f4*/ 	.word	0x000045b0


	//   ....[144]....
        /*11f8*/ 	.word	0x000045c0


	//   ....[145]....
        /*11fc*/ 	.word	0x000045d0


	//   ....[146]....
        /*1200*/ 	.word	0x000045e0


	//   ....[147]....
        /*1204*/ 	.word	0x000045f0


	//   ....[148]....
        /*1208*/ 	.word	0x00004600


	//   ....[149]....
        /*120c*/ 	.word	0x00004610


	//   ....[150]....
        /*1210*/ 	.word	0x00004620


	//   ....[151]....
        /*1214*/ 	.word	0x00004630


	//   ....[152]....
        /*1218*/ 	.word	0x00004640


	//   ....[153]....
        /*121c*/ 	.word	0x00004650


	//   ....[154]....
        /*1220*/ 	.word	0x000047b0


	//   ....[155]....
        /*1224*/ 	.word	0x000047c0


	//   ....[156]....
        /*1228*/ 	.word	0x000047d0


	//   ....[157]....
        /*122c*/ 	.word	0x000047e0


	//   ....[158]....
        /*1230*/ 	.word	0x000047f0


	//   ....[159]....
        /*1234*/ 	.word	0x00004800


	//   ....[160]....
        /*1238*/ 	.word	0x00004810


	//   ....[161]....
        /*123c*/ 	.word	0x00004820


	//   ....[162]....
        /*1240*/ 	.word	0x00004830


	//   ....[163]....
        /*1244*/ 	.word	0x00004840


	//   ....[164]....
        /*1248*/ 	.word	0x00004850


	//   ....[165]....
        /*124c*/ 	.word	0x00004860


	//   ....[166]....
        /*1250*/ 	.word	0x00004870


	//   ....[167]....
        /*1254*/ 	.word	0x00004880


	//   ....[168]....
        /*1258*/ 	.word	0x00004890


	//   ....[169]....
        /*125c*/ 	.word	0x000048a0


	//   ....[170]....
        /*1260*/ 	.word	0x000048b0


	//   ....[171]....
        /*1264*/ 	.word	0x000048c0


	//   ....[172]....
        /*1268*/ 	.word	0x000048d0


	//   ....[173]....
        /*126c*/ 	.word	0x000048e0


	//   ....[174]....
        /*1270*/ 	.word	0x000048f0


	//   ....[175]....
        /*1274*/ 	.word	0x00004900


	//   ....[176]....
        /*1278*/ 	.word	0x00004910


	//   ....[177]....
        /*127c*/ 	.word	0x00004920


	//   ....[178]....
        /*1280*/ 	.word	0x00004930


	//   ....[179]....
        /*1284*/ 	.word	0x00004940


	//   ....[180]....
        /*1288*/ 	.word	0x00004950


	//   ....[181]....
        /*128c*/ 	.word	0x00004960


	//   ....[182]....
        /*1290*/ 	.word	0x00004970


	//   ....[183]....
        /*1294*/ 	.word	0x00004980


	//   ....[184]....
        /*1298*/ 	.word	0x00004990


	//   ....[185]....
        /*129c*/ 	.word	0x000049a0


	//   ....[186]....
        /*12a0*/ 	.word	0x000049b0


	//   ....[187]....
        /*12a4*/ 	.word	0x000049c0


	//   ....[188]....
        /*12a8*/ 	.word	0x000049d0


	//   ....[189]....
        /*12ac*/ 	.word	0x000049e0


	//   ....[190]....
        /*12b0*/ 	.word	0x000049f0


	//   ....[191]....
        /*12b4*/ 	.word	0x00004a00


	//   ....[192]....
        /*12b8*/ 	.word	0x00004a10


	//   ....[193]....
        /*12bc*/ 	.word	0x00004a20


	//   ....[194]....
        /*12c0*/ 	.word	0x000060c0


	//   ....[195]....
        /*12c4*/ 	.word	0x000060f0


	//   ....[196]....
        /*12c8*/ 	.word	0x00006100


	//   ....[197]....
        /*12cc*/ 	.word	0x00006110


	//   ....[198]....
        /*12d0*/ 	.word	0x00006120


	//   ....[199]....
        /*12d4*/ 	.word	0x00006130


	//   ....[200]....
        /*12d8*/ 	.word	0x00006140


	//   ....[201]....
        /*12dc*/ 	.word	0x00006150


	//   ....[202]....
        /*12e0*/ 	.word	0x00006160


	//   ....[203]....
        /*12e4*/ 	.word	0x00006170


	//   ....[204]....
        /*12e8*/ 	.word	0x00006180


	//   ....[205]....
        /*12ec*/ 	.word	0x00006190


	//   ....[206]....
        /*12f0*/ 	.word	0x000061a0


	//   ....[207]....
        /*12f4*/ 	.word	0x000061b0


	//   ....[208]....
        /*12f8*/ 	.word	0x000061c0


	//   ....[209]....
        /*12fc*/ 	.word	0x000061d0


	//   ....[210]....
        /*1300*/ 	.word	0x000061e0


	//   ....[211]....
        /*1304*/ 	.word	0x000061f0


	//   ....[212]....
        /*1308*/ 	.word	0x00006200


	//   ....[213]....
        /*130c*/ 	.word	0x00006210


	//   ....[214]....
        /*1310*/ 	.word	0x00006220


	//   ....[215]....
        /*1314*/ 	.word	0x00006230


	//   ....[216]....
        /*1318*/ 	.word	0x00006240


	//   ....[217]....
        /*131c*/ 	.word	0x00006250


	//   ....[218]....
        /*1320*/ 	.word	0x00006260


	//   ....[219]....
        /*1324*/ 	.word	0x00006270


	//   ....[220]....
        /*1328*/ 	.word	0x00006280


	//   ....[221]....
        /*132c*/ 	.word	0x00006290


	//   ....[222]....
        /*1330*/ 	.word	0x000062a0


	//   ....[223]....
        /*1334*/ 	.word	0x000062b0


	//   ....[224]....
        /*1338*/ 	.word	0x000062c0


	//   ....[225]....
        /*133c*/ 	.word	0x000062d0


	//   ....[226]....
        /*1340*/ 	.word	0x000063e0


	//   ....[227]....
        /*1344*/ 	.word	0x000063f0


	//   ....[228]....
        /*1348*/ 	.word	0x00006400


	//   ....[229]....
        /*134c*/ 	.word	0x00006410


	//   ....[230]....
        /*1350*/ 	.word	0x00006420


	//   ....[231]....
        /*1354*/ 	.word	0x00006430


	//   ....[232]....
        /*1358*/ 	.word	0x00006440


	//   ....[233]....
        /*135c*/ 	.word	0x00006450


	//   ....[234]....
        /*1360*/ 	.word	0x00006460


	//   ....[235]....
        /*1364*/ 	.word	0x00006470


	//   ....[236]....
        /*1368*/ 	.word	0x00006480


	//   ....[237]....
        /*136c*/ 	.word	0x00006490


	//   ....[238]....
        /*1370*/ 	.word	0x000064a0


	//   ....[239]....
        /*1374*/ 	.word	0x000064b0


	//   ....[240]....
        /*1378*/ 	.word	0x000064c0


	//   ....[241]....
        /*137c*/ 	.word	0x000064d0


	//   ....[242]....
        /*1380*/ 	.word	0x000064e0


	//   ....[243]....
        /*1384*/ 	.word	0x000064f0


	//   ....[244]....
        /*1388*/ 	.word	0x00006500


	//   ....[245]....
        /*138c*/ 	.word	0x00006510


	//   ....[246]....
        /*1390*/ 	.word	0x00006520


	//   ....[247]....
        /*1394*/ 	.word	0x00006530


	//   ....[248]....
        /*1398*/ 	.word	0x00006540


	//   ....[249]....
        /*139c*/ 	.word	0x00006550


	//   ....[250]....
        /*13a0*/ 	.word	0x00006560


	//   ....[251]....
        /*13a4*/ 	.word	0x00006570


	//   ....[252]....
        /*13a8*/ 	.word	0x00006580


	//   ....[253]....
        /*13ac*/ 	.word	0x00006590


	//   ....[254]....
        /*13b0*/ 	.word	0x000065a0


	//   ....[255]....
        /*13b4*/ 	.word	0x000065b0


	//   ....[0]....
        /*13b8*/ 	.word	0x000065c0


	//   ....[1]....
        /*13bc*/ 	.word	0x000065d0


	//   ....[2]....
        /*13c0*/ 	.word	0x000065e0


	//   ....[3]....
        /*13c4*/ 	.word	0x000065f0


	//   ....[4]....
        /*13c8*/ 	.word	0x00006600


	//   ....[5]....
        /*13cc*/ 	.word	0x00006610


	//   ....[6]....
        /*13d0*/ 	.word	0x00006620


	//   ....[7]....
        /*13d4*/ 	.word	0x00006630


	//   ....[8]....
        /*13d8*/ 	.word	0x00006640


	//   ....[9]....
        /*13dc*/ 	.word	0x00006650


	//   ....[10]....
        /*13e0*/ 	.word	0x000067a0


	//   ....[11]....
        /*13e4*/ 	.word	0x000067b0


	//   ....[12]....
        /*13e8*/ 	.word	0x000067c0


	//   ....[13]....
        /*13ec*/ 	.word	0x000067d0


	//   ....[14]....
        /*13f0*/ 	.word	0x000067e0


	//   ....[15]....
        /*13f4*/ 	.word	0x000067f0


	//   ....[16]....
        /*13f8*/ 	.word	0x00006800


	//   ....[17]....
        /*13fc*/ 	.word	0x00006810


	//   ....[18]....
        /*1400*/ 	.word	0x00006820


	//   ....[19]....
        /*1404*/ 	.word	0x00006830


	//   ....[20]....
        /*1408*/ 	.word	0x00006840


	//   ....[21]....
        /*140c*/ 	.word	0x00006850


	//   ....[22]....
        /*1410*/ 	.word	0x00006860


	//   ....[23]....
        /*1414*/ 	.word	0x00006870


	//   ....[24]....
        /*1418*/ 	.word	0x00006880


	//   ....[25]....
        /*141c*/ 	.word	0x00006890


	//   ....[26]....
        /*1420*/ 	.word	0x000068a0


	//   ....[27]....
        /*1424*/ 	.word	0x000068b0


	//   ....[28]....
        /*1428*/ 	.word	0x000068c0


	//   ....[29]....
        /*142c*/ 	.word	0x000068d0


	//   ....[30]....
        /*1430*/ 	.word	0x000068e0


	//   ....[31]....
        /*1434*/ 	.word	0x000068f0


	//   ....[32]....
        /*1438*/ 	.word	0x00006900


	//   ....[33]....
        /*143c*/ 	.word	0x00006910


	//   ....[34]....
        /*1440*/ 	.word	0x00006920


	//   ....[35]....
        /*1444*/ 	.word	0x00006930


	//   ....[36]....
        /*1448*/ 	.word	0x00006940


	//   ....[37]....
        /*144c*/ 	.word	0x00006950


	//   ....[38]....
        /*1450*/ 	.word	0x00006960


	//   ....[39]....
        /*1454*/ 	.word	0x00006970


	//   ....[40]....
        /*1458*/ 	.word	0x00006980


	//   ....[41]....
        /*145c*/ 	.word	0x00006990


	//   ....[42]....
        /*1460*/ 	.word	0x000069a0


	//   ....[43]....
        /*1464*/ 	.word	0x000069b0


	//   ....[44]....
        /*1468*/ 	.word	0x000069c0


	//   ....[45]....
        /*146c*/ 	.word	0x000069d0


	//   ....[46]....
        /*1470*/ 	.word	0x000069e0


	//   ....[47]....
        /*1474*/ 	.word	0x000069f0


	//   ....[48]....
        /*1478*/ 	.word	0x00006a00


	//   ....[49]....
        /*147c*/ 	.word	0x00006a10


	//   ....[50]....
        /*1480*/ 	.word	0x00006b60


	//   ....[51]....
        /*1484*/ 	.word	0x00006b70


	//   ....[52]....
        /*1488*/ 	.word	0x00006b80


	//   ....[53]....
        /*148c*/ 	.word	0x00006b90


	//   ....[54]....
        /*1490*/ 	.word	0x00006ba0


	//   ....[55]....
        /*1494*/ 	.word	0x00006bb0


	//   ....[56]....
        /*1498*/ 	.word	0x00006bc0


	//   ....[57]....
        /*149c*/ 	.word	0x00006bd0


	//   ....[58]....
        /*14a0*/ 	.word	0x00006be0


	//   ....[59]....
        /*14a4*/ 	.word	0x00006bf0


	//   ....[60]....
        /*14a8*/ 	.word	0x00006c00


	//   ....[61]....
        /*14ac*/ 	.word	0x00006c10


	//   ....[62]....
        /*14b0*/ 	.word	0x00006c20


	//   ....[63]....
        /*14b4*/ 	.word	0x00006c30


	//   ....[64]....
        /*14b8*/ 	.word	0x00006c40


	//   ....[65]....
        /*14bc*/ 	.word	0x00006c50


	//   ....[66]....
        /*14c0*/ 	.word	0x00006c60


	//   ....[67]....
        /*14c4*/ 	.word	0x00006c70


	//   ....[68]....
        /*14c8*/ 	.word	0x00006c80


	//   ....[69]....
        /*14cc*/ 	.word	0x00006c90


	//   ....[70]....
        /*14d0*/ 	.word	0x00006ca0


	//   ....[71]....
        /*14d4*/ 	.word	0x00006cb0


	//   ....[72]....
        /*14d8*/ 	.word	0x00006cc0


	//   ....[73]....
        /*14dc*/ 	.word	0x00006cd0


	//   ....[74]....
        /*14e0*/ 	.word	0x00006ce0


	//   ....[75]....
        /*14e4*/ 	.word	0x00006cf0


	//   ....[76]....
        /*14e8*/ 	.word	0x00006d00


	//   ....[77]....
        /*14ec*/ 	.word	0x00006d10


	//   ....[78]....
        /*14f0*/ 	.word	0x00006d20


	//   ....[79]....
        /*14f4*/ 	.word	0x00006d30


	//   ....[80]....
        /*14f8*/ 	.word	0x00006d40


	//   ....[81]....
        /*14fc*/ 	.word	0x00006d50


	//   ....[82]....
        /*1500*/ 	.word	0x00006d60


	//   ....[83]....
        /*1504*/ 	.word	0x00006d70


	//   ....[84]....
        /*1508*/ 	.word	0x00006d80


	//   ....[85]....
        /*150c*/ 	.word	0x00006d90


	//   ....[86]....
        /*1510*/ 	.word	0x00006da0


	//   ....[87]....
        /*1514*/ 	.word	0x00006db0


	//   ....[88]....
        /*1518*/ 	.word	0x00006dc0


	//   ....[89]....
        /*151c*/ 	.word	0x00006dd0


	//   ....[90]....
        /*1520*/ 	.word	0x00006f20


	//   ....[91]....
        /*1524*/ 	.word	0x00006f30


	//   ....[92]....
        /*1528*/ 	.word	0x00006f40


	//   ....[93]....
        /*152c*/ 	.word	0x00006f50


	//   ....[94]....
        /*1530*/ 	.word	0x00006f60


	//   ....[95]....
        /*1534*/ 	.word	0x00006f70


	//   ....[96]....
        /*1538*/ 	.word	0x00006f80


	//   ....[97]....
        /*153c*/ 	.word	0x00006f90


	//   ....[98]....
        /*1540*/ 	.word	0x00006fa0


	//   ....[99]....
        /*1544*/ 	.word	0x00006fb0


	//   ....[100]....
        /*1548*/ 	.word	0x00006fc0


	//   ....[101]....
        /*154c*/ 	.word	0x00006fd0


	//   ....[102]....
        /*1550*/ 	.word	0x00006fe0


	//   ....[103]....
        /*1554*/ 	.word	0x00006ff0


	//   ....[104]....
        /*1558*/ 	.word	0x00007000


	//   ....[105]....
        /*155c*/ 	.word	0x00007010


	//   ....[106]....
        /*1560*/ 	.word	0x00007020


	//   ....[107]....
        /*1564*/ 	.word	0x00007030


	//   ....[108]....
        /*1568*/ 	.word	0x00007040


	//   ....[109]....
        /*156c*/ 	.word	0x00007050


	//   ....[110]....
        /*1570*/ 	.word	0x00007060


	//   ....[111]....
        /*1574*/ 	.word	0x00007070


	//   ....[112]....
        /*1578*/ 	.word	0x00007080


	//   ....[113]....
        /*157c*/ 	.word	0x00007090


	//   ....[114]....
        /*1580*/ 	.word	0x000070a0


	//   ....[115]....
        /*1584*/ 	.word	0x000070b0


	//   ....[116]....
        /*1588*/ 	.word	0x000070c0


	//   ....[117]....
        /*158c*/ 	.word	0x000070d0


	//   ....[118]....
        /*1590*/ 	.word	0x000070e0


	//   ....[119]....
        /*1594*/ 	.word	0x000070f0


	//   ....[120]....
        /*1598*/ 	.word	0x00007100


	//   ....[121]....
        /*159c*/ 	.word	0x00007110


	//   ....[122]....
        /*15a0*/ 	.word	0x00007120


	//   ....[123]....
        /*15a4*/ 	.word	0x00007130


	//   ....[124]....
        /*15a8*/ 	.word	0x00007140


	//   ....[125]....
        /*15ac*/ 	.word	0x00007150


	//   ....[126]....
        /*15b0*/ 	.word	0x00007160


	//   ....[127]....
        /*15b4*/ 	.word	0x00007170


	//   ....[128]....
        /*15b8*/ 	.word	0x00007180


	//   ....[129]....
        /*15bc*/ 	.word	0x00007190


	//   ....[130]....
        /*15c0*/ 	.word	0x000071a0


	//   ....[131]....
        /*15c4*/ 	.word	0x000071b0


	//   ....[132]....
        /*15c8*/ 	.word	0x00008820


	//   ....[133]....
        /*15cc*/ 	.word	0x00008850


	//   ....[134]....
        /*15d0*/ 	.word	0x00008860


	//   ....[135]....
        /*15d4*/ 	.word	0x00008870


	//   ....[136]....
        /*15d8*/ 	.word	0x00008880


	//   ....[137]....
        /*15dc*/ 	.word	0x00008890


	//   ....[138]....
        /*15e0*/ 	.word	0x000088a0


	//   ....[139]....
        /*15e4*/ 	.word	0x000088b0


	//   ....[140]....
        /*15e8*/ 	.word	0x000088c0


	//   ....[141]....
        /*15ec*/ 	.word	0x000088d0


	//   ....[142]....
        /*15f0*/ 	.word	0x000088e0


	//   ....[143]....
        /*15f4*/ 	.word	0x000088f0


	//   ....[144]....
        /*15f8*/ 	.word	0x00008900


	//   ....[145]....
        /*15fc*/ 	.word	0x00008910


	//   ....[146]....
        /*1600*/ 	.word	0x00008920


	//   ....[147]....
        /*1604*/ 	.word	0x00008930


	//   ....[148]....
        /*1608*/ 	.word	0x00008940


	//   ....[149]....
        /*160c*/ 	.word	0x00008950


	//   ....[150]....
        /*1610*/ 	.word	0x00008960


	//   ....[151]....
        /*1614*/ 	.word	0x00008970


	//   ....[152]....
        /*1618*/ 	.word	0x00008980


	//   ....[153]....
        /*161c*/ 	.word	0x00008990


	//   ....[154]....
        /*1620*/ 	.word	0x000089a0


	//   ....[155]....
        /*1624*/ 	.word	0x000089b0


	//   ....[156]....
        /*1628*/ 	.word	0x000089c0


	//   ....[157]....
        /*162c*/ 	.word	0x000089d0


	//   ....[158]....
        /*1630*/ 	.word	0x000089e0


	//   ....[159]....
        /*1634*/ 	.word	0x000089f0


	//   ....[160]....
        /*1638*/ 	.word	0x00008a00


	//   ....[161]....
        /*163c*/ 	.word	0x00008a10


	//   ....[162]....
        /*1640*/ 	.word	0x00008a20


	//   ....[163]....
        /*1644*/ 	.word	0x00008a30


	//   ....[164]....
        /*1648*/ 	.word	0x00008b40


	//   ....[165]....
        /*164c*/ 	.word	0x00008b50


	//   ....[166]....
        /*1650*/ 	.word	0x00008b60


	//   ....[167]....
        /*1654*/ 	.word	0x00008b70


	//   ....[168]....
        /*1658*/ 	.word	0x00008b80


	//   ....[169]....
        /*165c*/ 	.word	0x00008b90


	//   ....[170]....
        /*1660*/ 	.word	0x00008ba0


	//   ....[171]....
        /*1664*/ 	.word	0x00008bb0


	//   ....[172]....
        /*1668*/ 	.word	0x00008bc0


	//   ....[173]....
        /*166c*/ 	.word	0x00008bd0


	//   ....[174]....
        /*1670*/ 	.word	0x00008be0


	//   ....[175]....
        /*1674*/ 	.word	0x00008bf0


	//   ....[176]....
        /*1678*/ 	.word	0x00008c00


	//   ....[177]....
        /*167c*/ 	.word	0x00008c10


	//   ....[178]....
        /*1680*/ 	.word	0x00008c20


	//   ....[179]....
        /*1684*/ 	.word	0x00008c30


	//   ....[180]....
        /*1688*/ 	.word	0x00008c40


	//   ....[181]....
        /*168c*/ 	.word	0x00008c50


	//   ....[182]....
        /*1690*/ 	.word	0x00008c60


	//   ....[183]....
        /*1694*/ 	.word	0x00008c70


	//   ....[184]....
        /*1698*/ 	.word	0x00008c80


	//   ....[185]....
        /*169c*/ 	.word	0x00008c90


	//   ....[186]....
        /*16a0*/ 	.word	0x00008ca0


	//   ....[187]....
        /*16a4*/ 	.word	0x00008cb0


	//   ....[188]....
        /*16a8*/ 	.word	0x00008cc0


	//   ....[189]....
        /*16ac*/ 	.word	0x00008cd0


	//   ....[190]....
        /*16b0*/ 	.word	0x00008ce0


	//   ....[191]....
        /*16b4*/ 	.word	0x00008cf0


	//   ....[192]....
        /*16b8*/ 	.word	0x00008d00


	//   ....[193]....
        /*16bc*/ 	.word	0x00008d10


	//   ....[194]....
        /*16c0*/ 	.word	0x00008d20


	//   ....[195]....
        /*16c4*/ 	.word	0x00008d30


	//   ....[196]....
        /*16c8*/ 	.word	0x00008d40


	//   ....[197]....
        /*16cc*/ 	.word	0x00008d50


	//   ....[198]....
        /*16d0*/ 	.word	0x00008d60


	//   ....[199]....
        /*16d4*/ 	.word	0x00008d70


	//   ....[200]....
        /*16d8*/ 	.word	0x00008d80


	//   ....[201]....
        /*16dc*/ 	.word	0x00008d90


	//   ....[202]....
        /*16e0*/ 	.word	0x00008da0


	//   ....[203]....
        /*16e4*/ 	.word	0x00008db0


	//   ....[204]....
        /*16e8*/ 	.word	0x00008f00


	//   ....[205]....
        /*16ec*/ 	.word	0x00008f10


	//   ....[206]....
        /*16f0*/ 	.word	0x00008f20


	//   ....[207]....
        /*16f4*/ 	.word	0x00008f30


	//   ....[208]....
        /*16f8*/ 	.word	0x00008f40


	//   ....[209]....
        /*16fc*/ 	.word	0x00008f50


	//   ....[210]....
        /*1700*/ 	.word	0x00008f60


	//   ....[211]....
        /*1704*/ 	.word	0x00008f70


	//   ....[212]....
        /*1708*/ 	.word	0x00008f80


	//   ....[213]....
        /*170c*/ 	.word	0x00008f90


	//   ....[214]....
        /*1710*/ 	.word	0x00008fa0


	//   ....[215]....
        /*1714*/ 	.word	0x00008fb0


	//   ....[216]....
        /*1718*/ 	.word	0x00008fc0


	//   ....[217]....
        /*171c*/ 	.word	0x00008fd0


	//   ....[218]....
        /*1720*/ 	.word	0x00008fe0


	//   ....[219]....
        /*1724*/ 	.word	0x00008ff0


	//   ....[220]....
        /*1728*/ 	.word	0x00009000


	//   ....[221]....
        /*172c*/ 	.word	0x00009010


	//   ....[222]....
        /*1730*/ 	.word	0x00009020


	//   ....[223]....
        /*1734*/ 	.word	0x00009030


	//   ....[224]....
        /*1738*/ 	.word	0x00009040


	//   ....[225]....
        /*173c*/ 	.word	0x00009050


	//   ....[226]....
        /*1740*/ 	.word	0x00009060


	//   ....[227]....
        /*1744*/ 	.word	0x00009070


	//   ....[228]....
        /*1748*/ 	.word	0x00009080


	//   ....[229]....
        /*174c*/ 	.word	0x00009090


	//   ....[230]....
        /*1750*/ 	.word	0x000090a0


	//   ....[231]....
        /*1754*/ 	.word	0x000090b0


	//   ....[232]....
        /*1758*/ 	.word	0x000090c0


	//   ....[233]....
        /*175c*/ 	.word	0x000090d0


	//   ....[234]....
        /*1760*/ 	.word	0x000090e0


	//   ....[235]....
        /*1764*/ 	.word	0x000090f0


	//   ....[236]....
        /*1768*/ 	.word	0x00009100


	//   ....[237]....
        /*176c*/ 	.word	0x00009110


	//   ....[238]....
        /*1770*/ 	.word	0x00009120


	//   ....[239]....
        /*1774*/ 	.word	0x00009130


	//   ....[240]....
        /*1778*/ 	.word	0x00009140


	//   ....[241]....
        /*177c*/ 	.word	0x00009150


	//   ....[242]....
        /*1780*/ 	.word	0x00009160


	//   ....[243]....
        /*1784*/ 	.word	0x00009170


	//   ....[244]....
        /*1788*/ 	.word	0x000092c0


	//   ....[245]....
        /*178c*/ 	.word	0x000092d0


	//   ....[246]....
        /*1790*/ 	.word	0x000092e0


	//   ....[247]....
        /*1794*/ 	.word	0x000092f0


	//   ....[248]....
        /*1798*/ 	.word	0x00009300


	//   ....[249]....
        /*179c*/ 	.word	0x00009310


	//   ....[250]....
        /*17a0*/ 	.word	0x00009320


	//   ....[251]....
        /*17a4*/ 	.word	0x00009330


	//   ....[252]....
        /*17a8*/ 	.word	0x00009340


	//   ....[253]....
        /*17ac*/ 	.word	0x00009350


	//   ....[254]....
        /*17b0*/ 	.word	0x00009360


	//   ....[255]....
        /*17b4*/ 	.word	0x00009370


	//   ....[0]....
        /*17b8*/ 	.word	0x00009380


	//   ....[1]....
        /*17bc*/ 	.word	0x00009390


	//   ....[2]....
        /*17c0*/ 	.word	0x000093a0


	//   ....[3]....
        /*17c4*/ 	.word	0x000093b0


	//   ....[4]....
        /*17c8*/ 	.word	0x000093c0


	//   ....[5]....
        /*17cc*/ 	.word	0x000093d0


	//   ....[6]....
        /*17d0*/ 	.word	0x000093e0


	//   ....[7]....
        /*17d4*/ 	.word	0x000093f0


	//   ....[8]....
        /*17d8*/ 	.word	0x00009400


	//   ....[9]....
        /*17dc*/ 	.word	0x00009410


	//   ....[10]....
        /*17e0*/ 	.word	0x00009420


	//   ....[11]....
        /*17e4*/ 	.word	0x00009430


	//   ....[12]....
        /*17e8*/ 	.word	0x00009440


	//   ....[13]....
        /*17ec*/ 	.word	0x00009450


	//   ....[14]....
        /*17f0*/ 	.word	0x00009460


	//   ....[15]....
        /*17f4*/ 	.word	0x00009470


	//   ....[16]....
        /*17f8*/ 	.word	0x00009480


	//   ....[17]....
        /*17fc*/ 	.word	0x00009490


	//   ....[18]....
        /*1800*/ 	.word	0x000094a0


	//   ....[19]....
        /*1804*/ 	.word	0x000094b0


	//   ....[20]....
        /*1808*/ 	.word	0x000094c0


	//   ....[21]....
        /*180c*/ 	.word	0x000094d0


	//   ....[22]....
        /*1810*/ 	.word	0x000094e0


	//   ....[23]....
        /*1814*/ 	.word	0x000094f0


	//   ....[24]....
        /*1818*/ 	.word	0x00009500


	//   ....[25]....
        /*181c*/ 	.word	0x00009510


	//   ....[26]....
        /*1820*/ 	.word	0x00009520


	//   ....[27]....
        /*1824*/ 	.word	0x00009530


	//   ....[28]....
        /*1828*/ 	.word	0x00009680


	//   ....[29]....
        /*182c*/ 	.word	0x00009690


	//   ....[30]....
        /*1830*/ 	.word	0x000096a0


	//   ....[31]....
        /*1834*/ 	.word	0x000096b0


	//   ....[32]....
        /*1838*/ 	.word	0x000096c0


	//   ....[33]....
        /*183c*/ 	.word	0x000096d0


	//   ....[34]....
        /*1840*/ 	.word	0x000096e0


	//   ....[35]....
        /*1844*/ 	.word	0x000096f0


	//   ....[36]....
        /*1848*/ 	.word	0x00009700


	//   ....[37]....
        /*184c*/ 	.word	0x00009710


	//   ....[38]....
        /*1850*/ 	.word	0x00009720


	//   ....[39]....
        /*1854*/ 	.word	0x00009730


	//   ....[40]....
        /*1858*/ 	.word	0x00009740


	//   ....[41]....
        /*185c*/ 	.word	0x00009750


	//   ....[42]....
        /*1860*/ 	.word	0x00009760


	//   ....[43]....
        /*1864*/ 	.word	0x00009770


	//   ....[44]....
        /*1868*/ 	.word	0x00009780


	//   ....[45]....
        /*186c*/ 	.word	0x00009790


	//   ....[46]....
        /*1870*/ 	.word	0x000097a0


	//   ....[47]....
        /*1874*/ 	.word	0x000097b0


	//   ....[48]....
        /*1878*/ 	.word	0x000097c0


	//   ....[49]....
        /*187c*/ 	.word	0x000097d0


	//   ....[50]....
        /*1880*/ 	.word	0x000097e0


	//   ....[51]....
        /*1884*/ 	.word	0x000097f0


	//   ....[52]....
        /*1888*/ 	.word	0x00009800


	//   ....[53]....
        /*188c*/ 	.word	0x00009810


	//   ....[54]....
        /*1890*/ 	.word	0x00009820


	//   ....[55]....
        /*1894*/ 	.word	0x00009830


	//   ....[56]....
        /*1898*/ 	.word	0x00009840


	//   ....[57]....
        /*189c*/ 	.word	0x00009850


	//   ....[58]....
        /*18a0*/ 	.word	0x00009860


	//   ....[59]....
        /*18a4*/ 	.word	0x00009870


	//   ....[60]....
        /*18a8*/ 	.word	0x00009880


	//   ....[61]....
        /*18ac*/ 	.word	0x00009890


	//   ....[62]....
        /*18b0*/ 	.word	0x000098a0


	//   ....[63]....
        /*18b4*/ 	.word	0x000098b0


	//   ....[64]....
        /*18b8*/ 	.word	0x000098c0


	//   ....[65]....
        /*18bc*/ 	.word	0x000098d0


	//   ....[66]....
        /*18c0*/ 	.word	0x000098e0


	//   ....[67]....
        /*18c4*/ 	.word	0x000098f0


	//   ....[68]....
        /*18c8*/ 	.word	0x00009900


	//   ....[69]....
        /*18cc*/ 	.word	0x00009910


	//   ....[70]....
        /*18d0*/ 	.word	0x0000af80


	//   ....[71]....
        /*18d4*/ 	.word	0x0000afb0


	//   ....[72]....
        /*18d8*/ 	.word	0x0000afc0


	//   ....[73]....
        /*18dc*/ 	.word	0x0000afd0


	//   ....[74]....
        /*18e0*/ 	.word	0x0000afe0


	//   ....[75]....
        /*18e4*/ 	.word	0x0000aff0


	//   ....[76]....
        /*18e8*/ 	.word	0x0000b000


	//   ....[77]....
        /*18ec*/ 	.word	0x0000b010


	//   ....[78]....
        /*18f0*/ 	.word	0x0000b020


	//   ....[79]....
        /*18f4*/ 	.word	0x0000b030


	//   ....[80]....
        /*18f8*/ 	.word	0x0000b040


	//   ....[81]....
        /*18fc*/ 	.word	0x0000b050


	//   ....[82]....
        /*1900*/ 	.word	0x0000b060


	//   ....[83]....
        /*1904*/ 	.word	0x0000b070


	//   ....[84]....
        /*1908*/ 	.word	0x0000b080


	//   ....[85]....
        /*190c*/ 	.word	0x0000b090


	//   ....[86]....
        /*1910*/ 	.word	0x0000b0a0


	//   ....[87]....
        /*1914*/ 	.word	0x0000b0b0


	//   ....[88]....
        /*1918*/ 	.word	0x0000b0c0


	//   ....[89]....
        /*191c*/ 	.word	0x0000b0d0


	//   ....[90]....
        /*1920*/ 	.word	0x0000b0e0


	//   ....[91]....
        /*1924*/ 	.word	0x0000b0f0


	//   ....[92]....
        /*1928*/ 	.word	0x0000b100


	//   ....[93]....
        /*192c*/ 	.word	0x0000b110


	//   ....[94]....
        /*1930*/ 	.word	0x0000b120


	//   ....[95]....
        /*1934*/ 	.word	0x0000b130


	//   ....[96]....
        /*1938*/ 	.word	0x0000b140


	//   ....[97]....
        /*193c*/ 	.word	0x0000b150


	//   ....[98]....
        /*1940*/ 	.word	0x0000b160


	//   ....[99]....
        /*1944*/ 	.word	0x0000b170


	//   ....[100]....
        /*1948*/ 	.word	0x0000b180


	//   ....[101]....
        /*194c*/ 	.word	0x0000b190


	//   ....[102]....
        /*1950*/ 	.word	0x0000b2a0


	//   ....[103]....
        /*1954*/ 	.word	0x0000b2b0


	//   ....[104]....
        /*1958*/ 	.word	0x0000b2c0


	//   ....[105]....
        /*195c*/ 	.word	0x0000b2d0


	//   ....[106]....
        /*1960*/ 	.word	0x0000b2e0


	//   ....[107]....
        /*1964*/ 	.word	0x0000b2f0


	//   ....[108]....
        /*1968*/ 	.word	0x0000b300


	//   ....[109]....
        /*196c*/ 	.word	0x0000b310


	//   ....[110]....
        /*1970*/ 	.word	0x0000b320


	//   ....[111]....
        /*1974*/ 	.word	0x0000b330


	//   ....[112]....
        /*1978*/ 	.word	0x0000b340


	//   ....[113]....
        /*197c*/ 	.word	0x0000b350


	//   ....[114]....
        /*1980*/ 	.word	0x0000b360


	//   ....[115]....
        /*1984*/ 	.word	0x0000b370


	//   ....[116]....
        /*1988*/ 	.word	0x0000b380


	//   ....[117]....
        /*198c*/ 	.word	0x0000b390


	//   ....[118]....
        /*1990*/ 	.word	0x0000b3a0


	//   ....[119]....
        /*1994*/ 	.word	0x0000b3b0


	//   ....[120]....
        /*1998*/ 	.word	0x0000b3c0


	//   ....[121]....
        /*199c*/ 	.word	0x0000b3d0


	//   ....[122]....
        /*19a0*/ 	.word	0x0000b3e0


	//   ....[123]....
        /*19a4*/ 	.word	0x0000b3f0


	//   ....[124]....
        /*19a8*/ 	.word	0x0000b400


	//   ....[125]....
        /*19ac*/ 	.word	0x0000b410


	//   ....[126]....
        /*19b0*/ 	.word	0x0000b420


	//   ....[127]....
        /*19b4*/ 	.word	0x0000b430


	//   ....[128]....
        /*19b8*/ 	.word	0x0000b440


	//   ....[129]....
        /*19bc*/ 	.word	0x0000b450


	//   ....[130]....
        /*19c0*/ 	.word	0x0000b460


	//   ....[131]....
        /*19c4*/ 	.word	0x0000b470


	//   ....[132]....
        /*19c8*/ 	.word	0x0000b480


	//   ....[133]....
        /*19cc*/ 	.word	0x0000b490


	//   ....[134]....
        /*19d0*/ 	.word	0x0000b4a0


	//   ....[135]....
        /*19d4*/ 	.word	0x0000b4b0


	//   ....[136]....
        /*19d8*/ 	.word	0x0000b4c0


	//   ....[137]....
        /*19dc*/ 	.word	0x0000b4d0


	//   ....[138]....
        /*19e0*/ 	.word	0x0000b4e0


	//   ....[139]....
        /*19e4*/ 	.word	0x0000b4f0


	//   ....[140]....
        /*19e8*/ 	.word	0x0000b500


	//   ....[141]....
        /*19ec*/ 	.word	0x0000b510


	//   ....[142]....
        /*19f0*/ 	.word	0x0000b660


	//   ....[143]....
        /*19f4*/ 	.word	0x0000b670


	//   ....[144]....
        /*19f8*/ 	.word	0x0000b680


	//   ....[145]....
        /*19fc*/ 	.word	0x0000b690


	//   ....[146]....
        /*1a00*/ 	.word	0x0000b6a0


	//   ....[147]....
        /*1a04*/ 	.word	0x0000b6b0


	//   ....[148]....
        /*1a08*/ 	.word	0x0000b6c0


	//   ....[149]....
        /*1a0c*/ 	.word	0x0000b6d0


	//   ....[150]....
        /*1a10*/ 	.word	0x0000b6e0


	//   ....[151]....
        /*1a14*/ 	.word	0x0000b6f0


	//   ....[152]....
        /*1a18*/ 	.word	0x0000b700


	//   ....[153]....
        /*1a1c*/ 	.word	0x0000b710


	//   ....[154]....
        /*1a20*/ 	.word	0x0000b720


	//   ....[155]....
        /*1a24*/ 	.word	0x0000b730


	//   ....[156]....
        /*1a28*/ 	.word	0x0000b740


	//   ....[157]....
        /*1a2c*/ 	.word	0x0000b750


	//   ....[158]....
        /*1a30*/ 	.word	0x0000b760


	//   ....[159]....
        /*1a34*/ 	.word	0x0000b770


	//   ....[160]....
        /*1a38*/ 	.word	0x0000b780


	//   ....[161]....
        /*1a3c*/ 	.word	0x0000b790


	//   ....[162]....
        /*1a40*/ 	.word	0x0000b7a0


	//   ....[163]....
        /*1a44*/ 	.word	0x0000b7b0


	//   ....[164]....
        /*1a48*/ 	.word	0x0000b7c0


	//   ....[165]....
        /*1a4c*/ 	.word	0x0000b7d0


	//   ....[166]....
        /*1a50*/ 	.word	0x0000b7e0


	//   ....[167]....
        /*1a54*/ 	.word	0x0000b7f0


	//   ....[168]....
        /*1a58*/ 	.word	0x0000b800


	//   ....[169]....
        /*1a5c*/ 	.word	0x0000b810


	//   ....[170]....
        /*1a60*/ 	.word	0x0000b820


	//   ....[171]....
        /*1a64*/ 	.word	0x0000b830


	//   ....[172]....
        /*1a68*/ 	.word	0x0000b840


	//   ....[173]....
        /*1a6c*/ 	.word	0x0000b850


	//   ....[174]....
        /*1a70*/ 	.word	0x0000b860


	//   ....[175]....
        /*1a74*/ 	.word	0x0000b870


	//   ....[176]....
        /*1a78*/ 	.word	0x0000b880


	//   ....[177]....
        /*1a7c*/ 	.word	0x0000b890


	//   ....[178]....
        /*1a80*/ 	.word	0x0000b8a0


	//   ....[179]....
        /*1a84*/ 	.word	0x0000b8b0


	//   ....[180]....
        /*1a88*/ 	.word	0x0000b8c0


	//   ....[181]....
        /*1a8c*/ 	.word	0x0000b8d0


	//   ....[182]....
        /*1a90*/ 	.word	0x0000ba20


	//   ....[183]....
        /*1a94*/ 	.word	0x0000ba30


	//   ....[184]....
        /*1a98*/ 	.word	0x0000ba40


	//   ....[185]....
        /*1a9c*/ 	.word	0x0000ba50


	//   ....[186]....
        /*1aa0*/ 	.word	0x0000ba60


	//   ....[187]....
        /*1aa4*/ 	.word	0x0000ba70


	//   ....[188]....
        /*1aa8*/ 	.word	0x0000ba80


	//   ....[189]....
        /*1aac*/ 	.word	0x0000ba90


	//   ....[190]....
        /*1ab0*/ 	.word	0x0000baa0


	//   ....[191]....
        /*1ab4*/ 	.word	0x0000bab0


	//   ....[192]....
        /*1ab8*/ 	.word	0x0000bac0


	//   ....[193]....
        /*1abc*/ 	.word	0x0000bad0


	//   ....[194]....
        /*1ac0*/ 	.word	0x0000bae0


	//   ....[195]....
        /*1ac4*/ 	.word	0x0000baf0


	//   ....[196]....
        /*1ac8*/ 	.word	0x0000bb00


	//   ....[197]....
        /*1acc*/ 	.word	0x0000bb10


	//   ....[198]....
        /*1ad0*/ 	.word	0x0000bb20


	//   ....[199]....
        /*1ad4*/ 	.word	0x0000bb30


	//   ....[200]....
        /*1ad8*/ 	.word	0x0000bb40


	//   ....[201]....
        /*1adc*/ 	.word	0x0000bb50


	//   ....[202]....
        /*1ae0*/ 	.word	0x0000bb60


	//   ....[203]....
        /*1ae4*/ 	.word	0x0000bb70


	//   ....[204]....
        /*1ae8*/ 	.word	0x0000bb80


	//   ....[205]....
        /*1aec*/ 	.word	0x0000bb90


	//   ....[206]....
        /*1af0*/ 	.word	0x0000bba0


	//   ....[207]....
        /*1af4*/ 	.word	0x0000bbb0


	//   ....[208]....
        /*1af8*/ 	.word	0x0000bbc0


	//   ....[209]....
        /*1afc*/ 	.word	0x0000bbd0


	//   ....[210]....
        /*1b00*/ 	.word	0x0000bbe0


	//   ....[211]....
        /*1b04*/ 	.word	0x0000bbf0


	//   ....[212]....
        /*1b08*/ 	.word	0x0000bc00


	//   ....[213]....
        /*1b0c*/ 	.word	0x0000bc10


	//   ....[214]....
        /*1b10*/ 	.word	0x0000bc20


	//   ....[215]....
        /*1b14*/ 	.word	0x0000bc30


	//   ....[216]....
        /*1b18*/ 	.word	0x0000bc40


	//   ....[217]....
        /*1b1c*/ 	.word	0x0000bc50


	//   ....[218]....
        /*1b20*/ 	.word	0x0000bc60


	//   ....[219]....
        /*1b24*/ 	.word	0x0000bc70


	//   ....[220]....
        /*1b28*/ 	.word	0x0000bc80


	//   ....[221]....
        /*1b2c*/ 	.word	0x0000bc90


	//   ....[222]....
        /*1b30*/ 	.word	0x0000bde0


	//   ....[223]....
        /*1b34*/ 	.word	0x0000bdf0


	//   ....[224]....
        /*1b38*/ 	.word	0x0000be00


	//   ....[225]....
        /*1b3c*/ 	.word	0x0000be10


	//   ....[226]....
        /*1b40*/ 	.word	0x0000be20


	//   ....[227]....
        /*1b44*/ 	.word	0x0000be30


	//   ....[228]....
        /*1b48*/ 	.word	0x0000be40


	//   ....[229]....
        /*1b4c*/ 	.word	0x0000be50


	//   ....[230]....
        /*1b50*/ 	.word	0x0000be60


	//   ....[231]....
        /*1b54*/ 	.word	0x0000be70


	//   ....[232]....
        /*1b58*/ 	.word	0x0000be80


	//   ....[233]....
        /*1b5c*/ 	.word	0x0000be90


	//   ....[234]....
        /*1b60*/ 	.word	0x0000bea0


	//   ....[235]....
        /*1b64*/ 	.word	0x0000beb0


	//   ....[236]....
        /*1b68*/ 	.word	0x0000bec0


	//   ....[237]....
        /*1b6c*/ 	.word	0x0000bed0


	//   ....[238]....
        /*1b70*/ 	.word	0x0000bee0


	//   ....[239]....
        /*1b74*/ 	.word	0x0000bef0


	//   ....[240]....
        /*1b78*/ 	.word	0x0000bf00


	//   ....[241]....
        /*1b7c*/ 	.word	0x0000bf10


	//   ....[242]....
        /*1b80*/ 	.word	0x0000bf20


	//   ....[243]....
        /*1b84*/ 	.word	0x0000bf30


	//   ....[244]....
        /*1b88*/ 	.word	0x0000bf40


	//   ....[245]....
        /*1b8c*/ 	.word	0x0000bf50


	//   ....[246]....
        /*1b90*/ 	.word	0x0000bf60


	//   ....[247]....
        /*1b94*/ 	.word	0x0000bf70


	//   ....[248]....
        /*1b98*/ 	.word	0x0000bf80


	//   ....[249]....
        /*1b9c*/ 	.word	0x0000bf90


	//   ....[250]....
        /*1ba0*/ 	.word	0x0000bfa0


	//   ....[251]....
        /*1ba4*/ 	.word	0x0000bfb0


	//   ....[252]....
        /*1ba8*/ 	.word	0x0000bfc0


	//   ....[253]....
        /*1bac*/ 	.word	0x0000bfd0


	//   ....[254]....
        /*1bb0*/ 	.word	0x0000bfe0


	//   ....[255]....
        /*1bb4*/ 	.word	0x0000bff0


	//   ....[0]....
        /*1bb8*/ 	.word	0x0000c000


	//   ....[1]....
        /*1bbc*/ 	.word	0x0000c010


	//   ....[2]....
        /*1bc0*/ 	.word	0x0000c020


	//   ....[3]....
        /*1bc4*/ 	.word	0x0000c030


	//   ....[4]....
        /*1bc8*/ 	.word	0x0000c040


	//   ....[5]....
        /*1bcc*/ 	.word	0x0000c050


	//   ....[6]....
        /*1bd0*/ 	.word	0x0000c060


	//   ....[7]....
        /*1bd4*/ 	.word	0x0000c070


	//   ....[8]....
        /*1bd8*/ 	.word	0x0000d6e0


	//   ....[9]....
        /*1bdc*/ 	.word	0x0000d710


	//   ....[10]....
        /*1be0*/ 	.word	0x0000d720


	//   ....[11]....
        /*1be4*/ 	.word	0x0000d730


	//   ....[12]....
        /*1be8*/ 	.word	0x0000d740


	//   ....[13]....
        /*1bec*/ 	.word	0x0000d750


	//   ....[14]....
        /*1bf0*/ 	.word	0x0000d760


	//   ....[15]....
        /*1bf4*/ 	.word	0x0000d770


	//   ....[16]....
        /*1bf8*/ 	.word	0x0000d780


	//   ....[17]....
        /*1bfc*/ 	.word	0x0000d790


	//   ....[18]....
        /*1c00*/ 	.word	0x0000d7a0


	//   ....[19]....
        /*1c04*/ 	.word	0x0000d7b0


	//   ....[20]....
        /*1c08*/ 	.word	0x0000d7c0


	//   ....[21]....
        /*1c0c*/ 	.word	0x0000d7d0


	//   ....[22]....
        /*1c10*/ 	.word	0x0000d7e0


	//   ....[23]....
        /*1c14*/ 	.word	0x0000d7f0


	//   ....[24]....
        /*1c18*/ 	.word	0x0000d800


	//   ....[25]....
        /*1c1c*/ 	.word	0x0000d810


	//   ....[26]....
        /*1c20*/ 	.word	0x0000d820


	//   ....[27]....
        /*1c24*/ 	.word	0x0000d830


	//   ....[28]....
        /*1c28*/ 	.word	0x0000d840


	//   ....[29]....
        /*1c2c*/ 	.word	0x0000d850


	//   ....[30]....
        /*1c30*/ 	.word	0x0000d860


	//   ....[31]....
        /*1c34*/ 	.word	0x0000d870


	//   ....[32]....
        /*1c38*/ 	.word	0x0000d880


	//   ....[33]....
        /*1c3c*/ 	.word	0x0000d890


	//   ....[34]....
        /*1c40*/ 	.word	0x0000d8a0


	//   ....[35]....
        /*1c44*/ 	.word	0x0000d8b0


	//   ....[36]....
        /*1c48*/ 	.word	0x0000d8c0


	//   ....[37]....
        /*1c4c*/ 	.word	0x0000d8d0


	//   ....[38]....
        /*1c50*/ 	.word	0x0000d8e0


	//   ....[39]....
        /*1c54*/ 	.word	0x0000d8f0


	//   ....[40]....
        /*1c58*/ 	.word	0x0000da00


	//   ....[41]....
        /*1c5c*/ 	.word	0x0000da10


	//   ....[42]....
        /*1c60*/ 	.word	0x0000da20


	//   ....[43]....
        /*1c64*/ 	.word	0x0000da30


	//   ....[44]....
        /*1c68*/ 	.word	0x0000da40


	//   ....[45]....
        /*1c6c*/ 	.word	0x0000da50


	//   ....[46]....
        /*1c70*/ 	.word	0x0000da60


	//   ....[47]....
        /*1c74*/ 	.word	0x0000da70


	//   ....[48]....
        /*1c78*/ 	.word	0x0000da80


	//   ....[49]....
        /*1c7c*/ 	.word	0x0000da90


	//   ....[50]....
        /*1c80*/ 	.word	0x0000daa0


	//   ....[51]....
        /*1c84*/ 	.word	0x0000dab0


	//   ....[52]....
        /*1c88*/ 	.word	0x0000dac0


	//   ....[53]....
        /*1c8c*/ 	.word	0x0000dad0


	//   ....[54]....
        /*1c90*/ 	.word	0x0000dae0


	//   ....[55]....
        /*1c94*/ 	.word	0x0000daf0


	//   ....[56]....
        /*1c98*/ 	.word	0x0000db00


	//   ....[57]....
        /*1c9c*/ 	.word	0x0000db10


	//   ....[58]....
        /*1ca0*/ 	.word	0x0000db20


	//   ....[59]....
        /*1ca4*/ 	.word	0x0000db30


	//   ....[60]....
        /*1ca8*/ 	.word	0x0000db40


	//   ....[61]....
        /*1cac*/ 	.word	0x0000db50


	//   ....[62]....
        /*1cb0*/ 	.word	0x0000db60


	//   ....[63]....
        /*1cb4*/ 	.word	0x0000db70


	//   ....[64]....
        /*1cb8*/ 	.word	0x0000db80


	//   ....[65]....
        /*1cbc*/ 	.word	0x0000db90


	//   ....[66]....
        /*1cc0*/ 	.word	0x0000dba0


	//   ....[67]....
        /*1cc4*/ 	.word	0x0000dbb0


	//   ....[68]....
        /*1cc8*/ 	.word	0x0000dbc0


	//   ....[69]....
        /*1ccc*/ 	.word	0x0000dbd0


	//   ....[70]....
        /*1cd0*/ 	.word	0x0000dbe0


	//   ....[71]....
        /*1cd4*/ 	.word	0x0000dbf0


	//   ....[72]....
        /*1cd8*/ 	.word	0x0000dc00


	//   ....[73]....
        /*1cdc*/ 	.word	0x0000dc10


	//   ....[74]....
        /*1ce0*/ 	.word	0x0000dc20


	//   ....[75]....
        /*1ce4*/ 	.word	0x0000dc30


	//   ....[76]....
        /*1ce8*/ 	.word	0x0000dc40


	//   ....[77]....
        /*1cec*/ 	.word	0x0000dc50


	//   ....[78]....
        /*1cf0*/ 	.word	0x0000dc60


	//   ....[79]....
        /*1cf4*/ 	.word	0x0000dc70


	//   ....[80]....
        /*1cf8*/ 	.word	0x0000ddc0


	//   ....[81]....
        /*1cfc*/ 	.word	0x0000ddd0


	//   ....[82]....
        /*1d00*/ 	.word	0x0000dde0


	//   ....[83]....
        /*1d04*/ 	.word	0x0000ddf0


	//   ....[84]....
        /*1d08*/ 	.word	0x0000de00


	//   ....[85]....
        /*1d0c*/ 	.word	0x0000de10


	//   ....[86]....
        /*1d10*/ 	.word	0x0000de20


	//   ....[87]....
        /*1d14*/ 	.word	0x0000de30


	//   ....[88]....
        /*1d18*/ 	.word	0x0000de40


	//   ....[89]....
        /*1d1c*/ 	.word	0x0000de50


	//   ....[90]....
        /*1d20*/ 	.word	0x0000de60


	//   ....[91]....
        /*1d24*/ 	.word	0x0000de70


	//   ....[92]....
        /*1d28*/ 	.word	0x0000de80


	//   ....[93]....
        /*1d2c*/ 	.word	0x0000de90


	//   ....[94]....
        /*1d30*/ 	.word	0x0000dea0


	//   ....[95]....
        /*1d34*/ 	.word	0x0000deb0


	//   ....[96]....
        /*1d38*/ 	.word	0x0000dec0


	//   ....[97]....
        /*1d3c*/ 	.word	0x0000ded0


	//   ....[98]....
        /*1d40*/ 	.word	0x0000dee0


	//   ....[99]....
        /*1d44*/ 	.word	0x0000def0


	//   ....[100]....
        /*1d48*/ 	.word	0x0000df00


	//   ....[101]....
        /*1d4c*/ 	.word	0x0000df10


	//   ....[102]....
        /*1d50*/ 	.word	0x0000df20


	//   ....[103]....
        /*1d54*/ 	.word	0x0000df30


	//   ....[104]....
        /*1d58*/ 	.word	0x0000df40


	//   ....[105]....
        /*1d5c*/ 	.word	0x0000df50


	//   ....[106]....
        /*1d60*/ 	.word	0x0000df60


	//   ....[107]....
        /*1d64*/ 	.word	0x0000df70


	//   ....[108]....
        /*1d68*/ 	.word	0x0000df80


	//   ....[109]....
        /*1d6c*/ 	.word	0x0000df90


	//   ....[110]....
        /*1d70*/ 	.word	0x0000dfa0


	//   ....[111]....
        /*1d74*/ 	.word	0x0000dfb0


	//   ....[112]....
        /*1d78*/ 	.word	0x0000dfc0


	//   ....[113]....
        /*1d7c*/ 	.word	0x0000dfd0


	//   ....[114]....
        /*1d80*/ 	.word	0x0000dfe0


	//   ....[115]....
        /*1d84*/ 	.word	0x0000dff0


	//   ....[116]....
        /*1d88*/ 	.word	0x0000e000


	//   ....[117]....
        /*1d8c*/ 	.word	0x0000e010


	//   ....[118]....
        /*1d90*/ 	.word	0x0000e020


	//   ....[119]....
        /*1d94*/ 	.word	0x0000e030


	//   ....[120]....
        /*1d98*/ 	.word	0x0000e180


	//   ....[121]....
        /*1d9c*/ 	.word	0x0000e190


	//   ....[122]....
        /*1da0*/ 	.word	0x0000e1a0


	//   ....[123]....
        /*1da4*/ 	.word	0x0000e1b0


	//   ....[124]....
        /*1da8*/ 	.word	0x0000e1c0


	//   ....[125]....
        /*1dac*/ 	.word	0x0000e1d0


	//   ....[126]....
        /*1db0*/ 	.word	0x0000e1e0


	//   ....[127]....
        /*1db4*/ 	.word	0x0000e1f0


	//   ....[128]....
        /*1db8*/ 	.word	0x0000e200


	//   ....[129]....
        /*1dbc*/ 	.word	0x0000e210


	//   ....[130]....
        /*1dc0*/ 	.word	0x0000e220


	//   ....[131]....
        /*1dc4*/ 	.word	0x0000e230


	//   ....[132]....
        /*1dc8*/ 	.word	0x0000e240


	//   ....[133]....
        /*1dcc*/ 	.word	0x0000e250


	//   ....[134]....
        /*1dd0*/ 	.word	0x0000e260


	//   ....[135]....
        /*1dd4*/ 	.word	0x0000e270


	//   ....[136]....
        /*1dd8*/ 	.word	0x0000e280


	//   ....[137]....
        /*1ddc*/ 	.word	0x0000e290


	//   ....[138]....
        /*1de0*/ 	.word	0x0000e2a0


	//   ....[139]....
        /*1de4*/ 	.word	0x0000e2b0


	//   ....[140]....
        /*1de8*/ 	.word	0x0000e2c0


	//   ....[141]....
        /*1dec*/ 	.word	0x0000e2d0


	//   ....[142]....
        /*1df0*/ 	.word	0x0000e2e0


	//   ....[143]....
        /*1df4*/ 	.word	0x0000e2f0


	//   ....[144]....
        /*1df8*/ 	.word	0x0000e300


	//   ....[145]....
        /*1dfc*/ 	.word	0x0000e310


	//   ....[146]....
        /*1e00*/ 	.word	0x0000e320


	//   ....[147]....
        /*1e04*/ 	.word	0x0000e330


	//   ....[148]....
        /*1e08*/ 	.word	0x0000e340


	//   ....[149]....
        /*1e0c*/ 	.word	0x0000e350


	//   ....[150]....
        /*1e10*/ 	.word	0x0000e360


	//   ....[151]....
        /*1e14*/ 	.word	0x0000e370


	//   ....[152]....
        /*1e18*/ 	.word	0x0000e380


	//   ....[153]....
        /*1e1c*/ 	.word	0x0000e390


	//   ....[154]....
        /*1e20*/ 	.word	0x0000e3a0


	//   ....[155]....
        /*1e24*/ 	.word	0x0000e3b0


	//   ....[156]....
        /*1e28*/ 	.word	0x0000e3c0


	//   ....[157]....
        /*1e2c*/ 	.word	0x0000e3d0


	//   ....[158]....
        /*1e30*/ 	.word	0x0000e3e0


	//   ....[159]....
        /*1e34*/ 	.word	0x0000e3f0


	//   ....[160]....
        /*1e38*/ 	.word	0x0000e540


	//   ....[161]....
        /*1e3c*/ 	.word	0x0000e550


	//   ....[162]....
        /*1e40*/ 	.word	0x0000e560


	//   ....[163]....
        /*1e44*/ 	.word	0x0000e570


	//   ....[164]....
        /*1e48*/ 	.word	0x0000e580


	//   ....[165]....
        /*1e4c*/ 	.word	0x0000e590


	//   ....[166]....
        /*1e50*/ 	.word	0x0000e5a0


	//   ....[167]....
        /*1e54*/ 	.word	0x0000e5b0


	//   ....[168]....
        /*1e58*/ 	.word	0x0000e5c0


	//   ....[169]....
        /*1e5c*/ 	.word	0x0000e5d0


	//   ....[170]....
        /*1e60*/ 	.word	0x0000e5e0


	//   ....[171]....
        /*1e64*/ 	.word	0x0000e5f0


	//   ....[172]....
        /*1e68*/ 	.word	0x0000e600


	//   ....[173]....
        /*1e6c*/ 	.word	0x0000e610


	//   ....[174]....
        /*1e70*/ 	.word	0x0000e620


	//   ....[175]....
        /*1e74*/ 	.word	0x0000e630


	//   ....[176]....
        /*1e78*/ 	.word	0x0000e640


	//   ....[177]....
        /*1e7c*/ 	.word	0x0000e650


	//   ....[178]....
        /*1e80*/ 	.word	0x0000e660


	//   ....[179]....
        /*1e84*/ 	.word	0x0000e670


	//   ....[180]....
        /*1e88*/ 	.word	0x0000e680


	//   ....[181]....
        /*1e8c*/ 	.word	0x0000e690


	//   ....[182]....
        /*1e90*/ 	.word	0x0000e6a0


	//   ....[183]....
        /*1e94*/ 	.word	0x0000e6b0


	//   ....[184]....
        /*1e98*/ 	.word	0x0000e6c0


	//   ....[185]....
        /*1e9c*/ 	.word	0x0000e6d0


	//   ....[186]....
        /*1ea0*/ 	.word	0x0000e6e0


	//   ....[187]....
        /*1ea4*/ 	.word	0x0000e6f0


	//   ....[188]....
        /*1ea8*/ 	.word	0x0000e700


	//   ....[189]....
        /*1eac*/ 	.word	0x0000e710


	//   ....[190]....
        /*1eb0*/ 	.word	0x0000e720


	//   ....[191]....
        /*1eb4*/ 	.word	0x0000e730


	//   ....[192]....
        /*1eb8*/ 	.word	0x0000e740


	//   ....[193]....
        /*1ebc*/ 	.word	0x0000e750


	//   ....[194]....
        /*1ec0*/ 	.word	0x0000e760


	//   ....[195]....
        /*1ec4*/ 	.word	0x0000e770


	//   ....[196]....
        /*1ec8*/ 	.word	0x0000e780


	//   ....[197]....
        /*1ecc*/ 	.word	0x0000e790


	//   ....[198]....
        /*1ed0*/ 	.word	0x0000e7a0


	//   ....[199]....
        /*1ed4*/ 	.word	0x0000e7b0


	//   ....[200]....
        /*1ed8*/ 	.word	0x0000e7c0


	//   ....[201]....
        /*1edc*/ 	.word	0x0000e7d0


	//----- nvinfo : EIATTR_EXIT_INSTR_OFFSETS
	.align		4
.L_432:
        /*1ee0*/ 	.byte	0x04, 0x1c
        /*1ee2*/ 	.short	(.L_434 - .L_433)


	//   ....[0]....
.L_433:
        /*1ee4*/ 	.word	0x00016740


	//   ....[1]....
        /*1ee8*/ 	.word	0x0001af10


	//   ....[2]....
        /*1eec*/ 	.word	0x0001afa0


	//----- nvinfo : EIATTR_MAX_THREADS
	.align		4
.L_434:
        /*1ef0*/ 	.byte	0x04, 0x05
        /*1ef2*/ 	.short	(.L_436 - .L_435)
.L_435:
        /*1ef4*/ 	.word	0x00000080
        /*1ef8*/ 	.word	0x00000001
        /*1efc*/ 	.word	0x00000001


	//----- nvinfo : EIATTR_CRS_STACK_SIZE
	.align		4
.L_436:
        /*1f00*/ 	.byte	0x04, 0x1e
        /*1f02*/ 	.short	(.L_438 - .L_437)
.L_437:
        /*1f04*/ 	.word	0x00000000
.L_438:


//--------------------- .nv.info._ZN17fastertransformer38beam_online_softmax_topk_stage2_kernelI6__halfLi128ELi64EEEvPKfS3_PiPT_ii --------------------------
	.section	.nv.info._ZN17fastertransformer38beam_online_softmax_topk_stage2_kernelI6__halfLi128ELi64EEEvPKfS3_PiPT_ii,"",@"SHT_CUDA_INFO"
	.sectionflags	@""
	.align	4


	//----- nvinfo : EIATTR_CUDA_API_VERSION
	.align		4
        /*0000*/ 	.byte	0x04, 0x37
        /*0002*/ 	.short	(.L_440 - .L_439)
.L_439:
        /*0004*/ 	.word	0x00000082


	//----- nvinfo : EIATTR_SW2861232_WAR
	.align		4
.L_440:
        /*0008*/ 	.byte	0x01, 0x35
	.zero		2


	//----- nvinfo : EIATTR_PARAM_CBANK
	.align		4
        /*000c*/ 	.byte	0x04, 0x0a
        /*000e*/ 	.short	(.L_442 - .L_441)
	.align		4
.L_441:
        /*0010*/ 	.word	index@(.nv.constant0._ZN17fastertransformer38beam_online_softmax_topk_stage2_kernelI6__halfLi128ELi64EEEvPKfS3_PiPT_ii)
        /*0014*/ 	.short	0x0160
        /*0016*/ 	.short	0x0028


	//----- nvinfo : EIATTR_CBANK_PARAM_SIZE
	.align		4
.L_442:
        /*0018*/ 	.byte	0x03, 0x19
        /*001a*/ 	.short	0x0028


	//----- nvinfo : EIATTR_KPARAM_INFO
	.align		4
        /*001c*/ 	.byte	0x04, 0x17
        /*001e*/ 	.short	(.L_444 - .L_443)
.L_443:
        /*0020*/ 	.word	0x00000000
        /*0024*/ 	.short	0x0005
        /*0026*/ 	.short	0x0024
        /*0028*/ 	.byte	0x00, 0xf0, 0x11, 0x00


	//----- nvinfo : EIATTR_KPARAM_INFO
	.align		4
.L_444:
        /*002c*/ 	.byte	0x04, 0x17
        /*002e*/ 	.short	(.L_446 - .L_445)
.L_445:
        /*0030*/ 	.word	0x00000000
        /*0034*/ 	.short	0x0004
        /*0036*/ 	.short	0x0020
        /*0038*/ 	.byte	0x00, 0xf0, 0x11, 0x00


	//----- nvinfo : EIATTR_KPARAM_INFO
	.align		4
.L_446:
        /*003c*/ 	.byte	0x04, 0x17
        /*003e*/ 	.short	(.L_448 - .L_447)
.L_447:
        /*0040*/ 	.word	0x00000000
        /*0044*/ 	.short	0x0003
        /*0046*/ 	.short	0x0018
        /*0048*/ 	.byte	0x00, 0xf0, 0x21, 0x00


	//----- nvinfo : EIATTR_KPARAM_INFO
	.align		4
.L_448:
        /*004c*/ 	.byte	0x04, 0x17
        /*004e*/ 	.short	(.L_450 - .L_449)
.L_449:
        /*0050*/ 	.word	0x00000000
        /*0054*/ 	.short	0x0002
        /*0056*/ 	.short	0x0010
        /*0058*/ 	.byte	0x00, 0xf0, 0x21, 0x00


	//----- nvinfo : EIATTR_KPARAM_INFO
	.align		4
.L_450:
        /*005c*/ 	.byte	0x04, 0x17
        /*005e*/ 	.short	(.L_452 - .L_451)
.L_451:
        /*0060*/ 	.word	0x00000000
        /*0064*/ 	.short	0x0001
        /*0066*/ 	.short	0x0008
        /*0068*/ 	.byte	0x00, 0xf0, 0x21, 0x00


	//----- nvinfo : EIATTR_KPARAM_INFO
	.align		4
.L_452:
        /*006c*/ 	.byte	0x04, 0x17
        /*006e*/ 	.short	(.L_454 - .L_453)
.L_453:
        /*0070*/ 	.word	0x00000000
        /*0074*/ 	.short	0x0000
        /*0076*/ 	.short	0x0000
        /*0078*/ 	.byte	0x00, 0xf0, 0x21, 0x00


	//----- nvinfo : EIATTR_MAXREG_COUNT
	.align		4
.L_454:
        /*007c*/ 	.byte	0x03, 0x1b
        /*007e*/ 	.short	0x00ff


	//----- nvinfo : EIATTR_NUM_BARRIERS
	.align		4
        /*0080*/ 	.byte	0x02, 0x4c
        /*0082*/ 	.byte	0x01
	.zero		1


	//----- nvinfo : EIATTR_MERCURY_ISA_VERSION
	.align		4
        /*0084*/ 	.byte	0x03, 0x5f
        /*0086*/ 	.short	0x0000


	//----- nvinfo : EIATTR_COOP_GROUP_MASK_REGIDS
	.align		4
        /*0088*/ 	.byte	0x04, 0x29
        /*008a*/ 	.short	(.L_456 - .L_455)


	//   ....[0]....
.L_455:
        /*008c*/ 	.word	0xffffffff


	//   ....[1]....
        /*0090*/ 	.word	0xffffffff


	//   ....[2]....
        /*0094*/ 	.word	0xffffffff


	//   ....[3]....
        /*0098*/ 	.word	0xffffffff


	//   ....[4]....
        /*009c*/ 	.word	0xffffffff


	//   ....[5]....
        /*00a0*/ 	.word	0xffffffff


	//   ....[6]....
        /*00a4*/ 	.word	0xffffffff


	//   ....[7]....
        /*00a8*/ 	.word	0xffffffff


	//   ....[8]....
        /*00ac*/ 	.word	0xffffffff


	//   ....[9]....
        /*00b0*/ 	.word	0xffffffff


	//   ....[10]....
        /*00b4*/ 	.word	0xffffffff


	//   ....[11]....
        /*00b8*/ 	.word	0xffffffff


	//   ....[12]....
        /*00bc*/ 	.word	0xffffffff


	//   ....[13]....
        /*00c0*/ 	.word	0xffffffff


	//   ....[14]....
        /*00c4*/ 	.word	0xffffffff


	//   ....[15]....
        /*00c8*/ 	.word	0xffffffff


	//   ....[16]....
        /*00cc*/ 	.word	0xffffffff


	//   ....[17]....
        /*00d0*/ 	.word	0xffffffff


	//   ....[18]....
        /*00d4*/ 	.word	0xffffffff


	//   ....[19]....
        /*00d8*/ 	.word	0xffffffff


	//   ....[20]....
        /*00dc*/ 	.word	0xffffffff


	//   ....[21]....
        /*00e0*/ 	.word	0xffffffff


	//   ....[22]....
        /*00e4*/ 	.word	0xffffffff


	//   ....[23]....
        /*00e8*/ 	.word	0xffffffff


	//   ....[24]....
        /*00ec*/ 	.word	0xffffffff


	//   ....[25]....
        /*00f0*/ 	.word	0xffffffff


	//   ....[26]....
        /*00f4*/ 	.word	0xffffffff


	//   ....[27]....
        /*00f8*/ 	.word	0xffffffff


	//   ....[28]....
        /*00fc*/ 	.word	0xffffffff


	//   ....[29]....
        /*0100*/ 	.word	0xffffffff


	//   ....[30]....
        /*0104*/ 	.word	0xffffffff


	//   ....[31]....
        /*0108*/ 	.word	0xffffffff


	//   ....[32]....
        /*010c*/ 	.word	0xffffffff


	//   ....[33]....
        /*0110*/ 	.word	0xffffffff


	//   ....[34]....
        /*0114*/ 	.word	0xffffffff


	//   ....[35]....
        /*0118*/ 	.word	0xffffffff


	//   ....[36]....
        /*011c*/ 	.word	0xffffffff


	//   ....[37]....
        /*0120*/ 	.word	0xffffffff


	//   ....[38]....
        /*0124*/ 	.word	0xffffffff


	//   ....[39]....
        /*0128*/ 	.word	0xffffffff


	//   ....[40]....
        /*012c*/ 	.word	0xffffffff


	//   ....[41]....
        /*0130*/ 	.word	0xffffffff


	//   ....[42]....
        /*0134*/ 	.word	0xffffffff


	//   ....[43]....
        /*0138*/ 	.word	0xffffffff


	//   ....[44]....
        /*013c*/ 	.word	0xffffffff


	//   ....[45]....
        /*0140*/ 	.word	0xffffffff


	//   ....[46]....
        /*0144*/ 	.word	0xffffffff


	//   ....[47]....
        /*0148*/ 	.word	0xffffffff


	//   ....[48]....
        /*014c*/ 	.word	0xffffffff


	//   ....[49]....
        /*0150*/ 	.word	0xffffffff


	//   ....[50]....
        /*0154*/ 	.word	0xffffffff


	//   ....[51]....
        /*0158*/ 	.word	0xffffffff


	//   ....[52]....
        /*015c*/ 	.word	0xffffffff


	//   ....[53]....
        /*0160*/ 	.word	0xffffffff


	//   ....[54]....
        /*0164*/ 	.word	0xffffffff


	//   ....[55]....
        /*0168*/ 	.word	0xffffffff


	//   ....[56]....
        /*016c*/ 	.word	0xffffffff


	//   ....[57]....
        /*0170*/ 	.word	0xffffffff


	//   ....[58]....
        /*0174*/ 	.word	0xffffffff


	//   ....[59]....
        /*0178*/ 	.word	0xffffffff


	//   ....[60]....
        /*017c*/ 	.word	0xffffffff


	//   ....[61]....
        /*0180*/ 	.word	0xffffffff


	//   ....[62]....
        /*0184*/ 	.word	0xffffffff


	//   ....[63]....
        /*0188*/ 	.word	0xffffffff


	//   ....[64]....
        /*018c*/ 	.word	0xffffffff


	//   ....[65]....
        /*0190*/ 	.word	0xffffffff


	//   ....[66]....
        /*0194*/ 	.word	0xffffffff


	//   ....[67]....
        /*0198*/ 	.word	0xffffffff


	//   ....[68]....
        /*019c*/ 	.word	0xffffffff


	//   ....[69]....
        /*01a0*/ 	.word	0xffffffff


	//   ....[70]....
        /*01a4*/ 	.word	0xffffffff


	//   ....[71]....
        /*01a8*/ 	.word	0xffffffff


	//   ....[72]....
        /*01ac*/ 	.word	0xffffffff


	//   ....[73]....
        /*01b0*/ 	.word	0xffffffff


	//   ....[74]....
        /*01b4*/ 	.word	0xffffffff


	//   ....[75]....
        /*01b8*/ 	.word	0xffffffff


	//   ....[76]....
        /*01bc*/ 	.word	0xffffffff


	//   ....[77]....
        /*01c0*/ 	.word	0xffffffff


	//   ....[78]....
        /*01c4*/ 	.word	0xffffffff


	//   ....[79]....
        /*01c8*/ 	.word	0xffffffff


	//   ....[80]....
        /*01cc*/ 	.word	0xffffffff


	//   ....[81]....
        /*01d0*/ 	.word	0xffffffff


	//   ....[82]....
        /*01d4*/ 	.word	0xffffffff


	//   ....[83]....
        /*01d8*/ 	.word	0xffffffff


	//   ....[84]....
        /*01dc*/ 	.word	0xffffffff


	//   ....[85]....
        /*01e0*/ 	.word	0xffffffff


	//   ....[86]....
        /*01e4*/ 	.word	0xffffffff


	//   ....[87]....
        /*01e8*/ 	.word	0xffffffff


	//   ....[88]....
        /*01ec*/ 	.word	0xffffffff


	//   ....[89]....
        /*01f0*/ 	.word	0xffffffff


	//   ....[90]....
        /*01f4*/ 	.word	0xffffffff


	//   ....[91]....
        /*01f8*/ 	.word	0xffffffff


	//   ....[92]....
        /*01fc*/ 	.word	0xffffffff


	//   ....[93]....
        /*0200*/ 	.word	0xffffffff


	//   ....[94]....
        /*0204*/ 	.word	0xffffffff


	//   ....[95]....
        /*0208*/ 	.word	0xffffffff


	//   ....[96]....
        /*020c*/ 	.word	0xffffffff


	//   ....[97]....
        /*0210*/ 	.word	0xffffffff


	//   ....[98]....
        /*0214*/ 	.word	0xffffffff


	//   ....[99]....
        /*0218*/ 	.word	0xffffffff


	//   ....[100]....
        /*021c*/ 	.word	0xffffffff


	//   ....[101]....
        /*0220*/ 	.word	0xffffffff


	//   ....[102]....
        /*0224*/ 	.word	0xffffffff


	//   ....[103]....
        /*0228*/ 	.word	0xffffffff


	//   ....[104]....
        /*022c*/ 	.word	0xffffffff


	//   ....[105]....
        /*0230*/ 	.word	0xffffffff


	//   ....[106]....
        /*0234*/ 	.word	0xffffffff


	//   ....[107]....
        /*0238*/ 	.word	0xffffffff


	//   ....[108]....
        /*023c*/ 	.word	0xffffffff


	//   ....[109]....
        /*0240*/ 	.word	0xffffffff


	//   ....[110]....
        /*0244*/ 	.word	0xffffffff


	//   ....[111]....
        /*0248*/ 	.word	0xffffffff


	//   ....[112]....
        /*024c*/ 	.word	0xffffffff


	//   ....[113]....
        /*0250*/ 	.word	0xffffffff


	//   ....[114]....
        /*0254*/ 	.word	0xffffffff


	//   ....[115]....
        /*0258*/ 	.word	0xffffffff


	//   ....[116]....
        /*025c*/ 	.word	0xffffffff


	//   ....[117]....
        /*0260*/ 	.word	0xffffffff


	//   ....[118]....
        /*0264*/ 	.word	0xffffffff


	//   ....[119]....
        /*0268*/ 	.word	0xffffffff


	//   ....[120]....
        /*026c*/ 	.word	0xffffffff


	//   ....[121]....
        /*0270*/ 	.word	0xffffffff


	//   ....[122]....
        /*0274*/ 	.word	0xffffffff


	//   ....[123]....
        /*0278*/ 	.word	0xffffffff


	//   ....[124]....
        /*027c*/ 	.word	0xffffffff


	//   ....[125]....
        /*0280*/ 	.word	0xffffffff


	//   ....[126]....
        /*0284*/ 	.word	0xffffffff


	//   ....[127]....
        /*0288*/ 	.word	0xffffffff


	//   ....[128]....
        /*028c*/ 	.word	0xffffffff


	//   ....[129]....
        /*0290*/ 	.word	0xffffffff


	//   ....[130]....
        /*0294*/ 	.word	0xffffffff


	//   ....[131]....
        /*0298*/ 	.word	0xffffffff


	//   ....[132]....
        /*029c*/ 	.word	0xffffffff


	//   ....[133]....
        /*02a0*/ 	.word	0xffffffff


	//   ....[134]....
        /*02a4*/ 	.word	0xffffffff


	//   ....[135]....
        /*02a8*/ 	.word	0xffffffff


	//   ....[136]....
        /*02ac*/ 	.word	0xffffffff


	//   ....[137]....
        /*02b0*/ 	.word	0xffffffff


	//   ....[138]....
        /*02b4*/ 	.word	0xffffffff


	//   ....[139]....
        /*02b8*/ 	.word	0xffffffff


	//   ....[140]....
        /*02bc*/ 	.word	0xffffffff


	//   ....[141]....
        /*02c0*/ 	.word	0xffffffff


	//   ....[142]....
        /*02c4*/ 	.word	0xffffffff


	//   ....[143]....
        /*02c8*/ 	.word	0xffffffff


	//   ....[144]....
        /*02cc*/ 	.word	0xffffffff


	//   ....[145]....
        /*02d0*/ 	.word	0xffffffff


	//   ....[146]....
        /*02d4*/ 	.word	0xffffffff


	//   ....[147]....
        /*02d8*/ 	.word	0xffffffff


	//   ....[148]....
        /*02dc*/ 	.word	0xffffffff


	//   ....[149]....
        /*02e0*/ 	.word	0xffffffff


	//   ....[150]....
        /*02e4*/ 	.word	0xffffffff


	//   ....[151]....
        /*02e8*/ 	.word	0xffffffff


	//   ....[152]....
        /*02ec*/ 	.word	0xffffffff


	//   ....[153]....
        /*02f0*/ 	.word	0xffffffff


	//   ....[154]....
        /*02f4*/ 	.word	0xffffffff


	//   ....[155]....
        /*02f8*/ 	.word	0xffffffff


	//   ....[156]....
        /*02fc*/ 	.word	0xffffffff


	//   ....[157]....
        /*0300*/ 	.word	0xffffffff


	//   ....[158]....
        /*0304*/ 	.word	0xffffffff


	//   ....[159]....
        /*0308*/ 	.word	0xffffffff


	//   ....[160]....
        /*030c*/ 	.word	0xffffffff


	//   ....[161]....
        /*0310*/ 	.word	0xffffffff


	//   ....[162]....
        /*0314*/ 	.word	0xffffffff


	//   ....[163]....
        /*0318*/ 	.word	0xffffffff


	//   ....[164]....
        /*031c*/ 	.word	0xffffffff


	//   ....[165]....
        /*0320*/ 	.word	0xffffffff


	//   ....[166]....
        /*0324*/ 	.word	0xffffffff


	//   ....[167]....
        /*0328*/ 	.word	0xffffffff


	//   ....[168]....
        /*032c*/ 	.word	0xffffffff


	//   ....[169]....
        /*0330*/ 	.word	0xffffffff


	//   ....[170]....
        /*0334*/ 	.word	0xffffffff


	//   ....[171]....
        /*0338*/ 	.word	0xffffffff


	//   ....[172]....
        /*033c*/ 	.word	0xffffffff


	//   ....[173]....
        /*0340*/ 	.word	0xffffffff


	//   ....[174]....
        /*0344*/ 	.word	0xffffffff


	//   ....[175]....
        /*0348*/ 	.word	0xffffffff


	//   ....[176]....
        /*034c*/ 	.word	0xffffffff


	//   ....[177]....
        /*0350*/ 	.word	0xffffffff


	//   ....[178]....
        /*0354*/ 	.word	0xffffffff


	//   ....[179]....
        /*0358*/ 	.word	0xffffffff


	//   ....[180]....
        /*035c*/ 	.word	0xffffffff


	//   ....[181]....
        /*0360*/ 	.word	0xffffffff


	//   ....[182]....
        /*0364*/ 	.word	0xffffffff


	//   ....[183]....
        /*0368*/ 	.word	0xffffffff


	//   ....[184]....
        /*036c*/ 	.word	0xffffffff


	//   ....[185]....
        /*0370*/ 	.word	0xffffffff


	//   ....[186]....
        /*0374*/ 	.word	0xffffffff


	//   ....[187]....
        /*0378*/ 	.word	0xffffffff


	//   ....[188]....
        /*037c*/ 	.word	0xffffffff


	//   ....[189]....
        /*0380*/ 	.word	0xffffffff


	//   ....[190]....
        /*0384*/ 	.word	0xffffffff


	//   ....[191]....
        /*0388*/ 	.word	0xffffffff


	//   ....[192]....
        /*038c*/ 	.word	0xffffffff


	//   ....[193]....
        /*0390*/ 	.word	0xffffffff


	//   ....[194]....
        /*0394*/ 	.word	0xffffffff


	//   ....[195]....
        /*0398*/ 	.word	0xffffffff


	//   ....[196]....
        /*039c*/ 	.word	0xffffffff


	//   ....[197]....
        /*03a0*/ 	.word	0xffffffff


	//   ....[198]....
        /*03a4*/ 	.word	0xffffffff


	//   ....[199]....
        /*03a8*/ 	.word	0xffffffff


	//   ....[200]....
        /*03ac*/ 	.word	0xffffffff


	//   ....[201]....
        /*03b0*/ 	.word	0xffffffff


	//   ....[202]....
        /*03b4*/ 	.word	0xffffffff


	//   ....[203]....
        /*03b8*/ 	.word	0xffffffff


	//   ....[204]....
        /*03bc*/ 	.word	0xffffffff


	//   ....[205]....
        /*03c0*/ 	.word	0xffffffff


	//   ....[206]....
        /*03c4*/ 	.word	0xffffffff


	//   ....[207]....
        /*03c8*/ 	.word	0xffffffff


	//   ....[208]....
        /*03cc*/ 	.word	0xffffffff


	//   ....[209]....
        /*03d0*/ 	.word	0xffffffff


	//   ....[210]....
        /*03d4*/ 	.word	0xffffffff


	//   ....[211]....
        /*03d8*/ 	.word	0xffffffff


	//   ....[212]....
        /*03dc*/ 	.word	0xffffffff


	//   ....[213]....
        /*03e0*/ 	.word	0xffffffff


	//   ....[214]....
        /*03e4*/ 	.word	0xffffffff


	//   ....[215]....
        /*03e8*/ 	.word	0xffffffff


	//   ....[216]....
        /*03ec*/ 	.word	0xffffffff


	//   ....[217]....
        /*03f0*/ 	.word	0xffffffff


	//   ....[218]....
        /*03f4*/ 	.word	0xffffffff


	//   ....[219]....
        /*03f8*/ 	.word	0xffffffff


	//   ....[220]....
        /*03fc*/ 	.word	0xffffffff


	//   ....[221]....
        /*0400*/ 	.word	0xffffffff


	//   ....[222]....
        /*0404*/ 	.word	0xffffffff


	//   ....[223]....
        /*0408*/ 	.word	0xffffffff


	//   ....[224]....
        /*040c*/ 	.word	0xffffffff


	//   ....[225]....
        /*0410*/ 	.word	0xffffffff


	//   ....[226]....
        /*0414*/ 	.word	0xffffffff


	//   ....[227]....
        /*0418*/ 	.word	0xffffffff


	//   ....[228]....
        /*041c*/ 	.word	0xffffffff


	//   ....[229]....
        /*0420*/ 	.word	0xffffffff


	//   ....[230]....
        /*0424*/ 	.word	0xffffffff


	//   ....[231]....
        /*0428*/ 	.word	0xffffffff


	//   ....[232]....
        /*042c*/ 	.word	0xffffffff


	//   ....[233]....
        /*0430*/ 	.word	0xffffffff


	//   ....[234]....
        /*0434*/ 	.word	0xffffffff


	//   ....[235]....
        /*0438*/ 	.word	0xffffffff


	//   ....[236]....
        /*043c*/ 	.word	0xffffffff


	//   ....[237]....
        /*0440*/ 	.word	0xffffffff


	//   ....[238]....
        /*0444*/ 	.word	0xffffffff


	//   ....[239]....
        /*0448*/ 	.word	0xffffffff


	//   ....[240]....
        /*044c*/ 	.word	0xffffffff


	//   ....[241]....
        /*0450*/ 	.word	0xffffffff


	//   ....[242]....
        /*0454*/ 	.word	0xffffffff


	//   ....[243]....
        /*0458*/ 	.word	0xffffffff


	//   ....[244]....
        /*045c*/ 	.word	0xffffffff


	//   ....[245]....
        /*0460*/ 	.word	0xffffffff


	//   ....[246]....
        /*0464*/ 	.word	0xffffffff


	//   ....[247]....
        /*0468*/ 	.word	0xffffffff


	//   ....[248]....
        /*046c*/ 	.word	0xffffffff


	//   ....[249]....
        /*0470*/ 	.word	0xffffffff


	//   ....[250]....
        /*0474*/ 	.word	0xffffffff


	//   ....[251]....
        /*0478*/ 	.word	0xffffffff


	//   ....[252]....
        /*047c*/ 	.word	0xffffffff


	//   ....[253]....
        /*0480*/ 	.word	0xffffffff


	//   ....[254]....
        /*0484*/ 	.word	0xffffffff


	//   ....[255]....
        /*0488*/ 	.word	0xffffffff


	//   ....[0]....
        /*048c*/ 	.word	0xffffffff


	//   ....[1]....
        /*0490*/ 	.word	0xffffffff


	//   ....[2]....
        /*0494*/ 	.word	0xffffffff


	//   ....[3]....
        /*0498*/ 	.word	0xffffffff


	//   ....[4]....
        /*049c*/ 	.word	0xffffffff


	//   ....[5]....
        /*04a0*/ 	.word	0xffffffff


	//   ....[6]....
        /*04a4*/ 	.word	0xffffffff


	//   ....[7]....
        /*04a8*/ 	.word	0xffffffff


	//   ....[8]....
        /*04ac*/ 	.word	0xffffffff


	//   ....[9]....
        /*04b0*/ 	.word	0xffffffff


	//   ....[10]....
        /*04b4*/ 	.word	0xffffffff


	//   ....[11]....
        /*04b8*/ 	.word	0xffffffff


	//   ....[12]....
        /*04bc*/ 	.word	0xffffffff


	//   ....[13]....
        /*04c0*/ 	.word	0xffffffff


	//   ....[14]....
        /*04c4*/ 	.word	0xffffffff


	//   ....[15]....
        /*04c8*/ 	.word	0xffffffff


	//   ....[16]....
        /*04cc*/ 	.word	0xffffffff


	//   ....[17]....
        /*04d0*/ 	.word	0xffffffff


	//   ....[18]....
        /*04d4*/ 	.word	0xffffffff


	//   ....[19]....
        /*04d8*/ 	.word	0xffffffff


	//   ....[20]....
        /*04dc*/ 	.word	0xffffffff


	//   ....[21]....
        /*04e0*/ 	.word	0xffffffff


	//   ....[22]....
        /*04e4*/ 	.word	0xffffffff


	//   ....[23]....
        /*04e8*/ 	.word	0xffffffff


	//   ....[24]....
        /*04ec*/ 	.word	0xffffffff


	//   ....[25]....
        /*04f0*/ 	.word	0xffffffff


	//   ....[26]....
        /*04f4*/ 	.word	0xffffffff


	//   ....[27]....
        /*04f8*/ 	.word	0xffffffff


	//   ....[28]....
        /*04fc*/ 	.word	0xffffffff


	//   ....[29]....
        /*0500*/ 	.word	0xffffffff


	//   ....[30]....
        /*0504*/ 	.word	0xffffffff


	//   ....[31]....
        /*0508*/ 	.word	0xffffffff


	//   ....[32]....
        /*050c*/ 	.word	0xffffffff


	//   ....[33]....
        /*0510*/ 	.word	0xffffffff


	//   ....[34]....
        /*0514*/ 	.word	0xffffffff


	//   ....[35]....
        /*0518*/ 	.word	0xffffffff


	//   ....[36]....
        /*051c*/ 	.word	0xffffffff


	//   ....[37]....
        /*0520*/ 	.word	0xffffffff


	//   ....[38]....
        /*0524*/ 	.word	0xffffffff


	//   ....[39]....
        /*0528*/ 	.word	0xffffffff


	//   ....[40]....
        /*052c*/ 	.word	0xffffffff


	//   ....[41]....
        /*0530*/ 	.word	0xffffffff


	//   ....[42]....
        /*0534*/ 	.word	0xffffffff


	//   ....[43]....
        /*0538*/ 	.word	0xffffffff


	//   ....[44]....
        /*053c*/ 	.word	0xffffffff


	//   ....[45]....
        /*0540*/ 	.word	0xffffffff


	//   ....[46]....
        /*0544*/ 	.word	0xffffffff


	//   ....[47]....
        /*0548*/ 	.word	0xffffffff


	//   ....[48]....
        /*054c*/ 	.word	0xffffffff


	//   ....[49]....
        /*0550*/ 	.word	0xffffffff


	//   ....[50]....
        /*0554*/ 	.word	0xffffffff


	//   ....[51]....
        /*0558*/ 	.word	0xffffffff


	//   ....[52]....
        /*055c*/ 	.word	0xffffffff


	//   ....[53]....
        /*0560*/ 	.word	0xffffffff


	//   ....[54]....
        /*0564*/ 	.word	0xffffffff


	//   ....[55]....
        /*0568*/ 	.word	0xffffffff


	//   ....[56]....
        /*056c*/ 	.word	0xffffffff


	//   ....[57]....
        /*0570*/ 	.word	0xffffffff


	//   ....[58]....
        /*0574*/ 	.word	0xffffffff


	//   ....[59]....
        /*0578*/ 	.word	0xffffffff


	//   ....[60]....
        /*057c*/ 	.word	0xffffffff


	//   ....[61]....
        /*0580*/ 	.word	0xffffffff


	//   ....[62]....
        /*0584*/ 	.word	0xffffffff


	//   ....[63]....
        /*0588*/ 	.word	0xffffffff


	//   ....[64]....
        /*058c*/ 	.word	0xffffffff


	//   ....[65]....
        /*0590*/ 	.word	0xffffffff


	//   ....[66]....
        /*0594*/ 	.word	0xffffffff


	//   ....[67]....
        /*0598*/ 	.word	0xffffffff


	//   ....[68]....
        /*059c*/ 	.word	0xffffffff


	//   ....[69]....
        /*05a0*/ 	.word	0xffffffff


	//   ....[70]....
        /*05a4*/ 	.word	0xffffffff


	//   ....[71]....
        /*05a8*/ 	.word	0xffffffff


	//   ....[72]....
        /*05ac*/ 	.word	0xffffffff


	//   ....[73]....
        /*05b0*/ 	.word	0xffffffff


	//   ....[74]....
        /*05b4*/ 	.word	0xffffffff


	//   ....[75]....
        /*05b8*/ 	.word	0xffffffff


	//   ....[76]....
        /*05bc*/ 	.word	0xffffffff


	//   ....[77]....
        /*05c0*/ 	.word	0xffffffff


	//   ....[78]....
        /*05c4*/ 	.word	0xffffffff


	//   ....[79]....
        /*05c8*/ 	.word	0xffffffff


	//   ....[80]....
        /*05cc*/ 	.word	0xffffffff


	//   ....[81]....
        /*05d0*/ 	.word	0xffffffff


	//   ....[82]....
        /*05d4*/ 	.word	0xffffffff


	//   ....[83]....
        /*05d8*/ 	.word	0xffffffff


	//   ....[84]....
        /*05dc*/ 	.word	0xffffffff


	//   ....[85]....
        /*05e0*/ 	.word	0xffffffff


	//   ....[86]....
        /*05e4*/ 	.word	0xffffffff


	//   ....[87]....
        /*05e8*/ 	.word	0xffffffff


	//   ....[88]....
        /*05ec*/ 	.word	0xffffffff


	//   ....[89]....
        /*05f0*/ 	.word	0xffffffff


	//   ....[90]....
        /*05f4*/ 	.word	0xffffffff


	//   ....[91]....
        /*05f8*/ 	.word	0xffffffff


	//   ....[92]....
        /*05fc*/ 	.word	0xffffffff


	//   ....[93]....
        /*0600*/ 	.word	0xffffffff


	//   ....[94]....
        /*0604*/ 	.word	0xffffffff


	//   ....[95]....
        /*0608*/ 	.word	0xffffffff


	//   ....[96]....
        /*060c*/ 	.word	0xffffffff


	//   ....[97]....
        /*0610*/ 	.word	0xffffffff


	//   ....[98]....
        /*0614*/ 	.word	0xffffffff


	//   ....[99]....
        /*0618*/ 	.word	0xffffffff


	//   ....[100]....
        /*061c*/ 	.word	0xffffffff


	//   ....[101]....
        /*0620*/ 	.word	0xffffffff


	//   ....[102]....
        /*0624*/ 	.word	0xffffffff


	//   ....[103]....
        /*0628*/ 	.word	0xffffffff


	//   ....[104]....
        /*062c*/ 	.word	0xffffffff


	//   ....[105]....
        /*0630*/ 	.word	0xffffffff


	//   ....[106]....
        /*0634*/ 	.word	0xffffffff


	//   ....[107]....
        /*0638*/ 	.word	0xffffffff


	//   ....[108]....
        /*063c*/ 	.word	0xffffffff


	//   ....[109]....
        /*0640*/ 	.word	0xffffffff


	//   ....[110]....
        /*0644*/ 	.word	0xffffffff


	//   ....[111]....
        /*0648*/ 	.word	0xffffffff


	//   ....[112]....
        /*064c*/ 	.word	0xffffffff


	//   ....[113]....
        /*0650*/ 	.word	0xffffffff


	//   ....[114]....
        /*0654*/ 	.word	0xffffffff


	//   ....[115]....
        /*0658*/ 	.word	0xffffffff


	//   ....[116]....
        /*065c*/ 	.word	0xffffffff


	//   ....[117]....
        /*0660*/ 	.word	0xffffffff


	//   ....[118]....
        /*0664*/ 	.word	0xffffffff


	//   ....[119]....
        /*0668*/ 	.word	0xffffffff


	//   ....[120]....
        /*066c*/ 	.word	0xffffffff


	//   ....[121]....
        /*0670*/ 	.word	0xffffffff


	//   ....[122]....
        /*0674*/ 	.word	0xffffffff


	//   ....[123]....
        /*0678*/ 	.word	0xffffffff


	//   ....[124]....
        /*067c*/ 	.word	0xffffffff


	//   ....[125]....
        /*0680*/ 	.word	0xffffffff


	//   ....[126]....
        /*0684*/ 	.word	0xffffffff


	//   ....[127]....
        /*0688*/ 	.word	0xffffffff


	//   ....[128]....
        /*068c*/ 	.word	0xffffffff


	//   ....[129]....
        /*0690*/ 	.word	0xffffffff


	//   ....[130]....
        /*0694*/ 	.word	0xffffffff


	//   ....[131]....
        /*0698*/ 	.word	0xffffffff


	//   ....[132]....
        /*069c*/ 	.word	0xffffffff


	//   ....[133]....
        /*06a0*/ 	.word	0xffffffff


	//   ....[134]....
        /*06a4*/ 	.word	0xffffffff


	//   ....[135]....
        /*06a8*/ 	.word	0xffffffff


	//   ....[136]....
        /*06ac*/ 	.word	0xffffffff


	//   ....[137]....
        /*06b0*/ 	.word	0xffffffff


	//   ....[138]....
        /*06b4*/ 	.word	0xffffffff


	//   ....[139]....
        /*06b8*/ 	.word	0xffffffff


	//   ....[140]....
        /*06bc*/ 	.word	0xffffffff


	//   ....[141]....
        /*06c0*/ 	.word	0xffffffff


	//   ....[142]....
        /*06c4*/ 	.word	0xffffffff


	//   ....[143]....
        /*06c8*/ 	.word	0xffffffff


	//   ....[144]....
        /*06cc*/ 	.word	0xffffffff


	//   ....[145]....
        /*06d0*/ 	.word	0xffffffff


	//   ....[146]....
        /*06d4*/ 	.word	0xffffffff


	//   ....[147]....
        /*06d8*/ 	.word	0xffffffff


	//   ....[148]....
        /*06dc*/ 	.word	0xffffffff


	//   ....[149]....
        /*06e0*/ 	.word	0xffffffff


	//   ....[150]....
        /*06e4*/ 	.word	0xffffffff


	//   ....[151]....
        /*06e8*/ 	.word	0xffffffff


	//   ....[152]....
        /*06ec*/ 	.word	0xffffffff


	//   ....[153]....
        /*06f0*/ 	.word	0xffffffff


	//   ....[154]....
        /*06f4*/ 	.word	0xffffffff


	//   ....[155]....
        /*06f8*/ 	.word	0xffffffff


	//   ....[156]....
        /*06fc*/ 	.word	0xffffffff


	//   ....[157]....
        /*0700*/ 	.word	0xffffffff


	//   ....[158]....
        /*0704*/ 	.word	0xffffffff


	//   ....[159]....
        /*0708*/ 	.word	0xffffffff


	//   ....[160]....
        /*070c*/ 	.word	0xffffffff


	//   ....[161]....
        /*0710*/ 	.word	0xffffffff


	//   ....[162]....
        /*0714*/ 	.word	0xffffffff


	//   ....[163]....
        /*0718*/ 	.word	0xffffffff


	//   ....[164]....
        /*071c*/ 	.word	0xffffffff


	//   ....[165]....
        /*0720*/ 	.word	0xffffffff


	//   ....[166]....
        /*0724*/ 	.word	0xffffffff


	//   ....[167]....
        /*0728*/ 	.word	0xffffffff


	//   ....[168]....
        /*072c*/ 	.word	0xffffffff


	//   ....[169]....
        /*0730*/ 	.word	0xffffffff


	//   ....[170]....
        /*0734*/ 	.word	0xffffffff


	//   ....[171]....
        /*0738*/ 	.word	0xffffffff


	//   ....[172]....
        /*073c*/ 	.word	0xffffffff


	//   ....[173]....
        /*0740*/ 	.word	0xffffffff


	//   ....[174]....
        /*0744*/ 	.word	0xffffffff


	//   ....[175]....
        /*0748*/ 	.word	0xffffffff


	//   ....[176]....
        /*074c*/ 	.word	0xffffffff


	//   ....[177]....
        /*0750*/ 	.word	0xffffffff


	//   ....[178]....
        /*0754*/ 	.word	0xffffffff


	//   ....[179]....
        /*0758*/ 	.word	0xffffffff


	//   ....[180]....
        /*075c*/ 	.word	0xffffffff


	//   ....[181]....
        /*0760*/ 	.word	0xffffffff


	//   ....[182]....
        /*0764*/ 	.word	0xffffffff


	//   ....[183]....
        /*0768*/ 	.word	0xffffffff


	//   ....[184]....
        /*076c*/ 	.word	0xffffffff


	//   ....[185]....
        /*0770*/ 	.word	0xffffffff


	//   ....[186]....
        /*0774*/ 	.word	0xffffffff


	//   ....[187]....
        /*0778*/ 	.word	0xffffffff


	//   ....[188]....
        /*077c*/ 	.word	0xffffffff


	//   ....[189]....
        /*0780*/ 	.word	0xffffffff


	//   ....[190]....
        /*0784*/ 	.word	0xffffffff


	//   ....[191]....
        /*0788*/ 	.word	0xffffffff


	//   ....[192]....
        /*078c*/ 	.word	0xffffffff


	//   ....[193]....
        /*0790*/ 	.word	0xffffffff


	//   ....[194]....
        /*0794*/ 	.word	0xffffffff


	//   ....[195]....
        /*0798*/ 	.word	0xffffffff


	//   ....[196]....
        /*079c*/ 	.word	0xffffffff


	//   ....[197]....
        /*07a0*/ 	.word	0xffffffff


	//   ....[198]....
        /*07a4*/ 	.word	0xffffffff


	//   ....[199]....
        /*07a8*/ 	.word	0xffffffff


	//   ....[200]....
        /*07ac*/ 	.word	0xffffffff


	//   ....[201]....
        /*07b0*/ 	.word	0xffffffff


	//   ....[202]....
        /*07b4*/ 	.word	0xffffffff


	//   ....[203]....
        /*07b8*/ 	.word	0xffffffff


	//   ....[204]....
        /*07bc*/ 	.word	0xffffffff


	//   ....[205]....
        /*07c0*/ 	.word	0xffffffff


	//   ....[206]....
        /*07c4*/ 	.word	0xffffffff


	//   ....[207]....
        /*07c8*/ 	.word	0xffffffff


	//   ....[208]....
        /*07cc*/ 	.word	0xffffffff


	//   ....[209]....
        /*07d0*/ 	.word	0xffffffff


	//   ....[210]....
        /*07d4*/ 	.word	0xffffffff


	//   ....[211]....
        /*07d8*/ 	.word	0xffffffff


	//   ....[212]....
        /*07dc*/ 	.word	0xffffffff


	//   ....[213]....
        /*07e0*/ 	.word	0xffffffff


	//   ....[214]....
        /*07e4*/ 	.word	0xffffffff


	//   ....[215]....
        /*07e8*/ 	.word	0xffffffff


	//   ....[216]....
        /*07ec*/ 	.word	0xffffffff


	//   ....[217]....
        /*07f0*/ 	.word	0xffffffff


	//   ....[218]....
        /*07f4*/ 	.word	0xffffffff


	//   ....[219]....
        /*07f8*/ 	.word	0xffffffff


	//   ....[220]....
        /*07fc*/ 	.word	0xffffffff


	//   ....[221]....
        /*0800*/ 	.word	0xffffffff


	//   ....[222]....
        /*0804*/ 	.word	0xffffffff


	//   ....[223]....
        /*0808*/ 	.word	0xffffffff


	//   ....[224]....
        /*080c*/ 	.word	0xffffffff


	//   ....[225]....
        /*0810*/ 	.word	0xffffffff


	//   ....[226]....
        /*0814*/ 	.word	0xffffffff


	//   ....[227]....
        /*0818*/ 	.word	0xffffffff


	//   ....[228]....
        /*081c*/ 	.word	0xffffffff


	//   ....[229]....
        /*0820*/ 	.word	0xffffffff


	//   ....[230]....
        /*0824*/ 	.word	0xffffffff


	//   ....[231]....
        /*0828*/ 	.word	0xffffffff


	//   ....[232]....
        /*082c*/ 	.word	0xffffffff


	//   ....[233]....
        /*0830*/ 	.word	0xffffffff


	//   ....[234]....
        /*0834*/ 	.word	0xffffffff


	//   ....[235]....
        /*0838*/ 	.word	0xffffffff


	//   ....[236]....
        /*083c*/ 	.word	0xffffffff


	//   ....[237]....
        /*0840*/ 	.word	0xffffffff


	//   ....[238]....
        /*0844*/ 	.word	0xffffffff


	//   ....[239]....
        /*0848*/ 	.word	0xffffffff


	//   ....[240]....
        /*084c*/ 	.word	0xffffffff


	//   ....[241]....
        /*0850*/ 	.word	0xffffffff


	//   ....[242]....
        /*0854*/ 	.word	0xffffffff


	//   ....[243]....
        /*0858*/ 	.word	0xffffffff


	//   ....[244]....
        /*085c*/ 	.word	0xffffffff


	//   ....[245]....
        /*0860*/ 	.word	0xffffffff


	//   ....[246]....
        /*0864*/ 	.word	0xffffffff


	//   ....[247]....
        /*0868*/ 	.word	0xffffffff


	//   ....[248]....
        /*086c*/ 	.word	0xffffffff


	//   ....[249]....
        /*0870*/ 	.word	0xffffffff


	//   ....[250]....
        /*0874*/ 	.word	0xffffffff


	//   ....[251]....
        /*0878*/ 	.word	0xffffffff


	//   ....[252]....
        /*087c*/ 	.word	0xffffffff


	//   ....[253]....
        /*0880*/ 	.word	0xffffffff


	//   ....[254]....
        /*0884*/ 	.word	0xffffffff


	//   ....[255]....
        /*0888*/ 	.word	0xffffffff


	//   ....[0]....
        /*088c*/ 	.word	0xffffffff


	//   ....[1]....
        /*0890*/ 	.word	0xffffffff


	//   ....[2]....
        /*0894*/ 	.word	0xffffffff


	//   ....[3]....
        /*0898*/ 	.word	0xffffffff


	//   ....[4]....
        /*089c*/ 	.word	0xffffffff


	//   ....[5]....
        /*08a0*/ 	.word	0xffffffff


	//   ....[6]....
        /*08a4*/ 	.word	0xffffffff


	//   ....[7]....
        /*08a8*/ 	.word	0xffffffff


	//   ....[8]....
        /*08ac*/ 	.word	0xffffffff


	//   ....[9]....
        /*08b0*/ 	.word	0xffffffff


	//   ....[10]....
        /*08b4*/ 	.word	0xffffffff


	//   ....[11]....
        /*08b8*/ 	.word	0xffffffff


	//   ....[12]....
        /*08bc*/ 	.word	0xffffffff


	//   ....[13]....
        /*08c0*/ 	.word	0xffffffff


	//   ....[14]....
        /*08c4*/ 	.word	0xffffffff


	//   ....[15]....
        /*08c8*/ 	.word	0xffffffff


	//   ....[16]....
        /*08cc*/ 	.word	0xffffffff


	//   ....[17]....
        /*08d0*/ 	.word	0xffffffff


	//   ....[18]....
        /*08d4*/ 	.word	0xffffffff


	//   ....[19]....
        /*08d8*/ 	.word	0xffffffff


	//   ....[20]....
        /*08dc*/ 	.word	0xffffffff


	//   ....[21]....
        /*08e0*/ 	.word	0xffffffff


	//   ....[22]....
        /*08e4*/ 	.word	0xffffffff


	//   ....[23]....
        /*08e8*/ 	.word	0xffffffff


	//   ....[24]....
        /*08ec*/ 	.word	0xffffffff


	//   ....[25]....
        /*08f0*/ 	.word	0xffffffff


	//   ....[26]....
        /*08f4*/ 	.word	0xffffffff


	//   ....[27]....
        /*08f8*/ 	.word	0xffffffff


	//   ....[28]....
        /*08fc*/ 	.word	0xffffffff


	//   ....[29]....
        /*0900*/ 	.word	0xffffffff


	//   ....[30]....
        /*0904*/ 	.word	0xffffffff


	//   ....[31]....
        /*0908*/ 	.word	0xffffffff


	//   ....[32]....
        /*090c*/ 	.word	0xffffffff


	//   ....[33]....
        /*0910*/ 	.word	0xffffffff


	//   ....[34]....
        /*0914*/ 	.word	0xffffffff


	//   ....[35]....
        /*0918*/ 	.word	0xffffffff


	//   ....[36]....
        /*091c*/ 	.word	0xffffffff


	//   ....[37]....
        /*0920*/ 	.word	0xffffffff


	//   ....[38]....
        /*0924*/ 	.word	0xffffffff


	//   ....[39]....
        /*0928*/ 	.word	0xffffffff


	//   ....[40]....
        /*092c*/ 	.word	0xffffffff


	//   ....[41]....
        /*0930*/ 	.word	0xffffffff


	//   ....[42]....
        /*0934*/ 	.word	0xffffffff


	//   ....[43]....
        /*0938*/ 	.word	0xffffffff


	//   ....[44]....
        /*093c*/ 	.word	0xffffffff


	//   ....[45]....
        /*0940*/ 	.word	0xffffffff


	//   ....[46]....
        /*0944*/ 	.word	0xffffffff


	//   ....[47]....
        /*0948*/ 	.word	0xffffffff


	//   ....[48]....
        /*094c*/ 	.word	0xffffffff


	//   ....[49]....
        /*0950*/ 	.word	0xffffffff


	//   ....[50]....
        /*0954*/ 	.word	0xffffffff


	//   ....[51]....
        /*0958*/ 	.word	0xffffffff


	//   ....[52]....
        /*095c*/ 	.word	0xffffffff


	//   ....[53]....
        /*0960*/ 	.word	0xffffffff


	//   ....[54]....
        /*0964*/ 	.word	0xffffffff


	//   ....[55]....
        /*0968*/ 	.word	0xffffffff


	//   ....[56]....
        /*096c*/ 	.word	0xffffffff


	//   ....[57]....
        /*0970*/ 	.word	0xffffffff


	//   ....[58]....
        /*0974*/ 	.word	0xffffffff


	//   ....[59]....
        /*0978*/ 	.word	0xffffffff


	//   ....[60]....
        /*097c*/ 	.word	0xffffffff


	//   ....[61]....
        /*0980*/ 	.word	0xffffffff


	//   ....[62]....
        /*0984*/ 	.word	0xffffffff


	//   ....[63]....
        /*0988*/ 	.word	0xffffffff


	//   ....[64]....
        /*098c*/ 	.word	0xffffffff


	//   ....[65]....
        /*0990*/ 	.word	0xffffffff


	//   ....[66]....
        /*0994*/ 	.word	0xffffffff


	//   ....[67]....
        /*0998*/ 	.word	0xffffffff


	//   ....[68]....
        /*099c*/ 	.word	0xffffffff


	//   ....[69]....
        /*09a0*/ 	.word	0xffffffff


	//   ....[70]....
        /*09a4*/ 	.word	0xffffffff


	//   ....[71]....
        /*09a8*/ 	.word	0xffffffff


	//   ....[72]....
        /*09ac*/ 	.word	0xffffffff


	//   ....[73]....
        /*09b0*/ 	.word	0xffffffff


	//   ....[74]....
        /*09b4*/ 	.word	0xffffffff


	//   ....[75]....
        /*09b8*/ 	.word	0xffffffff


	//   ....[76]....
        /*09bc*/ 	.word	0xffffffff


	//   ....[77]....
        /*09c0*/ 	.word	0xffffffff


	//   ....[78]....
        /*09c4*/ 	.word	0xffffffff


	//   ....[79]....
        /*09c8*/ 	.word	0xffffffff


	//   ....[80]....
        /*09cc*/ 	.word	0xffffffff


	//   ....[81]....
        /*09d0*/ 	.word	0xffffffff


	//   ....[82]....
        /*09d4*/ 	.word	0xffffffff


	//   ....[83]....
        /*09d8*/ 	.word	0xffffffff


	//   ....[84]....
        /*09dc*/ 	.word	0xffffffff


	//   ....[85]....
        /*09e0*/ 	.word	0xffffffff


	//   ....[86]....
        /*09e4*/ 	.word	0xffffffff


	//   ....[87]....
        /*09e8*/ 	.word	0xffffffff


	//   ....[88]....
        /*09ec*/ 	.word	0xffffffff


	//   ....[89]....
        /*09f0*/ 	.word	0xffffffff


	//   ....[90]....
        /*09f4*/ 	.word	0xffffffff


	//   ....[91]....
        /*09f8*/ 	.word	0xffffffff


	//   ....[92]....
        /*09fc*/ 	.word	0xffffffff


	//   ....[93]....
        /*0a00*/ 	.word	0xffffffff


	//   ....[94]....
        /*0a04*/ 	.word	0xffffffff


	//   ....[95]....
        /*0a08*/ 	.word	0xffffffff


	//   ....[96]....
        /*0a0c*/ 	.word	0xffffffff


	//   ....[97]....
        /*0a10*/ 	.word	0xffffffff


	//   ....[98]....
        /*0a14*/ 	.word	0xffffffff


	//   ....[99]....
        /*0a18*/ 	.word	0xffffffff


	//   ....[100]....
        /*0a1c*/ 	.word	0xffffffff


	//   ....[101]....
        /*0a20*/ 	.word	0xffffffff


	//   ....[102]....
        /*0a24*/ 	.word	0xffffffff


	//   ....[103]....
        /*0a28*/ 	.word	0xffffffff


	//   ....[104]....
        /*0a2c*/ 	.word	0xffffffff


	//   ....[105]....
        /*0a30*/ 	.word	0xffffffff


	//   ....[106]....
        /*0a34*/ 	.word	0xffffffff


	//   ....[107]....
        /*0a38*/ 	.word	0xffffffff


	//   ....[108]....
        /*0a3c*/ 	.word	0xffffffff


	//   ....[109]....
        /*0a40*/ 	.word	0xffffffff


	//   ....[110]....
        /*0a44*/ 	.word	0xffffffff


	//   ....[111]....
        /*0a48*/ 	.word	0xffffffff


	//   ....[112]....
        /*0a4c*/ 	.word	0xffffffff


	//   ....[113]....
        /*0a50*/ 	.word	0xffffffff


	//   ....[114]....
        /*0a54*/ 	.word	0xffffffff


	//   ....[115]....
        /*0a58*/ 	.word	0xffffffff


	//   ....[116]....
        /*0a5c*/ 	.word	0xffffffff


	//   ....[117]....
        /*0a60*/ 	.word	0xffffffff


	//   ....[118]....
        /*0a64*/ 	.word	0xffffffff


	//   ....[119]....
        /*0a68*/ 	.word	0xffffffff


	//   ....[120]....
        /*0a6c*/ 	.word	0xffffffff


	//   ....[121]....
        /*0a70*/ 	.word	0xffffffff


	//   ....[122]....
        /*0a74*/ 	.word	0xffffffff


	//   ....[123]....
        /*0a78*/ 	.word	0xffffffff


	//   ....[124]....
        /*0a7c*/ 	.word	0xffffffff


	//   ....[125]....
        /*0a80*/ 	.word	0xffffffff


	//   ....[126]....
        /*0a84*/ 	.word	0xffffffff


	//   ....[127]....
        /*0a88*/ 	.word	0xffffffff


	//   ....[128]....
        /*0a8c*/ 	.word	0xffffffff


	//   ....[129]....
        /*0a90*/ 	.word	0xffffffff


	//   ....[130]....
        /*0a94*/ 	.word	0xffffffff


	//   ....[131]....
        /*0a98*/ 	.word	0xffffffff


	//   ....[132]....
        /*0a9c*/ 	.word	0xffffffff


	//   ....[133]....
        /*0aa0*/ 	.word	0xffffffff


	//   ....[134]....
        /*0aa4*/ 	.word	0xffffffff


	//   ....[135]....
        /*0aa8*/ 	.word	0xffffffff


	//   ....[136]....
        /*0aac*/ 	.word	0xffffffff


	//   ....[137]....
        /*0ab0*/ 	.word	0xffffffff


	//   ....[138]....
        /*0ab4*/ 	.word	0xffffffff


	//   ....[139]....
        /*0ab8*/ 	.word	0xffffffff


	//   ....[140]....
        /*0abc*/ 	.word	0xffffffff


	//   ....[141]....
        /*0ac0*/ 	.word	0xffffffff


	//   ....[142]....
        /*0ac4*/ 	.word	0xffffffff


	//   ....[143]....
        /*0ac8*/ 	.word	0xffffffff


	//   ....[144]....
        /*0acc*/ 	.word	0xffffffff


	//   ....[145]....
        /*0ad0*/ 	.word	0xffffffff


	//   ....[146]....
        /*0ad4*/ 	.word	0xffffffff


	//   ....[147]....
        /*0ad8*/ 	.word	0xffffffff


	//   ....[148]....
        /*0adc*/ 	.word	0xffffffff


	//   ....[149]....
        /*0ae0*/ 	.word	0xffffffff


	//   ....[150]....
        /*0ae4*/ 	.word	0xffffffff


	//   ....[151]....
        /*0ae8*/ 	.word	0xffffffff


	//   ....[152]....
        /*0aec*/ 	.word	0xffffffff


	//   ....[153]....
        /*0af0*/ 	.word	0xffffffff


	//   ....[154]....
        /*0af4*/ 	.word	0xffffffff


	//   ....[155]....
        /*0af8*/ 	.word	0xffffffff


	//   ....[156]....
        /*0afc*/ 	.word	0xffffffff


	//   ....[157]....
        /*0b00*/ 	.word	0xffffffff


	//   ....[158]....
        /*0b04*/ 	.word	0xffffffff


	//   ....[159]....
        /*0b08*/ 	.word	0xffffffff


	//   ....[160]....
        /*0b0c*/ 	.word	0xffffffff


	//   ....[161]....
        /*0b10*/ 	.word	0xffffffff


	//   ....[162]....
        /*0b14*/ 	.word	0xffffffff


	//   ....[163]....
        /*0b18*/ 	.word	0xffffffff


	//   ....[164]....
        /*0b1c*/ 	.word	0xffffffff


	//   ....[165]....
        /*0b20*/ 	.word	0xffffffff


	//   ....[166]....
        /*0b24*/ 	.word	0xffffffff


	//   ....[167]....
        /*0b28*/ 	.word	0xffffffff


	//   ....[168]....
        /*0b2c*/ 	.word	0xffffffff


	//   ....[169]....
        /*0b30*/ 	.word	0xffffffff


	//   ....[170]....
        /*0b34*/ 	.word	0xffffffff


	//   ....[171]....
        /*0b38*/ 	.word	0xffffffff


	//   ....[172]....
        /*0b3c*/ 	.word	0xffffffff


	//   ....[173]....
        /*0b40*/ 	.word	0xffffffff


	//   ....[174]....
        /*0b44*/ 	.word	0xffffffff


	//   ....[175]....
        /*0b48*/ 	.word	0xffffffff


	//   ....[176]....
        /*0b4c*/ 	.word	0xffffffff


	//   ....[177]....
        /*0b50*/ 	.word	0xffffffff


	//   ....[178]....
        /*0b54*/ 	.word	0xffffffff


	//   ....[179]....
        /*0b58*/ 	.word	0xffffffff


	//   ....[180]....
        /*0b5c*/ 	.word	0xffffffff


	//   ....[181]....
        /*0b60*/ 	.word	0xffffffff


	//   ....[182]....
        /*0b64*/ 	.word	0xffffffff


	//   ....[183]....
        /*0b68*/ 	.word	0xffffffff


	//   ....[184]....
        /*0b6c*/ 	.word	0xffffffff


	//   ....[185]....
        /*0b70*/ 	.word	0xffffffff


	//   ....[186]....
        /*0b74*/ 	.word	0xffffffff


	//   ....[187]....
        /*0b78*/ 	.word	0xffffffff


	//   ....[188]....
        /*0b7c*/ 	.word	0xffffffff


	//   ....[189]....
        /*0b80*/ 	.word	0xffffffff


	//   ....[190]....
        /*0b84*/ 	.word	0xffffffff


	//   ....[191]....
        /*0b88*/ 	.word	0xffffffff


	//   ....[192]....
        /*0b8c*/ 	.word	0xffffffff


	//   ....[193]....
        /*0b90*/ 	.word	0xffffffff


	//   ....[194]....
        /*0b94*/ 	.word	0xffffffff


	//   ....[195]....
        /*0b98*/ 	.word	0xffffffff


	//   ....[196]....
        /*0b9c*/ 	.word	0xffffffff


	//   ....[197]....
        /*0ba0*/ 	.word	0xffffffff


	//   ....[198]....
        /*0ba4*/ 	.word	0xffffffff


	//   ....[199]....
        /*0ba8*/ 	.word	0xffffffff


	//   ....[200]....
        /*0bac*/ 	.word	0xffffffff


	//   ....[201]....
        /*0bb0*/ 	.word	0xffffffff


	//   ....[202]....
        /*0bb4*/ 	.word	0xffffffff


	//   ....[203]....
        /*0bb8*/ 	.word	0xffffffff


	//   ....[204]....
        /*0bbc*/ 	.word	0xffffffff


	//   ....[205]....
        /*0bc0*/ 	.word	0xffffffff


	//   ....[206]....
        /*0bc4*/ 	.word	0xffffffff


	//   ....[207]....
        /*0bc8*/ 	.word	0xffffffff


	//   ....[208]....
        /*0bcc*/ 	.word	0xffffffff


	//   ....[209]....
        /*0bd0*/ 	.word	0xffffffff


	//   ....[210]....
        /*0bd4*/ 	.word	0xffffffff


	//   ....[211]....
        /*0bd8*/ 	.word	0xffffffff


	//   ....[212]....
        /*0bdc*/ 	.word	0xffffffff


	//   ....[213]....
        /*0be0*/ 	.word	0xffffffff


	//   ....[214]....
        /*0be4*/ 	.word	0xffffffff


	//   ....[215]....
        /*0be8*/ 	.word	0xffffffff


	//   ....[216]....
        /*0bec*/ 	.word	0xffffffff


	//   ....[217]....
        /*0bf0*/ 	.word	0xffffffff


	//   ....[218]....
        /*0bf4*/ 	.word	0xffffffff


	//   ....[219]....
        /*0bf8*/ 	.word	0xffffffff


	//   ....[220]....
        /*0bfc*/ 	.word	0xffffffff


	//   ....[221]....
        /*0c00*/ 	.word	0xffffffff


	//   ....[222]....
        /*0c04*/ 	.word	0xffffffff


	//   ....[223]....
        /*0c08*/ 	.word	0xffffffff


	//   ....[224]....
        /*0c0c*/ 	.word	0xffffffff


	//   ....[225]....
        /*0c10*/ 	.word	0xffffffff


	//   ....[226]....
        /*0c14*/ 	.word	0xffffffff


	//   ....[227]....
        /*0c18*/ 	.word	0xffffffff


	//   ....[228]....
        /*0c1c*/ 	.word	0xffffffff


	//   ....[229]....
        /*0c20*/ 	.word	0xffffffff


	//   ....[230]....
        /*0c24*/ 	.word	0xffffffff


	//   ....[231]....
        /*0c28*/ 	.word	0xffffffff


	//   ....[232]....
        /*0c2c*/ 	.word	0xffffffff


	//   ....[233]....
        /*0c30*/ 	.word	0xffffffff


	//   ....[234]....
        /*0c34*/ 	.word	0xffffffff


	//   ....[235]....
        /*0c38*/ 	.word	0xffffffff


	//   ....[236]....
        /*0c3c*/ 	.word	0xffffffff


	//   ....[237]....
        /*0c40*/ 	.word	0xffffffff


	//   ....[238]....
        /*0c44*/ 	.word	0xffffffff


	//   ....[239]....
        /*0c48*/ 	.word	0xffffffff


	//   ....[240]....
        /*0c4c*/ 	.word	0xffffffff


	//   ....[241]....
        /*0c50*/ 	.word	0xffffffff


	//   ....[242]....
        /*0c54*/ 	.word	0xffffffff


	//   ....[243]....
        /*0c58*/ 	.word	0xffffffff


	//   ....[244]....
        /*0c5c*/ 	.word	0xffffffff


	//   ....[245]....
        /*0c60*/ 	.word	0xffffffff


	//   ....[246]....
        /*0c64*/ 	.word	0xffffffff


	//   ....[247]....
        /*0c68*/ 	.word	0xffffffff


	//   ....[248]....
        /*0c6c*/ 	.word	0xffffffff


	//   ....[249]....
        /*0c70*/ 	.word	0xffffffff


	//   ....[250]....
        /*0c74*/ 	.word	0xffffffff


	//   ....[251]....
        /*0c78*/ 	.word	0xffffffff


	//   ....[252]....
        /*0c7c*/ 	.word	0xffffffff


	//   ....[253]....
        /*0c80*/ 	.word	0xffffffff


	//   ....[254]....
        /*0c84*/ 	.word	0xffffffff


	//   ....[255]....
        /*0c88*/ 	.word	0xffffffff


	//   ....[0]....
        /*0c8c*/ 	.word	0xffffffff


	//   ....[1]....
        /*0c90*/ 	.word	0xffffffff


	//   ....[2]....
        /*0c94*/ 	.word	0xffffffff


	//   ....[3]....
        /*0c98*/ 	.word	0xffffffff


	//   ....[4]....
        /*0c9c*/ 	.word	0xffffffff


	//   ....[5]....
        /*0ca0*/ 	.word	0xffffffff


	//   ....[6]....
        /*0ca4*/ 	.word	0xffffffff


	//   ....[7]....
        /*0ca8*/ 	.word	0xffffffff


	//   ....[8]....
        /*0cac*/ 	.word	0xffffffff


	//   ....[9]....
        /*0cb0*/ 	.word	0xffffffff


	//   ....[10]....
        /*0cb4*/ 	.word	0xffffffff


	//   ....[11]....
        /*0cb8*/ 	.word	0xffffffff


	//   ....[12]....
        /*0cbc*/ 	.word	0xffffffff


	//   ....[13]....
        /*0cc0*/ 	.word	0xffffffff


	//   ....[14]....
        /*0cc4*/ 	.word	0xffffffff


	//   ....[15]....
        /*0cc8*/ 	.word	0xffffffff


	//   ....[16]....
        /*0ccc*/ 	.word	0xffffffff


	//   ....[17]....
        /*0cd0*/ 	.word	0xffffffff


	//   ....[18]....
        /*0cd4*/ 	.word	0xffffffff


	//   ....[19]....
        /*0cd8*/ 	.word	0xffffffff


	//   ....[20]....
        /*0cdc*/ 	.word	0xffffffff


	//   ....[21]....
        /*0ce0*/ 	.word	0xffffffff


	//   ....[22]....
        /*0ce4*/ 	.word	0xffffffff


	//   ....[23]....
        /*0ce8*/ 	.word	0xffffffff


	//   ....[24]....
        /*0cec*/ 	.word	0xffffffff


	//   ....[25]....
        /*0cf0*/ 	.word	0xffffffff


	//   ....[26]....
        /*0cf4*/ 	.word	0xffffffff


	//   ....[27]....
        /*0cf8*/ 	.word	0xffffffff


	//   ....[28]....
        /*0cfc*/ 	.word	0xffffffff


	//   ....[29]....
        /*0d00*/ 	.word	0xffffffff


	//   ....[30]....
        /*0d04*/ 	.word	0xffffffff


	//   ....[31]....
        /*0d08*/ 	.word	0xffffffff


	//   ....[32]....
        /*0d0c*/ 	.word	0xffffffff


	//   ....[33]....
        /*0d10*/ 	.word	0xffffffff


	//   ....[34]....
        /*0d14*/ 	.word	0xffffffff


	//   ....[35]....
        /*0d18*/ 	.word	0xffffffff


	//   ....[36]....
        /*0d1c*/ 	.word	0xffffffff


	//   ....[37]....
        /*0d20*/ 	.word	0xffffffff


	//   ....[38]....
        /*0d24*/ 	.word	0xffffffff


	//   ....[39]....
        /*0d28*/ 	.word	0xffffffff


	//   ....[40]....
        /*0d2c*/ 	.word	0xffffffff


	//   ....[41]....
        /*0d30*/ 	.word	0xffffffff


	//   ....[42]....
        /*0d34*/ 	.word	0xffffffff


	//   ....[43]....
        /*0d38*/ 	.word	0xffffffff


	//   ....[44]....
        /*0d3c*/ 	.word	0xffffffff


	//   ....[45]....
        /*0d40*/ 	.word	0xffffffff


	//   ....[46]....
        /*0d44*/ 	.word	0xffffffff


	//   ....[47]....
        /*0d48*/ 	.word	0xffffffff


	//   ....[48]....
        /*0d4c*/ 	.word	0xffffffff


	//   ....[49]....
        /*0d50*/ 	.word	0xffffffff


	//   ....[50]....
        /*0d54*/ 	.word	0xffffffff


	//   ....[51]....
        /*0d58*/ 	.word	0xffffffff


	//   ....[52]....
        /*0d5c*/ 	.word	0xffffffff


	//   ....[53]....
        /*0d60*/ 	.word	0xffffffff


	//   ....[54]....
        /*0d64*/ 	.word	0xffffffff


	//   ....[55]....
        /*0d68*/ 	.word	0xffffffff


	//   ....[56]....
        /*0d6c*/ 	.word	0xffffffff


	//   ....[57]....
        /*0d70*/ 	.word	0xffffffff


	//   ....[58]....
        /*0d74*/ 	.word	0xffffffff


	//   ....[59]....
        /*0d78*/ 	.word	0xffffffff


	//   ....[60]....
        /*0d7c*/ 	.word	0xffffffff


	//   ....[61]....
        /*0d80*/ 	.word	0xffffffff


	//   ....[62]....
        /*0d84*/ 	.word	0xffffffff


	//   ....[63]....
        /*0d88*/ 	.word	0xffffffff


	//   ....[64]....
        /*0d8c*/ 	.word	0xffffffff


	//   ....[65]....
        /*0d90*/ 	.word	0xffffffff


	//   ....[66]....
        /*0d94*/ 	.word	0xffffffff


	//   ....[67]....
        /*0d98*/ 	.word	0xffffffff


	//   ....[68]....
        /*0d9c*/ 	.word	0xffffffff


	//   ....[69]....
        /*0da0*/ 	.word	0xffffffff


	//   ....[70]....
        /*0da4*/ 	.word	0xffffffff


	//   ....[71]....
        /*0da8*/ 	.word	0xffffffff


	//   ....[72]....
        /*0dac*/ 	.word	0xffffffff


	//   ....[73]....
        /*0db0*/ 	.word	0xffffffff


	//   ....[74]....
        /*0db4*/ 	.word	0xffffffff


	//   ....[75]....
        /*0db8*/ 	.word	0xffffffff


	//   ....[76]....
        /*0dbc*/ 	.word	0xffffffff


	//   ....[77]....
        /*0dc0*/ 	.word	0xffffffff


	//   ....[78]....
        /*0dc4*/ 	.word	0xffffffff


	//   ....[79]....
        /*0dc8*/ 	.word	0xffffffff


	//   ....[80]....
        /*0dcc*/ 	.word	0xffffffff


	//   ....[81]....
        /*0dd0*/ 	.word	0xffffffff


	//   ....[82]....
        /*0dd4*/ 	.word	0xffffffff


	//   ....[83]....
        /*0dd8*/ 	.word	0xffffffff


	//   ....[84]....
        /*0ddc*/ 	.word	0xffffffff


	//   ....[85]....
        /*0de0*/ 	.word	0xffffffff


	//   ....[86]....
        /*0de4*/ 	.word	0xffffffff


	//   ....[87]....
        /*0de8*/ 	.word	0xffffffff


	//   ....[88]....
        /*0dec*/ 	.word	0xffffffff


	//   ....[89]....
        /*0df0*/ 	.word	0xffffffff


	//   ....[90]....
        /*0df4*/ 	.word	0xffffffff


	//   ....[91]....
        /*0df8*/ 	.word	0xffffffff


	//   ....[92]....
        /*0dfc*/ 	.word	0xffffffff


	//   ....[93]....
        /*0e00*/ 	.word	0xffffffff


	//   ....[94]....
        /*0e04*/ 	.word	0xffffffff


	//   ....[95]....
        /*0e08*/ 	.word	0xffffffff


	//   ....[96]....
        /*0e0c*/ 	.word	0xffffffff


	//   ....[97]....
        /*0e10*/ 	.word	0xffffffff


	//   ....[98]....
        /*0e14*/ 	.word	0xffffffff


	//   ....[99]....
        /*0e18*/ 	.word	0xffffffff


	//   ....[100]....
        /*0e1c*/ 	.word	0xffffffff


	//   ....[101]....
        /*0e20*/ 	.word	0xffffffff


	//   ....[102]....
        /*0e24*/ 	.word	0xffffffff


	//   ....[103]....
        /*0e28*/ 	.word	0xffffffff


	//   ....[104]....
        /*0e2c*/ 	.word	0xffffffff


	//   ....[105]....
        /*0e30*/ 	.word	0xffffffff


	//   ....[106]....
        /*0e34*/ 	.word	0xffffffff


	//   ....[107]....
        /*0e38*/ 	.word	0xffffffff


	//   ....[108]....
        /*0e3c*/ 	.word	0xffffffff


	//   ....[109]....
        /*0e40*/ 	.word	0xffffffff


	//   ....[110]....
        /*0e44*/ 	.word	0xffffffff


	//   ....[111]....
        /*0e48*/ 	.word	0xffffffff


	//   ....[112]....
        /*0e4c*/ 	.word	0xffffffff


	//   ....[113]....
        /*0e50*/ 	.word	0xffffffff


	//   ....[114]....
        /*0e54*/ 	.word	0xffffffff


	//   ....[115]....
        /*0e58*/ 	.word	0xffffffff


	//   ....[116]....
        /*0e5c*/ 	.word	0xffffffff


	//   ....[117]....
        /*0e60*/ 	.word	0xffffffff


	//   ....[118]....
        /*0e64*/ 	.word	0xffffffff


	//   ....[119]....
        /*0e68*/ 	.word	0xffffffff


	//   ....[120]....
        /*0e6c*/ 	.word	0xffffffff


	//   ....[121]....
        /*0e70*/ 	.word	0xffffffff


	//   ....[122]....
        /*0e74*/ 	.word	0xffffffff


	//   ....[123]....
        /*0e78*/ 	.word	0xffffffff


	//   ....[124]....
        /*0e7c*/ 	.word	0xffffffff


	//   ....[125]....
        /*0e80*/ 	.word	0xffffffff


	//   ....[126]....
        /*0e84*/ 	.word	0xffffffff


	//   ....[127]....
        /*0e88*/ 	.word	0xffffffff


	//   ....[128]....
        /*0e8c*/ 	.word	0xffffffff


	//   ....[129]....
        /*0e90*/ 	.word	0xffffffff


	//   ....[130]....
        /*0e94*/ 	.word	0xffffffff


	//   ....[131]....
        /*0e98*/ 	.word	0xffffffff


	//   ....[132]....
        /*0e9c*/ 	.word	0xffffffff


	//   ....[133]....
        /*0ea0*/ 	.word	0xffffffff


	//   ....[134]....
        /*0ea4*/ 	.word	0xffffffff


	//   ....[135]....
        /*0ea8*/ 	.word	0xffffffff


	//   ....[136]....
        /*0eac*/ 	.word	0xffffffff


	//   ....[137]....
        /*0eb0*/ 	.word	0xffffffff


	//   ....[138]....
        /*0eb4*/ 	.word	0xffffffff


	//   ....[139]....
        /*0eb8*/ 	.word	0xffffffff


	//   ....[140]....
        /*0ebc*/ 	.word	0xffffffff


	//   ....[141]....
        /*0ec0*/ 	.word	0xffffffff


	//   ....[142]....
        /*0ec4*/ 	.word	0xffffffff


	//   ....[143]....
        /*0ec8*/ 	.word	0xffffffff


	//   ....[144]....
        /*0ecc*/ 	.word	0xffffffff


	//   ....[145]....
        /*0ed0*/ 	.word	0xffffffff


	//   ....[146]....
        /*0ed4*/ 	.word	0xffffffff


	//   ....[147]....
        /*0ed8*/ 	.word	0xffffffff


	//   ....[148]....
        /*0edc*/ 	.word	0xffffffff


	//   ....[149]....
        /*0ee0*/ 	.word	0xffffffff


	//   ....[150]....
        /*0ee4*/ 	.word	0xffffffff


	//   ....[151]....
        /*0ee8*/ 	.word	0xffffffff


	//   ....[152]....
        /*0eec*/ 	.word	0xffffffff


	//   ....[153]....
        /*0ef0*/ 	.word	0xffffffff


	//   ....[154]....
        /*0ef4*/ 	.word	0xffffffff


	//   ....[155]....
        /*0ef8*/ 	.word	0xffffffff


	//   ....[156]....
        /*0efc*/ 	.word	0xffffffff


	//   ....[157]....
        /*0f00*/ 	.word	0xffffffff


	//   ....[158]....
        /*0f04*/ 	.word	0xffffffff


	//   ....[159]....
        /*0f08*/ 	.word	0xffffffff


	//   ....[160]....
        /*0f0c*/ 	.word	0xffffffff


	//   ....[161]....
        /*0f10*/ 	.word	0xffffffff


	//   ....[162]....
        /*0f14*/ 	.word	0xffffffff


	//   ....[163]....
        /*0f18*/ 	.word	0xffffffff


	//   ....[164]....
        /*0f1c*/ 	.word	0xffffffff


	//   ....[165]....
        /*0f20*/ 	.word	0xffffffff


	//   ....[166]....
        /*0f24*/ 	.word	0xffffffff


	//   ....[167]....
        /*0f28*/ 	.word	0xffffffff


	//   ....[168]....
        /*0f2c*/ 	.word	0xffffffff


	//   ....[169]....
        /*0f30*/ 	.word	0xffffffff


	//   ....[170]....
        /*0f34*/ 	.word	0xffffffff


	//   ....[171]....
        /*0f38*/ 	.word	0xffffffff


	//   ....[172]....
        /*0f3c*/ 	.word	0xffffffff


	//   ....[173]....
        /*0f40*/ 	.word	0xffffffff


	//   ....[174]....
        /*0f44*/ 	.word	0xffffffff


	//   ....[175]....
        /*0f48*/ 	.word	0xffffffff


	//   ....[176]....
        /*0f4c*/ 	.word	0xffffffff


	//   ....[177]....
        /*0f50*/ 	.word	0xffffffff


	//   ....[178]....
        /*0f54*/ 	.word	0xffffffff


	//   ....[179]....
        /*0f58*/ 	.word	0xffffffff


	//   ....[180]....
        /*0f5c*/ 	.word	0xffffffff


	//   ....[181]....
        /*0f60*/ 	.word	0xffffffff


	//   ....[182]....
        /*0f64*/ 	.word	0xffffffff


	//   ....[183]....
        /*0f68*/ 	.word	0xffffffff


	//   ....[184]....
        /*0f6c*/ 	.word	0xffffffff


	//   ....[185]....
        /*0f70*/ 	.word	0xffffffff


	//   ....[186]....
        /*0f74*/ 	.word	0xffffffff


	//   ....[187]....
        /*0f78*/ 	.word	0xffffffff


	//   ....[188]....
        /*0f7c*/ 	.word	0xffffffff


	//   ....[189]....
        /*0f80*/ 	.word	0xffffffff


	//   ....[190]....
        /*0f84*/ 	.word	0xffffffff


	//   ....[191]....
        /*0f88*/ 	.word	0xffffffff


	//   ....[192]....
        /*0f8c*/ 	.word	0xffffffff


	//   ....[193]....
        /*0f90*/ 	.word	0xffffffff


	//   ....[194]....
        /*0f94*/ 	.word	0xffffffff


	//   ....[195]....
        /*0f98*/ 	.word	0xffffffff


	//   ....[196]....
        /*0f9c*/ 	.word	0xffffffff


	//   ....[197]....
        /*0fa0*/ 	.word	0xffffffff


	//   ....[198]....
        /*0fa4*/ 	.word	0xffffffff


	//   ....[199]....
        /*0fa8*/ 	.word	0xffffffff


	//   ....[200]....
        /*0fac*/ 	.word	0xffffffff


	//   ....[201]....
        /*0fb0*/ 	.word	0xffffffff


	//----- nvinfo : EIATTR_COOP_GROUP_INSTR_OFFSETS
	.align		4
.L_456:
        /*0fb4*/ 	.byte	0x04, 0x28
        /*0fb6*/ 	.short	(.L_458 - .L_457)


	//   ....[0]....
.L_457:
        /*0fb8*/ 	.word	0x000033e0


	//   ....[1]....
        /*0fbc*/ 	.word	0x000033f0


	//   ....[2]....
        /*0fc0*/ 	.word	0x00003400


	//   ....[3]....
        /*0fc4*/ 	.word	0x00003410


	//   ....[4]....
        /*0fc8*/ 	.word	0x00003570


	//   ....[5]....
        /*0fcc*/ 	.word	0x00003580


	//   ....[6]....
        /*0fd0*/ 	.word	0x00003590


	//   ....[7]....
        /*0fd4*/ 	.word	0x000035a0


	//   ....[8]....
        /*0fd8*/ 	.word	0x000035b0


	//   ....[9]....
        /*0fdc*/ 	.word	0x000035c0


	//   ....[10]....
        /*0fe0*/ 	.word	0x000035d0


	//   ....[11]....
        /*0fe4*/ 	.word	0x000035e0


	//   ....[12]....
        /*0fe8*/ 	.word	0x000035f0


	//   ....[13]....
        /*0fec*/ 	.word	0x00003600


	//   ....[14]....
        /*0ff0*/ 	.word	0x00003610


	//   ....[15]....
        /*0ff4*/ 	.word	0x00003620


	//   ....[16]....
        /*0ff8*/ 	.word	0x00003810


	//   ....[17]....
        /*0ffc*/ 	.word	0x00003820


	//   ....[18]....
        /*1000*/ 	.word	0x00003830


	//   ....[19]....
        /*1004*/ 	.word	0x00003840


	//   ....[20]....
        /*1008*/ 	.word	0x00003850


	//   ....[21]....
        /*100c*/ 	.word	0x00003860


	//   ....[22]....
        /*1010*/ 	.word	0x00003870


	//   ....[23]....
        /*1014*/ 	.word	0x00003880


	//   ....[24]....
        /*1018*/ 	.word	0x00003910


	//   ....[25]....
        /*101c*/ 	.word	0x00003920


	//   ....[26]....
        /*1020*/ 	.word	0x00003960


	//   ....[27]....
        /*1024*/ 	.word	0x00003970


	//   ....[28]....
        /*1028*/ 	.word	0x000039b0


	//   ....[29]....
        /*102c*/ 	.word	0x000039c0


	//   ....[30]....
        /*1030*/ 	.word	0x00003a50


	//   ....[31]....
        /*1034*/ 	.word	0x00003a70


	//   ....[32]....
        /*1038*/ 	.word	0x00003aa0


	//   ....[33]....
        /*103c*/ 	.word	0x00003ab0


	//   ....[34]....
        /*1040*/ 	.word	0x00003ac0


	//   ....[35]....
        /*1044*/ 	.word	0x00003ad0


	//   ....[36]....
        /*1048*/ 	.word	0x00003ae0


	//   ....[37]....
        /*104c*/ 	.word	0x00003af0


	//   ....[38]....
        /*1050*/ 	.word	0x00003b00


	//   ....[39]....
        /*1054*/ 	.word	0x00003b10


	//   ....[40]....
        /*1058*/ 	.word	0x00003c80


	//   ....[41]....
        /*105c*/ 	.word	0x00003c90


	//   ....[42]....
        /*1060*/ 	.word	0x00003cf0


	//   ....[43]....
        /*1064*/ 	.word	0x00003d00


	//   ....[44]....
        /*1068*/ 	.word	0x00003d10


	//   ....[45]....
        /*106c*/ 	.word	0x00003d20


	//   ....[46]....
        /*1070*/ 	.word	0x00003d30


	//   ....[47]....
        /*1074*/ 	.word	0x00003d40


	//   ....[48]....
        /*1078*/ 	.word	0x00003d50


	//   ....[49]....
        /*107c*/ 	.word	0x00003d60


	//   ....[50]....
        /*1080*/ 	.word	0x00003d70


	//   ....[51]....
        /*1084*/ 	.word	0x00003d80


	//   ....[52]....
        /*1088*/ 	.word	0x00003d90


	//   ....[53]....
        /*108c*/ 	.word	0x00003da0


	//   ....[54]....
        /*1090*/ 	.word	0x00003db0


	//   ....[55]....
        /*1094*/ 	.word	0x00003dc0


	//   ....[56]....
        /*1098*/ 	.word	0x00003dd0


	//   ....[57]....
        /*109c*/ 	.word	0x00003de0


	//   ....[58]....
        /*10a0*/ 	.word	0x00003df0


	//   ....[59]....
        /*10a4*/ 	.word	0x00003e00


	//   ....[60]....
        /*10a8*/ 	.word	0x00003e10


	//   ....[61]....
        /*10ac*/ 	.word	0x00003e20


	//   ....[62]....
        /*10b0*/ 	.word	0x00003e30


	//   ....[63]....
        /*10b4*/ 	.word	0x00003e40


	//   ....[64]....
        /*10b8*/ 	.word	0x00003e50


	//   ....[65]....
        /*10bc*/ 	.word	0x00003e60


	//   ....[66]....
        /*10c0*/ 	.word	0x00003e70


	//   ....[67]....
        /*10c4*/ 	.word	0x00003e80


	//   ....[68]....
        /*10c8*/ 	.word	0x00003e90


	//   ....[69]....
        /*10cc*/ 	.word	0x00003ea0


	//   ....[70]....
        /*10d0*/ 	.word	0x00003eb0


	//   ....[71]....
        /*10d4*/ 	.word	0x00003ec0


	//   ....[72]....
        /*10d8*/ 	.word	0x00003ed0


	//   ....[73]....
        /*10dc*/ 	.word	0x00003ee0


	//   ....[74]....
        /*10e0*/ 	.word	0x00003ef0


	//   ....[75]....
        /*10e4*/ 	.word	0x00003f00


	//   ....[76]....
        /*10e8*/ 	.word	0x00003f10


	//   ....[77]....
        /*10ec*/ 	.word	0x00003f20


	//   ....[78]....
        /*10f0*/ 	.word	0x00004080


	//   ....[79]....
        /*10f4*/ 	.word	0x00004090


	//   ....[80]....
        /*10f8*/ 	.word	0x000040a0


	//   ....[81]....
        /*10fc*/ 	.word	0x000040b0


	//   ....[82]....
        /*1100*/ 	.word	0x000040c0


	//   ....[83]....
        /*1104*/ 	.word	0x000040d0


	//   ....[84]....
        /*1108*/ 	.word	0x000040e0


	//   ....[85]....
        /*110c*/ 	.word	0x000040f0


	//   ....[86]....
        /*1110*/ 	.word	0x00004100


	//   ....[87]....
        /*1114*/ 	.word	0x00004110


	//   ....[88]....
        /*1118*/ 	.word	0x00004120


	//   ....[89]....
        /*111c*/ 	.word	0x00004130


	//   ....[90]....
        /*1120*/ 	.word	0x00004140


	//   ....[91]....
        /*1124*/ 	.word	0x00004150


	//   ....[92]....
        /*1128*/ 	.word	0x00004160


	//   ....[93]....
        /*112c*/ 	.word	0x00004170


	//   ....[94]....
        /*1130*/ 	.word	0x00004180


	//   ....[95]....
        /*1134*/ 	.word	0x00004190


	//   ....[96]....
        /*1138*/ 	.word	0x000041a0


	//   ....[97]....
        /*113c*/ 	.word	0x000041b0


	//   ....[98]....
        /*1140*/ 	.word	0x000041c0


	//   ....[99]....
        /*1144*/ 	.word	0x000041d0


	//   ....[100]....
        /*1148*/ 	.word	0x000041e0


	//   ....[101]....
        /*114c*/ 	.word	0x000041f0


	//   ....[102]....
        /*1150*/ 	.word	0x00004200


	//   ....[103]....
        /*1154*/ 	.word	0x00004210


	//   ....[104]....
        /*1158*/ 	.word	0x00004220


	//   ....[105]....
        /*115c*/ 	.word	0x00004230


	//   ....[106]....
        /*1160*/ 	.word	0x00004240


	//   ....[107]....
        /*1164*/ 	.word	0x00004250


	//   ....[108]....
        /*1168*/ 	.word	0x00004260


	//   ....[109]....
        /*116c*/ 	.word	0x00004270


	//   ....[110]....
        /*1170*/ 	.word	0x00004280


	//   ....[111]....
        /*1174*/ 	.word	0x00004290


	//   ....[112]....
        /*1178*/ 	.word	0x000042a0


	//   ....[113]....
        /*117c*/ 	.word	0x000042b0


	//   ....[114]....
        /*1180*/ 	.word	0x000042c0


	//   ....[115]....
        /*1184*/ 	.word	0x000042d0


	//   ....[116]....
        /*1188*/ 	.word	0x00004410


	//   ....[117]....
        /*118c*/ 	.word	0x00004420


	//   ....[118]....
        /*1190*/ 	.word	0x00004430


	//   ....[119]....
        /*1194*/ 	.word	0x00004440


	//   ....[120]....
        /*1198*/ 	.word	0x00004450


	//   ....[121]....
        /*119c*/ 	.word	0x00004460


	//   ....[122]....
        /*11a0*/ 	.word	0x00004470


	//   ....[123]....
        /*11a4*/ 	.word	0x00004480


	//   ....[124]....
        /*11a8*/ 	.word	0x00004490


	//   ....[125]....
        /*11ac*/ 	.word	0x000044a0


	//   ....[126]....
        /*11b0*/ 	.word	0x000044b0


	//   ....[127]....
        /*11b4*/ 	.word	0x000044c0


	//   ....[128]....
        /*11b8*/ 	.word	0x000044d0


	//   ....[129]....
        /*11bc*/ 	.word	0x000044e0


	//   ....[130]....
        /*11c0*/ 	.word	0x000044f0


	//   ....[131]....
        /*11c4*/ 	.word	0x00004500


	//   ....[132]....
        /*11c8*/ 	.word	0x00004510


	//   ....[133]....
        /*11cc*/ 	.word	0x00004520


	//   ....[134]....
        /*11d0*/ 	.word	0x00004530


	//   ....[135]....
        /*11d4*/ 	.word	0x00004540


	//   ....[136]....
        /*11d8*/ 	.word	0x00004550


	//   ....[137]....
        /*11dc*/ 	.word	0x00004560


	//   ....[138]....
        /*11e0*/ 	.word	0x00004570


	//   ....[139]....
        /*11e4*/ 	.word	0x00004580


	//   ....[140]....
        /*11e8*/ 	.word	0x00004590


	//   ....[141]....
        /*11ec*/ 	.word	0x000045a0


	//   ....[142]....
        /*11f0*/ 	.word	0x000045b0


	//   ....[143]....
        /*11f4*/ 	.word	0x000045c0


	//   ....[144]....
        /*11f8*/ 	.word	0x000045d0


	//   ....[145]....
        /*11fc*/ 	.word	0x000045e0


	//   ....[146]....
        /*1200*/ 	.word	0x000045f0


	//   ....[147]....
        /*1204*/ 	.word	0x00004600


	//   ....[148]....
        /*1208*/ 	.word	0x00004610


	//   ....[149]....
        /*120c*/ 	.word	0x00004620


	//   ....[150]....
        /*1210*/ 	.word	0x00004630


	//   ....[151]....
        /*1214*/ 	.word	0x00004640


	//   ....[152]....
        /*1218*/ 	.word	0x00004650


	//   ....[153]....
        /*121c*/ 	.word	0x00004660


	//   ....[154]....
        /*1220*/ 	.word	0x000047c0


	//   ....[155]....
        /*1224*/ 	.word	0x000047d0


	//   ....[156]....
        /*1228*/ 	.word	0x000047e0


	//   ....[157]....
        /*122c*/ 	.word	0x000047f0


	//   ....[158]....
        /*1230*/ 	.word	0x00004800


	//   ....[159]....
        /*1234*/ 	.word	0x00004810


	//   ....[160]....
        /*1238*/ 	.word	0x00004820


	//   ....[161]....
        /*123c*/ 	.word	0x00004830


	//   ....[162]....
        /*1240*/ 	.word	0x00004840


	//   ....[163]....
        /*1244*/ 	.word	0x00004850


	//   ....[164]....
        /*1248*/ 	.word	0x00004860


	//   ....[165]....
        /*124c*/ 	.word	0x00004870


	//   ....[166]....
        /*1250*/ 	.word	0x00004880


	//   ....[167]....
        /*1254*/ 	.word	0x00004890


	//   ....[168]....
        /*1258*/ 	.word	0x000048a0


	//   ....[169]....
        /*125c*/ 	.word	0x000048b0


	//   ....[170]....
        /*1260*/ 	.word	0x000048c0


	//   ....[171]....
        /*1264*/ 	.word	0x000048d0


	//   ....[172]....
        /*1268*/ 	.word	0x000048e0


	//   ....[173]....
        /*126c*/ 	.word	0x000048f0


	//   ....[174]....
        /*1270*/ 	.word	0x00004900


	//   ....[175]....
        /*1274*/ 	.word	0x00004910


	//   ....[176]....
        /*1278*/ 	.word	0x00004920


	//   ....[177]....
        /*127c*/ 	.word	0x00004930


	//   ....[178]....
        /*1280*/ 	.word	0x00004940


	//   ....[179]....
        /*1284*/ 	.word	0x00004950


	//   ....[180]....
        /*1288*/ 	.word	0x00004960


	//   ....[181]....
        /*128c*/ 	.word	0x00004970


	//   ....[182]....
        /*1290*/ 	.word	0x00004980


	//   ....[183]....
        /*1294*/ 	.word	0x00004990


	//   ....[184]....
        /*1298*/ 	.word	0x000049a0


	//   ....[185]....
        /*129c*/ 	.word	0x000049b0


	//   ....[186]....
        /*12a0*/ 	.word	0x000049c0


	//   ....[187]....
        /*12a4*/ 	.word	0x000049d0


	//   ....[188]....
        /*12a8*/ 	.word	0x000049e0


	//   ....[189]....
        /*12ac*/ 	.word	0x000049f0


	//   ....[190]....
        /*12b0*/ 	.word	0x00004a00


	//   ....[191]....
        /*12b4*/ 	.word	0x00004a10


	//   ....[192]....
        /*12b8*/ 	.word	0x00004a20


	//   ....[193]....
        /*12bc*/ 	.word	0x00004a30


	//   ....[194]....
        /*12c0*/ 	.word	0x000060d0


	//   ....[195]....
        /*12c4*/ 	.word	0x00006100


	//   ....[196]....
        /*12c8*/ 	.word	0x00006110


	//   ....[197]....
        /*12cc*/ 	.word	0x00006120


	//   ....[198]....
        /*12d0*/ 	.word	0x00006130


	//   ....[199]....
        /*12d4*/ 	.word	0x00006140


	//   ....[200]....
        /*12d8*/ 	.word	0x00006150


	//   ....[201]....
        /*12dc*/ 	.word	0x00006160


	//   ....[202]....
        /*12e0*/ 	.word	0x00006170


	//   ....[203]....
        /*12e4*/ 	.word	0x00006180


	//   ....[204]....
        /*12e8*/ 	.word	0x00006190


	//   ....[205]....
        /*12ec*/ 	.word	0x000061a0


	//   ....[206]....
        /*12f0*/ 	.word	0x000061b0


	//   ....[207]....
        /*12f4*/ 	.word	0x000061c0


	//   ....[208]....
        /*12f8*/ 	.word	0x000061d0


	//   ....[209]....
        /*12fc*/ 	.word	0x000061e0


	//   ....[210]....
        /*1300*/ 	.word	0x000061f0


	//   ....[211]....
        /*1304*/ 	.word	0x00006200


	//   ....[212]....
        /*1308*/ 	.word	0x00006210


	//   ....[213]....
        /*130c*/ 	.word	0x00006220


	//   ....[214]....
        /*1310*/ 	.word	0x00006230


	//   ....[215]....
        /*1314*/ 	.word	0x00006240


	//   ....[216]....
        /*1318*/ 	.word	0x00006250


	//   ....[217]....
        /*131c*/ 	.word	0x00006260


	//   ....[218]....
        /*1320*/ 	.word	0x00006270


	//   ....[219]....
        /*1324*/ 	.word	0x00006280


	//   ....[220]....
        /*1328*/ 	.word	0x00006290


	//   ....[221]....
        /*132c*/ 	.word	0x000062a0


	//   ....[222]....
        /*1330*/ 	.word	0x000062b0


	//   ....[223]....
        /*1334*/ 	.word	0x000062c0


	//   ....[224]....
        /*1338*/ 	.word	0x000062d0


	//   ....[225]....
        /*133c*/ 	.word	0x000062e0


	//   ....[226]....
        /*1340*/ 	.word	0x000063f0


	//   ....[227]....
        /*1344*/ 	.word	0x00006400


	//   ....[228]....
        /*1348*/ 	.word	0x00006410


	//   ....[229]....
        /*134c*/ 	.word	0x00006420


	//   ....[230]....
        /*1350*/ 	.word	0x00006430


	//   ....[231]....
        /*1354*/ 	.word	0x00006440


	//   ....[232]....
        /*1358*/ 	.word	0x00006450


	//   ....[233]....
        /*135c*/ 	.word	0x00006460


	//   ....[234]....
        /*1360*/ 	.word	0x00006470


	//   ....[235]....
        /*1364*/ 	.word	0x00006480


	//   ....[236]....
        /*1368*/ 	.word	0x00006490


	//   ....[237]....
        /*136c*/ 	.word	0x000064a0


	//   ....[238]....
        /*1370*/ 	.word	0x000064b0


	//   ....[239]....
        /*1374*/ 	.word	0x000064c0


	//   ....[240]....
        /*1378*/ 	.word	0x000064d0


	//   ....[241]....
        /*137c*/ 	.word	0x000064e0


	//   ....[242]....
        /*1380*/ 	.word	0x000064f0


	//   ....[243]....
        /*1384*/ 	.word	0x00006500


	//   ....[244]....
        /*1388*/ 	.word	0x00006510


	//   ....[245]....
        /*138c*/ 	.word	0x00006520


	//   ....[246]....
        /*1390*/ 	.word	0x00006530


	//   ....[247]....
        /*1394*/ 	.word	0x00006540


	//   ....[248]....
        /*1398*/ 	.word	0x00006550


	//   ....[249]....
        /*139c*/ 	.word	0x00006560


	//   ....[250]....
        /*13a0*/ 	.word	0x00006570


	//   ....[251]....
        /*13a4*/ 	.word	0x00006580


	//   ....[252]....
        /*13a8*/ 	.word	0x00006590


	//   ....[253]....
        /*13ac*/ 	.word	0x000065a0


	//   ....[254]....
        /*13b0*/ 	.word	0x000065b0


	//   ....[255]....
        /*13b4*/ 	.word	0x000065c0


	//   ....[0]....
        /*13b8*/ 	.word	0x000065d0


	//   ....[1]....
        /*13bc*/ 	.word	0x000065e0


	//   ....[2]....
        /*13c0*/ 	.word	0x000065f0


	//   ....[3]....
        /*13c4*/ 	.word	0x00006600


	//   ....[4]....
        /*13c8*/ 	.word	0x00006610


	//   ....[5]....
        /*13cc*/ 	.word	0x00006620


	//   ....[6]....
        /*13d0*/ 	.word	0x00006630


	//   ....[7]....
        /*13d4*/ 	.word	0x00006640


	//   ....[8]....
        /*13d8*/ 	.word	0x00006650


	//   ....[9]....
        /*13dc*/ 	.word	0x00006660


	//   ....[10]....
        /*13e0*/ 	.word	0x000067b0


	//   ....[11]....
        /*13e4*/ 	.word	0x000067c0


	//   ....[12]....
        /*13e8*/ 	.word	0x000067d0


	//   ....[13]....
        /*13ec*/ 	.word	0x000067e0


	//   ....[14]....
        /*13f0*/ 	.word	0x000067f0


	//   ....[15]....
        /*13f4*/ 	.word	0x00006800


	//   ....[16]....
        /*13f8*/ 	.word	0x00006810


	//   ....[17]....
        /*13fc*/ 	.word	0x00006820


	//   ....[18]....
        /*1400*/ 	.word	0x00006830


	//   ....[19]....
        /*1404*/ 	.word	0x00006840


	//   ....[20]....
        /*1408*/ 	.word	0x00006850


	//   ....[21]....
        /*140c*/ 	.word	0x00006860


	//   ....[22]....
        /*1410*/ 	.word	0x00006870


	//   ....[23]....
        /*1414*/ 	.word	0x00006880


	//   ....[24]....
        /*1418*/ 	.word	0x00006890


	//   ....[25]....
        /*141c*/ 	.word	0x000068a0


	//   ....[26]....
        /*1420*/ 	.word	0x000068b0


	//   ....[27]....
        /*1424*/ 	.word	0x000068c0


	//   ....[28]....
        /*1428*/ 	.word	0x000068d0


	//   ....[29]....
        /*142c*/ 	.word	0x000068e0


	//   ....[30]....
        /*1430*/ 	.word	0x000068f0


	//   ....[31]....
        /*1434*/ 	.word	0x00006900


	//   ....[32]....
        /*1438*/ 	.word	0x00006910


	//   ....[33]....
        /*143c*/ 	.word	0x00006920


	//   ....[34]....
        /*1440*/ 	.word	0x00006930


	//   ....[35]....
        /*1444*/ 	.word	0x00006940


	//   ....[36]....
        /*1448*/ 	.word	0x00006950


	//   ....[37]....
        /*144c*/ 	.word	0x00006960


	//   ....[38]....
        /*1450*/ 	.word	0x00006970


	//   ....[39]....
        /*1454*/ 	.word	0x00006980


	//   ....[40]....
        /*1458*/ 	.word	0x00006990


	//   ....[41]....
        /*145c*/ 	.word	0x000069a0


	//   ....[42]....
        /*1460*/ 	.word	0x000069b0


	//   ....[43]....
        /*1464*/ 	.word	0x000069c0


	//   ....[44]....
        /*1468*/ 	.word	0x000069d0


	//   ....[45]....
        /*146c*/ 	.word	0x000069e0


	//   ....[46]....
        /*1470*/ 	.word	0x000069f0


	//   ....[47]....
        /*1474*/ 	.word	0x00006a00


	//   ....[48]....
        /*1478*/ 	.word	0x00006a10


	//   ....[49]....
        /*147c*/ 	.word	0x00006a20


	//   ....[50]....
        /*1480*/ 	.word	0x00006b70


	//   ....[51]....
        /*1484*/ 	.word	0x00006b80


	//   ....[52]....
        /*1488*/ 	.word	0x00006b90


	//   ....[53]....
        /*148c*/ 	.word	0x00006ba0


	//   ....[54]....
        /*1490*/ 	.word	0x00006bb0


	//   ....[55]....
        /*1494*/ 	.word	0x00006bc0


	//   ....[56]....
        /*1498*/ 	.word	0x00006bd0


	//   ....[57]....
        /*149c*/ 	.word	0x00006be0


	//   ....[58]....
        /*14a0*/ 	.word	0x00006bf0


	//   ....[59]....
        /*14a4*/ 	.word	0x00006c00


	//   ....[60]....
        /*14a8*/ 	.word	0x00006c10


	//   ....[61]....
        /*14ac*/ 	.word	0x00006c20


	//   ....[62]....
        /*14b0*/ 	.word	0x00006c30


	//   ....[63]....
        /*14b4*/ 	.word	0x00006c40


	//   ....[64]....
        /*14b8*/ 	.word	0x00006c50


	//   ....[65]....
        /*14bc*/ 	.word	0x00006c60


	//   ....[66]....
        /*14c0*/ 	.word	0x00006c70


	//   ....[67]....
        /*14c4*/ 	.word	0x00006c80


	//   ....[68]....
        /*14c8*/ 	.word	0x00006c90


	//   ....[69]....
        /*14cc*/ 	.word	0x00006ca0


	//   ....[70]....
        /*14d0*/ 	.word	0x00006cb0


	//   ....[71]....
        /*14d4*/ 	.word	0x00006cc0


	//   ....[72]....
        /*14d8*/ 	.word	0x00006cd0


	//   ....[73]....
        /*14dc*/ 	.word	0x00006ce0


	//   ....[74]....
        /*14e0*/ 	.word	0x00006cf0


	//   ....[75]....
        /*14e4*/ 	.word	0x00006d00


	//   ....[76]....
        /*14e8*/ 	.word	0x00006d10


	//   ....[77]....
        /*14ec*/ 	.word	0x00006d20


	//   ....[78]....
        /*14f0*/ 	.word	0x00006d30


	//   ....[79]....
        /*14f4*/ 	.word	0x00006d40


	//   ....[80]....
        /*14f8*/ 	.word	0x00006d50


	//   ....[81]....
        /*14fc*/ 	.word	0x00006d60


	//   ....[82]....
        /*1500*/ 	.word	0x00006d70


	//   ....[83]....
        /*1504*/ 	.word	0x00006d80


	//   ....[84]....
        /*1508*/ 	.word	0x00006d90


	//   ....[85]....
        /*150c*/ 	.word	0x00006da0


	//   ....[86]....
        /*1510*/ 	.word	0x00006db0


	//   ....[87]....
        /*1514*/ 	.word	0x00006dc0


	//   ....[88]....
        /*1518*/ 	.word	0x00006dd0


	//   ....[89]....
        /*151c*/ 	.word	0x00006de0


	//   ....[90]....
        /*1520*/ 	.word	0x00006f30


	//   ....[91]....
        /*1524*/ 	.word	0x00006f40


	//   ....[92]....
        /*1528*/ 	.word	0x00006f50


	//   ....[93]....
        /*152c*/ 	.word	0x00006f60


	//   ....[94]....
        /*1530*/ 	.word	0x00006f70


	//   ....[95]....
        /*1534*/ 	.word	0x00006f80


	//   ....[96]....
        /*1538*/ 	.word	0x00006f90


	//   ....[97]....
        /*153c*/ 	.word	0x00006fa0


	//   ....[98]....
        /*1540*/ 	.word	0x00006fb0


	//   ....[99]....
        /*1544*/ 	.word	0x00006fc0


	//   ....[100]....
        /*1548*/ 	.word	0x00006fd0


	//   ....[101]....
        /*154c*/ 	.word	0x00006fe0


	//   ....[102]....
        /*1550*/ 	.word	0x00006ff0


	//   ....[103]....
        /*1554*/ 	.word	0x00007000


	//   ....[104]....
        /*1558*/ 	.word	0x00007010


	//   ....[105]....
        /*155c*/ 	.word	0x00007020


	//   ....[106]....
        /*1560*/ 	.word	0x00007030


	//   ....[107]....
        /*1564*/ 	.word	0x00007040


	//   ....[108]....
        /*1568*/ 	.word	0x00007050


	//   ....[109]....
        /*156c*/ 	.word	0x00007060


	//   ....[110]....
        /*1570*/ 	.word	0x00007070


	//   ....[111]....
        /*1574*/ 	.word	0x00007080


	//   ....[112]....
        /*1578*/ 	.word	0x00007090


	//   ....[113]....
        /*157c*/ 	.word	0x000070a0


	//   ....[114]....
        /*1580*/ 	.word	0x000070b0


	//   ....[115]....
        /*1584*/ 	.word	0x000070c0


	//   ....[116]....
        /*1588*/ 	.word	0x000070d0


	//   ....[117]....
        /*158c*/ 	.word	0x000070e0


	//   ....[118]....
        /*1590*/ 	.word	0x000070f0


	//   ....[119]....
        /*1594*/ 	.word	0x00007100


	//   ....[120]....
        /*1598*/ 	.word	0x00007110


	//   ....[121]....
        /*159c*/ 	.word	0x00007120


	//   ....[122]....
        /*15a0*/ 	.word	0x00007130


	//   ....[123]....
        /*15a4*/ 	.word	0x00007140


	//   ....[124]....
        /*15a8*/ 	.word	0x00007150


	//   ....[125]....
        /*15ac*/ 	.word	0x00007160


	//   ....[126]....
        /*15b0*/ 	.word	0x00007170


	//   ....[127]....
        /*15b4*/ 	.word	0x00007180


	//   ....[128]....
        /*15b8*/ 	.word	0x00007190


	//   ....[129]....
        /*15bc*/ 	.word	0x000071a0


	//   ....[130]....
        /*15c0*/ 	.word	0x000071b0


	//   ....[131]....
        /*15c4*/ 	.word	0x000071c0


	//   ....[132]....
        /*15c8*/ 	.word	0x00008830


	//   ....[133]....
        /*15cc*/ 	.word	0x00008860


	//   ....[134]....
        /*15d0*/ 	.word	0x00008870


	//   ....[135]....
        /*15d4*/ 	.word	0x00008880


	//   ....[136]....
        /*15d8*/ 	.word	0x00008890


	//   ....[137]....
        /*15dc*/ 	.word	0x000088a0


	//   ....[138]....
        /*15e0*/ 	.word	0x000088b0


	//   ....[139]....
        /*15e4*/ 	.word	0x000088c0


	//   ....[140]....
        /*15e8*/ 	.word	0x000088d0


	//   ....[141]....
        /*15ec*/ 	.word	0x000088e0


	//   ....[142]....
        /*15f0*/ 	.word	0x000088f0


	//   ....[143]....
        /*15f4*/ 	.word	0x00008900


	//   ....[144]....
        /*15f8*/ 	.word	0x00008910


	//   ....[145]....
        /*15fc*/ 	.word	0x00008920


	//   ....[146]....
        /*1600*/ 	.word	0x00008930


	//   ....[147]....
        /*1604*/ 	.word	0x00008940


	//   ....[148]....
        /*1608*/ 	.word	0x00008950


	//   ....[149]....
        /*160c*/ 	.word	0x00008960


	//   ....[150]....
        /*1610*/ 	.word	0x00008970


	//   ....[151]....
        /*1614*/ 	.word	0x00008980


	//   ....[152]....
        /*1618*/ 	.word	0x00008990


	//   ....[153]....
        /*161c*/ 	.word	0x000089a0


	//   ....[154]....
        /*1620*/ 	.word	0x000089b0


	//   ....[155]....
        /*1624*/ 	.word	0x000089c0


	//   ....[156]....
        /*1628*/ 	.word	0x000089d0


	//   ....[157]....
        /*162c*/ 	.word	0x000089e0


	//   ....[158]....
        /*1630*/ 	.word	0x000089f0


	//   ....[159]....
        /*1634*/ 	.word	0x00008a00


	//   ....[160]....
        /*1638*/ 	.word	0x00008a10


	//   ....[161]....
        /*163c*/ 	.word	0x00008a20


	//   ....[162]....
        /*1640*/ 	.word	0x00008a30


	//   ....[163]....
        /*1644*/ 	.word	0x00008a40


	//   ....[164]....
        /*1648*/ 	.word	0x00008b50


	//   ....[165]....
        /*164c*/ 	.word	0x00008b60


	//   ....[166]....
        /*1650*/ 	.word	0x00008b70


	//   ....[167]....
        /*1654*/ 	.word	0x00008b80


	//   ....[168]....
        /*1658*/ 	.word	0x00008b90


	//   ....[169]....
        /*165c*/ 	.word	0x00008ba0


	//   ....[170]....
        /*1660*/ 	.word	0x00008bb0


	//   ....[171]....
        /*1664*/ 	.word	0x00008bc0


	//   ....[172]....
        /*1668*/ 	.word	0x00008bd0


	//   ....[173]....
        /*166c*/ 	.word	0x00008be0


	//   ....[174]....
        /*1670*/ 	.word	0x00008bf0


	//   ....[175]....
        /*1674*/ 	.word	0x00008c00


	//   ....[176]....
        /*1678*/ 	.word	0x00008c10


	//   ....[177]....
        /*167c*/ 	.word	0x00008c20


	//   ....[178]....
        /*1680*/ 	.word	0x00008c30


	//   ....[179]....
        /*1684*/ 	.word	0x00008c40


	//   ....[180]....
        /*1688*/ 	.word	0x00008c50


	//   ....[181]....
        /*168c*/ 	.word	0x00008c60


	//   ....[182]....
        /*1690*/ 	.word	0x00008c70


	//   ....[183]....
        /*1694*/ 	.word	0x00008c80


	//   ....[184]....
        /*1698*/ 	.word	0x00008c90


	//   ....[185]....
        /*169c*/ 	.word	0x00008ca0


	//   ....[186]....
        /*16a0*/ 	.word	0x00008cb0


	//   ....[187]....
        /*16a4*/ 	.word	0x00008cc0


	//   ....[188]....
        /*16a8*/ 	.word	0x00008cd0


	//   ....[189]....
        /*16ac*/ 	.word	0x00008ce0


	//   ....[190]....
        /*16b0*/ 	.word	0x00008cf0


	//   ....[191]....
        /*16b4*/ 	.word	0x00008d00


	//   ....[192]....
        /*16b8*/ 	.word	0x00008d10


	//   ....[193]....
        /*16bc*/ 	.word	0x00008d20


	//   ....[194]....
        /*16c0*/ 	.word	0x00008d30


	//   ....[195]....
        /*16c4*/ 	.word	0x00008d40


	//   ....[196]....
        /*16c8*/ 	.word	0x00008d50


	//   ....[197]....
        /*16cc*/ 	.word	0x00008d60


	//   ....[198]....
        /*16d0*/ 	.word	0x00008d70


	//   ....[199]....
        /*16d4*/ 	.word	0x00008d80


	//   ....[200]....
        /*16d8*/ 	.word	0x00008d90


	//   ....[201]....
        /*16dc*/ 	.word	0x00008da0


	//   ....[202]....
        /*16e0*/ 	.word	0x00008db0


	//   ....[203]....
        /*16e4*/ 	.word	0x00008dc0


	//   ....[204]....
        /*16e8*/ 	.word	0x00008f10


	//   ....[205]....
        /*16ec*/ 	.word	0x00008f20


	//   ....[206]....
        /*16f0*/ 	.word	0x00008f30


	//   ....[207]....
        /*16f4*/ 	.word	0x00008f40


	//   ....[208]....
        /*16f8*/ 	.word	0x00008f50


	//   ....[209]....
        /*16fc*/ 	.word	0x00008f60


	//   ....[210]....
        /*1700*/ 	.word	0x00008f70


	//   ....[211]....
        /*1704*/ 	.word	0x00008f80


	//   ....[212]....
        /*1708*/ 	.word	0x00008f90


	//   ....[213]....
        /*170c*/ 	.word	0x00008fa0


	//   ....[214]....
        /*1710*/ 	.word	0x00008fb0


	//   ....[215]....
        /*1714*/ 	.word	0x00008fc0


	//   ....[216]....
        /*1718*/ 	.word	0x00008fd0


	//   ....[217]....
        /*171c*/ 	.word	0x00008fe0


	//   ....[218]....
        /*1720*/ 	.word	0x00008ff0


	//   ....[219]....
        /*1724*/ 	.word	0x00009000


	//   ....[220]....
        /*1728*/ 	.word	0x00009010


	//   ....[221]....
        /*172c*/ 	.word	0x00009020


	//   ....[222]....
        /*1730*/ 	.word	0x00009030


	//   ....[223]....
        /*1734*/ 	.word	0x00009040


	//   ....[224]....
        /*1738*/ 	.word	0x00009050


	//   ....[225]....
        /*173c*/ 	.word	0x00009060


	//   ....[226]....
        /*1740*/ 	.word	0x00009070


	//   ....[227]....
        /*1744*/ 	.word	0x00009080


	//   ....[228]....
        /*1748*/ 	.word	0x00009090


	//   ....[229]....
        /*174c*/ 	.word	0x000090a0


	//   ....[230]....
        /*1750*/ 	.word	0x000090b0


	//   ....[231]....
        /*1754*/ 	.word	0x000090c0


	//   ....[232]....
        /*1758*/ 	.word	0x000090d0


	//   ....[233]....
        /*175c*/ 	.word	0x000090e0


	//   ....[234]....
        /*1760*/ 	.word	0x000090f0


	//   ....[235]....
        /*1764*/ 	.word	0x00009100


	//   ....[236]....
        /*1768*/ 	.word	0x00009110


	//   ....[237]....
        /*176c*/ 	.word	0x00009120


	//   ....[238]....
        /*1770*/ 	.word	0x00009130


	//   ....[239]....
        /*1774*/ 	.word	0x00009140


	//   ....[240]....
        /*1778*/ 	.word	0x00009150


	//   ....[241]....
        /*177c*/ 	.word	0x00009160


	//   ....[242]....
        /*1780*/ 	.word	0x00009170


	//   ....[243]....
        /*1784*/ 	.word	0x00009180


	//   ....[244]....
        /*1788*/ 	.word	0x000092d0


	//   ....[245]....
        /*178c*/ 	.word	0x000092e0


	//   ....[246]....
        /*1790*/ 	.word	0x000092f0


	//   ....[247]....
        /*1794*/ 	.word	0x00009300


	//   ....[248]....
        /*1798*/ 	.word	0x00009310


	//   ....[249]....
        /*179c*/ 	.word	0x00009320


	//   ....[250]....
        /*17a0*/ 	.word	0x00009330


	//   ....[251]....
        /*17a4*/ 	.word	0x00009340


	//   ....[252]....
        /*17a8*/ 	.word	0x00009350


	//   ....[253]....
        /*17ac*/ 	.word	0x00009360


	//   ....[254]....
        /*17b0*/ 	.word	0x00009370


	//   ....[255]....
        /*17b4*/ 	.word	0x00009380


	//   ....[0]....
        /*17b8*/ 	.word	0x00009390


	//   ....[1]....
        /*17bc*/ 	.word	0x000093a0


	//   ....[2]....
        /*17c0*/ 	.word	0x000093b0


	//   ....[3]....
        /*17c4*/ 	.word	0x000093c0


	//   ....[4]....
        /*17c8*/ 	.word	0x000093d0


	//   ....[5]....
        /*17cc*/ 	.word	0x000093e0


	//   ....[6]....
        /*17d0*/ 	.word	0x000093f0


	//   ....[7]....
        /*17d4*/ 	.word	0x00009400


	//   ....[8]....
        /*17d8*/ 	.word	0x00009410


	//   ....[9]....
        /*17dc*/ 	.word	0x00009420


	//   ....[10]....
        /*17e0*/ 	.word	0x00009430


	//   ....[11]....
        /*17e4*/ 	.word	0x00009440


	//   ....[12]....
        /*17e8*/ 	.word	0x00009450


	//   ....[13]....
        /*17ec*/ 	.word	0x00009460


	//   ....[14]....
        /*17f0*/ 	.word	0x00009470


	//   ....[15]....
        /*17f4*/ 	.word	0x00009480


	//   ....[16]....
        /*17f8*/ 	.word	0x00009490


	//   ....[17]....
        /*17fc*/ 	.word	0x000094a0


	//   ....[18]....
        /*1800*/ 	.word	0x000094b0


	//   ....[19]....
        /*1804*/ 	.word	0x000094c0


	//   ....[20]....
        /*1808*/ 	.word	0x000094d0


	//   ....[21]....
        /*180c*/ 	.word	0x000094e0


	//   ....[22]....
        /*1810*/ 	.word	0x000094f0


	//   ....[23]....
        /*1814*/ 	.word	0x00009500


	//   ....[24]....
        /*1818*/ 	.word	0x00009510


	//   ....[25]....
        /*181c*/ 	.word	0x00009520


	//   ....[26]....
        /*1820*/ 	.word	0x00009530


	//   ....[27]....
        /*1824*/ 	.word	0x00009540


	//   ....[28]....
        /*1828*/ 	.word	0x00009690


	//   ....[29]....
        /*182c*/ 	.word	0x000096a0


	//   ....[30]....
        /*1830*/ 	.word	0x000096b0


	//   ....[31]....
        /*1834*/ 	.word	0x000096c0


	//   ....[32]....
        /*1838*/ 	.word	0x000096d0


	//   ....[33]....
        /*183c*/ 	.word	0x000096e0


	//   ....[34]....
        /*1840*/ 	.word	0x000096f0


	//   ....[35]....
        /*1844*/ 	.word	0x00009700


	//   ....[36]....
        /*1848*/ 	.word	0x00009710


	//   ....[37]....
        /*184c*/ 	.word	0x00009720


	//   ....[38]....
        /*1850*/ 	.word	0x00009730


	//   ....[39]....
        /*1854*/ 	.word	0x00009740


	//   ....[40]....
        /*1858*/ 	.word	0x00009750


	//   ....[41]....
        /*185c*/ 	.word	0x00009760


	//   ....[42]....
        /*1860*/ 	.word	0x00009770


	//   ....[43]....
        /*1864*/ 	.word	0x00009780


	//   ....[44]....
        /*1868*/ 	.word	0x00009790


	//   ....[45]....
        /*186c*/ 	.word	0x000097a0


	//   ....[46]....
        /*1870*/ 	.word	0x000097b0


	//   ....[47]....
        /*1874*/ 	.word	0x000097c0


	//   ....[48]....
        /*1878*/ 	.word	0x000097d0


	//   ....[49]....
        /*187c*/ 	.word	0x000097e0


	//   ....[50]....
        /*1880*/ 	.word	0x000097f0


	//   ....[51]....
        /*1884*/ 	.word	0x00009800


	//   ....[52]....
        /*1888*/ 	.word	0x00009810


	//   ....[53]....
        /*188c*/ 	.word	0x00009820


	//   ....[54]....
        /*1890*/ 	.word	0x00009830


	//   ....[55]....
        /*1894*/ 	.word	0x00009840


	//   ....[56]....
        /*1898*/ 	.word	0x00009850


	//   ....[57]....
        /*189c*/ 	.word	0x00009860


	//   ....[58]....
        /*18a0*/ 	.word	0x00009870


	//   ....[59]....
        /*18a4*/ 	.word	0x00009880


	//   ....[60]....
        /*18a8*/ 	.word	0x00009890


	//   ....[61]....
        /*18ac*/ 	.word	0x000098a0


	//   ....[62]....
        /*18b0*/ 	.word	0x000098b0


	//   ....[63]....
        /*18b4*/ 	.word	0x000098c0


	//   ....[64]....
        /*18b8*/ 	.word	0x000098d0


	//   ....[65]....
        /*18bc*/ 	.word	0x000098e0


	//   ....[66]....
        /*18c0*/ 	.word	0x000098f0


	//   ....[67]....
        /*18c4*/ 	.word	0x00009900


	//   ....[68]....
        /*18c8*/ 	.word	0x00009910


	//   ....[69]....
        /*18cc*/ 	.word	0x00009920


	//   ....[70]....
        /*18d0*/ 	.word	0x0000af90


	//   ....[71]....
        /*18d4*/ 	.word	0x0000afc0


	//   ....[72]....
        /*18d8*/ 	.word	0x0000afd0


	//   ....[73]....
        /*18dc*/ 	.word	0x0000afe0


	//   ....[74]....
        /*18e0*/ 	.word	0x0000aff0


	//   ....[75]....
        /*18e4*/ 	.word	0x0000b000


	//   ....[76]....
        /*18e8*/ 	.word	0x0000b010


	//   ....[77]....
        /*18ec*/ 	.word	0x0000b020


	//   ....[78]....
        /*18f0*/ 	.word	0x0000b030


	//   ....[79]....
        /*18f4*/ 	.word	0x0000b040


	//   ....[80]....
        /*18f8*/ 	.word	0x0000b050


	//   ....[81]....
        /*18fc*/ 	.word	0x0000b060


	//   ....[82]....
        /*1900*/ 	.word	0x0000b070


	//   ....[83]....
        /*1904*/ 	.word	0x0000b080


	//   ....[84]....
        /*1908*/ 	.word	0x0000b090


	//   ....[85]....
        /*190c*/ 	.word	0x0000b0a0


	//   ....[86]....
        /*1910*/ 	.word	0x0000b0b0


	//   ....[87]....
        /*1914*/ 	.word	0x0000b0c0


	//   ....[88]....
        /*1918*/ 	.word	0x0000b0d0


	//   ....[89]....
        /*191c*/ 	.word	0x0000b0e0


	//   ....[90]....
        /*1920*/ 	.word	0x0000b0f0


	//   ....[91]....
        /*1924*/ 	.word	0x0000b100


	//   ....[92]....
        /*1928*/ 	.word	0x0000b110


	//   ....[93]....
        /*192c*/ 	.word	0x0000b120


	//   ....[94]....
        /*1930*/ 	.word	0x0000b130


	//   ....[95]....
        /*1934*/ 	.word	0x0000b140


	//   ....[96]....
        /*1938*/ 	.word	0x0000b150


	//   ....[97]....
        /*193c*/ 	.word	0x0000b160


	//   ....[98]....
        /*1940*/ 	.word	0x0000b170


	//   ....[99]....
        /*1944*/ 	.word	0x0000b180


	//   ....[100]....
        /*1948*/ 	.word	0x0000b190


	//   ....[101]....
        /*194c*/ 	.word	0x0000b1a0


	//   ....[102]....
        /*1950*/ 	.word	0x0000b2b0


	//   ....[103]....
        /*1954*/ 	.word	0x0000b2c0


	//   ....[104]....
        /*1958*/ 	.word	0x0000b2d0


	//   ....[105]....
        /*195c*/ 	.word	0x0000b2e0


	//   ....[106]....
        /*1960*/ 	.word	0x0000b2f0


	//   ....[107]....
        /*1964*/ 	.word	0x0000b300


	//   ....[108]....
        /*1968*/ 	.word	0x0000b310


	//   ....[109]....
        /*196c*/ 	.word	0x0000b320


	//   ....[110]....
        /*1970*/ 	.word	0x0000b330


	//   ....[111]....
        /*1974*/ 	.word	0x0000b340


	//   ....[112]....
        /*1978*/ 	.word	0x0000b350


	//   ....[113]....
        /*197c*/ 	.word	0x0000b360


	//   ....[114]....
        /*1980*/ 	.word	0x0000b370


	//   ....[115]....
        /*1984*/ 	.word	0x0000b380


	//   ....[116]....
        /*1988*/ 	.word	0x0000b390


	//   ....[117]....
        /*198c*/ 	.word	0x0000b3a0


	//   ....[118]....
        /*1990*/ 	.word	0x0000b3b0


	//   ....[119]....
        /*1994*/ 	.word	0x0000b3c0


	//   ....[120]....
        /*1998*/ 	.word	0x0000b3d0


	//   ....[121]....
        /*199c*/ 	.word	0x0000b3e0


	//   ....[122]....
        /*19a0*/ 	.word	0x0000b3f0


	//   ....[123]....
        /*19a4*/ 	.word	0x0000b400


	//   ....[124]....
        /*19a8*/ 	.word	0x0000b410


	//   ....[125]....
        /*19ac*/ 	.word	0x0000b420


	//   ....[126]....
        /*19b0*/ 	.word	0x0000b430


	//   ....[127]....
        /*19b4*/ 	.word	0x0000b440


	//   ....[128]....
        /*19b8*/ 	.word	0x0000b450


	//   ....[129]....
        /*19bc*/ 	.word	0x0000b460


	//   ....[130]....
        /*19c0*/ 	.word	0x0000b470


	//   ....[131]....
        /*19c4*/ 	.word	0x0000b480


	//   ....[132]....
        /*19c8*/ 	.word	0x0000b490


	//   ....[133]....
        /*19cc*/ 	.word	0x0000b4a0


	//   ....[134]....
        /*19d0*/ 	.word	0x0000b4b0


	//   ....[135]....
        /*19d4*/ 	.word	0x0000b4c0


	//   ....[136]....
        /*19d8*/ 	.word	0x0000b4d0


	//   ....[137]....
        /*19dc*/ 	.word	0x0000b4e0


	//   ....[138]....
        /*19e0*/ 	.word	0x0000b4f0


	//   ....[139]....
        /*19e4*/ 	.word	0x0000b500


	//   ....[140]....
        /*19e8*/ 	.word	0x0000b510


	//   ....[141]....
        /*19ec*/ 	.word	0x0000b520


	//   ....[142]....
        /*19f0*/ 	.word	0x0000b670


	//   ....[143]....
        /*19f4*/ 	.word	0x0000b680


	//   ....[144]....
        /*19f8*/ 	.word	0x0000b690


	//   ....[145]....
        /*19fc*/ 	.word	0x0000b6a0


	//   ....[146]....
        /*1a00*/ 	.word	0x0000b6b0


	//   ....[147]....
        /*1a04*/ 	.word	0x0000b6c0


	//   ....[148]....
        /*1a08*/ 	.word	0x0000b6d0


	//   ....[149]....
        /*1a0c*/ 	.word	0x0000b6e0


	//   ....[150]....
        /*1a10*/ 	.word	0x0000b6f0


	//   ....[151]....
        /*1a14*/ 	.word	0x0000b700


	//   ....[152]....
        /*1a18*/ 	.word	0x0000b710


	//   ....[153]....
        /*1a1c*/ 	.word	0x0000b720


	//   ....[154]....
        /*1a20*/ 	.word	0x0000b730


	//   ....[155]....
        /*1a24*/ 	.word	0x0000b740


	//   ....[156]....
        /*1a28*/ 	.word	0x0000b750


	//   ....[157]....
        /*1a2c*/ 	.word	0x0000b760


	//   ....[158]....
        /*1a30*/ 	.word	0x0000b770


	//   ....[159]....
        /*1a34*/ 	.word	0x0000b780


	//   ....[160]....
        /*1a38*/ 	.word	0x0000b790


	//   ....[161]....
        /*1a3c*/ 	.word	0x0000b7a0


	//   ....[162]....
        /*1a40*/ 	.word	0x0000b7b0


	//   ....[163]....
        /*1a44*/ 	.word	0x0000b7c0


	//   ....[164]....
        /*1a48*/ 	.word	0x0000b7d0


	//   ....[165]....
        /*1a4c*/ 	.word	0x0000b7e0


	//   ....[166]....
        /*1a50*/ 	.word	0x0000b7f0


	//   ....[167]....
        /*1a54*/ 	.word	0x0000b800


	//   ....[168]....
        /*1a58*/ 	.word	0x0000b810


	//   ....[169]....
        /*1a5c*/ 	.word	0x0000b820


	//   ....[170]....
        /*1a60*/ 	.word	0x0000b830


	//   ....[171]....
        /*1a64*/ 	.word	0x0000b840


	//   ....[172]....
        /*1a68*/ 	.word	0x0000b850


	//   ....[173]....
        /*1a6c*/ 	.word	0x0000b860


	//   ....[174]....
        /*1a70*/ 	.word	0x0000b870


	//   ....[175]....
        /*1a74*/ 	.word	0x0000b880


	//   ....[176]....
        /*1a78*/ 	.word	0x0000b890


	//   ....[177]....
        /*1a7c*/ 	.word	0x0000b8a0


	//   ....[178]....
        /*1a80*/ 	.word	0x0000b8b0


	//   ....[179]....
        /*1a84*/ 	.word	0x0000b8c0


	//   ....[180]....
        /*1a88*/ 	.word	0x0000b8d0


	//   ....[181]....
        /*1a8c*/ 	.word	0x0000b8e0


	//   ....[182]....
        /*1a90*/ 	.word	0x0000ba30


	//   ....[183]....
        /*1a94*/ 	.word	0x0000ba40


	//   ....[184]....
        /*1a98*/ 	.word	0x0000ba50


	//   ....[185]....
        /*1a9c*/ 	.word	0x0000ba60


	//   ....[186]....
        /*1aa0*/ 	.word	0x0000ba70


	//   ....[187]....
        /*1aa4*/ 	.word	0x0000ba80


	//   ....[188]....
        /*1aa8*/ 	.word	0x0000ba90


	//   ....[189]....
        /*1aac*/ 	.word	0x0000baa0


	//   ....[190]....
        /*1ab0*/ 	.word	0x0000bab0


	//   ....[191]....
        /*1ab4*/ 	.word	0x0000bac0


	//   ....[192]....
        /*1ab8*/ 	.word	0x0000bad0


	//   ....[193]....
        /*1abc*/ 	.word	0x0000bae0


	//   ....[194]....
        /*1ac0*/ 	.word	0x0000baf0


	//   ....[195]....
        /*1ac4*/ 	.word	0x0000bb00


	//   ....[196]....
        /*1ac8*/ 	.word	0x0000bb10


	//   ....[197]....
        /*1acc*/ 	.word	0x0000bb20


	//   ....[198]....
        /*1ad0*/ 	.word	0x0000bb30


	//   ....[199]....
        /*1ad4*/ 	.word	0x0000bb40


	//   ....[200]....
        /*1ad8*/ 	.word	0x0000bb50


	//   ....[201]....
        /*1adc*/ 	.word	0x0000bb60


	//   ....[202]....
        /*1ae0*/ 	.word	0x0000bb70


	//   ....[203]....
        /*1ae4*/ 	.word	0x0000bb80


	//   ....[204]....
        /*1ae8*/ 	.word	0x0000bb90


	//   ....[205]....
        /*1aec*/ 	.word	0x0000bba0


	//   ....[206]....
        /*1af0*/ 	.word	0x0000bbb0


	//   ....[207]....
        /*1af4*/ 	.word	0x0000bbc0


	//   ....[208]....
        /*1af8*/ 	.word	0x0000bbd0


	//   ....[209]....
        /*1afc*/ 	.word	0x0000bbe0


	//   ....[210]....
        /*1b00*/ 	.word	0x0000bbf0


	//   ....[211]....
        /*1b04*/ 	.word	0x0000bc00


	//   ....[212]....
        /*1b08*/ 	.word	0x0000bc10


	//   ....[213]....
        /*1b0c*/ 	.word	0x0000bc20


	//   ....[214]....
        /*1b10*/ 	.word	0x0000bc30


	//   ....[215]....
        /*1b14*/ 	.word	0x0000bc40


	//   ....[216]....
        /*1b18*/ 	.word	0x0000bc50


	//   ....[217]....
        /*1b1c*/ 	.word	0x0000bc60


	//   ....[218]....
        /*1b20*/ 	.word	0x0000bc70


	//   ....[219]....
        /*1b24*/ 	.word	0x0000bc80


	//   ....[220]....
        /*1b28*/ 	.word	0x0000bc90


	//   ....[221]....
        /*1b2c*/ 	.word	0x0000bca0


	//   ....[222]....
        /*1b30*/ 	.word	0x0000bdf0


	//   ....[223]....
        /*1b34*/ 	.word	0x0000be00


	//   ....[224]....
        /*1b38*/ 	.word	0x0000be10


	//   ....[225]....
        /*1b3c*/ 	.word	0x0000be20


	//   ....[226]....
        /*1b40*/ 	.word	0x0000be30


	//   ....[227]....
        /*1b44*/ 	.word	0x0000be40


	//   ....[228]....
        /*1b48*/ 	.word	0x0000be50


	//   ....[229]....
        /*1b4c*/ 	.word	0x0000be60


	//   ....[230]....
        /*1b50*/ 	.word	0x0000be70


	//   ....[231]....
        /*1b54*/ 	.word	0x0000be80


	//   ....[232]....
        /*1b58*/ 	.word	0x0000be90


	//   ....[233]....
        /*1b5c*/ 	.word	0x0000bea0


	//   ....[234]....
        /*1b60*/ 	.word	0x0000beb0


	//   ....[235]....
        /*1b64*/ 	.word	0x0000bec0


	//   ....[236]....
        /*1b68*/ 	.word	0x0000bed0


	//   ....[237]....
        /*1b6c*/ 	.word	0x0000bee0


	//   ....[238]....
        /*1b70*/ 	.word	0x0000bef0


	//   ....[239]....
        /*1b74*/ 	.word	0x0000bf00


	//   ....[240]....
        /*1b78*/ 	.word	0x0000bf10


	//   ....[241]....
        /*1b7c*/ 	.word	0x0000bf20


	//   ....[242]....
        /*1b80*/ 	.word	0x0000bf30


	//   ....[243]....
        /*1b84*/ 	.word	0x0000bf40


	//   ....[244]....
        /*1b88*/ 	.word	0x0000bf50


	//   ....[245]....
        /*1b8c*/ 	.word	0x0000bf60


	//   ....[246]....
        /*1b90*/ 	.word	0x0000bf70


	//   ....[247]....
        /*1b94*/ 	.word	0x0000bf80


	//   ....[248]....
        /*1b98*/ 	.word	0x0000bf90


	//   ....[249]....
        /*1b9c*/ 	.word	0x0000bfa0


	//   ....[250]....
        /*1ba0*/ 	.word	0x0000bfb0


	//   ....[251]....
        /*1ba4*/ 	.word	0x0000bfc0


	//   ....[252]....
        /*1ba8*/ 	.word	0x0000bfd0


	//   ....[253]....
        /*1bac*/ 	.word	0x0000bfe0


	//   ....[254]....
        /*1bb0*/ 	.word	0x0000bff0


	//   ....[255]....
        /*1bb4*/ 	.word	0x0000c000


	//   ....[0]....
        /*1bb8*/ 	.word	0x0000c010


	//   ....[1]....
        /*1bbc*/ 	.word	0x0000c020


	//   ....[2]....
        /*1bc0*/ 	.word	0x0000c030


	//   ....[3]....
        /*1bc4*/ 	.word	0x0000c040


	//   ....[4]....
        /*1bc8*/ 	.word	0x0000c050


	//   ....[5]....
        /*1bcc*/ 	.word	0x0000c060


	//   ....[6]....
        /*1bd0*/ 	.word	0x0000c070


	//   ....[7]....
        /*1bd4*/ 	.word	0x0000c080


	//   ....[8]....
        /*1bd8*/ 	.word	0x0000d6f0


	//   ....[9]....
        /*1bdc*/ 	.word	0x0000d720


	//   ....[10]....
        /*1be0*/ 	.word	0x0000d730


	//   ....[11]....
        /*1be4*/ 	.word	0x0000d740


	//   ....[12]....
        /*1be8*/ 	.word	0x0000d750


	//   ....[13]....
        /*1bec*/ 	.word	0x0000d760


	//   ....[14]....
        /*1bf0*/ 	.word	0x0000d770


	//   ....[15]....
        /*1bf4*/ 	.word	0x0000d780


	//   ....[16]....
        /*1bf8*/ 	.word	0x0000d790


	//   ....[17]....
        /*1bfc*/ 	.word	0x0000d7a0


	//   ....[18]....
        /*1c00*/ 	.word	0x0000d7b0


	//   ....[19]....
        /*1c04*/ 	.word	0x0000d7c0


	//   ....[20]....
        /*1c08*/ 	.word	0x0000d7d0


	//   ....[21]....
        /*1c0c*/ 	.word	0x0000d7e0


	//   ....[22]....
        /*1c10*/ 	.word	0x0000d7f0


	//   ....[23]....
        /*1c14*/ 	.word	0x0000d800


	//   ....[24]....
        /*1c18*/ 	.word	0x0000d810


	//   ....[25]....
        /*1c1c*/ 	.word	0x0000d820


	//   ....[26]....
        /*1c20*/ 	.word	0x0000d830


	//   ....[27]....
        /*1c24*/ 	.word	0x0000d840


	//   ....[28]....
        /*1c28*/ 	.word	0x0000d850


	//   ....[29]....
        /*1c2c*/ 	.word	0x0000d860


	//   ....[30]....
        /*1c30*/ 	.word	0x0000d870


	//   ....[31]....
        /*1c34*/ 	.word	0x0000d880


	//   ....[32]....
        /*1c38*/ 	.word	0x0000d890


	//   ....[33]....
        /*1c3c*/ 	.word	0x0000d8a0


	//   ....[34]....
        /*1c40*/ 	.word	0x0000d8b0


	//   ....[35]....
        /*1c44*/ 	.word	0x0000d8c0


	//   ....[36]....
        /*1c48*/ 	.word	0x0000d8d0


	//   ....[37]....
        /*1c4c*/ 	.word	0x0000d8e0


	//   ....[38]....
        /*1c50*/ 	.word	0x0000d8f0


	//   ....[39]....
        /*1c54*/ 	.word	0x0000d900


	//   ....[40]....
        /*1c58*/ 	.word	0x0000da10


	//   ....[41]....
        /*1c5c*/ 	.word	0x0000da20


	//   ....[42]....
        /*1c60*/ 	.word	0x0000da30


	//   ....[43]....
        /*1c64*/ 	.word	0x0000da40


	//   ....[44]....
        /*1c68*/ 	.word	0x0000da50


	//   ....[45]....
        /*1c6c*/ 	.word	0x0000da60


	//   ....[46]....
        /*1c70*/ 	.word	0x0000da70


	//   ....[47]....
        /*1c74*/ 	.word	0x0000da80


	//   ....[48]....
        /*1c78*/ 	.word	0x0000da90


	//   ....[49]....
        /*1c7c*/ 	.word	0x0000daa0


	//   ....[50]....
        /*1c80*/ 	.word	0x0000dab0


	//   ....[51]....
        /*1c84*/ 	.word	0x0000dac0


	//   ....[52]....
        /*1c88*/ 	.word	0x0000dad0


	//   ....[53]....
        /*1c8c*/ 	.word	0x0000dae0


	//   ....[54]....
        /*1c90*/ 	.word	0x0000daf0


	//   ....[55]....
        /*1c94*/ 	.word	0x0000db00


	//   ....[56]....
        /*1c98*/ 	.word	0x0000db10


	//   ....[57]....
        /*1c9c*/ 	.word	0x0000db20


	//   ....[58]....
        /*1ca0*/ 	.word	0x0000db30


	//   ....[59]....
        /*1ca4*/ 	.word	0x0000db40


	//   ....[60]....
        /*1ca8*/ 	.word	0x0000db50


	//   ....[61]....
        /*1cac*/ 	.word	0x0000db60


	//   ....[62]....
        /*1cb0*/ 	.word	0x0000db70


	//   ....[63]....
        /*1cb4*/ 	.word	0x0000db80


	//   ....[64]....
        /*1cb8*/ 	.word	0x0000db90


	//   ....[65]....
        /*1cbc*/ 	.word	0x0000dba0


	//   ....[66]....
        /*1cc0*/ 	.word	0x0000dbb0


	//   ....[67]....
        /*1cc4*/ 	.word	0x0000dbc0


	//   ....[68]....
        /*1cc8*/ 	.word	0x0000dbd0


	//   ....[69]....
        /*1ccc*/ 	.word	0x0000dbe0


	//   ....[70]....
        /*1cd0*/ 	.word	0x0000dbf0


	//   ....[71]....
        /*1cd4*/ 	.word	0x0000dc00


	//   ....[72]....
        /*1cd8*/ 	.word	0x0000dc10


	//   ....[73]....
        /*1cdc*/ 	.word	0x0000dc20


	//   ....[74]....
        /*1ce0*/ 	.word	0x0000dc30


	//   ....[75]....
        /*1ce4*/ 	.word	0x0000dc40


	//   ....[76]....
        /*1ce8*/ 	.word	0x0000dc50


	//   ....[77]....
        /*1cec*/ 	.word	0x0000dc60


	//   ....[78]....
        /*1cf0*/ 	.word	0x0000dc70


	//   ....[79]....
        /*1cf4*/ 	.word	0x0000dc80


	//   ....[80]....
        /*1cf8*/ 	.word	0x0000ddd0


	//   ....[81]....
        /*1cfc*/ 	.word	0x0000dde0


	//   ....[82]....
        /*1d00*/ 	.word	0x0000ddf0


	//   ....[83]....
        /*1d04*/ 	.word	0x0000de00


	//   ....[84]....
        /*1d08*/ 	.word	0x0000de10


	//   ....[85]....
        /*1d0c*/ 	.word	0x0000de20


	//   ....[86]....
        /*1d10*/ 	.word	0x0000de30


	//   ....[87]....
        /*1d14*/ 	.word	0x0000de40


	//   ....[88]....
        /*1d18*/ 	.word	0x0000de50


	//   ....[89]....
        /*1d1c*/ 	.word	0x0000de60


	//   ....[90]....
        /*1d20*/ 	.word	0x0000de70


	//   ....[91]....
        /*1d24*/ 	.word	0x0000de80


	//   ....[92]....
        /*1d28*/ 	.word	0x0000de90


	//   ....[93]....
        /*1d2c*/ 	.word	0x0000dea0


	//   ....[94]....
        /*1d30*/ 	.word	0x0000deb0


	//   ....[95]....
        /*1d34*/ 	.word	0x0000dec0


	//   ....[96]....
        /*1d38*/ 	.word	0x0000ded0


	//   ....[97]....
        /*1d3c*/ 	.word	0x0000dee0


	//   ....[98]....
        /*1d40*/ 	.word	0x0000def0


	//   ....[99]....
        /*1d44*/ 	.word	0x0000df00


	//   ....[100]....
        /*1d48*/ 	.word	0x0000df10


	//   ....[101]....
        /*1d4c*/ 	.word	0x0000df20


	//   ....[102]....
        /*1d50*/ 	.word	0x0000df30


	//   ....[103]....
        /*1d54*/ 	.word	0x0000df40


	//   ....[104]....
        /*1d58*/ 	.word	0x0000df50


	//   ....[105]....
        /*1d5c*/ 	.word	0x0000df60


	//   ....[106]....
        /*1d60*/ 	.word	0x0000df70


	//   ....[107]....
        /*1d64*/ 	.word	0x0000df80


	//   ....[108]....
        /*1d68*/ 	.word	0x0000df90


	//   ....[109]....
        /*1d6c*/ 	.word	0x0000dfa0


	//   ....[110]....
        /*1d70*/ 	.word	0x0000dfb0


	//   ....[111]....
        /*1d74*/ 	.word	0x0000dfc0


	//   ....[112]....
        /*1d78*/ 	.word	0x0000dfd0


	//   ....[113]....
        /*1d7c*/ 	.word	0x0000dfe0


	//   ....[114]....
        /*1d80*/ 	.word	0x0000dff0


	//   ....[115]....
        /*1d84*/ 	.word	0x0000e000


	//   ....[116]....
        /*1d88*/ 	.word	0x0000e010


	//   ....[117]....
        /*1d8c*/ 	.word	0x0000e020


	//   ....[118]....
        /*1d90*/ 	.word	0x0000e030


	//   ....[119]....
        /*1d94*/ 	.word	0x0000e040


	//   ....[120]....
        /*1d98*/ 	.word	0x0000e190


	//   ....[121]....
        /*1d9c*/ 	.word	0x0000e1a0


	//   ....[122]....
        /*1da0*/ 	.word	0x0000e1b0


	//   ....[123]....
        /*1da4*/ 	.word	0x0000e1c0


	//   ....[124]....
        /*1da8*/ 	.word	0x0000e1d0


	//   ....[125]....
        /*1dac*/ 	.word	0x0000e1e0


	//   ....[126]....
        /*1db0*/ 	.word	0x0000e1f0


	//   ....[127]....
        /*1db4*/ 	.word	0x0000e200


	//   ....[128]....
        /*1db8*/ 	.word	0x0000e210


	//   ....[129]....
        /*1dbc*/ 	.word	0x0000e220


	//   ....[130]....
        /*1dc0*/ 	.word	0x0000e230


	//   ....[131]....
        /*1dc4*/ 	.word	0x0000e240


	//   ....[132]....
        /*1dc8*/ 	.word	0x0000e250


	//   ....[133]....
        /*1dcc*/ 	.word	0x0000e260


	//   ....[134]....
        /*1dd0*/ 	.word	0x0000e270


	//   ....[135]....
        /*1dd4*/ 	.word	0x0000e280


	//   ....[136]....
        /*1dd8*/ 	.word	0x0000e290


	//   ....[137]....
        /*1ddc*/ 	.word	0x0000e2a0


	//   ....[138]....
        /*1de0*/ 	.word	0x0000e2b0


	//   ....[139]....
        /*1de4*/ 	.word	0x0000e2c0


	//   ....[140]....
        /*1de8*/ 	.word	0x0000e2d0


	//   ....[141]....
        /*1dec*/ 	.word	0x0000e2e0


	//   ....[142]....
        /*1df0*/ 	.word	0x0000e2f0


	//   ....[143]....
        /*1df4*/ 	.word	0x0000e300


	//   ....[144]....
        /*1df8*/ 	.word	0x0000e310


	//   ....[145]....
        /*1dfc*/ 	.word	0x0000e320


	//   ....[146]....
        /*1e00*/ 	.word	0x0000e330


	//   ....[147]....
        /*1e04*/ 	.word	0x0000e340


	//   ....[148]....
        /*1e08*/ 	.word	0x0000e350


	//   ....[149]....
        /*1e0c*/ 	.word	0x0000e360


	//   ....[150]....
        /*1e10*/ 	.word	0x0000e370


	//   ....[151]....
        /*1e14*/ 	.word	0x0000e380


	//   ....[152]....
        /*1e18*/ 	.word	0x0000e390


	//   ....[153]....
        /*1e1c*/ 	.word	0x0000e3a0


	//   ....[154]....
        /*1e20*/ 	.word	0x0000e3b0


	//   ....[155]....
        /*1e24*/ 	.word	0x0000e3c0


	//   ....[156]....
        /*1e28*/ 	.word	0x0000e3d0


	//   ....[157]....
        /*1e2c*/ 	.word	0x0000e3e0


	//   ....[158]....
        /*1e30*/ 	.word	0x0000e3f0


	//   ....[159]....
        /*1e34*/ 	.word	0x0000e400


	//   ....[160]....
        /*1e38*/ 	.word	0x0000e550


	//   ....[161]....
        /*1e3c*/ 	.word	0x0000e560


	//   ....[162]....
        /*1e40*/ 	.word	0x0000e570


	//   ....[163]....
        /*1e44*/ 	.word	0x0000e580


	//   ....[164]....
        /*1e48*/ 	.word	0x0000e590


	//   ....[165]....
        /*1e4c*/ 	.word	0x0000e5a0


	//   ....[166]....
        /*1e50*/ 	.word	0x0000e5b0


	//   ....[167]....
        /*1e54*/ 	.word	0x0000e5c0


	//   ....[168]....
        /*1e58*/ 	.word	0x0000e5d0


	//   ....[169]....
        /*1e5c*/ 	.word	0x0000e5e0


	//   ....[170]....
        /*1e60*/ 	.word	0x0000e5f0


	//   ....[171]....
        /*1e64*/ 	.word	0x0000e600


	//   ....[172]....
        /*1e68*/ 	.word	0x0000e610


	//   ....[173]....
        /*1e6c*/ 	.word	0x0000e620


	//   ....[174]....
        /*1e70*/ 	.word	0x0000e630


	//   ....[175]....
        /*1e74*/ 	.word	0x0000e640


	//   ....[176]....
        /*1e78*/ 	.word	0x0000e650


	//   ....[177]....
        /*1e7c*/ 	.word	0x0000e660


	//   ....[178]....
        /*1e80*/ 	.word	0x0000e670


	//   ....[179]....
        /*1e84*/ 	.word	0x0000e680


	//   ....[180]....
        /*1e88*/ 	.word	0x0000e690


	//   ....[181]....
        /*1e8c*/ 	.word	0x0000e6a0


	//   ....[182]....
        /*1e90*/ 	.word	0x0000e6b0


	//   ....[183]....
        /*1e94*/ 	.word	0x0000e6c0


	//   ....[184]....
        /*1e98*/ 	.word	0x0000e6d0


	//   ....[185]....
        /*1e9c*/ 	.word	0x0000e6e0


	//   ....[186]....
        /*1ea0*/ 	.word	0x0000e6f0


	//   ....[187]....
        /*1ea4*/ 	.word	0x0000e700


	//   ....[188]....
        /*1ea8*/ 	.word	0x0000e710


	//   ....[189]....
        /*1eac*/ 	.word	0x0000e720


	//   ....[190]....
        /*1eb0*/ 	.word	0x0000e730


	//   ....[191]....
        /*1eb4*/ 	.word	0x0000e740


	//   ....[192]....
        /*1eb8*/ 	.word	0x0000e750


	//   ....[193]....
        /*1ebc*/ 	.word	0x0000e760


	//   ....[194]....
        /*1ec0*/ 	.word	0x0000e770


	//   ....[195]....
        /*1ec4*/ 	.word	0x0000e780


	//   ....[196]....
        /*1ec8*/ 	.word	0x0000e790


	//   ....[197]....
        /*1ecc*/ 	.word	0x0000e7a0


	//   ....[198]....
        /*1ed0*/ 	.word	0x0000e7b0


	//   ....[199]....
        /*1ed4*/ 	.word	0x0000e7c0


	//   ....[200]....
        /*1ed8*/ 	.word	0x0000e7d0


	//   ....[201]....
        /*1edc*/ 	.word	0x0000e7e0


	//----- nvinfo : EIATTR_EXIT_INSTR_OFFSETS
	.align		4
.L_458:
        /*1ee0*/ 	.byte	0x04, 0x1c
        /*1ee2*/ 	.short	(.L_460 - .L_459)


	//   ....[0]....
.L_459:
        /*1ee4*/ 	.word	0x000123a0


	//   ....[1]....
        /*1ee8*/ 	.word	0x00016b70


	//   ....[2]....
        /*1eec*/ 	.word	0x00016c00


	//----- nvinfo : EIATTR_MAX_THREADS
	.align		4
.L_460:
        /*1ef0*/ 	.byte	0x04, 0x05
        /*1ef2*/ 	.short	(.L_462 - .L_461)
.L_461:
        /*1ef4*/ 	.word	0x00000040
        /*1ef8*/ 	.word	0x00000001
        /*1efc*/ 	.word	0x00000001


	//----- nvinfo : EIATTR_CRS_STACK_SIZE
	.align		4
.L_462:
        /*1f00*/ 	.byte	0x04, 0x1e
        /*1f02*/ 	.short	(.L_464 - .L_463)
.L_463:
        /*1f04*/ 	.word	0x00000000
.L_464:


//--------------------- .nv.info._ZN17fastertransformer38beam_online_softmax_topk_stage2_kernelI6__halfLi128ELi32EEEvPKfS3_PiPT_ii --------------------------
	.section	.nv.info._ZN17fastertransformer38beam_online_softmax_topk_stage2_kernelI6__halfLi128ELi32EEEvPKfS3_PiPT_ii,"",@"SHT_CUDA_INFO"
	.sectionflags	@""
	.align	4


	//----- nvinfo : EIATTR_CUDA_API_VERSION
	.align		4
        /*0000*/ 	.byte	0x04, 0x37
        /*0002*/ 	.short	(.L_466 - .L_465)
.L_465:
        /*0004*/ 	.word	0x00000082


	//----- nvinfo : EIATTR_SW2861232_WAR
	.align		4
.L_466:
        /*0008*/ 	.byte	0x01, 0x35
	.zero		2


	//----- nvinfo : EIATTR_PARAM_CBANK
	.align		4
        /*000c*/ 	.byte	0x04, 0x0a
        /*000e*/ 	.short	(.L_468 - .L_467)
	.align		4
.L_467:
        /*0010*/ 	.word	index@(.nv.constant0._ZN17fastertransformer38beam_online_softmax_topk_stage2_kernelI6__halfLi128ELi32EEEvPKfS3_PiPT_ii)
        /*0014*/ 	.short	0x0160
        /*0016*/ 	.short	0x0028


	//----- nvinfo : EIATTR_CBANK_PARAM_SIZE
	.align		4
.L_468:
        /*0018*/ 	.byte	0x03, 0x19
        /*001a*/ 	.short	0x0028


	//----- nvinfo : EIATTR_KPARAM_INFO
	.align		4
        /*001c*/ 	.byte	0x04, 0x17
        /*001e*/ 	.short	(.L_470 - .L_469)
.L_469:
        /*0020*/ 	.word	0x00000000
        /*0024*/ 	.short	0x0005
        /*0026*/ 	.short	0x0024
        /*0028*/ 	.byte	0x00, 0xf0, 0x11, 0x00


	//----- nvinfo : EIATTR_KPARAM_INFO
	.align		4
.L_470:
        /*002c*/ 	.byte	0x04, 0x17
        /*002e*/ 	.short	(.L_472 - .L_471)
.L_471:
        /*0030*/ 	.word	0x00000000
        /*0034*/ 	.short	0x0004
        /*0036*/ 	.short	0x0020
        /*0038*/ 	.byte	0x00, 0xf0, 0x11, 0x00


	//----- nvinfo : EIATTR_KPARAM_INFO
	.align		4
.L_472:
        /*003c*/ 	.byte	0x04, 0x17
        /*003e*/ 	.short	(.L_474 - .L_473)
.L_473:
        /*0040*/ 	.word	0x00000000
        /*0044*/ 	.short	0x0003
        /*0046*/ 	.short	0x0018
        /*0048*/ 	.byte	0x00, 0xf0, 0x21, 0x00


	//----- nvinfo : EIATTR_KPARAM_INFO
	.align		4
.L_474:
        /*004c*/ 	.byte	0x04, 0x17
        /*004e*/ 	.short	(.L_476 - .L_475)
.L_475:
        /*0050*/ 	.word	0x00000000
        /*0054*/ 	.short	0x0002
        /*0056*/ 	.short	0x0010
        /*0058*/ 	.byte	0x00, 0xf0, 0x21, 0x00


	//----- nvinfo : EIATTR_KPARAM_INFO
	.align		4
.L_476:
        /*005c*/ 	.byte	0x04, 0x17
        /*005e*/ 	.short	(.L_478 - .L_477)
.L_477:
        /*0060*/ 	.word	0x00000000
        /*0064*/ 	.short	0x0001
        /*0066*/ 	.short	0x0008
        /*0068*/ 	.byte	0x00, 0xf0, 0x21, 0x00


	//----- nvinfo : EIATTR_KPARAM_INFO
	.align		4
.L_478:
        /*006c*/ 	.byte	0x04, 0x17
        /*006e*/ 	.short	(.L_480 - .L_479)
.L_479:
        /*0070*/ 	.word	0x00000000
        /*0074*/ 	.short	0x0000
        /*0076*/ 	.short	0x0000
        /*0078*/ 	.byte	0x00, 0xf0, 0x21, 0x00


	//----- nvinfo : EIATTR_MAXREG_COUNT
	.align		4
.L_480:
        /*007c*/ 	.byte	0x03, 0x1b
        /*007e*/ 	.short	0x00ff


	//----- nvinfo : EIATTR_NUM_BARRIERS
	.align		4
        /*0080*/ 	.byte	0x02, 0x4c
        /*0082*/ 	.byte	0x01
	.zero		1


	//----- nvinfo : EIATTR_MERCURY_ISA_VERSION
	.align		4
        /*0084*/ 	.byte	0x03, 0x5f
        /*0086*/ 	.short	0x0000


	//----- nvinfo : EIATTR_COOP_GROUP_MASK_REGIDS
	.align		4
        /*0088*/ 	.byte	0x04, 0x29
        /*008a*/ 	.short	(.L_482 - .L_481)


	//   ....[0]....
.L_481:
        /*008c*/ 	.word	0xffffffff


	//   ....[1]....
        /*0090*/ 	.word	0xffffffff


	//   ....[2]....
        /*0094*/ 	.word	0xffffffff


	//   ....[3]....
        /*0098*/ 	.word	0xffffffff


	//   ....[4]....
        /*009c*/ 	.word	0xffffffff


	//   ....[5]....
        /*00a0*/ 	.word	0xffffffff


	//   ....[6]....
        /*00a4*/ 	.word	0xffffffff


	//   ....[7]....
        /*00a8*/ 	.word	0xffffffff


	//   ....[8]....
        /*00ac*/ 	.word	0xffffffff


	//   ....[9]....
        /*00b0*/ 	.word	0xffffffff


	//   ....[10]....
        /*00b4*/ 	.word	0xffffffff


	//   ....[11]....
        /*00b8*/ 	.word	0xffffffff


	//   ....[12]....
        /*00bc*/ 	.word	0xffffffff


	//   ....[13]....
        /*00c0*/ 	.word	0xffffffff


	//   ....[14]....
        /*00c4*/ 	.word	0xffffffff


	//   ....[15]....
        /*00c8*/ 	.word	0xffffffff


	//   ....[16]....
        /*00cc*/ 	.word	0xffffffff


	//   ....[17]....
        /*00d0*/ 	.word	0xffffffff


	//   ....[18]....
        /*00d4*/ 	.word	0xffffffff


	//   ....[19]....
        /*00d8*/ 	.word	0xffffffff


	//   ....[20]....
        /*00dc*/ 	.word	0xffffffff


	//   ....[21]....
        /*00e0*/ 	.word	0xffffffff


	//   ....[22]....
        /*00e4*/ 	.word	0xffffffff


	//   ....[23]....
        /*00e8*/ 	.word	0xffffffff


	//   ....[24]....
        /*00ec*/ 	.word	0xffffffff


	//   ....[25]....
        /*00f0*/ 	.word	0xffffffff


	//   ....[26]....
        /*00f4*/ 	.word	0xffffffff


	//   ....[27]....
        /*00f8*/ 	.word	0xffffffff


	//   ....[28]....
        /*00fc*/ 	.word	0xffffffff


	//   ....[29]....
        /*0100*/ 	.word	0xffffffff


	//   ....[30]....
        /*0104*/ 	.word	0xffffffff


	//   ....[31]....
        /*0108*/ 	.word	0xffffffff


	//   ....[32]....
        /*010c*/ 	.word	0xffffffff


	//   ....[33]....
        /*0110*/ 	.word	0xffffffff


	//   ....[34]....
        /*0114*/ 	.word	0xffffffff


	//   ....[35]....
        /*0118*/ 	.word	0xffffffff


	//   ....[36]....
        /*011c*/ 	.word	0xffffffff


	//   ....[37]....
        /*0120*/ 	.word	0xffffffff


	//   ....[38]....
        /*0124*/ 	.word	0xffffffff


	//   ....[39]....
        /*0128*/ 	.word	0xffffffff


	//   ....[40]....
        /*012c*/ 	.word	0xffffffff


	//   ....[41]....
        /*0130*/ 	.word	0xffffffff


	//   ....[42]....
        /*0134*/ 	.word	0xffffffff


	//   ....[43]....
        /*0138*/ 	.word	0xffffffff


	//   ....[44]....
        /*013c*/ 	.word	0xffffffff


	//   ....[45]....
        /*0140*/ 	.word	0xffffffff


	//   ....[46]....
        /*0144*/ 	.word	0xffffffff


	//   ....[47]....
        /*0148*/ 	.word	0xffffffff


	//   ....[48]....
        /*014c*/ 	.word	0xffffffff


	//   ....[49]....
        /*0150*/ 	.word	0xffffffff


	//   ....[50]....
        /*0154*/ 	.word	0xffffffff


	//   ....[51]....
        /*0158*/ 	.word	0xffffffff


	//   ....[52]....
        /*015c*/ 	.word	0xffffffff


	//   ....[53]....
        /*0160*/ 	.word	0xffffffff


	//   ....[54]....
        /*0164*/ 	.word	0xffffffff


	//   ....[55]....
        /*0168*/ 	.word	0xffffffff


	//   ....[56]....
        /*016c*/ 	.word	0xffffffff


	//   ....[57]....
        /*0170*/ 	.word	0xffffffff


	//   ....[58]....
        /*0174*/ 	.word	0xffffffff


	//   ....[59]....
        /*0178*/ 	.word	0xffffffff


	//   ....[60]....
        /*017c*/ 	.word	0xffffffff


	//   ....[61]....
        /*0180*/ 	.word	0xffffffff


	//   ....[62]....
        /*0184*/ 	.word	0xffffffff


	//   ....[63]....
        /*0188*/ 	.word	0xffffffff


	//   ....[64]....
        /*018c*/ 	.word	0xffffffff


	//   ....[65]....
        /*0190*/ 	.word	0xffffffff


	//   ....[66]....
        /*0194*/ 	.word	0xffffffff


	//   ....[67]....
        /*0198*/ 	.word	0xffffffff


	//   ....[68]....
        /*019c*/ 	.word	0xffffffff


	//   ....[69]....
        /*01a0*/ 	.word	0xffffffff


	//   ....[70]....
        /*01a4*/ 	.word	0xffffffff


	//   ....[71]....
        /*01a8*/ 	.word	0xffffffff


	//   ....[72]....
        /*01ac*/ 	.word	0xffffffff


	//   ....[73]....
        /*01b0*/ 	.word	0xffffffff


	//   ....[74]....
        /*01b4*/ 	.word	0xffffffff


	//   ....[75]....
        /*01b8*/ 	.word	0xffffffff


	//   ....[76]....
        /*01bc*/ 	.word	0xffffffff


	//   ....[77]....
        /*01c0*/ 	.word	0xffffffff


	//   ....[78]....
        /*01c4*/ 	.word	0xffffffff


	//   ....[79]....
        /*01c8*/ 	.word	0xffffffff


	//   ....[80]....
        /*01cc*/ 	.word	0xffffffff


	//   ....[81]....
        /*01d0*/ 	.word	0xffffffff


	//   ....[82]....
        /*01d4*/ 	.word	0xffffffff


	//   ....[83]....
        /*01d8*/ 	.word	0xffffffff


	//   ....[84]....
        /*01dc*/ 	.word	0xffffffff


	//   ....[85]....
        /*01e0*/ 	.word	0xffffffff


	//   ....[86]....
        /*01e4*/ 	.word	0xffffffff


	//   ....[87]....
        /*01e8*/ 	.word	0xffffffff


	//   ....[88]....
        /*01ec*/ 	.word	0xffffffff


	//   ....[89]....
        /*01f0*/ 	.word	0xffffffff


	//   ....[90]....
        /*01f4*/ 	.word	0xffffffff


	//   ....[91]....
        /*01f8*/ 	.word	0xffffffff


	//   ....[92]....
        /*01fc*/ 	.word	0xffffffff


	//   ....[93]....
        /*0200*/ 	.word	0xffffffff


	//   ....[94]....
        /*0204*/ 	.word	0xffffffff


	//   ....[95]....
        /*0208*/ 	.word	0xffffffff


	//   ....[96]....
        /*020c*/ 	.word	0xffffffff


	//   ....[97]....
        /*0210*/ 	.word	0xffffffff


	//   ....[98]....
        /*0214*/ 	.word	0xffffffff


	//   ....[99]....
        /*0218*/ 	.word	0xffffffff


	//   ....[100]....
        /*021c*/ 	.word	0xffffffff


	//   ....[101]....
        /*0220*/ 	.word	0xffffffff


	//   ....[102]....
        /*0224*/ 	.word	0xffffffff


	//   ....[103]....
        /*0228*/ 	.word	0xffffffff


	//   ....[104]....
        /*022c*/ 	.word	0xffffffff


	//   ....[105]....
        /*0230*/ 	.word	0xffffffff


	//   ....[106]....
        /*0234*/ 	.word	0xffffffff


	//   ....[107]....
        /*0238*/ 	.word	0xffffffff


	//   ....[108]....
        /*023c*/ 	.word	0xffffffff


	//   ....[109]....
        /*0240*/ 	.word	0xffffffff


	//   ....[110]....
        /*0244*/ 	.word	0xffffffff


	//   ....[111]....
        /*0248*/ 	.word	0xffffffff


	//   ....[112]....
        /*024c*/ 	.word	0xffffffff


	//   ....[113]....
        /*0250*/ 	.word	0xffffffff


	//   ....[114]....
        /*0254*/ 	.word	0xffffffff


	//   ....[115]....
        /*0258*/ 	.word	0xffffffff


	//   ....[116]....
        /*025c*/ 	.word	0xffffffff


	//   ....[117]....
        /*0260*/ 	.word	0xffffffff


	//   ....[118]....
        /*0264*/ 	.word	0xffffffff


	//   ....[119]....
        /*0268*/ 	.word	0xffffffff


	//   ....[120]....
        /*026c*/ 	.word	0xffffffff


	//   ....[121]....
        /*0270*/ 	.word	0xffffffff


	//   ....[122]....
        /*0274*/ 	.word	0xffffffff


	//   ....[123]....
        /*0278*/ 	.word	0xffffffff


	//   ....[124]....
        /*027c*/ 	.word	0xffffffff


	//   ....[125]....
        /*0280*/ 	.word	0xffffffff


	//   ....[126]....
        /*0284*/ 	.word	0xffffffff


	//   ....[127]....
        /*0288*/ 	.word	0xffffffff


	//   ....[128]....
        /*028c*/ 	.word	0xffffffff


	//   ....[129]....
        /*0290*/ 	.word	0xffffffff


	//   ....[130]....
        /*0294*/ 	.word	0xffffffff


	//   ....[131]....
        /*0298*/ 	.word	0xffffffff


	//   ....[132]....
        /*029c*/ 	.word	0xffffffff


	//   ....[133]....
        /*02a0*/ 	.word	0xffffffff


	//   ....[134]....
        /*02a4*/ 	.word	0xffffffff


	//   ....[135]....
        /*02a8*/ 	.word	0xffffffff


	//   ....[136]....
        /*02ac*/ 	.word	0xffffffff


	//   ....[137]....
        /*02b0*/ 	.word	0xffffffff


	//   ....[138]....
        /*02b4*/ 	.word	0xffffffff


	//   ....[139]....
        /*02b8*/ 	.word	0xffffffff


	//   ....[140]....
        /*02bc*/ 	.word	0xffffffff


	//   ....[141]....
        /*02c0*/ 	.word	0xffffffff


	//   ....[142]....
        /*02c4*/ 	.word	0xffffffff


	//   ....[143]....
        /*02c8*/ 	.word	0xffffffff


	//   ....[144]....
        /*02cc*/ 	.word	0xffffffff


	//   ....[145]....
        /*02d0*/ 	.word	0xffffffff


	//   ....[146]....
        /*02d4*/ 	.word	0xffffffff


	//   ....[147]....
        /*02d8*/ 	.word	0xffffffff


	//   ....[148]....
        /*02dc*/ 	.word	0xffffffff


	//   ....[149]....
        /*02e0*/ 	.word	0xffffffff


	//   ....[150]....
        /*02e4*/ 	.word	0xffffffff


	//   ....[151]....
        /*02e8*/ 	.word	0xffffffff


	//   ....[152]....
        /*02ec*/ 	.word	0xffffffff


	//   ....[153]....
        /*02f0*/ 	.word	0xffffffff


	//   ....[154]....
        /*02f4*/ 	.word	0xffffffff


	//   ....[155]....
        /*02f8*/ 	.word	0xffffffff


	//   ....[156]....
        /*02fc*/ 	.word	0xffffffff


	//   ....[157]....
        /*0300*/ 	.word	0xffffffff


	//   ....[158]....
        /*0304*/ 	.word	0xffffffff


	//   ....[159]....
        /*0308*/ 	.word	0xffffffff


	//   ....[160]....
        /*030c*/ 	.word	0xffffffff


	//   ....[161]....
        /*0310*/ 	.word	0xffffffff


	//   ....[162]....
        /*0314*/ 	.word	0xffffffff


	//   ....[163]....
        /*0318*/ 	.word	0xffffffff


	//   ....[164]....
        /*031c*/ 	.word	0xffffffff


	//   ....[165]....
        /*0320*/ 	.word	0xffffffff


	//   ....[166]....
        /*0324*/ 	.word	0xffffffff


	//   ....[167]....
        /*0328*/ 	.word	0xffffffff


	//   ....[168]....
        /*032c*/ 	.word	0xffffffff


	//   ....[169]....
        /*0330*/ 	.word	0xffffffff


	//   ....[170]....
        /*0334*/ 	.word	0xffffffff


	//   ....[171]....
        /*0338*/ 	.word	0xffffffff


	//   ....[172]....
        /*033c*/ 	.word	0xffffffff


	//   ....[173]....
        /*0340*/ 	.word	0xffffffff


	//   ....[174]....
        /*0344*/ 	.word	0xffffffff


	//   ....[175]....
        /*0348*/ 	.word	0xffffffff


	//   ....[176]....
        /*034c*/ 	.word	0xffffffff


	//   ....[177]....
        /*0350*/ 	.word	0xffffffff


	//   ....[178]....
        /*0354*/ 	.word	0xffffffff


	//   ....[179]....
        /*0358*/ 	.word	0xffffffff


	//   ....[180]....
        /*035c*/ 	.word	0xffffffff


	//   ....[181]....
        /*0360*/ 	.word	0xffffffff


	//   ....[182]....
        /*0364*/ 	.word	0xffffffff


	//   ....[183]....
        /*0368*/ 	.word	0xffffffff


	//   ....[184]....
        /*036c*/ 	.word	0xffffffff


	//   ....[185]....
        /*0370*/ 	.word	0xffffffff


	//   ....[186]....
        /*0374*/ 	.word	0xffffffff


	//   ....[187]....
        /*0378*/ 	.word	0xffffffff


	//   ....[188]....
        /*037c*/ 	.word	0xffffffff


	//   ....[189]....
        /*0380*/ 	.word	0xffffffff


	//   ....[190]....
        /*0384*/ 	.word	0xffffffff


	//   ....[191]....
        /*0388*/ 	.word	0xffffffff


	//   ....[192]....
        /*038c*/ 	.word	0xffffffff


	//   ....[193]....
        /*0390*/ 	.word	0xffffffff


	//   ....[194]....
        /*0394*/ 	.word	0xffffffff


	//   ....[195]....
        /*0398*/ 	.word	0xffffffff


	//   ....[196]....
        /*039c*/ 	.word	0xffffffff


	//   ....[197]....
        /*03a0*/ 	.word	0xffffffff


	//   ....[198]....
        /*03a4*/ 	.word	0xffffffff


	//   ....[199]....
        /*03a8*/ 	.word	0xffffffff


	//   ....[200]....
        /*03ac*/ 	.word	0xffffffff


	//   ....[201]....
        /*03b0*/ 	.word	0xffffffff


	//   ....[202]....
        /*03b4*/ 	.word	0xffffffff


	//   ....[203]....
        /*03b8*/ 	.word	0xffffffff


	//   ....[204]....
        /*03bc*/ 	.word	0xffffffff


	//   ....[205]....
        /*03c0*/ 	.word	0xffffffff


	//   ....[206]....
        /*03c4*/ 	.word	0xffffffff


	//   ....[207]....
        /*03c8*/ 	.word	0xffffffff


	//   ....[208]....
        /*03cc*/ 	.word	0xffffffff


	//   ....[209]....
        /*03d0*/ 	.word	0xffffffff


	//   ....[210]....
        /*03d4*/ 	.word	0xffffffff


	//   ....[211]....
        /*03d8*/ 	.word	0xffffffff


	//   ....[212]....
        /*03dc*/ 	.word	0xffffffff


	//   ....[213]....
        /*03e0*/ 	.word	0xffffffff


	//   ....[214]....
        /*03e4*/ 	.word	0xffffffff


	//   ....[215]....
        /*03e8*/ 	.word	0xffffffff


	//   ....[216]....
        /*03ec*/ 	.word	0xffffffff


	//   ....[217]....
        /*03f0*/ 	.word	0xffffffff


	//   ....[218]....
        /*03f4*/ 	.word	0xffffffff


	//   ....[219]....
        /*03f8*/ 	.word	0xffffffff


	//   ....[220]....
        /*03fc*/ 	.word	0xffffffff


	//   ....[221]....
        /*0400*/ 	.word	0xffffffff


	//   ....[222]....
        /*0404*/ 	.word	0xffffffff


	//   ....[223]....
        /*0408*/ 	.word	0xffffffff


	//   ....[224]....
        /*040c*/ 	.word	0xffffffff


	//   ....[225]....
        /*0410*/ 	.word	0xffffffff


	//   ....[226]....
        /*0414*/ 	.word	0xffffffff


	//   ....[227]....
        /*0418*/ 	.word	0xffffffff


	//   ....[228]....
        /*041c*/ 	.word	0xffffffff


	//   ....[229]....
        /*0420*/ 	.word	0xffffffff


	//   ....[230]....
        /*0424*/ 	.word	0xffffffff


	//   ....[231]....
        /*0428*/ 	.word	0xffffffff


	//   ....[232]....
        /*042c*/ 	.word	0xffffffff


	//   ....[233]....
        /*0430*/ 	.word	0xffffffff


	//   ....[234]....
        /*0434*/ 	.word	0xffffffff


	//   ....[235]....
        /*0438*/ 	.word	0xffffffff


	//   ....[236]....
        /*043c*/ 	.word	0xffffffff


	//   ....[237]....
        /*0440*/ 	.word	0xffffffff


	//   ....[238]....
        /*0444*/ 	.word	0xffffffff


	//   ....[239]....
        /*0448*/ 	.word	0xffffffff


	//   ....[240]....
        /*044c*/ 	.word	0xffffffff


	//   ....[241]....
        /*0450*/ 	.word	0xffffffff


	//   ....[242]....
        /*0454*/ 	.word	0xffffffff


	//   ....[243]....
        /*0458*/ 	.word	0xffffffff


	//   ....[244]....
        /*045c*/ 	.word	0xffffffff


	//   ....[245]....
        /*0460*/ 	.word	0xffffffff


	//   ....[246]....
        /*0464*/ 	.word	0xffffffff


	//   ....[247]....
        /*0468*/ 	.word	0xffffffff


	//   ....[248]....
        /*046c*/ 	.word	0xffffffff


	//   ....[249]....
        /*0470*/ 	.word	0xffffffff


	//   ....[250]....
        /*0474*/ 	.word	0xffffffff


	//   ....[251]....
        /*0478*/ 	.word	0xffffffff


	//   ....[252]....
        /*047c*/ 	.word	0xffffffff


	//   ....[253]....
        /*0480*/ 	.word	0xffffffff


	//   ....[254]....
        /*0484*/ 	.word	0xffffffff


	//   ....[255]....
        /*0488*/ 	.word	0xffffffff


	//   ....[0]....
        /*048c*/ 	.word	0xffffffff


	//   ....[1]....
        /*0490*/ 	.word	0xffffffff


	//   ....[2]....
        /*0494*/ 	.word	0xffffffff


	//   ....[3]....
        /*0498*/ 	.word	0xffffffff


	//   ....[4]....
        /*049c*/ 	.word	0xffffffff


	//   ....[5]....
        /*04a0*/ 	.word	0xffffffff


	//   ....[6]....
        /*04a4*/ 	.word	0xffffffff


	//   ....[7]....
        /*04a8*/ 	.word	0xffffffff


	//   ....[8]....
        /*04ac*/ 	.word	0xffffffff


	//   ....[9]....
        /*04b0*/ 	.word	0xffffffff


	//   ....[10]....
        /*04b4*/ 	.word	0xffffffff


	//   ....[11]....
        /*04b8*/ 	.word	0xffffffff


	//   ....[12]....
        /*04bc*/ 	.word	0xffffffff


	//   ....[13]....
        /*04c0*/ 	.word	0xffffffff


	//   ....[14]....
        /*04c4*/ 	.word	0xffffffff


	//   ....[15]....
        /*04c8*/ 	.word	0xffffffff


	//   ....[16]....
        /*04cc*/ 	.word	0xffffffff


	//   ....[17]....
        /*04d0*/ 	.word	0xffffffff


	//   ....[18]....
        /*04d4*/ 	.word	0xffffffff


	//   ....[19]....
        /*04d8*/ 	.word	0xffffffff


	//   ....[20]....
        /*04dc*/ 	.word	0xffffffff


	//   ....[21]....
        /*04e0*/ 	.word	0xffffffff


	//   ....[22]....
        /*04e4*/ 	.word	0xffffffff


	//   ....[23]....
        /*04e8*/ 	.word	0xffffffff


	//   ....[24]....
        /*04ec*/ 	.word	0xffffffff


	//   ....[25]....
        /*04f0*/ 	.word	0xffffffff


	//   ....[26]....
        /*04f4*/ 	.word	0xffffffff


	//   ....[27]....
        /*04f8*/ 	.word	0xffffffff


	//   ....[28]....
        /*04fc*/ 	.word	0xffffffff


	//   ....[29]....
        /*0500*/ 	.word	0xffffffff


	//   ....[30]....
        /*0504*/ 	.word	0xffffffff


	//   ....[31]....
        /*0508*/ 	.word	0xffffffff


	//   ....[32]....
        /*050c*/ 	.word	0xffffffff


	//   ....[33]....
        /*0510*/ 	.word	0xffffffff


	//   ....[34]....
        /*0514*/ 	.word	0xffffffff


	//   ....[35]....
        /*0518*/ 	.word	0xffffffff


	//   ....[36]....
        /*051c*/ 	.word	0xffffffff


	//   ....[37]....
        /*0520*/ 	.word	0xffffffff


	//   ....[38]....
        /*0524*/ 	.word	0xffffffff


	//   ....[39]....
        /*0528*/ 	.word	0xffffffff


	//   ....[40]....
        /*052c*/ 	.word	0xffffffff


	//   ....[41]....
        /*0530*/ 	.word	0xffffffff


	//   ....[42]....
        /*0534*/ 	.word	0xffffffff


	//   ....[43]....
        /*0538*/ 	.word	0xffffffff


	//   ....[44]....
        /*053c*/ 	.word	0xffffffff


	//   ....[45]....
        /*0540*/ 	.word	0xffffffff


	//   ....[46]....
        /*0544*/ 	.word	0xffffffff


	//   ....[47]....
        /*0548*/ 	.word	0xffffffff


	//   ....[48]....
        /*054c*/ 	.word	0xffffffff


	//   ....[49]....
        /*0550*/ 	.word	0xffffffff


	//   ....[50]....
        /*0554*/ 	.word	0xffffffff


	//   ....[51]....
        /*0558*/ 	.word	0xffffffff


	//   ....[52]....
        /*055c*/ 	.word	0xffffffff


	//   ....[53]....
        /*0560*/ 	.word	0xffffffff


	//   ....[54]....
        /*0564*/ 	.word	0xffffffff


	//   ....[55]....
        /*0568*/ 	.word	0xffffffff


	//   ....[56]....
        /*056c*/ 	.word	0xffffffff


	//   ....[57]....
        /*0570*/ 	.word	0xffffffff


	//   ....[58]....
        /*0574*/ 	.word	0xffffffff


	//   ....[59]....
        /*0578*/ 	.word	0xffffffff


	//   ....[60]....
        /*057c*/ 	.word	0xffffffff


	//   ....[61]....
        /*0580*/ 	.word	0xffffffff


	//   ....[62]....
        /*0584*/ 	.word	0xffffffff


	//   ....[63]....
        /*0588*/ 	.word	0xffffffff


	//   ....[64]....
        /*058c*/ 	.word	0xffffffff


	//   ....[65]....
        /*0590*/ 	.word	0xffffffff


	//   ....[66]....
        /*0594*/ 	.word	0xffffffff


	//   ....[67]....
        /*0598*/ 	.word	0xffffffff


	//   ....[68]....
        /*059c*/ 	.word	0xffffffff


	//   ....[69]....
        /*05a0*/ 	.word	0xffffffff


	//   ....[70]....
        /*05a4*/ 	.word	0xffffffff


	//   ....[71]....
        /*05a8*/ 	.word	0xffffffff


	//   ....[72]....
        /*05ac*/ 	.word	0xffffffff


	//   ....[73]....
        /*05b0*/ 	.word	0xffffffff


	//   ....[74]....
        /*05b4*/ 	.word	0xffffffff


	//   ....[75]....
        /*05b8*/ 	.word	0xffffffff


	//   ....[76]....
        /*05bc*/ 	.word	0xffffffff


	//   ....[77]....
        /*05c0*/ 	.word	0xffffffff


	//   ....[78]....
        /*05c4*/ 	.word	0xffffffff


	//   ....[79]....
        /*05c8*/ 	.word	0xffffffff


	//   ....[80]....
        /*05cc*/ 	.word	0xffffffff


	//   ....[81]....
        /*05d0*/ 	.word	0xffffffff


	//   ....[82]....
        /*05d4*/ 	.word	0xffffffff


	//   ....[83]....
        /*05d8*/ 	.word	0xffffffff


	//   ....[84]....
        /*05dc*/ 	.word	0xffffffff


	//   ....[85]....
        /*05e0*/ 	.word	0xffffffff


	//   ....[86]....
        /*05e4*/ 	.word	0xffffffff


	//   ....[87]....
        /*05e8*/ 	.word	0xffffffff


	//   ....[88]....
        /*05ec*/ 	.word	0xffffffff


	//   ....[89]....
        /*05f0*/ 	.word	0xffffffff


	//   ....[90]....
        /*05f4*/ 	.word	0xffffffff


	//   ....[91]....
        /*05f8*/ 	.word	0xffffffff


	//   ....[92]....
        /*05fc*/ 	.word	0xffffffff


	//   ....[93]....
        /*0600*/ 	.word	0xffffffff


	//   ....[94]....
        /*0604*/ 	.word	0xffffffff


	//   ....[95]....
        /*0608*/ 	.word	0xffffffff


	//   ....[96]....
        /*060c*/ 	.word	0xffffffff


	//   ....[97]....
        /*0610*/ 	.word	0xffffffff


	//   ....[98]....
        /*0614*/ 	.word	0xffffffff


	//   ....[99]....
        /*0618*/ 	.word	0xffffffff


	//   ....[100]....
        /*061c*/ 	.word	0xffffffff


	//   ....[101]....
        /*0620*/ 	.word	0xffffffff


	//   ....[102]....
        /*0624*/ 	.word	0xffffffff


	//   ....[103]....
        /*0628*/ 	.word	0xffffffff


	//   ....[104]....
        /*062c*/ 	.word	0xffffffff


	//   ....[105]....
        /*0630*/ 	.word	0xffffffff


	//   ....[106]....
        /*0634*/ 	.word	0xffffffff


	//   ....[107]....
        /*0638*/ 	.word	0xffffffff


	//   ....[108]....
        /*063c*/ 	.word	0xffffffff


	//   ....[109]....
        /*0640*/ 	.word	0xffffffff


	//   ....[110]....
        /*0644*/ 	.word	0xffffffff


	//   ....[111]....
        /*0648*/ 	.word	0xffffffff


	//   ....[112]....
        /*064c*/ 	.word	0xffffffff


	//   ....[113]....
        /*0650*/ 	.word	0xffffffff


	//   ....[114]....
        /*0654*/ 	.word	0xffffffff


	//   ....[115]....
        /*0658*/ 	.word	0xffffffff


	//   ....[116]....
        /*065c*/ 	.word	0xffffffff


	//   ....[117]....
        /*0660*/ 	.word	0xffffffff


	//   ....[118]....
        /*0664*/ 	.word	0xffffffff


	//   ....[119]....
        /*0668*/ 	.word	0xffffffff


	//   ....[120]....
        /*066c*/ 	.word	0xffffffff


	//   ....[121]....
        /*0670*/ 	.word	0xffffffff


	//   ....[122]....
        /*0674*/ 	.word	0xffffffff


	//   ....[123]....
        /*0678*/ 	.word	0xffffffff


	//   ....[124]....
        /*067c*/ 	.word	0xffffffff


	//   ....[125]....
        /*0680*/ 	.word	0xffffffff


	//   ....[126]....
        /*0684*/ 	.word	0xffffffff


	//   ....[127]....
        /*0688*/ 	.word	0xffffffff


	//   ....[128]....
        /*068c*/ 	.word	0xffffffff


	//   ....[129]....
        /*0690*/ 	.word	0xffffffff


	//   ....[130]....
        /*0694*/ 	.word	0xffffffff


	//   ....[131]....
        /*0698*/ 	.word	0xffffffff


	//   ....[132]....
        /*069c*/ 	.word	0xffffffff


	//   ....[133]....
        /*06a0*/ 	.word	0xffffffff


	//   ....[134]....
        /*06a4*/ 	.word	0xffffffff


	//   ....[135]....
        /*06a8*/ 	.word	0xffffffff


	//   ....[136]....
        /*06ac*/ 	.word	0xffffffff


	//   ....[137]....
        /*06b0*/ 	.word	0xffffffff


	//   ....[138]....
        /*06b4*/ 	.word	0xffffffff


	//   ....[139]....
        /*06b8*/ 	.word	0xffffffff


	//   ....[140]....
        /*06bc*/ 	.word	0xffffffff


	//   ....[141]....
        /*06c0*/ 	.word	0xffffffff


	//   ....[142]....
        /*06c4*/ 	.word	0xffffffff


	//   ....[143]....
        /*06c8*/ 	.word	0xffffffff


	//   ....[144]....
        /*06cc*/ 	.word	0xffffffff


	//   ....[145]....
        /*06d0*/ 	.word	0xffffffff


	//   ....[146]....
        /*06d4*/ 	.word	0xffffffff


	//   ....[147]....
        /*06d8*/ 	.word	0xffffffff


	//   ....[148]....
        /*06dc*/ 	.word	0xffffffff


	//   ....[149]....
        /*06e0*/ 	.word	0xffffffff


	//   ....[150]....
        /*06e4*/ 	.word	0xffffffff


	//   ....[151]....
        /*06e8*/ 	.word	0xffffffff


	//   ....[152]....
        /*06ec*/ 	.word	0xffffffff


	//   ....[153]....
        /*06f0*/ 	.word	0xffffffff


	//   ....[154]....
        /*06f4*/ 	.word	0xffffffff


	//   ....[155]....
        /*06f8*/ 	.word	0xffffffff


	//   ....[156]....
        /*06fc*/ 	.word	0xffffffff


	//   ....[157]....
        /*0700*/ 	.word	0xffffffff


	//   ....[158]....
        /*0704*/ 	.word	0xffffffff


	//   ....[159]....
        /*0708*/ 	.word	0xffffffff


	//   ....[160]....
        /*070c*/ 	.word	0xffffffff


	//   ....[161]....
        /*0710*/ 	.word	0xffffffff


	//   ....[162]....
        /*0714*/ 	.word	0xffffffff


	//   ....[163]....
        /*0718*/ 	.word	0xffffffff


	//   ....[164]....
        /*071c*/ 	.word	0xffffffff


	//   ....[165]....
        /*0720*/ 	.word	0xffffffff


	//   ....[166]....
        /*0724*/ 	.word	0xffffffff


	//   ....[167]....
        /*0728*/ 	.word	0xffffffff


	//   ....[168]....
        /*072c*/ 	.word	0xffffffff


	//   ....[169]....
        /*0730*/ 	.word	0xffffffff


	//   ....[170]....
        /*0734*/ 	.word	0xffffffff


	//   ....[171]....
        /*0738*/ 	.word	0xffffffff


	//   ....[172]....
        /*073c*/ 	.word	0xffffffff


	//   ....[173]....
        /*0740*/ 	.word	0xffffffff


	//   ....[174]....
        /*0744*/ 	.word	0xffffffff


	//   ....[175]....
        /*0748*/ 	.word	0xffffffff


	//   ....[176]....
        /*074c*/ 	.word	0xffffffff


	//   ....[177]....
        /*0750*/ 	.word	0xffffffff


	//   ....[178]....
        /*0754*/ 	.word	0xffffffff


	//   ....[179]....
        /*0758*/ 	.word	0xffffffff


	//   ....[180]....
        /*075c*/ 	.word	0xffffffff


	//   ....[181]....
        /*0760*/ 	.word	0xffffffff


	//   ....[182]....
        /*0764*/ 	.word	0xffffffff


	//   ....[183]....
        /*0768*/ 	.word	0xffffffff


	//   ....[184]....
        /*076c*/ 	.word	0xffffffff


	//   ....[185]....
        /*0770*/ 	.word	0xffffffff


	//   ....[186]....
        /*0774*/ 	.word	0xffffffff


	//   ....[187]....
        /*0778*/ 	.word	0xffffffff


	//   ....[188]....
        /*077c*/ 	.word	0xffffffff


	//   ....[189]....
        /*0780*/ 	.word	0xffffffff


	//   ....[190]....
        /*0784*/ 	.word	0xffffffff


	//   ....[191]....
        /*0788*/ 	.word	0xffffffff


	//   ....[192]....
        /*078c*/ 	.word	0xffffffff


	//   ....[193]....
        /*0790*/ 	.word	0xffffffff


	//   ....[194]....
        /*0794*/ 	.word	0xffffffff


	//   ....[195]....
        /*0798*/ 	.word	0xffffffff


	//   ....[196]....
        /*079c*/ 	.word	0xffffffff


	//   ....[197]....
        /*07a0*/ 	.word	0xffffffff


	//   ....[198]....
        /*07a4*/ 	.word	0xffffffff


	//   ....[199]....
        /*07a8*/ 	.word	0xffffffff


	//   ....[200]....
        /*07ac*/ 	.word	0xffffffff


	//   ....[201]....
        /*07b0*/ 	.word	0xffffffff


	//   ....[202]....
        /*07b4*/ 	.word	0xffffffff


	//   ....[203]....
        /*07b8*/ 	.word	0xffffffff


	//   ....[204]....
        /*07bc*/ 	.word	0xffffffff


	//   ....[205]....
        /*07c0*/ 	.word	0xffffffff


	//   ....[206]....
        /*07c4*/ 	.word	0xffffffff


	//   ....[207]....
        /*07c8*/ 	.word	0xffffffff


	//   ....[208]....
        /*07cc*/ 	.word	0xffffffff


	//   ....[209]....
        /*07d0*/ 	.word	0xffffffff


	//   ....[210]....
        /*07d4*/ 	.word	0xffffffff


	//   ....[211]....
        /*07d8*/ 	.word	0xffffffff


	//   ....[212]....
        /*07dc*/ 	.word	0xffffffff


	//   ....[213]....
        /*07e0*/ 	.word	0xffffffff


	//   ....[214]....
        /*07e4*/ 	.word	0xffffffff


	//   ....[215]....
        /*07e8*/ 	.word	0xffffffff


	//   ....[216]....
        /*07ec*/ 	.word	0xffffffff


	//   ....[217]....
        /*07f0*/ 	.word	0xffffffff


	//   ....[218]....
        /*07f4*/ 	.word	0xffffffff


	//   ....[219]....
        /*07f8*/ 	.word	0xffffffff


	//   ....[220]....
        /*07fc*/ 	.word	0xffffffff


	//   ....[221]....
        /*0800*/ 	.word	0xffffffff


	//   ....[222]....
        /*0804*/ 	.word	0xffffffff


	//   ....[223]....
        /*0808*/ 	.word	0xffffffff


	//   ....[224]....
        /*080c*/ 	.word	0xffffffff


	//   ....[225]....
        /*0810*/ 	.word	0xffffffff


	//   ....[226]....
        /*0814*/ 	.word	0xffffffff


	//   ....[227]....
        /*0818*/ 	.word	0xffffffff


	//   ....[228]....
        /*081c*/ 	.word	0xffffffff


	//   ....[229]....
        /*0820*/ 	.word	0xffffffff


	//   ....[230]....
        /*0824*/ 	.word	0xffffffff


	//   ....[231]....
        /*0828*/ 	.word	0xffffffff


	//   ....[232]....
        /*082c*/ 	.word	0xffffffff


	//   ....[233]....
        /*0830*/ 	.word	0xffffffff


	//   ....[234]....
        /*0834*/ 	.word	0xffffffff


	//   ....[235]....
        /*0838*/ 	.word	0xffffffff


	//   ....[236]....
        /*083c*/ 	.word	0xffffffff


	//   ....[237]....
        /*0840*/ 	.word	0xffffffff


	//   ....[238]....
        /*0844*/ 	.word	0xffffffff


	//   ....[239]....
        /*0848*/ 	.word	0xffffffff


	//   ....[240]....
        /*084c*/ 	.word	0xffffffff


	//   ....[241]....
        /*0850*/ 	.word	0xffffffff


	//   ....[242]....
        /*0854*/ 	.word	0xffffffff


	//   ....[243]....
        /*0858*/ 	.word	0xffffffff


	//   ....[244]....
        /*085c*/ 	.word	0xffffffff


	//   ....[245]....
        /*0860*/ 	.word	0xffffffff


	//   ....[246]....
        /*0864*/ 	.word	0xffffffff


	//   ....[247]....
        /*0868*/ 	.word	0xffffffff


	//   ....[248]....
        /*086c*/ 	.word	0xffffffff


	//   ....[249]....
        /*0870*/ 	.word	0xffffffff


	//   ....[250]....
        /*0874*/ 	.word	0xffffffff


	//   ....[251]....
        /*0878*/ 	.word	0xffffffff


	//   ....[252]....
        /*087c*/ 	.word	0xffffffff


	//   ....[253]....
        /*0880*/ 	.word	0xffffffff


	//   ....[254]....
        /*0884*/ 	.word	0xffffffff


	//   ....[255]....
        /*0888*/ 	.word	0xffffffff


	//   ....[0]....
        /*088c*/ 	.word	0xffffffff


	//   ....[1]....
        /*0890*/ 	.word	0xffffffff


	//   ....[2]....
        /*0894*/ 	.word	0xffffffff


	//   ....[3]....
        /*0898*/ 	.word	0xffffffff


	//   ....[4]....
        /*089c*/ 	.word	0xffffffff


	//   ....[5]....
        /*08a0*/ 	.word	0xffffffff


	//   ....[6]....
        /*08a4*/ 	.word	0xffffffff


	//   ....[7]....
        /*08a8*/ 	.word	0xffffffff


	//   ....[8]....
        /*08ac*/ 	.word	0xffffffff


	//   ....[9]....
        /*08b0*/ 	.word	0xffffffff


	//   ....[10]....
        /*08b4*/ 	.word	0xffffffff


	//   ....[11]....
        /*08b8*/ 	.word	0xffffffff


	//   ....[12]....
        /*08bc*/ 	.word	0xffffffff


	//   ....[13]....
        /*08c0*/ 	.word	0xffffffff


	//   ....[14]....
        /*08c4*/ 	.word	0xffffffff


	//   ....[15]....
        /*08c8*/ 	.word	0xffffffff


	//   ....[16]....
        /*08cc*/ 	.word	0xffffffff


	//   ....[17]....
        /*08d0*/ 	.word	0xffffffff


	//   ....[18]....
        /*08d4*/ 	.word	0xffffffff


	//   ....[19]....
        /*08d8*/ 	.word	0xffffffff


	//   ....[20]....
        /*08dc*/ 	.word	0xffffffff


	//   ....[21]....
        /*08e0*/ 	.word	0xffffffff


	//   ....[22]....
        /*08e4*/ 	.word	0xffffffff


	//   ....[23]....
        /*08e8*/ 	.word	0xffffffff


	//   ....[24]....
        /*08ec*/ 	.word	0xffffffff


	//   ....[25]....
        /*08f0*/ 	.word	0xffffffff


	//   ....[26]....
        /*08f4*/ 	.word	0xffffffff


	//   ....[27]....
        /*08f8*/ 	.word	0xffffffff


	//   ....[28]....
        /*08fc*/ 	.word	0xffffffff


	//   ....[29]....
        /*0900*/ 	.word	0xffffffff


	//   ....[30]....
        /*0904*/ 	.word	0xffffffff


	//   ....[31]....
        /*0908*/ 	.word	0xffffffff


	//   ....[32]....
        /*090c*/ 	.word	0xffffffff


	//   ....[33]....
        /*0910*/ 	.word	0xffffffff


	//   ....[34]....
        /*0914*/ 	.word	0xffffffff


	//   ....[35]....
        /*0918*/ 	.word	0xffffffff


	//   ....[36]....
        /*091c*/ 	.word	0xffffffff


	//   ....[37]....
        /*0920*/ 	.word	0xffffffff


	//   ....[38]....
        /*0924*/ 	.word	0xffffffff


	//   ....[39]....
        /*0928*/ 	.word	0xffffffff


	//   ....[40]....
        /*092c*/ 	.word	0xffffffff


	//   ....[41]....
        /*0930*/ 	.word	0xffffffff


	//   ....[42]....
        /*0934*/ 	.word	0xffffffff


	//   ....[43]....
        /*0938*/ 	.word	0xffffffff


	//   ....[44]....
        /*093c*/ 	.word	0xffffffff


	//   ....[45]....
        /*0940*/ 	.word	0xffffffff


	//   ....[46]....
        /*0944*/ 	.word	0xffffffff


	//   ....[47]....
        /*0948*/ 	.word	0xffffffff


	//   ....[48]....
        /*094c*/ 	.word	0xffffffff


	//   ....[49]....
        /*0950*/ 	.word	0xffffffff


	//   ....[50]....
        /*0954*/ 	.word	0xffffffff


	//   ....[51]....
        /*0958*/ 	.word	0xffffffff


	//   ....[52]....
        /*095c*/ 	.word	0xffffffff


	//   ....[53]....
        /*0960*/ 	.word	0xffffffff


	//   ....[54]....
        /*0964*/ 	.word	0xffffffff


	//   ....[55]....
        /*0968*/ 	.word	0xffffffff


	//   ....[56]....
        /*096c*/ 	.word	0xffffffff


	//   ....[57]....
        /*0970*/ 	.word	0xffffffff


	//   ....[58]....
        /*0974*/ 	.word	0xffffffff


	//   ....[59]....
        /*0978*/ 	.word	0xffffffff


	//   ....[60]....
        /*097c*/ 	.word	0xffffffff


	//   ....[61]....
        /*0980*/ 	.word	0xffffffff


	//   ....[62]....
        /*0984*/ 	.word	0xffffffff


	//   ....[63]....
        /*0988*/ 	.word	0xffffffff


	//   ....[64]....
        /*098c*/ 	.word	0xffffffff


	//   ....[65]....
        /*0990*/ 	.word	0xffffffff


	//   ....[66]....
        /*0994*/ 	.word	0xffffffff


	//   ....[67]....
        /*0998*/ 	.word	0xffffffff


	//   ....[68]....
        /*099c*/ 	.word	0xffffffff


	//   ....[69]....
        /*09a0*/ 	.word	0xffffffff


	//   ....[70]....
        /*09a4*/ 	.word	0xffffffff


	//   ....[71]....
        /*09a8*/ 	.word	0xffffffff


	//   ....[72]....
        /*09ac*/ 	.word	0xffffffff


	//   ....[73]....
        /*09b0*/ 	.word	0xffffffff


	//   ....[74]....
        /*09b4*/ 	.word	0xffffffff


	//   ....[75]....
        /*09b8*/ 	.word	0xffffffff


	//   ....[76]....
        /*09bc*/ 	.word	0xffffffff


	//   ....[77]....
        /*09c0*/ 	.word	0xffffffff


	//   ....[78]....
        /*09c4*/ 	.word	0xffffffff


	//   ....[79]....
        /*09c8*/ 	.word	0xffffffff


	//   ....[80]....
        /*09cc*/ 	.word	0xffffffff


	//   ....[81]....
        /*09d0*/ 	.word	0xffffffff


	//   ....[82]....
        /*09d4*/ 	.word	0xffffffff


	//   ....[83]....
        /*09d8*/ 	.word	0xffffffff


	//   ....[84]....
        /*09dc*/ 	.word	0xffffffff


	//   ....[85]....
        /*09e0*/ 	.word	0xffffffff


	//   ....[86]....
        /*09e4*/ 	.word	0xffffffff


	//   ....[87]....
        /*09e8*/ 	.word	0xffffffff


	//   ....[88]....
        /*09ec*/ 	.word	0xffffffff


	//   ....[89]....
        /*09f0*/ 	.word	0xffffffff


	//   ....[90]....
        /*09f4*/ 	.word	0xffffffff


	//   ....[91]....
        /*09f8*/ 	.word	0xffffffff


	//   ....[92]....
        /*09fc*/ 	.word	0xffffffff


	//   ....[93]....
        /*0a00*/ 	.word	0xffffffff


	//   ....[94]....
        /*0a04*/ 	.word	0xffffffff


	//   ....[95]....
        /*0a08*/ 	.word	0xffffffff


	//   ....[96]....
        /*0a0c*/ 	.word	0xffffffff


	//   ....[97]....
        /*0a10*/ 	.word	0xffffffff


	//   ....[98]....
        /*0a14*/ 	.word	0xffffffff


	//   ....[99]....
        /*0a18*/ 	.word	0xffffffff


	//   ....[100]....
        /*0a1c*/ 	.word	0xffffffff


	//   ....[101]....
        /*0a20*/ 	.word	0xffffffff


	//   ....[102]....
        /*0a24*/ 	.word	0xffffffff


	//   ....[103]....
        /*0a28*/ 	.word	0xffffffff


	//   ....[104]....
        /*0a2c*/ 	.word	0xffffffff


	//   ....[105]....
        /*0a30*/ 	.word	0xffffffff


	//   ....[106]....
        /*0a34*/ 	.word	0xffffffff


	//   ....[107]....
        /*0a38*/ 	.word	0xffffffff


	//   ....[108]....
        /*0a3c*/ 	.word	0xffffffff


	//   ....[109]....
        /*0a40*/ 	.word	0xffffffff


	//   ....[110]....
        /*0a44*/ 	.word	0xffffffff


	//   ....[111]....
        /*0a48*/ 	.word	0xffffffff


	//   ....[112]....
        /*0a4c*/ 	.word	0xffffffff


	//   ....[113]....
        /*0a50*/ 	.word	0xffffffff


	//   ....[114]....
        /*0a54*/ 	.word	0xffffffff


	//   ....[115]....
        /*0a58*/ 	.word	0xffffffff


	//   ....[116]....
        /*0a5c*/ 	.word	0xffffffff


	//   ....[117]....
        /*0a60*/ 	.word	0xffffffff


	//   ....[118]....
        /*0a64*/ 	.word	0xffffffff


	//   ....[119]....
        /*0a68*/ 	.word	0xffffffff


	//   ....[120]....
        /*0a6c*/ 	.word	0xffffffff


	//   ....[121]....
        /*0a70*/ 	.word	0xffffffff


	//   ....[122]....
        /*0a74*/ 	.word	0xffffffff


	//   ....[123]....
        /*0a78*/ 	.word	0xffffffff


	//   ....[124]....
        /*0a7c*/ 	.word	0xffffffff


	//   ....[125]....
        /*0a80*/ 	.word	0xffffffff


	//   ....[126]....
        /*0a84*/ 	.word	0xffffffff


	//   ....[127]....
        /*0a88*/ 	.word	0xffffffff


	//   ....[128]....
        /*0a8c*/ 	.word	0xffffffff


	//   ....[129]....
        /*0a90*/ 	.word	0xffffffff


	//   ....[130]....
        /*0a94*/ 	.word	0xffffffff


	//   ....[131]....
        /*0a98*/ 	.word	0xffffffff


	//   ....[132]....
        /*0a9c*/ 	.word	0xffffffff


	//   ....[133]....
        /*0aa0*/ 	.word	0xffffffff


	//   ....[134]....
        /*0aa4*/ 	.word	0xffffffff


	//   ....[135]....
        /*0aa8*/ 	.word	0xffffffff


	//   ....[136]....
        /*0aac*/ 	.word	0xffffffff


	//   ....[137]....
        /*0ab0*/ 	.word	0xffffffff


	//   ....[138]....
        /*0ab4*/ 	.word	0xffffffff


	//   ....[139]....
        /*0ab8*/ 	.word	0xffffffff


	//   ....[140]....
        /*0abc*/ 	.word	0xffffffff


	//   ....[141]....
        /*0ac0*/ 	.word	0xffffffff


	//   ....[142]....
        /*0ac4*/ 	.word	0xffffffff


	//   ....[143]....
        /*0ac8*/ 	.word	0xffffffff


	//   ....[144]....
        /*0acc*/ 	.word	0xffffffff


	//   ....[145]....
        /*0ad0*/ 	.word	0xffffffff


	//   ....[146]....
        /*0ad4*/ 	.word	0xffffffff


	//   ....[147]....
        /*0ad8*/ 	.word	0xffffffff


	//   ....[148]....
        /*0adc*/ 	.word	0xffffffff


	//   ....[149]....
        /*0ae0*/ 	.word	0xffffffff


	//   ....[150]....
        /*0ae4*/ 	.word	0xffffffff


	//   ....[151]....
        /*0ae8*/ 	.word	0xffffffff


	//   ....[152]....
        /*0aec*/ 	.word	0xffffffff


	//   ....[153]....
        /*0af0*/ 	.word	0xffffffff


	//   ....[154]....
        /*0af4*/ 	.word	0xffffffff


	//   ....[155]....
        /*0af8*/ 	.word	0xffffffff


	//   ....[156]....
        /*0afc*/ 	.word	0xffffffff


	//   ....[157]....
        /*0b00*/ 	.word	0xffffffff


	//   ....[158]....
        /*0b04*/ 	.word	0xffffffff


	//   ....[159]....
        /*0b08*/ 	.word	0xffffffff


	//   ....[160]....
        /*0b0c*/ 	.word	0xffffffff


	//   ....[161]....
        /*0b10*/ 	.word	0xffffffff


	//   ....[162]....
        /*0b14*/ 	.word	0xffffffff


	//   ....[163]....
        /*0b18*/ 	.word	0xffffffff


	//   ....[164]....
        /*0b1c*/ 	.word	0xffffffff


	//   ....[165]....
        /*0b20*/ 	.word	0xffffffff


	//   ....[166]....
        /*0b24*/ 	.word	0xffffffff


	//   ....[167]....
        /*0b28*/ 	.word	0xffffffff


	//   ....[168]....
        /*0b2c*/ 	.word	0xffffffff


	//   ....[169]....
        /*0b30*/ 	.word	0xffffffff


	//   ....[170]....
        /*0b34*/ 	.word	0xffffffff


	//   ....[171]....
        /*0b38*/ 	.word	0xffffffff


	//   ....[172]....
        /*0b3c*/ 	.word	0xffffffff


	//   ....[173]....
        /*0b40*/ 	.word	0xffffffff


	//   ....[174]....
        /*0b44*/ 	.word	0xffffffff


	//   ....[175]....
        /*0b48*/ 	.word	0xffffffff


	//   ....[176]....
        /*0b4c*/ 	.word	0xffffffff


	//   ....[177]....
        /*0b50*/ 	.word	0xffffffff


	//   ....[178]....
        /*0b54*/ 	.word	0xffffffff


	//   ....[179]....
        /*0b58*/ 	.word	0xffffffff


	//   ....[180]....
        /*0b5c*/ 	.word	0xffffffff


	//   ....[181]....
        /*0b60*/ 	.word	0xffffffff


	//   ....[182]....
        /*0b64*/ 	.word	0xffffffff


	//   ....[183]....
        /*0b68*/ 	.word	0xffffffff


	//   ....[184]....
        /*0b6c*/ 	.word	0xffffffff


	//   ....[185]....
        /*0b70*/ 	.word	0xffffffff


	//   ....[186]....
        /*0b74*/ 	.word	0xffffffff


	//   ....[187]....
        /*0b78*/ 	.word	0xffffffff


	//   ....[188]....
        /*0b7c*/ 	.word	0xffffffff


	//   ....[189]....
        /*0b80*/ 	.word	0xffffffff


	//   ....[190]....
        /*0b84*/ 	.word	0xffffffff


	//   ....[191]....
        /*0b88*/ 	.word	0xffffffff


	//   ....[192]....
        /*0b8c*/ 	.word	0xffffffff


	//   ....[193]....
        /*0b90*/ 	.word	0xffffffff


	//   ....[194]....
        /*0b94*/ 	.word	0xffffffff


	//   ....[195]....
        /*0b98*/ 	.word	0xffffffff


	//   ....[196]....
        /*0b9c*/ 	.word	0xffffffff


	//   ....[197]....
        /*0ba0*/ 	.word	0xffffffff


	//   ....[198]....
        /*0ba4*/ 	.word	0xffffffff


	//   ....[199]....
        /*0ba8*/ 	.word	0xffffffff


	//   ....[200]....
        /*0bac*/ 	.word	0xffffffff


	//   ....[201]....
        /*0bb0*/ 	.word	0xffffffff


	//   ....[202]....
        /*0bb4*/ 	.word	0xffffffff


	//   ....[203]....
        /*0bb8*/ 	.word	0xffffffff


	//   ....[204]....
        /*0bbc*/ 	.word	0xffffffff


	//   ....[205]....
        /*0bc0*/ 	.word	0xffffffff


	//   ....[206]....
        /*0bc4*/ 	.word	0xffffffff


	//   ....[207]....
        /*0bc8*/ 	.word	0xffffffff


	//   ....[208]....
        /*0bcc*/ 	.word	0xffffffff


	//   ....[209]....
        /*0bd0*/ 	.word	0xffffffff


	//   ....[210]....
        /*0bd4*/ 	.word	0xffffffff


	//   ....[211]....
        /*0bd8*/ 	.word	0xffffffff


	//   ....[212]....
        /*0bdc*/ 	.word	0xffffffff


	//   ....[213]....
        /*0be0*/ 	.word	0xffffffff


	//   ....[214]....
        /*0be4*/ 	.word	0xffffffff


	//   ....[215]....
        /*0be8*/ 	.word	0xffffffff


	//   ....[216]....
        /*0bec*/ 	.word	0xffffffff


	//   ....[217]....
        /*0bf0*/ 	.word	0xffffffff


	//   ....[218]....
        /*0bf4*/ 	.word	0xffffffff


	//   ....[219]....
        /*0bf8*/ 	.word	0xffffffff


	//   ....[220]....
        /*0bfc*/ 	.word	0xffffffff


	//   ....[221]....
        /*0c00*/ 	.word	0xffffffff


	//   ....[222]....
        /*0c04*/ 	.word	0xffffffff


	//   ....[223]....
        /*0c08*/ 	.word	0xffffffff


	//   ....[224]....
        /*0c0c*/ 	.word	0xffffffff


	//   ....[225]....
        /*0c10*/ 	.word	0xffffffff


	//   ....[226]....
        /*0c14*/ 	.word	0xffffffff


	//   ....[227]....
        /*0c18*/ 	.word	0xffffffff


	//   ....[228]....
        /*0c1c*/ 	.word	0xffffffff


	//   ....[229]....
        /*0c20*/ 	.word	0xffffffff


	//   ....[230]....
        /*0c24*/ 	.word	0xffffffff


	//   ....[231]....
        /*0c28*/ 	.word	0xffffffff


	//   ....[232]....
        /*0c2c*/ 	.word	0xffffffff


	//   ....[233]....
        /*0c30*/ 	.word	0xffffffff


	//   ....[234]....
        /*0c34*/ 	.word	0xffffffff


	//   ....[235]....
        /*0c38*/ 	.word	0xffffffff


	//   ....[236]....
        /*0c3c*/ 	.word	0xffffffff


	//   ....[237]....
        /*0c40*/ 	.word	0xffffffff


	//   ....[238]....
        /*0c44*/ 	.word	0xffffffff


	//   ....[239]....
        /*0c48*/ 	.word	0xffffffff


	//   ....[240]....
        /*0c4c*/ 	.word	0xffffffff


	//   ....[241]....
        /*0c50*/ 	.word	0xffffffff


	//   ....[242]....
        /*0c54*/ 	.word	0xffffffff


	//   ....[243]....
        /*0c58*/ 	.word	0xffffffff


	//   ....[244]....
        /*0c5c*/ 	.word	0xffffffff


	//   ....[245]....
        /*0c60*/ 	.word	0xffffffff


	//   ....[246]....
        /*0c64*/ 	.word	0xffffffff


	//   ....[247]....
        /*0c68*/ 	.word	0xffffffff


	//   ....[248]....
        /*0c6c*/ 	.word	0xffffffff


	//   ....[249]....
        /*0c70*/ 	.word	0xffffffff


	//   ....[250]....
        /*0c74*/ 	.word	0xffffffff


	//   ....[251]....
        /*0c78*/ 	.word	0xffffffff


	//   ....[252]....
        /*0c7c*/ 	.word	0xffffffff


	//   ....[253]....
        /*0c80*/ 	.word	0xffffffff


	//   ....[254]....
        /*0c84*/ 	.word	0xffffffff


	//   ....[255]....
        /*0c88*/ 	.word	0xffffffff


	//   ....[0]....
        /*0c8c*/ 	.word	0xffffffff


	//   ....[1]....
        /*0c90*/ 	.word	0xffffffff


	//   ....[2]....
        /*0c94*/ 	.word	0xffffffff


	//   ....[3]....
        /*0c98*/ 	.word	0xffffffff


	//   ....[4]....
        /*0c9c*/ 	.word	0xffffffff


	//   ....[5]....
        /*0ca0*/ 	.word	0xffffffff


	//   ....[6]....
        /*0ca4*/ 	.word	0xffffffff


	//   ....[7]....
        /*0ca8*/ 	.word	0xffffffff


	//   ....[8]....
        /*0cac*/ 	.word	0xffffffff


	//   ....[9]....
        /*0cb0*/ 	.word	0xffffffff


	//   ....[10]....
        /*0cb4*/ 	.word	0xffffffff


	//   ....[11]....
        /*0cb8*/ 	.word	0xffffffff


	//   ....[12]....
        /*0cbc*/ 	.word	0xffffffff


	//   ....[13]....
        /*0cc0*/ 	.word	0xffffffff


	//   ....[14]....
        /*0cc4*/ 	.word	0xffffffff


	//   ....[15]....
        /*0cc8*/ 	.word	0xffffffff


	//   ....[16]....
        /*0ccc*/ 	.word	0xffffffff


	//   ....[17]....
        /*0cd0*/ 	.word	0xffffffff


	//   ....[18]....
        /*0cd4*/ 	.word	0xffffffff


	//   ....[19]....
        /*0cd8*/ 	.word	0xffffffff


	//   ....[20]....
        /*0cdc*/ 	.word	0xffffffff


	//   ....[21]....
        /*0ce0*/ 	.word	0xffffffff


	//   ....[22]....
        /*0ce4*/ 	.word	0xffffffff


	//   ....[23]....
        /*0ce8*/ 	.word	0xffffffff


	//   ....[24]....
        /*0cec*/ 	.word	0xffffffff


	//   ....[25]....
        /*0cf0*/ 	.word	0xffffffff


	//   ....[26]....
        /*0cf4*/ 	.word	0xffffffff


	//   ....[27]....
        /*0cf8*/ 	.word	0xffffffff


	//   ....[28]....
        /*0cfc*/ 	.word	0xffffffff


	//   ....[29]....
        /*0d00*/ 	.word	0xffffffff


	//   ....[30]....
        /*0d04*/ 	.word	0xffffffff


	//   ....[31]....
        /*0d08*/ 	.word	0xffffffff


	//   ....[32]....
        /*0d0c*/ 	.word	0xffffffff


	//   ....[33]....
        /*0d10*/ 	.word	0xffffffff


	//   ....[34]....
        /*0d14*/ 	.word	0xffffffff


	//   ....[35]....
        /*0d18*/ 	.word	0xffffffff


	//   ....[36]....
        /*0d1c*/ 	.word	0xffffffff


	//   ....[37]....
        /*0d20*/ 	.word	0xffffffff


	//   ....[38]....
        /*0d24*/ 	.word	0xffffffff


	//   ....[39]....
        /*0d28*/ 	.word	0xffffffff


	//   ....[40]....
        /*0d2c*/ 	.word	0xffffffff


	//   ....[41]....
        /*0d30*/ 	.word	0xffffffff


	//   ....[42]....
        /*0d34*/ 	.word	0xffffffff


	//   ....[43]....
        /*0d38*/ 	.word	0xffffffff


	//   ....[44]....
        /*0d3c*/ 	.word	0xffffffff


	//   ....[45]....
        /*0d40*/ 	.word	0xffffffff


	//   ....[46]....
        /*0d44*/ 	.word	0xffffffff


	//   ....[47]....
        /*0d48*/ 	.word	0xffffffff


	//   ....[48]....
        /*0d4c*/ 	.word	0xffffffff


	//   ....[49]....
        /*0d50*/ 	.word	0xffffffff


	//   ....[50]....
        /*0d54*/ 	.word	0xffffffff


	//   ....[51]....
        /*0d58*/ 	.word	0xffffffff


	//   ....[52]....
        /*0d5c*/ 	.word	0xffffffff


	//   ....[53]....
        /*0d60*/ 	.word	0xffffffff


	//   ....[54]....
        /*0d64*/ 	.word	0xffffffff


	//   ....[55]....
        /*0d68*/ 	.word	0xffffffff


	//   ....[56]....
        /*0d6c*/ 	.word	0xffffffff


	//   ....[57]....
        /*0d70*/ 	.word	0xffffffff


	//   ....[58]....
        /*0d74*/ 	.word	0xffffffff


	//   ....[59]....
        /*0d78*/ 	.word	0xffffffff


	//   ....[60]....
        /*0d7c*/ 	.word	0xffffffff


	//   ....[61]....
        /*0d80*/ 	.word	0xffffffff


	//   ....[62]....
        /*0d84*/ 	.word	0xffffffff


	//   ....[63]....
        /*0d88*/ 	.word	0xffffffff


	//   ....[64]....
        /*0d8c*/ 	.word	0xffffffff


	//   ....[65]....
        /*0d90*/ 	.word	0xffffffff


	//   ....[66]....
        /*0d94*/ 	.word	0xffffffff


	//   ....[67]....
        /*0d98*/ 	.word	0xffffffff


	//   ....[68]....
        /*0d9c*/ 	.word	0xffffffff


	//   ....[69]....
        /*0da0*/ 	.word	0xffffffff


	//   ....[70]....
        /*0da4*/ 	.word	0xffffffff


	//   ....[71]....
        /*0da8*/ 	.word	0xffffffff


	//   ....[72]....
        /*0dac*/ 	.word	0xffffffff


	//   ....[73]....
        /*0db0*/ 	.word	0xffffffff


	//   ....[74]....
        /*0db4*/ 	.word	0xffffffff


	//   ....[75]....
        /*0db8*/ 	.word	0xffffffff


	//   ....[76]....
        /*0dbc*/ 	.word	0xffffffff


	//   ....[77]....
        /*0dc0*/ 	.word	0xffffffff


	//   ....[78]....
        /*0dc4*/ 	.word	0xffffffff


	//   ....[79]....
        /*0dc8*/ 	.word	0xffffffff


	//   ....[80]....
        /*0dcc*/ 	.word	0xffffffff


	//   ....[81]....
        /*0dd0*/ 	.word	0xffffffff


	//   ....[82]....
        /*0dd4*/ 	.word	0xffffffff


	//   ....[83]....
        /*0dd8*/ 	.word	0xffffffff


	//   ....[84]....
        /*0ddc*/ 	.word	0xffffffff


	//   ....[85]....
        /*0de0*/ 	.word	0xffffffff


	//   ....[86]....
        /*0de4*/ 	.word	0xffffffff


	//   ....[87]....
        /*0de8*/ 	.word	0xffffffff


	//   ....[88]....
        /*0dec*/ 	.word	0xffffffff


	//   ....[89]....
        /*0df0*/ 	.word	0xffffffff


	//   ....[90]....
        /*0df4*/ 	.word	0xffffffff


	//   ....[91]....
        /*0df8*/ 	.word	0xffffffff


	//   ....[92]....
        /*0dfc*/ 	.word	0xffffffff


	//   ....[93]....
        /*0e00*/ 	.word	0xffffffff


	//   ....[94]....
        /*0e04*/ 	.word	0xffffffff


	//   ....[95]....
        /*0e08*/ 	.word	0xffffffff


	//   ....[96]....
        /*0e0c*/ 	.word	0xffffffff


	//   ....[97]....
        /*0e10*/ 	.word	0xffffffff


	//   ....[98]....
        /*0e14*/ 	.word	0xffffffff


	//   ....[99]....
        /*0e18*/ 	.word	0xffffffff


	//   ....[100]....
        /*0e1c*/ 	.word	0xffffffff


	//   ....[101]....
        /*0e20*/ 	.word	0xffffffff


	//   ....[102]....
        /*0e24*/ 	.word	0xffffffff


	//   ....[103]....
        /*0e28*/ 	.word	0xffffffff


	//   ....[104]....
        /*0e2c*/ 	.word	0xffffffff


	//   ....[105]....
        /*0e30*/ 	.word	0xffffffff


	//   ....[106]....
        /*0e34*/ 	.word	0xffffffff


	//   ....[107]....
        /*0e38*/ 	.word	0xffffffff


	//   ....[108]....
        /*0e3c*/ 	.word	0xffffffff


	//   ....[109]....
        /*0e40*/ 	.word	0xffffffff


	//   ....[110]....
        /*0e44*/ 	.word	0xffffffff


	//   ....[111]....
        /*0e48*/ 	.word	0xffffffff


	//   ....[112]....
        /*0e4c*/ 	.word	0xffffffff


	//   ....[113]....
        /*0e50*/ 	.word	0xffffffff


	//   ....[114]....
        /*0e54*/ 	.word	0xffffffff


	//   ....[115]....
        /*0e58*/ 	.word	0xffffffff


	//   ....[116]....
        /*0e5c*/ 	.word	0xffffffff


	//   ....[117]....
        /*0e60*/ 	.word	0xffffffff


	//   ....[118]....
        /*0e64*/ 	.word	0xffffffff


	//   ....[119]....
        /*0e68*/ 	.word	0xffffffff


	//   ....[120]....
        /*0e6c*/ 	.word	0xffffffff


	//   ....[121]....
        /*0e70*/ 	.word	0xffffffff


	//   ....[122]....
        /*0e74*/ 	.word	0xffffffff


	//   ....[123]....
        /*0e78*/ 	.word	0xffffffff


	//   ....[124]....
        /*0e7c*/ 	.word	0xffffffff


	//   ....[125]....
        /*0e80*/ 	.word	0xffffffff


	//   ....[126]....
        /*0e84*/ 	.word	0xffffffff


	//   ....[127]....
        /*0e88*/ 	.word	0xffffffff


	//   ....[128]....
        /*0e8c*/ 	.word	0xffffffff


	//   ....[129]....
        /*0e90*/ 	.word	0xffffffff


	//   ....[130]....
        /*0e94*/ 	.word	0xffffffff


	//   ....[131]....
        /*0e98*/ 	.word	0xffffffff


	//   ....[132]....
        /*0e9c*/ 	.word	0xffffffff


	//   ....[133]....
        /*0ea0*/ 	.word	0xffffffff


	//   ....[134]....
        /*0ea4*/ 	.word	0xffffffff


	//   ....[135]....
        /*0ea8*/ 	.word	0xffffffff


	//   ....[136]....
        /*0eac*/ 	.word	0xffffffff


	//   ....[137]....
        /*0eb0*/ 	.word	0xffffffff


	//   ....[138]....
        /*0eb4*/ 	.word	0xffffffff


	//   ....[139]....
        /*0eb8*/ 	.word	0xffffffff


	//   ....[140]....
        /*0ebc*/ 	.word	0xffffffff


	//   ....[141]....
        /*0ec0*/ 	.word	0xffffffff


	//   ....[142]....
        /*0ec4*/ 	.word	0xffffffff


	//   ....[143]....
        /*0ec8*/ 	.word	0xffffffff


	//   ....[144]....
        /*0ecc*/ 	.word	0xffffffff


	//   ....[145]....
        /*0ed0*/ 	.word	0xffffffff


	//   ....[146]....
        /*0ed4*/ 	.word	0xffffffff


	//   ....[147]....
        /*0ed8*/ 	.word	0xffffffff


	//   ....[148]....
        /*0edc*/ 	.word	0xffffffff


	//   ....[149]....
        /*0ee0*/ 	.word	0xffffffff


	//   ....[150]....
        /*0ee4*/ 	.word	0xffffffff


	//   ....[151]....
        /*0ee8*/ 	.word	0xffffffff


	//   ....[152]....
        /*0eec*/ 	.word	0xffffffff


	//   ....[153]....
        /*0ef0*/ 	.word	0xffffffff


	//   ....[154]....
        /*0ef4*/ 	.word	0xffffffff


	//   ....[155]....
        /*0ef8*/ 	.word	0xffffffff


	//   ....[156]....
        /*0efc*/ 	.word	0xffffffff


	//   ....[157]....
        /*0f00*/ 	.word	0xffffffff


	//   ....[158]....
        /*0f04*/ 	.word	0xffffffff


	//   ....[159]....
        /*0f08*/ 	.word	0xffffffff


	//   ....[160]....
        /*0f0c*/ 	.word	0xffffffff


	//   ....[161]....
        /*0f10*/ 	.word	0xffffffff


	//   ....[162]....
        /*0f14*/ 	.word	0xffffffff


	//   ....[163]....
        /*0f18*/ 	.word	0xffffffff


	//   ....[164]....
        /*0f1c*/ 	.word	0xffffffff


	//   ....[165]....
        /*0f20*/ 	.word	0xffffffff


	//   ....[166]....
        /*0f24*/ 	.word	0xffffffff


	//   ....[167]....
        /*0f28*/ 	.word	0xffffffff


	//   ....[168]....
        /*0f2c*/ 	.word	0xffffffff


	//   ....[169]....
        /*0f30*/ 	.word	0xffffffff


	//   ....[170]....
        /*0f34*/ 	.word	0xffffffff


	//   ....[171]....
        /*0f38*/ 	.word	0xffffffff


	//   ....[172]....
        /*0f3c*/ 	.word	0xffffffff


	//   ....[173]....
        /*0f40*/ 	.word	0xffffffff


	//   ....[174]....
        /*0f44*/ 	.word	0xffffffff


	//   ....[175]....
        /*0f48*/ 	.word	0xffffffff


	//   ....[176]....
        /*0f4c*/ 	.word	0xffffffff


	//   ....[177]....
        /*0f50*/ 	.word	0xffffffff


	//   ....[178]....
        /*0f54*/ 	.word	0xffffffff


	//   ....[179]....
        /*0f58*/ 	.word	0xffffffff


	//   ....[180]....
        /*0f5c*/ 	.word	0xffffffff


	//   ....[181]....
        /*0f60*/ 	.word	0xffffffff


	//   ....[182]....
        /*0f64*/ 	.word	0xffffffff


	//   ....[183]....
        /*0f68*/ 	.word	0xffffffff


	//   ....[184]....
        /*0f6c*/ 	.word	0xffffffff


	//   ....[185]....
        /*0f70*/ 	.word	0xffffffff


	//   ....[186]....
        /*0f74*/ 	.word	0xffffffff


	//   ....[187]....
        /*0f78*/ 	.word	0xffffffff


	//   ....[188]....
        /*0f7c*/ 	.word	0xffffffff


	//   ....[189]....
        /*0f80*/ 	.word	0xffffffff


	//   ....[190]....
        /*0f84*/ 	.word	0xffffffff


	//   ....[191]....
        /*0f88*/ 	.word	0xffffffff


	//   ....[192]....
        /*0f8c*/ 	.word	0xffffffff


	//   ....[193]....
        /*0f90*/ 	.word	0xffffffff


	//   ....[194]....
        /*0f94*/ 	.word	0xffffffff


	//   ....[195]....
        /*0f98*/ 	.word	0xffffffff


	//   ....[196]....
        /*0f9c*/ 	.word	0xffffffff


	//   ....[197]....
        /*0fa0*/ 	.word	0xffffffff


	//   ....[198]....
        /*0fa4*/ 	.word	0xffffffff


	//   ....[199]....
        /*0fa8*/ 	.word	0xffffffff


	//   ....[200]....
        /*0fac*/ 	.word	0xffffffff


	//   ....[201]....
        /*0fb0*/ 	.word	0xffffffff


	//----- nvinfo : EIATTR_COOP_GROUP_INSTR_OFFSETS
	.align		4
.L_482:
        /*0fb4*/ 	.byte	0x04, 0x28
        /*0fb6*/ 	.short	(.L_484 - .L_483)


	//   ....[0]....
.L_483:
        /*0fb8*/ 	.word	0x00003440


	//   ....[1]....
        /*0fbc*/ 	.word	0x00003450


	//   ....[2]....
        /*0fc0*/ 	.word	0x00003460


	//   ....[3]....
        /*0fc4*/ 	.word	0x00003470


	//   ....[4]....
        /*0fc8*/ 	.word	0x00003480


	//   ....[5]....
        /*0fcc*/ 	.word	0x00003490


	//   ....[6]....
        /*0fd0*/ 	.word	0x000034a0


	//   ....[7]....
        /*0fd4*/ 	.word	0x000034b0


	//   ....[8]....
        /*0fd8*/ 	.word	0x00003610


	//   ....[9]....
        /*0fdc*/ 	.word	0x00003620


	//   ....[10]....
        /*0fe0*/ 	.word	0x00003630


	//   ....[11]....
        /*0fe4*/ 	.word	0x00003640


	//   ....[12]....
        /*0fe8*/ 	.word	0x00003650


	//   ....[13]....
        /*0fec*/ 	.word	0x00003660


	//   ....[14]....
        /*0ff0*/ 	.word	0x00003670


	//   ....[15]....
        /*0ff4*/ 	.word	0x00003680


	//   ....[16]....
        /*0ff8*/ 	.word	0x00003690


	//   ....[17]....
        /*0ffc*/ 	.word	0x000036a0


	//   ....[18]....
        /*1000*/ 	.word	0x000037e0


	//   ....[19]....
        /*1004*/ 	.word	0x000037f0


	//   ....[20]....
        /*1008*/ 	.word	0x00003810


	//   ....[21]....
        /*100c*/ 	.word	0x00003820


	//   ....[22]....
        /*1010*/ 	.word	0x00003830


	//   ....[23]....
        /*1014*/ 	.word	0x00003840


	//   ....[24]....
        /*1018*/ 	.word	0x00003850


	//   ....[25]....
        /*101c*/ 	.word	0x00003860


	//   ....[26]....
        /*1020*/ 	.word	0x00003870


	//   ....[27]....
        /*1024*/ 	.word	0x00003880


	//   ....[28]....
        /*1028*/ 	.word	0x00003970


	//   ....[29]....
        /*102c*/ 	.word	0x00003990


	//   ....[30]....
        /*1030*/ 	.word	0x00003a10


	//   ....[31]....
        /*1034*/ 	.word	0x00003a20


	//   ....[32]....
        /*1038*/ 	.word	0x00003a30


	//   ....[33]....
        /*103c*/ 	.word	0x00003a40


	//   ....[34]....
        /*1040*/ 	.word	0x00003a50


	//   ....[35]....
        /*1044*/ 	.word	0x00003a60


	//   ....[36]....
        /*1048*/ 	.word	0x00003a70


	//   ....[37]....
        /*104c*/ 	.word	0x00003a80


	//   ....[38]....
        /*1050*/ 	.word	0x00003a90


	//   ....[39]....
        /*1054*/ 	.word	0x00003aa0


	//   ....[40]....
        /*1058*/ 	.word	0x00003c20


	//   ....[41]....
        /*105c*/ 	.word	0x00003c30


	//   ....[42]....
        /*1060*/ 	.word	0x00003c90


	//   ....[43]....
        /*1064*/ 	.word	0x00003ca0


	//   ....[44]....
        /*1068*/ 	.word	0x00003cb0


	//   ....[45]....
        /*106c*/ 	.word	0x00003cc0


	//   ....[46]....
        /*1070*/ 	.word	0x00003cd0


	//   ....[47]....
        /*1074*/ 	.word	0x00003ce0


	//   ....[48]....
        /*1078*/ 	.word	0x00003cf0


	//   ....[49]....
        /*107c*/ 	.word	0x00003d00


	//   ....[50]....
        /*1080*/ 	.word	0x00003d10


	//   ....[51]....
        /*1084*/ 	.word	0x00003d20


	//   ....[52]....
        /*1088*/ 	.word	0x00003d30


	//   ....[53]....
        /*108c*/ 	.word	0x00003d40


	//   ....[54]....
        /*1090*/ 	.word	0x00003d50


	//   ....[55]....
        /*1094*/ 	.word	0x00003d60


	//   ....[56]....
        /*1098*/ 	.word	0x00003d70


	//   ....[57]....
        /*109c*/ 	.word	0x00003d80


	//   ....[58]....
        /*10a0*/ 	.word	0x00003d90


	//   ....[59]....
        /*10a4*/ 	.word	0x00003da0


	//   ....[60]....
        /*10a8*/ 	.word	0x00003db0


	//   ....[61]....
        /*10ac*/ 	.word	0x00003dc0


	//   ....[62]....
        /*10b0*/ 	.word	0x00003dd0


	//   ....[63]....
        /*10b4*/ 	.word	0x00003de0


	//   ....[64]....
        /*10b8*/ 	.word	0x00003df0


	//   ....[65]....
        /*10bc*/ 	.word	0x00003e00


	//   ....[66]....
        /*10c0*/ 	.word	0x00003e10


	//   ....[67]....
        /*10c4*/ 	.word	0x00003e20


	//   ....[68]....
        /*10c8*/ 	.word	0x00003e30


	//   ....[69]....
        /*10cc*/ 	.word	0x00003e40


	//   ....[70]....
        /*10d0*/ 	.word	0x00003e50


	//   ....[71]....
        /*10d4*/ 	.word	0x00003e60


	//   ....[72]....
        /*10d8*/ 	.word	0x00003e70


	//   ....[73]....
        /*10dc*/ 	.word	0x00003e80


	//   ....[74]....
        /*10e0*/ 	.word	0x00003e90


	//   ....[75]....
        /*10e4*/ 	.word	0x00003ea0


	//   ....[76]....
        /*10e8*/ 	.word	0x00003eb0


	//   ....[77]....
        /*10ec*/ 	.word	0x00003ec0


	//   ....[78]....
        /*10f0*/ 	.word	0x00004040


	//   ....[79]....
        /*10f4*/ 	.word	0x00004050


	//   ....[80]....
        /*10f8*/ 	.word	0x00004060


	//   ....[81]....
        /*10fc*/ 	.word	0x00004070


	//   ....[82]....
        /*1100*/ 	.word	0x00004080


	//   ....[83]....
        /*1104*/ 	.word	0x00004090


	//   ....[84]....
        /*1108*/ 	.word	0x000040a0


	//   ....[85]....
        /*110c*/ 	.word	0x000040b0


	//   ....[86]....
        /*1110*/ 	.word	0x000040c0


	//   ....[87]....
        /*1114*/ 	.word	0x000040d0


	//   ....[88]....
        /*1118*/ 	.word	0x000040e0


	//   ....[89]....
        /*111c*/ 	.word	0x000040f0


	//   ....[90]....
        /*1120*/ 	.word	0x00004100


	//   ....[91]....
        /*1124*/ 	.word	0x00004110


	//   ....[92]....
        /*1128*/ 	.word	0x00004120


	//   ....[93]....
        /*112c*/ 	.word	0x00004130


	//   ....[94]....
        /*1130*/ 	.word	0x00004140


	//   ....[95]....
        /*1134*/ 	.word	0x00004150


	//   ....[96]....
        /*1138*/ 	.word	0x00004160


	//   ....[97]....
        /*113c*/ 	.word	0x00004170


	//   ....[98]....
        /*1140*/ 	.word	0x00004180


	//   ....[99]....
        /*1144*/ 	.word	0x00004190


	//   ....[100]....
        /*1148*/ 	.word	0x000041a0


	//   ....[101]....
        /*114c*/ 	.word	0x000041b0


	//   ....[102]....
        /*1150*/ 	.word	0x000041c0


	//   ....[103]....
        /*1154*/ 	.word	0x000041d0


	//   ....[104]....
        /*1158*/ 	.word	0x000041e0


	//   ....[105]....
        /*115c*/ 	.word	0x000041f0


	//   ....[106]....
        /*1160*/ 	.word	0x00004200


	//   ....[107]....
        /*1164*/ 	.word	0x00004210


	//   ....[108]....
        /*1168*/ 	.word	0x00004220


	//   ....[109]....
        /*116c*/ 	.word	0x00004230


	//   ....[110]....
        /*1170*/ 	.word	0x00004240


	//   ....[111]....
        /*1174*/ 	.word	0x00004250


	//   ....[112]....
        /*1178*/ 	.word	0x00004260


	//   ....[113]....
        /*117c*/ 	.word	0x00004270


	//   ....[114]....
        /*1180*/ 	.word	0x00004280


	//   ....[115]....
        /*1184*/ 	.word	0x00004290


	//   ....[116]....
        /*1188*/ 	.word	0x000043d0


	//   ....[117]....
        /*118c*/ 	.word	0x000043e0


	//   ....[118]....
        /*1190*/ 	.word	0x000043f0


	//   ....[119]....
        /*1194*/ 	.word	0x00004400


	//   ....[120]....
        /*1198*/ 	.word	0x00004410


	//   ....[121]....
        /*119c*/ 	.word	0x00004420


	//   ....[122]....
        /*11a0*/ 	.word	0x00004430


	//   ....[123]....
        /*11a4*/ 	.word	0x00004440


	//   ....[124]....
        /*11a8*/ 	.word	0x00004450


	//   ....[125]....
        /*11ac*/ 	.word	0x00004460


	//   ....[126]....
        /*11b0*/ 	.word	0x00004470


	//   ....[127]....
        /*11b4*/ 	.word	0x00004480


	//   ....[128]....
        /*11b8*/ 	.word	0x00004490


	//   ....[129]....
        /*11bc*/ 	.word	0x000044a0


	//   ....[130]....
        /*11c0*/ 	.word	0x000044b0


	//   ....[131]....
        /*11c4*/ 	.word	0x000044c0


	//   ....[132]....
        /*11c8*/ 	.word	0x000044d0


	//   ....[133]....
        /*11cc*/ 	.word	0x000044e0


	//   ....[134]....
        /*11d0*/ 	.word	0x000044f0


	//   ....[135]....
        /*11d4*/ 	.word	0x00004500


	//   ....[136]....
        /*11d8*/ 	.word	0x00004510


	//   ....[137]....
        /*11dc*/ 	.word	0x00004520


	//   ....[138]....
        /*11e0*/ 	.word	0x00004530


	//   ....[139]....
        /*11e4*/ 	.word	0x00004540


	//   ....[140]....
        /*11e8*/ 	.word	0x00004550


	//   ....[141]....
        /*11ec*/ 	.word	0x00004560


	//   ....[142]....
        /*11f0*/ 	.word	0x00004570


	//   ....[143]....
        /*11f4*/ 	.word	0x00004580


	//   ....[144]....
        /*11f8*/ 	.word	0x00004590


	//   ....[145]....
        /*11fc*/ 	.word	0x000045a0


	//   ....[146]....
        /*1200*/ 	.word	0x000045b0


	//   ....[147]....
        /*1204*/ 	.word	0x000045c0


	//   ....[148]....
        /*1208*/ 	.word	0x000045d0


	//   ....[149]....
        /*120c*/ 	.word	0x000045e0


	//   ....[150]....
        /*1210*/ 	.word	0x000045f0


	//   ....[151]....
        /*1214*/ 	.word	0x00004600


	//   ....[152]....
        /*1218*/ 	.word	0x00004610


	//   ....[153]....
        /*121c*/ 	.word	0x00004620


	//   ....[154]....
        /*1220*/ 	.word	0x00004780


	//   ....[155]....
        /*1224*/ 	.word	0x00004790


	//   ....[156]....
        /*1228*/ 	.word	0x000047a0


	//   ....[157]....
        /*122c*/ 	.word	0x000047b0


	//   ....[158]....
        /*1230*/ 	.word	0x000047c0


	//   ....[159]....
        /*1234*/ 	.word	0x000047d0


	//   ....[160]....
        /*1238*/ 	.word	0x000047e0


	//   ....[161]....
        /*123c*/ 	.word	0x000047f0


	//   ....[162]....
        /*1240*/ 	.word	0x00004800


	//   ....[163]....
        /*1244*/ 	.word	0x00004810


	//   ....[164]....
        /*1248*/ 	.word	0x00004820


	//   ....[165]....
        /*124c*/ 	.word	0x00004830


	//   ....[166]....
        /*1250*/ 	.word	0x00004840


	//   ....[167]....
        /*1254*/ 	.word	0x00004850


	//   ....[168]....
        /*1258*/ 	.word	0x00004860


	//   ....[169]....
        /*125c*/ 	.word	0x00004870


	//   ....[170]....
        /*1260*/ 	.word	0x00004880


	//   ....[171]....
        /*1264*/ 	.word	0x00004890


	//   ....[172]....
        /*1268*/ 	.word	0x000048a0


	//   ....[173]....
        /*126c*/ 	.word	0x000048b0


	//   ....[174]....
        /*1270*/ 	.word	0x000048c0


	//   ....[175]....
        /*1274*/ 	.word	0x000048d0


	//   ....[176]....
        /*1278*/ 	.word	0x000048e0


	//   ....[177]....
        /*127c*/ 	.word	0x000048f0


	//   ....[178]....
        /*1280*/ 	.word	0x00004900


	//   ....[179]....
        /*1284*/ 	.word	0x00004910


	//   ....[180]....
        /*1288*/ 	.word	0x00004920


	//   ....[181]....
        /*128c*/ 	.word	0x00004930


	//   ....[182]....
        /*1290*/ 	.word	0x00004940


	//   ....[183]....
        /*1294*/ 	.word	0x00004950


	//   ....[184]....
        /*1298*/ 	.word	0x00004960


	//   ....[185]....
        /*129c*/ 	.word	0x00004970


	//   ....[186]....
        /*12a0*/ 	.word	0x00004980


	//   ....[187]....
        /*12a4*/ 	.word	0x00004990


	//   ....[188]....
        /*12a8*/ 	.word	0x000049a0


	//   ....[189]....
        /*12ac*/ 	.word	0x000049b0


	//   ....[190]....
        /*12b0*/ 	.word	0x000049c0


	//   ....[191]....
        /*12b4*/ 	.word	0x000049d0


	//   ....[192]....
        /*12b8*/ 	.word	0x000049e0


	//   ....[193]....
        /*12bc*/ 	.word	0x000049f0


	//   ....[194]....
        /*12c0*/ 	.word	0x00006090


	//   ....[195]....
        /*12c4*/ 	.word	0x000060c0


	//   ....[196]....
        /*12c8*/ 	.word	0x000060d0


	//   ....[197]....
        /*12cc*/ 	.word	0x000060e0


	//   ....[198]....
        /*12d0*/ 	.word	0x000060f0


	//   ....[199]....
        /*12d4*/ 	.word	0x00006100


	//   ....[200]....
        /*12d8*/ 	.word	0x00006110


	//   ....[201]....
        /*12dc*/ 	.word	0x00006120


	//   ....[202]....
        /*12e0*/ 	.word	0x00006130


	//   ....[203]....
        /*12e4*/ 	.word	0x00006140


	//   ....[204]....
        /*12e8*/ 	.word	0x00006150


	//   ....[205]....
        /*12ec*/ 	.word	0x00006160


	//   ....[206]....
        /*12f0*/ 	.word	0x00006170


	//   ....[207]....
        /*12f4*/ 	.word	0x00006180


	//   ....[208]....
        /*12f8*/ 	.word	0x00006190


	//   ....[209]....
        /*12fc*/ 	.word	0x000061a0


	//   ....[210]....
        /*1300*/ 	.word	0x000061b0


	//   ....[211]....
        /*1304*/ 	.word	0x000061c0


	//   ....[212]....
        /*1308*/ 	.word	0x000061d0


	//   ....[213]....
        /*130c*/ 	.word	0x000061e0


	//   ....[214]....
        /*1310*/ 	.word	0x000061f0


	//   ....[215]....
        /*1314*/ 	.word	0x00006200


	//   ....[216]....
        /*1318*/ 	.word	0x00006210


	//   ....[217]....
        /*131c*/ 	.word	0x00006220


	//   ....[218]....
        /*1320*/ 	.word	0x00006230


	//   ....[219]....
        /*1324*/ 	.word	0x00006240


	//   ....[220]....
        /*1328*/ 	.word	0x00006250


	//   ....[221]....
        /*132c*/ 	.word	0x00006260


	//   ....[222]....
        /*1330*/ 	.word	0x00006270


	//   ....[223]....
        /*1334*/ 	.word	0x00006280


	//   ....[224]....
        /*1338*/ 	.word	0x00006290


	//   ....[225]....
        /*133c*/ 	.word	0x000062a0


	//   ....[226]....
        /*1340*/ 	.word	0x000063b0


	//   ....[227]....
        /*1344*/ 	.word	0x000063c0


	//   ....[228]....
        /*1348*/ 	.word	0x000063d0


	//   ....[229]....
        /*134c*/ 	.word	0x000063e0


	//   ....[230]....
        /*1350*/ 	.word	0x000063f0


	//   ....[231]....
        /*1354*/ 	.word	0x00006400


	//   ....[232]....
        /*1358*/ 	.word	0x00006410


	//   ....[233]....
        /*135c*/ 	.word	0x00006420


	//   ....[234]....
        /*1360*/ 	.word	0x00006430


	//   ....[235]....
        /*1364*/ 	.word	0x00006440


	//   ....[236]....
        /*1368*/ 	.word	0x00006450


	//   ....[237]....
        /*136c*/ 	.word	0x00006460


	//   ....[238]....
        /*1370*/ 	.word	0x00006470


	//   ....[239]....
        /*1374*/ 	.word	0x00006480


	//   ....[240]....
        /*1378*/ 	.word	0x00006490


	//   ....[241]....
        /*137c*/ 	.word	0x000064a0


	//   ....[242]....
        /*1380*/ 	.word	0x000064b0


	//   ....[243]....
        /*1384*/ 	.word	0x000064c0


	//   ....[244]....
        /*1388*/ 	.word	0x000064d0


	//   ....[245]....
        /*138c*/ 	.word	0x000064e0


	//   ....[246]....
        /*1390*/ 	.word	0x000064f0


	//   ....[247]....
        /*1394*/ 	.word	0x00006500


	//   ....[248]....
        /*1398*/ 	.word	0x00006510


	//   ....[249]....
        /*139c*/ 	.word	0x00006520


	//   ....[250]....
        /*13a0*/ 	.word	0x00006530


	//   ....[251]....
        /*13a4*/ 	.word	0x00006540


	//   ....[252]....
        /*13a8*/ 	.word	0x00006550


	//   ....[253]....
        /*13ac*/ 	.word	0x00006560


	//   ....[254]....
        /*13b0*/ 	.word	0x00006570


	//   ....[255]....
        /*13b4*/ 	.word	0x00006580


	//   ....[0]....
        /*13b8*/ 	.word	0x00006590


	//   ....[1]....
        /*13bc*/ 	.word	0x000065a0


	//   ....[2]....
        /*13c0*/ 	.word	0x000065b0


	//   ....[3]....
        /*13c4*/ 	.word	0x000065c0


	//   ....[4]....
        /*13c8*/ 	.word	0x000065d0


	//   ....[5]....
        /*13cc*/ 	.word	0x000065e0


	//   ....[6]....
        /*13d0*/ 	.word	0x000065f0


	//   ....[7]....
        /*13d4*/ 	.word	0x00006600


	//   ....[8]....
        /*13d8*/ 	.word	0x00006610


	//   ....[9]....
        /*13dc*/ 	.word	0x00006620


	//   ....[10]....
        /*13e0*/ 	.word	0x00006770


	//   ....[11]....
        /*13e4*/ 	.word	0x00006780


	//   ....[12]....
        /*13e8*/ 	.word	0x00006790


	//   ....[13]....
        /*13ec*/ 	.word	0x000067a0


	//   ....[14]....
        /*13f0*/ 	.word	0x000067b0


	//   ....[15]....
        /*13f4*/ 	.word	0x000067c0


	//   ....[16]....
        /*13f8*/ 	.word	0x000067d0


	//   ....[17]....
        /*13fc*/ 	.word	0x000067e0


	//   ....[18]....
        /*1400*/ 	.word	0x000067f0


	//   ....[19]....
        /*1404*/ 	.word	0x00006800


	//   ....[20]....
        /*1408*/ 	.word	0x00006810


	//   ....[21]....
        /*140c*/ 	.word	0x00006820


	//   ....[22]....
        /*1410*/ 	.word	0x00006830


	//   ....[23]....
        /*1414*/ 	.word	0x00006840


	//   ....[24]....
        /*1418*/ 	.word	0x00006850


	//   ....[25]....
        /*141c*/ 	.word	0x00006860


	//   ....[26]....
        /*1420*/ 	.word	0x00006870


	//   ....[27]....
        /*1424*/ 	.word	0x00006880


	//   ....[28]....
        /*1428*/ 	.word	0x00006890


	//   ....[29]....
        /*142c*/ 	.word	0x000068a0


	//   ....[30]....
        /*1430*/ 	.word	0x000068b0


	//   ....[31]....
        /*1434*/ 	.word	0x000068c0


	//   ....[32]....
        /*1438*/ 	.word	0x000068d0


	//   ....[33]....
        /*143c*/ 	.word	0x000068e0


	//   ....[34]....
        /*1440*/ 	.word	0x000068f0


	//   ....[35]....
        /*1444*/ 	.word	0x00006900


	//   ....[36]....
        /*1448*/ 	.word	0x00006910


	//   ....[37]....
        /*144c*/ 	.word	0x00006920


	//   ....[38]....
        /*1450*/ 	.word	0x00006930


	//   ....[39]....
        /*1454*/ 	.word	0x00006940


	//   ....[40]....
        /*1458*/ 	.word	0x00006950


	//   ....[41]....
        /*145c*/ 	.word	0x00006960


	//   ....[42]....
        /*1460*/ 	.word	0x00006970


	//   ....[43]....
        /*1464*/ 	.word	0x00006980


	//   ....[44]....
        /*1468*/ 	.word	0x00006990


	//   ....[45]....
        /*146c*/ 	.word	0x000069a0


	//   ....[46]....
        /*1470*/ 	.word	0x000069b0


	//   ....[47]....
        /*1474*/ 	.word	0x000069c0


	//   ....[48]....
        /*1478*/ 	.word	0x000069d0


	//   ....[49]....
        /*147c*/ 	.word	0x000069e0


	//   ....[50]....
        /*1480*/ 	.word	0x00006b30


	//   ....[51]....
        /*1484*/ 	.word	0x00006b40


	//   ....[52]....
        /*1488*/ 	.word	0x00006b50


	//   ....[53]....
        /*148c*/ 	.word	0x00006b60


	//   ....[54]....
        /*1490*/ 	.word	0x00006b70


	//   ....[55]....
        /*1494*/ 	.word	0x00006b80


	//   ....[56]....
        /*1498*/ 	.word	0x00006b90


	//   ....[57]....
        /*149c*/ 	.word	0x00006ba0


	//   ....[58]....
        /*14a0*/ 	.word	0x00006bb0


	//   ....[59]....
        /*14a4*/ 	.word	0x00006bc0


	//   ....[60]....
        /*14a8*/ 	.word	0x00006bd0


	//   ....[61]....
        /*14ac*/ 	.word	0x00006be0


	//   ....[62]....
        /*14b0*/ 	.word	0x00006bf0


	//   ....[63]....
        /*14b4*/ 	.word	0x00006c00


	//   ....[64]....
        /*14b8*/ 	.word	0x00006c10


	//   ....[65]....
        /*14bc*/ 	.word	0x00006c20


	//   ....[66]....
        /*14c0*/ 	.word	0x00006c30


	//   ....[67]....
        /*14c4*/ 	.word	0x00006c40


	//   ....[68]....
        /*14c8*/ 	.word	0x00006c50


	//   ....[69]....
        /*14cc*/ 	.word	0x00006c60


	//   ....[70]....
        /*14d0*/ 	.word	0x00006c70


	//   ....[71]....
        /*14d4*/ 	.word	0x00006c80


	//   ....[72]....
        /*14d8*/ 	.word	0x00006c90


	//   ....[73]....
        /*14dc*/ 	.word	0x00006ca0


	//   ....[74]....
        /*14e0*/ 	.word	0x00006cb0


	//   ....[75]....
        /*14e4*/ 	.word	0x00006cc0


	//   ....[76]....
        /*14e8*/ 	.word	0x00006cd0


	//   ....[77]....
        /*14ec*/ 	.word	0x00006ce0


	//   ....[78]....
        /*14f0*/ 	.word	0x00006cf0


	//   ....[79]....
        /*14f4*/ 	.word	0x00006d00


	//   ....[80]....
        /*14f8*/ 	.word	0x00006d10


	//   ....[81]....
        /*14fc*/ 	.word	0x00006d20


	//   ....[82]....
        /*1500*/ 	.word	0x00006d30


	//   ....[83]....
        /*1504*/ 	.word	0x00006d40


	//   ....[84]....
        /*1508*/ 	.word	0x00006d50


	//   ....[85]....
        /*150c*/ 	.word	0x00006d60


	//   ....[86]....
        /*1510*/ 	.word	0x00006d70


	//   ....[87]....
        /*1514*/ 	.word	0x00006d80


	//   ....[88]....
        /*1518*/ 	.word	0x00006d90


	//   ....[89]....
        /*151c*/ 	.word	0x00006da0


	//   ....[90]....
        /*1520*/ 	.word	0x00006ef0


	//   ....[91]....
        /*1524*/ 	.word	0x00006f00


	//   ....[92]....
        /*1528*/ 	.word	0x00006f10


	//   ....[93]....
        /*152c*/ 	.word	0x00006f20


	//   ....[94]....
        /*1530*/ 	.word	0x00006f30


	//   ....[95]....
        /*1534*/ 	.word	0x00006f40


	//   ....[96]....
        /*1538*/ 	.word	0x00006f50


	//   ....[97]....
        /*153c*/ 	.word	0x00006f60


	//   ....[98]....
        /*1540*/ 	.word	0x00006f70


	//   ....[99]....
        /*1544*/ 	.word	0x00006f80


	//   ....[100]....
        /*1548*/ 	.word	0x00006f90


	//   ....[101]....
        /*154c*/ 	.word	0x00006fa0


	//   ....[102]....
        /*1550*/ 	.word	0x00006fb0


	//   ....[103]....
        /*1554*/ 	.word	0x00006fc0


	//   ....[104]....
        /*1558*/ 	.word	0x00006fd0


	//   ....[105]....
        /*155c*/ 	.word	0x00006fe0


	//   ....[106]....
        /*1560*/ 	.word	0x00006ff0


	//   ....[107]....
        /*1564*/ 	.word	0x00007000


	//   ....[108]....
        /*1568*/ 	.word	0x00007010


	//   ....[109]....
        /*156c*/ 	.word	0x00007020


	//   ....[110]....
        /*1570*/ 	.word	0x00007030


	//   ....[111]....
        /*1574*/ 	.word	0x00007040


	//   ....[112]....
        /*1578*/ 	.word	0x00007050


	//   ....[113]....
        /*157c*/ 	.word	0x00007060


	//   ....[114]....
        /*1580*/ 	.word	0x00007070


	//   ....[115]....
        /*1584*/ 	.word	0x00007080


	//   ....[116]....
        /*1588*/ 	.word	0x00007090


	//   ....[117]....
        /*158c*/ 	.word	0x000070a0


	//   ....[118]....
        /*1590*/ 	.word	0x000070b0


	//   ....[119]....
        /*1594*/ 	.word	0x000070c0


	//   ....[120]....
        /*1598*/ 	.word	0x000070d0


	//   ....[121]....
        /*159c*/ 	.word	0x000070e0


	//   ....[122]....
        /*15a0*/ 	.word	0x000070f0


	//   ....[123]....
        /*15a4*/ 	.word	0x00007100


	//   ....[124]....
        /*15a8*/ 	.word	0x00007110


	//   ....[125]....
        /*15ac*/ 	.word	0x00007120


	//   ....[126]....
        /*15b0*/ 	.word	0x00007130


	//   ....[127]....
        /*15b4*/ 	.word	0x00007140


	//   ....[128]....
        /*15b8*/ 	.word	0x00007150


	//   ....[129]....
        /*15bc*/ 	.word	0x00007160


	//   ....[130]....
        /*15c0*/ 	.word	0x00007170


	//   ....[131]....
        /*15c4*/ 	.word	0x00007180


	//   ....[132]....
        /*15c8*/ 	.word	0x000087f0


	//   ....[133]....
        /*15cc*/ 	.word	0x00008820


	//   ....[134]....
        /*15d0*/ 	.word	0x00008830


	//   ....[135]....
        /*15d4*/ 	.word	0x00008840


	//   ....[136]....
        /*15d8*/ 	.word	0x00008850


	//   ....[137]....
        /*15dc*/ 	.word	0x00008860


	//   ....[138]....
        /*15e0*/ 	.word	0x00008870


	//   ....[139]....
        /*15e4*/ 	.word	0x00008880


	//   ....[140]....
        /*15e8*/ 	.word	0x00008890


	//   ....[141]....
        /*15ec*/ 	.word	0x000088a0


	//   ....[142]....
        /*15f0*/ 	.word	0x000088b0


	//   ....[143]....
        /*15f4*/ 	.word	0x000088c0


	//   ....[144]....
        /*15f8*/ 	.word	0x000088d0


	//   ....[145]....
        /*15fc*/ 	.word	0x000088e0


	//   ....[146]....
        /*1600*/ 	.word	0x000088f0


	//   ....[147]....
        /*1604*/ 	.word	0x00008900


	//   ....[148]....
        /*1608*/ 	.word	0x00008910


	//   ....[149]....
        /*160c*/ 	.word	0x00008920


	//   ....[150]....
        /*1610*/ 	.word	0x00008930


	//   ....[151]....
        /*1614*/ 	.word	0x00008940


	//   ....[152]....
        /*1618*/ 	.word	0x00008950


	//   ....[153]....
        /*161c*/ 	.word	0x00008960


	//   ....[154]....
        /*1620*/ 	.word	0x00008970


	//   ....[155]....
        /*1624*/ 	.word	0x00008980


	//   ....[156]....
        /*1628*/ 	.word	0x00008990


	//   ....[157]....
        /*162c*/ 	.word	0x000089a0


	//   ....[158]....
        /*1630*/ 	.word	0x000089b0


	//   ....[159]....
        /*1634*/ 	.word	0x000089c0


	//   ....[160]....
        /*1638*/ 	.word	0x000089d0


	//   ....[161]....
        /*163c*/ 	.word	0x000089e0


	//   ....[162]....
        /*1640*/ 	.word	0x000089f0


	//   ....[163]....
        /*1644*/ 	.word	0x00008a00


	//   ....[164]....
        /*1648*/ 	.word	0x00008b10


	//   ....[165]....
        /*164c*/ 	.word	0x00008b20


	//   ....[166]....
        /*1650*/ 	.word	0x00008b30


	//   ....[167]....
        /*1654*/ 	.word	0x00008b40


	//   ....[168]....
        /*1658*/ 	.word	0x00008b50


	//   ....[169]....
        /*165c*/ 	.word	0x00008b60


	//   ....[170]....
        /*1660*/ 	.word	0x00008b70


	//   ....[171]....
        /*1664*/ 	.word	0x00008b80


	//   ....[172]....
        /*1668*/ 	.word	0x00008b90


	//   ....[173]....
        /*166c*/ 	.word	0x00008ba0


	//   ....[174]....
        /*1670*/ 	.word	0x00008bb0


	//   ....[175]....
        /*1674*/ 	.word	0x00008bc0


	//   ....[176]....
        /*1678*/ 	.word	0x00008bd0


	//   ....[177]....
        /*167c*/ 	.word	0x00008be0


	//   ....[178]....
        /*1680*/ 	.word	0x00008bf0


	//   ....[179]....
        /*1684*/ 	.word	0x00008c00


	//   ....[180]....
        /*1688*/ 	.word	0x00008c10


	//   ....[181]....
        /*168c*/ 	.word	0x00008c20


	//   ....[182]....
        /*1690*/ 	.word	0x00008c30


	//   ....[183]....
        /*1694*/ 	.word	0x00008c40


	//   ....[184]....
        /*1698*/ 	.word	0x00008c50


	//   ....[185]....
        /*169c*/ 	.word	0x00008c60


	//   ....[186]....
        /*16a0*/ 	.word	0x00008c70


	//   ....[187]....
        /*16a4*/ 	.word	0x00008c80


	//   ....[188]....
        /*16a8*/ 	.word	0x00008c90


	//   ....[189]....
        /*16ac*/ 	.word	0x00008ca0


	//   ....[190]....
        /*16b0*/ 	.word	0x00008cb0


	//   ....[191]....
        /*16b4*/ 	.word	0x00008cc0


	//   ....[192]....
        /*16b8*/ 	.word	0x00008cd0


	//   ....[193]....
        /*16bc*/ 	.word	0x00008ce0


	//   ....[194]....
        /*16c0*/ 	.word	0x00008cf0


	//   ....[195]....
        /*16c4*/ 	.word	0x00008d00


	//   ....[196]....
        /*16c8*/ 	.word	0x00008d10


	//   ....[197]....
        /*16cc*/ 	.word	0x00008d20


	//   ....[198]....
        /*16d0*/ 	.word	0x00008d30


	//   ....[199]....
        /*16d4*/ 	.word	0x00008d40


	//   ....[200]....
        /*16d8*/ 	.word	0x00008d50


	//   ....[201]....
        /*16dc*/ 	.word	0x00008d60


	//   ....[202]....
        /*16e0*/ 	.word	0x00008d70


	//   ....[203]....
        /*16e4*/ 	.word	0x00008d80


	//   ....[204]....
        /*16e8*/ 	.word	0x00008ed0


	//   ....[205]....
        /*16ec*/ 	.word	0x00008ee0


	//   ....[206]....
        /*16f0*/ 	.word	0x00008ef0


	//   ....[207]....
        /*16f4*/ 	.word	0x00008f00


	//   ....[208]....
        /*16f8*/ 	.word	0x00008f10


	//   ....[209]....
        /*16fc*/ 	.word	0x00008f20


	//   ....[210]....
        /*1700*/ 	.word	0x00008f30


	//   ....[211]....
        /*1704*/ 	.word	0x00008f40


	//   ....[212]....
        /*1708*/ 	.word	0x00008f50


	//   ....[213]....
        /*170c*/ 	.word	0x00008f60


	//   ....[214]....
        /*1710*/ 	.word	0x00008f70


	//   ....[215]....
        /*1714*/ 	.word	0x00008f80


	//   ....[216]....
        /*1718*/ 	.word	0x00008f90


	//   ....[217]....
        /*171c*/ 	.word	0x00008fa0


	//   ....[218]....
        /*1720*/ 	.word	0x00008fb0


	//   ....[219]....
        /*1724*/ 	.word	0x00008fc0


	//   ....[220]....
        /*1728*/ 	.word	0x00008fd0


	//   ....[221]....
        /*172c*/ 	.word	0x00008fe0


	//   ....[222]....
        /*1730*/ 	.word	0x00008ff0


	//   ....[223]....
        /*1734*/ 	.word	0x00009000


	//   ....[224]....
        /*1738*/ 	.word	0x00009010


	//   ....[225]....
        /*173c*/ 	.word	0x00009020


	//   ....[226]....
        /*1740*/ 	.word	0x00009030


	//   ....[227]....
        /*1744*/ 	.word	0x00009040


	//   ....[228]....
        /*1748*/ 	.word	0x00009050


	//   ....[229]....
        /*174c*/ 	.word	0x00009060


	//   ....[230]....
        /*1750*/ 	.word	0x00009070


	//   ....[231]....
        /*1754*/ 	.word	0x00009080


	//   ....[232]....
        /*1758*/ 	.word	0x00009090


	//   ....[233]....
        /*175c*/ 	.word	0x000090a0


	//   ....[234]....
        /*1760*/ 	.word	0x000090b0


	//   ....[235]....
        /*1764*/ 	.word	0x000090c0


	//   ....[236]....
        /*1768*/ 	.word	0x000090d0


	//   ....[237]....
        /*176c*/ 	.word	0x000090e0


	//   ....[238]....
        /*1770*/ 	.word	0x000090f0


	//   ....[239]....
        /*1774*/ 	.word	0x00009100


	//   ....[240]....
        /*1778*/ 	.word	0x00009110


	//   ....[241]....
        /*177c*/ 	.word	0x00009120


	//   ....[242]....
        /*1780*/ 	.word	0x00009130


	//   ....[243]....
        /*1784*/ 	.word	0x00009140


	//   ....[244]....
        /*1788*/ 	.word	0x00009290


	//   ....[245]....
        /*178c*/ 	.word	0x000092a0


	//   ....[246]....
        /*1790*/ 	.word	0x000092b0


	//   ....[247]....
        /*1794*/ 	.word	0x000092c0


	//   ....[248]....
        /*1798*/ 	.word	0x000092d0


	//   ....[249]....
        /*179c*/ 	.word	0x000092e0


	//   ....[250]....
        /*17a0*/ 	.word	0x000092f0


	//   ....[251]....
        /*17a4*/ 	.word	0x00009300


	//   ....[252]....
        /*17a8*/ 	.word	0x00009310


	//   ....[253]....
        /*17ac*/ 	.word	0x00009320


	//   ....[254]....
        /*17b0*/ 	.word	0x00009330


	//   ....[255]....
        /*17b4*/ 	.word	0x00009340


	//   ....[0]....
        /*17b8*/ 	.word	0x00009350


	//   ....[1]....
        /*17bc*/ 	.word	0x00009360


	//   ....[2]....
        /*17c0*/ 	.word	0x00009370


	//   ....[3]....
        /*17c4*/ 	.word	0x00009380


	//   ....[4]....
        /*17c8*/ 	.word	0x00009390


	//   ....[5]....
        /*17cc*/ 	.word	0x000093a0


	//   ....[6]....
        /*17d0*/ 	.word	0x000093b0


	//   ....[7]....
        /*17d4*/ 	.word	0x000093c0


	//   ....[8]....
        /*17d8*/ 	.word	0x000093d0


	//   ....[9]....
        /*17dc*/ 	.word	0x000093e0


	//   ....[10]....
        /*17e0*/ 	.word	0x000093f0


	//   ....[11]....
        /*17e4*/ 	.word	0x00009400


	//   ....[12]....
        /*17e8*/ 	.word	0x00009410


	//   ....[13]....
        /*17ec*/ 	.word	0x00009420


	//   ....[14]....
        /*17f0*/ 	.word	0x00009430


	//   ....[15]....
        /*17f4*/ 	.word	0x00009440


	//   ....[16]....
        /*17f8*/ 	.word	0x00009450


	//   ....[17]....
        /*17fc*/ 	.word	0x00009460


	//   ....[18]....
        /*1800*/ 	.word	0x00009470


	//   ....[19]....
        /*1804*/ 	.word	0x00009480


	//   ....[20]....
        /*1808*/ 	.word	0x00009490


	//   ....[21]....
        /*180c*/ 	.word	0x000094a0


	//   ....[22]....
        /*1810*/ 	.word	0x000094b0


	//   ....[23]....
        /*1814*/ 	.word	0x000094c0


	//   ....[24]....
        /*1818*/ 	.word	0x000094d0


	//   ....[25]....
        /*181c*/ 	.word	0x000094e0


	//   ....[26]....
        /*1820*/ 	.word	0x000094f0


	//   ....[27]....
        /*1824*/ 	.word	0x00009500


	//   ....[28]....
        /*1828*/ 	.word	0x00009650


	//   ....[29]....
        /*182c*/ 	.word	0x00009660


	//   ....[30]....
        /*1830*/ 	.word	0x00009670


	//   ....[31]....
        /*1834*/ 	.word	0x00009680


	//   ....[32]....
        /*1838*/ 	.word	0x00009690


	//   ....[33]....
        /*183c*/ 	.word	0x000096a0


	//   ....[34]....
        /*1840*/ 	.word	0x000096b0


	//   ....[35]....
        /*1844*/ 	.word	0x000096c0


	//   ....[36]....
        /*1848*/ 	.word	0x000096d0


	//   ....[37]....
        /*184c*/ 	.word	0x000096e0


	//   ....[38]....
        /*1850*/ 	.word	0x000096f0


	//   ....[39]....
        /*1854*/ 	.word	0x00009700


	//   ....[40]....
        /*1858*/ 	.word	0x00009710


	//   ....[41]....
        /*185c*/ 	.word	0x00009720


	//   ....[42]....
        /*1860*/ 	.word	0x00009730


	//   ....[43]....
        /*1864*/ 	.word	0x00009740


	//   ....[44]....
        /*1868*/ 	.word	0x00009750


	//   ....[45]....
        /*186c*/ 	.word	0x00009760


	//   ....[46]....
        /*1870*/ 	.word	0x00009770


	//   ....[47]....
        /*1874*/ 	.word	0x00009780


	//   ....[48]....
        /*1878*/ 	.word	0x00009790


	//   ....[49]....
        /*187c*/ 	.word	0x000097a0


	//   ....[50]....
        /*1880*/ 	.word	0x000097b0


	//   ....[51]....
        /*1884*/ 	.word	0x000097c0


	//   ....[52]....
        /*1888*/ 	.word	0x000097d0


	//   ....[53]....
        /*188c*/ 	.word	0x000097e0


	//   ....[54]....
        /*1890*/ 	.word	0x000097f0


	//   ....[55]....
        /*1894*/ 	.word	0x00009800


	//   ....[56]....
        /*1898*/ 	.word	0x00009810


	//   ....[57]....
        /*189c*/ 	.word	0x00009820


	//   ....[58]....
        /*18a0*/ 	.word	0x00009830


	//   ....[59]....
        /*18a4*/ 	.word	0x00009840


	//   ....[60]....
        /*18a8*/ 	.word	0x00009850


	//   ....[61]....
        /*18ac*/ 	.word	0x00009860


	//   ....[62]....
        /*18b0*/ 	.word	0x00009870


	//   ....[63]....
        /*18b4*/ 	.word	0x00009880


	//   ....[64]....
        /*18b8*/ 	.word	0x00009890


	//   ....[65]....
        /*18bc*/ 	.word	0x000098a0


	//   ....[66]....
        /*18c0*/ 	.word	0x000098b0


	//   ....[67]....
        /*18c4*/ 	.word	0x000098c0


	//   ....[68]....
        /*18c8*/ 	.word	0x000098d0


	//   ....[69]....
        /*18cc*/ 	.word	0x000098e0


	//   ....[70]....
        /*18d0*/ 	.word	0x0000af50


	//   ....[71]....
        /*18d4*/ 	.word	0x0000af80


	//   ....[72]....
        /*18d8*/ 	.word	0x0000af90


	//   ....[73]....
        /*18dc*/ 	.word	0x0000afa0


	//   ....[74]....
        /*18e0*/ 	.word	0x0000afb0


	//   ....[75]....
        /*18e4*/ 	.word	0x0000afc0


	//   ....[76]....
        /*18e8*/ 	.word	0x0000afd0


	//   ....[77]....
        /*18ec*/ 	.word	0x0000afe0


	//   ....[78]....
        /*18f0*/ 	.word	0x0000aff0


	//   ....[79]....
        /*18f4*/ 	.word	0x0000b000


	//   ....[80]....
        /*18f8*/ 	.word	0x0000b010


	//   ....[81]....
        /*18fc*/ 	.word	0x0000b020


	//   ....[82]....
        /*1900*/ 	.word	0x0000b030


	//   ....[83]....
        /*1904*/ 	.word	0x0000b040


	//   ....[84]....
        /*1908*/ 	.word	0x0000b050


	//   ....[85]....
        /*190c*/ 	.word	0x0000b060


	//   ....[86]....
        /*1910*/ 	.word	0x0000b070


	//   ....[87]....
        /*1914*/ 	.word	0x0000b080


	//   ....[88]....
        /*1918*/ 	.word	0x0000b090


	//   ....[89]....
        /*191c*/ 	.word	0x0000b0a0


	//   ....[90]....
        /*1920*/ 	.word	0x0000b0b0


	//   ....[91]....
        /*1924*/ 	.word	0x0000b0c0


	//   ....[92]....
        /*1928*/ 	.word	0x0000b0d0


	//   ....[93]....
        /*192c*/ 	.word	0x0000b0e0


	//   ....[94]....
        /*1930*/ 	.word	0x0000b0f0


	//   ....[95]....
        /*1934*/ 	.word	0x0000b100


	//   ....[96]....
        /*1938*/ 	.word	0x0000b110


	//   ....[97]....
        /*193c*/ 	.word	0x0000b120


	//   ....[98]....
        /*1940*/ 	.word	0x0000b130


	//   ....[99]....
        /*1944*/ 	.word	0x0000b140


	//   ....[100]....
        /*1948*/ 	.word	0x0000b150


	//   ....[101]....
        /*194c*/ 	.word	0x0000b160


	//   ....[102]....
        /*1950*/ 	.word	0x0000b270


	//   ....[103]....
        /*1954*/ 	.word	0x0000b280


	//   ....[104]....
        /*1958*/ 	.word	0x0000b290


	//   ....[105]....
        /*195c*/ 	.word	0x0000b2a0


	//   ....[106]....
        /*1960*/ 	.word	0x0000b2b0


	//   ....[107]....
        /*1964*/ 	.word	0x0000b2c0


	//   ....[108]....
        /*1968*/ 	.word	0x0000b2d0


	//   ....[109]....
        /*196c*/ 	.word	0x0000b2e0


	//   ....[110]....
        /*1970*/ 	.word	0x0000b2f0


	//   ....[111]....
        /*1974*/ 	.word	0x0000b300


	//   ....[112]....
        /*1978*/ 	.word	0x0000b310


	//   ....[113]....
        /*197c*/ 	.word	0x0000b320


	//   ....[114]....
        /*1980*/ 	.word	0x0000b330


	//   ....[115]....
        /*1984*/ 	.word	0x0000b340


	//   ....[116]....
        /*1988*/ 	.word	0x0000b350


	//   ....[117]....
        /*198c*/ 	.word	0x0000b360


	//   ....[118]....
        /*1990*/ 	.word	0x0000b370


	//   ....[119]....
        /*1994*/ 	.word	0x0000b380


	//   ....[120]....
        /*1998*/ 	.word	0x0000b390


	//   ....[121]....
        /*199c*/ 	.word	0x0000b3a0


	//   ....[122]....
        /*19a0*/ 	.word	0x0000b3b0


	//   ....[123]....
        /*19a4*/ 	.word	0x0000b3c0


	//   ....[124]....
        /*19a8*/ 	.word	0x0000b3d0


	//   ....[125]....
        /*19ac*/ 	.word	0x0000b3e0


	//   ....[126]....
        /*19b0*/ 	.word	0x0000b3f0


	//   ....[127]....
        /*19b4*/ 	.word	0x0000b400


	//   ....[128]....
        /*19b8*/ 	.word	0x0000b410


	//   ....[129]....
        /*19bc*/ 	.word	0x0000b420


	//   ....[130]....
        /*19c0*/ 	.word	0x0000b430


	//   ....[131]....
        /*19c4*/ 	.word	0x0000b440


	//   ....[132]....
        /*19c8*/ 	.word	0x0000b450


	//   ....[133]....
        /*19cc*/ 	.word	0x0000b460


	//   ....[134]....
        /*19d0*/ 	.word	0x0000b470


	//   ....[135]....
        /*19d4*/ 	.word	0x0000b480


	//   ....[136]....
        /*19d8*/ 	.word	0x0000b490


	//   ....[137]....
        /*19dc*/ 	.word	0x0000b4a0


	//   ....[138]....
        /*19e0*/ 	.word	0x0000b4b0


	//   ....[139]....
        /*19e4*/ 	.word	0x0000b4c0


	//   ....[140]....
        /*19e8*/ 	.word	0x0000b4d0


	//   ....[141]....
        /*19ec*/ 	.word	0x0000b4e0


	//   ....[142]....
        /*19f0*/ 	.word	0x0000b630


	//   ....[143]....
        /*19f4*/ 	.word	0x0000b640


	//   ....[144]....
        /*19f8*/ 	.word	0x0000b650


	//   ....[145]....
        /*19fc*/ 	.word	0x0000b660


	//   ....[146]....
        /*1a00*/ 	.word	0x0000b670


	//   ....[147]....
        /*1a04*/ 	.word	0x0000b680


	//   ....[148]....
        /*1a08*/ 	.word	0x0000b690


	//   ....[149]....
        /*1a0c*/ 	.word	0x0000b6a0


	//   ....[150]....
        /*1a10*/ 	.word	0x0000b6b0


	//   ....[151]....
        /*1a14*/ 	.word	0x0000b6c0


	//   ....[152]....
        /*1a18*/ 	.word	0x0000b6d0


	//   ....[153]....
        /*1a1c*/ 	.word	0x0000b6e0


	//   ....[154]....
        /*1a20*/ 	.word	0x0000b6f0


	//   ....[155]....
        /*1a24*/ 	.word	0x0000b700


	//   ....[156]....
        /*1a28*/ 	.word	0x0000b710


	//   ....[157]....
        /*1a2c*/ 	.word	0x0000b720


	//   ....[158]....
        /*1a30*/ 	.word	0x0000b730


	//   ....[159]....
        /*1a34*/ 	.word	0x0000b740


	//   ....[160]....
        /*1a38*/ 	.word	0x0000b750


	//   ....[161]....
        /*1a3c*/ 	.word	0x0000b760


	//   ....[162]....
        /*1a40*/ 	.word	0x0000b770


	//   ....[163]....
        /*1a44*/ 	.word	0x0000b780


	//   ....[164]....
        /*1a48*/ 	.word	0x0000b790


	//   ....[165]....
        /*1a4c*/ 	.word	0x0000b7a0


	//   ....[166]....
        /*1a50*/ 	.word	0x0000b7b0


	//   ....[167]....
        /*1a54*/ 	.word	0x0000b7c0


	//   ....[168]....
        /*1a58*/ 	.word	0x0000b7d0


	//   ....[169]....
        /*1a5c*/ 	.word	0x0000b7e0


	//   ....[170]....
        /*1a60*/ 	.word	0x0000b7f0


	//   ....[171]....
        /*1a64*/ 	.word	0x0000b800


	//   ....[172]....
        /*1a68*/ 	.word	0x0000b810


	//   ....[173]....
        /*1a6c*/ 	.word	0x0000b820


	//   ....[174]....
        /*1a70*/ 	.word	0x0000b830


	//   ....[175]....
        /*1a74*/ 	.word	0x0000b840


	//   ....[176]....
        /*1a78*/ 	.word	0x0000b850


	//   ....[177]....
        /*1a7c*/ 	.word	0x0000b860


	//   ....[178]....
        /*1a80*/ 	.word	0x0000b870


	//   ....[179]....
        /*1a84*/ 	.word	0x0000b880


	//   ....[180]....
        /*1a88*/ 	.word	0x0000b890


	//   ....[181]....
        /*1a8c*/ 	.word	0x0000b8a0


	//   ....[182]....
        /*1a90*/ 	.word	0x0000b9f0


	//   ....[183]....
        /*1a94*/ 	.word	0x0000ba00


	//   ....[184]....
        /*1a98*/ 	.word	0x0000ba10


	//   ....[185]....
        /*1a9c*/ 	.word	0x0000ba20


	//   ....[186]....
        /*1aa0*/ 	.word	0x0000ba30


	//   ....[187]....
        /*1aa4*/ 	.word	0x0000ba40


	//   ....[188]....
        /*1aa8*/ 	.word	0x0000ba50


	//   ....[189]....
        /*1aac*/ 	.word	0x0000ba60


	//   ....[190]....
        /*1ab0*/ 	.word	0x0000ba70


	//   ....[191]....
        /*1ab4*/ 	.word	0x0000ba80


	//   ....[192]....
        /*1ab8*/ 	.word	0x0000ba90


	//   ....[193]....
        /*1abc*/ 	.word	0x0000baa0


	//   ....[194]....
        /*1ac0*/ 	.word	0x0000bab0


	//   ....[195]....
        /*1ac4*/ 	.word	0x0000bac0


	//   ....[196]....
        /*1ac8*/ 	.word	0x0000bad0


	//   ....[197]....
        /*1acc*/ 	.word	0x0000bae0


	//   ....[198]....
        /*1ad0*/ 	.word	0x0000baf0


	//   ....[199]....
        /*1ad4*/ 	.word	0x0000bb00


	//   ....[200]....
        /*1ad8*/ 	.word	0x0000bb10


	//   ....[201]....
        /*1adc*/ 	.word	0x0000bb20


	//   ....[202]....
        /*1ae0*/ 	.word	0x0000bb30


	//   ....[203]....
        /*1ae4*/ 	.word	0x0000bb40


	//   ....[204]....
        /*1ae8*/ 	.word	0x0000bb50


	//   ....[205]....
        /*1aec*/ 	.word	0x0000bb60


	//   ....[206]....
        /*1af0*/ 	.word	0x0000bb70


	//   ....[207]....
        /*1af4*/ 	.word	0x0000bb80


	//   ....[208]....
        /*1af8*/ 	.word	0x0000bb90


	//   ....[209]....
        /*1afc*/ 	.word	0x0000bba0


	//   ....[210]....
        /*1b00*/ 	.word	0x0000bbb0


	//   ....[211]....
        /*1b04*/ 	.word	0x0000bbc0


	//   ....[212]....
        /*1b08*/ 	.word	0x0000bbd0


	//   ....[213]....
        /*1b0c*/ 	.word	0x0000bbe0


	//   ....[214]....
        /*1b10*/ 	.word	0x0000bbf0


	//   ....[215]....
        /*1b14*/ 	.word	0x0000bc00


	//   ....[216]....
        /*1b18*/ 	.word	0x0000bc10


	//   ....[217]....
        /*1b1c*/ 	.word	0x0000bc20


	//   ....[218]....
        /*1b20*/ 	.word	0x0000bc30


	//   ....[219]....
        /*1b24*/ 	.word	0x0000bc40


	//   ....[220]....
        /*1b28*/ 	.word	0x0000bc50


	//   ....[221]....
        /*1b2c*/ 	.word	0x0000bc60


	//   ....[222]....
        /*1b30*/ 	.word	0x0000bdb0


	//   ....[223]....
        /*1b34*/ 	.word	0x0000bdc0


	//   ....[224]....
        /*1b38*/ 	.word	0x0000bdd0


	//   ....[225]....
        /*1b3c*/ 	.word	0x0000bde0


	//   ....[226]....
        /*1b40*/ 	.word	0x0000bdf0


	//   ....[227]....
        /*1b44*/ 	.word	0x0000be00


	//   ....[228]....
        /*1b48*/ 	.word	0x0000be10


	//   ....[229]....
        /*1b4c*/ 	.word	0x0000be20


	//   ....[230]....
        /*1b50*/ 	.word	0x0000be30


	//   ....[231]....
        /*1b54*/ 	.word	0x0000be40


	//   ....[232]....
        /*1b58*/ 	.word	0x0000be50


	//   ....[233]....
        /*1b5c*/ 	.word	0x0000be60


	//   ....[234]....
        /*1b60*/ 	.word	0x0000be70


	//   ....[235]....
        /*1b64*/ 	.word	0x0000be80


	//   ....[236]....
        /*1b68*/ 	.word	0x0000be90


	//   ....[237]....
        /*1b6c*/ 	.word	0x0000bea0


	//   ....[238]....
        /*1b70*/ 	.word	0x0000beb0


	//   ....[239]....
        /*1b74*/ 	.word	0x0000bec0


	//   ....[240]....
        /*1b78*/ 	.word	0x0000bed0


	//   ....[241]....
        /*1b7c*/ 	.word	0x0000bee0


	//   ....[242]....
        /*1b80*/ 	.word	0x0000bef0


	//   ....[243]....
        /*1b84*/ 	.word	0x0000bf00


	//   ....[244]....
        /*1b88*/ 	.word	0x0000bf10


	//   ....[245]....
        /*1b8c*/ 	.word	0x0000bf20


	//   ....[246]....
        /*1b90*/ 	.word	0x0000bf30


	//   ....[247]....
        /*1b94*/ 	.word	0x0000bf40


	//   ....[248]....
        /*1b98*/ 	.word	0x0000bf50


	//   ....[249]....
        /*1b9c*/ 	.word	0x0000bf60


	//   ....[250]....
        /*1ba0*/ 	.word	0x0000bf70


	//   ....[251]....
        /*1ba4*/ 	.word	0x0000bf80


	//   ....[252]....
        /*1ba8*/ 	.word	0x0000bf90


	//   ....[253]....
        /*1bac*/ 	.word	0x0000bfa0


	//   ....[254]....
        /*1bb0*/ 	.word	0x0000bfb0


	//   ....[255]....
        /*1bb4*/ 	.word	0x0000bfc0


	//   ....[0]....
        /*1bb8*/ 	.word	0x0000bfd0


	//   ....[1]....
        /*1bbc*/ 	.word	0x0000bfe0


	//   ....[2]....
        /*1bc0*/ 	.word	0x0000bff0


	//   ....[3]....
        /*1bc4*/ 	.word	0x0000c000


	//   ....[4]....
        /*1bc8*/ 	.word	0x0000c010


	//   ....[5]....
        /*1bcc*/ 	.word	0x0000c020


	//   ....[6]....
        /*1bd0*/ 	.word	0x0000c030


	//   ....[7]....
        /*1bd4*/ 	.word	0x0000c040


	//   ....[8]....
        /*1bd8*/ 	.word	0x0000d6b0


	//   ....[9]....
        /*1bdc*/ 	.word	0x0000d6e0


	//   ....[10]....
        /*1be0*/ 	.word	0x0000d6f0


	//   ....[11]....
        /*1be4*/ 	.word	0x0000d700


	//   ....[12]....
        /*1be8*/ 	.word	0x0000d710


	//   ....[13]....
        /*1bec*/ 	.word	0x0000d720


	//   ....[14]....
        /*1bf0*/ 	.word	0x0000d730


	//   ....[15]....
        /*1bf4*/ 	.word	0x0000d740


	//   ....[16]....
        /*1bf8*/ 	.word	0x0000d750


	//   ....[17]....
        /*1bfc*/ 	.word	0x0000d760


	//   ....[18]....
        /*1c00*/ 	.word	0x0000d770


	//   ....[19]....
        /*1c04*/ 	.word	0x0000d780


	//   ....[20]....
        /*1c08*/ 	.word	0x0000d790


	//   ....[21]....
        /*1c0c*/ 	.word	0x0000d7a0


	//   ....[22]....
        /*1c10*/ 	.word	0x0000d7b0


	//   ....[23]....
        /*1c14*/ 	.word	0x0000d7c0


	//   ....[24]....
        /*1c18*/ 	.word	0x0000d7d0


	//   ....[25]....
        /*1c1c*/ 	.word	0x0000d7e0


	//   ....[26]....
        /*1c20*/ 	.word	0x0000d7f0


	//   ....[27]....
        /*1c24*/ 	.word	0x0000d800


	//   ....[28]....
        /*1c28*/ 	.word	0x0000d810


	//   ....[29]....
        /*1c2c*/ 	.word	0x0000d820


	//   ....[30]....
        /*1c30*/ 	.word	0x0000d830


	//   ....[31]....
        /*1c34*/ 	.word	0x0000d840


	//   ....[32]....
        /*1c38*/ 	.word	0x0000d850


	//   ....[33]....
        /*1c3c*/ 	.word	0x0000d860


	//   ....[34]....
        /*1c40*/ 	.word	0x0000d870


	//   ....[35]....
        /*1c44*/ 	.word	0x0000d880


	//   ....[36]....
        /*1c48*/ 	.word	0x0000d890


	//   ....[37]....
        /*1c4c*/ 	.word	0x0000d8a0


	//   ....[38]....
        /*1c50*/ 	.word	0x0000d8b0


	//   ....[39]....
        /*1c54*/ 	.word	0x0000d8c0


	//   ....[40]....
        /*1c58*/ 	.word	0x0000d9d0


	//   ....[41]....
        /*1c5c*/ 	.word	0x0000d9e0


	//   ....[42]....
        /*1c60*/ 	.word	0x0000d9f0


	//   ....[43]....
        /*1c64*/ 	.word	0x0000da00


	//   ....[44]....
        /*1c68*/ 	.word	0x0000da10


	//   ....[45]....
        /*1c6c*/ 	.word	0x0000da20


	//   ....[46]....
        /*1c70*/ 	.word	0x0000da30


	//   ....[47]....
        /*1c74*/ 	.word	0x0000da40


	//   ....[48]....
        /*1c78*/ 	.word	0x0000da50


	//   ....[49]....
        /*1c7c*/ 	.word	0x0000da60


	//   ....[50]....
        /*1c80*/ 	.word	0x0000da70


	//   ....[51]....
        /*1c84*/ 	.word	0x0000da80


	//   ....[52]....
        /*1c88*/ 	.word	0x0000da90


	//   ....[53]....
        /*1c8c*/ 	.word	0x0000daa0


	//   ....[54]....
        /*1c90*/ 	.word	0x0000dab0


	//   ....[55]....
        /*1c94*/ 	.word	0x0000dac0


	//   ....[56]....
        /*1c98*/ 	.word	0x0000dad0


	//   ....[57]....
        /*1c9c*/ 	.word	0x0000dae0


	//   ....[58]....
        /*1ca0*/ 	.word	0x0000daf0


	//   ....[59]....
        /*1ca4*/ 	.word	0x0000db00


	//   ....[60]....
        /*1ca8*/ 	.word	0x0000db10


	//   ....[61]....
        /*1cac*/ 	.word	0x0000db20


	//   ....[62]....
        /*1cb0*/ 	.word	0x0000db30


	//   ....[63]....
        /*1cb4*/ 	.word	0x0000db40


	//   ....[64]....
        /*1cb8*/ 	.word	0x0000db50


	//   ....[65]....
        /*1cbc*/ 	.word	0x0000db60


	//   ....[66]....
        /*1cc0*/ 	.word	0x0000db70


	//   ....[67]....
        /*1cc4*/ 	.word	0x0000db80


	//   ....[68]....
        /*1cc8*/ 	.word	0x0000db90


	//   ....[69]....
        /*1ccc*/ 	.word	0x0000dba0


	//   ....[70]....
        /*1cd0*/ 	.word	0x0000dbb0


	//   ....[71]....
        /*1cd4*/ 	.word	0x0000dbc0


	//   ....[72]....
        /*1cd8*/ 	.word	0x0000dbd0


	//   ....[73]....
        /*1cdc*/ 	.word	0x0000dbe0


	//   ....[74]....
        /*1ce0*/ 	.word	0x0000dbf0


	//   ....[75]....
        /*1ce4*/ 	.word	0x0000dc00


	//   ....[76]....
        /*1ce8*/ 	.word	0x0000dc10


	//   ....[77]....
        /*1cec*/ 	.word	0x0000dc20


	//   ....[78]....
        /*1cf0*/ 	.word	0x0000dc30


	//   ....[79]....
        /*1cf4*/ 	.word	0x0000dc40


	//   ....[80]....
        /*1cf8*/ 	.word	0x0000dd90


	//   ....[81]....
        /*1cfc*/ 	.word	0x0000dda0


	//   ....[82]....
        /*1d00*/ 	.word	0x0000ddb0


	//   ....[83]....
        /*1d04*/ 	.word	0x0000ddc0


	//   ....[84]....
        /*1d08*/ 	.word	0x0000ddd0


	//   ....[85]....
        /*1d0c*/ 	.word	0x0000dde0


	//   ....[86]....
        /*1d10*/ 	.word	0x0000ddf0


	//   ....[87]....
        /*1d14*/ 	.word	0x0000de00


	//   ....[88]....
        /*1d18*/ 	.word	0x0000de10


	//   ....[89]....
        /*1d1c*/ 	.word	0x0000de20


	//   ....[90]....
        /*1d20*/ 	.word	0x0000de30


	//   ....[91]....
        /*1d24*/ 	.word	0x0000de40


	//   ....[92]....
        /*1d28*/ 	.word	0x0000de50


	//   ....[93]....
        /*1d2c*/ 	.word	0x0000de60


	//   ....[94]....
        /*1d30*/ 	.word	0x0000de70


	//   ....[95]....
        /*1d34*/ 	.word	0x0000de80


	//   ....[96]....
        /*1d38*/ 	.word	0x0000de90


	//   ....[97]....
        /*1d3c*/ 	.word	0x0000dea0


	//   ....[98]....
        /*1d40*/ 	.word	0x0000deb0


	//   ....[99]....
        /*1d44*/ 	.word	0x0000dec0


	//   ....[100]....
        /*1d48*/ 	.word	0x0000ded0


	//   ....[101]....
        /*1d4c*/ 	.word	0x0000dee0


	//   ....[102]....
        /*1d50*/ 	.word	0x0000def0


	//   ....[103]....
        /*1d54*/ 	.word	0x0000df00


	//   ....[104]....
        /*1d58*/ 	.word	0x0000df10


	//   ....[105]....
        /*1d5c*/ 	.word	0x0000df20


	//   ....[106]....
        /*1d60*/ 	.word	0x0000df30


	//   ....[107]....
        /*1d64*/ 	.word	0x0000df40


	//   ....[108]....
        /*1d68*/ 	.word	0x0000df50


	//   ....[109]....
        /*1d6c*/ 	.word	0x0000df60


	//   ....[110]....
        /*1d70*/ 	.word	0x0000df70


	//   ....[111]....
        /*1d74*/ 	.word	0x0000df80


	//   ....[112]....
        /*1d78*/ 	.word	0x0000df90


	//   ....[113]....
        /*1d7c*/ 	.word	0x0000dfa0


	//   ....[114]....
        /*1d80*/ 	.word	0x0000dfb0


	//   ....[115]....
        /*1d84*/ 	.word	0x0000dfc0


	//   ....[116]....
        /*1d88*/ 	.word	0x0000dfd0


	//   ....[117]....
        /*1d8c*/ 	.word	0x0000dfe0


	//   ....[118]....
        /*1d90*/ 	.word	0x0000dff0


	//   ....[119]....
        /*1d94*/ 	.word	0x0000e000


	//   ....[120]....
        /*1d98*/ 	.word	0x0000e150


	//   ....[121]....
        /*1d9c*/ 	.word	0x0000e160


	//   ....[122]....
        /*1da0*/ 	.word	0x0000e170


	//   ....[123]....
        /*1da4*/ 	.word	0x0000e180


	//   ....[124]....
        /*1da8*/ 	.word	0x0000e190


	//   ....[125]....
        /*1dac*/ 	.word	0x0000e1a0


	//   ....[126]....
        /*1db0*/ 	.word	0x0000e1b0


	//   ....[127]....
        /*1db4*/ 	.word	0x0000e1c0


	//   ....[128]....
        /*1db8*/ 	.word	0x0000e1d0


	//   ....[129]....
        /*1dbc*/ 	.word	0x0000e1e0


	//   ....[130]....
        /*1dc0*/ 	.word	0x0000e1f0


	//   ....[131]....
        /*1dc4*/ 	.word	0x0000e200


	//   ....[132]....
        /*1dc8*/ 	.word	0x0000e210


	//   ....[133]....
        /*1dcc*/ 	.word	0x0000e220


	//   ....[134]....
        /*1dd0*/ 	.word	0x0000e230


	//   ....[135]....
        /*1dd4*/ 	.word	0x0000e240


	//   ....[136]....
        /*1dd8*/ 	.word	0x0000e250


	//   ....[137]....
        /*1ddc*/ 	.word	0x0000e260


	//   ....[138]....
        /*1de0*/ 	.word	0x0000e270


	//   ....[139]....
        /*1de4*/ 	.word	0x0000e280


	//   ....[140]....
        /*1de8*/ 	.word	0x0000e290


	//   ....[141]....
        /*1dec*/ 	.word	0x0000e2a0


	//   ....[142]....
        /*1df0*/ 	.word	0x0000e2b0


	//   ....[143]....
        /*1df4*/ 	.word	0x0000e2c0


	//   ....[144]....
        /*1df8*/ 	.word	0x0000e2d0


	//   ....[145]....
        /*1dfc*/ 	.word	0x0000e2e0


	//   ....[146]....
        /*1e00*/ 	.word	0x0000e2f0


	//   ....[147]....
        /*1e04*/ 	.word	0x0000e300


	//   ....[148]....
        /*1e08*/ 	.word	0x0000e310


	//   ....[149]....
        /*1e0c*/ 	.word	0x0000e320


	//   ....[150]....
        /*1e10*/ 	.word	0x0000e330


	//   ....[151]....
        /*1e14*/ 	.word	0x0000e340


	//   ....[152]....
        /*1e18*/ 	.word	0x0000e350


	//   ....[153]....
        /*1e1c*/ 	.word	0x0000e360


	//   ....[154]....
        /*1e20*/ 	.word	0x0000e370


	//   ....[155]....
        /*1e24*/ 	.word	0x0000e380


	//   ....[156]....
        /*1e28*/ 	.word	0x0000e390


	//   ....[157]....
        /*1e2c*/ 	.word	0x0000e3a0


	//   ....[158]....
        /*1e30*/ 	.word	0x0000e3b0


	//   ....[159]....
        /*1e34*/ 	.word	0x0000e3c0


	//   ....[160]....
        /*1e38*/ 	.word	0x0000e510


	//   ....[161]....
        /*1e3c*/ 	.word	0x0000e520


	//   ....[162]....
        /*1e40*/ 	.word	0x0000e530


	//   ....[163]....
        /*1e44*/ 	.word	0x0000e540


	//   ....[164]....
        /*1e48*/ 	.word	0x0000e550


	//   ....[165]....
        /*1e4c*/ 	.word	0x0000e560


	//   ....[166]....
        /*1e50*/ 	.word	0x0000e570


	//   ....[167]....
        /*1e54*/ 	.word	0x0000e580


	//   ....[168]....
        /*1e58*/ 	.word	0x0000e590


	//   ....[169]....
        /*1e5c*/ 	.word	0x0000e5a0


	//   ....[170]....
        /*1e60*/ 	.word	0x0000e5b0


	//   ....[171]....
        /*1e64*/ 	.word	0x0000e5c0


	//   ....[172]....
        /*1e68*/ 	.word	0x0000e5d0


	//   ....[173]....
        /*1e6c*/ 	.word	0x0000e5e0


	//   ....[174]....
        /*1e70*/ 	.word	0x0000e5f0


	//   ....[175]....
        /*1e74*/ 	.word	0x0000e600


	//   ....[176]....
        /*1e78*/ 	.word	0x0000e610


	//   ....[177]....
        /*1e7c*/ 	.word	0x0000e620


	//   ....[178]....
        /*1e80*/ 	.word	0x0000e630


	//   ....[179]....
        /*1e84*/ 	.word	0x0000e640


	//   ....[180]....
        /*1e88*/ 	.word	0x0000e650


	//   ....[181]....
        /*1e8c*/ 	.word	0x0000e660


	//   ....[182]....
        /*1e90*/ 	.word	0x0000e670


	//   ....[183]....
        /*1e94*/ 	.word	0x0000e680


	//   ....[184]....
        /*1e98*/ 	.word	0x0000e690


	//   ....[185]....
        /*1e9c*/ 	.word	0x0000e6a0


	//   ....[186]....
        /*1ea0*/ 	.word	0x0000e6b0


	//   ....[187]....
        /*1ea4*/ 	.word	0x0000e6c0


	//   ....[188]....
        /*1ea8*/ 	.word	0x0000e6d0


	//   ....[189]....
        /*1eac*/ 	.word	0x0000e6e0


	//   ....[190]....
        /*1eb0*/ 	.word	0x0000e6f0


	//   ....[191]....
        /*1eb4*/ 	.word	0x0000e700


	//   ....[192]....
        /*1eb8*/ 	.word	0x0000e710


	//   ....[193]....
        /*1ebc*/ 	.word	0x0000e720


	//   ....[194]....
        /*1ec0*/ 	.word	0x0000e730


	//   ....[195]....
        /*1ec4*/ 	.word	0x0000e740


	//   ....[196]....
        /*1ec8*/ 	.word	0x0000e750


	//   ....[197]....
        /*1ecc*/ 	.word	0x0000e760


	//   ....[198]....
        /*1ed0*/ 	.word	0x0000e770


	//   ....[199]....
        /*1ed4*/ 	.word	0x0000e780


	//   ....[200]....
        /*1ed8*/ 	.word	0x0000e790


	//   ....[201]....
        /*1edc*/ 	.word	0x0000e7a0


	//----- nvinfo : EIATTR_EXIT_INSTR_OFFSETS
	.align		4
.L_484:
        /*1ee0*/ 	.byte	0x04, 0x1c
        /*1ee2*/ 	.short	(.L_486 - .L_485)


	//   ....[0]....
.L_485:
        /*1ee4*/ 	.word	0x00010580


	//   ....[1]....
        /*1ee8*/ 	.word	0x00014db0


	//   ....[2]....
        /*1eec*/ 	.word	0x00014e40


	//----- nvinfo : EIATTR_MAX_THREADS
	.align		4
.L_486:
        /*1ef0*/ 	.byte	0x04, 0x05
        /*1ef2*/ 	.short	(.L_488 - .L_487)
.L_487:
        /*1ef4*/ 	.word	0x00000020
        /*1ef8*/ 	.word	0x00000001
        /*1efc*/ 	.word	0x00000001


	//----- nvinfo : EIATTR_CRS_STACK_SIZE
	.align		4
.L_488:
        /*1f00*/ 	.byte	0x04, 0x1e
        /*1f02*/ 	.short	(.L_490 - .L_489)
.L_489:
        /*1f04*/ 	.word	0x00000000
.L_490:


//--------------------- .nv.info._ZN17fastertransformer38beam_online_softmax_topk_stage1_kernelI6__halfLi1ELi128ELi64EEEvPKT_S4_PKbPfiiPKi --------------------------
	.section	.nv.info._ZN17fastertransformer38beam_online_softmax_topk_stage1_kernelI6__halfLi1ELi128ELi64EEEvPKT_S4_PKbPfiiPKi,"",@"SHT_CUDA_INFO"
	.sectionflags	@""
	.align	4


	//----- nvinfo : EIATTR_CUDA_API_VERSION
	.align		4
        /*0000*/ 	.byte	0x04, 0x37
        /*0002*/ 	.short	(.L_492 - .L_491)
.L_491:
        /*0004*/ 	.word	0x00000082


	//----- nvinfo : EIATTR_SW2861232_WAR
	.align		4
.L_492:
        /*0008*/ 	.byte	0x01, 0x35
	.zero		2


	//----- nvinfo : EIATTR_PARAM_CBANK
	.align		4
        /*000c*/ 	.byte	0x04, 0x0a
        /*000e*/ 	.short	(.L_494 - .L_493)
	.align		4
.L_493:
        /*0010*/ 	.word	index@(.nv.constant0._ZN17fastertransformer38beam_online_softmax_topk_stage1_kernelI6__halfLi1ELi128ELi64EEEvPKT_S4_PKbPfiiPKi)
        /*0014*/ 	.short	0x0160
        /*0016*/ 	.short	0x0030


	//----- nvinfo : EIATTR_CBANK_PARAM_SIZE
	.align		4
.L_494:
        /*0018*/ 	.byte	0x03, 0x19
        /*001a*/ 	.short	0x0030


	//----- nvinfo : EIATTR_KPARAM_INFO
	.align		4
        /*001c*/ 	.byte	0x04, 0x17
        /*001e*/ 	.short	(.L_496 - .L_495)
.L_495:
        /*0020*/ 	.word	0x00000000
        /*0024*/ 	.short	0x0006
        /*0026*/ 	.short	0x0028
        /*0028*/ 	.byte	0x00, 0xf0, 0x21, 0x00


	//----- nvinfo : EIATTR_KPARAM_INFO
	.align		4
.L_496:
        /*002c*/ 	.byte	0x04, 0x17
        /*002e*/ 	.short	(.L_498 - .L_497)
.L_497:
        /*0030*/ 	.word	0x00000000
        /*0034*/ 	.short	0x0005
        /*0036*/ 	.short	0x0024
        /*0038*/ 	.byte	0x00, 0xf0, 0x11, 0x00


	//----- nvinfo : EIATTR_KPARAM_INFO
	.align		4
.L_498:
        /*003c*/ 	.byte	0x04, 0x17
        /*003e*/ 	.short	(.L_500 - .L_499)
.L_499:
        /*0040*/ 	.word	0x00000000
        /*0044*/ 	.short	0x0004
        /*0046*/ 	.short	0x0020
        /*0048*/ 	.byte	0x00, 0xf0, 0x11, 0x00


	//----- nvinfo : EIATTR_KPARAM_INFO
	.align		4
.L_500:
        /*004c*/ 	.byte	0x04, 0x17
        /*004e*/ 	.short	(.L_502 - .L_501)
.L_501:
        /*0050*/ 	.word	0x00000000
        /*0054*/ 	.short	0x0003
        /*0056*/ 	.short	0x0018
        /*0058*/ 	.byte	0x00, 0xf0, 0x21, 0x00


	//----- nvinfo : EIATTR_KPARAM_INFO
	.align		4
.L_502:
        /*005c*/ 	.byte	0x04, 0x17
        /*005e*/ 	.short	(.L_504 - .L_503)
.L_503:
        /*0060*/ 	.word	0x00000000
        /*0064*/ 	.short	0x0002
        /*0066*/ 	.short	0x0010
        /*0068*/ 	.byte	0x00, 0xf0, 0x21, 0x00


	//----- nvinfo : EIATTR_KPARAM_INFO
	.align		4
.L_504:
        /*006c*/ 	.byte	0x04, 0x17
        /*006e*/ 	.short	(.L_506 - .L_505)
.L_505:
        /*0070*/ 	.word	0x00000000
        /*0074*/ 	.short	0x0001
        /*0076*/ 	.short	0x0008
        /*0078*/ 	.byte	0x00, 0xf0, 0x21, 0x00


	//----- nvinfo : EIATTR_KPARAM_INFO
	.align		4
.L_506:
        /*007c*/ 	.byte	0x04, 0x17
        /*007e*/ 	.short	(.L_508 - .L_507)
.L_507:
        /*0080*/ 	.word	0x00000000
        /*0084*/ 	.short	0x0000
        /*0086*/ 	.short	0x0000
        /*0088*/ 	.byte	0x00, 0xf0, 0x21, 0x00


	//----- nvinfo : EIATTR_MAXREG_COUNT
	.align		4
.L_508:
        /*008c*/ 	.byte	0x03, 0x1b
        /*008e*/ 	.short	0x00ff


	//----- nvinfo : EIATTR_NUM_BARRIERS
	.align		4
        /*0090*/ 	.byte	0x02, 0x4c
        /*0092*/ 	.byte	0x01
	.zero		1


	//----- nvinfo : EIATTR_MERCURY_ISA_VERSION
	.align		4
        /*0094*/ 	.byte	0x03, 0x5f
        /*0096*/ 	.short	0x0000


	//----- nvinfo : EIATTR_COOP_GROUP_MASK_REGIDS
	.align		4
        /*0098*/ 	.byte	0x04, 0x29
        /*009a*/ 	.short	(.L_510 - .L_509)


	//   ....[0]....
.L_509:
        /*009c*/ 	.word	0xffffffff


	//   ....[1]....
        /*00a0*/ 	.word	0xffffffff


	//   ....[2]....
        /*00a4*/ 	.word	0xffffffff


	//   ....[3]....
        /*00a8*/ 	.word	0xffffffff


	//   ....[4]....
        /*00ac*/ 	.word	0xffffffff


	//   ....[5]....
        /*00b0*/ 	.word	0xffffffff


	//   ....[6]....
        /*00b4*/ 	.word	0xffffffff


	//   ....[7]....
        /*00b8*/ 	.word	0xffffffff


	//   ....[8]....
        /*00bc*/ 	.word	0xffffffff


	//   ....[9]....
        /*00c0*/ 	.word	0xffffffff


	//   ....[10]....
        /*00c4*/ 	.word	0xffffffff


	//   ....[11]....
        /*00c8*/ 	.word	0xffffffff


	//   ....[12]....
        /*00cc*/ 	.word	0xffffffff


	//   ....[13]....
        /*00d0*/ 	.word	0xffffffff


	//   ....[14]....
        /*00d4*/ 	.word	0xffffffff


	//   ....[15]....
        /*00d8*/ 	.word	0xffffffff


	//   ....[16]....
        /*00dc*/ 	.word	0xffffffff


	//   ....[17]....
        /*00e0*/ 	.word	0xffffffff


	//   ....[18]....
        /*00e4*/ 	.word	0xffffffff


	//   ....[19]....
        /*00e8*/ 	.word	0xffffffff


	//   ....[20]....
        /*00ec*/ 	.word	0xffffffff


	//   ....[21]....
        /*00f0*/ 	.word	0xffffffff


	//   ....[22]....
        /*00f4*/ 	.word	0xffffffff


	//   ....[23]....
        /*00f8*/ 	.word	0xffffffff


	//   ....[24]....
        /*00fc*/ 	.word	0xffffffff


	//   ....[25]....
        /*0100*/ 	.word	0xffffffff


	//   ....[26]....
        /*0104*/ 	.word	0xffffffff


	//   ....[27]....
        /*0108*/ 	.word	0xffffffff


	//   ....[28]....
        /*010c*/ 	.word	0xffffffff


	//   ....[29]....
        /*0110*/ 	.word	0xffffffff


	//   ....[30]....
        /*0114*/ 	.word	0xffffffff


	//   ....[31]....
        /*0118*/ 	.word	0xffffffff


	//   ....[32]....
        /*011c*/ 	.word	0xffffffff


	//   ....[33]....
        /*0120*/ 	.word	0xffffffff


	//   ....[34]....
        /*0124*/ 	.word	0xffffffff


	//   ....[35]....
        /*0128*/ 	.word	0xffffffff


	//   ....[36]....
        /*012c*/ 	.word	0xffffffff


	//   ....[37]....
        /*0130*/ 	.word	0xffffffff


	//   ....[38]....
        /*0134*/ 	.word	0xffffffff


	//   ....[39]....
        /*0138*/ 	.word	0xffffffff


	//   ....[40]....
        /*013c*/ 	.word	0xffffffff


	//   ....[41]....
        /*0140*/ 	.word	0xffffffff


	//   ....[42]....
        /*0144*/ 	.word	0xffffffff


	//   ....[43]....
        /*0148*/ 	.word	0xffffffff


	//   ....[44]....
        /*014c*/ 	.word	0xffffffff


	//   ....[45]....
        /*0150*/ 	.word	0xffffffff


	//   ....[46]....
        /*0154*/ 	.word	0xffffffff


	//   ....[47]....
        /*0158*/ 	.word	0xffffffff


	//   ....[48]....
        /*015c*/ 	.word	0xffffffff


	//   ....[49]....
        /*0160*/ 	.word	0xffffffff


	//   ....[50]....
        /*0164*/ 	.word	0xffffffff


	//   ....[51]....
        /*0168*/ 	.word	0xffffffff


	//   ....[52]....
        /*016c*/ 	.word	0xffffffff


	//   ....[53]....
        /*0170*/ 	.word	0xffffffff


	//   ....[54]....
        /*0174*/ 	.word	0xffffffff


	//   ....[55]....
        /*0178*/ 	.word	0xffffffff


	//   ....[56]....
        /*017c*/ 	.word	0xffffffff


	//   ....[57]....
        /*0180*/ 	.word	0xffffffff


	//   ....[58]....
        /*0184*/ 	.word	0xffffffff


	//   ....[59]....
        /*0188*/ 	.word	0xffffffff


	//   ....[60]....
        /*018c*/ 	.word	0xffffffff


	//   ....[61]....
        /*0190*/ 	.word	0xffffffff


	//   ....[62]....
        /*0194*/ 	.word	0xffffffff


	//   ....[63]....
        /*0198*/ 	.word	0xffffffff


	//   ....[64]....
        /*019c*/ 	.word	0xffffffff


	//   ....[65]....
        /*01a0*/ 	.word	0xffffffff


	//   ....[66]....
        /*01a4*/ 	.word	0xffffffff


	//   ....[67]....
        /*01a8*/ 	.word	0xffffffff


	//   ....[68]....
        /*01ac*/ 	.word	0xffffffff


	//   ....[69]....
        /*01b0*/ 	.word	0xffffffff


	//   ....[70]....
        /*01b4*/ 	.word	0xffffffff


	//   ....[71]....
        /*01b8*/ 	.word	0xffffffff


	//   ....[72]....
        /*01bc*/ 	.word	0xffffffff


	//   ....[73]....
        /*01c0*/ 	.word	0xffffffff


	//   ....[74]....
        /*01c4*/ 	.word	0xffffffff


	//   ....[75]....
        /*01c8*/ 	.word	0xffffffff


	//   ....[76]....
        /*01cc*/ 	.word	0xffffffff


	//   ....[77]....
        /*01d0*/ 	.word	0xffffffff


	//   ....[78]....
        /*01d4*/ 	.word	0xffffffff


	//   ....[79]....
        /*01d8*/ 	.word	0xffffffff


	//   ....[80]....
        /*01dc*/ 	.word	0xffffffff


	//   ....[81]....
        /*01e0*/ 	.word	0xffffffff


	//   ....[82]....
        /*01e4*/ 	.word	0xffffffff


	//   ....[83]....
        /*01e8*/ 	.word	0xffffffff


	//   ....[84]....
        /*01ec*/ 	.word	0xffffffff


	//   ....[85]....
        /*01f0*/ 	.word	0xffffffff


	//   ....[86]....
        /*01f4*/ 	.word	0xffffffff


	//   ....[87]....
        /*01f8*/ 	.word	0xffffffff


	//   ....[88]....
        /*01fc*/ 	.word	0xffffffff


	//   ....[89]....
        /*0200*/ 	.word	0xffffffff


	//   ....[90]....
        /*0204*/ 	.word	0xffffffff


	//   ....[91]....
        /*0208*/ 	.word	0xffffffff


	//   ....[92]....
        /*020c*/ 	.word	0xffffffff


	//   ....[93]....
        /*0210*/ 	.word	0xffffffff


	//   ....[94]....
        /*0214*/ 	.word	0xffffffff


	//   ....[95]....
        /*0218*/ 	.word	0xffffffff


	//   ....[96]....
        /*021c*/ 	.word	0xffffffff


	//   ....[97]....
        /*0220*/ 	.word	0xffffffff


	//   ....[98]....
        /*0224*/ 	.word	0xffffffff


	//   ....[99]....
        /*0228*/ 	.word	0xffffffff


	//   ....[100]....
        /*022c*/ 	.word	0xffffffff


	//   ....[101]....
        /*0230*/ 	.word	0xffffffff


	//   ....[102]....
        /*0234*/ 	.word	0xffffffff


	//   ....[103]....
        /*0238*/ 	.word	0xffffffff


	//   ....[104]....
        /*023c*/ 	.word	0xffffffff


	//   ....[105]....
        /*0240*/ 	.word	0xffffffff


	//   ....[106]....
        /*0244*/ 	.word	0xffffffff


	//   ....[107]....
        /*0248*/ 	.word	0xffffffff


	//   ....[108]....
        /*024c*/ 	.word	0xffffffff


	//   ....[109]....
        /*0250*/ 	.word	0xffffffff


	//   ....[110]....
        /*0254*/ 	.word	0xffffffff


	//   ....[111]....
        /*0258*/ 	.word	0xffffffff


	//   ....[112]....
        /*025c*/ 	.word	0xffffffff


	//   ....[113]....
        /*0260*/ 	.word	0xffffffff


	//   ....[114]....
        /*0264*/ 	.word	0xffffffff


	//   ....[115]....
        /*0268*/ 	.word	0xffffffff


	//   ....[116]....
        /*026c*/ 	.word	0xffffffff


	//   ....[117]....
        /*0270*/ 	.word	0xffffffff


	//   ....[118]....
        /*0274*/ 	.word	0xffffffff


	//   ....[119]....
        /*0278*/ 	.word	0xffffffff


	//   ....[120]....
        /*027c*/ 	.word	0xffffffff


	//   ....[121]....
        /*0280*/ 	.word	0xffffffff


	//   ....[122]....
        /*0284*/ 	.word	0xffffffff


	//   ....[123]....
        /*0288*/ 	.word	0xffffffff


	//   ....[124]....
        /*028c*/ 	.word	0xffffffff


	//   ....[125]....
        /*0290*/ 	.word	0xffffffff


	//   ....[126]....
        /*0294*/ 	.word	0xffffffff


	//   ....[127]....
        /*0298*/ 	.word	0xffffffff


	//   ....[128]....
        /*029c*/ 	.word	0xffffffff


	//   ....[129]....
        /*02a0*/ 	.word	0xffffffff


	//   ....[130]....
        /*02a4*/ 	.word	0xffffffff


	//   ....[131]....
        /*02a8*/ 	.word	0xffffffff


	//   ....[132]....
        /*02ac*/ 	.word	0xffffffff


	//   ....[133]....
        /*02b0*/ 	.word	0xffffffff


	//   ....[134]....
        /*02b4*/ 	.word	0xffffffff


	//   ....[135]....
        /*02b8*/ 	.word	0xffffffff


	//   ....[136]....
        /*02bc*/ 	.word	0xffffffff


	//   ....[137]....
        /*02c0*/ 	.word	0xffffffff


	//   ....[138]....
        /*02c4*/ 	.word	0xffffffff


	//   ....[139]....
        /*02c8*/ 	.word	0xffffffff


	//   ....[140]....
        /*02cc*/ 	.word	0xffffffff


	//   ....[141]....
        /*02d0*/ 	.word	0xffffffff


	//   ....[142]....
        /*02d4*/ 	.word	0xffffffff


	//   ....[143]....
        /*02d8*/ 	.word	0xffffffff


	//   ....[144]....
        /*02dc*/ 	.word	0xffffffff


	//   ....[145]....
        /*02e0*/ 	.word	0xffffffff


	//   ....[146]....
        /*02e4*/ 	.word	0xffffffff


	//   ....[147]....
        /*02e8*/ 	.word	0xffffffff


	//   ....[148]....
        /*02ec*/ 	.word	0xffffffff


	//   ....[149]....
        /*02f0*/ 	.word	0xffffffff


	//   ....[150]....
        /*02f4*/ 	.word	0xffffffff


	//   ....[151]....
        /*02f8*/ 	.word	0xffffffff


	//   ....[152]....
        /*02fc*/ 	.word	0xffffffff


	//   ....[153]....
        /*0300*/ 	.word	0xffffffff


	//   ....[154]....
        /*0304*/ 	.word	0xffffffff


	//   ....[155]....
        /*0308*/ 	.word	0xffffffff


	//   ....[156]....
        /*030c*/ 	.word	0xffffffff


	//   ....[157]....
        /*0310*/ 	.word	0xffffffff


	//   ....[158]....
        /*0314*/ 	.word	0xffffffff


	//   ....[159]....
        /*0318*/ 	.word	0xffffffff


	//   ....[160]....
        /*031c*/ 	.word	0xffffffff


	//   ....[161]....
        /*0320*/ 	.word	0xffffffff


	//   ....[162]....
        /*0324*/ 	.word	0xffffffff


	//   ....[163]....
        /*0328*/ 	.word	0xffffffff


	//   ....[164]....
        /*032c*/ 	.word	0xffffffff


	//   ....[165]....
        /*0330*/ 	.word	0xffffffff


	//   ....[166]....
        /*0334*/ 	.word	0xffffffff


	//   ....[167]....
        /*0338*/ 	.word	0xffffffff


	//   ....[168]....
        /*033c*/ 	.word	0xffffffff


	//   ....[169]....
        /*0340*/ 	.word	0xffffffff


	//   ....[170]....
        /*0344*/ 	.word	0xffffffff


	//   ....[171]....
        /*0348*/ 	.word	0xffffffff


	//   ....[172]....
        /*034c*/ 	.word	0xffffffff


	//   ....[173]....
        /*0350*/ 	.word	0xffffffff


	//   ....[174]....
        /*0354*/ 	.word	0xffffffff


	//   ....[175]....
        /*0358*/ 	.word	0xffffffff


	//   ....[176]....
        /*035c*/ 	.word	0xffffffff


	//   ....[177]....
        /*0360*/ 	.word	0xffffffff


	//   ....[178]....
        /*0364*/ 	.word	0xffffffff


	//   ....[179]....
        /*0368*/ 	.word	0xffffffff


	//   ....[180]....
        /*036c*/ 	.word	0xffffffff


	//   ....[181]....
        /*0370*/ 	.word	0xffffffff


	//   ....[182]....
        /*0374*/ 	.word	0xffffffff


	//   ....[183]....
        /*0378*/ 	.word	0xffffffff


	//   ....[184]....
        /*037c*/ 	.word	0xffffffff


	//   ....[185]....
        /*0380*/ 	.word	0xffffffff


	//   ....[186]....
        /*0384*/ 	.word	0xffffffff


	//   ....[187]....
        /*0388*/ 	.word	0xffffffff


	//   ....[188]....
        /*038c*/ 	.word	0xffffffff


	//   ....[189]....
        /*0390*/ 	.word	0xffffffff


	//   ....[190]....
        /*0394*/ 	.word	0xffffffff


	//   ....[191]....
        /*0398*/ 	.word	0xffffffff


	//   ....[192]....
        /*039c*/ 	.word	0xffffffff


	//   ....[193]....
        /*03a0*/ 	.word	0xffffffff


	//   ....[194]....
        /*03a4*/ 	.word	0xffffffff


	//   ....[195]....
        /*03a8*/ 	.word	0xffffffff


	//   ....[196]....
        /*03ac*/ 	.word	0xffffffff


	//   ....[197]....
        /*03b0*/ 	.word	0xffffffff


	//   ....[198]....
        /*03b4*/ 	.word	0xffffffff


	//   ....[199]....
        /*03b8*/ 	.word	0xffffffff


	//   ....[200]....
        /*03bc*/ 	.word	0xffffffff


	//   ....[201]....
        /*03c0*/ 	.word	0xffffffff


	//   ....[202]....
        /*03c4*/ 	.word	0xffffffff


	//   ....[203]....
        /*03c8*/ 	.word	0xffffffff


	//   ....[204]....
        /*03cc*/ 	.word	0xffffffff


	//   ....[205]....
        /*03d0*/ 	.word	0xffffffff


	//   ....[206]....
        /*03d4*/ 	.word	0xffffffff


	//   ....[207]....
        /*03d8*/ 	.word	0xffffffff


	//   ....[208]....
        /*03dc*/ 	.word	0xffffffff


	//   ....[209]....
        /*03e0*/ 	.word	0xffffffff


	//   ....[210]....
        /*03e4*/ 	.word	0xffffffff


	//   ....[211]....
        /*03e8*/ 	.word	0xffffffff


	//   ....[212]....
        /*03ec*/ 	.word	0xffffffff


	//   ....[213]....
        /*03f0*/ 	.word	0xffffffff


	//   ....[214]....
        /*03f4*/ 	.word	0xffffffff


	//   ....[215]....
        /*03f8*/ 	.word	0xffffffff


	//   ....[216]....
        /*03fc*/ 	.word	0xffffffff


	//   ....[217]....
        /*0400*/ 	.word	0xffffffff


	//   ....[218]....
        /*0404*/ 	.word	0xffffffff


	//   ....[219]....
        /*0408*/ 	.word	0xffffffff


	//   ....[220]....
        /*040c*/ 	.word	0xffffffff


	//   ....[221]....
        /*0410*/ 	.word	0xffffffff


	//   ....[222]....
        /*0414*/ 	.word	0xffffffff


	//   ....[223]....
        /*0418*/ 	.word	0xffffffff


	//   ....[224]....
        /*041c*/ 	.word	0xffffffff


	//   ....[225]....
        /*0420*/ 	.word	0xffffffff


	//   ....[226]....
        /*0424*/ 	.word	0xffffffff


	//   ....[227]....
        /*0428*/ 	.word	0xffffffff


	//   ....[228]....
        /*042c*/ 	.word	0xffffffff


	//   ....[229]....
        /*0430*/ 	.word	0xffffffff


	//   ....[230]....
        /*0434*/ 	.word	0xffffffff


	//   ....[231]....
        /*0438*/ 	.word	0xffffffff


	//   ....[232]....
        /*043c*/ 	.word	0xffffffff


	//   ....[233]....
        /*0440*/ 	.word	0xffffffff


	//   ....[234]....
        /*0444*/ 	.word	0xffffffff


	//   ....[235]....
        /*0448*/ 	.word	0xffffffff


	//   ....[236]....
        /*044c*/ 	.word	0xffffffff


	//   ....[237]....
        /*0450*/ 	.word	0xffffffff


	//   ....[238]....
        /*0454*/ 	.word	0xffffffff


	//   ....[239]....
        /*0458*/ 	.word	0xffffffff


	//   ....[240]....
        /*045c*/ 	.word	0xffffffff


	//   ....[241]....
        /*0460*/ 	.word	0xffffffff


	//   ....[242]....
        /*0464*/ 	.word	0xffffffff


	//   ....[243]....
        /*0468*/ 	.word	0xffffffff


	//   ....[244]....
        /*046c*/ 	.word	0xffffffff


	//   ....[245]....
        /*0470*/ 	.word	0xffffffff


	//   ....[246]....
        /*0474*/ 	.word	0xffffffff


	//   ....[247]....
        /*0478*/ 	.word	0xffffffff


	//   ....[248]....
        /*047c*/ 	.word	0xffffffff


	//   ....[249]....
        /*0480*/ 	.word	0xffffffff


	//   ....[250]....
        /*0484*/ 	.word	0xffffffff


	//   ....[251]....
        /*0488*/ 	.word	0xffffffff


	//   ....[252]....
        /*048c*/ 	.word	0xffffffff


	//   ....[253]....
        /*0490*/ 	.word	0xffffffff


	//   ....[254]....
        /*0494*/ 	.word	0xffffffff


	//   ....[255]....
        /*0498*/ 	.word	0xffffffff


	//   ....[0]....
        /*049c*/ 	.word	0xffffffff


	//   ....[1]....
        /*04a0*/ 	.word	0xffffffff


	//   ....[2]....
        /*04a4*/ 	.word	0xffffffff


	//   ....[3]....
        /*04a8*/ 	.word	0xffffffff


	//   ....[4]....
        /*04ac*/ 	.word	0xffffffff


	//   ....[5]....
        /*04b0*/ 	.word	0xffffffff


	//   ....[6]....
        /*04b4*/ 	.word	0xffffffff


	//   ....[7]....
        /*04b8*/ 	.word	0xffffffff


	//   ....[8]....
        /*04bc*/ 	.word	0xffffffff


	//   ....[9]....
        /*04c0*/ 	.word	0xffffffff


	//   ....[10]....
        /*04c4*/ 	.word	0xffffffff


	//   ....[11]....
        /*04c8*/ 	.word	0xffffffff


	//   ....[12]....
        /*04cc*/ 	.word	0xffffffff


	//   ....[13]....
        /*04d0*/ 	.word	0xffffffff


	//   ....[14]....
        /*04d4*/ 	.word	0xffffffff


	//   ....[15]....
        /*04d8*/ 	.word	0xffffffff


	//   ....[16]....
        /*04dc*/ 	.word	0xffffffff


	//   ....[17]....
        /*04e0*/ 	.word	0xffffffff


	//   ....[18]....
        /*04e4*/ 	.word	0xffffffff


	//   ....[19]....
        /*04e8*/ 	.word	0xffffffff


	//   ....[20]....
        /*04ec*/ 	.word	0xffffffff


	//   ....[21]....
        /*04f0*/ 	.word	0xffffffff


	//   ....[22]....
        /*04f4*/ 	.word	0xffffffff


	//   ....[23]....
        /*04f8*/ 	.word	0xffffffff


	//   ....[24]....
        /*04fc*/ 	.word	0xffffffff


	//   ....[25]....
        /*0500*/ 	.word	0xffffffff


	//   ....[26]....
        /*0504*/ 	.word	0xffffffff


	//   ....[27]....
        /*0508*/ 	.word	0xffffffff


	//   ....[28]....
        /*050c*/ 	.word	0xffffffff


	//   ....[29]....
        /*0510*/ 	.word	0xffffffff


	//   ....[30]....
        /*0514*/ 	.word	0xffffffff


	//   ....[31]....
        /*0518*/ 	.word	0xffffffff


	//   ....[32]....
        /*051c*/ 	.word	0xffffffff


	//   ....[33]....
        /*0520*/ 	.word	0xffffffff


	//   ....[34]....
        /*0524*/ 	.word	0xffffffff


	//   ....[35]....
        /*0528*/ 	.word	0xffffffff


	//   ....[36]....
        /*052c*/ 	.word	0xffffffff


	//   ....[37]....
        /*0530*/ 	.word	0xffffffff


	//   ....[38]....
        /*0534*/ 	.word	0xffffffff


	//   ....[39]....
        /*0538*/ 	.word	0xffffffff


	//   ....[40]....
        /*053c*/ 	.word	0xffffffff


	//   ....[41]....
        /*0540*/ 	.word	0xffffffff


	//   ....[42]....
        /*0544*/ 	.word	0xffffffff


	//   ....[43]....
        /*0548*/ 	.word	0xffffffff


	//   ....[44]....
        /*054c*/ 	.word	0xffffffff


	//   ....[45]....
        /*0550*/ 	.word	0xffffffff


	//   ....[46]....
        /*0554*/ 	.word	0xffffffff


	//   ....[47]....
        /*0558*/ 	.word	0xffffffff


	//   ....[48]....
        /*055c*/ 	.word	0xffffffff


	//   ....[49]....
        /*0560*/ 	.word	0xffffffff


	//   ....[50]....
        /*0564*/ 	.word	0xffffffff


	//   ....[51]....
        /*0568*/ 	.word	0xffffffff


	//   ....[52]....
        /*056c*/ 	.word	0xffffffff


	//   ....[53]....
        /*0570*/ 	.word	0xffffffff


	//   ....[54]....
        /*0574*/ 	.word	0xffffffff


	//   ....[55]....
        /*0578*/ 	.word	0xffffffff


	//   ....[56]....
        /*057c*/ 	.word	0xffffffff


	//   ....[57]....
        /*0580*/ 	.word	0xffffffff


	//   ....[58]....
        /*0584*/ 	.word	0xffffffff


	//   ....[59]....
        /*0588*/ 	.word	0xffffffff


	//   ....[60]....
        /*058c*/ 	.word	0xffffffff


	//   ....[61]....
        /*0590*/ 	.word	0xffffffff


	//   ....[62]....
        /*0594*/ 	.word	0xffffffff


	//   ....[63]....
        /*0598*/ 	.word	0xffffffff


	//   ....[64]....
        /*059c*/ 	.word	0xffffffff


	//   ....[65]....
        /*05a0*/ 	.word	0xffffffff


	//   ....[66]....
        /*05a4*/ 	.word	0xffffffff


	//   ....[67]....
        /*05a8*/ 	.word	0xffffffff


	//   ....[68]....
        /*05ac*/ 	.word	0xffffffff


	//   ....[69]....
        /*05b0*/ 	.word	0xffffffff


	//   ....[70]....
        /*05b4*/ 	.word	0xffffffff


	//   ....[71]....
        /*05b8*/ 	.word	0xffffffff


	//   ....[72]....
        /*05bc*/ 	.word	0xffffffff


	//   ....[73]....
        /*05c0*/ 	.word	0xffffffff


	//   ....[74]....
        /*05c4*/ 	.word	0xffffffff


	//   ....[75]....
        /*05c8*/ 	.word	0xffffffff


	//   ....[76]....
        /*05cc*/ 	.word	0xffffffff


	//   ....[77]....
        /*05d0*/ 	.word	0xffffffff


	//   ....[78]....
        /*05d4*/ 	.word	0xffffffff


	//   ....[79]....
        /*05d8*/ 	.word	0xffffffff


	//   ....[80]....
        /*05dc*/ 	.word	0xffffffff


	//   ....[81]....
        /*05e0*/ 	.word	0xffffffff


	//   ....[82]....
        /*05e4*/ 	.word	0xffffffff


	//   ....[83]....
        /*05e8*/ 	.word	0xffffffff


	//   ....[84]....
        /*05ec*/ 	.word	0xffffffff


	//   ....[85]....
        /*05f0*/ 	.word	0xffffffff


	//   ....[86]....
        /*05f4*/ 	.word	0xffffffff


	//   ....[87]....
        /*05f8*/ 	.word	0xffffffff


	//   ....[88]....
        /*05fc*/ 	.word	0xffffffff


	//   ....[89]....
        /*0600*/ 	.word	0xffffffff


	//   ....[90]....
        /*0604*/ 	.word	0xffffffff


	//   ....[91]....
        /*0608*/ 	.word	0xffffffff


	//   ....[92]....
        /*060c*/ 	.word	0xffffffff


	//   ....[93]....
        /*0610*/ 	.word	0xffffffff


	//   ....[94]....
        /*0614*/ 	.word	0xffffffff


	//   ....[95]....
        /*0618*/ 	.word	0xffffffff


	//   ....[96]....
        /*061c*/ 	.word	0xffffffff


	//   ....[97]....
        /*0620*/ 	.word	0xffffffff


	//   ....[98]....
        /*0624*/ 	.word	0xffffffff


	//   ....[99]....
        /*0628*/ 	.word	0xffffffff


	//   ....[100]....
        /*062c*/ 	.word	0xffffffff


	//   ....[101]....
        /*0630*/ 	.word	0xffffffff


	//   ....[102]....
        /*0634*/ 	.word	0xffffffff


	//   ....[103]....
        /*0638*/ 	.word	0xffffffff


	//   ....[104]....
        /*063c*/ 	.word	0xffffffff


	//   ....[105]....
        /*0640*/ 	.word	0xffffffff


	//   ....[106]....
        /*0644*/ 	.word	0xffffffff


	//   ....[107]....
        /*0648*/ 	.word	0xffffffff


	//   ....[108]....
        /*064c*/ 	.word	0xffffffff


	//   ....[109]....
        /*0650*/ 	.word	0xffffffff


	//   ....[110]....
        /*0654*/ 	.word	0xffffffff


	//   ....[111]....
        /*0658*/ 	.word	0xffffffff


	//   ....[112]....
        /*065c*/ 	.word	0xffffffff


	//   ....[113]....
        /*0660*/ 	.word	0xffffffff


	//   ....[114]....
        /*0664*/ 	.word	0xffffffff


	//   ....[115]....
        /*0668*/ 	.word	0xffffffff


	//   ....[116]....
        /*066c*/ 	.word	0xffffffff


	//   ....[117]....
        /*0670*/ 	.word	0xffffffff


	//   ....[118]....
        /*0674*/ 	.word	0xffffffff


	//   ....[119]....
        /*0678*/ 	.word	0xffffffff


	//   ....[120]....
        /*067c*/ 	.word	0xffffffff


	//   ....[121]....
        /*0680*/ 	.word	0xffffffff


	//   ....[122]....
        /*0684*/ 	.word	0xffffffff


	//   ....[123]....
        /*0688*/ 	.word	0xffffffff


	//   ....[124]....
        /*068c*/ 	.word	0xffffffff


	//   ....[125]....
        /*0690*/ 	.word	0xffffffff


	//   ....[126]....
        /*0694*/ 	.word	0xffffffff


	//   ....[127]....
        /*0698*/ 	.word	0xffffffff


	//   ....[128]....
        /*069c*/ 	.word	0xffffffff


	//   ....[129]....
        /*06a0*/ 	.word	0xffffffff


	//   ....[130]....
        /*06a4*/ 	.word	0xffffffff


	//   ....[131]....
        /*06a8*/ 	.word	0xffffffff


	//   ....[132]....
        /*06ac*/ 	.word	0xffffffff


	//   ....[133]....
        /*06b0*/ 	.word	0xffffffff


	//   ....[134]....
        /*06b4*/ 	.word	0xffffffff


	//   ....[135]....
        /*06b8*/ 	.word	0xffffffff


	//   ....[136]....
        /*06bc*/ 	.word	0xffffffff


	//   ....[137]....
        /*06c0*/ 	.word	0xffffffff


	//   ....[138]....
        /*06c4*/ 	.word	0xffffffff


	//   ....[139]....
        /*06c8*/ 	.word	0xffffffff


	//   ....[140]....
        /*06cc*/ 	.word	0xffffffff


	//   ....[141]....
        /*06d0*/ 	.word	0xffffffff


	//   ....[142]....
        /*06d4*/ 	.word	0xffffffff


	//   ....[143]....
        /*06d8*/ 	.word	0xffffffff


	//   ....[144]....
        /*06dc*/ 	.word	0xffffffff


	//   ....[145]....
        /*06e0*/ 	.word	0xffffffff


	//   ....[146]....
        /*06e4*/ 	.word	0xffffffff


	//   ....[147]....
        /*06e8*/ 	.word	0xffffffff


	//   ....[148]....
        /*06ec*/ 	.word	0xffffffff


	//   ....[149]....
        /*06f0*/ 	.word	0xffffffff


	//   ....[150]....
        /*06f4*/ 	.word	0xffffffff


	//   ....[151]....
        /*06f8*/ 	.word	0xffffffff


	//   ....[152]....
        /*06fc*/ 	.word	0xffffffff


	//   ....[153]....
        /*0700*/ 	.word	0xffffffff


	//   ....[154]....
        /*0704*/ 	.word	0xffffffff


	//   ....[155]....
        /*0708*/ 	.word	0xffffffff


	//   ....[156]....
        /*070c*/ 	.word	0xffffffff


	//   ....[157]....
        /*0710*/ 	.word	0xffffffff


	//   ....[158]....
        /*0714*/ 	.word	0xffffffff


	//   ....[159]....
        /*0718*/ 	.word	0xffffffff


	//   ....[160]....
        /*071c*/ 	.word	0xffffffff


	//   ....[161]....
        /*0720*/ 	.word	0xffffffff


	//   ....[162]....
        /*0724*/ 	.word	0xffffffff


	//   ....[163]....
        /*0728*/ 	.word	0xffffffff


	//   ....[164]....
        /*072c*/ 	.word	0xffffffff


	//   ....[165]....
        /*0730*/ 	.word	0xffffffff


	//   ....[166]....
        /*0734*/ 	.word	0xffffffff


	//   ....[167]....
        /*0738*/ 	.word	0xffffffff


	//   ....[168]....
        /*073c*/ 	.word	0xffffffff


	//   ....[169]....
        /*0740*/ 	.word	0xffffffff


	//   ....[170]....
        /*0744*/ 	.word	0xffffffff


	//   ....[171]....
        /*0748*/ 	.word	0xffffffff


	//   ....[172]....
        /*074c*/ 	.word	0xffffffff


	//   ....[173]....
        /*0750*/ 	.word	0xffffffff


	//   ....[174]....
        /*0754*/ 	.word	0xffffffff


	//   ....[175]....
        /*0758*/ 	.word	0xffffffff


	//   ....[176]....
        /*075c*/ 	.word	0xffffffff


	//   ....[177]....
        /*0760*/ 	.word	0xffffffff


	//   ....[178]....
        /*0764*/ 	.word	0xffffffff


	//   ....[179]....
        /*0768*/ 	.word	0xffffffff


	//   ....[180]....
        /*076c*/ 	.word	0xffffffff


	//   ....[181]....
        /*0770*/ 	.word	0xffffffff


	//   ....[182]....
        /*0774*/ 	.word	0xffffffff


	//   ....[183]....
        /*0778*/ 	.word	0xffffffff


	//   ....[184]....
        /*077c*/ 	.word	0xffffffff


	//   ....[185]....
        /*0780*/ 	.word	0xffffffff


	//   ....[186]....
        /*0784*/ 	.word	0xffffffff


	//   ....[187]....
        /*0788*/ 	.word	0xffffffff


	//   ....[188]....
        /*078c*/ 	.word	0xffffffff


	//   ....[189]....
        /*0790*/ 	.word	0xffffffff


	//   ....[190]....
        /*0794*/ 	.word	0xffffffff


	//   ....[191]....
        /*0798*/ 	.word	0xffffffff


	//   ....[192]....
        /*079c*/ 	.word	0xffffffff


	//   ....[193]....
        /*07a0*/ 	.word	0xffffffff


	//   ....[194]....
        /*07a4*/ 	.word	0xffffffff


	//   ....[195]....
        /*07a8*/ 	.word	0xffffffff


	//   ....[196]....
        /*07ac*/ 	.word	0xffffffff


	//   ....[197]....
        /*07b0*/ 	.word	0xffffffff


	//   ....[198]....
        /*07b4*/ 	.word	0xffffffff


	//   ....[199]....
        /*07b8*/ 	.word	0xffffffff


	//   ....[200]....
        /*07bc*/ 	.word	0xffffffff


	//   ....[201]....
        /*07c0*/ 	.word	0xffffffff


	//   ....[202]....
        /*07c4*/ 	.word	0xffffffff


	//   ....[203]....
        /*07c8*/ 	.word	0xffffffff


	//   ....[204]....
        /*07cc*/ 	.word	0xffffffff


	//   ....[205]....
        /*07d0*/ 	.word	0xffffffff


	//   ....[206]....
        /*07d4*/ 	.word	0xffffffff


	//   ....[207]....
        /*07d8*/ 	.word	0xffffffff


	//   ....[208]....
        /*07dc*/ 	.word	0xffffffff


	//   ....[209]....
        /*07e0*/ 	.word	0xffffffff


	//   ....[210]....
        /*07e4*/ 	.word	0xffffffff


	//   ....[211]....
        /*07e8*/ 	.word	0xffffffff


	//   ....[212]....
        /*07ec*/ 	.word	0xffffffff


	//   ....[213]....
        /*07f0*/ 	.word	0xffffffff


	//   ....[214]....
        /*07f4*/ 	.word	0xffffffff


	//   ....[215]....
        /*07f8*/ 	.word	0xffffffff


	//   ....[216]....
        /*07fc*/ 	.word	0xffffffff


	//   ....[217]....
        /*0800*/ 	.word	0xffffffff


	//   ....[218]....
        /*0804*/ 	.word	0xffffffff


	//   ....[219]....
        /*0808*/ 	.word	0xffffffff


	//   ....[220]....
        /*080c*/ 	.word	0xffffffff


	//   ....[221]....
        /*0810*/ 	.word	0xffffffff


	//   ....[222]....
        /*0814*/ 	.word	0xffffffff


	//   ....[223]....
        /*0818*/ 	.word	0xffffffff


	//   ....[224]....
        /*081c*/ 	.word	0xffffffff


	//   ....[225]....
        /*0820*/ 	.word	0xffffffff


	//   ....[226]....
        /*0824*/ 	.word	0xffffffff


	//   ....[227]....
        /*0828*/ 	.word	0xffffffff


	//   ....[228]....
        /*082c*/ 	.word	0xffffffff


	//   ....[229]....
        /*0830*/ 	.word	0xffffffff


	//   ....[230]....
        /*0834*/ 	.word	0xffffffff


	//   ....[231]....
        /*0838*/ 	.word	0xffffffff


	//   ....[232]....
        /*083c*/ 	.word	0xffffffff


	//   ....[233]....
        /*0840*/ 	.word	0xffffffff


	//   ....[234]....
        /*0844*/ 	.word	0xffffffff


	//   ....[235]....
        /*0848*/ 	.word	0xffffffff


	//   ....[236]....
        /*084c*/ 	.word	0xffffffff


	//   ....[237]....
        /*0850*/ 	.word	0xffffffff


	//   ....[238]....
        /*0854*/ 	.word	0xffffffff


	//   ....[239]....
        /*0858*/ 	.word	0xffffffff


	//   ....[240]....
        /*085c*/ 	.word	0xffffffff


	//   ....[241]....
        /*0860*/ 	.word	0xffffffff


	//   ....[242]....
        /*0864*/ 	.word	0xffffffff


	//   ....[243]....
        /*0868*/ 	.word	0xffffffff


	//   ....[244]....
        /*086c*/ 	.word	0xffffffff


	//   ....[245]....
        /*0870*/ 	.word	0xffffffff


	//   ....[246]....
        /*0874*/ 	.word	0xffffffff


	//   ....[247]....
        /*0878*/ 	.word	0xffffffff


	//   ....[248]....
        /*087c*/ 	.word	0xffffffff


	//   ....[249]....
        /*0880*/ 	.word	0xffffffff


	//   ....[250]....
        /*0884*/ 	.word	0xffffffff


	//   ....[251]....
        /*0888*/ 	.word	0xffffffff


	//   ....[252]....
        /*088c*/ 	.word	0xffffffff


	//   ....[253]....
        /*0890*/ 	.word	0xffffffff


	//   ....[254]....
        /*0894*/ 	.word	0xffffffff


	//   ....[255]....
        /*0898*/ 	.word	0xffffffff


	//   ....[0]....
        /*089c*/ 	.word	0xffffffff


	//   ....[1]....
        /*08a0*/ 	.word	0xffffffff


	//   ....[2]....
        /*08a4*/ 	.word	0xffffffff


	//   ....[3]....
        /*08a8*/ 	.word	0xffffffff


	//   ....[4]....
        /*08ac*/ 	.word	0xffffffff


	//   ....[5]....
        /*08b0*/ 	.word	0xffffffff


	//   ....[6]....
        /*08b4*/ 	.word	0xffffffff


	//   ....[7]....
        /*08b8*/ 	.word	0xffffffff


	//   ....[8]....
        /*08bc*/ 	.word	0xffffffff


	//   ....[9]....
        /*08c0*/ 	.word	0xffffffff


	//   ....[10]....
        /*08c4*/ 	.word	0xffffffff


	//   ....[11]....
        /*08c8*/ 	.word	0xffffffff


	//   ....[12]....
        /*08cc*/ 	.word	0xffffffff


	//   ....[13]....
        /*08d0*/ 	.word	0xffffffff


	//   ....[14]....
        /*08d4*/ 	.word	0xffffffff


	//   ....[15]....
        /*08d8*/ 	.word	0xffffffff


	//   ....[16]....
        /*08dc*/ 	.word	0xffffffff


	//   ....[17]....
        /*08e0*/ 	.word	0xffffffff


	//   ....[18]....
        /*08e4*/ 	.word	0xffffffff


	//   ....[19]....
        /*08e8*/ 	.word	0xffffffff


	//   ....[20]....
        /*08ec*/ 	.word	0xffffffff


	//   ....[21]....
        /*08f0*/ 	.word	0xffffffff


	//   ....[22]....
        /*08f4*/ 	.word	0xffffffff


	//   ....[23]....
        /*08f8*/ 	.word	0xffffffff


	//   ....[24]....
        /*08fc*/ 	.word	0xffffffff


	//   ....[25]....
        /*0900*/ 	.word	0xffffffff


	//   ....[26]....
        /*0904*/ 	.word	0xffffffff


	//   ....[27]....
        /*0908*/ 	.word	0xffffffff


	//   ....[28]....
        /*090c*/ 	.word	0xffffffff


	//   ....[29]....
        /*0910*/ 	.word	0xffffffff


	//   ....[30]....
        /*0914*/ 	.word	0xffffffff


	//   ....[31]....
        /*0918*/ 	.word	0xffffffff


	//   ....[32]....
        /*091c*/ 	.word	0xffffffff


	//   ....[33]....
        /*0920*/ 	.word	0xffffffff


	//   ....[34]....
        /*0924*/ 	.word	0xffffffff


	//   ....[35]....
        /*0928*/ 	.word	0xffffffff


	//   ....[36]....
        /*092c*/ 	.word	0xffffffff


	//   ....[37]....
        /*0930*/ 	.word	0xffffffff


	//   ....[38]....
        /*0934*/ 	.word	0xffffffff


	//   ....[39]....
        /*0938*/ 	.word	0xffffffff


	//   ....[40]....
        /*093c*/ 	.word	0xffffffff


	//   ....[41]....
        /*0940*/ 	.word	0xffffffff


	//   ....[42]....
        /*0944*/ 	.word	0xffffffff


	//   ....[43]....
        /*0948*/ 	.word	0xffffffff


	//   ....[44]....
        /*094c*/ 	.word	0xffffffff


	//   ....[45]....
        /*0950*/ 	.word	0xffffffff


	//   ....[46]....
        /*0954*/ 	.word	0xffffffff


	//   ....[47]....
        /*0958*/ 	.word	0xffffffff


	//   ....[48]....
        /*095c*/ 	.word	0xffffffff


	//   ....[49]....
        /*0960*/ 	.word	0xffffffff


	//   ....[50]....
        /*0964*/ 	.word	0xffffffff


	//   ....[51]....
        /*0968*/ 	.word	0xffffffff


	//   ....[52]....
        /*096c*/ 	.word	0xffffffff


	//   ....[53]....
        /*0970*/ 	.word	0xffffffff


	//   ....[54]....
        /*0974*/ 	.word	0xffffffff


	//   ....[55]....
        /*0978*/ 	.word	0xffffffff


	//   ....[56]....
        /*097c*/ 	.word	0xffffffff


	//   ....[57]....
        /*0980*/ 	.word	0xffffffff


	//   ....[58]....
        /*0984*/ 	.word	0xffffffff


	//   ....[59]....
        /*0988*/ 	.word	0xffffffff


	//   ....[60]....
        /*098c*/ 	.word	0xffffffff


	//   ....[61]....
        /*0990*/ 	.word	0xffffffff


	//   ....[62]....
        /*0994*/ 	.word	0xffffffff


	//   ....[63]....
        /*0998*/ 	.word	0xffffffff


	//   ....[64]....
        /*099c*/ 	.word	0xffffffff


	//   ....[65]....
        /*09a0*/ 	.word	0xffffffff


	//   ....[66]....
        /*09a4*/ 	.word	0xffffffff


	//   ....[67]....
        /*09a8*/ 	.word	0xffffffff


	//   ....[68]....
        /*09ac*/ 	.word	0xffffffff


	//   ....[69]....
        /*09b0*/ 	.word	0xffffffff


	//   ....[70]....
        /*09b4*/ 	.word	0xffffffff


	//   ....[71]....
        /*09b8*/ 	.word	0xffffffff


	//   ....[72]....
        /*09bc*/ 	.word	0xffffffff


	//   ....[73]....
        /*09c0*/ 	.word	0xffffffff


	//   ....[74]....
        /*09c4*/ 	.word	0xffffffff


	//   ....[75]....
        /*09c8*/ 	.word	0xffffffff


	//   ....[76]....
        /*09cc*/ 	.word	0xffffffff


	//   ....[77]....
        /*09d0*/ 	.word	0xffffffff


	//   ....[78]....
        /*09d4*/ 	.word	0xffffffff


	//   ....[79]....
        /*09d8*/ 	.word	0xffffffff


	//   ....[80]....
        /*09dc*/ 	.word	0xffffffff


	//   ....[81]....
        /*09e0*/ 	.word	0xffffffff


	//   ....[82]....
        /*09e4*/ 	.word	0xffffffff


	//   ....[83]....
        /*09e8*/ 	.word	0xffffffff


	//   ....[84]....
        /*09ec*/ 	.word	0xffffffff


	//   ....[85]....
        /*09f0*/ 	.word	0xffffffff


	//   ....[86]....
        /*09f4*/ 	.word	0xffffffff


	//   ....[87]....
        /*09f8*/ 	.word	0xffffffff


	//   ....[88]....
        /*09fc*/ 	.word	0xffffffff


	//   ....[89]....
        /*0a00*/ 	.word	0xffffffff


	//   ....[90]....
        /*0a04*/ 	.word	0xffffffff


	//   ....[91]....
        /*0a08*/ 	.word	0xffffffff


	//   ....[92]....
        /*0a0c*/ 	.word	0xffffffff


	//   ....[93]....
        /*0a10*/ 	.word	0xffffffff


	//   ....[94]....
        /*0a14*/ 	.word	0xffffffff


	//   ....[95]....
        /*0a18*/ 	.word	0xffffffff


	//   ....[96]....
        /*0a1c*/ 	.word	0xffffffff


	//   ....[97]....
        /*0a20*/ 	.word	0xffffffff


	//   ....[98]....
        /*0a24*/ 	.word	0xffffffff


	//   ....[99]....
        /*0a28*/ 	.word	0xffffffff


	//   ....[100]....
        /*0a2c*/ 	.word	0xffffffff


	//   ....[101]....
        /*0a30*/ 	.word	0xffffffff


	//   ....[102]....
        /*0a34*/ 	.word	0xffffffff


	//   ....[103]....
        /*0a38*/ 	.word	0xffffffff


	//   ....[104]....
        /*0a3c*/ 	.word	0xffffffff


	//   ....[105]....
        /*0a40*/ 	.word	0xffffffff


	//   ....[106]....
        /*0a44*/ 	.word	0xffffffff


	//   ....[107]....
        /*0a48*/ 	.word	0xffffffff


	//   ....[108]....
        /*0a4c*/ 	.word	0xffffffff


	//   ....[109]....
        /*0a50*/ 	.word	0xffffffff


	//   ....[110]....
        /*0a54*/ 	.word	0xffffffff


	//   ....[111]....
        /*0a58*/ 	.word	0xffffffff


	//   ....[112]....
        /*0a5c*/ 	.word	0xffffffff


	//   ....[113]....
        /*0a60*/ 	.word	0xffffffff


	//   ....[114]....
        /*0a64*/ 	.word	0xffffffff


	//   ....[115]....
        /*0a68*/ 	.word	0xffffffff


	//   ....[116]....
        /*0a6c*/ 	.word	0xffffffff


	//   ....[117]....
        /*0a70*/ 	.word	0xffffffff


	//   ....[118]....
        /*0a74*/ 	.word	0xffffffff


	//   ....[119]....
        /*0a78*/ 	.word	0xffffffff


	//   ....[120]....
        /*0a7c*/ 	.word	0xffffffff


	//   ....[121]....
        /*0a80*/ 	.word	0xffffffff


	//   ....[122]....
        /*0a84*/ 	.word	0xffffffff


	//   ....[123]....
        /*0a88*/ 	.word	0xffffffff


	//   ....[124]....
        /*0a8c*/ 	.word	0xffffffff


	//   ....[125]....
        /*0a90*/ 	.word	0xffffffff


	//   ....[126]....
        /*0a94*/ 	.word	0xffffffff


	//   ....[127]....
        /*0a98*/ 	.word	0xffffffff


	//   ....[128]....
        /*0a9c*/ 	.word	0xffffffff


	//   ....[129]....
        /*0aa0*/ 	.word	0xffffffff


	//   ....[130]....
        /*0aa4*/ 	.word	0xffffffff


	//   ....[131]....
        /*0aa8*/ 	.word	0xffffffff


	//   ....[132]....
        /*0aac*/ 	.word	0xffffffff


	//   ....[133]....
        /*0ab0*/ 	.word	0xffffffff


	//   ....[134]....
        /*0ab4*/ 	.word	0xffffffff


	//   ....[135]....
        /*0ab8*/ 	.word	0xffffffff


	//   ....[136]....
        /*0abc*/ 	.word	0xffffffff


	//   ....[137]....
        /*0ac0*/ 	.word	0xffffffff


	//   ....[138]....
        /*0ac4*/ 	.word	0xffffffff


	//   ....[139]....
        /*0ac8*/ 	.word	0xffffffff


	//   ....[140]....
        /*0acc*/ 	.word	0xffffffff


	//   ....[141]....
        /*0ad0*/ 	.word	0xffffffff


	//   ....[142]....
        /*0ad4*/ 	.word	0xffffffff


	//   ....[143]....
        /*0ad8*/ 	.word	0xffffffff


	//   ....[144]....
        /*0adc*/ 	.word	0xffffffff


	//   ....[145]....
        /*0ae0*/ 	.word	0xffffffff


	//   ....[146]....
        /*0ae4*/ 	.word	0xffffffff


	//   ....[147]....
        /*0ae8*/ 	.word	0xffffffff


	//   ....[148]....
        /*0aec*/ 	.word	0xffffffff


	//   ....[149]....
        /*0af0*/ 	.word	0xffffffff


	//   ....[150]....
        /*0af4*/ 	.word	0xffffffff


	//   ....[151]....
        /*0af8*/ 	.word	0xffffffff


	//   ....[152]....
        /*0afc*/ 	.word	0xffffffff


	//   ....[153]....
        /*0b00*/ 	.word	0xffffffff


	//   ....[154]....
        /*0b04*/ 	.word	0xffffffff


	//   ....[155]....
        /*0b08*/ 	.word	0xffffffff


	//   ....[156]....
        /*0b0c*/ 	.word	0xffffffff


	//   ....[157]....
        /*0b10*/ 	.word	0xffffffff


	//   ....[158]....
        /*0b14*/ 	.word	0xffffffff


	//   ....[159]....
        /*0b18*/ 	.word	0xffffffff


	//   ....[160]....
        /*0b1c*/ 	.word	0xffffffff


	//   ....[161]....
        /*0b20*/ 	.word	0xffffffff


	//   ....[162]....
        /*0b24*/ 	.word	0xffffffff


	//   ....[163]....
        /*0b28*/ 	.word	0xffffffff


	//   ....[164]....
        /*0b2c*/ 	.word	0xffffffff


	//   ....[165]....
        /*0b30*/ 	.word	0xffffffff


	//   ....[166]....
        /*0b34*/ 	.word	0xffffffff


	//   ....[167]....
        /*0b38*/ 	.word	0xffffffff


	//   ....[168]....
        /*0b3c*/ 	.word	0xffffffff


	//   ....[169]....
        /*0b40*/ 	.word	0xffffffff


	//   ....[170]....
        /*0b44*/ 	.word	0xffffffff


	//   ....[171]....
        /*0b48*/ 	.word	0xffffffff


	//   ....[172]....
        /*0b4c*/ 	.word	0xffffffff


	//   ....[173]....
        /*0b50*/ 	.word	0xffffffff


	//   ....[174]....
        /*0b54*/ 	.word	0xffffffff


	//   ....[175]....
        /*0b58*/ 	.word	0xffffffff


	//   ....[176]....
        /*0b5c*/ 	.word	0xffffffff


	//   ....[177]....
        /*0b60*/ 	.word	0xffffffff


	//   ....[178]....
        /*0b64*/ 	.word	0xffffffff


	//   ....[179]....
        /*0b68*/ 	.word	0xffffffff


	//   ....[180]....
        /*0b6c*/ 	.word	0xffffffff


	//   ....[181]....
        /*0b70*/ 	.word	0xffffffff


	//   ....[182]....
        /*0b74*/ 	.word	0xffffffff


	//   ....[183]....
        /*0b78*/ 	.word	0xffffffff


	//   ....[184]....
        /*0b7c*/ 	.word	0xffffffff


	//   ....[185]....
        /*0b80*/ 	.word	0xffffffff


	//   ....[186]....
        /*0b84*/ 	.word	0xffffffff


	//   ....[187]....
        /*0b88*/ 	.word	0xffffffff


	//   ....[188]....
        /*0b8c*/ 	.word	0xffffffff


	//   ....[189]....
        /*0b90*/ 	.word	0xffffffff


	//   ....[190]....
        /*0b94*/ 	.word	0xffffffff


	//   ....[191]....
        /*0b98*/ 	.word	0xffffffff


	//   ....[192]....
        /*0b9c*/ 	.word	0xffffffff


	//   ....[193]....
        /*0ba0*/ 	.word	0xffffffff


	//   ....[194]....
        /*0ba4*/ 	.word	0xffffffff


	//   ....[195]....
        /*0ba8*/ 	.word	0xffffffff


	//   ....[196]....
        /*0bac*/ 	.word	0xffffffff


	//   ....[197]....
        /*0bb0*/ 	.word	0xffffffff


	//   ....[198]....
        /*0bb4*/ 	.word	0xffffffff


	//   ....[199]....
        /*0bb8*/ 	.word	0xffffffff


	//   ....[200]....
        /*0bbc*/ 	.word	0xffffffff


	//   ....[201]....
        /*0bc0*/ 	.word	0xffffffff


	//   ....[202]....
        /*0bc4*/ 	.word	0xffffffff


	//   ....[203]....
        /*0bc8*/ 	.word	0xffffffff


	//   ....[204]....
        /*0bcc*/ 	.word	0xffffffff


	//   ....[205]....
        /*0bd0*/ 	.word	0xffffffff


	//   ....[206]....
        /*0bd4*/ 	.word	0xffffffff


	//   ....[207]....
        /*0bd8*/ 	.word	0xffffffff


	//   ....[208]....
        /*0bdc*/ 	.word	0xffffffff


	//   ....[209]....
        /*0be0*/ 	.word	0xffffffff


	//   ....[210]....
        /*0be4*/ 	.word	0xffffffff


	//   ....[211]....
        /*0be8*/ 	.word	0xffffffff


	//   ....[212]....
        /*0bec*/ 	.word	0xffffffff


	//   ....[213]....
        /*0bf0*/ 	.word	0xffffffff


	//   ....[214]....
        /*0bf4*/ 	.word	0xffffffff


	//   ....[215]....
        /*0bf8*/ 	.word	0xffffffff


	//   ....[216]....
        /*0bfc*/ 	.word	0xffffffff


	//   ....[217]....
        /*0c00*/ 	.word	0xffffffff


	//   ....[218]....
        /*0c04*/ 	.word	0xffffffff


	//   ....[219]....
        /*0c08*/ 	.word	0xffffffff


	//   ....[220]....
        /*0c0c*/ 	.word	0xffffffff


	//   ....[221]....
        /*0c10*/ 	.word	0xffffffff


	//   ....[222]....
        /*0c14*/ 	.word	0xffffffff


	//   ....[223]....
        /*0c18*/ 	.word	0xffffffff


	//   ....[224]....
        /*0c1c*/ 	.word	0xffffffff


	//   ....[225]....
        /*0c20*/ 	.word	0xffffffff


	//   ....[226]....
        /*0c24*/ 	.word	0xffffffff


	//   ....[227]....
        /*0c28*/ 	.word	0xffffffff


	//   ....[228]....
        /*0c2c*/ 	.word	0xffffffff


	//   ....[229]....
        /*0c30*/ 	.word	0xffffffff


	//   ....[230]....
        /*0c34*/ 	.word	0xffffffff


	//   ....[231]....
        /*0c38*/ 	.word	0xffffffff


	//   ....[232]....
        /*0c3c*/ 	.word	0xffffffff


	//   ....[233]....
        /*0c40*/ 	.word	0xffffffff


	//   ....[234]....
        /*0c44*/ 	.word	0xffffffff


	//   ....[235]....
        /*0c48*/ 	.word	0xffffffff


	//   ....[236]....
        /*0c4c*/ 	.word	0xffffffff


	//   ....[237]....
        /*0c50*/ 	.word	0xffffffff


	//   ....[238]....
        /*0c54*/ 	.word	0xffffffff


	//   ....[239]....
        /*0c58*/ 	.word	0xffffffff


	//   ....[240]....
        /*0c5c*/ 	.word	0xffffffff


	//   ....[241]....
        /*0c60*/ 	.word	0xffffffff


	//   ....[242]....
        /*0c64*/ 	.word	0xffffffff


	//   ....[243]....
        /*0c68*/ 	.word	0xffffffff


	//   ....[244]....
        /*0c6c*/ 	.word	0xffffffff


	//   ....[245]....
        /*0c70*/ 	.word	0xffffffff


	//   ....[246]....
        /*0c74*/ 	.word	0xffffffff


	//   ....[247]....
        /*0c78*/ 	.word	0xffffffff


	//   ....[248]....
        /*0c7c*/ 	.word	0xffffffff


	//   ....[249]....
        /*0c80*/ 	.word	0xffffffff


	//   ....[250]....
        /*0c84*/ 	.word	0xffffffff


	//   ....[251]....
        /*0c88*/ 	.word	0xffffffff


	//   ....[252]....
        /*0c8c*/ 	.word	0xffffffff


	//   ....[253]....
        /*0c90*/ 	.word	0xffffffff


	//   ....[254]....
        /*0c94*/ 	.word	0xffffffff


	//   ....[255]....
        /*0c98*/ 	.word	0xffffffff


	//   ....[0]....
        /*0c9c*/ 	.word	0xffffffff


	//   ....[1]....
        /*0ca0*/ 	.word	0xffffffff


	//   ....[2]....
        /*0ca4*/ 	.word	0xffffffff


	//   ....[3]....
        /*0ca8*/ 	.word	0xffffffff


	//   ....[4]....
        /*0cac*/ 	.word	0xffffffff


	//   ....[5]....
        /*0cb0*/ 	.word	0xffffffff


	//   ....[6]....
        /*0cb4*/ 	.word	0xffffffff


	//   ....[7]....
        /*0cb8*/ 	.word	0xffffffff


	//   ....[8]....
        /*0cbc*/ 	.word	0xffffffff


	//   ....[9]....
        /*0cc0*/ 	.word	0xffffffff


	//   ....[10]....
        /*0cc4*/ 	.word	0xffffffff


	//   ....[11]....
        /*0cc8*/ 	.word	0xffffffff


	//   ....[12]....
        /*0ccc*/ 	.word	0xffffffff


	//   ....[13]....
        /*0cd0*/ 	.word	0xffffffff


	//   ....[14]....
        /*0cd4*/ 	.word	0xffffffff


	//   ....[15]....
        /*0cd8*/ 	.word	0xffffffff


	//   ....[16]....
        /*0cdc*/ 	.word	0xffffffff


	//   ....[17]....
        /*0ce0*/ 	.word	0xffffffff


	//   ....[18]....
        /*0ce4*/ 	.word	0xffffffff


	//   ....[19]....
        /*0ce8*/ 	.word	0xffffffff


	//   ....[20]....
        /*0cec*/ 	.word	0xffffffff


	//   ....[21]....
        /*0cf0*/ 	.word	0xffffffff


	//   ....[22]....
        /*0cf4*/ 	.word	0xffffffff


	//   ....[23]....
        /*0cf8*/ 	.word	0xffffffff


	//   ....[24]....
        /*0cfc*/ 	.word	0xffffffff


	//   ....[25]....
        /*0d00*/ 	.word	0xffffffff


	//   ....[26]....
        /*0d04*/ 	.word	0xffffffff


	//   ....[27]....
        /*0d08*/ 	.word	0xffffffff


	//   ....[28]....
        /*0d0c*/ 	.word	0xffffffff


	//   ....[29]....
        /*0d10*/ 	.word	0xffffffff


	//   ....[30]....
        /*0d14*/ 	.word	0xffffffff


	//   ....[31]....
        /*0d18*/ 	.word	0xffffffff


	//   ....[32]....
        /*0d1c*/ 	.word	0xffffffff


	//   ....[33]....
        /*0d20*/ 	.word	0xffffffff


	//   ....[34]....
        /*0d24*/ 	.word	0xffffffff


	//   ....[35]....
        /*0d28*/ 	.word	0xffffffff


	//   ....[36]....
        /*0d2c*/ 	.word	0xffffffff


	//   ....[37]....
        /*0d30*/ 	.word	0xffffffff


	//   ....[38]....
        /*0d34*/ 	.word	0xffffffff


	//   ....[39]....
        /*0d38*/ 	.word	0xffffffff


	//   ....[40]....
        /*0d3c*/ 	.word	0xffffffff


	//   ....[41]....
        /*0d40*/ 	.word	0xffffffff


	//   ....[42]....
        /*0d44*/ 	.word	0xffffffff


	//   ....[43]....
        /*0d48*/ 	.word	0xffffffff


	//   ....[44]....
        /*0d4c*/ 	.word	0xffffffff


	//   ....[45]....
        /*0d50*/ 	.word	0xffffffff


	//   ....[46]....
        /*0d54*/ 	.word	0xffffffff


	//   ....[47]....
        /*0d58*/ 	.word	0xffffffff


	//   ....[48]....
        /*0d5c*/ 	.word	0xffffffff


	//   ....[49]....
        /*0d60*/ 	.word	0xffffffff


	//   ....[50]....
        /*0d64*/ 	.word	0xffffffff


	//   ....[51]....
        /*0d68*/ 	.word	0xffffffff


	//   ....[52]....
        /*0d6c*/ 	.word	0xffffffff


	//   ....[53]....
        /*0d70*/ 	.word	0xffffffff


	//   ....[54]....
        /*0d74*/ 	.word	0xffffffff


	//   ....[55]....
        /*0d78*/ 	.word	0xffffffff


	//   ....[56]....
        /*0d7c*/ 	.word	0xffffffff


	//   ....[57]....
        /*0d80*/ 	.word	0xffffffff


	//   ....[58]....
        /*0d84*/ 	.word	0xffffffff


	//   ....[59]....
        /*0d88*/ 	.word	0xffffffff


	//   ....[60]....
        /*0d8c*/ 	.word	0xffffffff


	//   ....[61]....
        /*0d90*/ 	.word	0xffffffff


	//   ....[62]....
        /*0d94*/ 	.word	0xffffffff


	//   ....[63]....
        /*0d98*/ 	.word	0xffffffff


	//   ....[64]....
        /*0d9c*/ 	.word	0xffffffff


	//   ....[65]....
        /*0da0*/ 	.word	0xffffffff


	//   ....[66]....
        /*0da4*/ 	.word	0xffffffff


	//   ....[67]....
        /*0da8*/ 	.word	0xffffffff


	//   ....[68]....
        /*0dac*/ 	.word	0xffffffff


	//   ....[69]....
        /*0db0*/ 	.word	0xffffffff


	//   ....[70]....
        /*0db4*/ 	.word	0xffffffff


	//   ....[71]....
        /*0db8*/ 	.word	0xffffffff


	//   ....[72]....
        /*0dbc*/ 	.word	0xffffffff


	//   ....[73]....
        /*0dc0*/ 	.word	0xffffffff


	//   ....[74]....
        /*0dc4*/ 	.word	0xffffffff


	//   ....[75]....
        /*0dc8*/ 	.word	0xffffffff


	//   ....[76]....
        /*0dcc*/ 	.word	0xffffffff


	//   ....[77]....
        /*0dd0*/ 	.word	0xffffffff


	//   ....[78]....
        /*0dd4*/ 	.word	0xffffffff


	//   ....[79]....
        /*0dd8*/ 	.word	0xffffffff


	//   ....[80]....
        /*0ddc*/ 	.word	0xffffffff


	//   ....[81]....
        /*0de0*/ 	.word	0xffffffff


	//   ....[82]....
        /*0de4*/ 	.word	0xffffffff


	//   ....[83]....
        /*0de8*/ 	.word	0xffffffff


	//   ....[84]....
        /*0dec*/ 	.word	0xffffffff


	//   ....[85]....
        /*0df0*/ 	.word	0xffffffff


	//   ....[86]....
        /*0df4*/ 	.word	0xffffffff


	//   ....[87]....
        /*0df8*/ 	.word	0xffffffff


	//   ....[88]....
        /*0dfc*/ 	.word	0xffffffff


	//   ....[89]....
        /*0e00*/ 	.word	0xffffffff


	//   ....[90]....
        /*0e04*/ 	.word	0xffffffff


	//   ....[91]....
        /*0e08*/ 	.word	0xffffffff


	//   ....[92]....
        /*0e0c*/ 	.word	0xffffffff


	//   ....[93]....
        /*0e10*/ 	.word	0xffffffff


	//   ....[94]....
        /*0e14*/ 	.word	0xffffffff


	//   ....[95]....
        /*0e18*/ 	.word	0xffffffff


	//   ....[96]....
        /*0e1c*/ 	.word	0xffffffff


	//   ....[97]....
        /*0e20*/ 	.word	0xffffffff


	//   ....[98]....
        /*0e24*/ 	.word	0xffffffff


	//   ....[99]....
        /*0e28*/ 	.word	0xffffffff


	//   ....[100]....
        /*0e2c*/ 	.word	0xffffffff


	//   ....[101]....
        /*0e30*/ 	.word	0xffffffff


	//   ....[102]....
        /*0e34*/ 	.word	0xffffffff


	//   ....[103]....
        /*0e38*/ 	.word	0xffffffff


	//   ....[104]....
        /*0e3c*/ 	.word	0xffffffff


	//   ....[105]....
        /*0e40*/ 	.word	0xffffffff


	//   ....[106]....
        /*0e44*/ 	.word	0xffffffff


	//   ....[107]....
        /*0e48*/ 	.word	0xffffffff


	//   ....[108]....
        /*0e4c*/ 	.word	0xffffffff


	//   ....[109]....
        /*0e50*/ 	.word	0xffffffff


	//   ....[110]....
        /*0e54*/ 	.word	0xffffffff


	//   ....[111]....
        /*0e58*/ 	.word	0xffffffff


	//   ....[112]....
        /*0e5c*/ 	.word	0xffffffff


	//   ....[113]....
        /*0e60*/ 	.word	0xffffffff


	//   ....[114]....
        /*0e64*/ 	.word	0xffffffff


	//   ....[115]....
        /*0e68*/ 	.word	0xffffffff


	//   ....[116]....
        /*0e6c*/ 	.word	0xffffffff


	//   ....[117]....
        /*0e70*/ 	.word	0xffffffff


	//   ....[118]....
        /*0e74*/ 	.word	0xffffffff


	//   ....[119]....
        /*0e78*/ 	.word	0xffffffff


	//   ....[120]....
        /*0e7c*/ 	.word	0xffffffff


	//   ....[121]....
        /*0e80*/ 	.word	0xffffffff


	//   ....[122]....
        /*0e84*/ 	.word	0xffffffff


	//   ....[123]....
        /*0e88*/ 	.word	0xffffffff


	//   ....[124]....
        /*0e8c*/ 	.word	0xffffffff


	//   ....[125]....
        /*0e90*/ 	.word	0xffffffff


	//   ....[126]....
        /*0e94*/ 	.word	0xffffffff


	//   ....[127]....
        /*0e98*/ 	.word	0xffffffff


	//   ....[128]....
        /*0e9c*/ 	.word	0xffffffff


	//   ....[129]....
        /*0ea0*/ 	.word	0xffffffff


	//   ....[130]....
        /*0ea4*/ 	.word	0xffffffff


	//   ....[131]....
        /*0ea8*/ 	.word	0xffffffff


	//   ....[132]....
        /*0eac*/ 	.word	0xffffffff


	//   ....[133]....
        /*0eb0*/ 	.word	0xffffffff


	//   ....[134]....
        /*0eb4*/ 	.word	0xffffffff


	//   ....[135]....
        /*0eb8*/ 	.word	0xffffffff


	//   ....[136]....
        /*0ebc*/ 	.word	0xffffffff


	//   ....[137]....
        /*0ec0*/ 	.word	0xffffffff


	//   ....[138]....
        /*0ec4*/ 	.word	0xffffffff


	//   ....[139]....
        /*0ec8*/ 	.word	0xffffffff


	//   ....[140]....
        /*0ecc*/ 	.word	0xffffffff


	//   ....[141]....
        /*0ed0*/ 	.word	0xffffffff


	//   ....[142]....
        /*0ed4*/ 	.word	0xffffffff


	//   ....[143]....
        /*0ed8*/ 	.word	0xffffffff


	//   ....[144]....
        /*0edc*/ 	.word	0xffffffff


	//   ....[145]....
        /*0ee0*/ 	.word	0xffffffff


	//   ....[146]....
        /*0ee4*/ 	.word	0xffffffff


	//   ....[147]....
        /*0ee8*/ 	.word	0xffffffff


	//   ....[148]....
        /*0eec*/ 	.word	0xffffffff


	//   ....[149]....
        /*0ef0*/ 	.word	0xffffffff


	//   ....[150]....
        /*0ef4*/ 	.word	0xffffffff


	//   ....[151]....
        /*0ef8*/ 	.word	0xffffffff


	//   ....[152]....
        /*0efc*/ 	.word	0xffffffff


	//   ....[153]....
        /*0f00*/ 	.word	0xffffffff


	//   ....[154]....
        /*0f04*/ 	.word	0xffffffff


	//   ....[155]....
        /*0f08*/ 	.word	0xffffffff


	//   ....[156]....
        /*0f0c*/ 	.word	0xffffffff


	//   ....[157]....
        /*0f10*/ 	.word	0xffffffff


	//   ....[158]....
        /*0f14*/ 	.word	0xffffffff


	//   ....[159]....
        /*0f18*/ 	.word	0xffffffff


	//   ....[160]....
        /*0f1c*/ 	.word	0xffffffff


	//   ....[161]....
        /*0f20*/ 	.word	0xffffffff


	//   ....[162]....
        /*0f24*/ 	.word	0xffffffff


	//   ....[163]....
        /*0f28*/ 	.word	0xffffffff


	//   ....[164]....
        /*0f2c*/ 	.word	0xffffffff


	//   ....[165]....
        /*0f30*/ 	.word	0xffffffff


	//   ....[166]....
        /*0f34*/ 	.word	0xffffffff


	//   ....[167]....
        /*0f38*/ 	.word	0xffffffff


	//   ....[168]....
        /*0f3c*/ 	.word	0xffffffff


	//   ....[169]....
        /*0f40*/ 	.word	0xffffffff


	//   ....[170]....
        /*0f44*/ 	.word	0xffffffff


	//   ....[171]....
        /*0f48*/ 	.word	0xffffffff


	//   ....[172]....
        /*0f4c*/ 	.word	0xffffffff


	//   ....[173]....
        /*0f50*/ 	.word	0xffffffff


	//   ....[174]....
        /*0f54*/ 	.word	0xffffffff


	//   ....[175]....
        /*0f58*/ 	.word	0xffffffff


	//   ....[176]....
        /*0f5c*/ 	.word	0xffffffff


	//   ....[177]....
        /*0f60*/ 	.word	0xffffffff


	//   ....[178]....
        /*0f64*/ 	.word	0xffffffff


	//   ....[179]....
        /*0f68*/ 	.word	0xffffffff


	//   ....[180]....
        /*0f6c*/ 	.word	0xffffffff


	//   ....[181]....
        /*0f70*/ 	.word	0xffffffff


	//   ....[182]....
        /*0f74*/ 	.word	0xffffffff


	//   ....[183]....
        /*0f78*/ 	.word	0xffffffff


	//   ....[184]....
        /*0f7c*/ 	.word	0xffffffff


	//   ....[185]....
        /*0f80*/ 	.word	0xffffffff


	//   ....[186]....
        /*0f84*/ 	.word	0xffffffff


	//   ....[187]....
        /*0f88*/ 	.word	0xffffffff


	//   ....[188]....
        /*0f8c*/ 	.word	0xffffffff


	//   ....[189]....
        /*0f90*/ 	.word	0xffffffff


	//   ....[190]....
        /*0f94*/ 	.word	0xffffffff


	//   ....[191]....
        /*0f98*/ 	.word	0xffffffff


	//   ....[192]....
        /*0f9c*/ 	.word	0xffffffff


	//   ....[193]....
        /*0fa0*/ 	.word	0xffffffff


	//   ....[194]....
        /*0fa4*/ 	.word	0xffffffff


	//   ....[195]....
        /*0fa8*/ 	.word	0xffffffff


	//   ....[196]....
        /*0fac*/ 	.word	0xffffffff


	//   ....[197]....
        /*0fb0*/ 	.word	0xffffffff


	//   ....[198]....
        /*0fb4*/ 	.word	0xffffffff


	//   ....[199]....
        /*0fb8*/ 	.word	0xffffffff


	//   ....[200]....
        /*0fbc*/ 	.word	0xffffffff


	//   ....[201]....
        /*0fc0*/ 	.word	0xffffffff


	//----- nvinfo : EIATTR_COOP_GROUP_INSTR_OFFSETS
	.align		4
.L_510:
        /*0fc4*/ 	.byte	0x04, 0x28
        /*0fc6*/ 	.short	(.L_512 - .L_511)


	//   ....[0]....
.L_511:
        /*0fc8*/ 	.word	0x00003c90


	//   ....[1]....
        /*0fcc*/ 	.word	0x00003ca0


	//   ....[2]....
        /*0fd0*/ 	.word	0x00003cb0


	//   ....[3]....
        /*0fd4*/ 	.word	0x00003cc0


	//   ....[4]....
        /*0fd8*/ 	.word	0x00003de0


	//   ....[5]....
        /*0fdc*/ 	.word	0x00003e00


	//   ....[6]....
        /*0fe0*/ 	.word	0x00003e10


	//   ....[7]....
        /*0fe4*/ 	.word	0x00003e20


	//   ....[8]....
        /*0fe8*/ 	.word	0x00003e30


	//   ....[9]....
        /*0fec*/ 	.word	0x00003e40


	//   ....[10]....
        /*0ff0*/ 	.word	0x00003e50


	//   ....[11]....
        /*0ff4*/ 	.word	0x00003e60


	//   ....[12]....
        /*0ff8*/ 	.word	0x00003e70


	//   ....[13]....
        /*0ffc*/ 	.word	0x00003e80


	//   ....[14]....
        /*1000*/ 	.word	0x00003ff0


	//   ....[15]....
        /*1004*/ 	.word	0x00004050


	//   ....[16]....
        /*1008*/ 	.word	0x00004060


	//   ....[17]....
        /*100c*/ 	.word	0x00004070


	//   ....[18]....
        /*1010*/ 	.word	0x00004080


	//   ....[19]....
        /*1014*/ 	.word	0x00004090


	//   ....[20]....
        /*1018*/ 	.word	0x00004170


	//   ....[21]....
        /*101c*/ 	.word	0x00004180


	//   ....[22]....
        /*1020*/ 	.word	0x00004190


	//   ....[23]....
        /*1024*/ 	.word	0x000041a0


	//   ....[24]....
        /*1028*/ 	.word	0x000041f0


	//   ....[25]....
        /*102c*/ 	.word	0x00004220


	//   ....[26]....
        /*1030*/ 	.word	0x00004230


	//   ....[27]....
        /*1034*/ 	.word	0x00004240


	//   ....[28]....
        /*1038*/ 	.word	0x00004270


	//   ....[29]....
        /*103c*/ 	.word	0x00004290


	//   ....[30]....
        /*1040*/ 	.word	0x000042d0


	//   ....[31]....
        /*1044*/ 	.word	0x00004300


	//   ....[32]....
        /*1048*/ 	.word	0x00004310


	//   ....[33]....
        /*104c*/ 	.word	0x00004320


	//   ....[34]....
        /*1050*/ 	.word	0x00004380


	//   ....[35]....
        /*1054*/ 	.word	0x000043b0


	//   ....[36]....
        /*1058*/ 	.word	0x000043f0


	//   ....[37]....
        /*105c*/ 	.word	0x00004430


	//   ....[38]....
        /*1060*/ 	.word	0x00004440


	//   ....[39]....
        /*1064*/ 	.word	0x00004470


	//   ....[40]....
        /*1068*/ 	.word	0x00004480


	//   ....[41]....
        /*106c*/ 	.word	0x00004490


	//   ....[42]....
        /*1070*/ 	.word	0x000044a0


	//   ....[43]....
        /*1074*/ 	.word	0x000044b0


	//   ....[44]....
        /*1078*/ 	.word	0x000044c0


	//   ....[45]....
        /*107c*/ 	.word	0x000044d0


	//   ....[46]....
        /*1080*/ 	.word	0x00004650


	//   ....[47]....
        /*1084*/ 	.word	0x00004660


	//   ....[48]....
        /*1088*/ 	.word	0x00004670


	//   ....[49]....
        /*108c*/ 	.word	0x00004680


	//   ....[50]....
        /*1090*/ 	.word	0x00004690


	//   ....[51]....
        /*1094*/ 	.word	0x000046a0


	//   ....[52]....
        /*1098*/ 	.word	0x000046b0


	//   ....[53]....
        /*109c*/ 	.word	0x000046c0


	//   ....[54]....
        /*10a0*/ 	.word	0x000046d0


	//   ....[55]....
        /*10a4*/ 	.word	0x000046e0


	//   ....[56]....
        /*10a8*/ 	.word	0x000046f0


	//   ....[57]....
        /*10ac*/ 	.word	0x00004700


	//   ....[58]....
        /*10b0*/ 	.word	0x00004710


	//   ....[59]....
        /*10b4*/ 	.word	0x00004720


	//   ....[60]....
        /*10b8*/ 	.word	0x00004730


	//   ....[61]....
        /*10bc*/ 	.word	0x00004740


	//   ....[62]....
        /*10c0*/ 	.word	0x00004750


	//   ....[63]....
        /*10c4*/ 	.word	0x00004760


	//   ....[64]....
        /*10c8*/ 	.word	0x00004770


	//   ....[65]....
        /*10cc*/ 	.word	0x00004780


	//   ....[66]....
        /*10d0*/ 	.word	0x00004790


	//   ....[67]....
        /*10d4*/ 	.word	0x000047a0


	//   ....[68]....
        /*10d8*/ 	.word	0x000047b0


	//   ....[69]....
        /*10dc*/ 	.word	0x000047c0


	//   ....[70]....
        /*10e0*/ 	.word	0x000047d0


	//   ....[71]....
        /*10e4*/ 	.word	0x000047e0


	//   ....[72]....
        /*10e8*/ 	.word	0x000047f0


	//   ....[73]....
        /*10ec*/ 	.word	0x00004800


	//   ....[74]....
        /*10f0*/ 	.word	0x00004810


	//   ....[75]....
        /*10f4*/ 	.word	0x00004820


	//   ....[76]....
        /*10f8*/ 	.word	0x00004830


	//   ....[77]....
        /*10fc*/ 	.word	0x00004840


	//   ....[78]....
        /*1100*/ 	.word	0x00004860


	//   ....[79]....
        /*1104*/ 	.word	0x00004870


	//   ....[80]....
        /*1108*/ 	.word	0x00004980


	//   ....[81]....
        /*110c*/ 	.word	0x00004990


	//   ....[82]....
        /*1110*/ 	.word	0x000049a0


	//   ....[83]....
        /*1114*/ 	.word	0x000049b0


	//   ....[84]....
        /*1118*/ 	.word	0x000049c0


	//   ....[85]....
        /*111c*/ 	.word	0x000049d0


	//   ....[86]....
        /*1120*/ 	.word	0x000049e0


	//   ....[87]....
        /*1124*/ 	.word	0x000049f0


	//   ....[88]....
        /*1128*/ 	.word	0x00004a00


	//   ....[89]....
        /*112c*/ 	.word	0x00004a10


	//   ....[90]....
        /*1130*/ 	.word	0x00004a20


	//   ....[91]....
        /*1134*/ 	.word	0x00004a30


	//   ....[92]....
        /*1138*/ 	.word	0x00004a40


	//   ....[93]....
        /*113c*/ 	.word	0x00004a50


	//   ....[94]....
        /*1140*/ 	.word	0x00004a60


	//   ....[95]....
        /*1144*/ 	.word	0x00004a70


	//   ....[96]....
        /*1148*/ 	.word	0x00004a80


	//   ....[97]....
        /*114c*/ 	.word	0x00004a90


	//   ....[98]....
        /*1150*/ 	.word	0x00004aa0


	//   ....[99]....
        /*1154*/ 	.word	0x00004ab0


	//   ....[100]....
        /*1158*/ 	.word	0x00004ac0


	//   ....[101]....
        /*115c*/ 	.word	0x00004ad0


	//   ....[102]....
        /*1160*/ 	.word	0x00004ae0


	//   ....[103]....
        /*1164*/ 	.word	0x00004af0


	//   ....[104]....
        /*1168*/ 	.word	0x00004b00


	//   ....[105]....
        /*116c*/ 	.word	0x00004b10


	//   ....[106]....
        /*1170*/ 	.word	0x00004b20


	//   ....[107]....
        /*1174*/ 	.word	0x00004b30


	//   ....[108]....
        /*1178*/ 	.word	0x00004b40


	//   ....[109]....
        /*117c*/ 	.word	0x00004b50


	//   ....[110]....
        /*1180*/ 	.word	0x00004b60


	//   ....[111]....
        /*1184*/ 	.word	0x00004b70


	//   ....[112]....
        /*1188*/ 	.word	0x00004b80


	//   ....[113]....
        /*118c*/ 	.word	0x00004b90


	//   ....[114]....
        /*1190*/ 	.word	0x00004ba0


	//   ....[115]....
        /*1194*/ 	.word	0x00004bb0


	//   ....[116]....
        /*1198*/ 	.word	0x00004bd0


	//   ....[117]....
        /*119c*/ 	.word	0x00004be0


	//   ....[118]....
        /*11a0*/ 	.word	0x00004d10


	//   ....[119]....
        /*11a4*/ 	.word	0x00004d20


	//   ....[120]....
        /*11a8*/ 	.word	0x00004d30


	//   ....[121]....
        /*11ac*/ 	.word	0x00004d40


	//   ....[122]....
        /*11b0*/ 	.word	0x00004d50


	//   ....[123]....
        /*11b4*/ 	.word	0x00004d60


	//   ....[124]....
        /*11b8*/ 	.word	0x00004d70


	//   ....[125]....
        /*11bc*/ 	.word	0x00004d80


	//   ....[126]....
        /*11c0*/ 	.word	0x00004d90


	//   ....[127]....
        /*11c4*/ 	.word	0x00004da0


	//   ....[128]....
        /*11c8*/ 	.word	0x00004db0


	//   ....[129]....
        /*11cc*/ 	.word	0x00004dc0


	//   ....[130]....
        /*11d0*/ 	.word	0x00004dd0


	//   ....[131]....
        /*11d4*/ 	.word	0x00004de0


	//   ....[132]....
        /*11d8*/ 	.word	0x00004df0


	//   ....[133]....
        /*11dc*/ 	.word	0x00004e00


	//   ....[134]....
        /*11e0*/ 	.word	0x00004e10


	//   ....[135]....
        /*11e4*/ 	.word	0x00004e20


	//   ....[136]....
        /*11e8*/ 	.word	0x00004e30


	//   ....[137]....
        /*11ec*/ 	.word	0x00004e40


	//   ....[138]....
        /*11f0*/ 	.word	0x00004e50


	//   ....[139]....
        /*11f4*/ 	.word	0x00004e60


	//   ....[140]....
        /*11f8*/ 	.word	0x00004e70


	//   ....[141]....
        /*11fc*/ 	.word	0x00004e80


	//   ....[142]....
        /*1200*/ 	.word	0x00004e90


	//   ....[143]....
        /*1204*/ 	.word	0x00004ea0


	//   ....[144]....
        /*1208*/ 	.word	0x00004eb0


	//   ....[145]....
        /*120c*/ 	.word	0x00004ec0


	//   ....[146]....
        /*1210*/ 	.word	0x00004ed0


	//   ....[147]....
        /*1214*/ 	.word	0x00004ee0


	//   ....[148]....
        /*1218*/ 	.word	0x00004ef0


	//   ....[149]....
        /*121c*/ 	.word	0x00004f00


	//   ....[150]....
        /*1220*/ 	.word	0x00004f10


	//   ....[151]....
        /*1224*/ 	.word	0x00004f20


	//   ....[152]....
        /*1228*/ 	.word	0x00004f30


	//   ....[153]....
        /*122c*/ 	.word	0x00004f40


	//   ....[154]....
        /*1230*/ 	.word	0x00004f60


	//   ....[155]....
        /*1234*/ 	.word	0x00004f70


	//   ....[156]....
        /*1238*/ 	.word	0x000050a0


	//   ....[157]....
        /*123c*/ 	.word	0x000050b0


	//   ....[158]....
        /*1240*/ 	.word	0x000050c0


	//   ....[159]....
        /*1244*/ 	.word	0x000050d0


	//   ....[160]....
        /*1248*/ 	.word	0x000050e0


	//   ....[161]....
        /*124c*/ 	.word	0x000050f0


	//   ....[162]....
        /*1250*/ 	.word	0x00005100


	//   ....[163]....
        /*1254*/ 	.word	0x00005110


	//   ....[164]....
        /*1258*/ 	.word	0x00005120


	//   ....[165]....
        /*125c*/ 	.word	0x00005130


	//   ....[166]....
        /*1260*/ 	.word	0x00005140


	//   ....[167]....
        /*1264*/ 	.word	0x00005150


	//   ....[168]....
        /*1268*/ 	.word	0x00005160


	//   ....[169]....
        /*126c*/ 	.word	0x00005170


	//   ....[170]....
        /*1270*/ 	.word	0x00005180


	//   ....[171]....
        /*1274*/ 	.word	0x00005190


	//   ....[172]....
        /*1278*/ 	.word	0x000051a0


	//   ....[173]....
        /*127c*/ 	.word	0x000051b0


	//   ....[174]....
        /*1280*/ 	.word	0x000051c0


	//   ....[175]....
        /*1284*/ 	.word	0x000051d0


	//   ....[176]....
        /*1288*/ 	.word	0x000051e0


	//   ....[177]....
        /*128c*/ 	.word	0x000051f0


	//   ....[178]....
        /*1290*/ 	.word	0x00005200


	//   ....[179]....
        /*1294*/ 	.word	0x00005210


	//   ....[180]....
        /*1298*/ 	.word	0x00005220


	//   ....[181]....
        /*129c*/ 	.word	0x00005230


	//   ....[182]....
        /*12a0*/ 	.word	0x00005240


	//   ....[183]....
        /*12a4*/ 	.word	0x00005250


	//   ....[184]....
        /*12a8*/ 	.word	0x00005260


	//   ....[185]....
        /*12ac*/ 	.word	0x00005270


	//   ....[186]....
        /*12b0*/ 	.word	0x00005280


	//   ....[187]....
        /*12b4*/ 	.word	0x00005290


	//   ....[188]....
        /*12b8*/ 	.word	0x000052a0


	//   ....[189]....
        /*12bc*/ 	.word	0x000052b0


	//   ....[190]....
        /*12c0*/ 	.word	0x000052c0


	//   ....[191]....
        /*12c4*/ 	.word	0x000052d0


	//   ....[192]....
        /*12c8*/ 	.word	0x000052e0


	//   ....[193]....
        /*12cc*/ 	.word	0x000052f0


	//   ....[194]....
        /*12d0*/ 	.word	0x00006980


	//   ....[195]....
        /*12d4*/ 	.word	0x000069b0


	//   ....[196]....
        /*12d8*/ 	.word	0x000069c0


	//   ....[197]....
        /*12dc*/ 	.word	0x000069d0


	//   ....[198]....
        /*12e0*/ 	.word	0x000069e0


	//   ....[199]....
        /*12e4*/ 	.word	0x000069f0


	//   ....[200]....
        /*12e8*/ 	.word	0x00006a00


	//   ....[201]....
        /*12ec*/ 	.word	0x00006a10


	//   ....[202]....
        /*12f0*/ 	.word	0x00006a20


	//   ....[203]....
        /*12f4*/ 	.word	0x00006a30


	//   ....[204]....
        /*12f8*/ 	.word	0x00006a40


	//   ....[205]....
        /*12fc*/ 	.word	0x00006a50


	//   ....[206]....
        /*1300*/ 	.word	0x00006a60


	//   ....[207]....
        /*1304*/ 	.word	0x00006a70


	//   ....[208]....
        /*1308*/ 	.word	0x00006a80


	//   ....[209]....
        /*130c*/ 	.word	0x00006a90


	//   ....[210]....
        /*1310*/ 	.word	0x00006aa0


	//   ....[211]....
        /*1314*/ 	.word	0x00006ab0


	//   ....[212]....
        /*1318*/ 	.word	0x00006ac0


	//   ....[213]....
        /*131c*/ 	.word	0x00006ad0


	//   ....[214]....
        /*1320*/ 	.word	0x00006ae0


	//   ....[215]....
        /*1324*/ 	.word	0x00006af0


	//   ....[216]....
        /*1328*/ 	.word	0x00006b00


	//   ....[217]....
        /*132c*/ 	.word	0x00006b10


	//   ....[218]....
        /*1330*/ 	.word	0x00006b20


	//   ....[219]....
        /*1334*/ 	.word	0x00006b30


	//   ....[220]....
        /*1338*/ 	.word	0x00006b40


	//   ....[221]....
        /*133c*/ 	.word	0x00006b50


	//   ....[222]....
        /*1340*/ 	.word	0x00006b60


	//   ....[223]....
        /*1344*/ 	.word	0x00006b70


	//   ....[224]....
        /*1348*/ 	.word	0x00006b80


	//   ....[225]....
        /*134c*/ 	.word	0x00006b90


	//   ....[226]....
        /*1350*/ 	.word	0x00006ca0


	//   ....[227]....
        /*1354*/ 	.word	0x00006cb0


	//   ....[228]....
        /*1358*/ 	.word	0x00006cc0


	//   ....[229]....
        /*135c*/ 	.word	0x00006cd0


	//   ....[230]....
        /*1360*/ 	.word	0x00006ce0


	//   ....[231]....
        /*1364*/ 	.word	0x00006cf0


	//   ....[232]....
        /*1368*/ 	.word	0x00006d00


	//   ....[233]....
        /*136c*/ 	.word	0x00006d10


	//   ....[234]....
        /*1370*/ 	.word	0x00006d20


	//   ....[235]....
        /*1374*/ 	.word	0x00006d30


	//   ....[236]....
        /*1378*/ 	.word	0x00006d40


	//   ....[237]....
        /*137c*/ 	.word	0x00006d50


	//   ....[238]....
        /*1380*/ 	.word	0x00006d60


	//   ....[239]....
        /*1384*/ 	.word	0x00006d70


	//   ....[240]....
        /*1388*/ 	.word	0x00006d80


	//   ....[241]....
        /*138c*/ 	.word	0x00006d90


	//   ....[242]....
        /*1390*/ 	.word	0x00006da0


	//   ....[243]....
        /*1394*/ 	.word	0x00006db0


	//   ....[244]....
        /*1398*/ 	.word	0x00006dc0


	//   ....[245]....
        /*139c*/ 	.word	0x00006dd0


	//   ....[246]....
        /*13a0*/ 	.word	0x00006de0


	//   ....[247]....
        /*13a4*/ 	.word	0x00006df0


	//   ....[248]....
        /*13a8*/ 	.word	0x00006e00


	//   ....[249]....
        /*13ac*/ 	.word	0x00006e10


	//   ....[250]....
        /*13b0*/ 	.word	0x00006e20


	//   ....[251]....
        /*13b4*/ 	.word	0x00006e30


	//   ....[252]....
        /*13b8*/ 	.word	0x00006e40


	//   ....[253]....
        /*13bc*/ 	.word	0x00006e50


	//   ....[254]....
        /*13c0*/ 	.word	0x00006e60


	//   ....[255]....
        /*13c4*/ 	.word	0x00006e70


	//   ....[0]....
        /*13c8*/ 	.word	0x00006e80


	//   ....[1]....
        /*13cc*/ 	.word	0x00006e90


	//   ....[2]....
        /*13d0*/ 	.word	0x00006ea0


	//   ....[3]....
        /*13d4*/ 	.word	0x00006eb0


	//   ....[4]....
        /*13d8*/ 	.word	0x00006ec0


	//   ....[5]....
        /*13dc*/ 	.word	0x00006ed0


	//   ....[6]....
        /*13e0*/ 	.word	0x00006ee0


	//   ....[7]....
        /*13e4*/ 	.word	0x00006ef0


	//   ....[8]....
        /*13e8*/ 	.word	0x00006f00


	//   ....[9]....
        /*13ec*/ 	.word	0x00006f10


	//   ....[10]....
        /*13f0*/ 	.word	0x00007060


	//   ....[11]....
        /*13f4*/ 	.word	0x00007070


	//   ....[12]....
        /*13f8*/ 	.word	0x00007080


	//   ....[13]....
        /*13fc*/ 	.word	0x00007090


	//   ....[14]....
        /*1400*/ 	.word	0x000070a0


	//   ....[15]....
        /*1404*/ 	.word	0x000070b0


	//   ....[16]....
        /*1408*/ 	.word	0x000070c0


	//   ....[17]....
        /*140c*/ 	.word	0x000070d0


	//   ....[18]....
        /*1410*/ 	.word	0x000070e0


	//   ....[19]....
        /*1414*/ 	.word	0x000070f0


	//   ....[20]....
        /*1418*/ 	.word	0x00007100


	//   ....[21]....
        /*141c*/ 	.word	0x00007110


	//   ....[22]....
        /*1420*/ 	.word	0x00007120


	//   ....[23]....
        /*1424*/ 	.word	0x00007130


	//   ....[24]....
        /*1428*/ 	.word	0x00007140


	//   ....[25]....
        /*142c*/ 	.word	0x00007150


	//   ....[26]....
        /*1430*/ 	.word	0x00007160


	//   ....[27]....
        /*1434*/ 	.word	0x00007170


	//   ....[28]....
        /*1438*/ 	.word	0x00007180


	//   ....[29]....
        /*143c*/ 	.word	0x00007190


	//   ....[30]....
        /*1440*/ 	.word	0x000071a0


	//   ....[31]....
        /*1444*/ 	.word	0x000071b0


	//   ....[32]....
        /*1448*/ 	.word	0x000071c0


	//   ....[33]....
        /*144c*/ 	.word	0x000071d0


	//   ....[34]....
        /*1450*/ 	.word	0x000071e0


	//   ....[35]....
        /*1454*/ 	.word	0x000071f0


	//   ....[36]....
        /*1458*/ 	.word	0x00007200


	//   ....[37]....
        /*145c*/ 	.word	0x00007210


	//   ....[38]....
        /*1460*/ 	.word	0x00007220


	//   ....[39]....
        /*1464*/ 	.word	0x00007230


	//   ....[40]....
        /*1468*/ 	.word	0x00007240


	//   ....[41]....
        /*146c*/ 	.word	0x00007250


	//   ....[42]....
        /*1470*/ 	.word	0x00007260


	//   ....[43]....
        /*1474*/ 	.word	0x00007270


	//   ....[44]....
        /*1478*/ 	.word	0x00007280


	//   ....[45]....
        /*147c*/ 	.word	0x00007290


	//   ....[46]....
        /*1480*/ 	.word	0x000072a0


	//   ....[47]....
        /*1484*/ 	.word	0x000072b0


	//   ....[48]....
        /*1488*/ 	.word	0x000072c0


	//   ....[49]....
        /*148c*/ 	.word	0x000072d0


	//   ....[50]....
        /*1490*/ 	.word	0x00007420


	//   ....[51]....
        /*1494*/ 	.word	0x00007430


	//   ....[52]....
        /*1498*/ 	.word	0x00007440


	//   ....[53]....
        /*149c*/ 	.word	0x00007450


	//   ....[54]....
        /*14a0*/ 	.word	0x00007460


	//   ....[55]....
        /*14a4*/ 	.word	0x00007470


	//   ....[56]....
        /*14a8*/ 	.word	0x00007480


	//   ....[57]....
        /*14ac*/ 	.word	0x00007490


	//   ....[58]....
        /*14b0*/ 	.word	0x000074a0


	//   ....[59]....
        /*14b4*/ 	.word	0x000074b0


	//   ....[60]....
        /*14b8*/ 	.word	0x000074c0


	//   ....[61]....
        /*14bc*/ 	.word	0x000074d0


	//   ....[62]....
        /*14c0*/ 	.word	0x000074e0


	//   ....[63]....
        /*14c4*/ 	.word	0x000074f0


	//   ....[64]....
        /*14c8*/ 	.word	0x00007500


	//   ....[65]....
        /*14cc*/ 	.word	0x00007510


	//   ....[66]....
        /*14d0*/ 	.word	0x00007520


	//   ....[67]....
        /*14d4*/ 	.word	0x00007530


	//   ....[68]....
        /*14d8*/ 	.word	0x00007540


	//   ....[69]....
        /*14dc*/ 	.word	0x00007550


	//   ....[70]....
        /*14e0*/ 	.word	0x00007560


	//   ....[71]....
        /*14e4*/ 	.word	0x00007570


	//   ....[72]....
        /*14e8*/ 	.word	0x00007580


	//   ....[73]....
        /*14ec*/ 	.word	0x00007590


	//   ....[74]....
        /*14f0*/ 	.word	0x000075a0


	//   ....[75]....
        /*14f4*/ 	.word	0x000075b0


	//   ....[76]....
        /*14f8*/ 	.word	0x000075c0


	//   ....[77]....
        /*14fc*/ 	.word	0x000075d0


	//   ....[78]....
        /*1500*/ 	.word	0x000075e0


	//   ....[79]....
        /*1504*/ 	.word	0x000075f0


	//   ....[80]....
        /*1508*/ 	.word	0x00007600


	//   ....[81]....
        /*150c*/ 	.word	0x00007610


	//   ....[82]....
        /*1510*/ 	.word	0x00007620


	//   ....[83]....
        /*1514*/ 	.word	0x00007630


	//   ....[84]....
        /*1518*/ 	.word	0x00007640


	//   ....[85]....
        /*151c*/ 	.word	0x00007650


	//   ....[86]....
        /*1520*/ 	.word	0x00007660


	//   ....[87]....
        /*1524*/ 	.word	0x00007670


	//   ....[88]....
        /*1528*/ 	.word	0x00007680


	//   ....[89]....
        /*152c*/ 	.word	0x00007690


	//   ....[90]....
        /*1530*/ 	.word	0x000077e0


	//   ....[91]....
        /*1534*/ 	.word	0x000077f0


	//   ....[92]....
        /*1538*/ 	.word	0x00007800


	//   ....[93]....
        /*153c*/ 	.word	0x00007810


	//   ....[94]....
        /*1540*/ 	.word	0x00007820


	//   ....[95]....
        /*1544*/ 	.word	0x00007830


	//   ....[96]....
        /*1548*/ 	.word	0x00007840


	//   ....[97]....
        /*154c*/ 	.word	0x00007850


	//   ....[98]....
        /*1550*/ 	.word	0x00007860


	//   ....[99]....
        /*1554*/ 	.word	0x00007870


	//   ....[100]....
        /*1558*/ 	.word	0x00007880


	//   ....[101]....
        /*155c*/ 	.word	0x00007890


	//   ....[102]....
        /*1560*/ 	.word	0x000078a0


	//   ....[103]....
        /*1564*/ 	.word	0x000078b0


	//   ....[104]....
        /*1568*/ 	.word	0x000078c0


	//   ....[105]....
        /*156c*/ 	.word	0x000078d0


	//   ....[106]....
        /*1570*/ 	.word	0x000078e0


	//   ....[107]....
        /*1574*/ 	.word	0x000078f0


	//   ....[108]....
        /*1578*/ 	.word	0x00007900


	//   ....[109]....
        /*157c*/ 	.word	0x00007910


	//   ....[110]....
        /*1580*/ 	.word	0x00007920


	//   ....[111]....
        /*1584*/ 	.word	0x00007930


	//   ....[112]....
        /*1588*/ 	.word	0x00007940


	//   ....[113]....
        /*158c*/ 	.word	0x00007950


	//   ....[114]....
        /*1590*/ 	.word	0x00007960


	//   ....[115]....
        /*1594*/ 	.word	0x00007970


	//   ....[116]....
        /*1598*/ 	.word	0x00007980


	//   ....[117]....
        /*159c*/ 	.word	0x00007990


	//   ....[118]....
        /*15a0*/ 	.word	0x000079a0


	//   ....[119]....
        /*15a4*/ 	.word	0x000079b0


	//   ....[120]....
        /*15a8*/ 	.word	0x000079c0


	//   ....[121]....
        /*15ac*/ 	.word	0x000079d0


	//   ....[122]....
        /*15b0*/ 	.word	0x000079e0


	//   ....[123]....
        /*15b4*/ 	.word	0x000079f0


	//   ....[124]....
        /*15b8*/ 	.word	0x00007a00


	//   ....[125]....
        /*15bc*/ 	.word	0x00007a10


	//   ....[126]....
        /*15c0*/ 	.word	0x00007a20


	//   ....[127]....
        /*15c4*/ 	.word	0x00007a30


	//   ....[128]....
        /*15c8*/ 	.word	0x00007a40


	//   ....[129]....
        /*15cc*/ 	.word	0x00007a50


	//   ....[130]....
        /*15d0*/ 	.word	0x00007a60


	//   ....[131]....
        /*15d4*/ 	.word	0x00007a70


	//   ....[132]....
        /*15d8*/ 	.word	0x000090e0


	//   ....[133]....
        /*15dc*/ 	.word	0x00009110


	//   ....[134]....
        /*15e0*/ 	.word	0x00009120


	//   ....[135]....
        /*15e4*/ 	.word	0x00009130


	//   ....[136]....
        /*15e8*/ 	.word	0x00009140


	//   ....[137]....
        /*15ec*/ 	.word	0x00009150


	//   ....[138]....
        /*15f0*/ 	.word	0x00009160


	//   ....[139]....
        /*15f4*/ 	.word	0x00009170


	//   ....[140]....
        /*15f8*/ 	.word	0x00009180


	//   ....[141]....
        /*15fc*/ 	.word	0x00009190


	//   ....[142]....
        /*1600*/ 	.word	0x000091a0


	//   ....[143]....
        /*1604*/ 	.word	0x000091b0


	//   ....[144]....
        /*1608*/ 	.word	0x000091c0


	//   ....[145]....
        /*160c*/ 	.word	0x000091d0


	//   ....[146]....
        /*1610*/ 	.word	0x000091e0


	//   ....[147]....
        /*1614*/ 	.word	0x000091f0


	//   ....[148]....
        /*1618*/ 	.word	0x00009200


	//   ....[149]....
        /*161c*/ 	.word	0x00009210


	//   ....[150]....
        /*1620*/ 	.word	0x00009220


	//   ....[151]....
        /*1624*/ 	.word	0x00009230


	//   ....[152]....
        /*1628*/ 	.word	0x00009240


	//   ....[153]....
        /*162c*/ 	.word	0x00009250


	//   ....[154]....
        /*1630*/ 	.word	0x00009260


	//   ....[155]....
        /*1634*/ 	.word	0x00009270


	//   ....[156]....
        /*1638*/ 	.word	0x00009280


	//   ....[157]....
        /*163c*/ 	.word	0x00009290


	//   ....[158]....
        /*1640*/ 	.word	0x000092a0


	//   ....[159]....
        /*1644*/ 	.word	0x000092b0


	//   ....[160]....
        /*1648*/ 	.word	0x000092c0


	//   ....[161]....
        /*164c*/ 	.word	0x000092d0


	//   ....[162]....
        /*1650*/ 	.word	0x000092e0


	//   ....[163]....
        /*1654*/ 	.word	0x000092f0


	//   ....[164]....
        /*1658*/ 	.word	0x00009400


	//   ....[165]....
        /*165c*/ 	.word	0x00009410


	//   ....[166]....
        /*1660*/ 	.word	0x00009420


	//   ....[167]....
        /*1664*/ 	.word	0x00009430


	//   ....[168]....
        /*1668*/ 	.word	0x00009440


	//   ....[169]....
        /*166c*/ 	.word	0x00009450


	//   ....[170]....
        /*1670*/ 	.word	0x00009460


	//   ....[171]....
        /*1674*/ 	.word	0x00009470


	//   ....[172]....
        /*1678*/ 	.word	0x00009480


	//   ....[173]....
        /*167c*/ 	.word	0x00009490


	//   ....[174]....
        /*1680*/ 	.word	0x000094a0


	//   ....[175]....
        /*1684*/ 	.word	0x000094b0


	//   ....[176]....
        /*1688*/ 	.word	0x000094c0


	//   ....[177]....
        /*168c*/ 	.word	0x000094d0


	//   ....[178]....
        /*1690*/ 	.word	0x000094e0


	//   ....[179]....
        /*1694*/ 	.word	0x000094f0


	//   ....[180]....
        /*1698*/ 	.word	0x00009500


	//   ....[181]....
        /*169c*/ 	.word	0x00009510


	//   ....[182]....
        /*16a0*/ 	.word	0x00009520


	//   ....[183]....
        /*16a4*/ 	.word	0x00009530


	//   ....[184]....
        /*16a8*/ 	.word	0x00009540


	//   ....[185]....
        /*16ac*/ 	.word	0x00009550


	//   ....[186]....
        /*16b0*/ 	.word	0x00009560


	//   ....[187]....
        /*16b4*/ 	.word	0x00009570


	//   ....[188]....
        /*16b8*/ 	.word	0x00009580


	//   ....[189]....
        /*16bc*/ 	.word	0x00009590


	//   ....[190]....
        /*16c0*/ 	.word	0x000095a0


	//   ....[191]....
        /*16c4*/ 	.word	0x000095b0


	//   ....[192]....
        /*16c8*/ 	.word	0x000095c0


	//   ....[193]....
        /*16cc*/ 	.word	0x000095d0


	//   ....[194]....
        /*16d0*/ 	.word	0x000095e0


	//   ....[195]....
        /*16d4*/ 	.word	0x000095f0


	//   ....[196]....
        /*16d8*/ 	.word	0x00009600


	//   ....[197]....
        /*16dc*/ 	.word	0x00009610


	//   ....[198]....
        /*16e0*/ 	.word	0x00009620


	//   ....[199]....
        /*16e4*/ 	.word	0x00009630


	//   ....[200]....
        /*16e8*/ 	.word	0x00009640


	//   ....[201]....
        /*16ec*/ 	.word	0x00009650


	//   ....[202]....
        /*16f0*/ 	.word	0x00009660


	//   ....[203]....
        /*16f4*/ 	.word	0x00009670


	//   ....[204]....
        /*16f8*/ 	.word	0x000097c0


	//   ....[205]....
        /*16fc*/ 	.word	0x000097d0


	//   ....[206]....
        /*1700*/ 	.word	0x000097e0


	//   ....[207]....
        /*1704*/ 	.word	0x000097f0


	//   ....[208]....
        /*1708*/ 	.word	0x00009800


	//   ....[209]....
        /*170c*/ 	.word	0x00009810


	//   ....[210]....
        /*1710*/ 	.word	0x00009820


	//   ....[211]....
        /*1714*/ 	.word	0x00009830


	//   ....[212]....
        /*1718*/ 	.word	0x00009840


	//   ....[213]....
        /*171c*/ 	.word	0x00009850


	//   ....[214]....
        /*1720*/ 	.word	0x00009860


	//   ....[215]....
        /*1724*/ 	.word	0x00009870


	//   ....[216]....
        /*1728*/ 	.word	0x00009880


	//   ....[217]....
        /*172c*/ 	.word	0x00009890


	//   ....[218]....
        /*1730*/ 	.word	0x000098a0


	//   ....[219]....
        /*1734*/ 	.word	0x000098b0


	//   ....[220]....
        /*1738*/ 	.word	0x000098c0


	//   ....[221]....
        /*173c*/ 	.word	0x000098d0


	//   ....[222]....
        /*1740*/ 	.word	0x000098e0


	//   ....[223]....
        /*1744*/ 	.word	0x000098f0


	//   ....[224]....
        /*1748*/ 	.word	0x00009900


	//   ....[225]....
        /*174c*/ 	.word	0x00009910


	//   ....[226]....
        /*1750*/ 	.word	0x00009920


	//   ....[227]....
        /*1754*/ 	.word	0x00009930


	//   ....[228]....
        /*1758*/ 	.word	0x00009940


	//   ....[229]....
        /*175c*/ 	.word	0x00009950


	//   ....[230]....
        /*1760*/ 	.word	0x00009960


	//   ....[231]....
        /*1764*/ 	.word	0x00009970


	//   ....[232]....
        /*1768*/ 	.word	0x00009980


	//   ....[233]....
        /*176c*/ 	.word	0x00009990


	//   ....[234]....
        /*1770*/ 	.word	0x000099a0


	//   ....[235]....
        /*1774*/ 	.word	0x000099b0


	//   ....[236]....
        /*1778*/ 	.word	0x000099c0


	//   ....[237]....
        /*177c*/ 	.word	0x000099d0


	//   ....[238]....
        /*1780*/ 	.word	0x000099e0


	//   ....[239]....
        /*1784*/ 	.word	0x000099f0


	//   ....[240]....
        /*1788*/ 	.word	0x00009a00


	//   ....[241]....
        /*178c*/ 	.word	0x00009a10


	//   ....[242]....
        /*1790*/ 	.word	0x00009a20


	//   ....[243]....
        /*1794*/ 	.word	0x00009a30


	//   ....[244]....
        /*1798*/ 	.word	0x00009b80


	//   ....[245]....
        /*179c*/ 	.word	0x00009b90


	//   ....[246]....
        /*17a0*/ 	.word	0x00009ba0


	//   ....[247]....
        /*17a4*/ 	.word	0x00009bb0


	//   ....[248]....
        /*17a8*/ 	.word	0x00009bc0


	//   ....[249]....
        /*17ac*/ 	.word	0x00009bd0


	//   ....[250]....
        /*17b0*/ 	.word	0x00009be0


	//   ....[251]....
        /*17b4*/ 	.word	0x00009bf0


	//   ....[252]....
        /*17b8*/ 	.word	0x00009c00


	//   ....[253]....
        /*17bc*/ 	.word	0x00009c10


	//   ....[254]....
        /*17c0*/ 	.word	0x00009c20


	//   ....[255]....
        /*17c4*/ 	.word	0x00009c30


	//   ....[0]....
        /*17c8*/ 	.word	0x00009c40


	//   ....[1]....
        /*17cc*/ 	.word	0x00009c50


	//   ....[2]....
        /*17d0*/ 	.word	0x00009c60


	//   ....[3]....
        /*17d4*/ 	.word	0x00009c70


	//   ....[4]....
        /*17d8*/ 	.word	0x00009c80


	//   ....[5]....
        /*17dc*/ 	.word	0x00009c90


	//   ....[6]....
        /*17e0*/ 	.word	0x00009ca0


	//   ....[7]....
        /*17e4*/ 	.word	0x00009cb0


	//   ....[8]....
        /*17e8*/ 	.word	0x00009cc0


	//   ....[9]....
        /*17ec*/ 	.word	0x00009cd0


	//   ....[10]....
        /*17f0*/ 	.word	0x00009ce0


	//   ....[11]....
        /*17f4*/ 	.word	0x00009cf0


	//   ....[12]....
        /*17f8*/ 	.word	0x00009d00


	//   ....[13]....
        /*17fc*/ 	.word	0x00009d10


	//   ....[14]....
        /*1800*/ 	.word	0x00009d20


	//   ....[15]....
        /*1804*/ 	.word	0x00009d30


	//   ....[16]....
        /*1808*/ 	.word	0x00009d40


	//   ....[17]....
        /*180c*/ 	.word	0x00009d50


	//   ....[18]....
        /*1810*/ 	.word	0x00009d60


	//   ....[19]....
        /*1814*/ 	.word	0x00009d70


	//   ....[20]....
        /*1818*/ 	.word	0x00009d80


	//   ....[21]....
        /*181c*/ 	.word	0x00009d90


	//   ....[22]....
        /*1820*/ 	.word	0x00009da0


	//   ....[23]....
        /*1824*/ 	.word	0x00009db0


	//   ....[24]....
        /*1828*/ 	.word	0x00009dc0


	//   ....[25]....
        /*182c*/ 	.word	0x00009dd0


	//   ....[26]....
        /*1830*/ 	.word	0x00009de0


	//   ....[27]....
        /*1834*/ 	.word	0x00009df0


	//   ....[28]....
        /*1838*/ 	.word	0x00009f40


	//   ....[29]....
        /*183c*/ 	.word	0x00009f50


	//   ....[30]....
        /*1840*/ 	.word	0x00009f60


	//   ....[31]....
        /*1844*/ 	.word	0x00009f70


	//   ....[32]....
        /*1848*/ 	.word	0x00009f80


	//   ....[33]....
        /*184c*/ 	.word	0x00009f90


	//   ....[34]....
        /*1850*/ 	.word	0x00009fa0


	//   ....[35]....
        /*1854*/ 	.word	0x00009fb0


	//   ....[36]....
        /*1858*/ 	.word	0x00009fc0


	//   ....[37]....
        /*185c*/ 	.word	0x00009fd0


	//   ....[38]....
        /*1860*/ 	.word	0x00009fe0


	//   ....[39]....
        /*1864*/ 	.word	0x00009ff0


	//   ....[40]....
        /*1868*/ 	.word	0x0000a000


	//   ....[41]....
        /*186c*/ 	.word	0x0000a010


	//   ....[42]....
        /*1870*/ 	.word	0x0000a020


	//   ....[43]....
        /*1874*/ 	.word	0x0000a030


	//   ....[44]....
        /*1878*/ 	.word	0x0000a040


	//   ....[45]....
        /*187c*/ 	.word	0x0000a050


	//   ....[46]....
        /*1880*/ 	.word	0x0000a060


	//   ....[47]....
        /*1884*/ 	.word	0x0000a070


	//   ....[48]....
        /*1888*/ 	.word	0x0000a080


	//   ....[49]....
        /*188c*/ 	.word	0x0000a090


	//   ....[50]....
        /*1890*/ 	.word	0x0000a0a0


	//   ....[51]....
        /*1894*/ 	.word	0x0000a0b0


	//   ....[52]....
        /*1898*/ 	.word	0x0000a0c0


	//   ....[53]....
        /*189c*/ 	.word	0x0000a0d0


	//   ....[54]....
        /*18a0*/ 	.word	0x0000a0e0


	//   ....[55]....
        /*18a4*/ 	.word	0x0000a0f0


	//   ....[56]....
        /*18a8*/ 	.word	0x0000a100


	//   ....[57]....
        /*18ac*/ 	.word	0x0000a110


	//   ....[58]....
        /*18b0*/ 	.word	0x0000a120


	//   ....[59]....
        /*18b4*/ 	.word	0x0000a130


	//   ....[60]....
        /*18b8*/ 	.word	0x0000a140


	//   ....[61]....
        /*18bc*/ 	.word	0x0000a150


	//   ....[62]....
        /*18c0*/ 	.word	0x0000a160


	//   ....[63]....
        /*18c4*/ 	.word	0x0000a170


	//   ....[64]....
        /*18c8*/ 	.word	0x0000a180


	//   ....[65]....
        /*18cc*/ 	.word	0x0000a190


	//   ....[66]....
        /*18d0*/ 	.word	0x0000a1a0


	//   ....[67]....
        /*18d4*/ 	.word	0x0000a1b0


	//   ....[68]....
        /*18d8*/ 	.word	0x0000a1c0


	//   ....[69]....
        /*18dc*/ 	.word	0x0000a1d0


	//   ....[70]....
        /*18e0*/ 	.word	0x0000b840


	//   ....[71]....
        /*18e4*/ 	.word	0x0000b870


	//   ....[72]....
        /*18e8*/ 	.word	0x0000b880


	//   ....[73]....
        /*18ec*/ 	.word	0x0000b890


	//   ....[74]....
        /*18f0*/ 	.word	0x0000b8a0


	//   ....[75]....
        /*18f4*/ 	.word	0x0000b8b0


	//   ....[76]....
        /*18f8*/ 	.word	0x0000b8c0


	//   ....[77]....
        /*18fc*/ 	.word	0x0000b8d0


	//   ....[78]....
        /*1900*/ 	.word	0x0000b8e0


	//   ....[79]....
        /*1904*/ 	.word	0x0000b8f0


	//   ....[80]....
        /*1908*/ 	.word	0x0000b900


	//   ....[81]....
        /*190c*/ 	.word	0x0000b910


	//   ....[82]....
        /*1910*/ 	.word	0x0000b920


	//   ....[83]....
        /*1914*/ 	.word	0x0000b930


	//   ....[84]....
        /*1918*/ 	.word	0x0000b940


	//   ....[85]....
        /*191c*/ 	.word	0x0000b950


	//   ....[86]....
        /*1920*/ 	.word	0x0000b960


	//   ....[87]....
        /*1924*/ 	.word	0x0000b970


	//   ....[88]....
        /*1928*/ 	.word	0x0000b980


	//   ....[89]....
        /*192c*/ 	.word	0x0000b990


	//   ....[90]....
        /*1930*/ 	.word	0x0000b9a0


	//   ....[91]....
        /*1934*/ 	.word	0x0000b9b0


	//   ....[92]....
        /*1938*/ 	.word	0x0000b9c0


	//   ....[93]....
        /*193c*/ 	.word	0x0000b9d0


	//   ....[94]....
        /*1940*/ 	.word	0x0000b9e0


	//   ....[95]....
        /*1944*/ 	.word	0x0000b9f0


	//   ....[96]....
        /*1948*/ 	.word	0x0000ba00


	//   ....[97]....
        /*194c*/ 	.word	0x0000ba10


	//   ....[98]....
        /*1950*/ 	.word	0x0000ba20


	//   ....[99]....
        /*1954*/ 	.word	0x0000ba30


	//   ....[100]....
        /*1958*/ 	.word	0x0000ba40


	//   ....[101]....
        /*195c*/ 	.word	0x0000ba50


	//   ....[102]....
        /*1960*/ 	.word	0x0000bb60


	//   ....[103]....
        /*1964*/ 	.word	0x0000bb70


	//   ....[104]....
        /*1968*/ 	.word	0x0000bb80


	//   ....[105]....
        /*196c*/ 	.word	0x0000bb90


	//   ....[106]....
        /*1970*/ 	.word	0x0000bba0


	//   ....[107]....
        /*1974*/ 	.word	0x0000bbb0


	//   ....[108]....
        /*1978*/ 	.word	0x0000bbc0


	//   ....[109]....
        /*197c*/ 	.word	0x0000bbd0


	//   ....[110]....
        /*1980*/ 	.word	0x0000bbe0


	//   ....[111]....
        /*1984*/ 	.word	0x0000bbf0


	//   ....[112]....
        /*1988*/ 	.word	0x0000bc00


	//   ....[113]....
        /*198c*/ 	.word	0x0000bc10


	//   ....[114]....
        /*1990*/ 	.word	0x0000bc20


	//   ....[115]....
        /*1994*/ 	.word	0x0000bc30


	//   ....[116]....
        /*1998*/ 	.word	0x0000bc40


	//   ....[117]....
        /*199c*/ 	.word	0x0000bc50


	//   ....[118]....
        /*19a0*/ 	.word	0x0000bc60


	//   ....[119]....
        /*19a4*/ 	.word	0x0000bc70


	//   ....[120]....
        /*19a8*/ 	.word	0x0000bc80


	//   ....[121]....
        /*19ac*/ 	.word	0x0000bc90


	//   ....[122]....
        /*19b0*/ 	.word	0x0000bca0


	//   ....[123]....
        /*19b4*/ 	.word	0x0000bcb0


	//   ....[124]....
        /*19b8*/ 	.word	0x0000bcc0


	//   ....[125]....
        /*19bc*/ 	.word	0x0000bcd0


	//   ....[126]....
        /*19c0*/ 	.word	0x0000bce0


	//   ....[127]....
        /*19c4*/ 	.word	0x0000bcf0


	//   ....[128]....
        /*19c8*/ 	.word	0x0000bd00


	//   ....[129]....
        /*19cc*/ 	.word	0x0000bd10


	//   ....[130]....
        /*19d0*/ 	.word	0x0000bd20


	//   ....[131]....
        /*19d4*/ 	.word	0x0000bd30


	//   ....[132]....
        /*19d8*/ 	.word	0x0000bd40


	//   ....[133]....
        /*19dc*/ 	.word	0x0000bd50


	//   ....[134]....
        /*19e0*/ 	.word	0x0000bd60


	//   ....[135]....
        /*19e4*/ 	.word	0x0000bd70


	//   ....[136]....
        /*19e8*/ 	.word	0x0000bd80


	//   ....[137]....
        /*19ec*/ 	.word	0x0000bd90


	//   ....[138]....
        /*19f0*/ 	.word	0x0000bda0


	//   ....[139]....
        /*19f4*/ 	.word	0x0000bdb0


	//   ....[140]....
        /*19f8*/ 	.word	0x0000bdc0


	//   ....[141]....
        /*19fc*/ 	.word	0x0000bdd0


	//   ....[142]....
        /*1a00*/ 	.word	0x0000bf20


	//   ....[143]....
        /*1a04*/ 	.word	0x0000bf30


	//   ....[144]....
        /*1a08*/ 	.word	0x0000bf40


	//   ....[145]....
        /*1a0c*/ 	.word	0x0000bf50


	//   ....[146]....
        /*1a10*/ 	.word	0x0000bf60


	//   ....[147]....
        /*1a14*/ 	.word	0x0000bf70


	//   ....[148]....
        /*1a18*/ 	.word	0x0000bf80


	//   ....[149]....
        /*1a1c*/ 	.word	0x0000bf90


	//   ....[150]....
        /*1a20*/ 	.word	0x0000bfa0


	//   ....[151]....
        /*1a24*/ 	.word	0x0000bfb0


	//   ....[152]....
        /*1a28*/ 	.word	0x0000bfc0


	//   ....[153]....
        /*1a2c*/ 	.word	0x0000bfd0


	//   ....[154]....
        /*1a30*/ 	.word	0x0000bfe0


	//   ....[155]....
        /*1a34*/ 	.word	0x0000bff0


	//   ....[156]....
        /*1a38*/ 	.word	0x0000c000


	//   ....[157]....
        /*1a3c*/ 	.word	0x0000c010


	//   ....[158]....
        /*1a40*/ 	.word	0x0000c020


	//   ....[159]....
        /*1a44*/ 	.word	0x0000c030


	//   ....[160]....
        /*1a48*/ 	.word	0x0000c040


	//   ....[161]....
        /*1a4c*/ 	.word	0x0000c050


	//   ....[162]....
        /*1a50*/ 	.word	0x0000c060


	//   ....[163]....
        /*1a54*/ 	.word	0x0000c070


	//   ....[164]....
        /*1a58*/ 	.word	0x0000c080


	//   ....[165]....
        /*1a5c*/ 	.word	0x0000c090


	//   ....[166]....
        /*1a60*/ 	.word	0x0000c0a0


	//   ....[167]....
        /*1a64*/ 	.word	0x0000c0b0


	//   ....[168]....
        /*1a68*/ 	.word	0x0000c0c0


	//   ....[169]....
        /*1a6c*/ 	.word	0x0000c0d0


	//   ....[170]....
        /*1a70*/ 	.word	0x0000c0e0


	//   ....[171]....
        /*1a74*/ 	.word	0x0000c0f0


	//   ....[172]....
        /*1a78*/ 	.word	0x0000c100


	//   ....[173]....
        /*1a7c*/ 	.word	0x0000c110


	//   ....[174]....
        /*1a80*/ 	.word	0x0000c120


	//   ....[175]....
        /*1a84*/ 	.word	0x0000c130


	//   ....[176]....
        /*1a88*/ 	.word	0x0000c140


	//   ....[177]....
        /*1a8c*/ 	.word	0x0000c150


	//   ....[178]....
        /*1a90*/ 	.word	0x0000c160


	//   ....[179]....
        /*1a94*/ 	.word	0x0000c170


	//   ....[180]....
        /*1a98*/ 	.word	0x0000c180


	//   ....[181]....
        /*1a9c*/ 	.word	0x0000c190


	//   ....[182]....
        /*1aa0*/ 	.word	0x0000c2e0


	//   ....[183]....
        /*1aa4*/ 	.word	0x0000c2f0


	//   ....[184]....
        /*1aa8*/ 	.word	0x0000c300


	//   ....[185]....
        /*1aac*/ 	.word	0x0000c310


	//   ....[186]....
        /*1ab0*/ 	.word	0x0000c320


	//   ....[187]....
        /*1ab4*/ 	.word	0x0000c330


	//   ....[188]....
        /*1ab8*/ 	.word	0x0000c340


	//   ....[189]....
        /*1abc*/ 	.word	0x0000c350


	//   ....[190]....
        /*1ac0*/ 	.word	0x0000c360


	//   ....[191]....
        /*1ac4*/ 	.word	0x0000c370


	//   ....[192]....
        /*1ac8*/ 	.word	0x0000c380


	//   ....[193]....
        /*1acc*/ 	.word	0x0000c390


	//   ....[194]....
        /*1ad0*/ 	.word	0x0000c3a0


	//   ....[195]....
        /*1ad4*/ 	.word	0x0000c3b0


	//   ....[196]....
        /*1ad8*/ 	.word	0x0000c3c0


	//   ....[197]....
        /*1adc*/ 	.word	0x0000c3d0


	//   ....[198]....
        /*1ae0*/ 	.word	0x0000c3e0


	//   ....[199]....
        /*1ae4*/ 	.word	0x0000c3f0


	//   ....[200]....
        /*1ae8*/ 	.word	0x0000c400


	//   ....[201]....
        /*1aec*/ 	.word	0x0000c410


	//   ....[202]....
        /*1af0*/ 	.word	0x0000c420


	//   ....[203]....
        /*1af4*/ 	.word	0x0000c430


	//   ....[204]....
        /*1af8*/ 	.word	0x0000c440


	//   ....[205]....
        /*1afc*/ 	.word	0x0000c450


	//   ....[206]....
        /*1b00*/ 	.word	0x0000c460


	//   ....[207]....
        /*1b04*/ 	.word	0x0000c470


	//   ....[208]....
        /*1b08*/ 	.word	0x0000c480


	//   ....[209]....
        /*1b0c*/ 	.word	0x0000c490


	//   ....[210]....
        /*1b10*/ 	.word	0x0000c4a0


	//   ....[211]....
        /*1b14*/ 	.word	0x0000c4b0


	//   ....[212]....
        /*1b18*/ 	.word	0x0000c4c0


	//   ....[213]....
        /*1b1c*/ 	.word	0x0000c4d0


	//   ....[214]....
        /*1b20*/ 	.word	0x0000c4e0


	//   ....[215]....
        /*1b24*/ 	.word	0x0000c4f0


	//   ....[216]....
        /*1b28*/ 	.word	0x0000c500


	//   ....[217]....
        /*1b2c*/ 	.word	0x0000c510


	//   ....[218]....
        /*1b30*/ 	.word	0x0000c520


	//   ....[219]....
        /*1b34*/ 	.word	0x0000c530


	//   ....[220]....
        /*1b38*/ 	.word	0x0000c540


	//   ....[221]....
        /*1b3c*/ 	.word	0x0000c550


	//   ....[222]....
        /*1b40*/ 	.word	0x0000c6a0


	//   ....[223]....
        /*1b44*/ 	.word	0x0000c6b0


	//   ....[224]....
        /*1b48*/ 	.word	0x0000c6c0


	//   ....[225]....
        /*1b4c*/ 	.word	0x0000c6d0


	//   ....[226]....
        /*1b50*/ 	.word	0x0000c6e0


	//   ....[227]....
        /*1b54*/ 	.word	0x0000c6f0


	//   ....[228]....
        /*1b58*/ 	.word	0x0000c700


	//   ....[229]....
        /*1b5c*/ 	.word	0x0000c710


	//   ....[230]....
        /*1b60*/ 	.word	0x0000c720


	//   ....[231]....
        /*1b64*/ 	.word	0x0000c730


	//   ....[232]....
        /*1b68*/ 	.word	0x0000c740


	//   ....[233]....
        /*1b6c*/ 	.word	0x0000c750


	//   ....[234]....
        /*1b70*/ 	.word	0x0000c760


	//   ....[235]....
        /*1b74*/ 	.word	0x0000c770


	//   ....[236]....
        /*1b78*/ 	.word	0x0000c780


	//   ....[237]....
        /*1b7c*/ 	.word	0x0000c790


	//   ....[238]....
        /*1b80*/ 	.word	0x0000c7a0


	//   ....[239]....
        /*1b84*/ 	.word	0x0000c7b0


	//   ....[240]....
        /*1b88*/ 	.word	0x0000c7c0


	//   ....[241]....
        /*1b8c*/ 	.word	0x0000c7d0


	//   ....[242]....
        /*1b90*/ 	.word	0x0000c7e0


	//   ....[243]....
        /*1b94*/ 	.word	0x0000c7f0


	//   ....[244]....
        /*1b98*/ 	.word	0x0000c800


	//   ....[245]....
        /*1b9c*/ 	.word	0x0000c810


	//   ....[246]....
        /*1ba0*/ 	.word	0x0000c820


	//   ....[247]....
        /*1ba4*/ 	.word	0x0000c830


	//   ....[248]....
        /*1ba8*/ 	.word	0x0000c840


	//   ....[249]....
        /*1bac*/ 	.word	0x0000c850


	//   ....[250]....
        /*1bb0*/ 	.word	0x0000c860


	//   ....[251]....
        /*1bb4*/ 	.word	0x0000c870


	//   ....[252]....
        /*1bb8*/ 	.word	0x0000c880


	//   ....[253]....
        /*1bbc*/ 	.word	0x0000c890


	//   ....[254]....
        /*1bc0*/ 	.word	0x0000c8a0


	//   ....[255]....
        /*1bc4*/ 	.word	0x0000c8b0


	//   ....[0]....
        /*1bc8*/ 	.word	0x0000c8c0


	//   ....[1]....
        /*1bcc*/ 	.word	0x0000c8d0


	//   ....[2]....
        /*1bd0*/ 	.word	0x0000c8e0


	//   ....[3]....
        /*1bd4*/ 	.word	0x0000c8f0


	//   ....[4]....
        /*1bd8*/ 	.word	0x0000c900


	//   ....[5]....
        /*1bdc*/ 	.word	0x0000c910


	//   ....[6]....
        /*1be0*/ 	.word	0x0000c920


	//   ....[7]....
        /*1be4*/ 	.word	0x0000c930


	//   ....[8]....
        /*1be8*/ 	.word	0x0000dfa0


	//   ....[9]....
        /*1bec*/ 	.word	0x0000dfd0


	//   ....[10]....
        /*1bf0*/ 	.word	0x0000dfe0


	//   ....[11]....
        /*1bf4*/ 	.word	0x0000dff0


	//   ....[12]....
        /*1bf8*/ 	.word	0x0000e000


	//   ....[13]....
        /*1bfc*/ 	.word	0x0000e010


	//   ....[14]....
        /*1c00*/ 	.word	0x0000e020


	//   ....[15]....
        /*1c04*/ 	.word	0x0000e030


	//   ....[16]....
        /*1c08*/ 	.word	0x0000e040


	//   ....[17]....
        /*1c0c*/ 	.word	0x0000e050


	//   ....[18]....
        /*1c10*/ 	.word	0x0000e060


	//   ....[19]....
        /*1c14*/ 	.word	0x0000e070


	//   ....[20]....
        /*1c18*/ 	.word	0x0000e080


	//   ....[21]....
        /*1c1c*/ 	.word	0x0000e090


	//   ....[22]....
        /*1c20*/ 	.word	0x0000e0a0


	//   ....[23]....
        /*1c24*/ 	.word	0x0000e0b0


	//   ....[24]....
        /*1c28*/ 	.word	0x0000e0c0


	//   ....[25]....
        /*1c2c*/ 	.word	0x0000e0d0


	//   ....[26]....
        /*1c30*/ 	.word	0x0000e0e0


	//   ....[27]....
        /*1c34*/ 	.word	0x0000e0f0


	//   ....[28]....
        /*1c38*/ 	.word	0x0000e100


	//   ....[29]....
        /*1c3c*/ 	.word	0x0000e110


	//   ....[30]....
        /*1c40*/ 	.word	0x0000e120


	//   ....[31]....
        /*1c44*/ 	.word	0x0000e130


	//   ....[32]....
        /*1c48*/ 	.word	0x0000e140


	//   ....[33]....
        /*1c4c*/ 	.word	0x0000e150


	//   ....[34]....
        /*1c50*/ 	.word	0x0000e160


	//   ....[35]....
        /*1c54*/ 	.word	0x0000e170


	//   ....[36]....
        /*1c58*/ 	.word	0x0000e180


	//   ....[37]....
        /*1c5c*/ 	.word	0x0000e190


	//   ....[38]....
        /*1c60*/ 	.word	0x0000e1a0


	//   ....[39]....
        /*1c64*/ 	.word	0x0000e1b0


	//   ....[40]....
        /*1c68*/ 	.word	0x0000e1c0


	//   ....[41]....
        /*1c6c*/ 	.word	0x0000e1d0


	//   ....[42]....
        /*1c70*/ 	.word	0x0000e2f0


	//   ....[43]....
        /*1c74*/ 	.word	0x0000e300


	//   ....[44]....
        /*1c78*/ 	.word	0x0000e310


	//   ....[45]....
        /*1c7c*/ 	.word	0x0000e320


	//   ....[46]....
        /*1c80*/ 	.word	0x0000e330


	//   ....[47]....
        /*1c84*/ 	.word	0x0000e340


	//   ....[48]....
        /*1c88*/ 	.word	0x0000e350


	//   ....[49]....
        /*1c8c*/ 	.word	0x0000e360


	//   ....[50]....
        /*1c90*/ 	.word	0x0000e370


	//   ....[51]....
        /*1c94*/ 	.word	0x0000e380


	//   ....[52]....
        /*1c98*/ 	.word	0x0000e390


	//   ....[53]....
        /*1c9c*/ 	.word	0x0000e3a0


	//   ....[54]....
        /*1ca0*/ 	.word	0x0000e3b0


	//   ....[55]....
        /*1ca4*/ 	.word	0x0000e3c0


	//   ....[56]....
        /*1ca8*/ 	.word	0x0000e3d0


	//   ....[57]....
        /*1cac*/ 	.word	0x0000e3e0


	//   ....[58]....
        /*1cb0*/ 	.word	0x0000e3f0


	//   ....[59]....
        /*1cb4*/ 	.word	0x0000e400


	//   ....[60]....
        /*1cb8*/ 	.word	0x0000e410


	//   ....[61]....
        /*1cbc*/ 	.word	0x0000e420


	//   ....[62]....
        /*1cc0*/ 	.word	0x0000e430


	//   ....[63]....
        /*1cc4*/ 	.word	0x0000e440


	//   ....[64]....
        /*1cc8*/ 	.word	0x0000e450


	//   ....[65]....
        /*1ccc*/ 	.word	0x0000e460


	//   ....[66]....
        /*1cd0*/ 	.word	0x0000e470


	//   ....[67]....
        /*1cd4*/ 	.word	0x0000e480


	//   ....[68]....
        /*1cd8*/ 	.word	0x0000e490


	//   ....[69]....
        /*1cdc*/ 	.word	0x0000e4a0


	//   ....[70]....
        /*1ce0*/ 	.word	0x0000e4b0


	//   ....[71]....
        /*1ce4*/ 	.word	0x0000e4c0


	//   ....[72]....
        /*1ce8*/ 	.word	0x0000e4d0


	//   ....[73]....
        /*1cec*/ 	.word	0x0000e4e0


	//   ....[74]....
        /*1cf0*/ 	.word	0x0000e4f0


	//   ....[75]....
        /*1cf4*/ 	.word	0x0000e500


	//   ....[76]....
        /*1cf8*/ 	.word	0x0000e510


	//   ....[77]....
        /*1cfc*/ 	.word	0x0000e520


	//   ....[78]....
        /*1d00*/ 	.word	0x0000e530


	//   ....[79]....
        /*1d04*/ 	.word	0x0000e540


	//   ....[80]....
        /*1d08*/ 	.word	0x0000e680


	//   ....[81]....
        /*1d0c*/ 	.word	0x0000e690


	//   ....[82]....
        /*1d10*/ 	.word	0x0000e6a0


	//   ....[83]....
        /*1d14*/ 	.word	0x0000e6b0


	//   ....[84]....
        /*1d18*/ 	.word	0x0000e6c0


	//   ....[85]....
        /*1d1c*/ 	.word	0x0000e6d0


	//   ....[86]....
        /*1d20*/ 	.word	0x0000e6e0


	//   ....[87]....
        /*1d24*/ 	.word	0x0000e6f0


	//   ....[88]....
        /*1d28*/ 	.word	0x0000e700


	//   ....[89]....
        /*1d2c*/ 	.word	0x0000e710


	//   ....[90]....
        /*1d30*/ 	.word	0x0000e720


	//   ....[91]....
        /*1d34*/ 	.word	0x0000e730


	//   ....[92]....
        /*1d38*/ 	.word	0x0000e740


	//   ....[93]....
        /*1d3c*/ 	.word	0x0000e750


	//   ....[94]....
        /*1d40*/ 	.word	0x0000e760


	//   ....[95]....
        /*1d44*/ 	.word	0x0000e770


	//   ....[96]....
        /*1d48*/ 	.word	0x0000e780


	//   ....[97]....
        /*1d4c*/ 	.word	0x0000e790


	//   ....[98]....
        /*1d50*/ 	.word	0x0000e7a0


	//   ....[99]....
        /*1d54*/ 	.word	0x0000e7b0


	//   ....[100]....
        /*1d58*/ 	.word	0x0000e7c0


	//   ....[101]....
        /*1d5c*/ 	.word	0x0000e7d0


	//   ....[102]....
        /*1d60*/ 	.word	0x0000e7e0


	//   ....[103]....
        /*1d64*/ 	.word	0x0000e7f0


	//   ....[104]....
        /*1d68*/ 	.word	0x0000e800


	//   ....[105]....
        /*1d6c*/ 	.word	0x0000e810


	//   ....[106]....
        /*1d70*/ 	.word	0x0000e820


	//   ....[107]....
        /*1d74*/ 	.word	0x0000e830


	//   ....[108]....
        /*1d78*/ 	.word	0x0000e840


	//   ....[109]....
        /*1d7c*/ 	.word	0x0000e850


	//   ....[110]....
        /*1d80*/ 	.word	0x0000e860


	//   ....[111]....
        /*1d84*/ 	.word	0x0000e870


	//   ....[112]....
        /*1d88*/ 	.word	0x0000e880


	//   ....[113]....
        /*1d8c*/ 	.word	0x0000e890


	//   ....[114]....
        /*1d90*/ 	.word	0x0000e8a0


	//   ....[115]....
        /*1d94*/ 	.word	0x0000e8b0


	//   ....[116]....
        /*1d98*/ 	.word	0x0000e8c0


	//   ....[117]....
        /*1d9c*/ 	.word	0x0000e8d0


	//   ....[118]....
        /*1da0*/ 	.word	0x0000e8e0


	//   ....[119]....
        /*1da4*/ 	.word	0x0000e8f0


	//   ....[120]....
        /*1da8*/ 	.word	0x0000ea40


	//   ....[121]....
        /*1dac*/ 	.word	0x0000ea50


	//   ....[122]....
        /*1db0*/ 	.word	0x0000ea60


	//   ....[123]....
        /*1db4*/ 	.word	0x0000ea70


	//   ....[124]....
        /*1db8*/ 	.word	0x0000ea80


	//   ....[125]....
        /*1dbc*/ 	.word	0x0000ea90


	//   ....[126]....
        /*1dc0*/ 	.word	0x0000eaa0


	//   ....[127]....
        /*1dc4*/ 	.word	0x0000eab0


	//   ....[128]....
        /*1dc8*/ 	.word	0x0000eac0


	//   ....[129]....
        /*1dcc*/ 	.word	0x0000ead0


	//   ....[130]....
        /*1dd0*/ 	.word	0x0000eae0


	//   ....[131]....
        /*1dd4*/ 	.word	0x0000eaf0


	//   ....[132]....
        /*1dd8*/ 	.word	0x0000eb00


	//   ....[133]....
        /*1ddc*/ 	.word	0x0000eb10


	//   ....[134]....
        /*1de0*/ 	.word	0x0000eb20


	//   ....[135]....
        /*1de4*/ 	.word	0x0000eb30


	//   ....[136]....
        /*1de8*/ 	.word	0x0000eb40


	//   ....[137]....
        /*1dec*/ 	.word	0x0000eb50


	//   ....[138]....
        /*1df0*/ 	.word	0x0000eb60


	//   ....[139]....
        /*1df4*/ 	.word	0x0000eb70


	//   ....[140]....
        /*1df8*/ 	.word	0x0000eb80


	//   ....[141]....
        /*1dfc*/ 	.word	0x0000eb90


	//   ....[142]....
        /*1e00*/ 	.word	0x0000eba0


	//   ....[143]....
        /*1e04*/ 	.word	0x0000ebb0


	//   ....[144]....
        /*1e08*/ 	.word	0x0000ebc0


	//   ....[145]....
        /*1e0c*/ 	.word	0x0000ebd0


	//   ....[146]....
        /*1e10*/ 	.word	0x0000ebe0


	//   ....[147]....
        /*1e14*/ 	.word	0x0000ebf0


	//   ....[148]....
        /*1e18*/ 	.word	0x0000ec00


	//   ....[149]....
        /*1e1c*/ 	.word	0x0000ec10


	//   ....[150]....
        /*1e20*/ 	.word	0x0000ec20


	//   ....[151]....
        /*1e24*/ 	.word	0x0000ec30


	//   ....[152]....
        /*1e28*/ 	.word	0x0000ec40


	//   ....[153]....
        /*1e2c*/ 	.word	0x0000ec50


	//   ....[154]....
        /*1e30*/ 	.word	0x0000ec60


	//   ....[155]....
        /*1e34*/ 	.word	0x0000ec70


	//   ....[156]....
        /*1e38*/ 	.word	0x0000ec80


	//   ....[157]....
        /*1e3c*/ 	.word	0x0000ec90


	//   ....[158]....
        /*1e40*/ 	.word	0x0000eca0


	//   ....[159]....
        /*1e44*/ 	.word	0x0000ecb0


	//   ....[160]....
        /*1e48*/ 	.word	0x0000ee00


	//   ....[161]....
        /*1e4c*/ 	.word	0x0000ee10


	//   ....[162]....
        /*1e50*/ 	.word	0x0000ee20


	//   ....[163]....
        /*1e54*/ 	.word	0x0000ee30


	//   ....[164]....
        /*1e58*/ 	.word	0x0000ee40


	//   ....[165]....
        /*1e5c*/ 	.word	0x0000ee50


	//   ....[166]....
        /*1e60*/ 	.word	0x0000ee60


	//   ....[167]....
        /*1e64*/ 	.word	0x0000ee70


	//   ....[168]....
        /*1e68*/ 	.word	0x0000ee80


	//   ....[169]....
        /*1e6c*/ 	.word	0x0000ee90


	//   ....[170]....
        /*1e70*/ 	.word	0x0000eea0


	//   ....[171]....
        /*1e74*/ 	.word	0x0000eeb0


	//   ....[172]....
        /*1e78*/ 	.word	0x0000eec0


	//   ....[173]....
        /*1e7c*/ 	.word	0x0000eed0


	//   ....[174]....
        /*1e80*/ 	.word	0x0000eee0


	//   ....[175]....
        /*1e84*/ 	.word	0x0000eef0


	//   ....[176]....
        /*1e88*/ 	.word	0x0000ef00


	//   ....[177]....
        /*1e8c*/ 	.word	0x0000ef10


	//   ....[178]....
        /*1e90*/ 	.word	0x0000ef20


	//   ....[179]....
        /*1e94*/ 	.word	0x0000ef30


	//   ....[180]....
        /*1e98*/ 	.word	0x0000ef40


	//   ....[181]....
        /*1e9c*/ 	.word	0x0000ef50


	//   ....[182]....
        /*1ea0*/ 	.word	0x0000ef60


	//   ....[183]....
        /*1ea4*/ 	.word	0x0000ef70


	//   ....[184]....
        /*1ea8*/ 	.word	0x0000ef80


	//   ....[185]....
        /*1eac*/ 	.word	0x0000ef90


	//   ....[186]....
        /*1eb0*/ 	.word	0x0000efa0


	//   ....[187]....
        /*1eb4*/ 	.word	0x0000efb0


	//   ....[188]....
        /*1eb8*/ 	.word	0x0000efc0


	//   ....[189]....
        /*1ebc*/ 	.word	0x0000efd0


	//   ....[190]....
        /*1ec0*/ 	.word	0x0000efe0


	//   ....[191]....
        /*1ec4*/ 	.word	0x0000eff0


	//   ....[192]....
        /*1ec8*/ 	.word	0x0000f000


	//   ....[193]....
        /*1ecc*/ 	.word	0x0000f010


	//   ....[194]....
        /*1ed0*/ 	.word	0x0000f020


	//   ....[195]....
        /*1ed4*/ 	.word	0x0000f030


	//   ....[196]....
        /*1ed8*/ 	.word	0x0000f040


	//   ....[197]....
        /*1edc*/ 	.word	0x0000f050


	//   ....[198]....
        /*1ee0*/ 	.word	0x0000f060


	//   ....[199]....
        /*1ee4*/ 	.word	0x0000f070


	//   ....[200]....
        /*1ee8*/ 	.word	0x0000f080


	//   ....[201]....
        /*1eec*/ 	.word	0x0000f090


	//----- nvinfo : EIATTR_EXIT_INSTR_OFFSETS
	.align		4
.L_512:
        /*1ef0*/ 	.byte	0x04, 0x1c
        /*1ef2*/ 	.short	(.L_514 - .L_513)


	//   ....[0]....
.L_513:
        /*1ef4*/ 	.word	0x00013fb0


	//   ....[1]....
        /*1ef8*/ 	.word	0x00014140


	//   ....[2]....
        /*1efc*/ 	.word	0x00014900


	//   ....[3]....
        /*1f00*/ 	.word	0x00014a00


	//----- nvinfo : EIATTR_MAX_THREADS
	.align		4
.L_514:
        /*1f04*/ 	.byte	0x04, 0x05
        /*1f06*/ 	.short	(.L_516 - .L_515)
.L_515:
        /*1f08*/ 	.word	0x00000040
        /*1f0c*/ 	.word	0x00000001
        /*1f10*/ 	.word	0x00000001


	//----- nvinfo : EIATTR_CRS_STACK_SIZE
	.align		4
.L_516:
        /*1f14*/ 	.byte	0x04, 0x1e
        /*1f16*/ 	.short	(.L_518 - .L_517)
.L_517:
        /*1f18*/ 	.word	0x00000000
.L_518:


//--------------------- .nv.info._ZN17fastertransformer17batch_topk_kernelI6__halfLi64ELi32EEEvPKiPKT_PiPfS8_PKbS3_NS_14BeamHypothesesEiiifS4_ --------------------------
	.section	.nv.info._ZN17fastertransformer17batch_topk_kernelI6__halfLi64ELi32EEEvPKiPKT_PiPfS8_PKbS3_NS_14BeamHypothesesEiiifS4_,"",@"SHT_CUDA_INFO"
	.sectionflags	@""
	.align	4


	//----- nvinfo : EIATTR_CUDA_API_VERSION
	.align		4
        /*0000*/ 	.byte	0x04, 0x37
        /*0002*/ 	.short	(.L_520 - .L_519)
.L_519:
        /*0004*/ 	.word	0x00000082


	//----- nvinfo : EIATTR_SW2861232_WAR
	.align		4
.L_520:
        /*0008*/ 	.byte	0x01, 0x35
	.zero		2


	//----- nvinfo : EIATTR_PARAM_CBANK
	.align		4
        /*000c*/ 	.byte	0x04, 0x0a
        /*000e*/ 	.short	(.L_522 - .L_521)
	.align		4
.L_521:
        /*0010*/ 	.word	index@(.nv.constant0._ZN17fastertransformer17batch_topk_kernelI6__halfLi64ELi32EEEvPKiPKT_PiPfS8_PKbS3_NS_14BeamHypothesesEiiifS4_)
        /*0014*/ 	.short	0x0160
        /*0016*/ 	.short	0x00d2


	//----- nvinfo : EIATTR_CBANK_PARAM_SIZE
	.align		4
.L_522:
        /*0018*/ 	.byte	0x03, 0x19
        /*001a*/ 	.short	0x00d2


	//----- nvinfo : EIATTR_KPARAM_INFO
	.align		4
        /*001c*/ 	.byte	0x04, 0x17
        /*001e*/ 	.short	(.L_524 - .L_523)
.L_523:
        /*0020*/ 	.word	0x00000000
        /*0024*/ 	.short	0x000c
        /*0026*/ 	.short	0x00d0
        /*0028*/ 	.byte	0x00, 0xf0, 0x09, 0x00


	//----- nvinfo : EIATTR_KPARAM_INFO
	.align		4
.L_524:
        /*002c*/ 	.byte	0x04, 0x17
        /*002e*/ 	.short	(.L_526 - .L_525)
.L_525:
        /*0030*/ 	.word	0x00000000
        /*0034*/ 	.short	0x000b
        /*0036*/ 	.short	0x00cc
        /*0038*/ 	.byte	0x00, 0xf0, 0x11, 0x00


	//----- nvinfo : EIATTR_KPARAM_INFO
	.align		4
.L_526:
        /*003c*/ 	.byte	0x04, 0x17
        /*003e*/ 	.short	(.L_528 - .L_527)
.L_527:
        /*0040*/ 	.word	0x00000000
        /*0044*/ 	.short	0x000a
        /*0046*/ 	.short	0x00c8
        /*0048*/ 	.byte	0x00, 0xf0, 0x11, 0x00


	//----- nvinfo : EIATTR_KPARAM_INFO
	.align		4
.L_528:
        /*004c*/ 	.byte	0x04, 0x17
        /*004e*/ 	.short	(.L_530 - .L_529)
.L_529:
        /*0050*/ 	.word	0x00000000
        /*0054*/ 	.short	0x0009
        /*0056*/ 	.short	0x00c4
        /*0058*/ 	.byte	0x00, 0xf0, 0x11, 0x00


	//----- nvinfo : EIATTR_KPARAM_INFO
	.align		4
.L_530:
        /*005c*/ 	.byte	0x04, 0x17
        /*005e*/ 	.short	(.L_532 - .L_531)
.L_531:
        /*0060*/ 	.word	0x00000000
        /*0064*/ 	.short	0x0008
        /*0066*/ 	.short	0x00c0
        /*0068*/ 	.byte	0x00, 0xf0, 0x11, 0x00


	//----- nvinfo : EIATTR_KPARAM_INFO
	.align		4
.L_532:
        /*006c*/ 	.byte	0x04, 0x17
        /*006e*/ 	.short	(.L_534 - .L_533)
.L_533:
        /*0070*/ 	.word	0x00000000
        /*0074*/ 	.short	0x0007
        /*0076*/ 	.short	0x0038
        /*0078*/ 	.byte	0x00, 0xf0, 0x21, 0x02


	//----- nvinfo : EIATTR_KPARAM_INFO
	.align		4
.L_534:
        /*007c*/ 	.byte	0x04, 0x17
        /*007e*/ 	.short	(.L_536 - .L_535)
.L_535:
        /*0080*/ 	.word	0x00000000
        /*0084*/ 	.short	0x0006
        /*0086*/ 	.short	0x0030
        /*0088*/ 	.byte	0x00, 0xf0, 0x21, 0x00


	//----- nvinfo : EIATTR_KPARAM_INFO
	.align		4
.L_536:
        /*008c*/ 	.byte	0x04, 0x17
        /*008e*/ 	.short	(.L_538 - .L_537)
.L_537:
        /*0090*/ 	.word	0x00000000
        /*0094*/ 	.short	0x0005
        /*0096*/ 	.short	0x0028
        /*0098*/ 	.byte	0x00, 0xf0, 0x21, 0x00


	//----- nvinfo : EIATTR_KPARAM_INFO
	.align		4
.L_538:
        /*009c*/ 	.byte	0x04, 0x17
        /*009e*/ 	.short	(.L_540 - .L_539)
.L_539:
        /*00a0*/ 	.word	0x00000000
        /*00a4*/ 	.short	0x0004
        /*00a6*/ 	.short	0x0020
        /*00a8*/ 	.byte	0x00, 0xf0, 0x21, 0x00


	//----- nvinfo : EIATTR_KPARAM_INFO
	.align		4
.L_540:
        /*00ac*/ 	.byte	0x04, 0x17
        /*00ae*/ 	.short	(.L_542 - .L_541)
.L_541:
        /*00b0*/ 	.word	0x00000000
        /*00b4*/ 	.short	0x0003
        /*00b6*/ 	.short	0x0018
        /*00b8*/ 	.byte	0x00, 0xf0, 0x21, 0x00


	//----- nvinfo : EIATTR_KPARAM_INFO
	.align		4
.L_542:
        /*00bc*/ 	.byte	0x04, 0x17
        /*00be*/ 	.short	(.L_544 - .L_543)
.L_543:
        /*00c0*/ 	.word	0x00000000
        /*00c4*/ 	.short	0x0002
        /*00c6*/ 	.short	0x0010
        /*00c8*/ 	.byte	0x00, 0xf0, 0x21, 0x00


	//----- nvinfo : EIATTR_KPARAM_INFO
	.align		4
.L_544:
        /*00cc*/ 	.byte	0x04, 0x17
        /*00ce*/ 	.short	(.L_546 - .L_545)
.L_545:
        /*00d0*/ 	.word	0x00000000
        /*00d4*/ 	.short	0x0001
        /*00d6*/ 	.short	0x0008
        /*00d8*/ 	.byte	0x00, 0xf0, 0x21, 0x00


	//----- nvinfo : EIATTR_KPARAM_INFO
	.align		4
.L_546:
        /*00dc*/ 	.byte	0x04, 0x17
        /*00de*/ 	.short	(.L_548 - .L_547)
.L_547:
        /*00e0*/ 	.word	0x00000000
        /*00e4*/ 	.short	0x0000
        /*00e6*/ 	.short	0x0000
        /*00e8*/ 	.byte	0x00, 0xf0, 0x21, 0x00


	//----- nvinfo : EIATTR_MAXREG_COUNT
	.align		4
.L_548:
        /*00ec*/ 	.byte	0x03, 0x1b
        /*00ee*/ 	.short	0x00ff


	//----- nvinfo : EIATTR_NUM_BARRIERS
	.align		4
        /*00f0*/ 	.byte	0x02, 0x4c
        /*00f2*/ 	.byte	0x01
	.zero		1


	//----- nvinfo : EIATTR_MERCURY_ISA_VERSION
	.align		4
        /*00f4*/ 	.byte	0x03, 0x5f
        /*00f6*/ 	.short	0x0000


	//----- nvinfo : EIATTR_COOP_GROUP_MASK_REGIDS
	.align		4
        /*00f8*/ 	.byte	0x04, 0x29
        /*00fa*/ 	.short	(.L_550 - .L_549)


	//   ....[0]....
.L_549:
        /*00fc*/ 	.word	0xffffffff


	//   ....[1]....
        /*0100*/ 	.word	0xffffffff


	//   ....[2]....
        /*0104*/ 	.word	0xffffffff


	//   ....[3]....
        /*0108*/ 	.word	0xffffffff


	//   ....[4]....
        /*010c*/ 	.word	0xffffffff


	//   ....[5]....
        /*0110*/ 	.word	0xffffffff


	//   ....[6]....
        /*0114*/ 	.word	0xffffffff


	//   ....[7]....
        /*0118*/ 	.word	0xffffffff


	//   ....[8]....
        /*011c*/ 	.word	0xffffffff


	//   ....[9]....
        /*0120*/ 	.word	0xffffffff


	//   ....[10]....
        /*0124*/ 	.word	0xffffffff


	//   ....[11]....
        /*0128*/ 	.word	0xffffffff


	//   ....[12]....
        /*012c*/ 	.word	0xffffffff


	//   ....[13]....
        /*0130*/ 	.word	0xffffffff


	//   ....[14]....
        /*0134*/ 	.word	0xffffffff


	//   ....[15]....
        /*0138*/ 	.word	0xffffffff


	//   ....[16]....
        /*013c*/ 	.word	0xffffffff


	//   ....[17]....
        /*0140*/ 	.word	0xffffffff


	//   ....[18]....
        /*0144*/ 	.word	0xffffffff


	//   ....[19]....
        /*0148*/ 	.word	0xffffffff


	//   ....[20]....
        /*014c*/ 	.word	0xffffffff


	//   ....[21]....
        /*0150*/ 	.word	0xffffffff


	//   ....[22]....
        /*0154*/ 	.word	0xffffffff


	//   ....[23]....
        /*0158*/ 	.word	0xffffffff


	//   ....[24]....
        /*015c*/ 	.word	0xffffffff


	//   ....[25]....
        /*0160*/ 	.word	0xffffffff


	//   ....[26]....
        /*0164*/ 	.word	0xffffffff


	//   ....[27]....
        /*0168*/ 	.word	0xffffffff


	//   ....[28]....
        /*016c*/ 	.word	0xffffffff


	//   ....[29]....
        /*0170*/ 	.word	0xffffffff


	//   ....[30]....
        /*0174*/ 	.word	0xffffffff


	//   ....[31]....
        /*0178*/ 	.word	0xffffffff


	//   ....[32]....
        /*017c*/ 	.word	0xffffffff


	//   ....[33]....
        /*0180*/ 	.word	0xffffffff


	//   ....[34]....
        /*0184*/ 	.word	0xffffffff


	//   ....[35]....
        /*0188*/ 	.word	0xffffffff


	//   ....[36]....
        /*018c*/ 	.word	0xffffffff


	//   ....[37]....
        /*0190*/ 	.word	0xffffffff


	//   ....[38]....
        /*0194*/ 	.word	0xffffffff


	//   ....[39]....
        /*0198*/ 	.word	0xffffffff


	//   ....[40]....
        /*019c*/ 	.word	0xffffffff


	//   ....[41]....
        /*01a0*/ 	.word	0xffffffff


	//   ....[42]....
        /*01a4*/ 	.word	0xffffffff


	//   ....[43]....
        /*01a8*/ 	.word	0xffffffff


	//   ....[44]....
        /*01ac*/ 	.word	0xffffffff


	//   ....[45]....
        /*01b0*/ 	.word	0xffffffff


	//   ....[46]....
        /*01b4*/ 	.word	0xffffffff


	//   ....[47]....
        /*01b8*/ 	.word	0xffffffff


	//   ....[48]....
        /*01bc*/ 	.word	0xffffffff


	//   ....[49]....
        /*01c0*/ 	.word	0xffffffff


	//   ....[50]....
        /*01c4*/ 	.word	0xffffffff


	//   ....[51]....
        /*01c8*/ 	.word	0xffffffff


	//   ....[52]....
        /*01cc*/ 	.word	0xffffffff


	//   ....[53]....
        /*01d0*/ 	.word	0xffffffff


	//   ....[54]....
        /*01d4*/ 	.word	0xffffffff


	//   ....[55]....
        /*01d8*/ 	.word	0xffffffff


	//   ....[56]....
        /*01dc*/ 	.word	0xffffffff


	//   ....[57]....
        /*01e0*/ 	.word	0xffffffff


	//   ....[58]....
        /*01e4*/ 	.word	0xffffffff


	//   ....[59]....
        /*01e8*/ 	.word	0xffffffff


	//   ....[60]....
        /*01ec*/ 	.word	0xffffffff


	//   ....[61]....
        /*01f0*/ 	.word	0xffffffff


	//   ....[62]....
        /*01f4*/ 	.word	0xffffffff


	//   ....[63]....
        /*01f8*/ 	.word	0xffffffff


	//   ....[64]....
        /*01fc*/ 	.word	0xffffffff


	//   ....[65]....
        /*0200*/ 	.word	0xffffffff


	//   ....[66]....
        /*0204*/ 	.word	0xffffffff


	//   ....[67]....
        /*0208*/ 	.word	0xffffffff


	//   ....[68]....
        /*020c*/ 	.word	0xffffffff


	//   ....[69]....
        /*0210*/ 	.word	0xffffffff


	//   ....[70]....
        /*0214*/ 	.word	0xffffffff


	//   ....[71]....
        /*0218*/ 	.word	0xffffffff


	//   ....[72]....
        /*021c*/ 	.word	0xffffffff


	//   ....[73]....
        /*0220*/ 	.word	0xffffffff


	//   ....[74]....
        /*0224*/ 	.word	0xffffffff


	//   ....[75]....
        /*0228*/ 	.word	0xffffffff


	//   ....[76]....
        /*022c*/ 	.word	0xffffffff


	//   ....[77]....
        /*0230*/ 	.word	0xffffffff


	//   ....[78]....
        /*0234*/ 	.word	0xffffffff


	//   ....[79]....
        /*0238*/ 	.word	0xffffffff


	//   ....[80]....
        /*023c*/ 	.word	0xffffffff


	//   ....[81]....
        /*0240*/ 	.word	0xffffffff


	//   ....[82]....
        /*0244*/ 	.word	0xffffffff


	//   ....[83]....
        /*0248*/ 	.word	0xffffffff


	//   ....[84]....
        /*024c*/ 	.word	0xffffffff


	//   ....[85]....
        /*0250*/ 	.word	0xffffffff


	//   ....[86]....
        /*0254*/ 	.word	0xffffffff


	//   ....[87]....
        /*0258*/ 	.word	0xffffffff


	//   ....[88]....
        /*025c*/ 	.word	0xffffffff


	//   ....[89]....
        /*0260*/ 	.word	0xffffffff


	//   ....[90]....
        /*0264*/ 	.word	0xffffffff


	//   ....[91]....
        /*0268*/ 	.word	0xffffffff


	//   ....[92]....
        /*026c*/ 	.word	0xffffffff


	//   ....[93]....
        /*0270*/ 	.word	0xffffffff


	//   ....[94]....
        /*0274*/ 	.word	0xffffffff


	//   ....[95]....
        /*0278*/ 	.word	0xffffffff


	//   ....[96]....
        /*027c*/ 	.word	0xffffffff


	//   ....[97]....
        /*0280*/ 	.word	0xffffffff


	//   ....[98]....
        /*0284*/ 	.word	0xffffffff


	//   ....[99]....
        /*0288*/ 	.word	0xffffffff


	//   ....[100]....
        /*028c*/ 	.word	0xffffffff


	//   ....[101]....
        /*0290*/ 	.word	0xffffffff


	//   ....[102]....
        /*0294*/ 	.word	0xffffffff


	//   ....[103]....
        /*0298*/ 	.word	0xffffffff


	//   ....[104]....
        /*029c*/ 	.word	0xffffffff


	//   ....[105]....
        /*02a0*/ 	.word	0xffffffff


	//   ....[106]....
        /*02a4*/ 	.word	0xffffffff


	//   ....[107]....
        /*02a8*/ 	.word	0xffffffff


	//   ....[108]....
        /*02ac*/ 	.word	0xffffffff


	//   ....[109]....
        /*02b0*/ 	.word	0xffffffff


	//   ....[110]....
        /*02b4*/ 	.word	0xffffffff


	//   ....[111]....
        /*02b8*/ 	.word	0xffffffff


	//   ....[112]....
        /*02bc*/ 	.word	0xffffffff


	//   ....[113]....
        /*02c0*/ 	.word	0xffffffff


	//   ....[114]....
        /*02c4*/ 	.word	0xffffffff


	//   ....[115]....
        /*02c8*/ 	.word	0xffffffff


	//   ....[116]....
        /*02cc*/ 	.word	0xffffffff


	//   ....[117]....
        /*02d0*/ 	.word	0xffffffff


	//   ....[118]....
        /*02d4*/ 	.word	0xffffffff


	//   ....[119]....
        /*02d8*/ 	.word	0xffffffff


	//   ....[120]....
        /*02dc*/ 	.word	0xffffffff


	//   ....[121]....
        /*02e0*/ 	.word	0xffffffff


	//   ....[122]....
        /*02e4*/ 	.word	0xffffffff


	//   ....[123]....
        /*02e8*/ 	.word	0xffffffff


	//   ....[124]....
        /*02ec*/ 	.word	0xffffffff


	//   ....[125]....
        /*02f0*/ 	.word	0xffffffff


	//   ....[126]....
        /*02f4*/ 	.word	0xffffffff


	//   ....[127]....
        /*02f8*/ 	.word	0xffffffff


	//   ....[128]....
        /*02fc*/ 	.word	0xffffffff


	//   ....[129]....
        /*0300*/ 	.word	0xffffffff


	//   ....[130]....
        /*0304*/ 	.word	0xffffffff


	//   ....[131]....
        /*0308*/ 	.word	0xffffffff


	//   ....[132]....
        /*030c*/ 	.word	0xffffffff


	//   ....[133]....
        /*0310*/ 	.word	0xffffffff


	//   ....[134]....
        /*0314*/ 	.word	0xffffffff


	//   ....[135]....
        /*0318*/ 	.word	0xffffffff


	//   ....[136]....
        /*031c*/ 	.word	0xffffffff


	//   ....[137]....
        /*0320*/ 	.word	0xffffffff


	//   ....[138]....
        /*0324*/ 	.word	0xffffffff


	//   ....[139]....
        /*0328*/ 	.word	0xffffffff


	//   ....[140]....
        /*032c*/ 	.word	0xffffffff


	//   ....[141]....
        /*0330*/ 	.word	0xffffffff


	//   ....[142]....
        /*0334*/ 	.word	0xffffffff


	//   ....[143]....
        /*0338*/ 	.word	0xffffffff


	//   ....[144]....
        /*033c*/ 	.word	0xffffffff


	//   ....[145]....
        /*0340*/ 	.word	0xffffffff


	//   ....[146]....
        /*0344*/ 	.word	0xffffffff


	//   ....[147]....
        /*0348*/ 	.word	0xffffffff


	//   ....[148]....
        /*034c*/ 	.word	0xffffffff


	//   ....[149]....
        /*0350*/ 	.word	0xffffffff


	//   ....[150]....
        /*0354*/ 	.word	0xffffffff


	//   ....[151]....
        /*0358*/ 	.word	0xffffffff


	//   ....[152]....
        /*035c*/ 	.word	0xffffffff


	//   ....[153]....
        /*0360*/ 	.word	0xffffffff


	//   ....[154]....
        /*0364*/ 	.word	0xffffffff


	//   ....[155]....
        /*0368*/ 	.word	0xffffffff


	//   ....[156]....
        /*036c*/ 	.word	0xffffffff


	//   ....[157]....
        /*0370*/ 	.word	0xffffffff


	//   ....[158]....
        /*0374*/ 	.word	0xffffffff


	//   ....[159]....
        /*0378*/ 	.word	0xffffffff


	//   ....[160]....
        /*037c*/ 	.word	0xffffffff


	//   ....[161]....
        /*0380*/ 	.word	0xffffffff


	//   ....[162]....
        /*0384*/ 	.word	0xffffffff


	//   ....[163]....
        /*0388*/ 	.word	0xffffffff


	//   ....[164]....
        /*038c*/ 	.word	0xffffffff


	//   ....[165]....
        /*0390*/ 	.word	0xffffffff


	//   ....[166]....
        /*0394*/ 	.word	0xffffffff


	//   ....[167]....
        /*0398*/ 	.word	0xffffffff


	//   ....[168]....
        /*039c*/ 	.word	0xffffffff


	//   ....[169]....
        /*03a0*/ 	.word	0xffffffff


	//   ....[170]....
        /*03a4*/ 	.word	0xffffffff


	//   ....[171]....
        /*03a8*/ 	.word	0xffffffff


	//   ....[172]....
        /*03ac*/ 	.word	0xffffffff


	//   ....[173]....
        /*03b0*/ 	.word	0xffffffff


	//   ....[174]....
        /*03b4*/ 	.word	0xffffffff


	//   ....[175]....
        /*03b8*/ 	.word	0xffffffff


	//   ....[176]....
        /*03bc*/ 	.word	0xffffffff


	//   ....[177]....
        /*03c0*/ 	.word	0xffffffff


	//   ....[178]....
        /*03c4*/ 	.word	0xffffffff


	//   ....[179]....
        /*03c8*/ 	.word	0xffffffff


	//   ....[180]....
        /*03cc*/ 	.word	0xffffffff


	//   ....[181]....
        /*03d0*/ 	.word	0xffffffff


	//   ....[182]....
        /*03d4*/ 	.word	0xffffffff


	//   ....[183]....
        /*03d8*/ 	.word	0xffffffff


	//   ....[184]....
        /*03dc*/ 	.word	0xffffffff


	//   ....[185]....
        /*03e0*/ 	.word	0xffffffff


	//   ....[186]....
        /*03e4*/ 	.word	0xffffffff


	//   ....[187]....
        /*03e8*/ 	.word	0xffffffff


	//   ....[188]....
        /*03ec*/ 	.word	0xffffffff


	//   ....[189]....
        /*03f0*/ 	.word	0xffffffff


	//   ....[190]....
        /*03f4*/ 	.word	0xffffffff


	//   ....[191]....
        /*03f8*/ 	.word	0xffffffff


	//   ....[192]....
        /*03fc*/ 	.word	0xffffffff


	//   ....[193]....
        /*0400*/ 	.word	0xffffffff


	//   ....[194]....
        /*0404*/ 	.word	0xffffffff


	//   ....[195]....
        /*0408*/ 	.word	0xffffffff


	//   ....[196]....
        /*040c*/ 	.word	0xffffffff


	//   ....[197]....
        /*0410*/ 	.word	0xffffffff


	//   ....[198]....
        /*0414*/ 	.word	0xffffffff


	//   ....[199]....
        /*0418*/ 	.word	0xffffffff


	//   ....[200]....
        /*041c*/ 	.word	0xffffffff


	//   ....[201]....
        /*0420*/ 	.word	0xffffffff


	//   ....[202]....
        /*0424*/ 	.word	0xffffffff


	//   ....[203]....
        /*0428*/ 	.word	0xffffffff


	//   ....[204]....
        /*042c*/ 	.word	0xffffffff


	//   ....[205]....
        /*0430*/ 	.word	0xffffffff


	//   ....[206]....
        /*0434*/ 	.word	0xffffffff


	//   ....[207]....
        /*0438*/ 	.word	0xffffffff


	//   ....[208]....
        /*043c*/ 	.word	0xffffffff


	//   ....[209]....
        /*0440*/ 	.word	0xffffffff


	//   ....[210]....
        /*0444*/ 	.word	0xffffffff


	//   ....[211]....
        /*0448*/ 	.word	0xffffffff


	//   ....[212]....
        /*044c*/ 	.word	0xffffffff


	//   ....[213]....
        /*0450*/ 	.word	0xffffffff


	//   ....[214]....
        /*0454*/ 	.word	0xffffffff


	//   ....[215]....
        /*0458*/ 	.word	0xffffffff


	//   ....[216]....
        /*045c*/ 	.word	0xffffffff


	//   ....[217]....
        /*0460*/ 	.word	0xffffffff


	//   ....[218]....
        /*0464*/ 	.word	0xffffffff


	//   ....[219]....
        /*0468*/ 	.word	0xffffffff


	//   ....[220]....
        /*046c*/ 	.word	0xffffffff


	//   ....[221]....
        /*0470*/ 	.word	0xffffffff


	//   ....[222]....
        /*0474*/ 	.word	0xffffffff


	//   ....[223]....
        /*0478*/ 	.word	0xffffffff


	//   ....[224]....
        /*047c*/ 	.word	0xffffffff


	//   ....[225]....
        /*0480*/ 	.word	0xffffffff


	//   ....[226]....
        /*0484*/ 	.word	0xffffffff


	//   ....[227]....
        /*0488*/ 	.word	0xffffffff


	//   ....[228]....
        /*048c*/ 	.word	0xffffffff


	//   ....[229]....
        /*0490*/ 	.word	0xffffffff


	//   ....[230]....
        /*0494*/ 	.word	0xffffffff


	//   ....[231]....
        /*0498*/ 	.word	0xffffffff


	//   ....[232]....
        /*049c*/ 	.word	0xffffffff


	//   ....[233]....
        /*04a0*/ 	.word	0xffffffff


	//   ....[234]....
        /*04a4*/ 	.word	0xffffffff


	//   ....[235]....
        /*04a8*/ 	.word	0xffffffff


	//   ....[236]....
        /*04ac*/ 	.word	0xffffffff


	//   ....[237]....
        /*04b0*/ 	.word	0xffffffff


	//   ....[238]....
        /*04b4*/ 	.word	0xffffffff


	//   ....[239]....
        /*04b8*/ 	.word	0xffffffff


	//   ....[240]....
        /*04bc*/ 	.word	0xffffffff


	//   ....[241]....
        /*04c0*/ 	.word	0xffffffff


	//   ....[242]....
        /*04c4*/ 	.word	0xffffffff


	//   ....[243]....
        /*04c8*/ 	.word	0xffffffff


	//   ....[244]....
        /*04cc*/ 	.word	0xffffffff


	//   ....[245]....
        /*04d0*/ 	.word	0xffffffff


	//   ....[246]....
        /*04d4*/ 	.word	0xffffffff


	//   ....[247]....
        /*04d8*/ 	.word	0xffffffff


	//   ....[248]....
        /*04dc*/ 	.word	0xffffffff


	//   ....[249]....
        /*04e0*/ 	.word	0xffffffff


	//   ....[250]....
        /*04e4*/ 	.word	0xffffffff


	//   ....[251]....
        /*04e8*/ 	.word	0xffffffff


	//   ....[252]....
        /*04ec*/ 	.word	0xffffffff


	//   ....[253]....
        /*04f0*/ 	.word	0xffffffff


	//   ....[254]....
        /*04f4*/ 	.word	0xffffffff


	//   ....[255]....
        /*04f8*/ 	.word	0xffffffff


	//   ....[0]....
        /*04fc*/ 	.word	0xffffffff


	//   ....[1]....
        /*0500*/ 	.word	0xffffffff


	//   ....[2]....
        /*0504*/ 	.word	0xffffffff


	//   ....[3]....
        /*0508*/ 	.word	0xffffffff


	//   ....[4]....
        /*050c*/ 	.word	0xffffffff


	//   ....[5]....
        /*0510*/ 	.word	0xffffffff


	//   ....[6]....
        /*0514*/ 	.word	0xffffffff


	//   ....[7]....
        /*0518*/ 	.word	0xffffffff


	//   ....[8]....
        /*051c*/ 	.word	0xffffffff


	//   ....[9]....
        /*0520*/ 	.word	0xffffffff


	//   ....[10]....
        /*0524*/ 	.word	0xffffffff


	//   ....[11]....
        /*0528*/ 	.word	0xffffffff


	//   ....[12]....
        /*052c*/ 	.word	0xffffffff


	//   ....[13]....
        /*0530*/ 	.word	0xffffffff


	//   ....[14]....
        /*0534*/ 	.word	0xffffffff


	//   ....[15]....
        /*0538*/ 	.word	0xffffffff


	//   ....[16]....
        /*053c*/ 	.word	0xffffffff


	//   ....[17]....
        /*0540*/ 	.word	0xffffffff


	//   ....[18]....
        /*0544*/ 	.word	0xffffffff


	//   ....[19]....
        /*0548*/ 	.word	0xffffffff


	//   ....[20]....
        /*054c*/ 	.word	0xffffffff


	//   ....[21]....
        /*0550*/ 	.word	0xffffffff


	//   ....[22]....
        /*0554*/ 	.word	0xffffffff


	//   ....[23]....
        /*0558*/ 	.word	0xffffffff


	//   ....[24]....
        /*055c*/ 	.word	0xffffffff


	//   ....[25]....
        /*0560*/ 	.word	0xffffffff


	//   ....[26]....
        /*0564*/ 	.word	0xffffffff


	//   ....[27]....
        /*0568*/ 	.word	0xffffffff


	//   ....[28]....
        /*056c*/ 	.word	0xffffffff


	//   ....[29]....
        /*0570*/ 	.word	0xffffffff


	//   ....[30]....
        /*0574*/ 	.word	0xffffffff


	//   ....[31]....
        /*0578*/ 	.word	0xffffffff


	//   ....[32]....
        /*057c*/ 	.word	0xffffffff


	//   ....[33]....
        /*0580*/ 	.word	0xffffffff


	//   ....[34]....
        /*0584*/ 	.word	0xffffffff


	//   ....[35]....
        /*0588*/ 	.word	0xffffffff


	//   ....[36]....
        /*058c*/ 	.word	0xffffffff


	//   ....[37]....
        /*0590*/ 	.word	0xffffffff


	//   ....[38]....
        /*0594*/ 	.word	0xffffffff


	//   ....[39]....
        /*0598*/ 	.word	0xffffffff


	//   ....[40]....
        /*059c*/ 	.word	0xffffffff


	//   ....[41]....
        /*05a0*/ 	.word	0xffffffff


	//   ....[42]....
        /*05a4*/ 	.word	0xffffffff


	//   ....[43]....
        /*05a8*/ 	.word	0xffffffff


	//   ....[44]....
        /*05ac*/ 	.word	0xffffffff


	//   ....[45]....
        /*05b0*/ 	.word	0xffffffff


	//   ....[46]....
        /*05b4*/ 	.word	0xffffffff


	//   ....[47]....
        /*05b8*/ 	.word	0xffffffff


	//   ....[48]....
        /*05bc*/ 	.word	0xffffffff


	//   ....[49]....
        /*05c0*/ 	.word	0xffffffff


	//   ....[50]....
        /*05c4*/ 	.word	0xffffffff


	//   ....[51]....
        /*05c8*/ 	.word	0xffffffff


	//   ....[52]....
        /*05cc*/ 	.word	0xffffffff


	//   ....[53]....
        /*05d0*/ 	.word	0xffffffff


	//   ....[54]....
        /*05d4*/ 	.word	0xffffffff


	//   ....[55]....
        /*05d8*/ 	.word	0xffffffff


	//   ....[56]....
        /*05dc*/ 	.word	0xffffffff


	//   ....[57]....
        /*05e0*/ 	.word	0xffffffff


	//   ....[58]....
        /*05e4*/ 	.word	0xffffffff


	//   ....[59]....
        /*05e8*/ 	.word	0xffffffff


	//   ....[60]....
        /*05ec*/ 	.word	0xffffffff


	//   ....[61]....
        /*05f0*/ 	.word	0xffffffff


	//   ....[62]....
        /*05f4*/ 	.word	0xffffffff


	//   ....[63]....
        /*05f8*/ 	.word	0xffffffff


	//   ....[64]....
        /*05fc*/ 	.word	0xffffffff


	//   ....[65]....
        /*0600*/ 	.word	0xffffffff


	//   ....[66]....
        /*0604*/ 	.word	0xffffffff


	//   ....[67]....
        /*0608*/ 	.word	0xffffffff


	//   ....[68]....
        /*060c*/ 	.word	0xffffffff


	//   ....[69]....
        /*0610*/ 	.word	0xffffffff


	//   ....[70]....
        /*0614*/ 	.word	0xffffffff


	//   ....[71]....
        /*0618*/ 	.word	0xffffffff


	//   ....[72]....
        /*061c*/ 	.word	0xffffffff


	//   ....[73]....
        /*0620*/ 	.word	0xffffffff


	//   ....[74]....
        /*0624*/ 	.word	0xffffffff


	//   ....[75]....
        /*0628*/ 	.word	0xffffffff


	//   ....[76]....
        /*062c*/ 	.word	0xffffffff


	//   ....[77]....
        /*0630*/ 	.word	0xffffffff


	//   ....[78]....
        /*0634*/ 	.word	0xffffffff


	//   ....[79]....
        /*0638*/ 	.word	0xffffffff


	//   ....[80]....
        /*063c*/ 	.word	0xffffffff


	//   ....[81]....
        /*0640*/ 	.word	0xffffffff


	//   ....[82]....
        /*0644*/ 	.word	0xffffffff


	//   ....[83]....
        /*0648*/ 	.word	0xffffffff


	//   ....[84]....
        /*064c*/ 	.word	0xffffffff


	//   ....[85]....
        /*0650*/ 	.word	0xffffffff


	//   ....[86]....
        /*0654*/ 	.word	0xffffffff


	//   ....[87]....
        /*0658*/ 	.word	0xffffffff


	//   ....[88]....
        /*065c*/ 	.word	0xffffffff


	//   ....[89]....
        /*0660*/ 	.word	0xffffffff


	//   ....[90]....
        /*0664*/ 	.word	0xffffffff


	//   ....[91]....
        /*0668*/ 	.word	0xffffffff


	//   ....[92]....
        /*066c*/ 	.word	0xffffffff


	//   ....[93]....
        /*0670*/ 	.word	0xffffffff


	//   ....[94]....
        /*0674*/ 	.word	0xffffffff


	//   ....[95]....
        /*0678*/ 	.word	0xffffffff


	//   ....[96]....
        /*067c*/ 	.word	0xffffffff


	//   ....[97]....
        /*0680*/ 	.word	0xffffffff


	//   ....[98]....
        /*0684*/ 	.word	0xffffffff


	//   ....[99]....
        /*0688*/ 	.word	0xffffffff


	//   ....[100]....
        /*068c*/ 	.word	0xffffffff


	//   ....[101]....
        /*0690*/ 	.word	0xffffffff


	//   ....[102]....
        /*0694*/ 	.word	0xffffffff


	//   ....[103]....
        /*0698*/ 	.word	0xffffffff


	//   ....[104]....
        /*069c*/ 	.word	0xffffffff


	//   ....[105]....
        /*06a0*/ 	.word	0xffffffff


	//   ....[106]....
        /*06a4*/ 	.word	0xffffffff


	//   ....[107]....
        /*06a8*/ 	.word	0xffffffff


	//   ....[108]....
        /*06ac*/ 	.word	0xffffffff


	//   ....[109]....
        /*06b0*/ 	.word	0xffffffff


	//   ....[110]....
        /*06b4*/ 	.word	0xffffffff


	//   ....[111]....
        /*06b8*/ 	.word	0xffffffff


	//   ....[112]....
        /*06bc*/ 	.word	0xffffffff


	//   ....[113]....
        /*06c0*/ 	.word	0xffffffff


	//   ....[114]....
        /*06c4*/ 	.word	0xffffffff


	//   ....[115]....
        /*06c8*/ 	.word	0xffffffff


	//   ....[116]....
        /*06cc*/ 	.word	0xffffffff


	//   ....[117]....
        /*06d0*/ 	.word	0xffffffff


	//   ....[118]....
        /*06d4*/ 	.word	0xffffffff


	//   ....[119]....
        /*06d8*/ 	.word	0xffffffff


	//   ....[120]....
        /*06dc*/ 	.word	0xffffffff


	//   ....[121]....
        /*06e0*/ 	.word	0xffffffff


	//   ....[122]....
        /*06e4*/ 	.word	0xffffffff


	//   ....[123]....
        /*06e8*/ 	.word	0xffffffff


	//   ....[124]....
        /*06ec*/ 	.word	0xffffffff


	//   ....[125]....
        /*06f0*/ 	.word	0xffffffff


	//   ....[126]....
        /*06f4*/ 	.word	0xffffffff


	//   ....[127]....
        /*06f8*/ 	.word	0xffffffff


	//   ....[128]....
        /*06fc*/ 	.word	0xffffffff


	//   ....[129]....
        /*0700*/ 	.word	0xffffffff


	//   ....[130]....
        /*0704*/ 	.word	0xffffffff


	//   ....[131]....
        /*0708*/ 	.word	0xffffffff


	//   ....[132]....
        /*070c*/ 	.word	0xffffffff


	//   ....[133]....
        /*0710*/ 	.word	0xffffffff


	//   ....[134]....
        /*0714*/ 	.word	0xffffffff


	//   ....[135]....
        /*0718*/ 	.word	0xffffffff


	//   ....[136]....
        /*071c*/ 	.word	0xffffffff


	//   ....[137]....
        /*0720*/ 	.word	0xffffffff


	//   ....[138]....
        /*0724*/ 	.word	0xffffffff


	//   ....[139]....
        /*0728*/ 	.word	0xffffffff


	//   ....[140]....
        /*072c*/ 	.word	0xffffffff


	//   ....[141]....
        /*0730*/ 	.word	0xffffffff


	//   ....[142]....
        /*0734*/ 	.word	0xffffffff


	//   ....[143]....
        /*0738*/ 	.word	0xffffffff


	//   ....[144]....
        /*073c*/ 	.word	0xffffffff


	//   ....[145]....
        /*0740*/ 	.word	0xffffffff


	//   ....[146]....
        /*0744*/ 	.word	0xffffffff


	//   ....[147]....
        /*0748*/ 	.word	0xffffffff


	//   ....[148]....
        /*074c*/ 	.word	0xffffffff


	//   ....[149]....
        /*0750*/ 	.word	0xffffffff


	//   ....[150]....
        /*0754*/ 	.word	0xffffffff


	//   ....[151]....
        /*0758*/ 	.word	0xffffffff


	//   ....[152]....
        /*075c*/ 	.word	0xffffffff


	//   ....[153]....
        /*0760*/ 	.word	0xffffffff


	//   ....[154]....
        /*0764*/ 	.word	0xffffffff


	//   ....[155]....
        /*0768*/ 	.word	0xffffffff


	//   ....[156]....
        /*076c*/ 	.word	0xffffffff


	//   ....[157]....
        /*0770*/ 	.word	0xffffffff


	//   ....[158]....
        /*0774*/ 	.word	0xffffffff


	//   ....[159]....
        /*0778*/ 	.word	0xffffffff


	//   ....[160]....
        /*077c*/ 	.word	0xffffffff


	//   ....[161]....
        /*0780*/ 	.word	0xffffffff


	//   ....[162]....
        /*0784*/ 	.word	0xffffffff


	//   ....[163]....
        /*0788*/ 	.word	0xffffffff


	//   ....[164]....
        /*078c*/ 	.word	0xffffffff


	//   ....[165]....
        /*0790*/ 	.word	0xffffffff


	//   ....[166]....
        /*0794*/ 	.word	0xffffffff


	//   ....[167]....
        /*0798*/ 	.word	0xffffffff


	//   ....[168]....
        /*079c*/ 	.word	0xffffffff


	//   ....[169]....
        /*07a0*/ 	.word	0xffffffff


	//   ....[170]....
        /*07a4*/ 	.word	0xffffffff


	//   ....[171]....
        /*07a8*/ 	.word	0xffffffff


	//   ....[172]....
        /*07ac*/ 	.word	0xffffffff


	//   ....[173]....
        /*07b0*/ 	.word	0xffffffff


	//   ....[174]....
        /*07b4*/ 	.word	0xffffffff


	//   ....[175]....
        /*07b8*/ 	.word	0xffffffff


	//   ....[176]....
        /*07bc*/ 	.word	0xffffffff


	//   ....[177]....
        /*07c0*/ 	.word	0xffffffff


	//   ....[178]....
        /*07c4*/ 	.word	0xffffffff


	//   ....[179]....
        /*07c8*/ 	.word	0xffffffff


	//   ....[180]....
        /*07cc*/ 	.word	0xffffffff


	//   ....[181]....
        /*07d0*/ 	.word	0xffffffff


	//   ....[182]....
        /*07d4*/ 	.word	0xffffffff


	//   ....[183]....
        /*07d8*/ 	.word	0xffffffff


	//   ....[184]....
        /*07dc*/ 	.word	0xffffffff


	//   ....[185]....
        /*07e0*/ 	.word	0xffffffff


	//   ....[186]....
        /*07e4*/ 	.word	0xffffffff


	//   ....[187]....
        /*07e8*/ 	.word	0xffffffff


	//   ....[188]....
        /*07ec*/ 	.word	0xffffffff


	//   ....[189]....
        /*07f0*/ 	.word	0xffffffff


	//   ....[190]....
        /*07f4*/ 	.word	0xffffffff


	//   ....[191]....
        /*07f8*/ 	.word	0xffffffff


	//   ....[192]....
        /*07fc*/ 	.word	0xffffffff


	//   ....[193]....
        /*0800*/ 	.word	0xffffffff


	//   ....[194]....
        /*0804*/ 	.word	0xffffffff


	//   ....[195]....
        /*0808*/ 	.word	0xffffffff


	//   ....[196]....
        /*080c*/ 	.word	0xffffffff


	//   ....[197]....
        /*0810*/ 	.word	0xffffffff


	//   ....[198]....
        /*0814*/ 	.word	0xffffffff


	//   ....[199]....
        /*0818*/ 	.word	0xffffffff


	//   ....[200]....
        /*081c*/ 	.word	0xffffffff


	//   ....[201]....
        /*0820*/ 	.word	0xffffffff


	//   ....[202]....
        /*0824*/ 	.word	0xffffffff


	//   ....[203]....
        /*0828*/ 	.word	0xffffffff


	//   ....[204]....
        /*082c*/ 	.word	0xffffffff


	//   ....[205]....
        /*0830*/ 	.word	0xffffffff


	//   ....[206]....
        /*0834*/ 	.word	0xffffffff


	//   ....[207]....
        /*0838*/ 	.word	0xffffffff


	//   ....[208]....
        /*083c*/ 	.word	0xffffffff


	//   ....[209]....
        /*0840*/ 	.word	0xffffffff


	//   ....[210]....
        /*0844*/ 	.word	0xffffffff


	//   ....[211]....
        /*0848*/ 	.word	0xffffffff


	//   ....[212]....
        /*084c*/ 	.word	0xffffffff


	//   ....[213]....
        /*0850*/ 	.word	0xffffffff


	//   ....[214]....
        /*0854*/ 	.word	0xffffffff


	//   ....[215]....
        /*0858*/ 	.word	0xffffffff


	//   ....[216]....
        /*085c*/ 	.word	0xffffffff


	//   ....[217]....
        /*0860*/ 	.word	0xffffffff


	//   ....[218]....
        /*0864*/ 	.word	0xffffffff


	//   ....[219]....
        /*0868*/ 	.word	0xffffffff


	//   ....[220]....
        /*086c*/ 	.word	0xffffffff


	//   ....[221]....
        /*0870*/ 	.word	0xffffffff


	//   ....[222]....
        /*0874*/ 	.word	0xffffffff


	//   ....[223]....
        /*0878*/ 	.word	0xffffffff


	//----- nvinfo : EIATTR_COOP_GROUP_INSTR_OFFSETS
	.align		4
.L_550:
        /*087c*/ 	.byte	0x04, 0x28
        /*087e*/ 	.short	(.L_552 - .L_551)


	//   ....[0]....
.L_551:
        /*0880*/ 	.word	0x00009830


	//   ....[1]....
        /*0884*/ 	.word	0x00009860


	//   ....[2]....
        /*0888*/ 	.word	0x00009870


	//   ....[3]....
        /*088c*/ 	.word	0x00009880


	//   ....[4]....
        /*0890*/ 	.word	0x00009890


	//   ....[5]....
        /*0894*/ 	.word	0x000098a0


	//   ....[6]....
        /*0898*/ 	.word	0x000098b0


	//   ....[7]....
        /*089c*/ 	.word	0x000098c0


	//   ....[8]....
        /*08a0*/ 	.word	0x000098f0


	//   ....[9]....
        /*08a4*/ 	.word	0x00009900


	//   ....[10]....
        /*08a8*/ 	.word	0x00009910


	//   ....[11]....
        /*08ac*/ 	.word	0x00009920


	//   ....[12]....
        /*08b0*/ 	.word	0x00009950


	//   ....[13]....
        /*08b4*/ 	.word	0x00009960


	//   ....[14]....
        /*08b8*/ 	.word	0x00009970


	//   ....[15]....
        /*08bc*/ 	.word	0x00009980


	//   ....[16]....
        /*08c0*/ 	.word	0x00009990


	//   ....[17]....
        /*08c4*/ 	.word	0x000099a0


	//   ....[18]....
        /*08c8*/ 	.word	0x000099b0


	//   ....[19]....
        /*08cc*/ 	.word	0x000099c0


	//   ....[20]....
        /*08d0*/ 	.word	0x000099d0


	//   ....[21]....
        /*08d4*/ 	.word	0x000099e0


	//   ....[22]....
        /*08d8*/ 	.word	0x000099f0


	//   ....[23]....
        /*08dc*/ 	.word	0x00009a00


	//   ....[24]....
        /*08e0*/ 	.word	0x00009a10


	//   ....[25]....
        /*08e4*/ 	.word	0x00009a20


	//   ....[26]....
        /*08e8*/ 	.word	0x00009a30


	//   ....[27]....
        /*08ec*/ 	.word	0x00009a40


	//   ....[28]....
        /*08f0*/ 	.word	0x00009a50


	//   ....[29]....
        /*08f4*/ 	.word	0x00009a60


	//   ....[30]....
        /*08f8*/ 	.word	0x00009a90


	//   ....[31]....
        /*08fc*/ 	.word	0x00009aa0


	//   ....[32]....
        /*0900*/ 	.word	0x00009ab0


	//   ....[33]....
        /*0904*/ 	.word	0x00009ac0


	//   ....[34]....
        /*0908*/ 	.word	0x00009b60


	//   ....[35]....
        /*090c*/ 	.word	0x00009b70


	//   ....[36]....
        /*0910*/ 	.word	0x00009b80


	//   ....[37]....
        /*0914*/ 	.word	0x00009b90


	//   ....[38]....
        /*0918*/ 	.word	0x00009ba0


	//   ....[39]....
        /*091c*/ 	.word	0x00009bb0


	//   ....[40]....
        /*0920*/ 	.word	0x00009bc0


	//   ....[41]....
        /*0924*/ 	.word	0x00009bd0


	//   ....[42]....
        /*0928*/ 	.word	0x00009be0


	//   ....[43]....
        /*092c*/ 	.word	0x00009bf0


	//   ....[44]....
        /*0930*/ 	.word	0x00009c00


	//   ....[45]....
        /*0934*/ 	.word	0x00009c10


	//   ....[46]....
        /*0938*/ 	.word	0x00009c20


	//   ....[47]....
        /*093c*/ 	.word	0x00009c30


	//   ....[48]....
        /*0940*/ 	.word	0x00009c40


	//   ....[49]....
        /*0944*/ 	.word	0x00009c50


	//   ....[50]....
        /*0948*/ 	.word	0x00009c60


	//   ....[51]....
        /*094c*/ 	.word	0x00009c70


	//   ....[52]....
        /*0950*/ 	.word	0x00009ca0


	//   ....[53]....
        /*0954*/ 	.word	0x00009cb0


	//   ....[54]....
        /*0958*/ 	.word	0x00009cc0


	//   ....[55]....
        /*095c*/ 	.word	0x00009cd0


	//   ....[56]....
        /*0960*/ 	.word	0x00009d70


	//   ....[57]....
        /*0964*/ 	.word	0x00009d80


	//   ....[58]....
        /*0968*/ 	.word	0x00009d90


	//   ....[59]....
        /*096c*/ 	.word	0x00009da0


	//   ....[60]....
        /*0970*/ 	.word	0x00009db0


	//   ....[61]....
        /*0974*/ 	.word	0x00009dc0


	//   ....[62]....
        /*0978*/ 	.word	0x00009dd0


	//   ....[63]....
        /*097c*/ 	.word	0x00009de0


	//   ....[64]....
        /*0980*/ 	.word	0x00009df0


	//   ....[65]....
        /*0984*/ 	.word	0x00009e00


	//   ....[66]....
        /*0988*/ 	.word	0x00009e10


	//   ....[67]....
        /*098c*/ 	.word	0x00009e20


	//   ....[68]....
        /*0990*/ 	.word	0x00009e30


	//   ....[69]....
        /*0994*/ 	.word	0x00009e40


	//   ....[70]....
        /*0998*/ 	.word	0x00009e50


	//   ....[71]....
        /*099c*/ 	.word	0x00009e60


	//   ....[72]....
        /*09a0*/ 	.word	0x00009e70


	//   ....[73]....
        /*09a4*/ 	.word	0x00009e80


	//   ....[74]....
        /*09a8*/ 	.word	0x00009f70


	//   ....[75]....
        /*09ac*/ 	.word	0x00009f80


	//   ....[76]....
        /*09b0*/ 	.word	0x00009f90


	//   ....[77]....
        /*09b4*/ 	.word	0x00009fa0


	//   ....[78]....
        /*09b8*/ 	.word	0x00009fb0


	//   ....[79]....
        /*09bc*/ 	.word	0x00009fc0


	//   ....[80]....
        /*09c0*/ 	.word	0x00009fd0


	//   ....[81]....
        /*09c4*/ 	.word	0x00009fe0


	//   ....[82]....
        /*09c8*/ 	.word	0x00009ff0


	//   ....[83]....
        /*09cc*/ 	.word	0x0000a000


	//   ....[84]....
        /*09d0*/ 	.word	0x0000a010


	//   ....[85]....
        /*09d4*/ 	.word	0x0000a020


	//   ....[86]....
        /*09d8*/ 	.word	0x0000a030


	//   ....[87]....
        /*09dc*/ 	.word	0x0000a040


	//   ....[88]....
        /*09e0*/ 	.word	0x0000a050


	//   ....[89]....
        /*09e4*/ 	.word	0x0000a060


	//   ....[90]....
        /*09e8*/ 	.word	0x0000a070


	//   ....[91]....
        /*09ec*/ 	.word	0x0000a080


	//   ....[92]....
        /*09f0*/ 	.word	0x0000a090


	//   ....[93]....
        /*09f4*/ 	.word	0x0000a0a0


	//   ....[94]....
        /*09f8*/ 	.word	0x0000a0b0


	//   ....[95]....
        /*09fc*/ 	.word	0x0000a0c0


	//   ....[96]....
        /*0a00*/ 	.word	0x0000e200


	//   ....[97]....
        /*0a04*/ 	.word	0x0000e230


	//   ....[98]....
        /*0a08*/ 	.word	0x0000e240


	//   ....[99]....
        /*0a0c*/ 	.word	0x0000e250


	//   ....[100]....
        /*0a10*/ 	.word	0x0000e260


	//   ....[101]....
        /*0a14*/ 	.word	0x0000e270


	//   ....[102]....
        /*0a18*/ 	.word	0x0000e280


	//   ....[103]....
        /*0a1c*/ 	.word	0x0000e290


	//   ....[104]....
        /*0a20*/ 	.word	0x0000e2a0


	//   ....[105]....
        /*0a24*/ 	.word	0x0000e2b0


	//   ....[106]....
        /*0a28*/ 	.word	0x0000e2c0


	//   ....[107]....
        /*0a2c*/ 	.word	0x0000e2d0


	//   ....[108]....
        /*0a30*/ 	.word	0x0000e2e0


	//   ....[109]....
        /*0a34*/ 	.word	0x0000e2f0


	//   ....[110]....
        /*0a38*/ 	.word	0x0000e300


	//   ....[111]....
        /*0a3c*/ 	.word	0x0000e310


	//   ....[112]....
        /*0a40*/ 	.word	0x0000e340


	//   ....[113]....
        /*0a44*/ 	.word	0x0000e350


	//   ....[114]....
        /*0a48*/ 	.word	0x0000e360


	//   ....[115]....
        /*0a4c*/ 	.word	0x0000e370


	//   ....[116]....
        /*0a50*/ 	.word	0x0000e3e0


	//   ....[117]....
        /*0a54*/ 	.word	0x0000e3f0


	//   ....[118]....
        /*0a58*/ 	.word	0x0000e400


	//   ....[119]....
        /*0a5c*/ 	.word	0x0000e410


	//   ....[120]....
        /*0a60*/ 	.word	0x0000e420


	//   ....[121]....
        /*0a64*/ 	.word	0x0000e430


	//   ....[122]....
        /*0a68*/ 	.word	0x0000e440


	//   ....[123]....
        /*0a6c*/ 	.word	0x0000e450


	//   ....[124]....
        /*0a70*/ 	.word	0x0000e460


	//   ....[125]....
        /*0a74*/ 	.word	0x0000e470


	//   ....[126]....
        /*0a78*/ 	.word	0x0000e480


	//   ....[127]....
        /*0a7c*/ 	.word	0x0000e490


	//   ....[128]....
        /*0a80*/ 	.word	0x0000e4a0


	//   ....[129]....
        /*0a84*/ 	.word	0x0000e4b0


	//   ....[130]....
        /*0a88*/ 	.word	0x0000e4c0


	//   ....[131]....
        /*0a8c*/ 	.word	0x0000e4d0


	//   ....[132]....
        /*0a90*/ 	.word	0x0000e500


	//   ....[133]....
        /*0a94*/ 	.word	0x0000e510


	//   ....[134]....
        /*0a98*/ 	.word	0x0000e520


	//   ....[135]....
        /*0a9c*/ 	.word	0x0000e530


	//   ....[136]....
        /*0aa0*/ 	.word	0x0000e5c0


	//   ....[137]....
        /*0aa4*/ 	.word	0x0000e5d0


	//   ....[138]....
        /*0aa8*/ 	.word	0x0000e5e0


	//   ....[139]....
        /*0aac*/ 	.word	0x0000e5f0


	//   ....[140]....
        /*0ab0*/ 	.word	0x0000e600


	//   ....[141]....
        /*0ab4*/ 	.word	0x0000e610


	//   ....[142]....
        /*0ab8*/ 	.word	0x0000e620


	//   ....[143]....
        /*0abc*/ 	.word	0x0000e630


	//   ....[144]....
        /*0ac0*/ 	.word	0x0000e640


	//   ....[145]....
        /*0ac4*/ 	.word	0x0000e650


	//   ....[146]....
        /*0ac8*/ 	.word	0x0000e660


	//   ....[147]....
        /*0acc*/ 	.word	0x0000e670


	//   ....[148]....
        /*0ad0*/ 	.word	0x0000e680


	//   ....[149]....
        /*0ad4*/ 	.word	0x0000e690


	//   ....[150]....
        /*0ad8*/ 	.word	0x0000e6a0


	//   ....[151]....
        /*0adc*/ 	.word	0x0000e6b0


	//   ....[152]....
        /*0ae0*/ 	.word	0x0000e6e0


	//   ....[153]....
        /*0ae4*/ 	.word	0x0000e6f0


	//   ....[154]....
        /*0ae8*/ 	.word	0x0000e700


	//   ....[155]....
        /*0aec*/ 	.word	0x0000e710


	//   ....[156]....
        /*0af0*/ 	.word	0x0000e7a0


	//   ....[157]....
        /*0af4*/ 	.word	0x0000e7b0


	//   ....[158]....
        /*0af8*/ 	.word	0x0000e7c0


	//   ....[159]....
        /*0afc*/ 	.word	0x0000e7d0


	//   ....[160]....
        /*0b00*/ 	.word	0x0000e7e0


	//   ....[161]....
        /*0b04*/ 	.word	0x0000e7f0


	//   ....[162]....
        /*0b08*/ 	.word	0x0000e800


	//   ....[163]....
        /*0b0c*/ 	.word	0x0000e810


	//   ....[164]....
        /*0b10*/ 	.word	0x0000e820


	//   ....[165]....
        /*0b14*/ 	.word	0x0000e830


	//   ....[166]....
        /*0b18*/ 	.word	0x0000e840


	//   ....[167]....
        /*0b1c*/ 	.word	0x0000e850


	//   ....[168]....
        /*0b20*/ 	.word	0x0000e860


	//   ....[169]....
        /*0b24*/ 	.word	0x0000e870


	//   ....[170]....
        /*0b28*/ 	.word	0x0000e880


	//   ....[171]....
        /*0b2c*/ 	.word	0x0000e890


	//   ....[172]....
        /*0b30*/ 	.word	0x0000e980


	//   ....[173]....
        /*0b34*/ 	.word	0x0000e990


	//   ....[174]....
        /*0b38*/ 	.word	0x0000e9a0


	//   ....[175]....
        /*0b3c*/ 	.word	0x0000e9b0


	//   ....[176]....
        /*0b40*/ 	.word	0x0000e9c0


	//   ....[177]....
        /*0b44*/ 	.word	0x0000e9d0


	//   ....[178]....
        /*0b48*/ 	.word	0x0000e9e0


	//   ....[179]....
        /*0b4c*/ 	.word	0x0000e9f0


	//   ....[180]....
        /*0b50*/ 	.word	0x0000ea00


	//   ....[181]....
        /*0b54*/ 	.word	0x0000ea10


	//   ....[182]....
        /*0b58*/ 	.word	0x0000ea20


	//   ....[183]....
        /*0b5c*/ 	.word	0x0000ea30


	//   ....[184]....
        /*0b60*/ 	.word	0x0000ea40


	//   ....[185]....
        /*0b64*/ 	.word	0x0000ea50


	//   ....[186]....
        /*0b68*/ 	.word	0x0000ea60


	//   ....[187]....
        /*0b6c*/ 	.word	0x0000ea70


	//   ....[188]....
        /*0b70*/ 	.word	0x0000ea80


	//   ....[189]....
        /*0b74*/ 	.word	0x0000ea90


	//   ....[190]....
        /*0b78*/ 	.word	0x0000eaa0


	//   ....[191]....
        /*0b7c*/ 	.word	0x0000eab0


	//   ....[192]....
        /*0b80*/ 	.word	0x00012bc0


	//   ....[193]....
        /*0b84*/ 	.word	0x00012bf0


	//   ....[194]....
        /*0b88*/ 	.word	0x00012c00


	//   ....[195]....
        /*0b8c*/ 	.word	0x00012c10


	//   ....[196]....
        /*0b90*/ 	.word	0x00012c20


	//   ....[197]....
        /*0b94*/ 	.word	0x00012c30


	//   ....[198]....
        /*0b98*/ 	.word	0x00012c40


	//   ....[199]....
        /*0b9c*/ 	.word	0x00012c50


	//   ....[200]....
        /*0ba0*/ 	.word	0x00012c60


	//   ....[201]....
        /*0ba4*/ 	.word	0x00012c70


	//   ....[202]....
        /*0ba8*/ 	.word	0x00012c80


	//   ....[203]....
        /*0bac*/ 	.word	0x00012c90


	//   ....[204]....
        /*0bb0*/ 	.word	0x00012ca0


	//   ....[205]....
        /*0bb4*/ 	.word	0x00012cb0


	//   ....[206]....
        /*0bb8*/ 	.word	0x00012cc0


	//   ....[207]....
        /*0bbc*/ 	.word	0x00012cd0


	//   ....[208]....
        /*0bc0*/ 	.word	0x00012d00


	//   ....[209]....
        /*0bc4*/ 	.word	0x00012d10


	//   ....[210]....
        /*0bc8*/ 	.word	0x00012d20


	//   ....[211]....
        /*0bcc*/ 	.word	0x00012d30


	//   ....[212]....
        /*0bd0*/ 	.word	0x00012da0


	//   ....[213]....
        /*0bd4*/ 	.word	0x00012db0


	//   ....[214]....
        /*0bd8*/ 	.word	0x00012dc0


	//   ....[215]....
        /*0bdc*/ 	.word	0x00012dd0


	//   ....[216]....
        /*0be0*/ 	.word	0x00012de0


	//   ....[217]....
        /*0be4*/ 	.word	0x00012df0


	//   ....[218]....
        /*0be8*/ 	.word	0x00012e00


	//   ....[219]....
        /*0bec*/ 	.word	0x00012e10


	//   ....[220]....
        /*0bf0*/ 	.word	0x00012e20


	//   ....[221]....
        /*0bf4*/ 	.word	0x00012e30


	//   ....[222]....
        /*0bf8*/ 	.word	0x00012e40


	//   ....[223]....
        /*0bfc*/ 	.word	0x00012e50


	//   ....[224]....
        /*0c00*/ 	.word	0x00012e60


	//   ....[225]....
        /*0c04*/ 	.word	0x00012e70


	//   ....[226]....
        /*0c08*/ 	.word	0x00012e80


	//   ....[227]....
        /*0c0c*/ 	.word	0x00012e90


	//   ....[228]....
        /*0c10*/ 	.word	0x00012ec0


	//   ....[229]....
        /*0c14*/ 	.word	0x00012ed0


	//   ....[230]....
        /*0c18*/ 	.word	0x00012ee0


	//   ....[231]....
        /*0c1c*/ 	.word	0x00012ef0


	//   ....[232]....
        /*0c20*/ 	.word	0x00012f80


	//   ....[233]....
        /*0c24*/ 	.word	0x00012f90


	//   ....[234]....
        /*0c28*/ 	.word	0x00012fa0


	//   ....[235]....
        /*0c2c*/ 	.word	0x00012fb0


	//   ....[236]....
        /*0c30*/ 	.word	0x00012fc0


	//   ....[237]....
        /*0c34*/ 	.word	0x00012fd0


	//   ....[238]....
        /*0c38*/ 	.word	0x00012fe0


	//   ....[239]....
        /*0c3c*/ 	.word	0x00012ff0


	//   ....[240]....
        /*0c40*/ 	.word	0x00013000


	//   ....[241]....
        /*0c44*/ 	.word	0x00013010


	//   ....[242]....
        /*0c48*/ 	.word	0x00013020


	//   ....[243]....
        /*0c4c*/ 	.word	0x00013030


	//   ....[244]....
        /*0c50*/ 	.word	0x00013040


	//   ....[245]....
        /*0c54*/ 	.word	0x00013050


	//   ....[246]....
        /*0c58*/ 	.word	0x00013060


	//   ....[247]....
        /*0c5c*/ 	.word	0x00013070


	//   ....[248]....
        /*0c60*/ 	.word	0x000130a0


	//   ....[249]....
        /*0c64*/ 	.word	0x000130b0


	//   ....[250]....
        /*0c68*/ 	.word	0x000130c0


	//   ....[251]....
        /*0c6c*/ 	.word	0x000130d0


	//   ....[252]....
        /*0c70*/ 	.word	0x00013160


	//   ....[253]....
        /*0c74*/ 	.word	0x00013170


	//   ....[254]....
        /*0c78*/ 	.word	0x00013180


	//   ....[255]....
        /*0c7c*/ 	.word	0x00013190


	//   ....[0]....
        /*0c80*/ 	.word	0x000131a0


	//   ....[1]....
        /*0c84*/ 	.word	0x000131b0


	//   ....[2]....
        /*0c88*/ 	.word	0x000131c0


	//   ....[3]....
        /*0c8c*/ 	.word	0x000131d0


	//   ....[4]....
        /*0c90*/ 	.word	0x000131e0


	//   ....[5]....
        /*0c94*/ 	.word	0x000131f0


	//   ....[6]....
        /*0c98*/ 	.word	0x00013200


	//   ....[7]....
        /*0c9c*/ 	.word	0x00013210


	//   ....[8]....
        /*0ca0*/ 	.word	0x00013220


	//   ....[9]....
        /*0ca4*/ 	.word	0x00013230


	//   ....[10]....
        /*0ca8*/ 	.word	0x00013240


	//   ....[11]....
        /*0cac*/ 	.word	0x00013250


	//   ....[12]....
        /*0cb0*/ 	.word	0x00013340


	//   ....[13]....
        /*0cb4*/ 	.word	0x00013350


	//   ....[14]....
        /*0cb8*/ 	.word	0x00013360


	//   ....[15]....
        /*0cbc*/ 	.word	0x00013370


	//   ....[16]....
        /*0cc0*/ 	.word	0x00013380


	//   ....[17]....
        /*0cc4*/ 	.word	0x00013390


	//   ....[18]....
        /*0cc8*/ 	.word	0x000133a0


	//   ....[19]....
        /*0ccc*/ 	.word	0x000133b0


	//   ....[20]....
        /*0cd0*/ 	.word	0x000133c0


	//   ....[21]....
        /*0cd4*/ 	.word	0x000133d0


	//   ....[22]....
        /*0cd8*/ 	.word	0x000133e0


	//   ....[23]....
        /*0cdc*/ 	.word	0x000133f0


	//   ....[24]....
        /*0ce0*/ 	.word	0x00013400


	//   ....[25]....
        /*0ce4*/ 	.word	0x00013410


	//   ....[26]....
        /*0ce8*/ 	.word	0x00013420


	//   ....[27]....
        /*0cec*/ 	.word	0x00013430


	//   ....[28]....
        /*0cf0*/ 	.word	0x00013440


	//   ....[29]....
        /*0cf4*/ 	.word	0x00013450


	//   ....[30]....
        /*0cf8*/ 	.word	0x00013460


	//   ....[31]....
        /*0cfc*/ 	.word	0x00013470


	//   ....[32]....
        /*0d00*/ 	.word	0x00017580


	//   ....[33]....
        /*0d04*/ 	.word	0x000175b0


	//   ....[34]....
        /*0d08*/ 	.word	0x000175c0


	//   ....[35]....
        /*0d0c*/ 	.word	0x000175d0


	//   ....[36]....
        /*0d10*/ 	.word	0x000175e0


	//   ....[37]....
        /*0d14*/ 	.word	0x000175f0


	//   ....[38]....
        /*0d18*/ 	.word	0x00017600


	//   ....[39]....
        /*0d1c*/ 	.word	0x00017610


	//   ....[40]....
        /*0d20*/ 	.word	0x00017620


	//   ....[41]....
        /*0d24*/ 	.word	0x00017630


	//   ....[42]....
        /*0d28*/ 	.word	0x00017640


	//   ....[43]....
        /*0d2c*/ 	.word	0x00017650


	//   ....[44]....
        /*0d30*/ 	.word	0x00017660


	//   ....[45]....
        /*0d34*/ 	.word	0x00017670


	//   ....[46]....
        /*0d38*/ 	.word	0x00017680


	//   ....[47]....
        /*0d3c*/ 	.word	0x00017690


	//   ....[48]....
        /*0d40*/ 	.word	0x000176c0


	//   ....[49]....
        /*0d44*/ 	.word	0x000176d0


	//   ....[50]....
        /*0d48*/ 	.word	0x000176e0


	//   ....[51]....
        /*0d4c*/ 	.word	0x000176f0


	//   ....[52]....
        /*0d50*/ 	.word	0x00017760


	//   ....[53]....
        /*0d54*/ 	.word	0x00017770


	//   ....[54]....
        /*0d58*/ 	.word	0x00017780


	//   ....[55]....
        /*0d5c*/ 	.word	0x00017790


	//   ....[56]....
        /*0d60*/ 	.word	0x000177a0


	//   ....[57]....
        /*0d64*/ 	.word	0x000177b0


	//   ....[58]....
        /*0d68*/ 	.word	0x000177c0


	//   ....[59]....
        /*0d6c*/ 	.word	0x000177d0


	//   ....[60]....
        /*0d70*/ 	.word	0x000177e0


	//   ....[61]....
        /*0d74*/ 	.word	0x000177f0


	//   ....[62]....
        /*0d78*/ 	.word	0x00017800


	//   ....[63]....
        /*0d7c*/ 	.word	0x00017810


	//   ....[64]....
        /*0d80*/ 	.word	0x00017820


	//   ....[65]....
        /*0d84*/ 	.word	0x00017830


	//   ....[66]....
        /*0d88*/ 	.word	0x00017840


	//   ....[67]....
        /*0d8c*/ 	.word	0x00017850


	//   ....[68]....
        /*0d90*/ 	.word	0x00017880


	//   ....[69]....
        /*0d94*/ 	.word	0x00017890


	//   ....[70]....
        /*0d98*/ 	.word	0x000178a0


	//   ....[71]....
        /*0d9c*/ 	.word	0x000178b0


	//   ....[72]....
        /*0da0*/ 	.word	0x00017940


	//   ....[73]....
        /*0da4*/ 	.word	0x00017950


	//   ....[74]....
        /*0da8*/ 	.word	0x00017960


	//   ....[75]....
        /*0dac*/ 	.word	0x00017970


	//   ....[76]....
        /*0db0*/ 	.word	0x00017980


	//   ....[77]....
        /*0db4*/ 	.word	0x00017990


	//   ....[78]....
        /*0db8*/ 	.word	0x000179a0


	//   ....[79]....
        /*0dbc*/ 	.word	0x000179b0


	//   ....[80]....
        /*0dc0*/ 	.word	0x000179c0


	//   ....[81]....
        /*0dc4*/ 	.word	0x000179d0


	//   ....[82]....
        /*0dc8*/ 	.word	0x000179e0


	//   ....[83]....
        /*0dcc*/ 	.word	0x000179f0


	//   ....[84]....
        /*0dd0*/ 	.word	0x00017a00


	//   ....[85]....
        /*0dd4*/ 	.word	0x00017a10


	//   ....[86]....
        /*0dd8*/ 	.word	0x00017a20


	//   ....[87]....
        /*0ddc*/ 	.word	0x00017a30


	//   ....[88]....
        /*0de0*/ 	.word	0x00017a60


	//   ....[89]....
        /*0de4*/ 	.word	0x00017a70


	//   ....[90]....
        /*0de8*/ 	.word	0x00017a80


	//   ....[91]....
        /*0dec*/ 	.word	0x00017a90


	//   ....[92]....
        /*0df0*/ 	.word	0x00017b20


	//   ....[93]....
        /*0df4*/ 	.word	0x00017b30


	//   ....[94]....
        /*0df8*/ 	.word	0x00017b40


	//   ....[95]....
        /*0dfc*/ 	.word	0x00017b50


	//   ....[96]....
        /*0e00*/ 	.word	0x00017b60


	//   ....[97]....
        /*0e04*/ 	.word	0x00017b70


	//   ....[98]....
        /*0e08*/ 	.word	0x00017b80


	//   ....[99]....
        /*0e0c*/ 	.word	0x00017b90


	//   ....[100]....
        /*0e10*/ 	.word	0x00017ba0


	//   ....[101]....
        /*0e14*/ 	.word	0x00017bb0


	//   ....[102]....
        /*0e18*/ 	.word	0x00017bc0


	//   ....[103]....
        /*0e1c*/ 	.word	0x00017bd0


	//   ....[104]....
        /*0e20*/ 	.word	0x00017be0


	//   ....[105]....
        /*0e24*/ 	.word	0x00017bf0


	//   ....[106]....
        /*0e28*/ 	.word	0x00017c00


	//   ....[107]....
        /*0e2c*/ 	.word	0x00017c10


	//   ....[108]....
        /*0e30*/ 	.word	0x00017d00


	//   ....[109]....
        /*0e34*/ 	.word	0x00017d10


	//   ....[110]....
        /*0e38*/ 	.word	0x00017d20


	//   ....[111]....
        /*0e3c*/ 	.word	0x00017d30


	//   ....[112]....
        /*0e40*/ 	.word	0x00017d40


	//   ....[113]....
        /*0e44*/ 	.word	0x00017d50


	//   ....[114]....
        /*0e48*/ 	.word	0x00017d60


	//   ....[115]....
        /*0e4c*/ 	.word	0x00017d70


	//   ....[116]....
        /*0e50*/ 	.word	0x00017d80


	//   ....[117]....
        /*0e54*/ 	.word	0x00017d90


	//   ....[118]....
        /*0e58*/ 	.word	0x00017da0


	//   ....[119]....
        /*0e5c*/ 	.word	0x00017db0


	//   ....[120]....
        /*0e60*/ 	.word	0x00017dc0


	//   ....[121]....
        /*0e64*/ 	.word	0x00017dd0


	//   ....[122]....
        /*0e68*/ 	.word	0x00017de0


	//   ....[123]....
        /*0e6c*/ 	.word	0x00017df0


	//   ....[124]....
        /*0e70*/ 	.word	0x00017e00


	//   ....[125]....
        /*0e74*/ 	.word	0x00017e10


	//   ....[126]....
        /*0e78*/ 	.word	0x00017e20


	//   ....[127]....
        /*0e7c*/ 	.word	0x00017e30


	//   ....[128]....
        /*0e80*/ 	.word	0x0001bf40


	//   ....[129]....
        /*0e84*/ 	.word	0x0001bf70


	//   ....[130]....
        /*0e88*/ 	.word	0x0001bf80


	//   ....[131]....
        /*0e8c*/ 	.word	0x0001bf90


	//   ....[132]....
        /*0e90*/ 	.word	0x0001bfa0


	//   ....[133]....
        /*0e94*/ 	.word	0x0001bfb0


	//   ....[134]....
        /*0e98*/ 	.word	0x0001bfc0


	//   ....[135]....
        /*0e9c*/ 	.word	0x0001bfd0


	//   ....[136]....
        /*0ea0*/ 	.word	0x0001bfe0


	//   ....[137]....
        /*0ea4*/ 	.word	0x0001bff0


	//   ....[138]....
        /*0ea8*/ 	.word	0x0001c000


	//   ....[139]....
        /*0eac*/ 	.word	0x0001c010


	//   ....[140]....
        /*0eb0*/ 	.word	0x0001c020


	//   ....[141]....
        /*0eb4*/ 	.word	0x0001c030


	//   ....[142]....
        /*0eb8*/ 	.word	0x0001c040


	//   ....[143]....
        /*0ebc*/ 	.word	0x0001c050


	//   ....[144]....
        /*0ec0*/ 	.word	0x0001c080


	//   ....[145]....
        /*0ec4*/ 	.word	0x0001c090


	//   ....[146]....
        /*0ec8*/ 	.word	0x0001c0a0


	//   ....[147]....
        /*0ecc*/ 	.word	0x0001c0b0


	//   ....[148]....
        /*0ed0*/ 	.word	0x0001c120


	//   ....[149]....
        /*0ed4*/ 	.word	0x0001c130


	//   ....[150]....
        /*0ed8*/ 	.word	0x0001c140


	//   ....[151]....
        /*0edc*/ 	.word	0x0001c150


	//   ....[152]....
        /*0ee0*/ 	.word	0x0001c160


	//   ....[153]....
        /*0ee4*/ 	.word	0x0001c170


	//   ....[154]....
        /*0ee8*/ 	.word	0x0001c180


	//   ....[155]....
        /*0eec*/ 	.word	0x0001c190


	//   ....[156]....
        /*0ef0*/ 	.word	0x0001c1a0


	//   ....[157]....
        /*0ef4*/ 	.word	0x0001c1b0


	//   ....[158]....
        /*0ef8*/ 	.word	0x0001c1c0


	//   ....[159]....
        /*0efc*/ 	.word	0x0001c1d0


	//   ....[160]....
        /*0f00*/ 	.word	0x0001c1e0


	//   ....[161]....
        /*0f04*/ 	.word	0x0001c1f0


	//   ....[162]....
        /*0f08*/ 	.word	0x0001c200


	//   ....[163]....
        /*0f0c*/ 	.word	0x0001c210


	//   ....[164]....
        /*0f10*/ 	.word	0x0001c240


	//   ....[165]....
        /*0f14*/ 	.word	0x0001c250


	//   ....[166]....
        /*0f18*/ 	.word	0x0001c260


	//   ....[167]....
        /*0f1c*/ 	.word	0x0001c270


	//   ....[168]....
        /*0f20*/ 	.word	0x0001c300


	//   ....[169]....
        /*0f24*/ 	.word	0x0001c310


	//   ....[170]....
        /*0f28*/ 	.word	0x0001c320


	//   ....[171]....
        /*0f2c*/ 	.word	0x0001c330


	//   ....[172]....
        /*0f30*/ 	.word	0x0001c340


	//   ....[173]....
        /*0f34*/ 	.word	0x0001c350


	//   ....[174]....
        /*0f38*/ 	.word	0x0001c360


	//   ....[175]....
        /*0f3c*/ 	.word	0x0001c370


	//   ....[176]....
        /*0f40*/ 	.word	0x0001c380


	//   ....[177]....
        /*0f44*/ 	.word	0x0001c390


	//   ....[178]....
        /*0f48*/ 	.word	0x0001c3a0


	//   ....[179]....
        /*0f4c*/ 	.word	0x0001c3b0


	//   ....[180]....
        /*0f50*/ 	.word	0x0001c3c0


	//   ....[181]....
        /*0f54*/ 	.word	0x0001c3d0


	//   ....[182]....
        /*0f58*/ 	.word	0x0001c3e0


	//   ....[183]....
        /*0f5c*/ 	.word	0x0001c3f0


	//   ....[184]....
        /*0f60*/ 	.word	0x0001c420


	//   ....[185]....
        /*0f64*/ 	.word	0x0001c430


	//   ....[186]....
        /*0f68*/ 	.word	0x0001c440


	//   ....[187]....
        /*0f6c*/ 	.word	0x0001c450


	//   ....[188]....
        /*0f70*/ 	.word	0x0001c4e0


	//   ....[189]....
        /*0f74*/ 	.word	0x0001c4f0


	//   ....[190]....
        /*0f78*/ 	.word	0x0001c500


	//   ....[191]....
        /*0f7c*/ 	.word	0x0001c510


	//   ....[192]....
        /*0f80*/ 	.word	0x0001c520


	//   ....[193]....
        /*0f84*/ 	.word	0x0001c530


	//   ....[194]....
        /*0f88*/ 	.word	0x0001c540


	//   ....[195]....
        /*0f8c*/ 	.word	0x0001c550


	//   ....[196]....
        /*0f90*/ 	.word	0x0001c560


	//   ....[197]....
        /*0f94*/ 	.word	0x0001c570


	//   ....[198]....
        /*0f98*/ 	.word	0x0001c580


	//   ....[199]....
        /*0f9c*/ 	.word	0x0001c590


	//   ....[200]....
        /*0fa0*/ 	.word	0x0001c5a0


	//   ....[201]....
        /*0fa4*/ 	.word	0x0001c5b0


	//   ....[202]....
        /*0fa8*/ 	.word	0x0001c5c0


	//   ....[203]....
        /*0fac*/ 	.word	0x0001c5d0


	//   ....[204]....
        /*0fb0*/ 	.word	0x0001c6c0


	//   ....[205]....
        /*0fb4*/ 	.word	0x0001c6d0


	//   ....[206]....
        /*0fb8*/ 	.word	0x0001c6e0


	//   ....[207]....
        /*0fbc*/ 	.word	0x0001c6f0


	//   ....[208]....
        /*0fc0*/ 	.word	0x0001c700


	//   ....[209]....
        /*0fc4*/ 	.word	0x0001c710


	//   ....[210]....
        /*0fc8*/ 	.word	0x0001c720


	//   ....[211]....
        /*0fcc*/ 	.word	0x0001c730


	//   ....[212]....
        /*0fd0*/ 	.word	0x0001c740


	//   ....[213]....
        /*0fd4*/ 	.word	0x0001c750


	//   ....[214]....
        /*0fd8*/ 	.word	0x0001c760


	//   ....[215]....
        /*0fdc*/ 	.word	0x0001c770


	//   ....[216]....
        /*0fe0*/ 	.word	0x0001c780


	//   ....[217]....
        /*0fe4*/ 	.word	0x0001c790


	//   ....[218]....
        /*0fe8*/ 	.word	0x0001c7a0


	//   ....[219]....
        /*0fec*/ 	.word	0x0001c7b0


	//   ....[220]....
        /*0ff0*/ 	.word	0x0001c7c0


	//   ....[221]....
        /*0ff4*/ 	.word	0x0001c7d0


	//   ....[222]....
        /*0ff8*/ 	.word	0x0001c7e0


	//   ....[223]....
        /*0ffc*/ 	.word	0x0001c7f0


	//----- nvinfo : EIATTR_EXIT_INSTR_OFFSETS
	.align		4
.L_552:
        /*1000*/ 	.byte	0x04, 0x1c
        /*1002*/ 	.short	(.L_554 - .L_553)


	//   ....[0]....
.L_553:
        /*1004*/ 	.word	0x000001d0


	//   ....[1]....
        /*1008*/ 	.word	0x00023bb0


	//   ....[2]....
        /*100c*/ 	.word	0x00023c40


	//   ....[3]....
        /*1010*/ 	.word	0x00023c90


	//   ....[4]....
        /*1014*/ 	.word	0x00023cd0


	//----- nvinfo : EIATTR_MAX_THREADS
	.align		4
.L_554:
        /*1018*/ 	.byte	0x04, 0x05
        /*101a*/ 	.short	(.L_556 - .L_555)
.L_555:
        /*101c*/ 	.word	0x00000020
        /*1020*/ 	.word	0x00000001
        /*1024*/ 	.word	0x00000001


	//----- nvinfo : EIATTR_CRS_STACK_SIZE
	.align		4
.L_556:
        /*1028*/ 	.byte	0x04, 0x1e
        /*102a*/ 	.short	(.L_558 - .L_557)
.L_557:
        /*102c*/ 	.word	0x00000000
.L_558:


//--------------------- .nv.info._ZN17fastertransformer38beam_online_softmax_topk_stage2_kernelI6__halfLi64ELi128EEEvPKfS3_PiPT_ii --------------------------
	.section	.nv.info._ZN17fastertransformer38beam_online_softmax_topk_stage2_kernelI6__halfLi64ELi128EEEvPKfS3_PiPT_ii,"",@"SHT_CUDA_INFO"
	.sectionflags	@""
	.align	4


	//----- nvinfo : EIATTR_CUDA_API_VERSION
	.align		4
        /*0000*/ 	.byte	0x04, 0x37
        /*0002*/ 	.short	(.L_560 - .L_559)
.L_559:
        /*0004*/ 	.word	0x00000082


	//----- nvinfo : EIATTR_SW2861232_WAR
	.align		4
.L_560:
        /*0008*/ 	.byte	0x01, 0x35
	.zero		2


	//----- nvinfo : EIATTR_PARAM_CBANK
	.align		4
        /*000c*/ 	.byte	0x04, 0x0a
        /*000e*/ 	.short	(.L_562 - .L_561)
	.align		4
.L_561:
        /*0010*/ 	.word	index@(.nv.constant0._ZN17fastertransformer38beam_online_softmax_topk_stage2_kernelI6__halfLi64ELi128EEEvPKfS3_PiPT_ii)
        /*0014*/ 	.short	0x0160
        /*0016*/ 	.short	0x0028


	//----- nvinfo : EIATTR_CBANK_PARAM_SIZE
	.align		4
.L_562:
        /*0018*/ 	.byte	0x03, 0x19
        /*001a*/ 	.short	0x0028


	//----- nvinfo : EIATTR_KPARAM_INFO
	.align		4
        /*001c*/ 	.byte	0x04, 0x17
        /*001e*/ 	.short	(.L_564 - .L_563)
.L_563:
        /*0020*/ 	.word	0x00000000
        /*0024*/ 	.short	0x0005
        /*0026*/ 	.short	0x0024
        /*0028*/ 	.byte	0x00, 0xf0, 0x11, 0x00


	//----- nvinfo : EIATTR_KPARAM_INFO
	.align		4
.L_564:
        /*002c*/ 	.byte	0x04, 0x17
        /*002e*/ 	.short	(.L_566 - .L_565)
.L_565:
        /*0030*/ 	.word	0x00000000
        /*0034*/ 	.short	0x0004
        /*0036*/ 	.short	0x0020
        /*0038*/ 	.byte	0x00, 0xf0, 0x11, 0x00


	//----- nvinfo : EIATTR_KPARAM_INFO
	.align		4
.L_566:
        /*003c*/ 	.byte	0x04, 0x17
        /*003e*/ 	.short	(.L_568 - .L_567)
.L_567:
        /*0040*/ 	.word	0x00000000
        /*0044*/ 	.short	0x0003
        /*0046*/ 	.short	0x0018
        /*0048*/ 	.byte	0x00, 0xf0, 0x21, 0x00


	//----- nvinfo : EIATTR_KPARAM_INFO
	.align		4
.L_568:
        /*004c*/ 	.byte	0x04, 0x17
        /*004e*/ 	.short	(.L_570 - .L_569)
.L_569:
        /*0050*/ 	.word	0x00000000
        /*0054*/ 	.short	0x0002
        /*0056*/ 	.short	0x0010
        /*0058*/ 	.byte	0x00, 0xf0, 0x21, 0x00


	//----- nvinfo : EIATTR_KPARAM_INFO
	.align		4
.L_570:
        /*005c*/ 	.byte	0x04, 0x17
        /*005e*/ 	.short	(.L_572 - .L_571)
.L_571:
        /*0060*/ 	.word	0x00000000
        /*0064*/ 	.short	0x0001
        /*0066*/ 	.short	0x0008
        /*0068*/ 	.byte	0x00, 0xf0, 0x21, 0x00


	//----- nvinfo : EIATTR_KPARAM_INFO
	.align		4
.L_572:
        /*006c*/ 	.byte	0x04, 0x17
        /*006e*/ 	.short	(.L_574 - .L_573)
.L_573:
        /*0070*/ 	.word	0x00000000
        /*0074*/ 	.short	0x0000
        /*0076*/ 	.short	0x0000
        /*0078*/ 	.byte	0x00, 0xf0, 0x21, 0x00


	//----- nvinfo : EIATTR_MAXREG_COUNT
	.align		4
.L_574:
        /*007c*/ 	.byte	0x03, 0x1b
        /*007e*/ 	.short	0x00ff


	//----- nvinfo : EIATTR_NUM_BARRIERS
	.align		4
        /*0080*/ 	.byte	0x02, 0x4c
        /*0082*/ 	.byte	0x01
	.zero		1


	//----- nvinfo : EIATTR_MERCURY_ISA_VERSION
	.align		4
        /*0084*/ 	.byte	0x03, 0x5f
        /*0086*/ 	.short	0x0000


	//----- nvinfo : EIATTR_COOP_GROUP_MASK_REGIDS
	.align		4
        /*0088*/ 	.byte	0x04, 0x29
        /*008a*/ 	.short	(.L_576 - .L_575)


	//   ....[0]....
.L_575:
        /*008c*/ 	.word	0xffffffff


	//   ....[1]....
        /*0090*/ 	.word	0xffffffff


	//   ....[2]....
        /*0094*/ 	.word	0xffffffff


	//   ....[3]....
        /*0098*/ 	.word	0xffffffff


	//   ....[4]....
        /*009c*/ 	.word	0xffffffff


	//   ....[5]....
        /*00a0*/ 	.word	0xffffffff


	//   ....[6]....
        /*00a4*/ 	.word	0xffffffff


	//   ....[7]....
        /*00a8*/ 	.word	0xffffffff


	//   ....[8]....
        /*00ac*/ 	.word	0xffffffff


	//   ....[9]....
        /*00b0*/ 	.word	0xffffffff


	//   ....[10]....
        /*00b4*/ 	.word	0xffffffff


	//   ....[11]....
        /*00b8*/ 	.word	0xffffffff


	//   ....[12]....
        /*00bc*/ 	.word	0xffffffff


	//   ....[13]....
        /*00c0*/ 	.word	0xffffffff


	//   ....[14]....
        /*00c4*/ 	.word	0xffffffff


	//   ....[15]....
        /*00c8*/ 	.word	0xffffffff


	//   ....[16]....
        /*00cc*/ 	.word	0xffffffff


	//   ....[17]....
        /*00d0*/ 	.word	0xffffffff


	//   ....[18]....
        /*00d4*/ 	.word	0xffffffff


	//   ....[19]....
        /*00d8*/ 	.word	0xffffffff


	//   ....[20]....
        /*00dc*/ 	.word	0xffffffff


	//   ....[21]....
        /*00e0*/ 	.word	0xffffffff


	//   ....[22]....
        /*00e4*/ 	.word	0xffffffff


	//   ....[23]....
        /*00e8*/ 	.word	0xffffffff


	//   ....[24]....
        /*00ec*/ 	.word	0xffffffff


	//   ....[25]....
        /*00f0*/ 	.word	0xffffffff


	//   ....[26]....
        /*00f4*/ 	.word	0xffffffff


	//   ....[27]....
        /*00f8*/ 	.word	0xffffffff


	//   ....[28]....
        /*00fc*/ 	.word	0xffffffff


	//   ....[29]....
        /*0100*/ 	.word	0xffffffff


	//   ....[30]....
        /*0104*/ 	.word	0xffffffff


	//   ....[31]....
        /*0108*/ 	.word	0xffffffff


	//   ....[32]....
        /*010c*/ 	.word	0xffffffff


	//   ....[33]....
        /*0110*/ 	.word	0xffffffff


	//   ....[34]....
        /*0114*/ 	.word	0xffffffff


	//   ....[35]....
        /*0118*/ 	.word	0xffffffff


	//   ....[36]....
        /*011c*/ 	.word	0xffffffff


	//   ....[37]....
        /*0120*/ 	.word	0xffffffff


	//   ....[38]....
        /*0124*/ 	.word	0xffffffff


	//   ....[39]....
        /*0128*/ 	.word	0xffffffff


	//   ....[40]....
        /*012c*/ 	.word	0xffffffff


	//   ....[41]....
        /*0130*/ 	.word	0xffffffff


	//   ....[42]....
        /*0134*/ 	.word	0xffffffff


	//   ....[43]....
        /*0138*/ 	.word	0xffffffff


	//   ....[44]....
        /*013c*/ 	.word	0xffffffff


	//   ....[45]....
        /*0140*/ 	.word	0xffffffff


	//   ....[46]....
        /*0144*/ 	.word	0xffffffff


	//   ....[47]....
        /*0148*/ 	.word	0xffffffff


	//   ....[48]....
        /*014c*/ 	.word	0xffffffff


	//   ....[49]....
        /*0150*/ 	.word	0xffffffff


	//   ....[50]....
        /*0154*/ 	.word	0xffffffff


	//   ....[51]....
        /*0158*/ 	.word	0xffffffff


	//   ....[52]....
        /*015c*/ 	.word	0xffffffff


	//   ....[53]....
        /*0160*/ 	.word	0xffffffff


	//   ....[54]....
        /*0164*/ 	.word	0xffffffff


	//   ....[55]....
        /*0168*/ 	.word	0xffffffff


	//   ....[56]....
        /*016c*/ 	.word	0xffffffff


	//   ....[57]....
        /*0170*/ 	.word	0xffffffff


	//   ....[58]....
        /*0174*/ 	.word	0xffffffff


	//   ....[59]....
        /*0178*/ 	.word	0xffffffff


	//   ....[60]....
        /*017c*/ 	.word	0xffffffff


	//   ....[61]....
        /*0180*/ 	.word	0xffffffff


	//   ....[62]....
        /*0184*/ 	.word	0xffffffff


	//   ....[63]....
        /*0188*/ 	.word	0xffffffff


	//   ....[64]....
        /*018c*/ 	.word	0xffffffff


	//   ....[65]....
        /*0190*/ 	.word	0xffffffff


	//   ....[66]....
        /*0194*/ 	.word	0xffffffff


	//   ....[67]....
        /*0198*/ 	.word	0xffffffff


	//   ....[68]....
        /*019c*/ 	.word	0xffffffff


	//   ....[69]....
        /*01a0*/ 	.word	0xffffffff


	//   ....[70]....
        /*01a4*/ 	.word	0xffffffff


	//   ....[71]....
        /*01a8*/ 	.word	0xffffffff


	//   ....[72]....
        /*01ac*/ 	.word	0xffffffff


	//   ....[73]....
        /*01b0*/ 	.word	0xffffffff


	//   ....[74]....
        /*01b4*/ 	.word	0xffffffff


	//   ....[75]....
        /*01b8*/ 	.word	0xffffffff


	//   ....[76]....
        /*01bc*/ 	.word	0xffffffff


	//   ....[77]....
        /*01c0*/ 	.word	0xffffffff


	//   ....[78]....
        /*01c4*/ 	.word	0xffffffff


	//   ....[79]....
        /*01c8*/ 	.word	0xffffffff


	//   ....[80]....
        /*01cc*/ 	.word	0xffffffff


	//   ....[81]....
        /*01d0*/ 	.word	0xffffffff


	//   ....[82]....
        /*01d4*/ 	.word	0xffffffff


	//   ....[83]....
        /*01d8*/ 	.word	0xffffffff


	//   ....[84]....
        /*01dc*/ 	.word	0xffffffff


	//   ....[85]....
        /*01e0*/ 	.word	0xffffffff


	//   ....[86]....
        /*01e4*/ 	.word	0xffffffff


	//   ....[87]....
        /*01e8*/ 	.word	0xffffffff


	//   ....[88]....
        /*01ec*/ 	.word	0xffffffff


	//   ....[89]....
        /*01f0*/ 	.word	0xffffffff


	//   ....[90]....
        /*01f4*/ 	.word	0xffffffff


	//   ....[91]....
        /*01f8*/ 	.word	0xffffffff


	//   ....[92]....
        /*01fc*/ 	.word	0xffffffff


	//   ....[93]....
        /*0200*/ 	.word	0xffffffff


	//   ....[94]....
        /*0204*/ 	.word	0xffffffff


	//   ....[95]....
        /*0208*/ 	.word	0xffffffff


	//   ....[96]....
        /*020c*/ 	.word	0xffffffff


	//   ....[97]....
        /*0210*/ 	.word	0xffffffff


	//   ....[98]....
        /*0214*/ 	.word	0xffffffff


	//   ....[99]....
        /*0218*/ 	.word	0xffffffff


	//   ....[100]....
        /*021c*/ 	.word	0xffffffff


	//   ....[101]....
        /*0220*/ 	.word	0xffffffff


	//   ....[102]....
        /*0224*/ 	.word	0xffffffff


	//   ....[103]....
        /*0228*/ 	.word	0xffffffff


	//   ....[104]....
        /*022c*/ 	.word	0xffffffff


	//   ....[105]....
        /*0230*/ 	.word	0xffffffff


	//   ....[106]....
        /*0234*/ 	.word	0xffffffff


	//   ....[107]....
        /*0238*/ 	.word	0xffffffff


	//   ....[108]....
        /*023c*/ 	.word	0xffffffff


	//   ....[109]....
        /*0240*/ 	.word	0xffffffff


	//   ....[110]....
        /*0244*/ 	.word	0xffffffff


	//   ....[111]....
        /*0248*/ 	.word	0xffffffff


	//   ....[112]....
        /*024c*/ 	.word	0xffffffff


	//   ....[113]....
        /*0250*/ 	.word	0xffffffff


	//   ....[114]....
        /*0254*/ 	.word	0xffffffff


	//   ....[115]....
        /*0258*/ 	.word	0xffffffff


	//   ....[116]....
        /*025c*/ 	.word	0xffffffff


	//   ....[117]....
        /*0260*/ 	.word	0xffffffff


	//   ....[118]....
        /*0264*/ 	.word	0xffffffff


	//   ....[119]....
        /*0268*/ 	.word	0xffffffff


	//   ....[120]....
        /*026c*/ 	.word	0xffffffff


	//   ....[121]....
        /*0270*/ 	.word	0xffffffff


	//   ....[122]....
        /*0274*/ 	.word	0xffffffff


	//   ....[123]....
        /*0278*/ 	.word	0xffffffff


	//   ....[124]....
        /*027c*/ 	.word	0xffffffff


	//   ....[125]....
        /*0280*/ 	.word	0xffffffff


	//   ....[126]....
        /*0284*/ 	.word	0xffffffff


	//   ....[127]....
        /*0288*/ 	.word	0xffffffff


	//   ....[128]....
        /*028c*/ 	.word	0xffffffff


	//   ....[129]....
        /*0290*/ 	.word	0xffffffff


	//   ....[130]....
        /*0294*/ 	.word	0xffffffff


	//   ....[131]....
        /*0298*/ 	.word	0xffffffff


	//   ....[132]....
        /*029c*/ 	.word	0xffffffff


	//   ....[133]....
        /*02a0*/ 	.word	0xffffffff


	//   ....[134]....
        /*02a4*/ 	.word	0xffffffff


	//   ....[135]....
        /*02a8*/ 	.word	0xffffffff


	//   ....[136]....
        /*02ac*/ 	.word	0xffffffff


	//   ....[137]....
        /*02b0*/ 	.word	0xffffffff


	//   ....[138]....
        /*02b4*/ 	.word	0xffffffff


	//   ....[139]....
        /*02b8*/ 	.word	0xffffffff


	//   ....[140]....
        /*02bc*/ 	.word	0xffffffff


	//   ....[141]....
        /*02c0*/ 	.word	0xffffffff


	//   ....[142]....
        /*02c4*/ 	.word	0xffffffff


	//   ....[143]....
        /*02c8*/ 	.word	0xffffffff


	//   ....[144]....
        /*02cc*/ 	.word	0xffffffff


	//   ....[145]....
        /*02d0*/ 	.word	0xffffffff


	//   ....[146]....
        /*02d4*/ 	.word	0xffffffff


	//   ....[147]....
        /*02d8*/ 	.word	0xffffffff


	//   ....[148]....
        /*02dc*/ 	.word	0xffffffff


	//   ....[149]....
        /*02e0*/ 	.word	0xffffffff


	//   ....[150]....
        /*02e4*/ 	.word	0xffffffff


	//   ....[151]....
        /*02e8*/ 	.word	0xffffffff


	//   ....[152]....
        /*02ec*/ 	.word	0xffffffff


	//   ....[153]....
        /*02f0*/ 	.word	0xffffffff


	//   ....[154]....
        /*02f4*/ 	.word	0xffffffff


	//   ....[155]....
        /*02f8*/ 	.word	0xffffffff


	//   ....[156]....
        /*02fc*/ 	.word	0xffffffff


	//   ....[157]....
        /*0300*/ 	.word	0xffffffff


	//   ....[158]....
        /*0304*/ 	.word	0xffffffff


	//   ....[159]....
        /*0308*/ 	.word	0xffffffff


	//   ....[160]....
        /*030c*/ 	.word	0xffffffff


	//   ....[161]....
        /*0310*/ 	.word	0xffffffff


	//   ....[162]....
        /*0314*/ 	.word	0xffffffff


	//   ....[163]....
        /*0318*/ 	.word	0xffffffff


	//   ....[164]....
        /*031c*/ 	.word	0xffffffff


	//   ....[165]....
        /*0320*/ 	.word	0xffffffff


	//   ....[166]....
        /*0324*/ 	.word	0xffffffff


	//   ....[167]....
        /*0328*/ 	.word	0xffffffff


	//   ....[168]....
        /*032c*/ 	.word	0xffffffff


	//   ....[169]....
        /*0330*/ 	.word	0xffffffff


	//   ....[170]....
        /*0334*/ 	.word	0xffffffff


	//   ....[171]....
        /*0338*/ 	.word	0xffffffff


	//   ....[172]....
        /*033c*/ 	.word	0xffffffff


	//   ....[173]....
        /*0340*/ 	.word	0xffffffff


	//   ....[174]....
        /*0344*/ 	.word	0xffffffff


	//   ....[175]....
        /*0348*/ 	.word	0xffffffff


	//   ....[176]....
        /*034c*/ 	.word	0xffffffff


	//   ....[177]....
        /*0350*/ 	.word	0xffffffff


	//   ....[178]....
        /*0354*/ 	.word	0xffffffff


	//   ....[179]....
        /*0358*/ 	.word	0xffffffff


	//   ....[180]....
        /*035c*/ 	.word	0xffffffff


	//   ....[181]....
        /*0360*/ 	.word	0xffffffff


	//   ....[182]....
        /*0364*/ 	.word	0xffffffff


	//   ....[183]....
        /*0368*/ 	.word	0xffffffff


	//   ....[184]....
        /*036c*/ 	.word	0xffffffff


	//   ....[185]....
        /*0370*/ 	.word	0xffffffff


	//   ....[186]....
        /*0374*/ 	.word	0xffffffff


	//   ....[187]....
        /*0378*/ 	.word	0xffffffff


	//   ....[188]....
        /*037c*/ 	.word	0xffffffff


	//   ....[189]....
        /*0380*/ 	.word	0xffffffff


	//   ....[190]....
        /*0384*/ 	.word	0xffffffff


	//   ....[191]....
        /*0388*/ 	.word	0xffffffff


	//   ....[192]....
        /*038c*/ 	.word	0xffffffff


	//   ....[193]....
        /*0390*/ 	.word	0xffffffff


	//   ....[194]....
        /*0394*/ 	.word	0xffffffff


	//   ....[195]....
        /*0398*/ 	.word	0xffffffff


	//   ....[196]....
        /*039c*/ 	.word	0xffffffff


	//   ....[197]....
        /*03a0*/ 	.word	0xffffffff


	//   ....[198]....
        /*03a4*/ 	.word	0xffffffff


	//   ....[199]....
        /*03a8*/ 	.word	0xffffffff


	//   ....[200]....
        /*03ac*/ 	.word	0xffffffff


	//   ....[201]....
        /*03b0*/ 	.word	0xffffffff


	//   ....[202]....
        /*03b4*/ 	.word	0xffffffff


	//   ....[203]....
        /*03b8*/ 	.word	0xffffffff


	//   ....[204]....
        /*03bc*/ 	.word	0xffffffff


	//   ....[205]....
        /*03c0*/ 	.word	0xffffffff


	//   ....[206]....
        /*03c4*/ 	.word	0xffffffff


	//   ....[207]....
        /*03c8*/ 	.word	0xffffffff


	//   ....[208]....
        /*03cc*/ 	.word	0xffffffff


	//   ....[209]....
        /*03d0*/ 	.word	0xffffffff


	//   ....[210]....
        /*03d4*/ 	.word	0xffffffff


	//   ....[211]....
        /*03d8*/ 	.word	0xffffffff


	//   ....[212]....
        /*03dc*/ 	.word	0xffffffff


	//   ....[213]....
        /*03e0*/ 	.word	0xffffffff


	//   ....[214]....
        /*03e4*/ 	.word	0xffffffff


	//   ....[215]....
        /*03e8*/ 	.word	0xffffffff


	//   ....[216]....
        /*03ec*/ 	.word	0xffffffff


	//   ....[217]....
        /*03f0*/ 	.word	0xffffffff


	//   ....[218]....
        /*03f4*/ 	.word	0xffffffff


	//   ....[219]....
        /*03f8*/ 	.word	0xffffffff


	//   ....[220]....
        /*03fc*/ 	.word	0xffffffff


	//   ....[221]....
        /*0400*/ 	.word	0xffffffff


	//   ....[222]....
        /*0404*/ 	.word	0xffffffff


	//   ....[223]....
        /*0408*/ 	.word	0xffffffff


	//   ....[224]....
        /*040c*/ 	.word	0xffffffff


	//   ....[225]....
        /*0410*/ 	.word	0xffffffff


	//   ....[226]....
        /*0414*/ 	.word	0xffffffff


	//   ....[227]....
        /*0418*/ 	.word	0xffffffff


	//   ....[228]....
        /*041c*/ 	.word	0xffffffff


	//   ....[229]....
        /*0420*/ 	.word	0xffffffff


	//   ....[230]....
        /*0424*/ 	.word	0xffffffff


	//   ....[231]....
        /*0428*/ 	.word	0xffffffff


	//   ....[232]....
        /*042c*/ 	.word	0xffffffff


	//   ....[233]....
        /*0430*/ 	.word	0xffffffff


	//   ....[234]....
        /*0434*/ 	.word	0xffffffff


	//   ....[235]....
        /*0438*/ 	.word	0xffffffff


	//   ....[236]....
        /*043c*/ 	.word	0xffffffff


	//   ....[237]....
        /*0440*/ 	.word	0xffffffff


	//   ....[238]....
        /*0444*/ 	.word	0xffffffff


	//   ....[239]....
        /*0448*/ 	.word	0xffffffff


	//   ....[240]....
        /*044c*/ 	.word	0xffffffff


	//   ....[241]....
        /*0450*/ 	.word	0xffffffff


	//   ....[242]....
        /*0454*/ 	.word	0xffffffff


	//   ....[243]....
        /*0458*/ 	.word	0xffffffff


	//   ....[244]....
        /*045c*/ 	.word	0xffffffff


	//   ....[245]....
        /*0460*/ 	.word	0xffffffff


	//   ....[246]....
        /*0464*/ 	.word	0xffffffff


	//   ....[247]....
        /*0468*/ 	.word	0xffffffff


	//   ....[248]....
        /*046c*/ 	.word	0xffffffff


	//   ....[249]....
        /*0470*/ 	.word	0xffffffff


	//   ....[250]....
        /*0474*/ 	.word	0xffffffff


	//   ....[251]....
        /*0478*/ 	.word	0xffffffff


	//   ....[252]....
        /*047c*/ 	.word	0xffffffff


	//   ....[253]....
        /*0480*/ 	.word	0xffffffff


	//   ....[254]....
        /*0484*/ 	.word	0xffffffff


	//   ....[255]....
        /*0488*/ 	.word	0xffffffff


	//   ....[0]....
        /*048c*/ 	.word	0xffffffff


	//   ....[1]....
        /*0490*/ 	.word	0xffffffff


	//   ....[2]....
        /*0494*/ 	.word	0xffffffff


	//   ....[3]....
        /*0498*/ 	.word	0xffffffff


	//   ....[4]....
        /*049c*/ 	.word	0xffffffff


	//   ....[5]....
        /*04a0*/ 	.word	0xffffffff


	//   ....[6]....
        /*04a4*/ 	.word	0xffffffff


	//   ....[7]....
        /*04a8*/ 	.word	0xffffffff


	//   ....[8]....
        /*04ac*/ 	.word	0xffffffff


	//   ....[9]....
        /*04b0*/ 	.word	0xffffffff


	//   ....[10]....
        /*04b4*/ 	.word	0xffffffff


	//   ....[11]....
        /*04b8*/ 	.word	0xffffffff


	//   ....[12]....
        /*04bc*/ 	.word	0xffffffff


	//   ....[13]....
        /*04c0*/ 	.word	0xffffffff


	//   ....[14]....
        /*04c4*/ 	.word	0xffffffff


	//   ....[15]....
        /*04c8*/ 	.word	0xffffffff


	//   ....[16]....
        /*04cc*/ 	.word	0xffffffff


	//   ....[17]....
        /*04d0*/ 	.word	0xffffffff


	//   ....[18]....
        /*04d4*/ 	.word	0xffffffff


	//   ....[19]....
        /*04d8*/ 	.word	0xffffffff


	//   ....[20]....
        /*04dc*/ 	.word	0xffffffff


	//   ....[21]....
        /*04e0*/ 	.word	0xffffffff


	//   ....[22]....
        /*04e4*/ 	.word	0xffffffff


	//   ....[23]....
        /*04e8*/ 	.word	0xffffffff


	//   ....[24]....
        /*04ec*/ 	.word	0xffffffff


	//   ....[25]....
        /*04f0*/ 	.word	0xffffffff


	//   ....[26]....
        /*04f4*/ 	.word	0xffffffff


	//   ....[27]....
        /*04f8*/ 	.word	0xffffffff


	//   ....[28]....
        /*04fc*/ 	.word	0xffffffff


	//   ....[29]....
        /*0500*/ 	.word	0xffffffff


	//   ....[30]....
        /*0504*/ 	.word	0xffffffff


	//   ....[31]....
        /*0508*/ 	.word	0xffffffff


	//   ....[32]....
        /*050c*/ 	.word	0xffffffff


	//   ....[33]....
        /*0510*/ 	.word	0xffffffff


	//   ....[34]....
        /*0514*/ 	.word	0xffffffff


	//   ....[35]....
        /*0518*/ 	.word	0xffffffff


	//   ....[36]....
        /*051c*/ 	.word	0xffffffff


	//   ....[37]....
        /*0520*/ 	.word	0xffffffff


	//   ....[38]....
        /*0524*/ 	.word	0xffffffff


	//   ....[39]....
        /*0528*/ 	.word	0xffffffff


	//   ....[40]....
        /*052c*/ 	.word	0xffffffff


	//   ....[41]....
        /*0530*/ 	.word	0xffffffff


	//   ....[42]....
        /*0534*/ 	.word	0xffffffff


	//   ....[43]....
        /*0538*/ 	.word	0xffffffff


	//   ....[44]....
        /*053c*/ 	.word	0xffffffff


	//   ....[45]....
        /*0540*/ 	.word	0xffffffff


	//   ....[46]....
        /*0544*/ 	.word	0xffffffff


	//   ....[47]....
        /*0548*/ 	.word	0xffffffff


	//   ....[48]....
        /*054c*/ 	.word	0xffffffff


	//   ....[49]....
        /*0550*/ 	.word	0xffffffff


	//   ....[50]....
        /*0554*/ 	.word	0xffffffff


	//   ....[51]....
        /*0558*/ 	.word	0xffffffff


	//   ....[52]....
        /*055c*/ 	.word	0xffffffff


	//   ....[53]....
        /*0560*/ 	.word	0xffffffff


	//   ....[54]....
        /*0564*/ 	.word	0xffffffff


	//   ....[55]....
        /*0568*/ 	.word	0xffffffff


	//   ....[56]....
        /*056c*/ 	.word	0xffffffff


	//   ....[57]....
        /*0570*/ 	.word	0xffffffff


	//   ....[58]....
        /*0574*/ 	.word	0xffffffff


	//   ....[59]....
        /*0578*/ 	.word	0xffffffff


	//   ....[60]....
        /*057c*/ 	.word	0xffffffff


	//   ....[61]....
        /*0580*/ 	.word	0xffffffff


	//   ....[62]....
        /*0584*/ 	.word	0xffffffff


	//   ....[63]....
        /*0588*/ 	.word	0xffffffff


	//   ....[64]....
        /*058c*/ 	.word	0xffffffff


	//   ....[65]....
        /*0590*/ 	.word	0xffffffff


	//   ....[66]....
        /*0594*/ 	.word	0xffffffff


	//   ....[67]....
        /*0598*/ 	.word	0xffffffff


	//   ....[68]....
        /*059c*/ 	.word	0xffffffff


	//   ....[69]....
        /*05a0*/ 	.word	0xffffffff


	//   ....[70]....
        /*05a4*/ 	.word	0xffffffff


	//   ....[71]....
        /*05a8*/ 	.word	0xffffffff


	//   ....[72]....
        /*05ac*/ 	.word	0xffffffff


	//   ....[73]....
        /*05b0*/ 	.word	0xffffffff


	//   ....[74]....
        /*05b4*/ 	.word	0xffffffff


	//   ....[75]....
        /*05b8*/ 	.word	0xffffffff


	//   ....[76]....
        /*05bc*/ 	.word	0xffffffff


	//   ....[77]....
        /*05c0*/ 	.word	0xffffffff


	//   ....[78]....
        /*05c4*/ 	.word	0xffffffff


	//   ....[79]....
        /*05c8*/ 	.word	0xffffffff


	//   ....[80]....
        /*05cc*/ 	.word	0xffffffff


	//   ....[81]....
        /*05d0*/ 	.word	0xffffffff


	//   ....[82]....
        /*05d4*/ 	.word	0xffffffff


	//   ....[83]....
        /*05d8*/ 	.word	0xffffffff


	//   ....[84]....
        /*05dc*/ 	.word	0xffffffff


	//   ....[85]....
        /*05e0*/ 	.word	0xffffffff


	//   ....[86]....
        /*05e4*/ 	.word	0xffffffff


	//   ....[87]....
        /*05e8*/ 	.word	0xffffffff


	//   ....[88]....
        /*05ec*/ 	.word	0xffffffff


	//   ....[89]....
        /*05f0*/ 	.word	0xffffffff


	//   ....[90]....
        /*05f4*/ 	.word	0xffffffff


	//   ....[91]....
        /*05f8*/ 	.word	0xffffffff


	//   ....[92]....
        /*05fc*/ 	.word	0xffffffff


	//   ....[93]....
        /*0600*/ 	.word	0xffffffff


	//   ....[94]....
        /*0604*/ 	.word	0xffffffff


	//   ....[95]....
        /*0608*/ 	.word	0xffffffff


	//   ....[96]....
        /*060c*/ 	.word	0xffffffff


	//   ....[97]....
        /*0610*/ 	.word	0xffffffff


	//   ....[98]....
        /*0614*/ 	.word	0xffffffff


	//   ....[99]....
        /*0618*/ 	.word	0xffffffff


	//   ....[100]....
        /*061c*/ 	.word	0xffffffff


	//   ....[101]....
        /*0620*/ 	.word	0xffffffff


	//   ....[102]....
        /*0624*/ 	.word	0xffffffff


	//   ....[103]....
        /*0628*/ 	.word	0xffffffff


	//   ....[104]....
        /*062c*/ 	.word	0xffffffff


	//   ....[105]....
        /*0630*/ 	.word	0xffffffff


	//   ....[106]....
        /*0634*/ 	.word	0xffffffff


	//   ....[107]....
        /*0638*/ 	.word	0xffffffff


	//   ....[108]....
        /*063c*/ 	.word	0xffffffff


	//   ....[109]....
        /*0640*/ 	.word	0xffffffff


	//   ....[110]....
        /*0644*/ 	.word	0xffffffff


	//   ....[111]....
        /*0648*/ 	.word	0xffffffff


	//   ....[112]....
        /*064c*/ 	.word	0xffffffff


	//   ....[113]....
        /*0650*/ 	.word	0xffffffff


	//   ....[114]....
        /*0654*/ 	.word	0xffffffff


	//   ....[115]....
        /*0658*/ 	.word	0xffffffff


	//   ....[116]....
        /*065c*/ 	.word	0xffffffff


	//   ....[117]....
        /*0660*/ 	.word	0xffffffff


	//   ....[118]....
        /*0664*/ 	.word	0xffffffff


	//   ....[119]....
        /*0668*/ 	.word	0xffffffff


	//   ....[120]....
        /*066c*/ 	.word	0xffffffff


	//   ....[121]....
        /*0670*/ 	.word	0xffffffff


	//   ....[122]....
        /*0674*/ 	.word	0xffffffff


	//   ....[123]....
        /*0678*/ 	.word	0xffffffff


	//   ....[124]....
        /*067c*/ 	.word	0xffffffff


	//   ....[125]....
        /*0680*/ 	.word	0xffffffff


	//   ....[126]....
        /*0684*/ 	.word	0xffffffff


	//   ....[127]....
        /*0688*/ 	.word	0xffffffff


	//   ....[128]....
        /*068c*/ 	.word	0xffffffff


	//   ....[129]....
        /*0690*/ 	.word	0xffffffff


	//   ....[130]....
        /*0694*/ 	.word	0xffffffff


	//   ....[131]....
        /*0698*/ 	.word	0xffffffff


	//   ....[132]....
        /*069c*/ 	.word	0xffffffff


	//   ....[133]....
        /*06a0*/ 	.word	0xffffffff


	//   ....[134]....
        /*06a4*/ 	.word	0xffffffff


	//   ....[135]....
        /*06a8*/ 	.word	0xffffffff


	//   ....[136]....
        /*06ac*/ 	.word	0xffffffff


	//   ....[137]....
        /*06b0*/ 	.word	0xffffffff


	//   ....[138]....
        /*06b4*/ 	.word	0xffffffff


	//   ....[139]....
        /*06b8*/ 	.word	0xffffffff


	//   ....[140]....
        /*06bc*/ 	.word	0xffffffff


	//   ....[141]....
        /*06c0*/ 	.word	0xffffffff


	//   ....[142]....
        /*06c4*/ 	.word	0xffffffff


	//   ....[143]....
        /*06c8*/ 	.word	0xffffffff


	//   ....[144]....
        /*06cc*/ 	.word	0xffffffff


	//   ....[145]....
        /*06d0*/ 	.word	0xffffffff


	//   ....[146]....
        /*06d4*/ 	.word	0xffffffff


	//   ....[147]....
        /*06d8*/ 	.word	0xffffffff


	//   ....[148]....
        /*06dc*/ 	.word	0xffffffff


	//   ....[149]....
        /*06e0*/ 	.word	0xffffffff


	//   ....[150]....
        /*06e4*/ 	.word	0xffffffff


	//   ....[151]....
        /*06e8*/ 	.word	0xffffffff


	//   ....[152]....
        /*06ec*/ 	.word	0xffffffff


	//   ....[153]....
        /*06f0*/ 	.word	0xffffffff


	//   ....[154]....
        /*06f4*/ 	.word	0xffffffff


	//   ....[155]....
        /*06f8*/ 	.word	0xffffffff


	//   ....[156]....
        /*06fc*/ 	.word	0xffffffff


	//   ....[157]....
        /*0700*/ 	.word	0xffffffff


	//   ....[158]....
        /*0704*/ 	.word	0xffffffff


	//   ....[159]....
        /*0708*/ 	.word	0xffffffff


	//   ....[160]....
        /*070c*/ 	.word	0xffffffff


	//   ....[161]....
        /*0710*/ 	.word	0xffffffff


	//   ....[162]....
        /*0714*/ 	.word	0xffffffff


	//   ....[163]....
        /*0718*/ 	.word	0xffffffff


	//   ....[164]....
        /*071c*/ 	.word	0xffffffff


	//   ....[165]....
        /*0720*/ 	.word	0xffffffff


	//   ....[166]....
        /*0724*/ 	.word	0xffffffff


	//   ....[167]....
        /*0728*/ 	.word	0xffffffff


	//   ....[168]....
        /*072c*/ 	.word	0xffffffff


	//   ....[169]....
        /*0730*/ 	.word	0xffffffff


	//   ....[170]....
        /*0734*/ 	.word	0xffffffff


	//   ....[171]....
        /*0738*/ 	.word	0xffffffff


	//   ....[172]....
        /*073c*/ 	.word	0xffffffff


	//   ....[173]....
        /*0740*/ 	.word	0xffffffff


	//   ....[174]....
        /*0744*/ 	.word	0xffffffff


	//   ....[175]....
        /*0748*/ 	.word	0xffffffff


	//   ....[176]....
        /*074c*/ 	.word	0xffffffff


	//   ....[177]....
        /*0750*/ 	.word	0xffffffff


	//   ....[178]....
        /*0754*/ 	.word	0xffffffff


	//   ....[179]....
        /*0758*/ 	.word	0xffffffff


	//   ....[180]....
        /*075c*/ 	.word	0xffffffff


	//   ....[181]....
        /*0760*/ 	.word	0xffffffff


	//   ....[182]....
        /*0764*/ 	.word	0xffffffff


	//   ....[183]....
        /*0768*/ 	.word	0xffffffff


	//   ....[184]....
        /*076c*/ 	.word	0xffffffff


	//   ....[185]....
        /*0770*/ 	.word	0xffffffff


	//   ....[186]....
        /*0774*/ 	.word	0xffffffff


	//   ....[187]....
        /*0778*/ 	.word	0xffffffff


	//   ....[188]....
        /*077c*/ 	.word	0xffffffff


	//   ....[189]....
        /*0780*/ 	.word	0xffffffff


	//   ....[190]....
        /*0784*/ 	.word	0xffffffff


	//   ....[191]....
        /*0788*/ 	.word	0xffffffff


	//   ....[192]....
        /*078c*/ 	.word	0xffffffff


	//   ....[193]....
        /*0790*/ 	.word	0xffffffff


	//   ....[194]....
        /*0794*/ 	.word	0xffffffff


	//   ....[195]....
        /*0798*/ 	.word	0xffffffff


	//   ....[196]....
        /*079c*/ 	.word	0xffffffff


	//   ....[197]....
        /*07a0*/ 	.word	0xffffffff


	//   ....[198]....
        /*07a4*/ 	.word	0xffffffff


	//   ....[199]....
        /*07a8*/ 	.word	0xffffffff


	//   ....[200]....
        /*07ac*/ 	.word	0xffffffff


	//   ....[201]....
        /*07b0*/ 	.word	0xffffffff


	//   ....[202]....
        /*07b4*/ 	.word	0xffffffff


	//   ....[203]....
        /*07b8*/ 	.word	0xffffffff


	//   ....[204]....
        /*07bc*/ 	.word	0xffffffff


	//   ....[205]....
        /*07c0*/ 	.word	0xffffffff


	//   ....[206]....
        /*07c4*/ 	.word	0xffffffff


	//   ....[207]....
        /*07c8*/ 	.word	0xffffffff


	//   ....[208]....
        /*07cc*/ 	.word	0xffffffff


	//   ....[209]....
        /*07d0*/ 	.word	0xffffffff


	//   ....[210]....
        /*07d4*/ 	.word	0xffffffff


	//   ....[211]....
        /*07d8*/ 	.word	0xffffffff


	//   ....[212]....
        /*07dc*/ 	.word	0xffffffff


	//   ....[213]....
        /*07e0*/ 	.word	0xffffffff


	//   ....[214]....
        /*07e4*/ 	.word	0xffffffff


	//   ....[215]....
        /*07e8*/ 	.word	0xffffffff


	//   ....[216]....
        /*07ec*/ 	.word	0xffffffff


	//   ....[217]....
        /*07f0*/ 	.word	0xffffffff


	//   ....[218]....
        /*07f4*/ 	.word	0xffffffff


	//   ....[219]....
        /*07f8*/ 	.word	0xffffffff


	//   ....[220]....
        /*07fc*/ 	.word	0xffffffff


	//   ....[221]....
        /*0800*/ 	.word	0xffffffff


	//   ....[222]....
        /*0804*/ 	.word	0xffffffff


	//   ....[223]....
        /*0808*/ 	.word	0xffffffff


	//   ....[224]....
        /*080c*/ 	.word	0xffffffff


	//   ....[225]....
        /*0810*/ 	.word	0xffffffff


	//   ....[226]....
        /*0814*/ 	.word	0xffffffff


	//   ....[227]....
        /*0818*/ 	.word	0xffffffff


	//   ....[228]....
        /*081c*/ 	.word	0xffffffff


	//   ....[229]....
        /*0820*/ 	.word	0xffffffff


	//   ....[230]....
        /*0824*/ 	.word	0xffffffff


	//   ....[231]....
        /*0828*/ 	.word	0xffffffff


	//   ....[232]....
        /*082c*/ 	.word	0xffffffff


	//   ....[233]....
        /*0830*/ 	.word	0xffffffff


	//----- nvinfo : EIATTR_COOP_GROUP_INSTR_OFFSETS
	.align		4
.L_576:
        /*0834*/ 	.byte	0x04, 0x28
        /*0836*/ 	.short	(.L_578 - .L_577)


	//   ....[0]....
.L_577:
        /*0838*/ 	.word	0x00002320


	//   ....[1]....
        /*083c*/ 	.word	0x00002340


	//   ....[2]....
        /*0840*/ 	.word	0x00002370


	//   ....[3]....
        /*0844*/ 	.word	0x00002380


	//   ....[4]....
        /*0848*/ 	.word	0x00002390


	//   ....[5]....
        /*084c*/ 	.word	0x000023a0


	//   ....[6]....
        /*0850*/ 	.word	0x00002400


	//   ....[7]....
        /*0854*/ 	.word	0x00002410


	//   ....[8]....
        /*0858*/ 	.word	0x00002440


	//   ....[9]....
        /*085c*/ 	.word	0x00002450


	//   ....[10]....
        /*0860*/ 	.word	0x00002490


	//   ....[11]....
        /*0864*/ 	.word	0x000024b0


	//   ....[12]....
        /*0868*/ 	.word	0x00002520


	//   ....[13]....
        /*086c*/ 	.word	0x00002550


	//   ....[14]....
        /*0870*/ 	.word	0x00002560


	//   ....[15]....
        /*0874*/ 	.word	0x00002570


	//   ....[16]....
        /*0878*/ 	.word	0x00002580


	//   ....[17]....
        /*087c*/ 	.word	0x00002590


	//   ....[18]....
        /*0880*/ 	.word	0x000025a0


	//   ....[19]....
        /*0884*/ 	.word	0x000025b0


	//   ....[20]....
        /*0888*/ 	.word	0x000025c0


	//   ....[21]....
        /*088c*/ 	.word	0x000025d0


	//   ....[22]....
        /*0890*/ 	.word	0x00002690


	//   ....[23]....
        /*0894*/ 	.word	0x000026a0


	//   ....[24]....
        /*0898*/ 	.word	0x000026b0


	//   ....[25]....
        /*089c*/ 	.word	0x000026c0


	//   ....[26]....
        /*08a0*/ 	.word	0x000026d0


	//   ....[27]....
        /*08a4*/ 	.word	0x000026e0


	//   ....[28]....
        /*08a8*/ 	.word	0x000026f0


	//   ....[29]....
        /*08ac*/ 	.word	0x00002700


	//   ....[30]....
        /*08b0*/ 	.word	0x00002710


	//   ....[31]....
        /*08b4*/ 	.word	0x00002720


	//   ....[32]....
        /*08b8*/ 	.word	0x00002780


	//   ....[33]....
        /*08bc*/ 	.word	0x00002790


	//   ....[34]....
        /*08c0*/ 	.word	0x000027a0


	//   ....[35]....
        /*08c4*/ 	.word	0x000027b0


	//   ....[36]....
        /*08c8*/ 	.word	0x000027c0


	//   ....[37]....
        /*08cc*/ 	.word	0x000027d0


	//   ....[38]....
        /*08d0*/ 	.word	0x000027e0


	//   ....[39]....
        /*08d4*/ 	.word	0x000027f0


	//   ....[40]....
        /*08d8*/ 	.word	0x00002800


	//   ....[41]....
        /*08dc*/ 	.word	0x00002810


	//   ....[42]....
        /*08e0*/ 	.word	0x00002830


	//   ....[43]....
        /*08e4*/ 	.word	0x00002840


	//   ....[44]....
        /*08e8*/ 	.word	0x00002890


	//   ....[45]....
        /*08ec*/ 	.word	0x000028a0


	//   ....[46]....
        /*08f0*/ 	.word	0x000028b0


	//   ....[47]....
        /*08f4*/ 	.word	0x000028c0


	//   ....[48]....
        /*08f8*/ 	.word	0x000028d0


	//   ....[49]....
        /*08fc*/ 	.word	0x000028e0


	//   ....[50]....
        /*0900*/ 	.word	0x000028f0


	//   ....[51]....
        /*0904*/ 	.word	0x00002900


	//   ....[52]....
        /*0908*/ 	.word	0x000029d0


	//   ....[53]....
        /*090c*/ 	.word	0x000029e0


	//   ....[54]....
        /*0910*/ 	.word	0x00002a00


	//   ....[55]....
        /*0914*/ 	.word	0x00002a20


	//   ....[56]....
        /*0918*/ 	.word	0x00002a30


	//   ....[57]....
        /*091c*/ 	.word	0x00002a40


	//   ....[58]....
        /*0920*/ 	.word	0x00002a50


	//   ....[59]....
        /*0924*/ 	.word	0x00002a60


	//   ....[60]....
        /*0928*/ 	.word	0x00002a70


	//   ....[61]....
        /*092c*/ 	.word	0x00002a80


	//   ....[62]....
        /*0930*/ 	.word	0x00002a90


	//   ....[63]....
        /*0934*/ 	.word	0x00002aa0


	//   ....[64]....
        /*0938*/ 	.word	0x00002ac0


	//   ....[65]....
        /*093c*/ 	.word	0x00002ad0


	//   ....[66]....
        /*0940*/ 	.word	0x00002b20


	//   ....[67]....
        /*0944*/ 	.word	0x00002b30


	//   ....[68]....
        /*0948*/ 	.word	0x00002b40


	//   ....[69]....
        /*094c*/ 	.word	0x00002b50


	//   ....[70]....
        /*0950*/ 	.word	0x00002b60


	//   ....[71]....
        /*0954*/ 	.word	0x00002b70


	//   ....[72]....
        /*0958*/ 	.word	0x00002b80


	//   ....[73]....
        /*095c*/ 	.word	0x00002b90


	//   ....[74]....
        /*0960*/ 	.word	0x00002c80


	//   ....[75]....
        /*0964*/ 	.word	0x00002ca0


	//   ....[76]....
        /*0968*/ 	.word	0x00002cb0


	//   ....[77]....
        /*096c*/ 	.word	0x00002cc0


	//   ....[78]....
        /*0970*/ 	.word	0x00002cd0


	//   ....[79]....
        /*0974*/ 	.word	0x00002ce0


	//   ....[80]....
        /*0978*/ 	.word	0x00002cf0


	//   ....[81]....
        /*097c*/ 	.word	0x00002d00


	//   ....[82]....
        /*0980*/ 	.word	0x00002d10


	//   ....[83]....
        /*0984*/ 	.word	0x00002d20


	//   ....[84]....
        /*0988*/ 	.word	0x00002d30


	//   ....[85]....
        /*098c*/ 	.word	0x00002d40


	//   ....[86]....
        /*0990*/ 	.word	0x00002d70


	//   ....[87]....
        /*0994*/ 	.word	0x00002d80


	//   ....[88]....
        /*0998*/ 	.word	0x00002da0


	//   ....[89]....
        /*099c*/ 	.word	0x00002db0


	//   ....[90]....
        /*09a0*/ 	.word	0x00002e00


	//   ....[91]....
        /*09a4*/ 	.word	0x00002e10


	//   ....[92]....
        /*09a8*/ 	.word	0x00002e20


	//   ....[93]....
        /*09ac*/ 	.word	0x00002e30


	//   ....[94]....
        /*09b0*/ 	.word	0x00002e40


	//   ....[95]....
        /*09b4*/ 	.word	0x00002e50


	//   ....[96]....
        /*09b8*/ 	.word	0x00002e60


	//   ....[97]....
        /*09bc*/ 	.word	0x00002e70


	//   ....[98]....
        /*09c0*/ 	.word	0x000071a0


	//   ....[99]....
        /*09c4*/ 	.word	0x000071d0


	//   ....[100]....
        /*09c8*/ 	.word	0x000071e0


	//   ....[101]....
        /*09cc*/ 	.word	0x000071f0


	//   ....[102]....
        /*09d0*/ 	.word	0x00007200


	//   ....[103]....
        /*09d4*/ 	.word	0x00007210


	//   ....[104]....
        /*09d8*/ 	.word	0x00007220


	//   ....[105]....
        /*09dc*/ 	.word	0x00007230


	//   ....[106]....
        /*09e0*/ 	.word	0x00007240


	//   ....[107]....
        /*09e4*/ 	.word	0x00007250


	//   ....[108]....
        /*09e8*/ 	.word	0x00007280


	//   ....[109]....
        /*09ec*/ 	.word	0x00007290


	//   ....[110]....
        /*09f0*/ 	.word	0x000072a0


	//   ....[111]....
        /*09f4*/ 	.word	0x000072b0


	//   ....[112]....
        /*09f8*/ 	.word	0x000072c0


	//   ....[113]....
        /*09fc*/ 	.word	0x000072d0


	//   ....[114]....
        /*0a00*/ 	.word	0x000072e0


	//   ....[115]....
        /*0a04*/ 	.word	0x000072f0


	//   ....[116]....
        /*0a08*/ 	.word	0x00007300


	//   ....[117]....
        /*0a0c*/ 	.word	0x00007310


	//   ....[118]....
        /*0a10*/ 	.word	0x00007330


	//   ....[119]....
        /*0a14*/ 	.word	0x00007340


	//   ....[120]....
        /*0a18*/ 	.word	0x00007350


	//   ....[121]....
        /*0a1c*/ 	.word	0x00007360


	//   ....[122]....
        /*0a20*/ 	.word	0x00007390


	//   ....[123]....
        /*0a24*/ 	.word	0x000073a0


	//   ....[124]....
        /*0a28*/ 	.word	0x000073b0


	//   ....[125]....
        /*0a2c*/ 	.word	0x000073c0


	//   ....[126]....
        /*0a30*/ 	.word	0x000073d0


	//   ....[127]....
        /*0a34*/ 	.word	0x000073e0


	//   ....[128]....
        /*0a38*/ 	.word	0x000073f0


	//   ....[129]....
        /*0a3c*/ 	.word	0x00007400


	//   ....[130]....
        /*0a40*/ 	.word	0x00007480


	//   ....[131]....
        /*0a44*/ 	.word	0x000074c0


	//   ....[132]....
        /*0a48*/ 	.word	0x00007500


	//   ....[133]....
        /*0a4c*/ 	.word	0x00007510


	//   ....[134]....
        /*0a50*/ 	.word	0x00007520


	//   ....[135]....
        /*0a54*/ 	.word	0x00007530


	//   ....[136]....
        /*0a58*/ 	.word	0x00007540


	//   ....[137]....
        /*0a5c*/ 	.word	0x00007550


	//   ....[138]....
        /*0a60*/ 	.word	0x00007560


	//   ....[139]....
        /*0a64*/ 	.word	0x00007570


	//   ....[140]....
        /*0a68*/ 	.word	0x00007580


	//   ....[141]....
        /*0a6c*/ 	.word	0x00007590


	//   ....[142]....
        /*0a70*/ 	.word	0x000075a0


	//   ....[143]....
        /*0a74*/ 	.word	0x000075b0


	//   ....[144]....
        /*0a78*/ 	.word	0x000075f0


	//   ....[145]....
        /*0a7c*/ 	.word	0x00007600


	//   ....[146]....
        /*0a80*/ 	.word	0x00007610


	//   ....[147]....
        /*0a84*/ 	.word	0x00007620


	//   ....[148]....
        /*0a88*/ 	.word	0x00007630


	//   ....[149]....
        /*0a8c*/ 	.word	0x00007640


	//   ....[150]....
        /*0a90*/ 	.word	0x00007660


	//   ....[151]....
        /*0a94*/ 	.word	0x00007670


	//   ....[152]....
        /*0a98*/ 	.word	0x00007690


	//   ....[153]....
        /*0a9c*/ 	.word	0x000076a0


	//   ....[154]....
        /*0aa0*/ 	.word	0x00007750


	//   ....[155]....
        /*0aa4*/ 	.word	0x00007770


	//   ....[156]....
        /*0aa8*/ 	.word	0x000077f0


	//   ....[157]....
        /*0aac*/ 	.word	0x00007810


	//   ....[158]....
        /*0ab0*/ 	.word	0x00007840


	//   ....[159]....
        /*0ab4*/ 	.word	0x00007870


	//   ....[160]....
        /*0ab8*/ 	.word	0x00007880


	//   ....[161]....
        /*0abc*/ 	.word	0x00007890


	//   ....[162]....
        /*0ac0*/ 	.word	0x000078a0


	//   ....[163]....
        /*0ac4*/ 	.word	0x000078b0


	//   ....[164]....
        /*0ac8*/ 	.word	0x000078c0


	//   ....[165]....
        /*0acc*/ 	.word	0x000078d0


	//   ....[166]....
        /*0ad0*/ 	.word	0x000078e0


	//   ....[167]....
        /*0ad4*/ 	.word	0x00007900


	//   ....[168]....
        /*0ad8*/ 	.word	0x00007910


	//   ....[169]....
        /*0adc*/ 	.word	0x00007920


	//   ....[170]....
        /*0ae0*/ 	.word	0x00007930


	//   ....[171]....
        /*0ae4*/ 	.word	0x00007940


	//   ....[172]....
        /*0ae8*/ 	.word	0x00007950


	//   ....[173]....
        /*0aec*/ 	.word	0x00007960


	//   ....[174]....
        /*0af0*/ 	.word	0x000079d0


	//   ....[175]....
        /*0af4*/ 	.word	0x00007a50


	//   ....[176]....
        /*0af8*/ 	.word	0x00007b00


	//   ....[177]....
        /*0afc*/ 	.word	0x00007b10


	//   ....[178]....
        /*0b00*/ 	.word	0x00007b20


	//   ....[179]....
        /*0b04*/ 	.word	0x00007b30


	//   ....[180]....
        /*0b08*/ 	.word	0x00007b40


	//   ....[181]....
        /*0b0c*/ 	.word	0x00007b50


	//   ....[182]....
        /*0b10*/ 	.word	0x00007b60


	//   ....[183]....
        /*0b14*/ 	.word	0x00007b70


	//   ....[184]....
        /*0b18*/ 	.word	0x00007b80


	//   ....[185]....
        /*0b1c*/ 	.word	0x00007b90


	//   ....[186]....
        /*0b20*/ 	.word	0x00007ba0


	//   ....[187]....
        /*0b24*/ 	.word	0x00007bb0


	//   ....[188]....
        /*0b28*/ 	.word	0x00007bc0


	//   ....[189]....
        /*0b2c*/ 	.word	0x00007bd0


	//   ....[190]....
        /*0b30*/ 	.word	0x00007be0


	//   ....[191]....
        /*0b34*/ 	.word	0x00007bf0


	//   ....[192]....
        /*0b38*/ 	.word	0x00007c00


	//   ....[193]....
        /*0b3c*/ 	.word	0x00007c10


	//   ....[194]....
        /*0b40*/ 	.word	0x00007c20


	//   ....[195]....
        /*0b44*/ 	.word	0x00007c30


	//   ....[196]....
        /*0b48*/ 	.word	0x0000be00


	//   ....[197]....
        /*0b4c*/ 	.word	0x0000be30


	//   ....[198]....
        /*0b50*/ 	.word	0x0000be40


	//   ....[199]....
        /*0b54*/ 	.word	0x0000be50


	//   ....[200]....
        /*0b58*/ 	.word	0x0000be60


	//   ....[201]....
        /*0b5c*/ 	.word	0x0000be70


	//   ....[202]....
        /*0b60*/ 	.word	0x0000be80


	//   ....[203]....
        /*0b64*/ 	.word	0x0000be90


	//   ....[204]....
        /*0b68*/ 	.word	0x0000bea0


	//   ....[205]....
        /*0b6c*/ 	.word	0x0000beb0


	//   ....[206]....
        /*0b70*/ 	.word	0x0000bee0


	//   ....[207]....
        /*0b74*/ 	.word	0x0000bef0


	//   ....[208]....
        /*0b78*/ 	.word	0x0000bf00


	//   ....[209]....
        /*0b7c*/ 	.word	0x0000bf10


	//   ....[210]....
        /*0b80*/ 	.word	0x0000bf20


	//   ....[211]....
        /*0b84*/ 	.word	0x0000bf30


	//   ....[212]....
        /*0b88*/ 	.word	0x0000bf40


	//   ....[213]....
        /*0b8c*/ 	.word	0x0000bf50


	//   ....[214]....
        /*0b90*/ 	.word	0x0000bf60


	//   ....[215]....
        /*0b94*/ 	.word	0x0000bf70


	//   ....[216]....
        /*0b98*/ 	.word	0x0000bf90


	//   ....[217]....
        /*0b9c*/ 	.word	0x0000bfa0


	//   ....[218]....
        /*0ba0*/ 	.word	0x0000bfb0


	//   ....[219]....
        /*0ba4*/ 	.word	0x0000bfc0


	//   ....[220]....
        /*0ba8*/ 	.word	0x0000bff0


	//   ....[221]....
        /*0bac*/ 	.word	0x0000c000


	//   ....[222]....
        /*0bb0*/ 	.word	0x0000c010


	//   ....[223]....
        /*0bb4*/ 	.word	0x0000c020


	//   ....[224]....
        /*0bb8*/ 	.word	0x0000c030


	//   ....[225]....
        /*0bbc*/ 	.word	0x0000c040


	//   ....[226]....
        /*0bc0*/ 	.word	0x0000c050


	//   ....[227]....
        /*0bc4*/ 	.word	0x0000c060


	//   ....[228]....
        /*0bc8*/ 	.word	0x0000c0e0


	//   ....[229]....
        /*0bcc*/ 	.word	0x0000c120


	//   ....[230]....
        /*0bd0*/ 	.word	0x0000c160


	//   ....[231]....
        /*0bd4*/ 	.word	0x0000c170


	//   ....[232]....
        /*0bd8*/ 	.word	0x0000c180


	//   ....[233]....
        /*0bdc*/ 	.word	0x0000c190


	//   ....[234]....
        /*0be0*/ 	.word	0x0000c1a0


	//   ....[235]....
        /*0be4*/ 	.word	0x0000c1b0


	//   ....[236]....
        /*0be8*/ 	.word	0x0000c1c0


	//   ....[237]....
        /*0bec*/ 	.word	0x0000c1d0


	//   ....[238]....
        /*0bf0*/ 	.word	0x0000c1e0


	//   ....[239]....
        /*0bf4*/ 	.word	0x0000c1f0


	//   ....[240]....
        /*0bf8*/ 	.word	0x0000c200


	//   ....[241]....
        /*0bfc*/ 	.word	0x0000c210


	//   ....[242]....
        /*0c00*/ 	.word	0x0000c250


	//   ....[243]....
        /*0c04*/ 	.word	0x0000c260


	//   ....[244]....
        /*0c08*/ 	.word	0x0000c270


	//   ....[245]....
        /*0c0c*/ 	.word	0x0000c280


	//   ....[246]....
        /*0c10*/ 	.word	0x0000c290


	//   ....[247]....
        /*0c14*/ 	.word	0x0000c2a0


	//   ....[248]....
        /*0c18*/ 	.word	0x0000c2c0


	//   ....[249]....
        /*0c1c*/ 	.word	0x0000c2d0


	//   ....[250]....
        /*0c20*/ 	.word	0x0000c2f0


	//   ....[251]....
        /*0c24*/ 	.word	0x0000c300


	//   ....[252]....
        /*0c28*/ 	.word	0x0000c3b0


	//   ....[253]....
        /*0c2c*/ 	.word	0x0000c3d0


	//   ....[254]....
        /*0c30*/ 	.word	0x0000c450


	//   ....[255]....
        /*0c34*/ 	.word	0x0000c470


	//   ....[0]....
        /*0c38*/ 	.word	0x0000c4a0


	//   ....[1]....
        /*0c3c*/ 	.word	0x0000c4d0


	//   ....[2]....
        /*0c40*/ 	.word	0x0000c4e0


	//   ....[3]....
        /*0c44*/ 	.word	0x0000c4f0


	//   ....[4]....
        /*0c48*/ 	.word	0x0000c500


	//   ....[5]....
        /*0c4c*/ 	.word	0x0000c510


	//   ....[6]....
        /*0c50*/ 	.word	0x0000c520


	//   ....[7]....
        /*0c54*/ 	.word	0x0000c530


	//   ....[8]....
        /*0c58*/ 	.word	0x0000c540


	//   ....[9]....
        /*0c5c*/ 	.word	0x0000c560


	//   ....[10]....
        /*0c60*/ 	.word	0x0000c570


	//   ....[11]....
        /*0c64*/ 	.word	0x0000c580


	//   ....[12]....
        /*0c68*/ 	.word	0x0000c590


	//   ....[13]....
        /*0c6c*/ 	.word	0x0000c5a0


	//   ....[14]....
        /*0c70*/ 	.word	0x0000c5b0


	//   ....[15]....
        /*0c74*/ 	.word	0x0000c5c0


	//   ....[16]....
        /*0c78*/ 	.word	0x0000c630


	//   ....[17]....
        /*0c7c*/ 	.word	0x0000c6b0


	//   ....[18]....
        /*0c80*/ 	.word	0x0000c760


	//   ....[19]....
        /*0c84*/ 	.word	0x0000c770


	//   ....[20]....
        /*0c88*/ 	.word	0x0000c780


	//   ....[21]....
        /*0c8c*/ 	.word	0x0000c790


	//   ....[22]....
        /*0c90*/ 	.word	0x0000c7a0


	//   ....[23]....
        /*0c94*/ 	.word	0x0000c7b0


	//   ....[24]....
        /*0c98*/ 	.word	0x0000c7c0


	//   ....[25]....
        /*0c9c*/ 	.word	0x0000c7d0


	//   ....[26]....
        /*0ca0*/ 	.word	0x0000c7e0


	//   ....[27]....
        /*0ca4*/ 	.word	0x0000c7f0


	//   ....[28]....
        /*0ca8*/ 	.word	0x0000c800


	//   ....[29]....
        /*0cac*/ 	.word	0x0000c810


	//   ....[30]....
        /*0cb0*/ 	.word	0x0000c820


	//   ....[31]....
        /*0cb4*/ 	.word	0x0000c830


	//   ....[32]....
        /*0cb8*/ 	.word	0x0000c840


	//   ....[33]....
        /*0cbc*/ 	.word	0x0000c850


	//   ....[34]....
        /*0cc0*/ 	.word	0x0000c860


	//   ....[35]....
        /*0cc4*/ 	.word	0x0000c870


	//   ....[36]....
        /*0cc8*/ 	.word	0x0000c880


	//   ....[37]....
        /*0ccc*/ 	.word	0x0000c890


	//   ....[38]....
        /*0cd0*/ 	.word	0x00010a60


	//   ....[39]....
        /*0cd4*/ 	.word	0x00010a90


	//   ....[40]....
        /*0cd8*/ 	.word	0x00010aa0


	//   ....[41]....
        /*0cdc*/ 	.word	0x00010ab0


	//   ....[42]....
        /*0ce0*/ 	.word	0x00010ac0


	//   ....[43]....
        /*0ce4*/ 	.word	0x00010ad0


	//   ....[44]....
        /*0ce8*/ 	.word	0x00010ae0


	//   ....[45]....
        /*0cec*/ 	.word	0x00010af0


	//   ....[46]....
        /*0cf0*/ 	.word	0x00010b00


	//   ....[47]....
        /*0cf4*/ 	.word	0x00010b10


	//   ....[48]....
        /*0cf8*/ 	.word	0x00010b40


	//   ....[49]....
        /*0cfc*/ 	.word	0x00010b50


	//   ....[50]....
        /*0d00*/ 	.word	0x00010b60


	//   ....[51]....
        /*0d04*/ 	.word	0x00010b70


	//   ....[52]....
        /*0d08*/ 	.word	0x00010b80


	//   ....[53]....
        /*0d0c*/ 	.word	0x00010b90


	//   ....[54]....
        /*0d10*/ 	.word	0x00010ba0


	//   ....[55]....
        /*0d14*/ 	.word	0x00010bb0


	//   ....[56]....
        /*0d18*/ 	.word	0x00010bc0


	//   ....[57]....
        /*0d1c*/ 	.word	0x00010bd0


	//   ....[58]....
        /*0d20*/ 	.word	0x00010bf0


	//   ....[59]....
        /*0d24*/ 	.word	0x00010c00


	//   ....[60]....
        /*0d28*/ 	.word	0x00010c10


	//   ....[61]....
        /*0d2c*/ 	.word	0x00010c20


	//   ....[62]....
        /*0d30*/ 	.word	0x00010c50


	//   ....[63]....
        /*0d34*/ 	.word	0x00010c60


	//   ....[64]....
        /*0d38*/ 	.word	0x00010c70


	//   ....[65]....
        /*0d3c*/ 	.word	0x00010c80


	//   ....[66]....
        /*0d40*/ 	.word	0x00010c90


	//   ....[67]....
        /*0d44*/ 	.word	0x00010ca0


	//   ....[68]....
        /*0d48*/ 	.word	0x00010cb0


	//   ....[69]....
        /*0d4c*/ 	.word	0x00010cc0


	//   ....[70]....
        /*0d50*/ 	.word	0x00010d40


	//   ....[71]....
        /*0d54*/ 	.word	0x00010d80


	//   ....[72]....
        /*0d58*/ 	.word	0x00010dc0


	//   ....[73]....
        /*0d5c*/ 	.word	0x00010dd0


	//   ....[74]....
        /*0d60*/ 	.word	0x00010de0


	//   ....[75]....
        /*0d64*/ 	.word	0x00010df0


	//   ....[76]....
        /*0d68*/ 	.word	0x00010e00


	//   ....[77]....
        /*0d6c*/ 	.word	0x00010e10


	//   ....[78]....
        /*0d70*/ 	.word	0x00010e20


	//   ....[79]....
        /*0d74*/ 	.word	0x00010e30


	//   ....[80]....
        /*0d78*/ 	.word	0x00010e40


	//   ....[81]....
        /*0d7c*/ 	.word	0x00010e50


	//   ....[82]....
        /*0d80*/ 	.word	0x00010e60


	//   ....[83]....
        /*0d84*/ 	.word	0x00010e70


	//   ....[84]....
        /*0d88*/ 	.word	0x00010eb0


	//   ....[85]....
        /*0d8c*/ 	.word	0x00010ec0


	//   ....[86]....
        /*0d90*/ 	.word	0x00010ed0


	//   ....[87]....
        /*0d94*/ 	.word	0x00010ee0


	//   ....[88]....
        /*0d98*/ 	.word	0x00010ef0


	//   ....[89]....
        /*0d9c*/ 	.word	0x00010f00


	//   ....[90]....
        /*0da0*/ 	.word	0x00010f20


	//   ....[91]....
        /*0da4*/ 	.word	0x00010f30


	//   ....[92]....
        /*0da8*/ 	.word	0x00010f50


	//   ....[93]....
        /*0dac*/ 	.word	0x00010f60


	//   ....[94]....
        /*0db0*/ 	.word	0x00011010


	//   ....[95]....
        /*0db4*/ 	.word	0x00011030


	//   ....[96]....
        /*0db8*/ 	.word	0x000110b0


	//   ....[97]....
        /*0dbc*/ 	.word	0x000110d0


	//   ....[98]....
        /*0dc0*/ 	.word	0x00011100


	//   ....[99]....
        /*0dc4*/ 	.word	0x00011130


	//   ....[100]....
        /*0dc8*/ 	.word	0x00011140


	//   ....[101]....
        /*0dcc*/ 	.word	0x00011150


	//   ....[102]....
        /*0dd0*/ 	.word	0x00011160


	//   ....[103]....
        /*0dd4*/ 	.word	0x00011170


	//   ....[104]....
        /*0dd8*/ 	.word	0x00011180


	//   ....[105]....
        /*0ddc*/ 	.word	0x00011190


	//   ....[106]....
        /*0de0*/ 	.word	0x000111a0


	//   ....[107]....
        /*0de4*/ 	.word	0x000111c0


	//   ....[108]....
        /*0de8*/ 	.word	0x000111d0


	//   ....[109]....
        /*0dec*/ 	.word	0x000111e0


	//   ....[110]....
        /*0df0*/ 	.word	0x000111f0


	//   ....[111]....
        /*0df4*/ 	.word	0x00011200


	//   ....[112]....
        /*0df8*/ 	.word	0x00011210


	//   ....[113]....
        /*0dfc*/ 	.word	0x00011220


	//   ....[114]....
        /*0e00*/ 	.word	0x00011290


	//   ....[115]....
        /*0e04*/ 	.word	0x00011310


	//   ....[116]....
        /*0e08*/ 	.word	0x000113c0


	//   ....[117]....
        /*0e0c*/ 	.word	0x000113d0


	//   ....[118]....
        /*0e10*/ 	.word	0x000113e0


	//   ....[119]....
        /*0e14*/ 	.word	0x000113f0


	//   ....[120]....
        /*0e18*/ 	.word	0x00011400


	//   ....[121]....
        /*0e1c*/ 	.word	0x00011410


	//   ....[122]....
        /*0e20*/ 	.word	0x00011420


	//   ....[123]....
        /*0e24*/ 	.word	0x00011430


	//   ....[124]....
        /*0e28*/ 	.word	0x00011440


	//   ....[125]....
        /*0e2c*/ 	.word	0x00011450


	//   ....[126]....
        /*0e30*/ 	.word	0x00011460


	//   ....[127]....
        /*0e34*/ 	.word	0x00011470


	//   ....[128]....
        /*0e38*/ 	.word	0x00011480


	//   ....[129]....
        /*0e3c*/ 	.word	0x00011490


	//   ....[130]....
        /*0e40*/ 	.word	0x000114a0


	//   ....[131]....
        /*0e44*/ 	.word	0x000114b0


	//   ....[132]....
        /*0e48*/ 	.word	0x000114c0


	//   ....[133]....
        /*0e4c*/ 	.word	0x000114d0


	//   ....[134]....
        /*0e50*/ 	.word	0x000114e0


	//   ....[135]....
        /*0e54*/ 	.word	0x000114f0


	//   ....[136]....
        /*0e58*/ 	.word	0x000156c0


	//   ....[137]....
        /*0e5c*/ 	.word	0x000156f0


	//   ....[138]....
        /*0e60*/ 	.word	0x00015700


	//   ....[139]....
        /*0e64*/ 	.word	0x00015710


	//   ....[140]....
        /*0e68*/ 	.word	0x00015720


	//   ....[141]....
        /*0e6c*/ 	.word	0x00015730


	//   ....[142]....
        /*0e70*/ 	.word	0x00015740


	//   ....[143]....
        /*0e74*/ 	.word	0x00015750


	//   ....[144]....
        /*0e78*/ 	.word	0x00015760


	//   ....[145]....
        /*0e7c*/ 	.word	0x00015770


	//   ....[146]....
        /*0e80*/ 	.word	0x00015780


	//   ....[147]....
        /*0e84*/ 	.word	0x00015790


	//   ....[148]....
        /*0e88*/ 	.word	0x000157b0


	//   ....[149]....
        /*0e8c*/ 	.word	0x000157c0


	//   ....[150]....
        /*0e90*/ 	.word	0x000157d0


	//   ....[151]....
        /*0e94*/ 	.word	0x000157e0


	//   ....[152]....
        /*0e98*/ 	.word	0x000157f0


	//   ....[153]....
        /*0e9c*/ 	.word	0x00015800


	//   ....[154]....
        /*0ea0*/ 	.word	0x00015820


	//   ....[155]....
        /*0ea4*/ 	.word	0x00015830


	//   ....[156]....
        /*0ea8*/ 	.word	0x00015840


	//   ....[157]....
        /*0eac*/ 	.word	0x00015850


	//   ....[158]....
        /*0eb0*/ 	.word	0x00015870


	//   ....[159]....
        /*0eb4*/ 	.word	0x00015880


	//   ....[160]....
        /*0eb8*/ 	.word	0x000158b0


	//   ....[161]....
        /*0ebc*/ 	.word	0x000158c0


	//   ....[162]....
        /*0ec0*/ 	.word	0x000158d0


	//   ....[163]....
        /*0ec4*/ 	.word	0x000158e0


	//   ....[164]....
        /*0ec8*/ 	.word	0x00015930


	//   ....[165]....
        /*0ecc*/ 	.word	0x00015940


	//   ....[166]....
        /*0ed0*/ 	.word	0x00015960


	//   ....[167]....
        /*0ed4*/ 	.word	0x00015970


	//   ....[168]....
        /*0ed8*/ 	.word	0x00015990


	//   ....[169]....
        /*0edc*/ 	.word	0x000159a0


	//   ....[170]....
        /*0ee0*/ 	.word	0x000159b0


	//   ....[171]....
        /*0ee4*/ 	.word	0x000159c0


	//   ....[172]....
        /*0ee8*/ 	.word	0x000159d0


	//   ....[173]....
        /*0eec*/ 	.word	0x000159e0


	//   ....[174]....
        /*0ef0*/ 	.word	0x000159f0


	//   ....[175]....
        /*0ef4*/ 	.word	0x00015a40


	//   ....[176]....
        /*0ef8*/ 	.word	0x00015a80


	//   ....[177]....
        /*0efc*/ 	.word	0x00015a90


	//   ....[178]....
        /*0f00*/ 	.word	0x00015aa0


	//   ....[179]....
        /*0f04*/ 	.word	0x00015ab0


	//   ....[180]....
        /*0f08*/ 	.word	0x00015ac0


	//   ....[181]....
        /*0f0c*/ 	.word	0x00015ad0


	//   ....[182]....
        /*0f10*/ 	.word	0x00015b00


	//   ....[183]....
        /*0f14*/ 	.word	0x00015b10


	//   ....[184]....
        /*0f18*/ 	.word	0x00015b20


	//   ....[185]....
        /*0f1c*/ 	.word	0x00015b30


	//   ....[186]....
        /*0f20*/ 	.word	0x00015b70


	//   ....[187]....
        /*0f24*/ 	.word	0x00015b80


	//   ....[188]....
        /*0f28*/ 	.word	0x00015b90


	//   ....[189]....
        /*0f2c*/ 	.word	0x00015bb0


	//   ....[190]....
        /*0f30*/ 	.word	0x00015be0


	//   ....[191]....
        /*0f34*/ 	.word	0x00015bf0


	//   ....[192]....
        /*0f38*/ 	.word	0x00015c10


	//   ....[193]....
        /*0f3c*/ 	.word	0x00015c20


	//   ....[194]....
        /*0f40*/ 	.word	0x00015cf0


	//   ....[195]....
        /*0f44*/ 	.word	0x00015d20


	//   ....[196]....
        /*0f48*/ 	.word	0x00015d50


	//   ....[197]....
        /*0f4c*/ 	.word	0x00015d80


	//   ....[198]....
        /*0f50*/ 	.word	0x00015d90


	//   ....[199]....
        /*0f54*/ 	.word	0x00015da0


	//   ....[200]....
        /*0f58*/ 	.word	0x00015db0


	//   ....[201]....
        /*0f5c*/ 	.word	0x00015dc0


	//   ....[202]....
        /*0f60*/ 	.word	0x00015dd0


	//   ....[203]....
        /*0f64*/ 	.word	0x00015de0


	//   ....[204]....
        /*0f68*/ 	.word	0x00015e10


	//   ....[205]....
        /*0f6c*/ 	.word	0x00015e20


	//   ....[206]....
        /*0f70*/ 	.word	0x00015e30


	//   ....[207]....
        /*0f74*/ 	.word	0x00015e40


	//   ....[208]....
        /*0f78*/ 	.word	0x00015e50


	//   ....[209]....
        /*0f7c*/ 	.word	0x00015e60


	//   ....[210]....
        /*0f80*/ 	.word	0x00015e70


	//   ....[211]....
        /*0f84*/ 	.word	0x00015e80


	//   ....[212]....
        /*0f88*/ 	.word	0x00015ef0


	//   ....[213]....
        /*0f8c*/ 	.word	0x00015f40


	//   ....[214]....
        /*0f90*/ 	.word	0x00015fc0


	//   ....[215]....
        /*0f94*/ 	.word	0x00016030


	//   ....[216]....
        /*0f98*/ 	.word	0x00016040


	//   ....[217]....
        /*0f9c*/ 	.word	0x00016050


	//   ....[218]....
        /*0fa0*/ 	.word	0x00016060


	//   ....[219]....
        /*0fa4*/ 	.word	0x00016070


	//   ....[220]....
        /*0fa8*/ 	.word	0x00016080


	//   ....[221]....
        /*0fac*/ 	.word	0x00016090


	//   ....[222]....
        /*0fb0*/ 	.word	0x000160a0


	//   ....[223]....
        /*0fb4*/ 	.word	0x000160b0


	//   ....[224]....
        /*0fb8*/ 	.word	0x000160c0


	//   ....[225]....
        /*0fbc*/ 	.word	0x000160d0


	//   ....[226]....
        /*0fc0*/ 	.word	0x000160e0


	//   ....[227]....
        /*0fc4*/ 	.word	0x000160f0


	//   ....[228]....
        /*0fc8*/ 	.word	0x00016100


	//   ....[229]....
        /*0fcc*/ 	.word	0x00016110


	//   ....[230]....
        /*0fd0*/ 	.word	0x00016120


	//   ....[231]....
        /*0fd4*/ 	.word	0x00016130


	//   ....[232]....
        /*0fd8*/ 	.word	0x00016140


	//   ....[233]....
        /*0fdc*/ 	.word	0x00016150


	//----- nvinfo : EIATTR_EXIT_INSTR_OFFSETS
	.align		4
.L_578:
        /*0fe0*/ 	.byte	0x04, 0x1c
        /*0fe2*/ 	.short	(.L_580 - .L_579)


	//   ....[0]....
.L_579:
        /*0fe4*/ 	.word	0x00027980


	//   ....[1]....
        /*0fe8*/ 	.word	0x00029db0


	//   ....[2]....
        /*0fec*/ 	.word	0x00029e40


	//----- nvinfo : EIATTR_MAX_THREADS
	.align		4
.L_580:
        /*0ff0*/ 	.byte	0x04, 0x05
        /*0ff2*/ 	.short	(.L_582 - .L_581)
.L_581:
        /*0ff4*/ 	.word	0x00000080
        /*0ff8*/ 	.word	0x00000001
        /*0ffc*/ 	.word	0x00000001


	//----- nvinfo : EIATTR_CRS_STACK_SIZE
	.align		4
.L_582:
        /*1000*/ 	.byte	0x04, 0x1e
        /*1002*/ 	.short	(.L_584 - .L_583)
.L_583:
        /*1004*/ 	.word	0x00000000
.L_584:


//--------------------- .nv.info._ZN17fastertransformer38beam_online_softmax_topk_stage2_kernelI6__halfLi64ELi64EEEvPKfS3_PiPT_ii --------------------------
	.section	.nv.info._ZN17fastertransformer38beam_online_softmax_topk_stage2_kernelI6__halfLi64ELi64EEEvPKfS3_PiPT_ii,"",@"SHT_CUDA_INFO"
	.sectionflags	@""
	.align	4


	//----- nvinfo : EIATTR_CUDA_API_VERSION
	.align		4
        /*0000*/ 	.byte	0x04, 0x37
        /*0002*/ 	.short	(.L_586 - .L_585)
.L_585:
        /*0004*/ 	.word	0x00000082


	//----- nvinfo : EIATTR_SW2861232_WAR
	.align		4
.L_586:
        /*0008*/ 	.byte	0x01, 0x35
	.zero		2


	//----- nvinfo : EIATTR_PARAM_CBANK
	.align		4
        /*000c*/ 	.byte	0x04, 0x0a
        /*000e*/ 	.short	(.L_588 - .L_587)
	.align		4
.L_587:
        /*0010*/ 	.word	index@(.nv.constant0._ZN17fastertransformer38beam_online_softmax_topk_stage2_kernelI6__halfLi64ELi64EEEvPKfS3_PiPT_ii)
        /*0014*/ 	.short	0x0160
        /*0016*/ 	.short	0x0028


	//----- nvinfo : EIATTR_CBANK_PARAM_SIZE
	.align		4
.L_588:
        /*0018*/ 	.byte	0x03, 0x19
        /*001a*/ 	.short	0x0028


	//----- nvinfo : EIATTR_KPARAM_INFO
	.align		4
        /*001c*/ 	.byte	0x04, 0x17
        /*001e*/ 	.short	(.L_590 - .L_589)
.L_589:
        /*0020*/ 	.word	0x00000000
        /*0024*/ 	.short	0x0005
        /*0026*/ 	.short	0x0024
        /*0028*/ 	.byte	0x00, 0xf0, 0x11, 0x00


	//----- nvinfo : EIATTR_KPARAM_INFO
	.align		4
.L_590:
        /*002c*/ 	.byte	0x04, 0x17
        /*002e*/ 	.short	(.L_592 - .L_591)
.L_591:
        /*0030*/ 	.word	0x00000000
        /*0034*/ 	.short	0x0004
        /*0036*/ 	.short	0x0020
        /*0038*/ 	.byte	0x00, 0xf0, 0x11, 0x00


	//----- nvinfo : EIATTR_KPARAM_INFO
	.align		4
.L_592:
        /*003c*/ 	.byte	0x04, 0x17
        /*003e*/ 	.short	(.L_594 - .L_593)
.L_593:
        /*0040*/ 	.word	0x00000000
        /*0044*/ 	.short	0x0003
        /*0046*/ 	.short	0x0018
        /*0048*/ 	.byte	0x00, 0xf0, 0x21, 0x00


	//----- nvinfo : EIATTR_KPARAM_INFO
	.align		4
.L_594:
        /*004c*/ 	.byte	0x04, 0x17
        /*004e*/ 	.short	(.L_596 - .L_595)
.L_595:
        /*0050*/ 	.word	0x00000000
        /*0054*/ 	.short	0x0002
        /*0056*/ 	.short	0x0010
        /*0058*/ 	.byte	0x00, 0xf0, 0x21, 0x00


	//----- nvinfo : EIATTR_KPARAM_INFO
	.align		4
.L_596:
        /*005c*/ 	.byte	0x04, 0x17
        /*005e*/ 	.short	(.L_598 - .L_597)
.L_597:
        /*0060*/ 	.word	0x00000000
        /*0064*/ 	.short	0x0001
        /*0066*/ 	.short	0x0008
        /*0068*/ 	.byte	0x00, 0xf0, 0x21, 0x00


	//----- nvinfo : EIATTR_KPARAM_INFO
	.align		4
.L_598:
        /*006c*/ 	.byte	0x04, 0x17
        /*006e*/ 	.short	(.L_600 - .L_599)
.L_599:
        /*0070*/ 	.word	0x00000000
        /*0074*/ 	.short	0x0000
        /*0076*/ 	.short	0x0000
        /*0078*/ 	.byte	0x00, 0xf0, 0x21, 0x00


	//----- nvinfo : EIATTR_MAXREG_COUNT
	.align		4
.L_600:
        /*007c*/ 	.byte	0x03, 0x1b
        /*007e*/ 	.short	0x00ff


	//----- nvinfo : EIATTR_NUM_BARRIERS
	.align		4
        /*0080*/ 	.byte	0x02, 0x4c
        /*0082*/ 	.byte	0x01
	.zero		1


	//----- nvinfo : EIATTR_MERCURY_ISA_VERSION
	.align		4
        /*0084*/ 	.byte	0x03, 0x5f
        /*0086*/ 	.short	0x0000


	//----- nvinfo : EIATTR_COOP_GROUP_MASK_REGIDS
	.align		4
        /*0088*/ 	.byte	0x04, 0x29
        /*008a*/ 	.short	(.L_602 - .L_601)


	//   ....[0]....
.L_601:
        /*008c*/ 	.word	0xffffffff


	//   ....[1]....
        /*0090*/ 	.word	0xffffffff


	//   ....[2]....
        /*0094*/ 	.word	0xffffffff


	//   ....[3]....
        /*0098*/ 	.word	0xffffffff


	//   ....[4]....
        /*009c*/ 	.word	0xffffffff


	//   ....[5]....
        /*00a0*/ 	.word	0xffffffff


	//   ....[6]....
        /*00a4*/ 	.word	0xffffffff


	//   ....[7]....
        /*00a8*/ 	.word	0xffffffff


	//   ....[8]....
        /*00ac*/ 	.word	0xffffffff


	//   ....[9]....
        /*00b0*/ 	.word	0xffffffff


	//   ....[10]....
        /*00b4*/ 	.word	0xffffffff


	//   ....[11]....
        /*00b8*/ 	.word	0xffffffff


	//   ....[12]....
        /*00bc*/ 	.word	0xffffffff


	//   ....[13]....
        /*00c0*/ 	.word	0xffffffff


	//   ....[14]....
        /*00c4*/ 	.word	0xffffffff


	//   ....[15]....
        /*00c8*/ 	.word	0xffffffff


	//   ....[16]....
        /*00cc*/ 	.word	0xffffffff


	//   ....[17]....
        /*00d0*/ 	.word	0xffffffff


	//   ....[18]....
        /*00d4*/ 	.word	0xffffffff


	//   ....[19]....
        /*00d8*/ 	.word	0xffffffff


	//   ....[20]....
        /*00dc*/ 	.word	0xffffffff


	//   ....[21]....
        /*00e0*/ 	.word	0xffffffff


	//   ....[22]....
        /*00e4*/ 	.word	0xffffffff


	//   ....[23]....
        /*00e8*/ 	.word	0xffffffff


	//   ....[24]....
        /*00ec*/ 	.word	0xffffffff


	//   ....[25]....
        /*00f0*/ 	.word	0xffffffff


	//   ....[26]....
        /*00f4*/ 	.word	0xffffffff


	//   ....[27]....
        /*00f8*/ 	.word	0xffffffff


	//   ....[28]....
        /*00fc*/ 	.word	0xffffffff


	//   ....[29]....
        /*0100*/ 	.word	0xffffffff


	//   ....[30]....
        /*0104*/ 	.word	0xffffffff


	//   ....[31]....
        /*0108*/ 	.word	0xffffffff


	//   ....[32]....
        /*010c*/ 	.word	0xffffffff


	//   ....[33]....
        /*0110*/ 	.word	0xffffffff


	//   ....[34]....
        /*0114*/ 	.word	0xffffffff


	//   ....[35]....
        /*0118*/ 	.word	0xffffffff


	//   ....[36]....
        /*011c*/ 	.word	0xffffffff


	//   ....[37]....
        /*0120*/ 	.word	0xffffffff


	//   ....[38]....
        /*0124*/ 	.word	0xffffffff


	//   ....[39]....
        /*0128*/ 	.word	0xffffffff


	//   ....[40]....
        /*012c*/ 	.word	0xffffffff


	//   ....[41]....
        /*0130*/ 	.word	0xffffffff


	//   ....[42]....
        /*0134*/ 	.word	0xffffffff


	//   ....[43]....
        /*0138*/ 	.word	0xffffffff


	//   ....[44]....
        /*013c*/ 	.word	0xffffffff


	//   ....[45]....
        /*0140*/ 	.word	0xffffffff


	//   ....[46]....
        /*0144*/ 	.word	0xffffffff


	//   ....[47]....
        /*0148*/ 	.word	0xffffffff


	//   ....[48]....
        /*014c*/ 	.word	0xffffffff


	//   ....[49]....
        /*0150*/ 	.word	0xffffffff


	//   ....[50]....
        /*0154*/ 	.word	0xffffffff


	//   ....[51]....
        /*0158*/ 	.word	0xffffffff


	//   ....[52]....
        /*015c*/ 	.word	0xffffffff


	//   ....[53]....
        /*0160*/ 	.word	0xffffffff


	//   ....[54]....
        /*0164*/ 	.word	0xffffffff


	//   ....[55]....
        /*0168*/ 	.word	0xffffffff


	//   ....[56]....
        /*016c*/ 	.word	0xffffffff


	//   ....[57]....
        /*0170*/ 	.word	0xffffffff


	//   ....[58]....
        /*0174*/ 	.word	0xffffffff


	//   ....[59]....
        /*0178*/ 	.word	0xffffffff


	//   ....[60]....
        /*017c*/ 	.word	0xffffffff


	//   ....[61]....
        /*0180*/ 	.word	0xffffffff


	//   ....[62]....
        /*0184*/ 	.word	0xffffffff


	//   ....[63]....
        /*0188*/ 	.word	0xffffffff


	//   ....[64]....
        /*018c*/ 	.word	0xffffffff


	//   ....[65]....
        /*0190*/ 	.word	0xffffffff


	//   ....[66]....
        /*0194*/ 	.word	0xffffffff


	//   ....[67]....
        /*0198*/ 	.word	0xffffffff


	//   ....[68]....
        /*019c*/ 	.word	0xffffffff


	//   ....[69]....
        /*01a0*/ 	.word	0xffffffff


	//   ....[70]....
        /*01a4*/ 	.word	0xffffffff


	//   ....[71]....
        /*01a8*/ 	.word	0xffffffff


	//   ....[72]....
        /*01ac*/ 	.word	0xffffffff


	//   ....[73]....
        /*01b0*/ 	.word	0xffffffff


	//   ....[74]....
        /*01b4*/ 	.word	0xffffffff


	//   ....[75]....
        /*01b8*/ 	.word	0xffffffff


	//   ....[76]....
        /*01bc*/ 	.word	0xffffffff


	//   ....[77]....
        /*01c0*/ 	.word	0xffffffff


	//   ....[78]....
        /*01c4*/ 	.word	0xffffffff


	//   ....[79]....
        /*01c8*/ 	.word	0xffffffff


	//   ....[80]....
        /*01cc*/ 	.word	0xffffffff


	//   ....[81]....
        /*01d0*/ 	.word	0xffffffff


	//   ....[82]....
        /*01d4*/ 	.word	0xffffffff


	//   ....[83]....
        /*01d8*/ 	.word	0xffffffff


	//   ....[84]....
        /*01dc*/ 	.word	0xffffffff


	//   ....[85]....
        /*01e0*/ 	.word	0xffffffff


	//   ....[86]....
        /*01e4*/ 	.word	0xffffffff


	//   ....[87]....
        /*01e8*/ 	.word	0xffffffff


	//   ....[88]....
        /*01ec*/ 	.word	0xffffffff


	//   ....[89]....
        /*01f0*/ 	.word	0xffffffff


	//   ....[90]....
        /*01f4*/ 	.word	0xffffffff


	//   ....[91]....
        /*01f8*/ 	.word	0xffffffff


	//   ....[92]....
        /*01fc*/ 	.word	0xffffffff


	//   ....[93]....
        /*0200*/ 	.word	0xffffffff


	//   ....[94]....
        /*0204*/ 	.word	0xffffffff


	//   ....[95]....
        /*0208*/ 	.word	0xffffffff


	//   ....[96]....
        /*020c*/ 	.word	0xffffffff


	//   ....[97]....
        /*0210*/ 	.word	0xffffffff


	//   ....[98]....
        /*0214*/ 	.word	0xffffffff


	//   ....[99]....
        /*0218*/ 	.word	0xffffffff


	//   ....[100]....
        /*021c*/ 	.word	0xffffffff


	//   ....[101]....
        /*0220*/ 	.word	0xffffffff


	//   ....[102]....
        /*0224*/ 	.word	0xffffffff


	//   ....[103]....
        /*0228*/ 	.word	0xffffffff


	//   ....[104]....
        /*022c*/ 	.word	0xffffffff


	//   ....[105]....
        /*0230*/ 	.word	0xffffffff


	//   ....[106]....
        /*0234*/ 	.word	0xffffffff


	//   ....[107]....
        /*0238*/ 	.word	0xffffffff


	//   ....[108]....
        /*023c*/ 	.word	0xffffffff


	//   ....[109]....
        /*0240*/ 	.word	0xffffffff


	//   ....[110]....
        /*0244*/ 	.word	0xffffffff


	//   ....[111]....
        /*0248*/ 	.word	0xffffffff


	//   ....[112]....
        /*024c*/ 	.word	0xffffffff


	//   ....[113]....
        /*0250*/ 	.word	0xffffffff


	//   ....[114]....
        /*0254*/ 	.word	0xffffffff


	//   ....[115]....
        /*0258*/ 	.word	0xffffffff


	//   ....[116]....
        /*025c*/ 	.word	0xffffffff


	//   ....[117]....
        /*0260*/ 	.word	0xffffffff


	//   ....[118]....
        /*0264*/ 	.word	0xffffffff


	//   ....[119]....
        /*0268*/ 	.word	0xffffffff


	//   ....[120]....
        /*026c*/ 	.word	0xffffffff


	//   ....[121]....
        /*0270*/ 	.word	0xffffffff


	//   ....[122]....
        /*0274*/ 	.word	0xffffffff


	//   ....[123]....
        /*0278*/ 	.word	0xffffffff


	//   ....[124]....
        /*027c*/ 	.word	0xffffffff


	//   ....[125]....
        /*0280*/ 	.word	0xffffffff


	//   ....[126]....
        /*0284*/ 	.word	0xffffffff


	//   ....[127]....
        /*0288*/ 	.word	0xffffffff


	//   ....[128]....
        /*028c*/ 	.word	0xffffffff


	//   ....[129]....
        /*0290*/ 	.word	0xffffffff


	//   ....[130]....
        /*0294*/ 	.word	0xffffffff


	//   ....[131]....
        /*0298*/ 	.word	0xffffffff


	//   ....[132]....
        /*029c*/ 	.word	0xffffffff


	//   ....[133]....
        /*02a0*/ 	.word	0xffffffff


	//   ....[134]....
        /*02a4*/ 	.word	0xffffffff


	//   ....[135]....
        /*02a8*/ 	.word	0xffffffff


	//   ....[136]....
        /*02ac*/ 	.word	0xffffffff


	//   ....[137]....
        /*02b0*/ 	.word	0xffffffff


	//   ....[138]....
        /*02b4*/ 	.word	0xffffffff


	//   ....[139]....
        /*02b8*/ 	.word	0xffffffff


	//   ....[140]....
        /*02bc*/ 	.word	0xffffffff


	//   ....[141]....
        /*02c0*/ 	.word	0xffffffff


	//   ....[142]....
        /*02c4*/ 	.word	0xffffffff


	//   ....[143]....
        /*02c8*/ 	.word	0xffffffff


	//   ....[144]....
        /*02cc*/ 	.word	0xffffffff


	//   ....[145]....
        /*02d0*/ 	.word	0xffffffff


	//   ....[146]....
        /*02d4*/ 	.word	0xffffffff


	//   ....[147]....
        /*02d8*/ 	.word	0xffffffff


	//   ....[148]....
        /*02dc*/ 	.word	0xffffffff


	//   ....[149]....
        /*02e0*/ 	.word	0xffffffff


	//   ....[150]....
        /*02e4*/ 	.word	0xffffffff


	//   ....[151]....
        /*02e8*/ 	.word	0xffffffff


	//   ....[152]....
        /*02ec*/ 	.word	0xffffffff


	//   ....[153]....
        /*02f0*/ 	.word	0xffffffff


	//   ....[154]....
        /*02f4*/ 	.word	0xffffffff


	//   ....[155]....
        /*02f8*/ 	.word	0xffffffff


	//   ....[156]....
        /*02fc*/ 	.word	0xffffffff


	//   ....[157]....
        /*0300*/ 	.word	0xffffffff


	//   ....[158]....
        /*0304*/ 	.word	0xffffffff


	//   ....[159]....
        /*0308*/ 	.word	0xffffffff


	//   ....[160]....
        /*030c*/ 	.word	0xffffffff


	//   ....[161]....
        /*0310*/ 	.word	0xffffffff


	//   ....[162]....
        /*0314*/ 	.word	0xffffffff


	//   ....[163]....
        /*0318*/ 	.word	0xffffffff


	//   ....[164]....
        /*031c*/ 	.word	0xffffffff


	//   ....[165]....
        /*0320*/ 	.word	0xffffffff


	//   ....[166]....
        /*0324*/ 	.word	0xffffffff


	//   ....[167]....
        /*0328*/ 	.word	0xffffffff


	//   ....[168]....
        /*032c*/ 	.word	0xffffffff


	//   ....[169]....
        /*0330*/ 	.word	0xffffffff


	//   ....[170]....
        /*0334*/ 	.word	0xffffffff


	//   ....[171]....
        /*0338*/ 	.word	0xffffffff


	//   ....[172]....
        /*033c*/ 	.word	0xffffffff


	//   ....[173]....
        /*0340*/ 	.word	0xffffffff


	//   ....[174]....
        /*0344*/ 	.word	0xffffffff


	//   ....[175]....
        /*0348*/ 	.word	0xffffffff


	//   ....[176]....
        /*034c*/ 	.word	0xffffffff


	//   ....[177]....
        /*0350*/ 	.word	0xffffffff


	//   ....[178]....
        /*0354*/ 	.word	0xffffffff


	//   ....[179]....
        /*0358*/ 	.word	0xffffffff


	//   ....[180]....
        /*035c*/ 	.word	0xffffffff


	//   ....[181]....
        /*0360*/ 	.word	0xffffffff


	//   ....[182]....
        /*0364*/ 	.word	0xffffffff


	//   ....[183]....
        /*0368*/ 	.word	0xffffffff


	//   ....[184]....
        /*036c*/ 	.word	0xffffffff


	//   ....[185]....
        /*0370*/ 	.word	0xffffffff


	//   ....[186]....
        /*0374*/ 	.word	0xffffffff


	//   ....[187]....
        /*0378*/ 	.word	0xffffffff


	//   ....[188]....
        /*037c*/ 	.word	0xffffffff


	//   ....[189]....
        /*0380*/ 	.word	0xffffffff


	//   ....[190]....
        /*0384*/ 	.word	0xffffffff


	//   ....[191]....
        /*0388*/ 	.word	0xffffffff


	//   ....[192]....
        /*038c*/ 	.word	0xffffffff


	//   ....[193]....
        /*0390*/ 	.word	0xffffffff


	//   ....[194]....
        /*0394*/ 	.word	0xffffffff


	//   ....[195]....
        /*0398*/ 	.word	0xffffffff


	//   ....[196]....
        /*039c*/ 	.word	0xffffffff


	//   ....[197]....
        /*03a0*/ 	.word	0xffffffff


	//   ....[198]....
        /*03a4*/ 	.word	0xffffffff


	//   ....[199]....
        /*03a8*/ 	.word	0xffffffff


	//   ....[200]....
        /*03ac*/ 	.word	0xffffffff


	//   ....[201]....
        /*03b0*/ 	.word	0xffffffff


	//   ....[202]....
        /*03b4*/ 	.word	0xffffffff


	//   ....[203]....
        /*03b8*/ 	.word	0xffffffff


	//   ....[204]....
        /*03bc*/ 	.word	0xffffffff


	//   ....[205]....
        /*03c0*/ 	.word	0xffffffff


	//   ....[206]....
        /*03c4*/ 	.word	0xffffffff


	//   ....[207]....
        /*03c8*/ 	.word	0xffffffff


	//   ....[208]....
        /*03cc*/ 	.word	0xffffffff


	//   ....[209]....
        /*03d0*/ 	.word	0xffffffff


	//   ....[210]....
        /*03d4*/ 	.word	0xffffffff


	//   ....[211]....
        /*03d8*/ 	.word	0xffffffff


	//   ....[212]....
        /*03dc*/ 	.word	0xffffffff


	//   ....[213]....
        /*03e0*/ 	.word	0xffffffff


	//   ....[214]....
        /*03e4*/ 	.word	0xffffffff


	//   ....[215]....
        /*03e8*/ 	.word	0xffffffff


	//   ....[216]....
        /*03ec*/ 	.word	0xffffffff


	//   ....[217]....
        /*03f0*/ 	.word	0xffffffff


	//   ....[218]....
        /*03f4*/ 	.word	0xffffffff


	//   ....[219]....
        /*03f8*/ 	.word	0xffffffff


	//   ....[220]....
        /*03fc*/ 	.word	0xffffffff


	//   ....[221]....
        /*0400*/ 	.word	0xffffffff


	//   ....[222]....
        /*0404*/ 	.word	0xffffffff


	//   ....[223]....
        /*0408*/ 	.word	0xffffffff


	//   ....[224]....
        /*040c*/ 	.word	0xffffffff


	//   ....[225]....
        /*0410*/ 	.word	0xffffffff


	//   ....[226]....
        /*0414*/ 	.word	0xffffffff


	//   ....[227]....
        /*0418*/ 	.word	0xffffffff


	//   ....[228]....
        /*041c*/ 	.word	0xffffffff


	//   ....[229]....
        /*0420*/ 	.word	0xffffffff


	//   ....[230]....
        /*0424*/ 	.word	0xffffffff


	//   ....[231]....
        /*0428*/ 	.word	0xffffffff


	//   ....[232]....
        /*042c*/ 	.word	0xffffffff


	//   ....[233]....
        /*0430*/ 	.word	0xffffffff


	//   ....[234]....
        /*0434*/ 	.word	0xffffffff


	//   ....[235]....
        /*0438*/ 	.word	0xffffffff


	//   ....[236]....
        /*043c*/ 	.word	0xffffffff


	//   ....[237]....
        /*0440*/ 	.word	0xffffffff


	//   ....[238]....
        /*0444*/ 	.word	0xffffffff


	//   ....[239]....
        /*0448*/ 	.word	0xffffffff


	//   ....[240]....
        /*044c*/ 	.word	0xffffffff


	//   ....[241]....
        /*0450*/ 	.word	0xffffffff


	//   ....[242]....
        /*0454*/ 	.word	0xffffffff


	//   ....[243]....
        /*0458*/ 	.word	0xffffffff


	//   ....[244]....
        /*045c*/ 	.word	0xffffffff


	//   ....[245]....
        /*0460*/ 	.word	0xffffffff


	//   ....[246]....
        /*0464*/ 	.word	0xffffffff


	//   ....[247]....
        /*0468*/ 	.word	0xffffffff


	//   ....[248]....
        /*046c*/ 	.word	0xffffffff


	//   ....[249]....
        /*0470*/ 	.word	0xffffffff


	//   ....[250]....
        /*0474*/ 	.word	0xffffffff


	//   ....[251]....
        /*0478*/ 	.word	0xffffffff


	//   ....[252]....
        /*047c*/ 	.word	0xffffffff


	//   ....[253]....
        /*0480*/ 	.word	0xffffffff


	//   ....[254]....
        /*0484*/ 	.word	0xffffffff


	//   ....[255]....
        /*0488*/ 	.word	0xffffffff


	//   ....[0]....
        /*048c*/ 	.word	0xffffffff


	//   ....[1]....
        /*0490*/ 	.word	0xffffffff


	//   ....[2]....
        /*0494*/ 	.word	0xffffffff


	//   ....[3]....
        /*0498*/ 	.word	0xffffffff


	//   ....[4]....
        /*049c*/ 	.word	0xffffffff


	//   ....[5]....
        /*04a0*/ 	.word	0xffffffff


	//   ....[6]....
        /*04a4*/ 	.word	0xffffffff


	//   ....[7]....
        /*04a8*/ 	.word	0xffffffff


	//   ....[8]....
        /*04ac*/ 	.word	0xffffffff


	//   ....[9]....
        /*04b0*/ 	.word	0xffffffff


	//   ....[10]....
        /*04b4*/ 	.word	0xffffffff


	//   ....[11]....
        /*04b8*/ 	.word	0xffffffff


	//   ....[12]....
        /*04bc*/ 	.word	0xffffffff


	//   ....[13]....
        /*04c0*/ 	.word	0xffffffff


	//   ....[14]....
        /*04c4*/ 	.word	0xffffffff


	//   ....[15]....
        /*04c8*/ 	.word	0xffffffff


	//   ....[16]....
        /*04cc*/ 	.word	0xffffffff


	//   ....[17]....
        /*04d0*/ 	.word	0xffffffff


	//   ....[18]....
        /*04d4*/ 	.word	0xffffffff


	//   ....[19]....
        /*04d8*/ 	.word	0xffffffff


	//   ....[20]....
        /*04dc*/ 	.word	0xffffffff


	//   ....[21]....
        /*04e0*/ 	.word	0xffffffff


	//   ....[22]....
        /*04e4*/ 	.word	0xffffffff


	//   ....[23]....
        /*04e8*/ 	.word	0xffffffff


	//   ....[24]....
        /*04ec*/ 	.word	0xffffffff


	//   ....[25]....
        /*04f0*/ 	.word	0xffffffff


	//   ....[26]....
        /*04f4*/ 	.word	0xffffffff


	//   ....[27]....
        /*04f8*/ 	.word	0xffffffff


	//   ....[28]....
        /*04fc*/ 	.word	0xffffffff


	//   ....[29]....
        /*0500*/ 	.word	0xffffffff


	//   ....[30]....
        /*0504*/ 	.word	0xffffffff


	//   ....[31]....
        /*0508*/ 	.word	0xffffffff


	//   ....[32]....
        /*050c*/ 	.word	0xffffffff


	//   ....[33]....
        /*0510*/ 	.word	0xffffffff


	//   ....[34]....
        /*0514*/ 	.word	0xffffffff


	//   ....[35]....
        /*0518*/ 	.word	0xffffffff


	//   ....[36]....
        /*051c*/ 	.word	0xffffffff


	//   ....[37]....
        /*0520*/ 	.word	0xffffffff


	//   ....[38]....
        /*0524*/ 	.word	0xffffffff


	//   ....[39]....
        /*0528*/ 	.word	0xffffffff


	//   ....[40]....
        /*052c*/ 	.word	0xffffffff


	//   ....[41]....
        /*0530*/ 	.word	0xffffffff


	//   ....[42]....
        /*0534*/ 	.word	0xffffffff


	//   ....[43]....
        /*0538*/ 	.word	0xffffffff


	//   ....[44]....
        /*053c*/ 	.word	0xffffffff


	//   ....[45]....
        /*0540*/ 	.word	0xffffffff


	//   ....[46]....
        /*0544*/ 	.word	0xffffffff


	//   ....[47]....
        /*0548*/ 	.word	0xffffffff


	//   ....[48]....
        /*054c*/ 	.word	0xffffffff


	//   ....[49]....
        /*0550*/ 	.word	0xffffffff


	//   ....[50]....
        /*0554*/ 	.word	0xffffffff


	//   ....[51]....
        /*0558*/ 	.word	0xffffffff


	//   ....[52]....
        /*055c*/ 	.word	0xffffffff


	//   ....[53]....
        /*0560*/ 	.word	0xffffffff


	//   ....[54]....
        /*0564*/ 	.word	0xffffffff


	//   ....[55]....
        /*0568*/ 	.word	0xffffffff


	//   ....[56]....
        /*056c*/ 	.word	0xffffffff


	//   ....[57]....
        /*0570*/ 	.word	0xffffffff


	//   ....[58]....
        /*0574*/ 	.word	0xffffffff


	//   ....[59]....
        /*0578*/ 	.word	0xffffffff


	//   ....[60]....
        /*057c*/ 	.word	0xffffffff


	//   ....[61]....
        /*0580*/ 	.word	0xffffffff


	//   ....[62]....
        /*0584*/ 	.word	0xffffffff


	//   ....[63]....
        /*0588*/ 	.word	0xffffffff


	//   ....[64]....
        /*058c*/ 	.word	0xffffffff


	//   ....[65]....
        /*0590*/ 	.word	0xffffffff


	//   ....[66]....
        /*0594*/ 	.word	0xffffffff


	//   ....[67]....
        /*0598*/ 	.word	0xffffffff


	//   ....[68]....
        /*059c*/ 	.word	0xffffffff


	//   ....[69]....
        /*05a0*/ 	.word	0xffffffff


	//   ....[70]....
        /*05a4*/ 	.word	0xffffffff


	//   ....[71]....
        /*05a8*/ 	.word	0xffffffff


	//   ....[72]....
        /*05ac*/ 	.word	0xffffffff


	//   ....[73]....
        /*05b0*/ 	.word	0xffffffff


	//   ....[74]....
        /*05b4*/ 	.word	0xffffffff


	//   ....[75]....
        /*05b8*/ 	.word	0xffffffff


	//   ....[76]....
        /*05bc*/ 	.word	0xffffffff


	//   ....[77]....
        /*05c0*/ 	.word	0xffffffff


	//   ....[78]....
        /*05c4*/ 	.word	0xffffffff


	//   ....[79]....
        /*05c8*/ 	.word	0xffffffff


	//   ....[80]....
        /*05cc*/ 	.word	0xffffffff


	//   ....[81]....
        /*05d0*/ 	.word	0xffffffff


	//   ....[82]....
        /*05d4*/ 	.word	0xffffffff


	//   ....[83]....
        /*05d8*/ 	.word	0xffffffff


	//   ....[84]....
        /*05dc*/ 	.word	0xffffffff


	//   ....[85]....
        /*05e0*/ 	.word	0xffffffff


	//   ....[86]....
        /*05e4*/ 	.word	0xffffffff


	//   ....[87]....
        /*05e8*/ 	.word	0xffffffff


	//   ....[88]....
        /*05ec*/ 	.word	0xffffffff


	//   ....[89]....
        /*05f0*/ 	.word	0xffffffff


	//   ....[90]....
        /*05f4*/ 	.word	0xffffffff


	//   ....[91]....
        /*05f8*/ 	.word	0xffffffff


	//   ....[92]....
        /*05fc*/ 	.word	0xffffffff


	//   ....[93]....
        /*0600*/ 	.word	0xffffffff


	//   ....[94]....
        /*0604*/ 	.word	0xffffffff


	//   ....[95]....
        /*0608*/ 	.word	0xffffffff


	//   ....[96]....
        /*060c*/ 	.word	0xffffffff


	//   ....[97]....
        /*0610*/ 	.word	0xffffffff


	//   ....[98]....
        /*0614*/ 	.word	0xffffffff


	//   ....[99]....
        /*0618*/ 	.word	0xffffffff


	//   ....[100]....
        /*061c*/ 	.word	0xffffffff


	//   ....[101]....
        /*0620*/ 	.word	0xffffffff


	//   ....[102]....
        /*0624*/ 	.word	0xffffffff


	//   ....[103]....
        /*0628*/ 	.word	0xffffffff


	//   ....[104]....
        /*062c*/ 	.word	0xffffffff


	//   ....[105]....
        /*0630*/ 	.word	0xffffffff


	//   ....[106]....
        /*0634*/ 	.word	0xffffffff


	//   ....[107]....
        /*0638*/ 	.word	0xffffffff


	//   ....[108]....
        /*063c*/ 	.word	0xffffffff


	//   ....[109]....
        /*0640*/ 	.word	0xffffffff


	//   ....[110]....
        /*0644*/ 	.word	0xffffffff


	//   ....[111]....
        /*0648*/ 	.word	0xffffffff


	//   ....[112]....
        /*064c*/ 	.word	0xffffffff


	//   ....[113]....
        /*0650*/ 	.word	0xffffffff


	//   ....[114]....
        /*0654*/ 	.word	0xffffffff


	//   ....[115]....
        /*0658*/ 	.word	0xffffffff


	//   ....[116]....
        /*065c*/ 	.word	0xffffffff


	//   ....[117]....
        /*0660*/ 	.word	0xffffffff


	//   ....[118]....
        /*0664*/ 	.word	0xffffffff


	//   ....[119]....
        /*0668*/ 	.word	0xffffffff


	//   ....[120]....
        /*066c*/ 	.word	0xffffffff


	//   ....[121]....
        /*0670*/ 	.word	0xffffffff


	//   ....[122]....
        /*0674*/ 	.word	0xffffffff


	//   ....[123]....
        /*0678*/ 	.word	0xffffffff


	//   ....[124]....
        /*067c*/ 	.word	0xffffffff


	//   ....[125]....
        /*0680*/ 	.word	0xffffffff


	//   ....[126]....
        /*0684*/ 	.word	0xffffffff


	//   ....[127]....
        /*0688*/ 	.word	0xffffffff


	//   ....[128]....
        /*068c*/ 	.word	0xffffffff


	//   ....[129]....
        /*0690*/ 	.word	0xffffffff


	//   ....[130]....
        /*0694*/ 	.word	0xffffffff


	//   ....[131]....
        /*0698*/ 	.word	0xffffffff


	//   ....[132]....
        /*069c*/ 	.word	0xffffffff


	//   ....[133]....
        /*06a0*/ 	.word	0xffffffff


	//   ....[134]....
        /*06a4*/ 	.word	0xffffffff


	//   ....[135]....
        /*06a8*/ 	.word	0xffffffff


	//   ....[136]....
        /*06ac*/ 	.word	0xffffffff


	//   ....[137]....
        /*06b0*/ 	.word	0xffffffff


	//   ....[138]....
        /*06b4*/ 	.word	0xffffffff


	//   ....[139]....
        /*06b8*/ 	.word	0xffffffff


	//   ....[140]....
        /*06bc*/ 	.word	0xffffffff


	//   ....[141]....
        /*06c0*/ 	.word	0xffffffff


	//   ....[142]....
        /*06c4*/ 	.word	0xffffffff


	//   ....[143]....
        /*06c8*/ 	.word	0xffffffff


	//   ....[144]....
        /*06cc*/ 	.word	0xffffffff


	//   ....[145]....
        /*06d0*/ 	.word	0xffffffff


	//   ....[146]....
        /*06d4*/ 	.word	0xffffffff


	//   ....[147]....
        /*06d8*/ 	.word	0xffffffff


	//   ....[148]....
        /*06dc*/ 	.word	0xffffffff


	//   ....[149]....
        /*06e0*/ 	.word	0xffffffff


	//   ....[150]....
        /*06e4*/ 	.word	0xffffffff


	//   ....[151]....
        /*06e8*/ 	.word	0xffffffff


	//   ....[152]....
        /*06ec*/ 	.word	0xffffffff


	//   ....[153]....
        /*06f0*/ 	.word	0xffffffff


	//   ....[154]....
        /*06f4*/ 	.word	0xffffffff


	//   ....[155]....
        /*06f8*/ 	.word	0xffffffff


	//   ....[156]....
        /*06fc*/ 	.word	0xffffffff


	//   ....[157]....
        /*0700*/ 	.word	0xffffffff


	//   ....[158]....
        /*0704*/ 	.word	0xffffffff


	//   ....[159]....
        /*0708*/ 	.word	0xffffffff


	//   ....[160]....
        /*070c*/ 	.word	0xffffffff


	//   ....[161]....
        /*0710*/ 	.word	0xffffffff


	//   ....[162]....
        /*0714*/ 	.word	0xffffffff


	//   ....[163]....
        /*0718*/ 	.word	0xffffffff


	//   ....[164]....
        /*071c*/ 	.word	0xffffffff


	//   ....[165]....
        /*0720*/ 	.word	0xffffffff


	//   ....[166]....
        /*0724*/ 	.word	0xffffffff


	//   ....[167]....
        /*0728*/ 	.word	0xffffffff


	//   ....[168]....
        /*072c*/ 	.word	0xffffffff


	//   ....[169]....
        /*0730*/ 	.word	0xffffffff


	//   ....[170]....
        /*0734*/ 	.word	0xffffffff


	//   ....[171]....
        /*0738*/ 	.word	0xffffffff


	//   ....[172]....
        /*073c*/ 	.word	0xffffffff


	//   ....[173]....
        /*0740*/ 	.word	0xffffffff


	//   ....[174]....
        /*0744*/ 	.word	0xffffffff


	//   ....[175]....
        /*0748*/ 	.word	0xffffffff


	//   ....[176]....
        /*074c*/ 	.word	0xffffffff


	//   ....[177]....
        /*0750*/ 	.word	0xffffffff


	//   ....[178]....
        /*0754*/ 	.word	0xffffffff


	//   ....[179]....
        /*0758*/ 	.word	0xffffffff


	//   ....[180]....
        /*075c*/ 	.word	0xffffffff


	//   ....[181]....
        /*0760*/ 	.word	0xffffffff


	//   ....[182]....
        /*0764*/ 	.word	0xffffffff


	//   ....[183]....
        /*0768*/ 	.word	0xffffffff


	//   ....[184]....
        /*076c*/ 	.word	0xffffffff


	//   ....[185]....
        /*0770*/ 	.word	0xffffffff


	//   ....[186]....
        /*0774*/ 	.word	0xffffffff


	//   ....[187]....
        /*0778*/ 	.word	0xffffffff


	//   ....[188]....
        /*077c*/ 	.word	0xffffffff


	//   ....[189]....
        /*0780*/ 	.word	0xffffffff


	//   ....[190]....
        /*0784*/ 	.word	0xffffffff


	//   ....[191]....
        /*0788*/ 	.word	0xffffffff


	//   ....[192]....
        /*078c*/ 	.word	0xffffffff


	//   ....[193]....
        /*0790*/ 	.word	0xffffffff


	//   ....[194]....
        /*0794*/ 	.word	0xffffffff


	//   ....[195]....
        /*0798*/ 	.word	0xffffffff


	//   ....[196]....
        /*079c*/ 	.word	0xffffffff


	//   ....[197]....
        /*07a0*/ 	.word	0xffffffff


	//   ....[198]....
        /*07a4*/ 	.word	0xffffffff


	//   ....[199]....
        /*07a8*/ 	.word	0xffffffff


	//   ....[200]....
        /*07ac*/ 	.word	0xffffffff


	//   ....[201]....
        /*07b0*/ 	.word	0xffffffff


	//   ....[202]....
        /*07b4*/ 	.word	0xffffffff


	//   ....[203]....
        /*07b8*/ 	.word	0xffffffff


	//   ....[204]....
        /*07bc*/ 	.word	0xffffffff


	//   ....[205]....
        /*07c0*/ 	.word	0xffffffff


	//   ....[206]....
        /*07c4*/ 	.word	0xffffffff


	//   ....[207]....
        /*07c8*/ 	.word	0xffffffff


	//   ....[208]....
        /*07cc*/ 	.word	0xffffffff


	//   ....[209]....
        /*07d0*/ 	.word	0xffffffff


	//   ....[210]....
        /*07d4*/ 	.word	0xffffffff


	//   ....[211]....
        /*07d8*/ 	.word	0xffffffff


	//   ....[212]....
        /*07dc*/ 	.word	0xffffffff


	//   ....[213]....
        /*07e0*/ 	.word	0xffffffff


	//   ....[214]....
        /*07e4*/ 	.word	0xffffffff


	//   ....[215]....
        /*07e8*/ 	.word	0xffffffff


	//   ....[216]....
        /*07ec*/ 	.word	0xffffffff


	//   ....[217]....
        /*07f0*/ 	.word	0xffffffff


	//   ....[218]....
        /*07f4*/ 	.word	0xffffffff


	//   ....[219]....
        /*07f8*/ 	.word	0xffffffff


	//   ....[220]....
        /*07fc*/ 	.word	0xffffffff


	//   ....[221]....
        /*0800*/ 	.word	0xffffffff


	//   ....[222]....
        /*0804*/ 	.word	0xffffffff


	//   ....[223]....
        /*0808*/ 	.word	0xffffffff


	//   ....[224]....
        /*080c*/ 	.word	0xffffffff


	//   ....[225]....
        /*0810*/ 	.word	0xffffffff


	//   ....[226]....
        /*0814*/ 	.word	0xffffffff


	//   ....[227]....
        /*0818*/ 	.word	0xffffffff


	//   ....[228]....
        /*081c*/ 	.word	0xffffffff


	//   ....[229]....
        /*0820*/ 	.word	0xffffffff


	//   ....[230]....
        /*0824*/ 	.word	0xffffffff


	//   ....[231]....
        /*0828*/ 	.word	0xffffffff


	//   ....[232]....
        /*082c*/ 	.word	0xffffffff


	//   ....[233]....
        /*0830*/ 	.word	0xffffffff


	//----- nvinfo : EIATTR_COOP_GROUP_INSTR_OFFSETS
	.align		4
.L_602:
        /*0834*/ 	.byte	0x04, 0x28
        /*0836*/ 	.short	(.L_604 - .L_603)


	//   ....[0]....
.L_603:
        /*0838*/ 	.word	0x00002390


	//   ....[1]....
        /*083c*/ 	.word	0x000023a0


	//   ....[2]....
        /*0840*/ 	.word	0x000023b0


	//   ....[3]....
        /*0844*/ 	.word	0x000023c0


	//   ....[4]....
        /*0848*/ 	.word	0x000023d0


	//   ....[5]....
        /*084c*/ 	.word	0x000023e0


	//   ....[6]....
        /*0850*/ 	.word	0x000023f0


	//   ....[7]....
        /*0854*/ 	.word	0x00002400


	//   ....[8]....
        /*0858*/ 	.word	0x00002410


	//   ....[9]....
        /*085c*/ 	.word	0x00002420


	//   ....[10]....
        /*0860*/ 	.word	0x00002470


	//   ....[11]....
        /*0864*/ 	.word	0x00002480


	//   ....[12]....
        /*0868*/ 	.word	0x00002490


	//   ....[13]....
        /*086c*/ 	.word	0x000024a0


	//   ....[14]....
        /*0870*/ 	.word	0x000025e0


	//   ....[15]....
        /*0874*/ 	.word	0x00002600


	//   ....[16]....
        /*0878*/ 	.word	0x00002620


	//   ....[17]....
        /*087c*/ 	.word	0x00002630


	//   ....[18]....
        /*0880*/ 	.word	0x00002640


	//   ....[19]....
        /*0884*/ 	.word	0x00002650


	//   ....[20]....
        /*0888*/ 	.word	0x00002660


	//   ....[21]....
        /*088c*/ 	.word	0x00002670


	//   ....[22]....
        /*0890*/ 	.word	0x00002680


	//   ....[23]....
        /*0894*/ 	.word	0x00002690


	//   ....[24]....
        /*0898*/ 	.word	0x000026a0


	//   ....[25]....
        /*089c*/ 	.word	0x000026b0


	//   ....[26]....
        /*08a0*/ 	.word	0x000026c0


	//   ....[27]....
        /*08a4*/ 	.word	0x000026d0


	//   ....[28]....
        /*08a8*/ 	.word	0x00002700


	//   ....[29]....
        /*08ac*/ 	.word	0x00002710


	//   ....[30]....
        /*08b0*/ 	.word	0x00002720


	//   ....[31]....
        /*08b4*/ 	.word	0x00002730


	//   ....[32]....
        /*08b8*/ 	.word	0x00002740


	//   ....[33]....
        /*08bc*/ 	.word	0x00002750


	//   ....[34]....
        /*08c0*/ 	.word	0x00002790


	//   ....[35]....
        /*08c4*/ 	.word	0x000027a0


	//   ....[36]....
        /*08c8*/ 	.word	0x000027c0


	//   ....[37]....
        /*08cc*/ 	.word	0x000027d0


	//   ....[38]....
        /*08d0*/ 	.word	0x00002830


	//   ....[39]....
        /*08d4*/ 	.word	0x00002840


	//   ....[40]....
        /*08d8*/ 	.word	0x00002850


	//   ....[41]....
        /*08dc*/ 	.word	0x00002860


	//   ....[42]....
        /*08e0*/ 	.word	0x00002870


	//   ....[43]....
        /*08e4*/ 	.word	0x00002880


	//   ....[44]....
        /*08e8*/ 	.word	0x00002890


	//   ....[45]....
        /*08ec*/ 	.word	0x000028a0


	//   ....[46]....
        /*08f0*/ 	.word	0x000028b0


	//   ....[47]....
        /*08f4*/ 	.word	0x000028c0


	//   ....[48]....
        /*08f8*/ 	.word	0x000028d0


	//   ....[49]....
        /*08fc*/ 	.word	0x000028e0


	//   ....[50]....
        /*0900*/ 	.word	0x00002920


	//   ....[51]....
        /*0904*/ 	.word	0x00002930


	//   ....[52]....
        /*0908*/ 	.word	0x00002940


	//   ....[53]....
        /*090c*/ 	.word	0x00002950


	//   ....[54]....
        /*0910*/ 	.word	0x00002960


	//   ....[55]....
        /*0914*/ 	.word	0x00002970


	//   ....[56]....
        /*0918*/ 	.word	0x00002980


	//   ....[57]....
        /*091c*/ 	.word	0x00002990


	//   ....[58]....
        /*0920*/ 	.word	0x00002a00


	//   ....[59]....
        /*0924*/ 	.word	0x00002a30


	//   ....[60]....
        /*0928*/ 	.word	0x00002ac0


	//   ....[61]....
        /*092c*/ 	.word	0x00002ad0


	//   ....[62]....
        /*0930*/ 	.word	0x00002ae0


	//   ....[63]....
        /*0934*/ 	.word	0x00002af0


	//   ....[64]....
        /*0938*/ 	.word	0x00002b00


	//   ....[65]....
        /*093c*/ 	.word	0x00002b10


	//   ....[66]....
        /*0940*/ 	.word	0x00002b20


	//   ....[67]....
        /*0944*/ 	.word	0x00002b30


	//   ....[68]....
        /*0948*/ 	.word	0x00002b40


	//   ....[69]....
        /*094c*/ 	.word	0x00002b50


	//   ....[70]....
        /*0950*/ 	.word	0x00002b60


	//   ....[71]....
        /*0954*/ 	.word	0x00002b70


	//   ....[72]....
        /*0958*/ 	.word	0x00002b80


	//   ....[73]....
        /*095c*/ 	.word	0x00002b90


	//   ....[74]....
        /*0960*/ 	.word	0x00002bf0


	//   ....[75]....
        /*0964*/ 	.word	0x00002c20


	//   ....[76]....
        /*0968*/ 	.word	0x00002c50


	//   ....[77]....
        /*096c*/ 	.word	0x00002c70


	//   ....[78]....
        /*0970*/ 	.word	0x00002c80


	//   ....[79]....
        /*0974*/ 	.word	0x00002c90


	//   ....[80]....
        /*0978*/ 	.word	0x00002ca0


	//   ....[81]....
        /*097c*/ 	.word	0x00002cb0


	//   ....[82]....
        /*0980*/ 	.word	0x00002d80


	//   ....[83]....
        /*0984*/ 	.word	0x00002d90


	//   ....[84]....
        /*0988*/ 	.word	0x00002da0


	//   ....[85]....
        /*098c*/ 	.word	0x00002db0


	//   ....[86]....
        /*0990*/ 	.word	0x00002dc0


	//   ....[87]....
        /*0994*/ 	.word	0x00002dd0


	//   ....[88]....
        /*0998*/ 	.word	0x00002de0


	//   ....[89]....
        /*099c*/ 	.word	0x00002df0


	//   ....[90]....
        /*09a0*/ 	.word	0x00002e00


	//   ....[91]....
        /*09a4*/ 	.word	0x00002e10


	//   ....[92]....
        /*09a8*/ 	.word	0x00002e20


	//   ....[93]....
        /*09ac*/ 	.word	0x00002e30


	//   ....[94]....
        /*09b0*/ 	.word	0x00002e40


	//   ....[95]....
        /*09b4*/ 	.word	0x00002e50


	//   ....[96]....
        /*09b8*/ 	.word	0x00002e60


	//   ....[97]....
        /*09bc*/ 	.word	0x00002e70


	//   ....[98]....
        /*09c0*/ 	.word	0x00007180


	//   ....[99]....
        /*09c4*/ 	.word	0x000071b0


	//   ....[100]....
        /*09c8*/ 	.word	0x000071c0


	//   ....[101]....
        /*09cc*/ 	.word	0x000071d0


	//   ....[102]....
        /*09d0*/ 	.word	0x000071e0


	//   ....[103]....
        /*09d4*/ 	.word	0x000071f0


	//   ....[104]....
        /*09d8*/ 	.word	0x00007200


	//   ....[105]....
        /*09dc*/ 	.word	0x00007210


	//   ....[106]....
        /*09e0*/ 	.word	0x00007220


	//   ....[107]....
        /*09e4*/ 	.word	0x00007230


	//   ....[108]....
        /*09e8*/ 	.word	0x00007260


	//   ....[109]....
        /*09ec*/ 	.word	0x00007270


	//   ....[110]....
        /*09f0*/ 	.word	0x00007280


	//   ....[111]....
        /*09f4*/ 	.word	0x00007290


	//   ....[112]....
        /*09f8*/ 	.word	0x000072a0


	//   ....[113]....
        /*09fc*/ 	.word	0x000072b0


	//   ....[114]....
        /*0a00*/ 	.word	0x000072c0


	//   ....[115]....
        /*0a04*/ 	.word	0x000072d0


	//   ....[116]....
        /*0a08*/ 	.word	0x000072e0


	//   ....[117]....
        /*0a0c*/ 	.word	0x000072f0


	//   ....[118]....
        /*0a10*/ 	.word	0x00007310


	//   ....[119]....
        /*0a14*/ 	.word	0x00007320


	//   ....[120]....
        /*0a18*/ 	.word	0x00007330


	//   ....[121]....
        /*0a1c*/ 	.word	0x00007340


	//   ....[122]....
        /*0a20*/ 	.word	0x00007370


	//   ....[123]....
        /*0a24*/ 	.word	0x00007380


	//   ....[124]....
        /*0a28*/ 	.word	0x00007390


	//   ....[125]....
        /*0a2c*/ 	.word	0x000073a0


	//   ....[126]....
        /*0a30*/ 	.word	0x000073b0


	//   ....[127]....
        /*0a34*/ 	.word	0x000073c0


	//   ....[128]....
        /*0a38*/ 	.word	0x000073d0


	//   ....[129]....
        /*0a3c*/ 	.word	0x000073e0


	//   ....[130]....
        /*0a40*/ 	.word	0x00007460


	//   ....[131]....
        /*0a44*/ 	.word	0x00007490


	//   ....[132]....
        /*0a48*/ 	.word	0x000074e0


	//   ....[133]....
        /*0a4c*/ 	.word	0x000074f0


	//   ....[134]....
        /*0a50*/ 	.word	0x00007500


	//   ....[135]....
        /*0a54*/ 	.word	0x00007510


	//   ....[136]....
        /*0a58*/ 	.word	0x00007520


	//   ....[137]....
        /*0a5c*/ 	.word	0x00007530


	//   ....[138]....
        /*0a60*/ 	.word	0x00007540


	//   ....[139]....
        /*0a64*/ 	.word	0x00007550


	//   ....[140]....
        /*0a68*/ 	.word	0x00007560


	//   ....[141]....
        /*0a6c*/ 	.word	0x00007570


	//   ....[142]....
        /*0a70*/ 	.word	0x00007580


	//   ....[143]....
        /*0a74*/ 	.word	0x00007590


	//   ....[144]....
        /*0a78*/ 	.word	0x000075d0


	//   ....[145]....
        /*0a7c*/ 	.word	0x000075e0


	//   ....[146]....
        /*0a80*/ 	.word	0x000075f0


	//   ....[147]....
        /*0a84*/ 	.word	0x00007600


	//   ....[148]....
        /*0a88*/ 	.word	0x00007610


	//   ....[149]....
        /*0a8c*/ 	.word	0x00007620


	//   ....[150]....
        /*0a90*/ 	.word	0x00007640


	//   ....[151]....
        /*0a94*/ 	.word	0x00007650


	//   ....[152]....
        /*0a98*/ 	.word	0x00007670


	//   ....[153]....
        /*0a9c*/ 	.word	0x00007680


	//   ....[154]....
        /*0aa0*/ 	.word	0x00007730


	//   ....[155]....
        /*0aa4*/ 	.word	0x00007750


	//   ....[156]....
        /*0aa8*/ 	.word	0x000077d0


	//   ....[157]....
        /*0aac*/ 	.word	0x000077f0


	//   ....[158]....
        /*0ab0*/ 	.word	0x00007820


	//   ....[159]....
        /*0ab4*/ 	.word	0x00007850


	//   ....[160]....
        /*0ab8*/ 	.word	0x00007860


	//   ....[161]....
        /*0abc*/ 	.word	0x00007870


	//   ....[162]....
        /*0ac0*/ 	.word	0x00007880


	//   ....[163]....
        /*0ac4*/ 	.word	0x00007890


	//   ....[164]....
        /*0ac8*/ 	.word	0x000078a0


	//   ....[165]....
        /*0acc*/ 	.word	0x000078b0


	//   ....[166]....
        /*0ad0*/ 	.word	0x000078c0


	//   ....[167]....
        /*0ad4*/ 	.word	0x000078e0


	//   ....[168]....
        /*0ad8*/ 	.word	0x000078f0


	//   ....[169]....
        /*0adc*/ 	.word	0x00007900


	//   ....[170]....
        /*0ae0*/ 	.word	0x00007910


	//   ....[171]....
        /*0ae4*/ 	.word	0x00007920


	//   ....[172]....
        /*0ae8*/ 	.word	0x00007930


	//   ....[173]....
        /*0aec*/ 	.word	0x00007940


	//   ....[174]....
        /*0af0*/ 	.word	0x000079b0


	//   ....[175]....
        /*0af4*/ 	.word	0x00007a30


	//   ....[176]....
        /*0af8*/ 	.word	0x00007ae0


	//   ....[177]....
        /*0afc*/ 	.word	0x00007af0


	//   ....[178]....
        /*0b00*/ 	.word	0x00007b00


	//   ....[179]....
        /*0b04*/ 	.word	0x00007b10


	//   ....[180]....
        /*0b08*/ 	.word	0x00007b20


	//   ....[181]....
        /*0b0c*/ 	.word	0x00007b30


	//   ....[182]....
        /*0b10*/ 	.word	0x00007b40


	//   ....[183]....
        /*0b14*/ 	.word	0x00007b50


	//   ....[184]....
        /*0b18*/ 	.word	0x00007b60


	//   ....[185]....
        /*0b1c*/ 	.word	0x00007b70


	//   ....[186]....
        /*0b20*/ 	.word	0x00007b80


	//   ....[187]....
        /*0b24*/ 	.word	0x00007b90


	//   ....[188]....
        /*0b28*/ 	.word	0x00007ba0


	//   ....[189]....
        /*0b2c*/ 	.word	0x00007bb0


	//   ....[190]....
        /*0b30*/ 	.word	0x00007bc0


	//   ....[191]....
        /*0b34*/ 	.word	0x00007bd0


	//   ....[192]....
        /*0b38*/ 	.word	0x00007be0


	//   ....[193]....
        /*0b3c*/ 	.word	0x00007bf0


	//   ....[194]....
        /*0b40*/ 	.word	0x00007c00


	//   ....[195]....
        /*0b44*/ 	.word	0x00007c10


	//   ....[196]....
        /*0b48*/ 	.word	0x0000bde0


	//   ....[197]....
        /*0b4c*/ 	.word	0x0000be10


	//   ....[198]....
        /*0b50*/ 	.word	0x0000be20


	//   ....[199]....
        /*0b54*/ 	.word	0x0000be30


	//   ....[200]....
        /*0b58*/ 	.word	0x0000be40


	//   ....[201]....
        /*0b5c*/ 	.word	0x0000be50


	//   ....[202]....
        /*0b60*/ 	.word	0x0000be60


	//   ....[203]....
        /*0b64*/ 	.word	0x0000be70


	//   ....[204]....
        /*0b68*/ 	.word	0x0000be80


	//   ....[205]....
        /*0b6c*/ 	.word	0x0000be90


	//   ....[206]....
        /*0b70*/ 	.word	0x0000bec0


	//   ....[207]....
        /*0b74*/ 	.word	0x0000bed0


	//   ....[208]....
        /*0b78*/ 	.word	0x0000bee0


	//   ....[209]....
        /*0b7c*/ 	.word	0x0000bef0


	//   ....[210]....
        /*0b80*/ 	.word	0x0000bf00


	//   ....[211]....
        /*0b84*/ 	.word	0x0000bf10


	//   ....[212]....
        /*0b88*/ 	.word	0x0000bf20


	//   ....[213]....
        /*0b8c*/ 	.word	0x0000bf30


	//   ....[214]....
        /*0b90*/ 	.word	0x0000bf40


	//   ....[215]....
        /*0b94*/ 	.word	0x0000bf50


	//   ....[216]....
        /*0b98*/ 	.word	0x0000bf70


	//   ....[217]....
        /*0b9c*/ 	.word	0x0000bf80


	//   ....[218]....
        /*0ba0*/ 	.word	0x0000bf90


	//   ....[219]....
        /*0ba4*/ 	.word	0x0000bfa0


	//   ....[220]....
        /*0ba8*/ 	.word	0x0000bfd0


	//   ....[221]....
        /*0bac*/ 	.word	0x0000bfe0


	//   ....[222]....
        /*0bb0*/ 	.word	0x0000bff0


	//   ....[223]....
        /*0bb4*/ 	.word	0x0000c000


	//   ....[224]....
        /*0bb8*/ 	.word	0x0000c010


	//   ....[225]....
        /*0bbc*/ 	.word	0x0000c020


	//   ....[226]....
        /*0bc0*/ 	.word	0x0000c030


	//   ....[227]....
        /*0bc4*/ 	.word	0x0000c040


	//   ....[228]....
        /*0bc8*/ 	.word	0x0000c0c0


	//   ....[229]....
        /*0bcc*/ 	.word	0x0000c0f0


	//   ....[230]....
        /*0bd0*/ 	.word	0x0000c140


	//   ....[231]....
        /*0bd4*/ 	.word	0x0000c150


	//   ....[232]....
        /*0bd8*/ 	.word	0x0000c160


	//   ....[233]....
        /*0bdc*/ 	.word	0x0000c170


	//   ....[234]....
        /*0be0*/ 	.word	0x0000c180


	//   ....[235]....
        /*0be4*/ 	.word	0x0000c190


	//   ....[236]....
        /*0be8*/ 	.word	0x0000c1a0


	//   ....[237]....
        /*0bec*/ 	.word	0x0000c1b0


	//   ....[238]....
        /*0bf0*/ 	.word	0x0000c1c0


	//   ....[239]....
        /*0bf4*/ 	.word	0x0000c1d0


	//   ....[240]....
        /*0bf8*/ 	.word	0x0000c1e0


	//   ....[241]....
        /*0bfc*/ 	.word	0x0000c1f0


	//   ....[242]....
        /*0c00*/ 	.word	0x0000c230


	//   ....[243]....
        /*0c04*/ 	.word	0x0000c240


	//   ....[244]....
        /*0c08*/ 	.word	0x0000c250


	//   ....[245]....
        /*0c0c*/ 	.word	0x0000c260


	//   ....[246]....
        /*0c10*/ 	.word	0x0000c270


	//   ....[247]....
        /*0c14*/ 	.word	0x0000c280


	//   ....[248]....
        /*0c18*/ 	.word	0x0000c2a0


	//   ....[249]....
        /*0c1c*/ 	.word	0x0000c2b0


	//   ....[250]....
        /*0c20*/ 	.word	0x0000c2d0


	//   ....[251]....
        /*0c24*/ 	.word	0x0000c2e0


	//   ....[252]....
        /*0c28*/ 	.word	0x0000c390


	//   ....[253]....
        /*0c2c*/ 	.word	0x0000c3b0


	//   ....[254]....
        /*0c30*/ 	.word	0x0000c430


	//   ....[255]....
        /*0c34*/ 	.word	0x0000c450


	//   ....[0]....
        /*0c38*/ 	.word	0x0000c480


	//   ....[1]....
        /*0c3c*/ 	.word	0x0000c4b0


	//   ....[2]....
        /*0c40*/ 	.word	0x0000c4c0


	//   ....[3]....
        /*0c44*/ 	.word	0x0000c4d0


	//   ....[4]....
        /*0c48*/ 	.word	0x0000c4e0


	//   ....[5]....
        /*0c4c*/ 	.word	0x0000c4f0


	//   ....[6]....
        /*0c50*/ 	.word	0x0000c500


	//   ....[7]....
        /*0c54*/ 	.word	0x0000c510


	//   ....[8]....
        /*0c58*/ 	.word	0x0000c520


	//   ....[9]....
        /*0c5c*/ 	.word	0x0000c540


	//   ....[10]....
        /*0c60*/ 	.word	0x0000c550


	//   ....[11]....
        /*0c64*/ 	.word	0x0000c560


	//   ....[12]....
        /*0c68*/ 	.word	0x0000c570


	//   ....[13]....
        /*0c6c*/ 	.word	0x0000c580


	//   ....[14]....
        /*0c70*/ 	.word	0x0000c590


	//   ....[15]....
        /*0c74*/ 	.word	0x0000c5a0


	//   ....[16]....
        /*0c78*/ 	.word	0x0000c610


	//   ....[17]....
        /*0c7c*/ 	.word	0x0000c690


	//   ....[18]....
        /*0c80*/ 	.word	0x0000c740


	//   ....[19]....
        /*0c84*/ 	.word	0x0000c750


	//   ....[20]....
        /*0c88*/ 	.word	0x0000c760


	//   ....[21]....
        /*0c8c*/ 	.word	0x0000c770


	//   ....[22]....
        /*0c90*/ 	.word	0x0000c780


	//   ....[23]....
        /*0c94*/ 	.word	0x0000c790


	//   ....[24]....
        /*0c98*/ 	.word	0x0000c7a0


	//   ....[25]....
        /*0c9c*/ 	.word	0x0000c7b0


	//   ....[26]....
        /*0ca0*/ 	.word	0x0000c7c0


	//   ....[27]....
        /*0ca4*/ 	.word	0x0000c7d0


	//   ....[28]....
        /*0ca8*/ 	.word	0x0000c7e0


	//   ....[29]....
        /*0cac*/ 	.word	0x0000c7f0


	//   ....[30]....
        /*0cb0*/ 	.word	0x0000c800


	//   ....[31]....
        /*0cb4*/ 	.word	0x0000c810


	//   ....[32]....
        /*0cb8*/ 	.word	0x0000c820


	//   ....[33]....
        /*0cbc*/ 	.word	0x0000c830


	//   ....[34]....
        /*0cc0*/ 	.word	0x0000c840


	//   ....[35]....
        /*0cc4*/ 	.word	0x0000c850


	//   ....[36]....
        /*0cc8*/ 	.word	0x0000c860


	//   ....[37]....
        /*0ccc*/ 	.word	0x0000c870


	//   ....[38]....
        /*0cd0*/ 	.word	0x00010a40


	//   ....[39]....
        /*0cd4*/ 	.word	0x00010a70


	//   ....[40]....
        /*0cd8*/ 	.word	0x00010a80


	//   ....[41]....
        /*0cdc*/ 	.word	0x00010a90


	//   ....[42]....
        /*0ce0*/ 	.word	0x00010aa0


	//   ....[43]....
        /*0ce4*/ 	.word	0x00010ab0


	//   ....[44]....
        /*0ce8*/ 	.word	0x00010ac0


	//   ....[45]....
        /*0cec*/ 	.word	0x00010ad0


	//   ....[46]....
        /*0cf0*/ 	.word	0x00010ae0


	//   ....[47]....
        /*0cf4*/ 	.word	0x00010af0


	//   ....[48]....
        /*0cf8*/ 	.word	0x00010b20


	//   ....[49]....
        /*0cfc*/ 	.word	0x00010b30


	//   ....[50]....
        /*0d00*/ 	.word	0x00010b40


	//   ....[51]....
        /*0d04*/ 	.word	0x00010b50


	//   ....[52]....
        /*0d08*/ 	.word	0x00010b60


	//   ....[53]....
        /*0d0c*/ 	.word	0x00010b70


	//   ....[54]....
        /*0d10*/ 	.word	0x00010b80


	//   ....[55]....
        /*0d14*/ 	.word	0x00010b90


	//   ....[56]....
        /*0d18*/ 	.word	0x00010ba0


	//   ....[57]....
        /*0d1c*/ 	.word	0x00010bb0


	//   ....[58]....
        /*0d20*/ 	.word	0x00010bd0


	//   ....[59]....
        /*0d24*/ 	.word	0x00010be0


	//   ....[60]....
        /*0d28*/ 	.word	0x00010bf0


	//   ....[61]....
        /*0d2c*/ 	.word	0x00010c00


	//   ....[62]....
        /*0d30*/ 	.word	0x00010c30


	//   ....[63]....
        /*0d34*/ 	.word	0x00010c40


	//   ....[64]....
        /*0d38*/ 	.word	0x00010c50


	//   ....[65]....
        /*0d3c*/ 	.word	0x00010c60


	//   ....[66]....
        /*0d40*/ 	.word	0x00010c70


	//   ....[67]....
        /*0d44*/ 	.word	0x00010c80


	//   ....[68]....
        /*0d48*/ 	.word	0x00010c90


	//   ....[69]....
        /*0d4c*/ 	.word	0x00010ca0


	//   ....[70]....
        /*0d50*/ 	.word	0x00010d20


	//   ....[71]....
        /*0d54*/ 	.word	0x00010d50


	//   ....[72]....
        /*0d58*/ 	.word	0x00010da0


	//   ....[73]....
        /*0d5c*/ 	.word	0x00010db0


	//   ....[74]....
        /*0d60*/ 	.word	0x00010dc0


	//   ....[75]....
        /*0d64*/ 	.word	0x00010dd0


	//   ....[76]....
        /*0d68*/ 	.word	0x00010de0


	//   ....[77]....
        /*0d6c*/ 	.word	0x00010df0


	//   ....[78]....
        /*0d70*/ 	.word	0x00010e00


	//   ....[79]....
        /*0d74*/ 	.word	0x00010e10


	//   ....[80]....
        /*0d78*/ 	.word	0x00010e20


	//   ....[81]....
        /*0d7c*/ 	.word	0x00010e30


	//   ....[82]....
        /*0d80*/ 	.word	0x00010e40


	//   ....[83]....
        /*0d84*/ 	.word	0x00010e50


	//   ....[84]....
        /*0d88*/ 	.word	0x00010e90


	//   ....[85]....
        /*0d8c*/ 	.word	0x00010ea0


	//   ....[86]....
        /*0d90*/ 	.word	0x00010eb0


	//   ....[87]....
        /*0d94*/ 	.word	0x00010ec0


	//   ....[88]....
        /*0d98*/ 	.word	0x00010ed0


	//   ....[89]....
        /*0d9c*/ 	.word	0x00010ee0


	//   ....[90]....
        /*0da0*/ 	.word	0x00010f00


	//   ....[91]....
        /*0da4*/ 	.word	0x00010f10


	//   ....[92]....
        /*0da8*/ 	.word	0x00010f30


	//   ....[93]....
        /*0dac*/ 	.word	0x00010f40


	//   ....[94]....
        /*0db0*/ 	.word	0x00010ff0


	//   ....[95]....
        /*0db4*/ 	.word	0x00011010


	//   ....[96]....
        /*0db8*/ 	.word	0x00011090


	//   ....[97]....
        /*0dbc*/ 	.word	0x000110b0


	//   ....[98]....
        /*0dc0*/ 	.word	0x000110e0


	//   ....[99]....
        /*0dc4*/ 	.word	0x00011110


	//   ....[100]....
        /*0dc8*/ 	.word	0x00011120


	//   ....[101]....
        /*0dcc*/ 	.word	0x00011130


	//   ....[102]....
        /*0dd0*/ 	.word	0x00011140


	//   ....[103]....
        /*0dd4*/ 	.word	0x00011150


	//   ....[104]....
        /*0dd8*/ 	.word	0x00011160


	//   ....[105]....
        /*0ddc*/ 	.word	0x00011170


	//   ....[106]....
        /*0de0*/ 	.word	0x00011180


	//   ....[107]....
        /*0de4*/ 	.word	0x000111a0


	//   ....[108]....
        /*0de8*/ 	.word	0x000111b0


	//   ....[109]....
        /*0dec*/ 	.word	0x000111c0


	//   ....[110]....
        /*0df0*/ 	.word	0x000111d0


	//   ....[111]....
        /*0df4*/ 	.word	0x000111e0


	//   ....[112]....
        /*0df8*/ 	.word	0x000111f0


	//   ....[113]....
        /*0dfc*/ 	.word	0x00011200


	//   ....[114]....
        /*0e00*/ 	.word	0x00011270


	//   ....[115]....
        /*0e04*/ 	.word	0x000112f0


	//   ....[116]....
        /*0e08*/ 	.word	0x000113a0


	//   ....[117]....
        /*0e0c*/ 	.word	0x000113b0


	//   ....[118]....
        /*0e10*/ 	.word	0x000113c0


	//   ....[119]....
        /*0e14*/ 	.word	0x000113d0


	//   ....[120]....
        /*0e18*/ 	.word	0x000113e0


	//   ....[121]....
        /*0e1c*/ 	.word	0x000113f0


	//   ....[122]....
        /*0e20*/ 	.word	0x00011400


	//   ....[123]....
        /*0e24*/ 	.word	0x00011410


	//   ....[124]....
        /*0e28*/ 	.word	0x00011420


	//   ....[125]....
        /*0e2c*/ 	.word	0x00011430


	//   ....[126]....
        /*0e30*/ 	.word	0x00011440


	//   ....[127]....
        /*0e34*/ 	.word	0x00011450


	//   ....[128]....
        /*0e38*/ 	.word	0x00011460


	//   ....[129]....
        /*0e3c*/ 	.word	0x00011470


	//   ....[130]....
        /*0e40*/ 	.word	0x00011480


	//   ....[131]....
        /*0e44*/ 	.word	0x00011490


	//   ....[132]....
        /*0e48*/ 	.word	0x000114a0


	//   ....[133]....
        /*0e4c*/ 	.word	0x000114b0


	//   ....[134]....
        /*0e50*/ 	.word	0x000114c0


	//   ....[135]....
        /*0e54*/ 	.word	0x000114d0


	//   ....[136]....
        /*0e58*/ 	.word	0x000156a0


	//   ....[137]....
        /*0e5c*/ 	.word	0x000156d0


	//   ....[138]....
        /*0e60*/ 	.word	0x000156e0


	//   ....[139]....
        /*0e64*/ 	.word	0x000156f0


	//   ....[140]....
        /*0e68*/ 	.word	0x00015700


	//   ....[141]....
        /*0e6c*/ 	.word	0x00015710


	//   ....[142]....
        /*0e70*/ 	.word	0x00015720


	//   ....[143]....
        /*0e74*/ 	.word	0x00015730


	//   ....[144]....
        /*0e78*/ 	.word	0x00015740


	//   ....[145]....
        /*0e7c*/ 	.word	0x00015750


	//   ....[146]....
        /*0e80*/ 	.word	0x00015760


	//   ....[147]....
        /*0e84*/ 	.word	0x00015770


	//   ....[148]....
        /*0e88*/ 	.word	0x00015790


	//   ....[149]....
        /*0e8c*/ 	.word	0x000157a0


	//   ....[150]....
        /*0e90*/ 	.word	0x000157b0


	//   ....[151]....
        /*0e94*/ 	.word	0x000157c0


	//   ....[152]....
        /*0e98*/ 	.word	0x000157d0


	//   ....[153]....
        /*0e9c*/ 	.word	0x000157e0


	//   ....[154]....
        /*0ea0*/ 	.word	0x00015800


	//   ....[155]....
        /*0ea4*/ 	.word	0x00015810


	//   ....[156]....
        /*0ea8*/ 	.word	0x00015820


	//   ....[157]....
        /*0eac*/ 	.word	0x00015830


	//   ....[158]....
        /*0eb0*/ 	.word	0x00015850


	//   ....[159]....
        /*0eb4*/ 	.word	0x00015860


	//   ....[160]....
        /*0eb8*/ 	.word	0x00015890


	//   ....[161]....
        /*0ebc*/ 	.word	0x000158a0


	//   ....[162]....
        /*0ec0*/ 	.word	0x000158b0


	//   ....[163]....
        /*0ec4*/ 	.word	0x000158c0


	//   ....[164]....
        /*0ec8*/ 	.word	0x00015910


	//   ....[165]....
        /*0ecc*/ 	.word	0x00015920


	//   ....[166]....
        /*0ed0*/ 	.word	0x00015940


	//   ....[167]....
        /*0ed4*/ 	.word	0x00015950


	//   ....[168]....
        /*0ed8*/ 	.word	0x00015970


	//   ....[169]....
        /*0edc*/ 	.word	0x00015980


	//   ....[170]....
        /*0ee0*/ 	.word	0x00015990


	//   ....[171]....
        /*0ee4*/ 	.word	0x000159a0


	//   ....[172]....
        /*0ee8*/ 	.word	0x000159b0


	//   ....[173]....
        /*0eec*/ 	.word	0x000159c0


	//   ....[174]....
        /*0ef0*/ 	.word	0x000159d0


	//   ....[175]....
        /*0ef4*/ 	.word	0x00015a20


	//   ....[176]....
        /*0ef8*/ 	.word	0x00015a50


	//   ....[177]....
        /*0efc*/ 	.word	0x00015a70


	//   ....[178]....
        /*0f00*/ 	.word	0x00015a80


	//   ....[179]....
        /*0f04*/ 	.word	0x00015a90


	//   ....[180]....
        /*0f08*/ 	.word	0x00015aa0


	//   ....[181]....
        /*0f0c*/ 	.word	0x00015ab0


	//   ....[182]....
        /*0f10*/ 	.word	0x00015ae0


	//   ....[183]....
        /*0f14*/ 	.word	0x00015af0


	//   ....[184]....
        /*0f18*/ 	.word	0x00015b00


	//   ....[185]....
        /*0f1c*/ 	.word	0x00015b10


	//   ....[186]....
        /*0f20*/ 	.word	0x00015b50


	//   ....[187]....
        /*0f24*/ 	.word	0x00015b60


	//   ....[188]....
        /*0f28*/ 	.word	0x00015b70


	//   ....[189]....
        /*0f2c*/ 	.word	0x00015b90


	//   ....[190]....
        /*0f30*/ 	.word	0x00015bc0


	//   ....[191]....
        /*0f34*/ 	.word	0x00015bd0


	//   ....[192]....
        /*0f38*/ 	.word	0x00015bf0


	//   ....[193]....
        /*0f3c*/ 	.word	0x00015c00


	//   ....[194]....
        /*0f40*/ 	.word	0x00015cd0


	//   ....[195]....
        /*0f44*/ 	.word	0x00015d00


	//   ....[196]....
        /*0f48*/ 	.word	0x00015d30


	//   ....[197]....
        /*0f4c*/ 	.word	0x00015d60


	//   ....[198]....
        /*0f50*/ 	.word	0x00015d70


	//   ....[199]....
        /*0f54*/ 	.word	0x00015d80


	//   ....[200]....
        /*0f58*/ 	.word	0x00015d90


	//   ....[201]....
        /*0f5c*/ 	.word	0x00015da0


	//   ....[202]....
        /*0f60*/ 	.word	0x00015db0


	//   ....[203]....
        /*0f64*/ 	.word	0x00015dc0


	//   ....[204]....
        /*0f68*/ 	.word	0x00015df0


	//   ....[205]....
        /*0f6c*/ 	.word	0x00015e00


	//   ....[206]....
        /*0f70*/ 	.word	0x00015e10


	//   ....[207]....
        /*0f74*/ 	.word	0x00015e20


	//   ....[208]....
        /*0f78*/ 	.word	0x00015e30


	//   ....[209]....
        /*0f7c*/ 	.word	0x00015e40


	//   ....[210]....
        /*0f80*/ 	.word	0x00015e50


	//   ....[211]....
        /*0f84*/ 	.word	0x00015e60


	//   ....[212]....
        /*0f88*/ 	.word	0x00015ed0


	//   ....[213]....
        /*0f8c*/ 	.word	0x00015f20


	//   ....[214]....
        /*0f90*/ 	.word	0x00015fa0


	//   ....[215]....
        /*0f94*/ 	.word	0x00016010


	//   ....[216]....
        /*0f98*/ 	.word	0x00016020


	//   ....[217]....
        /*0f9c*/ 	.word	0x00016030


	//   ....[218]....
        /*0fa0*/ 	.word	0x00016040


	//   ....[219]....
        /*0fa4*/ 	.word	0x00016050


	//   ....[220]....
        /*0fa8*/ 	.word	0x00016060


	//   ....[221]....
        /*0fac*/ 	.word	0x00016070


	//   ....[222]....
        /*0fb0*/ 	.word	0x00016080


	//   ....[223]....
        /*0fb4*/ 	.word	0x00016090


	//   ....[224]....
        /*0fb8*/ 	.word	0x000160a0


	//   ....[225]....
        /*0fbc*/ 	.word	0x000160b0


	//   ....[226]....
        /*0fc0*/ 	.word	0x000160c0


	//   ....[227]....
        /*0fc4*/ 	.word	0x000160d0


	//   ....[228]....
        /*0fc8*/ 	.word	0x000160e0


	//   ....[229]....
        /*0fcc*/ 	.word	0x000160f0


	//   ....[230]....
        /*0fd0*/ 	.word	0x00016100


	//   ....[231]....
        /*0fd4*/ 	.word	0x00016110


	//   ....[232]....
        /*0fd8*/ 	.word	0x00016120


	//   ....[233]....
        /*0fdc*/ 	.word	0x00016130


	//----- nvinfo : EIATTR_EXIT_INSTR_OFFSETS
	.align		4
.L_604:
        /*0fe0*/ 	.byte	0x04, 0x1c
        /*0fe2*/ 	.short	(.L_606 - .L_605)


	//   ....[0]....
.L_605:
        /*0fe4*/ 	.word	0x0001eed0


	//   ....[1]....
        /*0fe8*/ 	.word	0x000212f0


	//   ....[2]....
        /*0fec*/ 	.word	0x00021380


	//----- nvinfo : EIATTR_MAX_THREADS
	.align		4
.L_606:
        /*0ff0*/ 	.byte	0x04, 0x05
        /*0ff2*/ 	.short	(.L_608 - .L_607)
.L_607:
        /*0ff4*/ 	.word	0x00000040
        /*0ff8*/ 	.word	0x00000001
        /*0ffc*/ 	.word	0x00000001


	//----- nvinfo : EIATTR_CRS_STACK_SIZE
	.align		4
.L_608:
        /*1000*/ 	.byte	0x04, 0x1e
        /*1002*/ 	.short	(.L_610 - .L_609)
.L_609:
        /*1004*/ 	.word	0x00000000
.L_610:


//--------------------- .nv.info._ZN17fastertransformer38beam_online_softmax_topk_stage2_kernelI6__halfLi64ELi32EEEvPKfS3_PiPT_ii --------------------------
	.section	.nv.info._ZN17fastertransformer38beam_online_softmax_topk_stage2_kernelI6__halfLi64ELi32EEEvPKfS3_PiPT_ii,"",@"SHT_CUDA_INFO"
	.sectionflags	@""
	.align	4


	//----- nvinfo : EIATTR_CUDA_API_VERSION
	.align		4
        /*0000*/ 	.byte	0x04, 0x37
        /*0002*/ 	.short	(.L_612 - .L_611)
.L_611:
        /*0004*/ 	.word	0x00000082


	//----- nvinfo : EIATTR_SW2861232_WAR
	.align		4
.L_612:
        /*0008*/ 	.byte	0x01, 0x35
	.zero		2


	//----- nvinfo : EIATTR_PARAM_CBANK
	.align		4
        /*000c*/ 	.byte	0x04, 0x0a
        /*000e*/ 	.short	(.L_614 - .L_613)
	.align		4
.L_613:
        /*0010*/ 	.word	index@(.nv.constant0._ZN17fastertransformer38beam_online_softmax_topk_stage2_kernelI6__halfLi64ELi32EEEvPKfS3_PiPT_ii)
        /*0014*/ 	.short	0x0160
        /*0016*/ 	.short	0x0028


	//----- nvinfo : EIATTR_CBANK_PARAM_SIZE
	.align		4
.L_614:
        /*0018*/ 	.byte	0x03, 0x19
        /*001a*/ 	.short	0x0028


	//----- nvinfo : EIATTR_KPARAM_INFO
	.align		4
        /*001c*/ 	.byte	0x04, 0x17
        /*001e*/ 	.short	(.L_616 - .L_615)
.L_615:
        /*0020*/ 	.word	0x00000000
        /*0024*/ 	.short	0x0005
        /*0026*/ 	.short	0x0024
        /*0028*/ 	.byte	0x00, 0xf0, 0x11, 0x00


	//----- nvinfo : EIATTR_KPARAM_INFO
	.align		4
.L_616:
        /*002c*/ 	.byte	0x04, 0x17
        /*002e*/ 	.short	(.L_618 - .L_617)
.L_617:
        /*0030*/ 	.word	0x00000000
        /*0034*/ 	.short	0x0004
        /*0036*/ 	.short	0x0020
        /*0038*/ 	.byte	0x00, 0xf0, 0x11, 0x00


	//----- nvinfo : EIATTR_KPARAM_INFO
	.align		4
.L_618:
        /*003c*/ 	.byte	0x04, 0x17
        /*003e*/ 	.short	(.L_620 - .L_619)
.L_619:
        /*0040*/ 	.word	0x00000000
        /*0044*/ 	.short	0x0003
        /*0046*/ 	.short	0x0018
        /*0048*/ 	.byte	0x00, 0xf0, 0x21, 0x00


	//----- nvinfo : EIATTR_KPARAM_INFO
	.align		4
.L_620:
        /*004c*/ 	.byte	0x04, 0x17
        /*004e*/ 	.short	(.L_622 - .L_621)
.L_621:
        /*0050*/ 	.word	0x00000000
        /*0054*/ 	.short	0x0002
        /*0056*/ 	.short	0x0010
        /*0058*/ 	.byte	0x00, 0xf0, 0x21, 0x00


	//----- nvinfo : EIATTR_KPARAM_INFO
	.align		4
.L_622:
        /*005c*/ 	.byte	0x04, 0x17
        /*005e*/ 	.short	(.L_624 - .L_623)
.L_623:
        /*0060*/ 	.word	0x00000000
        /*0064*/ 	.short	0x0001
        /*0066*/ 	.short	0x0008
        /*0068*/ 	.byte	0x00, 0xf0, 0x21, 0x00


	//----- nvinfo : EIATTR_KPARAM_INFO
	.align		4
.L_624:
        /*006c*/ 	.byte	0x04, 0x17
        /*006e*/ 	.short	(.L_626 - .L_625)
.L_625:
        /*0070*/ 	.word	0x00000000
        /*0074*/ 	.short	0x0000
        /*0076*/ 	.short	0x0000
        /*0078*/ 	.byte	0x00, 0xf0, 0x21, 0x00


	//----- nvinfo : EIATTR_MAXREG_COUNT
	.align		4
.L_626:
        /*007c*/ 	.byte	0x03, 0x1b
        /*007e*/ 	.short	0x00ff


	//----- nvinfo : EIATTR_NUM_BARRIERS
	.align		4
        /*0080*/ 	.byte	0x02, 0x4c
        /*0082*/ 	.byte	0x01
	.zero		1


	//----- nvinfo : EIATTR_MERCURY_ISA_VERSION
	.align		4
        /*0084*/ 	.byte	0x03, 0x5f
        /*0086*/ 	.short	0x0000


	//----- nvinfo : EIATTR_COOP_GROUP_MASK_REGIDS
	.align		4
        /*0088*/ 	.byte	0x04, 0x29
        /*008a*/ 	.short	(.L_628 - .L_627)


	//   ....[0]....
.L_627:
        /*008c*/ 	.word	0xffffffff


	//   ....[1]....
        /*0090*/ 	.word	0xffffffff


	//   ....[2]....
        /*0094*/ 	.word	0xffffffff


	//   ....[3]....
        /*0098*/ 	.word	0xffffffff


	//   ....[4]....
        /*009c*/ 	.word	0xffffffff


	//   ....[5]....
        /*00a0*/ 	.word	0xffffffff


	//   ....[6]....
        /*00a4*/ 	.word	0xffffffff


	//   ....[7]....
        /*00a8*/ 	.word	0xffffffff


	//   ....[8]....
        /*00ac*/ 	.word	0xffffffff


	//   ....[9]....
        /*00b0*/ 	.word	0xffffffff


	//   ....[10]....
        /*00b4*/ 	.word	0xffffffff


	//   ....[11]....
        /*00b8*/ 	.word	0xffffffff


	//   ....[12]....
        /*00bc*/ 	.word	0xffffffff


	//   ....[13]....
        /*00c0*/ 	.word	0xffffffff


	//   ....[14]....
        /*00c4*/ 	.word	0xffffffff


	//   ....[15]....
        /*00c8*/ 	.word	0xffffffff


	//   ....[16]....
        /*00cc*/ 	.word	0xffffffff


	//   ....[17]....
        /*00d0*/ 	.word	0xffffffff


	//   ....[18]....
        /*00d4*/ 	.word	0xffffffff


	//   ....[19]....
        /*00d8*/ 	.word	0xffffffff


	//   ....[20]....
        /*00dc*/ 	.word	0xffffffff


	//   ....[21]....
        /*00e0*/ 	.word	0xffffffff


	//   ....[22]....
        /*00e4*/ 	.word	0xffffffff


	//   ....[23]....
        /*00e8*/ 	.word	0xffffffff


	//   ....[24]....
        /*00ec*/ 	.word	0xffffffff


	//   ....[25]....
        /*00f0*/ 	.word	0xffffffff


	//   ....[26]....
        /*00f4*/ 	.word	0xffffffff


	//   ....[27]....
        /*00f8*/ 	.word	0xffffffff


	//   ....[28]....
        /*00fc*/ 	.word	0xffffffff


	//   ....[29]....
        /*0100*/ 	.word	0xffffffff


	//   ....[30]....
        /*0104*/ 	.word	0xffffffff


	//   ....[31]....
        /*0108*/ 	.word	0xffffffff


	//   ....[32]....
        /*010c*/ 	.word	0xffffffff


	//   ....[33]....
        /*0110*/ 	.word	0xffffffff


	//   ....[34]....
        /*0114*/ 	.word	0xffffffff


	//   ....[35]....
        /*0118*/ 	.word	0xffffffff


	//   ....[36]....
        /*011c*/ 	.word	0xffffffff


	//   ....[37]....
        /*0120*/ 	.word	0xffffffff


	//   ....[38]....
        /*0124*/ 	.word	0xffffffff


	//   ....[39]....
        /*0128*/ 	.word	0xffffffff


	//   ....[40]....
        /*012c*/ 	.word	0xffffffff


	//   ....[41]....
        /*0130*/ 	.word	0xffffffff


	//   ....[42]....
        /*0134*/ 	.word	0xffffffff


	//   ....[43]....
        /*0138*/ 	.word	0xffffffff


	//   ....[44]....
        /*013c*/ 	.word	0xffffffff


	//   ....[45]....
        /*0140*/ 	.word	0xffffffff


	//   ....[46]....
        /*0144*/ 	.word	0xffffffff


	//   ....[47]....
        /*0148*/ 	.word	0xffffffff


	//   ....[48]....
        /*014c*/ 	.word	0xffffffff


	//   ....[49]....
        /*0150*/ 	.word	0xffffffff


	//   ....[50]....
        /*0154*/ 	.word	0xffffffff


	//   ....[51]....
        /*0158*/ 	.word	0xffffffff


	//   ....[52]....
        /*015c*/ 	.word	0xffffffff


	//   ....[53]....
        /*0160*/ 	.word	0xffffffff


	//   ....[54]....
        /*0164*/ 	.word	0xffffffff


	//   ....[55]....
        /*0168*/ 	.word	0xffffffff


	//   ....[56]....
        /*016c*/ 	.word	0xffffffff


	//   ....[57]....
        /*0170*/ 	.word	0xffffffff


	//   ....[58]....
        /*0174*/ 	.word	0xffffffff


	//   ....[59]....
        /*0178*/ 	.word	0xffffffff


	//   ....[60]....
        /*017c*/ 	.word	0xffffffff


	//   ....[61]....
        /*0180*/ 	.word	0xffffffff


	//   ....[62]....
        /*0184*/ 	.word	0xffffffff


	//   ....[63]....
        /*0188*/ 	.word	0xffffffff


	//   ....[64]....
        /*018c*/ 	.word	0xffffffff


	//   ....[65]....
        /*0190*/ 	.word	0xffffffff


	//   ....[66]....
        /*0194*/ 	.word	0xffffffff


	//   ....[67]....
        /*0198*/ 	.word	0xffffffff


	//   ....[68]....
        /*019c*/ 	.word	0xffffffff


	//   ....[69]....
        /*01a0*/ 	.word	0xffffffff


	//   ....[70]....
        /*01a4*/ 	.word	0xffffffff


	//   ....[71]....
        /*01a8*/ 	.word	0xffffffff


	//   ....[72]....
        /*01ac*/ 	.word	0xffffffff


	//   ....[73]....
        /*01b0*/ 	.word	0xffffffff


	//   ....[74]....
        /*01b4*/ 	.word	0xffffffff


	//   ....[75]....
        /*01b8*/ 	.word	0xffffffff


	//   ....[76]....
        /*01bc*/ 	.word	0xffffffff


	//   ....[77]....
        /*01c0*/ 	.word	0xffffffff


	//   ....[78]....
        /*01c4*/ 	.word	0xffffffff


	//   ....[79]....
        /*01c8*/ 	.word	0xffffffff


	//   ....[80]....
        /*01cc*/ 	.word	0xffffffff


	//   ....[81]....
        /*01d0*/ 	.word	0xffffffff


	//   ....[82]....
        /*01d4*/ 	.word	0xffffffff


	//   ....[83]....
        /*01d8*/ 	.word	0xffffffff


	//   ....[84]....
        /*01dc*/ 	.word	0xffffffff


	//   ....[85]....
        /*01e0*/ 	.word	0xffffffff


	//   ....[86]....
        /*01e4*/ 	.word	0xffffffff


	//   ....[87]....
        /*01e8*/ 	.word	0xffffffff


	//   ....[88]....
        /*01ec*/ 	.word	0xffffffff


	//   ....[89]....
        /*01f0*/ 	.word	0xffffffff


	//   ....[90]....
        /*01f4*/ 	.word	0xffffffff


	//   ....[91]....
        /*01f8*/ 	.word	0xffffffff


	//   ....[92]....
        /*01fc*/ 	.word	0xffffffff


	//   ....[93]....
        /*0200*/ 	.word	0xffffffff


	//   ....[94]....
        /*0204*/ 	.word	0xffffffff


	//   ....[95]....
        /*0208*/ 	.word	0xffffffff


	//   ....[96]....
        /*020c*/ 	.word	0xffffffff


	//   ....[97]....
        /*0210*/ 	.word	0xffffffff


	//   ....[98]....
        /*0214*/ 	.word	0xffffffff


	//   ....[99]....
        /*0218*/ 	.word	0xffffffff


	//   ....[100]....
        /*021c*/ 	.word	0xffffffff


	//   ....[101]....
        /*0220*/ 	.word	0xffffffff


	//   ....[102]....
        /*0224*/ 	.word	0xffffffff


	//   ....[103]....
        /*0228*/ 	.word	0xffffffff


	//   ....[104]....
        /*022c*/ 	.word	0xffffffff


	//   ....[105]....
        /*0230*/ 	.word	0xffffffff


	//   ....[106]....
        /*0234*/ 	.word	0xffffffff


	//   ....[107]....
        /*0238*/ 	.word	0xffffffff


	//   ....[108]....
        /*023c*/ 	.word	0xffffffff


	//   ....[109]....
        /*0240*/ 	.word	0xffffffff


	//   ....[110]....
        /*0244*/ 	.word	0xffffffff


	//   ....[111]....
        /*0248*/ 	.word	0xffffffff


	//   ....[112]....
        /*024c*/ 	.word	0xffffffff


	//   ....[113]....
        /*0250*/ 	.word	0xffffffff


	//   ....[114]....
        /*0254*/ 	.word	0xffffffff


	//   ....[115]....
        /*0258*/ 	.word	0xffffffff


	//   ....[116]....
        /*025c*/ 	.word	0xffffffff


	//   ....[117]....
        /*0260*/ 	.word	0xffffffff


	//   ....[118]....
        /*0264*/ 	.word	0xffffffff


	//   ....[119]....
        /*0268*/ 	.word	0xffffffff


	//   ....[120]....
        /*026c*/ 	.word	0xffffffff


	//   ....[121]....
        /*0270*/ 	.word	0xffffffff


	//   ....[122]....
        /*0274*/ 	.word	0xffffffff


	//   ....[123]....
        /*0278*/ 	.word	0xffffffff


	//   ....[124]....
        /*027c*/ 	.word	0xffffffff


	//   ....[125]....
        /*0280*/ 	.word	0xffffffff


	//   ....[126]....
        /*0284*/ 	.word	0xffffffff


	//   ....[127]....
        /*0288*/ 	.word	0xffffffff


	//   ....[128]....
        /*028c*/ 	.word	0xffffffff


	//   ....[129]....
        /*0290*/ 	.word	0xffffffff


	//   ....[130]....
        /*0294*/ 	.word	0xffffffff


	//   ....[131]....
        /*0298*/ 	.word	0xffffffff


	//   ....[132]....
        /*029c*/ 	.word	0xffffffff


	//   ....[133]....
        /*02a0*/ 	.word	0xffffffff


	//   ....[134]....
        /*02a4*/ 	.word	0xffffffff


	//   ....[135]....
        /*02a8*/ 	.word	0xffffffff


	//   ....[136]....
        /*02ac*/ 	.word	0xffffffff


	//   ....[137]....
        /*02b0*/ 	.word	0xffffffff


	//   ....[138]....
        /*02b4*/ 	.word	0xffffffff


	//   ....[139]....
        /*02b8*/ 	.word	0xffffffff


	//   ....[140]....
        /*02bc*/ 	.word	0xffffffff


	//   ....[141]....
        /*02c0*/ 	.word	0xffffffff


	//   ....[142]....
        /*02c4*/ 	.word	0xffffffff


	//   ....[143]....
        /*02c8*/ 	.word	0xffffffff


	//   ....[144]....
        /*02cc*/ 	.word	0xffffffff


	//   ....[145]....
        /*02d0*/ 	.word	0xffffffff


	//   ....[146]....
        /*02d4*/ 	.word	0xffffffff


	//   ....[147]....
        /*02d8*/ 	.word	0xffffffff


	//   ....[148]....
        /*02dc*/ 	.word	0xffffffff


	//   ....[149]....
        /*02e0*/ 	.word	0xffffffff


	//   ....[150]....
        /*02e4*/ 	.word	0xffffffff


	//   ....[151]....
        /*02e8*/ 	.word	0xffffffff


	//   ....[152]....
        /*02ec*/ 	.word	0xffffffff


	//   ....[153]....
        /*02f0*/ 	.word	0xffffffff


	//   ....[154]....
        /*02f4*/ 	.word	0xffffffff


	//   ....[155]....
        /*02f8*/ 	.word	0xffffffff


	//   ....[156]....
        /*02fc*/ 	.word	0xffffffff


	//   ....[157]....
        /*0300*/ 	.word	0xffffffff


	//   ....[158]....
        /*0304*/ 	.word	0xffffffff


	//   ....[159]....
        /*0308*/ 	.word	0xffffffff


	//   ....[160]....
        /*030c*/ 	.word	0xffffffff


	//   ....[161]....
        /*0310*/ 	.word	0xffffffff


	//   ....[162]....
        /*0314*/ 	.word	0xffffffff


	//   ....[163]....
        /*0318*/ 	.word	0xffffffff


	//   ....[164]....
        /*031c*/ 	.word	0xffffffff


	//   ....[165]....
        /*0320*/ 	.word	0xffffffff


	//   ....[166]....
        /*0324*/ 	.word	0xffffffff


	//   ....[167]....
        /*0328*/ 	.word	0xffffffff


	//   ....[168]....
        /*032c*/ 	.word	0xffffffff


	//   ....[169]....
        /*0330*/ 	.word	0xffffffff


	//   ....[170]....
        /*0334*/ 	.word	0xffffffff


	//   ....[171]....
        /*0338*/ 	.word	0xffffffff


	//   ....[172]....
        /*033c*/ 	.word	0xffffffff


	//   ....[173]....
        /*0340*/ 	.word	0xffffffff


	//   ....[174]....
        /*0344*/ 	.word	0xffffffff


	//   ....[175]....
        /*0348*/ 	.word	0xffffffff


	//   ....[176]....
        /*034c*/ 	.word	0xffffffff


	//   ....[177]....
        /*0350*/ 	.word	0xffffffff


	//   ....[178]....
        /*0354*/ 	.word	0xffffffff


	//   ....[179]....
        /*0358*/ 	.word	0xffffffff


	//   ....[180]....
        /*035c*/ 	.word	0xffffffff


	//   ....[181]....
        /*0360*/ 	.word	0xffffffff


	//   ....[182]....
        /*0364*/ 	.word	0xffffffff


	//   ....[183]....
        /*0368*/ 	.word	0xffffffff


	//   ....[184]....
        /*036c*/ 	.word	0xffffffff


	//   ....[185]....
        /*0370*/ 	.word	0xffffffff


	//   ....[186]....
        /*0374*/ 	.word	0xffffffff


	//   ....[187]....
        /*0378*/ 	.word	0xffffffff


	//   ....[188]....
        /*037c*/ 	.word	0xffffffff


	//   ....[189]....
        /*0380*/ 	.word	0xffffffff


	//   ....[190]....
        /*0384*/ 	.word	0xffffffff


	//   ....[191]....
        /*0388*/ 	.word	0xffffffff


	//   ....[192]....
        /*038c*/ 	.word	0xffffffff


	//   ....[193]....
        /*0390*/ 	.word	0xffffffff


	//   ....[194]....
        /*0394*/ 	.word	0xffffffff


	//   ....[195]....
        /*0398*/ 	.word	0xffffffff


	//   ....[196]....
        /*039c*/ 	.word	0xffffffff


	//   ....[197]....
        /*03a0*/ 	.word	0xffffffff


	//   ....[198]....
        /*03a4*/ 	.word	0xffffffff


	//   ....[199]....
        /*03a8*/ 	.word	0xffffffff


	//   ....[200]....
        /*03ac*/ 	.word	0xffffffff


	//   ....[201]....
        /*03b0*/ 	.word	0xffffffff


	//   ....[202]....
        /*03b4*/ 	.word	0xffffffff


	//   ....[203]....
        /*03b8*/ 	.word	0xffffffff


	//   ....[204]....
        /*03bc*/ 	.word	0xffffffff


	//   ....[205]....
        /*03c0*/ 	.word	0xffffffff


	//   ....[206]....
        /*03c4*/ 	.word	0xffffffff


	//   ....[207]....
        /*03c8*/ 	.word	0xffffffff


	//   ....[208]....
        /*03cc*/ 	.word	0xffffffff


	//   ....[209]....
        /*03d0*/ 	.word	0xffffffff


	//   ....[210]....
        /*03d4*/ 	.word	0xffffffff


	//   ....[211]....
        /*03d8*/ 	.word	0xffffffff


	//   ....[212]....
        /*03dc*/ 	.word	0xffffffff


	//   ....[213]....
        /*03e0*/ 	.word	0xffffffff


	//   ....[214]....
        /*03e4*/ 	.word	0xffffffff


	//   ....[215]....
        /*03e8*/ 	.word	0xffffffff


	//   ....[216]....
        /*03ec*/ 	.word	0xffffffff


	//   ....[217]....
        /*03f0*/ 	.word	0xffffffff


	//   ....[218]....
        /*03f4*/ 	.word	0xffffffff


	//   ....[219]....
        /*03f8*/ 	.word	0xffffffff


	//   ....[220]....
        /*03fc*/ 	.word	0xffffffff


	//   ....[221]....
        /*0400*/ 	.word	0xffffffff


	//   ....[222]....
        /*0404*/ 	.word	0xffffffff


	//   ....[223]....
        /*0408*/ 	.word	0xffffffff


	//   ....[224]....
        /*040c*/ 	.word	0xffffffff


	//   ....[225]....
        /*0410*/ 	.word	0xffffffff


	//   ....[226]....
        /*0414*/ 	.word	0xffffffff


	//   ....[227]....
        /*0418*/ 	.word	0xffffffff


	//   ....[228]....
        /*041c*/ 	.word	0xffffffff


	//   ....[229]....
        /*0420*/ 	.word	0xffffffff


	//   ....[230]....
        /*0424*/ 	.word	0xffffffff


	//   ....[231]....
        /*0428*/ 	.word	0xffffffff


	//   ....[232]....
        /*042c*/ 	.word	0xffffffff


	//   ....[233]....
        /*0430*/ 	.word	0xffffffff


	//   ....[234]....
        /*0434*/ 	.word	0xffffffff


	//   ....[235]....
        /*0438*/ 	.word	0xffffffff


	//   ....[236]....
        /*043c*/ 	.word	0xffffffff


	//   ....[237]....
        /*0440*/ 	.word	0xffffffff


	//   ....[238]....
        /*0444*/ 	.word	0xffffffff


	//   ....[239]....
        /*0448*/ 	.word	0xffffffff


	//   ....[240]....
        /*044c*/ 	.word	0xffffffff


	//   ....[241]....
        /*0450*/ 	.word	0xffffffff


	//   ....[242]....
        /*0454*/ 	.word	0xffffffff


	//   ....[243]....
        /*0458*/ 	.word	0xffffffff


	//   ....[244]....
        /*045c*/ 	.word	0xffffffff


	//   ....[245]....
        /*0460*/ 	.word	0xffffffff


	//   ....[246]....
        /*0464*/ 	.word	0xffffffff


	//   ....[247]....
        /*0468*/ 	.word	0xffffffff


	//   ....[248]....
        /*046c*/ 	.word	0xffffffff


	//   ....[249]....
        /*0470*/ 	.word	0xffffffff


	//   ....[250]....
        /*0474*/ 	.word	0xffffffff


	//   ....[251]....
        /*0478*/ 	.word	0xffffffff


	//   ....[252]....
        /*047c*/ 	.word	0xffffffff


	//   ....[253]....
        /*0480*/ 	.word	0xffffffff


	//   ....[254]....
        /*0484*/ 	.word	0xffffffff


	//   ....[255]....
        /*0488*/ 	.word	0xffffffff


	//   ....[0]....
        /*048c*/ 	.word	0xffffffff


	//   ....[1]....
        /*0490*/ 	.word	0xffffffff


	//   ....[2]....
        /*0494*/ 	.word	0xffffffff


	//   ....[3]....
        /*0498*/ 	.word	0xffffffff


	//   ....[4]....
        /*049c*/ 	.word	0xffffffff


	//   ....[5]....
        /*04a0*/ 	.word	0xffffffff


	//   ....[6]....
        /*04a4*/ 	.word	0xffffffff


	//   ....[7]....
        /*04a8*/ 	.word	0xffffffff


	//   ....[8]....
        /*04ac*/ 	.word	0xffffffff


	//   ....[9]....
        /*04b0*/ 	.word	0xffffffff


	//   ....[10]....
        /*04b4*/ 	.word	0xffffffff


	//   ....[11]....
        /*04b8*/ 	.word	0xffffffff


	//   ....[12]....
        /*04bc*/ 	.word	0xffffffff


	//   ....[13]....
        /*04c0*/ 	.word	0xffffffff


	//   ....[14]....
        /*04c4*/ 	.word	0xffffffff


	//   ....[15]....
        /*04c8*/ 	.word	0xffffffff


	//   ....[16]....
        /*04cc*/ 	.word	0xffffffff


	//   ....[17]....
        /*04d0*/ 	.word	0xffffffff


	//   ....[18]....
        /*04d4*/ 	.word	0xffffffff


	//   ....[19]....
        /*04d8*/ 	.word	0xffffffff


	//   ....[20]....
        /*04dc*/ 	.word	0xffffffff


	//   ....[21]....
        /*04e0*/ 	.word	0xffffffff


	//   ....[22]....
        /*04e4*/ 	.word	0xffffffff


	//   ....[23]....
        /*04e8*/ 	.word	0xffffffff


	//   ....[24]....
        /*04ec*/ 	.word	0xffffffff


	//   ....[25]....
        /*04f0*/ 	.word	0xffffffff


	//   ....[26]....
        /*04f4*/ 	.word	0xffffffff


	//   ....[27]....
        /*04f8*/ 	.word	0xffffffff


	//   ....[28]....
        /*04fc*/ 	.word	0xffffffff


	//   ....[29]....
        /*0500*/ 	.word	0xffffffff


	//   ....[30]....
        /*0504*/ 	.word	0xffffffff


	//   ....[31]....
        /*0508*/ 	.word	0xffffffff


	//   ....[32]....
        /*050c*/ 	.word	0xffffffff


	//   ....[33]....
        /*0510*/ 	.word	0xffffffff


	//   ....[34]....
        /*0514*/ 	.word	0xffffffff


	//   ....[35]....
        /*0518*/ 	.word	0xffffffff


	//   ....[36]....
        /*051c*/ 	.word	0xffffffff


	//   ....[37]....
        /*0520*/ 	.word	0xffffffff


	//   ....[38]....
        /*0524*/ 	.word	0xffffffff


	//   ....[39]....
        /*0528*/ 	.word	0xffffffff


	//   ....[40]....
        /*052c*/ 	.word	0xffffffff


	//   ....[41]....
        /*0530*/ 	.word	0xffffffff


	//   ....[42]....
        /*0534*/ 	.word	0xffffffff


	//   ....[43]....
        /*0538*/ 	.word	0xffffffff


	//   ....[44]....
        /*053c*/ 	.word	0xffffffff


	//   ....[45]....
        /*0540*/ 	.word	0xffffffff


	//   ....[46]....
        /*0544*/ 	.word	0xffffffff


	//   ....[47]....
        /*0548*/ 	.word	0xffffffff


	//   ....[48]....
        /*054c*/ 	.word	0xffffffff


	//   ....[49]....
        /*0550*/ 	.word	0xffffffff


	//   ....[50]....
        /*0554*/ 	.word	0xffffffff


	//   ....[51]....
        /*0558*/ 	.word	0xffffffff


	//   ....[52]....
        /*055c*/ 	.word	0xffffffff


	//   ....[53]....
        /*0560*/ 	.word	0xffffffff


	//   ....[54]....
        /*0564*/ 	.word	0xffffffff


	//   ....[55]....
        /*0568*/ 	.word	0xffffffff


	//   ....[56]....
        /*056c*/ 	.word	0xffffffff


	//   ....[57]....
        /*0570*/ 	.word	0xffffffff


	//   ....[58]....
        /*0574*/ 	.word	0xffffffff


	//   ....[59]....
        /*0578*/ 	.word	0xffffffff


	//   ....[60]....
        /*057c*/ 	.word	0xffffffff


	//   ....[61]....
        /*0580*/ 	.word	0xffffffff


	//   ....[62]....
        /*0584*/ 	.word	0xffffffff


	//   ....[63]....
        /*0588*/ 	.word	0xffffffff


	//   ....[64]....
        /*058c*/ 	.word	0xffffffff


	//   ....[65]....
        /*0590*/ 	.word	0xffffffff


	//   ....[66]....
        /*0594*/ 	.word	0xffffffff


	//   ....[67]....
        /*0598*/ 	.word	0xffffffff


	//   ....[68]....
        /*059c*/ 	.word	0xffffffff


	//   ....[69]....
        /*05a0*/ 	.word	0xffffffff


	//   ....[70]....
        /*05a4*/ 	.word	0xffffffff


	//   ....[71]....
        /*05a8*/ 	.word	0xffffffff


	//   ....[72]....
        /*05ac*/ 	.word	0xffffffff


	//   ....[73]....
        /*05b0*/ 	.word	0xffffffff


	//   ....[74]....
        /*05b4*/ 	.word	0xffffffff


	//   ....[75]....
        /*05b8*/ 	.word	0xffffffff


	//   ....[76]....
        /*05bc*/ 	.word	0xffffffff


	//   ....[77]....
        /*05c0*/ 	.word	0xffffffff


	//   ....[78]....
        /*05c4*/ 	.word	0xffffffff


	//   ....[79]....
        /*05c8*/ 	.word	0xffffffff


	//   ....[80]....
        /*05cc*/ 	.word	0xffffffff


	//   ....[81]....
        /*05d0*/ 	.word	0xffffffff


	//   ....[82]....
        /*05d4*/ 	.word	0xffffffff


	//   ....[83]....
        /*05d8*/ 	.word	0xffffffff


	//   ....[84]....
        /*05dc*/ 	.word	0xffffffff


	//   ....[85]....
        /*05e0*/ 	.word	0xffffffff


	//   ....[86]....
        /*05e4*/ 	.word	0xffffffff


	//   ....[87]....
        /*05e8*/ 	.word	0xffffffff


	//   ....[88]....
        /*05ec*/ 	.word	0xffffffff


	//   ....[89]....
        /*05f0*/ 	.word	0xffffffff


	//   ....[90]....
        /*05f4*/ 	.word	0xffffffff


	//   ....[91]....
        /*05f8*/ 	.word	0xffffffff


	//   ....[92]....
        /*05fc*/ 	.word	0xffffffff


	//   ....[93]....
        /*0600*/ 	.word	0xffffffff


	//   ....[94]....
        /*0604*/ 	.word	0xffffffff


	//   ....[95]....
        /*0608*/ 	.word	0xffffffff


	//   ....[96]....
        /*060c*/ 	.word	0xffffffff


	//   ....[97]....
        /*0610*/ 	.word	0xffffffff


	//   ....[98]....
        /*0614*/ 	.word	0xffffffff


	//   ....[99]....
        /*0618*/ 	.word	0xffffffff


	//   ....[100]....
        /*061c*/ 	.word	0xffffffff


	//   ....[101]....
        /*0620*/ 	.word	0xffffffff


	//   ....[102]....
        /*0624*/ 	.word	0xffffffff


	//   ....[103]....
        /*0628*/ 	.word	0xffffffff


	//   ....[104]....
        /*062c*/ 	.word	0xffffffff


	//   ....[105]....
        /*0630*/ 	.word	0xffffffff


	//   ....[106]....
        /*0634*/ 	.word	0xffffffff


	//   ....[107]....
        /*0638*/ 	.word	0xffffffff


	//   ....[108]....
        /*063c*/ 	.word	0xffffffff


	//   ....[109]....
        /*0640*/ 	.word	0xffffffff


	//   ....[110]....
        /*0644*/ 	.word	0xffffffff


	//   ....[111]....
        /*0648*/ 	.word	0xffffffff


	//   ....[112]....
        /*064c*/ 	.word	0xffffffff


	//   ....[113]....
        /*0650*/ 	.word	0xffffffff


	//   ....[114]....
        /*0654*/ 	.word	0xffffffff


	//   ....[115]....
        /*0658*/ 	.word	0xffffffff


	//   ....[116]....
        /*065c*/ 	.word	0xffffffff


	//   ....[117]....
        /*0660*/ 	.word	0xffffffff


	//   ....[118]....
        /*0664*/ 	.word	0xffffffff


	//   ....[119]....
        /*0668*/ 	.word	0xffffffff


	//   ....[120]....
        /*066c*/ 	.word	0xffffffff


	//   ....[121]....
        /*0670*/ 	.word	0xffffffff


	//   ....[122]....
        /*0674*/ 	.word	0xffffffff


	//   ....[123]....
        /*0678*/ 	.word	0xffffffff


	//   ....[124]....
        /*067c*/ 	.word	0xffffffff


	//   ....[125]....
        /*0680*/ 	.word	0xffffffff


	//   ....[126]....
        /*0684*/ 	.word	0xffffffff


	//   ....[127]....
        /*0688*/ 	.word	0xffffffff


	//   ....[128]....
        /*068c*/ 	.word	0xffffffff


	//   ....[129]....
        /*0690*/ 	.word	0xffffffff


	//   ....[130]....
        /*0694*/ 	.word	0xffffffff


	//   ....[131]....
        /*0698*/ 	.word	0xffffffff


	//   ....[132]....
        /*069c*/ 	.word	0xffffffff


	//   ....[133]....
        /*06a0*/ 	.word	0xffffffff


	//   ....[134]....
        /*06a4*/ 	.word	0xffffffff


	//   ....[135]....
        /*06a8*/ 	.word	0xffffffff


	//   ....[136]....
        /*06ac*/ 	.word	0xffffffff


	//   ....[137]....
        /*06b0*/ 	.word	0xffffffff


	//   ....[138]....
        /*06b4*/ 	.word	0xffffffff


	//   ....[139]....
        /*06b8*/ 	.word	0xffffffff


	//   ....[140]....
        /*06bc*/ 	.word	0xffffffff


	//   ....[141]....
        /*06c0*/ 	.word	0xffffffff


	//   ....[142]....
        /*06c4*/ 	.word	0xffffffff


	//   ....[143]....
        /*06c8*/ 	.word	0xffffffff


	//   ....[144]....
        /*06cc*/ 	.word	0xffffffff


	//   ....[145]....
        /*06d0*/ 	.word	0xffffffff


	//   ....[146]....
        /*06d4*/ 	.word	0xffffffff


	//   ....[147]....
        /*06d8*/ 	.word	0xffffffff


	//   ....[148]....
        /*06dc*/ 	.word	0xffffffff


	//   ....[149]....
        /*06e0*/ 	.word	0xffffffff


	//   ....[150]....
        /*06e4*/ 	.word	0xffffffff


	//   ....[151]....
        /*06e8*/ 	.word	0xffffffff


	//   ....[152]....
        /*06ec*/ 	.word	0xffffffff


	//   ....[153]....
        /*06f0*/ 	.word	0xffffffff


	//   ....[154]....
        /*06f4*/ 	.word	0xffffffff


	//   ....[155]....
        /*06f8*/ 	.word	0xffffffff


	//   ....[156]....
        /*06fc*/ 	.word	0xffffffff


	//   ....[157]....
        /*0700*/ 	.word	0xffffffff


	//   ....[158]....
        /*0704*/ 	.word	0xffffffff


	//   ....[159]....
        /*0708*/ 	.word	0xffffffff


	//   ....[160]....
        /*070c*/ 	.word	0xffffffff


	//   ....[161]....
        /*0710*/ 	.word	0xffffffff


	//   ....[162]....
        /*0714*/ 	.word	0xffffffff


	//   ....[163]....
        /*0718*/ 	.word	0xffffffff


	//   ....[164]....
        /*071c*/ 	.word	0xffffffff


	//   ....[165]....
        /*0720*/ 	.word	0xffffffff


	//   ....[166]....
        /*0724*/ 	.word	0xffffffff


	//   ....[167]....
        /*0728*/ 	.word	0xffffffff


	//   ....[168]....
        /*072c*/ 	.word	0xffffffff


	//   ....[169]....
        /*0730*/ 	.word	0xffffffff


	//   ....[170]....
        /*0734*/ 	.word	0xffffffff


	//   ....[171]....
        /*0738*/ 	.word	0xffffffff


	//   ....[172]....
        /*073c*/ 	.word	0xffffffff


	//   ....[173]....
        /*0740*/ 	.word	0xffffffff


	//   ....[174]....
        /*0744*/ 	.word	0xffffffff


	//   ....[175]....
        /*0748*/ 	.word	0xffffffff


	//   ....[176]....
        /*074c*/ 	.word	0xffffffff


	//   ....[177]....
        /*0750*/ 	.word	0xffffffff


	//   ....[178]....
        /*0754*/ 	.word	0xffffffff


	//   ....[179]....
        /*0758*/ 	.word	0xffffffff


	//   ....[180]....
        /*075c*/ 	.word	0xffffffff


	//   ....[181]....
        /*0760*/ 	.word	0xffffffff


	//   ....[182]....
        /*0764*/ 	.word	0xffffffff


	//   ....[183]....
        /*0768*/ 	.word	0xffffffff


	//   ....[184]....
        /*076c*/ 	.word	0xffffffff


	//   ....[185]....
        /*0770*/ 	.word	0xffffffff


	//   ....[186]....
        /*0774*/ 	.word	0xffffffff


	//   ....[187]....
        /*0778*/ 	.word	0xffffffff


	//   ....[188]....
        /*077c*/ 	.word	0xffffffff


	//   ....[189]....
        /*0780*/ 	.word	0xffffffff


	//   ....[190]....
        /*0784*/ 	.word	0xffffffff


	//   ....[191]....
        /*0788*/ 	.word	0xffffffff


	//   ....[192]....
        /*078c*/ 	.word	0xffffffff


	//   ....[193]....
        /*0790*/ 	.word	0xffffffff


	//   ....[194]....
        /*0794*/ 	.word	0xffffffff


	//   ....[195]....
        /*0798*/ 	.word	0xffffffff


	//   ....[196]....
        /*079c*/ 	.word	0xffffffff


	//   ....[197]....
        /*07a0*/ 	.word	0xffffffff


	//   ....[198]....
        /*07a4*/ 	.word	0xffffffff


	//   ....[199]....
        /*07a8*/ 	.word	0xffffffff


	//   ....[200]....
        /*07ac*/ 	.word	0xffffffff


	//   ....[201]....
        /*07b0*/ 	.word	0xffffffff


	//   ....[202]....
        /*07b4*/ 	.word	0xffffffff


	//   ....[203]....
        /*07b8*/ 	.word	0xffffffff


	//   ....[204]....
        /*07bc*/ 	.word	0xffffffff


	//   ....[205]....
        /*07c0*/ 	.word	0xffffffff


	//   ....[206]....
        /*07c4*/ 	.word	0xffffffff


	//   ....[207]....
        /*07c8*/ 	.word	0xffffffff


	//   ....[208]....
        /*07cc*/ 	.word	0xffffffff


	//   ....[209]....
        /*07d0*/ 	.word	0xffffffff


	//   ....[210]....
        /*07d4*/ 	.word	0xffffffff


	//   ....[211]....
        /*07d8*/ 	.word	0xffffffff


	//   ....[212]....
        /*07dc*/ 	.word	0xffffffff


	//   ....[213]....
        /*07e0*/ 	.word	0xffffffff


	//   ....[214]....
        /*07e4*/ 	.word	0xffffffff


	//   ....[215]....
        /*07e8*/ 	.word	0xffffffff


	//   ....[216]....
        /*07ec*/ 	.word	0xffffffff


	//   ....[217]....
        /*07f0*/ 	.word	0xffffffff


	//   ....[218]....
        /*07f4*/ 	.word	0xffffffff


	//   ....[219]....
        /*07f8*/ 	.word	0xffffffff


	//   ....[220]....
        /*07fc*/ 	.word	0xffffffff


	//   ....[221]....
        /*0800*/ 	.word	0xffffffff


	//   ....[222]....
        /*0804*/ 	.word	0xffffffff


	//   ....[223]....
        /*0808*/ 	.word	0xffffffff


	//   ....[224]....
        /*080c*/ 	.word	0xffffffff


	//   ....[225]....
        /*0810*/ 	.word	0xffffffff


	//   ....[226]....
        /*0814*/ 	.word	0xffffffff


	//   ....[227]....
        /*0818*/ 	.word	0xffffffff


	//   ....[228]....
        /*081c*/ 	.word	0xffffffff


	//   ....[229]....
        /*0820*/ 	.word	0xffffffff


	//   ....[230]....
        /*0824*/ 	.word	0xffffffff


	//   ....[231]....
        /*0828*/ 	.word	0xffffffff


	//   ....[232]....
        /*082c*/ 	.word	0xffffffff


	//   ....[233]....
        /*0830*/ 	.word	0xffffffff


	//----- nvinfo : EIATTR_COOP_GROUP_INSTR_OFFSETS
	.align		4
.L_628:
        /*0834*/ 	.byte	0x04, 0x28
        /*0836*/ 	.short	(.L_630 - .L_629)


	//   ....[0]....
.L_629:
        /*0838*/ 	.word	0x00002310


	//   ....[1]....
        /*083c*/ 	.word	0x00002320


	//   ....[2]....
        /*0840*/ 	.word	0x000023b0


	//   ....[3]....
        /*0844*/ 	.word	0x000023c0


	//   ....[4]....
        /*0848*/ 	.word	0x000023d0


	//   ....[5]....
        /*084c*/ 	.word	0x000023e0


	//   ....[6]....
        /*0850*/ 	.word	0x000023f0


	//   ....[7]....
        /*0854*/ 	.word	0x00002400


	//   ....[8]....
        /*0858*/ 	.word	0x00002410


	//   ....[9]....
        /*085c*/ 	.word	0x00002420


	//   ....[10]....
        /*0860*/ 	.word	0x00002480


	//   ....[11]....
        /*0864*/ 	.word	0x000024b0


	//   ....[12]....
        /*0868*/ 	.word	0x000024c0


	//   ....[13]....
        /*086c*/ 	.word	0x000024d0


	//   ....[14]....
        /*0870*/ 	.word	0x000024e0


	//   ....[15]....
        /*0874*/ 	.word	0x000024f0


	//   ....[16]....
        /*0878*/ 	.word	0x00002600


	//   ....[17]....
        /*087c*/ 	.word	0x00002630


	//   ....[18]....
        /*0880*/ 	.word	0x00002640


	//   ....[19]....
        /*0884*/ 	.word	0x00002650


	//   ....[20]....
        /*0888*/ 	.word	0x00002660


	//   ....[21]....
        /*088c*/ 	.word	0x00002670


	//   ....[22]....
        /*0890*/ 	.word	0x00002680


	//   ....[23]....
        /*0894*/ 	.word	0x00002690


	//   ....[24]....
        /*0898*/ 	.word	0x000026a0


	//   ....[25]....
        /*089c*/ 	.word	0x000026b0


	//   ....[26]....
        /*08a0*/ 	.word	0x000026c0


	//   ....[27]....
        /*08a4*/ 	.word	0x000026d0


	//   ....[28]....
        /*08a8*/ 	.word	0x00002700


	//   ....[29]....
        /*08ac*/ 	.word	0x00002710


	//   ....[30]....
        /*08b0*/ 	.word	0x00002730


	//   ....[31]....
        /*08b4*/ 	.word	0x00002740


	//   ....[32]....
        /*08b8*/ 	.word	0x00002750


	//   ....[33]....
        /*08bc*/ 	.word	0x00002760


	//   ....[34]....
        /*08c0*/ 	.word	0x00002770


	//   ....[35]....
        /*08c4*/ 	.word	0x00002780


	//   ....[36]....
        /*08c8*/ 	.word	0x000027d0


	//   ....[37]....
        /*08cc*/ 	.word	0x000027e0


	//   ....[38]....
        /*08d0*/ 	.word	0x00002830


	//   ....[39]....
        /*08d4*/ 	.word	0x00002840


	//   ....[40]....
        /*08d8*/ 	.word	0x00002850


	//   ....[41]....
        /*08dc*/ 	.word	0x00002860


	//   ....[42]....
        /*08e0*/ 	.word	0x00002870


	//   ....[43]....
        /*08e4*/ 	.word	0x00002880


	//   ....[44]....
        /*08e8*/ 	.word	0x00002890


	//   ....[45]....
        /*08ec*/ 	.word	0x000028a0


	//   ....[46]....
        /*08f0*/ 	.word	0x000028b0


	//   ....[47]....
        /*08f4*/ 	.word	0x000028c0


	//   ....[48]....
        /*08f8*/ 	.word	0x000028d0


	//   ....[49]....
        /*08fc*/ 	.word	0x000028e0


	//   ....[50]....
        /*0900*/ 	.word	0x00002920


	//   ....[51]....
        /*0904*/ 	.word	0x00002930


	//   ....[52]....
        /*0908*/ 	.word	0x00002940


	//   ....[53]....
        /*090c*/ 	.word	0x00002950


	//   ....[54]....
        /*0910*/ 	.word	0x00002960


	//   ....[55]....
        /*0914*/ 	.word	0x00002970


	//   ....[56]....
        /*0918*/ 	.word	0x00002990


	//   ....[57]....
        /*091c*/ 	.word	0x000029a0


	//   ....[58]....
        /*0920*/ 	.word	0x000029b0


	//   ....[59]....
        /*0924*/ 	.word	0x000029c0


	//   ....[60]....
        /*0928*/ 	.word	0x00002a50


	//   ....[61]....
        /*092c*/ 	.word	0x00002a60


	//   ....[62]....
        /*0930*/ 	.word	0x00002ae0


	//   ....[63]....
        /*0934*/ 	.word	0x00002af0


	//   ....[64]....
        /*0938*/ 	.word	0x00002b00


	//   ....[65]....
        /*093c*/ 	.word	0x00002b10


	//   ....[66]....
        /*0940*/ 	.word	0x00002b20


	//   ....[67]....
        /*0944*/ 	.word	0x00002b30


	//   ....[68]....
        /*0948*/ 	.word	0x00002b40


	//   ....[69]....
        /*094c*/ 	.word	0x00002b50


	//   ....[70]....
        /*0950*/ 	.word	0x00002b60


	//   ....[71]....
        /*0954*/ 	.word	0x00002b70


	//   ....[72]....
        /*0958*/ 	.word	0x00002b80


	//   ....[73]....
        /*095c*/ 	.word	0x00002b90


	//   ....[74]....
        /*0960*/ 	.word	0x00002c10


	//   ....[75]....
        /*0964*/ 	.word	0x00002c40


	//   ....[76]....
        /*0968*/ 	.word	0x00002c60


	//   ....[77]....
        /*096c*/ 	.word	0x00002c70


	//   ....[78]....
        /*0970*/ 	.word	0x00002c80


	//   ....[79]....
        /*0974*/ 	.word	0x00002c90


	//   ....[80]....
        /*0978*/ 	.word	0x00002ca0


	//   ....[81]....
        /*097c*/ 	.word	0x00002cb0


	//   ....[82]....
        /*0980*/ 	.word	0x00002d70


	//   ....[83]....
        /*0984*/ 	.word	0x00002d80


	//   ....[84]....
        /*0988*/ 	.word	0x00002d90


	//   ....[85]....
        /*098c*/ 	.word	0x00002da0


	//   ....[86]....
        /*0990*/ 	.word	0x00002db0


	//   ....[87]....
        /*0994*/ 	.word	0x00002dc0


	//   ....[88]....
        /*0998*/ 	.word	0x00002dd0


	//   ....[89]....
        /*099c*/ 	.word	0x00002de0


	//   ....[90]....
        /*09a0*/ 	.word	0x00002df0


	//   ....[91]....
        /*09a4*/ 	.word	0x00002e00


	//   ....[92]....
        /*09a8*/ 	.word	0x00002e10


	//   ....[93]....
        /*09ac*/ 	.word	0x00002e20


	//   ....[94]....
        /*09b0*/ 	.word	0x00002e30


	//   ....[95]....
        /*09b4*/ 	.word	0x00002e40


	//   ....[96]....
        /*09b8*/ 	.word	0x00002e50


	//   ....[97]....
        /*09bc*/ 	.word	0x00002e60


	//   ....[98]....
        /*09c0*/ 	.word	0x00007180


	//   ....[99]....
        /*09c4*/ 	.word	0x000071c0


	//   ....[100]....
        /*09c8*/ 	.word	0x000071d0


	//   ....[101]....
        /*09cc*/ 	.word	0x000071e0


	//   ....[102]....
        /*09d0*/ 	.word	0x000071f0


	//   ....[103]....
        /*09d4*/ 	.word	0x00007200


	//   ....[104]....
        /*09d8*/ 	.word	0x00007210


	//   ....[105]....
        /*09dc*/ 	.word	0x00007220


	//   ....[106]....
        /*09e0*/ 	.word	0x00007230


	//   ....[107]....
        /*09e4*/ 	.word	0x00007240


	//   ....[108]....
        /*09e8*/ 	.word	0x00007260


	//   ....[109]....
        /*09ec*/ 	.word	0x00007270


	//   ....[110]....
        /*09f0*/ 	.word	0x000072c0


	//   ....[111]....
        /*09f4*/ 	.word	0x000072d0


	//   ....[112]....
        /*09f8*/ 	.word	0x000072e0


	//   ....[113]....
        /*09fc*/ 	.word	0x000072f0


	//   ....[114]....
        /*0a00*/ 	.word	0x00007300


	//   ....[115]....
        /*0a04*/ 	.word	0x00007310


	//   ....[116]....
        /*0a08*/ 	.word	0x00007320


	//   ....[117]....
        /*0a0c*/ 	.word	0x00007330


	//   ....[118]....
        /*0a10*/ 	.word	0x00007340


	//   ....[119]....
        /*0a14*/ 	.word	0x00007350


	//   ....[120]....
        /*0a18*/ 	.word	0x00007360


	//   ....[121]....
        /*0a1c*/ 	.word	0x00007370


	//   ....[122]....
        /*0a20*/ 	.word	0x00007380


	//   ....[123]....
        /*0a24*/ 	.word	0x00007390


	//   ....[124]....
        /*0a28*/ 	.word	0x000073a0


	//   ....[125]....
        /*0a2c*/ 	.word	0x000073b0


	//   ....[126]....
        /*0a30*/ 	.word	0x000073c0


	//   ....[127]....
        /*0a34*/ 	.word	0x000073d0


	//   ....[128]....
        /*0a38*/ 	.word	0x000073e0


	//   ....[129]....
        /*0a3c*/ 	.word	0x000073f0


	//   ....[130]....
        /*0a40*/ 	.word	0x000074c0


	//   ....[131]....
        /*0a44*/ 	.word	0x000074d0


	//   ....[132]....
        /*0a48*/ 	.word	0x000074e0


	//   ....[133]....
        /*0a4c*/ 	.word	0x000074f0


	//   ....[134]....
        /*0a50*/ 	.word	0x00007500


	//   ....[135]....
        /*0a54*/ 	.word	0x00007510


	//   ....[136]....
        /*0a58*/ 	.word	0x00007520


	//   ....[137]....
        /*0a5c*/ 	.word	0x00007530


	//   ....[138]....
        /*0a60*/ 	.word	0x00007540


	//   ....[139]....
        /*0a64*/ 	.word	0x00007550


	//   ....[140]....
        /*0a68*/ 	.word	0x00007560


	//   ....[141]....
        /*0a6c*/ 	.word	0x00007570


	//   ....[142]....
        /*0a70*/ 	.word	0x00007580


	//   ....[143]....
        /*0a74*/ 	.word	0x00007590


	//   ....[144]....
        /*0a78*/ 	.word	0x000075a0


	//   ....[145]....
        /*0a7c*/ 	.word	0x000075b0


	//   ....[146]....
        /*0a80*/ 	.word	0x000075c0


	//   ....[147]....
        /*0a84*/ 	.word	0x000075d0


	//   ....[148]....
        /*0a88*/ 	.word	0x000075e0


	//   ....[149]....
        /*0a8c*/ 	.word	0x000075f0


	//   ....[150]....
        /*0a90*/ 	.word	0x00007600


	//   ....[151]....
        /*0a94*/ 	.word	0x00007610


	//   ....[152]....
        /*0a98*/ 	.word	0x000076d0


	//   ....[153]....
        /*0a9c*/ 	.word	0x000076e0


	//   ....[154]....
        /*0aa0*/ 	.word	0x000076f0


	//   ....[155]....
        /*0aa4*/ 	.word	0x00007700


	//   ....[156]....
        /*0aa8*/ 	.word	0x00007710


	//   ....[157]....
        /*0aac*/ 	.word	0x00007720


	//   ....[158]....
        /*0ab0*/ 	.word	0x00007730


	//   ....[159]....
        /*0ab4*/ 	.word	0x00007740


	//   ....[160]....
        /*0ab8*/ 	.word	0x00007750


	//   ....[161]....
        /*0abc*/ 	.word	0x00007760


	//   ....[162]....
        /*0ac0*/ 	.word	0x00007770


	//   ....[163]....
        /*0ac4*/ 	.word	0x00007780


	//   ....[164]....
        /*0ac8*/ 	.word	0x00007790


	//   ....[165]....
        /*0acc*/ 	.word	0x000077a0


	//   ....[166]....
        /*0ad0*/ 	.word	0x000077b0


	//   ....[167]....
        /*0ad4*/ 	.word	0x000077c0


	//   ....[168]....
        /*0ad8*/ 	.word	0x000077d0


	//   ....[169]....
        /*0adc*/ 	.word	0x000077e0


	//   ....[170]....
        /*0ae0*/ 	.word	0x000077f0


	//   ....[171]....
        /*0ae4*/ 	.word	0x00007800


	//   ....[172]....
        /*0ae8*/ 	.word	0x00007810


	//   ....[173]....
        /*0aec*/ 	.word	0x00007820


	//   ....[174]....
        /*0af0*/ 	.word	0x000078e0


	//   ....[175]....
        /*0af4*/ 	.word	0x000078f0


	//   ....[176]....
        /*0af8*/ 	.word	0x00007900


	//   ....[177]....
        /*0afc*/ 	.word	0x00007910


	//   ....[178]....
        /*0b00*/ 	.word	0x00007920


	//   ....[179]....
        /*0b04*/ 	.word	0x00007930


	//   ....[180]....
        /*0b08*/ 	.word	0x00007940


	//   ....[181]....
        /*0b0c*/ 	.word	0x00007950


	//   ....[182]....
        /*0b10*/ 	.word	0x00007960


	//   ....[183]....
        /*0b14*/ 	.word	0x00007970


	//   ....[184]....
        /*0b18*/ 	.word	0x00007980


	//   ....[185]....
        /*0b1c*/ 	.word	0x00007990


	//   ....[186]....
        /*0b20*/ 	.word	0x000079a0


	//   ....[187]....
        /*0b24*/ 	.word	0x000079b0


	//   ....[188]....
        /*0b28*/ 	.word	0x000079c0


	//   ....[189]....
        /*0b2c*/ 	.word	0x000079d0


	//   ....[190]....
        /*0b30*/ 	.word	0x000079e0


	//   ....[191]....
        /*0b34*/ 	.word	0x000079f0


	//   ....[192]....
        /*0b38*/ 	.word	0x00007a00


	//   ....[193]....
        /*0b3c*/ 	.word	0x00007a10


	//   ....[194]....
        /*0b40*/ 	.word	0x00007a20


	//   ....[195]....
        /*0b44*/ 	.word	0x00007a30


	//   ....[196]....
        /*0b48*/ 	.word	0x0000bc00


	//   ....[197]....
        /*0b4c*/ 	.word	0x0000bc40


	//   ....[198]....
        /*0b50*/ 	.word	0x0000bc50


	//   ....[199]....
        /*0b54*/ 	.word	0x0000bc60


	//   ....[200]....
        /*0b58*/ 	.word	0x0000bc70


	//   ....[201]....
        /*0b5c*/ 	.word	0x0000bc80


	//   ....[202]....
        /*0b60*/ 	.word	0x0000bc90


	//   ....[203]....
        /*0b64*/ 	.word	0x0000bca0


	//   ....[204]....
        /*0b68*/ 	.word	0x0000bcb0


	//   ....[205]....
        /*0b6c*/ 	.word	0x0000bcc0


	//   ....[206]....
        /*0b70*/ 	.word	0x0000bce0


	//   ....[207]....
        /*0b74*/ 	.word	0x0000bcf0


	//   ....[208]....
        /*0b78*/ 	.word	0x0000bd40


	//   ....[209]....
        /*0b7c*/ 	.word	0x0000bd50


	//   ....[210]....
        /*0b80*/ 	.word	0x0000bd60


	//   ....[211]....
        /*0b84*/ 	.word	0x0000bd70


	//   ....[212]....
        /*0b88*/ 	.word	0x0000bd80


	//   ....[213]....
        /*0b8c*/ 	.word	0x0000bd90


	//   ....[214]....
        /*0b90*/ 	.word	0x0000bda0


	//   ....[215]....
        /*0b94*/ 	.word	0x0000bdb0


	//   ....[216]....
        /*0b98*/ 	.word	0x0000bdc0


	//   ....[217]....
        /*0b9c*/ 	.word	0x0000bdd0


	//   ....[218]....
        /*0ba0*/ 	.word	0x0000bde0


	//   ....[219]....
        /*0ba4*/ 	.word	0x0000bdf0


	//   ....[220]....
        /*0ba8*/ 	.word	0x0000be00


	//   ....[221]....
        /*0bac*/ 	.word	0x0000be10


	//   ....[222]....
        /*0bb0*/ 	.word	0x0000be20


	//   ....[223]....
        /*0bb4*/ 	.word	0x0000be30


	//   ....[224]....
        /*0bb8*/ 	.word	0x0000be40


	//   ....[225]....
        /*0bbc*/ 	.word	0x0000be50


	//   ....[226]....
        /*0bc0*/ 	.word	0x0000be60


	//   ....[227]....
        /*0bc4*/ 	.word	0x0000be70


	//   ....[228]....
        /*0bc8*/ 	.word	0x0000bf40


	//   ....[229]....
        /*0bcc*/ 	.word	0x0000bf50


	//   ....[230]....
        /*0bd0*/ 	.word	0x0000bf60


	//   ....[231]....
        /*0bd4*/ 	.word	0x0000bf70


	//   ....[232]....
        /*0bd8*/ 	.word	0x0000bf80


	//   ....[233]....
        /*0bdc*/ 	.word	0x0000bf90


	//   ....[234]....
        /*0be0*/ 	.word	0x0000bfa0


	//   ....[235]....
        /*0be4*/ 	.word	0x0000bfb0


	//   ....[236]....
        /*0be8*/ 	.word	0x0000bfc0


	//   ....[237]....
        /*0bec*/ 	.word	0x0000bfd0


	//   ....[238]....
        /*0bf0*/ 	.word	0x0000bfe0


	//   ....[239]....
        /*0bf4*/ 	.word	0x0000bff0


	//   ....[240]....
        /*0bf8*/ 	.word	0x0000c000


	//   ....[241]....
        /*0bfc*/ 	.word	0x0000c010


	//   ....[242]....
        /*0c00*/ 	.word	0x0000c020


	//   ....[243]....
        /*0c04*/ 	.word	0x0000c030


	//   ....[244]....
        /*0c08*/ 	.word	0x0000c040


	//   ....[245]....
        /*0c0c*/ 	.word	0x0000c050


	//   ....[246]....
        /*0c10*/ 	.word	0x0000c060


	//   ....[247]....
        /*0c14*/ 	.word	0x0000c070


	//   ....[248]....
        /*0c18*/ 	.word	0x0000c080


	//   ....[249]....
        /*0c1c*/ 	.word	0x0000c090


	//   ....[250]....
        /*0c20*/ 	.word	0x0000c150


	//   ....[251]....
        /*0c24*/ 	.word	0x0000c160


	//   ....[252]....
        /*0c28*/ 	.word	0x0000c170


	//   ....[253]....
        /*0c2c*/ 	.word	0x0000c180


	//   ....[254]....
        /*0c30*/ 	.word	0x0000c190


	//   ....[255]....
        /*0c34*/ 	.word	0x0000c1a0


	//   ....[0]....
        /*0c38*/ 	.word	0x0000c1b0


	//   ....[1]....
        /*0c3c*/ 	.word	0x0000c1c0


	//   ....[2]....
        /*0c40*/ 	.word	0x0000c1d0


	//   ....[3]....
        /*0c44*/ 	.word	0x0000c1e0


	//   ....[4]....
        /*0c48*/ 	.word	0x0000c1f0


	//   ....[5]....
        /*0c4c*/ 	.word	0x0000c200


	//   ....[6]....
        /*0c50*/ 	.word	0x0000c210


	//   ....[7]....
        /*0c54*/ 	.word	0x0000c220


	//   ....[8]....
        /*0c58*/ 	.word	0x0000c230


	//   ....[9]....
        /*0c5c*/ 	.word	0x0000c240


	//   ....[10]....
        /*0c60*/ 	.word	0x0000c250


	//   ....[11]....
        /*0c64*/ 	.word	0x0000c260


	//   ....[12]....
        /*0c68*/ 	.word	0x0000c270


	//   ....[13]....
        /*0c6c*/ 	.word	0x0000c280


	//   ....[14]....
        /*0c70*/ 	.word	0x0000c290


	//   ....[15]....
        /*0c74*/ 	.word	0x0000c2a0


	//   ....[16]....
        /*0c78*/ 	.word	0x0000c360


	//   ....[17]....
        /*0c7c*/ 	.word	0x0000c370


	//   ....[18]....
        /*0c80*/ 	.word	0x0000c380


	//   ....[19]....
        /*0c84*/ 	.word	0x0000c390


	//   ....[20]....
        /*0c88*/ 	.word	0x0000c3a0


	//   ....[21]....
        /*0c8c*/ 	.word	0x0000c3b0


	//   ....[22]....
        /*0c90*/ 	.word	0x0000c3c0


	//   ....[23]....
        /*0c94*/ 	.word	0x0000c3d0


	//   ....[24]....
        /*0c98*/ 	.word	0x0000c3e0


	//   ....[25]....
        /*0c9c*/ 	.word	0x0000c3f0


	//   ....[26]....
        /*0ca0*/ 	.word	0x0000c400


	//   ....[27]....
        /*0ca4*/ 	.word	0x0000c410


	//   ....[28]....
        /*0ca8*/ 	.word	0x0000c420


	//   ....[29]....
        /*0cac*/ 	.word	0x0000c430


	//   ....[30]....
        /*0cb0*/ 	.word	0x0000c440


	//   ....[31]....
        /*0cb4*/ 	.word	0x0000c450


	//   ....[32]....
        /*0cb8*/ 	.word	0x0000c460


	//   ....[33]....
        /*0cbc*/ 	.word	0x0000c470


	//   ....[34]....
        /*0cc0*/ 	.word	0x0000c480


	//   ....[35]....
        /*0cc4*/ 	.word	0x0000c490


	//   ....[36]....
        /*0cc8*/ 	.word	0x0000c4a0


	//   ....[37]....
        /*0ccc*/ 	.word	0x0000c4b0


	//   ....[38]....
        /*0cd0*/ 	.word	0x00010680


	//   ....[39]....
        /*0cd4*/ 	.word	0x000106c0


	//   ....[40]....
        /*0cd8*/ 	.word	0x000106d0


	//   ....[41]....
        /*0cdc*/ 	.word	0x000106e0


	//   ....[42]....
        /*0ce0*/ 	.word	0x000106f0


	//   ....[43]....
        /*0ce4*/ 	.word	0x00010700


	//   ....[44]....
        /*0ce8*/ 	.word	0x00010710


	//   ....[45]....
        /*0cec*/ 	.word	0x00010720


	//   ....[46]....
        /*0cf0*/ 	.word	0x00010730


	//   ....[47]....
        /*0cf4*/ 	.word	0x00010740


	//   ....[48]....
        /*0cf8*/ 	.word	0x00010760


	//   ....[49]....
        /*0cfc*/ 	.word	0x00010770


	//   ....[50]....
        /*0d00*/ 	.word	0x000107c0


	//   ....[51]....
        /*0d04*/ 	.word	0x000107d0


	//   ....[52]....
        /*0d08*/ 	.word	0x000107e0


	//   ....[53]....
        /*0d0c*/ 	.word	0x000107f0


	//   ....[54]....
        /*0d10*/ 	.word	0x00010800


	//   ....[55]....
        /*0d14*/ 	.word	0x00010810


	//   ....[56]....
        /*0d18*/ 	.word	0x00010820


	//   ....[57]....
        /*0d1c*/ 	.word	0x00010830


	//   ....[58]....
        /*0d20*/ 	.word	0x00010840


	//   ....[59]....
        /*0d24*/ 	.word	0x00010850


	//   ....[60]....
        /*0d28*/ 	.word	0x00010860


	//   ....[61]....
        /*0d2c*/ 	.word	0x00010870


	//   ....[62]....
        /*0d30*/ 	.word	0x00010880


	//   ....[63]....
        /*0d34*/ 	.word	0x00010890


	//   ....[64]....
        /*0d38*/ 	.word	0x000108a0


	//   ....[65]....
        /*0d3c*/ 	.word	0x000108b0


	//   ....[66]....
        /*0d40*/ 	.word	0x000108c0


	//   ....[67]....
        /*0d44*/ 	.word	0x000108d0


	//   ....[68]....
        /*0d48*/ 	.word	0x000108e0


	//   ....[69]....
        /*0d4c*/ 	.word	0x000108f0


	//   ....[70]....
        /*0d50*/ 	.word	0x000109c0


	//   ....[71]....
        /*0d54*/ 	.word	0x000109d0


	//   ....[72]....
        /*0d58*/ 	.word	0x000109e0


	//   ....[73]....
        /*0d5c*/ 	.word	0x000109f0


	//   ....[74]....
        /*0d60*/ 	.word	0x00010a00


	//   ....[75]....
        /*0d64*/ 	.word	0x00010a10


	//   ....[76]....
        /*0d68*/ 	.word	0x00010a20


	//   ....[77]....
        /*0d6c*/ 	.word	0x00010a30


	//   ....[78]....
        /*0d70*/ 	.word	0x00010a40


	//   ....[79]....
        /*0d74*/ 	.word	0x00010a50


	//   ....[80]....
        /*0d78*/ 	.word	0x00010a60


	//   ....[81]....
        /*0d7c*/ 	.word	0x00010a70


	//   ....[82]....
        /*0d80*/ 	.word	0x00010a80


	//   ....[83]....
        /*0d84*/ 	.word	0x00010a90


	//   ....[84]....
        /*0d88*/ 	.word	0x00010aa0


	//   ....[85]....
        /*0d8c*/ 	.word	0x00010ab0


	//   ....[86]....
        /*0d90*/ 	.word	0x00010ac0


	//   ....[87]....
        /*0d94*/ 	.word	0x00010ad0


	//   ....[88]....
        /*0d98*/ 	.word	0x00010ae0


	//   ....[89]....
        /*0d9c*/ 	.word	0x00010af0


	//   ....[90]....
        /*0da0*/ 	.word	0x00010b00


	//   ....[91]....
        /*0da4*/ 	.word	0x00010b10


	//   ....[92]....
        /*0da8*/ 	.word	0x00010bd0


	//   ....[93]....
        /*0dac*/ 	.word	0x00010be0


	//   ....[94]....
        /*0db0*/ 	.word	0x00010bf0


	//   ....[95]....
        /*0db4*/ 	.word	0x00010c00


	//   ....[96]....
        /*0db8*/ 	.word	0x00010c10


	//   ....[97]....
        /*0dbc*/ 	.word	0x00010c20


	//   ....[98]....
        /*0dc0*/ 	.word	0x00010c30


	//   ....[99]....
        /*0dc4*/ 	.word	0x00010c40


	//   ....[100]....
        /*0dc8*/ 	.word	0x00010c50


	//   ....[101]....
        /*0dcc*/ 	.word	0x00010c60


	//   ....[102]....
        /*0dd0*/ 	.word	0x00010c70


	//   ....[103]....
        /*0dd4*/ 	.word	0x00010c80


	//   ....[104]....
        /*0dd8*/ 	.word	0x00010c90


	//   ....[105]....
        /*0ddc*/ 	.word	0x00010ca0


	//   ....[106]....
        /*0de0*/ 	.word	0x00010cb0


	//   ....[107]....
        /*0de4*/ 	.word	0x00010cc0


	//   ....[108]....
        /*0de8*/ 	.word	0x00010cd0


	//   ....[109]....
        /*0dec*/ 	.word	0x00010ce0


	//   ....[110]....
        /*0df0*/ 	.word	0x00010cf0


	//   ....[111]....
        /*0df4*/ 	.word	0x00010d00


	//   ....[112]....
        /*0df8*/ 	.word	0x00010d10


	//   ....[113]....
        /*0dfc*/ 	.word	0x00010d20


	//   ....[114]....
        /*0e00*/ 	.word	0x00010de0


	//   ....[115]....
        /*0e04*/ 	.word	0x00010df0


	//   ....[116]....
        /*0e08*/ 	.word	0x00010e00


	//   ....[117]....
        /*0e0c*/ 	.word	0x00010e10


	//   ....[118]....
        /*0e10*/ 	.word	0x00010e20


	//   ....[119]....
        /*0e14*/ 	.word	0x00010e30


	//   ....[120]....
        /*0e18*/ 	.word	0x00010e40


	//   ....[121]....
        /*0e1c*/ 	.word	0x00010e50


	//   ....[122]....
        /*0e20*/ 	.word	0x00010e60


	//   ....[123]....
        /*0e24*/ 	.word	0x00010e70


	//   ....[124]....
        /*0e28*/ 	.word	0x00010e80


	//   ....[125]....
        /*0e2c*/ 	.word	0x00010e90


	//   ....[126]....
        /*0e30*/ 	.word	0x00010ea0


	//   ....[127]....
        /*0e34*/ 	.word	0x00010eb0


	//   ....[128]....
        /*0e38*/ 	.word	0x00010ec0


	//   ....[129]....
        /*0e3c*/ 	.word	0x00010ed0


	//   ....[130]....
        /*0e40*/ 	.word	0x00010ee0


	//   ....[131]....
        /*0e44*/ 	.word	0x00010ef0


	//   ....[132]....
        /*0e48*/ 	.word	0x00010f00


	//   ....[133]....
        /*0e4c*/ 	.word	0x00010f10


	//   ....[134]....
        /*0e50*/ 	.word	0x00010f20


	//   ....[135]....
        /*0e54*/ 	.word	0x00010f30


	//   ....[136]....
        /*0e58*/ 	.word	0x00015100


	//   ....[137]....
        /*0e5c*/ 	.word	0x00015140


	//   ....[138]....
        /*0e60*/ 	.word	0x00015150


	//   ....[139]....
        /*0e64*/ 	.word	0x00015160


	//   ....[140]....
        /*0e68*/ 	.word	0x00015170


	//   ....[141]....
        /*0e6c*/ 	.word	0x00015180


	//   ....[142]....
        /*0e70*/ 	.word	0x00015190


	//   ....[143]....
        /*0e74*/ 	.word	0x000151a0


	//   ....[144]....
        /*0e78*/ 	.word	0x000151b0


	//   ....[145]....
        /*0e7c*/ 	.word	0x000151c0


	//   ....[146]....
        /*0e80*/ 	.word	0x000151e0


	//   ....[147]....
        /*0e84*/ 	.word	0x000151f0


	//   ....[148]....
        /*0e88*/ 	.word	0x00015240


	//   ....[149]....
        /*0e8c*/ 	.word	0x00015250


	//   ....[150]....
        /*0e90*/ 	.word	0x00015260


	//   ....[151]....
        /*0e94*/ 	.word	0x00015270


	//   ....[152]....
        /*0e98*/ 	.word	0x00015280


	//   ....[153]....
        /*0e9c*/ 	.word	0x00015290


	//   ....[154]....
        /*0ea0*/ 	.word	0x000152a0


	//   ....[155]....
        /*0ea4*/ 	.word	0x000152b0


	//   ....[156]....
        /*0ea8*/ 	.word	0x000152c0


	//   ....[157]....
        /*0eac*/ 	.word	0x000152d0


	//   ....[158]....
        /*0eb0*/ 	.word	0x000152e0


	//   ....[159]....
        /*0eb4*/ 	.word	0x000152f0


	//   ....[160]....
        /*0eb8*/ 	.word	0x00015300


	//   ....[161]....
        /*0ebc*/ 	.word	0x00015310


	//   ....[162]....
        /*0ec0*/ 	.word	0x00015320


	//   ....[163]....
        /*0ec4*/ 	.word	0x00015330


	//   ....[164]....
        /*0ec8*/ 	.word	0x00015340


	//   ....[165]....
        /*0ecc*/ 	.word	0x00015350


	//   ....[166]....
        /*0ed0*/ 	.word	0x00015360


	//   ....[167]....
        /*0ed4*/ 	.word	0x00015370


	//   ....[168]....
        /*0ed8*/ 	.word	0x00015440


	//   ....[169]....
        /*0edc*/ 	.word	0x00015450


	//   ....[170]....
        /*0ee0*/ 	.word	0x00015460


	//   ....[171]....
        /*0ee4*/ 	.word	0x00015470


	//   ....[172]....
        /*0ee8*/ 	.word	0x00015480


	//   ....[173]....
        /*0eec*/ 	.word	0x00015490


	//   ....[174]....
        /*0ef0*/ 	.word	0x000154a0


	//   ....[175]....
        /*0ef4*/ 	.word	0x000154b0


	//   ....[176]....
        /*0ef8*/ 	.word	0x000154c0


	//   ....[177]....
        /*0efc*/ 	.word	0x000154d0


	//   ....[178]....
        /*0f00*/ 	.word	0x000154e0


	//   ....[179]....
        /*0f04*/ 	.word	0x000154f0


	//   ....[180]....
        /*0f08*/ 	.word	0x00015500


	//   ....[181]....
        /*0f0c*/ 	.word	0x00015510


	//   ....[182]....
        /*0f10*/ 	.word	0x00015520


	//   ....[183]....
        /*0f14*/ 	.word	0x00015530


	//   ....[184]....
        /*0f18*/ 	.word	0x00015540


	//   ....[185]....
        /*0f1c*/ 	.word	0x00015550


	//   ....[186]....
        /*0f20*/ 	.word	0x00015560


	//   ....[187]....
        /*0f24*/ 	.word	0x00015570


	//   ....[188]....
        /*0f28*/ 	.word	0x00015580


	//   ....[189]....
        /*0f2c*/ 	.word	0x00015590


	//   ....[190]....
        /*0f30*/ 	.word	0x00015650


	//   ....[191]....
        /*0f34*/ 	.word	0x00015660


	//   ....[192]....
        /*0f38*/ 	.word	0x00015670


	//   ....[193]....
        /*0f3c*/ 	.word	0x00015680


	//   ....[194]....
        /*0f40*/ 	.word	0x00015690


	//   ....[195]....
        /*0f44*/ 	.word	0x000156a0


	//   ....[196]....
        /*0f48*/ 	.word	0x000156b0


	//   ....[197]....
        /*0f4c*/ 	.word	0x000156c0


	//   ....[198]....
        /*0f50*/ 	.word	0x000156d0


	//   ....[199]....
        /*0f54*/ 	.word	0x000156e0


	//   ....[200]....
        /*0f58*/ 	.word	0x000156f0


	//   ....[201]....
        /*0f5c*/ 	.word	0x00015700


	//   ....[202]....
        /*0f60*/ 	.word	0x00015710


	//   ....[203]....
        /*0f64*/ 	.word	0x00015720


	//   ....[204]....
        /*0f68*/ 	.word	0x00015730


	//   ....[205]....
        /*0f6c*/ 	.word	0x00015740


	//   ....[206]....
        /*0f70*/ 	.word	0x00015750


	//   ....[207]....
        /*0f74*/ 	.word	0x00015760


	//   ....[208]....
        /*0f78*/ 	.word	0x00015770


	//   ....[209]....
        /*0f7c*/ 	.word	0x00015780


	//   ....[210]....
        /*0f80*/ 	.word	0x00015790


	//   ....[211]....
        /*0f84*/ 	.word	0x000157a0


	//   ....[212]....
        /*0f88*/ 	.word	0x00015860


	//   ....[213]....
        /*0f8c*/ 	.word	0x00015870


	//   ....[214]....
        /*0f90*/ 	.word	0x00015880


	//   ....[215]....
        /*0f94*/ 	.word	0x00015890


	//   ....[216]....
        /*0f98*/ 	.word	0x000158a0


	//   ....[217]....
        /*0f9c*/ 	.word	0x000158b0


	//   ....[218]....
        /*0fa0*/ 	.word	0x000158c0


	//   ....[219]....
        /*0fa4*/ 	.word	0x000158d0


	//   ....[220]....
        /*0fa8*/ 	.word	0x000158e0


	//   ....[221]....
        /*0fac*/ 	.word	0x000158f0


	//   ....[222]....
        /*0fb0*/ 	.word	0x00015900


	//   ....[223]....
        /*0fb4*/ 	.word	0x00015910


	//   ....[224]....
        /*0fb8*/ 	.word	0x00015920


	//   ....[225]....
        /*0fbc*/ 	.word	0x00015930


	//   ....[226]....
        /*0fc0*/ 	.word	0x00015940


	//   ....[227]....
        /*0fc4*/ 	.word	0x00015950


	//   ....[228]....
        /*0fc8*/ 	.word	0x00015960


	//   ....[229]....
        /*0fcc*/ 	.word	0x00015970


	//   ....[230]....
        /*0fd0*/ 	.word	0x00015980


	//   ....[231]....
        /*0fd4*/ 	.word	0x00015990


	//   ....[232]....
        /*0fd8*/ 	.word	0x000159a0


	//   ....[233]....
        /*0fdc*/ 	.word	0x000159b0


	//----- nvinfo : EIATTR_EXIT_INSTR_OFFSETS
	.align		4
.L_630:
        /*0fe0*/ 	.byte	0x04, 0x1c
        /*0fe2*/ 	.short	(.L_632 - .L_631)


	//   ....[0]....
.L_631:
        /*0fe4*/ 	.word	0x00019fb0


	//   ....[1]....
        /*0fe8*/ 	.word	0x0001c420


	//   ....[2]....
        /*0fec*/ 	.word	0x0001c4b0


	//----- nvinfo : EIATTR_MAX_THREADS
	.align		4
.L_632:
        /*0ff0*/ 	.byte	0x04, 0x05
        /*0ff2*/ 	.short	(.L_634 - .L_633)
.L_633:
        /*0ff4*/ 	.word	0x00000020
        /*0ff8*/ 	.word	0x00000001
        /*0ffc*/ 	.word	0x00000001


	//----- nvinfo : EIATTR_CRS_STACK_SIZE
	.align		4
.L_634:
        /*1000*/ 	.byte	0x04, 0x1e
        /*1002*/ 	.short	(.L_636 - .L_635)
.L_635:
        /*1004*/ 	.word	0x00000000
.L_636:


//--------------------- .nv.info._ZN17fastertransformer38beam_online_softmax_topk_stage1_kernelI6__halfLi1ELi64ELi64EEEvPKT_S4_PKbPfiiPKi --------------------------
	.section	.nv.info._ZN17fastertransformer38beam_online_softmax_topk_stage1_kernelI6__halfLi1ELi64ELi64EEEvPKT_S4_PKbPfiiPKi,"",@"SHT_CUDA_INFO"
	.sectionflags	@""
	.align	4


	//----- nvinfo : EIATTR_CUDA_API_VERSION
	.align		4
        /*0000*/ 	.byte	0x04, 0x37
        /*0002*/ 	.short	(.L_638 - .L_637)
.L_637:
        /*0004*/ 	.word	0x00000082


	//----- nvinfo : EIATTR_SW2861232_WAR
	.align		4
.L_638:
        /*0008*/ 	.byte	0x01, 0x35
	.zero		2


	//----- nvinfo : EIATTR_PARAM_CBANK
	.align		4
        /*000c*/ 	.byte	0x04, 0x0a
        /*000e*/ 	.short	(.L_640 - .L_639)
	.align		4
.L_639:
        /*0010*/ 	.word	index@(.nv.constant0._ZN17fastertransformer38beam_online_softmax_topk_stage1_kernelI6__halfLi1ELi64ELi64EEEvPKT_S4_PKbPfiiPKi)
        /*0014*/ 	.short	0x0160
        /*0016*/ 	.short	0x0030


	//----- nvinfo : EIATTR_CBANK_PARAM_SIZE
	.align		4
.L_640:
        /*0018*/ 	.byte	0x03, 0x19
        /*001a*/ 	.short	0x0030


	//----- nvinfo : EIATTR_KPARAM_INFO
	.align		4
        /*001c*/ 	.byte	0x04, 0x17
        /*001e*/ 	.short	(.L_642 - .L_641)
.L_641:
        /*0020*/ 	.word	0x00000000
        /*0024*/ 	.short	0x0006
        /*0026*/ 	.short	0x0028
        /*0028*/ 	.byte	0x00, 0xf0, 0x21, 0x00


	//----- nvinfo : EIATTR_KPARAM_INFO
	.align		4
.L_642:
        /*002c*/ 	.byte	0x04, 0x17
        /*002e*/ 	.short	(.L_644 - .L_643)
.L_643:
        /*0030*/ 	.word	0x00000000
        /*0034*/ 	.short	0x0005
        /*0036*/ 	.short	0x0024
        /*0038*/ 	.byte	0x00, 0xf0, 0x11, 0x00


	//----- nvinfo : EIATTR_KPARAM_INFO
	.align		4
.L_644:
        /*003c*/ 	.byte	0x04, 0x17
        /*003e*/ 	.short	(.L_646 - .L_645)
.L_645:
        /*0040*/ 	.word	0x00000000
        /*0044*/ 	.short	0x0004
        /*0046*/ 	.short	0x0020
        /*0048*/ 	.byte	0x00, 0xf0, 0x11, 0x00


	//----- nvinfo : EIATTR_KPARAM_INFO
	.align		4
.L_646:
        /*004c*/ 	.byte	0x04, 0x17
        /*004e*/ 	.short	(.L_648 - .L_647)
.L_647:
        /*0050*/ 	.word	0x00000000
        /*0054*/ 	.short	0x0003
        /*0056*/ 	.short	0x0018
        /*0058*/ 	.byte	0x00, 0xf0, 0x21, 0x00


	//----- nvinfo : EIATTR_KPARAM_INFO
	.align		4
.L_648:
        /*005c*/ 	.byte	0x04, 0x17
        /*005e*/ 	.short	(.L_650 - .L_649)
.L_649:
        /*0060*/ 	.word	0x00000000
        /*0064*/ 	.short	0x0002
        /*0066*/ 	.short	0x0010
        /*0068*/ 	.byte	0x00, 0xf0, 0x21, 0x00


	//----- nvinfo : EIATTR_KPARAM_INFO
	.align		4
.L_650:
        /*006c*/ 	.byte	0x04, 0x17
        /*006e*/ 	.short	(.L_652 - .L_651)
.L_651:
        /*0070*/ 	.word	0x00000000
        /*0074*/ 	.short	0x0001
        /*0076*/ 	.short	0x0008
        /*0078*/ 	.byte	0x00, 0xf0, 0x21, 0x00


	//----- nvinfo : EIATTR_KPARAM_INFO
	.align		4
.L_652:
        /*007c*/ 	.byte	0x04, 0x17
        /*007e*/ 	.short	(.L_654 - .L_653)
.L_653:
        /*0080*/ 	.word	0x00000000
        /*0084*/ 	.short	0x0000
        /*0086*/ 	.short	0x0000
        /*0088*/ 	.byte	0x00, 0xf0, 0x21, 0x00


	//----- nvinfo : EIATTR_MAXREG_COUNT
	.align		4
.L_654:
        /*008c*/ 	.byte	0x03, 0x1b
        /*008e*/ 	.short	0x00ff


	//----- nvinfo : EIATTR_NUM_BARRIERS
	.align		4
        /*0090*/ 	.byte	0x02, 0x4c
        /*0092*/ 	.byte	0x01
	.zero		1


	//----- nvinfo : EIATTR_MERCURY_ISA_VERSION
	.align		4
        /*0094*/ 	.byte	0x03, 0x5f
        /*0096*/ 	.short	0x0000


	//----- nvinfo : EIATTR_COOP_GROUP_MASK_REGIDS
	.align		4
        /*0098*/ 	.byte	0x04, 0x29
        /*009a*/ 	.short	(.L_656 - .L_655)


	//   ....[0]....
.L_655:
        /*009c*/ 	.word	0xffffffff


	//   ....[1]....
        /*00a0*/ 	.word	0xffffffff


	//   ....[2]....
        /*00a4*/ 	.word	0xffffffff


	//   ....[3]....
        /*00a8*/ 	.word	0xffffffff


	//   ....[4]....
        /*00ac*/ 	.word	0xffffffff


	//   ....[5]....
        /*00b0*/ 	.word	0xffffffff


	//   ....[6]....
        /*00b4*/ 	.word	0xffffffff


	//   ....[7]....
        /*00b8*/ 	.word	0xffffffff


	//   ....[8]....
        /*00bc*/ 	.word	0xffffffff


	//   ....[9]....
        /*00c0*/ 	.word	0xffffffff


	//   ....[10]....
        /*00c4*/ 	.word	0xffffffff


	//   ....[11]....
        /*00c8*/ 	.word	0xffffffff


	//   ....[12]....
        /*00cc*/ 	.word	0xffffffff


	//   ....[13]....
        /*00d0*/ 	.word	0xffffffff


	//   ....[14]....
        /*00d4*/ 	.word	0xffffffff


	//   ....[15]....
        /*00d8*/ 	.word	0xffffffff


	//   ....[16]....
        /*00dc*/ 	.word	0xffffffff


	//   ....[17]....
        /*00e0*/ 	.word	0xffffffff


	//   ....[18]....
        /*00e4*/ 	.word	0xffffffff


	//   ....[19]....
        /*00e8*/ 	.word	0xffffffff


	//   ....[20]....
        /*00ec*/ 	.word	0xffffffff


	//   ....[21]....
        /*00f0*/ 	.word	0xffffffff


	//   ....[22]....
        /*00f4*/ 	.word	0xffffffff


	//   ....[23]....
        /*00f8*/ 	.word	0xffffffff


	//   ....[24]....
        /*00fc*/ 	.word	0xffffffff


	//   ....[25]....
        /*0100*/ 	.word	0xffffffff


	//   ....[26]....
        /*0104*/ 	.word	0xffffffff


	//   ....[27]....
        /*0108*/ 	.word	0xffffffff


	//   ....[28]....
        /*010c*/ 	.word	0xffffffff


	//   ....[29]....
        /*0110*/ 	.word	0xffffffff


	//   ....[30]....
        /*0114*/ 	.word	0xffffffff


	//   ....[31]....
        /*0118*/ 	.word	0xffffffff


	//   ....[32]....
        /*011c*/ 	.word	0xffffffff


	//   ....[33]....
        /*0120*/ 	.word	0xffffffff


	//   ....[34]....
        /*0124*/ 	.word	0xffffffff


	//   ....[35]....
        /*0128*/ 	.word	0xffffffff


	//   ....[36]....
        /*012c*/ 	.word	0xffffffff


	//   ....[37]....
        /*0130*/ 	.word	0xffffffff


	//   ....[38]....
        /*0134*/ 	.word	0xffffffff


	//   ....[39]....
        /*0138*/ 	.word	0xffffffff


	//   ....[40]....
        /*013c*/ 	.word	0xffffffff


	//   ....[41]....
        /*0140*/ 	.word	0xffffffff


	//   ....[42]....
        /*0144*/ 	.word	0xffffffff


	//   ....[43]....
        /*0148*/ 	.word	0xffffffff


	//   ....[44]....
        /*014c*/ 	.word	0xffffffff


	//   ....[45]....
        /*0150*/ 	.word	0xffffffff


	//   ....[46]....
        /*0154*/ 	.word	0xffffffff


	//   ....[47]....
        /*0158*/ 	.word	0xffffffff


	//   ....[48]....
        /*015c*/ 	.word	0xffffffff


	//   ....[49]....
        /*0160*/ 	.word	0xffffffff


	//   ....[50]....
        /*0164*/ 	.word	0xffffffff


	//   ....[51]....
        /*0168*/ 	.word	0xffffffff


	//   ....[52]....
        /*016c*/ 	.word	0xffffffff


	//   ....[53]....
        /*0170*/ 	.word	0xffffffff


	//   ....[54]....
        /*0174*/ 	.word	0xffffffff


	//   ....[55]....
        /*0178*/ 	.word	0xffffffff


	//   ....[56]....
        /*017c*/ 	.word	0xffffffff


	//   ....[57]....
        /*0180*/ 	.word	0xffffffff


	//   ....[58]....
        /*0184*/ 	.word	0xffffffff


	//   ....[59]....
        /*0188*/ 	.word	0xffffffff


	//   ....[60]....
        /*018c*/ 	.word	0xffffffff


	//   ....[61]....
        /*0190*/ 	.word	0xffffffff


	//   ....[62]....
        /*0194*/ 	.word	0xffffffff


	//   ....[63]....
        /*0198*/ 	.word	0xffffffff


	//   ....[64]....
        /*019c*/ 	.word	0xffffffff


	//   ....[65]....
        /*01a0*/ 	.word	0xffffffff


	//   ....[66]....
        /*01a4*/ 	.word	0xffffffff


	//   ....[67]....
        /*01a8*/ 	.word	0xffffffff


	//   ....[68]....
        /*01ac*/ 	.word	0xffffffff


	//   ....[69]....
        /*01b0*/ 	.word	0xffffffff


	//   ....[70]....
        /*01b4*/ 	.word	0xffffffff


	//   ....[71]....
        /*01b8*/ 	.word	0xffffffff


	//   ....[72]....
        /*01bc*/ 	.word	0xffffffff


	//   ....[73]....
        /*01c0*/ 	.word	0xffffffff


	//   ....[74]....
        /*01c4*/ 	.word	0xffffffff


	//   ....[75]....
        /*01c8*/ 	.word	0xffffffff


	//   ....[76]....
        /*01cc*/ 	.word	0xffffffff


	//   ....[77]....
        /*01d0*/ 	.word	0xffffffff


	//   ....[78]....
        /*01d4*/ 	.word	0xffffffff


	//   ....[79]....
        /*01d8*/ 	.word	0xffffffff


	//   ....[80]....
        /*01dc*/ 	.word	0xffffffff


	//   ....[81]....
        /*01e0*/ 	.word	0xffffffff


	//   ....[82]....
        /*01e4*/ 	.word	0xffffffff


	//   ....[83]....
        /*01e8*/ 	.word	0xffffffff


	//   ....[84]....
        /*01ec*/ 	.word	0xffffffff


	//   ....[85]....
        /*01f0*/ 	.word	0xffffffff


	//   ....[86]....
        /*01f4*/ 	.word	0xffffffff


	//   ....[87]....
        /*01f8*/ 	.word	0xffffffff


	//   ....[88]....
        /*01fc*/ 	.word	0xffffffff


	//   ....[89]....
        /*0200*/ 	.word	0xffffffff


	//   ....[90]....
        /*0204*/ 	.word	0xffffffff


	//   ....[91]....
        /*0208*/ 	.word	0xffffffff


	//   ....[92]....
        /*020c*/ 	.word	0xffffffff


	//   ....[93]....
        /*0210*/ 	.word	0xffffffff


	//   ....[94]....
        /*0214*/ 	.word	0xffffffff


	//   ....[95]....
        /*0218*/ 	.word	0xffffffff


	//   ....[96]....
        /*021c*/ 	.word	0xffffffff


	//   ....[97]....
        /*0220*/ 	.word	0xffffffff


	//   ....[98]....
        /*0224*/ 	.word	0xffffffff


	//   ....[99]....
        /*0228*/ 	.word	0xffffffff


	//   ....[100]....
        /*022c*/ 	.word	0xffffffff


	//   ....[101]....
        /*0230*/ 	.word	0xffffffff


	//   ....[102]....
        /*0234*/ 	.word	0xffffffff


	//   ....[103]....
        /*0238*/ 	.word	0xffffffff


	//   ....[104]....
        /*023c*/ 	.word	0xffffffff


	//   ....[105]....
        /*0240*/ 	.word	0xffffffff


	//   ....[106]....
        /*0244*/ 	.word	0xffffffff


	//   ....[107]....
        /*0248*/ 	.word	0xffffffff


	//   ....[108]....
        /*024c*/ 	.word	0xffffffff


	//   ....[109]....
        /*0250*/ 	.word	0xffffffff


	//   ....[110]....
        /*0254*/ 	.word	0xffffffff


	//   ....[111]....
        /*0258*/ 	.word	0xffffffff


	//   ....[112]....
        /*025c*/ 	.word	0xffffffff


	//   ....[113]....
        /*0260*/ 	.word	0xffffffff


	//   ....[114]....
        /*0264*/ 	.word	0xffffffff


	//   ....[115]....
        /*0268*/ 	.word	0xffffffff


	//   ....[116]....
        /*026c*/ 	.word	0xffffffff


	//   ....[117]....
        /*0270*/ 	.word	0xffffffff


	//   ....[118]....
        /*0274*/ 	.word	0xffffffff


	//   ....[119]....
        /*0278*/ 	.word	0xffffffff


	//   ....[120]....
        /*027c*/ 	.word	0xffffffff


	//   ....[121]....
        /*0280*/ 	.word	0xffffffff


	//   ....[122]....
        /*0284*/ 	.word	0xffffffff


	//   ....[123]....
        /*0288*/ 	.word	0xffffffff


	//   ....[124]....
        /*028c*/ 	.word	0xffffffff


	//   ....[125]....
        /*0290*/ 	.word	0xffffffff


	//   ....[126]....
        /*0294*/ 	.word	0xffffffff


	//   ....[127]....
        /*0298*/ 	.word	0xffffffff


	//   ....[128]....
        /*029c*/ 	.word	0xffffffff


	//   ....[129]....
        /*02a0*/ 	.word	0xffffffff


	//   ....[130]....
        /*02a4*/ 	.word	0xffffffff


	//   ....[131]....
        /*02a8*/ 	.word	0xffffffff


	//   ....[132]....
        /*02ac*/ 	.word	0xffffffff


	//   ....[133]....
        /*02b0*/ 	.word	0xffffffff


	//   ....[134]....
        /*02b4*/ 	.word	0xffffffff


	//   ....[135]....
        /*02b8*/ 	.word	0xffffffff


	//   ....[136]....
        /*02bc*/ 	.word	0xffffffff


	//   ....[137]....
        /*02c0*/ 	.word	0xffffffff


	//   ....[138]....
        /*02c4*/ 	.word	0xffffffff


	//   ....[139]....
        /*02c8*/ 	.word	0xffffffff


	//   ....[140]....
        /*02cc*/ 	.word	0xffffffff


	//   ....[141]....
        /*02d0*/ 	.word	0xffffffff


	//   ....[142]....
        /*02d4*/ 	.word	0xffffffff


	//   ....[143]....
        /*02d8*/ 	.word	0xffffffff


	//   ....[144]....
        /*02dc*/ 	.word	0xffffffff


	//   ....[145]....
        /*02e0*/ 	.word	0xffffffff


	//   ....[146]....
        /*02e4*/ 	.word	0xffffffff


	//   ....[147]....
        /*02e8*/ 	.word	0xffffffff


	//   ....[148]....
        /*02ec*/ 	.word	0xffffffff


	//   ....[149]....
        /*02f0*/ 	.word	0xffffffff


	//   ....[150]....
        /*02f4*/ 	.word	0xffffffff


	//   ....[151]....
        /*02f8*/ 	.word	0xffffffff


	//   ....[152]....
        /*02fc*/ 	.word	0xffffffff


	//   ....[153]....
        /*0300*/ 	.word	0xffffffff


	//   ....[154]....
        /*0304*/ 	.word	0xffffffff


	//   ....[155]....
        /*0308*/ 	.word	0xffffffff


	//   ....[156]....
        /*030c*/ 	.word	0xffffffff


	//   ....[157]....
        /*0310*/ 	.word	0xffffffff


	//   ....[158]....
        /*0314*/ 	.word	0xffffffff


	//   ....[159]....
        /*0318*/ 	.word	0xffffffff


	//   ....[160]....
        /*031c*/ 	.word	0xffffffff


	//   ....[161]....
        /*0320*/ 	.word	0xffffffff


	//   ....[162]....
        /*0324*/ 	.word	0xffffffff


	//   ....[163]....
        /*0328*/ 	.word	0xffffffff


	//   ....[164]....
        /*032c*/ 	.word	0xffffffff


	//   ....[165]....
        /*0330*/ 	.word	0xffffffff


	//   ....[166]....
        /*0334*/ 	.word	0xffffffff


	//   ....[167]....
        /*0338*/ 	.word	0xffffffff


	//   ....[168]....
        /*033c*/ 	.word	0xffffffff


	//   ....[169]....
        /*0340*/ 	.word	0xffffffff


	//   ....[170]....
        /*0344*/ 	.word	0xffffffff


	//   ....[171]....
        /*0348*/ 	.word	0xffffffff


	//   ....[172]....
        /*034c*/ 	.word	0xffffffff


	//   ....[173]....
        /*0350*/ 	.word	0xffffffff


	//   ....[174]....
        /*0354*/ 	.word	0xffffffff


	//   ....[175]....
        /*0358*/ 	.word	0xffffffff


	//   ....[176]....
        /*035c*/ 	.word	0xffffffff


	//   ....[177]....
        /*0360*/ 	.word	0xffffffff


	//   ....[178]....
        /*0364*/ 	.word	0xffffffff


	//   ....[179]....
        /*0368*/ 	.word	0xffffffff


	//   ....[180]....
        /*036c*/ 	.word	0xffffffff


	//   ....[181]....
        /*0370*/ 	.word	0xffffffff


	//   ....[182]....
        /*0374*/ 	.word	0xffffffff


	//   ....[183]....
        /*0378*/ 	.word	0xffffffff


	//   ....[184]....
        /*037c*/ 	.word	0xffffffff


	//   ....[185]....
        /*0380*/ 	.word	0xffffffff


	//   ....[186]....
        /*0384*/ 	.word	0xffffffff


	//   ....[187]....
        /*0388*/ 	.word	0xffffffff


	//   ....[188]....
        /*038c*/ 	.word	0xffffffff


	//   ....[189]....
        /*0390*/ 	.word	0xffffffff


	//   ....[190]....
        /*0394*/ 	.word	0xffffffff


	//   ....[191]....
        /*0398*/ 	.word	0xffffffff


	//   ....[192]....
        /*039c*/ 	.word	0xffffffff


	//   ....[193]....
        /*03a0*/ 	.word	0xffffffff


	//   ....[194]....
        /*03a4*/ 	.word	0xffffffff


	//   ....[195]....
        /*03a8*/ 	.word	0xffffffff


	//   ....[196]....
        /*03ac*/ 	.word	0xffffffff


	//   ....[197]....
        /*03b0*/ 	.word	0xffffffff


	//   ....[198]....
        /*03b4*/ 	.word	0xffffffff


	//   ....[199]....
        /*03b8*/ 	.word	0xffffffff


	//   ....[200]....
        /*03bc*/ 	.word	0xffffffff


	//   ....[201]....
        /*03c0*/ 	.word	0xffffffff


	//   ....[202]....
        /*03c4*/ 	.word	0xffffffff


	//   ....[203]....
        /*03c8*/ 	.word	0xffffffff


	//   ....[204]....
        /*03cc*/ 	.word	0xffffffff


	//   ....[205]....
        /*03d0*/ 	.word	0xffffffff


	//   ....[206]....
        /*03d4*/ 	.word	0xffffffff


	//   ....[207]....
        /*03d8*/ 	.word	0xffffffff


	//   ....[208]....
        /*03dc*/ 	.word	0xffffffff


	//   ....[209]....
        /*03e0*/ 	.word	0xffffffff


	//   ....[210]....
        /*03e4*/ 	.word	0xffffffff


	//   ....[211]....
        /*03e8*/ 	.word	0xffffffff


	//   ....[212]....
        /*03ec*/ 	.word	0xffffffff


	//   ....[213]....
        /*03f0*/ 	.word	0xffffffff


	//   ....[214]....
        /*03f4*/ 	.word	0xffffffff


	//   ....[215]....
        /*03f8*/ 	.word	0xffffffff


	//   ....[216]....
        /*03fc*/ 	.word	0xffffffff


	//   ....[217]....
        /*0400*/ 	.word	0xffffffff


	//   ....[218]....
        /*0404*/ 	.word	0xffffffff


	//   ....[219]....
        /*0408*/ 	.word	0xffffffff


	//   ....[220]....
        /*040c*/ 	.word	0xffffffff


	//   ....[221]....
        /*0410*/ 	.word	0xffffffff


	//   ....[222]....
        /*0414*/ 	.word	0xffffffff


	//   ....[223]....
        /*0418*/ 	.word	0xffffffff


	//   ....[224]....
        /*041c*/ 	.word	0xffffffff


	//   ....[225]....
        /*0420*/ 	.word	0xffffffff


	//   ....[226]....
        /*0424*/ 	.word	0xffffffff


	//   ....[227]....
        /*0428*/ 	.word	0xffffffff


	//   ....[228]....
        /*042c*/ 	.word	0xffffffff


	//   ....[229]....
        /*0430*/ 	.word	0xffffffff


	//   ....[230]....
        /*0434*/ 	.word	0xffffffff


	//   ....[231]....
        /*0438*/ 	.word	0xffffffff


	//   ....[232]....
        /*043c*/ 	.word	0xffffffff


	//   ....[233]....
        /*0440*/ 	.word	0xffffffff


	//   ....[234]....
        /*0444*/ 	.word	0xffffffff


	//   ....[235]....
        /*0448*/ 	.word	0xffffffff


	//   ....[236]....
        /*044c*/ 	.word	0xffffffff


	//   ....[237]....
        /*0450*/ 	.word	0xffffffff


	//   ....[238]....
        /*0454*/ 	.word	0xffffffff


	//   ....[239]....
        /*0458*/ 	.word	0xffffffff


	//   ....[240]....
        /*045c*/ 	.word	0xffffffff


	//   ....[241]....
        /*0460*/ 	.word	0xffffffff


	//   ....[242]....
        /*0464*/ 	.word	0xffffffff


	//   ....[243]....
        /*0468*/ 	.word	0xffffffff


	//   ....[244]....
        /*046c*/ 	.word	0xffffffff


	//   ....[245]....
        /*0470*/ 	.word	0xffffffff


	//   ....[246]....
        /*0474*/ 	.word	0xffffffff


	//   ....[247]....
        /*0478*/ 	.word	0xffffffff


	//   ....[248]....
        /*047c*/ 	.word	0xffffffff


	//   ....[249]....
        /*0480*/ 	.word	0xffffffff


	//   ....[250]....
        /*0484*/ 	.word	0xffffffff


	//   ....[251]....
        /*0488*/ 	.word	0xffffffff


	//   ....[252]....
        /*048c*/ 	.word	0xffffffff


	//   ....[253]....
        /*0490*/ 	.word	0xffffffff


	//   ....[254]....
        /*0494*/ 	.word	0xffffffff


	//   ....[255]....
        /*0498*/ 	.word	0xffffffff


	//   ....[0]....
        /*049c*/ 	.word	0xffffffff


	//   ....[1]....
        /*04a0*/ 	.word	0xffffffff


	//   ....[2]....
        /*04a4*/ 	.word	0xffffffff


	//   ....[3]....
        /*04a8*/ 	.word	0xffffffff


	//   ....[4]....
        /*04ac*/ 	.word	0xffffffff


	//   ....[5]....
        /*04b0*/ 	.word	0xffffffff


	//   ....[6]....
        /*04b4*/ 	.word	0xffffffff


	//   ....[7]....
        /*04b8*/ 	.word	0xffffffff


	//   ....[8]....
        /*04bc*/ 	.word	0xffffffff


	//   ....[9]....
        /*04c0*/ 	.word	0xffffffff


	//   ....[10]....
        /*04c4*/ 	.word	0xffffffff


	//   ....[11]....
        /*04c8*/ 	.word	0xffffffff


	//   ....[12]....
        /*04cc*/ 	.word	0xffffffff


	//   ....[13]....
        /*04d0*/ 	.word	0xffffffff


	//   ....[14]....
        /*04d4*/ 	.word	0xffffffff


	//   ....[15]....
        /*04d8*/ 	.word	0xffffffff


	//   ....[16]....
        /*04dc*/ 	.word	0xffffffff


	//   ....[17]....
        /*04e0*/ 	.word	0xffffffff


	//   ....[18]....
        /*04e4*/ 	.word	0xffffffff


	//   ....[19]....
        /*04e8*/ 	.word	0xffffffff


	//   ....[20]....
        /*04ec*/ 	.word	0xffffffff


	//   ....[21]....
        /*04f0*/ 	.word	0xffffffff


	//   ....[22]....
        /*04f4*/ 	.word	0xffffffff


	//   ....[23]....
        /*04f8*/ 	.word	0xffffffff


	//   ....[24]....
        /*04fc*/ 	.word	0xffffffff


	//   ....[25]....
        /*0500*/ 	.word	0xffffffff


	//   ....[26]....
        /*0504*/ 	.word	0xffffffff


	//   ....[27]....
        /*0508*/ 	.word	0xffffffff


	//   ....[28]....
        /*050c*/ 	.word	0xffffffff


	//   ....[29]....
        /*0510*/ 	.word	0xffffffff


	//   ....[30]....
        /*0514*/ 	.word	0xffffffff


	//   ....[31]....
        /*0518*/ 	.word	0xffffffff


	//   ....[32]....
        /*051c*/ 	.word	0xffffffff


	//   ....[33]....
        /*0520*/ 	.word	0xffffffff


	//   ....[34]....
        /*0524*/ 	.word	0xffffffff


	//   ....[35]....
        /*0528*/ 	.word	0xffffffff


	//   ....[36]....
        /*052c*/ 	.word	0xffffffff


	//   ....[37]....
        /*0530*/ 	.word	0xffffffff


	//   ....[38]....
        /*0534*/ 	.word	0xffffffff


	//   ....[39]....
        /*0538*/ 	.word	0xffffffff


	//   ....[40]....
        /*053c*/ 	.word	0xffffffff


	//   ....[41]....
        /*0540*/ 	.word	0xffffffff


	//   ....[42]....
        /*0544*/ 	.word	0xffffffff


	//   ....[43]....
        /*0548*/ 	.word	0xffffffff


	//   ....[44]....
        /*054c*/ 	.word	0xffffffff


	//   ....[45]....
        /*0550*/ 	.word	0xffffffff


	//   ....[46]....
        /*0554*/ 	.word	0xffffffff


	//   ....[47]....
        /*0558*/ 	.word	0xffffffff


	//   ....[48]....
        /*055c*/ 	.word	0xffffffff


	//   ....[49]....
        /*0560*/ 	.word	0xffffffff


	//   ....[50]....
        /*0564*/ 	.word	0xffffffff


	//   ....[51]....
        /*0568*/ 	.word	0xffffffff


	//   ....[52]....
        /*056c*/ 	.word	0xffffffff


	//   ....[53]....
        /*0570*/ 	.word	0xffffffff


	//   ....[54]....
        /*0574*/ 	.word	0xffffffff


	//   ....[55]....
        /*0578*/ 	.word	0xffffffff


	//   ....[56]....
        /*057c*/ 	.word	0xffffffff


	//   ....[57]....
        /*0580*/ 	.word	0xffffffff


	//   ....[58]....
        /*0584*/ 	.word	0xffffffff


	//   ....[59]....
        /*0588*/ 	.word	0xffffffff


	//   ....[60]....
        /*058c*/ 	.word	0xffffffff


	//   ....[61]....
        /*0590*/ 	.word	0xffffffff


	//   ....[62]....
        /*0594*/ 	.word	0xffffffff


	//   ....[63]....
        /*0598*/ 	.word	0xffffffff


	//   ....[64]....
        /*059c*/ 	.word	0xffffffff


	//   ....[65]....
        /*05a0*/ 	.word	0xffffffff


	//   ....[66]....
        /*05a4*/ 	.word	0xffffffff


	//   ....[67]....
        /*05a8*/ 	.word	0xffffffff


	//   ....[68]....
        /*05ac*/ 	.word	0xffffffff


	//   ....[69]....
        /*05b0*/ 	.word	0xffffffff


	//   ....[70]....
        /*05b4*/ 	.word	0xffffffff


	//   ....[71]....
        /*05b8*/ 	.word	0xffffffff


	//   ....[72]....
        /*05bc*/ 	.word	0xffffffff


	//   ....[73]....
        /*05c0*/ 	.word	0xffffffff


	//   ....[74]....
        /*05c4*/ 	.word	0xffffffff


	//   ....[75]....
        /*05c8*/ 	.word	0xffffffff


	//   ....[76]....
        /*05cc*/ 	.word	0xffffffff


	//   ....[77]....
        /*05d0*/ 	.word	0xffffffff


	//   ....[78]....
        /*05d4*/ 	.word	0xffffffff


	//   ....[79]....
        /*05d8*/ 	.word	0xffffffff


	//   ....[80]....
        /*05dc*/ 	.word	0xffffffff


	//   ....[81]....
        /*05e0*/ 	.word	0xffffffff


	//   ....[82]....
        /*05e4*/ 	.word	0xffffffff


	//   ....[83]....
        /*05e8*/ 	.word	0xffffffff


	//   ....[84]....
        /*05ec*/ 	.word	0xffffffff


	//   ....[85]....
        /*05f0*/ 	.word	0xffffffff


	//   ....[86]....
        /*05f4*/ 	.word	0xffffffff


	//   ....[87]....
        /*05f8*/ 	.word	0xffffffff


	//   ....[88]....
        /*05fc*/ 	.word	0xffffffff


	//   ....[89]....
        /*0600*/ 	.word	0xffffffff


	//   ....[90]....
        /*0604*/ 	.word	0xffffffff


	//   ....[91]....
        /*0608*/ 	.word	0xffffffff


	//   ....[92]....
        /*060c*/ 	.word	0xffffffff


	//   ....[93]....
        /*0610*/ 	.word	0xffffffff


	//   ....[94]....
        /*0614*/ 	.word	0xffffffff


	//   ....[95]....
        /*0618*/ 	.word	0xffffffff


	//   ....[96]....
        /*061c*/ 	.word	0xffffffff


	//   ....[97]....
        /*0620*/ 	.word	0xffffffff


	//   ....[98]....
        /*0624*/ 	.word	0xffffffff


	//   ....[99]....
        /*0628*/ 	.word	0xffffffff


	//   ....[100]....
        /*062c*/ 	.word	0xffffffff


	//   ....[101]....
        /*0630*/ 	.word	0xffffffff


	//   ....[102]....
        /*0634*/ 	.word	0xffffffff


	//   ....[103]....
        /*0638*/ 	.word	0xffffffff


	//   ....[104]....
        /*063c*/ 	.word	0xffffffff


	//   ....[105]....
        /*0640*/ 	.word	0xffffffff


	//   ....[106]....
        /*0644*/ 	.word	0xffffffff


	//   ....[107]....
        /*0648*/ 	.word	0xffffffff


	//   ....[108]....
        /*064c*/ 	.word	0xffffffff


	//   ....[109]....
        /*0650*/ 	.word	0xffffffff


	//   ....[110]....
        /*0654*/ 	.word	0xffffffff


	//   ....[111]....
        /*0658*/ 	.word	0xffffffff


	//   ....[112]....
        /*065c*/ 	.word	0xffffffff


	//   ....[113]....
        /*0660*/ 	.word	0xffffffff


	//   ....[114]....
        /*0664*/ 	.word	0xffffffff


	//   ....[115]....
        /*0668*/ 	.word	0xffffffff


	//   ....[116]....
        /*066c*/ 	.word	0xffffffff


	//   ....[117]....
        /*0670*/ 	.word	0xffffffff


	//   ....[118]....
        /*0674*/ 	.word	0xffffffff


	//   ....[119]....
        /*0678*/ 	.word	0xffffffff


	//   ....[120]....
        /*067c*/ 	.word	0xffffffff


	//   ....[121]....
        /*0680*/ 	.word	0xffffffff


	//   ....[122]....
        /*0684*/ 	.word	0xffffffff


	//   ....[123]....
        /*0688*/ 	.word	0xffffffff


	//   ....[124]....
        /*068c*/ 	.word	0xffffffff


	//   ....[125]....
        /*0690*/ 	.word	0xffffffff


	//   ....[126]....
        /*0694*/ 	.word	0xffffffff


	//   ....[127]....
        /*0698*/ 	.word	0xffffffff


	//   ....[128]....
        /*069c*/ 	.word	0xffffffff


	//   ....[129]....
        /*06a0*/ 	.word	0xffffffff


	//   ....[130]....
        /*06a4*/ 	.word	0xffffffff


	//   ....[131]....
        /*06a8*/ 	.word	0xffffffff


	//   ....[132]....
        /*06ac*/ 	.word	0xffffffff


	//   ....[133]....
        /*06b0*/ 	.word	0xffffffff


	//   ....[134]....
        /*06b4*/ 	.word	0xffffffff


	//   ....[135]....
        /*06b8*/ 	.word	0xffffffff


	//   ....[136]....
        /*06bc*/ 	.word	0xffffffff


	//   ....[137]....
        /*06c0*/ 	.word	0xffffffff


	//   ....[138]....
        /*06c4*/ 	.word	0xffffffff


	//   ....[139]....
        /*06c8*/ 	.word	0xffffffff


	//   ....[140]....
        /*06cc*/ 	.word	0xffffffff


	//   ....[141]....
        /*06d0*/ 	.word	0xffffffff


	//   ....[142]....
        /*06d4*/ 	.word	0xffffffff


	//   ....[143]....
        /*06d8*/ 	.word	0xffffffff


	//   ....[144]....
        /*06dc*/ 	.word	0xffffffff


	//   ....[145]....
        /*06e0*/ 	.word	0xffffffff


	//   ....[146]....
        /*06e4*/ 	.word	0xffffffff


	//   ....[147]....
        /*06e8*/ 	.word	0xffffffff


	//   ....[148]....
        /*06ec*/ 	.word	0xffffffff


	//   ....[149]....
        /*06f0*/ 	.word	0xffffffff


	//   ....[150]....
        /*06f4*/ 	.word	0xffffffff


	//   ....[151]....
        /*06f8*/ 	.word	0xffffffff


	//   ....[152]....
        /*06fc*/ 	.word	0xffffffff


	//   ....[153]....
        /*0700*/ 	.word	0xffffffff


	//   ....[154]....
        /*0704*/ 	.word	0xffffffff


	//   ....[155]....
        /*0708*/ 	.word	0xffffffff


	//   ....[156]....
        /*070c*/ 	.word	0xffffffff


	//   ....[157]....
        /*0710*/ 	.word	0xffffffff


	//   ....[158]....
        /*0714*/ 	.word	0xffffffff


	//   ....[159]....
        /*0718*/ 	.word	0xffffffff


	//   ....[160]....
        /*071c*/ 	.word	0xffffffff


	//   ....[161]....
        /*0720*/ 	.word	0xffffffff


	//   ....[162]....
        /*0724*/ 	.word	0xffffffff


	//   ....[163]....
        /*0728*/ 	.word	0xffffffff


	//   ....[164]....
        /*072c*/ 	.word	0xffffffff


	//   ....[165]....
        /*0730*/ 	.word	0xffffffff


	//   ....[166]....
        /*0734*/ 	.word	0xffffffff


	//   ....[167]....
        /*0738*/ 	.word	0xffffffff


	//   ....[168]....
        /*073c*/ 	.word	0xffffffff


	//   ....[169]....
        /*0740*/ 	.word	0xffffffff


	//   ....[170]....
        /*0744*/ 	.word	0xffffffff


	//   ....[171]....
        /*0748*/ 	.word	0xffffffff


	//   ....[172]....
        /*074c*/ 	.word	0xffffffff


	//   ....[173]....
        /*0750*/ 	.word	0xffffffff


	//   ....[174]....
        /*0754*/ 	.word	0xffffffff


	//   ....[175]....
        /*0758*/ 	.word	0xffffffff


	//   ....[176]....
        /*075c*/ 	.word	0xffffffff


	//   ....[177]....
        /*0760*/ 	.word	0xffffffff


	//   ....[178]....
        /*0764*/ 	.word	0xffffffff


	//   ....[179]....
        /*0768*/ 	.word	0xffffffff


	//   ....[180]....
        /*076c*/ 	.word	0xffffffff


	//   ....[181]....
        /*0770*/ 	.word	0xffffffff


	//   ....[182]....
        /*0774*/ 	.word	0xffffffff


	//   ....[183]....
        /*0778*/ 	.word	0xffffffff


	//   ....[184]....
        /*077c*/ 	.word	0xffffffff


	//   ....[185]....
        /*0780*/ 	.word	0xffffffff


	//   ....[186]....
        /*0784*/ 	.word	0xffffffff


	//   ....[187]....
        /*0788*/ 	.word	0xffffffff


	//   ....[188]....
        /*078c*/ 	.word	0xffffffff


	//   ....[189]....
        /*0790*/ 	.word	0xffffffff


	//   ....[190]....
        /*0794*/ 	.word	0xffffffff


	//   ....[191]....
        /*0798*/ 	.word	0xffffffff


	//   ....[192]....
        /*079c*/ 	.word	0xffffffff


	//   ....[193]....
        /*07a0*/ 	.word	0xffffffff


	//   ....[194]....
        /*07a4*/ 	.word	0xffffffff


	//   ....[195]....
        /*07a8*/ 	.word	0xffffffff


	//   ....[196]....
        /*07ac*/ 	.word	0xffffffff


	//   ....[197]....
        /*07b0*/ 	.word	0xffffffff


	//   ....[198]....
        /*07b4*/ 	.word	0xffffffff


	//   ....[199]....
        /*07b8*/ 	.word	0xffffffff


	//   ....[200]....
        /*07bc*/ 	.word	0xffffffff


	//   ....[201]....
        /*07c0*/ 	.word	0xffffffff


	//   ....[202]....
        /*07c4*/ 	.word	0xffffffff


	//   ....[203]....
        /*07c8*/ 	.word	0xffffffff


	//   ....[204]....
        /*07cc*/ 	.word	0xffffffff


	//   ....[205]....
        /*07d0*/ 	.word	0xffffffff


	//   ....[206]....
        /*07d4*/ 	.word	0xffffffff


	//   ....[207]....
        /*07d8*/ 	.word	0xffffffff


	//   ....[208]....
        /*07dc*/ 	.word	0xffffffff


	//   ....[209]....
        /*07e0*/ 	.word	0xffffffff


	//   ....[210]....
        /*07e4*/ 	.word	0xffffffff


	//   ....[211]....
        /*07e8*/ 	.word	0xffffffff


	//   ....[212]....
        /*07ec*/ 	.word	0xffffffff


	//   ....[213]....
        /*07f0*/ 	.word	0xffffffff


	//   ....[214]....
        /*07f4*/ 	.word	0xffffffff


	//   ....[215]....
        /*07f8*/ 	.word	0xffffffff


	//   ....[216]....
        /*07fc*/ 	.word	0xffffffff


	//   ....[217]....
        /*0800*/ 	.word	0xffffffff


	//   ....[218]....
        /*0804*/ 	.word	0xffffffff


	//   ....[219]....
        /*0808*/ 	.word	0xffffffff


	//   ....[220]....
        /*080c*/ 	.word	0xffffffff


	//   ....[221]....
        /*0810*/ 	.word	0xffffffff


	//   ....[222]....
        /*0814*/ 	.word	0xffffffff


	//   ....[223]....
        /*0818*/ 	.word	0xffffffff


	//   ....[224]....
        /*081c*/ 	.word	0xffffffff


	//   ....[225]....
        /*0820*/ 	.word	0xffffffff


	//   ....[226]....
        /*0824*/ 	.word	0xffffffff


	//   ....[227]....
        /*0828*/ 	.word	0xffffffff


	//   ....[228]....
        /*082c*/ 	.word	0xffffffff


	//   ....[229]....
        /*0830*/ 	.word	0xffffffff


	//   ....[230]....
        /*0834*/ 	.word	0xffffffff


	//   ....[231]....
        /*0838*/ 	.word	0xffffffff


	//   ....[232]....
        /*083c*/ 	.word	0xffffffff


	//   ....[233]....
        /*0840*/ 	.word	0xffffffff


	//----- nvinfo : EIATTR_COOP_GROUP_INSTR_OFFSETS
	.align		4
.L_656:
        /*0844*/ 	.byte	0x04, 0x28
        /*0846*/ 	.short	(.L_658 - .L_657)


	//   ....[0]....
.L_657:
        /*0848*/ 	.word	0x0000dc30


	//   ....[1]....
        /*084c*/ 	.word	0x0000dc50


	//   ....[2]....
        /*0850*/ 	.word	0x0000dc60


	//   ....[3]....
        /*0854*/ 	.word	0x0000dc70


	//   ....[4]....
        /*0858*/ 	.word	0x0000dc80


	//   ....[5]....
        /*085c*/ 	.word	0x0000dc90


	//   ....[6]....
        /*0860*/ 	.word	0x0000dca0


	//   ....[7]....
        /*0864*/ 	.word	0x0000dcc0


	//   ....[8]....
        /*0868*/ 	.word	0x0000dce0


	//   ....[9]....
        /*086c*/ 	.word	0x0000dcf0


	//   ....[10]....
        /*0870*/ 	.word	0x0000dd00


	//   ....[11]....
        /*0874*/ 	.word	0x0000dd10


	//   ....[12]....
        /*0878*/ 	.word	0x0000dd20


	//   ....[13]....
        /*087c*/ 	.word	0x0000dd30


	//   ....[14]....
        /*0880*/ 	.word	0x0000dd40


	//   ....[15]....
        /*0884*/ 	.word	0x0000dd50


	//   ....[16]....
        /*0888*/ 	.word	0x0000dd60


	//   ....[17]....
        /*088c*/ 	.word	0x0000dd70


	//   ....[18]....
        /*0890*/ 	.word	0x0000dd80


	//   ....[19]....
        /*0894*/ 	.word	0x0000dd90


	//   ....[20]....
        /*0898*/ 	.word	0x0000dda0


	//   ....[21]....
        /*089c*/ 	.word	0x0000ddb0


	//   ....[22]....
        /*08a0*/ 	.word	0x0000ddc0


	//   ....[23]....
        /*08a4*/ 	.word	0x0000ddd0


	//   ....[24]....
        /*08a8*/ 	.word	0x0000dde0


	//   ....[25]....
        /*08ac*/ 	.word	0x0000ddf0


	//   ....[26]....
        /*08b0*/ 	.word	0x0000de00


	//   ....[27]....
        /*08b4*/ 	.word	0x0000de10


	//   ....[28]....
        /*08b8*/ 	.word	0x0000de20


	//   ....[29]....
        /*08bc*/ 	.word	0x0000de30


	//   ....[30]....
        /*08c0*/ 	.word	0x0000de40


	//   ....[31]....
        /*08c4*/ 	.word	0x0000de50


	//   ....[32]....
        /*08c8*/ 	.word	0x0000de60


	//   ....[33]....
        /*08cc*/ 	.word	0x0000de70


	//   ....[34]....
        /*08d0*/ 	.word	0x0000de80


	//   ....[35]....
        /*08d4*/ 	.word	0x0000de90


	//   ....[36]....
        /*08d8*/ 	.word	0x0000dea0


	//   ....[37]....
        /*08dc*/ 	.word	0x0000deb0


	//   ....[38]....
        /*08e0*/ 	.word	0x0000dec0


	//   ....[39]....
        /*08e4*/ 	.word	0x0000ded0


	//   ....[40]....
        /*08e8*/ 	.word	0x0000dee0


	//   ....[41]....
        /*08ec*/ 	.word	0x0000def0


	//   ....[42]....
        /*08f0*/ 	.word	0x0000df00


	//   ....[43]....
        /*08f4*/ 	.word	0x0000df10


	//   ....[44]....
        /*08f8*/ 	.word	0x0000df20


	//   ....[45]....
        /*08fc*/ 	.word	0x0000df30


	//   ....[46]....
        /*0900*/ 	.word	0x0000df40


	//   ....[47]....
        /*0904*/ 	.word	0x0000df50


	//   ....[48]....
        /*0908*/ 	.word	0x0000df60


	//   ....[49]....
        /*090c*/ 	.word	0x0000df70


	//   ....[50]....
        /*0910*/ 	.word	0x0000e0f0


	//   ....[51]....
        /*0914*/ 	.word	0x0000e100


	//   ....[52]....
        /*0918*/ 	.word	0x0000e110


	//   ....[53]....
        /*091c*/ 	.word	0x0000e120


	//   ....[54]....
        /*0920*/ 	.word	0x0000e130


	//   ....[55]....
        /*0924*/ 	.word	0x0000e140


	//   ....[56]....
        /*0928*/ 	.word	0x0000e150


	//   ....[57]....
        /*092c*/ 	.word	0x0000e160


	//   ....[58]....
        /*0930*/ 	.word	0x0000e170


	//   ....[59]....
        /*0934*/ 	.word	0x0000e180


	//   ....[60]....
        /*0938*/ 	.word	0x0000e190


	//   ....[61]....
        /*093c*/ 	.word	0x0000e1a0


	//   ....[62]....
        /*0940*/ 	.word	0x0000e1b0


	//   ....[63]....
        /*0944*/ 	.word	0x0000e1c0


	//   ....[64]....
        /*0948*/ 	.word	0x0000e1d0


	//   ....[65]....
        /*094c*/ 	.word	0x0000e1e0


	//   ....[66]....
        /*0950*/ 	.word	0x0000e1f0


	//   ....[67]....
        /*0954*/ 	.word	0x0000e200


	//   ....[68]....
        /*0958*/ 	.word	0x0000e210


	//   ....[69]....
        /*095c*/ 	.word	0x0000e220


	//   ....[70]....
        /*0960*/ 	.word	0x0000e230


	//   ....[71]....
        /*0964*/ 	.word	0x0000e240


	//   ....[72]....
        /*0968*/ 	.word	0x0000e250


	//   ....[73]....
        /*096c*/ 	.word	0x0000e260


	//   ....[74]....
        /*0970*/ 	.word	0x0000e270


	//   ....[75]....
        /*0974*/ 	.word	0x0000e280


	//   ....[76]....
        /*0978*/ 	.word	0x0000e290


	//   ....[77]....
        /*097c*/ 	.word	0x0000e2a0


	//   ....[78]....
        /*0980*/ 	.word	0x0000e2b0


	//   ....[79]....
        /*0984*/ 	.word	0x0000e2c0


	//   ....[80]....
        /*0988*/ 	.word	0x0000e2d0


	//   ....[81]....
        /*098c*/ 	.word	0x0000e2e0


	//   ....[82]....
        /*0990*/ 	.word	0x0000e2f0


	//   ....[83]....
        /*0994*/ 	.word	0x0000e300


	//   ....[84]....
        /*0998*/ 	.word	0x0000e310


	//   ....[85]....
        /*099c*/ 	.word	0x0000e320


	//   ....[86]....
        /*09a0*/ 	.word	0x0000e330


	//   ....[87]....
        /*09a4*/ 	.word	0x0000e340


	//   ....[88]....
        /*09a8*/ 	.word	0x0000e350


	//   ....[89]....
        /*09ac*/ 	.word	0x0000e360


	//   ....[90]....
        /*09b0*/ 	.word	0x0000e370


	//   ....[91]....
        /*09b4*/ 	.word	0x0000e380


	//   ....[92]....
        /*09b8*/ 	.word	0x0000e390


	//   ....[93]....
        /*09bc*/ 	.word	0x0000e3a0


	//   ....[94]....
        /*09c0*/ 	.word	0x0000e3b0


	//   ....[95]....
        /*09c4*/ 	.word	0x0000e3c0


	//   ....[96]....
        /*09c8*/ 	.word	0x0000e3d0


	//   ....[97]....
        /*09cc*/ 	.word	0x0000e3e0


	//   ....[98]....
        /*09d0*/ 	.word	0x00012690


	//   ....[99]....
        /*09d4*/ 	.word	0x000126c0


	//   ....[100]....
        /*09d8*/ 	.word	0x000126d0


	//   ....[101]....
        /*09dc*/ 	.word	0x000126e0


	//   ....[102]....
        /*09e0*/ 	.word	0x000126f0


	//   ....[103]....
        /*09e4*/ 	.word	0x00012700


	//   ....[104]....
        /*09e8*/ 	.word	0x00012710


	//   ....[105]....
        /*09ec*/ 	.word	0x00012730


	//   ....[106]....
        /*09f0*/ 	.word	0x00012740


	//   ....[107]....
        /*09f4*/ 	.word	0x00012750


	//   ....[108]....
        /*09f8*/ 	.word	0x00012760


	//   ....[109]....
        /*09fc*/ 	.word	0x00012770


	//   ....[110]....
        /*0a00*/ 	.word	0x00012780


	//   ....[111]....
        /*0a04*/ 	.word	0x00012790


	//   ....[112]....
        /*0a08*/ 	.word	0x000127a0


	//   ....[113]....
        /*0a0c*/ 	.word	0x000127b0


	//   ....[114]....
        /*0a10*/ 	.word	0x000127c0


	//   ....[115]....
        /*0a14*/ 	.word	0x000127d0


	//   ....[116]....
        /*0a18*/ 	.word	0x000127e0


	//   ....[117]....
        /*0a1c*/ 	.word	0x000127f0


	//   ....[118]....
        /*0a20*/ 	.word	0x00012800


	//   ....[119]....
        /*0a24*/ 	.word	0x00012810


	//   ....[120]....
        /*0a28*/ 	.word	0x00012820


	//   ....[121]....
        /*0a2c*/ 	.word	0x00012830


	//   ....[122]....
        /*0a30*/ 	.word	0x00012840


	//   ....[123]....
        /*0a34*/ 	.word	0x00012850


	//   ....[124]....
        /*0a38*/ 	.word	0x00012860


	//   ....[125]....
        /*0a3c*/ 	.word	0x00012870


	//   ....[126]....
        /*0a40*/ 	.word	0x00012880


	//   ....[127]....
        /*0a44*/ 	.word	0x00012890


	//   ....[128]....
        /*0a48*/ 	.word	0x000128a0


	//   ....[129]....
        /*0a4c*/ 	.word	0x000128b0


	//   ....[130]....
        /*0a50*/ 	.word	0x000128c0


	//   ....[131]....
        /*0a54*/ 	.word	0x000128d0


	//   ....[132]....
        /*0a58*/ 	.word	0x000128e0


	//   ....[133]....
        /*0a5c*/ 	.word	0x000128f0


	//   ....[134]....
        /*0a60*/ 	.word	0x00012900


	//   ....[135]....
        /*0a64*/ 	.word	0x00012910


	//   ....[136]....
        /*0a68*/ 	.word	0x00012920


	//   ....[137]....
        /*0a6c*/ 	.word	0x00012930


	//   ....[138]....
        /*0a70*/ 	.word	0x00012940


	//   ....[139]....
        /*0a74*/ 	.word	0x00012950


	//   ....[140]....
        /*0a78*/ 	.word	0x00012960


	//   ....[141]....
        /*0a7c*/ 	.word	0x00012970


	//   ....[142]....
        /*0a80*/ 	.word	0x00012980


	//   ....[143]....
        /*0a84*/ 	.word	0x00012990


	//   ....[144]....
        /*0a88*/ 	.word	0x000129a0


	//   ....[145]....
        /*0a8c*/ 	.word	0x000129b0


	//   ....[146]....
        /*0a90*/ 	.word	0x000129c0


	//   ....[147]....
        /*0a94*/ 	.word	0x000129d0


	//   ....[148]....
        /*0a98*/ 	.word	0x00012b60


	//   ....[149]....
        /*0a9c*/ 	.word	0x00012b70


	//   ....[150]....
        /*0aa0*/ 	.word	0x00012b80


	//   ....[151]....
        /*0aa4*/ 	.word	0x00012b90


	//   ....[152]....
        /*0aa8*/ 	.word	0x00012ba0


	//   ....[153]....
        /*0aac*/ 	.word	0x00012bb0


	//   ....[154]....
        /*0ab0*/ 	.word	0x00012bc0


	//   ....[155]....
        /*0ab4*/ 	.word	0x00012bd0


	//   ....[156]....
        /*0ab8*/ 	.word	0x00012be0


	//   ....[157]....
        /*0abc*/ 	.word	0x00012bf0


	//   ....[158]....
        /*0ac0*/ 	.word	0x00012c00


	//   ....[159]....
        /*0ac4*/ 	.word	0x00012c10


	//   ....[160]....
        /*0ac8*/ 	.word	0x00012c20


	//   ....[161]....
        /*0acc*/ 	.word	0x00012c30


	//   ....[162]....
        /*0ad0*/ 	.word	0x00012c40


	//   ....[163]....
        /*0ad4*/ 	.word	0x00012c50


	//   ....[164]....
        /*0ad8*/ 	.word	0x00012c60


	//   ....[165]....
        /*0adc*/ 	.word	0x00012c70


	//   ....[166]....
        /*0ae0*/ 	.word	0x00012c80


	//   ....[167]....
        /*0ae4*/ 	.word	0x00012c90


	//   ....[168]....
        /*0ae8*/ 	.word	0x00012ca0


	//   ....[169]....
        /*0aec*/ 	.word	0x00012cb0


	//   ....[170]....
        /*0af0*/ 	.word	0x00012cc0


	//   ....[171]....
        /*0af4*/ 	.word	0x00012cd0


	//   ....[172]....
        /*0af8*/ 	.word	0x00012ce0


	//   ....[173]....
        /*0afc*/ 	.word	0x00012cf0


	//   ....[174]....
        /*0b00*/ 	.word	0x00012d00


	//   ....[175]....
        /*0b04*/ 	.word	0x00012d10


	//   ....[176]....
        /*0b08*/ 	.word	0x00012d20


	//   ....[177]....
        /*0b0c*/ 	.word	0x00012d30


	//   ....[178]....
        /*0b10*/ 	.word	0x00012d40


	//   ....[179]....
        /*0b14*/ 	.word	0x00012d50


	//   ....[180]....
        /*0b18*/ 	.word	0x00012d60


	//   ....[181]....
        /*0b1c*/ 	.word	0x00012d70


	//   ....[182]....
        /*0b20*/ 	.word	0x00012d80


	//   ....[183]....
        /*0b24*/ 	.word	0x00012d90


	//   ....[184]....
        /*0b28*/ 	.word	0x00012da0


	//   ....[185]....
        /*0b2c*/ 	.word	0x00012db0


	//   ....[186]....
        /*0b30*/ 	.word	0x00012dc0


	//   ....[187]....
        /*0b34*/ 	.word	0x00012dd0


	//   ....[188]....
        /*0b38*/ 	.word	0x00012de0


	//   ....[189]....
        /*0b3c*/ 	.word	0x00012df0


	//   ....[190]....
        /*0b40*/ 	.word	0x00012e00


	//   ....[191]....
        /*0b44*/ 	.word	0x00012e10


	//   ....[192]....
        /*0b48*/ 	.word	0x00012e20


	//   ....[193]....
        /*0b4c*/ 	.word	0x00012e30


	//   ....[194]....
        /*0b50*/ 	.word	0x00012e40


	//   ....[195]....
        /*0b54*/ 	.word	0x00012e50


	//   ....[196]....
        /*0b58*/ 	.word	0x000170e0


	//   ....[197]....
        /*0b5c*/ 	.word	0x00017110


	//   ....[198]....
        /*0b60*/ 	.word	0x00017120


	//   ....[199]....
        /*0b64*/ 	.word	0x00017130


	//   ....[200]....
        /*0b68*/ 	.word	0x00017140


	//   ....[201]....
        /*0b6c*/ 	.word	0x00017150


	//   ....[202]....
        /*0b70*/ 	.word	0x00017160


	//   ....[203]....
        /*0b74*/ 	.word	0x00017180


	//   ....[204]....
        /*0b78*/ 	.word	0x00017190


	//   ....[205]....
        /*0b7c*/ 	.word	0x000171a0


	//   ....[206]....
        /*0b80*/ 	.word	0x000171b0


	//   ....[207]....
        /*0b84*/ 	.word	0x000171c0


	//   ....[208]....
        /*0b88*/ 	.word	0x000171d0


	//   ....[209]....
        /*0b8c*/ 	.word	0x000171e0


	//   ....[210]....
        /*0b90*/ 	.word	0x000171f0


	//   ....[211]....
        /*0b94*/ 	.word	0x00017200


	//   ....[212]....
        /*0b98*/ 	.word	0x00017210


	//   ....[213]....
        /*0b9c*/ 	.word	0x00017220


	//   ....[214]....
        /*0ba0*/ 	.word	0x00017230


	//   ....[215]....
        /*0ba4*/ 	.word	0x00017240


	//   ....[216]....
        /*0ba8*/ 	.word	0x00017250


	//   ....[217]....
        /*0bac*/ 	.word	0x00017260


	//   ....[218]....
        /*0bb0*/ 	.word	0x00017270


	//   ....[219]....
        /*0bb4*/ 	.word	0x00017280


	//   ....[220]....
        /*0bb8*/ 	.word	0x00017290


	//   ....[221]....
        /*0bbc*/ 	.word	0x000172a0


	//   ....[222]....
        /*0bc0*/ 	.word	0x000172b0


	//   ....[223]....
        /*0bc4*/ 	.word	0x000172c0


	//   ....[224]....
        /*0bc8*/ 	.word	0x000172d0


	//   ....[225]....
        /*0bcc*/ 	.word	0x000172e0


	//   ....[226]....
        /*0bd0*/ 	.word	0x000172f0


	//   ....[227]....
        /*0bd4*/ 	.word	0x00017300


	//   ....[228]....
        /*0bd8*/ 	.word	0x00017310


	//   ....[229]....
        /*0bdc*/ 	.word	0x00017320


	//   ....[230]....
        /*0be0*/ 	.word	0x00017330


	//   ....[231]....
        /*0be4*/ 	.word	0x00017340


	//   ....[232]....
        /*0be8*/ 	.word	0x00017350


	//   ....[233]....
        /*0bec*/ 	.word	0x00017360


	//   ....[234]....
        /*0bf0*/ 	.word	0x00017370


	//   ....[235]....
        /*0bf4*/ 	.word	0x00017380


	//   ....[236]....
        /*0bf8*/ 	.word	0x00017390


	//   ....[237]....
        /*0bfc*/ 	.word	0x000173a0


	//   ....[238]....
        /*0c00*/ 	.word	0x000173b0


	//   ....[239]....
        /*0c04*/ 	.word	0x000173c0


	//   ....[240]....
        /*0c08*/ 	.word	0x000173d0


	//   ....[241]....
        /*0c0c*/ 	.word	0x000173e0


	//   ....[242]....
        /*0c10*/ 	.word	0x000173f0


	//   ....[243]....
        /*0c14*/ 	.word	0x00017400


	//   ....[244]....
        /*0c18*/ 	.word	0x00017410


	//   ....[245]....
        /*0c1c*/ 	.word	0x00017420


	//   ....[246]....
        /*0c20*/ 	.word	0x000175b0


	//   ....[247]....
        /*0c24*/ 	.word	0x000175c0


	//   ....[248]....
        /*0c28*/ 	.word	0x000175d0


	//   ....[249]....
        /*0c2c*/ 	.word	0x000175e0


	//   ....[250]....
        /*0c30*/ 	.word	0x000175f0


	//   ....[251]....
        /*0c34*/ 	.word	0x00017600


	//   ....[252]....
        /*0c38*/ 	.word	0x00017610


	//   ....[253]....
        /*0c3c*/ 	.word	0x00017620


	//   ....[254]....
        /*0c40*/ 	.word	0x00017630


	//   ....[255]....
        /*0c44*/ 	.word	0x00017640


	//   ....[0]....
        /*0c48*/ 	.word	0x00017650


	//   ....[1]....
        /*0c4c*/ 	.word	0x00017660


	//   ....[2]....
        /*0c50*/ 	.word	0x00017670


	//   ....[3]....
        /*0c54*/ 	.word	0x00017680


	//   ....[4]....
        /*0c58*/ 	.word	0x00017690


	//   ....[5]....
        /*0c5c*/ 	.word	0x000176a0


	//   ....[6]....
        /*0c60*/ 	.word	0x000176b0


	//   ....[7]....
        /*0c64*/ 	.word	0x000176c0


	//   ....[8]....
        /*0c68*/ 	.word	0x000176d0


	//   ....[9]....
        /*0c6c*/ 	.word	0x000176e0


	//   ....[10]....
        /*0c70*/ 	.word	0x000176f0


	//   ....[11]....
        /*0c74*/ 	.word	0x00017700


	//   ....[12]....
        /*0c78*/ 	.word	0x00017710


	//   ....[13]....
        /*0c7c*/ 	.word	0x00017720


	//   ....[14]....
        /*0c80*/ 	.word	0x00017730


	//   ....[15]....
        /*0c84*/ 	.word	0x00017740


	//   ....[16]....
        /*0c88*/ 	.word	0x00017750


	//   ....[17]....
        /*0c8c*/ 	.word	0x00017760


	//   ....[18]....
        /*0c90*/ 	.word	0x00017770


	//   ....[19]....
        /*0c94*/ 	.word	0x00017780


	//   ....[20]....
        /*0c98*/ 	.word	0x00017790


	//   ....[21]....
        /*0c9c*/ 	.word	0x000177a0


	//   ....[22]....
        /*0ca0*/ 	.word	0x000177b0


	//   ....[23]....
        /*0ca4*/ 	.word	0x000177c0


	//   ....[24]....
        /*0ca8*/ 	.word	0x000177d0


	//   ....[25]....
        /*0cac*/ 	.word	0x000177e0


	//   ....[26]....
        /*0cb0*/ 	.word	0x000177f0


	//   ....[27]....
        /*0cb4*/ 	.word	0x00017800


	//   ....[28]....
        /*0cb8*/ 	.word	0x00017810


	//   ....[29]....
        /*0cbc*/ 	.word	0x00017820


	//   ....[30]....
        /*0cc0*/ 	.word	0x00017830


	//   ....[31]....
        /*0cc4*/ 	.word	0x00017840


	//   ....[32]....
        /*0cc8*/ 	.word	0x00017850


	//   ....[33]....
        /*0ccc*/ 	.word	0x00017860


	//   ....[34]....
        /*0cd0*/ 	.word	0x00017870


	//   ....[35]....
        /*0cd4*/ 	.word	0x00017880


	//   ....[36]....
        /*0cd8*/ 	.word	0x00017890


	//   ....[37]....
        /*0cdc*/ 	.word	0x000178a0


	//   ....[38]....
        /*0ce0*/ 	.word	0x0001bb30


	//   ....[39]....
        /*0ce4*/ 	.word	0x0001bb60


	//   ....[40]....
        /*0ce8*/ 	.word	0x0001bb70


	//   ....[41]....
        /*0cec*/ 	.word	0x0001bb80


	//   ....[42]....
        /*0cf0*/ 	.word	0x0001bb90


	//   ....[43]....
        /*0cf4*/ 	.word	0x0001bba0


	//   ....[44]....
        /*0cf8*/ 	.word	0x0001bbb0


	//   ....[45]....
        /*0cfc*/ 	.word	0x0001bbd0


	//   ....[46]....
        /*0d00*/ 	.word	0x0001bbe0


	//   ....[47]....
        /*0d04*/ 	.word	0x0001bbf0


	//   ....[48]....
        /*0d08*/ 	.word	0x0001bc00


	//   ....[49]....
        /*0d0c*/ 	.word	0x0001bc10


	//   ....[50]....
        /*0d10*/ 	.word	0x0001bc20


	//   ....[51]....
        /*0d14*/ 	.word	0x0001bc30


	//   ....[52]....
        /*0d18*/ 	.word	0x0001bc40


	//   ....[53]....
        /*0d1c*/ 	.word	0x0001bc50


	//   ....[54]....
        /*0d20*/ 	.word	0x0001bc60


	//   ....[55]....
        /*0d24*/ 	.word	0x0001bc70


	//   ....[56]....
        /*0d28*/ 	.word	0x0001bc80


	//   ....[57]....
        /*0d2c*/ 	.word	0x0001bc90


	//   ....[58]....
        /*0d30*/ 	.word	0x0001bca0


	//   ....[59]....
        /*0d34*/ 	.word	0x0001bcb0


	//   ....[60]....
        /*0d38*/ 	.word	0x0001bcc0


	//   ....[61]....
        /*0d3c*/ 	.word	0x0001bcd0


	//   ....[62]....
        /*0d40*/ 	.word	0x0001bce0


	//   ....[63]....
        /*0d44*/ 	.word	0x0001bcf0


	//   ....[64]....
        /*0d48*/ 	.word	0x0001bd00


	//   ....[65]....
        /*0d4c*/ 	.word	0x0001bd10


	//   ....[66]....
        /*0d50*/ 	.word	0x0001bd20


	//   ....[67]....
        /*0d54*/ 	.word	0x0001bd30


	//   ....[68]....
        /*0d58*/ 	.word	0x0001bd40


	//   ....[69]....
        /*0d5c*/ 	.word	0x0001bd50


	//   ....[70]....
        /*0d60*/ 	.word	0x0001bd60


	//   ....[71]....
        /*0d64*/ 	.word	0x0001bd70


	//   ....[72]....
        /*0d68*/ 	.word	0x0001bd80


	//   ....[73]....
        /*0d6c*/ 	.word	0x0001bd90


	//   ....[74]....
        /*0d70*/ 	.word	0x0001bda0


	//   ....[75]....
        /*0d74*/ 	.word	0x0001bdb0


	//   ....[76]....
        /*0d78*/ 	.word	0x0001bdc0


	//   ....[77]....
        /*0d7c*/ 	.word	0x0001bdd0


	//   ....[78]....
        /*0d80*/ 	.word	0x0001bde0


	//   ....[79]....
        /*0d84*/ 	.word	0x0001bdf0


	//   ....[80]....
        /*0d88*/ 	.word	0x0001be00


	//   ....[81]....
        /*0d8c*/ 	.word	0x0001be10


	//   ....[82]....
        /*0d90*/ 	.word	0x0001be20


	//   ....[83]....
        /*0d94*/ 	.word	0x0001be30


	//   ....[84]....
        /*0d98*/ 	.word	0x0001be40


	//   ....[85]....
        /*0d9c*/ 	.word	0x0001be50


	//   ....[86]....
        /*0da0*/ 	.word	0x0001be60


	//   ....[87]....
        /*0da4*/ 	.word	0x0001be70


	//   ....[88]....
        /*0da8*/ 	.word	0x0001c000


	//   ....[89]....
        /*0dac*/ 	.word	0x0001c010


	//   ....[90]....
        /*0db0*/ 	.word	0x0001c020


	//   ....[91]....
        /*0db4*/ 	.word	0x0001c030


	//   ....[92]....
        /*0db8*/ 	.word	0x0001c040


	//   ....[93]....
        /*0dbc*/ 	.word	0x0001c050


	//   ....[94]....
        /*0dc0*/ 	.word	0x0001c060


	//   ....[95]....
        /*0dc4*/ 	.word	0x0001c070


	//   ....[96]....
        /*0dc8*/ 	.word	0x0001c080


	//   ....[97]....
        /*0dcc*/ 	.word	0x0001c090


	//   ....[98]....
        /*0dd0*/ 	.word	0x0001c0a0


	//   ....[99]....
        /*0dd4*/ 	.word	0x0001c0b0


	//   ....[100]....
        /*0dd8*/ 	.word	0x0001c0c0


	//   ....[101]....
        /*0ddc*/ 	.word	0x0001c0d0


	//   ....[102]....
        /*0de0*/ 	.word	0x0001c0e0


	//   ....[103]....
        /*0de4*/ 	.word	0x0001c0f0


	//   ....[104]....
        /*0de8*/ 	.word	0x0001c100


	//   ....[105]....
        /*0dec*/ 	.word	0x0001c110


	//   ....[106]....
        /*0df0*/ 	.word	0x0001c120


	//   ....[107]....
        /*0df4*/ 	.word	0x0001c130


	//   ....[108]....
        /*0df8*/ 	.word	0x0001c140


	//   ....[109]....
        /*0dfc*/ 	.word	0x0001c150


	//   ....[110]....
        /*0e00*/ 	.word	0x0001c160


	//   ....[111]....
        /*0e04*/ 	.word	0x0001c170


	//   ....[112]....
        /*0e08*/ 	.word	0x0001c180


	//   ....[113]....
        /*0e0c*/ 	.word	0x0001c190


	//   ....[114]....
        /*0e10*/ 	.word	0x0001c1a0


	//   ....[115]....
        /*0e14*/ 	.word	0x0001c1b0


	//   ....[116]....
        /*0e18*/ 	.word	0x0001c1c0


	//   ....[117]....
        /*0e1c*/ 	.word	0x0001c1d0


	//   ....[118]....
        /*0e20*/ 	.word	0x0001c1e0


	//   ....[119]....
        /*0e24*/ 	.word	0x0001c1f0


	//   ....[120]....
        /*0e28*/ 	.word	0x0001c200


	//   ....[121]....
        /*0e2c*/ 	.word	0x0001c210


	//   ....[122]....
        /*0e30*/ 	.word	0x0001c220


	//   ....[123]....
        /*0e34*/ 	.word	0x0001c230


	//   ....[124]....
        /*0e38*/ 	.word	0x0001c240


	//   ....[125]....
        /*0e3c*/ 	.word	0x0001c250


	//   ....[126]....
        /*0e40*/ 	.word	0x0001c260


	//   ....[127]....
        /*0e44*/ 	.word	0x0001c270


	//   ....[128]....
        /*0e48*/ 	.word	0x0001c280


	//   ....[129]....
        /*0e4c*/ 	.word	0x0001c290


	//   ....[130]....
        /*0e50*/ 	.word	0x0001c2a0


	//   ....[131]....
        /*0e54*/ 	.word	0x0001c2b0


	//   ....[132]....
        /*0e58*/ 	.word	0x0001c2c0


	//   ....[133]....
        /*0e5c*/ 	.word	0x0001c2d0


	//   ....[134]....
        /*0e60*/ 	.word	0x0001c2e0


	//   ....[135]....
        /*0e64*/ 	.word	0x0001c2f0


	//   ....[136]....
        /*0e68*/ 	.word	0x00020580


	//   ....[137]....
        /*0e6c*/ 	.word	0x000205b0


	//   ....[138]....
        /*0e70*/ 	.word	0x000205c0


	//   ....[139]....
        /*0e74*/ 	.word	0x000205d0


	//   ....[140]....
        /*0e78*/ 	.word	0x000205e0


	//   ....[141]....
        /*0e7c*/ 	.word	0x000205f0


	//   ....[142]....
        /*0e80*/ 	.word	0x00020600


	//   ....[143]....
        /*0e84*/ 	.word	0x00020620


	//   ....[144]....
        /*0e88*/ 	.word	0x00020640


	//   ....[145]....
        /*0e8c*/ 	.word	0x00020650


	//   ....[146]....
        /*0e90*/ 	.word	0x00020660


	//   ....[147]....
        /*0e94*/ 	.word	0x00020670


	//   ....[148]....
        /*0e98*/ 	.word	0x00020680


	//   ....[149]....
        /*0e9c*/ 	.word	0x00020690


	//   ....[150]....
        /*0ea0*/ 	.word	0x000206a0


	//   ....[151]....
        /*0ea4*/ 	.word	0x000206b0


	//   ....[152]....
        /*0ea8*/ 	.word	0x000206c0


	//   ....[153]....
        /*0eac*/ 	.word	0x000206d0


	//   ....[154]....
        /*0eb0*/ 	.word	0x000206e0


	//   ....[155]....
        /*0eb4*/ 	.word	0x000206f0


	//   ....[156]....
        /*0eb8*/ 	.word	0x00020700


	//   ....[157]....
        /*0ebc*/ 	.word	0x00020710


	//   ....[158]....
        /*0ec0*/ 	.word	0x00020720


	//   ....[159]....
        /*0ec4*/ 	.word	0x00020730


	//   ....[160]....
        /*0ec8*/ 	.word	0x00020740


	//   ....[161]....
        /*0ecc*/ 	.word	0x00020750


	//   ....[162]....
        /*0ed0*/ 	.word	0x00020760


	//   ....[163]....
        /*0ed4*/ 	.word	0x00020770


	//   ....[164]....
        /*0ed8*/ 	.word	0x00020780


	//   ....[165]....
        /*0edc*/ 	.word	0x00020790


	//   ....[166]....
        /*0ee0*/ 	.word	0x000207a0


	//   ....[167]....
        /*0ee4*/ 	.word	0x000207b0


	//   ....[168]....
        /*0ee8*/ 	.word	0x000207c0


	//   ....[169]....
        /*0eec*/ 	.word	0x000207d0


	//   ....[170]....
        /*0ef0*/ 	.word	0x000207e0


	//   ....[171]....
        /*0ef4*/ 	.word	0x000207f0


	//   ....[172]....
        /*0ef8*/ 	.word	0x00020800


	//   ....[173]....
        /*0efc*/ 	.word	0x00020810


	//   ....[174]....
        /*0f00*/ 	.word	0x00020820


	//   ....[175]....
        /*0f04*/ 	.word	0x00020830


	//   ....[176]....
        /*0f08*/ 	.word	0x00020840


	//   ....[177]....
        /*0f0c*/ 	.word	0x00020850


	//   ....[178]....
        /*0f10*/ 	.word	0x00020860


	//   ....[179]....
        /*0f14*/ 	.word	0x00020870


	//   ....[180]....
        /*0f18*/ 	.word	0x00020880


	//   ....[181]....
        /*0f1c*/ 	.word	0x00020890


	//   ....[182]....
        /*0f20*/ 	.word	0x000208a0


	//   ....[183]....
        /*0f24*/ 	.word	0x000208b0


	//   ....[184]....
        /*0f28*/ 	.word	0x000208c0


	//   ....[185]....
        /*0f2c*/ 	.word	0x000208d0


	//   ....[186]....
        /*0f30*/ 	.word	0x00020a50


	//   ....[187]....
        /*0f34*/ 	.word	0x00020a60


	//   ....[188]....
        /*0f38*/ 	.word	0x00020a70


	//   ....[189]....
        /*0f3c*/ 	.word	0x00020a80


	//   ....[190]....
        /*0f40*/ 	.word	0x00020a90


	//   ....[191]....
        /*0f44*/ 	.word	0x00020aa0


	//   ....[192]....
        /*0f48*/ 	.word	0x00020ab0


	//   ....[193]....
        /*0f4c*/ 	.word	0x00020ac0


	//   ....[194]....
        /*0f50*/ 	.word	0x00020ad0


	//   ....[195]....
        /*0f54*/ 	.word	0x00020ae0


	//   ....[196]....
        /*0f58*/ 	.word	0x00020af0


	//   ....[197]....
        /*0f5c*/ 	.word	0x00020b00


	//   ....[198]....
        /*0f60*/ 	.word	0x00020b10


	//   ....[199]....
        /*0f64*/ 	.word	0x00020b20


	//   ....[200]....
        /*0f68*/ 	.word	0x00020b30


	//   ....[201]....
        /*0f6c*/ 	.word	0x00020b40


	//   ....[202]....
        /*0f70*/ 	.word	0x00020b50


	//   ....[203]....
        /*0f74*/ 	.word	0x00020b60


	//   ....[204]....
        /*0f78*/ 	.word	0x00020b70


	//   ....[205]....
        /*0f7c*/ 	.word	0x00020b80


	//   ....[206]....
        /*0f80*/ 	.word	0x00020b90


	//   ....[207]....
        /*0f84*/ 	.word	0x00020ba0


	//   ....[208]....
        /*0f88*/ 	.word	0x00020bb0


	//   ....[209]....
        /*0f8c*/ 	.word	0x00020bc0


	//   ....[210]....
        /*0f90*/ 	.word	0x00020bd0


	//   ....[211]....
        /*0f94*/ 	.word	0x00020be0


	//   ....[212]....
        /*0f98*/ 	.word	0x00020bf0


	//   ....[213]....
        /*0f9c*/ 	.word	0x00020c00


	//   ....[214]....
        /*0fa0*/ 	.word	0x00020c10


	//   ....[215]....
        /*0fa4*/ 	.word	0x00020c20


	//   ....[216]....
        /*0fa8*/ 	.word	0x00020c30


	//   ....[217]....
        /*0fac*/ 	.word	0x00020c40


	//   ....[218]....
        /*0fb0*/ 	.word	0x00020c50


	//   ....[219]....
        /*0fb4*/ 	.word	0x00020c60


	//   ....[220]....
        /*0fb8*/ 	.word	0x00020c70


	//   ....[221]....
        /*0fbc*/ 	.word	0x00020c80


	//   ....[222]....
        /*0fc0*/ 	.word	0x00020c90


	//   ....[223]....
        /*0fc4*/ 	.word	0x00020ca0


	//   ....[224]....
        /*0fc8*/ 	.word	0x00020cb0


	//   ....[225]....
        /*0fcc*/ 	.word	0x00020cc0


	//   ....[226]....
        /*0fd0*/ 	.word	0x00020cd0


	//   ....[227]....
        /*0fd4*/ 	.word	0x00020ce0


	//   ....[228]....
        /*0fd8*/ 	.word	0x00020cf0


	//   ....[229]....
        /*0fdc*/ 	.word	0x00020d00


	//   ....[230]....
        /*0fe0*/ 	.word	0x00020d10


	//   ....[231]....
        /*0fe4*/ 	.word	0x00020d20


	//   ....[232]....
        /*0fe8*/ 	.word	0x00020d30


	//   ....[233]....
        /*0fec*/ 	.word	0x00020d40


	//----- nvinfo : EIATTR_EXIT_INSTR_OFFSETS
	.align		4
.L_658:
        /*0ff0*/ 	.byte	0x04, 0x1c
        /*0ff2*/ 	.short	(.L_660 - .L_659)


	//   ....[0]....
.L_659:
        /*0ff4*/ 	.word	0x0002aa30


	//   ....[1]....
        /*0ff8*/ 	.word	0x0002abc0


	//   ....[2]....
        /*0ffc*/ 	.word	0x0002b380


	//   ....[3]....
        /*1000*/ 	.word	0x0002b480


	//----- nvinfo : EIATTR_MAX_THREADS
	.align		4
.L_660:
        /*1004*/ 	.byte	0x04, 0x05
        /*1006*/ 	.short	(.L_662 - .L_661)
.L_661:
        /*1008*/ 	.word	0x00000040
        /*100c*/ 	.word	0x00000001
        /*1010*/ 	.word	0x00000001


	//----- nvinfo : EIATTR_CRS_STACK_SIZE
	.align		4
.L_662:
        /*1014*/ 	.byte	0x04, 0x1e
        /*1016*/ 	.short	(.L_664 - .L_663)
.L_663:
        /*1018*/ 	.word	0x00000000
.L_664:


//--------------------- .nv.info._ZN17fastertransformer17batch_topk_kernelI6__halfLi32ELi32EEEvPKiPKT_PiPfS8_PKbS3_NS_14BeamHypothesesEiiifS4_ --------------------------
	.section	.nv.info._ZN17fastertransformer17batch_topk_kernelI6__halfLi32ELi32EEEvPKiPKT_PiPfS8_PKbS3_NS_14BeamHypothesesEiiifS4_,"",@"SHT_CUDA_INFO"
	.sectionflags	@""
	.align	4


	//----- nvinfo : EIATTR_CUDA_API_VERSION
	.align		4
        /*0000*/ 	.byte	0x04, 0x37
        /*0002*/ 	.short	(.L_666 - .L_665)
.L_665:
        /*0004*/ 	.word	0x00000082


	//----- nvinfo : EIATTR_SW2861232_WAR
	.align		4
.L_666:
        /*0008*/ 	.byte	0x01, 0x35
	.zero		2


	//----- nvinfo : EIATTR_PARAM_CBANK
	.align		4
        /*000c*/ 	.byte	0x04, 0x0a
        /*000e*/ 	.short	(.L_668 - .L_667)
	.align		4
.L_667:
        /*0010*/ 	.word	index@(.nv.constant0._ZN17fastertransformer17batch_topk_kernelI6__halfLi32ELi32EEEvPKiPKT_PiPfS8_PKbS3_NS_14BeamHypothesesEiiifS4_)
        /*0014*/ 	.short	0x0160
        /*0016*/ 	.short	0x00d2


	//----- nvinfo : EIATTR_CBANK_PARAM_SIZE
	.align		4
.L_668:
        /*0018*/ 	.byte	0x03, 0x19
        /*001a*/ 	.short	0x00d2


	//----- nvinfo : EIATTR_KPARAM_INFO
	.align		4
        /*001c*/ 	.byte	0x04, 0x17
        /*001e*/ 	.short	(.L_670 - .L_669)
.L_669:
        /*0020*/ 	.word	0x00000000
        /*0024*/ 	.short	0x000c
        /*0026*/ 	.short	0x00d0
        /*0028*/ 	.byte	0x00, 0xf0, 0x09, 0x00


	//----- nvinfo : EIATTR_KPARAM_INFO
	.align		4
.L_670:
        /*002c*/ 	.byte	0x04, 0x17
        /*002e*/ 	.short	(.L_672 - .L_671)
.L_671:
        /*0030*/ 	.word	0x00000000
        /*0034*/ 	.short	0x000b
        /*0036*/ 	.short	0x00cc
        /*0038*/ 	.byte	0x00, 0xf0, 0x11, 0x00


	//----- nvinfo : EIATTR_KPARAM_INFO
	.align		4
.L_672:
        /*003c*/ 	.byte	0x04, 0x17
        /*003e*/ 	.short	(.L_674 - .L_673)
.L_673:
        /*0040*/ 	.word	0x00000000
        /*0044*/ 	.short	0x000a
        /*0046*/ 	.short	0x00c8
        /*0048*/ 	.byte	0x00, 0xf0, 0x11, 0x00


	//----- nvinfo : EIATTR_KPARAM_INFO
	.align		4
.L_674:
        /*004c*/ 	.byte	0x04, 0x17
        /*004e*/ 	.short	(.L_676 - .L_675)
.L_675:
        /*0050*/ 	.word	0x00000000
        /*0054*/ 	.short	0x0009
        /*0056*/ 	.short	0x00c4
        /*0058*/ 	.byte	0x00, 0xf0, 0x11, 0x00


	//----- nvinfo : EIATTR_KPARAM_INFO
	.align		4
.L_676:
        /*005c*/ 	.byte	0x04, 0x17
        /*005e*/ 	.short	(.L_678 - .L_677)
.L_677:
        /*0060*/ 	.word	0x00000000
        /*0064*/ 	.short	0x0008
        /*0066*/ 	.short	0x00c0
        /*0068*/ 	.byte	0x00, 0xf0, 0x11, 0x00


	//----- nvinfo : EIATTR_KPARAM_INFO
	.align		4
.L_678:
        /*006c*/ 	.byte	0x04, 0x17
        /*006e*/ 	.short	(.L_680 - .L_679)
.L_679:
        /*0070*/ 	.word	0x00000000
        /*0074*/ 	.short	0x0007
        /*0076*/ 	.short	0x0038
        /*0078*/ 	.byte	0x00, 0xf0, 0x21, 0x02


	//----- nvinfo : EIATTR_KPARAM_INFO
	.align		4
.L_680:
        /*007c*/ 	.byte	0x04, 0x17
        /*007e*/ 	.short	(.L_682 - .L_681)
.L_681:
        /*0080*/ 	.word	0x00000000
        /*0084*/ 	.short	0x0006
        /*0086*/ 	.short	0x0030
        /*0088*/ 	.byte	0x00, 0xf0, 0x21, 0x00


	//----- nvinfo : EIATTR_KPARAM_INFO
	.align		4
.L_682:
        /*008c*/ 	.byte	0x04, 0x17
        /*008e*/ 	.short	(.L_684 - .L_683)
.L_683:
        /*0090*/ 	.word	0x00000000
        /*0094*/ 	.short	0x0005
        /*0096*/ 	.short	0x0028
        /*0098*/ 	.byte	0x00, 0xf0, 0x21, 0x00


	//----- nvinfo : EIATTR_KPARAM_INFO
	.align		4
.L_684:
        /*009c*/ 	.byte	0x04, 0x17
        /*009e*/ 	.short	(.L_686 - .L_685)
.L_685:
        /*00a0*/ 	.word	0x00000000
        /*00a4*/ 	.short	0x0004
        /*00a6*/ 	.short	0x0020
        /*00a8*/ 	.byte	0x00, 0xf0, 0x21, 0x00


	//----- nvinfo : EIATTR_KPARAM_INFO
	.align		4
.L_686:
        /*00ac*/ 	.byte	0x04, 0x17
        /*00ae*/ 	.short	(.L_688 - .L_687)
.L_687:
        /*00b0*/ 	.word	0x00000000
        /*00b4*/ 	.short	0x0003
        /*00b6*/ 	.short	0x0018
        /*00b8*/ 	.byte	0x00, 0xf0, 0x21, 0x00


	//----- nvinfo : EIATTR_KPARAM_INFO
	.align		4
.L_688:
        /*00bc*/ 	.byte	0x04, 0x17
        /*00be*/ 	.short	(.L_690 - .L_689)
.L_689:
        /*00c0*/ 	.word	0x00000000
        /*00c4*/ 	.short	0x0002
        /*00c6*/ 	.short	0x0010
        /*00c8*/ 	.byte	0x00, 0xf0, 0x21, 0x00


	//----- nvinfo : EIATTR_KPARAM_INFO
	.align		4
.L_690:
        /*00cc*/ 	.byte	0x04, 0x17
        /*00ce*/ 	.short	(.L_692 - .L_691)
.L_691:
        /*00d0*/ 	.word	0x00000000
        /*00d4*/ 	.short	0x0001
        /*00d6*/ 	.short	0x0008
        /*00d8*/ 	.byte	0x00, 0xf0, 0x21, 0x00


	//----- nvinfo : EIATTR_KPARAM_INFO
	.align		4
.L_692:
        /*00dc*/ 	.byte	0x04, 0x17
        /*00de*/ 	.short	(.L_694 - .L_693)
.L_693:
        /*00e0*/ 	.word	0x00000000
        /*00e4*/ 	.short	0x0000
        /*00e6*/ 	.short	0x0000
        /*00e8*/ 	.byte	0x00, 0xf0, 0x21, 0x00


	//----- nvinfo : EIATTR_MAXREG_COUNT
	.align		4
.L_694:
        /*00ec*/ 	.byte	0x03, 0x1b
        /*00ee*/ 	.short	0x00ff


	//----- nvinfo : EIATTR_NUM_BARRIERS
	.align		4
        /*00f0*/ 	.byte	0x02, 0x4c
        /*00f2*/ 	.byte	0x01
	.zero		1


	//----- nvinfo : EIATTR_MERCURY_ISA_VERSION
	.align		4
        /*00f4*/ 	.byte	0x03, 0x5f
        /*00f6*/ 	.short	0x0000


	//----- nvinfo : EIATTR_COOP_GROUP_MASK_REGIDS
	.align		4
        /*00f8*/ 	.byte	0x04, 0x29
        /*00fa*/ 	.short	(.L_696 - .L_695)


	//   ....[0]....
.L_695:
        /*00fc*/ 	.word	0xffffffff


	//   ....[1]....
        /*0100*/ 	.word	0xffffffff


	//   ....[2]....
        /*0104*/ 	.word	0xffffffff


	//   ....[3]....
        /*0108*/ 	.word	0xffffffff


	//   ....[4]....
        /*010c*/ 	.word	0xffffffff


	//   ....[5]....
        /*0110*/ 	.word	0xffffffff


	//   ....[6]....
        /*0114*/ 	.word	0xffffffff


	//   ....[7]....
        /*0118*/ 	.word	0xffffffff


	//   ....[8]....
        /*011c*/ 	.word	0xffffffff


	//   ....[9]....
        /*0120*/ 	.word	0xffffffff


	//   ....[10]....
        /*0124*/ 	.word	0xffffffff


	//   ....[11]....
        /*0128*/ 	.word	0xffffffff


	//   ....[12]....
        /*012c*/ 	.word	0xffffffff


	//   ....[13]....
        /*0130*/ 	.word	0xffffffff


	//   ....[14]....
        /*0134*/ 	.word	0xffffffff


	//   ....[15]....
        /*0138*/ 	.word	0xffffffff


	//   ....[16]....
        /*013c*/ 	.word	0xffffffff


	//   ....[17]....
        /*0140*/ 	.word	0xffffffff


	//   ....[18]....
        /*0144*/ 	.word	0xffffffff


	//   ....[19]....
        /*0148*/ 	.word	0xffffffff


	//   ....[20]....
        /*014c*/ 	.word	0xffffffff


	//   ....[21]....
        /*0150*/ 	.word	0xffffffff


	//   ....[22]....
        /*0154*/ 	.word	0xffffffff


	//   ....[23]....
        /*0158*/ 	.word	0xffffffff


	//   ....[24]....
        /*015c*/ 	.word	0xffffffff


	//   ....[25]....
        /*0160*/ 	.word	0xffffffff


	//   ....[26]....
        /*0164*/ 	.word	0xffffffff


	//   ....[27]....
        /*0168*/ 	.word	0xffffffff


	//   ....[28]....
        /*016c*/ 	.word	0xffffffff


	//   ....[29]....
        /*0170*/ 	.word	0xffffffff


	//   ....[30]....
        /*0174*/ 	.word	0xffffffff


	//   ....[31]....
        /*0178*/ 	.word	0xffffffff


	//   ....[32]....
        /*017c*/ 	.word	0xffffffff


	//   ....[33]....
        /*0180*/ 	.word	0xffffffff


	//   ....[34]....
        /*0184*/ 	.word	0xffffffff


	//   ....[35]....
        /*0188*/ 	.word	0xffffffff


	//   ....[36]....
        /*018c*/ 	.word	0xffffffff


	//   ....[37]....
        /*0190*/ 	.word	0xffffffff


	//   ....[38]....
        /*0194*/ 	.word	0xffffffff


	//   ....[39]....
        /*0198*/ 	.word	0xffffffff


	//   ....[40]....
        /*019c*/ 	.word	0xffffffff


	//   ....[41]....
        /*01a0*/ 	.word	0xffffffff


	//   ....[42]....
        /*01a4*/ 	.word	0xffffffff


	//   ....[43]....
        /*01a8*/ 	.word	0xffffffff


	//   ....[44]....
        /*01ac*/ 	.word	0xffffffff


	//   ....[45]....
        /*01b0*/ 	.word	0xffffffff


	//   ....[46]....
        /*01b4*/ 	.word	0xffffffff


	//   ....[47]....
        /*01b8*/ 	.word	0xffffffff


	//   ....[48]....
        /*01bc*/ 	.word	0xffffffff


	//   ....[49]....
        /*01c0*/ 	.word	0xffffffff


	//   ....[50]....
        /*01c4*/ 	.word	0xffffffff


	//   ....[51]....
        /*01c8*/ 	.word	0xffffffff


	//   ....[52]....
        /*01cc*/ 	.word	0xffffffff


	//   ....[53]....
        /*01d0*/ 	.word	0xffffffff


	//   ....[54]....
        /*01d4*/ 	.word	0xffffffff


	//   ....[55]....
        /*01d8*/ 	.word	0xffffffff


	//   ....[56]....
        /*01dc*/ 	.word	0xffffffff


	//   ....[57]....
        /*01e0*/ 	.word	0xffffffff


	//   ....[58]....
        /*01e4*/ 	.word	0xffffffff


	//   ....[59]....
        /*01e8*/ 	.word	0xffffffff


	//   ....[60]....
        /*01ec*/ 	.word	0xffffffff


	//   ....[61]....
        /*01f0*/ 	.word	0xffffffff


	//   ....[62]....
        /*01f4*/ 	.word	0xffffffff


	//   ....[63]....
        /*01f8*/ 	.word	0xffffffff


	//   ....[64]....
        /*01fc*/ 	.word	0xffffffff


	//   ....[65]....
        /*0200*/ 	.word	0xffffffff


	//   ....[66]....
        /*0204*/ 	.word	0xffffffff


	//   ....[67]....
        /*0208*/ 	.word	0xffffffff


	//   ....[68]....
        /*020c*/ 	.word	0xffffffff


	//   ....[69]....
        /*0210*/ 	.word	0xffffffff


	//   ....[70]....
        /*0214*/ 	.word	0xffffffff


	//   ....[71]....
        /*0218*/ 	.word	0xffffffff


	//   ....[72]....
        /*021c*/ 	.word	0xffffffff


	//   ....[73]....
        /*0220*/ 	.word	0xffffffff


	//   ....[74]....
        /*0224*/ 	.word	0xffffffff


	//   ....[75]....
        /*0228*/ 	.word	0xffffffff


	//   ....[76]....
        /*022c*/ 	.word	0xffffffff


	//   ....[77]....
        /*0230*/ 	.word	0xffffffff


	//   ....[78]....
        /*0234*/ 	.word	0xffffffff


	//   ....[79]....
        /*0238*/ 	.word	0xffffffff


	//   ....[80]....
        /*023c*/ 	.word	0xffffffff


	//   ....[81]....
        /*0240*/ 	.word	0xffffffff


	//   ....[82]....
        /*0244*/ 	.word	0xffffffff


	//   ....[83]....
        /*0248*/ 	.word	0xffffffff


	//   ....[84]....
        /*024c*/ 	.word	0xffffffff


	//   ....[85]....
        /*0250*/ 	.word	0xffffffff


	//   ....[86]....
        /*0254*/ 	.word	0xffffffff


	//   ....[87]....
        /*0258*/ 	.word	0xffffffff


	//   ....[88]....
        /*025c*/ 	.word	0xffffffff


	//   ....[89]....
        /*0260*/ 	.word	0xffffffff


	//   ....[90]....
        /*0264*/ 	.word	0xffffffff


	//   ....[91]....
        /*0268*/ 	.word	0xffffffff


	//   ....[92]....
        /*026c*/ 	.word	0xffffffff


	//   ....[93]....
        /*0270*/ 	.word	0xffffffff


	//   ....[94]....
        /*0274*/ 	.word	0xffffffff


	//   ....[95]....
        /*0278*/ 	.word	0xffffffff


	//   ....[96]....
        /*027c*/ 	.word	0xffffffff


	//   ....[97]....
        /*0280*/ 	.word	0xffffffff


	//   ....[98]....
        /*0284*/ 	.word	0xffffffff


	//   ....[99]....
        /*0288*/ 	.word	0xffffffff


	//   ....[100]....
        /*028c*/ 	.word	0xffffffff


	//   ....[101]....
        /*0290*/ 	.word	0xffffffff


	//   ....[102]....
        /*0294*/ 	.word	0xffffffff


	//   ....[103]....
        /*0298*/ 	.word	0xffffffff


	//   ....[104]....
        /*029c*/ 	.word	0xffffffff


	//   ....[105]....
        /*02a0*/ 	.word	0xffffffff


	//   ....[106]....
        /*02a4*/ 	.word	0xffffffff


	//   ....[107]....
        /*02a8*/ 	.word	0xffffffff


	//   ....[108]....
        /*02ac*/ 	.word	0xffffffff


	//   ....[109]....
        /*02b0*/ 	.word	0xffffffff


	//   ....[110]....
        /*02b4*/ 	.word	0xffffffff


	//   ....[111]....
        /*02b8*/ 	.word	0xffffffff


	//   ....[112]....
        /*02bc*/ 	.word	0xffffffff


	//   ....[113]....
        /*02c0*/ 	.word	0xffffffff


	//   ....[114]....
        /*02c4*/ 	.word	0xffffffff


	//   ....[115]....
        /*02c8*/ 	.word	0xffffffff


	//   ....[116]....
        /*02cc*/ 	.word	0xffffffff


	//   ....[117]....
        /*02d0*/ 	.word	0xffffffff


	//   ....[118]....
        /*02d4*/ 	.word	0xffffffff


	//   ....[119]....
        /*02d8*/ 	.word	0xffffffff


	//   ....[120]....
        /*02dc*/ 	.word	0xffffffff


	//   ....[121]....
        /*02e0*/ 	.word	0xffffffff


	//   ....[122]....
        /*02e4*/ 	.word	0xffffffff


	//   ....[123]....
        /*02e8*/ 	.word	0xffffffff


	//   ....[124]....
        /*02ec*/ 	.word	0xffffffff


	//   ....[125]....
        /*02f0*/ 	.word	0xffffffff


	//   ....[126]....
        /*02f4*/ 	.word	0xffffffff


	//   ....[127]....
        /*02f8*/ 	.word	0xffffffff


	//   ....[128]....
        /*02fc*/ 	.word	0xffffffff


	//   ....[129]....
        /*0300*/ 	.word	0xffffffff


	//   ....[130]....
        /*0304*/ 	.word	0xffffffff


	//   ....[131]....
        /*0308*/ 	.word	0xffffffff


	//   ....[132]....
        /*030c*/ 	.word	0xffffffff


	//   ....[133]....
        /*0310*/ 	.word	0xffffffff


	//   ....[134]....
        /*0314*/ 	.word	0xffffffff


	//   ....[135]....
        /*0318*/ 	.word	0xffffffff


	//   ....[136]....
        /*031c*/ 	.word	0xffffffff


	//   ....[137]....
        /*0320*/ 	.word	0xffffffff


	//   ....[138]....
        /*0324*/ 	.word	0xffffffff


	//   ....[139]....
        /*0328*/ 	.word	0xffffffff


	//   ....[140]....
        /*032c*/ 	.word	0xffffffff


	//   ....[141]....
        /*0330*/ 	.word	0xffffffff


	//   ....[142]....
        /*0334*/ 	.word	0xffffffff


	//   ....[143]....
        /*0338*/ 	.word	0xffffffff


	//   ....[144]....
        /*033c*/ 	.word	0xffffffff


	//   ....[145]....
        /*0340*/ 	.word	0xffffffff


	//   ....[146]....
        /*0344*/ 	.word	0xffffffff


	//   ....[147]....
        /*0348*/ 	.word	0xffffffff


	//   ....[148]....
        /*034c*/ 	.word	0xffffffff


	//   ....[149]....
        /*0350*/ 	.word	0xffffffff


	//   ....[150]....
        /*0354*/ 	.word	0xffffffff


	//   ....[151]....
        /*0358*/ 	.word	0xffffffff


	//   ....[152]....
        /*035c*/ 	.word	0xffffffff


	//   ....[153]....
        /*0360*/ 	.word	0xffffffff


	//   ....[154]....
        /*0364*/ 	.word	0xffffffff


	//   ....[155]....
        /*0368*/ 	.word	0xffffffff


	//   ....[156]....
        /*036c*/ 	.word	0xffffffff


	//   ....[157]....
        /*0370*/ 	.word	0xffffffff


	//   ....[158]....
        /*0374*/ 	.word	0xffffffff


	//   ....[159]....
        /*0378*/ 	.word	0xffffffff


	//   ....[160]....
        /*037c*/ 	.word	0xffffffff


	//   ....[161]....
        /*0380*/ 	.word	0xffffffff


	//   ....[162]....
        /*0384*/ 	.word	0xffffffff


	//   ....[163]....
        /*0388*/ 	.word	0xffffffff


	//   ....[164]....
        /*038c*/ 	.word	0xffffffff


	//   ....[165]....
        /*0390*/ 	.word	0xffffffff


	//   ....[166]....
        /*0394*/ 	.word	0xffffffff


	//   ....[167]....
        /*0398*/ 	.word	0xffffffff


	//   ....[168]....
        /*039c*/ 	.word	0xffffffff


	//   ....[169]....
        /*03a0*/ 	.word	0xffffffff


	//   ....[170]....
        /*03a4*/ 	.word	0xffffffff


	//   ....[171]....
        /*03a8*/ 	.word	0xffffffff


	//   ....[172]....
        /*03ac*/ 	.word	0xffffffff


	//   ....[173]....
        /*03b0*/ 	.word	0xffffffff


	//   ....[174]....
        /*03b4*/ 	.word	0xffffffff


	//   ....[175]....
        /*03b8*/ 	.word	0xffffffff


	//   ....[176]....
        /*03bc*/ 	.word	0xffffffff


	//   ....[177]....
        /*03c0*/ 	.word	0xffffffff


	//   ....[178]....
        /*03c4*/ 	.word	0xffffffff


	//   ....[179]....
        /*03c8*/ 	.word	0xffffffff


	//   ....[180]....
        /*03cc*/ 	.word	0xffffffff


	//   ....[181]....
        /*03d0*/ 	.word	0xffffffff


	//   ....[182]....
        /*03d4*/ 	.word	0xffffffff


	//   ....[183]....
        /*03d8*/ 	.word	0xffffffff


	//   ....[184]....
        /*03dc*/ 	.word	0xffffffff


	//   ....[185]....
        /*03e0*/ 	.word	0xffffffff


	//   ....[186]....
        /*03e4*/ 	.word	0xffffffff


	//   ....[187]....
        /*03e8*/ 	.word	0xffffffff


	//   ....[188]....
        /*03ec*/ 	.word	0xffffffff


	//   ....[189]....
        /*03f0*/ 	.word	0xffffffff


	//   ....[190]....
        /*03f4*/ 	.word	0xffffffff


	//   ....[191]....
        /*03f8*/ 	.word	0xffffffff


	//   ....[192]....
        /*03fc*/ 	.word	0xffffffff


	//   ....[193]....
        /*0400*/ 	.word	0xffffffff


	//   ....[194]....
        /*0404*/ 	.word	0xffffffff


	//   ....[195]....
        /*0408*/ 	.word	0xffffffff


	//   ....[196]....
        /*040c*/ 	.word	0xffffffff


	//   ....[197]....
        /*0410*/ 	.word	0xffffffff


	//   ....[198]....
        /*0414*/ 	.word	0xffffffff


	//   ....[199]....
        /*0418*/ 	.word	0xffffffff


	//   ....[200]....
        /*041c*/ 	.word	0xffffffff


	//   ....[201]....
        /*0420*/ 	.word	0xffffffff


	//   ....[202]....
        /*0424*/ 	.word	0xffffffff


	//   ....[203]....
        /*0428*/ 	.word	0xffffffff


	//   ....[204]....
        /*042c*/ 	.word	0xffffffff


	//   ....[205]....
        /*0430*/ 	.word	0xffffffff


	//   ....[206]....
        /*0434*/ 	.word	0xffffffff


	//   ....[207]....
        /*0438*/ 	.word	0xffffffff


	//   ....[208]....
        /*043c*/ 	.word	0xffffffff


	//   ....[209]....
        /*0440*/ 	.word	0xffffffff


	//   ....[210]....
        /*0444*/ 	.word	0xffffffff


	//   ....[211]....
        /*0448*/ 	.word	0xffffffff


	//   ....[212]....
        /*044c*/ 	.word	0xffffffff


	//   ....[213]....
        /*0450*/ 	.word	0xffffffff


	//   ....[214]....
        /*0454*/ 	.word	0xffffffff


	//   ....[215]....
        /*0458*/ 	.word	0xffffffff


	//   ....[216]....
        /*045c*/ 	.word	0xffffffff


	//   ....[217]....
        /*0460*/ 	.word	0xffffffff


	//   ....[218]....
        /*0464*/ 	.word	0xffffffff


	//   ....[219]....
        /*0468*/ 	.word	0xffffffff


	//   ....[220]....
        /*046c*/ 	.word	0xffffffff


	//   ....[221]....
        /*0470*/ 	.word	0xffffffff


	//   ....[222]....
        /*0474*/ 	.word	0xffffffff


	//   ....[223]....
        /*0478*/ 	.word	0xffffffff


	//   ....[224]....
        /*047c*/ 	.word	0xffffffff


	//   ....[225]....
        /*0480*/ 	.word	0xffffffff


	//   ....[226]....
        /*0484*/ 	.word	0xffffffff


	//   ....[227]....
        /*0488*/ 	.word	0xffffffff


	//   ....[228]....
        /*048c*/ 	.word	0xffffffff


	//   ....[229]....
        /*0490*/ 	.word	0xffffffff


	//   ....[230]....
        /*0494*/ 	.word	0xffffffff


	//   ....[231]....
        /*0498*/ 	.word	0xffffffff


	//   ....[232]....
        /*049c*/ 	.word	0xffffffff


	//   ....[233]....
        /*04a0*/ 	.word	0xffffffff


	//   ....[234]....
        /*04a4*/ 	.word	0xffffffff


	//   ....[235]....
        /*04a8*/ 	.word	0xffffffff


	//   ....[236]....
        /*04ac*/ 	.word	0xffffffff


	//   ....[237]....
        /*04b0*/ 	.word	0xffffffff


	//   ....[238]....
        /*04b4*/ 	.word	0xffffffff


	//   ....[239]....
        /*04b8*/ 	.word	0xffffffff


	//----- nvinfo : EIATTR_COOP_GROUP_INSTR_OFFSETS
	.align		4
.L_696:
        /*04bc*/ 	.byte	0x04, 0x28
        /*04be*/ 	.short	(.L_698 - .L_697)


	//   ....[0]....
.L_697:
        /*04c0*/ 	.word	0x00004fd0


	//   ....[1]....
        /*04c4*/ 	.word	0x00004ff0


	//   ....[2]....
        /*04c8*/ 	.word	0x00005000


	//   ....[3]....
        /*04cc*/ 	.word	0x00005010


	//   ....[4]....
        /*04d0*/ 	.word	0x00005020


	//   ....[5]....
        /*04d4*/ 	.word	0x00005030


	//   ....[6]....
        /*04d8*/ 	.word	0x00005040


	//   ....[7]....
        /*04dc*/ 	.word	0x00005060


	//   ....[8]....
        /*04e0*/ 	.word	0x00005080


	//   ....[9]....
        /*04e4*/ 	.word	0x000050a0


	//   ....[10]....
        /*04e8*/ 	.word	0x000050b0


	//   ....[11]....
        /*04ec*/ 	.word	0x000050c0


	//   ....[12]....
        /*04f0*/ 	.word	0x000050d0


	//   ....[13]....
        /*04f4*/ 	.word	0x000050e0


	//   ....[14]....
        /*04f8*/ 	.word	0x000050f0


	//   ....[15]....
        /*04fc*/ 	.word	0x00005100


	//   ....[16]....
        /*0500*/ 	.word	0x00005110


	//   ....[17]....
        /*0504*/ 	.word	0x00005120


	//   ....[18]....
        /*0508*/ 	.word	0x00005130


	//   ....[19]....
        /*050c*/ 	.word	0x00005140


	//   ....[20]....
        /*0510*/ 	.word	0x000051c0


	//   ....[21]....
        /*0514*/ 	.word	0x000051d0


	//   ....[22]....
        /*0518*/ 	.word	0x000051e0


	//   ....[23]....
        /*051c*/ 	.word	0x000051f0


	//   ....[24]....
        /*0520*/ 	.word	0x00005200


	//   ....[25]....
        /*0524*/ 	.word	0x00005210


	//   ....[26]....
        /*0528*/ 	.word	0x00005220


	//   ....[27]....
        /*052c*/ 	.word	0x00005230


	//   ....[28]....
        /*0530*/ 	.word	0x00005240


	//   ....[29]....
        /*0534*/ 	.word	0x00005250


	//   ....[30]....
        /*0538*/ 	.word	0x00005260


	//   ....[31]....
        /*053c*/ 	.word	0x00005270


	//   ....[32]....
        /*0540*/ 	.word	0x00005280


	//   ....[33]....
        /*0544*/ 	.word	0x00005290


	//   ....[34]....
        /*0548*/ 	.word	0x00005310


	//   ....[35]....
        /*054c*/ 	.word	0x00005320


	//   ....[36]....
        /*0550*/ 	.word	0x00005330


	//   ....[37]....
        /*0554*/ 	.word	0x00005340


	//   ....[38]....
        /*0558*/ 	.word	0x00005350


	//   ....[39]....
        /*055c*/ 	.word	0x00005360


	//   ....[40]....
        /*0560*/ 	.word	0x00005370


	//   ....[41]....
        /*0564*/ 	.word	0x00005380


	//   ....[42]....
        /*0568*/ 	.word	0x00005390


	//   ....[43]....
        /*056c*/ 	.word	0x000053a0


	//   ....[44]....
        /*0570*/ 	.word	0x000053b0


	//   ....[45]....
        /*0574*/ 	.word	0x000053c0


	//   ....[46]....
        /*0578*/ 	.word	0x000053d0


	//   ....[47]....
        /*057c*/ 	.word	0x000053e0


	//   ....[48]....
        /*0580*/ 	.word	0x000074d0


	//   ....[49]....
        /*0584*/ 	.word	0x00007500


	//   ....[50]....
        /*0588*/ 	.word	0x00007510


	//   ....[51]....
        /*058c*/ 	.word	0x00007520


	//   ....[52]....
        /*0590*/ 	.word	0x00007530


	//   ....[53]....
        /*0594*/ 	.word	0x00007540


	//   ....[54]....
        /*0598*/ 	.word	0x00007550


	//   ....[55]....
        /*059c*/ 	.word	0x00007570


	//   ....[56]....
        /*05a0*/ 	.word	0x00007590


	//   ....[57]....
        /*05a4*/ 	.word	0x000075b0


	//   ....[58]....
        /*05a8*/ 	.word	0x000075c0


	//   ....[59]....
        /*05ac*/ 	.word	0x000075d0


	//   ....[60]....
        /*05b0*/ 	.word	0x000075e0


	//   ....[61]....
        /*05b4*/ 	.word	0x000075f0


	//   ....[62]....
        /*05b8*/ 	.word	0x00007600


	//   ....[63]....
        /*05bc*/ 	.word	0x00007610


	//   ....[64]....
        /*05c0*/ 	.word	0x00007620


	//   ....[65]....
        /*05c4*/ 	.word	0x00007630


	//   ....[66]....
        /*05c8*/ 	.word	0x000076a0


	//   ....[67]....
        /*05cc*/ 	.word	0x000076b0


	//   ....[68]....
        /*05d0*/ 	.word	0x000076c0


	//   ....[69]....
        /*05d4*/ 	.word	0x000076d0


	//   ....[70]....
        /*05d8*/ 	.word	0x000076e0


	//   ....[71]....
        /*05dc*/ 	.word	0x000076f0


	//   ....[72]....
        /*05e0*/ 	.word	0x00007700


	//   ....[73]....
        /*05e4*/ 	.word	0x00007710


	//   ....[74]....
        /*05e8*/ 	.word	0x00007720


	//   ....[75]....
        /*05ec*/ 	.word	0x00007730


	//   ....[76]....
        /*05f0*/ 	.word	0x00007740


	//   ....[77]....
        /*05f4*/ 	.word	0x00007750


	//   ....[78]....
        /*05f8*/ 	.word	0x000077c0


	//   ....[79]....
        /*05fc*/ 	.word	0x000077d0


	//   ....[80]....
        /*0600*/ 	.word	0x000077e0


	//   ....[81]....
        /*0604*/ 	.word	0x000077f0


	//   ....[82]....
        /*0608*/ 	.word	0x00007800


	//   ....[83]....
        /*060c*/ 	.word	0x00007810


	//   ....[84]....
        /*0610*/ 	.word	0x00007820


	//   ....[85]....
        /*0614*/ 	.word	0x00007830


	//   ....[86]....
        /*0618*/ 	.word	0x00007840


	//   ....[87]....
        /*061c*/ 	.word	0x00007850


	//   ....[88]....
        /*0620*/ 	.word	0x00007860


	//   ....[89]....
        /*0624*/ 	.word	0x00007870


	//   ....[90]....
        /*0628*/ 	.word	0x00007880


	//   ....[91]....
        /*062c*/ 	.word	0x00007890


	//   ....[92]....
        /*0630*/ 	.word	0x000078a0


	//   ....[93]....
        /*0634*/ 	.word	0x000078b0


	//   ....[94]....
        /*0638*/ 	.word	0x000078c0


	//   ....[95]....
        /*063c*/ 	.word	0x000078d0


	//   ....[96]....
        /*0640*/ 	.word	0x000099c0


	//   ....[97]....
        /*0644*/ 	.word	0x000099f0


	//   ....[98]....
        /*0648*/ 	.word	0x00009a00


	//   ....[99]....
        /*064c*/ 	.word	0x00009a10


	//   ....[100]....
        /*0650*/ 	.word	0x00009a20


	//   ....[101]....
        /*0654*/ 	.word	0x00009a30


	//   ....[102]....
        /*0658*/ 	.word	0x00009a40


	//   ....[103]....
        /*065c*/ 	.word	0x00009a60


	//   ....[104]....
        /*0660*/ 	.word	0x00009a80


	//   ....[105]....
        /*0664*/ 	.word	0x00009aa0


	//   ....[106]....
        /*0668*/ 	.word	0x00009ab0


	//   ....[107]....
        /*066c*/ 	.word	0x00009ac0


	//   ....[108]....
        /*0670*/ 	.word	0x00009ad0


	//   ....[109]....
        /*0674*/ 	.word	0x00009ae0


	//   ....[110]....
        /*0678*/ 	.word	0x00009af0


	//   ....[111]....
        /*067c*/ 	.word	0x00009b00


	//   ....[112]....
        /*0680*/ 	.word	0x00009b10


	//   ....[113]....
        /*0684*/ 	.word	0x00009b20


	//   ....[114]....
        /*0688*/ 	.word	0x00009b90


	//   ....[115]....
        /*068c*/ 	.word	0x00009ba0


	//   ....[116]....
        /*0690*/ 	.word	0x00009bb0


	//   ....[117]....
        /*0694*/ 	.word	0x00009bc0


	//   ....[118]....
        /*0698*/ 	.word	0x00009bd0


	//   ....[119]....
        /*069c*/ 	.word	0x00009be0


	//   ....[120]....
        /*06a0*/ 	.word	0x00009bf0


	//   ....[121]....
        /*06a4*/ 	.word	0x00009c00


	//   ....[122]....
        /*06a8*/ 	.word	0x00009c10


	//   ....[123]....
        /*06ac*/ 	.word	0x00009c20


	//   ....[124]....
        /*06b0*/ 	.word	0x00009c30


	//   ....[125]....
        /*06b4*/ 	.word	0x00009c40


	//   ....[126]....
        /*06b8*/ 	.word	0x00009cb0


	//   ....[127]....
        /*06bc*/ 	.word	0x00009cc0


	//   ....[128]....
        /*06c0*/ 	.word	0x00009cd0


	//   ....[129]....
        /*06c4*/ 	.word	0x00009ce0


	//   ....[130]....
        /*06c8*/ 	.word	0x00009cf0


	//   ....[131]....
        /*06cc*/ 	.word	0x00009d00


	//   ....[132]....
        /*06d0*/ 	.word	0x00009d10


	//   ....[133]....
        /*06d4*/ 	.word	0x00009d20


	//   ....[134]....
        /*06d8*/ 	.word	0x00009d30


	//   ....[135]....
        /*06dc*/ 	.word	0x00009d40


	//   ....[136]....
        /*06e0*/ 	.word	0x00009d50


	//   ....[137]....
        /*06e4*/ 	.word	0x00009d60


	//   ....[138]....
        /*06e8*/ 	.word	0x00009d70


	//   ....[139]....
        /*06ec*/ 	.word	0x00009d80


	//   ....[140]....
        /*06f0*/ 	.word	0x00009d90


	//   ....[141]....
        /*06f4*/ 	.word	0x00009da0


	//   ....[142]....
        /*06f8*/ 	.word	0x00009db0


	//   ....[143]....
        /*06fc*/ 	.word	0x00009dc0


	//   ....[144]....
        /*0700*/ 	.word	0x0000beb0


	//   ....[145]....
        /*0704*/ 	.word	0x0000bee0


	//   ....[146]....
        /*0708*/ 	.word	0x0000bef0


	//   ....[147]....
        /*070c*/ 	.word	0x0000bf00


	//   ....[148]....
        /*0710*/ 	.word	0x0000bf10


	//   ....[149]....
        /*0714*/ 	.word	0x0000bf20


	//   ....[150]....
        /*0718*/ 	.word	0x0000bf30


	//   ....[151]....
        /*071c*/ 	.word	0x0000bf50


	//   ....[152]....
        /*0720*/ 	.word	0x0000bf70


	//   ....[153]....
        /*0724*/ 	.word	0x0000bf90


	//   ....[154]....
        /*0728*/ 	.word	0x0000bfa0


	//   ....[155]....
        /*072c*/ 	.word	0x0000bfb0


	//   ....[156]....
        /*0730*/ 	.word	0x0000bfc0


	//   ....[157]....
        /*0734*/ 	.word	0x0000bfd0


	//   ....[158]....
        /*0738*/ 	.word	0x0000bfe0


	//   ....[159]....
        /*073c*/ 	.word	0x0000bff0


	//   ....[160]....
        /*0740*/ 	.word	0x0000c000


	//   ....[161]....
        /*0744*/ 	.word	0x0000c010


	//   ....[162]....
        /*0748*/ 	.word	0x0000c080


	//   ....[163]....
        /*074c*/ 	.word	0x0000c090


	//   ....[164]....
        /*0750*/ 	.word	0x0000c0a0


	//   ....[165]....
        /*0754*/ 	.word	0x0000c0b0


	//   ....[166]....
        /*0758*/ 	.word	0x0000c0c0


	//   ....[167]....
        /*075c*/ 	.word	0x0000c0d0


	//   ....[168]....
        /*0760*/ 	.word	0x0000c0e0


	//   ....[169]....
        /*0764*/ 	.word	0x0000c0f0


	//   ....[170]....
        /*0768*/ 	.word	0x0000c100


	//   ....[171]....
        /*076c*/ 	.word	0x0000c110


	//   ....[172]....
        /*0770*/ 	.word	0x0000c120


	//   ....[173]....
        /*0774*/ 	.word	0x0000c130


	//   ....[174]....
        /*0778*/ 	.word	0x0000c1a0


	//   ....[175]....
        /*077c*/ 	.word	0x0000c1b0


	//   ....[176]....
        /*0780*/ 	.word	0x0000c1c0


	//   ....[177]....
        /*0784*/ 	.word	0x0000c1d0


	//   ....[178]....
        /*0788*/ 	.word	0x0000c1e0


	//   ....[179]....
        /*078c*/ 	.word	0x0000c1f0


	//   ....[180]....
        /*0790*/ 	.word	0x0000c200


	//   ....[181]....
        /*0794*/ 	.word	0x0000c210


	//   ....[182]....
        /*0798*/ 	.word	0x0000c220


	//   ....[183]....
        /*079c*/ 	.word	0x0000c230


	//   ....[184]....
        /*07a0*/ 	.word	0x0000c240


	//   ....[185]....
        /*07a4*/ 	.word	0x0000c250


	//   ....[186]....
        /*07a8*/ 	.word	0x0000c260


	//   ....[187]....
        /*07ac*/ 	.word	0x0000c270


	//   ....[188]....
        /*07b0*/ 	.word	0x0000c280


	//   ....[189]....
        /*07b4*/ 	.word	0x0000c290


	//   ....[190]....
        /*07b8*/ 	.word	0x0000c2a0


	//   ....[191]....
        /*07bc*/ 	.word	0x0000c2b0


	//   ....[192]....
        /*07c0*/ 	.word	0x0000e3a0


	//   ....[193]....
        /*07c4*/ 	.word	0x0000e3d0


	//   ....[194]....
        /*07c8*/ 	.word	0x0000e3e0


	//   ....[195]....
        /*07cc*/ 	.word	0x0000e3f0


	//   ....[196]....
        /*07d0*/ 	.word	0x0000e400


	//   ....[197]....
        /*07d4*/ 	.word	0x0000e410


	//   ....[198]....
        /*07d8*/ 	.word	0x0000e420


	//   ....[199]....
        /*07dc*/ 	.word	0x0000e440


	//   ....[200]....
        /*07e0*/ 	.word	0x0000e460


	//   ....[201]....
        /*07e4*/ 	.word	0x0000e480


	//   ....[202]....
        /*07e8*/ 	.word	0x0000e490


	//   ....[203]....
        /*07ec*/ 	.word	0x0000e4a0


	//   ....[204]....
        /*07f0*/ 	.word	0x0000e4b0


	//   ....[205]....
        /*07f4*/ 	.word	0x0000e4c0


	//   ....[206]....
        /*07f8*/ 	.word	0x0000e4d0


	//   ....[207]....
        /*07fc*/ 	.word	0x0000e4e0


	//   ....[208]....
        /*0800*/ 	.word	0x0000e4f0


	//   ....[209]....
        /*0804*/ 	.word	0x0000e500


	//   ....[210]....
        /*0808*/ 	.word	0x0000e570


	//   ....[211]....
        /*080c*/ 	.word	0x0000e580


	//   ....[212]....
        /*0810*/ 	.word	0x0000e590


	//   ....[213]....
        /*0814*/ 	.word	0x0000e5a0


	//   ....[214]....
        /*0818*/ 	.word	0x0000e5b0


	//   ....[215]....
        /*081c*/ 	.word	0x0000e5c0


	//   ....[216]....
        /*0820*/ 	.word	0x0000e5d0


	//   ....[217]....
        /*0824*/ 	.word	0x0000e5e0


	//   ....[218]....
        /*0828*/ 	.word	0x0000e5f0


	//   ....[219]....
        /*082c*/ 	.word	0x0000e600


	//   ....[220]....
        /*0830*/ 	.word	0x0000e610


	//   ....[221]....
        /*0834*/ 	.word	0x0000e620


	//   ....[222]....
        /*0838*/ 	.word	0x0000e630


	//   ....[223]....
        /*083c*/ 	.word	0x0000e640


	//   ....[224]....
        /*0840*/ 	.word	0x0000e6b0


	//   ....[225]....
        /*0844*/ 	.word	0x0000e6c0


	//   ....[226]....
        /*0848*/ 	.word	0x0000e6d0


	//   ....[227]....
        /*084c*/ 	.word	0x0000e6e0


	//   ....[228]....
        /*0850*/ 	.word	0x0000e6f0


	//   ....[229]....
        /*0854*/ 	.word	0x0000e700


	//   ....[230]....
        /*0858*/ 	.word	0x0000e710


	//   ....[231]....
        /*085c*/ 	.word	0x0000e720


	//   ....[232]....
        /*0860*/ 	.word	0x0000e730


	//   ....[233]....
        /*0864*/ 	.word	0x0000e740


	//   ....[234]....
        /*0868*/ 	.word	0x0000e750


	//   ....[235]....
        /*086c*/ 	.word	0x0000e760


	//   ....[236]....
        /*0870*/ 	.word	0x0000e770


	//   ....[237]....
        /*0874*/ 	.word	0x0000e780


	//   ....[238]....
        /*0878*/ 	.word	0x0000e790


	//   ....[239]....
        /*087c*/ 	.word	0x0000e7a0


	//----- nvinfo : EIATTR_EXIT_INSTR_OFFSETS
	.align		4
.L_698:
        /*0880*/ 	.byte	0x04, 0x1c
        /*0882*/ 	.short	(.L_700 - .L_699)


	//   ....[0]....
.L_699:
        /*0884*/ 	.word	0x000001d0


	//   ....[1]....
        /*0888*/ 	.word	0x00013600


	//   ....[2]....
        /*088c*/ 	.word	0x00013690


	//   ....[3]....
        /*0890*/ 	.word	0x000136e0


	//   ....[4]....
        /*0894*/ 	.word	0x00013720


	//----- nvinfo : EIATTR_MAX_THREADS
	.align		4
.L_700:
        /*0898*/ 	.byte	0x04, 0x05
        /*089a*/ 	.short	(.L_702 - .L_701)
.L_701:
        /*089c*/ 	.word	0x00000020
        /*08a0*/ 	.word	0x00000001
        /*08a4*/ 	.word	0x00000001


	//----- nvinfo : EIATTR_CRS_STACK_SIZE
	.align		4
.L_702:
        /*08a8*/ 	.byte	0x04, 0x1e
        /*08aa*/ 	.short	(.L_704 - .L_703)
.L_703:
        /*08ac*/ 	.word	0x00000000
.L_704:


//--------------------- .nv.info._ZN17fastertransformer38beam_online_softmax_topk_stage2_kernelI6__halfLi32ELi128EEEvPKfS3_PiPT_ii --------------------------
	.section	.nv.info._ZN17fastertransformer38beam_online_softmax_topk_stage2_kernelI6__halfLi32ELi128EEEvPKfS3_PiPT_ii,"",@"SHT_CUDA_INFO"
	.sectionflags	@""
	.align	4


	//----- nvinfo : EIATTR_CUDA_API_VERSION
	.align		4
        /*0000*/ 	.byte	0x04, 0x37
        /*0002*/ 	.short	(.L_706 - .L_705)
.L_705:
        /*0004*/ 	.word	0x00000082


	//----- nvinfo : EIATTR_SW2861232_WAR
	.align		4
.L_706:
        /*0008*/ 	.byte	0x01, 0x35
	.zero		2


	//----- nvinfo : EIATTR_PARAM_CBANK
	.align		4
        /*000c*/ 	.byte	0x04, 0x0a
        /*000e*/ 	.short	(.L_708 - .L_707)
	.align		4
.L_707:
        /*0010*/ 	.word	index@(.nv.constant0._ZN17fastertransformer38beam_online_softmax_topk_stage2_kernelI6__halfLi32ELi128EEEvPKfS3_PiPT_ii)
        /*0014*/ 	.short	0x0160
        /*0016*/ 	.short	0x0028


	//----- nvinfo : EIATTR_CBANK_PARAM_SIZE
	.align		4
.L_708:
        /*0018*/ 	.byte	0x03, 0x19
        /*001a*/ 	.short	0x0028


	//----- nvinfo : EIATTR_KPARAM_INFO
	.align		4
        /*001c*/ 	.byte	0x04, 0x17
        /*001e*/ 	.short	(.L_710 - .L_709)
.L_709:
        /*0020*/ 	.word	0x00000000
        /*0024*/ 	.short	0x0005
        /*0026*/ 	.short	0x0024
        /*0028*/ 	.byte	0x00, 0xf0, 0x11, 0x00


	//----- nvinfo : EIATTR_KPARAM_INFO
	.align		4
.L_710:
        /*002c*/ 	.byte	0x04, 0x17
        /*002e*/ 	.short	(.L_712 - .L_711)
.L_711:
        /*0030*/ 	.word	0x00000000
        /*0034*/ 	.short	0x0004
        /*0036*/ 	.short	0x0020
        /*0038*/ 	.byte	0x00, 0xf0, 0x11, 0x00


	//----- nvinfo : EIATTR_KPARAM_INFO
	.align		4
.L_712:
        /*003c*/ 	.byte	0x04, 0x17
        /*003e*/ 	.short	(.L_714 - .L_713)
.L_713:
        /*0040*/ 	.word	0x00000000
        /*0044*/ 	.short	0x0003
        /*0046*/ 	.short	0x0018
        /*0048*/ 	.byte	0x00, 0xf0, 0x21, 0x00


	//----- nvinfo : EIATTR_KPARAM_INFO
	.align		4
.L_714:
        /*004c*/ 	.byte	0x04, 0x17
        /*004e*/ 	.short	(.L_716 - .L_715)
.L_715:
        /*0050*/ 	.word	0x00000000
        /*0054*/ 	.short	0x0002
        /*0056*/ 	.short	0x0010
        /*0058*/ 	.byte	0x00, 0xf0, 0x21, 0x00


	//----- nvinfo : EIATTR_KPARAM_INFO
	.align		4
.L_716:
        /*005c*/ 	.byte	0x04, 0x17
        /*005e*/ 	.short	(.L_718 - .L_717)
.L_717:
        /*0060*/ 	.word	0x00000000
        /*0064*/ 	.short	0x0001
        /*0066*/ 	.short	0x0008
        /*0068*/ 	.byte	0x00, 0xf0, 0x21, 0x00


	//----- nvinfo : EIATTR_KPARAM_INFO
	.align		4
.L_718:
        /*006c*/ 	.byte	0x04, 0x17
        /*006e*/ 	.short	(.L_720 - .L_719)
.L_719:
        /*0070*/ 	.word	0x00000000
        /*0074*/ 	.short	0x0000
        /*0076*/ 	.short	0x0000
        /*0078*/ 	.byte	0x00, 0xf0, 0x21, 0x00


	//----- nvinfo : EIATTR_MAXREG_COUNT
	.align		4
.L_720:
        /*007c*/ 	.byte	0x03, 0x1b
        /*007e*/ 	.short	0x00ff


	//----- nvinfo : EIATTR_NUM_BARRIERS
	.align		4
        /*0080*/ 	.byte	0x02, 0x4c
        /*0082*/ 	.byte	0x01
	.zero		1


	//----- nvinfo : EIATTR_MERCURY_ISA_VERSION
	.align		4
        /*0084*/ 	.byte	0x03, 0x5f
        /*0086*/ 	.short	0x0000


	//----- nvinfo : EIATTR_COOP_GROUP_MASK_REGIDS
	.align		4
        /*0088*/ 	.byte	0x04, 0x29
        /*008a*/ 	.short	(.L_722 - .L_721)


	//   ....[0]....
.L_721:
        /*008c*/ 	.word	0xffffffff


	//   ....[1]....
        /*0090*/ 	.word	0xffffffff


	//   ....[2]....
        /*0094*/ 	.word	0xffffffff


	//   ....[3]....
        /*0098*/ 	.word	0xffffffff


	//   ....[4]....
        /*009c*/ 	.word	0xffffffff


	//   ....[5]....
        /*00a0*/ 	.word	0xffffffff


	//   ....[6]....
        /*00a4*/ 	.word	0xffffffff


	//   ....[7]....
        /*00a8*/ 	.word	0xffffffff


	//   ....[8]....
        /*00ac*/ 	.word	0xffffffff


	//   ....[9]....
        /*00b0*/ 	.word	0xffffffff


	//   ....[10]....
        /*00b4*/ 	.word	0xffffffff


	//   ....[11]....
        /*00b8*/ 	.word	0xffffffff


	//   ....[12]....
        /*00bc*/ 	.word	0xffffffff


	//   ....[13]....
        /*00c0*/ 	.word	0xffffffff


	//   ....[14]....
        /*00c4*/ 	.word	0xffffffff


	//   ....[15]....
        /*00c8*/ 	.word	0xffffffff


	//   ....[16]....
        /*00cc*/ 	.word	0xffffffff


	//   ....[17]....
        /*00d0*/ 	.word	0xffffffff


	//   ....[18]....
        /*00d4*/ 	.word	0xffffffff


	//   ....[19]....
        /*00d8*/ 	.word	0xffffffff


	//   ....[20]....
        /*00dc*/ 	.word	0xffffffff


	//   ....[21]....
        /*00e0*/ 	.word	0xffffffff


	//   ....[22]....
        /*00e4*/ 	.word	0xffffffff


	//   ....[23]....
        /*00e8*/ 	.word	0xffffffff


	//   ....[24]....
        /*00ec*/ 	.word	0xffffffff


	//   ....[25]....
        /*00f0*/ 	.word	0xffffffff


	//   ....[26]....
        /*00f4*/ 	.word	0xffffffff


	//   ....[27]....
        /*00f8*/ 	.word	0xffffffff


	//   ....[28]....
        /*00fc*/ 	.word	0xffffffff


	//   ....[29]....
        /*0100*/ 	.word	0xffffffff


	//   ....[30]....
        /*0104*/ 	.word	0xffffffff


	//   ....[31]....
        /*0108*/ 	.word	0xffffffff


	//   ....[32]....
        /*010c*/ 	.word	0xffffffff


	//   ....[33]....
        /*0110*/ 	.word	0xffffffff


	//   ....[34]....
        /*0114*/ 	.word	0xffffffff


	//   ....[35]....
        /*0118*/ 	.word	0xffffffff


	//   ....[36]....
        /*011c*/ 	.word	0xffffffff


	//   ....[37]....
        /*0120*/ 	.word	0xffffffff


	//   ....[38]....
        /*0124*/ 	.word	0xffffffff


	//   ....[39]....
        /*0128*/ 	.word	0xffffffff


	//   ....[40]....
        /*012c*/ 	.word	0xffffffff


	//   ....[41]....
        /*0130*/ 	.word	0xffffffff


	//   ....[42]....
        /*0134*/ 	.word	0xffffffff


	//   ....[43]....
        /*0138*/ 	.word	0xffffffff


	//   ....[44]....
        /*013c*/ 	.word	0xffffffff


	//   ....[45]....
        /*0140*/ 	.word	0xffffffff


	//   ....[46]....
        /*0144*/ 	.word	0xffffffff


	//   ....[47]....
        /*0148*/ 	.word	0xffffffff


	//   ....[48]....
        /*014c*/ 	.word	0xffffffff


	//   ....[49]....
        /*0150*/ 	.word	0xffffffff


	//   ....[50]....
        /*0154*/ 	.word	0xffffffff


	//   ....[51]....
        /*0158*/ 	.word	0xffffffff


	//   ....[52]....
        /*015c*/ 	.word	0xffffffff


	//   ....[53]....
        /*0160*/ 	.word	0xffffffff


	//   ....[54]....
        /*0164*/ 	.word	0xffffffff


	//   ....[55]....
        /*0168*/ 	.word	0xffffffff


	//   ....[56]....
        /*016c*/ 	.word	0xffffffff


	//   ....[57]....
        /*0170*/ 	.word	0xffffffff


	//   ....[58]....
        /*0174*/ 	.word	0xffffffff


	//   ....[59]....
        /*0178*/ 	.word	0xffffffff


	//   ....[60]....
        /*017c*/ 	.word	0xffffffff


	//   ....[61]....
        /*0180*/ 	.word	0xffffffff


	//   ....[62]....
        /*0184*/ 	.word	0xffffffff


	//   ....[63]....
        /*0188*/ 	.word	0xffffffff


	//   ....[64]....
        /*018c*/ 	.word	0xffffffff


	//   ....[65]....
        /*0190*/ 	.word	0xffffffff


	//   ....[66]....
        /*0194*/ 	.word	0xffffffff


	//   ....[67]....
        /*0198*/ 	.word	0xffffffff


	//   ....[68]....
        /*019c*/ 	.word	0xffffffff


	//   ....[69]....
        /*01a0*/ 	.word	0xffffffff


	//   ....[70]....
        /*01a4*/ 	.word	0xffffffff


	//   ....[71]....
        /*01a8*/ 	.word	0xffffffff


	//   ....[72]....
        /*01ac*/ 	.word	0xffffffff


	//   ....[73]....
        /*01b0*/ 	.word	0xffffffff


	//   ....[74]....
        /*01b4*/ 	.word	0xffffffff


	//   ....[75]....
        /*01b8*/ 	.word	0xffffffff


	//   ....[76]....
        /*01bc*/ 	.word	0xffffffff


	//   ....[77]....
        /*01c0*/ 	.word	0xffffffff


	//   ....[78]....
        /*01c4*/ 	.word	0xffffffff


	//   ....[79]....
        /*01c8*/ 	.word	0xffffffff


	//   ....[80]....
        /*01cc*/ 	.word	0xffffffff


	//   ....[81]....
        /*01d0*/ 	.word	0xffffffff


	//   ....[82]....
        /*01d4*/ 	.word	0xffffffff


	//   ....[83]....
        /*01d8*/ 	.word	0xffffffff


	//   ....[84]....
        /*01dc*/ 	.word	0xffffffff


	//   ....[85]....
        /*01e0*/ 	.word	0xffffffff


	//   ....[86]....
        /*01e4*/ 	.word	0xffffffff


	//   ....[87]....
        /*01e8*/ 	.word	0xffffffff


	//   ....[88]....
        /*01ec*/ 	.word	0xffffffff


	//   ....[89]....
        /*01f0*/ 	.word	0xffffffff


	//   ....[90]....
        /*01f4*/ 	.word	0xffffffff


	//   ....[91]....
        /*01f8*/ 	.word	0xffffffff


	//   ....[92]....
        /*01fc*/ 	.word	0xffffffff


	//   ....[93]....
        /*0200*/ 	.word	0xffffffff


	//   ....[94]....
        /*0204*/ 	.word	0xffffffff


	//   ....[95]....
        /*0208*/ 	.word	0xffffffff


	//   ....[96]....
        /*020c*/ 	.word	0xffffffff


	//   ....[97]....
        /*0210*/ 	.word	0xffffffff


	//   ....[98]....
        /*0214*/ 	.word	0xffffffff


	//   ....[99]....
        /*0218*/ 	.word	0xffffffff


	//   ....[100]....
        /*021c*/ 	.word	0xffffffff


	//   ....[101]....
        /*0220*/ 	.word	0xffffffff


	//   ....[102]....
        /*0224*/ 	.word	0xffffffff


	//   ....[103]....
        /*0228*/ 	.word	0xffffffff


	//   ....[104]....
        /*022c*/ 	.word	0xffffffff


	//   ....[105]....
        /*0230*/ 	.word	0xffffffff


	//   ....[106]....
        /*0234*/ 	.word	0xffffffff


	//   ....[107]....
        /*0238*/ 	.word	0xffffffff


	//   ....[108]....
        /*023c*/ 	.word	0xffffffff


	//   ....[109]....
        /*0240*/ 	.word	0xffffffff


	//   ....[110]....
        /*0244*/ 	.word	0xffffffff


	//   ....[111]....
        /*0248*/ 	.word	0xffffffff


	//   ....[112]....
        /*024c*/ 	.word	0xffffffff


	//   ....[113]....
        /*0250*/ 	.word	0xffffffff


	//   ....[114]....
        /*0254*/ 	.word	0xffffffff


	//   ....[115]....
        /*0258*/ 	.word	0xffffffff


	//   ....[116]....
        /*025c*/ 	.word	0xffffffff


	//   ....[117]....
        /*0260*/ 	.word	0xffffffff


	//   ....[118]....
        /*0264*/ 	.word	0xffffffff


	//   ....[119]....
        /*0268*/ 	.word	0xffffffff


	//   ....[120]....
        /*026c*/ 	.word	0xffffffff


	//   ....[121]....
        /*0270*/ 	.word	0xffffffff


	//   ....[122]....
        /*0274*/ 	.word	0xffffffff


	//   ....[123]....
        /*0278*/ 	.word	0xffffffff


	//   ....[124]....
        /*027c*/ 	.word	0xffffffff


	//   ....[125]....
        /*0280*/ 	.word	0xffffffff


	//   ....[126]....
        /*0284*/ 	.word	0xffffffff


	//   ....[127]....
        /*0288*/ 	.word	0xffffffff


	//   ....[128]....
        /*028c*/ 	.word	0xffffffff


	//   ....[129]....
        /*0290*/ 	.word	0xffffffff


	//   ....[130]....
        /*0294*/ 	.word	0xffffffff


	//   ....[131]....
        /*0298*/ 	.word	0xffffffff


	//   ....[132]....
        /*029c*/ 	.word	0xffffffff


	//   ....[133]....
        /*02a0*/ 	.word	0xffffffff


	//   ....[134]....
        /*02a4*/ 	.word	0xffffffff


	//   ....[135]....
        /*02a8*/ 	.word	0xffffffff


	//   ....[136]....
        /*02ac*/ 	.word	0xffffffff


	//   ....[137]....
        /*02b0*/ 	.word	0xffffffff


	//   ....[138]....
        /*02b4*/ 	.word	0xffffffff


	//   ....[139]....
        /*02b8*/ 	.word	0xffffffff


	//   ....[140]....
        /*02bc*/ 	.word	0xffffffff


	//   ....[141]....
        /*02c0*/ 	.word	0xffffffff


	//   ....[142]....
        /*02c4*/ 	.word	0xffffffff


	//   ....[143]....
        /*02c8*/ 	.word	0xffffffff


	//   ....[144]....
        /*02cc*/ 	.word	0xffffffff


	//   ....[145]....
        /*02d0*/ 	.word	0xffffffff


	//   ....[146]....
        /*02d4*/ 	.word	0xffffffff


	//   ....[147]....
        /*02d8*/ 	.word	0xffffffff


	//   ....[148]....
        /*02dc*/ 	.word	0xffffffff


	//   ....[149]....
        /*02e0*/ 	.word	0xffffffff


	//   ....[150]....
        /*02e4*/ 	.word	0xffffffff


	//   ....[151]....
        /*02e8*/ 	.word	0xffffffff


	//   ....[152]....
        /*02ec*/ 	.word	0xffffffff


	//   ....[153]....
        /*02f0*/ 	.word	0xffffffff


	//   ....[154]....
        /*02f4*/ 	.word	0xffffffff


	//   ....[155]....
        /*02f8*/ 	.word	0xffffffff


	//   ....[156]....
        /*02fc*/ 	.word	0xffffffff


	//   ....[157]....
        /*0300*/ 	.word	0xffffffff


	//   ....[158]....
        /*0304*/ 	.word	0xffffffff


	//   ....[159]....
        /*0308*/ 	.word	0xffffffff


	//   ....[160]....
        /*030c*/ 	.word	0xffffffff


	//   ....[161]....
        /*0310*/ 	.word	0xffffffff


	//   ....[162]....
        /*0314*/ 	.word	0xffffffff


	//   ....[163]....
        /*0318*/ 	.word	0xffffffff


	//   ....[164]....
        /*031c*/ 	.word	0xffffffff


	//   ....[165]....
        /*0320*/ 	.word	0xffffffff


	//   ....[166]....
        /*0324*/ 	.word	0xffffffff


	//   ....[167]....
        /*0328*/ 	.word	0xffffffff


	//   ....[168]....
        /*032c*/ 	.word	0xffffffff


	//   ....[169]....
        /*0330*/ 	.word	0xffffffff


	//   ....[170]....
        /*0334*/ 	.word	0xffffffff


	//   ....[171]....
        /*0338*/ 	.word	0xffffffff


	//   ....[172]....
        /*033c*/ 	.word	0xffffffff


	//   ....[173]....
        /*0340*/ 	.word	0xffffffff


	//   ....[174]....
        /*0344*/ 	.word	0xffffffff


	//   ....[175]....
        /*0348*/ 	.word	0xffffffff


	//   ....[176]....
        /*034c*/ 	.word	0xffffffff


	//   ....[177]....
        /*0350*/ 	.word	0xffffffff


	//   ....[178]....
        /*0354*/ 	.word	0xffffffff


	//   ....[179]....
        /*0358*/ 	.word	0xffffffff


	//   ....[180]....
        /*035c*/ 	.word	0xffffffff


	//   ....[181]....
        /*0360*/ 	.word	0xffffffff


	//   ....[182]....
        /*0364*/ 	.word	0xffffffff


	//   ....[183]....
        /*0368*/ 	.word	0xffffffff


	//   ....[184]....
        /*036c*/ 	.word	0xffffffff


	//   ....[185]....
        /*0370*/ 	.word	0xffffffff


	//   ....[186]....
        /*0374*/ 	.word	0xffffffff


	//   ....[187]....
        /*0378*/ 	.word	0xffffffff


	//   ....[188]....
        /*037c*/ 	.word	0xffffffff


	//   ....[189]....
        /*0380*/ 	.word	0xffffffff


	//   ....[190]....
        /*0384*/ 	.word	0xffffffff


	//   ....[191]....
        /*0388*/ 	.word	0xffffffff


	//   ....[192]....
        /*038c*/ 	.word	0xffffffff


	//   ....[193]....
        /*0390*/ 	.word	0xffffffff


	//   ....[194]....
        /*0394*/ 	.word	0xffffffff


	//   ....[195]....
        /*0398*/ 	.word	0xffffffff


	//   ....[196]....
        /*039c*/ 	.word	0xffffffff


	//   ....[197]....
        /*03a0*/ 	.word	0xffffffff


	//   ....[198]....
        /*03a4*/ 	.word	0xffffffff


	//   ....[199]....
        /*03a8*/ 	.word	0xffffffff


	//   ....[200]....
        /*03ac*/ 	.word	0xffffffff


	//   ....[201]....
        /*03b0*/ 	.word	0xffffffff


	//   ....[202]....
        /*03b4*/ 	.word	0xffffffff


	//   ....[203]....
        /*03b8*/ 	.word	0xffffffff


	//   ....[204]....
        /*03bc*/ 	.word	0xffffffff


	//   ....[205]....
        /*03c0*/ 	.word	0xffffffff


	//   ....[206]....
        /*03c4*/ 	.word	0xffffffff


	//   ....[207]....
        /*03c8*/ 	.word	0xffffffff


	//   ....[208]....
        /*03cc*/ 	.word	0xffffffff


	//   ....[209]....
        /*03d0*/ 	.word	0xffffffff


	//   ....[210]....
        /*03d4*/ 	.word	0xffffffff


	//   ....[211]....
        /*03d8*/ 	.word	0xffffffff


	//   ....[212]....
        /*03dc*/ 	.word	0xffffffff


	//   ....[213]....
        /*03e0*/ 	.word	0xffffffff


	//   ....[214]....
        /*03e4*/ 	.word	0xffffffff


	//   ....[215]....
        /*03e8*/ 	.word	0xffffffff


	//   ....[216]....
        /*03ec*/ 	.word	0xffffffff


	//   ....[217]....
        /*03f0*/ 	.word	0xffffffff


	//   ....[218]....
        /*03f4*/ 	.word	0xffffffff


	//   ....[219]....
        /*03f8*/ 	.word	0xffffffff


	//   ....[220]....
        /*03fc*/ 	.word	0xffffffff


	//   ....[221]....
        /*0400*/ 	.word	0xffffffff


	//   ....[222]....
        /*0404*/ 	.word	0xffffffff


	//   ....[223]....
        /*0408*/ 	.word	0xffffffff


	//   ....[224]....
        /*040c*/ 	.word	0xffffffff


	//   ....[225]....
        /*0410*/ 	.word	0xffffffff


	//   ....[226]....
        /*0414*/ 	.word	0xffffffff


	//   ....[227]....
        /*0418*/ 	.word	0xffffffff


	//   ....[228]....
        /*041c*/ 	.word	0xffffffff


	//   ....[229]....
        /*0420*/ 	.word	0xffffffff


	//   ....[230]....
        /*0424*/ 	.word	0xffffffff


	//   ....[231]....
        /*0428*/ 	.word	0xffffffff


	//   ....[232]....
        /*042c*/ 	.word	0xffffffff


	//   ....[233]....
        /*0430*/ 	.word	0xffffffff


	//   ....[234]....
        /*0434*/ 	.word	0xffffffff


	//   ....[235]....
        /*0438*/ 	.word	0xffffffff


	//   ....[236]....
        /*043c*/ 	.word	0xffffffff


	//   ....[237]....
        /*0440*/ 	.word	0xffffffff


	//   ....[238]....
        /*0444*/ 	.word	0xffffffff


	//   ....[239]....
        /*0448*/ 	.word	0xffffffff


	//   ....[240]....
        /*044c*/ 	.word	0xffffffff


	//   ....[241]....
        /*0450*/ 	.word	0xffffffff


	//   ....[242]....
        /*0454*/ 	.word	0xffffffff


	//   ....[243]....
        /*0458*/ 	.word	0xffffffff


	//   ....[244]....
        /*045c*/ 	.word	0xffffffff


	//   ....[245]....
        /*0460*/ 	.word	0xffffffff


	//   ....[246]....
        /*0464*/ 	.word	0xffffffff


	//   ....[247]....
        /*0468*/ 	.word	0xffffffff


	//   ....[248]....
        /*046c*/ 	.word	0xffffffff


	//   ....[249]....
        /*0470*/ 	.word	0xffffffff


	//----- nvinfo : EIATTR_COOP_GROUP_INSTR_OFFSETS
	.align		4
.L_722:
        /*0474*/ 	.byte	0x04, 0x28
        /*0476*/ 	.short	(.L_724 - .L_723)


	//   ....[0]....
.L_723:
        /*0478*/ 	.word	0x00001bc0


	//   ....[1]....
        /*047c*/ 	.word	0x00001bd0


	//   ....[2]....
        /*0480*/ 	.word	0x00001c00


	//   ....[3]....
        /*0484*/ 	.word	0x00001c10


	//   ....[4]....
        /*0488*/ 	.word	0x00001c70


	//   ....[5]....
        /*048c*/ 	.word	0x00001c80


	//   ....[6]....
        /*0490*/ 	.word	0x00001ca0


	//   ....[7]....
        /*0494*/ 	.word	0x00001cc0


	//   ....[8]....
        /*0498*/ 	.word	0x00001cd0


	//   ....[9]....
        /*049c*/ 	.word	0x00001ce0


	//   ....[10]....
        /*04a0*/ 	.word	0x00001d10


	//   ....[11]....
        /*04a4*/ 	.word	0x00001d20


	//   ....[12]....
        /*04a8*/ 	.word	0x00001d40


	//   ....[13]....
        /*04ac*/ 	.word	0x00001d50


	//   ....[14]....
        /*04b0*/ 	.word	0x00001d60


	//   ....[15]....
        /*04b4*/ 	.word	0x00001d70


	//   ....[16]....
        /*04b8*/ 	.word	0x00001d90


	//   ....[17]....
        /*04bc*/ 	.word	0x00001da0


	//   ....[18]....
        /*04c0*/ 	.word	0x00001db0


	//   ....[19]....
        /*04c4*/ 	.word	0x00001dc0


	//   ....[20]....
        /*04c8*/ 	.word	0x00001dd0


	//   ....[21]....
        /*04cc*/ 	.word	0x00001de0


	//   ....[22]....
        /*04d0*/ 	.word	0x00001e00


	//   ....[23]....
        /*04d4*/ 	.word	0x00001e10


	//   ....[24]....
        /*04d8*/ 	.word	0x00001e40


	//   ....[25]....
        /*04dc*/ 	.word	0x00001e70


	//   ....[26]....
        /*04e0*/ 	.word	0x00001ea0


	//   ....[27]....
        /*04e4*/ 	.word	0x00001eb0


	//   ....[28]....
        /*04e8*/ 	.word	0x00001ee0


	//   ....[29]....
        /*04ec*/ 	.word	0x00001ef0


	//   ....[30]....
        /*04f0*/ 	.word	0x00001f00


	//   ....[31]....
        /*04f4*/ 	.word	0x00001f10


	//   ....[32]....
        /*04f8*/ 	.word	0x00001f20


	//   ....[33]....
        /*04fc*/ 	.word	0x00001f30


	//   ....[34]....
        /*0500*/ 	.word	0x00001f70


	//   ....[35]....
        /*0504*/ 	.word	0x00001f80


	//   ....[36]....
        /*0508*/ 	.word	0x00001f90


	//   ....[37]....
        /*050c*/ 	.word	0x00001fa0


	//   ....[38]....
        /*0510*/ 	.word	0x00001fb0


	//   ....[39]....
        /*0514*/ 	.word	0x00001fc0


	//   ....[40]....
        /*0518*/ 	.word	0x00002000


	//   ....[41]....
        /*051c*/ 	.word	0x00002010


	//   ....[42]....
        /*0520*/ 	.word	0x00002030


	//   ....[43]....
        /*0524*/ 	.word	0x00002040


	//   ....[44]....
        /*0528*/ 	.word	0x00002080


	//   ....[45]....
        /*052c*/ 	.word	0x00002090


	//   ....[46]....
        /*0530*/ 	.word	0x000020a0


	//   ....[47]....
        /*0534*/ 	.word	0x000020b0


	//   ....[48]....
        /*0538*/ 	.word	0x000020c0


	//   ....[49]....
        /*053c*/ 	.word	0x000020d0


	//   ....[50]....
        /*0540*/ 	.word	0x000043c0


	//   ....[51]....
        /*0544*/ 	.word	0x00004400


	//   ....[52]....
        /*0548*/ 	.word	0x00004420


	//   ....[53]....
        /*054c*/ 	.word	0x00004430


	//   ....[54]....
        /*0550*/ 	.word	0x00004440


	//   ....[55]....
        /*0554*/ 	.word	0x00004460


	//   ....[56]....
        /*0558*/ 	.word	0x00004470


	//   ....[57]....
        /*055c*/ 	.word	0x000044a0


	//   ....[58]....
        /*0560*/ 	.word	0x000044b0


	//   ....[59]....
        /*0564*/ 	.word	0x000044c0


	//   ....[60]....
        /*0568*/ 	.word	0x000044e0


	//   ....[61]....
        /*056c*/ 	.word	0x000044f0


	//   ....[62]....
        /*0570*/ 	.word	0x00004520


	//   ....[63]....
        /*0574*/ 	.word	0x00004540


	//   ....[64]....
        /*0578*/ 	.word	0x00004560


	//   ....[65]....
        /*057c*/ 	.word	0x00004570


	//   ....[66]....
        /*0580*/ 	.word	0x00004590


	//   ....[67]....
        /*0584*/ 	.word	0x000045a0


	//   ....[68]....
        /*0588*/ 	.word	0x000045c0


	//   ....[69]....
        /*058c*/ 	.word	0x000045e0


	//   ....[70]....
        /*0590*/ 	.word	0x00004620


	//   ....[71]....
        /*0594*/ 	.word	0x00004630


	//   ....[72]....
        /*0598*/ 	.word	0x00004640


	//   ....[73]....
        /*059c*/ 	.word	0x00004650


	//   ....[74]....
        /*05a0*/ 	.word	0x00004670


	//   ....[75]....
        /*05a4*/ 	.word	0x00004680


	//   ....[76]....
        /*05a8*/ 	.word	0x000046b0


	//   ....[77]....
        /*05ac*/ 	.word	0x000046d0


	//   ....[78]....
        /*05b0*/ 	.word	0x00004700


	//   ....[79]....
        /*05b4*/ 	.word	0x00004710


	//   ....[80]....
        /*05b8*/ 	.word	0x00004720


	//   ....[81]....
        /*05bc*/ 	.word	0x00004730


	//   ....[82]....
        /*05c0*/ 	.word	0x00004750


	//   ....[83]....
        /*05c4*/ 	.word	0x00004760


	//   ....[84]....
        /*05c8*/ 	.word	0x000047a0


	//   ....[85]....
        /*05cc*/ 	.word	0x000047c0


	//   ....[86]....
        /*05d0*/ 	.word	0x000047d0


	//   ....[87]....
        /*05d4*/ 	.word	0x000047e0


	//   ....[88]....
        /*05d8*/ 	.word	0x00004800


	//   ....[89]....
        /*05dc*/ 	.word	0x00004810


	//   ....[90]....
        /*05e0*/ 	.word	0x00004830


	//   ....[91]....
        /*05e4*/ 	.word	0x00004850


	//   ....[92]....
        /*05e8*/ 	.word	0x00004890


	//   ....[93]....
        /*05ec*/ 	.word	0x000048a0


	//   ....[94]....
        /*05f0*/ 	.word	0x000048b0


	//   ....[95]....
        /*05f4*/ 	.word	0x000048c0


	//   ....[96]....
        /*05f8*/ 	.word	0x00004920


	//   ....[97]....
        /*05fc*/ 	.word	0x00004930


	//   ....[98]....
        /*0600*/ 	.word	0x00004950


	//   ....[99]....
        /*0604*/ 	.word	0x00004960


	//   ....[100]....
        /*0608*/ 	.word	0x00006aa0


	//   ....[101]....
        /*060c*/ 	.word	0x00006ae0


	//   ....[102]....
        /*0610*/ 	.word	0x00006b00


	//   ....[103]....
        /*0614*/ 	.word	0x00006b10


	//   ....[104]....
        /*0618*/ 	.word	0x00006b20


	//   ....[105]....
        /*061c*/ 	.word	0x00006b40


	//   ....[106]....
        /*0620*/ 	.word	0x00006b50


	//   ....[107]....
        /*0624*/ 	.word	0x00006b80


	//   ....[108]....
        /*0628*/ 	.word	0x00006b90


	//   ....[109]....
        /*062c*/ 	.word	0x00006ba0


	//   ....[110]....
        /*0630*/ 	.word	0x00006bc0


	//   ....[111]....
        /*0634*/ 	.word	0x00006bd0


	//   ....[112]....
        /*0638*/ 	.word	0x00006c00


	//   ....[113]....
        /*063c*/ 	.word	0x00006c20


	//   ....[114]....
        /*0640*/ 	.word	0x00006c40


	//   ....[115]....
        /*0644*/ 	.word	0x00006c50


	//   ....[116]....
        /*0648*/ 	.word	0x00006c70


	//   ....[117]....
        /*064c*/ 	.word	0x00006c80


	//   ....[118]....
        /*0650*/ 	.word	0x00006ca0


	//   ....[119]....
        /*0654*/ 	.word	0x00006cc0


	//   ....[120]....
        /*0658*/ 	.word	0x00006d00


	//   ....[121]....
        /*065c*/ 	.word	0x00006d10


	//   ....[122]....
        /*0660*/ 	.word	0x00006d20


	//   ....[123]....
        /*0664*/ 	.word	0x00006d30


	//   ....[124]....
        /*0668*/ 	.word	0x00006d50


	//   ....[125]....
        /*066c*/ 	.word	0x00006d60


	//   ....[126]....
        /*0670*/ 	.word	0x00006d90


	//   ....[127]....
        /*0674*/ 	.word	0x00006db0


	//   ....[128]....
        /*0678*/ 	.word	0x00006de0


	//   ....[129]....
        /*067c*/ 	.word	0x00006df0


	//   ....[130]....
        /*0680*/ 	.word	0x00006e00


	//   ....[131]....
        /*0684*/ 	.word	0x00006e10


	//   ....[132]....
        /*0688*/ 	.word	0x00006e30


	//   ....[133]....
        /*068c*/ 	.word	0x00006e40


	//   ....[134]....
        /*0690*/ 	.word	0x00006e80


	//   ....[135]....
        /*0694*/ 	.word	0x00006ea0


	//   ....[136]....
        /*0698*/ 	.word	0x00006eb0


	//   ....[137]....
        /*069c*/ 	.word	0x00006ec0


	//   ....[138]....
        /*06a0*/ 	.word	0x00006ee0


	//   ....[139]....
        /*06a4*/ 	.word	0x00006ef0


	//   ....[140]....
        /*06a8*/ 	.word	0x00006f10


	//   ....[141]....
        /*06ac*/ 	.word	0x00006f30


	//   ....[142]....
        /*06b0*/ 	.word	0x00006f70


	//   ....[143]....
        /*06b4*/ 	.word	0x00006f80


	//   ....[144]....
        /*06b8*/ 	.word	0x00006f90


	//   ....[145]....
        /*06bc*/ 	.word	0x00006fa0


	//   ....[146]....
        /*06c0*/ 	.word	0x00007000


	//   ....[147]....
        /*06c4*/ 	.word	0x00007010


	//   ....[148]....
        /*06c8*/ 	.word	0x00007030


	//   ....[149]....
        /*06cc*/ 	.word	0x00007040


	//   ....[150]....
        /*06d0*/ 	.word	0x00009180


	//   ....[151]....
        /*06d4*/ 	.word	0x000091c0


	//   ....[152]....
        /*06d8*/ 	.word	0x000091e0


	//   ....[153]....
        /*06dc*/ 	.word	0x000091f0


	//   ....[154]....
        /*06e0*/ 	.word	0x00009200


	//   ....[155]....
        /*06e4*/ 	.word	0x00009220


	//   ....[156]....
        /*06e8*/ 	.word	0x00009230


	//   ....[157]....
        /*06ec*/ 	.word	0x00009260


	//   ....[158]....
        /*06f0*/ 	.word	0x00009270


	//   ....[159]....
        /*06f4*/ 	.word	0x00009280


	//   ....[160]....
        /*06f8*/ 	.word	0x000092a0


	//   ....[161]....
        /*06fc*/ 	.word	0x000092b0


	//   ....[162]....
        /*0700*/ 	.word	0x000092e0


	//   ....[163]....
        /*0704*/ 	.word	0x00009300


	//   ....[164]....
        /*0708*/ 	.word	0x00009320


	//   ....[165]....
        /*070c*/ 	.word	0x00009330


	//   ....[166]....
        /*0710*/ 	.word	0x00009350


	//   ....[167]....
        /*0714*/ 	.word	0x00009360


	//   ....[168]....
        /*0718*/ 	.word	0x00009380


	//   ....[169]....
        /*071c*/ 	.word	0x000093a0


	//   ....[170]....
        /*0720*/ 	.word	0x000093e0


	//   ....[171]....
        /*0724*/ 	.word	0x000093f0


	//   ....[172]....
        /*0728*/ 	.word	0x00009400


	//   ....[173]....
        /*072c*/ 	.word	0x00009410


	//   ....[174]....
        /*0730*/ 	.word	0x00009430


	//   ....[175]....
        /*0734*/ 	.word	0x00009440


	//   ....[176]....
        /*0738*/ 	.word	0x00009470


	//   ....[177]....
        /*073c*/ 	.word	0x00009490


	//   ....[178]....
        /*0740*/ 	.word	0x000094c0


	//   ....[179]....
        /*0744*/ 	.word	0x000094d0


	//   ....[180]....
        /*0748*/ 	.word	0x000094e0


	//   ....[181]....
        /*074c*/ 	.word	0x000094f0


	//   ....[182]....
        /*0750*/ 	.word	0x00009510


	//   ....[183]....
        /*0754*/ 	.word	0x00009520


	//   ....[184]....
        /*0758*/ 	.word	0x00009560


	//   ....[185]....
        /*075c*/ 	.word	0x00009580


	//   ....[186]....
        /*0760*/ 	.word	0x00009590


	//   ....[187]....
        /*0764*/ 	.word	0x000095a0


	//   ....[188]....
        /*0768*/ 	.word	0x000095c0


	//   ....[189]....
        /*076c*/ 	.word	0x000095d0


	//   ....[190]....
        /*0770*/ 	.word	0x000095f0


	//   ....[191]....
        /*0774*/ 	.word	0x00009610


	//   ....[192]....
        /*0778*/ 	.word	0x00009650


	//   ....[193]....
        /*077c*/ 	.word	0x00009660


	//   ....[194]....
        /*0780*/ 	.word	0x00009670


	//   ....[195]....
        /*0784*/ 	.word	0x00009680


	//   ....[196]....
        /*0788*/ 	.word	0x000096e0


	//   ....[197]....
        /*078c*/ 	.word	0x000096f0


	//   ....[198]....
        /*0790*/ 	.word	0x00009710


	//   ....[199]....
        /*0794*/ 	.word	0x00009720


	//   ....[200]....
        /*0798*/ 	.word	0x0000b860


	//   ....[201]....
        /*079c*/ 	.word	0x0000b8a0


	//   ....[202]....
        /*07a0*/ 	.word	0x0000b8c0


	//   ....[203]....
        /*07a4*/ 	.word	0x0000b8d0


	//   ....[204]....
        /*07a8*/ 	.word	0x0000b8e0


	//   ....[205]....
        /*07ac*/ 	.word	0x0000b900


	//   ....[206]....
        /*07b0*/ 	.word	0x0000b910


	//   ....[207]....
        /*07b4*/ 	.word	0x0000b940


	//   ....[208]....
        /*07b8*/ 	.word	0x0000b950


	//   ....[209]....
        /*07bc*/ 	.word	0x0000b960


	//   ....[210]....
        /*07c0*/ 	.word	0x0000b980


	//   ....[211]....
        /*07c4*/ 	.word	0x0000b990


	//   ....[212]....
        /*07c8*/ 	.word	0x0000b9c0


	//   ....[213]....
        /*07cc*/ 	.word	0x0000b9e0


	//   ....[214]....
        /*07d0*/ 	.word	0x0000ba00


	//   ....[215]....
        /*07d4*/ 	.word	0x0000ba10


	//   ....[216]....
        /*07d8*/ 	.word	0x0000ba30


	//   ....[217]....
        /*07dc*/ 	.word	0x0000ba40


	//   ....[218]....
        /*07e0*/ 	.word	0x0000ba60


	//   ....[219]....
        /*07e4*/ 	.word	0x0000ba80


	//   ....[220]....
        /*07e8*/ 	.word	0x0000bac0


	//   ....[221]....
        /*07ec*/ 	.word	0x0000bad0


	//   ....[222]....
        /*07f0*/ 	.word	0x0000bae0


	//   ....[223]....
        /*07f4*/ 	.word	0x0000baf0


	//   ....[224]....
        /*07f8*/ 	.word	0x0000bb10


	//   ....[225]....
        /*07fc*/ 	.word	0x0000bb20


	//   ....[226]....
        /*0800*/ 	.word	0x0000bb50


	//   ....[227]....
        /*0804*/ 	.word	0x0000bb70


	//   ....[228]....
        /*0808*/ 	.word	0x0000bba0


	//   ....[229]....
        /*080c*/ 	.word	0x0000bbb0


	//   ....[230]....
        /*0810*/ 	.word	0x0000bbc0


	//   ....[231]....
        /*0814*/ 	.word	0x0000bbd0


	//   ....[232]....
        /*0818*/ 	.word	0x0000bbf0


	//   ....[233]....
        /*081c*/ 	.word	0x0000bc00


	//   ....[234]....
        /*0820*/ 	.word	0x0000bc40


	//   ....[235]....
        /*0824*/ 	.word	0x0000bc60


	//   ....[236]....
        /*0828*/ 	.word	0x0000bc70


	//   ....[237]....
        /*082c*/ 	.word	0x0000bc80


	//   ....[238]....
        /*0830*/ 	.word	0x0000bca0


	//   ....[239]....
        /*0834*/ 	.word	0x0000bcb0


	//   ....[240]....
        /*0838*/ 	.word	0x0000bcd0


	//   ....[241]....
        /*083c*/ 	.word	0x0000bcf0


	//   ....[242]....
        /*0840*/ 	.word	0x0000bd30


	//   ....[243]....
        /*0844*/ 	.word	0x0000bd40


	//   ....[244]....
        /*0848*/ 	.word	0x0000bd50


	//   ....[245]....
        /*084c*/ 	.word	0x0000bd60


	//   ....[246]....
        /*0850*/ 	.word	0x0000bdd0


	//   ....[247]....
        /*0854*/ 	.word	0x0000bde0


	//   ....[248]....
        /*0858*/ 	.word	0x0000be00


	//   ....[249]....
        /*085c*/ 	.word	0x0000be10


	//----- nvinfo : EIATTR_EXIT_INSTR_OFFSETS
	.align		4
.L_724:
        /*0860*/ 	.byte	0x04, 0x1c
        /*0862*/ 	.short	(.L_726 - .L_725)


	//   ....[0]....
.L_725:
        /*0864*/ 	.word	0x00014c30


	//   ....[1]....
        /*0868*/ 	.word	0x00015e10


	//   ....[2]....
        /*086c*/ 	.word	0x00015ea0


	//----- nvinfo : EIATTR_MAX_THREADS
	.align		4
.L_726:
        /*0870*/ 	.byte	0x04, 0x05
        /*0872*/ 	.short	(.L_728 - .L_727)
.L_727:
        /*0874*/ 	.word	0x00000080
        /*0878*/ 	.word	0x00000001
        /*087c*/ 	.word	0x00000001


	//----- nvinfo : EIATTR_CRS_STACK_SIZE
	.align		4
.L_728:
        /*0880*/ 	.byte	0x04, 0x1e
        /*0882*/ 	.short	(.L_730 - .L_729)
.L_729:
        /*0884*/ 	.word	0x00000000
.L_730:


//--------------------- .nv.info._ZN17fastertransformer38beam_online_softmax_topk_stage2_kernelI6__halfLi32ELi64EEEvPKfS3_PiPT_ii --------------------------
	.section	.nv.info._ZN17fastertransformer38beam_online_softmax_topk_stage2_kernelI6__halfLi32ELi64EEEvPKfS3_PiPT_ii,"",@"SHT_CUDA_INFO"
	.sectionflags	@""
	.align	4


	//----- nvinfo : EIATTR_CUDA_API_VERSION
	.align		4
        /*0000*/ 	.byte	0x04, 0x37
        /*0002*/ 	.short	(.L_732 - .L_731)
.L_731:
        /*0004*/ 	.word	0x00000082


	//----- nvinfo : EIATTR_SW2861232_WAR
	.align		4
.L_732:
        /*0008*/ 	.byte	0x01, 0x35
	.zero		2


	//----- nvinfo : EIATTR_PARAM_CBANK
	.align		4
        /*000c*/ 	.byte	0x04, 0x0a
        /*000e*/ 	.short	(.L_734 - .L_733)
	.align		4
.L_733:
        /*0010*/ 	.word	index@(.nv.constant0._ZN17fastertransformer38beam_online_softmax_topk_stage2_kernelI6__halfLi32ELi64EEEvPKfS3_PiPT_ii)
        /*0014*/ 	.short	0x0160
        /*0016*/ 	.short	0x0028


	//----- nvinfo : EIATTR_CBANK_PARAM_SIZE
	.align		4
.L_734:
        /*0018*/ 	.byte	0x03, 0x19
        /*001a*/ 	.short	0x0028


	//----- nvinfo : EIATTR_KPARAM_INFO
	.align		4
        /*001c*/ 	.byte	0x04, 0x17
        /*001e*/ 	.short	(.L_736 - .L_735)
.L_735:
        /*0020*/ 	.word	0x00000000
        /*0024*/ 	.short	0x0005
        /*0026*/ 	.short	0x0024
        /*0028*/ 	.byte	0x00, 0xf0, 0x11, 0x00


	//----- nvinfo : EIATTR_KPARAM_INFO
	.align		4
.L_736:
        /*002c*/ 	.byte	0x04, 0x17
        /*002e*/ 	.short	(.L_738 - .L_737)
.L_737:
        /*0030*/ 	.word	0x00000000
        /*0034*/ 	.short	0x0004
        /*0036*/ 	.short	0x0020
        /*0038*/ 	.byte	0x00, 0xf0, 0x11, 0x00


	//----- nvinfo : EIATTR_KPARAM_INFO
	.align		4
.L_738:
        /*003c*/ 	.byte	0x04, 0x17
        /*003e*/ 	.short	(.L_740 - .L_739)
.L_739:
        /*0040*/ 	.word	0x00000000
        /*0044*/ 	.short	0x0003
        /*0046*/ 	.short	0x0018
        /*0048*/ 	.byte	0x00, 0xf0, 0x21, 0x00


	//----- nvinfo : EIATTR_KPARAM_INFO
	.align		4
.L_740:
        /*004c*/ 	.byte	0x04, 0x17
        /*004e*/ 	.short	(.L_742 - .L_741)
.L_741:
        /*0050*/ 	.word	0x00000000
        /*0054*/ 	.short	0x0002
        /*0056*/ 	.short	0x0010
        /*0058*/ 	.byte	0x00, 0xf0, 0x21, 0x00


	//----- nvinfo : EIATTR_KPARAM_INFO
	.align		4
.L_742:
        /*005c*/ 	.byte	0x04, 0x17
        /*005e*/ 	.short	(.L_744 - .L_743)
.L_743:
        /*0060*/ 	.word	0x00000000
        /*0064*/ 	.short	0x0001
        /*0066*/ 	.short	0x0008
        /*0068*/ 	.byte	0x00, 0xf0, 0x21, 0x00


	//----- nvinfo : EIATTR_KPARAM_INFO
	.align		4
.L_744:
        /*006c*/ 	.byte	0x04, 0x17
        /*006e*/ 	.short	(.L_746 - .L_745)
.L_745:
        /*0070*/ 	.word	0x00000000
        /*0074*/ 	.short	0x0000
        /*0076*/ 	.short	0x0000
        /*0078*/ 	.byte	0x00, 0xf0, 0x21, 0x00


	//----- nvinfo : EIATTR_MAXREG_COUNT
	.align		4
.L_746:
        /*007c*/ 	.byte	0x03, 0x1b
        /*007e*/ 	.short	0x00ff


	//----- nvinfo : EIATTR_NUM_BARRIERS
	.align		4
        /*0080*/ 	.byte	0x02, 0x4c
        /*0082*/ 	.byte	0x01
	.zero		1


	//----- nvinfo : EIATTR_MERCURY_ISA_VERSION
	.align		4
        /*0084*/ 	.byte	0x03, 0x5f
        /*0086*/ 	.short	0x0000


	//----- nvinfo : EIATTR_COOP_GROUP_MASK_REGIDS
	.align		4
        /*0088*/ 	.byte	0x04, 0x29
        /*008a*/ 	.short	(.L_748 - .L_747)


	//   ....[0]....
.L_747:
        /*008c*/ 	.word	0xffffffff


	//   ....[1]....
        /*0090*/ 	.word	0xffffffff


	//   ....[2]....
        /*0094*/ 	.word	0xffffffff


	//   ....[3]....
        /*0098*/ 	.word	0xffffffff


	//   ....[4]....
        /*009c*/ 	.word	0xffffffff


	//   ....[5]....
        /*00a0*/ 	.word	0xffffffff


	//   ....[6]....
        /*00a4*/ 	.word	0xffffffff


	//   ....[7]....
        /*00a8*/ 	.word	0xffffffff


	//   ....[8]....
        /*00ac*/ 	.word	0xffffffff


	//   ....[9]....
        /*00b0*/ 	.word	0xffffffff


	//   ....[10]....
        /*00b4*/ 	.word	0xffffffff


	//   ....[11]....
        /*00b8*/ 	.word	0xffffffff


	//   ....[12]....
        /*00bc*/ 	.word	0xffffffff


	//   ....[13]....
        /*00c0*/ 	.word	0xffffffff


	//   ....[14]....
        /*00c4*/ 	.word	0xffffffff


	//   ....[15]....
        /*00c8*/ 	.word	0xffffffff


	//   ....[16]....
        /*00cc*/ 	.word	0xffffffff


	//   ....[17]....
        /*00d0*/ 	.word	0xffffffff


	//   ....[18]....
        /*00d4*/ 	.word	0xffffffff


	//   ....[19]....
        /*00d8*/ 	.word	0xffffffff


	//   ....[20]....
        /*00dc*/ 	.word	0xffffffff


	//   ....[21]....
        /*00e0*/ 	.word	0xffffffff


	//   ....[22]....
        /*00e4*/ 	.word	0xffffffff


	//   ....[23]....
        /*00e8*/ 	.word	0xffffffff


	//   ....[24]....
        /*00ec*/ 	.word	0xffffffff


	//   ....[25]....
        /*00f0*/ 	.word	0xffffffff


	//   ....[26]....
        /*00f4*/ 	.word	0xffffffff


	//   ....[27]....
        /*00f8*/ 	.word	0xffffffff


	//   ....[28]....
        /*00fc*/ 	.word	0xffffffff


	//   ....[29]....
        /*0100*/ 	.word	0xffffffff


	//   ....[30]....
        /*0104*/ 	.word	0xffffffff


	//   ....[31]....
        /*0108*/ 	.word	0xffffffff


	//   ....[32]....
        /*010c*/ 	.word	0xffffffff


	//   ....[33]....
        /*0110*/ 	.word	0xffffffff


	//   ....[34]....
        /*0114*/ 	.word	0xffffffff


	//   ....[35]....
        /*0118*/ 	.word	0xffffffff


	//   ....[36]....
        /*011c*/ 	.word	0xffffffff


	//   ....[37]....
        /*0120*/ 	.word	0xffffffff


	//   ....[38]....
        /*0124*/ 	.word	0xffffffff


	//   ....[39]....
        /*0128*/ 	.word	0xffffffff


	//   ....[40]....
        /*012c*/ 	.word	0xffffffff


	//   ....[41]....
        /*0130*/ 	.word	0xffffffff


	//   ....[42]....
        /*0134*/ 	.word	0xffffffff


	//   ....[43]....
        /*0138*/ 	.word	0xffffffff


	//   ....[44]....
        /*013c*/ 	.word	0xffffffff


	//   ....[45]....
        /*0140*/ 	.word	0xffffffff


	//   ....[46]....
        /*0144*/ 	.word	0xffffffff


	//   ....[47]....
        /*0148*/ 	.word	0xffffffff


	//   ....[48]....
        /*014c*/ 	.word	0xffffffff


	//   ....[49]....
        /*0150*/ 	.word	0xffffffff


	//   ....[50]....
        /*0154*/ 	.word	0xffffffff


	//   ....[51]....
        /*0158*/ 	.word	0xffffffff


	//   ....[52]....
        /*015c*/ 	.word	0xffffffff


	//   ....[53]....
        /*0160*/ 	.word	0xffffffff


	//   ....[54]....
        /*0164*/ 	.word	0xffffffff


	//   ....[55]....
        /*0168*/ 	.word	0xffffffff


	//   ....[56]....
        /*016c*/ 	.word	0xffffffff


	//   ....[57]....
        /*0170*/ 	.word	0xffffffff


	//   ....[58]....
        /*0174*/ 	.word	0xffffffff


	//   ....[59]....
        /*0178*/ 	.word	0xffffffff


	//   ....[60]....
        /*017c*/ 	.word	0xffffffff


	//   ....[61]....
        /*0180*/ 	.word	0xffffffff


	//   ....[62]....
        /*0184*/ 	.word	0xffffffff


	//   ....[63]....
        /*0188*/ 	.word	0xffffffff


	//   ....[64]....
        /*018c*/ 	.word	0xffffffff


	//   ....[65]....
        /*0190*/ 	.word	0xffffffff


	//   ....[66]....
        /*0194*/ 	.word	0xffffffff


	//   ....[67]....
        /*0198*/ 	.word	0xffffffff


	//   ....[68]....
        /*019c*/ 	.word	0xffffffff


	//   ....[69]....
        /*01a0*/ 	.word	0xffffffff


	//   ....[70]....
        /*01a4*/ 	.word	0xffffffff


	//   ....[71]....
        /*01a8*/ 	.word	0xffffffff


	//   ....[72]....
        /*01ac*/ 	.word	0xffffffff


	//   ....[73]....
        /*01b0*/ 	.word	0xffffffff


	//   ....[74]....
        /*01b4*/ 	.word	0xffffffff


	//   ....[75]....
        /*01b8*/ 	.word	0xffffffff


	//   ....[76]....
        /*01bc*/ 	.word	0xffffffff


	//   ....[77]....
        /*01c0*/ 	.word	0xffffffff


	//   ....[78]....
        /*01c4*/ 	.word	0xffffffff


	//   ....[79]....
        /*01c8*/ 	.word	0xffffffff


	//   ....[80]....
        /*01cc*/ 	.word	0xffffffff


	//   ....[81]....
        /*01d0*/ 	.word	0xffffffff


	//   ....[82]....
        /*01d4*/ 	.word	0xffffffff


	//   ....[83]....
        /*01d8*/ 	.word	0xffffffff


	//   ....[84]....
        /*01dc*/ 	.word	0xffffffff


	//   ....[85]....
        /*01e0*/ 	.word	0xffffffff


	//   ....[86]....
        /*01e4*/ 	.word	0xffffffff


	//   ....[87]....
        /*01e8*/ 	.word	0xffffffff


	//   ....[88]....
        /*01ec*/ 	.word	0xffffffff


	//   ....[89]....
        /*01f0*/ 	.word	0xffffffff


	//   ....[90]....
        /*01f4*/ 	.word	0xffffffff


	//   ....[91]....
        /*01f8*/ 	.word	0xffffffff


	//   ....[92]....
        /*01fc*/ 	.word	0xffffffff


	//   ....[93]....
        /*0200*/ 	.word	0xffffffff


	//   ....[94]....
        /*0204*/ 	.word	0xffffffff


	//   ....[95]....
        /*0208*/ 	.word	0xffffffff


	//   ....[96]....
        /*020c*/ 	.word	0xffffffff


	//   ....[97]....
        /*0210*/ 	.word	0xffffffff


	//   ....[98]....
        /*0214*/ 	.word	0xffffffff


	//   ....[99]....
        /*0218*/ 	.word	0xffffffff


	//   ....[100]....
        /*021c*/ 	.word	0xffffffff


	//   ....[101]....
        /*0220*/ 	.word	0xffffffff


	//   ....[102]....
        /*0224*/ 	.word	0xffffffff


	//   ....[103]....
        /*0228*/ 	.word	0xffffffff


	//   ....[104]....
        /*022c*/ 	.word	0xffffffff


	//   ....[105]....
        /*0230*/ 	.word	0xffffffff


	//   ....[106]....
        /*0234*/ 	.word	0xffffffff


	//   ....[107]....
        /*0238*/ 	.word	0xffffffff


	//   ....[108]....
        /*023c*/ 	.word	0xffffffff


	//   ....[109]....
        /*0240*/ 	.word	0xffffffff


	//   ....[110]....
        /*0244*/ 	.word	0xffffffff


	//   ....[111]....
        /*0248*/ 	.word	0xffffffff


	//   ....[112]....
        /*024c*/ 	.word	0xffffffff


	//   ....[113]....
        /*0250*/ 	.word	0xffffffff


	//   ....[114]....
        /*0254*/ 	.word	0xffffffff


	//   ....[115]....
        /*0258*/ 	.word	0xffffffff


	//   ....[116]....
        /*025c*/ 	.word	0xffffffff


	//   ....[117]....
        /*0260*/ 	.word	0xffffffff


	//   ....[118]....
        /*0264*/ 	.word	0xffffffff


	//   ....[119]....
        /*0268*/ 	.word	0xffffffff


	//   ....[120]....
        /*026c*/ 	.word	0xffffffff


	//   ....[121]....
        /*0270*/ 	.word	0xffffffff


	//   ....[122]....
        /*0274*/ 	.word	0xffffffff


	//   ....[123]....
        /*0278*/ 	.word	0xffffffff


	//   ....[124]....
        /*027c*/ 	.word	0xffffffff


	//   ....[125]....
        /*0280*/ 	.word	0xffffffff


	//   ....[126]....
        /*0284*/ 	.word	0xffffffff


	//   ....[127]....
        /*0288*/ 	.word	0xffffffff


	//   ....[128]....
        /*028c*/ 	.word	0xffffffff


	//   ....[129]....
        /*0290*/ 	.word	0xffffffff


	//   ....[130]....
        /*0294*/ 	.word	0xffffffff


	//   ....[131]....
        /*0298*/ 	.word	0xffffffff


	//   ....[132]....
        /*029c*/ 	.word	0xffffffff


	//   ....[133]....
        /*02a0*/ 	.word	0xffffffff


	//   ....[134]....
        /*02a4*/ 	.word	0xffffffff


	//   ....[135]....
        /*02a8*/ 	.word	0xffffffff


	//   ....[136]....
        /*02ac*/ 	.word	0xffffffff


	//   ....[137]....
        /*02b0*/ 	.word	0xffffffff


	//   ....[138]....
        /*02b4*/ 	.word	0xffffffff


	//   ....[139]....
        /*02b8*/ 	.word	0xffffffff


	//   ....[140]....
        /*02bc*/ 	.word	0xffffffff


	//   ....[141]....
        /*02c0*/ 	.word	0xffffffff


	//   ....[142]....
        /*02c4*/ 	.word	0xffffffff


	//   ....[143]....
        /*02c8*/ 	.word	0xffffffff


	//   ....[144]....
        /*02cc*/ 	.word	0xffffffff


	//   ....[145]....
        /*02d0*/ 	.word	0xffffffff


	//   ....[146]....
        /*02d4*/ 	.word	0xffffffff


	//   ....[147]....
        /*02d8*/ 	.word	0xffffffff


	//   ....[148]....
        /*02dc*/ 	.word	0xffffffff


	//   ....[149]....
        /*02e0*/ 	.word	0xffffffff


	//   ....[150]....
        /*02e4*/ 	.word	0xffffffff


	//   ....[151]....
        /*02e8*/ 	.word	0xffffffff


	//   ....[152]....
        /*02ec*/ 	.word	0xffffffff


	//   ....[153]....
        /*02f0*/ 	.word	0xffffffff


	//   ....[154]....
        /*02f4*/ 	.word	0xffffffff


	//   ....[155]....
        /*02f8*/ 	.word	0xffffffff


	//   ....[156]....
        /*02fc*/ 	.word	0xffffffff


	//   ....[157]....
        /*0300*/ 	.word	0xffffffff


	//   ....[158]....
        /*0304*/ 	.word	0xffffffff


	//   ....[159]....
        /*0308*/ 	.word	0xffffffff


	//   ....[160]....
        /*030c*/ 	.word	0xffffffff


	//   ....[161]....
        /*0310*/ 	.word	0xffffffff


	//   ....[162]....
        /*0314*/ 	.word	0xffffffff


	//   ....[163]....
        /*0318*/ 	.word	0xffffffff


	//   ....[164]....
        /*031c*/ 	.word	0xffffffff


	//   ....[165]....
        /*0320*/ 	.word	0xffffffff


	//   ....[166]....
        /*0324*/ 	.word	0xffffffff


	//   ....[167]....
        /*0328*/ 	.word	0xffffffff


	//   ....[168]....
        /*032c*/ 	.word	0xffffffff


	//   ....[169]....
        /*0330*/ 	.word	0xffffffff


	//   ....[170]....
        /*0334*/ 	.word	0xffffffff


	//   ....[171]....
        /*0338*/ 	.word	0xffffffff


	//   ....[172]....
        /*033c*/ 	.word	0xffffffff


	//   ....[173]....
        /*0340*/ 	.word	0xffffffff


	//   ....[174]....
        /*0344*/ 	.word	0xffffffff


	//   ....[175]....
        /*0348*/ 	.word	0xffffffff


	//   ....[176]....
        /*034c*/ 	.word	0xffffffff


	//   ....[177]....
        /*0350*/ 	.word	0xffffffff


	//   ....[178]....
        /*0354*/ 	.word	0xffffffff


	//   ....[179]....
        /*0358*/ 	.word	0xffffffff


	//   ....[180]....
        /*035c*/ 	.word	0xffffffff


	//   ....[181]....
        /*0360*/ 	.word	0xffffffff


	//   ....[182]....
        /*0364*/ 	.word	0xffffffff


	//   ....[183]....
        /*0368*/ 	.word	0xffffffff


	//   ....[184]....
        /*036c*/ 	.word	0xffffffff


	//   ....[185]....
        /*0370*/ 	.word	0xffffffff


	//   ....[186]....
        /*0374*/ 	.word	0xffffffff


	//   ....[187]....
        /*0378*/ 	.word	0xffffffff


	//   ....[188]....
        /*037c*/ 	.word	0xffffffff


	//   ....[189]....
        /*0380*/ 	.word	0xffffffff


	//   ....[190]....
        /*0384*/ 	.word	0xffffffff


	//   ....[191]....
        /*0388*/ 	.word	0xffffffff


	//   ....[192]....
        /*038c*/ 	.word	0xffffffff


	//   ....[193]....
        /*0390*/ 	.word	0xffffffff


	//   ....[194]....
        /*0394*/ 	.word	0xffffffff


	//   ....[195]....
        /*0398*/ 	.word	0xffffffff


	//   ....[196]....
        /*039c*/ 	.word	0xffffffff


	//   ....[197]....
        /*03a0*/ 	.word	0xffffffff


	//   ....[198]....
        /*03a4*/ 	.word	0xffffffff


	//   ....[199]....
        /*03a8*/ 	.word	0xffffffff


	//   ....[200]....
        /*03ac*/ 	.word	0xffffffff


	//   ....[201]....
        /*03b0*/ 	.word	0xffffffff


	//   ....[202]....
        /*03b4*/ 	.word	0xffffffff


	//   ....[203]....
        /*03b8*/ 	.word	0xffffffff


	//   ....[204]....
        /*03bc*/ 	.word	0xffffffff


	//   ....[205]....
        /*03c0*/ 	.word	0xffffffff


	//   ....[206]....
        /*03c4*/ 	.word	0xffffffff


	//   ....[207]....
        /*03c8*/ 	.word	0xffffffff


	//   ....[208]....
        /*03cc*/ 	.word	0xffffffff


	//   ....[209]....
        /*03d0*/ 	.word	0xffffffff


	//   ....[210]....
        /*03d4*/ 	.word	0xffffffff


	//   ....[211]....
        /*03d8*/ 	.word	0xffffffff


	//   ....[212]....
        /*03dc*/ 	.word	0xffffffff


	//   ....[213]....
        /*03e0*/ 	.word	0xffffffff


	//   ....[214]....
        /*03e4*/ 	.word	0xffffffff


	//   ....[215]....
        /*03e8*/ 	.word	0xffffffff


	//   ....[216]....
        /*03ec*/ 	.word	0xffffffff


	//   ....[217]....
        /*03f0*/ 	.word	0xffffffff


	//   ....[218]....
        /*03f4*/ 	.word	0xffffffff


	//   ....[219]....
        /*03f8*/ 	.word	0xffffffff


	//   ....[220]....
        /*03fc*/ 	.word	0xffffffff


	//   ....[221]....
        /*0400*/ 	.word	0xffffffff


	//   ....[222]....
        /*0404*/ 	.word	0xffffffff


	//   ....[223]....
        /*0408*/ 	.word	0xffffffff


	//   ....[224]....
        /*040c*/ 	.word	0xffffffff


	//   ....[225]....
        /*0410*/ 	.word	0xffffffff


	//   ....[226]....
        /*0414*/ 	.word	0xffffffff


	//   ....[227]....
        /*0418*/ 	.word	0xffffffff


	//   ....[228]....
        /*041c*/ 	.word	0xffffffff


	//   ....[229]....
        /*0420*/ 	.word	0xffffffff


	//   ....[230]....
        /*0424*/ 	.word	0xffffffff


	//   ....[231]....
        /*0428*/ 	.word	0xffffffff


	//   ....[232]....
        /*042c*/ 	.word	0xffffffff


	//   ....[233]....
        /*0430*/ 	.word	0xffffffff


	//   ....[234]....
        /*0434*/ 	.word	0xffffffff


	//   ....[235]....
        /*0438*/ 	.word	0xffffffff


	//   ....[236]....
        /*043c*/ 	.word	0xffffffff


	//   ....[237]....
        /*0440*/ 	.word	0xffffffff


	//   ....[238]....
        /*0444*/ 	.word	0xffffffff


	//   ....[239]....
        /*0448*/ 	.word	0xffffffff


	//   ....[240]....
        /*044c*/ 	.word	0xffffffff


	//   ....[241]....
        /*0450*/ 	.word	0xffffffff


	//   ....[242]....
        /*0454*/ 	.word	0xffffffff


	//   ....[243]....
        /*0458*/ 	.word	0xffffffff


	//   ....[244]....
        /*045c*/ 	.word	0xffffffff


	//   ....[245]....
        /*0460*/ 	.word	0xffffffff


	//   ....[246]....
        /*0464*/ 	.word	0xffffffff


	//   ....[247]....
        /*0468*/ 	.word	0xffffffff


	//   ....[248]....
        /*046c*/ 	.word	0xffffffff


	//   ....[249]....
        /*0470*/ 	.word	0xffffffff


	//----- nvinfo : EIATTR_COOP_GROUP_INSTR_OFFSETS
	.align		4
.L_748:
        /*0474*/ 	.byte	0x04, 0x28
        /*0476*/ 	.short	(.L_750 - .L_749)


	//   ....[0]....
.L_749:
        /*0478*/ 	.word	0x00001bc0


	//   ....[1]....
        /*047c*/ 	.word	0x00001bd0


	//   ....[2]....
        /*0480*/ 	.word	0x00001c00


	//   ....[3]....
        /*0484*/ 	.word	0x00001c10


	//   ....[4]....
        /*0488*/ 	.word	0x00001c50


	//   ....[5]....
        /*048c*/ 	.word	0x00001c60


	//   ....[6]....
        /*0490*/ 	.word	0x00001c80


	//   ....[7]....
        /*0494*/ 	.word	0x00001ca0


	//   ....[8]....
        /*0498*/ 	.word	0x00001d00


	//   ....[9]....
        /*049c*/ 	.word	0x00001d10


	//   ....[10]....
        /*04a0*/ 	.word	0x00001d40


	//   ....[11]....
        /*04a4*/ 	.word	0x00001d50


	//   ....[12]....
        /*04a8*/ 	.word	0x00001d60


	//   ....[13]....
        /*04ac*/ 	.word	0x00001d70


	//   ....[14]....
        /*04b0*/ 	.word	0x00001d80


	//   ....[15]....
        /*04b4*/ 	.word	0x00001d90


	//   ....[16]....
        /*04b8*/ 	.word	0x00001db0


	//   ....[17]....
        /*04bc*/ 	.word	0x00001dc0


	//   ....[18]....
        /*04c0*/ 	.word	0x00001dd0


	//   ....[19]....
        /*04c4*/ 	.word	0x00001de0


	//   ....[20]....
        /*04c8*/ 	.word	0x00001df0


	//   ....[21]....
        /*04cc*/ 	.word	0x00001e00


	//   ....[22]....
        /*04d0*/ 	.word	0x00001e10


	//   ....[23]....
        /*04d4*/ 	.word	0x00001e20


	//   ....[24]....
        /*04d8*/ 	.word	0x00001e40


	//   ....[25]....
        /*04dc*/ 	.word	0x00001e50


	//   ....[26]....
        /*04e0*/ 	.word	0x00001e80


	//   ....[27]....
        /*04e4*/ 	.word	0x00001eb0


	//   ....[28]....
        /*04e8*/ 	.word	0x00001ee0


	//   ....[29]....
        /*04ec*/ 	.word	0x00001ef0


	//   ....[30]....
        /*04f0*/ 	.word	0x00001f00


	//   ....[31]....
        /*04f4*/ 	.word	0x00001f10


	//   ....[32]....
        /*04f8*/ 	.word	0x00001f20


	//   ....[33]....
        /*04fc*/ 	.word	0x00001f30


	//   ....[34]....
        /*0500*/ 	.word	0x00001f80


	//   ....[35]....
        /*0504*/ 	.word	0x00001f90


	//   ....[36]....
        /*0508*/ 	.word	0x00001fa0


	//   ....[37]....
        /*050c*/ 	.word	0x00001fb0


	//   ....[38]....
        /*0510*/ 	.word	0x00001fc0


	//   ....[39]....
        /*0514*/ 	.word	0x00001fd0


	//   ....[40]....
        /*0518*/ 	.word	0x00001fe0


	//   ....[41]....
        /*051c*/ 	.word	0x00001ff0


	//   ....[42]....
        /*0520*/ 	.word	0x00002030


	//   ....[43]....
        /*0524*/ 	.word	0x00002040


	//   ....[44]....
        /*0528*/ 	.word	0x00002080


	//   ....[45]....
        /*052c*/ 	.word	0x00002090


	//   ....[46]....
        /*0530*/ 	.word	0x000020a0


	//   ....[47]....
        /*0534*/ 	.word	0x000020b0


	//   ....[48]....
        /*0538*/ 	.word	0x000020c0


	//   ....[49]....
        /*053c*/ 	.word	0x000020d0


	//   ....[50]....
        /*0540*/ 	.word	0x000043c0


	//   ....[51]....
        /*0544*/ 	.word	0x000043f0


	//   ....[52]....
        /*0548*/ 	.word	0x00004400


	//   ....[53]....
        /*054c*/ 	.word	0x00004410


	//   ....[54]....
        /*0550*/ 	.word	0x00004420


	//   ....[55]....
        /*0554*/ 	.word	0x00004440


	//   ....[56]....
        /*0558*/ 	.word	0x00004450


	//   ....[57]....
        /*055c*/ 	.word	0x00004480


	//   ....[58]....
        /*0560*/ 	.word	0x00004490


	//   ....[59]....
        /*0564*/ 	.word	0x000044a0


	//   ....[60]....
        /*0568*/ 	.word	0x000044c0


	//   ....[61]....
        /*056c*/ 	.word	0x000044d0


	//   ....[62]....
        /*0570*/ 	.word	0x00004500


	//   ....[63]....
        /*0574*/ 	.word	0x00004520


	//   ....[64]....
        /*0578*/ 	.word	0x00004540


	//   ....[65]....
        /*057c*/ 	.word	0x00004550


	//   ....[66]....
        /*0580*/ 	.word	0x00004570


	//   ....[67]....
        /*0584*/ 	.word	0x00004580


	//   ....[68]....
        /*0588*/ 	.word	0x000045a0


	//   ....[69]....
        /*058c*/ 	.word	0x000045c0


	//   ....[70]....
        /*0590*/ 	.word	0x00004600


	//   ....[71]....
        /*0594*/ 	.word	0x00004610


	//   ....[72]....
        /*0598*/ 	.word	0x00004620


	//   ....[73]....
        /*059c*/ 	.word	0x00004630


	//   ....[74]....
        /*05a0*/ 	.word	0x00004650


	//   ....[75]....
        /*05a4*/ 	.word	0x00004660


	//   ....[76]....
        /*05a8*/ 	.word	0x00004690


	//   ....[77]....
        /*05ac*/ 	.word	0x000046b0


	//   ....[78]....
        /*05b0*/ 	.word	0x000046e0


	//   ....[79]....
        /*05b4*/ 	.word	0x000046f0


	//   ....[80]....
        /*05b8*/ 	.word	0x00004700


	//   ....[81]....
        /*05bc*/ 	.word	0x00004710


	//   ....[82]....
        /*05c0*/ 	.word	0x00004730


	//   ....[83]....
        /*05c4*/ 	.word	0x00004740


	//   ....[84]....
        /*05c8*/ 	.word	0x00004780


	//   ....[85]....
        /*05cc*/ 	.word	0x000047a0


	//   ....[86]....
        /*05d0*/ 	.word	0x000047b0


	//   ....[87]....
        /*05d4*/ 	.word	0x000047c0


	//   ....[88]....
        /*05d8*/ 	.word	0x000047e0


	//   ....[89]....
        /*05dc*/ 	.word	0x000047f0


	//   ....[90]....
        /*05e0*/ 	.word	0x00004810


	//   ....[91]....
        /*05e4*/ 	.word	0x00004830


	//   ....[92]....
        /*05e8*/ 	.word	0x00004870


	//   ....[93]....
        /*05ec*/ 	.word	0x00004880


	//   ....[94]....
        /*05f0*/ 	.word	0x00004890


	//   ....[95]....
        /*05f4*/ 	.word	0x000048a0


	//   ....[96]....
        /*05f8*/ 	.word	0x000048d0


	//   ....[97]....
        /*05fc*/ 	.word	0x00004900


	//   ....[98]....
        /*0600*/ 	.word	0x00004920


	//   ....[99]....
        /*0604*/ 	.word	0x00004930


	//   ....[100]....
        /*0608*/ 	.word	0x00006a90


	//   ....[101]....
        /*060c*/ 	.word	0x00006ac0


	//   ....[102]....
        /*0610*/ 	.word	0x00006ad0


	//   ....[103]....
        /*0614*/ 	.word	0x00006ae0


	//   ....[104]....
        /*0618*/ 	.word	0x00006af0


	//   ....[105]....
        /*061c*/ 	.word	0x00006b10


	//   ....[106]....
        /*0620*/ 	.word	0x00006b20


	//   ....[107]....
        /*0624*/ 	.word	0x00006b50


	//   ....[108]....
        /*0628*/ 	.word	0x00006b60


	//   ....[109]....
        /*062c*/ 	.word	0x00006b70


	//   ....[110]....
        /*0630*/ 	.word	0x00006b90


	//   ....[111]....
        /*0634*/ 	.word	0x00006ba0


	//   ....[112]....
        /*0638*/ 	.word	0x00006bd0


	//   ....[113]....
        /*063c*/ 	.word	0x00006bf0


	//   ....[114]....
        /*0640*/ 	.word	0x00006c10


	//   ....[115]....
        /*0644*/ 	.word	0x00006c20


	//   ....[116]....
        /*0648*/ 	.word	0x00006c40


	//   ....[117]....
        /*064c*/ 	.word	0x00006c50


	//   ....[118]....
        /*0650*/ 	.word	0x00006c70


	//   ....[119]....
        /*0654*/ 	.word	0x00006c90


	//   ....[120]....
        /*0658*/ 	.word	0x00006cd0


	//   ....[121]....
        /*065c*/ 	.word	0x00006ce0


	//   ....[122]....
        /*0660*/ 	.word	0x00006cf0


	//   ....[123]....
        /*0664*/ 	.word	0x00006d00


	//   ....[124]....
        /*0668*/ 	.word	0x00006d20


	//   ....[125]....
        /*066c*/ 	.word	0x00006d30


	//   ....[126]....
        /*0670*/ 	.word	0x00006d60


	//   ....[127]....
        /*0674*/ 	.word	0x00006d80


	//   ....[128]....
        /*0678*/ 	.word	0x00006db0


	//   ....[129]....
        /*067c*/ 	.word	0x00006dc0


	//   ....[130]....
        /*0680*/ 	.word	0x00006dd0


	//   ....[131]....
        /*0684*/ 	.word	0x00006de0


	//   ....[132]....
        /*0688*/ 	.word	0x00006e00


	//   ....[133]....
        /*068c*/ 	.word	0x00006e10


	//   ....[134]....
        /*0690*/ 	.word	0x00006e50


	//   ....[135]....
        /*0694*/ 	.word	0x00006e70


	//   ....[136]....
        /*0698*/ 	.word	0x00006e80


	//   ....[137]....
        /*069c*/ 	.word	0x00006e90


	//   ....[138]....
        /*06a0*/ 	.word	0x00006eb0


	//   ....[139]....
        /*06a4*/ 	.word	0x00006ec0


	//   ....[140]....
        /*06a8*/ 	.word	0x00006ee0


	//   ....[141]....
        /*06ac*/ 	.word	0x00006f00


	//   ....[142]....
        /*06b0*/ 	.word	0x00006f40


	//   ....[143]....
        /*06b4*/ 	.word	0x00006f50


	//   ....[144]....
        /*06b8*/ 	.word	0x00006f60


	//   ....[145]....
        /*06bc*/ 	.word	0x00006f70


	//   ....[146]....
        /*06c0*/ 	.word	0x00006fa0


	//   ....[147]....
        /*06c4*/ 	.word	0x00006fd0


	//   ....[148]....
        /*06c8*/ 	.word	0x00006ff0


	//   ....[149]....
        /*06cc*/ 	.word	0x00007000


	//   ....[150]....
        /*06d0*/ 	.word	0x00009160


	//   ....[151]....
        /*06d4*/ 	.word	0x00009190


	//   ....[152]....
        /*06d8*/ 	.word	0x000091a0


	//   ....[153]....
        /*06dc*/ 	.word	0x000091b0


	//   ....[154]....
        /*06e0*/ 	.word	0x000091c0


	//   ....[155]....
        /*06e4*/ 	.word	0x000091e0


	//   ....[156]....
        /*06e8*/ 	.word	0x000091f0


	//   ....[157]....
        /*06ec*/ 	.word	0x00009220


	//   ....[158]....
        /*06f0*/ 	.word	0x00009230


	//   ....[159]....
        /*06f4*/ 	.word	0x00009240


	//   ....[160]....
        /*06f8*/ 	.word	0x00009260


	//   ....[161]....
        /*06fc*/ 	.word	0x00009270


	//   ....[162]....
        /*0700*/ 	.word	0x000092a0


	//   ....[163]....
        /*0704*/ 	.word	0x000092c0


	//   ....[164]....
        /*0708*/ 	.word	0x000092e0


	//   ....[165]....
        /*070c*/ 	.word	0x000092f0


	//   ....[166]....
        /*0710*/ 	.word	0x00009310


	//   ....[167]....
        /*0714*/ 	.word	0x00009320


	//   ....[168]....
        /*0718*/ 	.word	0x00009340


	//   ....[169]....
        /*071c*/ 	.word	0x00009360


	//   ....[170]....
        /*0720*/ 	.word	0x000093a0


	//   ....[171]....
        /*0724*/ 	.word	0x000093b0


	//   ....[172]....
        /*0728*/ 	.word	0x000093c0


	//   ....[173]....
        /*072c*/ 	.word	0x000093d0


	//   ....[174]....
        /*0730*/ 	.word	0x000093f0


	//   ....[175]....
        /*0734*/ 	.word	0x00009400


	//   ....[176]....
        /*0738*/ 	.word	0x00009430


	//   ....[177]....
        /*073c*/ 	.word	0x00009450


	//   ....[178]....
        /*0740*/ 	.word	0x00009480


	//   ....[179]....
        /*0744*/ 	.word	0x00009490


	//   ....[180]....
        /*0748*/ 	.word	0x000094a0


	//   ....[181]....
        /*074c*/ 	.word	0x000094b0


	//   ....[182]....
        /*0750*/ 	.word	0x000094d0


	//   ....[183]....
        /*0754*/ 	.word	0x000094e0


	//   ....[184]....
        /*0758*/ 	.word	0x00009520


	//   ....[185]....
        /*075c*/ 	.word	0x00009540


	//   ....[186]....
        /*0760*/ 	.word	0x00009550


	//   ....[187]....
        /*0764*/ 	.word	0x00009560


	//   ....[188]....
        /*0768*/ 	.word	0x00009580


	//   ....[189]....
        /*076c*/ 	.word	0x00009590


	//   ....[190]....
        /*0770*/ 	.word	0x000095b0


	//   ....[191]....
        /*0774*/ 	.word	0x000095d0


	//   ....[192]....
        /*0778*/ 	.word	0x00009610


	//   ....[193]....
        /*077c*/ 	.word	0x00009620


	//   ....[194]....
        /*0780*/ 	.word	0x00009630


	//   ....[195]....
        /*0784*/ 	.word	0x00009640


	//   ....[196]....
        /*0788*/ 	.word	0x00009670


	//   ....[197]....
        /*078c*/ 	.word	0x000096a0


	//   ....[198]....
        /*0790*/ 	.word	0x000096c0


	//   ....[199]....
        /*0794*/ 	.word	0x000096d0


	//   ....[200]....
        /*0798*/ 	.word	0x0000b830


	//   ....[201]....
        /*079c*/ 	.word	0x0000b860


	//   ....[202]....
        /*07a0*/ 	.word	0x0000b870


	//   ....[203]....
        /*07a4*/ 	.word	0x0000b880


	//   ....[204]....
        /*07a8*/ 	.word	0x0000b890


	//   ....[205]....
        /*07ac*/ 	.word	0x0000b8b0


	//   ....[206]....
        /*07b0*/ 	.word	0x0000b8c0


	//   ....[207]....
        /*07b4*/ 	.word	0x0000b8f0


	//   ....[208]....
        /*07b8*/ 	.word	0x0000b900


	//   ....[209]....
        /*07bc*/ 	.word	0x0000b910


	//   ....[210]....
        /*07c0*/ 	.word	0x0000b930


	//   ....[211]....
        /*07c4*/ 	.word	0x0000b940


	//   ....[212]....
        /*07c8*/ 	.word	0x0000b970


	//   ....[213]....
        /*07cc*/ 	.word	0x0000b990


	//   ....[214]....
        /*07d0*/ 	.word	0x0000b9b0


	//   ....[215]....
        /*07d4*/ 	.word	0x0000b9c0


	//   ....[216]....
        /*07d8*/ 	.word	0x0000b9e0


	//   ....[217]....
        /*07dc*/ 	.word	0x0000b9f0


	//   ....[218]....
        /*07e0*/ 	.word	0x0000ba10


	//   ....[219]....
        /*07e4*/ 	.word	0x0000ba30


	//   ....[220]....
        /*07e8*/ 	.word	0x0000ba70


	//   ....[221]....
        /*07ec*/ 	.word	0x0000ba80


	//   ....[222]....
        /*07f0*/ 	.word	0x0000ba90


	//   ....[223]....
        /*07f4*/ 	.word	0x0000baa0


	//   ....[224]....
        /*07f8*/ 	.word	0x0000bac0


	//   ....[225]....
        /*07fc*/ 	.word	0x0000bad0


	//   ....[226]....
        /*0800*/ 	.word	0x0000bb00


	//   ....[227]....
        /*0804*/ 	.word	0x0000bb20


	//   ....[228]....
        /*0808*/ 	.word	0x0000bb50


	//   ....[229]....
        /*080c*/ 	.word	0x0000bb60


	//   ....[230]....
        /*0810*/ 	.word	0x0000bb70


	//   ....[231]....
        /*0814*/ 	.word	0x0000bb80


	//   ....[232]....
        /*0818*/ 	.word	0x0000bba0


	//   ....[233]....
        /*081c*/ 	.word	0x0000bbb0


	//   ....[234]....
        /*0820*/ 	.word	0x0000bbf0


	//   ....[235]....
        /*0824*/ 	.word	0x0000bc10


	//   ....[236]....
        /*0828*/ 	.word	0x0000bc20


	//   ....[237]....
        /*082c*/ 	.word	0x0000bc30


	//   ....[238]....
        /*0830*/ 	.word	0x0000bc50


	//   ....[239]....
        /*0834*/ 	.word	0x0000bc60


	//   ....[240]....
        /*0838*/ 	.word	0x0000bc80


	//   ....[241]....
        /*083c*/ 	.word	0x0000bca0


	//   ....[242]....
        /*0840*/ 	.word	0x0000bce0


	//   ....[243]....
        /*0844*/ 	.word	0x0000bcf0


	//   ....[244]....
        /*0848*/ 	.word	0x0000bd00


	//   ....[245]....
        /*084c*/ 	.word	0x0000bd10


	//   ....[246]....
        /*0850*/ 	.word	0x0000bd40


	//   ....[247]....
        /*0854*/ 	.word	0x0000bd70


	//   ....[248]....
        /*0858*/ 	.word	0x0000bda0


	//   ....[249]....
        /*085c*/ 	.word	0x0000bdb0


	//----- nvinfo : EIATTR_EXIT_INSTR_OFFSETS
	.align		4
.L_750:
        /*0860*/ 	.byte	0x04, 0x1c
        /*0862*/ 	.short	(.L_752 - .L_751)


	//   ....[0]....
.L_751:
        /*0864*/ 	.word	0x000105e0


	//   ....[1]....
        /*0868*/ 	.word	0x000117c0


	//   ....[2]....
        /*086c*/ 	.word	0x00011850


	//----- nvinfo : EIATTR_MAX_THREADS
	.align		4
.L_752:
        /*0870*/ 	.byte	0x04, 0x05
        /*0872*/ 	.short	(.L_754 - .L_753)
.L_753:
        /*0874*/ 	.word	0x00000040
        /*0878*/ 	.word	0x00000001
        /*087c*/ 	.word	0x00000001


	//----- nvinfo : EIATTR_CRS_STACK_SIZE
	.align		4
.L_754:
        /*0880*/ 	.byte	0x04, 0x1e
        /*0882*/ 	.short	(.L_756 - .L_755)
.L_755:
        /*0884*/ 	.word	0x00000000
.L_756:


//--------------------- .nv.info._ZN17fastertransformer38beam_online_softmax_topk_stage2_kernelI6__halfLi32ELi32EEEvPKfS3_PiPT_ii --------------------------
	.section	.nv.info._ZN17fastertransformer38beam_online_softmax_topk_stage2_kernelI6__halfLi32ELi32EEEvPKfS3_PiPT_ii,"",@"SHT_CUDA_INFO"
	.sectionflags	@""
	.align	4


	//----- nvinfo : EIATTR_CUDA_API_VERSION
	.align		4
        /*0000*/ 	.byte	0x04, 0x37
        /*0002*/ 	.short	(.L_758 - .L_757)
.L_757:
        /*0004*/ 	.word	0x00000082


	//----- nvinfo : EIATTR_SW2861232_WAR
	.align		4
.L_758:
        /*0008*/ 	.byte	0x01, 0x35
	.zero		2


	//----- nvinfo : EIATTR_PARAM_CBANK
	.align		4
        /*000c*/ 	.byte	0x04, 0x0a
        /*000e*/ 	.short	(.L_760 - .L_759)
	.align		4
.L_759:
        /*0010*/ 	.word	index@(.nv.constant0._ZN17fastertransformer38beam_online_softmax_topk_stage2_kernelI6__halfLi32ELi32EEEvPKfS3_PiPT_ii)
        /*0014*/ 	.short	0x0160
        /*0016*/ 	.short	0x0028


	//----- nvinfo : EIATTR_CBANK_PARAM_SIZE
	.align		4
.L_760:
        /*0018*/ 	.byte	0x03, 0x19
        /*001a*/ 	.short	0x0028


	//----- nvinfo : EIATTR_KPARAM_INFO
	.align		4
        /*001c*/ 	.byte	0x04, 0x17
        /*001e*/ 	.short	(.L_762 - .L_761)
.L_761:
        /*0020*/ 	.word	0x00000000
        /*0024*/ 	.short	0x0005
        /*0026*/ 	.short	0x0024
        /*0028*/ 	.byte	0x00, 0xf0, 0x11, 0x00


	//----- nvinfo : EIATTR_KPARAM_INFO
	.align		4
.L_762:
        /*002c*/ 	.byte	0x04, 0x17
        /*002e*/ 	.short	(.L_764 - .L_763)
.L_763:
        /*0030*/ 	.word	0x00000000
        /*0034*/ 	.short	0x0004
        /*0036*/ 	.short	0x0020
        /*0038*/ 	.byte	0x00, 0xf0, 0x11, 0x00


	//----- nvinfo : EIATTR_KPARAM_INFO
	.align		4
.L_764:
        /*003c*/ 	.byte	0x04, 0x17
        /*003e*/ 	.short	(.L_766 - .L_765)
.L_765:
        /*0040*/ 	.word	0x00000000
        /*0044*/ 	.short	0x0003
        /*0046*/ 	.short	0x0018
        /*0048*/ 	.byte	0x00, 0xf0, 0x21, 0x00


	//----- nvinfo : EIATTR_KPARAM_INFO
	.align		4
.L_766:
        /*004c*/ 	.byte	0x04, 0x17
        /*004e*/ 	.short	(.L_768 - .L_767)
.L_767:
        /*0050*/ 	.word	0x00000000
        /*0054*/ 	.short	0x0002
        /*0056*/ 	.short	0x0010
        /*0058*/ 	.byte	0x00, 0xf0, 0x21, 0x00


	//----- nvinfo : EIATTR_KPARAM_INFO
	.align		4
.L_768:
        /*005c*/ 	.byte	0x04, 0x17
        /*005e*/ 	.short	(.L_770 - .L_769)
.L_769:
        /*0060*/ 	.word	0x00000000
        /*0064*/ 	.short	0x0001
        /*0066*/ 	.short	0x0008
        /*0068*/ 	.byte	0x00, 0xf0, 0x21, 0x00


	//----- nvinfo : EIATTR_KPARAM_INFO
	.align		4
.L_770:
        /*006c*/ 	.byte	0x04, 0x17
        /*006e*/ 	.short	(.L_772 - .L_771)
.L_771:
        /*0070*/ 	.word	0x00000000
        /*0074*/ 	.short	0x0000
        /*0076*/ 	.short	0x0000
        /*0078*/ 	.byte	0x00, 0xf0, 0x21, 0x00


	//----- nvinfo : EIATTR_MAXREG_COUNT
	.align		4
.L_772:
        /*007c*/ 	.byte	0x03, 0x1b
        /*007e*/ 	.short	0x00ff


	//----- nvinfo : EIATTR_NUM_BARRIERS
	.align		4
        /*0080*/ 	.byte	0x02, 0x4c
        /*0082*/ 	.byte	0x01
	.zero		1


	//----- nvinfo : EIATTR_MERCURY_ISA_VERSION
	.align		4
        /*0084*/ 	.byte	0x03, 0x5f
        /*0086*/ 	.short	0x0000


	//----- nvinfo : EIATTR_COOP_GROUP_MASK_REGIDS
	.align		4
        /*0088*/ 	.byte	0x04, 0x29
        /*008a*/ 	.short	(.L_774 - .L_773)


	//   ....[0]....
.L_773:
        /*008c*/ 	.word	0xffffffff


	//   ....[1]....
        /*0090*/ 	.word	0xffffffff


	//   ....[2]....
        /*0094*/ 	.word	0xffffffff


	//   ....[3]....
        /*0098*/ 	.word	0xffffffff


	//   ....[4]....
        /*009c*/ 	.word	0xffffffff


	//   ....[5]....
        /*00a0*/ 	.word	0xffffffff


	//   ....[6]....
        /*00a4*/ 	.word	0xffffffff


	//   ....[7]....
        /*00a8*/ 	.word	0xffffffff


	//   ....[8]....
        /*00ac*/ 	.word	0xffffffff


	//   ....[9]....
        /*00b0*/ 	.word	0xffffffff


	//   ....[10]....
        /*00b4*/ 	.word	0xffffffff


	//   ....[11]....
        /*00b8*/ 	.word	0xffffffff


	//   ....[12]....
        /*00bc*/ 	.word	0xffffffff


	//   ....[13]....
        /*00c0*/ 	.word	0xffffffff


	//   ....[14]....
        /*00c4*/ 	.word	0xffffffff


	//   ....[15]....
        /*00c8*/ 	.word	0xffffffff


	//   ....[16]....
        /*00cc*/ 	.word	0xffffffff


	//   ....[17]....
        /*00d0*/ 	.word	0xffffffff


	//   ....[18]....
        /*00d4*/ 	.word	0xffffffff


	//   ....[19]....
        /*00d8*/ 	.word	0xffffffff


	//   ....[20]....
        /*00dc*/ 	.word	0xffffffff


	//   ....[21]....
        /*00e0*/ 	.word	0xffffffff


	//   ....[22]....
        /*00e4*/ 	.word	0xffffffff


	//   ....[23]....
        /*00e8*/ 	.word	0xffffffff


	//   ....[24]....
        /*00ec*/ 	.word	0xffffffff


	//   ....[25]....
        /*00f0*/ 	.word	0xffffffff


	//   ....[26]....
        /*00f4*/ 	.word	0xffffffff


	//   ....[27]....
        /*00f8*/ 	.word	0xffffffff


	//   ....[28]....
        /*00fc*/ 	.word	0xffffffff


	//   ....[29]....
        /*0100*/ 	.word	0xffffffff


	//   ....[30]....
        /*0104*/ 	.word	0xffffffff


	//   ....[31]....
        /*0108*/ 	.word	0xffffffff


	//   ....[32]....
        /*010c*/ 	.word	0xffffffff


	//   ....[33]....
        /*0110*/ 	.word	0xffffffff


	//   ....[34]....
        /*0114*/ 	.word	0xffffffff


	//   ....[35]....
        /*0118*/ 	.word	0xffffffff


	//   ....[36]....
        /*011c*/ 	.word	0xffffffff


	//   ....[37]....
        /*0120*/ 	.word	0xffffffff


	//   ....[38]....
        /*0124*/ 	.word	0xffffffff


	//   ....[39]....
        /*0128*/ 	.word	0xffffffff


	//   ....[40]....
        /*012c*/ 	.word	0xffffffff


	//   ....[41]....
        /*0130*/ 	.word	0xffffffff


	//   ....[42]....
        /*0134*/ 	.word	0xffffffff


	//   ....[43]....
        /*0138*/ 	.word	0xffffffff


	//   ....[44]....
        /*013c*/ 	.word	0xffffffff


	//   ....[45]....
        /*0140*/ 	.word	0xffffffff


	//   ....[46]....
        /*0144*/ 	.word	0xffffffff


	//   ....[47]....
        /*0148*/ 	.word	0xffffffff


	//   ....[48]....
        /*014c*/ 	.word	0xffffffff


	//   ....[49]....
        /*0150*/ 	.word	0xffffffff


	//   ....[50]....
        /*0154*/ 	.word	0xffffffff


	//   ....[51]....
        /*0158*/ 	.word	0xffffffff


	//   ....[52]....
        /*015c*/ 	.word	0xffffffff


	//   ....[53]....
        /*0160*/ 	.word	0xffffffff


	//   ....[54]....
        /*0164*/ 	.word	0xffffffff


	//   ....[55]....
        /*0168*/ 	.word	0xffffffff


	//   ....[56]....
        /*016c*/ 	.word	0xffffffff


	//   ....[57]....
        /*0170*/ 	.word	0xffffffff


	//   ....[58]....
        /*0174*/ 	.word	0xffffffff


	//   ....[59]....
        /*0178*/ 	.word	0xffffffff


	//   ....[60]....
        /*017c*/ 	.word	0xffffffff


	//   ....[61]....
        /*0180*/ 	.word	0xffffffff


	//   ....[62]....
        /*0184*/ 	.word	0xffffffff


	//   ....[63]....
        /*0188*/ 	.word	0xffffffff


	//   ....[64]....
        /*018c*/ 	.word	0xffffffff


	//   ....[65]....
        /*0190*/ 	.word	0xffffffff


	//   ....[66]....
        /*0194*/ 	.word	0xffffffff


	//   ....[67]....
        /*0198*/ 	.word	0xffffffff


	//   ....[68]....
        /*019c*/ 	.word	0xffffffff


	//   ....[69]....
        /*01a0*/ 	.word	0xffffffff


	//   ....[70]....
        /*01a4*/ 	.word	0xffffffff


	//   ....[71]....
        /*01a8*/ 	.word	0xffffffff


	//   ....[72]....
        /*01ac*/ 	.word	0xffffffff


	//   ....[73]....
        /*01b0*/ 	.word	0xffffffff


	//   ....[74]....
        /*01b4*/ 	.word	0xffffffff


	//   ....[75]....
        /*01b8*/ 	.word	0xffffffff


	//   ....[76]....
        /*01bc*/ 	.word	0xffffffff


	//   ....[77]....
        /*01c0*/ 	.word	0xffffffff


	//   ....[78]....
        /*01c4*/ 	.word	0xffffffff


	//   ....[79]....
        /*01c8*/ 	.word	0xffffffff


	//   ....[80]....
        /*01cc*/ 	.word	0xffffffff


	//   ....[81]....
        /*01d0*/ 	.word	0xffffffff


	//   ....[82]....
        /*01d4*/ 	.word	0xffffffff


	//   ....[83]....
        /*01d8*/ 	.word	0xffffffff


	//   ....[84]....
        /*01dc*/ 	.word	0xffffffff


	//   ....[85]....
        /*01e0*/ 	.word	0xffffffff


	//   ....[86]....
        /*01e4*/ 	.word	0xffffffff


	//   ....[87]....
        /*01e8*/ 	.word	0xffffffff


	//   ....[88]....
        /*01ec*/ 	.word	0xffffffff


	//   ....[89]....
        /*01f0*/ 	.word	0xffffffff


	//   ....[90]....
        /*01f4*/ 	.word	0xffffffff


	//   ....[91]....
        /*01f8*/ 	.word	0xffffffff


	//   ....[92]....
        /*01fc*/ 	.word	0xffffffff


	//   ....[93]....
        /*0200*/ 	.word	0xffffffff


	//   ....[94]....
        /*0204*/ 	.word	0xffffffff


	//   ....[95]....
        /*0208*/ 	.word	0xffffffff


	//   ....[96]....
        /*020c*/ 	.word	0xffffffff


	//   ....[97]....
        /*0210*/ 	.word	0xffffffff


	//   ....[98]....
        /*0214*/ 	.word	0xffffffff


	//   ....[99]....
        /*0218*/ 	.word	0xffffffff


	//   ....[100]....
        /*021c*/ 	.word	0xffffffff


	//   ....[101]....
        /*0220*/ 	.word	0xffffffff


	//   ....[102]....
        /*0224*/ 	.word	0xffffffff


	//   ....[103]....
        /*0228*/ 	.word	0xffffffff


	//   ....[104]....
        /*022c*/ 	.word	0xffffffff


	//   ....[105]....
        /*0230*/ 	.word	0xffffffff


	//   ....[106]....
        /*0234*/ 	.word	0xffffffff


	//   ....[107]....
        /*0238*/ 	.word	0xffffffff


	//   ....[108]....
        /*023c*/ 	.word	0xffffffff


	//   ....[109]....
        /*0240*/ 	.word	0xffffffff


	//   ....[110]....
        /*0244*/ 	.word	0xffffffff


	//   ....[111]....
        /*0248*/ 	.word	0xffffffff


	//   ....[112]....
        /*024c*/ 	.word	0xffffffff


	//   ....[113]....
        /*0250*/ 	.word	0xffffffff


	//   ....[114]....
        /*0254*/ 	.word	0xffffffff


	//   ....[115]....
        /*0258*/ 	.word	0xffffffff


	//   ....[116]....
        /*025c*/ 	.word	0xffffffff


	//   ....[117]....
        /*0260*/ 	.word	0xffffffff


	//   ....[118]....
        /*0264*/ 	.word	0xffffffff


	//   ....[119]....
        /*0268*/ 	.word	0xffffffff


	//   ....[120]....
        /*026c*/ 	.word	0xffffffff


	//   ....[121]....
        /*0270*/ 	.word	0xffffffff


	//   ....[122]....
        /*0274*/ 	.word	0xffffffff


	//   ....[123]....
        /*0278*/ 	.word	0xffffffff


	//   ....[124]....
        /*027c*/ 	.word	0xffffffff


	//   ....[125]....
        /*0280*/ 	.word	0xffffffff


	//   ....[126]....
        /*0284*/ 	.word	0xffffffff


	//   ....[127]....
        /*0288*/ 	.word	0xffffffff


	//   ....[128]....
        /*028c*/ 	.word	0xffffffff


	//   ....[129]....
        /*0290*/ 	.word	0xffffffff


	//   ....[130]....
        /*0294*/ 	.word	0xffffffff


	//   ....[131]....
        /*0298*/ 	.word	0xffffffff


	//   ....[132]....
        /*029c*/ 	.word	0xffffffff


	//   ....[133]....
        /*02a0*/ 	.word	0xffffffff


	//   ....[134]....
        /*02a4*/ 	.word	0xffffffff


	//   ....[135]....
        /*02a8*/ 	.word	0xffffffff


	//   ....[136]....
        /*02ac*/ 	.word	0xffffffff


	//   ....[137]....
        /*02b0*/ 	.word	0xffffffff


	//   ....[138]....
        /*02b4*/ 	.word	0xffffffff


	//   ....[139]....
        /*02b8*/ 	.word	0xffffffff


	//   ....[140]....
        /*02bc*/ 	.word	0xffffffff


	//   ....[141]....
        /*02c0*/ 	.word	0xffffffff


	//   ....[142]....
        /*02c4*/ 	.word	0xffffffff


	//   ....[143]....
        /*02c8*/ 	.word	0xffffffff


	//   ....[144]....
        /*02cc*/ 	.word	0xffffffff


	//   ....[145]....
        /*02d0*/ 	.word	0xffffffff


	//   ....[146]....
        /*02d4*/ 	.word	0xffffffff


	//   ....[147]....
        /*02d8*/ 	.word	0xffffffff


	//   ....[148]....
        /*02dc*/ 	.word	0xffffffff


	//   ....[149]....
        /*02e0*/ 	.word	0xffffffff


	//   ....[150]....
        /*02e4*/ 	.word	0xffffffff


	//   ....[151]....
        /*02e8*/ 	.word	0xffffffff


	//   ....[152]....
        /*02ec*/ 	.word	0xffffffff


	//   ....[153]....
        /*02f0*/ 	.word	0xffffffff


	//   ....[154]....
        /*02f4*/ 	.word	0xffffffff


	//   ....[155]....
        /*02f8*/ 	.word	0xffffffff


	//   ....[156]....
        /*02fc*/ 	.word	0xffffffff


	//   ....[157]....
        /*0300*/ 	.word	0xffffffff


	//   ....[158]....
        /*0304*/ 	.word	0xffffffff


	//   ....[159]....
        /*0308*/ 	.word	0xffffffff


	//   ....[160]....
        /*030c*/ 	.word	0xffffffff


	//   ....[161]....
        /*0310*/ 	.word	0xffffffff


	//   ....[162]....
        /*0314*/ 	.word	0xffffffff


	//   ....[163]....
        /*0318*/ 	.word	0xffffffff


	//   ....[164]....
        /*031c*/ 	.word	0xffffffff


	//   ....[165]....
        /*0320*/ 	.word	0xffffffff


	//   ....[166]....
        /*0324*/ 	.word	0xffffffff


	//   ....[167]....
        /*0328*/ 	.word	0xffffffff


	//   ....[168]....
        /*032c*/ 	.word	0xffffffff


	//   ....[169]....
        /*0330*/ 	.word	0xffffffff


	//   ....[170]....
        /*0334*/ 	.word	0xffffffff


	//   ....[171]....
        /*0338*/ 	.word	0xffffffff


	//   ....[172]....
        /*033c*/ 	.word	0xffffffff


	//   ....[173]....
        /*0340*/ 	.word	0xffffffff


	//   ....[174]....
        /*0344*/ 	.word	0xffffffff


	//   ....[175]....
        /*0348*/ 	.word	0xffffffff


	//   ....[176]....
        /*034c*/ 	.word	0xffffffff


	//   ....[177]....
        /*0350*/ 	.word	0xffffffff


	//   ....[178]....
        /*0354*/ 	.word	0xffffffff


	//   ....[179]....
        /*0358*/ 	.word	0xffffffff


	//   ....[180]....
        /*035c*/ 	.word	0xffffffff


	//   ....[181]....
        /*0360*/ 	.word	0xffffffff


	//   ....[182]....
        /*0364*/ 	.word	0xffffffff


	//   ....[183]....
        /*0368*/ 	.word	0xffffffff


	//   ....[184]....
        /*036c*/ 	.word	0xffffffff


	//   ....[185]....
        /*0370*/ 	.word	0xffffffff


	//   ....[186]....
        /*0374*/ 	.word	0xffffffff


	//   ....[187]....
        /*0378*/ 	.word	0xffffffff


	//   ....[188]....
        /*037c*/ 	.word	0xffffffff


	//   ....[189]....
        /*0380*/ 	.word	0xffffffff


	//   ....[190]....
        /*0384*/ 	.word	0xffffffff


	//   ....[191]....
        /*0388*/ 	.word	0xffffffff


	//   ....[192]....
        /*038c*/ 	.word	0xffffffff


	//   ....[193]....
        /*0390*/ 	.word	0xffffffff


	//   ....[194]....
        /*0394*/ 	.word	0xffffffff


	//   ....[195]....
        /*0398*/ 	.word	0xffffffff


	//   ....[196]....
        /*039c*/ 	.word	0xffffffff


	//   ....[197]....
        /*03a0*/ 	.word	0xffffffff


	//   ....[198]....
        /*03a4*/ 	.word	0xffffffff


	//   ....[199]....
        /*03a8*/ 	.word	0xffffffff


	//   ....[200]....
        /*03ac*/ 	.word	0xffffffff


	//   ....[201]....
        /*03b0*/ 	.word	0xffffffff


	//   ....[202]....
        /*03b4*/ 	.word	0xffffffff


	//   ....[203]....
        /*03b8*/ 	.word	0xffffffff


	//   ....[204]....
        /*03bc*/ 	.word	0xffffffff


	//   ....[205]....
        /*03c0*/ 	.word	0xffffffff


	//   ....[206]....
        /*03c4*/ 	.word	0xffffffff


	//   ....[207]....
        /*03c8*/ 	.word	0xffffffff


	//   ....[208]....
        /*03cc*/ 	.word	0xffffffff


	//   ....[209]....
        /*03d0*/ 	.word	0xffffffff


	//   ....[210]....
        /*03d4*/ 	.word	0xffffffff


	//   ....[211]....
        /*03d8*/ 	.word	0xffffffff


	//   ....[212]....
        /*03dc*/ 	.word	0xffffffff


	//   ....[213]....
        /*03e0*/ 	.word	0xffffffff


	//   ....[214]....
        /*03e4*/ 	.word	0xffffffff


	//   ....[215]....
        /*03e8*/ 	.word	0xffffffff


	//   ....[216]....
        /*03ec*/ 	.word	0xffffffff


	//   ....[217]....
        /*03f0*/ 	.word	0xffffffff


	//   ....[218]....
        /*03f4*/ 	.word	0xffffffff


	//   ....[219]....
        /*03f8*/ 	.word	0xffffffff


	//   ....[220]....
        /*03fc*/ 	.word	0xffffffff


	//   ....[221]....
        /*0400*/ 	.word	0xffffffff


	//   ....[222]....
        /*0404*/ 	.word	0xffffffff


	//   ....[223]....
        /*0408*/ 	.word	0xffffffff


	//   ....[224]....
        /*040c*/ 	.word	0xffffffff


	//   ....[225]....
        /*0410*/ 	.word	0xffffffff


	//   ....[226]....
        /*0414*/ 	.word	0xffffffff


	//   ....[227]....
        /*0418*/ 	.word	0xffffffff


	//   ....[228]....
        /*041c*/ 	.word	0xffffffff


	//   ....[229]....
        /*0420*/ 	.word	0xffffffff


	//   ....[230]....
        /*0424*/ 	.word	0xffffffff


	//   ....[231]....
        /*0428*/ 	.word	0xffffffff


	//   ....[232]....
        /*042c*/ 	.word	0xffffffff


	//   ....[233]....
        /*0430*/ 	.word	0xffffffff


	//   ....[234]....
        /*0434*/ 	.word	0xffffffff


	//   ....[235]....
        /*0438*/ 	.word	0xffffffff


	//   ....[236]....
        /*043c*/ 	.word	0xffffffff


	//   ....[237]....
        /*0440*/ 	.word	0xffffffff


	//   ....[238]....
        /*0444*/ 	.word	0xffffffff


	//   ....[239]....
        /*0448*/ 	.word	0xffffffff


	//   ....[240]....
        /*044c*/ 	.word	0xffffffff


	//   ....[241]....
        /*0450*/ 	.word	0xffffffff


	//   ....[242]....
        /*0454*/ 	.word	0xffffffff


	//   ....[243]....
        /*0458*/ 	.word	0xffffffff


	//   ....[244]....
        /*045c*/ 	.word	0xffffffff


	//   ....[245]....
        /*0460*/ 	.word	0xffffffff


	//   ....[246]....
        /*0464*/ 	.word	0xffffffff


	//   ....[247]....
        /*0468*/ 	.word	0xffffffff


	//   ....[248]....
        /*046c*/ 	.word	0xffffffff


	//   ....[249]....
        /*0470*/ 	.word	0xffffffff


	//----- nvinfo : EIATTR_COOP_GROUP_INSTR_OFFSETS
	.align		4
.L_774:
        /*0474*/ 	.byte	0x04, 0x28
        /*0476*/ 	.short	(.L_776 - .L_775)


	//   ....[0]....
.L_775:
        /*0478*/ 	.word	0x00001bd0


	//   ....[1]....
        /*047c*/ 	.word	0x00001be0


	//   ....[2]....
        /*0480*/ 	.word	0x00001c10


	//   ....[3]....
        /*0484*/ 	.word	0x00001c20


	//   ....[4]....
        /*0488*/ 	.word	0x00001c60


	//   ....[5]....
        /*048c*/ 	.word	0x00001c70


	//   ....[6]....
        /*0490*/ 	.word	0x00001c90


	//   ....[7]....
        /*0494*/ 	.word	0x00001cb0


	//   ....[8]....
        /*0498*/ 	.word	0x00001d10


	//   ....[9]....
        /*049c*/ 	.word	0x00001d20


	//   ....[10]....
        /*04a0*/ 	.word	0x00001d50


	//   ....[11]....
        /*04a4*/ 	.word	0x00001d60


	//   ....[12]....
        /*04a8*/ 	.word	0x00001d70


	//   ....[13]....
        /*04ac*/ 	.word	0x00001d80


	//   ....[14]....
        /*04b0*/ 	.word	0x00001d90


	//   ....[15]....
        /*04b4*/ 	.word	0x00001da0


	//   ....[16]....
        /*04b8*/ 	.word	0x00001dc0


	//   ....[17]....
        /*04bc*/ 	.word	0x00001dd0


	//   ....[18]....
        /*04c0*/ 	.word	0x00001de0


	//   ....[19]....
        /*04c4*/ 	.word	0x00001df0


	//   ....[20]....
        /*04c8*/ 	.word	0x00001e00


	//   ....[21]....
        /*04cc*/ 	.word	0x00001e10


	//   ....[22]....
        /*04d0*/ 	.word	0x00001e30


	//   ....[23]....
        /*04d4*/ 	.word	0x00001e40


	//   ....[24]....
        /*04d8*/ 	.word	0x00001eb0


	//   ....[25]....
        /*04dc*/ 	.word	0x00001ec0


	//   ....[26]....
        /*04e0*/ 	.word	0x00001ed0


	//   ....[27]....
        /*04e4*/ 	.word	0x00001ee0


	//   ....[28]....
        /*04e8*/ 	.word	0x00001ef0


	//   ....[29]....
        /*04ec*/ 	.word	0x00001f00


	//   ....[30]....
        /*04f0*/ 	.word	0x00001f10


	//   ....[31]....
        /*04f4*/ 	.word	0x00001f20


	//   ....[32]....
        /*04f8*/ 	.word	0x00001f30


	//   ....[33]....
        /*04fc*/ 	.word	0x00001f40


	//   ....[34]....
        /*0500*/ 	.word	0x00001f80


	//   ....[35]....
        /*0504*/ 	.word	0x00001f90


	//   ....[36]....
        /*0508*/ 	.word	0x00001fa0


	//   ....[37]....
        /*050c*/ 	.word	0x00001fb0


	//   ....[38]....
        /*0510*/ 	.word	0x00001fc0


	//   ....[39]....
        /*0514*/ 	.word	0x00001fd0


	//   ....[40]....
        /*0518*/ 	.word	0x00002050


	//   ....[41]....
        /*051c*/ 	.word	0x00002060


	//   ....[42]....
        /*0520*/ 	.word	0x00002070


	//   ....[43]....
        /*0524*/ 	.word	0x00002080


	//   ....[44]....
        /*0528*/ 	.word	0x00002090


	//   ....[45]....
        /*052c*/ 	.word	0x000020a0


	//   ....[46]....
        /*0530*/ 	.word	0x000020b0


	//   ....[47]....
        /*0534*/ 	.word	0x000020c0


	//   ....[48]....
        /*0538*/ 	.word	0x000020d0


	//   ....[49]....
        /*053c*/ 	.word	0x000020e0


	//   ....[50]....
        /*0540*/ 	.word	0x00004380


	//   ....[51]....
        /*0544*/ 	.word	0x000043c0


	//   ....[52]....
        /*0548*/ 	.word	0x000043e0


	//   ....[53]....
        /*054c*/ 	.word	0x000043f0


	//   ....[54]....
        /*0550*/ 	.word	0x00004400


	//   ....[55]....
        /*0554*/ 	.word	0x00004410


	//   ....[56]....
        /*0558*/ 	.word	0x00004420


	//   ....[57]....
        /*055c*/ 	.word	0x00004430


	//   ....[58]....
        /*0560*/ 	.word	0x00004450


	//   ....[59]....
        /*0564*/ 	.word	0x00004460


	//   ....[60]....
        /*0568*/ 	.word	0x00004470


	//   ....[61]....
        /*056c*/ 	.word	0x00004480


	//   ....[62]....
        /*0570*/ 	.word	0x000044c0


	//   ....[63]....
        /*0574*/ 	.word	0x000044f0


	//   ....[64]....
        /*0578*/ 	.word	0x00004500


	//   ....[65]....
        /*057c*/ 	.word	0x00004510


	//   ....[66]....
        /*0580*/ 	.word	0x00004520


	//   ....[67]....
        /*0584*/ 	.word	0x00004530


	//   ....[68]....
        /*0588*/ 	.word	0x00004540


	//   ....[69]....
        /*058c*/ 	.word	0x00004550


	//   ....[70]....
        /*0590*/ 	.word	0x00004560


	//   ....[71]....
        /*0594*/ 	.word	0x00004570


	//   ....[72]....
        /*0598*/ 	.word	0x00004580


	//   ....[73]....
        /*059c*/ 	.word	0x00004590


	//   ....[74]....
        /*05a0*/ 	.word	0x00004600


	//   ....[75]....
        /*05a4*/ 	.word	0x00004610


	//   ....[76]....
        /*05a8*/ 	.word	0x00004620


	//   ....[77]....
        /*05ac*/ 	.word	0x00004630


	//   ....[78]....
        /*05b0*/ 	.word	0x00004640


	//   ....[79]....
        /*05b4*/ 	.word	0x00004650


	//   ....[80]....
        /*05b8*/ 	.word	0x00004660


	//   ....[81]....
        /*05bc*/ 	.word	0x00004670


	//   ....[82]....
        /*05c0*/ 	.word	0x00004680


	//   ....[83]....
        /*05c4*/ 	.word	0x00004690


	//   ....[84]....
        /*05c8*/ 	.word	0x000046a0


	//   ....[85]....
        /*05cc*/ 	.word	0x000046b0


	//   ....[86]....
        /*05d0*/ 	.word	0x00004720


	//   ....[87]....
        /*05d4*/ 	.word	0x00004730


	//   ....[88]....
        /*05d8*/ 	.word	0x00004740


	//   ....[89]....
        /*05dc*/ 	.word	0x00004750


	//   ....[90]....
        /*05e0*/ 	.word	0x00004760


	//   ....[91]....
        /*05e4*/ 	.word	0x00004770


	//   ....[92]....
        /*05e8*/ 	.word	0x00004780


	//   ....[93]....
        /*05ec*/ 	.word	0x00004790


	//   ....[94]....
        /*05f0*/ 	.word	0x000047a0


	//   ....[95]....
        /*05f4*/ 	.word	0x000047b0


	//   ....[96]....
        /*05f8*/ 	.word	0x000047c0


	//   ....[97]....
        /*05fc*/ 	.word	0x000047d0


	//   ....[98]....
        /*0600*/ 	.word	0x000047e0


	//   ....[99]....
        /*0604*/ 	.word	0x000047f0


	//   ....[100]....
        /*0608*/ 	.word	0x00006990


	//   ....[101]....
        /*060c*/ 	.word	0x000069d0


	//   ....[102]....
        /*0610*/ 	.word	0x000069f0


	//   ....[103]....
        /*0614*/ 	.word	0x00006a00


	//   ....[104]....
        /*0618*/ 	.word	0x00006a10


	//   ....[105]....
        /*061c*/ 	.word	0x00006a20


	//   ....[106]....
        /*0620*/ 	.word	0x00006a30


	//   ....[107]....
        /*0624*/ 	.word	0x00006a40


	//   ....[108]....
        /*0628*/ 	.word	0x00006a60


	//   ....[109]....
        /*062c*/ 	.word	0x00006a70


	//   ....[110]....
        /*0630*/ 	.word	0x00006a80


	//   ....[111]....
        /*0634*/ 	.word	0x00006a90


	//   ....[112]....
        /*0638*/ 	.word	0x00006ad0


	//   ....[113]....
        /*063c*/ 	.word	0x00006b00


	//   ....[114]....
        /*0640*/ 	.word	0x00006b10


	//   ....[115]....
        /*0644*/ 	.word	0x00006b20


	//   ....[116]....
        /*0648*/ 	.word	0x00006b30


	//   ....[117]....
        /*064c*/ 	.word	0x00006b40


	//   ....[118]....
        /*0650*/ 	.word	0x00006b50


	//   ....[119]....
        /*0654*/ 	.word	0x00006b60


	//   ....[120]....
        /*0658*/ 	.word	0x00006b70


	//   ....[121]....
        /*065c*/ 	.word	0x00006b80


	//   ....[122]....
        /*0660*/ 	.word	0x00006b90


	//   ....[123]....
        /*0664*/ 	.word	0x00006ba0


	//   ....[124]....
        /*0668*/ 	.word	0x00006c10


	//   ....[125]....
        /*066c*/ 	.word	0x00006c20


	//   ....[126]....
        /*0670*/ 	.word	0x00006c30


	//   ....[127]....
        /*0674*/ 	.word	0x00006c40


	//   ....[128]....
        /*0678*/ 	.word	0x00006c50


	//   ....[129]....
        /*067c*/ 	.word	0x00006c60


	//   ....[130]....
        /*0680*/ 	.word	0x00006c70


	//   ....[131]....
        /*0684*/ 	.word	0x00006c80


	//   ....[132]....
        /*0688*/ 	.word	0x00006c90


	//   ....[133]....
        /*068c*/ 	.word	0x00006ca0


	//   ....[134]....
        /*0690*/ 	.word	0x00006cb0


	//   ....[135]....
        /*0694*/ 	.word	0x00006cc0


	//   ....[136]....
        /*0698*/ 	.word	0x00006d30


	//   ....[137]....
        /*069c*/ 	.word	0x00006d40


	//   ....[138]....
        /*06a0*/ 	.word	0x00006d50


	//   ....[139]....
        /*06a4*/ 	.word	0x00006d60


	//   ....[140]....
        /*06a8*/ 	.word	0x00006d70


	//   ....[141]....
        /*06ac*/ 	.word	0x00006d80


	//   ....[142]....
        /*06b0*/ 	.word	0x00006d90


	//   ....[143]....
        /*06b4*/ 	.word	0x00006da0


	//   ....[144]....
        /*06b8*/ 	.word	0x00006db0


	//   ....[145]....
        /*06bc*/ 	.word	0x00006dc0


	//   ....[146]....
        /*06c0*/ 	.word	0x00006dd0


	//   ....[147]....
        /*06c4*/ 	.word	0x00006de0


	//   ....[148]....
        /*06c8*/ 	.word	0x00006df0


	//   ....[149]....
        /*06cc*/ 	.word	0x00006e00


	//   ....[150]....
        /*06d0*/ 	.word	0x00008fa0


	//   ....[151]....
        /*06d4*/ 	.word	0x00008fe0


	//   ....[152]....
        /*06d8*/ 	.word	0x00009000


	//   ....[153]....
        /*06dc*/ 	.word	0x00009010


	//   ....[154]....
        /*06e0*/ 	.word	0x00009020


	//   ....[155]....
        /*06e4*/ 	.word	0x00009030


	//   ....[156]....
        /*06e8*/ 	.word	0x00009040


	//   ....[157]....
        /*06ec*/ 	.word	0x00009050


	//   ....[158]....
        /*06f0*/ 	.word	0x00009070


	//   ....[159]....
        /*06f4*/ 	.word	0x00009080


	//   ....[160]....
        /*06f8*/ 	.word	0x00009090


	//   ....[161]....
        /*06fc*/ 	.word	0x000090a0


	//   ....[162]....
        /*0700*/ 	.word	0x000090e0


	//   ....[163]....
        /*0704*/ 	.word	0x00009110


	//   ....[164]....
        /*0708*/ 	.word	0x00009120


	//   ....[165]....
        /*070c*/ 	.word	0x00009130


	//   ....[166]....
        /*0710*/ 	.word	0x00009140


	//   ....[167]....
        /*0714*/ 	.word	0x00009150


	//   ....[168]....
        /*0718*/ 	.word	0x00009160


	//   ....[169]....
        /*071c*/ 	.word	0x00009170


	//   ....[170]....
        /*0720*/ 	.word	0x00009180


	//   ....[171]....
        /*0724*/ 	.word	0x00009190


	//   ....[172]....
        /*0728*/ 	.word	0x000091a0


	//   ....[173]....
        /*072c*/ 	.word	0x000091b0


	//   ....[174]....
        /*0730*/ 	.word	0x00009220


	//   ....[175]....
        /*0734*/ 	.word	0x00009230


	//   ....[176]....
        /*0738*/ 	.word	0x00009240


	//   ....[177]....
        /*073c*/ 	.word	0x00009250


	//   ....[178]....
        /*0740*/ 	.word	0x00009260


	//   ....[179]....
        /*0744*/ 	.word	0x00009270


	//   ....[180]....
        /*0748*/ 	.word	0x00009280


	//   ....[181]....
        /*074c*/ 	.word	0x00009290


	//   ....[182]....
        /*0750*/ 	.word	0x000092a0


	//   ....[183]....
        /*0754*/ 	.word	0x000092b0


	//   ....[184]....
        /*0758*/ 	.word	0x000092c0


	//   ....[185]....
        /*075c*/ 	.word	0x000092d0


	//   ....[186]....
        /*0760*/ 	.word	0x00009340


	//   ....[187]....
        /*0764*/ 	.word	0x00009350


	//   ....[188]....
        /*0768*/ 	.word	0x00009360


	//   ....[189]....
        /*076c*/ 	.word	0x00009370


	//   ....[190]....
        /*0770*/ 	.word	0x00009380


	//   ....[191]....
        /*0774*/ 	.word	0x00009390


	//   ....[192]....
        /*0778*/ 	.word	0x000093a0


	//   ....[193]....
        /*077c*/ 	.word	0x000093b0


	//   ....[194]....
        /*0780*/ 	.word	0x000093c0


	//   ....[195]....
        /*0784*/ 	.word	0x000093d0


	//   ....[196]....
        /*0788*/ 	.word	0x000093e0


	//   ....[197]....
        /*078c*/ 	.word	0x000093f0


	//   ....[198]....
        /*0790*/ 	.word	0x00009400


	//   ....[199]....
        /*0794*/ 	.word	0x00009410


	//   ....[200]....
        /*0798*/ 	.word	0x0000b5b0


	//   ....[201]....
        /*079c*/ 	.word	0x0000b5f0


	//   ....[202]....
        /*07a0*/ 	.word	0x0000b610


	//   ....[203]....
        /*07a4*/ 	.word	0x0000b620


	//   ....[204]....
        /*07a8*/ 	.word	0x0000b630


	//   ....[205]....
        /*07ac*/ 	.word	0x0000b640


	//   ....[206]....
        /*07b0*/ 	.word	0x0000b650


	//   ....[207]....
        /*07b4*/ 	.word	0x0000b660


	//   ....[208]....
        /*07b8*/ 	.word	0x0000b680


	//   ....[209]....
        /*07bc*/ 	.word	0x0000b690


	//   ....[210]....
        /*07c0*/ 	.word	0x0000b6a0


	//   ....[211]....
        /*07c4*/ 	.word	0x0000b6b0


	//   ....[212]....
        /*07c8*/ 	.word	0x0000b6f0


	//   ....[213]....
        /*07cc*/ 	.word	0x0000b720


	//   ....[214]....
        /*07d0*/ 	.word	0x0000b730


	//   ....[215]....
        /*07d4*/ 	.word	0x0000b740


	//   ....[216]....
        /*07d8*/ 	.word	0x0000b750


	//   ....[217]....
        /*07dc*/ 	.word	0x0000b760


	//   ....[218]....
        /*07e0*/ 	.word	0x0000b770


	//   ....[219]....
        /*07e4*/ 	.word	0x0000b780


	//   ....[220]....
        /*07e8*/ 	.word	0x0000b790


	//   ....[221]....
        /*07ec*/ 	.word	0x0000b7a0


	//   ....[222]....
        /*07f0*/ 	.word	0x0000b7b0


	//   ....[223]....
        /*07f4*/ 	.word	0x0000b7c0


	//   ....[224]....
        /*07f8*/ 	.word	0x0000b830


	//   ....[225]....
        /*07fc*/ 	.word	0x0000b840


	//   ....[226]....
        /*0800*/ 	.word	0x0000b850


	//   ....[227]....
        /*0804*/ 	.word	0x0000b860


	//   ....[228]....
        /*0808*/ 	.word	0x0000b870


	//   ....[229]....
        /*080c*/ 	.word	0x0000b880


	//   ....[230]....
        /*0810*/ 	.word	0x0000b890


	//   ....[231]....
        /*0814*/ 	.word	0x0000b8a0


	//   ....[232]....
        /*0818*/ 	.word	0x0000b8b0


	//   ....[233]....
        /*081c*/ 	.word	0x0000b8c0


	//   ....[234]....
        /*0820*/ 	.word	0x0000b8d0


	//   ....[235]....
        /*0824*/ 	.word	0x0000b8e0


	//   ....[236]....
        /*0828*/ 	.word	0x0000b950


	//   ....[237]....
        /*082c*/ 	.word	0x0000b960


	//   ....[238]....
        /*0830*/ 	.word	0x0000b970


	//   ....[239]....
        /*0834*/ 	.word	0x0000b980


	//   ....[240]....
        /*0838*/ 	.word	0x0000b990


	//   ....[241]....
        /*083c*/ 	.word	0x0000b9a0


	//   ....[242]....
        /*0840*/ 	.word	0x0000b9b0


	//   ....[243]....
        /*0844*/ 	.word	0x0000b9c0


	//   ....[244]....
        /*0848*/ 	.word	0x0000b9d0


	//   ....[245]....
        /*084c*/ 	.word	0x0000b9e0


	//   ....[246]....
        /*0850*/ 	.word	0x0000b9f0


	//   ....[247]....
        /*0854*/ 	.word	0x0000ba00


	//   ....[248]....
        /*0858*/ 	.word	0x0000ba10


	//   ....[249]....
        /*085c*/ 	.word	0x0000ba20


	//----- nvinfo : EIATTR_EXIT_INSTR_OFFSETS
	.align		4
.L_776:
        /*0860*/ 	.byte	0x04, 0x1c
        /*0862*/ 	.short	(.L_778 - .L_777)


	//   ....[0]....
.L_777:
        /*0864*/ 	.word	0x0000de20


	//   ....[1]....
        /*0868*/ 	.word	0x0000f010


	//   ....[2]....
        /*086c*/ 	.word	0x0000f0a0


	//----- nvinfo : EIATTR_MAX_THREADS
	.align		4
.L_778:
        /*0870*/ 	.byte	0x04, 0x05
        /*0872*/ 	.short	(.L_780 - .L_779)
.L_779:
        /*0874*/ 	.word	0x00000020
        /*0878*/ 	.word	0x00000001
        /*087c*/ 	.word	0x00000001


	//----- nvinfo : EIATTR_CRS_STACK_SIZE
	.align		4
.L_780:
        /*0880*/ 	.byte	0x04, 0x1e
        /*0882*/ 	.short	(.L_782 - .L_781)
.L_781:
        /*0884*/ 	.word	0x00000000
.L_782:


//--------------------- .nv.info._ZN17fastertransformer38beam_online_softmax_topk_stage1_kernelI6__halfLi1ELi32ELi64EEEvPKT_S4_PKbPfiiPKi --------------------------
	.section	.nv.info._ZN17fastertransformer38beam_online_softmax_topk_stage1_kernelI6__halfLi1ELi32ELi64EEEvPKT_S4_PKbPfiiPKi,"",@"SHT_CUDA_INFO"
	.sectionflags	@""
	.align	4


	//----- nvinfo : EIATTR_CUDA_API_VERSION
	.align		4
        /*0000*/ 	.byte	0x04, 0x37
        /*0002*/ 	.short	(.L_784 - .L_783)
.L_783:
        /*0004*/ 	.word	0x00000082


	//----- nvinfo : EIATTR_SW2861232_WAR
	.align		4
.L_784:
        /*0008*/ 	.byte	0x01, 0x35
	.zero		2


	//----- nvinfo : EIATTR_PARAM_CBANK
	.align		4
        /*000c*/ 	.byte	0x04, 0x0a
        /*000e*/ 	.short	(.L_786 - .L_785)
	.align		4
.L_785:
        /*0010*/ 	.word	index@(.nv.constant0._ZN17fastertransformer38beam_online_softmax_topk_stage1_kernelI6__halfLi1ELi32ELi64EEEvPKT_S4_PKbPfiiPKi)
        /*0014*/ 	.short	0x0160
        /*0016*/ 	.short	0x0030


	//----- nvinfo : EIATTR_CBANK_PARAM_SIZE
	.align		4
.L_786:
        /*0018*/ 	.byte	0x03, 0x19
        /*001a*/ 	.short	0x0030


	//----- nvinfo : EIATTR_KPARAM_INFO
	.align		4
        /*001c*/ 	.byte	0x04, 0x17
        /*001e*/ 	.short	(.L_788 - .L_787)
.L_787:
        /*0020*/ 	.word	0x00000000
        /*0024*/ 	.short	0x0006
        /*0026*/ 	.short	0x0028
        /*0028*/ 	.byte	0x00, 0xf0, 0x21, 0x00


	//----- nvinfo : EIATTR_KPARAM_INFO
	.align		4
.L_788:
        /*002c*/ 	.byte	0x04, 0x17
        /*002e*/ 	.short	(.L_790 - .L_789)
.L_789:
        /*0030*/ 	.word	0x00000000
        /*0034*/ 	.short	0x0005
        /*0036*/ 	.short	0x0024
        /*0038*/ 	.byte	0x00, 0xf0, 0x11, 0x00


	//----- nvinfo : EIATTR_KPARAM_INFO
	.align		4
.L_790:
        /*003c*/ 	.byte	0x04, 0x17
        /*003e*/ 	.short	(.L_792 - .L_791)
.L_791:
        /*0040*/ 	.word	0x00000000
        /*0044*/ 	.short	0x0004
        /*0046*/ 	.short	0x0020
        /*0048*/ 	.byte	0x00, 0xf0, 0x11, 0x00


	//----- nvinfo : EIATTR_KPARAM_INFO
	.align		4
.L_792:
        /*004c*/ 	.byte	0x04, 0x17
        /*004e*/ 	.short	(.L_794 - .L_793)
.L_793:
        /*0050*/ 	.word	0x00000000
        /*0054*/ 	.short	0x0003
        /*0056*/ 	.short	0x0018
        /*0058*/ 	.byte	0x00, 0xf0, 0x21, 0x00


	//----- nvinfo : EIATTR_KPARAM_INFO
	.align		4
.L_794:
        /*005c*/ 	.byte	0x04, 0x17
        /*005e*/ 	.short	(.L_796 - .L_795)
.L_795:
        /*0060*/ 	.word	0x00000000
        /*0064*/ 	.short	0x0002
        /*0066*/ 	.short	0x0010
        /*0068*/ 	.byte	0x00, 0xf0, 0x21, 0x00


	//----- nvinfo : EIATTR_KPARAM_INFO
	.align		4
.L_796:
        /*006c*/ 	.byte	0x04, 0x17
        /*006e*/ 	.short	(.L_798 - .L_797)
.L_797:
        /*0070*/ 	.word	0x00000000
        /*0074*/ 	.short	0x0001
        /*0076*/ 	.short	0x0008
        /*0078*/ 	.byte	0x00, 0xf0, 0x21, 0x00


	//----- nvinfo : EIATTR_KPARAM_INFO
	.align		4
.L_798:
        /*007c*/ 	.byte	0x04, 0x17
        /*007e*/ 	.short	(.L_800 - .L_799)
.L_799:
        /*0080*/ 	.word	0x00000000
        /*0084*/ 	.short	0x0000
        /*0086*/ 	.short	0x0000
        /*0088*/ 	.byte	0x00, 0xf0, 0x21, 0x00


	//----- nvinfo : EIATTR_MAXREG_COUNT
	.align		4
.L_800:
        /*008c*/ 	.byte	0x03, 0x1b
        /*008e*/ 	.short	0x00ff


	//----- nvinfo : EIATTR_NUM_BARRIERS
	.align		4
        /*0090*/ 	.byte	0x02, 0x4c
        /*0092*/ 	.byte	0x01
	.zero		1


	//----- nvinfo : EIATTR_MERCURY_ISA_VERSION
	.align		4
        /*0094*/ 	.byte	0x03, 0x5f
        /*0096*/ 	.short	0x0000


	//----- nvinfo : EIATTR_COOP_GROUP_MASK_REGIDS
	.align		4
        /*0098*/ 	.byte	0x04, 0x29
        /*009a*/ 	.short	(.L_802 - .L_801)


	//   ....[0]....
.L_801:
        /*009c*/ 	.word	0xffffffff


	//   ....[1]....
        /*00a0*/ 	.word	0xffffffff


	//   ....[2]....
        /*00a4*/ 	.word	0xffffffff


	//   ....[3]....
        /*00a8*/ 	.word	0xffffffff


	//   ....[4]....
        /*00ac*/ 	.word	0xffffffff


	//   ....[5]....
        /*00b0*/ 	.word	0xffffffff


	//   ....[6]....
        /*00b4*/ 	.word	0xffffffff


	//   ....[7]....
        /*00b8*/ 	.word	0xffffffff


	//   ....[8]....
        /*00bc*/ 	.word	0xffffffff


	//   ....[9]....
        /*00c0*/ 	.word	0xffffffff


	//   ....[10]....
        /*00c4*/ 	.word	0xffffffff


	//   ....[11]....
        /*00c8*/ 	.word	0xffffffff


	//   ....[12]....
        /*00cc*/ 	.word	0xffffffff


	//   ....[13]....
        /*00d0*/ 	.word	0xffffffff


	//   ....[14]....
        /*00d4*/ 	.word	0xffffffff


	//   ....[15]....
        /*00d8*/ 	.word	0xffffffff


	//   ....[16]....
        /*00dc*/ 	.word	0xffffffff


	//   ....[17]....
        /*00e0*/ 	.word	0xffffffff


	//   ....[18]....
        /*00e4*/ 	.word	0xffffffff


	//   ....[19]....
        /*00e8*/ 	.word	0xffffffff


	//   ....[20]....
        /*00ec*/ 	.word	0xffffffff


	//   ....[21]....
        /*00f0*/ 	.word	0xffffffff


	//   ....[22]....
        /*00f4*/ 	.word	0xffffffff


	//   ....[23]....
        /*00f8*/ 	.word	0xffffffff


	//   ....[24]....
        /*00fc*/ 	.word	0xffffffff


	//   ....[25]....
        /*0100*/ 	.word	0xffffffff


	//   ....[26]....
        /*0104*/ 	.word	0xffffffff


	//   ....[27]....
        /*0108*/ 	.word	0xffffffff


	//   ....[28]....
        /*010c*/ 	.word	0xffffffff


	//   ....[29]....
        /*0110*/ 	.word	0xffffffff


	//   ....[30]....
        /*0114*/ 	.word	0xffffffff


	//   ....[31]....
        /*0118*/ 	.word	0xffffffff


	//   ....[32]....
        /*011c*/ 	.word	0xffffffff


	//   ....[33]....
        /*0120*/ 	.word	0xffffffff


	//   ....[34]....
        /*0124*/ 	.word	0xffffffff


	//   ....[35]....
        /*0128*/ 	.word	0xffffffff


	//   ....[36]....
        /*012c*/ 	.word	0xffffffff


	//   ....[37]....
        /*0130*/ 	.word	0xffffffff


	//   ....[38]....
        /*0134*/ 	.word	0xffffffff


	//   ....[39]....
        /*0138*/ 	.word	0xffffffff


	//   ....[40]....
        /*013c*/ 	.word	0xffffffff


	//   ....[41]....
        /*0140*/ 	.word	0xffffffff


	//   ....[42]....
        /*0144*/ 	.word	0xffffffff


	//   ....[43]....
        /*0148*/ 	.word	0xffffffff


	//   ....[44]....
        /*014c*/ 	.word	0xffffffff


	//   ....[45]....
        /*0150*/ 	.word	0xffffffff


	//   ....[46]....
        /*0154*/ 	.word	0xffffffff


	//   ....[47]....
        /*0158*/ 	.word	0xffffffff


	//   ....[48]....
        /*015c*/ 	.word	0xffffffff


	//   ....[49]....
        /*0160*/ 	.word	0xffffffff


	//   ....[50]....
        /*0164*/ 	.word	0xffffffff


	//   ....[51]....
        /*0168*/ 	.word	0xffffffff


	//   ....[52]....
        /*016c*/ 	.word	0xffffffff


	//   ....[53]....
        /*0170*/ 	.word	0xffffffff


	//   ....[54]....
        /*0174*/ 	.word	0xffffffff


	//   ....[55]....
        /*0178*/ 	.word	0xffffffff


	//   ....[56]....
        /*017c*/ 	.word	0xffffffff


	//   ....[57]....
        /*0180*/ 	.word	0xffffffff


	//   ....[58]....
        /*0184*/ 	.word	0xffffffff


	//   ....[59]....
        /*0188*/ 	.word	0xffffffff


	//   ....[60]....
        /*018c*/ 	.word	0xffffffff


	//   ....[61]....
        /*0190*/ 	.word	0xffffffff


	//   ....[62]....
        /*0194*/ 	.word	0xffffffff


	//   ....[63]....
        /*0198*/ 	.word	0xffffffff


	//   ....[64]....
        /*019c*/ 	.word	0xffffffff


	//   ....[65]....
        /*01a0*/ 	.word	0xffffffff


	//   ....[66]....
        /*01a4*/ 	.word	0xffffffff


	//   ....[67]....
        /*01a8*/ 	.word	0xffffffff


	//   ....[68]....
        /*01ac*/ 	.word	0xffffffff


	//   ....[69]....
        /*01b0*/ 	.word	0xffffffff


	//   ....[70]....
        /*01b4*/ 	.word	0xffffffff


	//   ....[71]....
        /*01b8*/ 	.word	0xffffffff


	//   ....[72]....
        /*01bc*/ 	.word	0xffffffff


	//   ....[73]....
        /*01c0*/ 	.word	0xffffffff


	//   ....[74]....
        /*01c4*/ 	.word	0xffffffff


	//   ....[75]....
        /*01c8*/ 	.word	0xffffffff


	//   ....[76]....
        /*01cc*/ 	.word	0xffffffff


	//   ....[77]....
        /*01d0*/ 	.word	0xffffffff


	//   ....[78]....
        /*01d4*/ 	.word	0xffffffff


	//   ....[79]....
        /*01d8*/ 	.word	0xffffffff


	//   ....[80]....
        /*01dc*/ 	.word	0xffffffff


	//   ....[81]....
        /*01e0*/ 	.word	0xffffffff


	//   ....[82]....
        /*01e4*/ 	.word	0xffffffff


	//   ....[83]....
        /*01e8*/ 	.word	0xffffffff


	//   ....[84]....
        /*01ec*/ 	.word	0xffffffff


	//   ....[85]....
        /*01f0*/ 	.word	0xffffffff


	//   ....[86]....
        /*01f4*/ 	.word	0xffffffff


	//   ....[87]....
        /*01f8*/ 	.word	0xffffffff


	//   ....[88]....
        /*01fc*/ 	.word	0xffffffff


	//   ....[89]....
        /*0200*/ 	.word	0xffffffff


	//   ....[90]....
        /*0204*/ 	.word	0xffffffff


	//   ....[91]....
        /*0208*/ 	.word	0xffffffff


	//   ....[92]....
        /*020c*/ 	.word	0xffffffff


	//   ....[93]....
        /*0210*/ 	.word	0xffffffff


	//   ....[94]....
        /*0214*/ 	.word	0xffffffff


	//   ....[95]....
        /*0218*/ 	.word	0xffffffff


	//   ....[96]....
        /*021c*/ 	.word	0xffffffff


	//   ....[97]....
        /*0220*/ 	.word	0xffffffff


	//   ....[98]....
        /*0224*/ 	.word	0xffffffff


	//   ....[99]....
        /*0228*/ 	.word	0xffffffff


	//   ....[100]....
        /*022c*/ 	.word	0xffffffff


	//   ....[101]....
        /*0230*/ 	.word	0xffffffff


	//   ....[102]....
        /*0234*/ 	.word	0xffffffff


	//   ....[103]....
        /*0238*/ 	.word	0xffffffff


	//   ....[104]....
        /*023c*/ 	.word	0xffffffff


	//   ....[105]....
        /*0240*/ 	.word	0xffffffff


	//   ....[106]....
        /*0244*/ 	.word	0xffffffff


	//   ....[107]....
        /*0248*/ 	.word	0xffffffff


	//   ....[108]....
        /*024c*/ 	.word	0xffffffff


	//   ....[109]....
        /*0250*/ 	.word	0xffffffff


	//   ....[110]....
        /*0254*/ 	.word	0xffffffff


	//   ....[111]....
        /*0258*/ 	.word	0xffffffff


	//   ....[112]....
        /*025c*/ 	.word	0xffffffff


	//   ....[113]....
        /*0260*/ 	.word	0xffffffff


	//   ....[114]....
        /*0264*/ 	.word	0xffffffff


	//   ....[115]....
        /*0268*/ 	.word	0xffffffff


	//   ....[116]....
        /*026c*/ 	.word	0xffffffff


	//   ....[117]....
        /*0270*/ 	.word	0xffffffff


	//   ....[118]....
        /*0274*/ 	.word	0xffffffff


	//   ....[119]....
        /*0278*/ 	.word	0xffffffff


	//   ....[120]....
        /*027c*/ 	.word	0xffffffff


	//   ....[121]....
        /*0280*/ 	.word	0xffffffff


	//   ....[122]....
        /*0284*/ 	.word	0xffffffff


	//   ....[123]....
        /*0288*/ 	.word	0xffffffff


	//   ....[124]....
        /*028c*/ 	.word	0xffffffff


	//   ....[125]....
        /*0290*/ 	.word	0xffffffff


	//   ....[126]....
        /*0294*/ 	.word	0xffffffff


	//   ....[127]....
        /*0298*/ 	.word	0xffffffff


	//   ....[128]....
        /*029c*/ 	.word	0xffffffff


	//   ....[129]....
        /*02a0*/ 	.word	0xffffffff


	//   ....[130]....
        /*02a4*/ 	.word	0xffffffff


	//   ....[131]....
        /*02a8*/ 	.word	0xffffffff


	//   ....[132]....
        /*02ac*/ 	.word	0xffffffff


	//   ....[133]....
        /*02b0*/ 	.word	0xffffffff


	//   ....[134]....
        /*02b4*/ 	.word	0xffffffff


	//   ....[135]....
        /*02b8*/ 	.word	0xffffffff


	//   ....[136]....
        /*02bc*/ 	.word	0xffffffff


	//   ....[137]....
        /*02c0*/ 	.word	0xffffffff


	//   ....[138]....
        /*02c4*/ 	.word	0xffffffff


	//   ....[139]....
        /*02c8*/ 	.word	0xffffffff


	//   ....[140]....
        /*02cc*/ 	.word	0xffffffff


	//   ....[141]....
        /*02d0*/ 	.word	0xffffffff


	//   ....[142]....
        /*02d4*/ 	.word	0xffffffff


	//   ....[143]....
        /*02d8*/ 	.word	0xffffffff


	//   ....[144]....
        /*02dc*/ 	.word	0xffffffff


	//   ....[145]....
        /*02e0*/ 	.word	0xffffffff


	//   ....[146]....
        /*02e4*/ 	.word	0xffffffff


	//   ....[147]....
        /*02e8*/ 	.word	0xffffffff


	//   ....[148]....
        /*02ec*/ 	.word	0xffffffff


	//   ....[149]....
        /*02f0*/ 	.word	0xffffffff


	//   ....[150]....
        /*02f4*/ 	.word	0xffffffff


	//   ....[151]....
        /*02f8*/ 	.word	0xffffffff


	//   ....[152]....
        /*02fc*/ 	.word	0xffffffff


	//   ....[153]....
        /*0300*/ 	.word	0xffffffff


	//   ....[154]....
        /*0304*/ 	.word	0xffffffff


	//   ....[155]....
        /*0308*/ 	.word	0xffffffff


	//   ....[156]....
        /*030c*/ 	.word	0xffffffff


	//   ....[157]....
        /*0310*/ 	.word	0xffffffff


	//   ....[158]....
        /*0314*/ 	.word	0xffffffff


	//   ....[159]....
        /*0318*/ 	.word	0xffffffff


	//   ....[160]....
        /*031c*/ 	.word	0xffffffff


	//   ....[161]....
        /*0320*/ 	.word	0xffffffff


	//   ....[162]....
        /*0324*/ 	.word	0xffffffff


	//   ....[163]....
        /*0328*/ 	.word	0xffffffff


	//   ....[164]....
        /*032c*/ 	.word	0xffffffff


	//   ....[165]....
        /*0330*/ 	.word	0xffffffff


	//   ....[166]....
        /*0334*/ 	.word	0xffffffff


	//   ....[167]....
        /*0338*/ 	.word	0xffffffff


	//   ....[168]....
        /*033c*/ 	.word	0xffffffff


	//   ....[169]....
        /*0340*/ 	.word	0xffffffff


	//   ....[170]....
        /*0344*/ 	.word	0xffffffff


	//   ....[171]....
        /*0348*/ 	.word	0xffffffff


	//   ....[172]....
        /*034c*/ 	.word	0xffffffff


	//   ....[173]....
        /*0350*/ 	.word	0xffffffff


	//   ....[174]....
        /*0354*/ 	.word	0xffffffff


	//   ....[175]....
        /*0358*/ 	.word	0xffffffff


	//   ....[176]....
        /*035c*/ 	.word	0xffffffff


	//   ....[177]....
        /*0360*/ 	.word	0xffffffff


	//   ....[178]....
        /*0364*/ 	.word	0xffffffff


	//   ....[179]....
        /*0368*/ 	.word	0xffffffff


	//   ....[180]....
        /*036c*/ 	.word	0xffffffff


	//   ....[181]....
        /*0370*/ 	.word	0xffffffff


	//   ....[182]....
        /*0374*/ 	.word	0xffffffff


	//   ....[183]....
        /*0378*/ 	.word	0xffffffff


	//   ....[184]....
        /*037c*/ 	.word	0xffffffff


	//   ....[185]....
        /*0380*/ 	.word	0xffffffff


	//   ....[186]....
        /*0384*/ 	.word	0xffffffff


	//   ....[187]....
        /*0388*/ 	.word	0xffffffff


	//   ....[188]....
        /*038c*/ 	.word	0xffffffff


	//   ....[189]....
        /*0390*/ 	.word	0xffffffff


	//   ....[190]....
        /*0394*/ 	.word	0xffffffff


	//   ....[191]....
        /*0398*/ 	.word	0xffffffff


	//   ....[192]....
        /*039c*/ 	.word	0xffffffff


	//   ....[193]....
        /*03a0*/ 	.word	0xffffffff


	//   ....[194]....
        /*03a4*/ 	.word	0xffffffff


	//   ....[195]....
        /*03a8*/ 	.word	0xffffffff


	//   ....[196]....
        /*03ac*/ 	.word	0xffffffff


	//   ....[197]....
        /*03b0*/ 	.word	0xffffffff


	//   ....[198]....
        /*03b4*/ 	.word	0xffffffff


	//   ....[199]....
        /*03b8*/ 	.word	0xffffffff


	//   ....[200]....
        /*03bc*/ 	.word	0xffffffff


	//   ....[201]....
        /*03c0*/ 	.word	0xffffffff


	//   ....[202]....
        /*03c4*/ 	.word	0xffffffff


	//   ....[203]....
        /*03c8*/ 	.word	0xffffffff


	//   ....[204]....
        /*03cc*/ 	.word	0xffffffff


	//   ....[205]....
        /*03d0*/ 	.word	0xffffffff


	//   ....[206]....
        /*03d4*/ 	.word	0xffffffff


	//   ....[207]....
        /*03d8*/ 	.word	0xffffffff


	//   ....[208]....
        /*03dc*/ 	.word	0xffffffff


	//   ....[209]....
        /*03e0*/ 	.word	0xffffffff


	//   ....[210]....
        /*03e4*/ 	.word	0xffffffff


	//   ....[211]....
        /*03e8*/ 	.word	0xffffffff


	//   ....[212]....
        /*03ec*/ 	.word	0xffffffff


	//   ....[213]....
        /*03f0*/ 	.word	0xffffffff


	//   ....[214]....
        /*03f4*/ 	.word	0xffffffff


	//   ....[215]....
        /*03f8*/ 	.word	0xffffffff


	//   ....[216]....
        /*03fc*/ 	.word	0xffffffff


	//   ....[217]....
        /*0400*/ 	.word	0xffffffff


	//   ....[218]....
        /*0404*/ 	.word	0xffffffff


	//   ....[219]....
        /*0408*/ 	.word	0xffffffff


	//   ....[220]....
        /*040c*/ 	.word	0xffffffff


	//   ....[221]....
        /*0410*/ 	.word	0xffffffff


	//   ....[222]....
        /*0414*/ 	.word	0xffffffff


	//   ....[223]....
        /*0418*/ 	.word	0xffffffff


	//   ....[224]....
        /*041c*/ 	.word	0xffffffff


	//   ....[225]....
        /*0420*/ 	.word	0xffffffff


	//   ....[226]....
        /*0424*/ 	.word	0xffffffff


	//   ....[227]....
        /*0428*/ 	.word	0xffffffff


	//   ....[228]....
        /*042c*/ 	.word	0xffffffff


	//   ....[229]....
        /*0430*/ 	.word	0xffffffff


	//   ....[230]....
        /*0434*/ 	.word	0xffffffff


	//   ....[231]....
        /*0438*/ 	.word	0xffffffff


	//   ....[232]....
        /*043c*/ 	.word	0xffffffff


	//   ....[233]....
        /*0440*/ 	.word	0xffffffff


	//   ....[234]....
        /*0444*/ 	.word	0xffffffff


	//   ....[235]....
        /*0448*/ 	.word	0xffffffff


	//   ....[236]....
        /*044c*/ 	.word	0xffffffff


	//   ....[237]....
        /*0450*/ 	.word	0xffffffff


	//   ....[238]....
        /*0454*/ 	.word	0xffffffff


	//   ....[239]....
        /*0458*/ 	.word	0xffffffff


	//   ....[240]....
        /*045c*/ 	.word	0xffffffff


	//   ....[241]....
        /*0460*/ 	.word	0xffffffff


	//   ....[242]....
        /*0464*/ 	.word	0xffffffff


	//   ....[243]....
        /*0468*/ 	.word	0xffffffff


	//   ....[244]....
        /*046c*/ 	.word	0xffffffff


	//   ....[245]....
        /*0470*/ 	.word	0xffffffff


	//   ....[246]....
        /*0474*/ 	.word	0xffffffff


	//   ....[247]....
        /*0478*/ 	.word	0xffffffff


	//   ....[248]....
        /*047c*/ 	.word	0xffffffff


	//   ....[249]....
        /*0480*/ 	.word	0xffffffff


	//----- nvinfo : EIATTR_COOP_GROUP_INSTR_OFFSETS
	.align		4
.L_802:
        /*0484*/ 	.byte	0x04, 0x28
        /*0486*/ 	.short	(.L_804 - .L_803)


	//   ....[0]....
.L_803:
        /*0488*/ 	.word	0x00007210


	//   ....[1]....
        /*048c*/ 	.word	0x00007250


	//   ....[2]....
        /*0490*/ 	.word	0x00007270


	//   ....[3]....
        /*0494*/ 	.word	0x00007280


	//   ....[4]....
        /*0498*/ 	.word	0x00007290


	//   ....[5]....
        /*049c*/ 	.word	0x000072a0


	//   ....[6]....
        /*04a0*/ 	.word	0x000072b0


	//   ....[7]....
        /*04a4*/ 	.word	0x000072d0


	//   ....[8]....
        /*04a8*/ 	.word	0x00007300


	//   ....[9]....
        /*04ac*/ 	.word	0x00007310


	//   ....[10]....
        /*04b0*/ 	.word	0x00007320


	//   ....[11]....
        /*04b4*/ 	.word	0x00007330


	//   ....[12]....
        /*04b8*/ 	.word	0x00007340


	//   ....[13]....
        /*04bc*/ 	.word	0x00007350


	//   ....[14]....
        /*04c0*/ 	.word	0x00007360


	//   ....[15]....
        /*04c4*/ 	.word	0x00007370


	//   ....[16]....
        /*04c8*/ 	.word	0x00007380


	//   ....[17]....
        /*04cc*/ 	.word	0x00007390


	//   ....[18]....
        /*04d0*/ 	.word	0x000073a0


	//   ....[19]....
        /*04d4*/ 	.word	0x000073b0


	//   ....[20]....
        /*04d8*/ 	.word	0x000073c0


	//   ....[21]....
        /*04dc*/ 	.word	0x000073d0


	//   ....[22]....
        /*04e0*/ 	.word	0x000073e0


	//   ....[23]....
        /*04e4*/ 	.word	0x000073f0


	//   ....[24]....
        /*04e8*/ 	.word	0x00007400


	//   ....[25]....
        /*04ec*/ 	.word	0x00007410


	//   ....[26]....
        /*04f0*/ 	.word	0x00007420


	//   ....[27]....
        /*04f4*/ 	.word	0x00007430


	//   ....[28]....
        /*04f8*/ 	.word	0x00007440


	//   ....[29]....
        /*04fc*/ 	.word	0x00007450


	//   ....[30]....
        /*0500*/ 	.word	0x00007460


	//   ....[31]....
        /*0504*/ 	.word	0x00007470


	//   ....[32]....
        /*0508*/ 	.word	0x00007480


	//   ....[33]....
        /*050c*/ 	.word	0x00007490


	//   ....[34]....
        /*0510*/ 	.word	0x000074a0


	//   ....[35]....
        /*0514*/ 	.word	0x000074b0


	//   ....[36]....
        /*0518*/ 	.word	0x000074c0


	//   ....[37]....
        /*051c*/ 	.word	0x000074d0


	//   ....[38]....
        /*0520*/ 	.word	0x000074e0


	//   ....[39]....
        /*0524*/ 	.word	0x000074f0


	//   ....[40]....
        /*0528*/ 	.word	0x00007500


	//   ....[41]....
        /*052c*/ 	.word	0x00007510


	//   ....[42]....
        /*0530*/ 	.word	0x00007520


	//   ....[43]....
        /*0534*/ 	.word	0x00007530


	//   ....[44]....
        /*0538*/ 	.word	0x00007540


	//   ....[45]....
        /*053c*/ 	.word	0x00007550


	//   ....[46]....
        /*0540*/ 	.word	0x00007560


	//   ....[47]....
        /*0544*/ 	.word	0x00007570


	//   ....[48]....
        /*0548*/ 	.word	0x00007580


	//   ....[49]....
        /*054c*/ 	.word	0x00007590


	//   ....[50]....
        /*0550*/ 	.word	0x00009830


	//   ....[51]....
        /*0554*/ 	.word	0x00009870


	//   ....[52]....
        /*0558*/ 	.word	0x000098a0


	//   ....[53]....
        /*055c*/ 	.word	0x000098b0


	//   ....[54]....
        /*0560*/ 	.word	0x000098c0


	//   ....[55]....
        /*0564*/ 	.word	0x000098d0


	//   ....[56]....
        /*0568*/ 	.word	0x000098e0


	//   ....[57]....
        /*056c*/ 	.word	0x00009900


	//   ....[58]....
        /*0570*/ 	.word	0x00009910


	//   ....[59]....
        /*0574*/ 	.word	0x00009930


	//   ....[60]....
        /*0578*/ 	.word	0x00009940


	//   ....[61]....
        /*057c*/ 	.word	0x00009950


	//   ....[62]....
        /*0580*/ 	.word	0x00009960


	//   ....[63]....
        /*0584*/ 	.word	0x00009970


	//   ....[64]....
        /*0588*/ 	.word	0x00009980


	//   ....[65]....
        /*058c*/ 	.word	0x00009990


	//   ....[66]....
        /*0590*/ 	.word	0x000099a0


	//   ....[67]....
        /*0594*/ 	.word	0x000099b0


	//   ....[68]....
        /*0598*/ 	.word	0x000099c0


	//   ....[69]....
        /*059c*/ 	.word	0x000099d0


	//   ....[70]....
        /*05a0*/ 	.word	0x000099e0


	//   ....[71]....
        /*05a4*/ 	.word	0x000099f0


	//   ....[72]....
        /*05a8*/ 	.word	0x00009a00


	//   ....[73]....
        /*05ac*/ 	.word	0x00009a10


	//   ....[74]....
        /*05b0*/ 	.word	0x00009a20


	//   ....[75]....
        /*05b4*/ 	.word	0x00009a30


	//   ....[76]....
        /*05b8*/ 	.word	0x00009a40


	//   ....[77]....
        /*05bc*/ 	.word	0x00009a50


	//   ....[78]....
        /*05c0*/ 	.word	0x00009a60


	//   ....[79]....
        /*05c4*/ 	.word	0x00009a70


	//   ....[80]....
        /*05c8*/ 	.word	0x00009a80


	//   ....[81]....
        /*05cc*/ 	.word	0x00009a90


	//   ....[82]....
        /*05d0*/ 	.word	0x00009aa0


	//   ....[83]....
        /*05d4*/ 	.word	0x00009ab0


	//   ....[84]....
        /*05d8*/ 	.word	0x00009ac0


	//   ....[85]....
        /*05dc*/ 	.word	0x00009ad0


	//   ....[86]....
        /*05e0*/ 	.word	0x00009ae0


	//   ....[87]....
        /*05e4*/ 	.word	0x00009af0


	//   ....[88]....
        /*05e8*/ 	.word	0x00009b00


	//   ....[89]....
        /*05ec*/ 	.word	0x00009b10


	//   ....[90]....
        /*05f0*/ 	.word	0x00009b20


	//   ....[91]....
        /*05f4*/ 	.word	0x00009b30


	//   ....[92]....
        /*05f8*/ 	.word	0x00009b40


	//   ....[93]....
        /*05fc*/ 	.word	0x00009b50


	//   ....[94]....
        /*0600*/ 	.word	0x00009b60


	//   ....[95]....
        /*0604*/ 	.word	0x00009b70


	//   ....[96]....
        /*0608*/ 	.word	0x00009b80


	//   ....[97]....
        /*060c*/ 	.word	0x00009b90


	//   ....[98]....
        /*0610*/ 	.word	0x00009ba0


	//   ....[99]....
        /*0614*/ 	.word	0x00009bb0


	//   ....[100]....
        /*0618*/ 	.word	0x0000be40


	//   ....[101]....
        /*061c*/ 	.word	0x0000be80


	//   ....[102]....
        /*0620*/ 	.word	0x0000beb0


	//   ....[103]....
        /*0624*/ 	.word	0x0000bec0


	//   ....[104]....
        /*0628*/ 	.word	0x0000bed0


	//   ....[105]....
        /*062c*/ 	.word	0x0000bee0


	//   ....[106]....
        /*0630*/ 	.word	0x0000bef0


	//   ....[107]....
        /*0634*/ 	.word	0x0000bf10


	//   ....[108]....
        /*0638*/ 	.word	0x0000bf20


	//   ....[109]....
        /*063c*/ 	.word	0x0000bf40


	//   ....[110]....
        /*0640*/ 	.word	0x0000bf50


	//   ....[111]....
        /*0644*/ 	.word	0x0000bf60


	//   ....[112]....
        /*0648*/ 	.word	0x0000bf70


	//   ....[113]....
        /*064c*/ 	.word	0x0000bf80


	//   ....[114]....
        /*0650*/ 	.word	0x0000bf90


	//   ....[115]....
        /*0654*/ 	.word	0x0000bfa0


	//   ....[116]....
        /*0658*/ 	.word	0x0000bfb0


	//   ....[117]....
        /*065c*/ 	.word	0x0000bfc0


	//   ....[118]....
        /*0660*/ 	.word	0x0000bfd0


	//   ....[119]....
        /*0664*/ 	.word	0x0000bfe0


	//   ....[120]....
        /*0668*/ 	.word	0x0000bff0


	//   ....[121]....
        /*066c*/ 	.word	0x0000c000


	//   ....[122]....
        /*0670*/ 	.word	0x0000c010


	//   ....[123]....
        /*0674*/ 	.word	0x0000c020


	//   ....[124]....
        /*0678*/ 	.word	0x0000c030


	//   ....[125]....
        /*067c*/ 	.word	0x0000c040


	//   ....[126]....
        /*0680*/ 	.word	0x0000c050


	//   ....[127]....
        /*0684*/ 	.word	0x0000c060


	//   ....[128]....
        /*0688*/ 	.word	0x0000c070


	//   ....[129]....
        /*068c*/ 	.word	0x0000c080


	//   ....[130]....
        /*0690*/ 	.word	0x0000c090


	//   ....[131]....
        /*0694*/ 	.word	0x0000c0a0


	//   ....[132]....
        /*0698*/ 	.word	0x0000c0b0


	//   ....[133]....
        /*069c*/ 	.word	0x0000c0c0


	//   ....[134]....
        /*06a0*/ 	.word	0x0000c0d0


	//   ....[135]....
        /*06a4*/ 	.word	0x0000c0e0


	//   ....[136]....
        /*06a8*/ 	.word	0x0000c0f0


	//   ....[137]....
        /*06ac*/ 	.word	0x0000c100


	//   ....[138]....
        /*06b0*/ 	.word	0x0000c110


	//   ....[139]....
        /*06b4*/ 	.word	0x0000c120


	//   ....[140]....
        /*06b8*/ 	.word	0x0000c130


	//   ....[141]....
        /*06bc*/ 	.word	0x0000c140


	//   ....[142]....
        /*06c0*/ 	.word	0x0000c150


	//   ....[143]....
        /*06c4*/ 	.word	0x0000c160


	//   ....[144]....
        /*06c8*/ 	.word	0x0000c170


	//   ....[145]....
        /*06cc*/ 	.word	0x0000c180


	//   ....[146]....
        /*06d0*/ 	.word	0x0000c190


	//   ....[147]....
        /*06d4*/ 	.word	0x0000c1a0


	//   ....[148]....
        /*06d8*/ 	.word	0x0000c1b0


	//   ....[149]....
        /*06dc*/ 	.word	0x0000c1c0


	//   ....[150]....
        /*06e0*/ 	.word	0x0000e450


	//   ....[151]....
        /*06e4*/ 	.word	0x0000e490


	//   ....[152]....
        /*06e8*/ 	.word	0x0000e4c0


	//   ....[153]....
        /*06ec*/ 	.word	0x0000e4d0


	//   ....[154]....
        /*06f0*/ 	.word	0x0000e4e0


	//   ....[155]....
        /*06f4*/ 	.word	0x0000e4f0


	//   ....[156]....
        /*06f8*/ 	.word	0x0000e500


	//   ....[157]....
        /*06fc*/ 	.word	0x0000e520


	//   ....[158]....
        /*0700*/ 	.word	0x0000e530


	//   ....[159]....
        /*0704*/ 	.word	0x0000e550


	//   ....[160]....
        /*0708*/ 	.word	0x0000e560


	//   ....[161]....
        /*070c*/ 	.word	0x0000e570


	//   ....[162]....
        /*0710*/ 	.word	0x0000e580


	//   ....[163]....
        /*0714*/ 	.word	0x0000e590


	//   ....[164]....
        /*0718*/ 	.word	0x0000e5a0


	//   ....[165]....
        /*071c*/ 	.word	0x0000e5b0


	//   ....[166]....
        /*0720*/ 	.word	0x0000e5c0


	//   ....[167]....
        /*0724*/ 	.word	0x0000e5d0


	//   ....[168]....
        /*0728*/ 	.word	0x0000e5e0


	//   ....[169]....
        /*072c*/ 	.word	0x0000e5f0


	//   ....[170]....
        /*0730*/ 	.word	0x0000e600


	//   ....[171]....
        /*0734*/ 	.word	0x0000e610


	//   ....[172]....
        /*0738*/ 	.word	0x0000e620


	//   ....[173]....
        /*073c*/ 	.word	0x0000e630


	//   ....[174]....
        /*0740*/ 	.word	0x0000e640


	//   ....[175]....
        /*0744*/ 	.word	0x0000e650


	//   ....[176]....
        /*0748*/ 	.word	0x0000e660


	//   ....[177]....
        /*074c*/ 	.word	0x0000e670


	//   ....[178]....
        /*0750*/ 	.word	0x0000e680


	//   ....[179]....
        /*0754*/ 	.word	0x0000e690


	//   ....[180]....
        /*0758*/ 	.word	0x0000e6a0


	//   ....[181]....
        /*075c*/ 	.word	0x0000e6b0


	//   ....[182]....
        /*0760*/ 	.word	0x0000e6c0


	//   ....[183]....
        /*0764*/ 	.word	0x0000e6d0


	//   ....[184]....
        /*0768*/ 	.word	0x0000e6e0


	//   ....[185]....
        /*076c*/ 	.word	0x0000e6f0


	//   ....[186]....
        /*0770*/ 	.word	0x0000e700


	//   ....[187]....
        /*0774*/ 	.word	0x0000e710


	//   ....[188]....
        /*0778*/ 	.word	0x0000e720


	//   ....[189]....
        /*077c*/ 	.word	0x0000e730


	//   ....[190]....
        /*0780*/ 	.word	0x0000e740


	//   ....[191]....
        /*0784*/ 	.word	0x0000e750


	//   ....[192]....
        /*0788*/ 	.word	0x0000e760


	//   ....[193]....
        /*078c*/ 	.word	0x0000e770


	//   ....[194]....
        /*0790*/ 	.word	0x0000e780


	//   ....[195]....
        /*0794*/ 	.word	0x0000e790


	//   ....[196]....
        /*0798*/ 	.word	0x0000e7a0


	//   ....[197]....
        /*079c*/ 	.word	0x0000e7b0


	//   ....[198]....
        /*07a0*/ 	.word	0x0000e7c0


	//   ....[199]....
        /*07a4*/ 	.word	0x0000e7d0


	//   ....[200]....
        /*07a8*/ 	.word	0x00010a60


	//   ....[201]....
        /*07ac*/ 	.word	0x00010aa0


	//   ....[202]....
        /*07b0*/ 	.word	0x00010ac0


	//   ....[203]....
        /*07b4*/ 	.word	0x00010ad0


	//   ....[204]....
        /*07b8*/ 	.word	0x00010ae0


	//   ....[205]....
        /*07bc*/ 	.word	0x00010af0


	//   ....[206]....
        /*07c0*/ 	.word	0x00010b00


	//   ....[207]....
        /*07c4*/ 	.word	0x00010b20


	//   ....[208]....
        /*07c8*/ 	.word	0x00010b50


	//   ....[209]....
        /*07cc*/ 	.word	0x00010b70


	//   ....[210]....
        /*07d0*/ 	.word	0x00010b80


	//   ....[211]....
        /*07d4*/ 	.word	0x00010b90


	//   ....[212]....
        /*07d8*/ 	.word	0x00010ba0


	//   ....[213]....
        /*07dc*/ 	.word	0x00010bb0


	//   ....[214]....
        /*07e0*/ 	.word	0x00010bc0


	//   ....[215]....
        /*07e4*/ 	.word	0x00010bd0


	//   ....[216]....
        /*07e8*/ 	.word	0x00010be0


	//   ....[217]....
        /*07ec*/ 	.word	0x00010bf0


	//   ....[218]....
        /*07f0*/ 	.word	0x00010c00


	//   ....[219]....
        /*07f4*/ 	.word	0x00010c10


	//   ....[220]....
        /*07f8*/ 	.word	0x00010c20


	//   ....[221]....
        /*07fc*/ 	.word	0x00010c30


	//   ....[222]....
        /*0800*/ 	.word	0x00010c40


	//   ....[223]....
        /*0804*/ 	.word	0x00010c50


	//   ....[224]....
        /*0808*/ 	.word	0x00010c60


	//   ....[225]....
        /*080c*/ 	.word	0x00010c70


	//   ....[226]....
        /*0810*/ 	.word	0x00010c80


	//   ....[227]....
        /*0814*/ 	.word	0x00010c90


	//   ....[228]....
        /*0818*/ 	.word	0x00010ca0


	//   ....[229]....
        /*081c*/ 	.word	0x00010cb0


	//   ....[230]....
        /*0820*/ 	.word	0x00010cc0


	//   ....[231]....
        /*0824*/ 	.word	0x00010cd0


	//   ....[232]....
        /*0828*/ 	.word	0x00010ce0


	//   ....[233]....
        /*082c*/ 	.word	0x00010cf0


	//   ....[234]....
        /*0830*/ 	.word	0x00010d00


	//   ....[235]....
        /*0834*/ 	.word	0x00010d10


	//   ....[236]....
        /*0838*/ 	.word	0x00010d20


	//   ....[237]....
        /*083c*/ 	.word	0x00010d30


	//   ....[238]....
        /*0840*/ 	.word	0x00010d40


	//   ....[239]....
        /*0844*/ 	.word	0x00010d50


	//   ....[240]....
        /*0848*/ 	.word	0x00010d60


	//   ....[241]....
        /*084c*/ 	.word	0x00010d70


	//   ....[242]....
        /*0850*/ 	.word	0x00010d80


	//   ....[243]....
        /*0854*/ 	.word	0x00010d90


	//   ....[244]....
        /*0858*/ 	.word	0x00010da0


	//   ....[245]....
        /*085c*/ 	.word	0x00010db0


	//   ....[246]....
        /*0860*/ 	.word	0x00010dc0


	//   ....[247]....
        /*0864*/ 	.word	0x00010dd0


	//   ....[248]....
        /*0868*/ 	.word	0x00010de0


	//   ....[249]....
        /*086c*/ 	.word	0x00010df0


	//----- nvinfo : EIATTR_EXIT_INSTR_OFFSETS
	.align		4
.L_804:
        /*0870*/ 	.byte	0x04, 0x1c
        /*0872*/ 	.short	(.L_806 - .L_805)


	//   ....[0]....
.L_805:
        /*0874*/ 	.word	0x00016680


	//   ....[1]....
        /*0878*/ 	.word	0x00016810


	//   ....[2]....
        /*087c*/ 	.word	0x00016fd0


	//   ....[3]....
        /*0880*/ 	.word	0x000170d0


	//----- nvinfo : EIATTR_MAX_THREADS
	.align		4
.L_806:
        /*0884*/ 	.byte	0x04, 0x05
        /*0886*/ 	.short	(.L_808 - .L_807)
.L_807:
        /*0888*/ 	.word	0x00000040
        /*088c*/ 	.word	0x00000001
        /*0890*/ 	.word	0x00000001


	//----- nvinfo : EIATTR_CRS_STACK_SIZE
	.align		4
.L_808:
        /*0894*/ 	.byte	0x04, 0x1e
        /*0896*/ 	.short	(.L_810 - .L_809)
.L_809:
        /*0898*/ 	.word	0x00000000
.L_810:


//--------------------- .nv.info._ZN17fastertransformer17batch_topk_kernelI6__halfLi16ELi32EEEvPKiPKT_PiPfS8_PKbS3_NS_14BeamHypothesesEiiifS4_ --------------------------
	.section	.nv.info._ZN17fastertransformer17batch_topk_kernelI6__halfLi16ELi32EEEvPKiPKT_PiPfS8_PKbS3_NS_14BeamHypothesesEiiifS4_,"",@"SHT_CUDA_INFO"
	.sectionflags	@""
	.align	4


	//----- nvinfo : EIATTR_CUDA_API_VERSION
	.align		4
        /*0000*/ 	.byte	0x04, 0x37
        /*0002*/ 	.short	(.L_812 - .L_811)
.L_811:
        /*0004*/ 	.word	0x00000082


	//----- nvinfo : EIATTR_SW2861232_WAR
	.align		4
.L_812:
        /*0008*/ 	.byte	0x01, 0x35
	.zero		2


	//----- nvinfo : EIATTR_PARAM_CBANK
	.align		4
        /*000c*/ 	.byte	0x04, 0x0a
        /*000e*/ 	.short	(.L_814 - .L_813)
	.align		4
.L_813:
        /*0010*/ 	.word	index@(.nv.constant0._ZN17fastertransformer17batch_topk_kernelI6__halfLi16ELi32EEEvPKiPKT_PiPfS8_PKbS3_NS_14BeamHypothesesEiiifS4_)
        /*0014*/ 	.short	0x0160
        /*0016*/ 	.short	0x00d2


	//----- nvinfo : EIATTR_CBANK_PARAM_SIZE
	.align		4
.L_814:
        /*0018*/ 	.byte	0x03, 0x19
        /*001a*/ 	.short	0x00d2


	//----- nvinfo : EIATTR_KPARAM_INFO
	.align		4
        /*001c*/ 	.byte	0x04, 0x17
        /*001e*/ 	.short	(.L_816 - .L_815)
.L_815:
        /*0020*/ 	.word	0x00000000
        /*0024*/ 	.short	0x000c
        /*0026*/ 	.short	0x00d0
        /*0028*/ 	.byte	0x00, 0xf0, 0x09, 0x00


	//----- nvinfo : EIATTR_KPARAM_INFO
	.align		4
.L_816:
        /*002c*/ 	.byte	0x04, 0x17
        /*002e*/ 	.short	(.L_818 - .L_817)
.L_817:
        /*0030*/ 	.word	0x00000000
        /*0034*/ 	.short	0x000b
        /*0036*/ 	.short	0x00cc
        /*0038*/ 	.byte	0x00, 0xf0, 0x11, 0x00


	//----- nvinfo : EIATTR_KPARAM_INFO
	.align		4
.L_818:
        /*003c*/ 	.byte	0x04, 0x17
        /*003e*/ 	.short	(.L_820 - .L_819)
.L_819:
        /*0040*/ 	.word	0x00000000
        /*0044*/ 	.short	0x000a
        /*0046*/ 	.short	0x00c8
        /*0048*/ 	.byte	0x00, 0xf0, 0x11, 0x00


	//----- nvinfo : EIATTR_KPARAM_INFO
	.align		4
.L_820:
        /*004c*/ 	.byte	0x04, 0x17
        /*004e*/ 	.short	(.L_822 - .L_821)
.L_821:
        /*0050*/ 	.word	0x00000000
        /*0054*/ 	.short	0x0009
        /*0056*/ 	.short	0x00c4
        /*0058*/ 	.byte	0x00, 0xf0, 0x11, 0x00


	//----- nvinfo : EIATTR_KPARAM_INFO
	.align		4
.L_822:
        /*005c*/ 	.byte	0x04, 0x17
        /*005e*/ 	.short	(.L_824 - .L_823)
.L_823:
        /*0060*/ 	.word	0x00000000
        /*0064*/ 	.short	0x0008
        /*0066*/ 	.short	0x00c0
        /*0068*/ 	.byte	0x00, 0xf0, 0x11, 0x00


	//----- nvinfo : EIATTR_KPARAM_INFO
	.align		4
.L_824:
        /*006c*/ 	.byte	0x04, 0x17
        /*006e*/ 	.short	(.L_826 - .L_825)
.L_825:
        /*0070*/ 	.word	0x00000000
        /*0074*/ 	.short	0x0007
        /*0076*/ 	.short	0x0038
        /*0078*/ 	.byte	0x00, 0xf0, 0x21, 0x02


	//----- nvinfo : EIATTR_KPARAM_INFO
	.align		4
.L_826:
        /*007c*/ 	.byte	0x04, 0x17
        /*007e*/ 	.short	(.L_828 - .L_827)
.L_827:
        /*0080*/ 	.word	0x00000000
        /*0084*/ 	.short	0x0006
        /*0086*/ 	.short	0x0030
        /*0088*/ 	.byte	0x00, 0xf0, 0x21, 0x00


	//----- nvinfo : EIATTR_KPARAM_INFO
	.align		4
.L_828:
        /*008c*/ 	.byte	0x04, 0x17
        /*008e*/ 	.short	(.L_830 - .L_829)
.L_829:
        /*0090*/ 	.word	0x00000000
        /*0094*/ 	.short	0x0005
        /*0096*/ 	.short	0x0028
        /*0098*/ 	.byte	0x00, 0xf0, 0x21, 0x00


	//----- nvinfo : EIATTR_KPARAM_INFO
	.align		4
.L_830:
        /*009c*/ 	.byte	0x04, 0x17
        /*009e*/ 	.short	(.L_832 - .L_831)
.L_831:
        /*00a0*/ 	.word	0x00000000
        /*00a4*/ 	.short	0x0004
        /*00a6*/ 	.short	0x0020
        /*00a8*/ 	.byte	0x00, 0xf0, 0x21, 0x00


	//----- nvinfo : EIATTR_KPARAM_INFO
	.align		4
.L_832:
        /*00ac*/ 	.byte	0x04, 0x17
        /*00ae*/ 	.short	(.L_834 - .L_833)
.L_833:
        /*00b0*/ 	.word	0x00000000
        /*00b4*/ 	.short	0x0003
        /*00b6*/ 	.short	0x0018
        /*00b8*/ 	.byte	0x00, 0xf0, 0x21, 0x00


	//----- nvinfo : EIATTR_KPARAM_INFO
	.align		4
.L_834:
        /*00bc*/ 	.byte	0x04, 0x17
        /*00be*/ 	.short	(.L_836 - .L_835)
.L_835:
        /*00c0*/ 	.word	0x00000000
        /*00c4*/ 	.short	0x0002
        /*00c6*/ 	.short	0x0010
        /*00c8*/ 	.byte	0x00, 0xf0, 0x21, 0x00


	//----- nvinfo : EIATTR_KPARAM_INFO
	.align		4
.L_836:
        /*00cc*/ 	.byte	0x04, 0x17
        /*00ce*/ 	.short	(.L_838 - .L_837)
.L_837:
        /*00d0*/ 	.word	0x00000000
        /*00d4*/ 	.short	0x0001
        /*00d6*/ 	.short	0x0008
        /*00d8*/ 	.byte	0x00, 0xf0, 0x21, 0x00


	//----- nvinfo : EIATTR_KPARAM_INFO
	.align		4
.L_838:
        /*00dc*/ 	.byte	0x04, 0x17
        /*00de*/ 	.short	(.L_840 - .L_839)
.L_839:
        /*00e0*/ 	.word	0x00000000
        /*00e4*/ 	.short	0x0000
        /*00e6*/ 	.short	0x0000
        /*00e8*/ 	.byte	0x00, 0xf0, 0x21, 0x00


	//----- nvinfo : EIATTR_MAXREG_COUNT
	.align		4
.L_840:
        /*00ec*/ 	.byte	0x03, 0x1b
        /*00ee*/ 	.short	0x00ff


	//----- nvinfo : EIATTR_NUM_BARRIERS
	.align		4
        /*00f0*/ 	.byte	0x02, 0x4c
        /*00f2*/ 	.byte	0x01
	.zero		1


	//----- nvinfo : EIATTR_MERCURY_ISA_VERSION
	.align		4
        /*00f4*/ 	.byte	0x03, 0x5f
        /*00f6*/ 	.short	0x0000


	//----- nvinfo : EIATTR_COOP_GROUP_MASK_REGIDS
	.align		4
        /*00f8*/ 	.byte	0x04, 0x29
        /*00fa*/ 	.short	(.L_842 - .L_841)


	//   ....[0]....
.L_841:
        /*00fc*/ 	.word	0xffffffff


	//   ....[1]....
        /*0100*/ 	.word	0xffffffff


	//   ....[2]....
        /*0104*/ 	.word	0xffffffff


	//   ....[3]....
        /*0108*/ 	.word	0xffffffff


	//   ....[4]....
        /*010c*/ 	.word	0xffffffff


	//   ....[5]....
        /*0110*/ 	.word	0xffffffff


	//   ....[6]....
        /*0114*/ 	.word	0xffffffff


	//   ....[7]....
        /*0118*/ 	.word	0xffffffff


	//   ....[8]....
        /*011c*/ 	.word	0xffffffff


	//   ....[9]....
        /*0120*/ 	.word	0xffffffff


	//   ....[10]....
        /*0124*/ 	.word	0xffffffff


	//   ....[11]....
        /*0128*/ 	.word	0xffffffff


	//   ....[12]....
        /*012c*/ 	.word	0xffffffff


	//   ....[13]....
        /*0130*/ 	.word	0xffffffff


	//   ....[14]....
        /*0134*/ 	.word	0xffffffff


	//   ....[15]....
        /*0138*/ 	.word	0xffffffff


	//   ....[16]....
        /*013c*/ 	.word	0xffffffff


	//   ....[17]....
        /*0140*/ 	.word	0xffffffff


	//   ....[18]....
        /*0144*/ 	.word	0xffffffff


	//   ....[19]....
        /*0148*/ 	.word	0xffffffff


	//   ....[20]....
        /*014c*/ 	.word	0xffffffff


	//   ....[21]....
        /*0150*/ 	.word	0xffffffff


	//   ....[22]....
        /*0154*/ 	.word	0xffffffff


	//   ....[23]....
        /*0158*/ 	.word	0xffffffff


	//   ....[24]....
        /*015c*/ 	.word	0xffffffff


	//   ....[25]....
        /*0160*/ 	.word	0xffffffff


	//   ....[26]....
        /*0164*/ 	.word	0xffffffff


	//   ....[27]....
        /*0168*/ 	.word	0xffffffff


	//   ....[28]....
        /*016c*/ 	.word	0xffffffff


	//   ....[29]....
        /*0170*/ 	.word	0xffffffff


	//   ....[30]....
        /*0174*/ 	.word	0xffffffff


	//   ....[31]....
        /*0178*/ 	.word	0xffffffff


	//   ....[32]....
        /*017c*/ 	.word	0xffffffff


	//   ....[33]....
        /*0180*/ 	.word	0xffffffff


	//   ....[34]....
        /*0184*/ 	.word	0xffffffff


	//   ....[35]....
        /*0188*/ 	.word	0xffffffff


	//   ....[36]....
        /*018c*/ 	.word	0xffffffff


	//   ....[37]....
        /*0190*/ 	.word	0xffffffff


	//   ....[38]....
        /*0194*/ 	.word	0xffffffff


	//   ....[39]....
        /*0198*/ 	.word	0xffffffff


	//   ....[40]....
        /*019c*/ 	.word	0xffffffff


	//   ....[41]....
        /*01a0*/ 	.word	0xffffffff


	//   ....[42]....
        /*01a4*/ 	.word	0xffffffff


	//   ....[43]....
        /*01a8*/ 	.word	0xffffffff


	//   ....[44]....
        /*01ac*/ 	.word	0xffffffff


	//   ....[45]....
        /*01b0*/ 	.word	0xffffffff


	//   ....[46]....
        /*01b4*/ 	.word	0xffffffff


	//   ....[47]....
        /*01b8*/ 	.word	0xffffffff


	//   ....[48]....
        /*01bc*/ 	.word	0xffffffff


	//   ....[49]....
        /*01c0*/ 	.word	0xffffffff


	//   ....[50]....
        /*01c4*/ 	.word	0xffffffff


	//   ....[51]....
        /*01c8*/ 	.word	0xffffffff


	//   ....[52]....
        /*01cc*/ 	.word	0xffffffff


	//   ....[53]....
        /*01d0*/ 	.word	0xffffffff


	//   ....[54]....
        /*01d4*/ 	.word	0xffffffff


	//   ....[55]....
        /*01d8*/ 	.word	0xffffffff


	//   ....[56]....
        /*01dc*/ 	.word	0xffffffff


	//   ....[57]....
        /*01e0*/ 	.word	0xffffffff


	//   ....[58]....
        /*01e4*/ 	.word	0xffffffff


	//   ....[59]....
        /*01e8*/ 	.word	0xffffffff


	//   ....[60]....
        /*01ec*/ 	.word	0xffffffff


	//   ....[61]....
        /*01f0*/ 	.word	0xffffffff


	//   ....[62]....
        /*01f4*/ 	.word	0xffffffff


	//   ....[63]....
        /*01f8*/ 	.word	0xffffffff


	//   ....[64]....
        /*01fc*/ 	.word	0xffffffff


	//   ....[65]....
        /*0200*/ 	.word	0xffffffff


	//   ....[66]....
        /*0204*/ 	.word	0xffffffff


	//   ....[67]....
        /*0208*/ 	.word	0xffffffff


	//   ....[68]....
        /*020c*/ 	.word	0xffffffff


	//   ....[69]....
        /*0210*/ 	.word	0xffffffff


	//   ....[70]....
        /*0214*/ 	.word	0xffffffff


	//   ....[71]....
        /*0218*/ 	.word	0xffffffff


	//   ....[72]....
        /*021c*/ 	.word	0xffffffff


	//   ....[73]....
        /*0220*/ 	.word	0xffffffff


	//   ....[74]....
        /*0224*/ 	.word	0xffffffff


	//   ....[75]....
        /*0228*/ 	.word	0xffffffff


	//   ....[76]....
        /*022c*/ 	.word	0xffffffff


	//   ....[77]....
        /*0230*/ 	.word	0xffffffff


	//   ....[78]....
        /*0234*/ 	.word	0xffffffff


	//   ....[79]....
        /*0238*/ 	.word	0xffffffff


	//   ....[80]....
        /*023c*/ 	.word	0xffffffff


	//   ....[81]....
        /*0240*/ 	.word	0xffffffff


	//   ....[82]....
        /*0244*/ 	.word	0xffffffff


	//   ....[83]....
        /*0248*/ 	.word	0xffffffff


	//   ....[84]....
        /*024c*/ 	.word	0xffffffff


	//   ....[85]....
        /*0250*/ 	.word	0xffffffff


	//   ....[86]....
        /*0254*/ 	.word	0xffffffff


	//   ....[87]....
        /*0258*/ 	.word	0xffffffff


	//   ....[88]....
        /*025c*/ 	.word	0xffffffff


	//   ....[89]....
        /*0260*/ 	.word	0xffffffff


	//   ....[90]....
        /*0264*/ 	.word	0xffffffff


	//   ....[91]....
        /*0268*/ 	.word	0xffffffff


	//   ....[92]....
        /*026c*/ 	.word	0xffffffff


	//   ....[93]....
        /*0270*/ 	.word	0xffffffff


	//   ....[94]....
        /*0274*/ 	.word	0xffffffff


	//   ....[95]....
        /*0278*/ 	.word	0xffffffff


	//   ....[96]....
        /*027c*/ 	.word	0xffffffff


	//   ....[97]....
        /*0280*/ 	.word	0xffffffff


	//   ....[98]....
        /*0284*/ 	.word	0xffffffff


	//   ....[99]....
        /*0288*/ 	.word	0xffffffff


	//   ....[100]....
        /*028c*/ 	.word	0xffffffff


	//   ....[101]....
        /*0290*/ 	.word	0xffffffff


	//   ....[102]....
        /*0294*/ 	.word	0xffffffff


	//   ....[103]....
        /*0298*/ 	.word	0xffffffff


	//   ....[104]....
        /*029c*/ 	.word	0xffffffff


	//   ....[105]....
        /*02a0*/ 	.word	0xffffffff


	//   ....[106]....
        /*02a4*/ 	.word	0xffffffff


	//   ....[107]....
        /*02a8*/ 	.word	0xffffffff


	//   ....[108]....
        /*02ac*/ 	.word	0xffffffff


	//   ....[109]....
        /*02b0*/ 	.word	0xffffffff


	//   ....[110]....
        /*02b4*/ 	.word	0xffffffff


	//   ....[111]....
        /*02b8*/ 	.word	0xffffffff


	//   ....[112]....
        /*02bc*/ 	.word	0xffffffff


	//   ....[113]....
        /*02c0*/ 	.word	0xffffffff


	//   ....[114]....
        /*02c4*/ 	.word	0xffffffff


	//   ....[115]....
        /*02c8*/ 	.word	0xffffffff


	//   ....[116]....
        /*02cc*/ 	.word	0xffffffff


	//   ....[117]....
        /*02d0*/ 	.word	0xffffffff


	//   ....[118]....
        /*02d4*/ 	.word	0xffffffff


	//   ....[119]....
        /*02d8*/ 	.word	0xffffffff


	//----- nvinfo : EIATTR_COOP_GROUP_INSTR_OFFSETS
	.align		4
.L_842:
        /*02dc*/ 	.byte	0x04, 0x28
        /*02de*/ 	.short	(.L_844 - .L_843)


	//   ....[0]....
.L_843:
        /*02e0*/ 	.word	0x00002be0


	//   ....[1]....
        /*02e4*/ 	.word	0x00002c00


	//   ....[2]....
        /*02e8*/ 	.word	0x00002c10


	//   ....[3]....
        /*02ec*/ 	.word	0x00002c20


	//   ....[4]....
        /*02f0*/ 	.word	0x00002c30


	//   ....[5]....
        /*02f4*/ 	.word	0x00002c40


	//   ....[6]....
        /*02f8*/ 	.word	0x00002c50


	//   ....[7]....
        /*02fc*/ 	.word	0x00002c60


	//   ....[8]....
        /*0300*/ 	.word	0x00002c70


	//   ....[9]....
        /*0304*/ 	.word	0x00002c80


	//   ....[10]....
        /*0308*/ 	.word	0x00002c90


	//   ....[11]....
        /*030c*/ 	.word	0x00002ca0


	//   ....[12]....
        /*0310*/ 	.word	0x00002cb0


	//   ....[13]....
        /*0314*/ 	.word	0x00002cc0


	//   ....[14]....
        /*0318*/ 	.word	0x00002cd0


	//   ....[15]....
        /*031c*/ 	.word	0x00002ce0


	//   ....[16]....
        /*0320*/ 	.word	0x00002cf0


	//   ....[17]....
        /*0324*/ 	.word	0x00002d00


	//   ....[18]....
        /*0328*/ 	.word	0x00002d10


	//   ....[19]....
        /*032c*/ 	.word	0x00002d20


	//   ....[20]....
        /*0330*/ 	.word	0x00002d30


	//   ....[21]....
        /*0334*/ 	.word	0x00002d40


	//   ....[22]....
        /*0338*/ 	.word	0x00002d50


	//   ....[23]....
        /*033c*/ 	.word	0x00002d60


	//   ....[24]....
        /*0340*/ 	.word	0x00003ea0


	//   ....[25]....
        /*0344*/ 	.word	0x00003ed0


	//   ....[26]....
        /*0348*/ 	.word	0x00003ee0


	//   ....[27]....
        /*034c*/ 	.word	0x00003ef0


	//   ....[28]....
        /*0350*/ 	.word	0x00003f00


	//   ....[29]....
        /*0354*/ 	.word	0x00003f10


	//   ....[30]....
        /*0358*/ 	.word	0x00003f20


	//   ....[31]....
        /*035c*/ 	.word	0x00003f30


	//   ....[32]....
        /*0360*/ 	.word	0x00003f40


	//   ....[33]....
        /*0364*/ 	.word	0x00003f50


	//   ....[34]....
        /*0368*/ 	.word	0x00003f60


	//   ....[35]....
        /*036c*/ 	.word	0x00003f70


	//   ....[36]....
        /*0370*/ 	.word	0x00003f80


	//   ....[37]....
        /*0374*/ 	.word	0x00003f90


	//   ....[38]....
        /*0378*/ 	.word	0x00003fa0


	//   ....[39]....
        /*037c*/ 	.word	0x00003fb0


	//   ....[40]....
        /*0380*/ 	.word	0x00003fc0


	//   ....[41]....
        /*0384*/ 	.word	0x00003fd0


	//   ....[42]....
        /*0388*/ 	.word	0x00003fe0


	//   ....[43]....
        /*038c*/ 	.word	0x00003ff0


	//   ....[44]....
        /*0390*/ 	.word	0x00004000


	//   ....[45]....
        /*0394*/ 	.word	0x00004010


	//   ....[46]....
        /*0398*/ 	.word	0x00004020


	//   ....[47]....
        /*039c*/ 	.word	0x00004030


	//   ....[48]....
        /*03a0*/ 	.word	0x00005150


	//   ....[49]....
        /*03a4*/ 	.word	0x00005180


	//   ....[50]....
        /*03a8*/ 	.word	0x00005190


	//   ....[51]....
        /*03ac*/ 	.word	0x000051a0


	//   ....[52]....
        /*03b0*/ 	.word	0x000051b0


	//   ....[53]....
        /*03b4*/ 	.word	0x000051c0


	//   ....[54]....
        /*03b8*/ 	.word	0x000051d0


	//   ....[55]....
        /*03bc*/ 	.word	0x000051e0


	//   ....[56]....
        /*03c0*/ 	.word	0x000051f0


	//   ....[57]....
        /*03c4*/ 	.word	0x00005200


	//   ....[58]....
        /*03c8*/ 	.word	0x00005210


	//   ....[59]....
        /*03cc*/ 	.word	0x00005220


	//   ....[60]....
        /*03d0*/ 	.word	0x00005230


	//   ....[61]....
        /*03d4*/ 	.word	0x00005240


	//   ....[62]....
        /*03d8*/ 	.word	0x00005250


	//   ....[63]....
        /*03dc*/ 	.word	0x00005260


	//   ....[64]....
        /*03e0*/ 	.word	0x00005270


	//   ....[65]....
        /*03e4*/ 	.word	0x00005280


	//   ....[66]....
        /*03e8*/ 	.word	0x00005290


	//   ....[67]....
        /*03ec*/ 	.word	0x000052a0


	//   ....[68]....
        /*03f0*/ 	.word	0x000052b0


	//   ....[69]....
        /*03f4*/ 	.word	0x000052c0


	//   ....[70]....
        /*03f8*/ 	.word	0x000052d0


	//   ....[71]....
        /*03fc*/ 	.word	0x000052e0


	//   ....[72]....
        /*0400*/ 	.word	0x00006400


	//   ....[73]....
        /*0404*/ 	.word	0x00006430


	//   ....[74]....
        /*0408*/ 	.word	0x00006440


	//   ....[75]....
        /*040c*/ 	.word	0x00006450


	//   ....[76]....
        /*0410*/ 	.word	0x00006460


	//   ....[77]....
        /*0414*/ 	.word	0x00006470


	//   ....[78]....
        /*0418*/ 	.word	0x00006480


	//   ....[79]....
        /*041c*/ 	.word	0x00006490


	//   ....[80]....
        /*0420*/ 	.word	0x000064a0


	//   ....[81]....
        /*0424*/ 	.word	0x000064b0


	//   ....[82]....
        /*0428*/ 	.word	0x000064c0


	//   ....[83]....
        /*042c*/ 	.word	0x000064d0


	//   ....[84]....
        /*0430*/ 	.word	0x000064e0


	//   ....[85]....
        /*0434*/ 	.word	0x000064f0


	//   ....[86]....
        /*0438*/ 	.word	0x00006500


	//   ....[87]....
        /*043c*/ 	.word	0x00006510


	//   ....[88]....
        /*0440*/ 	.word	0x00006520


	//   ....[89]....
        /*0444*/ 	.word	0x00006530


	//   ....[90]....
        /*0448*/ 	.word	0x00006540


	//   ....[91]....
        /*044c*/ 	.word	0x00006550


	//   ....[92]....
        /*0450*/ 	.word	0x00006560


	//   ....[93]....
        /*0454*/ 	.word	0x00006570


	//   ....[94]....
        /*0458*/ 	.word	0x00006580


	//   ....[95]....
        /*045c*/ 	.word	0x00006590


	//   ....[96]....
        /*0460*/ 	.word	0x000076b0


	//   ....[97]....
        /*0464*/ 	.word	0x000076e0


	//   ....[98]....
        /*0468*/ 	.word	0x000076f0


	//   ....[99]....
        /*046c*/ 	.word	0x00007700


	//   ....[100]....
        /*0470*/ 	.word	0x00007710


	//   ....[101]....
        /*0474*/ 	.word	0x00007720


	//   ....[102]....
        /*0478*/ 	.word	0x00007730


	//   ....[103]....
        /*047c*/ 	.word	0x00007740


	//   ....[104]....
        /*0480*/ 	.word	0x00007750


	//   ....[105]....
        /*0484*/ 	.word	0x00007760


	//   ....[106]....
        /*0488*/ 	.word	0x00007770


	//   ....[107]....
        /*048c*/ 	.word	0x00007780


	//   ....[108]....
        /*0490*/ 	.word	0x00007790


	//   ....[109]....
        /*0494*/ 	.word	0x000077a0


	//   ....[110]....
        /*0498*/ 	.word	0x000077b0


	//   ....[111]....
        /*049c*/ 	.word	0x000077c0


	//   ....[112]....
        /*04a0*/ 	.word	0x000077d0


	//   ....[113]....
        /*04a4*/ 	.word	0x000077e0


	//   ....[114]....
        /*04a8*/ 	.word	0x000077f0


	//   ....[115]....
        /*04ac*/ 	.word	0x00007800


	//   ....[116]....
        /*04b0*/ 	.word	0x00007810


	//   ....[117]....
        /*04b4*/ 	.word	0x00007820


	//   ....[118]....
        /*04b8*/ 	.word	0x00007830


	//   ....[119]....
        /*04bc*/ 	.word	0x00007840


	//----- nvinfo : EIATTR_EXIT_INSTR_OFFSETS
	.align		4
.L_844:
        /*04c0*/ 	.byte	0x04, 0x1c
        /*04c2*/ 	.short	(.L_846 - .L_845)


	//   ....[0]....
.L_845:
        /*04c4*/ 	.word	0x000001d0


	//   ....[1]....
        /*04c8*/ 	.word	0x0000b350


	//   ....[2]....
        /*04cc*/ 	.word	0x0000b3e0


	//   ....[3]....
        /*04d0*/ 	.word	0x0000b430


	//   ....[4]....
        /*04d4*/ 	.word	0x0000b470


	//----- nvinfo : EIATTR_MAX_THREADS
	.align		4
.L_846:
        /*04d8*/ 	.byte	0x04, 0x05
        /*04da*/ 	.short	(.L_848 - .L_847)
.L_847:
        /*04dc*/ 	.word	0x00000020
        /*04e0*/ 	.word	0x00000001
        /*04e4*/ 	.word	0x00000001


	//----- nvinfo : EIATTR_CRS_STACK_SIZE
	.align		4
.L_848:
        /*04e8*/ 	.byte	0x04, 0x1e
        /*04ea*/ 	.short	(.L_850 - .L_849)
.L_849:
        /*04ec*/ 	.word	0x00000000
.L_850:


//--------------------- .nv.info._ZN17fastertransformer38beam_online_softmax_topk_stage2_kernelI6__halfLi16ELi128EEEvPKfS3_PiPT_ii --------------------------
	.section	.nv.info._ZN17fastertransformer38beam_online_softmax_topk_stage2_kernelI6__halfLi16ELi128EEEvPKfS3_PiPT_ii,"",@"SHT_CUDA_INFO"
	.sectionflags	@""
	.align	4


	//----- nvinfo : EIATTR_CUDA_API_VERSION
	.align		4
        /*0000*/ 	.byte	0x04, 0x37
        /*0002*/ 	.short	(.L_852 - .L_851)
.L_851:
        /*0004*/ 	.word	0x00000082


	//----- nvinfo : EIATTR_SW2861232_WAR
	.align		4
.L_852:
        /*0008*/ 	.byte	0x01, 0x35
	.zero		2


	//----- nvinfo : EIATTR_PARAM_CBANK
	.align		4
        /*000c*/ 	.byte	0x04, 0x0a
        /*000e*/ 	.short	(.L_854 - .L_853)
	.align		4
.L_853:
        /*0010*/ 	.word	index@(.nv.constant0._ZN17fastertransformer38beam_online_softmax_topk_stage2_kernelI6__halfLi16ELi128EEEvPKfS3_PiPT_ii)
        /*0014*/ 	.short	0x0160
        /*0016*/ 	.short	0x0028


	//----- nvinfo : EIATTR_CBANK_PARAM_SIZE
	.align		4
.L_854:
        /*0018*/ 	.byte	0x03, 0x19
        /*001a*/ 	.short	0x0028


	//----- nvinfo : EIATTR_KPARAM_INFO
	.align		4
        /*001c*/ 	.byte	0x04, 0x17
        /*001e*/ 	.short	(.L_856 - .L_855)
.L_855:
        /*0020*/ 	.word	0x00000000
        /*0024*/ 	.short	0x0005
        /*0026*/ 	.short	0x0024
        /*0028*/ 	.byte	0x00, 0xf0, 0x11, 0x00


	//----- nvinfo : EIATTR_KPARAM_INFO
	.align		4
.L_856:
        /*002c*/ 	.byte	0x04, 0x17
        /*002e*/ 	.short	(.L_858 - .L_857)
.L_857:
        /*0030*/ 	.word	0x00000000
        /*0034*/ 	.short	0x0004
        /*0036*/ 	.short	0x0020
        /*0038*/ 	.byte	0x00, 0xf0, 0x11, 0x00


	//----- nvinfo : EIATTR_KPARAM_INFO
	.align		4
.L_858:
        /*003c*/ 	.byte	0x04, 0x17
        /*003e*/ 	.short	(.L_860 - .L_859)
.L_859:
        /*0040*/ 	.word	0x00000000
        /*0044*/ 	.short	0x0003
        /*0046*/ 	.short	0x0018
        /*0048*/ 	.byte	0x00, 0xf0, 0x21, 0x00


	//----- nvinfo : EIATTR_KPARAM_INFO
	.align		4
.L_860:
        /*004c*/ 	.byte	0x04, 0x17
        /*004e*/ 	.short	(.L_862 - .L_861)
.L_861:
        /*0050*/ 	.word	0x00000000
        /*0054*/ 	.short	0x0002
        /*0056*/ 	.short	0x0010
        /*0058*/ 	.byte	0x00, 0xf0, 0x21, 0x00


	//----- nvinfo : EIATTR_KPARAM_INFO
	.align		4
.L_862:
        /*005c*/ 	.byte	0x04, 0x17
        /*005e*/ 	.short	(.L_864 - .L_863)
.L_863:
        /*0060*/ 	.word	0x00000000
        /*0064*/ 	.short	0x0001
        /*0066*/ 	.short	0x0008
        /*0068*/ 	.byte	0x00, 0xf0, 0x21, 0x00


	//----- nvinfo : EIATTR_KPARAM_INFO
	.align		4
.L_864:
        /*006c*/ 	.byte	0x04, 0x17
        /*006e*/ 	.short	(.L_866 - .L_865)
.L_865:
        /*0070*/ 	.word	0x00000000
        /*0074*/ 	.short	0x0000
        /*0076*/ 	.short	0x0000
        /*0078*/ 	.byte	0x00, 0xf0, 0x21, 0x00


	//----- nvinfo : EIATTR_MAXREG_COUNT
	.align		4
.L_866:
        /*007c*/ 	.byte	0x03, 0x1b
        /*007e*/ 	.short	0x00ff


	//----- nvinfo : EIATTR_NUM_BARRIERS
	.align		4
        /*0080*/ 	.byte	0x02, 0x4c
        /*0082*/ 	.byte	0x01
	.zero		1


	//----- nvinfo : EIATTR_MERCURY_ISA_VERSION
	.align		4
        /*0084*/ 	.byte	0x03, 0x5f
        /*0086*/ 	.short	0x0000


	//----- nvinfo : EIATTR_COOP_GROUP_MASK_REGIDS
	.align		4
        /*0088*/ 	.byte	0x04, 0x29
        /*008a*/ 	.short	(.L_868 - .L_867)


	//   ....[0]....
.L_867:
        /*008c*/ 	.word	0xffffffff


	//   ....[1]....
        /*0090*/ 	.word	0xffffffff


	//   ....[2]....
        /*0094*/ 	.word	0xffffffff


	//   ....[3]....
        /*0098*/ 	.word	0xffffffff


	//   ....[4]....
        /*009c*/ 	.word	0xffffffff


	//   ....[5]....
        /*00a0*/ 	.word	0xffffffff


	//   ....[6]....
        /*00a4*/ 	.word	0xffffffff


	//   ....[7]....
        /*00a8*/ 	.word	0xffffffff


	//   ....[8]....
        /*00ac*/ 	.word	0xffffffff


	//   ....[9]....
        /*00b0*/ 	.word	0xffffffff


	//   ....[10]....
        /*00b4*/ 	.word	0xffffffff


	//   ....[11]....
        /*00b8*/ 	.word	0xffffffff


	//   ....[12]....
        /*00bc*/ 	.word	0xffffffff


	//   ....[13]....
        /*00c0*/ 	.word	0xffffffff


	//   ....[14]....
        /*00c4*/ 	.word	0xffffffff


	//   ....[15]....
        /*00c8*/ 	.word	0xffffffff


	//   ....[16]....
        /*00cc*/ 	.word	0xffffffff


	//   ....[17]....
        /*00d0*/ 	.word	0xffffffff


	//   ....[18]....
        /*00d4*/ 	.word	0xffffffff


	//   ....[19]....
        /*00d8*/ 	.word	0xffffffff


	//   ....[20]....
        /*00dc*/ 	.word	0xffffffff


	//   ....[21]....
        /*00e0*/ 	.word	0xffffffff


	//   ....[22]....
        /*00e4*/ 	.word	0xffffffff


	//   ....[23]....
        /*00e8*/ 	.word	0xffffffff


	//   ....[24]....
        /*00ec*/ 	.word	0xffffffff


	//   ....[25]....
        /*00f0*/ 	.word	0xffffffff


	//   ....[26]....
        /*00f4*/ 	.word	0xffffffff


	//   ....[27]....
        /*00f8*/ 	.word	0xffffffff


	//   ....[28]....
        /*00fc*/ 	.word	0xffffffff


	//   ....[29]....
        /*0100*/ 	.word	0xffffffff


	//   ....[30]....
        /*0104*/ 	.word	0xffffffff


	//   ....[31]....
        /*0108*/ 	.word	0xffffffff


	//   ....[32]....
        /*010c*/ 	.word	0xffffffff


	//   ....[33]....
        /*0110*/ 	.word	0xffffffff


	//   ....[34]....
        /*0114*/ 	.word	0xffffffff


	//   ....[35]....
        /*0118*/ 	.word	0xffffffff


	//   ....[36]....
        /*011c*/ 	.word	0xffffffff


	//   ....[37]....
        /*0120*/ 	.word	0xffffffff


	//   ....[38]....
        /*0124*/ 	.word	0xffffffff


	//   ....[39]....
        /*0128*/ 	.word	0xffffffff


	//   ....[40]....
        /*012c*/ 	.word	0xffffffff


	//   ....[41]....
        /*0130*/ 	.word	0xffffffff


	//   ....[42]....
        /*0134*/ 	.word	0xffffffff


	//   ....[43]....
        /*0138*/ 	.word	0xffffffff


	//   ....[44]....
        /*013c*/ 	.word	0xffffffff


	//   ....[45]....
        /*0140*/ 	.word	0xffffffff


	//   ....[46]....
        /*0144*/ 	.word	0xffffffff


	//   ....[47]....
        /*0148*/ 	.word	0xffffffff


	//   ....[48]....
        /*014c*/ 	.word	0xffffffff


	//   ....[49]....
        /*0150*/ 	.word	0xffffffff


	//   ....[50]....
        /*0154*/ 	.word	0xffffffff


	//   ....[51]....
        /*0158*/ 	.word	0xffffffff


	//   ....[52]....
        /*015c*/ 	.word	0xffffffff


	//   ....[53]....
        /*0160*/ 	.word	0xffffffff


	//   ....[54]....
        /*0164*/ 	.word	0xffffffff


	//   ....[55]....
        /*0168*/ 	.word	0xffffffff


	//   ....[56]....
        /*016c*/ 	.word	0xffffffff


	//   ....[57]....
        /*0170*/ 	.word	0xffffffff


	//   ....[58]....
        /*0174*/ 	.word	0xffffffff


	//   ....[59]....
        /*0178*/ 	.word	0xffffffff


	//   ....[60]....
        /*017c*/ 	.word	0xffffffff


	//   ....[61]....
        /*0180*/ 	.word	0xffffffff


	//   ....[62]....
        /*0184*/ 	.word	0xffffffff


	//   ....[63]....
        /*0188*/ 	.word	0xffffffff


	//   ....[64]....
        /*018c*/ 	.word	0xffffffff


	//   ....[65]....
        /*0190*/ 	.word	0xffffffff


	//   ....[66]....
        /*0194*/ 	.word	0xffffffff


	//   ....[67]....
        /*0198*/ 	.word	0xffffffff


	//   ....[68]....
        /*019c*/ 	.word	0xffffffff


	//   ....[69]....
        /*01a0*/ 	.word	0xffffffff


	//   ....[70]....
        /*01a4*/ 	.word	0xffffffff


	//   ....[71]....
        /*01a8*/ 	.word	0xffffffff


	//   ....[72]....
        /*01ac*/ 	.word	0xffffffff


	//   ....[73]....
        /*01b0*/ 	.word	0xffffffff


	//   ....[74]....
        /*01b4*/ 	.word	0xffffffff


	//   ....[75]....
        /*01b8*/ 	.word	0xffffffff


	//   ....[76]....
        /*01bc*/ 	.word	0xffffffff


	//   ....[77]....
        /*01c0*/ 	.word	0xffffffff


	//   ....[78]....
        /*01c4*/ 	.word	0xffffffff


	//   ....[79]....
        /*01c8*/ 	.word	0xffffffff


	//   ....[80]....
        /*01cc*/ 	.word	0xffffffff


	//   ....[81]....
        /*01d0*/ 	.word	0xffffffff


	//   ....[82]....
        /*01d4*/ 	.word	0xffffffff


	//   ....[83]....
        /*01d8*/ 	.word	0xffffffff


	//   ....[84]....
        /*01dc*/ 	.word	0xffffffff


	//   ....[85]....
        /*01e0*/ 	.word	0xffffffff


	//   ....[86]....
        /*01e4*/ 	.word	0xffffffff


	//   ....[87]....
        /*01e8*/ 	.word	0xffffffff


	//   ....[88]....
        /*01ec*/ 	.word	0xffffffff


	//   ....[89]....
        /*01f0*/ 	.word	0xffffffff


	//   ....[90]....
        /*01f4*/ 	.word	0xffffffff


	//   ....[91]....
        /*01f8*/ 	.word	0xffffffff


	//   ....[92]....
        /*01fc*/ 	.word	0xffffffff


	//   ....[93]....
        /*0200*/ 	.word	0xffffffff


	//   ....[94]....
        /*0204*/ 	.word	0xffffffff


	//   ....[95]....
        /*0208*/ 	.word	0xffffffff


	//   ....[96]....
        /*020c*/ 	.word	0xffffffff


	//   ....[97]....
        /*0210*/ 	.word	0xffffffff


	//   ....[98]....
        /*0214*/ 	.word	0xffffffff


	//   ....[99]....
        /*0218*/ 	.word	0xffffffff


	//   ....[100]....
        /*021c*/ 	.word	0xffffffff


	//   ....[101]....
        /*0220*/ 	.word	0xffffffff


	//   ....[102]....
        /*0224*/ 	.word	0xffffffff


	//   ....[103]....
        /*0228*/ 	.word	0xffffffff


	//   ....[104]....
        /*022c*/ 	.word	0xffffffff


	//   ....[105]....
        /*0230*/ 	.word	0xffffffff


	//   ....[106]....
        /*0234*/ 	.word	0xffffffff


	//   ....[107]....
        /*0238*/ 	.word	0xffffffff


	//   ....[108]....
        /*023c*/ 	.word	0xffffffff


	//   ....[109]....
        /*0240*/ 	.word	0xffffffff


	//   ....[110]....
        /*0244*/ 	.word	0xffffffff


	//   ....[111]....
        /*0248*/ 	.word	0xffffffff


	//   ....[112]....
        /*024c*/ 	.word	0xffffffff


	//   ....[113]....
        /*0250*/ 	.word	0xffffffff


	//   ....[114]....
        /*0254*/ 	.word	0xffffffff


	//   ....[115]....
        /*0258*/ 	.word	0xffffffff


	//   ....[116]....
        /*025c*/ 	.word	0xffffffff


	//   ....[117]....
        /*0260*/ 	.word	0xffffffff


	//   ....[118]....
        /*0264*/ 	.word	0xffffffff


	//   ....[119]....
        /*0268*/ 	.word	0xffffffff


	//   ....[120]....
        /*026c*/ 	.word	0xffffffff


	//   ....[121]....
        /*0270*/ 	.word	0xffffffff


	//   ....[122]....
        /*0274*/ 	.word	0xffffffff


	//   ....[123]....
        /*0278*/ 	.word	0xffffffff


	//   ....[124]....
        /*027c*/ 	.word	0xffffffff


	//   ....[125]....
        /*0280*/ 	.word	0xffffffff


	//   ....[126]....
        /*0284*/ 	.word	0xffffffff


	//   ....[127]....
        /*0288*/ 	.word	0xffffffff


	//   ....[128]....
        /*028c*/ 	.word	0xffffffff


	//   ....[129]....
        /*0290*/ 	.word	0xffffffff


	//----- nvinfo : EIATTR_COOP_GROUP_INSTR_OFFSETS
	.align		4
.L_868:
        /*0294*/ 	.byte	0x04, 0x28
        /*0296*/ 	.short	(.L_870 - .L_869)


	//   ....[0]....
.L_869:
        /*0298*/ 	.word	0x00001840


	//   ....[1]....
        /*029c*/ 	.word	0x00001850


	//   ....[2]....
        /*02a0*/ 	.word	0x00001860


	//   ....[3]....
        /*02a4*/ 	.word	0x00001870


	//   ....[4]....
        /*02a8*/ 	.word	0x00001880


	//   ....[5]....
        /*02ac*/ 	.word	0x00001890


	//   ....[6]....
        /*02b0*/ 	.word	0x000018a0


	//   ....[7]....
        /*02b4*/ 	.word	0x000018b0


	//   ....[8]....
        /*02b8*/ 	.word	0x000018e0


	//   ....[9]....
        /*02bc*/ 	.word	0x000018f0


	//   ....[10]....
        /*02c0*/ 	.word	0x00001930


	//   ....[11]....
        /*02c4*/ 	.word	0x00001940


	//   ....[12]....
        /*02c8*/ 	.word	0x00001950


	//   ....[13]....
        /*02cc*/ 	.word	0x00001960


	//   ....[14]....
        /*02d0*/ 	.word	0x00001970


	//   ....[15]....
        /*02d4*/ 	.word	0x00001980


	//   ....[16]....
        /*02d8*/ 	.word	0x00001990


	//   ....[17]....
        /*02dc*/ 	.word	0x000019a0


	//   ....[18]....
        /*02e0*/ 	.word	0x000019b0


	//   ....[19]....
        /*02e4*/ 	.word	0x000019c0


	//   ....[20]....
        /*02e8*/ 	.word	0x00001a20


	//   ....[21]....
        /*02ec*/ 	.word	0x00001a30


	//   ....[22]....
        /*02f0*/ 	.word	0x00001a40


	//   ....[23]....
        /*02f4*/ 	.word	0x00001a50


	//   ....[24]....
        /*02f8*/ 	.word	0x00001a60


	//   ....[25]....
        /*02fc*/ 	.word	0x00001a70


	//   ....[26]....
        /*0300*/ 	.word	0x00002ca0


	//   ....[27]....
        /*0304*/ 	.word	0x00002cd0


	//   ....[28]....
        /*0308*/ 	.word	0x00002ce0


	//   ....[29]....
        /*030c*/ 	.word	0x00002cf0


	//   ....[30]....
        /*0310*/ 	.word	0x00002d00


	//   ....[31]....
        /*0314*/ 	.word	0x00002d10


	//   ....[32]....
        /*0318*/ 	.word	0x00002d20


	//   ....[33]....
        /*031c*/ 	.word	0x00002d40


	//   ....[34]....
        /*0320*/ 	.word	0x00002d50


	//   ....[35]....
        /*0324*/ 	.word	0x00002d70


	//   ....[36]....
        /*0328*/ 	.word	0x00002da0


	//   ....[37]....
        /*032c*/ 	.word	0x00002dc0


	//   ....[38]....
        /*0330*/ 	.word	0x00002dd0


	//   ....[39]....
        /*0334*/ 	.word	0x00002e10


	//   ....[40]....
        /*0338*/ 	.word	0x00002e20


	//   ....[41]....
        /*033c*/ 	.word	0x00002e70


	//   ....[42]....
        /*0340*/ 	.word	0x00002e80


	//   ....[43]....
        /*0344*/ 	.word	0x00002eb0


	//   ....[44]....
        /*0348*/ 	.word	0x00002ec0


	//   ....[45]....
        /*034c*/ 	.word	0x00002ed0


	//   ....[46]....
        /*0350*/ 	.word	0x00002ee0


	//   ....[47]....
        /*0354*/ 	.word	0x00002ef0


	//   ....[48]....
        /*0358*/ 	.word	0x00002f00


	//   ....[49]....
        /*035c*/ 	.word	0x00002f10


	//   ....[50]....
        /*0360*/ 	.word	0x00002f20


	//   ....[51]....
        /*0364*/ 	.word	0x00002f30


	//   ....[52]....
        /*0368*/ 	.word	0x000040c0


	//   ....[53]....
        /*036c*/ 	.word	0x000040f0


	//   ....[54]....
        /*0370*/ 	.word	0x00004100


	//   ....[55]....
        /*0374*/ 	.word	0x00004110


	//   ....[56]....
        /*0378*/ 	.word	0x00004120


	//   ....[57]....
        /*037c*/ 	.word	0x00004130


	//   ....[58]....
        /*0380*/ 	.word	0x00004140


	//   ....[59]....
        /*0384*/ 	.word	0x00004160


	//   ....[60]....
        /*0388*/ 	.word	0x00004170


	//   ....[61]....
        /*038c*/ 	.word	0x00004190


	//   ....[62]....
        /*0390*/ 	.word	0x000041c0


	//   ....[63]....
        /*0394*/ 	.word	0x000041e0


	//   ....[64]....
        /*0398*/ 	.word	0x000041f0


	//   ....[65]....
        /*039c*/ 	.word	0x00004230


	//   ....[66]....
        /*03a0*/ 	.word	0x00004240


	//   ....[67]....
        /*03a4*/ 	.word	0x00004290


	//   ....[68]....
        /*03a8*/ 	.word	0x000042a0


	//   ....[69]....
        /*03ac*/ 	.word	0x000042d0


	//   ....[70]....
        /*03b0*/ 	.word	0x000042e0


	//   ....[71]....
        /*03b4*/ 	.word	0x000042f0


	//   ....[72]....
        /*03b8*/ 	.word	0x00004300


	//   ....[73]....
        /*03bc*/ 	.word	0x00004310


	//   ....[74]....
        /*03c0*/ 	.word	0x00004320


	//   ....[75]....
        /*03c4*/ 	.word	0x00004330


	//   ....[76]....
        /*03c8*/ 	.word	0x00004340


	//   ....[77]....
        /*03cc*/ 	.word	0x00004350


	//   ....[78]....
        /*03d0*/ 	.word	0x000054e0


	//   ....[79]....
        /*03d4*/ 	.word	0x00005510


	//   ....[80]....
        /*03d8*/ 	.word	0x00005520


	//   ....[81]....
        /*03dc*/ 	.word	0x00005530


	//   ....[82]....
        /*03e0*/ 	.word	0x00005540


	//   ....[83]....
        /*03e4*/ 	.word	0x00005550


	//   ....[84]....
        /*03e8*/ 	.word	0x00005560


	//   ....[85]....
        /*03ec*/ 	.word	0x00005580


	//   ....[86]....
        /*03f0*/ 	.word	0x00005590


	//   ....[87]....
        /*03f4*/ 	.word	0x000055b0


	//   ....[88]....
        /*03f8*/ 	.word	0x000055e0


	//   ....[89]....
        /*03fc*/ 	.word	0x00005600


	//   ....[90]....
        /*0400*/ 	.word	0x00005610


	//   ....[91]....
        /*0404*/ 	.word	0x00005650


	//   ....[92]....
        /*0408*/ 	.word	0x00005660


	//   ....[93]....
        /*040c*/ 	.word	0x000056b0


	//   ....[94]....
        /*0410*/ 	.word	0x000056c0


	//   ....[95]....
        /*0414*/ 	.word	0x000056f0


	//   ....[96]....
        /*0418*/ 	.word	0x00005700


	//   ....[97]....
        /*041c*/ 	.word	0x00005710


	//   ....[98]....
        /*0420*/ 	.word	0x00005720


	//   ....[99]....
        /*0424*/ 	.word	0x00005730


	//   ....[100]....
        /*0428*/ 	.word	0x00005740


	//   ....[101]....
        /*042c*/ 	.word	0x00005750


	//   ....[102]....
        /*0430*/ 	.word	0x00005760


	//   ....[103]....
        /*0434*/ 	.word	0x00005770


	//   ....[104]....
        /*0438*/ 	.word	0x00006900


	//   ....[105]....
        /*043c*/ 	.word	0x00006930


	//   ....[106]....
        /*0440*/ 	.word	0x00006940


	//   ....[107]....
        /*0444*/ 	.word	0x00006950


	//   ....[108]....
        /*0448*/ 	.word	0x00006960


	//   ....[109]....
        /*044c*/ 	.word	0x00006970


	//   ....[110]....
        /*0450*/ 	.word	0x00006980


	//   ....[111]....
        /*0454*/ 	.word	0x000069a0


	//   ....[112]....
        /*0458*/ 	.word	0x000069b0


	//   ....[113]....
        /*045c*/ 	.word	0x000069d0


	//   ....[114]....
        /*0460*/ 	.word	0x00006a00


	//   ....[115]....
        /*0464*/ 	.word	0x00006a20


	//   ....[116]....
        /*0468*/ 	.word	0x00006a30


	//   ....[117]....
        /*046c*/ 	.word	0x00006a70


	//   ....[118]....
        /*0470*/ 	.word	0x00006a80


	//   ....[119]....
        /*0474*/ 	.word	0x00006ad0


	//   ....[120]....
        /*0478*/ 	.word	0x00006ae0


	//   ....[121]....
        /*047c*/ 	.word	0x00006b10


	//   ....[122]....
        /*0480*/ 	.word	0x00006b20


	//   ....[123]....
        /*0484*/ 	.word	0x00006b30


	//   ....[124]....
        /*0488*/ 	.word	0x00006b40


	//   ....[125]....
        /*048c*/ 	.word	0x00006b50


	//   ....[126]....
        /*0490*/ 	.word	0x00006b60


	//   ....[127]....
        /*0494*/ 	.word	0x00006b70


	//   ....[128]....
        /*0498*/ 	.word	0x00006b80


	//   ....[129]....
        /*049c*/ 	.word	0x00006b90


	//----- nvinfo : EIATTR_EXIT_INSTR_OFFSETS
	.align		4
.L_870:
        /*04a0*/ 	.byte	0x04, 0x1c
        /*04a2*/ 	.short	(.L_872 - .L_871)


	//   ....[0]....
.L_871:
        /*04a4*/ 	.word	0x0000b5d0


	//   ....[1]....
        /*04a8*/ 	.word	0x0000bec0


	//   ....[2]....
        /*04ac*/ 	.word	0x0000bf50


	//----- nvinfo : EIATTR_MAX_THREADS
	.align		4
.L_872:
        /*04b0*/ 	.byte	0x04, 0x05
        /*04b2*/ 	.short	(.L_874 - .L_873)
.L_873:
        /*04b4*/ 	.word	0x00000080
        /*04b8*/ 	.word	0x00000001
        /*04bc*/ 	.word	0x00000001


	//----- nvinfo : EIATTR_CRS_STACK_SIZE
	.align		4
.L_874:
        /*04c0*/ 	.byte	0x04, 0x1e
        /*04c2*/ 	.short	(.L_876 - .L_875)
.L_875:
        /*04c4*/ 	.word	0x00000000
.L_876:


//--------------------- .nv.info._ZN17fastertransformer38beam_online_softmax_topk_stage2_kernelI6__halfLi16ELi64EEEvPKfS3_PiPT_ii --------------------------
	.section	.nv.info._ZN17fastertransformer38beam_online_softmax_topk_stage2_kernelI6__halfLi16ELi64EEEvPKfS3_PiPT_ii,"",@"SHT_CUDA_INFO"
	.sectionflags	@""
	.align	4


	//----- nvinfo : EIATTR_CUDA_API_VERSION
	.align		4
        /*0000*/ 	.byte	0x04, 0x37
        /*0002*/ 	.short	(.L_878 - .L_877)
.L_877:
        /*0004*/ 	.word	0x00000082


	//----- nvinfo : EIATTR_SW2861232_WAR
	.align		4
.L_878:
        /*0008*/ 	.byte	0x01, 0x35
	.zero		2


	//----- nvinfo : EIATTR_PARAM_CBANK
	.align		4
        /*000c*/ 	.byte	0x04, 0x0a
        /*000e*/ 	.short	(.L_880 - .L_879)
	.align		4
.L_879:
        /*0010*/ 	.word	index@(.nv.constant0._ZN17fastertransformer38beam_online_softmax_topk_stage2_kernelI6__halfLi16ELi64EEEvPKfS3_PiPT_ii)
        /*0014*/ 	.short	0x0160
        /*0016*/ 	.short	0x0028


	//----- nvinfo : EIATTR_CBANK_PARAM_SIZE
	.align		4
.L_880:
        /*0018*/ 	.byte	0x03, 0x19
        /*001a*/ 	.short	0x0028


	//----- nvinfo : EIATTR_KPARAM_INFO
	.align		4
        /*001c*/ 	.byte	0x04, 0x17
        /*001e*/ 	.short	(.L_882 - .L_881)
.L_881:
        /*0020*/ 	.word	0x00000000
        /*0024*/ 	.short	0x0005
        /*0026*/ 	.short	0x0024
        /*0028*/ 	.byte	0x00, 0xf0, 0x11, 0x00


	//----- nvinfo : EIATTR_KPARAM_INFO
	.align		4
.L_882:
        /*002c*/ 	.byte	0x04, 0x17
        /*002e*/ 	.short	(.L_884 - .L_883)
.L_883:
        /*0030*/ 	.word	0x00000000
        /*0034*/ 	.short	0x0004
        /*0036*/ 	.short	0x0020
        /*0038*/ 	.byte	0x00, 0xf0, 0x11, 0x00


	//----- nvinfo : EIATTR_KPARAM_INFO
	.align		4
.L_884:
        /*003c*/ 	.byte	0x04, 0x17
        /*003e*/ 	.short	(.L_886 - .L_885)
.L_885:
        /*0040*/ 	.word	0x00000000
        /*0044*/ 	.short	0x0003
        /*0046*/ 	.short	0x0018
        /*0048*/ 	.byte	0x00, 0xf0, 0x21, 0x00


	//----- nvinfo : EIATTR_KPARAM_INFO
	.align		4
.L_886:
        /*004c*/ 	.byte	0x04, 0x17
        /*004e*/ 	.short	(.L_888 - .L_887)
.L_887:
        /*0050*/ 	.word	0x00000000
        /*0054*/ 	.short	0x0002
        /*0056*/ 	.short	0x0010
        /*0058*/ 	.byte	0x00, 0xf0, 0x21, 0x00


	//----- nvinfo : EIATTR_KPARAM_INFO
	.align		4
.L_888:
        /*005c*/ 	.byte	0x04, 0x17
        /*005e*/ 	.short	(.L_890 - .L_889)
.L_889:
        /*0060*/ 	.word	0x00000000
        /*0064*/ 	.short	0x0001
        /*0066*/ 	.short	0x0008
        /*0068*/ 	.byte	0x00, 0xf0, 0x21, 0x00


	//----- nvinfo : EIATTR_KPARAM_INFO
	.align		4
.L_890:
        /*006c*/ 	.byte	0x04, 0x17
        /*006e*/ 	.short	(.L_892 - .L_891)
.L_891:
        /*0070*/ 	.word	0x00000000
        /*0074*/ 	.short	0x0000
        /*0076*/ 	.short	0x0000
        /*0078*/ 	.byte	0x00, 0xf0, 0x21, 0x00


	//----- nvinfo : EIATTR_MAXREG_COUNT
	.align		4
.L_892:
        /*007c*/ 	.byte	0x03, 0x1b
        /*007e*/ 	.short	0x00ff


	//----- nvinfo : EIATTR_NUM_BARRIERS
	.align		4
        /*0080*/ 	.byte	0x02, 0x4c
        /*0082*/ 	.byte	0x01
	.zero		1


	//----- nvinfo : EIATTR_MERCURY_ISA_VERSION
	.align		4
        /*0084*/ 	.byte	0x03, 0x5f
        /*0086*/ 	.short	0x0000


	//----- nvinfo : EIATTR_COOP_GROUP_MASK_REGIDS
	.align		4
        /*0088*/ 	.byte	0x04, 0x29
        /*008a*/ 	.short	(.L_894 - .L_893)


	//   ....[0]....
.L_893:
        /*008c*/ 	.word	0xffffffff


	//   ....[1]....
        /*0090*/ 	.word	0xffffffff


	//   ....[2]....
        /*0094*/ 	.word	0xffffffff


	//   ....[3]....
        /*0098*/ 	.word	0xffffffff


	//   ....[4]....
        /*009c*/ 	.word	0xffffffff


	//   ....[5]....
        /*00a0*/ 	.word	0xffffffff


	//   ....[6]....
        /*00a4*/ 	.word	0xffffffff


	//   ....[7]....
        /*00a8*/ 	.word	0xffffffff


	//   ....[8]....
        /*00ac*/ 	.word	0xffffffff


	//   ....[9]....
        /*00b0*/ 	.word	0xffffffff


	//   ....[10]....
        /*00b4*/ 	.word	0xffffffff


	//   ....[11]....
        /*00b8*/ 	.word	0xffffffff


	//   ....[12]....
        /*00bc*/ 	.word	0xffffffff


	//   ....[13]....
        /*00c0*/ 	.word	0xffffffff


	//   ....[14]....
        /*00c4*/ 	.word	0xffffffff


	//   ....[15]....
        /*00c8*/ 	.word	0xffffffff


	//   ....[16]....
        /*00cc*/ 	.word	0xffffffff


	//   ....[17]....
        /*00d0*/ 	.word	0xffffffff


	//   ....[18]....
        /*00d4*/ 	.word	0xffffffff


	//   ....[19]....
        /*00d8*/ 	.word	0xffffffff


	//   ....[20]....
        /*00dc*/ 	.word	0xffffffff


	//   ....[21]....
        /*00e0*/ 	.word	0xffffffff


	//   ....[22]....
        /*00e4*/ 	.word	0xffffffff


	//   ....[23]....
        /*00e8*/ 	.word	0xffffffff


	//   ....[24]....
        /*00ec*/ 	.word	0xffffffff


	//   ....[25]....
        /*00f0*/ 	.word	0xffffffff


	//   ....[26]....
        /*00f4*/ 	.word	0xffffffff


	//   ....[27]....
        /*00f8*/ 	.word	0xffffffff


	//   ....[28]....
        /*00fc*/ 	.word	0xffffffff


	//   ....[29]....
        /*0100*/ 	.word	0xffffffff


	//   ....[30]....
        /*0104*/ 	.word	0xffffffff


	//   ....[31]....
        /*0108*/ 	.word	0xffffffff


	//   ....[32]....
        /*010c*/ 	.word	0xffffffff


	//   ....[33]....
        /*0110*/ 	.word	0xffffffff


	//   ....[34]....
        /*0114*/ 	.word	0xffffffff


	//   ....[35]....
        /*0118*/ 	.word	0xffffffff


	//   ....[36]....
        /*011c*/ 	.word	0xffffffff


	//   ....[37]....
        /*0120*/ 	.word	0xffffffff


	//   ....[38]....
        /*0124*/ 	.word	0xffffffff


	//   ....[39]....
        /*0128*/ 	.word	0xffffffff


	//   ....[40]....
        /*012c*/ 	.word	0xffffffff


	//   ....[41]....
        /*0130*/ 	.word	0xffffffff


	//   ....[42]....
        /*0134*/ 	.word	0xffffffff


	//   ....[43]....
        /*0138*/ 	.word	0xffffffff


	//   ....[44]....
        /*013c*/ 	.word	0xffffffff


	//   ....[45]....
        /*0140*/ 	.word	0xffffffff


	//   ....[46]....
        /*0144*/ 	.word	0xffffffff


	//   ....[47]....
        /*0148*/ 	.word	0xffffffff


	//   ....[48]....
        /*014c*/ 	.word	0xffffffff


	//   ....[49]....
        /*0150*/ 	.word	0xffffffff


	//   ....[50]....
        /*0154*/ 	.word	0xffffffff


	//   ....[51]....
        /*0158*/ 	.word	0xffffffff


	//   ....[52]....
        /*015c*/ 	.word	0xffffffff


	//   ....[53]....
        /*0160*/ 	.word	0xffffffff


	//   ....[54]....
        /*0164*/ 	.word	0xffffffff


	//   ....[55]....
        /*0168*/ 	.word	0xffffffff


	//   ....[56]....
        /*016c*/ 	.word	0xffffffff


	//   ....[57]....
        /*0170*/ 	.word	0xffffffff


	//   ....[58]....
        /*0174*/ 	.word	0xffffffff


	//   ....[59]....
        /*0178*/ 	.word	0xffffffff


	//   ....[60]....
        /*017c*/ 	.word	0xffffffff


	//   ....[61]....
        /*0180*/ 	.word	0xffffffff


	//   ....[62]....
        /*0184*/ 	.word	0xffffffff


	//   ....[63]....
        /*0188*/ 	.word	0xffffffff


	//   ....[64]....
        /*018c*/ 	.word	0xffffffff


	//   ....[65]....
        /*0190*/ 	.word	0xffffffff


	//   ....[66]....
        /*0194*/ 	.word	0xffffffff


	//   ....[67]....
        /*0198*/ 	.word	0xffffffff


	//   ....[68]....
        /*019c*/ 	.word	0xffffffff


	//   ....[69]....
        /*01a0*/ 	.word	0xffffffff


	//   ....[70]....
        /*01a4*/ 	.word	0xffffffff


	//   ....[71]....
        /*01a8*/ 	.word	0xffffffff


	//   ....[72]....
        /*01ac*/ 	.word	0xffffffff


	//   ....[73]....
        /*01b0*/ 	.word	0xffffffff


	//   ....[74]....
        /*01b4*/ 	.word	0xffffffff


	//   ....[75]....
        /*01b8*/ 	.word	0xffffffff


	//   ....[76]....
        /*01bc*/ 	.word	0xffffffff


	//   ....[77]....
        /*01c0*/ 	.word	0xffffffff


	//   ....[78]....
        /*01c4*/ 	.word	0xffffffff


	//   ....[79]....
        /*01c8*/ 	.word	0xffffffff


	//   ....[80]....
        /*01cc*/ 	.word	0xffffffff


	//   ....[81]....
        /*01d0*/ 	.word	0xffffffff


	//   ....[82]....
        /*01d4*/ 	.word	0xffffffff


	//   ....[83]....
        /*01d8*/ 	.word	0xffffffff


	//   ....[84]....
        /*01dc*/ 	.word	0xffffffff


	//   ....[85]....
        /*01e0*/ 	.word	0xffffffff


	//   ....[86]....
        /*01e4*/ 	.word	0xffffffff


	//   ....[87]....
        /*01e8*/ 	.word	0xffffffff


	//   ....[88]....
        /*01ec*/ 	.word	0xffffffff


	//   ....[89]....
        /*01f0*/ 	.word	0xffffffff


	//   ....[90]....
        /*01f4*/ 	.word	0xffffffff


	//   ....[91]....
        /*01f8*/ 	.word	0xffffffff


	//   ....[92]....
        /*01fc*/ 	.word	0xffffffff


	//   ....[93]....
        /*0200*/ 	.word	0xffffffff


	//   ....[94]....
        /*0204*/ 	.word	0xffffffff


	//   ....[95]....
        /*0208*/ 	.word	0xffffffff


	//   ....[96]....
        /*020c*/ 	.word	0xffffffff


	//   ....[97]....
        /*0210*/ 	.word	0xffffffff


	//   ....[98]....
        /*0214*/ 	.word	0xffffffff


	//   ....[99]....
        /*0218*/ 	.word	0xffffffff


	//   ....[100]....
        /*021c*/ 	.word	0xffffffff


	//   ....[101]....
        /*0220*/ 	.word	0xffffffff


	//   ....[102]....
        /*0224*/ 	.word	0xffffffff


	//   ....[103]....
        /*0228*/ 	.word	0xffffffff


	//   ....[104]....
        /*022c*/ 	.word	0xffffffff


	//   ....[105]....
        /*0230*/ 	.word	0xffffffff


	//   ....[106]....
        /*0234*/ 	.word	0xffffffff


	//   ....[107]....
        /*0238*/ 	.word	0xffffffff


	//   ....[108]....
        /*023c*/ 	.word	0xffffffff


	//   ....[109]....
        /*0240*/ 	.word	0xffffffff


	//   ....[110]....
        /*0244*/ 	.word	0xffffffff


	//   ....[111]....
        /*0248*/ 	.word	0xffffffff


	//   ....[112]....
        /*024c*/ 	.word	0xffffffff


	//   ....[113]....
        /*0250*/ 	.word	0xffffffff


	//   ....[114]....
        /*0254*/ 	.word	0xffffffff


	//   ....[115]....
        /*0258*/ 	.word	0xffffffff


	//   ....[116]....
        /*025c*/ 	.word	0xffffffff


	//   ....[117]....
        /*0260*/ 	.word	0xffffffff


	//   ....[118]....
        /*0264*/ 	.word	0xffffffff


	//   ....[119]....
        /*0268*/ 	.word	0xffffffff


	//   ....[120]....
        /*026c*/ 	.word	0xffffffff


	//   ....[121]....
        /*0270*/ 	.word	0xffffffff


	//   ....[122]....
        /*0274*/ 	.word	0xffffffff


	//   ....[123]....
        /*0278*/ 	.word	0xffffffff


	//   ....[124]....
        /*027c*/ 	.word	0xffffffff


	//   ....[125]....
        /*0280*/ 	.word	0xffffffff


	//   ....[126]....
        /*0284*/ 	.word	0xffffffff


	//   ....[127]....
        /*0288*/ 	.word	0xffffffff


	//   ....[128]....
        /*028c*/ 	.word	0xffffffff


	//   ....[129]....
        /*0290*/ 	.word	0xffffffff


	//----- nvinfo : EIATTR_COOP_GROUP_INSTR_OFFSETS
	.align		4
.L_894:
        /*0294*/ 	.byte	0x04, 0x28
        /*0296*/ 	.short	(.L_896 - .L_895)


	//   ....[0]....
.L_895:
        /*0298*/ 	.word	0x00001820


	//   ....[1]....
        /*029c*/ 	.word	0x00001830


	//   ....[2]....
        /*02a0*/ 	.word	0x00001860


	//   ....[3]....
        /*02a4*/ 	.word	0x00001870


	//   ....[4]....
        /*02a8*/ 	.word	0x00001880


	//   ....[5]....
        /*02ac*/ 	.word	0x00001890


	//   ....[6]....
        /*02b0*/ 	.word	0x000018b0


	//   ....[7]....
        /*02b4*/ 	.word	0x000018c0


	//   ....[8]....
        /*02b8*/ 	.word	0x00001900


	//   ....[9]....
        /*02bc*/ 	.word	0x00001910


	//   ....[10]....
        /*02c0*/ 	.word	0x00001920


	//   ....[11]....
        /*02c4*/ 	.word	0x00001950


	//   ....[12]....
        /*02c8*/ 	.word	0x00001970


	//   ....[13]....
        /*02cc*/ 	.word	0x00001980


	//   ....[14]....
        /*02d0*/ 	.word	0x00001990


	//   ....[15]....
        /*02d4*/ 	.word	0x000019a0


	//   ....[16]....
        /*02d8*/ 	.word	0x000019b0


	//   ....[17]....
        /*02dc*/ 	.word	0x000019c0


	//   ....[18]....
        /*02e0*/ 	.word	0x000019d0


	//   ....[19]....
        /*02e4*/ 	.word	0x000019e0


	//   ....[20]....
        /*02e8*/ 	.word	0x000019f0


	//   ....[21]....
        /*02ec*/ 	.word	0x00001a00


	//   ....[22]....
        /*02f0*/ 	.word	0x00001a50


	//   ....[23]....
        /*02f4*/ 	.word	0x00001a60


	//   ....[24]....
        /*02f8*/ 	.word	0x00001a70


	//   ....[25]....
        /*02fc*/ 	.word	0x00001a80


	//   ....[26]....
        /*0300*/ 	.word	0x00002c90


	//   ....[27]....
        /*0304*/ 	.word	0x00002cc0


	//   ....[28]....
        /*0308*/ 	.word	0x00002cd0


	//   ....[29]....
        /*030c*/ 	.word	0x00002ce0


	//   ....[30]....
        /*0310*/ 	.word	0x00002cf0


	//   ....[31]....
        /*0314*/ 	.word	0x00002d00


	//   ....[32]....
        /*0318*/ 	.word	0x00002d10


	//   ....[33]....
        /*031c*/ 	.word	0x00002d30


	//   ....[34]....
        /*0320*/ 	.word	0x00002d50


	//   ....[35]....
        /*0324*/ 	.word	0x00002d80


	//   ....[36]....
        /*0328*/ 	.word	0x00002d90


	//   ....[37]....
        /*032c*/ 	.word	0x00002da0


	//   ....[38]....
        /*0330*/ 	.word	0x00002db0


	//   ....[39]....
        /*0334*/ 	.word	0x00002dd0


	//   ....[40]....
        /*0338*/ 	.word	0x00002e10


	//   ....[41]....
        /*033c*/ 	.word	0x00002e40


	//   ....[42]....
        /*0340*/ 	.word	0x00002e50


	//   ....[43]....
        /*0344*/ 	.word	0x00002e70


	//   ....[44]....
        /*0348*/ 	.word	0x00002e80


	//   ....[45]....
        /*034c*/ 	.word	0x00002e90


	//   ....[46]....
        /*0350*/ 	.word	0x00002f00


	//   ....[47]....
        /*0354*/ 	.word	0x00002f10


	//   ....[48]....
        /*0358*/ 	.word	0x00002f20


	//   ....[49]....
        /*035c*/ 	.word	0x00002f30


	//   ....[50]....
        /*0360*/ 	.word	0x00002f40


	//   ....[51]....
        /*0364*/ 	.word	0x00002f50


	//   ....[52]....
        /*0368*/ 	.word	0x00004090


	//   ....[53]....
        /*036c*/ 	.word	0x000040c0


	//   ....[54]....
        /*0370*/ 	.word	0x000040d0


	//   ....[55]....
        /*0374*/ 	.word	0x000040e0


	//   ....[56]....
        /*0378*/ 	.word	0x000040f0


	//   ....[57]....
        /*037c*/ 	.word	0x00004100


	//   ....[58]....
        /*0380*/ 	.word	0x00004110


	//   ....[59]....
        /*0384*/ 	.word	0x00004130


	//   ....[60]....
        /*0388*/ 	.word	0x00004150


	//   ....[61]....
        /*038c*/ 	.word	0x00004180


	//   ....[62]....
        /*0390*/ 	.word	0x00004190


	//   ....[63]....
        /*0394*/ 	.word	0x000041a0


	//   ....[64]....
        /*0398*/ 	.word	0x000041b0


	//   ....[65]....
        /*039c*/ 	.word	0x000041d0


	//   ....[66]....
        /*03a0*/ 	.word	0x00004210


	//   ....[67]....
        /*03a4*/ 	.word	0x00004240


	//   ....[68]....
        /*03a8*/ 	.word	0x00004250


	//   ....[69]....
        /*03ac*/ 	.word	0x00004270


	//   ....[70]....
        /*03b0*/ 	.word	0x00004280


	//   ....[71]....
        /*03b4*/ 	.word	0x00004290


	//   ....[72]....
        /*03b8*/ 	.word	0x00004300


	//   ....[73]....
        /*03bc*/ 	.word	0x00004310


	//   ....[74]....
        /*03c0*/ 	.word	0x00004320


	//   ....[75]....
        /*03c4*/ 	.word	0x00004330


	//   ....[76]....
        /*03c8*/ 	.word	0x00004340


	//   ....[77]....
        /*03cc*/ 	.word	0x00004350


	//   ....[78]....
        /*03d0*/ 	.word	0x00005490


	//   ....[79]....
        /*03d4*/ 	.word	0x000054c0


	//   ....[80]....
        /*03d8*/ 	.word	0x000054d0


	//   ....[81]....
        /*03dc*/ 	.word	0x000054e0


	//   ....[82]....
        /*03e0*/ 	.word	0x000054f0


	//   ....[83]....
        /*03e4*/ 	.word	0x00005500


	//   ....[84]....
        /*03e8*/ 	.word	0x00005510


	//   ....[85]....
        /*03ec*/ 	.word	0x00005530


	//   ....[86]....
        /*03f0*/ 	.word	0x00005550


	//   ....[87]....
        /*03f4*/ 	.word	0x00005580


	//   ....[88]....
        /*03f8*/ 	.word	0x00005590


	//   ....[89]....
        /*03fc*/ 	.word	0x000055a0


	//   ....[90]....
        /*0400*/ 	.word	0x000055b0


	//   ....[91]....
        /*0404*/ 	.word	0x000055d0


	//   ....[92]....
        /*0408*/ 	.word	0x00005610


	//   ....[93]....
        /*040c*/ 	.word	0x00005640


	//   ....[94]....
        /*0410*/ 	.word	0x00005650


	//   ....[95]....
        /*0414*/ 	.word	0x00005670


	//   ....[96]....
        /*0418*/ 	.word	0x00005680


	//   ....[97]....
        /*041c*/ 	.word	0x00005690


	//   ....[98]....
        /*0420*/ 	.word	0x00005700


	//   ....[99]....
        /*0424*/ 	.word	0x00005710


	//   ....[100]....
        /*0428*/ 	.word	0x00005720


	//   ....[101]....
        /*042c*/ 	.word	0x00005730


	//   ....[102]....
        /*0430*/ 	.word	0x00005740


	//   ....[103]....
        /*0434*/ 	.word	0x00005750


	//   ....[104]....
        /*0438*/ 	.word	0x00006890


	//   ....[105]....
        /*043c*/ 	.word	0x000068c0


	//   ....[106]....
        /*0440*/ 	.word	0x000068d0


	//   ....[107]....
        /*0444*/ 	.word	0x000068e0


	//   ....[108]....
        /*0448*/ 	.word	0x000068f0


	//   ....[109]....
        /*044c*/ 	.word	0x00006900


	//   ....[110]....
        /*0450*/ 	.word	0x00006910


	//   ....[111]....
        /*0454*/ 	.word	0x00006930


	//   ....[112]....
        /*0458*/ 	.word	0x00006960


	//   ....[113]....
        /*045c*/ 	.word	0x00006970


	//   ....[114]....
        /*0460*/ 	.word	0x00006990


	//   ....[115]....
        /*0464*/ 	.word	0x000069a0


	//   ....[116]....
        /*0468*/ 	.word	0x000069b0


	//   ....[117]....
        /*046c*/ 	.word	0x000069c0


	//   ....[118]....
        /*0470*/ 	.word	0x00006a00


	//   ....[119]....
        /*0474*/ 	.word	0x00006a40


	//   ....[120]....
        /*0478*/ 	.word	0x00006a50


	//   ....[121]....
        /*047c*/ 	.word	0x00006a70


	//   ....[122]....
        /*0480*/ 	.word	0x00006a80


	//   ....[123]....
        /*0484*/ 	.word	0x00006a90


	//   ....[124]....
        /*0488*/ 	.word	0x00006b00


	//   ....[125]....
        /*048c*/ 	.word	0x00006b10


	//   ....[126]....
        /*0490*/ 	.word	0x00006b20


	//   ....[127]....
        /*0494*/ 	.word	0x00006b30


	//   ....[128]....
        /*0498*/ 	.word	0x00006b40


	//   ....[129]....
        /*049c*/ 	.word	0x00006b50


	//----- nvinfo : EIATTR_EXIT_INSTR_OFFSETS
	.align		4
.L_896:
        /*04a0*/ 	.byte	0x04, 0x1c
        /*04a2*/ 	.short	(.L_898 - .L_897)


	//   ....[0]....
.L_897:
        /*04a4*/ 	.word	0x00009120


	//   ....[1]....
        /*04a8*/ 	.word	0x00009a00


	//   ....[2]....
        /*04ac*/ 	.word	0x00009a90


	//----- nvinfo : EIATTR_MAX_THREADS
	.align		4
.L_898:
        /*04b0*/ 	.byte	0x04, 0x05
        /*04b2*/ 	.short	(.L_900 - .L_899)
.L_899:
        /*04b4*/ 	.word	0x00000040
        /*04b8*/ 	.word	0x00000001
        /*04bc*/ 	.word	0x00000001


	//----- nvinfo : EIATTR_CRS_STACK_SIZE
	.align		4
.L_900:
        /*04c0*/ 	.byte	0x04, 0x1e
        /*04c2*/ 	.short	(.L_902 - .L_901)
.L_901:
        /*04c4*/ 	.word	0x00000000
.L_902:


//--------------------- .nv.info._ZN17fastertransformer38beam_online_softmax_topk_stage2_kernelI6__halfLi16ELi32EEEvPKfS3_PiPT_ii --------------------------
	.section	.nv.info._ZN17fastertransformer38beam_online_softmax_topk_stage2_kernelI6__halfLi16ELi32EEEvPKfS3_PiPT_ii,"",@"SHT_CUDA_INFO"
	.sectionflags	@""
	.align	4


	//----- nvinfo : EIATTR_CUDA_API_VERSION
	.align		4
        /*0000*/ 	.byte	0x04, 0x37
        /*0002*/ 	.short	(.L_904 - .L_903)
.L_903:
        /*0004*/ 	.word	0x00000082


	//----- nvinfo : EIATTR_SW2861232_WAR
	.align		4
.L_904:
        /*0008*/ 	.byte	0x01, 0x35
	.zero		2


	//----- nvinfo : EIATTR_PARAM_CBANK
	.align		4
        /*000c*/ 	.byte	0x04, 0x0a
        /*000e*/ 	.short	(.L_906 - .L_905)
	.align		4
.L_905:
        /*0010*/ 	.word	index@(.nv.constant0._ZN17fastertransformer38beam_online_softmax_topk_stage2_kernelI6__halfLi16ELi32EEEvPKfS3_PiPT_ii)
        /*0014*/ 	.short	0x0160
        /*0016*/ 	.short	0x0028


	//----- nvinfo : EIATTR_CBANK_PARAM_SIZE
	.align		4
.L_906:
        /*0018*/ 	.byte	0x03, 0x19
        /*001a*/ 	.short	0x0028


	//----- nvinfo : EIATTR_KPARAM_INFO
	.align		4
        /*001c*/ 	.byte	0x04, 0x17
        /*001e*/ 	.short	(.L_908 - .L_907)
.L_907:
        /*0020*/ 	.word	0x00000000
        /*0024*/ 	.short	0x0005
        /*0026*/ 	.short	0x0024
        /*0028*/ 	.byte	0x00, 0xf0, 0x11, 0x00


	//----- nvinfo : EIATTR_KPARAM_INFO
	.align		4
.L_908:
        /*002c*/ 	.byte	0x04, 0x17
        /*002e*/ 	.short	(.L_910 - .L_909)
.L_909:
        /*0030*/ 	.word	0x00000000
        /*0034*/ 	.short	0x0004
        /*0036*/ 	.short	0x0020
        /*0038*/ 	.byte	0x00, 0xf0, 0x11, 0x00


	//----- nvinfo : EIATTR_KPARAM_INFO
	.align		4
.L_910:
        /*003c*/ 	.byte	0x04, 0x17
        /*003e*/ 	.short	(.L_912 - .L_911)
.L_911:
        /*0040*/ 	.word	0x00000000
        /*0044*/ 	.short	0x0003
        /*0046*/ 	.short	0x0018
        /*0048*/ 	.byte	0x00, 0xf0, 0x21, 0x00


	//----- nvinfo : EIATTR_KPARAM_INFO
	.align		4
.L_912:
        /*004c*/ 	.byte	0x04, 0x17
        /*004e*/ 	.short	(.L_914 - .L_913)
.L_913:
        /*0050*/ 	.word	0x00000000
        /*0054*/ 	.short	0x0002
        /*0056*/ 	.short	0x0010
        /*0058*/ 	.byte	0x00, 0xf0, 0x21, 0x00


	//----- nvinfo : EIATTR_KPARAM_INFO
	.align		4
.L_914:
        /*005c*/ 	.byte	0x04, 0x17
        /*005e*/ 	.short	(.L_916 - .L_915)
.L_915:
        /*0060*/ 	.word	0x00000000
        /*0064*/ 	.short	0x0001
        /*0066*/ 	.short	0x0008
        /*0068*/ 	.byte	0x00, 0xf0, 0x21, 0x00


	//----- nvinfo : EIATTR_KPARAM_INFO
	.align		4
.L_916:
        /*006c*/ 	.byte	0x04, 0x17
        /*006e*/ 	.short	(.L_918 - .L_917)
.L_917:
        /*0070*/ 	.word	0x00000000
        /*0074*/ 	.short	0x0000
        /*0076*/ 	.short	0x0000
        /*0078*/ 	.byte	0x00, 0xf0, 0x21, 0x00


	//----- nvinfo : EIATTR_MAXREG_COUNT
	.align		4
.L_918:
        /*007c*/ 	.byte	0x03, 0x1b
        /*007e*/ 	.short	0x00ff


	//----- nvinfo : EIATTR_NUM_BARRIERS
	.align		4
        /*0080*/ 	.byte	0x02, 0x4c
        /*0082*/ 	.byte	0x01
	.zero		1


	//----- nvinfo : EIATTR_MERCURY_ISA_VERSION
	.align		4
        /*0084*/ 	.byte	0x03, 0x5f
        /*0086*/ 	.short	0x0000


	//----- nvinfo : EIATTR_COOP_GROUP_MASK_REGIDS
	.align		4
        /*0088*/ 	.byte	0x04, 0x29
        /*008a*/ 	.short	(.L_920 - .L_919)


	//   ....[0]....
.L_919:
        /*008c*/ 	.word	0xffffffff


	//   ....[1]....
        /*0090*/ 	.word	0xffffffff


	//   ....[2]....
        /*0094*/ 	.word	0xffffffff


	//   ....[3]....
        /*0098*/ 	.word	0xffffffff


	//   ....[4]....
        /*009c*/ 	.word	0xffffffff


	//   ....[5]....
        /*00a0*/ 	.word	0xffffffff


	//   ....[6]....
        /*00a4*/ 	.word	0xffffffff


	//   ....[7]....
        /*00a8*/ 	.word	0xffffffff


	//   ....[8]....
        /*00ac*/ 	.word	0xffffffff


	//   ....[9]....
        /*00b0*/ 	.word	0xffffffff


	//   ....[10]....
        /*00b4*/ 	.word	0xffffffff


	//   ....[11]....
        /*00b8*/ 	.word	0xffffffff


	//   ....[12]....
        /*00bc*/ 	.word	0xffffffff


	//   ....[13]....
        /*00c0*/ 	.word	0xffffffff


	//   ....[14]....
        /*00c4*/ 	.word	0xffffffff


	//   ....[15]....
        /*00c8*/ 	.word	0xffffffff


	//   ....[16]....
        /*00cc*/ 	.word	0xffffffff


	//   ....[17]....
        /*00d0*/ 	.word	0xffffffff


	//   ....[18]....
        /*00d4*/ 	.word	0xffffffff


	//   ....[19]....
        /*00d8*/ 	.word	0xffffffff


	//   ....[20]....
        /*00dc*/ 	.word	0xffffffff


	//   ....[21]....
        /*00e0*/ 	.word	0xffffffff


	//   ....[22]....
        /*00e4*/ 	.word	0xffffffff


	//   ....[23]....
        /*00e8*/ 	.word	0xffffffff


	//   ....[24]....
        /*00ec*/ 	.word	0xffffffff


	//   ....[25]....
        /*00f0*/ 	.word	0xffffffff


	//   ....[26]....
        /*00f4*/ 	.word	0xffffffff


	//   ....[27]....
        /*00f8*/ 	.word	0xffffffff


	//   ....[28]....
        /*00fc*/ 	.word	0xffffffff


	//   ....[29]....
        /*0100*/ 	.word	0xffffffff


	//   ....[30]....
        /*0104*/ 	.word	0xffffffff


	//   ....[31]....
        /*0108*/ 	.word	0xffffffff


	//   ....[32]....
        /*010c*/ 	.word	0xffffffff


	//   ....[33]....
        /*0110*/ 	.word	0xffffffff


	//   ....[34]....
        /*0114*/ 	.word	0xffffffff


	//   ....[35]....
        /*0118*/ 	.word	0xffffffff


	//   ....[36]....
        /*011c*/ 	.word	0xffffffff


	//   ....[37]....
        /*0120*/ 	.word	0xffffffff


	//   ....[38]....
        /*0124*/ 	.word	0xffffffff


	//   ....[39]....
        /*0128*/ 	.word	0xffffffff


	//   ....[40]....
        /*012c*/ 	.word	0xffffffff


	//   ....[41]....
        /*0130*/ 	.word	0xffffffff


	//   ....[42]....
        /*0134*/ 	.word	0xffffffff


	//   ....[43]....
        /*0138*/ 	.word	0xffffffff


	//   ....[44]....
        /*013c*/ 	.word	0xffffffff


	//   ....[45]....
        /*0140*/ 	.word	0xffffffff


	//   ....[46]....
        /*0144*/ 	.word	0xffffffff


	//   ....[47]....
        /*0148*/ 	.word	0xffffffff


	//   ....[48]....
        /*014c*/ 	.word	0xffffffff


	//   ....[49]....
        /*0150*/ 	.word	0xffffffff


	//   ....[50]....
        /*0154*/ 	.word	0xffffffff


	//   ....[51]....
        /*0158*/ 	.word	0xffffffff


	//   ....[52]....
        /*015c*/ 	.word	0xffffffff


	//   ....[53]....
        /*0160*/ 	.word	0xffffffff


	//   ....[54]....
        /*0164*/ 	.word	0xffffffff


	//   ....[55]....
        /*0168*/ 	.word	0xffffffff


	//   ....[56]....
        /*016c*/ 	.word	0xffffffff


	//   ....[57]....
        /*0170*/ 	.word	0xffffffff


	//   ....[58]....
        /*0174*/ 	.word	0xffffffff


	//   ....[59]....
        /*0178*/ 	.word	0xffffffff


	//   ....[60]....
        /*017c*/ 	.word	0xffffffff


	//   ....[61]....
        /*0180*/ 	.word	0xffffffff


	//   ....[62]....
        /*0184*/ 	.word	0xffffffff


	//   ....[63]....
        /*0188*/ 	.word	0xffffffff


	//   ....[64]....
        /*018c*/ 	.word	0xffffffff


	//   ....[65]....
        /*0190*/ 	.word	0xffffffff


	//   ....[66]....
        /*0194*/ 	.word	0xffffffff


	//   ....[67]....
        /*0198*/ 	.word	0xffffffff


	//   ....[68]....
        /*019c*/ 	.word	0xffffffff


	//   ....[69]....
        /*01a0*/ 	.word	0xffffffff


	//   ....[70]....
        /*01a4*/ 	.word	0xffffffff


	//   ....[71]....
        /*01a8*/ 	.word	0xffffffff


	//   ....[72]....
        /*01ac*/ 	.word	0xffffffff


	//   ....[73]....
        /*01b0*/ 	.word	0xffffffff


	//   ....[74]....
        /*01b4*/ 	.word	0xffffffff


	//   ....[75]....
        /*01b8*/ 	.word	0xffffffff


	//   ....[76]....
        /*01bc*/ 	.word	0xffffffff


	//   ....[77]....
        /*01c0*/ 	.word	0xffffffff


	//   ....[78]....
        /*01c4*/ 	.word	0xffffffff


	//   ....[79]....
        /*01c8*/ 	.word	0xffffffff


	//   ....[80]....
        /*01cc*/ 	.word	0xffffffff


	//   ....[81]....
        /*01d0*/ 	.word	0xffffffff


	//   ....[82]....
        /*01d4*/ 	.word	0xffffffff


	//   ....[83]....
        /*01d8*/ 	.word	0xffffffff


	//   ....[84]....
        /*01dc*/ 	.word	0xffffffff


	//   ....[85]....
        /*01e0*/ 	.word	0xffffffff


	//   ....[86]....
        /*01e4*/ 	.word	0xffffffff


	//   ....[87]....
        /*01e8*/ 	.word	0xffffffff


	//   ....[88]....
        /*01ec*/ 	.word	0xffffffff


	//   ....[89]....
        /*01f0*/ 	.word	0xffffffff


	//   ....[90]....
        /*01f4*/ 	.word	0xffffffff


	//   ....[91]....
        /*01f8*/ 	.word	0xffffffff


	//   ....[92]....
        /*01fc*/ 	.word	0xffffffff


	//   ....[93]....
        /*0200*/ 	.word	0xffffffff


	//   ....[94]....
        /*0204*/ 	.word	0xffffffff


	//   ....[95]....
        /*0208*/ 	.word	0xffffffff


	//   ....[96]....
        /*020c*/ 	.word	0xffffffff


	//   ....[97]....
        /*0210*/ 	.word	0xffffffff


	//   ....[98]....
        /*0214*/ 	.word	0xffffffff


	//   ....[99]....
        /*0218*/ 	.word	0xffffffff


	//   ....[100]....
        /*021c*/ 	.word	0xffffffff


	//   ....[101]....
        /*0220*/ 	.word	0xffffffff


	//   ....[102]....
        /*0224*/ 	.word	0xffffffff


	//   ....[103]....
        /*0228*/ 	.word	0xffffffff


	//   ....[104]....
        /*022c*/ 	.word	0xffffffff


	//   ....[105]....
        /*0230*/ 	.word	0xffffffff


	//   ....[106]....
        /*0234*/ 	.word	0xffffffff


	//   ....[107]....
        /*0238*/ 	.word	0xffffffff


	//   ....[108]....
        /*023c*/ 	.word	0xffffffff


	//   ....[109]....
        /*0240*/ 	.word	0xffffffff


	//   ....[110]....
        /*0244*/ 	.word	0xffffffff


	//   ....[111]....
        /*0248*/ 	.word	0xffffffff


	//   ....[112]....
        /*024c*/ 	.word	0xffffffff


	//   ....[113]....
        /*0250*/ 	.word	0xffffffff


	//   ....[114]....
        /*0254*/ 	.word	0xffffffff


	//   ....[115]....
        /*0258*/ 	.word	0xffffffff


	//   ....[116]....
        /*025c*/ 	.word	0xffffffff


	//   ....[117]....
        /*0260*/ 	.word	0xffffffff


	//   ....[118]....
        /*0264*/ 	.word	0xffffffff


	//   ....[119]....
        /*0268*/ 	.word	0xffffffff


	//   ....[120]....
        /*026c*/ 	.word	0xffffffff


	//   ....[121]....
        /*0270*/ 	.word	0xffffffff


	//   ....[122]....
        /*0274*/ 	.word	0xffffffff


	//   ....[123]....
        /*0278*/ 	.word	0xffffffff


	//   ....[124]....
        /*027c*/ 	.word	0xffffffff


	//   ....[125]....
        /*0280*/ 	.word	0xffffffff


	//   ....[126]....
        /*0284*/ 	.word	0xffffffff


	//   ....[127]....
        /*0288*/ 	.word	0xffffffff


	//   ....[128]....
        /*028c*/ 	.word	0xffffffff


	//   ....[129]....
        /*0290*/ 	.word	0xffffffff


	//----- nvinfo : EIATTR_COOP_GROUP_INSTR_OFFSETS
	.align		4
.L_920:
        /*0294*/ 	.byte	0x04, 0x28
        /*0296*/ 	.short	(.L_922 - .L_921)


	//   ....[0]....
.L_921:
        /*0298*/ 	.word	0x000017c0


	//   ....[1]....
        /*029c*/ 	.word	0x000017d0


	//   ....[2]....
        /*02a0*/ 	.word	0x00001890


	//   ....[3]....
        /*02a4*/ 	.word	0x000018a0


	//   ....[4]....
        /*02a8*/ 	.word	0x000018b0


	//   ....[5]....
        /*02ac*/ 	.word	0x000018c0


	//   ....[6]....
        /*02b0*/ 	.word	0x000018d0


	//   ....[7]....
        /*02b4*/ 	.word	0x000018e0


	//   ....[8]....
        /*02b8*/ 	.word	0x000018f0


	//   ....[9]....
        /*02bc*/ 	.word	0x00001900


	//   ....[10]....
        /*02c0*/ 	.word	0x00001910


	//   ....[11]....
        /*02c4*/ 	.word	0x00001920


	//   ....[12]....
        /*02c8*/ 	.word	0x00001930


	//   ....[13]....
        /*02cc*/ 	.word	0x00001940


	//   ....[14]....
        /*02d0*/ 	.word	0x00001950


	//   ....[15]....
        /*02d4*/ 	.word	0x00001960


	//   ....[16]....
        /*02d8*/ 	.word	0x00001970


	//   ....[17]....
        /*02dc*/ 	.word	0x00001980


	//   ....[18]....
        /*02e0*/ 	.word	0x00001990


	//   ....[19]....
        /*02e4*/ 	.word	0x000019a0


	//   ....[20]....
        /*02e8*/ 	.word	0x000019b0


	//   ....[21]....
        /*02ec*/ 	.word	0x000019c0


	//   ....[22]....
        /*02f0*/ 	.word	0x000019d0


	//   ....[23]....
        /*02f4*/ 	.word	0x000019e0


	//   ....[24]....
        /*02f8*/ 	.word	0x00001a10


	//   ....[25]....
        /*02fc*/ 	.word	0x00001a20


	//   ....[26]....
        /*0300*/ 	.word	0x00002c60


	//   ....[27]....
        /*0304*/ 	.word	0x00002c90


	//   ....[28]....
        /*0308*/ 	.word	0x00002ca0


	//   ....[29]....
        /*030c*/ 	.word	0x00002cb0


	//   ....[30]....
        /*0310*/ 	.word	0x00002cc0


	//   ....[31]....
        /*0314*/ 	.word	0x00002cd0


	//   ....[32]....
        /*0318*/ 	.word	0x00002ce0


	//   ....[33]....
        /*031c*/ 	.word	0x00002cf0


	//   ....[34]....
        /*0320*/ 	.word	0x00002d00


	//   ....[35]....
        /*0324*/ 	.word	0x00002d10


	//   ....[36]....
        /*0328*/ 	.word	0x00002d20


	//   ....[37]....
        /*032c*/ 	.word	0x00002d30


	//   ....[38]....
        /*0330*/ 	.word	0x00002d40


	//   ....[39]....
        /*0334*/ 	.word	0x00002d50


	//   ....[40]....
        /*0338*/ 	.word	0x00002d60


	//   ....[41]....
        /*033c*/ 	.word	0x00002d70


	//   ....[42]....
        /*0340*/ 	.word	0x00002d80


	//   ....[43]....
        /*0344*/ 	.word	0x00002d90


	//   ....[44]....
        /*0348*/ 	.word	0x00002da0


	//   ....[45]....
        /*034c*/ 	.word	0x00002db0


	//   ....[46]....
        /*0350*/ 	.word	0x00002dc0


	//   ....[47]....
        /*0354*/ 	.word	0x00002dd0


	//   ....[48]....
        /*0358*/ 	.word	0x00002de0


	//   ....[49]....
        /*035c*/ 	.word	0x00002df0


	//   ....[50]....
        /*0360*/ 	.word	0x00002e00


	//   ....[51]....
        /*0364*/ 	.word	0x00002e10


	//   ....[52]....
        /*0368*/ 	.word	0x00004000


	//   ....[53]....
        /*036c*/ 	.word	0x00004030


	//   ....[54]....
        /*0370*/ 	.word	0x00004040


	//   ....[55]....
        /*0374*/ 	.word	0x00004050


	//   ....[56]....
        /*0378*/ 	.word	0x00004060


	//   ....[57]....
        /*037c*/ 	.word	0x00004070


	//   ....[58]....
        /*0380*/ 	.word	0x00004080


	//   ....[59]....
        /*0384*/ 	.word	0x00004090


	//   ....[60]....
        /*0388*/ 	.word	0x000040a0


	//   ....[61]....
        /*038c*/ 	.word	0x000040b0


	//   ....[62]....
        /*0390*/ 	.word	0x000040c0


	//   ....[63]....
        /*0394*/ 	.word	0x000040d0


	//   ....[64]....
        /*0398*/ 	.word	0x000040e0


	//   ....[65]....
        /*039c*/ 	.word	0x000040f0


	//   ....[66]....
        /*03a0*/ 	.word	0x00004100


	//   ....[67]....
        /*03a4*/ 	.word	0x00004110


	//   ....[68]....
        /*03a8*/ 	.word	0x00004120


	//   ....[69]....
        /*03ac*/ 	.word	0x00004130


	//   ....[70]....
        /*03b0*/ 	.word	0x00004140


	//   ....[71]....
        /*03b4*/ 	.word	0x00004150


	//   ....[72]....
        /*03b8*/ 	.word	0x00004160


	//   ....[73]....
        /*03bc*/ 	.word	0x00004170


	//   ....[74]....
        /*03c0*/ 	.word	0x00004180


	//   ....[75]....
        /*03c4*/ 	.word	0x00004190


	//   ....[76]....
        /*03c8*/ 	.word	0x000041a0


	//   ....[77]....
        /*03cc*/ 	.word	0x000041b0


	//   ....[78]....
        /*03d0*/ 	.word	0x000053a0


	//   ....[79]....
        /*03d4*/ 	.word	0x000053d0


	//   ....[80]....
        /*03d8*/ 	.word	0x000053e0


	//   ....[81]....
        /*03dc*/ 	.word	0x000053f0


	//   ....[82]....
        /*03e0*/ 	.word	0x00005400


	//   ....[83]....
        /*03e4*/ 	.word	0x00005410


	//   ....[84]....
        /*03e8*/ 	.word	0x00005420


	//   ....[85]....
        /*03ec*/ 	.word	0x00005430


	//   ....[86]....
        /*03f0*/ 	.word	0x00005440


	//   ....[87]....
        /*03f4*/ 	.word	0x00005450


	//   ....[88]....
        /*03f8*/ 	.word	0x00005460


	//   ....[89]....
        /*03fc*/ 	.word	0x00005470


	//   ....[90]....
        /*0400*/ 	.word	0x00005480


	//   ....[91]....
        /*0404*/ 	.word	0x00005490


	//   ....[92]....
        /*0408*/ 	.word	0x000054a0


	//   ....[93]....
        /*040c*/ 	.word	0x000054b0


	//   ....[94]....
        /*0410*/ 	.word	0x000054c0


	//   ....[95]....
        /*0414*/ 	.word	0x000054d0


	//   ....[96]....
        /*0418*/ 	.word	0x000054e0


	//   ....[97]....
        /*041c*/ 	.word	0x000054f0


	//   ....[98]....
        /*0420*/ 	.word	0x00005500


	//   ....[99]....
        /*0424*/ 	.word	0x00005510


	//   ....[100]....
        /*0428*/ 	.word	0x00005520


	//   ....[101]....
        /*042c*/ 	.word	0x00005530


	//   ....[102]....
        /*0430*/ 	.word	0x00005540


	//   ....[103]....
        /*0434*/ 	.word	0x00005550


	//   ....[104]....
        /*0438*/ 	.word	0x00006740


	//   ....[105]....
        /*043c*/ 	.word	0x00006770


	//   ....[106]....
        /*0440*/ 	.word	0x00006780


	//   ....[107]....
        /*0444*/ 	.word	0x00006790


	//   ....[108]....
        /*0448*/ 	.word	0x000067a0


	//   ....[109]....
        /*044c*/ 	.word	0x000067b0


	//   ....[110]....
        /*0450*/ 	.word	0x000067c0


	//   ....[111]....
        /*0454*/ 	.word	0x000067d0


	//   ....[112]....
        /*0458*/ 	.word	0x000067e0


	//   ....[113]....
        /*045c*/ 	.word	0x000067f0


	//   ....[114]....
        /*0460*/ 	.word	0x00006800


	//   ....[115]....
        /*0464*/ 	.word	0x00006810


	//   ....[116]....
        /*0468*/ 	.word	0x00006820


	//   ....[117]....
        /*046c*/ 	.word	0x00006830


	//   ....[118]....
        /*0470*/ 	.word	0x00006840


	//   ....[119]....
        /*0474*/ 	.word	0x00006850


	//   ....[120]....
        /*0478*/ 	.word	0x00006860


	//   ....[121]....
        /*047c*/ 	.word	0x00006870


	//   ....[122]....
        /*0480*/ 	.word	0x00006880


	//   ....[123]....
        /*0484*/ 	.word	0x00006890


	//   ....[124]....
        /*0488*/ 	.word	0x000068a0


	//   ....[125]....
        /*048c*/ 	.word	0x000068b0


	//   ....[126]....
        /*0490*/ 	.word	0x000068c0


	//   ....[127]....
        /*0494*/ 	.word	0x000068d0


	//   ....[128]....
        /*0498*/ 	.word	0x000068e0


	//   ....[129]....
        /*049c*/ 	.word	0x000068f0


	//----- nvinfo : EIATTR_EXIT_INSTR_OFFSETS
	.align		4
.L_922:
        /*04a0*/ 	.byte	0x04, 0x1c
        /*04a2*/ 	.short	(.L_924 - .L_923)


	//   ....[0]....
.L_923:
        /*04a4*/ 	.word	0x00007c70


	//   ....[1]....
        /*04a8*/ 	.word	0x000085a0


	//   ....[2]....
        /*04ac*/ 	.word	0x00008630


	//----- nvinfo : EIATTR_MAX_THREADS
	.align		4
.L_924:
        /*04b0*/ 	.byte	0x04, 0x05
        /*04b2*/ 	.short	(.L_926 - .L_925)
.L_925:
        /*04b4*/ 	.word	0x00000020
        /*04b8*/ 	.word	0x00000001
        /*04bc*/ 	.word	0x00000001


	//----- nvinfo : EIATTR_CRS_STACK_SIZE
	.align		4
.L_926:
        /*04c0*/ 	.byte	0x04, 0x1e
        /*04c2*/ 	.short	(.L_928 - .L_927)
.L_927:
        /*04c4*/ 	.word	0x00000000
.L_928:


//--------------------- .nv.info._ZN17fastertransformer38beam_online_softmax_topk_stage1_kernelI6__halfLi1ELi16ELi128EEEvPKT_S4_PKbPfiiPKi --------------------------
	.section	.nv.info._ZN17fastertransformer38beam_online_softmax_topk_stage1_kernelI6__halfLi1ELi16ELi128EEEvPKT_S4_PKbPfiiPKi,"",@"SHT_CUDA_INFO"
	.sectionflags	@""
	.align	4


	//----- nvinfo : EIATTR_CUDA_API_VERSION
	.align		4
        /*0000*/ 	.byte	0x04, 0x37
        /*0002*/ 	.short	(.L_930 - .L_929)
.L_929:
        /*0004*/ 	.word	0x00000082


	//----- nvinfo : EIATTR_SW2861232_WAR
	.align		4
.L_930:
        /*0008*/ 	.byte	0x01, 0x35
	.zero		2


	//----- nvinfo : EIATTR_PARAM_CBANK
	.align		4
        /*000c*/ 	.byte	0x04, 0x0a
        /*000e*/ 	.short	(.L_932 - .L_931)
	.align		4
.L_931:
        /*0010*/ 	.word	index@(.nv.constant0._ZN17fastertransformer38beam_online_softmax_topk_stage1_kernelI6__halfLi1ELi16ELi128EEEvPKT_S4_PKbPfiiPKi)
        /*0014*/ 	.short	0x0160
        /*0016*/ 	.short	0x0030


	//----- nvinfo : EIATTR_CBANK_PARAM_SIZE
	.align		4
.L_932:
        /*0018*/ 	.byte	0x03, 0x19
        /*001a*/ 	.short	0x0030


	//----- nvinfo : EIATTR_KPARAM_INFO
	.align		4
        /*001c*/ 	.byte	0x04, 0x17
        /*001e*/ 	.short	(.L_934 - .L_933)
.L_933:
        /*0020*/ 	.word	0x00000000
        /*0024*/ 	.short	0x0006
        /*0026*/ 	.short	0x0028
        /*0028*/ 	.byte	0x00, 0xf0, 0x21, 0x00


	//----- nvinfo : EIATTR_KPARAM_INFO
	.align		4
.L_934:
        /*002c*/ 	.byte	0x04, 0x17
        /*002e*/ 	.short	(.L_936 - .L_935)
.L_935:
        /*0030*/ 	.word	0x00000000
        /*0034*/ 	.short	0x0005
        /*0036*/ 	.short	0x0024
        /*0038*/ 	.byte	0x00, 0xf0, 0x11, 0x00


	//----- nvinfo : EIATTR_KPARAM_INFO
	.align		4
.L_936:
        /*003c*/ 	.byte	0x04, 0x17
        /*003e*/ 	.short	(.L_938 - .L_937)
.L_937:
        /*0040*/ 	.word	0x00000000
        /*0044*/ 	.short	0x0004
        /*0046*/ 	.short	0x0020
        /*0048*/ 	.byte	0x00, 0xf0, 0x11, 0x00


	//----- nvinfo : EIATTR_KPARAM_INFO
	.align		4
.L_938:
        /*004c*/ 	.byte	0x04, 0x17
        /*004e*/ 	.short	(.L_940 - .L_939)
.L_939:
        /*0050*/ 	.word	0x00000000
        /*0054*/ 	.short	0x0003
        /*0056*/ 	.short	0x0018
        /*0058*/ 	.byte	0x00, 0xf0, 0x21, 0x00


	//----- nvinfo : EIATTR_KPARAM_INFO
	.align		4
.L_940:
        /*005c*/ 	.byte	0x04, 0x17
        /*005e*/ 	.short	(.L_942 - .L_941)
.L_941:
        /*0060*/ 	.word	0x00000000
        /*0064*/ 	.short	0x0002
        /*0066*/ 	.short	0x0010
        /*0068*/ 	.byte	0x00, 0xf0, 0x21, 0x00


	//----- nvinfo : EIATTR_KPARAM_INFO
	.align		4
.L_942:
        /*006c*/ 	.byte	0x04, 0x17
        /*006e*/ 	.short	(.L_944 - .L_943)
.L_943:
        /*0070*/ 	.word	0x00000000
        /*0074*/ 	.short	0x0001
        /*0076*/ 	.short	0x0008
        /*0078*/ 	.byte	0x00, 0xf0, 0x21, 0x00


	//----- nvinfo : EIATTR_KPARAM_INFO
	.align		4
.L_944:
        /*007c*/ 	.byte	0x04, 0x17
        /*007e*/ 	.short	(.L_946 - .L_945)
.L_945:
        /*0080*/ 	.word	0x00000000
        /*0084*/ 	.short	0x0000
        /*0086*/ 	.short	0x0000
        /*0088*/ 	.byte	0x00, 0xf0, 0x21, 0x00


	//----- nvinfo : EIATTR_MAXREG_COUNT
	.align		4
.L_946:
        /*008c*/ 	.byte	0x03, 0x1b
        /*008e*/ 	.short	0x00ff


	//----- nvinfo : EIATTR_NUM_BARRIERS
	.align		4
        /*0090*/ 	.byte	0x02, 0x4c
        /*0092*/ 	.byte	0x01
	.zero		1


	//----- nvinfo : EIATTR_MERCURY_ISA_VERSION
	.align		4
        /*0094*/ 	.byte	0x03, 0x5f
        /*0096*/ 	.short	0x0000


	//----- nvinfo : EIATTR_COOP_GROUP_MASK_REGIDS
	.align		4
        /*0098*/ 	.byte	0x04, 0x29
        /*009a*/ 	.short	(.L_948 - .L_947)


	//   ....[0]....
.L_947:
        /*009c*/ 	.word	0xffffffff


	//   ....[1]....
        /*00a0*/ 	.word	0xffffffff


	//   ....[2]....
        /*00a4*/ 	.word	0xffffffff


	//   ....[3]....
        /*00a8*/ 	.word	0xffffffff


	//   ....[4]....
        /*00ac*/ 	.word	0xffffffff


	//   ....[5]....
        /*00b0*/ 	.word	0xffffffff


	//   ....[6]....
        /*00b4*/ 	.word	0xffffffff


	//   ....[7]....
        /*00b8*/ 	.word	0xffffffff


	//   ....[8]....
        /*00bc*/ 	.word	0xffffffff


	//   ....[9]....
        /*00c0*/ 	.word	0xffffffff


	//   ....[10]....
        /*00c4*/ 	.word	0xffffffff


	//   ....[11]....
        /*00c8*/ 	.word	0xffffffff


	//   ....[12]....
        /*00cc*/ 	.word	0xffffffff


	//   ....[13]....
        /*00d0*/ 	.word	0xffffffff


	//   ....[14]....
        /*00d4*/ 	.word	0xffffffff


	//   ....[15]....
        /*00d8*/ 	.word	0xffffffff


	//   ....[16]....
        /*00dc*/ 	.word	0xffffffff


	//   ....[17]....
        /*00e0*/ 	.word	0xffffffff


	//   ....[18]....
        /*00e4*/ 	.word	0xffffffff


	//   ....[19]....
        /*00e8*/ 	.word	0xffffffff


	//   ....[20]....
        /*00ec*/ 	.word	0xffffffff


	//   ....[21]....
        /*00f0*/ 	.word	0xffffffff


	//   ....[22]....
        /*00f4*/ 	.word	0xffffffff


	//   ....[23]....
        /*00f8*/ 	.word	0xffffffff


	//   ....[24]....
        /*00fc*/ 	.word	0xffffffff


	//   ....[25]....
        /*0100*/ 	.word	0xffffffff


	//   ....[26]....
        /*0104*/ 	.word	0xffffffff


	//   ....[27]....
        /*0108*/ 	.word	0xffffffff


	//   ....[28]....
        /*010c*/ 	.word	0xffffffff


	//   ....[29]....
        /*0110*/ 	.word	0xffffffff


	//   ....[30]....
        /*0114*/ 	.word	0xffffffff


	//   ....[31]....
        /*0118*/ 	.word	0xffffffff


	//   ....[32]....
        /*011c*/ 	.word	0xffffffff


	//   ....[33]....
        /*0120*/ 	.word	0xffffffff


	//   ....[34]....
        /*0124*/ 	.word	0xffffffff


	//   ....[35]....
        /*0128*/ 	.word	0xffffffff


	//   ....[36]....
        /*012c*/ 	.word	0xffffffff


	//   ....[37]....
        /*0130*/ 	.word	0xffffffff


	//   ....[38]....
        /*0134*/ 	.word	0xffffffff


	//   ....[39]....
        /*0138*/ 	.word	0xffffffff


	//   ....[40]....
        /*013c*/ 	.word	0xffffffff


	//   ....[41]....
        /*0140*/ 	.word	0xffffffff


	//   ....[42]....
        /*0144*/ 	.word	0xffffffff


	//   ....[43]....
        /*0148*/ 	.word	0xffffffff


	//   ....[44]....
        /*014c*/ 	.word	0xffffffff


	//   ....[45]....
        /*0150*/ 	.word	0xffffffff


	//   ....[46]....
        /*0154*/ 	.word	0xffffffff


	//   ....[47]....
        /*0158*/ 	.word	0xffffffff


	//   ....[48]....
        /*015c*/ 	.word	0xffffffff


	//   ....[49]....
        /*0160*/ 	.word	0xffffffff


	//   ....[50]....
        /*0164*/ 	.word	0xffffffff


	//   ....[51]....
        /*0168*/ 	.word	0xffffffff


	//   ....[52]....
        /*016c*/ 	.word	0xffffffff


	//   ....[53]....
        /*0170*/ 	.word	0xffffffff


	//   ....[54]....
        /*0174*/ 	.word	0xffffffff


	//   ....[55]....
        /*0178*/ 	.word	0xffffffff


	//   ....[56]....
        /*017c*/ 	.word	0xffffffff


	//   ....[57]....
        /*0180*/ 	.word	0xffffffff


	//   ....[58]....
        /*0184*/ 	.word	0xffffffff


	//   ....[59]....
        /*0188*/ 	.word	0xffffffff


	//   ....[60]....
        /*018c*/ 	.word	0xffffffff


	//   ....[61]....
        /*0190*/ 	.word	0xffffffff


	//   ....[62]....
        /*0194*/ 	.word	0xffffffff


	//   ....[63]....
        /*0198*/ 	.word	0xffffffff


	//   ....[64]....
        /*019c*/ 	.word	0xffffffff


	//   ....[65]....
        /*01a0*/ 	.word	0xffffffff


	//   ....[66]....
        /*01a4*/ 	.word	0xffffffff


	//   ....[67]....
        /*01a8*/ 	.word	0xffffffff


	//   ....[68]....
        /*01ac*/ 	.word	0xffffffff


	//   ....[69]....
        /*01b0*/ 	.word	0xffffffff


	//   ....[70]....
        /*01b4*/ 	.word	0xffffffff


	//   ....[71]....
        /*01b8*/ 	.word	0xffffffff


	//   ....[72]....
        /*01bc*/ 	.word	0xffffffff


	//   ....[73]....
        /*01c0*/ 	.word	0xffffffff


	//   ....[74]....
        /*01c4*/ 	.word	0xffffffff


	//   ....[75]....
        /*01c8*/ 	.word	0xffffffff


	//   ....[76]....
        /*01cc*/ 	.word	0xffffffff


	//   ....[77]....
        /*01d0*/ 	.word	0xffffffff


	//   ....[78]....
        /*01d4*/ 	.word	0xffffffff


	//   ....[79]....
        /*01d8*/ 	.word	0xffffffff


	//   ....[80]....
        /*01dc*/ 	.word	0xffffffff


	//   ....[81]....
        /*01e0*/ 	.word	0xffffffff


	//   ....[82]....
        /*01e4*/ 	.word	0xffffffff


	//   ....[83]....
        /*01e8*/ 	.word	0xffffffff


	//   ....[84]....
        /*01ec*/ 	.word	0xffffffff


	//   ....[85]....
        /*01f0*/ 	.word	0xffffffff


	//   ....[86]....
        /*01f4*/ 	.word	0xffffffff


	//   ....[87]....
        /*01f8*/ 	.word	0xffffffff


	//   ....[88]....
        /*01fc*/ 	.word	0xffffffff


	//   ....[89]....
        /*0200*/ 	.word	0xffffffff


	//   ....[90]....
        /*0204*/ 	.word	0xffffffff


	//   ....[91]....
        /*0208*/ 	.word	0xffffffff


	//   ....[92]....
        /*020c*/ 	.word	0xffffffff


	//   ....[93]....
        /*0210*/ 	.word	0xffffffff


	//   ....[94]....
        /*0214*/ 	.word	0xffffffff


	//   ....[95]....
        /*0218*/ 	.word	0xffffffff


	//   ....[96]....
        /*021c*/ 	.word	0xffffffff


	//   ....[97]....
        /*0220*/ 	.word	0xffffffff


	//   ....[98]....
        /*0224*/ 	.word	0xffffffff


	//   ....[99]....
        /*0228*/ 	.word	0xffffffff


	//   ....[100]....
        /*022c*/ 	.word	0xffffffff


	//   ....[101]....
        /*0230*/ 	.word	0xffffffff


	//   ....[102]....
        /*0234*/ 	.word	0xffffffff


	//   ....[103]....
        /*0238*/ 	.word	0xffffffff


	//   ....[104]....
        /*023c*/ 	.word	0xffffffff


	//   ....[105]....
        /*0240*/ 	.word	0xffffffff


	//   ....[106]....
        /*0244*/ 	.word	0xffffffff


	//   ....[107]....
        /*0248*/ 	.word	0xffffffff


	//   ....[108]....
        /*024c*/ 	.word	0xffffffff


	//   ....[109]....
        /*0250*/ 	.word	0xffffffff


	//   ....[110]....
        /*0254*/ 	.word	0xffffffff


	//   ....[111]....
        /*0258*/ 	.word	0xffffffff


	//   ....[112]....
        /*025c*/ 	.word	0xffffffff


	//   ....[113]....
        /*0260*/ 	.word	0xffffffff


	//   ....[114]....
        /*0264*/ 	.word	0xffffffff


	//   ....[115]....
        /*0268*/ 	.word	0xffffffff


	//   ....[116]....
        /*026c*/ 	.word	0xffffffff


	//   ....[117]....
        /*0270*/ 	.word	0xffffffff


	//   ....[118]....
        /*0274*/ 	.word	0xffffffff


	//   ....[119]....
        /*0278*/ 	.word	0xffffffff


	//   ....[120]....
        /*027c*/ 	.word	0xffffffff


	//   ....[121]....
        /*0280*/ 	.word	0xffffffff


	//   ....[122]....
        /*0284*/ 	.word	0xffffffff


	//   ....[123]....
        /*0288*/ 	.word	0xffffffff


	//   ....[124]....
        /*028c*/ 	.word	0xffffffff


	//   ....[125]....
        /*0290*/ 	.word	0xffffffff


	//   ....[126]....
        /*0294*/ 	.word	0xffffffff


	//   ....[127]....
        /*0298*/ 	.word	0xffffffff


	//   ....[128]....
        /*029c*/ 	.word	0xffffffff


	//   ....[129]....
        /*02a0*/ 	.word	0xffffffff


	//----- nvinfo : EIATTR_COOP_GROUP_INSTR_OFFSETS
	.align		4
.L_948:
        /*02a4*/ 	.byte	0x04, 0x28
        /*02a6*/ 	.short	(.L_950 - .L_949)


	//   ....[0]....
.L_949:
        /*02a8*/ 	.word	0x00003cc0


	//   ....[1]....
        /*02ac*/ 	.word	0x00003cf0


	//   ....[2]....
        /*02b0*/ 	.word	0x00003d00


	//   ....[3]....
        /*02b4*/ 	.word	0x00003d10


	//   ....[4]....
        /*02b8*/ 	.word	0x00003d20


	//   ....[5]....
        /*02bc*/ 	.word	0x00003d30


	//   ....[6]....
        /*02c0*/ 	.word	0x00003d40


	//   ....[7]....
        /*02c4*/ 	.word	0x00003d50


	//   ....[8]....
        /*02c8*/ 	.word	0x00003d60


	//   ....[9]....
        /*02cc*/ 	.word	0x00003d70


	//   ....[10]....
        /*02d0*/ 	.word	0x00003d80


	//   ....[11]....
        /*02d4*/ 	.word	0x00003d90


	//   ....[12]....
        /*02d8*/ 	.word	0x00003da0


	//   ....[13]....
        /*02dc*/ 	.word	0x00003db0


	//   ....[14]....
        /*02e0*/ 	.word	0x00003dc0


	//   ....[15]....
        /*02e4*/ 	.word	0x00003dd0


	//   ....[16]....
        /*02e8*/ 	.word	0x00003de0


	//   ....[17]....
        /*02ec*/ 	.word	0x00003df0


	//   ....[18]....
        /*02f0*/ 	.word	0x00003e00


	//   ....[19]....
        /*02f4*/ 	.word	0x00003e10


	//   ....[20]....
        /*02f8*/ 	.word	0x00003e20


	//   ....[21]....
        /*02fc*/ 	.word	0x00003e30


	//   ....[22]....
        /*0300*/ 	.word	0x00003e40


	//   ....[23]....
        /*0304*/ 	.word	0x00003e50


	//   ....[24]....
        /*0308*/ 	.word	0x00003e60


	//   ....[25]....
        /*030c*/ 	.word	0x00003e70


	//   ....[26]....
        /*0310*/ 	.word	0x00005070


	//   ....[27]....
        /*0314*/ 	.word	0x000050a0


	//   ....[28]....
        /*0318*/ 	.word	0x000050b0


	//   ....[29]....
        /*031c*/ 	.word	0x000050c0


	//   ....[30]....
        /*0320*/ 	.word	0x000050d0


	//   ....[31]....
        /*0324*/ 	.word	0x000050e0


	//   ....[32]....
        /*0328*/ 	.word	0x000050f0


	//   ....[33]....
        /*032c*/ 	.word	0x00005100


	//   ....[34]....
        /*0330*/ 	.word	0x00005110


	//   ....[35]....
        /*0334*/ 	.word	0x00005120


	//   ....[36]....
        /*0338*/ 	.word	0x00005130


	//   ....[37]....
        /*033c*/ 	.word	0x00005140


	//   ....[38]....
        /*0340*/ 	.word	0x00005150


	//   ....[39]....
        /*0344*/ 	.word	0x00005160


	//   ....[40]....
        /*0348*/ 	.word	0x00005170


	//   ....[41]....
        /*034c*/ 	.word	0x00005180


	//   ....[42]....
        /*0350*/ 	.word	0x00005190


	//   ....[43]....
        /*0354*/ 	.word	0x000051a0


	//   ....[44]....
        /*0358*/ 	.word	0x000051b0


	//   ....[45]....
        /*035c*/ 	.word	0x000051c0


	//   ....[46]....
        /*0360*/ 	.word	0x000051d0


	//   ....[47]....
        /*0364*/ 	.word	0x000051e0


	//   ....[48]....
        /*0368*/ 	.word	0x000051f0


	//   ....[49]....
        /*036c*/ 	.word	0x00005200


	//   ....[50]....
        /*0370*/ 	.word	0x00005210


	//   ....[51]....
        /*0374*/ 	.word	0x00005220


	//   ....[52]....
        /*0378*/ 	.word	0x00006400


	//   ....[53]....
        /*037c*/ 	.word	0x00006430


	//   ....[54]....
        /*0380*/ 	.word	0x00006440


	//   ....[55]....
        /*0384*/ 	.word	0x00006450


	//   ....[56]....
        /*0388*/ 	.word	0x00006460


	//   ....[57]....
        /*038c*/ 	.word	0x00006470


	//   ....[58]....
        /*0390*/ 	.word	0x00006480


	//   ....[59]....
        /*0394*/ 	.word	0x00006490


	//   ....[60]....
        /*0398*/ 	.word	0x000064a0


	//   ....[61]....
        /*039c*/ 	.word	0x000064b0


	//   ....[62]....
        /*03a0*/ 	.word	0x000064c0


	//   ....[63]....
        /*03a4*/ 	.word	0x000064d0


	//   ....[64]....
        /*03a8*/ 	.word	0x000064e0


	//   ....[65]....
        /*03ac*/ 	.word	0x000064f0


	//   ....[66]....
        /*03b0*/ 	.word	0x00006500


	//   ....[67]....
        /*03b4*/ 	.word	0x00006510


	//   ....[68]....
        /*03b8*/ 	.word	0x00006520


	//   ....[69]....
        /*03bc*/ 	.word	0x00006530


	//   ....[70]....
        /*03c0*/ 	.word	0x00006540


	//   ....[71]....
        /*03c4*/ 	.word	0x00006550


	//   ....[72]....
        /*03c8*/ 	.word	0x00006560


	//   ....[73]....
        /*03cc*/ 	.word	0x00006570


	//   ....[74]....
        /*03d0*/ 	.word	0x00006580


	//   ....[75]....
        /*03d4*/ 	.word	0x00006590


	//   ....[76]....
        /*03d8*/ 	.word	0x000065a0


	//   ....[77]....
        /*03dc*/ 	.word	0x000065b0


	//   ....[78]....
        /*03e0*/ 	.word	0x00007790


	//   ....[79]....
        /*03e4*/ 	.word	0x000077c0


	//   ....[80]....
        /*03e8*/ 	.word	0x000077d0


	//   ....[81]....
        /*03ec*/ 	.word	0x000077e0


	//   ....[82]....
        /*03f0*/ 	.word	0x000077f0


	//   ....[83]....
        /*03f4*/ 	.word	0x00007800


	//   ....[84]....
        /*03f8*/ 	.word	0x00007810


	//   ....[85]....
        /*03fc*/ 	.word	0x00007820


	//   ....[86]....
        /*0400*/ 	.word	0x00007830


	//   ....[87]....
        /*0404*/ 	.word	0x00007840


	//   ....[88]....
        /*0408*/ 	.word	0x00007850


	//   ....[89]....
        /*040c*/ 	.word	0x00007860


	//   ....[90]....
        /*0410*/ 	.word	0x00007870


	//   ....[91]....
        /*0414*/ 	.word	0x00007880


	//   ....[92]....
        /*0418*/ 	.word	0x00007890


	//   ....[93]....
        /*041c*/ 	.word	0x000078a0


	//   ....[94]....
        /*0420*/ 	.word	0x000078b0


	//   ....[95]....
        /*0424*/ 	.word	0x000078c0


	//   ....[96]....
        /*0428*/ 	.word	0x000078d0


	//   ....[97]....
        /*042c*/ 	.word	0x000078e0


	//   ....[98]....
        /*0430*/ 	.word	0x000078f0


	//   ....[99]....
        /*0434*/ 	.word	0x00007900


	//   ....[100]....
        /*0438*/ 	.word	0x00007910


	//   ....[101]....
        /*043c*/ 	.word	0x00007920


	//   ....[102]....
        /*0440*/ 	.word	0x00007930


	//   ....[103]....
        /*0444*/ 	.word	0x00007940


	//   ....[104]....
        /*0448*/ 	.word	0x00008b20


	//   ....[105]....
        /*044c*/ 	.word	0x00008b50


	//   ....[106]....
        /*0450*/ 	.word	0x00008b60


	//   ....[107]....
        /*0454*/ 	.word	0x00008b70


	//   ....[108]....
        /*0458*/ 	.word	0x00008b80


	//   ....[109]....
        /*045c*/ 	.word	0x00008b90


	//   ....[110]....
        /*0460*/ 	.word	0x00008ba0


	//   ....[111]....
        /*0464*/ 	.word	0x00008bb0


	//   ....[112]....
        /*0468*/ 	.word	0x00008bc0


	//   ....[113]....
        /*046c*/ 	.word	0x00008bd0


	//   ....[114]....
        /*0470*/ 	.word	0x00008be0


	//   ....[115]....
        /*0474*/ 	.word	0x00008bf0


	//   ....[116]....
        /*0478*/ 	.word	0x00008c00


	//   ....[117]....
        /*047c*/ 	.word	0x00008c10


	//   ....[118]....
        /*0480*/ 	.word	0x00008c20


	//   ....[119]....
        /*0484*/ 	.word	0x00008c30


	//   ....[120]....
        /*0488*/ 	.word	0x00008c40


	//   ....[121]....
        /*048c*/ 	.word	0x00008c50


	//   ....[122]....
        /*0490*/ 	.word	0x00008c60


	//   ....[123]....
        /*0494*/ 	.word	0x00008c70


	//   ....[124]....
        /*0498*/ 	.word	0x00008c80


	//   ....[125]....
        /*049c*/ 	.word	0x00008c90


	//   ....[126]....
        /*04a0*/ 	.word	0x00008ca0


	//   ....[127]....
        /*04a4*/ 	.word	0x00008cb0


	//   ....[128]....
        /*04a8*/ 	.word	0x00008cc0


	//   ....[129]....
        /*04ac*/ 	.word	0x00008cd0


	//----- nvinfo : EIATTR_EXIT_INSTR_OFFSETS
	.align		4
.L_950:
        /*04b0*/ 	.byte	0x04, 0x1c
        /*04b2*/ 	.short	(.L_952 - .L_951)


	//   ....[0]....
.L_951:
        /*04b4*/ 	.word	0x0000e5f0


	//   ....[1]....
        /*04b8*/ 	.word	0x0000e770


	//   ....[2]....
        /*04bc*/ 	.word	0x0000ef30


	//   ....[3]....
        /*04c0*/ 	.word	0x0000f030


	//----- nvinfo : EIATTR_MAX_THREADS
	.align		4
.L_952:
        /*04c4*/ 	.byte	0x04, 0x05
        /*04c6*/ 	.short	(.L_954 - .L_953)
.L_953:
        /*04c8*/ 	.word	0x00000080
        /*04cc*/ 	.word	0x00000001
        /*04d0*/ 	.word	0x00000001


	//----- nvinfo : EIATTR_CRS_STACK_SIZE
	.align		4
.L_954:
        /*04d4*/ 	.byte	0x04, 0x1e
        /*04d6*/ 	.short	(.L_956 - .L_955)
.L_955:
        /*04d8*/ 	.word	0x00000000
.L_956:


//--------------------- .nv.info._ZN17fastertransformer17batch_topk_kernelI6__halfLi8ELi32EEEvPKiPKT_PiPfS8_PKbS3_NS_14BeamHypothesesEiiifS4_ --------------------------
	.section	.nv.info._ZN17fastertransformer17batch_topk_kernelI6__halfLi8ELi32EEEvPKiPKT_PiPfS8_PKbS3_NS_14BeamHypothesesEiiifS4_,"",@"SHT_CUDA_INFO"
	.sectionflags	@""
	.align	4


	//----- nvinfo : EIATTR_CUDA_API_VERSION
	.align		4
        /*0000*/ 	.byte	0x04, 0x37
        /*0002*/ 	.short	(.L_958 - .L_957)
.L_957:
        /*0004*/ 	.word	0x00000082


	//----- nvinfo : EIATTR_SW2861232_WAR
	.align		4
.L_958:
        /*0008*/ 	.byte	0x01, 0x35
	.zero		2


	//----- nvinfo : EIATTR_PARAM_CBANK
	.align		4
        /*000c*/ 	.byte	0x04, 0x0a
        /*000e*/ 	.short	(.L_960 - .L_959)
	.align		4
.L_959:
        /*0010*/ 	.word	index@(.nv.constant0._ZN17fastertransformer17batch_topk_kernelI6__halfLi8ELi32EEEvPKiPKT_PiPfS8_PKbS3_NS_14BeamHypothesesEiiifS4_)
        /*0014*/ 	.short	0x0160
        /*0016*/ 	.short	0x00d2


	//----- nvinfo : EIATTR_CBANK_PARAM_SIZE
	.align		4
.L_960:
        /*0018*/ 	.byte	0x03, 0x19
        /*001a*/ 	.short	0x00d2


	//----- nvinfo : EIATTR_KPARAM_INFO
	.align		4
        /*001c*/ 	.byte	0x04, 0x17
        /*001e*/ 	.short	(.L_962 - .L_961)
.L_961:
        /*0020*/ 	.word	0x00000000
        /*0024*/ 	.short	0x000c
        /*0026*/ 	.short	0x00d0
        /*0028*/ 	.byte	0x00, 0xf0, 0x09, 0x00


	//----- nvinfo : EIATTR_KPARAM_INFO
	.align		4
.L_962:
        /*002c*/ 	.byte	0x04, 0x17
        /*002e*/ 	.short	(.L_964 - .L_963)
.L_963:
        /*0030*/ 	.word	0x00000000
        /*0034*/ 	.short	0x000b
        /*0036*/ 	.short	0x00cc
        /*0038*/ 	.byte	0x00, 0xf0, 0x11, 0x00


	//----- nvinfo : EIATTR_KPARAM_INFO
	.align		4
.L_964:
        /*003c*/ 	.byte	0x04, 0x17
        /*003e*/ 	.short	(.L_966 - .L_965)
.L_965:
        /*0040*/ 	.word	0x00000000
        /*0044*/ 	.short	0x000a
        /*0046*/ 	.short	0x00c8
        /*0048*/ 	.byte	0x00, 0xf0, 0x11, 0x00


	//----- nvinfo : EIATTR_KPARAM_INFO
	.align		4
.L_966:
        /*004c*/ 	.byte	0x04, 0x17
        /*004e*/ 	.short	(.L_968 - .L_967)
.L_967:
        /*0050*/ 	.word	0x00000000
        /*0054*/ 	.short	0x0009
        /*0056*/ 	.short	0x00c4
        /*0058*/ 	.byte	0x00, 0xf0, 0x11, 0x00


	//----- nvinfo : EIATTR_KPARAM_INFO
	.align		4
.L_968:
        /*005c*/ 	.byte	0x04, 0x17
        /*005e*/ 	.short	(.L_970 - .L_969)
.L_969:
        /*0060*/ 	.word	0x00000000
        /*0064*/ 	.short	0x0008
        /*0066*/ 	.short	0x00c0
        /*0068*/ 	.byte	0x00, 0xf0, 0x11, 0x00


	//----- nvinfo : EIATTR_KPARAM_INFO
	.align		4
.L_970:
        /*006c*/ 	.byte	0x04, 0x17
        /*006e*/ 	.short	(.L_972 - .L_971)
.L_971:
        /*0070*/ 	.word	0x00000000
        /*0074*/ 	.short	0x0007
        /*0076*/ 	.short	0x0038
        /*0078*/ 	.byte	0x00, 0xf0, 0x21, 0x02


	//----- nvinfo : EIATTR_KPARAM_INFO
	.align		4
.L_972:
        /*007c*/ 	.byte	0x04, 0x17
        /*007e*/ 	.short	(.L_974 - .L_973)
.L_973:
        /*0080*/ 	.word	0x00000000
        /*0084*/ 	.short	0x0006
        /*0086*/ 	.short	0x0030
        /*0088*/ 	.byte	0x00, 0xf0, 0x21, 0x00


	//----- nvinfo : EIATTR_KPARAM_INFO
	.align		4
.L_974:
        /*008c*/ 	.byte	0x04, 0x17
        /*008e*/ 	.short	(.L_976 - .L_975)
.L_975:
        /*0090*/ 	.word	0x00000000
        /*0094*/ 	.short	0x0005
        /*0096*/ 	.short	0x0028
        /*0098*/ 	.byte	0x00, 0xf0, 0x21, 0x00


	//----- nvinfo : EIATTR_KPARAM_INFO
	.align		4
.L_976:
        /*009c*/ 	.byte	0x04, 0x17
        /*009e*/ 	.short	(.L_978 - .L_977)
.L_977:
        /*00a0*/ 	.word	0x00000000
        /*00a4*/ 	.short	0x0004
        /*00a6*/ 	.short	0x0020
        /*00a8*/ 	.byte	0x00, 0xf0, 0x21, 0x00


	//----- nvinfo : EIATTR_KPARAM_INFO
	.align		4
.L_978:
        /*00ac*/ 	.byte	0x04, 0x17
        /*00ae*/ 	.short	(.L_980 - .L_979)
.L_979:
        /*00b0*/ 	.word	0x00000000
        /*00b4*/ 	.short	0x0003
        /*00b6*/ 	.short	0x0018
        /*00b8*/ 	.byte	0x00, 0xf0, 0x21, 0x00


	//----- nvinfo : EIATTR_KPARAM_INFO
	.align		4
.L_980:
        /*00bc*/ 	.byte	0x04, 0x17
        /*00be*/ 	.short	(.L_982 - .L_981)
.L_981:
        /*00c0*/ 	.word	0x00000000
        /*00c4*/ 	.short	0x0002
        /*00c6*/ 	.short	0x0010
        /*00c8*/ 	.byte	0x00, 0xf0, 0x21, 0x00


	//----- nvinfo : EIATTR_KPARAM_INFO
	.align		4
.L_982:
        /*00cc*/ 	.byte	0x04, 0x17
        /*00ce*/ 	.short	(.L_984 - .L_983)
.L_983:
        /*00d0*/ 	.word	0x00000000
        /*00d4*/ 	.short	0x0001
        /*00d6*/ 	.short	0x0008
        /*00d8*/ 	.byte	0x00, 0xf0, 0x21, 0x00


	//----- nvinfo : EIATTR_KPARAM_INFO
	.align		4
.L_984:
        /*00dc*/ 	.byte	0x04, 0x17
        /*00de*/ 	.short	(.L_986 - .L_985)
.L_985:
        /*00e0*/ 	.word	0x00000000
        /*00e4*/ 	.short	0x0000
        /*00e6*/ 	.short	0x0000
        /*00e8*/ 	.byte	0x00, 0xf0, 0x21, 0x00


	//----- nvinfo : EIATTR_MAXREG_COUNT
	.align		4
.L_986:
        /*00ec*/ 	.byte	0x03, 0x1b
        /*00ee*/ 	.short	0x00ff


	//----- nvinfo : EIATTR_NUM_BARRIERS
	.align		4
        /*00f0*/ 	.byte	0x02, 0x4c
        /*00f2*/ 	.byte	0x01
	.zero		1


	//----- nvinfo : EIATTR_MERCURY_ISA_VERSION
	.align		4
        /*00f4*/ 	.byte	0x03, 0x5f
        /*00f6*/ 	.short	0x0000


	//----- nvinfo : EIATTR_COOP_GROUP_MASK_REGIDS
	.align		4
        /*00f8*/ 	.byte	0x04, 0x29
        /*00fa*/ 	.short	(.L_988 - .L_987)


	//   ....[0]....
.L_987:
        /*00fc*/ 	.word	0xffffffff


	//   ....[1]....
        /*0100*/ 	.word	0xffffffff


	//   ....[2]....
        /*0104*/ 	.word	0xffffffff


	//   ....[3]....
        /*0108*/ 	.word	0xffffffff


	//   ....[4]....
        /*010c*/ 	.word	0xffffffff


	//   ....[5]....
        /*0110*/ 	.word	0xffffffff


	//   ....[6]....
        /*0114*/ 	.word	0xffffffff


	//   ....[7]....
        /*0118*/ 	.word	0xffffffff


	//   ....[8]....
        /*011c*/ 	.word	0xffffffff


	//   ....[9]....
        /*0120*/ 	.word	0xffffffff


	//   ....[10]....
        /*0124*/ 	.word	0xffffffff


	//   ....[11]....
        /*0128*/ 	.word	0xffffffff


	//   ....[12]....
        /*012c*/ 	.word	0xffffffff


	//   ....[13]....
        /*0130*/ 	.word	0xffffffff


	//   ....[14]....
        /*0134*/ 	.word	0xffffffff


	//   ....[15]....
        /*0138*/ 	.word	0xffffffff


	//   ....[16]....
        /*013c*/ 	.word	0xffffffff


	//   ....[17]....
        /*0140*/ 	.word	0xffffffff


	//   ....[18]....
        /*0144*/ 	.word	0xffffffff


	//   ....[19]....
        /*0148*/ 	.word	0xffffffff


	//   ....[20]....
        /*014c*/ 	.word	0xffffffff


	//   ....[21]....
        /*0150*/ 	.word	0xffffffff


	//   ....[22]....
        /*0154*/ 	.word	0xffffffff


	//   ....[23]....
        /*0158*/ 	.word	0xffffffff


	//   ....[24]....
        /*015c*/ 	.word	0xffffffff


	//   ....[25]....
        /*0160*/ 	.word	0xffffffff


	//   ....[26]....
        /*0164*/ 	.word	0xffffffff


	//   ....[27]....
        /*0168*/ 	.word	0xffffffff


	//   ....[28]....
        /*016c*/ 	.word	0xffffffff


	//   ....[29]....
        /*0170*/ 	.word	0xffffffff


	//   ....[30]....
        /*0174*/ 	.word	0xffffffff


	//   ....[31]....
        /*0178*/ 	.word	0xffffffff


	//   ....[32]....
        /*017c*/ 	.word	0xffffffff


	//   ....[33]....
        /*0180*/ 	.word	0xffffffff


	//   ....[34]....
        /*0184*/ 	.word	0xffffffff


	//   ....[35]....
        /*0188*/ 	.word	0xffffffff


	//   ....[36]....
        /*018c*/ 	.word	0xffffffff


	//   ....[37]....
        /*0190*/ 	.word	0xffffffff


	//   ....[38]....
        /*0194*/ 	.word	0xffffffff


	//   ....[39]....
        /*0198*/ 	.word	0xffffffff


	//   ....[40]....
        /*019c*/ 	.word	0xffffffff


	//   ....[41]....
        /*01a0*/ 	.word	0xffffffff


	//   ....[42]....
        /*01a4*/ 	.word	0xffffffff


	//   ....[43]....
        /*01a8*/ 	.word	0xffffffff


	//   ....[44]....
        /*01ac*/ 	.word	0xffffffff


	//   ....[45]....
        /*01b0*/ 	.word	0xffffffff


	//   ....[46]....
        /*01b4*/ 	.word	0xffffffff


	//   ....[47]....
        /*01b8*/ 	.word	0xffffffff


	//   ....[48]....
        /*01bc*/ 	.word	0xffffffff


	//   ....[49]....
        /*01c0*/ 	.word	0xffffffff


	//   ....[50]....
        /*01c4*/ 	.word	0xffffffff


	//   ....[51]....
        /*01c8*/ 	.word	0xffffffff


	//   ....[52]....
        /*01cc*/ 	.word	0xffffffff


	//   ....[53]....
        /*01d0*/ 	.word	0xffffffff


	//   ....[54]....
        /*01d4*/ 	.word	0xffffffff


	//   ....[55]....
        /*01d8*/ 	.word	0xffffffff


	//   ....[56]....
        /*01dc*/ 	.word	0xffffffff


	//   ....[57]....
        /*01e0*/ 	.word	0xffffffff


	//   ....[58]....
        /*01e4*/ 	.word	0xffffffff


	//   ....[59]....
        /*01e8*/ 	.word	0xffffffff


	//----- nvinfo : EIATTR_COOP_GROUP_INSTR_OFFSETS
	.align		4
.L_988:
        /*01ec*/ 	.byte	0x04, 0x28
        /*01ee*/ 	.short	(.L_990 - .L_989)


	//   ....[0]....
.L_989:
        /*01f0*/ 	.word	0x000019a0


	//   ....[1]....
        /*01f4*/ 	.word	0x000019b0


	//   ....[2]....
        /*01f8*/ 	.word	0x000019c0


	//   ....[3]....
        /*01fc*/ 	.word	0x000019d0


	//   ....[4]....
        /*0200*/ 	.word	0x000019e0


	//   ....[5]....
        /*0204*/ 	.word	0x00001a00


	//   ....[6]....
        /*0208*/ 	.word	0x00001a10


	//   ....[7]....
        /*020c*/ 	.word	0x00001a20


	//   ....[8]....
        /*0210*/ 	.word	0x00001a30


	//   ....[9]....
        /*0214*/ 	.word	0x00001a40


	//   ....[10]....
        /*0218*/ 	.word	0x00001a50


	//   ....[11]....
        /*021c*/ 	.word	0x00001a60


	//   ....[12]....
        /*0220*/ 	.word	0x00004e80


	//   ....[13]....
        /*0224*/ 	.word	0x00004ea0


	//   ....[14]....
        /*0228*/ 	.word	0x00004eb0


	//   ....[15]....
        /*022c*/ 	.word	0x00004ec0


	//   ....[16]....
        /*0230*/ 	.word	0x00004ed0


	//   ....[17]....
        /*0234*/ 	.word	0x00004ee0


	//   ....[18]....
        /*0238*/ 	.word	0x00004ef0


	//   ....[19]....
        /*023c*/ 	.word	0x00004f00


	//   ....[20]....
        /*0240*/ 	.word	0x00004f10


	//   ....[21]....
        /*0244*/ 	.word	0x00004f20


	//   ....[22]....
        /*0248*/ 	.word	0x00004f30


	//   ....[23]....
        /*024c*/ 	.word	0x00004f40


	//   ....[24]....
        /*0250*/ 	.word	0x00008360


	//   ....[25]....
        /*0254*/ 	.word	0x00008380


	//   ....[26]....
        /*0258*/ 	.word	0x00008390


	//   ....[27]....
        /*025c*/ 	.word	0x000083a0


	//   ....[28]....
        /*0260*/ 	.word	0x000083b0


	//   ....[29]....
        /*0264*/ 	.word	0x000083c0


	//   ....[30]....
        /*0268*/ 	.word	0x000083d0


	//   ....[31]....
        /*026c*/ 	.word	0x000083e0


	//   ....[32]....
        /*0270*/ 	.word	0x000083f0


	//   ....[33]....
        /*0274*/ 	.word	0x00008400


	//   ....[34]....
        /*0278*/ 	.word	0x00008410


	//   ....[35]....
        /*027c*/ 	.word	0x00008420


	//   ....[36]....
        /*0280*/ 	.word	0x0000b810


	//   ....[37]....
        /*0284*/ 	.word	0x0000b830


	//   ....[38]....
        /*0288*/ 	.word	0x0000b840


	//   ....[39]....
        /*028c*/ 	.word	0x0000b850


	//   ....[40]....
        /*0290*/ 	.word	0x0000b860


	//   ....[41]....
        /*0294*/ 	.word	0x0000b870


	//   ....[42]....
        /*0298*/ 	.word	0x0000b880


	//   ....[43]....
        /*029c*/ 	.word	0x0000b890


	//   ....[44]....
        /*02a0*/ 	.word	0x0000b8a0


	//   ....[45]....
        /*02a4*/ 	.word	0x0000b8b0


	//   ....[46]....
        /*02a8*/ 	.word	0x0000b8c0


	//   ....[47]....
        /*02ac*/ 	.word	0x0000b8d0


	//   ....[48]....
        /*02b0*/ 	.word	0x0000ecc0


	//   ....[49]....
        /*02b4*/ 	.word	0x0000ece0


	//   ....[50]....
        /*02b8*/ 	.word	0x0000ecf0


	//   ....[51]....
        /*02bc*/ 	.word	0x0000ed00


	//   ....[52]....
        /*02c0*/ 	.word	0x0000ed10


	//   ....[53]....
        /*02c4*/ 	.word	0x0000ed20


	//   ....[54]....
        /*02c8*/ 	.word	0x0000ed30


	//   ....[55]....
        /*02cc*/ 	.word	0x0000ed40


	//   ....[56]....
        /*02d0*/ 	.word	0x0000ed50


	//   ....[57]....
        /*02d4*/ 	.word	0x0000ed60


	//   ....[58]....
        /*02d8*/ 	.word	0x0000ed70


	//   ....[59]....
        /*02dc*/ 	.word	0x0000ed80


	//----- nvinfo : EIATTR_EXIT_INSTR_OFFSETS
	.align		4
.L_990:
        /*02e0*/ 	.byte	0x04, 0x1c
        /*02e2*/ 	.short	(.L_992 - .L_991)


	//   ....[0]....
.L_991:
        /*02e4*/ 	.word	0x000001d0


	//   ....[1]....
        /*02e8*/ 	.word	0x00014a20


	//   ....[2]....
        /*02ec*/ 	.word	0x00014ab0


	//   ....[3]....
        /*02f0*/ 	.word	0x00014b00


	//   ....[4]....
        /*02f4*/ 	.word	0x00014b40


	//----- nvinfo : EIATTR_MAX_THREADS
	.align		4
.L_992:
        /*02f8*/ 	.byte	0x04, 0x05
        /*02fa*/ 	.short	(.L_994 - .L_993)
.L_993:
        /*02fc*/ 	.word	0x00000020
        /*0300*/ 	.word	0x00000001
        /*0304*/ 	.word	0x00000001


	//----- nvinfo : EIATTR_CRS_STACK_SIZE
	.align		4
.L_994:
        /*0308*/ 	.byte	0x04, 0x1e
        /*030a*/ 	.short	(.L_996 - .L_995)
.L_995:
        /*030c*/ 	.word	0x00000000
.L_996:


//--------------------- .nv.info._ZN17fastertransformer38beam_online_softmax_topk_stage2_kernelI6__halfLi8ELi128EEEvPKfS3_PiPT_ii --------------------------
	.section	.nv.info._ZN17fastertransformer38beam_online_softmax_topk_stage2_kernelI6__halfLi8ELi128EEEvPKfS3_PiPT_ii,"",@"SHT_CUDA_INFO"
	.sectionflags	@""
	.align	4


	//----- nvinfo : EIATTR_CUDA_API_VERSION
	.align		4
        /*0000*/ 	.byte	0x04, 0x37
        /*0002*/ 	.short	(.L_998 - .L_997)
.L_997:
        /*0004*/ 	.word	0x00000082


	//----- nvinfo : EIATTR_SW2861232_WAR
	.align		4
.L_998:
        /*0008*/ 	.byte	0x01, 0x35
	.zero		2


	//----- nvinfo : EIATTR_PARAM_CBANK
	.align		4
        /*000c*/ 	.byte	0x04, 0x0a
        /*000e*/ 	.short	(.L_1000 - .L_999)
	.align		4
.L_999:
        /*0010*/ 	.word	index@(.nv.constant0._ZN17fastertransformer38beam_online_softmax_topk_stage2_kernelI6__halfLi8ELi128EEEvPKfS3_PiPT_ii)
        /*0014*/ 	.short	0x0160
        /*0016*/ 	.short	0x0028


	//----- nvinfo : EIATTR_CBANK_PARAM_SIZE
	.align		4
.L_1000:
        /*0018*/ 	.byte	0x03, 0x19
        /*001a*/ 	.short	0x0028


	//----- nvinfo : EIATTR_KPARAM_INFO
	.align		4
        /*001c*/ 	.byte	0x04, 0x17
        /*001e*/ 	.short	(.L_1002 - .L_1001)
.L_1001:
        /*0020*/ 	.word	0x00000000
        /*0024*/ 	.short	0x0005
        /*0026*/ 	.short	0x0024
        /*0028*/ 	.byte	0x00, 0xf0, 0x11, 0x00


	//----- nvinfo : EIATTR_KPARAM_INFO
	.align		4
.L_1002:
        /*002c*/ 	.byte	0x04, 0x17
        /*002e*/ 	.short	(.L_1004 - .L_1003)
.L_1003:
        /*0030*/ 	.word	0x00000000
        /*0034*/ 	.short	0x0004
        /*0036*/ 	.short	0x0020
        /*0038*/ 	.byte	0x00, 0xf0, 0x11, 0x00


	//----- nvinfo : EIATTR_KPARAM_INFO
	.align		4
.L_1004:
        /*003c*/ 	.byte	0x04, 0x17
        /*003e*/ 	.short	(.L_1006 - .L_1005)
.L_1005:
        /*0040*/ 	.word	0x00000000
        /*0044*/ 	.short	0x0003
        /*0046*/ 	.short	0x0018
        /*0048*/ 	.byte	0x00, 0xf0, 0x21, 0x00


	//----- nvinfo : EIATTR_KPARAM_INFO
	.align		4
.L_1006:
        /*004c*/ 	.byte	0x04, 0x17
        /*004e*/ 	.short	(.L_1008 - .L_1007)
.L_1007:
        /*0050*/ 	.word	0x00000000
        /*0054*/ 	.short	0x0002
        /*0056*/ 	.short	0x0010
        /*0058*/ 	.byte	0x00, 0xf0, 0x21, 0x00


	//----- nvinfo : EIATTR_KPARAM_INFO
	.align		4
.L_1008:
        /*005c*/ 	.byte	0x04, 0x17
        /*005e*/ 	.short	(.L_1010 - .L_1009)
.L_1009:
        /*0060*/ 	.word	0x00000000
        /*0064*/ 	.short	0x0001
        /*0066*/ 	.short	0x0008
        /*0068*/ 	.byte	0x00, 0xf0, 0x21, 0x00


	//----- nvinfo : EIATTR_KPARAM_INFO
	.align		4
.L_1010:
        /*006c*/ 	.byte	0x04, 0x17
        /*006e*/ 	.short	(.L_1012 - .L_1011)
.L_1011:
        /*0070*/ 	.word	0x00000000
        /*0074*/ 	.short	0x0000
        /*0076*/ 	.short	0x0000
        /*0078*/ 	.byte	0x00, 0xf0, 0x21, 0x00


	//----- nvinfo : EIATTR_MAXREG_COUNT
	.align		4
.L_1012:
        /*007c*/ 	.byte	0x03, 0x1b
        /*007e*/ 	.short	0x00ff


	//----- nvinfo : EIATTR_NUM_BARRIERS
	.align		4
        /*0080*/ 	.byte	0x02, 0x4c
        /*0082*/ 	.byte	0x01
	.zero		1


	//----- nvinfo : EIATTR_MERCURY_ISA_VERSION
	.align		4
        /*0084*/ 	.byte	0x03, 0x5f
        /*0086*/ 	.short	0x0000


	//----- nvinfo : EIATTR_COOP_GROUP_MASK_REGIDS
	.align		4
        /*0088*/ 	.byte	0x04, 0x29
        /*008a*/ 	.short	(.L_1014 - .L_1013)


	//   ....[0]....
.L_1013:
        /*008c*/ 	.word	0xffffffff


	//   ....[1]....
        /*0090*/ 	.word	0xffffffff


	//   ....[2]....
        /*0094*/ 	.word	0xffffffff


	//   ....[3]....
        /*0098*/ 	.word	0xffffffff


	//   ....[4]....
        /*009c*/ 	.word	0xffffffff


	//   ....[5]....
        /*00a0*/ 	.word	0xffffffff


	//   ....[6]....
        /*00a4*/ 	.word	0xffffffff


	//   ....[7]....
        /*00a8*/ 	.word	0xffffffff


	//   ....[8]....
        /*00ac*/ 	.word	0xffffffff


	//   ....[9]....
        /*00b0*/ 	.word	0xffffffff


	//   ....[10]....
        /*00b4*/ 	.word	0xffffffff


	//   ....[11]....
        /*00b8*/ 	.word	0xffffffff


	//   ....[12]....
        /*00bc*/ 	.word	0xffffffff


	//   ....[13]....
        /*00c0*/ 	.word	0xffffffff


	//   ....[14]....
        /*00c4*/ 	.word	0xffffffff


	//   ....[15]....
        /*00c8*/ 	.word	0xffffffff


	//   ....[16]....
        /*00cc*/ 	.word	0xffffffff


	//   ....[17]....
        /*00d0*/ 	.word	0xffffffff


	//   ....[18]....
        /*00d4*/ 	.word	0xffffffff


	//   ....[19]....
        /*00d8*/ 	.word	0xffffffff


	//   ....[20]....
        /*00dc*/ 	.word	0xffffffff


	//   ....[21]....
        /*00e0*/ 	.word	0xffffffff


	//   ....[22]....
        /*00e4*/ 	.word	0xffffffff


	//   ....[23]....
        /*00e8*/ 	.word	0xffffffff


	//   ....[24]....
        /*00ec*/ 	.word	0xffffffff


	//   ....[25]....
        /*00f0*/ 	.word	0xffffffff


	//   ....[26]....
        /*00f4*/ 	.word	0xffffffff


	//   ....[27]....
        /*00f8*/ 	.word	0xffffffff


	//   ....[28]....
        /*00fc*/ 	.word	0xffffffff


	//   ....[29]....
        /*0100*/ 	.word	0xffffffff


	//   ....[30]....
        /*0104*/ 	.word	0xffffffff


	//   ....[31]....
        /*0108*/ 	.word	0xffffffff


	//   ....[32]....
        /*010c*/ 	.word	0xffffffff


	//   ....[33]....
        /*0110*/ 	.word	0xffffffff


	//   ....[34]....
        /*0114*/ 	.word	0xffffffff


	//   ....[35]....
        /*0118*/ 	.word	0xffffffff


	//   ....[36]....
        /*011c*/ 	.word	0xffffffff


	//   ....[37]....
        /*0120*/ 	.word	0xffffffff


	//   ....[38]....
        /*0124*/ 	.word	0xffffffff


	//   ....[39]....
        /*0128*/ 	.word	0xffffffff


	//   ....[40]....
        /*012c*/ 	.word	0xffffffff


	//   ....[41]....
        /*0130*/ 	.word	0xffffffff


	//   ....[42]....
        /*0134*/ 	.word	0xffffffff


	//   ....[43]....
        /*0138*/ 	.word	0xffffffff


	//   ....[44]....
        /*013c*/ 	.word	0xffffffff


	//   ....[45]....
        /*0140*/ 	.word	0xffffffff


	//   ....[46]....
        /*0144*/ 	.word	0xffffffff


	//   ....[47]....
        /*0148*/ 	.word	0xffffffff


	//   ....[48]....
        /*014c*/ 	.word	0xffffffff


	//   ....[49]....
        /*0150*/ 	.word	0xffffffff


	//   ....[50]....
        /*0154*/ 	.word	0xffffffff


	//   ....[51]....
        /*0158*/ 	.word	0xffffffff


	//   ....[52]....
        /*015c*/ 	.word	0xffffffff


	//   ....[53]....
        /*0160*/ 	.word	0xffffffff


	//   ....[54]....
        /*0164*/ 	.word	0xffffffff


	//   ....[55]....
        /*0168*/ 	.word	0xffffffff


	//   ....[56]....
        /*016c*/ 	.word	0xffffffff


	//   ....[57]....
        /*0170*/ 	.word	0xffffffff


	//   ....[58]....
        /*0174*/ 	.word	0xffffffff


	//   ....[59]....
        /*0178*/ 	.word	0xffffffff


	//   ....[60]....
        /*017c*/ 	.word	0xffffffff


	//   ....[61]....
        /*0180*/ 	.word	0xffffffff


	//   ....[62]....
        /*0184*/ 	.word	0xffffffff


	//   ....[63]....
        /*0188*/ 	.word	0xffffffff


	//   ....[64]....
        /*018c*/ 	.word	0xffffffff


	//   ....[65]....
        /*0190*/ 	.word	0xffffffff


	//   ....[66]....
        /*0194*/ 	.word	0xffffffff


	//   ....[67]....
        /*0198*/ 	.word	0xffffffff


	//   ....[68]....
        /*019c*/ 	.word	0xffffffff


	//   ....[69]....
        /*01a0*/ 	.word	0xffffffff


	//----- nvinfo : EIATTR_COOP_GROUP_INSTR_OFFSETS
	.align		4
.L_1014:
        /*01a4*/ 	.byte	0x04, 0x28
        /*01a6*/ 	.short	(.L_1016 - .L_1015)


	//   ....[0]....
.L_1015:
        /*01a8*/ 	.word	0x00001620


	//   ....[1]....
        /*01ac*/ 	.word	0x00001630


	//   ....[2]....
        /*01b0*/ 	.word	0x000016b0


	//   ....[3]....
        /*01b4*/ 	.word	0x000016e0


	//   ....[4]....
        /*01b8*/ 	.word	0x00001700


	//   ....[5]....
        /*01bc*/ 	.word	0x00001710


	//   ....[6]....
        /*01c0*/ 	.word	0x00001720


	//   ....[7]....
        /*01c4*/ 	.word	0x00001730


	//   ....[8]....
        /*01c8*/ 	.word	0x00001740


	//   ....[9]....
        /*01cc*/ 	.word	0x00001750


	//   ....[10]....
        /*01d0*/ 	.word	0x00001760


	//   ....[11]....
        /*01d4*/ 	.word	0x00001770


	//   ....[12]....
        /*01d8*/ 	.word	0x00001780


	//   ....[13]....
        /*01dc*/ 	.word	0x00001790


	//   ....[14]....
        /*01e0*/ 	.word	0x00004c50


	//   ....[15]....
        /*01e4*/ 	.word	0x00004c90


	//   ....[16]....
        /*01e8*/ 	.word	0x00004cc0


	//   ....[17]....
        /*01ec*/ 	.word	0x00004cd0


	//   ....[18]....
        /*01f0*/ 	.word	0x00004ce0


	//   ....[19]....
        /*01f4*/ 	.word	0x00004cf0


	//   ....[20]....
        /*01f8*/ 	.word	0x00004d00


	//   ....[21]....
        /*01fc*/ 	.word	0x00004d10


	//   ....[22]....
        /*0200*/ 	.word	0x00004d20


	//   ....[23]....
        /*0204*/ 	.word	0x00004d30


	//   ....[24]....
        /*0208*/ 	.word	0x00004d40


	//   ....[25]....
        /*020c*/ 	.word	0x00004d50


	//   ....[26]....
        /*0210*/ 	.word	0x00004d60


	//   ....[27]....
        /*0214*/ 	.word	0x00004d70


	//   ....[28]....
        /*0218*/ 	.word	0x00008250


	//   ....[29]....
        /*021c*/ 	.word	0x00008290


	//   ....[30]....
        /*0220*/ 	.word	0x000082c0


	//   ....[31]....
        /*0224*/ 	.word	0x000082d0


	//   ....[32]....
        /*0228*/ 	.word	0x000082e0


	//   ....[33]....
        /*022c*/ 	.word	0x000082f0


	//   ....[34]....
        /*0230*/ 	.word	0x00008300


	//   ....[35]....
        /*0234*/ 	.word	0x00008310


	//   ....[36]....
        /*0238*/ 	.word	0x00008320


	//   ....[37]....
        /*023c*/ 	.word	0x00008330


	//   ....[38]....
        /*0240*/ 	.word	0x00008340


	//   ....[39]....
        /*0244*/ 	.word	0x00008350


	//   ....[40]....
        /*0248*/ 	.word	0x00008360


	//   ....[41]....
        /*024c*/ 	.word	0x00008370


	//   ....[42]....
        /*0250*/ 	.word	0x0000b850


	//   ....[43]....
        /*0254*/ 	.word	0x0000b890


	//   ....[44]....
        /*0258*/ 	.word	0x0000b8c0


	//   ....[45]....
        /*025c*/ 	.word	0x0000b8d0


	//   ....[46]....
        /*0260*/ 	.word	0x0000b8e0


	//   ....[47]....
        /*0264*/ 	.word	0x0000b8f0


	//   ....[48]....
        /*0268*/ 	.word	0x0000b900


	//   ....[49]....
        /*026c*/ 	.word	0x0000b910


	//   ....[50]....
        /*0270*/ 	.word	0x0000b920


	//   ....[51]....
        /*0274*/ 	.word	0x0000b930


	//   ....[52]....
        /*0278*/ 	.word	0x0000b940


	//   ....[53]....
        /*027c*/ 	.word	0x0000b950


	//   ....[54]....
        /*0280*/ 	.word	0x0000b960


	//   ....[55]....
        /*0284*/ 	.word	0x0000b970


	//   ....[56]....
        /*0288*/ 	.word	0x0000ee50


	//   ....[57]....
        /*028c*/ 	.word	0x0000ee90


	//   ....[58]....
        /*0290*/ 	.word	0x0000eec0


	//   ....[59]....
        /*0294*/ 	.word	0x0000eed0


	//   ....[60]....
        /*0298*/ 	.word	0x0000eee0


	//   ....[61]....
        /*029c*/ 	.word	0x0000eef0


	//   ....[62]....
        /*02a0*/ 	.word	0x0000ef00


	//   ....[63]....
        /*02a4*/ 	.word	0x0000ef10


	//   ....[64]....
        /*02a8*/ 	.word	0x0000ef20


	//   ....[65]....
        /*02ac*/ 	.word	0x0000ef30


	//   ....[66]....
        /*02b0*/ 	.word	0x0000ef40


	//   ....[67]....
        /*02b4*/ 	.word	0x0000ef50


	//   ....[68]....
        /*02b8*/ 	.word	0x0000ef60


	//   ....[69]....
        /*02bc*/ 	.word	0x0000ef70


	//----- nvinfo : EIATTR_EXIT_INSTR_OFFSETS
	.align		4
.L_1016:
        /*02c0*/ 	.byte	0x04, 0x1c
        /*02c2*/ 	.short	(.L_1018 - .L_1017)


	//   ....[0]....
.L_1017:
        /*02c4*/ 	.word	0x0001c480


	//   ....[1]....
        /*02c8*/ 	.word	0x0001c900


	//   ....[2]....
        /*02cc*/ 	.word	0x0001c990


	//----- nvinfo : EIATTR_MAX_THREADS
	.align		4
.L_1018:
        /*02d0*/ 	.byte	0x04, 0x05
        /*02d2*/ 	.short	(.L_1020 - .L_1019)
.L_1019:
        /*02d4*/ 	.word	0x00000080
        /*02d8*/ 	.word	0x00000001
        /*02dc*/ 	.word	0x00000001


	//----- nvinfo : EIATTR_CRS_STACK_SIZE
	.align		4
.L_1020:
        /*02e0*/ 	.byte	0x04, 0x1e
        /*02e2*/ 	.short	(.L_1022 - .L_1021)
.L_1021:
        /*02e4*/ 	.word	0x00000000
.L_1022:


//--------------------- .nv.info._ZN17fastertransformer38beam_online_softmax_topk_stage2_kernelI6__halfLi8ELi64EEEvPKfS3_PiPT_ii --------------------------
	.section	.nv.info._ZN17fastertransformer38beam_online_softmax_topk_stage2_kernelI6__halfLi8ELi64EEEvPKfS3_PiPT_ii,"",@"SHT_CUDA_INFO"
	.sectionflags	@""
	.align	4


	//----- nvinfo : EIATTR_CUDA_API_VERSION
	.align		4
        /*0000*/ 	.byte	0x04, 0x37
        /*0002*/ 	.short	(.L_1024 - .L_1023)
.L_1023:
        /*0004*/ 	.word	0x00000082


	//----- nvinfo : EIATTR_SW2861232_WAR
	.align		4
.L_1024:
        /*0008*/ 	.byte	0x01, 0x35
	.zero		2


	//----- nvinfo : EIATTR_PARAM_CBANK
	.align		4
        /*000c*/ 	.byte	0x04, 0x0a
        /*000e*/ 	.short	(.L_1026 - .L_1025)
	.align		4
.L_1025:
        /*0010*/ 	.word	index@(.nv.constant0._ZN17fastertransformer38beam_online_softmax_topk_stage2_kernelI6__halfLi8ELi64EEEvPKfS3_PiPT_ii)
        /*0014*/ 	.short	0x0160
        /*0016*/ 	.short	0x0028


	//----- nvinfo : EIATTR_CBANK_PARAM_SIZE
	.align		4
.L_1026:
        /*0018*/ 	.byte	0x03, 0x19
        /*001a*/ 	.short	0x0028


	//----- nvinfo : EIATTR_KPARAM_INFO
	.align		4
        /*001c*/ 	.byte	0x04, 0x17
        /*001e*/ 	.short	(.L_1028 - .L_1027)
.L_1027:
        /*0020*/ 	.word	0x00000000
        /*0024*/ 	.short	0x0005
        /*0026*/ 	.short	0x0024
        /*0028*/ 	.byte	0x00, 0xf0, 0x11, 0x00


	//----- nvinfo : EIATTR_KPARAM_INFO
	.align		4
.L_1028:
        /*002c*/ 	.byte	0x04, 0x17
        /*002e*/ 	.short	(.L_1030 - .L_1029)
.L_1029:
        /*0030*/ 	.word	0x00000000
        /*0034*/ 	.short	0x0004
        /*0036*/ 	.short	0x0020
        /*0038*/ 	.byte	0x00, 0xf0, 0x11, 0x00


	//----- nvinfo : EIATTR_KPARAM_INFO
	.align		4
.L_1030:
        /*003c*/ 	.byte	0x04, 0x17
        /*003e*/ 	.short	(.L_1032 - .L_1031)
.L_1031:
        /*0040*/ 	.word	0x00000000
        /*0044*/ 	.short	0x0003
        /*0046*/ 	.short	0x0018
        /*0048*/ 	.byte	0x00, 0xf0, 0x21, 0x00


	//----- nvinfo : EIATTR_KPARAM_INFO
	.align		4
.L_1032:
        /*004c*/ 	.byte	0x04, 0x17
        /*004e*/ 	.short	(.L_1034 - .L_1033)
.L_1033:
        /*0050*/ 	.word	0x00000000
        /*0054*/ 	.short	0x0002
        /*0056*/ 	.short	0x0010
        /*0058*/ 	.byte	0x00, 0xf0, 0x21, 0x00


	//----- nvinfo : EIATTR_KPARAM_INFO
	.align		4
.L_1034:
        /*005c*/ 	.byte	0x04, 0x17
        /*005e*/ 	.short	(.L_1036 - .L_1035)
.L_1035:
        /*0060*/ 	.word	0x00000000
        /*0064*/ 	.short	0x0001
        /*0066*/ 	.short	0x0008
        /*0068*/ 	.byte	0x00, 0xf0, 0x21, 0x00


	//----- nvinfo : EIATTR_KPARAM_INFO
	.align		4
.L_1036:
        /*006c*/ 	.byte	0x04, 0x17
        /*006e*/ 	.short	(.L_1038 - .L_1037)
.L_1037:
        /*0070*/ 	.word	0x00000000
        /*0074*/ 	.short	0x0000
        /*0076*/ 	.short	0x0000
        /*0078*/ 	.byte	0x00, 0xf0, 0x21, 0x00


	//----- nvinfo : EIATTR_MAXREG_COUNT
	.align		4
.L_1038:
        /*007c*/ 	.byte	0x03, 0x1b
        /*007e*/ 	.short	0x00ff


	//----- nvinfo : EIATTR_NUM_BARRIERS
	.align		4
        /*0080*/ 	.byte	0x02, 0x4c
        /*0082*/ 	.byte	0x01
	.zero		1


	//----- nvinfo : EIATTR_MERCURY_ISA_VERSION
	.align		4
        /*0084*/ 	.byte	0x03, 0x5f
        /*0086*/ 	.short	0x0000


	//----- nvinfo : EIATTR_COOP_GROUP_MASK_REGIDS
	.align		4
        /*0088*/ 	.byte	0x04, 0x29
        /*008a*/ 	.short	(.L_1040 - .L_1039)


	//   ....[0]....
.L_1039:
        /*008c*/ 	.word	0xffffffff


	//   ....[1]....
        /*0090*/ 	.word	0xffffffff


	//   ....[2]....
        /*0094*/ 	.word	0xffffffff


	//   ....[3]....
        /*0098*/ 	.word	0xffffffff


	//   ....[4]....
        /*009c*/ 	.word	0xffffffff


	//   ....[5]....
        /*00a0*/ 	.word	0xffffffff


	//   ....[6]....
        /*00a4*/ 	.word	0xffffffff


	//   ....[7]....
        /*00a8*/ 	.word	0xffffffff


	//   ....[8]....
        /*00ac*/ 	.word	0xffffffff


	//   ....[9]....
        /*00b0*/ 	.word	0xffffffff


	//   ....[10]....
        /*00b4*/ 	.word	0xffffffff


	//   ....[11]....
        /*00b8*/ 	.word	0xffffffff


	//   ....[12]....
        /*00bc*/ 	.word	0xffffffff


	//   ....[13]....
        /*00c0*/ 	.word	0xffffffff


	//   ....[14]....
        /*00c4*/ 	.word	0xffffffff


	//   ....[15]....
        /*00c8*/ 	.word	0xffffffff


	//   ....[16]....
        /*00cc*/ 	.word	0xffffffff


	//   ....[17]....
        /*00d0*/ 	.word	0xffffffff


	//   ....[18]....
        /*00d4*/ 	.word	0xffffffff


	//   ....[19]....
        /*00d8*/ 	.word	0xffffffff


	//   ....[20]....
        /*00dc*/ 	.word	0xffffffff


	//   ....[21]....
        /*00e0*/ 	.word	0xffffffff


	//   ....[22]....
        /*00e4*/ 	.word	0xffffffff


	//   ....[23]....
        /*00e8*/ 	.word	0xffffffff


	//   ....[24]....
        /*00ec*/ 	.word	0xffffffff


	//   ....[25]....
        /*00f0*/ 	.word	0xffffffff


	//   ....[26]....
        /*00f4*/ 	.word	0xffffffff


	//   ....[27]....
        /*00f8*/ 	.word	0xffffffff


	//   ....[28]....
        /*00fc*/ 	.word	0xffffffff


	//   ....[29]....
        /*0100*/ 	.word	0xffffffff


	//   ....[30]....
        /*0104*/ 	.word	0xffffffff


	//   ....[31]....
        /*0108*/ 	.word	0xffffffff


	//   ....[32]....
        /*010c*/ 	.word	0xffffffff


	//   ....[33]....
        /*0110*/ 	.word	0xffffffff


	//   ....[34]....
        /*0114*/ 	.word	0xffffffff


	//   ....[35]....
        /*0118*/ 	.word	0xffffffff


	//   ....[36]....
        /*011c*/ 	.word	0xffffffff


	//   ....[37]....
        /*0120*/ 	.word	0xffffffff


	//   ....[38]....
        /*0124*/ 	.word	0xffffffff


	//   ....[39]....
        /*0128*/ 	.word	0xffffffff


	//   ....[40]....
        /*012c*/ 	.word	0xffffffff


	//   ....[41]....
        /*0130*/ 	.word	0xffffffff


	//   ....[42]....
        /*0134*/ 	.word	0xffffffff


	//   ....[43]....
        /*0138*/ 	.word	0xffffffff


	//   ....[44]....
        /*013c*/ 	.word	0xffffffff


	//   ....[45]....
        /*0140*/ 	.word	0xffffffff


	//   ....[46]....
        /*0144*/ 	.word	0xffffffff


	//   ....[47]....
        /*0148*/ 	.word	0xffffffff


	//   ....[48]....
        /*014c*/ 	.word	0xffffffff


	//   ....[49]....
        /*0150*/ 	.word	0xffffffff


	//   ....[50]....
        /*0154*/ 	.word	0xffffffff


	//   ....[51]....
        /*0158*/ 	.word	0xffffffff


	//   ....[52]....
        /*015c*/ 	.word	0xffffffff


	//   ....[53]....
        /*0160*/ 	.word	0xffffffff


	//   ....[54]....
        /*0164*/ 	.word	0xffffffff


	//   ....[55]....
        /*0168*/ 	.word	0xffffffff


	//   ....[56]....
        /*016c*/ 	.word	0xffffffff


	//   ....[57]....
        /*0170*/ 	.word	0xffffffff


	//   ....[58]....
        /*0174*/ 	.word	0xffffffff


	//   ....[59]....
        /*0178*/ 	.word	0xffffffff


	//   ....[60]....
        /*017c*/ 	.word	0xffffffff


	//   ....[61]....
        /*0180*/ 	.word	0xffffffff


	//   ....[62]....
        /*0184*/ 	.word	0xffffffff


	//   ....[63]....
        /*0188*/ 	.word	0xffffffff


	//   ....[64]....
        /*018c*/ 	.word	0xffffffff


	//   ....[65]....
        /*0190*/ 	.word	0xffffffff


	//   ....[66]....
        /*0194*/ 	.word	0xffffffff


	//   ....[67]....
        /*0198*/ 	.word	0xffffffff


	//   ....[68]....
        /*019c*/ 	.word	0xffffffff


	//   ....[69]....
        /*01a0*/ 	.word	0xffffffff


	//----- nvinfo : EIATTR_COOP_GROUP_INSTR_OFFSETS
	.align		4
.L_1040:
        /*01a4*/ 	.byte	0x04, 0x28
        /*01a6*/ 	.short	(.L_1042 - .L_1041)


	//   ....[0]....
.L_1041:
        /*01a8*/ 	.word	0x00001620


	//   ....[1]....
        /*01ac*/ 	.word	0x00001630


	//   ....[2]....
        /*01b0*/ 	.word	0x000016d0


	//   ....[3]....
        /*01b4*/ 	.word	0x00001700


	//   ....[4]....
        /*01b8*/ 	.word	0x00001710


	//   ....[5]....
        /*01bc*/ 	.word	0x00001720


	//   ....[6]....
        /*01c0*/ 	.word	0x00001730


	//   ....[7]....
        /*01c4*/ 	.word	0x00001740


	//   ....[8]....
        /*01c8*/ 	.word	0x00001750


	//   ....[9]....
        /*01cc*/ 	.word	0x00001760


	//   ....[10]....
        /*01d0*/ 	.word	0x00001770


	//   ....[11]....
        /*01d4*/ 	.word	0x00001780


	//   ....[12]....
        /*01d8*/ 	.word	0x00001790


	//   ....[13]....
        /*01dc*/ 	.word	0x000017a0


	//   ....[14]....
        /*01e0*/ 	.word	0x00004c90


	//   ....[15]....
        /*01e4*/ 	.word	0x00004cd0


	//   ....[16]....
        /*01e8*/ 	.word	0x00004d00


	//   ....[17]....
        /*01ec*/ 	.word	0x00004d10


	//   ....[18]....
        /*01f0*/ 	.word	0x00004d20


	//   ....[19]....
        /*01f4*/ 	.word	0x00004d30


	//   ....[20]....
        /*01f8*/ 	.word	0x00004d40


	//   ....[21]....
        /*01fc*/ 	.word	0x00004d50


	//   ....[22]....
        /*0200*/ 	.word	0x00004d60


	//   ....[23]....
        /*0204*/ 	.word	0x00004d70


	//   ....[24]....
        /*0208*/ 	.word	0x00004d80


	//   ....[25]....
        /*020c*/ 	.word	0x00004d90


	//   ....[26]....
        /*0210*/ 	.word	0x00004da0


	//   ....[27]....
        /*0214*/ 	.word	0x00004db0


	//   ....[28]....
        /*0218*/ 	.word	0x000082a0


	//   ....[29]....
        /*021c*/ 	.word	0x000082e0


	//   ....[30]....
        /*0220*/ 	.word	0x00008310


	//   ....[31]....
        /*0224*/ 	.word	0x00008320


	//   ....[32]....
        /*0228*/ 	.word	0x00008330


	//   ....[33]....
        /*022c*/ 	.word	0x00008340


	//   ....[34]....
        /*0230*/ 	.word	0x00008350


	//   ....[35]....
        /*0234*/ 	.word	0x00008360


	//   ....[36]....
        /*0238*/ 	.word	0x00008370


	//   ....[37]....
        /*023c*/ 	.word	0x00008380


	//   ....[38]....
        /*0240*/ 	.word	0x00008390


	//   ....[39]....
        /*0244*/ 	.word	0x000083a0


	//   ....[40]....
        /*0248*/ 	.word	0x000083b0


	//   ....[41]....
        /*024c*/ 	.word	0x000083c0


	//   ....[42]....
        /*0250*/ 	.word	0x0000b8b0


	//   ....[43]....
        /*0254*/ 	.word	0x0000b8f0


	//   ....[44]....
        /*0258*/ 	.word	0x0000b920


	//   ....[45]....
        /*025c*/ 	.word	0x0000b930


	//   ....[46]....
        /*0260*/ 	.word	0x0000b940


	//   ....[47]....
        /*0264*/ 	.word	0x0000b950


	//   ....[48]....
        /*0268*/ 	.word	0x0000b960


	//   ....[49]....
        /*026c*/ 	.word	0x0000b970


	//   ....[50]....
        /*0270*/ 	.word	0x0000b980


	//   ....[51]....
        /*0274*/ 	.word	0x0000b990


	//   ....[52]....
        /*0278*/ 	.word	0x0000b9a0


	//   ....[53]....
        /*027c*/ 	.word	0x0000b9b0


	//   ....[54]....
        /*0280*/ 	.word	0x0000b9c0


	//   ....[55]....
        /*0284*/ 	.word	0x0000b9d0


	//   ....[56]....
        /*0288*/ 	.word	0x0000eec0


	//   ....[57]....
        /*028c*/ 	.word	0x0000ef00


	//   ....[58]....
        /*0290*/ 	.word	0x0000ef30


	//   ....[59]....
        /*0294*/ 	.word	0x0000ef40


	//   ....[60]....
        /*0298*/ 	.word	0x0000ef50


	//   ....[61]....
        /*029c*/ 	.word	0x0000ef60


	//   ....[62]....
        /*02a0*/ 	.word	0x0000ef70


	//   ....[63]....
        /*02a4*/ 	.word	0x0000ef80


	//   ....[64]....
        /*02a8*/ 	.word	0x0000ef90


	//   ....[65]....
        /*02ac*/ 	.word	0x0000efa0


	//   ....[66]....
        /*02b0*/ 	.word	0x0000efb0


	//   ....[67]....
        /*02b4*/ 	.word	0x0000efc0


	//   ....[68]....
        /*02b8*/ 	.word	0x0000efd0


	//   ....[69]....
        /*02bc*/ 	.word	0x0000efe0


	//----- nvinfo : EIATTR_EXIT_INSTR_OFFSETS
	.align		4
.L_1042:
        /*02c0*/ 	.byte	0x04, 0x1c
        /*02c2*/ 	.short	(.L_1044 - .L_1043)


	//   ....[0]....
.L_1043:
        /*02c4*/ 	.word	0x00015b50


	//   ....[1]....
        /*02c8*/ 	.word	0x00015fd0


	//   ....[2]....
        /*02cc*/ 	.word	0x00016060


	//----- nvinfo : EIATTR_MAX_THREADS
	.align		4
.L_1044:
        /*02d0*/ 	.byte	0x04, 0x05
        /*02d2*/ 	.short	(.L_1046 - .L_1045)
.L_1045:
        /*02d4*/ 	.word	0x00000040
        /*02d8*/ 	.word	0x00000001
        /*02dc*/ 	.word	0x00000001


	//----- nvinfo : EIATTR_CRS_STACK_SIZE
	.align		4
.L_1046:
        /*02e0*/ 	.byte	0x04, 0x1e
        /*02e2*/ 	.short	(.L_1048 - .L_1047)
.L_1047:
        /*02e4*/ 	.word	0x00000000
.L_1048:


//--------------------- .nv.info._ZN17fastertransformer38beam_online_softmax_topk_stage2_kernelI6__halfLi8ELi32EEEvPKfS3_PiPT_ii --------------------------
	.section	.nv.info._ZN17fastertransformer38beam_online_softmax_topk_stage2_kernelI6__halfLi8ELi32EEEvPKfS3_PiPT_ii,"",@"SHT_CUDA_INFO"
	.sectionflags	@""
	.align	4


	//----- nvinfo : EIATTR_CUDA_API_VERSION
	.align		4
        /*0000*/ 	.byte	0x04, 0x37
        /*0002*/ 	.short	(.L_1050 - .L_1049)
.L_1049:
        /*0004*/ 	.word	0x00000082


	//----- nvinfo : EIATTR_SW2861232_WAR
	.align		4
.L_1050:
        /*0008*/ 	.byte	0x01, 0x35
	.zero		2


	//----- nvinfo : EIATTR_PARAM_CBANK
	.align		4
        /*000c*/ 	.byte	0x04, 0x0a
        /*000e*/ 	.short	(.L_1052 - .L_1051)
	.align		4
.L_1051:
        /*0010*/ 	.word	index@(.nv.constant0._ZN17fastertransformer38beam_online_softmax_topk_stage2_kernelI6__halfLi8ELi32EEEvPKfS3_PiPT_ii)
        /*0014*/ 	.short	0x0160
        /*0016*/ 	.short	0x0028


	//----- nvinfo : EIATTR_CBANK_PARAM_SIZE
	.align		4
.L_1052:
        /*0018*/ 	.byte	0x03, 0x19
        /*001a*/ 	.short	0x0028


	//----- nvinfo : EIATTR_KPARAM_INFO
	.align		4
        /*001c*/ 	.byte	0x04, 0x17
        /*001e*/ 	.short	(.L_1054 - .L_1053)
.L_1053:
        /*0020*/ 	.word	0x00000000
        /*0024*/ 	.short	0x0005
        /*0026*/ 	.short	0x0024
        /*0028*/ 	.byte	0x00, 0xf0, 0x11, 0x00


	//----- nvinfo : EIATTR_KPARAM_INFO
	.align		4
.L_1054:
        /*002c*/ 	.byte	0x04, 0x17
        /*002e*/ 	.short	(.L_1056 - .L_1055)
.L_1055:
        /*0030*/ 	.word	0x00000000
        /*0034*/ 	.short	0x0004
        /*0036*/ 	.short	0x0020
        /*0038*/ 	.byte	0x00, 0xf0, 0x11, 0x00


	//----- nvinfo : EIATTR_KPARAM_INFO
	.align		4
.L_1056:
        /*003c*/ 	.byte	0x04, 0x17
        /*003e*/ 	.short	(.L_1058 - .L_1057)
.L_1057:
        /*0040*/ 	.word	0x00000000
        /*0044*/ 	.short	0x0003
        /*0046*/ 	.short	0x0018
        /*0048*/ 	.byte	0x00, 0xf0, 0x21, 0x00


	//----- nvinfo : EIATTR_KPARAM_INFO
	.align		4
.L_1058:
        /*004c*/ 	.byte	0x04, 0x17
        /*004e*/ 	.short	(.L_1060 - .L_1059)
.L_1059:
        /*0050*/ 	.word	0x00000000
        /*0054*/ 	.short	0x0002
        /*0056*/ 	.short	0x0010
        /*0058*/ 	.byte	0x00, 0xf0, 0x21, 0x00


	//----- nvinfo : EIATTR_KPARAM_INFO
	.align		4
.L_1060:
        /*005c*/ 	.byte	0x04, 0x17
        /*005e*/ 	.short	(.L_1062 - .L_1061)
.L_1061:
        /*0060*/ 	.word	0x00000000
        /*0064*/ 	.short	0x0001
        /*0066*/ 	.short	0x0008
        /*0068*/ 	.byte	0x00, 0xf0, 0x21, 0x00


	//----- nvinfo : EIATTR_KPARAM_INFO
	.align		4
.L_1062:
        /*006c*/ 	.byte	0x04, 0x17
        /*006e*/ 	.short	(.L_1064 - .L_1063)
.L_1063:
        /*0070*/ 	.word	0x00000000
        /*0074*/ 	.short	0x0000
        /*0076*/ 	.short	0x0000
        /*0078*/ 	.byte	0x00, 0xf0, 0x21, 0x00


	//----- nvinfo : EIATTR_MAXREG_COUNT
	.align		4
.L_1064:
        /*007c*/ 	.byte	0x03, 0x1b
        /*007e*/ 	.short	0x00ff


	//----- nvinfo : EIATTR_NUM_BARRIERS
	.align		4
        /*0080*/ 	.byte	0x02, 0x4c
        /*0082*/ 	.byte	0x01
	.zero		1


	//----- nvinfo : EIATTR_MERCURY_ISA_VERSION
	.align		4
        /*0084*/ 	.byte	0x03, 0x5f
        /*0086*/ 	.short	0x0000


	//----- nvinfo : EIATTR_COOP_GROUP_MASK_REGIDS
	.align		4
        /*0088*/ 	.byte	0x04, 0x29
        /*008a*/ 	.short	(.L_1066 - .L_1065)


	//   ....[0]....
.L_1065:
        /*008c*/ 	.word	0xffffffff


	//   ....[1]....
        /*0090*/ 	.word	0xffffffff


	//   ....[2]....
        /*0094*/ 	.word	0xffffffff


	//   ....[3]....
        /*0098*/ 	.word	0xffffffff


	//   ....[4]....
        /*009c*/ 	.word	0xffffffff


	//   ....[5]....
        /*00a0*/ 	.word	0xffffffff


	//   ....[6]....
        /*00a4*/ 	.word	0xffffffff


	//   ....[7]....
        /*00a8*/ 	.word	0xffffffff


	//   ....[8]....
        /*00ac*/ 	.word	0xffffffff


	//   ....[9]....
        /*00b0*/ 	.word	0xffffffff


	//   ....[10]....
        /*00b4*/ 	.word	0xffffffff


	//   ....[11]....
        /*00b8*/ 	.word	0xffffffff


	//   ....[12]....
        /*00bc*/ 	.word	0xffffffff


	//   ....[13]....
        /*00c0*/ 	.word	0xffffffff


	//   ....[14]....
        /*00c4*/ 	.word	0xffffffff


	//   ....[15]....
        /*00c8*/ 	.word	0xffffffff


	//   ....[16]....
        /*00cc*/ 	.word	0xffffffff


	//   ....[17]....
        /*00d0*/ 	.word	0xffffffff


	//   ....[18]....
        /*00d4*/ 	.word	0xffffffff


	//   ....[19]....
        /*00d8*/ 	.word	0xffffffff


	//   ....[20]....
        /*00dc*/ 	.word	0xffffffff


	//   ....[21]....
        /*00e0*/ 	.word	0xffffffff


	//   ....[22]....
        /*00e4*/ 	.word	0xffffffff


	//   ....[23]....
        /*00e8*/ 	.word	0xffffffff


	//   ....[24]....
        /*00ec*/ 	.word	0xffffffff


	//   ....[25]....
        /*00f0*/ 	.word	0xffffffff


	//   ....[26]....
        /*00f4*/ 	.word	0xffffffff


	//   ....[27]....
        /*00f8*/ 	.word	0xffffffff


	//   ....[28]....
        /*00fc*/ 	.word	0xffffffff


	//   ....[29]....
        /*0100*/ 	.word	0xffffffff


	//   ....[30]....
        /*0104*/ 	.word	0xffffffff


	//   ....[31]....
        /*0108*/ 	.word	0xffffffff


	//   ....[32]....
        /*010c*/ 	.word	0xffffffff


	//   ....[33]....
        /*0110*/ 	.word	0xffffffff


	//   ....[34]....
        /*0114*/ 	.word	0xffffffff


	//   ....[35]....
        /*0118*/ 	.word	0xffffffff


	//   ....[36]....
        /*011c*/ 	.word	0xffffffff


	//   ....[37]....
        /*0120*/ 	.word	0xffffffff


	//   ....[38]....
        /*0124*/ 	.word	0xffffffff


	//   ....[39]....
        /*0128*/ 	.word	0xffffffff


	//   ....[40]....
        /*012c*/ 	.word	0xffffffff


	//   ....[41]....
        /*0130*/ 	.word	0xffffffff


	//   ....[42]....
        /*0134*/ 	.word	0xffffffff


	//   ....[43]....
        /*0138*/ 	.word	0xffffffff


	//   ....[44]....
        /*013c*/ 	.word	0xffffffff


	//   ....[45]....
        /*0140*/ 	.word	0xffffffff


	//   ....[46]....
        /*0144*/ 	.word	0xffffffff


	//   ....[47]....
        /*0148*/ 	.word	0xffffffff


	//   ....[48]....
        /*014c*/ 	.word	0xffffffff


	//   ....[49]....
        /*0150*/ 	.word	0xffffffff


	//   ....[50]....
        /*0154*/ 	.word	0xffffffff


	//   ....[51]....
        /*0158*/ 	.word	0xffffffff


	//   ....[52]....
        /*015c*/ 	.word	0xffffffff


	//   ....[53]....
        /*0160*/ 	.word	0xffffffff


	//   ....[54]....
        /*0164*/ 	.word	0xffffffff


	//   ....[55]....
        /*0168*/ 	.word	0xffffffff


	//   ....[56]....
        /*016c*/ 	.word	0xffffffff


	//   ....[57]....
        /*0170*/ 	.word	0xffffffff


	//   ....[58]....
        /*0174*/ 	.word	0xffffffff


	//   ....[59]....
        /*0178*/ 	.word	0xffffffff


	//   ....[60]....
        /*017c*/ 	.word	0xffffffff


	//   ....[61]....
        /*0180*/ 	.word	0xffffffff


	//   ....[62]....
        /*0184*/ 	.word	0xffffffff


	//   ....[63]....
        /*0188*/ 	.word	0xffffffff


	//   ....[64]....
        /*018c*/ 	.word	0xffffffff


	//   ....[65]....
        /*0190*/ 	.word	0xffffffff


	//   ....[66]....
        /*0194*/ 	.word	0xffffffff


	//   ....[67]....
        /*0198*/ 	.word	0xffffffff


	//   ....[68]....
        /*019c*/ 	.word	0xffffffff


	//   ....[69]....
        /*01a0*/ 	.word	0xffffffff


	//----- nvinfo : EIATTR_COOP_GROUP_INSTR_OFFSETS
	.align		4
.L_1066:
        /*01a4*/ 	.byte	0x04, 0x28
        /*01a6*/ 	.short	(.L_1068 - .L_1067)


	//   ....[0]....
.L_1067:
        /*01a8*/ 	.word	0x000015d0


	//   ....[1]....
        /*01ac*/ 	.word	0x000015e0


	//   ....[2]....
        /*01b0*/ 	.word	0x00001670


	//   ....[3]....
        /*01b4*/ 	.word	0x00001680


	//   ....[4]....
        /*01b8*/ 	.word	0x00001690


	//   ....[5]....
        /*01bc*/ 	.word	0x000016a0


	//   ....[6]....
        /*01c0*/ 	.word	0x000016b0


	//   ....[7]....
        /*01c4*/ 	.word	0x000016c0


	//   ....[8]....
        /*01c8*/ 	.word	0x000016d0


	//   ....[9]....
        /*01cc*/ 	.word	0x000016e0


	//   ....[10]....
        /*01d0*/ 	.word	0x000016f0


	//   ....[11]....
        /*01d4*/ 	.word	0x00001700


	//   ....[12]....
        /*01d8*/ 	.word	0x00001710


	//   ....[13]....
        /*01dc*/ 	.word	0x00001720


	//   ....[14]....
        /*01e0*/ 	.word	0x00004c20


	//   ....[15]....
        /*01e4*/ 	.word	0x00004c40


	//   ....[16]....
        /*01e8*/ 	.word	0x00004c50


	//   ....[17]....
        /*01ec*/ 	.word	0x00004c60


	//   ....[18]....
        /*01f0*/ 	.word	0x00004c70


	//   ....[19]....
        /*01f4*/ 	.word	0x00004c80


	//   ....[20]....
        /*01f8*/ 	.word	0x00004c90


	//   ....[21]....
        /*01fc*/ 	.word	0x00004ca0


	//   ....[22]....
        /*0200*/ 	.word	0x00004cb0


	//   ....[23]....
        /*0204*/ 	.word	0x00004cc0


	//   ....[24]....
        /*0208*/ 	.word	0x00004cd0


	//   ....[25]....
        /*020c*/ 	.word	0x00004ce0


	//   ....[26]....
        /*0210*/ 	.word	0x00004cf0


	//   ....[27]....
        /*0214*/ 	.word	0x00004d00


	//   ....[28]....
        /*0218*/ 	.word	0x000081f0


	//   ....[29]....
        /*021c*/ 	.word	0x00008210


	//   ....[30]....
        /*0220*/ 	.word	0x00008220


	//   ....[31]....
        /*0224*/ 	.word	0x00008230


	//   ....[32]....
        /*0228*/ 	.word	0x00008240


	//   ....[33]....
        /*022c*/ 	.word	0x00008250


	//   ....[34]....
        /*0230*/ 	.word	0x00008260


	//   ....[35]....
        /*0234*/ 	.word	0x00008270


	//   ....[36]....
        /*0238*/ 	.word	0x00008280


	//   ....[37]....
        /*023c*/ 	.word	0x00008290


	//   ....[38]....
        /*0240*/ 	.word	0x000082a0


	//   ....[39]....
        /*0244*/ 	.word	0x000082b0


	//   ....[40]....
        /*0248*/ 	.word	0x000082c0


	//   ....[41]....
        /*024c*/ 	.word	0x000082d0


	//   ....[42]....
        /*0250*/ 	.word	0x0000b7c0


	//   ....[43]....
        /*0254*/ 	.word	0x0000b7e0


	//   ....[44]....
        /*0258*/ 	.word	0x0000b7f0


	//   ....[45]....
        /*025c*/ 	.word	0x0000b800


	//   ....[46]....
        /*0260*/ 	.word	0x0000b810


	//   ....[47]....
        /*0264*/ 	.word	0x0000b820


	//   ....[48]....
        /*0268*/ 	.word	0x0000b830


	//   ....[49]....
        /*026c*/ 	.word	0x0000b840


	//   ....[50]....
        /*0270*/ 	.word	0x0000b850


	//   ....[51]....
        /*0274*/ 	.word	0x0000b860


	//   ....[52]....
        /*0278*/ 	.word	0x0000b870


	//   ....[53]....
        /*027c*/ 	.word	0x0000b880


	//   ....[54]....
        /*0280*/ 	.word	0x0000b890


	//   ....[55]....
        /*0284*/ 	.word	0x0000b8a0


	//   ....[56]....
        /*0288*/ 	.word	0x0000ed90


	//   ....[57]....
        /*028c*/ 	.word	0x0000edb0


	//   ....[58]....
        /*0290*/ 	.word	0x0000edc0


	//   ....[59]....
        /*0294*/ 	.word	0x0000edd0


	//   ....[60]....
        /*0298*/ 	.word	0x0000ede0


	//   ....[61]....
        /*029c*/ 	.word	0x0000edf0


	//   ....[62]....
        /*02a0*/ 	.word	0x0000ee00


	//   ....[63]....
        /*02a4*/ 	.word	0x0000ee10


	//   ....[64]....
        /*02a8*/ 	.word	0x0000ee20


	//   ....[65]....
        /*02ac*/ 	.word	0x0000ee30


	//   ....[66]....
        /*02b0*/ 	.word	0x0000ee40


	//   ....[67]....
        /*02b4*/ 	.word	0x0000ee50


	//   ....[68]....
        /*02b8*/ 	.word	0x0000ee60


	//   ....[69]....
        /*02bc*/ 	.word	0x0000ee70


	//----- nvinfo : EIATTR_EXIT_INSTR_OFFSETS
	.align		4
.L_1068:
        /*02c0*/ 	.byte	0x04, 0x1c
        /*02c2*/ 	.short	(.L_1070 - .L_1069)


	//   ....[0]....
.L_1069:
        /*02c4*/ 	.word	0x00012400


	//   ....[1]....
        /*02c8*/ 	.word	0x00012870


	//   ....[2]....
        /*02cc*/ 	.word	0x00012900


	//----- nvinfo : EIATTR_MAX_THREADS
	.align		4
.L_1070:
        /*02d0*/ 	.byte	0x04, 0x05
        /*02d2*/ 	.short	(.L_1072 - .L_1071)
.L_1071:
        /*02d4*/ 	.word	0x00000020
        /*02d8*/ 	.word	0x00000001
        /*02dc*/ 	.word	0x00000001


	//----- nvinfo : EIATTR_CRS_STACK_SIZE
	.align		4
.L_1072:
        /*02e0*/ 	.byte	0x04, 0x1e
        /*02e2*/ 	.short	(.L_1074 - .L_1073)
.L_1073:
        /*02e4*/ 	.word	0x00000000
.L_1074:


//--------------------- .nv.info._ZN17fastertransformer38beam_online_softmax_topk_stage1_kernelI6__halfLi1ELi8ELi256EEEvPKT_S4_PKbPfiiPKi --------------------------
	.section	.nv.info._ZN17fastertransformer38beam_online_softmax_topk_stage1_kernelI6__halfLi1ELi8ELi256EEEvPKT_S4_PKbPfiiPKi,"",@"SHT_CUDA_INFO"
	.sectionflags	@""
	.align	4


	//----- nvinfo : EIATTR_CUDA_API_VERSION
	.align		4
        /*0000*/ 	.byte	0x04, 0x37
        /*0002*/ 	.short	(.L_1076 - .L_1075)
.L_1075:
        /*0004*/ 	.word	0x00000082


	//----- nvinfo : EIATTR_SW2861232_WAR
	.align		4
.L_1076:
        /*0008*/ 	.byte	0x01, 0x35
	.zero		2


	//----- nvinfo : EIATTR_PARAM_CBANK
	.align		4
        /*000c*/ 	.byte	0x04, 0x0a
        /*000e*/ 	.short	(.L_1078 - .L_1077)
	.align		4
.L_1077:
        /*0010*/ 	.word	index@(.nv.constant0._ZN17fastertransformer38beam_online_softmax_topk_stage1_kernelI6__halfLi1ELi8ELi256EEEvPKT_S4_PKbPfiiPKi)
        /*0014*/ 	.short	0x0160
        /*0016*/ 	.short	0x0030


	//----- nvinfo : EIATTR_CBANK_PARAM_SIZE
	.align		4
.L_1078:
        /*0018*/ 	.byte	0x03, 0x19
        /*001a*/ 	.short	0x0030


	//----- nvinfo : EIATTR_KPARAM_INFO
	.align		4
        /*001c*/ 	.byte	0x04, 0x17
        /*001e*/ 	.short	(.L_1080 - .L_1079)
.L_1079:
        /*0020*/ 	.word	0x00000000
        /*0024*/ 	.short	0x0006
        /*0026*/ 	.short	0x0028
        /*0028*/ 	.byte	0x00, 0xf0, 0x21, 0x00


	//----- nvinfo : EIATTR_KPARAM_INFO
	.align		4
.L_1080:
        /*002c*/ 	.byte	0x04, 0x17
        /*002e*/ 	.short	(.L_1082 - .L_1081)
.L_1081:
        /*0030*/ 	.word	0x00000000
        /*0034*/ 	.short	0x0005
        /*0036*/ 	.short	0x0024
        /*0038*/ 	.byte	0x00, 0xf0, 0x11, 0x00


	//----- nvinfo : EIATTR_KPARAM_INFO
	.align		4
.L_1082:
        /*003c*/ 	.byte	0x04, 0x17
        /*003e*/ 	.short	(.L_1084 - .L_1083)
.L_1083:
        /*0040*/ 	.word	0x00000000
        /*0044*/ 	.short	0x0004
        /*0046*/ 	.short	0x0020
        /*0048*/ 	.byte	0x00, 0xf0, 0x11, 0x00


	//----- nvinfo : EIATTR_KPARAM_INFO
	.align		4
.L_1084:
        /*004c*/ 	.byte	0x04, 0x17
        /*004e*/ 	.short	(.L_1086 - .L_1085)
.L_1085:
        /*0050*/ 	.word	0x00000000
        /*0054*/ 	.short	0x0003
        /*0056*/ 	.short	0x0018
        /*0058*/ 	.byte	0x00, 0xf0, 0x21, 0x00


	//----- nvinfo : EIATTR_KPARAM_INFO
	.align		4
.L_1086:
        /*005c*/ 	.byte	0x04, 0x17
        /*005e*/ 	.short	(.L_1088 - .L_1087)
.L_1087:
        /*0060*/ 	.word	0x00000000
        /*0064*/ 	.short	0x0002
        /*0066*/ 	.short	0x0010
        /*0068*/ 	.byte	0x00, 0xf0, 0x21, 0x00


	//----- nvinfo : EIATTR_KPARAM_INFO
	.align		4
.L_1088:
        /*006c*/ 	.byte	0x04, 0x17
        /*006e*/ 	.short	(.L_1090 - .L_1089)
.L_1089:
        /*0070*/ 	.word	0x00000000
        /*0074*/ 	.short	0x0001
        /*0076*/ 	.short	0x0008
        /*0078*/ 	.byte	0x00, 0xf0, 0x21, 0x00


	//----- nvinfo : EIATTR_KPARAM_INFO
	.align		4
.L_1090:
        /*007c*/ 	.byte	0x04, 0x17
        /*007e*/ 	.short	(.L_1092 - .L_1091)
.L_1091:
        /*0080*/ 	.word	0x00000000
        /*0084*/ 	.short	0x0000
        /*0086*/ 	.short	0x0000
        /*0088*/ 	.byte	0x00, 0xf0, 0x21, 0x00


	//----- nvinfo : EIATTR_MAXREG_COUNT
	.align		4
.L_1092:
        /*008c*/ 	.byte	0x03, 0x1b
        /*008e*/ 	.short	0x00ff


	//----- nvinfo : EIATTR_NUM_BARRIERS
	.align		4
        /*0090*/ 	.byte	0x02, 0x4c
        /*0092*/ 	.byte	0x01
	.zero		1


	//----- nvinfo : EIATTR_MERCURY_ISA_VERSION
	.align		4
        /*0094*/ 	.byte	0x03, 0x5f
        /*0096*/ 	.short	0x0000


	//----- nvinfo : EIATTR_COOP_GROUP_MASK_REGIDS
	.align		4
        /*0098*/ 	.byte	0x04, 0x29
        /*009a*/ 	.short	(.L_1094 - .L_1093)


	//   ....[0]....
.L_1093:
        /*009c*/ 	.word	0xffffffff


	//   ....[1]....
        /*00a0*/ 	.word	0xffffffff


	//   ....[2]....
        /*00a4*/ 	.word	0xffffffff


	//   ....[3]....
        /*00a8*/ 	.word	0xffffffff


	//   ....[4]....
        /*00ac*/ 	.word	0xffffffff


	//   ....[5]....
        /*00b0*/ 	.word	0xffffffff


	//   ....[6]....
        /*00b4*/ 	.word	0xffffffff


	//   ....[7]....
        /*00b8*/ 	.word	0xffffffff


	//   ....[8]....
        /*00bc*/ 	.word	0xffffffff


	//   ....[9]....
        /*00c0*/ 	.word	0xffffffff


	//   ....[10]....
        /*00c4*/ 	.word	0xffffffff


	//   ....[11]....
        /*00c8*/ 	.word	0xffffffff


	//   ....[12]....
        /*00cc*/ 	.word	0xffffffff


	//   ....[13]....
        /*00d0*/ 	.word	0xffffffff


	//   ....[14]....
        /*00d4*/ 	.word	0xffffffff


	//   ....[15]....
        /*00d8*/ 	.word	0xffffffff


	//   ....[16]....
        /*00dc*/ 	.word	0xffffffff


	//   ....[17]....
        /*00e0*/ 	.word	0xffffffff


	//   ....[18]....
        /*00e4*/ 	.word	0xffffffff


	//   ....[19]....
        /*00e8*/ 	.word	0xffffffff


	//   ....[20]....
        /*00ec*/ 	.word	0xffffffff


	//   ....[21]....
        /*00f0*/ 	.word	0xffffffff


	//   ....[22]....
        /*00f4*/ 	.word	0xffffffff


	//   ....[23]....
        /*00f8*/ 	.word	0xffffffff


	//   ....[24]....
        /*00fc*/ 	.word	0xffffffff


	//   ....[25]....
        /*0100*/ 	.word	0xffffffff


	//   ....[26]....
        /*0104*/ 	.word	0xffffffff


	//   ....[27]....
        /*0108*/ 	.word	0xffffffff


	//   ....[28]....
        /*010c*/ 	.word	0xffffffff


	//   ....[29]....
        /*0110*/ 	.word	0xffffffff


	//   ....[30]....
        /*0114*/ 	.word	0xffffffff


	//   ....[31]....
        /*0118*/ 	.word	0xffffffff


	//   ....[32]....
        /*011c*/ 	.word	0xffffffff


	//   ....[33]....
        /*0120*/ 	.word	0xffffffff


	//   ....[34]....
        /*0124*/ 	.word	0xffffffff


	//   ....[35]....
        /*0128*/ 	.word	0xffffffff


	//   ....[36]....
        /*012c*/ 	.word	0xffffffff


	//   ....[37]....
        /*0130*/ 	.word	0xffffffff


	//   ....[38]....
        /*0134*/ 	.word	0xffffffff


	//   ....[39]....
        /*0138*/ 	.word	0xffffffff


	//   ....[40]....
        /*013c*/ 	.word	0xffffffff


	//   ....[41]....
        /*0140*/ 	.word	0xffffffff


	//   ....[42]....
        /*0144*/ 	.word	0xffffffff


	//   ....[43]....
        /*0148*/ 	.word	0xffffffff


	//   ....[44]....
        /*014c*/ 	.word	0xffffffff


	//   ....[45]....
        /*0150*/ 	.word	0xffffffff


	//   ....[46]....
        /*0154*/ 	.word	0xffffffff


	//   ....[47]....
        /*0158*/ 	.word	0xffffffff


	//   ....[48]....
        /*015c*/ 	.word	0xffffffff


	//   ....[49]....
        /*0160*/ 	.word	0xffffffff


	//   ....[50]....
        /*0164*/ 	.word	0xffffffff


	//   ....[51]....
        /*0168*/ 	.word	0xffffffff


	//   ....[52]....
        /*016c*/ 	.word	0xffffffff


	//   ....[53]....
        /*0170*/ 	.word	0xffffffff


	//   ....[54]....
        /*0174*/ 	.word	0xffffffff


	//   ....[55]....
        /*0178*/ 	.word	0xffffffff


	//   ....[56]....
        /*017c*/ 	.word	0xffffffff


	//   ....[57]....
        /*0180*/ 	.word	0xffffffff


	//   ....[58]....
        /*0184*/ 	.word	0xffffffff


	//   ....[59]....
        /*0188*/ 	.word	0xffffffff


	//   ....[60]....
        /*018c*/ 	.word	0xffffffff


	//   ....[61]....
        /*0190*/ 	.word	0xffffffff


	//   ....[62]....
        /*0194*/ 	.word	0xffffffff


	//   ....[63]....
        /*0198*/ 	.word	0xffffffff


	//   ....[64]....
        /*019c*/ 	.word	0xffffffff


	//   ....[65]....
        /*01a0*/ 	.word	0xffffffff


	//   ....[66]....
        /*01a4*/ 	.word	0xffffffff


	//   ....[67]....
        /*01a8*/ 	.word	0xffffffff


	//   ....[68]....
        /*01ac*/ 	.word	0xffffffff


	//   ....[69]....
        /*01b0*/ 	.word	0xffffffff


	//----- nvinfo : EIATTR_COOP_GROUP_INSTR_OFFSETS
	.align		4
.L_1094:
        /*01b4*/ 	.byte	0x04, 0x28
        /*01b6*/ 	.short	(.L_1096 - .L_1095)


	//   ....[0]....
.L_1095:
        /*01b8*/ 	.word	0x000022a0


	//   ....[1]....
        /*01bc*/ 	.word	0x000022c0


	//   ....[2]....
        /*01c0*/ 	.word	0x000022d0


	//   ....[3]....
        /*01c4*/ 	.word	0x000022e0


	//   ....[4]....
        /*01c8*/ 	.word	0x000022f0


	//   ....[5]....
        /*01cc*/ 	.word	0x00002310


	//   ....[6]....
        /*01d0*/ 	.word	0x00002320


	//   ....[7]....
        /*01d4*/ 	.word	0x00002330


	//   ....[8]....
        /*01d8*/ 	.word	0x00002340


	//   ....[9]....
        /*01dc*/ 	.word	0x00002350


	//   ....[10]....
        /*01e0*/ 	.word	0x00002360


	//   ....[11]....
        /*01e4*/ 	.word	0x00002370


	//   ....[12]....
        /*01e8*/ 	.word	0x00002380


	//   ....[13]....
        /*01ec*/ 	.word	0x00002390


	//   ....[14]....
        /*01f0*/ 	.word	0x000058c0


	//   ....[15]....
        /*01f4*/ 	.word	0x00005900


	//   ....[16]....
        /*01f8*/ 	.word	0x00005920


	//   ....[17]....
        /*01fc*/ 	.word	0x00005930


	//   ....[18]....
        /*0200*/ 	.word	0x00005940


	//   ....[19]....
        /*0204*/ 	.word	0x00005950


	//   ....[20]....
        /*0208*/ 	.word	0x00005960


	//   ....[21]....
        /*020c*/ 	.word	0x00005970


	//   ....[22]....
        /*0210*/ 	.word	0x00005980


	//   ....[23]....
        /*0214*/ 	.word	0x00005990


	//   ....[24]....
        /*0218*/ 	.word	0x000059a0


	//   ....[25]....
        /*021c*/ 	.word	0x000059b0


	//   ....[26]....
        /*0220*/ 	.word	0x000059c0


	//   ....[27]....
        /*0224*/ 	.word	0x000059d0


	//   ....[28]....
        /*0228*/ 	.word	0x00008f00


	//   ....[29]....
        /*022c*/ 	.word	0x00008f40


	//   ....[30]....
        /*0230*/ 	.word	0x00008f60


	//   ....[31]....
        /*0234*/ 	.word	0x00008f70


	//   ....[32]....
        /*0238*/ 	.word	0x00008f80


	//   ....[33]....
        /*023c*/ 	.word	0x00008f90


	//   ....[34]....
        /*0240*/ 	.word	0x00008fa0


	//   ....[35]....
        /*0244*/ 	.word	0x00008fb0


	//   ....[36]....
        /*0248*/ 	.word	0x00008fc0


	//   ....[37]....
        /*024c*/ 	.word	0x00008fd0


	//   ....[38]....
        /*0250*/ 	.word	0x00008fe0


	//   ....[39]....
        /*0254*/ 	.word	0x00008ff0


	//   ....[40]....
        /*0258*/ 	.word	0x00009000


	//   ....[41]....
        /*025c*/ 	.word	0x00009010


	//   ....[42]....
        /*0260*/ 	.word	0x0000c540


	//   ....[43]....
        /*0264*/ 	.word	0x0000c580


	//   ....[44]....
        /*0268*/ 	.word	0x0000c5a0


	//   ....[45]....
        /*026c*/ 	.word	0x0000c5b0


	//   ....[46]....
        /*0270*/ 	.word	0x0000c5c0


	//   ....[47]....
        /*0274*/ 	.word	0x0000c5d0


	//   ....[48]....
        /*0278*/ 	.word	0x0000c5e0


	//   ....[49]....
        /*027c*/ 	.word	0x0000c5f0


	//   ....[50]....
        /*0280*/ 	.word	0x0000c600


	//   ....[51]....
        /*0284*/ 	.word	0x0000c610


	//   ....[52]....
        /*0288*/ 	.word	0x0000c620


	//   ....[53]....
        /*028c*/ 	.word	0x0000c630


	//   ....[54]....
        /*0290*/ 	.word	0x0000c640


	//   ....[55]....
        /*0294*/ 	.word	0x0000c650


	//   ....[56]....
        /*0298*/ 	.word	0x0000fb80


	//   ....[57]....
        /*029c*/ 	.word	0x0000fbc0


	//   ....[58]....
        /*02a0*/ 	.word	0x0000fbe0


	//   ....[59]....
        /*02a4*/ 	.word	0x0000fbf0


	//   ....[60]....
        /*02a8*/ 	.word	0x0000fc00


	//   ....[61]....
        /*02ac*/ 	.word	0x0000fc10


	//   ....[62]....
        /*02b0*/ 	.word	0x0000fc20


	//   ....[63]....
        /*02b4*/ 	.word	0x0000fc30


	//   ....[64]....
        /*02b8*/ 	.word	0x0000fc40


	//   ....[65]....
        /*02bc*/ 	.word	0x0000fc50


	//   ....[66]....
        /*02c0*/ 	.word	0x0000fc60


	//   ....[67]....
        /*02c4*/ 	.word	0x0000fc70


	//   ....[68]....
        /*02c8*/ 	.word	0x0000fc80


	//   ....[69]....
        /*02cc*/ 	.word	0x0000fc90


	//----- nvinfo : EIATTR_EXIT_INSTR_OFFSETS
	.align		4
.L_1096:
        /*02d0*/ 	.byte	0x04, 0x1c
        /*02d2*/ 	.short	(.L_1098 - .L_1097)


	//   ....[0]....
.L_1097:
        /*02d4*/ 	.word	0x0002b340


	//   ....[1]....
        /*02d8*/ 	.word	0x0002b4d0


	//   ....[2]....
        /*02dc*/ 	.word	0x0002bc90


	//   ....[3]....
        /*02e0*/ 	.word	0x0002bd90


	//----- nvinfo : EIATTR_MAX_THREADS
	.align		4
.L_1098:
        /*02e4*/ 	.byte	0x04, 0x05
        /*02e6*/ 	.short	(.L_1100 - .L_1099)
.L_1099:
        /*02e8*/ 	.word	0x00000100
        /*02ec*/ 	.word	0x00000001
        /*02f0*/ 	.word	0x00000001


	//----- nvinfo : EIATTR_CRS_STACK_SIZE
	.align		4
.L_1100:
        /*02f4*/ 	.byte	0x04, 0x1e
        /*02f6*/ 	.short	(.L_1102 - .L_1101)
.L_1101:
        /*02f8*/ 	.word	0x00000000
.L_1102:


//--------------------- .nv.info._ZN17fastertransformer17batch_topk_kernelIfLi128ELi32EEEvPKiPKT_PiPfS7_PKbS2_NS_14BeamHypothesesEiiifS3_ --------------------------
	.section	.nv.info._ZN17fastertransformer17batch_topk_kernelIfLi128ELi32EEEvPKiPKT_PiPfS7_PKbS2_NS_14BeamHypothesesEiiifS3_,"",@"SHT_CUDA_INFO"
	.sectionflags	@""
	.align	4


	//----- nvinfo : EIATTR_CUDA_API_VERSION
	.align		4
        /*0000*/ 	.byte	0x04, 0x37
        /*0002*/ 	.short	(.L_1104 - .L_1103)
.L_1103:
        /*0004*/ 	.word	0x00000082


	//----- nvinfo : EIATTR_SW2861232_WAR
	.align		4
.L_1104:
        /*0008*/ 	.byte	0x01, 0x35
	.zero		2


	//----- nvinfo : EIATTR_PARAM_CBANK
	.align		4
        /*000c*/ 	.byte	0x04, 0x0a
        /*000e*/ 	.short	(.L_1106 - .L_1105)
	.align		4
.L_1105:
        /*0010*/ 	.word	index@(.nv.constant0._ZN17fastertransformer17batch_topk_kernelIfLi128ELi32EEEvPKiPKT_PiPfS7_PKbS2_NS_14BeamHypothesesEiiifS3_)
        /*0014*/ 	.short	0x0160
        /*0016*/ 	.short	0x00d4


	//----- nvinfo : EIATTR_CBANK_PARAM_SIZE
	.align		4
.L_1106:
        /*0018*/ 	.byte	0x03, 0x19
        /*001a*/ 	.short	0x00d4


	//----- nvinfo : EIATTR_KPARAM_INFO
	.align		4
        /*001c*/ 	.byte	0x04, 0x17
        /*001e*/ 	.short	(.L_1108 - .L_1107)
.L_1107:
        /*0020*/ 	.word	0x00000000
        /*0024*/ 	.short	0x000c
        /*0026*/ 	.short	0x00d0
        /*0028*/ 	.byte	0x00, 0xf0, 0x11, 0x00


	//----- nvinfo : EIATTR_KPARAM_INFO
	.align		4
.L_1108:
        /*002c*/ 	.byte	0x04, 0x17
        /*002e*/ 	.short	(.L_1110 - .L_1109)
.L_1109:
        /*0030*/ 	.word	0x00000000
        /*0034*/ 	.short	0x000b
        /*0036*/ 	.short	0x00cc
        /*0038*/ 	.byte	0x00, 0xf0, 0x11, 0x00


	//----- nvinfo : EIATTR_KPARAM_INFO
	.align		4
.L_1110:
        /*003c*/ 	.byte	0x04, 0x17
        /*003e*/ 	.short	(.L_1112 - .L_1111)
.L_1111:
        /*0040*/ 	.word	0x00000000
        /*0044*/ 	.short	0x000a
        /*0046*/ 	.short	0x00c8
        /*0048*/ 	.byte	0x00, 0xf0, 0x11, 0x00


	//----- nvinfo : EIATTR_KPARAM_INFO
	.align		4
.L_1112:
        /*004c*/ 	.byte	0x04, 0x17
        /*004e*/ 	.short	(.L_1114 - .L_1113)
.L_1113:
        /*0050*/ 	.word	0x00000000
        /*0054*/ 	.short	0x0009
        /*0056*/ 	.short	0x00c4
        /*0058*/ 	.byte	0x00, 0xf0, 0x11, 0x00


	//----- nvinfo : EIATTR_KPARAM_INFO
	.align		4
.L_1114:
        /*005c*/ 	.byte	0x04, 0x17
        /*005e*/ 	.short	(.L_1116 - .L_1115)
.L_1115:
        /*0060*/ 	.word	0x00000000
        /*0064*/ 	.short	0x0008
        /*0066*/ 	.short	0x00c0
        /*0068*/ 	.byte	0x00, 0xf0, 0x11, 0x00


	//----- nvinfo : EIATTR_KPARAM_INFO
	.align		4
.L_1116:
        /*006c*/ 	.byte	0x04, 0x17
        /*006e*/ 	.short	(.L_1118 - .L_1117)
.L_1117:
        /*0070*/ 	.word	0x00000000
        /*0074*/ 	.short	0x0007
        /*0076*/ 	.short	0x0038
        /*0078*/ 	.byte	0x00, 0xf0, 0x21, 0x02


	//----- nvinfo : EIATTR_KPARAM_INFO
	.align		4
.L_1118:
        /*007c*/ 	.byte	0x04, 0x17
        /*007e*/ 	.short	(.L_1120 - .L_1119)
.L_1119:
        /*0080*/ 	.word	0x00000000
        /*0084*/ 	.short	0x0006
        /*0086*/ 	.short	0x0030
        /*0088*/ 	.byte	0x00, 0xf0, 0x21, 0x00


	//----- nvinfo : EIATTR_KPARAM_INFO
	.align		4
.L_1120:
        /*008c*/ 	.byte	0x04, 0x17
        /*008e*/ 	.short	(.L_1122 - .L_1121)
.L_1121:
        /*0090*/ 	.word	0x00000000
        /*0094*/ 	.short	0x0005
        /*0096*/ 	.short	0x0028
        /*0098*/ 	.byte	0x00, 0xf0, 0x21, 0x00


	//----- nvinfo : EIATTR_KPARAM_INFO
	.align		4
.L_1122:
        /*009c*/ 	.byte	0x04, 0x17
        /*009e*/ 	.short	(.L_1124 - .L_1123)
.L_1123:
        /*00a0*/ 	.word	0x00000000
        /*00a4*/ 	.short	0x0004
        /*00a6*/ 	.short	0x0020
        /*00a8*/ 	.byte	0x00, 0xf0, 0x21, 0x00


	//----- nvinfo : EIATTR_KPARAM_INFO
	.align		4
.L_1124:
        /*00ac*/ 	.byte	0x04, 0x17
        /*00ae*/ 	.short	(.L_1126 - .L_1125)
.L_1125:
        /*00b0*/ 	.word	0x00000000
        /*00b4*/ 	.short	0x0003
        /*00b6*/ 	.short	0x0018
        /*00b8*/ 	.byte	0x00, 0xf0, 0x21, 0x00


	//----- nvinfo : EIATTR_KPARAM_INFO
	.align		4
.L_1126:
        /*00bc*/ 	.byte	0x04, 0x17
        /*00be*/ 	.short	(.L_1128 - .L_1127)
.L_1127:
        /*00c0*/ 	.word	0x00000000
        /*00c4*/ 	.short	0x0002
        /*00c6*/ 	.short	0x0010
        /*00c8*/ 	.byte	0x00, 0xf0, 0x21, 0x00


	//----- nvinfo : EIATTR_KPARAM_INFO
	.align		4
.L_1128:
        /*00cc*/ 	.byte	0x04, 0x17
        /*00ce*/ 	.short	(.L_1130 - .L_1129)
.L_1129:
        /*00d0*/ 	.word	0x00000000
        /*00d4*/ 	.short	0x0001
        /*00d6*/ 	.short	0x0008
        /*00d8*/ 	.byte	0x00, 0xf0, 0x21, 0x00


	//----- nvinfo : EIATTR_KPARAM_INFO
	.align		4
.L_1130:
        /*00dc*/ 	.byte	0x04, 0x17
        /*00de*/ 	.short	(.L_1132 - .L_1131)
.L_1131:
        /*00e0*/ 	.word	0x00000000
        /*00e4*/ 	.short	0x0000
        /*00e6*/ 	.short	0x0000
        /*00e8*/ 	.byte	0x00, 0xf0, 0x21, 0x00


	//----- nvinfo : EIATTR_MAXREG_COUNT
	.align		4
.L_1132:
        /*00ec*/ 	.byte	0x03, 0x1b
        /*00ee*/ 	.short	0x00ff


	//----- nvinfo : EIATTR_NUM_BARRIERS
	.align		4
        /*00f0*/ 	.byte	0x02, 0x4c
        /*00f2*/ 	.byte	0x01
	.zero		1


	//----- nvinfo : EIATTR_ANNOTATIONS
	.align		4
        /*00f4*/ 	.byte	0x04, 0x55
        /*00f6*/ 	.short	(.L_1134 - .L_1133)


	//   ....[0]....
.L_1133:
        /*00f8*/ 	.word	0x00000001
        /*00fc*/ 	.byte	0x80, 0x02, 0x00, 0x00, 0x01, 0x00, 0x00, 0x00, 0xc0, 0x02, 0x00, 0x00, 0x01, 0x00, 0x00, 0x00
        /* <DEDUP_REMOVED lines=2234> */
        /*8cac*/ 	.byte	0x40, 0xaf, 0x04, 0x00


	//----- nvinfo : EIATTR_MERCURY_ISA_VERSION
	.align		4
.L_1134:
        /*8cb0*/ 	.byte	0x03, 0x5f
        /*8cb2*/ 	.short	0x0000


	//----- nvinfo : EIATTR_COOP_GROUP_MASK_REGIDS
	.align		4
        /*8cb4*/ 	.byte	0x04, 0x29
        /*8cb6*/ 	.short	(.L_1136 - .L_1135)


	//   ....[0]....
.L_1135:
        /*8cb8*/ 	.word	0xffffffff


	//   ....[1]....
        /*8cbc*/ 	.word	0xffffffff


	//   ....[2]....
        /*8cc0*/ 	.word	0xffffffff


	//   ....[3]....
        /*8cc4*/ 	.word	0xffffffff


	//   ....[4]....
        /*8cc8*/ 	.word	0xffffffff


	//   ....[5]....
        /*8ccc*/ 	.word	0xffffffff


	//   ....[6]....
        /*8cd0*/ 	.word	0xffffffff


	//   ....[7]....
        /*8cd4*/ 	.word	0xffffffff


	//   ....[8]....
        /*8cd8*/ 	.word	0xffffffff


	//   ....[9]....
        /*8cdc*/ 	.word	0xffffffff


	//   ....[10]....
        /*8ce0*/ 	.word	0xffffffff


	//   ....[11]....
        /*8ce4*/ 	.word	0xffffffff


	//   ....[12]....
        /*8ce8*/ 	.word	0xffffffff


	//   ....[13]....
        /*8cec*/ 	.word	0xffffffff


	//   ....[14]....
        /*8cf0*/ 	.word	0xffffffff


	//   ....[15]....
        /*8cf4*/ 	.word	0xffffffff


	//   ....[16]....
        /*8cf8*/ 	.word	0xffffffff


	//   ....[17]....
        /*8cfc*/ 	.word	0xffffffff


	//   ....[18]....
        /*8d00*/ 	.word	0xffffffff


	//   ....[19]....
        /*8d04*/ 	.word	0xffffffff


	//   ....[20]....
        /*8d08*/ 	.word	0xffffffff


	//   ....[21]....
        /*8d0c*/ 	.word	0xffffffff


	//   ....[22]....
        /*8d10*/ 	.word	0xffffffff


	//   ....[23]....
        /*8d14*/ 	.word	0xffffffff


	//   ....[24]....
        /*8d18*/ 	.word	0xffffffff


	//   ....[25]....
        /*8d1c*/ 	.word	0xffffffff


	//   ....[26]....
        /*8d20*/ 	.word	0xffffffff


	//   ....[27]....
        /*8d24*/ 	.word	0xffffffff


	//   ....[28]....
        /*8d28*/ 	.word	0xffffffff


	//   ....[29]....
        /*8d2c*/ 	.word	0xffffffff


	//   ....[30]....
        /*8d30*/ 	.word	0xffffffff


	//   ....[31]....
        /*8d34*/ 	.word	0xffffffff


	//   ....[32]....
        /*8d38*/ 	.word	0xffffffff


	//   ....[33]....
        /*8d3c*/ 	.word	0xffffffff


	//   ....[34]....
        /*8d40*/ 	.word	0xffffffff


	//   ....[35]....
        /*8d44*/ 	.word	0xffffffff


	//   ....[36]....
        /*8d48*/ 	.word	0xffffffff


	//   ....[37]....
        /*8d4c*/ 	.word	0xffffffff


	//   ....[38]....
        /*8d50*/ 	.word	0xffffffff


	//   ....[39]....
        /*8d54*/ 	.word	0xffffffff


	//   ....[40]....
        /*8d58*/ 	.word	0xffffffff


	//   ....[41]....
        /*8d5c*/ 	.word	0xffffffff


	//   ....[42]....
        /*8d60*/ 	.word	0xffffffff


	//   ....[43]....
        /*8d64*/ 	.word	0xffffffff


	//   ....[44]....
        /*8d68*/ 	.word	0xffffffff


	//   ....[45]....
        /*8d6c*/ 	.word	0xffffffff


	//   ....[46]....
        /*8d70*/ 	.word	0xffffffff


	//   ....[47]....
        /*8d74*/ 	.word	0xffffffff


	//   ....[48]....
        /*8d78*/ 	.word	0xffffffff


	//   ....[49]....
        /*8d7c*/ 	.word	0xffffffff


	//   ....[50]....
        /*8d80*/ 	.word	0xffffffff


	//   ....[51]....
        /*8d84*/ 	.word	0xffffffff


	//   ....[52]....
        /*8d88*/ 	.word	0xffffffff


	//   ....[53]....
        /*8d8c*/ 	.word	0xffffffff


	//   ....[54]....
        /*8d90*/ 	.word	0xffffffff


	//   ....[55]....
        /*8d94*/ 	.word	0xffffffff


	//   ....[56]....
        /*8d98*/ 	.word	0xffffffff


	//   ....[57]....
        /*8d9c*/ 	.word	0xffffffff


	//   ....[58]....
        /*8da0*/ 	.word	0xffffffff


	//   ....[59]....
        /*8da4*/ 	.word	0xffffffff


	//   ....[60]....
        /*8da8*/ 	.word	0xffffffff


	//   ....[61]....
        /*8dac*/ 	.word	0xffffffff


	//   ....[62]....
        /*8db0*/ 	.word	0xffffffff


	//   ....[63]....
        /*8db4*/ 	.word	0xffffffff


	//   ....[64]....
        /*8db8*/ 	.word	0xffffffff


	//   ....[65]....
        /*8dbc*/ 	.word	0xffffffff


	//   ....[66]....
        /*8dc0*/ 	.word	0xffffffff


	//   ....[67]....
        /*8dc4*/ 	.word	0xffffffff


	//   ....[68]....
        /*8dc8*/ 	.word	0xffffffff


	//   ....[69]....
        /*8dcc*/ 	.word	0xffffffff


	//   ....[70]....
        /*8dd0*/ 	.word	0xffffffff


	//   ....[71]....
        /*8dd4*/ 	.word	0xffffffff


	//   ....[72]....
        /*8dd8*/ 	.word	0xffffffff


	//   ....[73]....
        /*8ddc*/ 	.word	0xffffffff


	//   ....[74]....
        /*8de0*/ 	.word	0xffffffff


	//   ....[75]....
        /*8de4*/ 	.word	0xffffffff


	//   ....[76]....
        /*8de8*/ 	.word	0xffffffff


	//   ....[77]....
        /*8dec*/ 	.word	0xffffffff


	//   ....[78]....
        /*8df0*/ 	.word	0xffffffff


	//   ....[79]....
        /*8df4*/ 	.word	0xffffffff


	//   ....[80]....
        /*8df8*/ 	.word	0xffffffff


	//   ....[81]....
        /*8dfc*/ 	.word	0xffffffff


	//   ....[82]....
        /*8e00*/ 	.word	0xffffffff


	//   ....[83]....
        /*8e04*/ 	.word	0xffffffff


	//   ....[84]....
        /*8e08*/ 	.word	0xffffffff


	//   ....[85]....
        /*8e0c*/ 	.word	0xffffffff


	//   ....[86]....
        /*8e10*/ 	.word	0xffffffff


	//   ....[87]....
        /*8e14*/ 	.word	0xffffffff


	//   ....[88]....
        /*8e18*/ 	.word	0xffffffff


	//   ....[89]....
        /*8e1c*/ 	.word	0xffffffff


	//   ....[90]....
        /*8e20*/ 	.word	0xffffffff


	//   ....[91]....
        /*8e24*/ 	.word	0xffffffff


	//   ....[92]....
        /*8e28*/ 	.word	0xffffffff


	//   ....[93]....
        /*8e2c*/ 	.word	0xffffffff


	//   ....[94]....
        /*8e30*/ 	.word	0xffffffff


	//   ....[95]....
        /*8e34*/ 	.word	0xffffffff


	//   ....[96]....
        /*8e38*/ 	.word	0xffffffff


	//   ....[97]....
        /*8e3c*/ 	.word	0xffffffff


	//   ....[98]....
        /*8e40*/ 	.word	0xffffffff


	//   ....[99]....
        /*8e44*/ 	.word	0xffffffff


	//   ....[100]....
        /*8e48*/ 	.word	0xffffffff


	//   ....[101]....
        /*8e4c*/ 	.word	0xffffffff


	//   ....[102]....
        /*8e50*/ 	.word	0xffffffff


	//   ....[103]....
        /*8e54*/ 	.word	0xffffffff


	//   ....[104]....
        /*8e58*/ 	.word	0xffffffff


	//   ....[105]....
        /*8e5c*/ 	.word	0xffffffff


	//   ....[106]....
        /*8e60*/ 	.word	0xffffffff


	//   ....[107]....
        /*8e64*/ 	.word	0xffffffff


	//   ....[108]....
        /*8e68*/ 	.word	0xffffffff


	//   ....[109]....
        /*8e6c*/ 	.word	0xffffffff


	//   ....[110]....
        /*8e70*/ 	.word	0xffffffff


	//   ....[111]....
        /*8e74*/ 	.word	0xffffffff


	//   ....[112]....
        /*8e78*/ 	.word	0xffffffff


	//   ....[113]....
        /*8e7c*/ 	.word	0xffffffff


	//   ....[114]....
        /*8e80*/ 	.word	0xffffffff


	//   ....[115]....
        /*8e84*/ 	.word	0xffffffff


	//   ....[116]....
        /*8e88*/ 	.word	0xffffffff


	//   ....[117]....
        /*8e8c*/ 	.word	0xffffffff


	//   ....[118]....
        /*8e90*/ 	.word	0xffffffff


	//   ....[119]....
        /*8e94*/ 	.word	0xffffffff


	//   ....[120]....
        /*8e98*/ 	.word	0xffffffff


	//   ....[121]....
        /*8e9c*/ 	.word	0xffffffff


	//   ....[122]....
        /*8ea0*/ 	.word	0xffffffff


	//   ....[123]....
        /*8ea4*/ 	.word	0xffffffff


	//   ....[124]....
        /*8ea8*/ 	.word	0xffffffff


	//   ....[125]....
        /*8eac*/ 	.word	0xffffffff


	//   ....[126]....
        /*8eb0*/ 	.word	0xffffffff


	//   ....[127]....
        /*8eb4*/ 	.word	0xffffffff


	//   ....[128]....
        /*8eb8*/ 	.word	0xffffffff


	//   ....[129]....
        /*8ebc*/ 	.word	0xffffffff


	//   ....[130]....
        /*8ec0*/ 	.word	0xffffffff


	//   ....[131]....
        /*8ec4*/ 	.word	0xffffffff


	//   ....[132]....
        /*8ec8*/ 	.word	0xffffffff


	//   ....[133]....
        /*8ecc*/ 	.word	0xffffffff


	//   ....[134]....
        /*8ed0*/ 	.word	0xffffffff


	//   ....[135]....
        /*8ed4*/ 	.word	0xffffffff


	//   ....[136]....
        /*8ed8*/ 	.word	0xffffffff


	//   ....[137]....
        /*8edc*/ 	.word	0xffffffff


	//   ....[138]....
        /*8ee0*/ 	.word	0xffffffff


	//   ....[139]....
        /*8ee4*/ 	.word	0xffffffff


	//   ....[140]....
        /*8ee8*/ 	.word	0xffffffff


	//   ....[141]....
        /*8eec*/ 	.word	0xffffffff


	//   ....[142]....
        /*8ef0*/ 	.word	0xffffffff


	//   ....[143]....
        /*8ef4*/ 	.word	0xffffffff


	//   ....[144]....
        /*8ef8*/ 	.word	0xffffffff


	//   ....[145]....
        /*8efc*/ 	.word	0xffffffff


	//   ....[146]....
        /*8f00*/ 	.word	0xffffffff


	//   ....[147]....
        /*8f04*/ 	.word	0xffffffff


	//   ....[148]....
        /*8f08*/ 	.word	0xffffffff


	//   ....[149]....
        /*8f0c*/ 	.word	0xffffffff


	//   ....[150]....
        /*8f10*/ 	.word	0xffffffff


	//   ....[151]....
        /*8f14*/ 	.word	0xffffffff


	//   ....[152]....
        /*8f18*/ 	.word	0xffffffff


	//   ....[153]....
        /*8f1c*/ 	.word	0xffffffff


	//   ....[154]....
        /*8f20*/ 	.word	0xffffffff


	//   ....[155]....
        /*8f24*/ 	.word	0xffffffff


	//   ....[156]....
        /*8f28*/ 	.word	0xffffffff


	//   ....[157]....
        /*8f2c*/ 	.word	0xffffffff


	//   ....[158]....
        /*8f30*/ 	.word	0xffffffff


	//   ....[159]....
        /*8f34*/ 	.word	0xffffffff


	//   ....[160]....
        /*8f38*/ 	.word	0xffffffff


	//   ....[161]....
        /*8f3c*/ 	.word	0xffffffff


	//   ....[162]....
        /*8f40*/ 	.word	0xffffffff


	//   ....[163]....
        /*8f44*/ 	.word	0xffffffff


	//   ....[164]....
        /*8f48*/ 	.word	0xffffffff


	//   ....[165]....
        /*8f4c*/ 	.word	0xffffffff


	//   ....[166]....
        /*8f50*/ 	.word	0xffffffff


	//   ....[167]....
        /*8f54*/ 	.word	0xffffffff


	//   ....[168]....
        /*8f58*/ 	.word	0xffffffff


	//   ....[169]....
        /*8f5c*/ 	.word	0xffffffff


	//   ....[170]....
        /*8f60*/ 	.word	0xffffffff


	//   ....[171]....
        /*8f64*/ 	.word	0xffffffff


	//   ....[172]....
        /*8f68*/ 	.word	0xffffffff


	//   ....[173]....
        /*8f6c*/ 	.word	0xffffffff


	//   ....[174]....
        /*8f70*/ 	.word	0xffffffff


	//   ....[175]....
        /*8f74*/ 	.word	0xffffffff


	//   ....[176]....
        /*8f78*/ 	.word	0xffffffff


	//   ....[177]....
        /*8f7c*/ 	.word	0xffffffff


	//   ....[178]....
        /*8f80*/ 	.word	0xffffffff


	//   ....[179]....
        /*8f84*/ 	.word	0xffffffff


	//   ....[180]....
        /*8f88*/ 	.word	0xffffffff


	//   ....[181]....
        /*8f8c*/ 	.word	0xffffffff


	//   ....[182]....
        /*8f90*/ 	.word	0xffffffff


	//   ....[183]....
        /*8f94*/ 	.word	0xffffffff


	//   ....[184]....
        /*8f98*/ 	.word	0xffffffff


	//   ....[185]....
        /*8f9c*/ 	.word	0xffffffff


	//   ....[186]....
        /*8fa0*/ 	.word	0xffffffff


	//   ....[187]....
        /*8fa4*/ 	.word	0xffffffff


	//   ....[188]....
        /*8fa8*/ 	.word	0xffffffff


	//   ....[189]....
        /*8fac*/ 	.word	0xffffffff


	//   ....[190]....
        /*8fb0*/ 	.word	0xffffffff


	//   ....[191]....
        /*8fb4*/ 	.word	0xffffffff


	//   ....[192]....
        /*8fb8*/ 	.word	0xffffffff


	//   ....[193]....
        /*8fbc*/ 	.word	0xffffffff


	//   ....[194]....
        /*8fc0*/ 	.word	0xffffffff


	//   ....[195]....
        /*8fc4*/ 	.word	0xffffffff


	//   ....[196]....
        /*8fc8*/ 	.word	0xffffffff


	//   ....[197]....
        /*8fcc*/ 	.word	0xffffffff


	//   ....[198]....
        /*8fd0*/ 	.word	0xffffffff


	//   ....[199]....
        /*8fd4*/ 	.word	0xffffffff


	//   ....[200]....
        /*8fd8*/ 	.word	0xffffffff


	//   ....[201]....
        /*8fdc*/ 	.word	0xffffffff


	//   ....[202]....
        /*8fe0*/ 	.word	0xffffffff


	//   ....[203]....
        /*8fe4*/ 	.word	0xffffffff


	//   ....[204]....
        /*8fe8*/ 	.word	0xffffffff


	//   ....[205]....
        /*8fec*/ 	.word	0xffffffff


	//   ....[206]....
        /*8ff0*/ 	.word	0xffffffff


	//   ....[207]....
        /*8ff4*/ 	.word	0xffffffff


	//   ....[208]....
        /*8ff8*/ 	.word	0xffffffff


	//   ....[209]....
        /*8ffc*/ 	.word	0xffffffff


	//   ....[210]....
        /*9000*/ 	.word	0xffffffff


	//   ....[211]....
        /*9004*/ 	.word	0xffffffff


	//   ....[212]....
        /*9008*/ 	.word	0xffffffff


	//   ....[213]....
        /*900c*/ 	.word	0xffffffff


	//   ....[214]....
        /*9010*/ 	.word	0xffffffff


	//   ....[215]....
        /*9014*/ 	.word	0xffffffff


	//   ....[216]....
        /*9018*/ 	.word	0xffffffff


	//   ....[217]....
        /*901c*/ 	.word	0xffffffff


	//   ....[218]....
        /*9020*/ 	.word	0xffffffff


	//   ....[219]....
        /*9024*/ 	.word	0xffffffff


	//   ....[220]....
        /*9028*/ 	.word	0xffffffff


	//   ....[221]....
        /*902c*/ 	.word	0xffffffff


	//   ....[222]....
        /*9030*/ 	.word	0xffffffff


	//   ....[223]....
        /*9034*/ 	.word	0xffffffff


	//   ....[224]....
        /*9038*/ 	.word	0xffffffff


	//   ....[225]....
        /*903c*/ 	.word	0xffffffff


	//   ....[226]....
        /*9040*/ 	.word	0xffffffff


	//   ....[227]....
        /*9044*/ 	.word	0xffffffff


	//   ....[228]....
        /*9048*/ 	.word	0xffffffff


	//   ....[229]....
        /*904c*/ 	.word	0xffffffff


	//   ....[230]....
        /*9050*/ 	.word	0xffffffff


	//   ....[231]....
        /*9054*/ 	.word	0xffffffff


	//   ....[232]....
        /*9058*/ 	.word	0xffffffff


	//   ....[233]....
        /*905c*/ 	.word	0xffffffff


	//   ....[234]....
        /*9060*/ 	.word	0xffffffff


	//   ....[235]....
        /*9064*/ 	.word	0xffffffff


	//   ....[236]....
        /*9068*/ 	.word	0xffffffff


	//   ....[237]....
        /*906c*/ 	.word	0xffffffff


	//   ....[238]....
        /*9070*/ 	.word	0xffffffff


	//   ....[239]....
        /*9074*/ 	.word	0xffffffff


	//   ....[240]....
        /*9078*/ 	.word	0xffffffff


	//   ....[241]....
        /*907c*/ 	.word	0xffffffff


	//   ....[242]....
        /*9080*/ 	.word	0xffffffff


	//   ....[243]....
        /*9084*/ 	.word	0xffffffff


	//   ....[244]....
        /*9088*/ 	.word	0xffffffff


	//   ....[245]....
        /*908c*/ 	.word	0xffffffff


	//   ....[246]....
        /*9090*/ 	.word	0xffffffff


	//   ....[247]....
        /*9094*/ 	.word	0xffffffff


	//   ....[248]....
        /*9098*/ 	.word	0xffffffff


	//   ....[249]....
        /*909c*/ 	.word	0xffffffff


	//   ....[250]....
        /*90a0*/ 	.word	0xffffffff


	//   ....[251]....
        /*90a4*/ 	.word	0xffffffff


	//   ....[252]....
        /*90a8*/ 	.word	0xffffffff


	//   ....[253]....
        /*90ac*/ 	.word	0xffffffff


	//   ....[254]....
        /*90b0*/ 	.word	0xffffffff


	//   ....[255]....
        /*90b4*/ 	.word	0xffffffff


	//   ....[0]....
        /*90b8*/ 	.word	0xffffffff


	//   ....[1]....
        /*90bc*/ 	.word	0xffffffff


	//   ....[2]....
        /*90c0*/ 	.word	0xffffffff


	//   ....[3]....
        /*90c4*/ 	.word	0xffffffff


	//   ....[4]....
        /*90c8*/ 	.word	0xffffffff


	//   ....[5]....
        /*90cc*/ 	.word	0xffffffff


	//   ....[6]....
        /*90d0*/ 	.word	0xffffffff


	//   ....[7]....
        /*90d4*/ 	.word	0xffffffff


	//   ....[8]....
        /*90d8*/ 	.word	0xffffffff


	//   ....[9]....
        /*90dc*/ 	.word	0xffffffff


	//   ....[10]....
        /*90e0*/ 	.word	0xffffffff


	//   ....[11]....
        /*90e4*/ 	.word	0xffffffff


	//   ....[12]....
        /*90e8*/ 	.word	0xffffffff


	//   ....[13]....
        /*90ec*/ 	.word	0xffffffff


	//   ....[14]....
        /*90f0*/ 	.word	0xffffffff


	//   ....[15]....
        /*90f4*/ 	.word	0xffffffff


	//   ....[16]....
        /*90f8*/ 	.word	0xffffffff


	//   ....[17]....
        /*90fc*/ 	.word	0xffffffff


	//   ....[18]....
        /*9100*/ 	.word	0xffffffff


	//   ....[19]....
        /*9104*/ 	.word	0xffffffff


	//   ....[20]....
        /*9108*/ 	.word	0xffffffff


	//   ....[21]....
        /*910c*/ 	.word	0xffffffff


	//   ....[22]....
        /*9110*/ 	.word	0xffffffff


	//   ....[23]....
        /*9114*/ 	.word	0xffffffff


	//   ....[24]....
        /*9118*/ 	.word	0xffffffff


	//   ....[25]....
        /*911c*/ 	.word	0xffffffff


	//   ....[26]....
        /*9120*/ 	.word	0xffffffff


	//   ....[27]....
        /*9124*/ 	.word	0xffffffff


	//   ....[28]....
        /*9128*/ 	.word	0xffffffff


	//   ....[29]....
        /*912c*/ 	.word	0xffffffff


	//   ....[30]....
        /*9130*/ 	.word	0xffffffff


	//   ....[31]....
        /*9134*/ 	.word	0xffffffff


	//   ....[32]....
        /*9138*/ 	.word	0xffffffff


	//   ....[33]....
        /*913c*/ 	.word	0xffffffff


	//   ....[34]....
        /*9140*/ 	.word	0xffffffff


	//   ....[35]....
        /*9144*/ 	.word	0xffffffff


	//   ....[36]....
        /*9148*/ 	.word	0xffffffff


	//   ....[37]....
        /*914c*/ 	.word	0xffffffff


	//   ....[38]....
        /*9150*/ 	.word	0xffffffff


	//   ....[39]....
        /*9154*/ 	.word	0xffffffff


	//   ....[40]....
        /*9158*/ 	.word	0xffffffff


	//   ....[41]....
        /*915c*/ 	.word	0xffffffff


	//   ....[42]....
        /*9160*/ 	.word	0xffffffff


	//   ....[43]....
        /*9164*/ 	.word	0xffffffff


	//   ....[44]....
        /*9168*/ 	.word	0xffffffff


	//   ....[45]....
        /*916c*/ 	.word	0xffffffff


	//   ....[46]....
        /*9170*/ 	.word	0xffffffff


	//   ....[47]....
        /*9174*/ 	.word	0xffffffff


	//   ....[48]....
        /*9178*/ 	.word	0xffffffff


	//   ....[49]....
        /*917c*/ 	.word	0xffffffff


	//   ....[50]....
        /*9180*/ 	.word	0xffffffff


	//   ....[51]....
        /*9184*/ 	.word	0xffffffff


	//   ....[52]....
        /*9188*/ 	.word	0xffffffff


	//   ....[53]....
        /*918c*/ 	.word	0xffffffff


	//   ....[54]....
        /*9190*/ 	.word	0xffffffff


	//   ....[55]....
        /*9194*/ 	.word	0xffffffff


	//   ....[56]....
        /*9198*/ 	.word	0xffffffff


	//   ....[57]....
        /*919c*/ 	.word	0xffffffff


	//   ....[58]....
        /*91a0*/ 	.word	0xffffffff


	//   ....[59]....
        /*91a4*/ 	.word	0xffffffff


	//   ....[60]....
        /*91a8*/ 	.word	0xffffffff


	//   ....[61]....
        /*91ac*/ 	.word	0xffffffff


	//   ....[62]....
        /*91b0*/ 	.word	0xffffffff


	//   ....[63]....
        /*91b4*/ 	.word	0xffffffff


	//   ....[64]....
        /*91b8*/ 	.word	0xffffffff


	//   ....[65]....
        /*91bc*/ 	.word	0xffffffff


	//   ....[66]....
        /*91c0*/ 	.word	0xffffffff


	//   ....[67]....
        /*91c4*/ 	.word	0xffffffff


	//   ....[68]....
        /*91c8*/ 	.word	0xffffffff


	//   ....[69]....
        /*91cc*/ 	.word	0xffffffff


	//   ....[70]....
        /*91d0*/ 	.word	0xffffffff


	//   ....[71]....
        /*91d4*/ 	.word	0xffffffff


	//   ....[72]....
        /*91d8*/ 	.word	0xffffffff


	//   ....[73]....
        /*91dc*/ 	.word	0xffffffff


	//   ....[74]....
        /*91e0*/ 	.word	0xffffffff


	//   ....[75]....
        /*91e4*/ 	.word	0xffffffff


	//   ....[76]....
        /*91e8*/ 	.word	0xffffffff


	//   ....[77]....
        /*91ec*/ 	.word	0xffffffff


	//   ....[78]....
        /*91f0*/ 	.word	0xffffffff


	//   ....[79]....
        /*91f4*/ 	.word	0xffffffff


	//   ....[80]....
        /*91f8*/ 	.word	0xffffffff


	//   ....[81]....
        /*91fc*/ 	.word	0xffffffff


	//   ....[82]....
        /*9200*/ 	.word	0xffffffff


	//   ....[83]....
        /*9204*/ 	.word	0xffffffff


	//   ....[84]....
        /*9208*/ 	.word	0xffffffff


	//   ....[85]....
        /*920c*/ 	.word	0xffffffff


	//   ....[86]....
        /*9210*/ 	.word	0xffffffff


	//   ....[87]....
        /*9214*/ 	.word	0xffffffff


	//   ....[88]....
        /*9218*/ 	.word	0xffffffff


	//   ....[89]....
        /*921c*/ 	.word	0xffffffff


	//   ....[90]....
        /*9220*/ 	.word	0xffffffff


	//   ....[91]....
        /*9224*/ 	.word	0xffffffff


	//   ....[92]....
        /*9228*/ 	.word	0xffffffff


	//   ....[93]....
        /*922c*/ 	.word	0xffffffff


	//   ....[94]....
        /*9230*/ 	.word	0xffffffff


	//   ....[95]....
        /*9234*/ 	.word	0xffffffff


	//   ....[96]....
        /*9238*/ 	.word	0xffffffff


	//   ....[97]....
        /*923c*/ 	.word	0xffffffff


	//   ....[98]....
        /*9240*/ 	.word	0xffffffff


	//   ....[99]....
        /*9244*/ 	.word	0xffffffff


	//   ....[100]....
        /*9248*/ 	.word	0xffffffff


	//   ....[101]....
        /*924c*/ 	.word	0xffffffff


	//   ....[102]....
        /*9250*/ 	.word	0xffffffff


	//   ....[103]....
        /*9254*/ 	.word	0xffffffff


	//   ....[104]....
        /*9258*/ 	.word	0xffffffff


	//   ....[105]....
        /*925c*/ 	.word	0xffffffff


	//   ....[106]....
        /*9260*/ 	.word	0xffffffff


	//   ....[107]....
        /*9264*/ 	.word	0xffffffff


	//   ....[108]....
        /*9268*/ 	.word	0xffffffff


	//   ....[109]....
        /*926c*/ 	.word	0xffffffff


	//   ....[110]....
        /*9270*/ 	.word	0xffffffff


	//   ....[111]....
        /*9274*/ 	.word	0xffffffff


	//   ....[112]....
        /*9278*/ 	.word	0xffffffff


	//   ....[113]....
        /*927c*/ 	.word	0xffffffff


	//   ....[114]....
        /*9280*/ 	.word	0xffffffff


	//   ....[115]....
        /*9284*/ 	.word	0xffffffff


	//   ....[116]....
        /*9288*/ 	.word	0xffffffff


	//   ....[117]....
        /*928c*/ 	.word	0xffffffff


	//   ....[118]....
        /*9290*/ 	.word	0xffffffff


	//   ....[119]....
        /*9294*/ 	.word	0xffffffff


	//   ....[120]....
        /*9298*/ 	.word	0xffffffff


	//   ....[121]....
        /*929c*/ 	.word	0xffffffff


	//   ....[122]....
        /*92a0*/ 	.word	0xffffffff


	//   ....[123]....
        /*92a4*/ 	.word	0xffffffff


	//   ....[124]....
        /*92a8*/ 	.word	0xffffffff


	//   ....[125]....
        /*92ac*/ 	.word	0xffffffff


	//   ....[126]....
        /*92b0*/ 	.word	0xffffffff


	//   ....[127]....
        /*92b4*/ 	.word	0xffffffff


	//   ....[128]....
        /*92b8*/ 	.word	0xffffffff


	//   ....[129]....
        /*92bc*/ 	.word	0xffffffff


	//   ....[130]....
        /*92c0*/ 	.word	0xffffffff


	//   ....[131]....
        /*92c4*/ 	.word	0xffffffff


	//   ....[132]....
        /*92c8*/ 	.word	0xffffffff


	//   ....[133]....
        /*92cc*/ 	.word	0xffffffff


	//   ....[134]....
        /*92d0*/ 	.word	0xffffffff


	//   ....[135]....
        /*92d4*/ 	.word	0xffffffff


	//   ....[136]....
        /*92d8*/ 	.word	0xffffffff


	//   ....[137]....
        /*92dc*/ 	.word	0xffffffff


	//   ....[138]....
        /*92e0*/ 	.word	0xffffffff


	//   ....[139]....
        /*92e4*/ 	.word	0xffffffff


	//   ....[140]....
        /*92e8*/ 	.word	0xffffffff


	//   ....[141]....
        /*92ec*/ 	.word	0xffffffff


	//   ....[142]....
        /*92f0*/ 	.word	0xffffffff


	//   ....[143]....
        /*92f4*/ 	.word	0xffffffff


	//   ....[144]....
        /*92f8*/ 	.word	0xffffffff


	//   ....[145]....
        /*92fc*/ 	.word	0xffffffff


	//   ....[146]....
        /*9300*/ 	.word	0xffffffff


	//   ....[147]....
        /*9304*/ 	.word	0xffffffff


	//   ....[148]....
        /*9308*/ 	.word	0xffffffff


	//   ....[149]....
        /*930c*/ 	.word	0xffffffff


	//   ....[150]....
        /*9310*/ 	.word	0xffffffff


	//   ....[151]....
        /*9314*/ 	.word	0xffffffff


	//   ....[152]....
        /*9318*/ 	.word	0xffffffff


	//   ....[153]....
        /*931c*/ 	.word	0xffffffff


	//   ....[154]....
        /*9320*/ 	.word	0xffffffff


	//   ....[155]....
        /*9324*/ 	.word	0xffffffff


	//   ....[156]....
        /*9328*/ 	.word	0xffffffff


	//   ....[157]....
        /*932c*/ 	.word	0xffffffff


	//   ....[158]....
        /*9330*/ 	.word	0xffffffff


	//   ....[159]....
        /*9334*/ 	.word	0xffffffff


	//   ....[160]....
        /*9338*/ 	.word	0xffffffff


	//   ....[161]....
        /*933c*/ 	.word	0xffffffff


	//   ....[162]....
        /*9340*/ 	.word	0xffffffff


	//   ....[163]....
        /*9344*/ 	.word	0xffffffff


	//   ....[164]....
        /*9348*/ 	.word	0xffffffff


	//   ....[165]....
        /*934c*/ 	.word	0xffffffff


	//   ....[166]....
        /*9350*/ 	.word	0xffffffff


	//   ....[167]....
        /*9354*/ 	.word	0xffffffff


	//   ....[168]....
        /*9358*/ 	.word	0xffffffff


	//   ....[169]....
        /*935c*/ 	.word	0xffffffff


	//   ....[170]....
        /*9360*/ 	.word	0xffffffff


	//   ....[171]....
        /*9364*/ 	.word	0xffffffff


	//   ....[172]....
        /*9368*/ 	.word	0xffffffff


	//   ....[173]....
        /*936c*/ 	.word	0xffffffff


	//   ....[174]....
        /*9370*/ 	.word	0xffffffff


	//   ....[175]....
        /*9374*/ 	.word	0xffffffff


	//   ....[176]....
        /*9378*/ 	.word	0xffffffff


	//   ....[177]....
        /*937c*/ 	.word	0xffffffff


	//   ....[178]....
        /*9380*/ 	.word	0xffffffff


	//   ....[179]....
        /*9384*/ 	.word	0xffffffff


	//   ....[180]....
        /*9388*/ 	.word	0xffffffff


	//   ....[181]....
        /*938c*/ 	.word	0xffffffff


	//   ....[182]....
        /*9390*/ 	.word	0xffffffff


	//   ....[183]....
        /*9394*/ 	.word	0xffffffff


	//   ....[184]....
        /*9398*/ 	.word	0xffffffff


	//   ....[185]....
        /*939c*/ 	.word	0xffffffff


	//   ....[186]....
        /*93a0*/ 	.word	0xffffffff


	//   ....[187]....
        /*93a4*/ 	.word	0xffffffff


	//   ....[188]....
        /*93a8*/ 	.word	0xffffffff


	//   ....[189]....
        /*93ac*/ 	.word	0xffffffff


	//   ....[190]....
        /*93b0*/ 	.word	0xffffffff


	//   ....[191]....
        /*93b4*/ 	.word	0xffffffff


	//   ....[192]....
        /*93b8*/ 	.word	0xffffffff


	//   ....[193]....
        /*93bc*/ 	.word	0xffffffff


	//   ....[194]....
        /*93c0*/ 	.word	0xffffffff


	//   ....[195]....
        /*93c4*/ 	.word	0xffffffff


	//   ....[196]....
        /*93c8*/ 	.word	0xffffffff


	//   ....[197]....
        /*93cc*/ 	.word	0xffffffff


	//   ....[198]....
        /*93d0*/ 	.word	0xffffffff


	//   ....[199]....
        /*93d4*/ 	.word	0xffffffff


	//   ....[200]....
        /*93d8*/ 	.word	0xffffffff


	//   ....[201]....
        /*93dc*/ 	.word	0xffffffff


	//   ....[202]....
        /*93e0*/ 	.word	0xffffffff


	//   ....[203]....
        /*93e4*/ 	.word	0xffffffff


	//   ....[204]....
        /*93e8*/ 	.word	0xffffffff


	//   ....[205]....
        /*93ec*/ 	.word	0xffffffff


	//   ....[206]....
        /*93f0*/ 	.word	0xffffffff


	//   ....[207]....
        /*93f4*/ 	.word	0xffffffff


	//   ....[208]....
        /*93f8*/ 	.word	0xffffffff


	//   ....[209]....
        /*93fc*/ 	.word	0xffffffff


	//   ....[210]....
        /*9400*/ 	.word	0xffffffff


	//   ....[211]....
        /*9404*/ 	.word	0xffffffff


	//   ....[212]....
        /*9408*/ 	.word	0xffffffff


	//   ....[213]....
        /*940c*/ 	.word	0xffffffff


	//   ....[214]....
        /*9410*/ 	.word	0xffffffff


	//   ....[215]....
        /*9414*/ 	.word	0xffffffff


	//   ....[216]....
        /*9418*/ 	.word	0xffffffff


	//   ....[217]....
        /*941c*/ 	.word	0xffffffff


	//   ....[218]....
        /*9420*/ 	.word	0xffffffff


	//   ....[219]....
        /*9424*/ 	.word	0xffffffff


	//   ....[220]....
        /*9428*/ 	.word	0xffffffff


	//   ....[221]....
        /*942c*/ 	.word	0xffffffff


	//   ....[222]....
        /*9430*/ 	.word	0xffffffff


	//   ....[223]....
        /*9434*/ 	.word	0xffffffff


	//   ....[224]....
        /*9438*/ 	.word	0xffffffff


	//   ....[225]....
        /*943c*/ 	.word	0xffffffff


	//   ....[226]....
        /*9440*/ 	.word	0xffffffff


	//   ....[227]....
        /*9444*/ 	.word	0xffffffff


	//   ....[228]....
        /*9448*/ 	.word	0xffffffff


	//   ....[229]....
        /*944c*/ 	.word	0xffffffff


	//   ....[230]....
        /*9450*/ 	.word	0xffffffff


	//   ....[231]....
        /*9454*/ 	.word	0xffffffff


	//   ....[232]....
        /*9458*/ 	.word	0xffffffff


	//   ....[233]....
        /*945c*/ 	.word	0xffffffff


	//   ....[234]....
        /*9460*/ 	.word	0xffffffff


	//   ....[235]....
        /*9464*/ 	.word	0xffffffff


	//   ....[236]....
        /*9468*/ 	.word	0xffffffff


	//   ....[237]....
        /*946c*/ 	.word	0xffffffff


	//   ....[238]....
        /*9470*/ 	.word	0xffffffff


	//   ....[239]....
        /*9474*/ 	.word	0xffffffff


	//   ....[240]....
        /*9478*/ 	.word	0xffffffff


	//   ....[241]....
        /*947c*/ 	.word	0xffffffff


	//   ....[242]....
        /*9480*/ 	.word	0xffffffff


	//   ....[243]....
        /*9484*/ 	.word	0xffffffff


	//   ....[244]....
        /*9488*/ 	.word	0xffffffff


	//   ....[245]....
        /*948c*/ 	.word	0xffffffff


	//   ....[246]....
        /*9490*/ 	.word	0xffffffff


	//   ....[247]....
        /*9494*/ 	.word	0xffffffff


	//   ....[248]....
        /*9498*/ 	.word	0xffffffff


	//   ....[249]....
        /*949c*/ 	.word	0xffffffff


	//   ....[250]....
        /*94a0*/ 	.word	0xffffffff


	//   ....[251]....
        /*94a4*/ 	.word	0xffffffff


	//   ....[252]....
        /*94a8*/ 	.word	0xffffffff


	//   ....[253]....
        /*94ac*/ 	.word	0xffffffff


	//   ....[254]....
        /*94b0*/ 	.word	0xffffffff


	//   ....[255]....
        /*94b4*/ 	.word	0xffffffff


	//   ....[0]....
        /*94b8*/ 	.word	0xffffffff


	//   ....[1]....
        /*94bc*/ 	.word	0xffffffff


	//   ....[2]....
        /*94c0*/ 	.word	0xffffffff


	//   ....[3]....
        /*94c4*/ 	.word	0xffffffff


	//   ....[4]....
        /*94c8*/ 	.word	0xffffffff


	//   ....[5]....
        /*94cc*/ 	.word	0xffffffff


	//   ....[6]....
        /*94d0*/ 	.word	0xffffffff


	//   ....[7]....
        /*94d4*/ 	.word	0xffffffff


	//   ....[8]....
        /*94d8*/ 	.word	0xffffffff


	//   ....[9]....
        /*94dc*/ 	.word	0xffffffff


	//   ....[10]....
        /*94e0*/ 	.word	0xffffffff


	//   ....[11]....
        /*94e4*/ 	.word	0xffffffff


	//   ....[12]....
        /*94e8*/ 	.word	0xffffffff


	//   ....[13]....
        /*94ec*/ 	.word	0xffffffff


	//   ....[14]....
        /*94f0*/ 	.word	0xffffffff


	//   ....[15]....
        /*94f4*/ 	.word	0xffffffff


	//   ....[16]....
        /*94f8*/ 	.word	0xffffffff


	//   ....[17]....
        /*94fc*/ 	.word	0xffffffff


	//   ....[18]....
        /*9500*/ 	.word	0xffffffff


	//   ....[19]....
        /*9504*/ 	.word	0xffffffff


	//   ....[20]....
        /*9508*/ 	.word	0xffffffff


	//   ....[21]....
        /*950c*/ 	.word	0xffffffff


	//   ....[22]....
        /*9510*/ 	.word	0xffffffff


	//   ....[23]....
        /*9514*/ 	.word	0xffffffff


	//   ....[24]....
        /*9518*/ 	.word	0xffffffff


	//   ....[25]....
        /*951c*/ 	.word	0xffffffff


	//   ....[26]....
        /*9520*/ 	.word	0xffffffff


	//   ....[27]....
        /*9524*/ 	.word	0xffffffff


	//   ....[28]....
        /*9528*/ 	.word	0xffffffff


	//   ....[29]....
        /*952c*/ 	.word	0xffffffff


	//   ....[30]....
        /*9530*/ 	.word	0xffffffff


	//   ....[31]....
        /*9534*/ 	.word	0xffffffff


	//   ....[32]....
        /*9538*/ 	.word	0xffffffff


	//   ....[33]....
        /*953c*/ 	.word	0xffffffff


	//   ....[34]....
        /*9540*/ 	.word	0xffffffff


	//   ....[35]....
        /*9544*/ 	.word	0xffffffff


	//   ....[36]....
        /*9548*/ 	.word	0xffffffff


	//   ....[37]....
        /*954c*/ 	.word	0xffffffff


	//   ....[38]....
        /*9550*/ 	.word	0xffffffff


	//   ....[39]....
        /*9554*/ 	.word	0xffffffff


	//   ....[40]....
        /*9558*/ 	.word	0xffffffff


	//   ....[41]....
        /*955c*/ 	.word	0xffffffff


	//   ....[42]....
        /*9560*/ 	.word	0xffffffff


	//   ....[43]....
        /*9564*/ 	.word	0xffffffff


	//   ....[44]....
        /*9568*/ 	.word	0xffffffff


	//   ....[45]....
        /*956c*/ 	.word	0xffffffff


	//   ....[46]....
        /*9570*/ 	.word	0xffffffff


	//   ....[47]....
        /*9574*/ 	.word	0xffffffff


	//   ....[48]....
        /*9578*/ 	.word	0xffffffff


	//   ....[49]....
        /*957c*/ 	.word	0xffffffff


	//   ....[50]....
        /*9580*/ 	.word	0xffffffff


	//   ....[51]....
        /*9584*/ 	.word	0xffffffff


	//   ....[52]....
        /*9588*/ 	.word	0xffffffff


	//   ....[53]....
        /*958c*/ 	.word	0xffffffff


	//   ....[54]....
        /*9590*/ 	.word	0xffffffff


	//   ....[55]....
        /*9594*/ 	.word	0xffffffff


	//   ....[56]....
        /*9598*/ 	.word	0xffffffff


	//   ....[57]....
        /*959c*/ 	.word	0xffffffff


	//   ....[58]....
        /*95a0*/ 	.word	0xffffffff


	//   ....[59]....
        /*95a4*/ 	.word	0xffffffff


	//   ....[60]....
        /*95a8*/ 	.word	0xffffffff


	//   ....[61]....
        /*95ac*/ 	.word	0xffffffff


	//   ....[62]....
        /*95b0*/ 	.word	0xffffffff


	//   ....[63]....
        /*95b4*/ 	.word	0xffffffff


	//   ....[64]....
        /*95b8*/ 	.word	0xffffffff


	//   ....[65]....
        /*95bc*/ 	.word	0xffffffff


	//   ....[66]....
        /*95c0*/ 	.word	0xffffffff


	//   ....[67]....
        /*95c4*/ 	.word	0xffffffff


	//   ....[68]....
        /*95c8*/ 	.word	0xffffffff


	//   ....[69]....
        /*95cc*/ 	.word	0xffffffff


	//   ....[70]....
        /*95d0*/ 	.word	0xffffffff


	//   ....[71]....
        /*95d4*/ 	.word	0xffffffff


	//   ....[72]....
        /*95d8*/ 	.word	0xffffffff


	//   ....[73]....
        /*95dc*/ 	.word	0xffffffff


	//   ....[74]....
        /*95e0*/ 	.word	0xffffffff


	//   ....[75]....
        /*95e4*/ 	.word	0xffffffff


	//   ....[76]....
        /*95e8*/ 	.word	0xffffffff


	//   ....[77]....
        /*95ec*/ 	.word	0xffffffff


	//   ....[78]....
        /*95f0*/ 	.word	0xffffffff


	//   ....[79]....
        /*95f4*/ 	.word	0xffffffff


	//   ....[80]....
        /*95f8*/ 	.word	0xffffffff


	//   ....[81]....
        /*95fc*/ 	.word	0xffffffff


	//   ....[82]....
        /*9600*/ 	.word	0xffffffff


	//   ....[83]....
        /*9604*/ 	.word	0xffffffff


	//   ....[84]....
        /*9608*/ 	.word	0xffffffff


	//   ....[85]....
        /*960c*/ 	.word	0xffffffff


	//   ....[86]....
        /*9610*/ 	.word	0xffffffff


	//   ....[87]....
        /*9614*/ 	.word	0xffffffff


	//   ....[88]....
        /*9618*/ 	.word	0xffffffff


	//   ....[89]....
        /*961c*/ 	.word	0xffffffff


	//   ....[90]....
        /*9620*/ 	.word	0xffffffff


	//   ....[91]....
        /*9624*/ 	.word	0xffffffff


	//   ....[92]....
        /*9628*/ 	.word	0xffffffff


	//   ....[93]....
        /*962c*/ 	.word	0xffffffff


	//   ....[94]....
        /*9630*/ 	.word	0xffffffff


	//   ....[95]....
        /*9634*/ 	.word	0xffffffff


	//   ....[96]....
        /*9638*/ 	.word	0xffffffff


	//   ....[97]....
        /*963c*/ 	.word	0xffffffff


	//   ....[98]....
        /*9640*/ 	.word	0xffffffff


	//   ....[99]....
        /*9644*/ 	.word	0xffffffff


	//   ....[100]....
        /*9648*/ 	.word	0xffffffff


	//   ....[101]....
        /*964c*/ 	.word	0xffffffff


	//   ....[102]....
        /*9650*/ 	.word	0xffffffff


	//   ....[103]....
        /*9654*/ 	.word	0xffffffff


	//   ....[104]....
        /*9658*/ 	.word	0xffffffff


	//   ....[105]....
        /*965c*/ 	.word	0xffffffff


	//   ....[106]....
        /*9660*/ 	.word	0xffffffff


	//   ....[107]....
        /*9664*/ 	.word	0xffffffff


	//   ....[108]....
        /*9668*/ 	.word	0xffffffff


	//   ....[109]....
        /*966c*/ 	.word	0xffffffff


	//   ....[110]....
        /*9670*/ 	.word	0xffffffff


	//   ....[111]....
        /*9674*/ 	.word	0xffffffff


	//   ....[112]....
        /*9678*/ 	.word	0xffffffff


	//   ....[113]....
        /*967c*/ 	.word	0xffffffff


	//   ....[114]....
        /*9680*/ 	.word	0xffffffff


	//   ....[115]....
        /*9684*/ 	.word	0xffffffff


	//   ....[116]....
        /*9688*/ 	.word	0xffffffff


	//   ....[117]....
        /*968c*/ 	.word	0xffffffff


	//   ....[118]....
        /*9690*/ 	.word	0xffffffff


	//   ....[119]....
        /*9694*/ 	.word	0xffffffff


	//   ....[120]....
        /*9698*/ 	.word	0xffffffff


	//   ....[121]....
        /*969c*/ 	.word	0xffffffff


	//   ....[122]....
        /*96a0*/ 	.word	0xffffffff


	//   ....[123]....
        /*96a4*/ 	.word	0xffffffff


	//   ....[124]....
        /*96a8*/ 	.word	0xffffffff


	//   ....[125]....
        /*96ac*/ 	.word	0xffffffff


	//   ....[126]....
        /*96b0*/ 	.word	0xffffffff


	//   ....[127]....
        /*96b4*/ 	.word	0xffffffff


	//   ....[128]....
        /*96b8*/ 	.word	0xffffffff


	//   ....[129]....
        /*96bc*/ 	.word	0xffffffff


	//   ....[130]....
        /*96c0*/ 	.word	0xffffffff


	//   ....[131]....
        /*96c4*/ 	.word	0xffffffff


	//   ....[132]....
        /*96c8*/ 	.word	0xffffffff


	//   ....[133]....
        /*96cc*/ 	.word	0xffffffff


	//   ....[134]....
        /*96d0*/ 	.word	0xffffffff


	//   ....[135]....
        /*96d4*/ 	.word	0xffffffff


	//   ....[136]....
        /*96d8*/ 	.word	0xffffffff


	//   ....[137]....
        /*96dc*/ 	.word	0xffffffff


	//   ....[138]....
        /*96e0*/ 	.word	0xffffffff


	//   ....[139]....
        /*96e4*/ 	.word	0xffffffff


	//   ....[140]....
        /*96e8*/ 	.word	0xffffffff


	//   ....[141]....
        /*96ec*/ 	.word	0xffffffff


	//   ....[142]....
        /*96f0*/ 	.word	0xffffffff


	//   ....[143]....
        /*96f4*/ 	.word	0xffffffff


	//   ....[144]....
        /*96f8*/ 	.word	0xffffffff


	//   ....[145]....
        /*96fc*/ 	.word	0xffffffff


	//   ....[146]....
        /*9700*/ 	.word	0xffffffff


	//   ....[147]....
        /*9704*/ 	.word	0xffffffff


	//   ....[148]....
        /*9708*/ 	.word	0xffffffff


	//   ....[149]....
        /*970c*/ 	.word	0xffffffff


	//   ....[150]....
        /*9710*/ 	.word	0xffffffff


	//   ....[151]....
        /*9714*/ 	.word	0xffffffff


	//   ....[152]....
        /*9718*/ 	.word	0xffffffff


	//   ....[153]....
        /*971c*/ 	.word	0xffffffff


	//   ....[154]....
        /*9720*/ 	.word	0xffffffff


	//   ....[155]....
        /*9724*/ 	.word	0xffffffff


	//   ....[156]....
        /*9728*/ 	.word	0xffffffff


	//   ....[157]....
        /*972c*/ 	.word	0xffffffff


	//   ....[158]....
        /*9730*/ 	.word	0xffffffff


	//   ....[159]....
        /*9734*/ 	.word	0xffffffff


	//   ....[160]....
        /*9738*/ 	.word	0xffffffff


	//   ....[161]....
        /*973c*/ 	.word	0xffffffff


	//   ....[162]....
        /*9740*/ 	.word	0xffffffff


	//   ....[163]....
        /*9744*/ 	.word	0xffffffff


	//   ....[164]....
        /*9748*/ 	.word	0xffffffff


	//   ....[165]....
        /*974c*/ 	.word	0xffffffff


	//   ....[166]....
        /*9750*/ 	.word	0xffffffff


	//   ....[167]....
        /*9754*/ 	.word	0xffffffff


	//   ....[168]....
        /*9758*/ 	.word	0xffffffff


	//   ....[169]....
        /*975c*/ 	.word	0xffffffff


	//   ....[170]....
        /*9760*/ 	.word	0xffffffff


	//   ....[171]....
        /*9764*/ 	.word	0xffffffff


	//   ....[172]....
        /*9768*/ 	.word	0xffffffff


	//   ....[173]....
        /*976c*/ 	.word	0xffffffff


	//   ....[174]....
        /*9770*/ 	.word	0xffffffff


	//   ....[175]....
        /*9774*/ 	.word	0xffffffff


	//   ....[176]....
        /*9778*/ 	.word	0xffffffff


	//   ....[177]....
        /*977c*/ 	.word	0xffffffff


	//   ....[178]....
        /*9780*/ 	.word	0xffffffff


	//   ....[179]....
        /*9784*/ 	.word	0xffffffff


	//   ....[180]....
        /*9788*/ 	.word	0xffffffff


	//   ....[181]....
        /*978c*/ 	.word	0xffffffff


	//   ....[182]....
        /*9790*/ 	.word	0xffffffff


	//   ....[183]....
        /*9794*/ 	.word	0xffffffff


	//   ....[184]....
        /*9798*/ 	.word	0xffffffff


	//   ....[185]....
        /*979c*/ 	.word	0xffffffff


	//   ....[186]....
        /*97a0*/ 	.word	0xffffffff


	//   ....[187]....
        /*97a4*/ 	.word	0xffffffff


	//   ....[188]....
        /*97a8*/ 	.word	0xffffffff


	//   ....[189]....
        /*97ac*/ 	.word	0xffffffff


	//   ....[190]....
        /*97b0*/ 	.word	0xffffffff


	//   ....[191]....
        /*97b4*/ 	.word	0xffffffff


	//   ....[192]....
        /*97b8*/ 	.word	0xffffffff


	//   ....[193]....
        /*97bc*/ 	.word	0xffffffff


	//   ....[194]....
        /*97c0*/ 	.word	0xffffffff


	//   ....[195]....
        /*97c4*/ 	.word	0xffffffff


	//   ....[196]....
        /*97c8*/ 	.word	0xffffffff


	//   ....[197]....
        /*97cc*/ 	.word	0xffffffff


	//   ....[198]....
        /*97d0*/ 	.word	0xffffffff


	//   ....[199]....
        /*97d4*/ 	.word	0xffffffff


	//   ....[200]....
        /*97d8*/ 	.word	0xffffffff


	//   ....[201]....
        /*97dc*/ 	.word	0xffffffff


	//   ....[202]....
        /*97e0*/ 	.word	0xffffffff


	//   ....[203]....
        /*97e4*/ 	.word	0xffffffff


	//   ....[204]....
        /*97e8*/ 	.word	0xffffffff


	//   ....[205]....
        /*97ec*/ 	.word	0xffffffff


	//   ....[206]....
        /*97f0*/ 	.word	0xffffffff


	//   ....[207]....
        /*97f4*/ 	.word	0xffffffff


	//   ....[208]....
        /*97f8*/ 	.word	0xffffffff


	//   ....[209]....
        /*97fc*/ 	.word	0xffffffff


	//   ....[210]....
        /*9800*/ 	.word	0xffffffff


	//   ....[211]....
        /*9804*/ 	.word	0xffffffff


	//   ....[212]....
        /*9808*/ 	.word	0xffffffff


	//   ....[213]....
        /*980c*/ 	.word	0xffffffff


	//   ....[214]....
        /*9810*/ 	.word	0xffffffff


	//   ....[215]....
        /*9814*/ 	.word	0xffffffff


	//   ....[216]....
        /*9818*/ 	.word	0xffffffff


	//   ....[217]....
        /*981c*/ 	.word	0xffffffff


	//   ....[218]....
        /*9820*/ 	.word	0xffffffff


	//   ....[219]....
        /*9824*/ 	.word	0xffffffff


	//   ....[220]....
        /*9828*/ 	.word	0xffffffff


	//   ....[221]....
        /*982c*/ 	.word	0xffffffff


	//   ....[222]....
        /*9830*/ 	.word	0xffffffff


	//   ....[223]....
        /*9834*/ 	.word	0xffffffff


	//   ....[224]....
        /*9838*/ 	.word	0xffffffff


	//   ....[225]....
        /*983c*/ 	.word	0xffffffff


	//   ....[226]....
        /*9840*/ 	.word	0xffffffff


	//   ....[227]....
        /*9844*/ 	.word	0xffffffff


	//   ....[228]....
        /*9848*/ 	.word	0xffffffff


	//   ....[229]....
        /*984c*/ 	.word	0xffffffff


	//   ....[230]....
        /*9850*/ 	.word	0xffffffff


	//   ....[231]....
        /*9854*/ 	.word	0xffffffff


	//   ....[232]....
        /*9858*/ 	.word	0xffffffff


	//   ....[233]....
        /*985c*/ 	.word	0xffffffff


	//   ....[234]....
        /*9860*/ 	.word	0xffffffff


	//   ....[235]....
        /*9864*/ 	.word	0xffffffff


	//   ....[236]....
        /*9868*/ 	.word	0xffffffff


	//   ....[237]....
        /*986c*/ 	.word	0xffffffff


	//   ....[238]....
        /*9870*/ 	.word	0xffffffff


	//   ....[239]....
        /*9874*/ 	.word	0xffffffff


	//   ....[240]....
        /*9878*/ 	.word	0xffffffff


	//   ....[241]....
        /*987c*/ 	.word	0xffffffff


	//   ....[242]....
        /*9880*/ 	.word	0xffffffff


	//   ....[243]....
        /*9884*/ 	.word	0xffffffff


	//   ....[244]....
        /*9888*/ 	.word	0xffffffff


	//   ....[245]....
        /*988c*/ 	.word	0xffffffff


	//   ....[246]....
        /*9890*/ 	.word	0xffffffff


	//   ....[247]....
        /*9894*/ 	.word	0xffffffff


	//   ....[248]....
        /*9898*/ 	.word	0xffffffff


	//   ....[249]....
        /*989c*/ 	.word	0xffffffff


	//   ....[250]....
        /*98a0*/ 	.word	0xffffffff


	//   ....[251]....
        /*98a4*/ 	.word	0xffffffff


	//   ....[252]....
        /*98a8*/ 	.word	0xffffffff


	//   ....[253]....
        /*98ac*/ 	.word	0xffffffff


	//   ....[254]....
        /*98b0*/ 	.word	0xffffffff


	//   ....[255]....
        /*98b4*/ 	.word	0xffffffff


	//   ....[0]....
        /*98b8*/ 	.word	0xffffffff


	//   ....[1]....
        /*98bc*/ 	.word	0xffffffff


	//   ....[2]....
        /*98c0*/ 	.word	0xffffffff


	//   ....[3]....
        /*98c4*/ 	.word	0xffffffff


	//   ....[4]....
        /*98c8*/ 	.word	0xffffffff


	//   ....[5]....
        /*98cc*/ 	.word	0xffffffff


	//   ....[6]....
        /*98d0*/ 	.word	0xffffffff


	//   ....[7]....
        /*98d4*/ 	.word	0xffffffff


	//   ....[8]....
        /*98d8*/ 	.word	0xffffffff


	//   ....[9]....
        /*98dc*/ 	.word	0xffffffff


	//   ....[10]....
        /*98e0*/ 	.word	0xffffffff


	//   ....[11]....
        /*98e4*/ 	.word	0xffffffff


	//   ....[12]....
        /*98e8*/ 	.word	0xffffffff


	//   ....[13]....
        /*98ec*/ 	.word	0xffffffff


	//   ....[14]....
        /*98f0*/ 	.word	0xffffffff


	//   ....[15]....
        /*98f4*/ 	.word	0xffffffff


	//   ....[16]....
        /*98f8*/ 	.word	0xffffffff


	//   ....[17]....
        /*98fc*/ 	.word	0xffffffff


	//   ....[18]....
        /*9900*/ 	.word	0xffffffff


	//   ....[19]....
        /*9904*/ 	.word	0xffffffff


	//   ....[20]....
        /*9908*/ 	.word	0xffffffff


	//   ....[21]....
        /*990c*/ 	.word	0xffffffff


	//   ....[22]....
        /*9910*/ 	.word	0xffffffff


	//   ....[23]....
        /*9914*/ 	.word	0xffffffff


	//   ....[24]....
        /*9918*/ 	.word	0xffffffff


	//   ....[25]....
        /*991c*/ 	.word	0xffffffff


	//   ....[26]....
        /*9920*/ 	.word	0xffffffff


	//   ....[27]....
        /*9924*/ 	.word	0xffffffff


	//   ....[28]....
        /*9928*/ 	.word	0xffffffff


	//   ....[29]....
        /*992c*/ 	.word	0xffffffff


	//   ....[30]....
        /*9930*/ 	.word	0xffffffff


	//   ....[31]....
        /*9934*/ 	.word	0xffffffff


	//   ....[32]....
        /*9938*/ 	.word	0xffffffff


	//   ....[33]....
        /*993c*/ 	.word	0xffffffff


	//   ....[34]....
        /*9940*/ 	.word	0xffffffff


	//   ....[35]....
        /*9944*/ 	.word	0xffffffff


	//   ....[36]....
        /*9948*/ 	.word	0xffffffff


	//   ....[37]....
        /*994c*/ 	.word	0xffffffff


	//   ....[38]....
        /*9950*/ 	.word	0xffffffff


	//   ....[39]....
        /*9954*/ 	.word	0xffffffff


	//   ....[40]....
        /*9958*/ 	.word	0xffffffff


	//   ....[41]....
        /*995c*/ 	.word	0xffffffff


	//   ....[42]....
        /*9960*/ 	.word	0xffffffff


	//   ....[43]....
        /*9964*/ 	.word	0xffffffff


	//   ....[44]....
        /*9968*/ 	.word	0xffffffff


	//   ....[45]....
        /*996c*/ 	.word	0xffffffff


	//   ....[46]....
        /*9970*/ 	.word	0xffffffff


	//   ....[47]....
        /*9974*/ 	.word	0xffffffff


	//   ....[48]....
        /*9978*/ 	.word	0xffffffff


	//   ....[49]....
        /*997c*/ 	.word	0xffffffff


	//   ....[50]....
        /*9980*/ 	.word	0xffffffff


	//   ....[51]....
        /*9984*/ 	.word	0xffffffff


	//   ....[52]....
        /*9988*/ 	.word	0xffffffff


	//   ....[53]....
        /*998c*/ 	.word	0xffffffff


	//   ....[54]....
        /*9990*/ 	.word	0xffffffff


	//   ....[55]....
        /*9994*/ 	.word	0xffffffff


	//   ....[56]....
        /*9998*/ 	.word	0xffffffff


	//   ....[57]....
        /*999c*/ 	.word	0xffffffff


	//   ....[58]....
        /*99a0*/ 	.word	0xffffffff


	//   ....[59]....
        /*99a4*/ 	.word	0xffffffff


	//   ....[60]....
        /*99a8*/ 	.word	0xffffffff


	//   ....[61]....
        /*99ac*/ 	.word	0xffffffff


	//   ....[62]....
        /*99b0*/ 	.word	0xffffffff


	//   ....[63]....
        /*99b4*/ 	.word	0xffffffff


	//   ....[64]....
        /*99b8*/ 	.word	0xffffffff


	//   ....[65]....
        /*99bc*/ 	.word	0xffffffff


	//   ....[66]....
        /*99c0*/ 	.word	0xffffffff


	//   ....[67]....
        /*99c4*/ 	.word	0xffffffff


	//   ....[68]....
        /*99c8*/ 	.word	0xffffffff


	//   ....[69]....
        /*99cc*/ 	.word	0xffffffff


	//   ....[70]....
        /*99d0*/ 	.word	0xffffffff


	//   ....[71]....
        /*99d4*/ 	.word	0xffffffff


	//   ....[72]....
        /*99d8*/ 	.word	0xffffffff


	//   ....[73]....
        /*99dc*/ 	.word	0xffffffff


	//   ....[74]....
        /*99e0*/ 	.word	0xffffffff


	//   ....[75]....
        /*99e4*/ 	.word	0xffffffff


	//   ....[76]....
        /*99e8*/ 	.word	0xffffffff


	//   ....[77]....
        /*99ec*/ 	.word	0xffffffff


	//   ....[78]....
        /*99f0*/ 	.word	0xffffffff


	//   ....[79]....
        /*99f4*/ 	.word	0xffffffff


	//   ....[80]....
        /*99f8*/ 	.word	0xffffffff


	//   ....[81]....
        /*99fc*/ 	.word	0xffffffff


	//   ....[82]....
        /*9a00*/ 	.word	0xffffffff


	//   ....[83]....
        /*9a04*/ 	.word	0xffffffff


	//   ....[84]....
        /*9a08*/ 	.word	0xffffffff


	//   ....[85]....
        /*9a0c*/ 	.word	0xffffffff


	//   ....[86]....
        /*9a10*/ 	.word	0xffffffff


	//   ....[87]....
        /*9a14*/ 	.word	0xffffffff


	//   ....[88]....
        /*9a18*/ 	.word	0xffffffff


	//   ....[89]....
        /*9a1c*/ 	.word	0xffffffff


	//   ....[90]....
        /*9a20*/ 	.word	0xffffffff


	//   ....[91]....
        /*9a24*/ 	.word	0xffffffff


	//   ....[92]....
        /*9a28*/ 	.word	0xffffffff


	//   ....[93]....
        /*9a2c*/ 	.word	0xffffffff


	//   ....[94]....
        /*9a30*/ 	.word	0xffffffff


	//   ....[95]....
        /*9a34*/ 	.word	0xffffffff


	//   ....[96]....
        /*9a38*/ 	.word	0xffffffff


	//   ....[97]....
        /*9a3c*/ 	.word	0xffffffff


	//   ....[98]....
        /*9a40*/ 	.word	0xffffffff


	//   ....[99]....
        /*9a44*/ 	.word	0xffffffff


	//   ....[100]....
        /*9a48*/ 	.word	0xffffffff


	//   ....[101]....
        /*9a4c*/ 	.word	0xffffffff


	//   ....[102]....
        /*9a50*/ 	.word	0xffffffff


	//   ....[103]....
        /*9a54*/ 	.word	0xffffffff


	//   ....[104]....
        /*9a58*/ 	.word	0xffffffff


	//   ....[105]....
        /*9a5c*/ 	.word	0xffffffff


	//   ....[106]....
        /*9a60*/ 	.word	0xffffffff


	//   ....[107]....
        /*9a64*/ 	.word	0xffffffff


	//   ....[108]....
        /*9a68*/ 	.word	0xffffffff


	//   ....[109]....
        /*9a6c*/ 	.word	0xffffffff


	//   ....[110]....
        /*9a70*/ 	.word	0xffffffff


	//   ....[111]....
        /*9a74*/ 	.word	0xffffffff


	//   ....[112]....
        /*9a78*/ 	.word	0xffffffff


	//   ....[113]....
        /*9a7c*/ 	.word	0xffffffff


	//   ....[114]....
        /*9a80*/ 	.word	0xffffffff


	//   ....[115]....
        /*9a84*/ 	.word	0xffffffff


	//   ....[116]....
        /*9a88*/ 	.word	0xffffffff


	//   ....[117]....
        /*9a8c*/ 	.word	0xffffffff


	//   ....[118]....
        /*9a90*/ 	.word	0xffffffff


	//   ....[119]....
        /*9a94*/ 	.word	0xffffffff


	//   ....[120]....
        /*9a98*/ 	.word	0xffffffff


	//   ....[121]....
        /*9a9c*/ 	.word	0xffffffff


	//   ....[122]....
        /*9aa0*/ 	.word	0xffffffff


	//   ....[123]....
        /*9aa4*/ 	.word	0xffffffff


	//   ....[124]....
        /*9aa8*/ 	.word	0xffffffff


	//   ....[125]....
        /*9aac*/ 	.word	0xffffffff


	//   ....[126]....
        /*9ab0*/ 	.word	0xffffffff


	//   ....[127]....
        /*9ab4*/ 	.word	0xffffffff


	//   ....[128]....
        /*9ab8*/ 	.word	0xffffffff


	//   ....[129]....
        /*9abc*/ 	.word	0xffffffff


	//   ....[130]....
        /*9ac0*/ 	.word	0xffffffff


	//   ....[131]....
        /*9ac4*/ 	.word	0xffffffff


	//   ....[132]....
        /*9ac8*/ 	.word	0xffffffff


	//   ....[133]....
        /*9acc*/ 	.word	0xffffffff


	//   ....[134]....
        /*9ad0*/ 	.word	0xffffffff


	//   ....[135]....
        /*9ad4*/ 	.word	0xffffffff


	//   ....[136]....
        /*9ad8*/ 	.word	0xffffffff


	//   ....[137]....
        /*9adc*/ 	.word	0xffffffff


	//   ....[138]....
        /*9ae0*/ 	.word	0xffffffff


	//   ....[139]....
        /*9ae4*/ 	.word	0xffffffff


	//   ....[140]....
        /*9ae8*/ 	.word	0xffffffff


	//   ....[141]....
        /*9aec*/ 	.word	0xffffffff


	//   ....[142]....
        /*9af0*/ 	.word	0xffffffff


	//   ....[143]....
        /*9af4*/ 	.word	0xffffffff


	//   ....[144]....
        /*9af8*/ 	.word	0xffffffff


	//   ....[145]....
        /*9afc*/ 	.word	0xffffffff


	//   ....[146]....
        /*9b00*/ 	.word	0xffffffff


	//   ....[147]....
        /*9b04*/ 	.word	0xffffffff


	//   ....[148]....
        /*9b08*/ 	.word	0xffffffff


	//   ....[149]....
        /*9b0c*/ 	.word	0xffffffff


	//   ....[150]....
        /*9b10*/ 	.word	0xffffffff


	//   ....[151]....
        /*9b14*/ 	.word	0xffffffff


	//   ....[152]....
        /*9b18*/ 	.word	0xffffffff


	//   ....[153]....
        /*9b1c*/ 	.word	0xffffffff


	//   ....[154]....
        /*9b20*/ 	.word	0xffffffff


	//   ....[155]....
        /*9b24*/ 	.word	0xffffffff


	//   ....[156]....
        /*9b28*/ 	.word	0xffffffff


	//   ....[157]....
        /*9b2c*/ 	.word	0xffffffff


	//   ....[158]....
        /*9b30*/ 	.word	0xffffffff


	//   ....[159]....
        /*9b34*/ 	.word	0xffffffff


	//   ....[160]....
        /*9b38*/ 	.word	0xffffffff


	//   ....[161]....
        /*9b3c*/ 	.word	0xffffffff


	//   ....[162]....
        /*9b40*/ 	.word	0xffffffff


	//   ....[163]....
        /*9b44*/ 	.word	0xffffffff


	//   ....[164]....
        /*9b48*/ 	.word	0xffffffff


	//   ....[165]....
        /*9b4c*/ 	.word	0xffffffff


	//   ....[166]....
        /*9b50*/ 	.word	0xffffffff


	//   ....[167]....
        /*9b54*/ 	.word	0xffffffff


	//   ....[168]....
        /*9b58*/ 	.word	0xffffffff


	//   ....[169]....
        /*9b5c*/ 	.word	0xffffffff


	//   ....[170]....
        /*9b60*/ 	.word	0xffffffff


	//   ....[171]....
        /*9b64*/ 	.word	0xffffffff


	//   ....[172]....
        /*9b68*/ 	.word	0xffffffff


	//   ....[173]....
        /*9b6c*/ 	.word	0xffffffff


	//   ....[174]....
        /*9b70*/ 	.word	0xffffffff


	//   ....[175]....
        /*9b74*/ 	.word	0xffffffff


	//   ....[176]....
        /*9b78*/ 	.word	0xffffffff


	//   ....[177]....
        /*9b7c*/ 	.word	0xffffffff


	//   ....[178]....
        /*9b80*/ 	.word	0xffffffff


	//   ....[179]....
        /*9b84*/ 	.word	0xffffffff


	//   ....[180]....
        /*9b88*/ 	.word	0xffffffff


	//   ....[181]....
        /*9b8c*/ 	.word	0xffffffff


	//   ....[182]....
        /*9b90*/ 	.word	0xffffffff


	//   ....[183]....
        /*9b94*/ 	.word	0xffffffff


	//   ....[184]....
        /*9b98*/ 	.word	0xffffffff


	//   ....[185]....
        /*9b9c*/ 	.word	0xffffffff


	//   ....[186]....
        /*9ba0*/ 	.word	0xffffffff


	//   ....[187]....
        /*9ba4*/ 	.word	0xffffffff


	//   ....[188]....
        /*9ba8*/ 	.word	0xffffffff


	//   ....[189]....
        /*9bac*/ 	.word	0xffffffff


	//   ....[190]....
        /*9bb0*/ 	.word	0xffffffff


	//   ....[191]....
        /*9bb4*/ 	.word	0xffffffff


	//   ....[192]....
        /*9bb8*/ 	.word	0xffffffff


	//   ....[193]....
        /*9bbc*/ 	.word	0xffffffff


	//   ....[194]....
        /*9bc0*/ 	.word	0xffffffff


	//   ....[195]....
        /*9bc4*/ 	.word	0xffffffff


	//   ....[196]....
        /*9bc8*/ 	.word	0xffffffff


	//   ....[197]....
        /*9bcc*/ 	.word	0xffffffff


	//   ....[198]....
        /*9bd0*/ 	.word	0xffffffff


	//   ....[199]....
        /*9bd4*/ 	.word	0xffffffff


	//   ....[200]....
        /*9bd8*/ 	.word	0xffffffff


	//   ....[201]....
        /*9bdc*/ 	.word	0xffffffff


	//   ....[202]....
        /*9be0*/ 	.word	0xffffffff


	//   ....[203]....
        /*9be4*/ 	.word	0xffffffff


	//   ....[204]....
        /*9be8*/ 	.word	0xffffffff


	//   ....[205]....
        /*9bec*/ 	.word	0xffffffff


	//   ....[206]....
        /*9bf0*/ 	.word	0xffffffff


	//   ....[207]....
        /*9bf4*/ 	.word	0xffffffff


	//   ....[208]....
        /*9bf8*/ 	.word	0xffffffff


	//   ....[209]....
        /*9bfc*/ 	.word	0xffffffff


	//   ....[210]....
        /*9c00*/ 	.word	0xffffffff


	//   ....[211]....
        /*9c04*/ 	.word	0xffffffff


	//   ....[212]....
        /*9c08*/ 	.word	0xffffffff


	//   ....[213]....
        /*9c0c*/ 	.word	0xffffffff


	//   ....[214]....
        /*9c10*/ 	.word	0xffffffff


	//   ....[215]....
        /*9c14*/ 	.word	0xffffffff


	//   ....[216]....
        /*9c18*/ 	.word	0xffffffff


	//   ....[217]....
        /*9c1c*/ 	.word	0xffffffff


	//   ....[218]....
        /*9c20*/ 	.word	0xffffffff


	//   ....[219]....
        /*9c24*/ 	.word	0xffffffff


	//   ....[220]....
        /*9c28*/ 	.word	0xffffffff


	//   ....[221]....
        /*9c2c*/ 	.word	0xffffffff


	//   ....[222]....
        /*9c30*/ 	.word	0xffffffff


	//   ....[223]....
        /*9c34*/ 	.word	0xffffffff


	//   ....[224]....
        /*9c38*/ 	.word	0xffffffff


	//   ....[225]....
        /*9c3c*/ 	.word	0xffffffff


	//   ....[226]....
        /*9c40*/ 	.word	0xffffffff


	//   ....[227]....
        /*9c44*/ 	.word	0xffffffff


	//   ....[228]....
        /*9c48*/ 	.word	0xffffffff


	//   ....[229]....
        /*9c4c*/ 	.word	0xffffffff


	//   ....[230]....
        /*9c50*/ 	.word	0xffffffff


	//   ....[231]....
        /*9c54*/ 	.word	0xffffffff


	//   ....[232]....
        /*9c58*/ 	.word	0xffffffff


	//   ....[233]....
        /*9c5c*/ 	.word	0xffffffff


	//   ....[234]....
        /*9c60*/ 	.word	0xffffffff


	//   ....[235]....
        /*9c64*/ 	.word	0xffffffff


	//   ....[236]....
        /*9c68*/ 	.word	0xffffffff


	//   ....[237]....
        /*9c6c*/ 	.word	0xffffffff


	//   ....[238]....
        /*9c70*/ 	.word	0xffffffff


	//   ....[239]....
        /*9c74*/ 	.word	0xffffffff


	//   ....[240]....
        /*9c78*/ 	.word	0xffffffff


	//   ....[241]....
        /*9c7c*/ 	.word	0xffffffff


	//   ....[242]....
        /*9c80*/ 	.word	0xffffffff


	//   ....[243]....
        /*9c84*/ 	.word	0xffffffff


	//   ....[244]....
        /*9c88*/ 	.word	0xffffffff


	//   ....[245]....
        /*9c8c*/ 	.word	0xffffffff


	//   ....[246]....
        /*9c90*/ 	.word	0xffffffff


	//   ....[247]....
        /*9c94*/ 	.word	0xffffffff


	//   ....[248]....
        /*9c98*/ 	.word	0xffffffff


	//   ....[249]....
        /*9c9c*/ 	.word	0xffffffff


	//   ....[250]....
        /*9ca0*/ 	.word	0xffffffff


	//   ....[251]....
        /*9ca4*/ 	.word	0xffffffff


	//   ....[252]....
        /*9ca8*/ 	.word	0xffffffff


	//   ....[253]....
        /*9cac*/ 	.word	0xffffffff


	//   ....[254]....
        /*9cb0*/ 	.word	0xffffffff


	//   ....[255]....
        /*9cb4*/ 	.word	0xffffffff


	//   ....[0]....
        /*9cb8*/ 	.word	0xffffffff


	//   ....[1]....
        /*9cbc*/ 	.word	0xffffffff


	//   ....[2]....
        /*9cc0*/ 	.word	0xffffffff


	//   ....[3]....
        /*9cc4*/ 	.word	0xffffffff


	//   ....[4]....
        /*9cc8*/ 	.word	0xffffffff


	//   ....[5]....
        /*9ccc*/ 	.word	0xffffffff


	//   ....[6]....
        /*9cd0*/ 	.word	0xffffffff


	//   ....[7]....
        /*9cd4*/ 	.word	0xffffffff


	//   ....[8]....
        /*9cd8*/ 	.word	0xffffffff


	//   ....[9]....
        /*9cdc*/ 	.word	0xffffffff


	//   ....[10]....
        /*9ce0*/ 	.word	0xffffffff


	//   ....[11]....
        /*9ce4*/ 	.word	0xffffffff


	//   ....[12]....
        /*9ce8*/ 	.word	0xffffffff


	//   ....[13]....
        /*9cec*/ 	.word	0xffffffff


	//   ....[14]....
        /*9cf0*/ 	.word	0xffffffff


	//   ....[15]....
        /*9cf4*/ 	.word	0xffffffff


	//   ....[16]....
        /*9cf8*/ 	.word	0xffffffff


	//   ....[17]....
        /*9cfc*/ 	.word	0xffffffff


	//   ....[18]....
        /*9d00*/ 	.word	0xffffffff


	//   ....[19]....
        /*9d04*/ 	.word	0xffffffff


	//   ....[20]....
        /*9d08*/ 	.word	0xffffffff


	//   ....[21]....
        /*9d0c*/ 	.word	0xffffffff


	//   ....[22]....
        /*9d10*/ 	.word	0xffffffff


	//   ....[23]....
        /*9d14*/ 	.word	0xffffffff


	//   ....[24]....
        /*9d18*/ 	.word	0xffffffff


	//   ....[25]....
        /*9d1c*/ 	.word	0xffffffff


	//   ....[26]....
        /*9d20*/ 	.word	0xffffffff


	//   ....[27]....
        /*9d24*/ 	.word	0xffffffff


	//   ....[28]....
        /*9d28*/ 	.word	0xffffffff


	//   ....[29]....
        /*9d2c*/ 	.word	0xffffffff


	//   ....[30]....
        /*9d30*/ 	.word	0xffffffff


	//   ....[31]....
        /*9d34*/ 	.word	0xffffffff


	//   ....[32]....
        /*9d38*/ 	.word	0xffffffff


	//   ....[33]....
        /*9d3c*/ 	.word	0xffffffff


	//   ....[34]....
        /*9d40*/ 	.word	0xffffffff


	//   ....[35]....
        /*9d44*/ 	.word	0xffffffff


	//   ....[36]....
        /*9d48*/ 	.word	0xffffffff


	//   ....[37]....
        /*9d4c*/ 	.word	0xffffffff


	//   ....[38]....
        /*9d50*/ 	.word	0xffffffff


	//   ....[39]....
        /*9d54*/ 	.word	0xffffffff


	//   ....[40]....
        /*9d58*/ 	.word	0xffffffff


	//   ....[41]....
        /*9d5c*/ 	.word	0xffffffff


	//   ....[42]....
        /*9d60*/ 	.word	0xffffffff


	//   ....[43]....
        /*9d64*/ 	.word	0xffffffff


	//   ....[44]....
        /*9d68*/ 	.word	0xffffffff


	//   ....[45]....
        /*9d6c*/ 	.word	0xffffffff


	//   ....[46]....
        /*9d70*/ 	.word	0xffffffff


	//   ....[47]....
        /*9d74*/ 	.word	0xffffffff


	//   ....[48]....
        /*9d78*/ 	.word	0xffffffff


	//   ....[49]....
        /*9d7c*/ 	.word	0xffffffff


	//   ....[50]....
        /*9d80*/ 	.word	0xffffffff


	//   ....[51]....
        /*9d84*/ 	.word	0xffffffff


	//   ....[52]....
        /*9d88*/ 	.word	0xffffffff


	//   ....[53]....
        /*9d8c*/ 	.word	0xffffffff


	//   ....[54]....
        /*9d90*/ 	.word	0xffffffff


	//   ....[55]....
        /*9d94*/ 	.word	0xffffffff


	//   ....[56]....
        /*9d98*/ 	.word	0xffffffff


	//   ....[57]....
        /*9d9c*/ 	.word	0xffffffff


	//   ....[58]....
        /*9da0*/ 	.word	0xffffffff


	//   ....[59]....
        /*9da4*/ 	.word	0xffffffff


	//   ....[60]....
        /*9da8*/ 	.word	0xffffffff


	//   ....[61]....
        /*9dac*/ 	.word	0xffffffff


	//   ....[62]....
        /*9db0*/ 	.word	0xffffffff


	//   ....[63]....
        /*9db4*/ 	.word	0xffffffff


	//   ....[64]....
        /*9db8*/ 	.word	0xffffffff


	//   ....[65]....
        /*9dbc*/ 	.word	0xffffffff


	//   ....[66]....
        /*9dc0*/ 	.word	0xffffffff


	//   ....[67]....
        /*9dc4*/ 	.word	0xffffffff


	//   ....[68]....
        /*9dc8*/ 	.word	0xffffffff


	//   ....[69]....
        /*9dcc*/ 	.word	0xffffffff


	//   ....[70]....
        /*9dd0*/ 	.word	0xffffffff


	//   ....[71]....
        /*9dd4*/ 	.word	0xffffffff


	//   ....[72]....
        /*9dd8*/ 	.word	0xffffffff


	//   ....[73]....
        /*9ddc*/ 	.word	0xffffffff


	//   ....[74]....
        /*9de0*/ 	.word	0xffffffff


	//   ....[75]....
        /*9de4*/ 	.word	0xffffffff


	//   ....[76]....
        /*9de8*/ 	.word	0xffffffff


	//   ....[77]....
        /*9dec*/ 	.word	0xffffffff


	//   ....[78]....
        /*9df0*/ 	.word	0xffffffff


	//   ....[79]....
        /*9df4*/ 	.word	0xffffffff


	//   ....[80]....
        /*9df8*/ 	.word	0xffffffff


	//   ....[81]....
        /*9dfc*/ 	.word	0xffffffff


	//   ....[82]....
        /*9e00*/ 	.word	0xffffffff


	//   ....[83]....
        /*9e04*/ 	.word	0xffffffff


	//   ....[84]....
        /*9e08*/ 	.word	0xffffffff


	//   ....[85]....
        /*9e0c*/ 	.word	0xffffffff


	//   ....[86]....
        /*9e10*/ 	.word	0xffffffff


	//   ....[87]....
        /*9e14*/ 	.word	0xffffffff


	//   ....[88]....
        /*9e18*/ 	.word	0xffffffff


	//   ....[89]....
        /*9e1c*/ 	.word	0xffffffff


	//   ....[90]....
        /*9e20*/ 	.word	0xffffffff


	//   ....[91]....
        /*9e24*/ 	.word	0xffffffff


	//   ....[92]....
        /*9e28*/ 	.word	0xffffffff


	//   ....[93]....
        /*9e2c*/ 	.word	0xffffffff


	//   ....[94]....
        /*9e30*/ 	.word	0xffffffff


	//   ....[95]....
        /*9e34*/ 	.word	0xffffffff


	//   ....[96]....
        /*9e38*/ 	.word	0xffffffff


	//   ....[97]....
        /*9e3c*/ 	.word	0xffffffff


	//   ....[98]....
        /*9e40*/ 	.word	0xffffffff


	//   ....[99]....
        /*9e44*/ 	.word	0xffffffff


	//   ....[100]....
        /*9e48*/ 	.word	0xffffffff


	//   ....[101]....
        /*9e4c*/ 	.word	0xffffffff


	//   ....[102]....
        /*9e50*/ 	.word	0xffffffff


	//   ....[103]....
        /*9e54*/ 	.word	0xffffffff


	//   ....[104]....
        /*9e58*/ 	.word	0xffffffff


	//   ....[105]....
        /*9e5c*/ 	.word	0xffffffff


	//   ....[106]....
        /*9e60*/ 	.word	0xffffffff


	//   ....[107]....
        /*9e64*/ 	.word	0xffffffff


	//   ....[108]....
        /*9e68*/ 	.word	0xffffffff


	//   ....[109]....
        /*9e6c*/ 	.word	0xffffffff


	//   ....[110]....
        /*9e70*/ 	.word	0xffffffff


	//   ....[111]....
        /*9e74*/ 	.word	0xffffffff


	//   ....[112]....
        /*9e78*/ 	.word	0xffffffff


	//   ....[113]....
        /*9e7c*/ 	.word	0xffffffff


	//   ....[114]....
        /*9e80*/ 	.word	0xffffffff


	//   ....[115]....
        /*9e84*/ 	.word	0xffffffff


	//   ....[116]....
        /*9e88*/ 	.word	0xffffffff


	//   ....[117]....
        /*9e8c*/ 	.word	0xffffffff


	//   ....[118]....
        /*9e90*/ 	.word	0xffffffff


	//   ....[119]....
        /*9e94*/ 	.word	0xffffffff


	//   ....[120]....
        /*9e98*/ 	.word	0xffffffff


	//   ....[121]....
        /*9e9c*/ 	.word	0xffffffff


	//   ....[122]....
        /*9ea0*/ 	.word	0xffffffff


	//   ....[123]....
        /*9ea4*/ 	.word	0xffffffff


	//   ....[124]....
        /*9ea8*/ 	.word	0xffffffff


	//   ....[125]....
        /*9eac*/ 	.word	0xffffffff


	//   ....[126]....
        /*9eb0*/ 	.word	0xffffffff


	//   ....[127]....
        /*9eb4*/ 	.word	0xffffffff


	//   ....[128]....
        /*9eb8*/ 	.word	0xffffffff


	//   ....[129]....
        /*9ebc*/ 	.word	0xffffffff


	//   ....[130]....
        /*9ec0*/ 	.word	0xffffffff


	//   ....[131]....
        /*9ec4*/ 	.word	0xffffffff


	//   ....[132]....
        /*9ec8*/ 	.word	0xffffffff


	//   ....[133]....
        /*9ecc*/ 	.word	0xffffffff


	//   ....[134]....
        /*9ed0*/ 	.word	0xffffffff


	//   ....[135]....
        /*9ed4*/ 	.word	0xffffffff


	//   ....[136]....
        /*9ed8*/ 	.word	0xffffffff


	//   ....[137]....
        /*9edc*/ 	.word	0xffffffff


	//   ....[138]....
        /*9ee0*/ 	.word	0xffffffff


	//   ....[139]....
        /*9ee4*/ 	.word	0xffffffff


	//   ....[140]....
        /*9ee8*/ 	.word	0xffffffff


	//   ....[141]....
        /*9eec*/ 	.word	0xffffffff


	//   ....[142]....
        /*9ef0*/ 	.word	0xffffffff


	//   ....[143]....
        /*9ef4*/ 	.word	0xffffffff


	//   ....[144]....
        /*9ef8*/ 	.word	0xffffffff


	//   ....[145]....
        /*9efc*/ 	.word	0xffffffff


	//   ....[146]....
        /*9f00*/ 	.word	0xffffffff


	//   ....[147]....
        /*9f04*/ 	.word	0xffffffff


	//   ....[148]....
        /*9f08*/ 	.word	0xffffffff


	//   ....[149]....
        /*9f0c*/ 	.word	0xffffffff


	//   ....[150]....
        /*9f10*/ 	.word	0xffffffff


	//   ....[151]....
        /*9f14*/ 	.word	0xffffffff


	//   ....[152]....
        /*9f18*/ 	.word	0xffffffff


	//   ....[153]....
        /*9f1c*/ 	.word	0xffffffff


	//   ....[154]....
        /*9f20*/ 	.word	0xffffffff


	//   ....[155]....
        /*9f24*/ 	.word	0xffffffff


	//   ....[156]....
        /*9f28*/ 	.word	0xffffffff


	//   ....[157]....
        /*9f2c*/ 	.word	0xffffffff


	//   ....[158]....
        /*9f30*/ 	.word	0xffffffff


	//   ....[159]....
        /*9f34*/ 	.word	0xffffffff


	//   ....[160]....
        /*9f38*/ 	.word	0xffffffff


	//   ....[161]....
        /*9f3c*/ 	.word	0xffffffff


	//   ....[162]....
        /*9f40*/ 	.word	0xffffffff


	//   ....[163]....
        /*9f44*/ 	.word	0xffffffff


	//   ....[164]....
        /*9f48*/ 	.word	0xffffffff


	//   ....[165]....
        /*9f4c*/ 	.word	0xffffffff


	//   ....[166]....
        /*9f50*/ 	.word	0xffffffff


	//   ....[167]....
        /*9f54*/ 	.word	0xffffffff


	//   ....[168]....
        /*9f58*/ 	.word	0xffffffff


	//   ....[169]....
        /*9f5c*/ 	.word	0xffffffff


	//   ....[170]....
        /*9f60*/ 	.word	0xffffffff


	//   ....[171]....
        /*9f64*/ 	.word	0xffffffff


	//   ....[172]....
        /*9f68*/ 	.word	0xffffffff


	//   ....[173]....
        /*9f6c*/ 	.word	0xffffffff


	//   ....[174]....
        /*9f70*/ 	.word	0xffffffff


	//   ....[175]....
        /*9f74*/ 	.word	0xffffffff


	//   ....[176]....
        /*9f78*/ 	.word	0xffffffff


	//   ....[177]....
        /*9f7c*/ 	.word	0xffffffff


	//   ....[178]....
        /*9f80*/ 	.word	0xffffffff


	//   ....[179]....
        /*9f84*/ 	.word	0xffffffff


	//   ....[180]....
        /*9f88*/ 	.word	0xffffffff


	//   ....[181]....
        /*9f8c*/ 	.word	0xffffffff


	//   ....[182]....
        /*9f90*/ 	.word	0xffffffff


	//   ....[183]....
        /*9f94*/ 	.word	0xffffffff


	//   ....[184]....
        /*9f98*/ 	.word	0xffffffff


	//   ....[185]....
        /*9f9c*/ 	.word	0xffffffff


	//   ....[186]....
        /*9fa0*/ 	.word	0xffffffff


	//   ....[187]....
        /*9fa4*/ 	.word	0xffffffff


	//   ....[188]....
        /*9fa8*/ 	.word	0xffffffff


	//   ....[189]....
        /*9fac*/ 	.word	0xffffffff


	//   ....[190]....
        /*9fb0*/ 	.word	0xffffffff


	//   ....[191]....
        /*9fb4*/ 	.word	0xffffffff


	//   ....[192]....
        /*9fb8*/ 	.word	0xffffffff


	//   ....[193]....
        /*9fbc*/ 	.word	0xffffffff


	//   ....[194]....
        /*9fc0*/ 	.word	0xffffffff


	//   ....[195]....
        /*9fc4*/ 	.word	0xffffffff


	//   ....[196]....
        /*9fc8*/ 	.word	0xffffffff


	//   ....[197]....
        /*9fcc*/ 	.word	0xffffffff


	//   ....[198]....
        /*9fd0*/ 	.word	0xffffffff


	//   ....[199]....
        /*9fd4*/ 	.word	0xffffffff


	//   ....[200]....
        /*9fd8*/ 	.word	0xffffffff


	//   ....[201]....
        /*9fdc*/ 	.word	0xffffffff


	//   ....[202]....
        /*9fe0*/ 	.word	0xffffffff


	//   ....[203]....
        /*9fe4*/ 	.word	0xffffffff


	//   ....[204]....
        /*9fe8*/ 	.word	0xffffffff


	//   ....[205]....
        /*9fec*/ 	.word	0xffffffff


	//   ....[206]....
        /*9ff0*/ 	.word	0xffffffff


	//   ....[207]....
        /*9ff4*/ 	.word	0xffffffff


	//   ....[208]....
        /*9ff8*/ 	.word	0xffffffff


	//   ....[209]....
        /*9ffc*/ 	.word	0xffffffff


	//   ....[210]....
        /*a000*/ 	.word	0xffffffff


	//   ....[211]....
        /*a004*/ 	.word	0xffffffff


	//   ....[212]....
        /*a008*/ 	.word	0xffffffff


	//   ....[213]....
        /*a00c*/ 	.word	0xffffffff


	//   ....[214]....
        /*a010*/ 	.word	0xffffffff


	//   ....[215]....
        /*a014*/ 	.word	0xffffffff


	//   ....[216]....
        /*a018*/ 	.word	0xffffffff


	//   ....[217]....
        /*a01c*/ 	.word	0xffffffff


	//   ....[218]....
        /*a020*/ 	.word	0xffffffff


	//   ....[219]....
        /*a024*/ 	.word	0xffffffff


	//   ....[220]....
        /*a028*/ 	.word	0xffffffff


	//   ....[221]....
        /*a02c*/ 	.word	0xffffffff


	//   ....[222]....
        /*a030*/ 	.word	0xffffffff


	//   ....[223]....
        /*a034*/ 	.word	0xffffffff


	//   ....[224]....
        /*a038*/ 	.word	0xffffffff


	//   ....[225]....
        /*a03c*/ 	.word	0xffffffff


	//   ....[226]....
        /*a040*/ 	.word	0xffffffff


	//   ....[227]....
        /*a044*/ 	.word	0xffffffff


	//   ....[228]....
        /*a048*/ 	.word	0xffffffff


	//   ....[229]....
        /*a04c*/ 	.word	0xffffffff


	//   ....[230]....
        /*a050*/ 	.word	0xffffffff


	//   ....[231]....
        /*a054*/ 	.word	0xffffffff


	//   ....[232]....
        /*a058*/ 	.word	0xffffffff


	//   ....[233]....
        /*a05c*/ 	.word	0xffffffff


	//   ....[234]....
        /*a060*/ 	.word	0xffffffff


	//   ....[235]....
        /*a064*/ 	.word	0xffffffff


	//   ....[236]....
        /*a068*/ 	.word	0xffffffff


	//   ....[237]....
        /*a06c*/ 	.word	0xffffffff


	//   ....[238]....
        /*a070*/ 	.word	0xffffffff


	//   ....[239]....
        /*a074*/ 	.word	0xffffffff


	//   ....[240]....
        /*a078*/ 	.word	0xffffffff


	//   ....[241]....
        /*a07c*/ 	.word	0xffffffff


	//   ....[242]....
        /*a080*/ 	.word	0xffffffff


	//   ....[243]....
        /*a084*/ 	.word	0xffffffff


	//   ....[244]....
        /*a088*/ 	.word	0xffffffff


	//   ....[245]....
        /*a08c*/ 	.word	0xffffffff


	//   ....[246]....
        /*a090*/ 	.word	0xffffffff


	//   ....[247]....
        /*a094*/ 	.word	0xffffffff


	//   ....[248]....
        /*a098*/ 	.word	0xffffffff


	//   ....[249]....
        /*a09c*/ 	.word	0xffffffff


	//   ....[250]....
        /*a0a0*/ 	.word	0xffffffff


	//   ....[251]....
        /*a0a4*/ 	.word	0xffffffff


	//   ....[252]....
        /*a0a8*/ 	.word	0xffffffff


	//   ....[253]....
        /*a0ac*/ 	.word	0xffffffff


	//   ....[254]....
        /*a0b0*/ 	.word	0xffffffff


	//   ....[255]....
        /*a0b4*/ 	.word	0xffffffff


	//----- nvinfo : EIATTR_COOP_GROUP_INSTR_OFFSETS
	.align		4
.L_1136:
        /*a0b8*/ 	.byte	0x04, 0x28
        /*a0ba*/ 	.short	(.L_1138 - .L_1137)


	//   ....[0]....
.L_1137:
        /*a0bc*/ 	.word	0x00014de0


	//   ....[1]....
        /*a0c0*/ 	.word	0x00014e00


	//   ....[2]....
        /*a0c4*/ 	.word	0x00014e40


	//   ....[3]....
        /*a0c8*/ 	.word	0x00014e70


	//   ....[4]....
        /*a0cc*/ 	.word	0x00014e80


	//   ....[5]....
        /*a0d0*/ 	.word	0x00014e90


	//   ....[6]....
        /*a0d4*/ 	.word	0x00014eb0


	//   ....[7]....
        /*a0d8*/ 	.word	0x00014ec0


	//   ....[8]....
        /*a0dc*/ 	.word	0x00014ef0


	//   ....[9]....
        /*a0e0*/ 	.word	0x00014f00


	//   ....[10]....
        /*a0e4*/ 	.word	0x00014f20


	//   ....[11]....
        /*a0e8*/ 	.word	0x00014f30


	//   ....[12]....
        /*a0ec*/ 	.word	0x00014f50


	//   ....[13]....
        /*a0f0*/ 	.word	0x00014f60


	//   ....[14]....
        /*a0f4*/ 	.word	0x00014f80


	//   ....[15]....
        /*a0f8*/ 	.word	0x00014f90


	//   ....[16]....
        /*a0fc*/ 	.word	0x00014fb0


	//   ....[17]....
        /*a100*/ 	.word	0x00014fc0


	//   ....[18]....
        /*a104*/ 	.word	0x00014fe0


	//   ....[19]....
        /*a108*/ 	.word	0x00014ff0


	//   ....[20]....
        /*a10c*/ 	.word	0x00015010


	//   ....[21]....
        /*a110*/ 	.word	0x00015020


	//   ....[22]....
        /*a114*/ 	.word	0x00015040


	//   ....[23]....
        /*a118*/ 	.word	0x00015050


	//   ....[24]....
        /*a11c*/ 	.word	0x00015070


	//   ....[25]....
        /*a120*/ 	.word	0x00015080


	//   ....[26]....
        /*a124*/ 	.word	0x000150a0


	//   ....[27]....
        /*a128*/ 	.word	0x000150b0


	//   ....[28]....
        /*a12c*/ 	.word	0x000150d0


	//   ....[29]....
        /*a130*/ 	.word	0x000150e0


	//   ....[30]....
        /*a134*/ 	.word	0x00015100


	//   ....[31]....
        /*a138*/ 	.word	0x00015110


	//   ....[32]....
        /*a13c*/ 	.word	0x00015130


	//   ....[33]....
        /*a140*/ 	.word	0x00015140


	//   ....[34]....
        /*a144*/ 	.word	0x00015160


	//   ....[35]....
        /*a148*/ 	.word	0x00015170


	//   ....[36]....
        /*a14c*/ 	.word	0x00015190


	//   ....[37]....
        /*a150*/ 	.word	0x000151a0


	//   ....[38]....
        /*a154*/ 	.word	0x000151c0


	//   ....[39]....
        /*a158*/ 	.word	0x000151d0


	//   ....[40]....
        /*a15c*/ 	.word	0x000151f0


	//   ....[41]....
        /*a160*/ 	.word	0x00015200


	//   ....[42]....
        /*a164*/ 	.word	0x00015220


	//   ....[43]....
        /*a168*/ 	.word	0x00015230


	//   ....[44]....
        /*a16c*/ 	.word	0x00015250


	//   ....[45]....
        /*a170*/ 	.word	0x00015260


	//   ....[46]....
        /*a174*/ 	.word	0x00015280


	//   ....[47]....
        /*a178*/ 	.word	0x00015290


	//   ....[48]....
        /*a17c*/ 	.word	0x000152b0


	//   ....[49]....
        /*a180*/ 	.word	0x000152c0


	//   ....[50]....
        /*a184*/ 	.word	0x000152e0


	//   ....[51]....
        /*a188*/ 	.word	0x000152f0


	//   ....[52]....
        /*a18c*/ 	.word	0x00015310


	//   ....[53]....
        /*a190*/ 	.word	0x00015320


	//   ....[54]....
        /*a194*/ 	.word	0x00015340


	//   ....[55]....
        /*a198*/ 	.word	0x00015350


	//   ....[56]....
        /*a19c*/ 	.word	0x00015370


	//   ....[57]....
        /*a1a0*/ 	.word	0x00015380


	//   ....[58]....
        /*a1a4*/ 	.word	0x000153a0


	//   ....[59]....
        /*a1a8*/ 	.word	0x000153b0


	//   ....[60]....
        /*a1ac*/ 	.word	0x000153d0


	//   ....[61]....
        /*a1b0*/ 	.word	0x000153e0


	//   ....[62]....
        /*a1b4*/ 	.word	0x00015400


	//   ....[63]....
        /*a1b8*/ 	.word	0x00015410


	//   ....[64]....
        /*a1bc*/ 	.word	0x00015430


	//   ....[65]....
        /*a1c0*/ 	.word	0x00015440


	//   ....[66]....
        /*a1c4*/ 	.word	0x00015460


	//   ....[67]....
        /*a1c8*/ 	.word	0x00015470


	//   ....[68]....
        /*a1cc*/ 	.word	0x00015490


	//   ....[69]....
        /*a1d0*/ 	.word	0x000154a0


	//   ....[70]....
        /*a1d4*/ 	.word	0x000154c0


	//   ....[71]....
        /*a1d8*/ 	.word	0x000154d0


	//   ....[72]....
        /*a1dc*/ 	.word	0x000154f0


	//   ....[73]....
        /*a1e0*/ 	.word	0x00015500


	//   ....[74]....
        /*a1e4*/ 	.word	0x00015520


	//   ....[75]....
        /*a1e8*/ 	.word	0x00015530


	//   ....[76]....
        /*a1ec*/ 	.word	0x00015550


	//   ....[77]....
        /*a1f0*/ 	.word	0x00015560


	//   ....[78]....
        /*a1f4*/ 	.word	0x00015580


	//   ....[79]....
        /*a1f8*/ 	.word	0x00015590


	//   ....[80]....
        /*a1fc*/ 	.word	0x000155b0


	//   ....[81]....
        /*a200*/ 	.word	0x000155c0


	//   ....[82]....
        /*a204*/ 	.word	0x000155e0


	//   ....[83]....
        /*a208*/ 	.word	0x000155f0


	//   ....[84]....
        /*a20c*/ 	.word	0x00015610


	//   ....[85]....
        /*a210*/ 	.word	0x00015620


	//   ....[86]....
        /*a214*/ 	.word	0x00015640


	//   ....[87]....
        /*a218*/ 	.word	0x00015650


	//   ....[88]....
        /*a21c*/ 	.word	0x00015670


	//   ....[89]....
        /*a220*/ 	.word	0x00015680


	//   ....[90]....
        /*a224*/ 	.word	0x000156a0


	//   ....[91]....
        /*a228*/ 	.word	0x000156b0


	//   ....[92]....
        /*a22c*/ 	.word	0x000156d0


	//   ....[93]....
        /*a230*/ 	.word	0x000156e0


	//   ....[94]....
        /*a234*/ 	.word	0x00015700


	//   ....[95]....
        /*a238*/ 	.word	0x00015710


	//   ....[96]....
        /*a23c*/ 	.word	0x00015730


	//   ....[97]....
        /*a240*/ 	.word	0x00015740


	//   ....[98]....
        /*a244*/ 	.word	0x00015760


	//   ....[99]....
        /*a248*/ 	.word	0x00015770


	//   ....[100]....
        /*a24c*/ 	.word	0x00015790


	//   ....[101]....
        /*a250*/ 	.word	0x000157a0


	//   ....[102]....
        /*a254*/ 	.word	0x000157c0


	//   ....[103]....
        /*a258*/ 	.word	0x000157d0


	//   ....[104]....
        /*a25c*/ 	.word	0x000157f0


	//   ....[105]....
        /*a260*/ 	.word	0x00015800


	//   ....[106]....
        /*a264*/ 	.word	0x00015820


	//   ....[107]....
        /*a268*/ 	.word	0x00015830


	//   ....[108]....
        /*a26c*/ 	.word	0x00015860


	//   ....[109]....
        /*a270*/ 	.word	0x00015870


	//   ....[110]....
        /*a274*/ 	.word	0x00015890


	//   ....[111]....
        /*a278*/ 	.word	0x000158a0


	//   ....[112]....
        /*a27c*/ 	.word	0x000158b0


	//   ....[113]....
        /*a280*/ 	.word	0x000158c0


	//   ....[114]....
        /*a284*/ 	.word	0x000158d0


	//   ....[115]....
        /*a288*/ 	.word	0x000158e0


	//   ....[116]....
        /*a28c*/ 	.word	0x00015910


	//   ....[117]....
        /*a290*/ 	.word	0x00015920


	//   ....[118]....
        /*a294*/ 	.word	0x00015940


	//   ....[119]....
        /*a298*/ 	.word	0x00015950


	//   ....[120]....
        /*a29c*/ 	.word	0x00015970


	//   ....[121]....
        /*a2a0*/ 	.word	0x00015980


	//   ....[122]....
        /*a2a4*/ 	.word	0x000159a0


	//   ....[123]....
        /*a2a8*/ 	.word	0x000159b0


	//   ....[124]....
        /*a2ac*/ 	.word	0x000159d0


	//   ....[125]....
        /*a2b0*/ 	.word	0x000159e0


	//   ....[126]....
        /*a2b4*/ 	.word	0x00015a00


	//   ....[127]....
        /*a2b8*/ 	.word	0x00015a10


	//   ....[128]....
        /*a2bc*/ 	.word	0x00015a30


	//   ....[129]....
        /*a2c0*/ 	.word	0x00015a40


	//   ....[130]....
        /*a2c4*/ 	.word	0x00015a60


	//   ....[131]....
        /*a2c8*/ 	.word	0x00015a70


	//   ....[132]....
        /*a2cc*/ 	.word	0x00015a90


	//   ....[133]....
        /*a2d0*/ 	.word	0x00015aa0


	//   ....[134]....
        /*a2d4*/ 	.word	0x00015ac0


	//   ....[135]....
        /*a2d8*/ 	.word	0x00015ad0


	//   ....[136]....
        /*a2dc*/ 	.word	0x00015af0


	//   ....[137]....
        /*a2e0*/ 	.word	0x00015b00


	//   ....[138]....
        /*a2e4*/ 	.word	0x00015b20


	//   ....[139]....
        /*a2e8*/ 	.word	0x00015b30


	//   ....[140]....
        /*a2ec*/ 	.word	0x00015b50


	//   ....[141]....
        /*a2f0*/ 	.word	0x00015b60


	//   ....[142]....
        /*a2f4*/ 	.word	0x00015b80


	//   ....[143]....
        /*a2f8*/ 	.word	0x00015b90


	//   ....[144]....
        /*a2fc*/ 	.word	0x00015bb0


	//   ....[145]....
        /*a300*/ 	.word	0x00015bc0


	//   ....[146]....
        /*a304*/ 	.word	0x00015be0


	//   ....[147]....
        /*a308*/ 	.word	0x00015bf0


	//   ....[148]....
        /*a30c*/ 	.word	0x00015c10


	//   ....[149]....
        /*a310*/ 	.word	0x00015c20


	//   ....[150]....
        /*a314*/ 	.word	0x00015c40


	//   ....[151]....
        /*a318*/ 	.word	0x00015c50


	//   ....[152]....
        /*a31c*/ 	.word	0x00015c70


	//   ....[153]....
        /*a320*/ 	.word	0x00015c80


	//   ....[154]....
        /*a324*/ 	.word	0x00015ca0


	//   ....[155]....
        /*a328*/ 	.word	0x00015cb0


	//   ....[156]....
        /*a32c*/ 	.word	0x00015cd0


	//   ....[157]....
        /*a330*/ 	.word	0x00015ce0


	//   ....[158]....
        /*a334*/ 	.word	0x00015d00


	//   ....[159]....
        /*a338*/ 	.word	0x00015d10


	//   ....[160]....
        /*a33c*/ 	.word	0x00015d30


	//   ....[161]....
        /*a340*/ 	.word	0x00015d40


	//   ....[162]....
        /*a344*/ 	.word	0x00015d60


	//   ....[163]....
        /*a348*/ 	.word	0x00015d70


	//   ....[164]....
        /*a34c*/ 	.word	0x00015d90


	//   ....[165]....
        /*a350*/ 	.word	0x00015da0


	//   ....[166]....
        /*a354*/ 	.word	0x00015dc0


	//   ....[167]....
        /*a358*/ 	.word	0x00015dd0


	//   ....[168]....
        /*a35c*/ 	.word	0x00015df0


	//   ....[169]....
        /*a360*/ 	.word	0x00015e00


	//   ....[170]....
        /*a364*/ 	.word	0x00015e20


	//   ....[171]....
        /*a368*/ 	.word	0x00015e30


	//   ....[172]....
        /*a36c*/ 	.word	0x00015e50


	//   ....[173]....
        /*a370*/ 	.word	0x00015e60


	//   ....[174]....
        /*a374*/ 	.word	0x00015e80


	//   ....[175]....
        /*a378*/ 	.word	0x00015e90


	//   ....[176]....
        /*a37c*/ 	.word	0x00015eb0


	//   ....[177]....
        /*a380*/ 	.word	0x00015ec0


	//   ....[178]....
        /*a384*/ 	.word	0x00015ee0


	//   ....[179]....
        /*a388*/ 	.word	0x00015ef0


	//   ....[180]....
        /*a38c*/ 	.word	0x00015f10


	//   ....[181]....
        /*a390*/ 	.word	0x00015f20


	//   ....[182]....
        /*a394*/ 	.word	0x00015f40


	//   ....[183]....
        /*a398*/ 	.word	0x00015f50


	//   ....[184]....
        /*a39c*/ 	.word	0x00015f70


	//   ....[185]....
        /*a3a0*/ 	.word	0x00015f80


	//   ....[186]....
        /*a3a4*/ 	.word	0x00015fa0


	//   ....[187]....
        /*a3a8*/ 	.word	0x00015fb0


	//   ....[188]....
        /*a3ac*/ 	.word	0x00015fd0


	//   ....[189]....
        /*a3b0*/ 	.word	0x00015fe0


	//   ....[190]....
        /*a3b4*/ 	.word	0x00016000


	//   ....[191]....
        /*a3b8*/ 	.word	0x00016010


	//   ....[192]....
        /*a3bc*/ 	.word	0x00016030


	//   ....[193]....
        /*a3c0*/ 	.word	0x00016040


	//   ....[194]....
        /*a3c4*/ 	.word	0x00016060


	//   ....[195]....
        /*a3c8*/ 	.word	0x00016070


	//   ....[196]....
        /*a3cc*/ 	.word	0x00016090


	//   ....[197]....
        /*a3d0*/ 	.word	0x000160a0


	//   ....[198]....
        /*a3d4*/ 	.word	0x000160c0


	//   ....[199]....
        /*a3d8*/ 	.word	0x000160d0


	//   ....[200]....
        /*a3dc*/ 	.word	0x00016130


	//   ....[201]....
        /*a3e0*/ 	.word	0x00016140


	//   ....[202]....
        /*a3e4*/ 	.word	0x00016160


	//   ....[203]....
        /*a3e8*/ 	.word	0x00016170


	//   ....[204]....
        /*a3ec*/ 	.word	0x00016190


	//   ....[205]....
        /*a3f0*/ 	.word	0x000161a0


	//   ....[206]....
        /*a3f4*/ 	.word	0x000161c0


	//   ....[207]....
        /*a3f8*/ 	.word	0x000161d0


	//   ....[208]....
        /*a3fc*/ 	.word	0x000161f0


	//   ....[209]....
        /*a400*/ 	.word	0x00016200


	//   ....[210]....
        /*a404*/ 	.word	0x00016220


	//   ....[211]....
        /*a408*/ 	.word	0x00016230


	//   ....[212]....
        /*a40c*/ 	.word	0x00016250


	//   ....[213]....
        /*a410*/ 	.word	0x00016260


	//   ....[214]....
        /*a414*/ 	.word	0x00016280


	//   ....[215]....
        /*a418*/ 	.word	0x00016290


	//   ....[216]....
        /*a41c*/ 	.word	0x000162b0


	//   ....[217]....
        /*a420*/ 	.word	0x000162c0


	//   ....[218]....
        /*a424*/ 	.word	0x000162e0


	//   ....[219]....
        /*a428*/ 	.word	0x000162f0


	//   ....[220]....
        /*a42c*/ 	.word	0x00016310


	//   ....[221]....
        /*a430*/ 	.word	0x00016320


	//   ....[222]....
        /*a434*/ 	.word	0x00016340


	//   ....[223]....
        /*a438*/ 	.word	0x00016350


	//   ....[224]....
        /*a43c*/ 	.word	0x00016370


	//   ....[225]....
        /*a440*/ 	.word	0x00016380


	//   ....[226]....
        /*a444*/ 	.word	0x000163a0


	//   ....[227]....
        /*a448*/ 	.word	0x000163b0


	//   ....[228]....
        /*a44c*/ 	.word	0x000163d0


	//   ....[229]....
        /*a450*/ 	.word	0x000163e0


	//   ....[230]....
        /*a454*/ 	.word	0x00016400


	//   ....[231]....
        /*a458*/ 	.word	0x00016410


	//   ....[232]....
        /*a45c*/ 	.word	0x00016430


	//   ....[233]....
        /*a460*/ 	.word	0x00016440


	//   ....[234]....
        /*a464*/ 	.word	0x00016460


	//   ....[235]....
        /*a468*/ 	.word	0x00016470


	//   ....[236]....
        /*a46c*/ 	.word	0x00016490


	//   ....[237]....
        /*a470*/ 	.word	0x000164a0


	//   ....[238]....
        /*a474*/ 	.word	0x000164c0


	//   ....[239]....
        /*a478*/ 	.word	0x000164d0


	//   ....[240]....
        /*a47c*/ 	.word	0x000164f0


	//   ....[241]....
        /*a480*/ 	.word	0x00016500


	//   ....[242]....
        /*a484*/ 	.word	0x00016520


	//   ....[243]....
        /*a488*/ 	.word	0x00016530


	//   ....[244]....
        /*a48c*/ 	.word	0x00016550


	//   ....[245]....
        /*a490*/ 	.word	0x00016560


	//   ....[246]....
        /*a494*/ 	.word	0x00016580


	//   ....[247]....
        /*a498*/ 	.word	0x00016590


	//   ....[248]....
        /*a49c*/ 	.word	0x000165b0


	//   ....[249]....
        /*a4a0*/ 	.word	0x000165c0


	//   ....[250]....
        /*a4a4*/ 	.word	0x000165e0


	//   ....[251]....
        /*a4a8*/ 	.word	0x000165f0


	//   ....[252]....
        /*a4ac*/ 	.word	0x00016610


	//   ....[253]....
        /*a4b0*/ 	.word	0x00016620


	//   ....[254]....
        /*a4b4*/ 	.word	0x00016640


	//   ....[255]....
        /*a4b8*/ 	.word	0x00016650


	//   ....[0]....
        /*a4bc*/ 	.word	0x0001f820


	//   ....[1]....
        /*a4c0*/ 	.word	0x0001f840


	//   ....[2]....
        /*a4c4*/ 	.word	0x0001f880


	//   ....[3]....
        /*a4c8*/ 	.word	0x0001f8b0


	//   ....[4]....
        /*a4cc*/ 	.word	0x0001f8c0


	//   ....[5]....
        /*a4d0*/ 	.word	0x0001f8d0


	//   ....[6]....
        /*a4d4*/ 	.word	0x0001f8f0


	//   ....[7]....
        /*a4d8*/ 	.word	0x0001f900


	//   ....[8]....
        /*a4dc*/ 	.word	0x0001f930


	//   ....[9]....
        /*a4e0*/ 	.word	0x0001f940


	//   ....[10]....
        /*a4e4*/ 	.word	0x0001f960


	//   ....[11]....
        /*a4e8*/ 	.word	0x0001f970


	//   ....[12]....
        /*a4ec*/ 	.word	0x0001f990


	//   ....[13]....
        /*a4f0*/ 	.word	0x0001f9a0


	//   ....[14]....
        /*a4f4*/ 	.word	0x0001f9c0


	//   ....[15]....
        /*a4f8*/ 	.word	0x0001f9d0


	//   ....[16]....
        /*a4fc*/ 	.word	0x0001f9f0


	//   ....[17]....
        /*a500*/ 	.word	0x0001fa00


	//   ....[18]....
        /*a504*/ 	.word	0x0001fa20


	//   ....[19]....
        /*a508*/ 	.word	0x0001fa30


	//   ....[20]....
        /*a50c*/ 	.word	0x0001fa50


	//   ....[21]....
        /*a510*/ 	.word	0x0001fa60


	//   ....[22]....
        /*a514*/ 	.word	0x0001fa80


	//   ....[23]....
        /*a518*/ 	.word	0x0001fa90


	//   ....[24]....
        /*a51c*/ 	.word	0x0001fab0


	//   ....[25]....
        /*a520*/ 	.word	0x0001fac0


	//   ....[26]....
        /*a524*/ 	.word	0x0001fae0


	//   ....[27]....
        /*a528*/ 	.word	0x0001faf0


	//   ....[28]....
        /*a52c*/ 	.word	0x0001fb10


	//   ....[29]....
        /*a530*/ 	.word	0x0001fb20


	//   ....[30]....
        /*a534*/ 	.word	0x0001fb40


	//   ....[31]....
        /*a538*/ 	.word	0x0001fb50


	//   ....[32]....
        /*a53c*/ 	.word	0x0001fb70


	//   ....[33]....
        /*a540*/ 	.word	0x0001fb80


	//   ....[34]....
        /*a544*/ 	.word	0x0001fba0


	//   ....[35]....
        /*a548*/ 	.word	0x0001fbb0


	//   ....[36]....
        /*a54c*/ 	.word	0x0001fbd0


	//   ....[37]....
        /*a550*/ 	.word	0x0001fbe0


	//   ....[38]....
        /*a554*/ 	.word	0x0001fc00


	//   ....[39]....
        /*a558*/ 	.word	0x0001fc10


	//   ....[40]....
        /*a55c*/ 	.word	0x0001fc30


	//   ....[41]....
        /*a560*/ 	.word	0x0001fc40


	//   ....[42]....
        /*a564*/ 	.word	0x0001fc60


	//   ....[43]....
        /*a568*/ 	.word	0x0001fc70


	//   ....[44]....
        /*a56c*/ 	.word	0x0001fc90


	//   ....[45]....
        /*a570*/ 	.word	0x0001fca0


	//   ....[46]....
        /*a574*/ 	.word	0x0001fcc0


	//   ....[47]....
        /*a578*/ 	.word	0x0001fcd0


	//   ....[48]....
        /*a57c*/ 	.word	0x0001fcf0


	//   ....[49]....
        /*a580*/ 	.word	0x0001fd00


	//   ....[50]....
        /*a584*/ 	.word	0x0001fd20


	//   ....[51]....
        /*a588*/ 	.word	0x0001fd30


	//   ....[52]....
        /*a58c*/ 	.word	0x0001fd50


	//   ....[53]....
        /*a590*/ 	.word	0x0001fd60


	//   ....[54]....
        /*a594*/ 	.word	0x0001fd80


	//   ....[55]....
        /*a598*/ 	.word	0x0001fd90


	//   ....[56]....
        /*a59c*/ 	.word	0x0001fdb0


	//   ....[57]....
        /*a5a0*/ 	.word	0x0001fdc0


	//   ....[58]....
        /*a5a4*/ 	.word	0x0001fde0


	//   ....[59]....
        /*a5a8*/ 	.word	0x0001fdf0


	//   ....[60]....
        /*a5ac*/ 	.word	0x0001fe10


	//   ....[61]....
        /*a5b0*/ 	.word	0x0001fe20


	//   ....[62]....
        /*a5b4*/ 	.word	0x0001fe40


	//   ....[63]....
        /*a5b8*/ 	.word	0x0001fe50


	//   ....[64]....
        /*a5bc*/ 	.word	0x0001fe70


	//   ....[65]....
        /*a5c0*/ 	.word	0x0001fe80


	//   ....[66]....
        /*a5c4*/ 	.word	0x0001fea0


	//   ....[67]....
        /*a5c8*/ 	.word	0x0001feb0


	//   ....[68]....
        /*a5cc*/ 	.word	0x0001fed0


	//   ....[69]....
        /*a5d0*/ 	.word	0x0001fee0


	//   ....[70]....
        /*a5d4*/ 	.word	0x0001ff00


	//   ....[71]....
        /*a5d8*/ 	.word	0x0001ff10


	//   ....[72]....
        /*a5dc*/ 	.word	0x0001ff30


	//   ....[73]....
        /*a5e0*/ 	.word	0x0001ff40


	//   ....[74]....
        /*a5e4*/ 	.word	0x0001ff60


	//   ....[75]....
        /*a5e8*/ 	.word	0x0001ff70


	//   ....[76]....
        /*a5ec*/ 	.word	0x0001ff90


	//   ....[77]....
        /*a5f0*/ 	.word	0x0001ffa0


	//   ....[78]....
        /*a5f4*/ 	.word	0x0001ffc0


	//   ....[79]....
        /*a5f8*/ 	.word	0x0001ffd0


	//   ....[80]....
        /*a5fc*/ 	.word	0x0001fff0


	//   ....[81]....
        /*a600*/ 	.word	0x00020000


	//   ....[82]....
        /*a604*/ 	.word	0x00020020


	//   ....[83]....
        /*a608*/ 	.word	0x00020030


	//   ....[84]....
        /*a60c*/ 	.word	0x00020050


	//   ....[85]....
        /*a610*/ 	.word	0x00020060


	//   ....[86]....
        /*a614*/ 	.word	0x00020080


	//   ....[87]....
        /*a618*/ 	.word	0x00020090


	//   ....[88]....
        /*a61c*/ 	.word	0x000200b0


	//   ....[89]....
        /*a620*/ 	.word	0x000200c0


	//   ....[90]....
        /*a624*/ 	.word	0x000200e0


	//   ....[91]....
        /*a628*/ 	.word	0x000200f0


	//   ....[92]....
        /*a62c*/ 	.word	0x00020110


	//   ....[93]....
        /*a630*/ 	.word	0x00020120


	//   ....[94]....
        /*a634*/ 	.word	0x00020140


	//   ....[95]....
        /*a638*/ 	.word	0x00020150


	//   ....[96]....
        /*a63c*/ 	.word	0x00020170


	//   ....[97]....
        /*a640*/ 	.word	0x00020180


	//   ....[98]....
        /*a644*/ 	.word	0x000201a0


	//   ....[99]....
        /*a648*/ 	.word	0x000201b0


	//   ....[100]....
        /*a64c*/ 	.word	0x000201d0


	//   ....[101]....
        /*a650*/ 	.word	0x000201e0


	//   ....[102]....
        /*a654*/ 	.word	0x00020200


	//   ....[103]....
        /*a658*/ 	.word	0x00020210


	//   ....[104]....
        /*a65c*/ 	.word	0x00020230


	//   ....[105]....
        /*a660*/ 	.word	0x00020240


	//   ....[106]....
        /*a664*/ 	.word	0x00020260


	//   ....[107]....
        /*a668*/ 	.word	0x00020270


	//   ....[108]....
        /*a66c*/ 	.word	0x000202a0


	//   ....[109]....
        /*a670*/ 	.word	0x000202b0


	//   ....[110]....
        /*a674*/ 	.word	0x000202c0


	//   ....[111]....
        /*a678*/ 	.word	0x000202d0


	//   ....[112]....
        /*a67c*/ 	.word	0x000202e0


	//   ....[113]....
        /*a680*/ 	.word	0x000202f0


	//   ....[114]....
        /*a684*/ 	.word	0x00020320


	//   ....[115]....
        /*a688*/ 	.word	0x00020330


	//   ....[116]....
        /*a68c*/ 	.word	0x00020350


	//   ....[117]....
        /*a690*/ 	.word	0x00020360


	//   ....[118]....
        /*a694*/ 	.word	0x00020380


	//   ....[119]....
        /*a698*/ 	.word	0x00020390


	//   ....[120]....
        /*a69c*/ 	.word	0x000203b0


	//   ....[121]....
        /*a6a0*/ 	.word	0x000203c0


	//   ....[122]....
        /*a6a4*/ 	.word	0x000203e0


	//   ....[123]....
        /*a6a8*/ 	.word	0x000203f0


	//   ....[124]....
        /*a6ac*/ 	.word	0x00020410


	//   ....[125]....
        /*a6b0*/ 	.word	0x00020420


	//   ....[126]....
        /*a6b4*/ 	.word	0x00020440


	//   ....[127]....
        /*a6b8*/ 	.word	0x00020450


	//   ....[128]....
        /*a6bc*/ 	.word	0x00020470


	//   ....[129]....
        /*a6c0*/ 	.word	0x00020480


	//   ....[130]....
        /*a6c4*/ 	.word	0x000204a0


	//   ....[131]....
        /*a6c8*/ 	.word	0x000204b0


	//   ....[132]....
        /*a6cc*/ 	.word	0x000204d0


	//   ....[133]....
        /*a6d0*/ 	.word	0x000204e0


	//   ....[134]....
        /*a6d4*/ 	.word	0x00020500


	//   ....[135]....
        /*a6d8*/ 	.word	0x00020510


	//   ....[136]....
        /*a6dc*/ 	.word	0x00020530


	//   ....[137]....
        /*a6e0*/ 	.word	0x00020540


	//   ....[138]....
        /*a6e4*/ 	.word	0x00020560


	//   ....[139]....
        /*a6e8*/ 	.word	0x00020570


	//   ....[140]....
        /*a6ec*/ 	.word	0x00020590


	//   ....[141]....
        /*a6f0*/ 	.word	0x000205a0


	//   ....[142]....
        /*a6f4*/ 	.word	0x000205c0


	//   ....[143]....
        /*a6f8*/ 	.word	0x000205d0


	//   ....[144]....
        /*a6fc*/ 	.word	0x000205f0


	//   ....[145]....
        /*a700*/ 	.word	0x00020600


	//   ....[146]....
        /*a704*/ 	.word	0x00020620


	//   ....[147]....
        /*a708*/ 	.word	0x00020630


	//   ....[148]....
        /*a70c*/ 	.word	0x00020650


	//   ....[149]....
        /*a710*/ 	.word	0x00020660


	//   ....[150]....
        /*a714*/ 	.word	0x00020680


	//   ....[151]....
        /*a718*/ 	.word	0x00020690


	//   ....[152]....
        /*a71c*/ 	.word	0x000206b0


	//   ....[153]....
        /*a720*/ 	.word	0x000206c0


	//   ....[154]....
        /*a724*/ 	.word	0x000206e0


	//   ....[155]....
        /*a728*/ 	.word	0x000206f0


	//   ....[156]....
        /*a72c*/ 	.word	0x00020710


	//   ....[157]....
        /*a730*/ 	.word	0x00020720


	//   ....[158]....
        /*a734*/ 	.word	0x00020740


	//   ....[159]....
        /*a738*/ 	.word	0x00020750


	//   ....[160]....
        /*a73c*/ 	.word	0x00020770


	//   ....[161]....
        /*a740*/ 	.word	0x00020780


	//   ....[162]....
        /*a744*/ 	.word	0x000207a0


	//   ....[163]....
        /*a748*/ 	.word	0x000207b0


	//   ....[164]....
        /*a74c*/ 	.word	0x000207d0


	//   ....[165]....
        /*a750*/ 	.word	0x000207e0


	//   ....[166]....
        /*a754*/ 	.word	0x00020800


	//   ....[167]....
        /*a758*/ 	.word	0x00020810


	//   ....[168]....
        /*a75c*/ 	.word	0x00020830


	//   ....[169]....
        /*a760*/ 	.word	0x00020840


	//   ....[170]....
        /*a764*/ 	.word	0x00020860


	//   ....[171]....
        /*a768*/ 	.word	0x00020870


	//   ....[172]....
        /*a76c*/ 	.word	0x00020890


	//   ....[173]....
        /*a770*/ 	.word	0x000208a0


	//   ....[174]....
        /*a774*/ 	.word	0x000208c0


	//   ....[175]....
        /*a778*/ 	.word	0x000208d0


	//   ....[176]....
        /*a77c*/ 	.word	0x000208f0


	//   ....[177]....
        /*a780*/ 	.word	0x00020900


	//   ....[178]....
        /*a784*/ 	.word	0x00020920


	//   ....[179]....
        /*a788*/ 	.word	0x00020930


	//   ....[180]....
        /*a78c*/ 	.word	0x00020950


	//   ....[181]....
        /*a790*/ 	.word	0x00020960


	//   ....[182]....
        /*a794*/ 	.word	0x00020980


	//   ....[183]....
        /*a798*/ 	.word	0x00020990


	//   ....[184]....
        /*a79c*/ 	.word	0x000209b0


	//   ....[185]....
        /*a7a0*/ 	.word	0x000209c0


	//   ....[186]....
        /*a7a4*/ 	.word	0x000209e0


	//   ....[187]....
        /*a7a8*/ 	.word	0x000209f0


	//   ....[188]....
        /*a7ac*/ 	.word	0x00020a10


	//   ....[189]....
        /*a7b0*/ 	.word	0x00020a20


	//   ....[190]....
        /*a7b4*/ 	.word	0x00020a40


	//   ....[191]....
        /*a7b8*/ 	.word	0x00020a50


	//   ....[192]....
        /*a7bc*/ 	.word	0x00020a70


	//   ....[193]....
        /*a7c0*/ 	.word	0x00020a80


	//   ....[194]....
        /*a7c4*/ 	.word	0x00020aa0


	//   ....[195]....
        /*a7c8*/ 	.word	0x00020ab0


	//   ....[196]....
        /*a7cc*/ 	.word	0x00020ad0


	//   ....[197]....
        /*a7d0*/ 	.word	0x00020ae0


	//   ....[198]....
        /*a7d4*/ 	.word	0x00020b00


	//   ....[199]....
        /*a7d8*/ 	.word	0x00020b10


	//   ....[200]....
        /*a7dc*/ 	.word	0x00020b70


	//   ....[201]....
        /*a7e0*/ 	.word	0x00020b80


	//   ....[202]....
        /*a7e4*/ 	.word	0x00020ba0


	//   ....[203]....
        /*a7e8*/ 	.word	0x00020bb0


	//   ....[204]....
        /*a7ec*/ 	.word	0x00020bd0


	//   ....[205]....
        /*a7f0*/ 	.word	0x00020be0


	//   ....[206]....
        /*a7f4*/ 	.word	0x00020c00


	//   ....[207]....
        /*a7f8*/ 	.word	0x00020c10


	//   ....[208]....
        /*a7fc*/ 	.word	0x00020c30


	//   ....[209]....
        /*a800*/ 	.word	0x00020c40


	//   ....[210]....
        /*a804*/ 	.word	0x00020c60


	//   ....[211]....
        /*a808*/ 	.word	0x00020c70


	//   ....[212]....
        /*a80c*/ 	.word	0x00020c90


	//   ....[213]....
        /*a810*/ 	.word	0x00020ca0


	//   ....[214]....
        /*a814*/ 	.word	0x00020cc0


	//   ....[215]....
        /*a818*/ 	.word	0x00020cd0


	//   ....[216]....
        /*a81c*/ 	.word	0x00020cf0


	//   ....[217]....
        /*a820*/ 	.word	0x00020d00


	//   ....[218]....
        /*a824*/ 	.word	0x00020d20


	//   ....[219]....
        /*a828*/ 	.word	0x00020d30


	//   ....[220]....
        /*a82c*/ 	.word	0x00020d50


	//   ....[221]....
        /*a830*/ 	.word	0x00020d60


	//   ....[222]....
        /*a834*/ 	.word	0x00020d80


	//   ....[223]....
        /*a838*/ 	.word	0x00020d90


	//   ....[224]....
        /*a83c*/ 	.word	0x00020db0


	//   ....[225]....
        /*a840*/ 	.word	0x00020dc0


	//   ....[226]....
        /*a844*/ 	.word	0x00020de0


	//   ....[227]....
        /*a848*/ 	.word	0x00020df0


	//   ....[228]....
        /*a84c*/ 	.word	0x00020e10


	//   ....[229]....
        /*a850*/ 	.word	0x00020e20


	//   ....[230]....
        /*a854*/ 	.word	0x00020e40


	//   ....[231]....
        /*a858*/ 	.word	0x00020e50


	//   ....[232]....
        /*a85c*/ 	.word	0x00020e70


	//   ....[233]....
        /*a860*/ 	.word	0x00020e80


	//   ....[234]....
        /*a864*/ 	.word	0x00020ea0


	//   ....[235]....
        /*a868*/ 	.word	0x00020eb0


	//   ....[236]....
        /*a86c*/ 	.word	0x00020ed0


	//   ....[237]....
        /*a870*/ 	.word	0x00020ee0


	//   ....[238]....
        /*a874*/ 	.word	0x00020f00


	//   ....[239]....
        /*a878*/ 	.word	0x00020f10


	//   ....[240]....
        /*a87c*/ 	.word	0x00020f30


	//   ....[241]....
        /*a880*/ 	.word	0x00020f40


	//   ....[242]....
        /*a884*/ 	.word	0x00020f60


	//   ....[243]....
        /*a888*/ 	.word	0x00020f70


	//   ....[244]....
        /*a88c*/ 	.word	0x00020f90


	//   ....[245]....
        /*a890*/ 	.word	0x00020fa0


	//   ....[246]....
        /*a894*/ 	.word	0x00020fc0


	//   ....[247]....
        /*a898*/ 	.word	0x00020fd0


	//   ....[248]....
        /*a89c*/ 	.word	0x00020ff0


	//   ....[249]....
        /*a8a0*/ 	.word	0x00021000


	//   ....[250]....
        /*a8a4*/ 	.word	0x00021020


	//   ....[251]....
        /*a8a8*/ 	.word	0x00021030


	//   ....[252]....
        /*a8ac*/ 	.word	0x00021050


	//   ....[253]....
        /*a8b0*/ 	.word	0x00021060


	//   ....[254]....
        /*a8b4*/ 	.word	0x00021080


	//   ....[255]....
        /*a8b8*/ 	.word	0x00021090


	//   ....[0]....
        /*a8bc*/ 	.word	0x0002a260


	//   ....[1]....
        /*a8c0*/ 	.word	0x0002a280


	//   ....[2]....
        /*a8c4*/ 	.word	0x0002a2c0


	//   ....[3]....
        /*a8c8*/ 	.word	0x0002a2f0


	//   ....[4]....
        /*a8cc*/ 	.word	0x0002a300


	//   ....[5]....
        /*a8d0*/ 	.word	0x0002a310


	//   ....[6]....
        /*a8d4*/ 	.word	0x0002a330


	//   ....[7]....
        /*a8d8*/ 	.word	0x0002a340


	//   ....[8]....
        /*a8dc*/ 	.word	0x0002a370


	//   ....[9]....
        /*a8e0*/ 	.word	0x0002a380


	//   ....[10]....
        /*a8e4*/ 	.word	0x0002a3a0


	//   ....[11]....
        /*a8e8*/ 	.word	0x0002a3b0


	//   ....[12]....
        /*a8ec*/ 	.word	0x0002a3d0


	//   ....[13]....
        /*a8f0*/ 	.word	0x0002a3e0


	//   ....[14]....
        /*a8f4*/ 	.word	0x0002a400


	//   ....[15]....
        /*a8f8*/ 	.word	0x0002a410


	//   ....[16]....
        /*a8fc*/ 	.word	0x0002a430


	//   ....[17]....
        /*a900*/ 	.word	0x0002a440


	//   ....[18]....
        /*a904*/ 	.word	0x0002a460


	//   ....[19]....
        /*a908*/ 	.word	0x0002a470


	//   ....[20]....
        /*a90c*/ 	.word	0x0002a490


	//   ....[21]....
        /*a910*/ 	.word	0x0002a4a0


	//   ....[22]....
        /*a914*/ 	.word	0x0002a4c0


	//   ....[23]....
        /*a918*/ 	.word	0x0002a4d0


	//   ....[24]....
        /*a91c*/ 	.word	0x0002a4f0


	//   ....[25]....
        /*a920*/ 	.word	0x0002a500


	//   ....[26]....
        /*a924*/ 	.word	0x0002a520


	//   ....[27]....
        /*a928*/ 	.word	0x0002a530


	//   ....[28]....
        /*a92c*/ 	.word	0x0002a550


	//   ....[29]....
        /*a930*/ 	.word	0x0002a560


	//   ....[30]....
        /*a934*/ 	.word	0x0002a580


	//   ....[31]....
        /*a938*/ 	.word	0x0002a590


	//   ....[32]....
        /*a93c*/ 	.word	0x0002a5b0


	//   ....[33]....
        /*a940*/ 	.word	0x0002a5c0


	//   ....[34]....
        /*a944*/ 	.word	0x0002a5e0


	//   ....[35]....
        /*a948*/ 	.word	0x0002a5f0


	//   ....[36]....
        /*a94c*/ 	.word	0x0002a610


	//   ....[37]....
        /*a950*/ 	.word	0x0002a620


	//   ....[38]....
        /*a954*/ 	.word	0x0002a640


	//   ....[39]....
        /*a958*/ 	.word	0x0002a650


	//   ....[40]....
        /*a95c*/ 	.word	0x0002a670


	//   ....[41]....
        /*a960*/ 	.word	0x0002a680


	//   ....[42]....
        /*a964*/ 	.word	0x0002a6a0


	//   ....[43]....
        /*a968*/ 	.word	0x0002a6b0


	//   ....[44]....
        /*a96c*/ 	.word	0x0002a6d0


	//   ....[45]....
        /*a970*/ 	.word	0x0002a6e0


	//   ....[46]....
        /*a974*/ 	.word	0x0002a700


	//   ....[47]....
        /*a978*/ 	.word	0x0002a710


	//   ....[48]....
        /*a97c*/ 	.word	0x0002a730


	//   ....[49]....
        /*a980*/ 	.word	0x0002a740


	//   ....[50]....
        /*a984*/ 	.word	0x0002a760


	//   ....[51]....
        /*a988*/ 	.word	0x0002a770


	//   ....[52]....
        /*a98c*/ 	.word	0x0002a790


	//   ....[53]....
        /*a990*/ 	.word	0x0002a7a0


	//   ....[54]....
        /*a994*/ 	.word	0x0002a7c0


	//   ....[55]....
        /*a998*/ 	.word	0x0002a7d0


	//   ....[56]....
        /*a99c*/ 	.word	0x0002a7f0


	//   ....[57]....
        /*a9a0*/ 	.word	0x0002a800


	//   ....[58]....
        /*a9a4*/ 	.word	0x0002a820


	//   ....[59]....
        /*a9a8*/ 	.word	0x0002a830


	//   ....[60]....
        /*a9ac*/ 	.word	0x0002a850


	//   ....[61]....
        /*a9b0*/ 	.word	0x0002a860


	//   ....[62]....
        /*a9b4*/ 	.word	0x0002a880


	//   ....[63]....
        /*a9b8*/ 	.word	0x0002a890


	//   ....[64]....
        /*a9bc*/ 	.word	0x0002a8b0


	//   ....[65]....
        /*a9c0*/ 	.word	0x0002a8c0


	//   ....[66]....
        /*a9c4*/ 	.word	0x0002a8e0


	//   ....[67]....
        /*a9c8*/ 	.word	0x0002a8f0


	//   ....[68]....
        /*a9cc*/ 	.word	0x0002a910


	//   ....[69]....
        /*a9d0*/ 	.word	0x0002a920


	//   ....[70]....
        /*a9d4*/ 	.word	0x0002a940


	//   ....[71]....
        /*a9d8*/ 	.word	0x0002a950


	//   ....[72]....
        /*a9dc*/ 	.word	0x0002a970


	//   ....[73]....
        /*a9e0*/ 	.word	0x0002a980


	//   ....[74]....
        /*a9e4*/ 	.word	0x0002a9a0


	//   ....[75]....
        /*a9e8*/ 	.word	0x0002a9b0


	//   ....[76]....
        /*a9ec*/ 	.word	0x0002a9d0


	//   ....[77]....
        /*a9f0*/ 	.word	0x0002a9e0


	//   ....[78]....
        /*a9f4*/ 	.word	0x0002aa00


	//   ....[79]....
        /*a9f8*/ 	.word	0x0002aa10


	//   ....[80]....
        /*a9fc*/ 	.word	0x0002aa30


	//   ....[81]....
        /*aa00*/ 	.word	0x0002aa40


	//   ....[82]....
        /*aa04*/ 	.word	0x0002aa60


	//   ....[83]....
        /*aa08*/ 	.word	0x0002aa70


	//   ....[84]....
        /*aa0c*/ 	.word	0x0002aa90


	//   ....[85]....
        /*aa10*/ 	.word	0x0002aaa0


	//   ....[86]....
        /*aa14*/ 	.word	0x0002aac0


	//   ....[87]....
        /*aa18*/ 	.word	0x0002aad0


	//   ....[88]....
        /*aa1c*/ 	.word	0x0002aaf0


	//   ....[89]....
        /*aa20*/ 	.word	0x0002ab00


	//   ....[90]....
        /*aa24*/ 	.word	0x0002ab20


	//   ....[91]....
        /*aa28*/ 	.word	0x0002ab30


	//   ....[92]....
        /*aa2c*/ 	.word	0x0002ab50


	//   ....[93]....
        /*aa30*/ 	.word	0x0002ab60


	//   ....[94]....
        /*aa34*/ 	.word	0x0002ab80


	//   ....[95]....
        /*aa38*/ 	.word	0x0002ab90


	//   ....[96]....
        /*aa3c*/ 	.word	0x0002abb0


	//   ....[97]....
        /*aa40*/ 	.word	0x0002abc0


	//   ....[98]....
        /*aa44*/ 	.word	0x0002abe0


	//   ....[99]....
        /*aa48*/ 	.word	0x0002abf0


	//   ....[100]....
        /*aa4c*/ 	.word	0x0002ac10


	//   ....[101]....
        /*aa50*/ 	.word	0x0002ac20


	//   ....[102]....
        /*aa54*/ 	.word	0x0002ac40


	//   ....[103]....
        /*aa58*/ 	.word	0x0002ac50


	//   ....[104]....
        /*aa5c*/ 	.word	0x0002ac70


	//   ....[105]....
        /*aa60*/ 	.word	0x0002ac80


	//   ....[106]....
        /*aa64*/ 	.word	0x0002aca0


	//   ....[107]....
        /*aa68*/ 	.word	0x0002acb0


	//   ....[108]....
        /*aa6c*/ 	.word	0x0002ace0


	//   ....[109]....
        /*aa70*/ 	.word	0x0002acf0


	//   ....[110]....
        /*aa74*/ 	.word	0x0002ad00


	//   ....[111]....
        /*aa78*/ 	.word	0x0002ad10


	//   ....[112]....
        /*aa7c*/ 	.word	0x0002ad20


	//   ....[113]....
        /*aa80*/ 	.word	0x0002ad30


	//   ....[114]....
        /*aa84*/ 	.word	0x0002ad60


	//   ....[115]....
        /*aa88*/ 	.word	0x0002ad70


	//   ....[116]....
        /*aa8c*/ 	.word	0x0002ad90


	//   ....[117]....
        /*aa90*/ 	.word	0x0002ada0


	//   ....[118]....
        /*aa94*/ 	.word	0x0002adc0


	//   ....[119]....
        /*aa98*/ 	.word	0x0002add0


	//   ....[120]....
        /*aa9c*/ 	.word	0x0002adf0


	//   ....[121]....
        /*aaa0*/ 	.word	0x0002ae00


	//   ....[122]....
        /*aaa4*/ 	.word	0x0002ae20


	//   ....[123]....
        /*aaa8*/ 	.word	0x0002ae30


	//   ....[124]....
        /*aaac*/ 	.word	0x0002ae50


	//   ....[125]....
        /*aab0*/ 	.word	0x0002ae60


	//   ....[126]....
        /*aab4*/ 	.word	0x0002ae80


	//   ....[127]....
        /*aab8*/ 	.word	0x0002ae90


	//   ....[128]....
        /*aabc*/ 	.word	0x0002aeb0


	//   ....[129]....
        /*aac0*/ 	.word	0x0002aec0


	//   ....[130]....
        /*aac4*/ 	.word	0x0002aee0


	//   ....[131]....
        /*aac8*/ 	.word	0x0002aef0


	//   ....[132]....
        /*aacc*/ 	.word	0x0002af10


	//   ....[133]....
        /*aad0*/ 	.word	0x0002af20


	//   ....[134]....
        /*aad4*/ 	.word	0x0002af40


	//   ....[135]....
        /*aad8*/ 	.word	0x0002af50


	//   ....[136]....
        /*aadc*/ 	.word	0x0002af70


	//   ....[137]....
        /*aae0*/ 	.word	0x0002af80


	//   ....[138]....
        /*aae4*/ 	.word	0x0002afa0


	//   ....[139]....
        /*aae8*/ 	.word	0x0002afb0


	//   ....[140]....
        /*aaec*/ 	.word	0x0002afd0


	//   ....[141]....
        /*aaf0*/ 	.word	0x0002afe0


	//   ....[142]....
        /*aaf4*/ 	.word	0x0002b000


	//   ....[143]....
        /*aaf8*/ 	.word	0x0002b010


	//   ....[144]....
        /*aafc*/ 	.word	0x0002b030


	//   ....[145]....
        /*ab00*/ 	.word	0x0002b040


	//   ....[146]....
        /*ab04*/ 	.word	0x0002b060


	//   ....[147]....
        /*ab08*/ 	.word	0x0002b070


	//   ....[148]....
        /*ab0c*/ 	.word	0x0002b090


	//   ....[149]....
        /*ab10*/ 	.word	0x0002b0a0


	//   ....[150]....
        /*ab14*/ 	.word	0x0002b0c0


	//   ....[151]....
        /*ab18*/ 	.word	0x0002b0d0


	//   ....[152]....
        /*ab1c*/ 	.word	0x0002b0f0


	//   ....[153]....
        /*ab20*/ 	.word	0x0002b100


	//   ....[154]....
        /*ab24*/ 	.word	0x0002b120


	//   ....[155]....
        /*ab28*/ 	.word	0x0002b130


	//   ....[156]....
        /*ab2c*/ 	.word	0x0002b150


	//   ....[157]....
        /*ab30*/ 	.word	0x0002b160


	//   ....[158]....
        /*ab34*/ 	.word	0x0002b180


	//   ....[159]....
        /*ab38*/ 	.word	0x0002b190


	//   ....[160]....
        /*ab3c*/ 	.word	0x0002b1b0


	//   ....[161]....
        /*ab40*/ 	.word	0x0002b1c0


	//   ....[162]....
        /*ab44*/ 	.word	0x0002b1e0


	//   ....[163]....
        /*ab48*/ 	.word	0x0002b1f0


	//   ....[164]....
        /*ab4c*/ 	.word	0x0002b210


	//   ....[165]....
        /*ab50*/ 	.word	0x0002b220


	//   ....[166]....
        /*ab54*/ 	.word	0x0002b240


	//   ....[167]....
        /*ab58*/ 	.word	0x0002b250


	//   ....[168]....
        /*ab5c*/ 	.word	0x0002b270


	//   ....[169]....
        /*ab60*/ 	.word	0x0002b280


	//   ....[170]....
        /*ab64*/ 	.word	0x0002b2a0


	//   ....[171]....
        /*ab68*/ 	.word	0x0002b2b0


	//   ....[172]....
        /*ab6c*/ 	.word	0x0002b2d0


	//   ....[173]....
        /*ab70*/ 	.word	0x0002b2e0


	//   ....[174]....
        /*ab74*/ 	.word	0x0002b300


	//   ....[175]....
        /*ab78*/ 	.word	0x0002b310


	//   ....[176]....
        /*ab7c*/ 	.word	0x0002b330


	//   ....[177]....
        /*ab80*/ 	.word	0x0002b340


	//   ....[178]....
        /*ab84*/ 	.word	0x0002b360


	//   ....[179]....
        /*ab88*/ 	.word	0x0002b370


	//   ....[180]....
        /*ab8c*/ 	.word	0x0002b390


	//   ....[181]....
        /*ab90*/ 	.word	0x0002b3a0


	//   ....[182]....
        /*ab94*/ 	.word	0x0002b3c0


	//   ....[183]....
        /*ab98*/ 	.word	0x0002b3d0


	//   ....[184]....
        /*ab9c*/ 	.word	0x0002b3f0


	//   ....[185]....
        /*aba0*/ 	.word	0x0002b400


	//   ....[186]....
        /*aba4*/ 	.word	0x0002b420


	//   ....[187]....
        /*aba8*/ 	.word	0x0002b430


	//   ....[188]....
        /*abac*/ 	.word	0x0002b450


	//   ....[189]....
        /*abb0*/ 	.word	0x0002b460


	//   ....[190]....
        /*abb4*/ 	.word	0x0002b480


	//   ....[191]....
        /*abb8*/ 	.word	0x0002b490


	//   ....[192]....
        /*abbc*/ 	.word	0x0002b4b0


	//   ....[193]....
        /*abc0*/ 	.word	0x0002b4c0


	//   ....[194]....
        /*abc4*/ 	.word	0x0002b4e0


	//   ....[195]....
        /*abc8*/ 	.word	0x0002b4f0


	//   ....[196]....
        /*abcc*/ 	.word	0x0002b510


	//   ....[197]....
        /*abd0*/ 	.word	0x0002b520


	//   ....[198]....
        /*abd4*/ 	.word	0x0002b540


	//   ....[199]....
        /*abd8*/ 	.word	0x0002b550


	//   ....[200]....
        /*abdc*/ 	.word	0x0002b5b0


	//   ....[201]....
        /*abe0*/ 	.word	0x0002b5c0


	//   ....[202]....
        /*abe4*/ 	.word	0x0002b5e0


	//   ....[203]....
        /*abe8*/ 	.word	0x0002b5f0


	//   ....[204]....
        /*abec*/ 	.word	0x0002b610


	//   ....[205]....
        /*abf0*/ 	.word	0x0002b620


	//   ....[206]....
        /*abf4*/ 	.word	0x0002b640


	//   ....[207]....
        /*abf8*/ 	.word	0x0002b650


	//   ....[208]....
        /*abfc*/ 	.word	0x0002b670


	//   ....[209]....
        /*ac00*/ 	.word	0x0002b680


	//   ....[210]....
        /*ac04*/ 	.word	0x0002b6a0


	//   ....[211]....
        /*ac08*/ 	.word	0x0002b6b0


	//   ....[212]....
        /*ac0c*/ 	.word	0x0002b6d0


	//   ....[213]....
        /*ac10*/ 	.word	0x0002b6e0


	//   ....[214]....
        /*ac14*/ 	.word	0x0002b700


	//   ....[215]....
        /*ac18*/ 	.word	0x0002b710


	//   ....[216]....
        /*ac1c*/ 	.word	0x0002b730


	//   ....[217]....
        /*ac20*/ 	.word	0x0002b740


	//   ....[218]....
        /*ac24*/ 	.word	0x0002b760


	//   ....[219]....
        /*ac28*/ 	.word	0x0002b770


	//   ....[220]....
        /*ac2c*/ 	.word	0x0002b790


	//   ....[221]....
        /*ac30*/ 	.word	0x0002b7a0


	//   ....[222]....
        /*ac34*/ 	.word	0x0002b7c0


	//   ....[223]....
        /*ac38*/ 	.word	0x0002b7d0


	//   ....[224]....
        /*ac3c*/ 	.word	0x0002b7f0


	//   ....[225]....
        /*ac40*/ 	.word	0x0002b800


	//   ....[226]....
        /*ac44*/ 	.word	0x0002b820


	//   ....[227]....
        /*ac48*/ 	.word	0x0002b830


	//   ....[228]....
        /*ac4c*/ 	.word	0x0002b850


	//   ....[229]....
        /*ac50*/ 	.word	0x0002b860


	//   ....[230]....
        /*ac54*/ 	.word	0x0002b880


	//   ....[231]....
        /*ac58*/ 	.word	0x0002b890


	//   ....[232]....
        /*ac5c*/ 	.word	0x0002b8b0


	//   ....[233]....
        /*ac60*/ 	.word	0x0002b8c0


	//   ....[234]....
        /*ac64*/ 	.word	0x0002b8e0


	//   ....[235]....
        /*ac68*/ 	.word	0x0002b8f0


	//   ....[236]....
        /*ac6c*/ 	.word	0x0002b910


	//   ....[237]....
        /*ac70*/ 	.word	0x0002b920


	//   ....[238]....
        /*ac74*/ 	.word	0x0002b940


	//   ....[239]....
        /*ac78*/ 	.word	0x0002b950


	//   ....[240]....
        /*ac7c*/ 	.word	0x0002b970


	//   ....[241]....
        /*ac80*/ 	.word	0x0002b980


	//   ....[242]....
        /*ac84*/ 	.word	0x0002b9a0


	//   ....[243]....
        /*ac88*/ 	.word	0x0002b9b0


	//   ....[244]....
        /*ac8c*/ 	.word	0x0002b9d0


	//   ....[245]....
        /*ac90*/ 	.word	0x0002b9e0


	//   ....[246]....
        /*ac94*/ 	.word	0x0002ba00


	//   ....[247]....
        /*ac98*/ 	.word	0x0002ba10


	//   ....[248]....
        /*ac9c*/ 	.word	0x0002ba30


	//   ....[249]....
        /*aca0*/ 	.word	0x0002ba40


	//   ....[250]....
        /*aca4*/ 	.word	0x0002ba60


	//   ....[251]....
        /*aca8*/ 	.word	0x0002ba70


	//   ....[252]....
        /*acac*/ 	.word	0x0002ba90


	//   ....[253]....
        /*acb0*/ 	.word	0x0002baa0


	//   ....[254]....
        /*acb4*/ 	.word	0x0002bac0


	//   ....[255]....
        /*acb8*/ 	.word	0x0002bad0


	//   ....[0]....
        /*acbc*/ 	.word	0x00034ca0


	//   ....[1]....
        /*acc0*/ 	.word	0x00034cc0


	//   ....[2]....
        /*acc4*/ 	.word	0x00034d00


	//   ....[3]....
        /*acc8*/ 	.word	0x00034d30


	//   ....[4]....
        /*accc*/ 	.word	0x00034d40


	//   ....[5]....
        /*acd0*/ 	.word	0x00034d50


	//   ....[6]....
        /*acd4*/ 	.word	0x00034d70


	//   ....[7]....
        /*acd8*/ 	.word	0x00034d80


	//   ....[8]....
        /*acdc*/ 	.word	0x00034db0


	//   ....[9]....
        /*ace0*/ 	.word	0x00034dc0


	//   ....[10]....
        /*ace4*/ 	.word	0x00034de0


	//   ....[11]....
        /*ace8*/ 	.word	0x00034df0


	//   ....[12]....
        /*acec*/ 	.word	0x00034e10


	//   ....[13]....
        /*acf0*/ 	.word	0x00034e20


	//   ....[14]....
        /*acf4*/ 	.word	0x00034e40


	//   ....[15]....
        /*acf8*/ 	.word	0x00034e50


	//   ....[16]....
        /*acfc*/ 	.word	0x00034e70


	//   ....[17]....
        /*ad00*/ 	.word	0x00034e80


	//   ....[18]....
        /*ad04*/ 	.word	0x00034ea0


	//   ....[19]....
        /*ad08*/ 	.word	0x00034eb0


	//   ....[20]....
        /*ad0c*/ 	.word	0x00034ed0


	//   ....[21]....
        /*ad10*/ 	.word	0x00034ee0


	//   ....[22]....
        /*ad14*/ 	.word	0x00034f00


	//   ....[23]....
        /*ad18*/ 	.word	0x00034f10


	//   ....[24]....
        /*ad1c*/ 	.word	0x00034f30


	//   ....[25]....
        /*ad20*/ 	.word	0x00034f40


	//   ....[26]....
        /*ad24*/ 	.word	0x00034f60


	//   ....[27]....
        /*ad28*/ 	.word	0x00034f70


	//   ....[28]....
        /*ad2c*/ 	.word	0x00034f90


	//   ....[29]....
        /*ad30*/ 	.word	0x00034fa0


	//   ....[30]....
        /*ad34*/ 	.word	0x00034fc0


	//   ....[31]....
        /*ad38*/ 	.word	0x00034fd0


	//   ....[32]....
        /*ad3c*/ 	.word	0x00034ff0


	//   ....[33]....
        /*ad40*/ 	.word	0x00035000


	//   ....[34]....
        /*ad44*/ 	.word	0x00035020


	//   ....[35]....
        /*ad48*/ 	.word	0x00035030


	//   ....[36]....
        /*ad4c*/ 	.word	0x00035050


	//   ....[37]....
        /*ad50*/ 	.word	0x00035060


	//   ....[38]....
        /*ad54*/ 	.word	0x00035080


	//   ....[39]....
        /*ad58*/ 	.word	0x00035090


	//   ....[40]....
        /*ad5c*/ 	.word	0x000350b0


	//   ....[41]....
        /*ad60*/ 	.word	0x000350c0


	//   ....[42]....
        /*ad64*/ 	.word	0x000350e0


	//   ....[43]....
        /*ad68*/ 	.word	0x000350f0


	//   ....[44]....
        /*ad6c*/ 	.word	0x00035110


	//   ....[45]....
        /*ad70*/ 	.word	0x00035120


	//   ....[46]....
        /*ad74*/ 	.word	0x00035140


	//   ....[47]....
        /*ad78*/ 	.word	0x00035150


	//   ....[48]....
        /*ad7c*/ 	.word	0x00035170


	//   ....[49]....
        /*ad80*/ 	.word	0x00035180


	//   ....[50]....
        /*ad84*/ 	.word	0x000351a0


	//   ....[51]....
        /*ad88*/ 	.word	0x000351b0


	//   ....[52]....
        /*ad8c*/ 	.word	0x000351d0


	//   ....[53]....
        /*ad90*/ 	.word	0x000351e0


	//   ....[54]....
        /*ad94*/ 	.word	0x00035200


	//   ....[55]....
        /*ad98*/ 	.word	0x00035210


	//   ....[56]....
        /*ad9c*/ 	.word	0x00035230


	//   ....[57]....
        /*ada0*/ 	.word	0x00035240


	//   ....[58]....
        /*ada4*/ 	.word	0x00035260


	//   ....[59]....
        /*ada8*/ 	.word	0x00035270


	//   ....[60]....
        /*adac*/ 	.word	0x00035290


	//   ....[61]....
        /*adb0*/ 	.word	0x000352a0


	//   ....[62]....
        /*adb4*/ 	.word	0x000352c0


	//   ....[63]....
        /*adb8*/ 	.word	0x000352d0


	//   ....[64]....
        /*adbc*/ 	.word	0x000352f0


	//   ....[65]....
        /*adc0*/ 	.word	0x00035300


	//   ....[66]....
        /*adc4*/ 	.word	0x00035320


	//   ....[67]....
        /*adc8*/ 	.word	0x00035330


	//   ....[68]....
        /*adcc*/ 	.word	0x00035350


	//   ....[69]....
        /*add0*/ 	.word	0x00035360


	//   ....[70]....
        /*add4*/ 	.word	0x00035380


	//   ....[71]....
        /*add8*/ 	.word	0x00035390


	//   ....[72]....
        /*addc*/ 	.word	0x000353b0


	//   ....[73]....
        /*ade0*/ 	.word	0x000353c0


	//   ....[74]....
        /*ade4*/ 	.word	0x000353e0


	//   ....[75]....
        /*ade8*/ 	.word	0x000353f0


	//   ....[76]....
        /*adec*/ 	.word	0x00035410


	//   ....[77]....
        /*adf0*/ 	.word	0x00035420


	//   ....[78]....
        /*adf4*/ 	.word	0x00035440


	//   ....[79]....
        /*adf8*/ 	.word	0x00035450


	//   ....[80]....
        /*adfc*/ 	.word	0x00035470


	//   ....[81]....
        /*ae00*/ 	.word	0x00035480


	//   ....[82]....
        /*ae04*/ 	.word	0x000354a0


	//   ....[83]....
        /*ae08*/ 	.word	0x000354b0


	//   ....[84]....
        /*ae0c*/ 	.word	0x000354d0


	//   ....[85]....
        /*ae10*/ 	.word	0x000354e0


	//   ....[86]....
        /*ae14*/ 	.word	0x00035500


	//   ....[87]....
        /*ae18*/ 	.word	0x00035510


	//   ....[88]....
        /*ae1c*/ 	.word	0x00035530


	//   ....[89]....
        /*ae20*/ 	.word	0x00035540


	//   ....[90]....
        /*ae24*/ 	.word	0x00035560


	//   ....[91]....
        /*ae28*/ 	.word	0x00035570


	//   ....[92]....
        /*ae2c*/ 	.word	0x00035590


	//   ....[93]....
        /*ae30*/ 	.word	0x000355a0


	//   ....[94]....
        /*ae34*/ 	.word	0x000355c0


	//   ....[95]....
        /*ae38*/ 	.word	0x000355d0


	//   ....[96]....
        /*ae3c*/ 	.word	0x000355f0


	//   ....[97]....
        /*ae40*/ 	.word	0x00035600


	//   ....[98]....
        /*ae44*/ 	.word	0x00035620


	//   ....[99]....
        /*ae48*/ 	.word	0x00035630


	//   ....[100]....
        /*ae4c*/ 	.word	0x00035650


	//   ....[101]....
        /*ae50*/ 	.word	0x00035660


	//   ....[102]....
        /*ae54*/ 	.word	0x00035680


	//   ....[103]....
        /*ae58*/ 	.word	0x00035690


	//   ....[104]....
        /*ae5c*/ 	.word	0x000356b0


	//   ....[105]....
        /*ae60*/ 	.word	0x000356c0


	//   ....[106]....
        /*ae64*/ 	.word	0x000356e0


	//   ....[107]....
        /*ae68*/ 	.word	0x000356f0


	//   ....[108]....
        /*ae6c*/ 	.word	0x00035720


	//   ....[109]....
        /*ae70*/ 	.word	0x00035730


	//   ....[110]....
        /*ae74*/ 	.word	0x00035740


	//   ....[111]....
        /*ae78*/ 	.word	0x00035750


	//   ....[112]....
        /*ae7c*/ 	.word	0x00035760


	//   ....[113]....
        /*ae80*/ 	.word	0x00035770


	//   ....[114]....
        /*ae84*/ 	.word	0x000357a0


	//   ....[115]....
        /*ae88*/ 	.word	0x000357b0


	//   ....[116]....
        /*ae8c*/ 	.word	0x000357d0


	//   ....[117]....
        /*ae90*/ 	.word	0x000357e0


	//   ....[118]....
        /*ae94*/ 	.word	0x00035800


	//   ....[119]....
        /*ae98*/ 	.word	0x00035810


	//   ....[120]....
        /*ae9c*/ 	.word	0x00035830


	//   ....[121]....
        /*aea0*/ 	.word	0x00035840


	//   ....[122]....
        /*aea4*/ 	.word	0x00035860


	//   ....[123]....
        /*aea8*/ 	.word	0x00035870


	//   ....[124]....
        /*aeac*/ 	.word	0x00035890


	//   ....[125]....
        /*aeb0*/ 	.word	0x000358a0


	//   ....[126]....
        /*aeb4*/ 	.word	0x000358c0


	//   ....[127]....
        /*aeb8*/ 	.word	0x000358d0


	//   ....[128]....
        /*aebc*/ 	.word	0x000358f0


	//   ....[129]....
        /*aec0*/ 	.word	0x00035900


	//   ....[130]....
        /*aec4*/ 	.word	0x00035920


	//   ....[131]....
        /*aec8*/ 	.word	0x00035930


	//   ....[132]....
        /*aecc*/ 	.word	0x00035950


	//   ....[133]....
        /*aed0*/ 	.word	0x00035960


	//   ....[134]....
        /*aed4*/ 	.word	0x00035980


	//   ....[135]....
        /*aed8*/ 	.word	0x00035990


	//   ....[136]....
        /*aedc*/ 	.word	0x000359b0


	//   ....[137]....
        /*aee0*/ 	.word	0x000359c0


	//   ....[138]....
        /*aee4*/ 	.word	0x000359e0


	//   ....[139]....
        /*aee8*/ 	.word	0x000359f0


	//   ....[140]....
        /*aeec*/ 	.word	0x00035a10


	//   ....[141]....
        /*aef0*/ 	.word	0x00035a20


	//   ....[142]....
        /*aef4*/ 	.word	0x00035a40


	//   ....[143]....
        /*aef8*/ 	.word	0x00035a50


	//   ....[144]....
        /*aefc*/ 	.word	0x00035a70


	//   ....[145]....
        /*af00*/ 	.word	0x00035a80


	//   ....[146]....
        /*af04*/ 	.word	0x00035aa0


	//   ....[147]....
        /*af08*/ 	.word	0x00035ab0


	//   ....[148]....
        /*af0c*/ 	.word	0x00035ad0


	//   ....[149]....
        /*af10*/ 	.word	0x00035ae0


	//   ....[150]....
        /*af14*/ 	.word	0x00035b00


	//   ....[151]....
        /*af18*/ 	.word	0x00035b10


	//   ....[152]....
        /*af1c*/ 	.word	0x00035b30


	//   ....[153]....
        /*af20*/ 	.word	0x00035b40


	//   ....[154]....
        /*af24*/ 	.word	0x00035b60


	//   ....[155]....
        /*af28*/ 	.word	0x00035b70


	//   ....[156]....
        /*af2c*/ 	.word	0x00035b90


	//   ....[157]....
        /*af30*/ 	.word	0x00035ba0


	//   ....[158]....
        /*af34*/ 	.word	0x00035bc0


	//   ....[159]....
        /*af38*/ 	.word	0x00035bd0


	//   ....[160]....
        /*af3c*/ 	.word	0x00035bf0


	//   ....[161]....
        /*af40*/ 	.word	0x00035c00


	//   ....[162]....
        /*af44*/ 	.word	0x00035c20


	//   ....[163]....
        /*af48*/ 	.word	0x00035c30


	//   ....[164]....
        /*af4c*/ 	.word	0x00035c50


	//   ....[165]....
        /*af50*/ 	.word	0x00035c60


	//   ....[166]....
        /*af54*/ 	.word	0x00035c80


	//   ....[167]....
        /*af58*/ 	.word	0x00035c90


	//   ....[168]....
        /*af5c*/ 	.word	0x00035cb0


	//   ....[169]....
        /*af60*/ 	.word	0x00035cc0


	//   ....[170]....
        /*af64*/ 	.word	0x00035ce0


	//   ....[171]....
        /*af68*/ 	.word	0x00035cf0


	//   ....[172]....
        /*af6c*/ 	.word	0x00035d10


	//   ....[173]....
        /*af70*/ 	.word	0x00035d20


	//   ....[174]....
        /*af74*/ 	.word	0x00035d40


	//   ....[175]....
        /*af78*/ 	.word	0x00035d50


	//   ....[176]....
        /*af7c*/ 	.word	0x00035d70


	//   ....[177]....
        /*af80*/ 	.word	0x00035d80


	//   ....[178]....
        /*af84*/ 	.word	0x00035da0


	//   ....[179]....
        /*af88*/ 	.word	0x00035db0


	//   ....[180]....
        /*af8c*/ 	.word	0x00035dd0


	//   ....[181]....
        /*af90*/ 	.word	0x00035de0


	//   ....[182]....
        /*af94*/ 	.word	0x00035e00


	//   ....[183]....
        /*af98*/ 	.word	0x00035e10


	//   ....[184]....
        /*af9c*/ 	.word	0x00035e30


	//   ....[185]....
        /*afa0*/ 	.word	0x00035e40


	//   ....[186]....
        /*afa4*/ 	.word	0x00035e60


	//   ....[187]....
        /*afa8*/ 	.word	0x00035e70


	//   ....[188]....
        /*afac*/ 	.word	0x00035e90


	//   ....[189]....
        /*afb0*/ 	.word	0x00035ea0


	//   ....[190]....
        /*afb4*/ 	.word	0x00035ec0


	//   ....[191]....
        /*afb8*/ 	.word	0x00035ed0


	//   ....[192]....
        /*afbc*/ 	.word	0x00035ef0


	//   ....[193]....
        /*afc0*/ 	.word	0x00035f00


	//   ....[194]....
        /*afc4*/ 	.word	0x00035f20


	//   ....[195]....
        /*afc8*/ 	.word	0x00035f30


	//   ....[196]....
        /*afcc*/ 	.word	0x00035f50


	//   ....[197]....
        /*afd0*/ 	.word	0x00035f60


	//   ....[198]....
        /*afd4*/ 	.word	0x00035f80


	//   ....[199]....
        /*afd8*/ 	.word	0x00035f90


	//   ....[200]....
        /*afdc*/ 	.word	0x00035ff0


	//   ....[201]....
        /*afe0*/ 	.word	0x00036000


	//   ....[202]....
        /*afe4*/ 	.word	0x00036020


	//   ....[203]....
        /*afe8*/ 	.word	0x00036030


	//   ....[204]....
        /*afec*/ 	.word	0x00036050


	//   ....[205]....
        /*aff0*/ 	.word	0x00036060


	//   ....[206]....
        /*aff4*/ 	.word	0x00036080


	//   ....[207]....
        /*aff8*/ 	.word	0x00036090


	//   ....[208]....
        /*affc*/ 	.word	0x000360b0


	//   ....[209]....
        /*b000*/ 	.word	0x000360c0


	//   ....[210]....
        /*b004*/ 	.word	0x000360e0


	//   ....[211]....
        /*b008*/ 	.word	0x000360f0


	//   ....[212]....
        /*b00c*/ 	.word	0x00036110


	//   ....[213]....
        /*b010*/ 	.word	0x00036120


	//   ....[214]....
        /*b014*/ 	.word	0x00036140


	//   ....[215]....
        /*b018*/ 	.word	0x00036150


	//   ....[216]....
        /*b01c*/ 	.word	0x00036170


	//   ....[217]....
        /*b020*/ 	.word	0x00036180


	//   ....[218]....
        /*b024*/ 	.word	0x000361a0


	//   ....[219]....
        /*b028*/ 	.word	0x000361b0


	//   ....[220]....
        /*b02c*/ 	.word	0x000361d0


	//   ....[221]....
        /*b030*/ 	.word	0x000361e0


	//   ....[222]....
        /*b034*/ 	.word	0x00036200


	//   ....[223]....
        /*b038*/ 	.word	0x00036210


	//   ....[224]....
        /*b03c*/ 	.word	0x00036230


	//   ....[225]....
        /*b040*/ 	.word	0x00036240


	//   ....[226]....
        /*b044*/ 	.word	0x00036260


	//   ....[227]....
        /*b048*/ 	.word	0x00036270


	//   ....[228]....
        /*b04c*/ 	.word	0x00036290


	//   ....[229]....
        /*b050*/ 	.word	0x000362a0


	//   ....[230]....
        /*b054*/ 	.word	0x000362c0


	//   ....[231]....
        /*b058*/ 	.word	0x000362d0


	//   ....[232]....
        /*b05c*/ 	.word	0x000362f0


	//   ....[233]....
        /*b060*/ 	.word	0x00036300


	//   ....[234]....
        /*b064*/ 	.word	0x00036320


	//   ....[235]....
        /*b068*/ 	.word	0x00036330


	//   ....[236]....
        /*b06c*/ 	.word	0x00036350


	//   ....[237]....
        /*b070*/ 	.word	0x00036360


	//   ....[238]....
        /*b074*/ 	.word	0x00036380


	//   ....[239]....
        /*b078*/ 	.word	0x00036390


	//   ....[240]....
        /*b07c*/ 	.word	0x000363b0


	//   ....[241]....
        /*b080*/ 	.word	0x000363c0


	//   ....[242]....
        /*b084*/ 	.word	0x000363e0


	//   ....[243]....
        /*b088*/ 	.word	0x000363f0


	//   ....[244]....
        /*b08c*/ 	.word	0x00036410


	//   ....[245]....
        /*b090*/ 	.word	0x00036420


	//   ....[246]....
        /*b094*/ 	.word	0x00036440


	//   ....[247]....
        /*b098*/ 	.word	0x00036450


	//   ....[248]....
        /*b09c*/ 	.word	0x00036470


	//   ....[249]....
        /*b0a0*/ 	.word	0x00036480


	//   ....[250]....
        /*b0a4*/ 	.word	0x000364a0


	//   ....[251]....
        /*b0a8*/ 	.word	0x000364b0


	//   ....[252]....
        /*b0ac*/ 	.word	0x000364d0


	//   ....[253]....
        /*b0b0*/ 	.word	0x000364e0


	//   ....[254]....
        /*b0b4*/ 	.word	0x00036500


	//   ....[255]....
        /*b0b8*/ 	.word	0x00036510


	//   ....[0]....
        /*b0bc*/ 	.word	0x0003f6e0


	//   ....[1]....
        /*b0c0*/ 	.word	0x0003f700


	//   ....[2]....
        /*b0c4*/ 	.word	0x0003f740


	//   ....[3]....
        /*b0c8*/ 	.word	0x0003f770


	//   ....[4]....
        /*b0cc*/ 	.word	0x0003f780


	//   ....[5]....
        /*b0d0*/ 	.word	0x0003f790


	//   ....[6]....
        /*b0d4*/ 	.word	0x0003f7b0


	//   ....[7]....
        /*b0d8*/ 	.word	0x0003f7c0


	//   ....[8]....
        /*b0dc*/ 	.word	0x0003f7f0


	//   ....[9]....
        /*b0e0*/ 	.word	0x0003f800


	//   ....[10]....
        /*b0e4*/ 	.word	0x0003f820


	//   ....[11]....
        /*b0e8*/ 	.word	0x0003f830


	//   ....[12]....
        /*b0ec*/ 	.word	0x0003f850


	//   ....[13]....
        /*b0f0*/ 	.word	0x0003f860


	//   ....[14]....
        /*b0f4*/ 	.word	0x0003f880


	//   ....[15]....
        /*b0f8*/ 	.word	0x0003f890


	//   ....[16]....
        /*b0fc*/ 	.word	0x0003f8b0


	//   ....[17]....
        /*b100*/ 	.word	0x0003f8c0


	//   ....[18]....
        /*b104*/ 	.word	0x0003f8e0


	//   ....[19]....
        /*b108*/ 	.word	0x0003f8f0


	//   ....[20]....
        /*b10c*/ 	.word	0x0003f910


	//   ....[21]....
        /*b110*/ 	.word	0x0003f920


	//   ....[22]....
        /*b114*/ 	.word	0x0003f940


	//   ....[23]....
        /*b118*/ 	.word	0x0003f950


	//   ....[24]....
        /*b11c*/ 	.word	0x0003f970


	//   ....[25]....
        /*b120*/ 	.word	0x0003f980


	//   ....[26]....
        /*b124*/ 	.word	0x0003f9a0


	//   ....[27]....
        /*b128*/ 	.word	0x0003f9b0


	//   ....[28]....
        /*b12c*/ 	.word	0x0003f9d0


	//   ....[29]....
        /*b130*/ 	.word	0x0003f9e0


	//   ....[30]....
        /*b134*/ 	.word	0x0003fa00


	//   ....[31]....
        /*b138*/ 	.word	0x0003fa10


	//   ....[32]....
        /*b13c*/ 	.word	0x0003fa30


	//   ....[33]....
        /*b140*/ 	.word	0x0003fa40


	//   ....[34]....
        /*b144*/ 	.word	0x0003fa60


	//   ....[35]....
        /*b148*/ 	.word	0x0003fa70


	//   ....[36]....
        /*b14c*/ 	.word	0x0003fa90


	//   ....[37]....
        /*b150*/ 	.word	0x0003faa0


	//   ....[38]....
        /*b154*/ 	.word	0x0003fac0


	//   ....[39]....
        /*b158*/ 	.word	0x0003fad0


	//   ....[40]....
        /*b15c*/ 	.word	0x0003faf0


	//   ....[41]....
        /*b160*/ 	.word	0x0003fb00


	//   ....[42]....
        /*b164*/ 	.word	0x0003fb20


	//   ....[43]....
        /*b168*/ 	.word	0x0003fb30


	//   ....[44]....
        /*b16c*/ 	.word	0x0003fb50


	//   ....[45]....
        /*b170*/ 	.word	0x0003fb60


	//   ....[46]....
        /*b174*/ 	.word	0x0003fb80


	//   ....[47]....
        /*b178*/ 	.word	0x0003fb90


	//   ....[48]....
        /*b17c*/ 	.word	0x0003fbb0


	//   ....[49]....
        /*b180*/ 	.word	0x0003fbc0


	//   ....[50]....
        /*b184*/ 	.word	0x0003fbe0


	//   ....[51]....
        /*b188*/ 	.word	0x0003fbf0


	//   ....[52]....
        /*b18c*/ 	.word	0x0003fc10


	//   ....[53]....
        /*b190*/ 	.word	0x0003fc20


	//   ....[54]....
        /*b194*/ 	.word	0x0003fc40


	//   ....[55]....
        /*b198*/ 	.word	0x0003fc50


	//   ....[56]....
        /*b19c*/ 	.word	0x0003fc70


	//   ....[57]....
        /*b1a0*/ 	.word	0x0003fc80


	//   ....[58]....
        /*b1a4*/ 	.word	0x0003fca0


	//   ....[59]....
        /*b1a8*/ 	.word	0x0003fcb0


	//   ....[60]....
        /*b1ac*/ 	.word	0x0003fcd0


	//   ....[61]....
        /*b1b0*/ 	.word	0x0003fce0


	//   ....[62]....
        /*b1b4*/ 	.word	0x0003fd00


	//   ....[63]....
        /*b1b8*/ 	.word	0x0003fd10


	//   ....[64]....
        /*b1bc*/ 	.word	0x0003fd30


	//   ....[65]....
        /*b1c0*/ 	.word	0x0003fd40


	//   ....[66]....
        /*b1c4*/ 	.word	0x0003fd60


	//   ....[67]....
        /*b1c8*/ 	.word	0x0003fd70


	//   ....[68]....
        /*b1cc*/ 	.word	0x0003fd90


	//   ....[69]....
        /*b1d0*/ 	.word	0x0003fda0


	//   ....[70]....
        /*b1d4*/ 	.word	0x0003fdc0


	//   ....[71]....
        /*b1d8*/ 	.word	0x0003fdd0


	//   ....[72]....
        /*b1dc*/ 	.word	0x0003fdf0


	//   ....[73]....
        /*b1e0*/ 	.word	0x0003fe00


	//   ....[74]....
        /*b1e4*/ 	.word	0x0003fe20


	//   ....[75]....
        /*b1e8*/ 	.word	0x0003fe30


	//   ....[76]....
        /*b1ec*/ 	.word	0x0003fe50


	//   ....[77]....
        /*b1f0*/ 	.word	0x0003fe60


	//   ....[78]....
        /*b1f4*/ 	.word	0x0003fe80


	//   ....[79]....
        /*b1f8*/ 	.word	0x0003fe90


	//   ....[80]....
        /*b1fc*/ 	.word	0x0003feb0


	//   ....[81]....
        /*b200*/ 	.word	0x0003fec0


	//   ....[82]....
        /*b204*/ 	.word	0x0003fee0


	//   ....[83]....
        /*b208*/ 	.word	0x0003fef0


	//   ....[84]....
        /*b20c*/ 	.word	0x0003ff10


	//   ....[85]....
        /*b210*/ 	.word	0x0003ff20


	//   ....[86]....
        /*b214*/ 	.word	0x0003ff40


	//   ....[87]....
        /*b218*/ 	.word	0x0003ff50


	//   ....[88]....
        /*b21c*/ 	.word	0x0003ff70


	//   ....[89]....
        /*b220*/ 	.word	0x0003ff80


	//   ....[90]....
        /*b224*/ 	.word	0x0003ffa0


	//   ....[91]....
        /*b228*/ 	.word	0x0003ffb0


	//   ....[92]....
        /*b22c*/ 	.word	0x0003ffd0


	//   ....[93]....
        /*b230*/ 	.word	0x0003ffe0


	//   ....[94]....
        /*b234*/ 	.word	0x00040000


	//   ....[95]....
        /*b238*/ 	.word	0x00040010


	//   ....[96]....
        /*b23c*/ 	.word	0x00040030


	//   ....[97]....
        /*b240*/ 	.word	0x00040040


	//   ....[98]....
        /*b244*/ 	.word	0x00040060


	//   ....[99]....
        /*b248*/ 	.word	0x00040070


	//   ....[100]....
        /*b24c*/ 	.word	0x00040090


	//   ....[101]....
        /*b250*/ 	.word	0x000400a0


	//   ....[102]....
        /*b254*/ 	.word	0x000400c0


	//   ....[103]....
        /*b258*/ 	.word	0x000400d0


	//   ....[104]....
        /*b25c*/ 	.word	0x000400f0


	//   ....[105]....
        /*b260*/ 	.word	0x00040100


	//   ....[106]....
        /*b264*/ 	.word	0x00040120


	//   ....[107]....
        /*b268*/ 	.word	0x00040130


	//   ....[108]....
        /*b26c*/ 	.word	0x00040160


	//   ....[109]....
        /*b270*/ 	.word	0x00040170


	//   ....[110]....
        /*b274*/ 	.word	0x00040180


	//   ....[111]....
        /*b278*/ 	.word	0x00040190


	//   ....[112]....
        /*b27c*/ 	.word	0x000401a0


	//   ....[113]....
        /*b280*/ 	.word	0x000401b0


	//   ....[114]....
        /*b284*/ 	.word	0x000401e0


	//   ....[115]....
        /*b288*/ 	.word	0x000401f0


	//   ....[116]....
        /*b28c*/ 	.word	0x00040210


	//   ....[117]....
        /*b290*/ 	.word	0x00040220


	//   ....[118]....
        /*b294*/ 	.word	0x00040240


	//   ....[119]....
        /*b298*/ 	.word	0x00040250


	//   ....[120]....
        /*b29c*/ 	.word	0x00040270


	//   ....[121]....
        /*b2a0*/ 	.word	0x00040280


	//   ....[122]....
        /*b2a4*/ 	.word	0x000402a0


	//   ....[123]....
        /*b2a8*/ 	.word	0x000402b0


	//   ....[124]....
        /*b2ac*/ 	.word	0x000402d0


	//   ....[125]....
        /*b2b0*/ 	.word	0x000402e0


	//   ....[126]....
        /*b2b4*/ 	.word	0x00040300


	//   ....[127]....
        /*b2b8*/ 	.word	0x00040310


	//   ....[128]....
        /*b2bc*/ 	.word	0x00040330


	//   ....[129]....
        /*b2c0*/ 	.word	0x00040340


	//   ....[130]....
        /*b2c4*/ 	.word	0x00040360


	//   ....[131]....
        /*b2c8*/ 	.word	0x00040370


	//   ....[132]....
        /*b2cc*/ 	.word	0x00040390


	//   ....[133]....
        /*b2d0*/ 	.word	0x000403a0


	//   ....[134]....
        /*b2d4*/ 	.word	0x000403c0


	//   ....[135]....
        /*b2d8*/ 	.word	0x000403d0


	//   ....[136]....
        /*b2dc*/ 	.word	0x000403f0


	//   ....[137]....
        /*b2e0*/ 	.word	0x00040400


	//   ....[138]....
        /*b2e4*/ 	.word	0x00040420


	//   ....[139]....
        /*b2e8*/ 	.word	0x00040430


	//   ....[140]....
        /*b2ec*/ 	.word	0x00040450


	//   ....[141]....
        /*b2f0*/ 	.word	0x00040460


	//   ....[142]....
        /*b2f4*/ 	.word	0x00040480


	//   ....[143]....
        /*b2f8*/ 	.word	0x00040490


	//   ....[144]....
        /*b2fc*/ 	.word	0x000404b0


	//   ....[145]....
        /*b300*/ 	.word	0x000404c0


	//   ....[146]....
        /*b304*/ 	.word	0x000404e0


	//   ....[147]....
        /*b308*/ 	.word	0x000404f0


	//   ....[148]....
        /*b30c*/ 	.word	0x00040510


	//   ....[149]....
        /*b310*/ 	.word	0x00040520


	//   ....[150]....
        /*b314*/ 	.word	0x00040540


	//   ....[151]....
        /*b318*/ 	.word	0x00040550


	//   ....[152]....
        /*b31c*/ 	.word	0x00040570


	//   ....[153]....
        /*b320*/ 	.word	0x00040580


	//   ....[154]....
        /*b324*/ 	.word	0x000405a0


	//   ....[155]....
        /*b328*/ 	.word	0x000405b0


	//   ....[156]....
        /*b32c*/ 	.word	0x000405d0


	//   ....[157]....
        /*b330*/ 	.word	0x000405e0


	//   ....[158]....
        /*b334*/ 	.word	0x00040600


	//   ....[159]....
        /*b338*/ 	.word	0x00040610


	//   ....[160]....
        /*b33c*/ 	.word	0x00040630


	//   ....[161]....
        /*b340*/ 	.word	0x00040640


	//   ....[162]....
        /*b344*/ 	.word	0x00040660


	//   ....[163]....
        /*b348*/ 	.word	0x00040670


	//   ....[164]....
        /*b34c*/ 	.word	0x00040690


	//   ....[165]....
        /*b350*/ 	.word	0x000406a0


	//   ....[166]....
        /*b354*/ 	.word	0x000406c0


	//   ....[167]....
        /*b358*/ 	.word	0x000406d0


	//   ....[168]....
        /*b35c*/ 	.word	0x000406f0


	//   ....[169]....
        /*b360*/ 	.word	0x00040700


	//   ....[170]....
        /*b364*/ 	.word	0x00040720


	//   ....[171]....
        /*b368*/ 	.word	0x00040730


	//   ....[172]....
        /*b36c*/ 	.word	0x00040750


	//   ....[173]....
        /*b370*/ 	.word	0x00040760


	//   ....[174]....
        /*b374*/ 	.word	0x00040780


	//   ....[175]....
        /*b378*/ 	.word	0x00040790


	//   ....[176]....
        /*b37c*/ 	.word	0x000407b0


	//   ....[177]....
        /*b380*/ 	.word	0x000407c0


	//   ....[178]....
        /*b384*/ 	.word	0x000407e0


	//   ....[179]....
        /*b388*/ 	.word	0x000407f0


	//   ....[180]....
        /*b38c*/ 	.word	0x00040810


	//   ....[181]....
        /*b390*/ 	.word	0x00040820


	//   ....[182]....
        /*b394*/ 	.word	0x00040840


	//   ....[183]....
        /*b398*/ 	.word	0x00040850


	//   ....[184]....
        /*b39c*/ 	.word	0x00040870


	//   ....[185]....
        /*b3a0*/ 	.word	0x00040880


	//   ....[186]....
        /*b3a4*/ 	.word	0x000408a0


	//   ....[187]....
        /*b3a8*/ 	.word	0x000408b0


	//   ....[188]....
        /*b3ac*/ 	.word	0x000408d0


	//   ....[189]....
        /*b3b0*/ 	.word	0x000408e0


	//   ....[190]....
        /*b3b4*/ 	.word	0x00040900


	//   ....[191]....
        /*b3b8*/ 	.word	0x00040910


	//   ....[192]....
        /*b3bc*/ 	.word	0x00040930


	//   ....[193]....
        /*b3c0*/ 	.word	0x00040940


	//   ....[194]....
        /*b3c4*/ 	.word	0x00040960


	//   ....[195]....
        /*b3c8*/ 	.word	0x00040970


	//   ....[196]....
        /*b3cc*/ 	.word	0x00040990


	//   ....[197]....
        /*b3d0*/ 	.word	0x000409a0


	//   ....[198]....
        /*b3d4*/ 	.word	0x000409c0


	//   ....[199]....
        /*b3d8*/ 	.word	0x000409d0


	//   ....[200]....
        /*b3dc*/ 	.word	0x00040a30


	//   ....[201]....
        /*b3e0*/ 	.word	0x00040a40


	//   ....[202]....
        /*b3e4*/ 	.word	0x00040a60


	//   ....[203]....
        /*b3e8*/ 	.word	0x00040a70


	//   ....[204]....
        /*b3ec*/ 	.word	0x00040a90


	//   ....[205]....
        /*b3f0*/ 	.word	0x00040aa0


	//   ....[206]....
        /*b3f4*/ 	.word	0x00040ac0


	//   ....[207]....
        /*b3f8*/ 	.word	0x00040ad0


	//   ....[208]....
        /*b3fc*/ 	.word	0x00040af0


	//   ....[209]....
        /*b400*/ 	.word	0x00040b00


	//   ....[210]....
        /*b404*/ 	.word	0x00040b20


	//   ....[211]....
        /*b408*/ 	.word	0x00040b30


	//   ....[212]....
        /*b40c*/ 	.word	0x00040b50


	//   ....[213]....
        /*b410*/ 	.word	0x00040b60


	//   ....[214]....
        /*b414*/ 	.word	0x00040b80


	//   ....[215]....
        /*b418*/ 	.word	0x00040b90


	//   ....[216]....
        /*b41c*/ 	.word	0x00040bb0


	//   ....[217]....
        /*b420*/ 	.word	0x00040bc0


	//   ....[218]....
        /*b424*/ 	.word	0x00040be0


	//   ....[219]....
        /*b428*/ 	.word	0x00040bf0


	//   ....[220]....
        /*b42c*/ 	.word	0x00040c10


	//   ....[221]....
        /*b430*/ 	.word	0x00040c20


	//   ....[222]....
        /*b434*/ 	.word	0x00040c40


	//   ....[223]....
        /*b438*/ 	.word	0x00040c50


	//   ....[224]....
        /*b43c*/ 	.word	0x00040c70


	//   ....[225]....
        /*b440*/ 	.word	0x00040c80


	//   ....[226]....
        /*b444*/ 	.word	0x00040ca0


	//   ....[227]....
        /*b448*/ 	.word	0x00040cb0


	//   ....[228]....
        /*b44c*/ 	.word	0x00040cd0


	//   ....[229]....
        /*b450*/ 	.word	0x00040ce0


	//   ....[230]....
        /*b454*/ 	.word	0x00040d00


	//   ....[231]....
        /*b458*/ 	.word	0x00040d10


	//   ....[232]....
        /*b45c*/ 	.word	0x00040d30


	//   ....[233]....
        /*b460*/ 	.word	0x00040d40


	//   ....[234]....
        /*b464*/ 	.word	0x00040d60


	//   ....[235]....
        /*b468*/ 	.word	0x00040d70


	//   ....[236]....
        /*b46c*/ 	.word	0x00040d90


	//   ....[237]....
        /*b470*/ 	.word	0x00040da0


	//   ....[238]....
        /*b474*/ 	.word	0x00040dc0


	//   ....[239]....
        /*b478*/ 	.word	0x00040dd0


	//   ....[240]....
        /*b47c*/ 	.word	0x00040df0


	//   ....[241]....
        /*b480*/ 	.word	0x00040e00


	//   ....[242]....
        /*b484*/ 	.word	0x00040e20


	//   ....[243]....
        /*b488*/ 	.word	0x00040e30


	//   ....[244]....
        /*b48c*/ 	.word	0x00040e50


	//   ....[245]....
        /*b490*/ 	.word	0x00040e60


	//   ....[246]....
        /*b494*/ 	.word	0x00040e80


	//   ....[247]....
        /*b498*/ 	.word	0x00040e90


	//   ....[248]....
        /*b49c*/ 	.word	0x00040eb0


	//   ....[249]....
        /*b4a0*/ 	.word	0x00040ec0


	//   ....[250]....
        /*b4a4*/ 	.word	0x00040ee0


	//   ....[251]....
        /*b4a8*/ 	.word	0x00040ef0


	//   ....[252]....
        /*b4ac*/ 	.word	0x00040f10


	//   ....[253]....
        /*b4b0*/ 	.word	0x00040f20


	//   ....[254]....
        /*b4b4*/ 	.word	0x00040f40


	//   ....[255]....
        /*b4b8*/ 	.word	0x00040f50


	//----- nvinfo : EIATTR_EXIT_INSTR_OFFSETS
	.align		4
.L_1138:
        /*b4bc*/ 	.byte	0x04, 0x1c
        /*b4be*/ 	.short	(.L_1140 - .L_1139)


	//   ....[0]....
.L_1139:
        /*b4c0*/ 	.word	0x000001b0


	//   ....[1]....
        /*b4c4*/ 	.word	0x0004e540


	//   ....[2]....
        /*b4c8*/ 	.word	0x0004e5d0


	//   ....[3]....
        /*b4cc*/ 	.word	0x0004e620


	//   ....[4]....
        /*b4d0*/ 	.word	0x0004e660


	//----- nvinfo : EIATTR_MAX_THREADS
	.align		4
.L_1140:
        /*b4d4*/ 	.byte	0x04, 0x05
        /*b4d6*/ 	.short	(.L_1142 - .L_1141)
.L_1141:
        /*b4d8*/ 	.word	0x00000020
        /*b4dc*/ 	.word	0x00000001
        /*b4e0*/ 	.word	0x00000001


	//----- nvinfo : EIATTR_CRS_STACK_SIZE
	.align		4
.L_1142:
        /*b4e4*/ 	.byte	0x04, 0x1e
        /*b4e6*/ 	.short	(.L_1144 - .L_1143)
.L_1143:
        /*b4e8*/ 	.word	0x00000000
.L_1144:


//--------------------- .nv.info._ZN17fastertransformer38beam_online_softmax_topk_stage2_kernelIfLi128ELi128EEEvPKfS2_PiPT_ii --------------------------
	.section	.nv.info._ZN17fastertransformer38beam_online_softmax_topk_stage2_kernelIfLi128ELi128EEEvPKfS2_PiPT_ii,"",@"SHT_CUDA_INFO"
	.sectionflags	@""
	.align	4


	//----- nvinfo : EIATTR_CUDA_API_VERSION
	.align		4
        /*0000*/ 	.byte	0x04, 0x37
        /*0002*/ 	.short	(.L_1146 - .L_1145)
.L_1145:
        /*0004*/ 	.word	0x00000082


	//----- nvinfo : EIATTR_SW2861232_WAR
	.align		4
.L_1146:
        /*0008*/ 	.byte	0x01, 0x35
	.zero		2


	//----- nvinfo : EIATTR_PARAM_CBANK
	.align		4
        /*000c*/ 	.byte	0x04, 0x0a
        /*000e*/ 	.short	(.L_1148 - .L_1147)
	.align		4
.L_1147:
        /*0010*/ 	.word	index@(.nv.constant0._ZN17fastertransformer38beam_online_softmax_topk_stage2_kernelIfLi128ELi128EEEvPKfS2_PiPT_ii)
        /*0014*/ 	.short	0x0160
        /*0016*/ 	.short	0x0028


	//----- nvinfo : EIATTR_CBANK_PARAM_SIZE
	.align		4
.L_1148:
        /*0018*/ 	.byte	0x03, 0x19
        /*001a*/ 	.short	0x0028


	//----- nvinfo : EIATTR_KPARAM_INFO
	.align		4
        /*001c*/ 	.byte	0x04, 0x17
        /*001e*/ 	.short	(.L_1150 - .L_1149)
.L_1149:
        /*0020*/ 	.word	0x00000000
        /*0024*/ 	.short	0x0005
        /*0026*/ 	.short	0x0024
        /*0028*/ 	.byte	0x00, 0xf0, 0x11, 0x00


	//----- nvinfo : EIATTR_KPARAM_INFO
	.align		4
.L_1150:
        /*002c*/ 	.byte	0x04, 0x17
        /*002e*/ 	.short	(.L_1152 - .L_1151)
.L_1151:
        /*0030*/ 	.word	0x00000000
        /*0034*/ 	.short	0x0004
        /*0036*/ 	.short	0x0020
        /*0038*/ 	.byte	0x00, 0xf0, 0x11, 0x00


	//----- nvinfo : EIATTR_KPARAM_INFO
	.align		4
.L_1152:
        /*003c*/ 	.byte	0x04, 0x17
        /*003e*/ 	.short	(.L_1154 - .L_1153)
.L_1153:
        /*0040*/ 	.word	0x00000000
        /*0044*/ 	.short	0x0003
        /*0046*/ 	.short	0x0018
        /*0048*/ 	.byte	0x00, 0xf0, 0x21, 0x00


	//----- nvinfo : EIATTR_KPARAM_INFO
	.align		4
.L_1154:
        /*004c*/ 	.byte	0x04, 0x17
        /*004e*/ 	.short	(.L_1156 - .L_1155)
.L_1155:
        /*0050*/ 	.word	0x00000000
        /*0054*/ 	.short	0x0002
        /*0056*/ 	.short	0x0010
        /*0058*/ 	.byte	0x00, 0xf0, 0x21, 0x00


	//----- nvinfo : EIATTR_KPARAM_INFO
	.align		4
.L_1156:
        /*005c*/ 	.byte	0x04, 0x17
        /*005e*/ 	.short	(.L_1158 - .L_1157)
.L_1157:
        /*0060*/ 	.word	0x00000000
        /*0064*/ 	.short	0x0001
        /*0066*/ 	.short	0x0008
        /*0068*/ 	.byte	0x00, 0xf0, 0x21, 0x00


	//----- nvinfo : EIATTR_KPARAM_INFO
	.align		4
.L_1158:
        /*006c*/ 	.byte	0x04, 0x17
        /*006e*/ 	.short	(.L_1160 - .L_1159)
.L_1159:
        /*0070*/ 	.word	0x00000000
        /*0074*/ 	.short	0x0000
        /*0076*/ 	.short	0x0000
        /*0078*/ 	.byte	0x00, 0xf0, 0x21, 0x00


	//----- nvinfo : EIATTR_MAXREG_COUNT
	.align		4
.L_1160:
        /*007c*/ 	.byte	0x03, 0x1b
        /*007e*/ 	.short	0x00ff


	//----- nvinfo : EIATTR_NUM_BARRIERS
	.align		4
        /*0080*/ 	.byte	0x02, 0x4c
        /*0082*/ 	.byte	0x01
	.zero		1


	//----- nvinfo : EIATTR_ANNOTATIONS
	.align		4
        /*0084*/ 	.byte	0x04, 0x55
        /*0086*/ 	.short	(.L_1162 - .L_1161)


	//   ....[0]....
.L_1161:
        /* <DEDUP_REMOVED lines=1969> */


	//----- nvinfo : EIATTR_MERCURY_ISA_VERSION
	.align		4
.L_1162:
        /*7b80*/ 	.byte	0x03, 0x5f
        /*7b82*/ 	.short	0x0000


	//----- nvinfo : EIATTR_COOP_GROUP_MASK_REGIDS
	.align		4
        /*7b84*/ 	.byte	0x04, 0x29
        /*7b86*/ 	.short	(.L_1164 - .L_1163)


	//   ....[0]....
.L_1163:
        /*7b88*/ 	.word	0xffffffff


	//   ....[1]....
        /*7b8c*/ 	.word	0xffffffff


	//   ....[2]....
        /*7b90*/ 	.word	0xffffffff


	//   ....[3]....
        /*7b94*/ 	.word	0xffffffff


	//   ....[4]....
        /*7b98*/ 	.word	0xffffffff


	//   ....[5]....
        /*7b9c*/ 	.word	0xffffffff


	//   ....[6]....
        /*7ba0*/ 	.word	0xffffffff


	//   ....[7]....
        /*7ba4*/ 	.word	0xffffffff


	//   ....[8]....
        /*7ba8*/ 	.word	0xffffffff


	//   ....[9]....
        /*7bac*/ 	.word	0xffffffff


	//   ....[10]....
        /*7bb0*/ 	.word	0xffffffff


	//   ....[11]....
        /*7bb4*/ 	.word	0xffffffff


	//   ....[12]....
        /*7bb8*/ 	.word	0xffffffff


	//   ....[13]....
        /*7bbc*/ 	.word	0xffffffff


	//   ....[14]....
        /*7bc0*/ 	.word	0xffffffff


	//   ....[15]....
        /*7bc4*/ 	.word	0xffffffff


	//   ....[16]....
        /*7bc8*/ 	.word	0xffffffff


	//   ....[17]....
        /*7bcc*/ 	.word	0xffffffff


	//   ....[18]....
        /*7bd0*/ 	.word	0xffffffff


	//   ....[19]....
        /*7bd4*/ 	.word	0xffffffff


	//   ....[20]....
        /*7bd8*/ 	.word	0xffffffff


	//   ....[21]....
        /*7bdc*/ 	.word	0xffffffff


	//   ....[22]....
        /*7be0*/ 	.word	0xffffffff


	//   ....[23]....
        /*7be4*/ 	.word	0xffffffff


	//   ....[24]....
        /*7be8*/ 	.word	0xffffffff


	//   ....[25]....
        /*7bec*/ 	.word	0xffffffff


	//   ....[26]....
        /*7bf0*/ 	.word	0xffffffff


	//   ....[27]....
        /*7bf4*/ 	.word	0xffffffff


	//   ....[28]....
        /*7bf8*/ 	.word	0xffffffff


	//   ....[29]....
        /*7bfc*/ 	.word	0xffffffff


	//   ....[30]....
        /*7c00*/ 	.word	0xffffffff


	//   ....[31]....
        /*7c04*/ 	.word	0xffffffff


	//   ....[32]....
        /*7c08*/ 	.word	0xffffffff


	//   ....[33]....
        /*7c0c*/ 	.word	0xffffffff


	//   ....[34]....
        /*7c10*/ 	.word	0xffffffff


	//   ....[35]....
        /*7c14*/ 	.word	0xffffffff


	//   ....[36]....
        /*7c18*/ 	.word	0xffffffff


	//   ....[37]....
        /*7c1c*/ 	.word	0xffffffff


	//   ....[38]....
        /*7c20*/ 	.word	0xffffffff


	//   ....[39]....
        /*7c24*/ 	.word	0xffffffff


	//   ....[40]....
        /*7c28*/ 	.word	0xffffffff


	//   ....[41]....
        /*7c2c*/ 	.word	0xffffffff


	//   ....[42]....
        /*7c30*/ 	.word	0xffffffff


	//   ....[43]....
        /*7c34*/ 	.word	0xffffffff


	//   ....[44]....
        /*7c38*/ 	.word	0xffffffff


	//   ....[45]....
        /*7c3c*/ 	.word	0xffffffff


	//   ....[46]....
        /*7c40*/ 	.word	0xffffffff


	//   ....[47]....
        /*7c44*/ 	.word	0xffffffff


	//   ....[48]....
        /*7c48*/ 	.word	0xffffffff


	//   ....[49]....
        /*7c4c*/ 	.word	0xffffffff


	//   ....[50]....
        /*7c50*/ 	.word	0xffffffff


	//   ....[51]....
        /*7c54*/ 	.word	0xffffffff


	//   ....[52]....
        /*7c58*/ 	.word	0xffffffff


	//   ....[53]....
        /*7c5c*/ 	.word	0xffffffff


	//   ....[54]....
        /*7c60*/ 	.word	0xffffffff


	//   ....[55]....
        /*7c64*/ 	.word	0xffffffff


	//   ....[56]....
        /*7c68*/ 	.word	0xffffffff


	//   ....[57]....
        /*7c6c*/ 	.word	0xffffffff


	//   ....[58]....
        /*7c70*/ 	.word	0xffffffff


	//   ....[59]....
        /*7c74*/ 	.word	0xffffffff


	//   ....[60]....
        /*7c78*/ 	.word	0xffffffff


	//   ....[61]....
        /*7c7c*/ 	.word	0xffffffff


	//   ....[62]....
        /*7c80*/ 	.word	0xffffffff


	//   ....[63]....
        /*7c84*/ 	.word	0xffffffff


	//   ....[64]....
        /*7c88*/ 	.word	0xffffffff


	//   ....[65]....
        /*7c8c*/ 	.word	0xffffffff


	//   ....[66]....
        /*7c90*/ 	.word	0xffffffff


	//   ....[67]....
        /*7c94*/ 	.word	0xffffffff


	//   ....[68]....
        /*7c98*/ 	.word	0xffffffff


	//   ....[69]....
        /*7c9c*/ 	.word	0xffffffff


	//   ....[70]....
        /*7ca0*/ 	.word	0xffffffff


	//   ....[71]....
        /*7ca4*/ 	.word	0xffffffff


	//   ....[72]....
        /*7ca8*/ 	.word	0xffffffff


	//   ....[73]....
        /*7cac*/ 	.word	0xffffffff


	//   ....[74]....
        /*7cb0*/ 	.word	0xffffffff


	//   ....[75]....
        /*7cb4*/ 	.word	0xffffffff


	//   ....[76]....
        /*7cb8*/ 	.word	0xffffffff


	//   ....[77]....
        /*7cbc*/ 	.word	0xffffffff


	//   ....[78]....
        /*7cc0*/ 	.word	0xffffffff


	//   ....[79]....
        /*7cc4*/ 	.word	0xffffffff


	//   ....[80]....
        /*7cc8*/ 	.word	0xffffffff


	//   ....[81]....
        /*7ccc*/ 	.word	0xffffffff


	//   ....[82]....
        /*7cd0*/ 	.word	0xffffffff


	//   ....[83]....
        /*7cd4*/ 	.word	0xffffffff


	//   ....[84]....
        /*7cd8*/ 	.word	0xffffffff


	//   ....[85]....
        /*7cdc*/ 	.word	0xffffffff


	//   ....[86]....
        /*7ce0*/ 	.word	0xffffffff


	//   ....[87]....
        /*7ce4*/ 	.word	0xffffffff


	//   ....[88]....
        /*7ce8*/ 	.word	0xffffffff


	//   ....[89]....
        /*7cec*/ 	.word	0xffffffff


	//   ....[90]....
        /*7cf0*/ 	.word	0xffffffff


	//   ....[91]....
        /*7cf4*/ 	.word	0xffffffff


	//   ....[92]....
        /*7cf8*/ 	.word	0xffffffff


	//   ....[93]....
        /*7cfc*/ 	.word	0xffffffff


	//   ....[94]....
        /*7d00*/ 	.word	0xffffffff


	//   ....[95]....
        /*7d04*/ 	.word	0xffffffff


	//   ....[96]....
        /*7d08*/ 	.word	0xffffffff


	//   ....[97]....
        /*7d0c*/ 	.word	0xffffffff


	//   ....[98]....
        /*7d10*/ 	.word	0xffffffff


	//   ....[99]....
        /*7d14*/ 	.word	0xffffffff


	//   ....[100]....
        /*7d18*/ 	.word	0xffffffff


	//   ....[101]....
        /*7d1c*/ 	.word	0xffffffff


	//   ....[102]....
        /*7d20*/ 	.word	0xffffffff


	//   ....[103]....
        /*7d24*/ 	.word	0xffffffff


	//   ....[104]....
        /*7d28*/ 	.word	0xffffffff


	//   ....[105]....
        /*7d2c*/ 	.word	0xffffffff


	//   ....[106]....
        /*7d30*/ 	.word	0xffffffff


	//   ....[107]....
        /*7d34*/ 	.word	0xffffffff


	//   ....[108]....
        /*7d38*/ 	.word	0xffffffff


	//   ....[109]....
        /*7d3c*/ 	.word	0xffffffff


	//   ....[110]....
        /*7d40*/ 	.word	0xffffffff


	//   ....[111]....
        /*7d44*/ 	.word	0xffffffff


	//   ....[112]....
        /*7d48*/ 	.word	0xffffffff


	//   ....[113]....
        /*7d4c*/ 	.word	0xffffffff


	//   ....[114]....
        /*7d50*/ 	.word	0xffffffff


	//   ....[115]....
        /*7d54*/ 	.word	0xffffffff


	//   ....[116]....
        /*7d58*/ 	.word	0xffffffff


	//   ....[117]....
        /*7d5c*/ 	.word	0xffffffff


	//   ....[118]....
        /*7d60*/ 	.word	0xffffffff


	//   ....[119]....
        /*7d64*/ 	.word	0xffffffff


	//   ....[120]....
        /*7d68*/ 	.word	0xffffffff


	//   ....[121]....
        /*7d6c*/ 	.word	0xffffffff


	//   ....[122]....
        /*7d70*/ 	.word	0xffffffff


	//   ....[123]....
        /*7d74*/ 	.word	0xffffffff


	//   ....[124]....
        /*7d78*/ 	.word	0xffffffff


	//   ....[125]....
        /*7d7c*/ 	.word	0xffffffff


	//   ....[126]....
        /*7d80*/ 	.word	0xffffffff


	//   ....[127]....
        /*7d84*/ 	.word	0xffffffff


	//   ....[128]....
        /*7d88*/ 	.word	0xffffffff


	//   ....[129]....
        /*7d8c*/ 	.word	0xffffffff


	//   ....[130]....
        /*7d90*/ 	.word	0xffffffff


	//   ....[131]....
        /*7d94*/ 	.word	0xffffffff


	//   ....[132]....
        /*7d98*/ 	.word	0xffffffff


	//   ....[133]....
        /*7d9c*/ 	.word	0xffffffff


	//   ....[134]....
        /*7da0*/ 	.word	0xffffffff


	//   ....[135]....
        /*7da4*/ 	.word	0xffffffff


	//   ....[136]....
        /*7da8*/ 	.word	0xffffffff


	//   ....[137]....
        /*7dac*/ 	.word	0xffffffff


	//   ....[138]....
        /*7db0*/ 	.word	0xffffffff


	//   ....[139]....
        /*7db4*/ 	.word	0xffffffff


	//   ....[140]....
        /*7db8*/ 	.word	0xffffffff


	//   ....[141]....
        /*7dbc*/ 	.word	0xffffffff


	//   ....[142]....
        /*7dc0*/ 	.word	0xffffffff


	//   ....[143]....
        /*7dc4*/ 	.word	0xffffffff


	//   ....[144]....
        /*7dc8*/ 	.word	0xffffffff


	//   ....[145]....
        /*7dcc*/ 	.word	0xffffffff


	//   ....[146]....
        /*7dd0*/ 	.word	0xffffffff


	//   ....[147]....
        /*7dd4*/ 	.word	0xffffffff


	//   ....[148]....
        /*7dd8*/ 	.word	0xffffffff


	//   ....[149]....
        /*7ddc*/ 	.word	0xffffffff


	//   ....[150]....
        /*7de0*/ 	.word	0xffffffff


	//   ....[151]....
        /*7de4*/ 	.word	0xffffffff


	//   ....[152]....
        /*7de8*/ 	.word	0xffffffff


	//   ....[153]....
        /*7dec*/ 	.word	0xffffffff


	//   ....[154]....
        /*7df0*/ 	.word	0xffffffff


	//   ....[155]....
        /*7df4*/ 	.word	0xffffffff


	//   ....[156]....
        /*7df8*/ 	.word	0xffffffff


	//   ....[157]....
        /*7dfc*/ 	.word	0xffffffff


	//   ....[158]....
        /*7e00*/ 	.word	0xffffffff


	//   ....[159]....
        /*7e04*/ 	.word	0xffffffff


	//   ....[160]....
        /*7e08*/ 	.word	0xffffffff


	//   ....[161]....
        /*7e0c*/ 	.word	0xffffffff


	//   ....[162]....
        /*7e10*/ 	.word	0xffffffff


	//   ....[163]....
        /*7e14*/ 	.word	0xffffffff


	//   ....[164]....
        /*7e18*/ 	.word	0xffffffff


	//   ....[165]....
        /*7e1c*/ 	.word	0xffffffff


	//   ....[166]....
        /*7e20*/ 	.word	0xffffffff


	//   ....[167]....
        /*7e24*/ 	.word	0xffffffff


	//   ....[168]....
        /*7e28*/ 	.word	0xffffffff


	//   ....[169]....
        /*7e2c*/ 	.word	0xffffffff


	//   ....[170]....
        /*7e30*/ 	.word	0xffffffff


	//   ....[171]....
        /*7e34*/ 	.word	0xffffffff


	//   ....[172]....
        /*7e38*/ 	.word	0xffffffff


	//   ....[173]....
        /*7e3c*/ 	.word	0xffffffff


	//   ....[174]....
        /*7e40*/ 	.word	0xffffffff


	//   ....[175]....
        /*7e44*/ 	.word	0xffffffff


	//   ....[176]....
        /*7e48*/ 	.word	0xffffffff


	//   ....[177]....
        /*7e4c*/ 	.word	0xffffffff


	//   ....[178]....
        /*7e50*/ 	.word	0xffffffff


	//   ....[179]....
        /*7e54*/ 	.word	0xffffffff


	//   ....[180]....
        /*7e58*/ 	.word	0xffffffff


	//   ....[181]....
        /*7e5c*/ 	.word	0xffffffff


	//   ....[182]....
        /*7e60*/ 	.word	0xffffffff


	//   ....[183]....
        /*7e64*/ 	.word	0xffffffff


	//   ....[184]....
        /*7e68*/ 	.word	0xffffffff


	//   ....[185]....
        /*7e6c*/ 	.word	0xffffffff


	//   ....[186]....
        /*7e70*/ 	.word	0xffffffff


	//   ....[187]....
        /*7e74*/ 	.word	0xffffffff


	//   ....[188]....
        /*7e78*/ 	.word	0xffffffff


	//   ....[189]....
        /*7e7c*/ 	.word	0xffffffff


	//   ....[190]....
        /*7e80*/ 	.word	0xffffffff


	//   ....[191]....
        /*7e84*/ 	.word	0xffffffff


	//   ....[192]....
        /*7e88*/ 	.word	0xffffffff


	//   ....[193]....
        /*7e8c*/ 	.word	0xffffffff


	//   ....[194]....
        /*7e90*/ 	.word	0xffffffff


	//   ....[195]....
        /*7e94*/ 	.word	0xffffffff


	//   ....[196]....
        /*7e98*/ 	.word	0xffffffff


	//   ....[197]....
        /*7e9c*/ 	.word	0xffffffff


	//   ....[198]....
        /*7ea0*/ 	.word	0xffffffff


	//   ....[199]....
        /*7ea4*/ 	.word	0xffffffff


	//   ....[200]....
        /*7ea8*/ 	.word	0xffffffff


	//   ....[201]....
        /*7eac*/ 	.word	0xffffffff


	//   ....[202]....
        /*7eb0*/ 	.word	0xffffffff


	//   ....[203]....
        /*7eb4*/ 	.word	0xffffffff


	//   ....[204]....
        /*7eb8*/ 	.word	0xffffffff


	//   ....[205]....
        /*7ebc*/ 	.word	0xffffffff


	//   ....[206]....
        /*7ec0*/ 	.word	0xffffffff


	//   ....[207]....
        /*7ec4*/ 	.word	0xffffffff


	//   ....[208]....
        /*7ec8*/ 	.word	0xffffffff


	//   ....[209]....
        /*7ecc*/ 	.word	0xffffffff


	//   ....[210]....
        /*7ed0*/ 	.word	0xffffffff


	//   ....[211]....
        /*7ed4*/ 	.word	0xffffffff


	//   ....[212]....
        /*7ed8*/ 	.word	0xffffffff


	//   ....[213]....
        /*7edc*/ 	.word	0xffffffff


	//   ....[214]....
        /*7ee0*/ 	.word	0xffffffff


	//   ....[215]....
        /*7ee4*/ 	.word	0xffffffff


	//   ....[216]....
        /*7ee8*/ 	.word	0xffffffff


	//   ....[217]....
        /*7eec*/ 	.word	0xffffffff


	//   ....[218]....
        /*7ef0*/ 	.word	0xffffffff


	//   ....[219]....
        /*7ef4*/ 	.word	0xffffffff


	//   ....[220]....
        /*7ef8*/ 	.word	0xffffffff


	//   ....[221]....
        /*7efc*/ 	.word	0xffffffff


	//   ....[222]....
        /*7f00*/ 	.word	0xffffffff


	//   ....[223]....
        /*7f04*/ 	.word	0xffffffff


	//   ....[224]....
        /*7f08*/ 	.word	0xffffffff


	//   ....[225]....
        /*7f0c*/ 	.word	0xffffffff


	//   ....[226]....
        /*7f10*/ 	.word	0xffffffff


	//   ....[227]....
        /*7f14*/ 	.word	0xffffffff


	//   ....[228]....
        /*7f18*/ 	.word	0xffffffff


	//   ....[229]....
        /*7f1c*/ 	.word	0xffffffff


	//   ....[230]....
        /*7f20*/ 	.word	0xffffffff


	//   ....[231]....
        /*7f24*/ 	.word	0xffffffff


	//   ....[232]....
        /*7f28*/ 	.word	0xffffffff


	//   ....[233]....
        /*7f2c*/ 	.word	0xffffffff


	//   ....[234]....
        /*7f30*/ 	.word	0xffffffff


	//   ....[235]....
        /*7f34*/ 	.word	0xffffffff


	//   ....[236]....
        /*7f38*/ 	.word	0xffffffff


	//   ....[237]....
        /*7f3c*/ 	.word	0xffffffff


	//   ....[238]....
        /*7f40*/ 	.word	0xffffffff


	//   ....[239]....
        /*7f44*/ 	.word	0xffffffff


	//   ....[240]....
        /*7f48*/ 	.word	0xffffffff


	//   ....[241]....
        /*7f4c*/ 	.word	0xffffffff


	//   ....[242]....
        /*7f50*/ 	.word	0xffffffff


	//   ....[243]....
        /*7f54*/ 	.word	0xffffffff


	//   ....[244]....
        /*7f58*/ 	.word	0xffffffff


	//   ....[245]....
        /*7f5c*/ 	.word	0xffffffff


	//   ....[246]....
        /*7f60*/ 	.word	0xffffffff


	//   ....[247]....
        /*7f64*/ 	.word	0xffffffff


	//   ....[248]....
        /*7f68*/ 	.word	0xffffffff


	//   ....[249]....
        /*7f6c*/ 	.word	0xffffffff


	//   ....[250]....
        /*7f70*/ 	.word	0xffffffff


	//   ....[251]....
        /*7f74*/ 	.word	0xffffffff


	//   ....[252]....
        /*7f78*/ 	.word	0xffffffff


	//   ....[253]....
        /*7f7c*/ 	.word	0xffffffff


	//   ....[254]....
        /*7f80*/ 	.word	0xffffffff


	//   ....[255]....
        /*7f84*/ 	.word	0xffffffff


	//   ....[0]....
        /*7f88*/ 	.word	0xffffffff


	//   ....[1]....
        /*7f8c*/ 	.word	0xffffffff


	//   ....[2]....
        /*7f90*/ 	.word	0xffffffff


	//   ....[3]....
        /*7f94*/ 	.word	0xffffffff


	//   ....[4]....
        /*7f98*/ 	.word	0xffffffff


	//   ....[5]....
        /*7f9c*/ 	.word	0xffffffff


	//   ....[6]....
        /*7fa0*/ 	.word	0xffffffff


	//   ....[7]....
        /*7fa4*/ 	.word	0xffffffff


	//   ....[8]....
        /*7fa8*/ 	.word	0xffffffff


	//   ....[9]....
        /*7fac*/ 	.word	0xffffffff


	//   ....[10]....
        /*7fb0*/ 	.word	0xffffffff


	//   ....[11]....
        /*7fb4*/ 	.word	0xffffffff


	//   ....[12]....
        /*7fb8*/ 	.word	0xffffffff


	//   ....[13]....
        /*7fbc*/ 	.word	0xffffffff


	//   ....[14]....
        /*7fc0*/ 	.word	0xffffffff


	//   ....[15]....
        /*7fc4*/ 	.word	0xffffffff


	//   ....[16]....
        /*7fc8*/ 	.word	0xffffffff


	//   ....[17]....
        /*7fcc*/ 	.word	0xffffffff


	//   ....[18]....
        /*7fd0*/ 	.word	0xffffffff


	//   ....[19]....
        /*7fd4*/ 	.word	0xffffffff


	//   ....[20]....
        /*7fd8*/ 	.word	0xffffffff


	//   ....[21]....
        /*7fdc*/ 	.word	0xffffffff


	//   ....[22]....
        /*7fe0*/ 	.word	0xffffffff


	//   ....[23]....
        /*7fe4*/ 	.word	0xffffffff


	//   ....[24]....
        /*7fe8*/ 	.word	0xffffffff


	//   ....[25]....
        /*7fec*/ 	.word	0xffffffff


	//   ....[26]....
        /*7ff0*/ 	.word	0xffffffff


	//   ....[27]....
        /*7ff4*/ 	.word	0xffffffff


	//   ....[28]....
        /*7ff8*/ 	.word	0xffffffff


	//   ....[29]....
        /*7ffc*/ 	.word	0xffffffff


	//   ....[30]....
        /*8000*/ 	.word	0xffffffff


	//   ....[31]....
        /*8004*/ 	.word	0xffffffff


	//   ....[32]....
        /*8008*/ 	.word	0xffffffff


	//   ....[33]....
        /*800c*/ 	.word	0xffffffff


	//   ....[34]....
        /*8010*/ 	.word	0xffffffff


	//   ....[35]....
        /*8014*/ 	.word	0xffffffff


	//   ....[36]....
        /*8018*/ 	.word	0xffffffff


	//   ....[37]....
        /*801c*/ 	.word	0xffffffff


	//   ....[38]....
        /*8020*/ 	.word	0xffffffff


	//   ....[39]....
        /*8024*/ 	.word	0xffffffff


	//   ....[40]....
        /*8028*/ 	.word	0xffffffff


	//   ....[41]....
        /*802c*/ 	.word	0xffffffff


	//   ....[42]....
        /*8030*/ 	.word	0xffffffff


	//   ....[43]....
        /*8034*/ 	.word	0xffffffff


	//   ....[44]....
        /*8038*/ 	.word	0xffffffff


	//   ....[45]....
        /*803c*/ 	.word	0xffffffff


	//   ....[46]....
        /*8040*/ 	.word	0xffffffff


	//   ....[47]....
        /*8044*/ 	.word	0xffffffff


	//   ....[48]....
        /*8048*/ 	.word	0xffffffff


	//   ....[49]....
        /*804c*/ 	.word	0xffffffff


	//   ....[50]....
        /*8050*/ 	.word	0xffffffff


	//   ....[51]....
        /*8054*/ 	.word	0xffffffff


	//   ....[52]....
        /*8058*/ 	.word	0xffffffff


	//   ....[53]....
        /*805c*/ 	.word	0xffffffff


	//   ....[54]....
        /*8060*/ 	.word	0xffffffff


	//   ....[55]....
        /*8064*/ 	.word	0xffffffff


	//   ....[56]....
        /*8068*/ 	.word	0xffffffff


	//   ....[57]....
        /*806c*/ 	.word	0xffffffff


	//   ....[58]....
        /*8070*/ 	.word	0xffffffff


	//   ....[59]....
        /*8074*/ 	.word	0xffffffff


	//   ....[60]....
        /*8078*/ 	.word	0xffffffff


	//   ....[61]....
        /*807c*/ 	.word	0xffffffff


	//   ....[62]....
        /*8080*/ 	.word	0xffffffff


	//   ....[63]....
        /*8084*/ 	.word	0xffffffff


	//   ....[64]....
        /*8088*/ 	.word	0xffffffff


	//   ....[65]....
        /*808c*/ 	.word	0xffffffff


	//   ....[66]....
        /*8090*/ 	.word	0xffffffff


	//   ....[67]....
        /*8094*/ 	.word	0xffffffff


	//   ....[68]....
        /*8098*/ 	.word	0xffffffff


	//   ....[69]....
        /*809c*/ 	.word	0xffffffff


	//   ....[70]....
        /*80a0*/ 	.word	0xffffffff


	//   ....[71]....
        /*80a4*/ 	.word	0xffffffff


	//   ....[72]....
        /*80a8*/ 	.word	0xffffffff


	//   ....[73]....
        /*80ac*/ 	.word	0xffffffff


	//   ....[74]....
        /*80b0*/ 	.word	0xffffffff


	//   ....[75]....
        /*80b4*/ 	.word	0xffffffff


	//   ....[76]....
        /*80b8*/ 	.word	0xffffffff


	//   ....[77]....
        /*80bc*/ 	.word	0xffffffff


	//   ....[78]....
        /*80c0*/ 	.word	0xffffffff


	//   ....[79]....
        /*80c4*/ 	.word	0xffffffff


	//   ....[80]....
        /*80c8*/ 	.word	0xffffffff


	//   ....[81]....
        /*80cc*/ 	.word	0xffffffff


	//   ....[82]....
        /*80d0*/ 	.word	0xffffffff


	//   ....[83]....
        /*80d4*/ 	.word	0xffffffff


	//   ....[84]....
        /*80d8*/ 	.word	0xffffffff


	//   ....[85]....
        /*80dc*/ 	.word	0xffffffff


	//   ....[86]....
        /*80e0*/ 	.word	0xffffffff


	//   ....[87]....
        /*80e4*/ 	.word	0xffffffff


	//   ....[88]....
        /*80e8*/ 	.word	0xffffffff


	//   ....[89]....
        /*80ec*/ 	.word	0xffffffff


	//   ....[90]....
        /*80f0*/ 	.word	0xffffffff


	//   ....[91]....
        /*80f4*/ 	.word	0xffffffff


	//   ....[92]....
        /*80f8*/ 	.word	0xffffffff


	//   ....[93]....
        /*80fc*/ 	.word	0xffffffff


	//   ....[94]....
        /*8100*/ 	.word	0xffffffff


	//   ....[95]....
        /*8104*/ 	.word	0xffffffff


	//   ....[96]....
        /*8108*/ 	.word	0xffffffff


	//   ....[97]....
        /*810c*/ 	.word	0xffffffff


	//   ....[98]....
        /*8110*/ 	.word	0xffffffff


	//   ....[99]....
        /*8114*/ 	.word	0xffffffff


	//   ....[100]....
        /*8118*/ 	.word	0xffffffff


	//   ....[101]....
        /*811c*/ 	.word	0xffffffff


	//   ....[102]....
        /*8120*/ 	.word	0xffffffff


	//   ....[103]....
        /*8124*/ 	.word	0xffffffff


	//   ....[104]....
        /*8128*/ 	.word	0xffffffff


	//   ....[105]....
        /*812c*/ 	.word	0xffffffff


	//   ....[106]....
        /*8130*/ 	.word	0xffffffff


	//   ....[107]....
        /*8134*/ 	.word	0xffffffff


	//   ....[108]....
        /*8138*/ 	.word	0xffffffff


	//   ....[109]....
        /*813c*/ 	.word	0xffffffff


	//   ....[110]....
        /*8140*/ 	.word	0xffffffff


	//   ....[111]....
        /*8144*/ 	.word	0xffffffff


	//   ....[112]....
        /*8148*/ 	.word	0xffffffff


	//   ....[113]....
        /*814c*/ 	.word	0xffffffff


	//   ....[114]....
        /*8150*/ 	.word	0xffffffff


	//   ....[115]....
        /*8154*/ 	.word	0xffffffff


	//   ....[116]....
        /*8158*/ 	.word	0xffffffff


	//   ....[117]....
        /*815c*/ 	.word	0xffffffff


	//   ....[118]....
        /*8160*/ 	.word	0xffffffff


	//   ....[119]....
        /*8164*/ 	.word	0xffffffff


	//   ....[120]....
        /*8168*/ 	.word	0xffffffff


	//   ....[121]....
        /*816c*/ 	.word	0xffffffff


	//   ....[122]....
        /*8170*/ 	.word	0xffffffff


	//   ....[123]....
        /*8174*/ 	.word	0xffffffff


	//   ....[124]....
        /*8178*/ 	.word	0xffffffff


	//   ....[125]....
        /*817c*/ 	.word	0xffffffff


	//   ....[126]....
        /*8180*/ 	.word	0xffffffff


	//   ....[127]....
        /*8184*/ 	.word	0xffffffff


	//   ....[128]....
        /*8188*/ 	.word	0xffffffff


	//   ....[129]....
        /*818c*/ 	.word	0xffffffff


	//   ....[130]....
        /*8190*/ 	.word	0xffffffff


	//   ....[131]....
        /*8194*/ 	.word	0xffffffff


	//   ....[132]....
        /*8198*/ 	.word	0xffffffff


	//   ....[133]....
        /*819c*/ 	.word	0xffffffff


	//   ....[134]....
        /*81a0*/ 	.word	0xffffffff


	//   ....[135]....
        /*81a4*/ 	.word	0xffffffff


	//   ....[136]....
        /*81a8*/ 	.word	0xffffffff


	//   ....[137]....
        /*81ac*/ 	.word	0xffffffff


	//   ....[138]....
        /*81b0*/ 	.word	0xffffffff


	//   ....[139]....
        /*81b4*/ 	.word	0xffffffff


	//   ....[140]....
        /*81b8*/ 	.word	0xffffffff


	//   ....[141]....
        /*81bc*/ 	.word	0xffffffff


	//   ....[142]....
        /*81c0*/ 	.word	0xffffffff


	//   ....[143]....
        /*81c4*/ 	.word	0xffffffff


	//   ....[144]....
        /*81c8*/ 	.word	0xffffffff


	//   ....[145]....
        /*81cc*/ 	.word	0xffffffff


	//   ....[146]....
        /*81d0*/ 	.word	0xffffffff


	//   ....[147]....
        /*81d4*/ 	.word	0xffffffff


	//   ....[148]....
        /*81d8*/ 	.word	0xffffffff


	//   ....[149]....
        /*81dc*/ 	.word	0xffffffff


	//   ....[150]....
        /*81e0*/ 	.word	0xffffffff


	//   ....[151]....
        /*81e4*/ 	.word	0xffffffff


	//   ....[152]....
        /*81e8*/ 	.word	0xffffffff


	//   ....[153]....
        /*81ec*/ 	.word	0xffffffff


	//   ....[154]....
        /*81f0*/ 	.word	0xffffffff


	//   ....[155]....
        /*81f4*/ 	.word	0xffffffff


	//   ....[156]....
        /*81f8*/ 	.word	0xffffffff


	//   ....[157]....
        /*81fc*/ 	.word	0xffffffff


	//   ....[158]....
        /*8200*/ 	.word	0xffffffff


	//   ....[159]....
        /*8204*/ 	.word	0xffffffff


	//   ....[160]....
        /*8208*/ 	.word	0xffffffff


	//   ....[161]....
        /*820c*/ 	.word	0xffffffff


	//   ....[162]....
        /*8210*/ 	.word	0xffffffff


	//   ....[163]....
        /*8214*/ 	.word	0xffffffff


	//   ....[164]....
        /*8218*/ 	.word	0xffffffff


	//   ....[165]....
        /*821c*/ 	.word	0xffffffff


	//   ....[166]....
        /*8220*/ 	.word	0xffffffff


	//   ....[167]....
        /*8224*/ 	.word	0xffffffff


	//   ....[168]....
        /*8228*/ 	.word	0xffffffff


	//   ....[169]....
        /*822c*/ 	.word	0xffffffff


	//   ....[170]....
        /*8230*/ 	.word	0xffffffff


	//   ....[171]....
        /*8234*/ 	.word	0xffffffff


	//   ....[172]....
        /*8238*/ 	.word	0xffffffff


	//   ....[173]....
        /*823c*/ 	.word	0xffffffff


	//   ....[174]....
        /*8240*/ 	.word	0xffffffff


	//   ....[175]....
        /*8244*/ 	.word	0xffffffff


	//   ....[176]....
        /*8248*/ 	.word	0xffffffff


	//   ....[177]....
        /*824c*/ 	.word	0xffffffff


	//   ....[178]....
        /*8250*/ 	.word	0xffffffff


	//   ....[179]....
        /*8254*/ 	.word	0xffffffff


	//   ....[180]....
        /*8258*/ 	.word	0xffffffff


	//   ....[181]....
        /*825c*/ 	.word	0xffffffff


	//   ....[182]....
        /*8260*/ 	.word	0xffffffff


	//   ....[183]....
        /*8264*/ 	.word	0xffffffff


	//   ....[184]....
        /*8268*/ 	.word	0xffffffff


	//   ....[185]....
        /*826c*/ 	.word	0xffffffff


	//   ....[186]....
        /*8270*/ 	.word	0xffffffff


	//   ....[187]....
        /*8274*/ 	.word	0xffffffff


	//   ....[188]....
        /*8278*/ 	.word	0xffffffff


	//   ....[189]....
        /*827c*/ 	.word	0xffffffff


	//   ....[190]....
        /*8280*/ 	.word	0xffffffff


	//   ....[191]....
        /*8284*/ 	.word	0xffffffff


	//   ....[192]....
        /*8288*/ 	.word	0xffffffff


	//   ....[193]....
        /*828c*/ 	.word	0xffffffff


	//   ....[194]....
        /*8290*/ 	.word	0xffffffff


	//   ....[195]....
        /*8294*/ 	.word	0xffffffff


	//   ....[196]....
        /*8298*/ 	.word	0xffffffff


	//   ....[197]....
        /*829c*/ 	.word	0xffffffff


	//   ....[198]....
        /*82a0*/ 	.word	0xffffffff


	//   ....[199]....
        /*82a4*/ 	.word	0xffffffff


	//   ....[200]....
        /*82a8*/ 	.word	0xffffffff


	//   ....[201]....
        /*82ac*/ 	.word	0xffffffff


	//   ....[202]....
        /*82b0*/ 	.word	0xffffffff


	//   ....[203]....
        /*82b4*/ 	.word	0xffffffff


	//   ....[204]....
        /*82b8*/ 	.word	0xffffffff


	//   ....[205]....
        /*82bc*/ 	.word	0xffffffff


	//   ....[206]....
        /*82c0*/ 	.word	0xffffffff


	//   ....[207]....
        /*82c4*/ 	.word	0xffffffff


	//   ....[208]....
        /*82c8*/ 	.word	0xffffffff


	//   ....[209]....
        /*82cc*/ 	.word	0xffffffff


	//   ....[210]....
        /*82d0*/ 	.word	0xffffffff


	//   ....[211]....
        /*82d4*/ 	.word	0xffffffff


	//   ....[212]....
        /*82d8*/ 	.word	0xffffffff


	//   ....[213]....
        /*82dc*/ 	.word	0xffffffff


	//   ....[214]....
        /*82e0*/ 	.word	0xffffffff


	//   ....[215]....
        /*82e4*/ 	.word	0xffffffff


	//   ....[216]....
        /*82e8*/ 	.word	0xffffffff


	//   ....[217]....
        /*82ec*/ 	.word	0xffffffff


	//   ....[218]....
        /*82f0*/ 	.word	0xffffffff


	//   ....[219]....
        /*82f4*/ 	.word	0xffffffff


	//   ....[220]....
        /*82f8*/ 	.word	0xffffffff


	//   ....[221]....
        /*82fc*/ 	.word	0xffffffff


	//   ....[222]....
        /*8300*/ 	.word	0xffffffff


	//   ....[223]....
        /*8304*/ 	.word	0xffffffff


	//   ....[224]....
        /*8308*/ 	.word	0xffffffff


	//   ....[225]....
        /*830c*/ 	.word	0xffffffff


	//   ....[226]....
        /*8310*/ 	.word	0xffffffff


	//   ....[227]....
        /*8314*/ 	.word	0xffffffff


	//   ....[228]....
        /*8318*/ 	.word	0xffffffff


	//   ....[229]....
        /*831c*/ 	.word	0xffffffff


	//   ....[230]....
        /*8320*/ 	.word	0xffffffff


	//   ....[231]....
        /*8324*/ 	.word	0xffffffff


	//   ....[232]....
        /*8328*/ 	.word	0xffffffff


	//   ....[233]....
        /*832c*/ 	.word	0xffffffff


	//   ....[234]....
        /*8330*/ 	.word	0xffffffff


	//   ....[235]....
        /*8334*/ 	.word	0xffffffff


	//   ....[236]....
        /*8338*/ 	.word	0xffffffff


	//   ....[237]....
        /*833c*/ 	.word	0xffffffff


	//   ....[238]....
        /*8340*/ 	.word	0xffffffff


	//   ....[239]....
        /*8344*/ 	.word	0xffffffff


	//   ....[240]....
        /*8348*/ 	.word	0xffffffff


	//   ....[241]....
        /*834c*/ 	.word	0xffffffff


	//   ....[242]....
        /*8350*/ 	.word	0xffffffff


	//   ....[243]....
        /*8354*/ 	.word	0xffffffff


	//   ....[244]....
        /*8358*/ 	.word	0xffffffff


	//   ....[245]....
        /*835c*/ 	.word	0xffffffff


	//   ....[246]....
        /*8360*/ 	.word	0xffffffff


	//   ....[247]....
        /*8364*/ 	.word	0xffffffff


	//   ....[248]....
        /*8368*/ 	.word	0xffffffff


	//   ....[249]....
        /*836c*/ 	.word	0xffffffff


	//   ....[250]....
        /*8370*/ 	.word	0xffffffff


	//   ....[251]....
        /*8374*/ 	.word	0xffffffff


	//   ....[252]....
        /*8378*/ 	.word	0xffffffff


	//   ....[253]....
        /*837c*/ 	.word	0xffffffff


	//   ....[254]....
        /*8380*/ 	.word	0xffffffff


	//   ....[255]....
        /*8384*/ 	.word	0xffffffff


	//   ....[0]....
        /*8388*/ 	.word	0xffffffff


	//   ....[1]....
        /*838c*/ 	.word	0xffffffff


	//   ....[2]....
        /*8390*/ 	.word	0xffffffff


	//   ....[3]....
        /*8394*/ 	.word	0xffffffff


	//   ....[4]....
        /*8398*/ 	.word	0xffffffff


	//   ....[5]....
        /*839c*/ 	.word	0xffffffff


	//   ....[6]....
        /*83a0*/ 	.word	0xffffffff


	//   ....[7]....
        /*83a4*/ 	.word	0xffffffff


	//   ....[8]....
        /*83a8*/ 	.word	0xffffffff


	//   ....[9]....
        /*83ac*/ 	.word	0xffffffff


	//   ....[10]....
        /*83b0*/ 	.word	0xffffffff


	//   ....[11]....
        /*83b4*/ 	.word	0xffffffff


	//   ....[12]....
        /*83b8*/ 	.word	0xffffffff


	//   ....[13]....
        /*83bc*/ 	.word	0xffffffff


	//   ....[14]....
        /*83c0*/ 	.word	0xffffffff


	//   ....[15]....
        /*83c4*/ 	.word	0xffffffff


	//   ....[16]....
        /*83c8*/ 	.word	0xffffffff


	//   ....[17]....
        /*83cc*/ 	.word	0xffffffff


	//   ....[18]....
        /*83d0*/ 	.word	0xffffffff


	//   ....[19]....
        /*83d4*/ 	.word	0xffffffff


	//   ....[20]....
        /*83d8*/ 	.word	0xffffffff


	//   ....[21]....
        /*83dc*/ 	.word	0xffffffff


	//   ....[22]....
        /*83e0*/ 	.word	0xffffffff


	//   ....[23]....
        /*83e4*/ 	.word	0xffffffff


	//   ....[24]....
        /*83e8*/ 	.word	0xffffffff


	//   ....[25]....
        /*83ec*/ 	.word	0xffffffff


	//   ....[26]....
        /*83f0*/ 	.word	0xffffffff


	//   ....[27]....
        /*83f4*/ 	.word	0xffffffff


	//   ....[28]....
        /*83f8*/ 	.word	0xffffffff


	//   ....[29]....
        /*83fc*/ 	.word	0xffffffff


	//   ....[30]....
        /*8400*/ 	.word	0xffffffff


	//   ....[31]....
        /*8404*/ 	.word	0xffffffff


	//   ....[32]....
        /*8408*/ 	.word	0xffffffff


	//   ....[33]....
        /*840c*/ 	.word	0xffffffff


	//   ....[34]....
        /*8410*/ 	.word	0xffffffff


	//   ....[35]....
        /*8414*/ 	.word	0xffffffff


	//   ....[36]....
        /*8418*/ 	.word	0xffffffff


	//   ....[37]....
        /*841c*/ 	.word	0xffffffff


	//   ....[38]....
        /*8420*/ 	.word	0xffffffff


	//   ....[39]....
        /*8424*/ 	.word	0xffffffff


	//   ....[40]....
        /*8428*/ 	.word	0xffffffff


	//   ....[41]....
        /*842c*/ 	.word	0xffffffff


	//   ....[42]....
        /*8430*/ 	.word	0xffffffff


	//   ....[43]....
        /*8434*/ 	.word	0xffffffff


	//   ....[44]....
        /*8438*/ 	.word	0xffffffff


	//   ....[45]....
        /*843c*/ 	.word	0xffffffff


	//   ....[46]....
        /*8440*/ 	.word	0xffffffff


	//   ....[47]....
        /*8444*/ 	.word	0xffffffff


	//   ....[48]....
        /*8448*/ 	.word	0xffffffff


	//   ....[49]....
        /*844c*/ 	.word	0xffffffff


	//   ....[50]....
        /*8450*/ 	.word	0xffffffff


	//   ....[51]....
        /*8454*/ 	.word	0xffffffff


	//   ....[52]....
        /*8458*/ 	.word	0xffffffff


	//   ....[53]....
        /*845c*/ 	.word	0xffffffff


	//   ....[54]....
        /*8460*/ 	.word	0xffffffff


	//   ....[55]....
        /*8464*/ 	.word	0xffffffff


	//   ....[56]....
        /*8468*/ 	.word	0xffffffff


	//   ....[57]....
        /*846c*/ 	.word	0xffffffff


	//   ....[58]....
        /*8470*/ 	.word	0xffffffff


	//   ....[59]....
        /*8474*/ 	.word	0xffffffff


	//   ....[60]....
        /*8478*/ 	.word	0xffffffff


	//   ....[61]....
        /*847c*/ 	.word	0xffffffff


	//   ....[62]....
        /*8480*/ 	.word	0xffffffff


	//   ....[63]....
        /*8484*/ 	.word	0xffffffff


	//   ....[64]....
        /*8488*/ 	.word	0xffffffff


	//   ....[65]....
        /*848c*/ 	.word	0xffffffff


	//   ....[66]....
        /*8490*/ 	.word	0xffffffff


	//   ....[67]....
        /*8494*/ 	.word	0xffffffff


	//   ....[68]....
        /*8498*/ 	.word	0xffffffff


	//   ....[69]....
        /*849c*/ 	.word	0xffffffff


	//   ....[70]....
        /*84a0*/ 	.word	0xffffffff


	//   ....[71]....
        /*84a4*/ 	.word	0xffffffff


	//   ....[72]....
        /*84a8*/ 	.word	0xffffffff


	//   ....[73]....
        /*84ac*/ 	.word	0xffffffff


	//   ....[74]....
        /*84b0*/ 	.word	0xffffffff


	//   ....[75]....
        /*84b4*/ 	.word	0xffffffff


	//   ....[76]....
        /*84b8*/ 	.word	0xffffffff


	//   ....[77]....
        /*84bc*/ 	.word	0xffffffff


	//   ....[78]....
        /*84c0*/ 	.word	0xffffffff


	//   ....[79]....
        /*84c4*/ 	.word	0xffffffff


	//   ....[80]....
        /*84c8*/ 	.word	0xffffffff


	//   ....[81]....
        /*84cc*/ 	.word	0xffffffff


	//   ....[82]....
        /*84d0*/ 	.word	0xffffffff


	//   ....[83]....
        /*84d4*/ 	.word	0xffffffff


	//   ....[84]....
        /*84d8*/ 	.word	0xffffffff


	//   ....[85]....
        /*84dc*/ 	.word	0xffffffff


	//   ....[86]....
        /*84e0*/ 	.word	0xffffffff


	//   ....[87]....
        /*84e4*/ 	.word	0xffffffff


	//   ....[88]....
        /*84e8*/ 	.word	0xffffffff


	//   ....[89]....
        /*84ec*/ 	.word	0xffffffff


	//   ....[90]....
        /*84f0*/ 	.word	0xffffffff


	//   ....[91]....
        /*84f4*/ 	.word	0xffffffff


	//   ....[92]....
        /*84f8*/ 	.word	0xffffffff


	//   ....[93]....
        /*84fc*/ 	.word	0xffffffff


	//   ....[94]....
        /*8500*/ 	.word	0xffffffff


	//   ....[95]....
        /*8504*/ 	.word	0xffffffff


	//   ....[96]....
        /*8508*/ 	.word	0xffffffff


	//   ....[97]....
        /*850c*/ 	.word	0xffffffff


	//   ....[98]....
        /*8510*/ 	.word	0xffffffff


	//   ....[99]....
        /*8514*/ 	.word	0xffffffff


	//   ....[100]....
        /*8518*/ 	.word	0xffffffff


	//   ....[101]....
        /*851c*/ 	.word	0xffffffff


	//   ....[102]....
        /*8520*/ 	.word	0xffffffff


	//   ....[103]....
        /*8524*/ 	.word	0xffffffff


	//   ....[104]....
        /*8528*/ 	.word	0xffffffff


	//   ....[105]....
        /*852c*/ 	.word	0xffffffff


	//   ....[106]....
        /*8530*/ 	.word	0xffffffff


	//   ....[107]....
        /*8534*/ 	.word	0xffffffff


	//   ....[108]....
        /*8538*/ 	.word	0xffffffff


	//   ....[109]....
        /*853c*/ 	.word	0xffffffff


	//   ....[110]....
        /*8540*/ 	.word	0xffffffff


	//   ....[111]....
        /*8544*/ 	.word	0xffffffff


	//   ....[112]....
        /*8548*/ 	.word	0xffffffff


	//   ....[113]....
        /*854c*/ 	.word	0xffffffff


	//   ....[114]....
        /*8550*/ 	.word	0xffffffff


	//   ....[115]....
        /*8554*/ 	.word	0xffffffff


	//   ....[116]....
        /*8558*/ 	.word	0xffffffff


	//   ....[117]....
        /*855c*/ 	.word	0xffffffff


	//   ....[118]....
        /*8560*/ 	.word	0xffffffff


	//   ....[119]....
        /*8564*/ 	.word	0xffffffff


	//   ....[120]....
        /*8568*/ 	.word	0xffffffff


	//   ....[121]....
        /*856c*/ 	.word	0xffffffff


	//   ....[122]....
        /*8570*/ 	.word	0xffffffff


	//   ....[123]....
        /*8574*/ 	.word	0xffffffff


	//   ....[124]....
        /*8578*/ 	.word	0xffffffff


	//   ....[125]....
        /*857c*/ 	.word	0xffffffff


	//   ....[126]....
        /*8580*/ 	.word	0xffffffff


	//   ....[127]....
        /*8584*/ 	.word	0xffffffff


	//   ....[128]....
        /*8588*/ 	.word	0xffffffff


	//   ....[129]....
        /*858c*/ 	.word	0xffffffff


	//   ....[130]....
        /*8590*/ 	.word	0xffffffff


	//   ....[131]....
        /*8594*/ 	.word	0xffffffff


	//   ....[132]....
        /*8598*/ 	.word	0xffffffff


	//   ....[133]....
        /*859c*/ 	.word	0xffffffff


	//   ....[134]....
        /*85a0*/ 	.word	0xffffffff


	//   ....[135]....
        /*85a4*/ 	.word	0xffffffff


	//   ....[136]....
        /*85a8*/ 	.word	0xffffffff


	//   ....[137]....
        /*85ac*/ 	.word	0xffffffff


	//   ....[138]....
        /*85b0*/ 	.word	0xffffffff


	//   ....[139]....
        /*85b4*/ 	.word	0xffffffff


	//   ....[140]....
        /*85b8*/ 	.word	0xffffffff


	//   ....[141]....
        /*85bc*/ 	.word	0xffffffff


	//   ....[142]....
        /*85c0*/ 	.word	0xffffffff


	//   ....[143]....
        /*85c4*/ 	.word	0xffffffff


	//   ....[144]....
        /*85c8*/ 	.word	0xffffffff


	//   ....[145]....
        /*85cc*/ 	.word	0xffffffff


	//   ....[146]....
        /*85d0*/ 	.word	0xffffffff


	//   ....[147]....
        /*85d4*/ 	.word	0xffffffff


	//   ....[148]....
        /*85d8*/ 	.word	0xffffffff


	//   ....[149]....
        /*85dc*/ 	.word	0xffffffff


	//   ....[150]....
        /*85e0*/ 	.word	0xffffffff


	//   ....[151]....
        /*85e4*/ 	.word	0xffffffff


	//   ....[152]....
        /*85e8*/ 	.word	0xffffffff


	//   ....[153]....
        /*85ec*/ 	.word	0xffffffff


	//   ....[154]....
        /*85f0*/ 	.word	0xffffffff


	//   ....[155]....
        /*85f4*/ 	.word	0xffffffff


	//   ....[156]....
        /*85f8*/ 	.word	0xffffffff


	//   ....[157]....
        /*85fc*/ 	.word	0xffffffff


	//   ....[158]....
        /*8600*/ 	.word	0xffffffff


	//   ....[159]....
        /*8604*/ 	.word	0xffffffff


	//   ....[160]....
        /*8608*/ 	.word	0xffffffff


	//   ....[161]....
        /*860c*/ 	.word	0xffffffff


	//   ....[162]....
        /*8610*/ 	.word	0xffffffff


	//   ....[163]....
        /*8614*/ 	.word	0xffffffff


	//   ....[164]....
        /*8618*/ 	.word	0xffffffff


	//   ....[165]....
        /*861c*/ 	.word	0xffffffff


	//   ....[166]....
        /*8620*/ 	.word	0xffffffff


	//   ....[167]....
        /*8624*/ 	.word	0xffffffff


	//   ....[168]....
        /*8628*/ 	.word	0xffffffff


	//   ....[169]....
        /*862c*/ 	.word	0xffffffff


	//   ....[170]....
        /*8630*/ 	.word	0xffffffff


	//   ....[171]....
        /*8634*/ 	.word	0xffffffff


	//   ....[172]....
        /*8638*/ 	.word	0xffffffff


	//   ....[173]....
        /*863c*/ 	.word	0xffffffff


	//   ....[174]....
        /*8640*/ 	.word	0xffffffff


	//   ....[175]....
        /*8644*/ 	.word	0xffffffff


	//   ....[176]....
        /*8648*/ 	.word	0xffffffff


	//   ....[177]....
        /*864c*/ 	.word	0xffffffff


	//   ....[178]....
        /*8650*/ 	.word	0xffffffff


	//   ....[179]....
        /*8654*/ 	.word	0xffffffff


	//   ....[180]....
        /*8658*/ 	.word	0xffffffff


	//   ....[181]....
        /*865c*/ 	.word	0xffffffff


	//   ....[182]....
        /*8660*/ 	.word	0xffffffff


	//   ....[183]....
        /*8664*/ 	.word	0xffffffff


	//   ....[184]....
        /*8668*/ 	.word	0xffffffff


	//   ....[185]....
        /*866c*/ 	.word	0xffffffff


	//   ....[186]....
        /*8670*/ 	.word	0xffffffff


	//   ....[187]....
        /*8674*/ 	.word	0xffffffff


	//   ....[188]....
        /*8678*/ 	.word	0xffffffff


	//   ....[189]....
        /*867c*/ 	.word	0xffffffff


	//   ....[190]....
        /*8680*/ 	.word	0xffffffff


	//   ....[191]....
        /*8684*/ 	.word	0xffffffff


	//   ....[192]....
        /*8688*/ 	.word	0xffffffff


	//   ....[193]....
        /*868c*/ 	.word	0xffffffff


	//   ....[194]....
        /*8690*/ 	.word	0xffffffff


	//   ....[195]....
        /*8694*/ 	.word	0xffffffff


	//   ....[196]....
        /*8698*/ 	.word	0xffffffff


	//   ....[197]....
        /*869c*/ 	.word	0xffffffff


	//   ....[198]....
        /*86a0*/ 	.word	0xffffffff


	//   ....[199]....
        /*86a4*/ 	.word	0xffffffff


	//   ....[200]....
        /*86a8*/ 	.word	0xffffffff


	//   ....[201]....
        /*86ac*/ 	.word	0xffffffff


	//   ....[202]....
        /*86b0*/ 	.word	0xffffffff


	//   ....[203]....
        /*86b4*/ 	.word	0xffffffff


	//   ....[204]....
        /*86b8*/ 	.word	0xffffffff


	//   ....[205]....
        /*86bc*/ 	.word	0xffffffff


	//   ....[206]....
        /*86c0*/ 	.word	0xffffffff


	//   ....[207]....
        /*86c4*/ 	.word	0xffffffff


	//   ....[208]....
        /*86c8*/ 	.word	0xffffffff


	//   ....[209]....
        /*86cc*/ 	.word	0xffffffff


	//   ....[210]....
        /*86d0*/ 	.word	0xffffffff


	//   ....[211]....
        /*86d4*/ 	.word	0xffffffff


	//   ....[212]....
        /*86d8*/ 	.word	0xffffffff


	//   ....[213]....
        /*86dc*/ 	.word	0xffffffff


	//   ....[214]....
        /*86e0*/ 	.word	0xffffffff


	//   ....[215]....
        /*86e4*/ 	.word	0xffffffff


	//   ....[216]....
        /*86e8*/ 	.word	0xffffffff


	//   ....[217]....
        /*86ec*/ 	.word	0xffffffff


	//   ....[218]....
        /*86f0*/ 	.word	0xffffffff


	//   ....[219]....
        /*86f4*/ 	.word	0xffffffff


	//   ....[220]....
        /*86f8*/ 	.word	0xffffffff


	//   ....[221]....
        /*86fc*/ 	.word	0xffffffff


	//   ....[222]....
        /*8700*/ 	.word	0xffffffff


	//   ....[223]....
        /*8704*/ 	.word	0xffffffff


	//   ....[224]....
        /*8708*/ 	.word	0xffffffff


	//   ....[225]....
        /*870c*/ 	.word	0xffffffff


	//   ....[226]....
        /*8710*/ 	.word	0xffffffff


	//   ....[227]....
        /*8714*/ 	.word	0xffffffff


	//   ....[228]....
        /*8718*/ 	.word	0xffffffff


	//   ....[229]....
        /*871c*/ 	.word	0xffffffff


	//   ....[230]....
        /*8720*/ 	.word	0xffffffff


	//   ....[231]....
        /*8724*/ 	.word	0xffffffff


	//   ....[232]....
        /*8728*/ 	.word	0xffffffff


	//   ....[233]....
        /*872c*/ 	.word	0xffffffff


	//   ....[234]....
        /*8730*/ 	.word	0xffffffff


	//   ....[235]....
        /*8734*/ 	.word	0xffffffff


	//   ....[236]....
        /*8738*/ 	.word	0xffffffff


	//   ....[237]....
        /*873c*/ 	.word	0xffffffff


	//   ....[238]....
        /*8740*/ 	.word	0xffffffff


	//   ....[239]....
        /*8744*/ 	.word	0xffffffff


	//   ....[240]....
        /*8748*/ 	.word	0xffffffff


	//   ....[241]....
        /*874c*/ 	.word	0xffffffff


	//   ....[242]....
        /*8750*/ 	.word	0xffffffff


	//   ....[243]....
        /*8754*/ 	.word	0xffffffff


	//   ....[244]....
        /*8758*/ 	.word	0xffffffff


	//   ....[245]....
        /*875c*/ 	.word	0xffffffff


	//   ....[246]....
        /*8760*/ 	.word	0xffffffff


	//   ....[247]....
        /*8764*/ 	.word	0xffffffff


	//   ....[248]....
        /*8768*/ 	.word	0xffffffff


	//   ....[249]....
        /*876c*/ 	.word	0xffffffff


	//   ....[250]....
        /*8770*/ 	.word	0xffffffff


	//   ....[251]....
        /*8774*/ 	.word	0xffffffff


	//   ....[252]....
        /*8778*/ 	.word	0xffffffff


	//   ....[253]....
        /*877c*/ 	.word	0xffffffff


	//   ....[254]....
        /*8780*/ 	.word	0xffffffff


	//   ....[255]....
        /*8784*/ 	.word	0xffffffff


	//   ....[0]....
        /*8788*/ 	.word	0xffffffff


	//   ....[1]....
        /*878c*/ 	.word	0xffffffff


	//   ....[2]....
        /*8790*/ 	.word	0xffffffff


	//   ....[3]....
        /*8794*/ 	.word	0xffffffff


	//   ....[4]....
        /*8798*/ 	.word	0xffffffff


	//   ....[5]....
        /*879c*/ 	.word	0xffffffff


	//   ....[6]....
        /*87a0*/ 	.word	0xffffffff


	//   ....[7]....
        /*87a4*/ 	.word	0xffffffff


	//   ....[8]....
        /*87a8*/ 	.word	0xffffffff


	//   ....[9]....
        /*87ac*/ 	.word	0xffffffff


	//   ....[10]....
        /*87b0*/ 	.word	0xffffffff


	//   ....[11]....
        /*87b4*/ 	.word	0xffffffff


	//   ....[12]....
        /*87b8*/ 	.word	0xffffffff


	//   ....[13]....
        /*87bc*/ 	.word	0xffffffff


	//   ....[14]....
        /*87c0*/ 	.word	0xffffffff


	//   ....[15]....
        /*87c4*/ 	.word	0xffffffff


	//   ....[16]....
        /*87c8*/ 	.word	0xffffffff


	//   ....[17]....
        /*87cc*/ 	.word	0xffffffff


	//   ....[18]....
        /*87d0*/ 	.word	0xffffffff


	//   ....[19]....
        /*87d4*/ 	.word	0xffffffff


	//   ....[20]....
        /*87d8*/ 	.word	0xffffffff


	//   ....[21]....
        /*87dc*/ 	.word	0xffffffff


	//   ....[22]....
        /*87e0*/ 	.word	0xffffffff


	//   ....[23]....
        /*87e4*/ 	.word	0xffffffff


	//   ....[24]....
        /*87e8*/ 	.word	0xffffffff


	//   ....[25]....
        /*87ec*/ 	.word	0xffffffff


	//   ....[26]....
        /*87f0*/ 	.word	0xffffffff


	//   ....[27]....
        /*87f4*/ 	.word	0xffffffff


	//   ....[28]....
        /*87f8*/ 	.word	0xffffffff


	//   ....[29]....
        /*87fc*/ 	.word	0xffffffff


	//   ....[30]....
        /*8800*/ 	.word	0xffffffff


	//   ....[31]....
        /*8804*/ 	.word	0xffffffff


	//   ....[32]....
        /*8808*/ 	.word	0xffffffff


	//   ....[33]....
        /*880c*/ 	.word	0xffffffff


	//   ....[34]....
        /*8810*/ 	.word	0xffffffff


	//   ....[35]....
        /*8814*/ 	.word	0xffffffff


	//   ....[36]....
        /*8818*/ 	.word	0xffffffff


	//   ....[37]....
        /*881c*/ 	.word	0xffffffff


	//   ....[38]....
        /*8820*/ 	.word	0xffffffff


	//   ....[39]....
        /*8824*/ 	.word	0xffffffff


	//   ....[40]....
        /*8828*/ 	.word	0xffffffff


	//   ....[41]....
        /*882c*/ 	.word	0xffffffff


	//   ....[42]....
        /*8830*/ 	.word	0xffffffff


	//   ....[43]....
        /*8834*/ 	.word	0xffffffff


	//   ....[44]....
        /*8838*/ 	.word	0xffffffff


	//   ....[45]....
        /*883c*/ 	.word	0xffffffff


	//   ....[46]....
        /*8840*/ 	.word	0xffffffff


	//   ....[47]....
        /*8844*/ 	.word	0xffffffff


	//   ....[48]....
        /*8848*/ 	.word	0xffffffff


	//   ....[49]....
        /*884c*/ 	.word	0xffffffff


	//   ....[50]....
        /*8850*/ 	.word	0xffffffff


	//   ....[51]....
        /*8854*/ 	.word	0xffffffff


	//   ....[52]....
        /*8858*/ 	.word	0xffffffff


	//   ....[53]....
        /*885c*/ 	.word	0xffffffff


	//   ....[54]....
        /*8860*/ 	.word	0xffffffff


	//   ....[55]....
        /*8864*/ 	.word	0xffffffff


	//   ....[56]....
        /*8868*/ 	.word	0xffffffff


	//   ....[57]....
        /*886c*/ 	.word	0xffffffff


	//   ....[58]....
        /*8870*/ 	.word	0xffffffff


	//   ....[59]....
        /*8874*/ 	.word	0xffffffff


	//   ....[60]....
        /*8878*/ 	.word	0xffffffff


	//   ....[61]....
        /*887c*/ 	.word	0xffffffff


	//   ....[62]....
        /*8880*/ 	.word	0xffffffff


	//   ....[63]....
        /*8884*/ 	.word	0xffffffff


	//   ....[64]....
        /*8888*/ 	.word	0xffffffff


	//   ....[65]....
        /*888c*/ 	.word	0xffffffff


	//   ....[66]....
        /*8890*/ 	.word	0xffffffff


	//   ....[67]....
        /*8894*/ 	.word	0xffffffff


	//   ....[68]....
        /*8898*/ 	.word	0xffffffff


	//   ....[69]....
        /*889c*/ 	.word	0xffffffff


	//   ....[70]....
        /*88a0*/ 	.word	0xffffffff


	//   ....[71]....
        /*88a4*/ 	.word	0xffffffff


	//   ....[72]....
        /*88a8*/ 	.word	0xffffffff


	//   ....[73]....
        /*88ac*/ 	.word	0xffffffff


	//   ....[74]....
        /*88b0*/ 	.word	0xffffffff


	//   ....[75]....
        /*88b4*/ 	.word	0xffffffff


	//   ....[76]....
        /*88b8*/ 	.word	0xffffffff


	//   ....[77]....
        /*88bc*/ 	.word	0xffffffff


	//   ....[78]....
        /*88c0*/ 	.word	0xffffffff


	//   ....[79]....
        /*88c4*/ 	.word	0xffffffff


	//   ....[80]....
        /*88c8*/ 	.word	0xffffffff


	//   ....[81]....
        /*88cc*/ 	.word	0xffffffff


	//   ....[82]....
        /*88d0*/ 	.word	0xffffffff


	//   ....[83]....
        /*88d4*/ 	.word	0xffffffff


	//   ....[84]....
        /*88d8*/ 	.word	0xffffffff


	//   ....[85]....
        /*88dc*/ 	.word	0xffffffff


	//   ....[86]....
        /*88e0*/ 	.word	0xffffffff


	//   ....[87]....
        /*88e4*/ 	.word	0xffffffff


	//   ....[88]....
        /*88e8*/ 	.word	0xffffffff


	//   ....[89]....
        /*88ec*/ 	.word	0xffffffff


	//   ....[90]....
        /*88f0*/ 	.word	0xffffffff


	//   ....[91]....
        /*88f4*/ 	.word	0xffffffff


	//   ....[92]....
        /*88f8*/ 	.word	0xffffffff


	//   ....[93]....
        /*88fc*/ 	.word	0xffffffff


	//   ....[94]....
        /*8900*/ 	.word	0xffffffff


	//   ....[95]....
        /*8904*/ 	.word	0xffffffff


	//   ....[96]....
        /*8908*/ 	.word	0xffffffff


	//   ....[97]....
        /*890c*/ 	.word	0xffffffff


	//   ....[98]....
        /*8910*/ 	.word	0xffffffff


	//   ....[99]....
        /*8914*/ 	.word	0xffffffff


	//   ....[100]....
        /*8918*/ 	.word	0xffffffff


	//   ....[101]....
        /*891c*/ 	.word	0xffffffff


	//   ....[102]....
        /*8920*/ 	.word	0xffffffff


	//   ....[103]....
        /*8924*/ 	.word	0xffffffff


	//   ....[104]....
        /*8928*/ 	.word	0xffffffff


	//   ....[105]....
        /*892c*/ 	.word	0xffffffff


	//   ....[106]....
        /*8930*/ 	.word	0xffffffff


	//   ....[107]....
        /*8934*/ 	.word	0xffffffff


	//   ....[108]....
        /*8938*/ 	.word	0xffffffff


	//   ....[109]....
        /*893c*/ 	.word	0xffffffff


	//   ....[110]....
        /*8940*/ 	.word	0xffffffff


	//   ....[111]....
        /*8944*/ 	.word	0xffffffff


	//   ....[112]....
        /*8948*/ 	.word	0xffffffff


	//   ....[113]....
        /*894c*/ 	.word	0xffffffff


	//   ....[114]....
        /*8950*/ 	.word	0xffffffff


	//   ....[115]....
        /*8954*/ 	.word	0xffffffff


	//   ....[116]....
        /*8958*/ 	.word	0xffffffff


	//   ....[117]....
        /*895c*/ 	.word	0xffffffff


	//   ....[118]....
        /*8960*/ 	.word	0xffffffff


	//   ....[119]....
        /*8964*/ 	.word	0xffffffff


	//   ....[120]....
        /*8968*/ 	.word	0xffffffff


	//   ....[121]....
        /*896c*/ 	.word	0xffffffff


	//   ....[122]....
        /*8970*/ 	.word	0xffffffff


	//   ....[123]....
        /*8974*/ 	.word	0xffffffff


	//   ....[124]....
        /*8978*/ 	.word	0xffffffff


	//   ....[125]....
        /*897c*/ 	.word	0xffffffff


	//   ....[126]....
        /*8980*/ 	.word	0xffffffff


	//   ....[127]....
        /*8984*/ 	.word	0xffffffff


	//   ....[128]....
        /*8988*/ 	.word	0xffffffff


	//   ....[129]....
        /*898c*/ 	.word	0xffffffff


	//   ....[130]....
        /*8990*/ 	.word	0xffffffff


	//   ....[131]....
        /*8994*/ 	.word	0xffffffff


	//   ....[132]....
        /*8998*/ 	.word	0xffffffff


	//   ....[133]....
        /*899c*/ 	.word	0xffffffff


	//   ....[134]....
        /*89a0*/ 	.word	0xffffffff


	//   ....[135]....
        /*89a4*/ 	.word	0xffffffff


	//   ....[136]....
        /*89a8*/ 	.word	0xffffffff


	//   ....[137]....
        /*89ac*/ 	.word	0xffffffff


	//   ....[138]....
        /*89b0*/ 	.word	0xffffffff


	//   ....[139]....
        /*89b4*/ 	.word	0xffffffff


	//   ....[140]....
        /*89b8*/ 	.word	0xffffffff


	//   ....[141]....
        /*89bc*/ 	.word	0xffffffff


	//   ....[142]....
        /*89c0*/ 	.word	0xffffffff


	//   ....[143]....
        /*89c4*/ 	.word	0xffffffff


	//   ....[144]....
        /*89c8*/ 	.word	0xffffffff


	//   ....[145]....
        /*89cc*/ 	.word	0xffffffff


	//   ....[146]....
        /*89d0*/ 	.word	0xffffffff


	//   ....[147]....
        /*89d4*/ 	.word	0xffffffff


	//   ....[148]....
        /*89d8*/ 	.word	0xffffffff


	//   ....[149]....
        /*89dc*/ 	.word	0xffffffff


	//   ....[150]....
        /*89e0*/ 	.word	0xffffffff


	//   ....[151]....
        /*89e4*/ 	.word	0xffffffff


	//   ....[152]....
        /*89e8*/ 	.word	0xffffffff


	//   ....[153]....
        /*89ec*/ 	.word	0xffffffff


	//   ....[154]....
        /*89f0*/ 	.word	0xffffffff


	//   ....[155]....
        /*89f4*/ 	.word	0xffffffff


	//   ....[156]....
        /*89f8*/ 	.word	0xffffffff


	//   ....[157]....
        /*89fc*/ 	.word	0xffffffff


	//   ....[158]....
        /*8a00*/ 	.word	0xffffffff


	//   ....[159]....
        /*8a04*/ 	.word	0xffffffff


	//   ....[160]....
        /*8a08*/ 	.word	0xffffffff


	//   ....[161]....
        /*8a0c*/ 	.word	0xffffffff


	//   ....[162]....
        /*8a10*/ 	.word	0xffffffff


	//   ....[163]....
        /*8a14*/ 	.word	0xffffffff


	//   ....[164]....
        /*8a18*/ 	.word	0xffffffff


	//   ....[165]....
        /*8a1c*/ 	.word	0xffffffff


	//   ....[166]....
        /*8a20*/ 	.word	0xffffffff


	//   ....[167]....
        /*8a24*/ 	.word	0xffffffff


	//   ....[168]....
        /*8a28*/ 	.word	0xffffffff


	//   ....[169]....
        /*8a2c*/ 	.word	0xffffffff


	//   ....[170]....
        /*8a30*/ 	.word	0xffffffff


	//   ....[171]....
        /*8a34*/ 	.word	0xffffffff


	//   ....[172]....
        /*8a38*/ 	.word	0xffffffff


	//   ....[173]....
        /*8a3c*/ 	.word	0xffffffff


	//   ....[174]....
        /*8a40*/ 	.word	0xffffffff


	//   ....[175]....
        /*8a44*/ 	.word	0xffffffff


	//   ....[176]....
        /*8a48*/ 	.word	0xffffffff


	//   ....[177]....
        /*8a4c*/ 	.word	0xffffffff


	//   ....[178]....
        /*8a50*/ 	.word	0xffffffff


	//   ....[179]....
        /*8a54*/ 	.word	0xffffffff


	//   ....[180]....
        /*8a58*/ 	.word	0xffffffff


	//   ....[181]....
        /*8a5c*/ 	.word	0xffffffff


	//   ....[182]....
        /*8a60*/ 	.word	0xffffffff


	//   ....[183]....
        /*8a64*/ 	.word	0xffffffff


	//   ....[184]....
        /*8a68*/ 	.word	0xffffffff


	//   ....[185]....
        /*8a6c*/ 	.word	0xffffffff


	//   ....[186]....
        /*8a70*/ 	.word	0xffffffff


	//   ....[187]....
        /*8a74*/ 	.word	0xffffffff


	//   ....[188]....
        /*8a78*/ 	.word	0xffffffff


	//   ....[189]....
        /*8a7c*/ 	.word	0xffffffff


	//   ....[190]....
        /*8a80*/ 	.word	0xffffffff


	//   ....[191]....
        /*8a84*/ 	.word	0xffffffff


	//   ....[192]....
        /*8a88*/ 	.word	0xffffffff


	//   ....[193]....
        /*8a8c*/ 	.word	0xffffffff


	//   ....[194]....
        /*8a90*/ 	.word	0xffffffff


	//   ....[195]....
        /*8a94*/ 	.word	0xffffffff


	//   ....[196]....
        /*8a98*/ 	.word	0xffffffff


	//   ....[197]....
        /*8a9c*/ 	.word	0xffffffff


	//   ....[198]....
        /*8aa0*/ 	.word	0xffffffff


	//   ....[199]....
        /*8aa4*/ 	.word	0xffffffff


	//   ....[200]....
        /*8aa8*/ 	.word	0xffffffff


	//   ....[201]....
        /*8aac*/ 	.word	0xffffffff


	//   ....[202]....
        /*8ab0*/ 	.word	0xffffffff


	//   ....[203]....
        /*8ab4*/ 	.word	0xffffffff


	//   ....[204]....
        /*8ab8*/ 	.word	0xffffffff


	//   ....[205]....
        /*8abc*/ 	.word	0xffffffff


	//   ....[206]....
        /*8ac0*/ 	.word	0xffffffff


	//   ....[207]....
        /*8ac4*/ 	.word	0xffffffff


	//   ....[208]....
        /*8ac8*/ 	.word	0xffffffff


	//   ....[209]....
        /*8acc*/ 	.word	0xffffffff


	//   ....[210]....
        /*8ad0*/ 	.word	0xffffffff


	//   ....[211]....
        /*8ad4*/ 	.word	0xffffffff


	//   ....[212]....
        /*8ad8*/ 	.word	0xffffffff


	//   ....[213]....
        /*8adc*/ 	.word	0xffffffff


	//   ....[214]....
        /*8ae0*/ 	.word	0xffffffff


	//   ....[215]....
        /*8ae4*/ 	.word	0xffffffff


	//   ....[216]....
        /*8ae8*/ 	.word	0xffffffff


	//   ....[217]....
        /*8aec*/ 	.word	0xffffffff


	//   ....[218]....
        /*8af0*/ 	.word	0xffffffff


	//   ....[219]....
        /*8af4*/ 	.word	0xffffffff


	//   ....[220]....
        /*8af8*/ 	.word	0xffffffff


	//   ....[221]....
        /*8afc*/ 	.word	0xffffffff


	//   ....[222]....
        /*8b00*/ 	.word	0xffffffff


	//   ....[223]....
        /*8b04*/ 	.word	0xffffffff


	//   ....[224]....
        /*8b08*/ 	.word	0xffffffff


	//   ....[225]....
        /*8b0c*/ 	.word	0xffffffff


	//   ....[226]....
        /*8b10*/ 	.word	0xffffffff


	//   ....[227]....
        /*8b14*/ 	.word	0xffffffff


	//   ....[228]....
        /*8b18*/ 	.word	0xffffffff


	//   ....[229]....
        /*8b1c*/ 	.word	0xffffffff


	//   ....[230]....
        /*8b20*/ 	.word	0xffffffff


	//   ....[231]....
        /*8b24*/ 	.word	0xffffffff


	//   ....[232]....
        /*8b28*/ 	.word	0xffffffff


	//   ....[233]....
        /*8b2c*/ 	.word	0xffffffff


	//   ....[234]....
        /*8b30*/ 	.word	0xffffffff


	//   ....[235]....
        /*8b34*/ 	.word	0xffffffff


	//   ....[236]....
        /*8b38*/ 	.word	0xffffffff


	//   ....[237]....
        /*8b3c*/ 	.word	0xffffffff


	//   ....[238]....
        /*8b40*/ 	.word	0xffffffff


	//   ....[239]....
        /*8b44*/ 	.word	0xffffffff


	//   ....[240]....
        /*8b48*/ 	.word	0xffffffff


	//   ....[241]....
        /*8b4c*/ 	.word	0xffffffff


	//   ....[242]....
        /*8b50*/ 	.word	0xffffffff


	//   ....[243]....
        /*8b54*/ 	.word	0xffffffff


	//   ....[244]....
        /*8b58*/ 	.word	0xffffffff


	//   ....[245]....
        /*8b5c*/ 	.word	0xffffffff


	//   ....[246]....
        /*8b60*/ 	.word	0xffffffff


	//   ....[247]....
        /*8b64*/ 	.word	0xffffffff


	//   ....[248]....
        /*8b68*/ 	.word	0xffffffff


	//   ....[249]....
        /*8b6c*/ 	.word	0xffffffff


	//   ....[250]....
        /*8b70*/ 	.word	0xffffffff


	//   ....[251]....
        /*8b74*/ 	.word	0xffffffff


	//   ....[252]....
        /*8b78*/ 	.word	0xffffffff


	//   ....[253]....
        /*8b7c*/ 	.word	0xffffffff


	//   ....[254]....
        /*8b80*/ 	.word	0xffffffff


	//   ....[255]....
        /*8b84*/ 	.word	0xffffffff


	//   ....[0]....
        /*8b88*/ 	.word	0xffffffff


	//   ....[1]....
        /*8b8c*/ 	.word	0xffffffff


	//   ....[2]....
        /*8b90*/ 	.word	0xffffffff


	//   ....[3]....
        /*8b94*/ 	.word	0xffffffff


	//   ....[4]....
        /*8b98*/ 	.word	0xffffffff


	//   ....[5]....
        /*8b9c*/ 	.word	0xffffffff


	//   ....[6]....
        /*8ba0*/ 	.word	0xffffffff


	//   ....[7]....
        /*8ba4*/ 	.word	0xffffffff


	//   ....[8]....
        /*8ba8*/ 	.word	0xffffffff


	//   ....[9]....
        /*8bac*/ 	.word	0xffffffff


	//   ....[10]....
        /*8bb0*/ 	.word	0xffffffff


	//   ....[11]....
        /*8bb4*/ 	.word	0xffffffff


	//   ....[12]....
        /*8bb8*/ 	.word	0xffffffff


	//   ....[13]....
        /*8bbc*/ 	.word	0xffffffff


	//   ....[14]....
        /*8bc0*/ 	.word	0xffffffff


	//   ....[15]....
        /*8bc4*/ 	.word	0xffffffff


	//   ....[16]....
        /*8bc8*/ 	.word	0xffffffff


	//   ....[17]....
        /*8bcc*/ 	.word	0xffffffff


	//   ....[18]....
        /*8bd0*/ 	.word	0xffffffff


	//   ....[19]....
        /*8bd4*/ 	.word	0xffffffff


	//   ....[20]....
        /*8bd8*/ 	.word	0xffffffff


	//   ....[21]....
        /*8bdc*/ 	.word	0xffffffff


	//   ....[22]....
        /*8be0*/ 	.word	0xffffffff


	//   ....[23]....
        /*8be4*/ 	.word	0xffffffff


	//   ....[24]....
        /*8be8*/ 	.word	0xffffffff


	//   ....[25]....
        /*8bec*/ 	.word	0xffffffff


	//   ....[26]....
        /*8bf0*/ 	.word	0xffffffff


	//   ....[27]....
        /*8bf4*/ 	.word	0xffffffff


	//   ....[28]....
        /*8bf8*/ 	.word	0xffffffff


	//   ....[29]....
        /*8bfc*/ 	.word	0xffffffff


	//   ....[30]....
        /*8c00*/ 	.word	0xffffffff


	//   ....[31]....
        /*8c04*/ 	.word	0xffffffff


	//   ....[32]....
        /*8c08*/ 	.word	0xffffffff


	//   ....[33]....
        /*8c0c*/ 	.word	0xffffffff


	//   ....[34]....
        /*8c10*/ 	.word	0xffffffff


	//   ....[35]....
        /*8c14*/ 	.word	0xffffffff


	//   ....[36]....
        /*8c18*/ 	.word	0xffffffff


	//   ....[37]....
        /*8c1c*/ 	.word	0xffffffff


	//   ....[38]....
        /*8c20*/ 	.word	0xffffffff


	//   ....[39]....
        /*8c24*/ 	.word	0xffffffff


	//   ....[40]....
        /*8c28*/ 	.word	0xffffffff


	//   ....[41]....
        /*8c2c*/ 	.word	0xffffffff


	//   ....[42]....
        /*8c30*/ 	.word	0xffffffff


	//   ....[43]....
        /*8c34*/ 	.word	0xffffffff


	//   ....[44]....
        /*8c38*/ 	.word	0xffffffff


	//   ....[45]....
        /*8c3c*/ 	.word	0xffffffff


	//   ....[46]....
        /*8c40*/ 	.word	0xffffffff


	//   ....[47]....
        /*8c44*/ 	.word	0xffffffff


	//   ....[48]....
        /*8c48*/ 	.word	0xffffffff


	//   ....[49]....
        /*8c4c*/ 	.word	0xffffffff


	//   ....[50]....
        /*8c50*/ 	.word	0xffffffff


	//   ....[51]....
        /*8c54*/ 	.word	0xffffffff


	//   ....[52]....
        /*8c58*/ 	.word	0xffffffff


	//   ....[53]....
        /*8c5c*/ 	.word	0xffffffff


	//   ....[54]....
        /*8c60*/ 	.word	0xffffffff


	//   ....[55]....
        /*8c64*/ 	.word	0xffffffff


	//   ....[56]....
        /*8c68*/ 	.word	0xffffffff


	//   ....[57]....
        /*8c6c*/ 	.word	0xffffffff


	//   ....[58]....
        /*8c70*/ 	.word	0xffffffff


	//   ....[59]....
        /*8c74*/ 	.word	0xffffffff


	//   ....[60]....
        /*8c78*/ 	.word	0xffffffff


	//   ....[61]....
        /*8c7c*/ 	.word	0xffffffff


	//   ....[62]....
        /*8c80*/ 	.word	0xffffffff


	//   ....[63]....
        /*8c84*/ 	.word	0xffffffff


	//   ....[64]....
        /*8c88*/ 	.word	0xffffffff


	//   ....[65]....
        /*8c8c*/ 	.word	0xffffffff


	//   ....[66]....
        /*8c90*/ 	.word	0xffffffff


	//   ....[67]....
        /*8c94*/ 	.word	0xffffffff


	//   ....[68]....
        /*8c98*/ 	.word	0xffffffff


	//   ....[69]....
        /*8c9c*/ 	.word	0xffffffff


	//   ....[70]....
        /*8ca0*/ 	.word	0xffffffff


	//   ....[71]....
        /*8ca4*/ 	.word	0xffffffff


	//   ....[72]....
        /*8ca8*/ 	.word	0xffffffff


	//   ....[73]....
        /*8cac*/ 	.word	0xffffffff


	//   ....[74]....
        /*8cb0*/ 	.word	0xffffffff


	//   ....[75]....
        /*8cb4*/ 	.word	0xffffffff


	//   ....[76]....
        /*8cb8*/ 	.word	0xffffffff


	//   ....[77]....
        /*8cbc*/ 	.word	0xffffffff


	//   ....[78]....
        /*8cc0*/ 	.word	0xffffffff


	//   ....[79]....
        /*8cc4*/ 	.word	0xffffffff


	//   ....[80]....
        /*8cc8*/ 	.word	0xffffffff


	//   ....[81]....
        /*8ccc*/ 	.word	0xffffffff


	//   ....[82]....
        /*8cd0*/ 	.word	0xffffffff


	//   ....[83]....
        /*8cd4*/ 	.word	0xffffffff


	//   ....[84]....
        /*8cd8*/ 	.word	0xffffffff


	//   ....[85]....
        /*8cdc*/ 	.word	0xffffffff


	//   ....[86]....
        /*8ce0*/ 	.word	0xffffffff


	//   ....[87]....
        /*8ce4*/ 	.word	0xffffffff


	//   ....[88]....
        /*8ce8*/ 	.word	0xffffffff


	//   ....[89]....
        /*8cec*/ 	.word	0xffffffff


	//   ....[90]....
        /*8cf0*/ 	.word	0xffffffff


	//   ....[91]....
        /*8cf4*/ 	.word	0xffffffff


	//   ....[92]....
        /*8cf8*/ 	.word	0xffffffff


	//   ....[93]....
        /*8cfc*/ 	.word	0xffffffff


	//   ....[94]....
        /*8d00*/ 	.word	0xffffffff


	//   ....[95]....
        /*8d04*/ 	.word	0xffffffff


	//   ....[96]....
        /*8d08*/ 	.word	0xffffffff


	//   ....[97]....
        /*8d0c*/ 	.word	0xffffffff


	//   ....[98]....
        /*8d10*/ 	.word	0xffffffff


	//   ....[99]....
        /*8d14*/ 	.word	0xffffffff


	//   ....[100]....
        /*8d18*/ 	.word	0xffffffff


	//   ....[101]....
        /*8d1c*/ 	.word	0xffffffff


	//   ....[102]....
        /*8d20*/ 	.word	0xffffffff


	//   ....[103]....
        /*8d24*/ 	.word	0xffffffff


	//   ....[104]....
        /*8d28*/ 	.word	0xffffffff


	//   ....[105]....
        /*8d2c*/ 	.word	0xffffffff


	//   ....[106]....
        /*8d30*/ 	.word	0xffffffff


	//   ....[107]....
        /*8d34*/ 	.word	0xffffffff


	//   ....[108]....
        /*8d38*/ 	.word	0xffffffff


	//   ....[109]....
        /*8d3c*/ 	.word	0xffffffff


	//   ....[110]....
        /*8d40*/ 	.word	0xffffffff


	//   ....[111]....
        /*8d44*/ 	.word	0xffffffff


	//   ....[112]....
        /*8d48*/ 	.word	0xffffffff


	//   ....[113]....
        /*8d4c*/ 	.word	0xffffffff


	//   ....[114]....
        /*8d50*/ 	.word	0xffffffff


	//   ....[115]....
        /*8d54*/ 	.word	0xffffffff


	//   ....[116]....
        /*8d58*/ 	.word	0xffffffff


	//   ....[117]....
        /*8d5c*/ 	.word	0xffffffff


	//   ....[118]....
        /*8d60*/ 	.word	0xffffffff


	//   ....[119]....
        /*8d64*/ 	.word	0xffffffff


	//   ....[120]....
        /*8d68*/ 	.word	0xffffffff


	//   ....[121]....
        /*8d6c*/ 	.word	0xffffffff


	//   ....[122]....
        /*8d70*/ 	.word	0xffffffff


	//   ....[123]....
        /*8d74*/ 	.word	0xffffffff


	//   ....[124]....
        /*8d78*/ 	.word	0xffffffff


	//   ....[125]....
        /*8d7c*/ 	.word	0xffffffff


	//   ....[126]....
        /*8d80*/ 	.word	0xffffffff


	//   ....[127]....
        /*8d84*/ 	.word	0xffffffff


	//   ....[128]....
        /*8d88*/ 	.word	0xffffffff


	//   ....[129]....
        /*8d8c*/ 	.word	0xffffffff


	//   ....[130]....
        /*8d90*/ 	.word	0xffffffff


	//   ....[131]....
        /*8d94*/ 	.word	0xffffffff


	//   ....[132]....
        /*8d98*/ 	.word	0xffffffff


	//   ....[133]....
        /*8d9c*/ 	.word	0xffffffff


	//   ....[134]....
        /*8da0*/ 	.word	0xffffffff


	//   ....[135]....
        /*8da4*/ 	.word	0xffffffff


	//   ....[136]....
        /*8da8*/ 	.word	0xffffffff


	//   ....[137]....
        /*8dac*/ 	.word	0xffffffff


	//   ....[138]....
        /*8db0*/ 	.word	0xffffffff


	//   ....[139]....
        /*8db4*/ 	.word	0xffffffff


	//   ....[140]....
        /*8db8*/ 	.word	0xffffffff


	//   ....[141]....
        /*8dbc*/ 	.word	0xffffffff


	//   ....[142]....
        /*8dc0*/ 	.word	0xffffffff


	//   ....[143]....
        /*8dc4*/ 	.word	0xffffffff


	//   ....[144]....
        /*8dc8*/ 	.word	0xffffffff


	//   ....[145]....
        /*8dcc*/ 	.word	0xffffffff


	//   ....[146]....
        /*8dd0*/ 	.word	0xffffffff


	//   ....[147]....
        /*8dd4*/ 	.word	0xffffffff


	//   ....[148]....
        /*8dd8*/ 	.word	0xffffffff


	//   ....[149]....
        /*8ddc*/ 	.word	0xffffffff


	//   ....[150]....
        /*8de0*/ 	.word	0xffffffff


	//   ....[151]....
        /*8de4*/ 	.word	0xffffffff


	//   ....[152]....
        /*8de8*/ 	.word	0xffffffff


	//   ....[153]....
        /*8dec*/ 	.word	0xffffffff


	//   ....[154]....
        /*8df0*/ 	.word	0xffffffff


	//   ....[155]....
        /*8df4*/ 	.word	0xffffffff


	//   ....[156]....
        /*8df8*/ 	.word	0xffffffff


	//   ....[157]....
        /*8dfc*/ 	.word	0xffffffff


	//   ....[158]....
        /*8e00*/ 	.word	0xffffffff


	//   ....[159]....
        /*8e04*/ 	.word	0xffffffff


	//   ....[160]....
        /*8e08*/ 	.word	0xffffffff


	//   ....[161]....
        /*8e0c*/ 	.word	0xffffffff


	//   ....[162]....
        /*8e10*/ 	.word	0xffffffff


	//   ....[163]....
        /*8e14*/ 	.word	0xffffffff


	//   ....[164]....
        /*8e18*/ 	.word	0xffffffff


	//   ....[165]....
        /*8e1c*/ 	.word	0xffffffff


	//   ....[166]....
        /*8e20*/ 	.word	0xffffffff


	//   ....[167]....
        /*8e24*/ 	.word	0xffffffff


	//   ....[168]....
        /*8e28*/ 	.word	0xffffffff


	//   ....[169]....
        /*8e2c*/ 	.word	0xffffffff


	//   ....[170]....
        /*8e30*/ 	.word	0xffffffff


	//   ....[171]....
        /*8e34*/ 	.word	0xffffffff


	//   ....[172]....
        /*8e38*/ 	.word	0xffffffff


	//   ....[173]....
        /*8e3c*/ 	.word	0xffffffff


	//   ....[174]....
        /*8e40*/ 	.word	0xffffffff


	//   ....[175]....
        /*8e44*/ 	.word	0xffffffff


	//   ....[176]....
        /*8e48*/ 	.word	0xffffffff


	//   ....[177]....
        /*8e4c*/ 	.word	0xffffffff


	//   ....[178]....
        /*8e50*/ 	.word	0xffffffff


	//   ....[179]....
        /*8e54*/ 	.word	0xffffffff


	//   ....[180]....
        /*8e58*/ 	.word	0xffffffff


	//   ....[181]....
        /*8e5c*/ 	.word	0xffffffff


	//   ....[182]....
        /*8e60*/ 	.word	0xffffffff


	//   ....[183]....
        /*8e64*/ 	.word	0xffffffff


	//   ....[184]....
        /*8e68*/ 	.word	0xffffffff


	//   ....[185]....
        /*8e6c*/ 	.word	0xffffffff


	//   ....[186]....
        /*8e70*/ 	.word	0xffffffff


	//   ....[187]....
        /*8e74*/ 	.word	0xffffffff


	//   ....[188]....
        /*8e78*/ 	.word	0xffffffff


	//   ....[189]....
        /*8e7c*/ 	.word	0xffffffff


	//   ....[190]....
        /*8e80*/ 	.word	0xffffffff


	//   ....[191]....
        /*8e84*/ 	.word	0xffffffff


	//   ....[192]....
        /*8e88*/ 	.word	0xffffffff


	//   ....[193]....
        /*8e8c*/ 	.word	0xffffffff


	//   ....[194]....
        /*8e90*/ 	.word	0xffffffff


	//   ....[195]....
        /*8e94*/ 	.word	0xffffffff


	//   ....[196]....
        /*8e98*/ 	.word	0xffffffff


	//   ....[197]....
        /*8e9c*/ 	.word	0xffffffff


	//   ....[198]....
        /*8ea0*/ 	.word	0xffffffff


	//   ....[199]....
        /*8ea4*/ 	.word	0xffffffff


	//   ....[200]....
        /*8ea8*/ 	.word	0xffffffff


	//   ....[201]....
        /*8eac*/ 	.word	0xffffffff


	//   ....[202]....
        /*8eb0*/ 	.word	0xffffffff


	//   ....[203]....
        /*8eb4*/ 	.word	0xffffffff


	//   ....[204]....
        /*8eb8*/ 	.word	0xffffffff


	//   ....[205]....
        /*8ebc*/ 	.word	0xffffffff


	//   ....[206]....
        /*8ec0*/ 	.word	0xffffffff


	//   ....[207]....
        /*8ec4*/ 	.word	0xffffffff


	//   ....[208]....
        /*8ec8*/ 	.word	0xffffffff


	//   ....[209]....
        /*8ecc*/ 	.word	0xffffffff


	//   ....[210]....
        /*8ed0*/ 	.word	0xffffffff


	//   ....[211]....
        /*8ed4*/ 	.word	0xffffffff


	//   ....[212]....
        /*8ed8*/ 	.word	0xffffffff


	//   ....[213]....
        /*8edc*/ 	.word	0xffffffff


	//   ....[214]....
        /*8ee0*/ 	.word	0xffffffff


	//   ....[215]....
        /*8ee4*/ 	.word	0xffffffff


	//   ....[216]....
        /*8ee8*/ 	.word	0xffffffff


	//   ....[217]....
        /*8eec*/ 	.word	0xffffffff


	//   ....[218]....
        /*8ef0*/ 	.word	0xffffffff


	//   ....[219]....
        /*8ef4*/ 	.word	0xffffffff


	//   ....[220]....
        /*8ef8*/ 	.word	0xffffffff


	//   ....[221]....
        /*8efc*/ 	.word	0xffffffff


	//   ....[222]....
        /*8f00*/ 	.word	0xffffffff


	//   ....[223]....
        /*8f04*/ 	.word	0xffffffff


	//   ....[224]....
        /*8f08*/ 	.word	0xffffffff


	//   ....[225]....
        /*8f0c*/ 	.word	0xffffffff


	//   ....[226]....
        /*8f10*/ 	.word	0xffffffff


	//   ....[227]....
        /*8f14*/ 	.word	0xffffffff


	//   ....[228]....
        /*8f18*/ 	.word	0xffffffff


	//   ....[229]....
        /*8f1c*/ 	.word	0xffffffff


	//   ....[230]....
        /*8f20*/ 	.word	0xffffffff


	//   ....[231]....
        /*8f24*/ 	.word	0xffffffff


	//   ....[232]....
        /*8f28*/ 	.word	0xffffffff


	//   ....[233]....
        /*8f2c*/ 	.word	0xffffffff


	//   ....[234]....
        /*8f30*/ 	.word	0xffffffff


	//   ....[235]....
        /*8f34*/ 	.word	0xffffffff


	//   ....[236]....
        /*8f38*/ 	.word	0xffffffff


	//   ....[237]....
        /*8f3c*/ 	.word	0xffffffff


	//   ....[238]....
        /*8f40*/ 	.word	0xffffffff


	//   ....[239]....
        /*8f44*/ 	.word	0xffffffff


	//   ....[240]....
        /*8f48*/ 	.word	0xffffffff


	//   ....[241]....
        /*8f4c*/ 	.word	0xffffffff


	//   ....[242]....
        /*8f50*/ 	.word	0xffffffff


	//   ....[243]....
        /*8f54*/ 	.word	0xffffffff


	//   ....[244]....
        /*8f58*/ 	.word	0xffffffff


	//   ....[245]....
        /*8f5c*/ 	.word	0xffffffff


	//   ....[246]....
        /*8f60*/ 	.word	0xffffffff


	//   ....[247]....
        /*8f64*/ 	.word	0xffffffff


	//   ....[248]....
        /*8f68*/ 	.word	0xffffffff


	//   ....[249]....
        /*8f6c*/ 	.word	0xffffffff


	//   ....[250]....
        /*8f70*/ 	.word	0xffffffff


	//   ....[251]....
        /*8f74*/ 	.word	0xffffffff


	//   ....[252]....
        /*8f78*/ 	.word	0xffffffff


	//   ....[253]....
        /*8f7c*/ 	.word	0xffffffff


	//   ....[254]....
        /*8f80*/ 	.word	0xffffffff


	//   ....[255]....
        /*8f84*/ 	.word	0xffffffff


	//   ....[0]....
        /*8f88*/ 	.word	0xffffffff


	//   ....[1]....
        /*8f8c*/ 	.word	0xffffffff


	//   ....[2]....
        /*8f90*/ 	.word	0xffffffff


	//   ....[3]....
        /*8f94*/ 	.word	0xffffffff


	//   ....[4]....
        /*8f98*/ 	.word	0xffffffff


	//   ....[5]....
        /*8f9c*/ 	.word	0xffffffff


	//   ....[6]....
        /*8fa0*/ 	.word	0xffffffff


	//   ....[7]....
        /*8fa4*/ 	.word	0xffffffff


	//   ....[8]....
        /*8fa8*/ 	.word	0xffffffff


	//   ....[9]....
        /*8fac*/ 	.word	0xffffffff


	//----- nvinfo : EIATTR_COOP_GROUP_INSTR_OFFSETS
	.align		4
.L_1164:
        /*8fb0*/ 	.byte	0x04, 0x28
        /*8fb2*/ 	.short	(.L_1166 - .L_1165)


	//   ....[0]....
.L_1165:
        /*8fb4*/ 	.word	0x00003c40


	//   ....[1]....
        /*8fb8*/ 	.word	0x00003c50


	//   ....[2]....
        /*8fbc*/ 	.word	0x00003c90


	//   ....[3]....
        /*8fc0*/ 	.word	0x00003ca0


	//   ....[4]....
        /*8fc4*/ 	.word	0x00003ce0


	//   ....[5]....
        /*8fc8*/ 	.word	0x00003cf0


	//   ....[6]....
        /*8fcc*/ 	.word	0x00003d40


	//   ....[7]....
        /*8fd0*/ 	.word	0x00003d50


	//   ....[8]....
        /*8fd4*/ 	.word	0x00003d90


	//   ....[9]....
        /*8fd8*/ 	.word	0x00003da0


	//   ....[10]....
        /*8fdc*/ 	.word	0x00003dd0


	//   ....[11]....
        /*8fe0*/ 	.word	0x00003de0


	//   ....[12]....
        /*8fe4*/ 	.word	0x00003e20


	//   ....[13]....
        /*8fe8*/ 	.word	0x00003e30


	//   ....[14]....
        /*8fec*/ 	.word	0x00003e70


	//   ....[15]....
        /*8ff0*/ 	.word	0x00003e80


	//   ....[16]....
        /*8ff4*/ 	.word	0x00003ea0


	//   ....[17]....
        /*8ff8*/ 	.word	0x00003ec0


	//   ....[18]....
        /*8ffc*/ 	.word	0x00003f20


	//   ....[19]....
        /*9000*/ 	.word	0x00003f30


	//   ....[20]....
        /*9004*/ 	.word	0x00003f70


	//   ....[21]....
        /*9008*/ 	.word	0x00003f80


	//   ....[22]....
        /*900c*/ 	.word	0x00003fc0


	//   ....[23]....
        /*9010*/ 	.word	0x00003fd0


	//   ....[24]....
        /*9014*/ 	.word	0x00004000


	//   ....[25]....
        /*9018*/ 	.word	0x00004010


	//   ....[26]....
        /*901c*/ 	.word	0x00004050


	//   ....[27]....
        /*9020*/ 	.word	0x00004060


	//   ....[28]....
        /*9024*/ 	.word	0x000040a0


	//   ....[29]....
        /*9028*/ 	.word	0x000040b0


	//   ....[30]....
        /*902c*/ 	.word	0x000040d0


	//   ....[31]....
        /*9030*/ 	.word	0x000040e0


	//   ....[32]....
        /*9034*/ 	.word	0x00004150


	//   ....[33]....
        /*9038*/ 	.word	0x00004160


	//   ....[34]....
        /*903c*/ 	.word	0x000041a0


	//   ....[35]....
        /*9040*/ 	.word	0x000041b0


	//   ....[36]....
        /*9044*/ 	.word	0x000041f0


	//   ....[37]....
        /*9048*/ 	.word	0x00004200


	//   ....[38]....
        /*904c*/ 	.word	0x00004230


	//   ....[39]....
        /*9050*/ 	.word	0x00004240


	//   ....[40]....
        /*9054*/ 	.word	0x00004280


	//   ....[41]....
        /*9058*/ 	.word	0x00004290


	//   ....[42]....
        /*905c*/ 	.word	0x000042e0


	//   ....[43]....
        /*9060*/ 	.word	0x000042f0


	//   ....[44]....
        /*9064*/ 	.word	0x00004320


	//   ....[45]....
        /*9068*/ 	.word	0x00004330


	//   ....[46]....
        /*906c*/ 	.word	0x00004350


	//   ....[47]....
        /*9070*/ 	.word	0x00004360


	//   ....[48]....
        /*9074*/ 	.word	0x000043d0


	//   ....[49]....
        /*9078*/ 	.word	0x000043e0


	//   ....[50]....
        /*907c*/ 	.word	0x00004420


	//   ....[51]....
        /*9080*/ 	.word	0x00004430


	//   ....[52]....
        /*9084*/ 	.word	0x00004470


	//   ....[53]....
        /*9088*/ 	.word	0x00004480


	//   ....[54]....
        /*908c*/ 	.word	0x000044c0


	//   ....[55]....
        /*9090*/ 	.word	0x000044d0


	//   ....[56]....
        /*9094*/ 	.word	0x000044f0


	//   ....[57]....
        /*9098*/ 	.word	0x00004500


	//   ....[58]....
        /*909c*/ 	.word	0x00004560


	//   ....[59]....
        /*90a0*/ 	.word	0x00004570


	//   ....[60]....
        /*90a4*/ 	.word	0x000045a0


	//   ....[61]....
        /*90a8*/ 	.word	0x000045b0


	//   ....[62]....
        /*90ac*/ 	.word	0x00004600


	//   ....[63]....
        /*90b0*/ 	.word	0x00004610


	//   ....[64]....
        /*90b4*/ 	.word	0x00004650


	//   ....[65]....
        /*90b8*/ 	.word	0x00004660


	//   ....[66]....
        /*90bc*/ 	.word	0x000046a0


	//   ....[67]....
        /*90c0*/ 	.word	0x000046b0


	//   ....[68]....
        /*90c4*/ 	.word	0x000046f0


	//   ....[69]....
        /*90c8*/ 	.word	0x00004700


	//   ....[70]....
        /*90cc*/ 	.word	0x00004730


	//   ....[71]....
        /*90d0*/ 	.word	0x00004740


	//   ....[72]....
        /*90d4*/ 	.word	0x00004760


	//   ....[73]....
        /*90d8*/ 	.word	0x00004770


	//   ....[74]....
        /*90dc*/ 	.word	0x000047d0


	//   ....[75]....
        /*90e0*/ 	.word	0x000047e0


	//   ....[76]....
        /*90e4*/ 	.word	0x00004830


	//   ....[77]....
        /*90e8*/ 	.word	0x00004840


	//   ....[78]....
        /*90ec*/ 	.word	0x00004880


	//   ....[79]....
        /*90f0*/ 	.word	0x00004890


	//   ....[80]....
        /*90f4*/ 	.word	0x000048d0


	//   ....[81]....
        /*90f8*/ 	.word	0x000048e0


	//   ....[82]....
        /*90fc*/ 	.word	0x00004920


	//   ....[83]....
        /*9100*/ 	.word	0x00004930


	//   ....[84]....
        /*9104*/ 	.word	0x00004960


	//   ....[85]....
        /*9108*/ 	.word	0x00004970


	//   ....[86]....
        /*910c*/ 	.word	0x00004990


	//   ....[87]....
        /*9110*/ 	.word	0x000049a0


	//   ....[88]....
        /*9114*/ 	.word	0x00004a00


	//   ....[89]....
        /*9118*/ 	.word	0x00004a10


	//   ....[90]....
        /*911c*/ 	.word	0x00004a60


	//   ....[91]....
        /*9120*/ 	.word	0x00004a70


	//   ....[92]....
        /*9124*/ 	.word	0x00004ab0


	//   ....[93]....
        /*9128*/ 	.word	0x00004ac0


	//   ....[94]....
        /*912c*/ 	.word	0x00004b00


	//   ....[95]....
        /*9130*/ 	.word	0x00004b10


	//   ....[96]....
        /*9134*/ 	.word	0x00004b20


	//   ....[97]....
        /*9138*/ 	.word	0x00004b30


	//   ....[98]....
        /*913c*/ 	.word	0x00004ba0


	//   ....[99]....
        /*9140*/ 	.word	0x00004bb0


	//   ....[100]....
        /*9144*/ 	.word	0x00004be0


	//   ....[101]....
        /*9148*/ 	.word	0x00004bf0


	//   ....[102]....
        /*914c*/ 	.word	0x00004c30


	//   ....[103]....
        /*9150*/ 	.word	0x00004c40


	//   ....[104]....
        /*9154*/ 	.word	0x00004c60


	//   ....[105]....
        /*9158*/ 	.word	0x00004c70


	//   ....[106]....
        /*915c*/ 	.word	0x00004ce0


	//   ....[107]....
        /*9160*/ 	.word	0x00004cf0


	//   ....[108]....
        /*9164*/ 	.word	0x00004d30


	//   ....[109]....
        /*9168*/ 	.word	0x00004d40


	//   ....[110]....
        /*916c*/ 	.word	0x00004d70


	//   ....[111]....
        /*9170*/ 	.word	0x00004d80


	//   ....[112]....
        /*9174*/ 	.word	0x00004da0


	//   ....[113]....
        /*9178*/ 	.word	0x00004db0


	//   ....[114]....
        /*917c*/ 	.word	0x00004e10


	//   ....[115]....
        /*9180*/ 	.word	0x00004e20


	//   ....[116]....
        /*9184*/ 	.word	0x00004e70


	//   ....[117]....
        /*9188*/ 	.word	0x00004e80


	//   ....[118]....
        /*918c*/ 	.word	0x00004eb0


	//   ....[119]....
        /*9190*/ 	.word	0x00004ec0


	//   ....[120]....
        /*9194*/ 	.word	0x00004f10


	//   ....[121]....
        /*9198*/ 	.word	0x00004f20


	//   ....[122]....
        /*919c*/ 	.word	0x00004f60


	//   ....[123]....
        /*91a0*/ 	.word	0x00004f70


	//   ....[124]....
        /*91a4*/ 	.word	0x00004fb0


	//   ....[125]....
        /*91a8*/ 	.word	0x00004fc0


	//   ....[126]....
        /*91ac*/ 	.word	0x00004ff0


	//   ....[127]....
        /*91b0*/ 	.word	0x00005000


	//   ....[128]....
        /*91b4*/ 	.word	0x00005040


	//   ....[129]....
        /*91b8*/ 	.word	0x00005050


	//   ....[130]....
        /*91bc*/ 	.word	0x00005080


	//   ....[131]....
        /*91c0*/ 	.word	0x00005090


	//   ....[132]....
        /*91c4*/ 	.word	0x000050f0


	//   ....[133]....
        /*91c8*/ 	.word	0x00005100


	//   ....[134]....
        /*91cc*/ 	.word	0x00005140


	//   ....[135]....
        /*91d0*/ 	.word	0x00005150


	//   ....[136]....
        /*91d4*/ 	.word	0x00005190


	//   ....[137]....
        /*91d8*/ 	.word	0x000051a0


	//   ....[138]....
        /*91dc*/ 	.word	0x000051e0


	//   ....[139]....
        /*91e0*/ 	.word	0x000051f0


	//   ....[140]....
        /*91e4*/ 	.word	0x00005220


	//   ....[141]....
        /*91e8*/ 	.word	0x00005230


	//   ....[142]....
        /*91ec*/ 	.word	0x00005280


	//   ....[143]....
        /*91f0*/ 	.word	0x00005290


	//   ....[144]....
        /*91f4*/ 	.word	0x000052a0


	//   ....[145]....
        /*91f8*/ 	.word	0x000052b0


	//   ....[146]....
        /*91fc*/ 	.word	0x00005310


	//   ....[147]....
        /*9200*/ 	.word	0x00005320


	//   ....[148]....
        /*9204*/ 	.word	0x00005390


	//   ....[149]....
        /*9208*/ 	.word	0x000053a0


	//   ....[150]....
        /*920c*/ 	.word	0x000053e0


	//   ....[151]....
        /*9210*/ 	.word	0x000053f0


	//   ....[152]....
        /*9214*/ 	.word	0x00005430


	//   ....[153]....
        /*9218*/ 	.word	0x00005440


	//   ....[154]....
        /*921c*/ 	.word	0x00005470


	//   ....[155]....
        /*9220*/ 	.word	0x00005480


	//   ....[156]....
        /*9224*/ 	.word	0x000054c0


	//   ....[157]....
        /*9228*/ 	.word	0x000054d0


	//   ....[158]....
        /*922c*/ 	.word	0x000054e0


	//   ....[159]....
        /*9230*/ 	.word	0x000054f0


	//   ....[160]....
        /*9234*/ 	.word	0x00005540


	//   ....[161]....
        /*9238*/ 	.word	0x00005550


	//   ....[162]....
        /*923c*/ 	.word	0x000055a0


	//   ....[163]....
        /*9240*/ 	.word	0x000055b0


	//   ....[164]....
        /*9244*/ 	.word	0x000055f0


	//   ....[165]....
        /*9248*/ 	.word	0x00005600


	//   ....[166]....
        /*924c*/ 	.word	0x00005640


	//   ....[167]....
        /*9250*/ 	.word	0x00005650


	//   ....[168]....
        /*9254*/ 	.word	0x000056c0


	//   ....[169]....
        /*9258*/ 	.word	0x000056e0


	//   ....[170]....
        /*925c*/ 	.word	0x000056f0


	//   ....[171]....
        /*9260*/ 	.word	0x00005730


	//   ....[172]....
        /*9264*/ 	.word	0x00005740


	//   ....[173]....
        /*9268*/ 	.word	0x00005750


	//   ....[174]....
        /*926c*/ 	.word	0x00005790


	//   ....[175]....
        /*9270*/ 	.word	0x000057d0


	//   ....[176]....
        /*9274*/ 	.word	0x000057e0


	//   ....[177]....
        /*9278*/ 	.word	0x000057f0


	//   ....[178]....
        /*927c*/ 	.word	0x00005850


	//   ....[179]....
        /*9280*/ 	.word	0x00005860


	//   ....[180]....
        /*9284*/ 	.word	0x00005880


	//   ....[181]....
        /*9288*/ 	.word	0x00005890


	//   ....[182]....
        /*928c*/ 	.word	0x00005900


	//   ....[183]....
        /*9290*/ 	.word	0x00005910


	//   ....[184]....
        /*9294*/ 	.word	0x00005940


	//   ....[185]....
        /*9298*/ 	.word	0x00005990


	//   ....[186]....
        /*929c*/ 	.word	0x000059a0


	//   ....[187]....
        /*92a0*/ 	.word	0x000059e0


	//   ....[188]....
        /*92a4*/ 	.word	0x000059f0


	//   ....[189]....
        /*92a8*/ 	.word	0x00005a00


	//   ....[190]....
        /*92ac*/ 	.word	0x00005a50


	//   ....[191]....
        /*92b0*/ 	.word	0x00005a60


	//   ....[192]....
        /*92b4*/ 	.word	0x00005a70


	//   ....[193]....
        /*92b8*/ 	.word	0x00005a80


	//   ....[194]....
        /*92bc*/ 	.word	0x00005ad0


	//   ....[195]....
        /*92c0*/ 	.word	0x00005ae0


	//   ....[196]....
        /*92c4*/ 	.word	0x00005af0


	//   ....[197]....
        /*92c8*/ 	.word	0x00005b00


	//   ....[198]....
        /*92cc*/ 	.word	0x00005b40


	//   ....[199]....
        /*92d0*/ 	.word	0x00005b60


	//   ....[200]....
        /*92d4*/ 	.word	0x00005bd0


	//   ....[201]....
        /*92d8*/ 	.word	0x00005c10


	//   ....[202]....
        /*92dc*/ 	.word	0x00005c20


	//   ....[203]....
        /*92e0*/ 	.word	0x00005c90


	//   ....[204]....
        /*92e4*/ 	.word	0x00005ca0


	//   ....[205]....
        /*92e8*/ 	.word	0x00005d00


	//   ....[206]....
        /*92ec*/ 	.word	0x00005d10


	//   ....[207]....
        /*92f0*/ 	.word	0x00005d70


	//   ....[208]....
        /*92f4*/ 	.word	0x00005dc0


	//   ....[209]....
        /*92f8*/ 	.word	0x00005dd0


	//   ....[210]....
        /*92fc*/ 	.word	0x00005de0


	//   ....[211]....
        /*9300*/ 	.word	0x00005df0


	//   ....[212]....
        /*9304*/ 	.word	0x00005e30


	//   ....[213]....
        /*9308*/ 	.word	0x00005e40


	//   ....[214]....
        /*930c*/ 	.word	0x00005e60


	//   ....[215]....
        /*9310*/ 	.word	0x00005e70


	//   ....[216]....
        /*9314*/ 	.word	0x00005eb0


	//   ....[217]....
        /*9318*/ 	.word	0x00005ec0


	//   ....[218]....
        /*931c*/ 	.word	0x00005ee0


	//   ....[219]....
        /*9320*/ 	.word	0x00005ef0


	//   ....[220]....
        /*9324*/ 	.word	0x00005f30


	//   ....[221]....
        /*9328*/ 	.word	0x00005f40


	//   ....[222]....
        /*932c*/ 	.word	0x00005f60


	//   ....[223]....
        /*9330*/ 	.word	0x00005f70


	//   ....[224]....
        /*9334*/ 	.word	0x00005fb0


	//   ....[225]....
        /*9338*/ 	.word	0x00005fc0


	//   ....[226]....
        /*933c*/ 	.word	0x00005fe0


	//   ....[227]....
        /*9340*/ 	.word	0x00005ff0


	//   ....[228]....
        /*9344*/ 	.word	0x00006030


	//   ....[229]....
        /*9348*/ 	.word	0x00006040


	//   ....[230]....
        /*934c*/ 	.word	0x00006070


	//   ....[231]....
        /*9350*/ 	.word	0x00006080


	//   ....[232]....
        /*9354*/ 	.word	0x00006100


	//   ....[233]....
        /*9358*/ 	.word	0x00006110


	//   ....[234]....
        /*935c*/ 	.word	0x00006130


	//   ....[235]....
        /*9360*/ 	.word	0x00006140


	//   ....[236]....
        /*9364*/ 	.word	0x00006160


	//   ....[237]....
        /*9368*/ 	.word	0x00006170


	//   ....[238]....
        /*936c*/ 	.word	0x00006190


	//   ....[239]....
        /*9370*/ 	.word	0x000061a0


	//   ....[240]....
        /*9374*/ 	.word	0x000061c0


	//   ....[241]....
        /*9378*/ 	.word	0x000061d0


	//   ....[242]....
        /*937c*/ 	.word	0x000061f0


	//   ....[243]....
        /*9380*/ 	.word	0x00006200


	//   ....[244]....
        /*9384*/ 	.word	0x00006220


	//   ....[245]....
        /*9388*/ 	.word	0x00006230


	//   ....[246]....
        /*938c*/ 	.word	0x00006250


	//   ....[247]....
        /*9390*/ 	.word	0x00006260


	//   ....[248]....
        /*9394*/ 	.word	0x00006280


	//   ....[249]....
        /*9398*/ 	.word	0x00006290


	//   ....[250]....
        /*939c*/ 	.word	0x000062b0


	//   ....[251]....
        /*93a0*/ 	.word	0x000062c0


	//   ....[252]....
        /*93a4*/ 	.word	0x000062e0


	//   ....[253]....
        /*93a8*/ 	.word	0x000062f0


	//   ....[254]....
        /*93ac*/ 	.word	0x00006310


	//   ....[255]....
        /*93b0*/ 	.word	0x00006320


	//   ....[0]....
        /*93b4*/ 	.word	0x00006350


	//   ....[1]....
        /*93b8*/ 	.word	0x00006360


	//   ....[2]....
        /*93bc*/ 	.word	0x00016fa0


	//   ....[3]....
        /*93c0*/ 	.word	0x00016fb0


	//   ....[4]....
        /*93c4*/ 	.word	0x00016ff0


	//   ....[5]....
        /*93c8*/ 	.word	0x00017000


	//   ....[6]....
        /*93cc*/ 	.word	0x00017040


	//   ....[7]....
        /*93d0*/ 	.word	0x00017050


	//   ....[8]....
        /*93d4*/ 	.word	0x000170a0


	//   ....[9]....
        /*93d8*/ 	.word	0x000170b0


	//   ....[10]....
        /*93dc*/ 	.word	0x000170f0


	//   ....[11]....
        /*93e0*/ 	.word	0x00017100


	//   ....[12]....
        /*93e4*/ 	.word	0x00017130


	//   ....[13]....
        /*93e8*/ 	.word	0x00017140


	//   ....[14]....
        /*93ec*/ 	.word	0x00017180


	//   ....[15]....
        /*93f0*/ 	.word	0x00017190


	//   ....[16]....
        /*93f4*/ 	.word	0x000171d0


	//   ....[17]....
        /*93f8*/ 	.word	0x000171e0


	//   ....[18]....
        /*93fc*/ 	.word	0x00017200


	//   ....[19]....
        /*9400*/ 	.word	0x00017210


	//   ....[20]....
        /*9404*/ 	.word	0x00017280


	//   ....[21]....
        /*9408*/ 	.word	0x00017290


	//   ....[22]....
        /*940c*/ 	.word	0x000172d0


	//   ....[23]....
        /*9410*/ 	.word	0x000172e0


	//   ....[24]....
        /*9414*/ 	.word	0x00017320


	//   ....[25]....
        /*9418*/ 	.word	0x00017330


	//   ....[26]....
        /*941c*/ 	.word	0x00017360


	//   ....[27]....
        /*9420*/ 	.word	0x00017370


	//   ....[28]....
        /*9424*/ 	.word	0x000173b0


	//   ....[29]....
        /*9428*/ 	.word	0x000173c0


	//   ....[30]....
        /*942c*/ 	.word	0x00017410


	//   ....[31]....
        /*9430*/ 	.word	0x00017420


	//   ....[32]....
        /*9434*/ 	.word	0x00017450


	//   ....[33]....
        /*9438*/ 	.word	0x00017460


	//   ....[34]....
        /*943c*/ 	.word	0x00017480


	//   ....[35]....
        /*9440*/ 	.word	0x00017490


	//   ....[36]....
        /*9444*/ 	.word	0x00017500


	//   ....[37]....
        /*9448*/ 	.word	0x00017510


	//   ....[38]....
        /*944c*/ 	.word	0x00017550


	//   ....[39]....
        /*9450*/ 	.word	0x00017560


	//   ....[40]....
        /*9454*/ 	.word	0x000175a0


	//   ....[41]....
        /*9458*/ 	.word	0x000175b0


	//   ....[42]....
        /*945c*/ 	.word	0x000175f0


	//   ....[43]....
        /*9460*/ 	.word	0x00017600


	//   ....[44]....
        /*9464*/ 	.word	0x00017620


	//   ....[45]....
        /*9468*/ 	.word	0x00017630


	//   ....[46]....
        /*946c*/ 	.word	0x00017690


	//   ....[47]....
        /*9470*/ 	.word	0x000176a0


	//   ....[48]....
        /*9474*/ 	.word	0x000176d0


	//   ....[49]....
        /*9478*/ 	.word	0x000176e0


	//   ....[50]....
        /*947c*/ 	.word	0x00017730


	//   ....[51]....
        /*9480*/ 	.word	0x00017740


	//   ....[52]....
        /*9484*/ 	.word	0x00017780


	//   ....[53]....
        /*9488*/ 	.word	0x00017790


	//   ....[54]....
        /*948c*/ 	.word	0x000177d0


	//   ....[55]....
        /*9490*/ 	.word	0x000177e0


	//   ....[56]....
        /*9494*/ 	.word	0x00017820


	//   ....[57]....
        /*9498*/ 	.word	0x00017830


	//   ....[58]....
        /*949c*/ 	.word	0x00017860


	//   ....[59]....
        /*94a0*/ 	.word	0x00017870


	//   ....[60]....
        /*94a4*/ 	.word	0x00017890


	//   ....[61]....
        /*94a8*/ 	.word	0x000178a0


	//   ....[62]....
        /*94ac*/ 	.word	0x00017900


	//   ....[63]....
        /*94b0*/ 	.word	0x00017910


	//   ....[64]....
        /*94b4*/ 	.word	0x00017960


	//   ....[65]....
        /*94b8*/ 	.word	0x00017970


	//   ....[66]....
        /*94bc*/ 	.word	0x000179b0


	//   ....[67]....
        /*94c0*/ 	.word	0x000179c0


	//   ....[68]....
        /*94c4*/ 	.word	0x00017a00


	//   ....[69]....
        /*94c8*/ 	.word	0x00017a10


	//   ....[70]....
        /*94cc*/ 	.word	0x00017a50


	//   ....[71]....
        /*94d0*/ 	.word	0x00017a60


	//   ....[72]....
        /*94d4*/ 	.word	0x00017a90


	//   ....[73]....
        /*94d8*/ 	.word	0x00017aa0


	//   ....[74]....
        /*94dc*/ 	.word	0x00017ac0


	//   ....[75]....
        /*94e0*/ 	.word	0x00017ad0


	//   ....[76]....
        /*94e4*/ 	.word	0x00017b30


	//   ....[77]....
        /*94e8*/ 	.word	0x00017b40


	//   ....[78]....
        /*94ec*/ 	.word	0x00017b90


	//   ....[79]....
        /*94f0*/ 	.word	0x00017ba0


	//   ....[80]....
        /*94f4*/ 	.word	0x00017be0


	//   ....[81]....
        /*94f8*/ 	.word	0x00017bf0


	//   ....[82]....
        /*94fc*/ 	.word	0x00017c30


	//   ....[83]....
        /*9500*/ 	.word	0x00017c40


	//   ....[84]....
        /*9504*/ 	.word	0x00017c80


	//   ....[85]....
        /*9508*/ 	.word	0x00017c90


	//   ....[86]....
        /*950c*/ 	.word	0x00017cd0


	//   ....[87]....
        /*9510*/ 	.word	0x00017ce0


	//   ....[88]....
        /*9514*/ 	.word	0x00017d10


	//   ....[89]....
        /*9518*/ 	.word	0x00017d20


	//   ....[90]....
        /*951c*/ 	.word	0x00017d60


	//   ....[91]....
        /*9520*/ 	.word	0x00017d70


	//   ....[92]....
        /*9524*/ 	.word	0x00017dc0


	//   ....[93]....
        /*9528*/ 	.word	0x00017dd0


	//   ....[94]....
        /*952c*/ 	.word	0x00017e10


	//   ....[95]....
        /*9530*/ 	.word	0x00017e20


	//   ....[96]....
        /*9534*/ 	.word	0x00017e60


	//   ....[97]....
        /*9538*/ 	.word	0x00017e70


	//   ....[98]....
        /*953c*/ 	.word	0x00017e80


	//   ....[99]....
        /*9540*/ 	.word	0x00017e90


	//   ....[100]....
        /*9544*/ 	.word	0x00017f00


	//   ....[101]....
        /*9548*/ 	.word	0x00017f10


	//   ....[102]....
        /*954c*/ 	.word	0x00017f40


	//   ....[103]....
        /*9550*/ 	.word	0x00017f50


	//   ....[104]....
        /*9554*/ 	.word	0x00017f90


	//   ....[105]....
        /*9558*/ 	.word	0x00017fa0


	//   ....[106]....
        /*955c*/ 	.word	0x00017fc0


	//   ....[107]....
        /*9560*/ 	.word	0x00017fd0


	//   ....[108]....
        /*9564*/ 	.word	0x00018040


	//   ....[109]....
        /*9568*/ 	.word	0x00018050


	//   ....[110]....
        /*956c*/ 	.word	0x00018090


	//   ....[111]....
        /*9570*/ 	.word	0x000180a0


	//   ....[112]....
        /*9574*/ 	.word	0x000180d0


	//   ....[113]....
        /*9578*/ 	.word	0x000180e0


	//   ....[114]....
        /*957c*/ 	.word	0x00018100


	//   ....[115]....
        /*9580*/ 	.word	0x00018110


	//   ....[116]....
        /*9584*/ 	.word	0x00018170


	//   ....[117]....
        /*9588*/ 	.word	0x00018180


	//   ....[118]....
        /*958c*/ 	.word	0x000181d0


	//   ....[119]....
        /*9590*/ 	.word	0x000181e0


	//   ....[120]....
        /*9594*/ 	.word	0x00018210


	//   ....[121]....
        /*9598*/ 	.word	0x00018220


	//   ....[122]....
        /*959c*/ 	.word	0x00018270


	//   ....[123]....
        /*95a0*/ 	.word	0x00018280


	//   ....[124]....
        /*95a4*/ 	.word	0x000182c0


	//   ....[125]....
        /*95a8*/ 	.word	0x000182d0


	//   ....[126]....
        /*95ac*/ 	.word	0x00018310


	//   ....[127]....
        /*95b0*/ 	.word	0x00018320


	//   ....[128]....
        /*95b4*/ 	.word	0x00018350


	//   ....[129]....
        /*95b8*/ 	.word	0x00018360


	//   ....[130]....
        /*95bc*/ 	.word	0x000183b0


	//   ....[131]....
        /*95c0*/ 	.word	0x000183c0


	//   ....[132]....
        /*95c4*/ 	.word	0x000183e0


	//   ....[133]....
        /*95c8*/ 	.word	0x000183f0


	//   ....[134]....
        /*95cc*/ 	.word	0x00018450


	//   ....[135]....
        /*95d0*/ 	.word	0x00018460


	//   ....[136]....
        /*95d4*/ 	.word	0x000184a0


	//   ....[137]....
        /*95d8*/ 	.word	0x000184b0


	//   ....[138]....
        /*95dc*/ 	.word	0x000184f0


	//   ....[139]....
        /*95e0*/ 	.word	0x00018500


	//   ....[140]....
        /*95e4*/ 	.word	0x00018540


	//   ....[141]....
        /*95e8*/ 	.word	0x00018550


	//   ....[142]....
        /*95ec*/ 	.word	0x00018580


	//   ....[143]....
        /*95f0*/ 	.word	0x00018590


	//   ....[144]....
        /*95f4*/ 	.word	0x000185e0


	//   ....[145]....
        /*95f8*/ 	.word	0x000185f0


	//   ....[146]....
        /*95fc*/ 	.word	0x00018610


	//   ....[147]....
        /*9600*/ 	.word	0x00018620


	//   ....[148]....
        /*9604*/ 	.word	0x00018670


	//   ....[149]....
        /*9608*/ 	.word	0x00018680


	//   ....[150]....
        /*960c*/ 	.word	0x000186f0


	//   ....[151]....
        /*9610*/ 	.word	0x00018700


	//   ....[152]....
        /*9614*/ 	.word	0x00018740


	//   ....[153]....
        /*9618*/ 	.word	0x00018750


	//   ....[154]....
        /*961c*/ 	.word	0x00018790


	//   ....[155]....
        /*9620*/ 	.word	0x000187a0


	//   ....[156]....
        /*9624*/ 	.word	0x000187d0


	//   ....[157]....
        /*9628*/ 	.word	0x000187e0


	//   ....[158]....
        /*962c*/ 	.word	0x00018820


	//   ....[159]....
        /*9630*/ 	.word	0x00018830


	//   ....[160]....
        /*9634*/ 	.word	0x00018850


	//   ....[161]....
        /*9638*/ 	.word	0x00018870


	//   ....[162]....
        /*963c*/ 	.word	0x000188b0


	//   ....[163]....
        /*9640*/ 	.word	0x000188c0


	//   ....[164]....
        /*9644*/ 	.word	0x00018900


	//   ....[165]....
        /*9648*/ 	.word	0x00018910


	//   ....[166]....
        /*964c*/ 	.word	0x00018950


	//   ....[167]....
        /*9650*/ 	.word	0x00018960


	//   ....[168]....
        /*9654*/ 	.word	0x000189a0


	//   ....[169]....
        /*9658*/ 	.word	0x000189b0


	//   ....[170]....
        /*965c*/ 	.word	0x00018a20


	//   ....[171]....
        /*9660*/ 	.word	0x00018a40


	//   ....[172]....
        /*9664*/ 	.word	0x00018a50


	//   ....[173]....
        /*9668*/ 	.word	0x00018a90


	//   ....[174]....
        /*966c*/ 	.word	0x00018ab0


	//   ....[175]....
        /*9670*/ 	.word	0x00018ac0


	//   ....[176]....
        /*9674*/ 	.word	0x00018ae0


	//   ....[177]....
        /*9678*/ 	.word	0x00018b30


	//   ....[178]....
        /*967c*/ 	.word	0x00018b40


	//   ....[179]....
        /*9680*/ 	.word	0x00018b50


	//   ....[180]....
        /*9684*/ 	.word	0x00018bb0


	//   ....[181]....
        /*9688*/ 	.word	0x00018bc0


	//   ....[182]....
        /*968c*/ 	.word	0x00018bd0


	//   ....[183]....
        /*9690*/ 	.word	0x00018be0


	//   ....[184]....
        /*9694*/ 	.word	0x00018c60


	//   ....[185]....
        /*9698*/ 	.word	0x00018c70


	//   ....[186]....
        /*969c*/ 	.word	0x00018ca0


	//   ....[187]....
        /*96a0*/ 	.word	0x00018cf0


	//   ....[188]....
        /*96a4*/ 	.word	0x00018d00


	//   ....[189]....
        /*96a8*/ 	.word	0x00018d40


	//   ....[190]....
        /*96ac*/ 	.word	0x00018d60


	//   ....[191]....
        /*96b0*/ 	.word	0x00018d70


	//   ....[192]....
        /*96b4*/ 	.word	0x00018da0


	//   ....[193]....
        /*96b8*/ 	.word	0x00018db0


	//   ....[194]....
        /*96bc*/ 	.word	0x00018dc0


	//   ....[195]....
        /*96c0*/ 	.word	0x00018dd0


	//   ....[196]....
        /*96c4*/ 	.word	0x00018e30


	//   ....[197]....
        /*96c8*/ 	.word	0x00018e40


	//   ....[198]....
        /*96cc*/ 	.word	0x00018e50


	//   ....[199]....
        /*96d0*/ 	.word	0x00018e60


	//   ....[200]....
        /*96d4*/ 	.word	0x00018e90


	//   ....[201]....
        /*96d8*/ 	.word	0x00018ea0


	//   ....[202]....
        /*96dc*/ 	.word	0x00018f30


	//   ....[203]....
        /*96e0*/ 	.word	0x00018f90


	//   ....[204]....
        /*96e4*/ 	.word	0x00018fa0


	//   ....[205]....
        /*96e8*/ 	.word	0x00018fe0


	//   ....[206]....
        /*96ec*/ 	.word	0x00018ff0


	//   ....[207]....
        /*96f0*/ 	.word	0x00019050


	//   ....[208]....
        /*96f4*/ 	.word	0x00019060


	//   ....[209]....
        /*96f8*/ 	.word	0x000190c0


	//   ....[210]....
        /*96fc*/ 	.word	0x00019110


	//   ....[211]....
        /*9700*/ 	.word	0x00019120


	//   ....[212]....
        /*9704*/ 	.word	0x00019130


	//   ....[213]....
        /*9708*/ 	.word	0x00019140


	//   ....[214]....
        /*970c*/ 	.word	0x00019150


	//   ....[215]....
        /*9710*/ 	.word	0x00019160


	//   ....[216]....
        /*9714*/ 	.word	0x000191a0


	//   ....[217]....
        /*9718*/ 	.word	0x000191b0


	//   ....[218]....
        /*971c*/ 	.word	0x000191d0


	//   ....[219]....
        /*9720*/ 	.word	0x000191e0


	//   ....[220]....
        /*9724*/ 	.word	0x00019240


	//   ....[221]....
        /*9728*/ 	.word	0x00019250


	//   ....[222]....
        /*972c*/ 	.word	0x00019270


	//   ....[223]....
        /*9730*/ 	.word	0x00019290


	//   ....[224]....
        /*9734*/ 	.word	0x000192b0


	//   ....[225]....
        /*9738*/ 	.word	0x000192c0


	//   ....[226]....
        /*973c*/ 	.word	0x00019300


	//   ....[227]....
        /*9740*/ 	.word	0x00019310


	//   ....[228]....
        /*9744*/ 	.word	0x00019330


	//   ....[229]....
        /*9748*/ 	.word	0x00019340


	//   ....[230]....
        /*974c*/ 	.word	0x00019380


	//   ....[231]....
        /*9750*/ 	.word	0x00019390


	//   ....[232]....
        /*9754*/ 	.word	0x000193c0


	//   ....[233]....
        /*9758*/ 	.word	0x000193d0


	//   ....[234]....
        /*975c*/ 	.word	0x00019450


	//   ....[235]....
        /*9760*/ 	.word	0x00019460


	//   ....[236]....
        /*9764*/ 	.word	0x00019480


	//   ....[237]....
        /*9768*/ 	.word	0x00019490


	//   ....[238]....
        /*976c*/ 	.word	0x000194b0


	//   ....[239]....
        /*9770*/ 	.word	0x000194c0


	//   ....[240]....
        /*9774*/ 	.word	0x000194e0


	//   ....[241]....
        /*9778*/ 	.word	0x000194f0


	//   ....[242]....
        /*977c*/ 	.word	0x00019510


	//   ....[243]....
        /*9780*/ 	.word	0x00019520


	//   ....[244]....
        /*9784*/ 	.word	0x00019540


	//   ....[245]....
        /*9788*/ 	.word	0x00019550


	//   ....[246]....
        /*978c*/ 	.word	0x00019570


	//   ....[247]....
        /*9790*/ 	.word	0x00019580


	//   ....[248]....
        /*9794*/ 	.word	0x000195a0


	//   ....[249]....
        /*9798*/ 	.word	0x000195b0


	//   ....[250]....
        /*979c*/ 	.word	0x000195d0


	//   ....[251]....
        /*97a0*/ 	.word	0x000195e0


	//   ....[252]....
        /*97a4*/ 	.word	0x00019600


	//   ....[253]....
        /*97a8*/ 	.word	0x00019610


	//   ....[254]....
        /*97ac*/ 	.word	0x00019630


	//   ....[255]....
        /*97b0*/ 	.word	0x00019640


	//   ....[0]....
        /*97b4*/ 	.word	0x00019660


	//   ....[1]....
        /*97b8*/ 	.word	0x00019670


	//   ....[2]....
        /*97bc*/ 	.word	0x000196a0


	//   ....[3]....
        /*97c0*/ 	.word	0x000196b0


	//   ....[4]....
        /*97c4*/ 	.word	0x0002a2f0


	//   ....[5]....
        /*97c8*/ 	.word	0x0002a300


	//   ....[6]....
        /*97cc*/ 	.word	0x0002a340


	//   ....[7]....
        /*97d0*/ 	.word	0x0002a350


	//   ....[8]....
        /*97d4*/ 	.word	0x0002a390


	//   ....[9]....
        /*97d8*/ 	.word	0x0002a3a0


	//   ....[10]....
        /*97dc*/ 	.word	0x0002a3f0


	//   ....[11]....
        /*97e0*/ 	.word	0x0002a400


	//   ....[12]....
        /*97e4*/ 	.word	0x0002a440


	//   ....[13]....
        /*97e8*/ 	.word	0x0002a450


	//   ....[14]....
        /*97ec*/ 	.word	0x0002a480


	//   ....[15]....
        /*97f0*/ 	.word	0x0002a490


	//   ....[16]....
        /*97f4*/ 	.word	0x0002a4d0


	//   ....[17]....
        /*97f8*/ 	.word	0x0002a4e0


	//   ....[18]....
        /*97fc*/ 	.word	0x0002a520


	//   ....[19]....
        /*9800*/ 	.word	0x0002a530


	//   ....[20]....
        /*9804*/ 	.word	0x0002a550


	//   ....[21]....
        /*9808*/ 	.word	0x0002a560


	//   ....[22]....
        /*980c*/ 	.word	0x0002a5d0


	//   ....[23]....
        /*9810*/ 	.word	0x0002a5e0


	//   ....[24]....
        /*9814*/ 	.word	0x0002a620


	//   ....[25]....
        /*9818*/ 	.word	0x0002a630


	//   ....[26]....
        /*981c*/ 	.word	0x0002a670


	//   ....[27]....
        /*9820*/ 	.word	0x0002a680


	//   ....[28]....
        /*9824*/ 	.word	0x0002a6b0


	//   ....[29]....
        /*9828*/ 	.word	0x0002a6c0


	//   ....[30]....
        /*982c*/ 	.word	0x0002a700


	//   ....[31]....
        /*9830*/ 	.word	0x0002a710


	//   ....[32]....
        /*9834*/ 	.word	0x0002a760


	//   ....[33]....
        /*9838*/ 	.word	0x0002a770


	//   ....[34]....
        /*983c*/ 	.word	0x0002a7a0


	//   ....[35]....
        /*9840*/ 	.word	0x0002a7b0


	//   ....[36]....
        /*9844*/ 	.word	0x0002a7d0


	//   ....[37]....
        /*9848*/ 	.word	0x0002a7e0


	//   ....[38]....
        /*984c*/ 	.word	0x0002a850


	//   ....[39]....
        /*9850*/ 	.word	0x0002a860


	//   ....[40]....
        /*9854*/ 	.word	0x0002a8a0


	//   ....[41]....
        /*9858*/ 	.word	0x0002a8b0


	//   ....[42]....
        /*985c*/ 	.word	0x0002a8f0


	//   ....[43]....
        /*9860*/ 	.word	0x0002a900


	//   ....[44]....
        /*9864*/ 	.word	0x0002a940


	//   ....[45]....
        /*9868*/ 	.word	0x0002a950


	//   ....[46]....
        /*986c*/ 	.word	0x0002a970


	//   ....[47]....
        /*9870*/ 	.word	0x0002a980


	//   ....[48]....
        /*9874*/ 	.word	0x0002a9e0


	//   ....[49]....
        /*9878*/ 	.word	0x0002a9f0


	//   ....[50]....
        /*987c*/ 	.word	0x0002aa20


	//   ....[51]....
        /*9880*/ 	.word	0x0002aa30


	//   ....[52]....
        /*9884*/ 	.word	0x0002aa80


	//   ....[53]....
        /*9888*/ 	.word	0x0002aa90


	//   ....[54]....
        /*988c*/ 	.word	0x0002aad0


	//   ....[55]....
        /*9890*/ 	.word	0x0002aae0


	//   ....[56]....
        /*9894*/ 	.word	0x0002ab20


	//   ....[57]....
        /*9898*/ 	.word	0x0002ab30


	//   ....[58]....
        /*989c*/ 	.word	0x0002ab70


	//   ....[59]....
        /*98a0*/ 	.word	0x0002ab80


	//   ....[60]....
        /*98a4*/ 	.word	0x0002abb0


	//   ....[61]....
        /*98a8*/ 	.word	0x0002abc0


	//   ....[62]....
        /*98ac*/ 	.word	0x0002abe0


	//   ....[63]....
        /*98b0*/ 	.word	0x0002abf0


	//   ....[64]....
        /*98b4*/ 	.word	0x0002ac50


	//   ....[65]....
        /*98b8*/ 	.word	0x0002ac60


	//   ....[66]....
        /*98bc*/ 	.word	0x0002acb0


	//   ....[67]....
        /*98c0*/ 	.word	0x0002acc0


	//   ....[68]....
        /*98c4*/ 	.word	0x0002ad00


	//   ....[69]....
        /*98c8*/ 	.word	0x0002ad10


	//   ....[70]....
        /*98cc*/ 	.word	0x0002ad50


	//   ....[71]....
        /*98d0*/ 	.word	0x0002ad60


	//   ....[72]....
        /*98d4*/ 	.word	0x0002ada0


	//   ....[73]....
        /*98d8*/ 	.word	0x0002adb0


	//   ....[74]....
        /*98dc*/ 	.word	0x0002ade0


	//   ....[75]....
        /*98e0*/ 	.word	0x0002adf0


	//   ....[76]....
        /*98e4*/ 	.word	0x0002ae10


	//   ....[77]....
        /*98e8*/ 	.word	0x0002ae20


	//   ....[78]....
        /*98ec*/ 	.word	0x0002ae80


	//   ....[79]....
        /*98f0*/ 	.word	0x0002ae90


	//   ....[80]....
        /*98f4*/ 	.word	0x0002aee0


	//   ....[81]....
        /*98f8*/ 	.word	0x0002aef0


	//   ....[82]....
        /*98fc*/ 	.word	0x0002af30


	//   ....[83]....
        /*9900*/ 	.word	0x0002af40


	//   ....[84]....
        /*9904*/ 	.word	0x0002af80


	//   ....[85]....
        /*9908*/ 	.word	0x0002af90


	//   ....[86]....
        /*990c*/ 	.word	0x0002afd0


	//   ....[87]....
        /*9910*/ 	.word	0x0002afe0


	//   ....[88]....
        /*9914*/ 	.word	0x0002b020


	//   ....[89]....
        /*9918*/ 	.word	0x0002b030


	//   ....[90]....
        /*991c*/ 	.word	0x0002b060


	//   ....[91]....
        /*9920*/ 	.word	0x0002b070


	//   ....[92]....
        /*9924*/ 	.word	0x0002b0b0


	//   ....[93]....
        /*9928*/ 	.word	0x0002b0c0


	//   ....[94]....
        /*992c*/ 	.word	0x0002b110


	//   ....[95]....
        /*9930*/ 	.word	0x0002b120


	//   ....[96]....
        /*9934*/ 	.word	0x0002b160


	//   ....[97]....
        /*9938*/ 	.word	0x0002b170


	//   ....[98]....
        /*993c*/ 	.word	0x0002b1b0


	//   ....[99]....
        /*9940*/ 	.word	0x0002b1c0


	//   ....[100]....
        /*9944*/ 	.word	0x0002b1d0


	//   ....[101]....
        /*9948*/ 	.word	0x0002b1e0


	//   ....[102]....
        /*994c*/ 	.word	0x0002b250


	//   ....[103]....
        /*9950*/ 	.word	0x0002b260


	//   ....[104]....
        /*9954*/ 	.word	0x0002b290


	//   ....[105]....
        /*9958*/ 	.word	0x0002b2a0


	//   ....[106]....
        /*995c*/ 	.word	0x0002b2e0


	//   ....[107]....
        /*9960*/ 	.word	0x0002b2f0


	//   ....[108]....
        /*9964*/ 	.word	0x0002b310


	//   ....[109]....
        /*9968*/ 	.word	0x0002b320


	//   ....[110]....
        /*996c*/ 	.word	0x0002b390


	//   ....[111]....
        /*9970*/ 	.word	0x0002b3a0


	//   ....[112]....
        /*9974*/ 	.word	0x0002b3e0


	//   ....[113]....
        /*9978*/ 	.word	0x0002b3f0


	//   ....[114]....
        /*997c*/ 	.word	0x0002b420


	//   ....[115]....
        /*9980*/ 	.word	0x0002b430


	//   ....[116]....
        /*9984*/ 	.word	0x0002b450


	//   ....[117]....
        /*9988*/ 	.word	0x0002b460


	//   ....[118]....
        /*998c*/ 	.word	0x0002b4c0


	//   ....[119]....
        /*9990*/ 	.word	0x0002b4d0


	//   ....[120]....
        /*9994*/ 	.word	0x0002b520


	//   ....[121]....
        /*9998*/ 	.word	0x0002b530


	//   ....[122]....
        /*999c*/ 	.word	0x0002b560


	//   ....[123]....
        /*99a0*/ 	.word	0x0002b570


	//   ....[124]....
        /*99a4*/ 	.word	0x0002b5c0


	//   ....[125]....
        /*99a8*/ 	.word	0x0002b5d0


	//   ....[126]....
        /*99ac*/ 	.word	0x0002b610


	//   ....[127]....
        /*99b0*/ 	.word	0x0002b620


	//   ....[128]....
        /*99b4*/ 	.word	0x0002b660


	//   ....[129]....
        /*99b8*/ 	.word	0x0002b670


	//   ....[130]....
        /*99bc*/ 	.word	0x0002b6a0


	//   ....[131]....
        /*99c0*/ 	.word	0x0002b6b0


	//   ....[132]....
        /*99c4*/ 	.word	0x0002b700


	//   ....[133]....
        /*99c8*/ 	.word	0x0002b710


	//   ....[134]....
        /*99cc*/ 	.word	0x0002b730


	//   ....[135]....
        /*99d0*/ 	.word	0x0002b740


	//   ....[136]....
        /*99d4*/ 	.word	0x0002b7a0


	//   ....[137]....
        /*99d8*/ 	.word	0x0002b7b0


	//   ....[138]....
        /*99dc*/ 	.word	0x0002b7f0


	//   ....[139]....
        /*99e0*/ 	.word	0x0002b800


	//   ....[140]....
        /*99e4*/ 	.word	0x0002b840


	//   ....[141]....
        /*99e8*/ 	.word	0x0002b850


	//   ....[142]....
        /*99ec*/ 	.word	0x0002b890


	//   ....[143]....
        /*99f0*/ 	.word	0x0002b8a0


	//   ....[144]....
        /*99f4*/ 	.word	0x0002b8d0


	//   ....[145]....
        /*99f8*/ 	.word	0x0002b8e0


	//   ....[146]....
        /*99fc*/ 	.word	0x0002b930


	//   ....[147]....
        /*9a00*/ 	.word	0x0002b940


	//   ....[148]....
        /*9a04*/ 	.word	0x0002b960


	//   ....[149]....
        /*9a08*/ 	.word	0x0002b970


	//   ....[150]....
        /*9a0c*/ 	.word	0x0002b9c0


	//   ....[151]....
        /*9a10*/ 	.word	0x0002b9d0


	//   ....[152]....
        /*9a14*/ 	.word	0x0002ba40


	//   ....[153]....
        /*9a18*/ 	.word	0x0002ba50


	//   ....[154]....
        /*9a1c*/ 	.word	0x0002ba90


	//   ....[155]....
        /*9a20*/ 	.word	0x0002baa0


	//   ....[156]....
        /*9a24*/ 	.word	0x0002bae0


	//   ....[157]....
        /*9a28*/ 	.word	0x0002baf0


	//   ....[158]....
        /*9a2c*/ 	.word	0x0002bb20


	//   ....[159]....
        /*9a30*/ 	.word	0x0002bb30


	//   ....[160]....
        /*9a34*/ 	.word	0x0002bb70


	//   ....[161]....
        /*9a38*/ 	.word	0x0002bb80


	//   ....[162]....
        /*9a3c*/ 	.word	0x0002bba0


	//   ....[163]....
        /*9a40*/ 	.word	0x0002bbc0


	//   ....[164]....
        /*9a44*/ 	.word	0x0002bc00


	//   ....[165]....
        /*9a48*/ 	.word	0x0002bc10


	//   ....[166]....
        /*9a4c*/ 	.word	0x0002bc50


	//   ....[167]....
        /*9a50*/ 	.word	0x0002bc60


	//   ....[168]....
        /*9a54*/ 	.word	0x0002bca0


	//   ....[169]....
        /*9a58*/ 	.word	0x0002bcb0


	//   ....[170]....
        /*9a5c*/ 	.word	0x0002bcf0


	//   ....[171]....
        /*9a60*/ 	.word	0x0002bd00


	//   ....[172]....
        /*9a64*/ 	.word	0x0002bd70


	//   ....[173]....
        /*9a68*/ 	.word	0x0002bd90


	//   ....[174]....
        /*9a6c*/ 	.word	0x0002bda0


	//   ....[175]....
        /*9a70*/ 	.word	0x0002bde0


	//   ....[176]....
        /*9a74*/ 	.word	0x0002be00


	//   ....[177]....
        /*9a78*/ 	.word	0x0002be10


	//   ....[178]....
        /*9a7c*/ 	.word	0x0002be30


	//   ....[179]....
        /*9a80*/ 	.word	0x0002be80


	//   ....[180]....
        /*9a84*/ 	.word	0x0002be90


	//   ....[181]....
        /*9a88*/ 	.word	0x0002bea0


	//   ....[182]....
        /*9a8c*/ 	.word	0x0002bf00


	//   ....[183]....
        /*9a90*/ 	.word	0x0002bf10


	//   ....[184]....
        /*9a94*/ 	.word	0x0002bf20


	//   ....[185]....
        /*9a98*/ 	.word	0x0002bf30


	//   ....[186]....
        /*9a9c*/ 	.word	0x0002bfb0


	//   ....[187]....
        /*9aa0*/ 	.word	0x0002bfc0


	//   ....[188]....
        /*9aa4*/ 	.word	0x0002bff0


	//   ....[189]....
        /*9aa8*/ 	.word	0x0002c040


	//   ....[190]....
        /*9aac*/ 	.word	0x0002c050


	//   ....[191]....
        /*9ab0*/ 	.word	0x0002c090


	//   ....[192]....
        /*9ab4*/ 	.word	0x0002c0b0


	//   ....[193]....
        /*9ab8*/ 	.word	0x0002c0c0


	//   ....[194]....
        /*9abc*/ 	.word	0x0002c0f0


	//   ....[195]....
        /*9ac0*/ 	.word	0x0002c100


	//   ....[196]....
        /*9ac4*/ 	.word	0x0002c110


	//   ....[197]....
        /*9ac8*/ 	.word	0x0002c120


	//   ....[198]....
        /*9acc*/ 	.word	0x0002c180


	//   ....[199]....
        /*9ad0*/ 	.word	0x0002c190


	//   ....[200]....
        /*9ad4*/ 	.word	0x0002c1a0


	//   ....[201]....
        /*9ad8*/ 	.word	0x0002c1b0


	//   ....[202]....
        /*9adc*/ 	.word	0x0002c1e0


	//   ....[203]....
        /*9ae0*/ 	.word	0x0002c1f0


	//   ....[204]....
        /*9ae4*/ 	.word	0x0002c280


	//   ....[205]....
        /*9ae8*/ 	.word	0x0002c2e0


	//   ....[206]....
        /*9aec*/ 	.word	0x0002c2f0


	//   ....[207]....
        /*9af0*/ 	.word	0x0002c330


	//   ....[208]....
        /*9af4*/ 	.word	0x0002c340


	//   ....[209]....
        /*9af8*/ 	.word	0x0002c3a0


	//   ....[210]....
        /*9afc*/ 	.word	0x0002c3b0


	//   ....[211]....
        /*9b00*/ 	.word	0x0002c410


	//   ....[212]....
        /*9b04*/ 	.word	0x0002c460


	//   ....[213]....
        /*9b08*/ 	.word	0x0002c470


	//   ....[214]....
        /*9b0c*/ 	.word	0x0002c480


	//   ....[215]....
        /*9b10*/ 	.word	0x0002c490


	//   ....[216]....
        /*9b14*/ 	.word	0x0002c4a0


	//   ....[217]....
        /*9b18*/ 	.word	0x0002c4b0


	//   ....[218]....
        /*9b1c*/ 	.word	0x0002c4f0


	//   ....[219]....
        /*9b20*/ 	.word	0x0002c500


	//   ....[220]....
        /*9b24*/ 	.word	0x0002c520


	//   ....[221]....
        /*9b28*/ 	.word	0x0002c530


	//   ....[222]....
        /*9b2c*/ 	.word	0x0002c590


	//   ....[223]....
        /*9b30*/ 	.word	0x0002c5a0


	//   ....[224]....
        /*9b34*/ 	.word	0x0002c5c0


	//   ....[225]....
        /*9b38*/ 	.word	0x0002c5e0


	//   ....[226]....
        /*9b3c*/ 	.word	0x0002c600


	//   ....[227]....
        /*9b40*/ 	.word	0x0002c610


	//   ....[228]....
        /*9b44*/ 	.word	0x0002c650


	//   ....[229]....
        /*9b48*/ 	.word	0x0002c660


	//   ....[230]....
        /*9b4c*/ 	.word	0x0002c680


	//   ....[231]....
        /*9b50*/ 	.word	0x0002c690


	//   ....[232]....
        /*9b54*/ 	.word	0x0002c6d0


	//   ....[233]....
        /*9b58*/ 	.word	0x0002c6e0


	//   ....[234]....
        /*9b5c*/ 	.word	0x0002c710


	//   ....[235]....
        /*9b60*/ 	.word	0x0002c720


	//   ....[236]....
        /*9b64*/ 	.word	0x0002c7a0


	//   ....[237]....
        /*9b68*/ 	.word	0x0002c7b0


	//   ....[238]....
        /*9b6c*/ 	.word	0x0002c7d0


	//   ....[239]....
        /*9b70*/ 	.word	0x0002c7e0


	//   ....[240]....
        /*9b74*/ 	.word	0x0002c800


	//   ....[241]....
        /*9b78*/ 	.word	0x0002c810


	//   ....[242]....
        /*9b7c*/ 	.word	0x0002c830


	//   ....[243]....
        /*9b80*/ 	.word	0x0002c840


	//   ....[244]....
        /*9b84*/ 	.word	0x0002c860


	//   ....[245]....
        /*9b88*/ 	.word	0x0002c870


	//   ....[246]....
        /*9b8c*/ 	.word	0x0002c890


	//   ....[247]....
        /*9b90*/ 	.word	0x0002c8a0


	//   ....[248]....
        /*9b94*/ 	.word	0x0002c8c0


	//   ....[249]....
        /*9b98*/ 	.word	0x0002c8d0


	//   ....[250]....
        /*9b9c*/ 	.word	0x0002c8f0


	//   ....[251]....
        /*9ba0*/ 	.word	0x0002c900


	//   ....[252]....
        /*9ba4*/ 	.word	0x0002c920


	//   ....[253]....
        /*9ba8*/ 	.word	0x0002c930


	//   ....[254]....
        /*9bac*/ 	.word	0x0002c950


	//   ....[255]....
        /*9bb0*/ 	.word	0x0002c960


	//   ....[0]....
        /*9bb4*/ 	.word	0x0002c980


	//   ....[1]....
        /*9bb8*/ 	.word	0x0002c990


	//   ....[2]....
        /*9bbc*/ 	.word	0x0002c9b0


	//   ....[3]....
        /*9bc0*/ 	.word	0x0002c9c0


	//   ....[4]....
        /*9bc4*/ 	.word	0x0002c9f0


	//   ....[5]....
        /*9bc8*/ 	.word	0x0002ca00


	//   ....[6]....
        /*9bcc*/ 	.word	0x0003d640


	//   ....[7]....
        /*9bd0*/ 	.word	0x0003d650


	//   ....[8]....
        /*9bd4*/ 	.word	0x0003d690


	//   ....[9]....
        /*9bd8*/ 	.word	0x0003d6a0


	//   ....[10]....
        /*9bdc*/ 	.word	0x0003d6e0


	//   ....[11]....
        /*9be0*/ 	.word	0x0003d6f0


	//   ....[12]....
        /*9be4*/ 	.word	0x0003d740


	//   ....[13]....
        /*9be8*/ 	.word	0x0003d750


	//   ....[14]....
        /*9bec*/ 	.word	0x0003d790


	//   ....[15]....
        /*9bf0*/ 	.word	0x0003d7a0


	//   ....[16]....
        /*9bf4*/ 	.word	0x0003d7d0


	//   ....[17]....
        /*9bf8*/ 	.word	0x0003d7e0


	//   ....[18]....
        /*9bfc*/ 	.word	0x0003d820


	//   ....[19]....
        /*9c00*/ 	.word	0x0003d830


	//   ....[20]....
        /*9c04*/ 	.word	0x0003d870


	//   ....[21]....
        /*9c08*/ 	.word	0x0003d880


	//   ....[22]....
        /*9c0c*/ 	.word	0x0003d8a0


	//   ....[23]....
        /*9c10*/ 	.word	0x0003d8b0


	//   ....[24]....
        /*9c14*/ 	.word	0x0003d920


	//   ....[25]....
        /*9c18*/ 	.word	0x0003d930


	//   ....[26]....
        /*9c1c*/ 	.word	0x0003d970


	//   ....[27]....
        /*9c20*/ 	.word	0x0003d980


	//   ....[28]....
        /*9c24*/ 	.word	0x0003d9c0


	//   ....[29]....
        /*9c28*/ 	.word	0x0003d9d0


	//   ....[30]....
        /*9c2c*/ 	.word	0x0003da00


	//   ....[31]....
        /*9c30*/ 	.word	0x0003da10


	//   ....[32]....
        /*9c34*/ 	.word	0x0003da50


	//   ....[33]....
        /*9c38*/ 	.word	0x0003da60


	//   ....[34]....
        /*9c3c*/ 	.word	0x0003dab0


	//   ....[35]....
        /*9c40*/ 	.word	0x0003dac0


	//   ....[36]....
        /*9c44*/ 	.word	0x0003daf0


	//   ....[37]....
        /*9c48*/ 	.word	0x0003db00


	//   ....[38]....
        /*9c4c*/ 	.word	0x0003db20


	//   ....[39]....
        /*9c50*/ 	.word	0x0003db30


	//   ....[40]....
        /*9c54*/ 	.word	0x0003dba0


	//   ....[41]....
        /*9c58*/ 	.word	0x0003dbb0


	//   ....[42]....
        /*9c5c*/ 	.word	0x0003dbf0


	//   ....[43]....
        /*9c60*/ 	.word	0x0003dc00


	//   ....[44]....
        /*9c64*/ 	.word	0x0003dc40


	//   ....[45]....
        /*9c68*/ 	.word	0x0003dc50


	//   ....[46]....
        /*9c6c*/ 	.word	0x0003dc90


	//   ....[47]....
        /*9c70*/ 	.word	0x0003dca0


	//   ....[48]....
        /*9c74*/ 	.word	0x0003dcc0


	//   ....[49]....
        /*9c78*/ 	.word	0x0003dcd0


	//   ....[50]....
        /*9c7c*/ 	.word	0x0003dd30


	//   ....[51]....
        /*9c80*/ 	.word	0x0003dd40


	//   ....[52]....
        /*9c84*/ 	.word	0x0003dd70


	//   ....[53]....
        /*9c88*/ 	.word	0x0003dd80


	//   ....[54]....
        /*9c8c*/ 	.word	0x0003ddd0


	//   ....[55]....
        /*9c90*/ 	.word	0x0003dde0


	//   ....[56]....
        /*9c94*/ 	.word	0x0003de20


	//   ....[57]....
        /*9c98*/ 	.word	0x0003de30


	//   ....[58]....
        /*9c9c*/ 	.word	0x0003de70


	//   ....[59]....
        /*9ca0*/ 	.word	0x0003de80


	//   ....[60]....
        /*9ca4*/ 	.word	0x0003dec0


	//   ....[61]....
        /*9ca8*/ 	.word	0x0003ded0


	//   ....[62]....
        /*9cac*/ 	.word	0x0003df00


	//   ....[63]....
        /*9cb0*/ 	.word	0x0003df10


	//   ....[64]....
        /*9cb4*/ 	.word	0x0003df30


	//   ....[65]....
        /*9cb8*/ 	.word	0x0003df40


	//   ....[66]....
        /*9cbc*/ 	.word	0x0003dfa0


	//   ....[67]....
        /*9cc0*/ 	.word	0x0003dfb0


	//   ....[68]....
        /*9cc4*/ 	.word	0x0003e000


	//   ....[69]....
        /*9cc8*/ 	.word	0x0003e010


	//   ....[70]....
        /*9ccc*/ 	.word	0x0003e050


	//   ....[71]....
        /*9cd0*/ 	.word	0x0003e060


	//   ....[72]....
        /*9cd4*/ 	.word	0x0003e0a0


	//   ....[73]....
        /*9cd8*/ 	.word	0x0003e0b0


	//   ....[74]....
        /*9cdc*/ 	.word	0x0003e0f0


	//   ....[75]....
        /*9ce0*/ 	.word	0x0003e100


	//   ....[76]....
        /*9ce4*/ 	.word	0x0003e130


	//   ....[77]....
        /*9ce8*/ 	.word	0x0003e140


	//   ....[78]....
        /*9cec*/ 	.word	0x0003e160


	//   ....[79]....
        /*9cf0*/ 	.word	0x0003e170


	//   ....[80]....
        /*9cf4*/ 	.word	0x0003e1d0


	//   ....[81]....
        /*9cf8*/ 	.word	0x0003e1e0


	//   ....[82]....
        /*9cfc*/ 	.word	0x0003e230


	//   ....[83]....
        /*9d00*/ 	.word	0x0003e240


	//   ....[84]....
        /*9d04*/ 	.word	0x0003e280


	//   ....[85]....
        /*9d08*/ 	.word	0x0003e290


	//   ....[86]....
        /*9d0c*/ 	.word	0x0003e2d0


	//   ....[87]....
        /*9d10*/ 	.word	0x0003e2e0


	//   ....[88]....
        /*9d14*/ 	.word	0x0003e320


	//   ....[89]....
        /*9d18*/ 	.word	0x0003e330


	//   ....[90]....
        /*9d1c*/ 	.word	0x0003e370


	//   ....[91]....
        /*9d20*/ 	.word	0x0003e380


	//   ....[92]....
        /*9d24*/ 	.word	0x0003e3b0


	//   ....[93]....
        /*9d28*/ 	.word	0x0003e3c0


	//   ....[94]....
        /*9d2c*/ 	.word	0x0003e400


	//   ....[95]....
        /*9d30*/ 	.word	0x0003e410


	//   ....[96]....
        /*9d34*/ 	.word	0x0003e460


	//   ....[97]....
        /*9d38*/ 	.word	0x0003e470


	//   ....[98]....
        /*9d3c*/ 	.word	0x0003e4b0


	//   ....[99]....
        /*9d40*/ 	.word	0x0003e4c0


	//   ....[100]....
        /*9d44*/ 	.word	0x0003e500


	//   ....[101]....
        /*9d48*/ 	.word	0x0003e510


	//   ....[102]....
        /*9d4c*/ 	.word	0x0003e520


	//   ....[103]....
        /*9d50*/ 	.word	0x0003e530


	//   ....[104]....
        /*9d54*/ 	.word	0x0003e5a0


	//   ....[105]....
        /*9d58*/ 	.word	0x0003e5b0


	//   ....[106]....
        /*9d5c*/ 	.word	0x0003e5e0


	//   ....[107]....
        /*9d60*/ 	.word	0x0003e5f0


	//   ....[108]....
        /*9d64*/ 	.word	0x0003e630


	//   ....[109]....
        /*9d68*/ 	.word	0x0003e640


	//   ....[110]....
        /*9d6c*/ 	.word	0x0003e660


	//   ....[111]....
        /*9d70*/ 	.word	0x0003e670


	//   ....[112]....
        /*9d74*/ 	.word	0x0003e6e0


	//   ....[113]....
        /*9d78*/ 	.word	0x0003e6f0


	//   ....[114]....
        /*9d7c*/ 	.word	0x0003e730


	//   ....[115]....
        /*9d80*/ 	.word	0x0003e740


	//   ....[116]....
        /*9d84*/ 	.word	0x0003e770


	//   ....[117]....
        /*9d88*/ 	.word	0x0003e780


	//   ....[118]....
        /*9d8c*/ 	.word	0x0003e7a0


	//   ....[119]....
        /*9d90*/ 	.word	0x0003e7b0


	//   ....[120]....
        /*9d94*/ 	.word	0x0003e810


	//   ....[121]....
        /*9d98*/ 	.word	0x0003e820


	//   ....[122]....
        /*9d9c*/ 	.word	0x0003e870


	//   ....[123]....
        /*9da0*/ 	.word	0x0003e880


	//   ....[124]....
        /*9da4*/ 	.word	0x0003e8b0


	//   ....[125]....
        /*9da8*/ 	.word	0x0003e8c0


	//   ....[126]....
        /*9dac*/ 	.word	0x0003e910


	//   ....[127]....
        /*9db0*/ 	.word	0x0003e920


	//   ....[128]....
        /*9db4*/ 	.word	0x0003e960


	//   ....[129]....
        /*9db8*/ 	.word	0x0003e970


	//   ....[130]....
        /*9dbc*/ 	.word	0x0003e9b0


	//   ....[131]....
        /*9dc0*/ 	.word	0x0003e9c0


	//   ....[132]....
        /*9dc4*/ 	.word	0x0003e9f0


	//   ....[133]....
        /*9dc8*/ 	.word	0x0003ea00


	//   ....[134]....
        /*9dcc*/ 	.word	0x0003ea50


	//   ....[135]....
        /*9dd0*/ 	.word	0x0003ea60


	//   ....[136]....
        /*9dd4*/ 	.word	0x0003ea80


	//   ....[137]....
        /*9dd8*/ 	.word	0x0003ea90


	//   ....[138]....
        /*9ddc*/ 	.word	0x0003eaf0


	//   ....[139]....
        /*9de0*/ 	.word	0x0003eb00


	//   ....[140]....
        /*9de4*/ 	.word	0x0003eb40


	//   ....[141]....
        /*9de8*/ 	.word	0x0003eb50


	//   ....[142]....
        /*9dec*/ 	.word	0x0003eb90


	//   ....[143]....
        /*9df0*/ 	.word	0x0003eba0


	//   ....[144]....
        /*9df4*/ 	.word	0x0003ebe0


	//   ....[145]....
        /*9df8*/ 	.word	0x0003ebf0


	//   ....[146]....
        /*9dfc*/ 	.word	0x0003ec20


	//   ....[147]....
        /*9e00*/ 	.word	0x0003ec30


	//   ....[148]....
        /*9e04*/ 	.word	0x0003ec80


	//   ....[149]....
        /*9e08*/ 	.word	0x0003ec90


	//   ....[150]....
        /*9e0c*/ 	.word	0x0003ecb0


	//   ....[151]....
        /*9e10*/ 	.word	0x0003ecc0


	//   ....[152]....
        /*9e14*/ 	.word	0x0003ed10


	//   ....[153]....
        /*9e18*/ 	.word	0x0003ed20


	//   ....[154]....
        /*9e1c*/ 	.word	0x0003ed90


	//   ....[155]....
        /*9e20*/ 	.word	0x0003eda0


	//   ....[156]....
        /*9e24*/ 	.word	0x0003ede0


	//   ....[157]....
        /*9e28*/ 	.word	0x0003edf0


	//   ....[158]....
        /*9e2c*/ 	.word	0x0003ee30


	//   ....[159]....
        /*9e30*/ 	.word	0x0003ee40


	//   ....[160]....
        /*9e34*/ 	.word	0x0003ee70


	//   ....[161]....
        /*9e38*/ 	.word	0x0003ee80


	//   ....[162]....
        /*9e3c*/ 	.word	0x0003eec0


	//   ....[163]....
        /*9e40*/ 	.word	0x0003eed0


	//   ....[164]....
        /*9e44*/ 	.word	0x0003eef0


	//   ....[165]....
        /*9e48*/ 	.word	0x0003ef10


	//   ....[166]....
        /*9e4c*/ 	.word	0x0003ef50


	//   ....[167]....
        /*9e50*/ 	.word	0x0003ef60


	//   ....[168]....
        /*9e54*/ 	.word	0x0003efa0


	//   ....[169]....
        /*9e58*/ 	.word	0x0003efb0


	//   ....[170]....
        /*9e5c*/ 	.word	0x0003eff0


	//   ....[171]....
        /*9e60*/ 	.word	0x0003f000


	//   ....[172]....
        /*9e64*/ 	.word	0x0003f040


	//   ....[173]....
        /*9e68*/ 	.word	0x0003f050


	//   ....[174]....
        /*9e6c*/ 	.word	0x0003f0c0


	//   ....[175]....
        /*9e70*/ 	.word	0x0003f0e0


	//   ....[176]....
        /*9e74*/ 	.word	0x0003f0f0


	//   ....[177]....
        /*9e78*/ 	.word	0x0003f130


	//   ....[178]....
        /*9e7c*/ 	.word	0x0003f150


	//   ....[179]....
        /*9e80*/ 	.word	0x0003f160


	//   ....[180]....
        /*9e84*/ 	.word	0x0003f180


	//   ....[181]....
        /*9e88*/ 	.word	0x0003f1d0


	//   ....[182]....
        /*9e8c*/ 	.word	0x0003f1e0


	//   ....[183]....
        /*9e90*/ 	.word	0x0003f1f0


	//   ....[184]....
        /*9e94*/ 	.word	0x0003f250


	//   ....[185]....
        /*9e98*/ 	.word	0x0003f260


	//   ....[186]....
        /*9e9c*/ 	.word	0x0003f270


	//   ....[187]....
        /*9ea0*/ 	.word	0x0003f280


	//   ....[188]....
        /*9ea4*/ 	.word	0x0003f300


	//   ....[189]....
        /*9ea8*/ 	.word	0x0003f310


	//   ....[190]....
        /*9eac*/ 	.word	0x0003f340


	//   ....[191]....
        /*9eb0*/ 	.word	0x0003f390


	//   ....[192]....
        /*9eb4*/ 	.word	0x0003f3a0


	//   ....[193]....
        /*9eb8*/ 	.word	0x0003f3e0


	//   ....[194]....
        /*9ebc*/ 	.word	0x0003f400


	//   ....[195]....
        /*9ec0*/ 	.word	0x0003f410


	//   ....[196]....
        /*9ec4*/ 	.word	0x0003f440


	//   ....[197]....
        /*9ec8*/ 	.word	0x0003f450


	//   ....[198]....
        /*9ecc*/ 	.word	0x0003f460


	//   ....[199]....
        /*9ed0*/ 	.word	0x0003f470


	//   ....[200]....
        /*9ed4*/ 	.word	0x0003f4d0


	//   ....[201]....
        /*9ed8*/ 	.word	0x0003f4e0


	//   ....[202]....
        /*9edc*/ 	.word	0x0003f4f0


	//   ....[203]....
        /*9ee0*/ 	.word	0x0003f500


	//   ....[204]....
        /*9ee4*/ 	.word	0x0003f530


	//   ....[205]....
        /*9ee8*/ 	.word	0x0003f540


	//   ....[206]....
        /*9eec*/ 	.word	0x0003f5d0


	//   ....[207]....
        /*9ef0*/ 	.word	0x0003f630


	//   ....[208]....
        /*9ef4*/ 	.word	0x0003f640


	//   ....[209]....
        /*9ef8*/ 	.word	0x0003f680


	//   ....[210]....
        /*9efc*/ 	.word	0x0003f690


	//   ....[211]....
        /*9f00*/ 	.word	0x0003f6f0


	//   ....[212]....
        /*9f04*/ 	.word	0x0003f700


	//   ....[213]....
        /*9f08*/ 	.word	0x0003f760


	//   ....[214]....
        /*9f0c*/ 	.word	0x0003f7b0


	//   ....[215]....
        /*9f10*/ 	.word	0x0003f7c0


	//   ....[216]....
        /*9f14*/ 	.word	0x0003f7d0


	//   ....[217]....
        /*9f18*/ 	.word	0x0003f7e0


	//   ....[218]....
        /*9f1c*/ 	.word	0x0003f7f0


	//   ....[219]....
        /*9f20*/ 	.word	0x0003f800


	//   ....[220]....
        /*9f24*/ 	.word	0x0003f840


	//   ....[221]....
        /*9f28*/ 	.word	0x0003f850


	//   ....[222]....
        /*9f2c*/ 	.word	0x0003f870


	//   ....[223]....
        /*9f30*/ 	.word	0x0003f880


	//   ....[224]....
        /*9f34*/ 	.word	0x0003f8e0


	//   ....[225]....
        /*9f38*/ 	.word	0x0003f8f0


	//   ....[226]....
        /*9f3c*/ 	.word	0x0003f910


	//   ....[227]....
        /*9f40*/ 	.word	0x0003f930


	//   ....[228]....
        /*9f44*/ 	.word	0x0003f950


	//   ....[229]....
        /*9f48*/ 	.word	0x0003f960


	//   ....[230]....
        /*9f4c*/ 	.word	0x0003f9a0


	//   ....[231]....
        /*9f50*/ 	.word	0x0003f9b0


	//   ....[232]....
        /*9f54*/ 	.word	0x0003f9d0


	//   ....[233]....
        /*9f58*/ 	.word	0x0003f9e0


	//   ....[234]....
        /*9f5c*/ 	.word	0x0003fa20


	//   ....[235]....
        /*9f60*/ 	.word	0x0003fa30


	//   ....[236]....
        /*9f64*/ 	.word	0x0003fa60


	//   ....[237]....
        /*9f68*/ 	.word	0x0003fa70


	//   ....[238]....
        /*9f6c*/ 	.word	0x0003faf0


	//   ....[239]....
        /*9f70*/ 	.word	0x0003fb00


	//   ....[240]....
        /*9f74*/ 	.word	0x0003fb20


	//   ....[241]....
        /*9f78*/ 	.word	0x0003fb30


	//   ....[242]....
        /*9f7c*/ 	.word	0x0003fb50


	//   ....[243]....
        /*9f80*/ 	.word	0x0003fb60


	//   ....[244]....
        /*9f84*/ 	.word	0x0003fb80


	//   ....[245]....
        /*9f88*/ 	.word	0x0003fb90


	//   ....[246]....
        /*9f8c*/ 	.word	0x0003fbb0


	//   ....[247]....
        /*9f90*/ 	.word	0x0003fbc0


	//   ....[248]....
        /*9f94*/ 	.word	0x0003fbe0


	//   ....[249]....
        /*9f98*/ 	.word	0x0003fbf0


	//   ....[250]....
        /*9f9c*/ 	.word	0x0003fc10


	//   ....[251]....
        /*9fa0*/ 	.word	0x0003fc20


	//   ....[252]....
        /*9fa4*/ 	.word	0x0003fc40


	//   ....[253]....
        /*9fa8*/ 	.word	0x0003fc50


	//   ....[254]....
        /*9fac*/ 	.word	0x0003fc70


	//   ....[255]....
        /*9fb0*/ 	.word	0x0003fc80


	//   ....[0]....
        /*9fb4*/ 	.word	0x0003fca0


	//   ....[1]....
        /*9fb8*/ 	.word	0x0003fcb0


	//   ....[2]....
        /*9fbc*/ 	.word	0x0003fcd0


	//   ....[3]....
        /*9fc0*/ 	.word	0x0003fce0


	//   ....[4]....
        /*9fc4*/ 	.word	0x0003fd00


	//   ....[5]....
        /*9fc8*/ 	.word	0x0003fd10


	//   ....[6]....
        /*9fcc*/ 	.word	0x0003fd40


	//   ....[7]....
        /*9fd0*/ 	.word	0x0003fd50


	//   ....[8]....
        /*9fd4*/ 	.word	0x00050990


	//   ....[9]....
        /*9fd8*/ 	.word	0x000509a0


	//   ....[10]....
        /*9fdc*/ 	.word	0x000509e0


	//   ....[11]....
        /*9fe0*/ 	.word	0x000509f0


	//   ....[12]....
        /*9fe4*/ 	.word	0x00050a30


	//   ....[13]....
        /*9fe8*/ 	.word	0x00050a40


	//   ....[14]....
        /*9fec*/ 	.word	0x00050a90


	//   ....[15]....
        /*9ff0*/ 	.word	0x00050aa0


	//   ....[16]....
        /*9ff4*/ 	.word	0x00050ae0


	//   ....[17]....
        /*9ff8*/ 	.word	0x00050af0


	//   ....[18]....
        /*9ffc*/ 	.word	0x00050b20


	//   ....[19]....
        /*a000*/ 	.word	0x00050b30


	//   ....[20]....
        /*a004*/ 	.word	0x00050b70


	//   ....[21]....
        /*a008*/ 	.word	0x00050b80


	//   ....[22]....
        /*a00c*/ 	.word	0x00050bc0


	//   ....[23]....
        /*a010*/ 	.word	0x00050bd0


	//   ....[24]....
        /*a014*/ 	.word	0x00050bf0


	//   ....[25]....
        /*a018*/ 	.word	0x00050c00


	//   ....[26]....
        /*a01c*/ 	.word	0x00050c70


	//   ....[27]....
        /*a020*/ 	.word	0x00050c80


	//   ....[28]....
        /*a024*/ 	.word	0x00050cc0


	//   ....[29]....
        /*a028*/ 	.word	0x00050cd0


	//   ....[30]....
        /*a02c*/ 	.word	0x00050d10


	//   ....[31]....
        /*a030*/ 	.word	0x00050d20


	//   ....[32]....
        /*a034*/ 	.word	0x00050d50


	//   ....[33]....
        /*a038*/ 	.word	0x00050d60


	//   ....[34]....
        /*a03c*/ 	.word	0x00050da0


	//   ....[35]....
        /*a040*/ 	.word	0x00050db0


	//   ....[36]....
        /*a044*/ 	.word	0x00050e00


	//   ....[37]....
        /*a048*/ 	.word	0x00050e10


	//   ....[38]....
        /*a04c*/ 	.word	0x00050e40


	//   ....[39]....
        /*a050*/ 	.word	0x00050e50


	//   ....[40]....
        /*a054*/ 	.word	0x00050e70


	//   ....[41]....
        /*a058*/ 	.word	0x00050e80


	//   ....[42]....
        /*a05c*/ 	.word	0x00050ef0


	//   ....[43]....
        /*a060*/ 	.word	0x00050f00


	//   ....[44]....
        /*a064*/ 	.word	0x00050f40


	//   ....[45]....
        /*a068*/ 	.word	0x00050f50


	//   ....[46]....
        /*a06c*/ 	.word	0x00050f90


	//   ....[47]....
        /*a070*/ 	.word	0x00050fa0


	//   ....[48]....
        /*a074*/ 	.word	0x00050fe0


	//   ....[49]....
        /*a078*/ 	.word	0x00050ff0


	//   ....[50]....
        /*a07c*/ 	.word	0x00051010


	//   ....[51]....
        /*a080*/ 	.word	0x00051020


	//   ....[52]....
        /*a084*/ 	.word	0x00051080


	//   ....[53]....
        /*a088*/ 	.word	0x00051090


	//   ....[54]....
        /*a08c*/ 	.word	0x000510c0


	//   ....[55]....
        /*a090*/ 	.word	0x000510d0


	//   ....[56]....
        /*a094*/ 	.word	0x00051120


	//   ....[57]....
        /*a098*/ 	.word	0x00051130


	//   ....[58]....
        /*a09c*/ 	.word	0x00051170


	//   ....[59]....
        /*a0a0*/ 	.word	0x00051180


	//   ....[60]....
        /*a0a4*/ 	.word	0x000511c0


	//   ....[61]....
        /*a0a8*/ 	.word	0x000511d0


	//   ....[62]....
        /*a0ac*/ 	.word	0x00051210


	//   ....[63]....
        /*a0b0*/ 	.word	0x00051220


	//   ....[64]....
        /*a0b4*/ 	.word	0x00051250


	//   ....[65]....
        /*a0b8*/ 	.word	0x00051260


	//   ....[66]....
        /*a0bc*/ 	.word	0x00051280


	//   ....[67]....
        /*a0c0*/ 	.word	0x00051290


	//   ....[68]....
        /*a0c4*/ 	.word	0x000512f0


	//   ....[69]....
        /*a0c8*/ 	.word	0x00051300


	//   ....[70]....
        /*a0cc*/ 	.word	0x00051350


	//   ....[71]....
        /*a0d0*/ 	.word	0x00051360


	//   ....[72]....
        /*a0d4*/ 	.word	0x000513a0


	//   ....[73]....
        /*a0d8*/ 	.word	0x000513b0


	//   ....[74]....
        /*a0dc*/ 	.word	0x000513f0


	//   ....[75]....
        /*a0e0*/ 	.word	0x00051400


	//   ....[76]....
        /*a0e4*/ 	.word	0x00051440


	//   ....[77]....
        /*a0e8*/ 	.word	0x00051450


	//   ....[78]....
        /*a0ec*/ 	.word	0x00051480


	//   ....[79]....
        /*a0f0*/ 	.word	0x00051490


	//   ....[80]....
        /*a0f4*/ 	.word	0x000514b0


	//   ....[81]....
        /*a0f8*/ 	.word	0x000514c0


	//   ....[82]....
        /*a0fc*/ 	.word	0x00051520


	//   ....[83]....
        /*a100*/ 	.word	0x00051530


	//   ....[84]....
        /*a104*/ 	.word	0x00051580


	//   ....[85]....
        /*a108*/ 	.word	0x00051590


	//   ....[86]....
        /*a10c*/ 	.word	0x000515d0


	//   ....[87]....
        /*a110*/ 	.word	0x000515e0


	//   ....[88]....
        /*a114*/ 	.word	0x00051620


	//   ....[89]....
        /*a118*/ 	.word	0x00051630


	//   ....[90]....
        /*a11c*/ 	.word	0x00051670


	//   ....[91]....
        /*a120*/ 	.word	0x00051680


	//   ....[92]....
        /*a124*/ 	.word	0x000516c0


	//   ....[93]....
        /*a128*/ 	.word	0x000516d0


	//   ....[94]....
        /*a12c*/ 	.word	0x00051700


	//   ....[95]....
        /*a130*/ 	.word	0x00051710


	//   ....[96]....
        /*a134*/ 	.word	0x00051750


	//   ....[97]....
        /*a138*/ 	.word	0x00051760


	//   ....[98]....
        /*a13c*/ 	.word	0x000517b0


	//   ....[99]....
        /*a140*/ 	.word	0x000517c0


	//   ....[100]....
        /*a144*/ 	.word	0x00051800


	//   ....[101]....
        /*a148*/ 	.word	0x00051810


	//   ....[102]....
        /*a14c*/ 	.word	0x00051850


	//   ....[103]....
        /*a150*/ 	.word	0x00051860


	//   ....[104]....
        /*a154*/ 	.word	0x00051870


	//   ....[105]....
        /*a158*/ 	.word	0x00051880


	//   ....[106]....
        /*a15c*/ 	.word	0x000518f0


	//   ....[107]....
        /*a160*/ 	.word	0x00051900


	//   ....[108]....
        /*a164*/ 	.word	0x00051930


	//   ....[109]....
        /*a168*/ 	.word	0x00051940


	//   ....[110]....
        /*a16c*/ 	.word	0x00051980


	//   ....[111]....
        /*a170*/ 	.word	0x00051990


	//   ....[112]....
        /*a174*/ 	.word	0x000519b0


	//   ....[113]....
        /*a178*/ 	.word	0x000519c0


	//   ....[114]....
        /*a17c*/ 	.word	0x00051a30


	//   ....[115]....
        /*a180*/ 	.word	0x00051a40


	//   ....[116]....
        /*a184*/ 	.word	0x00051a80


	//   ....[117]....
        /*a188*/ 	.word	0x00051a90


	//   ....[118]....
        /*a18c*/ 	.word	0x00051ac0


	//   ....[119]....
        /*a190*/ 	.word	0x00051ad0


	//   ....[120]....
        /*a194*/ 	.word	0x00051af0


	//   ....[121]....
        /*a198*/ 	.word	0x00051b00


	//   ....[122]....
        /*a19c*/ 	.word	0x00051b60


	//   ....[123]....
        /*a1a0*/ 	.word	0x00051b70


	//   ....[124]....
        /*a1a4*/ 	.word	0x00051bc0


	//   ....[125]....
        /*a1a8*/ 	.word	0x00051bd0


	//   ....[126]....
        /*a1ac*/ 	.word	0x00051c00


	//   ....[127]....
        /*a1b0*/ 	.word	0x00051c10


	//   ....[128]....
        /*a1b4*/ 	.word	0x00051c60


	//   ....[129]....
        /*a1b8*/ 	.word	0x00051c70


	//   ....[130]....
        /*a1bc*/ 	.word	0x00051cb0


	//   ....[131]....
        /*a1c0*/ 	.word	0x00051cc0


	//   ....[132]....
        /*a1c4*/ 	.word	0x00051d00


	//   ....[133]....
        /*a1c8*/ 	.word	0x00051d10


	//   ....[134]....
        /*a1cc*/ 	.word	0x00051d40


	//   ....[135]....
        /*a1d0*/ 	.word	0x00051d50


	//   ....[136]....
        /*a1d4*/ 	.word	0x00051da0


	//   ....[137]....
        /*a1d8*/ 	.word	0x00051db0


	//   ....[138]....
        /*a1dc*/ 	.word	0x00051dd0


	//   ....[139]....
        /*a1e0*/ 	.word	0x00051de0


	//   ....[140]....
        /*a1e4*/ 	.word	0x00051e40


	//   ....[141]....
        /*a1e8*/ 	.word	0x00051e50


	//   ....[142]....
        /*a1ec*/ 	.word	0x00051e90


	//   ....[143]....
        /*a1f0*/ 	.word	0x00051ea0


	//   ....[144]....
        /*a1f4*/ 	.word	0x00051ee0


	//   ....[145]....
        /*a1f8*/ 	.word	0x00051ef0


	//   ....[146]....
        /*a1fc*/ 	.word	0x00051f30


	//   ....[147]....
        /*a200*/ 	.word	0x00051f40


	//   ....[148]....
        /*a204*/ 	.word	0x00051f70


	//   ....[149]....
        /*a208*/ 	.word	0x00051f80


	//   ....[150]....
        /*a20c*/ 	.word	0x00051fd0


	//   ....[151]....
        /*a210*/ 	.word	0x00051fe0


	//   ....[152]....
        /*a214*/ 	.word	0x00052000


	//   ....[153]....
        /*a218*/ 	.word	0x00052010


	//   ....[154]....
        /*a21c*/ 	.word	0x00052060


	//   ....[155]....
        /*a220*/ 	.word	0x00052070


	//   ....[156]....
        /*a224*/ 	.word	0x000520e0


	//   ....[157]....
        /*a228*/ 	.word	0x000520f0


	//   ....[158]....
        /*a22c*/ 	.word	0x00052130


	//   ....[159]....
        /*a230*/ 	.word	0x00052140


	//   ....[160]....
        /*a234*/ 	.word	0x00052180


	//   ....[161]....
        /*a238*/ 	.word	0x00052190


	//   ....[162]....
        /*a23c*/ 	.word	0x000521c0


	//   ....[163]....
        /*a240*/ 	.word	0x000521d0


	//   ....[164]....
        /*a244*/ 	.word	0x00052210


	//   ....[165]....
        /*a248*/ 	.word	0x00052220


	//   ....[166]....
        /*a24c*/ 	.word	0x00052240


	//   ....[167]....
        /*a250*/ 	.word	0x00052260


	//   ....[168]....
        /*a254*/ 	.word	0x000522a0


	//   ....[169]....
        /*a258*/ 	.word	0x000522b0


	//   ....[170]....
        /*a25c*/ 	.word	0x000522f0


	//   ....[171]....
        /*a260*/ 	.word	0x00052300


	//   ....[172]....
        /*a264*/ 	.word	0x00052340


	//   ....[173]....
        /*a268*/ 	.word	0x00052350


	//   ....[174]....
        /*a26c*/ 	.word	0x00052390


	//   ....[175]....
        /*a270*/ 	.word	0x000523a0


	//   ....[176]....
        /*a274*/ 	.word	0x00052410


	//   ....[177]....
        /*a278*/ 	.word	0x00052430


	//   ....[178]....
        /*a27c*/ 	.word	0x00052440


	//   ....[179]....
        /*a280*/ 	.word	0x00052480


	//   ....[180]....
        /*a284*/ 	.word	0x000524a0


	//   ....[181]....
        /*a288*/ 	.word	0x000524b0


	//   ....[182]....
        /*a28c*/ 	.word	0x000524d0


	//   ....[183]....
        /*a290*/ 	.word	0x00052520


	//   ....[184]....
        /*a294*/ 	.word	0x00052530


	//   ....[185]....
        /*a298*/ 	.word	0x00052540


	//   ....[186]....
        /*a29c*/ 	.word	0x000525a0


	//   ....[187]....
        /*a2a0*/ 	.word	0x000525b0


	//   ....[188]....
        /*a2a4*/ 	.word	0x000525c0


	//   ....[189]....
        /*a2a8*/ 	.word	0x000525d0


	//   ....[190]....
        /*a2ac*/ 	.word	0x00052650


	//   ....[191]....
        /*a2b0*/ 	.word	0x00052660


	//   ....[192]....
        /*a2b4*/ 	.word	0x00052690


	//   ....[193]....
        /*a2b8*/ 	.word	0x000526e0


	//   ....[194]....
        /*a2bc*/ 	.word	0x000526f0


	//   ....[195]....
        /*a2c0*/ 	.word	0x00052730


	//   ....[196]....
        /*a2c4*/ 	.word	0x00052750


	//   ....[197]....
        /*a2c8*/ 	.word	0x00052760


	//   ....[198]....
        /*a2cc*/ 	.word	0x00052790


	//   ....[199]....
        /*a2d0*/ 	.word	0x000527a0


	//   ....[200]....
        /*a2d4*/ 	.word	0x000527b0


	//   ....[201]....
        /*a2d8*/ 	.word	0x000527c0


	//   ....[202]....
        /*a2dc*/ 	.word	0x00052820


	//   ....[203]....
        /*a2e0*/ 	.word	0x00052830


	//   ....[204]....
        /*a2e4*/ 	.word	0x00052840


	//   ....[205]....
        /*a2e8*/ 	.word	0x00052850


	//   ....[206]....
        /*a2ec*/ 	.word	0x00052880


	//   ....[207]....
        /*a2f0*/ 	.word	0x00052890


	//   ....[208]....
        /*a2f4*/ 	.word	0x00052920


	//   ....[209]....
        /*a2f8*/ 	.word	0x00052980


	//   ....[210]....
        /*a2fc*/ 	.word	0x00052990


	//   ....[211]....
        /*a300*/ 	.word	0x000529d0


	//   ....[212]....
        /*a304*/ 	.word	0x000529e0


	//   ....[213]....
        /*a308*/ 	.word	0x00052a40


	//   ....[214]....
        /*a30c*/ 	.word	0x00052a50


	//   ....[215]....
        /*a310*/ 	.word	0x00052ab0


	//   ....[216]....
        /*a314*/ 	.word	0x00052b00


	//   ....[217]....
        /*a318*/ 	.word	0x00052b10


	//   ....[218]....
        /*a31c*/ 	.word	0x00052b20


	//   ....[219]....
        /*a320*/ 	.word	0x00052b30


	//   ....[220]....
        /*a324*/ 	.word	0x00052b40


	//   ....[221]....
        /*a328*/ 	.word	0x00052b50


	//   ....[222]....
        /*a32c*/ 	.word	0x00052b90


	//   ....[223]....
        /*a330*/ 	.word	0x00052ba0


	//   ....[224]....
        /*a334*/ 	.word	0x00052bc0


	//   ....[225]....
        /*a338*/ 	.word	0x00052bd0


	//   ....[226]....
        /*a33c*/ 	.word	0x00052c30


	//   ....[227]....
        /*a340*/ 	.word	0x00052c40


	//   ....[228]....
        /*a344*/ 	.word	0x00052c60


	//   ....[229]....
        /*a348*/ 	.word	0x00052c80


	//   ....[230]....
        /*a34c*/ 	.word	0x00052ca0


	//   ....[231]....
        /*a350*/ 	.word	0x00052cb0


	//   ....[232]....
        /*a354*/ 	.word	0x00052cf0


	//   ....[233]....
        /*a358*/ 	.word	0x00052d00


	//   ....[234]....
        /*a35c*/ 	.word	0x00052d20


	//   ....[235]....
        /*a360*/ 	.word	0x00052d30


	//   ....[236]....
        /*a364*/ 	.word	0x00052d70


	//   ....[237]....
        /*a368*/ 	.word	0x00052d80


	//   ....[238]....
        /*a36c*/ 	.word	0x00052db0


	//   ....[239]....
        /*a370*/ 	.word	0x00052dc0


	//   ....[240]....
        /*a374*/ 	.word	0x00052e40


	//   ....[241]....
        /*a378*/ 	.word	0x00052e50


	//   ....[242]....
        /*a37c*/ 	.word	0x00052e70


	//   ....[243]....
        /*a380*/ 	.word	0x00052e80


	//   ....[244]....
        /*a384*/ 	.word	0x00052ea0


	//   ....[245]....
        /*a388*/ 	.word	0x00052eb0


	//   ....[246]....
        /*a38c*/ 	.word	0x00052ed0


	//   ....[247]....
        /*a390*/ 	.word	0x00052ee0


	//   ....[248]....
        /*a394*/ 	.word	0x00052f00


	//   ....[249]....
        /*a398*/ 	.word	0x00052f10


	//   ....[250]....
        /*a39c*/ 	.word	0x00052f30


	//   ....[251]....
        /*a3a0*/ 	.word	0x00052f40


	//   ....[252]....
        /*a3a4*/ 	.word	0x00052f60


	//   ....[253]....
        /*a3a8*/ 	.word	0x00052f70


	//   ....[254]....
        /*a3ac*/ 	.word	0x00052f90


	//   ....[255]....
        /*a3b0*/ 	.word	0x00052fa0


	//   ....[0]....
        /*a3b4*/ 	.word	0x00052fc0


	//   ....[1]....
        /*a3b8*/ 	.word	0x00052fd0


	//   ....[2]....
        /*a3bc*/ 	.word	0x00052ff0


	//   ....[3]....
        /*a3c0*/ 	.word	0x00053000


	//   ....[4]....
        /*a3c4*/ 	.word	0x00053020


	//   ....[5]....
        /*a3c8*/ 	.word	0x00053030


	//   ....[6]....
        /*a3cc*/ 	.word	0x00053050


	//   ....[7]....
        /*a3d0*/ 	.word	0x00053060


	//   ....[8]....
        /*a3d4*/ 	.word	0x00053090


	//   ....[9]....
        /*a3d8*/ 	.word	0x000530a0


	//----- nvinfo : EIATTR_EXIT_INSTR_OFFSETS
	.align		4
.L_1166:
        /*a3dc*/ 	.byte	0x04, 0x1c
        /*a3de*/ 	.short	(.L_1168 - .L_1167)


	//   ....[0]....
.L_1167:
        /*a3e0*/ 	.word	0x00099f70


	//   ....[1]....
        /*a3e4*/ 	.word	0x000a42f0


	//   ....[2]....
        /*a3e8*/ 	.word	0x000a4370


	//----- nvinfo : EIATTR_MAX_THREADS
	.align		4
.L_1168:
        /*a3ec*/ 	.byte	0x04, 0x05
        /*a3ee*/ 	.short	(.L_1170 - .L_1169)
.L_1169:
        /*a3f0*/ 	.word	0x00000080
        /*a3f4*/ 	.word	0x00000001
        /*a3f8*/ 	.word	0x00000001


	//----- nvinfo : EIATTR_CRS_STACK_SIZE
	.align		4
.L_1170:
        /*a3fc*/ 	.byte	0x04, 0x1e
        /*a3fe*/ 	.short	(.L_1172 - .L_1171)
.L_1171:
        /*a400*/ 	.word	0x00000000
.L_1172:


//--------------------- .nv.info._ZN17fastertransformer38beam_online_softmax_topk_stage2_kernelIfLi128ELi64EEEvPKfS2_PiPT_ii --------------------------
	.section	.nv.info._ZN17fastertransformer38beam_online_softmax_topk_stage2_kernelIfLi128ELi64EEEvPKfS2_PiPT_ii,"",@"SHT_CUDA_INFO"
	.sectionflags	@""
	.align	4


	//----- nvinfo : EIATTR_CUDA_API_VERSION
	.align		4
        /*0000*/ 	.byte	0x04, 0x37
        /*0002*/ 	.short	(.L_1174 - .L_1173)
.L_1173:
        /*0004*/ 	.word	0x00000082


	//----- nvinfo : EIATTR_SW2861232_WAR
	.align		4
.L_1174:
        /*0008*/ 	.byte	0x01, 0x35
	.zero		2


	//----- nvinfo : EIATTR_PARAM_CBANK
	.align		4
        /*000c*/ 	.byte	0x04, 0x0a
        /*000e*/ 	.short	(.L_1176 - .L_1175)
	.align		4
.L_1175:
        /*0010*/ 	.word	index@(.nv.constant0._ZN17fastertransformer38beam_online_softmax_topk_stage2_kernelIfLi128ELi64EEEvPKfS2_PiPT_ii)
        /*0014*/ 	.short	0x0160
        /*0016*/ 	.short	0x0028


	//----- nvinfo : EIATTR_CBANK_PARAM_SIZE
	.align		4
.L_1176:
        /*0018*/ 	.byte	0x03, 0x19
        /*001a*/ 	.short	0x0028


	//----- nvinfo : EIATTR_KPARAM_INFO
	.align		4
        /*001c*/ 	.byte	0x04, 0x17
        /*001e*/ 	.short	(.L_1178 - .L_1177)
.L_1177:
        /*0020*/ 	.word	0x00000000
        /*0024*/ 	.short	0x0005
        /*0026*/ 	.short	0x0024
        /*0028*/ 	.byte	0x00, 0xf0, 0x11, 0x00


	//----- nvinfo : EIATTR_KPARAM_INFO
	.align		4
.L_1178:
        /*002c*/ 	.byte	0x04, 0x17
        /*002e*/ 	.short	(.L_1180 - .L_1179)
.L_1179:
        /*0030*/ 	.word	0x00000000
        /*0034*/ 	.short	0x0004
        /*0036*/ 	.short	0x0020
        /*0038*/ 	.byte	0x00, 0xf0, 0x11, 0x00


	//----- nvinfo : EIATTR_KPARAM_INFO
	.align		4
.L_1180:
        /*003c*/ 	.byte	0x04, 0x17
        /*003e*/ 	.short	(.L_1182 - .L_1181)
.L_1181:
        /*0040*/ 	.word	0x00000000
        /*0044*/ 	.short	0x0003
        /*0046*/ 	.short	0x0018
        /*0048*/ 	.byte	0x00, 0xf0, 0x21, 0x00


	//----- nvinfo : EIATTR_KPARAM_INFO
	.align		4
.L_1182:
        /*004c*/ 	.byte	0x04, 0x17
        /*004e*/ 	.short	(.L_1184 - .L_1183)
.L_1183:
        /*0050*/ 	.word	0x00000000
        /*0054*/ 	.short	0x0002
        /*0056*/ 	.short	0x0010
        /*0058*/ 	.byte	0x00, 0xf0, 0x21, 0x00


	//----- nvinfo : EIATTR_KPARAM_INFO
	.align		4
.L_1184:
        /*005c*/ 	.byte	0x04, 0x17
        /*005e*/ 	.short	(.L_1186 - .L_1185)
.L_1185:
        /*0060*/ 	.word	0x00000000
        /*0064*/ 	.short	0x0001
        /*0066*/ 	.short	0x0008
        /*0068*/ 	.byte	0x00, 0xf0, 0x21, 0x00


	//----- nvinfo : EIATTR_KPARAM_INFO
	.align		4
.L_1186:
        /*006c*/ 	.byte	0x04, 0x17
        /*006e*/ 	.short	(.L_1188 - .L_1187)
.L_1187:
        /*0070*/ 	.word	0x00000000
        /*0074*/ 	.short	0x0000
        /*0076*/ 	.short	0x0000
        /*0078*/ 	.byte	0x00, 0xf0, 0x21, 0x00


	//----- nvinfo : EIATTR_MAXREG_COUNT
	.align		4
.L_1188:
        /*007c*/ 	.byte	0x03, 0x1b
        /*007e*/ 	.short	0x00ff


	//----- nvinfo : EIATTR_NUM_BARRIERS
	.align		4
        /*0080*/ 	.byte	0x02, 0x4c
        /*0082*/ 	.byte	0x01
	.zero		1


	//----- nvinfo : EIATTR_ANNOTATIONS
	.align		4
        /*0084*/ 	.byte	0x04, 0x55
        /*0086*/ 	.short	(.L_1190 - .L_1189)


	//   ....[0]....
.L_1189:
        /* <DEDUP_REMOVED lines=2919> */


	//----- nvinfo : EIATTR_MERCURY_ISA_VERSION
	.align		4
.L_1190:
        /*b6e0*/ 	.byte	0x03, 0x5f
        /*b6e2*/ 	.short	0x0000


	//----- nvinfo : EIATTR_COOP_GROUP_MASK_REGIDS
	.align		4
        /*b6e4*/ 	.byte	0x04, 0x29
        /*b6e6*/ 	.short	(.L_1192 - .L_1191)


	//   ....[0]....
.L_1191:
        /*b6e8*/ 	.word	0xffffffff


	//   ....[1]....
        /*b6ec*/ 	.word	0xffffffff


	//   ....[2]....
        /*b6f0*/ 	.word	0xffffffff


	//   ....[3]....
        /*b6f4*/ 	.word	0xffffffff


	//   ....[4]....
        /*b6f8*/ 	.word	0xffffffff


	//   ....[5]....
        /*b6fc*/ 	.word	0xffffffff


	//   ....[6]....
        /*b700*/ 	.word	0xffffffff


	//   ....[7]....
        /*b704*/ 	.word	0xffffffff


	//   ....[8]....
        /*b708*/ 	.word	0xffffffff


	//   ....[9]....
        /*b70c*/ 	.word	0xffffffff


	//   ....[10]....
        /*b710*/ 	.word	0xffffffff


	//   ....[11]....
        /*b714*/ 	.word	0xffffffff


	//   ....[12]....
        /*b718*/ 	.word	0xffffffff


	//   ....[13]....
        /*b71c*/ 	.word	0xffffffff


	//   ....[14]....
        /*b720*/ 	.word	0xffffffff


	//   ....[15]....
        /*b724*/ 	.word	0xffffffff


	//   ....[16]....
        /*b728*/ 	.word	0xffffffff


	//   ....[17]....
        /*b72c*/ 	.word	0xffffffff


	//   ....[18]....
        /*b730*/ 	.word	0xffffffff


	//   ....[19]....
        /*b734*/ 	.word	0xffffffff


	//   ....[20]....
        /*b738*/ 	.word	0xffffffff


	//   ....[21]....
        /*b73c*/ 	.word	0xffffffff


	//   ....[22]....
        /*b740*/ 	.word	0xffffffff


	//   ....[23]....
        /*b744*/ 	.word	0xffffffff


	//   ....[24]....
        /*b748*/ 	.word	0xffffffff


	//   ....[25]....
        /*b74c*/ 	.word	0xffffffff


	//   ....[26]....
        /*b750*/ 	.word	0xffffffff


	//   ....[27]....
        /*b754*/ 	.word	0xffffffff


	//   ....[28]....
        /*b758*/ 	.word	0xffffffff


	//   ....[29]....
        /*b75c*/ 	.word	0xffffffff


	//   ....[30]....
        /*b760*/ 	.word	0xffffffff


	//   ....[31]....
        /*b764*/ 	.word	0xffffffff


	//   ....[32]....
        /*b768*/ 	.word	0xffffffff


	//   ....[33]....
        /*b76c*/ 	.word	0xffffffff


	//   ....[34]....
        /*b770*/ 	.word	0xffffffff


	//   ....[35]....
        /*b774*/ 	.word	0xffffffff


	//   ....[36]....
        /*b778*/ 	.word	0xffffffff


	//   ....[37]....
        /*b77c*/ 	.word	0xffffffff


	//   ....[38]....
        /*b780*/ 	.word	0xffffffff


	//   ....[39]....
        /*b784*/ 	.word	0xffffffff


	//   ....[40]....
        /*b788*/ 	.word	0xffffffff


	//   ....[41]....
        /*b78c*/ 	.word	0xffffffff


	//   ....[42]....
        /*b790*/ 	.word	0xffffffff


	//   ....[43]....
        /*b794*/ 	.word	0xffffffff


	//   ....[44]....
        /*b798*/ 	.word	0xffffffff


	//   ....[45]....
        /*b79c*/ 	.word	0xffffffff


	//   ....[46]....
        /*b7a0*/ 	.word	0xffffffff


	//   ....[47]....
        /*b7a4*/ 	.word	0xffffffff


	//   ....[48]....
        /*b7a8*/ 	.word	0xffffffff


	//   ....[49]....
        /*b7ac*/ 	.word	0xffffffff


	//   ....[50]....
        /*b7b0*/ 	.word	0xffffffff


	//   ....[51]....
        /*b7b4*/ 	.word	0xffffffff


	//   ....[52]....
        /*b7b8*/ 	.word	0xffffffff


	//   ....[53]....
        /*b7bc*/ 	.word	0xffffffff


	//   ....[54]....
        /*b7c0*/ 	.word	0xffffffff


	//   ....[55]....
        /*b7c4*/ 	.word	0xffffffff


	//   ....[56]....
        /*b7c8*/ 	.word	0xffffffff


	//   ....[57]....
        /*b7cc*/ 	.word	0xffffffff


	//   ....[58]....
        /*b7d0*/ 	.word	0xffffffff


	//   ....[59]....
        /*b7d4*/ 	.word	0xffffffff


	//   ....[60]....
        /*b7d8*/ 	.word	0xffffffff


	//   ....[61]....
        /*b7dc*/ 	.word	0xffffffff


	//   ....[62]....
        /*b7e0*/ 	.word	0xffffffff


	//   ....[63]....
        /*b7e4*/ 	.word	0xffffffff


	//   ....[64]....
        /*b7e8*/ 	.word	0xffffffff


	//   ....[65]....
        /*b7ec*/ 	.word	0xffffffff


	//   ....[66]....
        /*b7f0*/ 	.word	0xffffffff


	//   ....[67]....
        /*b7f4*/ 	.word	0xffffffff


	//   ....[68]....
        /*b7f8*/ 	.word	0xffffffff


	//   ....[69]....
        /*b7fc*/ 	.word	0xffffffff


	//   ....[70]....
        /*b800*/ 	.word	0xffffffff


	//   ....[71]....
        /*b804*/ 	.word	0xffffffff


	//   ....[72]....
        /*b808*/ 	.word	0xffffffff


	//   ....[73]....
        /*b80c*/ 	.word	0xffffffff


	//   ....[74]....
        /*b810*/ 	.word	0xffffffff


	//   ....[75]....
        /*b814*/ 	.word	0xffffffff


	//   ....[76]....
        /*b818*/ 	.word	0xffffffff


	//   ....[77]....
        /*b81c*/ 	.word	0xffffffff


	//   ....[78]....
        /*b820*/ 	.word	0xffffffff


	//   ....[79]....
        /*b824*/ 	.word	0xffffffff


	//   ....[80]....
        /*b828*/ 	.word	0xffffffff


	//   ....[81]....
        /*b82c*/ 	.word	0xffffffff


	//   ....[82]....
        /*b830*/ 	.word	0xffffffff


	//   ....[83]....
        /*b834*/ 	.word	0xffffffff


	//   ....[84]....
        /*b838*/ 	.word	0xffffffff


	//   ....[85]....
        /*b83c*/ 	.word	0xffffffff


	//   ....[86]....
        /*b840*/ 	.word	0xffffffff


	//   ....[87]....
        /*b844*/ 	.word	0xffffffff


	//   ....[88]....
        /*b848*/ 	.word	0xffffffff


	//   ....[89]....
        /*b84c*/ 	.word	0xffffffff


	//   ....[90]....
        /*b850*/ 	.word	0xffffffff


	//   ....[91]....
        /*b854*/ 	.word	0xffffffff


	//   ....[92]....
        /*b858*/ 	.word	0xffffffff


	//   ....[93]....
        /*b85c*/ 	.word	0xffffffff


	//   ....[94]....
        /*b860*/ 	.word	0xffffffff


	//   ....[95]....
        /*b864*/ 	.word	0xffffffff


	//   ....[96]....
        /*b868*/ 	.word	0xffffffff


	//   ....[97]....
        /*b86c*/ 	.word	0xffffffff


	//   ....[98]....
        /*b870*/ 	.word	0xffffffff


	//   ....[99]....
        /*b874*/ 	.word	0xffffffff


	//   ....[100]....
        /*b878*/ 	.word	0xffffffff


	//   ....[101]....
        /*b87c*/ 	.word	0xffffffff


	//   ....[102]....
        /*b880*/ 	.word	0xffffffff


	//   ....[103]....
        /*b884*/ 	.word	0xffffffff


	//   ....[104]....
        /*b888*/ 	.word	0xffffffff


	//   ....[105]....
        /*b88c*/ 	.word	0xffffffff


	//   ....[106]....
        /*b890*/ 	.word	0xffffffff


	//   ....[107]....
        /*b894*/ 	.word	0xffffffff


	//   ....[108]....
        /*b898*/ 	.word	0xffffffff


	//   ....[109]....
        /*b89c*/ 	.word	0xffffffff


	//   ....[110]....
        /*b8a0*/ 	.word	0xffffffff


	//   ....[111]....
        /*b8a4*/ 	.word	0xffffffff


	//   ....[112]....
        /*b8a8*/ 	.word	0xffffffff


	//   ....[113]....
        /*b8ac*/ 	.word	0xffffffff


	//   ....[114]....
        /*b8b0*/ 	.word	0xffffffff


	//   ....[115]....
        /*b8b4*/ 	.word	0xffffffff


	//   ....[116]....
        /*b8b8*/ 	.word	0xffffffff


	//   ....[117]....
        /*b8bc*/ 	.word	0xffffffff


	//   ....[118]....
        /*b8c0*/ 	.word	0xffffffff


	//   ....[119]....
        /*b8c4*/ 	.word	0xffffffff


	//   ....[120]....
        /*b8c8*/ 	.word	0xffffffff


	//   ....[121]....
        /*b8cc*/ 	.word	0xffffffff


	//   ....[122]....
        /*b8d0*/ 	.word	0xffffffff


	//   ....[123]....
        /*b8d4*/ 	.word	0xffffffff


	//   ....[124]....
        /*b8d8*/ 	.word	0xffffffff


	//   ....[125]....
        /*b8dc*/ 	.word	0xffffffff


	//   ....[126]....
        /*b8e0*/ 	.word	0xffffffff


	//   ....[127]....
        /*b8e4*/ 	.word	0xffffffff


	//   ....[128]....
        /*b8e8*/ 	.word	0xffffffff


	//   ....[129]....
        /*b8ec*/ 	.word	0xffffffff


	//   ....[130]....
        /*b8f0*/ 	.word	0xffffffff


	//   ....[131]....
        /*b8f4*/ 	.word	0xffffffff


	//   ....[132]....
        /*b8f8*/ 	.word	0xffffffff


	//   ....[133]....
        /*b8fc*/ 	.word	0xffffffff


	//   ....[134]....
        /*b900*/ 	.word	0xffffffff


	//   ....[135]....
        /*b904*/ 	.word	0xffffffff


	//   ....[136]....
        /*b908*/ 	.word	0xffffffff


	//   ....[137]....
        /*b90c*/ 	.word	0xffffffff


	//   ....[138]....
        /*b910*/ 	.word	0xffffffff


	//   ....[139]....
        /*b914*/ 	.word	0xffffffff


	//   ....[140]....
        /*b918*/ 	.word	0xffffffff


	//   ....[141]....
        /*b91c*/ 	.word	0xffffffff


	//   ....[142]....
        /*b920*/ 	.word	0xffffffff


	//   ....[143]....
        /*b924*/ 	.word	0xffffffff


	//   ....[144]....
        /*b928*/ 	.word	0xffffffff


	//   ....[145]....
        /*b92c*/ 	.word	0xffffffff


	//   ....[146]....
        /*b930*/ 	.word	0xffffffff


	//   ....[147]....
        /*b934*/ 	.word	0xffffffff


	//   ....[148]....
        /*b938*/ 	.word	0xffffffff


	//   ....[149]....
        /*b93c*/ 	.word	0xffffffff


	//   ....[150]....
        /*b940*/ 	.word	0xffffffff


	//   ....[151]....
        /*b944*/ 	.word	0xffffffff


	//   ....[152]....
        /*b948*/ 	.word	0xffffffff


	//   ....[153]....
        /*b94c*/ 	.word	0xffffffff


	//   ....[154]....
        /*b950*/ 	.word	0xffffffff


	//   ....[155]....
        /*b954*/ 	.word	0xffffffff


	//   ....[156]....
        /*b958*/ 	.word	0xffffffff


	//   ....[157]....
        /*b95c*/ 	.word	0xffffffff


	//   ....[158]....
        /*b960*/ 	.word	0xffffffff


	//   ....[159]....
        /*b964*/ 	.word	0xffffffff


	//   ....[160]....
        /*b968*/ 	.word	0xffffffff


	//   ....[161]....
        /*b96c*/ 	.word	0xffffffff


	//   ....[162]....
        /*b970*/ 	.word	0xffffffff


	//   ....[163]....
        /*b974*/ 	.word	0xffffffff


	//   ....[164]....
        /*b978*/ 	.word	0xffffffff


	//   ....[165]....
        /*b97c*/ 	.word	0xffffffff


	//   ....[166]....
        /*b980*/ 	.word	0xffffffff


	//   ....[167]....
        /*b984*/ 	.word	0xffffffff


	//   ....[168]....
        /*b988*/ 	.word	0xffffffff


	//   ....[169]....
        /*b98c*/ 	.word	0xffffffff


	//   ....[170]....
        /*b990*/ 	.word	0xffffffff


	//   ....[171]....
        /*b994*/ 	.word	0xffffffff


	//   ....[172]....
        /*b998*/ 	.word	0xffffffff


	//   ....[173]....
        /*b99c*/ 	.word	0xffffffff


	//   ....[174]....
        /*b9a0*/ 	.word	0xffffffff


	//   ....[175]....
        /*b9a4*/ 	.word	0xffffffff


	//   ....[176]....
        /*b9a8*/ 	.word	0xffffffff


	//   ....[177]....
        /*b9ac*/ 	.word	0xffffffff


	//   ....[178]....
        /*b9b0*/ 	.word	0xffffffff


	//   ....[179]....
        /*b9b4*/ 	.word	0xffffffff


	//   ....[180]....
        /*b9b8*/ 	.word	0xffffffff


	//   ....[181]....
        /*b9bc*/ 	.word	0xffffffff


	//   ....[182]....
        /*b9c0*/ 	.word	0xffffffff


	//   ....[183]....
        /*b9c4*/ 	.word	0xffffffff


	//   ....[184]....
        /*b9c8*/ 	.word	0xffffffff


	//   ....[185]....
        /*b9cc*/ 	.word	0xffffffff


	//   ....[186]....
        /*b9d0*/ 	.word	0xffffffff


	//   ....[187]....
        /*b9d4*/ 	.word	0xffffffff


	//   ....[188]....
        /*b9d8*/ 	.word	0xffffffff


	//   ....[189]....
        /*b9dc*/ 	.word	0xffffffff


	//   ....[190]....
        /*b9e0*/ 	.word	0xffffffff


	//   ....[191]....
        /*b9e4*/ 	.word	0xffffffff


	//   ....[192]....
        /*b9e8*/ 	.word	0xffffffff


	//   ....[193]....
        /*b9ec*/ 	.word	0xffffffff


	//   ....[194]....
        /*b9f0*/ 	.word	0xffffffff


	//   ....[195]....
        /*b9f4*/ 	.word	0xffffffff


	//   ....[196]....
        /*b9f8*/ 	.word	0xffffffff


	//   ....[197]....
        /*b9fc*/ 	.word	0xffffffff


	//   ....[198]....
        /*ba00*/ 	.word	0xffffffff


	//   ....[199]....
        /*ba04*/ 	.word	0xffffffff


	//   ....[200]....
        /*ba08*/ 	.word	0xffffffff


	//   ....[201]....
        /*ba0c*/ 	.word	0xffffffff


	//   ....[202]....
        /*ba10*/ 	.word	0xffffffff


	//   ....[203]....
        /*ba14*/ 	.word	0xffffffff


	//   ....[204]....
        /*ba18*/ 	.word	0xffffffff


	//   ....[205]....
        /*ba1c*/ 	.word	0xffffffff


	//   ....[206]....
        /*ba20*/ 	.word	0xffffffff


	//   ....[207]....
        /*ba24*/ 	.word	0xffffffff


	//   ....[208]....
        /*ba28*/ 	.word	0xffffffff


	//   ....[209]....
        /*ba2c*/ 	.word	0xffffffff


	//   ....[210]....
        /*ba30*/ 	.word	0xffffffff


	//   ....[211]....
        /*ba34*/ 	.word	0xffffffff


	//   ....[212]....
        /*ba38*/ 	.word	0xffffffff


	//   ....[213]....
        /*ba3c*/ 	.word	0xffffffff


	//   ....[214]....
        /*ba40*/ 	.word	0xffffffff


	//   ....[215]....
        /*ba44*/ 	.word	0xffffffff


	//   ....[216]....
        /*ba48*/ 	.word	0xffffffff


	//   ....[217]....
        /*ba4c*/ 	.word	0xffffffff


	//   ....[218]....
        /*ba50*/ 	.word	0xffffffff


	//   ....[219]....
        /*ba54*/ 	.word	0xffffffff


	//   ....[220]....
        /*ba58*/ 	.word	0xffffffff


	//   ....[221]....
        /*ba5c*/ 	.word	0xffffffff


	//   ....[222]....
        /*ba60*/ 	.word	0xffffffff


	//   ....[223]....
        /*ba64*/ 	.word	0xffffffff


	//   ....[224]....
        /*ba68*/ 	.word	0xffffffff


	//   ....[225]....
        /*ba6c*/ 	.word	0xffffffff


	//   ....[226]....
        /*ba70*/ 	.word	0xffffffff


	//   ....[227]....
        /*ba74*/ 	.word	0xffffffff


	//   ....[228]....
        /*ba78*/ 	.word	0xffffffff


	//   ....[229]....
        /*ba7c*/ 	.word	0xffffffff


	//   ....[230]....
        /*ba80*/ 	.word	0xffffffff


	//   ....[231]....
        /*ba84*/ 	.word	0xffffffff


	//   ....[232]....
        /*ba88*/ 	.word	0xffffffff


	//   ....[233]....
        /*ba8c*/ 	.word	0xffffffff


	//   ....[234]....
        /*ba90*/ 	.word	0xffffffff


	//   ....[235]....
        /*ba94*/ 	.word	0xffffffff


	//   ....[236]....
        /*ba98*/ 	.word	0xffffffff


	//   ....[237]....
        /*ba9c*/ 	.word	0xffffffff


	//   ....[238]....
        /*baa0*/ 	.word	0xffffffff


	//   ....[239]....
        /*baa4*/ 	.word	0xffffffff


	//   ....[240]....
        /*baa8*/ 	.word	0xffffffff


	//   ....[241]....
        /*baac*/ 	.word	0xffffffff


	//   ....[242]....
        /*bab0*/ 	.word	0xffffffff


	//   ....[243]....
        /*bab4*/ 	.word	0xffffffff


	//   ....[244]....
        /*bab8*/ 	.word	0xffffffff


	//   ....[245]....
        /*babc*/ 	.word	0xffffffff


	//   ....[246]....
        /*bac0*/ 	.word	0xffffffff


	//   ....[247]....
        /*bac4*/ 	.word	0xffffffff


	//   ....[248]....
        /*bac8*/ 	.word	0xffffffff


	//   ....[249]....
        /*bacc*/ 	.word	0xffffffff


	//   ....[250]....
        /*bad0*/ 	.word	0xffffffff


	//   ....[251]....
        /*bad4*/ 	.word	0xffffffff


	//   ....[252]....
        /*bad8*/ 	.word	0xffffffff


	//   ....[253]....
        /*badc*/ 	.word	0xffffffff


	//   ....[254]....
        /*bae0*/ 	.word	0xffffffff


	//   ....[255]....
        /*bae4*/ 	.word	0xffffffff


	//   ....[0]....
        /*bae8*/ 	.word	0xffffffff


	//   ....[1]....
        /*baec*/ 	.word	0xffffffff


	//   ....[2]....
        /*baf0*/ 	.word	0xffffffff


	//   ....[3]....
        /*baf4*/ 	.word	0xffffffff


	//   ....[4]....
        /*baf8*/ 	.word	0xffffffff


	//   ....[5]....
        /*bafc*/ 	.word	0xffffffff


	//   ....[6]....
        /*bb00*/ 	.word	0xffffffff


	//   ....[7]....
        /*bb04*/ 	.word	0xffffffff


	//   ....[8]....
        /*bb08*/ 	.word	0xffffffff


	//   ....[9]....
        /*bb0c*/ 	.word	0xffffffff


	//   ....[10]....
        /*bb10*/ 	.word	0xffffffff


	//   ....[11]....
        /*bb14*/ 	.word	0xffffffff


	//   ....[12]....
        /*bb18*/ 	.word	0xffffffff


	//   ....[13]....
        /*bb1c*/ 	.word	0xffffffff


	//   ....[14]....
        /*bb20*/ 	.word	0xffffffff


	//   ....[15]....
        /*bb24*/ 	.word	0xffffffff


	//   ....[16]....
        /*bb28*/ 	.word	0xffffffff


	//   ....[17]....
        /*bb2c*/ 	.word	0xffffffff


	//   ....[18]....
        /*bb30*/ 	.word	0xffffffff


	//   ....[19]....
        /*bb34*/ 	.word	0xffffffff


	//   ....[20]....
        /*bb38*/ 	.word	0xffffffff


	//   ....[21]....
        /*bb3c*/ 	.word	0xffffffff


	//   ....[22]....
        /*bb40*/ 	.word	0xffffffff


	//   ....[23]....
        /*bb44*/ 	.word	0xffffffff


	//   ....[24]....
        /*bb48*/ 	.word	0xffffffff


	//   ....[25]....
        /*bb4c*/ 	.word	0xffffffff


	//   ....[26]....
        /*bb50*/ 	.word	0xffffffff


	//   ....[27]....
        /*bb54*/ 	.word	0xffffffff


	//   ....[28]....
        /*bb58*/ 	.word	0xffffffff


	//   ....[29]....
        /*bb5c*/ 	.word	0xffffffff


	//   ....[30]....
        /*bb60*/ 	.word	0xffffffff


	//   ....[31]....
        /*bb64*/ 	.word	0xffffffff


	//   ....[32]....
        /*bb68*/ 	.word	0xffffffff


	//   ....[33]....
        /*bb6c*/ 	.word	0xffffffff


	//   ....[34]....
        /*bb70*/ 	.word	0xffffffff


	//   ....[35]....
        /*bb74*/ 	.word	0xffffffff


	//   ....[36]....
        /*bb78*/ 	.word	0xffffffff


	//   ....[37]....
        /*bb7c*/ 	.word	0xffffffff


	//   ....[38]....
        /*bb80*/ 	.word	0xffffffff


	//   ....[39]....
        /*bb84*/ 	.word	0xffffffff


	//   ....[40]....
        /*bb88*/ 	.word	0xffffffff


	//   ....[41]....
        /*bb8c*/ 	.word	0xffffffff


	//   ....[42]....
        /*bb90*/ 	.word	0xffffffff


	//   ....[43]....
        /*bb94*/ 	.word	0xffffffff


	//   ....[44]....
        /*bb98*/ 	.word	0xffffffff


	//   ....[45]....
        /*bb9c*/ 	.word	0xffffffff


	//   ....[46]....
        /*bba0*/ 	.word	0xffffffff


	//   ....[47]....
        /*bba4*/ 	.word	0xffffffff


	//   ....[48]....
        /*bba8*/ 	.word	0xffffffff


	//   ....[49]....
        /*bbac*/ 	.word	0xffffffff


	//   ....[50]....
        /*bbb0*/ 	.word	0xffffffff


	//   ....[51]....
        /*bbb4*/ 	.word	0xffffffff


	//   ....[52]....
        /*bbb8*/ 	.word	0xffffffff


	//   ....[53]....
        /*bbbc*/ 	.word	0xffffffff


	//   ....[54]....
        /*bbc0*/ 	.word	0xffffffff


	//   ....[55]....
        /*bbc4*/ 	.word	0xffffffff


	//   ....[56]....
        /*bbc8*/ 	.word	0xffffffff


	//   ....[57]....
        /*bbcc*/ 	.word	0xffffffff


	//   ....[58]....
        /*bbd0*/ 	.word	0xffffffff


	//   ....[59]....
        /*bbd4*/ 	.word	0xffffffff


	//   ....[60]....
        /*bbd8*/ 	.word	0xffffffff


	//   ....[61]....
        /*bbdc*/ 	.word	0xffffffff


	//   ....[62]....
        /*bbe0*/ 	.word	0xffffffff


	//   ....[63]....
        /*bbe4*/ 	.word	0xffffffff


	//   ....[64]....
        /*bbe8*/ 	.word	0xffffffff


	//   ....[65]....
        /*bbec*/ 	.word	0xffffffff


	//   ....[66]....
        /*bbf0*/ 	.word	0xffffffff


	//   ....[67]....
        /*bbf4*/ 	.word	0xffffffff


	//   ....[68]....
        /*bbf8*/ 	.word	0xffffffff


	//   ....[69]....
        /*bbfc*/ 	.word	0xffffffff


	//   ....[70]....
        /*bc00*/ 	.word	0xffffffff


	//   ....[71]....
        /*bc04*/ 	.word	0xffffffff


	//   ....[72]....
        /*bc08*/ 	.word	0xffffffff


	//   ....[73]....
        /*bc0c*/ 	.word	0xffffffff


	//   ....[74]....
        /*bc10*/ 	.word	0xffffffff


	//   ....[75]....
        /*bc14*/ 	.word	0xffffffff


	//   ....[76]....
        /*bc18*/ 	.word	0xffffffff


	//   ....[77]....
        /*bc1c*/ 	.word	0xffffffff


	//   ....[78]....
        /*bc20*/ 	.word	0xffffffff


	//   ....[79]....
        /*bc24*/ 	.word	0xffffffff


	//   ....[80]....
        /*bc28*/ 	.word	0xffffffff


	//   ....[81]....
        /*bc2c*/ 	.word	0xffffffff


	//   ....[82]....
        /*bc30*/ 	.word	0xffffffff


	//   ....[83]....
        /*bc34*/ 	.word	0xffffffff


	//   ....[84]....
        /*bc38*/ 	.word	0xffffffff


	//   ....[85]....
        /*bc3c*/ 	.word	0xffffffff


	//   ....[86]....
        /*bc40*/ 	.word	0xffffffff


	//   ....[87]....
        /*bc44*/ 	.word	0xffffffff


	//   ....[88]....
        /*bc48*/ 	.word	0xffffffff


	//   ....[89]....
        /*bc4c*/ 	.word	0xffffffff


	//   ....[90]....
        /*bc50*/ 	.word	0xffffffff


	//   ....[91]....
        /*bc54*/ 	.word	0xffffffff


	//   ....[92]....
        /*bc58*/ 	.word	0xffffffff


	//   ....[93]....
        /*bc5c*/ 	.word	0xffffffff


	//   ....[94]....
        /*bc60*/ 	.word	0xffffffff


	//   ....[95]....
        /*bc64*/ 	.word	0xffffffff


	//   ....[96]....
        /*bc68*/ 	.word	0xffffffff


	//   ....[97]....
        /*bc6c*/ 	.word	0xffffffff


	//   ....[98]....
        /*bc70*/ 	.word	0xffffffff


	//   ....[99]....
        /*bc74*/ 	.word	0xffffffff


	//   ....[100]....
        /*bc78*/ 	.word	0xffffffff


	//   ....[101]....
        /*bc7c*/ 	.word	0xffffffff


	//   ....[102]....
        /*bc80*/ 	.word	0xffffffff


	//   ....[103]....
        /*bc84*/ 	.word	0xffffffff


	//   ....[104]....
        /*bc88*/ 	.word	0xffffffff


	//   ....[105]....
        /*bc8c*/ 	.word	0xffffffff


	//   ....[106]....
        /*bc90*/ 	.word	0xffffffff


	//   ....[107]....
        /*bc94*/ 	.word	0xffffffff


	//   ....[108]....
        /*bc98*/ 	.word	0xffffffff


	//   ....[109]....
        /*bc9c*/ 	.word	0xffffffff


	//   ....[110]....
        /*bca0*/ 	.word	0xffffffff


	//   ....[111]....
        /*bca4*/ 	.word	0xffffffff


	//   ....[112]....
        /*bca8*/ 	.word	0xffffffff


	//   ....[113]....
        /*bcac*/ 	.word	0xffffffff


	//   ....[114]....
        /*bcb0*/ 	.word	0xffffffff


	//   ....[115]....
        /*bcb4*/ 	.word	0xffffffff


	//   ....[116]....
        /*bcb8*/ 	.word	0xffffffff


	//   ....[117]....
        /*bcbc*/ 	.word	0xffffffff


	//   ....[118]....
        /*bcc0*/ 	.word	0xffffffff


	//   ....[119]....
        /*bcc4*/ 	.word	0xffffffff


	//   ....[120]....
        /*bcc8*/ 	.word	0xffffffff


	//   ....[121]....
        /*bccc*/ 	.word	0xffffffff


	//   ....[122]....
        /*bcd0*/ 	.word	0xffffffff


	//   ....[123]....
        /*bcd4*/ 	.word	0xffffffff


	//   ....[124]....
        /*bcd8*/ 	.word	0xffffffff


	//   ....[125]....
        /*bcdc*/ 	.word	0xffffffff


	//   ....[126]....
        /*bce0*/ 	.word	0xffffffff


	//   ....[127]....
        /*bce4*/ 	.word	0xffffffff


	//   ....[128]....
        /*bce8*/ 	.word	0xffffffff


	//   ....[129]....
        /*bcec*/ 	.word	0xffffffff


	//   ....[130]....
        /*bcf0*/ 	.word	0xffffffff


	//   ....[131]....
        /*bcf4*/ 	.word	0xffffffff


	//   ....[132]....
        /*bcf8*/ 	.word	0xffffffff


	//   ....[133]....
        /*bcfc*/ 	.word	0xffffffff


	//   ....[134]....
        /*bd00*/ 	.word	0xffffffff


	//   ....[135]....
        /*bd04*/ 	.word	0xffffffff


	//   ....[136]....
        /*bd08*/ 	.word	0xffffffff


	//   ....[137]....
        /*bd0c*/ 	.word	0xffffffff


	//   ....[138]....
        /*bd10*/ 	.word	0xffffffff


	//   ....[139]....
        /*bd14*/ 	.word	0xffffffff


	//   ....[140]....
        /*bd18*/ 	.word	0xffffffff


	//   ....[141]....
        /*bd1c*/ 	.word	0xffffffff


	//   ....[142]....
        /*bd20*/ 	.word	0xffffffff


	//   ....[143]....
        /*bd24*/ 	.word	0xffffffff


	//   ....[144]....
        /*bd28*/ 	.word	0xffffffff


	//   ....[145]....
        /*bd2c*/ 	.word	0xffffffff


	//   ....[146]....
        /*bd30*/ 	.word	0xffffffff


	//   ....[147]....
        /*bd34*/ 	.word	0xffffffff


	//   ....[148]....
        /*bd38*/ 	.word	0xffffffff


	//   ....[149]....
        /*bd3c*/ 	.word	0xffffffff


	//   ....[150]....
        /*bd40*/ 	.word	0xffffffff


	//   ....[151]....
        /*bd44*/ 	.word	0xffffffff


	//   ....[152]....
        /*bd48*/ 	.word	0xffffffff


	//   ....[153]....
        /*bd4c*/ 	.word	0xffffffff


	//   ....[154]....
        /*bd50*/ 	.word	0xffffffff


	//   ....[155]....
        /*bd54*/ 	.word	0xffffffff


	//   ....[156]....
        /*bd58*/ 	.word	0xffffffff


	//   ....[157]....
        /*bd5c*/ 	.word	0xffffffff


	//   ....[158]....
        /*bd60*/ 	.word	0xffffffff


	//   ....[159]....
        /*bd64*/ 	.word	0xffffffff


	//   ....[160]....
        /*bd68*/ 	.word	0xffffffff


	//   ....[161]....
        /*bd6c*/ 	.word	0xffffffff


	//   ....[162]....
        /*bd70*/ 	.word	0xffffffff


	//   ....[163]....
        /*bd74*/ 	.word	0xffffffff


	//   ....[164]....
        /*bd78*/ 	.word	0xffffffff


	//   ....[165]....
        /*bd7c*/ 	.word	0xffffffff


	//   ....[166]....
        /*bd80*/ 	.word	0xffffffff


	//   ....[167]....
        /*bd84*/ 	.word	0xffffffff


	//   ....[168]....
        /*bd88*/ 	.word	0xffffffff


	//   ....[169]....
        /*bd8c*/ 	.word	0xffffffff


	//   ....[170]....
        /*bd90*/ 	.word	0xffffffff


	//   ....[171]....
        /*bd94*/ 	.word	0xffffffff


	//   ....[172]....
        /*bd98*/ 	.word	0xffffffff


	//   ....[173]....
        /*bd9c*/ 	.word	0xffffffff


	//   ....[174]....
        /*bda0*/ 	.word	0xffffffff


	//   ....[175]....
        /*bda4*/ 	.word	0xffffffff


	//   ....[176]....
        /*bda8*/ 	.word	0xffffffff


	//   ....[177]....
        /*bdac*/ 	.word	0xffffffff


	//   ....[178]....
        /*bdb0*/ 	.word	0xffffffff


	//   ....[179]....
        /*bdb4*/ 	.word	0xffffffff


	//   ....[180]....
        /*bdb8*/ 	.word	0xffffffff


	//   ....[181]....
        /*bdbc*/ 	.word	0xffffffff


	//   ....[182]....
        /*bdc0*/ 	.word	0xffffffff


	//   ....[183]....
        /*bdc4*/ 	.word	0xffffffff


	//   ....[184]....
        /*bdc8*/ 	.word	0xffffffff


	//   ....[185]....
        /*bdcc*/ 	.word	0xffffffff


	//   ....[186]....
        /*bdd0*/ 	.word	0xffffffff


	//   ....[187]....
        /*bdd4*/ 	.word	0xffffffff


	//   ....[188]....
        /*bdd8*/ 	.word	0xffffffff


	//   ....[189]....
        /*bddc*/ 	.word	0xffffffff


	//   ....[190]....
        /*bde0*/ 	.word	0xffffffff


	//   ....[191]....
        /*bde4*/ 	.word	0xffffffff


	//   ....[192]....
        /*bde8*/ 	.word	0xffffffff


	//   ....[193]....
        /*bdec*/ 	.word	0xffffffff


	//   ....[194]....
        /*bdf0*/ 	.word	0xffffffff


	//   ....[195]....
        /*bdf4*/ 	.word	0xffffffff


	//   ....[196]....
        /*bdf8*/ 	.word	0xffffffff


	//   ....[197]....
        /*bdfc*/ 	.word	0xffffffff


	//   ....[198]....
        /*be00*/ 	.word	0xffffffff


	//   ....[199]....
        /*be04*/ 	.word	0xffffffff


	//   ....[200]....
        /*be08*/ 	.word	0xffffffff


	//   ....[201]....
        /*be0c*/ 	.word	0xffffffff


	//   ....[202]....
        /*be10*/ 	.word	0xffffffff


	//   ....[203]....
        /*be14*/ 	.word	0xffffffff


	//   ....[204]....
        /*be18*/ 	.word	0xffffffff


	//   ....[205]....
        /*be1c*/ 	.word	0xffffffff


	//   ....[206]....
        /*be20*/ 	.word	0xffffffff


	//   ....[207]....
        /*be24*/ 	.word	0xffffffff


	//   ....[208]....
        /*be28*/ 	.word	0xffffffff


	//   ....[209]....
        /*be2c*/ 	.word	0xffffffff


	//   ....[210]....
        /*be30*/ 	.word	0xffffffff


	//   ....[211]....
        /*be34*/ 	.word	0xffffffff


	//   ....[212]....
        /*be38*/ 	.word	0xffffffff


	//   ....[213]....
        /*be3c*/ 	.word	0xffffffff


	//   ....[214]....
        /*be40*/ 	.word	0xffffffff


	//   ....[215]....
        /*be44*/ 	.word	0xffffffff


	//   ....[216]....
        /*be48*/ 	.word	0xffffffff


	//   ....[217]....
        /*be4c*/ 	.word	0xffffffff


	//   ....[218]....
        /*be50*/ 	.word	0xffffffff


	//   ....[219]....
        /*be54*/ 	.word	0xffffffff


	//   ....[220]....
        /*be58*/ 	.word	0xffffffff


	//   ....[221]....
        /*be5c*/ 	.word	0xffffffff


	//   ....[222]....
        /*be60*/ 	.word	0xffffffff


	//   ....[223]....
        /*be64*/ 	.word	0xffffffff


	//   ....[224]....
        /*be68*/ 	.word	0xffffffff


	//   ....[225]....
        /*be6c*/ 	.word	0xffffffff


	//   ....[226]....
        /*be70*/ 	.word	0xffffffff


	//   ....[227]....
        /*be74*/ 	.word	0xffffffff


	//   ....[228]....
        /*be78*/ 	.word	0xffffffff


	//   ....[229]....
        /*be7c*/ 	.word	0xffffffff


	//   ....[230]....
        /*be80*/ 	.word	0xffffffff


	//   ....[231]....
        /*be84*/ 	.word	0xffffffff


	//   ....[232]....
        /*be88*/ 	.word	0xffffffff


	//   ....[233]....
        /*be8c*/ 	.word	0xffffffff


	//   ....[234]....
        /*be90*/ 	.word	0xffffffff


	//   ....[235]....
        /*be94*/ 	.word	0xffffffff


	//   ....[236]....
        /*be98*/ 	.word	0xffffffff


	//   ....[237]....
        /*be9c*/ 	.word	0xffffffff


	//   ....[238]....
        /*bea0*/ 	.word	0xffffffff


	//   ....[239]....
        /*bea4*/ 	.word	0xffffffff


	//   ....[240]....
        /*bea8*/ 	.word	0xffffffff


	//   ....[241]....
        /*beac*/ 	.word	0xffffffff


	//   ....[242]....
        /*beb0*/ 	.word	0xffffffff


	//   ....[243]....
        /*beb4*/ 	.word	0xffffffff


	//   ....[244]....
        /*beb8*/ 	.word	0xffffffff


	//   ....[245]....
        /*bebc*/ 	.word	0xffffffff


	//   ....[246]....
        /*bec0*/ 	.word	0xffffffff


	//   ....[247]....
        /*bec4*/ 	.word	0xffffffff


	//   ....[248]....
        /*bec8*/ 	.word	0xffffffff


	//   ....[249]....
        /*becc*/ 	.word	0xffffffff


	//   ....[250]....
        /*bed0*/ 	.word	0xffffffff


	//   ....[251]....
        /*bed4*/ 	.word	0xffffffff


	//   ....[252]....
        /*bed8*/ 	.word	0xffffffff


	//   ....[253]....
        /*bedc*/ 	.word	0xffffffff


	//   ....[254]....
        /*bee0*/ 	.word	0xffffffff


	//   ....[255]....
        /*bee4*/ 	.word	0xffffffff


	//   ....[0]....
        /*bee8*/ 	.word	0xffffffff


	//   ....[1]....
        /*beec*/ 	.word	0xffffffff


	//   ....[2]....
        /*bef0*/ 	.word	0xffffffff


	//   ....[3]....
        /*bef4*/ 	.word	0xffffffff


	//   ....[4]....
        /*bef8*/ 	.word	0xffffffff


	//   ....[5]....
        /*befc*/ 	.word	0xffffffff


	//   ....[6]....
        /*bf00*/ 	.word	0xffffffff


	//   ....[7]....
        /*bf04*/ 	.word	0xffffffff


	//   ....[8]....
        /*bf08*/ 	.word	0xffffffff


	//   ....[9]....
        /*bf0c*/ 	.word	0xffffffff


	//   ....[10]....
        /*bf10*/ 	.word	0xffffffff


	//   ....[11]....
        /*bf14*/ 	.word	0xffffffff


	//   ....[12]....
        /*bf18*/ 	.word	0xffffffff


	//   ....[13]....
        /*bf1c*/ 	.word	0xffffffff


	//   ....[14]....
        /*bf20*/ 	.word	0xffffffff


	//   ....[15]....
        /*bf24*/ 	.word	0xffffffff


	//   ....[16]....
        /*bf28*/ 	.word	0xffffffff


	//   ....[17]....
        /*bf2c*/ 	.word	0xffffffff


	//   ....[18]....
        /*bf30*/ 	.word	0xffffffff


	//   ....[19]....
        /*bf34*/ 	.word	0xffffffff


	//   ....[20]....
        /*bf38*/ 	.word	0xffffffff


	//   ....[21]....
        /*bf3c*/ 	.word	0xffffffff


	//   ....[22]....
        /*bf40*/ 	.word	0xffffffff


	//   ....[23]....
        /*bf44*/ 	.word	0xffffffff


	//   ....[24]....
        /*bf48*/ 	.word	0xffffffff


	//   ....[25]....
        /*bf4c*/ 	.word	0xffffffff


	//   ....[26]....
        /*bf50*/ 	.word	0xffffffff


	//   ....[27]....
        /*bf54*/ 	.word	0xffffffff


	//   ....[28]....
        /*bf58*/ 	.word	0xffffffff


	//   ....[29]....
        /*bf5c*/ 	.word	0xffffffff


	//   ....[30]....
        /*bf60*/ 	.word	0xffffffff


	//   ....[31]....
        /*bf64*/ 	.word	0xffffffff


	//   ....[32]....
        /*bf68*/ 	.word	0xffffffff


	//   ....[33]....
        /*bf6c*/ 	.word	0xffffffff


	//   ....[34]....
        /*bf70*/ 	.word	0xffffffff


	//   ....[35]....
        /*bf74*/ 	.word	0xffffffff


	//   ....[36]....
        /*bf78*/ 	.word	0xffffffff


	//   ....[37]....
        /*bf7c*/ 	.word	0xffffffff


	//   ....[38]....
        /*bf80*/ 	.word	0xffffffff


	//   ....[39]....
        /*bf84*/ 	.word	0xffffffff


	//   ....[40]....
        /*bf88*/ 	.word	0xffffffff


	//   ....[41]....
        /*bf8c*/ 	.word	0xffffffff


	//   ....[42]....
        /*bf90*/ 	.word	0xffffffff


	//   ....[43]....
        /*bf94*/ 	.word	0xffffffff


	//   ....[44]....
        /*bf98*/ 	.word	0xffffffff


	//   ....[45]....
        /*bf9c*/ 	.word	0xffffffff


	//   ....[46]....
        /*bfa0*/ 	.word	0xffffffff


	//   ....[47]....
        /*bfa4*/ 	.word	0xffffffff


	//   ....[48]....
        /*bfa8*/ 	.word	0xffffffff


	//   ....[49]....
        /*bfac*/ 	.word	0xffffffff


	//   ....[50]....
        /*bfb0*/ 	.word	0xffffffff


	//   ....[51]....
        /*bfb4*/ 	.word	0xffffffff


	//   ....[52]....
        /*bfb8*/ 	.word	0xffffffff


	//   ....[53]....
        /*bfbc*/ 	.word	0xffffffff


	//   ....[54]....
        /*bfc0*/ 	.word	0xffffffff


	//   ....[55]....
        /*bfc4*/ 	.word	0xffffffff


	//   ....[56]....
        /*bfc8*/ 	.word	0xffffffff


	//   ....[57]....
        /*bfcc*/ 	.word	0xffffffff


	//   ....[58]....
        /*bfd0*/ 	.word	0xffffffff


	//   ....[59]....
        /*bfd4*/ 	.word	0xffffffff


	//   ....[60]....
        /*bfd8*/ 	.word	0xffffffff


	//   ....[61]....
        /*bfdc*/ 	.word	0xffffffff


	//   ....[62]....
        /*bfe0*/ 	.word	0xffffffff


	//   ....[63]....
        /*bfe4*/ 	.word	0xffffffff


	//   ....[64]....
        /*bfe8*/ 	.word	0xffffffff


	//   ....[65]....
        /*bfec*/ 	.word	0xffffffff


	//   ....[66]....
        /*bff0*/ 	.word	0xffffffff


	//   ....[67]....
        /*bff4*/ 	.word	0xffffffff


	//   ....[68]....
        /*bff8*/ 	.word	0xffffffff


	//   ....[69]....
        /*bffc*/ 	.word	0xffffffff


	//   ....[70]....
        /*c000*/ 	.word	0xffffffff


	//   ....[71]....
        /*c004*/ 	.word	0xffffffff


	//   ....[72]....
        /*c008*/ 	.word	0xffffffff


	//   ....[73]....
        /*c00c*/ 	.word	0xffffffff


	//   ....[74]....
        /*c010*/ 	.word	0xffffffff


	//   ....[75]....
        /*c014*/ 	.word	0xffffffff


	//   ....[76]....
        /*c018*/ 	.word	0xffffffff


	//   ....[77]....
        /*c01c*/ 	.word	0xffffffff


	//   ....[78]....
        /*c020*/ 	.word	0xffffffff


	//   ....[79]....
        /*c024*/ 	.word	0xffffffff


	//   ....[80]....
        /*c028*/ 	.word	0xffffffff


	//   ....[81]....
        /*c02c*/ 	.word	0xffffffff


	//   ....[82]....
        /*c030*/ 	.word	0xffffffff


	//   ....[83]....
        /*c034*/ 	.word	0xffffffff


	//   ....[84]....
        /*c038*/ 	.word	0xffffffff


	//   ....[85]....
        /*c03c*/ 	.word	0xffffffff


	//   ....[86]....
        /*c040*/ 	.word	0xffffffff


	//   ....[87]....
        /*c044*/ 	.word	0xffffffff


	//   ....[88]....
        /*c048*/ 	.word	0xffffffff


	//   ....[89]....
        /*c04c*/ 	.word	0xffffffff


	//   ....[90]....
        /*c050*/ 	.word	0xffffffff


	//   ....[91]....
        /*c054*/ 	.word	0xffffffff


	//   ....[92]....
        /*c058*/ 	.word	0xffffffff


	//   ....[93]....
        /*c05c*/ 	.word	0xffffffff


	//   ....[94]....
        /*c060*/ 	.word	0xffffffff


	//   ....[95]....
        /*c064*/ 	.word	0xffffffff


	//   ....[96]....
        /*c068*/ 	.word	0xffffffff


	//   ....[97]....
        /*c06c*/ 	.word	0xffffffff


	//   ....[98]....
        /*c070*/ 	.word	0xffffffff


	//   ....[99]....
        /*c074*/ 	.word	0xffffffff


	//   ....[100]....
        /*c078*/ 	.word	0xffffffff


	//   ....[101]....
        /*c07c*/ 	.word	0xffffffff


	//   ....[102]....
        /*c080*/ 	.word	0xffffffff


	//   ....[103]....
        /*c084*/ 	.word	0xffffffff


	//   ....[104]....
        /*c088*/ 	.word	0xffffffff


	//   ....[105]....
        /*c08c*/ 	.word	0xffffffff


	//   ....[106]....
        /*c090*/ 	.word	0xffffffff


	//   ....[107]....
        /*c094*/ 	.word	0xffffffff


	//   ....[108]....
        /*c098*/ 	.word	0xffffffff


	//   ....[109]....
        /*c09c*/ 	.word	0xffffffff


	//   ....[110]....
        /*c0a0*/ 	.word	0xffffffff


	//   ....[111]....
        /*c0a4*/ 	.word	0xffffffff


	//   ....[112]....
        /*c0a8*/ 	.word	0xffffffff


	//   ....[113]....
        /*c0ac*/ 	.word	0xffffffff


	//   ....[114]....
        /*c0b0*/ 	.word	0xffffffff


	//   ....[115]....
        /*c0b4*/ 	.word	0xffffffff


	//   ....[116]....
        /*c0b8*/ 	.word	0xffffffff


	//   ....[117]....
        /*c0bc*/ 	.word	0xffffffff


	//   ....[118]....
        /*c0c0*/ 	.word	0xffffffff


	//   ....[119]....
        /*c0c4*/ 	.word	0xffffffff


	//   ....[120]....
        /*c0c8*/ 	.word	0xffffffff


	//   ....[121]....
        /*c0cc*/ 	.word	0xffffffff


	//   ....[122]....
        /*c0d0*/ 	.word	0xffffffff


	//   ....[123]....
        /*c0d4*/ 	.word	0xffffffff


	//   ....[124]....
        /*c0d8*/ 	.word	0xffffffff


	//   ....[125]....
        /*c0dc*/ 	.word	0xffffffff


	//   ....[126]....
        /*c0e0*/ 	.word	0xffffffff


	//   ....[127]....
        /*c0e4*/ 	.word	0xffffffff


	//   ....[128]....
        /*c0e8*/ 	.word	0xffffffff


	//   ....[129]....
        /*c0ec*/ 	.word	0xffffffff


	//   ....[130]....
        /*c0f0*/ 	.word	0xffffffff


	//   ....[131]....
        /*c0f4*/ 	.word	0xffffffff


	//   ....[132]....
        /*c0f8*/ 	.word	0xffffffff


	//   ....[133]....
        /*c0fc*/ 	.word	0xffffffff


	//   ....[134]....
        /*c100*/ 	.word	0xffffffff


	//   ....[135]....
        /*c104*/ 	.word	0xffffffff


	//   ....[136]....
        /*c108*/ 	.word	0xffffffff


	//   ....[137]....
        /*c10c*/ 	.word	0xffffffff


	//   ....[138]....
        /*c110*/ 	.word	0xffffffff


	//   ....[139]....
        /*c114*/ 	.word	0xffffffff


	//   ....[140]....
        /*c118*/ 	.word	0xffffffff


	//   ....[141]....
        /*c11c*/ 	.word	0xffffffff


	//   ....[142]....
        /*c120*/ 	.word	0xffffffff


	//   ....[143]....
        /*c124*/ 	.word	0xffffffff


	//   ....[144]....
        /*c128*/ 	.word	0xffffffff


	//   ....[145]....
        /*c12c*/ 	.word	0xffffffff


	//   ....[146]....
        /*c130*/ 	.word	0xffffffff


	//   ....[147]....
        /*c134*/ 	.word	0xffffffff


	//   ....[148]....
        /*c138*/ 	.word	0xffffffff


	//   ....[149]....
        /*c13c*/ 	.word	0xffffffff


	//   ....[150]....
        /*c140*/ 	.word	0xffffffff


	//   ....[151]....
        /*c144*/ 	.word	0xffffffff


	//   ....[152]....
        /*c148*/ 	.word	0xffffffff


	//   ....[153]....
        /*c14c*/ 	.word	0xffffffff


	//   ....[154]....
        /*c150*/ 	.word	0xffffffff


	//   ....[155]....
        /*c154*/ 	.word	0xffffffff


	//   ....[156]....
        /*c158*/ 	.word	0xffffffff


	//   ....[157]....
        /*c15c*/ 	.word	0xffffffff


	//   ....[158]....
        /*c160*/ 	.word	0xffffffff


	//   ....[159]....
        /*c164*/ 	.word	0xffffffff


	//   ....[160]....
        /*c168*/ 	.word	0xffffffff


	//   ....[161]....
        /*c16c*/ 	.word	0xffffffff


	//   ....[162]....
        /*c170*/ 	.word	0xffffffff


	//   ....[163]....
        /*c174*/ 	.word	0xffffffff


	//   ....[164]....
        /*c178*/ 	.word	0xffffffff


	//   ....[165]....
        /*c17c*/ 	.word	0xffffffff


	//   ....[166]....
        /*c180*/ 	.word	0xffffffff


	//   ....[167]....
        /*c184*/ 	.word	0xffffffff


	//   ....[168]....
        /*c188*/ 	.word	0xffffffff


	//   ....[169]....
        /*c18c*/ 	.word	0xffffffff


	//   ....[170]....
        /*c190*/ 	.word	0xffffffff


	//   ....[171]....
        /*c194*/ 	.word	0xffffffff


	//   ....[172]....
        /*c198*/ 	.word	0xffffffff


	//   ....[173]....
        /*c19c*/ 	.word	0xffffffff


	//   ....[174]....
        /*c1a0*/ 	.word	0xffffffff


	//   ....[175]....
        /*c1a4*/ 	.word	0xffffffff


	//   ....[176]....
        /*c1a8*/ 	.word	0xffffffff


	//   ....[177]....
        /*c1ac*/ 	.word	0xffffffff


	//   ....[178]....
        /*c1b0*/ 	.word	0xffffffff


	//   ....[179]....
        /*c1b4*/ 	.word	0xffffffff


	//   ....[180]....
        /*c1b8*/ 	.word	0xffffffff


	//   ....[181]....
        /*c1bc*/ 	.word	0xffffffff


	//   ....[182]....
        /*c1c0*/ 	.word	0xffffffff


	//   ....[183]....
        /*c1c4*/ 	.word	0xffffffff


	//   ....[184]....
        /*c1c8*/ 	.word	0xffffffff


	//   ....[185]....
        /*c1cc*/ 	.word	0xffffffff


	//   ....[186]....
        /*c1d0*/ 	.word	0xffffffff


	//   ....[187]....
        /*c1d4*/ 	.word	0xffffffff


	//   ....[188]....
        /*c1d8*/ 	.word	0xffffffff


	//   ....[189]....
        /*c1dc*/ 	.word	0xffffffff


	//   ....[190]....
        /*c1e0*/ 	.word	0xffffffff


	//   ....[191]....
        /*c1e4*/ 	.word	0xffffffff


	//   ....[192]....
        /*c1e8*/ 	.word	0xffffffff


	//   ....[193]....
        /*c1ec*/ 	.word	0xffffffff


	//   ....[194]....
        /*c1f0*/ 	.word	0xffffffff


	//   ....[195]....
        /*c1f4*/ 	.word	0xffffffff


	//   ....[196]....
        /*c1f8*/ 	.word	0xffffffff


	//   ....[197]....
        /*c1fc*/ 	.word	0xffffffff


	//   ....[198]....
        /*c200*/ 	.word	0xffffffff


	//   ....[199]....
        /*c204*/ 	.word	0xffffffff


	//   ....[200]....
        /*c208*/ 	.word	0xffffffff


	//   ....[201]....
        /*c20c*/ 	.word	0xffffffff


	//   ....[202]....
        /*c210*/ 	.word	0xffffffff


	//   ....[203]....
        /*c214*/ 	.word	0xffffffff


	//   ....[204]....
        /*c218*/ 	.word	0xffffffff


	//   ....[205]....
        /*c21c*/ 	.word	0xffffffff


	//   ....[206]....
        /*c220*/ 	.word	0xffffffff


	//   ....[207]....
        /*c224*/ 	.word	0xffffffff


	//   ....[208]....
        /*c228*/ 	.word	0xffffffff


	//   ....[209]....
        /*c22c*/ 	.word	0xffffffff


	//   ....[210]....
        /*c230*/ 	.word	0xffffffff


	//   ....[211]....
        /*c234*/ 	.word	0xffffffff


	//   ....[212]....
        /*c238*/ 	.word	0xffffffff


	//   ....[213]....
        /*c23c*/ 	.word	0xffffffff


	//   ....[214]....
        /*c240*/ 	.word	0xffffffff


	//   ....[215]....
        /*c244*/ 	.word	0xffffffff


	//   ....[216]....
        /*c248*/ 	.word	0xffffffff


	//   ....[217]....
        /*c24c*/ 	.word	0xffffffff


	//   ....[218]....
        /*c250*/ 	.word	0xffffffff


	//   ....[219]....
        /*c254*/ 	.word	0xffffffff


	//   ....[220]....
        /*c258*/ 	.word	0xffffffff


	//   ....[221]....
        /*c25c*/ 	.word	0xffffffff


	//   ....[222]....
        /*c260*/ 	.word	0xffffffff


	//   ....[223]....
        /*c264*/ 	.word	0xffffffff


	//   ....[224]....
        /*c268*/ 	.word	0xffffffff


	//   ....[225]....
        /*c26c*/ 	.word	0xffffffff


	//   ....[226]....
        /*c270*/ 	.word	0xffffffff


	//   ....[227]....
        /*c274*/ 	.word	0xffffffff


	//   ....[228]....
        /*c278*/ 	.word	0xffffffff


	//   ....[229]....
        /*c27c*/ 	.word	0xffffffff


	//   ....[230]....
        /*c280*/ 	.word	0xffffffff


	//   ....[231]....
        /*c284*/ 	.word	0xffffffff


	//   ....[232]....
        /*c288*/ 	.word	0xffffffff


	//   ....[233]....
        /*c28c*/ 	.word	0xffffffff


	//   ....[234]....
        /*c290*/ 	.word	0xffffffff


	//   ....[235]....
        /*c294*/ 	.word	0xffffffff


	//   ....[236]....
        /*c298*/ 	.word	0xffffffff


	//   ....[237]....
        /*c29c*/ 	.word	0xffffffff


	//   ....[238]....
        /*c2a0*/ 	.word	0xffffffff


	//   ....[239]....
        /*c2a4*/ 	.word	0xffffffff


	//   ....[240]....
        /*c2a8*/ 	.word	0xffffffff


	//   ....[241]....
        /*c2ac*/ 	.word	0xffffffff


	//   ....[242]....
        /*c2b0*/ 	.word	0xffffffff


	//   ....[243]....
        /*c2b4*/ 	.word	0xffffffff


	//   ....[244]....
        /*c2b8*/ 	.word	0xffffffff


	//   ....[245]....
        /*c2bc*/ 	.word	0xffffffff


	//   ....[246]....
        /*c2c0*/ 	.word	0xffffffff


	//   ....[247]....
        /*c2c4*/ 	.word	0xffffffff


	//   ....[248]....
        /*c2c8*/ 	.word	0xffffffff


	//   ....[249]....
        /*c2cc*/ 	.word	0xffffffff


	//   ....[250]....
        /*c2d0*/ 	.word	0xffffffff


	//   ....[251]....
        /*c2d4*/ 	.word	0xffffffff


	//   ....[252]....
        /*c2d8*/ 	.word	0xffffffff


	//   ....[253]....
        /*c2dc*/ 	.word	0xffffffff


	//   ....[254]....
        /*c2e0*/ 	.word	0xffffffff


	//   ....[255]....
        /*c2e4*/ 	.word	0xffffffff


	//   ....[0]....
        /*c2e8*/ 	.word	0xffffffff


	//   ....[1]....
        /*c2ec*/ 	.word	0xffffffff


	//   ....[2]....
        /*c2f0*/ 	.word	0xffffffff


	//   ....[3]....
        /*c2f4*/ 	.word	0xffffffff


	//   ....[4]....
        /*c2f8*/ 	.word	0xffffffff


	//   ....[5]....
        /*c2fc*/ 	.word	0xffffffff


	//   ....[6]....
        /*c300*/ 	.word	0xffffffff


	//   ....[7]....
        /*c304*/ 	.word	0xffffffff


	//   ....[8]....
        /*c308*/ 	.word	0xffffffff


	//   ....[9]....
        /*c30c*/ 	.word	0xffffffff


	//   ....[10]....
        /*c310*/ 	.word	0xffffffff


	//   ....[11]....
        /*c314*/ 	.word	0xffffffff


	//   ....[12]....
        /*c318*/ 	.word	0xffffffff


	//   ....[13]....
        /*c31c*/ 	.word	0xffffffff


	//   ....[14]....
        /*c320*/ 	.word	0xffffffff


	//   ....[15]....
        /*c324*/ 	.word	0xffffffff


	//   ....[16]....
        /*c328*/ 	.word	0xffffffff


	//   ....[17]....
        /*c32c*/ 	.word	0xffffffff


	//   ....[18]....
        /*c330*/ 	.word	0xffffffff


	//   ....[19]....
        /*c334*/ 	.word	0xffffffff


	//   ....[20]....
        /*c338*/ 	.word	0xffffffff


	//   ....[21]....
        /*c33c*/ 	.word	0xffffffff


	//   ....[22]....
        /*c340*/ 	.word	0xffffffff


	//   ....[23]....
        /*c344*/ 	.word	0xffffffff


	//   ....[24]....
        /*c348*/ 	.word	0xffffffff


	//   ....[25]....
        /*c34c*/ 	.word	0xffffffff


	//   ....[26]....
        /*c350*/ 	.word	0xffffffff


	//   ....[27]....
        /*c354*/ 	.word	0xffffffff


	//   ....[28]....
        /*c358*/ 	.word	0xffffffff


	//   ....[29]....
        /*c35c*/ 	.word	0xffffffff


	//   ....[30]....
        /*c360*/ 	.word	0xffffffff


	//   ....[31]....
        /*c364*/ 	.word	0xffffffff


	//   ....[32]....
        /*c368*/ 	.word	0xffffffff


	//   ....[33]....
        /*c36c*/ 	.word	0xffffffff


	//   ....[34]....
        /*c370*/ 	.word	0xffffffff


	//   ....[35]....
        /*c374*/ 	.word	0xffffffff


	//   ....[36]....
        /*c378*/ 	.word	0xffffffff


	//   ....[37]....
        /*c37c*/ 	.word	0xffffffff


	//   ....[38]....
        /*c380*/ 	.word	0xffffffff


	//   ....[39]....
        /*c384*/ 	.word	0xffffffff


	//   ....[40]....
        /*c388*/ 	.word	0xffffffff


	//   ....[41]....
        /*c38c*/ 	.word	0xffffffff


	//   ....[42]....
        /*c390*/ 	.word	0xffffffff


	//   ....[43]....
        /*c394*/ 	.word	0xffffffff


	//   ....[44]....
        /*c398*/ 	.word	0xffffffff


	//   ....[45]....
        /*c39c*/ 	.word	0xffffffff


	//   ....[46]....
        /*c3a0*/ 	.word	0xffffffff


	//   ....[47]....
        /*c3a4*/ 	.word	0xffffffff


	//   ....[48]....
        /*c3a8*/ 	.word	0xffffffff


	//   ....[49]....
        /*c3ac*/ 	.word	0xffffffff


	//   ....[50]....
        /*c3b0*/ 	.word	0xffffffff


	//   ....[51]....
        /*c3b4*/ 	.word	0xffffffff


	//   ....[52]....
        /*c3b8*/ 	.word	0xffffffff


	//   ....[53]....
        /*c3bc*/ 	.word	0xffffffff


	//   ....[54]....
        /*c3c0*/ 	.word	0xffffffff


	//   ....[55]....
        /*c3c4*/ 	.word	0xffffffff


	//   ....[56]....
        /*c3c8*/ 	.word	0xffffffff


	//   ....[57]....
        /*c3cc*/ 	.word	0xffffffff


	//   ....[58]....
        /*c3d0*/ 	.word	0xffffffff


	//   ....[59]....
        /*c3d4*/ 	.word	0xffffffff


	//   ....[60]....
        /*c3d8*/ 	.word	0xffffffff


	//   ....[61]....
        /*c3dc*/ 	.word	0xffffffff


	//   ....[62]....
        /*c3e0*/ 	.word	0xffffffff


	//   ....[63]....
        /*c3e4*/ 	.word	0xffffffff


	//   ....[64]....
        /*c3e8*/ 	.word	0xffffffff


	//   ....[65]....
        /*c3ec*/ 	.word	0xffffffff


	//   ....[66]....
        /*c3f0*/ 	.word	0xffffffff


	//   ....[67]....
        /*c3f4*/ 	.word	0xffffffff


	//   ....[68]....
        /*c3f8*/ 	.word	0xffffffff


	//   ....[69]....
        /*c3fc*/ 	.word	0xffffffff


	//   ....[70]....
        /*c400*/ 	.word	0xffffffff


	//   ....[71]....
        /*c404*/ 	.word	0xffffffff


	//   ....[72]....
        /*c408*/ 	.word	0xffffffff


	//   ....[73]....
        /*c40c*/ 	.word	0xffffffff


	//   ....[74]....
        /*c410*/ 	.word	0xffffffff


	//   ....[75]....
        /*c414*/ 	.word	0xffffffff


	//   ....[76]....
        /*c418*/ 	.word	0xffffffff


	//   ....[77]....
        /*c41c*/ 	.word	0xffffffff


	//   ....[78]....
        /*c420*/ 	.word	0xffffffff


	//   ....[79]....
        /*c424*/ 	.word	0xffffffff


	//   ....[80]....
        /*c428*/ 	.word	0xffffffff


	//   ....[81]....
        /*c42c*/ 	.word	0xffffffff


	//   ....[82]....
        /*c430*/ 	.word	0xffffffff


	//   ....[83]....
        /*c434*/ 	.word	0xffffffff


	//   ....[84]....
        /*c438*/ 	.word	0xffffffff


	//   ....[85]....
        /*c43c*/ 	.word	0xffffffff


	//   ....[86]....
        /*c440*/ 	.word	0xffffffff


	//   ....[87]....
        /*c444*/ 	.word	0xffffffff


	//   ....[88]....
        /*c448*/ 	.word	0xffffffff


	//   ....[89]....
        /*c44c*/ 	.word	0xffffffff


	//   ....[90]....
        /*c450*/ 	.word	0xffffffff


	//   ....[91]....
        /*c454*/ 	.word	0xffffffff


	//   ....[92]....
        /*c458*/ 	.word	0xffffffff


	//   ....[93]....
        /*c45c*/ 	.word	0xffffffff


	//   ....[94]....
        /*c460*/ 	.word	0xffffffff


	//   ....[95]....
        /*c464*/ 	.word	0xffffffff


	//   ....[96]....
        /*c468*/ 	.word	0xffffffff


	//   ....[97]....
        /*c46c*/ 	.word	0xffffffff


	//   ....[98]....
        /*c470*/ 	.word	0xffffffff


	//   ....[99]....
        /*c474*/ 	.word	0xffffffff


	//   ....[100]....
        /*c478*/ 	.word	0xffffffff


	//   ....[101]....
        /*c47c*/ 	.word	0xffffffff


	//   ....[102]....
        /*c480*/ 	.word	0xffffffff


	//   ....[103]....
        /*c484*/ 	.word	0xffffffff


	//   ....[104]....
        /*c488*/ 	.word	0xffffffff


	//   ....[105]....
        /*c48c*/ 	.word	0xffffffff


	//   ....[106]....
        /*c490*/ 	.word	0xffffffff


	//   ....[107]....
        /*c494*/ 	.word	0xffffffff


	//   ....[108]....
        /*c498*/ 	.word	0xffffffff


	//   ....[109]....
        /*c49c*/ 	.word	0xffffffff


	//   ....[110]....
        /*c4a0*/ 	.word	0xffffffff


	//   ....[111]....
        /*c4a4*/ 	.word	0xffffffff


	//   ....[112]....
        /*c4a8*/ 	.word	0xffffffff


	//   ....[113]....
        /*c4ac*/ 	.word	0xffffffff


	//   ....[114]....
        /*c4b0*/ 	.word	0xffffffff


	//   ....[115]....
        /*c4b4*/ 	.word	0xffffffff


	//   ....[116]....
        /*c4b8*/ 	.word	0xffffffff


	//   ....[117]....
        /*c4bc*/ 	.word	0xffffffff


	//   ....[118]....
        /*c4c0*/ 	.word	0xffffffff


	//   ....[119]....
        /*c4c4*/ 	.word	0xffffffff


	//   ....[120]....
        /*c4c8*/ 	.word	0xffffffff


	//   ....[121]....
        /*c4cc*/ 	.word	0xffffffff


	//   ....[122]....
        /*c4d0*/ 	.word	0xffffffff


	//   ....[123]....
        /*c4d4*/ 	.word	0xffffffff


	//   ....[124]....
        /*c4d8*/ 	.word	0xffffffff


	//   ....[125]....
        /*c4dc*/ 	.word	0xffffffff


	//   ....[126]....
        /*c4e0*/ 	.word	0xffffffff


	//   ....[127]....
        /*c4e4*/ 	.word	0xffffffff


	//   ....[128]....
        /*c4e8*/ 	.word	0xffffffff


	//   ....[129]....
        /*c4ec*/ 	.word	0xffffffff


	//   ....[130]....
        /*c4f0*/ 	.word	0xffffffff


	//   ....[131]....
        /*c4f4*/ 	.word	0xffffffff


	//   ....[132]....
        /*c4f8*/ 	.word	0xffffffff


	//   ....[133]....
        /*c4fc*/ 	.word	0xffffffff


	//   ....[134]....
        /*c500*/ 	.word	0xffffffff


	//   ....[135]....
        /*c504*/ 	.word	0xffffffff


	//   ....[136]....
        /*c508*/ 	.word	0xffffffff


	//   ....[137]....
        /*c50c*/ 	.word	0xffffffff


	//   ....[138]....
        /*c510*/ 	.word	0xffffffff


	//   ....[139]....
        /*c514*/ 	.word	0xffffffff


	//   ....[140]....
        /*c518*/ 	.word	0xffffffff


	//   ....[141]....
        /*c51c*/ 	.word	0xffffffff


	//   ....[142]....
        /*c520*/ 	.word	0xffffffff


	//   ....[143]....
        /*c524*/ 	.word	0xffffffff


	//   ....[144]....
        /*c528*/ 	.word	0xffffffff


	//   ....[145]....
        /*c52c*/ 	.word	0xffffffff


	//   ....[146]....
        /*c530*/ 	.word	0xffffffff


	//   ....[147]....
        /*c534*/ 	.word	0xffffffff


	//   ....[148]....
        /*c538*/ 	.word	0xffffffff


	//   ....[149]....
        /*c53c*/ 	.word	0xffffffff


	//   ....[150]....
        /*c540*/ 	.word	0xffffffff


	//   ....[151]....
        /*c544*/ 	.word	0xffffffff


	//   ....[152]....
        /*c548*/ 	.word	0xffffffff


	//   ....[153]....
        /*c54c*/ 	.word	0xffffffff


	//   ....[154]....
        /*c550*/ 	.word	0xffffffff


	//   ....[155]....
        /*c554*/ 	.word	0xffffffff


	//   ....[156]....
        /*c558*/ 	.word	0xffffffff


	//   ....[157]....
        /*c55c*/ 	.word	0xffffffff


	//   ....[158]....
        /*c560*/ 	.word	0xffffffff


	//   ....[159]....
        /*c564*/ 	.word	0xffffffff


	//   ....[160]....
        /*c568*/ 	.word	0xffffffff


	//   ....[161]....
        /*c56c*/ 	.word	0xffffffff


	//   ....[162]....
        /*c570*/ 	.word	0xffffffff


	//   ....[163]....
        /*c574*/ 	.word	0xffffffff


	//   ....[164]....
        /*c578*/ 	.word	0xffffffff


	//   ....[165]....
        /*c57c*/ 	.word	0xffffffff


	//   ....[166]....
        /*c580*/ 	.word	0xffffffff


	//   ....[167]....
        /*c584*/ 	.word	0xffffffff


	//   ....[168]....
        /*c588*/ 	.word	0xffffffff


	//   ....[169]....
        /*c58c*/ 	.word	0xffffffff


	//   ....[170]....
        /*c590*/ 	.word	0xffffffff


	//   ....[171]....
        /*c594*/ 	.word	0xffffffff


	//   ....[172]....
        /*c598*/ 	.word	0xffffffff


	//   ....[173]....
        /*c59c*/ 	.word	0xffffffff


	//   ....[174]....
        /*c5a0*/ 	.word	0xffffffff


	//   ....[175]....
        /*c5a4*/ 	.word	0xffffffff


	//   ....[176]....
        /*c5a8*/ 	.word	0xffffffff


	//   ....[177]....
        /*c5ac*/ 	.word	0xffffffff


	//   ....[178]....
        /*c5b0*/ 	.word	0xffffffff


	//   ....[179]....
        /*c5b4*/ 	.word	0xffffffff


	//   ....[180]....
        /*c5b8*/ 	.word	0xffffffff


	//   ....[181]....
        /*c5bc*/ 	.word	0xffffffff


	//   ....[182]....
        /*c5c0*/ 	.word	0xffffffff


	//   ....[183]....
        /*c5c4*/ 	.word	0xffffffff


	//   ....[184]....
        /*c5c8*/ 	.word	0xffffffff


	//   ....[185]....
        /*c5cc*/ 	.word	0xffffffff


	//   ....[186]....
        /*c5d0*/ 	.word	0xffffffff


	//   ....[187]....
        /*c5d4*/ 	.word	0xffffffff


	//   ....[188]....
        /*c5d8*/ 	.word	0xffffffff


	//   ....[189]....
        /*c5dc*/ 	.word	0xffffffff


	//   ....[190]....
        /*c5e0*/ 	.word	0xffffffff


	//   ....[191]....
        /*c5e4*/ 	.word	0xffffffff


	//   ....[192]....
        /*c5e8*/ 	.word	0xffffffff


	//   ....[193]....
        /*c5ec*/ 	.word	0xffffffff


	//   ....[194]....
        /*c5f0*/ 	.word	0xffffffff


	//   ....[195]....
        /*c5f4*/ 	.word	0xffffffff


	//   ....[196]....
        /*c5f8*/ 	.word	0xffffffff


	//   ....[197]....
        /*c5fc*/ 	.word	0xffffffff


	//   ....[198]....
        /*c600*/ 	.word	0xffffffff


	//   ....[199]....
        /*c604*/ 	.word	0xffffffff


	//   ....[200]....
        /*c608*/ 	.word	0xffffffff


	//   ....[201]....
        /*c60c*/ 	.word	0xffffffff


	//   ....[202]....
        /*c610*/ 	.word	0xffffffff


	//   ....[203]....
        /*c614*/ 	.word	0xffffffff


	//   ....[204]....
        /*c618*/ 	.word	0xffffffff


	//   ....[205]....
        /*c61c*/ 	.word	0xffffffff


	//   ....[206]....
        /*c620*/ 	.word	0xffffffff


	//   ....[207]....
        /*c624*/ 	.word	0xffffffff


	//   ....[208]....
        /*c628*/ 	.word	0xffffffff


	//   ....[209]....
        /*c62c*/ 	.word	0xffffffff


	//   ....[210]....
        /*c630*/ 	.word	0xffffffff


	//   ....[211]....
        /*c634*/ 	.word	0xffffffff


	//   ....[212]....
        /*c638*/ 	.word	0xffffffff


	//   ....[213]....
        /*c63c*/ 	.word	0xffffffff


	//   ....[214]....
        /*c640*/ 	.word	0xffffffff


	//   ....[215]....
        /*c644*/ 	.word	0xffffffff


	//   ....[216]....
        /*c648*/ 	.word	0xffffffff


	//   ....[217]....
        /*c64c*/ 	.word	0xffffffff


	//   ....[218]....
        /*c650*/ 	.word	0xffffffff


	//   ....[219]....
        /*c654*/ 	.word	0xffffffff


	//   ....[220]....
        /*c658*/ 	.word	0xffffffff


	//   ....[221]....
        /*c65c*/ 	.word	0xffffffff


	//   ....[222]....
        /*c660*/ 	.word	0xffffffff


	//   ....[223]....
        /*c664*/ 	.word	0xffffffff


	//   ....[224]....
        /*c668*/ 	.word	0xffffffff


	//   ....[225]....
        /*c66c*/ 	.word	0xffffffff


	//   ....[226]....
        /*c670*/ 	.word	0xffffffff


	//   ....[227]....
        /*c674*/ 	.word	0xffffffff


	//   ....[228]....
        /*c678*/ 	.word	0xffffffff


	//   ....[229]....
        /*c67c*/ 	.word	0xffffffff


	//   ....[230]....
        /*c680*/ 	.word	0xffffffff


	//   ....[231]....
        /*c684*/ 	.word	0xffffffff


	//   ....[232]....
        /*c688*/ 	.word	0xffffffff


	//   ....[233]....
        /*c68c*/ 	.word	0xffffffff


	//   ....[234]....
        /*c690*/ 	.word	0xffffffff


	//   ....[235]....
        /*c694*/ 	.word	0xffffffff


	//   ....[236]....
        /*c698*/ 	.word	0xffffffff


	//   ....[237]....
        /*c69c*/ 	.word	0xffffffff


	//   ....[238]....
        /*c6a0*/ 	.word	0xffffffff


	//   ....[239]....
        /*c6a4*/ 	.word	0xffffffff


	//   ....[240]....
        /*c6a8*/ 	.word	0xffffffff


	//   ....[241]....
        /*c6ac*/ 	.word	0xffffffff


	//   ....[242]....
        /*c6b0*/ 	.word	0xffffffff


	//   ....[243]....
        /*c6b4*/ 	.word	0xffffffff


	//   ....[244]....
        /*c6b8*/ 	.word	0xffffffff


	//   ....[245]....
        /*c6bc*/ 	.word	0xffffffff


	//   ....[246]....
        /*c6c0*/ 	.word	0xffffffff


	//   ....[247]....
        /*c6c4*/ 	.word	0xffffffff


	//   ....[248]....
        /*c6c8*/ 	.word	0xffffffff


	//   ....[249]....
        /*c6cc*/ 	.word	0xffffffff


	//   ....[250]....
        /*c6d0*/ 	.word	0xffffffff


	//   ....[251]....
        /*c6d4*/ 	.word	0xffffffff


	//   ....[252]....
        /*c6d8*/ 	.word	0xffffffff


	//   ....[253]....
        /*c6dc*/ 	.word	0xffffffff


	//   ....[254]....
        /*c6e0*/ 	.word	0xffffffff


	//   ....[255]....
        /*c6e4*/ 	.word	0xffffffff


	//   ....[0]....
        /*c6e8*/ 	.word	0xffffffff


	//   ....[1]....
        /*c6ec*/ 	.word	0xffffffff


	//   ....[2]....
        /*c6f0*/ 	.word	0xffffffff


	//   ....[3]....
        /*c6f4*/ 	.word	0xffffffff


	//   ....[4]....
        /*c6f8*/ 	.word	0xffffffff


	//   ....[5]....
        /*c6fc*/ 	.word	0xffffffff


	//   ....[6]....
        /*c700*/ 	.word	0xffffffff


	//   ....[7]....
        /*c704*/ 	.word	0xffffffff


	//   ....[8]....
        /*c708*/ 	.word	0xffffffff


	//   ....[9]....
        /*c70c*/ 	.word	0xffffffff


	//   ....[10]....
        /*c710*/ 	.word	0xffffffff


	//   ....[11]....
        /*c714*/ 	.word	0xffffffff


	//   ....[12]....
        /*c718*/ 	.word	0xffffffff


	//   ....[13]....
        /*c71c*/ 	.word	0xffffffff


	//   ....[14]....
        /*c720*/ 	.word	0xffffffff


	//   ....[15]....
        /*c724*/ 	.word	0xffffffff


	//   ....[16]....
        /*c728*/ 	.word	0xffffffff


	//   ....[17]....
        /*c72c*/ 	.word	0xffffffff


	//   ....[18]....
        /*c730*/ 	.word	0xffffffff


	//   ....[19]....
        /*c734*/ 	.word	0xffffffff


	//   ....[20]....
        /*c738*/ 	.word	0xffffffff


	//   ....[21]....
        /*c73c*/ 	.word	0xffffffff


	//   ....[22]....
        /*c740*/ 	.word	0xffffffff


	//   ....[23]....
        /*c744*/ 	.word	0xffffffff


	//   ....[24]....
        /*c748*/ 	.word	0xffffffff


	//   ....[25]....
        /*c74c*/ 	.word	0xffffffff


	//   ....[26]....
        /*c750*/ 	.word	0xffffffff


	//   ....[27]....
        /*c754*/ 	.word	0xffffffff


	//   ....[28]....
        /*c758*/ 	.word	0xffffffff


	//   ....[29]....
        /*c75c*/ 	.word	0xffffffff


	//   ....[30]....
        /*c760*/ 	.word	0xffffffff


	//   ....[31]....
        /*c764*/ 	.word	0xffffffff


	//   ....[32]....
        /*c768*/ 	.word	0xffffffff


	//   ....[33]....
        /*c76c*/ 	.word	0xffffffff


	//   ....[34]....
        /*c770*/ 	.word	0xffffffff


	//   ....[35]....
        /*c774*/ 	.word	0xffffffff


	//   ....[36]....
        /*c778*/ 	.word	0xffffffff


	//   ....[37]....
        /*c77c*/ 	.word	0xffffffff


	//   ....[38]....
        /*c780*/ 	.word	0xffffffff


	//   ....[39]....
        /*c784*/ 	.word	0xffffffff


	//   ....[40]....
        /*c788*/ 	.word	0xffffffff


	//   ....[41]....
        /*c78c*/ 	.word	0xffffffff


	//   ....[42]....
        /*c790*/ 	.word	0xffffffff


	//   ....[43]....
        /*c794*/ 	.word	0xffffffff


	//   ....[44]....
        /*c798*/ 	.word	0xffffffff


	//   ....[45]....
        /*c79c*/ 	.word	0xffffffff


	//   ....[46]....
        /*c7a0*/ 	.word	0xffffffff


	//   ....[47]....
        /*c7a4*/ 	.word	0xffffffff


	//   ....[48]....
        /*c7a8*/ 	.word	0xffffffff


	//   ....[49]....
        /*c7ac*/ 	.word	0xffffffff


	//   ....[50]....
        /*c7b0*/ 	.word	0xffffffff


	//   ....[51]....
        /*c7b4*/ 	.word	0xffffffff


	//   ....[52]....
        /*c7b8*/ 	.word	0xffffffff


	//   ....[53]....
        /*c7bc*/ 	.word	0xffffffff


	//   ....[54]....
        /*c7c0*/ 	.word	0xffffffff


	//   ....[55]....
        /*c7c4*/ 	.word	0xffffffff


	//   ....[56]....
        /*c7c8*/ 	.word	0xffffffff


	//   ....[57]....
        /*c7cc*/ 	.word	0xffffffff


	//   ....[58]....
        /*c7d0*/ 	.word	0xffffffff


	//   ....[59]....
        /*c7d4*/ 	.word	0xffffffff


	//   ....[60]....
        /*c7d8*/ 	.word	0xffffffff


	//   ....[61]....
        /*c7dc*/ 	.word	0xffffffff


	//   ....[62]....
        /*c7e0*/ 	.word	0xffffffff


	//   ....[63]....
        /*c7e4*/ 	.word	0xffffffff


	//   ....[64]....
        /*c7e8*/ 	.word	0xffffffff


	//   ....[65]....
        /*c7ec*/ 	.word	0xffffffff


	//   ....[66]....
        /*c7f0*/ 	.word	0xffffffff


	//   ....[67]....
        /*c7f4*/ 	.word	0xffffffff


	//   ....[68]....
        /*c7f8*/ 	.word	0xffffffff


	//   ....[69]....
        /*c7fc*/ 	.word	0xffffffff


	//   ....[70]....
        /*c800*/ 	.word	0xffffffff


	//   ....[71]....
        /*c804*/ 	.word	0xffffffff


	//   ....[72]....
        /*c808*/ 	.word	0xffffffff


	//   ....[73]....
        /*c80c*/ 	.word	0xffffffff


	//   ....[74]....
        /*c810*/ 	.word	0xffffffff


	//   ....[75]....
        /*c814*/ 	.word	0xffffffff


	//   ....[76]....
        /*c818*/ 	.word	0xffffffff


	//   ....[77]....
        /*c81c*/ 	.word	0xffffffff


	//   ....[78]....
        /*c820*/ 	.word	0xffffffff


	//   ....[79]....
        /*c824*/ 	.word	0xffffffff


	//   ....[80]....
        /*c828*/ 	.word	0xffffffff


	//   ....[81]....
        /*c82c*/ 	.word	0xffffffff


	//   ....[82]....
        /*c830*/ 	.word	0xffffffff


	//   ....[83]....
        /*c834*/ 	.word	0xffffffff


	//   ....[84]....
        /*c838*/ 	.word	0xffffffff


	//   ....[85]....
        /*c83c*/ 	.word	0xffffffff


	//   ....[86]....
        /*c840*/ 	.word	0xffffffff


	//   ....[87]....
        /*c844*/ 	.word	0xffffffff


	//   ....[88]....
        /*c848*/ 	.word	0xffffffff


	//   ....[89]....
        /*c84c*/ 	.word	0xffffffff


	//   ....[90]....
        /*c850*/ 	.word	0xffffffff


	//   ....[91]....
        /*c854*/ 	.word	0xffffffff


	//   ....[92]....
        /*c858*/ 	.word	0xffffffff


	//   ....[93]....
        /*c85c*/ 	.word	0xffffffff


	//   ....[94]....
        /*c860*/ 	.word	0xffffffff


	//   ....[95]....
        /*c864*/ 	.word	0xffffffff


	//   ....[96]....
        /*c868*/ 	.word	0xffffffff


	//   ....[97]....
        /*c86c*/ 	.word	0xffffffff


	//   ....[98]....
        /*c870*/ 	.word	0xffffffff


	//   ....[99]....
        /*c874*/ 	.word	0xffffffff


	//   ....[100]....
        /*c878*/ 	.word	0xffffffff


	//   ....[101]....
        /*c87c*/ 	.word	0xffffffff


	//   ....[102]....
        /*c880*/ 	.word	0xffffffff


	//   ....[103]....
        /*c884*/ 	.word	0xffffffff


	//   ....[104]....
        /*c888*/ 	.word	0xffffffff


	//   ....[105]....
        /*c88c*/ 	.word	0xffffffff


	//   ....[106]....
        /*c890*/ 	.word	0xffffffff


	//   ....[107]....
        /*c894*/ 	.word	0xffffffff


	//   ....[108]....
        /*c898*/ 	.word	0xffffffff


	//   ....[109]....
        /*c89c*/ 	.word	0xffffffff


	//   ....[110]....
        /*c8a0*/ 	.word	0xffffffff


	//   ....[111]....
        /*c8a4*/ 	.word	0xffffffff


	//   ....[112]....
        /*c8a8*/ 	.word	0xffffffff


	//   ....[113]....
        /*c8ac*/ 	.word	0xffffffff


	//   ....[114]....
        /*c8b0*/ 	.word	0xffffffff


	//   ....[115]....
        /*c8b4*/ 	.word	0xffffffff


	//   ....[116]....
        /*c8b8*/ 	.word	0xffffffff


	//   ....[117]....
        /*c8bc*/ 	.word	0xffffffff


	//   ....[118]....
        /*c8c0*/ 	.word	0xffffffff


	//   ....[119]....
        /*c8c4*/ 	.word	0xffffffff


	//   ....[120]....
        /*c8c8*/ 	.word	0xffffffff


	//   ....[121]....
        /*c8cc*/ 	.word	0xffffffff


	//   ....[122]....
        /*c8d0*/ 	.word	0xffffffff


	//   ....[123]....
        /*c8d4*/ 	.word	0xffffffff


	//   ....[124]....
        /*c8d8*/ 	.word	0xffffffff


	//   ....[125]....
        /*c8dc*/ 	.word	0xffffffff


	//   ....[126]....
        /*c8e0*/ 	.word	0xffffffff


	//   ....[127]....
        /*c8e4*/ 	.word	0xffffffff


	//   ....[128]....
        /*c8e8*/ 	.word	0xffffffff


	//   ....[129]....
        /*c8ec*/ 	.word	0xffffffff


	//   ....[130]....
        /*c8f0*/ 	.word	0xffffffff


	//   ....[131]....
        /*c8f4*/ 	.word	0xffffffff


	//   ....[132]....
        /*c8f8*/ 	.word	0xffffffff


	//   ....[133]....
        /*c8fc*/ 	.word	0xffffffff


	//   ....[134]....
        /*c900*/ 	.word	0xffffffff


	//   ....[135]....
        /*c904*/ 	.word	0xffffffff


	//   ....[136]....
        /*c908*/ 	.word	0xffffffff


	//   ....[137]....
        /*c90c*/ 	.word	0xffffffff


	//   ....[138]....
        /*c910*/ 	.word	0xffffffff


	//   ....[139]....
        /*c914*/ 	.word	0xffffffff


	//   ....[140]....
        /*c918*/ 	.word	0xffffffff


	//   ....[141]....
        /*c91c*/ 	.word	0xffffffff


	//   ....[142]....
        /*c920*/ 	.word	0xffffffff


	//   ....[143]....
        /*c924*/ 	.word	0xffffffff


	//   ....[144]....
        /*c928*/ 	.word	0xffffffff


	//   ....[145]....
        /*c92c*/ 	.word	0xffffffff


	//   ....[146]....
        /*c930*/ 	.word	0xffffffff


	//   ....[147]....
        /*c934*/ 	.word	0xffffffff


	//   ....[148]....
        /*c938*/ 	.word	0xffffffff


	//   ....[149]....
        /*c93c*/ 	.word	0xffffffff


	//   ....[150]....
        /*c940*/ 	.word	0xffffffff


	//   ....[151]....
        /*c944*/ 	.word	0xffffffff


	//   ....[152]....
        /*c948*/ 	.word	0xffffffff


	//   ....[153]....
        /*c94c*/ 	.word	0xffffffff


	//   ....[154]....
        /*c950*/ 	.word	0xffffffff


	//   ....[155]....
        /*c954*/ 	.word	0xffffffff


	//   ....[156]....
        /*c958*/ 	.word	0xffffffff


	//   ....[157]....
        /*c95c*/ 	.word	0xffffffff


	//   ....[158]....
        /*c960*/ 	.word	0xffffffff


	//   ....[159]....
        /*c964*/ 	.word	0xffffffff


	//   ....[160]....
        /*c968*/ 	.word	0xffffffff


	//   ....[161]....
        /*c96c*/ 	.word	0xffffffff


	//   ....[162]....
        /*c970*/ 	.word	0xffffffff


	//   ....[163]....
        /*c974*/ 	.word	0xffffffff


	//   ....[164]....
        /*c978*/ 	.word	0xffffffff


	//   ....[165]....
        /*c97c*/ 	.word	0xffffffff


	//   ....[166]....
        /*c980*/ 	.word	0xffffffff


	//   ....[167]....
        /*c984*/ 	.word	0xffffffff


	//   ....[168]....
        /*c988*/ 	.word	0xffffffff


	//   ....[169]....
        /*c98c*/ 	.word	0xffffffff


	//   ....[170]....
        /*c990*/ 	.word	0xffffffff


	//   ....[171]....
        /*c994*/ 	.word	0xffffffff


	//   ....[172]....
        /*c998*/ 	.word	0xffffffff


	//   ....[173]....
        /*c99c*/ 	.word	0xffffffff


	//   ....[174]....
        /*c9a0*/ 	.word	0xffffffff


	//   ....[175]....
        /*c9a4*/ 	.word	0xffffffff


	//   ....[176]....
        /*c9a8*/ 	.word	0xffffffff


	//   ....[177]....
        /*c9ac*/ 	.word	0xffffffff


	//   ....[178]....
        /*c9b0*/ 	.word	0xffffffff


	//   ....[179]....
        /*c9b4*/ 	.word	0xffffffff


	//   ....[180]....
        /*c9b8*/ 	.word	0xffffffff


	//   ....[181]....
        /*c9bc*/ 	.word	0xffffffff


	//   ....[182]....
        /*c9c0*/ 	.word	0xffffffff


	//   ....[183]....
        /*c9c4*/ 	.word	0xffffffff


	//   ....[184]....
        /*c9c8*/ 	.word	0xffffffff


	//   ....[185]....
        /*c9cc*/ 	.word	0xffffffff


	//   ....[186]....
        /*c9d0*/ 	.word	0xffffffff


	//   ....[187]....
        /*c9d4*/ 	.word	0xffffffff


	//   ....[188]....
        /*c9d8*/ 	.word	0xffffffff


	//   ....[189]....
        /*c9dc*/ 	.word	0xffffffff


	//   ....[190]....
        /*c9e0*/ 	.word	0xffffffff


	//   ....[191]....
        /*c9e4*/ 	.word	0xffffffff


	//   ....[192]....
        /*c9e8*/ 	.word	0xffffffff


	//   ....[193]....
        /*c9ec*/ 	.word	0xffffffff


	//   ....[194]....
        /*c9f0*/ 	.word	0xffffffff


	//   ....[195]....
        /*c9f4*/ 	.word	0xffffffff


	//   ....[196]....
        /*c9f8*/ 	.word	0xffffffff


	//   ....[197]....
        /*c9fc*/ 	.word	0xffffffff


	//   ....[198]....
        /*ca00*/ 	.word	0xffffffff


	//   ....[199]....
        /*ca04*/ 	.word	0xffffffff


	//   ....[200]....
        /*ca08*/ 	.word	0xffffffff


	//   ....[201]....
        /*ca0c*/ 	.word	0xffffffff


	//   ....[202]....
        /*ca10*/ 	.word	0xffffffff


	//   ....[203]....
        /*ca14*/ 	.word	0xffffffff


	//   ....[204]....
        /*ca18*/ 	.word	0xffffffff


	//   ....[205]....
        /*ca1c*/ 	.word	0xffffffff


	//   ....[206]....
        /*ca20*/ 	.word	0xffffffff


	//   ....[207]....
        /*ca24*/ 	.word	0xffffffff


	//   ....[208]....
        /*ca28*/ 	.word	0xffffffff


	//   ....[209]....
        /*ca2c*/ 	.word	0xffffffff


	//   ....[210]....
        /*ca30*/ 	.word	0xffffffff


	//   ....[211]....
        /*ca34*/ 	.word	0xffffffff


	//   ....[212]....
        /*ca38*/ 	.word	0xffffffff


	//   ....[213]....
        /*ca3c*/ 	.word	0xffffffff


	//   ....[214]....
        /*ca40*/ 	.word	0xffffffff


	//   ....[215]....
        /*ca44*/ 	.word	0xffffffff


	//   ....[216]....
        /*ca48*/ 	.word	0xffffffff


	//   ....[217]....
        /*ca4c*/ 	.word	0xffffffff


	//   ....[218]....
        /*ca50*/ 	.word	0xffffffff


	//   ....[219]....
        /*ca54*/ 	.word	0xffffffff


	//   ....[220]....
        /*ca58*/ 	.word	0xffffffff


	//   ....[221]....
        /*ca5c*/ 	.word	0xffffffff


	//   ....[222]....
        /*ca60*/ 	.word	0xffffffff


	//   ....[223]....
        /*ca64*/ 	.word	0xffffffff


	//   ....[224]....
        /*ca68*/ 	.word	0xffffffff


	//   ....[225]....
        /*ca6c*/ 	.word	0xffffffff


	//   ....[226]....
        /*ca70*/ 	.word	0xffffffff


	//   ....[227]....
        /*ca74*/ 	.word	0xffffffff


	//   ....[228]....
        /*ca78*/ 	.word	0xffffffff


	//   ....[229]....
        /*ca7c*/ 	.word	0xffffffff


	//   ....[230]....
        /*ca80*/ 	.word	0xffffffff


	//   ....[231]....
        /*ca84*/ 	.word	0xffffffff


	//   ....[232]....
        /*ca88*/ 	.word	0xffffffff


	//   ....[233]....
        /*ca8c*/ 	.word	0xffffffff


	//   ....[234]....
        /*ca90*/ 	.word	0xffffffff


	//   ....[235]....
        /*ca94*/ 	.word	0xffffffff


	//   ....[236]....
        /*ca98*/ 	.word	0xffffffff


	//   ....[237]....
        /*ca9c*/ 	.word	0xffffffff


	//   ....[238]....
        /*caa0*/ 	.word	0xffffffff


	//   ....[239]....
        /*caa4*/ 	.word	0xffffffff


	//   ....[240]....
        /*caa8*/ 	.word	0xffffffff


	//   ....[241]....
        /*caac*/ 	.word	0xffffffff


	//   ....[242]....
        /*cab0*/ 	.word	0xffffffff


	//   ....[243]....
        /*cab4*/ 	.word	0xffffffff


	//   ....[244]....
        /*cab8*/ 	.word	0xffffffff


	//   ....[245]....
        /*cabc*/ 	.word	0xffffffff


	//   ....[246]....
        /*cac0*/ 	.word	0xffffffff


	//   ....[247]....
        /*cac4*/ 	.word	0xffffffff


	//   ....[248]....
        /*cac8*/ 	.word	0xffffffff


	//   ....[249]....
        /*cacc*/ 	.word	0xffffffff


	//   ....[250]....
        /*cad0*/ 	.word	0xffffffff


	//   ....[251]....
        /*cad4*/ 	.word	0xffffffff


	//   ....[252]....
        /*cad8*/ 	.word	0xffffffff


	//   ....[253]....
        /*cadc*/ 	.word	0xffffffff


	//   ....[254]....
        /*cae0*/ 	.word	0xffffffff


	//   ....[255]....
        /*cae4*/ 	.word	0xffffffff


	//   ....[0]....
        /*cae8*/ 	.word	0xffffffff


	//   ....[1]....
        /*caec*/ 	.word	0xffffffff


	//   ....[2]....
        /*caf0*/ 	.word	0xffffffff


	//   ....[3]....
        /*caf4*/ 	.word	0xffffffff


	//   ....[4]....
        /*caf8*/ 	.word	0xffffffff


	//   ....[5]....
        /*cafc*/ 	.word	0xffffffff


	//   ....[6]....
        /*cb00*/ 	.word	0xffffffff


	//   ....[7]....
        /*cb04*/ 	.word	0xffffffff


	//   ....[8]....
        /*cb08*/ 	.word	0xffffffff


	//   ....[9]....
        /*cb0c*/ 	.word	0xffffffff


	//----- nvinfo : EIATTR_COOP_GROUP_INSTR_OFFSETS
	.align		4
.L_1192:
        /*cb10*/ 	.byte	0x04, 0x28
        /*cb12*/ 	.short	(.L_1194 - .L_1193)


	//   ....[0]....
.L_1193:
        /*cb14*/ 	.word	0x00003c40


	//   ....[1]....
        /*cb18*/ 	.word	0x00003c50


	//   ....[2]....
        /*cb1c*/ 	.word	0x00003c90


	//   ....[3]....
        /*cb20*/ 	.word	0x00003ca0


	//   ....[4]....
        /*cb24*/ 	.word	0x00003ce0


	//   ....[5]....
        /*cb28*/ 	.word	0x00003cf0


	//   ....[6]....
        /*cb2c*/ 	.word	0x00003d40


	//   ....[7]....
        /*cb30*/ 	.word	0x00003d50


	//   ....[8]....
        /*cb34*/ 	.word	0x00003d90


	//   ....[9]....
        /*cb38*/ 	.word	0x00003da0


	//   ....[10]....
        /*cb3c*/ 	.word	0x00003dd0


	//   ....[11]....
        /*cb40*/ 	.word	0x00003de0


	//   ....[12]....
        /*cb44*/ 	.word	0x00003e20


	//   ....[13]....
        /*cb48*/ 	.word	0x00003e30


	//   ....[14]....
        /*cb4c*/ 	.word	0x00003e70


	//   ....[15]....
        /*cb50*/ 	.word	0x00003e80


	//   ....[16]....
        /*cb54*/ 	.word	0x00003ea0


	//   ....[17]....
        /*cb58*/ 	.word	0x00003ec0


	//   ....[18]....
        /*cb5c*/ 	.word	0x00003f20


	//   ....[19]....
        /*cb60*/ 	.word	0x00003f30


	//   ....[20]....
        /*cb64*/ 	.word	0x00003f70


	//   ....[21]....
        /*cb68*/ 	.word	0x00003f80


	//   ....[22]....
        /*cb6c*/ 	.word	0x00003fc0


	//   ....[23]....
        /*cb70*/ 	.word	0x00003fd0


	//   ....[24]....
        /*cb74*/ 	.word	0x00004000


	//   ....[25]....
        /*cb78*/ 	.word	0x00004010


	//   ....[26]....
        /*cb7c*/ 	.word	0x00004050


	//   ....[27]....
        /*cb80*/ 	.word	0x00004060


	//   ....[28]....
        /*cb84*/ 	.word	0x000040a0


	//   ....[29]....
        /*cb88*/ 	.word	0x000040b0


	//   ....[30]....
        /*cb8c*/ 	.word	0x000040d0


	//   ....[31]....
        /*cb90*/ 	.word	0x000040e0


	//   ....[32]....
        /*cb94*/ 	.word	0x00004150


	//   ....[33]....
        /*cb98*/ 	.word	0x00004160


	//   ....[34]....
        /*cb9c*/ 	.word	0x000041a0


	//   ....[35]....
        /*cba0*/ 	.word	0x000041b0


	//   ....[36]....
        /*cba4*/ 	.word	0x000041f0


	//   ....[37]....
        /*cba8*/ 	.word	0x00004200


	//   ....[38]....
        /*cbac*/ 	.word	0x00004230


	//   ....[39]....
        /*cbb0*/ 	.word	0x00004240


	//   ....[40]....
        /*cbb4*/ 	.word	0x00004280


	//   ....[41]....
        /*cbb8*/ 	.word	0x00004290


	//   ....[42]....
        /*cbbc*/ 	.word	0x000042e0


	//   ....[43]....
        /*cbc0*/ 	.word	0x000042f0


	//   ....[44]....
        /*cbc4*/ 	.word	0x00004320


	//   ....[45]....
        /*cbc8*/ 	.word	0x00004330


	//   ....[46]....
        /*cbcc*/ 	.word	0x00004350


	//   ....[47]....
        /*cbd0*/ 	.word	0x00004360


	//   ....[48]....
        /*cbd4*/ 	.word	0x000043d0


	//   ....[49]....
        /*cbd8*/ 	.word	0x000043e0


	//   ....[50]....
        /*cbdc*/ 	.word	0x00004420


	//   ....[51]....
        /*cbe0*/ 	.word	0x00004430


	//   ....[52]....
        /*cbe4*/ 	.word	0x00004470


	//   ....[53]....
        /*cbe8*/ 	.word	0x00004480


	//   ....[54]....
        /*cbec*/ 	.word	0x000044c0


	//   ....[55]....
        /*cbf0*/ 	.word	0x000044d0


	//   ....[56]....
        /*cbf4*/ 	.word	0x000044f0


	//   ....[57]....
        /*cbf8*/ 	.word	0x00004500


	//   ....[58]....
        /*cbfc*/ 	.word	0x00004560


	//   ....[59]....
        /*cc00*/ 	.word	0x00004570


	//   ....[60]....
        /*cc04*/ 	.word	0x000045a0


	//   ....[61]....
        /*cc08*/ 	.word	0x000045b0


	//   ....[62]....
        /*cc0c*/ 	.word	0x00004600


	//   ....[63]....
        /*cc10*/ 	.word	0x00004610


	//   ....[64]....
        /*cc14*/ 	.word	0x00004650


	//   ....[65]....
        /*cc18*/ 	.word	0x00004660


	//   ....[66]....
        /*cc1c*/ 	.word	0x000046a0


	//   ....[67]....
        /*cc20*/ 	.word	0x000046b0


	//   ....[68]....
        /*cc24*/ 	.word	0x000046f0


	//   ....[69]....
        /*cc28*/ 	.word	0x00004700


	//   ....[70]....
        /*cc2c*/ 	.word	0x00004730


	//   ....[71]....
        /*cc30*/ 	.word	0x00004740


	//   ....[72]....
        /*cc34*/ 	.word	0x00004760


	//   ....[73]....
        /*cc38*/ 	.word	0x00004770


	//   ....[74]....
        /*cc3c*/ 	.word	0x000047d0


	//   ....[75]....
        /*cc40*/ 	.word	0x000047e0


	//   ....[76]....
        /*cc44*/ 	.word	0x00004830


	//   ....[77]....
        /*cc48*/ 	.word	0x00004840


	//   ....[78]....
        /*cc4c*/ 	.word	0x00004880


	//   ....[79]....
        /*cc50*/ 	.word	0x00004890


	//   ....[80]....
        /*cc54*/ 	.word	0x000048d0


	//   ....[81]....
        /*cc58*/ 	.word	0x000048e0


	//   ....[82]....
        /*cc5c*/ 	.word	0x00004920


	//   ....[83]....
        /*cc60*/ 	.word	0x00004930


	//   ....[84]....
        /*cc64*/ 	.word	0x00004960


	//   ....[85]....
        /*cc68*/ 	.word	0x00004970


	//   ....[86]....
        /*cc6c*/ 	.word	0x00004990


	//   ....[87]....
        /*cc70*/ 	.word	0x000049a0


	//   ....[88]....
        /*cc74*/ 	.word	0x00004a00


	//   ....[89]....
        /*cc78*/ 	.word	0x00004a10


	//   ....[90]....
        /*cc7c*/ 	.word	0x00004a60


	//   ....[91]....
        /*cc80*/ 	.word	0x00004a70


	//   ....[92]....
        /*cc84*/ 	.word	0x00004ab0


	//   ....[93]....
        /*cc88*/ 	.word	0x00004ac0


	//   ....[94]....
        /*cc8c*/ 	.word	0x00004b00


	//   ....[95]....
        /*cc90*/ 	.word	0x00004b10


	//   ....[96]....
        /*cc94*/ 	.word	0x00004b20


	//   ....[97]....
        /*cc98*/ 	.word	0x00004b30


	//   ....[98]....
        /*cc9c*/ 	.word	0x00004ba0


	//   ....[99]....
        /*cca0*/ 	.word	0x00004bb0


	//   ....[100]....
        /*cca4*/ 	.word	0x00004be0


	//   ....[101]....
        /*cca8*/ 	.word	0x00004bf0


	//   ....[102]....
        /*ccac*/ 	.word	0x00004c30


	//   ....[103]....
        /*ccb0*/ 	.word	0x00004c40


	//   ....[104]....
        /*ccb4*/ 	.word	0x00004c60


	//   ....[105]....
        /*ccb8*/ 	.word	0x00004c70


	//   ....[106]....
        /*ccbc*/ 	.word	0x00004ce0


	//   ....[107]....
        /*ccc0*/ 	.word	0x00004cf0


	//   ....[108]....
        /*ccc4*/ 	.word	0x00004d30


	//   ....[109]....
        /*ccc8*/ 	.word	0x00004d40


	//   ....[110]....
        /*cccc*/ 	.word	0x00004d70


	//   ....[111]....
        /*ccd0*/ 	.word	0x00004d80


	//   ....[112]....
        /*ccd4*/ 	.word	0x00004da0


	//   ....[113]....
        /*ccd8*/ 	.word	0x00004db0


	//   ....[114]....
        /*ccdc*/ 	.word	0x00004e10


	//   ....[115]....
        /*cce0*/ 	.word	0x00004e20


	//   ....[116]....
        /*cce4*/ 	.word	0x00004e70


	//   ....[117]....
        /*cce8*/ 	.word	0x00004e80


	//   ....[118]....
        /*ccec*/ 	.word	0x00004eb0


	//   ....[119]....
        /*ccf0*/ 	.word	0x00004ec0


	//   ....[120]....
        /*ccf4*/ 	.word	0x00004f10


	//   ....[121]....
        /*ccf8*/ 	.word	0x00004f20


	//   ....[122]....
        /*ccfc*/ 	.word	0x00004f60


	//   ....[123]....
        /*cd00*/ 	.word	0x00004f70


	//   ....[124]....
        /*cd04*/ 	.word	0x00004fb0


	//   ....[125]....
        /*cd08*/ 	.word	0x00004fc0


	//   ....[126]....
        /*cd0c*/ 	.word	0x00004ff0


	//   ....[127]....
        /*cd10*/ 	.word	0x00005000


	//   ....[128]....
        /*cd14*/ 	.word	0x00005040


	//   ....[129]....
        /*cd18*/ 	.word	0x00005050


	//   ....[130]....
        /*cd1c*/ 	.word	0x00005080


	//   ....[131]....
        /*cd20*/ 	.word	0x00005090


	//   ....[132]....
        /*cd24*/ 	.word	0x000050f0


	//   ....[133]....
        /*cd28*/ 	.word	0x00005100


	//   ....[134]....
        /*cd2c*/ 	.word	0x00005140


	//   ....[135]....
        /*cd30*/ 	.word	0x00005150


	//   ....[136]....
        /*cd34*/ 	.word	0x00005190


	//   ....[137]....
        /*cd38*/ 	.word	0x000051a0


	//   ....[138]....
        /*cd3c*/ 	.word	0x000051e0


	//   ....[139]....
        /*cd40*/ 	.word	0x000051f0


	//   ....[140]....
        /*cd44*/ 	.word	0x00005220


	//   ....[141]....
        /*cd48*/ 	.word	0x00005230


	//   ....[142]....
        /*cd4c*/ 	.word	0x00005280


	//   ....[143]....
        /*cd50*/ 	.word	0x00005290


	//   ....[144]....
        /*cd54*/ 	.word	0x000052a0


	//   ....[145]....
        /*cd58*/ 	.word	0x000052b0


	//   ....[146]....
        /*cd5c*/ 	.word	0x00005310


	//   ....[147]....
        /*cd60*/ 	.word	0x00005320


	//   ....[148]....
        /*cd64*/ 	.word	0x00005390


	//   ....[149]....
        /*cd68*/ 	.word	0x000053a0


	//   ....[150]....
        /*cd6c*/ 	.word	0x000053e0


	//   ....[151]....
        /*cd70*/ 	.word	0x000053f0


	//   ....[152]....
        /*cd74*/ 	.word	0x00005430


	//   ....[153]....
        /*cd78*/ 	.word	0x00005440


	//   ....[154]....
        /*cd7c*/ 	.word	0x00005470


	//   ....[155]....
        /*cd80*/ 	.word	0x00005480


	//   ....[156]....
        /*cd84*/ 	.word	0x000054c0


	//   ....[157]....
        /*cd88*/ 	.word	0x000054d0


	//   ....[158]....
        /*cd8c*/ 	.word	0x000054e0


	//   ....[159]....
        /*cd90*/ 	.word	0x000054f0


	//   ....[160]....
        /*cd94*/ 	.word	0x00005540


	//   ....[161]....
        /*cd98*/ 	.word	0x00005550


	//   ....[162]....
        /*cd9c*/ 	.word	0x000055a0


	//   ....[163]....
        /*cda0*/ 	.word	0x000055b0


	//   ....[164]....
        /*cda4*/ 	.word	0x000055f0


	//   ....[165]....
        /*cda8*/ 	.word	0x00005600


	//   ....[166]....
        /*cdac*/ 	.word	0x00005640


	//   ....[167]....
        /*cdb0*/ 	.word	0x00005650


	//   ....[168]....
        /*cdb4*/ 	.word	0x000056c0


	//   ....[169]....
        /*cdb8*/ 	.word	0x000056e0


	//   ....[170]....
        /*cdbc*/ 	.word	0x000056f0


	//   ....[171]....
        /*cdc0*/ 	.word	0x00005730


	//   ....[172]....
        /*cdc4*/ 	.word	0x00005740


	//   ....[173]....
        /*cdc8*/ 	.word	0x00005750


	//   ....[174]....
        /*cdcc*/ 	.word	0x00005790


	//   ....[175]....
        /*cdd0*/ 	.word	0x000057d0


	//   ....[176]....
        /*cdd4*/ 	.word	0x000057e0


	//   ....[177]....
        /*cdd8*/ 	.word	0x000057f0


	//   ....[178]....
        /*cddc*/ 	.word	0x00005850


	//   ....[179]....
        /*cde0*/ 	.word	0x00005860


	//   ....[180]....
        /*cde4*/ 	.word	0x00005880


	//   ....[181]....
        /*cde8*/ 	.word	0x00005890


	//   ....[182]....
        /*cdec*/ 	.word	0x00005900


	//   ....[183]....
        /*cdf0*/ 	.word	0x00005910


	//   ....[184]....
        /*cdf4*/ 	.word	0x00005940


	//   ....[185]....
        /*cdf8*/ 	.word	0x00005990


	//   ....[186]....
        /*cdfc*/ 	.word	0x000059a0


	//   ....[187]....
        /*ce00*/ 	.word	0x000059e0


	//   ....[188]....
        /*ce04*/ 	.word	0x000059f0


	//   ....[189]....
        /*ce08*/ 	.word	0x00005a00


	//   ....[190]....
        /*ce0c*/ 	.word	0x00005a50


	//   ....[191]....
        /*ce10*/ 	.word	0x00005a60


	//   ....[192]....
        /*ce14*/ 	.word	0x00005a70


	//   ....[193]....
        /*ce18*/ 	.word	0x00005a80


	//   ....[194]....
        /*ce1c*/ 	.word	0x00005ad0


	//   ....[195]....
        /*ce20*/ 	.word	0x00005ae0


	//   ....[196]....
        /*ce24*/ 	.word	0x00005af0


	//   ....[197]....
        /*ce28*/ 	.word	0x00005b00


	//   ....[198]....
        /*ce2c*/ 	.word	0x00005b40


	//   ....[199]....
        /*ce30*/ 	.word	0x00005b60


	//   ....[200]....
        /*ce34*/ 	.word	0x00005bd0


	//   ....[201]....
        /*ce38*/ 	.word	0x00005c10


	//   ....[202]....
        /*ce3c*/ 	.word	0x00005c20


	//   ....[203]....
        /*ce40*/ 	.word	0x00005c90


	//   ....[204]....
        /*ce44*/ 	.word	0x00005ca0


	//   ....[205]....
        /*ce48*/ 	.word	0x00005d00


	//   ....[206]....
        /*ce4c*/ 	.word	0x00005d10


	//   ....[207]....
        /*ce50*/ 	.word	0x00005d70


	//   ....[208]....
        /*ce54*/ 	.word	0x00005dc0


	//   ....[209]....
        /*ce58*/ 	.word	0x00005dd0


	//   ....[210]....
        /*ce5c*/ 	.word	0x00005de0


	//   ....[211]....
        /*ce60*/ 	.word	0x00005df0


	//   ....[212]....
        /*ce64*/ 	.word	0x00005e30


	//   ....[213]....
        /*ce68*/ 	.word	0x00005e40


	//   ....[214]....
        /*ce6c*/ 	.word	0x00005e60


	//   ....[215]....
        /*ce70*/ 	.word	0x00005e70


	//   ....[216]....
        /*ce74*/ 	.word	0x00005eb0


	//   ....[217]....
        /*ce78*/ 	.word	0x00005ec0


	//   ....[218]....
        /*ce7c*/ 	.word	0x00005ee0


	//   ....[219]....
        /*ce80*/ 	.word	0x00005ef0


	//   ....[220]....
        /*ce84*/ 	.word	0x00005f30


	//   ....[221]....
        /*ce88*/ 	.word	0x00005f40


	//   ....[222]....
        /*ce8c*/ 	.word	0x00005f60


	//   ....[223]....
        /*ce90*/ 	.word	0x00005f70


	//   ....[224]....
        /*ce94*/ 	.word	0x00005fb0


	//   ....[225]....
        /*ce98*/ 	.word	0x00005fc0


	//   ....[226]....
        /*ce9c*/ 	.word	0x00005fe0


	//   ....[227]....
        /*cea0*/ 	.word	0x00005ff0


	//   ....[228]....
        /*cea4*/ 	.word	0x00006030


	//   ....[229]....
        /*cea8*/ 	.word	0x00006040


	//   ....[230]....
        /*ceac*/ 	.word	0x00006070


	//   ....[231]....
        /*ceb0*/ 	.word	0x00006080


	//   ....[232]....
        /*ceb4*/ 	.word	0x00006100


	//   ....[233]....
        /*ceb8*/ 	.word	0x00006110


	//   ....[234]....
        /*cebc*/ 	.word	0x00006130


	//   ....[235]....
        /*cec0*/ 	.word	0x00006140


	//   ....[236]....
        /*cec4*/ 	.word	0x00006160


	//   ....[237]....
        /*cec8*/ 	.word	0x00006170


	//   ....[238]....
        /*cecc*/ 	.word	0x00006190


	//   ....[239]....
        /*ced0*/ 	.word	0x000061a0


	//   ....[240]....
        /*ced4*/ 	.word	0x000061c0


	//   ....[241]....
        /*ced8*/ 	.word	0x000061d0


	//   ....[242]....
        /*cedc*/ 	.word	0x000061f0


	//   ....[243]....
        /*cee0*/ 	.word	0x00006200


	//   ....[244]....
        /*cee4*/ 	.word	0x00006220


	//   ....[245]....
        /*cee8*/ 	.word	0x00006230


	//   ....[246]....
        /*ceec*/ 	.word	0x00006250


	//   ....[247]....
        /*cef0*/ 	.word	0x00006260


	//   ....[248]....
        /*cef4*/ 	.word	0x00006280


	//   ....[249]....
        /*cef8*/ 	.word	0x00006290


	//   ....[250]....
        /*cefc*/ 	.word	0x000062b0


	//   ....[251]....
        /*cf00*/ 	.word	0x000062c0


	//   ....[252]....
        /*cf04*/ 	.word	0x000062e0


	//   ....[253]....
        /*cf08*/ 	.word	0x000062f0


	//   ....[254]....
        /*cf0c*/ 	.word	0x00006310


	//   ....[255]....
        /*cf10*/ 	.word	0x00006320


	//   ....[0]....
        /*cf14*/ 	.word	0x00006350


	//   ....[1]....
        /*cf18*/ 	.word	0x00006360


	//   ....[2]....
        /*cf1c*/ 	.word	0x00016fe0


	//   ....[3]....
        /*cf20*/ 	.word	0x00016ff0


	//   ....[4]....
        /*cf24*/ 	.word	0x00017030


	//   ....[5]....
        /*cf28*/ 	.word	0x00017040


	//   ....[6]....
        /*cf2c*/ 	.word	0x00017080


	//   ....[7]....
        /*cf30*/ 	.word	0x00017090


	//   ....[8]....
        /*cf34*/ 	.word	0x000170e0


	//   ....[9]....
        /*cf38*/ 	.word	0x000170f0


	//   ....[10]....
        /*cf3c*/ 	.word	0x00017130


	//   ....[11]....
        /*cf40*/ 	.word	0x00017140


	//   ....[12]....
        /*cf44*/ 	.word	0x00017170


	//   ....[13]....
        /*cf48*/ 	.word	0x00017180


	//   ....[14]....
        /*cf4c*/ 	.word	0x000171c0


	//   ....[15]....
        /*cf50*/ 	.word	0x000171d0


	//   ....[16]....
        /*cf54*/ 	.word	0x00017210


	//   ....[17]....
        /*cf58*/ 	.word	0x00017220


	//   ....[18]....
        /*cf5c*/ 	.word	0x00017240


	//   ....[19]....
        /*cf60*/ 	.word	0x00017250


	//   ....[20]....
        /*cf64*/ 	.word	0x000172c0


	//   ....[21]....
        /*cf68*/ 	.word	0x000172d0


	//   ....[22]....
        /*cf6c*/ 	.word	0x00017310


	//   ....[23]....
        /*cf70*/ 	.word	0x00017320


	//   ....[24]....
        /*cf74*/ 	.word	0x00017360


	//   ....[25]....
        /*cf78*/ 	.word	0x00017370


	//   ....[26]....
        /*cf7c*/ 	.word	0x000173a0


	//   ....[27]....
        /*cf80*/ 	.word	0x000173b0


	//   ....[28]....
        /*cf84*/ 	.word	0x000173f0


	//   ....[29]....
        /*cf88*/ 	.word	0x00017400


	//   ....[30]....
        /*cf8c*/ 	.word	0x00017450


	//   ....[31]....
        /*cf90*/ 	.word	0x00017460


	//   ....[32]....
        /*cf94*/ 	.word	0x00017490


	//   ....[33]....
        /*cf98*/ 	.word	0x000174a0


	//   ....[34]....
        /*cf9c*/ 	.word	0x000174c0


	//   ....[35]....
        /*cfa0*/ 	.word	0x000174d0


	//   ....[36]....
        /*cfa4*/ 	.word	0x00017540


	//   ....[37]....
        /*cfa8*/ 	.word	0x00017550


	//   ....[38]....
        /*cfac*/ 	.word	0x00017590


	//   ....[39]....
        /*cfb0*/ 	.word	0x000175a0


	//   ....[40]....
        /*cfb4*/ 	.word	0x000175e0


	//   ....[41]....
        /*cfb8*/ 	.word	0x000175f0


	//   ....[42]....
        /*cfbc*/ 	.word	0x00017630


	//   ....[43]....
        /*cfc0*/ 	.word	0x00017640


	//   ....[44]....
        /*cfc4*/ 	.word	0x00017660


	//   ....[45]....
        /*cfc8*/ 	.word	0x00017670


	//   ....[46]....
        /*cfcc*/ 	.word	0x000176d0


	//   ....[47]....
        /*cfd0*/ 	.word	0x000176e0


	//   ....[48]....
        /*cfd4*/ 	.word	0x00017710


	//   ....[49]....
        /*cfd8*/ 	.word	0x00017720


	//   ....[50]....
        /*cfdc*/ 	.word	0x00017770


	//   ....[51]....
        /*cfe0*/ 	.word	0x00017780


	//   ....[52]....
        /*cfe4*/ 	.word	0x000177c0


	//   ....[53]....
        /*cfe8*/ 	.word	0x000177d0


	//   ....[54]....
        /*cfec*/ 	.word	0x00017810


	//   ....[55]....
        /*cff0*/ 	.word	0x00017820


	//   ....[56]....
        /*cff4*/ 	.word	0x00017860


	//   ....[57]....
        /*cff8*/ 	.word	0x00017870


	//   ....[58]....
        /*cffc*/ 	.word	0x000178a0


	//   ....[59]....
        /*d000*/ 	.word	0x000178b0


	//   ....[60]....
        /*d004*/ 	.word	0x000178d0


	//   ....[61]....
        /*d008*/ 	.word	0x000178e0


	//   ....[62]....
        /*d00c*/ 	.word	0x00017940


	//   ....[63]....
        /*d010*/ 	.word	0x00017950


	//   ....[64]....
        /*d014*/ 	.word	0x000179a0


	//   ....[65]....
        /*d018*/ 	.word	0x000179b0


	//   ....[66]....
        /*d01c*/ 	.word	0x000179f0


	//   ....[67]....
        /*d020*/ 	.word	0x00017a00


	//   ....[68]....
        /*d024*/ 	.word	0x00017a40


	//   ....[69]....
        /*d028*/ 	.word	0x00017a50


	//   ....[70]....
        /*d02c*/ 	.word	0x00017a90


	//   ....[71]....
        /*d030*/ 	.word	0x00017aa0


	//   ....[72]....
        /*d034*/ 	.word	0x00017ad0


	//   ....[73]....
        /*d038*/ 	.word	0x00017ae0


	//   ....[74]....
        /*d03c*/ 	.word	0x00017b00


	//   ....[75]....
        /*d040*/ 	.word	0x00017b10


	//   ....[76]....
        /*d044*/ 	.word	0x00017b70


	//   ....[77]....
        /*d048*/ 	.word	0x00017b80


	//   ....[78]....
        /*d04c*/ 	.word	0x00017bd0


	//   ....[79]....
        /*d050*/ 	.word	0x00017be0


	//   ....[80]....
        /*d054*/ 	.word	0x00017c20


	//   ....[81]....
        /*d058*/ 	.word	0x00017c30


	//   ....[82]....
        /*d05c*/ 	.word	0x00017c70


	//   ....[83]....
        /*d060*/ 	.word	0x00017c80


	//   ....[84]....
        /*d064*/ 	.word	0x00017cc0


	//   ....[85]....
        /*d068*/ 	.word	0x00017cd0


	//   ....[86]....
        /*d06c*/ 	.word	0x00017d10


	//   ....[87]....
        /*d070*/ 	.word	0x00017d20


	//   ....[88]....
        /*d074*/ 	.word	0x00017d50


	//   ....[89]....
        /*d078*/ 	.word	0x00017d60


	//   ....[90]....
        /*d07c*/ 	.word	0x00017da0


	//   ....[91]....
        /*d080*/ 	.word	0x00017db0


	//   ....[92]....
        /*d084*/ 	.word	0x00017e00


	//   ....[93]....
        /*d088*/ 	.word	0x00017e10


	//   ....[94]....
        /*d08c*/ 	.word	0x00017e50


	//   ....[95]....
        /*d090*/ 	.word	0x00017e60


	//   ....[96]....
        /*d094*/ 	.word	0x00017ea0


	//   ....[97]....
        /*d098*/ 	.word	0x00017eb0


	//   ....[98]....
        /*d09c*/ 	.word	0x00017ec0


	//   ....[99]....
        /*d0a0*/ 	.word	0x00017ed0


	//   ....[100]....
        /*d0a4*/ 	.word	0x00017f40


	//   ....[101]....
        /*d0a8*/ 	.word	0x00017f50


	//   ....[102]....
        /*d0ac*/ 	.word	0x00017f80


	//   ....[103]....
        /*d0b0*/ 	.word	0x00017f90


	//   ....[104]....
        /*d0b4*/ 	.word	0x00017fd0


	//   ....[105]....
        /*d0b8*/ 	.word	0x00017fe0


	//   ....[106]....
        /*d0bc*/ 	.word	0x00018000


	//   ....[107]....
        /*d0c0*/ 	.word	0x00018010


	//   ....[108]....
        /*d0c4*/ 	.word	0x00018080


	//   ....[109]....
        /*d0c8*/ 	.word	0x00018090


	//   ....[110]....
        /*d0cc*/ 	.word	0x000180d0


	//   ....[111]....
        /*d0d0*/ 	.word	0x000180e0


	//   ....[112]....
        /*d0d4*/ 	.word	0x00018110


	//   ....[113]....
        /*d0d8*/ 	.word	0x00018120


	//   ....[114]....
        /*d0dc*/ 	.word	0x00018140


	//   ....[115]....
        /*d0e0*/ 	.word	0x00018150


	//   ....[116]....
        /*d0e4*/ 	.word	0x000181b0


	//   ....[117]....
        /*d0e8*/ 	.word	0x000181c0


	//   ....[118]....
        /*d0ec*/ 	.word	0x00018210


	//   ....[119]....
        /*d0f0*/ 	.word	0x00018220


	//   ....[120]....
        /*d0f4*/ 	.word	0x00018250


	//   ....[121]....
        /*d0f8*/ 	.word	0x00018260


	//   ....[122]....
        /*d0fc*/ 	.word	0x000182b0


	//   ....[123]....
        /*d100*/ 	.word	0x000182c0


	//   ....[124]....
        /*d104*/ 	.word	0x00018300


	//   ....[125]....
        /*d108*/ 	.word	0x00018310


	//   ....[126]....
        /*d10c*/ 	.word	0x00018350


	//   ....[127]....
        /*d110*/ 	.word	0x00018360


	//   ....[128]....
        /*d114*/ 	.word	0x00018390


	//   ....[129]....
        /*d118*/ 	.word	0x000183a0


	//   ....[130]....
        /*d11c*/ 	.word	0x000183f0


	//   ....[131]....
        /*d120*/ 	.word	0x00018400


	//   ....[132]....
        /*d124*/ 	.word	0x00018420


	//   ....[133]....
        /*d128*/ 	.word	0x00018430


	//   ....[134]....
        /*d12c*/ 	.word	0x00018490


	//   ....[135]....
        /*d130*/ 	.word	0x000184a0


	//   ....[136]....
        /*d134*/ 	.word	0x000184e0


	//   ....[137]....
        /*d138*/ 	.word	0x000184f0


	//   ....[138]....
        /*d13c*/ 	.word	0x00018530


	//   ....[139]....
        /*d140*/ 	.word	0x00018540


	//   ....[140]....
        /*d144*/ 	.word	0x00018580


	//   ....[141]....
        /*d148*/ 	.word	0x00018590


	//   ....[142]....
        /*d14c*/ 	.word	0x000185c0


	//   ....[143]....
        /*d150*/ 	.word	0x000185d0


	//   ....[144]....
        /*d154*/ 	.word	0x00018620


	//   ....[145]....
        /*d158*/ 	.word	0x00018630


	//   ....[146]....
        /*d15c*/ 	.word	0x00018650


	//   ....[147]....
        /*d160*/ 	.word	0x00018660


	//   ....[148]....
        /*d164*/ 	.word	0x000186b0


	//   ....[149]....
        /*d168*/ 	.word	0x000186c0


	//   ....[150]....
        /*d16c*/ 	.word	0x00018730


	//   ....[151]....
        /*d170*/ 	.word	0x00018740


	//   ....[152]....
        /*d174*/ 	.word	0x00018780


	//   ....[153]....
        /*d178*/ 	.word	0x00018790


	//   ....[154]....
        /*d17c*/ 	.word	0x000187d0


	//   ....[155]....
        /*d180*/ 	.word	0x000187e0


	//   ....[156]....
        /*d184*/ 	.word	0x00018810


	//   ....[157]....
        /*d188*/ 	.word	0x00018820


	//   ....[158]....
        /*d18c*/ 	.word	0x00018860


	//   ....[159]....
        /*d190*/ 	.word	0x00018870


	//   ....[160]....
        /*d194*/ 	.word	0x00018890


	//   ....[161]....
        /*d198*/ 	.word	0x000188b0


	//   ....[162]....
        /*d19c*/ 	.word	0x000188f0


	//   ....[163]....
        /*d1a0*/ 	.word	0x00018900


	//   ....[164]....
        /*d1a4*/ 	.word	0x00018940


	//   ....[165]....
        /*d1a8*/ 	.word	0x00018950


	//   ....[166]....
        /*d1ac*/ 	.word	0x00018990


	//   ....[167]....
        /*d1b0*/ 	.word	0x000189a0


	//   ....[168]....
        /*d1b4*/ 	.word	0x000189e0


	//   ....[169]....
        /*d1b8*/ 	.word	0x000189f0


	//   ....[170]....
        /*d1bc*/ 	.word	0x00018a60


	//   ....[171]....
        /*d1c0*/ 	.word	0x00018a80


	//   ....[172]....
        /*d1c4*/ 	.word	0x00018a90


	//   ....[173]....
        /*d1c8*/ 	.word	0x00018ad0


	//   ....[174]....
        /*d1cc*/ 	.word	0x00018af0


	//   ....[175]....
        /*d1d0*/ 	.word	0x00018b00


	//   ....[176]....
        /*d1d4*/ 	.word	0x00018b20


	//   ....[177]....
        /*d1d8*/ 	.word	0x00018b70


	//   ....[178]....
        /*d1dc*/ 	.word	0x00018b80


	//   ....[179]....
        /*d1e0*/ 	.word	0x00018b90


	//   ....[180]....
        /*d1e4*/ 	.word	0x00018bf0


	//   ....[181]....
        /*d1e8*/ 	.word	0x00018c00


	//   ....[182]....
        /*d1ec*/ 	.word	0x00018c10


	//   ....[183]....
        /*d1f0*/ 	.word	0x00018c20


	//   ....[184]....
        /*d1f4*/ 	.word	0x00018ca0


	//   ....[185]....
        /*d1f8*/ 	.word	0x00018cb0


	//   ....[186]....
        /*d1fc*/ 	.word	0x00018ce0


	//   ....[187]....
        /*d200*/ 	.word	0x00018d30


	//   ....[188]....
        /*d204*/ 	.word	0x00018d40


	//   ....[189]....
        /*d208*/ 	.word	0x00018d80


	//   ....[190]....
        /*d20c*/ 	.word	0x00018da0


	//   ....[191]....
        /*d210*/ 	.word	0x00018db0


	//   ....[192]....
        /*d214*/ 	.word	0x00018de0


	//   ....[193]....
        /*d218*/ 	.word	0x00018df0


	//   ....[194]....
        /*d21c*/ 	.word	0x00018e00


	//   ....[195]....
        /*d220*/ 	.word	0x00018e10


	//   ....[196]....
        /*d224*/ 	.word	0x00018e70


	//   ....[197]....
        /*d228*/ 	.word	0x00018e80


	//   ....[198]....
        /*d22c*/ 	.word	0x00018e90


	//   ....[199]....
        /*d230*/ 	.word	0x00018ea0


	//   ....[200]....
        /*d234*/ 	.word	0x00018ed0


	//   ....[201]....
        /*d238*/ 	.word	0x00018ee0


	//   ....[202]....
        /*d23c*/ 	.word	0x00018f70


	//   ....[203]....
        /*d240*/ 	.word	0x00018fd0


	//   ....[204]....
        /*d244*/ 	.word	0x00018fe0


	//   ....[205]....
        /*d248*/ 	.word	0x00019020


	//   ....[206]....
        /*d24c*/ 	.word	0x00019030


	//   ....[207]....
        /*d250*/ 	.word	0x00019090


	//   ....[208]....
        /*d254*/ 	.word	0x000190a0


	//   ....[209]....
        /*d258*/ 	.word	0x00019100


	//   ....[210]....
        /*d25c*/ 	.word	0x00019150


	//   ....[211]....
        /*d260*/ 	.word	0x00019160


	//   ....[212]....
        /*d264*/ 	.word	0x00019170


	//   ....[213]....
        /*d268*/ 	.word	0x00019180


	//   ....[214]....
        /*d26c*/ 	.word	0x00019190


	//   ....[215]....
        /*d270*/ 	.word	0x000191a0


	//   ....[216]....
        /*d274*/ 	.word	0x000191e0


	//   ....[217]....
        /*d278*/ 	.word	0x000191f0


	//   ....[218]....
        /*d27c*/ 	.word	0x00019210


	//   ....[219]....
        /*d280*/ 	.word	0x00019220


	//   ....[220]....
        /*d284*/ 	.word	0x00019280


	//   ....[221]....
        /*d288*/ 	.word	0x00019290


	//   ....[222]....
        /*d28c*/ 	.word	0x000192b0


	//   ....[223]....
        /*d290*/ 	.word	0x000192d0


	//   ....[224]....
        /*d294*/ 	.word	0x000192f0


	//   ....[225]....
        /*d298*/ 	.word	0x00019300


	//   ....[226]....
        /*d29c*/ 	.word	0x00019340


	//   ....[227]....
        /*d2a0*/ 	.word	0x00019350


	//   ....[228]....
        /*d2a4*/ 	.word	0x00019370


	//   ....[229]....
        /*d2a8*/ 	.word	0x00019380


	//   ....[230]....
        /*d2ac*/ 	.word	0x000193c0


	//   ....[231]....
        /*d2b0*/ 	.word	0x000193d0


	//   ....[232]....
        /*d2b4*/ 	.word	0x00019400


	//   ....[233]....
        /*d2b8*/ 	.word	0x00019410


	//   ....[234]....
        /*d2bc*/ 	.word	0x00019490


	//   ....[235]....
        /*d2c0*/ 	.word	0x000194a0


	//   ....[236]....
        /*d2c4*/ 	.word	0x000194c0


	//   ....[237]....
        /*d2c8*/ 	.word	0x000194d0


	//   ....[238]....
        /*d2cc*/ 	.word	0x000194f0


	//   ....[239]....
        /*d2d0*/ 	.word	0x00019500


	//   ....[240]....
        /*d2d4*/ 	.word	0x00019520


	//   ....[241]....
        /*d2d8*/ 	.word	0x00019530


	//   ....[242]....
        /*d2dc*/ 	.word	0x00019550


	//   ....[243]....
        /*d2e0*/ 	.word	0x00019560


	//   ....[244]....
        /*d2e4*/ 	.word	0x00019580


	//   ....[245]....
        /*d2e8*/ 	.word	0x00019590


	//   ....[246]....
        /*d2ec*/ 	.word	0x000195b0


	//   ....[247]....
        /*d2f0*/ 	.word	0x000195c0


	//   ....[248]....
        /*d2f4*/ 	.word	0x000195e0


	//   ....[249]....
        /*d2f8*/ 	.word	0x000195f0


	//   ....[250]....
        /*d2fc*/ 	.word	0x00019610


	//   ....[251]....
        /*d300*/ 	.word	0x00019620


	//   ....[252]....
        /*d304*/ 	.word	0x00019640


	//   ....[253]....
        /*d308*/ 	.word	0x00019650


	//   ....[254]....
        /*d30c*/ 	.word	0x00019670


	//   ....[255]....
        /*d310*/ 	.word	0x00019680


	//   ....[0]....
        /*d314*/ 	.word	0x000196a0


	//   ....[1]....
        /*d318*/ 	.word	0x000196b0


	//   ....[2]....
        /*d31c*/ 	.word	0x000196e0


	//   ....[3]....
        /*d320*/ 	.word	0x000196f0


	//   ....[4]....
        /*d324*/ 	.word	0x0002a370


	//   ....[5]....
        /*d328*/ 	.word	0x0002a380


	//   ....[6]....
        /*d32c*/ 	.word	0x0002a3c0


	//   ....[7]....
        /*d330*/ 	.word	0x0002a3d0


	//   ....[8]....
        /*d334*/ 	.word	0x0002a410


	//   ....[9]....
        /*d338*/ 	.word	0x0002a420


	//   ....[10]....
        /*d33c*/ 	.word	0x0002a470


	//   ....[11]....
        /*d340*/ 	.word	0x0002a480


	//   ....[12]....
        /*d344*/ 	.word	0x0002a4c0


	//   ....[13]....
        /*d348*/ 	.word	0x0002a4d0


	//   ....[14]....
        /*d34c*/ 	.word	0x0002a500


	//   ....[15]....
        /*d350*/ 	.word	0x0002a510


	//   ....[16]....
        /*d354*/ 	.word	0x0002a550


	//   ....[17]....
        /*d358*/ 	.word	0x0002a560


	//   ....[18]....
        /*d35c*/ 	.word	0x0002a5a0


	//   ....[19]....
        /*d360*/ 	.word	0x0002a5b0


	//   ....[20]....
        /*d364*/ 	.word	0x0002a5d0


	//   ....[21]....
        /*d368*/ 	.word	0x0002a5e0


	//   ....[22]....
        /*d36c*/ 	.word	0x0002a650


	//   ....[23]....
        /*d370*/ 	.word	0x0002a660


	//   ....[24]....
        /*d374*/ 	.word	0x0002a6a0


	//   ....[25]....
        /*d378*/ 	.word	0x0002a6b0


	//   ....[26]....
        /*d37c*/ 	.word	0x0002a6f0


	//   ....[27]....
        /*d380*/ 	.word	0x0002a700


	//   ....[28]....
        /*d384*/ 	.word	0x0002a730


	//   ....[29]....
        /*d388*/ 	.word	0x0002a740


	//   ....[30]....
        /*d38c*/ 	.word	0x0002a780


	//   ....[31]....
        /*d390*/ 	.word	0x0002a790


	//   ....[32]....
        /*d394*/ 	.word	0x0002a7e0


	//   ....[33]....
        /*d398*/ 	.word	0x0002a7f0


	//   ....[34]....
        /*d39c*/ 	.word	0x0002a820


	//   ....[35]....
        /*d3a0*/ 	.word	0x0002a830


	//   ....[36]....
        /*d3a4*/ 	.word	0x0002a850


	//   ....[37]....
        /*d3a8*/ 	.word	0x0002a860


	//   ....[38]....
        /*d3ac*/ 	.word	0x0002a8d0


	//   ....[39]....
        /*d3b0*/ 	.word	0x0002a8e0


	//   ....[40]....
        /*d3b4*/ 	.word	0x0002a920


	//   ....[41]....
        /*d3b8*/ 	.word	0x0002a930


	//   ....[42]....
        /*d3bc*/ 	.word	0x0002a970


	//   ....[43]....
        /*d3c0*/ 	.word	0x0002a980


	//   ....[44]....
        /*d3c4*/ 	.word	0x0002a9c0


	//   ....[45]....
        /*d3c8*/ 	.word	0x0002a9d0


	//   ....[46]....
        /*d3cc*/ 	.word	0x0002a9f0


	//   ....[47]....
        /*d3d0*/ 	.word	0x0002aa00


	//   ....[48]....
        /*d3d4*/ 	.word	0x0002aa60


	//   ....[49]....
        /*d3d8*/ 	.word	0x0002aa70


	//   ....[50]....
        /*d3dc*/ 	.word	0x0002aaa0


	//   ....[51]....
        /*d3e0*/ 	.word	0x0002aab0


	//   ....[52]....
        /*d3e4*/ 	.word	0x0002ab00


	//   ....[53]....
        /*d3e8*/ 	.word	0x0002ab10


	//   ....[54]....
        /*d3ec*/ 	.word	0x0002ab50


	//   ....[55]....
        /*d3f0*/ 	.word	0x0002ab60


	//   ....[56]....
        /*d3f4*/ 	.word	0x0002aba0


	//   ....[57]....
        /*d3f8*/ 	.word	0x0002abb0


	//   ....[58]....
        /*d3fc*/ 	.word	0x0002abf0


	//   ....[59]....
        /*d400*/ 	.word	0x0002ac00


	//   ....[60]....
        /*d404*/ 	.word	0x0002ac30


	//   ....[61]....
        /*d408*/ 	.word	0x0002ac40


	//   ....[62]....
        /*d40c*/ 	.word	0x0002ac60


	//   ....[63]....
        /*d410*/ 	.word	0x0002ac70


	//   ....[64]....
        /*d414*/ 	.word	0x0002acd0


	//   ....[65]....
        /*d418*/ 	.word	0x0002ace0


	//   ....[66]....
        /*d41c*/ 	.word	0x0002ad30


	//   ....[67]....
        /*d420*/ 	.word	0x0002ad40


	//   ....[68]....
        /*d424*/ 	.word	0x0002ad80


	//   ....[69]....
        /*d428*/ 	.word	0x0002ad90


	//   ....[70]....
        /*d42c*/ 	.word	0x0002add0


	//   ....[71]....
        /*d430*/ 	.word	0x0002ade0


	//   ....[72]....
        /*d434*/ 	.word	0x0002ae20


	//   ....[73]....
        /*d438*/ 	.word	0x0002ae30


	//   ....[74]....
        /*d43c*/ 	.word	0x0002ae60


	//   ....[75]....
        /*d440*/ 	.word	0x0002ae70


	//   ....[76]....
        /*d444*/ 	.word	0x0002ae90


	//   ....[77]....
        /*d448*/ 	.word	0x0002aea0


	//   ....[78]....
        /*d44c*/ 	.word	0x0002af00


	//   ....[79]....
        /*d450*/ 	.word	0x0002af10


	//   ....[80]....
        /*d454*/ 	.word	0x0002af60


	//   ....[81]....
        /*d458*/ 	.word	0x0002af70


	//   ....[82]....
        /*d45c*/ 	.word	0x0002afb0


	//   ....[83]....
        /*d460*/ 	.word	0x0002afc0


	//   ....[84]....
        /*d464*/ 	.word	0x0002b000


	//   ....[85]....
        /*d468*/ 	.word	0x0002b010


	//   ....[86]....
        /*d46c*/ 	.word	0x0002b050


	//   ....[87]....
        /*d470*/ 	.word	0x0002b060


	//   ....[88]....
        /*d474*/ 	.word	0x0002b0a0


	//   ....[89]....
        /*d478*/ 	.word	0x0002b0b0


	//   ....[90]....
        /*d47c*/ 	.word	0x0002b0e0


	//   ....[91]....
        /*d480*/ 	.word	0x0002b0f0


	//   ....[92]....
        /*d484*/ 	.word	0x0002b130


	//   ....[93]....
        /*d488*/ 	.word	0x0002b140


	//   ....[94]....
        /*d48c*/ 	.word	0x0002b190


	//   ....[95]....
        /*d490*/ 	.word	0x0002b1a0


	//   ....[96]....
        /*d494*/ 	.word	0x0002b1e0


	//   ....[97]....
        /*d498*/ 	.word	0x0002b1f0


	//   ....[98]....
        /*d49c*/ 	.word	0x0002b230


	//   ....[99]....
        /*d4a0*/ 	.word	0x0002b240


	//   ....[100]....
        /*d4a4*/ 	.word	0x0002b250


	//   ....[101]....
        /*d4a8*/ 	.word	0x0002b260


	//   ....[102]....
        /*d4ac*/ 	.word	0x0002b2d0


	//   ....[103]....
        /*d4b0*/ 	.word	0x0002b2e0


	//   ....[104]....
        /*d4b4*/ 	.word	0x0002b310


	//   ....[105]....
        /*d4b8*/ 	.word	0x0002b320


	//   ....[106]....
        /*d4bc*/ 	.word	0x0002b360


	//   ....[107]....
        /*d4c0*/ 	.word	0x0002b370


	//   ....[108]....
        /*d4c4*/ 	.word	0x0002b390


	//   ....[109]....
        /*d4c8*/ 	.word	0x0002b3a0


	//   ....[110]....
        /*d4cc*/ 	.word	0x0002b410


	//   ....[111]....
        /*d4d0*/ 	.word	0x0002b420


	//   ....[112]....
        /*d4d4*/ 	.word	0x0002b460


	//   ....[113]....
        /*d4d8*/ 	.word	0x0002b470


	//   ....[114]....
        /*d4dc*/ 	.word	0x0002b4a0


	//   ....[115]....
        /*d4e0*/ 	.word	0x0002b4b0


	//   ....[116]....
        /*d4e4*/ 	.word	0x0002b4d0


	//   ....[117]....
        /*d4e8*/ 	.word	0x0002b4e0


	//   ....[118]....
        /*d4ec*/ 	.word	0x0002b540


	//   ....[119]....
        /*d4f0*/ 	.word	0x0002b550


	//   ....[120]....
        /*d4f4*/ 	.word	0x0002b5a0


	//   ....[121]....
        /*d4f8*/ 	.word	0x0002b5b0


	//   ....[122]....
        /*d4fc*/ 	.word	0x0002b5e0


	//   ....[123]....
        /*d500*/ 	.word	0x0002b5f0


	//   ....[124]....
        /*d504*/ 	.word	0x0002b640


	//   ....[125]....
        /*d508*/ 	.word	0x0002b650


	//   ....[126]....
        /*d50c*/ 	.word	0x0002b690


	//   ....[127]....
        /*d510*/ 	.word	0x0002b6a0


	//   ....[128]....
        /*d514*/ 	.word	0x0002b6e0


	//   ....[129]....
        /*d518*/ 	.word	0x0002b6f0


	//   ....[130]....
        /*d51c*/ 	.word	0x0002b720


	//   ....[131]....
        /*d520*/ 	.word	0x0002b730


	//   ....[132]....
        /*d524*/ 	.word	0x0002b780


	//   ....[133]....
        /*d528*/ 	.word	0x0002b790


	//   ....[134]....
        /*d52c*/ 	.word	0x0002b7b0


	//   ....[135]....
        /*d530*/ 	.word	0x0002b7c0


	//   ....[136]....
        /*d534*/ 	.word	0x0002b820


	//   ....[137]....
        /*d538*/ 	.word	0x0002b830


	//   ....[138]....
        /*d53c*/ 	.word	0x0002b870


	//   ....[139]....
        /*d540*/ 	.word	0x0002b880


	//   ....[140]....
        /*d544*/ 	.word	0x0002b8c0


	//   ....[141]....
        /*d548*/ 	.word	0x0002b8d0


	//   ....[142]....
        /*d54c*/ 	.word	0x0002b910


	//   ....[143]....
        /*d550*/ 	.word	0x0002b920


	//   ....[144]....
        /*d554*/ 	.word	0x0002b950


	//   ....[145]....
        /*d558*/ 	.word	0x0002b960


	//   ....[146]....
        /*d55c*/ 	.word	0x0002b9b0


	//   ....[147]....
        /*d560*/ 	.word	0x0002b9c0


	//   ....[148]....
        /*d564*/ 	.word	0x0002b9e0


	//   ....[149]....
        /*d568*/ 	.word	0x0002b9f0


	//   ....[150]....
        /*d56c*/ 	.word	0x0002ba40


	//   ....[151]....
        /*d570*/ 	.word	0x0002ba50


	//   ....[152]....
        /*d574*/ 	.word	0x0002bac0


	//   ....[153]....
        /*d578*/ 	.word	0x0002bad0


	//   ....[154]....
        /*d57c*/ 	.word	0x0002bb10


	//   ....[155]....
        /*d580*/ 	.word	0x0002bb20


	//   ....[156]....
        /*d584*/ 	.word	0x0002bb60


	//   ....[157]....
        /*d588*/ 	.word	0x0002bb70


	//   ....[158]....
        /*d58c*/ 	.word	0x0002bba0


	//   ....[159]....
        /*d590*/ 	.word	0x0002bbb0


	//   ....[160]....
        /*d594*/ 	.word	0x0002bbf0


	//   ....[161]....
        /*d598*/ 	.word	0x0002bc00


	//   ....[162]....
        /*d59c*/ 	.word	0x0002bc20


	//   ....[163]....
        /*d5a0*/ 	.word	0x0002bc40


	//   ....[164]....
        /*d5a4*/ 	.word	0x0002bc80


	//   ....[165]....
        /*d5a8*/ 	.word	0x0002bc90


	//   ....[166]....
        /*d5ac*/ 	.word	0x0002bcd0


	//   ....[167]....
        /*d5b0*/ 	.word	0x0002bce0


	//   ....[168]....
        /*d5b4*/ 	.word	0x0002bd20


	//   ....[169]....
        /*d5b8*/ 	.word	0x0002bd30


	//   ....[170]....
        /*d5bc*/ 	.word	0x0002bd70


	//   ....[171]....
        /*d5c0*/ 	.word	0x0002bd80


	//   ....[172]....
        /*d5c4*/ 	.word	0x0002bdf0


	//   ....[173]....
        /*d5c8*/ 	.word	0x0002be10


	//   ....[174]....
        /*d5cc*/ 	.word	0x0002be20


	//   ....[175]....
        /*d5d0*/ 	.word	0x0002be60


	//   ....[176]....
        /*d5d4*/ 	.word	0x0002be80


	//   ....[177]....
        /*d5d8*/ 	.word	0x0002be90


	//   ....[178]....
        /*d5dc*/ 	.word	0x0002beb0


	//   ....[179]....
        /*d5e0*/ 	.word	0x0002bf00


	//   ....[180]....
        /*d5e4*/ 	.word	0x0002bf10


	//   ....[181]....
        /*d5e8*/ 	.word	0x0002bf20


	//   ....[182]....
        /*d5ec*/ 	.word	0x0002bf80


	//   ....[183]....
        /*d5f0*/ 	.word	0x0002bf90


	//   ....[184]....
        /*d5f4*/ 	.word	0x0002bfa0


	//   ....[185]....
        /*d5f8*/ 	.word	0x0002bfb0


	//   ....[186]....
        /*d5fc*/ 	.word	0x0002c030


	//   ....[187]....
        /*d600*/ 	.word	0x0002c040


	//   ....[188]....
        /*d604*/ 	.word	0x0002c070


	//   ....[189]....
        /*d608*/ 	.word	0x0002c0c0


	//   ....[190]....
        /*d60c*/ 	.word	0x0002c0d0


	//   ....[191]....
        /*d610*/ 	.word	0x0002c110


	//   ....[192]....
        /*d614*/ 	.word	0x0002c130


	//   ....[193]....
        /*d618*/ 	.word	0x0002c140


	//   ....[194]....
        /*d61c*/ 	.word	0x0002c170


	//   ....[195]....
        /*d620*/ 	.word	0x0002c180


	//   ....[196]....
        /*d624*/ 	.word	0x0002c190


	//   ....[197]....
        /*d628*/ 	.word	0x0002c1a0


	//   ....[198]....
        /*d62c*/ 	.word	0x0002c200


	//   ....[199]....
        /*d630*/ 	.word	0x0002c210


	//   ....[200]....
        /*d634*/ 	.word	0x0002c220


	//   ....[201]....
        /*d638*/ 	.word	0x0002c230


	//   ....[202]....
        /*d63c*/ 	.word	0x0002c260


	//   ....[203]....
        /*d640*/ 	.word	0x0002c270


	//   ....[204]....
        /*d644*/ 	.word	0x0002c300


	//   ....[205]....
        /*d648*/ 	.word	0x0002c360


	//   ....[206]....
        /*d64c*/ 	.word	0x0002c370


	//   ....[207]....
        /*d650*/ 	.word	0x0002c3b0


	//   ....[208]....
        /*d654*/ 	.word	0x0002c3c0


	//   ....[209]....
        /*d658*/ 	.word	0x0002c420


	//   ....[210]....
        /*d65c*/ 	.word	0x0002c430


	//   ....[211]....
        /*d660*/ 	.word	0x0002c490


	//   ....[212]....
        /*d664*/ 	.word	0x0002c4e0


	//   ....[213]....
        /*d668*/ 	.word	0x0002c4f0


	//   ....[214]....
        /*d66c*/ 	.word	0x0002c500


	//   ....[215]....
        /*d670*/ 	.word	0x0002c510


	//   ....[216]....
        /*d674*/ 	.word	0x0002c520


	//   ....[217]....
        /*d678*/ 	.word	0x0002c530


	//   ....[218]....
        /*d67c*/ 	.word	0x0002c570


	//   ....[219]....
        /*d680*/ 	.word	0x0002c580


	//   ....[220]....
        /*d684*/ 	.word	0x0002c5a0


	//   ....[221]....
        /*d688*/ 	.word	0x0002c5b0


	//   ....[222]....
        /*d68c*/ 	.word	0x0002c610


	//   ....[223]....
        /*d690*/ 	.word	0x0002c620


	//   ....[224]....
        /*d694*/ 	.word	0x0002c640


	//   ....[225]....
        /*d698*/ 	.word	0x0002c660


	//   ....[226]....
        /*d69c*/ 	.word	0x0002c680


	//   ....[227]....
        /*d6a0*/ 	.word	0x0002c690


	//   ....[228]....
        /*d6a4*/ 	.word	0x0002c6d0


	//   ....[229]....
        /*d6a8*/ 	.word	0x0002c6e0


	//   ....[230]....
        /*d6ac*/ 	.word	0x0002c700


	//   ....[231]....
        /*d6b0*/ 	.word	0x0002c710


	//   ....[232]....
        /*d6b4*/ 	.word	0x0002c750


	//   ....[233]....
        /*d6b8*/ 	.word	0x0002c760


	//   ....[234]....
        /*d6bc*/ 	.word	0x0002c790


	//   ....[235]....
        /*d6c0*/ 	.word	0x0002c7a0


	//   ....[236]....
        /*d6c4*/ 	.word	0x0002c820


	//   ....[237]....
        /*d6c8*/ 	.word	0x0002c830


	//   ....[238]....
        /*d6cc*/ 	.word	0x0002c850


	//   ....[239]....
        /*d6d0*/ 	.word	0x0002c860


	//   ....[240]....
        /*d6d4*/ 	.word	0x0002c880


	//   ....[241]....
        /*d6d8*/ 	.word	0x0002c890


	//   ....[242]....
        /*d6dc*/ 	.word	0x0002c8b0


	//   ....[243]....
        /*d6e0*/ 	.word	0x0002c8c0


	//   ....[244]....
        /*d6e4*/ 	.word	0x0002c8e0


	//   ....[245]....
        /*d6e8*/ 	.word	0x0002c8f0


	//   ....[246]....
        /*d6ec*/ 	.word	0x0002c910


	//   ....[247]....
        /*d6f0*/ 	.word	0x0002c920


	//   ....[248]....
        /*d6f4*/ 	.word	0x0002c940


	//   ....[249]....
        /*d6f8*/ 	.word	0x0002c950


	//   ....[250]....
        /*d6fc*/ 	.word	0x0002c970


	//   ....[251]....
        /*d700*/ 	.word	0x0002c980


	//   ....[252]....
        /*d704*/ 	.word	0x0002c9a0


	//   ....[253]....
        /*d708*/ 	.word	0x0002c9b0


	//   ....[254]....
        /*d70c*/ 	.word	0x0002c9d0


	//   ....[255]....
        /*d710*/ 	.word	0x0002c9e0


	//   ....[0]....
        /*d714*/ 	.word	0x0002ca00


	//   ....[1]....
        /*d718*/ 	.word	0x0002ca10


	//   ....[2]....
        /*d71c*/ 	.word	0x0002ca30


	//   ....[3]....
        /*d720*/ 	.word	0x0002ca40


	//   ....[4]....
        /*d724*/ 	.word	0x0002ca70


	//   ....[5]....
        /*d728*/ 	.word	0x0002ca80


	//   ....[6]....
        /*d72c*/ 	.word	0x0003d700


	//   ....[7]....
        /*d730*/ 	.word	0x0003d710


	//   ....[8]....
        /*d734*/ 	.word	0x0003d750


	//   ....[9]....
        /*d738*/ 	.word	0x0003d760


	//   ....[10]....
        /*d73c*/ 	.word	0x0003d7a0


	//   ....[11]....
        /*d740*/ 	.word	0x0003d7b0


	//   ....[12]....
        /*d744*/ 	.word	0x0003d800


	//   ....[13]....
        /*d748*/ 	.word	0x0003d810


	//   ....[14]....
        /*d74c*/ 	.word	0x0003d850


	//   ....[15]....
        /*d750*/ 	.word	0x0003d860


	//   ....[16]....
        /*d754*/ 	.word	0x0003d890


	//   ....[17]....
        /*d758*/ 	.word	0x0003d8a0


	//   ....[18]....
        /*d75c*/ 	.word	0x0003d8e0


	//   ....[19]....
        /*d760*/ 	.word	0x0003d8f0


	//   ....[20]....
        /*d764*/ 	.word	0x0003d930


	//   ....[21]....
        /*d768*/ 	.word	0x0003d940


	//   ....[22]....
        /*d76c*/ 	.word	0x0003d960


	//   ....[23]....
        /*d770*/ 	.word	0x0003d970


	//   ....[24]....
        /*d774*/ 	.word	0x0003d9e0


	//   ....[25]....
        /*d778*/ 	.word	0x0003d9f0


	//   ....[26]....
        /*d77c*/ 	.word	0x0003da30


	//   ....[27]....
        /*d780*/ 	.word	0x0003da40


	//   ....[28]....
        /*d784*/ 	.word	0x0003da80


	//   ....[29]....
        /*d788*/ 	.word	0x0003da90


	//   ....[30]....
        /*d78c*/ 	.word	0x0003dac0


	//   ....[31]....
        /*d790*/ 	.word	0x0003dad0


	//   ....[32]....
        /*d794*/ 	.word	0x0003db10


	//   ....[33]....
        /*d798*/ 	.word	0x0003db20


	//   ....[34]....
        /*d79c*/ 	.word	0x0003db70


	//   ....[35]....
        /*d7a0*/ 	.word	0x0003db80


	//   ....[36]....
        /*d7a4*/ 	.word	0x0003dbb0


	//   ....[37]....
        /*d7a8*/ 	.word	0x0003dbc0


	//   ....[38]....
        /*d7ac*/ 	.word	0x0003dbe0


	//   ....[39]....
        /*d7b0*/ 	.word	0x0003dbf0


	//   ....[40]....
        /*d7b4*/ 	.word	0x0003dc60


	//   ....[41]....
        /*d7b8*/ 	.word	0x0003dc70


	//   ....[42]....
        /*d7bc*/ 	.word	0x0003dcb0


	//   ....[43]....
        /*d7c0*/ 	.word	0x0003dcc0


	//   ....[44]....
        /*d7c4*/ 	.word	0x0003dd00


	//   ....[45]....
        /*d7c8*/ 	.word	0x0003dd10


	//   ....[46]....
        /*d7cc*/ 	.word	0x0003dd50


	//   ....[47]....
        /*d7d0*/ 	.word	0x0003dd60


	//   ....[48]....
        /*d7d4*/ 	.word	0x0003dd80


	//   ....[49]....
        /*d7d8*/ 	.word	0x0003dd90


	//   ....[50]....
        /*d7dc*/ 	.word	0x0003ddf0


	//   ....[51]....
        /*d7e0*/ 	.word	0x0003de00


	//   ....[52]....
        /*d7e4*/ 	.word	0x0003de30


	//   ....[53]....
        /*d7e8*/ 	.word	0x0003de40


	//   ....[54]....
        /*d7ec*/ 	.word	0x0003de90


	//   ....[55]....
        /*d7f0*/ 	.word	0x0003dea0


	//   ....[56]....
        /*d7f4*/ 	.word	0x0003dee0


	//   ....[57]....
        /*d7f8*/ 	.word	0x0003def0


	//   ....[58]....
        /*d7fc*/ 	.word	0x0003df30


	//   ....[59]....
        /*d800*/ 	.word	0x0003df40


	//   ....[60]....
        /*d804*/ 	.word	0x0003df80


	//   ....[61]....
        /*d808*/ 	.word	0x0003df90


	//   ....[62]....
        /*d80c*/ 	.word	0x0003dfc0


	//   ....[63]....
        /*d810*/ 	.word	0x0003dfd0


	//   ....[64]....
        /*d814*/ 	.word	0x0003dff0


	//   ....[65]....
        /*d818*/ 	.word	0x0003e000


	//   ....[66]....
        /*d81c*/ 	.word	0x0003e060


	//   ....[67]....
        /*d820*/ 	.word	0x0003e070


	//   ....[68]....
        /*d824*/ 	.word	0x0003e0c0


	//   ....[69]....
        /*d828*/ 	.word	0x0003e0d0


	//   ....[70]....
        /*d82c*/ 	.word	0x0003e110


	//   ....[71]....
        /*d830*/ 	.word	0x0003e120


	//   ....[72]....
        /*d834*/ 	.word	0x0003e160


	//   ....[73]....
        /*d838*/ 	.word	0x0003e170


	//   ....[74]....
        /*d83c*/ 	.word	0x0003e1b0


	//   ....[75]....
        /*d840*/ 	.word	0x0003e1c0


	//   ....[76]....
        /*d844*/ 	.word	0x0003e1f0


	//   ....[77]....
        /*d848*/ 	.word	0x0003e200


	//   ....[78]....
        /*d84c*/ 	.word	0x0003e220


	//   ....[79]....
        /*d850*/ 	.word	0x0003e230


	//   ....[80]....
        /*d854*/ 	.word	0x0003e290


	//   ....[81]....
        /*d858*/ 	.word	0x0003e2a0


	//   ....[82]....
        /*d85c*/ 	.word	0x0003e2f0


	//   ....[83]....
        /*d860*/ 	.word	0x0003e300


	//   ....[84]....
        /*d864*/ 	.word	0x0003e340


	//   ....[85]....
        /*d868*/ 	.word	0x0003e350


	//   ....[86]....
        /*d86c*/ 	.word	0x0003e390


	//   ....[87]....
        /*d870*/ 	.word	0x0003e3a0


	//   ....[88]....
        /*d874*/ 	.word	0x0003e3e0


	//   ....[89]....
        /*d878*/ 	.word	0x0003e3f0


	//   ....[90]....
        /*d87c*/ 	.word	0x0003e430


	//   ....[91]....
        /*d880*/ 	.word	0x0003e440


	//   ....[92]....
        /*d884*/ 	.word	0x0003e470


	//   ....[93]....
        /*d888*/ 	.word	0x0003e480


	//   ....[94]....
        /*d88c*/ 	.word	0x0003e4c0


	//   ....[95]....
        /*d890*/ 	.word	0x0003e4d0


	//   ....[96]....
        /*d894*/ 	.word	0x0003e520


	//   ....[97]....
        /*d898*/ 	.word	0x0003e530


	//   ....[98]....
        /*d89c*/ 	.word	0x0003e570


	//   ....[99]....
        /*d8a0*/ 	.word	0x0003e580


	//   ....[100]....
        /*d8a4*/ 	.word	0x0003e5c0


	//   ....[101]....
        /*d8a8*/ 	.word	0x0003e5d0


	//   ....[102]....
        /*d8ac*/ 	.word	0x0003e5e0


	//   ....[103]....
        /*d8b0*/ 	.word	0x0003e5f0


	//   ....[104]....
        /*d8b4*/ 	.word	0x0003e660


	//   ....[105]....
        /*d8b8*/ 	.word	0x0003e670


	//   ....[106]....
        /*d8bc*/ 	.word	0x0003e6a0


	//   ....[107]....
        /*d8c0*/ 	.word	0x0003e6b0


	//   ....[108]....
        /*d8c4*/ 	.word	0x0003e6f0


	//   ....[109]....
        /*d8c8*/ 	.word	0x0003e700


	//   ....[110]....
        /*d8cc*/ 	.word	0x0003e720


	//   ....[111]....
        /*d8d0*/ 	.word	0x0003e730


	//   ....[112]....
        /*d8d4*/ 	.word	0x0003e7a0


	//   ....[113]....
        /*d8d8*/ 	.word	0x0003e7b0


	//   ....[114]....
        /*d8dc*/ 	.word	0x0003e7f0


	//   ....[115]....
        /*d8e0*/ 	.word	0x0003e800


	//   ....[116]....
        /*d8e4*/ 	.word	0x0003e830


	//   ....[117]....
        /*d8e8*/ 	.word	0x0003e840


	//   ....[118]....
        /*d8ec*/ 	.word	0x0003e860


	//   ....[119]....
        /*d8f0*/ 	.word	0x0003e870


	//   ....[120]....
        /*d8f4*/ 	.word	0x0003e8d0


	//   ....[121]....
        /*d8f8*/ 	.word	0x0003e8e0


	//   ....[122]....
        /*d8fc*/ 	.word	0x0003e930


	//   ....[123]....
        /*d900*/ 	.word	0x0003e940


	//   ....[124]....
        /*d904*/ 	.word	0x0003e970


	//   ....[125]....
        /*d908*/ 	.word	0x0003e980


	//   ....[126]....
        /*d90c*/ 	.word	0x0003e9d0


	//   ....[127]....
        /*d910*/ 	.word	0x0003e9e0


	//   ....[128]....
        /*d914*/ 	.word	0x0003ea20


	//   ....[129]....
        /*d918*/ 	.word	0x0003ea30


	//   ....[130]....
        /*d91c*/ 	.word	0x0003ea70


	//   ....[131]....
        /*d920*/ 	.word	0x0003ea80


	//   ....[132]....
        /*d924*/ 	.word	0x0003eab0


	//   ....[133]....
        /*d928*/ 	.word	0x0003eac0


	//   ....[134]....
        /*d92c*/ 	.word	0x0003eb10


	//   ....[135]....
        /*d930*/ 	.word	0x0003eb20


	//   ....[136]....
        /*d934*/ 	.word	0x0003eb40


	//   ....[137]....
        /*d938*/ 	.word	0x0003eb50


	//   ....[138]....
        /*d93c*/ 	.word	0x0003ebb0


	//   ....[139]....
        /*d940*/ 	.word	0x0003ebc0


	//   ....[140]....
        /*d944*/ 	.word	0x0003ec00


	//   ....[141]....
        /*d948*/ 	.word	0x0003ec10


	//   ....[142]....
        /*d94c*/ 	.word	0x0003ec50


	//   ....[143]....
        /*d950*/ 	.word	0x0003ec60


	//   ....[144]....
        /*d954*/ 	.word	0x0003eca0


	//   ....[145]....
        /*d958*/ 	.word	0x0003ecb0


	//   ....[146]....
        /*d95c*/ 	.word	0x0003ece0


	//   ....[147]....
        /*d960*/ 	.word	0x0003ecf0


	//   ....[148]....
        /*d964*/ 	.word	0x0003ed40


	//   ....[149]....
        /*d968*/ 	.word	0x0003ed50


	//   ....[150]....
        /*d96c*/ 	.word	0x0003ed70


	//   ....[151]....
        /*d970*/ 	.word	0x0003ed80


	//   ....[152]....
        /*d974*/ 	.word	0x0003edd0


	//   ....[153]....
        /*d978*/ 	.word	0x0003ede0


	//   ....[154]....
        /*d97c*/ 	.word	0x0003ee50


	//   ....[155]....
        /*d980*/ 	.word	0x0003ee60


	//   ....[156]....
        /*d984*/ 	.word	0x0003eea0


	//   ....[157]....
        /*d988*/ 	.word	0x0003eeb0


	//   ....[158]....
        /*d98c*/ 	.word	0x0003eef0


	//   ....[159]....
        /*d990*/ 	.word	0x0003ef00


	//   ....[160]....
        /*d994*/ 	.word	0x0003ef30


	//   ....[161]....
        /*d998*/ 	.word	0x0003ef40


	//   ....[162]....
        /*d99c*/ 	.word	0x0003ef80


	//   ....[163]....
        /*d9a0*/ 	.word	0x0003ef90


	//   ....[164]....
        /*d9a4*/ 	.word	0x0003efb0


	//   ....[165]....
        /*d9a8*/ 	.word	0x0003efd0


	//   ....[166]....
        /*d9ac*/ 	.word	0x0003f010


	//   ....[167]....
        /*d9b0*/ 	.word	0x0003f020


	//   ....[168]....
        /*d9b4*/ 	.word	0x0003f060


	//   ....[169]....
        /*d9b8*/ 	.word	0x0003f070


	//   ....[170]....
        /*d9bc*/ 	.word	0x0003f0b0


	//   ....[171]....
        /*d9c0*/ 	.word	0x0003f0c0


	//   ....[172]....
        /*d9c4*/ 	.word	0x0003f100


	//   ....[173]....
        /*d9c8*/ 	.word	0x0003f110


	//   ....[174]....
        /*d9cc*/ 	.word	0x0003f180


	//   ....[175]....
        /*d9d0*/ 	.word	0x0003f1a0


	//   ....[176]....
        /*d9d4*/ 	.word	0x0003f1b0


	//   ....[177]....
        /*d9d8*/ 	.word	0x0003f1f0


	//   ....[178]....
        /*d9dc*/ 	.word	0x0003f210


	//   ....[179]....
        /*d9e0*/ 	.word	0x0003f220


	//   ....[180]....
        /*d9e4*/ 	.word	0x0003f240


	//   ....[181]....
        /*d9e8*/ 	.word	0x0003f290


	//   ....[182]....
        /*d9ec*/ 	.word	0x0003f2a0


	//   ....[183]....
        /*d9f0*/ 	.word	0x0003f2b0


	//   ....[184]....
        /*d9f4*/ 	.word	0x0003f310


	//   ....[185]....
        /*d9f8*/ 	.word	0x0003f320


	//   ....[186]....
        /*d9fc*/ 	.word	0x0003f330


	//   ....[187]....
        /*da00*/ 	.word	0x0003f340


	//   ....[188]....
        /*da04*/ 	.word	0x0003f3c0


	//   ....[189]....
        /*da08*/ 	.word	0x0003f3d0


	//   ....[190]....
        /*da0c*/ 	.word	0x0003f400


	//   ....[191]....
        /*da10*/ 	.word	0x0003f450


	//   ....[192]....
        /*da14*/ 	.word	0x0003f460


	//   ....[193]....
        /*da18*/ 	.word	0x0003f4a0


	//   ....[194]....
        /*da1c*/ 	.word	0x0003f4c0


	//   ....[195]....
        /*da20*/ 	.word	0x0003f4d0


	//   ....[196]....
        /*da24*/ 	.word	0x0003f500


	//   ....[197]....
        /*da28*/ 	.word	0x0003f510


	//   ....[198]....
        /*da2c*/ 	.word	0x0003f520


	//   ....[199]....
        /*da30*/ 	.word	0x0003f530


	//   ....[200]....
        /*da34*/ 	.word	0x0003f590


	//   ....[201]....
        /*da38*/ 	.word	0x0003f5a0


	//   ....[202]....
        /*da3c*/ 	.word	0x0003f5b0


	//   ....[203]....
        /*da40*/ 	.word	0x0003f5c0


	//   ....[204]....
        /*da44*/ 	.word	0x0003f5f0


	//   ....[205]....
        /*da48*/ 	.word	0x0003f600


	//   ....[206]....
        /*da4c*/ 	.word	0x0003f690


	//   ....[207]....
        /*da50*/ 	.word	0x0003f6f0


	//   ....[208]....
        /*da54*/ 	.word	0x0003f700


	//   ....[209]....
        /*da58*/ 	.word	0x0003f740


	//   ....[210]....
        /*da5c*/ 	.word	0x0003f750


	//   ....[211]....
        /*da60*/ 	.word	0x0003f7b0


	//   ....[212]....
        /*da64*/ 	.word	0x0003f7c0


	//   ....[213]....
        /*da68*/ 	.word	0x0003f820


	//   ....[214]....
        /*da6c*/ 	.word	0x0003f870


	//   ....[215]....
        /*da70*/ 	.word	0x0003f880


	//   ....[216]....
        /*da74*/ 	.word	0x0003f890


	//   ....[217]....
        /*da78*/ 	.word	0x0003f8a0


	//   ....[218]....
        /*da7c*/ 	.word	0x0003f8b0


	//   ....[219]....
        /*da80*/ 	.word	0x0003f8c0


	//   ....[220]....
        /*da84*/ 	.word	0x0003f900


	//   ....[221]....
        /*da88*/ 	.word	0x0003f910


	//   ....[222]....
        /*da8c*/ 	.word	0x0003f930


	//   ....[223]....
        /*da90*/ 	.word	0x0003f940


	//   ....[224]....
        /*da94*/ 	.word	0x0003f9a0


	//   ....[225]....
        /*da98*/ 	.word	0x0003f9b0


	//   ....[226]....
        /*da9c*/ 	.word	0x0003f9d0


	//   ....[227]....
        /*daa0*/ 	.word	0x0003f9f0


	//   ....[228]....
        /*daa4*/ 	.word	0x0003fa10


	//   ....[229]....
        /*daa8*/ 	.word	0x0003fa20


	//   ....[230]....
        /*daac*/ 	.word	0x0003fa60


	//   ....[231]....
        /*dab0*/ 	.word	0x0003fa70


	//   ....[232]....
        /*dab4*/ 	.word	0x0003fa90


	//   ....[233]....
        /*dab8*/ 	.word	0x0003faa0


	//   ....[234]....
        /*dabc*/ 	.word	0x0003fae0


	//   ....[235]....
        /*dac0*/ 	.word	0x0003faf0


	//   ....[236]....
        /*dac4*/ 	.word	0x0003fb20


	//   ....[237]....
        /*dac8*/ 	.word	0x0003fb30


	//   ....[238]....
        /*dacc*/ 	.word	0x0003fbb0


	//   ....[239]....
        /*dad0*/ 	.word	0x0003fbc0


	//   ....[240]....
        /*dad4*/ 	.word	0x0003fbe0


	//   ....[241]....
        /*dad8*/ 	.word	0x0003fbf0


	//   ....[242]....
        /*dadc*/ 	.word	0x0003fc10


	//   ....[243]....
        /*dae0*/ 	.word	0x0003fc20


	//   ....[244]....
        /*dae4*/ 	.word	0x0003fc40


	//   ....[245]....
        /*dae8*/ 	.word	0x0003fc50


	//   ....[246]....
        /*daec*/ 	.word	0x0003fc70


	//   ....[247]....
        /*daf0*/ 	.word	0x0003fc80


	//   ....[248]....
        /*daf4*/ 	.word	0x0003fca0


	//   ....[249]....
        /*daf8*/ 	.word	0x0003fcb0


	//   ....[250]....
        /*dafc*/ 	.word	0x0003fcd0


	//   ....[251]....
        /*db00*/ 	.word	0x0003fce0


	//   ....[252]....
        /*db04*/ 	.word	0x0003fd00


	//   ....[253]....
        /*db08*/ 	.word	0x0003fd10


	//   ....[254]....
        /*db0c*/ 	.word	0x0003fd30


	//   ....[255]....
        /*db10*/ 	.word	0x0003fd40


	//   ....[0]....
        /*db14*/ 	.word	0x0003fd60


	//   ....[1]....
        /*db18*/ 	.word	0x0003fd70


	//   ....[2]....
        /*db1c*/ 	.word	0x0003fd90


	//   ....[3]....
        /*db20*/ 	.word	0x0003fda0


	//   ....[4]....
        /*db24*/ 	.word	0x0003fdc0


	//   ....[5]....
        /*db28*/ 	.word	0x0003fdd0


	//   ....[6]....
        /*db2c*/ 	.word	0x0003fe00


	//   ....[7]....
        /*db30*/ 	.word	0x0003fe10


	//   ....[8]....
        /*db34*/ 	.word	0x00050a90


	//   ....[9]....
        /*db38*/ 	.word	0x00050aa0


	//   ....[10]....
        /*db3c*/ 	.word	0x00050ae0


	//   ....[11]....
        /*db40*/ 	.word	0x00050af0


	//   ....[12]....
        /*db44*/ 	.word	0x00050b30


	//   ....[13]....
        /*db48*/ 	.word	0x00050b40


	//   ....[14]....
        /*db4c*/ 	.word	0x00050b90


	//   ....[15]....
        /*db50*/ 	.word	0x00050ba0


	//   ....[16]....
        /*db54*/ 	.word	0x00050be0


	//   ....[17]....
        /*db58*/ 	.word	0x00050bf0


	//   ....[18]....
        /*db5c*/ 	.word	0x00050c20


	//   ....[19]....
        /*db60*/ 	.word	0x00050c30


	//   ....[20]....
        /*db64*/ 	.word	0x00050c70


	//   ....[21]....
        /*db68*/ 	.word	0x00050c80


	//   ....[22]....
        /*db6c*/ 	.word	0x00050cc0


	//   ....[23]....
        /*db70*/ 	.word	0x00050cd0


	//   ....[24]....
        /*db74*/ 	.word	0x00050cf0


	//   ....[25]....
        /*db78*/ 	.word	0x00050d00


	//   ....[26]....
        /*db7c*/ 	.word	0x00050d70


	//   ....[27]....
        /*db80*/ 	.word	0x00050d80


	//   ....[28]....
        /*db84*/ 	.word	0x00050dc0


	//   ....[29]....
        /*db88*/ 	.word	0x00050dd0


	//   ....[30]....
        /*db8c*/ 	.word	0x00050e10


	//   ....[31]....
        /*db90*/ 	.word	0x00050e20


	//   ....[32]....
        /*db94*/ 	.word	0x00050e50


	//   ....[33]....
        /*db98*/ 	.word	0x00050e60


	//   ....[34]....
        /*db9c*/ 	.word	0x00050ea0


	//   ....[35]....
        /*dba0*/ 	.word	0x00050eb0


	//   ....[36]....
        /*dba4*/ 	.word	0x00050f00


	//   ....[37]....
        /*dba8*/ 	.word	0x00050f10


	//   ....[38]....
        /*dbac*/ 	.word	0x00050f40


	//   ....[39]....
        /*dbb0*/ 	.word	0x00050f50


	//   ....[40]....
        /*dbb4*/ 	.word	0x00050f70


	//   ....[41]....
        /*dbb8*/ 	.word	0x00050f80


	//   ....[42]....
        /*dbbc*/ 	.word	0x00050ff0


	//   ....[43]....
        /*dbc0*/ 	.word	0x00051000


	//   ....[44]....
        /*dbc4*/ 	.word	0x00051040


	//   ....[45]....
        /*dbc8*/ 	.word	0x00051050


	//   ....[46]....
        /*dbcc*/ 	.word	0x00051090


	//   ....[47]....
        /*dbd0*/ 	.word	0x000510a0


	//   ....[48]....
        /*dbd4*/ 	.word	0x000510e0


	//   ....[49]....
        /*dbd8*/ 	.word	0x000510f0


	//   ....[50]....
        /*dbdc*/ 	.word	0x00051110


	//   ....[51]....
        /*dbe0*/ 	.word	0x00051120


	//   ....[52]....
        /*dbe4*/ 	.word	0x00051180


	//   ....[53]....
        /*dbe8*/ 	.word	0x00051190


	//   ....[54]....
        /*dbec*/ 	.word	0x000511c0


	//   ....[55]....
        /*dbf0*/ 	.word	0x000511d0


	//   ....[56]....
        /*dbf4*/ 	.word	0x00051220


	//   ....[57]....
        /*dbf8*/ 	.word	0x00051230


	//   ....[58]....
        /*dbfc*/ 	.word	0x00051270


	//   ....[59]....
        /*dc00*/ 	.word	0x00051280


	//   ....[60]....
        /*dc04*/ 	.word	0x000512c0


	//   ....[61]....
        /*dc08*/ 	.word	0x000512d0


	//   ....[62]....
        /*dc0c*/ 	.word	0x00051310


	//   ....[63]....
        /*dc10*/ 	.word	0x00051320


	//   ....[64]....
        /*dc14*/ 	.word	0x00051350


	//   ....[65]....
        /*dc18*/ 	.word	0x00051360


	//   ....[66]....
        /*dc1c*/ 	.word	0x00051380


	//   ....[67]....
        /*dc20*/ 	.word	0x00051390


	//   ....[68]....
        /*dc24*/ 	.word	0x000513f0


	//   ....[69]....
        /*dc28*/ 	.word	0x00051400


	//   ....[70]....
        /*dc2c*/ 	.word	0x00051450


	//   ....[71]....
        /*dc30*/ 	.word	0x00051460


	//   ....[72]....
        /*dc34*/ 	.word	0x000514a0


	//   ....[73]....
        /*dc38*/ 	.word	0x000514b0


	//   ....[74]....
        /*dc3c*/ 	.word	0x000514f0


	//   ....[75]....
        /*dc40*/ 	.word	0x00051500


	//   ....[76]....
        /*dc44*/ 	.word	0x00051540


	//   ....[77]....
        /*dc48*/ 	.word	0x00051550


	//   ....[78]....
        /*dc4c*/ 	.word	0x00051580


	//   ....[79]....
        /*dc50*/ 	.word	0x00051590


	//   ....[80]....
        /*dc54*/ 	.word	0x000515b0


	//   ....[81]....
        /*dc58*/ 	.word	0x000515c0


	//   ....[82]....
        /*dc5c*/ 	.word	0x00051620


	//   ....[83]....
        /*dc60*/ 	.word	0x00051630


	//   ....[84]....
        /*dc64*/ 	.word	0x00051680


	//   ....[85]....
        /*dc68*/ 	.word	0x00051690


	//   ....[86]....
        /*dc6c*/ 	.word	0x000516d0


	//   ....[87]....
        /*dc70*/ 	.word	0x000516e0


	//   ....[88]....
        /*dc74*/ 	.word	0x00051720


	//   ....[89]....
        /*dc78*/ 	.word	0x00051730


	//   ....[90]....
        /*dc7c*/ 	.word	0x00051770


	//   ....[91]....
        /*dc80*/ 	.word	0x00051780


	//   ....[92]....
        /*dc84*/ 	.word	0x000517c0


	//   ....[93]....
        /*dc88*/ 	.word	0x000517d0


	//   ....[94]....
        /*dc8c*/ 	.word	0x00051800


	//   ....[95]....
        /*dc90*/ 	.word	0x00051810


	//   ....[96]....
        /*dc94*/ 	.word	0x00051850


	//   ....[97]....
        /*dc98*/ 	.word	0x00051860


	//   ....[98]....
        /*dc9c*/ 	.word	0x000518b0


	//   ....[99]....
        /*dca0*/ 	.word	0x000518c0


	//   ....[100]....
        /*dca4*/ 	.word	0x00051900


	//   ....[101]....
        /*dca8*/ 	.word	0x00051910


	//   ....[102]....
        /*dcac*/ 	.word	0x00051950


	//   ....[103]....
        /*dcb0*/ 	.word	0x00051960


	//   ....[104]....
        /*dcb4*/ 	.word	0x00051970


	//   ....[105]....
        /*dcb8*/ 	.word	0x00051980


	//   ....[106]....
        /*dcbc*/ 	.word	0x000519f0


	//   ....[107]....
        /*dcc0*/ 	.word	0x00051a00


	//   ....[108]....
        /*dcc4*/ 	.word	0x00051a30


	//   ....[109]....
        /*dcc8*/ 	.word	0x00051a40


	//   ....[110]....
        /*dccc*/ 	.word	0x00051a80


	//   ....[111]....
        /*dcd0*/ 	.word	0x00051a90


	//   ....[112]....
        /*dcd4*/ 	.word	0x00051ab0


	//   ....[113]....
        /*dcd8*/ 	.word	0x00051ac0


	//   ....[114]....
        /*dcdc*/ 	.word	0x00051b30


	//   ....[115]....
        /*dce0*/ 	.word	0x00051b40


	//   ....[116]....
        /*dce4*/ 	.word	0x00051b80


	//   ....[117]....
        /*dce8*/ 	.word	0x00051b90


	//   ....[118]....
        /*dcec*/ 	.word	0x00051bc0


	//   ....[119]....
        /*dcf0*/ 	.word	0x00051bd0


	//   ....[120]....
        /*dcf4*/ 	.word	0x00051bf0


	//   ....[121]....
        /*dcf8*/ 	.word	0x00051c00


	//   ....[122]....
        /*dcfc*/ 	.word	0x00051c60


	//   ....[123]....
        /*dd00*/ 	.word	0x00051c70


	//   ....[124]....
        /*dd04*/ 	.word	0x00051cc0


	//   ....[125]....
        /*dd08*/ 	.word	0x00051cd0


	//   ....[126]....
        /*dd0c*/ 	.word	0x00051d00


	//   ....[127]....
        /*dd10*/ 	.word	0x00051d10


	//   ....[128]....
        /*dd14*/ 	.word	0x00051d60


	//   ....[129]....
        /*dd18*/ 	.word	0x00051d70


	//   ....[130]....
        /*dd1c*/ 	.word	0x00051db0


	//   ....[131]....
        /*dd20*/ 	.word	0x00051dc0


	//   ....[132]....
        /*dd24*/ 	.word	0x00051e00


	//   ....[133]....
        /*dd28*/ 	.word	0x00051e10


	//   ....[134]....
        /*dd2c*/ 	.word	0x00051e40


	//   ....[135]....
        /*dd30*/ 	.word	0x00051e50


	//   ....[136]....
        /*dd34*/ 	.word	0x00051ea0


	//   ....[137]....
        /*dd38*/ 	.word	0x00051eb0


	//   ....[138]....
        /*dd3c*/ 	.word	0x00051ed0


	//   ....[139]....
        /*dd40*/ 	.word	0x00051ee0


	//   ....[140]....
        /*dd44*/ 	.word	0x00051f40


	//   ....[141]....
        /*dd48*/ 	.word	0x00051f50


	//   ....[142]....
        /*dd4c*/ 	.word	0x00051f90


	//   ....[143]....
        /*dd50*/ 	.word	0x00051fa0


	//   ....[144]....
        /*dd54*/ 	.word	0x00051fe0


	//   ....[145]....
        /*dd58*/ 	.word	0x00051ff0


	//   ....[146]....
        /*dd5c*/ 	.word	0x00052030


	//   ....[147]....
        /*dd60*/ 	.word	0x00052040


	//   ....[148]....
        /*dd64*/ 	.word	0x00052070


	//   ....[149]....
        /*dd68*/ 	.word	0x00052080


	//   ....[150]....
        /*dd6c*/ 	.word	0x000520d0


	//   ....[151]....
        /*dd70*/ 	.word	0x000520e0


	//   ....[152]....
        /*dd74*/ 	.word	0x00052100


	//   ....[153]....
        /*dd78*/ 	.word	0x00052110


	//   ....[154]....
        /*dd7c*/ 	.word	0x00052160


	//   ....[155]....
        /*dd80*/ 	.word	0x00052170


	//   ....[156]....
        /*dd84*/ 	.word	0x000521e0


	//   ....[157]....
        /*dd88*/ 	.word	0x000521f0


	//   ....[158]....
        /*dd8c*/ 	.word	0x00052230


	//   ....[159]....
        /*dd90*/ 	.word	0x00052240


	//   ....[160]....
        /*dd94*/ 	.word	0x00052280


	//   ....[161]....
        /*dd98*/ 	.word	0x00052290


	//   ....[162]....
        /*dd9c*/ 	.word	0x000522c0


	//   ....[163]....
        /*dda0*/ 	.word	0x000522d0


	//   ....[164]....
        /*dda4*/ 	.word	0x00052310


	//   ....[165]....
        /*dda8*/ 	.word	0x00052320


	//   ....[166]....
        /*ddac*/ 	.word	0x00052340


	//   ....[167]....
        /*ddb0*/ 	.word	0x00052360


	//   ....[168]....
        /*ddb4*/ 	.word	0x000523a0


	//   ....[169]....
        /*ddb8*/ 	.word	0x000523b0


	//   ....[170]....
        /*ddbc*/ 	.word	0x000523f0


	//   ....[171]....
        /*ddc0*/ 	.word	0x00052400


	//   ....[172]....
        /*ddc4*/ 	.word	0x00052440


	//   ....[173]....
        /*ddc8*/ 	.word	0x00052450


	//   ....[174]....
        /*ddcc*/ 	.word	0x00052490


	//   ....[175]....
        /*ddd0*/ 	.word	0x000524a0


	//   ....[176]....
        /*ddd4*/ 	.word	0x00052510


	//   ....[177]....
        /*ddd8*/ 	.word	0x00052530


	//   ....[178]....
        /*dddc*/ 	.word	0x00052540


	//   ....[179]....
        /*dde0*/ 	.word	0x00052580


	//   ....[180]....
        /*dde4*/ 	.word	0x000525a0


	//   ....[181]....
        /*dde8*/ 	.word	0x000525b0


	//   ....[182]....
        /*ddec*/ 	.word	0x000525d0


	//   ....[183]....
        /*ddf0*/ 	.word	0x00052620


	//   ....[184]....
        /*ddf4*/ 	.word	0x00052630


	//   ....[185]....
        /*ddf8*/ 	.word	0x00052640


	//   ....[186]....
        /*ddfc*/ 	.word	0x000526a0


	//   ....[187]....
        /*de00*/ 	.word	0x000526b0


	//   ....[188]....
        /*de04*/ 	.word	0x000526c0


	//   ....[189]....
        /*de08*/ 	.word	0x000526d0


	//   ....[190]....
        /*de0c*/ 	.word	0x00052750


	//   ....[191]....
        /*de10*/ 	.word	0x00052760


	//   ....[192]....
        /*de14*/ 	.word	0x00052790


	//   ....[193]....
        /*de18*/ 	.word	0x000527e0


	//   ....[194]....
        /*de1c*/ 	.word	0x000527f0


	//   ....[195]....
        /*de20*/ 	.word	0x00052830


	//   ....[196]....
        /*de24*/ 	.word	0x00052850


	//   ....[197]....
        /*de28*/ 	.word	0x00052860


	//   ....[198]....
        /*de2c*/ 	.word	0x00052890


	//   ....[199]....
        /*de30*/ 	.word	0x000528a0


	//   ....[200]....
        /*de34*/ 	.word	0x000528b0


	//   ....[201]....
        /*de38*/ 	.word	0x000528c0


	//   ....[202]....
        /*de3c*/ 	.word	0x00052920


	//   ....[203]....
        /*de40*/ 	.word	0x00052930


	//   ....[204]....
        /*de44*/ 	.word	0x00052940


	//   ....[205]....
        /*de48*/ 	.word	0x00052950


	//   ....[206]....
        /*de4c*/ 	.word	0x00052980


	//   ....[207]....
        /*de50*/ 	.word	0x00052990


	//   ....[208]....
        /*de54*/ 	.word	0x00052a20


	//   ....[209]....
        /*de58*/ 	.word	0x00052a80


	//   ....[210]....
        /*de5c*/ 	.word	0x00052a90


	//   ....[211]....
        /*de60*/ 	.word	0x00052ad0


	//   ....[212]....
        /*de64*/ 	.word	0x00052ae0


	//   ....[213]....
        /*de68*/ 	.word	0x00052b40


	//   ....[214]....
        /*de6c*/ 	.word	0x00052b50


	//   ....[215]....
        /*de70*/ 	.word	0x00052bb0


	//   ....[216]....
        /*de74*/ 	.word	0x00052c00


	//   ....[217]....
        /*de78*/ 	.word	0x00052c10


	//   ....[218]....
        /*de7c*/ 	.word	0x00052c20


	//   ....[219]....
        /*de80*/ 	.word	0x00052c30


	//   ....[220]....
        /*de84*/ 	.word	0x00052c40


	//   ....[221]....
        /*de88*/ 	.word	0x00052c50


	//   ....[222]....
        /*de8c*/ 	.word	0x00052c90


	//   ....[223]....
        /*de90*/ 	.word	0x00052ca0


	//   ....[224]....
        /*de94*/ 	.word	0x00052cc0


	//   ....[225]....
        /*de98*/ 	.word	0x00052cd0


	//   ....[226]....
        /*de9c*/ 	.word	0x00052d30


	//   ....[227]....
        /*dea0*/ 	.word	0x00052d40


	//   ....[228]....
        /*dea4*/ 	.word	0x00052d60


	//   ....[229]....
        /*dea8*/ 	.word	0x00052d80


	//   ....[230]....
        /*deac*/ 	.word	0x00052da0


	//   ....[231]....
        /*deb0*/ 	.word	0x00052db0


	//   ....[232]....
        /*deb4*/ 	.word	0x00052df0


	//   ....[233]....
        /*deb8*/ 	.word	0x00052e00


	//   ....[234]....
        /*debc*/ 	.word	0x00052e20


	//   ....[235]....
        /*dec0*/ 	.word	0x00052e30


	//   ....[236]....
        /*dec4*/ 	.word	0x00052e70


	//   ....[237]....
        /*dec8*/ 	.word	0x00052e80


	//   ....[238]....
        /*decc*/ 	.word	0x00052eb0


	//   ....[239]....
        /*ded0*/ 	.word	0x00052ec0


	//   ....[240]....
        /*ded4*/ 	.word	0x00052f40


	//   ....[241]....
        /*ded8*/ 	.word	0x00052f50


	//   ....[242]....
        /*dedc*/ 	.word	0x00052f70


	//   ....[243]....
        /*dee0*/ 	.word	0x00052f80


	//   ....[244]....
        /*dee4*/ 	.word	0x00052fa0


	//   ....[245]....
        /*dee8*/ 	.word	0x00052fb0


	//   ....[246]....
        /*deec*/ 	.word	0x00052fd0


	//   ....[247]....
        /*def0*/ 	.word	0x00052fe0


	//   ....[248]....
        /*def4*/ 	.word	0x00053000


	//   ....[249]....
        /*def8*/ 	.word	0x00053010


	//   ....[250]....
        /*defc*/ 	.word	0x00053030


	//   ....[251]....
        /*df00*/ 	.word	0x00053040


	//   ....[252]....
        /*df04*/ 	.word	0x00053060


	//   ....[253]....
        /*df08*/ 	.word	0x00053070


	//   ....[254]....
        /*df0c*/ 	.word	0x00053090


	//   ....[255]....
        /*df10*/ 	.word	0x000530a0


	//   ....[0]....
        /*df14*/ 	.word	0x000530c0


	//   ....[1]....
        /*df18*/ 	.word	0x000530d0


	//   ....[2]....
        /*df1c*/ 	.word	0x000530f0


	//   ....[3]....
        /*df20*/ 	.word	0x00053100


	//   ....[4]....
        /*df24*/ 	.word	0x00053120


	//   ....[5]....
        /*df28*/ 	.word	0x00053130


	//   ....[6]....
        /*df2c*/ 	.word	0x00053150


	//   ....[7]....
        /*df30*/ 	.word	0x00053160


	//   ....[8]....
        /*df34*/ 	.word	0x00053190


	//   ....[9]....
        /*df38*/ 	.word	0x000531a0


	//----- nvinfo : EIATTR_EXIT_INSTR_OFFSETS
	.align		4
.L_1194:
        /*df3c*/ 	.byte	0x04, 0x1c
        /*df3e*/ 	.short	(.L_1196 - .L_1195)


	//   ....[0]....
.L_1195:
        /*df40*/ 	.word	0x00077490


	//   ....[1]....
        /*df44*/ 	.word	0x00081810


	//   ....[2]....
        /*df48*/ 	.word	0x00081890


	//----- nvinfo : EIATTR_MAX_THREADS
	.align		4
.L_1196:
        /*df4c*/ 	.byte	0x04, 0x05
        /*df4e*/ 	.short	(.L_1198 - .L_1197)
.L_1197:
        /*df50*/ 	.word	0x00000040
        /*df54*/ 	.word	0x00000001
        /*df58*/ 	.word	0x00000001


	//----- nvinfo : EIATTR_CRS_STACK_SIZE
	.align		4
.L_1198:
        /*df5c*/ 	.byte	0x04, 0x1e
        /*df5e*/ 	.short	(.L_1200 - .L_1199)
.L_1199:
        /*df60*/ 	.word	0x00000000
.L_1200:


//--------------------- .nv.info._ZN17fastertransformer38beam_online_softmax_topk_stage2_kernelIfLi128ELi32EEEvPKfS2_PiPT_ii --------------------------
	.section	.nv.info._ZN17fastertransformer38beam_online_softmax_topk_stage2_kernelIfLi128ELi32EEEvPKfS2_PiPT_ii,"",@"SHT_CUDA_INFO"
	.sectionflags	@""
	.align	4


	//----- nvinfo : EIATTR_CUDA_API_VERSION
	.align		4
        /*0000*/ 	.byte	0x04, 0x37
        /*0002*/ 	.short	(.L_1202 - .L_1201)
.L_1201:
        /*0004*/ 	.word	0x00000082


	//----- nvinfo : EIATTR_SW2861232_WAR
	.align		4
.L_1202:
        /*0008*/ 	.byte	0x01, 0x35
	.zero		2


	//----- nvinfo : EIATTR_PARAM_CBANK
	.align		4
        /*000c*/ 	.byte	0x04, 0x0a
        /*000e*/ 	.short	(.L_1204 - .L_1203)
	.align		4
.L_1203:
        /*0010*/ 	.word	index@(.nv.constant0._ZN17fastertransformer38beam_online_softmax_topk_stage2_kernelIfLi128ELi32EEEvPKfS2_PiPT_ii)
        /*0014*/ 	.short	0x0160
        /*0016*/ 	.short	0x0028


	//----- nvinfo : EIATTR_CBANK_PARAM_SIZE
	.align		4
.L_1204:
        /*0018*/ 	.byte	0x03, 0x19
        /*001a*/ 	.short	0x0028


	//----- nvinfo : EIATTR_KPARAM_INFO
	.align		4
        /*001c*/ 	.byte	0x04, 0x17
        /*001e*/ 	.short	(.L_1206 - .L_1205)
.L_1205:
        /*0020*/ 	.word	0x00000000
        /*0024*/ 	.short	0x0005
        /*0026*/ 	.short	0x0024
        /*0028*/ 	.byte	0x00, 0xf0, 0x11, 0x00


	//----- nvinfo : EIATTR_KPARAM_INFO
	.align		4
.L_1206:
        /*002c*/ 	.byte	0x04, 0x17
        /*002e*/ 	.short	(.L_1208 - .L_1207)
.L_1207:
        /*0030*/ 	.word	0x00000000
        /*0034*/ 	.short	0x0004
        /*0036*/ 	.short	0x0020
        /*0038*/ 	.byte	0x00, 0xf0, 0x11, 0x00


	//----- nvinfo : EIATTR_KPARAM_INFO
	.align		4
.L_1208:
        /*003c*/ 	.byte	0x04, 0x17
        /*003e*/ 	.short	(.L_1210 - .L_1209)
.L_1209:
        /*0040*/ 	.word	0x00000000
        /*0044*/ 	.short	0x0003
        /*0046*/ 	.short	0x0018
        /*0048*/ 	.byte	0x00, 0xf0, 0x21, 0x00


	//----- nvinfo : EIATTR_KPARAM_INFO
	.align		4
.L_1210:
        /*004c*/ 	.byte	0x04, 0x17
        /*004e*/ 	.short	(.L_1212 - .L_1211)
.L_1211:
        /*0050*/ 	.word	0x00000000
        /*0054*/ 	.short	0x0002
        /*0056*/ 	.short	0x0010
        /*0058*/ 	.byte	0x00, 0xf0, 0x21, 0x00


	//----- nvinfo : EIATTR_KPARAM_INFO
	.align		4
.L_1212:
        /*005c*/ 	.byte	0x04, 0x17
        /*005e*/ 	.short	(.L_1214 - .L_1213)
.L_1213:
        /*0060*/ 	.word	0x00000000
        /*0064*/ 	.short	0x0001
        /*0066*/ 	.short	0x0008
        /*0068*/ 	.byte	0x00, 0xf0, 0x21, 0x00


	//----- nvinfo : EIATTR_KPARAM_INFO
	.align		4
.L_1214:
        /*006c*/ 	.byte	0x04, 0x17
        /*006e*/ 	.short	(.L_1216 - .L_1215)
.L_1215:
        /*0070*/ 	.word	0x00000000
        /*0074*/ 	.short	0x0000
        /*0076*/ 	.short	0x0000
        /*0078*/ 	.byte	0x00, 0xf0, 0x21, 0x00


	//----- nvinfo : EIATTR_MAXREG_COUNT
	.align		4
.L_1216:
        /*007c*/ 	.byte	0x03, 0x1b
        /*007e*/ 	.short	0x00ff


	//----- nvinfo : EIATTR_NUM_BARRIERS
	.align		4
        /*0080*/ 	.byte	0x02, 0x4c
        /*0082*/ 	.byte	0x01
	.zero		1


	//----- nvinfo : EIATTR_ANNOTATIONS
	.align		4
        /*0084*/ 	.byte	0x04, 0x55
        /*0086*/ 	.short	(.L_1218 - .L_1217)


	//   ....[0]....
.L_1217:
        /* <DEDUP_REMOVED lines=209> */
        /*0d8c*/ 	.byte	0x20, 0x4d, 0x03, 0x00, 0x01, 0x00, 0x00, 0x00, 0x50, 0x4d, 0x03, 0x00


	//----- nvinfo : EIATTR_MERCURY_ISA_VERSION
	.align		4
.L_1218:
        /*0d98*/ 	.byte	0x03, 0x5f
        /*0d9a*/ 	.short	0x0000


	//----- nvinfo : EIATTR_COOP_GROUP_MASK_REGIDS
	.align		4
        /*0d9c*/ 	.byte	0x04, 0x29
        /*0d9e*/ 	.short	(.L_1220 - .L_1219)


	//   ....[0]....
.L_1219:
        /*0da0*/ 	.word	0xffffffff


	//   ....[1]....
        /*0da4*/ 	.word	0xffffffff


	//   ....[2]....
        /*0da8*/ 	.word	0xffffffff


	//   ....[3]....
        /*0dac*/ 	.word	0xffffffff


	//   ....[4]....
        /*0db0*/ 	.word	0xffffffff


	//   ....[5]....
        /*0db4*/ 	.word	0xffffffff


	//   ....[6]....
        /*0db8*/ 	.word	0xffffffff


	//   ....[7]....
        /*0dbc*/ 	.word	0xffffffff


	//   ....[8]....
        /*0dc0*/ 	.word	0xffffffff


	//   ....[9]....
        /*0dc4*/ 	.word	0xffffffff


	//   ....[10]....
        /*0dc8*/ 	.word	0xffffffff


	//   ....[11]....
        /*0dcc*/ 	.word	0xffffffff


	//   ....[12]....
        /*0dd0*/ 	.word	0xffffffff


	//   ....[13]....
        /*0dd4*/ 	.word	0xffffffff


	//   ....[14]....
        /*0dd8*/ 	.word	0xffffffff


	//   ....[15]....
        /*0ddc*/ 	.word	0xffffffff


	//   ....[16]....
        /*0de0*/ 	.word	0xffffffff


	//   ....[17]....
        /*0de4*/ 	.word	0xffffffff


	//   ....[18]....
        /*0de8*/ 	.word	0xffffffff


	//   ....[19]....
        /*0dec*/ 	.word	0xffffffff


	//   ....[20]....
        /*0df0*/ 	.word	0xffffffff


	//   ....[21]....
        /*0df4*/ 	.word	0xffffffff


	//   ....[22]....
        /*0df8*/ 	.word	0xffffffff


	//   ....[23]....
        /*0dfc*/ 	.word	0xffffffff


	//   ....[24]....
        /*0e00*/ 	.word	0xffffffff


	//   ....[25]....
        /*0e04*/ 	.word	0xffffffff


	//   ....[26]....
        /*0e08*/ 	.word	0xffffffff


	//   ....[27]....
        /*0e0c*/ 	.word	0xffffffff


	//   ....[28]....
        /*0e10*/ 	.word	0xffffffff


	//   ....[29]....
        /*0e14*/ 	.word	0xffffffff


	//   ....[30]....
        /*0e18*/ 	.word	0xffffffff


	//   ....[31]....
        /*0e1c*/ 	.word	0xffffffff


	//   ....[32]....
        /*0e20*/ 	.word	0xffffffff


	//   ....[33]....
        /*0e24*/ 	.word	0xffffffff


	//   ....[34]....
        /*0e28*/ 	.word	0xffffffff


	//   ....[35]....
        /*0e2c*/ 	.word	0xffffffff


	//   ....[36]....
        /*0e30*/ 	.word	0xffffffff


	//   ....[37]....
        /*0e34*/ 	.word	0xffffffff


	//   ....[38]....
        /*0e38*/ 	.word	0xffffffff


	//   ....[39]....
        /*0e3c*/ 	.word	0xffffffff


	//   ....[40]....
        /*0e40*/ 	.word	0xffffffff


	//   ....[41]....
        /*0e44*/ 	.word	0xffffffff


	//   ....[42]....
        /*0e48*/ 	.word	0xffffffff


	//   ....[43]....
        /*0e4c*/ 	.word	0xffffffff


	//   ....[44]....
        /*0e50*/ 	.word	0xffffffff


	//   ....[45]....
        /*0e54*/ 	.word	0xffffffff


	//   ....[46]....
        /*0e58*/ 	.word	0xffffffff


	//   ....[47]....
        /*0e5c*/ 	.word	0xffffffff


	//   ....[48]....
        /*0e60*/ 	.word	0xffffffff


	//   ....[49]....
        /*0e64*/ 	.word	0xffffffff


	//   ....[50]....
        /*0e68*/ 	.word	0xffffffff


	//   ....[51]....
        /*0e6c*/ 	.word	0xffffffff


	//   ....[52]....
        /*0e70*/ 	.word	0xffffffff


	//   ....[53]....
        /*0e74*/ 	.word	0xffffffff


	//   ....[54]....
        /*0e78*/ 	.word	0xffffffff


	//   ....[55]....
        /*0e7c*/ 	.word	0xffffffff


	//   ....[56]....
        /*0e80*/ 	.word	0xffffffff


	//   ....[57]....
        /*0e84*/ 	.word	0xffffffff


	//   ....[58]....
        /*0e88*/ 	.word	0xffffffff


	//   ....[59]....
        /*0e8c*/ 	.word	0xffffffff


	//   ....[60]....
        /*0e90*/ 	.word	0xffffffff


	//   ....[61]....
        /*0e94*/ 	.word	0xffffffff


	//   ....[62]....
        /*0e98*/ 	.word	0xffffffff


	//   ....[63]....
        /*0e9c*/ 	.word	0xffffffff


	//   ....[64]....
        /*0ea0*/ 	.word	0xffffffff


	//   ....[65]....
        /*0ea4*/ 	.word	0xffffffff


	//   ....[66]....
        /*0ea8*/ 	.word	0xffffffff


	//   ....[67]....
        /*0eac*/ 	.word	0xffffffff


	//   ....[68]....
        /*0eb0*/ 	.word	0xffffffff


	//   ....[69]....
        /*0eb4*/ 	.word	0xffffffff


	//   ....[70]....
        /*0eb8*/ 	.word	0xffffffff


	//   ....[71]....
        /*0ebc*/ 	.word	0xffffffff


	//   ....[72]....
        /*0ec0*/ 	.word	0xffffffff


	//   ....[73]....
        /*0ec4*/ 	.word	0xffffffff


	//   ....[74]....
        /*0ec8*/ 	.word	0xffffffff


	//   ....[75]....
        /*0ecc*/ 	.word	0xffffffff


	//   ....[76]....
        /*0ed0*/ 	.word	0xffffffff


	//   ....[77]....
        /*0ed4*/ 	.word	0xffffffff


	//   ....[78]....
        /*0ed8*/ 	.word	0xffffffff


	//   ....[79]....
        /*0edc*/ 	.word	0xffffffff


	//   ....[80]....
        /*0ee0*/ 	.word	0xffffffff


	//   ....[81]....
        /*0ee4*/ 	.word	0xffffffff


	//   ....[82]....
        /*0ee8*/ 	.word	0xffffffff


	//   ....[83]....
        /*0eec*/ 	.word	0xffffffff


	//   ....[84]....
        /*0ef0*/ 	.word	0xffffffff


	//   ....[85]....
        /*0ef4*/ 	.word	0xffffffff


	//   ....[86]....
        /*0ef8*/ 	.word	0xffffffff


	//   ....[87]....
        /*0efc*/ 	.word	0xffffffff


	//   ....[88]....
        /*0f00*/ 	.word	0xffffffff


	//   ....[89]....
        /*0f04*/ 	.word	0xffffffff


	//   ....[90]....
        /*0f08*/ 	.word	0xffffffff


	//   ....[91]....
        /*0f0c*/ 	.word	0xffffffff


	//   ....[92]....
        /*0f10*/ 	.word	0xffffffff


	//   ....[93]....
        /*0f14*/ 	.word	0xffffffff


	//   ....[94]....
        /*0f18*/ 	.word	0xffffffff


	//   ....[95]....
        /*0f1c*/ 	.word	0xffffffff


	//   ....[96]....
        /*0f20*/ 	.word	0xffffffff


	//   ....[97]....
        /*0f24*/ 	.word	0xffffffff


	//   ....[98]....
        /*0f28*/ 	.word	0xffffffff


	//   ....[99]....
        /*0f2c*/ 	.word	0xffffffff


	//   ....[100]....
        /*0f30*/ 	.word	0xffffffff


	//   ....[101]....
        /*0f34*/ 	.word	0xffffffff


	//   ....[102]....
        /*0f38*/ 	.word	0xffffffff


	//   ....[103]....
        /*0f3c*/ 	.word	0xffffffff


	//   ....[104]....
        /*0f40*/ 	.word	0xffffffff


	//   ....[105]....
        /*0f44*/ 	.word	0xffffffff


	//   ....[106]....
        /*0f48*/ 	.word	0xffffffff


	//   ....[107]....
        /*0f4c*/ 	.word	0xffffffff


	//   ....[108]....
        /*0f50*/ 	.word	0xffffffff


	//   ....[109]....
        /*0f54*/ 	.word	0xffffffff


	//   ....[110]....
        /*0f58*/ 	.word	0xffffffff


	//   ....[111]....
        /*0f5c*/ 	.word	0xffffffff


	//   ....[112]....
        /*0f60*/ 	.word	0xffffffff


	//   ....[113]....
        /*0f64*/ 	.word	0xffffffff


	//   ....[114]....
        /*0f68*/ 	.word	0xffffffff


	//   ....[115]....
        /*0f6c*/ 	.word	0xffffffff


	//   ....[116]....
        /*0f70*/ 	.word	0xffffffff


	//   ....[117]....
        /*0f74*/ 	.word	0xffffffff


	//   ....[118]....
        /*0f78*/ 	.word	0xffffffff


	//   ....[119]....
        /*0f7c*/ 	.word	0xffffffff


	//   ....[120]....
        /*0f80*/ 	.word	0xffffffff


	//   ....[121]....
        /*0f84*/ 	.word	0xffffffff


	//   ....[122]....
        /*0f88*/ 	.word	0xffffffff


	//   ....[123]....
        /*0f8c*/ 	.word	0xffffffff


	//   ....[124]....
        /*0f90*/ 	.word	0xffffffff


	//   ....[125]....
        /*0f94*/ 	.word	0xffffffff


	//   ....[126]....
        /*0f98*/ 	.word	0xffffffff


	//   ....[127]....
        /*0f9c*/ 	.word	0xffffffff


	//   ....[128]....
        /*0fa0*/ 	.word	0xffffffff


	//   ....[129]....
        /*0fa4*/ 	.word	0xffffffff


	//   ....[130]....
        /*0fa8*/ 	.word	0xffffffff


	//   ....[131]....
        /*0fac*/ 	.word	0xffffffff


	//   ....[132]....
        /*0fb0*/ 	.word	0xffffffff


	//   ....[133]....
        /*0fb4*/ 	.word	0xffffffff


	//   ....[134]....
        /*0fb8*/ 	.word	0xffffffff


	//   ....[135]....
        /*0fbc*/ 	.word	0xffffffff


	//   ....[136]....
        /*0fc0*/ 	.word	0xffffffff


	//   ....[137]....
        /*0fc4*/ 	.word	0xffffffff


	//   ....[138]....
        /*0fc8*/ 	.word	0xffffffff


	//   ....[139]....
        /*0fcc*/ 	.word	0xffffffff


	//   ....[140]....
        /*0fd0*/ 	.word	0xffffffff


	//   ....[141]....
        /*0fd4*/ 	.word	0xffffffff


	//   ....[142]....
        /*0fd8*/ 	.word	0xffffffff


	//   ....[143]....
        /*0fdc*/ 	.word	0xffffffff


	//   ....[144]....
        /*0fe0*/ 	.word	0xffffffff


	//   ....[145]....
        /*0fe4*/ 	.word	0xffffffff


	//   ....[146]....
        /*0fe8*/ 	.word	0xffffffff


	//   ....[147]....
        /*0fec*/ 	.word	0xffffffff


	//   ....[148]....
        /*0ff0*/ 	.word	0xffffffff


	//   ....[149]....
        /*0ff4*/ 	.word	0xffffffff


	//   ....[150]....
        /*0ff8*/ 	.word	0xffffffff


	//   ....[151]....
        /*0ffc*/ 	.word	0xffffffff


	//   ....[152]....
        /*1000*/ 	.word	0xffffffff


	//   ....[153]....
        /*1004*/ 	.word	0xffffffff


	//   ....[154]....
        /*1008*/ 	.word	0xffffffff


	//   ....[155]....
        /*100c*/ 	.word	0xffffffff


	//   ....[156]....
        /*1010*/ 	.word	0xffffffff


	//   ....[157]....
        /*1014*/ 	.word	0xffffffff


	//   ....[158]....
        /*1018*/ 	.word	0xffffffff


	//   ....[159]....
        /*101c*/ 	.word	0xffffffff


	//   ....[160]....
        /*1020*/ 	.word	0xffffffff


	//   ....[161]....
        /*1024*/ 	.word	0xffffffff


	//   ....[162]....
        /*1028*/ 	.word	0xffffffff


	//   ....[163]....
        /*102c*/ 	.word	0xffffffff


	//   ....[164]....
        /*1030*/ 	.word	0xffffffff


	//   ....[165]....
        /*1034*/ 	.word	0xffffffff


	//   ....[166]....
        /*1038*/ 	.word	0xffffffff


	//   ....[167]....
        /*103c*/ 	.word	0xffffffff


	//   ....[168]....
        /*1040*/ 	.word	0xffffffff


	//   ....[169]....
        /*1044*/ 	.word	0xffffffff


	//   ....[170]....
        /*1048*/ 	.word	0xffffffff


	//   ....[171]....
        /*104c*/ 	.word	0xffffffff


	//   ....[172]....
        /*1050*/ 	.word	0xffffffff


	//   ....[173]....
        /*1054*/ 	.word	0xffffffff


	//   ....[174]....
        /*1058*/ 	.word	0xffffffff


	//   ....[175]....
        /*105c*/ 	.word	0xffffffff


	//   ....[176]....
        /*1060*/ 	.word	0xffffffff


	//   ....[177]....
        /*1064*/ 	.word	0xffffffff


	//   ....[178]....
        /*1068*/ 	.word	0xffffffff


	//   ....[179]....
        /*106c*/ 	.word	0xffffffff


	//   ....[180]....
        /*1070*/ 	.word	0xffffffff


	//   ....[181]....
        /*1074*/ 	.word	0xffffffff


	//   ....[182]....
        /*1078*/ 	.word	0xffffffff


	//   ....[183]....
        /*107c*/ 	.word	0xffffffff


	//   ....[184]....
        /*1080*/ 	.word	0xffffffff


	//   ....[185]....
        /*1084*/ 	.word	0xffffffff


	//   ....[186]....
        /*1088*/ 	.word	0xffffffff


	//   ....[187]....
        /*108c*/ 	.word	0xffffffff


	//   ....[188]....
        /*1090*/ 	.word	0xffffffff


	//   ....[189]....
        /*1094*/ 	.word	0xffffffff


	//   ....[190]....
        /*1098*/ 	.word	0xffffffff


	//   ....[191]....
        /*109c*/ 	.word	0xffffffff


	//   ....[192]....
        /*10a0*/ 	.word	0xffffffff


	//   ....[193]....
        /*10a4*/ 	.word	0xffffffff


	//   ....[194]....
        /*10a8*/ 	.word	0xffffffff


	//   ....[195]....
        /*10ac*/ 	.word	0xffffffff


	//   ....[196]....
        /*10b0*/ 	.word	0xffffffff


	//   ....[197]....
        /*10b4*/ 	.word	0xffffffff


	//   ....[198]....
        /*10b8*/ 	.word	0xffffffff


	//   ....[199]....
        /*10bc*/ 	.word	0xffffffff


	//   ....[200]....
        /*10c0*/ 	.word	0xffffffff


	//   ....[201]....
        /*10c4*/ 	.word	0xffffffff


	//   ....[202]....
        /*10c8*/ 	.word	0xffffffff


	//   ....[203]....
        /*10cc*/ 	.word	0xffffffff


	//   ....[204]....
        /*10d0*/ 	.word	0xffffffff


	//   ....[205]....
        /*10d4*/ 	.word	0xffffffff


	//   ....[206]....
        /*10d8*/ 	.word	0xffffffff


	//   ....[207]....
        /*10dc*/ 	.word	0xffffffff


	//   ....[208]....
        /*10e0*/ 	.word	0xffffffff


	//   ....[209]....
        /*10e4*/ 	.word	0xffffffff


	//   ....[210]....
        /*10e8*/ 	.word	0xffffffff


	//   ....[211]....
        /*10ec*/ 	.word	0xffffffff


	//   ....[212]....
        /*10f0*/ 	.word	0xffffffff


	//   ....[213]....
        /*10f4*/ 	.word	0xffffffff


	//   ....[214]....
        /*10f8*/ 	.word	0xffffffff


	//   ....[215]....
        /*10fc*/ 	.word	0xffffffff


	//   ....[216]....
        /*1100*/ 	.word	0xffffffff


	//   ....[217]....
        /*1104*/ 	.word	0xffffffff


	//   ....[218]....
        /*1108*/ 	.word	0xffffffff


	//   ....[219]....
        /*110c*/ 	.word	0xffffffff


	//   ....[220]....
        /*1110*/ 	.word	0xffffffff


	//   ....[221]....
        /*1114*/ 	.word	0xffffffff


	//   ....[222]....
        /*1118*/ 	.word	0xffffffff


	//   ....[223]....
        /*111c*/ 	.word	0xffffffff


	//   ....[224]....
        /*1120*/ 	.word	0xffffffff


	//   ....[225]....
        /*1124*/ 	.word	0xffffffff


	//   ....[226]....
        /*1128*/ 	.word	0xffffffff


	//   ....[227]....
        /*112c*/ 	.word	0xffffffff


	//   ....[228]....
        /*1130*/ 	.word	0xffffffff


	//   ....[229]....
        /*1134*/ 	.word	0xffffffff


	//   ....[230]....
        /*1138*/ 	.word	0xffffffff


	//   ....[231]....
        /*113c*/ 	.word	0xffffffff


	//   ....[232]....
        /*1140*/ 	.word	0xffffffff


	//   ....[233]....
        /*1144*/ 	.word	0xffffffff


	//   ....[234]....
        /*1148*/ 	.word	0xffffffff


	//   ....[235]....
        /*114c*/ 	.word	0xffffffff


	//   ....[236]....
        /*1150*/ 	.word	0xffffffff


	//   ....[237]....
        /*1154*/ 	.word	0xffffffff


	//   ....[238]....
        /*1158*/ 	.word	0xffffffff


	//   ....[239]....
        /*115c*/ 	.word	0xffffffff


	//   ....[240]....
        /*1160*/ 	.word	0xffffffff


	//   ....[241]....
        /*1164*/ 	.word	0xffffffff


	//   ....[242]....
        /*1168*/ 	.word	0xffffffff


	//   ....[243]....
        /*116c*/ 	.word	0xffffffff


	//   ....[244]....
        /*1170*/ 	.word	0xffffffff


	//   ....[245]....
        /*1174*/ 	.word	0xffffffff


	//   ....[246]....
        /*1178*/ 	.word	0xffffffff


	//   ....[247]....
        /*117c*/ 	.word	0xffffffff


	//   ....[248]....
        /*1180*/ 	.word	0xffffffff


	//   ....[249]....
        /*1184*/ 	.word	0xffffffff


	//   ....[250]....
        /*1188*/ 	.word	0xffffffff


	//   ....[251]....
        /*118c*/ 	.word	0xffffffff


	//   ....[252]....
        /*1190*/ 	.word	0xffffffff


	//   ....[253]....
        /*1194*/ 	.word	0xffffffff


	//   ....[254]....
        /*1198*/ 	.word	0xffffffff


	//   ....[255]....
        /*119c*/ 	.word	0xffffffff


	//   ....[0]....
        /*11a0*/ 	.word	0xffffffff


	//   ....[1]....
        /*11a4*/ 	.word	0xffffffff


	//   ....[2]....
        /*11a8*/ 	.word	0xffffffff


	//   ....[3]....
        /*11ac*/ 	.word	0xffffffff


	//   ....[4]....
        /*11b0*/ 	.word	0xffffffff


	//   ....[5]....
        /*11b4*/ 	.word	0xffffffff


	//   ....[6]....
        /*11b8*/ 	.word	0xffffffff


	//   ....[7]....
        /*11bc*/ 	.word	0xffffffff


	//   ....[8]....
        /*11c0*/ 	.word	0xffffffff


	//   ....[9]....
        /*11c4*/ 	.word	0xffffffff


	//   ....[10]....
        /*11c8*/ 	.word	0xffffffff


	//   ....[11]....
        /*11cc*/ 	.word	0xffffffff


	//   ....[12]....
        /*11d0*/ 	.word	0xffffffff


	//   ....[13]....
        /*11d4*/ 	.word	0xffffffff


	//   ....[14]....
        /*11d8*/ 	.word	0xffffffff


	//   ....[15]....
        /*11dc*/ 	.word	0xffffffff


	//   ....[16]....
        /*11e0*/ 	.word	0xffffffff


	//   ....[17]....
        /*11e4*/ 	.word	0xffffffff


	//   ....[18]....
        /*11e8*/ 	.word	0xffffffff


	//   ....[19]....
        /*11ec*/ 	.word	0xffffffff


	//   ....[20]....
        /*11f0*/ 	.word	0xffffffff


	//   ....[21]....
        /*11f4*/ 	.word	0xffffffff


	//   ....[22]....
        /*11f8*/ 	.word	0xffffffff


	//   ....[23]....
        /*11fc*/ 	.word	0xffffffff


	//   ....[24]....
        /*1200*/ 	.word	0xffffffff


	//   ....[25]....
        /*1204*/ 	.word	0xffffffff


	//   ....[26]....
        /*1208*/ 	.word	0xffffffff


	//   ....[27]....
        /*120c*/ 	.word	0xffffffff


	//   ....[28]....
        /*1210*/ 	.word	0xffffffff


	//   ....[29]....
        /*1214*/ 	.word	0xffffffff


	//   ....[30]....
        /*1218*/ 	.word	0xffffffff


	//   ....[31]....
        /*121c*/ 	.word	0xffffffff


	//   ....[32]....
        /*1220*/ 	.word	0xffffffff


	//   ....[33]....
        /*1224*/ 	.word	0xffffffff


	//   ....[34]....
        /*1228*/ 	.word	0xffffffff


	//   ....[35]....
        /*122c*/ 	.word	0xffffffff


	//   ....[36]....
        /*1230*/ 	.word	0xffffffff


	//   ....[37]....
        /*1234*/ 	.word	0xffffffff


	//   ....[38]....
        /*1238*/ 	.word	0xffffffff


	//   ....[39]....
        /*123c*/ 	.word	0xffffffff


	//   ....[40]....
        /*1240*/ 	.word	0xffffffff


	//   ....[41]....
        /*1244*/ 	.word	0xffffffff


	//   ....[42]....
        /*1248*/ 	.word	0xffffffff


	//   ....[43]....
        /*124c*/ 	.word	0xffffffff


	//   ....[44]....
        /*1250*/ 	.word	0xffffffff


	//   ....[45]....
        /*1254*/ 	.word	0xffffffff


	//   ....[46]....
        /*1258*/ 	.word	0xffffffff


	//   ....[47]....
        /*125c*/ 	.word	0xffffffff


	//   ....[48]....
        /*1260*/ 	.word	0xffffffff


	//   ....[49]....
        /*1264*/ 	.word	0xffffffff


	//   ....[50]....
        /*1268*/ 	.word	0xffffffff


	//   ....[51]....
        /*126c*/ 	.word	0xffffffff


	//   ....[52]....
        /*1270*/ 	.word	0xffffffff


	//   ....[53]....
        /*1274*/ 	.word	0xffffffff


	//   ....[54]....
        /*1278*/ 	.word	0xffffffff


	//   ....[55]....
        /*127c*/ 	.word	0xffffffff


	//   ....[56]....
        /*1280*/ 	.word	0xffffffff


	//   ....[57]....
        /*1284*/ 	.word	0xffffffff


	//   ....[58]....
        /*1288*/ 	.word	0xffffffff


	//   ....[59]....
        /*128c*/ 	.word	0xffffffff


	//   ....[60]....
        /*1290*/ 	.word	0xffffffff


	//   ....[61]....
        /*1294*/ 	.word	0xffffffff


	//   ....[62]....
        /*1298*/ 	.word	0xffffffff


	//   ....[63]....
        /*129c*/ 	.word	0xffffffff


	//   ....[64]....
        /*12a0*/ 	.word	0xffffffff


	//   ....[65]....
        /*12a4*/ 	.word	0xffffffff


	//   ....[66]....
        /*12a8*/ 	.word	0xffffffff


	//   ....[67]....
        /*12ac*/ 	.word	0xffffffff


	//   ....[68]....
        /*12b0*/ 	.word	0xffffffff


	//   ....[69]....
        /*12b4*/ 	.word	0xffffffff


	//   ....[70]....
        /*12b8*/ 	.word	0xffffffff


	//   ....[71]....
        /*12bc*/ 	.word	0xffffffff


	//   ....[72]....
        /*12c0*/ 	.word	0xffffffff


	//   ....[73]....
        /*12c4*/ 	.word	0xffffffff


	//   ....[74]....
        /*12c8*/ 	.word	0xffffffff


	//   ....[75]....
        /*12cc*/ 	.word	0xffffffff


	//   ....[76]....
        /*12d0*/ 	.word	0xffffffff


	//   ....[77]....
        /*12d4*/ 	.word	0xffffffff


	//   ....[78]....
        /*12d8*/ 	.word	0xffffffff


	//   ....[79]....
        /*12dc*/ 	.word	0xffffffff


	//   ....[80]....
        /*12e0*/ 	.word	0xffffffff


	//   ....[81]....
        /*12e4*/ 	.word	0xffffffff


	//   ....[82]....
        /*12e8*/ 	.word	0xffffffff


	//   ....[83]....
        /*12ec*/ 	.word	0xffffffff


	//   ....[84]....
        /*12f0*/ 	.word	0xffffffff


	//   ....[85]....
        /*12f4*/ 	.word	0xffffffff


	//   ....[86]....
        /*12f8*/ 	.word	0xffffffff


	//   ....[87]....
        /*12fc*/ 	.word	0xffffffff


	//   ....[88]....
        /*1300*/ 	.word	0xffffffff


	//   ....[89]....
        /*1304*/ 	.word	0xffffffff


	//   ....[90]....
        /*1308*/ 	.word	0xffffffff


	//   ....[91]....
        /*130c*/ 	.word	0xffffffff


	//   ....[92]....
        /*1310*/ 	.word	0xffffffff


	//   ....[93]....
        /*1314*/ 	.word	0xffffffff


	//   ....[94]....
        /*1318*/ 	.word	0xffffffff


	//   ....[95]....
        /*131c*/ 	.word	0xffffffff


	//   ....[96]....
        /*1320*/ 	.word	0xffffffff


	//   ....[97]....
        /*1324*/ 	.word	0xffffffff


	//   ....[98]....
        /*1328*/ 	.word	0xffffffff


	//   ....[99]....
        /*132c*/ 	.word	0xffffffff


	//   ....[100]....
        /*1330*/ 	.word	0xffffffff


	//   ....[101]....
        /*1334*/ 	.word	0xffffffff


	//   ....[102]....
        /*1338*/ 	.word	0xffffffff


	//   ....[103]....
        /*133c*/ 	.word	0xffffffff


	//   ....[104]....
        /*1340*/ 	.word	0xffffffff


	//   ....[105]....
        /*1344*/ 	.word	0xffffffff


	//   ....[106]....
        /*1348*/ 	.word	0xffffffff


	//   ....[107]....
        /*134c*/ 	.word	0xffffffff


	//   ....[108]....
        /*1350*/ 	.word	0xffffffff


	//   ....[109]....
        /*1354*/ 	.word	0xffffffff


	//   ....[110]....
        /*1358*/ 	.word	0xffffffff


	//   ....[111]....
        /*135c*/ 	.word	0xffffffff


	//   ....[112]....
        /*1360*/ 	.word	0xffffffff


	//   ....[113]....
        /*1364*/ 	.word	0xffffffff


	//   ....[114]....
        /*1368*/ 	.word	0xffffffff


	//   ....[115]....
        /*136c*/ 	.word	0xffffffff


	//   ....[116]....
        /*1370*/ 	.word	0xffffffff


	//   ....[117]....
        /*1374*/ 	.word	0xffffffff


	//   ....[118]....
        /*1378*/ 	.word	0xffffffff


	//   ....[119]....
        /*137c*/ 	.word	0xffffffff


	//   ....[120]....
        /*1380*/ 	.word	0xffffffff


	//   ....[121]....
        /*1384*/ 	.word	0xffffffff


	//   ....[122]....
        /*1388*/ 	.word	0xffffffff


	//   ....[123]....
        /*138c*/ 	.word	0xffffffff


	//   ....[124]....
        /*1390*/ 	.word	0xffffffff


	//   ....[125]....
        /*1394*/ 	.word	0xffffffff


	//   ....[126]....
        /*1398*/ 	.word	0xffffffff


	//   ....[127]....
        /*139c*/ 	.word	0xffffffff


	//   ....[128]....
        /*13a0*/ 	.word	0xffffffff


	//   ....[129]....
        /*13a4*/ 	.word	0xffffffff


	//   ....[130]....
        /*13a8*/ 	.word	0xffffffff


	//   ....[131]....
        /*13ac*/ 	.word	0xffffffff


	//   ....[132]....
        /*13b0*/ 	.word	0xffffffff


	//   ....[133]....
        /*13b4*/ 	.word	0xffffffff


	//   ....[134]....
        /*13b8*/ 	.word	0xffffffff


	//   ....[135]....
        /*13bc*/ 	.word	0xffffffff


	//   ....[136]....
        /*13c0*/ 	.word	0xffffffff


	//   ....[137]....
        /*13c4*/ 	.word	0xffffffff


	//   ....[138]....
        /*13c8*/ 	.word	0xffffffff


	//   ....[139]....
        /*13cc*/ 	.word	0xffffffff


	//   ....[140]....
        /*13d0*/ 	.word	0xffffffff


	//   ....[141]....
        /*13d4*/ 	.word	0xffffffff


	//   ....[142]....
        /*13d8*/ 	.word	0xffffffff


	//   ....[143]....
        /*13dc*/ 	.word	0xffffffff


	//   ....[144]....
        /*13e0*/ 	.word	0xffffffff


	//   ....[145]....
        /*13e4*/ 	.word	0xffffffff


	//   ....[146]....
        /*13e8*/ 	.word	0xffffffff


	//   ....[147]....
        /*13ec*/ 	.word	0xffffffff


	//   ....[148]....
        /*13f0*/ 	.word	0xffffffff


	//   ....[149]....
        /*13f4*/ 	.word	0xffffffff


	//   ....[150]....
        /*13f8*/ 	.word	0xffffffff


	//   ....[151]....
        /*13fc*/ 	.word	0xffffffff


	//   ....[152]....
        /*1400*/ 	.word	0xffffffff


	//   ....[153]....
        /*1404*/ 	.word	0xffffffff


	//   ....[154]....
        /*1408*/ 	.word	0xffffffff


	//   ....[155]....
        /*140c*/ 	.word	0xffffffff


	//   ....[156]....
        /*1410*/ 	.word	0xffffffff


	//   ....[157]....
        /*1414*/ 	.word	0xffffffff


	//   ....[158]....
        /*1418*/ 	.word	0xffffffff


	//   ....[159]....
        /*141c*/ 	.word	0xffffffff


	//   ....[160]....
        /*1420*/ 	.word	0xffffffff


	//   ....[161]....
        /*1424*/ 	.word	0xffffffff


	//   ....[162]....
        /*1428*/ 	.word	0xffffffff


	//   ....[163]....
        /*142c*/ 	.word	0xffffffff


	//   ....[164]....
        /*1430*/ 	.word	0xffffffff


	//   ....[165]....
        /*1434*/ 	.word	0xffffffff


	//   ....[166]....
        /*1438*/ 	.word	0xffffffff


	//   ....[167]....
        /*143c*/ 	.word	0xffffffff


	//   ....[168]....
        /*1440*/ 	.word	0xffffffff


	//   ....[169]....
        /*1444*/ 	.word	0xffffffff


	//   ....[170]....
        /*1448*/ 	.word	0xffffffff


	//   ....[171]....
        /*144c*/ 	.word	0xffffffff


	//   ....[172]....
        /*1450*/ 	.word	0xffffffff


	//   ....[173]....
        /*1454*/ 	.word	0xffffffff


	//   ....[174]....
        /*1458*/ 	.word	0xffffffff


	//   ....[175]....
        /*145c*/ 	.word	0xffffffff


	//   ....[176]....
        /*1460*/ 	.word	0xffffffff


	//   ....[177]....
        /*1464*/ 	.word	0xffffffff


	//   ....[178]....
        /*1468*/ 	.word	0xffffffff


	//   ....[179]....
        /*146c*/ 	.word	0xffffffff


	//   ....[180]....
        /*1470*/ 	.word	0xffffffff


	//   ....[181]....
        /*1474*/ 	.word	0xffffffff


	//   ....[182]....
        /*1478*/ 	.word	0xffffffff


	//   ....[183]....
        /*147c*/ 	.word	0xffffffff


	//   ....[184]....
        /*1480*/ 	.word	0xffffffff


	//   ....[185]....
        /*1484*/ 	.word	0xffffffff


	//   ....[186]....
        /*1488*/ 	.word	0xffffffff


	//   ....[187]....
        /*148c*/ 	.word	0xffffffff


	//   ....[188]....
        /*1490*/ 	.word	0xffffffff


	//   ....[189]....
        /*1494*/ 	.word	0xffffffff


	//   ....[190]....
        /*1498*/ 	.word	0xffffffff


	//   ....[191]....
        /*149c*/ 	.word	0xffffffff


	//   ....[192]....
        /*14a0*/ 	.word	0xffffffff


	//   ....[193]....
        /*14a4*/ 	.word	0xffffffff


	//   ....[194]....
        /*14a8*/ 	.word	0xffffffff


	//   ....[195]....
        /*14ac*/ 	.word	0xffffffff


	//   ....[196]....
        /*14b0*/ 	.word	0xffffffff


	//   ....[197]....
        /*14b4*/ 	.word	0xffffffff


	//   ....[198]....
        /*14b8*/ 	.word	0xffffffff


	//   ....[199]....
        /*14bc*/ 	.word	0xffffffff


	//   ....[200]....
        /*14c0*/ 	.word	0xffffffff


	//   ....[201]....
        /*14c4*/ 	.word	0xffffffff


	//   ....[202]....
        /*14c8*/ 	.word	0xffffffff


	//   ....[203]....
        /*14cc*/ 	.word	0xffffffff


	//   ....[204]....
        /*14d0*/ 	.word	0xffffffff


	//   ....[205]....
        /*14d4*/ 	.word	0xffffffff


	//   ....[206]....
        /*14d8*/ 	.word	0xffffffff


	//   ....[207]....
        /*14dc*/ 	.word	0xffffffff


	//   ....[208]....
        /*14e0*/ 	.word	0xffffffff


	//   ....[209]....
        /*14e4*/ 	.word	0xffffffff


	//   ....[210]....
        /*14e8*/ 	.word	0xffffffff


	//   ....[211]....
        /*14ec*/ 	.word	0xffffffff


	//   ....[212]....
        /*14f0*/ 	.word	0xffffffff


	//   ....[213]....
        /*14f4*/ 	.word	0xffffffff


	//   ....[214]....
        /*14f8*/ 	.word	0xffffffff


	//   ....[215]....
        /*14fc*/ 	.word	0xffffffff


	//   ....[216]....
        /*1500*/ 	.word	0xffffffff


	//   ....[217]....
        /*1504*/ 	.word	0xffffffff


	//   ....[218]....
        /*1508*/ 	.word	0xffffffff


	//   ....[219]....
        /*150c*/ 	.word	0xffffffff


	//   ....[220]....
        /*1510*/ 	.word	0xffffffff


	//   ....[221]....
        /*1514*/ 	.word	0xffffffff


	//   ....[222]....
        /*1518*/ 	.word	0xffffffff


	//   ....[223]....
        /*151c*/ 	.word	0xffffffff


	//   ....[224]....
        /*1520*/ 	.word	0xffffffff


	//   ....[225]....
        /*1524*/ 	.word	0xffffffff


	//   ....[226]....
        /*1528*/ 	.word	0xffffffff


	//   ....[227]....
        /*152c*/ 	.word	0xffffffff


	//   ....[228]....
        /*1530*/ 	.word	0xffffffff


	//   ....[229]....
        /*1534*/ 	.word	0xffffffff


	//   ....[230]....
        /*1538*/ 	.word	0xffffffff


	//   ....[231]....
        /*153c*/ 	.word	0xffffffff


	//   ....[232]....
        /*1540*/ 	.word	0xffffffff


	//   ....[233]....
        /*1544*/ 	.word	0xffffffff


	//   ....[234]....
        /*1548*/ 	.word	0xffffffff


	//   ....[235]....
        /*154c*/ 	.word	0xffffffff


	//   ....[236]....
        /*1550*/ 	.word	0xffffffff


	//   ....[237]....
        /*1554*/ 	.word	0xffffffff


	//   ....[238]....
        /*1558*/ 	.word	0xffffffff


	//   ....[239]....
        /*155c*/ 	.word	0xffffffff


	//   ....[240]....
        /*1560*/ 	.word	0xffffffff


	//   ....[241]....
        /*1564*/ 	.word	0xffffffff


	//   ....[242]....
        /*1568*/ 	.word	0xffffffff


	//   ....[243]....
        /*156c*/ 	.word	0xffffffff


	//   ....[244]....
        /*1570*/ 	.word	0xffffffff


	//   ....[245]....
        /*1574*/ 	.word	0xffffffff


	//   ....[246]....
        /*1578*/ 	.word	0xffffffff


	//   ....[247]....
        /*157c*/ 	.word	0xffffffff


	//   ....[248]....
        /*1580*/ 	.word	0xffffffff


	//   ....[249]....
        /*1584*/ 	.word	0xffffffff


	//   ....[250]....
        /*1588*/ 	.word	0xffffffff


	//   ....[251]....
        /*158c*/ 	.word	0xffffffff


	//   ....[252]....
        /*1590*/ 	.word	0xffffffff


	//   ....[253]....
        /*1594*/ 	.word	0xffffffff


	//   ....[254]....
        /*1598*/ 	.word	0xffffffff


	//   ....[255]....
        /*159c*/ 	.word	0xffffffff


	//   ....[0]....
        /*15a0*/ 	.word	0xffffffff


	//   ....[1]....
        /*15a4*/ 	.word	0xffffffff


	//   ....[2]....
        /*15a8*/ 	.word	0xffffffff


	//   ....[3]....
        /*15ac*/ 	.word	0xffffffff


	//   ....[4]....
        /*15b0*/ 	.word	0xffffffff


	//   ....[5]....
        /*15b4*/ 	.word	0xffffffff


	//   ....[6]....
        /*15b8*/ 	.word	0xffffffff


	//   ....[7]....
        /*15bc*/ 	.word	0xffffffff


	//   ....[8]....
        /*15c0*/ 	.word	0xffffffff


	//   ....[9]....
        /*15c4*/ 	.word	0xffffffff


	//   ....[10]....
        /*15c8*/ 	.word	0xffffffff


	//   ....[11]....
        /*15cc*/ 	.word	0xffffffff


	//   ....[12]....
        /*15d0*/ 	.word	0xffffffff


	//   ....[13]....
        /*15d4*/ 	.word	0xffffffff


	//   ....[14]....
        /*15d8*/ 	.word	0xffffffff


	//   ....[15]....
        /*15dc*/ 	.word	0xffffffff


	//   ....[16]....
        /*15e0*/ 	.word	0xffffffff


	//   ....[17]....
        /*15e4*/ 	.word	0xffffffff


	//   ....[18]....
        /*15e8*/ 	.word	0xffffffff


	//   ....[19]....
        /*15ec*/ 	.word	0xffffffff


	//   ....[20]....
        /*15f0*/ 	.word	0xffffffff


	//   ....[21]....
        /*15f4*/ 	.word	0xffffffff


	//   ....[22]....
        /*15f8*/ 	.word	0xffffffff


	//   ....[23]....
        /*15fc*/ 	.word	0xffffffff


	//   ....[24]....
        /*1600*/ 	.word	0xffffffff


	//   ....[25]....
        /*1604*/ 	.word	0xffffffff


	//   ....[26]....
        /*1608*/ 	.word	0xffffffff


	//   ....[27]....
        /*160c*/ 	.word	0xffffffff


	//   ....[28]....
        /*1610*/ 	.word	0xffffffff


	//   ....[29]....
        /*1614*/ 	.word	0xffffffff


	//   ....[30]....
        /*1618*/ 	.word	0xffffffff


	//   ....[31]....
        /*161c*/ 	.word	0xffffffff


	//   ....[32]....
        /*1620*/ 	.word	0xffffffff


	//   ....[33]....
        /*1624*/ 	.word	0xffffffff


	//   ....[34]....
        /*1628*/ 	.word	0xffffffff


	//   ....[35]....
        /*162c*/ 	.word	0xffffffff


	//   ....[36]....
        /*1630*/ 	.word	0xffffffff


	//   ....[37]....
        /*1634*/ 	.word	0xffffffff


	//   ....[38]....
        /*1638*/ 	.word	0xffffffff


	//   ....[39]....
        /*163c*/ 	.word	0xffffffff


	//   ....[40]....
        /*1640*/ 	.word	0xffffffff


	//   ....[41]....
        /*1644*/ 	.word	0xffffffff


	//   ....[42]....
        /*1648*/ 	.word	0xffffffff


	//   ....[43]....
        /*164c*/ 	.word	0xffffffff


	//   ....[44]....
        /*1650*/ 	.word	0xffffffff


	//   ....[45]....
        /*1654*/ 	.word	0xffffffff


	//   ....[46]....
        /*1658*/ 	.word	0xffffffff


	//   ....[47]....
        /*165c*/ 	.word	0xffffffff


	//   ....[48]....
        /*1660*/ 	.word	0xffffffff


	//   ....[49]....
        /*1664*/ 	.word	0xffffffff


	//   ....[50]....
        /*1668*/ 	.word	0xffffffff


	//   ....[51]....
        /*166c*/ 	.word	0xffffffff


	//   ....[52]....
        /*1670*/ 	.word	0xffffffff


	//   ....[53]....
        /*1674*/ 	.word	0xffffffff


	//   ....[54]....
        /*1678*/ 	.word	0xffffffff


	//   ....[55]....
        /*167c*/ 	.word	0xffffffff


	//   ....[56]....
        /*1680*/ 	.word	0xffffffff


	//   ....[57]....
        /*1684*/ 	.word	0xffffffff


	//   ....[58]....
        /*1688*/ 	.word	0xffffffff


	//   ....[59]....
        /*168c*/ 	.word	0xffffffff


	//   ....[60]....
        /*1690*/ 	.word	0xffffffff


	//   ....[61]....
        /*1694*/ 	.word	0xffffffff


	//   ....[62]....
        /*1698*/ 	.word	0xffffffff


	//   ....[63]....
        /*169c*/ 	.word	0xffffffff


	//   ....[64]....
        /*16a0*/ 	.word	0xffffffff


	//   ....[65]....
        /*16a4*/ 	.word	0xffffffff


	//   ....[66]....
        /*16a8*/ 	.word	0xffffffff


	//   ....[67]....
        /*16ac*/ 	.word	0xffffffff


	//   ....[68]....
        /*16b0*/ 	.word	0xffffffff


	//   ....[69]....
        /*16b4*/ 	.word	0xffffffff


	//   ....[70]....
        /*16b8*/ 	.word	0xffffffff


	//   ....[71]....
        /*16bc*/ 	.word	0xffffffff


	//   ....[72]....
        /*16c0*/ 	.word	0xffffffff


	//   ....[73]....
        /*16c4*/ 	.word	0xffffffff


	//   ....[74]....
        /*16c8*/ 	.word	0xffffffff


	//   ....[75]....
        /*16cc*/ 	.word	0xffffffff


	//   ....[76]....
        /*16d0*/ 	.word	0xffffffff


	//   ....[77]....
        /*16d4*/ 	.word	0xffffffff


	//   ....[78]....
        /*16d8*/ 	.word	0xffffffff


	//   ....[79]....
        /*16dc*/ 	.word	0xffffffff


	//   ....[80]....
        /*16e0*/ 	.word	0xffffffff


	//   ....[81]....
        /*16e4*/ 	.word	0xffffffff


	//   ....[82]....
        /*16e8*/ 	.word	0xffffffff


	//   ....[83]....
        /*16ec*/ 	.word	0xffffffff


	//   ....[84]....
        /*16f0*/ 	.word	0xffffffff


	//   ....[85]....
        /*16f4*/ 	.word	0xffffffff


	//   ....[86]....
        /*16f8*/ 	.word	0xffffffff


	//   ....[87]....
        /*16fc*/ 	.word	0xffffffff


	//   ....[88]....
        /*1700*/ 	.word	0xffffffff


	//   ....[89]....
        /*1704*/ 	.word	0xffffffff


	//   ....[90]....
        /*1708*/ 	.word	0xffffffff


	//   ....[91]....
        /*170c*/ 	.word	0xffffffff


	//   ....[92]....
        /*1710*/ 	.word	0xffffffff


	//   ....[93]....
        /*1714*/ 	.word	0xffffffff


	//   ....[94]....
        /*1718*/ 	.word	0xffffffff


	//   ....[95]....
        /*171c*/ 	.word	0xffffffff


	//   ....[96]....
        /*1720*/ 	.word	0xffffffff


	//   ....[97]....
        /*1724*/ 	.word	0xffffffff


	//   ....[98]....
        /*1728*/ 	.word	0xffffffff


	//   ....[99]....
        /*172c*/ 	.word	0xffffffff


	//   ....[100]....
        /*1730*/ 	.word	0xffffffff


	//   ....[101]....
        /*1734*/ 	.word	0xffffffff


	//   ....[102]....
        /*1738*/ 	.word	0xffffffff


	//   ....[103]....
        /*173c*/ 	.word	0xffffffff


	//   ....[104]....
        /*1740*/ 	.word	0xffffffff


	//   ....[105]....
        /*1744*/ 	.word	0xffffffff


	//   ....[106]....
        /*1748*/ 	.word	0xffffffff


	//   ....[107]....
        /*174c*/ 	.word	0xffffffff


	//   ....[108]....
        /*1750*/ 	.word	0xffffffff


	//   ....[109]....
        /*1754*/ 	.word	0xffffffff


	//   ....[110]....
        /*1758*/ 	.word	0xffffffff


	//   ....[111]....
        /*175c*/ 	.word	0xffffffff


	//   ....[112]....
        /*1760*/ 	.word	0xffffffff


	//   ....[113]....
        /*1764*/ 	.word	0xffffffff


	//   ....[114]....
        /*1768*/ 	.word	0xffffffff


	//   ....[115]....
        /*176c*/ 	.word	0xffffffff


	//   ....[116]....
        /*1770*/ 	.word	0xffffffff


	//   ....[117]....
        /*1774*/ 	.word	0xffffffff


	//   ....[118]....
        /*1778*/ 	.word	0xffffffff


	//   ....[119]....
        /*177c*/ 	.word	0xffffffff


	//   ....[120]....
        /*1780*/ 	.word	0xffffffff


	//   ....[121]....
        /*1784*/ 	.word	0xffffffff


	//   ....[122]....
        /*1788*/ 	.word	0xffffffff


	//   ....[123]....
        /*178c*/ 	.word	0xffffffff


	//   ....[124]....
        /*1790*/ 	.word	0xffffffff


	//   ....[125]....
        /*1794*/ 	.word	0xffffffff


	//   ....[126]....
        /*1798*/ 	.word	0xffffffff


	//   ....[127]....
        /*179c*/ 	.word	0xffffffff


	//   ....[128]....
        /*17a0*/ 	.word	0xffffffff


	//   ....[129]....
        /*17a4*/ 	.word	0xffffffff


	//   ....[130]....
        /*17a8*/ 	.word	0xffffffff


	//   ....[131]....
        /*17ac*/ 	.word	0xffffffff


	//   ....[132]....
        /*17b0*/ 	.word	0xffffffff


	//   ....[133]....
        /*17b4*/ 	.word	0xffffffff


	//   ....[134]....
        /*17b8*/ 	.word	0xffffffff


	//   ....[135]....
        /*17bc*/ 	.word	0xffffffff


	//   ....[136]....
        /*17c0*/ 	.word	0xffffffff


	//   ....[137]....
        /*17c4*/ 	.word	0xffffffff


	//   ....[138]....
        /*17c8*/ 	.word	0xffffffff


	//   ....[139]....
        /*17cc*/ 	.word	0xffffffff


	//   ....[140]....
        /*17d0*/ 	.word	0xffffffff


	//   ....[141]....
        /*17d4*/ 	.word	0xffffffff


	//   ....[142]....
        /*17d8*/ 	.word	0xffffffff


	//   ....[143]....
        /*17dc*/ 	.word	0xffffffff


	//   ....[144]....
        /*17e0*/ 	.word	0xffffffff


	//   ....[145]....
        /*17e4*/ 	.word	0xffffffff


	//   ....[146]....
        /*17e8*/ 	.word	0xffffffff


	//   ....[147]....
        /*17ec*/ 	.word	0xffffffff


	//   ....[148]....
        /*17f0*/ 	.word	0xffffffff


	//   ....[149]....
        /*17f4*/ 	.word	0xffffffff


	//   ....[150]....
        /*17f8*/ 	.word	0xffffffff


	//   ....[151]....
        /*17fc*/ 	.word	0xffffffff


	//   ....[152]....
        /*1800*/ 	.word	0xffffffff


	//   ....[153]....
        /*1804*/ 	.word	0xffffffff


	//   ....[154]....
        /*1808*/ 	.word	0xffffffff


	//   ....[155]....
        /*180c*/ 	.word	0xffffffff


	//   ....[156]....
        /*1810*/ 	.word	0xffffffff


	//   ....[157]....
        /*1814*/ 	.word	0xffffffff


	//   ....[158]....
        /*1818*/ 	.word	0xffffffff


	//   ....[159]....
        /*181c*/ 	.word	0xffffffff


	//   ....[160]....
        /*1820*/ 	.word	0xffffffff


	//   ....[161]....
        /*1824*/ 	.word	0xffffffff


	//   ....[162]....
        /*1828*/ 	.word	0xffffffff


	//   ....[163]....
        /*182c*/ 	.word	0xffffffff


	//   ....[164]....
        /*1830*/ 	.word	0xffffffff


	//   ....[165]....
        /*1834*/ 	.word	0xffffffff


	//   ....[166]....
        /*1838*/ 	.word	0xffffffff


	//   ....[167]....
        /*183c*/ 	.word	0xffffffff


	//   ....[168]....
        /*1840*/ 	.word	0xffffffff


	//   ....[169]....
        /*1844*/ 	.word	0xffffffff


	//   ....[170]....
        /*1848*/ 	.word	0xffffffff


	//   ....[171]....
        /*184c*/ 	.word	0xffffffff


	//   ....[172]....
        /*1850*/ 	.word	0xffffffff


	//   ....[173]....
        /*1854*/ 	.word	0xffffffff


	//   ....[174]....
        /*1858*/ 	.word	0xffffffff


	//   ....[175]....
        /*185c*/ 	.word	0xffffffff


	//   ....[176]....
        /*1860*/ 	.word	0xffffffff


	//   ....[177]....
        /*1864*/ 	.word	0xffffffff


	//   ....[178]....
        /*1868*/ 	.word	0xffffffff


	//   ....[179]....
        /*186c*/ 	.word	0xffffffff


	//   ....[180]....
        /*1870*/ 	.word	0xffffffff


	//   ....[181]....
        /*1874*/ 	.word	0xffffffff


	//   ....[182]....
        /*1878*/ 	.word	0xffffffff


	//   ....[183]....
        /*187c*/ 	.word	0xffffffff


	//   ....[184]....
        /*1880*/ 	.word	0xffffffff


	//   ....[185]....
        /*1884*/ 	.word	0xffffffff


	//   ....[186]....
        /*1888*/ 	.word	0xffffffff


	//   ....[187]....
        /*188c*/ 	.word	0xffffffff


	//   ....[188]....
        /*1890*/ 	.word	0xffffffff


	//   ....[189]....
        /*1894*/ 	.word	0xffffffff


	//   ....[190]....
        /*1898*/ 	.word	0xffffffff


	//   ....[191]....
        /*189c*/ 	.word	0xffffffff


	//   ....[192]....
        /*18a0*/ 	.word	0xffffffff


	//   ....[193]....
        /*18a4*/ 	.word	0xffffffff


	//   ....[194]....
        /*18a8*/ 	.word	0xffffffff


	//   ....[195]....
        /*18ac*/ 	.word	0xffffffff


	//   ....[196]....
        /*18b0*/ 	.word	0xffffffff


	//   ....[197]....
        /*18b4*/ 	.word	0xffffffff


	//   ....[198]....
        /*18b8*/ 	.word	0xffffffff


	//   ....[199]....
        /*18bc*/ 	.word	0xffffffff


	//   ....[200]....
        /*18c0*/ 	.word	0xffffffff


	//   ....[201]....
        /*18c4*/ 	.word	0xffffffff


	//   ....[202]....
        /*18c8*/ 	.word	0xffffffff


	//   ....[203]....
        /*18cc*/ 	.word	0xffffffff


	//   ....[204]....
        /*18d0*/ 	.word	0xffffffff


	//   ....[205]....
        /*18d4*/ 	.word	0xffffffff


	//   ....[206]....
        /*18d8*/ 	.word	0xffffffff


	//   ....[207]....
        /*18dc*/ 	.word	0xffffffff


	//   ....[208]....
        /*18e0*/ 	.word	0xffffffff


	//   ....[209]....
        /*18e4*/ 	.word	0xffffffff


	//   ....[210]....
        /*18e8*/ 	.word	0xffffffff


	//   ....[211]....
        /*18ec*/ 	.word	0xffffffff


	//   ....[212]....
        /*18f0*/ 	.word	0xffffffff


	//   ....[213]....
        /*18f4*/ 	.word	0xffffffff


	//   ....[214]....
        /*18f8*/ 	.word	0xffffffff


	//   ....[215]....
        /*18fc*/ 	.word	0xffffffff


	//   ....[216]....
        /*1900*/ 	.word	0xffffffff


	//   ....[217]....
        /*1904*/ 	.word	0xffffffff


	//   ....[218]....
        /*1908*/ 	.word	0xffffffff


	//   ....[219]....
        /*190c*/ 	.word	0xffffffff


	//   ....[220]....
        /*1910*/ 	.word	0xffffffff


	//   ....[221]....
        /*1914*/ 	.word	0xffffffff


	//   ....[222]....
        /*1918*/ 	.word	0xffffffff


	//   ....[223]....
        /*191c*/ 	.word	0xffffffff


	//   ....[224]....
        /*1920*/ 	.word	0xffffffff


	//   ....[225]....
        /*1924*/ 	.word	0xffffffff


	//   ....[226]....
        /*1928*/ 	.word	0xffffffff


	//   ....[227]....
        /*192c*/ 	.word	0xffffffff


	//   ....[228]....
        /*1930*/ 	.word	0xffffffff


	//   ....[229]....
        /*1934*/ 	.word	0xffffffff


	//   ....[230]....
        /*1938*/ 	.word	0xffffffff


	//   ....[231]....
        /*193c*/ 	.word	0xffffffff


	//   ....[232]....
        /*1940*/ 	.word	0xffffffff


	//   ....[233]....
        /*1944*/ 	.word	0xffffffff


	//   ....[234]....
        /*1948*/ 	.word	0xffffffff


	//   ....[235]....
        /*194c*/ 	.word	0xffffffff


	//   ....[236]....
        /*1950*/ 	.word	0xffffffff


	//   ....[237]....
        /*1954*/ 	.word	0xffffffff


	//   ....[238]....
        /*1958*/ 	.word	0xffffffff


	//   ....[239]....
        /*195c*/ 	.word	0xffffffff


	//   ....[240]....
        /*1960*/ 	.word	0xffffffff


	//   ....[241]....
        /*1964*/ 	.word	0xffffffff


	//   ....[242]....
        /*1968*/ 	.word	0xffffffff


	//   ....[243]....
        /*196c*/ 	.word	0xffffffff


	//   ....[244]....
        /*1970*/ 	.word	0xffffffff


	//   ....[245]....
        /*1974*/ 	.word	0xffffffff


	//   ....[246]....
        /*1978*/ 	.word	0xffffffff


	//   ....[247]....
        /*197c*/ 	.word	0xffffffff


	//   ....[248]....
        /*1980*/ 	.word	0xffffffff


	//   ....[249]....
        /*1984*/ 	.word	0xffffffff


	//   ....[250]....
        /*1988*/ 	.word	0xffffffff


	//   ....[251]....
        /*198c*/ 	.word	0xffffffff


	//   ....[252]....
        /*1990*/ 	.word	0xffffffff


	//   ....[253]....
        /*1994*/ 	.word	0xffffffff


	//   ....[254]....
        /*1998*/ 	.word	0xffffffff


	//   ....[255]....
        /*199c*/ 	.word	0xffffffff


	//   ....[0]....
        /*19a0*/ 	.word	0xffffffff


	//   ....[1]....
        /*19a4*/ 	.word	0xffffffff


	//   ....[2]....
        /*19a8*/ 	.word	0xffffffff


	//   ....[3]....
        /*19ac*/ 	.word	0xffffffff


	//   ....[4]....
        /*19b0*/ 	.word	0xffffffff


	//   ....[5]....
        /*19b4*/ 	.word	0xffffffff


	//   ....[6]....
        /*19b8*/ 	.word	0xffffffff


	//   ....[7]....
        /*19bc*/ 	.word	0xffffffff


	//   ....[8]....
        /*19c0*/ 	.word	0xffffffff


	//   ....[9]....
        /*19c4*/ 	.word	0xffffffff


	//   ....[10]....
        /*19c8*/ 	.word	0xffffffff


	//   ....[11]....
        /*19cc*/ 	.word	0xffffffff


	//   ....[12]....
        /*19d0*/ 	.word	0xffffffff


	//   ....[13]....
        /*19d4*/ 	.word	0xffffffff


	//   ....[14]....
        /*19d8*/ 	.word	0xffffffff


	//   ....[15]....
        /*19dc*/ 	.word	0xffffffff


	//   ....[16]....
        /*19e0*/ 	.word	0xffffffff


	//   ....[17]....
        /*19e4*/ 	.word	0xffffffff


	//   ....[18]....
        /*19e8*/ 	.word	0xffffffff


	//   ....[19]....
        /*19ec*/ 	.word	0xffffffff


	//   ....[20]....
        /*19f0*/ 	.word	0xffffffff


	//   ....[21]....
        /*19f4*/ 	.word	0xffffffff


	//   ....[22]....
        /*19f8*/ 	.word	0xffffffff


	//   ....[23]....
        /*19fc*/ 	.word	0xffffffff


	//   ....[24]....
        /*1a00*/ 	.word	0xffffffff


	//   ....[25]....
        /*1a04*/ 	.word	0xffffffff


	//   ....[26]....
        /*1a08*/ 	.word	0xffffffff


	//   ....[27]....
        /*1a0c*/ 	.word	0xffffffff


	//   ....[28]....
        /*1a10*/ 	.word	0xffffffff


	//   ....[29]....
        /*1a14*/ 	.word	0xffffffff


	//   ....[30]....
        /*1a18*/ 	.word	0xffffffff


	//   ....[31]....
        /*1a1c*/ 	.word	0xffffffff


	//   ....[32]....
        /*1a20*/ 	.word	0xffffffff


	//   ....[33]....
        /*1a24*/ 	.word	0xffffffff


	//   ....[34]....
        /*1a28*/ 	.word	0xffffffff


	//   ....[35]....
        /*1a2c*/ 	.word	0xffffffff


	//   ....[36]....
        /*1a30*/ 	.word	0xffffffff


	//   ....[37]....
        /*1a34*/ 	.word	0xffffffff


	//   ....[38]....
        /*1a38*/ 	.word	0xffffffff


	//   ....[39]....
        /*1a3c*/ 	.word	0xffffffff


	//   ....[40]....
        /*1a40*/ 	.word	0xffffffff


	//   ....[41]....
        /*1a44*/ 	.word	0xffffffff


	//   ....[42]....
        /*1a48*/ 	.word	0xffffffff


	//   ....[43]....
        /*1a4c*/ 	.word	0xffffffff


	//   ....[44]....
        /*1a50*/ 	.word	0xffffffff


	//   ....[45]....
        /*1a54*/ 	.word	0xffffffff


	//   ....[46]....
        /*1a58*/ 	.word	0xffffffff


	//   ....[47]....
        /*1a5c*/ 	.word	0xffffffff


	//   ....[48]....
        /*1a60*/ 	.word	0xffffffff


	//   ....[49]....
        /*1a64*/ 	.word	0xffffffff


	//   ....[50]....
        /*1a68*/ 	.word	0xffffffff


	//   ....[51]....
        /*1a6c*/ 	.word	0xffffffff


	//   ....[52]....
        /*1a70*/ 	.word	0xffffffff


	//   ....[53]....
        /*1a74*/ 	.word	0xffffffff


	//   ....[54]....
        /*1a78*/ 	.word	0xffffffff


	//   ....[55]....
        /*1a7c*/ 	.word	0xffffffff


	//   ....[56]....
        /*1a80*/ 	.word	0xffffffff


	//   ....[57]....
        /*1a84*/ 	.word	0xffffffff


	//   ....[58]....
        /*1a88*/ 	.word	0xffffffff


	//   ....[59]....
        /*1a8c*/ 	.word	0xffffffff


	//   ....[60]....
        /*1a90*/ 	.word	0xffffffff


	//   ....[61]....
        /*1a94*/ 	.word	0xffffffff


	//   ....[62]....
        /*1a98*/ 	.word	0xffffffff


	//   ....[63]....
        /*1a9c*/ 	.word	0xffffffff


	//   ....[64]....
        /*1aa0*/ 	.word	0xffffffff


	//   ....[65]....
        /*1aa4*/ 	.word	0xffffffff


	//   ....[66]....
        /*1aa8*/ 	.word	0xffffffff


	//   ....[67]....
        /*1aac*/ 	.word	0xffffffff


	//   ....[68]....
        /*1ab0*/ 	.word	0xffffffff


	//   ....[69]....
        /*1ab4*/ 	.word	0xffffffff


	//   ....[70]....
        /*1ab8*/ 	.word	0xffffffff


	//   ....[71]....
        /*1abc*/ 	.word	0xffffffff


	//   ....[72]....
        /*1ac0*/ 	.word	0xffffffff


	//   ....[73]....
        /*1ac4*/ 	.word	0xffffffff


	//   ....[74]....
        /*1ac8*/ 	.word	0xffffffff


	//   ....[75]....
        /*1acc*/ 	.word	0xffffffff


	//   ....[76]....
        /*1ad0*/ 	.word	0xffffffff


	//   ....[77]....
        /*1ad4*/ 	.word	0xffffffff


	//   ....[78]....
        /*1ad8*/ 	.word	0xffffffff


	//   ....[79]....
        /*1adc*/ 	.word	0xffffffff


	//   ....[80]....
        /*1ae0*/ 	.word	0xffffffff


	//   ....[81]....
        /*1ae4*/ 	.word	0xffffffff


	//   ....[82]....
        /*1ae8*/ 	.word	0xffffffff


	//   ....[83]....
        /*1aec*/ 	.word	0xffffffff


	//   ....[84]....
        /*1af0*/ 	.word	0xffffffff


	//   ....[85]....
        /*1af4*/ 	.word	0xffffffff


	//   ....[86]....
        /*1af8*/ 	.word	0xffffffff


	//   ....[87]....
        /*1afc*/ 	.word	0xffffffff


	//   ....[88]....
        /*1b00*/ 	.word	0xffffffff


	//   ....[89]....
        /*1b04*/ 	.word	0xffffffff


	//   ....[90]....
        /*1b08*/ 	.word	0xffffffff


	//   ....[91]....
        /*1b0c*/ 	.word	0xffffffff


	//   ....[92]....
        /*1b10*/ 	.word	0xffffffff


	//   ....[93]....
        /*1b14*/ 	.word	0xffffffff


	//   ....[94]....
        /*1b18*/ 	.word	0xffffffff


	//   ....[95]....
        /*1b1c*/ 	.word	0xffffffff


	//   ....[96]....
        /*1b20*/ 	.word	0xffffffff


	//   ....[97]....
        /*1b24*/ 	.word	0xffffffff


	//   ....[98]....
        /*1b28*/ 	.word	0xffffffff


	//   ....[99]....
        /*1b2c*/ 	.word	0xffffffff


	//   ....[100]....
        /*1b30*/ 	.word	0xffffffff


	//   ....[101]....
        /*1b34*/ 	.word	0xffffffff


	//   ....[102]....
        /*1b38*/ 	.word	0xffffffff


	//   ....[103]....
        /*1b3c*/ 	.word	0xffffffff


	//   ....[104]....
        /*1b40*/ 	.word	0xffffffff


	//   ....[105]....
        /*1b44*/ 	.word	0xffffffff


	//   ....[106]....
        /*1b48*/ 	.word	0xffffffff


	//   ....[107]....
        /*1b4c*/ 	.word	0xffffffff


	//   ....[108]....
        /*1b50*/ 	.word	0xffffffff


	//   ....[109]....
        /*1b54*/ 	.word	0xffffffff


	//   ....[110]....
        /*1b58*/ 	.word	0xffffffff


	//   ....[111]....
        /*1b5c*/ 	.word	0xffffffff


	//   ....[112]....
        /*1b60*/ 	.word	0xffffffff


	//   ....[113]....
        /*1b64*/ 	.word	0xffffffff


	//   ....[114]....
        /*1b68*/ 	.word	0xffffffff


	//   ....[115]....
        /*1b6c*/ 	.word	0xffffffff


	//   ....[116]....
        /*1b70*/ 	.word	0xffffffff


	//   ....[117]....
        /*1b74*/ 	.word	0xffffffff


	//   ....[118]....
        /*1b78*/ 	.word	0xffffffff


	//   ....[119]....
        /*1b7c*/ 	.word	0xffffffff


	//   ....[120]....
        /*1b80*/ 	.word	0xffffffff


	//   ....[121]....
        /*1b84*/ 	.word	0xffffffff


	//   ....[122]....
        /*1b88*/ 	.word	0xffffffff


	//   ....[123]....
        /*1b8c*/ 	.word	0xffffffff


	//   ....[124]....
        /*1b90*/ 	.word	0xffffffff


	//   ....[125]....
        /*1b94*/ 	.word	0xffffffff


	//   ....[126]....
        /*1b98*/ 	.word	0xffffffff


	//   ....[127]....
        /*1b9c*/ 	.word	0xffffffff


	//   ....[128]....
        /*1ba0*/ 	.word	0xffffffff


	//   ....[129]....
        /*1ba4*/ 	.word	0xffffffff


	//   ....[130]....
        /*1ba8*/ 	.word	0xffffffff


	//   ....[131]....
        /*1bac*/ 	.word	0xffffffff


	//   ....[132]....
        /*1bb0*/ 	.word	0xffffffff


	//   ....[133]....
        /*1bb4*/ 	.word	0xffffffff


	//   ....[134]....
        /*1bb8*/ 	.word	0xffffffff


	//   ....[135]....
        /*1bbc*/ 	.word	0xffffffff


	//   ....[136]....
        /*1bc0*/ 	.word	0xffffffff


	//   ....[137]....
        /*1bc4*/ 	.word	0xffffffff


	//   ....[138]....
        /*1bc8*/ 	.word	0xffffffff


	//   ....[139]....
        /*1bcc*/ 	.word	0xffffffff


	//   ....[140]....
        /*1bd0*/ 	.word	0xffffffff


	//   ....[141]....
        /*1bd4*/ 	.word	0xffffffff


	//   ....[142]....
        /*1bd8*/ 	.word	0xffffffff


	//   ....[143]....
        /*1bdc*/ 	.word	0xffffffff


	//   ....[144]....
        /*1be0*/ 	.word	0xffffffff


	//   ....[145]....
        /*1be4*/ 	.word	0xffffffff


	//   ....[146]....
        /*1be8*/ 	.word	0xffffffff


	//   ....[147]....
        /*1bec*/ 	.word	0xffffffff


	//   ....[148]....
        /*1bf0*/ 	.word	0xffffffff


	//   ....[149]....
        /*1bf4*/ 	.word	0xffffffff


	//   ....[150]....
        /*1bf8*/ 	.word	0xffffffff


	//   ....[151]....
        /*1bfc*/ 	.word	0xffffffff


	//   ....[152]....
        /*1c00*/ 	.word	0xffffffff


	//   ....[153]....
        /*1c04*/ 	.word	0xffffffff


	//   ....[154]....
        /*1c08*/ 	.word	0xffffffff


	//   ....[155]....
        /*1c0c*/ 	.word	0xffffffff


	//   ....[156]....
        /*1c10*/ 	.word	0xffffffff


	//   ....[157]....
        /*1c14*/ 	.word	0xffffffff


	//   ....[158]....
        /*1c18*/ 	.word	0xffffffff


	//   ....[159]....
        /*1c1c*/ 	.word	0xffffffff


	//   ....[160]....
        /*1c20*/ 	.word	0xffffffff


	//   ....[161]....
        /*1c24*/ 	.word	0xffffffff


	//   ....[162]....
        /*1c28*/ 	.word	0xffffffff


	//   ....[163]....
        /*1c2c*/ 	.word	0xffffffff


	//   ....[164]....
        /*1c30*/ 	.word	0xffffffff


	//   ....[165]....
        /*1c34*/ 	.word	0xffffffff


	//   ....[166]....
        /*1c38*/ 	.word	0xffffffff


	//   ....[167]....
        /*1c3c*/ 	.word	0xffffffff


	//   ....[168]....
        /*1c40*/ 	.word	0xffffffff


	//   ....[169]....
        /*1c44*/ 	.word	0xffffffff


	//   ....[170]....
        /*1c48*/ 	.word	0xffffffff


	//   ....[171]....
        /*1c4c*/ 	.word	0xffffffff


	//   ....[172]....
        /*1c50*/ 	.word	0xffffffff


	//   ....[173]....
        /*1c54*/ 	.word	0xffffffff


	//   ....[174]....
        /*1c58*/ 	.word	0xffffffff


	//   ....[175]....
        /*1c5c*/ 	.word	0xffffffff


	//   ....[176]....
        /*1c60*/ 	.word	0xffffffff


	//   ....[177]....
        /*1c64*/ 	.word	0xffffffff


	//   ....[178]....
        /*1c68*/ 	.word	0xffffffff


	//   ....[179]....
        /*1c6c*/ 	.word	0xffffffff


	//   ....[180]....
        /*1c70*/ 	.word	0xffffffff


	//   ....[181]....
        /*1c74*/ 	.word	0xffffffff


	//   ....[182]....
        /*1c78*/ 	.word	0xffffffff


	//   ....[183]....
        /*1c7c*/ 	.word	0xffffffff


	//   ....[184]....
        /*1c80*/ 	.word	0xffffffff


	//   ....[185]....
        /*1c84*/ 	.word	0xffffffff


	//   ....[186]....
        /*1c88*/ 	.word	0xffffffff


	//   ....[187]....
        /*1c8c*/ 	.word	0xffffffff


	//   ....[188]....
        /*1c90*/ 	.word	0xffffffff


	//   ....[189]....
        /*1c94*/ 	.word	0xffffffff


	//   ....[190]....
        /*1c98*/ 	.word	0xffffffff


	//   ....[191]....
        /*1c9c*/ 	.word	0xffffffff


	//   ....[192]....
        /*1ca0*/ 	.word	0xffffffff


	//   ....[193]....
        /*1ca4*/ 	.word	0xffffffff


	//   ....[194]....
        /*1ca8*/ 	.word	0xffffffff


	//   ....[195]....
        /*1cac*/ 	.word	0xffffffff


	//   ....[196]....
        /*1cb0*/ 	.word	0xffffffff


	//   ....[197]....
        /*1cb4*/ 	.word	0xffffffff


	//   ....[198]....
        /*1cb8*/ 	.word	0xffffffff


	//   ....[199]....
        /*1cbc*/ 	.word	0xffffffff


	//   ....[200]....
        /*1cc0*/ 	.word	0xffffffff


	//   ....[201]....
        /*1cc4*/ 	.word	0xffffffff


	//   ....[202]....
        /*1cc8*/ 	.word	0xffffffff


	//   ....[203]....
        /*1ccc*/ 	.word	0xffffffff


	//   ....[204]....
        /*1cd0*/ 	.word	0xffffffff


	//   ....[205]....
        /*1cd4*/ 	.word	0xffffffff


	//   ....[206]....
        /*1cd8*/ 	.word	0xffffffff


	//   ....[207]....
        /*1cdc*/ 	.word	0xffffffff


	//   ....[208]....
        /*1ce0*/ 	.word	0xffffffff


	//   ....[209]....
        /*1ce4*/ 	.word	0xffffffff


	//   ....[210]....
        /*1ce8*/ 	.word	0xffffffff


	//   ....[211]....
        /*1cec*/ 	.word	0xffffffff


	//   ....[212]....
        /*1cf0*/ 	.word	0xffffffff


	//   ....[213]....
        /*1cf4*/ 	.word	0xffffffff


	//   ....[214]....
        /*1cf8*/ 	.word	0xffffffff


	//   ....[215]....
        /*1cfc*/ 	.word	0xffffffff


	//   ....[216]....
        /*1d00*/ 	.word	0xffffffff


	//   ....[217]....
        /*1d04*/ 	.word	0xffffffff


	//   ....[218]....
        /*1d08*/ 	.word	0xffffffff


	//   ....[219]....
        /*1d0c*/ 	.word	0xffffffff


	//   ....[220]....
        /*1d10*/ 	.word	0xffffffff


	//   ....[221]....
        /*1d14*/ 	.word	0xffffffff


	//   ....[222]....
        /*1d18*/ 	.word	0xffffffff


	//   ....[223]....
        /*1d1c*/ 	.word	0xffffffff


	//   ....[224]....
        /*1d20*/ 	.word	0xffffffff


	//   ....[225]....
        /*1d24*/ 	.word	0xffffffff


	//   ....[226]....
        /*1d28*/ 	.word	0xffffffff


	//   ....[227]....
        /*1d2c*/ 	.word	0xffffffff


	//   ....[228]....
        /*1d30*/ 	.word	0xffffffff


	//   ....[229]....
        /*1d34*/ 	.word	0xffffffff


	//   ....[230]....
        /*1d38*/ 	.word	0xffffffff


	//   ....[231]....
        /*1d3c*/ 	.word	0xffffffff


	//   ....[232]....
        /*1d40*/ 	.word	0xffffffff


	//   ....[233]....
        /*1d44*/ 	.word	0xffffffff


	//   ....[234]....
        /*1d48*/ 	.word	0xffffffff


	//   ....[235]....
        /*1d4c*/ 	.word	0xffffffff


	//   ....[236]....
        /*1d50*/ 	.word	0xffffffff


	//   ....[237]....
        /*1d54*/ 	.word	0xffffffff


	//   ....[238]....
        /*1d58*/ 	.word	0xffffffff


	//   ....[239]....
        /*1d5c*/ 	.word	0xffffffff


	//   ....[240]....
        /*1d60*/ 	.word	0xffffffff


	//   ....[241]....
        /*1d64*/ 	.word	0xffffffff


	//   ....[242]....
        /*1d68*/ 	.word	0xffffffff


	//   ....[243]....
        /*1d6c*/ 	.word	0xffffffff


	//   ....[244]....
        /*1d70*/ 	.word	0xffffffff


	//   ....[245]....
        /*1d74*/ 	.word	0xffffffff


	//   ....[246]....
        /*1d78*/ 	.word	0xffffffff


	//   ....[247]....
        /*1d7c*/ 	.word	0xffffffff


	//   ....[248]....
        /*1d80*/ 	.word	0xffffffff


	//   ....[249]....
        /*1d84*/ 	.word	0xffffffff


	//   ....[250]....
        /*1d88*/ 	.word	0xffffffff


	//   ....[251]....
        /*1d8c*/ 	.word	0xffffffff


	//   ....[252]....
        /*1d90*/ 	.word	0xffffffff


	//   ....[253]....
        /*1d94*/ 	.word	0xffffffff


	//   ....[254]....
        /*1d98*/ 	.word	0xffffffff


	//   ....[255]....
        /*1d9c*/ 	.word	0xffffffff


	//   ....[0]....
        /*1da0*/ 	.word	0xffffffff


	//   ....[1]....
        /*1da4*/ 	.word	0xffffffff


	//   ....[2]....
        /*1da8*/ 	.word	0xffffffff


	//   ....[3]....
        /*1dac*/ 	.word	0xffffffff


	//   ....[4]....
        /*1db0*/ 	.word	0xffffffff


	//   ....[5]....
        /*1db4*/ 	.word	0xffffffff


	//   ....[6]....
        /*1db8*/ 	.word	0xffffffff


	//   ....[7]....
        /*1dbc*/ 	.word	0xffffffff


	//   ....[8]....
        /*1dc0*/ 	.word	0xffffffff


	//   ....[9]....
        /*1dc4*/ 	.word	0xffffffff


	//   ....[10]....
        /*1dc8*/ 	.word	0xffffffff


	//   ....[11]....
        /*1dcc*/ 	.word	0xffffffff


	//   ....[12]....
        /*1dd0*/ 	.word	0xffffffff


	//   ....[13]....
        /*1dd4*/ 	.word	0xffffffff


	//   ....[14]....
        /*1dd8*/ 	.word	0xffffffff


	//   ....[15]....
        /*1ddc*/ 	.word	0xffffffff


	//   ....[16]....
        /*1de0*/ 	.word	0xffffffff


	//   ....[17]....
        /*1de4*/ 	.word	0xffffffff


	//   ....[18]....
        /*1de8*/ 	.word	0xffffffff


	//   ....[19]....
        /*1dec*/ 	.word	0xffffffff


	//   ....[20]....
        /*1df0*/ 	.word	0xffffffff


	//   ....[21]....
        /*1df4*/ 	.word	0xffffffff


	//   ....[22]....
        /*1df8*/ 	.word	0xffffffff


	//   ....[23]....
        /*1dfc*/ 	.word	0xffffffff


	//   ....[24]....
        /*1e00*/ 	.word	0xffffffff


	//   ....[25]....
        /*1e04*/ 	.word	0xffffffff


	//   ....[26]....
        /*1e08*/ 	.word	0xffffffff


	//   ....[27]....
        /*1e0c*/ 	.word	0xffffffff


	//   ....[28]....
        /*1e10*/ 	.word	0xffffffff


	//   ....[29]....
        /*1e14*/ 	.word	0xffffffff


	//   ....[30]....
        /*1e18*/ 	.word	0xffffffff


	//   ....[31]....
        /*1e1c*/ 	.word	0xffffffff


	//   ....[32]....
        /*1e20*/ 	.word	0xffffffff


	//   ....[33]....
        /*1e24*/ 	.word	0xffffffff


	//   ....[34]....
        /*1e28*/ 	.word	0xffffffff


	//   ....[35]....
        /*1e2c*/ 	.word	0xffffffff


	//   ....[36]....
        /*1e30*/ 	.word	0xffffffff


	//   ....[37]....
        /*1e34*/ 	.word	0xffffffff


	//   ....[38]....
        /*1e38*/ 	.word	0xffffffff


	//   ....[39]....
        /*1e3c*/ 	.word	0xffffffff


	//   ....[40]....
        /*1e40*/ 	.word	0xffffffff


	//   ....[41]....
        /*1e44*/ 	.word	0xffffffff


	//   ....[42]....
        /*1e48*/ 	.word	0xffffffff


	//   ....[43]....
        /*1e4c*/ 	.word	0xffffffff


	//   ....[44]....
        /*1e50*/ 	.word	0xffffffff


	//   ....[45]....
        /*1e54*/ 	.word	0xffffffff


	//   ....[46]....
        /*1e58*/ 	.word	0xffffffff


	//   ....[47]....
        /*1e5c*/ 	.word	0xffffffff


	//   ....[48]....
        /*1e60*/ 	.word	0xffffffff


	//   ....[49]....
        /*1e64*/ 	.word	0xffffffff


	//   ....[50]....
        /*1e68*/ 	.word	0xffffffff


	//   ....[51]....
        /*1e6c*/ 	.word	0xffffffff


	//   ....[52]....
        /*1e70*/ 	.word	0xffffffff


	//   ....[53]....
        /*1e74*/ 	.word	0xffffffff


	//   ....[54]....
        /*1e78*/ 	.word	0xffffffff


	//   ....[55]....
        /*1e7c*/ 	.word	0xffffffff


	//   ....[56]....
        /*1e80*/ 	.word	0xffffffff


	//   ....[57]....
        /*1e84*/ 	.word	0xffffffff


	//   ....[58]....
        /*1e88*/ 	.word	0xffffffff


	//   ....[59]....
        /*1e8c*/ 	.word	0xffffffff


	//   ....[60]....
        /*1e90*/ 	.word	0xffffffff


	//   ....[61]....
        /*1e94*/ 	.word	0xffffffff


	//   ....[62]....
        /*1e98*/ 	.word	0xffffffff


	//   ....[63]....
        /*1e9c*/ 	.word	0xffffffff


	//   ....[64]....
        /*1ea0*/ 	.word	0xffffffff


	//   ....[65]....
        /*1ea4*/ 	.word	0xffffffff


	//   ....[66]....
        /*1ea8*/ 	.word	0xffffffff


	//   ....[67]....
        /*1eac*/ 	.word	0xffffffff


	//   ....[68]....
        /*1eb0*/ 	.word	0xffffffff


	//   ....[69]....
        /*1eb4*/ 	.word	0xffffffff


	//   ....[70]....
        /*1eb8*/ 	.word	0xffffffff


	//   ....[71]....
        /*1ebc*/ 	.word	0xffffffff


	//   ....[72]....
        /*1ec0*/ 	.word	0xffffffff


	//   ....[73]....
        /*1ec4*/ 	.word	0xffffffff


	//   ....[74]....
        /*1ec8*/ 	.word	0xffffffff


	//   ....[75]....
        /*1ecc*/ 	.word	0xffffffff


	//   ....[76]....
        /*1ed0*/ 	.word	0xffffffff


	//   ....[77]....
        /*1ed4*/ 	.word	0xffffffff


	//   ....[78]....
        /*1ed8*/ 	.word	0xffffffff


	//   ....[79]....
        /*1edc*/ 	.word	0xffffffff


	//   ....[80]....
        /*1ee0*/ 	.word	0xffffffff


	//   ....[81]....
        /*1ee4*/ 	.word	0xffffffff


	//   ....[82]....
        /*1ee8*/ 	.word	0xffffffff


	//   ....[83]....
        /*1eec*/ 	.word	0xffffffff


	//   ....[84]....
        /*1ef0*/ 	.word	0xffffffff


	//   ....[85]....
        /*1ef4*/ 	.word	0xffffffff


	//   ....[86]....
        /*1ef8*/ 	.word	0xffffffff


	//   ....[87]....
        /*1efc*/ 	.word	0xffffffff


	//   ....[88]....
        /*1f00*/ 	.word	0xffffffff


	//   ....[89]....
        /*1f04*/ 	.word	0xffffffff


	//   ....[90]....
        /*1f08*/ 	.word	0xffffffff


	//   ....[91]....
        /*1f0c*/ 	.word	0xffffffff


	//   ....[92]....
        /*1f10*/ 	.word	0xffffffff


	//   ....[93]....
        /*1f14*/ 	.word	0xffffffff


	//   ....[94]....
        /*1f18*/ 	.word	0xffffffff


	//   ....[95]....
        /*1f1c*/ 	.word	0xffffffff


	//   ....[96]....
        /*1f20*/ 	.word	0xffffffff


	//   ....[97]....
        /*1f24*/ 	.word	0xffffffff


	//   ....[98]....
        /*1f28*/ 	.word	0xffffffff


	//   ....[99]....
        /*1f2c*/ 	.word	0xffffffff


	//   ....[100]....
        /*1f30*/ 	.word	0xffffffff


	//   ....[101]....
        /*1f34*/ 	.word	0xffffffff


	//   ....[102]....
        /*1f38*/ 	.word	0xffffffff


	//   ....[103]....
        /*1f3c*/ 	.word	0xffffffff


	//   ....[104]....
        /*1f40*/ 	.word	0xffffffff


	//   ....[105]....
        /*1f44*/ 	.word	0xffffffff


	//   ....[106]....
        /*1f48*/ 	.word	0xffffffff


	//   ....[107]....
        /*1f4c*/ 	.word	0xffffffff


	//   ....[108]....
        /*1f50*/ 	.word	0xffffffff


	//   ....[109]....
        /*1f54*/ 	.word	0xffffffff


	//   ....[110]....
        /*1f58*/ 	.word	0xffffffff


	//   ....[111]....
        /*1f5c*/ 	.word	0xffffffff


	//   ....[112]....
        /*1f60*/ 	.word	0xffffffff


	//   ....[113]....
        /*1f64*/ 	.word	0xffffffff


	//   ....[114]....
        /*1f68*/ 	.word	0xffffffff


	//   ....[115]....
        /*1f6c*/ 	.word	0xffffffff


	//   ....[116]....
        /*1f70*/ 	.word	0xffffffff


	//   ....[117]....
        /*1f74*/ 	.word	0xffffffff


	//   ....[118]....
        /*1f78*/ 	.word	0xffffffff


	//   ....[119]....
        /*1f7c*/ 	.word	0xffffffff


	//   ....[120]....
        /*1f80*/ 	.word	0xffffffff


	//   ....[121]....
        /*1f84*/ 	.word	0xffffffff


	//   ....[122]....
        /*1f88*/ 	.word	0xffffffff


	//   ....[123]....
        /*1f8c*/ 	.word	0xffffffff


	//   ....[124]....
        /*1f90*/ 	.word	0xffffffff


	//   ....[125]....
        /*1f94*/ 	.word	0xffffffff


	//   ....[126]....
        /*1f98*/ 	.word	0xffffffff


	//   ....[127]....
        /*1f9c*/ 	.word	0xffffffff


	//   ....[128]....
        /*1fa0*/ 	.word	0xffffffff


	//   ....[129]....
        /*1fa4*/ 	.word	0xffffffff


	//   ....[130]....
        /*1fa8*/ 	.word	0xffffffff


	//   ....[131]....
        /*1fac*/ 	.word	0xffffffff


	//   ....[132]....
        /*1fb0*/ 	.word	0xffffffff


	//   ....[133]....
        /*1fb4*/ 	.word	0xffffffff


	//   ....[134]....
        /*1fb8*/ 	.word	0xffffffff


	//   ....[135]....
        /*1fbc*/ 	.word	0xffffffff


	//   ....[136]....
        /*1fc0*/ 	.word	0xffffffff


	//   ....[137]....
        /*1fc4*/ 	.word	0xffffffff


	//   ....[138]....
        /*1fc8*/ 	.word	0xffffffff


	//   ....[139]....
        /*1fcc*/ 	.word	0xffffffff


	//   ....[140]....
        /*1fd0*/ 	.word	0xffffffff


	//   ....[141]....
        /*1fd4*/ 	.word	0xffffffff


	//   ....[142]....
        /*1fd8*/ 	.word	0xffffffff


	//   ....[143]....
        /*1fdc*/ 	.word	0xffffffff


	//   ....[144]....
        /*1fe0*/ 	.word	0xffffffff


	//   ....[145]....
        /*1fe4*/ 	.word	0xffffffff


	//   ....[146]....
        /*1fe8*/ 	.word	0xffffffff


	//   ....[147]....
        /*1fec*/ 	.word	0xffffffff


	//   ....[148]....
        /*1ff0*/ 	.word	0xffffffff


	//   ....[149]....
        /*1ff4*/ 	.word	0xffffffff


	//   ....[150]....
        /*1ff8*/ 	.word	0xffffffff


	//   ....[151]....
        /*1ffc*/ 	.word	0xffffffff


	//   ....[152]....
        /*2000*/ 	.word	0xffffffff


	//   ....[153]....
        /*2004*/ 	.word	0xffffffff


	//   ....[154]....
        /*2008*/ 	.word	0xffffffff


	//   ....[155]....
        /*200c*/ 	.word	0xffffffff


	//   ....[156]....
        /*2010*/ 	.word	0xffffffff


	//   ....[157]....
        /*2014*/ 	.word	0xffffffff


	//   ....[158]....
        /*2018*/ 	.word	0xffffffff


	//   ....[159]....
        /*201c*/ 	.word	0xffffffff


	//   ....[160]....
        /*2020*/ 	.word	0xffffffff


	//   ....[161]....
        /*2024*/ 	.word	0xffffffff


	//   ....[162]....
        /*2028*/ 	.word	0xffffffff


	//   ....[163]....
        /*202c*/ 	.word	0xffffffff


	//   ....[164]....
        /*2030*/ 	.word	0xffffffff


	//   ....[165]....
        /*2034*/ 	.word	0xffffffff


	//   ....[166]....
        /*2038*/ 	.word	0xffffffff


	//   ....[167]....
        /*203c*/ 	.word	0xffffffff


	//   ....[168]....
        /*2040*/ 	.word	0xffffffff


	//   ....[169]....
        /*2044*/ 	.word	0xffffffff


	//   ....[170]....
        /*2048*/ 	.word	0xffffffff


	//   ....[171]....
        /*204c*/ 	.word	0xffffffff


	//   ....[172]....
        /*2050*/ 	.word	0xffffffff


	//   ....[173]....
        /*2054*/ 	.word	0xffffffff


	//   ....[174]....
        /*2058*/ 	.word	0xffffffff


	//   ....[175]....
        /*205c*/ 	.word	0xffffffff


	//   ....[176]....
        /*2060*/ 	.word	0xffffffff


	//   ....[177]....
        /*2064*/ 	.word	0xffffffff


	//   ....[178]....
        /*2068*/ 	.word	0xffffffff


	//   ....[179]....
        /*206c*/ 	.word	0xffffffff


	//   ....[180]....
        /*2070*/ 	.word	0xffffffff


	//   ....[181]....
        /*2074*/ 	.word	0xffffffff


	//   ....[182]....
        /*2078*/ 	.word	0xffffffff


	//   ....[183]....
        /*207c*/ 	.word	0xffffffff


	//   ....[184]....
        /*2080*/ 	.word	0xffffffff


	//   ....[185]....
        /*2084*/ 	.word	0xffffffff


	//   ....[186]....
        /*2088*/ 	.word	0xffffffff


	//   ....[187]....
        /*208c*/ 	.word	0xffffffff


	//   ....[188]....
        /*2090*/ 	.word	0xffffffff


	//   ....[189]....
        /*2094*/ 	.word	0xffffffff


	//   ....[190]....
        /*2098*/ 	.word	0xffffffff


	//   ....[191]....
        /*209c*/ 	.word	0xffffffff


	//   ....[192]....
        /*20a0*/ 	.word	0xffffffff


	//   ....[193]....
        /*20a4*/ 	.word	0xffffffff


	//   ....[194]....
        /*20a8*/ 	.word	0xffffffff


	//   ....[195]....
        /*20ac*/ 	.word	0xffffffff


	//   ....[196]....
        /*20b0*/ 	.word	0xffffffff


	//   ....[197]....
        /*20b4*/ 	.word	0xffffffff


	//   ....[198]....
        /*20b8*/ 	.word	0xffffffff


	//   ....[199]....
        /*20bc*/ 	.word	0xffffffff


	//   ....[200]....
        /*20c0*/ 	.word	0xffffffff


	//   ....[201]....
        /*20c4*/ 	.word	0xffffffff


	//   ....[202]....
        /*20c8*/ 	.word	0xffffffff


	//   ....[203]....
        /*20cc*/ 	.word	0xffffffff


	//   ....[204]....
        /*20d0*/ 	.word	0xffffffff


	//   ....[205]....
        /*20d4*/ 	.word	0xffffffff


	//   ....[206]....
        /*20d8*/ 	.word	0xffffffff


	//   ....[207]....
        /*20dc*/ 	.word	0xffffffff


	//   ....[208]....
        /*20e0*/ 	.word	0xffffffff


	//   ....[209]....
        /*20e4*/ 	.word	0xffffffff


	//   ....[210]....
        /*20e8*/ 	.word	0xffffffff


	//   ....[211]....
        /*20ec*/ 	.word	0xffffffff


	//   ....[212]....
        /*20f0*/ 	.word	0xffffffff


	//   ....[213]....
        /*20f4*/ 	.word	0xffffffff


	//   ....[214]....
        /*20f8*/ 	.word	0xffffffff


	//   ....[215]....
        /*20fc*/ 	.word	0xffffffff


	//   ....[216]....
        /*2100*/ 	.word	0xffffffff


	//   ....[217]....
        /*2104*/ 	.word	0xffffffff


	//   ....[218]....
        /*2108*/ 	.word	0xffffffff


	//   ....[219]....
        /*210c*/ 	.word	0xffffffff


	//   ....[220]....
        /*2110*/ 	.word	0xffffffff


	//   ....[221]....
        /*2114*/ 	.word	0xffffffff


	//   ....[222]....
        /*2118*/ 	.word	0xffffffff


	//   ....[223]....
        /*211c*/ 	.word	0xffffffff


	//   ....[224]....
        /*2120*/ 	.word	0xffffffff


	//   ....[225]....
        /*2124*/ 	.word	0xffffffff


	//   ....[226]....
        /*2128*/ 	.word	0xffffffff


	//   ....[227]....
        /*212c*/ 	.word	0xffffffff


	//   ....[228]....
        /*2130*/ 	.word	0xffffffff


	//   ....[229]....
        /*2134*/ 	.word	0xffffffff


	//   ....[230]....
        /*2138*/ 	.word	0xffffffff


	//   ....[231]....
        /*213c*/ 	.word	0xffffffff


	//   ....[232]....
        /*2140*/ 	.word	0xffffffff


	//   ....[233]....
        /*2144*/ 	.word	0xffffffff


	//   ....[234]....
        /*2148*/ 	.word	0xffffffff


	//   ....[235]....
        /*214c*/ 	.word	0xffffffff


	//   ....[236]....
        /*2150*/ 	.word	0xffffffff


	//   ....[237]....
        /*2154*/ 	.word	0xffffffff


	//   ....[238]....
        /*2158*/ 	.word	0xffffffff


	//   ....[239]....
        /*215c*/ 	.word	0xffffffff


	//   ....[240]....
        /*2160*/ 	.word	0xffffffff


	//   ....[241]....
        /*2164*/ 	.word	0xffffffff


	//   ....[242]....
        /*2168*/ 	.word	0xffffffff


	//   ....[243]....
        /*216c*/ 	.word	0xffffffff


	//   ....[244]....
        /*2170*/ 	.word	0xffffffff


	//   ....[245]....
        /*2174*/ 	.word	0xffffffff


	//   ....[246]....
        /*2178*/ 	.word	0xffffffff


	//   ....[247]....
        /*217c*/ 	.word	0xffffffff


	//   ....[248]....
        /*2180*/ 	.word	0xffffffff


	//   ....[249]....
        /*2184*/ 	.word	0xffffffff


	//   ....[250]....
        /*2188*/ 	.word	0xffffffff


	//   ....[251]....
        /*218c*/ 	.word	0xffffffff


	//   ....[252]....
        /*2190*/ 	.word	0xffffffff


	//   ....[253]....
        /*2194*/ 	.word	0xffffffff


	//   ....[254]....
        /*2198*/ 	.word	0xffffffff


	//   ....[255]....
        /*219c*/ 	.word	0xffffffff


	//   ....[0]....
        /*21a0*/ 	.word	0xffffffff


	//   ....[1]....
        /*21a4*/ 	.word	0xffffffff


	//   ....[2]....
        /*21a8*/ 	.word	0xffffffff


	//   ....[3]....
        /*21ac*/ 	.word	0xffffffff


	//   ....[4]....
        /*21b0*/ 	.word	0xffffffff


	//   ....[5]....
        /*21b4*/ 	.word	0xffffffff


	//   ....[6]....
        /*21b8*/ 	.word	0xffffffff


	//   ....[7]....
        /*21bc*/ 	.word	0xffffffff


	//   ....[8]....
        /*21c0*/ 	.word	0xffffffff


	//   ....[9]....
        /*21c4*/ 	.word	0xffffffff


	//----- nvinfo : EIATTR_COOP_GROUP_INSTR_OFFSETS
	.align		4
.L_1220:
        /*21c8*/ 	.byte	0x04, 0x28
        /*21ca*/ 	.short	(.L_1222 - .L_1221)


	//   ....[0]....
.L_1221:
        /*21cc*/ 	.word	0x000031f0


	//   ....[1]....
        /*21d0*/ 	.word	0x00003200


	//   ....[2]....
        /*21d4*/ 	.word	0x00003220


	//   ....[3]....
        /*21d8*/ 	.word	0x00003230


	//   ....[4]....
        /*21dc*/ 	.word	0x00003270


	//   ....[5]....
        /*21e0*/ 	.word	0x00003280


	//   ....[6]....
        /*21e4*/ 	.word	0x00003290


	//   ....[7]....
        /*21e8*/ 	.word	0x000032a0


	//   ....[8]....
        /*21ec*/ 	.word	0x000032d0


	//   ....[9]....
        /*21f0*/ 	.word	0x000032e0


	//   ....[10]....
        /*21f4*/ 	.word	0x00003320


	//   ....[11]....
        /*21f8*/ 	.word	0x00003330


	//   ....[12]....
        /*21fc*/ 	.word	0x00003350


	//   ....[13]....
        /*2200*/ 	.word	0x00003360


	//   ....[14]....
        /*2204*/ 	.word	0x00003380


	//   ....[15]....
        /*2208*/ 	.word	0x00003390


	//   ....[16]....
        /*220c*/ 	.word	0x000033b0


	//   ....[17]....
        /*2210*/ 	.word	0x000033c0


	//   ....[18]....
        /*2214*/ 	.word	0x000033e0


	//   ....[19]....
        /*2218*/ 	.word	0x000033f0


	//   ....[20]....
        /*221c*/ 	.word	0x00003410


	//   ....[21]....
        /*2220*/ 	.word	0x00003420


	//   ....[22]....
        /*2224*/ 	.word	0x00003440


	//   ....[23]....
        /*2228*/ 	.word	0x00003450


	//   ....[24]....
        /*222c*/ 	.word	0x00003470


	//   ....[25]....
        /*2230*/ 	.word	0x00003480


	//   ....[26]....
        /*2234*/ 	.word	0x000034a0


	//   ....[27]....
        /*2238*/ 	.word	0x000034b0


	//   ....[28]....
        /*223c*/ 	.word	0x000034d0


	//   ....[29]....
        /*2240*/ 	.word	0x000034e0


	//   ....[30]....
        /*2244*/ 	.word	0x00003500


	//   ....[31]....
        /*2248*/ 	.word	0x00003510


	//   ....[32]....
        /*224c*/ 	.word	0x00003530


	//   ....[33]....
        /*2250*/ 	.word	0x00003540


	//   ....[34]....
        /*2254*/ 	.word	0x00003560


	//   ....[35]....
        /*2258*/ 	.word	0x00003570


	//   ....[36]....
        /*225c*/ 	.word	0x00003590


	//   ....[37]....
        /*2260*/ 	.word	0x000035a0


	//   ....[38]....
        /*2264*/ 	.word	0x000035c0


	//   ....[39]....
        /*2268*/ 	.word	0x000035d0


	//   ....[40]....
        /*226c*/ 	.word	0x000035f0


	//   ....[41]....
        /*2270*/ 	.word	0x00003600


	//   ....[42]....
        /*2274*/ 	.word	0x00003620


	//   ....[43]....
        /*2278*/ 	.word	0x00003630


	//   ....[44]....
        /*227c*/ 	.word	0x00003650


	//   ....[45]....
        /*2280*/ 	.word	0x00003660


	//   ....[46]....
        /*2284*/ 	.word	0x00003680


	//   ....[47]....
        /*2288*/ 	.word	0x00003690


	//   ....[48]....
        /*228c*/ 	.word	0x000036b0


	//   ....[49]....
        /*2290*/ 	.word	0x000036c0


	//   ....[50]....
        /*2294*/ 	.word	0x000036e0


	//   ....[51]....
        /*2298*/ 	.word	0x000036f0


	//   ....[52]....
        /*229c*/ 	.word	0x00003710


	//   ....[53]....
        /*22a0*/ 	.word	0x00003720


	//   ....[54]....
        /*22a4*/ 	.word	0x00003740


	//   ....[55]....
        /*22a8*/ 	.word	0x00003750


	//   ....[56]....
        /*22ac*/ 	.word	0x00003770


	//   ....[57]....
        /*22b0*/ 	.word	0x00003780


	//   ....[58]....
        /*22b4*/ 	.word	0x000037a0


	//   ....[59]....
        /*22b8*/ 	.word	0x000037b0


	//   ....[60]....
        /*22bc*/ 	.word	0x000037d0


	//   ....[61]....
        /*22c0*/ 	.word	0x000037e0


	//   ....[62]....
        /*22c4*/ 	.word	0x00003800


	//   ....[63]....
        /*22c8*/ 	.word	0x00003810


	//   ....[64]....
        /*22cc*/ 	.word	0x00003830


	//   ....[65]....
        /*22d0*/ 	.word	0x00003840


	//   ....[66]....
        /*22d4*/ 	.word	0x00003860


	//   ....[67]....
        /*22d8*/ 	.word	0x00003870


	//   ....[68]....
        /*22dc*/ 	.word	0x00003890


	//   ....[69]....
        /*22e0*/ 	.word	0x000038a0


	//   ....[70]....
        /*22e4*/ 	.word	0x000038c0


	//   ....[71]....
        /*22e8*/ 	.word	0x000038d0


	//   ....[72]....
        /*22ec*/ 	.word	0x000038f0


	//   ....[73]....
        /*22f0*/ 	.word	0x00003900


	//   ....[74]....
        /*22f4*/ 	.word	0x00003920


	//   ....[75]....
        /*22f8*/ 	.word	0x00003930


	//   ....[76]....
        /*22fc*/ 	.word	0x00003950


	//   ....[77]....
        /*2300*/ 	.word	0x00003960


	//   ....[78]....
        /*2304*/ 	.word	0x00003980


	//   ....[79]....
        /*2308*/ 	.word	0x00003990


	//   ....[80]....
        /*230c*/ 	.word	0x000039b0


	//   ....[81]....
        /*2310*/ 	.word	0x000039c0


	//   ....[82]....
        /*2314*/ 	.word	0x000039e0


	//   ....[83]....
        /*2318*/ 	.word	0x000039f0


	//   ....[84]....
        /*231c*/ 	.word	0x00003a10


	//   ....[85]....
        /*2320*/ 	.word	0x00003a20


	//   ....[86]....
        /*2324*/ 	.word	0x00003a40


	//   ....[87]....
        /*2328*/ 	.word	0x00003a50


	//   ....[88]....
        /*232c*/ 	.word	0x00003a70


	//   ....[89]....
        /*2330*/ 	.word	0x00003a80


	//   ....[90]....
        /*2334*/ 	.word	0x00003aa0


	//   ....[91]....
        /*2338*/ 	.word	0x00003ab0


	//   ....[92]....
        /*233c*/ 	.word	0x00003ad0


	//   ....[93]....
        /*2340*/ 	.word	0x00003ae0


	//   ....[94]....
        /*2344*/ 	.word	0x00003b00


	//   ....[95]....
        /*2348*/ 	.word	0x00003b10


	//   ....[96]....
        /*234c*/ 	.word	0x00003b30


	//   ....[97]....
        /*2350*/ 	.word	0x00003b40


	//   ....[98]....
        /*2354*/ 	.word	0x00003b60


	//   ....[99]....
        /*2358*/ 	.word	0x00003b70


	//   ....[100]....
        /*235c*/ 	.word	0x00003b90


	//   ....[101]....
        /*2360*/ 	.word	0x00003ba0


	//   ....[102]....
        /*2364*/ 	.word	0x00003bc0


	//   ....[103]....
        /*2368*/ 	.word	0x00003bd0


	//   ....[104]....
        /*236c*/ 	.word	0x00003bf0


	//   ....[105]....
        /*2370*/ 	.word	0x00003c00


	//   ....[106]....
        /*2374*/ 	.word	0x00003c20


	//   ....[107]....
        /*2378*/ 	.word	0x00003c30


	//   ....[108]....
        /*237c*/ 	.word	0x00003c50


	//   ....[109]....
        /*2380*/ 	.word	0x00003c60


	//   ....[110]....
        /*2384*/ 	.word	0x00003c80


	//   ....[111]....
        /*2388*/ 	.word	0x00003c90


	//   ....[112]....
        /*238c*/ 	.word	0x00003cb0


	//   ....[113]....
        /*2390*/ 	.word	0x00003cc0


	//   ....[114]....
        /*2394*/ 	.word	0x00003ce0


	//   ....[115]....
        /*2398*/ 	.word	0x00003cf0


	//   ....[116]....
        /*239c*/ 	.word	0x00003d10


	//   ....[117]....
        /*23a0*/ 	.word	0x00003d20


	//   ....[118]....
        /*23a4*/ 	.word	0x00003d40


	//   ....[119]....
        /*23a8*/ 	.word	0x00003d50


	//   ....[120]....
        /*23ac*/ 	.word	0x00003d70


	//   ....[121]....
        /*23b0*/ 	.word	0x00003d80


	//   ....[122]....
        /*23b4*/ 	.word	0x00003da0


	//   ....[123]....
        /*23b8*/ 	.word	0x00003db0


	//   ....[124]....
        /*23bc*/ 	.word	0x00003dd0


	//   ....[125]....
        /*23c0*/ 	.word	0x00003de0


	//   ....[126]....
        /*23c4*/ 	.word	0x00003e00


	//   ....[127]....
        /*23c8*/ 	.word	0x00003e10


	//   ....[128]....
        /*23cc*/ 	.word	0x00003e30


	//   ....[129]....
        /*23d0*/ 	.word	0x00003e40


	//   ....[130]....
        /*23d4*/ 	.word	0x00003e60


	//   ....[131]....
        /*23d8*/ 	.word	0x00003e70


	//   ....[132]....
        /*23dc*/ 	.word	0x00003e90


	//   ....[133]....
        /*23e0*/ 	.word	0x00003ea0


	//   ....[134]....
        /*23e4*/ 	.word	0x00003ec0


	//   ....[135]....
        /*23e8*/ 	.word	0x00003ed0


	//   ....[136]....
        /*23ec*/ 	.word	0x00003ef0


	//   ....[137]....
        /*23f0*/ 	.word	0x00003f00


	//   ....[138]....
        /*23f4*/ 	.word	0x00003f20


	//   ....[139]....
        /*23f8*/ 	.word	0x00003f30


	//   ....[140]....
        /*23fc*/ 	.word	0x00003f50


	//   ....[141]....
        /*2400*/ 	.word	0x00003f60


	//   ....[142]....
        /*2404*/ 	.word	0x00003f80


	//   ....[143]....
        /*2408*/ 	.word	0x00003f90


	//   ....[144]....
        /*240c*/ 	.word	0x00003fb0


	//   ....[145]....
        /*2410*/ 	.word	0x00003fc0


	//   ....[146]....
        /*2414*/ 	.word	0x00003fe0


	//   ....[147]....
        /*2418*/ 	.word	0x00003ff0


	//   ....[148]....
        /*241c*/ 	.word	0x00004010


	//   ....[149]....
        /*2420*/ 	.word	0x00004020


	//   ....[150]....
        /*2424*/ 	.word	0x00004040


	//   ....[151]....
        /*2428*/ 	.word	0x00004050


	//   ....[152]....
        /*242c*/ 	.word	0x00004070


	//   ....[153]....
        /*2430*/ 	.word	0x00004080


	//   ....[154]....
        /*2434*/ 	.word	0x000040a0


	//   ....[155]....
        /*2438*/ 	.word	0x000040b0


	//   ....[156]....
        /*243c*/ 	.word	0x000040d0


	//   ....[157]....
        /*2440*/ 	.word	0x000040e0


	//   ....[158]....
        /*2444*/ 	.word	0x00004100


	//   ....[159]....
        /*2448*/ 	.word	0x00004110


	//   ....[160]....
        /*244c*/ 	.word	0x00004130


	//   ....[161]....
        /*2450*/ 	.word	0x00004140


	//   ....[162]....
        /*2454*/ 	.word	0x00004160


	//   ....[163]....
        /*2458*/ 	.word	0x00004170


	//   ....[164]....
        /*245c*/ 	.word	0x00004190


	//   ....[165]....
        /*2460*/ 	.word	0x000041a0


	//   ....[166]....
        /*2464*/ 	.word	0x000041c0


	//   ....[167]....
        /*2468*/ 	.word	0x000041d0


	//   ....[168]....
        /*246c*/ 	.word	0x000041f0


	//   ....[169]....
        /*2470*/ 	.word	0x00004200


	//   ....[170]....
        /*2474*/ 	.word	0x00004220


	//   ....[171]....
        /*2478*/ 	.word	0x00004230


	//   ....[172]....
        /*247c*/ 	.word	0x00004250


	//   ....[173]....
        /*2480*/ 	.word	0x00004260


	//   ....[174]....
        /*2484*/ 	.word	0x00004280


	//   ....[175]....
        /*2488*/ 	.word	0x00004290


	//   ....[176]....
        /*248c*/ 	.word	0x000042b0


	//   ....[177]....
        /*2490*/ 	.word	0x000042c0


	//   ....[178]....
        /*2494*/ 	.word	0x000042e0


	//   ....[179]....
        /*2498*/ 	.word	0x000042f0


	//   ....[180]....
        /*249c*/ 	.word	0x00004310


	//   ....[181]....
        /*24a0*/ 	.word	0x00004320


	//   ....[182]....
        /*24a4*/ 	.word	0x00004340


	//   ....[183]....
        /*24a8*/ 	.word	0x00004350


	//   ....[184]....
        /*24ac*/ 	.word	0x00004370


	//   ....[185]....
        /*24b0*/ 	.word	0x00004380


	//   ....[186]....
        /*24b4*/ 	.word	0x000043a0


	//   ....[187]....
        /*24b8*/ 	.word	0x000043b0


	//   ....[188]....
        /*24bc*/ 	.word	0x000043d0


	//   ....[189]....
        /*24c0*/ 	.word	0x000043e0


	//   ....[190]....
        /*24c4*/ 	.word	0x00004400


	//   ....[191]....
        /*24c8*/ 	.word	0x00004410


	//   ....[192]....
        /*24cc*/ 	.word	0x00004430


	//   ....[193]....
        /*24d0*/ 	.word	0x00004440


	//   ....[194]....
        /*24d4*/ 	.word	0x00004460


	//   ....[195]....
        /*24d8*/ 	.word	0x00004470


	//   ....[196]....
        /*24dc*/ 	.word	0x00004480


	//   ....[197]....
        /*24e0*/ 	.word	0x00004490


	//   ....[198]....
        /*24e4*/ 	.word	0x000044b0


	//   ....[199]....
        /*24e8*/ 	.word	0x000044c0


	//   ....[200]....
        /*24ec*/ 	.word	0x000044f0


	//   ....[201]....
        /*24f0*/ 	.word	0x00004500


	//   ....[202]....
        /*24f4*/ 	.word	0x00004520


	//   ....[203]....
        /*24f8*/ 	.word	0x00004530


	//   ....[204]....
        /*24fc*/ 	.word	0x00004550


	//   ....[205]....
        /*2500*/ 	.word	0x00004560


	//   ....[206]....
        /*2504*/ 	.word	0x00004580


	//   ....[207]....
        /*2508*/ 	.word	0x00004590


	//   ....[208]....
        /*250c*/ 	.word	0x000045b0


	//   ....[209]....
        /*2510*/ 	.word	0x000045c0


	//   ....[210]....
        /*2514*/ 	.word	0x000045e0


	//   ....[211]....
        /*2518*/ 	.word	0x000045f0


	//   ....[212]....
        /*251c*/ 	.word	0x00004610


	//   ....[213]....
        /*2520*/ 	.word	0x00004620


	//   ....[214]....
        /*2524*/ 	.word	0x00004640


	//   ....[215]....
        /*2528*/ 	.word	0x00004650


	//   ....[216]....
        /*252c*/ 	.word	0x00004670


	//   ....[217]....
        /*2530*/ 	.word	0x00004680


	//   ....[218]....
        /*2534*/ 	.word	0x000046a0


	//   ....[219]....
        /*2538*/ 	.word	0x000046b0


	//   ....[220]....
        /*253c*/ 	.word	0x000046d0


	//   ....[221]....
        /*2540*/ 	.word	0x000046e0


	//   ....[222]....
        /*2544*/ 	.word	0x00004700


	//   ....[223]....
        /*2548*/ 	.word	0x00004710


	//   ....[224]....
        /*254c*/ 	.word	0x00004730


	//   ....[225]....
        /*2550*/ 	.word	0x00004740


	//   ....[226]....
        /*2554*/ 	.word	0x00004760


	//   ....[227]....
        /*2558*/ 	.word	0x00004770


	//   ....[228]....
        /*255c*/ 	.word	0x00004790


	//   ....[229]....
        /*2560*/ 	.word	0x000047a0


	//   ....[230]....
        /*2564*/ 	.word	0x000047c0


	//   ....[231]....
        /*2568*/ 	.word	0x000047d0


	//   ....[232]....
        /*256c*/ 	.word	0x00004820


	//   ....[233]....
        /*2570*/ 	.word	0x00004830


	//   ....[234]....
        /*2574*/ 	.word	0x00004850


	//   ....[235]....
        /*2578*/ 	.word	0x00004860


	//   ....[236]....
        /*257c*/ 	.word	0x00004880


	//   ....[237]....
        /*2580*/ 	.word	0x00004890


	//   ....[238]....
        /*2584*/ 	.word	0x000048b0


	//   ....[239]....
        /*2588*/ 	.word	0x000048c0


	//   ....[240]....
        /*258c*/ 	.word	0x000048e0


	//   ....[241]....
        /*2590*/ 	.word	0x000048f0


	//   ....[242]....
        /*2594*/ 	.word	0x00004910


	//   ....[243]....
        /*2598*/ 	.word	0x00004920


	//   ....[244]....
        /*259c*/ 	.word	0x00004940


	//   ....[245]....
        /*25a0*/ 	.word	0x00004950


	//   ....[246]....
        /*25a4*/ 	.word	0x00004970


	//   ....[247]....
        /*25a8*/ 	.word	0x00004980


	//   ....[248]....
        /*25ac*/ 	.word	0x000049a0


	//   ....[249]....
        /*25b0*/ 	.word	0x000049b0


	//   ....[250]....
        /*25b4*/ 	.word	0x000049d0


	//   ....[251]....
        /*25b8*/ 	.word	0x000049e0


	//   ....[252]....
        /*25bc*/ 	.word	0x00004a00


	//   ....[253]....
        /*25c0*/ 	.word	0x00004a10


	//   ....[254]....
        /*25c4*/ 	.word	0x00004a30


	//   ....[255]....
        /*25c8*/ 	.word	0x00004a40


	//   ....[0]....
        /*25cc*/ 	.word	0x00004a60


	//   ....[1]....
        /*25d0*/ 	.word	0x00004a70


	//   ....[2]....
        /*25d4*/ 	.word	0x0000ce00


	//   ....[3]....
        /*25d8*/ 	.word	0x0000ce10


	//   ....[4]....
        /*25dc*/ 	.word	0x0000ce30


	//   ....[5]....
        /*25e0*/ 	.word	0x0000ce40


	//   ....[6]....
        /*25e4*/ 	.word	0x0000ce80


	//   ....[7]....
        /*25e8*/ 	.word	0x0000ce90


	//   ....[8]....
        /*25ec*/ 	.word	0x0000ceb0


	//   ....[9]....
        /*25f0*/ 	.word	0x0000cec0


	//   ....[10]....
        /*25f4*/ 	.word	0x0000ced0


	//   ....[11]....
        /*25f8*/ 	.word	0x0000cee0


	//   ....[12]....
        /*25fc*/ 	.word	0x0000cf10


	//   ....[13]....
        /*2600*/ 	.word	0x0000cf20


	//   ....[14]....
        /*2604*/ 	.word	0x0000cf60


	//   ....[15]....
        /*2608*/ 	.word	0x0000cf70


	//   ....[16]....
        /*260c*/ 	.word	0x0000cf90


	//   ....[17]....
        /*2610*/ 	.word	0x0000cfa0


	//   ....[18]....
        /*2614*/ 	.word	0x0000cfc0


	//   ....[19]....
        /*2618*/ 	.word	0x0000cfd0


	//   ....[20]....
        /*261c*/ 	.word	0x0000cff0


	//   ....[21]....
        /*2620*/ 	.word	0x0000d000


	//   ....[22]....
        /*2624*/ 	.word	0x0000d020


	//   ....[23]....
        /*2628*/ 	.word	0x0000d030


	//   ....[24]....
        /*262c*/ 	.word	0x0000d050


	//   ....[25]....
        /*2630*/ 	.word	0x0000d060


	//   ....[26]....
        /*2634*/ 	.word	0x0000d080


	//   ....[27]....
        /*2638*/ 	.word	0x0000d090


	//   ....[28]....
        /*263c*/ 	.word	0x0000d0b0


	//   ....[29]....
        /*2640*/ 	.word	0x0000d0c0


	//   ....[30]....
        /*2644*/ 	.word	0x0000d0e0


	//   ....[31]....
        /*2648*/ 	.word	0x0000d0f0


	//   ....[32]....
        /*264c*/ 	.word	0x0000d110


	//   ....[33]....
        /*2650*/ 	.word	0x0000d120


	//   ....[34]....
        /*2654*/ 	.word	0x0000d140


	//   ....[35]....
        /*2658*/ 	.word	0x0000d150


	//   ....[36]....
        /*265c*/ 	.word	0x0000d170


	//   ....[37]....
        /*2660*/ 	.word	0x0000d180


	//   ....[38]....
        /*2664*/ 	.word	0x0000d1a0


	//   ....[39]....
        /*2668*/ 	.word	0x0000d1b0


	//   ....[40]....
        /*266c*/ 	.word	0x0000d1d0


	//   ....[41]....
        /*2670*/ 	.word	0x0000d1e0


	//   ....[42]....
        /*2674*/ 	.word	0x0000d200


	//   ....[43]....
        /*2678*/ 	.word	0x0000d210


	//   ....[44]....
        /*267c*/ 	.word	0x0000d230


	//   ....[45]....
        /*2680*/ 	.word	0x0000d240


	//   ....[46]....
        /*2684*/ 	.word	0x0000d260


	//   ....[47]....
        /*2688*/ 	.word	0x0000d270


	//   ....[48]....
        /*268c*/ 	.word	0x0000d290


	//   ....[49]....
        /*2690*/ 	.word	0x0000d2a0


	//   ....[50]....
        /*2694*/ 	.word	0x0000d2c0


	//   ....[51]....
        /*2698*/ 	.word	0x0000d2d0


	//   ....[52]....
        /*269c*/ 	.word	0x0000d2f0


	//   ....[53]....
        /*26a0*/ 	.word	0x0000d300


	//   ....[54]....
        /*26a4*/ 	.word	0x0000d320


	//   ....[55]....
        /*26a8*/ 	.word	0x0000d330


	//   ....[56]....
        /*26ac*/ 	.word	0x0000d350


	//   ....[57]....
        /*26b0*/ 	.word	0x0000d360


	//   ....[58]....
        /*26b4*/ 	.word	0x0000d380


	//   ....[59]....
        /*26b8*/ 	.word	0x0000d390


	//   ....[60]....
        /*26bc*/ 	.word	0x0000d3b0


	//   ....[61]....
        /*26c0*/ 	.word	0x0000d3c0


	//   ....[62]....
        /*26c4*/ 	.word	0x0000d3e0


	//   ....[63]....
        /*26c8*/ 	.word	0x0000d3f0


	//   ....[64]....
        /*26cc*/ 	.word	0x0000d410


	//   ....[65]....
        /*26d0*/ 	.word	0x0000d420


	//   ....[66]....
        /*26d4*/ 	.word	0x0000d440


	//   ....[67]....
        /*26d8*/ 	.word	0x0000d450


	//   ....[68]....
        /*26dc*/ 	.word	0x0000d470


	//   ....[69]....
        /*26e0*/ 	.word	0x0000d480


	//   ....[70]....
        /*26e4*/ 	.word	0x0000d4a0


	//   ....[71]....
        /*26e8*/ 	.word	0x0000d4b0


	//   ....[72]....
        /*26ec*/ 	.word	0x0000d4d0


	//   ....[73]....
        /*26f0*/ 	.word	0x0000d4e0


	//   ....[74]....
        /*26f4*/ 	.word	0x0000d500


	//   ....[75]....
        /*26f8*/ 	.word	0x0000d510


	//   ....[76]....
        /*26fc*/ 	.word	0x0000d530


	//   ....[77]....
        /*2700*/ 	.word	0x0000d540


	//   ....[78]....
        /*2704*/ 	.word	0x0000d560


	//   ....[79]....
        /*2708*/ 	.word	0x0000d570


	//   ....[80]....
        /*270c*/ 	.word	0x0000d590


	//   ....[81]....
        /*2710*/ 	.word	0x0000d5a0


	//   ....[82]....
        /*2714*/ 	.word	0x0000d5c0


	//   ....[83]....
        /*2718*/ 	.word	0x0000d5d0


	//   ....[84]....
        /*271c*/ 	.word	0x0000d5f0


	//   ....[85]....
        /*2720*/ 	.word	0x0000d600


	//   ....[86]....
        /*2724*/ 	.word	0x0000d620


	//   ....[87]....
        /*2728*/ 	.word	0x0000d630


	//   ....[88]....
        /*272c*/ 	.word	0x0000d650


	//   ....[89]....
        /*2730*/ 	.word	0x0000d660


	//   ....[90]....
        /*2734*/ 	.word	0x0000d680


	//   ....[91]....
        /*2738*/ 	.word	0x0000d690


	//   ....[92]....
        /*273c*/ 	.word	0x0000d6b0


	//   ....[93]....
        /*2740*/ 	.word	0x0000d6c0


	//   ....[94]....
        /*2744*/ 	.word	0x0000d6e0


	//   ....[95]....
        /*2748*/ 	.word	0x0000d6f0


	//   ....[96]....
        /*274c*/ 	.word	0x0000d710


	//   ....[97]....
        /*2750*/ 	.word	0x0000d720


	//   ....[98]....
        /*2754*/ 	.word	0x0000d740


	//   ....[99]....
        /*2758*/ 	.word	0x0000d750


	//   ....[100]....
        /*275c*/ 	.word	0x0000d770


	//   ....[101]....
        /*2760*/ 	.word	0x0000d780


	//   ....[102]....
        /*2764*/ 	.word	0x0000d7a0


	//   ....[103]....
        /*2768*/ 	.word	0x0000d7b0


	//   ....[104]....
        /*276c*/ 	.word	0x0000d7d0


	//   ....[105]....
        /*2770*/ 	.word	0x0000d7e0


	//   ....[106]....
        /*2774*/ 	.word	0x0000d800


	//   ....[107]....
        /*2778*/ 	.word	0x0000d810


	//   ....[108]....
        /*277c*/ 	.word	0x0000d830


	//   ....[109]....
        /*2780*/ 	.word	0x0000d840


	//   ....[110]....
        /*2784*/ 	.word	0x0000d860


	//   ....[111]....
        /*2788*/ 	.word	0x0000d870


	//   ....[112]....
        /*278c*/ 	.word	0x0000d890


	//   ....[113]....
        /*2790*/ 	.word	0x0000d8a0


	//   ....[114]....
        /*2794*/ 	.word	0x0000d8c0


	//   ....[115]....
        /*2798*/ 	.word	0x0000d8d0


	//   ....[116]....
        /*279c*/ 	.word	0x0000d8f0


	//   ....[117]....
        /*27a0*/ 	.word	0x0000d900


	//   ....[118]....
        /*27a4*/ 	.word	0x0000d920


	//   ....[119]....
        /*27a8*/ 	.word	0x0000d930


	//   ....[120]....
        /*27ac*/ 	.word	0x0000d950


	//   ....[121]....
        /*27b0*/ 	.word	0x0000d960


	//   ....[122]....
        /*27b4*/ 	.word	0x0000d980


	//   ....[123]....
        /*27b8*/ 	.word	0x0000d990


	//   ....[124]....
        /*27bc*/ 	.word	0x0000d9b0


	//   ....[125]....
        /*27c0*/ 	.word	0x0000d9c0


	//   ....[126]....
        /*27c4*/ 	.word	0x0000d9e0


	//   ....[127]....
        /*27c8*/ 	.word	0x0000d9f0


	//   ....[128]....
        /*27cc*/ 	.word	0x0000da10


	//   ....[129]....
        /*27d0*/ 	.word	0x0000da20


	//   ....[130]....
        /*27d4*/ 	.word	0x0000da40


	//   ....[131]....
        /*27d8*/ 	.word	0x0000da50


	//   ....[132]....
        /*27dc*/ 	.word	0x0000da70


	//   ....[133]....
        /*27e0*/ 	.word	0x0000da80


	//   ....[134]....
        /*27e4*/ 	.word	0x0000daa0


	//   ....[135]....
        /*27e8*/ 	.word	0x0000dab0


	//   ....[136]....
        /*27ec*/ 	.word	0x0000dad0


	//   ....[137]....
        /*27f0*/ 	.word	0x0000dae0


	//   ....[138]....
        /*27f4*/ 	.word	0x0000db00


	//   ....[139]....
        /*27f8*/ 	.word	0x0000db10


	//   ....[140]....
        /*27fc*/ 	.word	0x0000db30


	//   ....[141]....
        /*2800*/ 	.word	0x0000db40


	//   ....[142]....
        /*2804*/ 	.word	0x0000db60


	//   ....[143]....
        /*2808*/ 	.word	0x0000db70


	//   ....[144]....
        /*280c*/ 	.word	0x0000db90


	//   ....[145]....
        /*2810*/ 	.word	0x0000dba0


	//   ....[146]....
        /*2814*/ 	.word	0x0000dbc0


	//   ....[147]....
        /*2818*/ 	.word	0x0000dbd0


	//   ....[148]....
        /*281c*/ 	.word	0x0000dbf0


	//   ....[149]....
        /*2820*/ 	.word	0x0000dc00


	//   ....[150]....
        /*2824*/ 	.word	0x0000dc20


	//   ....[151]....
        /*2828*/ 	.word	0x0000dc30


	//   ....[152]....
        /*282c*/ 	.word	0x0000dc50


	//   ....[153]....
        /*2830*/ 	.word	0x0000dc60


	//   ....[154]....
        /*2834*/ 	.word	0x0000dc80


	//   ....[155]....
        /*2838*/ 	.word	0x0000dc90


	//   ....[156]....
        /*283c*/ 	.word	0x0000dcb0


	//   ....[157]....
        /*2840*/ 	.word	0x0000dcc0


	//   ....[158]....
        /*2844*/ 	.word	0x0000dce0


	//   ....[159]....
        /*2848*/ 	.word	0x0000dcf0


	//   ....[160]....
        /*284c*/ 	.word	0x0000dd10


	//   ....[161]....
        /*2850*/ 	.word	0x0000dd20


	//   ....[162]....
        /*2854*/ 	.word	0x0000dd40


	//   ....[163]....
        /*2858*/ 	.word	0x0000dd50


	//   ....[164]....
        /*285c*/ 	.word	0x0000dd70


	//   ....[165]....
        /*2860*/ 	.word	0x0000dd80


	//   ....[166]....
        /*2864*/ 	.word	0x0000dda0


	//   ....[167]....
        /*2868*/ 	.word	0x0000ddb0


	//   ....[168]....
        /*286c*/ 	.word	0x0000ddd0


	//   ....[169]....
        /*2870*/ 	.word	0x0000dde0


	//   ....[170]....
        /*2874*/ 	.word	0x0000de00


	//   ....[171]....
        /*2878*/ 	.word	0x0000de10


	//   ....[172]....
        /*287c*/ 	.word	0x0000de30


	//   ....[173]....
        /*2880*/ 	.word	0x0000de40


	//   ....[174]....
        /*2884*/ 	.word	0x0000de60


	//   ....[175]....
        /*2888*/ 	.word	0x0000de70


	//   ....[176]....
        /*288c*/ 	.word	0x0000de90


	//   ....[177]....
        /*2890*/ 	.word	0x0000dea0


	//   ....[178]....
        /*2894*/ 	.word	0x0000dec0


	//   ....[179]....
        /*2898*/ 	.word	0x0000ded0


	//   ....[180]....
        /*289c*/ 	.word	0x0000def0


	//   ....[181]....
        /*28a0*/ 	.word	0x0000df00


	//   ....[182]....
        /*28a4*/ 	.word	0x0000df20


	//   ....[183]....
        /*28a8*/ 	.word	0x0000df30


	//   ....[184]....
        /*28ac*/ 	.word	0x0000df50


	//   ....[185]....
        /*28b0*/ 	.word	0x0000df60


	//   ....[186]....
        /*28b4*/ 	.word	0x0000df80


	//   ....[187]....
        /*28b8*/ 	.word	0x0000df90


	//   ....[188]....
        /*28bc*/ 	.word	0x0000dfb0


	//   ....[189]....
        /*28c0*/ 	.word	0x0000dfc0


	//   ....[190]....
        /*28c4*/ 	.word	0x0000dfe0


	//   ....[191]....
        /*28c8*/ 	.word	0x0000dff0


	//   ....[192]....
        /*28cc*/ 	.word	0x0000e010


	//   ....[193]....
        /*28d0*/ 	.word	0x0000e020


	//   ....[194]....
        /*28d4*/ 	.word	0x0000e040


	//   ....[195]....
        /*28d8*/ 	.word	0x0000e050


	//   ....[196]....
        /*28dc*/ 	.word	0x0000e070


	//   ....[197]....
        /*28e0*/ 	.word	0x0000e080


	//   ....[198]....
        /*28e4*/ 	.word	0x0000e090


	//   ....[199]....
        /*28e8*/ 	.word	0x0000e0a0


	//   ....[200]....
        /*28ec*/ 	.word	0x0000e0c0


	//   ....[201]....
        /*28f0*/ 	.word	0x0000e0d0


	//   ....[202]....
        /*28f4*/ 	.word	0x0000e100


	//   ....[203]....
        /*28f8*/ 	.word	0x0000e110


	//   ....[204]....
        /*28fc*/ 	.word	0x0000e130


	//   ....[205]....
        /*2900*/ 	.word	0x0000e140


	//   ....[206]....
        /*2904*/ 	.word	0x0000e160


	//   ....[207]....
        /*2908*/ 	.word	0x0000e170


	//   ....[208]....
        /*290c*/ 	.word	0x0000e190


	//   ....[209]....
        /*2910*/ 	.word	0x0000e1a0


	//   ....[210]....
        /*2914*/ 	.word	0x0000e1c0


	//   ....[211]....
        /*2918*/ 	.word	0x0000e1d0


	//   ....[212]....
        /*291c*/ 	.word	0x0000e1f0


	//   ....[213]....
        /*2920*/ 	.word	0x0000e200


	//   ....[214]....
        /*2924*/ 	.word	0x0000e220


	//   ....[215]....
        /*2928*/ 	.word	0x0000e230


	//   ....[216]....
        /*292c*/ 	.word	0x0000e250


	//   ....[217]....
        /*2930*/ 	.word	0x0000e260


	//   ....[218]....
        /*2934*/ 	.word	0x0000e280


	//   ....[219]....
        /*2938*/ 	.word	0x0000e290


	//   ....[220]....
        /*293c*/ 	.word	0x0000e2b0


	//   ....[221]....
        /*2940*/ 	.word	0x0000e2c0


	//   ....[222]....
        /*2944*/ 	.word	0x0000e2e0


	//   ....[223]....
        /*2948*/ 	.word	0x0000e2f0


	//   ....[224]....
        /*294c*/ 	.word	0x0000e310


	//   ....[225]....
        /*2950*/ 	.word	0x0000e320


	//   ....[226]....
        /*2954*/ 	.word	0x0000e340


	//   ....[227]....
        /*2958*/ 	.word	0x0000e350


	//   ....[228]....
        /*295c*/ 	.word	0x0000e370


	//   ....[229]....
        /*2960*/ 	.word	0x0000e380


	//   ....[230]....
        /*2964*/ 	.word	0x0000e3a0


	//   ....[231]....
        /*2968*/ 	.word	0x0000e3b0


	//   ....[232]....
        /*296c*/ 	.word	0x0000e3d0


	//   ....[233]....
        /*2970*/ 	.word	0x0000e3e0


	//   ....[234]....
        /*2974*/ 	.word	0x0000e430


	//   ....[235]....
        /*2978*/ 	.word	0x0000e440


	//   ....[236]....
        /*297c*/ 	.word	0x0000e460


	//   ....[237]....
        /*2980*/ 	.word	0x0000e470


	//   ....[238]....
        /*2984*/ 	.word	0x0000e490


	//   ....[239]....
        /*2988*/ 	.word	0x0000e4a0


	//   ....[240]....
        /*298c*/ 	.word	0x0000e4c0


	//   ....[241]....
        /*2990*/ 	.word	0x0000e4d0


	//   ....[242]....
        /*2994*/ 	.word	0x0000e4f0


	//   ....[243]....
        /*2998*/ 	.word	0x0000e500


	//   ....[244]....
        /*299c*/ 	.word	0x0000e520


	//   ....[245]....
        /*29a0*/ 	.word	0x0000e530


	//   ....[246]....
        /*29a4*/ 	.word	0x0000e550


	//   ....[247]....
        /*29a8*/ 	.word	0x0000e560


	//   ....[248]....
        /*29ac*/ 	.word	0x0000e580


	//   ....[249]....
        /*29b0*/ 	.word	0x0000e590


	//   ....[250]....
        /*29b4*/ 	.word	0x0000e5b0


	//   ....[251]....
        /*29b8*/ 	.word	0x0000e5c0


	//   ....[252]....
        /*29bc*/ 	.word	0x0000e5e0


	//   ....[253]....
        /*29c0*/ 	.word	0x0000e5f0


	//   ....[254]....
        /*29c4*/ 	.word	0x0000e610


	//   ....[255]....
        /*29c8*/ 	.word	0x0000e620


	//   ....[0]....
        /*29cc*/ 	.word	0x0000e640


	//   ....[1]....
        /*29d0*/ 	.word	0x0000e650


	//   ....[2]....
        /*29d4*/ 	.word	0x0000e680


	//   ....[3]....
        /*29d8*/ 	.word	0x0000e690


	//   ....[4]....
        /*29dc*/ 	.word	0x00016a10


	//   ....[5]....
        /*29e0*/ 	.word	0x00016a20


	//   ....[6]....
        /*29e4*/ 	.word	0x00016a40


	//   ....[7]....
        /*29e8*/ 	.word	0x00016a50


	//   ....[8]....
        /*29ec*/ 	.word	0x00016a90


	//   ....[9]....
        /*29f0*/ 	.word	0x00016aa0


	//   ....[10]....
        /*29f4*/ 	.word	0x00016ac0


	//   ....[11]....
        /*29f8*/ 	.word	0x00016ad0


	//   ....[12]....
        /*29fc*/ 	.word	0x00016ae0


	//   ....[13]....
        /*2a00*/ 	.word	0x00016af0


	//   ....[14]....
        /*2a04*/ 	.word	0x00016b20


	//   ....[15]....
        /*2a08*/ 	.word	0x00016b30


	//   ....[16]....
        /*2a0c*/ 	.word	0x00016b70


	//   ....[17]....
        /*2a10*/ 	.word	0x00016b80


	//   ....[18]....
        /*2a14*/ 	.word	0x00016ba0


	//   ....[19]....
        /*2a18*/ 	.word	0x00016bb0


	//   ....[20]....
        /*2a1c*/ 	.word	0x00016bd0


	//   ....[21]....
        /*2a20*/ 	.word	0x00016be0


	//   ....[22]....
        /*2a24*/ 	.word	0x00016c00


	//   ....[23]....
        /*2a28*/ 	.word	0x00016c10


	//   ....[24]....
        /*2a2c*/ 	.word	0x00016c30


	//   ....[25]....
        /*2a30*/ 	.word	0x00016c40


	//   ....[26]....
        /*2a34*/ 	.word	0x00016c60


	//   ....[27]....
        /*2a38*/ 	.word	0x00016c70


	//   ....[28]....
        /*2a3c*/ 	.word	0x00016c90


	//   ....[29]....
        /*2a40*/ 	.word	0x00016ca0


	//   ....[30]....
        /*2a44*/ 	.word	0x00016cc0


	//   ....[31]....
        /*2a48*/ 	.word	0x00016cd0


	//   ....[32]....
        /*2a4c*/ 	.word	0x00016cf0


	//   ....[33]....
        /*2a50*/ 	.word	0x00016d00


	//   ....[34]....
        /*2a54*/ 	.word	0x00016d20


	//   ....[35]....
        /*2a58*/ 	.word	0x00016d30


	//   ....[36]....
        /*2a5c*/ 	.word	0x00016d50


	//   ....[37]....
        /*2a60*/ 	.word	0x00016d60


	//   ....[38]....
        /*2a64*/ 	.word	0x00016d80


	//   ....[39]....
        /*2a68*/ 	.word	0x00016d90


	//   ....[40]....
        /*2a6c*/ 	.word	0x00016db0


	//   ....[41]....
        /*2a70*/ 	.word	0x00016dc0


	//   ....[42]....
        /*2a74*/ 	.word	0x00016de0


	//   ....[43]....
        /*2a78*/ 	.word	0x00016df0


	//   ....[44]....
        /*2a7c*/ 	.word	0x00016e10


	//   ....[45]....
        /*2a80*/ 	.word	0x00016e20


	//   ....[46]....
        /*2a84*/ 	.word	0x00016e40


	//   ....[47]....
        /*2a88*/ 	.word	0x00016e50


	//   ....[48]....
        /*2a8c*/ 	.word	0x00016e70


	//   ....[49]....
        /*2a90*/ 	.word	0x00016e80


	//   ....[50]....
        /*2a94*/ 	.word	0x00016ea0


	//   ....[51]....
        /*2a98*/ 	.word	0x00016eb0


	//   ....[52]....
        /*2a9c*/ 	.word	0x00016ed0


	//   ....[53]....
        /*2aa0*/ 	.word	0x00016ee0


	//   ....[54]....
        /*2aa4*/ 	.word	0x00016f00


	//   ....[55]....
        /*2aa8*/ 	.word	0x00016f10


	//   ....[56]....
        /*2aac*/ 	.word	0x00016f30


	//   ....[57]....
        /*2ab0*/ 	.word	0x00016f40


	//   ....[58]....
        /*2ab4*/ 	.word	0x00016f60


	//   ....[59]....
        /*2ab8*/ 	.word	0x00016f70


	//   ....[60]....
        /*2abc*/ 	.word	0x00016f90


	//   ....[61]....
        /*2ac0*/ 	.word	0x00016fa0


	//   ....[62]....
        /*2ac4*/ 	.word	0x00016fc0


	//   ....[63]....
        /*2ac8*/ 	.word	0x00016fd0


	//   ....[64]....
        /*2acc*/ 	.word	0x00016ff0


	//   ....[65]....
        /*2ad0*/ 	.word	0x00017000


	//   ....[66]....
        /*2ad4*/ 	.word	0x00017020


	//   ....[67]....
        /*2ad8*/ 	.word	0x00017030


	//   ....[68]....
        /*2adc*/ 	.word	0x00017050


	//   ....[69]....
        /*2ae0*/ 	.word	0x00017060


	//   ....[70]....
        /*2ae4*/ 	.word	0x00017080


	//   ....[71]....
        /*2ae8*/ 	.word	0x00017090


	//   ....[72]....
        /*2aec*/ 	.word	0x000170b0


	//   ....[73]....
        /*2af0*/ 	.word	0x000170c0


	//   ....[74]....
        /*2af4*/ 	.word	0x000170e0


	//   ....[75]....
        /*2af8*/ 	.word	0x000170f0


	//   ....[76]....
        /*2afc*/ 	.word	0x00017110


	//   ....[77]....
        /*2b00*/ 	.word	0x00017120


	//   ....[78]....
        /*2b04*/ 	.word	0x00017140


	//   ....[79]....
        /*2b08*/ 	.word	0x00017150


	//   ....[80]....
        /*2b0c*/ 	.word	0x00017170


	//   ....[81]....
        /*2b10*/ 	.word	0x00017180


	//   ....[82]....
        /*2b14*/ 	.word	0x000171a0


	//   ....[83]....
        /*2b18*/ 	.word	0x000171b0


	//   ....[84]....
        /*2b1c*/ 	.word	0x000171d0


	//   ....[85]....
        /*2b20*/ 	.word	0x000171e0


	//   ....[86]....
        /*2b24*/ 	.word	0x00017200


	//   ....[87]....
        /*2b28*/ 	.word	0x00017210


	//   ....[88]....
        /*2b2c*/ 	.word	0x00017230


	//   ....[89]....
        /*2b30*/ 	.word	0x00017240


	//   ....[90]....
        /*2b34*/ 	.word	0x00017260


	//   ....[91]....
        /*2b38*/ 	.word	0x00017270


	//   ....[92]....
        /*2b3c*/ 	.word	0x00017290


	//   ....[93]....
        /*2b40*/ 	.word	0x000172a0


	//   ....[94]....
        /*2b44*/ 	.word	0x000172c0


	//   ....[95]....
        /*2b48*/ 	.word	0x000172d0


	//   ....[96]....
        /*2b4c*/ 	.word	0x000172f0


	//   ....[97]....
        /*2b50*/ 	.word	0x00017300


	//   ....[98]....
        /*2b54*/ 	.word	0x00017320


	//   ....[99]....
        /*2b58*/ 	.word	0x00017330


	//   ....[100]....
        /*2b5c*/ 	.word	0x00017350


	//   ....[101]....
        /*2b60*/ 	.word	0x00017360


	//   ....[102]....
        /*2b64*/ 	.word	0x00017380


	//   ....[103]....
        /*2b68*/ 	.word	0x00017390


	//   ....[104]....
        /*2b6c*/ 	.word	0x000173b0


	//   ....[105]....
        /*2b70*/ 	.word	0x000173c0


	//   ....[106]....
        /*2b74*/ 	.word	0x000173e0


	//   ....[107]....
        /*2b78*/ 	.word	0x000173f0


	//   ....[108]....
        /*2b7c*/ 	.word	0x00017410


	//   ....[109]....
        /*2b80*/ 	.word	0x00017420


	//   ....[110]....
        /*2b84*/ 	.word	0x00017440


	//   ....[111]....
        /*2b88*/ 	.word	0x00017450


	//   ....[112]....
        /*2b8c*/ 	.word	0x00017470


	//   ....[113]....
        /*2b90*/ 	.word	0x00017480


	//   ....[114]....
        /*2b94*/ 	.word	0x000174a0


	//   ....[115]....
        /*2b98*/ 	.word	0x000174b0


	//   ....[116]....
        /*2b9c*/ 	.word	0x000174d0


	//   ....[117]....
        /*2ba0*/ 	.word	0x000174e0


	//   ....[118]....
        /*2ba4*/ 	.word	0x00017500


	//   ....[119]....
        /*2ba8*/ 	.word	0x00017510


	//   ....[120]....
        /*2bac*/ 	.word	0x00017530


	//   ....[121]....
        /*2bb0*/ 	.word	0x00017540


	//   ....[122]....
        /*2bb4*/ 	.word	0x00017560


	//   ....[123]....
        /*2bb8*/ 	.word	0x00017570


	//   ....[124]....
        /*2bbc*/ 	.word	0x00017590


	//   ....[125]....
        /*2bc0*/ 	.word	0x000175a0


	//   ....[126]....
        /*2bc4*/ 	.word	0x000175c0


	//   ....[127]....
        /*2bc8*/ 	.word	0x000175d0


	//   ....[128]....
        /*2bcc*/ 	.word	0x000175f0


	//   ....[129]....
        /*2bd0*/ 	.word	0x00017600


	//   ....[130]....
        /*2bd4*/ 	.word	0x00017620


	//   ....[131]....
        /*2bd8*/ 	.word	0x00017630


	//   ....[132]....
        /*2bdc*/ 	.word	0x00017650


	//   ....[133]....
        /*2be0*/ 	.word	0x00017660


	//   ....[134]....
        /*2be4*/ 	.word	0x00017680


	//   ....[135]....
        /*2be8*/ 	.word	0x00017690


	//   ....[136]....
        /*2bec*/ 	.word	0x000176b0


	//   ....[137]....
        /*2bf0*/ 	.word	0x000176c0


	//   ....[138]....
        /*2bf4*/ 	.word	0x000176e0


	//   ....[139]....
        /*2bf8*/ 	.word	0x000176f0


	//   ....[140]....
        /*2bfc*/ 	.word	0x00017710


	//   ....[141]....
        /*2c00*/ 	.word	0x00017720


	//   ....[142]....
        /*2c04*/ 	.word	0x00017740


	//   ....[143]....
        /*2c08*/ 	.word	0x00017750


	//   ....[144]....
        /*2c0c*/ 	.word	0x00017770


	//   ....[145]....
        /*2c10*/ 	.word	0x00017780


	//   ....[146]....
        /*2c14*/ 	.word	0x000177a0


	//   ....[147]....
        /*2c18*/ 	.word	0x000177b0


	//   ....[148]....
        /*2c1c*/ 	.word	0x000177d0


	//   ....[149]....
        /*2c20*/ 	.word	0x000177e0


	//   ....[150]....
        /*2c24*/ 	.word	0x00017800


	//   ....[151]....
        /*2c28*/ 	.word	0x00017810


	//   ....[152]....
        /*2c2c*/ 	.word	0x00017830


	//   ....[153]....
        /*2c30*/ 	.word	0x00017840


	//   ....[154]....
        /*2c34*/ 	.word	0x00017860


	//   ....[155]....
        /*2c38*/ 	.word	0x00017870


	//   ....[156]....
        /*2c3c*/ 	.word	0x00017890


	//   ....[157]....
        /*2c40*/ 	.word	0x000178a0


	//   ....[158]....
        /*2c44*/ 	.word	0x000178c0


	//   ....[159]....
        /*2c48*/ 	.word	0x000178d0


	//   ....[160]....
        /*2c4c*/ 	.word	0x000178f0


	//   ....[161]....
        /*2c50*/ 	.word	0x00017900


	//   ....[162]....
        /*2c54*/ 	.word	0x00017920


	//   ....[163]....
        /*2c58*/ 	.word	0x00017930


	//   ....[164]....
        /*2c5c*/ 	.word	0x00017950


	//   ....[165]....
        /*2c60*/ 	.word	0x00017960


	//   ....[166]....
        /*2c64*/ 	.word	0x00017980


	//   ....[167]....
        /*2c68*/ 	.word	0x00017990


	//   ....[168]....
        /*2c6c*/ 	.word	0x000179b0


	//   ....[169]....
        /*2c70*/ 	.word	0x000179c0


	//   ....[170]....
        /*2c74*/ 	.word	0x000179e0


	//   ....[171]....
        /*2c78*/ 	.word	0x000179f0


	//   ....[172]....
        /*2c7c*/ 	.word	0x00017a10


	//   ....[173]....
        /*2c80*/ 	.word	0x00017a20


	//   ....[174]....
        /*2c84*/ 	.word	0x00017a40


	//   ....[175]....
        /*2c88*/ 	.word	0x00017a50


	//   ....[176]....
        /*2c8c*/ 	.word	0x00017a70


	//   ....[177]....
        /*2c90*/ 	.word	0x00017a80


	//   ....[178]....
        /*2c94*/ 	.word	0x00017aa0


	//   ....[179]....
        /*2c98*/ 	.word	0x00017ab0


	//   ....[180]....
        /*2c9c*/ 	.word	0x00017ad0


	//   ....[181]....
        /*2ca0*/ 	.word	0x00017ae0


	//   ....[182]....
        /*2ca4*/ 	.word	0x00017b00


	//   ....[183]....
        /*2ca8*/ 	.word	0x00017b10


	//   ....[184]....
        /*2cac*/ 	.word	0x00017b30


	//   ....[185]....
        /*2cb0*/ 	.word	0x00017b40


	//   ....[186]....
        /*2cb4*/ 	.word	0x00017b60


	//   ....[187]....
        /*2cb8*/ 	.word	0x00017b70


	//   ....[188]....
        /*2cbc*/ 	.word	0x00017b90


	//   ....[189]....
        /*2cc0*/ 	.word	0x00017ba0


	//   ....[190]....
        /*2cc4*/ 	.word	0x00017bc0


	//   ....[191]....
        /*2cc8*/ 	.word	0x00017bd0


	//   ....[192]....
        /*2ccc*/ 	.word	0x00017bf0


	//   ....[193]....
        /*2cd0*/ 	.word	0x00017c00


	//   ....[194]....
        /*2cd4*/ 	.word	0x00017c20


	//   ....[195]....
        /*2cd8*/ 	.word	0x00017c30


	//   ....[196]....
        /*2cdc*/ 	.word	0x00017c50


	//   ....[197]....
        /*2ce0*/ 	.word	0x00017c60


	//   ....[198]....
        /*2ce4*/ 	.word	0x00017c80


	//   ....[199]....
        /*2ce8*/ 	.word	0x00017c90


	//   ....[200]....
        /*2cec*/ 	.word	0x00017ca0


	//   ....[201]....
        /*2cf0*/ 	.word	0x00017cb0


	//   ....[202]....
        /*2cf4*/ 	.word	0x00017cd0


	//   ....[203]....
        /*2cf8*/ 	.word	0x00017ce0


	//   ....[204]....
        /*2cfc*/ 	.word	0x00017d10


	//   ....[205]....
        /*2d00*/ 	.word	0x00017d20


	//   ....[206]....
        /*2d04*/ 	.word	0x00017d40


	//   ....[207]....
        /*2d08*/ 	.word	0x00017d50


	//   ....[208]....
        /*2d0c*/ 	.word	0x00017d70


	//   ....[209]....
        /*2d10*/ 	.word	0x00017d80


	//   ....[210]....
        /*2d14*/ 	.word	0x00017da0


	//   ....[211]....
        /*2d18*/ 	.word	0x00017db0


	//   ....[212]....
        /*2d1c*/ 	.word	0x00017dd0


	//   ....[213]....
        /*2d20*/ 	.word	0x00017de0


	//   ....[214]....
        /*2d24*/ 	.word	0x00017e00


	//   ....[215]....
        /*2d28*/ 	.word	0x00017e10


	//   ....[216]....
        /*2d2c*/ 	.word	0x00017e30


	//   ....[217]....
        /*2d30*/ 	.word	0x00017e40


	//   ....[218]....
        /*2d34*/ 	.word	0x00017e60


	//   ....[219]....
        /*2d38*/ 	.word	0x00017e70


	//   ....[220]....
        /*2d3c*/ 	.word	0x00017e90


	//   ....[221]....
        /*2d40*/ 	.word	0x00017ea0


	//   ....[222]....
        /*2d44*/ 	.word	0x00017ec0


	//   ....[223]....
        /*2d48*/ 	.word	0x00017ed0


	//   ....[224]....
        /*2d4c*/ 	.word	0x00017ef0


	//   ....[225]....
        /*2d50*/ 	.word	0x00017f00


	//   ....[226]....
        /*2d54*/ 	.word	0x00017f20


	//   ....[227]....
        /*2d58*/ 	.word	0x00017f30


	//   ....[228]....
        /*2d5c*/ 	.word	0x00017f50


	//   ....[229]....
        /*2d60*/ 	.word	0x00017f60


	//   ....[230]....
        /*2d64*/ 	.word	0x00017f80


	//   ....[231]....
        /*2d68*/ 	.word	0x00017f90


	//   ....[232]....
        /*2d6c*/ 	.word	0x00017fb0


	//   ....[233]....
        /*2d70*/ 	.word	0x00017fc0


	//   ....[234]....
        /*2d74*/ 	.word	0x00017fe0


	//   ....[235]....
        /*2d78*/ 	.word	0x00017ff0


	//   ....[236]....
        /*2d7c*/ 	.word	0x00018040


	//   ....[237]....
        /*2d80*/ 	.word	0x00018050


	//   ....[238]....
        /*2d84*/ 	.word	0x00018070


	//   ....[239]....
        /*2d88*/ 	.word	0x00018080


	//   ....[240]....
        /*2d8c*/ 	.word	0x000180a0


	//   ....[241]....
        /*2d90*/ 	.word	0x000180b0


	//   ....[242]....
        /*2d94*/ 	.word	0x000180d0


	//   ....[243]....
        /*2d98*/ 	.word	0x000180e0


	//   ....[244]....
        /*2d9c*/ 	.word	0x00018100


	//   ....[245]....
        /*2da0*/ 	.word	0x00018110


	//   ....[246]....
        /*2da4*/ 	.word	0x00018130


	//   ....[247]....
        /*2da8*/ 	.word	0x00018140


	//   ....[248]....
        /*2dac*/ 	.word	0x00018160


	//   ....[249]....
        /*2db0*/ 	.word	0x00018170


	//   ....[250]....
        /*2db4*/ 	.word	0x00018190


	//   ....[251]....
        /*2db8*/ 	.word	0x000181a0


	//   ....[252]....
        /*2dbc*/ 	.word	0x000181c0


	//   ....[253]....
        /*2dc0*/ 	.word	0x000181d0


	//   ....[254]....
        /*2dc4*/ 	.word	0x000181f0


	//   ....[255]....
        /*2dc8*/ 	.word	0x00018200


	//   ....[0]....
        /*2dcc*/ 	.word	0x00018220


	//   ....[1]....
        /*2dd0*/ 	.word	0x00018230


	//   ....[2]....
        /*2dd4*/ 	.word	0x00018250


	//   ....[3]....
        /*2dd8*/ 	.word	0x00018260


	//   ....[4]....
        /*2ddc*/ 	.word	0x00018290


	//   ....[5]....
        /*2de0*/ 	.word	0x000182a0


	//   ....[6]....
        /*2de4*/ 	.word	0x00020620


	//   ....[7]....
        /*2de8*/ 	.word	0x00020630


	//   ....[8]....
        /*2dec*/ 	.word	0x00020650


	//   ....[9]....
        /*2df0*/ 	.word	0x00020660


	//   ....[10]....
        /*2df4*/ 	.word	0x000206a0


	//   ....[11]....
        /*2df8*/ 	.word	0x000206b0


	//   ....[12]....
        /*2dfc*/ 	.word	0x000206d0


	//   ....[13]....
        /*2e00*/ 	.word	0x000206e0


	//   ....[14]....
        /*2e04*/ 	.word	0x000206f0


	//   ....[15]....
        /*2e08*/ 	.word	0x00020700


	//   ....[16]....
        /*2e0c*/ 	.word	0x00020730


	//   ....[17]....
        /*2e10*/ 	.word	0x00020740


	//   ....[18]....
        /*2e14*/ 	.word	0x00020780


	//   ....[19]....
        /*2e18*/ 	.word	0x00020790


	//   ....[20]....
        /*2e1c*/ 	.word	0x000207b0


	//   ....[21]....
        /*2e20*/ 	.word	0x000207c0


	//   ....[22]....
        /*2e24*/ 	.word	0x000207e0


	//   ....[23]....
        /*2e28*/ 	.word	0x000207f0


	//   ....[24]....
        /*2e2c*/ 	.word	0x00020810


	//   ....[25]....
        /*2e30*/ 	.word	0x00020820


	//   ....[26]....
        /*2e34*/ 	.word	0x00020840


	//   ....[27]....
        /*2e38*/ 	.word	0x00020850


	//   ....[28]....
        /*2e3c*/ 	.word	0x00020870


	//   ....[29]....
        /*2e40*/ 	.word	0x00020880


	//   ....[30]....
        /*2e44*/ 	.word	0x000208a0


	//   ....[31]....
        /*2e48*/ 	.word	0x000208b0


	//   ....[32]....
        /*2e4c*/ 	.word	0x000208d0


	//   ....[33]....
        /*2e50*/ 	.word	0x000208e0


	//   ....[34]....
        /*2e54*/ 	.word	0x00020900


	//   ....[35]....
        /*2e58*/ 	.word	0x00020910


	//   ....[36]....
        /*2e5c*/ 	.word	0x00020930


	//   ....[37]....
        /*2e60*/ 	.word	0x00020940


	//   ....[38]....
        /*2e64*/ 	.word	0x00020960


	//   ....[39]....
        /*2e68*/ 	.word	0x00020970


	//   ....[40]....
        /*2e6c*/ 	.word	0x00020990


	//   ....[41]....
        /*2e70*/ 	.word	0x000209a0


	//   ....[42]....
        /*2e74*/ 	.word	0x000209c0


	//   ....[43]....
        /*2e78*/ 	.word	0x000209d0


	//   ....[44]....
        /*2e7c*/ 	.word	0x000209f0


	//   ....[45]....
        /*2e80*/ 	.word	0x00020a00


	//   ....[46]....
        /*2e84*/ 	.word	0x00020a20


	//   ....[47]....
        /*2e88*/ 	.word	0x00020a30


	//   ....[48]....
        /*2e8c*/ 	.word	0x00020a50


	//   ....[49]....
        /*2e90*/ 	.word	0x00020a60


	//   ....[50]....
        /*2e94*/ 	.word	0x00020a80


	//   ....[51]....
        /*2e98*/ 	.word	0x00020a90


	//   ....[52]....
        /*2e9c*/ 	.word	0x00020ab0


	//   ....[53]....
        /*2ea0*/ 	.word	0x00020ac0


	//   ....[54]....
        /*2ea4*/ 	.word	0x00020ae0


	//   ....[55]....
        /*2ea8*/ 	.word	0x00020af0


	//   ....[56]....
        /*2eac*/ 	.word	0x00020b10


	//   ....[57]....
        /*2eb0*/ 	.word	0x00020b20


	//   ....[58]....
        /*2eb4*/ 	.word	0x00020b40


	//   ....[59]....
        /*2eb8*/ 	.word	0x00020b50


	//   ....[60]....
        /*2ebc*/ 	.word	0x00020b70


	//   ....[61]....
        /*2ec0*/ 	.word	0x00020b80


	//   ....[62]....
        /*2ec4*/ 	.word	0x00020ba0


	//   ....[63]....
        /*2ec8*/ 	.word	0x00020bb0


	//   ....[64]....
        /*2ecc*/ 	.word	0x00020bd0


	//   ....[65]....
        /*2ed0*/ 	.word	0x00020be0


	//   ....[66]....
        /*2ed4*/ 	.word	0x00020c00


	//   ....[67]....
        /*2ed8*/ 	.word	0x00020c10


	//   ....[68]....
        /*2edc*/ 	.word	0x00020c30


	//   ....[69]....
        /*2ee0*/ 	.word	0x00020c40


	//   ....[70]....
        /*2ee4*/ 	.word	0x00020c60


	//   ....[71]....
        /*2ee8*/ 	.word	0x00020c70


	//   ....[72]....
        /*2eec*/ 	.word	0x00020c90


	//   ....[73]....
        /*2ef0*/ 	.word	0x00020ca0


	//   ....[74]....
        /*2ef4*/ 	.word	0x00020cc0


	//   ....[75]....
        /*2ef8*/ 	.word	0x00020cd0


	//   ....[76]....
        /*2efc*/ 	.word	0x00020cf0


	//   ....[77]....
        /*2f00*/ 	.word	0x00020d00


	//   ....[78]....
        /*2f04*/ 	.word	0x00020d20


	//   ....[79]....
        /*2f08*/ 	.word	0x00020d30


	//   ....[80]....
        /*2f0c*/ 	.word	0x00020d50


	//   ....[81]....
        /*2f10*/ 	.word	0x00020d60


	//   ....[82]....
        /*2f14*/ 	.word	0x00020d80


	//   ....[83]....
        /*2f18*/ 	.word	0x00020d90


	//   ....[84]....
        /*2f1c*/ 	.word	0x00020db0


	//   ....[85]....
        /*2f20*/ 	.word	0x00020dc0


	//   ....[86]....
        /*2f24*/ 	.word	0x00020de0


	//   ....[87]....
        /*2f28*/ 	.word	0x00020df0


	//   ....[88]....
        /*2f2c*/ 	.word	0x00020e10


	//   ....[89]....
        /*2f30*/ 	.word	0x00020e20


	//   ....[90]....
        /*2f34*/ 	.word	0x00020e40


	//   ....[91]....
        /*2f38*/ 	.word	0x00020e50


	//   ....[92]....
        /*2f3c*/ 	.word	0x00020e70


	//   ....[93]....
        /*2f40*/ 	.word	0x00020e80


	//   ....[94]....
        /*2f44*/ 	.word	0x00020ea0


	//   ....[95]....
        /*2f48*/ 	.word	0x00020eb0


	//   ....[96]....
        /*2f4c*/ 	.word	0x00020ed0


	//   ....[97]....
        /*2f50*/ 	.word	0x00020ee0


	//   ....[98]....
        /*2f54*/ 	.word	0x00020f00


	//   ....[99]....
        /*2f58*/ 	.word	0x00020f10


	//   ....[100]....
        /*2f5c*/ 	.word	0x00020f30


	//   ....[101]....
        /*2f60*/ 	.word	0x00020f40


	//   ....[102]....
        /*2f64*/ 	.word	0x00020f60


	//   ....[103]....
        /*2f68*/ 	.word	0x00020f70


	//   ....[104]....
        /*2f6c*/ 	.word	0x00020f90


	//   ....[105]....
        /*2f70*/ 	.word	0x00020fa0


	//   ....[106]....
        /*2f74*/ 	.word	0x00020fc0


	//   ....[107]....
        /*2f78*/ 	.word	0x00020fd0


	//   ....[108]....
        /*2f7c*/ 	.word	0x00020ff0


	//   ....[109]....
        /*2f80*/ 	.word	0x00021000


	//   ....[110]....
        /*2f84*/ 	.word	0x00021020


	//   ....[111]....
        /*2f88*/ 	.word	0x00021030


	//   ....[112]....
        /*2f8c*/ 	.word	0x00021050


	//   ....[113]....
        /*2f90*/ 	.word	0x00021060


	//   ....[114]....
        /*2f94*/ 	.word	0x00021080


	//   ....[115]....
        /*2f98*/ 	.word	0x00021090


	//   ....[116]....
        /*2f9c*/ 	.word	0x000210b0


	//   ....[117]....
        /*2fa0*/ 	.word	0x000210c0


	//   ....[118]....
        /*2fa4*/ 	.word	0x000210e0


	//   ....[119]....
        /*2fa8*/ 	.word	0x000210f0


	//   ....[120]....
        /*2fac*/ 	.word	0x00021110


	//   ....[121]....
        /*2fb0*/ 	.word	0x00021120


	//   ....[122]....
        /*2fb4*/ 	.word	0x00021140


	//   ....[123]....
        /*2fb8*/ 	.word	0x00021150


	//   ....[124]....
        /*2fbc*/ 	.word	0x00021170


	//   ....[125]....
        /*2fc0*/ 	.word	0x00021180


	//   ....[126]....
        /*2fc4*/ 	.word	0x000211a0


	//   ....[127]....
        /*2fc8*/ 	.word	0x000211b0


	//   ....[128]....
        /*2fcc*/ 	.word	0x000211d0


	//   ....[129]....
        /*2fd0*/ 	.word	0x000211e0


	//   ....[130]....
        /*2fd4*/ 	.word	0x00021200


	//   ....[131]....
        /*2fd8*/ 	.word	0x00021210


	//   ....[132]....
        /*2fdc*/ 	.word	0x00021230


	//   ....[133]....
        /*2fe0*/ 	.word	0x00021240


	//   ....[134]....
        /*2fe4*/ 	.word	0x00021260


	//   ....[135]....
        /*2fe8*/ 	.word	0x00021270


	//   ....[136]....
        /*2fec*/ 	.word	0x00021290


	//   ....[137]....
        /*2ff0*/ 	.word	0x000212a0


	//   ....[138]....
        /*2ff4*/ 	.word	0x000212c0


	//   ....[139]....
        /*2ff8*/ 	.word	0x000212d0


	//   ....[140]....
        /*2ffc*/ 	.word	0x000212f0


	//   ....[141]....
        /*3000*/ 	.word	0x00021300


	//   ....[142]....
        /*3004*/ 	.word	0x00021320


	//   ....[143]....
        /*3008*/ 	.word	0x00021330


	//   ....[144]....
        /*300c*/ 	.word	0x00021350


	//   ....[145]....
        /*3010*/ 	.word	0x00021360


	//   ....[146]....
        /*3014*/ 	.word	0x00021380


	//   ....[147]....
        /*3018*/ 	.word	0x00021390


	//   ....[148]....
        /*301c*/ 	.word	0x000213b0


	//   ....[149]....
        /*3020*/ 	.word	0x000213c0


	//   ....[150]....
        /*3024*/ 	.word	0x000213e0


	//   ....[151]....
        /*3028*/ 	.word	0x000213f0


	//   ....[152]....
        /*302c*/ 	.word	0x00021410


	//   ....[153]....
        /*3030*/ 	.word	0x00021420


	//   ....[154]....
        /*3034*/ 	.word	0x00021440


	//   ....[155]....
        /*3038*/ 	.word	0x00021450


	//   ....[156]....
        /*303c*/ 	.word	0x00021470


	//   ....[157]....
        /*3040*/ 	.word	0x00021480


	//   ....[158]....
        /*3044*/ 	.word	0x000214a0


	//   ....[159]....
        /*3048*/ 	.word	0x000214b0


	//   ....[160]....
        /*304c*/ 	.word	0x000214d0


	//   ....[161]....
        /*3050*/ 	.word	0x000214e0


	//   ....[162]....
        /*3054*/ 	.word	0x00021500


	//   ....[163]....
        /*3058*/ 	.word	0x00021510


	//   ....[164]....
        /*305c*/ 	.word	0x00021530


	//   ....[165]....
        /*3060*/ 	.word	0x00021540


	//   ....[166]....
        /*3064*/ 	.word	0x00021560


	//   ....[167]....
        /*3068*/ 	.word	0x00021570


	//   ....[168]....
        /*306c*/ 	.word	0x00021590


	//   ....[169]....
        /*3070*/ 	.word	0x000215a0


	//   ....[170]....
        /*3074*/ 	.word	0x000215c0


	//   ....[171]....
        /*3078*/ 	.word	0x000215d0


	//   ....[172]....
        /*307c*/ 	.word	0x000215f0


	//   ....[173]....
        /*3080*/ 	.word	0x00021600


	//   ....[174]....
        /*3084*/ 	.word	0x00021620


	//   ....[175]....
        /*3088*/ 	.word	0x00021630


	//   ....[176]....
        /*308c*/ 	.word	0x00021650


	//   ....[177]....
        /*3090*/ 	.word	0x00021660


	//   ....[178]....
        /*3094*/ 	.word	0x00021680


	//   ....[179]....
        /*3098*/ 	.word	0x00021690


	//   ....[180]....
        /*309c*/ 	.word	0x000216b0


	//   ....[181]....
        /*30a0*/ 	.word	0x000216c0


	//   ....[182]....
        /*30a4*/ 	.word	0x000216e0


	//   ....[183]....
        /*30a8*/ 	.word	0x000216f0


	//   ....[184]....
        /*30ac*/ 	.word	0x00021710


	//   ....[185]....
        /*30b0*/ 	.word	0x00021720


	//   ....[186]....
        /*30b4*/ 	.word	0x00021740


	//   ....[187]....
        /*30b8*/ 	.word	0x00021750


	//   ....[188]....
        /*30bc*/ 	.word	0x00021770


	//   ....[189]....
        /*30c0*/ 	.word	0x00021780


	//   ....[190]....
        /*30c4*/ 	.word	0x000217a0


	//   ....[191]....
        /*30c8*/ 	.word	0x000217b0


	//   ....[192]....
        /*30cc*/ 	.word	0x000217d0


	//   ....[193]....
        /*30d0*/ 	.word	0x000217e0


	//   ....[194]....
        /*30d4*/ 	.word	0x00021800


	//   ....[195]....
        /*30d8*/ 	.word	0x00021810


	//   ....[196]....
        /*30dc*/ 	.word	0x00021830


	//   ....[197]....
        /*30e0*/ 	.word	0x00021840


	//   ....[198]....
        /*30e4*/ 	.word	0x00021860


	//   ....[199]....
        /*30e8*/ 	.word	0x00021870


	//   ....[200]....
        /*30ec*/ 	.word	0x00021890


	//   ....[201]....
        /*30f0*/ 	.word	0x000218a0


	//   ....[202]....
        /*30f4*/ 	.word	0x000218b0


	//   ....[203]....
        /*30f8*/ 	.word	0x000218c0


	//   ....[204]....
        /*30fc*/ 	.word	0x000218e0


	//   ....[205]....
        /*3100*/ 	.word	0x000218f0


	//   ....[206]....
        /*3104*/ 	.word	0x00021920


	//   ....[207]....
        /*3108*/ 	.word	0x00021930


	//   ....[208]....
        /*310c*/ 	.word	0x00021950


	//   ....[209]....
        /*3110*/ 	.word	0x00021960


	//   ....[210]....
        /*3114*/ 	.word	0x00021980


	//   ....[211]....
        /*3118*/ 	.word	0x00021990


	//   ....[212]....
        /*311c*/ 	.word	0x000219b0


	//   ....[213]....
        /*3120*/ 	.word	0x000219c0


	//   ....[214]....
        /*3124*/ 	.word	0x000219e0


	//   ....[215]....
        /*3128*/ 	.word	0x000219f0


	//   ....[216]....
        /*312c*/ 	.word	0x00021a10


	//   ....[217]....
        /*3130*/ 	.word	0x00021a20


	//   ....[218]....
        /*3134*/ 	.word	0x00021a40


	//   ....[219]....
        /*3138*/ 	.word	0x00021a50


	//   ....[220]....
        /*313c*/ 	.word	0x00021a70


	//   ....[221]....
        /*3140*/ 	.word	0x00021a80


	//   ....[222]....
        /*3144*/ 	.word	0x00021aa0


	//   ....[223]....
        /*3148*/ 	.word	0x00021ab0


	//   ....[224]....
        /*314c*/ 	.word	0x00021ad0


	//   ....[225]....
        /*3150*/ 	.word	0x00021ae0


	//   ....[226]....
        /*3154*/ 	.word	0x00021b00


	//   ....[227]....
        /*3158*/ 	.word	0x00021b10


	//   ....[228]....
        /*315c*/ 	.word	0x00021b30


	//   ....[229]....
        /*3160*/ 	.word	0x00021b40


	//   ....[230]....
        /*3164*/ 	.word	0x00021b60


	//   ....[231]....
        /*3168*/ 	.word	0x00021b70


	//   ....[232]....
        /*316c*/ 	.word	0x00021b90


	//   ....[233]....
        /*3170*/ 	.word	0x00021ba0


	//   ....[234]....
        /*3174*/ 	.word	0x00021bc0


	//   ....[235]....
        /*3178*/ 	.word	0x00021bd0


	//   ....[236]....
        /*317c*/ 	.word	0x00021bf0


	//   ....[237]....
        /*3180*/ 	.word	0x00021c00


	//   ....[238]....
        /*3184*/ 	.word	0x00021c50


	//   ....[239]....
        /*3188*/ 	.word	0x00021c60


	//   ....[240]....
        /*318c*/ 	.word	0x00021c80


	//   ....[241]....
        /*3190*/ 	.word	0x00021c90


	//   ....[242]....
        /*3194*/ 	.word	0x00021cb0


	//   ....[243]....
        /*3198*/ 	.word	0x00021cc0


	//   ....[244]....
        /*319c*/ 	.word	0x00021ce0


	//   ....[245]....
        /*31a0*/ 	.word	0x00021cf0


	//   ....[246]....
        /*31a4*/ 	.word	0x00021d10


	//   ....[247]....
        /*31a8*/ 	.word	0x00021d20


	//   ....[248]....
        /*31ac*/ 	.word	0x00021d40


	//   ....[249]....
        /*31b0*/ 	.word	0x00021d50


	//   ....[250]....
        /*31b4*/ 	.word	0x00021d70


	//   ....[251]....
        /*31b8*/ 	.word	0x00021d80


	//   ....[252]....
        /*31bc*/ 	.word	0x00021da0


	//   ....[253]....
        /*31c0*/ 	.word	0x00021db0


	//   ....[254]....
        /*31c4*/ 	.word	0x00021dd0


	//   ....[255]....
        /*31c8*/ 	.word	0x00021de0


	//   ....[0]....
        /*31cc*/ 	.word	0x00021e00


	//   ....[1]....
        /*31d0*/ 	.word	0x00021e10


	//   ....[2]....
        /*31d4*/ 	.word	0x00021e30


	//   ....[3]....
        /*31d8*/ 	.word	0x00021e40


	//   ....[4]....
        /*31dc*/ 	.word	0x00021e60


	//   ....[5]....
        /*31e0*/ 	.word	0x00021e70


	//   ....[6]....
        /*31e4*/ 	.word	0x00021ea0


	//   ....[7]....
        /*31e8*/ 	.word	0x00021eb0


	//   ....[8]....
        /*31ec*/ 	.word	0x0002a230


	//   ....[9]....
        /*31f0*/ 	.word	0x0002a240


	//   ....[10]....
        /*31f4*/ 	.word	0x0002a260


	//   ....[11]....
        /*31f8*/ 	.word	0x0002a270


	//   ....[12]....
        /*31fc*/ 	.word	0x0002a2b0


	//   ....[13]....
        /*3200*/ 	.word	0x0002a2c0


	//   ....[14]....
        /*3204*/ 	.word	0x0002a2e0


	//   ....[15]....
        /*3208*/ 	.word	0x0002a2f0


	//   ....[16]....
        /*320c*/ 	.word	0x0002a300


	//   ....[17]....
        /*3210*/ 	.word	0x0002a310


	//   ....[18]....
        /*3214*/ 	.word	0x0002a340


	//   ....[19]....
        /*3218*/ 	.word	0x0002a350


	//   ....[20]....
        /*321c*/ 	.word	0x0002a390


	//   ....[21]....
        /*3220*/ 	.word	0x0002a3a0


	//   ....[22]....
        /*3224*/ 	.word	0x0002a3c0


	//   ....[23]....
        /*3228*/ 	.word	0x0002a3d0


	//   ....[24]....
        /*322c*/ 	.word	0x0002a3f0


	//   ....[25]....
        /*3230*/ 	.word	0x0002a400


	//   ....[26]....
        /*3234*/ 	.word	0x0002a420


	//   ....[27]....
        /*3238*/ 	.word	0x0002a430


	//   ....[28]....
        /*323c*/ 	.word	0x0002a450


	//   ....[29]....
        /*3240*/ 	.word	0x0002a460


	//   ....[30]....
        /*3244*/ 	.word	0x0002a480


	//   ....[31]....
        /*3248*/ 	.word	0x0002a490


	//   ....[32]....
        /*324c*/ 	.word	0x0002a4b0


	//   ....[33]....
        /*3250*/ 	.word	0x0002a4c0


	//   ....[34]....
        /*3254*/ 	.word	0x0002a4e0


	//   ....[35]....
        /*3258*/ 	.word	0x0002a4f0


	//   ....[36]....
        /*325c*/ 	.word	0x0002a510


	//   ....[37]....
        /*3260*/ 	.word	0x0002a520


	//   ....[38]....
        /*3264*/ 	.word	0x0002a540


	//   ....[39]....
        /*3268*/ 	.word	0x0002a550


	//   ....[40]....
        /*326c*/ 	.word	0x0002a570


	//   ....[41]....
        /*3270*/ 	.word	0x0002a580


	//   ....[42]....
        /*3274*/ 	.word	0x0002a5a0


	//   ....[43]....
        /*3278*/ 	.word	0x0002a5b0


	//   ....[44]....
        /*327c*/ 	.word	0x0002a5d0


	//   ....[45]....
        /*3280*/ 	.word	0x0002a5e0


	//   ....[46]....
        /*3284*/ 	.word	0x0002a600


	//   ....[47]....
        /*3288*/ 	.word	0x0002a610


	//   ....[48]....
        /*328c*/ 	.word	0x0002a630


	//   ....[49]....
        /*3290*/ 	.word	0x0002a640


	//   ....[50]....
        /*3294*/ 	.word	0x0002a660


	//   ....[51]....
        /*3298*/ 	.word	0x0002a670


	//   ....[52]....
        /*329c*/ 	.word	0x0002a690


	//   ....[53]....
        /*32a0*/ 	.word	0x0002a6a0


	//   ....[54]....
        /*32a4*/ 	.word	0x0002a6c0


	//   ....[55]....
        /*32a8*/ 	.word	0x0002a6d0


	//   ....[56]....
        /*32ac*/ 	.word	0x0002a6f0


	//   ....[57]....
        /*32b0*/ 	.word	0x0002a700


	//   ....[58]....
        /*32b4*/ 	.word	0x0002a720


	//   ....[59]....
        /*32b8*/ 	.word	0x0002a730


	//   ....[60]....
        /*32bc*/ 	.word	0x0002a750


	//   ....[61]....
        /*32c0*/ 	.word	0x0002a760


	//   ....[62]....
        /*32c4*/ 	.word	0x0002a780


	//   ....[63]....
        /*32c8*/ 	.word	0x0002a790


	//   ....[64]....
        /*32cc*/ 	.word	0x0002a7b0


	//   ....[65]....
        /*32d0*/ 	.word	0x0002a7c0


	//   ....[66]....
        /*32d4*/ 	.word	0x0002a7e0


	//   ....[67]....
        /*32d8*/ 	.word	0x0002a7f0


	//   ....[68]....
        /*32dc*/ 	.word	0x0002a810


	//   ....[69]....
        /*32e0*/ 	.word	0x0002a820


	//   ....[70]....
        /*32e4*/ 	.word	0x0002a840


	//   ....[71]....
        /*32e8*/ 	.word	0x0002a850


	//   ....[72]....
        /*32ec*/ 	.word	0x0002a870


	//   ....[73]....
        /*32f0*/ 	.word	0x0002a880


	//   ....[74]....
        /*32f4*/ 	.word	0x0002a8a0


	//   ....[75]....
        /*32f8*/ 	.word	0x0002a8b0


	//   ....[76]....
        /*32fc*/ 	.word	0x0002a8d0


	//   ....[77]....
        /*3300*/ 	.word	0x0002a8e0


	//   ....[78]....
        /*3304*/ 	.word	0x0002a900


	//   ....[79]....
        /*3308*/ 	.word	0x0002a910


	//   ....[80]....
        /*330c*/ 	.word	0x0002a930


	//   ....[81]....
        /*3310*/ 	.word	0x0002a940


	//   ....[82]....
        /*3314*/ 	.word	0x0002a960


	//   ....[83]....
        /*3318*/ 	.word	0x0002a970


	//   ....[84]....
        /*331c*/ 	.word	0x0002a990


	//   ....[85]....
        /*3320*/ 	.word	0x0002a9a0


	//   ....[86]....
        /*3324*/ 	.word	0x0002a9c0


	//   ....[87]....
        /*3328*/ 	.word	0x0002a9d0


	//   ....[88]....
        /*332c*/ 	.word	0x0002a9f0


	//   ....[89]....
        /*3330*/ 	.word	0x0002aa00


	//   ....[90]....
        /*3334*/ 	.word	0x0002aa20


	//   ....[91]....
        /*3338*/ 	.word	0x0002aa30


	//   ....[92]....
        /*333c*/ 	.word	0x0002aa50


	//   ....[93]....
        /*3340*/ 	.word	0x0002aa60


	//   ....[94]....
        /*3344*/ 	.word	0x0002aa80


	//   ....[95]....
        /*3348*/ 	.word	0x0002aa90


	//   ....[96]....
        /*334c*/ 	.word	0x0002aab0


	//   ....[97]....
        /*3350*/ 	.word	0x0002aac0


	//   ....[98]....
        /*3354*/ 	.word	0x0002aae0


	//   ....[99]....
        /*3358*/ 	.word	0x0002aaf0


	//   ....[100]....
        /*335c*/ 	.word	0x0002ab10


	//   ....[101]....
        /*3360*/ 	.word	0x0002ab20


	//   ....[102]....
        /*3364*/ 	.word	0x0002ab40


	//   ....[103]....
        /*3368*/ 	.word	0x0002ab50


	//   ....[104]....
        /*336c*/ 	.word	0x0002ab70


	//   ....[105]....
        /*3370*/ 	.word	0x0002ab80


	//   ....[106]....
        /*3374*/ 	.word	0x0002aba0


	//   ....[107]....
        /*3378*/ 	.word	0x0002abb0


	//   ....[108]....
        /*337c*/ 	.word	0x0002abd0


	//   ....[109]....
        /*3380*/ 	.word	0x0002abe0


	//   ....[110]....
        /*3384*/ 	.word	0x0002ac00


	//   ....[111]....
        /*3388*/ 	.word	0x0002ac10


	//   ....[112]....
        /*338c*/ 	.word	0x0002ac30


	//   ....[113]....
        /*3390*/ 	.word	0x0002ac40


	//   ....[114]....
        /*3394*/ 	.word	0x0002ac60


	//   ....[115]....
        /*3398*/ 	.word	0x0002ac70


	//   ....[116]....
        /*339c*/ 	.word	0x0002ac90


	//   ....[117]....
        /*33a0*/ 	.word	0x0002aca0


	//   ....[118]....
        /*33a4*/ 	.word	0x0002acc0


	//   ....[119]....
        /*33a8*/ 	.word	0x0002acd0


	//   ....[120]....
        /*33ac*/ 	.word	0x0002acf0


	//   ....[121]....
        /*33b0*/ 	.word	0x0002ad00


	//   ....[122]....
        /*33b4*/ 	.word	0x0002ad20


	//   ....[123]....
        /*33b8*/ 	.word	0x0002ad30


	//   ....[124]....
        /*33bc*/ 	.word	0x0002ad50


	//   ....[125]....
        /*33c0*/ 	.word	0x0002ad60


	//   ....[126]....
        /*33c4*/ 	.word	0x0002ad80


	//   ....[127]....
        /*33c8*/ 	.word	0x0002ad90


	//   ....[128]....
        /*33cc*/ 	.word	0x0002adb0


	//   ....[129]....
        /*33d0*/ 	.word	0x0002adc0


	//   ....[130]....
        /*33d4*/ 	.word	0x0002ade0


	//   ....[131]....
        /*33d8*/ 	.word	0x0002adf0


	//   ....[132]....
        /*33dc*/ 	.word	0x0002ae10


	//   ....[133]....
        /*33e0*/ 	.word	0x0002ae20


	//   ....[134]....
        /*33e4*/ 	.word	0x0002ae40


	//   ....[135]....
        /*33e8*/ 	.word	0x0002ae50


	//   ....[136]....
        /*33ec*/ 	.word	0x0002ae70


	//   ....[137]....
        /*33f0*/ 	.word	0x0002ae80


	//   ....[138]....
        /*33f4*/ 	.word	0x0002aea0


	//   ....[139]....
        /*33f8*/ 	.word	0x0002aeb0


	//   ....[140]....
        /*33fc*/ 	.word	0x0002aed0


	//   ....[141]....
        /*3400*/ 	.word	0x0002aee0


	//   ....[142]....
        /*3404*/ 	.word	0x0002af00


	//   ....[143]....
        /*3408*/ 	.word	0x0002af10


	//   ....[144]....
        /*340c*/ 	.word	0x0002af30


	//   ....[145]....
        /*3410*/ 	.word	0x0002af40


	//   ....[146]....
        /*3414*/ 	.word	0x0002af60


	//   ....[147]....
        /*3418*/ 	.word	0x0002af70


	//   ....[148]....
        /*341c*/ 	.word	0x0002af90


	//   ....[149]....
        /*3420*/ 	.word	0x0002afa0


	//   ....[150]....
        /*3424*/ 	.word	0x0002afc0


	//   ....[151]....
        /*3428*/ 	.word	0x0002afd0


	//   ....[152]....
        /*342c*/ 	.word	0x0002aff0


	//   ....[153]....
        /*3430*/ 	.word	0x0002b000


	//   ....[154]....
        /*3434*/ 	.word	0x0002b020


	//   ....[155]....
        /*3438*/ 	.word	0x0002b030


	//   ....[156]....
        /*343c*/ 	.word	0x0002b050


	//   ....[157]....
        /*3440*/ 	.word	0x0002b060


	//   ....[158]....
        /*3444*/ 	.word	0x0002b080


	//   ....[159]....
        /*3448*/ 	.word	0x0002b090


	//   ....[160]....
        /*344c*/ 	.word	0x0002b0b0


	//   ....[161]....
        /*3450*/ 	.word	0x0002b0c0


	//   ....[162]....
        /*3454*/ 	.word	0x0002b0e0


	//   ....[163]....
        /*3458*/ 	.word	0x0002b0f0


	//   ....[164]....
        /*345c*/ 	.word	0x0002b110


	//   ....[165]....
        /*3460*/ 	.word	0x0002b120


	//   ....[166]....
        /*3464*/ 	.word	0x0002b140


	//   ....[167]....
        /*3468*/ 	.word	0x0002b150


	//   ....[168]....
        /*346c*/ 	.word	0x0002b170


	//   ....[169]....
        /*3470*/ 	.word	0x0002b180


	//   ....[170]....
        /*3474*/ 	.word	0x0002b1a0


	//   ....[171]....
        /*3478*/ 	.word	0x0002b1b0


	//   ....[172]....
        /*347c*/ 	.word	0x0002b1d0


	//   ....[173]....
        /*3480*/ 	.word	0x0002b1e0


	//   ....[174]....
        /*3484*/ 	.word	0x0002b200


	//   ....[175]....
        /*3488*/ 	.word	0x0002b210


	//   ....[176]....
        /*348c*/ 	.word	0x0002b230


	//   ....[177]....
        /*3490*/ 	.word	0x0002b240


	//   ....[178]....
        /*3494*/ 	.word	0x0002b260


	//   ....[179]....
        /*3498*/ 	.word	0x0002b270


	//   ....[180]....
        /*349c*/ 	.word	0x0002b290


	//   ....[181]....
        /*34a0*/ 	.word	0x0002b2a0


	//   ....[182]....
        /*34a4*/ 	.word	0x0002b2c0


	//   ....[183]....
        /*34a8*/ 	.word	0x0002b2d0


	//   ....[184]....
        /*34ac*/ 	.word	0x0002b2f0


	//   ....[185]....
        /*34b0*/ 	.word	0x0002b300


	//   ....[186]....
        /*34b4*/ 	.word	0x0002b320


	//   ....[187]....
        /*34b8*/ 	.word	0x0002b330


	//   ....[188]....
        /*34bc*/ 	.word	0x0002b350


	//   ....[189]....
        /*34c0*/ 	.word	0x0002b360


	//   ....[190]....
        /*34c4*/ 	.word	0x0002b380


	//   ....[191]....
        /*34c8*/ 	.word	0x0002b390


	//   ....[192]....
        /*34cc*/ 	.word	0x0002b3b0


	//   ....[193]....
        /*34d0*/ 	.word	0x0002b3c0


	//   ....[194]....
        /*34d4*/ 	.word	0x0002b3e0


	//   ....[195]....
        /*34d8*/ 	.word	0x0002b3f0


	//   ....[196]....
        /*34dc*/ 	.word	0x0002b410


	//   ....[197]....
        /*34e0*/ 	.word	0x0002b420


	//   ....[198]....
        /*34e4*/ 	.word	0x0002b440


	//   ....[199]....
        /*34e8*/ 	.word	0x0002b450


	//   ....[200]....
        /*34ec*/ 	.word	0x0002b470


	//   ....[201]....
        /*34f0*/ 	.word	0x0002b480


	//   ....[202]....
        /*34f4*/ 	.word	0x0002b4a0


	//   ....[203]....
        /*34f8*/ 	.word	0x0002b4b0


	//   ....[204]....
        /*34fc*/ 	.word	0x0002b4c0


	//   ....[205]....
        /*3500*/ 	.word	0x0002b4d0


	//   ....[206]....
        /*3504*/ 	.word	0x0002b4f0


	//   ....[207]....
        /*3508*/ 	.word	0x0002b500


	//   ....[208]....
        /*350c*/ 	.word	0x0002b530


	//   ....[209]....
        /*3510*/ 	.word	0x0002b540


	//   ....[210]....
        /*3514*/ 	.word	0x0002b560


	//   ....[211]....
        /*3518*/ 	.word	0x0002b570


	//   ....[212]....
        /*351c*/ 	.word	0x0002b590


	//   ....[213]....
        /*3520*/ 	.word	0x0002b5a0


	//   ....[214]....
        /*3524*/ 	.word	0x0002b5c0


	//   ....[215]....
        /*3528*/ 	.word	0x0002b5d0


	//   ....[216]....
        /*352c*/ 	.word	0x0002b5f0


	//   ....[217]....
        /*3530*/ 	.word	0x0002b600


	//   ....[218]....
        /*3534*/ 	.word	0x0002b620


	//   ....[219]....
        /*3538*/ 	.word	0x0002b630


	//   ....[220]....
        /*353c*/ 	.word	0x0002b650


	//   ....[221]....
        /*3540*/ 	.word	0x0002b660


	//   ....[222]....
        /*3544*/ 	.word	0x0002b680


	//   ....[223]....
        /*3548*/ 	.word	0x0002b690


	//   ....[224]....
        /*354c*/ 	.word	0x0002b6b0


	//   ....[225]....
        /*3550*/ 	.word	0x0002b6c0


	//   ....[226]....
        /*3554*/ 	.word	0x0002b6e0


	//   ....[227]....
        /*3558*/ 	.word	0x0002b6f0


	//   ....[228]....
        /*355c*/ 	.word	0x0002b710


	//   ....[229]....
        /*3560*/ 	.word	0x0002b720


	//   ....[230]....
        /*3564*/ 	.word	0x0002b740


	//   ....[231]....
        /*3568*/ 	.word	0x0002b750


	//   ....[232]....
        /*356c*/ 	.word	0x0002b770


	//   ....[233]....
        /*3570*/ 	.word	0x0002b780


	//   ....[234]....
        /*3574*/ 	.word	0x0002b7a0


	//   ....[235]....
        /*3578*/ 	.word	0x0002b7b0


	//   ....[236]....
        /*357c*/ 	.word	0x0002b7d0


	//   ....[237]....
        /*3580*/ 	.word	0x0002b7e0


	//   ....[238]....
        /*3584*/ 	.word	0x0002b800


	//   ....[239]....
        /*3588*/ 	.word	0x0002b810


	//   ....[240]....
        /*358c*/ 	.word	0x0002b860


	//   ....[241]....
        /*3590*/ 	.word	0x0002b870


	//   ....[242]....
        /*3594*/ 	.word	0x0002b890


	//   ....[243]....
        /*3598*/ 	.word	0x0002b8a0


	//   ....[244]....
        /*359c*/ 	.word	0x0002b8c0


	//   ....[245]....
        /*35a0*/ 	.word	0x0002b8d0


	//   ....[246]....
        /*35a4*/ 	.word	0x0002b8f0


	//   ....[247]....
        /*35a8*/ 	.word	0x0002b900


	//   ....[248]....
        /*35ac*/ 	.word	0x0002b920


	//   ....[249]....
        /*35b0*/ 	.word	0x0002b930


	//   ....[250]....
        /*35b4*/ 	.word	0x0002b950


	//   ....[251]....
        /*35b8*/ 	.word	0x0002b960


	//   ....[252]....
        /*35bc*/ 	.word	0x0002b980


	//   ....[253]....
        /*35c0*/ 	.word	0x0002b990


	//   ....[254]....
        /*35c4*/ 	.word	0x0002b9b0


	//   ....[255]....
        /*35c8*/ 	.word	0x0002b9c0


	//   ....[0]....
        /*35cc*/ 	.word	0x0002b9e0


	//   ....[1]....
        /*35d0*/ 	.word	0x0002b9f0


	//   ....[2]....
        /*35d4*/ 	.word	0x0002ba10


	//   ....[3]....
        /*35d8*/ 	.word	0x0002ba20


	//   ....[4]....
        /*35dc*/ 	.word	0x0002ba40


	//   ....[5]....
        /*35e0*/ 	.word	0x0002ba50


	//   ....[6]....
        /*35e4*/ 	.word	0x0002ba70


	//   ....[7]....
        /*35e8*/ 	.word	0x0002ba80


	//   ....[8]....
        /*35ec*/ 	.word	0x0002bab0


	//   ....[9]....
        /*35f0*/ 	.word	0x0002bac0


	//----- nvinfo : EIATTR_EXIT_INSTR_OFFSETS
	.align		4
.L_1222:
        /*35f4*/ 	.byte	0x04, 0x1c
        /*35f6*/ 	.short	(.L_1224 - .L_1223)


	//   ....[0]....
.L_1223:
        /*35f8*/ 	.word	0x00034360


	//   ....[1]....
        /*35fc*/ 	.word	0x000383a0


	//   ....[2]....
        /*3600*/ 	.word	0x00038410


	//----- nvinfo : EIATTR_MAX_THREADS
	.align		4
.L_1224:
        /*3604*/ 	.byte	0x04, 0x05
        /*3606*/ 	.short	(.L_1226 - .L_1225)
.L_1225:
        /*3608*/ 	.word	0x00000020
        /*360c*/ 	.word	0x00000001
        /*3610*/ 	.word	0x00000001


	//----- nvinfo : EIATTR_CRS_STACK_SIZE
	.align		4
.L_1226:
        /*3614*/ 	.byte	0x04, 0x1e
        /*3616*/ 	.short	(.L_1228 - .L_1227)
.L_1227:
        /*3618*/ 	.word	0x00000000
.L_1228:


//--------------------- .nv.info._ZN17fastertransformer38beam_online_softmax_topk_stage1_kernelIfLi1ELi128ELi64EEEvPKT_S3_PKbPfiiPKi --------------------------
	.section	.nv.info._ZN17fastertransformer38beam_online_softmax_topk_stage1_kernelIfLi1ELi128ELi64EEEvPKT_S3_PKbPfiiPKi,"",@"SHT_CUDA_INFO"
	.sectionflags	@""
	.align	4


	//----- nvinfo : EIATTR_CUDA_API_VERSION
	.align		4
        /*0000*/ 	.byte	0x04, 0x37
        /*0002*/ 	.short	(.L_1230 - .L_1229)
.L_1229:
        /*0004*/ 	.word	0x00000082


	//----- nvinfo : EIATTR_SW2861232_WAR
	.align		4
.L_1230:
        /*0008*/ 	.byte	0x01, 0x35
	.zero		2


	//----- nvinfo : EIATTR_PARAM_CBANK
	.align		4
        /*000c*/ 	.byte	0x04, 0x0a
        /*000e*/ 	.short	(.L_1232 - .L_1231)
	.align		4
.L_1231:
        /*0010*/ 	.word	index@(.nv.constant0._ZN17fastertransformer38beam_online_softmax_topk_stage1_kernelIfLi1ELi128ELi64EEEvPKT_S3_PKbPfiiPKi)
        /*0014*/ 	.short	0x0160
        /*0016*/ 	.short	0x0030


	//----- nvinfo : EIATTR_CBANK_PARAM_SIZE
	.align		4
.L_1232:
        /*0018*/ 	.byte	0x03, 0x19
        /*001a*/ 	.short	0x0030


	//----- nvinfo : EIATTR_KPARAM_INFO
	.align		4
        /*001c*/ 	.byte	0x04, 0x17
        /*001e*/ 	.short	(.L_1234 - .L_1233)
.L_1233:
        /*0020*/ 	.word	0x00000000
        /*0024*/ 	.short	0x0006
        /*0026*/ 	.short	0x0028
        /*0028*/ 	.byte	0x00, 0xf0, 0x21, 0x00


	//----- nvinfo : EIATTR_KPARAM_INFO
	.align		4
.L_1234:
        /*002c*/ 	.byte	0x04, 0x17
        /*002e*/ 	.short	(.L_1236 - .L_1235)
.L_1235:
        /*0030*/ 	.word	0x00000000
        /*0034*/ 	.short	0x0005
        /*0036*/ 	.short	0x0024
        /*0038*/ 	.byte	0x00, 0xf0, 0x11, 0x00


	//----- nvinfo : EIATTR_KPARAM_INFO
	.align		4
.L_1236:
        /*003c*/ 	.byte	0x04, 0x17
        /*003e*/ 	.short	(.L_1238 - .L_1237)
.L_1237:
        /*0040*/ 	.word	0x00000000
        /*0044*/ 	.short	0x0004
        /*0046*/ 	.short	0x0020
        /*0048*/ 	.byte	0x00, 0xf0, 0x11, 0x00


	//----- nvinfo : EIATTR_KPARAM_INFO
	.align		4
.L_1238:
        /*004c*/ 	.byte	0x04, 0x17
        /*004e*/ 	.short	(.L_1240 - .L_1239)
.L_1239:
        /*0050*/ 	.word	0x00000000
        /*0054*/ 	.short	0x0003
        /*0056*/ 	.short	0x0018
        /*0058*/ 	.byte	0x00, 0xf0, 0x21, 0x00


	//----- nvinfo : EIATTR_KPARAM_INFO
	.align		4
.L_1240:
        /*005c*/ 	.byte	0x04, 0x17
        /*005e*/ 	.short	(.L_1242 - .L_1241)
.L_1241:
        /*0060*/ 	.word	0x00000000
        /*0064*/ 	.short	0x0002
        /*0066*/ 	.short	0x0010
        /*0068*/ 	.byte	0x00, 0xf0, 0x21, 0x00


	//----- nvinfo : EIATTR_KPARAM_INFO
	.align		4
.L_1242:
        /*006c*/ 	.byte	0x04, 0x17
        /*006e*/ 	.short	(.L_1244 - .L_1243)
.L_1243:
        /*0070*/ 	.word	0x00000000
        /*0074*/ 	.short	0x0001
        /*0076*/ 	.short	0x0008
        /*0078*/ 	.byte	0x00, 0xf0, 0x21, 0x00


	//----- nvinfo : EIATTR_KPARAM_INFO
	.align		4
.L_1244:
        /*007c*/ 	.byte	0x04, 0x17
        /*007e*/ 	.short	(.L_1246 - .L_1245)
.L_1245:
        /*0080*/ 	.word	0x00000000
        /*0084*/ 	.short	0x0000
        /*0086*/ 	.short	0x0000
        /*0088*/ 	.byte	0x00, 0xf0, 0x21, 0x00


	//----- nvinfo : EIATTR_MAXREG_COUNT
	.align		4
.L_1246:
        /*008c*/ 	.byte	0x03, 0x1b
        /*008e*/ 	.short	0x00ff


	//----- nvinfo : EIATTR_NUM_BARRIERS
	.align		4
        /*0090*/ 	.byte	0x02, 0x4c
        /*0092*/ 	.byte	0x01
	.zero		1


	//----- nvinfo : EIATTR_ANNOTATIONS
	.align		4
        /*0094*/ 	.byte	0x04, 0x55
        /*0096*/ 	.short	(.L_1248 - .L_1247)


	//   ....[0]....
.L_1247:
        /* <DEDUP_REMOVED lines=3015> */


	//----- nvinfo : EIATTR_MERCURY_ISA_VERSION
	.align		4
.L_1248:
        /*bcf8*/ 	.byte	0x03, 0x5f
        /*bcfa*/ 	.short	0x0000


	//----- nvinfo : EIATTR_COOP_GROUP_MASK_REGIDS
	.align		4
        /*bcfc*/ 	.byte	0x04, 0x29
        /*bcfe*/ 	.short	(.L_1250 - .L_1249)


	//   ....[0]....
.L_1249:
        /*bd00*/ 	.word	0xffffffff


	//   ....[1]....
        /*bd04*/ 	.word	0xffffffff


	//   ....[2]....
        /*bd08*/ 	.word	0xffffffff


	//   ....[3]....
        /*bd0c*/ 	.word	0xffffffff


	//   ....[4]....
        /*bd10*/ 	.word	0xffffffff


	//   ....[5]....
        /*bd14*/ 	.word	0xffffffff


	//   ....[6]....
        /*bd18*/ 	.word	0xffffffff


	//   ....[7]....
        /*bd1c*/ 	.word	0xffffffff


	//   ....[8]....
        /*bd20*/ 	.word	0xffffffff


	//   ....[9]....
        /*bd24*/ 	.word	0xffffffff


	//   ....[10]....
        /*bd28*/ 	.word	0xffffffff


	//   ....[11]....
        /*bd2c*/ 	.word	0xffffffff


	//   ....[12]....
        /*bd30*/ 	.word	0xffffffff


	//   ....[13]....
        /*bd34*/ 	.word	0xffffffff


	//   ....[14]....
        /*bd38*/ 	.word	0xffffffff


	//   ....[15]....
        /*bd3c*/ 	.word	0xffffffff


	//   ....[16]....
        /*bd40*/ 	.word	0xffffffff


	//   ....[17]....
        /*bd44*/ 	.word	0xffffffff


	//   ....[18]....
        /*bd48*/ 	.word	0xffffffff


	//   ....[19]....
        /*bd4c*/ 	.word	0xffffffff


	//   ....[20]....
        /*bd50*/ 	.word	0xffffffff


	//   ....[21]....
        /*bd54*/ 	.word	0xffffffff


	//   ....[22]....
        /*bd58*/ 	.word	0xffffffff


	//   ....[23]....
        /*bd5c*/ 	.word	0xffffffff


	//   ....[24]....
        /*bd60*/ 	.word	0xffffffff


	//   ....[25]....
        /*bd64*/ 	.word	0xffffffff


	//   ....[26]....
        /*bd68*/ 	.word	0xffffffff


	//   ....[27]....
        /*bd6c*/ 	.word	0xffffffff


	//   ....[28]....
        /*bd70*/ 	.word	0xffffffff


	//   ....[29]....
        /*bd74*/ 	.word	0xffffffff


	//   ....[30]....
        /*bd78*/ 	.word	0xffffffff


	//   ....[31]....
        /*bd7c*/ 	.word	0xffffffff


	//   ....[32]....
        /*bd80*/ 	.word	0xffffffff


	//   ....[33]....
        /*bd84*/ 	.word	0xffffffff


	//   ....[34]....
        /*bd88*/ 	.word	0xffffffff


	//   ....[35]....
        /*bd8c*/ 	.word	0xffffffff


	//   ....[36]....
        /*bd90*/ 	.word	0xffffffff


	//   ....[37]....
        /*bd94*/ 	.word	0xffffffff


	//   ....[38]....
        /*bd98*/ 	.word	0xffffffff


	//   ....[39]....
        /*bd9c*/ 	.word	0xffffffff


	//   ....[40]....
        /*bda0*/ 	.word	0xffffffff


	//   ....[41]....
        /*bda4*/ 	.word	0xffffffff


	//   ....[42]....
        /*bda8*/ 	.word	0xffffffff


	//   ....[43]....
        /*bdac*/ 	.word	0xffffffff


	//   ....[44]....
        /*bdb0*/ 	.word	0xffffffff


	//   ....[45]....
        /*bdb4*/ 	.word	0xffffffff


	//   ....[46]....
        /*bdb8*/ 	.word	0xffffffff


	//   ....[47]....
        /*bdbc*/ 	.word	0xffffffff


	//   ....[48]....
        /*bdc0*/ 	.word	0xffffffff


	//   ....[49]....
        /*bdc4*/ 	.word	0xffffffff


	//   ....[50]....
        /*bdc8*/ 	.word	0xffffffff


	//   ....[51]....
        /*bdcc*/ 	.word	0xffffffff


	//   ....[52]....
        /*bdd0*/ 	.word	0xffffffff


	//   ....[53]....
        /*bdd4*/ 	.word	0xffffffff


	//   ....[54]....
        /*bdd8*/ 	.word	0xffffffff


	//   ....[55]....
        /*bddc*/ 	.word	0xffffffff


	//   ....[56]....
        /*bde0*/ 	.word	0xffffffff


	//   ....[57]....
        /*bde4*/ 	.word	0xffffffff


	//   ....[58]....
        /*bde8*/ 	.word	0xffffffff


	//   ....[59]....
        /*bdec*/ 	.word	0xffffffff


	//   ....[60]....
        /*bdf0*/ 	.word	0xffffffff


	//   ....[61]....
        /*bdf4*/ 	.word	0xffffffff


	//   ....[62]....
        /*bdf8*/ 	.word	0xffffffff


	//   ....[63]....
        /*bdfc*/ 	.word	0xffffffff


	//   ....[64]....
        /*be00*/ 	.word	0xffffffff


	//   ....[65]....
        /*be04*/ 	.word	0xffffffff


	//   ....[66]....
        /*be08*/ 	.word	0xffffffff


	//   ....[67]....
        /*be0c*/ 	.word	0xffffffff


	//   ....[68]....
        /*be10*/ 	.word	0xffffffff


	//   ....[69]....
        /*be14*/ 	.word	0xffffffff


	//   ....[70]....
        /*be18*/ 	.word	0xffffffff


	//   ....[71]....
        /*be1c*/ 	.word	0xffffffff


	//   ....[72]....
        /*be20*/ 	.word	0xffffffff


	//   ....[73]....
        /*be24*/ 	.word	0xffffffff


	//   ....[74]....
        /*be28*/ 	.word	0xffffffff


	//   ....[75]....
        /*be2c*/ 	.word	0xffffffff


	//   ....[76]....
        /*be30*/ 	.word	0xffffffff


	//   ....[77]....
        /*be34*/ 	.word	0xffffffff


	//   ....[78]....
        /*be38*/ 	.word	0xffffffff


	//   ....[79]....
        /*be3c*/ 	.word	0xffffffff


	//   ....[80]....
        /*be40*/ 	.word	0xffffffff


	//   ....[81]....
        /*be44*/ 	.word	0xffffffff


	//   ....[82]....
        /*be48*/ 	.word	0xffffffff


	//   ....[83]....
        /*be4c*/ 	.word	0xffffffff


	//   ....[84]....
        /*be50*/ 	.word	0xffffffff


	//   ....[85]....
        /*be54*/ 	.word	0xffffffff


	//   ....[86]....
        /*be58*/ 	.word	0xffffffff


	//   ....[87]....
        /*be5c*/ 	.word	0xffffffff


	//   ....[88]....
        /*be60*/ 	.word	0xffffffff


	//   ....[89]....
        /*be64*/ 	.word	0xffffffff


	//   ....[90]....
        /*be68*/ 	.word	0xffffffff


	//   ....[91]....
        /*be6c*/ 	.word	0xffffffff


	//   ....[92]....
        /*be70*/ 	.word	0xffffffff


	//   ....[93]....
        /*be74*/ 	.word	0xffffffff


	//   ....[94]....
        /*be78*/ 	.word	0xffffffff


	//   ....[95]....
        /*be7c*/ 	.word	0xffffffff


	//   ....[96]....
        /*be80*/ 	.word	0xffffffff


	//   ....[97]....
        /*be84*/ 	.word	0xffffffff


	//   ....[98]....
        /*be88*/ 	.word	0xffffffff


	//   ....[99]....
        /*be8c*/ 	.word	0xffffffff


	//   ....[100]....
        /*be90*/ 	.word	0xffffffff


	//   ....[101]....
        /*be94*/ 	.word	0xffffffff


	//   ....[102]....
        /*be98*/ 	.word	0xffffffff


	//   ....[103]....
        /*be9c*/ 	.word	0xffffffff


	//   ....[104]....
        /*bea0*/ 	.word	0xffffffff


	//   ....[105]....
        /*bea4*/ 	.word	0xffffffff


	//   ....[106]....
        /*bea8*/ 	.word	0xffffffff


	//   ....[107]....
        /*beac*/ 	.word	0xffffffff


	//   ....[108]....
        /*beb0*/ 	.word	0xffffffff


	//   ....[109]....
        /*beb4*/ 	.word	0xffffffff


	//   ....[110]....
        /*beb8*/ 	.word	0xffffffff


	//   ....[111]....
        /*bebc*/ 	.word	0xffffffff


	//   ....[112]....
        /*bec0*/ 	.word	0xffffffff


	//   ....[113]....
        /*bec4*/ 	.word	0xffffffff


	//   ....[114]....
        /*bec8*/ 	.word	0xffffffff


	//   ....[115]....
        /*becc*/ 	.word	0xffffffff


	//   ....[116]....
        /*bed0*/ 	.word	0xffffffff


	//   ....[117]....
        /*bed4*/ 	.word	0xffffffff


	//   ....[118]....
        /*bed8*/ 	.word	0xffffffff


	//   ....[119]....
        /*bedc*/ 	.word	0xffffffff


	//   ....[120]....
        /*bee0*/ 	.word	0xffffffff


	//   ....[121]....
        /*bee4*/ 	.word	0xffffffff


	//   ....[122]....
        /*bee8*/ 	.word	0xffffffff


	//   ....[123]....
        /*beec*/ 	.word	0xffffffff


	//   ....[124]....
        /*bef0*/ 	.word	0xffffffff


	//   ....[125]....
        /*bef4*/ 	.word	0xffffffff


	//   ....[126]....
        /*bef8*/ 	.word	0xffffffff


	//   ....[127]....
        /*befc*/ 	.word	0xffffffff


	//   ....[128]....
        /*bf00*/ 	.word	0xffffffff


	//   ....[129]....
        /*bf04*/ 	.word	0xffffffff


	//   ....[130]....
        /*bf08*/ 	.word	0xffffffff


	//   ....[131]....
        /*bf0c*/ 	.word	0xffffffff


	//   ....[132]....
        /*bf10*/ 	.word	0xffffffff


	//   ....[133]....
        /*bf14*/ 	.word	0xffffffff


	//   ....[134]....
        /*bf18*/ 	.word	0xffffffff


	//   ....[135]....
        /*bf1c*/ 	.word	0xffffffff


	//   ....[136]....
        /*bf20*/ 	.word	0xffffffff


	//   ....[137]....
        /*bf24*/ 	.word	0xffffffff


	//   ....[138]....
        /*bf28*/ 	.word	0xffffffff


	//   ....[139]....
        /*bf2c*/ 	.word	0xffffffff


	//   ....[140]....
        /*bf30*/ 	.word	0xffffffff


	//   ....[141]....
        /*bf34*/ 	.word	0xffffffff


	//   ....[142]....
        /*bf38*/ 	.word	0xffffffff


	//   ....[143]....
        /*bf3c*/ 	.word	0xffffffff


	//   ....[144]....
        /*bf40*/ 	.word	0xffffffff


	//   ....[145]....
        /*bf44*/ 	.word	0xffffffff


	//   ....[146]....
        /*bf48*/ 	.word	0xffffffff


	//   ....[147]....
        /*bf4c*/ 	.word	0xffffffff


	//   ....[148]....
        /*bf50*/ 	.word	0xffffffff


	//   ....[149]....
        /*bf54*/ 	.word	0xffffffff


	//   ....[150]....
        /*bf58*/ 	.word	0xffffffff


	//   ....[151]....
        /*bf5c*/ 	.word	0xffffffff


	//   ....[152]....
        /*bf60*/ 	.word	0xffffffff


	//   ....[153]....
        /*bf64*/ 	.word	0xffffffff


	//   ....[154]....
        /*bf68*/ 	.word	0xffffffff


	//   ....[155]....
        /*bf6c*/ 	.word	0xffffffff


	//   ....[156]....
        /*bf70*/ 	.word	0xffffffff


	//   ....[157]....
        /*bf74*/ 	.word	0xffffffff


	//   ....[158]....
        /*bf78*/ 	.word	0xffffffff


	//   ....[159]....
        /*bf7c*/ 	.word	0xffffffff


	//   ....[160]....
        /*bf80*/ 	.word	0xffffffff


	//   ....[161]....
        /*bf84*/ 	.word	0xffffffff


	//   ....[162]....
        /*bf88*/ 	.word	0xffffffff


	//   ....[163]....
        /*bf8c*/ 	.word	0xffffffff


	//   ....[164]....
        /*bf90*/ 	.word	0xffffffff


	//   ....[165]....
        /*bf94*/ 	.word	0xffffffff


	//   ....[166]....
        /*bf98*/ 	.word	0xffffffff


	//   ....[167]....
        /*bf9c*/ 	.word	0xffffffff


	//   ....[168]....
        /*bfa0*/ 	.word	0xffffffff


	//   ....[169]....
        /*bfa4*/ 	.word	0xffffffff


	//   ....[170]....
        /*bfa8*/ 	.word	0xffffffff


	//   ....[171]....
        /*bfac*/ 	.word	0xffffffff


	//   ....[172]....
        /*bfb0*/ 	.word	0xffffffff


	//   ....[173]....
        /*bfb4*/ 	.word	0xffffffff


	//   ....[174]....
        /*bfb8*/ 	.word	0xffffffff


	//   ....[175]....
        /*bfbc*/ 	.word	0xffffffff


	//   ....[176]....
        /*bfc0*/ 	.word	0xffffffff


	//   ....[177]....
        /*bfc4*/ 	.word	0xffffffff


	//   ....[178]....
        /*bfc8*/ 	.word	0xffffffff


	//   ....[179]....
        /*bfcc*/ 	.word	0xffffffff


	//   ....[180]....
        /*bfd0*/ 	.word	0xffffffff


	//   ....[181]....
        /*bfd4*/ 	.word	0xffffffff


	//   ....[182]....
        /*bfd8*/ 	.word	0xffffffff


	//   ....[183]....
        /*bfdc*/ 	.word	0xffffffff


	//   ....[184]....
        /*bfe0*/ 	.word	0xffffffff


	//   ....[185]....
        /*bfe4*/ 	.word	0xffffffff


	//   ....[186]....
        /*bfe8*/ 	.word	0xffffffff


	//   ....[187]....
        /*bfec*/ 	.word	0xffffffff


	//   ....[188]....
        /*bff0*/ 	.word	0xffffffff


	//   ....[189]....
        /*bff4*/ 	.word	0xffffffff


	//   ....[190]....
        /*bff8*/ 	.word	0xffffffff


	//   ....[191]....
        /*bffc*/ 	.word	0xffffffff


	//   ....[192]....
        /*c000*/ 	.word	0xffffffff


	//   ....[193]....
        /*c004*/ 	.word	0xffffffff


	//   ....[194]....
        /*c008*/ 	.word	0xffffffff


	//   ....[195]....
        /*c00c*/ 	.word	0xffffffff


	//   ....[196]....
        /*c010*/ 	.word	0xffffffff


	//   ....[197]....
        /*c014*/ 	.word	0xffffffff


	//   ....[198]....
        /*c018*/ 	.word	0xffffffff


	//   ....[199]....
        /*c01c*/ 	.word	0xffffffff


	//   ....[200]....
        /*c020*/ 	.word	0xffffffff


	//   ....[201]....
        /*c024*/ 	.word	0xffffffff


	//   ....[202]....
        /*c028*/ 	.word	0xffffffff


	//   ....[203]....
        /*c02c*/ 	.word	0xffffffff


	//   ....[204]....
        /*c030*/ 	.word	0xffffffff


	//   ....[205]....
        /*c034*/ 	.word	0xffffffff


	//   ....[206]....
        /*c038*/ 	.word	0xffffffff


	//   ....[207]....
        /*c03c*/ 	.word	0xffffffff


	//   ....[208]....
        /*c040*/ 	.word	0xffffffff


	//   ....[209]....
        /*c044*/ 	.word	0xffffffff


	//   ....[210]....
        /*c048*/ 	.word	0xffffffff


	//   ....[211]....
        /*c04c*/ 	.word	0xffffffff


	//   ....[212]....
        /*c050*/ 	.word	0xffffffff


	//   ....[213]....
        /*c054*/ 	.word	0xffffffff


	//   ....[214]....
        /*c058*/ 	.word	0xffffffff


	//   ....[215]....
        /*c05c*/ 	.word	0xffffffff


	//   ....[216]....
        /*c060*/ 	.word	0xffffffff


	//   ....[217]....
        /*c064*/ 	.word	0xffffffff


	//   ....[218]....
        /*c068*/ 	.word	0xffffffff


	//   ....[219]....
        /*c06c*/ 	.word	0xffffffff


	//   ....[220]....
        /*c070*/ 	.word	0xffffffff


	//   ....[221]....
        /*c074*/ 	.word	0xffffffff


	//   ....[222]....
        /*c078*/ 	.word	0xffffffff


	//   ....[223]....
        /*c07c*/ 	.word	0xffffffff


	//   ....[224]....
        /*c080*/ 	.word	0xffffffff


	//   ....[225]....
        /*c084*/ 	.word	0xffffffff


	//   ....[226]....
        /*c088*/ 	.word	0xffffffff


	//   ....[227]....
        /*c08c*/ 	.word	0xffffffff


	//   ....[228]....
        /*c090*/ 	.word	0xffffffff


	//   ....[229]....
        /*c094*/ 	.word	0xffffffff


	//   ....[230]....
        /*c098*/ 	.word	0xffffffff


	//   ....[231]....
        /*c09c*/ 	.word	0xffffffff


	//   ....[232]....
        /*c0a0*/ 	.word	0xffffffff


	//   ....[233]....
        /*c0a4*/ 	.word	0xffffffff


	//   ....[234]....
        /*c0a8*/ 	.word	0xffffffff


	//   ....[235]....
        /*c0ac*/ 	.word	0xffffffff


	//   ....[236]....
        /*c0b0*/ 	.word	0xffffffff


	//   ....[237]....
        /*c0b4*/ 	.word	0xffffffff


	//   ....[238]....
        /*c0b8*/ 	.word	0xffffffff


	//   ....[239]....
        /*c0bc*/ 	.word	0xffffffff


	//   ....[240]....
        /*c0c0*/ 	.word	0xffffffff


	//   ....[241]....
        /*c0c4*/ 	.word	0xffffffff


	//   ....[242]....
        /*c0c8*/ 	.word	0xffffffff


	//   ....[243]....
        /*c0cc*/ 	.word	0xffffffff


	//   ....[244]....
        /*c0d0*/ 	.word	0xffffffff


	//   ....[245]....
        /*c0d4*/ 	.word	0xffffffff


	//   ....[246]....
        /*c0d8*/ 	.word	0xffffffff


	//   ....[247]....
        /*c0dc*/ 	.word	0xffffffff


	//   ....[248]....
        /*c0e0*/ 	.word	0xffffffff


	//   ....[249]....
        /*c0e4*/ 	.word	0xffffffff


	//   ....[250]....
        /*c0e8*/ 	.word	0xffffffff


	//   ....[251]....
        /*c0ec*/ 	.word	0xffffffff


	//   ....[252]....
        /*c0f0*/ 	.word	0xffffffff


	//   ....[253]....
        /*c0f4*/ 	.word	0xffffffff


	//   ....[254]....
        /*c0f8*/ 	.word	0xffffffff


	//   ....[255]....
        /*c0fc*/ 	.word	0xffffffff


	//   ....[0]....
        /*c100*/ 	.word	0xffffffff


	//   ....[1]....
        /*c104*/ 	.word	0xffffffff


	//   ....[2]....
        /*c108*/ 	.word	0xffffffff


	//   ....[3]....
        /*c10c*/ 	.word	0xffffffff


	//   ....[4]....
        /*c110*/ 	.word	0xffffffff


	//   ....[5]....
        /*c114*/ 	.word	0xffffffff


	//   ....[6]....
        /*c118*/ 	.word	0xffffffff


	//   ....[7]....
        /*c11c*/ 	.word	0xffffffff


	//   ....[8]....
        /*c120*/ 	.word	0xffffffff


	//   ....[9]....
        /*c124*/ 	.word	0xffffffff


	//   ....[10]....
        /*c128*/ 	.word	0xffffffff


	//   ....[11]....
        /*c12c*/ 	.word	0xffffffff


	//   ....[12]....
        /*c130*/ 	.word	0xffffffff


	//   ....[13]....
        /*c134*/ 	.word	0xffffffff


	//   ....[14]....
        /*c138*/ 	.word	0xffffffff


	//   ....[15]....
        /*c13c*/ 	.word	0xffffffff


	//   ....[16]....
        /*c140*/ 	.word	0xffffffff


	//   ....[17]....
        /*c144*/ 	.word	0xffffffff


	//   ....[18]....
        /*c148*/ 	.word	0xffffffff


	//   ....[19]....
        /*c14c*/ 	.word	0xffffffff


	//   ....[20]....
        /*c150*/ 	.word	0xffffffff


	//   ....[21]....
        /*c154*/ 	.word	0xffffffff


	//   ....[22]....
        /*c158*/ 	.word	0xffffffff


	//   ....[23]....
        /*c15c*/ 	.word	0xffffffff


	//   ....[24]....
        /*c160*/ 	.word	0xffffffff


	//   ....[25]....
        /*c164*/ 	.word	0xffffffff


	//   ....[26]....
        /*c168*/ 	.word	0xffffffff


	//   ....[27]....
        /*c16c*/ 	.word	0xffffffff


	//   ....[28]....
        /*c170*/ 	.word	0xffffffff


	//   ....[29]....
        /*c174*/ 	.word	0xffffffff


	//   ....[30]....
        /*c178*/ 	.word	0xffffffff


	//   ....[31]....
        /*c17c*/ 	.word	0xffffffff


	//   ....[32]....
        /*c180*/ 	.word	0xffffffff


	//   ....[33]....
        /*c184*/ 	.word	0xffffffff


	//   ....[34]....
        /*c188*/ 	.word	0xffffffff


	//   ....[35]....
        /*c18c*/ 	.word	0xffffffff


	//   ....[36]....
        /*c190*/ 	.word	0xffffffff


	//   ....[37]....
        /*c194*/ 	.word	0xffffffff


	//   ....[38]....
        /*c198*/ 	.word	0xffffffff


	//   ....[39]....
        /*c19c*/ 	.word	0xffffffff


	//   ....[40]....
        /*c1a0*/ 	.word	0xffffffff


	//   ....[41]....
        /*c1a4*/ 	.word	0xffffffff


	//   ....[42]....
        /*c1a8*/ 	.word	0xffffffff


	//   ....[43]....
        /*c1ac*/ 	.word	0xffffffff


	//   ....[44]....
        /*c1b0*/ 	.word	0xffffffff


	//   ....[45]....
        /*c1b4*/ 	.word	0xffffffff


	//   ....[46]....
        /*c1b8*/ 	.word	0xffffffff


	//   ....[47]....
        /*c1bc*/ 	.word	0xffffffff


	//   ....[48]....
        /*c1c0*/ 	.word	0xffffffff


	//   ....[49]....
        /*c1c4*/ 	.word	0xffffffff


	//   ....[50]....
        /*c1c8*/ 	.word	0xffffffff


	//   ....[51]....
        /*c1cc*/ 	.word	0xffffffff


	//   ....[52]....
        /*c1d0*/ 	.word	0xffffffff


	//   ....[53]....
        /*c1d4*/ 	.word	0xffffffff


	//   ....[54]....
        /*c1d8*/ 	.word	0xffffffff


	//   ....[55]....
        /*c1dc*/ 	.word	0xffffffff


	//   ....[56]....
        /*c1e0*/ 	.word	0xffffffff


	//   ....[57]....
        /*c1e4*/ 	.word	0xffffffff


	//   ....[58]....
        /*c1e8*/ 	.word	0xffffffff


	//   ....[59]....
        /*c1ec*/ 	.word	0xffffffff


	//   ....[60]....
        /*c1f0*/ 	.word	0xffffffff


	//   ....[61]....
        /*c1f4*/ 	.word	0xffffffff


	//   ....[62]....
        /*c1f8*/ 	.word	0xffffffff


	//   ....[63]....
        /*c1fc*/ 	.word	0xffffffff


	//   ....[64]....
        /*c200*/ 	.word	0xffffffff


	//   ....[65]....
        /*c204*/ 	.word	0xffffffff


	//   ....[66]....
        /*c208*/ 	.word	0xffffffff


	//   ....[67]....
        /*c20c*/ 	.word	0xffffffff


	//   ....[68]....
        /*c210*/ 	.word	0xffffffff


	//   ....[69]....
        /*c214*/ 	.word	0xffffffff


	//   ....[70]....
        /*c218*/ 	.word	0xffffffff


	//   ....[71]....
        /*c21c*/ 	.word	0xffffffff


	//   ....[72]....
        /*c220*/ 	.word	0xffffffff


	//   ....[73]....
        /*c224*/ 	.word	0xffffffff


	//   ....[74]....
        /*c228*/ 	.word	0xffffffff


	//   ....[75]....
        /*c22c*/ 	.word	0xffffffff


	//   ....[76]....
        /*c230*/ 	.word	0xffffffff


	//   ....[77]....
        /*c234*/ 	.word	0xffffffff


	//   ....[78]....
        /*c238*/ 	.word	0xffffffff


	//   ....[79]....
        /*c23c*/ 	.word	0xffffffff


	//   ....[80]....
        /*c240*/ 	.word	0xffffffff


	//   ....[81]....
        /*c244*/ 	.word	0xffffffff


	//   ....[82]....
        /*c248*/ 	.word	0xffffffff


	//   ....[83]....
        /*c24c*/ 	.word	0xffffffff


	//   ....[84]....
        /*c250*/ 	.word	0xffffffff


	//   ....[85]....
        /*c254*/ 	.word	0xffffffff


	//   ....[86]....
        /*c258*/ 	.word	0xffffffff


	//   ....[87]....
        /*c25c*/ 	.word	0xffffffff


	//   ....[88]....
        /*c260*/ 	.word	0xffffffff


	//   ....[89]....
        /*c264*/ 	.word	0xffffffff


	//   ....[90]....
        /*c268*/ 	.word	0xffffffff


	//   ....[91]....
        /*c26c*/ 	.word	0xffffffff


	//   ....[92]....
        /*c270*/ 	.word	0xffffffff


	//   ....[93]....
        /*c274*/ 	.word	0xffffffff


	//   ....[94]....
        /*c278*/ 	.word	0xffffffff


	//   ....[95]....
        /*c27c*/ 	.word	0xffffffff


	//   ....[96]....
        /*c280*/ 	.word	0xffffffff


	//   ....[97]....
        /*c284*/ 	.word	0xffffffff


	//   ....[98]....
        /*c288*/ 	.word	0xffffffff


	//   ....[99]....
        /*c28c*/ 	.word	0xffffffff


	//   ....[100]....
        /*c290*/ 	.word	0xffffffff


	//   ....[101]....
        /*c294*/ 	.word	0xffffffff


	//   ....[102]....
        /*c298*/ 	.word	0xffffffff


	//   ....[103]....
        /*c29c*/ 	.word	0xffffffff


	//   ....[104]....
        /*c2a0*/ 	.word	0xffffffff


	//   ....[105]....
        /*c2a4*/ 	.word	0xffffffff


	//   ....[106]....
        /*c2a8*/ 	.word	0xffffffff


	//   ....[107]....
        /*c2ac*/ 	.word	0xffffffff


	//   ....[108]....
        /*c2b0*/ 	.word	0xffffffff


	//   ....[109]....
        /*c2b4*/ 	.word	0xffffffff


	//   ....[110]....
        /*c2b8*/ 	.word	0xffffffff


	//   ....[111]....
        /*c2bc*/ 	.word	0xffffffff


	//   ....[112]....
        /*c2c0*/ 	.word	0xffffffff


	//   ....[113]....
        /*c2c4*/ 	.word	0xffffffff


	//   ....[114]....
        /*c2c8*/ 	.word	0xffffffff


	//   ....[115]....
        /*c2cc*/ 	.word	0xffffffff


	//   ....[116]....
        /*c2d0*/ 	.word	0xffffffff


	//   ....[117]....
        /*c2d4*/ 	.word	0xffffffff


	//   ....[118]....
        /*c2d8*/ 	.word	0xffffffff


	//   ....[119]....
        /*c2dc*/ 	.word	0xffffffff


	//   ....[120]....
        /*c2e0*/ 	.word	0xffffffff


	//   ....[121]....
        /*c2e4*/ 	.word	0xffffffff


	//   ....[122]....
        /*c2e8*/ 	.word	0xffffffff


	//   ....[123]....
        /*c2ec*/ 	.word	0xffffffff


	//   ....[124]....
        /*c2f0*/ 	.word	0xffffffff


	//   ....[125]....
        /*c2f4*/ 	.word	0xffffffff


	//   ....[126]....
        /*c2f8*/ 	.word	0xffffffff


	//   ....[127]....
        /*c2fc*/ 	.word	0xffffffff


	//   ....[128]....
        /*c300*/ 	.word	0xffffffff


	//   ....[129]....
        /*c304*/ 	.word	0xffffffff


	//   ....[130]....
        /*c308*/ 	.word	0xffffffff


	//   ....[131]....
        /*c30c*/ 	.word	0xffffffff


	//   ....[132]....
        /*c310*/ 	.word	0xffffffff


	//   ....[133]....
        /*c314*/ 	.word	0xffffffff


	//   ....[134]....
        /*c318*/ 	.word	0xffffffff


	//   ....[135]....
        /*c31c*/ 	.word	0xffffffff


	//   ....[136]....
        /*c320*/ 	.word	0xffffffff


	//   ....[137]....
        /*c324*/ 	.word	0xffffffff


	//   ....[138]....
        /*c328*/ 	.word	0xffffffff


	//   ....[139]....
        /*c32c*/ 	.word	0xffffffff


	//   ....[140]....
        /*c330*/ 	.word	0xffffffff


	//   ....[141]....
        /*c334*/ 	.word	0xffffffff


	//   ....[142]....
        /*c338*/ 	.word	0xffffffff


	//   ....[143]....
        /*c33c*/ 	.word	0xffffffff


	//   ....[144]....
        /*c340*/ 	.word	0xffffffff


	//   ....[145]....
        /*c344*/ 	.word	0xffffffff


	//   ....[146]....
        /*c348*/ 	.word	0xffffffff


	//   ....[147]....
        /*c34c*/ 	.word	0xffffffff


	//   ....[148]....
        /*c350*/ 	.word	0xffffffff


	//   ....[149]....
        /*c354*/ 	.word	0xffffffff


	//   ....[150]....
        /*c358*/ 	.word	0xffffffff


	//   ....[151]....
        /*c35c*/ 	.word	0xffffffff


	//   ....[152]....
        /*c360*/ 	.word	0xffffffff


	//   ....[153]....
        /*c364*/ 	.word	0xffffffff


	//   ....[154]....
        /*c368*/ 	.word	0xffffffff


	//   ....[155]....
        /*c36c*/ 	.word	0xffffffff


	//   ....[156]....
        /*c370*/ 	.word	0xffffffff


	//   ....[157]....
        /*c374*/ 	.word	0xffffffff


	//   ....[158]....
        /*c378*/ 	.word	0xffffffff


	//   ....[159]....
        /*c37c*/ 	.word	0xffffffff


	//   ....[160]....
        /*c380*/ 	.word	0xffffffff


	//   ....[161]....
        /*c384*/ 	.word	0xffffffff


	//   ....[162]....
        /*c388*/ 	.word	0xffffffff


	//   ....[163]....
        /*c38c*/ 	.word	0xffffffff


	//   ....[164]....
        /*c390*/ 	.word	0xffffffff


	//   ....[165]....
        /*c394*/ 	.word	0xffffffff


	//   ....[166]....
        /*c398*/ 	.word	0xffffffff


	//   ....[167]....
        /*c39c*/ 	.word	0xffffffff


	//   ....[168]....
        /*c3a0*/ 	.word	0xffffffff


	//   ....[169]....
        /*c3a4*/ 	.word	0xffffffff


	//   ....[170]....
        /*c3a8*/ 	.word	0xffffffff


	//   ....[171]....
        /*c3ac*/ 	.word	0xffffffff


	//   ....[172]....
        /*c3b0*/ 	.word	0xffffffff


	//   ....[173]....
        /*c3b4*/ 	.word	0xffffffff


	//   ....[174]....
        /*c3b8*/ 	.word	0xffffffff


	//   ....[175]....
        /*c3bc*/ 	.word	0xffffffff


	//   ....[176]....
        /*c3c0*/ 	.word	0xffffffff


	//   ....[177]....
        /*c3c4*/ 	.word	0xffffffff


	//   ....[178]....
        /*c3c8*/ 	.word	0xffffffff


	//   ....[179]....
        /*c3cc*/ 	.word	0xffffffff


	//   ....[180]....
        /*c3d0*/ 	.word	0xffffffff


	//   ....[181]....
        /*c3d4*/ 	.word	0xffffffff


	//   ....[182]....
        /*c3d8*/ 	.word	0xffffffff


	//   ....[183]....
        /*c3dc*/ 	.word	0xffffffff


	//   ....[184]....
        /*c3e0*/ 	.word	0xffffffff


	//   ....[185]....
        /*c3e4*/ 	.word	0xffffffff


	//   ....[186]....
        /*c3e8*/ 	.word	0xffffffff


	//   ....[187]....
        /*c3ec*/ 	.word	0xffffffff


	//   ....[188]....
        /*c3f0*/ 	.word	0xffffffff


	//   ....[189]....
        /*c3f4*/ 	.word	0xffffffff


	//   ....[190]....
        /*c3f8*/ 	.word	0xffffffff


	//   ....[191]....
        /*c3fc*/ 	.word	0xffffffff


	//   ....[192]....
        /*c400*/ 	.word	0xffffffff


	//   ....[193]....
        /*c404*/ 	.word	0xffffffff


	//   ....[194]....
        /*c408*/ 	.word	0xffffffff


	//   ....[195]....
        /*c40c*/ 	.word	0xffffffff


	//   ....[196]....
        /*c410*/ 	.word	0xffffffff


	//   ....[197]....
        /*c414*/ 	.word	0xffffffff


	//   ....[198]....
        /*c418*/ 	.word	0xffffffff


	//   ....[199]....
        /*c41c*/ 	.word	0xffffffff


	//   ....[200]....
        /*c420*/ 	.word	0xffffffff


	//   ....[201]....
        /*c424*/ 	.word	0xffffffff


	//   ....[202]....
        /*c428*/ 	.word	0xffffffff


	//   ....[203]....
        /*c42c*/ 	.word	0xffffffff


	//   ....[204]....
        /*c430*/ 	.word	0xffffffff


	//   ....[205]....
        /*c434*/ 	.word	0xffffffff


	//   ....[206]....
        /*c438*/ 	.word	0xffffffff


	//   ....[207]....
        /*c43c*/ 	.word	0xffffffff


	//   ....[208]....
        /*c440*/ 	.word	0xffffffff


	//   ....[209]....
        /*c444*/ 	.word	0xffffffff


	//   ....[210]....
        /*c448*/ 	.word	0xffffffff


	//   ....[211]....
        /*c44c*/ 	.word	0xffffffff


	//   ....[212]....
        /*c450*/ 	.word	0xffffffff


	//   ....[213]....
        /*c454*/ 	.word	0xffffffff


	//   ....[214]....
        /*c458*/ 	.word	0xffffffff


	//   ....[215]....
        /*c45c*/ 	.word	0xffffffff


	//   ....[216]....
        /*c460*/ 	.word	0xffffffff


	//   ....[217]....
        /*c464*/ 	.word	0xffffffff


	//   ....[218]....
        /*c468*/ 	.word	0xffffffff


	//   ....[219]....
        /*c46c*/ 	.word	0xffffffff


	//   ....[220]....
        /*c470*/ 	.word	0xffffffff


	//   ....[221]....
        /*c474*/ 	.word	0xffffffff


	//   ....[222]....
        /*c478*/ 	.word	0xffffffff


	//   ....[223]....
        /*c47c*/ 	.word	0xffffffff


	//   ....[224]....
        /*c480*/ 	.word	0xffffffff


	//   ....[225]....
        /*c484*/ 	.word	0xffffffff


	//   ....[226]....
        /*c488*/ 	.word	0xffffffff


	//   ....[227]....
        /*c48c*/ 	.word	0xffffffff


	//   ....[228]....
        /*c490*/ 	.word	0xffffffff


	//   ....[229]....
        /*c494*/ 	.word	0xffffffff


	//   ....[230]....
        /*c498*/ 	.word	0xffffffff


	//   ....[231]....
        /*c49c*/ 	.word	0xffffffff


	//   ....[232]....
        /*c4a0*/ 	.word	0xffffffff


	//   ....[233]....
        /*c4a4*/ 	.word	0xffffffff


	//   ....[234]....
        /*c4a8*/ 	.word	0xffffffff


	//   ....[235]....
        /*c4ac*/ 	.word	0xffffffff


	//   ....[236]....
        /*c4b0*/ 	.word	0xffffffff


	//   ....[237]....
        /*c4b4*/ 	.word	0xffffffff


	//   ....[238]....
        /*c4b8*/ 	.word	0xffffffff


	//   ....[239]....
        /*c4bc*/ 	.word	0xffffffff


	//   ....[240]....
        /*c4c0*/ 	.word	0xffffffff


	//   ....[241]....
        /*c4c4*/ 	.word	0xffffffff


	//   ....[242]....
        /*c4c8*/ 	.word	0xffffffff


	//   ....[243]....
        /*c4cc*/ 	.word	0xffffffff


	//   ....[244]....
        /*c4d0*/ 	.word	0xffffffff


	//   ....[245]....
        /*c4d4*/ 	.word	0xffffffff


	//   ....[246]....
        /*c4d8*/ 	.word	0xffffffff


	//   ....[247]....
        /*c4dc*/ 	.word	0xffffffff


	//   ....[248]....
        /*c4e0*/ 	.word	0xffffffff


	//   ....[249]....
        /*c4e4*/ 	.word	0xffffffff


	//   ....[250]....
        /*c4e8*/ 	.word	0xffffffff


	//   ....[251]....
        /*c4ec*/ 	.word	0xffffffff


	//   ....[252]....
        /*c4f0*/ 	.word	0xffffffff


	//   ....[253]....
        /*c4f4*/ 	.word	0xffffffff


	//   ....[254]....
        /*c4f8*/ 	.word	0xffffffff


	//   ....[255]....
        /*c4fc*/ 	.word	0xffffffff


	//   ....[0]....
        /*c500*/ 	.word	0xffffffff


	//   ....[1]....
        /*c504*/ 	.word	0xffffffff


	//   ....[2]....
        /*c508*/ 	.word	0xffffffff


	//   ....[3]....
        /*c50c*/ 	.word	0xffffffff


	//   ....[4]....
        /*c510*/ 	.word	0xffffffff


	//   ....[5]....
        /*c514*/ 	.word	0xffffffff


	//   ....[6]....
        /*c518*/ 	.word	0xffffffff


	//   ....[7]....
        /*c51c*/ 	.word	0xffffffff


	//   ....[8]....
        /*c520*/ 	.word	0xffffffff


	//   ....[9]....
        /*c524*/ 	.word	0xffffffff


	//   ....[10]....
        /*c528*/ 	.word	0xffffffff


	//   ....[11]....
        /*c52c*/ 	.word	0xffffffff


	//   ....[12]....
        /*c530*/ 	.word	0xffffffff


	//   ....[13]....
        /*c534*/ 	.word	0xffffffff


	//   ....[14]....
        /*c538*/ 	.word	0xffffffff


	//   ....[15]....
        /*c53c*/ 	.word	0xffffffff


	//   ....[16]....
        /*c540*/ 	.word	0xffffffff


	//   ....[17]....
        /*c544*/ 	.word	0xffffffff


	//   ....[18]....
        /*c548*/ 	.word	0xffffffff


	//   ....[19]....
        /*c54c*/ 	.word	0xffffffff


	//   ....[20]....
        /*c550*/ 	.word	0xffffffff


	//   ....[21]....
        /*c554*/ 	.word	0xffffffff


	//   ....[22]....
        /*c558*/ 	.word	0xffffffff


	//   ....[23]....
        /*c55c*/ 	.word	0xffffffff


	//   ....[24]....
        /*c560*/ 	.word	0xffffffff


	//   ....[25]....
        /*c564*/ 	.word	0xffffffff


	//   ....[26]....
        /*c568*/ 	.word	0xffffffff


	//   ....[27]....
        /*c56c*/ 	.word	0xffffffff


	//   ....[28]....
        /*c570*/ 	.word	0xffffffff


	//   ....[29]....
        /*c574*/ 	.word	0xffffffff


	//   ....[30]....
        /*c578*/ 	.word	0xffffffff


	//   ....[31]....
        /*c57c*/ 	.word	0xffffffff


	//   ....[32]....
        /*c580*/ 	.word	0xffffffff


	//   ....[33]....
        /*c584*/ 	.word	0xffffffff


	//   ....[34]....
        /*c588*/ 	.word	0xffffffff


	//   ....[35]....
        /*c58c*/ 	.word	0xffffffff


	//   ....[36]....
        /*c590*/ 	.word	0xffffffff


	//   ....[37]....
        /*c594*/ 	.word	0xffffffff


	//   ....[38]....
        /*c598*/ 	.word	0xffffffff


	//   ....[39]....
        /*c59c*/ 	.word	0xffffffff


	//   ....[40]....
        /*c5a0*/ 	.word	0xffffffff


	//   ....[41]....
        /*c5a4*/ 	.word	0xffffffff


	//   ....[42]....
        /*c5a8*/ 	.word	0xffffffff


	//   ....[43]....
        /*c5ac*/ 	.word	0xffffffff


	//   ....[44]....
        /*c5b0*/ 	.word	0xffffffff


	//   ....[45]....
        /*c5b4*/ 	.word	0xffffffff


	//   ....[46]....
        /*c5b8*/ 	.word	0xffffffff


	//   ....[47]....
        /*c5bc*/ 	.word	0xffffffff


	//   ....[48]....
        /*c5c0*/ 	.word	0xffffffff


	//   ....[49]....
        /*c5c4*/ 	.word	0xffffffff


	//   ....[50]....
        /*c5c8*/ 	.word	0xffffffff


	//   ....[51]....
        /*c5cc*/ 	.word	0xffffffff


	//   ....[52]....
        /*c5d0*/ 	.word	0xffffffff


	//   ....[53]....
        /*c5d4*/ 	.word	0xffffffff


	//   ....[54]....
        /*c5d8*/ 	.word	0xffffffff


	//   ....[55]....
        /*c5dc*/ 	.word	0xffffffff


	//   ....[56]....
        /*c5e0*/ 	.word	0xffffffff


	//   ....[57]....
        /*c5e4*/ 	.word	0xffffffff


	//   ....[58]....
        /*c5e8*/ 	.word	0xffffffff


	//   ....[59]....
        /*c5ec*/ 	.word	0xffffffff


	//   ....[60]....
        /*c5f0*/ 	.word	0xffffffff


	//   ....[61]....
        /*c5f4*/ 	.word	0xffffffff


	//   ....[62]....
        /*c5f8*/ 	.word	0xffffffff


	//   ....[63]....
        /*c5fc*/ 	.word	0xffffffff


	//   ....[64]....
        /*c600*/ 	.word	0xffffffff


	//   ....[65]....
        /*c604*/ 	.word	0xffffffff


	//   ....[66]....
        /*c608*/ 	.word	0xffffffff


	//   ....[67]....
        /*c60c*/ 	.word	0xffffffff


	//   ....[68]....
        /*c610*/ 	.word	0xffffffff


	//   ....[69]....
        /*c614*/ 	.word	0xffffffff


	//   ....[70]....
        /*c618*/ 	.word	0xffffffff


	//   ....[71]....
        /*c61c*/ 	.word	0xffffffff


	//   ....[72]....
        /*c620*/ 	.word	0xffffffff


	//   ....[73]....
        /*c624*/ 	.word	0xffffffff


	//   ....[74]....
        /*c628*/ 	.word	0xffffffff


	//   ....[75]....
        /*c62c*/ 	.word	0xffffffff


	//   ....[76]....
        /*c630*/ 	.word	0xffffffff


	//   ....[77]....
        /*c634*/ 	.word	0xffffffff


	//   ....[78]....
        /*c638*/ 	.word	0xffffffff


	//   ....[79]....
        /*c63c*/ 	.word	0xffffffff


	//   ....[80]....
        /*c640*/ 	.word	0xffffffff


	//   ....[81]....
        /*c644*/ 	.word	0xffffffff


	//   ....[82]....
        /*c648*/ 	.word	0xffffffff


	//   ....[83]....
        /*c64c*/ 	.word	0xffffffff


	//   ....[84]....
        /*c650*/ 	.word	0xffffffff


	//   ....[85]....
        /*c654*/ 	.word	0xffffffff


	//   ....[86]....
        /*c658*/ 	.word	0xffffffff


	//   ....[87]....
        /*c65c*/ 	.word	0xffffffff


	//   ....[88]....
        /*c660*/ 	.word	0xffffffff


	//   ....[89]....
        /*c664*/ 	.word	0xffffffff


	//   ....[90]....
        /*c668*/ 	.word	0xffffffff


	//   ....[91]....
        /*c66c*/ 	.word	0xffffffff


	//   ....[92]....
        /*c670*/ 	.word	0xffffffff


	//   ....[93]....
        /*c674*/ 	.word	0xffffffff


	//   ....[94]....
        /*c678*/ 	.word	0xffffffff


	//   ....[95]....
        /*c67c*/ 	.word	0xffffffff


	//   ....[96]....
        /*c680*/ 	.word	0xffffffff


	//   ....[97]....
        /*c684*/ 	.word	0xffffffff


	//   ....[98]....
        /*c688*/ 	.word	0xffffffff


	//   ....[99]....
        /*c68c*/ 	.word	0xffffffff


	//   ....[100]....
        /*c690*/ 	.word	0xffffffff


	//   ....[101]....
        /*c694*/ 	.word	0xffffffff


	//   ....[102]....
        /*c698*/ 	.word	0xffffffff


	//   ....[103]....
        /*c69c*/ 	.word	0xffffffff


	//   ....[104]....
        /*c6a0*/ 	.word	0xffffffff


	//   ....[105]....
        /*c6a4*/ 	.word	0xffffffff


	//   ....[106]....
        /*c6a8*/ 	.word	0xffffffff


	//   ....[107]....
        /*c6ac*/ 	.word	0xffffffff


	//   ....[108]....
        /*c6b0*/ 	.word	0xffffffff


	//   ....[109]....
        /*c6b4*/ 	.word	0xffffffff


	//   ....[110]....
        /*c6b8*/ 	.word	0xffffffff


	//   ....[111]....
        /*c6bc*/ 	.word	0xffffffff


	//   ....[112]....
        /*c6c0*/ 	.word	0xffffffff


	//   ....[113]....
        /*c6c4*/ 	.word	0xffffffff


	//   ....[114]....
        /*c6c8*/ 	.word	0xffffffff


	//   ....[115]....
        /*c6cc*/ 	.word	0xffffffff


	//   ....[116]....
        /*c6d0*/ 	.word	0xffffffff


	//   ....[117]....
        /*c6d4*/ 	.word	0xffffffff


	//   ....[118]....
        /*c6d8*/ 	.word	0xffffffff


	//   ....[119]....
        /*c6dc*/ 	.word	0xffffffff


	//   ....[120]....
        /*c6e0*/ 	.word	0xffffffff


	//   ....[121]....
        /*c6e4*/ 	.word	0xffffffff


	//   ....[122]....
        /*c6e8*/ 	.word	0xffffffff


	//   ....[123]....
        /*c6ec*/ 	.word	0xffffffff


	//   ....[124]....
        /*c6f0*/ 	.word	0xffffffff


	//   ....[125]....
        /*c6f4*/ 	.word	0xffffffff


	//   ....[126]....
        /*c6f8*/ 	.word	0xffffffff


	//   ....[127]....
        /*c6fc*/ 	.word	0xffffffff


	//   ....[128]....
        /*c700*/ 	.word	0xffffffff


	//   ....[129]....
        /*c704*/ 	.word	0xffffffff


	//   ....[130]....
        /*c708*/ 	.word	0xffffffff


	//   ....[131]....
        /*c70c*/ 	.word	0xffffffff


	//   ....[132]....
        /*c710*/ 	.word	0xffffffff


	//   ....[133]....
        /*c714*/ 	.word	0xffffffff


	//   ....[134]....
        /*c718*/ 	.word	0xffffffff


	//   ....[135]....
        /*c71c*/ 	.word	0xffffffff


	//   ....[136]....
        /*c720*/ 	.word	0xffffffff


	//   ....[137]....
        /*c724*/ 	.word	0xffffffff


	//   ....[138]....
        /*c728*/ 	.word	0xffffffff


	//   ....[139]....
        /*c72c*/ 	.word	0xffffffff


	//   ....[140]....
        /*c730*/ 	.word	0xffffffff


	//   ....[141]....
        /*c734*/ 	.word	0xffffffff


	//   ....[142]....
        /*c738*/ 	.word	0xffffffff


	//   ....[143]....
        /*c73c*/ 	.word	0xffffffff


	//   ....[144]....
        /*c740*/ 	.word	0xffffffff


	//   ....[145]....
        /*c744*/ 	.word	0xffffffff


	//   ....[146]....
        /*c748*/ 	.word	0xffffffff


	//   ....[147]....
        /*c74c*/ 	.word	0xffffffff


	//   ....[148]....
        /*c750*/ 	.word	0xffffffff


	//   ....[149]....
        /*c754*/ 	.word	0xffffffff


	//   ....[150]....
        /*c758*/ 	.word	0xffffffff


	//   ....[151]....
        /*c75c*/ 	.word	0xffffffff


	//   ....[152]....
        /*c760*/ 	.word	0xffffffff


	//   ....[153]....
        /*c764*/ 	.word	0xffffffff


	//   ....[154]....
        /*c768*/ 	.word	0xffffffff


	//   ....[155]....
        /*c76c*/ 	.word	0xffffffff


	//   ....[156]....
        /*c770*/ 	.word	0xffffffff


	//   ....[157]....
        /*c774*/ 	.word	0xffffffff


	//   ....[158]....
        /*c778*/ 	.word	0xffffffff


	//   ....[159]....
        /*c77c*/ 	.word	0xffffffff


	//   ....[160]....
        /*c780*/ 	.word	0xffffffff


	//   ....[161]....
        /*c784*/ 	.word	0xffffffff


	//   ....[162]....
        /*c788*/ 	.word	0xffffffff


	//   ....[163]....
        /*c78c*/ 	.word	0xffffffff


	//   ....[164]....
        /*c790*/ 	.word	0xffffffff


	//   ....[165]....
        /*c794*/ 	.word	0xffffffff


	//   ....[166]....
        /*c798*/ 	.word	0xffffffff


	//   ....[167]....
        /*c79c*/ 	.word	0xffffffff


	//   ....[168]....
        /*c7a0*/ 	.word	0xffffffff


	//   ....[169]....
        /*c7a4*/ 	.word	0xffffffff


	//   ....[170]....
        /*c7a8*/ 	.word	0xffffffff


	//   ....[171]....
        /*c7ac*/ 	.word	0xffffffff


	//   ....[172]....
        /*c7b0*/ 	.word	0xffffffff


	//   ....[173]....
        /*c7b4*/ 	.word	0xffffffff


	//   ....[174]....
        /*c7b8*/ 	.word	0xffffffff


	//   ....[175]....
        /*c7bc*/ 	.word	0xffffffff


	//   ....[176]....
        /*c7c0*/ 	.word	0xffffffff


	//   ....[177]....
        /*c7c4*/ 	.word	0xffffffff


	//   ....[178]....
        /*c7c8*/ 	.word	0xffffffff


	//   ....[179]....
        /*c7cc*/ 	.word	0xffffffff


	//   ....[180]....
        /*c7d0*/ 	.word	0xffffffff


	//   ....[181]....
        /*c7d4*/ 	.word	0xffffffff


	//   ....[182]....
        /*c7d8*/ 	.word	0xffffffff


	//   ....[183]....
        /*c7dc*/ 	.word	0xffffffff


	//   ....[184]....
        /*c7e0*/ 	.word	0xffffffff


	//   ....[185]....
        /*c7e4*/ 	.word	0xffffffff


	//   ....[186]....
        /*c7e8*/ 	.word	0xffffffff


	//   ....[187]....
        /*c7ec*/ 	.word	0xffffffff


	//   ....[188]....
        /*c7f0*/ 	.word	0xffffffff


	//   ....[189]....
        /*c7f4*/ 	.word	0xffffffff


	//   ....[190]....
        /*c7f8*/ 	.word	0xffffffff


	//   ....[191]....
        /*c7fc*/ 	.word	0xffffffff


	//   ....[192]....
        /*c800*/ 	.word	0xffffffff


	//   ....[193]....
        /*c804*/ 	.word	0xffffffff


	//   ....[194]....
        /*c808*/ 	.word	0xffffffff


	//   ....[195]....
        /*c80c*/ 	.word	0xffffffff


	//   ....[196]....
        /*c810*/ 	.word	0xffffffff


	//   ....[197]....
        /*c814*/ 	.word	0xffffffff


	//   ....[198]....
        /*c818*/ 	.word	0xffffffff


	//   ....[199]....
        /*c81c*/ 	.word	0xffffffff


	//   ....[200]....
        /*c820*/ 	.word	0xffffffff


	//   ....[201]....
        /*c824*/ 	.word	0xffffffff


	//   ....[202]....
        /*c828*/ 	.word	0xffffffff


	//   ....[203]....
        /*c82c*/ 	.word	0xffffffff


	//   ....[204]....
        /*c830*/ 	.word	0xffffffff


	//   ....[205]....
        /*c834*/ 	.word	0xffffffff


	//   ....[206]....
        /*c838*/ 	.word	0xffffffff


	//   ....[207]....
        /*c83c*/ 	.word	0xffffffff


	//   ....[208]....
        /*c840*/ 	.word	0xffffffff


	//   ....[209]....
        /*c844*/ 	.word	0xffffffff


	//   ....[210]....
        /*c848*/ 	.word	0xffffffff


	//   ....[211]....
        /*c84c*/ 	.word	0xffffffff


	//   ....[212]....
        /*c850*/ 	.word	0xffffffff


	//   ....[213]....
        /*c854*/ 	.word	0xffffffff


	//   ....[214]....
        /*c858*/ 	.word	0xffffffff


	//   ....[215]....
        /*c85c*/ 	.word	0xffffffff


	//   ....[216]....
        /*c860*/ 	.word	0xffffffff


	//   ....[217]....
        /*c864*/ 	.word	0xffffffff


	//   ....[218]....
        /*c868*/ 	.word	0xffffffff


	//   ....[219]....
        /*c86c*/ 	.word	0xffffffff


	//   ....[220]....
        /*c870*/ 	.word	0xffffffff


	//   ....[221]....
        /*c874*/ 	.word	0xffffffff


	//   ....[222]....
        /*c878*/ 	.word	0xffffffff


	//   ....[223]....
        /*c87c*/ 	.word	0xffffffff


	//   ....[224]....
        /*c880*/ 	.word	0xffffffff


	//   ....[225]....
        /*c884*/ 	.word	0xffffffff


	//   ....[226]....
        /*c888*/ 	.word	0xffffffff


	//   ....[227]....
        /*c88c*/ 	.word	0xffffffff


	//   ....[228]....
        /*c890*/ 	.word	0xffffffff


	//   ....[229]....
        /*c894*/ 	.word	0xffffffff


	//   ....[230]....
        /*c898*/ 	.word	0xffffffff


	//   ....[231]....
        /*c89c*/ 	.word	0xffffffff


	//   ....[232]....
        /*c8a0*/ 	.word	0xffffffff


	//   ....[233]....
        /*c8a4*/ 	.word	0xffffffff


	//   ....[234]....
        /*c8a8*/ 	.word	0xffffffff


	//   ....[235]....
        /*c8ac*/ 	.word	0xffffffff


	//   ....[236]....
        /*c8b0*/ 	.word	0xffffffff


	//   ....[237]....
        /*c8b4*/ 	.word	0xffffffff


	//   ....[238]....
        /*c8b8*/ 	.word	0xffffffff


	//   ....[239]....
        /*c8bc*/ 	.word	0xffffffff


	//   ....[240]....
        /*c8c0*/ 	.word	0xffffffff


	//   ....[241]....
        /*c8c4*/ 	.word	0xffffffff


	//   ....[242]....
        /*c8c8*/ 	.word	0xffffffff


	//   ....[243]....
        /*c8cc*/ 	.word	0xffffffff


	//   ....[244]....
        /*c8d0*/ 	.word	0xffffffff


	//   ....[245]....
        /*c8d4*/ 	.word	0xffffffff


	//   ....[246]....
        /*c8d8*/ 	.word	0xffffffff


	//   ....[247]....
        /*c8dc*/ 	.word	0xffffffff


	//   ....[248]....
        /*c8e0*/ 	.word	0xffffffff


	//   ....[249]....
        /*c8e4*/ 	.word	0xffffffff


	//   ....[250]....
        /*c8e8*/ 	.word	0xffffffff


	//   ....[251]....
        /*c8ec*/ 	.word	0xffffffff


	//   ....[252]....
        /*c8f0*/ 	.word	0xffffffff


	//   ....[253]....
        /*c8f4*/ 	.word	0xffffffff


	//   ....[254]....
        /*c8f8*/ 	.word	0xffffffff


	//   ....[255]....
        /*c8fc*/ 	.word	0xffffffff


	//   ....[0]....
        /*c900*/ 	.word	0xffffffff


	//   ....[1]....
        /*c904*/ 	.word	0xffffffff


	//   ....[2]....
        /*c908*/ 	.word	0xffffffff


	//   ....[3]....
        /*c90c*/ 	.word	0xffffffff


	//   ....[4]....
        /*c910*/ 	.word	0xffffffff


	//   ....[5]....
        /*c914*/ 	.word	0xffffffff


	//   ....[6]....
        /*c918*/ 	.word	0xffffffff


	//   ....[7]....
        /*c91c*/ 	.word	0xffffffff


	//   ....[8]....
        /*c920*/ 	.word	0xffffffff


	//   ....[9]....
        /*c924*/ 	.word	0xffffffff


	//   ....[10]....
        /*c928*/ 	.word	0xffffffff


	//   ....[11]....
        /*c92c*/ 	.word	0xffffffff


	//   ....[12]....
        /*c930*/ 	.word	0xffffffff


	//   ....[13]....
        /*c934*/ 	.word	0xffffffff


	//   ....[14]....
        /*c938*/ 	.word	0xffffffff


	//   ....[15]....
        /*c93c*/ 	.word	0xffffffff


	//   ....[16]....
        /*c940*/ 	.word	0xffffffff


	//   ....[17]....
        /*c944*/ 	.word	0xffffffff


	//   ....[18]....
        /*c948*/ 	.word	0xffffffff


	//   ....[19]....
        /*c94c*/ 	.word	0xffffffff


	//   ....[20]....
        /*c950*/ 	.word	0xffffffff


	//   ....[21]....
        /*c954*/ 	.word	0xffffffff


	//   ....[22]....
        /*c958*/ 	.word	0xffffffff


	//   ....[23]....
        /*c95c*/ 	.word	0xffffffff


	//   ....[24]....
        /*c960*/ 	.word	0xffffffff


	//   ....[25]....
        /*c964*/ 	.word	0xffffffff


	//   ....[26]....
        /*c968*/ 	.word	0xffffffff


	//   ....[27]....
        /*c96c*/ 	.word	0xffffffff


	//   ....[28]....
        /*c970*/ 	.word	0xffffffff


	//   ....[29]....
        /*c974*/ 	.word	0xffffffff


	//   ....[30]....
        /*c978*/ 	.word	0xffffffff


	//   ....[31]....
        /*c97c*/ 	.word	0xffffffff


	//   ....[32]....
        /*c980*/ 	.word	0xffffffff


	//   ....[33]....
        /*c984*/ 	.word	0xffffffff


	//   ....[34]....
        /*c988*/ 	.word	0xffffffff


	//   ....[35]....
        /*c98c*/ 	.word	0xffffffff


	//   ....[36]....
        /*c990*/ 	.word	0xffffffff


	//   ....[37]....
        /*c994*/ 	.word	0xffffffff


	//   ....[38]....
        /*c998*/ 	.word	0xffffffff


	//   ....[39]....
        /*c99c*/ 	.word	0xffffffff


	//   ....[40]....
        /*c9a0*/ 	.word	0xffffffff


	//   ....[41]....
        /*c9a4*/ 	.word	0xffffffff


	//   ....[42]....
        /*c9a8*/ 	.word	0xffffffff


	//   ....[43]....
        /*c9ac*/ 	.word	0xffffffff


	//   ....[44]....
        /*c9b0*/ 	.word	0xffffffff


	//   ....[45]....
        /*c9b4*/ 	.word	0xffffffff


	//   ....[46]....
        /*c9b8*/ 	.word	0xffffffff


	//   ....[47]....
        /*c9bc*/ 	.word	0xffffffff


	//   ....[48]....
        /*c9c0*/ 	.word	0xffffffff


	//   ....[49]....
        /*c9c4*/ 	.word	0xffffffff


	//   ....[50]....
        /*c9c8*/ 	.word	0xffffffff


	//   ....[51]....
        /*c9cc*/ 	.word	0xffffffff


	//   ....[52]....
        /*c9d0*/ 	.word	0xffffffff


	//   ....[53]....
        /*c9d4*/ 	.word	0xffffffff


	//   ....[54]....
        /*c9d8*/ 	.word	0xffffffff


	//   ....[55]....
        /*c9dc*/ 	.word	0xffffffff


	//   ....[56]....
        /*c9e0*/ 	.word	0xffffffff


	//   ....[57]....
        /*c9e4*/ 	.word	0xffffffff


	//   ....[58]....
        /*c9e8*/ 	.word	0xffffffff


	//   ....[59]....
        /*c9ec*/ 	.word	0xffffffff


	//   ....[60]....
        /*c9f0*/ 	.word	0xffffffff


	//   ....[61]....
        /*c9f4*/ 	.word	0xffffffff


	//   ....[62]....
        /*c9f8*/ 	.word	0xffffffff


	//   ....[63]....
        /*c9fc*/ 	.word	0xffffffff


	//   ....[64]....
        /*ca00*/ 	.word	0xffffffff


	//   ....[65]....
        /*ca04*/ 	.word	0xffffffff


	//   ....[66]....
        /*ca08*/ 	.word	0xffffffff


	//   ....[67]....
        /*ca0c*/ 	.word	0xffffffff


	//   ....[68]....
        /*ca10*/ 	.word	0xffffffff


	//   ....[69]....
        /*ca14*/ 	.word	0xffffffff


	//   ....[70]....
        /*ca18*/ 	.word	0xffffffff


	//   ....[71]....
        /*ca1c*/ 	.word	0xffffffff


	//   ....[72]....
        /*ca20*/ 	.word	0xffffffff


	//   ....[73]....
        /*ca24*/ 	.word	0xffffffff


	//   ....[74]....
        /*ca28*/ 	.word	0xffffffff


	//   ....[75]....
        /*ca2c*/ 	.word	0xffffffff


	//   ....[76]....
        /*ca30*/ 	.word	0xffffffff


	//   ....[77]....
        /*ca34*/ 	.word	0xffffffff


	//   ....[78]....
        /*ca38*/ 	.word	0xffffffff


	//   ....[79]....
        /*ca3c*/ 	.word	0xffffffff


	//   ....[80]....
        /*ca40*/ 	.word	0xffffffff


	//   ....[81]....
        /*ca44*/ 	.word	0xffffffff


	//   ....[82]....
        /*ca48*/ 	.word	0xffffffff


	//   ....[83]....
        /*ca4c*/ 	.word	0xffffffff


	//   ....[84]....
        /*ca50*/ 	.word	0xffffffff


	//   ....[85]....
        /*ca54*/ 	.word	0xffffffff


	//   ....[86]....
        /*ca58*/ 	.word	0xffffffff


	//   ....[87]....
        /*ca5c*/ 	.word	0xffffffff


	//   ....[88]....
        /*ca60*/ 	.word	0xffffffff


	//   ....[89]....
        /*ca64*/ 	.word	0xffffffff


	//   ....[90]....
        /*ca68*/ 	.word	0xffffffff


	//   ....[91]....
        /*ca6c*/ 	.word	0xffffffff


	//   ....[92]....
        /*ca70*/ 	.word	0xffffffff


	//   ....[93]....
        /*ca74*/ 	.word	0xffffffff


	//   ....[94]....
        /*ca78*/ 	.word	0xffffffff


	//   ....[95]....
        /*ca7c*/ 	.word	0xffffffff


	//   ....[96]....
        /*ca80*/ 	.word	0xffffffff


	//   ....[97]....
        /*ca84*/ 	.word	0xffffffff


	//   ....[98]....
        /*ca88*/ 	.word	0xffffffff


	//   ....[99]....
        /*ca8c*/ 	.word	0xffffffff


	//   ....[100]....
        /*ca90*/ 	.word	0xffffffff


	//   ....[101]....
        /*ca94*/ 	.word	0xffffffff


	//   ....[102]....
        /*ca98*/ 	.word	0xffffffff


	//   ....[103]....
        /*ca9c*/ 	.word	0xffffffff


	//   ....[104]....
        /*caa0*/ 	.word	0xffffffff


	//   ....[105]....
        /*caa4*/ 	.word	0xffffffff


	//   ....[106]....
        /*caa8*/ 	.word	0xffffffff


	//   ....[107]....
        /*caac*/ 	.word	0xffffffff


	//   ....[108]....
        /*cab0*/ 	.word	0xffffffff


	//   ....[109]....
        /*cab4*/ 	.word	0xffffffff


	//   ....[110]....
        /*cab8*/ 	.word	0xffffffff


	//   ....[111]....
        /*cabc*/ 	.word	0xffffffff


	//   ....[112]....
        /*cac0*/ 	.word	0xffffffff


	//   ....[113]....
        /*cac4*/ 	.word	0xffffffff


	//   ....[114]....
        /*cac8*/ 	.word	0xffffffff


	//   ....[115]....
        /*cacc*/ 	.word	0xffffffff


	//   ....[116]....
        /*cad0*/ 	.word	0xffffffff


	//   ....[117]....
        /*cad4*/ 	.word	0xffffffff


	//   ....[118]....
        /*cad8*/ 	.word	0xffffffff


	//   ....[119]....
        /*cadc*/ 	.word	0xffffffff


	//   ....[120]....
        /*cae0*/ 	.word	0xffffffff


	//   ....[121]....
        /*cae4*/ 	.word	0xffffffff


	//   ....[122]....
        /*cae8*/ 	.word	0xffffffff


	//   ....[123]....
        /*caec*/ 	.word	0xffffffff


	//   ....[124]....
        /*caf0*/ 	.word	0xffffffff


	//   ....[125]....
        /*caf4*/ 	.word	0xffffffff


	//   ....[126]....
        /*caf8*/ 	.word	0xffffffff


	//   ....[127]....
        /*cafc*/ 	.word	0xffffffff


	//   ....[128]....
        /*cb00*/ 	.word	0xffffffff


	//   ....[129]....
        /*cb04*/ 	.word	0xffffffff


	//   ....[130]....
        /*cb08*/ 	.word	0xffffffff


	//   ....[131]....
        /*cb0c*/ 	.word	0xffffffff


	//   ....[132]....
        /*cb10*/ 	.word	0xffffffff


	//   ....[133]....
        /*cb14*/ 	.word	0xffffffff


	//   ....[134]....
        /*cb18*/ 	.word	0xffffffff


	//   ....[135]....
        /*cb1c*/ 	.word	0xffffffff


	//   ....[136]....
        /*cb20*/ 	.word	0xffffffff


	//   ....[137]....
        /*cb24*/ 	.word	0xffffffff


	//   ....[138]....
        /*cb28*/ 	.word	0xffffffff


	//   ....[139]....
        /*cb2c*/ 	.word	0xffffffff


	//   ....[140]....
        /*cb30*/ 	.word	0xffffffff


	//   ....[141]....
        /*cb34*/ 	.word	0xffffffff


	//   ....[142]....
        /*cb38*/ 	.word	0xffffffff


	//   ....[143]....
        /*cb3c*/ 	.word	0xffffffff


	//   ....[144]....
        /*cb40*/ 	.word	0xffffffff


	//   ....[145]....
        /*cb44*/ 	.word	0xffffffff


	//   ....[146]....
        /*cb48*/ 	.word	0xffffffff


	//   ....[147]....
        /*cb4c*/ 	.word	0xffffffff


	//   ....[148]....
        /*cb50*/ 	.word	0xffffffff


	//   ....[149]....
        /*cb54*/ 	.word	0xffffffff


	//   ....[150]....
        /*cb58*/ 	.word	0xffffffff


	//   ....[151]....
        /*cb5c*/ 	.word	0xffffffff


	//   ....[152]....
        /*cb60*/ 	.word	0xffffffff


	//   ....[153]....
        /*cb64*/ 	.word	0xffffffff


	//   ....[154]....
        /*cb68*/ 	.word	0xffffffff


	//   ....[155]....
        /*cb6c*/ 	.word	0xffffffff


	//   ....[156]....
        /*cb70*/ 	.word	0xffffffff


	//   ....[157]....
        /*cb74*/ 	.word	0xffffffff


	//   ....[158]....
        /*cb78*/ 	.word	0xffffffff


	//   ....[159]....
        /*cb7c*/ 	.word	0xffffffff


	//   ....[160]....
        /*cb80*/ 	.word	0xffffffff


	//   ....[161]....
        /*cb84*/ 	.word	0xffffffff


	//   ....[162]....
        /*cb88*/ 	.word	0xffffffff


	//   ....[163]....
        /*cb8c*/ 	.word	0xffffffff


	//   ....[164]....
        /*cb90*/ 	.word	0xffffffff


	//   ....[165]....
        /*cb94*/ 	.word	0xffffffff


	//   ....[166]....
        /*cb98*/ 	.word	0xffffffff


	//   ....[167]....
        /*cb9c*/ 	.word	0xffffffff


	//   ....[168]....
        /*cba0*/ 	.word	0xffffffff


	//   ....[169]....
        /*cba4*/ 	.word	0xffffffff


	//   ....[170]....
        /*cba8*/ 	.word	0xffffffff


	//   ....[171]....
        /*cbac*/ 	.word	0xffffffff


	//   ....[172]....
        /*cbb0*/ 	.word	0xffffffff


	//   ....[173]....
        /*cbb4*/ 	.word	0xffffffff


	//   ....[174]....
        /*cbb8*/ 	.word	0xffffffff


	//   ....[175]....
        /*cbbc*/ 	.word	0xffffffff


	//   ....[176]....
        /*cbc0*/ 	.word	0xffffffff


	//   ....[177]....
        /*cbc4*/ 	.word	0xffffffff


	//   ....[178]....
        /*cbc8*/ 	.word	0xffffffff


	//   ....[179]....
        /*cbcc*/ 	.word	0xffffffff


	//   ....[180]....
        /*cbd0*/ 	.word	0xffffffff


	//   ....[181]....
        /*cbd4*/ 	.word	0xffffffff


	//   ....[182]....
        /*cbd8*/ 	.word	0xffffffff


	//   ....[183]....
        /*cbdc*/ 	.word	0xffffffff


	//   ....[184]....
        /*cbe0*/ 	.word	0xffffffff


	//   ....[185]....
        /*cbe4*/ 	.word	0xffffffff


	//   ....[186]....
        /*cbe8*/ 	.word	0xffffffff


	//   ....[187]....
        /*cbec*/ 	.word	0xffffffff


	//   ....[188]....
        /*cbf0*/ 	.word	0xffffffff


	//   ....[189]....
        /*cbf4*/ 	.word	0xffffffff


	//   ....[190]....
        /*cbf8*/ 	.word	0xffffffff


	//   ....[191]....
        /*cbfc*/ 	.word	0xffffffff


	//   ....[192]....
        /*cc00*/ 	.word	0xffffffff


	//   ....[193]....
        /*cc04*/ 	.word	0xffffffff


	//   ....[194]....
        /*cc08*/ 	.word	0xffffffff


	//   ....[195]....
        /*cc0c*/ 	.word	0xffffffff


	//   ....[196]....
        /*cc10*/ 	.word	0xffffffff


	//   ....[197]....
        /*cc14*/ 	.word	0xffffffff


	//   ....[198]....
        /*cc18*/ 	.word	0xffffffff


	//   ....[199]....
        /*cc1c*/ 	.word	0xffffffff


	//   ....[200]....
        /*cc20*/ 	.word	0xffffffff


	//   ....[201]....
        /*cc24*/ 	.word	0xffffffff


	//   ....[202]....
        /*cc28*/ 	.word	0xffffffff


	//   ....[203]....
        /*cc2c*/ 	.word	0xffffffff


	//   ....[204]....
        /*cc30*/ 	.word	0xffffffff


	//   ....[205]....
        /*cc34*/ 	.word	0xffffffff


	//   ....[206]....
        /*cc38*/ 	.word	0xffffffff


	//   ....[207]....
        /*cc3c*/ 	.word	0xffffffff


	//   ....[208]....
        /*cc40*/ 	.word	0xffffffff


	//   ....[209]....
        /*cc44*/ 	.word	0xffffffff


	//   ....[210]....
        /*cc48*/ 	.word	0xffffffff


	//   ....[211]....
        /*cc4c*/ 	.word	0xffffffff


	//   ....[212]....
        /*cc50*/ 	.word	0xffffffff


	//   ....[213]....
        /*cc54*/ 	.word	0xffffffff


	//   ....[214]....
        /*cc58*/ 	.word	0xffffffff


	//   ....[215]....
        /*cc5c*/ 	.word	0xffffffff


	//   ....[216]....
        /*cc60*/ 	.word	0xffffffff


	//   ....[217]....
        /*cc64*/ 	.word	0xffffffff


	//   ....[218]....
        /*cc68*/ 	.word	0xffffffff


	//   ....[219]....
        /*cc6c*/ 	.word	0xffffffff


	//   ....[220]....
        /*cc70*/ 	.word	0xffffffff


	//   ....[221]....
        /*cc74*/ 	.word	0xffffffff


	//   ....[222]....
        /*cc78*/ 	.word	0xffffffff


	//   ....[223]....
        /*cc7c*/ 	.word	0xffffffff


	//   ....[224]....
        /*cc80*/ 	.word	0xffffffff


	//   ....[225]....
        /*cc84*/ 	.word	0xffffffff


	//   ....[226]....
        /*cc88*/ 	.word	0xffffffff


	//   ....[227]....
        /*cc8c*/ 	.word	0xffffffff


	//   ....[228]....
        /*cc90*/ 	.word	0xffffffff


	//   ....[229]....
        /*cc94*/ 	.word	0xffffffff


	//   ....[230]....
        /*cc98*/ 	.word	0xffffffff


	//   ....[231]....
        /*cc9c*/ 	.word	0xffffffff


	//   ....[232]....
        /*cca0*/ 	.word	0xffffffff


	//   ....[233]....
        /*cca4*/ 	.word	0xffffffff


	//   ....[234]....
        /*cca8*/ 	.word	0xffffffff


	//   ....[235]....
        /*ccac*/ 	.word	0xffffffff


	//   ....[236]....
        /*ccb0*/ 	.word	0xffffffff


	//   ....[237]....
        /*ccb4*/ 	.word	0xffffffff


	//   ....[238]....
        /*ccb8*/ 	.word	0xffffffff


	//   ....[239]....
        /*ccbc*/ 	.word	0xffffffff


	//   ....[240]....
        /*ccc0*/ 	.word	0xffffffff


	//   ....[241]....
        /*ccc4*/ 	.word	0xffffffff


	//   ....[242]....
        /*ccc8*/ 	.word	0xffffffff


	//   ....[243]....
        /*cccc*/ 	.word	0xffffffff


	//   ....[244]....
        /*ccd0*/ 	.word	0xffffffff


	//   ....[245]....
        /*ccd4*/ 	.word	0xffffffff


	//   ....[246]....
        /*ccd8*/ 	.word	0xffffffff


	//   ....[247]....
        /*ccdc*/ 	.word	0xffffffff


	//   ....[248]....
        /*cce0*/ 	.word	0xffffffff


	//   ....[249]....
        /*cce4*/ 	.word	0xffffffff


	//   ....[250]....
        /*cce8*/ 	.word	0xffffffff


	//   ....[251]....
        /*ccec*/ 	.word	0xffffffff


	//   ....[252]....
        /*ccf0*/ 	.word	0xffffffff


	//   ....[253]....
        /*ccf4*/ 	.word	0xffffffff


	//   ....[254]....
        /*ccf8*/ 	.word	0xffffffff


	//   ....[255]....
        /*ccfc*/ 	.word	0xffffffff


	//   ....[0]....
        /*cd00*/ 	.word	0xffffffff


	//   ....[1]....
        /*cd04*/ 	.word	0xffffffff


	//   ....[2]....
        /*cd08*/ 	.word	0xffffffff


	//   ....[3]....
        /*cd0c*/ 	.word	0xffffffff


	//   ....[4]....
        /*cd10*/ 	.word	0xffffffff


	//   ....[5]....
        /*cd14*/ 	.word	0xffffffff


	//   ....[6]....
        /*cd18*/ 	.word	0xffffffff


	//   ....[7]....
        /*cd1c*/ 	.word	0xffffffff


	//   ....[8]....
        /*cd20*/ 	.word	0xffffffff


	//   ....[9]....
        /*cd24*/ 	.word	0xffffffff


	//   ....[10]....
        /*cd28*/ 	.word	0xffffffff


	//   ....[11]....
        /*cd2c*/ 	.word	0xffffffff


	//   ....[12]....
        /*cd30*/ 	.word	0xffffffff


	//   ....[13]....
        /*cd34*/ 	.word	0xffffffff


	//   ....[14]....
        /*cd38*/ 	.word	0xffffffff


	//   ....[15]....
        /*cd3c*/ 	.word	0xffffffff


	//   ....[16]....
        /*cd40*/ 	.word	0xffffffff


	//   ....[17]....
        /*cd44*/ 	.word	0xffffffff


	//   ....[18]....
        /*cd48*/ 	.word	0xffffffff


	//   ....[19]....
        /*cd4c*/ 	.word	0xffffffff


	//   ....[20]....
        /*cd50*/ 	.word	0xffffffff


	//   ....[21]....
        /*cd54*/ 	.word	0xffffffff


	//   ....[22]....
        /*cd58*/ 	.word	0xffffffff


	//   ....[23]....
        /*cd5c*/ 	.word	0xffffffff


	//   ....[24]....
        /*cd60*/ 	.word	0xffffffff


	//   ....[25]....
        /*cd64*/ 	.word	0xffffffff


	//   ....[26]....
        /*cd68*/ 	.word	0xffffffff


	//   ....[27]....
        /*cd6c*/ 	.word	0xffffffff


	//   ....[28]....
        /*cd70*/ 	.word	0xffffffff


	//   ....[29]....
        /*cd74*/ 	.word	0xffffffff


	//   ....[30]....
        /*cd78*/ 	.word	0xffffffff


	//   ....[31]....
        /*cd7c*/ 	.word	0xffffffff


	//   ....[32]....
        /*cd80*/ 	.word	0xffffffff


	//   ....[33]....
        /*cd84*/ 	.word	0xffffffff


	//   ....[34]....
        /*cd88*/ 	.word	0xffffffff


	//   ....[35]....
        /*cd8c*/ 	.word	0xffffffff


	//   ....[36]....
        /*cd90*/ 	.word	0xffffffff


	//   ....[37]....
        /*cd94*/ 	.word	0xffffffff


	//   ....[38]....
        /*cd98*/ 	.word	0xffffffff


	//   ....[39]....
        /*cd9c*/ 	.word	0xffffffff


	//   ....[40]....
        /*cda0*/ 	.word	0xffffffff


	//   ....[41]....
        /*cda4*/ 	.word	0xffffffff


	//   ....[42]....
        /*cda8*/ 	.word	0xffffffff


	//   ....[43]....
        /*cdac*/ 	.word	0xffffffff


	//   ....[44]....
        /*cdb0*/ 	.word	0xffffffff


	//   ....[45]....
        /*cdb4*/ 	.word	0xffffffff


	//   ....[46]....
        /*cdb8*/ 	.word	0xffffffff


	//   ....[47]....
        /*cdbc*/ 	.word	0xffffffff


	//   ....[48]....
        /*cdc0*/ 	.word	0xffffffff


	//   ....[49]....
        /*cdc4*/ 	.word	0xffffffff


	//   ....[50]....
        /*cdc8*/ 	.word	0xffffffff


	//   ....[51]....
        /*cdcc*/ 	.word	0xffffffff


	//   ....[52]....
        /*cdd0*/ 	.word	0xffffffff


	//   ....[53]....
        /*cdd4*/ 	.word	0xffffffff


	//   ....[54]....
        /*cdd8*/ 	.word	0xffffffff


	//   ....[55]....
        /*cddc*/ 	.word	0xffffffff


	//   ....[56]....
        /*cde0*/ 	.word	0xffffffff


	//   ....[57]....
        /*cde4*/ 	.word	0xffffffff


	//   ....[58]....
        /*cde8*/ 	.word	0xffffffff


	//   ....[59]....
        /*cdec*/ 	.word	0xffffffff


	//   ....[60]....
        /*cdf0*/ 	.word	0xffffffff


	//   ....[61]....
        /*cdf4*/ 	.word	0xffffffff


	//   ....[62]....
        /*cdf8*/ 	.word	0xffffffff


	//   ....[63]....
        /*cdfc*/ 	.word	0xffffffff


	//   ....[64]....
        /*ce00*/ 	.word	0xffffffff


	//   ....[65]....
        /*ce04*/ 	.word	0xffffffff


	//   ....[66]....
        /*ce08*/ 	.word	0xffffffff


	//   ....[67]....
        /*ce0c*/ 	.word	0xffffffff


	//   ....[68]....
        /*ce10*/ 	.word	0xffffffff


	//   ....[69]....
        /*ce14*/ 	.word	0xffffffff


	//   ....[70]....
        /*ce18*/ 	.word	0xffffffff


	//   ....[71]....
        /*ce1c*/ 	.word	0xffffffff


	//   ....[72]....
        /*ce20*/ 	.word	0xffffffff


	//   ....[73]....
        /*ce24*/ 	.word	0xffffffff


	//   ....[74]....
        /*ce28*/ 	.word	0xffffffff


	//   ....[75]....
        /*ce2c*/ 	.word	0xffffffff


	//   ....[76]....
        /*ce30*/ 	.word	0xffffffff


	//   ....[77]....
        /*ce34*/ 	.word	0xffffffff


	//   ....[78]....
        /*ce38*/ 	.word	0xffffffff


	//   ....[79]....
        /*ce3c*/ 	.word	0xffffffff


	//   ....[80]....
        /*ce40*/ 	.word	0xffffffff


	//   ....[81]....
        /*ce44*/ 	.word	0xffffffff


	//   ....[82]....
        /*ce48*/ 	.word	0xffffffff


	//   ....[83]....
        /*ce4c*/ 	.word	0xffffffff


	//   ....[84]....
        /*ce50*/ 	.word	0xffffffff


	//   ....[85]....
        /*ce54*/ 	.word	0xffffffff


	//   ....[86]....
        /*ce58*/ 	.word	0xffffffff


	//   ....[87]....
        /*ce5c*/ 	.word	0xffffffff


	//   ....[88]....
        /*ce60*/ 	.word	0xffffffff


	//   ....[89]....
        /*ce64*/ 	.word	0xffffffff


	//   ....[90]....
        /*ce68*/ 	.word	0xffffffff


	//   ....[91]....
        /*ce6c*/ 	.word	0xffffffff


	//   ....[92]....
        /*ce70*/ 	.word	0xffffffff


	//   ....[93]....
        /*ce74*/ 	.word	0xffffffff


	//   ....[94]....
        /*ce78*/ 	.word	0xffffffff


	//   ....[95]....
        /*ce7c*/ 	.word	0xffffffff


	//   ....[96]....
        /*ce80*/ 	.word	0xffffffff


	//   ....[97]....
        /*ce84*/ 	.word	0xffffffff


	//   ....[98]....
        /*ce88*/ 	.word	0xffffffff


	//   ....[99]....
        /*ce8c*/ 	.word	0xffffffff


	//   ....[100]....
        /*ce90*/ 	.word	0xffffffff


	//   ....[101]....
        /*ce94*/ 	.word	0xffffffff


	//   ....[102]....
        /*ce98*/ 	.word	0xffffffff


	//   ....[103]....
        /*ce9c*/ 	.word	0xffffffff


	//   ....[104]....
        /*cea0*/ 	.word	0xffffffff


	//   ....[105]....
        /*cea4*/ 	.word	0xffffffff


	//   ....[106]....
        /*cea8*/ 	.word	0xffffffff


	//   ....[107]....
        /*ceac*/ 	.word	0xffffffff


	//   ....[108]....
        /*ceb0*/ 	.word	0xffffffff


	//   ....[109]....
        /*ceb4*/ 	.word	0xffffffff


	//   ....[110]....
        /*ceb8*/ 	.word	0xffffffff


	//   ....[111]....
        /*cebc*/ 	.word	0xffffffff


	//   ....[112]....
        /*cec0*/ 	.word	0xffffffff


	//   ....[113]....
        /*cec4*/ 	.word	0xffffffff


	//   ....[114]....
        /*cec8*/ 	.word	0xffffffff


	//   ....[115]....
        /*cecc*/ 	.word	0xffffffff


	//   ....[116]....
        /*ced0*/ 	.word	0xffffffff


	//   ....[117]....
        /*ced4*/ 	.word	0xffffffff


	//   ....[118]....
        /*ced8*/ 	.word	0xffffffff


	//   ....[119]....
        /*cedc*/ 	.word	0xffffffff


	//   ....[120]....
        /*cee0*/ 	.word	0xffffffff


	//   ....[121]....
        /*cee4*/ 	.word	0xffffffff


	//   ....[122]....
        /*cee8*/ 	.word	0xffffffff


	//   ....[123]....
        /*ceec*/ 	.word	0xffffffff


	//   ....[124]....
        /*cef0*/ 	.word	0xffffffff


	//   ....[125]....
        /*cef4*/ 	.word	0xffffffff


	//   ....[126]....
        /*cef8*/ 	.word	0xffffffff


	//   ....[127]....
        /*cefc*/ 	.word	0xffffffff


	//   ....[128]....
        /*cf00*/ 	.word	0xffffffff


	//   ....[129]....
        /*cf04*/ 	.word	0xffffffff


	//   ....[130]....
        /*cf08*/ 	.word	0xffffffff


	//   ....[131]....
        /*cf0c*/ 	.word	0xffffffff


	//   ....[132]....
        /*cf10*/ 	.word	0xffffffff


	//   ....[133]....
        /*cf14*/ 	.word	0xffffffff


	//   ....[134]....
        /*cf18*/ 	.word	0xffffffff


	//   ....[135]....
        /*cf1c*/ 	.word	0xffffffff


	//   ....[136]....
        /*cf20*/ 	.word	0xffffffff


	//   ....[137]....
        /*cf24*/ 	.word	0xffffffff


	//   ....[138]....
        /*cf28*/ 	.word	0xffffffff


	//   ....[139]....
        /*cf2c*/ 	.word	0xffffffff


	//   ....[140]....
        /*cf30*/ 	.word	0xffffffff


	//   ....[141]....
        /*cf34*/ 	.word	0xffffffff


	//   ....[142]....
        /*cf38*/ 	.word	0xffffffff


	//   ....[143]....
        /*cf3c*/ 	.word	0xffffffff


	//   ....[144]....
        /*cf40*/ 	.word	0xffffffff


	//   ....[145]....
        /*cf44*/ 	.word	0xffffffff


	//   ....[146]....
        /*cf48*/ 	.word	0xffffffff


	//   ....[147]....
        /*cf4c*/ 	.word	0xffffffff


	//   ....[148]....
        /*cf50*/ 	.word	0xffffffff


	//   ....[149]....
        /*cf54*/ 	.word	0xffffffff


	//   ....[150]....
        /*cf58*/ 	.word	0xffffffff


	//   ....[151]....
        /*cf5c*/ 	.word	0xffffffff


	//   ....[152]....
        /*cf60*/ 	.word	0xffffffff


	//   ....[153]....
        /*cf64*/ 	.word	0xffffffff


	//   ....[154]....
        /*cf68*/ 	.word	0xffffffff


	//   ....[155]....
        /*cf6c*/ 	.word	0xffffffff


	//   ....[156]....
        /*cf70*/ 	.word	0xffffffff


	//   ....[157]....
        /*cf74*/ 	.word	0xffffffff


	//   ....[158]....
        /*cf78*/ 	.word	0xffffffff


	//   ....[159]....
        /*cf7c*/ 	.word	0xffffffff


	//   ....[160]....
        /*cf80*/ 	.word	0xffffffff


	//   ....[161]....
        /*cf84*/ 	.word	0xffffffff


	//   ....[162]....
        /*cf88*/ 	.word	0xffffffff


	//   ....[163]....
        /*cf8c*/ 	.word	0xffffffff


	//   ....[164]....
        /*cf90*/ 	.word	0xffffffff


	//   ....[165]....
        /*cf94*/ 	.word	0xffffffff


	//   ....[166]....
        /*cf98*/ 	.word	0xffffffff


	//   ....[167]....
        /*cf9c*/ 	.word	0xffffffff


	//   ....[168]....
        /*cfa0*/ 	.word	0xffffffff


	//   ....[169]....
        /*cfa4*/ 	.word	0xffffffff


	//   ....[170]....
        /*cfa8*/ 	.word	0xffffffff


	//   ....[171]....
        /*cfac*/ 	.word	0xffffffff


	//   ....[172]....
        /*cfb0*/ 	.word	0xffffffff


	//   ....[173]....
        /*cfb4*/ 	.word	0xffffffff


	//   ....[174]....
        /*cfb8*/ 	.word	0xffffffff


	//   ....[175]....
        /*cfbc*/ 	.word	0xffffffff


	//   ....[176]....
        /*cfc0*/ 	.word	0xffffffff


	//   ....[177]....
        /*cfc4*/ 	.word	0xffffffff


	//   ....[178]....
        /*cfc8*/ 	.word	0xffffffff


	//   ....[179]....
        /*cfcc*/ 	.word	0xffffffff


	//   ....[180]....
        /*cfd0*/ 	.word	0xffffffff


	//   ....[181]....
        /*cfd4*/ 	.word	0xffffffff


	//   ....[182]....
        /*cfd8*/ 	.word	0xffffffff


	//   ....[183]....
        /*cfdc*/ 	.word	0xffffffff


	//   ....[184]....
        /*cfe0*/ 	.word	0xffffffff


	//   ....[185]....
        /*cfe4*/ 	.word	0xffffffff


	//   ....[186]....
        /*cfe8*/ 	.word	0xffffffff


	//   ....[187]....
        /*cfec*/ 	.word	0xffffffff


	//   ....[188]....
        /*cff0*/ 	.word	0xffffffff


	//   ....[189]....
        /*cff4*/ 	.word	0xffffffff


	//   ....[190]....
        /*cff8*/ 	.word	0xffffffff


	//   ....[191]....
        /*cffc*/ 	.word	0xffffffff


	//   ....[192]....
        /*d000*/ 	.word	0xffffffff


	//   ....[193]....
        /*d004*/ 	.word	0xffffffff


	//   ....[194]....
        /*d008*/ 	.word	0xffffffff


	//   ....[195]....
        /*d00c*/ 	.word	0xffffffff


	//   ....[196]....
        /*d010*/ 	.word	0xffffffff


	//   ....[197]....
        /*d014*/ 	.word	0xffffffff


	//   ....[198]....
        /*d018*/ 	.word	0xffffffff


	//   ....[199]....
        /*d01c*/ 	.word	0xffffffff


	//   ....[200]....
        /*d020*/ 	.word	0xffffffff


	//   ....[201]....
        /*d024*/ 	.word	0xffffffff


	//   ....[202]....
        /*d028*/ 	.word	0xffffffff


	//   ....[203]....
        /*d02c*/ 	.word	0xffffffff


	//   ....[204]....
        /*d030*/ 	.word	0xffffffff


	//   ....[205]....
        /*d034*/ 	.word	0xffffffff


	//   ....[206]....
        /*d038*/ 	.word	0xffffffff


	//   ....[207]....
        /*d03c*/ 	.word	0xffffffff


	//   ....[208]....
        /*d040*/ 	.word	0xffffffff


	//   ....[209]....
        /*d044*/ 	.word	0xffffffff


	//   ....[210]....
        /*d048*/ 	.word	0xffffffff


	//   ....[211]....
        /*d04c*/ 	.word	0xffffffff


	//   ....[212]....
        /*d050*/ 	.word	0xffffffff


	//   ....[213]....
        /*d054*/ 	.word	0xffffffff


	//   ....[214]....
        /*d058*/ 	.word	0xffffffff


	//   ....[215]....
        /*d05c*/ 	.word	0xffffffff


	//   ....[216]....
        /*d060*/ 	.word	0xffffffff


	//   ....[217]....
        /*d064*/ 	.word	0xffffffff


	//   ....[218]....
        /*d068*/ 	.word	0xffffffff


	//   ....[219]....
        /*d06c*/ 	.word	0xffffffff


	//   ....[220]....
        /*d070*/ 	.word	0xffffffff


	//   ....[221]....
        /*d074*/ 	.word	0xffffffff


	//   ....[222]....
        /*d078*/ 	.word	0xffffffff


	//   ....[223]....
        /*d07c*/ 	.word	0xffffffff


	//   ....[224]....
        /*d080*/ 	.word	0xffffffff


	//   ....[225]....
        /*d084*/ 	.word	0xffffffff


	//   ....[226]....
        /*d088*/ 	.word	0xffffffff


	//   ....[227]....
        /*d08c*/ 	.word	0xffffffff


	//   ....[228]....
        /*d090*/ 	.word	0xffffffff


	//   ....[229]....
        /*d094*/ 	.word	0xffffffff


	//   ....[230]....
        /*d098*/ 	.word	0xffffffff


	//   ....[231]....
        /*d09c*/ 	.word	0xffffffff


	//   ....[232]....
        /*d0a0*/ 	.word	0xffffffff


	//   ....[233]....
        /*d0a4*/ 	.word	0xffffffff


	//   ....[234]....
        /*d0a8*/ 	.word	0xffffffff


	//   ....[235]....
        /*d0ac*/ 	.word	0xffffffff


	//   ....[236]....
        /*d0b0*/ 	.word	0xffffffff


	//   ....[237]....
        /*d0b4*/ 	.word	0xffffffff


	//   ....[238]....
        /*d0b8*/ 	.word	0xffffffff


	//   ....[239]....
        /*d0bc*/ 	.word	0xffffffff


	//   ....[240]....
        /*d0c0*/ 	.word	0xffffffff


	//   ....[241]....
        /*d0c4*/ 	.word	0xffffffff


	//   ....[242]....
        /*d0c8*/ 	.word	0xffffffff


	//   ....[243]....
        /*d0cc*/ 	.word	0xffffffff


	//   ....[244]....
        /*d0d0*/ 	.word	0xffffffff


	//   ....[245]....
        /*d0d4*/ 	.word	0xffffffff


	//   ....[246]....
        /*d0d8*/ 	.word	0xffffffff


	//   ....[247]....
        /*d0dc*/ 	.word	0xffffffff


	//   ....[248]....
        /*d0e0*/ 	.word	0xffffffff


	//   ....[249]....
        /*d0e4*/ 	.word	0xffffffff


	//   ....[250]....
        /*d0e8*/ 	.word	0xffffffff


	//   ....[251]....
        /*d0ec*/ 	.word	0xffffffff


	//   ....[252]....
        /*d0f0*/ 	.word	0xffffffff


	//   ....[253]....
        /*d0f4*/ 	.word	0xffffffff


	//   ....[254]....
        /*d0f8*/ 	.word	0xffffffff


	//   ....[255]....
        /*d0fc*/ 	.word	0xffffffff


	//   ....[0]....
        /*d100*/ 	.word	0xffffffff


	//   ....[1]....
        /*d104*/ 	.word	0xffffffff


	//   ....[2]....
        /*d108*/ 	.word	0xffffffff


	//   ....[3]....
        /*d10c*/ 	.word	0xffffffff


	//   ....[4]....
        /*d110*/ 	.word	0xffffffff


	//   ....[5]....
        /*d114*/ 	.word	0xffffffff


	//   ....[6]....
        /*d118*/ 	.word	0xffffffff


	//   ....[7]....
        /*d11c*/ 	.word	0xffffffff


	//   ....[8]....
        /*d120*/ 	.word	0xffffffff


	//   ....[9]....
        /*d124*/ 	.word	0xffffffff


	//----- nvinfo : EIATTR_COOP_GROUP_INSTR_OFFSETS
	.align		4
.L_1250:
        /*d128*/ 	.byte	0x04, 0x28
        /*d12a*/ 	.short	(.L_1252 - .L_1251)


	//   ....[0]....
.L_1251:
        /*d12c*/ 	.word	0x0001ead0


	//   ....[1]....
        /*d130*/ 	.word	0x0001eae0


	//   ....[2]....
        /*d134*/ 	.word	0x0001eb20


	//   ....[3]....
        /*d138*/ 	.word	0x0001eb30


	//   ....[4]....
        /*d13c*/ 	.word	0x0001eb50


	//   ....[5]....
        /*d140*/ 	.word	0x0001eb60


	//   ....[6]....
        /*d144*/ 	.word	0x0001eb80


	//   ....[7]....
        /*d148*/ 	.word	0x0001eb90


	//   ....[8]....
        /*d14c*/ 	.word	0x0001ebb0


	//   ....[9]....
        /*d150*/ 	.word	0x0001ebc0


	//   ....[10]....
        /*d154*/ 	.word	0x0001ebe0


	//   ....[11]....
        /*d158*/ 	.word	0x0001ebf0


	//   ....[12]....
        /*d15c*/ 	.word	0x0001ec10


	//   ....[13]....
        /*d160*/ 	.word	0x0001ec20


	//   ....[14]....
        /*d164*/ 	.word	0x0001ec40


	//   ....[15]....
        /*d168*/ 	.word	0x0001ec50


	//   ....[16]....
        /*d16c*/ 	.word	0x0001ec70


	//   ....[17]....
        /*d170*/ 	.word	0x0001ec80


	//   ....[18]....
        /*d174*/ 	.word	0x0001eca0


	//   ....[19]....
        /*d178*/ 	.word	0x0001ecb0


	//   ....[20]....
        /*d17c*/ 	.word	0x0001ecd0


	//   ....[21]....
        /*d180*/ 	.word	0x0001ece0


	//   ....[22]....
        /*d184*/ 	.word	0x0001ed00


	//   ....[23]....
        /*d188*/ 	.word	0x0001ed10


	//   ....[24]....
        /*d18c*/ 	.word	0x0001ed30


	//   ....[25]....
        /*d190*/ 	.word	0x0001ed40


	//   ....[26]....
        /*d194*/ 	.word	0x0001ed60


	//   ....[27]....
        /*d198*/ 	.word	0x0001ed70


	//   ....[28]....
        /*d19c*/ 	.word	0x0001ed90


	//   ....[29]....
        /*d1a0*/ 	.word	0x0001eda0


	//   ....[30]....
        /*d1a4*/ 	.word	0x0001edc0


	//   ....[31]....
        /*d1a8*/ 	.word	0x0001edd0


	//   ....[32]....
        /*d1ac*/ 	.word	0x0001edf0


	//   ....[33]....
        /*d1b0*/ 	.word	0x0001ee00


	//   ....[34]....
        /*d1b4*/ 	.word	0x0001ee20


	//   ....[35]....
        /*d1b8*/ 	.word	0x0001ee30


	//   ....[36]....
        /*d1bc*/ 	.word	0x0001ee50


	//   ....[37]....
        /*d1c0*/ 	.word	0x0001ee60


	//   ....[38]....
        /*d1c4*/ 	.word	0x0001ee80


	//   ....[39]....
        /*d1c8*/ 	.word	0x0001ee90


	//   ....[40]....
        /*d1cc*/ 	.word	0x0001eeb0


	//   ....[41]....
        /*d1d0*/ 	.word	0x0001eec0


	//   ....[42]....
        /*d1d4*/ 	.word	0x0001eee0


	//   ....[43]....
        /*d1d8*/ 	.word	0x0001eef0


	//   ....[44]....
        /*d1dc*/ 	.word	0x0001ef10


	//   ....[45]....
        /*d1e0*/ 	.word	0x0001ef20


	//   ....[46]....
        /*d1e4*/ 	.word	0x0001ef40


	//   ....[47]....
        /*d1e8*/ 	.word	0x0001ef50


	//   ....[48]....
        /*d1ec*/ 	.word	0x0001ef70


	//   ....[49]....
        /*d1f0*/ 	.word	0x0001ef80


	//   ....[50]....
        /*d1f4*/ 	.word	0x0001efa0


	//   ....[51]....
        /*d1f8*/ 	.word	0x0001efb0


	//   ....[52]....
        /*d1fc*/ 	.word	0x0001efd0


	//   ....[53]....
        /*d200*/ 	.word	0x0001efe0


	//   ....[54]....
        /*d204*/ 	.word	0x0001f000


	//   ....[55]....
        /*d208*/ 	.word	0x0001f010


	//   ....[56]....
        /*d20c*/ 	.word	0x0001f030


	//   ....[57]....
        /*d210*/ 	.word	0x0001f040


	//   ....[58]....
        /*d214*/ 	.word	0x0001f060


	//   ....[59]....
        /*d218*/ 	.word	0x0001f070


	//   ....[60]....
        /*d21c*/ 	.word	0x0001f090


	//   ....[61]....
        /*d220*/ 	.word	0x0001f0a0


	//   ....[62]....
        /*d224*/ 	.word	0x0001f0c0


	//   ....[63]....
        /*d228*/ 	.word	0x0001f0d0


	//   ....[64]....
        /*d22c*/ 	.word	0x0001f0f0


	//   ....[65]....
        /*d230*/ 	.word	0x0001f100


	//   ....[66]....
        /*d234*/ 	.word	0x0001f120


	//   ....[67]....
        /*d238*/ 	.word	0x0001f130


	//   ....[68]....
        /*d23c*/ 	.word	0x0001f150


	//   ....[69]....
        /*d240*/ 	.word	0x0001f160


	//   ....[70]....
        /*d244*/ 	.word	0x0001f180


	//   ....[71]....
        /*d248*/ 	.word	0x0001f190


	//   ....[72]....
        /*d24c*/ 	.word	0x0001f1b0


	//   ....[73]....
        /*d250*/ 	.word	0x0001f1c0


	//   ....[74]....
        /*d254*/ 	.word	0x0001f1e0


	//   ....[75]....
        /*d258*/ 	.word	0x0001f1f0


	//   ....[76]....
        /*d25c*/ 	.word	0x0001f210


	//   ....[77]....
        /*d260*/ 	.word	0x0001f220


	//   ....[78]....
        /*d264*/ 	.word	0x0001f240


	//   ....[79]....
        /*d268*/ 	.word	0x0001f250


	//   ....[80]....
        /*d26c*/ 	.word	0x0001f270


	//   ....[81]....
        /*d270*/ 	.word	0x0001f280


	//   ....[82]....
        /*d274*/ 	.word	0x0001f2a0


	//   ....[83]....
        /*d278*/ 	.word	0x0001f2b0


	//   ....[84]....
        /*d27c*/ 	.word	0x0001f2d0


	//   ....[85]....
        /*d280*/ 	.word	0x0001f2e0


	//   ....[86]....
        /*d284*/ 	.word	0x0001f300


	//   ....[87]....
        /*d288*/ 	.word	0x0001f310


	//   ....[88]....
        /*d28c*/ 	.word	0x0001f330


	//   ....[89]....
        /*d290*/ 	.word	0x0001f340


	//   ....[90]....
        /*d294*/ 	.word	0x0001f360


	//   ....[91]....
        /*d298*/ 	.word	0x0001f370


	//   ....[92]....
        /*d29c*/ 	.word	0x0001f390


	//   ....[93]....
        /*d2a0*/ 	.word	0x0001f3a0


	//   ....[94]....
        /*d2a4*/ 	.word	0x0001f3c0


	//   ....[95]....
        /*d2a8*/ 	.word	0x0001f3d0


	//   ....[96]....
        /*d2ac*/ 	.word	0x0001f3f0


	//   ....[97]....
        /*d2b0*/ 	.word	0x0001f400


	//   ....[98]....
        /*d2b4*/ 	.word	0x0001f420


	//   ....[99]....
        /*d2b8*/ 	.word	0x0001f430


	//   ....[100]....
        /*d2bc*/ 	.word	0x0001f450


	//   ....[101]....
        /*d2c0*/ 	.word	0x0001f460


	//   ....[102]....
        /*d2c4*/ 	.word	0x0001f480


	//   ....[103]....
        /*d2c8*/ 	.word	0x0001f490


	//   ....[104]....
        /*d2cc*/ 	.word	0x0001f4b0


	//   ....[105]....
        /*d2d0*/ 	.word	0x0001f4c0


	//   ....[106]....
        /*d2d4*/ 	.word	0x0001f4e0


	//   ....[107]....
        /*d2d8*/ 	.word	0x0001f4f0


	//   ....[108]....
        /*d2dc*/ 	.word	0x0001f530


	//   ....[109]....
        /*d2e0*/ 	.word	0x0001f540


	//   ....[110]....
        /*d2e4*/ 	.word	0x0001f560


	//   ....[111]....
        /*d2e8*/ 	.word	0x0001f570


	//   ....[112]....
        /*d2ec*/ 	.word	0x0001f5b0


	//   ....[113]....
        /*d2f0*/ 	.word	0x0001f5c0


	//   ....[114]....
        /*d2f4*/ 	.word	0x0001f5e0


	//   ....[115]....
        /*d2f8*/ 	.word	0x0001f5f0


	//   ....[116]....
        /*d2fc*/ 	.word	0x0001f610


	//   ....[117]....
        /*d300*/ 	.word	0x0001f620


	//   ....[118]....
        /*d304*/ 	.word	0x0001f640


	//   ....[119]....
        /*d308*/ 	.word	0x0001f650


	//   ....[120]....
        /*d30c*/ 	.word	0x0001f670


	//   ....[121]....
        /*d310*/ 	.word	0x0001f680


	//   ....[122]....
        /*d314*/ 	.word	0x0001f6a0


	//   ....[123]....
        /*d318*/ 	.word	0x0001f6b0


	//   ....[124]....
        /*d31c*/ 	.word	0x0001f6d0


	//   ....[125]....
        /*d320*/ 	.word	0x0001f6e0


	//   ....[126]....
        /*d324*/ 	.word	0x0001f700


	//   ....[127]....
        /*d328*/ 	.word	0x0001f710


	//   ....[128]....
        /*d32c*/ 	.word	0x0001f730


	//   ....[129]....
        /*d330*/ 	.word	0x0001f740


	//   ....[130]....
        /*d334*/ 	.word	0x0001f760


	//   ....[131]....
        /*d338*/ 	.word	0x0001f770


	//   ....[132]....
        /*d33c*/ 	.word	0x0001f790


	//   ....[133]....
        /*d340*/ 	.word	0x0001f7a0


	//   ....[134]....
        /*d344*/ 	.word	0x0001f7c0


	//   ....[135]....
        /*d348*/ 	.word	0x0001f7d0


	//   ....[136]....
        /*d34c*/ 	.word	0x0001f7f0


	//   ....[137]....
        /*d350*/ 	.word	0x0001f800


	//   ....[138]....
        /*d354*/ 	.word	0x0001f820


	//   ....[139]....
        /*d358*/ 	.word	0x0001f830


	//   ....[140]....
        /*d35c*/ 	.word	0x0001f850


	//   ....[141]....
        /*d360*/ 	.word	0x0001f860


	//   ....[142]....
        /*d364*/ 	.word	0x0001f880


	//   ....[143]....
        /*d368*/ 	.word	0x0001f890


	//   ....[144]....
        /*d36c*/ 	.word	0x0001f8b0


	//   ....[145]....
        /*d370*/ 	.word	0x0001f8c0


	//   ....[146]....
        /*d374*/ 	.word	0x0001f8e0


	//   ....[147]....
        /*d378*/ 	.word	0x0001f8f0


	//   ....[148]....
        /*d37c*/ 	.word	0x0001f910


	//   ....[149]....
        /*d380*/ 	.word	0x0001f920


	//   ....[150]....
        /*d384*/ 	.word	0x0001f940


	//   ....[151]....
        /*d388*/ 	.word	0x0001f950


	//   ....[152]....
        /*d38c*/ 	.word	0x0001f970


	//   ....[153]....
        /*d390*/ 	.word	0x0001f980


	//   ....[154]....
        /*d394*/ 	.word	0x0001f9a0


	//   ....[155]....
        /*d398*/ 	.word	0x0001f9b0


	//   ....[156]....
        /*d39c*/ 	.word	0x0001f9d0


	//   ....[157]....
        /*d3a0*/ 	.word	0x0001f9e0


	//   ....[158]....
        /*d3a4*/ 	.word	0x0001fa00


	//   ....[159]....
        /*d3a8*/ 	.word	0x0001fa10


	//   ....[160]....
        /*d3ac*/ 	.word	0x0001fa20


	//   ....[161]....
        /*d3b0*/ 	.word	0x0001fa30


	//   ....[162]....
        /*d3b4*/ 	.word	0x0001fa50


	//   ....[163]....
        /*d3b8*/ 	.word	0x0001fa60


	//   ....[164]....
        /*d3bc*/ 	.word	0x0001fa80


	//   ....[165]....
        /*d3c0*/ 	.word	0x0001fa90


	//   ....[166]....
        /*d3c4*/ 	.word	0x0001fab0


	//   ....[167]....
        /*d3c8*/ 	.word	0x0001fac0


	//   ....[168]....
        /*d3cc*/ 	.word	0x0001fae0


	//   ....[169]....
        /*d3d0*/ 	.word	0x0001faf0


	//   ....[170]....
        /*d3d4*/ 	.word	0x0001fb10


	//   ....[171]....
        /*d3d8*/ 	.word	0x0001fb20


	//   ....[172]....
        /*d3dc*/ 	.word	0x0001fb40


	//   ....[173]....
        /*d3e0*/ 	.word	0x0001fb50


	//   ....[174]....
        /*d3e4*/ 	.word	0x0001fb70


	//   ....[175]....
        /*d3e8*/ 	.word	0x0001fb80


	//   ....[176]....
        /*d3ec*/ 	.word	0x0001fba0


	//   ....[177]....
        /*d3f0*/ 	.word	0x0001fbb0


	//   ....[178]....
        /*d3f4*/ 	.word	0x0001fbd0


	//   ....[179]....
        /*d3f8*/ 	.word	0x0001fbe0


	//   ....[180]....
        /*d3fc*/ 	.word	0x0001fc00


	//   ....[181]....
        /*d400*/ 	.word	0x0001fc10


	//   ....[182]....
        /*d404*/ 	.word	0x0001fc30


	//   ....[183]....
        /*d408*/ 	.word	0x0001fc40


	//   ....[184]....
        /*d40c*/ 	.word	0x0001fc60


	//   ....[185]....
        /*d410*/ 	.word	0x0001fc70


	//   ....[186]....
        /*d414*/ 	.word	0x0001fc90


	//   ....[187]....
        /*d418*/ 	.word	0x0001fca0


	//   ....[188]....
        /*d41c*/ 	.word	0x0001fcc0


	//   ....[189]....
        /*d420*/ 	.word	0x0001fcd0


	//   ....[190]....
        /*d424*/ 	.word	0x0001fcf0


	//   ....[191]....
        /*d428*/ 	.word	0x0001fd00


	//   ....[192]....
        /*d42c*/ 	.word	0x0001fd20


	//   ....[193]....
        /*d430*/ 	.word	0x0001fd30


	//   ....[194]....
        /*d434*/ 	.word	0x0001fd50


	//   ....[195]....
        /*d438*/ 	.word	0x0001fd60


	//   ....[196]....
        /*d43c*/ 	.word	0x0001fd80


	//   ....[197]....
        /*d440*/ 	.word	0x0001fd90


	//   ....[198]....
        /*d444*/ 	.word	0x0001fdb0


	//   ....[199]....
        /*d448*/ 	.word	0x0001fdc0


	//   ....[200]....
        /*d44c*/ 	.word	0x0001fdf0


	//   ....[201]....
        /*d450*/ 	.word	0x0001fe00


	//   ....[202]....
        /*d454*/ 	.word	0x0001fe20


	//   ....[203]....
        /*d458*/ 	.word	0x0001fe30


	//   ....[204]....
        /*d45c*/ 	.word	0x0001fe50


	//   ....[205]....
        /*d460*/ 	.word	0x0001fe60


	//   ....[206]....
        /*d464*/ 	.word	0x0001fe80


	//   ....[207]....
        /*d468*/ 	.word	0x0001fe90


	//   ....[208]....
        /*d46c*/ 	.word	0x0001feb0


	//   ....[209]....
        /*d470*/ 	.word	0x0001fec0


	//   ....[210]....
        /*d474*/ 	.word	0x0001fee0


	//   ....[211]....
        /*d478*/ 	.word	0x0001fef0


	//   ....[212]....
        /*d47c*/ 	.word	0x0001ff10


	//   ....[213]....
        /*d480*/ 	.word	0x0001ff20


	//   ....[214]....
        /*d484*/ 	.word	0x0001ff40


	//   ....[215]....
        /*d488*/ 	.word	0x0001ff50


	//   ....[216]....
        /*d48c*/ 	.word	0x0001ff70


	//   ....[217]....
        /*d490*/ 	.word	0x0001ff80


	//   ....[218]....
        /*d494*/ 	.word	0x0001ffa0


	//   ....[219]....
        /*d498*/ 	.word	0x0001ffb0


	//   ....[220]....
        /*d49c*/ 	.word	0x0001ffd0


	//   ....[221]....
        /*d4a0*/ 	.word	0x0001ffe0


	//   ....[222]....
        /*d4a4*/ 	.word	0x00020000


	//   ....[223]....
        /*d4a8*/ 	.word	0x00020010


	//   ....[224]....
        /*d4ac*/ 	.word	0x00020030


	//   ....[225]....
        /*d4b0*/ 	.word	0x00020040


	//   ....[226]....
        /*d4b4*/ 	.word	0x00020060


	//   ....[227]....
        /*d4b8*/ 	.word	0x00020070


	//   ....[228]....
        /*d4bc*/ 	.word	0x00020090


	//   ....[229]....
        /*d4c0*/ 	.word	0x000200a0


	//   ....[230]....
        /*d4c4*/ 	.word	0x000200c0


	//   ....[231]....
        /*d4c8*/ 	.word	0x000200d0


	//   ....[232]....
        /*d4cc*/ 	.word	0x00020120


	//   ....[233]....
        /*d4d0*/ 	.word	0x00020130


	//   ....[234]....
        /*d4d4*/ 	.word	0x00020150


	//   ....[235]....
        /*d4d8*/ 	.word	0x00020160


	//   ....[236]....
        /*d4dc*/ 	.word	0x00020180


	//   ....[237]....
        /*d4e0*/ 	.word	0x00020190


	//   ....[238]....
        /*d4e4*/ 	.word	0x000201b0


	//   ....[239]....
        /*d4e8*/ 	.word	0x000201c0


	//   ....[240]....
        /*d4ec*/ 	.word	0x000201e0


	//   ....[241]....
        /*d4f0*/ 	.word	0x000201f0


	//   ....[242]....
        /*d4f4*/ 	.word	0x00020210


	//   ....[243]....
        /*d4f8*/ 	.word	0x00020220


	//   ....[244]....
        /*d4fc*/ 	.word	0x00020240


	//   ....[245]....
        /*d500*/ 	.word	0x00020250


	//   ....[246]....
        /*d504*/ 	.word	0x00020270


	//   ....[247]....
        /*d508*/ 	.word	0x00020280


	//   ....[248]....
        /*d50c*/ 	.word	0x000202a0


	//   ....[249]....
        /*d510*/ 	.word	0x000202b0


	//   ....[250]....
        /*d514*/ 	.word	0x000202d0


	//   ....[251]....
        /*d518*/ 	.word	0x000202e0


	//   ....[252]....
        /*d51c*/ 	.word	0x00020300


	//   ....[253]....
        /*d520*/ 	.word	0x00020310


	//   ....[254]....
        /*d524*/ 	.word	0x00020330


	//   ....[255]....
        /*d528*/ 	.word	0x00020340


	//   ....[0]....
        /*d52c*/ 	.word	0x00020360


	//   ....[1]....
        /*d530*/ 	.word	0x00020370


	//   ....[2]....
        /*d534*/ 	.word	0x000297e0


	//   ....[3]....
        /*d538*/ 	.word	0x000297f0


	//   ....[4]....
        /*d53c*/ 	.word	0x00029830


	//   ....[5]....
        /*d540*/ 	.word	0x00029840


	//   ....[6]....
        /*d544*/ 	.word	0x00029860


	//   ....[7]....
        /*d548*/ 	.word	0x00029870


	//   ....[8]....
        /*d54c*/ 	.word	0x00029890


	//   ....[9]....
        /*d550*/ 	.word	0x000298a0


	//   ....[10]....
        /*d554*/ 	.word	0x000298c0


	//   ....[11]....
        /*d558*/ 	.word	0x000298d0


	//   ....[12]....
        /*d55c*/ 	.word	0x000298f0


	//   ....[13]....
        /*d560*/ 	.word	0x00029900


	//   ....[14]....
        /*d564*/ 	.word	0x00029920


	//   ....[15]....
        /*d568*/ 	.word	0x00029930


	//   ....[16]....
        /*d56c*/ 	.word	0x00029950


	//   ....[17]....
        /*d570*/ 	.word	0x00029960


	//   ....[18]....
        /*d574*/ 	.word	0x00029980


	//   ....[19]....
        /*d578*/ 	.word	0x00029990


	//   ....[20]....
        /*d57c*/ 	.word	0x000299b0


	//   ....[21]....
        /*d580*/ 	.word	0x000299c0


	//   ....[22]....
        /*d584*/ 	.word	0x000299e0


	//   ....[23]....
        /*d588*/ 	.word	0x000299f0


	//   ....[24]....
        /*d58c*/ 	.word	0x00029a10


	//   ....[25]....
        /*d590*/ 	.word	0x00029a20


	//   ....[26]....
        /*d594*/ 	.word	0x00029a40


	//   ....[27]....
        /*d598*/ 	.word	0x00029a50


	//   ....[28]....
        /*d59c*/ 	.word	0x00029a70


	//   ....[29]....
        /*d5a0*/ 	.word	0x00029a80


	//   ....[30]....
        /*d5a4*/ 	.word	0x00029aa0


	//   ....[31]....
        /*d5a8*/ 	.word	0x00029ab0


	//   ....[32]....
        /*d5ac*/ 	.word	0x00029ad0


	//   ....[33]....
        /*d5b0*/ 	.word	0x00029ae0


	//   ....[34]....
        /*d5b4*/ 	.word	0x00029b00


	//   ....[35]....
        /*d5b8*/ 	.word	0x00029b10


	//   ....[36]....
        /*d5bc*/ 	.word	0x00029b30


	//   ....[37]....
        /*d5c0*/ 	.word	0x00029b40


	//   ....[38]....
        /*d5c4*/ 	.word	0x00029b60


	//   ....[39]....
        /*d5c8*/ 	.word	0x00029b70


	//   ....[40]....
        /*d5cc*/ 	.word	0x00029b90


	//   ....[41]....
        /*d5d0*/ 	.word	0x00029ba0


	//   ....[42]....
        /*d5d4*/ 	.word	0x00029bc0


	//   ....[43]....
        /*d5d8*/ 	.word	0x00029bd0


	//   ....[44]....
        /*d5dc*/ 	.word	0x00029bf0


	//   ....[45]....
        /*d5e0*/ 	.word	0x00029c00


	//   ....[46]....
        /*d5e4*/ 	.word	0x00029c20


	//   ....[47]....
        /*d5e8*/ 	.word	0x00029c30


	//   ....[48]....
        /*d5ec*/ 	.word	0x00029c50


	//   ....[49]....
        /*d5f0*/ 	.word	0x00029c60


	//   ....[50]....
        /*d5f4*/ 	.word	0x00029c80


	//   ....[51]....
        /*d5f8*/ 	.word	0x00029c90


	//   ....[52]....
        /*d5fc*/ 	.word	0x00029cb0


	//   ....[53]....
        /*d600*/ 	.word	0x00029cc0


	//   ....[54]....
        /*d604*/ 	.word	0x00029ce0


	//   ....[55]....
        /*d608*/ 	.word	0x00029cf0


	//   ....[56]....
        /*d60c*/ 	.word	0x00029d10


	//   ....[57]....
        /*d610*/ 	.word	0x00029d20


	//   ....[58]....
        /*d614*/ 	.word	0x00029d40


	//   ....[59]....
        /*d618*/ 	.word	0x00029d50


	//   ....[60]....
        /*d61c*/ 	.word	0x00029d70


	//   ....[61]....
        /*d620*/ 	.word	0x00029d80


	//   ....[62]....
        /*d624*/ 	.word	0x00029da0


	//   ....[63]....
        /*d628*/ 	.word	0x00029db0


	//   ....[64]....
        /*d62c*/ 	.word	0x00029dd0


	//   ....[65]....
        /*d630*/ 	.word	0x00029de0


	//   ....[66]....
        /*d634*/ 	.word	0x00029e00


	//   ....[67]....
        /*d638*/ 	.word	0x00029e10


	//   ....[68]....
        /*d63c*/ 	.word	0x00029e30


	//   ....[69]....
        /*d640*/ 	.word	0x00029e40


	//   ....[70]....
        /*d644*/ 	.word	0x00029e60


	//   ....[71]....
        /*d648*/ 	.word	0x00029e70


	//   ....[72]....
        /*d64c*/ 	.word	0x00029e90


	//   ....[73]....
        /*d650*/ 	.word	0x00029ea0


	//   ....[74]....
        /*d654*/ 	.word	0x00029ec0


	//   ....[75]....
        /*d658*/ 	.word	0x00029ed0


	//   ....[76]....
        /*d65c*/ 	.word	0x00029ef0


	//   ....[77]....
        /*d660*/ 	.word	0x00029f00


	//   ....[78]....
        /*d664*/ 	.word	0x00029f20


	//   ....[79]....
        /*d668*/ 	.word	0x00029f30


	//   ....[80]....
        /*d66c*/ 	.word	0x00029f50


	//   ....[81]....
        /*d670*/ 	.word	0x00029f60


	//   ....[82]....
        /*d674*/ 	.word	0x00029f80


	//   ....[83]....
        /*d678*/ 	.word	0x00029f90


	//   ....[84]....
        /*d67c*/ 	.word	0x00029fb0


	//   ....[85]....
        /*d680*/ 	.word	0x00029fc0


	//   ....[86]....
        /*d684*/ 	.word	0x00029fe0


	//   ....[87]....
        /*d688*/ 	.word	0x00029ff0


	//   ....[88]....
        /*d68c*/ 	.word	0x0002a010


	//   ....[89]....
        /*d690*/ 	.word	0x0002a020


	//   ....[90]....
        /*d694*/ 	.word	0x0002a040


	//   ....[91]....
        /*d698*/ 	.word	0x0002a050


	//   ....[92]....
        /*d69c*/ 	.word	0x0002a070


	//   ....[93]....
        /*d6a0*/ 	.word	0x0002a080


	//   ....[94]....
        /*d6a4*/ 	.word	0x0002a0a0


	//   ....[95]....
        /*d6a8*/ 	.word	0x0002a0b0


	//   ....[96]....
        /*d6ac*/ 	.word	0x0002a0d0


	//   ....[97]....
        /*d6b0*/ 	.word	0x0002a0e0


	//   ....[98]....
        /*d6b4*/ 	.word	0x0002a100


	//   ....[99]....
        /*d6b8*/ 	.word	0x0002a110


	//   ....[100]....
        /*d6bc*/ 	.word	0x0002a130


	//   ....[101]....
        /*d6c0*/ 	.word	0x0002a140


	//   ....[102]....
        /*d6c4*/ 	.word	0x0002a160


	//   ....[103]....
        /*d6c8*/ 	.word	0x0002a170


	//   ....[104]....
        /*d6cc*/ 	.word	0x0002a190


	//   ....[105]....
        /*d6d0*/ 	.word	0x0002a1a0


	//   ....[106]....
        /*d6d4*/ 	.word	0x0002a1c0


	//   ....[107]....
        /*d6d8*/ 	.word	0x0002a1d0


	//   ....[108]....
        /*d6dc*/ 	.word	0x0002a1f0


	//   ....[109]....
        /*d6e0*/ 	.word	0x0002a200


	//   ....[110]....
        /*d6e4*/ 	.word	0x0002a240


	//   ....[111]....
        /*d6e8*/ 	.word	0x0002a250


	//   ....[112]....
        /*d6ec*/ 	.word	0x0002a270


	//   ....[113]....
        /*d6f0*/ 	.word	0x0002a280


	//   ....[114]....
        /*d6f4*/ 	.word	0x0002a2c0


	//   ....[115]....
        /*d6f8*/ 	.word	0x0002a2d0


	//   ....[116]....
        /*d6fc*/ 	.word	0x0002a2f0


	//   ....[117]....
        /*d700*/ 	.word	0x0002a300


	//   ....[118]....
        /*d704*/ 	.word	0x0002a320


	//   ....[119]....
        /*d708*/ 	.word	0x0002a330


	//   ....[120]....
        /*d70c*/ 	.word	0x0002a350


	//   ....[121]....
        /*d710*/ 	.word	0x0002a360


	//   ....[122]....
        /*d714*/ 	.word	0x0002a380


	//   ....[123]....
        /*d718*/ 	.word	0x0002a390


	//   ....[124]....
        /*d71c*/ 	.word	0x0002a3b0


	//   ....[125]....
        /*d720*/ 	.word	0x0002a3c0


	//   ....[126]....
        /*d724*/ 	.word	0x0002a3e0


	//   ....[127]....
        /*d728*/ 	.word	0x0002a3f0


	//   ....[128]....
        /*d72c*/ 	.word	0x0002a410


	//   ....[129]....
        /*d730*/ 	.word	0x0002a420


	//   ....[130]....
        /*d734*/ 	.word	0x0002a440


	//   ....[131]....
        /*d738*/ 	.word	0x0002a450


	//   ....[132]....
        /*d73c*/ 	.word	0x0002a470


	//   ....[133]....
        /*d740*/ 	.word	0x0002a480


	//   ....[134]....
        /*d744*/ 	.word	0x0002a4a0


	//   ....[135]....
        /*d748*/ 	.word	0x0002a4b0


	//   ....[136]....
        /*d74c*/ 	.word	0x0002a4d0


	//   ....[137]....
        /*d750*/ 	.word	0x0002a4e0


	//   ....[138]....
        /*d754*/ 	.word	0x0002a500


	//   ....[139]....
        /*d758*/ 	.word	0x0002a510


	//   ....[140]....
        /*d75c*/ 	.word	0x0002a530


	//   ....[141]....
        /*d760*/ 	.word	0x0002a540


	//   ....[142]....
        /*d764*/ 	.word	0x0002a560


	//   ....[143]....
        /*d768*/ 	.word	0x0002a570


	//   ....[144]....
        /*d76c*/ 	.word	0x0002a590


	//   ....[145]....
        /*d770*/ 	.word	0x0002a5a0


	//   ....[146]....
        /*d774*/ 	.word	0x0002a5c0


	//   ....[147]....
        /*d778*/ 	.word	0x0002a5d0


	//   ....[148]....
        /*d77c*/ 	.word	0x0002a5f0


	//   ....[149]....
        /*d780*/ 	.word	0x0002a600


	//   ....[150]....
        /*d784*/ 	.word	0x0002a620


	//   ....[151]....
        /*d788*/ 	.word	0x0002a630


	//   ....[152]....
        /*d78c*/ 	.word	0x0002a650


	//   ....[153]....
        /*d790*/ 	.word	0x0002a660


	//   ....[154]....
        /*d794*/ 	.word	0x0002a680


	//   ....[155]....
        /*d798*/ 	.word	0x0002a690


	//   ....[156]....
        /*d79c*/ 	.word	0x0002a6b0


	//   ....[157]....
        /*d7a0*/ 	.word	0x0002a6c0


	//   ....[158]....
        /*d7a4*/ 	.word	0x0002a6e0


	//   ....[159]....
        /*d7a8*/ 	.word	0x0002a6f0


	//   ....[160]....
        /*d7ac*/ 	.word	0x0002a710


	//   ....[161]....
        /*d7b0*/ 	.word	0x0002a720


	//   ....[162]....
        /*d7b4*/ 	.word	0x0002a730


	//   ....[163]....
        /*d7b8*/ 	.word	0x0002a740


	//   ....[164]....
        /*d7bc*/ 	.word	0x0002a760


	//   ....[165]....
        /*d7c0*/ 	.word	0x0002a770


	//   ....[166]....
        /*d7c4*/ 	.word	0x0002a790


	//   ....[167]....
        /*d7c8*/ 	.word	0x0002a7a0


	//   ....[168]....
        /*d7cc*/ 	.word	0x0002a7c0


	//   ....[169]....
        /*d7d0*/ 	.word	0x0002a7d0


	//   ....[170]....
        /*d7d4*/ 	.word	0x0002a7f0


	//   ....[171]....
        /*d7d8*/ 	.word	0x0002a800


	//   ....[172]....
        /*d7dc*/ 	.word	0x0002a820


	//   ....[173]....
        /*d7e0*/ 	.word	0x0002a830


	//   ....[174]....
        /*d7e4*/ 	.word	0x0002a850


	//   ....[175]....
        /*d7e8*/ 	.word	0x0002a860


	//   ....[176]....
        /*d7ec*/ 	.word	0x0002a880


	//   ....[177]....
        /*d7f0*/ 	.word	0x0002a890


	//   ....[178]....
        /*d7f4*/ 	.word	0x0002a8b0


	//   ....[179]....
        /*d7f8*/ 	.word	0x0002a8c0


	//   ....[180]....
        /*d7fc*/ 	.word	0x0002a8e0


	//   ....[181]....
        /*d800*/ 	.word	0x0002a8f0


	//   ....[182]....
        /*d804*/ 	.word	0x0002a910


	//   ....[183]....
        /*d808*/ 	.word	0x0002a920


	//   ....[184]....
        /*d80c*/ 	.word	0x0002a940


	//   ....[185]....
        /*d810*/ 	.word	0x0002a950


	//   ....[186]....
        /*d814*/ 	.word	0x0002a970


	//   ....[187]....
        /*d818*/ 	.word	0x0002a980


	//   ....[188]....
        /*d81c*/ 	.word	0x0002a9a0


	//   ....[189]....
        /*d820*/ 	.word	0x0002a9b0


	//   ....[190]....
        /*d824*/ 	.word	0x0002a9d0


	//   ....[191]....
        /*d828*/ 	.word	0x0002a9e0


	//   ....[192]....
        /*d82c*/ 	.word	0x0002aa00


	//   ....[193]....
        /*d830*/ 	.word	0x0002aa10


	//   ....[194]....
        /*d834*/ 	.word	0x0002aa30


	//   ....[195]....
        /*d838*/ 	.word	0x0002aa40


	//   ....[196]....
        /*d83c*/ 	.word	0x0002aa60


	//   ....[197]....
        /*d840*/ 	.word	0x0002aa70


	//   ....[198]....
        /*d844*/ 	.word	0x0002aa90


	//   ....[199]....
        /*d848*/ 	.word	0x0002aaa0


	//   ....[200]....
        /*d84c*/ 	.word	0x0002aac0


	//   ....[201]....
        /*d850*/ 	.word	0x0002aad0


	//   ....[202]....
        /*d854*/ 	.word	0x0002ab00


	//   ....[203]....
        /*d858*/ 	.word	0x0002ab10


	//   ....[204]....
        /*d85c*/ 	.word	0x0002ab30


	//   ....[205]....
        /*d860*/ 	.word	0x0002ab40


	//   ....[206]....
        /*d864*/ 	.word	0x0002ab60


	//   ....[207]....
        /*d868*/ 	.word	0x0002ab70


	//   ....[208]....
        /*d86c*/ 	.word	0x0002ab90


	//   ....[209]....
        /*d870*/ 	.word	0x0002aba0


	//   ....[210]....
        /*d874*/ 	.word	0x0002abc0


	//   ....[211]....
        /*d878*/ 	.word	0x0002abd0


	//   ....[212]....
        /*d87c*/ 	.word	0x0002abf0


	//   ....[213]....
        /*d880*/ 	.word	0x0002ac00


	//   ....[214]....
        /*d884*/ 	.word	0x0002ac20


	//   ....[215]....
        /*d888*/ 	.word	0x0002ac30


	//   ....[216]....
        /*d88c*/ 	.word	0x0002ac50


	//   ....[217]....
        /*d890*/ 	.word	0x0002ac60


	//   ....[218]....
        /*d894*/ 	.word	0x0002ac80


	//   ....[219]....
        /*d898*/ 	.word	0x0002ac90


	//   ....[220]....
        /*d89c*/ 	.word	0x0002acb0


	//   ....[221]....
        /*d8a0*/ 	.word	0x0002acc0


	//   ....[222]....
        /*d8a4*/ 	.word	0x0002ace0


	//   ....[223]....
        /*d8a8*/ 	.word	0x0002acf0


	//   ....[224]....
        /*d8ac*/ 	.word	0x0002ad10


	//   ....[225]....
        /*d8b0*/ 	.word	0x0002ad20


	//   ....[226]....
        /*d8b4*/ 	.word	0x0002ad40


	//   ....[227]....
        /*d8b8*/ 	.word	0x0002ad50


	//   ....[228]....
        /*d8bc*/ 	.word	0x0002ad70


	//   ....[229]....
        /*d8c0*/ 	.word	0x0002ad80


	//   ....[230]....
        /*d8c4*/ 	.word	0x0002ada0


	//   ....[231]....
        /*d8c8*/ 	.word	0x0002adb0


	//   ....[232]....
        /*d8cc*/ 	.word	0x0002add0


	//   ....[233]....
        /*d8d0*/ 	.word	0x0002ade0


	//   ....[234]....
        /*d8d4*/ 	.word	0x0002ae30


	//   ....[235]....
        /*d8d8*/ 	.word	0x0002ae40


	//   ....[236]....
        /*d8dc*/ 	.word	0x0002ae60


	//   ....[237]....
        /*d8e0*/ 	.word	0x0002ae70


	//   ....[238]....
        /*d8e4*/ 	.word	0x0002ae90


	//   ....[239]....
        /*d8e8*/ 	.word	0x0002aea0


	//   ....[240]....
        /*d8ec*/ 	.word	0x0002aec0


	//   ....[241]....
        /*d8f0*/ 	.word	0x0002aed0


	//   ....[242]....
        /*d8f4*/ 	.word	0x0002aef0


	//   ....[243]....
        /*d8f8*/ 	.word	0x0002af00


	//   ....[244]....
        /*d8fc*/ 	.word	0x0002af20


	//   ....[245]....
        /*d900*/ 	.word	0x0002af30


	//   ....[246]....
        /*d904*/ 	.word	0x0002af50


	//   ....[247]....
        /*d908*/ 	.word	0x0002af60


	//   ....[248]....
        /*d90c*/ 	.word	0x0002af80


	//   ....[249]....
        /*d910*/ 	.word	0x0002af90


	//   ....[250]....
        /*d914*/ 	.word	0x0002afb0


	//   ....[251]....
        /*d918*/ 	.word	0x0002afc0


	//   ....[252]....
        /*d91c*/ 	.word	0x0002afe0


	//   ....[253]....
        /*d920*/ 	.word	0x0002aff0


	//   ....[254]....
        /*d924*/ 	.word	0x0002b010


	//   ....[255]....
        /*d928*/ 	.word	0x0002b020


	//   ....[0]....
        /*d92c*/ 	.word	0x0002b040


	//   ....[1]....
        /*d930*/ 	.word	0x0002b050


	//   ....[2]....
        /*d934*/ 	.word	0x0002b080


	//   ....[3]....
        /*d938*/ 	.word	0x0002b090


	//   ....[4]....
        /*d93c*/ 	.word	0x000344f0


	//   ....[5]....
        /*d940*/ 	.word	0x00034500


	//   ....[6]....
        /*d944*/ 	.word	0x00034540


	//   ....[7]....
        /*d948*/ 	.word	0x00034550


	//   ....[8]....
        /*d94c*/ 	.word	0x00034570


	//   ....[9]....
        /*d950*/ 	.word	0x00034580


	//   ....[10]....
        /*d954*/ 	.word	0x000345a0


	//   ....[11]....
        /*d958*/ 	.word	0x000345b0


	//   ....[12]....
        /*d95c*/ 	.word	0x000345d0


	//   ....[13]....
        /*d960*/ 	.word	0x000345e0


	//   ....[14]....
        /*d964*/ 	.word	0x00034600


	//   ....[15]....
        /*d968*/ 	.word	0x00034610


	//   ....[16]....
        /*d96c*/ 	.word	0x00034630


	//   ....[17]....
        /*d970*/ 	.word	0x00034640


	//   ....[18]....
        /*d974*/ 	.word	0x00034660


	//   ....[19]....
        /*d978*/ 	.word	0x00034670


	//   ....[20]....
        /*d97c*/ 	.word	0x00034690


	//   ....[21]....
        /*d980*/ 	.word	0x000346a0


	//   ....[22]....
        /*d984*/ 	.word	0x000346c0


	//   ....[23]....
        /*d988*/ 	.word	0x000346d0


	//   ....[24]....
        /*d98c*/ 	.word	0x000346f0


	//   ....[25]....
        /*d990*/ 	.word	0x00034700


	//   ....[26]....
        /*d994*/ 	.word	0x00034720


	//   ....[27]....
        /*d998*/ 	.word	0x00034730


	//   ....[28]....
        /*d99c*/ 	.word	0x00034750


	//   ....[29]....
        /*d9a0*/ 	.word	0x00034760


	//   ....[30]....
        /*d9a4*/ 	.word	0x00034780


	//   ....[31]....
        /*d9a8*/ 	.word	0x00034790


	//   ....[32]....
        /*d9ac*/ 	.word	0x000347b0


	//   ....[33]....
        /*d9b0*/ 	.word	0x000347c0


	//   ....[34]....
        /*d9b4*/ 	.word	0x000347e0


	//   ....[35]....
        /*d9b8*/ 	.word	0x000347f0


	//   ....[36]....
        /*d9bc*/ 	.word	0x00034810


	//   ....[37]....
        /*d9c0*/ 	.word	0x00034820


	//   ....[38]....
        /*d9c4*/ 	.word	0x00034840


	//   ....[39]....
        /*d9c8*/ 	.word	0x00034850


	//   ....[40]....
        /*d9cc*/ 	.word	0x00034870


	//   ....[41]....
        /*d9d0*/ 	.word	0x00034880


	//   ....[42]....
        /*d9d4*/ 	.word	0x000348a0


	//   ....[43]....
        /*d9d8*/ 	.word	0x000348b0


	//   ....[44]....
        /*d9dc*/ 	.word	0x000348d0


	//   ....[45]....
        /*d9e0*/ 	.word	0x000348e0


	//   ....[46]....
        /*d9e4*/ 	.word	0x00034900


	//   ....[47]....
        /*d9e8*/ 	.word	0x00034910


	//   ....[48]....
        /*d9ec*/ 	.word	0x00034930


	//   ....[49]....
        /*d9f0*/ 	.word	0x00034940


	//   ....[50]....
        /*d9f4*/ 	.word	0x00034960


	//   ....[51]....
        /*d9f8*/ 	.word	0x00034970


	//   ....[52]....
        /*d9fc*/ 	.word	0x00034990


	//   ....[53]....
        /*da00*/ 	.word	0x000349a0


	//   ....[54]....
        /*da04*/ 	.word	0x000349c0


	//   ....[55]....
        /*da08*/ 	.word	0x000349d0


	//   ....[56]....
        /*da0c*/ 	.word	0x000349f0


	//   ....[57]....
        /*da10*/ 	.word	0x00034a00


	//   ....[58]....
        /*da14*/ 	.word	0x00034a20


	//   ....[59]....
        /*da18*/ 	.word	0x00034a30


	//   ....[60]....
        /*da1c*/ 	.word	0x00034a50


	//   ....[61]....
        /*da20*/ 	.word	0x00034a60


	//   ....[62]....
        /*da24*/ 	.word	0x00034a80


	//   ....[63]....
        /*da28*/ 	.word	0x00034a90


	//   ....[64]....
        /*da2c*/ 	.word	0x00034ab0


	//   ....[65]....
        /*da30*/ 	.word	0x00034ac0


	//   ....[66]....
        /*da34*/ 	.word	0x00034ae0


	//   ....[67]....
        /*da38*/ 	.word	0x00034af0


	//   ....[68]....
        /*da3c*/ 	.word	0x00034b10


	//   ....[69]....
        /*da40*/ 	.word	0x00034b20


	//   ....[70]....
        /*da44*/ 	.word	0x00034b40


	//   ....[71]....
        /*da48*/ 	.word	0x00034b50


	//   ....[72]....
        /*da4c*/ 	.word	0x00034b70


	//   ....[73]....
        /*da50*/ 	.word	0x00034b80


	//   ....[74]....
        /*da54*/ 	.word	0x00034ba0


	//   ....[75]....
        /*da58*/ 	.word	0x00034bb0


	//   ....[76]....
        /*da5c*/ 	.word	0x00034bd0


	//   ....[77]....
        /*da60*/ 	.word	0x00034be0


	//   ....[78]....
        /*da64*/ 	.word	0x00034c00


	//   ....[79]....
        /*da68*/ 	.word	0x00034c10


	//   ....[80]....
        /*da6c*/ 	.word	0x00034c30


	//   ....[81]....
        /*da70*/ 	.word	0x00034c40


	//   ....[82]....
        /*da74*/ 	.word	0x00034c60


	//   ....[83]....
        /*da78*/ 	.word	0x00034c70


	//   ....[84]....
        /*da7c*/ 	.word	0x00034c90


	//   ....[85]....
        /*da80*/ 	.word	0x00034ca0


	//   ....[86]....
        /*da84*/ 	.word	0x00034cc0


	//   ....[87]....
        /*da88*/ 	.word	0x00034cd0


	//   ....[88]....
        /*da8c*/ 	.word	0x00034cf0


	//   ....[89]....
        /*da90*/ 	.word	0x00034d00


	//   ....[90]....
        /*da94*/ 	.word	0x00034d20


	//   ....[91]....
        /*da98*/ 	.word	0x00034d30


	//   ....[92]....
        /*da9c*/ 	.word	0x00034d50


	//   ....[93]....
        /*daa0*/ 	.word	0x00034d60


	//   ....[94]....
        /*daa4*/ 	.word	0x00034d80


	//   ....[95]....
        /*daa8*/ 	.word	0x00034d90


	//   ....[96]....
        /*daac*/ 	.word	0x00034db0


	//   ....[97]....
        /*dab0*/ 	.word	0x00034dc0


	//   ....[98]....
        /*dab4*/ 	.word	0x00034de0


	//   ....[99]....
        /*dab8*/ 	.word	0x00034df0


	//   ....[100]....
        /*dabc*/ 	.word	0x00034e10


	//   ....[101]....
        /*dac0*/ 	.word	0x00034e20


	//   ....[102]....
        /*dac4*/ 	.word	0x00034e40


	//   ....[103]....
        /*dac8*/ 	.word	0x00034e50


	//   ....[104]....
        /*dacc*/ 	.word	0x00034e70


	//   ....[105]....
        /*dad0*/ 	.word	0x00034e80


	//   ....[106]....
        /*dad4*/ 	.word	0x00034ea0


	//   ....[107]....
        /*dad8*/ 	.word	0x00034eb0


	//   ....[108]....
        /*dadc*/ 	.word	0x00034ed0


	//   ....[109]....
        /*dae0*/ 	.word	0x00034ee0


	//   ....[110]....
        /*dae4*/ 	.word	0x00034f00


	//   ....[111]....
        /*dae8*/ 	.word	0x00034f10


	//   ....[112]....
        /*daec*/ 	.word	0x00034f50


	//   ....[113]....
        /*daf0*/ 	.word	0x00034f60


	//   ....[114]....
        /*daf4*/ 	.word	0x00034f80


	//   ....[115]....
        /*daf8*/ 	.word	0x00034f90


	//   ....[116]....
        /*dafc*/ 	.word	0x00034fd0


	//   ....[117]....
        /*db00*/ 	.word	0x00034fe0


	//   ....[118]....
        /*db04*/ 	.word	0x00035000


	//   ....[119]....
        /*db08*/ 	.word	0x00035010


	//   ....[120]....
        /*db0c*/ 	.word	0x00035030


	//   ....[121]....
        /*db10*/ 	.word	0x00035040


	//   ....[122]....
        /*db14*/ 	.word	0x00035060


	//   ....[123]....
        /*db18*/ 	.word	0x00035070


	//   ....[124]....
        /*db1c*/ 	.word	0x00035090


	//   ....[125]....
        /*db20*/ 	.word	0x000350a0


	//   ....[126]....
        /*db24*/ 	.word	0x000350c0


	//   ....[127]....
        /*db28*/ 	.word	0x000350d0


	//   ....[128]....
        /*db2c*/ 	.word	0x000350f0


	//   ....[129]....
        /*db30*/ 	.word	0x00035100


	//   ....[130]....
        /*db34*/ 	.word	0x00035120


	//   ....[131]....
        /*db38*/ 	.word	0x00035130


	//   ....[132]....
        /*db3c*/ 	.word	0x00035150


	//   ....[133]....
        /*db40*/ 	.word	0x00035160


	//   ....[134]....
        /*db44*/ 	.word	0x00035180


	//   ....[135]....
        /*db48*/ 	.word	0x00035190


	//   ....[136]....
        /*db4c*/ 	.word	0x000351b0


	//   ....[137]....
        /*db50*/ 	.word	0x000351c0


	//   ....[138]....
        /*db54*/ 	.word	0x000351e0


	//   ....[139]....
        /*db58*/ 	.word	0x000351f0


	//   ....[140]....
        /*db5c*/ 	.word	0x00035210


	//   ....[141]....
        /*db60*/ 	.word	0x00035220


	//   ....[142]....
        /*db64*/ 	.word	0x00035240


	//   ....[143]....
        /*db68*/ 	.word	0x00035250


	//   ....[144]....
        /*db6c*/ 	.word	0x00035270


	//   ....[145]....
        /*db70*/ 	.word	0x00035280


	//   ....[146]....
        /*db74*/ 	.word	0x000352a0


	//   ....[147]....
        /*db78*/ 	.word	0x000352b0


	//   ....[148]....
        /*db7c*/ 	.word	0x000352d0


	//   ....[149]....
        /*db80*/ 	.word	0x000352e0


	//   ....[150]....
        /*db84*/ 	.word	0x00035300


	//   ....[151]....
        /*db88*/ 	.word	0x00035310


	//   ....[152]....
        /*db8c*/ 	.word	0x00035330


	//   ....[153]....
        /*db90*/ 	.word	0x00035340


	//   ....[154]....
        /*db94*/ 	.word	0x00035360


	//   ....[155]....
        /*db98*/ 	.word	0x00035370


	//   ....[156]....
        /*db9c*/ 	.word	0x00035390


	//   ....[157]....
        /*dba0*/ 	.word	0x000353a0


	//   ....[158]....
        /*dba4*/ 	.word	0x000353c0


	//   ....[159]....
        /*dba8*/ 	.word	0x000353d0


	//   ....[160]....
        /*dbac*/ 	.word	0x000353f0


	//   ....[161]....
        /*dbb0*/ 	.word	0x00035400


	//   ....[162]....
        /*dbb4*/ 	.word	0x00035420


	//   ....[163]....
        /*dbb8*/ 	.word	0x00035430


	//   ....[164]....
        /*dbbc*/ 	.word	0x00035440


	//   ....[165]....
        /*dbc0*/ 	.word	0x00035450


	//   ....[166]....
        /*dbc4*/ 	.word	0x00035470


	//   ....[167]....
        /*dbc8*/ 	.word	0x00035480


	//   ....[168]....
        /*dbcc*/ 	.word	0x000354a0


	//   ....[169]....
        /*dbd0*/ 	.word	0x000354b0


	//   ....[170]....
        /*dbd4*/ 	.word	0x000354d0


	//   ....[171]....
        /*dbd8*/ 	.word	0x000354e0


	//   ....[172]....
        /*dbdc*/ 	.word	0x00035500


	//   ....[173]....
        /*dbe0*/ 	.word	0x00035510


	//   ....[174]....
        /*dbe4*/ 	.word	0x00035530


	//   ....[175]....
        /*dbe8*/ 	.word	0x00035540


	//   ....[176]....
        /*dbec*/ 	.word	0x00035560


	//   ....[177]....
        /*dbf0*/ 	.word	0x00035570


	//   ....[178]....
        /*dbf4*/ 	.word	0x00035590


	//   ....[179]....
        /*dbf8*/ 	.word	0x000355a0


	//   ....[180]....
        /*dbfc*/ 	.word	0x000355c0


	//   ....[181]....
        /*dc00*/ 	.word	0x000355d0


	//   ....[182]....
        /*dc04*/ 	.word	0x000355f0


	//   ....[183]....
        /*dc08*/ 	.word	0x00035600


	//   ....[184]....
        /*dc0c*/ 	.word	0x00035620


	//   ....[185]....
        /*dc10*/ 	.word	0x00035630


	//   ....[186]....
        /*dc14*/ 	.word	0x00035650


	//   ....[187]....
        /*dc18*/ 	.word	0x00035660


	//   ....[188]....
        /*dc1c*/ 	.word	0x00035680


	//   ....[189]....
        /*dc20*/ 	.word	0x00035690


	//   ....[190]....
        /*dc24*/ 	.word	0x000356b0


	//   ....[191]....
        /*dc28*/ 	.word	0x000356c0


	//   ....[192]....
        /*dc2c*/ 	.word	0x000356e0


	//   ....[193]....
        /*dc30*/ 	.word	0x000356f0


	//   ....[194]....
        /*dc34*/ 	.word	0x00035710


	//   ....[195]....
        /*dc38*/ 	.word	0x00035720


	//   ....[196]....
        /*dc3c*/ 	.word	0x00035740


	//   ....[197]....
        /*dc40*/ 	.word	0x00035750


	//   ....[198]....
        /*dc44*/ 	.word	0x00035770


	//   ....[199]....
        /*dc48*/ 	.word	0x00035780


	//   ....[200]....
        /*dc4c*/ 	.word	0x000357a0


	//   ....[201]....
        /*dc50*/ 	.word	0x000357b0


	//   ....[202]....
        /*dc54*/ 	.word	0x000357d0


	//   ....[203]....
        /*dc58*/ 	.word	0x000357e0


	//   ....[204]....
        /*dc5c*/ 	.word	0x00035810


	//   ....[205]....
        /*dc60*/ 	.word	0x00035820


	//   ....[206]....
        /*dc64*/ 	.word	0x00035840


	//   ....[207]....
        /*dc68*/ 	.word	0x00035850


	//   ....[208]....
        /*dc6c*/ 	.word	0x00035870


	//   ....[209]....
        /*dc70*/ 	.word	0x00035880


	//   ....[210]....
        /*dc74*/ 	.word	0x000358a0


	//   ....[211]....
        /*dc78*/ 	.word	0x000358b0


	//   ....[212]....
        /*dc7c*/ 	.word	0x000358d0


	//   ....[213]....
        /*dc80*/ 	.word	0x000358e0


	//   ....[214]....
        /*dc84*/ 	.word	0x00035900


	//   ....[215]....
        /*dc88*/ 	.word	0x00035910


	//   ....[216]....
        /*dc8c*/ 	.word	0x00035930


	//   ....[217]....
        /*dc90*/ 	.word	0x00035940


	//   ....[218]....
        /*dc94*/ 	.word	0x00035960


	//   ....[219]....
        /*dc98*/ 	.word	0x00035970


	//   ....[220]....
        /*dc9c*/ 	.word	0x00035990


	//   ....[221]....
        /*dca0*/ 	.word	0x000359a0


	//   ....[222]....
        /*dca4*/ 	.word	0x000359c0


	//   ....[223]....
        /*dca8*/ 	.word	0x000359d0


	//   ....[224]....
        /*dcac*/ 	.word	0x000359f0


	//   ....[225]....
        /*dcb0*/ 	.word	0x00035a00


	//   ....[226]....
        /*dcb4*/ 	.word	0x00035a20


	//   ....[227]....
        /*dcb8*/ 	.word	0x00035a30


	//   ....[228]....
        /*dcbc*/ 	.word	0x00035a50


	//   ....[229]....
        /*dcc0*/ 	.word	0x00035a60


	//   ....[230]....
        /*dcc4*/ 	.word	0x00035a80


	//   ....[231]....
        /*dcc8*/ 	.word	0x00035a90


	//   ....[232]....
        /*dccc*/ 	.word	0x00035ab0


	//   ....[233]....
        /*dcd0*/ 	.word	0x00035ac0


	//   ....[234]....
        /*dcd4*/ 	.word	0x00035ae0


	//   ....[235]....
        /*dcd8*/ 	.word	0x00035af0


	//   ....[236]....
        /*dcdc*/ 	.word	0x00035b40


	//   ....[237]....
        /*dce0*/ 	.word	0x00035b50


	//   ....[238]....
        /*dce4*/ 	.word	0x00035b70


	//   ....[239]....
        /*dce8*/ 	.word	0x00035b80


	//   ....[240]....
        /*dcec*/ 	.word	0x00035ba0


	//   ....[241]....
        /*dcf0*/ 	.word	0x00035bb0


	//   ....[242]....
        /*dcf4*/ 	.word	0x00035bd0


	//   ....[243]....
        /*dcf8*/ 	.word	0x00035be0


	//   ....[244]....
        /*dcfc*/ 	.word	0x00035c00


	//   ....[245]....
        /*dd00*/ 	.word	0x00035c10


	//   ....[246]....
        /*dd04*/ 	.word	0x00035c30


	//   ....[247]....
        /*dd08*/ 	.word	0x00035c40


	//   ....[248]....
        /*dd0c*/ 	.word	0x00035c60


	//   ....[249]....
        /*dd10*/ 	.word	0x00035c70


	//   ....[250]....
        /*dd14*/ 	.word	0x00035c90


	//   ....[251]....
        /*dd18*/ 	.word	0x00035ca0


	//   ....[252]....
        /*dd1c*/ 	.word	0x00035cc0


	//   ....[253]....
        /*dd20*/ 	.word	0x00035cd0


	//   ....[254]....
        /*dd24*/ 	.word	0x00035cf0


	//   ....[255]....
        /*dd28*/ 	.word	0x00035d00


	//   ....[0]....
        /*dd2c*/ 	.word	0x00035d20


	//   ....[1]....
        /*dd30*/ 	.word	0x00035d30


	//   ....[2]....
        /*dd34*/ 	.word	0x00035d50


	//   ....[3]....
        /*dd38*/ 	.word	0x00035d60


	//   ....[4]....
        /*dd3c*/ 	.word	0x00035d90


	//   ....[5]....
        /*dd40*/ 	.word	0x00035da0


	//   ....[6]....
        /*dd44*/ 	.word	0x0003f200


	//   ....[7]....
        /*dd48*/ 	.word	0x0003f210


	//   ....[8]....
        /*dd4c*/ 	.word	0x0003f250


	//   ....[9]....
        /*dd50*/ 	.word	0x0003f260


	//   ....[10]....
        /*dd54*/ 	.word	0x0003f280


	//   ....[11]....
        /*dd58*/ 	.word	0x0003f290


	//   ....[12]....
        /*dd5c*/ 	.word	0x0003f2b0


	//   ....[13]....
        /*dd60*/ 	.word	0x0003f2c0


	//   ....[14]....
        /*dd64*/ 	.word	0x0003f2e0


	//   ....[15]....
        /*dd68*/ 	.word	0x0003f2f0


	//   ....[16]....
        /*dd6c*/ 	.word	0x0003f310


	//   ....[17]....
        /*dd70*/ 	.word	0x0003f320


	//   ....[18]....
        /*dd74*/ 	.word	0x0003f340


	//   ....[19]....
        /*dd78*/ 	.word	0x0003f350


	//   ....[20]....
        /*dd7c*/ 	.word	0x0003f370


	//   ....[21]....
        /*dd80*/ 	.word	0x0003f380


	//   ....[22]....
        /*dd84*/ 	.word	0x0003f3a0


	//   ....[23]....
        /*dd88*/ 	.word	0x0003f3b0


	//   ....[24]....
        /*dd8c*/ 	.word	0x0003f3d0


	//   ....[25]....
        /*dd90*/ 	.word	0x0003f3e0


	//   ....[26]....
        /*dd94*/ 	.word	0x0003f400


	//   ....[27]....
        /*dd98*/ 	.word	0x0003f410


	//   ....[28]....
        /*dd9c*/ 	.word	0x0003f430


	//   ....[29]....
        /*dda0*/ 	.word	0x0003f440


	//   ....[30]....
        /*dda4*/ 	.word	0x0003f460


	//   ....[31]....
        /*dda8*/ 	.word	0x0003f470


	//   ....[32]....
        /*ddac*/ 	.word	0x0003f490


	//   ....[33]....
        /*ddb0*/ 	.word	0x0003f4a0


	//   ....[34]....
        /*ddb4*/ 	.word	0x0003f4c0


	//   ....[35]....
        /*ddb8*/ 	.word	0x0003f4d0


	//   ....[36]....
        /*ddbc*/ 	.word	0x0003f4f0


	//   ....[37]....
        /*ddc0*/ 	.word	0x0003f500


	//   ....[38]....
        /*ddc4*/ 	.word	0x0003f520


	//   ....[39]....
        /*ddc8*/ 	.word	0x0003f530


	//   ....[40]....
        /*ddcc*/ 	.word	0x0003f550


	//   ....[41]....
        /*ddd0*/ 	.word	0x0003f560


	//   ....[42]....
        /*ddd4*/ 	.word	0x0003f580


	//   ....[43]....
        /*ddd8*/ 	.word	0x0003f590


	//   ....[44]....
        /*dddc*/ 	.word	0x0003f5b0


	//   ....[45]....
        /*dde0*/ 	.word	0x0003f5c0


	//   ....[46]....
        /*dde4*/ 	.word	0x0003f5e0


	//   ....[47]....
        /*dde8*/ 	.word	0x0003f5f0


	//   ....[48]....
        /*ddec*/ 	.word	0x0003f610


	//   ....[49]....
        /*ddf0*/ 	.word	0x0003f620


	//   ....[50]....
        /*ddf4*/ 	.word	0x0003f640


	//   ....[51]....
        /*ddf8*/ 	.word	0x0003f650


	//   ....[52]....
        /*ddfc*/ 	.word	0x0003f670


	//   ....[53]....
        /*de00*/ 	.word	0x0003f680


	//   ....[54]....
        /*de04*/ 	.word	0x0003f6a0


	//   ....[55]....
        /*de08*/ 	.word	0x0003f6b0


	//   ....[56]....
        /*de0c*/ 	.word	0x0003f6d0


	//   ....[57]....
        /*de10*/ 	.word	0x0003f6e0


	//   ....[58]....
        /*de14*/ 	.word	0x0003f700


	//   ....[59]....
        /*de18*/ 	.word	0x0003f710


	//   ....[60]....
        /*de1c*/ 	.word	0x0003f730


	//   ....[61]....
        /*de20*/ 	.word	0x0003f740


	//   ....[62]....
        /*de24*/ 	.word	0x0003f760


	//   ....[63]....
        /*de28*/ 	.word	0x0003f770


	//   ....[64]....
        /*de2c*/ 	.word	0x0003f790


	//   ....[65]....
        /*de30*/ 	.word	0x0003f7a0


	//   ....[66]....
        /*de34*/ 	.word	0x0003f7c0


	//   ....[67]....
        /*de38*/ 	.word	0x0003f7d0


	//   ....[68]....
        /*de3c*/ 	.word	0x0003f7f0


	//   ....[69]....
        /*de40*/ 	.word	0x0003f800


	//   ....[70]....
        /*de44*/ 	.word	0x0003f820


	//   ....[71]....
        /*de48*/ 	.word	0x0003f830


	//   ....[72]....
        /*de4c*/ 	.word	0x0003f850


	//   ....[73]....
        /*de50*/ 	.word	0x0003f860


	//   ....[74]....
        /*de54*/ 	.word	0x0003f880


	//   ....[75]....
        /*de58*/ 	.word	0x0003f890


	//   ....[76]....
        /*de5c*/ 	.word	0x0003f8b0


	//   ....[77]....
        /*de60*/ 	.word	0x0003f8c0


	//   ....[78]....
        /*de64*/ 	.word	0x0003f8e0


	//   ....[79]....
        /*de68*/ 	.word	0x0003f8f0


	//   ....[80]....
        /*de6c*/ 	.word	0x0003f910


	//   ....[81]....
        /*de70*/ 	.word	0x0003f920


	//   ....[82]....
        /*de74*/ 	.word	0x0003f940


	//   ....[83]....
        /*de78*/ 	.word	0x0003f950


	//   ....[84]....
        /*de7c*/ 	.word	0x0003f970


	//   ....[85]....
        /*de80*/ 	.word	0x0003f980


	//   ....[86]....
        /*de84*/ 	.word	0x0003f9a0


	//   ....[87]....
        /*de88*/ 	.word	0x0003f9b0


	//   ....[88]....
        /*de8c*/ 	.word	0x0003f9d0


	//   ....[89]....
        /*de90*/ 	.word	0x0003f9e0


	//   ....[90]....
        /*de94*/ 	.word	0x0003fa00


	//   ....[91]....
        /*de98*/ 	.word	0x0003fa10


	//   ....[92]....
        /*de9c*/ 	.word	0x0003fa30


	//   ....[93]....
        /*dea0*/ 	.word	0x0003fa40


	//   ....[94]....
        /*dea4*/ 	.word	0x0003fa60


	//   ....[95]....
        /*dea8*/ 	.word	0x0003fa70


	//   ....[96]....
        /*deac*/ 	.word	0x0003fa90


	//   ....[97]....
        /*deb0*/ 	.word	0x0003faa0


	//   ....[98]....
        /*deb4*/ 	.word	0x0003fac0


	//   ....[99]....
        /*deb8*/ 	.word	0x0003fad0


	//   ....[100]....
        /*debc*/ 	.word	0x0003faf0


	//   ....[101]....
        /*dec0*/ 	.word	0x0003fb00


	//   ....[102]....
        /*dec4*/ 	.word	0x0003fb20


	//   ....[103]....
        /*dec8*/ 	.word	0x0003fb30


	//   ....[104]....
        /*decc*/ 	.word	0x0003fb50


	//   ....[105]....
        /*ded0*/ 	.word	0x0003fb60


	//   ....[106]....
        /*ded4*/ 	.word	0x0003fb80


	//   ....[107]....
        /*ded8*/ 	.word	0x0003fb90


	//   ....[108]....
        /*dedc*/ 	.word	0x0003fbb0


	//   ....[109]....
        /*dee0*/ 	.word	0x0003fbc0


	//   ....[110]....
        /*dee4*/ 	.word	0x0003fbe0


	//   ....[111]....
        /*dee8*/ 	.word	0x0003fbf0


	//   ....[112]....
        /*deec*/ 	.word	0x0003fc10


	//   ....[113]....
        /*def0*/ 	.word	0x0003fc20


	//   ....[114]....
        /*def4*/ 	.word	0x0003fc60


	//   ....[115]....
        /*def8*/ 	.word	0x0003fc70


	//   ....[116]....
        /*defc*/ 	.word	0x0003fc90


	//   ....[117]....
        /*df00*/ 	.word	0x0003fca0


	//   ....[118]....
        /*df04*/ 	.word	0x0003fce0


	//   ....[119]....
        /*df08*/ 	.word	0x0003fcf0


	//   ....[120]....
        /*df0c*/ 	.word	0x0003fd10


	//   ....[121]....
        /*df10*/ 	.word	0x0003fd20


	//   ....[122]....
        /*df14*/ 	.word	0x0003fd40


	//   ....[123]....
        /*df18*/ 	.word	0x0003fd50


	//   ....[124]....
        /*df1c*/ 	.word	0x0003fd70


	//   ....[125]....
        /*df20*/ 	.word	0x0003fd80


	//   ....[126]....
        /*df24*/ 	.word	0x0003fda0


	//   ....[127]....
        /*df28*/ 	.word	0x0003fdb0


	//   ....[128]....
        /*df2c*/ 	.word	0x0003fdd0


	//   ....[129]....
        /*df30*/ 	.word	0x0003fde0


	//   ....[130]....
        /*df34*/ 	.word	0x0003fe00


	//   ....[131]....
        /*df38*/ 	.word	0x0003fe10


	//   ....[132]....
        /*df3c*/ 	.word	0x0003fe30


	//   ....[133]....
        /*df40*/ 	.word	0x0003fe40


	//   ....[134]....
        /*df44*/ 	.word	0x0003fe60


	//   ....[135]....
        /*df48*/ 	.word	0x0003fe70


	//   ....[136]....
        /*df4c*/ 	.word	0x0003fe90


	//   ....[137]....
        /*df50*/ 	.word	0x0003fea0


	//   ....[138]....
        /*df54*/ 	.word	0x0003fec0


	//   ....[139]....
        /*df58*/ 	.word	0x0003fed0


	//   ....[140]....
        /*df5c*/ 	.word	0x0003fef0


	//   ....[141]....
        /*df60*/ 	.word	0x0003ff00


	//   ....[142]....
        /*df64*/ 	.word	0x0003ff20


	//   ....[143]....
        /*df68*/ 	.word	0x0003ff30


	//   ....[144]....
        /*df6c*/ 	.word	0x0003ff50


	//   ....[145]....
        /*df70*/ 	.word	0x0003ff60


	//   ....[146]....
        /*df74*/ 	.word	0x0003ff80


	//   ....[147]....
        /*df78*/ 	.word	0x0003ff90


	//   ....[148]....
        /*df7c*/ 	.word	0x0003ffb0


	//   ....[149]....
        /*df80*/ 	.word	0x0003ffc0


	//   ....[150]....
        /*df84*/ 	.word	0x0003ffe0


	//   ....[151]....
        /*df88*/ 	.word	0x0003fff0


	//   ....[152]....
        /*df8c*/ 	.word	0x00040010


	//   ....[153]....
        /*df90*/ 	.word	0x00040020


	//   ....[154]....
        /*df94*/ 	.word	0x00040040


	//   ....[155]....
        /*df98*/ 	.word	0x00040050


	//   ....[156]....
        /*df9c*/ 	.word	0x00040070


	//   ....[157]....
        /*dfa0*/ 	.word	0x00040080


	//   ....[158]....
        /*dfa4*/ 	.word	0x000400a0


	//   ....[159]....
        /*dfa8*/ 	.word	0x000400b0


	//   ....[160]....
        /*dfac*/ 	.word	0x000400d0


	//   ....[161]....
        /*dfb0*/ 	.word	0x000400e0


	//   ....[162]....
        /*dfb4*/ 	.word	0x00040100


	//   ....[163]....
        /*dfb8*/ 	.word	0x00040110


	//   ....[164]....
        /*dfbc*/ 	.word	0x00040130


	//   ....[165]....
        /*dfc0*/ 	.word	0x00040140


	//   ....[166]....
        /*dfc4*/ 	.word	0x00040150


	//   ....[167]....
        /*dfc8*/ 	.word	0x00040160


	//   ....[168]....
        /*dfcc*/ 	.word	0x00040180


	//   ....[169]....
        /*dfd0*/ 	.word	0x00040190


	//   ....[170]....
        /*dfd4*/ 	.word	0x000401b0


	//   ....[171]....
        /*dfd8*/ 	.word	0x000401c0


	//   ....[172]....
        /*dfdc*/ 	.word	0x000401e0


	//   ....[173]....
        /*dfe0*/ 	.word	0x000401f0


	//   ....[174]....
        /*dfe4*/ 	.word	0x00040210


	//   ....[175]....
        /*dfe8*/ 	.word	0x00040220


	//   ....[176]....
        /*dfec*/ 	.word	0x00040240


	//   ....[177]....
        /*dff0*/ 	.word	0x00040250


	//   ....[178]....
        /*dff4*/ 	.word	0x00040270


	//   ....[179]....
        /*dff8*/ 	.word	0x00040280


	//   ....[180]....
        /*dffc*/ 	.word	0x000402a0


	//   ....[181]....
        /*e000*/ 	.word	0x000402b0


	//   ....[182]....
        /*e004*/ 	.word	0x000402d0


	//   ....[183]....
        /*e008*/ 	.word	0x000402e0


	//   ....[184]....
        /*e00c*/ 	.word	0x00040300


	//   ....[185]....
        /*e010*/ 	.word	0x00040310


	//   ....[186]....
        /*e014*/ 	.word	0x00040330


	//   ....[187]....
        /*e018*/ 	.word	0x00040340


	//   ....[188]....
        /*e01c*/ 	.word	0x00040360


	//   ....[189]....
        /*e020*/ 	.word	0x00040370


	//   ....[190]....
        /*e024*/ 	.word	0x00040390


	//   ....[191]....
        /*e028*/ 	.word	0x000403a0


	//   ....[192]....
        /*e02c*/ 	.word	0x000403c0


	//   ....[193]....
        /*e030*/ 	.word	0x000403d0


	//   ....[194]....
        /*e034*/ 	.word	0x000403f0


	//   ....[195]....
        /*e038*/ 	.word	0x00040400


	//   ....[196]....
        /*e03c*/ 	.word	0x00040420


	//   ....[197]....
        /*e040*/ 	.word	0x00040430


	//   ....[198]....
        /*e044*/ 	.word	0x00040450


	//   ....[199]....
        /*e048*/ 	.word	0x00040460


	//   ....[200]....
        /*e04c*/ 	.word	0x00040480


	//   ....[201]....
        /*e050*/ 	.word	0x00040490


	//   ....[202]....
        /*e054*/ 	.word	0x000404b0


	//   ....[203]....
        /*e058*/ 	.word	0x000404c0


	//   ....[204]....
        /*e05c*/ 	.word	0x000404e0


	//   ....[205]....
        /*e060*/ 	.word	0x000404f0


	//   ....[206]....
        /*e064*/ 	.word	0x00040520


	//   ....[207]....
        /*e068*/ 	.word	0x00040530


	//   ....[208]....
        /*e06c*/ 	.word	0x00040550


	//   ....[209]....
        /*e070*/ 	.word	0x00040560


	//   ....[210]....
        /*e074*/ 	.word	0x00040580


	//   ....[211]....
        /*e078*/ 	.word	0x00040590


	//   ....[212]....
        /*e07c*/ 	.word	0x000405b0


	//   ....[213]....
        /*e080*/ 	.word	0x000405c0


	//   ....[214]....
        /*e084*/ 	.word	0x000405e0


	//   ....[215]....
        /*e088*/ 	.word	0x000405f0


	//   ....[216]....
        /*e08c*/ 	.word	0x00040610


	//   ....[217]....
        /*e090*/ 	.word	0x00040620


	//   ....[218]....
        /*e094*/ 	.word	0x00040640


	//   ....[219]....
        /*e098*/ 	.word	0x00040650


	//   ....[220]....
        /*e09c*/ 	.word	0x00040670


	//   ....[221]....
        /*e0a0*/ 	.word	0x00040680


	//   ....[222]....
        /*e0a4*/ 	.word	0x000406a0


	//   ....[223]....
        /*e0a8*/ 	.word	0x000406b0


	//   ....[224]....
        /*e0ac*/ 	.word	0x000406d0


	//   ....[225]....
        /*e0b0*/ 	.word	0x000406e0


	//   ....[226]....
        /*e0b4*/ 	.word	0x00040700


	//   ....[227]....
        /*e0b8*/ 	.word	0x00040710


	//   ....[228]....
        /*e0bc*/ 	.word	0x00040730


	//   ....[229]....
        /*e0c0*/ 	.word	0x00040740


	//   ....[230]....
        /*e0c4*/ 	.word	0x00040760


	//   ....[231]....
        /*e0c8*/ 	.word	0x00040770


	//   ....[232]....
        /*e0cc*/ 	.word	0x00040790


	//   ....[233]....
        /*e0d0*/ 	.word	0x000407a0


	//   ....[234]....
        /*e0d4*/ 	.word	0x000407c0


	//   ....[235]....
        /*e0d8*/ 	.word	0x000407d0


	//   ....[236]....
        /*e0dc*/ 	.word	0x000407f0


	//   ....[237]....
        /*e0e0*/ 	.word	0x00040800


	//   ....[238]....
        /*e0e4*/ 	.word	0x00040850


	//   ....[239]....
        /*e0e8*/ 	.word	0x00040860


	//   ....[240]....
        /*e0ec*/ 	.word	0x00040880


	//   ....[241]....
        /*e0f0*/ 	.word	0x00040890


	//   ....[242]....
        /*e0f4*/ 	.word	0x000408b0


	//   ....[243]....
        /*e0f8*/ 	.word	0x000408c0


	//   ....[244]....
        /*e0fc*/ 	.word	0x000408e0


	//   ....[245]....
        /*e100*/ 	.word	0x000408f0


	//   ....[246]....
        /*e104*/ 	.word	0x00040910


	//   ....[247]....
        /*e108*/ 	.word	0x00040920


	//   ....[248]....
        /*e10c*/ 	.word	0x00040940


	//   ....[249]....
        /*e110*/ 	.word	0x00040950


	//   ....[250]....
        /*e114*/ 	.word	0x00040970


	//   ....[251]....
        /*e118*/ 	.word	0x00040980


	//   ....[252]....
        /*e11c*/ 	.word	0x000409a0


	//   ....[253]....
        /*e120*/ 	.word	0x000409b0


	//   ....[254]....
        /*e124*/ 	.word	0x000409d0


	//   ....[255]....
        /*e128*/ 	.word	0x000409e0


	//   ....[0]....
        /*e12c*/ 	.word	0x00040a00


	//   ....[1]....
        /*e130*/ 	.word	0x00040a10


	//   ....[2]....
        /*e134*/ 	.word	0x00040a30


	//   ....[3]....
        /*e138*/ 	.word	0x00040a40


	//   ....[4]....
        /*e13c*/ 	.word	0x00040a60


	//   ....[5]....
        /*e140*/ 	.word	0x00040a70


	//   ....[6]....
        /*e144*/ 	.word	0x00040aa0


	//   ....[7]....
        /*e148*/ 	.word	0x00040ab0


	//   ....[8]....
        /*e14c*/ 	.word	0x00049f10


	//   ....[9]....
        /*e150*/ 	.word	0x00049f20


	//   ....[10]....
        /*e154*/ 	.word	0x00049f60


	//   ....[11]....
        /*e158*/ 	.word	0x00049f70


	//   ....[12]....
        /*e15c*/ 	.word	0x00049f90


	//   ....[13]....
        /*e160*/ 	.word	0x00049fa0


	//   ....[14]....
        /*e164*/ 	.word	0x00049fc0


	//   ....[15]....
        /*e168*/ 	.word	0x00049fd0


	//   ....[16]....
        /*e16c*/ 	.word	0x00049ff0


	//   ....[17]....
        /*e170*/ 	.word	0x0004a000


	//   ....[18]....
        /*e174*/ 	.word	0x0004a020


	//   ....[19]....
        /*e178*/ 	.word	0x0004a030


	//   ....[20]....
        /*e17c*/ 	.word	0x0004a050


	//   ....[21]....
        /*e180*/ 	.word	0x0004a060


	//   ....[22]....
        /*e184*/ 	.word	0x0004a080


	//   ....[23]....
        /*e188*/ 	.word	0x0004a090


	//   ....[24]....
        /*e18c*/ 	.word	0x0004a0b0


	//   ....[25]....
        /*e190*/ 	.word	0x0004a0c0


	//   ....[26]....
        /*e194*/ 	.word	0x0004a0e0


	//   ....[27]....
        /*e198*/ 	.word	0x0004a0f0


	//   ....[28]....
        /*e19c*/ 	.word	0x0004a110


	//   ....[29]....
        /*e1a0*/ 	.word	0x0004a120


	//   ....[30]....
        /*e1a4*/ 	.word	0x0004a140


	//   ....[31]....
        /*e1a8*/ 	.word	0x0004a150


	//   ....[32]....
        /*e1ac*/ 	.word	0x0004a170


	//   ....[33]....
        /*e1b0*/ 	.word	0x0004a180


	//   ....[34]....
        /*e1b4*/ 	.word	0x0004a1a0


	//   ....[35]....
        /*e1b8*/ 	.word	0x0004a1b0


	//   ....[36]....
        /*e1bc*/ 	.word	0x0004a1d0


	//   ....[37]....
        /*e1c0*/ 	.word	0x0004a1e0


	//   ....[38]....
        /*e1c4*/ 	.word	0x0004a200


	//   ....[39]....
        /*e1c8*/ 	.word	0x0004a210


	//   ....[40]....
        /*e1cc*/ 	.word	0x0004a230


	//   ....[41]....
        /*e1d0*/ 	.word	0x0004a240


	//   ....[42]....
        /*e1d4*/ 	.word	0x0004a260


	//   ....[43]....
        /*e1d8*/ 	.word	0x0004a270


	//   ....[44]....
        /*e1dc*/ 	.word	0x0004a290


	//   ....[45]....
        /*e1e0*/ 	.word	0x0004a2a0


	//   ....[46]....
        /*e1e4*/ 	.word	0x0004a2c0


	//   ....[47]....
        /*e1e8*/ 	.word	0x0004a2d0


	//   ....[48]....
        /*e1ec*/ 	.word	0x0004a2f0


	//   ....[49]....
        /*e1f0*/ 	.word	0x0004a300


	//   ....[50]....
        /*e1f4*/ 	.word	0x0004a320


	//   ....[51]....
        /*e1f8*/ 	.word	0x0004a330


	//   ....[52]....
        /*e1fc*/ 	.word	0x0004a350


	//   ....[53]....
        /*e200*/ 	.word	0x0004a360


	//   ....[54]....
        /*e204*/ 	.word	0x0004a380


	//   ....[55]....
        /*e208*/ 	.word	0x0004a390


	//   ....[56]....
        /*e20c*/ 	.word	0x0004a3b0


	//   ....[57]....
        /*e210*/ 	.word	0x0004a3c0


	//   ....[58]....
        /*e214*/ 	.word	0x0004a3e0


	//   ....[59]....
        /*e218*/ 	.word	0x0004a3f0


	//   ....[60]....
        /*e21c*/ 	.word	0x0004a410


	//   ....[61]....
        /*e220*/ 	.word	0x0004a420


	//   ....[62]....
        /*e224*/ 	.word	0x0004a440


	//   ....[63]....
        /*e228*/ 	.word	0x0004a450


	//   ....[64]....
        /*e22c*/ 	.word	0x0004a470


	//   ....[65]....
        /*e230*/ 	.word	0x0004a480


	//   ....[66]....
        /*e234*/ 	.word	0x0004a4a0


	//   ....[67]....
        /*e238*/ 	.word	0x0004a4b0


	//   ....[68]....
        /*e23c*/ 	.word	0x0004a4d0


	//   ....[69]....
        /*e240*/ 	.word	0x0004a4e0


	//   ....[70]....
        /*e244*/ 	.word	0x0004a500


	//   ....[71]....
        /*e248*/ 	.word	0x0004a510


	//   ....[72]....
        /*e24c*/ 	.word	0x0004a530


	//   ....[73]....
        /*e250*/ 	.word	0x0004a540


	//   ....[74]....
        /*e254*/ 	.word	0x0004a560


	//   ....[75]....
        /*e258*/ 	.word	0x0004a570


	//   ....[76]....
        /*e25c*/ 	.word	0x0004a590


	//   ....[77]....
        /*e260*/ 	.word	0x0004a5a0


	//   ....[78]....
        /*e264*/ 	.word	0x0004a5c0


	//   ....[79]....
        /*e268*/ 	.word	0x0004a5d0


	//   ....[80]....
        /*e26c*/ 	.word	0x0004a5f0


	//   ....[81]....
        /*e270*/ 	.word	0x0004a600


	//   ....[82]....
        /*e274*/ 	.word	0x0004a620


	//   ....[83]....
        /*e278*/ 	.word	0x0004a630


	//   ....[84]....
        /*e27c*/ 	.word	0x0004a650


	//   ....[85]....
        /*e280*/ 	.word	0x0004a660


	//   ....[86]....
        /*e284*/ 	.word	0x0004a680


	//   ....[87]....
        /*e288*/ 	.word	0x0004a690


	//   ....[88]....
        /*e28c*/ 	.word	0x0004a6b0


	//   ....[89]....
        /*e290*/ 	.word	0x0004a6c0


	//   ....[90]....
        /*e294*/ 	.word	0x0004a6e0


	//   ....[91]....
        /*e298*/ 	.word	0x0004a6f0


	//   ....[92]....
        /*e29c*/ 	.word	0x0004a710


	//   ....[93]....
        /*e2a0*/ 	.word	0x0004a720


	//   ....[94]....
        /*e2a4*/ 	.word	0x0004a740


	//   ....[95]....
        /*e2a8*/ 	.word	0x0004a750


	//   ....[96]....
        /*e2ac*/ 	.word	0x0004a770


	//   ....[97]....
        /*e2b0*/ 	.word	0x0004a780


	//   ....[98]....
        /*e2b4*/ 	.word	0x0004a7a0


	//   ....[99]....
        /*e2b8*/ 	.word	0x0004a7b0


	//   ....[100]....
        /*e2bc*/ 	.word	0x0004a7d0


	//   ....[101]....
        /*e2c0*/ 	.word	0x0004a7e0


	//   ....[102]....
        /*e2c4*/ 	.word	0x0004a800


	//   ....[103]....
        /*e2c8*/ 	.word	0x0004a810


	//   ....[104]....
        /*e2cc*/ 	.word	0x0004a830


	//   ....[105]....
        /*e2d0*/ 	.word	0x0004a840


	//   ....[106]....
        /*e2d4*/ 	.word	0x0004a860


	//   ....[107]....
        /*e2d8*/ 	.word	0x0004a870


	//   ....[108]....
        /*e2dc*/ 	.word	0x0004a890


	//   ....[109]....
        /*e2e0*/ 	.word	0x0004a8a0


	//   ....[110]....
        /*e2e4*/ 	.word	0x0004a8c0


	//   ....[111]....
        /*e2e8*/ 	.word	0x0004a8d0


	//   ....[112]....
        /*e2ec*/ 	.word	0x0004a8f0


	//   ....[113]....
        /*e2f0*/ 	.word	0x0004a900


	//   ....[114]....
        /*e2f4*/ 	.word	0x0004a920


	//   ....[115]....
        /*e2f8*/ 	.word	0x0004a930


	//   ....[116]....
        /*e2fc*/ 	.word	0x0004a970


	//   ....[117]....
        /*e300*/ 	.word	0x0004a980


	//   ....[118]....
        /*e304*/ 	.word	0x0004a9a0


	//   ....[119]....
        /*e308*/ 	.word	0x0004a9b0


	//   ....[120]....
        /*e30c*/ 	.word	0x0004a9f0


	//   ....[121]....
        /*e310*/ 	.word	0x0004aa00


	//   ....[122]....
        /*e314*/ 	.word	0x0004aa20


	//   ....[123]....
        /*e318*/ 	.word	0x0004aa30


	//   ....[124]....
        /*e31c*/ 	.word	0x0004aa50


	//   ....[125]....
        /*e320*/ 	.word	0x0004aa60


	//   ....[126]....
        /*e324*/ 	.word	0x0004aa80


	//   ....[127]....
        /*e328*/ 	.word	0x0004aa90


	//   ....[128]....
        /*e32c*/ 	.word	0x0004aab0


	//   ....[129]....
        /*e330*/ 	.word	0x0004aac0


	//   ....[130]....
        /*e334*/ 	.word	0x0004aae0


	//   ....[131]....
        /*e338*/ 	.word	0x0004aaf0


	//   ....[132]....
        /*e33c*/ 	.word	0x0004ab10


	//   ....[133]....
        /*e340*/ 	.word	0x0004ab20


	//   ....[134]....
        /*e344*/ 	.word	0x0004ab40


	//   ....[135]....
        /*e348*/ 	.word	0x0004ab50


	//   ....[136]....
        /*e34c*/ 	.word	0x0004ab70


	//   ....[137]....
        /*e350*/ 	.word	0x0004ab80


	//   ....[138]....
        /*e354*/ 	.word	0x0004aba0


	//   ....[139]....
        /*e358*/ 	.word	0x0004abb0


	//   ....[140]....
        /*e35c*/ 	.word	0x0004abd0


	//   ....[141]....
        /*e360*/ 	.word	0x0004abe0


	//   ....[142]....
        /*e364*/ 	.word	0x0004ac00


	//   ....[143]....
        /*e368*/ 	.word	0x0004ac10


	//   ....[144]....
        /*e36c*/ 	.word	0x0004ac30


	//   ....[145]....
        /*e370*/ 	.word	0x0004ac40


	//   ....[146]....
        /*e374*/ 	.word	0x0004ac60


	//   ....[147]....
        /*e378*/ 	.word	0x0004ac70


	//   ....[148]....
        /*e37c*/ 	.word	0x0004ac90


	//   ....[149]....
        /*e380*/ 	.word	0x0004aca0


	//   ....[150]....
        /*e384*/ 	.word	0x0004acc0


	//   ....[151]....
        /*e388*/ 	.word	0x0004acd0


	//   ....[152]....
        /*e38c*/ 	.word	0x0004acf0


	//   ....[153]....
        /*e390*/ 	.word	0x0004ad00


	//   ....[154]....
        /*e394*/ 	.word	0x0004ad20


	//   ....[155]....
        /*e398*/ 	.word	0x0004ad30


	//   ....[156]....
        /*e39c*/ 	.word	0x0004ad50


	//   ....[157]....
        /*e3a0*/ 	.word	0x0004ad60


	//   ....[158]....
        /*e3a4*/ 	.word	0x0004ad80


	//   ....[159]....
        /*e3a8*/ 	.word	0x0004ad90


	//   ....[160]....
        /*e3ac*/ 	.word	0x0004adb0


	//   ....[161]....
        /*e3b0*/ 	.word	0x0004adc0


	//   ....[162]....
        /*e3b4*/ 	.word	0x0004ade0


	//   ....[163]....
        /*e3b8*/ 	.word	0x0004adf0


	//   ....[164]....
        /*e3bc*/ 	.word	0x0004ae10


	//   ....[165]....
        /*e3c0*/ 	.word	0x0004ae20


	//   ....[166]....
        /*e3c4*/ 	.word	0x0004ae40


	//   ....[167]....
        /*e3c8*/ 	.word	0x0004ae50


	//   ....[168]....
        /*e3cc*/ 	.word	0x0004ae60


	//   ....[169]....
        /*e3d0*/ 	.word	0x0004ae70


	//   ....[170]....
        /*e3d4*/ 	.word	0x0004ae90


	//   ....[171]....
        /*e3d8*/ 	.word	0x0004aea0


	//   ....[172]....
        /*e3dc*/ 	.word	0x0004aec0


	//   ....[173]....
        /*e3e0*/ 	.word	0x0004aed0


	//   ....[174]....
        /*e3e4*/ 	.word	0x0004aef0


	//   ....[175]....
        /*e3e8*/ 	.word	0x0004af00


	//   ....[176]....
        /*e3ec*/ 	.word	0x0004af20


	//   ....[177]....
        /*e3f0*/ 	.word	0x0004af30


	//   ....[178]....
        /*e3f4*/ 	.word	0x0004af50


	//   ....[179]....
        /*e3f8*/ 	.word	0x0004af60


	//   ....[180]....
        /*e3fc*/ 	.word	0x0004af80


	//   ....[181]....
        /*e400*/ 	.word	0x0004af90


	//   ....[182]....
        /*e404*/ 	.word	0x0004afb0


	//   ....[183]....
        /*e408*/ 	.word	0x0004afc0


	//   ....[184]....
        /*e40c*/ 	.word	0x0004afe0


	//   ....[185]....
        /*e410*/ 	.word	0x0004aff0


	//   ....[186]....
        /*e414*/ 	.word	0x0004b010


	//   ....[187]....
        /*e418*/ 	.word	0x0004b020


	//   ....[188]....
        /*e41c*/ 	.word	0x0004b040


	//   ....[189]....
        /*e420*/ 	.word	0x0004b050


	//   ....[190]....
        /*e424*/ 	.word	0x0004b070


	//   ....[191]....
        /*e428*/ 	.word	0x0004b080


	//   ....[192]....
        /*e42c*/ 	.word	0x0004b0a0


	//   ....[193]....
        /*e430*/ 	.word	0x0004b0b0


	//   ....[194]....
        /*e434*/ 	.word	0x0004b0d0


	//   ....[195]....
        /*e438*/ 	.word	0x0004b0e0


	//   ....[196]....
        /*e43c*/ 	.word	0x0004b100


	//   ....[197]....
        /*e440*/ 	.word	0x0004b110


	//   ....[198]....
        /*e444*/ 	.word	0x0004b130


	//   ....[199]....
        /*e448*/ 	.word	0x0004b140


	//   ....[200]....
        /*e44c*/ 	.word	0x0004b160


	//   ....[201]....
        /*e450*/ 	.word	0x0004b170


	//   ....[202]....
        /*e454*/ 	.word	0x0004b190


	//   ....[203]....
        /*e458*/ 	.word	0x0004b1a0


	//   ....[204]....
        /*e45c*/ 	.word	0x0004b1c0


	//   ....[205]....
        /*e460*/ 	.word	0x0004b1d0


	//   ....[206]....
        /*e464*/ 	.word	0x0004b1f0


	//   ....[207]....
        /*e468*/ 	.word	0x0004b200


	//   ....[208]....
        /*e46c*/ 	.word	0x0004b230


	//   ....[209]....
        /*e470*/ 	.word	0x0004b240


	//   ....[210]....
        /*e474*/ 	.word	0x0004b260


	//   ....[211]....
        /*e478*/ 	.word	0x0004b270


	//   ....[212]....
        /*e47c*/ 	.word	0x0004b290


	//   ....[213]....
        /*e480*/ 	.word	0x0004b2a0


	//   ....[214]....
        /*e484*/ 	.word	0x0004b2c0


	//   ....[215]....
        /*e488*/ 	.word	0x0004b2d0


	//   ....[216]....
        /*e48c*/ 	.word	0x0004b2f0


	//   ....[217]....
        /*e490*/ 	.word	0x0004b300


	//   ....[218]....
        /*e494*/ 	.word	0x0004b320


	//   ....[219]....
        /*e498*/ 	.word	0x0004b330


	//   ....[220]....
        /*e49c*/ 	.word	0x0004b350


	//   ....[221]....
        /*e4a0*/ 	.word	0x0004b360


	//   ....[222]....
        /*e4a4*/ 	.word	0x0004b380


	//   ....[223]....
        /*e4a8*/ 	.word	0x0004b390


	//   ....[224]....
        /*e4ac*/ 	.word	0x0004b3b0


	//   ....[225]....
        /*e4b0*/ 	.word	0x0004b3c0


	//   ....[226]....
        /*e4b4*/ 	.word	0x0004b3e0


	//   ....[227]....
        /*e4b8*/ 	.word	0x0004b3f0


	//   ....[228]....
        /*e4bc*/ 	.word	0x0004b410


	//   ....[229]....
        /*e4c0*/ 	.word	0x0004b420


	//   ....[230]....
        /*e4c4*/ 	.word	0x0004b440


	//   ....[231]....
        /*e4c8*/ 	.word	0x0004b450


	//   ....[232]....
        /*e4cc*/ 	.word	0x0004b470


	//   ....[233]....
        /*e4d0*/ 	.word	0x0004b480


	//   ....[234]....
        /*e4d4*/ 	.word	0x0004b4a0


	//   ....[235]....
        /*e4d8*/ 	.word	0x0004b4b0


	//   ....[236]....
        /*e4dc*/ 	.word	0x0004b4d0


	//   ....[237]....
        /*e4e0*/ 	.word	0x0004b4e0


	//   ....[238]....
        /*e4e4*/ 	.word	0x0004b500


	//   ....[239]....
        /*e4e8*/ 	.word	0x0004b510


	//   ....[240]....
        /*e4ec*/ 	.word	0x0004b560


	//   ....[241]....
        /*e4f0*/ 	.word	0x0004b570


	//   ....[242]....
        /*e4f4*/ 	.word	0x0004b590


	//   ....[243]....
        /*e4f8*/ 	.word	0x0004b5a0


	//   ....[244]....
        /*e4fc*/ 	.word	0x0004b5c0


	//   ....[245]....
        /*e500*/ 	.word	0x0004b5d0


	//   ....[246]....
        /*e504*/ 	.word	0x0004b5f0


	//   ....[247]....
        /*e508*/ 	.word	0x0004b600


	//   ....[248]....
        /*e50c*/ 	.word	0x0004b620


	//   ....[249]....
        /*e510*/ 	.word	0x0004b630


	//   ....[250]....
        /*e514*/ 	.word	0x0004b650


	//   ....[251]....
        /*e518*/ 	.word	0x0004b660


	//   ....[252]....
        /*e51c*/ 	.word	0x0004b680


	//   ....[253]....
        /*e520*/ 	.word	0x0004b690


	//   ....[254]....
        /*e524*/ 	.word	0x0004b6b0


	//   ....[255]....
        /*e528*/ 	.word	0x0004b6c0


	//   ....[0]....
        /*e52c*/ 	.word	0x0004b6e0


	//   ....[1]....
        /*e530*/ 	.word	0x0004b6f0


	//   ....[2]....
        /*e534*/ 	.word	0x0004b710


	//   ....[3]....
        /*e538*/ 	.word	0x0004b720


	//   ....[4]....
        /*e53c*/ 	.word	0x0004b740


	//   ....[5]....
        /*e540*/ 	.word	0x0004b750


	//   ....[6]....
        /*e544*/ 	.word	0x0004b770


	//   ....[7]....
        /*e548*/ 	.word	0x0004b780


	//   ....[8]....
        /*e54c*/ 	.word	0x0004b7b0


	//   ....[9]....
        /*e550*/ 	.word	0x0004b7c0


	//----- nvinfo : EIATTR_EXIT_INSTR_OFFSETS
	.align		4
.L_1252:
        /*e554*/ 	.byte	0x04, 0x1c
        /*e556*/ 	.short	(.L_1254 - .L_1253)


	//   ....[0]....
.L_1253:
        /*e558*/ 	.word	0x00060a40


	//   ....[1]....
        /*e55c*/ 	.word	0x00060bd0


	//   ....[2]....
        /*e560*/ 	.word	0x00061390


	//   ....[3]....
        /*e564*/ 	.word	0x00061490


	//----- nvinfo : EIATTR_MAX_THREADS
	.align		4
.L_1254:
        /*e568*/ 	.byte	0x04, 0x05
        /*e56a*/ 	.short	(.L_1256 - .L_1255)
.L_1255:
        /*e56c*/ 	.word	0x00000040
        /*e570*/ 	.word	0x00000001
        /*e574*/ 	.word	0x00000001


	//----- nvinfo : EIATTR_CRS_STACK_SIZE
	.align		4
.L_1256:
        /*e578*/ 	.byte	0x04, 0x1e
        /*e57a*/ 	.short	(.L_1258 - .L_1257)
.L_1257:
        /*e57c*/ 	.word	0x00000000
.L_1258:


//--------------------- .nv.info._ZN17fastertransformer17batch_topk_kernelIfLi64ELi32EEEvPKiPKT_PiPfS7_PKbS2_NS_14BeamHypothesesEiiifS3_ --------------------------
	.section	.nv.info._ZN17fastertransformer17batch_topk_kernelIfLi64ELi32EEEvPKiPKT_PiPfS7_PKbS2_NS_14BeamHypothesesEiiifS3_,"",@"SHT_CUDA_INFO"
	.sectionflags	@""
	.align	4


	//----- nvinfo : EIATTR_CUDA_API_VERSION
	.align		4
        /*0000*/ 	.byte	0x04, 0x37
        /*0002*/ 	.short	(.L_1260 - .L_1259)
.L_1259:
        /*0004*/ 	.word	0x00000082


	//----- nvinfo : EIATTR_SW2861232_WAR
	.align		4
.L_1260:
        /*0008*/ 	.byte	0x01, 0x35
	.zero		2


	//----- nvinfo : EIATTR_PARAM_CBANK
	.align		4
        /*000c*/ 	.byte	0x04, 0x0a
        /*000e*/ 	.short	(.L_1262 - .L_1261)
	.align		4
.L_1261:
        /*0010*/ 	.word	index@(.nv.constant0._ZN17fastertransformer17batch_topk_kernelIfLi64ELi32EEEvPKiPKT_PiPfS7_PKbS2_NS_14BeamHypothesesEiiifS3_)
        /*0014*/ 	.short	0x0160
        /*0016*/ 	.short	0x00d4


	//----- nvinfo : EIATTR_CBANK_PARAM_SIZE
	.align		4
.L_1262:
        /*0018*/ 	.byte	0x03, 0x19
        /*001a*/ 	.short	0x00d4


	//----- nvinfo : EIATTR_KPARAM_INFO
	.align		4
        /*001c*/ 	.byte	0x04, 0x17
        /*001e*/ 	.short	(.L_1264 - .L_1263)
.L_1263:
        /*0020*/ 	.word	0x00000000
        /*0024*/ 	.short	0x000c
        /*0026*/ 	.short	0x00d0
        /*0028*/ 	.byte	0x00, 0xf0, 0x11, 0x00


	//----- nvinfo : EIATTR_KPARAM_INFO
	.align		4
.L_1264:
        /*002c*/ 	.byte	0x04, 0x17
        /*002e*/ 	.short	(.L_1266 - .L_1265)
.L_1265:
        /*0030*/ 	.word	0x00000000
        /*0034*/ 	.short	0x000b
        /*0036*/ 	.short	0x00cc
        /*0038*/ 	.byte	0x00, 0xf0, 0x11, 0x00


	//----- nvinfo : EIATTR_KPARAM_INFO
	.align		4
.L_1266:
        /*003c*/ 	.byte	0x04, 0x17
        /*003e*/ 	.short	(.L_1268 - .L_1267)
.L_1267:
        /*0040*/ 	.word	0x00000000
        /*0044*/ 	.short	0x000a
        /*0046*/ 	.short	0x00c8
        /*0048*/ 	.byte	0x00, 0xf0, 0x11, 0x00


	//----- nvinfo : EIATTR_KPARAM_INFO
	.align		4
.L_1268:
        /*004c*/ 	.byte	0x04, 0x17
        /*004e*/ 	.short	(.L_1270 - .L_1269)
.L_1269:
        /*0050*/ 	.word	0x00000000
        /*0054*/ 	.short	0x0009
        /*0056*/ 	.short	0x00c4
        /*0058*/ 	.byte	0x00, 0xf0, 0x11, 0x00


	//----- nvinfo : EIATTR_KPARAM_INFO
	.align		4
.L_1270:
        /*005c*/ 	.byte	0x04, 0x17
        /*005e*/ 	.short	(.L_1272 - .L_1271)
.L_1271:
        /*0060*/ 	.word	0x00000000
        /*0064*/ 	.short	0x0008
        /*0066*/ 	.short	0x00c0
        /*0068*/ 	.byte	0x00, 0xf0, 0x11, 0x00


	//----- nvinfo : EIATTR_KPARAM_INFO
	.align		4
.L_1272:
        /*006c*/ 	.byte	0x04, 0x17
        /*006e*/ 	.short	(.L_1274 - .L_1273)
.L_1273:
        /*0070*/ 	.word	0x00000000
        /*0074*/ 	.short	0x0007
        /*0076*/ 	.short	0x0038
        /*0078*/ 	.byte	0x00, 0xf0, 0x21, 0x02


	//----- nvinfo : EIATTR_KPARAM_INFO
	.align		4
.L_1274:
        /*007c*/ 	.byte	0x04, 0x17
        /*007e*/ 	.short	(.L_1276 - .L_1275)
.L_1275:
        /*0080*/ 	.word	0x00000000
        /*0084*/ 	.short	0x0006
        /*0086*/ 	.short	0x0030
        /*0088*/ 	.byte	0x00, 0xf0, 0x21, 0x00


	//----- nvinfo : EIATTR_KPARAM_INFO
	.align		4
.L_1276:
        /*008c*/ 	.byte	0x04, 0x17
        /*008e*/ 	.short	(.L_1278 - .L_1277)
.L_1277:
        /*0090*/ 	.word	0x00000000
        /*0094*/ 	.short	0x0005
        /*0096*/ 	.short	0x0028
        /*0098*/ 	.byte	0x00, 0xf0, 0x21, 0x00


	//----- nvinfo : EIATTR_KPARAM_INFO
	.align		4
.L_1278:
        /*009c*/ 	.byte	0x04, 0x17
        /*009e*/ 	.short	(.L_1280 - .L_1279)
.L_1279:
        /*00a0*/ 	.word	0x00000000
        /*00a4*/ 	.short	0x0004
        /*00a6*/ 	.short	0x0020
        /*00a8*/ 	.byte	0x00, 0xf0, 0x21, 0x00


	//----- nvinfo : EIATTR_KPARAM_INFO
	.align		4
.L_1280:
        /*00ac*/ 	.byte	0x04, 0x17
        /*00ae*/ 	.short	(.L_1282 - .L_1281)
.L_1281:
        /*00b0*/ 	.word	0x00000000
        /*00b4*/ 	.short	0x0003
        /*00b6*/ 	.short	0x0018
        /*00b8*/ 	.byte	0x00, 0xf0, 0x21, 0x00


	//----- nvinfo : EIATTR_KPARAM_INFO
	.align		4
.L_1282:
        /*00bc*/ 	.byte	0x04, 0x17
        /*00be*/ 	.short	(.L_1284 - .L_1283)
.L_1283:
        /*00c0*/ 	.word	0x00000000
        /*00c4*/ 	.short	0x0002
        /*00c6*/ 	.short	0x0010
        /*00c8*/ 	.byte	0x00, 0xf0, 0x21, 0x00


	//----- nvinfo : EIATTR_KPARAM_INFO
	.align		4
.L_1284:
        /*00cc*/ 	.byte	0x04, 0x17
        /*00ce*/ 	.short	(.L_1286 - .L_1285)
.L_1285:
        /*00d0*/ 	.word	0x00000000
        /*00d4*/ 	.short	0x0001
        /*00d6*/ 	.short	0x0008
        /*00d8*/ 	.byte	0x00, 0xf0, 0x21, 0x00


	//----- nvinfo : EIATTR_KPARAM_INFO
	.align		4
.L_1286:
        /*00dc*/ 	.byte	0x04, 0x17
        /*00de*/ 	.short	(.L_1288 - .L_1287)
.L_1287:
        /*00e0*/ 	.word	0x00000000
        /*00e4*/ 	.short	0x0000
        /*00e6*/ 	.short	0x0000
        /*00e8*/ 	.byte	0x00, 0xf0, 0x21, 0x00


	//----- nvinfo : EIATTR_MAXREG_COUNT
	.align		4
.L_1288:
        /*00ec*/ 	.byte	0x03, 0x1b
        /*00ee*/ 	.short	0x00ff


	//----- nvinfo : EIATTR_NUM_BARRIERS
	.align		4
        /*00f0*/ 	.byte	0x02, 0x4c
        /*00f2*/ 	.byte	0x01
	.zero		1


	//----- nvinfo : EIATTR_MERCURY_ISA_VERSION
	.align		4
        /*00f4*/ 	.byte	0x03, 0x5f
        /*00f6*/ 	.short	0x0000


	//----- nvinfo : EIATTR_COOP_GROUP_MASK_REGIDS
	.align		4
        /*00f8*/ 	.byte	0x04, 0x29
        /*00fa*/ 	.short	(.L_1290 - .L_1289)


	//   ....[0]....
.L_1289:
        /*00fc*/ 	.word	0xffffffff


	//   ....[1]....
        /*0100*/ 	.word	0xffffffff


	//   ....[2]....
        /*0104*/ 	.word	0xffffffff


	//   ....[3]....
        /*0108*/ 	.word	0xffffffff


	//   ....[4]....
        /*010c*/ 	.word	0xffffffff


	//   ....[5]....
        /*0110*/ 	.word	0xffffffff


	//   ....[6]....
        /*0114*/ 	.word	0xffffffff


	//   ....[7]....
        /*0118*/ 	.word	0xffffffff


	//   ....[8]....
        /*011c*/ 	.word	0xffffffff


	//   ....[9]....
        /*0120*/ 	.word	0xffffffff


	//   ....[10]....
        /*0124*/ 	.word	0xffffffff


	//   ....[11]....
        /*0128*/ 	.word	0xffffffff


	//   ....[12]....
        /*012c*/ 	.word	0xffffffff


	//   ....[13]....
        /*0130*/ 	.word	0xffffffff


	//   ....[14]....
        /*0134*/ 	.word	0xffffffff


	//   ....[15]....
        /*0138*/ 	.word	0xffffffff


	//   ....[16]....
        /*013c*/ 	.word	0xffffffff


	//   ....[17]....
        /*0140*/ 	.word	0xffffffff


	//   ....[18]....
        /*0144*/ 	.word	0xffffffff


	//   ....[19]....
        /*0148*/ 	.word	0xffffffff


	//   ....[20]....
        /*014c*/ 	.word	0xffffffff


	//   ....[21]....
        /*0150*/ 	.word	0xffffffff


	//   ....[22]....
        /*0154*/ 	.word	0xffffffff


	//   ....[23]....
        /*0158*/ 	.word	0xffffffff


	//   ....[24]....
        /*015c*/ 	.word	0xffffffff


	//   ....[25]....
        /*0160*/ 	.word	0xffffffff


	//   ....[26]....
        /*0164*/ 	.word	0xffffffff


	//   ....[27]....
        /*0168*/ 	.word	0xffffffff


	//   ....[28]....
        /*016c*/ 	.word	0xffffffff


	//   ....[29]....
        /*0170*/ 	.word	0xffffffff


	//   ....[30]....
        /*0174*/ 	.word	0xffffffff


	//   ....[31]....
        /*0178*/ 	.word	0xffffffff


	//   ....[32]....
        /*017c*/ 	.word	0xffffffff


	//   ....[33]....
        /*0180*/ 	.word	0xffffffff


	//   ....[34]....
        /*0184*/ 	.word	0xffffffff


	//   ....[35]....
        /*0188*/ 	.word	0xffffffff


	//   ....[36]....
        /*018c*/ 	.word	0xffffffff


	//   ....[37]....
        /*0190*/ 	.word	0xffffffff


	//   ....[38]....
        /*0194*/ 	.word	0xffffffff


	//   ....[39]....
        /*0198*/ 	.word	0xffffffff


	//   ....[40]....
        /*019c*/ 	.word	0xffffffff


	//   ....[41]....
        /*01a0*/ 	.word	0xffffffff


	//   ....[42]....
        /*01a4*/ 	.word	0xffffffff


	//   ....[43]....
        /*01a8*/ 	.word	0xffffffff


	//   ....[44]....
        /*01ac*/ 	.word	0xffffffff


	//   ....[45]....
        /*01b0*/ 	.word	0xffffffff


	//   ....[46]....
        /*01b4*/ 	.word	0xffffffff


	//   ....[47]....
        /*01b8*/ 	.word	0xffffffff


	//   ....[48]....
        /*01bc*/ 	.word	0xffffffff


	//   ....[49]....
        /*01c0*/ 	.word	0xffffffff


	//   ....[50]....
        /*01c4*/ 	.word	0xffffffff


	//   ....[51]....
        /*01c8*/ 	.word	0xffffffff


	//   ....[52]....
        /*01cc*/ 	.word	0xffffffff


	//   ....[53]....
        /*01d0*/ 	.word	0xffffffff


	//   ....[54]....
        /*01d4*/ 	.word	0xffffffff


	//   ....[55]....
        /*01d8*/ 	.word	0xffffffff


	//   ....[56]....
        /*01dc*/ 	.word	0xffffffff


	//   ....[57]....
        /*01e0*/ 	.word	0xffffffff


	//   ....[58]....
        /*01e4*/ 	.word	0xffffffff


	//   ....[59]....
        /*01e8*/ 	.word	0xffffffff


	//   ....[60]....
        /*01ec*/ 	.word	0xffffffff


	//   ....[61]....
        /*01f0*/ 	.word	0xffffffff


	//   ....[62]....
        /*01f4*/ 	.word	0xffffffff


	//   ....[63]....
        /*01f8*/ 	.word	0xffffffff


	//   ....[64]....
        /*01fc*/ 	.word	0xffffffff


	//   ....[65]....
        /*0200*/ 	.word	0xffffffff


	//   ....[66]....
        /*0204*/ 	.word	0xffffffff


	//   ....[67]....
        /*0208*/ 	.word	0xffffffff


	//   ....[68]....
        /*020c*/ 	.word	0xffffffff


	//   ....[69]....
        /*0210*/ 	.word	0xffffffff


	//   ....[70]....
        /*0214*/ 	.word	0xffffffff


	//   ....[71]....
        /*0218*/ 	.word	0xffffffff


	//   ....[72]....
        /*021c*/ 	.word	0xffffffff


	//   ....[73]....
        /*0220*/ 	.word	0xffffffff


	//   ....[74]....
        /*0224*/ 	.word	0xffffffff


	//   ....[75]....
        /*0228*/ 	.word	0xffffffff


	//   ....[76]....
        /*022c*/ 	.word	0xffffffff


	//   ....[77]....
        /*0230*/ 	.word	0xffffffff


	//   ....[78]....
        /*0234*/ 	.word	0xffffffff


	//   ....[79]....
        /*0238*/ 	.word	0xffffffff


	//   ....[80]....
        /*023c*/ 	.word	0xffffffff


	//   ....[81]....
        /*0240*/ 	.word	0xffffffff


	//   ....[82]....
        /*0244*/ 	.word	0xffffffff


	//   ....[83]....
        /*0248*/ 	.word	0xffffffff


	//   ....[84]....
        /*024c*/ 	.word	0xffffffff


	//   ....[85]....
        /*0250*/ 	.word	0xffffffff


	//   ....[86]....
        /*0254*/ 	.word	0xffffffff


	//   ....[87]....
        /*0258*/ 	.word	0xffffffff


	//   ....[88]....
        /*025c*/ 	.word	0xffffffff


	//   ....[89]....
        /*0260*/ 	.word	0xffffffff


	//   ....[90]....
        /*0264*/ 	.word	0xffffffff


	//   ....[91]....
        /*0268*/ 	.word	0xffffffff


	//   ....[92]....
        /*026c*/ 	.word	0xffffffff


	//   ....[93]....
        /*0270*/ 	.word	0xffffffff


	//   ....[94]....
        /*0274*/ 	.word	0xffffffff


	//   ....[95]....
        /*0278*/ 	.word	0xffffffff


	//   ....[96]....
        /*027c*/ 	.word	0xffffffff


	//   ....[97]....
        /*0280*/ 	.word	0xffffffff


	//   ....[98]....
        /*0284*/ 	.word	0xffffffff


	//   ....[99]....
        /*0288*/ 	.word	0xffffffff


	//   ....[100]....
        /*028c*/ 	.word	0xffffffff


	//   ....[101]....
        /*0290*/ 	.word	0xffffffff


	//   ....[102]....
        /*0294*/ 	.word	0xffffffff


	//   ....[103]....
        /*0298*/ 	.word	0xffffffff


	//   ....[104]....
        /*029c*/ 	.word	0xffffffff


	//   ....[105]....
        /*02a0*/ 	.word	0xffffffff


	//   ....[106]....
        /*02a4*/ 	.word	0xffffffff


	//   ....[107]....
        /*02a8*/ 	.word	0xffffffff


	//   ....[108]....
        /*02ac*/ 	.word	0xffffffff


	//   ....[109]....
        /*02b0*/ 	.word	0xffffffff


	//   ....[110]....
        /*02b4*/ 	.word	0xffffffff


	//   ....[111]....
        /*02b8*/ 	.word	0xffffffff


	//   ....[112]....
        /*02bc*/ 	.word	0xffffffff


	//   ....[113]....
        /*02c0*/ 	.word	0xffffffff


	//   ....[114]....
        /*02c4*/ 	.word	0xffffffff


	//   ....[115]....
        /*02c8*/ 	.word	0xffffffff


	//   ....[116]....
        /*02cc*/ 	.word	0xffffffff


	//   ....[117]....
        /*02d0*/ 	.word	0xffffffff


	//   ....[118]....
        /*02d4*/ 	.word	0xffffffff


	//   ....[119]....
        /*02d8*/ 	.word	0xffffffff


	//   ....[120]....
        /*02dc*/ 	.word	0xffffffff


	//   ....[121]....
        /*02e0*/ 	.word	0xffffffff


	//   ....[122]....
        /*02e4*/ 	.word	0xffffffff


	//   ....[123]....
        /*02e8*/ 	.word	0xffffffff


	//   ....[124]....
        /*02ec*/ 	.word	0xffffffff


	//   ....[125]....
        /*02f0*/ 	.word	0xffffffff


	//   ....[126]....
        /*02f4*/ 	.word	0xffffffff


	//   ....[127]....
        /*02f8*/ 	.word	0xffffffff


	//   ....[128]....
        /*02fc*/ 	.word	0xffffffff


	//   ....[129]....
        /*0300*/ 	.word	0xffffffff


	//   ....[130]....
        /*0304*/ 	.word	0xffffffff


	//   ....[131]....
        /*0308*/ 	.word	0xffffffff


	//   ....[132]....
        /*030c*/ 	.word	0xffffffff


	//   ....[133]....
        /*0310*/ 	.word	0xffffffff


	//   ....[134]....
        /*0314*/ 	.word	0xffffffff


	//   ....[135]....
        /*0318*/ 	.word	0xffffffff


	//   ....[136]....
        /*031c*/ 	.word	0xffffffff


	//   ....[137]....
        /*0320*/ 	.word	0xffffffff


	//   ....[138]....
        /*0324*/ 	.word	0xffffffff


	//   ....[139]....
        /*0328*/ 	.word	0xffffffff


	//   ....[140]....
        /*032c*/ 	.word	0xffffffff


	//   ....[141]....
        /*0330*/ 	.word	0xffffffff


	//   ....[142]....
        /*0334*/ 	.word	0xffffffff


	//   ....[143]....
        /*0338*/ 	.word	0xffffffff


	//   ....[144]....
        /*033c*/ 	.word	0xffffffff


	//   ....[145]....
        /*0340*/ 	.word	0xffffffff


	//   ....[146]....
        /*0344*/ 	.word	0xffffffff


	//   ....[147]....
        /*0348*/ 	.word	0xffffffff


	//   ....[148]....
        /*034c*/ 	.word	0xffffffff


	//   ....[149]....
        /*0350*/ 	.word	0xffffffff


	//   ....[150]....
        /*0354*/ 	.word	0xffffffff


	//   ....[151]....
        /*0358*/ 	.word	0xffffffff


	//   ....[152]....
        /*035c*/ 	.word	0xffffffff


	//   ....[153]....
        /*0360*/ 	.word	0xffffffff


	//   ....[154]....
        /*0364*/ 	.word	0xffffffff


	//   ....[155]....
        /*0368*/ 	.word	0xffffffff


	//   ....[156]....
        /*036c*/ 	.word	0xffffffff


	//   ....[157]....
        /*0370*/ 	.word	0xffffffff


	//   ....[158]....
        /*0374*/ 	.word	0xffffffff


	//   ....[159]....
        /*0378*/ 	.word	0xffffffff


	//   ....[160]....
        /*037c*/ 	.word	0xffffffff


	//   ....[161]....
        /*0380*/ 	.word	0xffffffff


	//   ....[162]....
        /*0384*/ 	.word	0xffffffff


	//   ....[163]....
        /*0388*/ 	.word	0xffffffff


	//   ....[164]....
        /*038c*/ 	.word	0xffffffff


	//   ....[165]....
        /*0390*/ 	.word	0xffffffff


	//   ....[166]....
        /*0394*/ 	.word	0xffffffff


	//   ....[167]....
        /*0398*/ 	.word	0xffffffff


	//   ....[168]....
        /*039c*/ 	.word	0xffffffff


	//   ....[169]....
        /*03a0*/ 	.word	0xffffffff


	//   ....[170]....
        /*03a4*/ 	.word	0xffffffff


	//   ....[171]....
        /*03a8*/ 	.word	0xffffffff


	//   ....[172]....
        /*03ac*/ 	.word	0xffffffff


	//   ....[173]....
        /*03b0*/ 	.word	0xffffffff


	//   ....[174]....
        /*03b4*/ 	.word	0xffffffff


	//   ....[175]....
        /*03b8*/ 	.word	0xffffffff


	//   ....[176]....
        /*03bc*/ 	.word	0xffffffff


	//   ....[177]....
        /*03c0*/ 	.word	0xffffffff


	//   ....[178]....
        /*03c4*/ 	.word	0xffffffff


	//   ....[179]....
        /*03c8*/ 	.word	0xffffffff


	//   ....[180]....
        /*03cc*/ 	.word	0xffffffff


	//   ....[181]....
        /*03d0*/ 	.word	0xffffffff


	//   ....[182]....
        /*03d4*/ 	.word	0xffffffff


	//   ....[183]....
        /*03d8*/ 	.word	0xffffffff


	//   ....[184]....
        /*03dc*/ 	.word	0xffffffff


	//   ....[185]....
        /*03e0*/ 	.word	0xffffffff


	//   ....[186]....
        /*03e4*/ 	.word	0xffffffff


	//   ....[187]....
        /*03e8*/ 	.word	0xffffffff


	//   ....[188]....
        /*03ec*/ 	.word	0xffffffff


	//   ....[189]....
        /*03f0*/ 	.word	0xffffffff


	//   ....[190]....
        /*03f4*/ 	.word	0xffffffff


	//   ....[191]....
        /*03f8*/ 	.word	0xffffffff


	//   ....[192]....
        /*03fc*/ 	.word	0xffffffff


	//   ....[193]....
        /*0400*/ 	.word	0xffffffff


	//   ....[194]....
        /*0404*/ 	.word	0xffffffff


	//   ....[195]....
        /*0408*/ 	.word	0xffffffff


	//   ....[196]....
        /*040c*/ 	.word	0xffffffff


	//   ....[197]....
        /*0410*/ 	.word	0xffffffff


	//   ....[198]....
        /*0414*/ 	.word	0xffffffff


	//   ....[199]....
        /*0418*/ 	.word	0xffffffff


	//   ....[200]....
        /*041c*/ 	.word	0xffffffff


	//   ....[201]....
        /*0420*/ 	.word	0xffffffff


	//   ....[202]....
        /*0424*/ 	.word	0xffffffff


	//   ....[203]....
        /*0428*/ 	.word	0xffffffff


	//   ....[204]....
        /*042c*/ 	.word	0xffffffff


	//   ....[205]....
        /*0430*/ 	.word	0xffffffff


	//   ....[206]....
        /*0434*/ 	.word	0xffffffff


	//   ....[207]....
        /*0438*/ 	.word	0xffffffff


	//   ....[208]....
        /*043c*/ 	.word	0xffffffff


	//   ....[209]....
        /*0440*/ 	.word	0xffffffff


	//   ....[210]....
        /*0444*/ 	.word	0xffffffff


	//   ....[211]....
        /*0448*/ 	.word	0xffffffff


	//   ....[212]....
        /*044c*/ 	.word	0xffffffff


	//   ....[213]....
        /*0450*/ 	.word	0xffffffff


	//   ....[214]....
        /*0454*/ 	.word	0xffffffff


	//   ....[215]....
        /*0458*/ 	.word	0xffffffff


	//   ....[216]....
        /*045c*/ 	.word	0xffffffff


	//   ....[217]....
        /*0460*/ 	.word	0xffffffff


	//   ....[218]....
        /*0464*/ 	.word	0xffffffff


	//   ....[219]....
        /*0468*/ 	.word	0xffffffff


	//   ....[220]....
        /*046c*/ 	.word	0xffffffff


	//   ....[221]....
        /*0470*/ 	.word	0xffffffff


	//   ....[222]....
        /*0474*/ 	.word	0xffffffff


	//   ....[223]....
        /*0478*/ 	.word	0xffffffff


	//   ....[224]....
        /*047c*/ 	.word	0xffffffff


	//   ....[225]....
        /*0480*/ 	.word	0xffffffff


	//   ....[226]....
        /*0484*/ 	.word	0xffffffff


	//   ....[227]....
        /*0488*/ 	.word	0xffffffff


	//   ....[228]....
        /*048c*/ 	.word	0xffffffff


	//   ....[229]....
        /*0490*/ 	.word	0xffffffff


	//   ....[230]....
        /*0494*/ 	.word	0xffffffff


	//   ....[231]....
        /*0498*/ 	.word	0xffffffff


	//   ....[232]....
        /*049c*/ 	.word	0xffffffff


	//   ....[233]....
        /*04a0*/ 	.word	0xffffffff


	//   ....[234]....
        /*04a4*/ 	.word	0xffffffff


	//   ....[235]....
        /*04a8*/ 	.word	0xffffffff


	//   ....[236]....
        /*04ac*/ 	.word	0xffffffff


	//   ....[237]....
        /*04b0*/ 	.word	0xffffffff


	//   ....[238]....
        /*04b4*/ 	.word	0xffffffff


	//   ....[239]....
        /*04b8*/ 	.word	0xffffffff


	//   ....[240]....
        /*04bc*/ 	.word	0xffffffff


	//   ....[241]....
        /*04c0*/ 	.word	0xffffffff


	//   ....[242]....
        /*04c4*/ 	.word	0xffffffff


	//   ....[243]....
        /*04c8*/ 	.word	0xffffffff


	//   ....[244]....
        /*04cc*/ 	.word	0xffffffff


	//   ....[245]....
        /*04d0*/ 	.word	0xffffffff


	//   ....[246]....
        /*04d4*/ 	.word	0xffffffff


	//   ....[247]....
        /*04d8*/ 	.word	0xffffffff


	//   ....[248]....
        /*04dc*/ 	.word	0xffffffff


	//   ....[249]....
        /*04e0*/ 	.word	0xffffffff


	//   ....[250]....
        /*04e4*/ 	.word	0xffffffff


	//   ....[251]....
        /*04e8*/ 	.word	0xffffffff


	//   ....[252]....
        /*04ec*/ 	.word	0xffffffff


	//   ....[253]....
        /*04f0*/ 	.word	0xffffffff


	//   ....[254]....
        /*04f4*/ 	.word	0xffffffff


	//   ....[255]....
        /*04f8*/ 	.word	0xffffffff


	//   ....[0]....
        /*04fc*/ 	.word	0xffffffff


	//   ....[1]....
        /*0500*/ 	.word	0xffffffff


	//   ....[2]....
        /*0504*/ 	.word	0xffffffff


	//   ....[3]....
        /*0508*/ 	.word	0xffffffff


	//   ....[4]....
        /*050c*/ 	.word	0xffffffff


	//   ....[5]....
        /*0510*/ 	.word	0xffffffff


	//   ....[6]....
        /*0514*/ 	.word	0xffffffff


	//   ....[7]....
        /*0518*/ 	.word	0xffffffff


	//   ....[8]....
        /*051c*/ 	.word	0xffffffff


	//   ....[9]....
        /*0520*/ 	.word	0xffffffff


	//   ....[10]....
        /*0524*/ 	.word	0xffffffff


	//   ....[11]....
        /*0528*/ 	.word	0xffffffff


	//   ....[12]....
        /*052c*/ 	.word	0xffffffff


	//   ....[13]....
        /*0530*/ 	.word	0xffffffff


	//   ....[14]....
        /*0534*/ 	.word	0xffffffff


	//   ....[15]....
        /*0538*/ 	.word	0xffffffff


	//   ....[16]....
        /*053c*/ 	.word	0xffffffff


	//   ....[17]....
        /*0540*/ 	.word	0xffffffff


	//   ....[18]....
        /*0544*/ 	.word	0xffffffff


	//   ....[19]....
        /*0548*/ 	.word	0xffffffff


	//   ....[20]....
        /*054c*/ 	.word	0xffffffff


	//   ....[21]....
        /*0550*/ 	.word	0xffffffff


	//   ....[22]....
        /*0554*/ 	.word	0xffffffff


	//   ....[23]....
        /*0558*/ 	.word	0xffffffff


	//   ....[24]....
        /*055c*/ 	.word	0xffffffff


	//   ....[25]....
        /*0560*/ 	.word	0xffffffff


	//   ....[26]....
        /*0564*/ 	.word	0xffffffff


	//   ....[27]....
        /*0568*/ 	.word	0xffffffff


	//   ....[28]....
        /*056c*/ 	.word	0xffffffff


	//   ....[29]....
        /*0570*/ 	.word	0xffffffff


	//   ....[30]....
        /*0574*/ 	.word	0xffffffff


	//   ....[31]....
        /*0578*/ 	.word	0xffffffff


	//   ....[32]....
        /*057c*/ 	.word	0xffffffff


	//   ....[33]....
        /*0580*/ 	.word	0xffffffff


	//   ....[34]....
        /*0584*/ 	.word	0xffffffff


	//   ....[35]....
        /*0588*/ 	.word	0xffffffff


	//   ....[36]....
        /*058c*/ 	.word	0xffffffff


	//   ....[37]....
        /*0590*/ 	.word	0xffffffff


	//   ....[38]....
        /*0594*/ 	.word	0xffffffff


	//   ....[39]....
        /*0598*/ 	.word	0xffffffff


	//   ....[40]....
        /*059c*/ 	.word	0xffffffff


	//   ....[41]....
        /*05a0*/ 	.word	0xffffffff


	//   ....[42]....
        /*05a4*/ 	.word	0xffffffff


	//   ....[43]....
        /*05a8*/ 	.word	0xffffffff


	//   ....[44]....
        /*05ac*/ 	.word	0xffffffff


	//   ....[45]....
        /*05b0*/ 	.word	0xffffffff


	//   ....[46]....
        /*05b4*/ 	.word	0xffffffff


	//   ....[47]....
        /*05b8*/ 	.word	0xffffffff


	//   ....[48]....
        /*05bc*/ 	.word	0xffffffff


	//   ....[49]....
        /*05c0*/ 	.word	0xffffffff


	//   ....[50]....
        /*05c4*/ 	.word	0xffffffff


	//   ....[51]....
        /*05c8*/ 	.word	0xffffffff


	//   ....[52]....
        /*05cc*/ 	.word	0xffffffff


	//   ....[53]....
        /*05d0*/ 	.word	0xffffffff


	//   ....[54]....
        /*05d4*/ 	.word	0xffffffff


	//   ....[55]....
        /*05d8*/ 	.word	0xffffffff


	//   ....[56]....
        /*05dc*/ 	.word	0xffffffff


	//   ....[57]....
        /*05e0*/ 	.word	0xffffffff


	//   ....[58]....
        /*05e4*/ 	.word	0xffffffff


	//   ....[59]....
        /*05e8*/ 	.word	0xffffffff


	//   ....[60]....
        /*05ec*/ 	.word	0xffffffff


	//   ....[61]....
        /*05f0*/ 	.word	0xffffffff


	//   ....[62]....
        /*05f4*/ 	.word	0xffffffff


	//   ....[63]....
        /*05f8*/ 	.word	0xffffffff


	//   ....[64]....
        /*05fc*/ 	.word	0xffffffff


	//   ....[65]....
        /*0600*/ 	.word	0xffffffff


	//   ....[66]....
        /*0604*/ 	.word	0xffffffff


	//   ....[67]....
        /*0608*/ 	.word	0xffffffff


	//   ....[68]....
        /*060c*/ 	.word	0xffffffff


	//   ....[69]....
        /*0610*/ 	.word	0xffffffff


	//   ....[70]....
        /*0614*/ 	.word	0xffffffff


	//   ....[71]....
        /*0618*/ 	.word	0xffffffff


	//   ....[72]....
        /*061c*/ 	.word	0xffffffff


	//   ....[73]....
        /*0620*/ 	.word	0xffffffff


	//   ....[74]....
        /*0624*/ 	.word	0xffffffff


	//   ....[75]....
        /*0628*/ 	.word	0xffffffff


	//   ....[76]....
        /*062c*/ 	.word	0xffffffff


	//   ....[77]....
        /*0630*/ 	.word	0xffffffff


	//   ....[78]....
        /*0634*/ 	.word	0xffffffff


	//   ....[79]....
        /*0638*/ 	.word	0xffffffff


	//   ....[80]....
        /*063c*/ 	.word	0xffffffff


	//   ....[81]....
        /*0640*/ 	.word	0xffffffff


	//   ....[82]....
        /*0644*/ 	.word	0xffffffff


	//   ....[83]....
        /*0648*/ 	.word	0xffffffff


	//   ....[84]....
        /*064c*/ 	.word	0xffffffff


	//   ....[85]....
        /*0650*/ 	.word	0xffffffff


	//   ....[86]....
        /*0654*/ 	.word	0xffffffff


	//   ....[87]....
        /*0658*/ 	.word	0xffffffff


	//   ....[88]....
        /*065c*/ 	.word	0xffffffff


	//   ....[89]....
        /*0660*/ 	.word	0xffffffff


	//   ....[90]....
        /*0664*/ 	.word	0xffffffff


	//   ....[91]....
        /*0668*/ 	.word	0xffffffff


	//   ....[92]....
        /*066c*/ 	.word	0xffffffff


	//   ....[93]....
        /*0670*/ 	.word	0xffffffff


	//   ....[94]....
        /*0674*/ 	.word	0xffffffff


	//   ....[95]....
        /*0678*/ 	.word	0xffffffff


	//   ....[96]....
        /*067c*/ 	.word	0xffffffff


	//   ....[97]....
        /*0680*/ 	.word	0xffffffff


	//   ....[98]....
        /*0684*/ 	.word	0xffffffff


	//   ....[99]....
        /*0688*/ 	.word	0xffffffff


	//   ....[100]....
        /*068c*/ 	.word	0xffffffff


	//   ....[101]....
        /*0690*/ 	.word	0xffffffff


	//   ....[102]....
        /*0694*/ 	.word	0xffffffff


	//   ....[103]....
        /*0698*/ 	.word	0xffffffff


	//   ....[104]....
        /*069c*/ 	.word	0xffffffff


	//   ....[105]....
        /*06a0*/ 	.word	0xffffffff


	//   ....[106]....
        /*06a4*/ 	.word	0xffffffff


	//   ....[107]....
        /*06a8*/ 	.word	0xffffffff


	//   ....[108]....
        /*06ac*/ 	.word	0xffffffff


	//   ....[109]....
        /*06b0*/ 	.word	0xffffffff


	//   ....[110]....
        /*06b4*/ 	.word	0xffffffff


	//   ....[111]....
        /*06b8*/ 	.word	0xffffffff


	//   ....[112]....
        /*06bc*/ 	.word	0xffffffff


	//   ....[113]....
        /*06c0*/ 	.word	0xffffffff


	//   ....[114]....
        /*06c4*/ 	.word	0xffffffff


	//   ....[115]....
        /*06c8*/ 	.word	0xffffffff


	//   ....[116]....
        /*06cc*/ 	.word	0xffffffff


	//   ....[117]....
        /*06d0*/ 	.word	0xffffffff


	//   ....[118]....
        /*06d4*/ 	.word	0xffffffff


	//   ....[119]....
        /*06d8*/ 	.word	0xffffffff


	//   ....[120]....
        /*06dc*/ 	.word	0xffffffff


	//   ....[121]....
        /*06e0*/ 	.word	0xffffffff


	//   ....[122]....
        /*06e4*/ 	.word	0xffffffff


	//   ....[123]....
        /*06e8*/ 	.word	0xffffffff


	//   ....[124]....
        /*06ec*/ 	.word	0xffffffff


	//   ....[125]....
        /*06f0*/ 	.word	0xffffffff


	//   ....[126]....
        /*06f4*/ 	.word	0xffffffff


	//   ....[127]....
        /*06f8*/ 	.word	0xffffffff


	//   ....[128]....
        /*06fc*/ 	.word	0xffffffff


	//   ....[129]....
        /*0700*/ 	.word	0xffffffff


	//   ....[130]....
        /*0704*/ 	.word	0xffffffff


	//   ....[131]....
        /*0708*/ 	.word	0xffffffff


	//   ....[132]....
        /*070c*/ 	.word	0xffffffff


	//   ....[133]....
        /*0710*/ 	.word	0xffffffff


	//   ....[134]....
        /*0714*/ 	.word	0xffffffff


	//   ....[135]....
        /*0718*/ 	.word	0xffffffff


	//   ....[136]....
        /*071c*/ 	.word	0xffffffff


	//   ....[137]....
        /*0720*/ 	.word	0xffffffff


	//   ....[138]....
        /*0724*/ 	.word	0xffffffff


	//   ....[139]....
        /*0728*/ 	.word	0xffffffff


	//   ....[140]....
        /*072c*/ 	.word	0xffffffff


	//   ....[141]....
        /*0730*/ 	.word	0xffffffff


	//   ....[142]....
        /*0734*/ 	.word	0xffffffff


	//   ....[143]....
        /*0738*/ 	.word	0xffffffff


	//   ....[144]....
        /*073c*/ 	.word	0xffffffff


	//   ....[145]....
        /*0740*/ 	.word	0xffffffff


	//   ....[146]....
        /*0744*/ 	.word	0xffffffff


	//   ....[147]....
        /*0748*/ 	.word	0xffffffff


	//   ....[148]....
        /*074c*/ 	.word	0xffffffff


	//   ....[149]....
        /*0750*/ 	.word	0xffffffff


	//   ....[150]....
        /*0754*/ 	.word	0xffffffff


	//   ....[151]....
        /*0758*/ 	.word	0xffffffff


	//   ....[152]....
        /*075c*/ 	.word	0xffffffff


	//   ....[153]....
        /*0760*/ 	.word	0xffffffff


	//   ....[154]....
        /*0764*/ 	.word	0xffffffff


	//   ....[155]....
        /*0768*/ 	.word	0xffffffff


	//   ....[156]....
        /*076c*/ 	.word	0xffffffff


	//   ....[157]....
        /*0770*/ 	.word	0xffffffff


	//   ....[158]....
        /*0774*/ 	.word	0xffffffff


	//   ....[159]....
        /*0778*/ 	.word	0xffffffff


	//   ....[160]....
        /*077c*/ 	.word	0xffffffff


	//   ....[161]....
        /*0780*/ 	.word	0xffffffff


	//   ....[162]....
        /*0784*/ 	.word	0xffffffff


	//   ....[163]....
        /*0788*/ 	.word	0xffffffff


	//   ....[164]....
        /*078c*/ 	.word	0xffffffff


	//   ....[165]....
        /*0790*/ 	.word	0xffffffff


	//   ....[166]....
        /*0794*/ 	.word	0xffffffff


	//   ....[167]....
        /*0798*/ 	.word	0xffffffff


	//   ....[168]....
        /*079c*/ 	.word	0xffffffff


	//   ....[169]....
        /*07a0*/ 	.word	0xffffffff


	//   ....[170]....
        /*07a4*/ 	.word	0xffffffff


	//   ....[171]....
        /*07a8*/ 	.word	0xffffffff


	//   ....[172]....
        /*07ac*/ 	.word	0xffffffff


	//   ....[173]....
        /*07b0*/ 	.word	0xffffffff


	//   ....[174]....
        /*07b4*/ 	.word	0xffffffff


	//   ....[175]....
        /*07b8*/ 	.word	0xffffffff


	//   ....[176]....
        /*07bc*/ 	.word	0xffffffff


	//   ....[177]....
        /*07c0*/ 	.word	0xffffffff


	//   ....[178]....
        /*07c4*/ 	.word	0xffffffff


	//   ....[179]....
        /*07c8*/ 	.word	0xffffffff


	//   ....[180]....
        /*07cc*/ 	.word	0xffffffff


	//   ....[181]....
        /*07d0*/ 	.word	0xffffffff


	//   ....[182]....
        /*07d4*/ 	.word	0xffffffff


	//   ....[183]....
        /*07d8*/ 	.word	0xffffffff


	//   ....[184]....
        /*07dc*/ 	.word	0xffffffff


	//   ....[185]....
        /*07e0*/ 	.word	0xffffffff


	//   ....[186]....
        /*07e4*/ 	.word	0xffffffff


	//   ....[187]....
        /*07e8*/ 	.word	0xffffffff


	//   ....[188]....
        /*07ec*/ 	.word	0xffffffff


	//   ....[189]....
        /*07f0*/ 	.word	0xffffffff


	//   ....[190]....
        /*07f4*/ 	.word	0xffffffff


	//   ....[191]....
        /*07f8*/ 	.word	0xffffffff


	//   ....[192]....
        /*07fc*/ 	.word	0xffffffff


	//   ....[193]....
        /*0800*/ 	.word	0xffffffff


	//   ....[194]....
        /*0804*/ 	.word	0xffffffff


	//   ....[195]....
        /*0808*/ 	.word	0xffffffff


	//   ....[196]....
        /*080c*/ 	.word	0xffffffff


	//   ....[197]....
        /*0810*/ 	.word	0xffffffff


	//   ....[198]....
        /*0814*/ 	.word	0xffffffff


	//   ....[199]....
        /*0818*/ 	.word	0xffffffff


	//   ....[200]....
        /*081c*/ 	.word	0xffffffff


	//   ....[201]....
        /*0820*/ 	.word	0xffffffff


	//   ....[202]....
        /*0824*/ 	.word	0xffffffff


	//   ....[203]....
        /*0828*/ 	.word	0xffffffff


	//   ....[204]....
        /*082c*/ 	.word	0xffffffff


	//   ....[205]....
        /*0830*/ 	.word	0xffffffff


	//   ....[206]....
        /*0834*/ 	.word	0xffffffff


	//   ....[207]....
        /*0838*/ 	.word	0xffffffff


	//   ....[208]....
        /*083c*/ 	.word	0xffffffff


	//   ....[209]....
        /*0840*/ 	.word	0xffffffff


	//   ....[210]....
        /*0844*/ 	.word	0xffffffff


	//   ....[211]....
        /*0848*/ 	.word	0xffffffff


	//   ....[212]....
        /*084c*/ 	.word	0xffffffff


	//   ....[213]....
        /*0850*/ 	.word	0xffffffff


	//   ....[214]....
        /*0854*/ 	.word	0xffffffff


	//   ....[215]....
        /*0858*/ 	.word	0xffffffff


	//   ....[216]....
        /*085c*/ 	.word	0xffffffff


	//   ....[217]....
        /*0860*/ 	.word	0xffffffff


	//   ....[218]....
        /*0864*/ 	.word	0xffffffff


	//   ....[219]....
        /*0868*/ 	.word	0xffffffff


	//   ....[220]....
        /*086c*/ 	.word	0xffffffff


	//   ....[221]....
        /*0870*/ 	.word	0xffffffff


	//   ....[222]....
        /*0874*/ 	.word	0xffffffff


	//   ....[223]....
        /*0878*/ 	.word	0xffffffff


	//   ....[224]....
        /*087c*/ 	.word	0xffffffff


	//   ....[225]....
        /*0880*/ 	.word	0xffffffff


	//   ....[226]....
        /*0884*/ 	.word	0xffffffff


	//   ....[227]....
        /*0888*/ 	.word	0xffffffff


	//   ....[228]....
        /*088c*/ 	.word	0xffffffff


	//   ....[229]....
        /*0890*/ 	.word	0xffffffff


	//   ....[230]....
        /*0894*/ 	.word	0xffffffff


	//   ....[231]....
        /*0898*/ 	.word	0xffffffff


	//   ....[232]....
        /*089c*/ 	.word	0xffffffff


	//   ....[233]....
        /*08a0*/ 	.word	0xffffffff


	//   ....[234]....
        /*08a4*/ 	.word	0xffffffff


	//   ....[235]....
        /*08a8*/ 	.word	0xffffffff


	//   ....[236]....
        /*08ac*/ 	.word	0xffffffff


	//   ....[237]....
        /*08b0*/ 	.word	0xffffffff


	//   ....[238]....
        /*08b4*/ 	.word	0xffffffff


	//   ....[239]....
        /*08b8*/ 	.word	0xffffffff


	//   ....[240]....
        /*08bc*/ 	.word	0xffffffff


	//   ....[241]....
        /*08c0*/ 	.word	0xffffffff


	//   ....[242]....
        /*08c4*/ 	.word	0xffffffff


	//   ....[243]....
        /*08c8*/ 	.word	0xffffffff


	//   ....[244]....
        /*08cc*/ 	.word	0xffffffff


	//   ....[245]....
        /*08d0*/ 	.word	0xffffffff


	//   ....[246]....
        /*08d4*/ 	.word	0xffffffff


	//   ....[247]....
        /*08d8*/ 	.word	0xffffffff


	//   ....[248]....
        /*08dc*/ 	.word	0xffffffff


	//   ....[249]....
        /*08e0*/ 	.word	0xffffffff


	//   ....[250]....
        /*08e4*/ 	.word	0xffffffff


	//   ....[251]....
        /*08e8*/ 	.word	0xffffffff


	//   ....[252]....
        /*08ec*/ 	.word	0xffffffff


	//   ....[253]....
        /*08f0*/ 	.word	0xffffffff


	//   ....[254]....
        /*08f4*/ 	.word	0xffffffff


	//   ....[255]....
        /*08f8*/ 	.word	0xffffffff


	//   ....[0]....
        /*08fc*/ 	.word	0xffffffff


	//   ....[1]....
        /*0900*/ 	.word	0xffffffff


	//   ....[2]....
        /*0904*/ 	.word	0xffffffff


	//   ....[3]....
        /*0908*/ 	.word	0xffffffff


	//   ....[4]....
        /*090c*/ 	.word	0xffffffff


	//   ....[5]....
        /*0910*/ 	.word	0xffffffff


	//   ....[6]....
        /*0914*/ 	.word	0xffffffff


	//   ....[7]....
        /*0918*/ 	.word	0xffffffff


	//   ....[8]....
        /*091c*/ 	.word	0xffffffff


	//   ....[9]....
        /*0920*/ 	.word	0xffffffff


	//   ....[10]....
        /*0924*/ 	.word	0xffffffff


	//   ....[11]....
        /*0928*/ 	.word	0xffffffff


	//   ....[12]....
        /*092c*/ 	.word	0xffffffff


	//   ....[13]....
        /*0930*/ 	.word	0xffffffff


	//   ....[14]....
        /*0934*/ 	.word	0xffffffff


	//   ....[15]....
        /*0938*/ 	.word	0xffffffff


	//   ....[16]....
        /*093c*/ 	.word	0xffffffff


	//   ....[17]....
        /*0940*/ 	.word	0xffffffff


	//   ....[18]....
        /*0944*/ 	.word	0xffffffff


	//   ....[19]....
        /*0948*/ 	.word	0xffffffff


	//   ....[20]....
        /*094c*/ 	.word	0xffffffff


	//   ....[21]....
        /*0950*/ 	.word	0xffffffff


	//   ....[22]....
        /*0954*/ 	.word	0xffffffff


	//   ....[23]....
        /*0958*/ 	.word	0xffffffff


	//   ....[24]....
        /*095c*/ 	.word	0xffffffff


	//   ....[25]....
        /*0960*/ 	.word	0xffffffff


	//   ....[26]....
        /*0964*/ 	.word	0xffffffff


	//   ....[27]....
        /*0968*/ 	.word	0xffffffff


	//   ....[28]....
        /*096c*/ 	.word	0xffffffff


	//   ....[29]....
        /*0970*/ 	.word	0xffffffff


	//   ....[30]....
        /*0974*/ 	.word	0xffffffff


	//   ....[31]....
        /*0978*/ 	.word	0xffffffff


	//   ....[32]....
        /*097c*/ 	.word	0xffffffff


	//   ....[33]....
        /*0980*/ 	.word	0xffffffff


	//   ....[34]....
        /*0984*/ 	.word	0xffffffff


	//   ....[35]....
        /*0988*/ 	.word	0xffffffff


	//   ....[36]....
        /*098c*/ 	.word	0xffffffff


	//   ....[37]....
        /*0990*/ 	.word	0xffffffff


	//   ....[38]....
        /*0994*/ 	.word	0xffffffff


	//   ....[39]....
        /*0998*/ 	.word	0xffffffff


	//   ....[40]....
        /*099c*/ 	.word	0xffffffff


	//   ....[41]....
        /*09a0*/ 	.word	0xffffffff


	//   ....[42]....
        /*09a4*/ 	.word	0xffffffff


	//   ....[43]....
        /*09a8*/ 	.word	0xffffffff


	//   ....[44]....
        /*09ac*/ 	.word	0xffffffff


	//   ....[45]....
        /*09b0*/ 	.word	0xffffffff


	//   ....[46]....
        /*09b4*/ 	.word	0xffffffff


	//   ....[47]....
        /*09b8*/ 	.word	0xffffffff


	//   ....[48]....
        /*09bc*/ 	.word	0xffffffff


	//   ....[49]....
        /*09c0*/ 	.word	0xffffffff


	//   ....[50]....
        /*09c4*/ 	.word	0xffffffff


	//   ....[51]....
        /*09c8*/ 	.word	0xffffffff


	//   ....[52]....
        /*09cc*/ 	.word	0xffffffff


	//   ....[53]....
        /*09d0*/ 	.word	0xffffffff


	//   ....[54]....
        /*09d4*/ 	.word	0xffffffff


	//   ....[55]....
        /*09d8*/ 	.word	0xffffffff


	//   ....[56]....
        /*09dc*/ 	.word	0xffffffff


	//   ....[57]....
        /*09e0*/ 	.word	0xffffffff


	//   ....[58]....
        /*09e4*/ 	.word	0xffffffff


	//   ....[59]....
        /*09e8*/ 	.word	0xffffffff


	//   ....[60]....
        /*09ec*/ 	.word	0xffffffff


	//   ....[61]....
        /*09f0*/ 	.word	0xffffffff


	//   ....[62]....
        /*09f4*/ 	.word	0xffffffff


	//   ....[63]....
        /*09f8*/ 	.word	0xffffffff


	//   ....[64]....
        /*09fc*/ 	.word	0xffffffff


	//   ....[65]....
        /*0a00*/ 	.word	0xffffffff


	//   ....[66]....
        /*0a04*/ 	.word	0xffffffff


	//   ....[67]....
        /*0a08*/ 	.word	0xffffffff


	//   ....[68]....
        /*0a0c*/ 	.word	0xffffffff


	//   ....[69]....
        /*0a10*/ 	.word	0xffffffff


	//   ....[70]....
        /*0a14*/ 	.word	0xffffffff


	//   ....[71]....
        /*0a18*/ 	.word	0xffffffff


	//   ....[72]....
        /*0a1c*/ 	.word	0xffffffff


	//   ....[73]....
        /*0a20*/ 	.word	0xffffffff


	//   ....[74]....
        /*0a24*/ 	.word	0xffffffff


	//   ....[75]....
        /*0a28*/ 	.word	0xffffffff


	//   ....[76]....
        /*0a2c*/ 	.word	0xffffffff


	//   ....[77]....
        /*0a30*/ 	.word	0xffffffff


	//   ....[78]....
        /*0a34*/ 	.word	0xffffffff


	//   ....[79]....
        /*0a38*/ 	.word	0xffffffff


	//   ....[80]....
        /*0a3c*/ 	.word	0xffffffff


	//   ....[81]....
        /*0a40*/ 	.word	0xffffffff


	//   ....[82]....
        /*0a44*/ 	.word	0xffffffff


	//   ....[83]....
        /*0a48*/ 	.word	0xffffffff


	//   ....[84]....
        /*0a4c*/ 	.word	0xffffffff


	//   ....[85]....
        /*0a50*/ 	.word	0xffffffff


	//   ....[86]....
        /*0a54*/ 	.word	0xffffffff


	//   ....[87]....
        /*0a58*/ 	.word	0xffffffff


	//   ....[88]....
        /*0a5c*/ 	.word	0xffffffff


	//   ....[89]....
        /*0a60*/ 	.word	0xffffffff


	//   ....[90]....
        /*0a64*/ 	.word	0xffffffff


	//   ....[91]....
        /*0a68*/ 	.word	0xffffffff


	//   ....[92]....
        /*0a6c*/ 	.word	0xffffffff


	//   ....[93]....
        /*0a70*/ 	.word	0xffffffff


	//   ....[94]....
        /*0a74*/ 	.word	0xffffffff


	//   ....[95]....
        /*0a78*/ 	.word	0xffffffff


	//   ....[96]....
        /*0a7c*/ 	.word	0xffffffff


	//   ....[97]....
        /*0a80*/ 	.word	0xffffffff


	//   ....[98]....
        /*0a84*/ 	.word	0xffffffff


	//   ....[99]....
        /*0a88*/ 	.word	0xffffffff


	//   ....[100]....
        /*0a8c*/ 	.word	0xffffffff


	//   ....[101]....
        /*0a90*/ 	.word	0xffffffff


	//   ....[102]....
        /*0a94*/ 	.word	0xffffffff


	//   ....[103]....
        /*0a98*/ 	.word	0xffffffff


	//   ....[104]....
        /*0a9c*/ 	.word	0xffffffff


	//   ....[105]....
        /*0aa0*/ 	.word	0xffffffff


	//   ....[106]....
        /*0aa4*/ 	.word	0xffffffff


	//   ....[107]....
        /*0aa8*/ 	.word	0xffffffff


	//   ....[108]....
        /*0aac*/ 	.word	0xffffffff


	//   ....[109]....
        /*0ab0*/ 	.word	0xffffffff


	//   ....[110]....
        /*0ab4*/ 	.word	0xffffffff


	//   ....[111]....
        /*0ab8*/ 	.word	0xffffffff


	//   ....[112]....
        /*0abc*/ 	.word	0xffffffff


	//   ....[113]....
        /*0ac0*/ 	.word	0xffffffff


	//   ....[114]....
        /*0ac4*/ 	.word	0xffffffff


	//   ....[115]....
        /*0ac8*/ 	.word	0xffffffff


	//   ....[116]....
        /*0acc*/ 	.word	0xffffffff


	//   ....[117]....
        /*0ad0*/ 	.word	0xffffffff


	//   ....[118]....
        /*0ad4*/ 	.word	0xffffffff


	//   ....[119]....
        /*0ad8*/ 	.word	0xffffffff


	//   ....[120]....
        /*0adc*/ 	.word	0xffffffff


	//   ....[121]....
        /*0ae0*/ 	.word	0xffffffff


	//   ....[122]....
        /*0ae4*/ 	.word	0xffffffff


	//   ....[123]....
        /*0ae8*/ 	.word	0xffffffff


	//   ....[124]....
        /*0aec*/ 	.word	0xffffffff


	//   ....[125]....
        /*0af0*/ 	.word	0xffffffff


	//   ....[126]....
        /*0af4*/ 	.word	0xffffffff


	//   ....[127]....
        /*0af8*/ 	.word	0xffffffff


	//----- nvinfo : EIATTR_COOP_GROUP_INSTR_OFFSETS
	.align		4
.L_1290:
        /*0afc*/ 	.byte	0x04, 0x28
        /*0afe*/ 	.short	(.L_1292 - .L_1291)


	//   ....[0]....
.L_1291:
        /*0b00*/ 	.word	0x00009ec0


	//   ....[1]....
        /*0b04*/ 	.word	0x00009ee0


	//   ....[2]....
        /*0b08*/ 	.word	0x00009ef0


	//   ....[3]....
        /*0b0c*/ 	.word	0x00009f00


	//   ....[4]....
        /*0b10*/ 	.word	0x00009f10


	//   ....[5]....
        /*0b14*/ 	.word	0x00009f20


	//   ....[6]....
        /*0b18*/ 	.word	0x00009f30


	//   ....[7]....
        /*0b1c*/ 	.word	0x00009f40


	//   ....[8]....
        /*0b20*/ 	.word	0x00009f50


	//   ....[9]....
        /*0b24*/ 	.word	0x00009f60


	//   ....[10]....
        /*0b28*/ 	.word	0x00009f70


	//   ....[11]....
        /*0b2c*/ 	.word	0x00009f80


	//   ....[12]....
        /*0b30*/ 	.word	0x00009f90


	//   ....[13]....
        /*0b34*/ 	.word	0x00009fa0


	//   ....[14]....
        /*0b38*/ 	.word	0x00009fb0


	//   ....[15]....
        /*0b3c*/ 	.word	0x00009fc0


	//   ....[16]....
        /*0b40*/ 	.word	0x0000a050


	//   ....[17]....
        /*0b44*/ 	.word	0x0000a060


	//   ....[18]....
        /*0b48*/ 	.word	0x0000a070


	//   ....[19]....
        /*0b4c*/ 	.word	0x0000a080


	//   ....[20]....
        /*0b50*/ 	.word	0x0000a090


	//   ....[21]....
        /*0b54*/ 	.word	0x0000a0a0


	//   ....[22]....
        /*0b58*/ 	.word	0x0000a0b0


	//   ....[23]....
        /*0b5c*/ 	.word	0x0000a0c0


	//   ....[24]....
        /*0b60*/ 	.word	0x0000a0d0


	//   ....[25]....
        /*0b64*/ 	.word	0x0000a0e0


	//   ....[26]....
        /*0b68*/ 	.word	0x0000a0f0


	//   ....[27]....
        /*0b6c*/ 	.word	0x0000a100


	//   ....[28]....
        /*0b70*/ 	.word	0x0000a110


	//   ....[29]....
        /*0b74*/ 	.word	0x0000a120


	//   ....[30]....
        /*0b78*/ 	.word	0x0000a130


	//   ....[31]....
        /*0b7c*/ 	.word	0x0000a140


	//   ....[32]....
        /*0b80*/ 	.word	0x0000a150


	//   ....[33]....
        /*0b84*/ 	.word	0x0000a160


	//   ....[34]....
        /*0b88*/ 	.word	0x0000a170


	//   ....[35]....
        /*0b8c*/ 	.word	0x0000a180


	//   ....[36]....
        /*0b90*/ 	.word	0x0000a190


	//   ....[37]....
        /*0b94*/ 	.word	0x0000a1a0


	//   ....[38]....
        /*0b98*/ 	.word	0x0000a1b0


	//   ....[39]....
        /*0b9c*/ 	.word	0x0000a1c0


	//   ....[40]....
        /*0ba0*/ 	.word	0x0000a290


	//   ....[41]....
        /*0ba4*/ 	.word	0x0000a2a0


	//   ....[42]....
        /*0ba8*/ 	.word	0x0000a2b0


	//   ....[43]....
        /*0bac*/ 	.word	0x0000a2c0


	//   ....[44]....
        /*0bb0*/ 	.word	0x0000a2d0


	//   ....[45]....
        /*0bb4*/ 	.word	0x0000a2e0


	//   ....[46]....
        /*0bb8*/ 	.word	0x0000a2f0


	//   ....[47]....
        /*0bbc*/ 	.word	0x0000a300


	//   ....[48]....
        /*0bc0*/ 	.word	0x0000a310


	//   ....[49]....
        /*0bc4*/ 	.word	0x0000a320


	//   ....[50]....
        /*0bc8*/ 	.word	0x0000a330


	//   ....[51]....
        /*0bcc*/ 	.word	0x0000a340


	//   ....[52]....
        /*0bd0*/ 	.word	0x0000a350


	//   ....[53]....
        /*0bd4*/ 	.word	0x0000a360


	//   ....[54]....
        /*0bd8*/ 	.word	0x0000a370


	//   ....[55]....
        /*0bdc*/ 	.word	0x0000a380


	//   ....[56]....
        /*0be0*/ 	.word	0x0000a390


	//   ....[57]....
        /*0be4*/ 	.word	0x0000a3a0


	//   ....[58]....
        /*0be8*/ 	.word	0x0000a3b0


	//   ....[59]....
        /*0bec*/ 	.word	0x0000a3c0


	//   ....[60]....
        /*0bf0*/ 	.word	0x0000a3d0


	//   ....[61]....
        /*0bf4*/ 	.word	0x0000a3e0


	//   ....[62]....
        /*0bf8*/ 	.word	0x0000a3f0


	//   ....[63]....
        /*0bfc*/ 	.word	0x0000a400


	//   ....[64]....
        /*0c00*/ 	.word	0x0000a410


	//   ....[65]....
        /*0c04*/ 	.word	0x0000a420


	//   ....[66]....
        /*0c08*/ 	.word	0x0000a430


	//   ....[67]....
        /*0c0c*/ 	.word	0x0000a440


	//   ....[68]....
        /*0c10*/ 	.word	0x0000a530


	//   ....[69]....
        /*0c14*/ 	.word	0x0000a540


	//   ....[70]....
        /*0c18*/ 	.word	0x0000a550


	//   ....[71]....
        /*0c1c*/ 	.word	0x0000a560


	//   ....[72]....
        /*0c20*/ 	.word	0x0000a570


	//   ....[73]....
        /*0c24*/ 	.word	0x0000a580


	//   ....[74]....
        /*0c28*/ 	.word	0x0000a590


	//   ....[75]....
        /*0c2c*/ 	.word	0x0000a5a0


	//   ....[76]....
        /*0c30*/ 	.word	0x0000a5b0


	//   ....[77]....
        /*0c34*/ 	.word	0x0000a5c0


	//   ....[78]....
        /*0c38*/ 	.word	0x0000a5d0


	//   ....[79]....
        /*0c3c*/ 	.word	0x0000a5e0


	//   ....[80]....
        /*0c40*/ 	.word	0x0000a5f0


	//   ....[81]....
        /*0c44*/ 	.word	0x0000a600


	//   ....[82]....
        /*0c48*/ 	.word	0x0000a610


	//   ....[83]....
        /*0c4c*/ 	.word	0x0000a620


	//   ....[84]....
        /*0c50*/ 	.word	0x0000a630


	//   ....[85]....
        /*0c54*/ 	.word	0x0000a640


	//   ....[86]....
        /*0c58*/ 	.word	0x0000a650


	//   ....[87]....
        /*0c5c*/ 	.word	0x0000a660


	//   ....[88]....
        /*0c60*/ 	.word	0x0000a670


	//   ....[89]....
        /*0c64*/ 	.word	0x0000a680


	//   ....[90]....
        /*0c68*/ 	.word	0x0000a690


	//   ....[91]....
        /*0c6c*/ 	.word	0x0000a6a0


	//   ....[92]....
        /*0c70*/ 	.word	0x0000a6b0


	//   ....[93]....
        /*0c74*/ 	.word	0x0000a6c0


	//   ....[94]....
        /*0c78*/ 	.word	0x0000a6d0


	//   ....[95]....
        /*0c7c*/ 	.word	0x0000a6e0


	//   ....[96]....
        /*0c80*/ 	.word	0x0000a7d0


	//   ....[97]....
        /*0c84*/ 	.word	0x0000a7e0


	//   ....[98]....
        /*0c88*/ 	.word	0x0000a7f0


	//   ....[99]....
        /*0c8c*/ 	.word	0x0000a800


	//   ....[100]....
        /*0c90*/ 	.word	0x0000a810


	//   ....[101]....
        /*0c94*/ 	.word	0x0000a820


	//   ....[102]....
        /*0c98*/ 	.word	0x0000a830


	//   ....[103]....
        /*0c9c*/ 	.word	0x0000a840


	//   ....[104]....
        /*0ca0*/ 	.word	0x0000a850


	//   ....[105]....
        /*0ca4*/ 	.word	0x0000a860


	//   ....[106]....
        /*0ca8*/ 	.word	0x0000a870


	//   ....[107]....
        /*0cac*/ 	.word	0x0000a880


	//   ....[108]....
        /*0cb0*/ 	.word	0x0000a890


	//   ....[109]....
        /*0cb4*/ 	.word	0x0000a8a0


	//   ....[110]....
        /*0cb8*/ 	.word	0x0000a8b0


	//   ....[111]....
        /*0cbc*/ 	.word	0x0000a8c0


	//   ....[112]....
        /*0cc0*/ 	.word	0x0000a8d0


	//   ....[113]....
        /*0cc4*/ 	.word	0x0000a8e0


	//   ....[114]....
        /*0cc8*/ 	.word	0x0000a8f0


	//   ....[115]....
        /*0ccc*/ 	.word	0x0000a900


	//   ....[116]....
        /*0cd0*/ 	.word	0x0000a910


	//   ....[117]....
        /*0cd4*/ 	.word	0x0000a920


	//   ....[118]....
        /*0cd8*/ 	.word	0x0000a930


	//   ....[119]....
        /*0cdc*/ 	.word	0x0000a940


	//   ....[120]....
        /*0ce0*/ 	.word	0x0000a950


	//   ....[121]....
        /*0ce4*/ 	.word	0x0000a960


	//   ....[122]....
        /*0ce8*/ 	.word	0x0000a970


	//   ....[123]....
        /*0cec*/ 	.word	0x0000a980


	//   ....[124]....
        /*0cf0*/ 	.word	0x0000a990


	//   ....[125]....
        /*0cf4*/ 	.word	0x0000a9a0


	//   ....[126]....
        /*0cf8*/ 	.word	0x0000a9b0


	//   ....[127]....
        /*0cfc*/ 	.word	0x0000a9c0


	//   ....[128]....
        /*0d00*/ 	.word	0x0000eb30


	//   ....[129]....
        /*0d04*/ 	.word	0x0000eb60


	//   ....[130]....
        /*0d08*/ 	.word	0x0000eb70


	//   ....[131]....
        /*0d0c*/ 	.word	0x0000eb80


	//   ....[132]....
        /*0d10*/ 	.word	0x0000eb90


	//   ....[133]....
        /*0d14*/ 	.word	0x0000eba0


	//   ....[134]....
        /*0d18*/ 	.word	0x0000ebb0


	//   ....[135]....
        /*0d1c*/ 	.word	0x0000ebc0


	//   ....[136]....
        /*0d20*/ 	.word	0x0000ebd0


	//   ....[137]....
        /*0d24*/ 	.word	0x0000ebe0


	//   ....[138]....
        /*0d28*/ 	.word	0x0000ebf0


	//   ....[139]....
        /*0d2c*/ 	.word	0x0000ec00


	//   ....[140]....
        /*0d30*/ 	.word	0x0000ec10


	//   ....[141]....
        /*0d34*/ 	.word	0x0000ec20


	//   ....[142]....
        /*0d38*/ 	.word	0x0000ec30


	//   ....[143]....
        /*0d3c*/ 	.word	0x0000ec40


	//   ....[144]....
        /*0d40*/ 	.word	0x0000ecd0


	//   ....[145]....
        /*0d44*/ 	.word	0x0000ece0


	//   ....[146]....
        /*0d48*/ 	.word	0x0000ecf0


	//   ....[147]....
        /*0d4c*/ 	.word	0x0000ed00


	//   ....[148]....
        /*0d50*/ 	.word	0x0000ed10


	//   ....[149]....
        /*0d54*/ 	.word	0x0000ed20


	//   ....[150]....
        /*0d58*/ 	.word	0x0000ed30


	//   ....[151]....
        /*0d5c*/ 	.word	0x0000ed40


	//   ....[152]....
        /*0d60*/ 	.word	0x0000ed50


	//   ....[153]....
        /*0d64*/ 	.word	0x0000ed60


	//   ....[154]....
        /*0d68*/ 	.word	0x0000ed70


	//   ....[155]....
        /*0d6c*/ 	.word	0x0000ed80


	//   ....[156]....
        /*0d70*/ 	.word	0x0000ed90


	//   ....[157]....
        /*0d74*/ 	.word	0x0000eda0


	//   ....[158]....
        /*0d78*/ 	.word	0x0000edb0


	//   ....[159]....
        /*0d7c*/ 	.word	0x0000edc0


	//   ....[160]....
        /*0d80*/ 	.word	0x0000edd0


	//   ....[161]....
        /*0d84*/ 	.word	0x0000ede0


	//   ....[162]....
        /*0d88*/ 	.word	0x0000edf0


	//   ....[163]....
        /*0d8c*/ 	.word	0x0000ee00


	//   ....[164]....
        /*0d90*/ 	.word	0x0000ee10


	//   ....[165]....
        /*0d94*/ 	.word	0x0000ee20


	//   ....[166]....
        /*0d98*/ 	.word	0x0000ee30


	//   ....[167]....
        /*0d9c*/ 	.word	0x0000ee40


	//   ....[168]....
        /*0da0*/ 	.word	0x0000ee50


	//   ....[169]....
        /*0da4*/ 	.word	0x0000ee60


	//   ....[170]....
        /*0da8*/ 	.word	0x0000ee70


	//   ....[171]....
        /*0dac*/ 	.word	0x0000ee80


	//   ....[172]....
        /*0db0*/ 	.word	0x0000ef70


	//   ....[173]....
        /*0db4*/ 	.word	0x0000ef80


	//   ....[174]....
        /*0db8*/ 	.word	0x0000ef90


	//   ....[175]....
        /*0dbc*/ 	.word	0x0000efa0


	//   ....[176]....
        /*0dc0*/ 	.word	0x0000efb0


	//   ....[177]....
        /*0dc4*/ 	.word	0x0000efc0


	//   ....[178]....
        /*0dc8*/ 	.word	0x0000efd0


	//   ....[179]....
        /*0dcc*/ 	.word	0x0000efe0


	//   ....[180]....
        /*0dd0*/ 	.word	0x0000eff0


	//   ....[181]....
        /*0dd4*/ 	.word	0x0000f000


	//   ....[182]....
        /*0dd8*/ 	.word	0x0000f010


	//   ....[183]....
        /*0ddc*/ 	.word	0x0000f020


	//   ....[184]....
        /*0de0*/ 	.word	0x0000f030


	//   ....[185]....
        /*0de4*/ 	.word	0x0000f040


	//   ....[186]....
        /*0de8*/ 	.word	0x0000f050


	//   ....[187]....
        /*0dec*/ 	.word	0x0000f060


	//   ....[188]....
        /*0df0*/ 	.word	0x0000f070


	//   ....[189]....
        /*0df4*/ 	.word	0x0000f080


	//   ....[190]....
        /*0df8*/ 	.word	0x0000f090


	//   ....[191]....
        /*0dfc*/ 	.word	0x0000f0a0


	//   ....[192]....
        /*0e00*/ 	.word	0x0000f0b0


	//   ....[193]....
        /*0e04*/ 	.word	0x0000f0c0


	//   ....[194]....
        /*0e08*/ 	.word	0x0000f0d0


	//   ....[195]....
        /*0e0c*/ 	.word	0x0000f0e0


	//   ....[196]....
        /*0e10*/ 	.word	0x0000f0f0


	//   ....[197]....
        /*0e14*/ 	.word	0x0000f100


	//   ....[198]....
        /*0e18*/ 	.word	0x0000f110


	//   ....[199]....
        /*0e1c*/ 	.word	0x0000f120


	//   ....[200]....
        /*0e20*/ 	.word	0x0000f210


	//   ....[201]....
        /*0e24*/ 	.word	0x0000f220


	//   ....[202]....
        /*0e28*/ 	.word	0x0000f230


	//   ....[203]....
        /*0e2c*/ 	.word	0x0000f240


	//   ....[204]....
        /*0e30*/ 	.word	0x0000f250


	//   ....[205]....
        /*0e34*/ 	.word	0x0000f260


	//   ....[206]....
        /*0e38*/ 	.word	0x0000f270


	//   ....[207]....
        /*0e3c*/ 	.word	0x0000f280


	//   ....[208]....
        /*0e40*/ 	.word	0x0000f290


	//   ....[209]....
        /*0e44*/ 	.word	0x0000f2a0


	//   ....[210]....
        /*0e48*/ 	.word	0x0000f2b0


	//   ....[211]....
        /*0e4c*/ 	.word	0x0000f2c0


	//   ....[212]....
        /*0e50*/ 	.word	0x0000f2d0


	//   ....[213]....
        /*0e54*/ 	.word	0x0000f2e0


	//   ....[214]....
        /*0e58*/ 	.word	0x0000f2f0


	//   ....[215]....
        /*0e5c*/ 	.word	0x0000f300


	//   ....[216]....
        /*0e60*/ 	.word	0x0000f310


	//   ....[217]....
        /*0e64*/ 	.word	0x0000f320


	//   ....[218]....
        /*0e68*/ 	.word	0x0000f330


	//   ....[219]....
        /*0e6c*/ 	.word	0x0000f340


	//   ....[220]....
        /*0e70*/ 	.word	0x0000f350


	//   ....[221]....
        /*0e74*/ 	.word	0x0000f360


	//   ....[222]....
        /*0e78*/ 	.word	0x0000f370


	//   ....[223]....
        /*0e7c*/ 	.word	0x0000f380


	//   ....[224]....
        /*0e80*/ 	.word	0x0000f390


	//   ....[225]....
        /*0e84*/ 	.word	0x0000f3a0


	//   ....[226]....
        /*0e88*/ 	.word	0x0000f3b0


	//   ....[227]....
        /*0e8c*/ 	.word	0x0000f3c0


	//   ....[228]....
        /*0e90*/ 	.word	0x0000f4b0


	//   ....[229]....
        /*0e94*/ 	.word	0x0000f4c0


	//   ....[230]....
        /*0e98*/ 	.word	0x0000f4d0


	//   ....[231]....
        /*0e9c*/ 	.word	0x0000f4e0


	//   ....[232]....
        /*0ea0*/ 	.word	0x0000f4f0


	//   ....[233]....
        /*0ea4*/ 	.word	0x0000f500


	//   ....[234]....
        /*0ea8*/ 	.word	0x0000f510


	//   ....[235]....
        /*0eac*/ 	.word	0x0000f520


	//   ....[236]....
        /*0eb0*/ 	.word	0x0000f530


	//   ....[237]....
        /*0eb4*/ 	.word	0x0000f540


	//   ....[238]....
        /*0eb8*/ 	.word	0x0000f550


	//   ....[239]....
        /*0ebc*/ 	.word	0x0000f560


	//   ....[240]....
        /*0ec0*/ 	.word	0x0000f570


	//   ....[241]....
        /*0ec4*/ 	.word	0x0000f580


	//   ....[242]....
        /*0ec8*/ 	.word	0x0000f590


	//   ....[243]....
        /*0ecc*/ 	.word	0x0000f5a0


	//   ....[244]....
        /*0ed0*/ 	.word	0x0000f5b0


	//   ....[245]....
        /*0ed4*/ 	.word	0x0000f5c0


	//   ....[246]....
        /*0ed8*/ 	.word	0x0000f5d0


	//   ....[247]....
        /*0edc*/ 	.word	0x0000f5e0


	//   ....[248]....
        /*0ee0*/ 	.word	0x0000f5f0


	//   ....[249]....
        /*0ee4*/ 	.word	0x0000f600


	//   ....[250]....
        /*0ee8*/ 	.word	0x0000f610


	//   ....[251]....
        /*0eec*/ 	.word	0x0000f620


	//   ....[252]....
        /*0ef0*/ 	.word	0x0000f630


	//   ....[253]....
        /*0ef4*/ 	.word	0x0000f640


	//   ....[254]....
        /*0ef8*/ 	.word	0x0000f650


	//   ....[255]....
        /*0efc*/ 	.word	0x0000f660


	//   ....[0]....
        /*0f00*/ 	.word	0x00013790


	//   ....[1]....
        /*0f04*/ 	.word	0x000137c0


	//   ....[2]....
        /*0f08*/ 	.word	0x000137d0


	//   ....[3]....
        /*0f0c*/ 	.word	0x000137e0


	//   ....[4]....
        /*0f10*/ 	.word	0x000137f0


	//   ....[5]....
        /*0f14*/ 	.word	0x00013800


	//   ....[6]....
        /*0f18*/ 	.word	0x00013810


	//   ....[7]....
        /*0f1c*/ 	.word	0x00013820


	//   ....[8]....
        /*0f20*/ 	.word	0x00013830


	//   ....[9]....
        /*0f24*/ 	.word	0x00013840


	//   ....[10]....
        /*0f28*/ 	.word	0x00013850


	//   ....[11]....
        /*0f2c*/ 	.word	0x00013860


	//   ....[12]....
        /*0f30*/ 	.word	0x00013870


	//   ....[13]....
        /*0f34*/ 	.word	0x00013880


	//   ....[14]....
        /*0f38*/ 	.word	0x00013890


	//   ....[15]....
        /*0f3c*/ 	.word	0x000138a0


	//   ....[16]....
        /*0f40*/ 	.word	0x00013930


	//   ....[17]....
        /*0f44*/ 	.word	0x00013940


	//   ....[18]....
        /*0f48*/ 	.word	0x00013950


	//   ....[19]....
        /*0f4c*/ 	.word	0x00013960


	//   ....[20]....
        /*0f50*/ 	.word	0x00013970


	//   ....[21]....
        /*0f54*/ 	.word	0x00013980


	//   ....[22]....
        /*0f58*/ 	.word	0x00013990


	//   ....[23]....
        /*0f5c*/ 	.word	0x000139a0


	//   ....[24]....
        /*0f60*/ 	.word	0x000139b0


	//   ....[25]....
        /*0f64*/ 	.word	0x000139c0


	//   ....[26]....
        /*0f68*/ 	.word	0x000139d0


	//   ....[27]....
        /*0f6c*/ 	.word	0x000139e0


	//   ....[28]....
        /*0f70*/ 	.word	0x000139f0


	//   ....[29]....
        /*0f74*/ 	.word	0x00013a00


	//   ....[30]....
        /*0f78*/ 	.word	0x00013a10


	//   ....[31]....
        /*0f7c*/ 	.word	0x00013a20


	//   ....[32]....
        /*0f80*/ 	.word	0x00013a30


	//   ....[33]....
        /*0f84*/ 	.word	0x00013a40


	//   ....[34]....
        /*0f88*/ 	.word	0x00013a50


	//   ....[35]....
        /*0f8c*/ 	.word	0x00013a60


	//   ....[36]....
        /*0f90*/ 	.word	0x00013a70


	//   ....[37]....
        /*0f94*/ 	.word	0x00013a80


	//   ....[38]....
        /*0f98*/ 	.word	0x00013a90


	//   ....[39]....
        /*0f9c*/ 	.word	0x00013aa0


	//   ....[40]....
        /*0fa0*/ 	.word	0x00013ab0


	//   ....[41]....
        /*0fa4*/ 	.word	0x00013ac0


	//   ....[42]....
        /*0fa8*/ 	.word	0x00013ad0


	//   ....[43]....
        /*0fac*/ 	.word	0x00013ae0


	//   ....[44]....
        /*0fb0*/ 	.word	0x00013bd0


	//   ....[45]....
        /*0fb4*/ 	.word	0x00013be0


	//   ....[46]....
        /*0fb8*/ 	.word	0x00013bf0


	//   ....[47]....
        /*0fbc*/ 	.word	0x00013c00


	//   ....[48]....
        /*0fc0*/ 	.word	0x00013c10


	//   ....[49]....
        /*0fc4*/ 	.word	0x00013c20


	//   ....[50]....
        /*0fc8*/ 	.word	0x00013c30


	//   ....[51]....
        /*0fcc*/ 	.word	0x00013c40


	//   ....[52]....
        /*0fd0*/ 	.word	0x00013c50


	//   ....[53]....
        /*0fd4*/ 	.word	0x00013c60


	//   ....[54]....
        /*0fd8*/ 	.word	0x00013c70


	//   ....[55]....
        /*0fdc*/ 	.word	0x00013c80


	//   ....[56]....
        /*0fe0*/ 	.word	0x00013c90


	//   ....[57]....
        /*0fe4*/ 	.word	0x00013ca0


	//   ....[58]....
        /*0fe8*/ 	.word	0x00013cb0


	//   ....[59]....
        /*0fec*/ 	.word	0x00013cc0


	//   ....[60]....
        /*0ff0*/ 	.word	0x00013cd0


	//   ....[61]....
        /*0ff4*/ 	.word	0x00013ce0


	//   ....[62]....
        /*0ff8*/ 	.word	0x00013cf0


	//   ....[63]....
        /*0ffc*/ 	.word	0x00013d00


	//   ....[64]....
        /*1000*/ 	.word	0x00013d10


	//   ....[65]....
        /*1004*/ 	.word	0x00013d20


	//   ....[66]....
        /*1008*/ 	.word	0x00013d30


	//   ....[67]....
        /*100c*/ 	.word	0x00013d40


	//   ....[68]....
        /*1010*/ 	.word	0x00013d50


	//   ....[69]....
        /*1014*/ 	.word	0x00013d60


	//   ....[70]....
        /*1018*/ 	.word	0x00013d70


	//   ....[71]....
        /*101c*/ 	.word	0x00013d80


	//   ....[72]....
        /*1020*/ 	.word	0x00013e70


	//   ....[73]....
        /*1024*/ 	.word	0x00013e80


	//   ....[74]....
        /*1028*/ 	.word	0x00013e90


	//   ....[75]....
        /*102c*/ 	.word	0x00013ea0


	//   ....[76]....
        /*1030*/ 	.word	0x00013eb0


	//   ....[77]....
        /*1034*/ 	.word	0x00013ec0


	//   ....[78]....
        /*1038*/ 	.word	0x00013ed0


	//   ....[79]....
        /*103c*/ 	.word	0x00013ee0


	//   ....[80]....
        /*1040*/ 	.word	0x00013ef0


	//   ....[81]....
        /*1044*/ 	.word	0x00013f00


	//   ....[82]....
        /*1048*/ 	.word	0x00013f10


	//   ....[83]....
        /*104c*/ 	.word	0x00013f20


	//   ....[84]....
        /*1050*/ 	.word	0x00013f30


	//   ....[85]....
        /*1054*/ 	.word	0x00013f40


	//   ....[86]....
        /*1058*/ 	.word	0x00013f50


	//   ....[87]....
        /*105c*/ 	.word	0x00013f60


	//   ....[88]....
        /*1060*/ 	.word	0x00013f70


	//   ....[89]....
        /*1064*/ 	.word	0x00013f80


	//   ....[90]....
        /*1068*/ 	.word	0x00013f90


	//   ....[91]....
        /*106c*/ 	.word	0x00013fa0


	//   ....[92]....
        /*1070*/ 	.word	0x00013fb0


	//   ....[93]....
        /*1074*/ 	.word	0x00013fc0


	//   ....[94]....
        /*1078*/ 	.word	0x00013fd0


	//   ....[95]....
        /*107c*/ 	.word	0x00013fe0


	//   ....[96]....
        /*1080*/ 	.word	0x00013ff0


	//   ....[97]....
        /*1084*/ 	.word	0x00014000


	//   ....[98]....
        /*1088*/ 	.word	0x00014010


	//   ....[99]....
        /*108c*/ 	.word	0x00014020


	//   ....[100]....
        /*1090*/ 	.word	0x00014110


	//   ....[101]....
        /*1094*/ 	.word	0x00014120


	//   ....[102]....
        /*1098*/ 	.word	0x00014130


	//   ....[103]....
        /*109c*/ 	.word	0x00014140


	//   ....[104]....
        /*10a0*/ 	.word	0x00014150


	//   ....[105]....
        /*10a4*/ 	.word	0x00014160


	//   ....[106]....
        /*10a8*/ 	.word	0x00014170


	//   ....[107]....
        /*10ac*/ 	.word	0x00014180


	//   ....[108]....
        /*10b0*/ 	.word	0x00014190


	//   ....[109]....
        /*10b4*/ 	.word	0x000141a0


	//   ....[110]....
        /*10b8*/ 	.word	0x000141b0


	//   ....[111]....
        /*10bc*/ 	.word	0x000141c0


	//   ....[112]....
        /*10c0*/ 	.word	0x000141d0


	//   ....[113]....
        /*10c4*/ 	.word	0x000141e0


	//   ....[114]....
        /*10c8*/ 	.word	0x000141f0


	//   ....[115]....
        /*10cc*/ 	.word	0x00014200


	//   ....[116]....
        /*10d0*/ 	.word	0x00014210


	//   ....[117]....
        /*10d4*/ 	.word	0x00014220


	//   ....[118]....
        /*10d8*/ 	.word	0x00014230


	//   ....[119]....
        /*10dc*/ 	.word	0x00014240


	//   ....[120]....
        /*10e0*/ 	.word	0x00014250


	//   ....[121]....
        /*10e4*/ 	.word	0x00014260


	//   ....[122]....
        /*10e8*/ 	.word	0x00014270


	//   ....[123]....
        /*10ec*/ 	.word	0x00014280


	//   ....[124]....
        /*10f0*/ 	.word	0x00014290


	//   ....[125]....
        /*10f4*/ 	.word	0x000142a0


	//   ....[126]....
        /*10f8*/ 	.word	0x000142b0


	//   ....[127]....
        /*10fc*/ 	.word	0x000142c0


	//   ....[128]....
        /*1100*/ 	.word	0x000183f0


	//   ....[129]....
        /*1104*/ 	.word	0x00018420


	//   ....[130]....
        /*1108*/ 	.word	0x00018430


	//   ....[131]....
        /*110c*/ 	.word	0x00018440


	//   ....[132]....
        /*1110*/ 	.word	0x00018450


	//   ....[133]....
        /*1114*/ 	.word	0x00018460


	//   ....[134]....
        /*1118*/ 	.word	0x00018470


	//   ....[135]....
        /*111c*/ 	.word	0x00018480


	//   ....[136]....
        /*1120*/ 	.word	0x00018490


	//   ....[137]....
        /*1124*/ 	.word	0x000184a0


	//   ....[138]....
        /*1128*/ 	.word	0x000184b0


	//   ....[139]....
        /*112c*/ 	.word	0x000184c0


	//   ....[140]....
        /*1130*/ 	.word	0x000184d0


	//   ....[141]....
        /*1134*/ 	.word	0x000184e0


	//   ....[142]....
        /*1138*/ 	.word	0x000184f0


	//   ....[143]....
        /*113c*/ 	.word	0x00018500


	//   ....[144]....
        /*1140*/ 	.word	0x00018590


	//   ....[145]....
        /*1144*/ 	.word	0x000185a0


	//   ....[146]....
        /*1148*/ 	.word	0x000185b0


	//   ....[147]....
        /*114c*/ 	.word	0x000185c0


	//   ....[148]....
        /*1150*/ 	.word	0x000185d0


	//   ....[149]....
        /*1154*/ 	.word	0x000185e0


	//   ....[150]....
        /*1158*/ 	.word	0x000185f0


	//   ....[151]....
        /*115c*/ 	.word	0x00018600


	//   ....[152]....
        /*1160*/ 	.word	0x00018610


	//   ....[153]....
        /*1164*/ 	.word	0x00018620


	//   ....[154]....
        /*1168*/ 	.word	0x00018630


	//   ....[155]....
        /*116c*/ 	.word	0x00018640


	//   ....[156]....
        /*1170*/ 	.word	0x00018650


	//   ....[157]....
        /*1174*/ 	.word	0x00018660


	//   ....[158]....
        /*1178*/ 	.word	0x00018670


	//   ....[159]....
        /*117c*/ 	.word	0x00018680


	//   ....[160]....
        /*1180*/ 	.word	0x00018690


	//   ....[161]....
        /*1184*/ 	.word	0x000186a0


	//   ....[162]....
        /*1188*/ 	.word	0x000186b0


	//   ....[163]....
        /*118c*/ 	.word	0x000186c0


	//   ....[164]....
        /*1190*/ 	.word	0x000186d0


	//   ....[165]....
        /*1194*/ 	.word	0x000186e0


	//   ....[166]....
        /*1198*/ 	.word	0x000186f0


	//   ....[167]....
        /*119c*/ 	.word	0x00018700


	//   ....[168]....
        /*11a0*/ 	.word	0x00018710


	//   ....[169]....
        /*11a4*/ 	.word	0x00018720


	//   ....[170]....
        /*11a8*/ 	.word	0x00018730


	//   ....[171]....
        /*11ac*/ 	.word	0x00018740


	//   ....[172]....
        /*11b0*/ 	.word	0x00018830


	//   ....[173]....
        /*11b4*/ 	.word	0x00018840


	//   ....[174]....
        /*11b8*/ 	.word	0x00018850


	//   ....[175]....
        /*11bc*/ 	.word	0x00018860


	//   ....[176]....
        /*11c0*/ 	.word	0x00018870


	//   ....[177]....
        /*11c4*/ 	.word	0x00018880


	//   ....[178]....
        /*11c8*/ 	.word	0x00018890


	//   ....[179]....
        /*11cc*/ 	.word	0x000188a0


	//   ....[180]....
        /*11d0*/ 	.word	0x000188b0


	//   ....[181]....
        /*11d4*/ 	.word	0x000188c0


	//   ....[182]....
        /*11d8*/ 	.word	0x000188d0


	//   ....[183]....
        /*11dc*/ 	.word	0x000188e0


	//   ....[184]....
        /*11e0*/ 	.word	0x000188f0


	//   ....[185]....
        /*11e4*/ 	.word	0x00018900


	//   ....[186]....
        /*11e8*/ 	.word	0x00018910


	//   ....[187]....
        /*11ec*/ 	.word	0x00018920


	//   ....[188]....
        /*11f0*/ 	.word	0x00018930


	//   ....[189]....
        /*11f4*/ 	.word	0x00018940


	//   ....[190]....
        /*11f8*/ 	.word	0x00018950


	//   ....[191]....
        /*11fc*/ 	.word	0x00018960


	//   ....[192]....
        /*1200*/ 	.word	0x00018970


	//   ....[193]....
        /*1204*/ 	.word	0x00018980


	//   ....[194]....
        /*1208*/ 	.word	0x00018990


	//   ....[195]....
        /*120c*/ 	.word	0x000189a0


	//   ....[196]....
        /*1210*/ 	.word	0x000189b0


	//   ....[197]....
        /*1214*/ 	.word	0x000189c0


	//   ....[198]....
        /*1218*/ 	.word	0x000189d0


	//   ....[199]....
        /*121c*/ 	.word	0x000189e0


	//   ....[200]....
        /*1220*/ 	.word	0x00018ad0


	//   ....[201]....
        /*1224*/ 	.word	0x00018ae0


	//   ....[202]....
        /*1228*/ 	.word	0x00018af0


	//   ....[203]....
        /*122c*/ 	.word	0x00018b00


	//   ....[204]....
        /*1230*/ 	.word	0x00018b10


	//   ....[205]....
        /*1234*/ 	.word	0x00018b20


	//   ....[206]....
        /*1238*/ 	.word	0x00018b30


	//   ....[207]....
        /*123c*/ 	.word	0x00018b40


	//   ....[208]....
        /*1240*/ 	.word	0x00018b50


	//   ....[209]....
        /*1244*/ 	.word	0x00018b60


	//   ....[210]....
        /*1248*/ 	.word	0x00018b70


	//   ....[211]....
        /*124c*/ 	.word	0x00018b80


	//   ....[212]....
        /*1250*/ 	.word	0x00018b90


	//   ....[213]....
        /*1254*/ 	.word	0x00018ba0


	//   ....[214]....
        /*1258*/ 	.word	0x00018bb0


	//   ....[215]....
        /*125c*/ 	.word	0x00018bc0


	//   ....[216]....
        /*1260*/ 	.word	0x00018bd0


	//   ....[217]....
        /*1264*/ 	.word	0x00018be0


	//   ....[218]....
        /*1268*/ 	.word	0x00018bf0


	//   ....[219]....
        /*126c*/ 	.word	0x00018c00


	//   ....[220]....
        /*1270*/ 	.word	0x00018c10


	//   ....[221]....
        /*1274*/ 	.word	0x00018c20


	//   ....[222]....
        /*1278*/ 	.word	0x00018c30


	//   ....[223]....
        /*127c*/ 	.word	0x00018c40


	//   ....[224]....
        /*1280*/ 	.word	0x00018c50


	//   ....[225]....
        /*1284*/ 	.word	0x00018c60


	//   ....[226]....
        /*1288*/ 	.word	0x00018c70


	//   ....[227]....
        /*128c*/ 	.word	0x00018c80


	//   ....[228]....
        /*1290*/ 	.word	0x00018d70


	//   ....[229]....
        /*1294*/ 	.word	0x00018d80


	//   ....[230]....
        /*1298*/ 	.word	0x00018d90


	//   ....[231]....
        /*129c*/ 	.word	0x00018da0


	//   ....[232]....
        /*12a0*/ 	.word	0x00018db0


	//   ....[233]....
        /*12a4*/ 	.word	0x00018dc0


	//   ....[234]....
        /*12a8*/ 	.word	0x00018dd0


	//   ....[235]....
        /*12ac*/ 	.word	0x00018de0


	//   ....[236]....
        /*12b0*/ 	.word	0x00018df0


	//   ....[237]....
        /*12b4*/ 	.word	0x00018e00


	//   ....[238]....
        /*12b8*/ 	.word	0x00018e10


	//   ....[239]....
        /*12bc*/ 	.word	0x00018e20


	//   ....[240]....
        /*12c0*/ 	.word	0x00018e30


	//   ....[241]....
        /*12c4*/ 	.word	0x00018e40


	//   ....[242]....
        /*12c8*/ 	.word	0x00018e50


	//   ....[243]....
        /*12cc*/ 	.word	0x00018e60


	//   ....[244]....
        /*12d0*/ 	.word	0x00018e70


	//   ....[245]....
        /*12d4*/ 	.word	0x00018e80


	//   ....[246]....
        /*12d8*/ 	.word	0x00018e90


	//   ....[247]....
        /*12dc*/ 	.word	0x00018ea0


	//   ....[248]....
        /*12e0*/ 	.word	0x00018eb0


	//   ....[249]....
        /*12e4*/ 	.word	0x00018ec0


	//   ....[250]....
        /*12e8*/ 	.word	0x00018ed0


	//   ....[251]....
        /*12ec*/ 	.word	0x00018ee0


	//   ....[252]....
        /*12f0*/ 	.word	0x00018ef0


	//   ....[253]....
        /*12f4*/ 	.word	0x00018f00


	//   ....[254]....
        /*12f8*/ 	.word	0x00018f10


	//   ....[255]....
        /*12fc*/ 	.word	0x00018f20


	//   ....[0]....
        /*1300*/ 	.word	0x0001d050


	//   ....[1]....
        /*1304*/ 	.word	0x0001d080


	//   ....[2]....
        /*1308*/ 	.word	0x0001d090


	//   ....[3]....
        /*130c*/ 	.word	0x0001d0a0


	//   ....[4]....
        /*1310*/ 	.word	0x0001d0b0


	//   ....[5]....
        /*1314*/ 	.word	0x0001d0c0


	//   ....[6]....
        /*1318*/ 	.word	0x0001d0d0


	//   ....[7]....
        /*131c*/ 	.word	0x0001d0e0


	//   ....[8]....
        /*1320*/ 	.word	0x0001d0f0


	//   ....[9]....
        /*1324*/ 	.word	0x0001d100


	//   ....[10]....
        /*1328*/ 	.word	0x0001d110


	//   ....[11]....
        /*132c*/ 	.word	0x0001d120


	//   ....[12]....
        /*1330*/ 	.word	0x0001d130


	//   ....[13]....
        /*1334*/ 	.word	0x0001d140


	//   ....[14]....
        /*1338*/ 	.word	0x0001d150


	//   ....[15]....
        /*133c*/ 	.word	0x0001d160


	//   ....[16]....
        /*1340*/ 	.word	0x0001d1f0


	//   ....[17]....
        /*1344*/ 	.word	0x0001d200


	//   ....[18]....
        /*1348*/ 	.word	0x0001d210


	//   ....[19]....
        /*134c*/ 	.word	0x0001d220


	//   ....[20]....
        /*1350*/ 	.word	0x0001d230


	//   ....[21]....
        /*1354*/ 	.word	0x0001d240


	//   ....[22]....
        /*1358*/ 	.word	0x0001d250


	//   ....[23]....
        /*135c*/ 	.word	0x0001d260


	//   ....[24]....
        /*1360*/ 	.word	0x0001d270


	//   ....[25]....
        /*1364*/ 	.word	0x0001d280


	//   ....[26]....
        /*1368*/ 	.word	0x0001d290


	//   ....[27]....
        /*136c*/ 	.word	0x0001d2a0


	//   ....[28]....
        /*1370*/ 	.word	0x0001d2b0


	//   ....[29]....
        /*1374*/ 	.word	0x0001d2c0


	//   ....[30]....
        /*1378*/ 	.word	0x0001d2d0


	//   ....[31]....
        /*137c*/ 	.word	0x0001d2e0


	//   ....[32]....
        /*1380*/ 	.word	0x0001d2f0


	//   ....[33]....
        /*1384*/ 	.word	0x0001d300


	//   ....[34]....
        /*1388*/ 	.word	0x0001d310


	//   ....[35]....
        /*138c*/ 	.word	0x0001d320


	//   ....[36]....
        /*1390*/ 	.word	0x0001d330


	//   ....[37]....
        /*1394*/ 	.word	0x0001d340


	//   ....[38]....
        /*1398*/ 	.word	0x0001d350


	//   ....[39]....
        /*139c*/ 	.word	0x0001d360


	//   ....[40]....
        /*13a0*/ 	.word	0x0001d370


	//   ....[41]....
        /*13a4*/ 	.word	0x0001d380


	//   ....[42]....
        /*13a8*/ 	.word	0x0001d390


	//   ....[43]....
        /*13ac*/ 	.word	0x0001d3a0


	//   ....[44]....
        /*13b0*/ 	.word	0x0001d490


	//   ....[45]....
        /*13b4*/ 	.word	0x0001d4a0


	//   ....[46]....
        /*13b8*/ 	.word	0x0001d4b0


	//   ....[47]....
        /*13bc*/ 	.word	0x0001d4c0


	//   ....[48]....
        /*13c0*/ 	.word	0x0001d4d0


	//   ....[49]....
        /*13c4*/ 	.word	0x0001d4e0


	//   ....[50]....
        /*13c8*/ 	.word	0x0001d4f0


	//   ....[51]....
        /*13cc*/ 	.word	0x0001d500


	//   ....[52]....
        /*13d0*/ 	.word	0x0001d510


	//   ....[53]....
        /*13d4*/ 	.word	0x0001d520


	//   ....[54]....
        /*13d8*/ 	.word	0x0001d530


	//   ....[55]....
        /*13dc*/ 	.word	0x0001d540


	//   ....[56]....
        /*13e0*/ 	.word	0x0001d550


	//   ....[57]....
        /*13e4*/ 	.word	0x0001d560


	//   ....[58]....
        /*13e8*/ 	.word	0x0001d570


	//   ....[59]....
        /*13ec*/ 	.word	0x0001d580


	//   ....[60]....
        /*13f0*/ 	.word	0x0001d590


	//   ....[61]....
        /*13f4*/ 	.word	0x0001d5a0


	//   ....[62]....
        /*13f8*/ 	.word	0x0001d5b0


	//   ....[63]....
        /*13fc*/ 	.word	0x0001d5c0


	//   ....[64]....
        /*1400*/ 	.word	0x0001d5d0


	//   ....[65]....
        /*1404*/ 	.word	0x0001d5e0


	//   ....[66]....
        /*1408*/ 	.word	0x0001d5f0


	//   ....[67]....
        /*140c*/ 	.word	0x0001d600


	//   ....[68]....
        /*1410*/ 	.word	0x0001d610


	//   ....[69]....
        /*1414*/ 	.word	0x0001d620


	//   ....[70]....
        /*1418*/ 	.word	0x0001d630


	//   ....[71]....
        /*141c*/ 	.word	0x0001d640


	//   ....[72]....
        /*1420*/ 	.word	0x0001d730


	//   ....[73]....
        /*1424*/ 	.word	0x0001d740


	//   ....[74]....
        /*1428*/ 	.word	0x0001d750


	//   ....[75]....
        /*142c*/ 	.word	0x0001d760


	//   ....[76]....
        /*1430*/ 	.word	0x0001d770


	//   ....[77]....
        /*1434*/ 	.word	0x0001d780


	//   ....[78]....
        /*1438*/ 	.word	0x0001d790


	//   ....[79]....
        /*143c*/ 	.word	0x0001d7a0


	//   ....[80]....
        /*1440*/ 	.word	0x0001d7b0


	//   ....[81]....
        /*1444*/ 	.word	0x0001d7c0


	//   ....[82]....
        /*1448*/ 	.word	0x0001d7d0


	//   ....[83]....
        /*144c*/ 	.word	0x0001d7e0


	//   ....[84]....
        /*1450*/ 	.word	0x0001d7f0


	//   ....[85]....
        /*1454*/ 	.word	0x0001d800


	//   ....[86]....
        /*1458*/ 	.word	0x0001d810


	//   ....[87]....
        /*145c*/ 	.word	0x0001d820


	//   ....[88]....
        /*1460*/ 	.word	0x0001d830


	//   ....[89]....
        /*1464*/ 	.word	0x0001d840


	//   ....[90]....
        /*1468*/ 	.word	0x0001d850


	//   ....[91]....
        /*146c*/ 	.word	0x0001d860


	//   ....[92]....
        /*1470*/ 	.word	0x0001d870


	//   ....[93]....
        /*1474*/ 	.word	0x0001d880


	//   ....[94]....
        /*1478*/ 	.word	0x0001d890


	//   ....[95]....
        /*147c*/ 	.word	0x0001d8a0


	//   ....[96]....
        /*1480*/ 	.word	0x0001d8b0


	//   ....[97]....
        /*1484*/ 	.word	0x0001d8c0


	//   ....[98]....
        /*1488*/ 	.word	0x0001d8d0


	//   ....[99]....
        /*148c*/ 	.word	0x0001d8e0


	//   ....[100]....
        /*1490*/ 	.word	0x0001d9d0


	//   ....[101]....
        /*1494*/ 	.word	0x0001d9e0


	//   ....[102]....
        /*1498*/ 	.word	0x0001d9f0


	//   ....[103]....
        /*149c*/ 	.word	0x0001da00


	//   ....[104]....
        /*14a0*/ 	.word	0x0001da10


	//   ....[105]....
        /*14a4*/ 	.word	0x0001da20


	//   ....[106]....
        /*14a8*/ 	.word	0x0001da30


	//   ....[107]....
        /*14ac*/ 	.word	0x0001da40


	//   ....[108]....
        /*14b0*/ 	.word	0x0001da50


	//   ....[109]....
        /*14b4*/ 	.word	0x0001da60


	//   ....[110]....
        /*14b8*/ 	.word	0x0001da70


	//   ....[111]....
        /*14bc*/ 	.word	0x0001da80


	//   ....[112]....
        /*14c0*/ 	.word	0x0001da90


	//   ....[113]....
        /*14c4*/ 	.word	0x0001daa0


	//   ....[114]....
        /*14c8*/ 	.word	0x0001dab0


	//   ....[115]....
        /*14cc*/ 	.word	0x0001dac0


	//   ....[116]....
        /*14d0*/ 	.word	0x0001dad0


	//   ....[117]....
        /*14d4*/ 	.word	0x0001dae0


	//   ....[118]....
        /*14d8*/ 	.word	0x0001daf0


	//   ....[119]....
        /*14dc*/ 	.word	0x0001db00


	//   ....[120]....
        /*14e0*/ 	.word	0x0001db10


	//   ....[121]....
        /*14e4*/ 	.word	0x0001db20


	//   ....[122]....
        /*14e8*/ 	.word	0x0001db30


	//   ....[123]....
        /*14ec*/ 	.word	0x0001db40


	//   ....[124]....
        /*14f0*/ 	.word	0x0001db50


	//   ....[125]....
        /*14f4*/ 	.word	0x0001db60


	//   ....[126]....
        /*14f8*/ 	.word	0x0001db70


	//   ....[127]....
        /*14fc*/ 	.word	0x0001db80


	//----- nvinfo : EIATTR_EXIT_INSTR_OFFSETS
	.align		4
.L_1292:
        /*1500*/ 	.byte	0x04, 0x1c
        /*1502*/ 	.short	(.L_1294 - .L_1293)


	//   ....[0]....
.L_1293:
        /*1504*/ 	.word	0x000001d0


	//   ....[1]....
        /*1508*/ 	.word	0x00025190


	//   ....[2]....
        /*150c*/ 	.word	0x00025220


	//   ....[3]....
        /*1510*/ 	.word	0x00025270


	//   ....[4]....
        /*1514*/ 	.word	0x000252b0


	//----- nvinfo : EIATTR_MAX_THREADS
	.align		4
.L_1294:
        /*1518*/ 	.byte	0x04, 0x05
        /*151a*/ 	.short	(.L_1296 - .L_1295)
.L_1295:
        /*151c*/ 	.word	0x00000020
        /*1520*/ 	.word	0x00000001
        /*1524*/ 	.word	0x00000001


	//----- nvinfo : EIATTR_CRS_STACK_SIZE
	.align		4
.L_1296:
        /*1528*/ 	.byte	0x04, 0x1e
        /*152a*/ 	.short	(.L_1298 - .L_1297)
.L_1297:
        /*152c*/ 	.word	0x00000000
.L_1298:


//--------------------- .nv.info._ZN17fastertransformer38beam_online_softmax_topk_stage2_kernelIfLi64ELi128EEEvPKfS2_PiPT_ii --------------------------
	.section	.nv.info._ZN17fastertransformer38beam_online_softmax_topk_stage2_kernelIfLi64ELi128EEEvPKfS2_PiPT_ii,"",@"SHT_CUDA_INFO"
	.sectionflags	@""
	.align	4


	//----- nvinfo : EIATTR_CUDA_API_VERSION
	.align		4
        /*0000*/ 	.byte	0x04, 0x37
        /*0002*/ 	.short	(.L_1300 - .L_1299)
.L_1299:
        /*0004*/ 	.word	0x00000082


	//----- nvinfo : EIATTR_SW2861232_WAR
	.align		4
.L_1300:
        /*0008*/ 	.byte	0x01, 0x35
	.zero		2


	//----- nvinfo : EIATTR_PARAM_CBANK
	.align		4
        /*000c*/ 	.byte	0x04, 0x0a
        /*000e*/ 	.short	(.L_1302 - .L_1301)
	.align		4
.L_1301:
        /*0010*/ 	.word	index@(.nv.constant0._ZN17fastertransformer38beam_online_softmax_topk_stage2_kernelIfLi64ELi128EEEvPKfS2_PiPT_ii)
        /*0014*/ 	.short	0x0160
        /*0016*/ 	.short	0x0028


	//----- nvinfo : EIATTR_CBANK_PARAM_SIZE
	.align		4
.L_1302:
        /*0018*/ 	.byte	0x03, 0x19
        /*001a*/ 	.short	0x0028


	//----- nvinfo : EIATTR_KPARAM_INFO
	.align		4
        /*001c*/ 	.byte	0x04, 0x17
        /*001e*/ 	.short	(.L_1304 - .L_1303)
.L_1303:
        /*0020*/ 	.word	0x00000000
        /*0024*/ 	.short	0x0005
        /*0026*/ 	.short	0x0024
        /*0028*/ 	.byte	0x00, 0xf0, 0x11, 0x00


	//----- nvinfo : EIATTR_KPARAM_INFO
	.align		4
.L_1304:
        /*002c*/ 	.byte	0x04, 0x17
        /*002e*/ 	.short	(.L_1306 - .L_1305)
.L_1305:
        /*0030*/ 	.word	0x00000000
        /*0034*/ 	.short	0x0004
        /*0036*/ 	.short	0x0020
        /*0038*/ 	.byte	0x00, 0xf0, 0x11, 0x00


	//----- nvinfo : EIATTR_KPARAM_INFO
	.align		4
.L_1306:
        /*003c*/ 	.byte	0x04, 0x17
        /*003e*/ 	.short	(.L_1308 - .L_1307)
.L_1307:
        /*0040*/ 	.word	0x00000000
        /*0044*/ 	.short	0x0003
        /*0046*/ 	.short	0x0018
        /*0048*/ 	.byte	0x00, 0xf0, 0x21, 0x00


	//----- nvinfo : EIATTR_KPARAM_INFO
	.align		4
.L_1308:
        /*004c*/ 	.byte	0x04, 0x17
        /*004e*/ 	.short	(.L_1310 - .L_1309)
.L_1309:
        /*0050*/ 	.word	0x00000000
        /*0054*/ 	.short	0x0002
        /*0056*/ 	.short	0x0010
        /*0058*/ 	.byte	0x00, 0xf0, 0x21, 0x00


	//----- nvinfo : EIATTR_KPARAM_INFO
	.align		4
.L_1310:
        /*005c*/ 	.byte	0x04, 0x17
        /*005e*/ 	.short	(.L_1312 - .L_1311)
.L_1311:
        /*0060*/ 	.word	0x00000000
        /*0064*/ 	.short	0x0001
        /*0066*/ 	.short	0x0008
        /*0068*/ 	.byte	0x00, 0xf0, 0x21, 0x00


	//----- nvinfo : EIATTR_KPARAM_INFO
	.align		4
.L_1312:
        /*006c*/ 	.byte	0x04, 0x17
        /*006e*/ 	.short	(.L_1314 - .L_1313)
.L_1313:
        /*0070*/ 	.word	0x00000000
        /*0074*/ 	.short	0x0000
        /*0076*/ 	.short	0x0000
        /*0078*/ 	.byte	0x00, 0xf0, 0x21, 0x00


	//----- nvinfo : EIATTR_MAXREG_COUNT
	.align		4
.L_1314:
        /*007c*/ 	.byte	0x03, 0x1b
        /*007e*/ 	.short	0x00ff


	//----- nvinfo : EIATTR_NUM_BARRIERS
	.align		4
        /*0080*/ 	.byte	0x02, 0x4c
        /*0082*/ 	.byte	0x01
	.zero		1


	//----- nvinfo : EIATTR_MERCURY_ISA_VERSION
	.align		4
        /*0084*/ 	.byte	0x03, 0x5f
        /*0086*/ 	.short	0x0000


	//----- nvinfo : EIATTR_COOP_GROUP_MASK_REGIDS
	.align		4
        /*0088*/ 	.byte	0x04, 0x29
        /*008a*/ 	.short	(.L_1316 - .L_1315)


	//   ....[0]....
.L_1315:
        /*008c*/ 	.word	0xffffffff


	//   ....[1]....
        /*0090*/ 	.word	0xffffffff


	//   ....[2]....
        /*0094*/ 	.word	0xffffffff


	//   ....[3]....
        /*0098*/ 	.word	0xffffffff


	//   ....[4]....
        /*009c*/ 	.word	0xffffffff


	//   ....[5]....
        /*00a0*/ 	.word	0xffffffff


	//   ....[6]....
        /*00a4*/ 	.word	0xffffffff


	//   ....[7]....
        /*00a8*/ 	.word	0xffffffff


	//   ....[8]....
        /*00ac*/ 	.word	0xffffffff


	//   ....[9]....
        /*00b0*/ 	.word	0xffffffff


	//   ....[10]....
        /*00b4*/ 	.word	0xffffffff


	//   ....[11]....
        /*00b8*/ 	.word	0xffffffff


	//   ....[12]....
        /*00bc*/ 	.word	0xffffffff


	//   ....[13]....
        /*00c0*/ 	.word	0xffffffff


	//   ....[14]....
        /*00c4*/ 	.word	0xffffffff


	//   ....[15]....
        /*00c8*/ 	.word	0xffffffff


	//   ....[16]....
        /*00cc*/ 	.word	0xffffffff


	//   ....[17]....
        /*00d0*/ 	.word	0xffffffff


	//   ....[18]....
        /*00d4*/ 	.word	0xffffffff


	//   ....[19]....
        /*00d8*/ 	.word	0xffffffff


	//   ....[20]....
        /*00dc*/ 	.word	0xffffffff


	//   ....[21]....
        /*00e0*/ 	.word	0xffffffff


	//   ....[22]....
        /*00e4*/ 	.word	0xffffffff


	//   ....[23]....
        /*00e8*/ 	.word	0xffffffff


	//   ....[24]....
        /*00ec*/ 	.word	0xffffffff


	//   ....[25]....
        /*00f0*/ 	.word	0xffffffff


	//   ....[26]....
        /*00f4*/ 	.word	0xffffffff


	//   ....[27]....
        /*00f8*/ 	.word	0xffffffff


	//   ....[28]....
        /*00fc*/ 	.word	0xffffffff


	//   ....[29]....
        /*0100*/ 	.word	0xffffffff


	//   ....[30]....
        /*0104*/ 	.word	0xffffffff


	//   ....[31]....
        /*0108*/ 	.word	0xffffffff


	//   ....[32]....
        /*010c*/ 	.word	0xffffffff


	//   ....[33]....
        /*0110*/ 	.word	0xffffffff


	//   ....[34]....
        /*0114*/ 	.word	0xffffffff


	//   ....[35]....
        /*0118*/ 	.word	0xffffffff


	//   ....[36]....
        /*011c*/ 	.word	0xffffffff


	//   ....[37]....
        /*0120*/ 	.word	0xffffffff


	//   ....[38]....
        /*0124*/ 	.word	0xffffffff


	//   ....[39]....
        /*0128*/ 	.word	0xffffffff


	//   ....[40]....
        /*012c*/ 	.word	0xffffffff


	//   ....[41]....
        /*0130*/ 	.word	0xffffffff


	//   ....[42]....
        /*0134*/ 	.word	0xffffffff


	//   ....[43]....
        /*0138*/ 	.word	0xffffffff


	//   ....[44]....
        /*013c*/ 	.word	0xffffffff


	//   ....[45]....
        /*0140*/ 	.word	0xffffffff


	//   ....[46]....
        /*0144*/ 	.word	0xffffffff


	//   ....[47]....
        /*0148*/ 	.word	0xffffffff


	//   ....[48]....
        /*014c*/ 	.word	0xffffffff


	//   ....[49]....
        /*0150*/ 	.word	0xffffffff


	//   ....[50]....
        /*0154*/ 	.word	0xffffffff


	//   ....[51]....
        /*0158*/ 	.word	0xffffffff


	//   ....[52]....
        /*015c*/ 	.word	0xffffffff


	//   ....[53]....
        /*0160*/ 	.word	0xffffffff


	//   ....[54]....
        /*0164*/ 	.word	0xffffffff


	//   ....[55]....
        /*0168*/ 	.word	0xffffffff


	//   ....[56]....
        /*016c*/ 	.word	0xffffffff


	//   ....[57]....
        /*0170*/ 	.word	0xffffffff


	//   ....[58]....
        /*0174*/ 	.word	0xffffffff


	//   ....[59]....
        /*0178*/ 	.word	0xffffffff


	//   ....[60]....
        /*017c*/ 	.word	0xffffffff


	//   ....[61]....
        /*0180*/ 	.word	0xffffffff


	//   ....[62]....
        /*0184*/ 	.word	0xffffffff


	//   ....[63]....
        /*0188*/ 	.word	0xffffffff


	//   ....[64]....
        /*018c*/ 	.word	0xffffffff


	//   ....[65]....
        /*0190*/ 	.word	0xffffffff


	//   ....[66]....
        /*0194*/ 	.word	0xffffffff


	//   ....[67]....
        /*0198*/ 	.word	0xffffffff


	//   ....[68]....
        /*019c*/ 	.word	0xffffffff


	//   ....[69]....
        /*01a0*/ 	.word	0xffffffff


	//   ....[70]....
        /*01a4*/ 	.word	0xffffffff


	//   ....[71]....
        /*01a8*/ 	.word	0xffffffff


	//   ....[72]....
        /*01ac*/ 	.word	0xffffffff


	//   ....[73]....
        /*01b0*/ 	.word	0xffffffff


	//   ....[74]....
        /*01b4*/ 	.word	0xffffffff


	//   ....[75]....
        /*01b8*/ 	.word	0xffffffff


	//   ....[76]....
        /*01bc*/ 	.word	0xffffffff


	//   ....[77]....
        /*01c0*/ 	.word	0xffffffff


	//   ....[78]....
        /*01c4*/ 	.word	0xffffffff


	//   ....[79]....
        /*01c8*/ 	.word	0xffffffff


	//   ....[80]....
        /*01cc*/ 	.word	0xffffffff


	//   ....[81]....
        /*01d0*/ 	.word	0xffffffff


	//   ....[82]....
        /*01d4*/ 	.word	0xffffffff


	//   ....[83]....
        /*01d8*/ 	.word	0xffffffff


	//   ....[84]....
        /*01dc*/ 	.word	0xffffffff


	//   ....[85]....
        /*01e0*/ 	.word	0xffffffff


	//   ....[86]....
        /*01e4*/ 	.word	0xffffffff


	//   ....[87]....
        /*01e8*/ 	.word	0xffffffff


	//   ....[88]....
        /*01ec*/ 	.word	0xffffffff


	//   ....[89]....
        /*01f0*/ 	.word	0xffffffff


	//   ....[90]....
        /*01f4*/ 	.word	0xffffffff


	//   ....[91]....
        /*01f8*/ 	.word	0xffffffff


	//   ....[92]....
        /*01fc*/ 	.word	0xffffffff


	//   ....[93]....
        /*0200*/ 	.word	0xffffffff


	//   ....[94]....
        /*0204*/ 	.word	0xffffffff


	//   ....[95]....
        /*0208*/ 	.word	0xffffffff


	//   ....[96]....
        /*020c*/ 	.word	0xffffffff


	//   ....[97]....
        /*0210*/ 	.word	0xffffffff


	//   ....[98]....
        /*0214*/ 	.word	0xffffffff


	//   ....[99]....
        /*0218*/ 	.word	0xffffffff


	//   ....[100]....
        /*021c*/ 	.word	0xffffffff


	//   ....[101]....
        /*0220*/ 	.word	0xffffffff


	//   ....[102]....
        /*0224*/ 	.word	0xffffffff


	//   ....[103]....
        /*0228*/ 	.word	0xffffffff


	//   ....[104]....
        /*022c*/ 	.word	0xffffffff


	//   ....[105]....
        /*0230*/ 	.word	0xffffffff


	//   ....[106]....
        /*0234*/ 	.word	0xffffffff


	//   ....[107]....
        /*0238*/ 	.word	0xffffffff


	//   ....[108]....
        /*023c*/ 	.word	0xffffffff


	//   ....[109]....
        /*0240*/ 	.word	0xffffffff


	//   ....[110]....
        /*0244*/ 	.word	0xffffffff


	//   ....[111]....
        /*0248*/ 	.word	0xffffffff


	//   ....[112]....
        /*024c*/ 	.word	0xffffffff


	//   ....[113]....
        /*0250*/ 	.word	0xffffffff


	//   ....[114]....
        /*0254*/ 	.word	0xffffffff


	//   ....[115]....
        /*0258*/ 	.word	0xffffffff


	//   ....[116]....
        /*025c*/ 	.word	0xffffffff


	//   ....[117]....
        /*0260*/ 	.word	0xffffffff


	//   ....[118]....
        /*0264*/ 	.word	0xffffffff


	//   ....[119]....
        /*0268*/ 	.word	0xffffffff


	//   ....[120]....
        /*026c*/ 	.word	0xffffffff


	//   ....[121]....
        /*0270*/ 	.word	0xffffffff


	//   ....[122]....
        /*0274*/ 	.word	0xffffffff


	//   ....[123]....
        /*0278*/ 	.word	0xffffffff


	//   ....[124]....
        /*027c*/ 	.word	0xffffffff


	//   ....[125]....
        /*0280*/ 	.word	0xffffffff


	//   ....[126]....
        /*0284*/ 	.word	0xffffffff


	//   ....[127]....
        /*0288*/ 	.word	0xffffffff


	//   ....[128]....
        /*028c*/ 	.word	0xffffffff


	//   ....[129]....
        /*0290*/ 	.word	0xffffffff


	//   ....[130]....
        /*0294*/ 	.word	0xffffffff


	//   ....[131]....
        /*0298*/ 	.word	0xffffffff


	//   ....[132]....
        /*029c*/ 	.word	0xffffffff


	//   ....[133]....
        /*02a0*/ 	.word	0xffffffff


	//   ....[134]....
        /*02a4*/ 	.word	0xffffffff


	//   ....[135]....
        /*02a8*/ 	.word	0xffffffff


	//   ....[136]....
        /*02ac*/ 	.word	0xffffffff


	//   ....[137]....
        /*02b0*/ 	.word	0xffffffff


	//   ....[138]....
        /*02b4*/ 	.word	0xffffffff


	//   ....[139]....
        /*02b8*/ 	.word	0xffffffff


	//   ....[140]....
        /*02bc*/ 	.word	0xffffffff


	//   ....[141]....
        /*02c0*/ 	.word	0xffffffff


	//   ....[142]....
        /*02c4*/ 	.word	0xffffffff


	//   ....[143]....
        /*02c8*/ 	.word	0xffffffff


	//   ....[144]....
        /*02cc*/ 	.word	0xffffffff


	//   ....[145]....
        /*02d0*/ 	.word	0xffffffff


	//   ....[146]....
        /*02d4*/ 	.word	0xffffffff


	//   ....[147]....
        /*02d8*/ 	.word	0xffffffff


	//   ....[148]....
        /*02dc*/ 	.word	0xffffffff


	//   ....[149]....
        /*02e0*/ 	.word	0xffffffff


	//   ....[150]....
        /*02e4*/ 	.word	0xffffffff


	//   ....[151]....
        /*02e8*/ 	.word	0xffffffff


	//   ....[152]....
        /*02ec*/ 	.word	0xffffffff


	//   ....[153]....
        /*02f0*/ 	.word	0xffffffff


	//   ....[154]....
        /*02f4*/ 	.word	0xffffffff


	//   ....[155]....
        /*02f8*/ 	.word	0xffffffff


	//   ....[156]....
        /*02fc*/ 	.word	0xffffffff


	//   ....[157]....
        /*0300*/ 	.word	0xffffffff


	//   ....[158]....
        /*0304*/ 	.word	0xffffffff


	//   ....[159]....
        /*0308*/ 	.word	0xffffffff


	//   ....[160]....
        /*030c*/ 	.word	0xffffffff


	//   ....[161]....
        /*0310*/ 	.word	0xffffffff


	//   ....[162]....
        /*0314*/ 	.word	0xffffffff


	//   ....[163]....
        /*0318*/ 	.word	0xffffffff


	//   ....[164]....
        /*031c*/ 	.word	0xffffffff


	//   ....[165]....
        /*0320*/ 	.word	0xffffffff


	//   ....[166]....
        /*0324*/ 	.word	0xffffffff


	//   ....[167]....
        /*0328*/ 	.word	0xffffffff


	//   ....[168]....
        /*032c*/ 	.word	0xffffffff


	//   ....[169]....
        /*0330*/ 	.word	0xffffffff


	//   ....[170]....
        /*0334*/ 	.word	0xffffffff


	//   ....[171]....
        /*0338*/ 	.word	0xffffffff


	//   ....[172]....
        /*033c*/ 	.word	0xffffffff


	//   ....[173]....
        /*0340*/ 	.word	0xffffffff


	//   ....[174]....
        /*0344*/ 	.word	0xffffffff


	//   ....[175]....
        /*0348*/ 	.word	0xffffffff


	//   ....[176]....
        /*034c*/ 	.word	0xffffffff


	//   ....[177]....
        /*0350*/ 	.word	0xffffffff


	//   ....[178]....
        /*0354*/ 	.word	0xffffffff


	//   ....[179]....
        /*0358*/ 	.word	0xffffffff


	//   ....[180]....
        /*035c*/ 	.word	0xffffffff


	//   ....[181]....
        /*0360*/ 	.word	0xffffffff


	//   ....[182]....
        /*0364*/ 	.word	0xffffffff


	//   ....[183]....
        /*0368*/ 	.word	0xffffffff


	//   ....[184]....
        /*036c*/ 	.word	0xffffffff


	//   ....[185]....
        /*0370*/ 	.word	0xffffffff


	//   ....[186]....
        /*0374*/ 	.word	0xffffffff


	//   ....[187]....
        /*0378*/ 	.word	0xffffffff


	//   ....[188]....
        /*037c*/ 	.word	0xffffffff


	//   ....[189]....
        /*0380*/ 	.word	0xffffffff


	//   ....[190]....
        /*0384*/ 	.word	0xffffffff


	//   ....[191]....
        /*0388*/ 	.word	0xffffffff


	//   ....[192]....
        /*038c*/ 	.word	0xffffffff


	//   ....[193]....
        /*0390*/ 	.word	0xffffffff


	//   ....[194]....
        /*0394*/ 	.word	0xffffffff


	//   ....[195]....
        /*0398*/ 	.word	0xffffffff


	//   ....[196]....
        /*039c*/ 	.word	0xffffffff


	//   ....[197]....
        /*03a0*/ 	.word	0xffffffff


	//   ....[198]....
        /*03a4*/ 	.word	0xffffffff


	//   ....[199]....
        /*03a8*/ 	.word	0xffffffff


	//   ....[200]....
        /*03ac*/ 	.word	0xffffffff


	//   ....[201]....
        /*03b0*/ 	.word	0xffffffff


	//   ....[202]....
        /*03b4*/ 	.word	0xffffffff


	//   ....[203]....
        /*03b8*/ 	.word	0xffffffff


	//   ....[204]....
        /*03bc*/ 	.word	0xffffffff


	//   ....[205]....
        /*03c0*/ 	.word	0xffffffff


	//   ....[206]....
        /*03c4*/ 	.word	0xffffffff


	//   ....[207]....
        /*03c8*/ 	.word	0xffffffff


	//   ....[208]....
        /*03cc*/ 	.word	0xffffffff


	//   ....[209]....
        /*03d0*/ 	.word	0xffffffff


	//   ....[210]....
        /*03d4*/ 	.word	0xffffffff


	//   ....[211]....
        /*03d8*/ 	.word	0xffffffff


	//   ....[212]....
        /*03dc*/ 	.word	0xffffffff


	//   ....[213]....
        /*03e0*/ 	.word	0xffffffff


	//   ....[214]....
        /*03e4*/ 	.word	0xffffffff


	//   ....[215]....
        /*03e8*/ 	.word	0xffffffff


	//   ....[216]....
        /*03ec*/ 	.word	0xffffffff


	//   ....[217]....
        /*03f0*/ 	.word	0xffffffff


	//   ....[218]....
        /*03f4*/ 	.word	0xffffffff


	//   ....[219]....
        /*03f8*/ 	.word	0xffffffff


	//   ....[220]....
        /*03fc*/ 	.word	0xffffffff


	//   ....[221]....
        /*0400*/ 	.word	0xffffffff


	//   ....[222]....
        /*0404*/ 	.word	0xffffffff


	//   ....[223]....
        /*0408*/ 	.word	0xffffffff


	//   ....[224]....
        /*040c*/ 	.word	0xffffffff


	//   ....[225]....
        /*0410*/ 	.word	0xffffffff


	//   ....[226]....
        /*0414*/ 	.word	0xffffffff


	//   ....[227]....
        /*0418*/ 	.word	0xffffffff


	//   ....[228]....
        /*041c*/ 	.word	0xffffffff


	//   ....[229]....
        /*0420*/ 	.word	0xffffffff


	//   ....[230]....
        /*0424*/ 	.word	0xffffffff


	//   ....[231]....
        /*0428*/ 	.word	0xffffffff


	//   ....[232]....
        /*042c*/ 	.word	0xffffffff


	//   ....[233]....
        /*0430*/ 	.word	0xffffffff


	//   ....[234]....
        /*0434*/ 	.word	0xffffffff


	//   ....[235]....
        /*0438*/ 	.word	0xffffffff


	//   ....[236]....
        /*043c*/ 	.word	0xffffffff


	//   ....[237]....
        /*0440*/ 	.word	0xffffffff


	//   ....[238]....
        /*0444*/ 	.word	0xffffffff


	//   ....[239]....
        /*0448*/ 	.word	0xffffffff


	//   ....[240]....
        /*044c*/ 	.word	0xffffffff


	//   ....[241]....
        /*0450*/ 	.word	0xffffffff


	//   ....[242]....
        /*0454*/ 	.word	0xffffffff


	//   ....[243]....
        /*0458*/ 	.word	0xffffffff


	//   ....[244]....
        /*045c*/ 	.word	0xffffffff


	//   ....[245]....
        /*0460*/ 	.word	0xffffffff


	//   ....[246]....
        /*0464*/ 	.word	0xffffffff


	//   ....[247]....
        /*0468*/ 	.word	0xffffffff


	//   ....[248]....
        /*046c*/ 	.word	0xffffffff


	//   ....[249]....
        /*0470*/ 	.word	0xffffffff


	//   ....[250]....
        /*0474*/ 	.word	0xffffffff


	//   ....[251]....
        /*0478*/ 	.word	0xffffffff


	//   ....[252]....
        /*047c*/ 	.word	0xffffffff


	//   ....[253]....
        /*0480*/ 	.word	0xffffffff


	//   ....[254]....
        /*0484*/ 	.word	0xffffffff


	//   ....[255]....
        /*0488*/ 	.word	0xffffffff


	//   ....[0]....
        /*048c*/ 	.word	0xffffffff


	//   ....[1]....
        /*0490*/ 	.word	0xffffffff


	//   ....[2]....
        /*0494*/ 	.word	0xffffffff


	//   ....[3]....
        /*0498*/ 	.word	0xffffffff


	//   ....[4]....
        /*049c*/ 	.word	0xffffffff


	//   ....[5]....
        /*04a0*/ 	.word	0xffffffff


	//   ....[6]....
        /*04a4*/ 	.word	0xffffffff


	//   ....[7]....
        /*04a8*/ 	.word	0xffffffff


	//   ....[8]....
        /*04ac*/ 	.word	0xffffffff


	//   ....[9]....
        /*04b0*/ 	.word	0xffffffff


	//   ....[10]....
        /*04b4*/ 	.word	0xffffffff


	//   ....[11]....
        /*04b8*/ 	.word	0xffffffff


	//   ....[12]....
        /*04bc*/ 	.word	0xffffffff


	//   ....[13]....
        /*04c0*/ 	.word	0xffffffff


	//   ....[14]....
        /*04c4*/ 	.word	0xffffffff


	//   ....[15]....
        /*04c8*/ 	.word	0xffffffff


	//   ....[16]....
        /*04cc*/ 	.word	0xffffffff


	//   ....[17]....
        /*04d0*/ 	.word	0xffffffff


	//   ....[18]....
        /*04d4*/ 	.word	0xffffffff


	//   ....[19]....
        /*04d8*/ 	.word	0xffffffff


	//   ....[20]....
        /*04dc*/ 	.word	0xffffffff


	//   ....[21]....
        /*04e0*/ 	.word	0xffffffff


	//   ....[22]....
        /*04e4*/ 	.word	0xffffffff


	//   ....[23]....
        /*04e8*/ 	.word	0xffffffff


	//   ....[24]....
        /*04ec*/ 	.word	0xffffffff


	//   ....[25]....
        /*04f0*/ 	.word	0xffffffff


	//   ....[26]....
        /*04f4*/ 	.word	0xffffffff


	//   ....[27]....
        /*04f8*/ 	.word	0xffffffff


	//   ....[28]....
        /*04fc*/ 	.word	0xffffffff


	//   ....[29]....
        /*0500*/ 	.word	0xffffffff


	//   ....[30]....
        /*0504*/ 	.word	0xffffffff


	//   ....[31]....
        /*0508*/ 	.word	0xffffffff


	//   ....[32]....
        /*050c*/ 	.word	0xffffffff


	//   ....[33]....
        /*0510*/ 	.word	0xffffffff


	//   ....[34]....
        /*0514*/ 	.word	0xffffffff


	//   ....[35]....
        /*0518*/ 	.word	0xffffffff


	//   ....[36]....
        /*051c*/ 	.word	0xffffffff


	//   ....[37]....
        /*0520*/ 	.word	0xffffffff


	//   ....[38]....
        /*0524*/ 	.word	0xffffffff


	//   ....[39]....
        /*0528*/ 	.word	0xffffffff


	//   ....[40]....
        /*052c*/ 	.word	0xffffffff


	//   ....[41]....
        /*0530*/ 	.word	0xffffffff


	//   ....[42]....
        /*0534*/ 	.word	0xffffffff


	//   ....[43]....
        /*0538*/ 	.word	0xffffffff


	//   ....[44]....
        /*053c*/ 	.word	0xffffffff


	//   ....[45]....
        /*0540*/ 	.word	0xffffffff


	//   ....[46]....
        /*0544*/ 	.word	0xffffffff


	//   ....[47]....
        /*0548*/ 	.word	0xffffffff


	//   ....[48]....
        /*054c*/ 	.word	0xffffffff


	//   ....[49]....
        /*0550*/ 	.word	0xffffffff


	//   ....[50]....
        /*0554*/ 	.word	0xffffffff


	//   ....[51]....
        /*0558*/ 	.word	0xffffffff


	//   ....[52]....
        /*055c*/ 	.word	0xffffffff


	//   ....[53]....
        /*0560*/ 	.word	0xffffffff


	//   ....[54]....
        /*0564*/ 	.word	0xffffffff


	//   ....[55]....
        /*0568*/ 	.word	0xffffffff


	//   ....[56]....
        /*056c*/ 	.word	0xffffffff


	//   ....[57]....
        /*0570*/ 	.word	0xffffffff


	//   ....[58]....
        /*0574*/ 	.word	0xffffffff


	//   ....[59]....
        /*0578*/ 	.word	0xffffffff


	//   ....[60]....
        /*057c*/ 	.word	0xffffffff


	//   ....[61]....
        /*0580*/ 	.word	0xffffffff


	//   ....[62]....
        /*0584*/ 	.word	0xffffffff


	//   ....[63]....
        /*0588*/ 	.word	0xffffffff


	//   ....[64]....
        /*058c*/ 	.word	0xffffffff


	//   ....[65]....
        /*0590*/ 	.word	0xffffffff


	//   ....[66]....
        /*0594*/ 	.word	0xffffffff


	//   ....[67]....
        /*0598*/ 	.word	0xffffffff


	//   ....[68]....
        /*059c*/ 	.word	0xffffffff


	//   ....[69]....
        /*05a0*/ 	.word	0xffffffff


	//   ....[70]....
        /*05a4*/ 	.word	0xffffffff


	//   ....[71]....
        /*05a8*/ 	.word	0xffffffff


	//   ....[72]....
        /*05ac*/ 	.word	0xffffffff


	//   ....[73]....
        /*05b0*/ 	.word	0xffffffff


	//   ....[74]....
        /*05b4*/ 	.word	0xffffffff


	//   ....[75]....
        /*05b8*/ 	.word	0xffffffff


	//   ....[76]....
        /*05bc*/ 	.word	0xffffffff


	//   ....[77]....
        /*05c0*/ 	.word	0xffffffff


	//   ....[78]....
        /*05c4*/ 	.word	0xffffffff


	//   ....[79]....
        /*05c8*/ 	.word	0xffffffff


	//   ....[80]....
        /*05cc*/ 	.word	0xffffffff


	//   ....[81]....
        /*05d0*/ 	.word	0xffffffff


	//   ....[82]....
        /*05d4*/ 	.word	0xffffffff


	//   ....[83]....
        /*05d8*/ 	.word	0xffffffff


	//   ....[84]....
        /*05dc*/ 	.word	0xffffffff


	//   ....[85]....
        /*05e0*/ 	.word	0xffffffff


	//   ....[86]....
        /*05e4*/ 	.word	0xffffffff


	//   ....[87]....
        /*05e8*/ 	.word	0xffffffff


	//   ....[88]....
        /*05ec*/ 	.word	0xffffffff


	//   ....[89]....
        /*05f0*/ 	.word	0xffffffff


	//   ....[90]....
        /*05f4*/ 	.word	0xffffffff


	//   ....[91]....
        /*05f8*/ 	.word	0xffffffff


	//   ....[92]....
        /*05fc*/ 	.word	0xffffffff


	//   ....[93]....
        /*0600*/ 	.word	0xffffffff


	//   ....[94]....
        /*0604*/ 	.word	0xffffffff


	//   ....[95]....
        /*0608*/ 	.word	0xffffffff


	//   ....[96]....
        /*060c*/ 	.word	0xffffffff


	//   ....[97]....
        /*0610*/ 	.word	0xffffffff


	//   ....[98]....
        /*0614*/ 	.word	0xffffffff


	//   ....[99]....
        /*0618*/ 	.word	0xffffffff


	//   ....[100]....
        /*061c*/ 	.word	0xffffffff


	//   ....[101]....
        /*0620*/ 	.word	0xffffffff


	//   ....[102]....
        /*0624*/ 	.word	0xffffffff


	//   ....[103]....
        /*0628*/ 	.word	0xffffffff


	//   ....[104]....
        /*062c*/ 	.word	0xffffffff


	//   ....[105]....
        /*0630*/ 	.word	0xffffffff


	//   ....[106]....
        /*0634*/ 	.word	0xffffffff


	//   ....[107]....
        /*0638*/ 	.word	0xffffffff


	//   ....[108]....
        /*063c*/ 	.word	0xffffffff


	//   ....[109]....
        /*0640*/ 	.word	0xffffffff


	//   ....[110]....
        /*0644*/ 	.word	0xffffffff


	//   ....[111]....
        /*0648*/ 	.word	0xffffffff


	//   ....[112]....
        /*064c*/ 	.word	0xffffffff


	//   ....[113]....
        /*0650*/ 	.word	0xffffffff


	//   ....[114]....
        /*0654*/ 	.word	0xffffffff


	//   ....[115]....
        /*0658*/ 	.word	0xffffffff


	//   ....[116]....
        /*065c*/ 	.word	0xffffffff


	//   ....[117]....
        /*0660*/ 	.word	0xffffffff


	//   ....[118]....
        /*0664*/ 	.word	0xffffffff


	//   ....[119]....
        /*0668*/ 	.word	0xffffffff


	//   ....[120]....
        /*066c*/ 	.word	0xffffffff


	//   ....[121]....
        /*0670*/ 	.word	0xffffffff


	//   ....[122]....
        /*0674*/ 	.word	0xffffffff


	//   ....[123]....
        /*0678*/ 	.word	0xffffffff


	//   ....[124]....
        /*067c*/ 	.word	0xffffffff


	//   ....[125]....
        /*0680*/ 	.word	0xffffffff


	//   ....[126]....
        /*0684*/ 	.word	0xffffffff


	//   ....[127]....
        /*0688*/ 	.word	0xffffffff


	//   ....[128]....
        /*068c*/ 	.word	0xffffffff


	//   ....[129]....
        /*0690*/ 	.word	0xffffffff


	//   ....[130]....
        /*0694*/ 	.word	0xffffffff


	//   ....[131]....
        /*0698*/ 	.word	0xffffffff


	//   ....[132]....
        /*069c*/ 	.word	0xffffffff


	//   ....[133]....
        /*06a0*/ 	.word	0xffffffff


	//   ....[134]....
        /*06a4*/ 	.word	0xffffffff


	//   ....[135]....
        /*06a8*/ 	.word	0xffffffff


	//   ....[136]....
        /*06ac*/ 	.word	0xffffffff


	//   ....[137]....
        /*06b0*/ 	.word	0xffffffff


	//   ....[138]....
        /*06b4*/ 	.word	0xffffffff


	//   ....[139]....
        /*06b8*/ 	.word	0xffffffff


	//   ....[140]....
        /*06bc*/ 	.word	0xffffffff


	//   ....[141]....
        /*06c0*/ 	.word	0xffffffff


	//   ....[142]....
        /*06c4*/ 	.word	0xffffffff


	//   ....[143]....
        /*06c8*/ 	.word	0xffffffff


	//   ....[144]....
        /*06cc*/ 	.word	0xffffffff


	//   ....[145]....
        /*06d0*/ 	.word	0xffffffff


	//   ....[146]....
        /*06d4*/ 	.word	0xffffffff


	//   ....[147]....
        /*06d8*/ 	.word	0xffffffff


	//   ....[148]....
        /*06dc*/ 	.word	0xffffffff


	//   ....[149]....
        /*06e0*/ 	.word	0xffffffff


	//   ....[150]....
        /*06e4*/ 	.word	0xffffffff


	//   ....[151]....
        /*06e8*/ 	.word	0xffffffff


	//   ....[152]....
        /*06ec*/ 	.word	0xffffffff


	//   ....[153]....
        /*06f0*/ 	.word	0xffffffff


	//   ....[154]....
        /*06f4*/ 	.word	0xffffffff


	//   ....[155]....
        /*06f8*/ 	.word	0xffffffff


	//   ....[156]....
        /*06fc*/ 	.word	0xffffffff


	//   ....[157]....
        /*0700*/ 	.word	0xffffffff


	//   ....[158]....
        /*0704*/ 	.word	0xffffffff


	//   ....[159]....
        /*0708*/ 	.word	0xffffffff


	//   ....[160]....
        /*070c*/ 	.word	0xffffffff


	//   ....[161]....
        /*0710*/ 	.word	0xffffffff


	//   ....[162]....
        /*0714*/ 	.word	0xffffffff


	//   ....[163]....
        /*0718*/ 	.word	0xffffffff


	//   ....[164]....
        /*071c*/ 	.word	0xffffffff


	//   ....[165]....
        /*0720*/ 	.word	0xffffffff


	//   ....[166]....
        /*0724*/ 	.word	0xffffffff


	//   ....[167]....
        /*0728*/ 	.word	0xffffffff


	//   ....[168]....
        /*072c*/ 	.word	0xffffffff


	//   ....[169]....
        /*0730*/ 	.word	0xffffffff


	//   ....[170]....
        /*0734*/ 	.word	0xffffffff


	//   ....[171]....
        /*0738*/ 	.word	0xffffffff


	//   ....[172]....
        /*073c*/ 	.word	0xffffffff


	//   ....[173]....
        /*0740*/ 	.word	0xffffffff


	//   ....[174]....
        /*0744*/ 	.word	0xffffffff


	//   ....[175]....
        /*0748*/ 	.word	0xffffffff


	//   ....[176]....
        /*074c*/ 	.word	0xffffffff


	//   ....[177]....
        /*0750*/ 	.word	0xffffffff


	//   ....[178]....
        /*0754*/ 	.word	0xffffffff


	//   ....[179]....
        /*0758*/ 	.word	0xffffffff


	//   ....[180]....
        /*075c*/ 	.word	0xffffffff


	//   ....[181]....
        /*0760*/ 	.word	0xffffffff


	//   ....[182]....
        /*0764*/ 	.word	0xffffffff


	//   ....[183]....
        /*0768*/ 	.word	0xffffffff


	//   ....[184]....
        /*076c*/ 	.word	0xffffffff


	//   ....[185]....
        /*0770*/ 	.word	0xffffffff


	//   ....[186]....
        /*0774*/ 	.word	0xffffffff


	//   ....[187]....
        /*0778*/ 	.word	0xffffffff


	//   ....[188]....
        /*077c*/ 	.word	0xffffffff


	//   ....[189]....
        /*0780*/ 	.word	0xffffffff


	//   ....[190]....
        /*0784*/ 	.word	0xffffffff


	//   ....[191]....
        /*0788*/ 	.word	0xffffffff


	//   ....[192]....
        /*078c*/ 	.word	0xffffffff


	//   ....[193]....
        /*0790*/ 	.word	0xffffffff


	//   ....[194]....
        /*0794*/ 	.word	0xffffffff


	//   ....[195]....
        /*0798*/ 	.word	0xffffffff


	//   ....[196]....
        /*079c*/ 	.word	0xffffffff


	//   ....[197]....
        /*07a0*/ 	.word	0xffffffff


	//   ....[198]....
        /*07a4*/ 	.word	0xffffffff


	//   ....[199]....
        /*07a8*/ 	.word	0xffffffff


	//   ....[200]....
        /*07ac*/ 	.word	0xffffffff


	//   ....[201]....
        /*07b0*/ 	.word	0xffffffff


	//   ....[202]....
        /*07b4*/ 	.word	0xffffffff


	//   ....[203]....
        /*07b8*/ 	.word	0xffffffff


	//   ....[204]....
        /*07bc*/ 	.word	0xffffffff


	//   ....[205]....
        /*07c0*/ 	.word	0xffffffff


	//   ....[206]....
        /*07c4*/ 	.word	0xffffffff


	//   ....[207]....
        /*07c8*/ 	.word	0xffffffff


	//   ....[208]....
        /*07cc*/ 	.word	0xffffffff


	//   ....[209]....
        /*07d0*/ 	.word	0xffffffff


	//   ....[210]....
        /*07d4*/ 	.word	0xffffffff


	//   ....[211]....
        /*07d8*/ 	.word	0xffffffff


	//   ....[212]....
        /*07dc*/ 	.word	0xffffffff


	//   ....[213]....
        /*07e0*/ 	.word	0xffffffff


	//   ....[214]....
        /*07e4*/ 	.word	0xffffffff


	//   ....[215]....
        /*07e8*/ 	.word	0xffffffff


	//   ....[216]....
        /*07ec*/ 	.word	0xffffffff


	//   ....[217]....
        /*07f0*/ 	.word	0xffffffff


	//   ....[218]....
        /*07f4*/ 	.word	0xffffffff


	//   ....[219]....
        /*07f8*/ 	.word	0xffffffff


	//   ....[220]....
        /*07fc*/ 	.word	0xffffffff


	//   ....[221]....
        /*0800*/ 	.word	0xffffffff


	//   ....[222]....
        /*0804*/ 	.word	0xffffffff


	//   ....[223]....
        /*0808*/ 	.word	0xffffffff


	//   ....[224]....
        /*080c*/ 	.word	0xffffffff


	//   ....[225]....
        /*0810*/ 	.word	0xffffffff


	//   ....[226]....
        /*0814*/ 	.word	0xffffffff


	//   ....[227]....
        /*0818*/ 	.word	0xffffffff


	//   ....[228]....
        /*081c*/ 	.word	0xffffffff


	//   ....[229]....
        /*0820*/ 	.word	0xffffffff


	//   ....[230]....
        /*0824*/ 	.word	0xffffffff


	//   ....[231]....
        /*0828*/ 	.word	0xffffffff


	//   ....[232]....
        /*082c*/ 	.word	0xffffffff


	//   ....[233]....
        /*0830*/ 	.word	0xffffffff


	//   ....[234]....
        /*0834*/ 	.word	0xffffffff


	//   ....[235]....
        /*0838*/ 	.word	0xffffffff


	//   ....[236]....
        /*083c*/ 	.word	0xffffffff


	//   ....[237]....
        /*0840*/ 	.word	0xffffffff


	//   ....[238]....
        /*0844*/ 	.word	0xffffffff


	//   ....[239]....
        /*0848*/ 	.word	0xffffffff


	//   ....[240]....
        /*084c*/ 	.word	0xffffffff


	//   ....[241]....
        /*0850*/ 	.word	0xffffffff


	//   ....[242]....
        /*0854*/ 	.word	0xffffffff


	//   ....[243]....
        /*0858*/ 	.word	0xffffffff


	//   ....[244]....
        /*085c*/ 	.word	0xffffffff


	//   ....[245]....
        /*0860*/ 	.word	0xffffffff


	//   ....[246]....
        /*0864*/ 	.word	0xffffffff


	//   ....[247]....
        /*0868*/ 	.word	0xffffffff


	//   ....[248]....
        /*086c*/ 	.word	0xffffffff


	//   ....[249]....
        /*0870*/ 	.word	0xffffffff


	//   ....[250]....
        /*0874*/ 	.word	0xffffffff


	//   ....[251]....
        /*0878*/ 	.word	0xffffffff


	//   ....[252]....
        /*087c*/ 	.word	0xffffffff


	//   ....[253]....
        /*0880*/ 	.word	0xffffffff


	//   ....[254]....
        /*0884*/ 	.word	0xffffffff


	//   ....[255]....
        /*0888*/ 	.word	0xffffffff


	//   ....[0]....
        /*088c*/ 	.word	0xffffffff


	//   ....[1]....
        /*0890*/ 	.word	0xffffffff


	//   ....[2]....
        /*0894*/ 	.word	0xffffffff


	//   ....[3]....
        /*0898*/ 	.word	0xffffffff


	//   ....[4]....
        /*089c*/ 	.word	0xffffffff


	//   ....[5]....
        /*08a0*/ 	.word	0xffffffff


	//   ....[6]....
        /*08a4*/ 	.word	0xffffffff


	//   ....[7]....
        /*08a8*/ 	.word	0xffffffff


	//   ....[8]....
        /*08ac*/ 	.word	0xffffffff


	//   ....[9]....
        /*08b0*/ 	.word	0xffffffff


	//   ....[10]....
        /*08b4*/ 	.word	0xffffffff


	//   ....[11]....
        /*08b8*/ 	.word	0xffffffff


	//   ....[12]....
        /*08bc*/ 	.word	0xffffffff


	//   ....[13]....
        /*08c0*/ 	.word	0xffffffff


	//   ....[14]....
        /*08c4*/ 	.word	0xffffffff


	//   ....[15]....
        /*08c8*/ 	.word	0xffffffff


	//   ....[16]....
        /*08cc*/ 	.word	0xffffffff


	//   ....[17]....
        /*08d0*/ 	.word	0xffffffff


	//   ....[18]....
        /*08d4*/ 	.word	0xffffffff


	//   ....[19]....
        /*08d8*/ 	.word	0xffffffff


	//   ....[20]....
        /*08dc*/ 	.word	0xffffffff


	//   ....[21]....
        /*08e0*/ 	.word	0xffffffff


	//   ....[22]....
        /*08e4*/ 	.word	0xffffffff


	//   ....[23]....
        /*08e8*/ 	.word	0xffffffff


	//   ....[24]....
        /*08ec*/ 	.word	0xffffffff


	//   ....[25]....
        /*08f0*/ 	.word	0xffffffff


	//   ....[26]....
        /*08f4*/ 	.word	0xffffffff


	//   ....[27]....
        /*08f8*/ 	.word	0xffffffff


	//   ....[28]....
        /*08fc*/ 	.word	0xffffffff


	//   ....[29]....
        /*0900*/ 	.word	0xffffffff


	//   ....[30]....
        /*0904*/ 	.word	0xffffffff


	//   ....[31]....
        /*0908*/ 	.word	0xffffffff


	//   ....[32]....
        /*090c*/ 	.word	0xffffffff


	//   ....[33]....
        /*0910*/ 	.word	0xffffffff


	//   ....[34]....
        /*0914*/ 	.word	0xffffffff


	//   ....[35]....
        /*0918*/ 	.word	0xffffffff


	//   ....[36]....
        /*091c*/ 	.word	0xffffffff


	//   ....[37]....
        /*0920*/ 	.word	0xffffffff


	//   ....[38]....
        /*0924*/ 	.word	0xffffffff


	//   ....[39]....
        /*0928*/ 	.word	0xffffffff


	//   ....[40]....
        /*092c*/ 	.word	0xffffffff


	//   ....[41]....
        /*0930*/ 	.word	0xffffffff


	//   ....[42]....
        /*0934*/ 	.word	0xffffffff


	//   ....[43]....
        /*0938*/ 	.word	0xffffffff


	//   ....[44]....
        /*093c*/ 	.word	0xffffffff


	//   ....[45]....
        /*0940*/ 	.word	0xffffffff


	//   ....[46]....
        /*0944*/ 	.word	0xffffffff


	//   ....[47]....
        /*0948*/ 	.word	0xffffffff


	//   ....[48]....
        /*094c*/ 	.word	0xffffffff


	//   ....[49]....
        /*0950*/ 	.word	0xffffffff


	//   ....[50]....
        /*0954*/ 	.word	0xffffffff


	//   ....[51]....
        /*0958*/ 	.word	0xffffffff


	//   ....[52]....
        /*095c*/ 	.word	0xffffffff


	//   ....[53]....
        /*0960*/ 	.word	0xffffffff


	//   ....[54]....
        /*0964*/ 	.word	0xffffffff


	//   ....[55]....
        /*0968*/ 	.word	0xffffffff


	//   ....[56]....
        /*096c*/ 	.word	0xffffffff


	//   ....[57]....
        /*0970*/ 	.word	0xffffffff


	//   ....[58]....
        /*0974*/ 	.word	0xffffffff


	//   ....[59]....
        /*0978*/ 	.word	0xffffffff


	//   ....[60]....
        /*097c*/ 	.word	0xffffffff


	//   ....[61]....
        /*0980*/ 	.word	0xffffffff


	//   ....[62]....
        /*0984*/ 	.word	0xffffffff


	//   ....[63]....
        /*0988*/ 	.word	0xffffffff


	//   ....[64]....
        /*098c*/ 	.word	0xffffffff


	//   ....[65]....
        /*0990*/ 	.word	0xffffffff


	//   ....[66]....
        /*0994*/ 	.word	0xffffffff


	//   ....[67]....
        /*0998*/ 	.word	0xffffffff


	//   ....[68]....
        /*099c*/ 	.word	0xffffffff


	//   ....[69]....
        /*09a0*/ 	.word	0xffffffff


	//   ....[70]....
        /*09a4*/ 	.word	0xffffffff


	//   ....[71]....
        /*09a8*/ 	.word	0xffffffff


	//   ....[72]....
        /*09ac*/ 	.word	0xffffffff


	//   ....[73]....
        /*09b0*/ 	.word	0xffffffff


	//   ....[74]....
        /*09b4*/ 	.word	0xffffffff


	//   ....[75]....
        /*09b8*/ 	.word	0xffffffff


	//   ....[76]....
        /*09bc*/ 	.word	0xffffffff


	//   ....[77]....
        /*09c0*/ 	.word	0xffffffff


	//   ....[78]....
        /*09c4*/ 	.word	0xffffffff


	//   ....[79]....
        /*09c8*/ 	.word	0xffffffff


	//   ....[80]....
        /*09cc*/ 	.word	0xffffffff


	//   ....[81]....
        /*09d0*/ 	.word	0xffffffff


	//   ....[82]....
        /*09d4*/ 	.word	0xffffffff


	//   ....[83]....
        /*09d8*/ 	.word	0xffffffff


	//   ....[84]....
        /*09dc*/ 	.word	0xffffffff


	//   ....[85]....
        /*09e0*/ 	.word	0xffffffff


	//   ....[86]....
        /*09e4*/ 	.word	0xffffffff


	//   ....[87]....
        /*09e8*/ 	.word	0xffffffff


	//   ....[88]....
        /*09ec*/ 	.word	0xffffffff


	//   ....[89]....
        /*09f0*/ 	.word	0xffffffff


	//   ....[90]....
        /*09f4*/ 	.word	0xffffffff


	//   ....[91]....
        /*09f8*/ 	.word	0xffffffff


	//   ....[92]....
        /*09fc*/ 	.word	0xffffffff


	//   ....[93]....
        /*0a00*/ 	.word	0xffffffff


	//   ....[94]....
        /*0a04*/ 	.word	0xffffffff


	//   ....[95]....
        /*0a08*/ 	.word	0xffffffff


	//   ....[96]....
        /*0a0c*/ 	.word	0xffffffff


	//   ....[97]....
        /*0a10*/ 	.word	0xffffffff


	//   ....[98]....
        /*0a14*/ 	.word	0xffffffff


	//   ....[99]....
        /*0a18*/ 	.word	0xffffffff


	//   ....[100]....
        /*0a1c*/ 	.word	0xffffffff


	//   ....[101]....
        /*0a20*/ 	.word	0xffffffff


	//   ....[102]....
        /*0a24*/ 	.word	0xffffffff


	//   ....[103]....
        /*0a28*/ 	.word	0xffffffff


	//   ....[104]....
        /*0a2c*/ 	.word	0xffffffff


	//   ....[105]....
        /*0a30*/ 	.word	0xffffffff


	//   ....[106]....
        /*0a34*/ 	.word	0xffffffff


	//   ....[107]....
        /*0a38*/ 	.word	0xffffffff


	//   ....[108]....
        /*0a3c*/ 	.word	0xffffffff


	//   ....[109]....
        /*0a40*/ 	.word	0xffffffff


	//   ....[110]....
        /*0a44*/ 	.word	0xffffffff


	//   ....[111]....
        /*0a48*/ 	.word	0xffffffff


	//   ....[112]....
        /*0a4c*/ 	.word	0xffffffff


	//   ....[113]....
        /*0a50*/ 	.word	0xffffffff


	//   ....[114]....
        /*0a54*/ 	.word	0xffffffff


	//   ....[115]....
        /*0a58*/ 	.word	0xffffffff


	//   ....[116]....
        /*0a5c*/ 	.word	0xffffffff


	//   ....[117]....
        /*0a60*/ 	.word	0xffffffff


	//   ....[118]....
        /*0a64*/ 	.word	0xffffffff


	//   ....[119]....
        /*0a68*/ 	.word	0xffffffff


	//   ....[120]....
        /*0a6c*/ 	.word	0xffffffff


	//   ....[121]....
        /*0a70*/ 	.word	0xffffffff


	//   ....[122]....
        /*0a74*/ 	.word	0xffffffff


	//   ....[123]....
        /*0a78*/ 	.word	0xffffffff


	//   ....[124]....
        /*0a7c*/ 	.word	0xffffffff


	//   ....[125]....
        /*0a80*/ 	.word	0xffffffff


	//   ....[126]....
        /*0a84*/ 	.word	0xffffffff


	//   ....[127]....
        /*0a88*/ 	.word	0xffffffff


	//   ....[128]....
        /*0a8c*/ 	.word	0xffffffff


	//   ....[129]....
        /*0a90*/ 	.word	0xffffffff


	//   ....[130]....
        /*0a94*/ 	.word	0xffffffff


	//   ....[131]....
        /*0a98*/ 	.word	0xffffffff


	//   ....[132]....
        /*0a9c*/ 	.word	0xffffffff


	//   ....[133]....
        /*0aa0*/ 	.word	0xffffffff


	//   ....[134]....
        /*0aa4*/ 	.word	0xffffffff


	//   ....[135]....
        /*0aa8*/ 	.word	0xffffffff


	//   ....[136]....
        /*0aac*/ 	.word	0xffffffff


	//   ....[137]....
        /*0ab0*/ 	.word	0xffffffff


	//----- nvinfo : EIATTR_COOP_GROUP_INSTR_OFFSETS
	.align		4
.L_1316:
        /*0ab4*/ 	.byte	0x04, 0x28
        /*0ab6*/ 	.short	(.L_1318 - .L_1317)


	//   ....[0]....
.L_1317:
        /*0ab8*/ 	.word	0x000020e0


	//   ....[1]....
        /*0abc*/ 	.word	0x00002100


	//   ....[2]....
        /*0ac0*/ 	.word	0x00002110


	//   ....[3]....
        /*0ac4*/ 	.word	0x00002120


	//   ....[4]....
        /*0ac8*/ 	.word	0x00002130


	//   ....[5]....
        /*0acc*/ 	.word	0x00002140


	//   ....[6]....
        /*0ad0*/ 	.word	0x00002150


	//   ....[7]....
        /*0ad4*/ 	.word	0x00002160


	//   ....[8]....
        /*0ad8*/ 	.word	0x00002170


	//   ....[9]....
        /*0adc*/ 	.word	0x00002180


	//   ....[10]....
        /*0ae0*/ 	.word	0x000021d0


	//   ....[11]....
        /*0ae4*/ 	.word	0x000021f0


	//   ....[12]....
        /*0ae8*/ 	.word	0x00002200


	//   ....[13]....
        /*0aec*/ 	.word	0x00002210


	//   ....[14]....
        /*0af0*/ 	.word	0x00002220


	//   ....[15]....
        /*0af4*/ 	.word	0x00002230


	//   ....[16]....
        /*0af8*/ 	.word	0x00002240


	//   ....[17]....
        /*0afc*/ 	.word	0x00002250


	//   ....[18]....
        /*0b00*/ 	.word	0x00002260


	//   ....[19]....
        /*0b04*/ 	.word	0x00002270


	//   ....[20]....
        /*0b08*/ 	.word	0x00002280


	//   ....[21]....
        /*0b0c*/ 	.word	0x00002290


	//   ....[22]....
        /*0b10*/ 	.word	0x000022a0


	//   ....[23]....
        /*0b14*/ 	.word	0x000022b0


	//   ....[24]....
        /*0b18*/ 	.word	0x000022c0


	//   ....[25]....
        /*0b1c*/ 	.word	0x000022d0


	//   ....[26]....
        /*0b20*/ 	.word	0x000022e0


	//   ....[27]....
        /*0b24*/ 	.word	0x000022f0


	//   ....[28]....
        /*0b28*/ 	.word	0x00002300


	//   ....[29]....
        /*0b2c*/ 	.word	0x00002310


	//   ....[30]....
        /*0b30*/ 	.word	0x00002320


	//   ....[31]....
        /*0b34*/ 	.word	0x00002330


	//   ....[32]....
        /*0b38*/ 	.word	0x00002340


	//   ....[33]....
        /*0b3c*/ 	.word	0x00002350


	//   ....[34]....
        /*0b40*/ 	.word	0x00002360


	//   ....[35]....
        /*0b44*/ 	.word	0x00002370


	//   ....[36]....
        /*0b48*/ 	.word	0x00002380


	//   ....[37]....
        /*0b4c*/ 	.word	0x00002390


	//   ....[38]....
        /*0b50*/ 	.word	0x000023a0


	//   ....[39]....
        /*0b54*/ 	.word	0x000023b0


	//   ....[40]....
        /*0b58*/ 	.word	0x000024b0


	//   ....[41]....
        /*0b5c*/ 	.word	0x000024c0


	//   ....[42]....
        /*0b60*/ 	.word	0x000024d0


	//   ....[43]....
        /*0b64*/ 	.word	0x000024e0


	//   ....[44]....
        /*0b68*/ 	.word	0x000024f0


	//   ....[45]....
        /*0b6c*/ 	.word	0x00002500


	//   ....[46]....
        /*0b70*/ 	.word	0x00002510


	//   ....[47]....
        /*0b74*/ 	.word	0x00002520


	//   ....[48]....
        /*0b78*/ 	.word	0x00002530


	//   ....[49]....
        /*0b7c*/ 	.word	0x00002540


	//   ....[50]....
        /*0b80*/ 	.word	0x00002550


	//   ....[51]....
        /*0b84*/ 	.word	0x00002560


	//   ....[52]....
        /*0b88*/ 	.word	0x00002570


	//   ....[53]....
        /*0b8c*/ 	.word	0x00002580


	//   ....[54]....
        /*0b90*/ 	.word	0x00002590


	//   ....[55]....
        /*0b94*/ 	.word	0x000025a0


	//   ....[56]....
        /*0b98*/ 	.word	0x000025b0


	//   ....[57]....
        /*0b9c*/ 	.word	0x000025c0


	//   ....[58]....
        /*0ba0*/ 	.word	0x000025d0


	//   ....[59]....
        /*0ba4*/ 	.word	0x000025e0


	//   ....[60]....
        /*0ba8*/ 	.word	0x000025f0


	//   ....[61]....
        /*0bac*/ 	.word	0x00002600


	//   ....[62]....
        /*0bb0*/ 	.word	0x00002610


	//   ....[63]....
        /*0bb4*/ 	.word	0x00002620


	//   ....[64]....
        /*0bb8*/ 	.word	0x00002630


	//   ....[65]....
        /*0bbc*/ 	.word	0x00002640


	//   ....[66]....
        /*0bc0*/ 	.word	0x00002650


	//   ....[67]....
        /*0bc4*/ 	.word	0x00002660


	//   ....[68]....
        /*0bc8*/ 	.word	0x00002670


	//   ....[69]....
        /*0bcc*/ 	.word	0x00002680


	//   ....[70]....
        /*0bd0*/ 	.word	0x00002780


	//   ....[71]....
        /*0bd4*/ 	.word	0x00002790


	//   ....[72]....
        /*0bd8*/ 	.word	0x000027a0


	//   ....[73]....
        /*0bdc*/ 	.word	0x000027b0


	//   ....[74]....
        /*0be0*/ 	.word	0x000027c0


	//   ....[75]....
        /*0be4*/ 	.word	0x000027d0


	//   ....[76]....
        /*0be8*/ 	.word	0x000027e0


	//   ....[77]....
        /*0bec*/ 	.word	0x000027f0


	//   ....[78]....
        /*0bf0*/ 	.word	0x00002800


	//   ....[79]....
        /*0bf4*/ 	.word	0x00002810


	//   ....[80]....
        /*0bf8*/ 	.word	0x00002820


	//   ....[81]....
        /*0bfc*/ 	.word	0x00002830


	//   ....[82]....
        /*0c00*/ 	.word	0x00002840


	//   ....[83]....
        /*0c04*/ 	.word	0x00002850


	//   ....[84]....
        /*0c08*/ 	.word	0x00002860


	//   ....[85]....
        /*0c0c*/ 	.word	0x00002870


	//   ....[86]....
        /*0c10*/ 	.word	0x00002880


	//   ....[87]....
        /*0c14*/ 	.word	0x00002890


	//   ....[88]....
        /*0c18*/ 	.word	0x000028a0


	//   ....[89]....
        /*0c1c*/ 	.word	0x000028b0


	//   ....[90]....
        /*0c20*/ 	.word	0x000028c0


	//   ....[91]....
        /*0c24*/ 	.word	0x000028d0


	//   ....[92]....
        /*0c28*/ 	.word	0x000028e0


	//   ....[93]....
        /*0c2c*/ 	.word	0x000028f0


	//   ....[94]....
        /*0c30*/ 	.word	0x00002900


	//   ....[95]....
        /*0c34*/ 	.word	0x00002910


	//   ....[96]....
        /*0c38*/ 	.word	0x00002920


	//   ....[97]....
        /*0c3c*/ 	.word	0x00002930


	//   ....[98]....
        /*0c40*/ 	.word	0x00002940


	//   ....[99]....
        /*0c44*/ 	.word	0x00002950


	//   ....[100]....
        /*0c48*/ 	.word	0x00002a50


	//   ....[101]....
        /*0c4c*/ 	.word	0x00002a60


	//   ....[102]....
        /*0c50*/ 	.word	0x00002a70


	//   ....[103]....
        /*0c54*/ 	.word	0x00002a80


	//   ....[104]....
        /*0c58*/ 	.word	0x00002a90


	//   ....[105]....
        /*0c5c*/ 	.word	0x00002aa0


	//   ....[106]....
        /*0c60*/ 	.word	0x00002ab0


	//   ....[107]....
        /*0c64*/ 	.word	0x00002ac0


	//   ....[108]....
        /*0c68*/ 	.word	0x00002ad0


	//   ....[109]....
        /*0c6c*/ 	.word	0x00002ae0


	//   ....[110]....
        /*0c70*/ 	.word	0x00002af0


	//   ....[111]....
        /*0c74*/ 	.word	0x00002b00


	//   ....[112]....
        /*0c78*/ 	.word	0x00002b10


	//   ....[113]....
        /*0c7c*/ 	.word	0x00002b20


	//   ....[114]....
        /*0c80*/ 	.word	0x00002b30


	//   ....[115]....
        /*0c84*/ 	.word	0x00002b40


	//   ....[116]....
        /*0c88*/ 	.word	0x00002b50


	//   ....[117]....
        /*0c8c*/ 	.word	0x00002b60


	//   ....[118]....
        /*0c90*/ 	.word	0x00002b70


	//   ....[119]....
        /*0c94*/ 	.word	0x00002b80


	//   ....[120]....
        /*0c98*/ 	.word	0x00002b90


	//   ....[121]....
        /*0c9c*/ 	.word	0x00002ba0


	//   ....[122]....
        /*0ca0*/ 	.word	0x00002bb0


	//   ....[123]....
        /*0ca4*/ 	.word	0x00002bc0


	//   ....[124]....
        /*0ca8*/ 	.word	0x00002bd0


	//   ....[125]....
        /*0cac*/ 	.word	0x00002be0


	//   ....[126]....
        /*0cb0*/ 	.word	0x00002bf0


	//   ....[127]....
        /*0cb4*/ 	.word	0x00002c00


	//   ....[128]....
        /*0cb8*/ 	.word	0x00002c10


	//   ....[129]....
        /*0cbc*/ 	.word	0x00002c20


	//   ....[130]....
        /*0cc0*/ 	.word	0x00006e40


	//   ....[131]....
        /*0cc4*/ 	.word	0x00006e70


	//   ....[132]....
        /*0cc8*/ 	.word	0x00006e80


	//   ....[133]....
        /*0ccc*/ 	.word	0x00006e90


	//   ....[134]....
        /*0cd0*/ 	.word	0x00006ea0


	//   ....[135]....
        /*0cd4*/ 	.word	0x00006eb0


	//   ....[136]....
        /*0cd8*/ 	.word	0x00006ec0


	//   ....[137]....
        /*0cdc*/ 	.word	0x00006ed0


	//   ....[138]....
        /*0ce0*/ 	.word	0x00006ee0


	//   ....[139]....
        /*0ce4*/ 	.word	0x00006ef0


	//   ....[140]....
        /*0ce8*/ 	.word	0x00006f00


	//   ....[141]....
        /*0cec*/ 	.word	0x00006f10


	//   ....[142]....
        /*0cf0*/ 	.word	0x00006f20


	//   ....[143]....
        /*0cf4*/ 	.word	0x00006f30


	//   ....[144]....
        /*0cf8*/ 	.word	0x00006f40


	//   ....[145]....
        /*0cfc*/ 	.word	0x00006f50


	//   ....[146]....
        /*0d00*/ 	.word	0x00006f60


	//   ....[147]....
        /*0d04*/ 	.word	0x00006f70


	//   ....[148]....
        /*0d08*/ 	.word	0x00007010


	//   ....[149]....
        /*0d0c*/ 	.word	0x00007020


	//   ....[150]....
        /*0d10*/ 	.word	0x00007030


	//   ....[151]....
        /*0d14*/ 	.word	0x00007040


	//   ....[152]....
        /*0d18*/ 	.word	0x00007050


	//   ....[153]....
        /*0d1c*/ 	.word	0x00007060


	//   ....[154]....
        /*0d20*/ 	.word	0x00007070


	//   ....[155]....
        /*0d24*/ 	.word	0x00007080


	//   ....[156]....
        /*0d28*/ 	.word	0x00007090


	//   ....[157]....
        /*0d2c*/ 	.word	0x000070a0


	//   ....[158]....
        /*0d30*/ 	.word	0x000070b0


	//   ....[159]....
        /*0d34*/ 	.word	0x000070c0


	//   ....[160]....
        /*0d38*/ 	.word	0x000070d0


	//   ....[161]....
        /*0d3c*/ 	.word	0x000070e0


	//   ....[162]....
        /*0d40*/ 	.word	0x000070f0


	//   ....[163]....
        /*0d44*/ 	.word	0x00007100


	//   ....[164]....
        /*0d48*/ 	.word	0x00007110


	//   ....[165]....
        /*0d4c*/ 	.word	0x00007120


	//   ....[166]....
        /*0d50*/ 	.word	0x00007130


	//   ....[167]....
        /*0d54*/ 	.word	0x00007140


	//   ....[168]....
        /*0d58*/ 	.word	0x00007150


	//   ....[169]....
        /*0d5c*/ 	.word	0x00007160


	//   ....[170]....
        /*0d60*/ 	.word	0x00007170


	//   ....[171]....
        /*0d64*/ 	.word	0x00007180


	//   ....[172]....
        /*0d68*/ 	.word	0x00007190


	//   ....[173]....
        /*0d6c*/ 	.word	0x000071a0


	//   ....[174]....
        /*0d70*/ 	.word	0x000071b0


	//   ....[175]....
        /*0d74*/ 	.word	0x000071c0


	//   ....[176]....
        /*0d78*/ 	.word	0x000072b0


	//   ....[177]....
        /*0d7c*/ 	.word	0x000072c0


	//   ....[178]....
        /*0d80*/ 	.word	0x000072d0


	//   ....[179]....
        /*0d84*/ 	.word	0x000072e0


	//   ....[180]....
        /*0d88*/ 	.word	0x000072f0


	//   ....[181]....
        /*0d8c*/ 	.word	0x00007300


	//   ....[182]....
        /*0d90*/ 	.word	0x00007310


	//   ....[183]....
        /*0d94*/ 	.word	0x00007320


	//   ....[184]....
        /*0d98*/ 	.word	0x00007330


	//   ....[185]....
        /*0d9c*/ 	.word	0x00007340


	//   ....[186]....
        /*0da0*/ 	.word	0x00007350


	//   ....[187]....
        /*0da4*/ 	.word	0x00007360


	//   ....[188]....
        /*0da8*/ 	.word	0x00007370


	//   ....[189]....
        /*0dac*/ 	.word	0x00007380


	//   ....[190]....
        /*0db0*/ 	.word	0x00007390


	//   ....[191]....
        /*0db4*/ 	.word	0x000073a0


	//   ....[192]....
        /*0db8*/ 	.word	0x000073b0


	//   ....[193]....
        /*0dbc*/ 	.word	0x000073c0


	//   ....[194]....
        /*0dc0*/ 	.word	0x000073d0


	//   ....[195]....
        /*0dc4*/ 	.word	0x000073e0


	//   ....[196]....
        /*0dc8*/ 	.word	0x000073f0


	//   ....[197]....
        /*0dcc*/ 	.word	0x00007400


	//   ....[198]....
        /*0dd0*/ 	.word	0x00007410


	//   ....[199]....
        /*0dd4*/ 	.word	0x00007420


	//   ....[200]....
        /*0dd8*/ 	.word	0x00007430


	//   ....[201]....
        /*0ddc*/ 	.word	0x00007440


	//   ....[202]....
        /*0de0*/ 	.word	0x00007450


	//   ....[203]....
        /*0de4*/ 	.word	0x00007460


	//   ....[204]....
        /*0de8*/ 	.word	0x00007550


	//   ....[205]....
        /*0dec*/ 	.word	0x00007560


	//   ....[206]....
        /*0df0*/ 	.word	0x00007570


	//   ....[207]....
        /*0df4*/ 	.word	0x00007580


	//   ....[208]....
        /*0df8*/ 	.word	0x00007590


	//   ....[209]....
        /*0dfc*/ 	.word	0x000075a0


	//   ....[210]....
        /*0e00*/ 	.word	0x000075b0


	//   ....[211]....
        /*0e04*/ 	.word	0x000075c0


	//   ....[212]....
        /*0e08*/ 	.word	0x000075d0


	//   ....[213]....
        /*0e0c*/ 	.word	0x000075e0


	//   ....[214]....
        /*0e10*/ 	.word	0x000075f0


	//   ....[215]....
        /*0e14*/ 	.word	0x00007600


	//   ....[216]....
        /*0e18*/ 	.word	0x00007610


	//   ....[217]....
        /*0e1c*/ 	.word	0x00007620


	//   ....[218]....
        /*0e20*/ 	.word	0x00007630


	//   ....[219]....
        /*0e24*/ 	.word	0x00007640


	//   ....[220]....
        /*0e28*/ 	.word	0x00007650


	//   ....[221]....
        /*0e2c*/ 	.word	0x00007660


	//   ....[222]....
        /*0e30*/ 	.word	0x00007670


	//   ....[223]....
        /*0e34*/ 	.word	0x00007680


	//   ....[224]....
        /*0e38*/ 	.word	0x00007690


	//   ....[225]....
        /*0e3c*/ 	.word	0x000076a0


	//   ....[226]....
        /*0e40*/ 	.word	0x000076b0


	//   ....[227]....
        /*0e44*/ 	.word	0x000076c0


	//   ....[228]....
        /*0e48*/ 	.word	0x000076d0


	//   ....[229]....
        /*0e4c*/ 	.word	0x000076e0


	//   ....[230]....
        /*0e50*/ 	.word	0x000076f0


	//   ....[231]....
        /*0e54*/ 	.word	0x00007700


	//   ....[232]....
        /*0e58*/ 	.word	0x000077f0


	//   ....[233]....
        /*0e5c*/ 	.word	0x00007800


	//   ....[234]....
        /*0e60*/ 	.word	0x00007810


	//   ....[235]....
        /*0e64*/ 	.word	0x00007820


	//   ....[236]....
        /*0e68*/ 	.word	0x00007830


	//   ....[237]....
        /*0e6c*/ 	.word	0x00007840


	//   ....[238]....
        /*0e70*/ 	.word	0x00007850


	//   ....[239]....
        /*0e74*/ 	.word	0x00007860


	//   ....[240]....
        /*0e78*/ 	.word	0x00007870


	//   ....[241]....
        /*0e7c*/ 	.word	0x00007880


	//   ....[242]....
        /*0e80*/ 	.word	0x00007890


	//   ....[243]....
        /*0e84*/ 	.word	0x000078a0


	//   ....[244]....
        /*0e88*/ 	.word	0x000078b0


	//   ....[245]....
        /*0e8c*/ 	.word	0x000078c0


	//   ....[246]....
        /*0e90*/ 	.word	0x000078d0


	//   ....[247]....
        /*0e94*/ 	.word	0x000078e0


	//   ....[248]....
        /*0e98*/ 	.word	0x000078f0


	//   ....[249]....
        /*0e9c*/ 	.word	0x00007900


	//   ....[250]....
        /*0ea0*/ 	.word	0x00007910


	//   ....[251]....
        /*0ea4*/ 	.word	0x00007920


	//   ....[252]....
        /*0ea8*/ 	.word	0x00007930


	//   ....[253]....
        /*0eac*/ 	.word	0x00007940


	//   ....[254]....
        /*0eb0*/ 	.word	0x00007950


	//   ....[255]....
        /*0eb4*/ 	.word	0x00007960


	//   ....[0]....
        /*0eb8*/ 	.word	0x00007970


	//   ....[1]....
        /*0ebc*/ 	.word	0x00007980


	//   ....[2]....
        /*0ec0*/ 	.word	0x00007990


	//   ....[3]....
        /*0ec4*/ 	.word	0x000079a0


	//   ....[4]....
        /*0ec8*/ 	.word	0x0000bb80


	//   ....[5]....
        /*0ecc*/ 	.word	0x0000bbb0


	//   ....[6]....
        /*0ed0*/ 	.word	0x0000bbc0


	//   ....[7]....
        /*0ed4*/ 	.word	0x0000bbd0


	//   ....[8]....
        /*0ed8*/ 	.word	0x0000bbe0


	//   ....[9]....
        /*0edc*/ 	.word	0x0000bbf0


	//   ....[10]....
        /*0ee0*/ 	.word	0x0000bc00


	//   ....[11]....
        /*0ee4*/ 	.word	0x0000bc10


	//   ....[12]....
        /*0ee8*/ 	.word	0x0000bc20


	//   ....[13]....
        /*0eec*/ 	.word	0x0000bc30


	//   ....[14]....
        /*0ef0*/ 	.word	0x0000bc40


	//   ....[15]....
        /*0ef4*/ 	.word	0x0000bc50


	//   ....[16]....
        /*0ef8*/ 	.word	0x0000bc60


	//   ....[17]....
        /*0efc*/ 	.word	0x0000bc70


	//   ....[18]....
        /*0f00*/ 	.word	0x0000bc80


	//   ....[19]....
        /*0f04*/ 	.word	0x0000bc90


	//   ....[20]....
        /*0f08*/ 	.word	0x0000bca0


	//   ....[21]....
        /*0f0c*/ 	.word	0x0000bcb0


	//   ....[22]....
        /*0f10*/ 	.word	0x0000bd50


	//   ....[23]....
        /*0f14*/ 	.word	0x0000bd60


	//   ....[24]....
        /*0f18*/ 	.word	0x0000bd70


	//   ....[25]....
        /*0f1c*/ 	.word	0x0000bd80


	//   ....[26]....
        /*0f20*/ 	.word	0x0000bd90


	//   ....[27]....
        /*0f24*/ 	.word	0x0000bda0


	//   ....[28]....
        /*0f28*/ 	.word	0x0000bdb0


	//   ....[29]....
        /*0f2c*/ 	.word	0x0000bdc0


	//   ....[30]....
        /*0f30*/ 	.word	0x0000bdd0


	//   ....[31]....
        /*0f34*/ 	.word	0x0000bde0


	//   ....[32]....
        /*0f38*/ 	.word	0x0000bdf0


	//   ....[33]....
        /*0f3c*/ 	.word	0x0000be00


	//   ....[34]....
        /*0f40*/ 	.word	0x0000be10


	//   ....[35]....
        /*0f44*/ 	.word	0x0000be20


	//   ....[36]....
        /*0f48*/ 	.word	0x0000be30


	//   ....[37]....
        /*0f4c*/ 	.word	0x0000be40


	//   ....[38]....
        /*0f50*/ 	.word	0x0000be50


	//   ....[39]....
        /*0f54*/ 	.word	0x0000be60


	//   ....[40]....
        /*0f58*/ 	.word	0x0000be70


	//   ....[41]....
        /*0f5c*/ 	.word	0x0000be80


	//   ....[42]....
        /*0f60*/ 	.word	0x0000be90


	//   ....[43]....
        /*0f64*/ 	.word	0x0000bea0


	//   ....[44]....
        /*0f68*/ 	.word	0x0000beb0


	//   ....[45]....
        /*0f6c*/ 	.word	0x0000bec0


	//   ....[46]....
        /*0f70*/ 	.word	0x0000bed0


	//   ....[47]....
        /*0f74*/ 	.word	0x0000bee0


	//   ....[48]....
        /*0f78*/ 	.word	0x0000bef0


	//   ....[49]....
        /*0f7c*/ 	.word	0x0000bf00


	//   ....[50]....
        /*0f80*/ 	.word	0x0000bff0


	//   ....[51]....
        /*0f84*/ 	.word	0x0000c000


	//   ....[52]....
        /*0f88*/ 	.word	0x0000c010


	//   ....[53]....
        /*0f8c*/ 	.word	0x0000c020


	//   ....[54]....
        /*0f90*/ 	.word	0x0000c030


	//   ....[55]....
        /*0f94*/ 	.word	0x0000c040


	//   ....[56]....
        /*0f98*/ 	.word	0x0000c050


	//   ....[57]....
        /*0f9c*/ 	.word	0x0000c060


	//   ....[58]....
        /*0fa0*/ 	.word	0x0000c070


	//   ....[59]....
        /*0fa4*/ 	.word	0x0000c080


	//   ....[60]....
        /*0fa8*/ 	.word	0x0000c090


	//   ....[61]....
        /*0fac*/ 	.word	0x0000c0a0


	//   ....[62]....
        /*0fb0*/ 	.word	0x0000c0b0


	//   ....[63]....
        /*0fb4*/ 	.word	0x0000c0c0


	//   ....[64]....
        /*0fb8*/ 	.word	0x0000c0d0


	//   ....[65]....
        /*0fbc*/ 	.word	0x0000c0e0


	//   ....[66]....
        /*0fc0*/ 	.word	0x0000c0f0


	//   ....[67]....
        /*0fc4*/ 	.word	0x0000c100


	//   ....[68]....
        /*0fc8*/ 	.word	0x0000c110


	//   ....[69]....
        /*0fcc*/ 	.word	0x0000c120


	//   ....[70]....
        /*0fd0*/ 	.word	0x0000c130


	//   ....[71]....
        /*0fd4*/ 	.word	0x0000c140


	//   ....[72]....
        /*0fd8*/ 	.word	0x0000c150


	//   ....[73]....
        /*0fdc*/ 	.word	0x0000c160


	//   ....[74]....
        /*0fe0*/ 	.word	0x0000c170


	//   ....[75]....
        /*0fe4*/ 	.word	0x0000c180


	//   ....[76]....
        /*0fe8*/ 	.word	0x0000c190


	//   ....[77]....
        /*0fec*/ 	.word	0x0000c1a0


	//   ....[78]....
        /*0ff0*/ 	.word	0x0000c290


	//   ....[79]....
        /*0ff4*/ 	.word	0x0000c2a0


	//   ....[80]....
        /*0ff8*/ 	.word	0x0000c2b0


	//   ....[81]....
        /*0ffc*/ 	.word	0x0000c2c0


	//   ....[82]....
        /*1000*/ 	.word	0x0000c2d0


	//   ....[83]....
        /*1004*/ 	.word	0x0000c2e0


	//   ....[84]....
        /*1008*/ 	.word	0x0000c2f0


	//   ....[85]....
        /*100c*/ 	.word	0x0000c300


	//   ....[86]....
        /*1010*/ 	.word	0x0000c310


	//   ....[87]....
        /*1014*/ 	.word	0x0000c320


	//   ....[88]....
        /*1018*/ 	.word	0x0000c330


	//   ....[89]....
        /*101c*/ 	.word	0x0000c340


	//   ....[90]....
        /*1020*/ 	.word	0x0000c350


	//   ....[91]....
        /*1024*/ 	.word	0x0000c360


	//   ....[92]....
        /*1028*/ 	.word	0x0000c370


	//   ....[93]....
        /*102c*/ 	.word	0x0000c380


	//   ....[94]....
        /*1030*/ 	.word	0x0000c390


	//   ....[95]....
        /*1034*/ 	.word	0x0000c3a0


	//   ....[96]....
        /*1038*/ 	.word	0x0000c3b0


	//   ....[97]....
        /*103c*/ 	.word	0x0000c3c0


	//   ....[98]....
        /*1040*/ 	.word	0x0000c3d0


	//   ....[99]....
        /*1044*/ 	.word	0x0000c3e0


	//   ....[100]....
        /*1048*/ 	.word	0x0000c3f0


	//   ....[101]....
        /*104c*/ 	.word	0x0000c400


	//   ....[102]....
        /*1050*/ 	.word	0x0000c410


	//   ....[103]....
        /*1054*/ 	.word	0x0000c420


	//   ....[104]....
        /*1058*/ 	.word	0x0000c430


	//   ....[105]....
        /*105c*/ 	.word	0x0000c440


	//   ....[106]....
        /*1060*/ 	.word	0x0000c530


	//   ....[107]....
        /*1064*/ 	.word	0x0000c540


	//   ....[108]....
        /*1068*/ 	.word	0x0000c550


	//   ....[109]....
        /*106c*/ 	.word	0x0000c560


	//   ....[110]....
        /*1070*/ 	.word	0x0000c570


	//   ....[111]....
        /*1074*/ 	.word	0x0000c580


	//   ....[112]....
        /*1078*/ 	.word	0x0000c590


	//   ....[113]....
        /*107c*/ 	.word	0x0000c5a0


	//   ....[114]....
        /*1080*/ 	.word	0x0000c5b0


	//   ....[115]....
        /*1084*/ 	.word	0x0000c5c0


	//   ....[116]....
        /*1088*/ 	.word	0x0000c5d0


	//   ....[117]....
        /*108c*/ 	.word	0x0000c5e0


	//   ....[118]....
        /*1090*/ 	.word	0x0000c5f0


	//   ....[119]....
        /*1094*/ 	.word	0x0000c600


	//   ....[120]....
        /*1098*/ 	.word	0x0000c610


	//   ....[121]....
        /*109c*/ 	.word	0x0000c620


	//   ....[122]....
        /*10a0*/ 	.word	0x0000c630


	//   ....[123]....
        /*10a4*/ 	.word	0x0000c640


	//   ....[124]....
        /*10a8*/ 	.word	0x0000c650


	//   ....[125]....
        /*10ac*/ 	.word	0x0000c660


	//   ....[126]....
        /*10b0*/ 	.word	0x0000c670


	//   ....[127]....
        /*10b4*/ 	.word	0x0000c680


	//   ....[128]....
        /*10b8*/ 	.word	0x0000c690


	//   ....[129]....
        /*10bc*/ 	.word	0x0000c6a0


	//   ....[130]....
        /*10c0*/ 	.word	0x0000c6b0


	//   ....[131]....
        /*10c4*/ 	.word	0x0000c6c0


	//   ....[132]....
        /*10c8*/ 	.word	0x0000c6d0


	//   ....[133]....
        /*10cc*/ 	.word	0x0000c6e0


	//   ....[134]....
        /*10d0*/ 	.word	0x000108c0


	//   ....[135]....
        /*10d4*/ 	.word	0x000108f0


	//   ....[136]....
        /*10d8*/ 	.word	0x00010900


	//   ....[137]....
        /*10dc*/ 	.word	0x00010910


	//   ....[138]....
        /*10e0*/ 	.word	0x00010920


	//   ....[139]....
        /*10e4*/ 	.word	0x00010930


	//   ....[140]....
        /*10e8*/ 	.word	0x00010940


	//   ....[141]....
        /*10ec*/ 	.word	0x00010950


	//   ....[142]....
        /*10f0*/ 	.word	0x00010960


	//   ....[143]....
        /*10f4*/ 	.word	0x00010970


	//   ....[144]....
        /*10f8*/ 	.word	0x00010980


	//   ....[145]....
        /*10fc*/ 	.word	0x00010990


	//   ....[146]....
        /*1100*/ 	.word	0x000109a0


	//   ....[147]....
        /*1104*/ 	.word	0x000109b0


	//   ....[148]....
        /*1108*/ 	.word	0x000109c0


	//   ....[149]....
        /*110c*/ 	.word	0x000109d0


	//   ....[150]....
        /*1110*/ 	.word	0x000109e0


	//   ....[151]....
        /*1114*/ 	.word	0x000109f0


	//   ....[152]....
        /*1118*/ 	.word	0x00010a90


	//   ....[153]....
        /*111c*/ 	.word	0x00010aa0


	//   ....[154]....
        /*1120*/ 	.word	0x00010ab0


	//   ....[155]....
        /*1124*/ 	.word	0x00010ac0


	//   ....[156]....
        /*1128*/ 	.word	0x00010ad0


	//   ....[157]....
        /*112c*/ 	.word	0x00010ae0


	//   ....[158]....
        /*1130*/ 	.word	0x00010af0


	//   ....[159]....
        /*1134*/ 	.word	0x00010b00


	//   ....[160]....
        /*1138*/ 	.word	0x00010b10


	//   ....[161]....
        /*113c*/ 	.word	0x00010b20


	//   ....[162]....
        /*1140*/ 	.word	0x00010b30


	//   ....[163]....
        /*1144*/ 	.word	0x00010b40


	//   ....[164]....
        /*1148*/ 	.word	0x00010b50


	//   ....[165]....
        /*114c*/ 	.word	0x00010b60


	//   ....[166]....
        /*1150*/ 	.word	0x00010b70


	//   ....[167]....
        /*1154*/ 	.word	0x00010b80


	//   ....[168]....
        /*1158*/ 	.word	0x00010b90


	//   ....[169]....
        /*115c*/ 	.word	0x00010ba0


	//   ....[170]....
        /*1160*/ 	.word	0x00010bb0


	//   ....[171]....
        /*1164*/ 	.word	0x00010bc0


	//   ....[172]....
        /*1168*/ 	.word	0x00010bd0


	//   ....[173]....
        /*116c*/ 	.word	0x00010be0


	//   ....[174]....
        /*1170*/ 	.word	0x00010bf0


	//   ....[175]....
        /*1174*/ 	.word	0x00010c00


	//   ....[176]....
        /*1178*/ 	.word	0x00010c10


	//   ....[177]....
        /*117c*/ 	.word	0x00010c20


	//   ....[178]....
        /*1180*/ 	.word	0x00010c30


	//   ....[179]....
        /*1184*/ 	.word	0x00010c40


	//   ....[180]....
        /*1188*/ 	.word	0x00010d30


	//   ....[181]....
        /*118c*/ 	.word	0x00010d40


	//   ....[182]....
        /*1190*/ 	.word	0x00010d50


	//   ....[183]....
        /*1194*/ 	.word	0x00010d60


	//   ....[184]....
        /*1198*/ 	.word	0x00010d70


	//   ....[185]....
        /*119c*/ 	.word	0x00010d80


	//   ....[186]....
        /*11a0*/ 	.word	0x00010d90


	//   ....[187]....
        /*11a4*/ 	.word	0x00010da0


	//   ....[188]....
        /*11a8*/ 	.word	0x00010db0


	//   ....[189]....
        /*11ac*/ 	.word	0x00010dc0


	//   ....[190]....
        /*11b0*/ 	.word	0x00010dd0


	//   ....[191]....
        /*11b4*/ 	.word	0x00010de0


	//   ....[192]....
        /*11b8*/ 	.word	0x00010df0


	//   ....[193]....
        /*11bc*/ 	.word	0x00010e00


	//   ....[194]....
        /*11c0*/ 	.word	0x00010e10


	//   ....[195]....
        /*11c4*/ 	.word	0x00010e20


	//   ....[196]....
        /*11c8*/ 	.word	0x00010e30


	//   ....[197]....
        /*11cc*/ 	.word	0x00010e40


	//   ....[198]....
        /*11d0*/ 	.word	0x00010e50


	//   ....[199]....
        /*11d4*/ 	.word	0x00010e60


	//   ....[200]....
        /*11d8*/ 	.word	0x00010e70


	//   ....[201]....
        /*11dc*/ 	.word	0x00010e80


	//   ....[202]....
        /*11e0*/ 	.word	0x00010e90


	//   ....[203]....
        /*11e4*/ 	.word	0x00010ea0


	//   ....[204]....
        /*11e8*/ 	.word	0x00010eb0


	//   ....[205]....
        /*11ec*/ 	.word	0x00010ec0


	//   ....[206]....
        /*11f0*/ 	.word	0x00010ed0


	//   ....[207]....
        /*11f4*/ 	.word	0x00010ee0


	//   ....[208]....
        /*11f8*/ 	.word	0x00010fd0


	//   ....[209]....
        /*11fc*/ 	.word	0x00010fe0


	//   ....[210]....
        /*1200*/ 	.word	0x00010ff0


	//   ....[211]....
        /*1204*/ 	.word	0x00011000


	//   ....[212]....
        /*1208*/ 	.word	0x00011010


	//   ....[213]....
        /*120c*/ 	.word	0x00011020


	//   ....[214]....
        /*1210*/ 	.word	0x00011030


	//   ....[215]....
        /*1214*/ 	.word	0x00011040


	//   ....[216]....
        /*1218*/ 	.word	0x00011050


	//   ....[217]....
        /*121c*/ 	.word	0x00011060


	//   ....[218]....
        /*1220*/ 	.word	0x00011070


	//   ....[219]....
        /*1224*/ 	.word	0x00011080


	//   ....[220]....
        /*1228*/ 	.word	0x00011090


	//   ....[221]....
        /*122c*/ 	.word	0x000110a0


	//   ....[222]....
        /*1230*/ 	.word	0x000110b0


	//   ....[223]....
        /*1234*/ 	.word	0x000110c0


	//   ....[224]....
        /*1238*/ 	.word	0x000110d0


	//   ....[225]....
        /*123c*/ 	.word	0x000110e0


	//   ....[226]....
        /*1240*/ 	.word	0x000110f0


	//   ....[227]....
        /*1244*/ 	.word	0x00011100


	//   ....[228]....
        /*1248*/ 	.word	0x00011110


	//   ....[229]....
        /*124c*/ 	.word	0x00011120


	//   ....[230]....
        /*1250*/ 	.word	0x00011130


	//   ....[231]....
        /*1254*/ 	.word	0x00011140


	//   ....[232]....
        /*1258*/ 	.word	0x00011150


	//   ....[233]....
        /*125c*/ 	.word	0x00011160


	//   ....[234]....
        /*1260*/ 	.word	0x00011170


	//   ....[235]....
        /*1264*/ 	.word	0x00011180


	//   ....[236]....
        /*1268*/ 	.word	0x00011270


	//   ....[237]....
        /*126c*/ 	.word	0x00011280


	//   ....[238]....
        /*1270*/ 	.word	0x00011290


	//   ....[239]....
        /*1274*/ 	.word	0x000112a0


	//   ....[240]....
        /*1278*/ 	.word	0x000112b0


	//   ....[241]....
        /*127c*/ 	.word	0x000112c0


	//   ....[242]....
        /*1280*/ 	.word	0x000112d0


	//   ....[243]....
        /*1284*/ 	.word	0x000112e0


	//   ....[244]....
        /*1288*/ 	.word	0x000112f0


	//   ....[245]....
        /*128c*/ 	.word	0x00011300


	//   ....[246]....
        /*1290*/ 	.word	0x00011310


	//   ....[247]....
        /*1294*/ 	.word	0x00011320


	//   ....[248]....
        /*1298*/ 	.word	0x00011330


	//   ....[249]....
        /*129c*/ 	.word	0x00011340


	//   ....[250]....
        /*12a0*/ 	.word	0x00011350


	//   ....[251]....
        /*12a4*/ 	.word	0x00011360


	//   ....[252]....
        /*12a8*/ 	.word	0x00011370


	//   ....[253]....
        /*12ac*/ 	.word	0x00011380


	//   ....[254]....
        /*12b0*/ 	.word	0x00011390


	//   ....[255]....
        /*12b4*/ 	.word	0x000113a0


	//   ....[0]....
        /*12b8*/ 	.word	0x000113b0


	//   ....[1]....
        /*12bc*/ 	.word	0x000113c0


	//   ....[2]....
        /*12c0*/ 	.word	0x000113d0


	//   ....[3]....
        /*12c4*/ 	.word	0x000113e0


	//   ....[4]....
        /*12c8*/ 	.word	0x000113f0


	//   ....[5]....
        /*12cc*/ 	.word	0x00011400


	//   ....[6]....
        /*12d0*/ 	.word	0x00011410


	//   ....[7]....
        /*12d4*/ 	.word	0x00011420


	//   ....[8]....
        /*12d8*/ 	.word	0x00015600


	//   ....[9]....
        /*12dc*/ 	.word	0x00015630


	//   ....[10]....
        /*12e0*/ 	.word	0x00015640


	//   ....[11]....
        /*12e4*/ 	.word	0x00015650


	//   ....[12]....
        /*12e8*/ 	.word	0x00015660


	//   ....[13]....
        /*12ec*/ 	.word	0x00015670


	//   ....[14]....
        /*12f0*/ 	.word	0x00015680


	//   ....[15]....
        /*12f4*/ 	.word	0x00015690


	//   ....[16]....
        /*12f8*/ 	.word	0x000156a0


	//   ....[17]....
        /*12fc*/ 	.word	0x000156b0


	//   ....[18]....
        /*1300*/ 	.word	0x000156c0


	//   ....[19]....
        /*1304*/ 	.word	0x000156d0


	//   ....[20]....
        /*1308*/ 	.word	0x000156e0


	//   ....[21]....
        /*130c*/ 	.word	0x000156f0


	//   ....[22]....
        /*1310*/ 	.word	0x00015700


	//   ....[23]....
        /*1314*/ 	.word	0x00015710


	//   ....[24]....
        /*1318*/ 	.word	0x00015720


	//   ....[25]....
        /*131c*/ 	.word	0x00015730


	//   ....[26]....
        /*1320*/ 	.word	0x000157d0


	//   ....[27]....
        /*1324*/ 	.word	0x000157e0


	//   ....[28]....
        /*1328*/ 	.word	0x000157f0


	//   ....[29]....
        /*132c*/ 	.word	0x00015800


	//   ....[30]....
        /*1330*/ 	.word	0x00015810


	//   ....[31]....
        /*1334*/ 	.word	0x00015820


	//   ....[32]....
        /*1338*/ 	.word	0x00015830


	//   ....[33]....
        /*133c*/ 	.word	0x00015840


	//   ....[34]....
        /*1340*/ 	.word	0x00015850


	//   ....[35]....
        /*1344*/ 	.word	0x00015860


	//   ....[36]....
        /*1348*/ 	.word	0x00015870


	//   ....[37]....
        /*134c*/ 	.word	0x00015880


	//   ....[38]....
        /*1350*/ 	.word	0x00015890


	//   ....[39]....
        /*1354*/ 	.word	0x000158a0


	//   ....[40]....
        /*1358*/ 	.word	0x000158b0


	//   ....[41]....
        /*135c*/ 	.word	0x000158c0


	//   ....[42]....
        /*1360*/ 	.word	0x000158d0


	//   ....[43]....
        /*1364*/ 	.word	0x000158e0


	//   ....[44]....
        /*1368*/ 	.word	0x000158f0


	//   ....[45]....
        /*136c*/ 	.word	0x00015900


	//   ....[46]....
        /*1370*/ 	.word	0x00015910


	//   ....[47]....
        /*1374*/ 	.word	0x00015920


	//   ....[48]....
        /*1378*/ 	.word	0x00015930


	//   ....[49]....
        /*137c*/ 	.word	0x00015940


	//   ....[50]....
        /*1380*/ 	.word	0x00015950


	//   ....[51]....
        /*1384*/ 	.word	0x00015960


	//   ....[52]....
        /*1388*/ 	.word	0x00015970


	//   ....[53]....
        /*138c*/ 	.word	0x00015980


	//   ....[54]....
        /*1390*/ 	.word	0x00015a70


	//   ....[55]....
        /*1394*/ 	.word	0x00015a80


	//   ....[56]....
        /*1398*/ 	.word	0x00015a90


	//   ....[57]....
        /*139c*/ 	.word	0x00015aa0


	//   ....[58]....
        /*13a0*/ 	.word	0x00015ab0


	//   ....[59]....
        /*13a4*/ 	.word	0x00015ac0


	//   ....[60]....
        /*13a8*/ 	.word	0x00015ad0


	//   ....[61]....
        /*13ac*/ 	.word	0x00015ae0


	//   ....[62]....
        /*13b0*/ 	.word	0x00015af0


	//   ....[63]....
        /*13b4*/ 	.word	0x00015b00


	//   ....[64]....
        /*13b8*/ 	.word	0x00015b10


	//   ....[65]....
        /*13bc*/ 	.word	0x00015b20


	//   ....[66]....
        /*13c0*/ 	.word	0x00015b30


	//   ....[67]....
        /*13c4*/ 	.word	0x00015b40


	//   ....[68]....
        /*13c8*/ 	.word	0x00015b50


	//   ....[69]....
        /*13cc*/ 	.word	0x00015b60


	//   ....[70]....
        /*13d0*/ 	.word	0x00015b70


	//   ....[71]....
        /*13d4*/ 	.word	0x00015b80


	//   ....[72]....
        /*13d8*/ 	.word	0x00015b90


	//   ....[73]....
        /*13dc*/ 	.word	0x00015ba0


	//   ....[74]....
        /*13e0*/ 	.word	0x00015bb0


	//   ....[75]....
        /*13e4*/ 	.word	0x00015bc0


	//   ....[76]....
        /*13e8*/ 	.word	0x00015bd0


	//   ....[77]....
        /*13ec*/ 	.word	0x00015be0


	//   ....[78]....
        /*13f0*/ 	.word	0x00015bf0


	//   ....[79]....
        /*13f4*/ 	.word	0x00015c00


	//   ....[80]....
        /*13f8*/ 	.word	0x00015c10


	//   ....[81]....
        /*13fc*/ 	.word	0x00015c20


	//   ....[82]....
        /*1400*/ 	.word	0x00015d10


	//   ....[83]....
        /*1404*/ 	.word	0x00015d20


	//   ....[84]....
        /*1408*/ 	.word	0x00015d30


	//   ....[85]....
        /*140c*/ 	.word	0x00015d40


	//   ....[86]....
        /*1410*/ 	.word	0x00015d50


	//   ....[87]....
        /*1414*/ 	.word	0x00015d60


	//   ....[88]....
        /*1418*/ 	.word	0x00015d70


	//   ....[89]....
        /*141c*/ 	.word	0x00015d80


	//   ....[90]....
        /*1420*/ 	.word	0x00015d90


	//   ....[91]....
        /*1424*/ 	.word	0x00015da0


	//   ....[92]....
        /*1428*/ 	.word	0x00015db0


	//   ....[93]....
        /*142c*/ 	.word	0x00015dc0


	//   ....[94]....
        /*1430*/ 	.word	0x00015dd0


	//   ....[95]....
        /*1434*/ 	.word	0x00015de0


	//   ....[96]....
        /*1438*/ 	.word	0x00015df0


	//   ....[97]....
        /*143c*/ 	.word	0x00015e00


	//   ....[98]....
        /*1440*/ 	.word	0x00015e10


	//   ....[99]....
        /*1444*/ 	.word	0x00015e20


	//   ....[100]....
        /*1448*/ 	.word	0x00015e30


	//   ....[101]....
        /*144c*/ 	.word	0x00015e40


	//   ....[102]....
        /*1450*/ 	.word	0x00015e50


	//   ....[103]....
        /*1454*/ 	.word	0x00015e60


	//   ....[104]....
        /*1458*/ 	.word	0x00015e70


	//   ....[105]....
        /*145c*/ 	.word	0x00015e80


	//   ....[106]....
        /*1460*/ 	.word	0x00015e90


	//   ....[107]....
        /*1464*/ 	.word	0x00015ea0


	//   ....[108]....
        /*1468*/ 	.word	0x00015eb0


	//   ....[109]....
        /*146c*/ 	.word	0x00015ec0


	//   ....[110]....
        /*1470*/ 	.word	0x00015fb0


	//   ....[111]....
        /*1474*/ 	.word	0x00015fc0


	//   ....[112]....
        /*1478*/ 	.word	0x00015fd0


	//   ....[113]....
        /*147c*/ 	.word	0x00015fe0


	//   ....[114]....
        /*1480*/ 	.word	0x00015ff0


	//   ....[115]....
        /*1484*/ 	.word	0x00016000


	//   ....[116]....
        /*1488*/ 	.word	0x00016010


	//   ....[117]....
        /*148c*/ 	.word	0x00016020


	//   ....[118]....
        /*1490*/ 	.word	0x00016030


	//   ....[119]....
        /*1494*/ 	.word	0x00016040


	//   ....[120]....
        /*1498*/ 	.word	0x00016050


	//   ....[121]....
        /*149c*/ 	.word	0x00016060


	//   ....[122]....
        /*14a0*/ 	.word	0x00016070


	//   ....[123]....
        /*14a4*/ 	.word	0x00016080


	//   ....[124]....
        /*14a8*/ 	.word	0x00016090


	//   ....[125]....
        /*14ac*/ 	.word	0x000160a0


	//   ....[126]....
        /*14b0*/ 	.word	0x000160b0


	//   ....[127]....
        /*14b4*/ 	.word	0x000160c0


	//   ....[128]....
        /*14b8*/ 	.word	0x000160d0


	//   ....[129]....
        /*14bc*/ 	.word	0x000160e0


	//   ....[130]....
        /*14c0*/ 	.word	0x000160f0


	//   ....[131]....
        /*14c4*/ 	.word	0x00016100


	//   ....[132]....
        /*14c8*/ 	.word	0x00016110


	//   ....[133]....
        /*14cc*/ 	.word	0x00016120


	//   ....[134]....
        /*14d0*/ 	.word	0x00016130


	//   ....[135]....
        /*14d4*/ 	.word	0x00016140


	//   ....[136]....
        /*14d8*/ 	.word	0x00016150


	//   ....[137]....
        /*14dc*/ 	.word	0x00016160


	//----- nvinfo : EIATTR_EXIT_INSTR_OFFSETS
	.align		4
.L_1318:
        /*14e0*/ 	.byte	0x04, 0x1c
        /*14e2*/ 	.short	(.L_1320 - .L_1319)


	//   ....[0]....
.L_1319:
        /*14e4*/ 	.word	0x00027cf0


	//   ....[1]....
        /*14e8*/ 	.word	0x000299d0


	//   ....[2]....
        /*14ec*/ 	.word	0x00029a40


	//----- nvinfo : EIATTR_MAX_THREADS
	.align		4
.L_1320:
        /*14f0*/ 	.byte	0x04, 0x05
        /*14f2*/ 	.short	(.L_1322 - .L_1321)
.L_1321:
        /*14f4*/ 	.word	0x00000080
        /*14f8*/ 	.word	0x00000001
        /*14fc*/ 	.word	0x00000001


	//----- nvinfo : EIATTR_CRS_STACK_SIZE
	.align		4
.L_1322:
        /*1500*/ 	.byte	0x04, 0x1e
        /*1502*/ 	.short	(.L_1324 - .L_1323)
.L_1323:
        /*1504*/ 	.word	0x00000000
.L_1324:


//--------------------- .nv.info._ZN17fastertransformer38beam_online_softmax_topk_stage2_kernelIfLi64ELi64EEEvPKfS2_PiPT_ii --------------------------
	.section	.nv.info._ZN17fastertransformer38beam_online_softmax_topk_stage2_kernelIfLi64ELi64EEEvPKfS2_PiPT_ii,"",@"SHT_CUDA_INFO"
	.sectionflags	@""
	.align	4


	//----- nvinfo : EIATTR_CUDA_API_VERSION
	.align		4
        /*0000*/ 	.byte	0x04, 0x37
        /*0002*/ 	.short	(.L_1326 - .L_1325)
.L_1325:
        /*0004*/ 	.word	0x00000082


	//----- nvinfo : EIATTR_SW2861232_WAR
	.align		4
.L_1326:
        /*0008*/ 	.byte	0x01, 0x35
	.zero		2


	//----- nvinfo : EIATTR_PARAM_CBANK
	.align		4
        /*000c*/ 	.byte	0x04, 0x0a
        /*000e*/ 	.short	(.L_1328 - .L_1327)
	.align		4
.L_1327:
        /*0010*/ 	.word	index@(.nv.constant0._ZN17fastertransformer38beam_online_softmax_topk_stage2_kernelIfLi64ELi64EEEvPKfS2_PiPT_ii)
        /*0014*/ 	.short	0x0160
        /*0016*/ 	.short	0x0028


	//----- nvinfo : EIATTR_CBANK_PARAM_SIZE
	.align		4
.L_1328:
        /*0018*/ 	.byte	0x03, 0x19
        /*001a*/ 	.short	0x0028


	//----- nvinfo : EIATTR_KPARAM_INFO
	.align		4
        /*001c*/ 	.byte	0x04, 0x17
        /*001e*/ 	.short	(.L_1330 - .L_1329)
.L_1329:
        /*0020*/ 	.word	0x00000000
        /*0024*/ 	.short	0x0005
        /*0026*/ 	.short	0x0024
        /*0028*/ 	.byte	0x00, 0xf0, 0x11, 0x00


	//----- nvinfo : EIATTR_KPARAM_INFO
	.align		4
.L_1330:
        /*002c*/ 	.byte	0x04, 0x17
        /*002e*/ 	.short	(.L_1332 - .L_1331)
.L_1331:
        /*0030*/ 	.word	0x00000000
        /*0034*/ 	.short	0x0004
        /*0036*/ 	.short	0x0020
        /*0038*/ 	.byte	0x00, 0xf0, 0x11, 0x00


	//----- nvinfo : EIATTR_KPARAM_INFO
	.align		4
.L_1332:
        /*003c*/ 	.byte	0x04, 0x17
        /*003e*/ 	.short	(.L_1334 - .L_1333)
.L_1333:
        /*0040*/ 	.word	0x00000000
        /*0044*/ 	.short	0x0003
        /*0046*/ 	.short	0x0018
        /*0048*/ 	.byte	0x00, 0xf0, 0x21, 0x00


	//----- nvinfo : EIATTR_KPARAM_INFO
	.align		4
.L_1334:
        /*004c*/ 	.byte	0x04, 0x17
        /*004e*/ 	.short	(.L_1336 - .L_1335)
.L_1335:
        /*0050*/ 	.word	0x00000000
        /*0054*/ 	.short	0x0002
        /*0056*/ 	.short	0x0010
        /*0058*/ 	.byte	0x00, 0xf0, 0x21, 0x00


	//----- nvinfo : EIATTR_KPARAM_INFO
	.align		4
.L_1336:
        /*005c*/ 	.byte	0x04, 0x17
        /*005e*/ 	.short	(.L_1338 - .L_1337)
.L_1337:
        /*0060*/ 	.word	0x00000000
        /*0064*/ 	.short	0x0001
        /*0066*/ 	.short	0x0008
        /*0068*/ 	.byte	0x00, 0xf0, 0x21, 0x00


	//----- nvinfo : EIATTR_KPARAM_INFO
	.align		4
.L_1338:
        /*006c*/ 	.byte	0x04, 0x17
        /*006e*/ 	.short	(.L_1340 - .L_1339)
.L_1339:
        /*0070*/ 	.word	0x00000000
        /*0074*/ 	.short	0x0000
        /*0076*/ 	.short	0x0000
        /*0078*/ 	.byte	0x00, 0xf0, 0x21, 0x00


	//----- nvinfo : EIATTR_MAXREG_COUNT
	.align		4
.L_1340:
        /*007c*/ 	.byte	0x03, 0x1b
        /*007e*/ 	.short	0x00ff


	//----- nvinfo : EIATTR_NUM_BARRIERS
	.align		4
        /*0080*/ 	.byte	0x02, 0x4c
        /*0082*/ 	.byte	0x01
	.zero		1


	//----- nvinfo : EIATTR_MERCURY_ISA_VERSION
	.align		4
        /*0084*/ 	.byte	0x03, 0x5f
        /*0086*/ 	.short	0x0000


	//----- nvinfo : EIATTR_COOP_GROUP_MASK_REGIDS
	.align		4
        /*0088*/ 	.byte	0x04, 0x29
        /*008a*/ 	.short	(.L_1342 - .L_1341)


	//   ....[0]....
.L_1341:
        /*008c*/ 	.word	0xffffffff


	//   ....[1]....
        /*0090*/ 	.word	0xffffffff


	//   ....[2]....
        /*0094*/ 	.word	0xffffffff


	//   ....[3]....
        /*0098*/ 	.word	0xffffffff


	//   ....[4]....
        /*009c*/ 	.word	0xffffffff


	//   ....[5]....
        /*00a0*/ 	.word	0xffffffff


	//   ....[6]....
        /*00a4*/ 	.word	0xffffffff


	//   ....[7]....
        /*00a8*/ 	.word	0xffffffff


	//   ....[8]....
        /*00ac*/ 	.word	0xffffffff


	//   ....[9]....
        /*00b0*/ 	.word	0xffffffff


	//   ....[10]....
        /*00b4*/ 	.word	0xffffffff


	//   ....[11]....
        /*00b8*/ 	.word	0xffffffff


	//   ....[12]....
        /*00bc*/ 	.word	0xffffffff


	//   ....[13]....
        /*00c0*/ 	.word	0xffffffff


	//   ....[14]....
        /*00c4*/ 	.word	0xffffffff


	//   ....[15]....
        /*00c8*/ 	.word	0xffffffff


	//   ....[16]....
        /*00cc*/ 	.word	0xffffffff


	//   ....[17]....
        /*00d0*/ 	.word	0xffffffff


	//   ....[18]....
        /*00d4*/ 	.word	0xffffffff


	//   ....[19]....
        /*00d8*/ 	.word	0xffffffff


	//   ....[20]....
        /*00dc*/ 	.word	0xffffffff


	//   ....[21]....
        /*00e0*/ 	.word	0xffffffff


	//   ....[22]....
        /*00e4*/ 	.word	0xffffffff


	//   ....[23]....
        /*00e8*/ 	.word	0xffffffff


	//   ....[24]....
        /*00ec*/ 	.word	0xffffffff


	//   ....[25]....
        /*00f0*/ 	.word	0xffffffff


	//   ....[26]....
        /*00f4*/ 	.word	0xffffffff


	//   ....[27]....
        /*00f8*/ 	.word	0xffffffff


	//   ....[28]....
        /*00fc*/ 	.word	0xffffffff


	//   ....[29]....
        /*0100*/ 	.word	0xffffffff


	//   ....[30]....
        /*0104*/ 	.word	0xffffffff


	//   ....[31]....
        /*0108*/ 	.word	0xffffffff


	//   ....[32]....
        /*010c*/ 	.word	0xffffffff


	//   ....[33]....
        /*0110*/ 	.word	0xffffffff


	//   ....[34]....
        /*0114*/ 	.word	0xffffffff


	//   ....[35]....
        /*0118*/ 	.word	0xffffffff


	//   ....[36]....
        /*011c*/ 	.word	0xffffffff


	//   ....[37]....
        /*0120*/ 	.word	0xffffffff


	//   ....[38]....
        /*0124*/ 	.word	0xffffffff


	//   ....[39]....
        /*0128*/ 	.word	0xffffffff


	//   ....[40]....
        /*012c*/ 	.word	0xffffffff


	//   ....[41]....
        /*0130*/ 	.word	0xffffffff


	//   ....[42]....
        /*0134*/ 	.word	0xffffffff


	//   ....[43]....
        /*0138*/ 	.word	0xffffffff


	//   ....[44]....
        /*013c*/ 	.word	0xffffffff


	//   ....[45]....
        /*0140*/ 	.word	0xffffffff


	//   ....[46]....
        /*0144*/ 	.word	0xffffffff


	//   ....[47]....
        /*0148*/ 	.word	0xffffffff


	//   ....[48]....
        /*014c*/ 	.word	0xffffffff


	//   ....[49]....
        /*0150*/ 	.word	0xffffffff


	//   ....[50]....
        /*0154*/ 	.word	0xffffffff


	//   ....[51]....
        /*0158*/ 	.word	0xffffffff


	//   ....[52]....
        /*015c*/ 	.word	0xffffffff


	//   ....[53]....
        /*0160*/ 	.word	0xffffffff


	//   ....[54]....
        /*0164*/ 	.word	0xffffffff


	//   ....[55]....
        /*0168*/ 	.word	0xffffffff


	//   ....[56]....
        /*016c*/ 	.word	0xffffffff


	//   ....[57]....
        /*0170*/ 	.word	0xffffffff


	//   ....[58]....
        /*0174*/ 	.word	0xffffffff


	//   ....[59]....
        /*0178*/ 	.word	0xffffffff


	//   ....[60]....
        /*017c*/ 	.word	0xffffffff


	//   ....[61]....
        /*0180*/ 	.word	0xffffffff


	//   ....[62]....
        /*0184*/ 	.word	0xffffffff


	//   ....[63]....
        /*0188*/ 	.word	0xffffffff


	//   ....[64]....
        /*018c*/ 	.word	0xffffffff


	//   ....[65]....
        /*0190*/ 	.word	0xffffffff


	//   ....[66]....
        /*0194*/ 	.word	0xffffffff


	//   ....[67]....
        /*0198*/ 	.word	0xffffffff


	//   ....[68]....
        /*019c*/ 	.word	0xffffffff


	//   ....[69]....
        /*01a0*/ 	.word	0xffffffff


	//   ....[70]....
        /*01a4*/ 	.word	0xffffffff


	//   ....[71]....
        /*01a8*/ 	.word	0xffffffff


	//   ....[72]....
        /*01ac*/ 	.word	0xffffffff


	//   ....[73]....
        /*01b0*/ 	.word	0xffffffff


	//   ....[74]....
        /*01b4*/ 	.word	0xffffffff


	//   ....[75]....
        /*01b8*/ 	.word	0xffffffff


	//   ....[76]....
        /*01bc*/ 	.word	0xffffffff


	//   ....[77]....
        /*01c0*/ 	.word	0xffffffff


	//   ....[78]....
        /*01c4*/ 	.word	0xffffffff


	//   ....[79]....
        /*01c8*/ 	.word	0xffffffff


	//   ....[80]....
        /*01cc*/ 	.word	0xffffffff


	//   ....[81]....
        /*01d0*/ 	.word	0xffffffff


	//   ....[82]....
        /*01d4*/ 	.word	0xffffffff


	//   ....[83]....
        /*01d8*/ 	.word	0xffffffff


	//   ....[84]....
        /*01dc*/ 	.word	0xffffffff


	//   ....[85]....
        /*01e0*/ 	.word	0xffffffff


	//   ....[86]....
        /*01e4*/ 	.word	0xffffffff


	//   ....[87]....
        /*01e8*/ 	.word	0xffffffff


	//   ....[88]....
        /*01ec*/ 	.word	0xffffffff


	//   ....[89]....
        /*01f0*/ 	.word	0xffffffff


	//   ....[90]....
        /*01f4*/ 	.word	0xffffffff


	//   ....[91]....
        /*01f8*/ 	.word	0xffffffff


	//   ....[92]....
        /*01fc*/ 	.word	0xffffffff


	//   ....[93]....
        /*0200*/ 	.word	0xffffffff


	//   ....[94]....
        /*0204*/ 	.word	0xffffffff


	//   ....[95]....
        /*0208*/ 	.word	0xffffffff


	//   ....[96]....
        /*020c*/ 	.word	0xffffffff


	//   ....[97]....
        /*0210*/ 	.word	0xffffffff


	//   ....[98]....
        /*0214*/ 	.word	0xffffffff


	//   ....[99]....
        /*0218*/ 	.word	0xffffffff


	//   ....[100]....
        /*021c*/ 	.word	0xffffffff


	//   ....[101]....
        /*0220*/ 	.word	0xffffffff


	//   ....[102]....
        /*0224*/ 	.word	0xffffffff


	//   ....[103]....
        /*0228*/ 	.word	0xffffffff


	//   ....[104]....
        /*022c*/ 	.word	0xffffffff


	//   ....[105]....
        /*0230*/ 	.word	0xffffffff


	//   ....[106]....
        /*0234*/ 	.word	0xffffffff


	//   ....[107]....
        /*0238*/ 	.word	0xffffffff


	//   ....[108]....
        /*023c*/ 	.word	0xffffffff


	//   ....[109]....
        /*0240*/ 	.word	0xffffffff


	//   ....[110]....
        /*0244*/ 	.word	0xffffffff


	//   ....[111]....
        /*0248*/ 	.word	0xffffffff


	//   ....[112]....
        /*024c*/ 	.word	0xffffffff


	//   ....[113]....
        /*0250*/ 	.word	0xffffffff


	//   ....[114]....
        /*0254*/ 	.word	0xffffffff


	//   ....[115]....
        /*0258*/ 	.word	0xffffffff


	//   ....[116]....
        /*025c*/ 	.word	0xffffffff


	//   ....[117]....
        /*0260*/ 	.word	0xffffffff


	//   ....[118]....
        /*0264*/ 	.word	0xffffffff


	//   ....[119]....
        /*0268*/ 	.word	0xffffffff


	//   ....[120]....
        /*026c*/ 	.word	0xffffffff


	//   ....[121]....
        /*0270*/ 	.word	0xffffffff


	//   ....[122]....
        /*0274*/ 	.word	0xffffffff


	//   ....[123]....
        /*0278*/ 	.word	0xffffffff


	//   ....[124]....
        /*027c*/ 	.word	0xffffffff


	//   ....[125]....
        /*0280*/ 	.word	0xffffffff


	//   ....[126]....
        /*0284*/ 	.word	0xffffffff


	//   ....[127]....
        /*0288*/ 	.word	0xffffffff


	//   ....[128]....
        /*028c*/ 	.word	0xffffffff


	//   ....[129]....
        /*0290*/ 	.word	0xffffffff


	//   ....[130]....
        /*0294*/ 	.word	0xffffffff


	//   ....[131]....
        /*0298*/ 	.word	0xffffffff


	//   ....[132]....
        /*029c*/ 	.word	0xffffffff


	//   ....[133]....
        /*02a0*/ 	.word	0xffffffff


	//   ....[134]....
        /*02a4*/ 	.word	0xffffffff


	//   ....[135]....
        /*02a8*/ 	.word	0xffffffff


	//   ....[136]....
        /*02ac*/ 	.word	0xffffffff


	//   ....[137]....
        /*02b0*/ 	.word	0xffffffff


	//   ....[138]....
        /*02b4*/ 	.word	0xffffffff


	//   ....[139]....
        /*02b8*/ 	.word	0xffffffff


	//   ....[140]....
        /*02bc*/ 	.word	0xffffffff


	//   ....[141]....
        /*02c0*/ 	.word	0xffffffff


	//   ....[142]....
        /*02c4*/ 	.word	0xffffffff


	//   ....[143]....
        /*02c8*/ 	.word	0xffffffff


	//   ....[144]....
        /*02cc*/ 	.word	0xffffffff


	//   ....[145]....
        /*02d0*/ 	.word	0xffffffff


	//   ....[146]....
        /*02d4*/ 	.word	0xffffffff


	//   ....[147]....
        /*02d8*/ 	.word	0xffffffff


	//   ....[148]....
        /*02dc*/ 	.word	0xffffffff


	//   ....[149]....
        /*02e0*/ 	.word	0xffffffff


	//   ....[150]....
        /*02e4*/ 	.word	0xffffffff


	//   ....[151]....
        /*02e8*/ 	.word	0xffffffff


	//   ....[152]....
        /*02ec*/ 	.word	0xffffffff


	//   ....[153]....
        /*02f0*/ 	.word	0xffffffff


	//   ....[154]....
        /*02f4*/ 	.word	0xffffffff


	//   ....[155]....
        /*02f8*/ 	.word	0xffffffff


	//   ....[156]....
        /*02fc*/ 	.word	0xffffffff


	//   ....[157]....
        /*0300*/ 	.word	0xffffffff


	//   ....[158]....
        /*0304*/ 	.word	0xffffffff


	//   ....[159]....
        /*0308*/ 	.word	0xffffffff


	//   ....[160]....
        /*030c*/ 	.word	0xffffffff


	//   ....[161]....
        /*0310*/ 	.word	0xffffffff


	//   ....[162]....
        /*0314*/ 	.word	0xffffffff


	//   ....[163]....
        /*0318*/ 	.word	0xffffffff


	//   ....[164]....
        /*031c*/ 	.word	0xffffffff


	//   ....[165]....
        /*0320*/ 	.word	0xffffffff


	//   ....[166]....
        /*0324*/ 	.word	0xffffffff


	//   ....[167]....
        /*0328*/ 	.word	0xffffffff


	//   ....[168]....
        /*032c*/ 	.word	0xffffffff


	//   ....[169]....
        /*0330*/ 	.word	0xffffffff


	//   ....[170]....
        /*0334*/ 	.word	0xffffffff


	//   ....[171]....
        /*0338*/ 	.word	0xffffffff


	//   ....[172]....
        /*033c*/ 	.word	0xffffffff


	//   ....[173]....
        /*0340*/ 	.word	0xffffffff


	//   ....[174]....
        /*0344*/ 	.word	0xffffffff


	//   ....[175]....
        /*0348*/ 	.word	0xffffffff


	//   ....[176]....
        /*034c*/ 	.word	0xffffffff


	//   ....[177]....
        /*0350*/ 	.word	0xffffffff


	//   ....[178]....
        /*0354*/ 	.word	0xffffffff


	//   ....[179]....
        /*0358*/ 	.word	0xffffffff


	//   ....[180]....
        /*035c*/ 	.word	0xffffffff


	//   ....[181]....
        /*0360*/ 	.word	0xffffffff


	//   ....[182]....
        /*0364*/ 	.word	0xffffffff


	//   ....[183]....
        /*0368*/ 	.word	0xffffffff


	//   ....[184]....
        /*036c*/ 	.word	0xffffffff


	//   ....[185]....
        /*0370*/ 	.word	0xffffffff


	//   ....[186]....
        /*0374*/ 	.word	0xffffffff


	//   ....[187]....
        /*0378*/ 	.word	0xffffffff


	//   ....[188]....
        /*037c*/ 	.word	0xffffffff


	//   ....[189]....
        /*0380*/ 	.word	0xffffffff


	//   ....[190]....
        /*0384*/ 	.word	0xffffffff


	//   ....[191]....
        /*0388*/ 	.word	0xffffffff


	//   ....[192]....
        /*038c*/ 	.word	0xffffffff


	//   ....[193]....
        /*0390*/ 	.word	0xffffffff


	//   ....[194]....
        /*0394*/ 	.word	0xffffffff


	//   ....[195]....
        /*0398*/ 	.word	0xffffffff


	//   ....[196]....
        /*039c*/ 	.word	0xffffffff


	//   ....[197]....
        /*03a0*/ 	.word	0xffffffff


	//   ....[198]....
        /*03a4*/ 	.word	0xffffffff


	//   ....[199]....
        /*03a8*/ 	.word	0xffffffff


	//   ....[200]....
        /*03ac*/ 	.word	0xffffffff


	//   ....[201]....
        /*03b0*/ 	.word	0xffffffff


	//   ....[202]....
        /*03b4*/ 	.word	0xffffffff


	//   ....[203]....
        /*03b8*/ 	.word	0xffffffff


	//   ....[204]....
        /*03bc*/ 	.word	0xffffffff


	//   ....[205]....
        /*03c0*/ 	.word	0xffffffff


	//   ....[206]....
        /*03c4*/ 	.word	0xffffffff


	//   ....[207]....
        /*03c8*/ 	.word	0xffffffff


	//   ....[208]....
        /*03cc*/ 	.word	0xffffffff


	//   ....[209]....
        /*03d0*/ 	.word	0xffffffff


	//   ....[210]....
        /*03d4*/ 	.word	0xffffffff


	//   ....[211]....
        /*03d8*/ 	.word	0xffffffff


	//   ....[212]....
        /*03dc*/ 	.word	0xffffffff


	//   ....[213]....
        /*03e0*/ 	.word	0xffffffff


	//   ....[214]....
        /*03e4*/ 	.word	0xffffffff


	//   ....[215]....
        /*03e8*/ 	.word	0xffffffff


	//   ....[216]....
        /*03ec*/ 	.word	0xffffffff


	//   ....[217]....
        /*03f0*/ 	.word	0xffffffff


	//   ....[218]....
        /*03f4*/ 	.word	0xffffffff


	//   ....[219]....
        /*03f8*/ 	.word	0xffffffff


	//   ....[220]....
        /*03fc*/ 	.word	0xffffffff


	//   ....[221]....
        /*0400*/ 	.word	0xffffffff


	//   ....[222]....
        /*0404*/ 	.word	0xffffffff


	//   ....[223]....
        /*0408*/ 	.word	0xffffffff


	//   ....[224]....
        /*040c*/ 	.word	0xffffffff


	//   ....[225]....
        /*0410*/ 	.word	0xffffffff


	//   ....[226]....
        /*0414*/ 	.word	0xffffffff


	//   ....[227]....
        /*0418*/ 	.word	0xffffffff


	//   ....[228]....
        /*041c*/ 	.word	0xffffffff


	//   ....[229]....
        /*0420*/ 	.word	0xffffffff


	//   ....[230]....
        /*0424*/ 	.word	0xffffffff


	//   ....[231]....
        /*0428*/ 	.word	0xffffffff


	//   ....[232]....
        /*042c*/ 	.word	0xffffffff


	//   ....[233]....
        /*0430*/ 	.word	0xffffffff


	//   ....[234]....
        /*0434*/ 	.word	0xffffffff


	//   ....[235]....
        /*0438*/ 	.word	0xffffffff


	//   ....[236]....
        /*043c*/ 	.word	0xffffffff


	//   ....[237]....
        /*0440*/ 	.word	0xffffffff


	//   ....[238]....
        /*0444*/ 	.word	0xffffffff


	//   ....[239]....
        /*0448*/ 	.word	0xffffffff


	//   ....[240]....
        /*044c*/ 	.word	0xffffffff


	//   ....[241]....
        /*0450*/ 	.word	0xffffffff


	//   ....[242]....
        /*0454*/ 	.word	0xffffffff


	//   ....[243]....
        /*0458*/ 	.word	0xffffffff


	//   ....[244]....
        /*045c*/ 	.word	0xffffffff


	//   ....[245]....
        /*0460*/ 	.word	0xffffffff


	//   ....[246]....
        /*0464*/ 	.word	0xffffffff


	//   ....[247]....
        /*0468*/ 	.word	0xffffffff


	//   ....[248]....
        /*046c*/ 	.word	0xffffffff


	//   ....[249]....
        /*0470*/ 	.word	0xffffffff


	//   ....[250]....
        /*0474*/ 	.word	0xffffffff


	//   ....[251]....
        /*0478*/ 	.word	0xffffffff


	//   ....[252]....
        /*047c*/ 	.word	0xffffffff


	//   ....[253]....
        /*0480*/ 	.word	0xffffffff


	//   ....[254]....
        /*0484*/ 	.word	0xffffffff


	//   ....[255]....
        /*0488*/ 	.word	0xffffffff


	//   ....[0]....
        /*048c*/ 	.word	0xffffffff


	//   ....[1]....
        /*0490*/ 	.word	0xffffffff


	//   ....[2]....
        /*0494*/ 	.word	0xffffffff


	//   ....[3]....
        /*0498*/ 	.word	0xffffffff


	//   ....[4]....
        /*049c*/ 	.word	0xffffffff


	//   ....[5]....
        /*04a0*/ 	.word	0xffffffff


	//   ....[6]....
        /*04a4*/ 	.word	0xffffffff


	//   ....[7]....
        /*04a8*/ 	.word	0xffffffff


	//   ....[8]....
        /*04ac*/ 	.word	0xffffffff


	//   ....[9]....
        /*04b0*/ 	.word	0xffffffff


	//   ....[10]....
        /*04b4*/ 	.word	0xffffffff


	//   ....[11]....
        /*04b8*/ 	.word	0xffffffff


	//   ....[12]....
        /*04bc*/ 	.word	0xffffffff


	//   ....[13]....
        /*04c0*/ 	.word	0xffffffff


	//   ....[14]....
        /*04c4*/ 	.word	0xffffffff


	//   ....[15]....
        /*04c8*/ 	.word	0xffffffff


	//   ....[16]....
        /*04cc*/ 	.word	0xffffffff


	//   ....[17]....
        /*04d0*/ 	.word	0xffffffff


	//   ....[18]....
        /*04d4*/ 	.word	0xffffffff


	//   ....[19]....
        /*04d8*/ 	.word	0xffffffff


	//   ....[20]....
        /*04dc*/ 	.word	0xffffffff


	//   ....[21]....
        /*04e0*/ 	.word	0xffffffff


	//   ....[22]....
        /*04e4*/ 	.word	0xffffffff


	//   ....[23]....
        /*04e8*/ 	.word	0xffffffff


	//   ....[24]....
        /*04ec*/ 	.word	0xffffffff


	//   ....[25]....
        /*04f0*/ 	.word	0xffffffff


	//   ....[26]....
        /*04f4*/ 	.word	0xffffffff


	//   ....[27]....
        /*04f8*/ 	.word	0xffffffff


	//   ....[28]....
        /*04fc*/ 	.word	0xffffffff


	//   ....[29]....
        /*0500*/ 	.word	0xffffffff


	//   ....[30]....
        /*0504*/ 	.word	0xffffffff


	//   ....[31]....
        /*0508*/ 	.word	0xffffffff


	//   ....[32]....
        /*050c*/ 	.word	0xffffffff


	//   ....[33]....
        /*0510*/ 	.word	0xffffffff


	//   ....[34]....
        /*0514*/ 	.word	0xffffffff


	//   ....[35]....
        /*0518*/ 	.word	0xffffffff


	//   ....[36]....
        /*051c*/ 	.word	0xffffffff


	//   ....[37]....
        /*0520*/ 	.word	0xffffffff


	//   ....[38]....
        /*0524*/ 	.word	0xffffffff


	//   ....[39]....
        /*0528*/ 	.word	0xffffffff


	//   ....[40]....
        /*052c*/ 	.word	0xffffffff


	//   ....[41]....
        /*0530*/ 	.word	0xffffffff


	//   ....[42]....
        /*0534*/ 	.word	0xffffffff


	//   ....[43]....
        /*0538*/ 	.word	0xffffffff


	//   ....[44]....
        /*053c*/ 	.word	0xffffffff


	//   ....[45]....
        /*0540*/ 	.word	0xffffffff


	//   ....[46]....
        /*0544*/ 	.word	0xffffffff


	//   ....[47]....
        /*0548*/ 	.word	0xffffffff


	//   ....[48]....
        /*054c*/ 	.word	0xffffffff


	//   ....[49]....
        /*0550*/ 	.word	0xffffffff


	//   ....[50]....
        /*0554*/ 	.word	0xffffffff


	//   ....[51]....
        /*0558*/ 	.word	0xffffffff


	//   ....[52]....
        /*055c*/ 	.word	0xffffffff


	//   ....[53]....
        /*0560*/ 	.word	0xffffffff


	//   ....[54]....
        /*0564*/ 	.word	0xffffffff


	//   ....[55]....
        /*0568*/ 	.word	0xffffffff


	//   ....[56]....
        /*056c*/ 	.word	0xffffffff


	//   ....[57]....
        /*0570*/ 	.word	0xffffffff


	//   ....[58]....
        /*0574*/ 	.word	0xffffffff


	//   ....[59]....
        /*0578*/ 	.word	0xffffffff


	//   ....[60]....
        /*057c*/ 	.word	0xffffffff


	//   ....[61]....
        /*0580*/ 	.word	0xffffffff


	//   ....[62]....
        /*0584*/ 	.word	0xffffffff


	//   ....[63]....
        /*0588*/ 	.word	0xffffffff


	//   ....[64]....
        /*058c*/ 	.word	0xffffffff


	//   ....[65]....
        /*0590*/ 	.word	0xffffffff


	//   ....[66]....
        /*0594*/ 	.word	0xffffffff


	//   ....[67]....
        /*0598*/ 	.word	0xffffffff


	//   ....[68]....
        /*059c*/ 	.word	0xffffffff


	//   ....[69]....
        /*05a0*/ 	.word	0xffffffff


	//   ....[70]....
        /*05a4*/ 	.word	0xffffffff


	//   ....[71]....
        /*05a8*/ 	.word	0xffffffff


	//   ....[72]....
        /*05ac*/ 	.word	0xffffffff


	//   ....[73]....
        /*05b0*/ 	.word	0xffffffff


	//   ....[74]....
        /*05b4*/ 	.word	0xffffffff


	//   ....[75]....
        /*05b8*/ 	.word	0xffffffff


	//   ....[76]....
        /*05bc*/ 	.word	0xffffffff


	//   ....[77]....
        /*05c0*/ 	.word	0xffffffff


	//   ....[78]....
        /*05c4*/ 	.word	0xffffffff


	//   ....[79]....
        /*05c8*/ 	.word	0xffffffff


	//   ....[80]....
        /*05cc*/ 	.word	0xffffffff


	//   ....[81]....
        /*05d0*/ 	.word	0xffffffff


	//   ....[82]....
        /*05d4*/ 	.word	0xffffffff


	//   ....[83]....
        /*05d8*/ 	.word	0xffffffff


	//   ....[84]....
        /*05dc*/ 	.word	0xffffffff


	//   ....[85]....
        /*05e0*/ 	.word	0xffffffff


	//   ....[86]....
        /*05e4*/ 	.word	0xffffffff


	//   ....[87]....
        /*05e8*/ 	.word	0xffffffff


	//   ....[88]....
        /*05ec*/ 	.word	0xffffffff


	//   ....[89]....
        /*05f0*/ 	.word	0xffffffff


	//   ....[90]....
        /*05f4*/ 	.word	0xffffffff


	//   ....[91]....
        /*05f8*/ 	.word	0xffffffff


	//   ....[92]....
        /*05fc*/ 	.word	0xffffffff


	//   ....[93]....
        /*0600*/ 	.word	0xffffffff


	//   ....[94]....
        /*0604*/ 	.word	0xffffffff


	//   ....[95]....
        /*0608*/ 	.word	0xffffffff


	//   ....[96]....
        /*060c*/ 	.word	0xffffffff


	//   ....[97]....
        /*0610*/ 	.word	0xffffffff


	//   ....[98]....
        /*0614*/ 	.word	0xffffffff


	//   ....[99]....
        /*0618*/ 	.word	0xffffffff


	//   ....[100]....
        /*061c*/ 	.word	0xffffffff


	//   ....[101]....
        /*0620*/ 	.word	0xffffffff


	//   ....[102]....
        /*0624*/ 	.word	0xffffffff


	//   ....[103]....
        /*0628*/ 	.word	0xffffffff


	//   ....[104]....
        /*062c*/ 	.word	0xffffffff


	//   ....[105]....
        /*0630*/ 	.word	0xffffffff


	//   ....[106]....
        /*0634*/ 	.word	0xffffffff


	//   ....[107]....
        /*0638*/ 	.word	0xffffffff


	//   ....[108]....
        /*063c*/ 	.word	0xffffffff


	//   ....[109]....
        /*0640*/ 	.word	0xffffffff


	//   ....[110]....
        /*0644*/ 	.word	0xffffffff


	//   ....[111]....
        /*0648*/ 	.word	0xffffffff


	//   ....[112]....
        /*064c*/ 	.word	0xffffffff


	//   ....[113]....
        /*0650*/ 	.word	0xffffffff


	//   ....[114]....
        /*0654*/ 	.word	0xffffffff


	//   ....[115]....
        /*0658*/ 	.word	0xffffffff


	//   ....[116]....
        /*065c*/ 	.word	0xffffffff


	//   ....[117]....
        /*0660*/ 	.word	0xffffffff


	//   ....[118]....
        /*0664*/ 	.word	0xffffffff


	//   ....[119]....
        /*0668*/ 	.word	0xffffffff


	//   ....[120]....
        /*066c*/ 	.word	0xffffffff


	//   ....[121]....
        /*0670*/ 	.word	0xffffffff


	//   ....[122]....
        /*0674*/ 	.word	0xffffffff


	//   ....[123]....
        /*0678*/ 	.word	0xffffffff


	//   ....[124]....
        /*067c*/ 	.word	0xffffffff


	//   ....[125]....
        /*0680*/ 	.word	0xffffffff


	//   ....[126]....
        /*0684*/ 	.word	0xffffffff


	//   ....[127]....
        /*0688*/ 	.word	0xffffffff


	//   ....[128]....
        /*068c*/ 	.word	0xffffffff


	//   ....[129]....
        /*0690*/ 	.word	0xffffffff


	//   ....[130]....
        /*0694*/ 	.word	0xffffffff


	//   ....[131]....
        /*0698*/ 	.word	0xffffffff


	//   ....[132]....
        /*069c*/ 	.word	0xffffffff


	//   ....[133]....
        /*06a0*/ 	.word	0xffffffff


	//   ....[134]....
        /*06a4*/ 	.word	0xffffffff


	//   ....[135]....
        /*06a8*/ 	.word	0xffffffff


	//   ....[136]....
        /*06ac*/ 	.word	0xffffffff


	//   ....[137]....
        /*06b0*/ 	.word	0xffffffff


	//   ....[138]....
        /*06b4*/ 	.word	0xffffffff


	//   ....[139]....
        /*06b8*/ 	.word	0xffffffff


	//   ....[140]....
        /*06bc*/ 	.word	0xffffffff


	//   ....[141]....
        /*06c0*/ 	.word	0xffffffff


	//   ....[142]....
        /*06c4*/ 	.word	0xffffffff


	//   ....[143]....
        /*06c8*/ 	.word	0xffffffff


	//   ....[144]....
        /*06cc*/ 	.word	0xffffffff


	//   ....[145]....
        /*06d0*/ 	.word	0xffffffff


	//   ....[146]....
        /*06d4*/ 	.word	0xffffffff


	//   ....[147]....
        /*06d8*/ 	.word	0xffffffff


	//   ....[148]....
        /*06dc*/ 	.word	0xffffffff


	//   ....[149]....
        /*06e0*/ 	.word	0xffffffff


	//   ....[150]....
        /*06e4*/ 	.word	0xffffffff


	//   ....[151]....
        /*06e8*/ 	.word	0xffffffff


	//   ....[152]....
        /*06ec*/ 	.word	0xffffffff


	//   ....[153]....
        /*06f0*/ 	.word	0xffffffff


	//   ....[154]....
        /*06f4*/ 	.word	0xffffffff


	//   ....[155]....
        /*06f8*/ 	.word	0xffffffff


	//   ....[156]....
        /*06fc*/ 	.word	0xffffffff


	//   ....[157]....
        /*0700*/ 	.word	0xffffffff


	//   ....[158]....
        /*0704*/ 	.word	0xffffffff


	//   ....[159]....
        /*0708*/ 	.word	0xffffffff


	//   ....[160]....
        /*070c*/ 	.word	0xffffffff


	//   ....[161]....
        /*0710*/ 	.word	0xffffffff


	//   ....[162]....
        /*0714*/ 	.word	0xffffffff


	//   ....[163]....
        /*0718*/ 	.word	0xffffffff


	//   ....[164]....
        /*071c*/ 	.word	0xffffffff


	//   ....[165]....
        /*0720*/ 	.word	0xffffffff


	//   ....[166]....
        /*0724*/ 	.word	0xffffffff


	//   ....[167]....
        /*0728*/ 	.word	0xffffffff


	//   ....[168]....
        /*072c*/ 	.word	0xffffffff


	//   ....[169]....
        /*0730*/ 	.word	0xffffffff


	//   ....[170]....
        /*0734*/ 	.word	0xffffffff


	//   ....[171]....
        /*0738*/ 	.word	0xffffffff


	//   ....[172]....
        /*073c*/ 	.word	0xffffffff


	//   ....[173]....
        /*0740*/ 	.word	0xffffffff


	//   ....[174]....
        /*0744*/ 	.word	0xffffffff


	//   ....[175]....
        /*0748*/ 	.word	0xffffffff


	//   ....[176]....
        /*074c*/ 	.word	0xffffffff


	//   ....[177]....
        /*0750*/ 	.word	0xffffffff


	//   ....[178]....
        /*0754*/ 	.word	0xffffffff


	//   ....[179]....
        /*0758*/ 	.word	0xffffffff


	//   ....[180]....
        /*075c*/ 	.word	0xffffffff


	//   ....[181]....
        /*0760*/ 	.word	0xffffffff


	//   ....[182]....
        /*0764*/ 	.word	0xffffffff


	//   ....[183]....
        /*0768*/ 	.word	0xffffffff


	//   ....[184]....
        /*076c*/ 	.word	0xffffffff


	//   ....[185]....
        /*0770*/ 	.word	0xffffffff


	//   ....[186]....
        /*0774*/ 	.word	0xffffffff


	//   ....[187]....
        /*0778*/ 	.word	0xffffffff


	//   ....[188]....
        /*077c*/ 	.word	0xffffffff


	//   ....[189]....
        /*0780*/ 	.word	0xffffffff


	//   ....[190]....
        /*0784*/ 	.word	0xffffffff


	//   ....[191]....
        /*0788*/ 	.word	0xffffffff


	//   ....[192]....
        /*078c*/ 	.word	0xffffffff


	//   ....[193]....
        /*0790*/ 	.word	0xffffffff


	//   ....[194]....
        /*0794*/ 	.word	0xffffffff


	//   ....[195]....
        /*0798*/ 	.word	0xffffffff


	//   ....[196]....
        /*079c*/ 	.word	0xffffffff


	//   ....[197]....
        /*07a0*/ 	.word	0xffffffff


	//   ....[198]....
        /*07a4*/ 	.word	0xffffffff


	//   ....[199]....
        /*07a8*/ 	.word	0xffffffff


	//   ....[200]....
        /*07ac*/ 	.word	0xffffffff


	//   ....[201]....
        /*07b0*/ 	.word	0xffffffff


	//   ....[202]....
        /*07b4*/ 	.word	0xffffffff


	//   ....[203]....
        /*07b8*/ 	.word	0xffffffff


	//   ....[204]....
        /*07bc*/ 	.word	0xffffffff


	//   ....[205]....
        /*07c0*/ 	.word	0xffffffff


	//   ....[206]....
        /*07c4*/ 	.word	0xffffffff


	//   ....[207]....
        /*07c8*/ 	.word	0xffffffff


	//   ....[208]....
        /*07cc*/ 	.word	0xffffffff


	//   ....[209]....
        /*07d0*/ 	.word	0xffffffff


	//   ....[210]....
        /*07d4*/ 	.word	0xffffffff


	//   ....[211]....
        /*07d8*/ 	.word	0xffffffff


	//   ....[212]....
        /*07dc*/ 	.word	0xffffffff


	//   ....[213]....
        /*07e0*/ 	.word	0xffffffff


	//   ....[214]....
        /*07e4*/ 	.word	0xffffffff


	//   ....[215]....
        /*07e8*/ 	.word	0xffffffff


	//   ....[216]....
        /*07ec*/ 	.word	0xffffffff


	//   ....[217]....
        /*07f0*/ 	.word	0xffffffff


	//   ....[218]....
        /*07f4*/ 	.word	0xffffffff


	//   ....[219]....
        /*07f8*/ 	.word	0xffffffff


	//   ....[220]....
        /*07fc*/ 	.word	0xffffffff


	//   ....[221]....
        /*0800*/ 	.word	0xffffffff


	//   ....[222]....
        /*0804*/ 	.word	0xffffffff


	//   ....[223]....
        /*0808*/ 	.word	0xffffffff


	//   ....[224]....
        /*080c*/ 	.word	0xffffffff


	//   ....[225]....
        /*0810*/ 	.word	0xffffffff


	//   ....[226]....
        /*0814*/ 	.word	0xffffffff


	//   ....[227]....
        /*0818*/ 	.word	0xffffffff


	//   ....[228]....
        /*081c*/ 	.word	0xffffffff


	//   ....[229]....
        /*0820*/ 	.word	0xffffffff


	//   ....[230]....
        /*0824*/ 	.word	0xffffffff


	//   ....[231]....
        /*0828*/ 	.word	0xffffffff


	//   ....[232]....
        /*082c*/ 	.word	0xffffffff


	//   ....[233]....
        /*0830*/ 	.word	0xffffffff


	//   ....[234]....
        /*0834*/ 	.word	0xffffffff


	//   ....[235]....
        /*0838*/ 	.word	0xffffffff


	//   ....[236]....
        /*083c*/ 	.word	0xffffffff


	//   ....[237]....
        /*0840*/ 	.word	0xffffffff


	//   ....[238]....
        /*0844*/ 	.word	0xffffffff


	//   ....[239]....
        /*0848*/ 	.word	0xffffffff


	//   ....[240]....
        /*084c*/ 	.word	0xffffffff


	//   ....[241]....
        /*0850*/ 	.word	0xffffffff


	//   ....[242]....
        /*0854*/ 	.word	0xffffffff


	//   ....[243]....
        /*0858*/ 	.word	0xffffffff


	//   ....[244]....
        /*085c*/ 	.word	0xffffffff


	//   ....[245]....
        /*0860*/ 	.word	0xffffffff


	//   ....[246]....
        /*0864*/ 	.word	0xffffffff


	//   ....[247]....
        /*0868*/ 	.word	0xffffffff


	//   ....[248]....
        /*086c*/ 	.word	0xffffffff


	//   ....[249]....
        /*0870*/ 	.word	0xffffffff


	//   ....[250]....
        /*0874*/ 	.word	0xffffffff


	//   ....[251]....
        /*0878*/ 	.word	0xffffffff


	//   ....[252]....
        /*087c*/ 	.word	0xffffffff


	//   ....[253]....
        /*0880*/ 	.word	0xffffffff


	//   ....[254]....
        /*0884*/ 	.word	0xffffffff


	//   ....[255]....
        /*0888*/ 	.word	0xffffffff


	//   ....[0]....
        /*088c*/ 	.word	0xffffffff


	//   ....[1]....
        /*0890*/ 	.word	0xffffffff


	//   ....[2]....
        /*0894*/ 	.word	0xffffffff


	//   ....[3]....
        /*0898*/ 	.word	0xffffffff


	//   ....[4]....
        /*089c*/ 	.word	0xffffffff


	//   ....[5]....
        /*08a0*/ 	.word	0xffffffff


	//   ....[6]....
        /*08a4*/ 	.word	0xffffffff


	//   ....[7]....
        /*08a8*/ 	.word	0xffffffff


	//   ....[8]....
        /*08ac*/ 	.word	0xffffffff


	//   ....[9]....
        /*08b0*/ 	.word	0xffffffff


	//   ....[10]....
        /*08b4*/ 	.word	0xffffffff


	//   ....[11]....
        /*08b8*/ 	.word	0xffffffff


	//   ....[12]....
        /*08bc*/ 	.word	0xffffffff


	//   ....[13]....
        /*08c0*/ 	.word	0xffffffff


	//   ....[14]....
        /*08c4*/ 	.word	0xffffffff


	//   ....[15]....
        /*08c8*/ 	.word	0xffffffff


	//   ....[16]....
        /*08cc*/ 	.word	0xffffffff


	//   ....[17]....
        /*08d0*/ 	.word	0xffffffff


	//   ....[18]....
        /*08d4*/ 	.word	0xffffffff


	//   ....[19]....
        /*08d8*/ 	.word	0xffffffff


	//   ....[20]....
        /*08dc*/ 	.word	0xffffffff


	//   ....[21]....
        /*08e0*/ 	.word	0xffffffff


	//   ....[22]....
        /*08e4*/ 	.word	0xffffffff


	//   ....[23]....
        /*08e8*/ 	.word	0xffffffff


	//   ....[24]....
        /*08ec*/ 	.word	0xffffffff


	//   ....[25]....
        /*08f0*/ 	.word	0xffffffff


	//   ....[26]....
        /*08f4*/ 	.word	0xffffffff


	//   ....[27]....
        /*08f8*/ 	.word	0xffffffff


	//   ....[28]....
        /*08fc*/ 	.word	0xffffffff


	//   ....[29]....
        /*0900*/ 	.word	0xffffffff


	//   ....[30]....
        /*0904*/ 	.word	0xffffffff


	//   ....[31]....
        /*0908*/ 	.word	0xffffffff


	//   ....[32]....
        /*090c*/ 	.word	0xffffffff


	//   ....[33]....
        /*0910*/ 	.word	0xffffffff


	//   ....[34]....
        /*0914*/ 	.word	0xffffffff


	//   ....[35]....
        /*0918*/ 	.word	0xffffffff


	//   ....[36]....
        /*091c*/ 	.word	0xffffffff


	//   ....[37]....
        /*0920*/ 	.word	0xffffffff


	//   ....[38]....
        /*0924*/ 	.word	0xffffffff


	//   ....[39]....
        /*0928*/ 	.word	0xffffffff


	//   ....[40]....
        /*092c*/ 	.word	0xffffffff


	//   ....[41]....
        /*0930*/ 	.word	0xffffffff


	//   ....[42]....
        /*0934*/ 	.word	0xffffffff


	//   ....[43]....
        /*0938*/ 	.word	0xffffffff


	//   ....[44]....
        /*093c*/ 	.word	0xffffffff


	//   ....[45]....
        /*0940*/ 	.word	0xffffffff


	//   ....[46]....
        /*0944*/ 	.word	0xffffffff


	//   ....[47]....
        /*0948*/ 	.word	0xffffffff


	//   ....[48]....
        /*094c*/ 	.word	0xffffffff


	//   ....[49]....
        /*0950*/ 	.word	0xffffffff


	//   ....[50]....
        /*0954*/ 	.word	0xffffffff


	//   ....[51]....
        /*0958*/ 	.word	0xffffffff


	//   ....[52]....
        /*095c*/ 	.word	0xffffffff


	//   ....[53]....
        /*0960*/ 	.word	0xffffffff


	//   ....[54]....
        /*0964*/ 	.word	0xffffffff


	//   ....[55]....
        /*0968*/ 	.word	0xffffffff


	//   ....[56]....
        /*096c*/ 	.word	0xffffffff


	//   ....[57]....
        /*0970*/ 	.word	0xffffffff


	//   ....[58]....
        /*0974*/ 	.word	0xffffffff


	//   ....[59]....
        /*0978*/ 	.word	0xffffffff


	//   ....[60]....
        /*097c*/ 	.word	0xffffffff


	//   ....[61]....
        /*0980*/ 	.word	0xffffffff


	//   ....[62]....
        /*0984*/ 	.word	0xffffffff


	//   ....[63]....
        /*0988*/ 	.word	0xffffffff


	//   ....[64]....
        /*098c*/ 	.word	0xffffffff


	//   ....[65]....
        /*0990*/ 	.word	0xffffffff


	//   ....[66]....
        /*0994*/ 	.word	0xffffffff


	//   ....[67]....
        /*0998*/ 	.word	0xffffffff


	//   ....[68]....
        /*099c*/ 	.word	0xffffffff


	//   ....[69]....
        /*09a0*/ 	.word	0xffffffff


	//   ....[70]....
        /*09a4*/ 	.word	0xffffffff


	//   ....[71]....
        /*09a8*/ 	.word	0xffffffff


	//   ....[72]....
        /*09ac*/ 	.word	0xffffffff


	//   ....[73]....
        /*09b0*/ 	.word	0xffffffff


	//   ....[74]....
        /*09b4*/ 	.word	0xffffffff


	//   ....[75]....
        /*09b8*/ 	.word	0xffffffff


	//   ....[76]....
        /*09bc*/ 	.word	0xffffffff


	//   ....[77]....
        /*09c0*/ 	.word	0xffffffff


	//   ....[78]....
        /*09c4*/ 	.word	0xffffffff


	//   ....[79]....
        /*09c8*/ 	.word	0xffffffff


	//   ....[80]....
        /*09cc*/ 	.word	0xffffffff


	//   ....[81]....
        /*09d0*/ 	.word	0xffffffff


	//   ....[82]....
        /*09d4*/ 	.word	0xffffffff


	//   ....[83]....
        /*09d8*/ 	.word	0xffffffff


	//   ....[84]....
        /*09dc*/ 	.word	0xffffffff


	//   ....[85]....
        /*09e0*/ 	.word	0xffffffff


	//   ....[86]....
        /*09e4*/ 	.word	0xffffffff


	//   ....[87]....
        /*09e8*/ 	.word	0xffffffff


	//   ....[88]....
        /*09ec*/ 	.word	0xffffffff


	//   ....[89]....
        /*09f0*/ 	.word	0xffffffff


	//   ....[90]....
        /*09f4*/ 	.word	0xffffffff


	//   ....[91]....
        /*09f8*/ 	.word	0xffffffff


	//   ....[92]....
        /*09fc*/ 	.word	0xffffffff


	//   ....[93]....
        /*0a00*/ 	.word	0xffffffff


	//   ....[94]....
        /*0a04*/ 	.word	0xffffffff


	//   ....[95]....
        /*0a08*/ 	.word	0xffffffff


	//   ....[96]....
        /*0a0c*/ 	.word	0xffffffff


	//   ....[97]....
        /*0a10*/ 	.word	0xffffffff


	//   ....[98]....
        /*0a14*/ 	.word	0xffffffff


	//   ....[99]....
        /*0a18*/ 	.word	0xffffffff


	//   ....[100]....
        /*0a1c*/ 	.word	0xffffffff


	//   ....[101]....
        /*0a20*/ 	.word	0xffffffff


	//   ....[102]....
        /*0a24*/ 	.word	0xffffffff


	//   ....[103]....
        /*0a28*/ 	.word	0xffffffff


	//   ....[104]....
        /*0a2c*/ 	.word	0xffffffff


	//   ....[105]....
        /*0a30*/ 	.word	0xffffffff


	//   ....[106]....
        /*0a34*/ 	.word	0xffffffff


	//   ....[107]....
        /*0a38*/ 	.word	0xffffffff


	//   ....[108]....
        /*0a3c*/ 	.word	0xffffffff


	//   ....[109]....
        /*0a40*/ 	.word	0xffffffff


	//   ....[110]....
        /*0a44*/ 	.word	0xffffffff


	//   ....[111]....
        /*0a48*/ 	.word	0xffffffff


	//   ....[112]....
        /*0a4c*/ 	.word	0xffffffff


	//   ....[113]....
        /*0a50*/ 	.word	0xffffffff


	//   ....[114]....
        /*0a54*/ 	.word	0xffffffff


	//   ....[115]....
        /*0a58*/ 	.word	0xffffffff


	//   ....[116]....
        /*0a5c*/ 	.word	0xffffffff


	//   ....[117]....
        /*0a60*/ 	.word	0xffffffff


	//   ....[118]....
        /*0a64*/ 	.word	0xffffffff


	//   ....[119]....
        /*0a68*/ 	.word	0xffffffff


	//   ....[120]....
        /*0a6c*/ 	.word	0xffffffff


	//   ....[121]....
        /*0a70*/ 	.word	0xffffffff


	//   ....[122]....
        /*0a74*/ 	.word	0xffffffff


	//   ....[123]....
        /*0a78*/ 	.word	0xffffffff


	//   ....[124]....
        /*0a7c*/ 	.word	0xffffffff


	//   ....[125]....
        /*0a80*/ 	.word	0xffffffff


	//   ....[126]....
        /*0a84*/ 	.word	0xffffffff


	//   ....[127]....
        /*0a88*/ 	.word	0xffffffff


	//   ....[128]....
        /*0a8c*/ 	.word	0xffffffff


	//   ....[129]....
        /*0a90*/ 	.word	0xffffffff


	//   ....[130]....
        /*0a94*/ 	.word	0xffffffff


	//   ....[131]....
        /*0a98*/ 	.word	0xffffffff


	//   ....[132]....
        /*0a9c*/ 	.word	0xffffffff


	//   ....[133]....
        /*0aa0*/ 	.word	0xffffffff


	//   ....[134]....
        /*0aa4*/ 	.word	0xffffffff


	//   ....[135]....
        /*0aa8*/ 	.word	0xffffffff


	//   ....[136]....
        /*0aac*/ 	.word	0xffffffff


	//   ....[137]....
        /*0ab0*/ 	.word	0xffffffff


	//----- nvinfo : EIATTR_COOP_GROUP_INSTR_OFFSETS
	.align		4
.L_1342:
        /*0ab4*/ 	.byte	0x04, 0x28
        /*0ab6*/ 	.short	(.L_1344 - .L_1343)


	//   ....[0]....
.L_1343:
        /*0ab8*/ 	.word	0x000020e0


	//   ....[1]....
        /*0abc*/ 	.word	0x00002100


	//   ....[2]....
        /*0ac0*/ 	.word	0x00002110


	//   ....[3]....
        /*0ac4*/ 	.word	0x00002120


	//   ....[4]....
        /*0ac8*/ 	.word	0x00002130


	//   ....[5]....
        /*0acc*/ 	.word	0x00002140


	//   ....[6]....
        /*0ad0*/ 	.word	0x00002150


	//   ....[7]....
        /*0ad4*/ 	.word	0x00002160


	//   ....[8]....
        /*0ad8*/ 	.word	0x00002170


	//   ....[9]....
        /*0adc*/ 	.word	0x00002180


	//   ....[10]....
        /*0ae0*/ 	.word	0x000021d0


	//   ....[11]....
        /*0ae4*/ 	.word	0x000021f0


	//   ....[12]....
        /*0ae8*/ 	.word	0x00002200


	//   ....[13]....
        /*0aec*/ 	.word	0x00002210


	//   ....[14]....
        /*0af0*/ 	.word	0x00002220


	//   ....[15]....
        /*0af4*/ 	.word	0x00002230


	//   ....[16]....
        /*0af8*/ 	.word	0x00002240


	//   ....[17]....
        /*0afc*/ 	.word	0x00002250


	//   ....[18]....
        /*0b00*/ 	.word	0x00002260


	//   ....[19]....
        /*0b04*/ 	.word	0x00002270


	//   ....[20]....
        /*0b08*/ 	.word	0x00002280


	//   ....[21]....
        /*0b0c*/ 	.word	0x00002290


	//   ....[22]....
        /*0b10*/ 	.word	0x000022a0


	//   ....[23]....
        /*0b14*/ 	.word	0x000022b0


	//   ....[24]....
        /*0b18*/ 	.word	0x000022c0


	//   ....[25]....
        /*0b1c*/ 	.word	0x000022d0


	//   ....[26]....
        /*0b20*/ 	.word	0x000022e0


	//   ....[27]....
        /*0b24*/ 	.word	0x000022f0


	//   ....[28]....
        /*0b28*/ 	.word	0x00002300


	//   ....[29]....
        /*0b2c*/ 	.word	0x00002310


	//   ....[30]....
        /*0b30*/ 	.word	0x00002320


	//   ....[31]....
        /*0b34*/ 	.word	0x00002330


	//   ....[32]....
        /*0b38*/ 	.word	0x00002340


	//   ....[33]....
        /*0b3c*/ 	.word	0x00002350


	//   ....[34]....
        /*0b40*/ 	.word	0x00002360


	//   ....[35]....
        /*0b44*/ 	.word	0x00002370


	//   ....[36]....
        /*0b48*/ 	.word	0x00002380


	//   ....[37]....
        /*0b4c*/ 	.word	0x00002390


	//   ....[38]....
        /*0b50*/ 	.word	0x000023a0


	//   ....[39]....
        /*0b54*/ 	.word	0x000023b0


	//   ....[40]....
        /*0b58*/ 	.word	0x000024b0


	//   ....[41]....
        /*0b5c*/ 	.word	0x000024c0


	//   ....[42]....
        /*0b60*/ 	.word	0x000024d0


	//   ....[43]....
        /*0b64*/ 	.word	0x000024e0


	//   ....[44]....
        /*0b68*/ 	.word	0x000024f0


	//   ....[45]....
        /*0b6c*/ 	.word	0x00002500


	//   ....[46]....
        /*0b70*/ 	.word	0x00002510


	//   ....[47]....
        /*0b74*/ 	.word	0x00002520


	//   ....[48]....
        /*0b78*/ 	.word	0x00002530


	//   ....[49]....
        /*0b7c*/ 	.word	0x00002540


	//   ....[50]....
        /*0b80*/ 	.word	0x00002550


	//   ....[51]....
        /*0b84*/ 	.word	0x00002560


	//   ....[52]....
        /*0b88*/ 	.word	0x00002570


	//   ....[53]....
        /*0b8c*/ 	.word	0x00002580


	//   ....[54]....
        /*0b90*/ 	.word	0x00002590


	//   ....[55]....
        /*0b94*/ 	.word	0x000025a0


	//   ....[56]....
        /*0b98*/ 	.word	0x000025b0


	//   ....[57]....
        /*0b9c*/ 	.word	0x000025c0


	//   ....[58]....
        /*0ba0*/ 	.word	0x000025d0


	//   ....[59]....
        /*0ba4*/ 	.word	0x000025e0


	//   ....[60]....
        /*0ba8*/ 	.word	0x000025f0


	//   ....[61]....
        /*0bac*/ 	.word	0x00002600


	//   ....[62]....
        /*0bb0*/ 	.word	0x00002610


	//   ....[63]....
        /*0bb4*/ 	.word	0x00002620


	//   ....[64]....
        /*0bb8*/ 	.word	0x00002630


	//   ....[65]....
        /*0bbc*/ 	.word	0x00002640


	//   ....[66]....
        /*0bc0*/ 	.word	0x00002650


	//   ....[67]....
        /*0bc4*/ 	.word	0x00002660


	//   ....[68]....
        /*0bc8*/ 	.word	0x00002670


	//   ....[69]....
        /*0bcc*/ 	.word	0x00002680


	//   ....[70]....
        /*0bd0*/ 	.word	0x00002780


	//   ....[71]....
        /*0bd4*/ 	.word	0x00002790


	//   ....[72]....
        /*0bd8*/ 	.word	0x000027a0


	//   ....[73]....
        /*0bdc*/ 	.word	0x000027b0


	//   ....[74]....
        /*0be0*/ 	.word	0x000027c0


	//   ....[75]....
        /*0be4*/ 	.word	0x000027d0


	//   ....[76]....
        /*0be8*/ 	.word	0x000027e0


	//   ....[77]....
        /*0bec*/ 	.word	0x000027f0


	//   ....[78]....
        /*0bf0*/ 	.word	0x00002800


	//   ....[79]....
        /*0bf4*/ 	.word	0x00002810


	//   ....[80]....
        /*0bf8*/ 	.word	0x00002820


	//   ....[81]....
        /*0bfc*/ 	.word	0x00002830


	//   ....[82]....
        /*0c00*/ 	.word	0x00002840


	//   ....[83]....
        /*0c04*/ 	.word	0x00002850


	//   ....[84]....
        /*0c08*/ 	.word	0x00002860


	//   ....[85]....
        /*0c0c*/ 	.word	0x00002870


	//   ....[86]....
        /*0c10*/ 	.word	0x00002880


	//   ....[87]....
        /*0c14*/ 	.word	0x00002890


	//   ....[88]....
        /*0c18*/ 	.word	0x000028a0


	//   ....[89]....
        /*0c1c*/ 	.word	0x000028b0


	//   ....[90]....
        /*0c20*/ 	.word	0x000028c0


	//   ....[91]....
        /*0c24*/ 	.word	0x000028d0


	//   ....[92]....
        /*0c28*/ 	.word	0x000028e0


	//   ....[93]....
        /*0c2c*/ 	.word	0x000028f0


	//   ....[94]....
        /*0c30*/ 	.word	0x00002900


	//   ....[95]....
        /*0c34*/ 	.word	0x00002910


	//   ....[96]....
        /*0c38*/ 	.word	0x00002920


	//   ....[97]....
        /*0c3c*/ 	.word	0x00002930


	//   ....[98]....
        /*0c40*/ 	.word	0x00002940


	//   ....[99]....
        /*0c44*/ 	.word	0x00002950


	//   ....[100]....
        /*0c48*/ 	.word	0x00002a50


	//   ....[101]....
        /*0c4c*/ 	.word	0x00002a60


	//   ....[102]....
        /*0c50*/ 	.word	0x00002a70


	//   ....[103]....
        /*0c54*/ 	.word	0x00002a80


	//   ....[104]....
        /*0c58*/ 	.word	0x00002a90


	//   ....[105]....
        /*0c5c*/ 	.word	0x00002aa0


	//   ....[106]....
        /*0c60*/ 	.word	0x00002ab0


	//   ....[107]....
        /*0c64*/ 	.word	0x00002ac0


	//   ....[108]....
        /*0c68*/ 	.word	0x00002ad0


	//   ....[109]....
        /*0c6c*/ 	.word	0x00002ae0


	//   ....[110]....
        /*0c70*/ 	.word	0x00002af0


	//   ....[111]....
        /*0c74*/ 	.word	0x00002b00


	//   ....[112]....
        /*0c78*/ 	.word	0x00002b10


	//   ....[113]....
        /*0c7c*/ 	.word	0x00002b20


	//   ....[114]....
        /*0c80*/ 	.word	0x00002b30


	//   ....[115]....
        /*0c84*/ 	.word	0x00002b40


	//   ....[116]....
        /*0c88*/ 	.word	0x00002b50


	//   ....[117]....
        /*0c8c*/ 	.word	0x00002b60


	//   ....[118]....
        /*0c90*/ 	.word	0x00002b70


	//   ....[119]....
        /*0c94*/ 	.word	0x00002b80


	//   ....[120]....
        /*0c98*/ 	.word	0x00002b90


	//   ....[121]....
        /*0c9c*/ 	.word	0x00002ba0


	//   ....[122]....
        /*0ca0*/ 	.word	0x00002bb0


	//   ....[123]....
        /*0ca4*/ 	.word	0x00002bc0


	//   ....[124]....
        /*0ca8*/ 	.word	0x00002bd0


	//   ....[125]....
        /*0cac*/ 	.word	0x00002be0


	//   ....[126]....
        /*0cb0*/ 	.word	0x00002bf0


	//   ....[127]....
        /*0cb4*/ 	.word	0x00002c00


	//   ....[128]....
        /*0cb8*/ 	.word	0x00002c10


	//   ....[129]....
        /*0cbc*/ 	.word	0x00002c20


	//   ....[130]....
        /*0cc0*/ 	.word	0x00006e40


	//   ....[131]....
        /*0cc4*/ 	.word	0x00006e70


	//   ....[132]....
        /*0cc8*/ 	.word	0x00006e80


	//   ....[133]....
        /*0ccc*/ 	.word	0x00006e90


	//   ....[134]....
        /*0cd0*/ 	.word	0x00006ea0


	//   ....[135]....
        /*0cd4*/ 	.word	0x00006eb0


	//   ....[136]....
        /*0cd8*/ 	.word	0x00006ec0


	//   ....[137]....
        /*0cdc*/ 	.word	0x00006ed0


	//   ....[138]....
        /*0ce0*/ 	.word	0x00006ee0


	//   ....[139]....
        /*0ce4*/ 	.word	0x00006ef0


	//   ....[140]....
        /*0ce8*/ 	.word	0x00006f00


	//   ....[141]....
        /*0cec*/ 	.word	0x00006f10


	//   ....[142]....
        /*0cf0*/ 	.word	0x00006f20


	//   ....[143]....
        /*0cf4*/ 	.word	0x00006f30


	//   ....[144]....
        /*0cf8*/ 	.word	0x00006f40


	//   ....[145]....
        /*0cfc*/ 	.word	0x00006f50


	//   ....[146]....
        /*0d00*/ 	.word	0x00006f60


	//   ....[147]....
        /*0d04*/ 	.word	0x00006f70


	//   ....[148]....
        /*0d08*/ 	.word	0x00007010


	//   ....[149]....
        /*0d0c*/ 	.word	0x00007020


	//   ....[150]....
        /*0d10*/ 	.word	0x00007030


	//   ....[151]....
        /*0d14*/ 	.word	0x00007040


	//   ....[152]....
        /*0d18*/ 	.word	0x00007050


	//   ....[153]....
        /*0d1c*/ 	.word	0x00007060


	//   ....[154]....
        /*0d20*/ 	.word	0x00007070


	//   ....[155]....
        /*0d24*/ 	.word	0x00007080


	//   ....[156]....
        /*0d28*/ 	.word	0x00007090


	//   ....[157]....
        /*0d2c*/ 	.word	0x000070a0


	//   ....[158]....
        /*0d30*/ 	.word	0x000070b0


	//   ....[159]....
        /*0d34*/ 	.word	0x000070c0


	//   ....[160]....
        /*0d38*/ 	.word	0x000070d0


	//   ....[161]....
        /*0d3c*/ 	.word	0x000070e0


	//   ....[162]....
        /*0d40*/ 	.word	0x000070f0


	//   ....[163]....
        /*0d44*/ 	.word	0x00007100


	//   ....[164]....
        /*0d48*/ 	.word	0x00007110


	//   ....[165]....
        /*0d4c*/ 	.word	0x00007120


	//   ....[166]....
        /*0d50*/ 	.word	0x00007130


	//   ....[167]....
        /*0d54*/ 	.word	0x00007140


	//   ....[168]....
        /*0d58*/ 	.word	0x00007150


	//   ....[169]....
        /*0d5c*/ 	.word	0x00007160


	//   ....[170]....
        /*0d60*/ 	.word	0x00007170


	//   ....[171]....
        /*0d64*/ 	.word	0x00007180


	//   ....[172]....
        /*0d68*/ 	.word	0x00007190


	//   ....[173]....
        /*0d6c*/ 	.word	0x000071a0


	//   ....[174]....
        /*0d70*/ 	.word	0x000071b0


	//   ....[175]....
        /*0d74*/ 	.word	0x000071c0


	//   ....[176]....
        /*0d78*/ 	.word	0x000072b0


	//   ....[177]....
        /*0d7c*/ 	.word	0x000072c0


	//   ....[178]....
        /*0d80*/ 	.word	0x000072d0


	//   ....[179]....
        /*0d84*/ 	.word	0x000072e0


	//   ....[180]....
        /*0d88*/ 	.word	0x000072f0


	//   ....[181]....
        /*0d8c*/ 	.word	0x00007300


	//   ....[182]....
        /*0d90*/ 	.word	0x00007310


	//   ....[183]....
        /*0d94*/ 	.word	0x00007320


	//   ....[184]....
        /*0d98*/ 	.word	0x00007330


	//   ....[185]....
        /*0d9c*/ 	.word	0x00007340


	//   ....[186]....
        /*0da0*/ 	.word	0x00007350


	//   ....[187]....
        /*0da4*/ 	.word	0x00007360


	//   ....[188]....
        /*0da8*/ 	.word	0x00007370


	//   ....[189]....
        /*0dac*/ 	.word	0x00007380


	//   ....[190]....
        /*0db0*/ 	.word	0x00007390


	//   ....[191]....
        /*0db4*/ 	.word	0x000073a0


	//   ....[192]....
        /*0db8*/ 	.word	0x000073b0


	//   ....[193]....
        /*0dbc*/ 	.word	0x000073c0


	//   ....[194]....
        /*0dc0*/ 	.word	0x000073d0


	//   ....[195]....
        /*0dc4*/ 	.word	0x000073e0


	//   ....[196]....
        /*0dc8*/ 	.word	0x000073f0


	//   ....[197]....
        /*0dcc*/ 	.word	0x00007400


	//   ....[198]....
        /*0dd0*/ 	.word	0x00007410


	//   ....[199]....
        /*0dd4*/ 	.word	0x00007420


	//   ....[200]....
        /*0dd8*/ 	.word	0x00007430


	//   ....[201]....
        /*0ddc*/ 	.word	0x00007440


	//   ....[202]....
        /*0de0*/ 	.word	0x00007450


	//   ....[203]....
        /*0de4*/ 	.word	0x00007460


	//   ....[204]....
        /*0de8*/ 	.word	0x00007550


	//   ....[205]....
        /*0dec*/ 	.word	0x00007560


	//   ....[206]....
        /*0df0*/ 	.word	0x00007570


	//   ....[207]....
        /*0df4*/ 	.word	0x00007580


	//   ....[208]....
        /*0df8*/ 	.word	0x00007590


	//   ....[209]....
        /*0dfc*/ 	.word	0x000075a0


	//   ....[210]....
        /*0e00*/ 	.word	0x000075b0


	//   ....[211]....
        /*0e04*/ 	.word	0x000075c0


	//   ....[212]....
        /*0e08*/ 	.word	0x000075d0


	//   ....[213]....
        /*0e0c*/ 	.word	0x000075e0


	//   ....[214]....
        /*0e10*/ 	.word	0x000075f0


	//   ....[215]....
        /*0e14*/ 	.word	0x00007600


	//   ....[216]....
        /*0e18*/ 	.word	0x00007610


	//   ....[217]....
        /*0e1c*/ 	.word	0x00007620


	//   ....[218]....
        /*0e20*/ 	.word	0x00007630


	//   ....[219]....
        /*0e24*/ 	.word	0x00007640


	//   ....[220]....
        /*0e28*/ 	.word	0x00007650


	//   ....[221]....
        /*0e2c*/ 	.word	0x00007660


	//   ....[222]....
        /*0e30*/ 	.word	0x00007670


	//   ....[223]....
        /*0e34*/ 	.word	0x00007680


	//   ....[224]....
        /*0e38*/ 	.word	0x00007690


	//   ....[225]....
        /*0e3c*/ 	.word	0x000076a0


	//   ....[226]....
        /*0e40*/ 	.word	0x000076b0


	//   ....[227]....
        /*0e44*/ 	.word	0x000076c0


	//   ....[228]....
        /*0e48*/ 	.word	0x000076d0


	//   ....[229]....
        /*0e4c*/ 	.word	0x000076e0


	//   ....[230]....
        /*0e50*/ 	.word	0x000076f0


	//   ....[231]....
        /*0e54*/ 	.word	0x00007700


	//   ....[232]....
        /*0e58*/ 	.word	0x000077f0


	//   ....[233]....
        /*0e5c*/ 	.word	0x00007800


	//   ....[234]....
        /*0e60*/ 	.word	0x00007810


	//   ....[235]....
        /*0e64*/ 	.word	0x00007820


	//   ....[236]....
        /*0e68*/ 	.word	0x00007830


	//   ....[237]....
        /*0e6c*/ 	.word	0x00007840


	//   ....[238]....
        /*0e70*/ 	.word	0x00007850


	//   ....[239]....
        /*0e74*/ 	.word	0x00007860


	//   ....[240]....
        /*0e78*/ 	.word	0x00007870


	//   ....[241]....
        /*0e7c*/ 	.word	0x00007880


	//   ....[242]....
        /*0e80*/ 	.word	0x00007890


	//   ....[243]....
        /*0e84*/ 	.word	0x000078a0


	//   ....[244]....
        /*0e88*/ 	.word	0x000078b0


	//   ....[245]....
        /*0e8c*/ 	.word	0x000078c0


	//   ....[246]....
        /*0e90*/ 	.word	0x000078d0


	//   ....[247]....
        /*0e94*/ 	.word	0x000078e0


	//   ....[248]....
        /*0e98*/ 	.word	0x000078f0


	//   ....[249]....
        /*0e9c*/ 	.word	0x00007900


	//   ....[250]....
        /*0ea0*/ 	.word	0x00007910


	//   ....[251]....
        /*0ea4*/ 	.word	0x00007920


	//   ....[252]....
        /*0ea8*/ 	.word	0x00007930


	//   ....[253]....
        /*0eac*/ 	.word	0x00007940


	//   ....[254]....
        /*0eb0*/ 	.word	0x00007950


	//   ....[255]....
        /*0eb4*/ 	.word	0x00007960


	//   ....[0]....
        /*0eb8*/ 	.word	0x00007970


	//   ....[1]....
        /*0ebc*/ 	.word	0x00007980


	//   ....[2]....
        /*0ec0*/ 	.word	0x00007990


	//   ....[3]....
        /*0ec4*/ 	.word	0x000079a0


	//   ....[4]....
        /*0ec8*/ 	.word	0x0000bb80


	//   ....[5]....
        /*0ecc*/ 	.word	0x0000bbb0


	//   ....[6]....
        /*0ed0*/ 	.word	0x0000bbc0


	//   ....[7]....
        /*0ed4*/ 	.word	0x0000bbd0


	//   ....[8]....
        /*0ed8*/ 	.word	0x0000bbe0


	//   ....[9]....
        /*0edc*/ 	.word	0x0000bbf0


	//   ....[10]....
        /*0ee0*/ 	.word	0x0000bc00


	//   ....[11]....
        /*0ee4*/ 	.word	0x0000bc10


	//   ....[12]....
        /*0ee8*/ 	.word	0x0000bc20


	//   ....[13]....
        /*0eec*/ 	.word	0x0000bc30


	//   ....[14]....
        /*0ef0*/ 	.word	0x0000bc40


	//   ....[15]....
        /*0ef4*/ 	.word	0x0000bc50


	//   ....[16]....
        /*0ef8*/ 	.word	0x0000bc60


	//   ....[17]....
        /*0efc*/ 	.word	0x0000bc70


	//   ....[18]....
        /*0f00*/ 	.word	0x0000bc80


	//   ....[19]....
        /*0f04*/ 	.word	0x0000bc90


	//   ....[20]....
        /*0f08*/ 	.word	0x0000bca0


	//   ....[21]....
        /*0f0c*/ 	.word	0x0000bcb0


	//   ....[22]....
        /*0f10*/ 	.word	0x0000bd50


	//   ....[23]....
        /*0f14*/ 	.word	0x0000bd60


	//   ....[24]....
        /*0f18*/ 	.word	0x0000bd70


	//   ....[25]....
        /*0f1c*/ 	.word	0x0000bd80


	//   ....[26]....
        /*0f20*/ 	.word	0x0000bd90


	//   ....[27]....
        /*0f24*/ 	.word	0x0000bda0


	//   ....[28]....
        /*0f28*/ 	.word	0x0000bdb0


	//   ....[29]....
        /*0f2c*/ 	.word	0x0000bdc0


	//   ....[30]....
        /*0f30*/ 	.word	0x0000bdd0


	//   ....[31]....
        /*0f34*/ 	.word	0x0000bde0


	//   ....[32]....
        /*0f38*/ 	.word	0x0000bdf0


	//   ....[33]....
        /*0f3c*/ 	.word	0x0000be00


	//   ....[34]....
        /*0f40*/ 	.word	0x0000be10


	//   ....[35]....
        /*0f44*/ 	.word	0x0000be20


	//   ....[36]....
        /*0f48*/ 	.word	0x0000be30


	//   ....[37]....
        /*0f4c*/ 	.word	0x0000be40


	//   ....[38]....
        /*0f50*/ 	.word	0x0000be50


	//   ....[39]....
        /*0f54*/ 	.word	0x0000be60


	//   ....[40]....
        /*0f58*/ 	.word	0x0000be70


	//   ....[41]....
        /*0f5c*/ 	.word	0x0000be80


	//   ....[42]....
        /*0f60*/ 	.word	0x0000be90


	//   ....[43]....
        /*0f64*/ 	.word	0x0000bea0


	//   ....[44]....
        /*0f68*/ 	.word	0x0000beb0


	//   ....[45]....
        /*0f6c*/ 	.word	0x0000bec0


	//   ....[46]....
        /*0f70*/ 	.word	0x0000bed0


	//   ....[47]....
        /*0f74*/ 	.word	0x0000bee0


	//   ....[48]....
        /*0f78*/ 	.word	0x0000bef0


	//   ....[49]....
        /*0f7c*/ 	.word	0x0000bf00


	//   ....[50]....
        /*0f80*/ 	.word	0x0000bff0


	//   ....[51]....
        /*0f84*/ 	.word	0x0000c000


	//   ....[52]....
        /*0f88*/ 	.word	0x0000c010


	//   ....[53]....
        /*0f8c*/ 	.word	0x0000c020


	//   ....[54]....
        /*0f90*/ 	.word	0x0000c030


	//   ....[55]....
        /*0f94*/ 	.word	0x0000c040


	//   ....[56]....
        /*0f98*/ 	.word	0x0000c050


	//   ....[57]....
        /*0f9c*/ 	.word	0x0000c060


	//   ....[58]....
        /*0fa0*/ 	.word	0x0000c070


	//   ....[59]....
        /*0fa4*/ 	.word	0x0000c080


	//   ....[60]....
        /*0fa8*/ 	.word	0x0000c090


	//   ....[61]....
        /*0fac*/ 	.word	0x0000c0a0


	//   ....[62]....
        /*0fb0*/ 	.word	0x0000c0b0


	//   ....[63]....
        /*0fb4*/ 	.word	0x0000c0c0


	//   ....[64]....
        /*0fb8*/ 	.word	0x0000c0d0


	//   ....[65]....
        /*0fbc*/ 	.word	0x0000c0e0


	//   ....[66]....
        /*0fc0*/ 	.word	0x0000c0f0


	//   ....[67]....
        /*0fc4*/ 	.word	0x0000c100


	//   ....[68]....
        /*0fc8*/ 	.word	0x0000c110


	//   ....[69]....
        /*0fcc*/ 	.word	0x0000c120


	//   ....[70]....
        /*0fd0*/ 	.word	0x0000c130


	//   ....[71]....
        /*0fd4*/ 	.word	0x0000c140


	//   ....[72]....
        /*0fd8*/ 	.word	0x0000c150


	//   ....[73]....
        /*0fdc*/ 	.word	0x0000c160


	//   ....[74]....
        /*0fe0*/ 	.word	0x0000c170


	//   ....[75]....
        /*0fe4*/ 	.word	0x0000c180


	//   ....[76]....
        /*0fe8*/ 	.word	0x0000c190


	//   ....[77]....
        /*0fec*/ 	.word	0x0000c1a0


	//   ....[78]....
        /*0ff0*/ 	.word	0x0000c290


	//   ....[79]....
        /*0ff4*/ 	.word	0x0000c2a0


	//   ....[80]....
        /*0ff8*/ 	.word	0x0000c2b0


	//   ....[81]....
        /*0ffc*/ 	.word	0x0000c2c0


	//   ....[82]....
        /*1000*/ 	.word	0x0000c2d0


	//   ....[83]....
        /*1004*/ 	.word	0x0000c2e0


	//   ....[84]....
        /*1008*/ 	.word	0x0000c2f0


	//   ....[85]....
        /*100c*/ 	.word	0x0000c300


	//   ....[86]....
        /*1010*/ 	.word	0x0000c310


	//   ....[87]....
        /*1014*/ 	.word	0x0000c320


	//   ....[88]....
        /*1018*/ 	.word	0x0000c330


	//   ....[89]....
        /*101c*/ 	.word	0x0000c340


	//   ....[90]....
        /*1020*/ 	.word	0x0000c350


	//   ....[91]....
        /*1024*/ 	.word	0x0000c360


	//   ....[92]....
        /*1028*/ 	.word	0x0000c370


	//   ....[93]....
        /*102c*/ 	.word	0x0000c380


	//   ....[94]....
        /*1030*/ 	.word	0x0000c390


	//   ....[95]....
        /*1034*/ 	.word	0x0000c3a0


	//   ....[96]....
        /*1038*/ 	.word	0x0000c3b0


	//   ....[97]....
        /*103c*/ 	.word	0x0000c3c0


	//   ....[98]....
        /*1040*/ 	.word	0x0000c3d0


	//   ....[99]....
        /*1044*/ 	.word	0x0000c3e0


	//   ....[100]....
        /*1048*/ 	.word	0x0000c3f0


	//   ....[101]....
        /*104c*/ 	.word	0x0000c400


	//   ....[102]....
        /*1050*/ 	.word	0x0000c410


	//   ....[103]....
        /*1054*/ 	.word	0x0000c420


	//   ....[104]....
        /*1058*/ 	.word	0x0000c430


	//   ....[105]....
        /*105c*/ 	.word	0x0000c440


	//   ....[106]....
        /*1060*/ 	.word	0x0000c530


	//   ....[107]....
        /*1064*/ 	.word	0x0000c540


	//   ....[108]....
        /*1068*/ 	.word	0x0000c550


	//   ....[109]....
        /*106c*/ 	.word	0x0000c560


	//   ....[110]....
        /*1070*/ 	.word	0x0000c570


	//   ....[111]....
        /*1074*/ 	.word	0x0000c580


	//   ....[112]....
        /*1078*/ 	.word	0x0000c590


	//   ....[113]....
        /*107c*/ 	.word	0x0000c5a0


	//   ....[114]....
        /*1080*/ 	.word	0x0000c5b0


	//   ....[115]....
        /*1084*/ 	.word	0x0000c5c0


	//   ....[116]....
        /*1088*/ 	.word	0x0000c5d0


	//   ....[117]....
        /*108c*/ 	.word	0x0000c5e0


	//   ....[118]....
        /*1090*/ 	.word	0x0000c5f0


	//   ....[119]....
        /*1094*/ 	.word	0x0000c600


	//   ....[120]....
        /*1098*/ 	.word	0x0000c610


	//   ....[121]....
        /*109c*/ 	.word	0x0000c620


	//   ....[122]....
        /*10a0*/ 	.word	0x0000c630


	//   ....[123]....
        /*10a4*/ 	.word	0x0000c640


	//   ....[124]....
        /*10a8*/ 	.word	0x0000c650


	//   ....[125]....
        /*10ac*/ 	.word	0x0000c660


	//   ....[126]....
        /*10b0*/ 	.word	0x0000c670


	//   ....[127]....
        /*10b4*/ 	.word	0x0000c680


	//   ....[128]....
        /*10b8*/ 	.word	0x0000c690


	//   ....[129]....
        /*10bc*/ 	.word	0x0000c6a0


	//   ....[130]....
        /*10c0*/ 	.word	0x0000c6b0


	//   ....[131]....
        /*10c4*/ 	.word	0x0000c6c0


	//   ....[132]....
        /*10c8*/ 	.word	0x0000c6d0


	//   ....[133]....
        /*10cc*/ 	.word	0x0000c6e0


	//   ....[134]....
        /*10d0*/ 	.word	0x000108c0


	//   ....[135]....
        /*10d4*/ 	.word	0x000108f0


	//   ....[136]....
        /*10d8*/ 	.word	0x00010900


	//   ....[137]....
        /*10dc*/ 	.word	0x00010910


	//   ....[138]....
        /*10e0*/ 	.word	0x00010920


	//   ....[139]....
        /*10e4*/ 	.word	0x00010930


	//   ....[140]....
        /*10e8*/ 	.word	0x00010940


	//   ....[141]....
        /*10ec*/ 	.word	0x00010950


	//   ....[142]....
        /*10f0*/ 	.word	0x00010960


	//   ....[143]....
        /*10f4*/ 	.word	0x00010970


	//   ....[144]....
        /*10f8*/ 	.word	0x00010980


	//   ....[145]....
        /*10fc*/ 	.word	0x00010990


	//   ....[146]....
        /*1100*/ 	.word	0x000109a0


	//   ....[147]....
        /*1104*/ 	.word	0x000109b0


	//   ....[148]....
        /*1108*/ 	.word	0x000109c0


	//   ....[149]....
        /*110c*/ 	.word	0x000109d0


	//   ....[150]....
        /*1110*/ 	.word	0x000109e0


	//   ....[151]....
        /*1114*/ 	.word	0x000109f0


	//   ....[152]....
        /*1118*/ 	.word	0x00010a90


	//   ....[153]....
        /*111c*/ 	.word	0x00010aa0


	//   ....[154]....
        /*1120*/ 	.word	0x00010ab0


	//   ....[155]....
        /*1124*/ 	.word	0x00010ac0


	//   ....[156]....
        /*1128*/ 	.word	0x00010ad0


	//   ....[157]....
        /*112c*/ 	.word	0x00010ae0


	//   ....[158]....
        /*1130*/ 	.word	0x00010af0


	//   ....[159]....
        /*1134*/ 	.word	0x00010b00


	//   ....[160]....
        /*1138*/ 	.word	0x00010b10


	//   ....[161]....
        /*113c*/ 	.word	0x00010b20


	//   ....[162]....
        /*1140*/ 	.word	0x00010b30


	//   ....[163]....
        /*1144*/ 	.word	0x00010b40


	//   ....[164]....
        /*1148*/ 	.word	0x00010b50


	//   ....[165]....
        /*114c*/ 	.word	0x00010b60


	//   ....[166]....
        /*1150*/ 	.word	0x00010b70


	//   ....[167]....
        /*1154*/ 	.word	0x00010b80


	//   ....[168]....
        /*1158*/ 	.word	0x00010b90


	//   ....[169]....
        /*115c*/ 	.word	0x00010ba0


	//   ....[170]....
        /*1160*/ 	.word	0x00010bb0


	//   ....[171]....
        /*1164*/ 	.word	0x00010bc0


	//   ....[172]....
        /*1168*/ 	.word	0x00010bd0


	//   ....[173]....
        /*116c*/ 	.word	0x00010be0


	//   ....[174]....
        /*1170*/ 	.word	0x00010bf0


	//   ....[175]....
        /*1174*/ 	.word	0x00010c00


	//   ....[176]....
        /*1178*/ 	.word	0x00010c10


	//   ....[177]....
        /*117c*/ 	.word	0x00010c20


	//   ....[178]....
        /*1180*/ 	.word	0x00010c30


	//   ....[179]....
        /*1184*/ 	.word	0x00010c40


	//   ....[180]....
        /*1188*/ 	.word	0x00010d30


	//   ....[181]....
        /*118c*/ 	.word	0x00010d40


	//   ....[182]....
        /*1190*/ 	.word	0x00010d50


	//   ....[183]....
        /*1194*/ 	.word	0x00010d60


	//   ....[184]....
        /*1198*/ 	.word	0x00010d70


	//   ....[185]....
        /*119c*/ 	.word	0x00010d80


	//   ....[186]....
        /*11a0*/ 	.word	0x00010d90


	//   ....[187]....
        /*11a4*/ 	.word	0x00010da0


	//   ....[188]....
        /*11a8*/ 	.word	0x00010db0


	//   ....[189]....
        /*11ac*/ 	.word	0x00010dc0


	//   ....[190]....
        /*11b0*/ 	.word	0x00010dd0


	//   ....[191]....
        /*11b4*/ 	.word	0x00010de0


	//   ....[192]....
        /*11b8*/ 	.word	0x00010df0


	//   ....[193]....
        /*11bc*/ 	.word	0x00010e00


	//   ....[194]....
        /*11c0*/ 	.word	0x00010e10


	//   ....[195]....
        /*11c4*/ 	.word	0x00010e20


	//   ....[196]....
        /*11c8*/ 	.word	0x00010e30


	//   ....[197]....
        /*11cc*/ 	.word	0x00010e40


	//   ....[198]....
        /*11d0*/ 	.word	0x00010e50


	//   ....[199]....
        /*11d4*/ 	.word	0x00010e60


	//   ....[200]....
        /*11d8*/ 	.word	0x00010e70


	//   ....[201]....
        /*11dc*/ 	.word	0x00010e80


	//   ....[202]....
        /*11e0*/ 	.word	0x00010e90


	//   ....[203]....
        /*11e4*/ 	.word	0x00010ea0


	//   ....[204]....
        /*11e8*/ 	.word	0x00010eb0


	//   ....[205]....
        /*11ec*/ 	.word	0x00010ec0


	//   ....[206]....
        /*11f0*/ 	.word	0x00010ed0


	//   ....[207]....
        /*11f4*/ 	.word	0x00010ee0


	//   ....[208]....
        /*11f8*/ 	.word	0x00010fd0


	//   ....[209]....
        /*11fc*/ 	.word	0x00010fe0


	//   ....[210]....
        /*1200*/ 	.word	0x00010ff0


	//   ....[211]....
        /*1204*/ 	.word	0x00011000


	//   ....[212]....
        /*1208*/ 	.word	0x00011010


	//   ....[213]....
        /*120c*/ 	.word	0x00011020


	//   ....[214]....
        /*1210*/ 	.word	0x00011030


	//   ....[215]....
        /*1214*/ 	.word	0x00011040


	//   ....[216]....
        /*1218*/ 	.word	0x00011050


	//   ....[217]....
        /*121c*/ 	.word	0x00011060


	//   ....[218]....
        /*1220*/ 	.word	0x00011070


	//   ....[219]....
        /*1224*/ 	.word	0x00011080


	//   ....[220]....
        /*1228*/ 	.word	0x00011090


	//   ....[221]....
        /*122c*/ 	.word	0x000110a0


	//   ....[222]....
        /*1230*/ 	.word	0x000110b0


	//   ....[223]....
        /*1234*/ 	.word	0x000110c0


	//   ....[224]....
        /*1238*/ 	.word	0x000110d0


	//   ....[225]....
        /*123c*/ 	.word	0x000110e0


	//   ....[226]....
        /*1240*/ 	.word	0x000110f0


	//   ....[227]....
        /*1244*/ 	.word	0x00011100


	//   ....[228]....
        /*1248*/ 	.word	0x00011110


	//   ....[229]....
        /*124c*/ 	.word	0x00011120


	//   ....[230]....
        /*1250*/ 	.word	0x00011130


	//   ....[231]....
        /*1254*/ 	.word	0x00011140


	//   ....[232]....
        /*1258*/ 	.word	0x00011150


	//   ....[233]....
        /*125c*/ 	.word	0x00011160


	//   ....[234]....
        /*1260*/ 	.word	0x00011170


	//   ....[235]....
        /*1264*/ 	.word	0x00011180


	//   ....[236]....
        /*1268*/ 	.word	0x00011270


	//   ....[237]....
        /*126c*/ 	.word	0x00011280


	//   ....[238]....
        /*1270*/ 	.word	0x00011290


	//   ....[239]....
        /*1274*/ 	.word	0x000112a0


	//   ....[240]....
        /*1278*/ 	.word	0x000112b0


	//   ....[241]....
        /*127c*/ 	.word	0x000112c0


	//   ....[242]....
        /*1280*/ 	.word	0x000112d0


	//   ....[243]....
        /*1284*/ 	.word	0x000112e0


	//   ....[244]....
        /*1288*/ 	.word	0x000112f0


	//   ....[245]....
        /*128c*/ 	.word	0x00011300


	//   ....[246]....
        /*1290*/ 	.word	0x00011310


	//   ....[247]....
        /*1294*/ 	.word	0x00011320


	//   ....[248]....
        /*1298*/ 	.word	0x00011330


	//   ....[249]....
        /*129c*/ 	.word	0x00011340


	//   ....[250]....
        /*12a0*/ 	.word	0x00011350


	//   ....[251]....
        /*12a4*/ 	.word	0x00011360


	//   ....[252]....
        /*12a8*/ 	.word	0x00011370


	//   ....[253]....
        /*12ac*/ 	.word	0x00011380


	//   ....[254]....
        /*12b0*/ 	.word	0x00011390


	//   ....[255]....
        /*12b4*/ 	.word	0x000113a0


	//   ....[0]....
        /*12b8*/ 	.word	0x000113b0


	//   ....[1]....
        /*12bc*/ 	.word	0x000113c0


	//   ....[2]....
        /*12c0*/ 	.word	0x000113d0


	//   ....[3]....
        /*12c4*/ 	.word	0x000113e0


	//   ....[4]....
        /*12c8*/ 	.word	0x000113f0


	//   ....[5]....
        /*12cc*/ 	.word	0x00011400


	//   ....[6]....
        /*12d0*/ 	.word	0x00011410


	//   ....[7]....
        /*12d4*/ 	.word	0x00011420


	//   ....[8]....
        /*12d8*/ 	.word	0x00015600


	//   ....[9]....
        /*12dc*/ 	.word	0x00015630


	//   ....[10]....
        /*12e0*/ 	.word	0x00015640


	//   ....[11]....
        /*12e4*/ 	.word	0x00015650


	//   ....[12]....
        /*12e8*/ 	.word	0x00015660


	//   ....[13]....
        /*12ec*/ 	.word	0x00015670


	//   ....[14]....
        /*12f0*/ 	.word	0x00015680


	//   ....[15]....
        /*12f4*/ 	.word	0x00015690


	//   ....[16]....
        /*12f8*/ 	.word	0x000156a0


	//   ....[17]....
        /*12fc*/ 	.word	0x000156b0


	//   ....[18]....
        /*1300*/ 	.word	0x000156c0


	//   ....[19]....
        /*1304*/ 	.word	0x000156d0


	//   ....[20]....
        /*1308*/ 	.word	0x000156e0


	//   ....[21]....
        /*130c*/ 	.word	0x000156f0


	//   ....[22]....
        /*1310*/ 	.word	0x00015700


	//   ....[23]....
        /*1314*/ 	.word	0x00015710


	//   ....[24]....
        /*1318*/ 	.word	0x00015720


	//   ....[25]....
        /*131c*/ 	.word	0x00015730


	//   ....[26]....
        /*1320*/ 	.word	0x000157d0


	//   ....[27]....
        /*1324*/ 	.word	0x000157e0


	//   ....[28]....
        /*1328*/ 	.word	0x000157f0


	//   ....[29]....
        /*132c*/ 	.word	0x00015800


	//   ....[30]....
        /*1330*/ 	.word	0x00015810


	//   ....[31]....
        /*1334*/ 	.word	0x00015820


	//   ....[32]....
        /*1338*/ 	.word	0x00015830


	//   ....[33]....
        /*133c*/ 	.word	0x00015840


	//   ....[34]....
        /*1340*/ 	.word	0x00015850


	//   ....[35]....
        /*1344*/ 	.word	0x00015860


	//   ....[36]....
        /*1348*/ 	.word	0x00015870


	//   ....[37]....
        /*134c*/ 	.word	0x00015880


	//   ....[38]....
        /*1350*/ 	.word	0x00015890


	//   ....[39]....
        /*1354*/ 	.word	0x000158a0


	//   ....[40]....
        /*1358*/ 	.word	0x000158b0


	//   ....[41]....
        /*135c*/ 	.word	0x000158c0


	//   ....[42]....
        /*1360*/ 	.word	0x000158d0


	//   ....[43]....
        /*1364*/ 	.word	0x000158e0


	//   ....[44]....
        /*1368*/ 	.word	0x000158f0


	//   ....[45]....
        /*136c*/ 	.word	0x00015900


	//   ....[46]....
        /*1370*/ 	.word	0x00015910


	//   ....[47]....
        /*1374*/ 	.word	0x00015920


	//   ....[48]....
        /*1378*/ 	.word	0x00015930


	//   ....[49]....
        /*137c*/ 	.word	0x00015940


	//   ....[50]....
        /*1380*/ 	.word	0x00015950


	//   ....[51]....
        /*1384*/ 	.word	0x00015960


	//   ....[52]....
        /*1388*/ 	.word	0x00015970


	//   ....[53]....
        /*138c*/ 	.word	0x00015980


	//   ....[54]....
        /*1390*/ 	.word	0x00015a70


	//   ....[55]....
        /*1394*/ 	.word	0x00015a80


	//   ....[56]....
        /*1398*/ 	.word	0x00015a90


	//   ....[57]....
        /*139c*/ 	.word	0x00015aa0


	//   ....[58]....
        /*13a0*/ 	.word	0x00015ab0


	//   ....[59]....
        /*13a4*/ 	.word	0x00015ac0


	//   ....[60]....
        /*13a8*/ 	.word	0x00015ad0


	//   ....[61]....
        /*13ac*/ 	.word	0x00015ae0


	//   ....[62]....
        /*13b0*/ 	.word	0x00015af0


	//   ....[63]....
        /*13b4*/ 	.word	0x00015b00


	//   ....[64]....
        /*13b8*/ 	.word	0x00015b10


	//   ....[65]....
        /*13bc*/ 	.word	0x00015b20


	//   ....[66]....
        /*13c0*/ 	.word	0x00015b30


	//   ....[67]....
        /*13c4*/ 	.word	0x00015b40


	//   ....[68]....
        /*13c8*/ 	.word	0x00015b50


	//   ....[69]....
        /*13cc*/ 	.word	0x00015b60


	//   ....[70]....
        /*13d0*/ 	.word	0x00015b70


	//   ....[71]....
        /*13d4*/ 	.word	0x00015b80


	//   ....[72]....
        /*13d8*/ 	.word	0x00015b90


	//   ....[73]....
        /*13dc*/ 	.word	0x00015ba0


	//   ....[74]....
        /*13e0*/ 	.word	0x00015bb0


	//   ....[75]....
        /*13e4*/ 	.word	0x00015bc0


	//   ....[76]....
        /*13e8*/ 	.word	0x00015bd0


	//   ....[77]....
        /*13ec*/ 	.word	0x00015be0


	//   ....[78]....
        /*13f0*/ 	.word	0x00015bf0


	//   ....[79]....
        /*13f4*/ 	.word	0x00015c00


	//   ....[80]....
        /*13f8*/ 	.word	0x00015c10


	//   ....[81]....
        /*13fc*/ 	.word	0x00015c20


	//   ....[82]....
        /*1400*/ 	.word	0x00015d10


	//   ....[83]....
        /*1404*/ 	.word	0x00015d20


	//   ....[84]....
        /*1408*/ 	.word	0x00015d30


	//   ....[85]....
        /*140c*/ 	.word	0x00015d40


	//   ....[86]....
        /*1410*/ 	.word	0x00015d50


	//   ....[87]....
        /*1414*/ 	.word	0x00015d60


	//   ....[88]....
        /*1418*/ 	.word	0x00015d70


	//   ....[89]....
        /*141c*/ 	.word	0x00015d80


	//   ....[90]....
        /*1420*/ 	.word	0x00015d90


	//   ....[91]....
        /*1424*/ 	.word	0x00015da0


	//   ....[92]....
        /*1428*/ 	.word	0x00015db0


	//   ....[93]....
        /*142c*/ 	.word	0x00015dc0


	//   ....[94]....
        /*1430*/ 	.word	0x00015dd0


	//   ....[95]....
        /*1434*/ 	.word	0x00015de0


	//   ....[96]....
        /*1438*/ 	.word	0x00015df0


	//   ....[97]....
        /*143c*/ 	.word	0x00015e00


	//   ....[98]....
        /*1440*/ 	.word	0x00015e10


	//   ....[99]....
        /*1444*/ 	.word	0x00015e20


	//   ....[100]....
        /*1448*/ 	.word	0x00015e30


	//   ....[101]....
        /*144c*/ 	.word	0x00015e40


	//   ....[102]....
        /*1450*/ 	.word	0x00015e50


	//   ....[103]....
        /*1454*/ 	.word	0x00015e60


	//   ....[104]....
        /*1458*/ 	.word	0x00015e70


	//   ....[105]....
        /*145c*/ 	.word	0x00015e80


	//   ....[106]....
        /*1460*/ 	.word	0x00015e90


	//   ....[107]....
        /*1464*/ 	.word	0x00015ea0


	//   ....[108]....
        /*1468*/ 	.word	0x00015eb0


	//   ....[109]....
        /*146c*/ 	.word	0x00015ec0


	//   ....[110]....
        /*1470*/ 	.word	0x00015fb0


	//   ....[111]....
        /*1474*/ 	.word	0x00015fc0


	//   ....[112]....
        /*1478*/ 	.word	0x00015fd0


	//   ....[113]....
        /*147c*/ 	.word	0x00015fe0


	//   ....[114]....
        /*1480*/ 	.word	0x00015ff0


	//   ....[115]....
        /*1484*/ 	.word	0x00016000


	//   ....[116]....
        /*1488*/ 	.word	0x00016010


	//   ....[117]....
        /*148c*/ 	.word	0x00016020


	//   ....[118]....
        /*1490*/ 	.word	0x00016030


	//   ....[119]....
        /*1494*/ 	.word	0x00016040


	//   ....[120]....
        /*1498*/ 	.word	0x00016050


	//   ....[121]....
        /*149c*/ 	.word	0x00016060


	//   ....[122]....
        /*14a0*/ 	.word	0x00016070


	//   ....[123]....
        /*14a4*/ 	.word	0x00016080


	//   ....[124]....
        /*14a8*/ 	.word	0x00016090


	//   ....[125]....
        /*14ac*/ 	.word	0x000160a0


	//   ....[126]....
        /*14b0*/ 	.word	0x000160b0


	//   ....[127]....
        /*14b4*/ 	.word	0x000160c0


	//   ....[128]....
        /*14b8*/ 	.word	0x000160d0


	//   ....[129]....
        /*14bc*/ 	.word	0x000160e0


	//   ....[130]....
        /*14c0*/ 	.word	0x000160f0


	//   ....[131]....
        /*14c4*/ 	.word	0x00016100


	//   ....[132]....
        /*14c8*/ 	.word	0x00016110


	//   ....[133]....
        /*14cc*/ 	.word	0x00016120


	//   ....[134]....
        /*14d0*/ 	.word	0x00016130


	//   ....[135]....
        /*14d4*/ 	.word	0x00016140


	//   ....[136]....
        /*14d8*/ 	.word	0x00016150


	//   ....[137]....
        /*14dc*/ 	.word	0x00016160


	//----- nvinfo : EIATTR_EXIT_INSTR_OFFSETS
	.align		4
.L_1344:
        /*14e0*/ 	.byte	0x04, 0x1c
        /*14e2*/ 	.short	(.L_1346 - .L_1345)


	//   ....[0]....
.L_1345:
        /*14e4*/ 	.word	0x0001ef70


	//   ....[1]....
        /*14e8*/ 	.word	0x00020c50


	//   ....[2]....
        /*14ec*/ 	.word	0x00020cc0


	//----- nvinfo : EIATTR_MAX_THREADS
	.align		4
.L_1346:
        /*14f0*/ 	.byte	0x04, 0x05
        /*14f2*/ 	.short	(.L_1348 - .L_1347)
.L_1347:
        /*14f4*/ 	.word	0x00000040
        /*14f8*/ 	.word	0x00000001
        /*14fc*/ 	.word	0x00000001


	//----- nvinfo : EIATTR_CRS_STACK_SIZE
	.align		4
.L_1348:
        /*1500*/ 	.byte	0x04, 0x1e
        /*1502*/ 	.short	(.L_1350 - .L_1349)
.L_1349:
        /*1504*/ 	.word	0x00000000
.L_1350:


//--------------------- .nv.info._ZN17fastertransformer38beam_online_softmax_topk_stage2_kernelIfLi64ELi32EEEvPKfS2_PiPT_ii --------------------------
	.section	.nv.info._ZN17fastertransformer38beam_online_softmax_topk_stage2_kernelIfLi64ELi32EEEvPKfS2_PiPT_ii,"",@"SHT_CUDA_INFO"
	.sectionflags	@""
	.align	4


	//----- nvinfo : EIATTR_CUDA_API_VERSION
	.align		4
        /*0000*/ 	.byte	0x04, 0x37
        /*0002*/ 	.short	(.L_1352 - .L_1351)
.L_1351:
        /*0004*/ 	.word	0x00000082


	//----- nvinfo : EIATTR_SW2861232_WAR
	.align		4
.L_1352:
        /*0008*/ 	.byte	0x01, 0x35
	.zero		2


	//----- nvinfo : EIATTR_PARAM_CBANK
	.align		4
        /*000c*/ 	.byte	0x04, 0x0a
        /*000e*/ 	.short	(.L_1354 - .L_1353)
	.align		4
.L_1353:
        /*0010*/ 	.word	index@(.nv.constant0._ZN17fastertransformer38beam_online_softmax_topk_stage2_kernelIfLi64ELi32EEEvPKfS2_PiPT_ii)
        /*0014*/ 	.short	0x0160
        /*0016*/ 	.short	0x0028


	//----- nvinfo : EIATTR_CBANK_PARAM_SIZE
	.align		4
.L_1354:
        /*0018*/ 	.byte	0x03, 0x19
        /*001a*/ 	.short	0x0028


	//----- nvinfo : EIATTR_KPARAM_INFO
	.align		4
        /*001c*/ 	.byte	0x04, 0x17
        /*001e*/ 	.short	(.L_1356 - .L_1355)
.L_1355:
        /*0020*/ 	.word	0x00000000
        /*0024*/ 	.short	0x0005
        /*0026*/ 	.short	0x0024
        /*0028*/ 	.byte	0x00, 0xf0, 0x11, 0x00


	//----- nvinfo : EIATTR_KPARAM_INFO
	.align		4
.L_1356:
        /*002c*/ 	.byte	0x04, 0x17
        /*002e*/ 	.short	(.L_1358 - .L_1357)
.L_1357:
        /*0030*/ 	.word	0x00000000
        /*0034*/ 	.short	0x0004
        /*0036*/ 	.short	0x0020
        /*0038*/ 	.byte	0x00, 0xf0, 0x11, 0x00


	//----- nvinfo : EIATTR_KPARAM_INFO
	.align		4
.L_1358:
        /*003c*/ 	.byte	0x04, 0x17
        /*003e*/ 	.short	(.L_1360 - .L_1359)
.L_1359:
        /*0040*/ 	.word	0x00000000
        /*0044*/ 	.short	0x0003
        /*0046*/ 	.short	0x0018
        /*0048*/ 	.byte	0x00, 0xf0, 0x21, 0x00


	//----- nvinfo : EIATTR_KPARAM_INFO
	.align		4
.L_1360:
        /*004c*/ 	.byte	0x04, 0x17
        /*004e*/ 	.short	(.L_1362 - .L_1361)
.L_1361:
        /*0050*/ 	.word	0x00000000
        /*0054*/ 	.short	0x0002
        /*0056*/ 	.short	0x0010
        /*0058*/ 	.byte	0x00, 0xf0, 0x21, 0x00


	//----- nvinfo : EIATTR_KPARAM_INFO
	.align		4
.L_1362:
        /*005c*/ 	.byte	0x04, 0x17
        /*005e*/ 	.short	(.L_1364 - .L_1363)
.L_1363:
        /*0060*/ 	.word	0x00000000
        /*0064*/ 	.short	0x0001
        /*0066*/ 	.short	0x0008
        /*0068*/ 	.byte	0x00, 0xf0, 0x21, 0x00


	//----- nvinfo : EIATTR_KPARAM_INFO
	.align		4
.L_1364:
        /*006c*/ 	.byte	0x04, 0x17
        /*006e*/ 	.short	(.L_1366 - .L_1365)
.L_1365:
        /*0070*/ 	.word	0x00000000
        /*0074*/ 	.short	0x0000
        /*0076*/ 	.short	0x0000
        /*0078*/ 	.byte	0x00, 0xf0, 0x21, 0x00


	//----- nvinfo : EIATTR_MAXREG_COUNT
	.align		4
.L_1366:
        /*007c*/ 	.byte	0x03, 0x1b
        /*007e*/ 	.short	0x00ff


	//----- nvinfo : EIATTR_NUM_BARRIERS
	.align		4
        /*0080*/ 	.byte	0x02, 0x4c
        /*0082*/ 	.byte	0x01
	.zero		1


	//----- nvinfo : EIATTR_MERCURY_ISA_VERSION
	.align		4
        /*0084*/ 	.byte	0x03, 0x5f
        /*0086*/ 	.short	0x0000


	//----- nvinfo : EIATTR_COOP_GROUP_MASK_REGIDS
	.align		4
        /*0088*/ 	.byte	0x04, 0x29
        /*008a*/ 	.short	(.L_1368 - .L_1367)


	//   ....[0]....
.L_1367:
        /*008c*/ 	.word	0xffffffff


	//   ....[1]....
        /*0090*/ 	.word	0xffffffff


	//   ....[2]....
        /*0094*/ 	.word	0xffffffff


	//   ....[3]....
        /*0098*/ 	.word	0xffffffff


	//   ....[4]....
        /*009c*/ 	.word	0xffffffff


	//   ....[5]....
        /*00a0*/ 	.word	0xffffffff


	//   ....[6]....
        /*00a4*/ 	.word	0xffffffff


	//   ....[7]....
        /*00a8*/ 	.word	0xffffffff


	//   ....[8]....
        /*00ac*/ 	.word	0xffffffff


	//   ....[9]....
        /*00b0*/ 	.word	0xffffffff


	//   ....[10]....
        /*00b4*/ 	.word	0xffffffff


	//   ....[11]....
        /*00b8*/ 	.word	0xffffffff


	//   ....[12]....
        /*00bc*/ 	.word	0xffffffff


	//   ....[13]....
        /*00c0*/ 	.word	0xffffffff


	//   ....[14]....
        /*00c4*/ 	.word	0xffffffff


	//   ....[15]....
        /*00c8*/ 	.word	0xffffffff


	//   ....[16]....
        /*00cc*/ 	.word	0xffffffff


	//   ....[17]....
        /*00d0*/ 	.word	0xffffffff


	//   ....[18]....
        /*00d4*/ 	.word	0xffffffff


	//   ....[19]....
        /*00d8*/ 	.word	0xffffffff


	//   ....[20]....
        /*00dc*/ 	.word	0xffffffff


	//   ....[21]....
        /*00e0*/ 	.word	0xffffffff


	//   ....[22]....
        /*00e4*/ 	.word	0xffffffff


	//   ....[23]....
        /*00e8*/ 	.word	0xffffffff


	//   ....[24]....
        /*00ec*/ 	.word	0xffffffff


	//   ....[25]....
        /*00f0*/ 	.word	0xffffffff


	//   ....[26]....
        /*00f4*/ 	.word	0xffffffff


	//   ....[27]....
        /*00f8*/ 	.word	0xffffffff


	//   ....[28]....
        /*00fc*/ 	.word	0xffffffff


	//   ....[29]....
        /*0100*/ 	.word	0xffffffff


	//   ....[30]....
        /*0104*/ 	.word	0xffffffff


	//   ....[31]....
        /*0108*/ 	.word	0xffffffff


	//   ....[32]....
        /*010c*/ 	.word	0xffffffff


	//   ....[33]....
        /*0110*/ 	.word	0xffffffff


	//   ....[34]....
        /*0114*/ 	.word	0xffffffff


	//   ....[35]....
        /*0118*/ 	.word	0xffffffff


	//   ....[36]....
        /*011c*/ 	.word	0xffffffff


	//   ....[37]....
        /*0120*/ 	.word	0xffffffff


	//   ....[38]....
        /*0124*/ 	.word	0xffffffff


	//   ....[39]....
        /*0128*/ 	.word	0xffffffff


	//   ....[40]....
        /*012c*/ 	.word	0xffffffff


	//   ....[41]....
        /*0130*/ 	.word	0xffffffff


	//   ....[42]....
        /*0134*/ 	.word	0xffffffff


	//   ....[43]....
        /*0138*/ 	.word	0xffffffff


	//   ....[44]....
        /*013c*/ 	.word	0xffffffff


	//   ....[45]....
        /*0140*/ 	.word	0xffffffff


	//   ....[46]....
        /*0144*/ 	.word	0xffffffff


	//   ....[47]....
        /*0148*/ 	.word	0xffffffff


	//   ....[48]....
        /*014c*/ 	.word	0xffffffff


	//   ....[49]....
        /*0150*/ 	.word	0xffffffff


	//   ....[50]....
        /*0154*/ 	.word	0xffffffff


	//   ....[51]....
        /*0158*/ 	.word	0xffffffff


	//   ....[52]....
        /*015c*/ 	.word	0xffffffff


	//   ....[53]....
        /*0160*/ 	.word	0xffffffff


	//   ....[54]....
        /*0164*/ 	.word	0xffffffff


	//   ....[55]....
        /*0168*/ 	.word	0xffffffff


	//   ....[56]....
        /*016c*/ 	.word	0xffffffff


	//   ....[57]....
        /*0170*/ 	.word	0xffffffff


	//   ....[58]....
        /*0174*/ 	.word	0xffffffff


	//   ....[59]....
        /*0178*/ 	.word	0xffffffff


	//   ....[60]....
        /*017c*/ 	.word	0xffffffff


	//   ....[61]....
        /*0180*/ 	.word	0xffffffff


	//   ....[62]....
        /*0184*/ 	.word	0xffffffff


	//   ....[63]....
        /*0188*/ 	.word	0xffffffff


	//   ....[64]....
        /*018c*/ 	.word	0xffffffff


	//   ....[65]....
        /*0190*/ 	.word	0xffffffff


	//   ....[66]....
        /*0194*/ 	.word	0xffffffff


	//   ....[67]....
        /*0198*/ 	.word	0xffffffff


	//   ....[68]....
        /*019c*/ 	.word	0xffffffff


	//   ....[69]....
        /*01a0*/ 	.word	0xffffffff


	//   ....[70]....
        /*01a4*/ 	.word	0xffffffff


	//   ....[71]....
        /*01a8*/ 	.word	0xffffffff


	//   ....[72]....
        /*01ac*/ 	.word	0xffffffff


	//   ....[73]....
        /*01b0*/ 	.word	0xffffffff


	//   ....[74]....
        /*01b4*/ 	.word	0xffffffff


	//   ....[75]....
        /*01b8*/ 	.word	0xffffffff


	//   ....[76]....
        /*01bc*/ 	.word	0xffffffff


	//   ....[77]....
        /*01c0*/ 	.word	0xffffffff


	//   ....[78]....
        /*01c4*/ 	.word	0xffffffff


	//   ....[79]....
        /*01c8*/ 	.word	0xffffffff


	//   ....[80]....
        /*01cc*/ 	.word	0xffffffff


	//   ....[81]....
        /*01d0*/ 	.word	0xffffffff


	//   ....[82]....
        /*01d4*/ 	.word	0xffffffff


	//   ....[83]....
        /*01d8*/ 	.word	0xffffffff


	//   ....[84]....
        /*01dc*/ 	.word	0xffffffff


	//   ....[85]....
        /*01e0*/ 	.word	0xffffffff


	//   ....[86]....
        /*01e4*/ 	.word	0xffffffff


	//   ....[87]....
        /*01e8*/ 	.word	0xffffffff


	//   ....[88]....
        /*01ec*/ 	.word	0xffffffff


	//   ....[89]....
        /*01f0*/ 	.word	0xffffffff


	//   ....[90]....
        /*01f4*/ 	.word	0xffffffff


	//   ....[91]....
        /*01f8*/ 	.word	0xffffffff


	//   ....[92]....
        /*01fc*/ 	.word	0xffffffff


	//   ....[93]....
        /*0200*/ 	.word	0xffffffff


	//   ....[94]....
        /*0204*/ 	.word	0xffffffff


	//   ....[95]....
        /*0208*/ 	.word	0xffffffff


	//   ....[96]....
        /*020c*/ 	.word	0xffffffff


	//   ....[97]....
        /*0210*/ 	.word	0xffffffff


	//   ....[98]....
        /*0214*/ 	.word	0xffffffff


	//   ....[99]....
        /*0218*/ 	.word	0xffffffff


	//   ....[100]....
        /*021c*/ 	.word	0xffffffff


	//   ....[101]....
        /*0220*/ 	.word	0xffffffff


	//   ....[102]....
        /*0224*/ 	.word	0xffffffff


	//   ....[103]....
        /*0228*/ 	.word	0xffffffff


	//   ....[104]....
        /*022c*/ 	.word	0xffffffff


	//   ....[105]....
        /*0230*/ 	.word	0xffffffff


	//   ....[106]....
        /*0234*/ 	.word	0xffffffff


	//   ....[107]....
        /*0238*/ 	.word	0xffffffff


	//   ....[108]....
        /*023c*/ 	.word	0xffffffff


	//   ....[109]....
        /*0240*/ 	.word	0xffffffff


	//   ....[110]....
        /*0244*/ 	.word	0xffffffff


	//   ....[111]....
        /*0248*/ 	.word	0xffffffff


	//   ....[112]....
        /*024c*/ 	.word	0xffffffff


	//   ....[113]....
        /*0250*/ 	.word	0xffffffff


	//   ....[114]....
        /*0254*/ 	.word	0xffffffff


	//   ....[115]....
        /*0258*/ 	.word	0xffffffff


	//   ....[116]....
        /*025c*/ 	.word	0xffffffff


	//   ....[117]....
        /*0260*/ 	.word	0xffffffff


	//   ....[118]....
        /*0264*/ 	.word	0xffffffff


	//   ....[119]....
        /*0268*/ 	.word	0xffffffff


	//   ....[120]....
        /*026c*/ 	.word	0xffffffff


	//   ....[121]....
        /*0270*/ 	.word	0xffffffff


	//   ....[122]....
        /*0274*/ 	.word	0xffffffff


	//   ....[123]....
        /*0278*/ 	.word	0xffffffff


	//   ....[124]....
        /*027c*/ 	.word	0xffffffff


	//   ....[125]....
        /*0280*/ 	.word	0xffffffff


	//   ....[126]....
        /*0284*/ 	.word	0xffffffff


	//   ....[127]....
        /*0288*/ 	.word	0xffffffff


	//   ....[128]....
        /*028c*/ 	.word	0xffffffff


	//   ....[129]....
        /*0290*/ 	.word	0xffffffff


	//   ....[130]....
        /*0294*/ 	.word	0xffffffff


	//   ....[131]....
        /*0298*/ 	.word	0xffffffff


	//   ....[132]....
        /*029c*/ 	.word	0xffffffff


	//   ....[133]....
        /*02a0*/ 	.word	0xffffffff


	//   ....[134]....
        /*02a4*/ 	.word	0xffffffff


	//   ....[135]....
        /*02a8*/ 	.word	0xffffffff


	//   ....[136]....
        /*02ac*/ 	.word	0xffffffff


	//   ....[137]....
        /*02b0*/ 	.word	0xffffffff


	//   ....[138]....
        /*02b4*/ 	.word	0xffffffff


	//   ....[139]....
        /*02b8*/ 	.word	0xffffffff


	//   ....[140]....
        /*02bc*/ 	.word	0xffffffff


	//   ....[141]....
        /*02c0*/ 	.word	0xffffffff


	//   ....[142]....
        /*02c4*/ 	.word	0xffffffff


	//   ....[143]....
        /*02c8*/ 	.word	0xffffffff


	//   ....[144]....
        /*02cc*/ 	.word	0xffffffff


	//   ....[145]....
        /*02d0*/ 	.word	0xffffffff


	//   ....[146]....
        /*02d4*/ 	.word	0xffffffff


	//   ....[147]....
        /*02d8*/ 	.word	0xffffffff


	//   ....[148]....
        /*02dc*/ 	.word	0xffffffff


	//   ....[149]....
        /*02e0*/ 	.word	0xffffffff


	//   ....[150]....
        /*02e4*/ 	.word	0xffffffff


	//   ....[151]....
        /*02e8*/ 	.word	0xffffffff


	//   ....[152]....
        /*02ec*/ 	.word	0xffffffff


	//   ....[153]....
        /*02f0*/ 	.word	0xffffffff


	//   ....[154]....
        /*02f4*/ 	.word	0xffffffff


	//   ....[155]....
        /*02f8*/ 	.word	0xffffffff


	//   ....[156]....
        /*02fc*/ 	.word	0xffffffff


	//   ....[157]....
        /*0300*/ 	.word	0xffffffff


	//   ....[158]....
        /*0304*/ 	.word	0xffffffff


	//   ....[159]....
        /*0308*/ 	.word	0xffffffff


	//   ....[160]....
        /*030c*/ 	.word	0xffffffff


	//   ....[161]....
        /*0310*/ 	.word	0xffffffff


	//   ....[162]....
        /*0314*/ 	.word	0xffffffff


	//   ....[163]....
        /*0318*/ 	.word	0xffffffff


	//   ....[164]....
        /*031c*/ 	.word	0xffffffff


	//   ....[165]....
        /*0320*/ 	.word	0xffffffff


	//   ....[166]....
        /*0324*/ 	.word	0xffffffff


	//   ....[167]....
        /*0328*/ 	.word	0xffffffff


	//   ....[168]....
        /*032c*/ 	.word	0xffffffff


	//   ....[169]....
        /*0330*/ 	.word	0xffffffff


	//   ....[170]....
        /*0334*/ 	.word	0xffffffff


	//   ....[171]....
        /*0338*/ 	.word	0xffffffff


	//   ....[172]....
        /*033c*/ 	.word	0xffffffff


	//   ....[173]....
        /*0340*/ 	.word	0xffffffff


	//   ....[174]....
        /*0344*/ 	.word	0xffffffff


	//   ....[175]....
        /*0348*/ 	.word	0xffffffff


	//   ....[176]....
        /*034c*/ 	.word	0xffffffff


	//   ....[177]....
        /*0350*/ 	.word	0xffffffff


	//   ....[178]....
        /*0354*/ 	.word	0xffffffff


	//   ....[179]....
        /*0358*/ 	.word	0xffffffff


	//   ....[180]....
        /*035c*/ 	.word	0xffffffff


	//   ....[181]....
        /*0360*/ 	.word	0xffffffff


	//   ....[182]....
        /*0364*/ 	.word	0xffffffff


	//   ....[183]....
        /*0368*/ 	.word	0xffffffff


	//   ....[184]....
        /*036c*/ 	.word	0xffffffff


	//   ....[185]....
        /*0370*/ 	.word	0xffffffff


	//   ....[186]....
        /*0374*/ 	.word	0xffffffff


	//   ....[187]....
        /*0378*/ 	.word	0xffffffff


	//   ....[188]....
        /*037c*/ 	.word	0xffffffff


	//   ....[189]....
        /*0380*/ 	.word	0xffffffff


	//   ....[190]....
        /*0384*/ 	.word	0xffffffff


	//   ....[191]....
        /*0388*/ 	.word	0xffffffff


	//   ....[192]....
        /*038c*/ 	.word	0xffffffff


	//   ....[193]....
        /*0390*/ 	.word	0xffffffff


	//   ....[194]....
        /*0394*/ 	.word	0xffffffff


	//   ....[195]....
        /*0398*/ 	.word	0xffffffff


	//   ....[196]....
        /*039c*/ 	.word	0xffffffff


	//   ....[197]....
        /*03a0*/ 	.word	0xffffffff


	//   ....[198]....
        /*03a4*/ 	.word	0xffffffff


	//   ....[199]....
        /*03a8*/ 	.word	0xffffffff


	//   ....[200]....
        /*03ac*/ 	.word	0xffffffff


	//   ....[201]....
        /*03b0*/ 	.word	0xffffffff


	//   ....[202]....
        /*03b4*/ 	.word	0xffffffff


	//   ....[203]....
        /*03b8*/ 	.word	0xffffffff


	//   ....[204]....
        /*03bc*/ 	.word	0xffffffff


	//   ....[205]....
        /*03c0*/ 	.word	0xffffffff


	//   ....[206]....
        /*03c4*/ 	.word	0xffffffff


	//   ....[207]....
        /*03c8*/ 	.word	0xffffffff


	//   ....[208]....
        /*03cc*/ 	.word	0xffffffff


	//   ....[209]....
        /*03d0*/ 	.word	0xffffffff


	//   ....[210]....
        /*03d4*/ 	.word	0xffffffff


	//   ....[211]....
        /*03d8*/ 	.word	0xffffffff


	//   ....[212]....
        /*03dc*/ 	.word	0xffffffff


	//   ....[213]....
        /*03e0*/ 	.word	0xffffffff


	//   ....[214]....
        /*03e4*/ 	.word	0xffffffff


	//   ....[215]....
        /*03e8*/ 	.word	0xffffffff


	//   ....[216]....
        /*03ec*/ 	.word	0xffffffff


	//   ....[217]....
        /*03f0*/ 	.word	0xffffffff


	//   ....[218]....
        /*03f4*/ 	.word	0xffffffff


	//   ....[219]....
        /*03f8*/ 	.word	0xffffffff


	//   ....[220]....
        /*03fc*/ 	.word	0xffffffff


	//   ....[221]....
        /*0400*/ 	.word	0xffffffff


	//   ....[222]....
        /*0404*/ 	.word	0xffffffff


	//   ....[223]....
        /*0408*/ 	.word	0xffffffff


	//   ....[224]....
        /*040c*/ 	.word	0xffffffff


	//   ....[225]....
        /*0410*/ 	.word	0xffffffff


	//   ....[226]....
        /*0414*/ 	.word	0xffffffff


	//   ....[227]....
        /*0418*/ 	.word	0xffffffff


	//   ....[228]....
        /*041c*/ 	.word	0xffffffff


	//   ....[229]....
        /*0420*/ 	.word	0xffffffff


	//   ....[230]....
        /*0424*/ 	.word	0xffffffff


	//   ....[231]....
        /*0428*/ 	.word	0xffffffff


	//   ....[232]....
        /*042c*/ 	.word	0xffffffff


	//   ....[233]....
        /*0430*/ 	.word	0xffffffff


	//   ....[234]....
        /*0434*/ 	.word	0xffffffff


	//   ....[235]....
        /*0438*/ 	.word	0xffffffff


	//   ....[236]....
        /*043c*/ 	.word	0xffffffff


	//   ....[237]....
        /*0440*/ 	.word	0xffffffff


	//   ....[238]....
        /*0444*/ 	.word	0xffffffff


	//   ....[239]....
        /*0448*/ 	.word	0xffffffff


	//   ....[240]....
        /*044c*/ 	.word	0xffffffff


	//   ....[241]....
        /*0450*/ 	.word	0xffffffff


	//   ....[242]....
        /*0454*/ 	.word	0xffffffff


	//   ....[243]....
        /*0458*/ 	.word	0xffffffff


	//   ....[244]....
        /*045c*/ 	.word	0xffffffff


	//   ....[245]....
        /*0460*/ 	.word	0xffffffff


	//   ....[246]....
        /*0464*/ 	.word	0xffffffff


	//   ....[247]....
        /*0468*/ 	.word	0xffffffff


	//   ....[248]....
        /*046c*/ 	.word	0xffffffff


	//   ....[249]....
        /*0470*/ 	.word	0xffffffff


	//   ....[250]....
        /*0474*/ 	.word	0xffffffff


	//   ....[251]....
        /*0478*/ 	.word	0xffffffff


	//   ....[252]....
        /*047c*/ 	.word	0xffffffff


	//   ....[253]....
        /*0480*/ 	.word	0xffffffff


	//   ....[254]....
        /*0484*/ 	.word	0xffffffff


	//   ....[255]....
        /*0488*/ 	.word	0xffffffff


	//   ....[0]....
        /*048c*/ 	.word	0xffffffff


	//   ....[1]....
        /*0490*/ 	.word	0xffffffff


	//   ....[2]....
        /*0494*/ 	.word	0xffffffff


	//   ....[3]....
        /*0498*/ 	.word	0xffffffff


	//   ....[4]....
        /*049c*/ 	.word	0xffffffff


	//   ....[5]....
        /*04a0*/ 	.word	0xffffffff


	//   ....[6]....
        /*04a4*/ 	.word	0xffffffff


	//   ....[7]....
        /*04a8*/ 	.word	0xffffffff


	//   ....[8]....
        /*04ac*/ 	.word	0xffffffff


	//   ....[9]....
        /*04b0*/ 	.word	0xffffffff


	//   ....[10]....
        /*04b4*/ 	.word	0xffffffff


	//   ....[11]....
        /*04b8*/ 	.word	0xffffffff


	//   ....[12]....
        /*04bc*/ 	.word	0xffffffff


	//   ....[13]....
        /*04c0*/ 	.word	0xffffffff


	//   ....[14]....
        /*04c4*/ 	.word	0xffffffff


	//   ....[15]....
        /*04c8*/ 	.word	0xffffffff


	//   ....[16]....
        /*04cc*/ 	.word	0xffffffff


	//   ....[17]....
        /*04d0*/ 	.word	0xffffffff


	//   ....[18]....
        /*04d4*/ 	.word	0xffffffff


	//   ....[19]....
        /*04d8*/ 	.word	0xffffffff


	//   ....[20]....
        /*04dc*/ 	.word	0xffffffff


	//   ....[21]....
        /*04e0*/ 	.word	0xffffffff


	//   ....[22]....
        /*04e4*/ 	.word	0xffffffff


	//   ....[23]....
        /*04e8*/ 	.word	0xffffffff


	//   ....[24]....
        /*04ec*/ 	.word	0xffffffff


	//   ....[25]....
        /*04f0*/ 	.word	0xffffffff


	//   ....[26]....
        /*04f4*/ 	.word	0xffffffff


	//   ....[27]....
        /*04f8*/ 	.word	0xffffffff


	//   ....[28]....
        /*04fc*/ 	.word	0xffffffff


	//   ....[29]....
        /*0500*/ 	.word	0xffffffff


	//   ....[30]....
        /*0504*/ 	.word	0xffffffff


	//   ....[31]....
        /*0508*/ 	.word	0xffffffff


	//   ....[32]....
        /*050c*/ 	.word	0xffffffff


	//   ....[33]....
        /*0510*/ 	.word	0xffffffff


	//   ....[34]....
        /*0514*/ 	.word	0xffffffff


	//   ....[35]....
        /*0518*/ 	.word	0xffffffff


	//   ....[36]....
        /*051c*/ 	.word	0xffffffff


	//   ....[37]....
        /*0520*/ 	.word	0xffffffff


	//   ....[38]....
        /*0524*/ 	.word	0xffffffff


	//   ....[39]....
        /*0528*/ 	.word	0xffffffff


	//   ....[40]....
        /*052c*/ 	.word	0xffffffff


	//   ....[41]....
        /*0530*/ 	.word	0xffffffff


	//   ....[42]....
        /*0534*/ 	.word	0xffffffff


	//   ....[43]....
        /*0538*/ 	.word	0xffffffff


	//   ....[44]....
        /*053c*/ 	.word	0xffffffff


	//   ....[45]....
        /*0540*/ 	.word	0xffffffff


	//   ....[46]....
        /*0544*/ 	.word	0xffffffff


	//   ....[47]....
        /*0548*/ 	.word	0xffffffff


	//   ....[48]....
        /*054c*/ 	.word	0xffffffff


	//   ....[49]....
        /*0550*/ 	.word	0xffffffff


	//   ....[50]....
        /*0554*/ 	.word	0xffffffff


	//   ....[51]....
        /*0558*/ 	.word	0xffffffff


	//   ....[52]....
        /*055c*/ 	.word	0xffffffff


	//   ....[53]....
        /*0560*/ 	.word	0xffffffff


	//   ....[54]....
        /*0564*/ 	.word	0xffffffff


	//   ....[55]....
        /*0568*/ 	.word	0xffffffff


	//   ....[56]....
        /*056c*/ 	.word	0xffffffff


	//   ....[57]....
        /*0570*/ 	.word	0xffffffff


	//   ....[58]....
        /*0574*/ 	.word	0xffffffff


	//   ....[59]....
        /*0578*/ 	.word	0xffffffff


	//   ....[60]....
        /*057c*/ 	.word	0xffffffff


	//   ....[61]....
        /*0580*/ 	.word	0xffffffff


	//   ....[62]....
        /*0584*/ 	.word	0xffffffff


	//   ....[63]....
        /*0588*/ 	.word	0xffffffff


	//   ....[64]....
        /*058c*/ 	.word	0xffffffff


	//   ....[65]....
        /*0590*/ 	.word	0xffffffff


	//   ....[66]....
        /*0594*/ 	.word	0xffffffff


	//   ....[67]....
        /*0598*/ 	.word	0xffffffff


	//   ....[68]....
        /*059c*/ 	.word	0xffffffff


	//   ....[69]....
        /*05a0*/ 	.word	0xffffffff


	//   ....[70]....
        /*05a4*/ 	.word	0xffffffff


	//   ....[71]....
        /*05a8*/ 	.word	0xffffffff


	//   ....[72]....
        /*05ac*/ 	.word	0xffffffff


	//   ....[73]....
        /*05b0*/ 	.word	0xffffffff


	//   ....[74]....
        /*05b4*/ 	.word	0xffffffff


	//   ....[75]....
        /*05b8*/ 	.word	0xffffffff


	//   ....[76]....
        /*05bc*/ 	.word	0xffffffff


	//   ....[77]....
        /*05c0*/ 	.word	0xffffffff


	//   ....[78]....
        /*05c4*/ 	.word	0xffffffff


	//   ....[79]....
        /*05c8*/ 	.word	0xffffffff


	//   ....[80]....
        /*05cc*/ 	.word	0xffffffff


	//   ....[81]....
        /*05d0*/ 	.word	0xffffffff


	//   ....[82]....
        /*05d4*/ 	.word	0xffffffff


	//   ....[83]....
        /*05d8*/ 	.word	0xffffffff


	//   ....[84]....
        /*05dc*/ 	.word	0xffffffff


	//   ....[85]....
        /*05e0*/ 	.word	0xffffffff


	//   ....[86]....
        /*05e4*/ 	.word	0xffffffff


	//   ....[87]....
        /*05e8*/ 	.word	0xffffffff


	//   ....[88]....
        /*05ec*/ 	.word	0xffffffff


	//   ....[89]....
        /*05f0*/ 	.word	0xffffffff


	//   ....[90]....
        /*05f4*/ 	.word	0xffffffff


	//   ....[91]....
        /*05f8*/ 	.word	0xffffffff


	//   ....[92]....
        /*05fc*/ 	.word	0xffffffff


	//   ....[93]....
        /*0600*/ 	.word	0xffffffff


	//   ....[94]....
        /*0604*/ 	.word	0xffffffff


	//   ....[95]....
        /*0608*/ 	.word	0xffffffff


	//   ....[96]....
        /*060c*/ 	.word	0xffffffff


	//   ....[97]....
        /*0610*/ 	.word	0xffffffff


	//   ....[98]....
        /*0614*/ 	.word	0xffffffff


	//   ....[99]....
        /*0618*/ 	.word	0xffffffff


	//   ....[100]....
        /*061c*/ 	.word	0xffffffff


	//   ....[101]....
        /*0620*/ 	.word	0xffffffff


	//   ....[102]....
        /*0624*/ 	.word	0xffffffff


	//   ....[103]....
        /*0628*/ 	.word	0xffffffff


	//   ....[104]....
        /*062c*/ 	.word	0xffffffff


	//   ....[105]....
        /*0630*/ 	.word	0xffffffff


	//   ....[106]....
        /*0634*/ 	.word	0xffffffff


	//   ....[107]....
        /*0638*/ 	.word	0xffffffff


	//   ....[108]....
        /*063c*/ 	.word	0xffffffff


	//   ....[109]....
        /*0640*/ 	.word	0xffffffff


	//   ....[110]....
        /*0644*/ 	.word	0xffffffff


	//   ....[111]....
        /*0648*/ 	.word	0xffffffff


	//   ....[112]....
        /*064c*/ 	.word	0xffffffff


	//   ....[113]....
        /*0650*/ 	.word	0xffffffff


	//   ....[114]....
        /*0654*/ 	.word	0xffffffff


	//   ....[115]....
        /*0658*/ 	.word	0xffffffff


	//   ....[116]....
        /*065c*/ 	.word	0xffffffff


	//   ....[117]....
        /*0660*/ 	.word	0xffffffff


	//   ....[118]....
        /*0664*/ 	.word	0xffffffff


	//   ....[119]....
        /*0668*/ 	.word	0xffffffff


	//   ....[120]....
        /*066c*/ 	.word	0xffffffff


	//   ....[121]....
        /*0670*/ 	.word	0xffffffff


	//   ....[122]....
        /*0674*/ 	.word	0xffffffff


	//   ....[123]....
        /*0678*/ 	.word	0xffffffff


	//   ....[124]....
        /*067c*/ 	.word	0xffffffff


	//   ....[125]....
        /*0680*/ 	.word	0xffffffff


	//   ....[126]....
        /*0684*/ 	.word	0xffffffff


	//   ....[127]....
        /*0688*/ 	.word	0xffffffff


	//   ....[128]....
        /*068c*/ 	.word	0xffffffff


	//   ....[129]....
        /*0690*/ 	.word	0xffffffff


	//   ....[130]....
        /*0694*/ 	.word	0xffffffff


	//   ....[131]....
        /*0698*/ 	.word	0xffffffff


	//   ....[132]....
        /*069c*/ 	.word	0xffffffff


	//   ....[133]....
        /*06a0*/ 	.word	0xffffffff


	//   ....[134]....
        /*06a4*/ 	.word	0xffffffff


	//   ....[135]....
        /*06a8*/ 	.word	0xffffffff


	//   ....[136]....
        /*06ac*/ 	.word	0xffffffff


	//   ....[137]....
        /*06b0*/ 	.word	0xffffffff


	//   ....[138]....
        /*06b4*/ 	.word	0xffffffff


	//   ....[139]....
        /*06b8*/ 	.word	0xffffffff


	//   ....[140]....
        /*06bc*/ 	.word	0xffffffff


	//   ....[141]....
        /*06c0*/ 	.word	0xffffffff


	//   ....[142]....
        /*06c4*/ 	.word	0xffffffff


	//   ....[143]....
        /*06c8*/ 	.word	0xffffffff


	//   ....[144]....
        /*06cc*/ 	.word	0xffffffff


	//   ....[145]....
        /*06d0*/ 	.word	0xffffffff


	//   ....[146]....
        /*06d4*/ 	.word	0xffffffff


	//   ....[147]....
        /*06d8*/ 	.word	0xffffffff


	//   ....[148]....
        /*06dc*/ 	.word	0xffffffff


	//   ....[149]....
        /*06e0*/ 	.word	0xffffffff


	//   ....[150]....
        /*06e4*/ 	.word	0xffffffff


	//   ....[151]....
        /*06e8*/ 	.word	0xffffffff


	//   ....[152]....
        /*06ec*/ 	.word	0xffffffff


	//   ....[153]....
        /*06f0*/ 	.word	0xffffffff


	//   ....[154]....
        /*06f4*/ 	.word	0xffffffff


	//   ....[155]....
        /*06f8*/ 	.word	0xffffffff


	//   ....[156]....
        /*06fc*/ 	.word	0xffffffff


	//   ....[157]....
        /*0700*/ 	.word	0xffffffff


	//   ....[158]....
        /*0704*/ 	.word	0xffffffff


	//   ....[159]....
        /*0708*/ 	.word	0xffffffff


	//   ....[160]....
        /*070c*/ 	.word	0xffffffff


	//   ....[161]....
        /*0710*/ 	.word	0xffffffff


	//   ....[162]....
        /*0714*/ 	.word	0xffffffff


	//   ....[163]....
        /*0718*/ 	.word	0xffffffff


	//   ....[164]....
        /*071c*/ 	.word	0xffffffff


	//   ....[165]....
        /*0720*/ 	.word	0xffffffff


	//   ....[166]....
        /*0724*/ 	.word	0xffffffff


	//   ....[167]....
        /*0728*/ 	.word	0xffffffff


	//   ....[168]....
        /*072c*/ 	.word	0xffffffff


	//   ....[169]....
        /*0730*/ 	.word	0xffffffff


	//   ....[170]....
        /*0734*/ 	.word	0xffffffff


	//   ....[171]....
        /*0738*/ 	.word	0xffffffff


	//   ....[172]....
        /*073c*/ 	.word	0xffffffff


	//   ....[173]....
        /*0740*/ 	.word	0xffffffff


	//   ....[174]....
        /*0744*/ 	.word	0xffffffff


	//   ....[175]....
        /*0748*/ 	.word	0xffffffff


	//   ....[176]....
        /*074c*/ 	.word	0xffffffff


	//   ....[177]....
        /*0750*/ 	.word	0xffffffff


	//   ....[178]....
        /*0754*/ 	.word	0xffffffff


	//   ....[179]....
        /*0758*/ 	.word	0xffffffff


	//   ....[180]....
        /*075c*/ 	.word	0xffffffff


	//   ....[181]....
        /*0760*/ 	.word	0xffffffff


	//   ....[182]....
        /*0764*/ 	.word	0xffffffff


	//   ....[183]....
        /*0768*/ 	.word	0xffffffff


	//   ....[184]....
        /*076c*/ 	.word	0xffffffff


	//   ....[185]....
        /*0770*/ 	.word	0xffffffff


	//   ....[186]....
        /*0774*/ 	.word	0xffffffff


	//   ....[187]....
        /*0778*/ 	.word	0xffffffff


	//   ....[188]....
        /*077c*/ 	.word	0xffffffff


	//   ....[189]....
        /*0780*/ 	.word	0xffffffff


	//   ....[190]....
        /*0784*/ 	.word	0xffffffff


	//   ....[191]....
        /*0788*/ 	.word	0xffffffff


	//   ....[192]....
        /*078c*/ 	.word	0xffffffff


	//   ....[193]....
        /*0790*/ 	.word	0xffffffff


	//   ....[194]....
        /*0794*/ 	.word	0xffffffff


	//   ....[195]....
        /*0798*/ 	.word	0xffffffff


	//   ....[196]....
        /*079c*/ 	.word	0xffffffff


	//   ....[197]....
        /*07a0*/ 	.word	0xffffffff


	//   ....[198]....
        /*07a4*/ 	.word	0xffffffff


	//   ....[199]....
        /*07a8*/ 	.word	0xffffffff


	//   ....[200]....
        /*07ac*/ 	.word	0xffffffff


	//   ....[201]....
        /*07b0*/ 	.word	0xffffffff


	//   ....[202]....
        /*07b4*/ 	.word	0xffffffff


	//   ....[203]....
        /*07b8*/ 	.word	0xffffffff


	//   ....[204]....
        /*07bc*/ 	.word	0xffffffff


	//   ....[205]....
        /*07c0*/ 	.word	0xffffffff


	//   ....[206]....
        /*07c4*/ 	.word	0xffffffff


	//   ....[207]....
        /*07c8*/ 	.word	0xffffffff


	//   ....[208]....
        /*07cc*/ 	.word	0xffffffff


	//   ....[209]....
        /*07d0*/ 	.word	0xffffffff


	//   ....[210]....
        /*07d4*/ 	.word	0xffffffff


	//   ....[211]....
        /*07d8*/ 	.word	0xffffffff


	//   ....[212]....
        /*07dc*/ 	.word	0xffffffff


	//   ....[213]....
        /*07e0*/ 	.word	0xffffffff


	//   ....[214]....
        /*07e4*/ 	.word	0xffffffff


	//   ....[215]....
        /*07e8*/ 	.word	0xffffffff


	//   ....[216]....
        /*07ec*/ 	.word	0xffffffff


	//   ....[217]....
        /*07f0*/ 	.word	0xffffffff


	//   ....[218]....
        /*07f4*/ 	.word	0xffffffff


	//   ....[219]....
        /*07f8*/ 	.word	0xffffffff


	//   ....[220]....
        /*07fc*/ 	.word	0xffffffff


	//   ....[221]....
        /*0800*/ 	.word	0xffffffff


	//   ....[222]....
        /*0804*/ 	.word	0xffffffff


	//   ....[223]....
        /*0808*/ 	.word	0xffffffff


	//   ....[224]....
        /*080c*/ 	.word	0xffffffff


	//   ....[225]....
        /*0810*/ 	.word	0xffffffff


	//   ....[226]....
        /*0814*/ 	.word	0xffffffff


	//   ....[227]....
        /*0818*/ 	.word	0xffffffff


	//   ....[228]....
        /*081c*/ 	.word	0xffffffff


	//   ....[229]....
        /*0820*/ 	.word	0xffffffff


	//   ....[230]....
        /*0824*/ 	.word	0xffffffff


	//   ....[231]....
        /*0828*/ 	.word	0xffffffff


	//   ....[232]....
        /*082c*/ 	.word	0xffffffff


	//   ....[233]....
        /*0830*/ 	.word	0xffffffff


	//   ....[234]....
        /*0834*/ 	.word	0xffffffff


	//   ....[235]....
        /*0838*/ 	.word	0xffffffff


	//   ....[236]....
        /*083c*/ 	.word	0xffffffff


	//   ....[237]....
        /*0840*/ 	.word	0xffffffff


	//   ....[238]....
        /*0844*/ 	.word	0xffffffff


	//   ....[239]....
        /*0848*/ 	.word	0xffffffff


	//   ....[240]....
        /*084c*/ 	.word	0xffffffff


	//   ....[241]....
        /*0850*/ 	.word	0xffffffff


	//   ....[242]....
        /*0854*/ 	.word	0xffffffff


	//   ....[243]....
        /*0858*/ 	.word	0xffffffff


	//   ....[244]....
        /*085c*/ 	.word	0xffffffff


	//   ....[245]....
        /*0860*/ 	.word	0xffffffff


	//   ....[246]....
        /*0864*/ 	.word	0xffffffff


	//   ....[247]....
        /*0868*/ 	.word	0xffffffff


	//   ....[248]....
        /*086c*/ 	.word	0xffffffff


	//   ....[249]....
        /*0870*/ 	.word	0xffffffff


	//   ....[250]....
        /*0874*/ 	.word	0xffffffff


	//   ....[251]....
        /*0878*/ 	.word	0xffffffff


	//   ....[252]....
        /*087c*/ 	.word	0xffffffff


	//   ....[253]....
        /*0880*/ 	.word	0xffffffff


	//   ....[254]....
        /*0884*/ 	.word	0xffffffff


	//   ....[255]....
        /*0888*/ 	.word	0xffffffff


	//   ....[0]....
        /*088c*/ 	.word	0xffffffff


	//   ....[1]....
        /*0890*/ 	.word	0xffffffff


	//   ....[2]....
        /*0894*/ 	.word	0xffffffff


	//   ....[3]....
        /*0898*/ 	.word	0xffffffff


	//   ....[4]....
        /*089c*/ 	.word	0xffffffff


	//   ....[5]....
        /*08a0*/ 	.word	0xffffffff


	//   ....[6]....
        /*08a4*/ 	.word	0xffffffff


	//   ....[7]....
        /*08a8*/ 	.word	0xffffffff


	//   ....[8]....
        /*08ac*/ 	.word	0xffffffff


	//   ....[9]....
        /*08b0*/ 	.word	0xffffffff


	//   ....[10]....
        /*08b4*/ 	.word	0xffffffff


	//   ....[11]....
        /*08b8*/ 	.word	0xffffffff


	//   ....[12]....
        /*08bc*/ 	.word	0xffffffff


	//   ....[13]....
        /*08c0*/ 	.word	0xffffffff


	//   ....[14]....
        /*08c4*/ 	.word	0xffffffff


	//   ....[15]....
        /*08c8*/ 	.word	0xffffffff


	//   ....[16]....
        /*08cc*/ 	.word	0xffffffff


	//   ....[17]....
        /*08d0*/ 	.word	0xffffffff


	//   ....[18]....
        /*08d4*/ 	.word	0xffffffff


	//   ....[19]....
        /*08d8*/ 	.word	0xffffffff


	//   ....[20]....
        /*08dc*/ 	.word	0xffffffff


	//   ....[21]....
        /*08e0*/ 	.word	0xffffffff


	//   ....[22]....
        /*08e4*/ 	.word	0xffffffff


	//   ....[23]....
        /*08e8*/ 	.word	0xffffffff


	//   ....[24]....
        /*08ec*/ 	.word	0xffffffff


	//   ....[25]....
        /*08f0*/ 	.word	0xffffffff


	//   ....[26]....
        /*08f4*/ 	.word	0xffffffff


	//   ....[27]....
        /*08f8*/ 	.word	0xffffffff


	//   ....[28]....
        /*08fc*/ 	.word	0xffffffff


	//   ....[29]....
        /*0900*/ 	.word	0xffffffff


	//   ....[30]....
        /*0904*/ 	.word	0xffffffff


	//   ....[31]....
        /*0908*/ 	.word	0xffffffff


	//   ....[32]....
        /*090c*/ 	.word	0xffffffff


	//   ....[33]....
        /*0910*/ 	.word	0xffffffff


	//   ....[34]....
        /*0914*/ 	.word	0xffffffff


	//   ....[35]....
        /*0918*/ 	.word	0xffffffff


	//   ....[36]....
        /*091c*/ 	.word	0xffffffff


	//   ....[37]....
        /*0920*/ 	.word	0xffffffff


	//   ....[38]....
        /*0924*/ 	.word	0xffffffff


	//   ....[39]....
        /*0928*/ 	.word	0xffffffff


	//   ....[40]....
        /*092c*/ 	.word	0xffffffff


	//   ....[41]....
        /*0930*/ 	.word	0xffffffff


	//   ....[42]....
        /*0934*/ 	.word	0xffffffff


	//   ....[43]....
        /*0938*/ 	.word	0xffffffff


	//   ....[44]....
        /*093c*/ 	.word	0xffffffff


	//   ....[45]....
        /*0940*/ 	.word	0xffffffff


	//   ....[46]....
        /*0944*/ 	.word	0xffffffff


	//   ....[47]....
        /*0948*/ 	.word	0xffffffff


	//   ....[48]....
        /*094c*/ 	.word	0xffffffff


	//   ....[49]....
        /*0950*/ 	.word	0xffffffff


	//   ....[50]....
        /*0954*/ 	.word	0xffffffff


	//   ....[51]....
        /*0958*/ 	.word	0xffffffff


	//   ....[52]....
        /*095c*/ 	.word	0xffffffff


	//   ....[53]....
        /*0960*/ 	.word	0xffffffff


	//   ....[54]....
        /*0964*/ 	.word	0xffffffff


	//   ....[55]....
        /*0968*/ 	.word	0xffffffff


	//   ....[56]....
        /*096c*/ 	.word	0xffffffff


	//   ....[57]....
        /*0970*/ 	.word	0xffffffff


	//   ....[58]....
        /*0974*/ 	.word	0xffffffff


	//   ....[59]....
        /*0978*/ 	.word	0xffffffff


	//   ....[60]....
        /*097c*/ 	.word	0xffffffff


	//   ....[61]....
        /*0980*/ 	.word	0xffffffff


	//   ....[62]....
        /*0984*/ 	.word	0xffffffff


	//   ....[63]....
        /*0988*/ 	.word	0xffffffff


	//   ....[64]....
        /*098c*/ 	.word	0xffffffff


	//   ....[65]....
        /*0990*/ 	.word	0xffffffff


	//   ....[66]....
        /*0994*/ 	.word	0xffffffff


	//   ....[67]....
        /*0998*/ 	.word	0xffffffff


	//   ....[68]....
        /*099c*/ 	.word	0xffffffff


	//   ....[69]....
        /*09a0*/ 	.word	0xffffffff


	//   ....[70]....
        /*09a4*/ 	.word	0xffffffff


	//   ....[71]....
        /*09a8*/ 	.word	0xffffffff


	//   ....[72]....
        /*09ac*/ 	.word	0xffffffff


	//   ....[73]....
        /*09b0*/ 	.word	0xffffffff


	//   ....[74]....
        /*09b4*/ 	.word	0xffffffff


	//   ....[75]....
        /*09b8*/ 	.word	0xffffffff


	//   ....[76]....
        /*09bc*/ 	.word	0xffffffff


	//   ....[77]....
        /*09c0*/ 	.word	0xffffffff


	//   ....[78]....
        /*09c4*/ 	.word	0xffffffff


	//   ....[79]....
        /*09c8*/ 	.word	0xffffffff


	//   ....[80]....
        /*09cc*/ 	.word	0xffffffff


	//   ....[81]....
        /*09d0*/ 	.word	0xffffffff


	//   ....[82]....
        /*09d4*/ 	.word	0xffffffff


	//   ....[83]....
        /*09d8*/ 	.word	0xffffffff


	//   ....[84]....
        /*09dc*/ 	.word	0xffffffff


	//   ....[85]....
        /*09e0*/ 	.word	0xffffffff


	//   ....[86]....
        /*09e4*/ 	.word	0xffffffff


	//   ....[87]....
        /*09e8*/ 	.word	0xffffffff


	//   ....[88]....
        /*09ec*/ 	.word	0xffffffff


	//   ....[89]....
        /*09f0*/ 	.word	0xffffffff


	//   ....[90]....
        /*09f4*/ 	.word	0xffffffff


	//   ....[91]....
        /*09f8*/ 	.word	0xffffffff


	//   ....[92]....
        /*09fc*/ 	.word	0xffffffff


	//   ....[93]....
        /*0a00*/ 	.word	0xffffffff


	//   ....[94]....
        /*0a04*/ 	.word	0xffffffff


	//   ....[95]....
        /*0a08*/ 	.word	0xffffffff


	//   ....[96]....
        /*0a0c*/ 	.word	0xffffffff


	//   ....[97]....
        /*0a10*/ 	.word	0xffffffff


	//   ....[98]....
        /*0a14*/ 	.word	0xffffffff


	//   ....[99]....
        /*0a18*/ 	.word	0xffffffff


	//   ....[100]....
        /*0a1c*/ 	.word	0xffffffff


	//   ....[101]....
        /*0a20*/ 	.word	0xffffffff


	//   ....[102]....
        /*0a24*/ 	.word	0xffffffff


	//   ....[103]....
        /*0a28*/ 	.word	0xffffffff


	//   ....[104]....
        /*0a2c*/ 	.word	0xffffffff


	//   ....[105]....
        /*0a30*/ 	.word	0xffffffff


	//   ....[106]....
        /*0a34*/ 	.word	0xffffffff


	//   ....[107]....
        /*0a38*/ 	.word	0xffffffff


	//   ....[108]....
        /*0a3c*/ 	.word	0xffffffff


	//   ....[109]....
        /*0a40*/ 	.word	0xffffffff


	//   ....[110]....
        /*0a44*/ 	.word	0xffffffff


	//   ....[111]....
        /*0a48*/ 	.word	0xffffffff


	//   ....[112]....
        /*0a4c*/ 	.word	0xffffffff


	//   ....[113]....
        /*0a50*/ 	.word	0xffffffff


	//   ....[114]....
        /*0a54*/ 	.word	0xffffffff


	//   ....[115]....
        /*0a58*/ 	.word	0xffffffff


	//   ....[116]....
        /*0a5c*/ 	.word	0xffffffff


	//   ....[117]....
        /*0a60*/ 	.word	0xffffffff


	//   ....[118]....
        /*0a64*/ 	.word	0xffffffff


	//   ....[119]....
        /*0a68*/ 	.word	0xffffffff


	//   ....[120]....
        /*0a6c*/ 	.word	0xffffffff


	//   ....[121]....
        /*0a70*/ 	.word	0xffffffff


	//   ....[122]....
        /*0a74*/ 	.word	0xffffffff


	//   ....[123]....
        /*0a78*/ 	.word	0xffffffff


	//   ....[124]....
        /*0a7c*/ 	.word	0xffffffff


	//   ....[125]....
        /*0a80*/ 	.word	0xffffffff


	//   ....[126]....
        /*0a84*/ 	.word	0xffffffff


	//   ....[127]....
        /*0a88*/ 	.word	0xffffffff


	//   ....[128]....
        /*0a8c*/ 	.word	0xffffffff


	//   ....[129]....
        /*0a90*/ 	.word	0xffffffff


	//   ....[130]....
        /*0a94*/ 	.word	0xffffffff


	//   ....[131]....
        /*0a98*/ 	.word	0xffffffff


	//   ....[132]....
        /*0a9c*/ 	.word	0xffffffff


	//   ....[133]....
        /*0aa0*/ 	.word	0xffffffff


	//   ....[134]....
        /*0aa4*/ 	.word	0xffffffff


	//   ....[135]....
        /*0aa8*/ 	.word	0xffffffff


	//   ....[136]....
        /*0aac*/ 	.word	0xffffffff


	//   ....[137]....
        /*0ab0*/ 	.word	0xffffffff


	//----- nvinfo : EIATTR_COOP_GROUP_INSTR_OFFSETS
	.align		4
.L_1368:
        /*0ab4*/ 	.byte	0x04, 0x28
        /*0ab6*/ 	.short	(.L_1370 - .L_1369)


	//   ....[0]....
.L_1369:
        /*0ab8*/ 	.word	0x000020f0


	//   ....[1]....
        /*0abc*/ 	.word	0x00002110


	//   ....[2]....
        /*0ac0*/ 	.word	0x00002120


	//   ....[3]....
        /*0ac4*/ 	.word	0x00002130


	//   ....[4]....
        /*0ac8*/ 	.word	0x00002140


	//   ....[5]....
        /*0acc*/ 	.word	0x00002150


	//   ....[6]....
        /*0ad0*/ 	.word	0x00002160


	//   ....[7]....
        /*0ad4*/ 	.word	0x00002170


	//   ....[8]....
        /*0ad8*/ 	.word	0x00002180


	//   ....[9]....
        /*0adc*/ 	.word	0x00002190


	//   ....[10]....
        /*0ae0*/ 	.word	0x000021e0


	//   ....[11]....
        /*0ae4*/ 	.word	0x00002200


	//   ....[12]....
        /*0ae8*/ 	.word	0x00002210


	//   ....[13]....
        /*0aec*/ 	.word	0x00002220


	//   ....[14]....
        /*0af0*/ 	.word	0x00002230


	//   ....[15]....
        /*0af4*/ 	.word	0x00002240


	//   ....[16]....
        /*0af8*/ 	.word	0x00002250


	//   ....[17]....
        /*0afc*/ 	.word	0x00002260


	//   ....[18]....
        /*0b00*/ 	.word	0x00002270


	//   ....[19]....
        /*0b04*/ 	.word	0x00002280


	//   ....[20]....
        /*0b08*/ 	.word	0x00002290


	//   ....[21]....
        /*0b0c*/ 	.word	0x000022a0


	//   ....[22]....
        /*0b10*/ 	.word	0x000022b0


	//   ....[23]....
        /*0b14*/ 	.word	0x000022c0


	//   ....[24]....
        /*0b18*/ 	.word	0x000022d0


	//   ....[25]....
        /*0b1c*/ 	.word	0x000022e0


	//   ....[26]....
        /*0b20*/ 	.word	0x000022f0


	//   ....[27]....
        /*0b24*/ 	.word	0x00002300


	//   ....[28]....
        /*0b28*/ 	.word	0x00002310


	//   ....[29]....
        /*0b2c*/ 	.word	0x00002320


	//   ....[30]....
        /*0b30*/ 	.word	0x00002330


	//   ....[31]....
        /*0b34*/ 	.word	0x00002340


	//   ....[32]....
        /*0b38*/ 	.word	0x00002350


	//   ....[33]....
        /*0b3c*/ 	.word	0x00002360


	//   ....[34]....
        /*0b40*/ 	.word	0x00002370


	//   ....[35]....
        /*0b44*/ 	.word	0x00002380


	//   ....[36]....
        /*0b48*/ 	.word	0x00002390


	//   ....[37]....
        /*0b4c*/ 	.word	0x000023a0


	//   ....[38]....
        /*0b50*/ 	.word	0x000023b0


	//   ....[39]....
        /*0b54*/ 	.word	0x000023c0


	//   ....[40]....
        /*0b58*/ 	.word	0x000024c0


	//   ....[41]....
        /*0b5c*/ 	.word	0x000024d0


	//   ....[42]....
        /*0b60*/ 	.word	0x000024e0


	//   ....[43]....
        /*0b64*/ 	.word	0x000024f0


	//   ....[44]....
        /*0b68*/ 	.word	0x00002500


	//   ....[45]....
        /*0b6c*/ 	.word	0x00002510


	//   ....[46]....
        /*0b70*/ 	.word	0x00002520


	//   ....[47]....
        /*0b74*/ 	.word	0x00002530


	//   ....[48]....
        /*0b78*/ 	.word	0x00002540


	//   ....[49]....
        /*0b7c*/ 	.word	0x00002550


	//   ....[50]....
        /*0b80*/ 	.word	0x00002560


	//   ....[51]....
        /*0b84*/ 	.word	0x00002570


	//   ....[52]....
        /*0b88*/ 	.word	0x00002580


	//   ....[53]....
        /*0b8c*/ 	.word	0x00002590


	//   ....[54]....
        /*0b90*/ 	.word	0x000025a0


	//   ....[55]....
        /*0b94*/ 	.word	0x000025b0


	//   ....[56]....
        /*0b98*/ 	.word	0x000025c0


	//   ....[57]....
        /*0b9c*/ 	.word	0x000025d0


	//   ....[58]....
        /*0ba0*/ 	.word	0x000025e0


	//   ....[59]....
        /*0ba4*/ 	.word	0x000025f0


	//   ....[60]....
        /*0ba8*/ 	.word	0x00002600


	//   ....[61]....
        /*0bac*/ 	.word	0x00002610


	//   ....[62]....
        /*0bb0*/ 	.word	0x00002620


	//   ....[63]....
        /*0bb4*/ 	.word	0x00002630


	//   ....[64]....
        /*0bb8*/ 	.word	0x00002640


	//   ....[65]....
        /*0bbc*/ 	.word	0x00002650


	//   ....[66]....
        /*0bc0*/ 	.word	0x00002660


	//   ....[67]....
        /*0bc4*/ 	.word	0x00002670


	//   ....[68]....
        /*0bc8*/ 	.word	0x00002680


	//   ....[69]....
        /*0bcc*/ 	.word	0x00002690


	//   ....[70]....
        /*0bd0*/ 	.word	0x00002790


	//   ....[71]....
        /*0bd4*/ 	.word	0x000027a0


	//   ....[72]....
        /*0bd8*/ 	.word	0x000027b0


	//   ....[73]....
        /*0bdc*/ 	.word	0x000027c0


	//   ....[74]....
        /*0be0*/ 	.word	0x000027d0


	//   ....[75]....
        /*0be4*/ 	.word	0x000027e0


	//   ....[76]....
        /*0be8*/ 	.word	0x000027f0


	//   ....[77]....
        /*0bec*/ 	.word	0x00002800


	//   ....[78]....
        /*0bf0*/ 	.word	0x00002810


	//   ....[79]....
        /*0bf4*/ 	.word	0x00002820


	//   ....[80]....
        /*0bf8*/ 	.word	0x00002830


	//   ....[81]....
        /*0bfc*/ 	.word	0x00002840


	//   ....[82]....
        /*0c00*/ 	.word	0x00002850


	//   ....[83]....
        /*0c04*/ 	.word	0x00002860


	//   ....[84]....
        /*0c08*/ 	.word	0x00002870


	//   ....[85]....
        /*0c0c*/ 	.word	0x00002880


	//   ....[86]....
        /*0c10*/ 	.word	0x00002890


	//   ....[87]....
        /*0c14*/ 	.word	0x000028a0


	//   ....[88]....
        /*0c18*/ 	.word	0x000028b0


	//   ....[89]....
        /*0c1c*/ 	.word	0x000028c0


	//   ....[90]....
        /*0c20*/ 	.word	0x000028d0


	//   ....[91]....
        /*0c24*/ 	.word	0x000028e0


	//   ....[92]....
        /*0c28*/ 	.word	0x000028f0


	//   ....[93]....
        /*0c2c*/ 	.word	0x00002900


	//   ....[94]....
        /*0c30*/ 	.word	0x00002910


	//   ....[95]....
        /*0c34*/ 	.word	0x00002920


	//   ....[96]....
        /*0c38*/ 	.word	0x00002930


	//   ....[97]....
        /*0c3c*/ 	.word	0x00002940


	//   ....[98]....
        /*0c40*/ 	.word	0x00002950


	//   ....[99]....
        /*0c44*/ 	.word	0x00002960


	//   ....[100]....
        /*0c48*/ 	.word	0x00002a60


	//   ....[101]....
        /*0c4c*/ 	.word	0x00002a70


	//   ....[102]....
        /*0c50*/ 	.word	0x00002a80


	//   ....[103]....
        /*0c54*/ 	.word	0x00002a90


	//   ....[104]....
        /*0c58*/ 	.word	0x00002aa0


	//   ....[105]....
        /*0c5c*/ 	.word	0x00002ab0


	//   ....[106]....
        /*0c60*/ 	.word	0x00002ac0


	//   ....[107]....
        /*0c64*/ 	.word	0x00002ad0


	//   ....[108]....
        /*0c68*/ 	.word	0x00002ae0


	//   ....[109]....
        /*0c6c*/ 	.word	0x00002af0


	//   ....[110]....
        /*0c70*/ 	.word	0x00002b00


	//   ....[111]....
        /*0c74*/ 	.word	0x00002b10


	//   ....[112]....
        /*0c78*/ 	.word	0x00002b20


	//   ....[113]....
        /*0c7c*/ 	.word	0x00002b30


	//   ....[114]....
        /*0c80*/ 	.word	0x00002b40


	//   ....[115]....
        /*0c84*/ 	.word	0x00002b50


	//   ....[116]....
        /*0c88*/ 	.word	0x00002b60


	//   ....[117]....
        /*0c8c*/ 	.word	0x00002b70


	//   ....[118]....
        /*0c90*/ 	.word	0x00002b80


	//   ....[119]....
        /*0c94*/ 	.word	0x00002b90


	//   ....[120]....
        /*0c98*/ 	.word	0x00002ba0


	//   ....[121]....
        /*0c9c*/ 	.word	0x00002bb0


	//   ....[122]....
        /*0ca0*/ 	.word	0x00002bc0


	//   ....[123]....
        /*0ca4*/ 	.word	0x00002bd0


	//   ....[124]....
        /*0ca8*/ 	.word	0x00002be0


	//   ....[125]....
        /*0cac*/ 	.word	0x00002bf0


	//   ....[126]....
        /*0cb0*/ 	.word	0x00002c00


	//   ....[127]....
        /*0cb4*/ 	.word	0x00002c10


	//   ....[128]....
        /*0cb8*/ 	.word	0x00002c20


	//   ....[129]....
        /*0cbc*/ 	.word	0x00002c30


	//   ....[130]....
        /*0cc0*/ 	.word	0x00006e50


	//   ....[131]....
        /*0cc4*/ 	.word	0x00006e80


	//   ....[132]....
        /*0cc8*/ 	.word	0x00006e90


	//   ....[133]....
        /*0ccc*/ 	.word	0x00006ea0


	//   ....[134]....
        /*0cd0*/ 	.word	0x00006eb0


	//   ....[135]....
        /*0cd4*/ 	.word	0x00006ec0


	//   ....[136]....
        /*0cd8*/ 	.word	0x00006ed0


	//   ....[137]....
        /*0cdc*/ 	.word	0x00006ee0


	//   ....[138]....
        /*0ce0*/ 	.word	0x00006ef0


	//   ....[139]....
        /*0ce4*/ 	.word	0x00006f00


	//   ....[140]....
        /*0ce8*/ 	.word	0x00006f10


	//   ....[141]....
        /*0cec*/ 	.word	0x00006f20


	//   ....[142]....
        /*0cf0*/ 	.word	0x00006f30


	//   ....[143]....
        /*0cf4*/ 	.word	0x00006f40


	//   ....[144]....
        /*0cf8*/ 	.word	0x00006f50


	//   ....[145]....
        /*0cfc*/ 	.word	0x00006f60


	//   ....[146]....
        /*0d00*/ 	.word	0x00006f70


	//   ....[147]....
        /*0d04*/ 	.word	0x00006f80


	//   ....[148]....
        /*0d08*/ 	.word	0x00007020


	//   ....[149]....
        /*0d0c*/ 	.word	0x00007030


	//   ....[150]....
        /*0d10*/ 	.word	0x00007040


	//   ....[151]....
        /*0d14*/ 	.word	0x00007050


	//   ....[152]....
        /*0d18*/ 	.word	0x00007060


	//   ....[153]....
        /*0d1c*/ 	.word	0x00007070


	//   ....[154]....
        /*0d20*/ 	.word	0x00007080


	//   ....[155]....
        /*0d24*/ 	.word	0x00007090


	//   ....[156]....
        /*0d28*/ 	.word	0x000070a0


	//   ....[157]....
        /*0d2c*/ 	.word	0x000070b0


	//   ....[158]....
        /*0d30*/ 	.word	0x000070c0


	//   ....[159]....
        /*0d34*/ 	.word	0x000070d0


	//   ....[160]....
        /*0d38*/ 	.word	0x000070e0


	//   ....[161]....
        /*0d3c*/ 	.word	0x000070f0


	//   ....[162]....
        /*0d40*/ 	.word	0x00007100


	//   ....[163]....
        /*0d44*/ 	.word	0x00007110


	//   ....[164]....
        /*0d48*/ 	.word	0x00007120


	//   ....[165]....
        /*0d4c*/ 	.word	0x00007130


	//   ....[166]....
        /*0d50*/ 	.word	0x00007140


	//   ....[167]....
        /*0d54*/ 	.word	0x00007150


	//   ....[168]....
        /*0d58*/ 	.word	0x00007160


	//   ....[169]....
        /*0d5c*/ 	.word	0x00007170


	//   ....[170]....
        /*0d60*/ 	.word	0x00007180


	//   ....[171]....
        /*0d64*/ 	.word	0x00007190


	//   ....[172]....
        /*0d68*/ 	.word	0x000071a0


	//   ....[173]....
        /*0d6c*/ 	.word	0x000071b0


	//   ....[174]....
        /*0d70*/ 	.word	0x000071c0


	//   ....[175]....
        /*0d74*/ 	.word	0x000071d0


	//   ....[176]....
        /*0d78*/ 	.word	0x000072c0


	//   ....[177]....
        /*0d7c*/ 	.word	0x000072d0


	//   ....[178]....
        /*0d80*/ 	.word	0x000072e0


	//   ....[179]....
        /*0d84*/ 	.word	0x000072f0


	//   ....[180]....
        /*0d88*/ 	.word	0x00007300


	//   ....[181]....
        /*0d8c*/ 	.word	0x00007310


	//   ....[182]....
        /*0d90*/ 	.word	0x00007320


	//   ....[183]....
        /*0d94*/ 	.word	0x00007330


	//   ....[184]....
        /*0d98*/ 	.word	0x00007340


	//   ....[185]....
        /*0d9c*/ 	.word	0x00007350


	//   ....[186]....
        /*0da0*/ 	.word	0x00007360


	//   ....[187]....
        /*0da4*/ 	.word	0x00007370


	//   ....[188]....
        /*0da8*/ 	.word	0x00007380


	//   ....[189]....
        /*0dac*/ 	.word	0x00007390


	//   ....[190]....
        /*0db0*/ 	.word	0x000073a0


	//   ....[191]....
        /*0db4*/ 	.word	0x000073b0


	//   ....[192]....
        /*0db8*/ 	.word	0x000073c0


	//   ....[193]....
        /*0dbc*/ 	.word	0x000073d0


	//   ....[194]....
        /*0dc0*/ 	.word	0x000073e0


	//   ....[195]....
        /*0dc4*/ 	.word	0x000073f0


	//   ....[196]....
        /*0dc8*/ 	.word	0x00007400


	//   ....[197]....
        /*0dcc*/ 	.word	0x00007410


	//   ....[198]....
        /*0dd0*/ 	.word	0x00007420


	//   ....[199]....
        /*0dd4*/ 	.word	0x00007430


	//   ....[200]....
        /*0dd8*/ 	.word	0x00007440


	//   ....[201]....
        /*0ddc*/ 	.word	0x00007450


	//   ....[202]....
        /*0de0*/ 	.word	0x00007460


	//   ....[203]....
        /*0de4*/ 	.word	0x00007470


	//   ....[204]....
        /*0de8*/ 	.word	0x00007560


	//   ....[205]....
        /*0dec*/ 	.word	0x00007570


	//   ....[206]....
        /*0df0*/ 	.word	0x00007580


	//   ....[207]....
        /*0df4*/ 	.word	0x00007590


	//   ....[208]....
        /*0df8*/ 	.word	0x000075a0


	//   ....[209]....
        /*0dfc*/ 	.word	0x000075b0


	//   ....[210]....
        /*0e00*/ 	.word	0x000075c0


	//   ....[211]....
        /*0e04*/ 	.word	0x000075d0


	//   ....[212]....
        /*0e08*/ 	.word	0x000075e0


	//   ....[213]....
        /*0e0c*/ 	.word	0x000075f0


	//   ....[214]....
        /*0e10*/ 	.word	0x00007600


	//   ....[215]....
        /*0e14*/ 	.word	0x00007610


	//   ....[216]....
        /*0e18*/ 	.word	0x00007620


	//   ....[217]....
        /*0e1c*/ 	.word	0x00007630


	//   ....[218]....
        /*0e20*/ 	.word	0x00007640


	//   ....[219]....
        /*0e24*/ 	.word	0x00007650


	//   ....[220]....
        /*0e28*/ 	.word	0x00007660


	//   ....[221]....
        /*0e2c*/ 	.word	0x00007670


	//   ....[222]....
        /*0e30*/ 	.word	0x00007680


	//   ....[223]....
        /*0e34*/ 	.word	0x00007690


	//   ....[224]....
        /*0e38*/ 	.word	0x000076a0


	//   ....[225]....
        /*0e3c*/ 	.word	0x000076b0


	//   ....[226]....
        /*0e40*/ 	.word	0x000076c0


	//   ....[227]....
        /*0e44*/ 	.word	0x000076d0


	//   ....[228]....
        /*0e48*/ 	.word	0x000076e0


	//   ....[229]....
        /*0e4c*/ 	.word	0x000076f0


	//   ....[230]....
        /*0e50*/ 	.word	0x00007700


	//   ....[231]....
        /*0e54*/ 	.word	0x00007710


	//   ....[232]....
        /*0e58*/ 	.word	0x00007800


	//   ....[233]....
        /*0e5c*/ 	.word	0x00007810


	//   ....[234]....
        /*0e60*/ 	.word	0x00007820


	//   ....[235]....
        /*0e64*/ 	.word	0x00007830


	//   ....[236]....
        /*0e68*/ 	.word	0x00007840


	//   ....[237]....
        /*0e6c*/ 	.word	0x00007850


	//   ....[238]....
        /*0e70*/ 	.word	0x00007860


	//   ....[239]....
        /*0e74*/ 	.word	0x00007870


	//   ....[240]....
        /*0e78*/ 	.word	0x00007880


	//   ....[241]....
        /*0e7c*/ 	.word	0x00007890


	//   ....[242]....
        /*0e80*/ 	.word	0x000078a0


	//   ....[243]....
        /*0e84*/ 	.word	0x000078b0


	//   ....[244]....
        /*0e88*/ 	.word	0x000078c0


	//   ....[245]....
        /*0e8c*/ 	.word	0x000078d0


	//   ....[246]....
        /*0e90*/ 	.word	0x000078e0


	//   ....[247]....
        /*0e94*/ 	.word	0x000078f0


	//   ....[248]....
        /*0e98*/ 	.word	0x00007900


	//   ....[249]....
        /*0e9c*/ 	.word	0x00007910


	//   ....[250]....
        /*0ea0*/ 	.word	0x00007920


	//   ....[251]....
        /*0ea4*/ 	.word	0x00007930


	//   ....[252]....
        /*0ea8*/ 	.word	0x00007940


	//   ....[253]....
        /*0eac*/ 	.word	0x00007950


	//   ....[254]....
        /*0eb0*/ 	.word	0x00007960


	//   ....[255]....
        /*0eb4*/ 	.word	0x00007970


	//   ....[0]....
        /*0eb8*/ 	.word	0x00007980


	//   ....[1]....
        /*0ebc*/ 	.word	0x00007990


	//   ....[2]....
        /*0ec0*/ 	.word	0x000079a0


	//   ....[3]....
        /*0ec4*/ 	.word	0x000079b0


	//   ....[4]....
        /*0ec8*/ 	.word	0x0000bb90


	//   ....[5]....
        /*0ecc*/ 	.word	0x0000bbc0


	//   ....[6]....
        /*0ed0*/ 	.word	0x0000bbd0


	//   ....[7]....
        /*0ed4*/ 	.word	0x0000bbe0


	//   ....[8]....
        /*0ed8*/ 	.word	0x0000bbf0


	//   ....[9]....
        /*0edc*/ 	.word	0x0000bc00


	//   ....[10]....
        /*0ee0*/ 	.word	0x0000bc10


	//   ....[11]....
        /*0ee4*/ 	.word	0x0000bc20


	//   ....[12]....
        /*0ee8*/ 	.word	0x0000bc30


	//   ....[13]....
        /*0eec*/ 	.word	0x0000bc40


	//   ....[14]....
        /*0ef0*/ 	.word	0x0000bc50


	//   ....[15]....
        /*0ef4*/ 	.word	0x0000bc60


	//   ....[16]....
        /*0ef8*/ 	.word	0x0000bc70


	//   ....[17]....
        /*0efc*/ 	.word	0x0000bc80


	//   ....[18]....
        /*0f00*/ 	.word	0x0000bc90


	//   ....[19]....
        /*0f04*/ 	.word	0x0000bca0


	//   ....[20]....
        /*0f08*/ 	.word	0x0000bcb0


	//   ....[21]....
        /*0f0c*/ 	.word	0x0000bcc0


	//   ....[22]....
        /*0f10*/ 	.word	0x0000bd60


	//   ....[23]....
        /*0f14*/ 	.word	0x0000bd70


	//   ....[24]....
        /*0f18*/ 	.word	0x0000bd80


	//   ....[25]....
        /*0f1c*/ 	.word	0x0000bd90


	//   ....[26]....
        /*0f20*/ 	.word	0x0000bda0


	//   ....[27]....
        /*0f24*/ 	.word	0x0000bdb0


	//   ....[28]....
        /*0f28*/ 	.word	0x0000bdc0


	//   ....[29]....
        /*0f2c*/ 	.word	0x0000bdd0


	//   ....[30]....
        /*0f30*/ 	.word	0x0000bde0


	//   ....[31]....
        /*0f34*/ 	.word	0x0000bdf0


	//   ....[32]....
        /*0f38*/ 	.word	0x0000be00


	//   ....[33]....
        /*0f3c*/ 	.word	0x0000be10


	//   ....[34]....
        /*0f40*/ 	.word	0x0000be20


	//   ....[35]....
        /*0f44*/ 	.word	0x0000be30


	//   ....[36]....
        /*0f48*/ 	.word	0x0000be40


	//   ....[37]....
        /*0f4c*/ 	.word	0x0000be50


	//   ....[38]....
        /*0f50*/ 	.word	0x0000be60


	//   ....[39]....
        /*0f54*/ 	.word	0x0000be70


	//   ....[40]....
        /*0f58*/ 	.word	0x0000be80


	//   ....[41]....
        /*0f5c*/ 	.word	0x0000be90


	//   ....[42]....
        /*0f60*/ 	.word	0x0000bea0


	//   ....[43]....
        /*0f64*/ 	.word	0x0000beb0


	//   ....[44]....
        /*0f68*/ 	.word	0x0000bec0


	//   ....[45]....
        /*0f6c*/ 	.word	0x0000bed0


	//   ....[46]....
        /*0f70*/ 	.word	0x0000bee0


	//   ....[47]....
        /*0f74*/ 	.word	0x0000bef0


	//   ....[48]....
        /*0f78*/ 	.word	0x0000bf00


	//   ....[49]....
        /*0f7c*/ 	.word	0x0000bf10


	//   ....[50]....
        /*0f80*/ 	.word	0x0000c000


	//   ....[51]....
        /*0f84*/ 	.word	0x0000c010


	//   ....[52]....
        /*0f88*/ 	.word	0x0000c020


	//   ....[53]....
        /*0f8c*/ 	.word	0x0000c030


	//   ....[54]....
        /*0f90*/ 	.word	0x0000c040


	//   ....[55]....
        /*0f94*/ 	.word	0x0000c050


	//   ....[56]....
        /*0f98*/ 	.word	0x0000c060


	//   ....[57]....
        /*0f9c*/ 	.word	0x0000c070


	//   ....[58]....
        /*0fa0*/ 	.word	0x0000c080


	//   ....[59]....
        /*0fa4*/ 	.word	0x0000c090


	//   ....[60]....
        /*0fa8*/ 	.word	0x0000c0a0


	//   ....[61]....
        /*0fac*/ 	.word	0x0000c0b0


	//   ....[62]....
        /*0fb0*/ 	.word	0x0000c0c0


	//   ....[63]....
        /*0fb4*/ 	.word	0x0000c0d0


	//   ....[64]....
        /*0fb8*/ 	.word	0x0000c0e0


	//   ....[65]....
        /*0fbc*/ 	.word	0x0000c0f0


	//   ....[66]....
        /*0fc0*/ 	.word	0x0000c100


	//   ....[67]....
        /*0fc4*/ 	.word	0x0000c110


	//   ....[68]....
        /*0fc8*/ 	.word	0x0000c120


	//   ....[69]....
        /*0fcc*/ 	.word	0x0000c130


	//   ....[70]....
        /*0fd0*/ 	.word	0x0000c140


	//   ....[71]....
        /*0fd4*/ 	.word	0x0000c150


	//   ....[72]....
        /*0fd8*/ 	.word	0x0000c160


	//   ....[73]....
        /*0fdc*/ 	.word	0x0000c170


	//   ....[74]....
        /*0fe0*/ 	.word	0x0000c180


	//   ....[75]....
        /*0fe4*/ 	.word	0x0000c190


	//   ....[76]....
        /*0fe8*/ 	.word	0x0000c1a0


	//   ....[77]....
        /*0fec*/ 	.word	0x0000c1b0


	//   ....[78]....
        /*0ff0*/ 	.word	0x0000c2a0


	//   ....[79]....
        /*0ff4*/ 	.word	0x0000c2b0


	//   ....[80]....
        /*0ff8*/ 	.word	0x0000c2c0


	//   ....[81]....
        /*0ffc*/ 	.word	0x0000c2d0


	//   ....[82]....
        /*1000*/ 	.word	0x0000c2e0


	//   ....[83]....
        /*1004*/ 	.word	0x0000c2f0


	//   ....[84]....
        /*1008*/ 	.word	0x0000c300


	//   ....[85]....
        /*100c*/ 	.word	0x0000c310


	//   ....[86]....
        /*1010*/ 	.word	0x0000c320


	//   ....[87]....
        /*1014*/ 	.word	0x0000c330


	//   ....[88]....
        /*1018*/ 	.word	0x0000c340


	//   ....[89]....
        /*101c*/ 	.word	0x0000c350


	//   ....[90]....
        /*1020*/ 	.word	0x0000c360


	//   ....[91]....
        /*1024*/ 	.word	0x0000c370


	//   ....[92]....
        /*1028*/ 	.word	0x0000c380


	//   ....[93]....
        /*102c*/ 	.word	0x0000c390


	//   ....[94]....
        /*1030*/ 	.word	0x0000c3a0


	//   ....[95]....
        /*1034*/ 	.word	0x0000c3b0


	//   ....[96]....
        /*1038*/ 	.word	0x0000c3c0


	//   ....[97]....
        /*103c*/ 	.word	0x0000c3d0


	//   ....[98]....
        /*1040*/ 	.word	0x0000c3e0


	//   ....[99]....
        /*1044*/ 	.word	0x0000c3f0


	//   ....[100]....
        /*1048*/ 	.word	0x0000c400


	//   ....[101]....
        /*104c*/ 	.word	0x0000c410


	//   ....[102]....
        /*1050*/ 	.word	0x0000c420


	//   ....[103]....
        /*1054*/ 	.word	0x0000c430


	//   ....[104]....
        /*1058*/ 	.word	0x0000c440


	//   ....[105]....
        /*105c*/ 	.word	0x0000c450


	//   ....[106]....
        /*1060*/ 	.word	0x0000c540


	//   ....[107]....
        /*1064*/ 	.word	0x0000c550


	//   ....[108]....
        /*1068*/ 	.word	0x0000c560


	//   ....[109]....
        /*106c*/ 	.word	0x0000c570


	//   ....[110]....
        /*1070*/ 	.word	0x0000c580


	//   ....[111]....
        /*1074*/ 	.word	0x0000c590


	//   ....[112]....
        /*1078*/ 	.word	0x0000c5a0


	//   ....[113]....
        /*107c*/ 	.word	0x0000c5b0


	//   ....[114]....
        /*1080*/ 	.word	0x0000c5c0


	//   ....[115]....
        /*1084*/ 	.word	0x0000c5d0


	//   ....[116]....
        /*1088*/ 	.word	0x0000c5e0


	//   ....[117]....
        /*108c*/ 	.word	0x0000c5f0


	//   ....[118]....
        /*1090*/ 	.word	0x0000c600


	//   ....[119]....
        /*1094*/ 	.word	0x0000c610


	//   ....[120]....
        /*1098*/ 	.word	0x0000c620


	//   ....[121]....
        /*109c*/ 	.word	0x0000c630


	//   ....[122]....
        /*10a0*/ 	.word	0x0000c640


	//   ....[123]....
        /*10a4*/ 	.word	0x0000c650


	//   ....[124]....
        /*10a8*/ 	.word	0x0000c660


	//   ....[125]....
        /*10ac*/ 	.word	0x0000c670


	//   ....[126]....
        /*10b0*/ 	.word	0x0000c680


	//   ....[127]....
        /*10b4*/ 	.word	0x0000c690


	//   ....[128]....
        /*10b8*/ 	.word	0x0000c6a0


	//   ....[129]....
        /*10bc*/ 	.word	0x0000c6b0


	//   ....[130]....
        /*10c0*/ 	.word	0x0000c6c0


	//   ....[131]....
        /*10c4*/ 	.word	0x0000c6d0


	//   ....[132]....
        /*10c8*/ 	.word	0x0000c6e0


	//   ....[133]....
        /*10cc*/ 	.word	0x0000c6f0


	//   ....[134]....
        /*10d0*/ 	.word	0x000108d0


	//   ....[135]....
        /*10d4*/ 	.word	0x00010900


	//   ....[136]....
        /*10d8*/ 	.word	0x00010910


	//   ....[137]....
        /*10dc*/ 	.word	0x00010920


	//   ....[138]....
        /*10e0*/ 	.word	0x00010930


	//   ....[139]....
        /*10e4*/ 	.word	0x00010940


	//   ....[140]....
        /*10e8*/ 	.word	0x00010950


	//   ....[141]....
        /*10ec*/ 	.word	0x00010960


	//   ....[142]....
        /*10f0*/ 	.word	0x00010970


	//   ....[143]....
        /*10f4*/ 	.word	0x00010980


	//   ....[144]....
        /*10f8*/ 	.word	0x00010990


	//   ....[145]....
        /*10fc*/ 	.word	0x000109a0


	//   ....[146]....
        /*1100*/ 	.word	0x000109b0


	//   ....[147]....
        /*1104*/ 	.word	0x000109c0


	//   ....[148]....
        /*1108*/ 	.word	0x000109d0


	//   ....[149]....
        /*110c*/ 	.word	0x000109e0


	//   ....[150]....
        /*1110*/ 	.word	0x000109f0


	//   ....[151]....
        /*1114*/ 	.word	0x00010a00


	//   ....[152]....
        /*1118*/ 	.word	0x00010aa0


	//   ....[153]....
        /*111c*/ 	.word	0x00010ab0


	//   ....[154]....
        /*1120*/ 	.word	0x00010ac0


	//   ....[155]....
        /*1124*/ 	.word	0x00010ad0


	//   ....[156]....
        /*1128*/ 	.word	0x00010ae0


	//   ....[157]....
        /*112c*/ 	.word	0x00010af0


	//   ....[158]....
        /*1130*/ 	.word	0x00010b00


	//   ....[159]....
        /*1134*/ 	.word	0x00010b10


	//   ....[160]....
        /*1138*/ 	.word	0x00010b20


	//   ....[161]....
        /*113c*/ 	.word	0x00010b30


	//   ....[162]....
        /*1140*/ 	.word	0x00010b40


	//   ....[163]....
        /*1144*/ 	.word	0x00010b50


	//   ....[164]....
        /*1148*/ 	.word	0x00010b60


	//   ....[165]....
        /*114c*/ 	.word	0x00010b70


	//   ....[166]....
        /*1150*/ 	.word	0x00010b80


	//   ....[167]....
        /*1154*/ 	.word	0x00010b90


	//   ....[168]....
        /*1158*/ 	.word	0x00010ba0


	//   ....[169]....
        /*115c*/ 	.word	0x00010bb0


	//   ....[170]....
        /*1160*/ 	.word	0x00010bc0


	//   ....[171]....
        /*1164*/ 	.word	0x00010bd0


	//   ....[172]....
        /*1168*/ 	.word	0x00010be0


	//   ....[173]....
        /*116c*/ 	.word	0x00010bf0


	//   ....[174]....
        /*1170*/ 	.word	0x00010c00


	//   ....[175]....
        /*1174*/ 	.word	0x00010c10


	//   ....[176]....
        /*1178*/ 	.word	0x00010c20


	//   ....[177]....
        /*117c*/ 	.word	0x00010c30


	//   ....[178]....
        /*1180*/ 	.word	0x00010c40


	//   ....[179]....
        /*1184*/ 	.word	0x00010c50


	//   ....[180]....
        /*1188*/ 	.word	0x00010d40


	//   ....[181]....
        /*118c*/ 	.word	0x00010d50


	//   ....[182]....
        /*1190*/ 	.word	0x00010d60


	//   ....[183]....
        /*1194*/ 	.word	0x00010d70


	//   ....[184]....
        /*1198*/ 	.word	0x00010d80


	//   ....[185]....
        /*119c*/ 	.word	0x00010d90


	//   ....[186]....
        /*11a0*/ 	.word	0x00010da0


	//   ....[187]....
        /*11a4*/ 	.word	0x00010db0


	//   ....[188]....
        /*11a8*/ 	.word	0x00010dc0


	//   ....[189]....
        /*11ac*/ 	.word	0x00010dd0


	//   ....[190]....
        /*11b0*/ 	.word	0x00010de0


	//   ....[191]....
        /*11b4*/ 	.word	0x00010df0


	//   ....[192]....
        /*11b8*/ 	.word	0x00010e00


	//   ....[193]....
        /*11bc*/ 	.word	0x00010e10


	//   ....[194]....
        /*11c0*/ 	.word	0x00010e20


	//   ....[195]....
        /*11c4*/ 	.word	0x00010e30


	//   ....[196]....
        /*11c8*/ 	.word	0x00010e40


	//   ....[197]....
        /*11cc*/ 	.word	0x00010e50


	//   ....[198]....
        /*11d0*/ 	.word	0x00010e60


	//   ....[199]....
        /*11d4*/ 	.word	0x00010e70


	//   ....[200]....
        /*11d8*/ 	.word	0x00010e80


	//   ....[201]....
        /*11dc*/ 	.word	0x00010e90


	//   ....[202]....
        /*11e0*/ 	.word	0x00010ea0


	//   ....[203]....
        /*11e4*/ 	.word	0x00010eb0


	//   ....[204]....
        /*11e8*/ 	.word	0x00010ec0


	//   ....[205]....
        /*11ec*/ 	.word	0x00010ed0


	//   ....[206]....
        /*11f0*/ 	.word	0x00010ee0


	//   ....[207]....
        /*11f4*/ 	.word	0x00010ef0


	//   ....[208]....
        /*11f8*/ 	.word	0x00010fe0


	//   ....[209]....
        /*11fc*/ 	.word	0x00010ff0


	//   ....[210]....
        /*1200*/ 	.word	0x00011000


	//   ....[211]....
        /*1204*/ 	.word	0x00011010


	//   ....[212]....
        /*1208*/ 	.word	0x00011020


	//   ....[213]....
        /*120c*/ 	.word	0x00011030


	//   ....[214]....
        /*1210*/ 	.word	0x00011040


	//   ....[215]....
        /*1214*/ 	.word	0x00011050


	//   ....[216]....
        /*1218*/ 	.word	0x00011060


	//   ....[217]....
        /*121c*/ 	.word	0x00011070


	//   ....[218]....
        /*1220*/ 	.word	0x00011080


	//   ....[219]....
        /*1224*/ 	.word	0x00011090


	//   ....[220]....
        /*1228*/ 	.word	0x000110a0


	//   ....[221]....
        /*122c*/ 	.word	0x000110b0


	//   ....[222]....
        /*1230*/ 	.word	0x000110c0


	//   ....[223]....
        /*1234*/ 	.word	0x000110d0


	//   ....[224]....
        /*1238*/ 	.word	0x000110e0


	//   ....[225]....
        /*123c*/ 	.word	0x000110f0


	//   ....[226]....
        /*1240*/ 	.word	0x00011100


	//   ....[227]....
        /*1244*/ 	.word	0x00011110


	//   ....[228]....
        /*1248*/ 	.word	0x00011120


	//   ....[229]....
        /*124c*/ 	.word	0x00011130


	//   ....[230]....
        /*1250*/ 	.word	0x00011140


	//   ....[231]....
        /*1254*/ 	.word	0x00011150


	//   ....[232]....
        /*1258*/ 	.word	0x00011160


	//   ....[233]....
        /*125c*/ 	.word	0x00011170


	//   ....[234]....
        /*1260*/ 	.word	0x00011180


	//   ....[235]....
        /*1264*/ 	.word	0x00011190


	//   ....[236]....
        /*1268*/ 	.word	0x00011280


	//   ....[237]....
        /*126c*/ 	.word	0x00011290


	//   ....[238]....
        /*1270*/ 	.word	0x000112a0


	//   ....[239]....
        /*1274*/ 	.word	0x000112b0


	//   ....[240]....
        /*1278*/ 	.word	0x000112c0


	//   ....[241]....
        /*127c*/ 	.word	0x000112d0


	//   ....[242]....
        /*1280*/ 	.word	0x000112e0


	//   ....[243]....
        /*1284*/ 	.word	0x000112f0


	//   ....[244]....
        /*1288*/ 	.word	0x00011300


	//   ....[245]....
        /*128c*/ 	.word	0x00011310


	//   ....[246]....
        /*1290*/ 	.word	0x00011320


	//   ....[247]....
        /*1294*/ 	.word	0x00011330


	//   ....[248]....
        /*1298*/ 	.word	0x00011340


	//   ....[249]....
        /*129c*/ 	.word	0x00011350


	//   ....[250]....
        /*12a0*/ 	.word	0x00011360


	//   ....[251]....
        /*12a4*/ 	.word	0x00011370


	//   ....[252]....
        /*12a8*/ 	.word	0x00011380


	//   ....[253]....
        /*12ac*/ 	.word	0x00011390


	//   ....[254]....
        /*12b0*/ 	.word	0x000113a0


	//   ....[255]....
        /*12b4*/ 	.word	0x000113b0


	//   ....[0]....
        /*12b8*/ 	.word	0x000113c0


	//   ....[1]....
        /*12bc*/ 	.word	0x000113d0


	//   ....[2]....
        /*12c0*/ 	.word	0x000113e0


	//   ....[3]....
        /*12c4*/ 	.word	0x000113f0


	//   ....[4]....
        /*12c8*/ 	.word	0x00011400


	//   ....[5]....
        /*12cc*/ 	.word	0x00011410


	//   ....[6]....
        /*12d0*/ 	.word	0x00011420


	//   ....[7]....
        /*12d4*/ 	.word	0x00011430


	//   ....[8]....
        /*12d8*/ 	.word	0x00015610


	//   ....[9]....
        /*12dc*/ 	.word	0x00015640


	//   ....[10]....
        /*12e0*/ 	.word	0x00015650


	//   ....[11]....
        /*12e4*/ 	.word	0x00015660


	//   ....[12]....
        /*12e8*/ 	.word	0x00015670


	//   ....[13]....
        /*12ec*/ 	.word	0x00015680


	//   ....[14]....
        /*12f0*/ 	.word	0x00015690


	//   ....[15]....
        /*12f4*/ 	.word	0x000156a0


	//   ....[16]....
        /*12f8*/ 	.word	0x000156b0


	//   ....[17]....
        /*12fc*/ 	.word	0x000156c0


	//   ....[18]....
        /*1300*/ 	.word	0x000156d0


	//   ....[19]....
        /*1304*/ 	.word	0x000156e0


	//   ....[20]....
        /*1308*/ 	.word	0x000156f0


	//   ....[21]....
        /*130c*/ 	.word	0x00015700


	//   ....[22]....
        /*1310*/ 	.word	0x00015710


	//   ....[23]....
        /*1314*/ 	.word	0x00015720


	//   ....[24]....
        /*1318*/ 	.word	0x00015730


	//   ....[25]....
        /*131c*/ 	.word	0x00015740


	//   ....[26]....
        /*1320*/ 	.word	0x000157e0


	//   ....[27]....
        /*1324*/ 	.word	0x000157f0


	//   ....[28]....
        /*1328*/ 	.word	0x00015800


	//   ....[29]....
        /*132c*/ 	.word	0x00015810


	//   ....[30]....
        /*1330*/ 	.word	0x00015820


	//   ....[31]....
        /*1334*/ 	.word	0x00015830


	//   ....[32]....
        /*1338*/ 	.word	0x00015840


	//   ....[33]....
        /*133c*/ 	.word	0x00015850


	//   ....[34]....
        /*1340*/ 	.word	0x00015860


	//   ....[35]....
        /*1344*/ 	.word	0x00015870


	//   ....[36]....
        /*1348*/ 	.word	0x00015880


	//   ....[37]....
        /*134c*/ 	.word	0x00015890


	//   ....[38]....
        /*1350*/ 	.word	0x000158a0


	//   ....[39]....
        /*1354*/ 	.word	0x000158b0


	//   ....[40]....
        /*1358*/ 	.word	0x000158c0


	//   ....[41]....
        /*135c*/ 	.word	0x000158d0


	//   ....[42]....
        /*1360*/ 	.word	0x000158e0


	//   ....[43]....
        /*1364*/ 	.word	0x000158f0


	//   ....[44]....
        /*1368*/ 	.word	0x00015900


	//   ....[45]....
        /*136c*/ 	.word	0x00015910


	//   ....[46]....
        /*1370*/ 	.word	0x00015920


	//   ....[47]....
        /*1374*/ 	.word	0x00015930


	//   ....[48]....
        /*1378*/ 	.word	0x00015940


	//   ....[49]....
        /*137c*/ 	.word	0x00015950


	//   ....[50]....
        /*1380*/ 	.word	0x00015960


	//   ....[51]....
        /*1384*/ 	.word	0x00015970


	//   ....[52]....
        /*1388*/ 	.word	0x00015980


	//   ....[53]....
        /*138c*/ 	.word	0x00015990


	//   ....[54]....
        /*1390*/ 	.word	0x00015a80


	//   ....[55]....
        /*1394*/ 	.word	0x00015a90


	//   ....[56]....
        /*1398*/ 	.word	0x00015aa0


	//   ....[57]....
        /*139c*/ 	.word	0x00015ab0


	//   ....[58]....
        /*13a0*/ 	.word	0x00015ac0


	//   ....[59]....
        /*13a4*/ 	.word	0x00015ad0


	//   ....[60]....
        /*13a8*/ 	.word	0x00015ae0


	//   ....[61]....
        /*13ac*/ 	.word	0x00015af0


	//   ....[62]....
        /*13b0*/ 	.word	0x00015b00


	//   ....[63]....
        /*13b4*/ 	.word	0x00015b10


	//   ....[64]....
        /*13b8*/ 	.word	0x00015b20


	//   ....[65]....
        /*13bc*/ 	.word	0x00015b30


	//   ....[66]....
        /*13c0*/ 	.word	0x00015b40


	//   ....[67]....
        /*13c4*/ 	.word	0x00015b50


	//   ....[68]....
        /*13c8*/ 	.word	0x00015b60


	//   ....[69]....
        /*13cc*/ 	.word	0x00015b70


	//   ....[70]....
        /*13d0*/ 	.word	0x00015b80


	//   ....[71]....
        /*13d4*/ 	.word	0x00015b90


	//   ....[72]....
        /*13d8*/ 	.word	0x00015ba0


	//   ....[73]....
        /*13dc*/ 	.word	0x00015bb0


	//   ....[74]....
        /*13e0*/ 	.word	0x00015bc0


	//   ....[75]....
        /*13e4*/ 	.word	0x00015bd0


	//   ....[76]....
        /*13e8*/ 	.word	0x00015be0


	//   ....[77]....
        /*13ec*/ 	.word	0x00015bf0


	//   ....[78]....
        /*13f0*/ 	.word	0x00015c00


	//   ....[79]....
        /*13f4*/ 	.word	0x00015c10


	//   ....[80]....
        /*13f8*/ 	.word	0x00015c20


	//   ....[81]....
        /*13fc*/ 	.word	0x00015c30


	//   ....[82]....
        /*1400*/ 	.word	0x00015d20


	//   ....[83]....
        /*1404*/ 	.word	0x00015d30


	//   ....[84]....
        /*1408*/ 	.word	0x00015d40


	//   ....[85]....
        /*140c*/ 	.word	0x00015d50


	//   ....[86]....
        /*1410*/ 	.word	0x00015d60


	//   ....[87]....
        /*1414*/ 	.word	0x00015d70


	//   ....[88]....
        /*1418*/ 	.word	0x00015d80


	//   ....[89]....
        /*141c*/ 	.word	0x00015d90


	//   ....[90]....
        /*1420*/ 	.word	0x00015da0


	//   ....[91]....
        /*1424*/ 	.word	0x00015db0


	//   ....[92]....
        /*1428*/ 	.word	0x00015dc0


	//   ....[93]....
        /*142c*/ 	.word	0x00015dd0


	//   ....[94]....
        /*1430*/ 	.word	0x00015de0


	//   ....[95]....
        /*1434*/ 	.word	0x00015df0


	//   ....[96]....
        /*1438*/ 	.word	0x00015e00


	//   ....[97]....
        /*143c*/ 	.word	0x00015e10


	//   ....[98]....
        /*1440*/ 	.word	0x00015e20


	//   ....[99]....
        /*1444*/ 	.word	0x00015e30


	//   ....[100]....
        /*1448*/ 	.word	0x00015e40


	//   ....[101]....
        /*144c*/ 	.word	0x00015e50


	//   ....[102]....
        /*1450*/ 	.word	0x00015e60


	//   ....[103]....
        /*1454*/ 	.word	0x00015e70


	//   ....[104]....
        /*1458*/ 	.word	0x00015e80


	//   ....[105]....
        /*145c*/ 	.word	0x00015e90


	//   ....[106]....
        /*1460*/ 	.word	0x00015ea0


	//   ....[107]....
        /*1464*/ 	.word	0x00015eb0


	//   ....[108]....
        /*1468*/ 	.word	0x00015ec0


	//   ....[109]....
        /*146c*/ 	.word	0x00015ed0


	//   ....[110]....
        /*1470*/ 	.word	0x00015fc0


	//   ....[111]....
        /*1474*/ 	.word	0x00015fd0


	//   ....[112]....
        /*1478*/ 	.word	0x00015fe0


	//   ....[113]....
        /*147c*/ 	.word	0x00015ff0


	//   ....[114]....
        /*1480*/ 	.word	0x00016000


	//   ....[115]....
        /*1484*/ 	.word	0x00016010


	//   ....[116]....
        /*1488*/ 	.word	0x00016020


	//   ....[117]....
        /*148c*/ 	.word	0x00016030


	//   ....[118]....
        /*1490*/ 	.word	0x00016040


	//   ....[119]....
        /*1494*/ 	.word	0x00016050


	//   ....[120]....
        /*1498*/ 	.word	0x00016060


	//   ....[121]....
        /*149c*/ 	.word	0x00016070


	//   ....[122]....
        /*14a0*/ 	.word	0x00016080


	//   ....[123]....
        /*14a4*/ 	.word	0x00016090


	//   ....[124]....
        /*14a8*/ 	.word	0x000160a0


	//   ....[125]....
        /*14ac*/ 	.word	0x000160b0


	//   ....[126]....
        /*14b0*/ 	.word	0x000160c0


	//   ....[127]....
        /*14b4*/ 	.word	0x000160d0


	//   ....[128]....
        /*14b8*/ 	.word	0x000160e0


	//   ....[129]....
        /*14bc*/ 	.word	0x000160f0


	//   ....[130]....
        /*14c0*/ 	.word	0x00016100


	//   ....[131]....
        /*14c4*/ 	.word	0x00016110


	//   ....[132]....
        /*14c8*/ 	.word	0x00016120


	//   ....[133]....
        /*14cc*/ 	.word	0x00016130


	//   ....[134]....
        /*14d0*/ 	.word	0x00016140


	//   ....[135]....
        /*14d4*/ 	.word	0x00016150


	//   ....[136]....
        /*14d8*/ 	.word	0x00016160


	//   ....[137]....
        /*14dc*/ 	.word	0x00016170


	//----- nvinfo : EIATTR_EXIT_INSTR_OFFSETS
	.align		4
.L_1370:
        /*14e0*/ 	.byte	0x04, 0x1c
        /*14e2*/ 	.short	(.L_1372 - .L_1371)


	//   ....[0]....
.L_1371:
        /*14e4*/ 	.word	0x0001a600


	//   ....[1]....
        /*14e8*/ 	.word	0x0001c2e0


	//   ....[2]....
        /*14ec*/ 	.word	0x0001c350


	//----- nvinfo : EIATTR_MAX_THREADS
	.align		4
.L_1372:
        /*14f0*/ 	.byte	0x04, 0x05
        /*14f2*/ 	.short	(.L_1374 - .L_1373)
.L_1373:
        /*14f4*/ 	.word	0x00000020
        /*14f8*/ 	.word	0x00000001
        /*14fc*/ 	.word	0x00000001


	//----- nvinfo : EIATTR_CRS_STACK_SIZE
	.align		4
.L_1374:
        /*1500*/ 	.byte	0x04, 0x1e
        /*1502*/ 	.short	(.L_1376 - .L_1375)
.L_1375:
        /*1504*/ 	.word	0x00000000
.L_1376:


//--------------------- .nv.info._ZN17fastertransformer38beam_online_softmax_topk_stage1_kernelIfLi1ELi64ELi64EEEvPKT_S3_PKbPfiiPKi --------------------------
	.section	.nv.info._ZN17fastertransformer38beam_online_softmax_topk_stage1_kernelIfLi1ELi64ELi64EEEvPKT_S3_PKbPfiiPKi,"",@"SHT_CUDA_INFO"
	.sectionflags	@""
	.align	4


	//----- nvinfo : EIATTR_CUDA_API_VERSION
	.align		4
        /*0000*/ 	.byte	0x04, 0x37
        /*0002*/ 	.short	(.L_1378 - .L_1377)
.L_1377:
        /*0004*/ 	.word	0x00000082


	//----- nvinfo : EIATTR_SW2861232_WAR
	.align		4
.L_1378:
        /*0008*/ 	.byte	0x01, 0x35
	.zero		2


	//----- nvinfo : EIATTR_PARAM_CBANK
	.align		4
        /*000c*/ 	.byte	0x04, 0x0a
        /*000e*/ 	.short	(.L_1380 - .L_1379)
	.align		4
.L_1379:
        /*0010*/ 	.word	index@(.nv.constant0._ZN17fastertransformer38beam_online_softmax_topk_stage1_kernelIfLi1ELi64ELi64EEEvPKT_S3_PKbPfiiPKi)
        /*0014*/ 	.short	0x0160
        /*0016*/ 	.short	0x0030


	//----- nvinfo : EIATTR_CBANK_PARAM_SIZE
	.align		4
.L_1380:
        /*0018*/ 	.byte	0x03, 0x19
        /*001a*/ 	.short	0x0030


	//----- nvinfo : EIATTR_KPARAM_INFO
	.align		4
        /*001c*/ 	.byte	0x04, 0x17
        /*001e*/ 	.short	(.L_1382 - .L_1381)
.L_1381:
        /*0020*/ 	.word	0x00000000
        /*0024*/ 	.short	0x0006
        /*0026*/ 	.short	0x0028
        /*0028*/ 	.byte	0x00, 0xf0, 0x21, 0x00


	//----- nvinfo : EIATTR_KPARAM_INFO
	.align		4
.L_1382:
        /*002c*/ 	.byte	0x04, 0x17
        /*002e*/ 	.short	(.L_1384 - .L_1383)
.L_1383:
        /*0030*/ 	.word	0x00000000
        /*0034*/ 	.short	0x0005
        /*0036*/ 	.short	0x0024
        /*0038*/ 	.byte	0x00, 0xf0, 0x11, 0x00


	//----- nvinfo : EIATTR_KPARAM_INFO
	.align		4
.L_1384:
        /*003c*/ 	.byte	0x04, 0x17
        /*003e*/ 	.short	(.L_1386 - .L_1385)
.L_1385:
        /*0040*/ 	.word	0x00000000
        /*0044*/ 	.short	0x0004
        /*0046*/ 	.short	0x0020
        /*0048*/ 	.byte	0x00, 0xf0, 0x11, 0x00


	//----- nvinfo : EIATTR_KPARAM_INFO
	.align		4
.L_1386:
        /*004c*/ 	.byte	0x04, 0x17
        /*004e*/ 	.short	(.L_1388 - .L_1387)
.L_1387:
        /*0050*/ 	.word	0x00000000
        /*0054*/ 	.short	0x0003
        /*0056*/ 	.short	0x0018
        /*0058*/ 	.byte	0x00, 0xf0, 0x21, 0x00


	//----- nvinfo : EIATTR_KPARAM_INFO
	.align		4
.L_1388:
        /*005c*/ 	.byte	0x04, 0x17
        /*005e*/ 	.short	(.L_1390 - .L_1389)
.L_1389:
        /*0060*/ 	.word	0x00000000
        /*0064*/ 	.short	0x0002
        /*0066*/ 	.short	0x0010
        /*0068*/ 	.byte	0x00, 0xf0, 0x21, 0x00


	//----- nvinfo : EIATTR_KPARAM_INFO
	.align		4
.L_1390:
        /*006c*/ 	.byte	0x04, 0x17
        /*006e*/ 	.short	(.L_1392 - .L_1391)
.L_1391:
        /*0070*/ 	.word	0x00000000
        /*0074*/ 	.short	0x0001
        /*0076*/ 	.short	0x0008
        /*0078*/ 	.byte	0x00, 0xf0, 0x21, 0x00


	//----- nvinfo : EIATTR_KPARAM_INFO
	.align		4
.L_1392:
        /*007c*/ 	.byte	0x04, 0x17
        /*007e*/ 	.short	(.L_1394 - .L_1393)
.L_1393:
        /*0080*/ 	.word	0x00000000
        /*0084*/ 	.short	0x0000
        /*0086*/ 	.short	0x0000
        /*0088*/ 	.byte	0x00, 0xf0, 0x21, 0x00


	//----- nvinfo : EIATTR_MAXREG_COUNT
	.align		4
.L_1394:
        /*008c*/ 	.byte	0x03, 0x1b
        /*008e*/ 	.short	0x00ff


	//----- nvinfo : EIATTR_NUM_BARRIERS
	.align		4
        /*0090*/ 	.byte	0x02, 0x4c
        /*0092*/ 	.byte	0x01
	.zero		1


	//----- nvinfo : EIATTR_MERCURY_ISA_VERSION
	.align		4
        /*0094*/ 	.byte	0x03, 0x5f
        /*0096*/ 	.short	0x0000


	//----- nvinfo : EIATTR_COOP_GROUP_MASK_REGIDS
	.align		4
        /*0098*/ 	.byte	0x04, 0x29
        /*009a*/ 	.short	(.L_1396 - .L_1395)


	//   ....[0]....
.L_1395:
        /*009c*/ 	.word	0xffffffff


	//   ....[1]....
        /*00a0*/ 	.word	0xffffffff


	//   ....[2]....
        /*00a4*/ 	.word	0xffffffff


	//   ....[3]....
        /*00a8*/ 	.word	0xffffffff


	//   ....[4]....
        /*00ac*/ 	.word	0xffffffff


	//   ....[5]....
        /*00b0*/ 	.word	0xffffffff


	//   ....[6]....
        /*00b4*/ 	.word	0xffffffff


	//   ....[7]....
        /*00b8*/ 	.word	0xffffffff


	//   ....[8]....
        /*00bc*/ 	.word	0xffffffff


	//   ....[9]....
        /*00c0*/ 	.word	0xffffffff


	//   ....[10]....
        /*00c4*/ 	.word	0xffffffff


	//   ....[11]....
        /*00c8*/ 	.word	0xffffffff


	//   ....[12]....
        /*00cc*/ 	.word	0xffffffff


	//   ....[13]....
        /*00d0*/ 	.word	0xffffffff


	//   ....[14]....
        /*00d4*/ 	.word	0xffffffff


	//   ....[15]....
        /*00d8*/ 	.word	0xffffffff


	//   ....[16]....
        /*00dc*/ 	.word	0xffffffff


	//   ....[17]....
        /*00e0*/ 	.word	0xffffffff


	//   ....[18]....
        /*00e4*/ 	.word	0xffffffff


	//   ....[19]....
        /*00e8*/ 	.word	0xffffffff


	//   ....[20]....
        /*00ec*/ 	.word	0xffffffff


	//   ....[21]....
        /*00f0*/ 	.word	0xffffffff


	//   ....[22]....
        /*00f4*/ 	.word	0xffffffff


	//   ....[23]....
        /*00f8*/ 	.word	0xffffffff


	//   ....[24]....
        /*00fc*/ 	.word	0xffffffff


	//   ....[25]....
        /*0100*/ 	.word	0xffffffff


	//   ....[26]....
        /*0104*/ 	.word	0xffffffff


	//   ....[27]....
        /*0108*/ 	.word	0xffffffff


	//   ....[28]....
        /*010c*/ 	.word	0xffffffff


	//   ....[29]....
        /*0110*/ 	.word	0xffffffff


	//   ....[30]....
        /*0114*/ 	.word	0xffffffff


	//   ....[31]....
        /*0118*/ 	.word	0xffffffff


	//   ....[32]....
        /*011c*/ 	.word	0xffffffff


	//   ....[33]....
        /*0120*/ 	.word	0xffffffff


	//   ....[34]....
        /*0124*/ 	.word	0xffffffff


	//   ....[35]....
        /*0128*/ 	.word	0xffffffff


	//   ....[36]....
        /*012c*/ 	.word	0xffffffff


	//   ....[37]....
        /*0130*/ 	.word	0xffffffff


	//   ....[38]....
        /*0134*/ 	.word	0xffffffff


	//   ....[39]....
        /*0138*/ 	.word	0xffffffff


	//   ....[40]....
        /*013c*/ 	.word	0xffffffff


	//   ....[41]....
        /*0140*/ 	.word	0xffffffff


	//   ....[42]....
        /*0144*/ 	.word	0xffffffff


	//   ....[43]....
        /*0148*/ 	.word	0xffffffff


	//   ....[44]....
        /*014c*/ 	.word	0xffffffff


	//   ....[45]....
        /*0150*/ 	.word	0xffffffff


	//   ....[46]....
        /*0154*/ 	.word	0xffffffff


	//   ....[47]....
        /*0158*/ 	.word	0xffffffff


	//   ....[48]....
        /*015c*/ 	.word	0xffffffff


	//   ....[49]....
        /*0160*/ 	.word	0xffffffff


	//   ....[50]....
        /*0164*/ 	.word	0xffffffff


	//   ....[51]....
        /*0168*/ 	.word	0xffffffff


	//   ....[52]....
        /*016c*/ 	.word	0xffffffff


	//   ....[53]....
        /*0170*/ 	.word	0xffffffff


	//   ....[54]....
        /*0174*/ 	.word	0xffffffff


	//   ....[55]....
        /*0178*/ 	.word	0xffffffff


	//   ....[56]....
        /*017c*/ 	.word	0xffffffff


	//   ....[57]....
        /*0180*/ 	.word	0xffffffff


	//   ....[58]....
        /*0184*/ 	.word	0xffffffff


	//   ....[59]....
        /*0188*/ 	.word	0xffffffff


	//   ....[60]....
        /*018c*/ 	.word	0xffffffff


	//   ....[61]....
        /*0190*/ 	.word	0xffffffff


	//   ....[62]....
        /*0194*/ 	.word	0xffffffff


	//   ....[63]....
        /*0198*/ 	.word	0xffffffff


	//   ....[64]....
        /*019c*/ 	.word	0xffffffff


	//   ....[65]....
        /*01a0*/ 	.word	0xffffffff


	//   ....[66]....
        /*01a4*/ 	.word	0xffffffff


	//   ....[67]....
        /*01a8*/ 	.word	0xffffffff


	//   ....[68]....
        /*01ac*/ 	.word	0xffffffff


	//   ....[69]....
        /*01b0*/ 	.word	0xffffffff


	//   ....[70]....
        /*01b4*/ 	.word	0xffffffff


	//   ....[71]....
        /*01b8*/ 	.word	0xffffffff


	//   ....[72]....
        /*01bc*/ 	.word	0xffffffff


	//   ....[73]....
        /*01c0*/ 	.word	0xffffffff


	//   ....[74]....
        /*01c4*/ 	.word	0xffffffff


	//   ....[75]....
        /*01c8*/ 	.word	0xffffffff


	//   ....[76]....
        /*01cc*/ 	.word	0xffffffff


	//   ....[77]....
        /*01d0*/ 	.word	0xffffffff


	//   ....[78]....
        /*01d4*/ 	.word	0xffffffff


	//   ....[79]....
        /*01d8*/ 	.word	0xffffffff


	//   ....[80]....
        /*01dc*/ 	.word	0xffffffff


	//   ....[81]....
        /*01e0*/ 	.word	0xffffffff


	//   ....[82]....
        /*01e4*/ 	.word	0xffffffff


	//   ....[83]....
        /*01e8*/ 	.word	0xffffffff


	//   ....[84]....
        /*01ec*/ 	.word	0xffffffff


	//   ....[85]....
        /*01f0*/ 	.word	0xffffffff


	//   ....[86]....
        /*01f4*/ 	.word	0xffffffff


	//   ....[87]....
        /*01f8*/ 	.word	0xffffffff


	//   ....[88]....
        /*01fc*/ 	.word	0xffffffff


	//   ....[89]....
        /*0200*/ 	.word	0xffffffff


	//   ....[90]....
        /*0204*/ 	.word	0xffffffff


	//   ....[91]....
        /*0208*/ 	.word	0xffffffff


	//   ....[92]....
        /*020c*/ 	.word	0xffffffff


	//   ....[93]....
        /*0210*/ 	.word	0xffffffff


	//   ....[94]....
        /*0214*/ 	.word	0xffffffff


	//   ....[95]....
        /*0218*/ 	.word	0xffffffff


	//   ....[96]....
        /*021c*/ 	.word	0xffffffff


	//   ....[97]....
        /*0220*/ 	.word	0xffffffff


	//   ....[98]....
        /*0224*/ 	.word	0xffffffff


	//   ....[99]....
        /*0228*/ 	.word	0xffffffff


	//   ....[100]....
        /*022c*/ 	.word	0xffffffff


	//   ....[101]....
        /*0230*/ 	.word	0xffffffff


	//   ....[102]....
        /*0234*/ 	.word	0xffffffff


	//   ....[103]....
        /*0238*/ 	.word	0xffffffff


	//   ....[104]....
        /*023c*/ 	.word	0xffffffff


	//   ....[105]....
        /*0240*/ 	.word	0xffffffff


	//   ....[106]....
        /*0244*/ 	.word	0xffffffff


	//   ....[107]....
        /*0248*/ 	.word	0xffffffff


	//   ....[108]....
        /*024c*/ 	.word	0xffffffff


	//   ....[109]....
        /*0250*/ 	.word	0xffffffff


	//   ....[110]....
        /*0254*/ 	.word	0xffffffff


	//   ....[111]....
        /*0258*/ 	.word	0xffffffff


	//   ....[112]....
        /*025c*/ 	.word	0xffffffff


	//   ....[113]....
        /*0260*/ 	.word	0xffffffff


	//   ....[114]....
        /*0264*/ 	.word	0xffffffff


	//   ....[115]....
        /*0268*/ 	.word	0xffffffff


	//   ....[116]....
        /*026c*/ 	.word	0xffffffff


	//   ....[117]....
        /*0270*/ 	.word	0xffffffff


	//   ....[118]....
        /*0274*/ 	.word	0xffffffff


	//   ....[119]....
        /*0278*/ 	.word	0xffffffff


	//   ....[120]....
        /*027c*/ 	.word	0xffffffff


	//   ....[121]....
        /*0280*/ 	.word	0xffffffff


	//   ....[122]....
        /*0284*/ 	.word	0xffffffff


	//   ....[123]....
        /*0288*/ 	.word	0xffffffff


	//   ....[124]....
        /*028c*/ 	.word	0xffffffff


	//   ....[125]....
        /*0290*/ 	.word	0xffffffff


	//   ....[126]....
        /*0294*/ 	.word	0xffffffff


	//   ....[127]....
        /*0298*/ 	.word	0xffffffff


	//   ....[128]....
        /*029c*/ 	.word	0xffffffff


	//   ....[129]....
        /*02a0*/ 	.word	0xffffffff


	//   ....[130]....
        /*02a4*/ 	.word	0xffffffff


	//   ....[131]....
        /*02a8*/ 	.word	0xffffffff


	//   ....[132]....
        /*02ac*/ 	.word	0xffffffff


	//   ....[133]....
        /*02b0*/ 	.word	0xffffffff


	//   ....[134]....
        /*02b4*/ 	.word	0xffffffff


	//   ....[135]....
        /*02b8*/ 	.word	0xffffffff


	//   ....[136]....
        /*02bc*/ 	.word	0xffffffff


	//   ....[137]....
        /*02c0*/ 	.word	0xffffffff


	//   ....[138]....
        /*02c4*/ 	.word	0xffffffff


	//   ....[139]....
        /*02c8*/ 	.word	0xffffffff


	//   ....[140]....
        /*02cc*/ 	.word	0xffffffff


	//   ....[141]....
        /*02d0*/ 	.word	0xffffffff


	//   ....[142]....
        /*02d4*/ 	.word	0xffffffff


	//   ....[143]....
        /*02d8*/ 	.word	0xffffffff


	//   ....[144]....
        /*02dc*/ 	.word	0xffffffff


	//   ....[145]....
        /*02e0*/ 	.word	0xffffffff


	//   ....[146]....
        /*02e4*/ 	.word	0xffffffff


	//   ....[147]....
        /*02e8*/ 	.word	0xffffffff


	//   ....[148]....
        /*02ec*/ 	.word	0xffffffff


	//   ....[149]....
        /*02f0*/ 	.word	0xffffffff


	//   ....[150]....
        /*02f4*/ 	.word	0xffffffff


	//   ....[151]....
        /*02f8*/ 	.word	0xffffffff


	//   ....[152]....
        /*02fc*/ 	.word	0xffffffff


	//   ....[153]....
        /*0300*/ 	.word	0xffffffff


	//   ....[154]....
        /*0304*/ 	.word	0xffffffff


	//   ....[155]....
        /*0308*/ 	.word	0xffffffff


	//   ....[156]....
        /*030c*/ 	.word	0xffffffff


	//   ....[157]....
        /*0310*/ 	.word	0xffffffff


	//   ....[158]....
        /*0314*/ 	.word	0xffffffff


	//   ....[159]....
        /*0318*/ 	.word	0xffffffff


	//   ....[160]....
        /*031c*/ 	.word	0xffffffff


	//   ....[161]....
        /*0320*/ 	.word	0xffffffff


	//   ....[162]....
        /*0324*/ 	.word	0xffffffff


	//   ....[163]....
        /*0328*/ 	.word	0xffffffff


	//   ....[164]....
        /*032c*/ 	.word	0xffffffff


	//   ....[165]....
        /*0330*/ 	.word	0xffffffff


	//   ....[166]....
        /*0334*/ 	.word	0xffffffff


	//   ....[167]....
        /*0338*/ 	.word	0xffffffff


	//   ....[168]....
        /*033c*/ 	.word	0xffffffff


	//   ....[169]....
        /*0340*/ 	.word	0xffffffff


	//   ....[170]....
        /*0344*/ 	.word	0xffffffff


	//   ....[171]....
        /*0348*/ 	.word	0xffffffff


	//   ....[172]....
        /*034c*/ 	.word	0xffffffff


	//   ....[173]....
        /*0350*/ 	.word	0xffffffff


	//   ....[174]....
        /*0354*/ 	.word	0xffffffff


	//   ....[175]....
        /*0358*/ 	.word	0xffffffff


	//   ....[176]....
        /*035c*/ 	.word	0xffffffff


	//   ....[177]....
        /*0360*/ 	.word	0xffffffff


	//   ....[178]....
        /*0364*/ 	.word	0xffffffff


	//   ....[179]....
        /*0368*/ 	.word	0xffffffff


	//   ....[180]....
        /*036c*/ 	.word	0xffffffff


	//   ....[181]....
        /*0370*/ 	.word	0xffffffff


	//   ....[182]....
        /*0374*/ 	.word	0xffffffff


	//   ....[183]....
        /*0378*/ 	.word	0xffffffff


	//   ....[184]....
        /*037c*/ 	.word	0xffffffff


	//   ....[185]....
        /*0380*/ 	.word	0xffffffff


	//   ....[186]....
        /*0384*/ 	.word	0xffffffff


	//   ....[187]....
        /*0388*/ 	.word	0xffffffff


	//   ....[188]....
        /*038c*/ 	.word	0xffffffff


	//   ....[189]....
        /*0390*/ 	.word	0xffffffff


	//   ....[190]....
        /*0394*/ 	.word	0xffffffff


	//   ....[191]....
        /*0398*/ 	.word	0xffffffff


	//   ....[192]....
        /*039c*/ 	.word	0xffffffff


	//   ....[193]....
        /*03a0*/ 	.word	0xffffffff


	//   ....[194]....
        /*03a4*/ 	.word	0xffffffff


	//   ....[195]....
        /*03a8*/ 	.word	0xffffffff


	//   ....[196]....
        /*03ac*/ 	.word	0xffffffff


	//   ....[197]....
        /*03b0*/ 	.word	0xffffffff


	//   ....[198]....
        /*03b4*/ 	.word	0xffffffff


	//   ....[199]....
        /*03b8*/ 	.word	0xffffffff


	//   ....[200]....
        /*03bc*/ 	.word	0xffffffff


	//   ....[201]....
        /*03c0*/ 	.word	0xffffffff


	//   ....[202]....
        /*03c4*/ 	.word	0xffffffff


	//   ....[203]....
        /*03c8*/ 	.word	0xffffffff


	//   ....[204]....
        /*03cc*/ 	.word	0xffffffff


	//   ....[205]....
        /*03d0*/ 	.word	0xffffffff


	//   ....[206]....
        /*03d4*/ 	.word	0xffffffff


	//   ....[207]....
        /*03d8*/ 	.word	0xffffffff


	//   ....[208]....
        /*03dc*/ 	.word	0xffffffff


	//   ....[209]....
        /*03e0*/ 	.word	0xffffffff


	//   ....[210]....
        /*03e4*/ 	.word	0xffffffff


	//   ....[211]....
        /*03e8*/ 	.word	0xffffffff


	//   ....[212]....
        /*03ec*/ 	.word	0xffffffff


	//   ....[213]....
        /*03f0*/ 	.word	0xffffffff


	//   ....[214]....
        /*03f4*/ 	.word	0xffffffff


	//   ....[215]....
        /*03f8*/ 	.word	0xffffffff


	//   ....[216]....
        /*03fc*/ 	.word	0xffffffff


	//   ....[217]....
        /*0400*/ 	.word	0xffffffff


	//   ....[218]....
        /*0404*/ 	.word	0xffffffff


	//   ....[219]....
        /*0408*/ 	.word	0xffffffff


	//   ....[220]....
        /*040c*/ 	.word	0xffffffff


	//   ....[221]....
        /*0410*/ 	.word	0xffffffff


	//   ....[222]....
        /*0414*/ 	.word	0xffffffff


	//   ....[223]....
        /*0418*/ 	.word	0xffffffff


	//   ....[224]....
        /*041c*/ 	.word	0xffffffff


	//   ....[225]....
        /*0420*/ 	.word	0xffffffff


	//   ....[226]....
        /*0424*/ 	.word	0xffffffff


	//   ....[227]....
        /*0428*/ 	.word	0xffffffff


	//   ....[228]....
        /*042c*/ 	.word	0xffffffff


	//   ....[229]....
        /*0430*/ 	.word	0xffffffff


	//   ....[230]....
        /*0434*/ 	.word	0xffffffff


	//   ....[231]....
        /*0438*/ 	.word	0xffffffff


	//   ....[232]....
        /*043c*/ 	.word	0xffffffff


	//   ....[233]....
        /*0440*/ 	.word	0xffffffff


	//   ....[234]....
        /*0444*/ 	.word	0xffffffff


	//   ....[235]....
        /*0448*/ 	.word	0xffffffff


	//   ....[236]....
        /*044c*/ 	.word	0xffffffff


	//   ....[237]....
        /*0450*/ 	.word	0xffffffff


	//   ....[238]....
        /*0454*/ 	.word	0xffffffff


	//   ....[239]....
        /*0458*/ 	.word	0xffffffff


	//   ....[240]....
        /*045c*/ 	.word	0xffffffff


	//   ....[241]....
        /*0460*/ 	.word	0xffffffff


	//   ....[242]....
        /*0464*/ 	.word	0xffffffff


	//   ....[243]....
        /*0468*/ 	.word	0xffffffff


	//   ....[244]....
        /*046c*/ 	.word	0xffffffff


	//   ....[245]....
        /*0470*/ 	.word	0xffffffff


	//   ....[246]....
        /*0474*/ 	.word	0xffffffff


	//   ....[247]....
        /*0478*/ 	.word	0xffffffff


	//   ....[248]....
        /*047c*/ 	.word	0xffffffff


	//   ....[249]....
        /*0480*/ 	.word	0xffffffff


	//   ....[250]....
        /*0484*/ 	.word	0xffffffff


	//   ....[251]....
        /*0488*/ 	.word	0xffffffff


	//   ....[252]....
        /*048c*/ 	.word	0xffffffff


	//   ....[253]....
        /*0490*/ 	.word	0xffffffff


	//   ....[254]....
        /*0494*/ 	.word	0xffffffff


	//   ....[255]....
        /*0498*/ 	.word	0xffffffff


	//   ....[0]....
        /*049c*/ 	.word	0xffffffff


	//   ....[1]....
        /*04a0*/ 	.word	0xffffffff


	//   ....[2]....
        /*04a4*/ 	.word	0xffffffff


	//   ....[3]....
        /*04a8*/ 	.word	0xffffffff


	//   ....[4]....
        /*04ac*/ 	.word	0xffffffff


	//   ....[5]....
        /*04b0*/ 	.word	0xffffffff


	//   ....[6]....
        /*04b4*/ 	.word	0xffffffff


	//   ....[7]....
        /*04b8*/ 	.word	0xffffffff


	//   ....[8]....
        /*04bc*/ 	.word	0xffffffff


	//   ....[9]....
        /*04c0*/ 	.word	0xffffffff


	//   ....[10]....
        /*04c4*/ 	.word	0xffffffff


	//   ....[11]....
        /*04c8*/ 	.word	0xffffffff


	//   ....[12]....
        /*04cc*/ 	.word	0xffffffff


	//   ....[13]....
        /*04d0*/ 	.word	0xffffffff


	//   ....[14]....
        /*04d4*/ 	.word	0xffffffff


	//   ....[15]....
        /*04d8*/ 	.word	0xffffffff


	//   ....[16]....
        /*04dc*/ 	.word	0xffffffff


	//   ....[17]....
        /*04e0*/ 	.word	0xffffffff


	//   ....[18]....
        /*04e4*/ 	.word	0xffffffff


	//   ....[19]....
        /*04e8*/ 	.word	0xffffffff


	//   ....[20]....
        /*04ec*/ 	.word	0xffffffff


	//   ....[21]....
        /*04f0*/ 	.word	0xffffffff


	//   ....[22]....
        /*04f4*/ 	.word	0xffffffff


	//   ....[23]....
        /*04f8*/ 	.word	0xffffffff


	//   ....[24]....
        /*04fc*/ 	.word	0xffffffff


	//   ....[25]....
        /*0500*/ 	.word	0xffffffff


	//   ....[26]....
        /*0504*/ 	.word	0xffffffff


	//   ....[27]....
        /*0508*/ 	.word	0xffffffff


	//   ....[28]....
        /*050c*/ 	.word	0xffffffff


	//   ....[29]....
        /*0510*/ 	.word	0xffffffff


	//   ....[30]....
        /*0514*/ 	.word	0xffffffff


	//   ....[31]....
        /*0518*/ 	.word	0xffffffff


	//   ....[32]....
        /*051c*/ 	.word	0xffffffff


	//   ....[33]....
        /*0520*/ 	.word	0xffffffff


	//   ....[34]....
        /*0524*/ 	.word	0xffffffff


	//   ....[35]....
        /*0528*/ 	.word	0xffffffff


	//   ....[36]....
        /*052c*/ 	.word	0xffffffff


	//   ....[37]....
        /*0530*/ 	.word	0xffffffff


	//   ....[38]....
        /*0534*/ 	.word	0xffffffff


	//   ....[39]....
        /*0538*/ 	.word	0xffffffff


	//   ....[40]....
        /*053c*/ 	.word	0xffffffff


	//   ....[41]....
        /*0540*/ 	.word	0xffffffff


	//   ....[42]....
        /*0544*/ 	.word	0xffffffff


	//   ....[43]....
        /*0548*/ 	.word	0xffffffff


	//   ....[44]....
        /*054c*/ 	.word	0xffffffff


	//   ....[45]....
        /*0550*/ 	.word	0xffffffff


	//   ....[46]....
        /*0554*/ 	.word	0xffffffff


	//   ....[47]....
        /*0558*/ 	.word	0xffffffff


	//   ....[48]....
        /*055c*/ 	.word	0xffffffff


	//   ....[49]....
        /*0560*/ 	.word	0xffffffff


	//   ....[50]....
        /*0564*/ 	.word	0xffffffff


	//   ....[51]....
        /*0568*/ 	.word	0xffffffff


	//   ....[52]....
        /*056c*/ 	.word	0xffffffff


	//   ....[53]....
        /*0570*/ 	.word	0xffffffff


	//   ....[54]....
        /*0574*/ 	.word	0xffffffff


	//   ....[55]....
        /*0578*/ 	.word	0xffffffff


	//   ....[56]....
        /*057c*/ 	.word	0xffffffff


	//   ....[57]....
        /*0580*/ 	.word	0xffffffff


	//   ....[58]....
        /*0584*/ 	.word	0xffffffff


	//   ....[59]....
        /*0588*/ 	.word	0xffffffff


	//   ....[60]....
        /*058c*/ 	.word	0xffffffff


	//   ....[61]....
        /*0590*/ 	.word	0xffffffff


	//   ....[62]....
        /*0594*/ 	.word	0xffffffff


	//   ....[63]....
        /*0598*/ 	.word	0xffffffff


	//   ....[64]....
        /*059c*/ 	.word	0xffffffff


	//   ....[65]....
        /*05a0*/ 	.word	0xffffffff


	//   ....[66]....
        /*05a4*/ 	.word	0xffffffff


	//   ....[67]....
        /*05a8*/ 	.word	0xffffffff


	//   ....[68]....
        /*05ac*/ 	.word	0xffffffff


	//   ....[69]....
        /*05b0*/ 	.word	0xffffffff


	//   ....[70]....
        /*05b4*/ 	.word	0xffffffff


	//   ....[71]....
        /*05b8*/ 	.word	0xffffffff


	//   ....[72]....
        /*05bc*/ 	.word	0xffffffff


	//   ....[73]....
        /*05c0*/ 	.word	0xffffffff


	//   ....[74]....
        /*05c4*/ 	.word	0xffffffff


	//   ....[75]....
        /*05c8*/ 	.word	0xffffffff


	//   ....[76]....
        /*05cc*/ 	.word	0xffffffff


	//   ....[77]....
        /*05d0*/ 	.word	0xffffffff


	//   ....[78]....
        /*05d4*/ 	.word	0xffffffff


	//   ....[79]....
        /*05d8*/ 	.word	0xffffffff


	//   ....[80]....
        /*05dc*/ 	.word	0xffffffff


	//   ....[81]....
        /*05e0*/ 	.word	0xffffffff


	//   ....[82]....
        /*05e4*/ 	.word	0xffffffff


	//   ....[83]....
        /*05e8*/ 	.word	0xffffffff


	//   ....[84]....
        /*05ec*/ 	.word	0xffffffff


	//   ....[85]....
        /*05f0*/ 	.word	0xffffffff


	//   ....[86]....
        /*05f4*/ 	.word	0xffffffff


	//   ....[87]....
        /*05f8*/ 	.word	0xffffffff


	//   ....[88]....
        /*05fc*/ 	.word	0xffffffff


	//   ....[89]....
        /*0600*/ 	.word	0xffffffff


	//   ....[90]....
        /*0604*/ 	.word	0xffffffff


	//   ....[91]....
        /*0608*/ 	.word	0xffffffff


	//   ....[92]....
        /*060c*/ 	.word	0xffffffff


	//   ....[93]....
        /*0610*/ 	.word	0xffffffff


	//   ....[94]....
        /*0614*/ 	.word	0xffffffff


	//   ....[95]....
        /*0618*/ 	.word	0xffffffff


	//   ....[96]....
        /*061c*/ 	.word	0xffffffff


	//   ....[97]....
        /*0620*/ 	.word	0xffffffff


	//   ....[98]....
        /*0624*/ 	.word	0xffffffff


	//   ....[99]....
        /*0628*/ 	.word	0xffffffff


	//   ....[100]....
        /*062c*/ 	.word	0xffffffff


	//   ....[101]....
        /*0630*/ 	.word	0xffffffff


	//   ....[102]....
        /*0634*/ 	.word	0xffffffff


	//   ....[103]....
        /*0638*/ 	.word	0xffffffff


	//   ....[104]....
        /*063c*/ 	.word	0xffffffff


	//   ....[105]....
        /*0640*/ 	.word	0xffffffff


	//   ....[106]....
        /*0644*/ 	.word	0xffffffff


	//   ....[107]....
        /*0648*/ 	.word	0xffffffff


	//   ....[108]....
        /*064c*/ 	.word	0xffffffff


	//   ....[109]....
        /*0650*/ 	.word	0xffffffff


	//   ....[110]....
        /*0654*/ 	.word	0xffffffff


	//   ....[111]....
        /*0658*/ 	.word	0xffffffff


	//   ....[112]....
        /*065c*/ 	.word	0xffffffff


	//   ....[113]....
        /*0660*/ 	.word	0xffffffff


	//   ....[114]....
        /*0664*/ 	.word	0xffffffff


	//   ....[115]....
        /*0668*/ 	.word	0xffffffff


	//   ....[116]....
        /*066c*/ 	.word	0xffffffff


	//   ....[117]....
        /*0670*/ 	.word	0xffffffff


	//   ....[118]....
        /*0674*/ 	.word	0xffffffff


	//   ....[119]....
        /*0678*/ 	.word	0xffffffff


	//   ....[120]....
        /*067c*/ 	.word	0xffffffff


	//   ....[121]....
        /*0680*/ 	.word	0xffffffff


	//   ....[122]....
        /*0684*/ 	.word	0xffffffff


	//   ....[123]....
        /*0688*/ 	.word	0xffffffff


	//   ....[124]....
        /*068c*/ 	.word	0xffffffff


	//   ....[125]....
        /*0690*/ 	.word	0xffffffff


	//   ....[126]....
        /*0694*/ 	.word	0xffffffff


	//   ....[127]....
        /*0698*/ 	.word	0xffffffff


	//   ....[128]....
        /*069c*/ 	.word	0xffffffff


	//   ....[129]....
        /*06a0*/ 	.word	0xffffffff


	//   ....[130]....
        /*06a4*/ 	.word	0xffffffff


	//   ....[131]....
        /*06a8*/ 	.word	0xffffffff


	//   ....[132]....
        /*06ac*/ 	.word	0xffffffff


	//   ....[133]....
        /*06b0*/ 	.word	0xffffffff


	//   ....[134]....
        /*06b4*/ 	.word	0xffffffff


	//   ....[135]....
        /*06b8*/ 	.word	0xffffffff


	//   ....[136]....
        /*06bc*/ 	.word	0xffffffff


	//   ....[137]....
        /*06c0*/ 	.word	0xffffffff


	//   ....[138]....
        /*06c4*/ 	.word	0xffffffff


	//   ....[139]....
        /*06c8*/ 	.word	0xffffffff


	//   ....[140]....
        /*06cc*/ 	.word	0xffffffff


	//   ....[141]....
        /*06d0*/ 	.word	0xffffffff


	//   ....[142]....
        /*06d4*/ 	.word	0xffffffff


	//   ....[143]....
        /*06d8*/ 	.word	0xffffffff


	//   ....[144]....
        /*06dc*/ 	.word	0xffffffff


	//   ....[145]....
        /*06e0*/ 	.word	0xffffffff


	//   ....[146]....
        /*06e4*/ 	.word	0xffffffff


	//   ....[147]....
        /*06e8*/ 	.word	0xffffffff


	//   ....[148]....
        /*06ec*/ 	.word	0xffffffff


	//   ....[149]....
        /*06f0*/ 	.word	0xffffffff


	//   ....[150]....
        /*06f4*/ 	.word	0xffffffff


	//   ....[151]....
        /*06f8*/ 	.word	0xffffffff


	//   ....[152]....
        /*06fc*/ 	.word	0xffffffff


	//   ....[153]....
        /*0700*/ 	.word	0xffffffff


	//   ....[154]....
        /*0704*/ 	.word	0xffffffff


	//   ....[155]....
        /*0708*/ 	.word	0xffffffff


	//   ....[156]....
        /*070c*/ 	.word	0xffffffff


	//   ....[157]....
        /*0710*/ 	.word	0xffffffff


	//   ....[158]....
        /*0714*/ 	.word	0xffffffff


	//   ....[159]....
        /*0718*/ 	.word	0xffffffff


	//   ....[160]....
        /*071c*/ 	.word	0xffffffff


	//   ....[161]....
        /*0720*/ 	.word	0xffffffff


	//   ....[162]....
        /*0724*/ 	.word	0xffffffff


	//   ....[163]....
        /*0728*/ 	.word	0xffffffff


	//   ....[164]....
        /*072c*/ 	.word	0xffffffff


	//   ....[165]....
        /*0730*/ 	.word	0xffffffff


	//   ....[166]....
        /*0734*/ 	.word	0xffffffff


	//   ....[167]....
        /*0738*/ 	.word	0xffffffff


	//   ....[168]....
        /*073c*/ 	.word	0xffffffff


	//   ....[169]....
        /*0740*/ 	.word	0xffffffff


	//   ....[170]....
        /*0744*/ 	.word	0xffffffff


	//   ....[171]....
        /*0748*/ 	.word	0xffffffff


	//   ....[172]....
        /*074c*/ 	.word	0xffffffff


	//   ....[173]....
        /*0750*/ 	.word	0xffffffff


	//   ....[174]....
        /*0754*/ 	.word	0xffffffff


	//   ....[175]....
        /*0758*/ 	.word	0xffffffff


	//   ....[176]....
        /*075c*/ 	.word	0xffffffff


	//   ....[177]....
        /*0760*/ 	.word	0xffffffff


	//   ....[178]....
        /*0764*/ 	.word	0xffffffff


	//   ....[179]....
        /*0768*/ 	.word	0xffffffff


	//   ....[180]....
        /*076c*/ 	.word	0xffffffff


	//   ....[181]....
        /*0770*/ 	.word	0xffffffff


	//   ....[182]....
        /*0774*/ 	.word	0xffffffff


	//   ....[183]....
        /*0778*/ 	.word	0xffffffff


	//   ....[184]....
        /*077c*/ 	.word	0xffffffff


	//   ....[185]....
        /*0780*/ 	.word	0xffffffff


	//   ....[186]....
        /*0784*/ 	.word	0xffffffff


	//   ....[187]....
        /*0788*/ 	.word	0xffffffff


	//   ....[188]....
        /*078c*/ 	.word	0xffffffff


	//   ....[189]....
        /*0790*/ 	.word	0xffffffff


	//   ....[190]....
        /*0794*/ 	.word	0xffffffff


	//   ....[191]....
        /*0798*/ 	.word	0xffffffff


	//   ....[192]....
        /*079c*/ 	.word	0xffffffff


	//   ....[193]....
        /*07a0*/ 	.word	0xffffffff


	//   ....[194]....
        /*07a4*/ 	.word	0xffffffff


	//   ....[195]....
        /*07a8*/ 	.word	0xffffffff


	//   ....[196]....
        /*07ac*/ 	.word	0xffffffff


	//   ....[197]....
        /*07b0*/ 	.word	0xffffffff


	//   ....[198]....
        /*07b4*/ 	.word	0xffffffff


	//   ....[199]....
        /*07b8*/ 	.word	0xffffffff


	//   ....[200]....
        /*07bc*/ 	.word	0xffffffff


	//   ....[201]....
        /*07c0*/ 	.word	0xffffffff


	//   ....[202]....
        /*07c4*/ 	.word	0xffffffff


	//   ....[203]....
        /*07c8*/ 	.word	0xffffffff


	//   ....[204]....
        /*07cc*/ 	.word	0xffffffff


	//   ....[205]....
        /*07d0*/ 	.word	0xffffffff


	//   ....[206]....
        /*07d4*/ 	.word	0xffffffff


	//   ....[207]....
        /*07d8*/ 	.word	0xffffffff


	//   ....[208]....
        /*07dc*/ 	.word	0xffffffff


	//   ....[209]....
        /*07e0*/ 	.word	0xffffffff


	//   ....[210]....
        /*07e4*/ 	.word	0xffffffff


	//   ....[211]....
        /*07e8*/ 	.word	0xffffffff


	//   ....[212]....
        /*07ec*/ 	.word	0xffffffff


	//   ....[213]....
        /*07f0*/ 	.word	0xffffffff


	//   ....[214]....
        /*07f4*/ 	.word	0xffffffff


	//   ....[215]....
        /*07f8*/ 	.word	0xffffffff


	//   ....[216]....
        /*07fc*/ 	.word	0xffffffff


	//   ....[217]....
        /*0800*/ 	.word	0xffffffff


	//   ....[218]....
        /*0804*/ 	.word	0xffffffff


	//   ....[219]....
        /*0808*/ 	.word	0xffffffff


	//   ....[220]....
        /*080c*/ 	.word	0xffffffff


	//   ....[221]....
        /*0810*/ 	.word	0xffffffff


	//   ....[222]....
        /*0814*/ 	.word	0xffffffff


	//   ....[223]....
        /*0818*/ 	.word	0xffffffff


	//   ....[224]....
        /*081c*/ 	.word	0xffffffff


	//   ....[225]....
        /*0820*/ 	.word	0xffffffff


	//   ....[226]....
        /*0824*/ 	.word	0xffffffff


	//   ....[227]....
        /*0828*/ 	.word	0xffffffff


	//   ....[228]....
        /*082c*/ 	.word	0xffffffff


	//   ....[229]....
        /*0830*/ 	.word	0xffffffff


	//   ....[230]....
        /*0834*/ 	.word	0xffffffff


	//   ....[231]....
        /*0838*/ 	.word	0xffffffff


	//   ....[232]....
        /*083c*/ 	.word	0xffffffff


	//   ....[233]....
        /*0840*/ 	.word	0xffffffff


	//   ....[234]....
        /*0844*/ 	.word	0xffffffff


	//   ....[235]....
        /*0848*/ 	.word	0xffffffff


	//   ....[236]....
        /*084c*/ 	.word	0xffffffff


	//   ....[237]....
        /*0850*/ 	.word	0xffffffff


	//   ....[238]....
        /*0854*/ 	.word	0xffffffff


	//   ....[239]....
        /*0858*/ 	.word	0xffffffff


	//   ....[240]....
        /*085c*/ 	.word	0xffffffff


	//   ....[241]....
        /*0860*/ 	.word	0xffffffff


	//   ....[242]....
        /*0864*/ 	.word	0xffffffff


	//   ....[243]....
        /*0868*/ 	.word	0xffffffff


	//   ....[244]....
        /*086c*/ 	.word	0xffffffff


	//   ....[245]....
        /*0870*/ 	.word	0xffffffff


	//   ....[246]....
        /*0874*/ 	.word	0xffffffff


	//   ....[247]....
        /*0878*/ 	.word	0xffffffff


	//   ....[248]....
        /*087c*/ 	.word	0xffffffff


	//   ....[249]....
        /*0880*/ 	.word	0xffffffff


	//   ....[250]....
        /*0884*/ 	.word	0xffffffff


	//   ....[251]....
        /*0888*/ 	.word	0xffffffff


	//   ....[252]....
        /*088c*/ 	.word	0xffffffff


	//   ....[253]....
        /*0890*/ 	.word	0xffffffff


	//   ....[254]....
        /*0894*/ 	.word	0xffffffff


	//   ....[255]....
        /*0898*/ 	.word	0xffffffff


	//   ....[0]....
        /*089c*/ 	.word	0xffffffff


	//   ....[1]....
        /*08a0*/ 	.word	0xffffffff


	//   ....[2]....
        /*08a4*/ 	.word	0xffffffff


	//   ....[3]....
        /*08a8*/ 	.word	0xffffffff


	//   ....[4]....
        /*08ac*/ 	.word	0xffffffff


	//   ....[5]....
        /*08b0*/ 	.word	0xffffffff


	//   ....[6]....
        /*08b4*/ 	.word	0xffffffff


	//   ....[7]....
        /*08b8*/ 	.word	0xffffffff


	//   ....[8]....
        /*08bc*/ 	.word	0xffffffff


	//   ....[9]....
        /*08c0*/ 	.word	0xffffffff


	//   ....[10]....
        /*08c4*/ 	.word	0xffffffff


	//   ....[11]....
        /*08c8*/ 	.word	0xffffffff


	//   ....[12]....
        /*08cc*/ 	.word	0xffffffff


	//   ....[13]....
        /*08d0*/ 	.word	0xffffffff


	//   ....[14]....
        /*08d4*/ 	.word	0xffffffff


	//   ....[15]....
        /*08d8*/ 	.word	0xffffffff


	//   ....[16]....
        /*08dc*/ 	.word	0xffffffff


	//   ....[17]....
        /*08e0*/ 	.word	0xffffffff


	//   ....[18]....
        /*08e4*/ 	.word	0xffffffff


	//   ....[19]....
        /*08e8*/ 	.word	0xffffffff


	//   ....[20]....
        /*08ec*/ 	.word	0xffffffff


	//   ....[21]....
        /*08f0*/ 	.word	0xffffffff


	//   ....[22]....
        /*08f4*/ 	.word	0xffffffff


	//   ....[23]....
        /*08f8*/ 	.word	0xffffffff


	//   ....[24]....
        /*08fc*/ 	.word	0xffffffff


	//   ....[25]....
        /*0900*/ 	.word	0xffffffff


	//   ....[26]....
        /*0904*/ 	.word	0xffffffff


	//   ....[27]....
        /*0908*/ 	.word	0xffffffff


	//   ....[28]....
        /*090c*/ 	.word	0xffffffff


	//   ....[29]....
        /*0910*/ 	.word	0xffffffff


	//   ....[30]....
        /*0914*/ 	.word	0xffffffff


	//   ....[31]....
        /*0918*/ 	.word	0xffffffff


	//   ....[32]....
        /*091c*/ 	.word	0xffffffff


	//   ....[33]....
        /*0920*/ 	.word	0xffffffff


	//   ....[34]....
        /*0924*/ 	.word	0xffffffff


	//   ....[35]....
        /*0928*/ 	.word	0xffffffff


	//   ....[36]....
        /*092c*/ 	.word	0xffffffff


	//   ....[37]....
        /*0930*/ 	.word	0xffffffff


	//   ....[38]....
        /*0934*/ 	.word	0xffffffff


	//   ....[39]....
        /*0938*/ 	.word	0xffffffff


	//   ....[40]....
        /*093c*/ 	.word	0xffffffff


	//   ....[41]....
        /*0940*/ 	.word	0xffffffff


	//   ....[42]....
        /*0944*/ 	.word	0xffffffff


	//   ....[43]....
        /*0948*/ 	.word	0xffffffff


	//   ....[44]....
        /*094c*/ 	.word	0xffffffff


	//   ....[45]....
        /*0950*/ 	.word	0xffffffff


	//   ....[46]....
        /*0954*/ 	.word	0xffffffff


	//   ....[47]....
        /*0958*/ 	.word	0xffffffff


	//   ....[48]....
        /*095c*/ 	.word	0xffffffff


	//   ....[49]....
        /*0960*/ 	.word	0xffffffff


	//   ....[50]....
        /*0964*/ 	.word	0xffffffff


	//   ....[51]....
        /*0968*/ 	.word	0xffffffff


	//   ....[52]....
        /*096c*/ 	.word	0xffffffff


	//   ....[53]....
        /*0970*/ 	.word	0xffffffff


	//   ....[54]....
        /*0974*/ 	.word	0xffffffff


	//   ....[55]....
        /*0978*/ 	.word	0xffffffff


	//   ....[56]....
        /*097c*/ 	.word	0xffffffff


	//   ....[57]....
        /*0980*/ 	.word	0xffffffff


	//   ....[58]....
        /*0984*/ 	.word	0xffffffff


	//   ....[59]....
        /*0988*/ 	.word	0xffffffff


	//   ....[60]....
        /*098c*/ 	.word	0xffffffff


	//   ....[61]....
        /*0990*/ 	.word	0xffffffff


	//   ....[62]....
        /*0994*/ 	.word	0xffffffff


	//   ....[63]....
        /*0998*/ 	.word	0xffffffff


	//   ....[64]....
        /*099c*/ 	.word	0xffffffff


	//   ....[65]....
        /*09a0*/ 	.word	0xffffffff


	//   ....[66]....
        /*09a4*/ 	.word	0xffffffff


	//   ....[67]....
        /*09a8*/ 	.word	0xffffffff


	//   ....[68]....
        /*09ac*/ 	.word	0xffffffff


	//   ....[69]....
        /*09b0*/ 	.word	0xffffffff


	//   ....[70]....
        /*09b4*/ 	.word	0xffffffff


	//   ....[71]....
        /*09b8*/ 	.word	0xffffffff


	//   ....[72]....
        /*09bc*/ 	.word	0xffffffff


	//   ....[73]....
        /*09c0*/ 	.word	0xffffffff


	//   ....[74]....
        /*09c4*/ 	.word	0xffffffff


	//   ....[75]....
        /*09c8*/ 	.word	0xffffffff


	//   ....[76]....
        /*09cc*/ 	.word	0xffffffff


	//   ....[77]....
        /*09d0*/ 	.word	0xffffffff


	//   ....[78]....
        /*09d4*/ 	.word	0xffffffff


	//   ....[79]....
        /*09d8*/ 	.word	0xffffffff


	//   ....[80]....
        /*09dc*/ 	.word	0xffffffff


	//   ....[81]....
        /*09e0*/ 	.word	0xffffffff


	//   ....[82]....
        /*09e4*/ 	.word	0xffffffff


	//   ....[83]....
        /*09e8*/ 	.word	0xffffffff


	//   ....[84]....
        /*09ec*/ 	.word	0xffffffff


	//   ....[85]....
        /*09f0*/ 	.word	0xffffffff


	//   ....[86]....
        /*09f4*/ 	.word	0xffffffff


	//   ....[87]....
        /*09f8*/ 	.word	0xffffffff


	//   ....[88]....
        /*09fc*/ 	.word	0xffffffff


	//   ....[89]....
        /*0a00*/ 	.word	0xffffffff


	//   ....[90]....
        /*0a04*/ 	.word	0xffffffff


	//   ....[91]....
        /*0a08*/ 	.word	0xffffffff


	//   ....[92]....
        /*0a0c*/ 	.word	0xffffffff


	//   ....[93]....
        /*0a10*/ 	.word	0xffffffff


	//   ....[94]....
        /*0a14*/ 	.word	0xffffffff


	//   ....[95]....
        /*0a18*/ 	.word	0xffffffff


	//   ....[96]....
        /*0a1c*/ 	.word	0xffffffff


	//   ....[97]....
        /*0a20*/ 	.word	0xffffffff


	//   ....[98]....
        /*0a24*/ 	.word	0xffffffff


	//   ....[99]....
        /*0a28*/ 	.word	0xffffffff


	//   ....[100]....
        /*0a2c*/ 	.word	0xffffffff


	//   ....[101]....
        /*0a30*/ 	.word	0xffffffff


	//   ....[102]....
        /*0a34*/ 	.word	0xffffffff


	//   ....[103]....
        /*0a38*/ 	.word	0xffffffff


	//   ....[104]....
        /*0a3c*/ 	.word	0xffffffff


	//   ....[105]....
        /*0a40*/ 	.word	0xffffffff


	//   ....[106]....
        /*0a44*/ 	.word	0xffffffff


	//   ....[107]....
        /*0a48*/ 	.word	0xffffffff


	//   ....[108]....
        /*0a4c*/ 	.word	0xffffffff


	//   ....[109]....
        /*0a50*/ 	.word	0xffffffff


	//   ....[110]....
        /*0a54*/ 	.word	0xffffffff


	//   ....[111]....
        /*0a58*/ 	.word	0xffffffff


	//   ....[112]....
        /*0a5c*/ 	.word	0xffffffff


	//   ....[113]....
        /*0a60*/ 	.word	0xffffffff


	//   ....[114]....
        /*0a64*/ 	.word	0xffffffff


	//   ....[115]....
        /*0a68*/ 	.word	0xffffffff


	//   ....[116]....
        /*0a6c*/ 	.word	0xffffffff


	//   ....[117]....
        /*0a70*/ 	.word	0xffffffff


	//   ....[118]....
        /*0a74*/ 	.word	0xffffffff


	//   ....[119]....
        /*0a78*/ 	.word	0xffffffff


	//   ....[120]....
        /*0a7c*/ 	.word	0xffffffff


	//   ....[121]....
        /*0a80*/ 	.word	0xffffffff


	//   ....[122]....
        /*0a84*/ 	.word	0xffffffff


	//   ....[123]....
        /*0a88*/ 	.word	0xffffffff


	//   ....[124]....
        /*0a8c*/ 	.word	0xffffffff


	//   ....[125]....
        /*0a90*/ 	.word	0xffffffff


	//   ....[126]....
        /*0a94*/ 	.word	0xffffffff


	//   ....[127]....
        /*0a98*/ 	.word	0xffffffff


	//   ....[128]....
        /*0a9c*/ 	.word	0xffffffff


	//   ....[129]....
        /*0aa0*/ 	.word	0xffffffff


	//   ....[130]....
        /*0aa4*/ 	.word	0xffffffff


	//   ....[131]....
        /*0aa8*/ 	.word	0xffffffff


	//   ....[132]....
        /*0aac*/ 	.word	0xffffffff


	//   ....[133]....
        /*0ab0*/ 	.word	0xffffffff


	//   ....[134]....
        /*0ab4*/ 	.word	0xffffffff


	//   ....[135]....
        /*0ab8*/ 	.word	0xffffffff


	//   ....[136]....
        /*0abc*/ 	.word	0xffffffff


	//   ....[137]....
        /*0ac0*/ 	.word	0xffffffff


	//----- nvinfo : EIATTR_COOP_GROUP_INSTR_OFFSETS
	.align		4
.L_1396:
        /*0ac4*/ 	.byte	0x04, 0x28
        /*0ac6*/ 	.short	(.L_1398 - .L_1397)


	//   ....[0]....
.L_1397:
        /*0ac8*/ 	.word	0x0000e720


	//   ....[1]....
        /*0acc*/ 	.word	0x0000e740


	//   ....[2]....
        /*0ad0*/ 	.word	0x0000e750


	//   ....[3]....
        /*0ad4*/ 	.word	0x0000e760


	//   ....[4]....
        /*0ad8*/ 	.word	0x0000e770


	//   ....[5]....
        /*0adc*/ 	.word	0x0000e780


	//   ....[6]....
        /*0ae0*/ 	.word	0x0000e790


	//   ....[7]....
        /*0ae4*/ 	.word	0x0000e7a0


	//   ....[8]....
        /*0ae8*/ 	.word	0x0000e7b0


	//   ....[9]....
        /*0aec*/ 	.word	0x0000e7c0


	//   ....[10]....
        /*0af0*/ 	.word	0x0000e7d0


	//   ....[11]....
        /*0af4*/ 	.word	0x0000e7e0


	//   ....[12]....
        /*0af8*/ 	.word	0x0000e7f0


	//   ....[13]....
        /*0afc*/ 	.word	0x0000e800


	//   ....[14]....
        /*0b00*/ 	.word	0x0000e810


	//   ....[15]....
        /*0b04*/ 	.word	0x0000e820


	//   ....[16]....
        /*0b08*/ 	.word	0x0000e830


	//   ....[17]....
        /*0b0c*/ 	.word	0x0000e840


	//   ....[18]....
        /*0b10*/ 	.word	0x0000e850


	//   ....[19]....
        /*0b14*/ 	.word	0x0000e860


	//   ....[20]....
        /*0b18*/ 	.word	0x0000e870


	//   ....[21]....
        /*0b1c*/ 	.word	0x0000e880


	//   ....[22]....
        /*0b20*/ 	.word	0x0000e890


	//   ....[23]....
        /*0b24*/ 	.word	0x0000e8a0


	//   ....[24]....
        /*0b28*/ 	.word	0x0000e8b0


	//   ....[25]....
        /*0b2c*/ 	.word	0x0000e8c0


	//   ....[26]....
        /*0b30*/ 	.word	0x0000e8d0


	//   ....[27]....
        /*0b34*/ 	.word	0x0000e8e0


	//   ....[28]....
        /*0b38*/ 	.word	0x0000e8f0


	//   ....[29]....
        /*0b3c*/ 	.word	0x0000e900


	//   ....[30]....
        /*0b40*/ 	.word	0x0000e910


	//   ....[31]....
        /*0b44*/ 	.word	0x0000e920


	//   ....[32]....
        /*0b48*/ 	.word	0x0000e930


	//   ....[33]....
        /*0b4c*/ 	.word	0x0000e940


	//   ....[34]....
        /*0b50*/ 	.word	0x0000e950


	//   ....[35]....
        /*0b54*/ 	.word	0x0000e960


	//   ....[36]....
        /*0b58*/ 	.word	0x0000ea90


	//   ....[37]....
        /*0b5c*/ 	.word	0x0000eaa0


	//   ....[38]....
        /*0b60*/ 	.word	0x0000eab0


	//   ....[39]....
        /*0b64*/ 	.word	0x0000eac0


	//   ....[40]....
        /*0b68*/ 	.word	0x0000ead0


	//   ....[41]....
        /*0b6c*/ 	.word	0x0000eae0


	//   ....[42]....
        /*0b70*/ 	.word	0x0000eaf0


	//   ....[43]....
        /*0b74*/ 	.word	0x0000eb00


	//   ....[44]....
        /*0b78*/ 	.word	0x0000eb10


	//   ....[45]....
        /*0b7c*/ 	.word	0x0000eb20


	//   ....[46]....
        /*0b80*/ 	.word	0x0000eb30


	//   ....[47]....
        /*0b84*/ 	.word	0x0000eb40


	//   ....[48]....
        /*0b88*/ 	.word	0x0000eb50


	//   ....[49]....
        /*0b8c*/ 	.word	0x0000eb60


	//   ....[50]....
        /*0b90*/ 	.word	0x0000eb70


	//   ....[51]....
        /*0b94*/ 	.word	0x0000eb80


	//   ....[52]....
        /*0b98*/ 	.word	0x0000eb90


	//   ....[53]....
        /*0b9c*/ 	.word	0x0000eba0


	//   ....[54]....
        /*0ba0*/ 	.word	0x0000ebb0


	//   ....[55]....
        /*0ba4*/ 	.word	0x0000ebc0


	//   ....[56]....
        /*0ba8*/ 	.word	0x0000ebd0


	//   ....[57]....
        /*0bac*/ 	.word	0x0000ebe0


	//   ....[58]....
        /*0bb0*/ 	.word	0x0000ebf0


	//   ....[59]....
        /*0bb4*/ 	.word	0x0000ec00


	//   ....[60]....
        /*0bb8*/ 	.word	0x0000ec10


	//   ....[61]....
        /*0bbc*/ 	.word	0x0000ec20


	//   ....[62]....
        /*0bc0*/ 	.word	0x0000ec30


	//   ....[63]....
        /*0bc4*/ 	.word	0x0000ec40


	//   ....[64]....
        /*0bc8*/ 	.word	0x0000ec50


	//   ....[65]....
        /*0bcc*/ 	.word	0x0000ec60


	//   ....[66]....
        /*0bd0*/ 	.word	0x0000ec70


	//   ....[67]....
        /*0bd4*/ 	.word	0x0000ec80


	//   ....[68]....
        /*0bd8*/ 	.word	0x0000ec90


	//   ....[69]....
        /*0bdc*/ 	.word	0x0000eca0


	//   ....[70]....
        /*0be0*/ 	.word	0x0000ecb0


	//   ....[71]....
        /*0be4*/ 	.word	0x0000ecc0


	//   ....[72]....
        /*0be8*/ 	.word	0x0000ecd0


	//   ....[73]....
        /*0bec*/ 	.word	0x0000ece0


	//   ....[74]....
        /*0bf0*/ 	.word	0x0000ecf0


	//   ....[75]....
        /*0bf4*/ 	.word	0x0000ed00


	//   ....[76]....
        /*0bf8*/ 	.word	0x0000ed10


	//   ....[77]....
        /*0bfc*/ 	.word	0x0000ed20


	//   ....[78]....
        /*0c00*/ 	.word	0x0000ed30


	//   ....[79]....
        /*0c04*/ 	.word	0x0000ed40


	//   ....[80]....
        /*0c08*/ 	.word	0x0000ed50


	//   ....[81]....
        /*0c0c*/ 	.word	0x0000ed60


	//   ....[82]....
        /*0c10*/ 	.word	0x0000eee0


	//   ....[83]....
        /*0c14*/ 	.word	0x0000eef0


	//   ....[84]....
        /*0c18*/ 	.word	0x0000ef00


	//   ....[85]....
        /*0c1c*/ 	.word	0x0000ef10


	//   ....[86]....
        /*0c20*/ 	.word	0x0000ef20


	//   ....[87]....
        /*0c24*/ 	.word	0x0000ef30


	//   ....[88]....
        /*0c28*/ 	.word	0x0000ef40


	//   ....[89]....
        /*0c2c*/ 	.word	0x0000ef50


	//   ....[90]....
        /*0c30*/ 	.word	0x0000ef60


	//   ....[91]....
        /*0c34*/ 	.word	0x0000ef70


	//   ....[92]....
        /*0c38*/ 	.word	0x0000ef80


	//   ....[93]....
        /*0c3c*/ 	.word	0x0000ef90


	//   ....[94]....
        /*0c40*/ 	.word	0x0000efa0


	//   ....[95]....
        /*0c44*/ 	.word	0x0000efb0


	//   ....[96]....
        /*0c48*/ 	.word	0x0000efc0


	//   ....[97]....
        /*0c4c*/ 	.word	0x0000efd0


	//   ....[98]....
        /*0c50*/ 	.word	0x0000efe0


	//   ....[99]....
        /*0c54*/ 	.word	0x0000eff0


	//   ....[100]....
        /*0c58*/ 	.word	0x0000f000


	//   ....[101]....
        /*0c5c*/ 	.word	0x0000f010


	//   ....[102]....
        /*0c60*/ 	.word	0x0000f020


	//   ....[103]....
        /*0c64*/ 	.word	0x0000f030


	//   ....[104]....
        /*0c68*/ 	.word	0x0000f040


	//   ....[105]....
        /*0c6c*/ 	.word	0x0000f050


	//   ....[106]....
        /*0c70*/ 	.word	0x0000f060


	//   ....[107]....
        /*0c74*/ 	.word	0x0000f070


	//   ....[108]....
        /*0c78*/ 	.word	0x0000f080


	//   ....[109]....
        /*0c7c*/ 	.word	0x0000f090


	//   ....[110]....
        /*0c80*/ 	.word	0x0000f0a0


	//   ....[111]....
        /*0c84*/ 	.word	0x0000f0b0


	//   ....[112]....
        /*0c88*/ 	.word	0x0000f0c0


	//   ....[113]....
        /*0c8c*/ 	.word	0x0000f0d0


	//   ....[114]....
        /*0c90*/ 	.word	0x0000f0e0


	//   ....[115]....
        /*0c94*/ 	.word	0x0000f0f0


	//   ....[116]....
        /*0c98*/ 	.word	0x0000f100


	//   ....[117]....
        /*0c9c*/ 	.word	0x0000f110


	//   ....[118]....
        /*0ca0*/ 	.word	0x0000f120


	//   ....[119]....
        /*0ca4*/ 	.word	0x0000f130


	//   ....[120]....
        /*0ca8*/ 	.word	0x0000f140


	//   ....[121]....
        /*0cac*/ 	.word	0x0000f150


	//   ....[122]....
        /*0cb0*/ 	.word	0x0000f160


	//   ....[123]....
        /*0cb4*/ 	.word	0x0000f170


	//   ....[124]....
        /*0cb8*/ 	.word	0x0000f180


	//   ....[125]....
        /*0cbc*/ 	.word	0x0000f190


	//   ....[126]....
        /*0cc0*/ 	.word	0x0000f1a0


	//   ....[127]....
        /*0cc4*/ 	.word	0x0000f1b0


	//   ....[128]....
        /*0cc8*/ 	.word	0x0000f1c0


	//   ....[129]....
        /*0ccc*/ 	.word	0x0000f1d0


	//   ....[130]....
        /*0cd0*/ 	.word	0x00013470


	//   ....[131]....
        /*0cd4*/ 	.word	0x000134a0


	//   ....[132]....
        /*0cd8*/ 	.word	0x000134b0


	//   ....[133]....
        /*0cdc*/ 	.word	0x000134c0


	//   ....[134]....
        /*0ce0*/ 	.word	0x000134d0


	//   ....[135]....
        /*0ce4*/ 	.word	0x000134e0


	//   ....[136]....
        /*0ce8*/ 	.word	0x000134f0


	//   ....[137]....
        /*0cec*/ 	.word	0x00013500


	//   ....[138]....
        /*0cf0*/ 	.word	0x00013510


	//   ....[139]....
        /*0cf4*/ 	.word	0x00013520


	//   ....[140]....
        /*0cf8*/ 	.word	0x00013530


	//   ....[141]....
        /*0cfc*/ 	.word	0x00013540


	//   ....[142]....
        /*0d00*/ 	.word	0x00013550


	//   ....[143]....
        /*0d04*/ 	.word	0x00013560


	//   ....[144]....
        /*0d08*/ 	.word	0x00013570


	//   ....[145]....
        /*0d0c*/ 	.word	0x00013580


	//   ....[146]....
        /*0d10*/ 	.word	0x00013590


	//   ....[147]....
        /*0d14*/ 	.word	0x000135a0


	//   ....[148]....
        /*0d18*/ 	.word	0x000135b0


	//   ....[149]....
        /*0d1c*/ 	.word	0x000135c0


	//   ....[150]....
        /*0d20*/ 	.word	0x000135d0


	//   ....[151]....
        /*0d24*/ 	.word	0x000135e0


	//   ....[152]....
        /*0d28*/ 	.word	0x000135f0


	//   ....[153]....
        /*0d2c*/ 	.word	0x00013600


	//   ....[154]....
        /*0d30*/ 	.word	0x00013610


	//   ....[155]....
        /*0d34*/ 	.word	0x00013620


	//   ....[156]....
        /*0d38*/ 	.word	0x00013630


	//   ....[157]....
        /*0d3c*/ 	.word	0x00013640


	//   ....[158]....
        /*0d40*/ 	.word	0x00013650


	//   ....[159]....
        /*0d44*/ 	.word	0x00013660


	//   ....[160]....
        /*0d48*/ 	.word	0x00013670


	//   ....[161]....
        /*0d4c*/ 	.word	0x00013680


	//   ....[162]....
        /*0d50*/ 	.word	0x00013690


	//   ....[163]....
        /*0d54*/ 	.word	0x000136a0


	//   ....[164]....
        /*0d58*/ 	.word	0x000137c0


	//   ....[165]....
        /*0d5c*/ 	.word	0x000137d0


	//   ....[166]....
        /*0d60*/ 	.word	0x000137e0


	//   ....[167]....
        /*0d64*/ 	.word	0x000137f0


	//   ....[168]....
        /*0d68*/ 	.word	0x00013800


	//   ....[169]....
        /*0d6c*/ 	.word	0x00013810


	//   ....[170]....
        /*0d70*/ 	.word	0x00013820


	//   ....[171]....
        /*0d74*/ 	.word	0x00013830


	//   ....[172]....
        /*0d78*/ 	.word	0x00013840


	//   ....[173]....
        /*0d7c*/ 	.word	0x00013850


	//   ....[174]....
        /*0d80*/ 	.word	0x00013860


	//   ....[175]....
        /*0d84*/ 	.word	0x00013870


	//   ....[176]....
        /*0d88*/ 	.word	0x00013880


	//   ....[177]....
        /*0d8c*/ 	.word	0x00013890


	//   ....[178]....
        /*0d90*/ 	.word	0x000138a0


	//   ....[179]....
        /*0d94*/ 	.word	0x000138b0


	//   ....[180]....
        /*0d98*/ 	.word	0x000138c0


	//   ....[181]....
        /*0d9c*/ 	.word	0x000138d0


	//   ....[182]....
        /*0da0*/ 	.word	0x000138e0


	//   ....[183]....
        /*0da4*/ 	.word	0x000138f0


	//   ....[184]....
        /*0da8*/ 	.word	0x00013900


	//   ....[185]....
        /*0dac*/ 	.word	0x00013910


	//   ....[186]....
        /*0db0*/ 	.word	0x00013920


	//   ....[187]....
        /*0db4*/ 	.word	0x00013930


	//   ....[188]....
        /*0db8*/ 	.word	0x00013940


	//   ....[189]....
        /*0dbc*/ 	.word	0x00013950


	//   ....[190]....
        /*0dc0*/ 	.word	0x00013960


	//   ....[191]....
        /*0dc4*/ 	.word	0x00013970


	//   ....[192]....
        /*0dc8*/ 	.word	0x00013980


	//   ....[193]....
        /*0dcc*/ 	.word	0x00013990


	//   ....[194]....
        /*0dd0*/ 	.word	0x000139a0


	//   ....[195]....
        /*0dd4*/ 	.word	0x000139b0


	//   ....[196]....
        /*0dd8*/ 	.word	0x000139c0


	//   ....[197]....
        /*0ddc*/ 	.word	0x000139d0


	//   ....[198]....
        /*0de0*/ 	.word	0x000139e0


	//   ....[199]....
        /*0de4*/ 	.word	0x000139f0


	//   ....[200]....
        /*0de8*/ 	.word	0x00013a00


	//   ....[201]....
        /*0dec*/ 	.word	0x00013a10


	//   ....[202]....
        /*0df0*/ 	.word	0x00013a20


	//   ....[203]....
        /*0df4*/ 	.word	0x00013a30


	//   ....[204]....
        /*0df8*/ 	.word	0x00013a40


	//   ....[205]....
        /*0dfc*/ 	.word	0x00013a50


	//   ....[206]....
        /*0e00*/ 	.word	0x00013a60


	//   ....[207]....
        /*0e04*/ 	.word	0x00013a70


	//   ....[208]....
        /*0e08*/ 	.word	0x00013a80


	//   ....[209]....
        /*0e0c*/ 	.word	0x00013a90


	//   ....[210]....
        /*0e10*/ 	.word	0x00013aa0


	//   ....[211]....
        /*0e14*/ 	.word	0x00013ab0


	//   ....[212]....
        /*0e18*/ 	.word	0x00013c40


	//   ....[213]....
        /*0e1c*/ 	.word	0x00013c50


	//   ....[214]....
        /*0e20*/ 	.word	0x00013c60


	//   ....[215]....
        /*0e24*/ 	.word	0x00013c70


	//   ....[216]....
        /*0e28*/ 	.word	0x00013c80


	//   ....[217]....
        /*0e2c*/ 	.word	0x00013c90


	//   ....[218]....
        /*0e30*/ 	.word	0x00013ca0


	//   ....[219]....
        /*0e34*/ 	.word	0x00013cb0


	//   ....[220]....
        /*0e38*/ 	.word	0x00013cc0


	//   ....[221]....
        /*0e3c*/ 	.word	0x00013cd0


	//   ....[222]....
        /*0e40*/ 	.word	0x00013ce0


	//   ....[223]....
        /*0e44*/ 	.word	0x00013cf0


	//   ....[224]....
        /*0e48*/ 	.word	0x00013d00


	//   ....[225]....
        /*0e4c*/ 	.word	0x00013d10


	//   ....[226]....
        /*0e50*/ 	.word	0x00013d20


	//   ....[227]....
        /*0e54*/ 	.word	0x00013d30


	//   ....[228]....
        /*0e58*/ 	.word	0x00013d40


	//   ....[229]....
        /*0e5c*/ 	.word	0x00013d50


	//   ....[230]....
        /*0e60*/ 	.word	0x00013d60


	//   ....[231]....
        /*0e64*/ 	.word	0x00013d70


	//   ....[232]....
        /*0e68*/ 	.word	0x00013d80


	//   ....[233]....
        /*0e6c*/ 	.word	0x00013d90


	//   ....[234]....
        /*0e70*/ 	.word	0x00013da0


	//   ....[235]....
        /*0e74*/ 	.word	0x00013db0


	//   ....[236]....
        /*0e78*/ 	.word	0x00013dc0


	//   ....[237]....
        /*0e7c*/ 	.word	0x00013dd0


	//   ....[238]....
        /*0e80*/ 	.word	0x00013de0


	//   ....[239]....
        /*0e84*/ 	.word	0x00013df0


	//   ....[240]....
        /*0e88*/ 	.word	0x00013e00


	//   ....[241]....
        /*0e8c*/ 	.word	0x00013e10


	//   ....[242]....
        /*0e90*/ 	.word	0x00013e20


	//   ....[243]....
        /*0e94*/ 	.word	0x00013e30


	//   ....[244]....
        /*0e98*/ 	.word	0x00013e40


	//   ....[245]....
        /*0e9c*/ 	.word	0x00013e50


	//   ....[246]....
        /*0ea0*/ 	.word	0x00013e60


	//   ....[247]....
        /*0ea4*/ 	.word	0x00013e70


	//   ....[248]....
        /*0ea8*/ 	.word	0x00013e80


	//   ....[249]....
        /*0eac*/ 	.word	0x00013e90


	//   ....[250]....
        /*0eb0*/ 	.word	0x00013ea0


	//   ....[251]....
        /*0eb4*/ 	.word	0x00013eb0


	//   ....[252]....
        /*0eb8*/ 	.word	0x00013ec0


	//   ....[253]....
        /*0ebc*/ 	.word	0x00013ed0


	//   ....[254]....
        /*0ec0*/ 	.word	0x00013ee0


	//   ....[255]....
        /*0ec4*/ 	.word	0x00013ef0


	//   ....[0]....
        /*0ec8*/ 	.word	0x00013f00


	//   ....[1]....
        /*0ecc*/ 	.word	0x00013f10


	//   ....[2]....
        /*0ed0*/ 	.word	0x00013f20


	//   ....[3]....
        /*0ed4*/ 	.word	0x00013f30


	//   ....[4]....
        /*0ed8*/ 	.word	0x000181b0


	//   ....[5]....
        /*0edc*/ 	.word	0x000181e0


	//   ....[6]....
        /*0ee0*/ 	.word	0x000181f0


	//   ....[7]....
        /*0ee4*/ 	.word	0x00018200


	//   ....[8]....
        /*0ee8*/ 	.word	0x00018210


	//   ....[9]....
        /*0eec*/ 	.word	0x00018220


	//   ....[10]....
        /*0ef0*/ 	.word	0x00018230


	//   ....[11]....
        /*0ef4*/ 	.word	0x00018240


	//   ....[12]....
        /*0ef8*/ 	.word	0x00018250


	//   ....[13]....
        /*0efc*/ 	.word	0x00018260


	//   ....[14]....
        /*0f00*/ 	.word	0x00018270


	//   ....[15]....
        /*0f04*/ 	.word	0x00018280


	//   ....[16]....
        /*0f08*/ 	.word	0x00018290


	//   ....[17]....
        /*0f0c*/ 	.word	0x000182a0


	//   ....[18]....
        /*0f10*/ 	.word	0x000182b0


	//   ....[19]....
        /*0f14*/ 	.word	0x000182c0


	//   ....[20]....
        /*0f18*/ 	.word	0x000182d0


	//   ....[21]....
        /*0f1c*/ 	.word	0x000182e0


	//   ....[22]....
        /*0f20*/ 	.word	0x000182f0


	//   ....[23]....
        /*0f24*/ 	.word	0x00018300


	//   ....[24]....
        /*0f28*/ 	.word	0x00018310


	//   ....[25]....
        /*0f2c*/ 	.word	0x00018320


	//   ....[26]....
        /*0f30*/ 	.word	0x00018330


	//   ....[27]....
        /*0f34*/ 	.word	0x00018340


	//   ....[28]....
        /*0f38*/ 	.word	0x00018350


	//   ....[29]....
        /*0f3c*/ 	.word	0x00018360


	//   ....[30]....
        /*0f40*/ 	.word	0x00018370


	//   ....[31]....
        /*0f44*/ 	.word	0x00018380


	//   ....[32]....
        /*0f48*/ 	.word	0x00018390


	//   ....[33]....
        /*0f4c*/ 	.word	0x000183a0


	//   ....[34]....
        /*0f50*/ 	.word	0x000183b0


	//   ....[35]....
        /*0f54*/ 	.word	0x000183c0


	//   ....[36]....
        /*0f58*/ 	.word	0x000183d0


	//   ....[37]....
        /*0f5c*/ 	.word	0x000183e0


	//   ....[38]....
        /*0f60*/ 	.word	0x00018500


	//   ....[39]....
        /*0f64*/ 	.word	0x00018510


	//   ....[40]....
        /*0f68*/ 	.word	0x00018520


	//   ....[41]....
        /*0f6c*/ 	.word	0x00018530


	//   ....[42]....
        /*0f70*/ 	.word	0x00018540


	//   ....[43]....
        /*0f74*/ 	.word	0x00018550


	//   ....[44]....
        /*0f78*/ 	.word	0x00018560


	//   ....[45]....
        /*0f7c*/ 	.word	0x00018570


	//   ....[46]....
        /*0f80*/ 	.word	0x00018580


	//   ....[47]....
        /*0f84*/ 	.word	0x00018590


	//   ....[48]....
        /*0f88*/ 	.word	0x000185a0


	//   ....[49]....
        /*0f8c*/ 	.word	0x000185b0


	//   ....[50]....
        /*0f90*/ 	.word	0x000185c0


	//   ....[51]....
        /*0f94*/ 	.word	0x000185d0


	//   ....[52]....
        /*0f98*/ 	.word	0x000185e0


	//   ....[53]....
        /*0f9c*/ 	.word	0x000185f0


	//   ....[54]....
        /*0fa0*/ 	.word	0x00018600


	//   ....[55]....
        /*0fa4*/ 	.word	0x00018610


	//   ....[56]....
        /*0fa8*/ 	.word	0x00018620


	//   ....[57]....
        /*0fac*/ 	.word	0x00018630


	//   ....[58]....
        /*0fb0*/ 	.word	0x00018640


	//   ....[59]....
        /*0fb4*/ 	.word	0x00018650


	//   ....[60]....
        /*0fb8*/ 	.word	0x00018660


	//   ....[61]....
        /*0fbc*/ 	.word	0x00018670


	//   ....[62]....
        /*0fc0*/ 	.word	0x00018680


	//   ....[63]....
        /*0fc4*/ 	.word	0x00018690


	//   ....[64]....
        /*0fc8*/ 	.word	0x000186a0


	//   ....[65]....
        /*0fcc*/ 	.word	0x000186b0


	//   ....[66]....
        /*0fd0*/ 	.word	0x000186c0


	//   ....[67]....
        /*0fd4*/ 	.word	0x000186d0


	//   ....[68]....
        /*0fd8*/ 	.word	0x000186e0


	//   ....[69]....
        /*0fdc*/ 	.word	0x000186f0


	//   ....[70]....
        /*0fe0*/ 	.word	0x00018700


	//   ....[71]....
        /*0fe4*/ 	.word	0x00018710


	//   ....[72]....
        /*0fe8*/ 	.word	0x00018720


	//   ....[73]....
        /*0fec*/ 	.word	0x00018730


	//   ....[74]....
        /*0ff0*/ 	.word	0x00018740


	//   ....[75]....
        /*0ff4*/ 	.word	0x00018750


	//   ....[76]....
        /*0ff8*/ 	.word	0x00018760


	//   ....[77]....
        /*0ffc*/ 	.word	0x00018770


	//   ....[78]....
        /*1000*/ 	.word	0x00018780


	//   ....[79]....
        /*1004*/ 	.word	0x00018790


	//   ....[80]....
        /*1008*/ 	.word	0x000187a0


	//   ....[81]....
        /*100c*/ 	.word	0x000187b0


	//   ....[82]....
        /*1010*/ 	.word	0x000187c0


	//   ....[83]....
        /*1014*/ 	.word	0x000187d0


	//   ....[84]....
        /*1018*/ 	.word	0x000187e0


	//   ....[85]....
        /*101c*/ 	.word	0x000187f0


	//   ....[86]....
        /*1020*/ 	.word	0x00018980


	//   ....[87]....
        /*1024*/ 	.word	0x00018990


	//   ....[88]....
        /*1028*/ 	.word	0x000189a0


	//   ....[89]....
        /*102c*/ 	.word	0x000189b0


	//   ....[90]....
        /*1030*/ 	.word	0x000189c0


	//   ....[91]....
        /*1034*/ 	.word	0x000189d0


	//   ....[92]....
        /*1038*/ 	.word	0x000189e0


	//   ....[93]....
        /*103c*/ 	.word	0x000189f0


	//   ....[94]....
        /*1040*/ 	.word	0x00018a00


	//   ....[95]....
        /*1044*/ 	.word	0x00018a10


	//   ....[96]....
        /*1048*/ 	.word	0x00018a20


	//   ....[97]....
        /*104c*/ 	.word	0x00018a30


	//   ....[98]....
        /*1050*/ 	.word	0x00018a40


	//   ....[99]....
        /*1054*/ 	.word	0x00018a50


	//   ....[100]....
        /*1058*/ 	.word	0x00018a60


	//   ....[101]....
        /*105c*/ 	.word	0x00018a70


	//   ....[102]....
        /*1060*/ 	.word	0x00018a80


	//   ....[103]....
        /*1064*/ 	.word	0x00018a90


	//   ....[104]....
        /*1068*/ 	.word	0x00018aa0


	//   ....[105]....
        /*106c*/ 	.word	0x00018ab0


	//   ....[106]....
        /*1070*/ 	.word	0x00018ac0


	//   ....[107]....
        /*1074*/ 	.word	0x00018ad0


	//   ....[108]....
        /*1078*/ 	.word	0x00018ae0


	//   ....[109]....
        /*107c*/ 	.word	0x00018af0


	//   ....[110]....
        /*1080*/ 	.word	0x00018b00


	//   ....[111]....
        /*1084*/ 	.word	0x00018b10


	//   ....[112]....
        /*1088*/ 	.word	0x00018b20


	//   ....[113]....
        /*108c*/ 	.word	0x00018b30


	//   ....[114]....
        /*1090*/ 	.word	0x00018b40


	//   ....[115]....
        /*1094*/ 	.word	0x00018b50


	//   ....[116]....
        /*1098*/ 	.word	0x00018b60


	//   ....[117]....
        /*109c*/ 	.word	0x00018b70


	//   ....[118]....
        /*10a0*/ 	.word	0x00018b80


	//   ....[119]....
        /*10a4*/ 	.word	0x00018b90


	//   ....[120]....
        /*10a8*/ 	.word	0x00018ba0


	//   ....[121]....
        /*10ac*/ 	.word	0x00018bb0


	//   ....[122]....
        /*10b0*/ 	.word	0x00018bc0


	//   ....[123]....
        /*10b4*/ 	.word	0x00018bd0


	//   ....[124]....
        /*10b8*/ 	.word	0x00018be0


	//   ....[125]....
        /*10bc*/ 	.word	0x00018bf0


	//   ....[126]....
        /*10c0*/ 	.word	0x00018c00


	//   ....[127]....
        /*10c4*/ 	.word	0x00018c10


	//   ....[128]....
        /*10c8*/ 	.word	0x00018c20


	//   ....[129]....
        /*10cc*/ 	.word	0x00018c30


	//   ....[130]....
        /*10d0*/ 	.word	0x00018c40


	//   ....[131]....
        /*10d4*/ 	.word	0x00018c50


	//   ....[132]....
        /*10d8*/ 	.word	0x00018c60


	//   ....[133]....
        /*10dc*/ 	.word	0x00018c70


	//   ....[134]....
        /*10e0*/ 	.word	0x0001cef0


	//   ....[135]....
        /*10e4*/ 	.word	0x0001cf20


	//   ....[136]....
        /*10e8*/ 	.word	0x0001cf30


	//   ....[137]....
        /*10ec*/ 	.word	0x0001cf40


	//   ....[138]....
        /*10f0*/ 	.word	0x0001cf50


	//   ....[139]....
        /*10f4*/ 	.word	0x0001cf60


	//   ....[140]....
        /*10f8*/ 	.word	0x0001cf70


	//   ....[141]....
        /*10fc*/ 	.word	0x0001cf80


	//   ....[142]....
        /*1100*/ 	.word	0x0001cf90


	//   ....[143]....
        /*1104*/ 	.word	0x0001cfa0


	//   ....[144]....
        /*1108*/ 	.word	0x0001cfb0


	//   ....[145]....
        /*110c*/ 	.word	0x0001cfc0


	//   ....[146]....
        /*1110*/ 	.word	0x0001cfd0


	//   ....[147]....
        /*1114*/ 	.word	0x0001cfe0


	//   ....[148]....
        /*1118*/ 	.word	0x0001cff0


	//   ....[149]....
        /*111c*/ 	.word	0x0001d000


	//   ....[150]....
        /*1120*/ 	.word	0x0001d010


	//   ....[151]....
        /*1124*/ 	.word	0x0001d020


	//   ....[152]....
        /*1128*/ 	.word	0x0001d030


	//   ....[153]....
        /*112c*/ 	.word	0x0001d040


	//   ....[154]....
        /*1130*/ 	.word	0x0001d050


	//   ....[155]....
        /*1134*/ 	.word	0x0001d060


	//   ....[156]....
        /*1138*/ 	.word	0x0001d070


	//   ....[157]....
        /*113c*/ 	.word	0x0001d080


	//   ....[158]....
        /*1140*/ 	.word	0x0001d090


	//   ....[159]....
        /*1144*/ 	.word	0x0001d0a0


	//   ....[160]....
        /*1148*/ 	.word	0x0001d0b0


	//   ....[161]....
        /*114c*/ 	.word	0x0001d0c0


	//   ....[162]....
        /*1150*/ 	.word	0x0001d0d0


	//   ....[163]....
        /*1154*/ 	.word	0x0001d0e0


	//   ....[164]....
        /*1158*/ 	.word	0x0001d0f0


	//   ....[165]....
        /*115c*/ 	.word	0x0001d100


	//   ....[166]....
        /*1160*/ 	.word	0x0001d110


	//   ....[167]....
        /*1164*/ 	.word	0x0001d120


	//   ....[168]....
        /*1168*/ 	.word	0x0001d240


	//   ....[169]....
        /*116c*/ 	.word	0x0001d250


	//   ....[170]....
        /*1170*/ 	.word	0x0001d260


	//   ....[171]....
        /*1174*/ 	.word	0x0001d270


	//   ....[172]....
        /*1178*/ 	.word	0x0001d280


	//   ....[173]....
        /*117c*/ 	.word	0x0001d290


	//   ....[174]....
        /*1180*/ 	.word	0x0001d2a0


	//   ....[175]....
        /*1184*/ 	.word	0x0001d2b0


	//   ....[176]....
        /*1188*/ 	.word	0x0001d2c0


	//   ....[177]....
        /*118c*/ 	.word	0x0001d2d0


	//   ....[178]....
        /*1190*/ 	.word	0x0001d2e0


	//   ....[179]....
        /*1194*/ 	.word	0x0001d2f0


	//   ....[180]....
        /*1198*/ 	.word	0x0001d300


	//   ....[181]....
        /*119c*/ 	.word	0x0001d310


	//   ....[182]....
        /*11a0*/ 	.word	0x0001d320


	//   ....[183]....
        /*11a4*/ 	.word	0x0001d330


	//   ....[184]....
        /*11a8*/ 	.word	0x0001d340


	//   ....[185]....
        /*11ac*/ 	.word	0x0001d350


	//   ....[186]....
        /*11b0*/ 	.word	0x0001d360


	//   ....[187]....
        /*11b4*/ 	.word	0x0001d370


	//   ....[188]....
        /*11b8*/ 	.word	0x0001d380


	//   ....[189]....
        /*11bc*/ 	.word	0x0001d390


	//   ....[190]....
        /*11c0*/ 	.word	0x0001d3a0


	//   ....[191]....
        /*11c4*/ 	.word	0x0001d3b0


	//   ....[192]....
        /*11c8*/ 	.word	0x0001d3c0


	//   ....[193]....
        /*11cc*/ 	.word	0x0001d3d0


	//   ....[194]....
        /*11d0*/ 	.word	0x0001d3e0


	//   ....[195]....
        /*11d4*/ 	.word	0x0001d3f0


	//   ....[196]....
        /*11d8*/ 	.word	0x0001d400


	//   ....[197]....
        /*11dc*/ 	.word	0x0001d410


	//   ....[198]....
        /*11e0*/ 	.word	0x0001d420


	//   ....[199]....
        /*11e4*/ 	.word	0x0001d430


	//   ....[200]....
        /*11e8*/ 	.word	0x0001d440


	//   ....[201]....
        /*11ec*/ 	.word	0x0001d450


	//   ....[202]....
        /*11f0*/ 	.word	0x0001d460


	//   ....[203]....
        /*11f4*/ 	.word	0x0001d470


	//   ....[204]....
        /*11f8*/ 	.word	0x0001d480


	//   ....[205]....
        /*11fc*/ 	.word	0x0001d490


	//   ....[206]....
        /*1200*/ 	.word	0x0001d4a0


	//   ....[207]....
        /*1204*/ 	.word	0x0001d4b0


	//   ....[208]....
        /*1208*/ 	.word	0x0001d4c0


	//   ....[209]....
        /*120c*/ 	.word	0x0001d4d0


	//   ....[210]....
        /*1210*/ 	.word	0x0001d4e0


	//   ....[211]....
        /*1214*/ 	.word	0x0001d4f0


	//   ....[212]....
        /*1218*/ 	.word	0x0001d500


	//   ....[213]....
        /*121c*/ 	.word	0x0001d510


	//   ....[214]....
        /*1220*/ 	.word	0x0001d520


	//   ....[215]....
        /*1224*/ 	.word	0x0001d530


	//   ....[216]....
        /*1228*/ 	.word	0x0001d6c0


	//   ....[217]....
        /*122c*/ 	.word	0x0001d6d0


	//   ....[218]....
        /*1230*/ 	.word	0x0001d6e0


	//   ....[219]....
        /*1234*/ 	.word	0x0001d6f0


	//   ....[220]....
        /*1238*/ 	.word	0x0001d700


	//   ....[221]....
        /*123c*/ 	.word	0x0001d710


	//   ....[222]....
        /*1240*/ 	.word	0x0001d720


	//   ....[223]....
        /*1244*/ 	.word	0x0001d730


	//   ....[224]....
        /*1248*/ 	.word	0x0001d740


	//   ....[225]....
        /*124c*/ 	.word	0x0001d750


	//   ....[226]....
        /*1250*/ 	.word	0x0001d760


	//   ....[227]....
        /*1254*/ 	.word	0x0001d770


	//   ....[228]....
        /*1258*/ 	.word	0x0001d780


	//   ....[229]....
        /*125c*/ 	.word	0x0001d790


	//   ....[230]....
        /*1260*/ 	.word	0x0001d7a0


	//   ....[231]....
        /*1264*/ 	.word	0x0001d7b0


	//   ....[232]....
        /*1268*/ 	.word	0x0001d7c0


	//   ....[233]....
        /*126c*/ 	.word	0x0001d7d0


	//   ....[234]....
        /*1270*/ 	.word	0x0001d7e0


	//   ....[235]....
        /*1274*/ 	.word	0x0001d7f0


	//   ....[236]....
        /*1278*/ 	.word	0x0001d800


	//   ....[237]....
        /*127c*/ 	.word	0x0001d810


	//   ....[238]....
        /*1280*/ 	.word	0x0001d820


	//   ....[239]....
        /*1284*/ 	.word	0x0001d830


	//   ....[240]....
        /*1288*/ 	.word	0x0001d840


	//   ....[241]....
        /*128c*/ 	.word	0x0001d850


	//   ....[242]....
        /*1290*/ 	.word	0x0001d860


	//   ....[243]....
        /*1294*/ 	.word	0x0001d870


	//   ....[244]....
        /*1298*/ 	.word	0x0001d880


	//   ....[245]....
        /*129c*/ 	.word	0x0001d890


	//   ....[246]....
        /*12a0*/ 	.word	0x0001d8a0


	//   ....[247]....
        /*12a4*/ 	.word	0x0001d8b0


	//   ....[248]....
        /*12a8*/ 	.word	0x0001d8c0


	//   ....[249]....
        /*12ac*/ 	.word	0x0001d8d0


	//   ....[250]....
        /*12b0*/ 	.word	0x0001d8e0


	//   ....[251]....
        /*12b4*/ 	.word	0x0001d8f0


	//   ....[252]....
        /*12b8*/ 	.word	0x0001d900


	//   ....[253]....
        /*12bc*/ 	.word	0x0001d910


	//   ....[254]....
        /*12c0*/ 	.word	0x0001d920


	//   ....[255]....
        /*12c4*/ 	.word	0x0001d930


	//   ....[0]....
        /*12c8*/ 	.word	0x0001d940


	//   ....[1]....
        /*12cc*/ 	.word	0x0001d950


	//   ....[2]....
        /*12d0*/ 	.word	0x0001d960


	//   ....[3]....
        /*12d4*/ 	.word	0x0001d970


	//   ....[4]....
        /*12d8*/ 	.word	0x0001d980


	//   ....[5]....
        /*12dc*/ 	.word	0x0001d990


	//   ....[6]....
        /*12e0*/ 	.word	0x0001d9a0


	//   ....[7]....
        /*12e4*/ 	.word	0x0001d9b0


	//   ....[8]....
        /*12e8*/ 	.word	0x00021c30


	//   ....[9]....
        /*12ec*/ 	.word	0x00021c60


	//   ....[10]....
        /*12f0*/ 	.word	0x00021c70


	//   ....[11]....
        /*12f4*/ 	.word	0x00021c80


	//   ....[12]....
        /*12f8*/ 	.word	0x00021c90


	//   ....[13]....
        /*12fc*/ 	.word	0x00021ca0


	//   ....[14]....
        /*1300*/ 	.word	0x00021cb0


	//   ....[15]....
        /*1304*/ 	.word	0x00021cc0


	//   ....[16]....
        /*1308*/ 	.word	0x00021cd0


	//   ....[17]....
        /*130c*/ 	.word	0x00021ce0


	//   ....[18]....
        /*1310*/ 	.word	0x00021cf0


	//   ....[19]....
        /*1314*/ 	.word	0x00021d00


	//   ....[20]....
        /*1318*/ 	.word	0x00021d10


	//   ....[21]....
        /*131c*/ 	.word	0x00021d20


	//   ....[22]....
        /*1320*/ 	.word	0x00021d30


	//   ....[23]....
        /*1324*/ 	.word	0x00021d40


	//   ....[24]....
        /*1328*/ 	.word	0x00021d50


	//   ....[25]....
        /*132c*/ 	.word	0x00021d60


	//   ....[26]....
        /*1330*/ 	.word	0x00021d70


	//   ....[27]....
        /*1334*/ 	.word	0x00021d80


	//   ....[28]....
        /*1338*/ 	.word	0x00021d90


	//   ....[29]....
        /*133c*/ 	.word	0x00021da0


	//   ....[30]....
        /*1340*/ 	.word	0x00021db0


	//   ....[31]....
        /*1344*/ 	.word	0x00021dc0


	//   ....[32]....
        /*1348*/ 	.word	0x00021dd0


	//   ....[33]....
        /*134c*/ 	.word	0x00021de0


	//   ....[34]....
        /*1350*/ 	.word	0x00021df0


	//   ....[35]....
        /*1354*/ 	.word	0x00021e00


	//   ....[36]....
        /*1358*/ 	.word	0x00021e10


	//   ....[37]....
        /*135c*/ 	.word	0x00021e20


	//   ....[38]....
        /*1360*/ 	.word	0x00021e30


	//   ....[39]....
        /*1364*/ 	.word	0x00021e40


	//   ....[40]....
        /*1368*/ 	.word	0x00021e50


	//   ....[41]....
        /*136c*/ 	.word	0x00021e60


	//   ....[42]....
        /*1370*/ 	.word	0x00021e70


	//   ....[43]....
        /*1374*/ 	.word	0x00021e80


	//   ....[44]....
        /*1378*/ 	.word	0x00021fb0


	//   ....[45]....
        /*137c*/ 	.word	0x00021fc0


	//   ....[46]....
        /*1380*/ 	.word	0x00021fd0


	//   ....[47]....
        /*1384*/ 	.word	0x00021fe0


	//   ....[48]....
        /*1388*/ 	.word	0x00021ff0


	//   ....[49]....
        /*138c*/ 	.word	0x00022000


	//   ....[50]....
        /*1390*/ 	.word	0x00022010


	//   ....[51]....
        /*1394*/ 	.word	0x00022020


	//   ....[52]....
        /*1398*/ 	.word	0x00022030


	//   ....[53]....
        /*139c*/ 	.word	0x00022040


	//   ....[54]....
        /*13a0*/ 	.word	0x00022050


	//   ....[55]....
        /*13a4*/ 	.word	0x00022060


	//   ....[56]....
        /*13a8*/ 	.word	0x00022070


	//   ....[57]....
        /*13ac*/ 	.word	0x00022080


	//   ....[58]....
        /*13b0*/ 	.word	0x00022090


	//   ....[59]....
        /*13b4*/ 	.word	0x000220a0


	//   ....[60]....
        /*13b8*/ 	.word	0x000220b0


	//   ....[61]....
        /*13bc*/ 	.word	0x000220c0


	//   ....[62]....
        /*13c0*/ 	.word	0x000220d0


	//   ....[63]....
        /*13c4*/ 	.word	0x000220e0


	//   ....[64]....
        /*13c8*/ 	.word	0x000220f0


	//   ....[65]....
        /*13cc*/ 	.word	0x00022100


	//   ....[66]....
        /*13d0*/ 	.word	0x00022110


	//   ....[67]....
        /*13d4*/ 	.word	0x00022120


	//   ....[68]....
        /*13d8*/ 	.word	0x00022130


	//   ....[69]....
        /*13dc*/ 	.word	0x00022140


	//   ....[70]....
        /*13e0*/ 	.word	0x00022150


	//   ....[71]....
        /*13e4*/ 	.word	0x00022160


	//   ....[72]....
        /*13e8*/ 	.word	0x00022170


	//   ....[73]....
        /*13ec*/ 	.word	0x00022180


	//   ....[74]....
        /*13f0*/ 	.word	0x00022190


	//   ....[75]....
        /*13f4*/ 	.word	0x000221a0


	//   ....[76]....
        /*13f8*/ 	.word	0x000221b0


	//   ....[77]....
        /*13fc*/ 	.word	0x000221c0


	//   ....[78]....
        /*1400*/ 	.word	0x000221d0


	//   ....[79]....
        /*1404*/ 	.word	0x000221e0


	//   ....[80]....
        /*1408*/ 	.word	0x000221f0


	//   ....[81]....
        /*140c*/ 	.word	0x00022200


	//   ....[82]....
        /*1410*/ 	.word	0x00022210


	//   ....[83]....
        /*1414*/ 	.word	0x00022220


	//   ....[84]....
        /*1418*/ 	.word	0x00022230


	//   ....[85]....
        /*141c*/ 	.word	0x00022240


	//   ....[86]....
        /*1420*/ 	.word	0x00022250


	//   ....[87]....
        /*1424*/ 	.word	0x00022260


	//   ....[88]....
        /*1428*/ 	.word	0x00022270


	//   ....[89]....
        /*142c*/ 	.word	0x00022280


	//   ....[90]....
        /*1430*/ 	.word	0x00022400


	//   ....[91]....
        /*1434*/ 	.word	0x00022410


	//   ....[92]....
        /*1438*/ 	.word	0x00022420


	//   ....[93]....
        /*143c*/ 	.word	0x00022430


	//   ....[94]....
        /*1440*/ 	.word	0x00022440


	//   ....[95]....
        /*1444*/ 	.word	0x00022450


	//   ....[96]....
        /*1448*/ 	.word	0x00022460


	//   ....[97]....
        /*144c*/ 	.word	0x00022470


	//   ....[98]....
        /*1450*/ 	.word	0x00022480


	//   ....[99]....
        /*1454*/ 	.word	0x00022490


	//   ....[100]....
        /*1458*/ 	.word	0x000224a0


	//   ....[101]....
        /*145c*/ 	.word	0x000224b0


	//   ....[102]....
        /*1460*/ 	.word	0x000224c0


	//   ....[103]....
        /*1464*/ 	.word	0x000224d0


	//   ....[104]....
        /*1468*/ 	.word	0x000224e0


	//   ....[105]....
        /*146c*/ 	.word	0x000224f0


	//   ....[106]....
        /*1470*/ 	.word	0x00022500


	//   ....[107]....
        /*1474*/ 	.word	0x00022510


	//   ....[108]....
        /*1478*/ 	.word	0x00022520


	//   ....[109]....
        /*147c*/ 	.word	0x00022530


	//   ....[110]....
        /*1480*/ 	.word	0x00022540


	//   ....[111]....
        /*1484*/ 	.word	0x00022550


	//   ....[112]....
        /*1488*/ 	.word	0x00022560


	//   ....[113]....
        /*148c*/ 	.word	0x00022570


	//   ....[114]....
        /*1490*/ 	.word	0x00022580


	//   ....[115]....
        /*1494*/ 	.word	0x00022590


	//   ....[116]....
        /*1498*/ 	.word	0x000225a0


	//   ....[117]....
        /*149c*/ 	.word	0x000225b0


	//   ....[118]....
        /*14a0*/ 	.word	0x000225c0


	//   ....[119]....
        /*14a4*/ 	.word	0x000225d0


	//   ....[120]....
        /*14a8*/ 	.word	0x000225e0


	//   ....[121]....
        /*14ac*/ 	.word	0x000225f0


	//   ....[122]....
        /*14b0*/ 	.word	0x00022600


	//   ....[123]....
        /*14b4*/ 	.word	0x00022610


	//   ....[124]....
        /*14b8*/ 	.word	0x00022620


	//   ....[125]....
        /*14bc*/ 	.word	0x00022630


	//   ....[126]....
        /*14c0*/ 	.word	0x00022640


	//   ....[127]....
        /*14c4*/ 	.word	0x00022650


	//   ....[128]....
        /*14c8*/ 	.word	0x00022660


	//   ....[129]....
        /*14cc*/ 	.word	0x00022670


	//   ....[130]....
        /*14d0*/ 	.word	0x00022680


	//   ....[131]....
        /*14d4*/ 	.word	0x00022690


	//   ....[132]....
        /*14d8*/ 	.word	0x000226a0


	//   ....[133]....
        /*14dc*/ 	.word	0x000226b0


	//   ....[134]....
        /*14e0*/ 	.word	0x000226c0


	//   ....[135]....
        /*14e4*/ 	.word	0x000226d0


	//   ....[136]....
        /*14e8*/ 	.word	0x000226e0


	//   ....[137]....
        /*14ec*/ 	.word	0x000226f0


	//----- nvinfo : EIATTR_EXIT_INSTR_OFFSETS
	.align		4
.L_1398:
        /*14f0*/ 	.byte	0x04, 0x1c
        /*14f2*/ 	.short	(.L_1400 - .L_1399)


	//   ....[0]....
.L_1399:
        /*14f4*/ 	.word	0x0002c530


	//   ....[1]....
        /*14f8*/ 	.word	0x0002c6c0


	//   ....[2]....
        /*14fc*/ 	.word	0x0002ce80


	//   ....[3]....
        /*1500*/ 	.word	0x0002cf80


	//----- nvinfo : EIATTR_MAX_THREADS
	.align		4
.L_1400:
        /*1504*/ 	.byte	0x04, 0x05
        /*1506*/ 	.short	(.L_1402 - .L_1401)
.L_1401:
        /*1508*/ 	.word	0x00000040
        /*150c*/ 	.word	0x00000001
        /*1510*/ 	.word	0x00000001


	//----- nvinfo : EIATTR_CRS_STACK_SIZE
	.align		4
.L_1402:
        /*1514*/ 	.byte	0x04, 0x1e
        /*1516*/ 	.short	(.L_1404 - .L_1403)
.L_1403:
        /*1518*/ 	.word	0x00000000
.L_1404:


//--------------------- .nv.info._ZN17fastertransformer17batch_topk_kernelIfLi32ELi32EEEvPKiPKT_PiPfS7_PKbS2_NS_14BeamHypothesesEiiifS3_ --------------------------
	.section	.nv.info._ZN17fastertransformer17batch_topk_kernelIfLi32ELi32EEEvPKiPKT_PiPfS7_PKbS2_NS_14BeamHypothesesEiiifS3_,"",@"SHT_CUDA_INFO"
	.sectionflags	@""
	.align	4


	//----- nvinfo : EIATTR_CUDA_API_VERSION
	.align		4
        /*0000*/ 	.byte	0x04, 0x37
        /*0002*/ 	.short	(.L_1406 - .L_1405)
.L_1405:
        /*0004*/ 	.word	0x00000082


	//----- nvinfo : EIATTR_SW2861232_WAR
	.align		4
.L_1406:
        /*0008*/ 	.byte	0x01, 0x35
	.zero		2


	//----- nvinfo : EIATTR_PARAM_CBANK
	.align		4
        /*000c*/ 	.byte	0x04, 0x0a
        /*000e*/ 	.short	(.L_1408 - .L_1407)
	.align		4
.L_1407:
        /*0010*/ 	.word	index@(.nv.constant0._ZN17fastertransformer17batch_topk_kernelIfLi32ELi32EEEvPKiPKT_PiPfS7_PKbS2_NS_14BeamHypothesesEiiifS3_)
        /*0014*/ 	.short	0x0160
        /*0016*/ 	.short	0x00d4


	//----- nvinfo : EIATTR_CBANK_PARAM_SIZE
	.align		4
.L_1408:
        /*0018*/ 	.byte	0x03, 0x19
        /*001a*/ 	.short	0x00d4


	//----- nvinfo : EIATTR_KPARAM_INFO
	.align		4
        /*001c*/ 	.byte	0x04, 0x17
        /*001e*/ 	.short	(.L_1410 - .L_1409)
.L_1409:
        /*0020*/ 	.word	0x00000000
        /*0024*/ 	.short	0x000c
        /*0026*/ 	.short	0x00d0
        /*0028*/ 	.byte	0x00, 0xf0, 0x11, 0x00


	//----- nvinfo : EIATTR_KPARAM_INFO
	.align		4
.L_1410:
        /*002c*/ 	.byte	0x04, 0x17
        /*002e*/ 	.short	(.L_1412 - .L_1411)
.L_1411:
        /*0030*/ 	.word	0x00000000
        /*0034*/ 	.short	0x000b
        /*0036*/ 	.short	0x00cc
        /*0038*/ 	.byte	0x00, 0xf0, 0x11, 0x00


	//----- nvinfo : EIATTR_KPARAM_INFO
	.align		4
.L_1412:
        /*003c*/ 	.byte	0x04, 0x17
        /*003e*/ 	.short	(.L_1414 - .L_1413)
.L_1413:
        /*0040*/ 	.word	0x00000000
        /*0044*/ 	.short	0x000a
        /*0046*/ 	.short	0x00c8
        /*0048*/ 	.byte	0x00, 0xf0, 0x11, 0x00


	//----- nvinfo : EIATTR_KPARAM_INFO
	.align		4
.L_1414:
        /*004c*/ 	.byte	0x04, 0x17
        /*004e*/ 	.short	(.L_1416 - .L_1415)
.L_1415:
        /*0050*/ 	.word	0x00000000
        /*0054*/ 	.short	0x0009
        /*0056*/ 	.short	0x00c4
        /*0058*/ 	.byte	0x00, 0xf0, 0x11, 0x00


	//----- nvinfo : EIATTR_KPARAM_INFO
	.align		4
.L_1416:
        /*005c*/ 	.byte	0x04, 0x17
        /*005e*/ 	.short	(.L_1418 - .L_1417)
.L_1417:
        /*0060*/ 	.word	0x00000000
        /*0064*/ 	.short	0x0008
        /*0066*/ 	.short	0x00c0
        /*0068*/ 	.byte	0x00, 0xf0, 0x11, 0x00


	//----- nvinfo : EIATTR_KPARAM_INFO
	.align		4
.L_1418:
        /*006c*/ 	.byte	0x04, 0x17
        /*006e*/ 	.short	(.L_1420 - .L_1419)
.L_1419:
        /*0070*/ 	.word	0x00000000
        /*0074*/ 	.short	0x0007
        /*0076*/ 	.short	0x0038
        /*0078*/ 	.byte	0x00, 0xf0, 0x21, 0x02


	//----- nvinfo : EIATTR_KPARAM_INFO
	.align		4
.L_1420:
        /*007c*/ 	.byte	0x04, 0x17
        /*007e*/ 	.short	(.L_1422 - .L_1421)
.L_1421:
        /*0080*/ 	.word	0x00000000
        /*0084*/ 	.short	0x0006
        /*0086*/ 	.short	0x0030
        /*0088*/ 	.byte	0x00, 0xf0, 0x21, 0x00


	//----- nvinfo : EIATTR_KPARAM_INFO
	.align		4
.L_1422:
        /*008c*/ 	.byte	0x04, 0x17
        /*008e*/ 	.short	(.L_1424 - .L_1423)
.L_1423:
        /*0090*/ 	.word	0x00000000
        /*0094*/ 	.short	0x0005
        /*0096*/ 	.short	0x0028
        /*0098*/ 	.byte	0x00, 0xf0, 0x21, 0x00


	//----- nvinfo : EIATTR_KPARAM_INFO
	.align		4
.L_1424:
        /*009c*/ 	.byte	0x04, 0x17
        /*009e*/ 	.short	(.L_1426 - .L_1425)
.L_1425:
        /*00a0*/ 	.word	0x00000000
        /*00a4*/ 	.short	0x0004
        /*00a6*/ 	.short	0x0020
        /*00a8*/ 	.byte	0x00, 0xf0, 0x21, 0x00


	//----- nvinfo : EIATTR_KPARAM_INFO
	.align		4
.L_1426:
        /*00ac*/ 	.byte	0x04, 0x17
        /*00ae*/ 	.short	(.L_1428 - .L_1427)
.L_1427:
        /*00b0*/ 	.word	0x00000000
        /*00b4*/ 	.short	0x0003
        /*00b6*/ 	.short	0x0018
        /*00b8*/ 	.byte	0x00, 0xf0, 0x21, 0x00


	//----- nvinfo : EIATTR_KPARAM_INFO
	.align		4
.L_1428:
        /*00bc*/ 	.byte	0x04, 0x17
        /*00be*/ 	.short	(.L_1430 - .L_1429)
.L_1429:
        /*00c0*/ 	.word	0x00000000
        /*00c4*/ 	.short	0x0002
        /*00c6*/ 	.short	0x0010
        /*00c8*/ 	.byte	0x00, 0xf0, 0x21, 0x00


	//----- nvinfo : EIATTR_KPARAM_INFO
	.align		4
.L_1430:
        /*00cc*/ 	.byte	0x04, 0x17
        /*00ce*/ 	.short	(.L_1432 - .L_1431)
.L_1431:
        /*00d0*/ 	.word	0x00000000
        /*00d4*/ 	.short	0x0001
        /*00d6*/ 	.short	0x0008
        /*00d8*/ 	.byte	0x00, 0xf0, 0x21, 0x00


	//----- nvinfo : EIATTR_KPARAM_INFO
	.align		4
.L_1432:
        /*00dc*/ 	.byte	0x04, 0x17
        /*00de*/ 	.short	(.L_1434 - .L_1433)
.L_1433:
        /*00e0*/ 	.word	0x00000000
        /*00e4*/ 	.short	0x0000
        /*00e6*/ 	.short	0x0000
        /*00e8*/ 	.byte	0x00, 0xf0, 0x21, 0x00


	//----- nvinfo : EIATTR_MAXREG_COUNT
	.align		4
.L_1434:
        /*00ec*/ 	.byte	0x03, 0x1b
        /*00ee*/ 	.short	0x00ff


	//----- nvinfo : EIATTR_NUM_BARRIERS
	.align		4
        /*00f0*/ 	.byte	0x02, 0x4c
        /*00f2*/ 	.byte	0x01
	.zero		1


	//----- nvinfo : EIATTR_MERCURY_ISA_VERSION
	.align		4
        /*00f4*/ 	.byte	0x03, 0x5f
        /*00f6*/ 	.short	0x0000


	//----- nvinfo : EIATTR_COOP_GROUP_MASK_REGIDS
	.align		4
        /*00f8*/ 	.byte	0x04, 0x29
        /*00fa*/ 	.short	(.L_1436 - .L_1435)


	//   ....[0]....
.L_1435:
        /*00fc*/ 	.word	0xffffffff


	//   ....[1]....
        /*0100*/ 	.word	0xffffffff


	//   ....[2]....
        /*0104*/ 	.word	0xffffffff


	//   ....[3]....
        /*0108*/ 	.word	0xffffffff


	//   ....[4]....
        /*010c*/ 	.word	0xffffffff


	//   ....[5]....
        /*0110*/ 	.word	0xffffffff


	//   ....[6]....
        /*0114*/ 	.word	0xffffffff


	//   ....[7]....
        /*0118*/ 	.word	0xffffffff


	//   ....[8]....
        /*011c*/ 	.word	0xffffffff


	//   ....[9]....
        /*0120*/ 	.word	0xffffffff


	//   ....[10]....
        /*0124*/ 	.word	0xffffffff


	//   ....[11]....
        /*0128*/ 	.word	0xffffffff


	//   ....[12]....
        /*012c*/ 	.word	0xffffffff


	//   ....[13]....
        /*0130*/ 	.word	0xffffffff


	//   ....[14]....
        /*0134*/ 	.word	0xffffffff


	//   ....[15]....
        /*0138*/ 	.word	0xffffffff


	//   ....[16]....
        /*013c*/ 	.word	0xffffffff


	//   ....[17]....
        /*0140*/ 	.word	0xffffffff


	//   ....[18]....
        /*0144*/ 	.word	0xffffffff


	//   ....[19]....
        /*0148*/ 	.word	0xffffffff


	//   ....[20]....
        /*014c*/ 	.word	0xffffffff


	//   ....[21]....
        /*0150*/ 	.word	0xffffffff


	//   ....[22]....
        /*0154*/ 	.word	0xffffffff


	//   ....[23]....
        /*0158*/ 	.word	0xffffffff


	//   ....[24]....
        /*015c*/ 	.word	0xffffffff


	//   ....[25]....
        /*0160*/ 	.word	0xffffffff


	//   ....[26]....
        /*0164*/ 	.word	0xffffffff


	//   ....[27]....
        /*0168*/ 	.word	0xffffffff


	//   ....[28]....
        /*016c*/ 	.word	0xffffffff


	//   ....[29]....
        /*0170*/ 	.word	0xffffffff


	//   ....[30]....
        /*0174*/ 	.word	0xffffffff


	//   ....[31]....
        /*0178*/ 	.word	0xffffffff


	//   ....[32]....
        /*017c*/ 	.word	0xffffffff


	//   ....[33]....
        /*0180*/ 	.word	0xffffffff


	//   ....[34]....
        /*0184*/ 	.word	0xffffffff


	//   ....[35]....
        /*0188*/ 	.word	0xffffffff


	//   ....[36]....
        /*018c*/ 	.word	0xffffffff


	//   ....[37]....
        /*0190*/ 	.word	0xffffffff


	//   ....[38]....
        /*0194*/ 	.word	0xffffffff


	//   ....[39]....
        /*0198*/ 	.word	0xffffffff


	//   ....[40]....
        /*019c*/ 	.word	0xffffffff


	//   ....[41]....
        /*01a0*/ 	.word	0xffffffff


	//   ....[42]....
        /*01a4*/ 	.word	0xffffffff


	//   ....[43]....
        /*01a8*/ 	.word	0xffffffff


	//   ....[44]....
        /*01ac*/ 	.word	0xffffffff


	//   ....[45]....
        /*01b0*/ 	.word	0xffffffff


	//   ....[46]....
        /*01b4*/ 	.word	0xffffffff


	//   ....[47]....
        /*01b8*/ 	.word	0xffffffff


	//   ....[48]....
        /*01bc*/ 	.word	0xffffffff


	//   ....[49]....
        /*01c0*/ 	.word	0xffffffff


	//   ....[50]....
        /*01c4*/ 	.word	0xffffffff


	//   ....[51]....
        /*01c8*/ 	.word	0xffffffff


	//   ....[52]....
        /*01cc*/ 	.word	0xffffffff


	//   ....[53]....
        /*01d0*/ 	.word	0xffffffff


	//   ....[54]....
        /*01d4*/ 	.word	0xffffffff


	//   ....[55]....
        /*01d8*/ 	.word	0xffffffff


	//   ....[56]....
        /*01dc*/ 	.word	0xffffffff


	//   ....[57]....
        /*01e0*/ 	.word	0xffffffff


	//   ....[58]....
        /*01e4*/ 	.word	0xffffffff


	//   ....[59]....
        /*01e8*/ 	.word	0xffffffff


	//   ....[60]....
        /*01ec*/ 	.word	0xffffffff


	//   ....[61]....
        /*01f0*/ 	.word	0xffffffff


	//   ....[62]....
        /*01f4*/ 	.word	0xffffffff


	//   ....[63]....
        /*01f8*/ 	.word	0xffffffff


	//   ....[64]....
        /*01fc*/ 	.word	0xffffffff


	//   ....[65]....
        /*0200*/ 	.word	0xffffffff


	//   ....[66]....
        /*0204*/ 	.word	0xffffffff


	//   ....[67]....
        /*0208*/ 	.word	0xffffffff


	//   ....[68]....
        /*020c*/ 	.word	0xffffffff


	//   ....[69]....
        /*0210*/ 	.word	0xffffffff


	//   ....[70]....
        /*0214*/ 	.word	0xffffffff


	//   ....[71]....
        /*0218*/ 	.word	0xffffffff


	//   ....[72]....
        /*021c*/ 	.word	0xffffffff


	//   ....[73]....
        /*0220*/ 	.word	0xffffffff


	//   ....[74]....
        /*0224*/ 	.word	0xffffffff


	//   ....[75]....
        /*0228*/ 	.word	0xffffffff


	//   ....[76]....
        /*022c*/ 	.word	0xffffffff


	//   ....[77]....
        /*0230*/ 	.word	0xffffffff


	//   ....[78]....
        /*0234*/ 	.word	0xffffffff


	//   ....[79]....
        /*0238*/ 	.word	0xffffffff


	//   ....[80]....
        /*023c*/ 	.word	0xffffffff


	//   ....[81]....
        /*0240*/ 	.word	0xffffffff


	//   ....[82]....
        /*0244*/ 	.word	0xffffffff


	//   ....[83]....
        /*0248*/ 	.word	0xffffffff


	//   ....[84]....
        /*024c*/ 	.word	0xffffffff


	//   ....[85]....
        /*0250*/ 	.word	0xffffffff


	//   ....[86]....
        /*0254*/ 	.word	0xffffffff


	//   ....[87]....
        /*0258*/ 	.word	0xffffffff


	//   ....[88]....
        /*025c*/ 	.word	0xffffffff


	//   ....[89]....
        /*0260*/ 	.word	0xffffffff


	//   ....[90]....
        /*0264*/ 	.word	0xffffffff


	//   ....[91]....
        /*0268*/ 	.word	0xffffffff


	//   ....[92]....
        /*026c*/ 	.word	0xffffffff


	//   ....[93]....
        /*0270*/ 	.word	0xffffffff


	//   ....[94]....
        /*0274*/ 	.word	0xffffffff


	//   ....[95]....
        /*0278*/ 	.word	0xffffffff


	//   ....[96]....
        /*027c*/ 	.word	0xffffffff


	//   ....[97]....
        /*0280*/ 	.word	0xffffffff


	//   ....[98]....
        /*0284*/ 	.word	0xffffffff


	//   ....[99]....
        /*0288*/ 	.word	0xffffffff


	//   ....[100]....
        /*028c*/ 	.word	0xffffffff


	//   ....[101]....
        /*0290*/ 	.word	0xffffffff


	//   ....[102]....
        /*0294*/ 	.word	0xffffffff


	//   ....[103]....
        /*0298*/ 	.word	0xffffffff


	//   ....[104]....
        /*029c*/ 	.word	0xffffffff


	//   ....[105]....
        /*02a0*/ 	.word	0xffffffff


	//   ....[106]....
        /*02a4*/ 	.word	0xffffffff


	//   ....[107]....
        /*02a8*/ 	.word	0xffffffff


	//   ....[108]....
        /*02ac*/ 	.word	0xffffffff


	//   ....[109]....
        /*02b0*/ 	.word	0xffffffff


	//   ....[110]....
        /*02b4*/ 	.word	0xffffffff


	//   ....[111]....
        /*02b8*/ 	.word	0xffffffff


	//   ....[112]....
        /*02bc*/ 	.word	0xffffffff


	//   ....[113]....
        /*02c0*/ 	.word	0xffffffff


	//   ....[114]....
        /*02c4*/ 	.word	0xffffffff


	//   ....[115]....
        /*02c8*/ 	.word	0xffffffff


	//   ....[116]....
        /*02cc*/ 	.word	0xffffffff


	//   ....[117]....
        /*02d0*/ 	.word	0xffffffff


	//   ....[118]....
        /*02d4*/ 	.word	0xffffffff


	//   ....[119]....
        /*02d8*/ 	.word	0xffffffff


	//   ....[120]....
        /*02dc*/ 	.word	0xffffffff


	//   ....[121]....
        /*02e0*/ 	.word	0xffffffff


	//   ....[122]....
        /*02e4*/ 	.word	0xffffffff


	//   ....[123]....
        /*02e8*/ 	.word	0xffffffff


	//   ....[124]....
        /*02ec*/ 	.word	0xffffffff


	//   ....[125]....
        /*02f0*/ 	.word	0xffffffff


	//   ....[126]....
        /*02f4*/ 	.word	0xffffffff


	//   ....[127]....
        /*02f8*/ 	.word	0xffffffff


	//   ....[128]....
        /*02fc*/ 	.word	0xffffffff


	//   ....[129]....
        /*0300*/ 	.word	0xffffffff


	//   ....[130]....
        /*0304*/ 	.word	0xffffffff


	//   ....[131]....
        /*0308*/ 	.word	0xffffffff


	//   ....[132]....
        /*030c*/ 	.word	0xffffffff


	//   ....[133]....
        /*0310*/ 	.word	0xffffffff


	//   ....[134]....
        /*0314*/ 	.word	0xffffffff


	//   ....[135]....
        /*0318*/ 	.word	0xffffffff


	//   ....[136]....
        /*031c*/ 	.word	0xffffffff


	//   ....[137]....
        /*0320*/ 	.word	0xffffffff


	//   ....[138]....
        /*0324*/ 	.word	0xffffffff


	//   ....[139]....
        /*0328*/ 	.word	0xffffffff


	//   ....[140]....
        /*032c*/ 	.word	0xffffffff


	//   ....[141]....
        /*0330*/ 	.word	0xffffffff


	//   ....[142]....
        /*0334*/ 	.word	0xffffffff


	//   ....[143]....
        /*0338*/ 	.word	0xffffffff


	//   ....[144]....
        /*033c*/ 	.word	0xffffffff


	//   ....[145]....
        /*0340*/ 	.word	0xffffffff


	//   ....[146]....
        /*0344*/ 	.word	0xffffffff


	//   ....[147]....
        /*0348*/ 	.word	0xffffffff


	//   ....[148]....
        /*034c*/ 	.word	0xffffffff


	//   ....[149]....
        /*0350*/ 	.word	0xffffffff


	//   ....[150]....
        /*0354*/ 	.word	0xffffffff


	//   ....[151]....
        /*0358*/ 	.word	0xffffffff


	//   ....[152]....
        /*035c*/ 	.word	0xffffffff


	//   ....[153]....
        /*0360*/ 	.word	0xffffffff


	//   ....[154]....
        /*0364*/ 	.word	0xffffffff


	//   ....[155]....
        /*0368*/ 	.word	0xffffffff


	//   ....[156]....
        /*036c*/ 	.word	0xffffffff


	//   ....[157]....
        /*0370*/ 	.word	0xffffffff


	//   ....[158]....
        /*0374*/ 	.word	0xffffffff


	//   ....[159]....
        /*0378*/ 	.word	0xffffffff


	//   ....[160]....
        /*037c*/ 	.word	0xffffffff


	//   ....[161]....
        /*0380*/ 	.word	0xffffffff


	//   ....[162]....
        /*0384*/ 	.word	0xffffffff


	//   ....[163]....
        /*0388*/ 	.word	0xffffffff


	//   ....[164]....
        /*038c*/ 	.word	0xffffffff


	//   ....[165]....
        /*0390*/ 	.word	0xffffffff


	//   ....[166]....
        /*0394*/ 	.word	0xffffffff


	//   ....[167]....
        /*0398*/ 	.word	0xffffffff


	//   ....[168]....
        /*039c*/ 	.word	0xffffffff


	//   ....[169]....
        /*03a0*/ 	.word	0xffffffff


	//   ....[170]....
        /*03a4*/ 	.word	0xffffffff


	//   ....[171]....
        /*03a8*/ 	.word	0xffffffff


	//   ....[172]....
        /*03ac*/ 	.word	0xffffffff


	//   ....[173]....
        /*03b0*/ 	.word	0xffffffff


	//   ....[174]....
        /*03b4*/ 	.word	0xffffffff


	//   ....[175]....
        /*03b8*/ 	.word	0xffffffff


	//   ....[176]....
        /*03bc*/ 	.word	0xffffffff


	//   ....[177]....
        /*03c0*/ 	.word	0xffffffff


	//   ....[178]....
        /*03c4*/ 	.word	0xffffffff


	//   ....[179]....
        /*03c8*/ 	.word	0xffffffff


	//   ....[180]....
        /*03cc*/ 	.word	0xffffffff


	//   ....[181]....
        /*03d0*/ 	.word	0xffffffff


	//   ....[182]....
        /*03d4*/ 	.word	0xffffffff


	//   ....[183]....
        /*03d8*/ 	.word	0xffffffff


	//   ....[184]....
        /*03dc*/ 	.word	0xffffffff


	//   ....[185]....
        /*03e0*/ 	.word	0xffffffff


	//   ....[186]....
        /*03e4*/ 	.word	0xffffffff


	//   ....[187]....
        /*03e8*/ 	.word	0xffffffff


	//   ....[188]....
        /*03ec*/ 	.word	0xffffffff


	//   ....[189]....
        /*03f0*/ 	.word	0xffffffff


	//   ....[190]....
        /*03f4*/ 	.word	0xffffffff


	//   ....[191]....
        /*03f8*/ 	.word	0xffffffff


	//   ....[192]....
        /*03fc*/ 	.word	0xffffffff


	//   ....[193]....
        /*0400*/ 	.word	0xffffffff


	//   ....[194]....
        /*0404*/ 	.word	0xffffffff


	//   ....[195]....
        /*0408*/ 	.word	0xffffffff


	//   ....[196]....
        /*040c*/ 	.word	0xffffffff


	//   ....[197]....
        /*0410*/ 	.word	0xffffffff


	//   ....[198]....
        /*0414*/ 	.word	0xffffffff


	//   ....[199]....
        /*0418*/ 	.word	0xffffffff


	//   ....[200]....
        /*041c*/ 	.word	0xffffffff


	//   ....[201]....
        /*0420*/ 	.word	0xffffffff


	//   ....[202]....
        /*0424*/ 	.word	0xffffffff


	//   ....[203]....
        /*0428*/ 	.word	0xffffffff


	//   ....[204]....
        /*042c*/ 	.word	0xffffffff


	//   ....[205]....
        /*0430*/ 	.word	0xffffffff


	//   ....[206]....
        /*0434*/ 	.word	0xffffffff


	//   ....[207]....
        /*0438*/ 	.word	0xffffffff


	//   ....[208]....
        /*043c*/ 	.word	0xffffffff


	//   ....[209]....
        /*0440*/ 	.word	0xffffffff


	//   ....[210]....
        /*0444*/ 	.word	0xffffffff


	//   ....[211]....
        /*0448*/ 	.word	0xffffffff


	//   ....[212]....
        /*044c*/ 	.word	0xffffffff


	//   ....[213]....
        /*0450*/ 	.word	0xffffffff


	//   ....[214]....
        /*0454*/ 	.word	0xffffffff


	//   ....[215]....
        /*0458*/ 	.word	0xffffffff


	//   ....[216]....
        /*045c*/ 	.word	0xffffffff


	//   ....[217]....
        /*0460*/ 	.word	0xffffffff


	//   ....[218]....
        /*0464*/ 	.word	0xffffffff


	//   ....[219]....
        /*0468*/ 	.word	0xffffffff


	//   ....[220]....
        /*046c*/ 	.word	0xffffffff


	//   ....[221]....
        /*0470*/ 	.word	0xffffffff


	//   ....[222]....
        /*0474*/ 	.word	0xffffffff


	//   ....[223]....
        /*0478*/ 	.word	0xffffffff


	//   ....[224]....
        /*047c*/ 	.word	0xffffffff


	//   ....[225]....
        /*0480*/ 	.word	0xffffffff


	//   ....[226]....
        /*0484*/ 	.word	0xffffffff


	//   ....[227]....
        /*0488*/ 	.word	0xffffffff


	//   ....[228]....
        /*048c*/ 	.word	0xffffffff


	//   ....[229]....
        /*0490*/ 	.word	0xffffffff


	//   ....[230]....
        /*0494*/ 	.word	0xffffffff


	//   ....[231]....
        /*0498*/ 	.word	0xffffffff


	//   ....[232]....
        /*049c*/ 	.word	0xffffffff


	//   ....[233]....
        /*04a0*/ 	.word	0xffffffff


	//   ....[234]....
        /*04a4*/ 	.word	0xffffffff


	//   ....[235]....
        /*04a8*/ 	.word	0xffffffff


	//   ....[236]....
        /*04ac*/ 	.word	0xffffffff


	//   ....[237]....
        /*04b0*/ 	.word	0xffffffff


	//   ....[238]....
        /*04b4*/ 	.word	0xffffffff


	//   ....[239]....
        /*04b8*/ 	.word	0xffffffff


	//   ....[240]....
        /*04bc*/ 	.word	0xffffffff


	//   ....[241]....
        /*04c0*/ 	.word	0xffffffff


	//   ....[242]....
        /*04c4*/ 	.word	0xffffffff


	//   ....[243]....
        /*04c8*/ 	.word	0xffffffff


	//   ....[244]....
        /*04cc*/ 	.word	0xffffffff


	//   ....[245]....
        /*04d0*/ 	.word	0xffffffff


	//   ....[246]....
        /*04d4*/ 	.word	0xffffffff


	//   ....[247]....
        /*04d8*/ 	.word	0xffffffff


	//   ....[248]....
        /*04dc*/ 	.word	0xffffffff


	//   ....[249]....
        /*04e0*/ 	.word	0xffffffff


	//   ....[250]....
        /*04e4*/ 	.word	0xffffffff


	//   ....[251]....
        /*04e8*/ 	.word	0xffffffff


	//   ....[252]....
        /*04ec*/ 	.word	0xffffffff


	//   ....[253]....
        /*04f0*/ 	.word	0xffffffff


	//   ....[254]....
        /*04f4*/ 	.word	0xffffffff


	//   ....[255]....
        /*04f8*/ 	.word	0xffffffff


	//   ....[0]....
        /*04fc*/ 	.word	0xffffffff


	//   ....[1]....
        /*0500*/ 	.word	0xffffffff


	//   ....[2]....
        /*0504*/ 	.word	0xffffffff


	//   ....[3]....
        /*0508*/ 	.word	0xffffffff


	//   ....[4]....
        /*050c*/ 	.word	0xffffffff


	//   ....[5]....
        /*0510*/ 	.word	0xffffffff


	//   ....[6]....
        /*0514*/ 	.word	0xffffffff


	//   ....[7]....
        /*0518*/ 	.word	0xffffffff


	//   ....[8]....
        /*051c*/ 	.word	0xffffffff


	//   ....[9]....
        /*0520*/ 	.word	0xffffffff


	//   ....[10]....
        /*0524*/ 	.word	0xffffffff


	//   ....[11]....
        /*0528*/ 	.word	0xffffffff


	//   ....[12]....
        /*052c*/ 	.word	0xffffffff


	//   ....[13]....
        /*0530*/ 	.word	0xffffffff


	//   ....[14]....
        /*0534*/ 	.word	0xffffffff


	//   ....[15]....
        /*0538*/ 	.word	0xffffffff


	//   ....[16]....
        /*053c*/ 	.word	0xffffffff


	//   ....[17]....
        /*0540*/ 	.word	0xffffffff


	//   ....[18]....
        /*0544*/ 	.word	0xffffffff


	//   ....[19]....
        /*0548*/ 	.word	0xffffffff


	//   ....[20]....
        /*054c*/ 	.word	0xffffffff


	//   ....[21]....
        /*0550*/ 	.word	0xffffffff


	//   ....[22]....
        /*0554*/ 	.word	0xffffffff


	//   ....[23]....
        /*0558*/ 	.word	0xffffffff


	//   ....[24]....
        /*055c*/ 	.word	0xffffffff


	//   ....[25]....
        /*0560*/ 	.word	0xffffffff


	//   ....[26]....
        /*0564*/ 	.word	0xffffffff


	//   ....[27]....
        /*0568*/ 	.word	0xffffffff


	//   ....[28]....
        /*056c*/ 	.word	0xffffffff


	//   ....[29]....
        /*0570*/ 	.word	0xffffffff


	//   ....[30]....
        /*0574*/ 	.word	0xffffffff


	//   ....[31]....
        /*0578*/ 	.word	0xffffffff


	//   ....[32]....
        /*057c*/ 	.word	0xffffffff


	//   ....[33]....
        /*0580*/ 	.word	0xffffffff


	//   ....[34]....
        /*0584*/ 	.word	0xffffffff


	//   ....[35]....
        /*0588*/ 	.word	0xffffffff


	//   ....[36]....
        /*058c*/ 	.word	0xffffffff


	//   ....[37]....
        /*0590*/ 	.word	0xffffffff


	//   ....[38]....
        /*0594*/ 	.word	0xffffffff


	//   ....[39]....
        /*0598*/ 	.word	0xffffffff


	//   ....[40]....
        /*059c*/ 	.word	0xffffffff


	//   ....[41]....
        /*05a0*/ 	.word	0xffffffff


	//   ....[42]....
        /*05a4*/ 	.word	0xffffffff


	//   ....[43]....
        /*05a8*/ 	.word	0xffffffff


	//   ....[44]....
        /*05ac*/ 	.word	0xffffffff


	//   ....[45]....
        /*05b0*/ 	.word	0xffffffff


	//   ....[46]....
        /*05b4*/ 	.word	0xffffffff


	//   ....[47]....
        /*05b8*/ 	.word	0xffffffff


	//   ....[48]....
        /*05bc*/ 	.word	0xffffffff


	//   ....[49]....
        /*05c0*/ 	.word	0xffffffff


	//   ....[50]....
        /*05c4*/ 	.word	0xffffffff


	//   ....[51]....
        /*05c8*/ 	.word	0xffffffff


	//   ....[52]....
        /*05cc*/ 	.word	0xffffffff


	//   ....[53]....
        /*05d0*/ 	.word	0xffffffff


	//   ....[54]....
        /*05d4*/ 	.word	0xffffffff


	//   ....[55]....
        /*05d8*/ 	.word	0xffffffff


	//   ....[56]....
        /*05dc*/ 	.word	0xffffffff


	//   ....[57]....
        /*05e0*/ 	.word	0xffffffff


	//   ....[58]....
        /*05e4*/ 	.word	0xffffffff


	//   ....[59]....
        /*05e8*/ 	.word	0xffffffff


	//   ....[60]....
        /*05ec*/ 	.word	0xffffffff


	//   ....[61]....
        /*05f0*/ 	.word	0xffffffff


	//   ....[62]....
        /*05f4*/ 	.word	0xffffffff


	//   ....[63]....
        /*05f8*/ 	.word	0xffffffff


	//----- nvinfo : EIATTR_COOP_GROUP_INSTR_OFFSETS
	.align		4
.L_1436:
        /*05fc*/ 	.byte	0x04, 0x28
        /*05fe*/ 	.short	(.L_1438 - .L_1437)


	//   ....[0]....
.L_1437:
        /*0600*/ 	.word	0x000052d0


	//   ....[1]....
        /*0604*/ 	.word	0x000052f0


	//   ....[2]....
        /*0608*/ 	.word	0x00005300


	//   ....[3]....
        /*060c*/ 	.word	0x00005310


	//   ....[4]....
        /*0610*/ 	.word	0x00005320


	//   ....[5]....
        /*0614*/ 	.word	0x00005330


	//   ....[6]....
        /*0618*/ 	.word	0x00005340


	//   ....[7]....
        /*061c*/ 	.word	0x00005360


	//   ....[8]....
        /*0620*/ 	.word	0x00005370


	//   ....[9]....
        /*0624*/ 	.word	0x000053a0


	//   ....[10]....
        /*0628*/ 	.word	0x000053b0


	//   ....[11]....
        /*062c*/ 	.word	0x000053c0


	//   ....[12]....
        /*0630*/ 	.word	0x000053e0


	//   ....[13]....
        /*0634*/ 	.word	0x000053f0


	//   ....[14]....
        /*0638*/ 	.word	0x00005400


	//   ....[15]....
        /*063c*/ 	.word	0x00005420


	//   ....[16]....
        /*0640*/ 	.word	0x00005430


	//   ....[17]....
        /*0644*/ 	.word	0x00005440


	//   ....[18]....
        /*0648*/ 	.word	0x00005460


	//   ....[19]....
        /*064c*/ 	.word	0x00005470


	//   ....[20]....
        /*0650*/ 	.word	0x00005490


	//   ....[21]....
        /*0654*/ 	.word	0x000054a0


	//   ....[22]....
        /*0658*/ 	.word	0x000054e0


	//   ....[23]....
        /*065c*/ 	.word	0x000054f0


	//   ....[24]....
        /*0660*/ 	.word	0x00005510


	//   ....[25]....
        /*0664*/ 	.word	0x00005520


	//   ....[26]....
        /*0668*/ 	.word	0x00005530


	//   ....[27]....
        /*066c*/ 	.word	0x00005540


	//   ....[28]....
        /*0670*/ 	.word	0x00005560


	//   ....[29]....
        /*0674*/ 	.word	0x00005570


	//   ....[30]....
        /*0678*/ 	.word	0x00005580


	//   ....[31]....
        /*067c*/ 	.word	0x00005590


	//   ....[32]....
        /*0680*/ 	.word	0x000055c0


	//   ....[33]....
        /*0684*/ 	.word	0x000055e0


	//   ....[34]....
        /*0688*/ 	.word	0x00005600


	//   ....[35]....
        /*068c*/ 	.word	0x00005610


	//   ....[36]....
        /*0690*/ 	.word	0x00005620


	//   ....[37]....
        /*0694*/ 	.word	0x00005630


	//   ....[38]....
        /*0698*/ 	.word	0x00005640


	//   ....[39]....
        /*069c*/ 	.word	0x00005650


	//   ....[40]....
        /*06a0*/ 	.word	0x00005680


	//   ....[41]....
        /*06a4*/ 	.word	0x000056a0


	//   ....[42]....
        /*06a8*/ 	.word	0x000056c0


	//   ....[43]....
        /*06ac*/ 	.word	0x000056d0


	//   ....[44]....
        /*06b0*/ 	.word	0x000056e0


	//   ....[45]....
        /*06b4*/ 	.word	0x000056f0


	//   ....[46]....
        /*06b8*/ 	.word	0x00005700


	//   ....[47]....
        /*06bc*/ 	.word	0x00005710


	//   ....[48]....
        /*06c0*/ 	.word	0x00005740


	//   ....[49]....
        /*06c4*/ 	.word	0x00005760


	//   ....[50]....
        /*06c8*/ 	.word	0x00005780


	//   ....[51]....
        /*06cc*/ 	.word	0x00005790


	//   ....[52]....
        /*06d0*/ 	.word	0x000057a0


	//   ....[53]....
        /*06d4*/ 	.word	0x000057b0


	//   ....[54]....
        /*06d8*/ 	.word	0x000057c0


	//   ....[55]....
        /*06dc*/ 	.word	0x000057d0


	//   ....[56]....
        /*06e0*/ 	.word	0x00005800


	//   ....[57]....
        /*06e4*/ 	.word	0x00005820


	//   ....[58]....
        /*06e8*/ 	.word	0x00005840


	//   ....[59]....
        /*06ec*/ 	.word	0x00005850


	//   ....[60]....
        /*06f0*/ 	.word	0x00005860


	//   ....[61]....
        /*06f4*/ 	.word	0x00005870


	//   ....[62]....
        /*06f8*/ 	.word	0x00005880


	//   ....[63]....
        /*06fc*/ 	.word	0x00005890


	//   ....[64]....
        /*0700*/ 	.word	0x00007940


	//   ....[65]....
        /*0704*/ 	.word	0x00007970


	//   ....[66]....
        /*0708*/ 	.word	0x00007980


	//   ....[67]....
        /*070c*/ 	.word	0x00007990


	//   ....[68]....
        /*0710*/ 	.word	0x000079a0


	//   ....[69]....
        /*0714*/ 	.word	0x000079b0


	//   ....[70]....
        /*0718*/ 	.word	0x000079c0


	//   ....[71]....
        /*071c*/ 	.word	0x000079e0


	//   ....[72]....
        /*0720*/ 	.word	0x00007a00


	//   ....[73]....
        /*0724*/ 	.word	0x00007a10


	//   ....[74]....
        /*0728*/ 	.word	0x00007a20


	//   ....[75]....
        /*072c*/ 	.word	0x00007a30


	//   ....[76]....
        /*0730*/ 	.word	0x00007a50


	//   ....[77]....
        /*0734*/ 	.word	0x00007a70


	//   ....[78]....
        /*0738*/ 	.word	0x00007a90


	//   ....[79]....
        /*073c*/ 	.word	0x00007aa0


	//   ....[80]....
        /*0740*/ 	.word	0x00007ab0


	//   ....[81]....
        /*0744*/ 	.word	0x00007ad0


	//   ....[82]....
        /*0748*/ 	.word	0x00007ae0


	//   ....[83]....
        /*074c*/ 	.word	0x00007b00


	//   ....[84]....
        /*0750*/ 	.word	0x00007b20


	//   ....[85]....
        /*0754*/ 	.word	0x00007b30


	//   ....[86]....
        /*0758*/ 	.word	0x00007b40


	//   ....[87]....
        /*075c*/ 	.word	0x00007b50


	//   ....[88]....
        /*0760*/ 	.word	0x00007b70


	//   ....[89]....
        /*0764*/ 	.word	0x00007b90


	//   ....[90]....
        /*0768*/ 	.word	0x00007bb0


	//   ....[91]....
        /*076c*/ 	.word	0x00007bc0


	//   ....[92]....
        /*0770*/ 	.word	0x00007bd0


	//   ....[93]....
        /*0774*/ 	.word	0x00007bf0


	//   ....[94]....
        /*0778*/ 	.word	0x00007c00


	//   ....[95]....
        /*077c*/ 	.word	0x00007c20


	//   ....[96]....
        /*0780*/ 	.word	0x00007c40


	//   ....[97]....
        /*0784*/ 	.word	0x00007c50


	//   ....[98]....
        /*0788*/ 	.word	0x00007c60


	//   ....[99]....
        /*078c*/ 	.word	0x00007c70


	//   ....[100]....
        /*0790*/ 	.word	0x00007c90


	//   ....[101]....
        /*0794*/ 	.word	0x00007cb0


	//   ....[102]....
        /*0798*/ 	.word	0x00007cd0


	//   ....[103]....
        /*079c*/ 	.word	0x00007ce0


	//   ....[104]....
        /*07a0*/ 	.word	0x00007cf0


	//   ....[105]....
        /*07a4*/ 	.word	0x00007d10


	//   ....[106]....
        /*07a8*/ 	.word	0x00007d20


	//   ....[107]....
        /*07ac*/ 	.word	0x00007d40


	//   ....[108]....
        /*07b0*/ 	.word	0x00007d60


	//   ....[109]....
        /*07b4*/ 	.word	0x00007d70


	//   ....[110]....
        /*07b8*/ 	.word	0x00007d80


	//   ....[111]....
        /*07bc*/ 	.word	0x00007d90


	//   ....[112]....
        /*07c0*/ 	.word	0x00007dc0


	//   ....[113]....
        /*07c4*/ 	.word	0x00007de0


	//   ....[114]....
        /*07c8*/ 	.word	0x00007e00


	//   ....[115]....
        /*07cc*/ 	.word	0x00007e10


	//   ....[116]....
        /*07d0*/ 	.word	0x00007e20


	//   ....[117]....
        /*07d4*/ 	.word	0x00007e30


	//   ....[118]....
        /*07d8*/ 	.word	0x00007e40


	//   ....[119]....
        /*07dc*/ 	.word	0x00007e50


	//   ....[120]....
        /*07e0*/ 	.word	0x00007e80


	//   ....[121]....
        /*07e4*/ 	.word	0x00007ea0


	//   ....[122]....
        /*07e8*/ 	.word	0x00007ec0


	//   ....[123]....
        /*07ec*/ 	.word	0x00007ed0


	//   ....[124]....
        /*07f0*/ 	.word	0x00007ee0


	//   ....[125]....
        /*07f4*/ 	.word	0x00007ef0


	//   ....[126]....
        /*07f8*/ 	.word	0x00007f00


	//   ....[127]....
        /*07fc*/ 	.word	0x00007f10


	//   ....[128]....
        /*0800*/ 	.word	0x00009fa0


	//   ....[129]....
        /*0804*/ 	.word	0x00009fd0


	//   ....[130]....
        /*0808*/ 	.word	0x00009fe0


	//   ....[131]....
        /*080c*/ 	.word	0x00009ff0


	//   ....[132]....
        /*0810*/ 	.word	0x0000a000


	//   ....[133]....
        /*0814*/ 	.word	0x0000a010


	//   ....[134]....
        /*0818*/ 	.word	0x0000a020


	//   ....[135]....
        /*081c*/ 	.word	0x0000a040


	//   ....[136]....
        /*0820*/ 	.word	0x0000a060


	//   ....[137]....
        /*0824*/ 	.word	0x0000a070


	//   ....[138]....
        /*0828*/ 	.word	0x0000a080


	//   ....[139]....
        /*082c*/ 	.word	0x0000a090


	//   ....[140]....
        /*0830*/ 	.word	0x0000a0b0


	//   ....[141]....
        /*0834*/ 	.word	0x0000a0d0


	//   ....[142]....
        /*0838*/ 	.word	0x0000a0f0


	//   ....[143]....
        /*083c*/ 	.word	0x0000a100


	//   ....[144]....
        /*0840*/ 	.word	0x0000a110


	//   ....[145]....
        /*0844*/ 	.word	0x0000a130


	//   ....[146]....
        /*0848*/ 	.word	0x0000a140


	//   ....[147]....
        /*084c*/ 	.word	0x0000a160


	//   ....[148]....
        /*0850*/ 	.word	0x0000a180


	//   ....[149]....
        /*0854*/ 	.word	0x0000a190


	//   ....[150]....
        /*0858*/ 	.word	0x0000a1a0


	//   ....[151]....
        /*085c*/ 	.word	0x0000a1b0


	//   ....[152]....
        /*0860*/ 	.word	0x0000a1d0


	//   ....[153]....
        /*0864*/ 	.word	0x0000a1f0


	//   ....[154]....
        /*0868*/ 	.word	0x0000a210


	//   ....[155]....
        /*086c*/ 	.word	0x0000a220


	//   ....[156]....
        /*0870*/ 	.word	0x0000a230


	//   ....[157]....
        /*0874*/ 	.word	0x0000a250


	//   ....[158]....
        /*0878*/ 	.word	0x0000a260


	//   ....[159]....
        /*087c*/ 	.word	0x0000a280


	//   ....[160]....
        /*0880*/ 	.word	0x0000a2a0


	//   ....[161]....
        /*0884*/ 	.word	0x0000a2b0


	//   ....[162]....
        /*0888*/ 	.word	0x0000a2c0


	//   ....[163]....
        /*088c*/ 	.word	0x0000a2d0


	//   ....[164]....
        /*0890*/ 	.word	0x0000a2f0


	//   ....[165]....
        /*0894*/ 	.word	0x0000a310


	//   ....[166]....
        /*0898*/ 	.word	0x0000a330


	//   ....[167]....
        /*089c*/ 	.word	0x0000a340


	//   ....[168]....
        /*08a0*/ 	.word	0x0000a350


	//   ....[169]....
        /*08a4*/ 	.word	0x0000a370


	//   ....[170]....
        /*08a8*/ 	.word	0x0000a380


	//   ....[171]....
        /*08ac*/ 	.word	0x0000a3a0


	//   ....[172]....
        /*08b0*/ 	.word	0x0000a3c0


	//   ....[173]....
        /*08b4*/ 	.word	0x0000a3d0


	//   ....[174]....
        /*08b8*/ 	.word	0x0000a3e0


	//   ....[175]....
        /*08bc*/ 	.word	0x0000a3f0


	//   ....[176]....
        /*08c0*/ 	.word	0x0000a420


	//   ....[177]....
        /*08c4*/ 	.word	0x0000a440


	//   ....[178]....
        /*08c8*/ 	.word	0x0000a460


	//   ....[179]....
        /*08cc*/ 	.word	0x0000a470


	//   ....[180]....
        /*08d0*/ 	.word	0x0000a480


	//   ....[181]....
        /*08d4*/ 	.word	0x0000a490


	//   ....[182]....
        /*08d8*/ 	.word	0x0000a4a0


	//   ....[183]....
        /*08dc*/ 	.word	0x0000a4b0


	//   ....[184]....
        /*08e0*/ 	.word	0x0000a4e0


	//   ....[185]....
        /*08e4*/ 	.word	0x0000a500


	//   ....[186]....
        /*08e8*/ 	.word	0x0000a520


	//   ....[187]....
        /*08ec*/ 	.word	0x0000a530


	//   ....[188]....
        /*08f0*/ 	.word	0x0000a540


	//   ....[189]....
        /*08f4*/ 	.word	0x0000a550


	//   ....[190]....
        /*08f8*/ 	.word	0x0000a560


	//   ....[191]....
        /*08fc*/ 	.word	0x0000a570


	//   ....[192]....
        /*0900*/ 	.word	0x0000c600


	//   ....[193]....
        /*0904*/ 	.word	0x0000c630


	//   ....[194]....
        /*0908*/ 	.word	0x0000c640


	//   ....[195]....
        /*090c*/ 	.word	0x0000c650


	//   ....[196]....
        /*0910*/ 	.word	0x0000c660


	//   ....[197]....
        /*0914*/ 	.word	0x0000c670


	//   ....[198]....
        /*0918*/ 	.word	0x0000c680


	//   ....[199]....
        /*091c*/ 	.word	0x0000c6a0


	//   ....[200]....
        /*0920*/ 	.word	0x0000c6c0


	//   ....[201]....
        /*0924*/ 	.word	0x0000c6d0


	//   ....[202]....
        /*0928*/ 	.word	0x0000c6e0


	//   ....[203]....
        /*092c*/ 	.word	0x0000c6f0


	//   ....[204]....
        /*0930*/ 	.word	0x0000c710


	//   ....[205]....
        /*0934*/ 	.word	0x0000c730


	//   ....[206]....
        /*0938*/ 	.word	0x0000c750


	//   ....[207]....
        /*093c*/ 	.word	0x0000c760


	//   ....[208]....
        /*0940*/ 	.word	0x0000c770


	//   ....[209]....
        /*0944*/ 	.word	0x0000c790


	//   ....[210]....
        /*0948*/ 	.word	0x0000c7a0


	//   ....[211]....
        /*094c*/ 	.word	0x0000c7c0


	//   ....[212]....
        /*0950*/ 	.word	0x0000c7e0


	//   ....[213]....
        /*0954*/ 	.word	0x0000c7f0


	//   ....[214]....
        /*0958*/ 	.word	0x0000c800


	//   ....[215]....
        /*095c*/ 	.word	0x0000c810


	//   ....[216]....
        /*0960*/ 	.word	0x0000c830


	//   ....[217]....
        /*0964*/ 	.word	0x0000c850


	//   ....[218]....
        /*0968*/ 	.word	0x0000c870


	//   ....[219]....
        /*096c*/ 	.word	0x0000c880


	//   ....[220]....
        /*0970*/ 	.word	0x0000c890


	//   ....[221]....
        /*0974*/ 	.word	0x0000c8b0


	//   ....[222]....
        /*0978*/ 	.word	0x0000c8c0


	//   ....[223]....
        /*097c*/ 	.word	0x0000c8e0


	//   ....[224]....
        /*0980*/ 	.word	0x0000c900


	//   ....[225]....
        /*0984*/ 	.word	0x0000c910


	//   ....[226]....
        /*0988*/ 	.word	0x0000c920


	//   ....[227]....
        /*098c*/ 	.word	0x0000c930


	//   ....[228]....
        /*0990*/ 	.word	0x0000c950


	//   ....[229]....
        /*0994*/ 	.word	0x0000c970


	//   ....[230]....
        /*0998*/ 	.word	0x0000c990


	//   ....[231]....
        /*099c*/ 	.word	0x0000c9a0


	//   ....[232]....
        /*09a0*/ 	.word	0x0000c9b0


	//   ....[233]....
        /*09a4*/ 	.word	0x0000c9d0


	//   ....[234]....
        /*09a8*/ 	.word	0x0000c9e0


	//   ....[235]....
        /*09ac*/ 	.word	0x0000ca00


	//   ....[236]....
        /*09b0*/ 	.word	0x0000ca20


	//   ....[237]....
        /*09b4*/ 	.word	0x0000ca30


	//   ....[238]....
        /*09b8*/ 	.word	0x0000ca40


	//   ....[239]....
        /*09bc*/ 	.word	0x0000ca50


	//   ....[240]....
        /*09c0*/ 	.word	0x0000ca80


	//   ....[241]....
        /*09c4*/ 	.word	0x0000caa0


	//   ....[242]....
        /*09c8*/ 	.word	0x0000cac0


	//   ....[243]....
        /*09cc*/ 	.word	0x0000cad0


	//   ....[244]....
        /*09d0*/ 	.word	0x0000cae0


	//   ....[245]....
        /*09d4*/ 	.word	0x0000caf0


	//   ....[246]....
        /*09d8*/ 	.word	0x0000cb00


	//   ....[247]....
        /*09dc*/ 	.word	0x0000cb10


	//   ....[248]....
        /*09e0*/ 	.word	0x0000cb40


	//   ....[249]....
        /*09e4*/ 	.word	0x0000cb60


	//   ....[250]....
        /*09e8*/ 	.word	0x0000cb80


	//   ....[251]....
        /*09ec*/ 	.word	0x0000cb90


	//   ....[252]....
        /*09f0*/ 	.word	0x0000cba0


	//   ....[253]....
        /*09f4*/ 	.word	0x0000cbb0


	//   ....[254]....
        /*09f8*/ 	.word	0x0000cbc0


	//   ....[255]....
        /*09fc*/ 	.word	0x0000cbd0


	//   ....[0]....
        /*0a00*/ 	.word	0x0000ec60


	//   ....[1]....
        /*0a04*/ 	.word	0x0000ec90


	//   ....[2]....
        /*0a08*/ 	.word	0x0000eca0


	//   ....[3]....
        /*0a0c*/ 	.word	0x0000ecb0


	//   ....[4]....
        /*0a10*/ 	.word	0x0000ecc0


	//   ....[5]....
        /*0a14*/ 	.word	0x0000ecd0


	//   ....[6]....
        /*0a18*/ 	.word	0x0000ece0


	//   ....[7]....
        /*0a1c*/ 	.word	0x0000ed00


	//   ....[8]....
        /*0a20*/ 	.word	0x0000ed20


	//   ....[9]....
        /*0a24*/ 	.word	0x0000ed30


	//   ....[10]....
        /*0a28*/ 	.word	0x0000ed40


	//   ....[11]....
        /*0a2c*/ 	.word	0x0000ed50


	//   ....[12]....
        /*0a30*/ 	.word	0x0000ed70


	//   ....[13]....
        /*0a34*/ 	.word	0x0000ed90


	//   ....[14]....
        /*0a38*/ 	.word	0x0000edb0


	//   ....[15]....
        /*0a3c*/ 	.word	0x0000edc0


	//   ....[16]....
        /*0a40*/ 	.word	0x0000edd0


	//   ....[17]....
        /*0a44*/ 	.word	0x0000edf0


	//   ....[18]....
        /*0a48*/ 	.word	0x0000ee00


	//   ....[19]....
        /*0a4c*/ 	.word	0x0000ee20


	//   ....[20]....
        /*0a50*/ 	.word	0x0000ee40


	//   ....[21]....
        /*0a54*/ 	.word	0x0000ee50


	//   ....[22]....
        /*0a58*/ 	.word	0x0000ee60


	//   ....[23]....
        /*0a5c*/ 	.word	0x0000ee70


	//   ....[24]....
        /*0a60*/ 	.word	0x0000ee90


	//   ....[25]....
        /*0a64*/ 	.word	0x0000eeb0


	//   ....[26]....
        /*0a68*/ 	.word	0x0000eed0


	//   ....[27]....
        /*0a6c*/ 	.word	0x0000eee0


	//   ....[28]....
        /*0a70*/ 	.word	0x0000eef0


	//   ....[29]....
        /*0a74*/ 	.word	0x0000ef10


	//   ....[30]....
        /*0a78*/ 	.word	0x0000ef20


	//   ....[31]....
        /*0a7c*/ 	.word	0x0000ef40


	//   ....[32]....
        /*0a80*/ 	.word	0x0000ef60


	//   ....[33]....
        /*0a84*/ 	.word	0x0000ef70


	//   ....[34]....
        /*0a88*/ 	.word	0x0000ef80


	//   ....[35]....
        /*0a8c*/ 	.word	0x0000ef90


	//   ....[36]....
        /*0a90*/ 	.word	0x0000efb0


	//   ....[37]....
        /*0a94*/ 	.word	0x0000efd0


	//   ....[38]....
        /*0a98*/ 	.word	0x0000eff0


	//   ....[39]....
        /*0a9c*/ 	.word	0x0000f000


	//   ....[40]....
        /*0aa0*/ 	.word	0x0000f010


	//   ....[41]....
        /*0aa4*/ 	.word	0x0000f030


	//   ....[42]....
        /*0aa8*/ 	.word	0x0000f040


	//   ....[43]....
        /*0aac*/ 	.word	0x0000f060


	//   ....[44]....
        /*0ab0*/ 	.word	0x0000f080


	//   ....[45]....
        /*0ab4*/ 	.word	0x0000f090


	//   ....[46]....
        /*0ab8*/ 	.word	0x0000f0a0


	//   ....[47]....
        /*0abc*/ 	.word	0x0000f0b0


	//   ....[48]....
        /*0ac0*/ 	.word	0x0000f0e0


	//   ....[49]....
        /*0ac4*/ 	.word	0x0000f100


	//   ....[50]....
        /*0ac8*/ 	.word	0x0000f120


	//   ....[51]....
        /*0acc*/ 	.word	0x0000f130


	//   ....[52]....
        /*0ad0*/ 	.word	0x0000f140


	//   ....[53]....
        /*0ad4*/ 	.word	0x0000f150


	//   ....[54]....
        /*0ad8*/ 	.word	0x0000f160


	//   ....[55]....
        /*0adc*/ 	.word	0x0000f170


	//   ....[56]....
        /*0ae0*/ 	.word	0x0000f1a0


	//   ....[57]....
        /*0ae4*/ 	.word	0x0000f1c0


	//   ....[58]....
        /*0ae8*/ 	.word	0x0000f1e0


	//   ....[59]....
        /*0aec*/ 	.word	0x0000f1f0


	//   ....[60]....
        /*0af0*/ 	.word	0x0000f200


	//   ....[61]....
        /*0af4*/ 	.word	0x0000f210


	//   ....[62]....
        /*0af8*/ 	.word	0x0000f220


	//   ....[63]....
        /*0afc*/ 	.word	0x0000f230


	//----- nvinfo : EIATTR_EXIT_INSTR_OFFSETS
	.align		4
.L_1438:
        /*0b00*/ 	.byte	0x04, 0x1c
        /*0b02*/ 	.short	(.L_1440 - .L_1439)


	//   ....[0]....
.L_1439:
        /*0b04*/ 	.word	0x000001d0


	//   ....[1]....
        /*0b08*/ 	.word	0x000140b0


	//   ....[2]....
        /*0b0c*/ 	.word	0x00014140


	//   ....[3]....
        /*0b10*/ 	.word	0x00014190


	//   ....[4]....
        /*0b14*/ 	.word	0x000141d0


	//----- nvinfo : EIATTR_MAX_THREADS
	.align		4
.L_1440:
        /*0b18*/ 	.byte	0x04, 0x05
        /*0b1a*/ 	.short	(.L_1442 - .L_1441)
.L_1441:
        /*0b1c*/ 	.word	0x00000020
        /*0b20*/ 	.word	0x00000001
        /*0b24*/ 	.word	0x00000001


	//----- nvinfo : EIATTR_CRS_STACK_SIZE
	.align		4
.L_1442:
        /*0b28*/ 	.byte	0x04, 0x1e
        /*0b2a*/ 	.short	(.L_1444 - .L_1443)
.L_1443:
        /*0b2c*/ 	.word	0x00000000
.L_1444:


//--------------------- .nv.info._ZN17fastertransformer38beam_online_softmax_topk_stage2_kernelIfLi32ELi128EEEvPKfS2_PiPT_ii --------------------------
	.section	.nv.info._ZN17fastertransformer38beam_online_softmax_topk_stage2_kernelIfLi32ELi128EEEvPKfS2_PiPT_ii,"",@"SHT_CUDA_INFO"
	.sectionflags	@""
	.align	4


	//----- nvinfo : EIATTR_CUDA_API_VERSION
	.align		4
        /*0000*/ 	.byte	0x04, 0x37
        /*0002*/ 	.short	(.L_1446 - .L_1445)
.L_1445:
        /*0004*/ 	.word	0x00000082


	//----- nvinfo : EIATTR_SW2861232_WAR
	.align		4
.L_1446:
        /*0008*/ 	.byte	0x01, 0x35
	.zero		2


	//----- nvinfo : EIATTR_PARAM_CBANK
	.align		4
        /*000c*/ 	.byte	0x04, 0x0a
        /*000e*/ 	.short	(.L_1448 - .L_1447)
	.align		4
.L_1447:
        /*0010*/ 	.word	index@(.nv.constant0._ZN17fastertransformer38beam_online_softmax_topk_stage2_kernelIfLi32ELi128EEEvPKfS2_PiPT_ii)
        /*0014*/ 	.short	0x0160
        /*0016*/ 	.short	0x0028


	//----- nvinfo : EIATTR_CBANK_PARAM_SIZE
	.align		4
.L_1448:
        /*0018*/ 	.byte	0x03, 0x19
        /*001a*/ 	.short	0x0028


	//----- nvinfo : EIATTR_KPARAM_INFO
	.align		4
        /*001c*/ 	.byte	0x04, 0x17
        /*001e*/ 	.short	(.L_1450 - .L_1449)
.L_1449:
        /*0020*/ 	.word	0x00000000
        /*0024*/ 	.short	0x0005
        /*0026*/ 	.short	0x0024
        /*0028*/ 	.byte	0x00, 0xf0, 0x11, 0x00


	//----- nvinfo : EIATTR_KPARAM_INFO
	.align		4
.L_1450:
        /*002c*/ 	.byte	0x04, 0x17
        /*002e*/ 	.short	(.L_1452 - .L_1451)
.L_1451:
        /*0030*/ 	.word	0x00000000
        /*0034*/ 	.short	0x0004
        /*0036*/ 	.short	0x0020
        /*0038*/ 	.byte	0x00, 0xf0, 0x11, 0x00


	//----- nvinfo : EIATTR_KPARAM_INFO
	.align		4
.L_1452:
        /*003c*/ 	.byte	0x04, 0x17
        /*003e*/ 	.short	(.L_1454 - .L_1453)
.L_1453:
        /*0040*/ 	.word	0x00000000
        /*0044*/ 	.short	0x0003
        /*0046*/ 	.short	0x0018
        /*0048*/ 	.byte	0x00, 0xf0, 0x21, 0x00


	//----- nvinfo : EIATTR_KPARAM_INFO
	.align		4
.L_1454:
        /*004c*/ 	.byte	0x04, 0x17
        /*004e*/ 	.short	(.L_1456 - .L_1455)
.L_1455:
        /*0050*/ 	.word	0x00000000
        /*0054*/ 	.short	0x0002
        /*0056*/ 	.short	0x0010
        /*0058*/ 	.byte	0x00, 0xf0, 0x21, 0x00


	//----- nvinfo : EIATTR_KPARAM_INFO
	.align		4
.L_1456:
        /*005c*/ 	.byte	0x04, 0x17
        /*005e*/ 	.short	(.L_1458 - .L_1457)
.L_1457:
        /*0060*/ 	.word	0x00000000
        /*0064*/ 	.short	0x0001
        /*0066*/ 	.short	0x0008
        /*0068*/ 	.byte	0x00, 0xf0, 0x21, 0x00


	//----- nvinfo : EIATTR_KPARAM_INFO
	.align		4
.L_1458:
        /*006c*/ 	.byte	0x04, 0x17
        /*006e*/ 	.short	(.L_1460 - .L_1459)
.L_1459:
        /*0070*/ 	.word	0x00000000
        /*0074*/ 	.short	0x0000
        /*0076*/ 	.short	0x0000
        /*0078*/ 	.byte	0x00, 0xf0, 0x21, 0x00


	//----- nvinfo : EIATTR_MAXREG_COUNT
	.align		4
.L_1460:
        /*007c*/ 	.byte	0x03, 0x1b
        /*007e*/ 	.short	0x00ff


	//----- nvinfo : EIATTR_NUM_BARRIERS
	.align		4
        /*0080*/ 	.byte	0x02, 0x4c
        /*0082*/ 	.byte	0x01
	.zero		1


	//----- nvinfo : EIATTR_MERCURY_ISA_VERSION
	.align		4
        /*0084*/ 	.byte	0x03, 0x5f
        /*0086*/ 	.short	0x0000


	//----- nvinfo : EIATTR_COOP_GROUP_MASK_REGIDS
	.align		4
        /*0088*/ 	.byte	0x04, 0x29
        /*008a*/ 	.short	(.L_1462 - .L_1461)


	//   ....[0]....
.L_1461:
        /*008c*/ 	.word	0xffffffff


	//   ....[1]....
        /*0090*/ 	.word	0xffffffff


	//   ....[2]....
        /*0094*/ 	.word	0xffffffff


	//   ....[3]....
        /*0098*/ 	.word	0xffffffff


	//   ....[4]....
        /*009c*/ 	.word	0xffffffff


	//   ....[5]....
        /*00a0*/ 	.word	0xffffffff


	//   ....[6]....
        /*00a4*/ 	.word	0xffffffff


	//   ....[7]....
        /*00a8*/ 	.word	0xffffffff


	//   ....[8]....
        /*00ac*/ 	.word	0xffffffff


	//   ....[9]....
        /*00b0*/ 	.word	0xffffffff


	//   ....[10]....
        /*00b4*/ 	.word	0xffffffff


	//   ....[11]....
        /*00b8*/ 	.word	0xffffffff


	//   ....[12]....
        /*00bc*/ 	.word	0xffffffff


	//   ....[13]....
        /*00c0*/ 	.word	0xffffffff


	//   ....[14]....
        /*00c4*/ 	.word	0xffffffff


	//   ....[15]....
        /*00c8*/ 	.word	0xffffffff


	//   ....[16]....
        /*00cc*/ 	.word	0xffffffff


	//   ....[17]....
        /*00d0*/ 	.word	0xffffffff


	//   ....[18]....
        /*00d4*/ 	.word	0xffffffff


	//   ....[19]....
        /*00d8*/ 	.word	0xffffffff


	//   ....[20]....
        /*00dc*/ 	.word	0xffffffff


	//   ....[21]....
        /*00e0*/ 	.word	0xffffffff


	//   ....[22]....
        /*00e4*/ 	.word	0xffffffff


	//   ....[23]....
        /*00e8*/ 	.word	0xffffffff


	//   ....[24]....
        /*00ec*/ 	.word	0xffffffff


	//   ....[25]....
        /*00f0*/ 	.word	0xffffffff


	//   ....[26]....
        /*00f4*/ 	.word	0xffffffff


	//   ....[27]....
        /*00f8*/ 	.word	0xffffffff


	//   ....[28]....
        /*00fc*/ 	.word	0xffffffff


	//   ....[29]....
        /*0100*/ 	.word	0xffffffff


	//   ....[30]....
        /*0104*/ 	.word	0xffffffff


	//   ....[31]....
        /*0108*/ 	.word	0xffffffff


	//   ....[32]....
        /*010c*/ 	.word	0xffffffff


	//   ....[33]....
        /*0110*/ 	.word	0xffffffff


	//   ....[34]....
        /*0114*/ 	.word	0xffffffff


	//   ....[35]....
        /*0118*/ 	.word	0xffffffff


	//   ....[36]....
        /*011c*/ 	.word	0xffffffff


	//   ....[37]....
        /*0120*/ 	.word	0xffffffff


	//   ....[38]....
        /*0124*/ 	.word	0xffffffff


	//   ....[39]....
        /*0128*/ 	.word	0xffffffff


	//   ....[40]....
        /*012c*/ 	.word	0xffffffff


	//   ....[41]....
        /*0130*/ 	.word	0xffffffff


	//   ....[42]....
        /*0134*/ 	.word	0xffffffff


	//   ....[43]....
        /*0138*/ 	.word	0xffffffff


	//   ....[44]....
        /*013c*/ 	.word	0xffffffff


	//   ....[45]....
        /*0140*/ 	.word	0xffffffff


	//   ....[46]....
        /*0144*/ 	.word	0xffffffff


	//   ....[47]....
        /*0148*/ 	.word	0xffffffff


	//   ....[48]....
        /*014c*/ 	.word	0xffffffff


	//   ....[49]....
        /*0150*/ 	.word	0xffffffff


	//   ....[50]....
        /*0154*/ 	.word	0xffffffff


	//   ....[51]....
        /*0158*/ 	.word	0xffffffff


	//   ....[52]....
        /*015c*/ 	.word	0xffffffff


	//   ....[53]....
        /*0160*/ 	.word	0xffffffff


	//   ....[54]....
        /*0164*/ 	.word	0xffffffff


	//   ....[55]....
        /*0168*/ 	.word	0xffffffff


	//   ....[56]....
        /*016c*/ 	.word	0xffffffff


	//   ....[57]....
        /*0170*/ 	.word	0xffffffff


	//   ....[58]....
        /*0174*/ 	.word	0xffffffff


	//   ....[59]....
        /*0178*/ 	.word	0xffffffff


	//   ....[60]....
        /*017c*/ 	.word	0xffffffff


	//   ....[61]....
        /*0180*/ 	.word	0xffffffff


	//   ....[62]....
        /*0184*/ 	.word	0xffffffff


	//   ....[63]....
        /*0188*/ 	.word	0xffffffff


	//   ....[64]....
        /*018c*/ 	.word	0xffffffff


	//   ....[65]....
        /*0190*/ 	.word	0xffffffff


	//   ....[66]....
        /*0194*/ 	.word	0xffffffff


	//   ....[67]....
        /*0198*/ 	.word	0xffffffff


	//   ....[68]....
        /*019c*/ 	.word	0xffffffff


	//   ....[69]....
        /*01a0*/ 	.word	0xffffffff


	//   ....[70]....
        /*01a4*/ 	.word	0xffffffff


	//   ....[71]....
        /*01a8*/ 	.word	0xffffffff


	//   ....[72]....
        /*01ac*/ 	.word	0xffffffff


	//   ....[73]....
        /*01b0*/ 	.word	0xffffffff


	//   ....[74]....
        /*01b4*/ 	.word	0xffffffff


	//   ....[75]....
        /*01b8*/ 	.word	0xffffffff


	//   ....[76]....
        /*01bc*/ 	.word	0xffffffff


	//   ....[77]....
        /*01c0*/ 	.word	0xffffffff


	//   ....[78]....
        /*01c4*/ 	.word	0xffffffff


	//   ....[79]....
        /*01c8*/ 	.word	0xffffffff


	//   ....[80]....
        /*01cc*/ 	.word	0xffffffff


	//   ....[81]....
        /*01d0*/ 	.word	0xffffffff


	//   ....[82]....
        /*01d4*/ 	.word	0xffffffff


	//   ....[83]....
        /*01d8*/ 	.word	0xffffffff


	//   ....[84]....
        /*01dc*/ 	.word	0xffffffff


	//   ....[85]....
        /*01e0*/ 	.word	0xffffffff


	//   ....[86]....
        /*01e4*/ 	.word	0xffffffff


	//   ....[87]....
        /*01e8*/ 	.word	0xffffffff


	//   ....[88]....
        /*01ec*/ 	.word	0xffffffff


	//   ....[89]....
        /*01f0*/ 	.word	0xffffffff


	//   ....[90]....
        /*01f4*/ 	.word	0xffffffff


	//   ....[91]....
        /*01f8*/ 	.word	0xffffffff


	//   ....[92]....
        /*01fc*/ 	.word	0xffffffff


	//   ....[93]....
        /*0200*/ 	.word	0xffffffff


	//   ....[94]....
        /*0204*/ 	.word	0xffffffff


	//   ....[95]....
        /*0208*/ 	.word	0xffffffff


	//   ....[96]....
        /*020c*/ 	.word	0xffffffff


	//   ....[97]....
        /*0210*/ 	.word	0xffffffff


	//   ....[98]....
        /*0214*/ 	.word	0xffffffff


	//   ....[99]....
        /*0218*/ 	.word	0xffffffff


	//   ....[100]....
        /*021c*/ 	.word	0xffffffff


	//   ....[101]....
        /*0220*/ 	.word	0xffffffff


	//   ....[102]....
        /*0224*/ 	.word	0xffffffff


	//   ....[103]....
        /*0228*/ 	.word	0xffffffff


	//   ....[104]....
        /*022c*/ 	.word	0xffffffff


	//   ....[105]....
        /*0230*/ 	.word	0xffffffff


	//   ....[106]....
        /*0234*/ 	.word	0xffffffff


	//   ....[107]....
        /*0238*/ 	.word	0xffffffff


	//   ....[108]....
        /*023c*/ 	.word	0xffffffff


	//   ....[109]....
        /*0240*/ 	.word	0xffffffff


	//   ....[110]....
        /*0244*/ 	.word	0xffffffff


	//   ....[111]....
        /*0248*/ 	.word	0xffffffff


	//   ....[112]....
        /*024c*/ 	.word	0xffffffff


	//   ....[113]....
        /*0250*/ 	.word	0xffffffff


	//   ....[114]....
        /*0254*/ 	.word	0xffffffff


	//   ....[115]....
        /*0258*/ 	.word	0xffffffff


	//   ....[116]....
        /*025c*/ 	.word	0xffffffff


	//   ....[117]....
        /*0260*/ 	.word	0xffffffff


	//   ....[118]....
        /*0264*/ 	.word	0xffffffff


	//   ....[119]....
        /*0268*/ 	.word	0xffffffff


	//   ....[120]....
        /*026c*/ 	.word	0xffffffff


	//   ....[121]....
        /*0270*/ 	.word	0xffffffff


	//   ....[122]....
        /*0274*/ 	.word	0xffffffff


	//   ....[123]....
        /*0278*/ 	.word	0xffffffff


	//   ....[124]....
        /*027c*/ 	.word	0xffffffff


	//   ....[125]....
        /*0280*/ 	.word	0xffffffff


	//   ....[126]....
        /*0284*/ 	.word	0xffffffff


	//   ....[127]....
        /*0288*/ 	.word	0xffffffff


	//   ....[128]....
        /*028c*/ 	.word	0xffffffff


	//   ....[129]....
        /*0290*/ 	.word	0xffffffff


	//   ....[130]....
        /*0294*/ 	.word	0xffffffff


	//   ....[131]....
        /*0298*/ 	.word	0xffffffff


	//   ....[132]....
        /*029c*/ 	.word	0xffffffff


	//   ....[133]....
        /*02a0*/ 	.word	0xffffffff


	//   ....[134]....
        /*02a4*/ 	.word	0xffffffff


	//   ....[135]....
        /*02a8*/ 	.word	0xffffffff


	//   ....[136]....
        /*02ac*/ 	.word	0xffffffff


	//   ....[137]....
        /*02b0*/ 	.word	0xffffffff


	//   ....[138]....
        /*02b4*/ 	.word	0xffffffff


	//   ....[139]....
        /*02b8*/ 	.word	0xffffffff


	//   ....[140]....
        /*02bc*/ 	.word	0xffffffff


	//   ....[141]....
        /*02c0*/ 	.word	0xffffffff


	//   ....[142]....
        /*02c4*/ 	.word	0xffffffff


	//   ....[143]....
        /*02c8*/ 	.word	0xffffffff


	//   ....[144]....
        /*02cc*/ 	.word	0xffffffff


	//   ....[145]....
        /*02d0*/ 	.word	0xffffffff


	//   ....[146]....
        /*02d4*/ 	.word	0xffffffff


	//   ....[147]....
        /*02d8*/ 	.word	0xffffffff


	//   ....[148]....
        /*02dc*/ 	.word	0xffffffff


	//   ....[149]....
        /*02e0*/ 	.word	0xffffffff


	//   ....[150]....
        /*02e4*/ 	.word	0xffffffff


	//   ....[151]....
        /*02e8*/ 	.word	0xffffffff


	//   ....[152]....
        /*02ec*/ 	.word	0xffffffff


	//   ....[153]....
        /*02f0*/ 	.word	0xffffffff


	//   ....[154]....
        /*02f4*/ 	.word	0xffffffff


	//   ....[155]....
        /*02f8*/ 	.word	0xffffffff


	//   ....[156]....
        /*02fc*/ 	.word	0xffffffff


	//   ....[157]....
        /*0300*/ 	.word	0xffffffff


	//   ....[158]....
        /*0304*/ 	.word	0xffffffff


	//   ....[159]....
        /*0308*/ 	.word	0xffffffff


	//   ....[160]....
        /*030c*/ 	.word	0xffffffff


	//   ....[161]....
        /*0310*/ 	.word	0xffffffff


	//   ....[162]....
        /*0314*/ 	.word	0xffffffff


	//   ....[163]....
        /*0318*/ 	.word	0xffffffff


	//   ....[164]....
        /*031c*/ 	.word	0xffffffff


	//   ....[165]....
        /*0320*/ 	.word	0xffffffff


	//   ....[166]....
        /*0324*/ 	.word	0xffffffff


	//   ....[167]....
        /*0328*/ 	.word	0xffffffff


	//   ....[168]....
        /*032c*/ 	.word	0xffffffff


	//   ....[169]....
        /*0330*/ 	.word	0xffffffff


	//   ....[170]....
        /*0334*/ 	.word	0xffffffff


	//   ....[171]....
        /*0338*/ 	.word	0xffffffff


	//   ....[172]....
        /*033c*/ 	.word	0xffffffff


	//   ....[173]....
        /*0340*/ 	.word	0xffffffff


	//   ....[174]....
        /*0344*/ 	.word	0xffffffff


	//   ....[175]....
        /*0348*/ 	.word	0xffffffff


	//   ....[176]....
        /*034c*/ 	.word	0xffffffff


	//   ....[177]....
        /*0350*/ 	.word	0xffffffff


	//   ....[178]....
        /*0354*/ 	.word	0xffffffff


	//   ....[179]....
        /*0358*/ 	.word	0xffffffff


	//   ....[180]....
        /*035c*/ 	.word	0xffffffff


	//   ....[181]....
        /*0360*/ 	.word	0xffffffff


	//   ....[182]....
        /*0364*/ 	.word	0xffffffff


	//   ....[183]....
        /*0368*/ 	.word	0xffffffff


	//   ....[184]....
        /*036c*/ 	.word	0xffffffff


	//   ....[185]....
        /*0370*/ 	.word	0xffffffff


	//   ....[186]....
        /*0374*/ 	.word	0xffffffff


	//   ....[187]....
        /*0378*/ 	.word	0xffffffff


	//   ....[188]....
        /*037c*/ 	.word	0xffffffff


	//   ....[189]....
        /*0380*/ 	.word	0xffffffff


	//   ....[190]....
        /*0384*/ 	.word	0xffffffff


	//   ....[191]....
        /*0388*/ 	.word	0xffffffff


	//   ....[192]....
        /*038c*/ 	.word	0xffffffff


	//   ....[193]....
        /*0390*/ 	.word	0xffffffff


	//   ....[194]....
        /*0394*/ 	.word	0xffffffff


	//   ....[195]....
        /*0398*/ 	.word	0xffffffff


	//   ....[196]....
        /*039c*/ 	.word	0xffffffff


	//   ....[197]....
        /*03a0*/ 	.word	0xffffffff


	//   ....[198]....
        /*03a4*/ 	.word	0xffffffff


	//   ....[199]....
        /*03a8*/ 	.word	0xffffffff


	//   ....[200]....
        /*03ac*/ 	.word	0xffffffff


	//   ....[201]....
        /*03b0*/ 	.word	0xffffffff


	//   ....[202]....
        /*03b4*/ 	.word	0xffffffff


	//   ....[203]....
        /*03b8*/ 	.word	0xffffffff


	//   ....[204]....
        /*03bc*/ 	.word	0xffffffff


	//   ....[205]....
        /*03c0*/ 	.word	0xffffffff


	//   ....[206]....
        /*03c4*/ 	.word	0xffffffff


	//   ....[207]....
        /*03c8*/ 	.word	0xffffffff


	//   ....[208]....
        /*03cc*/ 	.word	0xffffffff


	//   ....[209]....
        /*03d0*/ 	.word	0xffffffff


	//   ....[210]....
        /*03d4*/ 	.word	0xffffffff


	//   ....[211]....
        /*03d8*/ 	.word	0xffffffff


	//   ....[212]....
        /*03dc*/ 	.word	0xffffffff


	//   ....[213]....
        /*03e0*/ 	.word	0xffffffff


	//   ....[214]....
        /*03e4*/ 	.word	0xffffffff


	//   ....[215]....
        /*03e8*/ 	.word	0xffffffff


	//   ....[216]....
        /*03ec*/ 	.word	0xffffffff


	//   ....[217]....
        /*03f0*/ 	.word	0xffffffff


	//   ....[218]....
        /*03f4*/ 	.word	0xffffffff


	//   ....[219]....
        /*03f8*/ 	.word	0xffffffff


	//   ....[220]....
        /*03fc*/ 	.word	0xffffffff


	//   ....[221]....
        /*0400*/ 	.word	0xffffffff


	//   ....[222]....
        /*0404*/ 	.word	0xffffffff


	//   ....[223]....
        /*0408*/ 	.word	0xffffffff


	//   ....[224]....
        /*040c*/ 	.word	0xffffffff


	//   ....[225]....
        /*0410*/ 	.word	0xffffffff


	//   ....[226]....
        /*0414*/ 	.word	0xffffffff


	//   ....[227]....
        /*0418*/ 	.word	0xffffffff


	//   ....[228]....
        /*041c*/ 	.word	0xffffffff


	//   ....[229]....
        /*0420*/ 	.word	0xffffffff


	//   ....[230]....
        /*0424*/ 	.word	0xffffffff


	//   ....[231]....
        /*0428*/ 	.word	0xffffffff


	//   ....[232]....
        /*042c*/ 	.word	0xffffffff


	//   ....[233]....
        /*0430*/ 	.word	0xffffffff


	//   ....[234]....
        /*0434*/ 	.word	0xffffffff


	//   ....[235]....
        /*0438*/ 	.word	0xffffffff


	//   ....[236]....
        /*043c*/ 	.word	0xffffffff


	//   ....[237]....
        /*0440*/ 	.word	0xffffffff


	//   ....[238]....
        /*0444*/ 	.word	0xffffffff


	//   ....[239]....
        /*0448*/ 	.word	0xffffffff


	//   ....[240]....
        /*044c*/ 	.word	0xffffffff


	//   ....[241]....
        /*0450*/ 	.word	0xffffffff


	//   ....[242]....
        /*0454*/ 	.word	0xffffffff


	//   ....[243]....
        /*0458*/ 	.word	0xffffffff


	//   ....[244]....
        /*045c*/ 	.word	0xffffffff


	//   ....[245]....
        /*0460*/ 	.word	0xffffffff


	//   ....[246]....
        /*0464*/ 	.word	0xffffffff


	//   ....[247]....
        /*0468*/ 	.word	0xffffffff


	//   ....[248]....
        /*046c*/ 	.word	0xffffffff


	//   ....[249]....
        /*0470*/ 	.word	0xffffffff


	//   ....[250]....
        /*0474*/ 	.word	0xffffffff


	//   ....[251]....
        /*0478*/ 	.word	0xffffffff


	//   ....[252]....
        /*047c*/ 	.word	0xffffffff


	//   ....[253]....
        /*0480*/ 	.word	0xffffffff


	//   ....[254]....
        /*0484*/ 	.word	0xffffffff


	//   ....[255]....
        /*0488*/ 	.word	0xffffffff


	//   ....[0]....
        /*048c*/ 	.word	0xffffffff


	//   ....[1]....
        /*0490*/ 	.word	0xffffffff


	//   ....[2]....
        /*0494*/ 	.word	0xffffffff


	//   ....[3]....
        /*0498*/ 	.word	0xffffffff


	//   ....[4]....
        /*049c*/ 	.word	0xffffffff


	//   ....[5]....
        /*04a0*/ 	.word	0xffffffff


	//   ....[6]....
        /*04a4*/ 	.word	0xffffffff


	//   ....[7]....
        /*04a8*/ 	.word	0xffffffff


	//   ....[8]....
        /*04ac*/ 	.word	0xffffffff


	//   ....[9]....
        /*04b0*/ 	.word	0xffffffff


	//   ....[10]....
        /*04b4*/ 	.word	0xffffffff


	//   ....[11]....
        /*04b8*/ 	.word	0xffffffff


	//   ....[12]....
        /*04bc*/ 	.word	0xffffffff


	//   ....[13]....
        /*04c0*/ 	.word	0xffffffff


	//   ....[14]....
        /*04c4*/ 	.word	0xffffffff


	//   ....[15]....
        /*04c8*/ 	.word	0xffffffff


	//   ....[16]....
        /*04cc*/ 	.word	0xffffffff


	//   ....[17]....
        /*04d0*/ 	.word	0xffffffff


	//   ....[18]....
        /*04d4*/ 	.word	0xffffffff


	//   ....[19]....
        /*04d8*/ 	.word	0xffffffff


	//   ....[20]....
        /*04dc*/ 	.word	0xffffffff


	//   ....[21]....
        /*04e0*/ 	.word	0xffffffff


	//   ....[22]....
        /*04e4*/ 	.word	0xffffffff


	//   ....[23]....
        /*04e8*/ 	.word	0xffffffff


	//   ....[24]....
        /*04ec*/ 	.word	0xffffffff


	//   ....[25]....
        /*04f0*/ 	.word	0xffffffff


	//   ....[26]....
        /*04f4*/ 	.word	0xffffffff


	//   ....[27]....
        /*04f8*/ 	.word	0xffffffff


	//   ....[28]....
        /*04fc*/ 	.word	0xffffffff


	//   ....[29]....
        /*0500*/ 	.word	0xffffffff


	//   ....[30]....
        /*0504*/ 	.word	0xffffffff


	//   ....[31]....
        /*0508*/ 	.word	0xffffffff


	//   ....[32]....
        /*050c*/ 	.word	0xffffffff


	//   ....[33]....
        /*0510*/ 	.word	0xffffffff


	//   ....[34]....
        /*0514*/ 	.word	0xffffffff


	//   ....[35]....
        /*0518*/ 	.word	0xffffffff


	//   ....[36]....
        /*051c*/ 	.word	0xffffffff


	//   ....[37]....
        /*0520*/ 	.word	0xffffffff


	//   ....[38]....
        /*0524*/ 	.word	0xffffffff


	//   ....[39]....
        /*0528*/ 	.word	0xffffffff


	//   ....[40]....
        /*052c*/ 	.word	0xffffffff


	//   ....[41]....
        /*0530*/ 	.word	0xffffffff


	//   ....[42]....
        /*0534*/ 	.word	0xffffffff


	//   ....[43]....
        /*0538*/ 	.word	0xffffffff


	//   ....[44]....
        /*053c*/ 	.word	0xffffffff


	//   ....[45]....
        /*0540*/ 	.word	0xffffffff


	//   ....[46]....
        /*0544*/ 	.word	0xffffffff


	//   ....[47]....
        /*0548*/ 	.word	0xffffffff


	//   ....[48]....
        /*054c*/ 	.word	0xffffffff


	//   ....[49]....
        /*0550*/ 	.word	0xffffffff


	//   ....[50]....
        /*0554*/ 	.word	0xffffffff


	//   ....[51]....
        /*0558*/ 	.word	0xffffffff


	//   ....[52]....
        /*055c*/ 	.word	0xffffffff


	//   ....[53]....
        /*0560*/ 	.word	0xffffffff


	//   ....[54]....
        /*0564*/ 	.word	0xffffffff


	//   ....[55]....
        /*0568*/ 	.word	0xffffffff


	//   ....[56]....
        /*056c*/ 	.word	0xffffffff


	//   ....[57]....
        /*0570*/ 	.word	0xffffffff


	//   ....[58]....
        /*0574*/ 	.word	0xffffffff


	//   ....[59]....
        /*0578*/ 	.word	0xffffffff


	//   ....[60]....
        /*057c*/ 	.word	0xffffffff


	//   ....[61]....
        /*0580*/ 	.word	0xffffffff


	//   ....[62]....
        /*0584*/ 	.word	0xffffffff


	//   ....[63]....
        /*0588*/ 	.word	0xffffffff


	//   ....[64]....
        /*058c*/ 	.word	0xffffffff


	//   ....[65]....
        /*0590*/ 	.word	0xffffffff


	//   ....[66]....
        /*0594*/ 	.word	0xffffffff


	//   ....[67]....
        /*0598*/ 	.word	0xffffffff


	//   ....[68]....
        /*059c*/ 	.word	0xffffffff


	//   ....[69]....
        /*05a0*/ 	.word	0xffffffff


	//   ....[70]....
        /*05a4*/ 	.word	0xffffffff


	//   ....[71]....
        /*05a8*/ 	.word	0xffffffff


	//   ....[72]....
        /*05ac*/ 	.word	0xffffffff


	//   ....[73]....
        /*05b0*/ 	.word	0xffffffff


	//----- nvinfo : EIATTR_COOP_GROUP_INSTR_OFFSETS
	.align		4
.L_1462:
        /*05b4*/ 	.byte	0x04, 0x28
        /*05b6*/ 	.short	(.L_1464 - .L_1463)


	//   ....[0]....
.L_1463:
        /*05b8*/ 	.word	0x000018e0


	//   ....[1]....
        /*05bc*/ 	.word	0x00001900


	//   ....[2]....
        /*05c0*/ 	.word	0x00001910


	//   ....[3]....
        /*05c4*/ 	.word	0x00001920


	//   ....[4]....
        /*05c8*/ 	.word	0x00001930


	//   ....[5]....
        /*05cc*/ 	.word	0x00001940


	//   ....[6]....
        /*05d0*/ 	.word	0x00001950


	//   ....[7]....
        /*05d4*/ 	.word	0x00001970


	//   ....[8]....
        /*05d8*/ 	.word	0x00001990


	//   ....[9]....
        /*05dc*/ 	.word	0x000019b0


	//   ....[10]....
        /*05e0*/ 	.word	0x000019c0


	//   ....[11]....
        /*05e4*/ 	.word	0x000019d0


	//   ....[12]....
        /*05e8*/ 	.word	0x000019e0


	//   ....[13]....
        /*05ec*/ 	.word	0x000019f0


	//   ....[14]....
        /*05f0*/ 	.word	0x00001a00


	//   ....[15]....
        /*05f4*/ 	.word	0x00001a10


	//   ....[16]....
        /*05f8*/ 	.word	0x00001a20


	//   ....[17]....
        /*05fc*/ 	.word	0x00001a30


	//   ....[18]....
        /*0600*/ 	.word	0x00001aa0


	//   ....[19]....
        /*0604*/ 	.word	0x00001ab0


	//   ....[20]....
        /*0608*/ 	.word	0x00001ac0


	//   ....[21]....
        /*060c*/ 	.word	0x00001ad0


	//   ....[22]....
        /*0610*/ 	.word	0x00001ae0


	//   ....[23]....
        /*0614*/ 	.word	0x00001af0


	//   ....[24]....
        /*0618*/ 	.word	0x00001b00


	//   ....[25]....
        /*061c*/ 	.word	0x00001b10


	//   ....[26]....
        /*0620*/ 	.word	0x00001b20


	//   ....[27]....
        /*0624*/ 	.word	0x00001b30


	//   ....[28]....
        /*0628*/ 	.word	0x00001b40


	//   ....[29]....
        /*062c*/ 	.word	0x00001b50


	//   ....[30]....
        /*0630*/ 	.word	0x00001bc0


	//   ....[31]....
        /*0634*/ 	.word	0x00001bd0


	//   ....[32]....
        /*0638*/ 	.word	0x00001be0


	//   ....[33]....
        /*063c*/ 	.word	0x00001bf0


	//   ....[34]....
        /*0640*/ 	.word	0x00001c00


	//   ....[35]....
        /*0644*/ 	.word	0x00001c10


	//   ....[36]....
        /*0648*/ 	.word	0x00001c20


	//   ....[37]....
        /*064c*/ 	.word	0x00001c30


	//   ....[38]....
        /*0650*/ 	.word	0x00001c40


	//   ....[39]....
        /*0654*/ 	.word	0x00001c50


	//   ....[40]....
        /*0658*/ 	.word	0x00001c60


	//   ....[41]....
        /*065c*/ 	.word	0x00001c70


	//   ....[42]....
        /*0660*/ 	.word	0x00001ce0


	//   ....[43]....
        /*0664*/ 	.word	0x00001cf0


	//   ....[44]....
        /*0668*/ 	.word	0x00001d00


	//   ....[45]....
        /*066c*/ 	.word	0x00001d10


	//   ....[46]....
        /*0670*/ 	.word	0x00001d20


	//   ....[47]....
        /*0674*/ 	.word	0x00001d30


	//   ....[48]....
        /*0678*/ 	.word	0x00001d40


	//   ....[49]....
        /*067c*/ 	.word	0x00001d50


	//   ....[50]....
        /*0680*/ 	.word	0x00001d60


	//   ....[51]....
        /*0684*/ 	.word	0x00001d70


	//   ....[52]....
        /*0688*/ 	.word	0x00001d80


	//   ....[53]....
        /*068c*/ 	.word	0x00001d90


	//   ....[54]....
        /*0690*/ 	.word	0x00001e00


	//   ....[55]....
        /*0694*/ 	.word	0x00001e10


	//   ....[56]....
        /*0698*/ 	.word	0x00001e20


	//   ....[57]....
        /*069c*/ 	.word	0x00001e30


	//   ....[58]....
        /*06a0*/ 	.word	0x00001e40


	//   ....[59]....
        /*06a4*/ 	.word	0x00001e50


	//   ....[60]....
        /*06a8*/ 	.word	0x00001e60


	//   ....[61]....
        /*06ac*/ 	.word	0x00001e70


	//   ....[62]....
        /*06b0*/ 	.word	0x00001e80


	//   ....[63]....
        /*06b4*/ 	.word	0x00001e90


	//   ....[64]....
        /*06b8*/ 	.word	0x00001ea0


	//   ....[65]....
        /*06bc*/ 	.word	0x00001eb0


	//   ....[66]....
        /*06c0*/ 	.word	0x00004040


	//   ....[67]....
        /*06c4*/ 	.word	0x00004070


	//   ....[68]....
        /*06c8*/ 	.word	0x00004080


	//   ....[69]....
        /*06cc*/ 	.word	0x00004090


	//   ....[70]....
        /*06d0*/ 	.word	0x000040a0


	//   ....[71]....
        /*06d4*/ 	.word	0x000040b0


	//   ....[72]....
        /*06d8*/ 	.word	0x000040c0


	//   ....[73]....
        /*06dc*/ 	.word	0x000040e0


	//   ....[74]....
        /*06e0*/ 	.word	0x00004100


	//   ....[75]....
        /*06e4*/ 	.word	0x00004120


	//   ....[76]....
        /*06e8*/ 	.word	0x00004130


	//   ....[77]....
        /*06ec*/ 	.word	0x00004140


	//   ....[78]....
        /*06f0*/ 	.word	0x00004150


	//   ....[79]....
        /*06f4*/ 	.word	0x00004160


	//   ....[80]....
        /*06f8*/ 	.word	0x00004170


	//   ....[81]....
        /*06fc*/ 	.word	0x00004180


	//   ....[82]....
        /*0700*/ 	.word	0x00004190


	//   ....[83]....
        /*0704*/ 	.word	0x000041a0


	//   ....[84]....
        /*0708*/ 	.word	0x00004210


	//   ....[85]....
        /*070c*/ 	.word	0x00004220


	//   ....[86]....
        /*0710*/ 	.word	0x00004230


	//   ....[87]....
        /*0714*/ 	.word	0x00004240


	//   ....[88]....
        /*0718*/ 	.word	0x00004250


	//   ....[89]....
        /*071c*/ 	.word	0x00004260


	//   ....[90]....
        /*0720*/ 	.word	0x00004270


	//   ....[91]....
        /*0724*/ 	.word	0x00004280


	//   ....[92]....
        /*0728*/ 	.word	0x00004290


	//   ....[93]....
        /*072c*/ 	.word	0x000042a0


	//   ....[94]....
        /*0730*/ 	.word	0x000042b0


	//   ....[95]....
        /*0734*/ 	.word	0x000042c0


	//   ....[96]....
        /*0738*/ 	.word	0x00004330


	//   ....[97]....
        /*073c*/ 	.word	0x00004340


	//   ....[98]....
        /*0740*/ 	.word	0x00004350


	//   ....[99]....
        /*0744*/ 	.word	0x00004360


	//   ....[100]....
        /*0748*/ 	.word	0x00004370


	//   ....[101]....
        /*074c*/ 	.word	0x00004380


	//   ....[102]....
        /*0750*/ 	.word	0x00004390


	//   ....[103]....
        /*0754*/ 	.word	0x000043a0


	//   ....[104]....
        /*0758*/ 	.word	0x000043b0


	//   ....[105]....
        /*075c*/ 	.word	0x000043c0


	//   ....[106]....
        /*0760*/ 	.word	0x000043d0


	//   ....[107]....
        /*0764*/ 	.word	0x000043e0


	//   ....[108]....
        /*0768*/ 	.word	0x00004450


	//   ....[109]....
        /*076c*/ 	.word	0x00004460


	//   ....[110]....
        /*0770*/ 	.word	0x00004470


	//   ....[111]....
        /*0774*/ 	.word	0x00004480


	//   ....[112]....
        /*0778*/ 	.word	0x00004490


	//   ....[113]....
        /*077c*/ 	.word	0x000044a0


	//   ....[114]....
        /*0780*/ 	.word	0x000044b0


	//   ....[115]....
        /*0784*/ 	.word	0x000044c0


	//   ....[116]....
        /*0788*/ 	.word	0x000044d0


	//   ....[117]....
        /*078c*/ 	.word	0x000044e0


	//   ....[118]....
        /*0790*/ 	.word	0x000044f0


	//   ....[119]....
        /*0794*/ 	.word	0x00004500


	//   ....[120]....
        /*0798*/ 	.word	0x00004570


	//   ....[121]....
        /*079c*/ 	.word	0x00004580


	//   ....[122]....
        /*07a0*/ 	.word	0x00004590


	//   ....[123]....
        /*07a4*/ 	.word	0x000045a0


	//   ....[124]....
        /*07a8*/ 	.word	0x000045b0


	//   ....[125]....
        /*07ac*/ 	.word	0x000045c0


	//   ....[126]....
        /*07b0*/ 	.word	0x000045d0


	//   ....[127]....
        /*07b4*/ 	.word	0x000045e0


	//   ....[128]....
        /*07b8*/ 	.word	0x000045f0


	//   ....[129]....
        /*07bc*/ 	.word	0x00004600


	//   ....[130]....
        /*07c0*/ 	.word	0x00004610


	//   ....[131]....
        /*07c4*/ 	.word	0x00004620


	//   ....[132]....
        /*07c8*/ 	.word	0x00006780


	//   ....[133]....
        /*07cc*/ 	.word	0x000067b0


	//   ....[134]....
        /*07d0*/ 	.word	0x000067c0


	//   ....[135]....
        /*07d4*/ 	.word	0x000067d0


	//   ....[136]....
        /*07d8*/ 	.word	0x000067e0


	//   ....[137]....
        /*07dc*/ 	.word	0x000067f0


	//   ....[138]....
        /*07e0*/ 	.word	0x00006800


	//   ....[139]....
        /*07e4*/ 	.word	0x00006820


	//   ....[140]....
        /*07e8*/ 	.word	0x00006840


	//   ....[141]....
        /*07ec*/ 	.word	0x00006860


	//   ....[142]....
        /*07f0*/ 	.word	0x00006870


	//   ....[143]....
        /*07f4*/ 	.word	0x00006880


	//   ....[144]....
        /*07f8*/ 	.word	0x00006890


	//   ....[145]....
        /*07fc*/ 	.word	0x000068a0


	//   ....[146]....
        /*0800*/ 	.word	0x000068b0


	//   ....[147]....
        /*0804*/ 	.word	0x000068c0


	//   ....[148]....
        /*0808*/ 	.word	0x000068d0


	//   ....[149]....
        /*080c*/ 	.word	0x000068e0


	//   ....[150]....
        /*0810*/ 	.word	0x00006950


	//   ....[151]....
        /*0814*/ 	.word	0x00006960


	//   ....[152]....
        /*0818*/ 	.word	0x00006970


	//   ....[153]....
        /*081c*/ 	.word	0x00006980


	//   ....[154]....
        /*0820*/ 	.word	0x00006990


	//   ....[155]....
        /*0824*/ 	.word	0x000069a0


	//   ....[156]....
        /*0828*/ 	.word	0x000069b0


	//   ....[157]....
        /*082c*/ 	.word	0x000069c0


	//   ....[158]....
        /*0830*/ 	.word	0x000069d0


	//   ....[159]....
        /*0834*/ 	.word	0x000069e0


	//   ....[160]....
        /*0838*/ 	.word	0x000069f0


	//   ....[161]....
        /*083c*/ 	.word	0x00006a00


	//   ....[162]....
        /*0840*/ 	.word	0x00006a70


	//   ....[163]....
        /*0844*/ 	.word	0x00006a80


	//   ....[164]....
        /*0848*/ 	.word	0x00006a90


	//   ....[165]....
        /*084c*/ 	.word	0x00006aa0


	//   ....[166]....
        /*0850*/ 	.word	0x00006ab0


	//   ....[167]....
        /*0854*/ 	.word	0x00006ac0


	//   ....[168]....
        /*0858*/ 	.word	0x00006ad0


	//   ....[169]....
        /*085c*/ 	.word	0x00006ae0


	//   ....[170]....
        /*0860*/ 	.word	0x00006af0


	//   ....[171]....
        /*0864*/ 	.word	0x00006b00


	//   ....[172]....
        /*0868*/ 	.word	0x00006b10


	//   ....[173]....
        /*086c*/ 	.word	0x00006b20


	//   ....[174]....
        /*0870*/ 	.word	0x00006b90


	//   ....[175]....
        /*0874*/ 	.word	0x00006ba0


	//   ....[176]....
        /*0878*/ 	.word	0x00006bb0


	//   ....[177]....
        /*087c*/ 	.word	0x00006bc0


	//   ....[178]....
        /*0880*/ 	.word	0x00006bd0


	//   ....[179]....
        /*0884*/ 	.word	0x00006be0


	//   ....[180]....
        /*0888*/ 	.word	0x00006bf0


	//   ....[181]....
        /*088c*/ 	.word	0x00006c00


	//   ....[182]....
        /*0890*/ 	.word	0x00006c10


	//   ....[183]....
        /*0894*/ 	.word	0x00006c20


	//   ....[184]....
        /*0898*/ 	.word	0x00006c30


	//   ....[185]....
        /*089c*/ 	.word	0x00006c40


	//   ....[186]....
        /*08a0*/ 	.word	0x00006cb0


	//   ....[187]....
        /*08a4*/ 	.word	0x00006cc0


	//   ....[188]....
        /*08a8*/ 	.word	0x00006cd0


	//   ....[189]....
        /*08ac*/ 	.word	0x00006ce0


	//   ....[190]....
        /*08b0*/ 	.word	0x00006cf0


	//   ....[191]....
        /*08b4*/ 	.word	0x00006d00


	//   ....[192]....
        /*08b8*/ 	.word	0x00006d10


	//   ....[193]....
        /*08bc*/ 	.word	0x00006d20


	//   ....[194]....
        /*08c0*/ 	.word	0x00006d30


	//   ....[195]....
        /*08c4*/ 	.word	0x00006d40


	//   ....[196]....
        /*08c8*/ 	.word	0x00006d50


	//   ....[197]....
        /*08cc*/ 	.word	0x00006d60


	//   ....[198]....
        /*08d0*/ 	.word	0x00008ec0


	//   ....[199]....
        /*08d4*/ 	.word	0x00008ef0


	//   ....[200]....
        /*08d8*/ 	.word	0x00008f00


	//   ....[201]....
        /*08dc*/ 	.word	0x00008f10


	//   ....[202]....
        /*08e0*/ 	.word	0x00008f20


	//   ....[203]....
        /*08e4*/ 	.word	0x00008f30


	//   ....[204]....
        /*08e8*/ 	.word	0x00008f40


	//   ....[205]....
        /*08ec*/ 	.word	0x00008f60


	//   ....[206]....
        /*08f0*/ 	.word	0x00008f80


	//   ....[207]....
        /*08f4*/ 	.word	0x00008fa0


	//   ....[208]....
        /*08f8*/ 	.word	0x00008fb0


	//   ....[209]....
        /*08fc*/ 	.word	0x00008fc0


	//   ....[210]....
        /*0900*/ 	.word	0x00008fd0


	//   ....[211]....
        /*0904*/ 	.word	0x00008fe0


	//   ....[212]....
        /*0908*/ 	.word	0x00008ff0


	//   ....[213]....
        /*090c*/ 	.word	0x00009000


	//   ....[214]....
        /*0910*/ 	.word	0x00009010


	//   ....[215]....
        /*0914*/ 	.word	0x00009020


	//   ....[216]....
        /*0918*/ 	.word	0x00009090


	//   ....[217]....
        /*091c*/ 	.word	0x000090a0


	//   ....[218]....
        /*0920*/ 	.word	0x000090b0


	//   ....[219]....
        /*0924*/ 	.word	0x000090c0


	//   ....[220]....
        /*0928*/ 	.word	0x000090d0


	//   ....[221]....
        /*092c*/ 	.word	0x000090e0


	//   ....[222]....
        /*0930*/ 	.word	0x000090f0


	//   ....[223]....
        /*0934*/ 	.word	0x00009100


	//   ....[224]....
        /*0938*/ 	.word	0x00009110


	//   ....[225]....
        /*093c*/ 	.word	0x00009120


	//   ....[226]....
        /*0940*/ 	.word	0x00009130


	//   ....[227]....
        /*0944*/ 	.word	0x00009140


	//   ....[228]....
        /*0948*/ 	.word	0x000091b0


	//   ....[229]....
        /*094c*/ 	.word	0x000091c0


	//   ....[230]....
        /*0950*/ 	.word	0x000091d0


	//   ....[231]....
        /*0954*/ 	.word	0x000091e0


	//   ....[232]....
        /*0958*/ 	.word	0x000091f0


	//   ....[233]....
        /*095c*/ 	.word	0x00009200


	//   ....[234]....
        /*0960*/ 	.word	0x00009210


	//   ....[235]....
        /*0964*/ 	.word	0x00009220


	//   ....[236]....
        /*0968*/ 	.word	0x00009230


	//   ....[237]....
        /*096c*/ 	.word	0x00009240


	//   ....[238]....
        /*0970*/ 	.word	0x00009250


	//   ....[239]....
        /*0974*/ 	.word	0x00009260


	//   ....[240]....
        /*0978*/ 	.word	0x000092d0


	//   ....[241]....
        /*097c*/ 	.word	0x000092e0


	//   ....[242]....
        /*0980*/ 	.word	0x000092f0


	//   ....[243]....
        /*0984*/ 	.word	0x00009300


	//   ....[244]....
        /*0988*/ 	.word	0x00009310


	//   ....[245]....
        /*098c*/ 	.word	0x00009320


	//   ....[246]....
        /*0990*/ 	.word	0x00009330


	//   ....[247]....
        /*0994*/ 	.word	0x00009340


	//   ....[248]....
        /*0998*/ 	.word	0x00009350


	//   ....[249]....
        /*099c*/ 	.word	0x00009360


	//   ....[250]....
        /*09a0*/ 	.word	0x00009370


	//   ....[251]....
        /*09a4*/ 	.word	0x00009380


	//   ....[252]....
        /*09a8*/ 	.word	0x000093f0


	//   ....[253]....
        /*09ac*/ 	.word	0x00009400


	//   ....[254]....
        /*09b0*/ 	.word	0x00009410


	//   ....[255]....
        /*09b4*/ 	.word	0x00009420


	//   ....[0]....
        /*09b8*/ 	.word	0x00009430


	//   ....[1]....
        /*09bc*/ 	.word	0x00009440


	//   ....[2]....
        /*09c0*/ 	.word	0x00009450


	//   ....[3]....
        /*09c4*/ 	.word	0x00009460


	//   ....[4]....
        /*09c8*/ 	.word	0x00009470


	//   ....[5]....
        /*09cc*/ 	.word	0x00009480


	//   ....[6]....
        /*09d0*/ 	.word	0x00009490


	//   ....[7]....
        /*09d4*/ 	.word	0x000094a0


	//   ....[8]....
        /*09d8*/ 	.word	0x0000b600


	//   ....[9]....
        /*09dc*/ 	.word	0x0000b630


	//   ....[10]....
        /*09e0*/ 	.word	0x0000b640


	//   ....[11]....
        /*09e4*/ 	.word	0x0000b650


	//   ....[12]....
        /*09e8*/ 	.word	0x0000b660


	//   ....[13]....
        /*09ec*/ 	.word	0x0000b670


	//   ....[14]....
        /*09f0*/ 	.word	0x0000b680


	//   ....[15]....
        /*09f4*/ 	.word	0x0000b6a0


	//   ....[16]....
        /*09f8*/ 	.word	0x0000b6c0


	//   ....[17]....
        /*09fc*/ 	.word	0x0000b6d0


	//   ....[18]....
        /*0a00*/ 	.word	0x0000b6e0


	//   ....[19]....
        /*0a04*/ 	.word	0x0000b6f0


	//   ....[20]....
        /*0a08*/ 	.word	0x0000b700


	//   ....[21]....
        /*0a0c*/ 	.word	0x0000b710


	//   ....[22]....
        /*0a10*/ 	.word	0x0000b720


	//   ....[23]....
        /*0a14*/ 	.word	0x0000b730


	//   ....[24]....
        /*0a18*/ 	.word	0x0000b780


	//   ....[25]....
        /*0a1c*/ 	.word	0x0000b790


	//   ....[26]....
        /*0a20*/ 	.word	0x0000b7c0


	//   ....[27]....
        /*0a24*/ 	.word	0x0000b7d0


	//   ....[28]....
        /*0a28*/ 	.word	0x0000b7e0


	//   ....[29]....
        /*0a2c*/ 	.word	0x0000b7f0


	//   ....[30]....
        /*0a30*/ 	.word	0x0000b800


	//   ....[31]....
        /*0a34*/ 	.word	0x0000b810


	//   ....[32]....
        /*0a38*/ 	.word	0x0000b820


	//   ....[33]....
        /*0a3c*/ 	.word	0x0000b830


	//   ....[34]....
        /*0a40*/ 	.word	0x0000b840


	//   ....[35]....
        /*0a44*/ 	.word	0x0000b850


	//   ....[36]....
        /*0a48*/ 	.word	0x0000b8a0


	//   ....[37]....
        /*0a4c*/ 	.word	0x0000b8b0


	//   ....[38]....
        /*0a50*/ 	.word	0x0000b8e0


	//   ....[39]....
        /*0a54*/ 	.word	0x0000b8f0


	//   ....[40]....
        /*0a58*/ 	.word	0x0000b900


	//   ....[41]....
        /*0a5c*/ 	.word	0x0000b910


	//   ....[42]....
        /*0a60*/ 	.word	0x0000b920


	//   ....[43]....
        /*0a64*/ 	.word	0x0000b930


	//   ....[44]....
        /*0a68*/ 	.word	0x0000b940


	//   ....[45]....
        /*0a6c*/ 	.word	0x0000b950


	//   ....[46]....
        /*0a70*/ 	.word	0x0000b960


	//   ....[47]....
        /*0a74*/ 	.word	0x0000b970


	//   ....[48]....
        /*0a78*/ 	.word	0x0000b9c0


	//   ....[49]....
        /*0a7c*/ 	.word	0x0000b9d0


	//   ....[50]....
        /*0a80*/ 	.word	0x0000ba00


	//   ....[51]....
        /*0a84*/ 	.word	0x0000ba10


	//   ....[52]....
        /*0a88*/ 	.word	0x0000ba20


	//   ....[53]....
        /*0a8c*/ 	.word	0x0000ba30


	//   ....[54]....
        /*0a90*/ 	.word	0x0000ba40


	//   ....[55]....
        /*0a94*/ 	.word	0x0000ba50


	//   ....[56]....
        /*0a98*/ 	.word	0x0000ba60


	//   ....[57]....
        /*0a9c*/ 	.word	0x0000ba70


	//   ....[58]....
        /*0aa0*/ 	.word	0x0000ba80


	//   ....[59]....
        /*0aa4*/ 	.word	0x0000ba90


	//   ....[60]....
        /*0aa8*/ 	.word	0x0000bae0


	//   ....[61]....
        /*0aac*/ 	.word	0x0000baf0


	//   ....[62]....
        /*0ab0*/ 	.word	0x0000bb20


	//   ....[63]....
        /*0ab4*/ 	.word	0x0000bb30


	//   ....[64]....
        /*0ab8*/ 	.word	0x0000bb40


	//   ....[65]....
        /*0abc*/ 	.word	0x0000bb50


	//   ....[66]....
        /*0ac0*/ 	.word	0x0000bb60


	//   ....[67]....
        /*0ac4*/ 	.word	0x0000bb70


	//   ....[68]....
        /*0ac8*/ 	.word	0x0000bb80


	//   ....[69]....
        /*0acc*/ 	.word	0x0000bb90


	//   ....[70]....
        /*0ad0*/ 	.word	0x0000bba0


	//   ....[71]....
        /*0ad4*/ 	.word	0x0000bbb0


	//   ....[72]....
        /*0ad8*/ 	.word	0x0000bbc0


	//   ....[73]....
        /*0adc*/ 	.word	0x0000bbd0


	//----- nvinfo : EIATTR_EXIT_INSTR_OFFSETS
	.align		4
.L_1464:
        /*0ae0*/ 	.byte	0x04, 0x1c
        /*0ae2*/ 	.short	(.L_1466 - .L_1465)


	//   ....[0]....
.L_1465:
        /*0ae4*/ 	.word	0x00014be0


	//   ....[1]....
        /*0ae8*/ 	.word	0x00015a60


	//   ....[2]....
        /*0aec*/ 	.word	0x00015ad0


	//----- nvinfo : EIATTR_MAX_THREADS
	.align		4
.L_1466:
        /*0af0*/ 	.byte	0x04, 0x05
        /*0af2*/ 	.short	(.L_1468 - .L_1467)
.L_1467:
        /*0af4*/ 	.word	0x00000080
        /*0af8*/ 	.word	0x00000001
        /*0afc*/ 	.word	0x00000001


	//----- nvinfo : EIATTR_CRS_STACK_SIZE
	.align		4
.L_1468:
        /*0b00*/ 	.byte	0x04, 0x1e
        /*0b02*/ 	.short	(.L_1470 - .L_1469)
.L_1469:
        /*0b04*/ 	.word	0x00000000
.L_1470:


//--------------------- .nv.info._ZN17fastertransformer38beam_online_softmax_topk_stage2_kernelIfLi32ELi64EEEvPKfS2_PiPT_ii --------------------------
	.section	.nv.info._ZN17fastertransformer38beam_online_softmax_topk_stage2_kernelIfLi32ELi64EEEvPKfS2_PiPT_ii,"",@"SHT_CUDA_INFO"
	.sectionflags	@""
	.align	4


	//----- nvinfo : EIATTR_CUDA_API_VERSION
	.align		4
        /*0000*/ 	.byte	0x04, 0x37
        /*0002*/ 	.short	(.L_1472 - .L_1471)
.L_1471:
        /*0004*/ 	.word	0x00000082


	//----- nvinfo : EIATTR_SW2861232_WAR
	.align		4
.L_1472:
        /*0008*/ 	.byte	0x01, 0x35
	.zero		2


	//----- nvinfo : EIATTR_PARAM_CBANK
	.align		4
        /*000c*/ 	.byte	0x04, 0x0a
        /*000e*/ 	.short	(.L_1474 - .L_1473)
	.align		4
.L_1473:
        /*0010*/ 	.word	index@(.nv.constant0._ZN17fastertransformer38beam_online_softmax_topk_stage2_kernelIfLi32ELi64EEEvPKfS2_PiPT_ii)
        /*0014*/ 	.short	0x0160
        /*0016*/ 	.short	0x0028


	//----- nvinfo : EIATTR_CBANK_PARAM_SIZE
	.align		4
.L_1474:
        /*0018*/ 	.byte	0x03, 0x19
        /*001a*/ 	.short	0x0028


	//----- nvinfo : EIATTR_KPARAM_INFO
	.align		4
        /*001c*/ 	.byte	0x04, 0x17
        /*001e*/ 	.short	(.L_1476 - .L_1475)
.L_1475:
        /*0020*/ 	.word	0x00000000
        /*0024*/ 	.short	0x0005
        /*0026*/ 	.short	0x0024
        /*0028*/ 	.byte	0x00, 0xf0, 0x11, 0x00


	//----- nvinfo : EIATTR_KPARAM_INFO
	.align		4
.L_1476:
        /*002c*/ 	.byte	0x04, 0x17
        /*002e*/ 	.short	(.L_1478 - .L_1477)
.L_1477:
        /*0030*/ 	.word	0x00000000
        /*0034*/ 	.short	0x0004
        /*0036*/ 	.short	0x0020
        /*0038*/ 	.byte	0x00, 0xf0, 0x11, 0x00


	//----- nvinfo : EIATTR_KPARAM_INFO
	.align		4
.L_1478:
        /*003c*/ 	.byte	0x04, 0x17
        /*003e*/ 	.short	(.L_1480 - .L_1479)
.L_1479:
        /*0040*/ 	.word	0x00000000
        /*0044*/ 	.short	0x0003
        /*0046*/ 	.short	0x0018
        /*0048*/ 	.byte	0x00, 0xf0, 0x21, 0x00


	//----- nvinfo : EIATTR_KPARAM_INFO
	.align		4
.L_1480:
        /*004c*/ 	.byte	0x04, 0x17
        /*004e*/ 	.short	(.L_1482 - .L_1481)
.L_1481:
        /*0050*/ 	.word	0x00000000
        /*0054*/ 	.short	0x0002
        /*0056*/ 	.short	0x0010
        /*0058*/ 	.byte	0x00, 0xf0, 0x21, 0x00


	//----- nvinfo : EIATTR_KPARAM_INFO
	.align		4
.L_1482:
        /*005c*/ 	.byte	0x04, 0x17
        /*005e*/ 	.short	(.L_1484 - .L_1483)
.L_1483:
        /*0060*/ 	.word	0x00000000
        /*0064*/ 	.short	0x0001
        /*0066*/ 	.short	0x0008
        /*0068*/ 	.byte	0x00, 0xf0, 0x21, 0x00


	//----- nvinfo : EIATTR_KPARAM_INFO
	.align		4
.L_1484:
        /*006c*/ 	.byte	0x04, 0x17
        /*006e*/ 	.short	(.L_1486 - .L_1485)
.L_1485:
        /*0070*/ 	.word	0x00000000
        /*0074*/ 	.short	0x0000
        /*0076*/ 	.short	0x0000
        /*0078*/ 	.byte	0x00, 0xf0, 0x21, 0x00


	//----- nvinfo : EIATTR_MAXREG_COUNT
	.align		4
.L_1486:
        /*007c*/ 	.byte	0x03, 0x1b
        /*007e*/ 	.short	0x00ff


	//----- nvinfo : EIATTR_NUM_BARRIERS
	.align		4
        /*0080*/ 	.byte	0x02, 0x4c
        /*0082*/ 	.byte	0x01
	.zero		1


	//----- nvinfo : EIATTR_MERCURY_ISA_VERSION
	.align		4
        /*0084*/ 	.byte	0x03, 0x5f
        /*0086*/ 	.short	0x0000


	//----- nvinfo : EIATTR_COOP_GROUP_MASK_REGIDS
	.align		4
        /*0088*/ 	.byte	0x04, 0x29
        /*008a*/ 	.short	(.L_1488 - .L_1487)


	//   ....[0]....
.L_1487:
        /*008c*/ 	.word	0xffffffff


	//   ....[1]....
        /*0090*/ 	.word	0xffffffff


	//   ....[2]....
        /*0094*/ 	.word	0xffffffff


	//   ....[3]....
        /*0098*/ 	.word	0xffffffff


	//   ....[4]....
        /*009c*/ 	.word	0xffffffff


	//   ....[5]....
        /*00a0*/ 	.word	0xffffffff


	//   ....[6]....
        /*00a4*/ 	.word	0xffffffff


	//   ....[7]....
        /*00a8*/ 	.word	0xffffffff


	//   ....[8]....
        /*00ac*/ 	.word	0xffffffff


	//   ....[9]....
        /*00b0*/ 	.word	0xffffffff


	//   ....[10]....
        /*00b4*/ 	.word	0xffffffff


	//   ....[11]....
        /*00b8*/ 	.word	0xffffffff


	//   ....[12]....
        /*00bc*/ 	.word	0xffffffff


	//   ....[13]....
        /*00c0*/ 	.word	0xffffffff


	//   ....[14]....
        /*00c4*/ 	.word	0xffffffff


	//   ....[15]....
        /*00c8*/ 	.word	0xffffffff


	//   ....[16]....
        /*00cc*/ 	.word	0xffffffff


	//   ....[17]....
        /*00d0*/ 	.word	0xffffffff


	//   ....[18]....
        /*00d4*/ 	.word	0xffffffff


	//   ....[19]....
        /*00d8*/ 	.word	0xffffffff


	//   ....[20]....
        /*00dc*/ 	.word	0xffffffff


	//   ....[21]....
        /*00e0*/ 	.word	0xffffffff


	//   ....[22]....
        /*00e4*/ 	.word	0xffffffff


	//   ....[23]....
        /*00e8*/ 	.word	0xffffffff


	//   ....[24]....
        /*00ec*/ 	.word	0xffffffff


	//   ....[25]....
        /*00f0*/ 	.word	0xffffffff


	//   ....[26]....
        /*00f4*/ 	.word	0xffffffff


	//   ....[27]....
        /*00f8*/ 	.word	0xffffffff


	//   ....[28]....
        /*00fc*/ 	.word	0xffffffff


	//   ....[29]....
        /*0100*/ 	.word	0xffffffff


	//   ....[30]....
        /*0104*/ 	.word	0xffffffff


	//   ....[31]....
        /*0108*/ 	.word	0xffffffff


	//   ....[32]....
        /*010c*/ 	.word	0xffffffff


	//   ....[33]....
        /*0110*/ 	.word	0xffffffff


	//   ....[34]....
        /*0114*/ 	.word	0xffffffff


	//   ....[35]....
        /*0118*/ 	.word	0xffffffff


	//   ....[36]....
        /*011c*/ 	.word	0xffffffff


	//   ....[37]....
        /*0120*/ 	.word	0xffffffff


	//   ....[38]....
        /*0124*/ 	.word	0xffffffff


	//   ....[39]....
        /*0128*/ 	.word	0xffffffff


	//   ....[40]....
        /*012c*/ 	.word	0xffffffff


	//   ....[41]....
        /*0130*/ 	.word	0xffffffff


	//   ....[42]....
        /*0134*/ 	.word	0xffffffff


	//   ....[43]....
        /*0138*/ 	.word	0xffffffff


	//   ....[44]....
        /*013c*/ 	.word	0xffffffff


	//   ....[45]....
        /*0140*/ 	.word	0xffffffff


	//   ....[46]....
        /*0144*/ 	.word	0xffffffff


	//   ....[47]....
        /*0148*/ 	.word	0xffffffff


	//   ....[48]....
        /*014c*/ 	.word	0xffffffff


	//   ....[49]....
        /*0150*/ 	.word	0xffffffff


	//   ....[50]....
        /*0154*/ 	.word	0xffffffff


	//   ....[51]....
        /*0158*/ 	.word	0xffffffff


	//   ....[52]....
        /*015c*/ 	.word	0xffffffff


	//   ....[53]....
        /*0160*/ 	.word	0xffffffff


	//   ....[54]....
        /*0164*/ 	.word	0xffffffff


	//   ....[55]....
        /*0168*/ 	.word	0xffffffff


	//   ....[56]....
        /*016c*/ 	.word	0xffffffff


	//   ....[57]....
        /*0170*/ 	.word	0xffffffff


	//   ....[58]....
        /*0174*/ 	.word	0xffffffff


	//   ....[59]....
        /*0178*/ 	.word	0xffffffff


	//   ....[60]....
        /*017c*/ 	.word	0xffffffff


	//   ....[61]....
        /*0180*/ 	.word	0xffffffff


	//   ....[62]....
        /*0184*/ 	.word	0xffffffff


	//   ....[63]....
        /*0188*/ 	.word	0xffffffff


	//   ....[64]....
        /*018c*/ 	.word	0xffffffff


	//   ....[65]....
        /*0190*/ 	.word	0xffffffff


	//   ....[66]....
        /*0194*/ 	.word	0xffffffff


	//   ....[67]....
        /*0198*/ 	.word	0xffffffff


	//   ....[68]....
        /*019c*/ 	.word	0xffffffff


	//   ....[69]....
        /*01a0*/ 	.word	0xffffffff


	//   ....[70]....
        /*01a4*/ 	.word	0xffffffff


	//   ....[71]....
        /*01a8*/ 	.word	0xffffffff


	//   ....[72]....
        /*01ac*/ 	.word	0xffffffff


	//   ....[73]....
        /*01b0*/ 	.word	0xffffffff


	//   ....[74]....
        /*01b4*/ 	.word	0xffffffff


	//   ....[75]....
        /*01b8*/ 	.word	0xffffffff


	//   ....[76]....
        /*01bc*/ 	.word	0xffffffff


	//   ....[77]....
        /*01c0*/ 	.word	0xffffffff


	//   ....[78]....
        /*01c4*/ 	.word	0xffffffff


	//   ....[79]....
        /*01c8*/ 	.word	0xffffffff


	//   ....[80]....
        /*01cc*/ 	.word	0xffffffff


	//   ....[81]....
        /*01d0*/ 	.word	0xffffffff


	//   ....[82]....
        /*01d4*/ 	.word	0xffffffff


	//   ....[83]....
        /*01d8*/ 	.word	0xffffffff


	//   ....[84]....
        /*01dc*/ 	.word	0xffffffff


	//   ....[85]....
        /*01e0*/ 	.word	0xffffffff


	//   ....[86]....
        /*01e4*/ 	.word	0xffffffff


	//   ....[87]....
        /*01e8*/ 	.word	0xffffffff


	//   ....[88]....
        /*01ec*/ 	.word	0xffffffff


	//   ....[89]....
        /*01f0*/ 	.word	0xffffffff


	//   ....[90]....
        /*01f4*/ 	.word	0xffffffff


	//   ....[91]....
        /*01f8*/ 	.word	0xffffffff


	//   ....[92]....
        /*01fc*/ 	.word	0xffffffff


	//   ....[93]....
        /*0200*/ 	.word	0xffffffff


	//   ....[94]....
        /*0204*/ 	.word	0xffffffff


	//   ....[95]....
        /*0208*/ 	.word	0xffffffff


	//   ....[96]....
        /*020c*/ 	.word	0xffffffff


	//   ....[97]....
        /*0210*/ 	.word	0xffffffff


	//   ....[98]....
        /*0214*/ 	.word	0xffffffff


	//   ....[99]....
        /*0218*/ 	.word	0xffffffff


	//   ....[100]....
        /*021c*/ 	.word	0xffffffff


	//   ....[101]....
        /*0220*/ 	.word	0xffffffff


	//   ....[102]....
        /*0224*/ 	.word	0xffffffff


	//   ....[103]....
        /*0228*/ 	.word	0xffffffff


	//   ....[104]....
        /*022c*/ 	.word	0xffffffff


	//   ....[105]....
        /*0230*/ 	.word	0xffffffff


	//   ....[106]....
        /*0234*/ 	.word	0xffffffff


	//   ....[107]....
        /*0238*/ 	.word	0xffffffff


	//   ....[108]....
        /*023c*/ 	.word	0xffffffff


	//   ....[109]....
        /*0240*/ 	.word	0xffffffff


	//   ....[110]....
        /*0244*/ 	.word	0xffffffff


	//   ....[111]....
        /*0248*/ 	.word	0xffffffff


	//   ....[112]....
        /*024c*/ 	.word	0xffffffff


	//   ....[113]....
        /*0250*/ 	.word	0xffffffff


	//   ....[114]....
        /*0254*/ 	.word	0xffffffff


	//   ....[115]....
        /*0258*/ 	.word	0xffffffff


	//   ....[116]....
        /*025c*/ 	.word	0xffffffff


	//   ....[117]....
        /*0260*/ 	.word	0xffffffff


	//   ....[118]....
        /*0264*/ 	.word	0xffffffff


	//   ....[119]....
        /*0268*/ 	.word	0xffffffff


	//   ....[120]....
        /*026c*/ 	.word	0xffffffff


	//   ....[121]....
        /*0270*/ 	.word	0xffffffff


	//   ....[122]....
        /*0274*/ 	.word	0xffffffff


	//   ....[123]....
        /*0278*/ 	.word	0xffffffff


	//   ....[124]....
        /*027c*/ 	.word	0xffffffff


	//   ....[125]....
        /*0280*/ 	.word	0xffffffff


	//   ....[126]....
        /*0284*/ 	.word	0xffffffff


	//   ....[127]....
        /*0288*/ 	.word	0xffffffff


	//   ....[128]....
        /*028c*/ 	.word	0xffffffff


	//   ....[129]....
        /*0290*/ 	.word	0xffffffff


	//   ....[130]....
        /*0294*/ 	.word	0xffffffff


	//   ....[131]....
        /*0298*/ 	.word	0xffffffff


	//   ....[132]....
        /*029c*/ 	.word	0xffffffff


	//   ....[133]....
        /*02a0*/ 	.word	0xffffffff


	//   ....[134]....
        /*02a4*/ 	.word	0xffffffff


	//   ....[135]....
        /*02a8*/ 	.word	0xffffffff


	//   ....[136]....
        /*02ac*/ 	.word	0xffffffff


	//   ....[137]....
        /*02b0*/ 	.word	0xffffffff


	//   ....[138]....
        /*02b4*/ 	.word	0xffffffff


	//   ....[139]....
        /*02b8*/ 	.word	0xffffffff


	//   ....[140]....
        /*02bc*/ 	.word	0xffffffff


	//   ....[141]....
        /*02c0*/ 	.word	0xffffffff


	//   ....[142]....
        /*02c4*/ 	.word	0xffffffff


	//   ....[143]....
        /*02c8*/ 	.word	0xffffffff


	//   ....[144]....
        /*02cc*/ 	.word	0xffffffff


	//   ....[145]....
        /*02d0*/ 	.word	0xffffffff


	//   ....[146]....
        /*02d4*/ 	.word	0xffffffff


	//   ....[147]....
        /*02d8*/ 	.word	0xffffffff


	//   ....[148]....
        /*02dc*/ 	.word	0xffffffff


	//   ....[149]....
        /*02e0*/ 	.word	0xffffffff


	//   ....[150]....
        /*02e4*/ 	.word	0xffffffff


	//   ....[151]....
        /*02e8*/ 	.word	0xffffffff


	//   ....[152]....
        /*02ec*/ 	.word	0xffffffff


	//   ....[153]....
        /*02f0*/ 	.word	0xffffffff


	//   ....[154]....
        /*02f4*/ 	.word	0xffffffff


	//   ....[155]....
        /*02f8*/ 	.word	0xffffffff


	//   ....[156]....
        /*02fc*/ 	.word	0xffffffff


	//   ....[157]....
        /*0300*/ 	.word	0xffffffff


	//   ....[158]....
        /*0304*/ 	.word	0xffffffff


	//   ....[159]....
        /*0308*/ 	.word	0xffffffff


	//   ....[160]....
        /*030c*/ 	.word	0xffffffff


	//   ....[161]....
        /*0310*/ 	.word	0xffffffff


	//   ....[162]....
        /*0314*/ 	.word	0xffffffff


	//   ....[163]....
        /*0318*/ 	.word	0xffffffff


	//   ....[164]....
        /*031c*/ 	.word	0xffffffff


	//   ....[165]....
        /*0320*/ 	.word	0xffffffff


	//   ....[166]....
        /*0324*/ 	.word	0xffffffff


	//   ....[167]....
        /*0328*/ 	.word	0xffffffff


	//   ....[168]....
        /*032c*/ 	.word	0xffffffff


	//   ....[169]....
        /*0330*/ 	.word	0xffffffff


	//   ....[170]....
        /*0334*/ 	.word	0xffffffff


	//   ....[171]....
        /*0338*/ 	.word	0xffffffff


	//   ....[172]....
        /*033c*/ 	.word	0xffffffff


	//   ....[173]....
        /*0340*/ 	.word	0xffffffff


	//   ....[174]....
        /*0344*/ 	.word	0xffffffff


	//   ....[175]....
        /*0348*/ 	.word	0xffffffff


	//   ....[176]....
        /*034c*/ 	.word	0xffffffff


	//   ....[177]....
        /*0350*/ 	.word	0xffffffff


	//   ....[178]....
        /*0354*/ 	.word	0xffffffff


	//   ....[179]....
        /*0358*/ 	.word	0xffffffff


	//   ....[180]....
        /*035c*/ 	.word	0xffffffff


	//   ....[181]....
        /*0360*/ 	.word	0xffffffff


	//   ....[182]....
        /*0364*/ 	.word	0xffffffff


	//   ....[183]....
        /*0368*/ 	.word	0xffffffff


	//   ....[184]....
        /*036c*/ 	.word	0xffffffff


	//   ....[185]....
        /*0370*/ 	.word	0xffffffff


	//   ....[186]....
        /*0374*/ 	.word	0xffffffff


	//   ....[187]....
        /*0378*/ 	.word	0xffffffff


	//   ....[188]....
        /*037c*/ 	.word	0xffffffff


	//   ....[189]....
        /*0380*/ 	.word	0xffffffff


	//   ....[190]....
        /*0384*/ 	.word	0xffffffff


	//   ....[191]....
        /*0388*/ 	.word	0xffffffff


	//   ....[192]....
        /*038c*/ 	.word	0xffffffff


	//   ....[193]....
        /*0390*/ 	.word	0xffffffff


	//   ....[194]....
        /*0394*/ 	.word	0xffffffff


	//   ....[195]....
        /*0398*/ 	.word	0xffffffff


	//   ....[196]....
        /*039c*/ 	.word	0xffffffff


	//   ....[197]....
        /*03a0*/ 	.word	0xffffffff


	//   ....[198]....
        /*03a4*/ 	.word	0xffffffff


	//   ....[199]....
        /*03a8*/ 	.word	0xffffffff


	//   ....[200]....
        /*03ac*/ 	.word	0xffffffff


	//   ....[201]....
        /*03b0*/ 	.word	0xffffffff


	//   ....[202]....
        /*03b4*/ 	.word	0xffffffff


	//   ....[203]....
        /*03b8*/ 	.word	0xffffffff


	//   ....[204]....
        /*03bc*/ 	.word	0xffffffff


	//   ....[205]....
        /*03c0*/ 	.word	0xffffffff


	//   ....[206]....
        /*03c4*/ 	.word	0xffffffff


	//   ....[207]....
        /*03c8*/ 	.word	0xffffffff


	//   ....[208]....
        /*03cc*/ 	.word	0xffffffff


	//   ....[209]....
        /*03d0*/ 	.word	0xffffffff


	//   ....[210]....
        /*03d4*/ 	.word	0xffffffff


	//   ....[211]....
        /*03d8*/ 	.word	0xffffffff


	//   ....[212]....
        /*03dc*/ 	.word	0xffffffff


	//   ....[213]....
        /*03e0*/ 	.word	0xffffffff


	//   ....[214]....
        /*03e4*/ 	.word	0xffffffff


	//   ....[215]....
        /*03e8*/ 	.word	0xffffffff


	//   ....[216]....
        /*03ec*/ 	.word	0xffffffff


	//   ....[217]....
        /*03f0*/ 	.word	0xffffffff


	//   ....[218]....
        /*03f4*/ 	.word	0xffffffff


	//   ....[219]....
        /*03f8*/ 	.word	0xffffffff


	//   ....[220]....
        /*03fc*/ 	.word	0xffffffff


	//   ....[221]....
        /*0400*/ 	.word	0xffffffff


	//   ....[222]....
        /*0404*/ 	.word	0xffffffff


	//   ....[223]....
        /*0408*/ 	.word	0xffffffff


	//   ....[224]....
        /*040c*/ 	.word	0xffffffff


	//   ....[225]....
        /*0410*/ 	.word	0xffffffff


	//   ....[226]....
        /*0414*/ 	.word	0xffffffff


	//   ....[227]....
        /*0418*/ 	.word	0xffffffff


	//   ....[228]....
        /*041c*/ 	.word	0xffffffff


	//   ....[229]....
        /*0420*/ 	.word	0xffffffff


	//   ....[230]....
        /*0424*/ 	.word	0xffffffff


	//   ....[231]....
        /*0428*/ 	.word	0xffffffff


	//   ....[232]....
        /*042c*/ 	.word	0xffffffff


	//   ....[233]....
        /*0430*/ 	.word	0xffffffff


	//   ....[234]....
        /*0434*/ 	.word	0xffffffff


	//   ....[235]....
        /*0438*/ 	.word	0xffffffff


	//   ....[236]....
        /*043c*/ 	.word	0xffffffff


	//   ....[237]....
        /*0440*/ 	.word	0xffffffff


	//   ....[238]....
        /*0444*/ 	.word	0xffffffff


	//   ....[239]....
        /*0448*/ 	.word	0xffffffff


	//   ....[240]....
        /*044c*/ 	.word	0xffffffff


	//   ....[241]....
        /*0450*/ 	.word	0xffffffff


	//   ....[242]....
        /*0454*/ 	.word	0xffffffff


	//   ....[243]....
        /*0458*/ 	.word	0xffffffff


	//   ....[244]....
        /*045c*/ 	.word	0xffffffff


	//   ....[245]....
        /*0460*/ 	.word	0xffffffff


	//   ....[246]....
        /*0464*/ 	.word	0xffffffff


	//   ....[247]....
        /*0468*/ 	.word	0xffffffff


	//   ....[248]....
        /*046c*/ 	.word	0xffffffff


	//   ....[249]....
        /*0470*/ 	.word	0xffffffff


	//   ....[250]....
        /*0474*/ 	.word	0xffffffff


	//   ....[251]....
        /*0478*/ 	.word	0xffffffff


	//   ....[252]....
        /*047c*/ 	.word	0xffffffff


	//   ....[253]....
        /*0480*/ 	.word	0xffffffff


	//   ....[254]....
        /*0484*/ 	.word	0xffffffff


	//   ....[255]....
        /*0488*/ 	.word	0xffffffff


	//   ....[0]....
        /*048c*/ 	.word	0xffffffff


	//   ....[1]....
        /*0490*/ 	.word	0xffffffff


	//   ....[2]....
        /*0494*/ 	.word	0xffffffff


	//   ....[3]....
        /*0498*/ 	.word	0xffffffff


	//   ....[4]....
        /*049c*/ 	.word	0xffffffff


	//   ....[5]....
        /*04a0*/ 	.word	0xffffffff


	//   ....[6]....
        /*04a4*/ 	.word	0xffffffff


	//   ....[7]....
        /*04a8*/ 	.word	0xffffffff


	//   ....[8]....
        /*04ac*/ 	.word	0xffffffff


	//   ....[9]....
        /*04b0*/ 	.word	0xffffffff


	//   ....[10]....
        /*04b4*/ 	.word	0xffffffff


	//   ....[11]....
        /*04b8*/ 	.word	0xffffffff


	//   ....[12]....
        /*04bc*/ 	.word	0xffffffff


	//   ....[13]....
        /*04c0*/ 	.word	0xffffffff


	//   ....[14]....
        /*04c4*/ 	.word	0xffffffff


	//   ....[15]....
        /*04c8*/ 	.word	0xffffffff


	//   ....[16]....
        /*04cc*/ 	.word	0xffffffff


	//   ....[17]....
        /*04d0*/ 	.word	0xffffffff


	//   ....[18]....
        /*04d4*/ 	.word	0xffffffff


	//   ....[19]....
        /*04d8*/ 	.word	0xffffffff


	//   ....[20]....
        /*04dc*/ 	.word	0xffffffff


	//   ....[21]....
        /*04e0*/ 	.word	0xffffffff


	//   ....[22]....
        /*04e4*/ 	.word	0xffffffff


	//   ....[23]....
        /*04e8*/ 	.word	0xffffffff


	//   ....[24]....
        /*04ec*/ 	.word	0xffffffff


	//   ....[25]....
        /*04f0*/ 	.word	0xffffffff


	//   ....[26]....
        /*04f4*/ 	.word	0xffffffff


	//   ....[27]....
        /*04f8*/ 	.word	0xffffffff


	//   ....[28]....
        /*04fc*/ 	.word	0xffffffff


	//   ....[29]....
        /*0500*/ 	.word	0xffffffff


	//   ....[30]....
        /*0504*/ 	.word	0xffffffff


	//   ....[31]....
        /*0508*/ 	.word	0xffffffff


	//   ....[32]....
        /*050c*/ 	.word	0xffffffff


	//   ....[33]....
        /*0510*/ 	.word	0xffffffff


	//   ....[34]....
        /*0514*/ 	.word	0xffffffff


	//   ....[35]....
        /*0518*/ 	.word	0xffffffff


	//   ....[36]....
        /*051c*/ 	.word	0xffffffff


	//   ....[37]....
        /*0520*/ 	.word	0xffffffff


	//   ....[38]....
        /*0524*/ 	.word	0xffffffff


	//   ....[39]....
        /*0528*/ 	.word	0xffffffff


	//   ....[40]....
        /*052c*/ 	.word	0xffffffff


	//   ....[41]....
        /*0530*/ 	.word	0xffffffff


	//   ....[42]....
        /*0534*/ 	.word	0xffffffff


	//   ....[43]....
        /*0538*/ 	.word	0xffffffff


	//   ....[44]....
        /*053c*/ 	.word	0xffffffff


	//   ....[45]....
        /*0540*/ 	.word	0xffffffff


	//   ....[46]....
        /*0544*/ 	.word	0xffffffff


	//   ....[47]....
        /*0548*/ 	.word	0xffffffff


	//   ....[48]....
        /*054c*/ 	.word	0xffffffff


	//   ....[49]....
        /*0550*/ 	.word	0xffffffff


	//   ....[50]....
        /*0554*/ 	.word	0xffffffff


	//   ....[51]....
        /*0558*/ 	.word	0xffffffff


	//   ....[52]....
        /*055c*/ 	.word	0xffffffff


	//   ....[53]....
        /*0560*/ 	.word	0xffffffff


	//   ....[54]....
        /*0564*/ 	.word	0xffffffff


	//   ....[55]....
        /*0568*/ 	.word	0xffffffff


	//   ....[56]....
        /*056c*/ 	.word	0xffffffff


	//   ....[57]....
        /*0570*/ 	.word	0xffffffff


	//   ....[58]....
        /*0574*/ 	.word	0xffffffff


	//   ....[59]....
        /*0578*/ 	.word	0xffffffff


	//   ....[60]....
        /*057c*/ 	.word	0xffffffff


	//   ....[61]....
        /*0580*/ 	.word	0xffffffff


	//   ....[62]....
        /*0584*/ 	.word	0xffffffff


	//   ....[63]....
        /*0588*/ 	.word	0xffffffff


	//   ....[64]....
        /*058c*/ 	.word	0xffffffff


	//   ....[65]....
        /*0590*/ 	.word	0xffffffff


	//   ....[66]....
        /*0594*/ 	.word	0xffffffff


	//   ....[67]....
        /*0598*/ 	.word	0xffffffff


	//   ....[68]....
        /*059c*/ 	.word	0xffffffff


	//   ....[69]....
        /*05a0*/ 	.word	0xffffffff


	//   ....[70]....
        /*05a4*/ 	.word	0xffffffff


	//   ....[71]....
        /*05a8*/ 	.word	0xffffffff


	//   ....[72]....
        /*05ac*/ 	.word	0xffffffff


	//   ....[73]....
        /*05b0*/ 	.word	0xffffffff


	//----- nvinfo : EIATTR_COOP_GROUP_INSTR_OFFSETS
	.align		4
.L_1488:
        /*05b4*/ 	.byte	0x04, 0x28
        /*05b6*/ 	.short	(.L_1490 - .L_1489)


	//   ....[0]....
.L_1489:
        /*05b8*/ 	.word	0x000018e0


	//   ....[1]....
        /*05bc*/ 	.word	0x00001900


	//   ....[2]....
        /*05c0*/ 	.word	0x00001910


	//   ....[3]....
        /*05c4*/ 	.word	0x00001920


	//   ....[4]....
        /*05c8*/ 	.word	0x00001930


	//   ....[5]....
        /*05cc*/ 	.word	0x00001940


	//   ....[6]....
        /*05d0*/ 	.word	0x00001950


	//   ....[7]....
        /*05d4*/ 	.word	0x00001970


	//   ....[8]....
        /*05d8*/ 	.word	0x00001990


	//   ....[9]....
        /*05dc*/ 	.word	0x000019b0


	//   ....[10]....
        /*05e0*/ 	.word	0x000019c0


	//   ....[11]....
        /*05e4*/ 	.word	0x000019d0


	//   ....[12]....
        /*05e8*/ 	.word	0x000019e0


	//   ....[13]....
        /*05ec*/ 	.word	0x000019f0


	//   ....[14]....
        /*05f0*/ 	.word	0x00001a00


	//   ....[15]....
        /*05f4*/ 	.word	0x00001a10


	//   ....[16]....
        /*05f8*/ 	.word	0x00001a20


	//   ....[17]....
        /*05fc*/ 	.word	0x00001a30


	//   ....[18]....
        /*0600*/ 	.word	0x00001aa0


	//   ....[19]....
        /*0604*/ 	.word	0x00001ab0


	//   ....[20]....
        /*0608*/ 	.word	0x00001ac0


	//   ....[21]....
        /*060c*/ 	.word	0x00001ad0


	//   ....[22]....
        /*0610*/ 	.word	0x00001ae0


	//   ....[23]....
        /*0614*/ 	.word	0x00001af0


	//   ....[24]....
        /*0618*/ 	.word	0x00001b00


	//   ....[25]....
        /*061c*/ 	.word	0x00001b10


	//   ....[26]....
        /*0620*/ 	.word	0x00001b20


	//   ....[27]....
        /*0624*/ 	.word	0x00001b30


	//   ....[28]....
        /*0628*/ 	.word	0x00001b40


	//   ....[29]....
        /*062c*/ 	.word	0x00001b50


	//   ....[30]....
        /*0630*/ 	.word	0x00001bc0


	//   ....[31]....
        /*0634*/ 	.word	0x00001bd0


	//   ....[32]....
        /*0638*/ 	.word	0x00001be0


	//   ....[33]....
        /*063c*/ 	.word	0x00001bf0


	//   ....[34]....
        /*0640*/ 	.word	0x00001c00


	//   ....[35]....
        /*0644*/ 	.word	0x00001c10


	//   ....[36]....
        /*0648*/ 	.word	0x00001c20


	//   ....[37]....
        /*064c*/ 	.word	0x00001c30


	//   ....[38]....
        /*0650*/ 	.word	0x00001c40


	//   ....[39]....
        /*0654*/ 	.word	0x00001c50


	//   ....[40]....
        /*0658*/ 	.word	0x00001c60


	//   ....[41]....
        /*065c*/ 	.word	0x00001c70


	//   ....[42]....
        /*0660*/ 	.word	0x00001ce0


	//   ....[43]....
        /*0664*/ 	.word	0x00001cf0


	//   ....[44]....
        /*0668*/ 	.word	0x00001d00


	//   ....[45]....
        /*066c*/ 	.word	0x00001d10


	//   ....[46]....
        /*0670*/ 	.word	0x00001d20


	//   ....[47]....
        /*0674*/ 	.word	0x00001d30


	//   ....[48]....
        /*0678*/ 	.word	0x00001d40


	//   ....[49]....
        /*067c*/ 	.word	0x00001d50


	//   ....[50]....
        /*0680*/ 	.word	0x00001d60


	//   ....[51]....
        /*0684*/ 	.word	0x00001d70


	//   ....[52]....
        /*0688*/ 	.word	0x00001d80


	//   ....[53]....
        /*068c*/ 	.word	0x00001d90


	//   ....[54]....
        /*0690*/ 	.word	0x00001e00


	//   ....[55]....
        /*0694*/ 	.word	0x00001e10


	//   ....[56]....
        /*0698*/ 	.word	0x00001e20


	//   ....[57]....
        /*069c*/ 	.word	0x00001e30


	//   ....[58]....
        /*06a0*/ 	.word	0x00001e40


	//   ....[59]....
        /*06a4*/ 	.word	0x00001e50


	//   ....[60]....
        /*06a8*/ 	.word	0x00001e60


	//   ....[61]....
        /*06ac*/ 	.word	0x00001e70


	//   ....[62]....
        /*06b0*/ 	.word	0x00001e80


	//   ....[63]....
        /*06b4*/ 	.word	0x00001e90


	//   ....[64]....
        /*06b8*/ 	.word	0x00001ea0


	//   ....[65]....
        /*06bc*/ 	.word	0x00001eb0


	//   ....[66]....
        /*06c0*/ 	.word	0x00004040


	//   ....[67]....
        /*06c4*/ 	.word	0x00004070


	//   ....[68]....
        /*06c8*/ 	.word	0x00004080


	//   ....[69]....
        /*06cc*/ 	.word	0x00004090


	//   ....[70]....
        /*06d0*/ 	.word	0x000040a0


	//   ....[71]....
        /*06d4*/ 	.word	0x000040b0


	//   ....[72]....
        /*06d8*/ 	.word	0x000040c0


	//   ....[73]....
        /*06dc*/ 	.word	0x000040e0


	//   ....[74]....
        /*06e0*/ 	.word	0x00004100


	//   ....[75]....
        /*06e4*/ 	.word	0x00004120


	//   ....[76]....
        /*06e8*/ 	.word	0x00004130


	//   ....[77]....
        /*06ec*/ 	.word	0x00004140


	//   ....[78]....
        /*06f0*/ 	.word	0x00004150


	//   ....[79]....
        /*06f4*/ 	.word	0x00004160


	//   ....[80]....
        /*06f8*/ 	.word	0x00004170


	//   ....[81]....
        /*06fc*/ 	.word	0x00004180


	//   ....[82]....
        /*0700*/ 	.word	0x00004190


	//   ....[83]....
        /*0704*/ 	.word	0x000041a0


	//   ....[84]....
        /*0708*/ 	.word	0x00004210


	//   ....[85]....
        /*070c*/ 	.word	0x00004220


	//   ....[86]....
        /*0710*/ 	.word	0x00004230


	//   ....[87]....
        /*0714*/ 	.word	0x00004240


	//   ....[88]....
        /*0718*/ 	.word	0x00004250


	//   ....[89]....
        /*071c*/ 	.word	0x00004260


	//   ....[90]....
        /*0720*/ 	.word	0x00004270


	//   ....[91]....
        /*0724*/ 	.word	0x00004280


	//   ....[92]....
        /*0728*/ 	.word	0x00004290


	//   ....[93]....
        /*072c*/ 	.word	0x000042a0


	//   ....[94]....
        /*0730*/ 	.word	0x000042b0


	//   ....[95]....
        /*0734*/ 	.word	0x000042c0


	//   ....[96]....
        /*0738*/ 	.word	0x00004330


	//   ....[97]....
        /*073c*/ 	.word	0x00004340


	//   ....[98]....
        /*0740*/ 	.word	0x00004350


	//   ....[99]....
        /*0744*/ 	.word	0x00004360


	//   ....[100]....
        /*0748*/ 	.word	0x00004370


	//   ....[101]....
        /*074c*/ 	.word	0x00004380


	//   ....[102]....
        /*0750*/ 	.word	0x00004390


	//   ....[103]....
        /*0754*/ 	.word	0x000043a0


	//   ....[104]....
        /*0758*/ 	.word	0x000043b0


	//   ....[105]....
        /*075c*/ 	.word	0x000043c0


	//   ....[106]....
        /*0760*/ 	.word	0x000043d0


	//   ....[107]....
        /*0764*/ 	.word	0x000043e0


	//   ....[108]....
        /*0768*/ 	.word	0x00004450


	//   ....[109]....
        /*076c*/ 	.word	0x00004460


	//   ....[110]....
        /*0770*/ 	.word	0x00004470


	//   ....[111]....
        /*0774*/ 	.word	0x00004480


	//   ....[112]....
        /*0778*/ 	.word	0x00004490


	//   ....[113]....
        /*077c*/ 	.word	0x000044a0


	//   ....[114]....
        /*0780*/ 	.word	0x000044b0


	//   ....[115]....
        /*0784*/ 	.word	0x000044c0


	//   ....[116]....
        /*0788*/ 	.word	0x000044d0


	//   ....[117]....
        /*078c*/ 	.word	0x000044e0


	//   ....[118]....
        /*0790*/ 	.word	0x000044f0


	//   ....[119]....
        /*0794*/ 	.word	0x00004500


	//   ....[120]....
        /*0798*/ 	.word	0x00004570


	//   ....[121]....
        /*079c*/ 	.word	0x00004580


	//   ....[122]....
        /*07a0*/ 	.word	0x00004590


	//   ....[123]....
        /*07a4*/ 	.word	0x000045a0


	//   ....[124]....
        /*07a8*/ 	.word	0x000045b0


	//   ....[125]....
        /*07ac*/ 	.word	0x000045c0


	//   ....[126]....
        /*07b0*/ 	.word	0x000045d0


	//   ....[127]....
        /*07b4*/ 	.word	0x000045e0


	//   ....[128]....
        /*07b8*/ 	.word	0x000045f0


	//   ....[129]....
        /*07bc*/ 	.word	0x00004600


	//   ....[130]....
        /*07c0*/ 	.word	0x00004610


	//   ....[131]....
        /*07c4*/ 	.word	0x00004620


	//   ....[132]....
        /*07c8*/ 	.word	0x00006780


	//   ....[133]....
        /*07cc*/ 	.word	0x000067b0


	//   ....[134]....
        /*07d0*/ 	.word	0x000067c0


	//   ....[135]....
        /*07d4*/ 	.word	0x000067d0


	//   ....[136]....
        /*07d8*/ 	.word	0x000067e0


	//   ....[137]....
        /*07dc*/ 	.word	0x000067f0


	//   ....[138]....
        /*07e0*/ 	.word	0x00006800


	//   ....[139]....
        /*07e4*/ 	.word	0x00006820


	//   ....[140]....
        /*07e8*/ 	.word	0x00006840


	//   ....[141]....
        /*07ec*/ 	.word	0x00006860


	//   ....[142]....
        /*07f0*/ 	.word	0x00006870


	//   ....[143]....
        /*07f4*/ 	.word	0x00006880


	//   ....[144]....
        /*07f8*/ 	.word	0x00006890


	//   ....[145]....
        /*07fc*/ 	.word	0x000068a0


	//   ....[146]....
        /*0800*/ 	.word	0x000068b0


	//   ....[147]....
        /*0804*/ 	.word	0x000068c0


	//   ....[148]....
        /*0808*/ 	.word	0x000068d0


	//   ....[149]....
        /*080c*/ 	.word	0x000068e0


	//   ....[150]....
        /*0810*/ 	.word	0x00006950


	//   ....[151]....
        /*0814*/ 	.word	0x00006960


	//   ....[152]....
        /*0818*/ 	.word	0x00006970


	//   ....[153]....
        /*081c*/ 	.word	0x00006980


	//   ....[154]....
        /*0820*/ 	.word	0x00006990


	//   ....[155]....
        /*0824*/ 	.word	0x000069a0


	//   ....[156]....
        /*0828*/ 	.word	0x000069b0


	//   ....[157]....
        /*082c*/ 	.word	0x000069c0


	//   ....[158]....
        /*0830*/ 	.word	0x000069d0


	//   ....[159]....
        /*0834*/ 	.word	0x000069e0


	//   ....[160]....
        /*0838*/ 	.word	0x000069f0


	//   ....[161]....
        /*083c*/ 	.word	0x00006a00


	//   ....[162]....
        /*0840*/ 	.word	0x00006a70


	//   ....[163]....
        /*0844*/ 	.word	0x00006a80


	//   ....[164]....
        /*0848*/ 	.word	0x00006a90


	//   ....[165]....
        /*084c*/ 	.word	0x00006aa0


	//   ....[166]....
        /*0850*/ 	.word	0x00006ab0


	//   ....[167]....
        /*0854*/ 	.word	0x00006ac0


	//   ....[168]....
        /*0858*/ 	.word	0x00006ad0


	//   ....[169]....
        /*085c*/ 	.word	0x00006ae0


	//   ....[170]....
        /*0860*/ 	.word	0x00006af0


	//   ....[171]....
        /*0864*/ 	.word	0x00006b00


	//   ....[172]....
        /*0868*/ 	.word	0x00006b10


	//   ....[173]....
        /*086c*/ 	.word	0x00006b20


	//   ....[174]....
        /*0870*/ 	.word	0x00006b90


	//   ....[175]....
        /*0874*/ 	.word	0x00006ba0


	//   ....[176]....
        /*0878*/ 	.word	0x00006bb0


	//   ....[177]....
        /*087c*/ 	.word	0x00006bc0


	//   ....[178]....
        /*0880*/ 	.word	0x00006bd0


	//   ....[179]....
        /*0884*/ 	.word	0x00006be0


	//   ....[180]....
        /*0888*/ 	.word	0x00006bf0


	//   ....[181]....
        /*088c*/ 	.word	0x00006c00


	//   ....[182]....
        /*0890*/ 	.word	0x00006c10


	//   ....[183]....
        /*0894*/ 	.word	0x00006c20


	//   ....[184]....
        /*0898*/ 	.word	0x00006c30


	//   ....[185]....
        /*089c*/ 	.word	0x00006c40


	//   ....[186]....
        /*08a0*/ 	.word	0x00006cb0


	//   ....[187]....
        /*08a4*/ 	.word	0x00006cc0


	//   ....[188]....
        /*08a8*/ 	.word	0x00006cd0


	//   ....[189]....
        /*08ac*/ 	.word	0x00006ce0


	//   ....[190]....
        /*08b0*/ 	.word	0x00006cf0


	//   ....[191]....
        /*08b4*/ 	.word	0x00006d00


	//   ....[192]....
        /*08b8*/ 	.word	0x00006d10


	//   ....[193]....
        /*08bc*/ 	.word	0x00006d20


	//   ....[194]....
        /*08c0*/ 	.word	0x00006d30


	//   ....[195]....
        /*08c4*/ 	.word	0x00006d40


	//   ....[196]....
        /*08c8*/ 	.word	0x00006d50


	//   ....[197]....
        /*08cc*/ 	.word	0x00006d60


	//   ....[198]....
        /*08d0*/ 	.word	0x00008ec0


	//   ....[199]....
        /*08d4*/ 	.word	0x00008ef0


	//   ....[200]....
        /*08d8*/ 	.word	0x00008f00


	//   ....[201]....
        /*08dc*/ 	.word	0x00008f10


	//   ....[202]....
        /*08e0*/ 	.word	0x00008f20


	//   ....[203]....
        /*08e4*/ 	.word	0x00008f30


	//   ....[204]....
        /*08e8*/ 	.word	0x00008f40


	//   ....[205]....
        /*08ec*/ 	.word	0x00008f60


	//   ....[206]....
        /*08f0*/ 	.word	0x00008f80


	//   ....[207]....
        /*08f4*/ 	.word	0x00008fa0


	//   ....[208]....
        /*08f8*/ 	.word	0x00008fb0


	//   ....[209]....
        /*08fc*/ 	.word	0x00008fc0


	//   ....[210]....
        /*0900*/ 	.word	0x00008fd0


	//   ....[211]....
        /*0904*/ 	.word	0x00008fe0


	//   ....[212]....
        /*0908*/ 	.word	0x00008ff0


	//   ....[213]....
        /*090c*/ 	.word	0x00009000


	//   ....[214]....
        /*0910*/ 	.word	0x00009010


	//   ....[215]....
        /*0914*/ 	.word	0x00009020


	//   ....[216]....
        /*0918*/ 	.word	0x00009090


	//   ....[217]....
        /*091c*/ 	.word	0x000090a0


	//   ....[218]....
        /*0920*/ 	.word	0x000090b0


	//   ....[219]....
        /*0924*/ 	.word	0x000090c0


	//   ....[220]....
        /*0928*/ 	.word	0x000090d0


	//   ....[221]....
        /*092c*/ 	.word	0x000090e0


	//   ....[222]....
        /*0930*/ 	.word	0x000090f0


	//   ....[223]....
        /*0934*/ 	.word	0x00009100


	//   ....[224]....
        /*0938*/ 	.word	0x00009110


	//   ....[225]....
        /*093c*/ 	.word	0x00009120


	//   ....[226]....
        /*0940*/ 	.word	0x00009130


	//   ....[227]....
        /*0944*/ 	.word	0x00009140


	//   ....[228]....
        /*0948*/ 	.word	0x000091b0


	//   ....[229]....
        /*094c*/ 	.word	0x000091c0


	//   ....[230]....
        /*0950*/ 	.word	0x000091d0


	//   ....[231]....
        /*0954*/ 	.word	0x000091e0


	//   ....[232]....
        /*0958*/ 	.word	0x000091f0


	//   ....[233]....
        /*095c*/ 	.word	0x00009200


	//   ....[234]....
        /*0960*/ 	.word	0x00009210


	//   ....[235]....
        /*0964*/ 	.word	0x00009220


	//   ....[236]....
        /*0968*/ 	.word	0x00009230


	//   ....[237]....
        /*096c*/ 	.word	0x00009240


	//   ....[238]....
        /*0970*/ 	.word	0x00009250


	//   ....[239]....
        /*0974*/ 	.word	0x00009260


	//   ....[240]....
        /*0978*/ 	.word	0x000092d0


	//   ....[241]....
        /*097c*/ 	.word	0x000092e0


	//   ....[242]....
        /*0980*/ 	.word	0x000092f0


	//   ....[243]....
        /*0984*/ 	.word	0x00009300


	//   ....[244]....
        /*0988*/ 	.word	0x00009310


	//   ....[245]....
        /*098c*/ 	.word	0x00009320


	//   ....[246]....
        /*0990*/ 	.word	0x00009330


	//   ....[247]....
        /*0994*/ 	.word	0x00009340


	//   ....[248]....
        /*0998*/ 	.word	0x00009350


	//   ....[249]....
        /*099c*/ 	.word	0x00009360


	//   ....[250]....
        /*09a0*/ 	.word	0x00009370


	//   ....[251]....
        /*09a4*/ 	.word	0x00009380


	//   ....[252]....
        /*09a8*/ 	.word	0x000093f0


	//   ....[253]....
        /*09ac*/ 	.word	0x00009400


	//   ....[254]....
        /*09b0*/ 	.word	0x00009410


	//   ....[255]....
        /*09b4*/ 	.word	0x00009420


	//   ....[0]....
        /*09b8*/ 	.word	0x00009430


	//   ....[1]....
        /*09bc*/ 	.word	0x00009440


	//   ....[2]....
        /*09c0*/ 	.word	0x00009450


	//   ....[3]....
        /*09c4*/ 	.word	0x00009460


	//   ....[4]....
        /*09c8*/ 	.word	0x00009470


	//   ....[5]....
        /*09cc*/ 	.word	0x00009480


	//   ....[6]....
        /*09d0*/ 	.word	0x00009490


	//   ....[7]....
        /*09d4*/ 	.word	0x000094a0


	//   ....[8]....
        /*09d8*/ 	.word	0x0000b600


	//   ....[9]....
        /*09dc*/ 	.word	0x0000b630


	//   ....[10]....
        /*09e0*/ 	.word	0x0000b640


	//   ....[11]....
        /*09e4*/ 	.word	0x0000b650


	//   ....[12]....
        /*09e8*/ 	.word	0x0000b660


	//   ....[13]....
        /*09ec*/ 	.word	0x0000b670


	//   ....[14]....
        /*09f0*/ 	.word	0x0000b680


	//   ....[15]....
        /*09f4*/ 	.word	0x0000b6a0


	//   ....[16]....
        /*09f8*/ 	.word	0x0000b6c0


	//   ....[17]....
        /*09fc*/ 	.word	0x0000b6d0


	//   ....[18]....
        /*0a00*/ 	.word	0x0000b6e0


	//   ....[19]....
        /*0a04*/ 	.word	0x0000b6f0


	//   ....[20]....
        /*0a08*/ 	.word	0x0000b700


	//   ....[21]....
        /*0a0c*/ 	.word	0x0000b710


	//   ....[22]....
        /*0a10*/ 	.word	0x0000b720


	//   ....[23]....
        /*0a14*/ 	.word	0x0000b730


	//   ....[24]....
        /*0a18*/ 	.word	0x0000b780


	//   ....[25]....
        /*0a1c*/ 	.word	0x0000b790


	//   ....[26]....
        /*0a20*/ 	.word	0x0000b7c0


	//   ....[27]....
        /*0a24*/ 	.word	0x0000b7d0


	//   ....[28]....
        /*0a28*/ 	.word	0x0000b7e0


	//   ....[29]....
        /*0a2c*/ 	.word	0x0000b7f0


	//   ....[30]....
        /*0a30*/ 	.word	0x0000b800


	//   ....[31]....
        /*0a34*/ 	.word	0x0000b810


	//   ....[32]....
        /*0a38*/ 	.word	0x0000b820


	//   ....[33]....
        /*0a3c*/ 	.word	0x0000b830


	//   ....[34]....
        /*0a40*/ 	.word	0x0000b840


	//   ....[35]....
        /*0a44*/ 	.word	0x0000b850


	//   ....[36]....
        /*0a48*/ 	.word	0x0000b8a0


	//   ....[37]....
        /*0a4c*/ 	.word	0x0000b8b0


	//   ....[38]....
        /*0a50*/ 	.word	0x0000b8e0


	//   ....[39]....
        /*0a54*/ 	.word	0x0000b8f0


	//   ....[40]....
        /*0a58*/ 	.word	0x0000b900


	//   ....[41]....
        /*0a5c*/ 	.word	0x0000b910


	//   ....[42]....
        /*0a60*/ 	.word	0x0000b920


	//   ....[43]....
        /*0a64*/ 	.word	0x0000b930


	//   ....[44]....
        /*0a68*/ 	.word	0x0000b940


	//   ....[45]....
        /*0a6c*/ 	.word	0x0000b950


	//   ....[46]....
        /*0a70*/ 	.word	0x0000b960


	//   ....[47]....
        /*0a74*/ 	.word	0x0000b970


	//   ....[48]....
        /*0a78*/ 	.word	0x0000b9c0


	//   ....[49]....
        /*0a7c*/ 	.word	0x0000b9d0


	//   ....[50]....
        /*0a80*/ 	.word	0x0000ba00


	//   ....[51]....
        /*0a84*/ 	.word	0x0000ba10


	//   ....[52]....
        /*0a88*/ 	.word	0x0000ba20


	//   ....[53]....
        /*0a8c*/ 	.word	0x0000ba30


	//   ....[54]....
        /*0a90*/ 	.word	0x0000ba40


	//   ....[55]....
        /*0a94*/ 	.word	0x0000ba50


	//   ....[56]....
        /*0a98*/ 	.word	0x0000ba60


	//   ....[57]....
        /*0a9c*/ 	.word	0x0000ba70


	//   ....[58]....
        /*0aa0*/ 	.word	0x0000ba80


	//   ....[59]....
        /*0aa4*/ 	.word	0x0000ba90


	//   ....[60]....
        /*0aa8*/ 	.word	0x0000bae0


	//   ....[61]....
        /*0aac*/ 	.word	0x0000baf0


	//   ....[62]....
        /*0ab0*/ 	.word	0x0000bb20


	//   ....[63]....
        /*0ab4*/ 	.word	0x0000bb30


	//   ....[64]....
        /*0ab8*/ 	.word	0x0000bb40


	//   ....[65]....
        /*0abc*/ 	.word	0x0000bb50


	//   ....[66]....
        /*0ac0*/ 	.word	0x0000bb60


	//   ....[67]....
        /*0ac4*/ 	.word	0x0000bb70


	//   ....[68]....
        /*0ac8*/ 	.word	0x0000bb80


	//   ....[69]....
        /*0acc*/ 	.word	0x0000bb90


	//   ....[70]....
        /*0ad0*/ 	.word	0x0000bba0


	//   ....[71]....
        /*0ad4*/ 	.word	0x0000bbb0


	//   ....[72]....
        /*0ad8*/ 	.word	0x0000bbc0


	//   ....[73]....
        /*0adc*/ 	.word	0x0000bbd0


	//----- nvinfo : EIATTR_EXIT_INSTR_OFFSETS
	.align		4
.L_1490:
        /*0ae0*/ 	.byte	0x04, 0x1c
        /*0ae2*/ 	.short	(.L_1492 - .L_1491)


	//   ....[0]....
.L_1491:
        /*0ae4*/ 	.word	0x00010470


	//   ....[1]....
        /*0ae8*/ 	.word	0x000112f0


	//   ....[2]....
        /*0aec*/ 	.word	0x00011360


	//----- nvinfo : EIATTR_MAX_THREADS
	.align		4
.L_1492:
        /*0af0*/ 	.byte	0x04, 0x05
        /*0af2*/ 	.short	(.L_1494 - .L_1493)
.L_1493:
        /*0af4*/ 	.word	0x00000040
        /*0af8*/ 	.word	0x00000001
        /*0afc*/ 	.word	0x00000001


	//----- nvinfo : EIATTR_CRS_STACK_SIZE
	.align		4
.L_1494:
        /*0b00*/ 	.byte	0x04, 0x1e
        /*0b02*/ 	.short	(.L_1496 - .L_1495)
.L_1495:
        /*0b04*/ 	.word	0x00000000
.L_1496:


//--------------------- .nv.info._ZN17fastertransformer38beam_online_softmax_topk_stage2_kernelIfLi32ELi32EEEvPKfS2_PiPT_ii --------------------------
	.section	.nv.info._ZN17fastertransformer38beam_online_softmax_topk_stage2_kernelIfLi32ELi32EEEvPKfS2_PiPT_ii,"",@"SHT_CUDA_INFO"
	.sectionflags	@""
	.align	4


	//----- nvinfo : EIATTR_CUDA_API_VERSION
	.align		4
        /*0000*/ 	.byte	0x04, 0x37
        /*0002*/ 	.short	(.L_1498 - .L_1497)
.L_1497:
        /*0004*/ 	.word	0x00000082


	//----- nvinfo : EIATTR_SW2861232_WAR
	.align		4
.L_1498:
        /*0008*/ 	.byte	0x01, 0x35
	.zero		2


	//----- nvinfo : EIATTR_PARAM_CBANK
	.align		4
        /*000c*/ 	.byte	0x04, 0x0a
        /*000e*/ 	.short	(.L_1500 - .L_1499)
	.align		4
.L_1499:
        /*0010*/ 	.word	index@(.nv.constant0._ZN17fastertransformer38beam_online_softmax_topk_stage2_kernelIfLi32ELi32EEEvPKfS2_PiPT_ii)
        /*0014*/ 	.short	0x0160
        /*0016*/ 	.short	0x0028


	//----- nvinfo : EIATTR_CBANK_PARAM_SIZE
	.align		4
.L_1500:
        /*0018*/ 	.byte	0x03, 0x19
        /*001a*/ 	.short	0x0028


	//----- nvinfo : EIATTR_KPARAM_INFO
	.align		4
        /*001c*/ 	.byte	0x04, 0x17
        /*001e*/ 	.short	(.L_1502 - .L_1501)
.L_1501:
        /*0020*/ 	.word	0x00000000
        /*0024*/ 	.short	0x0005
        /*0026*/ 	.short	0x0024
        /*0028*/ 	.byte	0x00, 0xf0, 0x11, 0x00


	//----- nvinfo : EIATTR_KPARAM_INFO
	.align		4
.L_1502:
        /*002c*/ 	.byte	0x04, 0x17
        /*002e*/ 	.short	(.L_1504 - .L_1503)
.L_1503:
        /*0030*/ 	.word	0x00000000
        /*0034*/ 	.short	0x0004
        /*0036*/ 	.short	0x0020
        /*0038*/ 	.byte	0x00, 0xf0, 0x11, 0x00


	//----- nvinfo : EIATTR_KPARAM_INFO
	.align		4
.L_1504:
        /*003c*/ 	.byte	0x04, 0x17
        /*003e*/ 	.short	(.L_1506 - .L_1505)
.L_1505:
        /*0040*/ 	.word	0x00000000
        /*0044*/ 	.short	0x0003
        /*0046*/ 	.short	0x0018
        /*0048*/ 	.byte	0x00, 0xf0, 0x21, 0x00


	//----- nvinfo : EIATTR_KPARAM_INFO
	.align		4
.L_1506:
        /*004c*/ 	.byte	0x04, 0x17
        /*004e*/ 	.short	(.L_1508 - .L_1507)
.L_1507:
        /*0050*/ 	.word	0x00000000
        /*0054*/ 	.short	0x0002
        /*0056*/ 	.short	0x0010
        /*0058*/ 	.byte	0x00, 0xf0, 0x21, 0x00


	//----- nvinfo : EIATTR_KPARAM_INFO
	.align		4
.L_1508:
        /*005c*/ 	.byte	0x04, 0x17
        /*005e*/ 	.short	(.L_1510 - .L_1509)
.L_1509:
        /*0060*/ 	.word	0x00000000
        /*0064*/ 	.short	0x0001
        /*0066*/ 	.short	0x0008
        /*0068*/ 	.byte	0x00, 0xf0, 0x21, 0x00


	//----- nvinfo : EIATTR_KPARAM_INFO
	.align		4
.L_1510:
        /*006c*/ 	.byte	0x04, 0x17
        /*006e*/ 	.short	(.L_1512 - .L_1511)
.L_1511:
        /*0070*/ 	.word	0x00000000
        /*0074*/ 	.short	0x0000
        /*0076*/ 	.short	0x0000
        /*0078*/ 	.byte	0x00, 0xf0, 0x21, 0x00


	//----- nvinfo : EIATTR_MAXREG_COUNT
	.align		4
.L_1512:
        /*007c*/ 	.byte	0x03, 0x1b
        /*007e*/ 	.short	0x00ff


	//----- nvinfo : EIATTR_NUM_BARRIERS
	.align		4
        /*0080*/ 	.byte	0x02, 0x4c
        /*0082*/ 	.byte	0x01
	.zero		1


	//----- nvinfo : EIATTR_MERCURY_ISA_VERSION
	.align		4
        /*0084*/ 	.byte	0x03, 0x5f
        /*0086*/ 	.short	0x0000


	//----- nvinfo : EIATTR_COOP_GROUP_MASK_REGIDS
	.align		4
        /*0088*/ 	.byte	0x04, 0x29
        /*008a*/ 	.short	(.L_1514 - .L_1513)


	//   ....[0]....
.L_1513:
        /*008c*/ 	.word	0xffffffff


	//   ....[1]....
        /*0090*/ 	.word	0xffffffff


	//   ....[2]....
        /*0094*/ 	.word	0xffffffff


	//   ....[3]....
        /*0098*/ 	.word	0xffffffff


	//   ....[4]....
        /*009c*/ 	.word	0xffffffff


	//   ....[5]....
        /*00a0*/ 	.word	0xffffffff


	//   ....[6]....
        /*00a4*/ 	.word	0xffffffff


	//   ....[7]....
        /*00a8*/ 	.word	0xffffffff


	//   ....[8]....
        /*00ac*/ 	.word	0xffffffff


	//   ....[9]....
        /*00b0*/ 	.word	0xffffffff


	//   ....[10]....
        /*00b4*/ 	.word	0xffffffff


	//   ....[11]....
        /*00b8*/ 	.word	0xffffffff


	//   ....[12]....
        /*00bc*/ 	.word	0xffffffff


	//   ....[13]....
        /*00c0*/ 	.word	0xffffffff


	//   ....[14]....
        /*00c4*/ 	.word	0xffffffff


	//   ....[15]....
        /*00c8*/ 	.word	0xffffffff


	//   ....[16]....
        /*00cc*/ 	.word	0xffffffff


	//   ....[17]....
        /*00d0*/ 	.word	0xffffffff


	//   ....[18]....
        /*00d4*/ 	.word	0xffffffff


	//   ....[19]....
        /*00d8*/ 	.word	0xffffffff


	//   ....[20]....
        /*00dc*/ 	.word	0xffffffff


	//   ....[21]....
        /*00e0*/ 	.word	0xffffffff


	//   ....[22]....
        /*00e4*/ 	.word	0xffffffff


	//   ....[23]....
        /*00e8*/ 	.word	0xffffffff


	//   ....[24]....
        /*00ec*/ 	.word	0xffffffff


	//   ....[25]....
        /*00f0*/ 	.word	0xffffffff


	//   ....[26]....
        /*00f4*/ 	.word	0xffffffff


	//   ....[27]....
        /*00f8*/ 	.word	0xffffffff


	//   ....[28]....
        /*00fc*/ 	.word	0xffffffff


	//   ....[29]....
        /*0100*/ 	.word	0xffffffff


	//   ....[30]....
        /*0104*/ 	.word	0xffffffff


	//   ....[31]....
        /*0108*/ 	.word	0xffffffff


	//   ....[32]....
        /*010c*/ 	.word	0xffffffff


	//   ....[33]....
        /*0110*/ 	.word	0xffffffff


	//   ....[34]....
        /*0114*/ 	.word	0xffffffff


	//   ....[35]....
        /*0118*/ 	.word	0xffffffff


	//   ....[36]....
        /*011c*/ 	.word	0xffffffff


	//   ....[37]....
        /*0120*/ 	.word	0xffffffff


	//   ....[38]....
        /*0124*/ 	.word	0xffffffff


	//   ....[39]....
        /*0128*/ 	.word	0xffffffff


	//   ....[40]....
        /*012c*/ 	.word	0xffffffff


	//   ....[41]....
        /*0130*/ 	.word	0xffffffff


	//   ....[42]....
        /*0134*/ 	.word	0xffffffff


	//   ....[43]....
        /*0138*/ 	.word	0xffffffff


	//   ....[44]....
        /*013c*/ 	.word	0xffffffff


	//   ....[45]....
        /*0140*/ 	.word	0xffffffff


	//   ....[46]....
        /*0144*/ 	.word	0xffffffff


	//   ....[47]....
        /*0148*/ 	.word	0xffffffff


	//   ....[48]....
        /*014c*/ 	.word	0xffffffff


	//   ....[49]....
        /*0150*/ 	.word	0xffffffff


	//   ....[50]....
        /*0154*/ 	.word	0xffffffff


	//   ....[51]....
        /*0158*/ 	.word	0xffffffff


	//   ....[52]....
        /*015c*/ 	.word	0xffffffff


	//   ....[53]....
        /*0160*/ 	.word	0xffffffff


	//   ....[54]....
        /*0164*/ 	.word	0xffffffff


	//   ....[55]....
        /*0168*/ 	.word	0xffffffff


	//   ....[56]....
        /*016c*/ 	.word	0xffffffff


	//   ....[57]....
        /*0170*/ 	.word	0xffffffff


	//   ....[58]....
        /*0174*/ 	.word	0xffffffff


	//   ....[59]....
        /*0178*/ 	.word	0xffffffff


	//   ....[60]....
        /*017c*/ 	.word	0xffffffff


	//   ....[61]....
        /*0180*/ 	.word	0xffffffff


	//   ....[62]....
        /*0184*/ 	.word	0xffffffff


	//   ....[63]....
        /*0188*/ 	.word	0xffffffff


	//   ....[64]....
        /*018c*/ 	.word	0xffffffff


	//   ....[65]....
        /*0190*/ 	.word	0xffffffff


	//   ....[66]....
        /*0194*/ 	.word	0xffffffff


	//   ....[67]....
        /*0198*/ 	.word	0xffffffff


	//   ....[68]....
        /*019c*/ 	.word	0xffffffff


	//   ....[69]....
        /*01a0*/ 	.word	0xffffffff


	//   ....[70]....
        /*01a4*/ 	.word	0xffffffff


	//   ....[71]....
        /*01a8*/ 	.word	0xffffffff


	//   ....[72]....
        /*01ac*/ 	.word	0xffffffff


	//   ....[73]....
        /*01b0*/ 	.word	0xffffffff


	//   ....[74]....
        /*01b4*/ 	.word	0xffffffff


	//   ....[75]....
        /*01b8*/ 	.word	0xffffffff


	//   ....[76]....
        /*01bc*/ 	.word	0xffffffff


	//   ....[77]....
        /*01c0*/ 	.word	0xffffffff


	//   ....[78]....
        /*01c4*/ 	.word	0xffffffff


	//   ....[79]....
        /*01c8*/ 	.word	0xffffffff


	//   ....[80]....
        /*01cc*/ 	.word	0xffffffff


	//   ....[81]....
        /*01d0*/ 	.word	0xffffffff


	//   ....[82]....
        /*01d4*/ 	.word	0xffffffff


	//   ....[83]....
        /*01d8*/ 	.word	0xffffffff


	//   ....[84]....
        /*01dc*/ 	.word	0xffffffff


	//   ....[85]....
        /*01e0*/ 	.word	0xffffffff


	//   ....[86]....
        /*01e4*/ 	.word	0xffffffff


	//   ....[87]....
        /*01e8*/ 	.word	0xffffffff


	//   ....[88]....
        /*01ec*/ 	.word	0xffffffff


	//   ....[89]....
        /*01f0*/ 	.word	0xffffffff


	//   ....[90]....
        /*01f4*/ 	.word	0xffffffff


	//   ....[91]....
        /*01f8*/ 	.word	0xffffffff


	//   ....[92]....
        /*01fc*/ 	.word	0xffffffff


	//   ....[93]....
        /*0200*/ 	.word	0xffffffff


	//   ....[94]....
        /*0204*/ 	.word	0xffffffff


	//   ....[95]....
        /*0208*/ 	.word	0xffffffff


	//   ....[96]....
        /*020c*/ 	.word	0xffffffff


	//   ....[97]....
        /*0210*/ 	.word	0xffffffff


	//   ....[98]....
        /*0214*/ 	.word	0xffffffff


	//   ....[99]....
        /*0218*/ 	.word	0xffffffff


	//   ....[100]....
        /*021c*/ 	.word	0xffffffff


	//   ....[101]....
        /*0220*/ 	.word	0xffffffff


	//   ....[102]....
        /*0224*/ 	.word	0xffffffff


	//   ....[103]....
        /*0228*/ 	.word	0xffffffff


	//   ....[104]....
        /*022c*/ 	.word	0xffffffff


	//   ....[105]....
        /*0230*/ 	.word	0xffffffff


	//   ....[106]....
        /*0234*/ 	.word	0xffffffff


	//   ....[107]....
        /*0238*/ 	.word	0xffffffff


	//   ....[108]....
        /*023c*/ 	.word	0xffffffff


	//   ....[109]....
        /*0240*/ 	.word	0xffffffff


	//   ....[110]....
        /*0244*/ 	.word	0xffffffff


	//   ....[111]....
        /*0248*/ 	.word	0xffffffff


	//   ....[112]....
        /*024c*/ 	.word	0xffffffff


	//   ....[113]....
        /*0250*/ 	.word	0xffffffff


	//   ....[114]....
        /*0254*/ 	.word	0xffffffff


	//   ....[115]....
        /*0258*/ 	.word	0xffffffff


	//   ....[116]....
        /*025c*/ 	.word	0xffffffff


	//   ....[117]....
        /*0260*/ 	.word	0xffffffff


	//   ....[118]....
        /*0264*/ 	.word	0xffffffff


	//   ....[119]....
        /*0268*/ 	.word	0xffffffff


	//   ....[120]....
        /*026c*/ 	.word	0xffffffff


	//   ....[121]....
        /*0270*/ 	.word	0xffffffff


	//   ....[122]....
        /*0274*/ 	.word	0xffffffff


	//   ....[123]....
        /*0278*/ 	.word	0xffffffff


	//   ....[124]....
        /*027c*/ 	.word	0xffffffff


	//   ....[125]....
        /*0280*/ 	.word	0xffffffff


	//   ....[126]....
        /*0284*/ 	.word	0xffffffff


	//   ....[127]....
        /*0288*/ 	.word	0xffffffff


	//   ....[128]....
        /*028c*/ 	.word	0xffffffff


	//   ....[129]....
        /*0290*/ 	.word	0xffffffff


	//   ....[130]....
        /*0294*/ 	.word	0xffffffff


	//   ....[131]....
        /*0298*/ 	.word	0xffffffff


	//   ....[132]....
        /*029c*/ 	.word	0xffffffff


	//   ....[133]....
        /*02a0*/ 	.word	0xffffffff


	//   ....[134]....
        /*02a4*/ 	.word	0xffffffff


	//   ....[135]....
        /*02a8*/ 	.word	0xffffffff


	//   ....[136]....
        /*02ac*/ 	.word	0xffffffff


	//   ....[137]....
        /*02b0*/ 	.word	0xffffffff


	//   ....[138]....
        /*02b4*/ 	.word	0xffffffff


	//   ....[139]....
        /*02b8*/ 	.word	0xffffffff


	//   ....[140]....
        /*02bc*/ 	.word	0xffffffff


	//   ....[141]....
        /*02c0*/ 	.word	0xffffffff


	//   ....[142]....
        /*02c4*/ 	.word	0xffffffff


	//   ....[143]....
        /*02c8*/ 	.word	0xffffffff


	//   ....[144]....
        /*02cc*/ 	.word	0xffffffff


	//   ....[145]....
        /*02d0*/ 	.word	0xffffffff


	//   ....[146]....
        /*02d4*/ 	.word	0xffffffff


	//   ....[147]....
        /*02d8*/ 	.word	0xffffffff


	//   ....[148]....
        /*02dc*/ 	.word	0xffffffff


	//   ....[149]....
        /*02e0*/ 	.word	0xffffffff


	//   ....[150]....
        /*02e4*/ 	.word	0xffffffff


	//   ....[151]....
        /*02e8*/ 	.word	0xffffffff


	//   ....[152]....
        /*02ec*/ 	.word	0xffffffff


	//   ....[153]....
        /*02f0*/ 	.word	0xffffffff


	//   ....[154]....
        /*02f4*/ 	.word	0xffffffff


	//   ....[155]....
        /*02f8*/ 	.word	0xffffffff


	//   ....[156]....
        /*02fc*/ 	.word	0xffffffff


	//   ....[157]....
        /*0300*/ 	.word	0xffffffff


	//   ....[158]....
        /*0304*/ 	.word	0xffffffff


	//   ....[159]....
        /*0308*/ 	.word	0xffffffff


	//   ....[160]....
        /*030c*/ 	.word	0xffffffff


	//   ....[161]....
        /*0310*/ 	.word	0xffffffff


	//   ....[162]....
        /*0314*/ 	.word	0xffffffff


	//   ....[163]....
        /*0318*/ 	.word	0xffffffff


	//   ....[164]....
        /*031c*/ 	.word	0xffffffff


	//   ....[165]....
        /*0320*/ 	.word	0xffffffff


	//   ....[166]....
        /*0324*/ 	.word	0xffffffff


	//   ....[167]....
        /*0328*/ 	.word	0xffffffff


	//   ....[168]....
        /*032c*/ 	.word	0xffffffff


	//   ....[169]....
        /*0330*/ 	.word	0xffffffff


	//   ....[170]....
        /*0334*/ 	.word	0xffffffff


	//   ....[171]....
        /*0338*/ 	.word	0xffffffff


	//   ....[172]....
        /*033c*/ 	.word	0xffffffff


	//   ....[173]....
        /*0340*/ 	.word	0xffffffff


	//   ....[174]....
        /*0344*/ 	.word	0xffffffff


	//   ....[175]....
        /*0348*/ 	.word	0xffffffff


	//   ....[176]....
        /*034c*/ 	.word	0xffffffff


	//   ....[177]....
        /*0350*/ 	.word	0xffffffff


	//   ....[178]....
        /*0354*/ 	.word	0xffffffff


	//   ....[179]....
        /*0358*/ 	.word	0xffffffff


	//   ....[180]....
        /*035c*/ 	.word	0xffffffff


	//   ....[181]....
        /*0360*/ 	.word	0xffffffff


	//   ....[182]....
        /*0364*/ 	.word	0xffffffff


	//   ....[183]....
        /*0368*/ 	.word	0xffffffff


	//   ....[184]....
        /*036c*/ 	.word	0xffffffff


	//   ....[185]....
        /*0370*/ 	.word	0xffffffff


	//   ....[186]....
        /*0374*/ 	.word	0xffffffff


	//   ....[187]....
        /*0378*/ 	.word	0xffffffff


	//   ....[188]....
        /*037c*/ 	.word	0xffffffff


	//   ....[189]....
        /*0380*/ 	.word	0xffffffff


	//   ....[190]....
        /*0384*/ 	.word	0xffffffff


	//   ....[191]....
        /*0388*/ 	.word	0xffffffff


	//   ....[192]....
        /*038c*/ 	.word	0xffffffff


	//   ....[193]....
        /*0390*/ 	.word	0xffffffff


	//   ....[194]....
        /*0394*/ 	.word	0xffffffff


	//   ....[195]....
        /*0398*/ 	.word	0xffffffff


	//   ....[196]....
        /*039c*/ 	.word	0xffffffff


	//   ....[197]....
        /*03a0*/ 	.word	0xffffffff


	//   ....[198]....
        /*03a4*/ 	.word	0xffffffff


	//   ....[199]....
        /*03a8*/ 	.word	0xffffffff


	//   ....[200]....
        /*03ac*/ 	.word	0xffffffff


	//   ....[201]....
        /*03b0*/ 	.word	0xffffffff


	//   ....[202]....
        /*03b4*/ 	.word	0xffffffff


	//   ....[203]....
        /*03b8*/ 	.word	0xffffffff


	//   ....[204]....
        /*03bc*/ 	.word	0xffffffff


	//   ....[205]....
        /*03c0*/ 	.word	0xffffffff


	//   ....[206]....
        /*03c4*/ 	.word	0xffffffff


	//   ....[207]....
        /*03c8*/ 	.word	0xffffffff


	//   ....[208]....
        /*03cc*/ 	.word	0xffffffff


	//   ....[209]....
        /*03d0*/ 	.word	0xffffffff


	//   ....[210]....
        /*03d4*/ 	.word	0xffffffff


	//   ....[211]....
        /*03d8*/ 	.word	0xffffffff


	//   ....[212]....
        /*03dc*/ 	.word	0xffffffff


	//   ....[213]....
        /*03e0*/ 	.word	0xffffffff


	//   ....[214]....
        /*03e4*/ 	.word	0xffffffff


	//   ....[215]....
        /*03e8*/ 	.word	0xffffffff


	//   ....[216]....
        /*03ec*/ 	.word	0xffffffff


	//   ....[217]....
        /*03f0*/ 	.word	0xffffffff


	//   ....[218]....
        /*03f4*/ 	.word	0xffffffff


	//   ....[219]....
        /*03f8*/ 	.word	0xffffffff


	//   ....[220]....
        /*03fc*/ 	.word	0xffffffff


	//   ....[221]....
        /*0400*/ 	.word	0xffffffff


	//   ....[222]....
        /*0404*/ 	.word	0xffffffff


	//   ....[223]....
        /*0408*/ 	.word	0xffffffff


	//   ....[224]....
        /*040c*/ 	.word	0xffffffff


	//   ....[225]....
        /*0410*/ 	.word	0xffffffff


	//   ....[226]....
        /*0414*/ 	.word	0xffffffff


	//   ....[227]....
        /*0418*/ 	.word	0xffffffff


	//   ....[228]....
        /*041c*/ 	.word	0xffffffff


	//   ....[229]....
        /*0420*/ 	.word	0xffffffff


	//   ....[230]....
        /*0424*/ 	.word	0xffffffff


	//   ....[231]....
        /*0428*/ 	.word	0xffffffff


	//   ....[232]....
        /*042c*/ 	.word	0xffffffff


	//   ....[233]....
        /*0430*/ 	.word	0xffffffff


	//   ....[234]....
        /*0434*/ 	.word	0xffffffff


	//   ....[235]....
        /*0438*/ 	.word	0xffffffff


	//   ....[236]....
        /*043c*/ 	.word	0xffffffff


	//   ....[237]....
        /*0440*/ 	.word	0xffffffff


	//   ....[238]....
        /*0444*/ 	.word	0xffffffff


	//   ....[239]....
        /*0448*/ 	.word	0xffffffff


	//   ....[240]....
        /*044c*/ 	.word	0xffffffff


	//   ....[241]....
        /*0450*/ 	.word	0xffffffff


	//   ....[242]....
        /*0454*/ 	.word	0xffffffff


	//   ....[243]....
        /*0458*/ 	.word	0xffffffff


	//   ....[244]....
        /*045c*/ 	.word	0xffffffff


	//   ....[245]....
        /*0460*/ 	.word	0xffffffff


	//   ....[246]....
        /*0464*/ 	.word	0xffffffff


	//   ....[247]....
        /*0468*/ 	.word	0xffffffff


	//   ....[248]....
        /*046c*/ 	.word	0xffffffff


	//   ....[249]....
        /*0470*/ 	.word	0xffffffff


	//   ....[250]....
        /*0474*/ 	.word	0xffffffff


	//   ....[251]....
        /*0478*/ 	.word	0xffffffff


	//   ....[252]....
        /*047c*/ 	.word	0xffffffff


	//   ....[253]....
        /*0480*/ 	.word	0xffffffff


	//   ....[254]....
        /*0484*/ 	.word	0xffffffff


	//   ....[255]....
        /*0488*/ 	.word	0xffffffff


	//   ....[0]....
        /*048c*/ 	.word	0xffffffff


	//   ....[1]....
        /*0490*/ 	.word	0xffffffff


	//   ....[2]....
        /*0494*/ 	.word	0xffffffff


	//   ....[3]....
        /*0498*/ 	.word	0xffffffff


	//   ....[4]....
        /*049c*/ 	.word	0xffffffff


	//   ....[5]....
        /*04a0*/ 	.word	0xffffffff


	//   ....[6]....
        /*04a4*/ 	.word	0xffffffff


	//   ....[7]....
        /*04a8*/ 	.word	0xffffffff


	//   ....[8]....
        /*04ac*/ 	.word	0xffffffff


	//   ....[9]....
        /*04b0*/ 	.word	0xffffffff


	//   ....[10]....
        /*04b4*/ 	.word	0xffffffff


	//   ....[11]....
        /*04b8*/ 	.word	0xffffffff


	//   ....[12]....
        /*04bc*/ 	.word	0xffffffff


	//   ....[13]....
        /*04c0*/ 	.word	0xffffffff


	//   ....[14]....
        /*04c4*/ 	.word	0xffffffff


	//   ....[15]....
        /*04c8*/ 	.word	0xffffffff


	//   ....[16]....
        /*04cc*/ 	.word	0xffffffff


	//   ....[17]....
        /*04d0*/ 	.word	0xffffffff


	//   ....[18]....
        /*04d4*/ 	.word	0xffffffff


	//   ....[19]....
        /*04d8*/ 	.word	0xffffffff


	//   ....[20]....
        /*04dc*/ 	.word	0xffffffff


	//   ....[21]....
        /*04e0*/ 	.word	0xffffffff


	//   ....[22]....
        /*04e4*/ 	.word	0xffffffff


	//   ....[23]....
        /*04e8*/ 	.word	0xffffffff


	//   ....[24]....
        /*04ec*/ 	.word	0xffffffff


	//   ....[25]....
        /*04f0*/ 	.word	0xffffffff


	//   ....[26]....
        /*04f4*/ 	.word	0xffffffff


	//   ....[27]....
        /*04f8*/ 	.word	0xffffffff


	//   ....[28]....
        /*04fc*/ 	.word	0xffffffff


	//   ....[29]....
        /*0500*/ 	.word	0xffffffff


	//   ....[30]....
        /*0504*/ 	.word	0xffffffff


	//   ....[31]....
        /*0508*/ 	.word	0xffffffff


	//   ....[32]....
        /*050c*/ 	.word	0xffffffff


	//   ....[33]....
        /*0510*/ 	.word	0xffffffff


	//   ....[34]....
        /*0514*/ 	.word	0xffffffff


	//   ....[35]....
        /*0518*/ 	.word	0xffffffff


	//   ....[36]....
        /*051c*/ 	.word	0xffffffff


	//   ....[37]....
        /*0520*/ 	.word	0xffffffff


	//   ....[38]....
        /*0524*/ 	.word	0xffffffff


	//   ....[39]....
        /*0528*/ 	.word	0xffffffff


	//   ....[40]....
        /*052c*/ 	.word	0xffffffff


	//   ....[41]....
        /*0530*/ 	.word	0xffffffff


	//   ....[42]....
        /*0534*/ 	.word	0xffffffff


	//   ....[43]....
        /*0538*/ 	.word	0xffffffff


	//   ....[44]....
        /*053c*/ 	.word	0xffffffff


	//   ....[45]....
        /*0540*/ 	.word	0xffffffff


	//   ....[46]....
        /*0544*/ 	.word	0xffffffff


	//   ....[47]....
        /*0548*/ 	.word	0xffffffff


	//   ....[48]....
        /*054c*/ 	.word	0xffffffff


	//   ....[49]....
        /*0550*/ 	.word	0xffffffff


	//   ....[50]....
        /*0554*/ 	.word	0xffffffff


	//   ....[51]....
        /*0558*/ 	.word	0xffffffff


	//   ....[52]....
        /*055c*/ 	.word	0xffffffff


	//   ....[53]....
        /*0560*/ 	.word	0xffffffff


	//   ....[54]....
        /*0564*/ 	.word	0xffffffff


	//   ....[55]....
        /*0568*/ 	.word	0xffffffff


	//   ....[56]....
        /*056c*/ 	.word	0xffffffff


	//   ....[57]....
        /*0570*/ 	.word	0xffffffff


	//   ....[58]....
        /*0574*/ 	.word	0xffffffff


	//   ....[59]....
        /*0578*/ 	.word	0xffffffff


	//   ....[60]....
        /*057c*/ 	.word	0xffffffff


	//   ....[61]....
        /*0580*/ 	.word	0xffffffff


	//   ....[62]....
        /*0584*/ 	.word	0xffffffff


	//   ....[63]....
        /*0588*/ 	.word	0xffffffff


	//   ....[64]....
        /*058c*/ 	.word	0xffffffff


	//   ....[65]....
        /*0590*/ 	.word	0xffffffff


	//   ....[66]....
        /*0594*/ 	.word	0xffffffff


	//   ....[67]....
        /*0598*/ 	.word	0xffffffff


	//   ....[68]....
        /*059c*/ 	.word	0xffffffff


	//   ....[69]....
        /*05a0*/ 	.word	0xffffffff


	//   ....[70]....
        /*05a4*/ 	.word	0xffffffff


	//   ....[71]....
        /*05a8*/ 	.word	0xffffffff


	//   ....[72]....
        /*05ac*/ 	.word	0xffffffff


	//   ....[73]....
        /*05b0*/ 	.word	0xffffffff


	//----- nvinfo : EIATTR_COOP_GROUP_INSTR_OFFSETS
	.align		4
.L_1514:
        /*05b4*/ 	.byte	0x04, 0x28
        /*05b6*/ 	.short	(.L_1516 - .L_1515)


	//   ....[0]....
.L_1515:
        /*05b8*/ 	.word	0x000018f0


	//   ....[1]....
        /*05bc*/ 	.word	0x00001910


	//   ....[2]....
        /*05c0*/ 	.word	0x00001920


	//   ....[3]....
        /*05c4*/ 	.word	0x00001930


	//   ....[4]....
        /*05c8*/ 	.word	0x00001940


	//   ....[5]....
        /*05cc*/ 	.word	0x00001950


	//   ....[6]....
        /*05d0*/ 	.word	0x00001960


	//   ....[7]....
        /*05d4*/ 	.word	0x00001980


	//   ....[8]....
        /*05d8*/ 	.word	0x00001990


	//   ....[9]....
        /*05dc*/ 	.word	0x000019b0


	//   ....[10]....
        /*05e0*/ 	.word	0x000019c0


	//   ....[11]....
        /*05e4*/ 	.word	0x000019e0


	//   ....[12]....
        /*05e8*/ 	.word	0x00001a00


	//   ....[13]....
        /*05ec*/ 	.word	0x00001a10


	//   ....[14]....
        /*05f0*/ 	.word	0x00001a30


	//   ....[15]....
        /*05f4*/ 	.word	0x00001a40


	//   ....[16]....
        /*05f8*/ 	.word	0x00001a50


	//   ....[17]....
        /*05fc*/ 	.word	0x00001a60


	//   ....[18]....
        /*0600*/ 	.word	0x00001a80


	//   ....[19]....
        /*0604*/ 	.word	0x00001a90


	//   ....[20]....
        /*0608*/ 	.word	0x00001aa0


	//   ....[21]....
        /*060c*/ 	.word	0x00001ab0


	//   ....[22]....
        /*0610*/ 	.word	0x00001b00


	//   ....[23]....
        /*0614*/ 	.word	0x00001b10


	//   ....[24]....
        /*0618*/ 	.word	0x00001b30


	//   ....[25]....
        /*061c*/ 	.word	0x00001b40


	//   ....[26]....
        /*0620*/ 	.word	0x00001b50


	//   ....[27]....
        /*0624*/ 	.word	0x00001b60


	//   ....[28]....
        /*0628*/ 	.word	0x00001b80


	//   ....[29]....
        /*062c*/ 	.word	0x00001b90


	//   ....[30]....
        /*0630*/ 	.word	0x00001ba0


	//   ....[31]....
        /*0634*/ 	.word	0x00001bb0


	//   ....[32]....
        /*0638*/ 	.word	0x00001bc0


	//   ....[33]....
        /*063c*/ 	.word	0x00001bd0


	//   ....[34]....
        /*0640*/ 	.word	0x00001c00


	//   ....[35]....
        /*0644*/ 	.word	0x00001c10


	//   ....[36]....
        /*0648*/ 	.word	0x00001c50


	//   ....[37]....
        /*064c*/ 	.word	0x00001c60


	//   ....[38]....
        /*0650*/ 	.word	0x00001c80


	//   ....[39]....
        /*0654*/ 	.word	0x00001c90


	//   ....[40]....
        /*0658*/ 	.word	0x00001ca0


	//   ....[41]....
        /*065c*/ 	.word	0x00001cb0


	//   ....[42]....
        /*0660*/ 	.word	0x00001cc0


	//   ....[43]....
        /*0664*/ 	.word	0x00001cd0


	//   ....[44]....
        /*0668*/ 	.word	0x00001ce0


	//   ....[45]....
        /*066c*/ 	.word	0x00001cf0


	//   ....[46]....
        /*0670*/ 	.word	0x00001d40


	//   ....[47]....
        /*0674*/ 	.word	0x00001d60


	//   ....[48]....
        /*0678*/ 	.word	0x00001d70


	//   ....[49]....
        /*067c*/ 	.word	0x00001d80


	//   ....[50]....
        /*0680*/ 	.word	0x00001d90


	//   ....[51]....
        /*0684*/ 	.word	0x00001da0


	//   ....[52]....
        /*0688*/ 	.word	0x00001db0


	//   ....[53]....
        /*068c*/ 	.word	0x00001dc0


	//   ....[54]....
        /*0690*/ 	.word	0x00001dd0


	//   ....[55]....
        /*0694*/ 	.word	0x00001de0


	//   ....[56]....
        /*0698*/ 	.word	0x00001e30


	//   ....[57]....
        /*069c*/ 	.word	0x00001e50


	//   ....[58]....
        /*06a0*/ 	.word	0x00001e60


	//   ....[59]....
        /*06a4*/ 	.word	0x00001e70


	//   ....[60]....
        /*06a8*/ 	.word	0x00001e80


	//   ....[61]....
        /*06ac*/ 	.word	0x00001e90


	//   ....[62]....
        /*06b0*/ 	.word	0x00001ea0


	//   ....[63]....
        /*06b4*/ 	.word	0x00001eb0


	//   ....[64]....
        /*06b8*/ 	.word	0x00001ec0


	//   ....[65]....
        /*06bc*/ 	.word	0x00001ed0


	//   ....[66]....
        /*06c0*/ 	.word	0x00004050


	//   ....[67]....
        /*06c4*/ 	.word	0x00004080


	//   ....[68]....
        /*06c8*/ 	.word	0x00004090


	//   ....[69]....
        /*06cc*/ 	.word	0x000040a0


	//   ....[70]....
        /*06d0*/ 	.word	0x000040b0


	//   ....[71]....
        /*06d4*/ 	.word	0x000040c0


	//   ....[72]....
        /*06d8*/ 	.word	0x000040d0


	//   ....[73]....
        /*06dc*/ 	.word	0x000040f0


	//   ....[74]....
        /*06e0*/ 	.word	0x00004100


	//   ....[75]....
        /*06e4*/ 	.word	0x00004120


	//   ....[76]....
        /*06e8*/ 	.word	0x00004130


	//   ....[77]....
        /*06ec*/ 	.word	0x00004150


	//   ....[78]....
        /*06f0*/ 	.word	0x00004170


	//   ....[79]....
        /*06f4*/ 	.word	0x00004180


	//   ....[80]....
        /*06f8*/ 	.word	0x000041a0


	//   ....[81]....
        /*06fc*/ 	.word	0x000041b0


	//   ....[82]....
        /*0700*/ 	.word	0x000041c0


	//   ....[83]....
        /*0704*/ 	.word	0x000041d0


	//   ....[84]....
        /*0708*/ 	.word	0x000041f0


	//   ....[85]....
        /*070c*/ 	.word	0x00004200


	//   ....[86]....
        /*0710*/ 	.word	0x00004210


	//   ....[87]....
        /*0714*/ 	.word	0x00004220


	//   ....[88]....
        /*0718*/ 	.word	0x00004270


	//   ....[89]....
        /*071c*/ 	.word	0x00004280


	//   ....[90]....
        /*0720*/ 	.word	0x000042a0


	//   ....[91]....
        /*0724*/ 	.word	0x000042b0


	//   ....[92]....
        /*0728*/ 	.word	0x000042c0


	//   ....[93]....
        /*072c*/ 	.word	0x000042d0


	//   ....[94]....
        /*0730*/ 	.word	0x000042f0


	//   ....[95]....
        /*0734*/ 	.word	0x00004300


	//   ....[96]....
        /*0738*/ 	.word	0x00004310


	//   ....[97]....
        /*073c*/ 	.word	0x00004320


	//   ....[98]....
        /*0740*/ 	.word	0x00004330


	//   ....[99]....
        /*0744*/ 	.word	0x00004340


	//   ....[100]....
        /*0748*/ 	.word	0x00004370


	//   ....[101]....
        /*074c*/ 	.word	0x00004380


	//   ....[102]....
        /*0750*/ 	.word	0x000043c0


	//   ....[103]....
        /*0754*/ 	.word	0x000043d0


	//   ....[104]....
        /*0758*/ 	.word	0x000043f0


	//   ....[105]....
        /*075c*/ 	.word	0x00004400


	//   ....[106]....
        /*0760*/ 	.word	0x00004410


	//   ....[107]....
        /*0764*/ 	.word	0x00004420


	//   ....[108]....
        /*0768*/ 	.word	0x00004430


	//   ....[109]....
        /*076c*/ 	.word	0x00004440


	//   ....[110]....
        /*0770*/ 	.word	0x00004450


	//   ....[111]....
        /*0774*/ 	.word	0x00004460


	//   ....[112]....
        /*0778*/ 	.word	0x000044b0


	//   ....[113]....
        /*077c*/ 	.word	0x000044d0


	//   ....[114]....
        /*0780*/ 	.word	0x000044e0


	//   ....[115]....
        /*0784*/ 	.word	0x000044f0


	//   ....[116]....
        /*0788*/ 	.word	0x00004500


	//   ....[117]....
        /*078c*/ 	.word	0x00004510


	//   ....[118]....
        /*0790*/ 	.word	0x00004520


	//   ....[119]....
        /*0794*/ 	.word	0x00004530


	//   ....[120]....
        /*0798*/ 	.word	0x00004540


	//   ....[121]....
        /*079c*/ 	.word	0x00004550


	//   ....[122]....
        /*07a0*/ 	.word	0x000045a0


	//   ....[123]....
        /*07a4*/ 	.word	0x000045c0


	//   ....[124]....
        /*07a8*/ 	.word	0x000045d0


	//   ....[125]....
        /*07ac*/ 	.word	0x000045e0


	//   ....[126]....
        /*07b0*/ 	.word	0x000045f0


	//   ....[127]....
        /*07b4*/ 	.word	0x00004600


	//   ....[128]....
        /*07b8*/ 	.word	0x00004610


	//   ....[129]....
        /*07bc*/ 	.word	0x00004620


	//   ....[130]....
        /*07c0*/ 	.word	0x00004630


	//   ....[131]....
        /*07c4*/ 	.word	0x00004640


	//   ....[132]....
        /*07c8*/ 	.word	0x00006790


	//   ....[133]....
        /*07cc*/ 	.word	0x000067c0


	//   ....[134]....
        /*07d0*/ 	.word	0x000067d0


	//   ....[135]....
        /*07d4*/ 	.word	0x000067e0


	//   ....[136]....
        /*07d8*/ 	.word	0x000067f0


	//   ....[137]....
        /*07dc*/ 	.word	0x00006800


	//   ....[138]....
        /*07e0*/ 	.word	0x00006810


	//   ....[139]....
        /*07e4*/ 	.word	0x00006830


	//   ....[140]....
        /*07e8*/ 	.word	0x00006840


	//   ....[141]....
        /*07ec*/ 	.word	0x00006860


	//   ....[142]....
        /*07f0*/ 	.word	0x00006870


	//   ....[143]....
        /*07f4*/ 	.word	0x00006890


	//   ....[144]....
        /*07f8*/ 	.word	0x000068b0


	//   ....[145]....
        /*07fc*/ 	.word	0x000068c0


	//   ....[146]....
        /*0800*/ 	.word	0x000068e0


	//   ....[147]....
        /*0804*/ 	.word	0x000068f0


	//   ....[148]....
        /*0808*/ 	.word	0x00006900


	//   ....[149]....
        /*080c*/ 	.word	0x00006910


	//   ....[150]....
        /*0810*/ 	.word	0x00006930


	//   ....[151]....
        /*0814*/ 	.word	0x00006940


	//   ....[152]....
        /*0818*/ 	.word	0x00006950


	//   ....[153]....
        /*081c*/ 	.word	0x00006960


	//   ....[154]....
        /*0820*/ 	.word	0x000069b0


	//   ....[155]....
        /*0824*/ 	.word	0x000069c0


	//   ....[156]....
        /*0828*/ 	.word	0x000069e0


	//   ....[157]....
        /*082c*/ 	.word	0x000069f0


	//   ....[158]....
        /*0830*/ 	.word	0x00006a00


	//   ....[159]....
        /*0834*/ 	.word	0x00006a10


	//   ....[160]....
        /*0838*/ 	.word	0x00006a30


	//   ....[161]....
        /*083c*/ 	.word	0x00006a40


	//   ....[162]....
        /*0840*/ 	.word	0x00006a50


	//   ....[163]....
        /*0844*/ 	.word	0x00006a60


	//   ....[164]....
        /*0848*/ 	.word	0x00006a70


	//   ....[165]....
        /*084c*/ 	.word	0x00006a80


	//   ....[166]....
        /*0850*/ 	.word	0x00006ab0


	//   ....[167]....
        /*0854*/ 	.word	0x00006ac0


	//   ....[168]....
        /*0858*/ 	.word	0x00006b00


	//   ....[169]....
        /*085c*/ 	.word	0x00006b10


	//   ....[170]....
        /*0860*/ 	.word	0x00006b30


	//   ....[171]....
        /*0864*/ 	.word	0x00006b40


	//   ....[172]....
        /*0868*/ 	.word	0x00006b50


	//   ....[173]....
        /*086c*/ 	.word	0x00006b60


	//   ....[174]....
        /*0870*/ 	.word	0x00006b70


	//   ....[175]....
        /*0874*/ 	.word	0x00006b80


	//   ....[176]....
        /*0878*/ 	.word	0x00006b90


	//   ....[177]....
        /*087c*/ 	.word	0x00006ba0


	//   ....[178]....
        /*0880*/ 	.word	0x00006bf0


	//   ....[179]....
        /*0884*/ 	.word	0x00006c10


	//   ....[180]....
        /*0888*/ 	.word	0x00006c20


	//   ....[181]....
        /*088c*/ 	.word	0x00006c30


	//   ....[182]....
        /*0890*/ 	.word	0x00006c40


	//   ....[183]....
        /*0894*/ 	.word	0x00006c50


	//   ....[184]....
        /*0898*/ 	.word	0x00006c60


	//   ....[185]....
        /*089c*/ 	.word	0x00006c70


	//   ....[186]....
        /*08a0*/ 	.word	0x00006c80


	//   ....[187]....
        /*08a4*/ 	.word	0x00006c90


	//   ....[188]....
        /*08a8*/ 	.word	0x00006ce0


	//   ....[189]....
        /*08ac*/ 	.word	0x00006d00


	//   ....[190]....
        /*08b0*/ 	.word	0x00006d10


	//   ....[191]....
        /*08b4*/ 	.word	0x00006d20


	//   ....[192]....
        /*08b8*/ 	.word	0x00006d30


	//   ....[193]....
        /*08bc*/ 	.word	0x00006d40


	//   ....[194]....
        /*08c0*/ 	.word	0x00006d50


	//   ....[195]....
        /*08c4*/ 	.word	0x00006d60


	//   ....[196]....
        /*08c8*/ 	.word	0x00006d70


	//   ....[197]....
        /*08cc*/ 	.word	0x00006d80


	//   ....[198]....
        /*08d0*/ 	.word	0x00008ed0


	//   ....[199]....
        /*08d4*/ 	.word	0x00008f00


	//   ....[200]....
        /*08d8*/ 	.word	0x00008f10


	//   ....[201]....
        /*08dc*/ 	.word	0x00008f20


	//   ....[202]....
        /*08e0*/ 	.word	0x00008f30


	//   ....[203]....
        /*08e4*/ 	.word	0x00008f40


	//   ....[204]....
        /*08e8*/ 	.word	0x00008f50


	//   ....[205]....
        /*08ec*/ 	.word	0x00008f70


	//   ....[206]....
        /*08f0*/ 	.word	0x00008f80


	//   ....[207]....
        /*08f4*/ 	.word	0x00008fa0


	//   ....[208]....
        /*08f8*/ 	.word	0x00008fb0


	//   ....[209]....
        /*08fc*/ 	.word	0x00008fd0


	//   ....[210]....
        /*0900*/ 	.word	0x00008ff0


	//   ....[211]....
        /*0904*/ 	.word	0x00009000


	//   ....[212]....
        /*0908*/ 	.word	0x00009020


	//   ....[213]....
        /*090c*/ 	.word	0x00009030


	//   ....[214]....
        /*0910*/ 	.word	0x00009040


	//   ....[215]....
        /*0914*/ 	.word	0x00009050


	//   ....[216]....
        /*0918*/ 	.word	0x00009070


	//   ....[217]....
        /*091c*/ 	.word	0x00009080


	//   ....[218]....
        /*0920*/ 	.word	0x00009090


	//   ....[219]....
        /*0924*/ 	.word	0x000090a0


	//   ....[220]....
        /*0928*/ 	.word	0x000090f0


	//   ....[221]....
        /*092c*/ 	.word	0x00009100


	//   ....[222]....
        /*0930*/ 	.word	0x00009120


	//   ....[223]....
        /*0934*/ 	.word	0x00009130


	//   ....[224]....
        /*0938*/ 	.word	0x00009140


	//   ....[225]....
        /*093c*/ 	.word	0x00009150


	//   ....[226]....
        /*0940*/ 	.word	0x00009170


	//   ....[227]....
        /*0944*/ 	.word	0x00009180


	//   ....[228]....
        /*0948*/ 	.word	0x00009190


	//   ....[229]....
        /*094c*/ 	.word	0x000091a0


	//   ....[230]....
        /*0950*/ 	.word	0x000091b0


	//   ....[231]....
        /*0954*/ 	.word	0x000091c0


	//   ....[232]....
        /*0958*/ 	.word	0x000091f0


	//   ....[233]....
        /*095c*/ 	.word	0x00009200


	//   ....[234]....
        /*0960*/ 	.word	0x00009240


	//   ....[235]....
        /*0964*/ 	.word	0x00009250


	//   ....[236]....
        /*0968*/ 	.word	0x00009270


	//   ....[237]....
        /*096c*/ 	.word	0x00009280


	//   ....[238]....
        /*0970*/ 	.word	0x00009290


	//   ....[239]....
        /*0974*/ 	.word	0x000092a0


	//   ....[240]....
        /*0978*/ 	.word	0x000092b0


	//   ....[241]....
        /*097c*/ 	.word	0x000092c0


	//   ....[242]....
        /*0980*/ 	.word	0x000092d0


	//   ....[243]....
        /*0984*/ 	.word	0x000092e0


	//   ....[244]....
        /*0988*/ 	.word	0x00009330


	//   ....[245]....
        /*098c*/ 	.word	0x00009350


	//   ....[246]....
        /*0990*/ 	.word	0x00009360


	//   ....[247]....
        /*0994*/ 	.word	0x00009370


	//   ....[248]....
        /*0998*/ 	.word	0x00009380


	//   ....[249]....
        /*099c*/ 	.word	0x00009390


	//   ....[250]....
        /*09a0*/ 	.word	0x000093a0


	//   ....[251]....
        /*09a4*/ 	.word	0x000093b0


	//   ....[252]....
        /*09a8*/ 	.word	0x000093c0


	//   ....[253]....
        /*09ac*/ 	.word	0x000093d0


	//   ....[254]....
        /*09b0*/ 	.word	0x00009420


	//   ....[255]....
        /*09b4*/ 	.word	0x00009440


	//   ....[0]....
        /*09b8*/ 	.word	0x00009450


	//   ....[1]....
        /*09bc*/ 	.word	0x00009460


	//   ....[2]....
        /*09c0*/ 	.word	0x00009470


	//   ....[3]....
        /*09c4*/ 	.word	0x00009480


	//   ....[4]....
        /*09c8*/ 	.word	0x00009490


	//   ....[5]....
        /*09cc*/ 	.word	0x000094a0


	//   ....[6]....
        /*09d0*/ 	.word	0x000094b0


	//   ....[7]....
        /*09d4*/ 	.word	0x000094c0


	//   ....[8]....
        /*09d8*/ 	.word	0x0000b610


	//   ....[9]....
        /*09dc*/ 	.word	0x0000b640


	//   ....[10]....
        /*09e0*/ 	.word	0x0000b650


	//   ....[11]....
        /*09e4*/ 	.word	0x0000b660


	//   ....[12]....
        /*09e8*/ 	.word	0x0000b670


	//   ....[13]....
        /*09ec*/ 	.word	0x0000b680


	//   ....[14]....
        /*09f0*/ 	.word	0x0000b690


	//   ....[15]....
        /*09f4*/ 	.word	0x0000b6b0


	//   ....[16]....
        /*09f8*/ 	.word	0x0000b6c0


	//   ....[17]....
        /*09fc*/ 	.word	0x0000b6e0


	//   ....[18]....
        /*0a00*/ 	.word	0x0000b6f0


	//   ....[19]....
        /*0a04*/ 	.word	0x0000b710


	//   ....[20]....
        /*0a08*/ 	.word	0x0000b730


	//   ....[21]....
        /*0a0c*/ 	.word	0x0000b740


	//   ....[22]....
        /*0a10*/ 	.word	0x0000b750


	//   ....[23]....
        /*0a14*/ 	.word	0x0000b770


	//   ....[24]....
        /*0a18*/ 	.word	0x0000b780


	//   ....[25]....
        /*0a1c*/ 	.word	0x0000b790


	//   ....[26]....
        /*0a20*/ 	.word	0x0000b7b0


	//   ....[27]....
        /*0a24*/ 	.word	0x0000b7c0


	//   ....[28]....
        /*0a28*/ 	.word	0x0000b7d0


	//   ....[29]....
        /*0a2c*/ 	.word	0x0000b7e0


	//   ....[30]....
        /*0a30*/ 	.word	0x0000b830


	//   ....[31]....
        /*0a34*/ 	.word	0x0000b840


	//   ....[32]....
        /*0a38*/ 	.word	0x0000b850


	//   ....[33]....
        /*0a3c*/ 	.word	0x0000b860


	//   ....[34]....
        /*0a40*/ 	.word	0x0000b880


	//   ....[35]....
        /*0a44*/ 	.word	0x0000b890


	//   ....[36]....
        /*0a48*/ 	.word	0x0000b8b0


	//   ....[37]....
        /*0a4c*/ 	.word	0x0000b8c0


	//   ....[38]....
        /*0a50*/ 	.word	0x0000b8d0


	//   ....[39]....
        /*0a54*/ 	.word	0x0000b8e0


	//   ....[40]....
        /*0a58*/ 	.word	0x0000b8f0


	//   ....[41]....
        /*0a5c*/ 	.word	0x0000b900


	//   ....[42]....
        /*0a60*/ 	.word	0x0000b930


	//   ....[43]....
        /*0a64*/ 	.word	0x0000b940


	//   ....[44]....
        /*0a68*/ 	.word	0x0000b970


	//   ....[45]....
        /*0a6c*/ 	.word	0x0000b980


	//   ....[46]....
        /*0a70*/ 	.word	0x0000b9b0


	//   ....[47]....
        /*0a74*/ 	.word	0x0000b9c0


	//   ....[48]....
        /*0a78*/ 	.word	0x0000b9d0


	//   ....[49]....
        /*0a7c*/ 	.word	0x0000b9e0


	//   ....[50]....
        /*0a80*/ 	.word	0x0000b9f0


	//   ....[51]....
        /*0a84*/ 	.word	0x0000ba00


	//   ....[52]....
        /*0a88*/ 	.word	0x0000ba10


	//   ....[53]....
        /*0a8c*/ 	.word	0x0000ba20


	//   ....[54]....
        /*0a90*/ 	.word	0x0000ba70


	//   ....[55]....
        /*0a94*/ 	.word	0x0000ba80


	//   ....[56]....
        /*0a98*/ 	.word	0x0000baa0


	//   ....[57]....
        /*0a9c*/ 	.word	0x0000bab0


	//   ....[58]....
        /*0aa0*/ 	.word	0x0000bac0


	//   ....[59]....
        /*0aa4*/ 	.word	0x0000bad0


	//   ....[60]....
        /*0aa8*/ 	.word	0x0000bae0


	//   ....[61]....
        /*0aac*/ 	.word	0x0000baf0


	//   ....[62]....
        /*0ab0*/ 	.word	0x0000bb00


	//   ....[63]....
        /*0ab4*/ 	.word	0x0000bb10


	//   ....[64]....
        /*0ab8*/ 	.word	0x0000bb60


	//   ....[65]....
        /*0abc*/ 	.word	0x0000bb80


	//   ....[66]....
        /*0ac0*/ 	.word	0x0000bb90


	//   ....[67]....
        /*0ac4*/ 	.word	0x0000bba0


	//   ....[68]....
        /*0ac8*/ 	.word	0x0000bbb0


	//   ....[69]....
        /*0acc*/ 	.word	0x0000bbc0


	//   ....[70]....
        /*0ad0*/ 	.word	0x0000bbd0


	//   ....[71]....
        /*0ad4*/ 	.word	0x0000bbe0


	//   ....[72]....
        /*0ad8*/ 	.word	0x0000bbf0


	//   ....[73]....
        /*0adc*/ 	.word	0x0000bc00


	//----- nvinfo : EIATTR_EXIT_INSTR_OFFSETS
	.align		4
.L_1516:
        /*0ae0*/ 	.byte	0x04, 0x1c
        /*0ae2*/ 	.short	(.L_1518 - .L_1517)


	//   ....[0]....
.L_1517:
        /*0ae4*/ 	.word	0x0000df00


	//   ....[1]....
        /*0ae8*/ 	.word	0x0000ed80


	//   ....[2]....
        /*0aec*/ 	.word	0x0000edf0


	//----- nvinfo : EIATTR_MAX_THREADS
	.align		4
.L_1518:
        /*0af0*/ 	.byte	0x04, 0x05
        /*0af2*/ 	.short	(.L_1520 - .L_1519)
.L_1519:
        /*0af4*/ 	.word	0x00000020
        /*0af8*/ 	.word	0x00000001
        /*0afc*/ 	.word	0x00000001


	//----- nvinfo : EIATTR_CRS_STACK_SIZE
	.align		4
.L_1520:
        /*0b00*/ 	.byte	0x04, 0x1e
        /*0b02*/ 	.short	(.L_1522 - .L_1521)
.L_1521:
        /*0b04*/ 	.word	0x00000000
.L_1522:


//--------------------- .nv.info._ZN17fastertransformer38beam_online_softmax_topk_stage1_kernelIfLi1ELi32ELi64EEEvPKT_S3_PKbPfiiPKi --------------------------
	.section	.nv.info._ZN17fastertransformer38beam_online_softmax_topk_stage1_kernelIfLi1ELi32ELi64EEEvPKT_S3_PKbPfiiPKi,"",@"SHT_CUDA_INFO"
	.sectionflags	@""
	.align	4


	//----- nvinfo : EIATTR_CUDA_API_VERSION
	.align		4
        /*0000*/ 	.byte	0x04, 0x37
        /*0002*/ 	.short	(.L_1524 - .L_1523)
.L_1523:
        /*0004*/ 	.word	0x00000082


	//----- nvinfo : EIATTR_SW2861232_WAR
	.align		4
.L_1524:
        /*0008*/ 	.byte	0x01, 0x35
	.zero		2


	//----- nvinfo : EIATTR_PARAM_CBANK
	.align		4
        /*000c*/ 	.byte	0x04, 0x0a
        /*000e*/ 	.short	(.L_1526 - .L_1525)
	.align		4
.L_1525:
        /*0010*/ 	.word	index@(.nv.constant0._ZN17fastertransformer38beam_online_softmax_topk_stage1_kernelIfLi1ELi32ELi64EEEvPKT_S3_PKbPfiiPKi)
        /*0014*/ 	.short	0x0160
        /*0016*/ 	.short	0x0030


	//----- nvinfo : EIATTR_CBANK_PARAM_SIZE
	.align		4
.L_1526:
        /*0018*/ 	.byte	0x03, 0x19
        /*001a*/ 	.short	0x0030


	//----- nvinfo : EIATTR_KPARAM_INFO
	.align		4
        /*001c*/ 	.byte	0x04, 0x17
        /*001e*/ 	.short	(.L_1528 - .L_1527)
.L_1527:
        /*0020*/ 	.word	0x00000000
        /*0024*/ 	.short	0x0006
        /*0026*/ 	.short	0x0028
        /*0028*/ 	.byte	0x00, 0xf0, 0x21, 0x00


	//----- nvinfo : EIATTR_KPARAM_INFO
	.align		4
.L_1528:
        /*002c*/ 	.byte	0x04, 0x17
        /*002e*/ 	.short	(.L_1530 - .L_1529)
.L_1529:
        /*0030*/ 	.word	0x00000000
        /*0034*/ 	.short	0x0005
        /*0036*/ 	.short	0x0024
        /*0038*/ 	.byte	0x00, 0xf0, 0x11, 0x00


	//----- nvinfo : EIATTR_KPARAM_INFO
	.align		4
.L_1530:
        /*003c*/ 	.byte	0x04, 0x17
        /*003e*/ 	.short	(.L_1532 - .L_1531)
.L_1531:
        /*0040*/ 	.word	0x00000000
        /*0044*/ 	.short	0x0004
        /*0046*/ 	.short	0x0020
        /*0048*/ 	.byte	0x00, 0xf0, 0x11, 0x00


	//----- nvinfo : EIATTR_KPARAM_INFO
	.align		4
.L_1532:
        /*004c*/ 	.byte	0x04, 0x17
        /*004e*/ 	.short	(.L_1534 - .L_1533)
.L_1533:
        /*0050*/ 	.word	0x00000000
        /*0054*/ 	.short	0x0003
        /*0056*/ 	.short	0x0018
        /*0058*/ 	.byte	0x00, 0xf0, 0x21, 0x00


	//----- nvinfo : EIATTR_KPARAM_INFO
	.align		4
.L_1534:
        /*005c*/ 	.byte	0x04, 0x17
        /*005e*/ 	.short	(.L_1536 - .L_1535)
.L_1535:
        /*0060*/ 	.word	0x00000000
        /*0064*/ 	.short	0x0002
        /*0066*/ 	.short	0x0010
        /*0068*/ 	.byte	0x00, 0xf0, 0x21, 0x00


	//----- nvinfo : EIATTR_KPARAM_INFO
	.align		4
.L_1536:
        /*006c*/ 	.byte	0x04, 0x17
        /*006e*/ 	.short	(.L_1538 - .L_1537)
.L_1537:
        /*0070*/ 	.word	0x00000000
        /*0074*/ 	.short	0x0001
        /*0076*/ 	.short	0x0008
        /*0078*/ 	.byte	0x00, 0xf0, 0x21, 0x00


	//----- nvinfo : EIATTR_KPARAM_INFO
	.align		4
.L_1538:
        /*007c*/ 	.byte	0x04, 0x17
        /*007e*/ 	.short	(.L_1540 - .L_1539)
.L_1539:
        /*0080*/ 	.word	0x00000000
        /*0084*/ 	.short	0x0000
        /*0086*/ 	.short	0x0000
        /*0088*/ 	.byte	0x00, 0xf0, 0x21, 0x00


	//----- nvinfo : EIATTR_MAXREG_COUNT
	.align		4
.L_1540:
        /*008c*/ 	.byte	0x03, 0x1b
        /*008e*/ 	.short	0x00ff


	//----- nvinfo : EIATTR_NUM_BARRIERS
	.align		4
        /*0090*/ 	.byte	0x02, 0x4c
        /*0092*/ 	.byte	0x01
	.zero		1


	//----- nvinfo : EIATTR_MERCURY_ISA_VERSION
	.align		4
        /*0094*/ 	.byte	0x03, 0x5f
        /*0096*/ 	.short	0x0000


	//----- nvinfo : EIATTR_COOP_GROUP_MASK_REGIDS
	.align		4
        /*0098*/ 	.byte	0x04, 0x29
        /*009a*/ 	.short	(.L_1542 - .L_1541)


	//   ....[0]....
.L_1541:
        /*009c*/ 	.word	0xffffffff


	//   ....[1]....
        /*00a0*/ 	.word	0xffffffff


	//   ....[2]....
        /*00a4*/ 	.word	0xffffffff


	//   ....[3]....
        /*00a8*/ 	.word	0xffffffff


	//   ....[4]....
        /*00ac*/ 	.word	0xffffffff


	//   ....[5]....
        /*00b0*/ 	.word	0xffffffff


	//   ....[6]....
        /*00b4*/ 	.word	0xffffffff


	//   ....[7]....
        /*00b8*/ 	.word	0xffffffff


	//   ....[8]....
        /*00bc*/ 	.word	0xffffffff


	//   ....[9]....
        /*00c0*/ 	.word	0xffffffff


	//   ....[10]....
        /*00c4*/ 	.word	0xffffffff


	//   ....[11]....
        /*00c8*/ 	.word	0xffffffff


	//   ....[12]....
        /*00cc*/ 	.word	0xffffffff


	//   ....[13]....
        /*00d0*/ 	.word	0xffffffff


	//   ....[14]....
        /*00d4*/ 	.word	0xffffffff


	//   ....[15]....
        /*00d8*/ 	.word	0xffffffff


	//   ....[16]....
        /*00dc*/ 	.word	0xffffffff


	//   ....[17]....
        /*00e0*/ 	.word	0xffffffff


	//   ....[18]....
        /*00e4*/ 	.word	0xffffffff


	//   ....[19]....
        /*00e8*/ 	.word	0xffffffff


	//   ....[20]....
        /*00ec*/ 	.word	0xffffffff


	//   ....[21]....
        /*00f0*/ 	.word	0xffffffff


	//   ....[22]....
        /*00f4*/ 	.word	0xffffffff


	//   ....[23]....
        /*00f8*/ 	.word	0xffffffff


	//   ....[24]....
        /*00fc*/ 	.word	0xffffffff


	//   ....[25]....
        /*0100*/ 	.word	0xffffffff


	//   ....[26]....
        /*0104*/ 	.word	0xffffffff


	//   ....[27]....
        /*0108*/ 	.word	0xffffffff


	//   ....[28]....
        /*010c*/ 	.word	0xffffffff


	//   ....[29]....
        /*0110*/ 	.word	0xffffffff


	//   ....[30]....
        /*0114*/ 	.word	0xffffffff


	//   ....[31]....
        /*0118*/ 	.word	0xffffffff


	//   ....[32]....
        /*011c*/ 	.word	0xffffffff


	//   ....[33]....
        /*0120*/ 	.word	0xffffffff


	//   ....[34]....
        /*0124*/ 	.word	0xffffffff


	//   ....[35]....
        /*0128*/ 	.word	0xffffffff


	//   ....[36]....
        /*012c*/ 	.word	0xffffffff


	//   ....[37]....
        /*0130*/ 	.word	0xffffffff


	//   ....[38]....
        /*0134*/ 	.word	0xffffffff


	//   ....[39]....
        /*0138*/ 	.word	0xffffffff


	//   ....[40]....
        /*013c*/ 	.word	0xffffffff


	//   ....[41]....
        /*0140*/ 	.word	0xffffffff


	//   ....[42]....
        /*0144*/ 	.word	0xffffffff


	//   ....[43]....
        /*0148*/ 	.word	0xffffffff


	//   ....[44]....
        /*014c*/ 	.word	0xffffffff


	//   ....[45]....
        /*0150*/ 	.word	0xffffffff


	//   ....[46]....
        /*0154*/ 	.word	0xffffffff


	//   ....[47]....
        /*0158*/ 	.word	0xffffffff


	//   ....[48]....
        /*015c*/ 	.word	0xffffffff


	//   ....[49]....
        /*0160*/ 	.word	0xffffffff


	//   ....[50]....
        /*0164*/ 	.word	0xffffffff


	//   ....[51]....
        /*0168*/ 	.word	0xffffffff


	//   ....[52]....
        /*016c*/ 	.word	0xffffffff


	//   ....[53]....
        /*0170*/ 	.word	0xffffffff


	//   ....[54]....
        /*0174*/ 	.word	0xffffffff


	//   ....[55]....
        /*0178*/ 	.word	0xffffffff


	//   ....[56]....
        /*017c*/ 	.word	0xffffffff


	//   ....[57]....
        /*0180*/ 	.word	0xffffffff


	//   ....[58]....
        /*0184*/ 	.word	0xffffffff


	//   ....[59]....
        /*0188*/ 	.word	0xffffffff


	//   ....[60]....
        /*018c*/ 	.word	0xffffffff


	//   ....[61]....
        /*0190*/ 	.word	0xffffffff


	//   ....[62]....
        /*0194*/ 	.word	0xffffffff


	//   ....[63]....
        /*0198*/ 	.word	0xffffffff


	//   ....[64]....
        /*019c*/ 	.word	0xffffffff


	//   ....[65]....
        /*01a0*/ 	.word	0xffffffff


	//   ....[66]....
        /*01a4*/ 	.word	0xffffffff


	//   ....[67]....
        /*01a8*/ 	.word	0xffffffff


	//   ....[68]....
        /*01ac*/ 	.word	0xffffffff


	//   ....[69]....
        /*01b0*/ 	.word	0xffffffff


	//   ....[70]....
        /*01b4*/ 	.word	0xffffffff


	//   ....[71]....
        /*01b8*/ 	.word	0xffffffff


	//   ....[72]....
        /*01bc*/ 	.word	0xffffffff


	//   ....[73]....
        /*01c0*/ 	.word	0xffffffff


	//   ....[74]....
        /*01c4*/ 	.word	0xffffffff


	//   ....[75]....
        /*01c8*/ 	.word	0xffffffff


	//   ....[76]....
        /*01cc*/ 	.word	0xffffffff


	//   ....[77]....
        /*01d0*/ 	.word	0xffffffff


	//   ....[78]....
        /*01d4*/ 	.word	0xffffffff


	//   ....[79]....
        /*01d8*/ 	.word	0xffffffff


	//   ....[80]....
        /*01dc*/ 	.word	0xffffffff


	//   ....[81]....
        /*01e0*/ 	.word	0xffffffff


	//   ....[82]....
        /*01e4*/ 	.word	0xffffffff


	//   ....[83]....
        /*01e8*/ 	.word	0xffffffff


	//   ....[84]....
        /*01ec*/ 	.word	0xffffffff


	//   ....[85]....
        /*01f0*/ 	.word	0xffffffff


	//   ....[86]....
        /*01f4*/ 	.word	0xffffffff


	//   ....[87]....
        /*01f8*/ 	.word	0xffffffff


	//   ....[88]....
        /*01fc*/ 	.word	0xffffffff


	//   ....[89]....
        /*0200*/ 	.word	0xffffffff


	//   ....[90]....
        /*0204*/ 	.word	0xffffffff


	//   ....[91]....
        /*0208*/ 	.word	0xffffffff


	//   ....[92]....
        /*020c*/ 	.word	0xffffffff


	//   ....[93]....
        /*0210*/ 	.word	0xffffffff


	//   ....[94]....
        /*0214*/ 	.word	0xffffffff


	//   ....[95]....
        /*0218*/ 	.word	0xffffffff


	//   ....[96]....
        /*021c*/ 	.word	0xffffffff


	//   ....[97]....
        /*0220*/ 	.word	0xffffffff


	//   ....[98]....
        /*0224*/ 	.word	0xffffffff


	//   ....[99]....
        /*0228*/ 	.word	0xffffffff


	//   ....[100]....
        /*022c*/ 	.word	0xffffffff


	//   ....[101]....
        /*0230*/ 	.word	0xffffffff


	//   ....[102]....
        /*0234*/ 	.word	0xffffffff


	//   ....[103]....
        /*0238*/ 	.word	0xffffffff


	//   ....[104]....
        /*023c*/ 	.word	0xffffffff


	//   ....[105]....
        /*0240*/ 	.word	0xffffffff


	//   ....[106]....
        /*0244*/ 	.word	0xffffffff


	//   ....[107]....
        /*0248*/ 	.word	0xffffffff


	//   ....[108]....
        /*024c*/ 	.word	0xffffffff


	//   ....[109]....
        /*0250*/ 	.word	0xffffffff


	//   ....[110]....
        /*0254*/ 	.word	0xffffffff


	//   ....[111]....
        /*0258*/ 	.word	0xffffffff


	//   ....[112]....
        /*025c*/ 	.word	0xffffffff


	//   ....[113]....
        /*0260*/ 	.word	0xffffffff


	//   ....[114]....
        /*0264*/ 	.word	0xffffffff


	//   ....[115]....
        /*0268*/ 	.word	0xffffffff


	//   ....[116]....
        /*026c*/ 	.word	0xffffffff


	//   ....[117]....
        /*0270*/ 	.word	0xffffffff


	//   ....[118]....
        /*0274*/ 	.word	0xffffffff


	//   ....[119]....
        /*0278*/ 	.word	0xffffffff


	//   ....[120]....
        /*027c*/ 	.word	0xffffffff


	//   ....[121]....
        /*0280*/ 	.word	0xffffffff


	//   ....[122]....
        /*0284*/ 	.word	0xffffffff


	//   ....[123]....
        /*0288*/ 	.word	0xffffffff


	//   ....[124]....
        /*028c*/ 	.word	0xffffffff


	//   ....[125]....
        /*0290*/ 	.word	0xffffffff


	//   ....[126]....
        /*0294*/ 	.word	0xffffffff


	//   ....[127]....
        /*0298*/ 	.word	0xffffffff


	//   ....[128]....
        /*029c*/ 	.word	0xffffffff


	//   ....[129]....
        /*02a0*/ 	.word	0xffffffff


	//   ....[130]....
        /*02a4*/ 	.word	0xffffffff


	//   ....[131]....
        /*02a8*/ 	.word	0xffffffff


	//   ....[132]....
        /*02ac*/ 	.word	0xffffffff


	//   ....[133]....
        /*02b0*/ 	.word	0xffffffff


	//   ....[134]....
        /*02b4*/ 	.word	0xffffffff


	//   ....[135]....
        /*02b8*/ 	.word	0xffffffff


	//   ....[136]....
        /*02bc*/ 	.word	0xffffffff


	//   ....[137]....
        /*02c0*/ 	.word	0xffffffff


	//   ....[138]....
        /*02c4*/ 	.word	0xffffffff


	//   ....[139]....
        /*02c8*/ 	.word	0xffffffff


	//   ....[140]....
        /*02cc*/ 	.word	0xffffffff


	//   ....[141]....
        /*02d0*/ 	.word	0xffffffff


	//   ....[142]....
        /*02d4*/ 	.word	0xffffffff


	//   ....[143]....
        /*02d8*/ 	.word	0xffffffff


	//   ....[144]....
        /*02dc*/ 	.word	0xffffffff


	//   ....[145]....
        /*02e0*/ 	.word	0xffffffff


	//   ....[146]....
        /*02e4*/ 	.word	0xffffffff


	//   ....[147]....
        /*02e8*/ 	.word	0xffffffff


	//   ....[148]....
        /*02ec*/ 	.word	0xffffffff


	//   ....[149]....
        /*02f0*/ 	.word	0xffffffff


	//   ....[150]....
        /*02f4*/ 	.word	0xffffffff


	//   ....[151]....
        /*02f8*/ 	.word	0xffffffff


	//   ....[152]....
        /*02fc*/ 	.word	0xffffffff


	//   ....[153]....
        /*0300*/ 	.word	0xffffffff


	//   ....[154]....
        /*0304*/ 	.word	0xffffffff


	//   ....[155]....
        /*0308*/ 	.word	0xffffffff


	//   ....[156]....
        /*030c*/ 	.word	0xffffffff


	//   ....[157]....
        /*0310*/ 	.word	0xffffffff


	//   ....[158]....
        /*0314*/ 	.word	0xffffffff


	//   ....[159]....
        /*0318*/ 	.word	0xffffffff


	//   ....[160]....
        /*031c*/ 	.word	0xffffffff


	//   ....[161]....
        /*0320*/ 	.word	0xffffffff


	//   ....[162]....
        /*0324*/ 	.word	0xffffffff


	//   ....[163]....
        /*0328*/ 	.word	0xffffffff


	//   ....[164]....
        /*032c*/ 	.word	0xffffffff


	//   ....[165]....
        /*0330*/ 	.word	0xffffffff


	//   ....[166]....
        /*0334*/ 	.word	0xffffffff


	//   ....[167]....
        /*0338*/ 	.word	0xffffffff


	//   ....[168]....
        /*033c*/ 	.word	0xffffffff


	//   ....[169]....
        /*0340*/ 	.word	0xffffffff


	//   ....[170]....
        /*0344*/ 	.word	0xffffffff


	//   ....[171]....
        /*0348*/ 	.word	0xffffffff


	//   ....[172]....
        /*034c*/ 	.word	0xffffffff


	//   ....[173]....
        /*0350*/ 	.word	0xffffffff


	//   ....[174]....
        /*0354*/ 	.word	0xffffffff


	//   ....[175]....
        /*0358*/ 	.word	0xffffffff


	//   ....[176]....
        /*035c*/ 	.word	0xffffffff


	//   ....[177]....
        /*0360*/ 	.word	0xffffffff


	//   ....[178]....
        /*0364*/ 	.word	0xffffffff


	//   ....[179]....
        /*0368*/ 	.word	0xffffffff


	//   ....[180]....
        /*036c*/ 	.word	0xffffffff


	//   ....[181]....
        /*0370*/ 	.word	0xffffffff


	//   ....[182]....
        /*0374*/ 	.word	0xffffffff


	//   ....[183]....
        /*0378*/ 	.word	0xffffffff


	//   ....[184]....
        /*037c*/ 	.word	0xffffffff


	//   ....[185]....
        /*0380*/ 	.word	0xffffffff


	//   ....[186]....
        /*0384*/ 	.word	0xffffffff


	//   ....[187]....
        /*0388*/ 	.word	0xffffffff


	//   ....[188]....
        /*038c*/ 	.word	0xffffffff


	//   ....[189]....
        /*0390*/ 	.word	0xffffffff


	//   ....[190]....
        /*0394*/ 	.word	0xffffffff


	//   ....[191]....
        /*0398*/ 	.word	0xffffffff


	//   ....[192]....
        /*039c*/ 	.word	0xffffffff


	//   ....[193]....
        /*03a0*/ 	.word	0xffffffff


	//   ....[194]....
        /*03a4*/ 	.word	0xffffffff


	//   ....[195]....
        /*03a8*/ 	.word	0xffffffff


	//   ....[196]....
        /*03ac*/ 	.word	0xffffffff


	//   ....[197]....
        /*03b0*/ 	.word	0xffffffff


	//   ....[198]....
        /*03b4*/ 	.word	0xffffffff


	//   ....[199]....
        /*03b8*/ 	.word	0xffffffff


	//   ....[200]....
        /*03bc*/ 	.word	0xffffffff


	//   ....[201]....
        /*03c0*/ 	.word	0xffffffff


	//   ....[202]....
        /*03c4*/ 	.word	0xffffffff


	//   ....[203]....
        /*03c8*/ 	.word	0xffffffff


	//   ....[204]....
        /*03cc*/ 	.word	0xffffffff


	//   ....[205]....
        /*03d0*/ 	.word	0xffffffff


	//   ....[206]....
        /*03d4*/ 	.word	0xffffffff


	//   ....[207]....
        /*03d8*/ 	.word	0xffffffff


	//   ....[208]....
        /*03dc*/ 	.word	0xffffffff


	//   ....[209]....
        /*03e0*/ 	.word	0xffffffff


	//   ....[210]....
        /*03e4*/ 	.word	0xffffffff


	//   ....[211]....
        /*03e8*/ 	.word	0xffffffff


	//   ....[212]....
        /*03ec*/ 	.word	0xffffffff


	//   ....[213]....
        /*03f0*/ 	.word	0xffffffff


	//   ....[214]....
        /*03f4*/ 	.word	0xffffffff


	//   ....[215]....
        /*03f8*/ 	.word	0xffffffff


	//   ....[216]....
        /*03fc*/ 	.word	0xffffffff


	//   ....[217]....
        /*0400*/ 	.word	0xffffffff


	//   ....[218]....
        /*0404*/ 	.word	0xffffffff


	//   ....[219]....
        /*0408*/ 	.word	0xffffffff


	//   ....[220]....
        /*040c*/ 	.word	0xffffffff


	//   ....[221]....
        /*0410*/ 	.word	0xffffffff


	//   ....[222]....
        /*0414*/ 	.word	0xffffffff


	//   ....[223]....
        /*0418*/ 	.word	0xffffffff


	//   ....[224]....
        /*041c*/ 	.word	0xffffffff


	//   ....[225]....
        /*0420*/ 	.word	0xffffffff


	//   ....[226]....
        /*0424*/ 	.word	0xffffffff


	//   ....[227]....
        /*0428*/ 	.word	0xffffffff


	//   ....[228]....
        /*042c*/ 	.word	0xffffffff


	//   ....[229]....
        /*0430*/ 	.word	0xffffffff


	//   ....[230]....
        /*0434*/ 	.word	0xffffffff


	//   ....[231]....
        /*0438*/ 	.word	0xffffffff


	//   ....[232]....
        /*043c*/ 	.word	0xffffffff


	//   ....[233]....
        /*0440*/ 	.word	0xffffffff


	//   ....[234]....
        /*0444*/ 	.word	0xffffffff


	//   ....[235]....
        /*0448*/ 	.word	0xffffffff


	//   ....[236]....
        /*044c*/ 	.word	0xffffffff


	//   ....[237]....
        /*0450*/ 	.word	0xffffffff


	//   ....[238]....
        /*0454*/ 	.word	0xffffffff


	//   ....[239]....
        /*0458*/ 	.word	0xffffffff


	//   ....[240]....
        /*045c*/ 	.word	0xffffffff


	//   ....[241]....
        /*0460*/ 	.word	0xffffffff


	//   ....[242]....
        /*0464*/ 	.word	0xffffffff


	//   ....[243]....
        /*0468*/ 	.word	0xffffffff


	//   ....[244]....
        /*046c*/ 	.word	0xffffffff


	//   ....[245]....
        /*0470*/ 	.word	0xffffffff


	//   ....[246]....
        /*0474*/ 	.word	0xffffffff


	//   ....[247]....
        /*0478*/ 	.word	0xffffffff


	//   ....[248]....
        /*047c*/ 	.word	0xffffffff


	//   ....[249]....
        /*0480*/ 	.word	0xffffffff


	//   ....[250]....
        /*0484*/ 	.word	0xffffffff


	//   ....[251]....
        /*0488*/ 	.word	0xffffffff


	//   ....[252]....
        /*048c*/ 	.word	0xffffffff


	//   ....[253]....
        /*0490*/ 	.word	0xffffffff


	//   ....[254]....
        /*0494*/ 	.word	0xffffffff


	//   ....[255]....
        /*0498*/ 	.word	0xffffffff


	//   ....[0]....
        /*049c*/ 	.word	0xffffffff


	//   ....[1]....
        /*04a0*/ 	.word	0xffffffff


	//   ....[2]....
        /*04a4*/ 	.word	0xffffffff


	//   ....[3]....
        /*04a8*/ 	.word	0xffffffff


	//   ....[4]....
        /*04ac*/ 	.word	0xffffffff


	//   ....[5]....
        /*04b0*/ 	.word	0xffffffff


	//   ....[6]....
        /*04b4*/ 	.word	0xffffffff


	//   ....[7]....
        /*04b8*/ 	.word	0xffffffff


	//   ....[8]....
        /*04bc*/ 	.word	0xffffffff


	//   ....[9]....
        /*04c0*/ 	.word	0xffffffff


	//   ....[10]....
        /*04c4*/ 	.word	0xffffffff


	//   ....[11]....
        /*04c8*/ 	.word	0xffffffff


	//   ....[12]....
        /*04cc*/ 	.word	0xffffffff


	//   ....[13]....
        /*04d0*/ 	.word	0xffffffff


	//   ....[14]....
        /*04d4*/ 	.word	0xffffffff


	//   ....[15]....
        /*04d8*/ 	.word	0xffffffff


	//   ....[16]....
        /*04dc*/ 	.word	0xffffffff


	//   ....[17]....
        /*04e0*/ 	.word	0xffffffff


	//   ....[18]....
        /*04e4*/ 	.word	0xffffffff


	//   ....[19]....
        /*04e8*/ 	.word	0xffffffff


	//   ....[20]....
        /*04ec*/ 	.word	0xffffffff


	//   ....[21]....
        /*04f0*/ 	.word	0xffffffff


	//   ....[22]....
        /*04f4*/ 	.word	0xffffffff


	//   ....[23]....
        /*04f8*/ 	.word	0xffffffff


	//   ....[24]....
        /*04fc*/ 	.word	0xffffffff


	//   ....[25]....
        /*0500*/ 	.word	0xffffffff


	//   ....[26]....
        /*0504*/ 	.word	0xffffffff


	//   ....[27]....
        /*0508*/ 	.word	0xffffffff


	//   ....[28]....
        /*050c*/ 	.word	0xffffffff


	//   ....[29]....
        /*0510*/ 	.word	0xffffffff


	//   ....[30]....
        /*0514*/ 	.word	0xffffffff


	//   ....[31]....
        /*0518*/ 	.word	0xffffffff


	//   ....[32]....
        /*051c*/ 	.word	0xffffffff


	//   ....[33]....
        /*0520*/ 	.word	0xffffffff


	//   ....[34]....
        /*0524*/ 	.word	0xffffffff


	//   ....[35]....
        /*0528*/ 	.word	0xffffffff


	//   ....[36]....
        /*052c*/ 	.word	0xffffffff


	//   ....[37]....
        /*0530*/ 	.word	0xffffffff


	//   ....[38]....
        /*0534*/ 	.word	0xffffffff


	//   ....[39]....
        /*0538*/ 	.word	0xffffffff


	//   ....[40]....
        /*053c*/ 	.word	0xffffffff


	//   ....[41]....
        /*0540*/ 	.word	0xffffffff


	//   ....[42]....
        /*0544*/ 	.word	0xffffffff


	//   ....[43]....
        /*0548*/ 	.word	0xffffffff


	//   ....[44]....
        /*054c*/ 	.word	0xffffffff


	//   ....[45]....
        /*0550*/ 	.word	0xffffffff


	//   ....[46]....
        /*0554*/ 	.word	0xffffffff


	//   ....[47]....
        /*0558*/ 	.word	0xffffffff


	//   ....[48]....
        /*055c*/ 	.word	0xffffffff


	//   ....[49]....
        /*0560*/ 	.word	0xffffffff


	//   ....[50]....
        /*0564*/ 	.word	0xffffffff


	//   ....[51]....
        /*0568*/ 	.word	0xffffffff


	//   ....[52]....
        /*056c*/ 	.word	0xffffffff


	//   ....[53]....
        /*0570*/ 	.word	0xffffffff


	//   ....[54]....
        /*0574*/ 	.word	0xffffffff


	//   ....[55]....
        /*0578*/ 	.word	0xffffffff


	//   ....[56]....
        /*057c*/ 	.word	0xffffffff


	//   ....[57]....
        /*0580*/ 	.word	0xffffffff


	//   ....[58]....
        /*0584*/ 	.word	0xffffffff


	//   ....[59]....
        /*0588*/ 	.word	0xffffffff


	//   ....[60]....
        /*058c*/ 	.word	0xffffffff


	//   ....[61]....
        /*0590*/ 	.word	0xffffffff


	//   ....[62]....
        /*0594*/ 	.word	0xffffffff


	//   ....[63]....
        /*0598*/ 	.word	0xffffffff


	//   ....[64]....
        /*059c*/ 	.word	0xffffffff


	//   ....[65]....
        /*05a0*/ 	.word	0xffffffff


	//   ....[66]....
        /*05a4*/ 	.word	0xffffffff


	//   ....[67]....
        /*05a8*/ 	.word	0xffffffff


	//   ....[68]....
        /*05ac*/ 	.word	0xffffffff


	//   ....[69]....
        /*05b0*/ 	.word	0xffffffff


	//   ....[70]....
        /*05b4*/ 	.word	0xffffffff


	//   ....[71]....
        /*05b8*/ 	.word	0xffffffff


	//   ....[72]....
        /*05bc*/ 	.word	0xffffffff


	//   ....[73]....
        /*05c0*/ 	.word	0xffffffff


	//----- nvinfo : EIATTR_COOP_GROUP_INSTR_OFFSETS
	.align		4
.L_1542:
        /*05c4*/ 	.byte	0x04, 0x28
        /*05c6*/ 	.short	(.L_1544 - .L_1543)


	//   ....[0]....
.L_1543:
        /*05c8*/ 	.word	0x00007720


	//   ....[1]....
        /*05cc*/ 	.word	0x00007740


	//   ....[2]....
        /*05d0*/ 	.word	0x00007750


	//   ....[3]....
        /*05d4*/ 	.word	0x00007760


	//   ....[4]....
        /*05d8*/ 	.word	0x00007770


	//   ....[5]....
        /*05dc*/ 	.word	0x00007780


	//   ....[6]....
        /*05e0*/ 	.word	0x00007790


	//   ....[7]....
        /*05e4*/ 	.word	0x000077a0


	//   ....[8]....
        /*05e8*/ 	.word	0x000077b0


	//   ....[9]....
        /*05ec*/ 	.word	0x000077c0


	//   ....[10]....
        /*05f0*/ 	.word	0x000077d0


	//   ....[11]....
        /*05f4*/ 	.word	0x000077e0


	//   ....[12]....
        /*05f8*/ 	.word	0x000077f0


	//   ....[13]....
        /*05fc*/ 	.word	0x00007800


	//   ....[14]....
        /*0600*/ 	.word	0x00007810


	//   ....[15]....
        /*0604*/ 	.word	0x00007820


	//   ....[16]....
        /*0608*/ 	.word	0x00007830


	//   ....[17]....
        /*060c*/ 	.word	0x00007840


	//   ....[18]....
        /*0610*/ 	.word	0x00007850


	//   ....[19]....
        /*0614*/ 	.word	0x00007860


	//   ....[20]....
        /*0618*/ 	.word	0x00007910


	//   ....[21]....
        /*061c*/ 	.word	0x00007920


	//   ....[22]....
        /*0620*/ 	.word	0x00007930


	//   ....[23]....
        /*0624*/ 	.word	0x00007940


	//   ....[24]....
        /*0628*/ 	.word	0x00007950


	//   ....[25]....
        /*062c*/ 	.word	0x00007960


	//   ....[26]....
        /*0630*/ 	.word	0x00007970


	//   ....[27]....
        /*0634*/ 	.word	0x00007980


	//   ....[28]....
        /*0638*/ 	.word	0x00007990


	//   ....[29]....
        /*063c*/ 	.word	0x000079a0


	//   ....[30]....
        /*0640*/ 	.word	0x000079b0


	//   ....[31]....
        /*0644*/ 	.word	0x000079c0


	//   ....[32]....
        /*0648*/ 	.word	0x000079d0


	//   ....[33]....
        /*064c*/ 	.word	0x000079e0


	//   ....[34]....
        /*0650*/ 	.word	0x000079f0


	//   ....[35]....
        /*0654*/ 	.word	0x00007a00


	//   ....[36]....
        /*0658*/ 	.word	0x00007a10


	//   ....[37]....
        /*065c*/ 	.word	0x00007a20


	//   ....[38]....
        /*0660*/ 	.word	0x00007a30


	//   ....[39]....
        /*0664*/ 	.word	0x00007a40


	//   ....[40]....
        /*0668*/ 	.word	0x00007a50


	//   ....[41]....
        /*066c*/ 	.word	0x00007a60


	//   ....[42]....
        /*0670*/ 	.word	0x00007a70


	//   ....[43]....
        /*0674*/ 	.word	0x00007a80


	//   ....[44]....
        /*0678*/ 	.word	0x00007a90


	//   ....[45]....
        /*067c*/ 	.word	0x00007aa0


	//   ....[46]....
        /*0680*/ 	.word	0x00007ab0


	//   ....[47]....
        /*0684*/ 	.word	0x00007ac0


	//   ....[48]....
        /*0688*/ 	.word	0x00007ad0


	//   ....[49]....
        /*068c*/ 	.word	0x00007ae0


	//   ....[50]....
        /*0690*/ 	.word	0x00007af0


	//   ....[51]....
        /*0694*/ 	.word	0x00007b00


	//   ....[52]....
        /*0698*/ 	.word	0x00007b10


	//   ....[53]....
        /*069c*/ 	.word	0x00007b20


	//   ....[54]....
        /*06a0*/ 	.word	0x00007b30


	//   ....[55]....
        /*06a4*/ 	.word	0x00007b40


	//   ....[56]....
        /*06a8*/ 	.word	0x00007b50


	//   ....[57]....
        /*06ac*/ 	.word	0x00007b60


	//   ....[58]....
        /*06b0*/ 	.word	0x00007b70


	//   ....[59]....
        /*06b4*/ 	.word	0x00007b80


	//   ....[60]....
        /*06b8*/ 	.word	0x00007b90


	//   ....[61]....
        /*06bc*/ 	.word	0x00007ba0


	//   ....[62]....
        /*06c0*/ 	.word	0x00007bb0


	//   ....[63]....
        /*06c4*/ 	.word	0x00007bc0


	//   ....[64]....
        /*06c8*/ 	.word	0x00007bd0


	//   ....[65]....
        /*06cc*/ 	.word	0x00007be0


	//   ....[66]....
        /*06d0*/ 	.word	0x00009e70


	//   ....[67]....
        /*06d4*/ 	.word	0x00009ea0


	//   ....[68]....
        /*06d8*/ 	.word	0x00009eb0


	//   ....[69]....
        /*06dc*/ 	.word	0x00009ec0


	//   ....[70]....
        /*06e0*/ 	.word	0x00009ed0


	//   ....[71]....
        /*06e4*/ 	.word	0x00009ee0


	//   ....[72]....
        /*06e8*/ 	.word	0x00009ef0


	//   ....[73]....
        /*06ec*/ 	.word	0x00009f00


	//   ....[74]....
        /*06f0*/ 	.word	0x00009f10


	//   ....[75]....
        /*06f4*/ 	.word	0x00009f20


	//   ....[76]....
        /*06f8*/ 	.word	0x00009f30


	//   ....[77]....
        /*06fc*/ 	.word	0x00009f40


	//   ....[78]....
        /*0700*/ 	.word	0x00009f50


	//   ....[79]....
        /*0704*/ 	.word	0x00009f60


	//   ....[80]....
        /*0708*/ 	.word	0x00009f70


	//   ....[81]....
        /*070c*/ 	.word	0x00009f80


	//   ....[82]....
        /*0710*/ 	.word	0x00009f90


	//   ....[83]....
        /*0714*/ 	.word	0x00009fa0


	//   ....[84]....
        /*0718*/ 	.word	0x0000a040


	//   ....[85]....
        /*071c*/ 	.word	0x0000a050


	//   ....[86]....
        /*0720*/ 	.word	0x0000a060


	//   ....[87]....
        /*0724*/ 	.word	0x0000a070


	//   ....[88]....
        /*0728*/ 	.word	0x0000a080


	//   ....[89]....
        /*072c*/ 	.word	0x0000a090


	//   ....[90]....
        /*0730*/ 	.word	0x0000a0a0


	//   ....[91]....
        /*0734*/ 	.word	0x0000a0b0


	//   ....[92]....
        /*0738*/ 	.word	0x0000a0c0


	//   ....[93]....
        /*073c*/ 	.word	0x0000a0d0


	//   ....[94]....
        /*0740*/ 	.word	0x0000a0e0


	//   ....[95]....
        /*0744*/ 	.word	0x0000a0f0


	//   ....[96]....
        /*0748*/ 	.word	0x0000a100


	//   ....[97]....
        /*074c*/ 	.word	0x0000a110


	//   ....[98]....
        /*0750*/ 	.word	0x0000a120


	//   ....[99]....
        /*0754*/ 	.word	0x0000a130


	//   ....[100]....
        /*0758*/ 	.word	0x0000a140


	//   ....[101]....
        /*075c*/ 	.word	0x0000a150


	//   ....[102]....
        /*0760*/ 	.word	0x0000a160


	//   ....[103]....
        /*0764*/ 	.word	0x0000a170


	//   ....[104]....
        /*0768*/ 	.word	0x0000a180


	//   ....[105]....
        /*076c*/ 	.word	0x0000a190


	//   ....[106]....
        /*0770*/ 	.word	0x0000a1a0


	//   ....[107]....
        /*0774*/ 	.word	0x0000a1b0


	//   ....[108]....
        /*0778*/ 	.word	0x0000a1c0


	//   ....[109]....
        /*077c*/ 	.word	0x0000a1d0


	//   ....[110]....
        /*0780*/ 	.word	0x0000a1e0


	//   ....[111]....
        /*0784*/ 	.word	0x0000a1f0


	//   ....[112]....
        /*0788*/ 	.word	0x0000a200


	//   ....[113]....
        /*078c*/ 	.word	0x0000a210


	//   ....[114]....
        /*0790*/ 	.word	0x0000a220


	//   ....[115]....
        /*0794*/ 	.word	0x0000a230


	//   ....[116]....
        /*0798*/ 	.word	0x0000a240


	//   ....[117]....
        /*079c*/ 	.word	0x0000a250


	//   ....[118]....
        /*07a0*/ 	.word	0x0000a260


	//   ....[119]....
        /*07a4*/ 	.word	0x0000a270


	//   ....[120]....
        /*07a8*/ 	.word	0x0000a280


	//   ....[121]....
        /*07ac*/ 	.word	0x0000a290


	//   ....[122]....
        /*07b0*/ 	.word	0x0000a2a0


	//   ....[123]....
        /*07b4*/ 	.word	0x0000a2b0


	//   ....[124]....
        /*07b8*/ 	.word	0x0000a2c0


	//   ....[125]....
        /*07bc*/ 	.word	0x0000a2d0


	//   ....[126]....
        /*07c0*/ 	.word	0x0000a2e0


	//   ....[127]....
        /*07c4*/ 	.word	0x0000a2f0


	//   ....[128]....
        /*07c8*/ 	.word	0x0000a300


	//   ....[129]....
        /*07cc*/ 	.word	0x0000a310


	//   ....[130]....
        /*07d0*/ 	.word	0x0000a320


	//   ....[131]....
        /*07d4*/ 	.word	0x0000a330


	//   ....[132]....
        /*07d8*/ 	.word	0x0000c5b0


	//   ....[133]....
        /*07dc*/ 	.word	0x0000c5e0


	//   ....[134]....
        /*07e0*/ 	.word	0x0000c5f0


	//   ....[135]....
        /*07e4*/ 	.word	0x0000c600


	//   ....[136]....
        /*07e8*/ 	.word	0x0000c610


	//   ....[137]....
        /*07ec*/ 	.word	0x0000c620


	//   ....[138]....
        /*07f0*/ 	.word	0x0000c630


	//   ....[139]....
        /*07f4*/ 	.word	0x0000c640


	//   ....[140]....
        /*07f8*/ 	.word	0x0000c650


	//   ....[141]....
        /*07fc*/ 	.word	0x0000c660


	//   ....[142]....
        /*0800*/ 	.word	0x0000c670


	//   ....[143]....
        /*0804*/ 	.word	0x0000c680


	//   ....[144]....
        /*0808*/ 	.word	0x0000c690


	//   ....[145]....
        /*080c*/ 	.word	0x0000c6a0


	//   ....[146]....
        /*0810*/ 	.word	0x0000c6b0


	//   ....[147]....
        /*0814*/ 	.word	0x0000c6c0


	//   ....[148]....
        /*0818*/ 	.word	0x0000c6d0


	//   ....[149]....
        /*081c*/ 	.word	0x0000c6e0


	//   ....[150]....
        /*0820*/ 	.word	0x0000c780


	//   ....[151]....
        /*0824*/ 	.word	0x0000c790


	//   ....[152]....
        /*0828*/ 	.word	0x0000c7a0


	//   ....[153]....
        /*082c*/ 	.word	0x0000c7b0


	//   ....[154]....
        /*0830*/ 	.word	0x0000c7c0


	//   ....[155]....
        /*0834*/ 	.word	0x0000c7d0


	//   ....[156]....
        /*0838*/ 	.word	0x0000c7e0


	//   ....[157]....
        /*083c*/ 	.word	0x0000c7f0


	//   ....[158]....
        /*0840*/ 	.word	0x0000c800


	//   ....[159]....
        /*0844*/ 	.word	0x0000c810


	//   ....[160]....
        /*0848*/ 	.word	0x0000c820


	//   ....[161]....
        /*084c*/ 	.word	0x0000c830


	//   ....[162]....
        /*0850*/ 	.word	0x0000c840


	//   ....[163]....
        /*0854*/ 	.word	0x0000c850


	//   ....[164]....
        /*0858*/ 	.word	0x0000c860


	//   ....[165]....
        /*085c*/ 	.word	0x0000c870


	//   ....[166]....
        /*0860*/ 	.word	0x0000c880


	//   ....[167]....
        /*0864*/ 	.word	0x0000c890


	//   ....[168]....
        /*0868*/ 	.word	0x0000c8a0


	//   ....[169]....
        /*086c*/ 	.word	0x0000c8b0


	//   ....[170]....
        /*0870*/ 	.word	0x0000c8c0


	//   ....[171]....
        /*0874*/ 	.word	0x0000c8d0


	//   ....[172]....
        /*0878*/ 	.word	0x0000c8e0


	//   ....[173]....
        /*087c*/ 	.word	0x0000c8f0


	//   ....[174]....
        /*0880*/ 	.word	0x0000c900


	//   ....[175]....
        /*0884*/ 	.word	0x0000c910


	//   ....[176]....
        /*0888*/ 	.word	0x0000c920


	//   ....[177]....
        /*088c*/ 	.word	0x0000c930


	//   ....[178]....
        /*0890*/ 	.word	0x0000c940


	//   ....[179]....
        /*0894*/ 	.word	0x0000c950


	//   ....[180]....
        /*0898*/ 	.word	0x0000c960


	//   ....[181]....
        /*089c*/ 	.word	0x0000c970


	//   ....[182]....
        /*08a0*/ 	.word	0x0000c980


	//   ....[183]....
        /*08a4*/ 	.word	0x0000c990


	//   ....[184]....
        /*08a8*/ 	.word	0x0000c9a0


	//   ....[185]....
        /*08ac*/ 	.word	0x0000c9b0


	//   ....[186]....
        /*08b0*/ 	.word	0x0000c9c0


	//   ....[187]....
        /*08b4*/ 	.word	0x0000c9d0


	//   ....[188]....
        /*08b8*/ 	.word	0x0000c9e0


	//   ....[189]....
        /*08bc*/ 	.word	0x0000c9f0


	//   ....[190]....
        /*08c0*/ 	.word	0x0000ca00


	//   ....[191]....
        /*08c4*/ 	.word	0x0000ca10


	//   ....[192]....
        /*08c8*/ 	.word	0x0000ca20


	//   ....[193]....
        /*08cc*/ 	.word	0x0000ca30


	//   ....[194]....
        /*08d0*/ 	.word	0x0000ca40


	//   ....[195]....
        /*08d4*/ 	.word	0x0000ca50


	//   ....[196]....
        /*08d8*/ 	.word	0x0000ca60


	//   ....[197]....
        /*08dc*/ 	.word	0x0000ca70


	//   ....[198]....
        /*08e0*/ 	.word	0x0000ecf0


	//   ....[199]....
        /*08e4*/ 	.word	0x0000ed20


	//   ....[200]....
        /*08e8*/ 	.word	0x0000ed30


	//   ....[201]....
        /*08ec*/ 	.word	0x0000ed40


	//   ....[202]....
        /*08f0*/ 	.word	0x0000ed50


	//   ....[203]....
        /*08f4*/ 	.word	0x0000ed60


	//   ....[204]....
        /*08f8*/ 	.word	0x0000ed70


	//   ....[205]....
        /*08fc*/ 	.word	0x0000ed80


	//   ....[206]....
        /*0900*/ 	.word	0x0000ed90


	//   ....[207]....
        /*0904*/ 	.word	0x0000eda0


	//   ....[208]....
        /*0908*/ 	.word	0x0000edb0


	//   ....[209]....
        /*090c*/ 	.word	0x0000edc0


	//   ....[210]....
        /*0910*/ 	.word	0x0000edd0


	//   ....[211]....
        /*0914*/ 	.word	0x0000ede0


	//   ....[212]....
        /*0918*/ 	.word	0x0000edf0


	//   ....[213]....
        /*091c*/ 	.word	0x0000ee00


	//   ....[214]....
        /*0920*/ 	.word	0x0000ee10


	//   ....[215]....
        /*0924*/ 	.word	0x0000ee20


	//   ....[216]....
        /*0928*/ 	.word	0x0000eec0


	//   ....[217]....
        /*092c*/ 	.word	0x0000eed0


	//   ....[218]....
        /*0930*/ 	.word	0x0000eee0


	//   ....[219]....
        /*0934*/ 	.word	0x0000eef0


	//   ....[220]....
        /*0938*/ 	.word	0x0000ef00


	//   ....[221]....
        /*093c*/ 	.word	0x0000ef10


	//   ....[222]....
        /*0940*/ 	.word	0x0000ef20


	//   ....[223]....
        /*0944*/ 	.word	0x0000ef30


	//   ....[224]....
        /*0948*/ 	.word	0x0000ef40


	//   ....[225]....
        /*094c*/ 	.word	0x0000ef50


	//   ....[226]....
        /*0950*/ 	.word	0x0000ef60


	//   ....[227]....
        /*0954*/ 	.word	0x0000ef70


	//   ....[228]....
        /*0958*/ 	.word	0x0000ef80


	//   ....[229]....
        /*095c*/ 	.word	0x0000ef90


	//   ....[230]....
        /*0960*/ 	.word	0x0000efa0


	//   ....[231]....
        /*0964*/ 	.word	0x0000efb0


	//   ....[232]....
        /*0968*/ 	.word	0x0000efc0


	//   ....[233]....
        /*096c*/ 	.word	0x0000efd0


	//   ....[234]....
        /*0970*/ 	.word	0x0000efe0


	//   ....[235]....
        /*0974*/ 	.word	0x0000eff0


	//   ....[236]....
        /*0978*/ 	.word	0x0000f000


	//   ....[237]....
        /*097c*/ 	.word	0x0000f010


	//   ....[238]....
        /*0980*/ 	.word	0x0000f020


	//   ....[239]....
        /*0984*/ 	.word	0x0000f030


	//   ....[240]....
        /*0988*/ 	.word	0x0000f040


	//   ....[241]....
        /*098c*/ 	.word	0x0000f050


	//   ....[242]....
        /*0990*/ 	.word	0x0000f060


	//   ....[243]....
        /*0994*/ 	.word	0x0000f070


	//   ....[244]....
        /*0998*/ 	.word	0x0000f080


	//   ....[245]....
        /*099c*/ 	.word	0x0000f090


	//   ....[246]....
        /*09a0*/ 	.word	0x0000f0a0


	//   ....[247]....
        /*09a4*/ 	.word	0x0000f0b0


	//   ....[248]....
        /*09a8*/ 	.word	0x0000f0c0


	//   ....[249]....
        /*09ac*/ 	.word	0x0000f0d0


	//   ....[250]....
        /*09b0*/ 	.word	0x0000f0e0


	//   ....[251]....
        /*09b4*/ 	.word	0x0000f0f0


	//   ....[252]....
        /*09b8*/ 	.word	0x0000f100


	//   ....[253]....
        /*09bc*/ 	.word	0x0000f110


	//   ....[254]....
        /*09c0*/ 	.word	0x0000f120


	//   ....[255]....
        /*09c4*/ 	.word	0x0000f130


	//   ....[0]....
        /*09c8*/ 	.word	0x0000f140


	//   ....[1]....
        /*09cc*/ 	.word	0x0000f150


	//   ....[2]....
        /*09d0*/ 	.word	0x0000f160


	//   ....[3]....
        /*09d4*/ 	.word	0x0000f170


	//   ....[4]....
        /*09d8*/ 	.word	0x0000f180


	//   ....[5]....
        /*09dc*/ 	.word	0x0000f190


	//   ....[6]....
        /*09e0*/ 	.word	0x0000f1a0


	//   ....[7]....
        /*09e4*/ 	.word	0x0000f1b0


	//   ....[8]....
        /*09e8*/ 	.word	0x00011430


	//   ....[9]....
        /*09ec*/ 	.word	0x00011460


	//   ....[10]....
        /*09f0*/ 	.word	0x00011470


	//   ....[11]....
        /*09f4*/ 	.word	0x00011480


	//   ....[12]....
        /*09f8*/ 	.word	0x00011490


	//   ....[13]....
        /*09fc*/ 	.word	0x000114a0


	//   ....[14]....
        /*0a00*/ 	.word	0x000114b0


	//   ....[15]....
        /*0a04*/ 	.word	0x000114c0


	//   ....[16]....
        /*0a08*/ 	.word	0x000114d0


	//   ....[17]....
        /*0a0c*/ 	.word	0x000114e0


	//   ....[18]....
        /*0a10*/ 	.word	0x000114f0


	//   ....[19]....
        /*0a14*/ 	.word	0x00011500


	//   ....[20]....
        /*0a18*/ 	.word	0x00011510


	//   ....[21]....
        /*0a1c*/ 	.word	0x00011520


	//   ....[22]....
        /*0a20*/ 	.word	0x00011530


	//   ....[23]....
        /*0a24*/ 	.word	0x00011540


	//   ....[24]....
        /*0a28*/ 	.word	0x00011550


	//   ....[25]....
        /*0a2c*/ 	.word	0x00011560


	//   ....[26]....
        /*0a30*/ 	.word	0x00011570


	//   ....[27]....
        /*0a34*/ 	.word	0x00011580


	//   ....[28]....
        /*0a38*/ 	.word	0x00011630


	//   ....[29]....
        /*0a3c*/ 	.word	0x00011640


	//   ....[30]....
        /*0a40*/ 	.word	0x00011650


	//   ....[31]....
        /*0a44*/ 	.word	0x00011660


	//   ....[32]....
        /*0a48*/ 	.word	0x00011670


	//   ....[33]....
        /*0a4c*/ 	.word	0x00011680


	//   ....[34]....
        /*0a50*/ 	.word	0x00011690


	//   ....[35]....
        /*0a54*/ 	.word	0x000116a0


	//   ....[36]....
        /*0a58*/ 	.word	0x000116b0


	//   ....[37]....
        /*0a5c*/ 	.word	0x000116c0


	//   ....[38]....
        /*0a60*/ 	.word	0x000116d0


	//   ....[39]....
        /*0a64*/ 	.word	0x000116e0


	//   ....[40]....
        /*0a68*/ 	.word	0x000116f0


	//   ....[41]....
        /*0a6c*/ 	.word	0x00011700


	//   ....[42]....
        /*0a70*/ 	.word	0x00011710


	//   ....[43]....
        /*0a74*/ 	.word	0x00011720


	//   ....[44]....
        /*0a78*/ 	.word	0x00011730


	//   ....[45]....
        /*0a7c*/ 	.word	0x00011740


	//   ....[46]....
        /*0a80*/ 	.word	0x00011750


	//   ....[47]....
        /*0a84*/ 	.word	0x00011760


	//   ....[48]....
        /*0a88*/ 	.word	0x00011770


	//   ....[49]....
        /*0a8c*/ 	.word	0x00011780


	//   ....[50]....
        /*0a90*/ 	.word	0x00011790


	//   ....[51]....
        /*0a94*/ 	.word	0x000117a0


	//   ....[52]....
        /*0a98*/ 	.word	0x000117b0


	//   ....[53]....
        /*0a9c*/ 	.word	0x000117c0


	//   ....[54]....
        /*0aa0*/ 	.word	0x000117d0


	//   ....[55]....
        /*0aa4*/ 	.word	0x000117e0


	//   ....[56]....
        /*0aa8*/ 	.word	0x000117f0


	//   ....[57]....
        /*0aac*/ 	.word	0x00011800


	//   ....[58]....
        /*0ab0*/ 	.word	0x00011810


	//   ....[59]....
        /*0ab4*/ 	.word	0x00011820


	//   ....[60]....
        /*0ab8*/ 	.word	0x00011830


	//   ....[61]....
        /*0abc*/ 	.word	0x00011840


	//   ....[62]....
        /*0ac0*/ 	.word	0x00011850


	//   ....[63]....
        /*0ac4*/ 	.word	0x00011860


	//   ....[64]....
        /*0ac8*/ 	.word	0x00011870


	//   ....[65]....
        /*0acc*/ 	.word	0x00011880


	//   ....[66]....
        /*0ad0*/ 	.word	0x00011890


	//   ....[67]....
        /*0ad4*/ 	.word	0x000118a0


	//   ....[68]....
        /*0ad8*/ 	.word	0x000118b0


	//   ....[69]....
        /*0adc*/ 	.word	0x000118c0


	//   ....[70]....
        /*0ae0*/ 	.word	0x000118d0


	//   ....[71]....
        /*0ae4*/ 	.word	0x000118e0


	//   ....[72]....
        /*0ae8*/ 	.word	0x000118f0


	//   ....[73]....
        /*0aec*/ 	.word	0x00011900


	//----- nvinfo : EIATTR_EXIT_INSTR_OFFSETS
	.align		4
.L_1544:
        /*0af0*/ 	.byte	0x04, 0x1c
        /*0af2*/ 	.short	(.L_1546 - .L_1545)


	//   ....[0]....
.L_1545:
        /*0af4*/ 	.word	0x00017030


	//   ....[1]....
        /*0af8*/ 	.word	0x000171c0


	//   ....[2]....
        /*0afc*/ 	.word	0x00017980


	//   ....[3]....
        /*0b00*/ 	.word	0x00017a80


	//----- nvinfo : EIATTR_MAX_THREADS
	.align		4
.L_1546:
        /*0b04*/ 	.byte	0x04, 0x05
        /*0b06*/ 	.short	(.L_1548 - .L_1547)
.L_1547:
        /*0b08*/ 	.word	0x00000040
        /*0b0c*/ 	.word	0x00000001
        /*0b10*/ 	.word	0x00000001


	//----- nvinfo : EIATTR_CRS_STACK_SIZE
	.align		4
.L_1548:
        /*0b14*/ 	.byte	0x04, 0x1e
        /*0b16*/ 	.short	(.L_1550 - .L_1549)
.L_1549:
        /*0b18*/ 	.word	0x00000000
.L_1550:


//--------------------- .nv.info._ZN17fastertransformer17batch_topk_kernelIfLi16ELi32EEEvPKiPKT_PiPfS7_PKbS2_NS_14BeamHypothesesEiiifS3_ --------------------------
	.section	.nv.info._ZN17fastertransformer17batch_topk_kernelIfLi16ELi32EEEvPKiPKT_PiPfS7_PKbS2_NS_14BeamHypothesesEiiifS3_,"",@"SHT_CUDA_INFO"
	.sectionflags	@""
	.align	4


	//----- nvinfo : EIATTR_CUDA_API_VERSION
	.align		4
        /*0000*/ 	.byte	0x04, 0x37
        /*0002*/ 	.short	(.L_1552 - .L_1551)
.L_1551:
        /*0004*/ 	.word	0x00000082


	//----- nvinfo : EIATTR_SW2861232_WAR
	.align		4
.L_1552:
        /*0008*/ 	.byte	0x01, 0x35
	.zero		2


	//----- nvinfo : EIATTR_PARAM_CBANK
	.align		4
        /*000c*/ 	.byte	0x04, 0x0a
        /*000e*/ 	.short	(.L_1554 - .L_1553)
	.align		4
.L_1553:
        /*0010*/ 	.word	index@(.nv.constant0._ZN17fastertransformer17batch_topk_kernelIfLi16ELi32EEEvPKiPKT_PiPfS7_PKbS2_NS_14BeamHypothesesEiiifS3_)
        /*0014*/ 	.short	0x0160
        /*0016*/ 	.short	0x00d4


	//----- nvinfo : EIATTR_CBANK_PARAM_SIZE
	.align		4
.L_1554:
        /*0018*/ 	.byte	0x03, 0x19
        /*001a*/ 	.short	0x00d4


	//----- nvinfo : EIATTR_KPARAM_INFO
	.align		4
        /*001c*/ 	.byte	0x04, 0x17
        /*001e*/ 	.short	(.L_1556 - .L_1555)
.L_1555:
        /*0020*/ 	.word	0x00000000
        /*0024*/ 	.short	0x000c
        /*0026*/ 	.short	0x00d0
        /*0028*/ 	.byte	0x00, 0xf0, 0x11, 0x00


	//----- nvinfo : EIATTR_KPARAM_INFO
	.align		4
.L_1556:
        /*002c*/ 	.byte	0x04, 0x17
        /*002e*/ 	.short	(.L_1558 - .L_1557)
.L_1557:
        /*0030*/ 	.word	0x00000000
        /*0034*/ 	.short	0x000b
        /*0036*/ 	.short	0x00cc
        /*0038*/ 	.byte	0x00, 0xf0, 0x11, 0x00


	//----- nvinfo : EIATTR_KPARAM_INFO
	.align		4
.L_1558:
        /*003c*/ 	.byte	0x04, 0x17
        /*003e*/ 	.short	(.L_1560 - .L_1559)
.L_1559:
        /*0040*/ 	.word	0x00000000
        /*0044*/ 	.short	0x000a
        /*0046*/ 	.short	0x00c8
        /*0048*/ 	.byte	0x00, 0xf0, 0x11, 0x00


	//----- nvinfo : EIATTR_KPARAM_INFO
	.align		4
.L_1560:
        /*004c*/ 	.byte	0x04, 0x17
        /*004e*/ 	.short	(.L_1562 - .L_1561)
.L_1561:
        /*0050*/ 	.word	0x00000000
        /*0054*/ 	.short	0x0009
        /*0056*/ 	.short	0x00c4
        /*0058*/ 	.byte	0x00, 0xf0, 0x11, 0x00


	//----- nvinfo : EIATTR_KPARAM_INFO
	.align		4
.L_1562:
        /*005c*/ 	.byte	0x04, 0x17
        /*005e*/ 	.short	(.L_1564 - .L_1563)
.L_1563:
        /*0060*/ 	.word	0x00000000
        /*0064*/ 	.short	0x0008
        /*0066*/ 	.short	0x00c0
        /*0068*/ 	.byte	0x00, 0xf0, 0x11, 0x00


	//----- nvinfo : EIATTR_KPARAM_INFO
	.align		4
.L_1564:
        /*006c*/ 	.byte	0x04, 0x17
        /*006e*/ 	.short	(.L_1566 - .L_1565)
.L_1565:
        /*0070*/ 	.word	0x00000000
        /*0074*/ 	.short	0x0007
        /*0076*/ 	.short	0x0038
        /*0078*/ 	.byte	0x00, 0xf0, 0x21, 0x02


	//----- nvinfo : EIATTR_KPARAM_INFO
	.align		4
.L_1566:
        /*007c*/ 	.byte	0x04, 0x17
        /*007e*/ 	.short	(.L_1568 - .L_1567)
.L_1567:
        /*0080*/ 	.word	0x00000000
        /*0084*/ 	.short	0x0006
        /*0086*/ 	.short	0x0030
        /*0088*/ 	.byte	0x00, 0xf0, 0x21, 0x00


	//----- nvinfo : EIATTR_KPARAM_INFO
	.align		4
.L_1568:
        /*008c*/ 	.byte	0x04, 0x17
        /*008e*/ 	.short	(.L_1570 - .L_1569)
.L_1569:
        /*0090*/ 	.word	0x00000000
        /*0094*/ 	.short	0x0005
        /*0096*/ 	.short	0x0028
        /*0098*/ 	.byte	0x00, 0xf0, 0x21, 0x00


	//----- nvinfo : EIATTR_KPARAM_INFO
	.align		4
.L_1570:
        /*009c*/ 	.byte	0x04, 0x17
        /*009e*/ 	.short	(.L_1572 - .L_1571)
.L_1571:
        /*00a0*/ 	.word	0x00000000
        /*00a4*/ 	.short	0x0004
        /*00a6*/ 	.short	0x0020
        /*00a8*/ 	.byte	0x00, 0xf0, 0x21, 0x00


	//----- nvinfo : EIATTR_KPARAM_INFO
	.align		4
.L_1572:
        /*00ac*/ 	.byte	0x04, 0x17
        /*00ae*/ 	.short	(.L_1574 - .L_1573)
.L_1573:
        /*00b0*/ 	.word	0x00000000
        /*00b4*/ 	.short	0x0003
        /*00b6*/ 	.short	0x0018
        /*00b8*/ 	.byte	0x00, 0xf0, 0x21, 0x00


	//----- nvinfo : EIATTR_KPARAM_INFO
	.align		4
.L_1574:
        /*00bc*/ 	.byte	0x04, 0x17
        /*00be*/ 	.short	(.L_1576 - .L_1575)
.L_1575:
        /*00c0*/ 	.word	0x00000000
        /*00c4*/ 	.short	0x0002
        /*00c6*/ 	.short	0x0010
        /*00c8*/ 	.byte	0x00, 0xf0, 0x21, 0x00


	//----- nvinfo : EIATTR_KPARAM_INFO
	.align		4
.L_1576:
        /*00cc*/ 	.byte	0x04, 0x17
        /*00ce*/ 	.short	(.L_1578 - .L_1577)
.L_1577:
        /*00d0*/ 	.word	0x00000000
        /*00d4*/ 	.short	0x0001
        /*00d6*/ 	.short	0x0008
        /*00d8*/ 	.byte	0x00, 0xf0, 0x21, 0x00


	//----- nvinfo : EIATTR_KPARAM_INFO
	.align		4
.L_1578:
        /*00dc*/ 	.byte	0x04, 0x17
        /*00de*/ 	.short	(.L_1580 - .L_1579)
.L_1579:
        /*00e0*/ 	.word	0x00000000
        /*00e4*/ 	.short	0x0000
        /*00e6*/ 	.short	0x0000
        /*00e8*/ 	.byte	0x00, 0xf0, 0x21, 0x00


	//----- nvinfo : EIATTR_MAXREG_COUNT
	.align		4
.L_1580:
        /*00ec*/ 	.byte	0x03, 0x1b
        /*00ee*/ 	.short	0x00ff


	//----- nvinfo : EIATTR_NUM_BARRIERS
	.align		4
        /*00f0*/ 	.byte	0x02, 0x4c
        /*00f2*/ 	.byte	0x01
	.zero		1


	//----- nvinfo : EIATTR_MERCURY_ISA_VERSION
	.align		4
        /*00f4*/ 	.byte	0x03, 0x5f
        /*00f6*/ 	.short	0x0000


	//----- nvinfo : EIATTR_COOP_GROUP_MASK_REGIDS
	.align		4
        /*00f8*/ 	.byte	0x04, 0x29
        /*00fa*/ 	.short	(.L_1582 - .L_1581)


	//   ....[0]....
.L_1581:
        /*00fc*/ 	.word	0xffffffff


	//   ....[1]....
        /*0100*/ 	.word	0xffffffff


	//   ....[2]....
        /*0104*/ 	.word	0xffffffff


	//   ....[3]....
        /*0108*/ 	.word	0xffffffff


	//   ....[4]....
        /*010c*/ 	.word	0xffffffff


	//   ....[5]....
        /*0110*/ 	.word	0xffffffff


	//   ....[6]....
        /*0114*/ 	.word	0xffffffff


	//   ....[7]....
        /*0118*/ 	.word	0xffffffff


	//   ....[8]....
        /*011c*/ 	.word	0xffffffff


	//   ....[9]....
        /*0120*/ 	.word	0xffffffff


	//   ....[10]....
        /*0124*/ 	.word	0xffffffff


	//   ....[11]....
        /*0128*/ 	.word	0xffffffff


	//   ....[12]....
        /*012c*/ 	.word	0xffffffff


	//   ....[13]....
        /*0130*/ 	.word	0xffffffff


	//   ....[14]....
        /*0134*/ 	.word	0xffffffff


	//   ....[15]....
        /*0138*/ 	.word	0xffffffff


	//   ....[16]....
        /*013c*/ 	.word	0xffffffff


	//   ....[17]....
        /*0140*/ 	.word	0xffffffff


	//   ....[18]....
        /*0144*/ 	.word	0xffffffff


	//   ....[19]....
        /*0148*/ 	.word	0xffffffff


	//   ....[20]....
        /*014c*/ 	.word	0xffffffff


	//   ....[21]....
        /*0150*/ 	.word	0xffffffff


	//   ....[22]....
        /*0154*/ 	.word	0xffffffff


	//   ....[23]....
        /*0158*/ 	.word	0xffffffff


	//   ....[24]....
        /*015c*/ 	.word	0xffffffff


	//   ....[25]....
        /*0160*/ 	.word	0xffffffff


	//   ....[26]....
        /*0164*/ 	.word	0xffffffff


	//   ....[27]....
        /*0168*/ 	.word	0xffffffff


	//   ....[28]....
        /*016c*/ 	.word	0xffffffff


	//   ....[29]....
        /*0170*/ 	.word	0xffffffff


	//   ....[30]....
        /*0174*/ 	.word	0xffffffff


	//   ....[31]....
        /*0178*/ 	.word	0xffffffff


	//   ....[32]....
        /*017c*/ 	.word	0xffffffff


	//   ....[33]....
        /*0180*/ 	.word	0xffffffff


	//   ....[34]....
        /*0184*/ 	.word	0xffffffff


	//   ....[35]....
        /*0188*/ 	.word	0xffffffff


	//   ....[36]....
        /*018c*/ 	.word	0xffffffff


	//   ....[37]....
        /*0190*/ 	.word	0xffffffff


	//   ....[38]....
        /*0194*/ 	.word	0xffffffff


	//   ....[39]....
        /*0198*/ 	.word	0xffffffff


	//   ....[40]....
        /*019c*/ 	.word	0xffffffff


	//   ....[41]....
        /*01a0*/ 	.word	0xffffffff


	//   ....[42]....
        /*01a4*/ 	.word	0xffffffff


	//   ....[43]....
        /*01a8*/ 	.word	0xffffffff


	//   ....[44]....
        /*01ac*/ 	.word	0xffffffff


	//   ....[45]....
        /*01b0*/ 	.word	0xffffffff


	//   ....[46]....
        /*01b4*/ 	.word	0xffffffff


	//   ....[47]....
        /*01b8*/ 	.word	0xffffffff


	//   ....[48]....
        /*01bc*/ 	.word	0xffffffff


	//   ....[49]....
        /*01c0*/ 	.word	0xffffffff


	//   ....[50]....
        /*01c4*/ 	.word	0xffffffff


	//   ....[51]....
        /*01c8*/ 	.word	0xffffffff


	//   ....[52]....
        /*01cc*/ 	.word	0xffffffff


	//   ....[53]....
        /*01d0*/ 	.word	0xffffffff


	//   ....[54]....
        /*01d4*/ 	.word	0xffffffff


	//   ....[55]....
        /*01d8*/ 	.word	0xffffffff


	//   ....[56]....
        /*01dc*/ 	.word	0xffffffff


	//   ....[57]....
        /*01e0*/ 	.word	0xffffffff


	//   ....[58]....
        /*01e4*/ 	.word	0xffffffff


	//   ....[59]....
        /*01e8*/ 	.word	0xffffffff


	//   ....[60]....
        /*01ec*/ 	.word	0xffffffff


	//   ....[61]....
        /*01f0*/ 	.word	0xffffffff


	//   ....[62]....
        /*01f4*/ 	.word	0xffffffff


	//   ....[63]....
        /*01f8*/ 	.word	0xffffffff


	//   ....[64]....
        /*01fc*/ 	.word	0xffffffff


	//   ....[65]....
        /*0200*/ 	.word	0xffffffff


	//   ....[66]....
        /*0204*/ 	.word	0xffffffff


	//   ....[67]....
        /*0208*/ 	.word	0xffffffff


	//   ....[68]....
        /*020c*/ 	.word	0xffffffff


	//   ....[69]....
        /*0210*/ 	.word	0xffffffff


	//   ....[70]....
        /*0214*/ 	.word	0xffffffff


	//   ....[71]....
        /*0218*/ 	.word	0xffffffff


	//   ....[72]....
        /*021c*/ 	.word	0xffffffff


	//   ....[73]....
        /*0220*/ 	.word	0xffffffff


	//   ....[74]....
        /*0224*/ 	.word	0xffffffff


	//   ....[75]....
        /*0228*/ 	.word	0xffffffff


	//   ....[76]....
        /*022c*/ 	.word	0xffffffff


	//   ....[77]....
        /*0230*/ 	.word	0xffffffff


	//   ....[78]....
        /*0234*/ 	.word	0xffffffff


	//   ....[79]....
        /*0238*/ 	.word	0xffffffff


	//   ....[80]....
        /*023c*/ 	.word	0xffffffff


	//   ....[81]....
        /*0240*/ 	.word	0xffffffff


	//   ....[82]....
        /*0244*/ 	.word	0xffffffff


	//   ....[83]....
        /*0248*/ 	.word	0xffffffff


	//   ....[84]....
        /*024c*/ 	.word	0xffffffff


	//   ....[85]....
        /*0250*/ 	.word	0xffffffff


	//   ....[86]....
        /*0254*/ 	.word	0xffffffff


	//   ....[87]....
        /*0258*/ 	.word	0xffffffff


	//   ....[88]....
        /*025c*/ 	.word	0xffffffff


	//   ....[89]....
        /*0260*/ 	.word	0xffffffff


	//   ....[90]....
        /*0264*/ 	.word	0xffffffff


	//   ....[91]....
        /*0268*/ 	.word	0xffffffff


	//   ....[92]....
        /*026c*/ 	.word	0xffffffff


	//   ....[93]....
        /*0270*/ 	.word	0xffffffff


	//   ....[94]....
        /*0274*/ 	.word	0xffffffff


	//   ....[95]....
        /*0278*/ 	.word	0xffffffff


	//   ....[96]....
        /*027c*/ 	.word	0xffffffff


	//   ....[97]....
        /*0280*/ 	.word	0xffffffff


	//   ....[98]....
        /*0284*/ 	.word	0xffffffff


	//   ....[99]....
        /*0288*/ 	.word	0xffffffff


	//   ....[100]....
        /*028c*/ 	.word	0xffffffff


	//   ....[101]....
        /*0290*/ 	.word	0xffffffff


	//   ....[102]....
        /*0294*/ 	.word	0xffffffff


	//   ....[103]....
        /*0298*/ 	.word	0xffffffff


	//   ....[104]....
        /*029c*/ 	.word	0xffffffff


	//   ....[105]....
        /*02a0*/ 	.word	0xffffffff


	//   ....[106]....
        /*02a4*/ 	.word	0xffffffff


	//   ....[107]....
        /*02a8*/ 	.word	0xffffffff


	//   ....[108]....
        /*02ac*/ 	.word	0xffffffff


	//   ....[109]....
        /*02b0*/ 	.word	0xffffffff


	//   ....[110]....
        /*02b4*/ 	.word	0xffffffff


	//   ....[111]....
        /*02b8*/ 	.word	0xffffffff


	//   ....[112]....
        /*02bc*/ 	.word	0xffffffff


	//   ....[113]....
        /*02c0*/ 	.word	0xffffffff


	//   ....[114]....
        /*02c4*/ 	.word	0xffffffff


	//   ....[115]....
        /*02c8*/ 	.word	0xffffffff


	//   ....[116]....
        /*02cc*/ 	.word	0xffffffff


	//   ....[117]....
        /*02d0*/ 	.word	0xffffffff


	//   ....[118]....
        /*02d4*/ 	.word	0xffffffff


	//   ....[119]....
        /*02d8*/ 	.word	0xffffffff


	//   ....[120]....
        /*02dc*/ 	.word	0xffffffff


	//   ....[121]....
        /*02e0*/ 	.word	0xffffffff


	//   ....[122]....
        /*02e4*/ 	.word	0xffffffff


	//   ....[123]....
        /*02e8*/ 	.word	0xffffffff


	//   ....[124]....
        /*02ec*/ 	.word	0xffffffff


	//   ....[125]....
        /*02f0*/ 	.word	0xffffffff


	//   ....[126]....
        /*02f4*/ 	.word	0xffffffff


	//   ....[127]....
        /*02f8*/ 	.word	0xffffffff


	//   ....[128]....
        /*02fc*/ 	.word	0xffffffff


	//   ....[129]....
        /*0300*/ 	.word	0xffffffff


	//   ....[130]....
        /*0304*/ 	.word	0xffffffff


	//   ....[131]....
        /*0308*/ 	.word	0xffffffff


	//   ....[132]....
        /*030c*/ 	.word	0xffffffff


	//   ....[133]....
        /*0310*/ 	.word	0xffffffff


	//   ....[134]....
        /*0314*/ 	.word	0xffffffff


	//   ....[135]....
        /*0318*/ 	.word	0xffffffff


	//   ....[136]....
        /*031c*/ 	.word	0xffffffff


	//   ....[137]....
        /*0320*/ 	.word	0xffffffff


	//   ....[138]....
        /*0324*/ 	.word	0xffffffff


	//   ....[139]....
        /*0328*/ 	.word	0xffffffff


	//   ....[140]....
        /*032c*/ 	.word	0xffffffff


	//   ....[141]....
        /*0330*/ 	.word	0xffffffff


	//   ....[142]....
        /*0334*/ 	.word	0xffffffff


	//   ....[143]....
        /*0338*/ 	.word	0xffffffff


	//   ....[144]....
        /*033c*/ 	.word	0xffffffff


	//   ....[145]....
        /*0340*/ 	.word	0xffffffff


	//   ....[146]....
        /*0344*/ 	.word	0xffffffff


	//   ....[147]....
        /*0348*/ 	.word	0xffffffff


	//   ....[148]....
        /*034c*/ 	.word	0xffffffff


	//   ....[149]....
        /*0350*/ 	.word	0xffffffff


	//   ....[150]....
        /*0354*/ 	.word	0xffffffff


	//   ....[151]....
        /*0358*/ 	.word	0xffffffff


	//   ....[152]....
        /*035c*/ 	.word	0xffffffff


	//   ....[153]....
        /*0360*/ 	.word	0xffffffff


	//   ....[154]....
        /*0364*/ 	.word	0xffffffff


	//   ....[155]....
        /*0368*/ 	.word	0xffffffff


	//   ....[156]....
        /*036c*/ 	.word	0xffffffff


	//   ....[157]....
        /*0370*/ 	.word	0xffffffff


	//   ....[158]....
        /*0374*/ 	.word	0xffffffff


	//   ....[159]....
        /*0378*/ 	.word	0xffffffff


	//----- nvinfo : EIATTR_COOP_GROUP_INSTR_OFFSETS
	.align		4
.L_1582:
        /*037c*/ 	.byte	0x04, 0x28
        /*037e*/ 	.short	(.L_1584 - .L_1583)


	//   ....[0]....
.L_1583:
        /*0380*/ 	.word	0x00002da0


	//   ....[1]....
        /*0384*/ 	.word	0x00002db0


	//   ....[2]....
        /*0388*/ 	.word	0x00002dc0


	//   ....[3]....
        /*038c*/ 	.word	0x00002dd0


	//   ....[4]....
        /*0390*/ 	.word	0x00002de0


	//   ....[5]....
        /*0394*/ 	.word	0x00002e00


	//   ....[6]....
        /*0398*/ 	.word	0x00002e10


	//   ....[7]....
        /*039c*/ 	.word	0x00002e20


	//   ....[8]....
        /*03a0*/ 	.word	0x00002e30


	//   ....[9]....
        /*03a4*/ 	.word	0x00002e40


	//   ....[10]....
        /*03a8*/ 	.word	0x00002e50


	//   ....[11]....
        /*03ac*/ 	.word	0x00002e60


	//   ....[12]....
        /*03b0*/ 	.word	0x00002e70


	//   ....[13]....
        /*03b4*/ 	.word	0x00002e80


	//   ....[14]....
        /*03b8*/ 	.word	0x00002e90


	//   ....[15]....
        /*03bc*/ 	.word	0x00002ea0


	//   ....[16]....
        /*03c0*/ 	.word	0x00002eb0


	//   ....[17]....
        /*03c4*/ 	.word	0x00002ec0


	//   ....[18]....
        /*03c8*/ 	.word	0x00002ed0


	//   ....[19]....
        /*03cc*/ 	.word	0x00002ee0


	//   ....[20]....
        /*03d0*/ 	.word	0x00002ef0


	//   ....[21]....
        /*03d4*/ 	.word	0x00002f00


	//   ....[22]....
        /*03d8*/ 	.word	0x00002f10


	//   ....[23]....
        /*03dc*/ 	.word	0x00002f20


	//   ....[24]....
        /*03e0*/ 	.word	0x00002f30


	//   ....[25]....
        /*03e4*/ 	.word	0x00002f40


	//   ....[26]....
        /*03e8*/ 	.word	0x00002f50


	//   ....[27]....
        /*03ec*/ 	.word	0x00002f60


	//   ....[28]....
        /*03f0*/ 	.word	0x00002f70


	//   ....[29]....
        /*03f4*/ 	.word	0x00002f80


	//   ....[30]....
        /*03f8*/ 	.word	0x00002f90


	//   ....[31]....
        /*03fc*/ 	.word	0x00002fa0


	//   ....[32]....
        /*0400*/ 	.word	0x000108c0


	//   ....[33]....
        /*0404*/ 	.word	0x000108e0


	//   ....[34]....
        /*0408*/ 	.word	0x000108f0


	//   ....[35]....
        /*040c*/ 	.word	0x00010900


	//   ....[36]....
        /*0410*/ 	.word	0x00010910


	//   ....[37]....
        /*0414*/ 	.word	0x00010920


	//   ....[38]....
        /*0418*/ 	.word	0x00010930


	//   ....[39]....
        /*041c*/ 	.word	0x00010940


	//   ....[40]....
        /*0420*/ 	.word	0x00010950


	//   ....[41]....
        /*0424*/ 	.word	0x00010960


	//   ....[42]....
        /*0428*/ 	.word	0x00010970


	//   ....[43]....
        /*042c*/ 	.word	0x00010980


	//   ....[44]....
        /*0430*/ 	.word	0x00010990


	//   ....[45]....
        /*0434*/ 	.word	0x000109a0


	//   ....[46]....
        /*0438*/ 	.word	0x000109b0


	//   ....[47]....
        /*043c*/ 	.word	0x000109c0


	//   ....[48]....
        /*0440*/ 	.word	0x000109d0


	//   ....[49]....
        /*0444*/ 	.word	0x000109e0


	//   ....[50]....
        /*0448*/ 	.word	0x000109f0


	//   ....[51]....
        /*044c*/ 	.word	0x00010a00


	//   ....[52]....
        /*0450*/ 	.word	0x00010a10


	//   ....[53]....
        /*0454*/ 	.word	0x00010a20


	//   ....[54]....
        /*0458*/ 	.word	0x00010a30


	//   ....[55]....
        /*045c*/ 	.word	0x00010a40


	//   ....[56]....
        /*0460*/ 	.word	0x00010a50


	//   ....[57]....
        /*0464*/ 	.word	0x00010a60


	//   ....[58]....
        /*0468*/ 	.word	0x00010a70


	//   ....[59]....
        /*046c*/ 	.word	0x00010a80


	//   ....[60]....
        /*0470*/ 	.word	0x00010a90


	//   ....[61]....
        /*0474*/ 	.word	0x00010aa0


	//   ....[62]....
        /*0478*/ 	.word	0x00010ab0


	//   ....[63]....
        /*047c*/ 	.word	0x00010ac0


	//   ....[64]....
        /*0480*/ 	.word	0x0001e3e0


	//   ....[65]....
        /*0484*/ 	.word	0x0001e400


	//   ....[66]....
        /*0488*/ 	.word	0x0001e410


	//   ....[67]....
        /*048c*/ 	.word	0x0001e420


	//   ....[68]....
        /*0490*/ 	.word	0x0001e430


	//   ....[69]....
        /*0494*/ 	.word	0x0001e440


	//   ....[70]....
        /*0498*/ 	.word	0x0001e450


	//   ....[71]....
        /*049c*/ 	.word	0x0001e460


	//   ....[72]....
        /*04a0*/ 	.word	0x0001e470


	//   ....[73]....
        /*04a4*/ 	.word	0x0001e480


	//   ....[74]....
        /*04a8*/ 	.word	0x0001e490


	//   ....[75]....
        /*04ac*/ 	.word	0x0001e4a0


	//   ....[76]....
        /*04b0*/ 	.word	0x0001e4b0


	//   ....[77]....
        /*04b4*/ 	.word	0x0001e4c0


	//   ....[78]....
        /*04b8*/ 	.word	0x0001e4d0


	//   ....[79]....
        /*04bc*/ 	.word	0x0001e4e0


	//   ....[80]....
        /*04c0*/ 	.word	0x0001e4f0


	//   ....[81]....
        /*04c4*/ 	.word	0x0001e500


	//   ....[82]....
        /*04c8*/ 	.word	0x0001e510


	//   ....[83]....
        /*04cc*/ 	.word	0x0001e520


	//   ....[84]....
        /*04d0*/ 	.word	0x0001e530


	//   ....[85]....
        /*04d4*/ 	.word	0x0001e540


	//   ....[86]....
        /*04d8*/ 	.word	0x0001e550


	//   ....[87]....
        /*04dc*/ 	.word	0x0001e560


	//   ....[88]....
        /*04e0*/ 	.word	0x0001e570


	//   ....[89]....
        /*04e4*/ 	.word	0x0001e580


	//   ....[90]....
        /*04e8*/ 	.word	0x0001e590


	//   ....[91]....
        /*04ec*/ 	.word	0x0001e5a0


	//   ....[92]....
        /*04f0*/ 	.word	0x0001e5b0


	//   ....[93]....
        /*04f4*/ 	.word	0x0001e5c0


	//   ....[94]....
        /*04f8*/ 	.word	0x0001e5d0


	//   ....[95]....
        /*04fc*/ 	.word	0x0001e5e0


	//   ....[96]....
        /*0500*/ 	.word	0x0002bf00


	//   ....[97]....
        /*0504*/ 	.word	0x0002bf20


	//   ....[98]....
        /*0508*/ 	.word	0x0002bf30


	//   ....[99]....
        /*050c*/ 	.word	0x0002bf40


	//   ....[100]....
        /*0510*/ 	.word	0x0002bf50


	//   ....[101]....
        /*0514*/ 	.word	0x0002bf60


	//   ....[102]....
        /*0518*/ 	.word	0x0002bf70


	//   ....[103]....
        /*051c*/ 	.word	0x0002bf80


	//   ....[104]....
        /*0520*/ 	.word	0x0002bf90


	//   ....[105]....
        /*0524*/ 	.word	0x0002bfa0


	//   ....[106]....
        /*0528*/ 	.word	0x0002bfb0


	//   ....[107]....
        /*052c*/ 	.word	0x0002bfc0


	//   ....[108]....
        /*0530*/ 	.word	0x0002bfd0


	//   ....[109]....
        /*0534*/ 	.word	0x0002bfe0


	//   ....[110]....
        /*0538*/ 	.word	0x0002bff0


	//   ....[111]....
        /*053c*/ 	.word	0x0002c000


	//   ....[112]....
        /*0540*/ 	.word	0x0002c010


	//   ....[113]....
        /*0544*/ 	.word	0x0002c020


	//   ....[114]....
        /*0548*/ 	.word	0x0002c030


	//   ....[115]....
        /*054c*/ 	.word	0x0002c040


	//   ....[116]....
        /*0550*/ 	.word	0x0002c050


	//   ....[117]....
        /*0554*/ 	.word	0x0002c060


	//   ....[118]....
        /*0558*/ 	.word	0x0002c070


	//   ....[119]....
        /*055c*/ 	.word	0x0002c080


	//   ....[120]....
        /*0560*/ 	.word	0x0002c090


	//   ....[121]....
        /*0564*/ 	.word	0x0002c0a0


	//   ....[122]....
        /*0568*/ 	.word	0x0002c0b0


	//   ....[123]....
        /*056c*/ 	.word	0x0002c0c0


	//   ....[124]....
        /*0570*/ 	.word	0x0002c0d0


	//   ....[125]....
        /*0574*/ 	.word	0x0002c0e0


	//   ....[126]....
        /*0578*/ 	.word	0x0002c0f0


	//   ....[127]....
        /*057c*/ 	.word	0x0002c100


	//   ....[128]....
        /*0580*/ 	.word	0x00039a20


	//   ....[129]....
        /*0584*/ 	.word	0x00039a40


	//   ....[130]....
        /*0588*/ 	.word	0x00039a50


	//   ....[131]....
        /*058c*/ 	.word	0x00039a60


	//   ....[132]....
        /*0590*/ 	.word	0x00039a70


	//   ....[133]....
        /*0594*/ 	.word	0x00039a80


	//   ....[134]....
        /*0598*/ 	.word	0x00039a90


	//   ....[135]....
        /*059c*/ 	.word	0x00039aa0


	//   ....[136]....
        /*05a0*/ 	.word	0x00039ab0


	//   ....[137]....
        /*05a4*/ 	.word	0x00039ac0


	//   ....[138]....
        /*05a8*/ 	.word	0x00039ad0


	//   ....[139]....
        /*05ac*/ 	.word	0x00039ae0


	//   ....[140]....
        /*05b0*/ 	.word	0x00039af0


	//   ....[141]....
        /*05b4*/ 	.word	0x00039b00


	//   ....[142]....
        /*05b8*/ 	.word	0x00039b10


	//   ....[143]....
        /*05bc*/ 	.word	0x00039b20


	//   ....[144]....
        /*05c0*/ 	.word	0x00039b30


	//   ....[145]....
        /*05c4*/ 	.word	0x00039b40


	//   ....[146]....
        /*05c8*/ 	.word	0x00039b50


	//   ....[147]....
        /*05cc*/ 	.word	0x00039b60


	//   ....[148]....
        /*05d0*/ 	.word	0x00039b70


	//   ....[149]....
        /*05d4*/ 	.word	0x00039b80


	//   ....[150]....
        /*05d8*/ 	.word	0x00039b90


	//   ....[151]....
        /*05dc*/ 	.word	0x00039ba0


	//   ....[152]....
        /*05e0*/ 	.word	0x00039bb0


	//   ....[153]....
        /*05e4*/ 	.word	0x00039bc0


	//   ....[154]....
        /*05e8*/ 	.word	0x00039bd0


	//   ....[155]....
        /*05ec*/ 	.word	0x00039be0


	//   ....[156]....
        /*05f0*/ 	.word	0x00039bf0


	//   ....[157]....
        /*05f4*/ 	.word	0x00039c00


	//   ....[158]....
        /*05f8*/ 	.word	0x00039c10


	//   ....[159]....
        /*05fc*/ 	.word	0x00039c20


	//----- nvinfo : EIATTR_EXIT_INSTR_OFFSETS
	.align		4
.L_1584:
        /*0600*/ 	.byte	0x04, 0x1c
        /*0602*/ 	.short	(.L_1586 - .L_1585)


	//   ....[0]....
.L_1585:
        /*0604*/ 	.word	0x00000230


	//   ....[1]....
        /*0608*/ 	.word	0x00049fa0


	//   ....[2]....
        /*060c*/ 	.word	0x0004a030


	//   ....[3]....
        /*0610*/ 	.word	0x0004a080


	//   ....[4]....
        /*0614*/ 	.word	0x0004a0c0


	//----- nvinfo : EIATTR_MAX_THREADS
	.align		4
.L_1586:
        /*0618*/ 	.byte	0x04, 0x05
        /*061a*/ 	.short	(.L_1588 - .L_1587)
.L_1587:
        /*061c*/ 	.word	0x00000020
        /*0620*/ 	.word	0x00000001
        /*0624*/ 	.word	0x00000001


	//----- nvinfo : EIATTR_CRS_STACK_SIZE
	.align		4
.L_1588:
        /*0628*/ 	.byte	0x04, 0x1e
        /*062a*/ 	.short	(.L_1590 - .L_1589)
.L_1589:
        /*062c*/ 	.word	0x00000000
.L_1590:


//--------------------- .nv.info._ZN17fastertransformer38beam_online_softmax_topk_stage2_kernelIfLi16ELi128EEEvPKfS2_PiPT_ii --------------------------
	.section	.nv.info._ZN17fastertransformer38beam_online_softmax_topk_stage2_kernelIfLi16ELi128EEEvPKfS2_PiPT_ii,"",@"SHT_CUDA_INFO"
	.sectionflags	@""
	.align	4


	//----- nvinfo : EIATTR_CUDA_API_VERSION
	.align		4
        /*0000*/ 	.byte	0x04, 0x37
        /*0002*/ 	.short	(.L_1592 - .L_1591)
.L_1591:
        /*0004*/ 	.word	0x00000082


	//----- nvinfo : EIATTR_SW2861232_WAR
	.align		4
.L_1592:
        /*0008*/ 	.byte	0x01, 0x35
	.zero		2


	//----- nvinfo : EIATTR_PARAM_CBANK
	.align		4
        /*000c*/ 	.byte	0x04, 0x0a
        /*000e*/ 	.short	(.L_1594 - .L_1593)
	.align		4
.L_1593:
        /*0010*/ 	.word	index@(.nv.constant0._ZN17fastertransformer38beam_online_softmax_topk_stage2_kernelIfLi16ELi128EEEvPKfS2_PiPT_ii)
        /*0014*/ 	.short	0x0160
        /*0016*/ 	.short	0x0028


	//----- nvinfo : EIATTR_CBANK_PARAM_SIZE
	.align		4
.L_1594:
        /*0018*/ 	.byte	0x03, 0x19
        /*001a*/ 	.short	0x0028


	//----- nvinfo : EIATTR_KPARAM_INFO
	.align		4
        /*001c*/ 	.byte	0x04, 0x17
        /*001e*/ 	.short	(.L_1596 - .L_1595)
.L_1595:
        /*0020*/ 	.word	0x00000000
        /*0024*/ 	.short	0x0005
        /*0026*/ 	.short	0x0024
        /*0028*/ 	.byte	0x00, 0xf0, 0x11, 0x00


	//----- nvinfo : EIATTR_KPARAM_INFO
	.align		4
.L_1596:
        /*002c*/ 	.byte	0x04, 0x17
        /*002e*/ 	.short	(.L_1598 - .L_1597)
.L_1597:
        /*0030*/ 	.word	0x00000000
        /*0034*/ 	.short	0x0004
        /*0036*/ 	.short	0x0020
        /*0038*/ 	.byte	0x00, 0xf0, 0x11, 0x00


	//----- nvinfo : EIATTR_KPARAM_INFO
	.align		4
.L_1598:
        /*003c*/ 	.byte	0x04, 0x17
        /*003e*/ 	.short	(.L_1600 - .L_1599)
.L_1599:
        /*0040*/ 	.word	0x00000000
        /*0044*/ 	.short	0x0003
        /*0046*/ 	.short	0x0018
        /*0048*/ 	.byte	0x00, 0xf0, 0x21, 0x00


	//----- nvinfo : EIATTR_KPARAM_INFO
	.align		4
.L_1600:
        /*004c*/ 	.byte	0x04, 0x17
        /*004e*/ 	.short	(.L_1602 - .L_1601)
.L_1601:
        /*0050*/ 	.word	0x00000000
        /*0054*/ 	.short	0x0002
        /*0056*/ 	.short	0x0010
        /*0058*/ 	.byte	0x00, 0xf0, 0x21, 0x00


	//----- nvinfo : EIATTR_KPARAM_INFO
	.align		4
.L_1602:
        /*005c*/ 	.byte	0x04, 0x17
        /*005e*/ 	.short	(.L_1604 - .L_1603)
.L_1603:
        /*0060*/ 	.word	0x00000000
        /*0064*/ 	.short	0x0001
        /*0066*/ 	.short	0x0008
        /*0068*/ 	.byte	0x00, 0xf0, 0x21, 0x00


	//----- nvinfo : EIATTR_KPARAM_INFO
	.align		4
.L_1604:
        /*006c*/ 	.byte	0x04, 0x17
        /*006e*/ 	.short	(.L_1606 - .L_1605)
.L_1605:
        /*0070*/ 	.word	0x00000000
        /*0074*/ 	.short	0x0000
        /*0076*/ 	.short	0x0000
        /*0078*/ 	.byte	0x00, 0xf0, 0x21, 0x00


	//----- nvinfo : EIATTR_MAXREG_COUNT
	.align		4
.L_1606:
        /*007c*/ 	.byte	0x03, 0x1b
        /*007e*/ 	.short	0x00ff


	//----- nvinfo : EIATTR_NUM_BARRIERS
	.align		4
        /*0080*/ 	.byte	0x02, 0x4c
        /*0082*/ 	.byte	0x01
	.zero		1


	//----- nvinfo : EIATTR_MERCURY_ISA_VERSION
	.align		4
        /*0084*/ 	.byte	0x03, 0x5f
        /*0086*/ 	.short	0x0000


	//----- nvinfo : EIATTR_COOP_GROUP_MASK_REGIDS
	.align		4
        /*0088*/ 	.byte	0x04, 0x29
        /*008a*/ 	.short	(.L_1608 - .L_1607)


	//   ....[0]....
.L_1607:
        /*008c*/ 	.word	0xffffffff


	//   ....[1]....
        /*0090*/ 	.word	0xffffffff


	//   ....[2]....
        /*0094*/ 	.word	0xffffffff


	//   ....[3]....
        /*0098*/ 	.word	0xffffffff


	//   ....[4]....
        /*009c*/ 	.word	0xffffffff


	//   ....[5]....
        /*00a0*/ 	.word	0xffffffff


	//   ....[6]....
        /*00a4*/ 	.word	0xffffffff


	//   ....[7]....
        /*00a8*/ 	.word	0xffffffff


	//   ....[8]....
        /*00ac*/ 	.word	0xffffffff


	//   ....[9]....
        /*00b0*/ 	.word	0xffffffff


	//   ....[10]....
        /*00b4*/ 	.word	0xffffffff


	//   ....[11]....
        /*00b8*/ 	.word	0xffffffff


	//   ....[12]....
        /*00bc*/ 	.word	0xffffffff


	//   ....[13]....
        /*00c0*/ 	.word	0xffffffff


	//   ....[14]....
        /*00c4*/ 	.word	0xffffffff


	//   ....[15]....
        /*00c8*/ 	.word	0xffffffff


	//   ....[16]....
        /*00cc*/ 	.word	0xffffffff


	//   ....[17]....
        /*00d0*/ 	.word	0xffffffff


	//   ....[18]....
        /*00d4*/ 	.word	0xffffffff


	//   ....[19]....
        /*00d8*/ 	.word	0xffffffff


	//   ....[20]....
        /*00dc*/ 	.word	0xffffffff


	//   ....[21]....
        /*00e0*/ 	.word	0xffffffff


	//   ....[22]....
        /*00e4*/ 	.word	0xffffffff


	//   ....[23]....
        /*00e8*/ 	.word	0xffffffff


	//   ....[24]....
        /*00ec*/ 	.word	0xffffffff


	//   ....[25]....
        /*00f0*/ 	.word	0xffffffff


	//   ....[26]....
        /*00f4*/ 	.word	0xffffffff


	//   ....[27]....
        /*00f8*/ 	.word	0xffffffff


	//   ....[28]....
        /*00fc*/ 	.word	0xffffffff


	//   ....[29]....
        /*0100*/ 	.word	0xffffffff


	//   ....[30]....
        /*0104*/ 	.word	0xffffffff


	//   ....[31]....
        /*0108*/ 	.word	0xffffffff


	//   ....[32]....
        /*010c*/ 	.word	0xffffffff


	//   ....[33]....
        /*0110*/ 	.word	0xffffffff


	//   ....[34]....
        /*0114*/ 	.word	0xffffffff


	//   ....[35]....
        /*0118*/ 	.word	0xffffffff


	//   ....[36]....
        /*011c*/ 	.word	0xffffffff


	//   ....[37]....
        /*0120*/ 	.word	0xffffffff


	//   ....[38]....
        /*0124*/ 	.word	0xffffffff


	//   ....[39]....
        /*0128*/ 	.word	0xffffffff


	//   ....[40]....
        /*012c*/ 	.word	0xffffffff


	//   ....[41]....
        /*0130*/ 	.word	0xffffffff


	//   ....[42]....
        /*0134*/ 	.word	0xffffffff


	//   ....[43]....
        /*0138*/ 	.word	0xffffffff


	//   ....[44]....
        /*013c*/ 	.word	0xffffffff


	//   ....[45]....
        /*0140*/ 	.word	0xffffffff


	//   ....[46]....
        /*0144*/ 	.word	0xffffffff


	//   ....[47]....
        /*0148*/ 	.word	0xffffffff


	//   ....[48]....
        /*014c*/ 	.word	0xffffffff


	//   ....[49]....
        /*0150*/ 	.word	0xffffffff


	//   ....[50]....
        /*0154*/ 	.word	0xffffffff


	//   ....[51]....
        /*0158*/ 	.word	0xffffffff


	//   ....[52]....
        /*015c*/ 	.word	0xffffffff


	//   ....[53]....
        /*0160*/ 	.word	0xffffffff


	//   ....[54]....
        /*0164*/ 	.word	0xffffffff


	//   ....[55]....
        /*0168*/ 	.word	0xffffffff


	//   ....[56]....
        /*016c*/ 	.word	0xffffffff


	//   ....[57]....
        /*0170*/ 	.word	0xffffffff


	//   ....[58]....
        /*0174*/ 	.word	0xffffffff


	//   ....[59]....
        /*0178*/ 	.word	0xffffffff


	//   ....[60]....
        /*017c*/ 	.word	0xffffffff


	//   ....[61]....
        /*0180*/ 	.word	0xffffffff


	//   ....[62]....
        /*0184*/ 	.word	0xffffffff


	//   ....[63]....
        /*0188*/ 	.word	0xffffffff


	//   ....[64]....
        /*018c*/ 	.word	0xffffffff


	//   ....[65]....
        /*0190*/ 	.word	0xffffffff


	//   ....[66]....
        /*0194*/ 	.word	0xffffffff


	//   ....[67]....
        /*0198*/ 	.word	0xffffffff


	//   ....[68]....
        /*019c*/ 	.word	0xffffffff


	//   ....[69]....
        /*01a0*/ 	.word	0xffffffff


	//   ....[70]....
        /*01a4*/ 	.word	0xffffffff


	//   ....[71]....
        /*01a8*/ 	.word	0xffffffff


	//   ....[72]....
        /*01ac*/ 	.word	0xffffffff


	//   ....[73]....
        /*01b0*/ 	.word	0xffffffff


	//   ....[74]....
        /*01b4*/ 	.word	0xffffffff


	//   ....[75]....
        /*01b8*/ 	.word	0xffffffff


	//   ....[76]....
        /*01bc*/ 	.word	0xffffffff


	//   ....[77]....
        /*01c0*/ 	.word	0xffffffff


	//   ....[78]....
        /*01c4*/ 	.word	0xffffffff


	//   ....[79]....
        /*01c8*/ 	.word	0xffffffff


	//   ....[80]....
        /*01cc*/ 	.word	0xffffffff


	//   ....[81]....
        /*01d0*/ 	.word	0xffffffff


	//   ....[82]....
        /*01d4*/ 	.word	0xffffffff


	//   ....[83]....
        /*01d8*/ 	.word	0xffffffff


	//   ....[84]....
        /*01dc*/ 	.word	0xffffffff


	//   ....[85]....
        /*01e0*/ 	.word	0xffffffff


	//   ....[86]....
        /*01e4*/ 	.word	0xffffffff


	//   ....[87]....
        /*01e8*/ 	.word	0xffffffff


	//   ....[88]....
        /*01ec*/ 	.word	0xffffffff


	//   ....[89]....
        /*01f0*/ 	.word	0xffffffff


	//   ....[90]....
        /*01f4*/ 	.word	0xffffffff


	//   ....[91]....
        /*01f8*/ 	.word	0xffffffff


	//   ....[92]....
        /*01fc*/ 	.word	0xffffffff


	//   ....[93]....
        /*0200*/ 	.word	0xffffffff


	//   ....[94]....
        /*0204*/ 	.word	0xffffffff


	//   ....[95]....
        /*0208*/ 	.word	0xffffffff


	//   ....[96]....
        /*020c*/ 	.word	0xffffffff


	//   ....[97]....
        /*0210*/ 	.word	0xffffffff


	//   ....[98]....
        /*0214*/ 	.word	0xffffffff


	//   ....[99]....
        /*0218*/ 	.word	0xffffffff


	//   ....[100]....
        /*021c*/ 	.word	0xffffffff


	//   ....[101]....
        /*0220*/ 	.word	0xffffffff


	//   ....[102]....
        /*0224*/ 	.word	0xffffffff


	//   ....[103]....
        /*0228*/ 	.word	0xffffffff


	//   ....[104]....
        /*022c*/ 	.word	0xffffffff


	//   ....[105]....
        /*0230*/ 	.word	0xffffffff


	//   ....[106]....
        /*0234*/ 	.word	0xffffffff


	//   ....[107]....
        /*0238*/ 	.word	0xffffffff


	//   ....[108]....
        /*023c*/ 	.word	0xffffffff


	//   ....[109]....
        /*0240*/ 	.word	0xffffffff


	//   ....[110]....
        /*0244*/ 	.word	0xffffffff


	//   ....[111]....
        /*0248*/ 	.word	0xffffffff


	//   ....[112]....
        /*024c*/ 	.word	0xffffffff


	//   ....[113]....
        /*0250*/ 	.word	0xffffffff


	//   ....[114]....
        /*0254*/ 	.word	0xffffffff


	//   ....[115]....
        /*0258*/ 	.word	0xffffffff


	//   ....[116]....
        /*025c*/ 	.word	0xffffffff


	//   ....[117]....
        /*0260*/ 	.word	0xffffffff


	//   ....[118]....
        /*0264*/ 	.word	0xffffffff


	//   ....[119]....
        /*0268*/ 	.word	0xffffffff


	//   ....[120]....
        /*026c*/ 	.word	0xffffffff


	//   ....[121]....
        /*0270*/ 	.word	0xffffffff


	//   ....[122]....
        /*0274*/ 	.word	0xffffffff


	//   ....[123]....
        /*0278*/ 	.word	0xffffffff


	//   ....[124]....
        /*027c*/ 	.word	0xffffffff


	//   ....[125]....
        /*0280*/ 	.word	0xffffffff


	//   ....[126]....
        /*0284*/ 	.word	0xffffffff


	//   ....[127]....
        /*0288*/ 	.word	0xffffffff


	//   ....[128]....
        /*028c*/ 	.word	0xffffffff


	//   ....[129]....
        /*0290*/ 	.word	0xffffffff


	//   ....[130]....
        /*0294*/ 	.word	0xffffffff


	//   ....[131]....
        /*0298*/ 	.word	0xffffffff


	//   ....[132]....
        /*029c*/ 	.word	0xffffffff


	//   ....[133]....
        /*02a0*/ 	.word	0xffffffff


	//   ....[134]....
        /*02a4*/ 	.word	0xffffffff


	//   ....[135]....
        /*02a8*/ 	.word	0xffffffff


	//   ....[136]....
        /*02ac*/ 	.word	0xffffffff


	//   ....[137]....
        /*02b0*/ 	.word	0xffffffff


	//   ....[138]....
        /*02b4*/ 	.word	0xffffffff


	//   ....[139]....
        /*02b8*/ 	.word	0xffffffff


	//   ....[140]....
        /*02bc*/ 	.word	0xffffffff


	//   ....[141]....
        /*02c0*/ 	.word	0xffffffff


	//   ....[142]....
        /*02c4*/ 	.word	0xffffffff


	//   ....[143]....
        /*02c8*/ 	.word	0xffffffff


	//   ....[144]....
        /*02cc*/ 	.word	0xffffffff


	//   ....[145]....
        /*02d0*/ 	.word	0xffffffff


	//   ....[146]....
        /*02d4*/ 	.word	0xffffffff


	//   ....[147]....
        /*02d8*/ 	.word	0xffffffff


	//   ....[148]....
        /*02dc*/ 	.word	0xffffffff


	//   ....[149]....
        /*02e0*/ 	.word	0xffffffff


	//   ....[150]....
        /*02e4*/ 	.word	0xffffffff


	//   ....[151]....
        /*02e8*/ 	.word	0xffffffff


	//   ....[152]....
        /*02ec*/ 	.word	0xffffffff


	//   ....[153]....
        /*02f0*/ 	.word	0xffffffff


	//   ....[154]....
        /*02f4*/ 	.word	0xffffffff


	//   ....[155]....
        /*02f8*/ 	.word	0xffffffff


	//   ....[156]....
        /*02fc*/ 	.word	0xffffffff


	//   ....[157]....
        /*0300*/ 	.word	0xffffffff


	//   ....[158]....
        /*0304*/ 	.word	0xffffffff


	//   ....[159]....
        /*0308*/ 	.word	0xffffffff


	//   ....[160]....
        /*030c*/ 	.word	0xffffffff


	//   ....[161]....
        /*0310*/ 	.word	0xffffffff


	//   ....[162]....
        /*0314*/ 	.word	0xffffffff


	//   ....[163]....
        /*0318*/ 	.word	0xffffffff


	//   ....[164]....
        /*031c*/ 	.word	0xffffffff


	//   ....[165]....
        /*0320*/ 	.word	0xffffffff


	//   ....[166]....
        /*0324*/ 	.word	0xffffffff


	//   ....[167]....
        /*0328*/ 	.word	0xffffffff


	//   ....[168]....
        /*032c*/ 	.word	0xffffffff


	//   ....[169]....
        /*0330*/ 	.word	0xffffffff


	//----- nvinfo : EIATTR_COOP_GROUP_INSTR_OFFSETS
	.align		4
.L_1608:
        /*0334*/ 	.byte	0x04, 0x28
        /*0336*/ 	.short	(.L_1610 - .L_1609)


	//   ....[0]....
.L_1609:
        /*0338*/ 	.word	0x00006400


	//   ....[1]....
        /*033c*/ 	.word	0x00006410


	//   ....[2]....
        /*0340*/ 	.word	0x00006420


	//   ....[3]....
        /*0344*/ 	.word	0x00006430


	//   ....[4]....
        /*0348*/ 	.word	0x00006450


	//   ....[5]....
        /*034c*/ 	.word	0x00006460


	//   ....[6]....
        /*0350*/ 	.word	0x00006470


	//   ....[7]....
        /*0354*/ 	.word	0x00006480


	//   ....[8]....
        /*0358*/ 	.word	0x00006490


	//   ....[9]....
        /*035c*/ 	.word	0x000064a0


	//   ....[10]....
        /*0360*/ 	.word	0x000064b0


	//   ....[11]....
        /*0364*/ 	.word	0x000064c0


	//   ....[12]....
        /*0368*/ 	.word	0x000064d0


	//   ....[13]....
        /*036c*/ 	.word	0x000064e0


	//   ....[14]....
        /*0370*/ 	.word	0x000064f0


	//   ....[15]....
        /*0374*/ 	.word	0x00006500


	//   ....[16]....
        /*0378*/ 	.word	0x00006510


	//   ....[17]....
        /*037c*/ 	.word	0x00006520


	//   ....[18]....
        /*0380*/ 	.word	0x00006530


	//   ....[19]....
        /*0384*/ 	.word	0x00006540


	//   ....[20]....
        /*0388*/ 	.word	0x00006550


	//   ....[21]....
        /*038c*/ 	.word	0x00006560


	//   ....[22]....
        /*0390*/ 	.word	0x00006570


	//   ....[23]....
        /*0394*/ 	.word	0x00006580


	//   ....[24]....
        /*0398*/ 	.word	0x00006590


	//   ....[25]....
        /*039c*/ 	.word	0x000065a0


	//   ....[26]....
        /*03a0*/ 	.word	0x000065b0


	//   ....[27]....
        /*03a4*/ 	.word	0x000065c0


	//   ....[28]....
        /*03a8*/ 	.word	0x000065d0


	//   ....[29]....
        /*03ac*/ 	.word	0x000065e0


	//   ....[30]....
        /*03b0*/ 	.word	0x000065f0


	//   ....[31]....
        /*03b4*/ 	.word	0x00006600


	//   ....[32]....
        /*03b8*/ 	.word	0x00006610


	//   ....[33]....
        /*03bc*/ 	.word	0x00006620


	//   ....[34]....
        /*03c0*/ 	.word	0x00014010


	//   ....[35]....
        /*03c4*/ 	.word	0x00014030


	//   ....[36]....
        /*03c8*/ 	.word	0x00014040


	//   ....[37]....
        /*03cc*/ 	.word	0x00014050


	//   ....[38]....
        /*03d0*/ 	.word	0x00014060


	//   ....[39]....
        /*03d4*/ 	.word	0x00014070


	//   ....[40]....
        /*03d8*/ 	.word	0x00014080


	//   ....[41]....
        /*03dc*/ 	.word	0x00014090


	//   ....[42]....
        /*03e0*/ 	.word	0x000140a0


	//   ....[43]....
        /*03e4*/ 	.word	0x000140b0


	//   ....[44]....
        /*03e8*/ 	.word	0x000140c0


	//   ....[45]....
        /*03ec*/ 	.word	0x000140d0


	//   ....[46]....
        /*03f0*/ 	.word	0x000140e0


	//   ....[47]....
        /*03f4*/ 	.word	0x000140f0


	//   ....[48]....
        /*03f8*/ 	.word	0x00014100


	//   ....[49]....
        /*03fc*/ 	.word	0x00014110


	//   ....[50]....
        /*0400*/ 	.word	0x00014120


	//   ....[51]....
        /*0404*/ 	.word	0x00014130


	//   ....[52]....
        /*0408*/ 	.word	0x00014140


	//   ....[53]....
        /*040c*/ 	.word	0x00014150


	//   ....[54]....
        /*0410*/ 	.word	0x00014160


	//   ....[55]....
        /*0414*/ 	.word	0x00014170


	//   ....[56]....
        /*0418*/ 	.word	0x00014180


	//   ....[57]....
        /*041c*/ 	.word	0x00014190


	//   ....[58]....
        /*0420*/ 	.word	0x000141a0


	//   ....[59]....
        /*0424*/ 	.word	0x000141b0


	//   ....[60]....
        /*0428*/ 	.word	0x000141c0


	//   ....[61]....
        /*042c*/ 	.word	0x000141d0


	//   ....[62]....
        /*0430*/ 	.word	0x000141e0


	//   ....[63]....
        /*0434*/ 	.word	0x000141f0


	//   ....[64]....
        /*0438*/ 	.word	0x00014200


	//   ....[65]....
        /*043c*/ 	.word	0x00014210


	//   ....[66]....
        /*0440*/ 	.word	0x00014220


	//   ....[67]....
        /*0444*/ 	.word	0x00014230


	//   ....[68]....
        /*0448*/ 	.word	0x00021c20


	//   ....[69]....
        /*044c*/ 	.word	0x00021c40


	//   ....[70]....
        /*0450*/ 	.word	0x00021c50


	//   ....[71]....
        /*0454*/ 	.word	0x00021c60


	//   ....[72]....
        /*0458*/ 	.word	0x00021c70


	//   ....[73]....
        /*045c*/ 	.word	0x00021c80


	//   ....[74]....
        /*0460*/ 	.word	0x00021c90


	//   ....[75]....
        /*0464*/ 	.word	0x00021ca0


	//   ....[76]....
        /*0468*/ 	.word	0x00021cb0


	//   ....[77]....
        /*046c*/ 	.word	0x00021cc0


	//   ....[78]....
        /*0470*/ 	.word	0x00021cd0


	//   ....[79]....
        /*0474*/ 	.word	0x00021ce0


	//   ....[80]....
        /*0478*/ 	.word	0x00021cf0


	//   ....[81]....
        /*047c*/ 	.word	0x00021d00


	//   ....[82]....
        /*0480*/ 	.word	0x00021d10


	//   ....[83]....
        /*0484*/ 	.word	0x00021d20


	//   ....[84]....
        /*0488*/ 	.word	0x00021d30


	//   ....[85]....
        /*048c*/ 	.word	0x00021d40


	//   ....[86]....
        /*0490*/ 	.word	0x00021d50


	//   ....[87]....
        /*0494*/ 	.word	0x00021d60


	//   ....[88]....
        /*0498*/ 	.word	0x00021d70


	//   ....[89]....
        /*049c*/ 	.word	0x00021d80


	//   ....[90]....
        /*04a0*/ 	.word	0x00021d90


	//   ....[91]....
        /*04a4*/ 	.word	0x00021da0


	//   ....[92]....
        /*04a8*/ 	.word	0x00021db0


	//   ....[93]....
        /*04ac*/ 	.word	0x00021dc0


	//   ....[94]....
        /*04b0*/ 	.word	0x00021dd0


	//   ....[95]....
        /*04b4*/ 	.word	0x00021de0


	//   ....[96]....
        /*04b8*/ 	.word	0x00021df0


	//   ....[97]....
        /*04bc*/ 	.word	0x00021e00


	//   ....[98]....
        /*04c0*/ 	.word	0x00021e10


	//   ....[99]....
        /*04c4*/ 	.word	0x00021e20


	//   ....[100]....
        /*04c8*/ 	.word	0x00021e30


	//   ....[101]....
        /*04cc*/ 	.word	0x00021e40


	//   ....[102]....
        /*04d0*/ 	.word	0x0002f830


	//   ....[103]....
        /*04d4*/ 	.word	0x0002f850


	//   ....[104]....
        /*04d8*/ 	.word	0x0002f860


	//   ....[105]....
        /*04dc*/ 	.word	0x0002f870


	//   ....[106]....
        /*04e0*/ 	.word	0x0002f880


	//   ....[107]....
        /*04e4*/ 	.word	0x0002f890


	//   ....[108]....
        /*04e8*/ 	.word	0x0002f8a0


	//   ....[109]....
        /*04ec*/ 	.word	0x0002f8b0


	//   ....[110]....
        /*04f0*/ 	.word	0x0002f8c0


	//   ....[111]....
        /*04f4*/ 	.word	0x0002f8d0


	//   ....[112]....
        /*04f8*/ 	.word	0x0002f8e0


	//   ....[113]....
        /*04fc*/ 	.word	0x0002f8f0


	//   ....[114]....
        /*0500*/ 	.word	0x0002f900


	//   ....[115]....
        /*0504*/ 	.word	0x0002f910


	//   ....[116]....
        /*0508*/ 	.word	0x0002f920


	//   ....[117]....
        /*050c*/ 	.word	0x0002f930


	//   ....[118]....
        /*0510*/ 	.word	0x0002f940


	//   ....[119]....
        /*0514*/ 	.word	0x0002f950


	//   ....[120]....
        /*0518*/ 	.word	0x0002f960


	//   ....[121]....
        /*051c*/ 	.word	0x0002f970


	//   ....[122]....
        /*0520*/ 	.word	0x0002f980


	//   ....[123]....
        /*0524*/ 	.word	0x0002f990


	//   ....[124]....
        /*0528*/ 	.word	0x0002f9a0


	//   ....[125]....
        /*052c*/ 	.word	0x0002f9b0


	//   ....[126]....
        /*0530*/ 	.word	0x0002f9c0


	//   ....[127]....
        /*0534*/ 	.word	0x0002f9d0


	//   ....[128]....
        /*0538*/ 	.word	0x0002f9e0


	//   ....[129]....
        /*053c*/ 	.word	0x0002f9f0


	//   ....[130]....
        /*0540*/ 	.word	0x0002fa00


	//   ....[131]....
        /*0544*/ 	.word	0x0002fa10


	//   ....[132]....
        /*0548*/ 	.word	0x0002fa20


	//   ....[133]....
        /*054c*/ 	.word	0x0002fa30


	//   ....[134]....
        /*0550*/ 	.word	0x0002fa40


	//   ....[135]....
        /*0554*/ 	.word	0x0002fa50


	//   ....[136]....
        /*0558*/ 	.word	0x0003d440


	//   ....[137]....
        /*055c*/ 	.word	0x0003d460


	//   ....[138]....
        /*0560*/ 	.word	0x0003d470


	//   ....[139]....
        /*0564*/ 	.word	0x0003d480


	//   ....[140]....
        /*0568*/ 	.word	0x0003d490


	//   ....[141]....
        /*056c*/ 	.word	0x0003d4a0


	//   ....[142]....
        /*0570*/ 	.word	0x0003d4b0


	//   ....[143]....
        /*0574*/ 	.word	0x0003d4c0


	//   ....[144]....
        /*0578*/ 	.word	0x0003d4d0


	//   ....[145]....
        /*057c*/ 	.word	0x0003d4e0


	//   ....[146]....
        /*0580*/ 	.word	0x0003d4f0


	//   ....[147]....
        /*0584*/ 	.word	0x0003d500


	//   ....[148]....
        /*0588*/ 	.word	0x0003d510


	//   ....[149]....
        /*058c*/ 	.word	0x0003d520


	//   ....[150]....
        /*0590*/ 	.word	0x0003d530


	//   ....[151]....
        /*0594*/ 	.word	0x0003d540


	//   ....[152]....
        /*0598*/ 	.word	0x0003d550


	//   ....[153]....
        /*059c*/ 	.word	0x0003d560


	//   ....[154]....
        /*05a0*/ 	.word	0x0003d570


	//   ....[155]....
        /*05a4*/ 	.word	0x0003d580


	//   ....[156]....
        /*05a8*/ 	.word	0x0003d590


	//   ....[157]....
        /*05ac*/ 	.word	0x0003d5a0


	//   ....[158]....
        /*05b0*/ 	.word	0x0003d5b0


	//   ....[159]....
        /*05b4*/ 	.word	0x0003d5c0


	//   ....[160]....
        /*05b8*/ 	.word	0x0003d5d0


	//   ....[161]....
        /*05bc*/ 	.word	0x0003d5e0


	//   ....[162]....
        /*05c0*/ 	.word	0x0003d5f0


	//   ....[163]....
        /*05c4*/ 	.word	0x0003d600


	//   ....[164]....
        /*05c8*/ 	.word	0x0003d610


	//   ....[165]....
        /*05cc*/ 	.word	0x0003d620


	//   ....[166]....
        /*05d0*/ 	.word	0x0003d630


	//   ....[167]....
        /*05d4*/ 	.word	0x0003d640


	//   ....[168]....
        /*05d8*/ 	.word	0x0003d650


	//   ....[169]....
        /*05dc*/ 	.word	0x0003d660


	//----- nvinfo : EIATTR_EXIT_INSTR_OFFSETS
	.align		4
.L_1610:
        /*05e0*/ 	.byte	0x04, 0x1c
        /*05e2*/ 	.short	(.L_1612 - .L_1611)


	//   ....[0]....
.L_1611:
        /*05e4*/ 	.word	0x000740c0


	//   ....[1]....
        /*05e8*/ 	.word	0x00074810


	//   ....[2]....
        /*05ec*/ 	.word	0x00074880


	//----- nvinfo : EIATTR_MAX_THREADS
	.align		4
.L_1612:
        /*05f0*/ 	.byte	0x04, 0x05
        /*05f2*/ 	.short	(.L_1614 - .L_1613)
.L_1613:
        /*05f4*/ 	.word	0x00000080
        /*05f8*/ 	.word	0x00000001
        /*05fc*/ 	.word	0x00000001


	//----- nvinfo : EIATTR_CRS_STACK_SIZE
	.align		4
.L_1614:
        /*0600*/ 	.byte	0x04, 0x1e
        /*0602*/ 	.short	(.L_1616 - .L_1615)
.L_1615:
        /*0604*/ 	.word	0x00000000
.L_1616:


//--------------------- .nv.info._ZN17fastertransformer38beam_online_softmax_topk_stage2_kernelIfLi16ELi64EEEvPKfS2_PiPT_ii --------------------------
	.section	.nv.info._ZN17fastertransformer38beam_online_softmax_topk_stage2_kernelIfLi16ELi64EEEvPKfS2_PiPT_ii,"",@"SHT_CUDA_INFO"
	.sectionflags	@""
	.align	4


	//----- nvinfo : EIATTR_CUDA_API_VERSION
	.align		4
        /*0000*/ 	.byte	0x04, 0x37
        /*0002*/ 	.short	(.L_1618 - .L_1617)
.L_1617:
        /*0004*/ 	.word	0x00000082


	//----- nvinfo : EIATTR_SW2861232_WAR
	.align		4
.L_1618:
        /*0008*/ 	.byte	0x01, 0x35
	.zero		2


	//----- nvinfo : EIATTR_PARAM_CBANK
	.align		4
        /*000c*/ 	.byte	0x04, 0x0a
        /*000e*/ 	.short	(.L_1620 - .L_1619)
	.align		4
.L_1619:
        /*0010*/ 	.word	index@(.nv.constant0._ZN17fastertransformer38beam_online_softmax_topk_stage2_kernelIfLi16ELi64EEEvPKfS2_PiPT_ii)
        /*0014*/ 	.short	0x0160
        /*0016*/ 	.short	0x0028


	//----- nvinfo : EIATTR_CBANK_PARAM_SIZE
	.align		4
.L_1620:
        /*0018*/ 	.byte	0x03, 0x19
        /*001a*/ 	.short	0x0028


	//----- nvinfo : EIATTR_KPARAM_INFO
	.align		4
        /*001c*/ 	.byte	0x04, 0x17
        /*001e*/ 	.short	(.L_1622 - .L_1621)
.L_1621:
        /*0020*/ 	.word	0x00000000
        /*0024*/ 	.short	0x0005
        /*0026*/ 	.short	0x0024
        /*0028*/ 	.byte	0x00, 0xf0, 0x11, 0x00


	//----- nvinfo : EIATTR_KPARAM_INFO
	.align		4
.L_1622:
        /*002c*/ 	.byte	0x04, 0x17
        /*002e*/ 	.short	(.L_1624 - .L_1623)
.L_1623:
        /*0030*/ 	.word	0x00000000
        /*0034*/ 	.short	0x0004
        /*0036*/ 	.short	0x0020
        /*0038*/ 	.byte	0x00, 0xf0, 0x11, 0x00


	//----- nvinfo : EIATTR_KPARAM_INFO
	.align		4
.L_1624:
        /*003c*/ 	.byte	0x04, 0x17
        /*003e*/ 	.short	(.L_1626 - .L_1625)
.L_1625:
        /*0040*/ 	.word	0x00000000
        /*0044*/ 	.short	0x0003
        /*0046*/ 	.short	0x0018
        /*0048*/ 	.byte	0x00, 0xf0, 0x21, 0x00


	//----- nvinfo : EIATTR_KPARAM_INFO
	.align		4
.L_1626:
        /*004c*/ 	.byte	0x04, 0x17
        /*004e*/ 	.short	(.L_1628 - .L_1627)
.L_1627:
        /*0050*/ 	.word	0x00000000
        /*0054*/ 	.short	0x0002
        /*0056*/ 	.short	0x0010
        /*0058*/ 	.byte	0x00, 0xf0, 0x21, 0x00


	//----- nvinfo : EIATTR_KPARAM_INFO
	.align		4
.L_1628:
        /*005c*/ 	.byte	0x04, 0x17
        /*005e*/ 	.short	(.L_1630 - .L_1629)
.L_1629:
        /*0060*/ 	.word	0x00000000
        /*0064*/ 	.short	0x0001
        /*0066*/ 	.short	0x0008
        /*0068*/ 	.byte	0x00, 0xf0, 0x21, 0x00


	//----- nvinfo : EIATTR_KPARAM_INFO
	.align		4
.L_1630:
        /*006c*/ 	.byte	0x04, 0x17
        /*006e*/ 	.short	(.L_1632 - .L_1631)
.L_1631:
        /*0070*/ 	.word	0x00000000
        /*0074*/ 	.short	0x0000
        /*0076*/ 	.short	0x0000
        /*0078*/ 	.byte	0x00, 0xf0, 0x21, 0x00


	//----- nvinfo : EIATTR_MAXREG_COUNT
	.align		4
.L_1632:
        /*007c*/ 	.byte	0x03, 0x1b
        /*007e*/ 	.short	0x00ff


	//----- nvinfo : EIATTR_NUM_BARRIERS
	.align		4
        /*0080*/ 	.byte	0x02, 0x4c
        /*0082*/ 	.byte	0x01
	.zero		1


	//----- nvinfo : EIATTR_ANNOTATIONS
	.align		4
        /*0084*/ 	.byte	0x04, 0x55
        /*0086*/ 	.short	(.L_1634 - .L_1633)


	//   ....[0]....
.L_1633:
        /*0088*/ 	.word	0x00000001
        /*008c*/ 	.byte	0xd0, 0xb3, 0x04, 0x00, 0x01, 0x00, 0x00, 0x00, 0x00, 0xb4, 0x04, 0x00, 0x01, 0x00, 0x00, 0x00
        /*009c*/ 	.byte	0xe0, 0x3b, 0x05, 0x00, 0x01, 0x00, 0x00, 0x00, 0x80, 0x49, 0x05, 0x00, 0x01, 0x00, 0x00, 0x00
        /*00ac*/ 	.byte	0x20, 0x57, 0x05, 0x00, 0x01, 0x00, 0x00, 0x00, 0xc0, 0x64, 0x05, 0x00


	//----- nvinfo : EIATTR_MERCURY_ISA_VERSION
	.align		4
.L_1634:
        /*00b8*/ 	.byte	0x03, 0x5f
        /*00ba*/ 	.short	0x0000


	//----- nvinfo : EIATTR_COOP_GROUP_MASK_REGIDS
	.align		4
        /*00bc*/ 	.byte	0x04, 0x29
        /*00be*/ 	.short	(.L_1636 - .L_1635)


	//   ....[0]....
.L_1635:
        /*00c0*/ 	.word	0xffffffff


	//   ....[1]....
        /*00c4*/ 	.word	0xffffffff


	//   ....[2]....
        /*00c8*/ 	.word	0xffffffff


	//   ....[3]....
        /*00cc*/ 	.word	0xffffffff


	//   ....[4]....
        /*00d0*/ 	.word	0xffffffff


	//   ....[5]....
        /*00d4*/ 	.word	0xffffffff


	//   ....[6]....
        /*00d8*/ 	.word	0xffffffff


	//   ....[7]....
        /*00dc*/ 	.word	0xffffffff


	//   ....[8]....
        /*00e0*/ 	.word	0xffffffff


	//   ....[9]....
        /*00e4*/ 	.word	0xffffffff


	//   ....[10]....
        /*00e8*/ 	.word	0xffffffff


	//   ....[11]....
        /*00ec*/ 	.word	0xffffffff


	//   ....[12]....
        /*00f0*/ 	.word	0xffffffff


	//   ....[13]....
        /*00f4*/ 	.word	0xffffffff


	//   ....[14]....
        /*00f8*/ 	.word	0xffffffff


	//   ....[15]....
        /*00fc*/ 	.word	0xffffffff


	//   ....[16]....
        /*0100*/ 	.word	0xffffffff


	//   ....[17]....
        /*0104*/ 	.word	0xffffffff


	//   ....[18]....
        /*0108*/ 	.word	0xffffffff


	//   ....[19]....
        /*010c*/ 	.word	0xffffffff


	//   ....[20]....
        /*0110*/ 	.word	0xffffffff


	//   ....[21]....
        /*0114*/ 	.word	0xffffffff


	//   ....[22]....
        /*0118*/ 	.word	0xffffffff


	//   ....[23]....
        /*011c*/ 	.word	0xffffffff


	//   ....[24]....
        /*0120*/ 	.word	0xffffffff


	//   ....[25]....
        /*0124*/ 	.word	0xffffffff


	//   ....[26]....
        /*0128*/ 	.word	0xffffffff


	//   ....[27]....
        /*012c*/ 	.word	0xffffffff


	//   ....[28]....
        /*0130*/ 	.word	0xffffffff


	//   ....[29]....
        /*0134*/ 	.word	0xffffffff


	//   ....[30]....
        /*0138*/ 	.word	0xffffffff


	//   ....[31]....
        /*013c*/ 	.word	0xffffffff


	//   ....[32]....
        /*0140*/ 	.word	0xffffffff


	//   ....[33]....
        /*0144*/ 	.word	0xffffffff


	//   ....[34]....
        /*0148*/ 	.word	0xffffffff


	//   ....[35]....
        /*014c*/ 	.word	0xffffffff


	//   ....[36]....
        /*0150*/ 	.word	0xffffffff


	//   ....[37]....
        /*0154*/ 	.word	0xffffffff


	//   ....[38]....
        /*0158*/ 	.word	0xffffffff


	//   ....[39]....
        /*015c*/ 	.word	0xffffffff


	//   ....[40]....
        /*0160*/ 	.word	0xffffffff


	//   ....[41]....
        /*0164*/ 	.word	0xffffffff


	//   ....[42]....
        /*0168*/ 	.word	0xffffffff


	//   ....[43]....
        /*016c*/ 	.word	0xffffffff


	//   ....[44]....
        /*0170*/ 	.word	0xffffffff


	//   ....[45]....
        /*0174*/ 	.word	0xffffffff


	//   ....[46]....
        /*0178*/ 	.word	0xffffffff


	//   ....[47]....
        /*017c*/ 	.word	0xffffffff


	//   ....[48]....
        /*0180*/ 	.word	0xffffffff


	//   ....[49]....
        /*0184*/ 	.word	0xffffffff


	//   ....[50]....
        /*0188*/ 	.word	0xffffffff


	//   ....[51]....
        /*018c*/ 	.word	0xffffffff


	//   ....[52]....
        /*0190*/ 	.word	0xffffffff


	//   ....[53]....
        /*0194*/ 	.word	0xffffffff


	//   ....[54]....
        /*0198*/ 	.word	0xffffffff


	//   ....[55]....
        /*019c*/ 	.word	0xffffffff


	//   ....[56]....
        /*01a0*/ 	.word	0xffffffff


	//   ....[57]....
        /*01a4*/ 	.word	0xffffffff


	//   ....[58]....
        /*01a8*/ 	.word	0xffffffff


	//   ....[59]....
        /*01ac*/ 	.word	0xffffffff


	//   ....[60]....
        /*01b0*/ 	.word	0xffffffff


	//   ....[61]....
        /*01b4*/ 	.word	0xffffffff


	//   ....[62]....
        /*01b8*/ 	.word	0xffffffff


	//   ....[63]....
        /*01bc*/ 	.word	0xffffffff


	//   ....[64]....
        /*01c0*/ 	.word	0xffffffff


	//   ....[65]....
        /*01c4*/ 	.word	0xffffffff


	//   ....[66]....
        /*01c8*/ 	.word	0xffffffff


	//   ....[67]....
        /*01cc*/ 	.word	0xffffffff


	//   ....[68]....
        /*01d0*/ 	.word	0xffffffff


	//   ....[69]....
        /*01d4*/ 	.word	0xffffffff


	//   ....[70]....
        /*01d8*/ 	.word	0xffffffff


	//   ....[71]....
        /*01dc*/ 	.word	0xffffffff


	//   ....[72]....
        /*01e0*/ 	.word	0xffffffff


	//   ....[73]....
        /*01e4*/ 	.word	0xffffffff


	//   ....[74]....
        /*01e8*/ 	.word	0xffffffff


	//   ....[75]....
        /*01ec*/ 	.word	0xffffffff


	//   ....[76]....
        /*01f0*/ 	.word	0xffffffff


	//   ....[77]....
        /*01f4*/ 	.word	0xffffffff


	//   ....[78]....
        /*01f8*/ 	.word	0xffffffff


	//   ....[79]....
        /*01fc*/ 	.word	0xffffffff


	//   ....[80]....
        /*0200*/ 	.word	0xffffffff


	//   ....[81]....
        /*0204*/ 	.word	0xffffffff


	//   ....[82]....
        /*0208*/ 	.word	0xffffffff


	//   ....[83]....
        /*020c*/ 	.word	0xffffffff


	//   ....[84]....
        /*0210*/ 	.word	0xffffffff


	//   ....[85]....
        /*0214*/ 	.word	0xffffffff


	//   ....[86]....
        /*0218*/ 	.word	0xffffffff


	//   ....[87]....
        /*021c*/ 	.word	0xffffffff


	//   ....[88]....
        /*0220*/ 	.word	0xffffffff


	//   ....[89]....
        /*0224*/ 	.word	0xffffffff


	//   ....[90]....
        /*0228*/ 	.word	0xffffffff


	//   ....[91]....
        /*022c*/ 	.word	0xffffffff


	//   ....[92]....
        /*0230*/ 	.word	0xffffffff


	//   ....[93]....
        /*0234*/ 	.word	0xffffffff


	//   ....[94]....
        /*0238*/ 	.word	0xffffffff


	//   ....[95]....
        /*023c*/ 	.word	0xffffffff


	//   ....[96]....
        /*0240*/ 	.word	0xffffffff


	//   ....[97]....
        /*0244*/ 	.word	0xffffffff


	//   ....[98]....
        /*0248*/ 	.word	0xffffffff


	//   ....[99]....
        /*024c*/ 	.word	0xffffffff


	//   ....[100]....
        /*0250*/ 	.word	0xffffffff


	//   ....[101]....
        /*0254*/ 	.word	0xffffffff


	//   ....[102]....
        /*0258*/ 	.word	0xffffffff


	//   ....[103]....
        /*025c*/ 	.word	0xffffffff


	//   ....[104]....
        /*0260*/ 	.word	0xffffffff


	//   ....[105]....
        /*0264*/ 	.word	0xffffffff


	//   ....[106]....
        /*0268*/ 	.word	0xffffffff


	//   ....[107]....
        /*026c*/ 	.word	0xffffffff


	//   ....[108]....
        /*0270*/ 	.word	0xffffffff


	//   ....[109]....
        /*0274*/ 	.word	0xffffffff


	//   ....[110]....
        /*0278*/ 	.word	0xffffffff


	//   ....[111]....
        /*027c*/ 	.word	0xffffffff


	//   ....[112]....
        /*0280*/ 	.word	0xffffffff


	//   ....[113]....
        /*0284*/ 	.word	0xffffffff


	//   ....[114]....
        /*0288*/ 	.word	0xffffffff


	//   ....[115]....
        /*028c*/ 	.word	0xffffffff


	//   ....[116]....
        /*0290*/ 	.word	0xffffffff


	//   ....[117]....
        /*0294*/ 	.word	0xffffffff


	//   ....[118]....
        /*0298*/ 	.word	0xffffffff


	//   ....[119]....
        /*029c*/ 	.word	0xffffffff


	//   ....[120]....
        /*02a0*/ 	.word	0xffffffff


	//   ....[121]....
        /*02a4*/ 	.word	0xffffffff


	//   ....[122]....
        /*02a8*/ 	.word	0xffffffff


	//   ....[123]....
        /*02ac*/ 	.word	0xffffffff


	//   ....[124]....
        /*02b0*/ 	.word	0xffffffff


	//   ....[125]....
        /*02b4*/ 	.word	0xffffffff


	//   ....[126]....
        /*02b8*/ 	.word	0xffffffff


	//   ....[127]....
        /*02bc*/ 	.word	0xffffffff


	//   ....[128]....
        /*02c0*/ 	.word	0xffffffff


	//   ....[129]....
        /*02c4*/ 	.word	0xffffffff


	//   ....[130]....
        /*02c8*/ 	.word	0xffffffff


	//   ....[131]....
        /*02cc*/ 	.word	0xffffffff


	//   ....[132]....
        /*02d0*/ 	.word	0xffffffff


	//   ....[133]....
        /*02d4*/ 	.word	0xffffffff


	//   ....[134]....
        /*02d8*/ 	.word	0xffffffff


	//   ....[135]....
        /*02dc*/ 	.word	0xffffffff


	//   ....[136]....
        /*02e0*/ 	.word	0xffffffff


	//   ....[137]....
        /*02e4*/ 	.word	0xffffffff


	//   ....[138]....
        /*02e8*/ 	.word	0xffffffff


	//   ....[139]....
        /*02ec*/ 	.word	0xffffffff


	//   ....[140]....
        /*02f0*/ 	.word	0xffffffff


	//   ....[141]....
        /*02f4*/ 	.word	0xffffffff


	//   ....[142]....
        /*02f8*/ 	.word	0xffffffff


	//   ....[143]....
        /*02fc*/ 	.word	0xffffffff


	//   ....[144]....
        /*0300*/ 	.word	0xffffffff


	//   ....[145]....
        /*0304*/ 	.word	0xffffffff


	//   ....[146]....
        /*0308*/ 	.word	0xffffffff


	//   ....[147]....
        /*030c*/ 	.word	0xffffffff


	//   ....[148]....
        /*0310*/ 	.word	0xffffffff


	//   ....[149]....
        /*0314*/ 	.word	0xffffffff


	//   ....[150]....
        /*0318*/ 	.word	0xffffffff


	//   ....[151]....
        /*031c*/ 	.word	0xffffffff


	//   ....[152]....
        /*0320*/ 	.word	0xffffffff


	//   ....[153]....
        /*0324*/ 	.word	0xffffffff


	//   ....[154]....
        /*0328*/ 	.word	0xffffffff


	//   ....[155]....
        /*032c*/ 	.word	0xffffffff


	//   ....[156]....
        /*0330*/ 	.word	0xffffffff


	//   ....[157]....
        /*0334*/ 	.word	0xffffffff


	//   ....[158]....
        /*0338*/ 	.word	0xffffffff


	//   ....[159]....
        /*033c*/ 	.word	0xffffffff


	//   ....[160]....
        /*0340*/ 	.word	0xffffffff


	//   ....[161]....
        /*0344*/ 	.word	0xffffffff


	//   ....[162]....
        /*0348*/ 	.word	0xffffffff


	//   ....[163]....
        /*034c*/ 	.word	0xffffffff


	//   ....[164]....
        /*0350*/ 	.word	0xffffffff


	//   ....[165]....
        /*0354*/ 	.word	0xffffffff


	//   ....[166]....
        /*0358*/ 	.word	0xffffffff


	//   ....[167]....
        /*035c*/ 	.word	0xffffffff


	//   ....[168]....
        /*0360*/ 	.word	0xffffffff


	//   ....[169]....
        /*0364*/ 	.word	0xffffffff


	//----- nvinfo : EIATTR_COOP_GROUP_INSTR_OFFSETS
	.align		4
.L_1636:
        /*0368*/ 	.byte	0x04, 0x28
        /*036a*/ 	.short	(.L_1638 - .L_1637)


	//   ....[0]....
.L_1637:
        /*036c*/ 	.word	0x00006470


	//   ....[1]....
        /*0370*/ 	.word	0x00006480


	//   ....[2]....
        /*0374*/ 	.word	0x00006490


	//   ....[3]....
        /*0378*/ 	.word	0x000064a0


	//   ....[4]....
        /*037c*/ 	.word	0x000064c0


	//   ....[5]....
        /*0380*/ 	.word	0x000064d0


	//   ....[6]....
        /*0384*/ 	.word	0x000064e0


	//   ....[7]....
        /*0388*/ 	.word	0x000064f0


	//   ....[8]....
        /*038c*/ 	.word	0x00006500


	//   ....[9]....
        /*0390*/ 	.word	0x00006510


	//   ....[10]....
        /*0394*/ 	.word	0x00006520


	//   ....[11]....
        /*0398*/ 	.word	0x00006530


	//   ....[12]....
        /*039c*/ 	.word	0x00006540


	//   ....[13]....
        /*03a0*/ 	.word	0x00006550


	//   ....[14]....
        /*03a4*/ 	.word	0x00006560


	//   ....[15]....
        /*03a8*/ 	.word	0x00006570


	//   ....[16]....
        /*03ac*/ 	.word	0x00006580


	//   ....[17]....
        /*03b0*/ 	.word	0x00006590


	//   ....[18]....
        /*03b4*/ 	.word	0x000065a0


	//   ....[19]....
        /*03b8*/ 	.word	0x000065b0


	//   ....[20]....
        /*03bc*/ 	.word	0x000065c0


	//   ....[21]....
        /*03c0*/ 	.word	0x000065d0


	//   ....[22]....
        /*03c4*/ 	.word	0x000065e0


	//   ....[23]....
        /*03c8*/ 	.word	0x000065f0


	//   ....[24]....
        /*03cc*/ 	.word	0x00006600


	//   ....[25]....
        /*03d0*/ 	.word	0x00006610


	//   ....[26]....
        /*03d4*/ 	.word	0x00006620


	//   ....[27]....
        /*03d8*/ 	.word	0x00006630


	//   ....[28]....
        /*03dc*/ 	.word	0x00006640


	//   ....[29]....
        /*03e0*/ 	.word	0x00006650


	//   ....[30]....
        /*03e4*/ 	.word	0x00006660


	//   ....[31]....
        /*03e8*/ 	.word	0x00006670


	//   ....[32]....
        /*03ec*/ 	.word	0x00006680


	//   ....[33]....
        /*03f0*/ 	.word	0x00006690


	//   ....[34]....
        /*03f4*/ 	.word	0x00014090


	//   ....[35]....
        /*03f8*/ 	.word	0x000140a0


	//   ....[36]....
        /*03fc*/ 	.word	0x000140b0


	//   ....[37]....
        /*0400*/ 	.word	0x000140c0


	//   ....[38]....
        /*0404*/ 	.word	0x000140d0


	//   ....[39]....
        /*0408*/ 	.word	0x000140f0


	//   ....[40]....
        /*040c*/ 	.word	0x00014100


	//   ....[41]....
        /*0410*/ 	.word	0x00014110


	//   ....[42]....
        /*0414*/ 	.word	0x00014120


	//   ....[43]....
        /*0418*/ 	.word	0x00014130


	//   ....[44]....
        /*041c*/ 	.word	0x00014140


	//   ....[45]....
        /*0420*/ 	.word	0x00014150


	//   ....[46]....
        /*0424*/ 	.word	0x00014160


	//   ....[47]....
        /*0428*/ 	.word	0x00014170


	//   ....[48]....
        /*042c*/ 	.word	0x00014180


	//   ....[49]....
        /*0430*/ 	.word	0x00014190


	//   ....[50]....
        /*0434*/ 	.word	0x000141a0


	//   ....[51]....
        /*0438*/ 	.word	0x000141b0


	//   ....[52]....
        /*043c*/ 	.word	0x000141c0


	//   ....[53]....
        /*0440*/ 	.word	0x000141d0


	//   ....[54]....
        /*0444*/ 	.word	0x000141e0


	//   ....[55]....
        /*0448*/ 	.word	0x000141f0


	//   ....[56]....
        /*044c*/ 	.word	0x00014200


	//   ....[57]....
        /*0450*/ 	.word	0x00014210


	//   ....[58]....
        /*0454*/ 	.word	0x00014220


	//   ....[59]....
        /*0458*/ 	.word	0x00014230


	//   ....[60]....
        /*045c*/ 	.word	0x00014240


	//   ....[61]....
        /*0460*/ 	.word	0x00014250


	//   ....[62]....
        /*0464*/ 	.word	0x00014260


	//   ....[63]....
        /*0468*/ 	.word	0x00014270


	//   ....[64]....
        /*046c*/ 	.word	0x00014280


	//   ....[65]....
        /*0470*/ 	.word	0x00014290


	//   ....[66]....
        /*0474*/ 	.word	0x000142a0


	//   ....[67]....
        /*0478*/ 	.word	0x000142b0


	//   ....[68]....
        /*047c*/ 	.word	0x00021cb0


	//   ....[69]....
        /*0480*/ 	.word	0x00021cc0


	//   ....[70]....
        /*0484*/ 	.word	0x00021cd0


	//   ....[71]....
        /*0488*/ 	.word	0x00021ce0


	//   ....[72]....
        /*048c*/ 	.word	0x00021cf0


	//   ....[73]....
        /*0490*/ 	.word	0x00021d10


	//   ....[74]....
        /*0494*/ 	.word	0x00021d20


	//   ....[75]....
        /*0498*/ 	.word	0x00021d30


	//   ....[76]....
        /*049c*/ 	.word	0x00021d40


	//   ....[77]....
        /*04a0*/ 	.word	0x00021d50


	//   ....[78]....
        /*04a4*/ 	.word	0x00021d60


	//   ....[79]....
        /*04a8*/ 	.word	0x00021d70


	//   ....[80]....
        /*04ac*/ 	.word	0x00021d80


	//   ....[81]....
        /*04b0*/ 	.word	0x00021d90


	//   ....[82]....
        /*04b4*/ 	.word	0x00021da0


	//   ....[83]....
        /*04b8*/ 	.word	0x00021db0


	//   ....[84]....
        /*04bc*/ 	.word	0x00021dc0


	//   ....[85]....
        /*04c0*/ 	.word	0x00021dd0


	//   ....[86]....
        /*04c4*/ 	.word	0x00021de0


	//   ....[87]....
        /*04c8*/ 	.word	0x00021df0


	//   ....[88]....
        /*04cc*/ 	.word	0x00021e00


	//   ....[89]....
        /*04d0*/ 	.word	0x00021e10


	//   ....[90]....
        /*04d4*/ 	.word	0x00021e20


	//   ....[91]....
        /*04d8*/ 	.word	0x00021e30


	//   ....[92]....
        /*04dc*/ 	.word	0x00021e40


	//   ....[93]....
        /*04e0*/ 	.word	0x00021e50


	//   ....[94]....
        /*04e4*/ 	.word	0x00021e60


	//   ....[95]....
        /*04e8*/ 	.word	0x00021e70


	//   ....[96]....
        /*04ec*/ 	.word	0x00021e80


	//   ....[97]....
        /*04f0*/ 	.word	0x00021e90


	//   ....[98]....
        /*04f4*/ 	.word	0x00021ea0


	//   ....[99]....
        /*04f8*/ 	.word	0x00021eb0


	//   ....[100]....
        /*04fc*/ 	.word	0x00021ec0


	//   ....[101]....
        /*0500*/ 	.word	0x00021ed0


	//   ....[102]....
        /*0504*/ 	.word	0x0002f8d0


	//   ....[103]....
        /*0508*/ 	.word	0x0002f8e0


	//   ....[104]....
        /*050c*/ 	.word	0x0002f8f0


	//   ....[105]....
        /*0510*/ 	.word	0x0002f900


	//   ....[106]....
        /*0514*/ 	.word	0x0002f910


	//   ....[107]....
        /*0518*/ 	.word	0x0002f930


	//   ....[108]....
        /*051c*/ 	.word	0x0002f940


	//   ....[109]....
        /*0520*/ 	.word	0x0002f950


	//   ....[110]....
        /*0524*/ 	.word	0x0002f960


	//   ....[111]....
        /*0528*/ 	.word	0x0002f970


	//   ....[112]....
        /*052c*/ 	.word	0x0002f980


	//   ....[113]....
        /*0530*/ 	.word	0x0002f990


	//   ....[114]....
        /*0534*/ 	.word	0x0002f9a0


	//   ....[115]....
        /*0538*/ 	.word	0x0002f9b0


	//   ....[116]....
        /*053c*/ 	.word	0x0002f9c0


	//   ....[117]....
        /*0540*/ 	.word	0x0002f9d0


	//   ....[118]....
        /*0544*/ 	.word	0x0002f9e0


	//   ....[119]....
        /*0548*/ 	.word	0x0002f9f0


	//   ....[120]....
        /*054c*/ 	.word	0x0002fa00


	//   ....[121]....
        /*0550*/ 	.word	0x0002fa10


	//   ....[122]....
        /*0554*/ 	.word	0x0002fa20


	//   ....[123]....
        /*0558*/ 	.word	0x0002fa30


	//   ....[124]....
        /*055c*/ 	.word	0x0002fa40


	//   ....[125]....
        /*0560*/ 	.word	0x0002fa50


	//   ....[126]....
        /*0564*/ 	.word	0x0002fa60


	//   ....[127]....
        /*0568*/ 	.word	0x0002fa70


	//   ....[128]....
        /*056c*/ 	.word	0x0002fa80


	//   ....[129]....
        /*0570*/ 	.word	0x0002fa90


	//   ....[130]....
        /*0574*/ 	.word	0x0002faa0


	//   ....[131]....
        /*0578*/ 	.word	0x0002fab0


	//   ....[132]....
        /*057c*/ 	.word	0x0002fac0


	//   ....[133]....
        /*0580*/ 	.word	0x0002fad0


	//   ....[134]....
        /*0584*/ 	.word	0x0002fae0


	//   ....[135]....
        /*0588*/ 	.word	0x0002faf0


	//   ....[136]....
        /*058c*/ 	.word	0x0003d4f0


	//   ....[137]....
        /*0590*/ 	.word	0x0003d500


	//   ....[138]....
        /*0594*/ 	.word	0x0003d510


	//   ....[139]....
        /*0598*/ 	.word	0x0003d520


	//   ....[140]....
        /*059c*/ 	.word	0x0003d530


	//   ....[141]....
        /*05a0*/ 	.word	0x0003d550


	//   ....[142]....
        /*05a4*/ 	.word	0x0003d560


	//   ....[143]....
        /*05a8*/ 	.word	0x0003d570


	//   ....[144]....
        /*05ac*/ 	.word	0x0003d580


	//   ....[145]....
        /*05b0*/ 	.word	0x0003d590


	//   ....[146]....
        /*05b4*/ 	.word	0x0003d5a0


	//   ....[147]....
        /*05b8*/ 	.word	0x0003d5b0


	//   ....[148]....
        /*05bc*/ 	.word	0x0003d5c0


	//   ....[149]....
        /*05c0*/ 	.word	0x0003d5d0


	//   ....[150]....
        /*05c4*/ 	.word	0x0003d5e0


	//   ....[151]....
        /*05c8*/ 	.word	0x0003d5f0


	//   ....[152]....
        /*05cc*/ 	.word	0x0003d600


	//   ....[153]....
        /*05d0*/ 	.word	0x0003d610


	//   ....[154]....
        /*05d4*/ 	.word	0x0003d620


	//   ....[155]....
        /*05d8*/ 	.word	0x0003d630


	//   ....[156]....
        /*05dc*/ 	.word	0x0003d640


	//   ....[157]....
        /*05e0*/ 	.word	0x0003d650


	//   ....[158]....
        /*05e4*/ 	.word	0x0003d660


	//   ....[159]....
        /*05e8*/ 	.word	0x0003d670


	//   ....[160]....
        /*05ec*/ 	.word	0x0003d680


	//   ....[161]....
        /*05f0*/ 	.word	0x0003d690


	//   ....[162]....
        /*05f4*/ 	.word	0x0003d6a0


	//   ....[163]....
        /*05f8*/ 	.word	0x0003d6b0


	//   ....[164]....
        /*05fc*/ 	.word	0x0003d6c0


	//   ....[165]....
        /*0600*/ 	.word	0x0003d6d0


	//   ....[166]....
        /*0604*/ 	.word	0x0003d6e0


	//   ....[167]....
        /*0608*/ 	.word	0x0003d6f0


	//   ....[168]....
        /*060c*/ 	.word	0x0003d700


	//   ....[169]....
        /*0610*/ 	.word	0x0003d710


	//----- nvinfo : EIATTR_EXIT_INSTR_OFFSETS
	.align		4
.L_1638:
        /*0614*/ 	.byte	0x04, 0x1c
        /*0616*/ 	.short	(.L_1640 - .L_1639)


	//   ....[0]....
.L_1639:
        /*0618*/ 	.word	0x00058db0


	//   ....[1]....
        /*061c*/ 	.word	0x00059500


	//   ....[2]....
        /*0620*/ 	.word	0x00059570


	//----- nvinfo : EIATTR_MAX_THREADS
	.align		4
.L_1640:
        /*0624*/ 	.byte	0x04, 0x05
        /*0626*/ 	.short	(.L_1642 - .L_1641)
.L_1641:
        /*0628*/ 	.word	0x00000040
        /*062c*/ 	.word	0x00000001
        /*0630*/ 	.word	0x00000001


	//----- nvinfo : EIATTR_CRS_STACK_SIZE
	.align		4
.L_1642:
        /*0634*/ 	.byte	0x04, 0x1e
        /*0636*/ 	.short	(.L_1644 - .L_1643)
.L_1643:
        /*0638*/ 	.word	0x00000000
.L_1644:


//--------------------- .nv.info._ZN17fastertransformer38beam_online_softmax_topk_stage2_kernelIfLi16ELi32EEEvPKfS2_PiPT_ii --------------------------
	.section	.nv.info._ZN17fastertransformer38beam_online_softmax_topk_stage2_kernelIfLi16ELi32EEEvPKfS2_PiPT_ii,"",@"SHT_CUDA_INFO"
	.sectionflags	@""
	.align	4


	//----- nvinfo : EIATTR_CUDA_API_VERSION
	.align		4
        /*0000*/ 	.byte	0x04, 0x37
        /*0002*/ 	.short	(.L_1646 - .L_1645)
.L_1645:
        /*0004*/ 	.word	0x00000082


	//----- nvinfo : EIATTR_SW2861232_WAR
	.align		4
.L_1646:
        /*0008*/ 	.byte	0x01, 0x35
	.zero		2


	//----- nvinfo : EIATTR_PARAM_CBANK
	.align		4
        /*000c*/ 	.byte	0x04, 0x0a
        /*000e*/ 	.short	(.L_1648 - .L_1647)
	.align		4
.L_1647:
        /*0010*/ 	.word	index@(.nv.constant0._ZN17fastertransformer38beam_online_softmax_topk_stage2_kernelIfLi16ELi32EEEvPKfS2_PiPT_ii)
        /*0014*/ 	.short	0x0160
        /*0016*/ 	.short	0x0028


	//----- nvinfo : EIATTR_CBANK_PARAM_SIZE
	.align		4
.L_1648:
        /*0018*/ 	.byte	0x03, 0x19
        /*001a*/ 	.short	0x0028


	//----- nvinfo : EIATTR_KPARAM_INFO
	.align		4
        /*001c*/ 	.byte	0x04, 0x17
        /*001e*/ 	.short	(.L_1650 - .L_1649)
.L_1649:
        /*0020*/ 	.word	0x00000000
        /*0024*/ 	.short	0x0005
        /*0026*/ 	.short	0x0024
        /*0028*/ 	.byte	0x00, 0xf0, 0x11, 0x00


	//----- nvinfo : EIATTR_KPARAM_INFO
	.align		4
.L_1650:
        /*002c*/ 	.byte	0x04, 0x17
        /*002e*/ 	.short	(.L_1652 - .L_1651)
.L_1651:
        /*0030*/ 	.word	0x00000000
        /*0034*/ 	.short	0x0004
        /*0036*/ 	.short	0x0020
        /*0038*/ 	.byte	0x00, 0xf0, 0x11, 0x00


	//----- nvinfo : EIATTR_KPARAM_INFO
	.align		4
.L_1652:
        /*003c*/ 	.byte	0x04, 0x17
        /*003e*/ 	.short	(.L_1654 - .L_1653)
.L_1653:
        /*0040*/ 	.word	0x00000000
        /*0044*/ 	.short	0x0003
        /*0046*/ 	.short	0x0018
        /*0048*/ 	.byte	0x00, 0xf0, 0x21, 0x00


	//----- nvinfo : EIATTR_KPARAM_INFO
	.align		4
.L_1654:
        /*004c*/ 	.byte	0x04, 0x17
        /*004e*/ 	.short	(.L_1656 - .L_1655)
.L_1655:
        /*0050*/ 	.word	0x00000000
        /*0054*/ 	.short	0x0002
        /*0056*/ 	.short	0x0010
        /*0058*/ 	.byte	0x00, 0xf0, 0x21, 0x00


	//----- nvinfo : EIATTR_KPARAM_INFO
	.align		4
.L_1656:
        /*005c*/ 	.byte	0x04, 0x17
        /*005e*/ 	.short	(.L_1658 - .L_1657)
.L_1657:
        /*0060*/ 	.word	0x00000000
        /*0064*/ 	.short	0x0001
        /*0066*/ 	.short	0x0008
        /*0068*/ 	.byte	0x00, 0xf0, 0x21, 0x00


	//----- nvinfo : EIATTR_KPARAM_INFO
	.align		4
.L_1658:
        /*006c*/ 	.byte	0x04, 0x17
        /*006e*/ 	.short	(.L_1660 - .L_1659)
.L_1659:
        /*0070*/ 	.word	0x00000000
        /*0074*/ 	.short	0x0000
        /*0076*/ 	.short	0x0000
        /*0078*/ 	.byte	0x00, 0xf0, 0x21, 0x00


	//----- nvinfo : EIATTR_MAXREG_COUNT
	.align		4
.L_1660:
        /*007c*/ 	.byte	0x03, 0x1b
        /*007e*/ 	.short	0x00ff


	//----- nvinfo : EIATTR_NUM_BARRIERS
	.align		4
        /*0080*/ 	.byte	0x02, 0x4c
        /*0082*/ 	.byte	0x01
	.zero		1


	//----- nvinfo : EIATTR_MERCURY_ISA_VERSION
	.align		4
        /*0084*/ 	.byte	0x03, 0x5f
        /*0086*/ 	.short	0x0000


	//----- nvinfo : EIATTR_COOP_GROUP_MASK_REGIDS
	.align		4
        /*0088*/ 	.byte	0x04, 0x29
        /*008a*/ 	.short	(.L_1662 - .L_1661)


	//   ....[0]....
.L_1661:
        /*008c*/ 	.word	0xffffffff


	//   ....[1]....
        /*0090*/ 	.word	0xffffffff


	//   ....[2]....
        /*0094*/ 	.word	0xffffffff


	//   ....[3]....
        /*0098*/ 	.word	0xffffffff


	//   ....[4]....
        /*009c*/ 	.word	0xffffffff


	//   ....[5]....
        /*00a0*/ 	.word	0xffffffff


	//   ....[6]....
        /*00a4*/ 	.word	0xffffffff


	//   ....[7]....
        /*00a8*/ 	.word	0xffffffff


	//   ....[8]....
        /*00ac*/ 	.word	0xffffffff


	//   ....[9]....
        /*00b0*/ 	.word	0xffffffff


	//   ....[10]....
        /*00b4*/ 	.word	0xffffffff


	//   ....[11]....
        /*00b8*/ 	.word	0xffffffff


	//   ....[12]....
        /*00bc*/ 	.word	0xffffffff


	//   ....[13]....
        /*00c0*/ 	.word	0xffffffff


	//   ....[14]....
        /*00c4*/ 	.word	0xffffffff


	//   ....[15]....
        /*00c8*/ 	.word	0xffffffff


	//   ....[16]....
        /*00cc*/ 	.word	0xffffffff


	//   ....[17]....
        /*00d0*/ 	.word	0xffffffff


	//   ....[18]....
        /*00d4*/ 	.word	0xffffffff


	//   ....[19]....
        /*00d8*/ 	.word	0xffffffff


	//   ....[20]....
        /*00dc*/ 	.word	0xffffffff


	//   ....[21]....
        /*00e0*/ 	.word	0xffffffff


	//   ....[22]....
        /*00e4*/ 	.word	0xffffffff


	//   ....[23]....
        /*00e8*/ 	.word	0xffffffff


	//   ....[24]....
        /*00ec*/ 	.word	0xffffffff


	//   ....[25]....
        /*00f0*/ 	.word	0xffffffff


	//   ....[26]....
        /*00f4*/ 	.word	0xffffffff


	//   ....[27]....
        /*00f8*/ 	.word	0xffffffff


	//   ....[28]....
        /*00fc*/ 	.word	0xffffffff


	//   ....[29]....
        /*0100*/ 	.word	0xffffffff


	//   ....[30]....
        /*0104*/ 	.word	0xffffffff


	//   ....[31]....
        /*0108*/ 	.word	0xffffffff


	//   ....[32]....
        /*010c*/ 	.word	0xffffffff


	//   ....[33]....
        /*0110*/ 	.word	0xffffffff


	//   ....[34]....
        /*0114*/ 	.word	0xffffffff


	//   ....[35]....
        /*0118*/ 	.word	0xffffffff


	//   ....[36]....
        /*011c*/ 	.word	0xffffffff


	//   ....[37]....
        /*0120*/ 	.word	0xffffffff


	//   ....[38]....
        /*0124*/ 	.word	0xffffffff


	//   ....[39]....
        /*0128*/ 	.word	0xffffffff


	//   ....[40]....
        /*012c*/ 	.word	0xffffffff


	//   ....[41]....
        /*0130*/ 	.word	0xffffffff


	//   ....[42]....
        /*0134*/ 	.word	0xffffffff


	//   ....[43]....
        /*0138*/ 	.word	0xffffffff


	//   ....[44]....
        /*013c*/ 	.word	0xffffffff


	//   ....[45]....
        /*0140*/ 	.word	0xffffffff


	//   ....[46]....
        /*0144*/ 	.word	0xffffffff


	//   ....[47]....
        /*0148*/ 	.word	0xffffffff


	//   ....[48]....
        /*014c*/ 	.word	0xffffffff


	//   ....[49]....
        /*0150*/ 	.word	0xffffffff


	//   ....[50]....
        /*0154*/ 	.word	0xffffffff


	//   ....[51]....
        /*0158*/ 	.word	0xffffffff


	//   ....[52]....
        /*015c*/ 	.word	0xffffffff


	//   ....[53]....
        /*0160*/ 	.word	0xffffffff


	//   ....[54]....
        /*0164*/ 	.word	0xffffffff


	//   ....[55]....
        /*0168*/ 	.word	0xffffffff


	//   ....[56]....
        /*016c*/ 	.word	0xffffffff


	//   ....[57]....
        /*0170*/ 	.word	0xffffffff


	//   ....[58]....
        /*0174*/ 	.word	0xffffffff


	//   ....[59]....
        /*0178*/ 	.word	0xffffffff


	//   ....[60]....
        /*017c*/ 	.word	0xffffffff


	//   ....[61]....
        /*0180*/ 	.word	0xffffffff


	//   ....[62]....
        /*0184*/ 	.word	0xffffffff


	//   ....[63]....
        /*0188*/ 	.word	0xffffffff


	//   ....[64]....
        /*018c*/ 	.word	0xffffffff


	//   ....[65]....
        /*0190*/ 	.word	0xffffffff


	//   ....[66]....
        /*0194*/ 	.word	0xffffffff


	//   ....[67]....
        /*0198*/ 	.word	0xffffffff


	//   ....[68]....
        /*019c*/ 	.word	0xffffffff


	//   ....[69]....
        /*01a0*/ 	.word	0xffffffff


	//   ....[70]....
        /*01a4*/ 	.word	0xffffffff


	//   ....[71]....
        /*01a8*/ 	.word	0xffffffff


	//   ....[72]....
        /*01ac*/ 	.word	0xffffffff


	//   ....[73]....
        /*01b0*/ 	.word	0xffffffff


	//   ....[74]....
        /*01b4*/ 	.word	0xffffffff


	//   ....[75]....
        /*01b8*/ 	.word	0xffffffff


	//   ....[76]....
        /*01bc*/ 	.word	0xffffffff


	//   ....[77]....
        /*01c0*/ 	.word	0xffffffff


	//   ....[78]....
        /*01c4*/ 	.word	0xffffffff


	//   ....[79]....
        /*01c8*/ 	.word	0xffffffff


	//   ....[80]....
        /*01cc*/ 	.word	0xffffffff


	//   ....[81]....
        /*01d0*/ 	.word	0xffffffff


	//   ....[82]....
        /*01d4*/ 	.word	0xffffffff


	//   ....[83]....
        /*01d8*/ 	.word	0xffffffff


	//   ....[84]....
        /*01dc*/ 	.word	0xffffffff


	//   ....[85]....
        /*01e0*/ 	.word	0xffffffff


	//   ....[86]....
        /*01e4*/ 	.word	0xffffffff


	//   ....[87]....
        /*01e8*/ 	.word	0xffffffff


	//   ....[88]....
        /*01ec*/ 	.word	0xffffffff


	//   ....[89]....
        /*01f0*/ 	.word	0xffffffff


	//   ....[90]....
        /*01f4*/ 	.word	0xffffffff


	//   ....[91]....
        /*01f8*/ 	.word	0xffffffff


	//   ....[92]....
        /*01fc*/ 	.word	0xffffffff


	//   ....[93]....
        /*0200*/ 	.word	0xffffffff


	//   ....[94]....
        /*0204*/ 	.word	0xffffffff


	//   ....[95]....
        /*0208*/ 	.word	0xffffffff


	//   ....[96]....
        /*020c*/ 	.word	0xffffffff


	//   ....[97]....
        /*0210*/ 	.word	0xffffffff


	//   ....[98]....
        /*0214*/ 	.word	0xffffffff


	//   ....[99]....
        /*0218*/ 	.word	0xffffffff


	//   ....[100]....
        /*021c*/ 	.word	0xffffffff


	//   ....[101]....
        /*0220*/ 	.word	0xffffffff


	//   ....[102]....
        /*0224*/ 	.word	0xffffffff


	//   ....[103]....
        /*0228*/ 	.word	0xffffffff


	//   ....[104]....
        /*022c*/ 	.word	0xffffffff


	//   ....[105]....
        /*0230*/ 	.word	0xffffffff


	//   ....[106]....
        /*0234*/ 	.word	0xffffffff


	//   ....[107]....
        /*0238*/ 	.word	0xffffffff


	//   ....[108]....
        /*023c*/ 	.word	0xffffffff


	//   ....[109]....
        /*0240*/ 	.word	0xffffffff


	//   ....[110]....
        /*0244*/ 	.word	0xffffffff


	//   ....[111]....
        /*0248*/ 	.word	0xffffffff


	//   ....[112]....
        /*024c*/ 	.word	0xffffffff


	//   ....[113]....
        /*0250*/ 	.word	0xffffffff


	//   ....[114]....
        /*0254*/ 	.word	0xffffffff


	//   ....[115]....
        /*0258*/ 	.word	0xffffffff


	//   ....[116]....
        /*025c*/ 	.word	0xffffffff


	//   ....[117]....
        /*0260*/ 	.word	0xffffffff


	//   ....[118]....
        /*0264*/ 	.word	0xffffffff


	//   ....[119]....
        /*0268*/ 	.word	0xffffffff


	//   ....[120]....
        /*026c*/ 	.word	0xffffffff


	//   ....[121]....
        /*0270*/ 	.word	0xffffffff


	//   ....[122]....
        /*0274*/ 	.word	0xffffffff


	//   ....[123]....
        /*0278*/ 	.word	0xffffffff


	//   ....[124]....
        /*027c*/ 	.word	0xffffffff


	//   ....[125]....
        /*0280*/ 	.word	0xffffffff


	//   ....[126]....
        /*0284*/ 	.word	0xffffffff


	//   ....[127]....
        /*0288*/ 	.word	0xffffffff


	//   ....[128]....
        /*028c*/ 	.word	0xffffffff


	//   ....[129]....
        /*0290*/ 	.word	0xffffffff


	//   ....[130]....
        /*0294*/ 	.word	0xffffffff


	//   ....[131]....
        /*0298*/ 	.word	0xffffffff


	//   ....[132]....
        /*029c*/ 	.word	0xffffffff


	//   ....[133]....
        /*02a0*/ 	.word	0xffffffff


	//   ....[134]....
        /*02a4*/ 	.word	0xffffffff


	//   ....[135]....
        /*02a8*/ 	.word	0xffffffff


	//   ....[136]....
        /*02ac*/ 	.word	0xffffffff


	//   ....[137]....
        /*02b0*/ 	.word	0xffffffff


	//   ....[138]....
        /*02b4*/ 	.word	0xffffffff


	//   ....[139]....
        /*02b8*/ 	.word	0xffffffff


	//   ....[140]....
        /*02bc*/ 	.word	0xffffffff


	//   ....[141]....
        /*02c0*/ 	.word	0xffffffff


	//   ....[142]....
        /*02c4*/ 	.word	0xffffffff


	//   ....[143]....
        /*02c8*/ 	.word	0xffffffff


	//   ....[144]....
        /*02cc*/ 	.word	0xffffffff


	//   ....[145]....
        /*02d0*/ 	.word	0xffffffff


	//   ....[146]....
        /*02d4*/ 	.word	0xffffffff


	//   ....[147]....
        /*02d8*/ 	.word	0xffffffff


	//   ....[148]....
        /*02dc*/ 	.word	0xffffffff


	//   ....[149]....
        /*02e0*/ 	.word	0xffffffff


	//   ....[150]....
        /*02e4*/ 	.word	0xffffffff


	//   ....[151]....
        /*02e8*/ 	.word	0xffffffff


	//   ....[152]....
        /*02ec*/ 	.word	0xffffffff


	//   ....[153]....
        /*02f0*/ 	.word	0xffffffff


	//   ....[154]....
        /*02f4*/ 	.word	0xffffffff


	//   ....[155]....
        /*02f8*/ 	.word	0xffffffff


	//   ....[156]....
        /*02fc*/ 	.word	0xffffffff


	//   ....[157]....
        /*0300*/ 	.word	0xffffffff


	//   ....[158]....
        /*0304*/ 	.word	0xffffffff


	//   ....[159]....
        /*0308*/ 	.word	0xffffffff


	//   ....[160]....
        /*030c*/ 	.word	0xffffffff


	//   ....[161]....
        /*0310*/ 	.word	0xffffffff


	//   ....[162]....
        /*0314*/ 	.word	0xffffffff


	//   ....[163]....
        /*0318*/ 	.word	0xffffffff


	//   ....[164]....
        /*031c*/ 	.word	0xffffffff


	//   ....[165]....
        /*0320*/ 	.word	0xffffffff


	//   ....[166]....
        /*0324*/ 	.word	0xffffffff


	//   ....[167]....
        /*0328*/ 	.word	0xffffffff


	//   ....[168]....
        /*032c*/ 	.word	0xffffffff


	//   ....[169]....
        /*0330*/ 	.word	0xffffffff


	//----- nvinfo : EIATTR_COOP_GROUP_INSTR_OFFSETS
	.align		4
.L_1662:
        /*0334*/ 	.byte	0x04, 0x28
        /*0336*/ 	.short	(.L_1664 - .L_1663)


	//   ....[0]....
.L_1663:
        /*0338*/ 	.word	0x00006400


	//   ....[1]....
        /*033c*/ 	.word	0x00006410


	//   ....[2]....
        /*0340*/ 	.word	0x00006420


	//   ....[3]....
        /*0344*/ 	.word	0x00006430


	//   ....[4]....
        /*0348*/ 	.word	0x00006450


	//   ....[5]....
        /*034c*/ 	.word	0x00006460


	//   ....[6]....
        /*0350*/ 	.word	0x00006470


	//   ....[7]....
        /*0354*/ 	.word	0x00006480


	//   ....[8]....
        /*0358*/ 	.word	0x00006490


	//   ....[9]....
        /*035c*/ 	.word	0x000064a0


	//   ....[10]....
        /*0360*/ 	.word	0x000064b0


	//   ....[11]....
        /*0364*/ 	.word	0x000064c0


	//   ....[12]....
        /*0368*/ 	.word	0x000064d0


	//   ....[13]....
        /*036c*/ 	.word	0x000064e0


	//   ....[14]....
        /*0370*/ 	.word	0x000064f0


	//   ....[15]....
        /*0374*/ 	.word	0x00006500


	//   ....[16]....
        /*0378*/ 	.word	0x00006510


	//   ....[17]....
        /*037c*/ 	.word	0x00006520


	//   ....[18]....
        /*0380*/ 	.word	0x00006530


	//   ....[19]....
        /*0384*/ 	.word	0x00006540


	//   ....[20]....
        /*0388*/ 	.word	0x00006550


	//   ....[21]....
        /*038c*/ 	.word	0x00006560


	//   ....[22]....
        /*0390*/ 	.word	0x00006570


	//   ....[23]....
        /*0394*/ 	.word	0x00006580


	//   ....[24]....
        /*0398*/ 	.word	0x00006590


	//   ....[25]....
        /*039c*/ 	.word	0x000065a0


	//   ....[26]....
        /*03a0*/ 	.word	0x000065b0


	//   ....[27]....
        /*03a4*/ 	.word	0x000065c0


	//   ....[28]....
        /*03a8*/ 	.word	0x000065d0


	//   ....[29]....
        /*03ac*/ 	.word	0x000065e0


	//   ....[30]....
        /*03b0*/ 	.word	0x000065f0


	//   ....[31]....
        /*03b4*/ 	.word	0x00006600


	//   ....[32]....
        /*03b8*/ 	.word	0x00006610


	//   ....[33]....
        /*03bc*/ 	.word	0x00006620


	//   ....[34]....
        /*03c0*/ 	.word	0x00014010


	//   ....[35]....
        /*03c4*/ 	.word	0x00014030


	//   ....[36]....
        /*03c8*/ 	.word	0x00014040


	//   ....[37]....
        /*03cc*/ 	.word	0x00014050


	//   ....[38]....
        /*03d0*/ 	.word	0x00014060


	//   ....[39]....
        /*03d4*/ 	.word	0x00014070


	//   ....[40]....
        /*03d8*/ 	.word	0x00014080


	//   ....[41]....
        /*03dc*/ 	.word	0x00014090


	//   ....[42]....
        /*03e0*/ 	.word	0x000140a0


	//   ....[43]....
        /*03e4*/ 	.word	0x000140b0


	//   ....[44]....
        /*03e8*/ 	.word	0x000140c0


	//   ....[45]....
        /*03ec*/ 	.word	0x000140d0


	//   ....[46]....
        /*03f0*/ 	.word	0x000140e0


	//   ....[47]....
        /*03f4*/ 	.word	0x000140f0


	//   ....[48]....
        /*03f8*/ 	.word	0x00014100


	//   ....[49]....
        /*03fc*/ 	.word	0x00014110


	//   ....[50]....
        /*0400*/ 	.word	0x00014120


	//   ....[51]....
        /*0404*/ 	.word	0x00014130


	//   ....[52]....
        /*0408*/ 	.word	0x00014140


	//   ....[53]....
        /*040c*/ 	.word	0x00014150


	//   ....[54]....
        /*0410*/ 	.word	0x00014160


	//   ....[55]....
        /*0414*/ 	.word	0x00014170


	//   ....[56]....
        /*0418*/ 	.word	0x00014180


	//   ....[57]....
        /*041c*/ 	.word	0x00014190


	//   ....[58]....
        /*0420*/ 	.word	0x000141a0


	//   ....[59]....
        /*0424*/ 	.word	0x000141b0


	//   ....[60]....
        /*0428*/ 	.word	0x000141c0


	//   ....[61]....
        /*042c*/ 	.word	0x000141d0


	//   ....[62]....
        /*0430*/ 	.word	0x000141e0


	//   ....[63]....
        /*0434*/ 	.word	0x000141f0


	//   ....[64]....
        /*0438*/ 	.word	0x00014200


	//   ....[65]....
        /*043c*/ 	.word	0x00014210


	//   ....[66]....
        /*0440*/ 	.word	0x00014220


	//   ....[67]....
        /*0444*/ 	.word	0x00014230


	//   ....[68]....
        /*0448*/ 	.word	0x00021c20


	//   ....[69]....
        /*044c*/ 	.word	0x00021c40


	//   ....[70]....
        /*0450*/ 	.word	0x00021c50


	//   ....[71]....
        /*0454*/ 	.word	0x00021c60


	//   ....[72]....
        /*0458*/ 	.word	0x00021c70


	//   ....[73]....
        /*045c*/ 	.word	0x00021c80


	//   ....[74]....
        /*0460*/ 	.word	0x00021c90


	//   ....[75]....
        /*0464*/ 	.word	0x00021ca0


	//   ....[76]....
        /*0468*/ 	.word	0x00021cb0


	//   ....[77]....
        /*046c*/ 	.word	0x00021cc0


	//   ....[78]....
        /*0470*/ 	.word	0x00021cd0


	//   ....[79]....
        /*0474*/ 	.word	0x00021ce0


	//   ....[80]....
        /*0478*/ 	.word	0x00021cf0


	//   ....[81]....
        /*047c*/ 	.word	0x00021d00


	//   ....[82]....
        /*0480*/ 	.word	0x00021d10


	//   ....[83]....
        /*0484*/ 	.word	0x00021d20


	//   ....[84]....
        /*0488*/ 	.word	0x00021d30


	//   ....[85]....
        /*048c*/ 	.word	0x00021d40


	//   ....[86]....
        /*0490*/ 	.word	0x00021d50


	//   ....[87]....
        /*0494*/ 	.word	0x00021d60


	//   ....[88]....
        /*0498*/ 	.word	0x00021d70


	//   ....[89]....
        /*049c*/ 	.word	0x00021d80


	//   ....[90]....
        /*04a0*/ 	.word	0x00021d90


	//   ....[91]....
        /*04a4*/ 	.word	0x00021da0


	//   ....[92]....
        /*04a8*/ 	.word	0x00021db0


	//   ....[93]....
        /*04ac*/ 	.word	0x00021dc0


	//   ....[94]....
        /*04b0*/ 	.word	0x00021dd0


	//   ....[95]....
        /*04b4*/ 	.word	0x00021de0


	//   ....[96]....
        /*04b8*/ 	.word	0x00021df0


	//   ....[97]....
        /*04bc*/ 	.word	0x00021e00


	//   ....[98]....
        /*04c0*/ 	.word	0x00021e10


	//   ....[99]....
        /*04c4*/ 	.word	0x00021e20


	//   ....[100]....
        /*04c8*/ 	.word	0x00021e30


	//   ....[101]....
        /*04cc*/ 	.word	0x00021e40


	//   ....[102]....
        /*04d0*/ 	.word	0x0002f830


	//   ....[103]....
        /*04d4*/ 	.word	0x0002f850


	//   ....[104]....
        /*04d8*/ 	.word	0x0002f860


	//   ....[105]....
        /*04dc*/ 	.word	0x0002f870


	//   ....[106]....
        /*04e0*/ 	.word	0x0002f880


	//   ....[107]....
        /*04e4*/ 	.word	0x0002f890


	//   ....[108]....
        /*04e8*/ 	.word	0x0002f8a0


	//   ....[109]....
        /*04ec*/ 	.word	0x0002f8b0


	//   ....[110]....
        /*04f0*/ 	.word	0x0002f8c0


	//   ....[111]....
        /*04f4*/ 	.word	0x0002f8d0


	//   ....[112]....
        /*04f8*/ 	.word	0x0002f8e0


	//   ....[113]....
        /*04fc*/ 	.word	0x0002f8f0


	//   ....[114]....
        /*0500*/ 	.word	0x0002f900


	//   ....[115]....
        /*0504*/ 	.word	0x0002f910


	//   ....[116]....
        /*0508*/ 	.word	0x0002f920


	//   ....[117]....
        /*050c*/ 	.word	0x0002f930


	//   ....[118]....
        /*0510*/ 	.word	0x0002f940


	//   ....[119]....
        /*0514*/ 	.word	0x0002f950


	//   ....[120]....
        /*0518*/ 	.word	0x0002f960


	//   ....[121]....
        /*051c*/ 	.word	0x0002f970


	//   ....[122]....
        /*0520*/ 	.word	0x0002f980


	//   ....[123]....
        /*0524*/ 	.word	0x0002f990


	//   ....[124]....
        /*0528*/ 	.word	0x0002f9a0


	//   ....[125]....
        /*052c*/ 	.word	0x0002f9b0


	//   ....[126]....
        /*0530*/ 	.word	0x0002f9c0


	//   ....[127]....
        /*0534*/ 	.word	0x0002f9d0


	//   ....[128]....
        /*0538*/ 	.word	0x0002f9e0


	//   ....[129]....
        /*053c*/ 	.word	0x0002f9f0


	//   ....[130]....
        /*0540*/ 	.word	0x0002fa00


	//   ....[131]....
        /*0544*/ 	.word	0x0002fa10


	//   ....[132]....
        /*0548*/ 	.word	0x0002fa20


	//   ....[133]....
        /*054c*/ 	.word	0x0002fa30


	//   ....[134]....
        /*0550*/ 	.word	0x0002fa40


	//   ....[135]....
        /*0554*/ 	.word	0x0002fa50


	//   ....[136]....
        /*0558*/ 	.word	0x0003d440


	//   ....[137]....
        /*055c*/ 	.word	0x0003d460


	//   ....[138]....
        /*0560*/ 	.word	0x0003d470


	//   ....[139]....
        /*0564*/ 	.word	0x0003d480


	//   ....[140]....
        /*0568*/ 	.word	0x0003d490


	//   ....[141]....
        /*056c*/ 	.word	0x0003d4a0


	//   ....[142]....
        /*0570*/ 	.word	0x0003d4b0


	//   ....[143]....
        /*0574*/ 	.word	0x0003d4c0


	//   ....[144]....
        /*0578*/ 	.word	0x0003d4d0


	//   ....[145]....
        /*057c*/ 	.word	0x0003d4e0


	//   ....[146]....
        /*0580*/ 	.word	0x0003d4f0


	//   ....[147]....
        /*0584*/ 	.word	0x0003d500


	//   ....[148]....
        /*0588*/ 	.word	0x0003d510


	//   ....[149]....
        /*058c*/ 	.word	0x0003d520


	//   ....[150]....
        /*0590*/ 	.word	0x0003d530


	//   ....[151]....
        /*0594*/ 	.word	0x0003d540


	//   ....[152]....
        /*0598*/ 	.word	0x0003d550


	//   ....[153]....
        /*059c*/ 	.word	0x0003d560


	//   ....[154]....
        /*05a0*/ 	.word	0x0003d570


	//   ....[155]....
        /*05a4*/ 	.word	0x0003d580


	//   ....[156]....
        /*05a8*/ 	.word	0x0003d590


	//   ....[157]....
        /*05ac*/ 	.word	0x0003d5a0


	//   ....[158]....
        /*05b0*/ 	.word	0x0003d5b0


	//   ....[159]....
        /*05b4*/ 	.word	0x0003d5c0


	//   ....[160]....
        /*05b8*/ 	.word	0x0003d5d0


	//   ....[161]....
        /*05bc*/ 	.word	0x0003d5e0


	//   ....[162]....
        /*05c0*/ 	.word	0x0003d5f0


	//   ....[163]....
        /*05c4*/ 	.word	0x0003d600


	//   ....[164]....
        /*05c8*/ 	.word	0x0003d610


	//   ....[165]....
        /*05cc*/ 	.word	0x0003d620


	//   ....[166]....
        /*05d0*/ 	.word	0x0003d630


	//   ....[167]....
        /*05d4*/ 	.word	0x0003d640


	//   ....[168]....
        /*05d8*/ 	.word	0x0003d650


	//   ....[169]....
        /*05dc*/ 	.word	0x0003d660


	//----- nvinfo : EIATTR_EXIT_INSTR_OFFSETS
	.align		4
.L_1664:
        /*05e0*/ 	.byte	0x04, 0x1c
        /*05e2*/ 	.short	(.L_1666 - .L_1665)


	//   ....[0]....
.L_1665:
        /*05e4*/ 	.word	0x0004b150


	//   ....[1]....
        /*05e8*/ 	.word	0x0004b8a0


	//   ....[2]....
        /*05ec*/ 	.word	0x0004b910


	//----- nvinfo : EIATTR_MAX_THREADS
	.align		4
.L_1666:
        /*05f0*/ 	.byte	0x04, 0x05
        /*05f2*/ 	.short	(.L_1668 - .L_1667)
.L_1667:
        /*05f4*/ 	.word	0x00000020
        /*05f8*/ 	.word	0x00000001
        /*05fc*/ 	.word	0x00000001


	//----- nvinfo : EIATTR_CRS_STACK_SIZE
	.align		4
.L_1668:
        /*0600*/ 	.byte	0x04, 0x1e
        /*0602*/ 	.short	(.L_1670 - .L_1669)
.L_1669:
        /*0604*/ 	.word	0x00000000
.L_1670:


//--------------------- .nv.info._ZN17fastertransformer38beam_online_softmax_topk_stage1_kernelIfLi1ELi16ELi128EEEvPKT_S3_PKbPfiiPKi --------------------------
	.section	.nv.info._ZN17fastertransformer38beam_online_softmax_topk_stage1_kernelIfLi1ELi16ELi128EEEvPKT_S3_PKbPfiiPKi,"",@"SHT_CUDA_INFO"
	.sectionflags	@""
	.align	4


	//----- nvinfo : EIATTR_CUDA_API_VERSION
	.align		4
        /*0000*/ 	.byte	0x04, 0x37
        /*0002*/ 	.short	(.L_1672 - .L_1671)
.L_1671:
        /*0004*/ 	.word	0x00000082


	//----- nvinfo : EIATTR_SW2861232_WAR
	.align		4
.L_1672:
        /*0008*/ 	.byte	0x01, 0x35
	.zero		2


	//----- nvinfo : EIATTR_PARAM_CBANK
	.align		4
        /*000c*/ 	.byte	0x04, 0x0a
        /*000e*/ 	.short	(.L_1674 - .L_1673)
	.align		4
.L_1673:
        /*0010*/ 	.word	index@(.nv.constant0._ZN17fastertransformer38beam_online_softmax_topk_stage1_kernelIfLi1ELi16ELi128EEEvPKT_S3_PKbPfiiPKi)
        /*0014*/ 	.short	0x0160
        /*0016*/ 	.short	0x0030


	//----- nvinfo : EIATTR_CBANK_PARAM_SIZE
	.align		4
.L_1674:
        /*0018*/ 	.byte	0x03, 0x19
        /*001a*/ 	.short	0x0030


	//----- nvinfo : EIATTR_KPARAM_INFO
	.align		4
        /*001c*/ 	.byte	0x04, 0x17
        /*001e*/ 	.short	(.L_1676 - .L_1675)
.L_1675:
        /*0020*/ 	.word	0x00000000
        /*0024*/ 	.short	0x0006
        /*0026*/ 	.short	0x0028
        /*0028*/ 	.byte	0x00, 0xf0, 0x21, 0x00


	//----- nvinfo : EIATTR_KPARAM_INFO
	.align		4
.L_1676:
        /*002c*/ 	.byte	0x04, 0x17
        /*002e*/ 	.short	(.L_1678 - .L_1677)
.L_1677:
        /*0030*/ 	.word	0x00000000
        /*0034*/ 	.short	0x0005
        /*0036*/ 	.short	0x0024
        /*0038*/ 	.byte	0x00, 0xf0, 0x11, 0x00


	//----- nvinfo : EIATTR_KPARAM_INFO
	.align		4
.L_1678:
        /*003c*/ 	.byte	0x04, 0x17
        /*003e*/ 	.short	(.L_1680 - .L_1679)
.L_1679:
        /*0040*/ 	.word	0x00000000
        /*0044*/ 	.short	0x0004
        /*0046*/ 	.short	0x0020
        /*0048*/ 	.byte	0x00, 0xf0, 0x11, 0x00


	//----- nvinfo : EIATTR_KPARAM_INFO
	.align		4
.L_1680:
        /*004c*/ 	.byte	0x04, 0x17
        /*004e*/ 	.short	(.L_1682 - .L_1681)
.L_1681:
        /*0050*/ 	.word	0x00000000
        /*0054*/ 	.short	0x0003
        /*0056*/ 	.short	0x0018
        /*0058*/ 	.byte	0x00, 0xf0, 0x21, 0x00


	//----- nvinfo : EIATTR_KPARAM_INFO
	.align		4
.L_1682:
        /*005c*/ 	.byte	0x04, 0x17
        /*005e*/ 	.short	(.L_1684 - .L_1683)
.L_1683:
        /*0060*/ 	.word	0x00000000
        /*0064*/ 	.short	0x0002
        /*0066*/ 	.short	0x0010
        /*0068*/ 	.byte	0x00, 0xf0, 0x21, 0x00


	//----- nvinfo : EIATTR_KPARAM_INFO
	.align		4
.L_1684:
        /*006c*/ 	.byte	0x04, 0x17
        /*006e*/ 	.short	(.L_1686 - .L_1685)
.L_1685:
        /*0070*/ 	.word	0x00000000
        /*0074*/ 	.short	0x0001
        /*0076*/ 	.short	0x0008
        /*0078*/ 	.byte	0x00, 0xf0, 0x21, 0x00


	//----- nvinfo : EIATTR_KPARAM_INFO
	.align		4
.L_1686:
        /*007c*/ 	.byte	0x04, 0x17
        /*007e*/ 	.short	(.L_1688 - .L_1687)
.L_1687:
        /*0080*/ 	.word	0x00000000
        /*0084*/ 	.short	0x0000
        /*0086*/ 	.short	0x0000
        /*0088*/ 	.byte	0x00, 0xf0, 0x21, 0x00


	//----- nvinfo : EIATTR_MAXREG_COUNT
	.align		4
.L_1688:
        /*008c*/ 	.byte	0x03, 0x1b
        /*008e*/ 	.short	0x00ff


	//----- nvinfo : EIATTR_NUM_BARRIERS
	.align		4
        /*0090*/ 	.byte	0x02, 0x4c
        /*0092*/ 	.byte	0x01
	.zero		1


	//----- nvinfo : EIATTR_MERCURY_ISA_VERSION
	.align		4
        /*0094*/ 	.byte	0x03, 0x5f
        /*0096*/ 	.short	0x0000


	//----- nvinfo : EIATTR_COOP_GROUP_MASK_REGIDS
	.align		4
        /*0098*/ 	.byte	0x04, 0x29
        /*009a*/ 	.short	(.L_1690 - .L_1689)


	//   ....[0]....
.L_1689:
        /*009c*/ 	.word	0xffffffff


	//   ....[1]....
        /*00a0*/ 	.word	0xffffffff


	//   ....[2]....
        /*00a4*/ 	.word	0xffffffff


	//   ....[3]....
        /*00a8*/ 	.word	0xffffffff


	//   ....[4]....
        /*00ac*/ 	.word	0xffffffff


	//   ....[5]....
        /*00b0*/ 	.word	0xffffffff


	//   ....[6]....
        /*00b4*/ 	.word	0xffffffff


	//   ....[7]....
        /*00b8*/ 	.word	0xffffffff


	//   ....[8]....
        /*00bc*/ 	.word	0xffffffff


	//   ....[9]....
        /*00c0*/ 	.word	0xffffffff


	//   ....[10]....
        /*00c4*/ 	.word	0xffffffff


	//   ....[11]....
        /*00c8*/ 	.word	0xffffffff


	//   ....[12]....
        /*00cc*/ 	.word	0xffffffff


	//   ....[13]....
        /*00d0*/ 	.word	0xffffffff


	//   ....[14]....
        /*00d4*/ 	.word	0xffffffff


	//   ....[15]....
        /*00d8*/ 	.word	0xffffffff


	//   ....[16]....
        /*00dc*/ 	.word	0xffffffff


	//   ....[17]....
        /*00e0*/ 	.word	0xffffffff


	//   ....[18]....
        /*00e4*/ 	.word	0xffffffff


	//   ....[19]....
        /*00e8*/ 	.word	0xffffffff


	//   ....[20]....
        /*00ec*/ 	.word	0xffffffff


	//   ....[21]....
        /*00f0*/ 	.word	0xffffffff


	//   ....[22]....
        /*00f4*/ 	.word	0xffffffff


	//   ....[23]....
        /*00f8*/ 	.word	0xffffffff


	//   ....[24]....
        /*00fc*/ 	.word	0xffffffff


	//   ....[25]....
        /*0100*/ 	.word	0xffffffff


	//   ....[26]....
        /*0104*/ 	.word	0xffffffff


	//   ....[27]....
        /*0108*/ 	.word	0xffffffff


	//   ....[28]....
        /*010c*/ 	.word	0xffffffff


	//   ....[29]....
        /*0110*/ 	.word	0xffffffff


	//   ....[30]....
        /*0114*/ 	.word	0xffffffff


	//   ....[31]....
        /*0118*/ 	.word	0xffffffff


	//   ....[32]....
        /*011c*/ 	.word	0xffffffff


	//   ....[33]....
        /*0120*/ 	.word	0xffffffff


	//   ....[34]....
        /*0124*/ 	.word	0xffffffff


	//   ....[35]....
        /*0128*/ 	.word	0xffffffff


	//   ....[36]....
        /*012c*/ 	.word	0xffffffff


	//   ....[37]....
        /*0130*/ 	.word	0xffffffff


	//   ....[38]....
        /*0134*/ 	.word	0xffffffff


	//   ....[39]....
        /*0138*/ 	.word	0xffffffff


	//   ....[40]....
        /*013c*/ 	.word	0xffffffff


	//   ....[41]....
        /*0140*/ 	.word	0xffffffff


	//   ....[42]....
        /*0144*/ 	.word	0xffffffff


	//   ....[43]....
        /*0148*/ 	.word	0xffffffff


	//   ....[44]....
        /*014c*/ 	.word	0xffffffff


	//   ....[45]....
        /*0150*/ 	.word	0xffffffff


	//   ....[46]....
        /*0154*/ 	.word	0xffffffff


	//   ....[47]....
        /*0158*/ 	.word	0xffffffff


	//   ....[48]....
        /*015c*/ 	.word	0xffffffff


	//   ....[49]....
        /*0160*/ 	.word	0xffffffff


	//   ....[50]....
        /*0164*/ 	.word	0xffffffff


	//   ....[51]....
        /*0168*/ 	.word	0xffffffff


	//   ....[52]....
        /*016c*/ 	.word	0xffffffff


	//   ....[53]....
        /*0170*/ 	.word	0xffffffff


	//   ....[54]....
        /*0174*/ 	.word	0xffffffff


	//   ....[55]....
        /*0178*/ 	.word	0xffffffff


	//   ....[56]....
        /*017c*/ 	.word	0xffffffff


	//   ....[57]....
        /*0180*/ 	.word	0xffffffff


	//   ....[58]....
        /*0184*/ 	.word	0xffffffff


	//   ....[59]....
        /*0188*/ 	.word	0xffffffff


	//   ....[60]....
        /*018c*/ 	.word	0xffffffff


	//   ....[61]....
        /*0190*/ 	.word	0xffffffff


	//   ....[62]....
        /*0194*/ 	.word	0xffffffff


	//   ....[63]....
        /*0198*/ 	.word	0xffffffff


	//   ....[64]....
        /*019c*/ 	.word	0xffffffff


	//   ....[65]....
        /*01a0*/ 	.word	0xffffffff


	//   ....[66]....
        /*01a4*/ 	.word	0xffffffff


	//   ....[67]....
        /*01a8*/ 	.word	0xffffffff


	//   ....[68]....
        /*01ac*/ 	.word	0xffffffff


	//   ....[69]....
        /*01b0*/ 	.word	0xffffffff


	//   ....[70]....
        /*01b4*/ 	.word	0xffffffff


	//   ....[71]....
        /*01b8*/ 	.word	0xffffffff


	//   ....[72]....
        /*01bc*/ 	.word	0xffffffff


	//   ....[73]....
        /*01c0*/ 	.word	0xffffffff


	//   ....[74]....
        /*01c4*/ 	.word	0xffffffff


	//   ....[75]....
        /*01c8*/ 	.word	0xffffffff


	//   ....[76]....
        /*01cc*/ 	.word	0xffffffff


	//   ....[77]....
        /*01d0*/ 	.word	0xffffffff


	//   ....[78]....
        /*01d4*/ 	.word	0xffffffff


	//   ....[79]....
        /*01d8*/ 	.word	0xffffffff


	//   ....[80]....
        /*01dc*/ 	.word	0xffffffff


	//   ....[81]....
        /*01e0*/ 	.word	0xffffffff


	//   ....[82]....
        /*01e4*/ 	.word	0xffffffff


	//   ....[83]....
        /*01e8*/ 	.word	0xffffffff


	//   ....[84]....
        /*01ec*/ 	.word	0xffffffff


	//   ....[85]....
        /*01f0*/ 	.word	0xffffffff


	//   ....[86]....
        /*01f4*/ 	.word	0xffffffff


	//   ....[87]....
        /*01f8*/ 	.word	0xffffffff


	//   ....[88]....
        /*01fc*/ 	.word	0xffffffff


	//   ....[89]....
        /*0200*/ 	.word	0xffffffff


	//   ....[90]....
        /*0204*/ 	.word	0xffffffff


	//   ....[91]....
        /*0208*/ 	.word	0xffffffff


	//   ....[92]....
        /*020c*/ 	.word	0xffffffff


	//   ....[93]....
        /*0210*/ 	.word	0xffffffff


	//   ....[94]....
        /*0214*/ 	.word	0xffffffff


	//   ....[95]....
        /*0218*/ 	.word	0xffffffff


	//   ....[96]....
        /*021c*/ 	.word	0xffffffff


	//   ....[97]....
        /*0220*/ 	.word	0xffffffff


	//   ....[98]....
        /*0224*/ 	.word	0xffffffff


	//   ....[99]....
        /*0228*/ 	.word	0xffffffff


	//   ....[100]....
        /*022c*/ 	.word	0xffffffff


	//   ....[101]....
        /*0230*/ 	.word	0xffffffff


	//   ....[102]....
        /*0234*/ 	.word	0xffffffff


	//   ....[103]....
        /*0238*/ 	.word	0xffffffff


	//   ....[104]....
        /*023c*/ 	.word	0xffffffff


	//   ....[105]....
        /*0240*/ 	.word	0xffffffff


	//   ....[106]....
        /*0244*/ 	.word	0xffffffff


	//   ....[107]....
        /*0248*/ 	.word	0xffffffff


	//   ....[108]....
        /*024c*/ 	.word	0xffffffff


	//   ....[109]....
        /*0250*/ 	.word	0xffffffff


	//   ....[110]....
        /*0254*/ 	.word	0xffffffff


	//   ....[111]....
        /*0258*/ 	.word	0xffffffff


	//   ....[112]....
        /*025c*/ 	.word	0xffffffff


	//   ....[113]....
        /*0260*/ 	.word	0xffffffff


	//   ....[114]....
        /*0264*/ 	.word	0xffffffff


	//   ....[115]....
        /*0268*/ 	.word	0xffffffff


	//   ....[116]....
        /*026c*/ 	.word	0xffffffff


	//   ....[117]....
        /*0270*/ 	.word	0xffffffff


	//   ....[118]....
        /*0274*/ 	.word	0xffffffff


	//   ....[119]....
        /*0278*/ 	.word	0xffffffff


	//   ....[120]....
        /*027c*/ 	.word	0xffffffff


	//   ....[121]....
        /*0280*/ 	.word	0xffffffff


	//   ....[122]....
        /*0284*/ 	.word	0xffffffff


	//   ....[123]....
        /*0288*/ 	.word	0xffffffff


	//   ....[124]....
        /*028c*/ 	.word	0xffffffff


	//   ....[125]....
        /*0290*/ 	.word	0xffffffff


	//   ....[126]....
        /*0294*/ 	.word	0xffffffff


	//   ....[127]....
        /*0298*/ 	.word	0xffffffff


	//   ....[128]....
        /*029c*/ 	.word	0xffffffff


	//   ....[129]....
        /*02a0*/ 	.word	0xffffffff


	//   ....[130]....
        /*02a4*/ 	.word	0xffffffff


	//   ....[131]....
        /*02a8*/ 	.word	0xffffffff


	//   ....[132]....
        /*02ac*/ 	.word	0xffffffff


	//   ....[133]....
        /*02b0*/ 	.word	0xffffffff


	//   ....[134]....
        /*02b4*/ 	.word	0xffffffff


	//   ....[135]....
        /*02b8*/ 	.word	0xffffffff


	//   ....[136]....
        /*02bc*/ 	.word	0xffffffff


	//   ....[137]....
        /*02c0*/ 	.word	0xffffffff


	//   ....[138]....
        /*02c4*/ 	.word	0xffffffff


	//   ....[139]....
        /*02c8*/ 	.word	0xffffffff


	//   ....[140]....
        /*02cc*/ 	.word	0xffffffff


	//   ....[141]....
        /*02d0*/ 	.word	0xffffffff


	//   ....[142]....
        /*02d4*/ 	.word	0xffffffff


	//   ....[143]....
        /*02d8*/ 	.word	0xffffffff


	//   ....[144]....
        /*02dc*/ 	.word	0xffffffff


	//   ....[145]....
        /*02e0*/ 	.word	0xffffffff


	//   ....[146]....
        /*02e4*/ 	.word	0xffffffff


	//   ....[147]....
        /*02e8*/ 	.word	0xffffffff


	//   ....[148]....
        /*02ec*/ 	.word	0xffffffff


	//   ....[149]....
        /*02f0*/ 	.word	0xffffffff


	//   ....[150]....
        /*02f4*/ 	.word	0xffffffff


	//   ....[151]....
        /*02f8*/ 	.word	0xffffffff


	//   ....[152]....
        /*02fc*/ 	.word	0xffffffff


	//   ....[153]....
        /*0300*/ 	.word	0xffffffff


	//   ....[154]....
        /*0304*/ 	.word	0xffffffff


	//   ....[155]....
        /*0308*/ 	.word	0xffffffff


	//   ....[156]....
        /*030c*/ 	.word	0xffffffff


	//   ....[157]....
        /*0310*/ 	.word	0xffffffff


	//   ....[158]....
        /*0314*/ 	.word	0xffffffff


	//   ....[159]....
        /*0318*/ 	.word	0xffffffff


	//   ....[160]....
        /*031c*/ 	.word	0xffffffff


	//   ....[161]....
        /*0320*/ 	.word	0xffffffff


	//   ....[162]....
        /*0324*/ 	.word	0xffffffff


	//   ....[163]....
        /*0328*/ 	.word	0xffffffff


	//   ....[164]....
        /*032c*/ 	.word	0xffffffff


	//   ....[165]....
        /*0330*/ 	.word	0xffffffff


	//   ....[166]....
        /*0334*/ 	.word	0xffffffff


	//   ....[167]....
        /*0338*/ 	.word	0xffffffff


	//   ....[168]....
        /*033c*/ 	.word	0xffffffff


	//   ....[169]....
        /*0340*/ 	.word	0xffffffff


	//----- nvinfo : EIATTR_COOP_GROUP_INSTR_OFFSETS
	.align		4
.L_1690:
        /*0344*/ 	.byte	0x04, 0x28
        /*0346*/ 	.short	(.L_1692 - .L_1691)


	//   ....[0]....
.L_1691:
        /*0348*/ 	.word	0x00003f20


	//   ....[1]....
        /*034c*/ 	.word	0x00003f30


	//   ....[2]....
        /*0350*/ 	.word	0x00003f40


	//   ....[3]....
        /*0354*/ 	.word	0x00003f50


	//   ....[4]....
        /*0358*/ 	.word	0x00003f60


	//   ....[5]....
        /*035c*/ 	.word	0x00003f80


	//   ....[6]....
        /*0360*/ 	.word	0x00003f90


	//   ....[7]....
        /*0364*/ 	.word	0x00003fa0


	//   ....[8]....
        /*0368*/ 	.word	0x00003fb0


	//   ....[9]....
        /*036c*/ 	.word	0x00003fc0


	//   ....[10]....
        /*0370*/ 	.word	0x00003fd0


	//   ....[11]....
        /*0374*/ 	.word	0x00003fe0


	//   ....[12]....
        /*0378*/ 	.word	0x00003ff0


	//   ....[13]....
        /*037c*/ 	.word	0x00004000


	//   ....[14]....
        /*0380*/ 	.word	0x00004010


	//   ....[15]....
        /*0384*/ 	.word	0x00004020


	//   ....[16]....
        /*0388*/ 	.word	0x00004030


	//   ....[17]....
        /*038c*/ 	.word	0x00004040


	//   ....[18]....
        /*0390*/ 	.word	0x00004050


	//   ....[19]....
        /*0394*/ 	.word	0x00004060


	//   ....[20]....
        /*0398*/ 	.word	0x00004070


	//   ....[21]....
        /*039c*/ 	.word	0x00004080


	//   ....[22]....
        /*03a0*/ 	.word	0x00004090


	//   ....[23]....
        /*03a4*/ 	.word	0x000040a0


	//   ....[24]....
        /*03a8*/ 	.word	0x000040b0


	//   ....[25]....
        /*03ac*/ 	.word	0x000040c0


	//   ....[26]....
        /*03b0*/ 	.word	0x000040d0


	//   ....[27]....
        /*03b4*/ 	.word	0x000040e0


	//   ....[28]....
        /*03b8*/ 	.word	0x000040f0


	//   ....[29]....
        /*03bc*/ 	.word	0x00004100


	//   ....[30]....
        /*03c0*/ 	.word	0x00004110


	//   ....[31]....
        /*03c4*/ 	.word	0x00004120


	//   ....[32]....
        /*03c8*/ 	.word	0x00004130


	//   ....[33]....
        /*03cc*/ 	.word	0x00004140


	//   ....[34]....
        /*03d0*/ 	.word	0x00011b30


	//   ....[35]....
        /*03d4*/ 	.word	0x00011b50


	//   ....[36]....
        /*03d8*/ 	.word	0x00011b60


	//   ....[37]....
        /*03dc*/ 	.word	0x00011b70


	//   ....[38]....
        /*03e0*/ 	.word	0x00011b80


	//   ....[39]....
        /*03e4*/ 	.word	0x00011b90


	//   ....[40]....
        /*03e8*/ 	.word	0x00011ba0


	//   ....[41]....
        /*03ec*/ 	.word	0x00011bb0


	//   ....[42]....
        /*03f0*/ 	.word	0x00011bc0


	//   ....[43]....
        /*03f4*/ 	.word	0x00011bd0


	//   ....[44]....
        /*03f8*/ 	.word	0x00011be0


	//   ....[45]....
        /*03fc*/ 	.word	0x00011bf0


	//   ....[46]....
        /*0400*/ 	.word	0x00011c00


	//   ....[47]....
        /*0404*/ 	.word	0x00011c10


	//   ....[48]....
        /*0408*/ 	.word	0x00011c20


	//   ....[49]....
        /*040c*/ 	.word	0x00011c30


	//   ....[50]....
        /*0410*/ 	.word	0x00011c40


	//   ....[51]....
        /*0414*/ 	.word	0x00011c50


	//   ....[52]....
        /*0418*/ 	.word	0x00011c60


	//   ....[53]....
        /*041c*/ 	.word	0x00011c70


	//   ....[54]....
        /*0420*/ 	.word	0x00011c80


	//   ....[55]....
        /*0424*/ 	.word	0x00011c90


	//   ....[56]....
        /*0428*/ 	.word	0x00011ca0


	//   ....[57]....
        /*042c*/ 	.word	0x00011cb0


	//   ....[58]....
        /*0430*/ 	.word	0x00011cc0


	//   ....[59]....
        /*0434*/ 	.word	0x00011cd0


	//   ....[60]....
        /*0438*/ 	.word	0x00011ce0


	//   ....[61]....
        /*043c*/ 	.word	0x00011cf0


	//   ....[62]....
        /*0440*/ 	.word	0x00011d00


	//   ....[63]....
        /*0444*/ 	.word	0x00011d10


	//   ....[64]....
        /*0448*/ 	.word	0x00011d20


	//   ....[65]....
        /*044c*/ 	.word	0x00011d30


	//   ....[66]....
        /*0450*/ 	.word	0x00011d40


	//   ....[67]....
        /*0454*/ 	.word	0x00011d50


	//   ....[68]....
        /*0458*/ 	.word	0x0001f740


	//   ....[69]....
        /*045c*/ 	.word	0x0001f760


	//   ....[70]....
        /*0460*/ 	.word	0x0001f770


	//   ....[71]....
        /*0464*/ 	.word	0x0001f780


	//   ....[72]....
        /*0468*/ 	.word	0x0001f790


	//   ....[73]....
        /*046c*/ 	.word	0x0001f7a0


	//   ....[74]....
        /*0470*/ 	.word	0x0001f7b0


	//   ....[75]....
        /*0474*/ 	.word	0x0001f7c0


	//   ....[76]....
        /*0478*/ 	.word	0x0001f7d0


	//   ....[77]....
        /*047c*/ 	.word	0x0001f7e0


	//   ....[78]....
        /*0480*/ 	.word	0x0001f7f0


	//   ....[79]....
        /*0484*/ 	.word	0x0001f800


	//   ....[80]....
        /*0488*/ 	.word	0x0001f810


	//   ....[81]....
        /*048c*/ 	.word	0x0001f820


	//   ....[82]....
        /*0490*/ 	.word	0x0001f830


	//   ....[83]....
        /*0494*/ 	.word	0x0001f840


	//   ....[84]....
        /*0498*/ 	.word	0x0001f850


	//   ....[85]....
        /*049c*/ 	.word	0x0001f860


	//   ....[86]....
        /*04a0*/ 	.word	0x0001f870


	//   ....[87]....
        /*04a4*/ 	.word	0x0001f880


	//   ....[88]....
        /*04a8*/ 	.word	0x0001f890


	//   ....[89]....
        /*04ac*/ 	.word	0x0001f8a0


	//   ....[90]....
        /*04b0*/ 	.word	0x0001f8b0


	//   ....[91]....
        /*04b4*/ 	.word	0x0001f8c0


	//   ....[92]....
        /*04b8*/ 	.word	0x0001f8d0


	//   ....[93]....
        /*04bc*/ 	.word	0x0001f8e0


	//   ....[94]....
        /*04c0*/ 	.word	0x0001f8f0


	//   ....[95]....
        /*04c4*/ 	.word	0x0001f900


	//   ....[96]....
        /*04c8*/ 	.word	0x0001f910


	//   ....[97]....
        /*04cc*/ 	.word	0x0001f920


	//   ....[98]....
        /*04d0*/ 	.word	0x0001f930


	//   ....[99]....
        /*04d4*/ 	.word	0x0001f940


	//   ....[100]....
        /*04d8*/ 	.word	0x0001f950


	//   ....[101]....
        /*04dc*/ 	.word	0x0001f960


	//   ....[102]....
        /*04e0*/ 	.word	0x0002d350


	//   ....[103]....
        /*04e4*/ 	.word	0x0002d370


	//   ....[104]....
        /*04e8*/ 	.word	0x0002d380


	//   ....[105]....
        /*04ec*/ 	.word	0x0002d390


	//   ....[106]....
        /*04f0*/ 	.word	0x0002d3a0


	//   ....[107]....
        /*04f4*/ 	.word	0x0002d3b0


	//   ....[108]....
        /*04f8*/ 	.word	0x0002d3c0


	//   ....[109]....
        /*04fc*/ 	.word	0x0002d3d0


	//   ....[110]....
        /*0500*/ 	.word	0x0002d3e0


	//   ....[111]....
        /*0504*/ 	.word	0x0002d3f0


	//   ....[112]....
        /*0508*/ 	.word	0x0002d400


	//   ....[113]....
        /*050c*/ 	.word	0x0002d410


	//   ....[114]....
        /*0510*/ 	.word	0x0002d420


	//   ....[115]....
        /*0514*/ 	.word	0x0002d430


	//   ....[116]....
        /*0518*/ 	.word	0x0002d440


	//   ....[117]....
        /*051c*/ 	.word	0x0002d450


	//   ....[118]....
        /*0520*/ 	.word	0x0002d460


	//   ....[119]....
        /*0524*/ 	.word	0x0002d470


	//   ....[120]....
        /*0528*/ 	.word	0x0002d480


	//   ....[121]....
        /*052c*/ 	.word	0x0002d490


	//   ....[122]....
        /*0530*/ 	.word	0x0002d4a0


	//   ....[123]....
        /*0534*/ 	.word	0x0002d4b0


	//   ....[124]....
        /*0538*/ 	.word	0x0002d4c0


	//   ....[125]....
        /*053c*/ 	.word	0x0002d4d0


	//   ....[126]....
        /*0540*/ 	.word	0x0002d4e0


	//   ....[127]....
        /*0544*/ 	.word	0x0002d4f0


	//   ....[128]....
        /*0548*/ 	.word	0x0002d500


	//   ....[129]....
        /*054c*/ 	.word	0x0002d510


	//   ....[130]....
        /*0550*/ 	.word	0x0002d520


	//   ....[131]....
        /*0554*/ 	.word	0x0002d530


	//   ....[132]....
        /*0558*/ 	.word	0x0002d540


	//   ....[133]....
        /*055c*/ 	.word	0x0002d550


	//   ....[134]....
        /*0560*/ 	.word	0x0002d560


	//   ....[135]....
        /*0564*/ 	.word	0x0002d570


	//   ....[136]....
        /*0568*/ 	.word	0x0003af60


	//   ....[137]....
        /*056c*/ 	.word	0x0003af80


	//   ....[138]....
        /*0570*/ 	.word	0x0003af90


	//   ....[139]....
        /*0574*/ 	.word	0x0003afa0


	//   ....[140]....
        /*0578*/ 	.word	0x0003afb0


	//   ....[141]....
        /*057c*/ 	.word	0x0003afc0


	//   ....[142]....
        /*0580*/ 	.word	0x0003afd0


	//   ....[143]....
        /*0584*/ 	.word	0x0003afe0


	//   ....[144]....
        /*0588*/ 	.word	0x0003aff0


	//   ....[145]....
        /*058c*/ 	.word	0x0003b000


	//   ....[146]....
        /*0590*/ 	.word	0x0003b010


	//   ....[147]....
        /*0594*/ 	.word	0x0003b020


	//   ....[148]....
        /*0598*/ 	.word	0x0003b030


	//   ....[149]....
        /*059c*/ 	.word	0x0003b040


	//   ....[150]....
        /*05a0*/ 	.word	0x0003b050


	//   ....[151]....
        /*05a4*/ 	.word	0x0003b060


	//   ....[152]....
        /*05a8*/ 	.word	0x0003b070


	//   ....[153]....
        /*05ac*/ 	.word	0x0003b080


	//   ....[154]....
        /*05b0*/ 	.word	0x0003b090


	//   ....[155]....
        /*05b4*/ 	.word	0x0003b0a0


	//   ....[156]....
        /*05b8*/ 	.word	0x0003b0b0


	//   ....[157]....
        /*05bc*/ 	.word	0x0003b0c0


	//   ....[158]....
        /*05c0*/ 	.word	0x0003b0d0


	//   ....[159]....
        /*05c4*/ 	.word	0x0003b0e0


	//   ....[160]....
        /*05c8*/ 	.word	0x0003b0f0


	//   ....[161]....
        /*05cc*/ 	.word	0x0003b100


	//   ....[162]....
        /*05d0*/ 	.word	0x0003b110


	//   ....[163]....
        /*05d4*/ 	.word	0x0003b120


	//   ....[164]....
        /*05d8*/ 	.word	0x0003b130


	//   ....[165]....
        /*05dc*/ 	.word	0x0003b140


	//   ....[166]....
        /*05e0*/ 	.word	0x0003b150


	//   ....[167]....
        /*05e4*/ 	.word	0x0003b160


	//   ....[168]....
        /*05e8*/ 	.word	0x0003b170


	//   ....[169]....
        /*05ec*/ 	.word	0x0003b180


	//----- nvinfo : EIATTR_EXIT_INSTR_OFFSETS
	.align		4
.L_1692:
        /*05f0*/ 	.byte	0x04, 0x1c
        /*05f2*/ 	.short	(.L_1694 - .L_1693)


	//   ....[0]....
.L_1693:
        /*05f4*/ 	.word	0x00072830


	//   ....[1]....
        /*05f8*/ 	.word	0x000729c0


	//   ....[2]....
        /*05fc*/ 	.word	0x00073180


	//   ....[3]....
        /*0600*/ 	.word	0x00073280


	//----- nvinfo : EIATTR_MAX_THREADS
	.align		4
.L_1694:
        /*0604*/ 	.byte	0x04, 0x05
        /*0606*/ 	.short	(.L_1696 - .L_1695)
.L_1695:
        /*0608*/ 	.word	0x00000080
        /*060c*/ 	.word	0x00000001
        /*0610*/ 	.word	0x00000001


	//----- nvinfo : EIATTR_CRS_STACK_SIZE
	.align		4
.L_1696:
        /*0614*/ 	.byte	0x04, 0x1e
        /*0616*/ 	.short	(.L_1698 - .L_1697)
.L_1697:
        /*0618*/ 	.word	0x00000000
.L_1698:


//--------------------- .nv.info._ZN17fastertransformer38beam_online_softmax_topk_stage2_kernelIfLi4ELi128EEEvPKfS2_PiPT_ii --------------------------
	.section	.nv.info._ZN17fastertransformer38beam_online_softmax_topk_stage2_kernelIfLi4ELi128EEEvPKfS2_PiPT_ii,"",@"SHT_CUDA_INFO"
	.sectionflags	@""
	.align	4


	//----- nvinfo : EIATTR_CUDA_API_VERSION
	.align		4
        /*0000*/ 	.byte	0x04, 0x37
        /*0002*/ 	.short	(.L_1700 - .L_1699)
.L_1699:
        /*0004*/ 	.word	0x00000082


	//----- nvinfo : EIATTR_SW2861232_WAR
	.align		4
.L_1700:
        /*0008*/ 	.byte	0x01, 0x35
	.zero		2


	//----- nvinfo : EIATTR_PARAM_CBANK
	.align		4
        /*000c*/ 	.byte	0x04, 0x0a
        /*000e*/ 	.short	(.L_1702 - .L_1701)
	.align		4
.L_1701:
        /*0010*/ 	.word	index@(.nv.constant0._ZN17fastertransformer38beam_online_softmax_topk_stage2_kernelIfLi4ELi128EEEvPKfS2_PiPT_ii)
        /*0014*/ 	.short	0x0160
        /*0016*/ 	.short	0x0028


	//----- nvinfo : EIATTR_CBANK_PARAM_SIZE
	.align		4
.L_1702:
        /*0018*/ 	.byte	0x03, 0x19
        /*001a*/ 	.short	0x0028


	//----- nvinfo : EIATTR_KPARAM_INFO
	.align		4
        /*001c*/ 	.byte	0x04, 0x17
        /*001e*/ 	.short	(.L_1704 - .L_1703)
.L_1703:
        /*0020*/ 	.word	0x00000000
        /*0024*/ 	.short	0x0005
        /*0026*/ 	.short	0x0024
        /*0028*/ 	.byte	0x00, 0xf0, 0x11, 0x00


	//----- nvinfo : EIATTR_KPARAM_INFO
	.align		4
.L_1704:
        /*002c*/ 	.byte	0x04, 0x17
        /*002e*/ 	.short	(.L_1706 - .L_1705)
.L_1705:
        /*0030*/ 	.word	0x00000000
        /*0034*/ 	.short	0x0004
        /*0036*/ 	.short	0x0020
        /*0038*/ 	.byte	0x00, 0xf0, 0x11, 0x00


	//----- nvinfo : EIATTR_KPARAM_INFO
	.align		4
.L_1706:
        /*003c*/ 	.byte	0x04, 0x17
        /*003e*/ 	.short	(.L_1708 - .L_1707)
.L_1707:
        /*0040*/ 	.word	0x00000000
        /*0044*/ 	.short	0x0003
        /*0046*/ 	.short	0x0018
        /*0048*/ 	.byte	0x00, 0xf0, 0x21, 0x00


	//----- nvinfo : EIATTR_KPARAM_INFO
	.align		4
.L_1708:
        /*004c*/ 	.byte	0x04, 0x17
        /*004e*/ 	.short	(.L_1710 - .L_1709)
.L_1709:
        /*0050*/ 	.word	0x00000000
        /*0054*/ 	.short	0x0002
        /*0056*/ 	.short	0x0010
        /*0058*/ 	.byte	0x00, 0xf0, 0x21, 0x00


	//----- nvinfo : EIATTR_KPARAM_INFO
	.align		4
.L_1710:
        /*005c*/ 	.byte	0x04, 0x17
        /*005e*/ 	.short	(.L_1712 - .L_1711)
.L_1711:
        /*0060*/ 	.word	0x00000000
        /*0064*/ 	.short	0x0001
        /*0066*/ 	.short	0x0008
        /*0068*/ 	.byte	0x00, 0xf0, 0x21, 0x00


	//----- nvinfo : EIATTR_KPARAM_INFO
	.align		4
.L_1712:
        /*006c*/ 	.byte	0x04, 0x17
        /*006e*/ 	.short	(.L_1714 - .L_1713)
.L_1713:
        /*0070*/ 	.word	0x00000000
        /*0074*/ 	.short	0x0000
        /*0076*/ 	.short	0x0000
        /*0078*/ 	.byte	0x00, 0xf0, 0x21, 0x00


	//----- nvinfo : EIATTR_MAXREG_COUNT
	.align		4
.L_1714:
        /*007c*/ 	.byte	0x03, 0x1b
        /*007e*/ 	.short	0x00ff


	//----- nvinfo : EIATTR_NUM_BARRIERS
	.align		4
        /*0080*/ 	.byte	0x02, 0x4c
        /*0082*/ 	.byte	0x01
	.zero		1


	//----- nvinfo : EIATTR_MERCURY_ISA_VERSION
	.align		4
        /*0084*/ 	.byte	0x03, 0x5f
        /*0086*/ 	.short	0x0000


	//----- nvinfo : EIATTR_COOP_GROUP_MASK_REGIDS
	.align		4
        /*0088*/ 	.byte	0x04, 0x29
        /*008a*/ 	.short	(.L_1716 - .L_1715)


	//   ....[0]....
.L_1715:
        /*008c*/ 	.word	0xffffffff


	//   ....[1]....
        /*0090*/ 	.word	0xffffffff


	//   ....[2]....
        /*0094*/ 	.word	0xffffffff


	//   ....[3]....
        /*0098*/ 	.word	0xffffffff


	//   ....[4]....
        /*009c*/ 	.word	0xffffffff


	//   ....[5]....
        /*00a0*/ 	.word	0xffffffff


	//   ....[6]....
        /*00a4*/ 	.word	0xffffffff


	//   ....[7]....
        /*00a8*/ 	.word	0xffffffff


	//   ....[8]....
        /*00ac*/ 	.word	0xffffffff


	//   ....[9]....
        /*00b0*/ 	.word	0xffffffff


	//   ....[10]....
        /*00b4*/ 	.word	0xffffffff


	//   ....[11]....
        /*00b8*/ 	.word	0xffffffff


	//   ....[12]....
        /*00bc*/ 	.word	0xffffffff


	//   ....[13]....
        /*00c0*/ 	.word	0xffffffff


	//   ....[14]....
        /*00c4*/ 	.word	0xffffffff


	//   ....[15]....
        /*00c8*/ 	.word	0xffffffff


	//   ....[16]....
        /*00cc*/ 	.word	0xffffffff


	//   ....[17]....
        /*00d0*/ 	.word	0xffffffff


	//   ....[18]....
        /*00d4*/ 	.word	0xffffffff


	//   ....[19]....
        /*00d8*/ 	.word	0xffffffff


	//   ....[20]....
        /*00dc*/ 	.word	0xffffffff


	//   ....[21]....
        /*00e0*/ 	.word	0xffffffff


	//   ....[22]....
        /*00e4*/ 	.word	0xffffffff


	//   ....[23]....
        /*00e8*/ 	.word	0xffffffff


	//   ....[24]....
        /*00ec*/ 	.word	0xffffffff


	//   ....[25]....
        /*00f0*/ 	.word	0xffffffff


	//   ....[26]....
        /*00f4*/ 	.word	0xffffffff


	//   ....[27]....
        /*00f8*/ 	.word	0xffffffff


	//   ....[28]....
        /*00fc*/ 	.word	0xffffffff


	//   ....[29]....
        /*0100*/ 	.word	0xffffffff


	//   ....[30]....
        /*0104*/ 	.word	0xffffffff


	//   ....[31]....
        /*0108*/ 	.word	0xffffffff


	//   ....[32]....
        /*010c*/ 	.word	0xffffffff


	//   ....[33]....
        /*0110*/ 	.word	0xffffffff


	//   ....[34]....
        /*0114*/ 	.word	0xffffffff


	//   ....[35]....
        /*0118*/ 	.word	0xffffffff


	//   ....[36]....
        /*011c*/ 	.word	0xffffffff


	//   ....[37]....
        /*0120*/ 	.word	0xffffffff


	//   ....[38]....
        /*0124*/ 	.word	0xffffffff


	//   ....[39]....
        /*0128*/ 	.word	0xffffffff


	//   ....[40]....
        /*012c*/ 	.word	0xffffffff


	//   ....[41]....
        /*0130*/ 	.word	0xffffffff


	//   ....[42]....
        /*0134*/ 	.word	0xffffffff


	//   ....[43]....
        /*0138*/ 	.word	0xffffffff


	//   ....[44]....
        /*013c*/ 	.word	0xffffffff


	//   ....[45]....
        /*0140*/ 	.word	0xffffffff


	//   ....[46]....
        /*0144*/ 	.word	0xffffffff


	//   ....[47]....
        /*0148*/ 	.word	0xffffffff


	//   ....[48]....
        /*014c*/ 	.word	0xffffffff


	//   ....[49]....
        /*0150*/ 	.word	0xffffffff


	//----- nvinfo : EIATTR_COOP_GROUP_INSTR_OFFSETS
	.align		4
.L_1716:
        /*0154*/ 	.byte	0x04, 0x28
        /*0156*/ 	.short	(.L_1718 - .L_1717)


	//   ....[0]....
.L_1717:
        /*0158*/ 	.word	0x00002240


	//   ....[1]....
        /*015c*/ 	.word	0x00002250


	//   ....[2]....
        /*0160*/ 	.word	0x00002260


	//   ....[3]....
        /*0164*/ 	.word	0x00002270


	//   ....[4]....
        /*0168*/ 	.word	0x00002290


	//   ....[5]....
        /*016c*/ 	.word	0x000022a0


	//   ....[6]....
        /*0170*/ 	.word	0x000022b0


	//   ....[7]....
        /*0174*/ 	.word	0x000022c0


	//   ....[8]....
        /*0178*/ 	.word	0x000022d0


	//   ....[9]....
        /*017c*/ 	.word	0x000022e0


	//   ....[10]....
        /*0180*/ 	.word	0x00003010


	//   ....[11]....
        /*0184*/ 	.word	0x00003030


	//   ....[12]....
        /*0188*/ 	.word	0x00003040


	//   ....[13]....
        /*018c*/ 	.word	0x00003050


	//   ....[14]....
        /*0190*/ 	.word	0x00003060


	//   ....[15]....
        /*0194*/ 	.word	0x00003070


	//   ....[16]....
        /*0198*/ 	.word	0x00003080


	//   ....[17]....
        /*019c*/ 	.word	0x00003090


	//   ....[18]....
        /*01a0*/ 	.word	0x000030a0


	//   ....[19]....
        /*01a4*/ 	.word	0x000030b0


	//   ....[20]....
        /*01a8*/ 	.word	0x00003de0


	//   ....[21]....
        /*01ac*/ 	.word	0x00003e00


	//   ....[22]....
        /*01b0*/ 	.word	0x00003e10


	//   ....[23]....
        /*01b4*/ 	.word	0x00003e20


	//   ....[24]....
        /*01b8*/ 	.word	0x00003e30


	//   ....[25]....
        /*01bc*/ 	.word	0x00003e40


	//   ....[26]....
        /*01c0*/ 	.word	0x00003e50


	//   ....[27]....
        /*01c4*/ 	.word	0x00003e60


	//   ....[28]....
        /*01c8*/ 	.word	0x00003e70


	//   ....[29]....
        /*01cc*/ 	.word	0x00003e80


	//   ....[30]....
        /*01d0*/ 	.word	0x00004bb0


	//   ....[31]....
        /*01d4*/ 	.word	0x00004bd0


	//   ....[32]....
        /*01d8*/ 	.word	0x00004be0


	//   ....[33]....
        /*01dc*/ 	.word	0x00004bf0


	//   ....[34]....
        /*01e0*/ 	.word	0x00004c00


	//   ....[35]....
        /*01e4*/ 	.word	0x00004c10


	//   ....[36]....
        /*01e8*/ 	.word	0x00004c20


	//   ....[37]....
        /*01ec*/ 	.word	0x00004c30


	//   ....[38]....
        /*01f0*/ 	.word	0x00004c40


	//   ....[39]....
        /*01f4*/ 	.word	0x00004c50


	//   ....[40]....
        /*01f8*/ 	.word	0x00005980


	//   ....[41]....
        /*01fc*/ 	.word	0x000059a0


	//   ....[42]....
        /*0200*/ 	.word	0x000059b0


	//   ....[43]....
        /*0204*/ 	.word	0x000059c0


	//   ....[44]....
        /*0208*/ 	.word	0x000059d0


	//   ....[45]....
        /*020c*/ 	.word	0x000059e0


	//   ....[46]....
        /*0210*/ 	.word	0x000059f0


	//   ....[47]....
        /*0214*/ 	.word	0x00005a00


	//   ....[48]....
        /*0218*/ 	.word	0x00005a10


	//   ....[49]....
        /*021c*/ 	.word	0x00005a20


	//----- nvinfo : EIATTR_EXIT_INSTR_OFFSETS
	.align		4
.L_1718:
        /*0220*/ 	.byte	0x04, 0x1c
        /*0222*/ 	.short	(.L_1720 - .L_1719)


	//   ....[0]....
.L_1719:
        /*0224*/ 	.word	0x00008fa0


	//   ....[1]....
        /*0228*/ 	.word	0x00009190


	//   ....[2]....
        /*022c*/ 	.word	0x00009200


	//----- nvinfo : EIATTR_MAX_THREADS
	.align		4
.L_1720:
        /*0230*/ 	.byte	0x04, 0x05
        /*0232*/ 	.short	(.L_1722 - .L_1721)
.L_1721:
        /*0234*/ 	.word	0x00000080
        /*0238*/ 	.word	0x00000001
        /*023c*/ 	.word	0x00000001


	//----- nvinfo : EIATTR_CRS_STACK_SIZE
	.align		4
.L_1722:
        /*0240*/ 	.byte	0x04, 0x1e
        /*0242*/ 	.short	(.L_1724 - .L_1723)
.L_1723:
        /*0244*/ 	.word	0x00000000
.L_1724:


//--------------------- .nv.info._ZN17fastertransformer38beam_online_softmax_topk_stage2_kernelIfLi4ELi64EEEvPKfS2_PiPT_ii --------------------------
	.section	.nv.info._ZN17fastertransformer38beam_online_softmax_topk_stage2_kernelIfLi4ELi64EEEvPKfS2_PiPT_ii,"",@"SHT_CUDA_INFO"
	.sectionflags	@""
	.align	4


	//----- nvinfo : EIATTR_CUDA_API_VERSION
	.align		4
        /*0000*/ 	.byte	0x04, 0x37
        /*0002*/ 	.short	(.L_1726 - .L_1725)
.L_1725:
        /*0004*/ 	.word	0x00000082


	//----- nvinfo : EIATTR_SW2861232_WAR
	.align		4
.L_1726:
        /*0008*/ 	.byte	0x01, 0x35
	.zero		2


	//----- nvinfo : EIATTR_PARAM_CBANK
	.align		4
        /*000c*/ 	.byte	0x04, 0x0a
        /*000e*/ 	.short	(.L_1728 - .L_1727)
	.align		4
.L_1727:
        /*0010*/ 	.word	index@(.nv.constant0._ZN17fastertransformer38beam_online_softmax_topk_stage2_kernelIfLi4ELi64EEEvPKfS2_PiPT_ii)
        /*0014*/ 	.short	0x0160
        /*0016*/ 	.short	0x0028


	//----- nvinfo : EIATTR_CBANK_PARAM_SIZE
	.align		4
.L_1728:
        /*0018*/ 	.byte	0x03, 0x19
        /*001a*/ 	.short	0x0028


	//----- nvinfo : EIATTR_KPARAM_INFO
	.align		4
        /*001c*/ 	.byte	0x04, 0x17
        /*001e*/ 	.short	(.L_1730 - .L_1729)
.L_1729:
        /*0020*/ 	.word	0x00000000
        /*0024*/ 	.short	0x0005
        /*0026*/ 	.short	0x0024
        /*0028*/ 	.byte	0x00, 0xf0, 0x11, 0x00


	//----- nvinfo : EIATTR_KPARAM_INFO
	.align		4
.L_1730:
        /*002c*/ 	.byte	0x04, 0x17
        /*002e*/ 	.short	(.L_1732 - .L_1731)
.L_1731:
        /*0030*/ 	.word	0x00000000
        /*0034*/ 	.short	0x0004
        /*0036*/ 	.short	0x0020
        /*0038*/ 	.byte	0x00, 0xf0, 0x11, 0x00


	//----- nvinfo : EIATTR_KPARAM_INFO
	.align		4
.L_1732:
        /*003c*/ 	.byte	0x04, 0x17
        /*003e*/ 	.short	(.L_1734 - .L_1733)
.L_1733:
        /*0040*/ 	.word	0x00000000
        /*0044*/ 	.short	0x0003
        /*0046*/ 	.short	0x0018
        /*0048*/ 	.byte	0x00, 0xf0, 0x21, 0x00


	//----- nvinfo : EIATTR_KPARAM_INFO
	.align		4
.L_1734:
        /*004c*/ 	.byte	0x04, 0x17
        /*004e*/ 	.short	(.L_1736 - .L_1735)
.L_1735:
        /*0050*/ 	.word	0x00000000
        /*0054*/ 	.short	0x0002
        /*0056*/ 	.short	0x0010
        /*0058*/ 	.byte	0x00, 0xf0, 0x21, 0x00


	//----- nvinfo : EIATTR_KPARAM_INFO
	.align		4
.L_1736:
        /*005c*/ 	.byte	0x04, 0x17
        /*005e*/ 	.short	(.L_1738 - .L_1737)
.L_1737:
        /*0060*/ 	.word	0x00000000
        /*0064*/ 	.short	0x0001
        /*0066*/ 	.short	0x0008
        /*0068*/ 	.byte	0x00, 0xf0, 0x21, 0x00


	//----- nvinfo : EIATTR_KPARAM_INFO
	.align		4
.L_1738:
        /*006c*/ 	.byte	0x04, 0x17
        /*006e*/ 	.short	(.L_1740 - .L_1739)
.L_1739:
        /*0070*/ 	.word	0x00000000
        /*0074*/ 	.short	0x0000
        /*0076*/ 	.short	0x0000
        /*0078*/ 	.byte	0x00, 0xf0, 0x21, 0x00


	//----- nvinfo : EIATTR_MAXREG_COUNT
	.align		4
.L_1740:
        /*007c*/ 	.byte	0x03, 0x1b
        /*007e*/ 	.short	0x00ff


	//----- nvinfo : EIATTR_NUM_BARRIERS
	.align		4
        /*0080*/ 	.byte	0x02, 0x4c
        /*0082*/ 	.byte	0x01
	.zero		1


	//----- nvinfo : EIATTR_MERCURY_ISA_VERSION
	.align		4
        /*0084*/ 	.byte	0x03, 0x5f
        /*0086*/ 	.short	0x0000


	//----- nvinfo : EIATTR_COOP_GROUP_MASK_REGIDS
	.align		4
        /*0088*/ 	.byte	0x04, 0x29
        /*008a*/ 	.short	(.L_1742 - .L_1741)


	//   ....[0]....
.L_1741:
        /*008c*/ 	.word	0xffffffff


	//   ....[1]....
        /*0090*/ 	.word	0xffffffff


	//   ....[2]....
        /*0094*/ 	.word	0xffffffff


	//   ....[3]....
        /*0098*/ 	.word	0xffffffff


	//   ....[4]....
        /*009c*/ 	.word	0xffffffff


	//   ....[5]....
        /*00a0*/ 	.word	0xffffffff


	//   ....[6]....
        /*00a4*/ 	.word	0xffffffff


	//   ....[7]....
        /*00a8*/ 	.word	0xffffffff


	//   ....[8]....
        /*00ac*/ 	.word	0xffffffff


	//   ....[9]....
        /*00b0*/ 	.word	0xffffffff


	//   ....[10]....
        /*00b4*/ 	.word	0xffffffff


	//   ....[11]....
        /*00b8*/ 	.word	0xffffffff


	//   ....[12]....
        /*00bc*/ 	.word	0xffffffff


	//   ....[13]....
        /*00c0*/ 	.word	0xffffffff


	//   ....[14]....
        /*00c4*/ 	.word	0xffffffff


	//   ....[15]....
        /*00c8*/ 	.word	0xffffffff


	//   ....[16]....
        /*00cc*/ 	.word	0xffffffff


	//   ....[17]....
        /*00d0*/ 	.word	0xffffffff


	//   ....[18]....
        /*00d4*/ 	.word	0xffffffff


	//   ....[19]....
        /*00d8*/ 	.word	0xffffffff


	//   ....[20]....
        /*00dc*/ 	.word	0xffffffff


	//   ....[21]....
        /*00e0*/ 	.word	0xffffffff


	//   ....[22]....
        /*00e4*/ 	.word	0xffffffff


	//   ....[23]....
        /*00e8*/ 	.word	0xffffffff


	//   ....[24]....
        /*00ec*/ 	.word	0xffffffff


	//   ....[25]....
        /*00f0*/ 	.word	0xffffffff


	//   ....[26]....
        /*00f4*/ 	.word	0xffffffff


	//   ....[27]....
        /*00f8*/ 	.word	0xffffffff


	//   ....[28]....
        /*00fc*/ 	.word	0xffffffff


	//   ....[29]....
        /*0100*/ 	.word	0xffffffff


	//   ....[30]....
        /*0104*/ 	.word	0xffffffff


	//   ....[31]....
        /*0108*/ 	.word	0xffffffff


	//   ....[32]....
        /*010c*/ 	.word	0xffffffff


	//   ....[33]....
        /*0110*/ 	.word	0xffffffff


	//   ....[34]....
        /*0114*/ 	.word	0xffffffff


	//   ....[35]....
        /*0118*/ 	.word	0xffffffff


	//   ....[36]....
        /*011c*/ 	.word	0xffffffff


	//   ....[37]....
        /*0120*/ 	.word	0xffffffff


	//   ....[38]....
        /*0124*/ 	.word	0xffffffff


	//   ....[39]....
        /*0128*/ 	.word	0xffffffff


	//   ....[40]....
        /*012c*/ 	.word	0xffffffff


	//   ....[41]....
        /*0130*/ 	.word	0xffffffff


	//   ....[42]....
        /*0134*/ 	.word	0xffffffff


	//   ....[43]....
        /*0138*/ 	.word	0xffffffff


	//   ....[44]....
        /*013c*/ 	.word	0xffffffff


	//   ....[45]....
        /*0140*/ 	.word	0xffffffff


	//   ....[46]....
        /*0144*/ 	.word	0xffffffff


	//   ....[47]....
        /*0148*/ 	.word	0xffffffff


	//   ....[48]....
        /*014c*/ 	.word	0xffffffff


	//   ....[49]....
        /*0150*/ 	.word	0xffffffff


	//----- nvinfo : EIATTR_COOP_GROUP_INSTR_OFFSETS
	.align		4
.L_1742:
        /*0154*/ 	.byte	0x04, 0x28
        /*0156*/ 	.short	(.L_1744 - .L_1743)


	//   ....[0]....
.L_1743:
        /*0158*/ 	.word	0x00002240


	//   ....[1]....
        /*015c*/ 	.word	0x00002250


	//   ....[2]....
        /*0160*/ 	.word	0x00002260


	//   ....[3]....
        /*0164*/ 	.word	0x00002270


	//   ....[4]....
        /*0168*/ 	.word	0x00002290


	//   ....[5]....
        /*016c*/ 	.word	0x000022a0


	//   ....[6]....
        /*0170*/ 	.word	0x000022b0


	//   ....[7]....
        /*0174*/ 	.word	0x000022c0


	//   ....[8]....
        /*0178*/ 	.word	0x000022d0


	//   ....[9]....
        /*017c*/ 	.word	0x000022e0


	//   ....[10]....
        /*0180*/ 	.word	0x00003010


	//   ....[11]....
        /*0184*/ 	.word	0x00003030


	//   ....[12]....
        /*0188*/ 	.word	0x00003040


	//   ....[13]....
        /*018c*/ 	.word	0x00003050


	//   ....[14]....
        /*0190*/ 	.word	0x00003060


	//   ....[15]....
        /*0194*/ 	.word	0x00003070


	//   ....[16]....
        /*0198*/ 	.word	0x00003080


	//   ....[17]....
        /*019c*/ 	.word	0x00003090


	//   ....[18]....
        /*01a0*/ 	.word	0x000030a0


	//   ....[19]....
        /*01a4*/ 	.word	0x000030b0


	//   ....[20]....
        /*01a8*/ 	.word	0x00003de0


	//   ....[21]....
        /*01ac*/ 	.word	0x00003e00


	//   ....[22]....
        /*01b0*/ 	.word	0x00003e10


	//   ....[23]....
        /*01b4*/ 	.word	0x00003e20


	//   ....[24]....
        /*01b8*/ 	.word	0x00003e30


	//   ....[25]....
        /*01bc*/ 	.word	0x00003e40


	//   ....[26]....
        /*01c0*/ 	.word	0x00003e50


	//   ....[27]....
        /*01c4*/ 	.word	0x00003e60


	//   ....[28]....
        /*01c8*/ 	.word	0x00003e70


	//   ....[29]....
        /*01cc*/ 	.word	0x00003e80


	//   ....[30]....
        /*01d0*/ 	.word	0x00004bb0


	//   ....[31]....
        /*01d4*/ 	.word	0x00004bd0


	//   ....[32]....
        /*01d8*/ 	.word	0x00004be0


	//   ....[33]....
        /*01dc*/ 	.word	0x00004bf0


	//   ....[34]....
        /*01e0*/ 	.word	0x00004c00


	//   ....[35]....
        /*01e4*/ 	.word	0x00004c10


	//   ....[36]....
        /*01e8*/ 	.word	0x00004c20


	//   ....[37]....
        /*01ec*/ 	.word	0x00004c30


	//   ....[38]....
        /*01f0*/ 	.word	0x00004c40


	//   ....[39]....
        /*01f4*/ 	.word	0x00004c50


	//   ....[40]....
        /*01f8*/ 	.word	0x00005980


	//   ....[41]....
        /*01fc*/ 	.word	0x000059a0


	//   ....[42]....
        /*0200*/ 	.word	0x000059b0


	//   ....[43]....
        /*0204*/ 	.word	0x000059c0


	//   ....[44]....
        /*0208*/ 	.word	0x000059d0


	//   ....[45]....
        /*020c*/ 	.word	0x000059e0


	//   ....[46]....
        /*0210*/ 	.word	0x000059f0


	//   ....[47]....
        /*0214*/ 	.word	0x00005a00


	//   ....[48]....
        /*0218*/ 	.word	0x00005a10


	//   ....[49]....
        /*021c*/ 	.word	0x00005a20


	//----- nvinfo : EIATTR_EXIT_INSTR_OFFSETS
	.align		4
.L_1744:
        /*0220*/ 	.byte	0x04, 0x1c
        /*0222*/ 	.short	(.L_1746 - .L_1745)


	//   ....[0]....
.L_1745:
        /*0224*/ 	.word	0x000075a0


	//   ....[1]....
        /*0228*/ 	.word	0x00007790


	//   ....[2]....
        /*022c*/ 	.word	0x00007800


	//----- nvinfo : EIATTR_MAX_THREADS
	.align		4
.L_1746:
        /*0230*/ 	.byte	0x04, 0x05
        /*0232*/ 	.short	(.L_1748 - .L_1747)
.L_1747:
        /*0234*/ 	.word	0x00000040
        /*0238*/ 	.word	0x00000001
        /*023c*/ 	.word	0x00000001


	//----- nvinfo : EIATTR_CRS_STACK_SIZE
	.align		4
.L_1748:
        /*0240*/ 	.byte	0x04, 0x1e
        /*0242*/ 	.short	(.L_1750 - .L_1749)
.L_1749:
        /*0244*/ 	.word	0x00000000
.L_1750:


//--------------------- .nv.info._ZN17fastertransformer38beam_online_softmax_topk_stage2_kernelIfLi4ELi32EEEvPKfS2_PiPT_ii --------------------------
	.section	.nv.info._ZN17fastertransformer38beam_online_softmax_topk_stage2_kernelIfLi4ELi32EEEvPKfS2_PiPT_ii,"",@"SHT_CUDA_INFO"
	.sectionflags	@""
	.align	4


	//----- nvinfo : EIATTR_CUDA_API_VERSION
	.align		4
        /*0000*/ 	.byte	0x04, 0x37
        /*0002*/ 	.short	(.L_1752 - .L_1751)
.L_1751:
        /*0004*/ 	.word	0x00000082


	//----- nvinfo : EIATTR_SW2861232_WAR
	.align		4
.L_1752:
        /*0008*/ 	.byte	0x01, 0x35
	.zero		2


	//----- nvinfo : EIATTR_PARAM_CBANK
	.align		4
        /*000c*/ 	.byte	0x04, 0x0a
        /*000e*/ 	.short	(.L_1754 - .L_1753)
	.align		4
.L_1753:
        /*0010*/ 	.word	index@(.nv.constant0._ZN17fastertransformer38beam_online_softmax_topk_stage2_kernelIfLi4ELi32EEEvPKfS2_PiPT_ii)
        /*0014*/ 	.short	0x0160
        /*0016*/ 	.short	0x0028


	//----- nvinfo : EIATTR_CBANK_PARAM_SIZE
	.align		4
.L_1754:
        /*0018*/ 	.byte	0x03, 0x19
        /*001a*/ 	.short	0x0028


	//----- nvinfo : EIATTR_KPARAM_INFO
	.align		4
        /*001c*/ 	.byte	0x04, 0x17
        /*001e*/ 	.short	(.L_1756 - .L_1755)
.L_1755:
        /*0020*/ 	.word	0x00000000
        /*0024*/ 	.short	0x0005
        /*0026*/ 	.short	0x0024
        /*0028*/ 	.byte	0x00, 0xf0, 0x11, 0x00


	//----- nvinfo : EIATTR_KPARAM_INFO
	.align		4
.L_1756:
        /*002c*/ 	.byte	0x04, 0x17
        /*002e*/ 	.short	(.L_1758 - .L_1757)
.L_1757:
        /*0030*/ 	.word	0x00000000
        /*0034*/ 	.short	0x0004
        /*0036*/ 	.short	0x0020
        /*0038*/ 	.byte	0x00, 0xf0, 0x11, 0x00


	//----- nvinfo : EIATTR_KPARAM_INFO
	.align		4
.L_1758:
        /*003c*/ 	.byte	0x04, 0x17
        /*003e*/ 	.short	(.L_1760 - .L_1759)
.L_1759:
        /*0040*/ 	.word	0x00000000
        /*0044*/ 	.short	0x0003
        /*0046*/ 	.short	0x0018
        /*0048*/ 	.byte	0x00, 0xf0, 0x21, 0x00


	//----- nvinfo : EIATTR_KPARAM_INFO
	.align		4
.L_1760:
        /*004c*/ 	.byte	0x04, 0x17
        /*004e*/ 	.short	(.L_1762 - .L_1761)
.L_1761:
        /*0050*/ 	.word	0x00000000
        /*0054*/ 	.short	0x0002
        /*0056*/ 	.short	0x0010
        /*0058*/ 	.byte	0x00, 0xf0, 0x21, 0x00


	//----- nvinfo : EIATTR_KPARAM_INFO
	.align		4
.L_1762:
        /*005c*/ 	.byte	0x04, 0x17
        /*005e*/ 	.short	(.L_1764 - .L_1763)
.L_1763:
        /*0060*/ 	.word	0x00000000
        /*0064*/ 	.short	0x0001
        /*0066*/ 	.short	0x0008
        /*0068*/ 	.byte	0x00, 0xf0, 0x21, 0x00


	//----- nvinfo : EIATTR_KPARAM_INFO
	.align		4
.L_1764:
        /*006c*/ 	.byte	0x04, 0x17
        /*006e*/ 	.short	(.L_1766 - .L_1765)
.L_1765:
        /*0070*/ 	.word	0x00000000
        /*0074*/ 	.short	0x0000
        /*0076*/ 	.short	0x0000
        /*0078*/ 	.byte	0x00, 0xf0, 0x21, 0x00


	//----- nvinfo : EIATTR_MAXREG_COUNT
	.align		4
.L_1766:
        /*007c*/ 	.byte	0x03, 0x1b
        /*007e*/ 	.short	0x00ff


	//----- nvinfo : EIATTR_NUM_BARRIERS
	.align		4
        /*0080*/ 	.byte	0x02, 0x4c
        /*0082*/ 	.byte	0x01
	.zero		1


	//----- nvinfo : EIATTR_MERCURY_ISA_VERSION
	.align		4
        /*0084*/ 	.byte	0x03, 0x5f
        /*0086*/ 	.short	0x0000


	//----- nvinfo : EIATTR_COOP_GROUP_MASK_REGIDS
	.align		4
        /*0088*/ 	.byte	0x04, 0x29
        /*008a*/ 	.short	(.L_1768 - .L_1767)


	//   ....[0]....
.L_1767:
        /*008c*/ 	.word	0xffffffff


	//   ....[1]....
        /*0090*/ 	.word	0xffffffff


	//   ....[2]....
        /*0094*/ 	.word	0xffffffff


	//   ....[3]....
        /*0098*/ 	.word	0xffffffff


	//   ....[4]....
        /*009c*/ 	.word	0xffffffff


	//   ....[5]....
        /*00a0*/ 	.word	0xffffffff


	//   ....[6]....
        /*00a4*/ 	.word	0xffffffff


	//   ....[7]....
        /*00a8*/ 	.word	0xffffffff


	//   ....[8]....
        /*00ac*/ 	.word	0xffffffff


	//   ....[9]....
        /*00b0*/ 	.word	0xffffffff


	//   ....[10]....
        /*00b4*/ 	.word	0xffffffff


	//   ....[11]....
        /*00b8*/ 	.word	0xffffffff


	//   ....[12]....
        /*00bc*/ 	.word	0xffffffff


	//   ....[13]....
        /*00c0*/ 	.word	0xffffffff


	//   ....[14]....
        /*00c4*/ 	.word	0xffffffff


	//   ....[15]....
        /*00c8*/ 	.word	0xffffffff


	//   ....[16]....
        /*00cc*/ 	.word	0xffffffff


	//   ....[17]....
        /*00d0*/ 	.word	0xffffffff


	//   ....[18]....
        /*00d4*/ 	.word	0xffffffff


	//   ....[19]....
        /*00d8*/ 	.word	0xffffffff


	//   ....[20]....
        /*00dc*/ 	.word	0xffffffff


	//   ....[21]....
        /*00e0*/ 	.word	0xffffffff


	//   ....[22]....
        /*00e4*/ 	.word	0xffffffff


	//   ....[23]....
        /*00e8*/ 	.word	0xffffffff


	//   ....[24]....
        /*00ec*/ 	.word	0xffffffff


	//   ....[25]....
        /*00f0*/ 	.word	0xffffffff


	//   ....[26]....
        /*00f4*/ 	.word	0xffffffff


	//   ....[27]....
        /*00f8*/ 	.word	0xffffffff


	//   ....[28]....
        /*00fc*/ 	.word	0xffffffff


	//   ....[29]....
        /*0100*/ 	.word	0xffffffff


	//   ....[30]....
        /*0104*/ 	.word	0xffffffff


	//   ....[31]....
        /*0108*/ 	.word	0xffffffff


	//   ....[32]....
        /*010c*/ 	.word	0xffffffff


	//   ....[33]....
        /*0110*/ 	.word	0xffffffff


	//   ....[34]....
        /*0114*/ 	.word	0xffffffff


	//   ....[35]....
        /*0118*/ 	.word	0xffffffff


	//   ....[36]....
        /*011c*/ 	.word	0xffffffff


	//   ....[37]....
        /*0120*/ 	.word	0xffffffff


	//   ....[38]....
        /*0124*/ 	.word	0xffffffff


	//   ....[39]....
        /*0128*/ 	.word	0xffffffff


	//   ....[40]....
        /*012c*/ 	.word	0xffffffff


	//   ....[41]....
        /*0130*/ 	.word	0xffffffff


	//   ....[42]....
        /*0134*/ 	.word	0xffffffff


	//   ....[43]....
        /*0138*/ 	.word	0xffffffff


	//   ....[44]....
        /*013c*/ 	.word	0xffffffff


	//   ....[45]....
        /*0140*/ 	.word	0xffffffff


	//   ....[46]....
        /*0144*/ 	.word	0xffffffff


	//   ....[47]....
        /*0148*/ 	.word	0xffffffff


	//   ....[48]....
        /*014c*/ 	.word	0xffffffff


	//   ....[49]....
        /*0150*/ 	.word	0xffffffff


	//----- nvinfo : EIATTR_COOP_GROUP_INSTR_OFFSETS
	.align		4
.L_1768:
        /*0154*/ 	.byte	0x04, 0x28
        /*0156*/ 	.short	(.L_1770 - .L_1769)


	//   ....[0]....
.L_1769:
        /*0158*/ 	.word	0x00002240


	//   ....[1]....
        /*015c*/ 	.word	0x00002250


	//   ....[2]....
        /*0160*/ 	.word	0x00002260


	//   ....[3]....
        /*0164*/ 	.word	0x00002270


	//   ....[4]....
        /*0168*/ 	.word	0x00002290


	//   ....[5]....
        /*016c*/ 	.word	0x000022a0


	//   ....[6]....
        /*0170*/ 	.word	0x000022b0


	//   ....[7]....
        /*0174*/ 	.word	0x000022c0


	//   ....[8]....
        /*0178*/ 	.word	0x000022d0


	//   ....[9]....
        /*017c*/ 	.word	0x000022e0


	//   ....[10]....
        /*0180*/ 	.word	0x00003010


	//   ....[11]....
        /*0184*/ 	.word	0x00003030


	//   ....[12]....
        /*0188*/ 	.word	0x00003040


	//   ....[13]....
        /*018c*/ 	.word	0x00003050


	//   ....[14]....
        /*0190*/ 	.word	0x00003060


	//   ....[15]....
        /*0194*/ 	.word	0x00003070


	//   ....[16]....
        /*0198*/ 	.word	0x00003080


	//   ....[17]....
        /*019c*/ 	.word	0x00003090


	//   ....[18]....
        /*01a0*/ 	.word	0x000030a0


	//   ....[19]....
        /*01a4*/ 	.word	0x000030b0


	//   ....[20]....
        /*01a8*/ 	.word	0x00003de0


	//   ....[21]....
        /*01ac*/ 	.word	0x00003e00


	//   ....[22]....
        /*01b0*/ 	.word	0x00003e10


	//   ....[23]....
        /*01b4*/ 	.word	0x00003e20


	//   ....[24]....
        /*01b8*/ 	.word	0x00003e30


	//   ....[25]....
        /*01bc*/ 	.word	0x00003e40


	//   ....[26]....
        /*01c0*/ 	.word	0x00003e50


	//   ....[27]....
        /*01c4*/ 	.word	0x00003e60


	//   ....[28]....
        /*01c8*/ 	.word	0x00003e70


	//   ....[29]....
        /*01cc*/ 	.word	0x00003e80


	//   ....[30]....
        /*01d0*/ 	.word	0x00004bb0


	//   ....[31]....
        /*01d4*/ 	.word	0x00004bd0


	//   ....[32]....
        /*01d8*/ 	.word	0x00004be0


	//   ....[33]....
        /*01dc*/ 	.word	0x00004bf0


	//   ....[34]....
        /*01e0*/ 	.word	0x00004c00


	//   ....[35]....
        /*01e4*/ 	.word	0x00004c10


	//   ....[36]....
        /*01e8*/ 	.word	0x00004c20


	//   ....[37]....
        /*01ec*/ 	.word	0x00004c30


	//   ....[38]....
        /*01f0*/ 	.word	0x00004c40


	//   ....[39]....
        /*01f4*/ 	.word	0x00004c50


	//   ....[40]....
        /*01f8*/ 	.word	0x00005980


	//   ....[41]....
        /*01fc*/ 	.word	0x000059a0


	//   ....[42]....
        /*0200*/ 	.word	0x000059b0


	//   ....[43]....
        /*0204*/ 	.word	0x000059c0


	//   ....[44]....
        /*0208*/ 	.word	0x000059d0


	//   ....[45]....
        /*020c*/ 	.word	0x000059e0


	//   ....[46]....
        /*0210*/ 	.word	0x000059f0


	//   ....[47]....
        /*0214*/ 	.word	0x00005a00


	//   ....[48]....
        /*0218*/ 	.word	0x00005a10


	//   ....[49]....
        /*021c*/ 	.word	0x00005a20


	//----- nvinfo : EIATTR_EXIT_INSTR_OFFSETS
	.align		4
.L_1770:
        /*0220*/ 	.byte	0x04, 0x1c
        /*0222*/ 	.short	(.L_1772 - .L_1771)


	//   ....[0]....
.L_1771:
        /*0224*/ 	.word	0x000067c0


	//   ....[1]....
        /*0228*/ 	.word	0x000069b0


	//   ....[2]....
        /*022c*/ 	.word	0x00006a20


	//----- nvinfo : EIATTR_MAX_THREADS
	.align		4
.L_1772:
        /*0230*/ 	.byte	0x04, 0x05
        /*0232*/ 	.short	(.L_1774 - .L_1773)
.L_1773:
        /*0234*/ 	.word	0x00000020
        /*0238*/ 	.word	0x00000001
        /*023c*/ 	.word	0x00000001


	//----- nvinfo : EIATTR_CRS_STACK_SIZE
	.align		4
.L_1774:
        /*0240*/ 	.byte	0x04, 0x1e
        /*0242*/ 	.short	(.L_1776 - .L_1775)
.L_1775:
        /*0244*/ 	.word	0x00000000
.L_1776:


//--------------------- .nv.info._ZN17fastertransformer17batch_topk_kernelIfLi8ELi32EEEvPKiPKT_PiPfS7_PKbS2_NS_14BeamHypothesesEiiifS3_ --------------------------
	.section	.nv.info._ZN17fastertransformer17batch_topk_kernelIfLi8ELi32EEEvPKiPKT_PiPfS7_PKbS2_NS_14BeamHypothesesEiiifS3_,"",@"SHT_CUDA_INFO"
	.sectionflags	@""
	.align	4


	//----- nvinfo : EIATTR_CUDA_API_VERSION
	.align		4
        /*0000*/ 	.byte	0x04, 0x37
        /*0002*/ 	.short	(.L_1778 - .L_1777)
.L_1777:
        /*0004*/ 	.word	0x00000082


	//----- nvinfo : EIATTR_SW2861232_WAR
	.align		4
.L_1778:
        /*0008*/ 	.byte	0x01, 0x35
	.zero		2


	//----- nvinfo : EIATTR_PARAM_CBANK
	.align		4
        /*000c*/ 	.byte	0x04, 0x0a
        /*000e*/ 	.short	(.L_1780 - .L_1779)
	.align		4
.L_1779:
        /*0010*/ 	.word	index@(.nv.constant0._ZN17fastertransformer17batch_topk_kernelIfLi8ELi32EEEvPKiPKT_PiPfS7_PKbS2_NS_14BeamHypothesesEiiifS3_)
        /*0014*/ 	.short	0x0160
        /*0016*/ 	.short	0x00d4


	//----- nvinfo : EIATTR_CBANK_PARAM_SIZE
	.align		4
.L_1780:
        /*0018*/ 	.byte	0x03, 0x19
        /*001a*/ 	.short	0x00d4


	//----- nvinfo : EIATTR_KPARAM_INFO
	.align		4
        /*001c*/ 	.byte	0x04, 0x17
        /*001e*/ 	.short	(.L_1782 - .L_1781)
.L_1781:
        /*0020*/ 	.word	0x00000000
        /*0024*/ 	.short	0x000c
        /*0026*/ 	.short	0x00d0
        /*0028*/ 	.byte	0x00, 0xf0, 0x11, 0x00


	//----- nvinfo : EIATTR_KPARAM_INFO
	.align		4
.L_1782:
        /*002c*/ 	.byte	0x04, 0x17
        /*002e*/ 	.short	(.L_1784 - .L_1783)
.L_1783:
        /*0030*/ 	.word	0x00000000
        /*0034*/ 	.short	0x000b
        /*0036*/ 	.short	0x00cc
        /*0038*/ 	.byte	0x00, 0xf0, 0x11, 0x00


	//----- nvinfo : EIATTR_KPARAM_INFO
	.align		4
.L_1784:
        /*003c*/ 	.byte	0x04, 0x17
        /*003e*/ 	.short	(.L_1786 - .L_1785)
.L_1785:
        /*0040*/ 	.word	0x00000000
        /*0044*/ 	.short	0x000a
        /*0046*/ 	.short	0x00c8
        /*0048*/ 	.byte	0x00, 0xf0, 0x11, 0x00


	//----- nvinfo : EIATTR_KPARAM_INFO
	.align		4
.L_1786:
        /*004c*/ 	.byte	0x04, 0x17
        /*004e*/ 	.short	(.L_1788 - .L_1787)
.L_1787:
        /*0050*/ 	.word	0x00000000
        /*0054*/ 	.short	0x0009
        /*0056*/ 	.short	0x00c4
        /*0058*/ 	.byte	0x00, 0xf0, 0x11, 0x00


	//----- nvinfo : EIATTR_KPARAM_INFO
	.align		4
.L_1788:
        /*005c*/ 	.byte	0x04, 0x17
        /*005e*/ 	.short	(.L_1790 - .L_1789)
.L_1789:
        /*0060*/ 	.word	0x00000000
        /*0064*/ 	.short	0x0008
        /*0066*/ 	.short	0x00c0
        /*0068*/ 	.byte	0x00, 0xf0, 0x11, 0x00


	//----- nvinfo : EIATTR_KPARAM_INFO
	.align		4
.L_1790:
        /*006c*/ 	.byte	0x04, 0x17
        /*006e*/ 	.short	(.L_1792 - .L_1791)
.L_1791:
        /*0070*/ 	.word	0x00000000
        /*0074*/ 	.short	0x0007
        /*0076*/ 	.short	0x0038
        /*0078*/ 	.byte	0x00, 0xf0, 0x21, 0x02


	//----- nvinfo : EIATTR_KPARAM_INFO
	.align		4
.L_1792:
        /*007c*/ 	.byte	0x04, 0x17
        /*007e*/ 	.short	(.L_1794 - .L_1793)
.L_1793:
        /*0080*/ 	.word	0x00000000
        /*0084*/ 	.short	0x0006
        /*0086*/ 	.short	0x0030
        /*0088*/ 	.byte	0x00, 0xf0, 0x21, 0x00


	//----- nvinfo : EIATTR_KPARAM_INFO
	.align		4
.L_1794:
        /*008c*/ 	.byte	0x04, 0x17
        /*008e*/ 	.short	(.L_1796 - .L_1795)
.L_1795:
        /*0090*/ 	.word	0x00000000
        /*0094*/ 	.short	0x0005
        /*0096*/ 	.short	0x0028
        /*0098*/ 	.byte	0x00, 0xf0, 0x21, 0x00


	//----- nvinfo : EIATTR_KPARAM_INFO
	.align		4
.L_1796:
        /*009c*/ 	.byte	0x04, 0x17
        /*009e*/ 	.short	(.L_1798 - .L_1797)
.L_1797:
        /*00a0*/ 	.word	0x00000000
        /*00a4*/ 	.short	0x0004
        /*00a6*/ 	.short	0x0020
        /*00a8*/ 	.byte	0x00, 0xf0, 0x21, 0x00


	//----- nvinfo : EIATTR_KPARAM_INFO
	.align		4
.L_1798:
        /*00ac*/ 	.byte	0x04, 0x17
        /*00ae*/ 	.short	(.L_1800 - .L_1799)
.L_1799:
        /*00b0*/ 	.word	0x00000000
        /*00b4*/ 	.short	0x0003
        /*00b6*/ 	.short	0x0018
        /*00b8*/ 	.byte	0x00, 0xf0, 0x21, 0x00


	//----- nvinfo : EIATTR_KPARAM_INFO
	.align		4
.L_1800:
        /*00bc*/ 	.byte	0x04, 0x17
        /*00be*/ 	.short	(.L_1802 - .L_1801)
.L_1801:
        /*00c0*/ 	.word	0x00000000
        /*00c4*/ 	.short	0x0002
        /*00c6*/ 	.short	0x0010
        /*00c8*/ 	.byte	0x00, 0xf0, 0x21, 0x00


	//----- nvinfo : EIATTR_KPARAM_INFO
	.align		4
.L_1802:
        /*00cc*/ 	.byte	0x04, 0x17
        /*00ce*/ 	.short	(.L_1804 - .L_1803)
.L_1803:
        /*00d0*/ 	.word	0x00000000
        /*00d4*/ 	.short	0x0001
        /*00d6*/ 	.short	0x0008
        /*00d8*/ 	.byte	0x00, 0xf0, 0x21, 0x00


	//----- nvinfo : EIATTR_KPARAM_INFO
	.align		4
.L_1804:
        /*00dc*/ 	.byte	0x04, 0x17
        /*00de*/ 	.short	(.L_1806 - .L_1805)
.L_1805:
        /*00e0*/ 	.word	0x00000000
        /*00e4*/ 	.short	0x0000
        /*00e6*/ 	.short	0x0000
        /*00e8*/ 	.byte	0x00, 0xf0, 0x21, 0x00


	//----- nvinfo : EIATTR_MAXREG_COUNT
	.align		4
.L_1806:
        /*00ec*/ 	.byte	0x03, 0x1b
        /*00ee*/ 	.short	0x00ff


	//----- nvinfo : EIATTR_NUM_BARRIERS
	.align		4
        /*00f0*/ 	.byte	0x02, 0x4c
        /*00f2*/ 	.byte	0x01
	.zero		1


	//----- nvinfo : EIATTR_MERCURY_ISA_VERSION
	.align		4
        /*00f4*/ 	.byte	0x03, 0x5f
        /*00f6*/ 	.short	0x0000


	//----- nvinfo : EIATTR_COOP_GROUP_MASK_REGIDS
	.align		4
        /*00f8*/ 	.byte	0x04, 0x29
        /*00fa*/ 	.short	(.L_1808 - .L_1807)


	//   ....[0]....
.L_1807:
        /*00fc*/ 	.word	0xffffffff


	//   ....[1]....
        /*0100*/ 	.word	0xffffffff


	//   ....[2]....
        /*0104*/ 	.word	0xffffffff


	//   ....[3]....
        /*0108*/ 	.word	0xffffffff


	//   ....[4]....
        /*010c*/ 	.word	0xffffffff


	//   ....[5]....
        /*0110*/ 	.word	0xffffffff


	//   ....[6]....
        /*0114*/ 	.word	0xffffffff


	//   ....[7]....
        /*0118*/ 	.word	0xffffffff


	//   ....[8]....
        /*011c*/ 	.word	0xffffffff


	//   ....[9]....
        /*0120*/ 	.word	0xffffffff


	//   ....[10]....
        /*0124*/ 	.word	0xffffffff


	//   ....[11]....
        /*0128*/ 	.word	0xffffffff


	//   ....[12]....
        /*012c*/ 	.word	0xffffffff


	//   ....[13]....
        /*0130*/ 	.word	0xffffffff


	//   ....[14]....
        /*0134*/ 	.word	0xffffffff


	//   ....[15]....
        /*0138*/ 	.word	0xffffffff


	//   ....[16]....
        /*013c*/ 	.word	0xffffffff


	//   ....[17]....
        /*0140*/ 	.word	0xffffffff


	//   ....[18]....
        /*0144*/ 	.word	0xffffffff


	//   ....[19]....
        /*0148*/ 	.word	0xffffffff


	//   ....[20]....
        /*014c*/ 	.word	0xffffffff


	//   ....[21]....
        /*0150*/ 	.word	0xffffffff


	//   ....[22]....
        /*0154*/ 	.word	0xffffffff


	//   ....[23]....
        /*0158*/ 	.word	0xffffffff


	//   ....[24]....
        /*015c*/ 	.word	0xffffffff


	//   ....[25]....
        /*0160*/ 	.word	0xffffffff


	//   ....[26]....
        /*0164*/ 	.word	0xffffffff


	//   ....[27]....
        /*0168*/ 	.word	0xffffffff


	//   ....[28]....
        /*016c*/ 	.word	0xffffffff


	//   ....[29]....
        /*0170*/ 	.word	0xffffffff


	//   ....[30]....
        /*0174*/ 	.word	0xffffffff


	//   ....[31]....
        /*0178*/ 	.word	0xffffffff


	//   ....[32]....
        /*017c*/ 	.word	0xffffffff


	//   ....[33]....
        /*0180*/ 	.word	0xffffffff


	//   ....[34]....
        /*0184*/ 	.word	0xffffffff


	//   ....[35]....
        /*0188*/ 	.word	0xffffffff


	//   ....[36]....
        /*018c*/ 	.word	0xffffffff


	//   ....[37]....
        /*0190*/ 	.word	0xffffffff


	//   ....[38]....
        /*0194*/ 	.word	0xffffffff


	//   ....[39]....
        /*0198*/ 	.word	0xffffffff


	//   ....[40]....
        /*019c*/ 	.word	0xffffffff


	//   ....[41]....
        /*01a0*/ 	.word	0xffffffff


	//   ....[42]....
        /*01a4*/ 	.word	0xffffffff


	//   ....[43]....
        /*01a8*/ 	.word	0xffffffff


	//   ....[44]....
        /*01ac*/ 	.word	0xffffffff


	//   ....[45]....
        /*01b0*/ 	.word	0xffffffff


	//   ....[46]....
        /*01b4*/ 	.word	0xffffffff


	//   ....[47]....
        /*01b8*/ 	.word	0xffffffff


	//   ....[48]....
        /*01bc*/ 	.word	0xffffffff


	//   ....[49]....
        /*01c0*/ 	.word	0xffffffff


	//   ....[50]....
        /*01c4*/ 	.word	0xffffffff


	//   ....[51]....
        /*01c8*/ 	.word	0xffffffff


	//   ....[52]....
        /*01cc*/ 	.word	0xffffffff


	//   ....[53]....
        /*01d0*/ 	.word	0xffffffff


	//   ....[54]....
        /*01d4*/ 	.word	0xffffffff


	//   ....[55]....
        /*01d8*/ 	.word	0xffffffff


	//   ....[56]....
        /*01dc*/ 	.word	0xffffffff


	//   ....[57]....
        /*01e0*/ 	.word	0xffffffff


	//   ....[58]....
        /*01e4*/ 	.word	0xffffffff


	//   ....[59]....
        /*01e8*/ 	.word	0xffffffff


	//   ....[60]....
        /*01ec*/ 	.word	0xffffffff


	//   ....[61]....
        /*01f0*/ 	.word	0xffffffff


	//   ....[62]....
        /*01f4*/ 	.word	0xffffffff


	//   ....[63]....
        /*01f8*/ 	.word	0xffffffff


	//   ....[64]....
        /*01fc*/ 	.word	0xffffffff


	//   ....[65]....
        /*0200*/ 	.word	0xffffffff


	//   ....[66]....
        /*0204*/ 	.word	0xffffffff


	//   ....[67]....
        /*0208*/ 	.word	0xffffffff


	//   ....[68]....
        /*020c*/ 	.word	0xffffffff


	//   ....[69]....
        /*0210*/ 	.word	0xffffffff


	//   ....[70]....
        /*0214*/ 	.word	0xffffffff


	//   ....[71]....
        /*0218*/ 	.word	0xffffffff


	//   ....[72]....
        /*021c*/ 	.word	0xffffffff


	//   ....[73]....
        /*0220*/ 	.word	0xffffffff


	//   ....[74]....
        /*0224*/ 	.word	0xffffffff


	//   ....[75]....
        /*0228*/ 	.word	0xffffffff


	//   ....[76]....
        /*022c*/ 	.word	0xffffffff


	//   ....[77]....
        /*0230*/ 	.word	0xffffffff


	//   ....[78]....
        /*0234*/ 	.word	0xffffffff


	//   ....[79]....
        /*0238*/ 	.word	0xffffffff


	//----- nvinfo : EIATTR_COOP_GROUP_INSTR_OFFSETS
	.align		4
.L_1808:
        /*023c*/ 	.byte	0x04, 0x28
        /*023e*/ 	.short	(.L_1810 - .L_1809)


	//   ....[0]....
.L_1809:
        /*0240*/ 	.word	0x00002440


	//   ....[1]....
        /*0244*/ 	.word	0x00002450


	//   ....[2]....
        /*0248*/ 	.word	0x00002460


	//   ....[3]....
        /*024c*/ 	.word	0x00002470


	//   ....[4]....
        /*0250*/ 	.word	0x00002480


	//   ....[5]....
        /*0254*/ 	.word	0x000024a0


	//   ....[6]....
        /*0258*/ 	.word	0x000024b0


	//   ....[7]....
        /*025c*/ 	.word	0x000024c0


	//   ....[8]....
        /*0260*/ 	.word	0x000024d0


	//   ....[9]....
        /*0264*/ 	.word	0x000024e0


	//   ....[10]....
        /*0268*/ 	.word	0x000024f0


	//   ....[11]....
        /*026c*/ 	.word	0x00002500


	//   ....[12]....
        /*0270*/ 	.word	0x00002510


	//   ....[13]....
        /*0274*/ 	.word	0x00002520


	//   ....[14]....
        /*0278*/ 	.word	0x00002530


	//   ....[15]....
        /*027c*/ 	.word	0x00002540


	//   ....[16]....
        /*0280*/ 	.word	0x000059e0


	//   ....[17]....
        /*0284*/ 	.word	0x00005a00


	//   ....[18]....
        /*0288*/ 	.word	0x00005a10


	//   ....[19]....
        /*028c*/ 	.word	0x00005a20


	//   ....[20]....
        /*0290*/ 	.word	0x00005a30


	//   ....[21]....
        /*0294*/ 	.word	0x00005a40


	//   ....[22]....
        /*0298*/ 	.word	0x00005a50


	//   ....[23]....
        /*029c*/ 	.word	0x00005a60


	//   ....[24]....
        /*02a0*/ 	.word	0x00005a70


	//   ....[25]....
        /*02a4*/ 	.word	0x00005a80


	//   ....[26]....
        /*02a8*/ 	.word	0x00005a90


	//   ....[27]....
        /*02ac*/ 	.word	0x00005aa0


	//   ....[28]....
        /*02b0*/ 	.word	0x00005ab0


	//   ....[29]....
        /*02b4*/ 	.word	0x00005ac0


	//   ....[30]....
        /*02b8*/ 	.word	0x00005ad0


	//   ....[31]....
        /*02bc*/ 	.word	0x00005ae0


	//   ....[32]....
        /*02c0*/ 	.word	0x00008f80


	//   ....[33]....
        /*02c4*/ 	.word	0x00008fa0


	//   ....[34]....
        /*02c8*/ 	.word	0x00008fb0


	//   ....[35]....
        /*02cc*/ 	.word	0x00008fc0


	//   ....[36]....
        /*02d0*/ 	.word	0x00008fd0


	//   ....[37]....
        /*02d4*/ 	.word	0x00008fe0


	//   ....[38]....
        /*02d8*/ 	.word	0x00008ff0


	//   ....[39]....
        /*02dc*/ 	.word	0x00009000


	//   ....[40]....
        /*02e0*/ 	.word	0x00009010


	//   ....[41]....
        /*02e4*/ 	.word	0x00009020


	//   ....[42]....
        /*02e8*/ 	.word	0x00009030


	//   ....[43]....
        /*02ec*/ 	.word	0x00009040


	//   ....[44]....
        /*02f0*/ 	.word	0x00009050


	//   ....[45]....
        /*02f4*/ 	.word	0x00009060


	//   ....[46]....
        /*02f8*/ 	.word	0x00009070


	//   ....[47]....
        /*02fc*/ 	.word	0x00009080


	//   ....[48]....
        /*0300*/ 	.word	0x0000c520


	//   ....[49]....
        /*0304*/ 	.word	0x0000c540


	//   ....[50]....
        /*0308*/ 	.word	0x0000c550


	//   ....[51]....
        /*030c*/ 	.word	0x0000c560


	//   ....[52]....
        /*0310*/ 	.word	0x0000c570


	//   ....[53]....
        /*0314*/ 	.word	0x0000c580


	//   ....[54]....
        /*0318*/ 	.word	0x0000c590


	//   ....[55]....
        /*031c*/ 	.word	0x0000c5a0


	//   ....[56]....
        /*0320*/ 	.word	0x0000c5b0


	//   ....[57]....
        /*0324*/ 	.word	0x0000c5c0


	//   ....[58]....
        /*0328*/ 	.word	0x0000c5d0


	//   ....[59]....
        /*032c*/ 	.word	0x0000c5e0


	//   ....[60]....
        /*0330*/ 	.word	0x0000c5f0


	//   ....[61]....
        /*0334*/ 	.word	0x0000c600


	//   ....[62]....
        /*0338*/ 	.word	0x0000c610


	//   ....[63]....
        /*033c*/ 	.word	0x0000c620


	//   ....[64]....
        /*0340*/ 	.word	0x0000fac0


	//   ....[65]....
        /*0344*/ 	.word	0x0000fae0


	//   ....[66]....
        /*0348*/ 	.word	0x0000faf0


	//   ....[67]....
        /*034c*/ 	.word	0x0000fb00


	//   ....[68]....
        /*0350*/ 	.word	0x0000fb10


	//   ....[69]....
        /*0354*/ 	.word	0x0000fb20


	//   ....[70]....
        /*0358*/ 	.word	0x0000fb30


	//   ....[71]....
        /*035c*/ 	.word	0x0000fb40


	//   ....[72]....
        /*0360*/ 	.word	0x0000fb50


	//   ....[73]....
        /*0364*/ 	.word	0x0000fb60


	//   ....[74]....
        /*0368*/ 	.word	0x0000fb70


	//   ....[75]....
        /*036c*/ 	.word	0x0000fb80


	//   ....[76]....
        /*0370*/ 	.word	0x0000fb90


	//   ....[77]....
        /*0374*/ 	.word	0x0000fba0


	//   ....[78]....
        /*0378*/ 	.word	0x0000fbb0


	//   ....[79]....
        /*037c*/ 	.word	0x0000fbc0


	//----- nvinfo : EIATTR_EXIT_INSTR_OFFSETS
	.align		4
.L_1810:
        /*0380*/ 	.byte	0x04, 0x1c
        /*0382*/ 	.short	(.L_1812 - .L_1811)


	//   ....[0]....
.L_1811:
        /*0384*/ 	.word	0x000001d0


	//   ....[1]....
        /*0388*/ 	.word	0x000158f0


	//   ....[2]....
        /*038c*/ 	.word	0x00015980


	//   ....[3]....
        /*0390*/ 	.word	0x000159d0


	//   ....[4]....
        /*0394*/ 	.word	0x00015a10


	//----- nvinfo : EIATTR_MAX_THREADS
	.align		4
.L_1812:
        /*0398*/ 	.byte	0x04, 0x05
        /*039a*/ 	.short	(.L_1814 - .L_1813)
.L_1813:
        /*039c*/ 	.word	0x00000020
        /*03a0*/ 	.word	0x00000001
        /*03a4*/ 	.word	0x00000001


	//----- nvinfo : EIATTR_CRS_STACK_SIZE
	.align		4
.L_1814:
        /*03a8*/ 	.byte	0x04, 0x1e
        /*03aa*/ 	.short	(.L_1816 - .L_1815)
.L_1815:
        /*03ac*/ 	.word	0x00000000
.L_1816:


//--------------------- .nv.info._ZN17fastertransformer38beam_online_softmax_topk_stage2_kernelIfLi8ELi128EEEvPKfS2_PiPT_ii --------------------------
	.section	.nv.info._ZN17fastertransformer38beam_online_softmax_topk_stage2_kernelIfLi8ELi128EEEvPKfS2_PiPT_ii,"",@"SHT_CUDA_INFO"
	.sectionflags	@""
	.align	4


	//----- nvinfo : EIATTR_CUDA_API_VERSION
	.align		4
        /*0000*/ 	.byte	0x04, 0x37
        /*0002*/ 	.short	(.L_1818 - .L_1817)
.L_1817:
        /*0004*/ 	.word	0x00000082


	//----- nvinfo : EIATTR_SW2861232_WAR
	.align		4
.L_1818:
        /*0008*/ 	.byte	0x01, 0x35
	.zero		2


	//----- nvinfo : EIATTR_PARAM_CBANK
	.align		4
        /*000c*/ 	.byte	0x04, 0x0a
        /*000e*/ 	.short	(.L_1820 - .L_1819)
	.align		4
.L_1819:
        /*0010*/ 	.word	index@(.nv.constant0._ZN17fastertransformer38beam_online_softmax_topk_stage2_kernelIfLi8ELi128EEEvPKfS2_PiPT_ii)
        /*0014*/ 	.short	0x0160
        /*0016*/ 	.short	0x0028


	//----- nvinfo : EIATTR_CBANK_PARAM_SIZE
	.align		4
.L_1820:
        /*0018*/ 	.byte	0x03, 0x19
        /*001a*/ 	.short	0x0028


	//----- nvinfo : EIATTR_KPARAM_INFO
	.align		4
        /*001c*/ 	.byte	0x04, 0x17
        /*001e*/ 	.short	(.L_1822 - .L_1821)
.L_1821:
        /*0020*/ 	.word	0x00000000
        /*0024*/ 	.short	0x0005
        /*0026*/ 	.short	0x0024
        /*0028*/ 	.byte	0x00, 0xf0, 0x11, 0x00


	//----- nvinfo : EIATTR_KPARAM_INFO
	.align		4
.L_1822:
        /*002c*/ 	.byte	0x04, 0x17
        /*002e*/ 	.short	(.L_1824 - .L_1823)
.L_1823:
        /*0030*/ 	.word	0x00000000
        /*0034*/ 	.short	0x0004
        /*0036*/ 	.short	0x0020
        /*0038*/ 	.byte	0x00, 0xf0, 0x11, 0x00


	//----- nvinfo : EIATTR_KPARAM_INFO
	.align		4
.L_1824:
        /*003c*/ 	.byte	0x04, 0x17
        /*003e*/ 	.short	(.L_1826 - .L_1825)
.L_1825:
        /*0040*/ 	.word	0x00000000
        /*0044*/ 	.short	0x0003
        /*0046*/ 	.short	0x0018
        /*0048*/ 	.byte	0x00, 0xf0, 0x21, 0x00


	//----- nvinfo : EIATTR_KPARAM_INFO
	.align		4
.L_1826:
        /*004c*/ 	.byte	0x04, 0x17
        /*004e*/ 	.short	(.L_1828 - .L_1827)
.L_1827:
        /*0050*/ 	.word	0x00000000
        /*0054*/ 	.short	0x0002
        /*0056*/ 	.short	0x0010
        /*0058*/ 	.byte	0x00, 0xf0, 0x21, 0x00


	//----- nvinfo : EIATTR_KPARAM_INFO
	.align		4
.L_1828:
        /*005c*/ 	.byte	0x04, 0x17
        /*005e*/ 	.short	(.L_1830 - .L_1829)
.L_1829:
        /*0060*/ 	.word	0x00000000
        /*0064*/ 	.short	0x0001
        /*0066*/ 	.short	0x0008
        /*0068*/ 	.byte	0x00, 0xf0, 0x21, 0x00


	//----- nvinfo : EIATTR_KPARAM_INFO
	.align		4
.L_1830:
        /*006c*/ 	.byte	0x04, 0x17
        /*006e*/ 	.short	(.L_1832 - .L_1831)
.L_1831:
        /*0070*/ 	.word	0x00000000
        /*0074*/ 	.short	0x0000
        /*0076*/ 	.short	0x0000
        /*0078*/ 	.byte	0x00, 0xf0, 0x21, 0x00


	//----- nvinfo : EIATTR_MAXREG_COUNT
	.align		4
.L_1832:
        /*007c*/ 	.byte	0x03, 0x1b
        /*007e*/ 	.short	0x00ff


	//----- nvinfo : EIATTR_NUM_BARRIERS
	.align		4
        /*0080*/ 	.byte	0x02, 0x4c
        /*0082*/ 	.byte	0x01
	.zero		1


	//----- nvinfo : EIATTR_MERCURY_ISA_VERSION
	.align		4
        /*0084*/ 	.byte	0x03, 0x5f
        /*0086*/ 	.short	0x0000


	//----- nvinfo : EIATTR_COOP_GROUP_MASK_REGIDS
	.align		4
        /*0088*/ 	.byte	0x04, 0x29
        /*008a*/ 	.short	(.L_1834 - .L_1833)


	//   ....[0]....
.L_1833:
        /*008c*/ 	.word	0xffffffff


	//   ....[1]....
        /*0090*/ 	.word	0xffffffff


	//   ....[2]....
        /*0094*/ 	.word	0xffffffff


	//   ....[3]....
        /*0098*/ 	.word	0xffffffff


	//   ....[4]....
        /*009c*/ 	.word	0xffffffff


	//   ....[5]....
        /*00a0*/ 	.word	0xffffffff


	//   ....[6]....
        /*00a4*/ 	.word	0xffffffff


	//   ....[7]....
        /*00a8*/ 	.word	0xffffffff


	//   ....[8]....
        /*00ac*/ 	.word	0xffffffff


	//   ....[9]....
        /*00b0*/ 	.word	0xffffffff


	//   ....[10]....
        /*00b4*/ 	.word	0xffffffff


	//   ....[11]....
        /*00b8*/ 	.word	0xffffffff


	//   ....[12]....
        /*00bc*/ 	.word	0xffffffff


	//   ....[13]....
        /*00c0*/ 	.word	0xffffffff


	//   ....[14]....
        /*00c4*/ 	.word	0xffffffff


	//   ....[15]....
        /*00c8*/ 	.word	0xffffffff


	//   ....[16]....
        /*00cc*/ 	.word	0xffffffff


	//   ....[17]....
        /*00d0*/ 	.word	0xffffffff


	//   ....[18]....
        /*00d4*/ 	.word	0xffffffff


	//   ....[19]....
        /*00d8*/ 	.word	0xffffffff


	//   ....[20]....
        /*00dc*/ 	.word	0xffffffff


	//   ....[21]....
        /*00e0*/ 	.word	0xffffffff


	//   ....[22]....
        /*00e4*/ 	.word	0xffffffff


	//   ....[23]....
        /*00e8*/ 	.word	0xffffffff


	//   ....[24]....
        /*00ec*/ 	.word	0xffffffff


	//   ....[25]....
        /*00f0*/ 	.word	0xffffffff


	//   ....[26]....
        /*00f4*/ 	.word	0xffffffff


	//   ....[27]....
        /*00f8*/ 	.word	0xffffffff


	//   ....[28]....
        /*00fc*/ 	.word	0xffffffff


	//   ....[29]....
        /*0100*/ 	.word	0xffffffff


	//   ....[30]....
        /*0104*/ 	.word	0xffffffff


	//   ....[31]....
        /*0108*/ 	.word	0xffffffff


	//   ....[32]....
        /*010c*/ 	.word	0xffffffff


	//   ....[33]....
        /*0110*/ 	.word	0xffffffff


	//   ....[34]....
        /*0114*/ 	.word	0xffffffff


	//   ....[35]....
        /*0118*/ 	.word	0xffffffff


	//   ....[36]....
        /*011c*/ 	.word	0xffffffff


	//   ....[37]....
        /*0120*/ 	.word	0xffffffff


	//   ....[38]....
        /*0124*/ 	.word	0xffffffff


	//   ....[39]....
        /*0128*/ 	.word	0xffffffff


	//   ....[40]....
        /*012c*/ 	.word	0xffffffff


	//   ....[41]....
        /*0130*/ 	.word	0xffffffff


	//   ....[42]....
        /*0134*/ 	.word	0xffffffff


	//   ....[43]....
        /*0138*/ 	.word	0xffffffff


	//   ....[44]....
        /*013c*/ 	.word	0xffffffff


	//   ....[45]....
        /*0140*/ 	.word	0xffffffff


	//   ....[46]....
        /*0144*/ 	.word	0xffffffff


	//   ....[47]....
        /*0148*/ 	.word	0xffffffff


	//   ....[48]....
        /*014c*/ 	.word	0xffffffff


	//   ....[49]....
        /*0150*/ 	.word	0xffffffff


	//   ....[50]....
        /*0154*/ 	.word	0xffffffff


	//   ....[51]....
        /*0158*/ 	.word	0xffffffff


	//   ....[52]....
        /*015c*/ 	.word	0xffffffff


	//   ....[53]....
        /*0160*/ 	.word	0xffffffff


	//   ....[54]....
        /*0164*/ 	.word	0xffffffff


	//   ....[55]....
        /*0168*/ 	.word	0xffffffff


	//   ....[56]....
        /*016c*/ 	.word	0xffffffff


	//   ....[57]....
        /*0170*/ 	.word	0xffffffff


	//   ....[58]....
        /*0174*/ 	.word	0xffffffff


	//   ....[59]....
        /*0178*/ 	.word	0xffffffff


	//   ....[60]....
        /*017c*/ 	.word	0xffffffff


	//   ....[61]....
        /*0180*/ 	.word	0xffffffff


	//   ....[62]....
        /*0184*/ 	.word	0xffffffff


	//   ....[63]....
        /*0188*/ 	.word	0xffffffff


	//   ....[64]....
        /*018c*/ 	.word	0xffffffff


	//   ....[65]....
        /*0190*/ 	.word	0xffffffff


	//   ....[66]....
        /*0194*/ 	.word	0xffffffff


	//   ....[67]....
        /*0198*/ 	.word	0xffffffff


	//   ....[68]....
        /*019c*/ 	.word	0xffffffff


	//   ....[69]....
        /*01a0*/ 	.word	0xffffffff


	//   ....[70]....
        /*01a4*/ 	.word	0xffffffff


	//   ....[71]....
        /*01a8*/ 	.word	0xffffffff


	//   ....[72]....
        /*01ac*/ 	.word	0xffffffff


	//   ....[73]....
        /*01b0*/ 	.word	0xffffffff


	//   ....[74]....
        /*01b4*/ 	.word	0xffffffff


	//   ....[75]....
        /*01b8*/ 	.word	0xffffffff


	//   ....[76]....
        /*01bc*/ 	.word	0xffffffff


	//   ....[77]....
        /*01c0*/ 	.word	0xffffffff


	//   ....[78]....
        /*01c4*/ 	.word	0xffffffff


	//   ....[79]....
        /*01c8*/ 	.word	0xffffffff


	//   ....[80]....
        /*01cc*/ 	.word	0xffffffff


	//   ....[81]....
        /*01d0*/ 	.word	0xffffffff


	//   ....[82]....
        /*01d4*/ 	.word	0xffffffff


	//   ....[83]....
        /*01d8*/ 	.word	0xffffffff


	//   ....[84]....
        /*01dc*/ 	.word	0xffffffff


	//   ....[85]....
        /*01e0*/ 	.word	0xffffffff


	//   ....[86]....
        /*01e4*/ 	.word	0xffffffff


	//   ....[87]....
        /*01e8*/ 	.word	0xffffffff


	//   ....[88]....
        /*01ec*/ 	.word	0xffffffff


	//   ....[89]....
        /*01f0*/ 	.word	0xffffffff


	//----- nvinfo : EIATTR_COOP_GROUP_INSTR_OFFSETS
	.align		4
.L_1834:
        /*01f4*/ 	.byte	0x04, 0x28
        /*01f6*/ 	.short	(.L_1836 - .L_1835)


	//   ....[0]....
.L_1835:
        /*01f8*/ 	.word	0x000036f0


	//   ....[1]....
        /*01fc*/ 	.word	0x00003700


	//   ....[2]....
        /*0200*/ 	.word	0x00003710


	//   ....[3]....
        /*0204*/ 	.word	0x00003720


	//   ....[4]....
        /*0208*/ 	.word	0x00003740


	//   ....[5]....
        /*020c*/ 	.word	0x00003750


	//   ....[6]....
        /*0210*/ 	.word	0x00003760


	//   ....[7]....
        /*0214*/ 	.word	0x00003770


	//   ....[8]....
        /*0218*/ 	.word	0x00003780


	//   ....[9]....
        /*021c*/ 	.word	0x00003790


	//   ....[10]....
        /*0220*/ 	.word	0x000037a0


	//   ....[11]....
        /*0224*/ 	.word	0x000037b0


	//   ....[12]....
        /*0228*/ 	.word	0x000037c0


	//   ....[13]....
        /*022c*/ 	.word	0x000037d0


	//   ....[14]....
        /*0230*/ 	.word	0x000037e0


	//   ....[15]....
        /*0234*/ 	.word	0x000037f0


	//   ....[16]....
        /*0238*/ 	.word	0x00003800


	//   ....[17]....
        /*023c*/ 	.word	0x00003810


	//   ....[18]....
        /*0240*/ 	.word	0x00006d80


	//   ....[19]....
        /*0244*/ 	.word	0x00006da0


	//   ....[20]....
        /*0248*/ 	.word	0x00006db0


	//   ....[21]....
        /*024c*/ 	.word	0x00006dc0


	//   ....[22]....
        /*0250*/ 	.word	0x00006dd0


	//   ....[23]....
        /*0254*/ 	.word	0x00006de0


	//   ....[24]....
        /*0258*/ 	.word	0x00006df0


	//   ....[25]....
        /*025c*/ 	.word	0x00006e00


	//   ....[26]....
        /*0260*/ 	.word	0x00006e10


	//   ....[27]....
        /*0264*/ 	.word	0x00006e20


	//   ....[28]....
        /*0268*/ 	.word	0x00006e30


	//   ....[29]....
        /*026c*/ 	.word	0x00006e40


	//   ....[30]....
        /*0270*/ 	.word	0x00006e50


	//   ....[31]....
        /*0274*/ 	.word	0x00006e60


	//   ....[32]....
        /*0278*/ 	.word	0x00006e70


	//   ....[33]....
        /*027c*/ 	.word	0x00006e80


	//   ....[34]....
        /*0280*/ 	.word	0x00006e90


	//   ....[35]....
        /*0284*/ 	.word	0x00006ea0


	//   ....[36]....
        /*0288*/ 	.word	0x0000a410


	//   ....[37]....
        /*028c*/ 	.word	0x0000a430


	//   ....[38]....
        /*0290*/ 	.word	0x0000a440


	//   ....[39]....
        /*0294*/ 	.word	0x0000a450


	//   ....[40]....
        /*0298*/ 	.word	0x0000a460


	//   ....[41]....
        /*029c*/ 	.word	0x0000a470


	//   ....[42]....
        /*02a0*/ 	.word	0x0000a480


	//   ....[43]....
        /*02a4*/ 	.word	0x0000a490


	//   ....[44]....
        /*02a8*/ 	.word	0x0000a4a0


	//   ....[45]....
        /*02ac*/ 	.word	0x0000a4b0


	//   ....[46]....
        /*02b0*/ 	.word	0x0000a4c0


	//   ....[47]....
        /*02b4*/ 	.word	0x0000a4d0


	//   ....[48]....
        /*02b8*/ 	.word	0x0000a4e0


	//   ....[49]....
        /*02bc*/ 	.word	0x0000a4f0


	//   ....[50]....
        /*02c0*/ 	.word	0x0000a500


	//   ....[51]....
        /*02c4*/ 	.word	0x0000a510


	//   ....[52]....
        /*02c8*/ 	.word	0x0000a520


	//   ....[53]....
        /*02cc*/ 	.word	0x0000a530


	//   ....[54]....
        /*02d0*/ 	.word	0x0000daa0


	//   ....[55]....
        /*02d4*/ 	.word	0x0000dac0


	//   ....[56]....
        /*02d8*/ 	.word	0x0000dad0


	//   ....[57]....
        /*02dc*/ 	.word	0x0000dae0


	//   ....[58]....
        /*02e0*/ 	.word	0x0000daf0


	//   ....[59]....
        /*02e4*/ 	.word	0x0000db00


	//   ....[60]....
        /*02e8*/ 	.word	0x0000db10


	//   ....[61]....
        /*02ec*/ 	.word	0x0000db20


	//   ....[62]....
        /*02f0*/ 	.word	0x0000db30


	//   ....[63]....
        /*02f4*/ 	.word	0x0000db40


	//   ....[64]....
        /*02f8*/ 	.word	0x0000db50


	//   ....[65]....
        /*02fc*/ 	.word	0x0000db60


	//   ....[66]....
        /*0300*/ 	.word	0x0000db70


	//   ....[67]....
        /*0304*/ 	.word	0x0000db80


	//   ....[68]....
        /*0308*/ 	.word	0x0000db90


	//   ....[69]....
        /*030c*/ 	.word	0x0000dba0


	//   ....[70]....
        /*0310*/ 	.word	0x0000dbb0


	//   ....[71]....
        /*0314*/ 	.word	0x0000dbc0


	//   ....[72]....
        /*0318*/ 	.word	0x00011130


	//   ....[73]....
        /*031c*/ 	.word	0x00011150


	//   ....[74]....
        /*0320*/ 	.word	0x00011160


	//   ....[75]....
        /*0324*/ 	.word	0x00011170


	//   ....[76]....
        /*0328*/ 	.word	0x00011180


	//   ....[77]....
        /*032c*/ 	.word	0x00011190


	//   ....[78]....
        /*0330*/ 	.word	0x000111a0


	//   ....[79]....
        /*0334*/ 	.word	0x000111b0


	//   ....[80]....
        /*0338*/ 	.word	0x000111c0


	//   ....[81]....
        /*033c*/ 	.word	0x000111d0


	//   ....[82]....
        /*0340*/ 	.word	0x000111e0


	//   ....[83]....
        /*0344*/ 	.word	0x000111f0


	//   ....[84]....
        /*0348*/ 	.word	0x00011200


	//   ....[85]....
        /*034c*/ 	.word	0x00011210


	//   ....[86]....
        /*0350*/ 	.word	0x00011220


	//   ....[87]....
        /*0354*/ 	.word	0x00011230


	//   ....[88]....
        /*0358*/ 	.word	0x00011240


	//   ....[89]....
        /*035c*/ 	.word	0x00011250


	//----- nvinfo : EIATTR_EXIT_INSTR_OFFSETS
	.align		4
.L_1836:
        /*0360*/ 	.byte	0x04, 0x1c
        /*0362*/ 	.short	(.L_1838 - .L_1837)


	//   ....[0]....
.L_1837:
        /*0364*/ 	.word	0x0001e970


	//   ....[1]....
        /*0368*/ 	.word	0x0001ed20


	//   ....[2]....
        /*036c*/ 	.word	0x0001ed90


	//----- nvinfo : EIATTR_MAX_THREADS
	.align		4
.L_1838:
        /*0370*/ 	.byte	0x04, 0x05
        /*0372*/ 	.short	(.L_1840 - .L_1839)
.L_1839:
        /*0374*/ 	.word	0x00000080
        /*0378*/ 	.word	0x00000001
        /*037c*/ 	.word	0x00000001


	//----- nvinfo : EIATTR_CRS_STACK_SIZE
	.align		4
.L_1840:
        /*0380*/ 	.byte	0x04, 0x1e
        /*0382*/ 	.short	(.L_1842 - .L_1841)
.L_1841:
        /*0384*/ 	.word	0x00000000
.L_1842:


//--------------------- .nv.info._ZN17fastertransformer38beam_online_softmax_topk_stage2_kernelIfLi8ELi64EEEvPKfS2_PiPT_ii --------------------------
	.section	.nv.info._ZN17fastertransformer38beam_online_softmax_topk_stage2_kernelIfLi8ELi64EEEvPKfS2_PiPT_ii,"",@"SHT_CUDA_INFO"
	.sectionflags	@""
	.align	4


	//----- nvinfo : EIATTR_CUDA_API_VERSION
	.align		4
        /*0000*/ 	.byte	0x04, 0x37
        /*0002*/ 	.short	(.L_1844 - .L_1843)
.L_1843:
        /*0004*/ 	.word	0x00000082


	//----- nvinfo : EIATTR_SW2861232_WAR
	.align		4
.L_1844:
        /*0008*/ 	.byte	0x01, 0x35
	.zero		2


	//----- nvinfo : EIATTR_PARAM_CBANK
	.align		4
        /*000c*/ 	.byte	0x04, 0x0a
        /*000e*/ 	.short	(.L_1846 - .L_1845)
	.align		4
.L_1845:
        /*0010*/ 	.word	index@(.nv.constant0._ZN17fastertransformer38beam_online_softmax_topk_stage2_kernelIfLi8ELi64EEEvPKfS2_PiPT_ii)
        /*0014*/ 	.short	0x0160
        /*0016*/ 	.short	0x0028


	//----- nvinfo : EIATTR_CBANK_PARAM_SIZE
	.align		4
.L_1846:
        /*0018*/ 	.byte	0x03, 0x19
        /*001a*/ 	.short	0x0028


	//----- nvinfo : EIATTR_KPARAM_INFO
	.align		4
        /*001c*/ 	.byte	0x04, 0x17
        /*001e*/ 	.short	(.L_1848 - .L_1847)
.L_1847:
        /*0020*/ 	.word	0x00000000
        /*0024*/ 	.short	0x0005
        /*0026*/ 	.short	0x0024
        /*0028*/ 	.byte	0x00, 0xf0, 0x11, 0x00


	//----- nvinfo : EIATTR_KPARAM_INFO
	.align		4
.L_1848:
        /*002c*/ 	.byte	0x04, 0x17
        /*002e*/ 	.short	(.L_1850 - .L_1849)
.L_1849:
        /*0030*/ 	.word	0x00000000
        /*0034*/ 	.short	0x0004
        /*0036*/ 	.short	0x0020
        /*0038*/ 	.byte	0x00, 0xf0, 0x11, 0x00


	//----- nvinfo : EIATTR_KPARAM_INFO
	.align		4
.L_1850:
        /*003c*/ 	.byte	0x04, 0x17
        /*003e*/ 	.short	(.L_1852 - .L_1851)
.L_1851:
        /*0040*/ 	.word	0x00000000
        /*0044*/ 	.short	0x0003
        /*0046*/ 	.short	0x0018
        /*0048*/ 	.byte	0x00, 0xf0, 0x21, 0x00


	//----- nvinfo : EIATTR_KPARAM_INFO
	.align		4
.L_1852:
        /*004c*/ 	.byte	0x04, 0x17
        /*004e*/ 	.short	(.L_1854 - .L_1853)
.L_1853:
        /*0050*/ 	.word	0x00000000
        /*0054*/ 	.short	0x0002
        /*0056*/ 	.short	0x0010
        /*0058*/ 	.byte	0x00, 0xf0, 0x21, 0x00


	//----- nvinfo : EIATTR_KPARAM_INFO
	.align		4
.L_1854:
        /*005c*/ 	.byte	0x04, 0x17
        /*005e*/ 	.short	(.L_1856 - .L_1855)
.L_1855:
        /*0060*/ 	.word	0x00000000
        /*0064*/ 	.short	0x0001
        /*0066*/ 	.short	0x0008
        /*0068*/ 	.byte	0x00, 0xf0, 0x21, 0x00


	//----- nvinfo : EIATTR_KPARAM_INFO
	.align		4
.L_1856:
        /*006c*/ 	.byte	0x04, 0x17
        /*006e*/ 	.short	(.L_1858 - .L_1857)
.L_1857:
        /*0070*/ 	.word	0x00000000
        /*0074*/ 	.short	0x0000
        /*0076*/ 	.short	0x0000
        /*0078*/ 	.byte	0x00, 0xf0, 0x21, 0x00


	//----- nvinfo : EIATTR_MAXREG_COUNT
	.align		4
.L_1858:
        /*007c*/ 	.byte	0x03, 0x1b
        /*007e*/ 	.short	0x00ff


	//----- nvinfo : EIATTR_NUM_BARRIERS
	.align		4
        /*0080*/ 	.byte	0x02, 0x4c
        /*0082*/ 	.byte	0x01
	.zero		1


	//----- nvinfo : EIATTR_MERCURY_ISA_VERSION
	.align		4
        /*0084*/ 	.byte	0x03, 0x5f
        /*0086*/ 	.short	0x0000


	//----- nvinfo : EIATTR_COOP_GROUP_MASK_REGIDS
	.align		4
        /*0088*/ 	.byte	0x04, 0x29
        /*008a*/ 	.short	(.L_1860 - .L_1859)


	//   ....[0]....
.L_1859:
        /*008c*/ 	.word	0xffffffff


	//   ....[1]....
        /*0090*/ 	.word	0xffffffff


	//   ....[2]....
        /*0094*/ 	.word	0xffffffff


	//   ....[3]....
        /*0098*/ 	.word	0xffffffff


	//   ....[4]....
        /*009c*/ 	.word	0xffffffff


	//   ....[5]....
        /*00a0*/ 	.word	0xffffffff


	//   ....[6]....
        /*00a4*/ 	.word	0xffffffff


	//   ....[7]....
        /*00a8*/ 	.word	0xffffffff


	//   ....[8]....
        /*00ac*/ 	.word	0xffffffff


	//   ....[9]....
        /*00b0*/ 	.word	0xffffffff


	//   ....[10]....
        /*00b4*/ 	.word	0xffffffff


	//   ....[11]....
        /*00b8*/ 	.word	0xffffffff


	//   ....[12]....
        /*00bc*/ 	.word	0xffffffff


	//   ....[13]....
        /*00c0*/ 	.word	0xffffffff


	//   ....[14]....
        /*00c4*/ 	.word	0xffffffff


	//   ....[15]....
        /*00c8*/ 	.word	0xffffffff


	//   ....[16]....
        /*00cc*/ 	.word	0xffffffff


	//   ....[17]....
        /*00d0*/ 	.word	0xffffffff


	//   ....[18]....
        /*00d4*/ 	.word	0xffffffff


	//   ....[19]....
        /*00d8*/ 	.word	0xffffffff


	//   ....[20]....
        /*00dc*/ 	.word	0xffffffff


	//   ....[21]....
        /*00e0*/ 	.word	0xffffffff


	//   ....[22]....
        /*00e4*/ 	.word	0xffffffff


	//   ....[23]....
        /*00e8*/ 	.word	0xffffffff


	//   ....[24]....
        /*00ec*/ 	.word	0xffffffff


	//   ....[25]....
        /*00f0*/ 	.word	0xffffffff


	//   ....[26]....
        /*00f4*/ 	.word	0xffffffff


	//   ....[27]....
        /*00f8*/ 	.word	0xffffffff


	//   ....[28]....
        /*00fc*/ 	.word	0xffffffff


	//   ....[29]....
        /*0100*/ 	.word	0xffffffff


	//   ....[30]....
        /*0104*/ 	.word	0xffffffff


	//   ....[31]....
        /*0108*/ 	.word	0xffffffff


	//   ....[32]....
        /*010c*/ 	.word	0xffffffff


	//   ....[33]....
        /*0110*/ 	.word	0xffffffff


	//   ....[34]....
        /*0114*/ 	.word	0xffffffff


	//   ....[35]....
        /*0118*/ 	.word	0xffffffff


	//   ....[36]....
        /*011c*/ 	.word	0xffffffff


	//   ....[37]....
        /*0120*/ 	.word	0xffffffff


	//   ....[38]....
        /*0124*/ 	.word	0xffffffff


	//   ....[39]....
        /*0128*/ 	.word	0xffffffff


	//   ....[40]....
        /*012c*/ 	.word	0xffffffff


	//   ....[41]....
        /*0130*/ 	.word	0xffffffff


	//   ....[42]....
        /*0134*/ 	.word	0xffffffff


	//   ....[43]....
        /*0138*/ 	.word	0xffffffff


	//   ....[44]....
        /*013c*/ 	.word	0xffffffff


	//   ....[45]....
        /*0140*/ 	.word	0xffffffff


	//   ....[46]....
        /*0144*/ 	.word	0xffffffff


	//   ....[47]....
        /*0148*/ 	.word	0xffffffff


	//   ....[48]....
        /*014c*/ 	.word	0xffffffff


	//   ....[49]....
        /*0150*/ 	.word	0xffffffff


	//   ....[50]....
        /*0154*/ 	.word	0xffffffff


	//   ....[51]....
        /*0158*/ 	.word	0xffffffff


	//   ....[52]....
        /*015c*/ 	.word	0xffffffff


	//   ....[53]....
        /*0160*/ 	.word	0xffffffff


	//   ....[54]....
        /*0164*/ 	.word	0xffffffff


	//   ....[55]....
        /*0168*/ 	.word	0xffffffff


	//   ....[56]....
        /*016c*/ 	.word	0xffffffff


	//   ....[57]....
        /*0170*/ 	.word	0xffffffff


	//   ....[58]....
        /*0174*/ 	.word	0xffffffff


	//   ....[59]....
        /*0178*/ 	.word	0xffffffff


	//   ....[60]....
        /*017c*/ 	.word	0xffffffff


	//   ....[61]....
        /*0180*/ 	.word	0xffffffff


	//   ....[62]....
        /*0184*/ 	.word	0xffffffff


	//   ....[63]....
        /*0188*/ 	.word	0xffffffff


	//   ....[64]....
        /*018c*/ 	.word	0xffffffff


	//   ....[65]....
        /*0190*/ 	.word	0xffffffff


	//   ....[66]....
        /*0194*/ 	.word	0xffffffff


	//   ....[67]....
        /*0198*/ 	.word	0xffffffff


	//   ....[68]....
        /*019c*/ 	.word	0xffffffff


	//   ....[69]....
        /*01a0*/ 	.word	0xffffffff


	//   ....[70]....
        /*01a4*/ 	.word	0xffffffff


	//   ....[71]....
        /*01a8*/ 	.word	0xffffffff


	//   ....[72]....
        /*01ac*/ 	.word	0xffffffff


	//   ....[73]....
        /*01b0*/ 	.word	0xffffffff


	//   ....[74]....
        /*01b4*/ 	.word	0xffffffff


	//   ....[75]....
        /*01b8*/ 	.word	0xffffffff


	//   ....[76]....
        /*01bc*/ 	.word	0xffffffff


	//   ....[77]....
        /*01c0*/ 	.word	0xffffffff


	//   ....[78]....
        /*01c4*/ 	.word	0xffffffff


	//   ....[79]....
        /*01c8*/ 	.word	0xffffffff


	//   ....[80]....
        /*01cc*/ 	.word	0xffffffff


	//   ....[81]....
        /*01d0*/ 	.word	0xffffffff


	//   ....[82]....
        /*01d4*/ 	.word	0xffffffff


	//   ....[83]....
        /*01d8*/ 	.word	0xffffffff


	//   ....[84]....
        /*01dc*/ 	.word	0xffffffff


	//   ....[85]....
        /*01e0*/ 	.word	0xffffffff


	//   ....[86]....
        /*01e4*/ 	.word	0xffffffff


	//   ....[87]....
        /*01e8*/ 	.word	0xffffffff


	//   ....[88]....
        /*01ec*/ 	.word	0xffffffff


	//   ....[89]....
        /*01f0*/ 	.word	0xffffffff


	//----- nvinfo : EIATTR_COOP_GROUP_INSTR_OFFSETS
	.align		4
.L_1860:
        /*01f4*/ 	.byte	0x04, 0x28
        /*01f6*/ 	.short	(.L_1862 - .L_1861)


	//   ....[0]....
.L_1861:
        /*01f8*/ 	.word	0x000036f0


	//   ....[1]....
        /*01fc*/ 	.word	0x00003700


	//   ....[2]....
        /*0200*/ 	.word	0x00003710


	//   ....[3]....
        /*0204*/ 	.word	0x00003720


	//   ....[4]....
        /*0208*/ 	.word	0x00003740


	//   ....[5]....
        /*020c*/ 	.word	0x00003750


	//   ....[6]....
        /*0210*/ 	.word	0x00003760


	//   ....[7]....
        /*0214*/ 	.word	0x00003770


	//   ....[8]....
        /*0218*/ 	.word	0x00003780


	//   ....[9]....
        /*021c*/ 	.word	0x00003790


	//   ....[10]....
        /*0220*/ 	.word	0x000037a0


	//   ....[11]....
        /*0224*/ 	.word	0x000037b0


	//   ....[12]....
        /*0228*/ 	.word	0x000037c0


	//   ....[13]....
        /*022c*/ 	.word	0x000037d0


	//   ....[14]....
        /*0230*/ 	.word	0x000037e0


	//   ....[15]....
        /*0234*/ 	.word	0x000037f0


	//   ....[16]....
        /*0238*/ 	.word	0x00003800


	//   ....[17]....
        /*023c*/ 	.word	0x00003810


	//   ....[18]....
        /*0240*/ 	.word	0x00006d80


	//   ....[19]....
        /*0244*/ 	.word	0x00006da0


	//   ....[20]....
        /*0248*/ 	.word	0x00006db0


	//   ....[21]....
        /*024c*/ 	.word	0x00006dc0


	//   ....[22]....
        /*0250*/ 	.word	0x00006dd0


	//   ....[23]....
        /*0254*/ 	.word	0x00006de0


	//   ....[24]....
        /*0258*/ 	.word	0x00006df0


	//   ....[25]....
        /*025c*/ 	.word	0x00006e00


	//   ....[26]....
        /*0260*/ 	.word	0x00006e10


	//   ....[27]....
        /*0264*/ 	.word	0x00006e20


	//   ....[28]....
        /*0268*/ 	.word	0x00006e30


	//   ....[29]....
        /*026c*/ 	.word	0x00006e40


	//   ....[30]....
        /*0270*/ 	.word	0x00006e50


	//   ....[31]....
        /*0274*/ 	.word	0x00006e60


	//   ....[32]....
        /*0278*/ 	.word	0x00006e70


	//   ....[33]....
        /*027c*/ 	.word	0x00006e80


	//   ....[34]....
        /*0280*/ 	.word	0x00006e90


	//   ....[35]....
        /*0284*/ 	.word	0x00006ea0


	//   ....[36]....
        /*0288*/ 	.word	0x0000a410


	//   ....[37]....
        /*028c*/ 	.word	0x0000a430


	//   ....[38]....
        /*0290*/ 	.word	0x0000a440


	//   ....[39]....
        /*0294*/ 	.word	0x0000a450


	//   ....[40]....
        /*0298*/ 	.word	0x0000a460


	//   ....[41]....
        /*029c*/ 	.word	0x0000a470


	//   ....[42]....
        /*02a0*/ 	.word	0x0000a480


	//   ....[43]....
        /*02a4*/ 	.word	0x0000a490


	//   ....[44]....
        /*02a8*/ 	.word	0x0000a4a0


	//   ....[45]....
        /*02ac*/ 	.word	0x0000a4b0


	//   ....[46]....
        /*02b0*/ 	.word	0x0000a4c0


	//   ....[47]....
        /*02b4*/ 	.word	0x0000a4d0


	//   ....[48]....
        /*02b8*/ 	.word	0x0000a4e0


	//   ....[49]....
        /*02bc*/ 	.word	0x0000a4f0


	//   ....[50]....
        /*02c0*/ 	.word	0x0000a500


	//   ....[51]....
        /*02c4*/ 	.word	0x0000a510


	//   ....[52]....
        /*02c8*/ 	.word	0x0000a520


	//   ....[53]....
        /*02cc*/ 	.word	0x0000a530


	//   ....[54]....
        /*02d0*/ 	.word	0x0000daa0


	//   ....[55]....
        /*02d4*/ 	.word	0x0000dac0


	//   ....[56]....
        /*02d8*/ 	.word	0x0000dad0


	//   ....[57]....
        /*02dc*/ 	.word	0x0000dae0


	//   ....[58]....
        /*02e0*/ 	.word	0x0000daf0


	//   ....[59]....
        /*02e4*/ 	.word	0x0000db00


	//   ....[60]....
        /*02e8*/ 	.word	0x0000db10


	//   ....[61]....
        /*02ec*/ 	.word	0x0000db20


	//   ....[62]....
        /*02f0*/ 	.word	0x0000db30


	//   ....[63]....
        /*02f4*/ 	.word	0x0000db40


	//   ....[64]....
        /*02f8*/ 	.word	0x0000db50


	//   ....[65]....
        /*02fc*/ 	.word	0x0000db60


	//   ....[66]....
        /*0300*/ 	.word	0x0000db70


	//   ....[67]....
        /*0304*/ 	.word	0x0000db80


	//   ....[68]....
        /*0308*/ 	.word	0x0000db90


	//   ....[69]....
        /*030c*/ 	.word	0x0000dba0


	//   ....[70]....
        /*0310*/ 	.word	0x0000dbb0


	//   ....[71]....
        /*0314*/ 	.word	0x0000dbc0


	//   ....[72]....
        /*0318*/ 	.word	0x00011130


	//   ....[73]....
        /*031c*/ 	.word	0x00011150


	//   ....[74]....
        /*0320*/ 	.word	0x00011160


	//   ....[75]....
        /*0324*/ 	.word	0x00011170


	//   ....[76]....
        /*0328*/ 	.word	0x00011180


	//   ....[77]....
        /*032c*/ 	.word	0x00011190


	//   ....[78]....
        /*0330*/ 	.word	0x000111a0


	//   ....[79]....
        /*0334*/ 	.word	0x000111b0


	//   ....[80]....
        /*0338*/ 	.word	0x000111c0


	//   ....[81]....
        /*033c*/ 	.word	0x000111d0


	//   ....[82]....
        /*0340*/ 	.word	0x000111e0


	//   ....[83]....
        /*0344*/ 	.word	0x000111f0


	//   ....[84]....
        /*0348*/ 	.word	0x00011200


	//   ....[85]....
        /*034c*/ 	.word	0x00011210


	//   ....[86]....
        /*0350*/ 	.word	0x00011220


	//   ....[87]....
        /*0354*/ 	.word	0x00011230


	//   ....[88]....
        /*0358*/ 	.word	0x00011240


	//   ....[89]....
        /*035c*/ 	.word	0x00011250


	//----- nvinfo : EIATTR_EXIT_INSTR_OFFSETS
	.align		4
.L_1862:
        /*0360*/ 	.byte	0x04, 0x1c
        /*0362*/ 	.short	(.L_1864 - .L_1863)


	//   ....[0]....
.L_1863:
        /*0364*/ 	.word	0x00017eb0


	//   ....[1]....
        /*0368*/ 	.word	0x00018260


	//   ....[2]....
        /*036c*/ 	.word	0x000182d0


	//----- nvinfo : EIATTR_MAX_THREADS
	.align		4
.L_1864:
        /*0370*/ 	.byte	0x04, 0x05
        /*0372*/ 	.short	(.L_1866 - .L_1865)
.L_1865:
        /*0374*/ 	.word	0x00000040
        /*0378*/ 	.word	0x00000001
        /*037c*/ 	.word	0x00000001


	//----- nvinfo : EIATTR_CRS_STACK_SIZE
	.align		4
.L_1866:
        /*0380*/ 	.byte	0x04, 0x1e
        /*0382*/ 	.short	(.L_1868 - .L_1867)
.L_1867:
        /*0384*/ 	.word	0x00000000
.L_1868:


//--------------------- .nv.info._ZN17fastertransformer38beam_online_softmax_topk_stage2_kernelIfLi8ELi32EEEvPKfS2_PiPT_ii --------------------------
	.section	.nv.info._ZN17fastertransformer38beam_online_softmax_topk_stage2_kernelIfLi8ELi32EEEvPKfS2_PiPT_ii,"",@"SHT_CUDA_INFO"
	.sectionflags	@""
	.align	4


	//----- nvinfo : EIATTR_CUDA_API_VERSION
	.align		4
        /*0000*/ 	.byte	0x04, 0x37
        /*0002*/ 	.short	(.L_1870 - .L_1869)
.L_1869:
        /*0004*/ 	.word	0x00000082


	//----- nvinfo : EIATTR_SW2861232_WAR
	.align		4
.L_1870:
        /*0008*/ 	.byte	0x01, 0x35
	.zero		2


	//----- nvinfo : EIATTR_PARAM_CBANK
	.align		4
        /*000c*/ 	.byte	0x04, 0x0a
        /*000e*/ 	.short	(.L_1872 - .L_1871)
	.align		4
.L_1871:
        /*0010*/ 	.word	index@(.nv.constant0._ZN17fastertransformer38beam_online_softmax_topk_stage2_kernelIfLi8ELi32EEEvPKfS2_PiPT_ii)
        /*0014*/ 	.short	0x0160
        /*0016*/ 	.short	0x0028


	//----- nvinfo : EIATTR_CBANK_PARAM_SIZE
	.align		4
.L_1872:
        /*0018*/ 	.byte	0x03, 0x19
        /*001a*/ 	.short	0x0028


	//----- nvinfo : EIATTR_KPARAM_INFO
	.align		4
        /*001c*/ 	.byte	0x04, 0x17
        /*001e*/ 	.short	(.L_1874 - .L_1873)
.L_1873:
        /*0020*/ 	.word	0x00000000
        /*0024*/ 	.short	0x0005
        /*0026*/ 	.short	0x0024
        /*0028*/ 	.byte	0x00, 0xf0, 0x11, 0x00


	//----- nvinfo : EIATTR_KPARAM_INFO
	.align		4
.L_1874:
        /*002c*/ 	.byte	0x04, 0x17
        /*002e*/ 	.short	(.L_1876 - .L_1875)
.L_1875:
        /*0030*/ 	.word	0x00000000
        /*0034*/ 	.short	0x0004
        /*0036*/ 	.short	0x0020
        /*0038*/ 	.byte	0x00, 0xf0, 0x11, 0x00


	//----- nvinfo : EIATTR_KPARAM_INFO
	.align		4
.L_1876:
        /*003c*/ 	.byte	0x04, 0x17
        /*003e*/ 	.short	(.L_1878 - .L_1877)
.L_1877:
        /*0040*/ 	.word	0x00000000
        /*0044*/ 	.short	0x0003
        /*0046*/ 	.short	0x0018
        /*0048*/ 	.byte	0x00, 0xf0, 0x21, 0x00


	//----- nvinfo : EIATTR_KPARAM_INFO
	.align		4
.L_1878:
        /*004c*/ 	.byte	0x04, 0x17
        /*004e*/ 	.short	(.L_1880 - .L_1879)
.L_1879:
        /*0050*/ 	.word	0x00000000
        /*0054*/ 	.short	0x0002
        /*0056*/ 	.short	0x0010
        /*0058*/ 	.byte	0x00, 0xf0, 0x21, 0x00


	//----- nvinfo : EIATTR_KPARAM_INFO
	.align		4
.L_1880:
        /*005c*/ 	.byte	0x04, 0x17
        /*005e*/ 	.short	(.L_1882 - .L_1881)
.L_1881:
        /*0060*/ 	.word	0x00000000
        /*0064*/ 	.short	0x0001
        /*0066*/ 	.short	0x0008
        /*0068*/ 	.byte	0x00, 0xf0, 0x21, 0x00


	//----- nvinfo : EIATTR_KPARAM_INFO
	.align		4
.L_1882:
        /*006c*/ 	.byte	0x04, 0x17
        /*006e*/ 	.short	(.L_1884 - .L_1883)
.L_1883:
        /*0070*/ 	.word	0x00000000
        /*0074*/ 	.short	0x0000
        /*0076*/ 	.short	0x0000
        /*0078*/ 	.byte	0x00, 0xf0, 0x21, 0x00


	//----- nvinfo : EIATTR_MAXREG_COUNT
	.align		4
.L_1884:
        /*007c*/ 	.byte	0x03, 0x1b
        /*007e*/ 	.short	0x00ff


	//----- nvinfo : EIATTR_NUM_BARRIERS
	.align		4
        /*0080*/ 	.byte	0x02, 0x4c
        /*0082*/ 	.byte	0x01
	.zero		1


	//----- nvinfo : EIATTR_MERCURY_ISA_VERSION
	.align		4
        /*0084*/ 	.byte	0x03, 0x5f
        /*0086*/ 	.short	0x0000


	//----- nvinfo : EIATTR_COOP_GROUP_MASK_REGIDS
	.align		4
        /*0088*/ 	.byte	0x04, 0x29
        /*008a*/ 	.short	(.L_1886 - .L_1885)


	//   ....[0]....
.L_1885:
        /*008c*/ 	.word	0xffffffff


	//   ....[1]....
        /*0090*/ 	.word	0xffffffff


	//   ....[2]....
        /*0094*/ 	.word	0xffffffff


	//   ....[3]....
        /*0098*/ 	.word	0xffffffff


	//   ....[4]....
        /*009c*/ 	.word	0xffffffff


	//   ....[5]....
        /*00a0*/ 	.word	0xffffffff


	//   ....[6]....
        /*00a4*/ 	.word	0xffffffff


	//   ....[7]....
        /*00a8*/ 	.word	0xffffffff


	//   ....[8]....
        /*00ac*/ 	.word	0xffffffff


	//   ....[9]....
        /*00b0*/ 	.word	0xffffffff


	//   ....[10]....
        /*00b4*/ 	.word	0xffffffff


	//   ....[11]....
        /*00b8*/ 	.word	0xffffffff


	//   ....[12]....
        /*00bc*/ 	.word	0xffffffff


	//   ....[13]....
        /*00c0*/ 	.word	0xffffffff


	//   ....[14]....
        /*00c4*/ 	.word	0xffffffff


	//   ....[15]....
        /*00c8*/ 	.word	0xffffffff


	//   ....[16]....
        /*00cc*/ 	.word	0xffffffff


	//   ....[17]....
        /*00d0*/ 	.word	0xffffffff


	//   ....[18]....
        /*00d4*/ 	.word	0xffffffff


	//   ....[19]....
        /*00d8*/ 	.word	0xffffffff


	//   ....[20]....
        /*00dc*/ 	.word	0xffffffff


	//   ....[21]....
        /*00e0*/ 	.word	0xffffffff


	//   ....[22]....
        /*00e4*/ 	.word	0xffffffff


	//   ....[23]....
        /*00e8*/ 	.word	0xffffffff


	//   ....[24]....
        /*00ec*/ 	.word	0xffffffff


	//   ....[25]....
        /*00f0*/ 	.word	0xffffffff


	//   ....[26]....
        /*00f4*/ 	.word	0xffffffff


	//   ....[27]....
        /*00f8*/ 	.word	0xffffffff


	//   ....[28]....
        /*00fc*/ 	.word	0xffffffff


	//   ....[29]....
        /*0100*/ 	.word	0xffffffff


	//   ....[30]....
        /*0104*/ 	.word	0xffffffff


	//   ....[31]....
        /*0108*/ 	.word	0xffffffff


	//   ....[32]....
        /*010c*/ 	.word	0xffffffff


	//   ....[33]....
        /*0110*/ 	.word	0xffffffff


	//   ....[34]....
        /*0114*/ 	.word	0xffffffff


	//   ....[35]....
        /*0118*/ 	.word	0xffffffff


	//   ....[36]....
        /*011c*/ 	.word	0xffffffff


	//   ....[37]....
        /*0120*/ 	.word	0xffffffff


	//   ....[38]....
        /*0124*/ 	.word	0xffffffff


	//   ....[39]....
        /*0128*/ 	.word	0xffffffff


	//   ....[40]....
        /*012c*/ 	.word	0xffffffff


	//   ....[41]....
        /*0130*/ 	.word	0xffffffff


	//   ....[42]....
        /*0134*/ 	.word	0xffffffff


	//   ....[43]....
        /*0138*/ 	.word	0xffffffff


	//   ....[44]....
        /*013c*/ 	.word	0xffffffff


	//   ....[45]....
        /*0140*/ 	.word	0xffffffff


	//   ....[46]....
        /*0144*/ 	.word	0xffffffff


	//   ....[47]....
        /*0148*/ 	.word	0xffffffff


	//   ....[48]....
        /*014c*/ 	.word	0xffffffff


	//   ....[49]....
        /*0150*/ 	.word	0xffffffff


	//   ....[50]....
        /*0154*/ 	.word	0xffffffff


	//   ....[51]....
        /*0158*/ 	.word	0xffffffff


	//   ....[52]....
        /*015c*/ 	.word	0xffffffff


	//   ....[53]....
        /*0160*/ 	.word	0xffffffff


	//   ....[54]....
        /*0164*/ 	.word	0xffffffff


	//   ....[55]....
        /*0168*/ 	.word	0xffffffff


	//   ....[56]....
        /*016c*/ 	.word	0xffffffff


	//   ....[57]....
        /*0170*/ 	.word	0xffffffff


	//   ....[58]....
        /*0174*/ 	.word	0xffffffff


	//   ....[59]....
        /*0178*/ 	.word	0xffffffff


	//   ....[60]....
        /*017c*/ 	.word	0xffffffff


	//   ....[61]....
        /*0180*/ 	.word	0xffffffff


	//   ....[62]....
        /*0184*/ 	.word	0xffffffff


	//   ....[63]....
        /*0188*/ 	.word	0xffffffff


	//   ....[64]....
        /*018c*/ 	.word	0xffffffff


	//   ....[65]....
        /*0190*/ 	.word	0xffffffff


	//   ....[66]....
        /*0194*/ 	.word	0xffffffff


	//   ....[67]....
        /*0198*/ 	.word	0xffffffff


	//   ....[68]....
        /*019c*/ 	.word	0xffffffff


	//   ....[69]....
        /*01a0*/ 	.word	0xffffffff


	//   ....[70]....
        /*01a4*/ 	.word	0xffffffff


	//   ....[71]....
        /*01a8*/ 	.word	0xffffffff


	//   ....[72]....
        /*01ac*/ 	.word	0xffffffff


	//   ....[73]....
        /*01b0*/ 	.word	0xffffffff


	//   ....[74]....
        /*01b4*/ 	.word	0xffffffff


	//   ....[75]....
        /*01b8*/ 	.word	0xffffffff


	//   ....[76]....
        /*01bc*/ 	.word	0xffffffff


	//   ....[77]....
        /*01c0*/ 	.word	0xffffffff


	//   ....[78]....
        /*01c4*/ 	.word	0xffffffff


	//   ....[79]....
        /*01c8*/ 	.word	0xffffffff


	//   ....[80]....
        /*01cc*/ 	.word	0xffffffff


	//   ....[81]....
        /*01d0*/ 	.word	0xffffffff


	//   ....[82]....
        /*01d4*/ 	.word	0xffffffff


	//   ....[83]....
        /*01d8*/ 	.word	0xffffffff


	//   ....[84]....
        /*01dc*/ 	.word	0xffffffff


	//   ....[85]....
        /*01e0*/ 	.word	0xffffffff


	//   ....[86]....
        /*01e4*/ 	.word	0xffffffff


	//   ....[87]....
        /*01e8*/ 	.word	0xffffffff


	//   ....[88]....
        /*01ec*/ 	.word	0xffffffff


	//   ....[89]....
        /*01f0*/ 	.word	0xffffffff


	//----- nvinfo : EIATTR_COOP_GROUP_INSTR_OFFSETS
	.align		4
.L_1886:
        /*01f4*/ 	.byte	0x04, 0x28
        /*01f6*/ 	.short	(.L_1888 - .L_1887)


	//   ....[0]....
.L_1887:
        /*01f8*/ 	.word	0x00003660


	//   ....[1]....
        /*01fc*/ 	.word	0x00003670


	//   ....[2]....
        /*0200*/ 	.word	0x00003680


	//   ....[3]....
        /*0204*/ 	.word	0x00003690


	//   ....[4]....
        /*0208*/ 	.word	0x000036b0


	//   ....[5]....
        /*020c*/ 	.word	0x000036c0


	//   ....[6]....
        /*0210*/ 	.word	0x000036d0


	//   ....[7]....
        /*0214*/ 	.word	0x000036e0


	//   ....[8]....
        /*0218*/ 	.word	0x000036f0


	//   ....[9]....
        /*021c*/ 	.word	0x00003700


	//   ....[10]....
        /*0220*/ 	.word	0x00003710


	//   ....[11]....
        /*0224*/ 	.word	0x00003720


	//   ....[12]....
        /*0228*/ 	.word	0x00003730


	//   ....[13]....
        /*022c*/ 	.word	0x00003740


	//   ....[14]....
        /*0230*/ 	.word	0x00003750


	//   ....[15]....
        /*0234*/ 	.word	0x00003760


	//   ....[16]....
        /*0238*/ 	.word	0x00003770


	//   ....[17]....
        /*023c*/ 	.word	0x00003780


	//   ....[18]....
        /*0240*/ 	.word	0x00006cf0


	//   ....[19]....
        /*0244*/ 	.word	0x00006d10


	//   ....[20]....
        /*0248*/ 	.word	0x00006d20


	//   ....[21]....
        /*024c*/ 	.word	0x00006d30


	//   ....[22]....
        /*0250*/ 	.word	0x00006d40


	//   ....[23]....
        /*0254*/ 	.word	0x00006d50


	//   ....[24]....
        /*0258*/ 	.word	0x00006d60


	//   ....[25]....
        /*025c*/ 	.word	0x00006d70


	//   ....[26]....
        /*0260*/ 	.word	0x00006d80


	//   ....[27]....
        /*0264*/ 	.word	0x00006d90


	//   ....[28]....
        /*0268*/ 	.word	0x00006da0


	//   ....[29]....
        /*026c*/ 	.word	0x00006db0


	//   ....[30]....
        /*0270*/ 	.word	0x00006dc0


	//   ....[31]....
        /*0274*/ 	.word	0x00006dd0


	//   ....[32]....
        /*0278*/ 	.word	0x00006de0


	//   ....[33]....
        /*027c*/ 	.word	0x00006df0


	//   ....[34]....
        /*0280*/ 	.word	0x00006e00


	//   ....[35]....
        /*0284*/ 	.word	0x00006e10


	//   ....[36]....
        /*0288*/ 	.word	0x0000a380


	//   ....[37]....
        /*028c*/ 	.word	0x0000a3a0


	//   ....[38]....
        /*0290*/ 	.word	0x0000a3b0


	//   ....[39]....
        /*0294*/ 	.word	0x0000a3c0


	//   ....[40]....
        /*0298*/ 	.word	0x0000a3d0


	//   ....[41]....
        /*029c*/ 	.word	0x0000a3e0


	//   ....[42]....
        /*02a0*/ 	.word	0x0000a3f0


	//   ....[43]....
        /*02a4*/ 	.word	0x0000a400


	//   ....[44]....
        /*02a8*/ 	.word	0x0000a410


	//   ....[45]....
        /*02ac*/ 	.word	0x0000a420


	//   ....[46]....
        /*02b0*/ 	.word	0x0000a430


	//   ....[47]....
        /*02b4*/ 	.word	0x0000a440


	//   ....[48]....
        /*02b8*/ 	.word	0x0000a450


	//   ....[49]....
        /*02bc*/ 	.word	0x0000a460


	//   ....[50]....
        /*02c0*/ 	.word	0x0000a470


	//   ....[51]....
        /*02c4*/ 	.word	0x0000a480


	//   ....[52]....
        /*02c8*/ 	.word	0x0000a490


	//   ....[53]....
        /*02cc*/ 	.word	0x0000a4a0


	//   ....[54]....
        /*02d0*/ 	.word	0x0000da10


	//   ....[55]....
        /*02d4*/ 	.word	0x0000da30


	//   ....[56]....
        /*02d8*/ 	.word	0x0000da40


	//   ....[57]....
        /*02dc*/ 	.word	0x0000da50


	//   ....[58]....
        /*02e0*/ 	.word	0x0000da60


	//   ....[59]....
        /*02e4*/ 	.word	0x0000da70


	//   ....[60]....
        /*02e8*/ 	.word	0x0000da80


	//   ....[61]....
        /*02ec*/ 	.word	0x0000da90


	//   ....[62]....
        /*02f0*/ 	.word	0x0000daa0


	//   ....[63]....
        /*02f4*/ 	.word	0x0000dab0


	//   ....[64]....
        /*02f8*/ 	.word	0x0000dac0


	//   ....[65]....
        /*02fc*/ 	.word	0x0000dad0


	//   ....[66]....
        /*0300*/ 	.word	0x0000dae0


	//   ....[67]....
        /*0304*/ 	.word	0x0000daf0


	//   ....[68]....
        /*0308*/ 	.word	0x0000db00


	//   ....[69]....
        /*030c*/ 	.word	0x0000db10


	//   ....[70]....
        /*0310*/ 	.word	0x0000db20


	//   ....[71]....
        /*0314*/ 	.word	0x0000db30


	//   ....[72]....
        /*0318*/ 	.word	0x000110a0


	//   ....[73]....
        /*031c*/ 	.word	0x000110c0


	//   ....[74]....
        /*0320*/ 	.word	0x000110d0


	//   ....[75]....
        /*0324*/ 	.word	0x000110e0


	//   ....[76]....
        /*0328*/ 	.word	0x000110f0


	//   ....[77]....
        /*032c*/ 	.word	0x00011100


	//   ....[78]....
        /*0330*/ 	.word	0x00011110


	//   ....[79]....
        /*0334*/ 	.word	0x00011120


	//   ....[80]....
        /*0338*/ 	.word	0x00011130


	//   ....[81]....
        /*033c*/ 	.word	0x00011140


	//   ....[82]....
        /*0340*/ 	.word	0x00011150


	//   ....[83]....
        /*0344*/ 	.word	0x00011160


	//   ....[84]....
        /*0348*/ 	.word	0x00011170


	//   ....[85]....
        /*034c*/ 	.word	0x00011180


	//   ....[86]....
        /*0350*/ 	.word	0x00011190


	//   ....[87]....
        /*0354*/ 	.word	0x000111a0


	//   ....[88]....
        /*0358*/ 	.word	0x000111b0


	//   ....[89]....
        /*035c*/ 	.word	0x000111c0


	//----- nvinfo : EIATTR_EXIT_INSTR_OFFSETS
	.align		4
.L_1888:
        /*0360*/ 	.byte	0x04, 0x1c
        /*0362*/ 	.short	(.L_1890 - .L_1889)


	//   ....[0]....
.L_1889:
        /*0364*/ 	.word	0x000147c0


	//   ....[1]....
        /*0368*/ 	.word	0x00014b70


	//   ....[2]....
        /*036c*/ 	.word	0x00014be0


	//----- nvinfo : EIATTR_MAX_THREADS
	.align		4
.L_1890:
        /*0370*/ 	.byte	0x04, 0x05
        /*0372*/ 	.short	(.L_1892 - .L_1891)
.L_1891:
        /*0374*/ 	.word	0x00000020
        /*0378*/ 	.word	0x00000001
        /*037c*/ 	.word	0x00000001


	//----- nvinfo : EIATTR_CRS_STACK_SIZE
	.align		4
.L_1892:
        /*0380*/ 	.byte	0x04, 0x1e
        /*0382*/ 	.short	(.L_1894 - .L_1893)
.L_1893:
        /*0384*/ 	.word	0x00000000
.L_1894:


//--------------------- .nv.info._ZN17fastertransformer38beam_online_softmax_topk_stage1_kernelIfLi1ELi8ELi256EEEvPKT_S3_PKbPfiiPKi --------------------------
	.section	.nv.info._ZN17fastertransformer38beam_online_softmax_topk_stage1_kernelIfLi1ELi8ELi256EEEvPKT_S3_PKbPfiiPKi,"",@"SHT_CUDA_INFO"
	.sectionflags	@""
	.align	4


	//----- nvinfo : EIATTR_CUDA_API_VERSION
	.align		4
        /*0000*/ 	.byte	0x04, 0x37
        /*0002*/ 	.short	(.L_1896 - .L_1895)
.L_1895:
        /*0004*/ 	.word	0x00000082


	//----- nvinfo : EIATTR_SW2861232_WAR
	.align		4
.L_1896:
        /*0008*/ 	.byte	0x01, 0x35
	.zero		2


	//----- nvinfo : EIATTR_PARAM_CBANK
	.align		4
        /*000c*/ 	.byte	0x04, 0x0a
        /*000e*/ 	.short	(.L_1898 - .L_1897)
	.align		4
.L_1897:
        /*0010*/ 	.word	index@(.nv.constant0._ZN17fastertransformer38beam_online_softmax_topk_stage1_kernelIfLi1ELi8ELi256EEEvPKT_S3_PKbPfiiPKi)
        /*0014*/ 	.short	0x0160
        /*0016*/ 	.short	0x0030


	//----- nvinfo : EIATTR_CBANK_PARAM_SIZE
	.align		4
.L_1898:
        /*0018*/ 	.byte	0x03, 0x19
        /*001a*/ 	.short	0x0030


	//----- nvinfo : EIATTR_KPARAM_INFO
	.align		4
        /*001c*/ 	.byte	0x04, 0x17
        /*001e*/ 	.short	(.L_1900 - .L_1899)
.L_1899:
        /*0020*/ 	.word	0x00000000
        /*0024*/ 	.short	0x0006
        /*0026*/ 	.short	0x0028
        /*0028*/ 	.byte	0x00, 0xf0, 0x21, 0x00


	//----- nvinfo : EIATTR_KPARAM_INFO
	.align		4
.L_1900:
        /*002c*/ 	.byte	0x04, 0x17
        /*002e*/ 	.short	(.L_1902 - .L_1901)
.L_1901:
        /*0030*/ 	.word	0x00000000
        /*0034*/ 	.short	0x0005
        /*0036*/ 	.short	0x0024
        /*0038*/ 	.byte	0x00, 0xf0, 0x11, 0x00


	//----- nvinfo : EIATTR_KPARAM_INFO
	.align		4
.L_1902:
        /*003c*/ 	.byte	0x04, 0x17
        /*003e*/ 	.short	(.L_1904 - .L_1903)
.L_1903:
        /*0040*/ 	.word	0x00000000
        /*0044*/ 	.short	0x0004
        /*0046*/ 	.short	0x0020
        /*0048*/ 	.byte	0x00, 0xf0, 0x11, 0x00


	//----- nvinfo : EIATTR_KPARAM_INFO
	.align		4
.L_1904:
        /*004c*/ 	.byte	0x04, 0x17
        /*004e*/ 	.short	(.L_1906 - .L_1905)
.L_1905:
        /*0050*/ 	.word	0x00000000
        /*0054*/ 	.short	0x0003
        /*0056*/ 	.short	0x0018
        /*0058*/ 	.byte	0x00, 0xf0, 0x21, 0x00


	//----- nvinfo : EIATTR_KPARAM_INFO
	.align		4
.L_1906:
        /*005c*/ 	.byte	0x04, 0x17
        /*005e*/ 	.short	(.L_1908 - .L_1907)
.L_1907:
        /*0060*/ 	.word	0x00000000
        /*0064*/ 	.short	0x0002
        /*0066*/ 	.short	0x0010
        /*0068*/ 	.byte	0x00, 0xf0, 0x21, 0x00


	//----- nvinfo : EIATTR_KPARAM_INFO
	.align		4
.L_1908:
        /*006c*/ 	.byte	0x04, 0x17
        /*006e*/ 	.short	(.L_1910 - .L_1909)
.L_1909:
        /*0070*/ 	.word	0x00000000
        /*0074*/ 	.short	0x0001
        /*0076*/ 	.short	0x0008
        /*0078*/ 	.byte	0x00, 0xf0, 0x21, 0x00


	//----- nvinfo : EIATTR_KPARAM_INFO
	.align		4
.L_1910:
        /*007c*/ 	.byte	0x04, 0x17
        /*007e*/ 	.short	(.L_1912 - .L_1911)
.L_1911:
        /*0080*/ 	.word	0x00000000
        /*0084*/ 	.short	0x0000
        /*0086*/ 	.short	0x0000
        /*0088*/ 	.byte	0x00, 0xf0, 0x21, 0x00


	//----- nvinfo : EIATTR_MAXREG_COUNT
	.align		4
.L_1912:
        /*008c*/ 	.byte	0x03, 0x1b
        /*008e*/ 	.short	0x00ff


	//----- nvinfo : EIATTR_NUM_BARRIERS
	.align		4
        /*0090*/ 	.byte	0x02, 0x4c
        /*0092*/ 	.byte	0x01
	.zero		1


	//----- nvinfo : EIATTR_MERCURY_ISA_VERSION
	.align		4
        /*0094*/ 	.byte	0x03, 0x5f
        /*0096*/ 	.short	0x0000


	//----- nvinfo : EIATTR_COOP_GROUP_MASK_REGIDS
	.align		4
        /*0098*/ 	.byte	0x04, 0x29
        /*009a*/ 	.short	(.L_1914 - .L_1913)


	//   ....[0]....
.L_1913:
        /*009c*/ 	.word	0xffffffff


	//   ....[1]....
        /*00a0*/ 	.word	0xffffffff


	//   ....[2]....
        /*00a4*/ 	.word	0xffffffff


	//   ....[3]....
        /*00a8*/ 	.word	0xffffffff


	//   ....[4]....
        /*00ac*/ 	.word	0xffffffff


	//   ....[5]....
        /*00b0*/ 	.word	0xffffffff


	//   ....[6]....
        /*00b4*/ 	.word	0xffffffff


	//   ....[7]....
        /*00b8*/ 	.word	0xffffffff


	//   ....[8]....
        /*00bc*/ 	.word	0xffffffff


	//   ....[9]....
        /*00c0*/ 	.word	0xffffffff


	//   ....[10]....
        /*00c4*/ 	.word	0xffffffff


	//   ....[11]....
        /*00c8*/ 	.word	0xffffffff


	//   ....[12]....
        /*00cc*/ 	.word	0xffffffff


	//   ....[13]....
        /*00d0*/ 	.word	0xffffffff


	//   ....[14]....
        /*00d4*/ 	.word	0xffffffff


	//   ....[15]....
        /*00d8*/ 	.word	0xffffffff


	//   ....[16]....
        /*00dc*/ 	.word	0xffffffff


	//   ....[17]....
        /*00e0*/ 	.word	0xffffffff


	//   ....[18]....
        /*00e4*/ 	.word	0xffffffff


	//   ....[19]....
        /*00e8*/ 	.word	0xffffffff


	//   ....[20]....
        /*00ec*/ 	.word	0xffffffff


	//   ....[21]....
        /*00f0*/ 	.word	0xffffffff


	//   ....[22]....
        /*00f4*/ 	.word	0xffffffff


	//   ....[23]....
        /*00f8*/ 	.word	0xffffffff


	//   ....[24]....
        /*00fc*/ 	.word	0xffffffff


	//   ....[25]....
        /*0100*/ 	.word	0xffffffff


	//   ....[26]....
        /*0104*/ 	.word	0xffffffff


	//   ....[27]....
        /*0108*/ 	.word	0xffffffff


	//   ....[28]....
        /*010c*/ 	.word	0xffffffff


	//   ....[29]....
        /*0110*/ 	.word	0xffffffff


	//   ....[30]....
        /*0114*/ 	.word	0xffffffff


	//   ....[31]....
        /*0118*/ 	.word	0xffffffff


	//   ....[32]....
        /*011c*/ 	.word	0xffffffff


	//   ....[33]....
        /*0120*/ 	.word	0xffffffff


	//   ....[34]....
        /*0124*/ 	.word	0xffffffff


	//   ....[35]....
        /*0128*/ 	.word	0xffffffff


	//   ....[36]....
        /*012c*/ 	.word	0xffffffff


	//   ....[37]....
        /*0130*/ 	.word	0xffffffff


	//   ....[38]....
        /*0134*/ 	.word	0xffffffff


	//   ....[39]....
        /*0138*/ 	.word	0xffffffff


	//   ....[40]....
        /*013c*/ 	.word	0xffffffff


	//   ....[41]....
        /*0140*/ 	.word	0xffffffff


	//   ....[42]....
        /*0144*/ 	.word	0xffffffff


	//   ....[43]....
        /*0148*/ 	.word	0xffffffff


	//   ....[44]....
        /*014c*/ 	.word	0xffffffff


	//   ....[45]....
        /*0150*/ 	.word	0xffffffff


	//   ....[46]....
        /*0154*/ 	.word	0xffffffff


	//   ....[47]....
        /*0158*/ 	.word	0xffffffff


	//   ....[48]....
        /*015c*/ 	.word	0xffffffff


	//   ....[49]....
        /*0160*/ 	.word	0xffffffff


	//   ....[50]....
        /*0164*/ 	.word	0xffffffff


	//   ....[51]....
        /*0168*/ 	.word	0xffffffff


	//   ....[52]....
        /*016c*/ 	.word	0xffffffff


	//   ....[53]....
        /*0170*/ 	.word	0xffffffff


	//   ....[54]....
        /*0174*/ 	.word	0xffffffff


	//   ....[55]....
        /*0178*/ 	.word	0xffffffff


	//   ....[56]....
        /*017c*/ 	.word	0xffffffff


	//   ....[57]....
        /*0180*/ 	.word	0xffffffff


	//   ....[58]....
        /*0184*/ 	.word	0xffffffff


	//   ....[59]....
        /*0188*/ 	.word	0xffffffff


	//   ....[60]....
        /*018c*/ 	.word	0xffffffff


	//   ....[61]....
        /*0190*/ 	.word	0xffffffff


	//   ....[62]....
        /*0194*/ 	.word	0xffffffff


	//   ....[63]....
        /*0198*/ 	.word	0xffffffff


	//   ....[64]....
        /*019c*/ 	.word	0xffffffff


	//   ....[65]....
        /*01a0*/ 	.word	0xffffffff


	//   ....[66]....
        /*01a4*/ 	.word	0xffffffff


	//   ....[67]....
        /*01a8*/ 	.word	0xffffffff


	//   ....[68]....
        /*01ac*/ 	.word	0xffffffff


	//   ....[69]....
        /*01b0*/ 	.word	0xffffffff


	//   ....[70]....
        /*01b4*/ 	.word	0xffffffff


	//   ....[71]....
        /*01b8*/ 	.word	0xffffffff


	//   ....[72]....
        /*01bc*/ 	.word	0xffffffff


	//   ....[73]....
        /*01c0*/ 	.word	0xffffffff


	//   ....[74]....
        /*01c4*/ 	.word	0xffffffff


	//   ....[75]....
        /*01c8*/ 	.word	0xffffffff


	//   ....[76]....
        /*01cc*/ 	.word	0xffffffff


	//   ....[77]....
        /*01d0*/ 	.word	0xffffffff


	//   ....[78]....
        /*01d4*/ 	.word	0xffffffff


	//   ....[79]....
        /*01d8*/ 	.word	0xffffffff


	//   ....[80]....
        /*01dc*/ 	.word	0xffffffff


	//   ....[81]....
        /*01e0*/ 	.word	0xffffffff


	//   ....[82]....
        /*01e4*/ 	.word	0xffffffff


	//   ....[83]....
        /*01e8*/ 	.word	0xffffffff


	//   ....[84]....
        /*01ec*/ 	.word	0xffffffff


	//   ....[85]....
        /*01f0*/ 	.word	0xffffffff


	//   ....[86]....
        /*01f4*/ 	.word	0xffffffff


	//   ....[87]....
        /*01f8*/ 	.word	0xffffffff


	//   ....[88]....
        /*01fc*/ 	.word	0xffffffff


	//   ....[89]....
        /*0200*/ 	.word	0xffffffff


	//----- nvinfo : EIATTR_COOP_GROUP_INSTR_OFFSETS
	.align		4
.L_1914:
        /*0204*/ 	.byte	0x04, 0x28
        /*0206*/ 	.short	(.L_1916 - .L_1915)


	//   ....[0]....
.L_1915:
        /*0208*/ 	.word	0x00002300


	//   ....[1]....
        /*020c*/ 	.word	0x00002310


	//   ....[2]....
        /*0210*/ 	.word	0x00002320


	//   ....[3]....
        /*0214*/ 	.word	0x00002330


	//   ....[4]....
        /*0218*/ 	.word	0x00002340


	//   ....[5]....
        /*021c*/ 	.word	0x00002360


	//   ....[6]....
        /*0220*/ 	.word	0x00002370


	//   ....[7]....
        /*0224*/ 	.word	0x00002380


	//   ....[8]....
        /*0228*/ 	.word	0x00002390


	//   ....[9]....
        /*022c*/ 	.word	0x000023a0


	//   ....[10]....
        /*0230*/ 	.word	0x000023b0


	//   ....[11]....
        /*0234*/ 	.word	0x000023c0


	//   ....[12]....
        /*0238*/ 	.word	0x000023d0


	//   ....[13]....
        /*023c*/ 	.word	0x000023e0


	//   ....[14]....
        /*0240*/ 	.word	0x000023f0


	//   ....[15]....
        /*0244*/ 	.word	0x00002400


	//   ....[16]....
        /*0248*/ 	.word	0x00002410


	//   ....[17]....
        /*024c*/ 	.word	0x00002420


	//   ....[18]....
        /*0250*/ 	.word	0x00005990


	//   ....[19]....
        /*0254*/ 	.word	0x000059b0


	//   ....[20]....
        /*0258*/ 	.word	0x000059c0


	//   ....[21]....
        /*025c*/ 	.word	0x000059d0


	//   ....[22]....
        /*0260*/ 	.word	0x000059e0


	//   ....[23]....
        /*0264*/ 	.word	0x000059f0


	//   ....[24]....
        /*0268*/ 	.word	0x00005a00


	//   ....[25]....
        /*026c*/ 	.word	0x00005a10


	//   ....[26]....
        /*0270*/ 	.word	0x00005a20


	//   ....[27]....
        /*0274*/ 	.word	0x00005a30


	//   ....[28]....
        /*0278*/ 	.word	0x00005a40


	//   ....[29]....
        /*027c*/ 	.word	0x00005a50


	//   ....[30]....
        /*0280*/ 	.word	0x00005a60


	//   ....[31]....
        /*0284*/ 	.word	0x00005a70


	//   ....[32]....
        /*0288*/ 	.word	0x00005a80


	//   ....[33]....
        /*028c*/ 	.word	0x00005a90


	//   ....[34]....
        /*0290*/ 	.word	0x00005aa0


	//   ....[35]....
        /*0294*/ 	.word	0x00005ab0


	//   ....[36]....
        /*0298*/ 	.word	0x00009020


	//   ....[37]....
        /*029c*/ 	.word	0x00009040


	//   ....[38]....
        /*02a0*/ 	.word	0x00009050


	//   ....[39]....
        /*02a4*/ 	.word	0x00009060


	//   ....[40]....
        /*02a8*/ 	.word	0x00009070


	//   ....[41]....
        /*02ac*/ 	.word	0x00009080


	//   ....[42]....
        /*02b0*/ 	.word	0x00009090


	//   ....[43]....
        /*02b4*/ 	.word	0x000090a0


	//   ....[44]....
        /*02b8*/ 	.word	0x000090b0


	//   ....[45]....
        /*02bc*/ 	.word	0x000090c0


	//   ....[46]....
        /*02c0*/ 	.word	0x000090d0


	//   ....[47]....
        /*02c4*/ 	.word	0x000090e0


	//   ....[48]....
        /*02c8*/ 	.word	0x000090f0


	//   ....[49]....
        /*02cc*/ 	.word	0x00009100


	//   ....[50]....
        /*02d0*/ 	.word	0x00009110


	//   ....[51]....
        /*02d4*/ 	.word	0x00009120


	//   ....[52]....
        /*02d8*/ 	.word	0x00009130


	//   ....[53]....
        /*02dc*/ 	.word	0x00009140


	//   ....[54]....
        /*02e0*/ 	.word	0x0000c6b0


	//   ....[55]....
        /*02e4*/ 	.word	0x0000c6d0


	//   ....[56]....
        /*02e8*/ 	.word	0x0000c6e0


	//   ....[57]....
        /*02ec*/ 	.word	0x0000c6f0


	//   ....[58]....
        /*02f0*/ 	.word	0x0000c700


	//   ....[59]....
        /*02f4*/ 	.word	0x0000c710


	//   ....[60]....
        /*02f8*/ 	.word	0x0000c720


	//   ....[61]....
        /*02fc*/ 	.word	0x0000c730


	//   ....[62]....
        /*0300*/ 	.word	0x0000c740


	//   ....[63]....
        /*0304*/ 	.word	0x0000c750


	//   ....[64]....
        /*0308*/ 	.word	0x0000c760


	//   ....[65]....
        /*030c*/ 	.word	0x0000c770


	//   ....[66]....
        /*0310*/ 	.word	0x0000c780


	//   ....[67]....
        /*0314*/ 	.word	0x0000c790


	//   ....[68]....
        /*0318*/ 	.word	0x0000c7a0


	//   ....[69]....
        /*031c*/ 	.word	0x0000c7b0


	//   ....[70]....
        /*0320*/ 	.word	0x0000c7c0


	//   ....[71]....
        /*0324*/ 	.word	0x0000c7d0


	//   ....[72]....
        /*0328*/ 	.word	0x0000fd40


	//   ....[73]....
        /*032c*/ 	.word	0x0000fd60


	//   ....[74]....
        /*0330*/ 	.word	0x0000fd70


	//   ....[75]....
        /*0334*/ 	.word	0x0000fd80


	//   ....[76]....
        /*0338*/ 	.word	0x0000fd90


	//   ....[77]....
        /*033c*/ 	.word	0x0000fda0


	//   ....[78]....
        /*0340*/ 	.word	0x0000fdb0


	//   ....[79]....
        /*0344*/ 	.word	0x0000fdc0


	//   ....[80]....
        /*0348*/ 	.word	0x0000fdd0


	//   ....[81]....
        /*034c*/ 	.word	0x0000fde0


	//   ....[82]....
        /*0350*/ 	.word	0x0000fdf0


	//   ....[83]....
        /*0354*/ 	.word	0x0000fe00


	//   ....[84]....
        /*0358*/ 	.word	0x0000fe10


	//   ....[85]....
        /*035c*/ 	.word	0x0000fe20


	//   ....[86]....
        /*0360*/ 	.word	0x0000fe30


	//   ....[87]....
        /*0364*/ 	.word	0x0000fe40


	//   ....[88]....
        /*0368*/ 	.word	0x0000fe50


	//   ....[89]....
        /*036c*/ 	.word	0x0000fe60


	//----- nvinfo : EIATTR_EXIT_INSTR_OFFSETS
	.align		4
.L_1916:
        /*0370*/ 	.byte	0x04, 0x1c
        /*0372*/ 	.short	(.L_1918 - .L_1917)


	//   ....[0]....
.L_1917:
        /*0374*/ 	.word	0x0002b6f0


	//   ....[1]....
        /*0378*/ 	.word	0x0002b880


	//   ....[2]....
        /*037c*/ 	.word	0x0002c040


	//   ....[3]....
        /*0380*/ 	.word	0x0002c140


	//----- nvinfo : EIATTR_MAX_THREADS
	.align		4
.L_1918:
        /*0384*/ 	.byte	0x04, 0x05
        /*0386*/ 	.short	(.L_1920 - .L_1919)
.L_1919:
        /*0388*/ 	.word	0x00000100
        /*038c*/ 	.word	0x00000001
        /*0390*/ 	.word	0x00000001


	//----- nvinfo : EIATTR_CRS_STACK_SIZE
	.align		4
.L_1920:
        /*0394*/ 	.byte	0x04, 0x1e
        /*0396*/ 	.short	(.L_1922 - .L_1921)
.L_1921:
        /*0398*/ 	.word	0x00000000
.L_1922:


//--------------------- .nv.info._ZN3cub17CUB_300001_SM_8006detail11EmptyKernelIvEEvv --------------------------
	.section	.nv.info._ZN3cub17CUB_300001_SM_8006detail11EmptyKernelIvEEvv,"",@"SHT_CUDA_INFO"
	.sectionflags	@""
	.align	4


	//----- nvinfo : EIATTR_CUDA_API_VERSION
	.align		4
        /*0000*/ 	.byte	0x04, 0x37
        /*0002*/ 	.short	(.L_1924 - .L_1923)
.L_1923:
        /*0004*/ 	.word	0x00000082


	//----- nvinfo : EIATTR_SW2861232_WAR
	.align		4
.L_1924:
        /*0008*/ 	.byte	0x01, 0x35
	.zero		2


	//----- nvinfo : EIATTR_MAXREG_COUNT
	.align		4
        /*000c*/ 	.byte	0x03, 0x1b
        /*000e*/ 	.short	0x00ff


	//----- nvinfo : EIATTR_MERCURY_ISA_VERSION
	.align		4
        /*0010*/ 	.byte	0x03, 0x5f
        /*0012*/ 	.short	0x0000


	//----- nvinfo : EIATTR_EXIT_INSTR_OFFSETS
	.align		4
        /*0014*/ 	.byte	0x04, 0x1c
        /*0016*/ 	.short	(.L_1926 - .L_1925)


	//   ....[0]....
.L_1925:
        /*0018*/ 	.word	0x00000010
.L_1926:


//--------------------- .nv.callgraph             --------------------------
	.section	.nv.callgraph,"",@"SHT_CUDA_CALLGRAPH"
	.align	4
	.sectionentsize	8
	.align		4
        /*0000*/ 	.word	0x00000000
	.align		4
        /*0004*/ 	.word	0xffffffff
	.align		4
        /*0008*/ 	.word	0x00000000
	.align		4
        /*000c*/ 	.word	0xfffffffe
	.align		4
        /*0010*/ 	.word	0x00000000
	.align		4
        /*0014*/ 	.word	0xfffffffd
	.align		4
        /*0018*/ 	.word	0x00000000
	.align		4
        /*001c*/ 	.word	0xfffffffc


//--------------------- .nv.rel.action            --------------------------
	.section	.nv.rel.action,"",@"SHT_CUDA_RELOCINFO"
	.align	8
	.sectionentsize	8
        /*0000*/ 	.byte	0x73, 0x00, 0x00, 0x00, 0x00, 0x00, 0x00, 0x00, 0x00, 0x00, 0x00, 0x11, 0x25, 0x00, 0x05, 0x36


//--------------------- .nv.constant4             --------------------------
	.section	.nv.constant4,"a",@progbits
	.align	8
	.align		8
.nv.constant4:
        /*0000*/ 	.dword	precalc_xorwow_matrix
	.align		8
        /*0008*/ 	.dword	precalc_xorwow_offset_matrix
	.align		8
        /*0010*/ 	.dword	mrg32k3aM1
	.align		8
        /*0018*/ 	.dword	mrg32k3aM2
	.align		8
        /*0020*/ 	.dword	mrg32k3aM1SubSeq
	.align		8
        /*0028*/ 	.dword	mrg32k3aM2SubSeq
	.align		8
        /*0030*/ 	.dword	mrg32k3aM1Seq
	.align		8
        /*0038*/ 	.dword	mrg32k3aM2Seq
	.align		8
        /*0040*/ 	.dword	_ZN72_INTERNAL_3cc76c35_36_online_softmax_beamsearch_kernels_cu_25fb83d6_31994cuda3std3__45__cpo5beginE
	.align		8
        /*0048*/ 	.dword	_ZN72_INTERNAL_3cc76c35_36_online_softmax_beamsearch_kernels_cu_25fb83d6_31994cuda3std3__45__cpo3endE
	.align		8
        /*0050*/ 	.dword	_ZN72_INTERNAL_3cc76c35_36_online_softmax_beamsearch_kernels_cu_25fb83d6_31994cuda3std3__45__cpo6cbeginE
	.align		8
        /*0058*/ 	.dword	_ZN72_INTERNAL_3cc76c35_36_online_softmax_beamsearch_kernels_cu_25fb83d6_31994cuda3std3__45__cpo4cendE
	.align		8
        /*0060*/ 	.dword	_ZN72_INTERNAL_3cc76c35_36_online_softmax_beamsearch_kernels_cu_25fb83d6_31994cuda3std3__45__cpo6rbeginE
	.align		8
        /*0068*/ 	.dword	_ZN72_INTERNAL_3cc76c35_36_online_softmax_beamsearch_kernels_cu_25fb83d6_31994cuda3std3__45__cpo4rendE
	.align		8
        /*0070*/ 	.dword	_ZN72_INTERNAL_3cc76c35_36_online_softmax_beamsearch_kernels_cu_25fb83d6_31994cuda3std3__45__cpo7crbeginE
	.align		8
        /*0078*/ 	.dword	_ZN72_INTERNAL_3cc76c35_36_online_softmax_beamsearch_kernels_cu_25fb83d6_31994cuda3std3__45__cpo5crendE
	.align		8
        /*0080*/ 	.dword	_ZN72_INTERNAL_3cc76c35_36_online_softmax_beamsearch_kernels_cu_25fb83d6_31994cuda3std3__474_GLOBAL__N__3cc76c35_36_online_softmax_beamsearch_kernels_cu_25fb83d6_31996ignoreE
	.align		8
        /*0088*/ 	.dword	_ZN72_INTERNAL_3cc76c35_36_online_softmax_beamsearch_kernels_cu_25fb83d6_31994cuda3std3__419piecewise_constructE
	.align		8
        /*0090*/ 	.dword	_ZN72_INTERNAL_3cc76c35_36_online_softmax_beamsearch_kernels_cu_25fb83d6_31994cuda3std3__48in_placeE
	.align		8
        /*0098*/ 	.dword	_ZN72_INTERNAL_3cc76c35_36_online_softmax_beamsearch_kernels_cu_25fb83d6_31994cuda3std3__420unreachable_sentinelE
	.align		8
        /*00a0*/ 	.dword	_ZN72_INTERNAL_3cc76c35_36_online_softmax_beamsearch_kernels_cu_25fb83d6_31994cuda3std3__47nulloptE
	.align		8
        /*00a8*/ 	.dword	_ZN72_INTERNAL_3cc76c35_36_online_softmax_beamsearch_kernels_cu_25fb83d6_31994cuda3std3__48unexpectE
	.align		8
        /*00b0*/ 	.dword	_ZN72_INTERNAL_3cc76c35_36_online_softmax_beamsearch_kernels_cu_25fb83d6_31994cuda3std6ranges3__45__cpo4swapE
	.align		8
        /*00b8*/ 	.dword	_ZN72_INTERNAL_3cc76c35_36_online_softmax_beamsearch_kernels_cu_25fb83d6_31994cuda3std6ranges3__45__cpo9iter_moveE
	.align		8
        /*00c0*/ 	.dword	_ZN72_INTERNAL_3cc76c35_36_online_softmax_beamsearch_kernels_cu_25fb83d6_31994cuda3std6ranges3__45__cpo5beginE
	.align		8
        /*00c8*/ 	.dword	_ZN72_INTERNAL_3cc76c35_36_online_softmax_beamsearch_kernels_cu_25fb83d6_31994cuda3std6ranges3__45__cpo3endE
	.align		8
        /*00d0*/ 	.dword	_ZN72_INTERNAL_3cc76c35_36_online_softmax_beamsearch_kernels_cu_25fb83d6_31994cuda3std6ranges3__45__cpo6cbeginE
	.align		8
        /*00d8*/ 	.dword	_ZN72_INTERNAL_3cc76c35_36_online_softmax_beamsearch_kernels_cu_25fb83d6_31994cuda3std6ranges3__45__cpo4cendE
	.align		8
        /*00e0*/ 	.dword	_ZN72_INTERNAL_3cc76c35_36_online_softmax_beamsearch_kernels_cu_25fb83d6_31994cuda3std6ranges3__45__cpo7advanceE
	.align		8
        /*00e8*/ 	.dword	_ZN72_INTERNAL_3cc76c35_36_online_softmax_beamsearch_kernels_cu_25fb83d6_31994cuda3std6ranges3__45__cpo9iter_swapE
	.align		8
        /*00f0*/ 	.dword	_ZN72_INTERNAL_3cc76c35_36_online_softmax_beamsearch_kernels_cu_25fb83d6_31994cuda3std6ranges3__45__cpo4nextE
	.align		8
        /*00f8*/ 	.dword	_ZN72_INTERNAL_3cc76c35_36_online_softmax_beamsearch_kernels_cu_25fb83d6_31994cuda3std6ranges3__45__cpo4prevE
	.align		8
        /*0100*/ 	.dword	_ZN72_INTERNAL_3cc76c35_36_online_softmax_beamsearch_kernels_cu_25fb83d6_31994cuda3std6ranges3__45__cpo4dataE
	.align		8
        /*0108*/ 	.dword	_ZN72_INTERNAL_3cc76c35_36_online_softmax_beamsearch_kernels_cu_25fb83d6_31994cuda3std6ranges3__45__cpo5cdataE
	.align		8
        /*0110*/ 	.dword	_ZN72_INTERNAL_3cc76c35_36_online_softmax_beamsearch_kernels_cu_25fb83d6_31994cuda3std6ranges3__45__cpo4sizeE
	.align		8
        /*0118*/ 	.dword	_ZN72_INTERNAL_3cc76c35_36_online_softmax_beamsearch_kernels_cu_25fb83d6_31994cuda3std6ranges3__45__cpo5ssizeE
	.align		8
        /*0120*/ 	.dword	_ZN72_INTERNAL_3cc76c35_36_online_softmax_beamsearch_kernels_cu_25fb83d6_31994cuda3std6ranges3__45__cpo8distanceE
	.align		8
        /*0128*/ 	.dword	_ZN72_INTERNAL_3cc76c35_36_online_softmax_beamsearch_kernels_cu_25fb83d6_31996thrust23THRUST_300001_SM_800_NS6system6detail10sequential3seqE
	.align		8
        /*0130*/ 	.dword	_ZN72_INTERNAL_3cc76c35_36_online_softmax_beamsearch_kernels_cu_25fb83d6_31996thrust23THRUST_300001_SM_800_NS12placeholders2_1E
	.align		8
        /*0138*/ 	.dword	_ZN72_INTERNAL_3cc76c35_36_online_softmax_beamsearch_kernels_cu_25fb83d6_31996thrust23THRUST_300001_SM_800_NS12placeholders2_2E
	.align		8
        /*0140*/ 	.dword	_ZN72_INTERNAL_3cc76c35_36_online_softmax_beamsearch_kernels_cu_25fb83d6_31996thrust23THRUST_300001_SM_800_NS12placeholders2_3E
	.align		8
        /*0148*/ 	.dword	_ZN72_INTERNAL_3cc76c35_36_online_softmax_beamsearch_kernels_cu_25fb83d6_31996thrust23THRUST_300001_SM_800_NS12placeholders2_4E
	.align		8
        /*0150*/ 	.dword	_ZN72_INTERNAL_3cc76c35_36_online_softmax_beamsearch_kernels_cu_25fb83d6_31996thrust23THRUST_300001_SM_800_NS12placeholders2_5E
	.align		8
        /*0158*/ 	.dword	_ZN72_INTERNAL_3cc76c35_36_online_softmax_beamsearch_kernels_cu_25fb83d6_31996thrust23THRUST_300001_SM_800_NS12placeholders2_6E
	.align		8
        /*0160*/ 	.dword	_ZN72_INTERNAL_3cc76c35_36_online_softmax_beamsearch_kernels_cu_25fb83d6_31996thrust23THRUST_300001_SM_800_NS12placeholders2_7E
	.align		8
        /*0168*/ 	.dword	_ZN72_INTERNAL_3cc76c35_36_online_softmax_beamsearch_kernels_cu_25fb83d6_31996thrust23THRUST_300001_SM_800_NS12placeholders2_8E
	.align		8
        /*0170*/ 	.dword	_ZN72_INTERNAL_3cc76c35_36_online_softmax_beamsearch_kernels_cu_25fb83d6_31996thrust23THRUST_300001_SM_800_NS12placeholders2_9E
	.align		8
        /*0178*/ 	.dword	_ZN72_INTERNAL_3cc76c35_36_online_softmax_beamsearch_kernels_cu_25fb83d6_31996thrust23THRUST_300001_SM_800_NS12placeholders3_10E


//--------------------- .nv.constant3             --------------------------
	.section	.nv.constant3,"a",@progbits
	.align	8
.nv.constant3:
	.type		__cr_lgamma_table,@object
	.size		__cr_lgamma_table,(.L_8 - __cr_lgamma_table)
__cr_lgamma_table:
        /*0000*/ 	.byte	0x00, 0x00, 0x00, 0x00, 0x00, 0x00, 0x00, 0x00, 0x00, 0x00, 0x00, 0x00, 0x00, 0x00, 0x00, 0x00
        /*0010*/ 	.byte	0xef, 0x39, 0xfa, 0xfe, 0x42, 0x2e, 0xe6, 0x3f, 0x02, 0x20, 0x2a, 0xfa, 0x0b, 0xab, 0xfc, 0x3f
        /*0020*/ 	.byte	0xf9, 0x2c, 0x92, 0x7c, 0xa7, 0x6c, 0x09, 0x40, 0xc9, 0x79, 0x44, 0x3c, 0x64, 0x26, 0x13, 0x40
        /*0030*/ 	.byte	0xca, 0x01, 0xcf, 0x3a, 0x27, 0x51, 0x1a, 0x40, 0x30, 0xcc, 0x2d, 0xf3, 0xe1, 0x0c, 0x21, 0x40
        /*0040*/ 	.byte	0x0d, 0xb7, 0xfc, 0x82, 0x8e, 0x35, 0x25, 0x40
.L_8:


//--------------------- .nv.constant0._ZN17fastertransformer17batch_topk_kernelI6__halfLi128ELi32EEEvPKiPKT_PiPfS8_PKbS3_NS_14BeamHypothesesEiiifS4_ --------------------------
	.section	.nv.constant0._ZN17fastertransformer17batch_topk_kernelI6__halfLi128ELi32EEEvPKiPKT_PiPfS8_PKbS3_NS_14BeamHypothesesEiiifS4_,"a",@progbits
	.sectionflags	@""
	.align	4
.nv.constant0._ZN17fastertransformer17batch_topk_kernelI6__halfLi128ELi32EEEvPKiPKT_PiPfS8_PKbS3_NS_14BeamHypothesesEiiifS4_:
	.zero		562


//--------------------- .nv.constant0._ZN17fastertransformer38beam_online_softmax_topk_stage2_kernelI6__halfLi128ELi128EEEvPKfS3_PiPT_ii --------------------------
	.section	.nv.constant0._ZN17fastertransformer38beam_online_softmax_topk_stage2_kernelI6__halfLi128ELi128EEEvPKfS3_PiPT_ii,"a",@progbits
	.sectionflags	@""
	.align	4
.nv.constant0._ZN17fastertransformer38beam_online_softmax_topk_stage2_kernelI6__halfLi128ELi128EEEvPKfS3_PiPT_ii:
	.zero		392


//--------------------- .nv.constant0._ZN17fastertransformer38beam_online_softmax_topk_stage2_kernelI6__halfLi128ELi64EEEvPKfS3_PiPT_ii --------------------------
	.section	.nv.constant0._ZN17fastertransformer38beam_online_softmax_topk_stage2_kernelI6__halfLi128ELi64EEEvPKfS3_PiPT_ii,"a",@progbits
	.sectionflags	@""
	.align	4
.nv.constant0._ZN17fastertransformer38beam_online_softmax_topk_stage2_kernelI6__halfLi128ELi64EEEvPKfS3_PiPT_ii:
	.zero		392


//--------------------- .nv.constant0._ZN17fastertransformer38beam_online_softmax_topk_stage2_kernelI6__halfLi128ELi32EEEvPKfS3_PiPT_ii --------------------------
	.section	.nv.constant0._ZN17fastertransformer38beam_online_softmax_topk_stage2_kernelI6__halfLi128ELi32EEEvPKfS3_PiPT_ii,"a",@progbits
	.sectionflags	@""
	.align	4
.nv.constant0._ZN17fastertransformer38beam_online_softmax_topk_stage2_kernelI6__halfLi128ELi32EEEvPKfS3_PiPT_ii:
	.zero		392


//--------------------- .nv.constant0._ZN17fastertransformer38beam_online_softmax_topk_stage1_kernelI6__halfLi1ELi128ELi64EEEvPKT_S4_PKbPfiiPKi --------------------------
	.section	.nv.constant0._ZN17fastertransformer38beam_online_softmax_topk_stage1_kernelI6__halfLi1ELi128ELi64EEEvPKT_S4_PKbPfiiPKi,"a",@progbits
	.sectionflags	@""
	.align	4
.nv.constant0._ZN17fastertransformer38beam_online_softmax_topk_stage1_kernelI6__halfLi1ELi128ELi64EEEvPKT_S4_PKbPfiiPKi:
	.zero		400


//--------------------- .nv.constant0._ZN17fastertransformer17batch_topk_kernelI6__halfLi64ELi32EEEvPKiPKT_PiPfS8_PKbS3_NS_14BeamHypothesesEiiifS4_ --------------------------
	.section	.nv.constant0._ZN17fastertransformer17batch_topk_kernelI6__halfLi64ELi32EEEvPKiPKT_PiPfS8_PKbS3_NS_14BeamHypothesesEiiifS4_,"a",@progbits
	.sectionflags	@""
	.align	4
.nv.constant0._ZN17fastertransformer17batch_topk_kernelI6__halfLi64ELi32EEEvPKiPKT_PiPfS8_PKbS3_NS_14BeamHypothesesEiiifS4_:
	.zero		562


//--------------------- .nv.constant0._ZN17fastertransformer38beam_online_softmax_topk_stage2_kernelI6__halfLi64ELi128EEEvPKfS3_PiPT_ii --------------------------
	.section	.nv.constant0._ZN17fastertransformer38beam_online_softmax_topk_stage2_kernelI6__halfLi64ELi128EEEvPKfS3_PiPT_ii,"a",@progbits
	.sectionflags	@""
	.align	4
.nv.constant0._ZN17fastertransformer38beam_online_softmax_topk_stage2_kernelI6__halfLi64ELi128EEEvPKfS3_PiPT_ii:
	.zero		392


//--------------------- .nv.constant0._ZN17fastertransformer38beam_online_softmax_topk_stage2_kernelI6__halfLi64ELi64EEEvPKfS3_PiPT_ii --------------------------
	.section	.nv.constant0._ZN17fastertransformer38beam_online_softmax_topk_stage2_kernelI6__halfLi64ELi64EEEvPKfS3_PiPT_ii,"a",@progbits
	.sectionflags	@""
	.align	4
.nv.constant0._ZN17fastertransformer38beam_online_softmax_topk_stage2_kernelI6__halfLi64ELi64EEEvPKfS3_PiPT_ii:
	.zero		392


//--------------------- .nv.constant0._ZN17fastertransformer38beam_online_softmax_topk_stage2_kernelI6__halfLi64ELi32EEEvPKfS3_PiPT_ii --------------------------
	.section	.nv.constant0._ZN17fastertransformer38beam_online_softmax_topk_stage2_kernelI6__halfLi64ELi32EEEvPKfS3_PiPT_ii,"a",@progbits
	.sectionflags	@""
	.align	4
.nv.constant0._ZN17fastertransformer38beam_online_softmax_topk_stage2_kernelI6__halfLi64ELi32EEEvPKfS3_PiPT_ii:
	.zero		392


//--------------------- .nv.constant0._ZN17fastertransformer38beam_online_softmax_topk_stage1_kernelI6__halfLi1ELi64ELi64EEEvPKT_S4_PKbPfiiPKi --------------------------
	.section	.nv.constant0._ZN17fastertransformer38beam_online_softmax_topk_stage1_kernelI6__halfLi1ELi64ELi64EEEvPKT_S4_PKbPfiiPKi,"a",@progbits
	.sectionflags	@""
	.align	4
.nv.constant0._ZN17fastertransformer38beam_online_softmax_topk_stage1_kernelI6__halfLi1ELi64ELi64EEEvPKT_S4_PKbPfiiPKi:
	.zero		400


//--------------------- .nv.constant0._ZN17fastertransformer17batch_topk_kernelI6__halfLi32ELi32EEEvPKiPKT_PiPfS8_PKbS3_NS_14BeamHypothesesEiiifS4_ --------------------------
	.section	.nv.constant0._ZN17fastertransformer17batch_topk_kernelI6__halfLi32ELi32EEEvPKiPKT_PiPfS8_PKbS3_NS_14BeamHypothesesEiiifS4_,"a",@progbits
	.sectionflags	@""
	.align	4
.nv.constant0._ZN17fastertransformer17batch_topk_kernelI6__halfLi32ELi32EEEvPKiPKT_PiPfS8_PKbS3_NS_14BeamHypothesesEiiifS4_:
	.zero		562


//--------------------- .nv.constant0._ZN17fastertransformer38beam_online_softmax_topk_stage2_kernelI6__halfLi32ELi128EEEvPKfS3_PiPT_ii --------------------------
	.section	.nv.constant0._ZN17fastertransformer38beam_online_softmax_topk_stage2_kernelI6__halfLi32ELi128EEEvPKfS3_PiPT_ii,"a",@progbits
	.sectionflags	@""
	.align	4
.nv.constant0._ZN17fastertransformer38beam_online_softmax_topk_stage2_kernelI6__halfLi32ELi128EEEvPKfS3_PiPT_ii:
	.zero		392


//--------------------- .nv.constant0._ZN17fastertransformer38beam_online_softmax_topk_stage2_kernelI6__halfLi32ELi64EEEvPKfS3_PiPT_ii --------------------------
	.section	.nv.constant0._ZN17fastertransformer38beam_online_softmax_topk_stage2_kernelI6__halfLi32ELi64EEEvPKfS3_PiPT_ii,"a",@progbits
	.sectionflags	@""
	.align	4
.nv.constant0._ZN17fastertransformer38beam_online_softmax_topk_stage2_kernelI6__halfLi32ELi64EEEvPKfS3_PiPT_ii:
	.zero		392


//--------------------- .nv.constant0._ZN17fastertransformer38beam_online_softmax_topk_stage2_kernelI6__halfLi32ELi32EEEvPKfS3_PiPT_ii --------------------------
	.section	.nv.constant0._ZN17fastertransformer38beam_online_softmax_topk_stage2_kernelI6__halfLi32ELi32EEEvPKfS3_PiPT_ii,"a",@progbits
	.sectionflags	@""
	.align	4
.nv.constant0._ZN17fastertransformer38beam_online_softmax_topk_stage2_kernelI6__halfLi32ELi32EEEvPKfS3_PiPT_ii:
	.zero		392


//--------------------- .nv.constant0._ZN17fastertransformer38beam_online_softmax_topk_stage1_kernelI6__halfLi1ELi32ELi64EEEvPKT_S4_PKbPfiiPKi --------------------------
	.section	.nv.constant0._ZN17fastertransformer38beam_online_softmax_topk_stage1_kernelI6__halfLi1ELi32ELi64EEEvPKT_S4_PKbPfiiPKi,"a",@progbits
	.sectionflags	@""
	.align	4
.nv.constant0._ZN17fastertransformer38beam_online_softmax_topk_stage1_kernelI6__halfLi1ELi32ELi64EEEvPKT_S4_PKbPfiiPKi:
	.zero		400


//--------------------- .nv.constant0._ZN17fastertransformer17batch_topk_kernelI6__halfLi16ELi32EEEvPKiPKT_PiPfS8_PKbS3_NS_14BeamHypothesesEiiifS4_ --------------------------
	.section	.nv.constant0._ZN17fastertransformer17batch_topk_kernelI6__halfLi16ELi32EEEvPKiPKT_PiPfS8_PKbS3_NS_14BeamHypothesesEiiifS4_,"a",@progbits
	.sectionflags	@""
	.align	4
.nv.constant0._ZN17fastertransformer17batch_topk_kernelI6__halfLi16ELi32EEEvPKiPKT_PiPfS8_PKbS3_NS_14BeamHypothesesEiiifS4_:
	.zero		562


//--------------------- .nv.constant0._ZN17fastertransformer38beam_online_softmax_topk_stage2_kernelI6__halfLi16ELi128EEEvPKfS3_PiPT_ii --------------------------
	.section	.nv.constant0._ZN17fastertransformer38beam_online_softmax_topk_stage2_kernelI6__halfLi16ELi128EEEvPKfS3_PiPT_ii,"a",@progbits
	.sectionflags	@""
	.align	4
.nv.constant0._ZN17fastertransformer38beam_online_softmax_topk_stage2_kernelI6__halfLi16ELi128EEEvPKfS3_PiPT_ii:
	.zero		392


//--------------------- .nv.constant0._ZN17fastertransformer38beam_online_softmax_topk_stage2_kernelI6__halfLi16ELi64EEEvPKfS3_PiPT_ii --------------------------
	.section	.nv.constant0._ZN17fastertransformer38beam_online_softmax_topk_stage2_kernelI6__halfLi16ELi64EEEvPKfS3_PiPT_ii,"a",@progbits
	.sectionflags	@""
	.align	4
.nv.constant0._ZN17fastertransformer38beam_online_softmax_topk_stage2_kernelI6__halfLi16ELi64EEEvPKfS3_PiPT_ii:
	.zero		392


//--------------------- .nv.constant0._ZN17fastertransformer38beam_online_softmax_topk_stage2_kernelI6__halfLi16ELi32EEEvPKfS3_PiPT_ii --------------------------
	.section	.nv.constant0._ZN17fastertransformer38beam_online_softmax_topk_stage2_kernelI6__halfLi16ELi32EEEvPKfS3_PiPT_ii,"a",@progbits
	.sectionflags	@""
	.align	4
.nv.constant0._ZN17fastertransformer38beam_online_softmax_topk_stage2_kernelI6__halfLi16ELi32EEEvPKfS3_PiPT_ii:
	.zero		392


//--------------------- .nv.constant0._ZN17fastertransformer38beam_online_softmax_topk_stage1_kernelI6__halfLi1ELi16ELi128EEEvPKT_S4_PKbPfiiPKi --------------------------
	.section	.nv.constant0._ZN17fastertransformer38beam_online_softmax_topk_stage1_kernelI6__halfLi1ELi16ELi128EEEvPKT_S4_PKbPfiiPKi,"a",@progbits
	.sectionflags	@""
	.align	4
.nv.constant0._ZN17fastertransformer38beam_online_softmax_topk_stage1_kernelI6__halfLi1ELi16ELi128EEEvPKT_S4_PKbPfiiPKi:
	.zero		400


//--------------------- .nv.constant0._ZN17fastertransformer17batch_topk_kernelI6__halfLi8ELi32EEEvPKiPKT_PiPfS8_PKbS3_NS_14BeamHypothesesEiiifS4_ --------------------------
	.section	.nv.constant0._ZN17fastertransformer17batch_topk_kernelI6__halfLi8ELi32EEEvPKiPKT_PiPfS8_PKbS3_NS_14BeamHypothesesEiiifS4_,"a",@progbits
	.sectionflags	@""
	.align	4
.nv.constant0._ZN17fastertransformer17batch_topk_kernelI6__halfLi8ELi32EEEvPKiPKT_PiPfS8_PKbS3_NS_14BeamHypothesesEiiifS4_:
	.zero		562


//--------------------- .nv.constant0._ZN17fastertransformer38beam_online_softmax_topk_stage2_kernelI6__halfLi8ELi128EEEvPKfS3_PiPT_ii --------------------------
	.section	.nv.constant0._ZN17fastertransformer38beam_online_softmax_topk_stage2_kernelI6__halfLi8ELi128EEEvPKfS3_PiPT_ii,"a",@progbits
	.sectionflags	@""
	.align	4
.nv.constant0._ZN17fastertransformer38beam_online_softmax_topk_stage2_kernelI6__halfLi8ELi128EEEvPKfS3_PiPT_ii:
	.zero		392


//--------------------- .nv.constant0._ZN17fastertransformer38beam_online_softmax_topk_stage2_kernelI6__halfLi8ELi64EEEvPKfS3_PiPT_ii --------------------------
	.section	.nv.constant0._ZN17fastertransformer38beam_online_softmax_topk_stage2_kernelI6__halfLi8ELi64EEEvPKfS3_PiPT_ii,"a",@progbits
	.sectionflags	@""
	.align	4
.nv.constant0._ZN17fastertransformer38beam_online_softmax_topk_stage2_kernelI6__halfLi8ELi64EEEvPKfS3_PiPT_ii:
	.zero		392


//--------------------- .nv.constant0._ZN17fastertransformer38beam_online_softmax_topk_stage2_kernelI6__halfLi8ELi32EEEvPKfS3_PiPT_ii --------------------------
	.section	.nv.constant0._ZN17fastertransformer38beam_online_softmax_topk_stage2_kernelI6__halfLi8ELi32EEEvPKfS3_PiPT_ii,"a",@progbits
	.sectionflags	@""
	.align	4
.nv.constant0._ZN17fastertransformer38beam_online_softmax_topk_stage2_kernelI6__halfLi8ELi32EEEvPKfS3_PiPT_ii:
	.zero		392


//--------------------- .nv.constant0._ZN17fastertransformer38beam_online_softmax_topk_stage1_kernelI6__halfLi1ELi8ELi256EEEvPKT_S4_PKbPfiiPKi --------------------------
	.section	.nv.constant0._ZN17fastertransformer38beam_online_softmax_topk_stage1_kernelI6__halfLi1ELi8ELi256EEEvPKT_S4_PKbPfiiPKi,"a",@progbits
	.sectionflags	@""
	.align	4
.nv.constant0._ZN17fastertransformer38beam_online_softmax_topk_stage1_kernelI6__halfLi1ELi8ELi256EEEvPKT_S4_PKbPfiiPKi:
	.zero		400


//--------------------- .nv.constant0._ZN17fastertransformer17batch_topk_kernelIfLi128ELi32EEEvPKiPKT_PiPfS7_PKbS2_NS_14BeamHypothesesEiiifS3_ --------------------------
	.section	.nv.constant0._ZN17fastertransformer17batch_topk_kernelIfLi128ELi32EEEvPKiPKT_PiPfS7_PKbS2_NS_14BeamHypothesesEiiifS3_,"a",@progbits
	.sectionflags	@""
	.align	4
.nv.constant0._ZN17fastertransformer17batch_topk_kernelIfLi128ELi32EEEvPKiPKT_PiPfS7_PKbS2_NS_14BeamHypothesesEiiifS3_:
	.zero		564


//--------------------- .nv.constant0._ZN17fastertransformer38beam_online_softmax_topk_stage2_kernelIfLi128ELi128EEEvPKfS2_PiPT_ii --------------------------
	.section	.nv.constant0._ZN17fastertransformer38beam_online_softmax_topk_stage2_kernelIfLi128ELi128EEEvPKfS2_PiPT_ii,"a",@progbits
	.sectionflags	@""
	.align	4
.nv.constant0._ZN17fastertransformer38beam_online_softmax_topk_stage2_kernelIfLi128ELi128EEEvPKfS2_PiPT_ii:
	.zero		392


//--------------------- .nv.constant0._ZN17fastertransformer38beam_online_softmax_topk_stage2_kernelIfLi128ELi64EEEvPKfS2_PiPT_ii --------------------------
	.section	.nv.constant0._ZN17fastertransformer38beam_online_softmax_topk_stage2_kernelIfLi128ELi64EEEvPKfS2_PiPT_ii,"a",@progbits
	.sectionflags	@""
	.align	4
.nv.constant0._ZN17fastertransformer38beam_online_softmax_topk_stage2_kernelIfLi128ELi64EEEvPKfS2_PiPT_ii:
	.zero		392


//--------------------- .nv.constant0._ZN17fastertransformer38beam_online_softmax_topk_stage2_kernelIfLi128ELi32EEEvPKfS2_PiPT_ii --------------------------
	.section	.nv.constant0._ZN17fastertransformer38beam_online_softmax_topk_stage2_kernelIfLi128ELi32EEEvPKfS2_PiPT_ii,"a",@progbits
	.sectionflags	@""
	.align	4
.nv.constant0._ZN17fastertransformer38beam_online_softmax_topk_stage2_kernelIfLi128ELi32EEEvPKfS2_PiPT_ii:
	.zero		392


//--------------------- .nv.constant0._ZN17fastertransformer38beam_online_softmax_topk_stage1_kernelIfLi1ELi128ELi64EEEvPKT_S3_PKbPfiiPKi --------------------------
	.section	.nv.constant0._ZN17fastertransformer38beam_online_softmax_topk_stage1_kernelIfLi1ELi128ELi64EEEvPKT_S3_PKbPfiiPKi,"a",@progbits
	.sectionflags	@""
	.align	4
.nv.constant0._ZN17fastertransformer38beam_online_softmax_topk_stage1_kernelIfLi1ELi128ELi64EEEvPKT_S3_PKbPfiiPKi:
	.zero		400


//--------------------- .nv.constant0._ZN17fastertransformer17batch_topk_kernelIfLi64ELi32EEEvPKiPKT_PiPfS7_PKbS2_NS_14BeamHypothesesEiiifS3_ --------------------------
	.section	.nv.constant0._ZN17fastertransformer17batch_topk_kernelIfLi64ELi32EEEvPKiPKT_PiPfS7_PKbS2_NS_14BeamHypothesesEiiifS3_,"a",@progbits
	.sectionflags	@""
	.align	4
.nv.constant0._ZN17fastertransformer17batch_topk_kernelIfLi64ELi32EEEvPKiPKT_PiPfS7_PKbS2_NS_14BeamHypothesesEiiifS3_:
	.zero		564


//--------------------- .nv.constant0._ZN17fastertransformer38beam_online_softmax_topk_stage2_kernelIfLi64ELi128EEEvPKfS2_PiPT_ii --------------------------
	.section	.nv.constant0._ZN17fastertransformer38beam_online_softmax_topk_stage2_kernelIfLi64ELi128EEEvPKfS2_PiPT_ii,"a",@progbits
	.sectionflags	@""
	.align	4
.nv.constant0._ZN17fastertransformer38beam_online_softmax_topk_stage2_kernelIfLi64ELi128EEEvPKfS2_PiPT_ii:
	.zero		392


//--------------------- .nv.constant0._ZN17fastertransformer38beam_online_softmax_topk_stage2_kernelIfLi64ELi64EEEvPKfS2_PiPT_ii --------------------------
	.section	.nv.constant0._ZN17fastertransformer38beam_online_softmax_topk_stage2_kernelIfLi64ELi64EEEvPKfS2_PiPT_ii,"a",@progbits
	.sectionflags	@""
	.align	4
.nv.constant0._ZN17fastertransformer38beam_online_softmax_topk_stage2_kernelIfLi64ELi64EEEvPKfS2_PiPT_ii:
	.zero		392


//--------------------- .nv.constant0._ZN17fastertransformer38beam_online_softmax_topk_stage2_kernelIfLi64ELi32EEEvPKfS2_PiPT_ii --------------------------
	.section	.nv.constant0._ZN17fastertransformer38beam_online_softmax_topk_stage2_kernelIfLi64ELi32EEEvPKfS2_PiPT_ii,"a",@progbits
	.sectionflags	@""
	.align	4
.nv.constant0._ZN17fastertransformer38beam_online_softmax_topk_stage2_kernelIfLi64ELi32EEEvPKfS2_PiPT_ii:
	.zero		392


//--------------------- .nv.constant0._ZN17fastertransformer38beam_online_softmax_topk_stage1_kernelIfLi1ELi64ELi64EEEvPKT_S3_PKbPfiiPKi --------------------------
	.section	.nv.constant0._ZN17fastertransformer38beam_online_softmax_topk_stage1_kernelIfLi1ELi64ELi64EEEvPKT_S3_PKbPfiiPKi,"a",@progbits
	.sectionflags	@""
	.align	4
.nv.constant0._ZN17fastertransformer38beam_online_softmax_topk_stage1_kernelIfLi1ELi64ELi64EEEvPKT_S3_PKbPfiiPKi:
	.zero		400


//--------------------- .nv.constant0._ZN17fastertransformer17batch_topk_kernelIfLi32ELi32EEEvPKiPKT_PiPfS7_PKbS2_NS_14BeamHypothesesEiiifS3_ --------------------------
	.section	.nv.constant0._ZN17fastertransformer17batch_topk_kernelIfLi32ELi32EEEvPKiPKT_PiPfS7_PKbS2_NS_14BeamHypothesesEiiifS3_,"a",@progbits
	.sectionflags	@""
	.align	4
.nv.constant0._ZN17fastertransformer17batch_topk_kernelIfLi32ELi32EEEvPKiPKT_PiPfS7_PKbS2_NS_14BeamHypothesesEiiifS3_:
	.zero		564


//--------------------- .nv.constant0._ZN17fastertransformer38beam_online_softmax_topk_stage2_kernelIfLi32ELi128EEEvPKfS2_PiPT_ii --------------------------
	.section	.nv.constant0._ZN17fastertransformer38beam_online_softmax_topk_stage2_kernelIfLi32ELi128EEEvPKfS2_PiPT_ii,"a",@progbits
	.sectionflags	@""
	.align	4
.nv.constant0._ZN17fastertransformer38beam_online_softmax_topk_stage2_kernelIfLi32ELi128EEEvPKfS2_PiPT_ii:
	.zero		392


//--------------------- .nv.constant0._ZN17fastertransformer38beam_online_softmax_topk_stage2_kernelIfLi32ELi64EEEvPKfS2_PiPT_ii --------------------------
	.section	.nv.constant0._ZN17fastertransformer38beam_online_softmax_topk_stage2_kernelIfLi32ELi64EEEvPKfS2_PiPT_ii,"a",@progbits
	.sectionflags	@""
	.align	4
.nv.constant0._ZN17fastertransformer38beam_online_softmax_topk_stage2_kernelIfLi32ELi64EEEvPKfS2_PiPT_ii:
	.zero		392


//--------------------- .nv.constant0._ZN17fastertransformer38beam_online_softmax_topk_stage2_kernelIfLi32ELi32EEEvPKfS2_PiPT_ii --------------------------
	.section	.nv.constant0._ZN17fastertransformer38beam_online_softmax_topk_stage2_kernelIfLi32ELi32EEEvPKfS2_PiPT_ii,"a",@progbits
	.sectionflags	@""
	.align	4
.nv.constant0._ZN17fastertransformer38beam_online_softmax_topk_stage2_kernelIfLi32ELi32EEEvPKfS2_PiPT_ii:
	.zero		392


//--------------------- .nv.constant0._ZN17fastertransformer38beam_online_softmax_topk_stage1_kernelIfLi1ELi32ELi64EEEvPKT_S3_PKbPfiiPKi --------------------------
	.section	.nv.constant0._ZN17fastertransformer38beam_online_softmax_topk_stage1_kernelIfLi1ELi32ELi64EEEvPKT_S3_PKbPfiiPKi,"a",@progbits
	.sectionflags	@""
	.align	4
.nv.constant0._ZN17fastertransformer38beam_online_softmax_topk_stage1_kernelIfLi1ELi32ELi64EEEvPKT_S3_PKbPfiiPKi:
	.zero		400


//--------------------- .nv.constant0._ZN17fastertransformer17batch_topk_kernelIfLi16ELi32EEEvPKiPKT_PiPfS7_PKbS2_NS_14BeamHypothesesEiiifS3_ --------------------------
	.section	.nv.constant0._ZN17fastertransformer17batch_topk_kernelIfLi16ELi32EEEvPKiPKT_PiPfS7_PKbS2_NS_14BeamHypothesesEiiifS3_,"a",@progbits
	.sectionflags	@""
	.align	4
.nv.constant0._ZN17fastertransformer17batch_topk_kernelIfLi16ELi32EEEvPKiPKT_PiPfS7_PKbS2_NS_14BeamHypothesesEiiifS3_:
	.zero		564


//--------------------- .nv.constant0._ZN17fastertransformer38beam_online_softmax_topk_stage2_kernelIfLi16ELi128EEEvPKfS2_PiPT_ii --------------------------
	.section	.nv.constant0._ZN17fastertransformer38beam_online_softmax_topk_stage2_kernelIfLi16ELi128EEEvPKfS2_PiPT_ii,"a",@progbits
	.sectionflags	@""
	.align	4
.nv.constant0._ZN17fastertransformer38beam_online_softmax_topk_stage2_kernelIfLi16ELi128EEEvPKfS2_PiPT_ii:
	.zero		392


//--------------------- .nv.constant0._ZN17fastertransformer38beam_online_softmax_topk_stage2_kernelIfLi16ELi64EEEvPKfS2_PiPT_ii --------------------------
	.section	.nv.constant0._ZN17fastertransformer38beam_online_softmax_topk_stage2_kernelIfLi16ELi64EEEvPKfS2_PiPT_ii,"a",@progbits
	.sectionflags	@""
	.align	4
.nv.constant0._ZN17fastertransformer38beam_online_softmax_topk_stage2_kernelIfLi16ELi64EEEvPKfS2_PiPT_ii:
	.zero		392


//--------------------- .nv.constant0._ZN17fastertransformer38beam_online_softmax_topk_stage2_kernelIfLi16ELi32EEEvPKfS2_PiPT_ii --------------------------
	.section	.nv.constant0._ZN17fastertransformer38beam_online_softmax_topk_stage2_kernelIfLi16ELi32EEEvPKfS2_PiPT_ii,"a",@progbits
	.sectionflags	@""
	.align	4
.nv.constant0._ZN17fastertransformer38beam_online_softmax_topk_stage2_kernelIfLi16ELi32EEEvPKfS2_PiPT_ii:
	.zero		392


//--------------------- .nv.constant0._ZN17fastertransformer38beam_online_softmax_topk_stage1_kernelIfLi1ELi16ELi128EEEvPKT_S3_PKbPfiiPKi --------------------------
	.section	.nv.constant0._ZN17fastertransformer38beam_online_softmax_topk_stage1_kernelIfLi1ELi16ELi128EEEvPKT_S3_PKbPfiiPKi,"a",@progbits
	.sectionflags	@""
	.align	4
.nv.constant0._ZN17fastertransformer38beam_online_softmax_topk_stage1_kernelIfLi1ELi16ELi128EEEvPKT_S3_PKbPfiiPKi:
	.zero		400


//--------------------- .nv.constant0._ZN17fastertransformer38beam_online_softmax_topk_stage2_kernelIfLi4ELi128EEEvPKfS2_PiPT_ii --------------------------
	.section	.nv.constant0._ZN17fastertransformer38beam_online_softmax_topk_stage2_kernelIfLi4ELi128EEEvPKfS2_PiPT_ii,"a",@progbits
	.sectionflags	@""
	.align	4
.nv.constant0._ZN17fastertransformer38beam_online_softmax_topk_stage2_kernelIfLi4ELi128EEEvPKfS2_PiPT_ii:
	.zero		392


//--------------------- .nv.constant0._ZN17fastertransformer38beam_online_softmax_topk_stage2_kernelIfLi4ELi64EEEvPKfS2_PiPT_ii --------------------------
	.section	.nv.constant0._ZN17fastertransformer38beam_online_softmax_topk_stage2_kernelIfLi4ELi64EEEvPKfS2_PiPT_ii,"a",@progbits
	.sectionflags	@""
	.align	4
.nv.constant0._ZN17fastertransformer38beam_online_softmax_topk_stage2_kernelIfLi4ELi64EEEvPKfS2_PiPT_ii:
	.zero		392


//--------------------- .nv.constant0._ZN17fastertransformer38beam_online_softmax_topk_stage2_kernelIfLi4ELi32EEEvPKfS2_PiPT_ii --------------------------
	.section	.nv.constant0._ZN17fastertransformer38beam_online_softmax_topk_stage2_kernelIfLi4ELi32EEEvPKfS2_PiPT_ii,"a",@progbits
	.sectionflags	@""
	.align	4
.nv.constant0._ZN17fastertransformer38beam_online_softmax_topk_stage2_kernelIfLi4ELi32EEEvPKfS2_PiPT_ii:
	.zero		392


//--------------------- .nv.constant0._ZN17fastertransformer17batch_topk_kernelIfLi8ELi32EEEvPKiPKT_PiPfS7_PKbS2_NS_14BeamHypothesesEiiifS3_ --------------------------
	.section	.nv.constant0._ZN17fastertransformer17batch_topk_kernelIfLi8ELi32EEEvPKiPKT_PiPfS7_PKbS2_NS_14BeamHypothesesEiiifS3_,"a",@progbits
	.sectionflags	@""
	.align	4
.nv.constant0._ZN17fastertransformer17batch_topk_kernelIfLi8ELi32EEEvPKiPKT_PiPfS7_PKbS2_NS_14BeamHypothesesEiiifS3_:
	.zero		564


//--------------------- .nv.constant0._ZN17fastertransformer38beam_online_softmax_topk_stage2_kernelIfLi8ELi128EEEvPKfS2_PiPT_ii --------------------------
	.section	.nv.constant0._ZN17fastertransformer38beam_online_softmax_topk_stage2_kernelIfLi8ELi128EEEvPKfS2_PiPT_ii,"a",@progbits
	.sectionflags	@""
	.align	4
.nv.constant0._ZN17fastertransformer38beam_online_softmax_topk_stage2_kernelIfLi8ELi128EEEvPKfS2_PiPT_ii:
	.zero		392


//--------------------- .nv.constant0._ZN17fastertransformer38beam_online_softmax_topk_stage2_kernelIfLi8ELi64EEEvPKfS2_PiPT_ii --------------------------
	.section	.nv.constant0._ZN17fastertransformer38beam_online_softmax_topk_stage2_kernelIfLi8ELi64EEEvPKfS2_PiPT_ii,"a",@progbits
	.sectionflags	@""
	.align	4
.nv.constant0._ZN17fastertransformer38beam_online_softmax_topk_stage2_kernelIfLi8ELi64EEEvPKfS2_PiPT_ii:
	.zero		392


//--------------------- .nv.constant0._ZN17fastertransformer38beam_online_softmax_topk_stage2_kernelIfLi8ELi32EEEvPKfS2_PiPT_ii --------------------------
	.section	.nv.constant0._ZN17fastertransformer38beam_online_softmax_topk_stage2_kernelIfLi8ELi32EEEvPKfS2_PiPT_ii,"a",@progbits
	.sectionflags	@""
	.align	4
.nv.constant0._ZN17fastertransformer38beam_online_softmax_topk_stage2_kernelIfLi8ELi32EEEvPKfS2_PiPT_ii:
	.zero		392


//--------------------- .nv.constant0._ZN17fastertransformer38beam_online_softmax_topk_stage1_kernelIfLi1ELi8ELi256EEEvPKT_S3_PKbPfiiPKi --------------------------
	.section	.nv.constant0._ZN17fastertransformer38beam_online_softmax_topk_stage1_kernelIfLi1ELi8ELi256EEEvPKT_S3_PKbPfiiPKi,"a",@progbits
	.sectionflags	@""
	.align	4
.nv.constant0._ZN17fastertransformer38beam_online_softmax_topk_stage1_kernelIfLi1ELi8ELi256EEEvPKT_S3_PKbPfiiPKi:
	.zero		400


//--------------------- .nv.constant0._ZN3cub17CUB_300001_SM_8006detail11EmptyKernelIvEEvv --------------------------
	.section	.nv.constant0._ZN3cub17CUB_300001_SM_8006detail11EmptyKernelIvEEvv,"a",@progbits
	.sectionflags	@""
	.align	4
.nv.constant0._ZN3cub17CUB_300001_SM_8006detail11EmptyKernelIvEEvv:
	.zero		352


//--------------------- .text._ZN17fastertransformer17batch_topk_kernelI6__halfLi128ELi32EEEvPKiPKT_PiPfS8_PKbS3_NS_14BeamHypothesesEiiifS4_ --------------------------
	.section	.text._ZN17fastertransformer17batch_topk_kernelI6__halfLi128ELi32EEEvPKiPKT_PiPfS8_PKbS3_NS_14BeamHypothesesEiiifS4_,"ax",@progbits
	.sectioninfo	@"SHI_REGISTERS=242"
	.align	128
        .global         _ZN17fastertransformer17batch_topk_kernelI6__halfLi128ELi32EEEvPKiPKT_PiPfS8_PKbS3_NS_14BeamHypothesesEiiifS4_
        .type           _ZN17fastertransformer17batch_topk_kernelI6__halfLi128ELi32EEEvPKiPKT_PiPfS8_PKbS3_NS_14BeamHypothesesEiiifS4_,@function
        .size           _ZN17fastertransformer17batch_topk_kernelI6__halfLi128ELi32EEEvPKiPKT_PiPfS8_PKbS3_NS_14BeamHypothesesEiiifS4_,(.L_x_74461 - _ZN17fastertransformer17batch_topk_kernelI6__halfLi128ELi32EEEvPKiPKT_PiPfS8_PKbS3_NS_14BeamHypothesesEiiifS4_)
        .other          _ZN17fastertransformer17batch_topk_kernelI6__halfLi128ELi32EEEvPKiPKT_PiPfS8_PKbS3_NS_14BeamHypothesesEiiifS4_,@"STO_CUDA_ENTRY STV_DEFAULT"
_ZN17fastertransformer17batch_topk_kernelI6__halfLi128ELi32EEEvPKiPKT_PiPfS8_PKbS3_NS_14BeamHypothesesEiiifS4_:
.text._ZN17fastertransformer17batch_topk_kernelI6__halfLi128ELi32EEEvPKiPKT_PiPfS8_PKbS3_NS_14BeamHypothesesEiiifS4_:
[----:B------:R-:W-:-:S03]  /*0000*/  IMAD.MOV.U32 R1, RZ, RZ, c[0x0][0x28] ;  /* 0x00000a00ff017624 */ /* 0x000fc600078e00ff */
[----:B------:R-:W0:Y:S01]  /*0010*/  S2R R3, SR_TID.X ;  /* 0x0000000000037919 */ /* 0x000e220000002100 */
[----:B------:R-:W-:Y:S01]  /*0020*/  ULDC.64 UR4, c[0x0][0x118] ;  /* 0x0000460000047ab9 */ /* 0x000fe20000000a00 */
[----:B------:R-:W-:Y:S02]  /*0030*/  IADD3 R1, R1, -0xc00, RZ ;  /* 0xfffff40001017810 */ /* 0x000fe40007ffe0ff */
[----:B------:R-:W1:Y:S01]  /*0040*/  S2R R8, SR_CTAID.X ;  /* 0x0000000000087919 */ /* 0x000e620000002500 */
[----:B0-----:R-:W-:-:S13]  /*0050*/  ISETP.GE.AND P1, PT, R3, c[0x0][0x224], PT ;  /* 0x0000890003007a0c */ /* 0x001fda0003f26270 */
[----:B------:R-:W-:Y:S02]  /*0060*/  @!P1 IMAD.MOV.U32 R5, RZ, RZ, 0x4 ;  /* 0x00000004ff059424 */ /* 0x000fe400078e00ff */
[----:B-1----:R-:W-:-:S04]  /*0070*/  @!P1 IMAD R4, R8, c[0x0][0x224], R3 ;  /* 0x0000890008049a24 */ /* 0x002fc800078e0203 */
[----:B------:R-:W-:-:S06]  /*0080*/  @!P1 IMAD.WIDE R4, R4, R5, c[0x0][0x178] ;  /* 0x00005e0004049625 */ /* 0x000fcc00078e0205 */
[----:B------:R-:W2:Y:S01]  /*0090*/  @!P1 LDG.E R4, [R4.64] ;  /* 0x0000000404049981 */ /* 0x000ea2000c1e1900 */
[----:B------:R-:W-:Y:S01]  /*00a0*/  ISETP.NE.AND P0, PT, R3, RZ, PT ;  /* 0x000000ff0300720c */ /* 0x000fe20003f05270 */
[----:B------:R-:W-:-:S05]  /*00b0*/  IMAD R170, R8, c[0x0][0x220], RZ ;  /* 0x0000880008aa7a24 */ /* 0x000fca00078e02ff */
[----:B------:R-:W-:-:S07]  /*00c0*/  SHF.R.S32.HI R0, RZ, 0x1f, R170 ;  /* 0x0000001fff007819 */ /* 0x000fce00000114aa */
[----:B------:R-:W-:Y:S01]  /*00d0*/  @!P0 STS [0x604], RZ ;  /* 0x000604ffff008388 */ /* 0x000fe20000000800 */
[----:B------:R-:W-:-:S04]  /*00e0*/  ISETP.NE.U32.AND P0, PT, RZ, c[0x0][0x1c8], PT ;  /* 0x00007200ff007a0c */ /* 0x000fc80003f05070 */
[----:B------:R-:W-:Y:S01]  /*00f0*/  ISETP.NE.AND.EX P0, PT, RZ, c[0x0][0x1cc], PT, P0 ;  /* 0x00007300ff007a0c */ /* 0x000fe20003f05300 */
[----:B--2---:R0:W-:Y:S04]  /*0100*/  @!P1 STS [R3.X4+0x608], R4 ;  /* 0x0006080403009388 */ /* 0x0041e80000004800 */
[----:B------:R-:W-:Y:S08]  /*0110*/  BAR.SYNC.DEFER_BLOCKING 0x0 ;  /* 0x0000000000007b1d */ /* 0x000ff00000010000 */
[----:B------:R-:W-:Y:S05]  /*0120*/  @!P0 BRA `(.L_x_0) ;  /* 0x0000011000008947 */ /* 0x000fea0003800000 */
[----:B0-----:R-:W-:Y:S02]  /*0130*/  IMAD.MOV.U32 R5, RZ, RZ, c[0x0][0x20c] ;  /* 0x00008300ff057624 */ /* 0x001fe400078e00ff */
[----:B------:R-:W-:-:S02]  /*0140*/  IMAD.MOV.U32 R7, RZ, RZ, 0x4 ;  /* 0x00000004ff077424 */ /* 0x000fc400078e00ff */
[----:B------:R-:W-:-:S04]  /*0150*/  IMAD R2, R5, c[0x0][0x204], R8 ;  /* 0x0000810005027a24 */ /* 0x000fc800078e0208 */
[----:B------:R-:W-:-:S06]  /*0160*/  IMAD.WIDE R4, R2, R7, c[0x0][0x1c8] ;  /* 0x0000720002047625 */ /* 0x000fcc00078e0207 */
[----:B------:R-:W2:Y:S01]  /*0170*/  LDG.E R4, [R4.64] ;  /* 0x0000000404047981 */ /* 0x000ea2000c1e1900 */
[----:B------:R-:W-:Y:S01]  /*0180*/  BSSY B0, `(.L_x_0) ;  /* 0x000000b000007945 */ /* 0x000fe20003800000 */
[----:B------:R-:W-:Y:S02]  /*0190*/  SHF.R.S32.HI R7, RZ, 0x1f, R2 ;  /* 0x0000001fff077819 */ /* 0x000fe40000011402 */
[----:B--2---:R-:W-:-:S13]  /*01a0*/  LOP3.LUT P0, RZ, R4, R3, RZ, 0xfc, !PT ;  /* 0x0000000304ff7212 */ /* 0x004fda000780fcff */
[----:B------:R-:W-:Y:S05]  /*01b0*/  @!P0 BRA `(.L_x_1) ;  /* 0x0000003000008947 */ /* 0x000fea0003800000 */
[----:B------:R-:W-:-:S13]  /*01c0*/  ISETP.NE.AND P0, PT, R4, c[0x0][0x224], PT ;  /* 0x0000890004007a0c */ /* 0x000fda0003f05270 */
[----:B------:R-:W-:Y:S05]  /*01d0*/  @!P0 EXIT ;  /* 0x000000000000894d */ /* 0x000fea0003800000 */
[----:B------:R-:W-:Y:S05]  /*01e0*/  BRA `(.L_x_2) ;  /* 0x0000004000007947 */ /* 0x000fea0003800000 */
.L_x_1:
[----:B------:R-:W-:-:S04]  /*01f0*/  LEA R4, P0, R2, c[0x0][0x1c0], 0x2 ;  /* 0x0000700002047a11 */ /* 0x000fc800078010ff */
[----:B------:R-:W-:Y:S01]  /*0200*/  LEA.HI.X R5, R2, c[0x0][0x1c4], R7, 0x2, P0 ;  /* 0x0000710002057a11 */ /* 0x000fe200000f1407 */
[----:B------:R-:W-:-:S05]  /*0210*/  IMAD.MOV.U32 R7, RZ, RZ, 0x7f7fffff ;  /* 0x7f7fffffff077424 */ /* 0x000fca00078e00ff */
[----:B------:R0:W-:Y:S03]  /*0220*/  STG.E [R4.64], R7 ;  /* 0x0000000704007986 */ /* 0x0001e6000c101904 */
.L_x_2:
[----:B------:R-:W-:Y:S05]  /*0230*/  BSYNC B0 ;  /* 0x0000000000007941 */ /* 0x000fea0003800000 */
.L_x_0:
[----:B0-----:R-:W-:Y:S01]  /*0240*/  IMAD.MOV.U32 R4, RZ, RZ, 0xfc00 ;  /* 0x0000fc00ff047424 */ /* 0x001fe200078e00ff */
[----:B------:R-:W-:Y:S01]  /*0250*/  MOV R2, 0xffffffff ;  /* 0xffffffff00027802 */ /* 0x000fe20000000f00 */
[----:B------:R-:W-:Y:S01]  /*0260*/  BSSY B0, `(.L_x_3) ;  /* 0x0000257000007945 */ /* 0x000fe20003800000 */
[----:B------:R-:W-:Y:S02]  /*0270*/  ISETP.GE.AND P0, PT, R3, c[0x0][0x220], PT ;  /* 0x0000880003007a0c */ /* 0x000fe40003f06270 */
[----:B------:R0:W-:Y:S04]  /*0280*/  STL.U16 [R1+0x800], R4 ;  /* 0x0008000401007387 */ /* 0x0001e80000100400 */
[----:B------:R0:W-:Y:S04]  /*0290*/  STL [R1+0x600], R2 ;  /* 0x0006000201007387 */ /* 0x0001e80000100800 */
        /* <DEDUP_REMOVED lines=99> */
[----:B------:R0:W-:Y:S04]  /*08d0*/  STL.U16 [R1+0x802], R4 ;  /* 0x0008020401007387 */ /* 0x0001e80000100400 */
        /* <DEDUP_REMOVED lines=153> */
[----:B------:R0:W-:Y:S01]  /*1270*/  STL.U16 [R1+0x8fe], R4 ;  /* 0x0008fe0401007387 */ /* 0x0001e20000100400 */
[----:B------:R-:W-:Y:S05]  /*1280*/  @P0 BRA `(.L_x_4) ;  /* 0x0000154000000947 */ /* 0x000fea0003800000 */
[----:B------:R-:W-:-:S13]  /*1290*/  FSETP.NEU.FTZ.AND P0, PT, RZ, c[0x0][0x22c], PT ;  /* 0x00008b00ff007a0b */ /* 0x000fda0003f1d000 */
[----:B------:R-:W-:Y:S05]  /*12a0*/  @!P0 BRA `(.L_x_5) ;  /* 0x00000b7000008947 */ /* 0x000fea0003800000 */
[----:B------:R-:W-:Y:S01]  /*12b0*/  IADD3 R6, P0, R8, c[0x0][0x188], RZ ;  /* 0x0000620008067a10 */ /* 0x000fe20007f1e0ff */
[----:B------:R-:W-:-:S03]  /*12c0*/  IMAD.MOV.U32 R5, RZ, RZ, 0x4 ;  /* 0x00000004ff057424 */ /* 0x000fc600078e00ff */
[----:B------:R-:W-:-:S05]  /*12d0*/  LEA.HI.X.SX32 R7, R8, c[0x0][0x18c], 0x1, P0 ;  /* 0x0000630008077a11 */ /* 0x000fca00000f0eff */
[----:B------:R-:W2:Y:S01]  /*12e0*/  LDG.E.U8 R6, [R6.64] ;  /* 0x0000000406067981 */ /* 0x000ea2000c1e1100 */
[----:B0-----:R-:W-:-:S06]  /*12f0*/  IMAD.WIDE R4, R8, R5, c[0x0][0x190] ;  /* 0x0000640008047625 */ /* 0x001fcc00078e0205 */
[----:B------:R-:W3:Y:S01]  /*1300*/  LDG.E R4, [R4.64] ;  /* 0x0000000404047981 */ /* 0x000ee2000c1e1900 */
[C---:B------:R-:W-:Y:S02]  /*1310*/  IADD3 R15, R1.reuse, 0x8fc, RZ ;  /* 0x000008fc010f7810 */ /* 0x040fe40007ffe0ff */
[----:B------:R-:W-:Y:S02]  /*1320*/  IADD3 R13, R1, 0x7f8, RZ ;  /* 0x000007f8010d7810 */ /* 0x000fe40007ffe0ff */
[----:B--2---:R-:W-:Y:S02]  /*1330*/  ISETP.NE.AND P0, PT, R6, RZ, PT ;  /* 0x000000ff0600720c */ /* 0x004fe40003f05270 */
[----:B---3--:R-:W-:-:S11]  /*1340*/  IADD3 R12, R4, 0x1, RZ ;  /* 0x00000001040c7810 */ /* 0x008fd60007ffe0ff */
[----:B------:R-:W-:-:S04]  /*1350*/  @P0 IMAD.MOV R12, RZ, RZ, R4 ;  /* 0x000000ffff0c0224 */ /* 0x000fc800078e0204 */
[----:B------:R-:W0:Y:S08]  /*1360*/  I2F R2, R12 ;  /* 0x0000000c00027306 */ /* 0x000e300000201400 */
[----:B0-----:R-:W0:Y:S02]  /*1370*/  MUFU.LG2 R2, R2 ;  /* 0x0000000200027308 */ /* 0x001e240000000c00 */
[----:B0-----:R-:W-:-:S06]  /*1380*/  FMUL.FTZ R8, R2, c[0x0][0x22c] ;  /* 0x00008b0002087a20 */ /* 0x001fcc0000410000 */
[----:B------:R-:W0:Y:S02]  /*1390*/  MUFU.EX2 R8, R8 ;  /* 0x0000000800087308 */ /* 0x000e240000000800 */
[----:B0-----:R-:W-:-:S05]  /*13a0*/  F2FP.PACK_AB R5, RZ, R8 ;  /* 0x00000008ff05723e */ /* 0x001fca00000000ff */
[----:B------:R-:W-:-:S04]  /*13b0*/  HADD2.F32 R16, -RZ, R5.H0_H0 ;  /* 0x20000005ff107230 */ /* 0x000fc80000004100 */
[----:B------:R0:W1:Y:S03]  /*13c0*/  MUFU.RCP R19, R16 ;  /* 0x0000001000137308 */ /* 0x0000660000001000 */
.L_x_25:
[----:B------:R-:W2:Y:S04]  /*13d0*/  LDL R14, [R1+0x7fc] ;  /* 0x0007fc00010e7983 */ /* 0x000ea80000100800 */
[----:B0-----:R3:W5:Y:S01]  /*13e0*/  LDL.U16 R6, [R1+0x8fe] ;  /* 0x0008fe0001067983 */ /* 0x0017620000100400 */
[----:B------:R-:W-:Y:S02]  /*13f0*/  IABS R7, c[0x0][0x224] ;  /* 0x0000890000077a13 */ /* 0x000fe40000000000 */
[----:B------:R-:W-:Y:S02]  /*1400*/  IADD3 R2, P0, R170, R3, RZ ;  /* 0x00000003aa027210 */ /* 0x000fe40007f1e0ff */
[----:B------:R-:W4:Y:S02]  /*1410*/  I2F.RP R4, R7 ;  /* 0x0000000700047306 */ /* 0x000f240000209400 */
[----:B------:R-:W-:-:S02]  /*1420*/  LEA.HI.X.SX32 R5, R3, R0, 0x1, P0 ;  /* 0x0000000003057211 */ /* 0x000fc400000f0eff */
[----:B------:R-:W-:-:S04]  /*1430*/  LEA R8, P0, R2, c[0x0][0x168], 0x1 ;  /* 0x00005a0002087a11 */ /* 0x000fc800078008ff */
[----:B------:R-:W-:-:S05]  /*1440*/  LEA.HI.X R9, R2, c[0x0][0x16c], R5, 0x1, P0 ;  /* 0x00005b0002097a11 */ /* 0x000fca00000f0c05 */
[----:B------:R0:W5:Y:S01]  /*1450*/  LDG.E.U16.CONSTANT R2, [R8.64] ;  /* 0x0000000408027981 */ /* 0x000162000c1e9500 */
[----:B------:R-:W-:Y:S01]  /*1460*/  ISETP.GE.AND P2, PT, R3, RZ, PT ;  /* 0x000000ff0300720c */ /* 0x000fe20003f46270 */
[----:B----4-:R-:W4:Y:S01]  /*1470*/  MUFU.RCP R4, R4 ;  /* 0x0000000400047308 */ /* 0x010f220000001000 */
[----:B0-----:R-:W-:Y:S02]  /*1480*/  IABS R8, R3 ;  /* 0x0000000300087213 */ /* 0x001fe40000000000 */
[----:B----4-:R-:W-:-:S05]  /*1490*/  IADD3 R5, R4, 0xffffffe, RZ ;  /* 0x0ffffffe04057810 */ /* 0x010fca0007ffe0ff */
[----:B------:R-:W0:Y:S02]  /*14a0*/  F2I.FTZ.U32.TRUNC.NTZ R11, R5 ;  /* 0x00000005000b7305 */ /* 0x000e24000021f000 */
[----:B0-----:R-:W-:-:S04]  /*14b0*/  IMAD.MOV R10, RZ, RZ, -R11 ;  /* 0x000000ffff0a7224 */ /* 0x001fc800078e0a0b */
[----:B------:R-:W-:Y:S02]  /*14c0*/  IMAD R17, R10, R7, RZ ;  /* 0x000000070a117224 */ /* 0x000fe400078e02ff */
[----:B------:R-:W-:-:S04]  /*14d0*/  IMAD.MOV.U32 R10, RZ, RZ, RZ ;  /* 0x000000ffff0a7224 */ /* 0x000fc800078e00ff */
[----:B------:R-:W-:-:S06]  /*14e0*/  IMAD.HI.U32 R10, R11, R17, R10 ;  /* 0x000000110b0a7227 */ /* 0x000fcc00078e000a */
[----:B------:R-:W-:-:S04]  /*14f0*/  IMAD.HI.U32 R10, R10, R8, RZ ;  /* 0x000000080a0a7227 */ /* 0x000fc800078e00ff */
[----:B------:R-:W-:-:S04]  /*1500*/  IMAD.MOV R10, RZ, RZ, -R10 ;  /* 0x000000ffff0a7224 */ /* 0x000fc800078e0a0a */
[----:B------:R-:W-:-:S05]  /*1510*/  IMAD R4, R7, R10, R8 ;  /* 0x0000000a07047224 */ /* 0x000fca00078e0208 */
[----:B------:R-:W-:-:S13]  /*1520*/  ISETP.GT.U32.AND P0, PT, R7, R4, PT ;  /* 0x000000040700720c */ /* 0x000fda0003f04070 */
[----:B------:R-:W-:Y:S01]  /*1530*/  @!P0 IMAD.IADD R4, R4, 0x1, -R7 ;  /* 0x0000000104048824 */ /* 0x000fe200078e0a07 */
[----:B------:R-:W-:-:S04]  /*1540*/  ISETP.NE.AND P0, PT, RZ, c[0x0][0x224], PT ;  /* 0x00008900ff007a0c */ /* 0x000fc80003f05270 */
[----:B------:R-:W-:-:S13]  /*1550*/  ISETP.GT.U32.AND P1, PT, R7, R4, PT ;  /* 0x000000040700720c */ /* 0x000fda0003f24070 */
[----:B------:R-:W-:-:S05]  /*1560*/  @!P1 IADD3 R4, R4, -R7, RZ ;  /* 0x8000000704049210 */ /* 0x000fca0007ffe0ff */
[----:B------:R-:W-:Y:S01]  /*1570*/  @!P2 IMAD.MOV R4, RZ, RZ, -R4 ;  /* 0x000000ffff04a224 */ /* 0x000fe200078e0a04 */
[----:B------:R-:W-:Y:S02]  /*1580*/  @!P0 LOP3.LUT R4, RZ, c[0x0][0x224], RZ, 0x33, !PT ;  /* 0x00008900ff048a12 */ /* 0x000fe400078e33ff */
[----:B------:R-:W-:Y:S02]  /*1590*/  ISETP.NE.AND P0, PT, R12, 0x1, PT ;  /* 0x000000010c00780c */ /* 0x000fe40003f05270 */
[----:B------:R3:W0:Y:S01]  /*15a0*/  I2F.F16 R5, R4 ;  /* 0x0000000400057306 */ /* 0x0006220000200c00 */
[----:B--2---:R-:W-:-:S10]  /*15b0*/  ISETP.GT.AND P2, PT, R14, R3, PT ;  /* 0x000000030e00720c */ /* 0x004fd40003f44270 */
[----:B------:R-:W-:Y:S05]  /*15c0*/  @!P0 BRA `(.L_x_6) ;  /* 0x000000a000008947 */ /* 0x000fea0003800000 */
[----:B0--3-5:R-:W-:-:S05]  /*15d0*/  HADD2.F32 R4, -RZ, R2.H0_H0 ;  /* 0x20000002ff047230 */ /* 0x029fca0000004100 */
[----:B-1----:R-:W-:-:S05]  /*15e0*/  FMUL.FTZ R7, R19, R4 ;  /* 0x0000000413077220 */ /* 0x002fca0000410000 */
[----:B------:R-:W-:-:S05]  /*15f0*/  F2FP.PACK_AB R2, RZ, R7 ;  /* 0x00000007ff02723e */ /* 0x000fca00000000ff */
[C---:B------:R-:W-:Y:S02]  /*1600*/  HSETP2.GEU.AND P1, PT, |R2|.reuse.H0_H0, 8.523464202880859375e-06, 8.523464202880859375e-06, PT ;  /* 0x008f008f02007434 */ /* 0x040fe40003f2ea00 */
[----:B------:R-:W-:-:S05]  /*1610*/  HSETP2.GT.AND P0, PT, |R2|.H0_H0, RZ.H0_H0, PT ;  /* 0x200000ff02007234 */ /* 0x000fca0003f04a00 */
[----:B------:R-:W-:-:S13]  /*1620*/  PLOP3.LUT P0, PT, P1, P0, PT, 0xa2, 0x0 ;  /* 0x000000000000781c */ /* 0x000fda0000f01472 */
[----:B------:R-:W-:-:S04]  /*1630*/  @!P0 FFMA.FTZ R4, -R16, R7, R4 ;  /* 0x0000000710048223 */ /* 0x000fc80000010104 */
[----:B------:R-:W-:-:S05]  /*1640*/  @!P0 FFMA.FTZ R4, R19, R4, R7 ;  /* 0x0000000413048223 */ /* 0x000fca0000010007 */
[----:B------:R-:W-:-:S04]  /*1650*/  @!P0 F2FP.PACK_AB R4, RZ, R4 ;  /* 0x00000004ff04823e */ /* 0x000fc800000000ff */
[----:B------:R-:W-:-:S05]  /*1660*/  @!P0 PRMT R2, R4, 0x7610, R2 ;  /* 0x0000761004028816 */ /* 0x000fca0000000002 */
.L_x_6:
[----:B0--3-5:R-:W-:Y:S01]  /*1670*/  HFMA2 R7, R5.H0_H0, c[0x0] [0x230].H0_H0, R2.H0_H0 ;  /* 0x20008c0005077a31 */ /* 0x029fe20000040802 */
[----:B------:R-:W-:Y:S02]  /*1680*/  IMAD.MOV.U32 R2, RZ, RZ, 0x7e ;  /* 0x0000007eff027424 */ /* 0x000fe400078e00ff */
[----:B------:R-:W-:Y:S02]  /*1690*/  IMAD.MOV.U32 R5, RZ, RZ, R15 ;  /* 0x000000ffff057224 */ /* 0x000fe400078e000f */
[C-C-:B------:R-:W-:Y:S01]  /*16a0*/  HSETP2.GT.AND P0, PT, R7.reuse.H0_H0, R6.reuse.H0_H0, PT ;  /* 0x2000000607007234 */ /* 0x140fe20003f04800 */
[----:B------:R-:W-:Y:S01]  /*16b0*/  IMAD.MOV.U32 R4, RZ, RZ, R13 ;  /* 0x000000ffff047224 */ /* 0x000fe200078e000d */
[----:B------:R-:W-:-:S03]  /*16c0*/  HSETP2.NEU.OR P1, PT, R7.H0_H0, R6.H0_H0, !P2 ;  /* 0x2000000607007234 */ /* 0x000fc6000572d820 */
[----:B------:R-:W-:-:S04]  /*16d0*/  ISETP.EQ.OR P0, PT, R14, -0x1, P0 ;  /* 0xffffffff0e00780c */ /* 0x000fc80000702670 */
[----:B------:R-:W-:-:S13]  /*16e0*/  PLOP3.LUT P0, PT, P0, P1, PT, 0x8, 0x0 ;  /* 0x000000000000781c */ /* 0x000fda0000702170 */
[----:B------:R0:W-:Y:S01]  /*16f0*/  @!P0 STL.U16 [R1+0x8fe], R7 ;  /* 0x0008fe0701008387 */ /* 0x0001e20000100400 */
[----:B------:R-:W-:-:S03]  /*1700*/  @!P0 PRMT R6, R7, 0x7610, R6 ;  /* 0x0000761007068816 */ /* 0x000fc60000000006 */
[----:B------:R0:W-:Y:S04]  /*1710*/  @!P0 STL [R1+0x7fc], R3 ;  /* 0x0007fc0301008387 */ /* 0x0001e80000100800 */
.L_x_24:
[----:B0-----:R-:W2:Y:S04]  /*1720*/  LDL.U16 R7, [R5] ;  /* 0x0000000005077983 */ /* 0x001ea80000100400 */
[----:B------:R-:W3:Y:S01]  /*1730*/  LDL.64 R10, [R4] ;  /* 0x00000000040a7983 */ /* 0x000ee20000100a00 */
[----:B------:R-:W-:Y:S01]  /*1740*/  BSSY B1, `(.L_x_7) ;  /* 0x0000016000017945 */ /* 0x000fe20003800000 */
[----:B------:R-:W-:Y:S01]  /*1750*/  BSSY B2, `(.L_x_8) ;  /* 0x000000e000027945 */ /* 0x000fe20003800000 */
[----:B--2--5:R-:W-:Y:S01]  /*1760*/  HSETP2.GT.AND P0, PT, R6.H0_H0, R7.H0_H0, PT ;  /* 0x2000000706007234 */ /* 0x024fe20003f04800 */
[----:B---3--:R-:W-:-:S12]  /*1770*/  IMAD.MOV.U32 R9, RZ, RZ, R10 ;  /* 0x000000ffff097224 */ /* 0x008fd800078e000a */
[----:B------:R-:W-:Y:S05]  /*1780*/  @P0 BRA `(.L_x_9) ;  /* 0x000000a000000947 */ /* 0x000fea0003800000 */
[----:B------:R-:W-:Y:S01]  /*1790*/  ISETP.NE.AND P0, PT, R10, -0x1, PT ;  /* 0xffffffff0a00780c */ /* 0x000fe20003f05270 */
[----:B------:R-:W-:-:S12]  /*17a0*/  IMAD.MOV.U32 R9, RZ, RZ, -0x1 ;  /* 0xffffffffff097424 */ /* 0x000fd800078e00ff */
[----:B------:R-:W-:Y:S05]  /*17b0*/  @!P0 BRA `(.L_x_9) ;  /* 0x0000007000008947 */ /* 0x000fea0003800000 */
[----:B------:R-:W-:-:S13]  /*17c0*/  HSETP2.NEU.AND P0, PT, R6.H0_H0, R7.H0_H0, PT ;  /* 0x2000000706007234 */ /* 0x000fda0003f0d800 */
[----:B------:R-:W-:Y:S01]  /*17d0*/  @P0 BREAK B2 ;  /* 0x0000000000020942 */ /* 0x000fe20003800000 */
[----:B------:R-:W-:Y:S05]  /*17e0*/  @P0 BRA `(.L_x_10) ;  /* 0x000000b000000947 */ /* 0x000fea0003800000 */
[----:B------:R-:W-:-:S13]  /*17f0*/  ISETP.GE.AND P0, PT, R11, R10, PT ;  /* 0x0000000a0b00720c */ /* 0x000fda0003f06270 */
[----:B------:R-:W-:Y:S01]  /*1800*/  @P0 BREAK B2 ;  /* 0x0000000000020942 */ /* 0x000fe20003800000 */
[----:B------:R-:W-:Y:S05]  /*1810*/  @P0 BRA `(.L_x_10) ;  /* 0x0000008000000947 */ /* 0x000fea0003800000 */
[----:B------:R-:W-:Y:S02]  /*1820*/  MOV R9, R10 ;  /* 0x0000000a00097202 */ /* 0x000fe40000000f00 */
.L_x_9:
[----:B------:R-:W-:Y:S05]  /*1830*/  BSYNC B2 ;  /* 0x0000000000027941 */ /* 0x000fea0003800000 */
.L_x_8:
[----:B------:R-:W-:Y:S04]  /*1840*/  STL.U16 [R5], R6 ;  /* 0x0000000605007387 */ /* 0x000fe80000100400 */
[----:B------:R-:W2:Y:S04]  /*1850*/  LDL R11, [R4+0x4] ;  /* 0x00000400040b7983 */ /* 0x000ea80000100800 */
[----:B--2---:R-:W-:Y:S04]  /*1860*/  STL [R4], R11 ;  /* 0x0000000b04007387 */ /* 0x004fe80000100800 */
[----:B------:R0:W-:Y:S04]  /*1870*/  STL.U16 [R5+0x2], R7 ;  /* 0x0000020705007387 */ /* 0x0001e80000100400 */
[----:B------:R2:W-:Y:S04]  /*1880*/  STL [R4+0x4], R9 ;  /* 0x0000040904007387 */ /* 0x0005e80000100800 */
[----:B0-----:R2:W5:Y:S02]  /*1890*/  LDL.U16 R7, [R5] ;  /* 0x0000000005077983 */ /* 0x0015640000100400 */
.L_x_10:
[----:B------:R-:W-:Y:S05]  /*18a0*/  BSYNC B1 ;  /* 0x0000000000017941 */ /* 0x000fea0003800000 */
.L_x_7:
[----:B------:R-:W3:Y:S04]  /*18b0*/  LDL.U16 R6, [R5+-0x2] ;  /* 0xfffffe0005067983 */ /* 0x000ee80000100400 */
[----:B------:R-:W4:Y:S01]  /*18c0*/  LDL R8, [R4+-0x4] ;  /* 0xfffffc0004087983 */ /* 0x000f220000100800 */
[----:B------:R-:W-:Y:S01]  /*18d0*/  BSSY B1, `(.L_x_11) ;  /* 0x0000017000017945 */ /* 0x000fe20003800000 */
[----:B------:R-:W-:Y:S01]  /*18e0*/  BSSY B2, `(.L_x_12) ;  /* 0x000000f000027945 */ /* 0x000fe20003800000 */
[----:B---3-5:R-:W-:Y:S01]  /*18f0*/  HSETP2.GT.AND P0, PT, R7.H0_H0, R6.H0_H0, PT ;  /* 0x2000000607007234 */ /* 0x028fe20003f04800 */
[----:B--2-4-:R-:W-:-:S12]  /*1900*/  IMAD.MOV.U32 R9, RZ, RZ, R8 ;  /* 0x000000ffff097224 */ /* 0x014fd800078e0008 */
[----:B------:R-:W-:Y:S05]  /*1910*/  @P0 BRA `(.L_x_13) ;  /* 0x000000b000000947 */ /* 0x000fea0003800000 */
[----:B------:R-:W-:Y:S01]  /*1920*/  ISETP.NE.AND P0, PT, R8, -0x1, PT ;  /* 0xffffffff0800780c */ /* 0x000fe20003f05270 */
[----:B------:R-:W-:-:S12]  /*1930*/  IMAD.MOV.U32 R9, RZ, RZ, -0x1 ;  /* 0xffffffffff097424 */ /* 0x000fd800078e00ff */
[----:B------:R-:W-:Y:S05]  /*1940*/  @!P0 BRA `(.L_x_13) ;  /* 0x0000008000008947 */ /* 0x000fea0003800000 */
[----:B------:R-:W-:-:S13]  /*1950*/  HSETP2.NEU.AND P0, PT, R7.H0_H0, R6.H0_H0, PT ;  /* 0x2000000607007234 */ /* 0x000fda0003f0d800 */
[----:B------:R-:W-:Y:S01]  /*1960*/  @P0 BREAK B2 ;  /* 0x0000000000020942 */ /* 0x000fe20003800000 */
[----:B------:R-:W-:Y:S05]  /*1970*/  @P0 BRA `(.L_x_14) ;  /* 0x000000c000000947 */ /* 0x000fea0003800000 */
[----:B------:R-:W2:Y:S02]  /*1980*/  LDL R9, [R4] ;  /* 0x0000000004097983 */ /* 0x000ea40000100800 */
[----:B--2---:R-:W-:-:S13]  /*1990*/  ISETP.GE.AND P0, PT, R9, R8, PT ;  /* 0x000000080900720c */ /* 0x004fda0003f06270 */
[----:B------:R-:W-:Y:S01]  /*19a0*/  @P0 BREAK B2 ;  /* 0x0000000000020942 */ /* 0x000fe20003800000 */
[----:B------:R-:W-:Y:S05]  /*19b0*/  @P0 BRA `(.L_x_14) ;  /* 0x0000008000000947 */ /* 0x000fea0003800000 */
[----:B------:R-:W-:Y:S02]  /*19c0*/  IMAD.MOV.U32 R9, RZ, RZ, R8 ;  /* 0x000000ffff097224 */ /* 0x000fe400078e0008 */
.L_x_13:
[----:B------:R-:W-:Y:S05]  /*19d0*/  BSYNC B2 ;  /* 0x0000000000027941 */ /* 0x000fea0003800000 */
.L_x_12:
[----:B------:R-:W-:Y:S04]  /*19e0*/  STL.U16 [R5+-0x2], R7 ;  /* 0xfffffe0705007387 */ /* 0x000fe80000100400 */
[----:B------:R-:W2:Y:S04]  /*19f0*/  LDL R11, [R4] ;  /* 0x00000000040b7983 */ /* 0x000ea80000100800 */
[----:B--2---:R-:W-:Y:S04]  /*1a00*/  STL [R4+-0x4], R11 ;  /* 0xfffffc0b04007387 */ /* 0x004fe80000100800 */
[----:B------:R0:W-:Y:S04]  /*1a10*/  STL.U16 [R5], R6 ;  /* 0x0000000605007387 */ /* 0x0001e80000100400 */
[----:B------:R2:W-:Y:S04]  /*1a20*/  STL [R4], R9 ;  /* 0x0000000904007387 */ /* 0x0005e80000100800 */
[----:B0-----:R2:W5:Y:S02]  /*1a30*/  LDL.U16 R6, [R5+-0x2] ;  /* 0xfffffe0005067983 */ /* 0x0015640000100400 */
.L_x_14:
[----:B------:R-:W-:Y:S05]  /*1a40*/  BSYNC B1 ;  /* 0x0000000000017941 */ /* 0x000fea0003800000 */
.L_x_11:
[----:B------:R-:W3:Y:S04]  /*1a50*/  LDL.U16 R11, [R5+-0x4] ;  /* 0xfffffc00050b7983 */ /* 0x000ee80000100400 */
[----:B--2---:R-:W2:Y:S01]  /*1a60*/  LDL.64 R8, [R4+-0x8] ;  /* 0xfffff80004087983 */ /* 0x004ea20000100a00 */
[----:B------:R-:W-:Y:S01]  /*1a70*/  BSSY B1, `(.L_x_15) ;  /* 0x0000015000017945 */ /* 0x000fe20003800000 */
[----:B------:R-:W-:Y:S01]  /*1a80*/  BSSY B2, `(.L_x_16) ;  /* 0x000000e000027945 */ /* 0x000fe20003800000 */
[----:B---3-5:R-:W-:Y:S01]  /*1a90*/  HSETP2.GT.AND P0, PT, R6.H0_H0, R11.H0_H0, PT ;  /* 0x2000000b06007234 */ /* 0x028fe20003f04800 */
[----:B--2---:R-:W-:-:S12]  /*1aa0*/  IMAD.MOV.U32 R7, RZ, RZ, R8 ;  /* 0x000000ffff077224 */ /* 0x004fd800078e0008 */
        /* <DEDUP_REMOVED lines=10> */
[----:B------:R-:W-:Y:S02]  /*1b50*/  IMAD.MOV.U32 R7, RZ, RZ, R8 ;  /* 0x000000ffff077224 */ /* 0x000fe400078e0008 */
.L_x_17:
[----:B------:R-:W-:Y:S05]  /*1b60*/  BSYNC B2 ;  /* 0x0000000000027941 */ /* 0x000fea0003800000 */
.L_x_16:
[----:B------:R0:W-:Y:S04]  /*1b70*/  STL.U16 [R5+-0x4], R6 ;  /* 0xfffffc0605007387 */ /* 0x0001e80000100400 */
[----:B------:R-:W2:Y:S04]  /*1b80*/  LDL R9, [R4+-0x4] ;  /* 0xfffffc0004097983 */ /* 0x000ea80000100800 */
[----:B--2---:R0:W-:Y:S04]  /*1b90*/  STL [R4+-0x8], R9 ;  /* 0xfffff80904007387 */ /* 0x0041e80000100800 */
[----:B------:R0:W-:Y:S04]  /*1ba0*/  STL.U16 [R5+-0x2], R11 ;  /* 0xfffffe0b05007387 */ /* 0x0001e80000100400 */
[----:B------:R0:W-:Y:S02]  /*1bb0*/  STL [R4+-0x4], R7 ;  /* 0xfffffc0704007387 */ /* 0x0001e40000100800 */
.L_x_18:
[----:B------:R-:W-:Y:S05]  /*1bc0*/  BSYNC B1 ;  /* 0x0000000000017941 */ /* 0x000fea0003800000 */
.L_x_15:
[----:B------:R-:W-:-:S13]  /*1bd0*/  ISETP.NE.AND P0, PT, R2, 0x2, PT ;  /* 0x000000020200780c */ /* 0x000fda0003f05270 */
[----:B------:R-:W-:Y:S05]  /*1be0*/  @!P0 BRA `(.L_x_19) ;  /* 0x000001f000008947 */ /* 0x000fea0003800000 */
[----:B0-----:R-:W2:Y:S04]  /*1bf0*/  LDL.U16 R11, [R5+-0x4] ;  /* 0xfffffc00050b7983 */ /* 0x001ea80000100400 */
[----:B------:R-:W2:Y:S04]  /*1c00*/  LDL.U16 R6, [R5+-0x6] ;  /* 0xfffffa0005067983 */ /* 0x000ea80000100400 */
[----:B------:R-:W3:Y:S01]  /*1c10*/  LDL R8, [R4+-0xc] ;  /* 0xfffff40004087983 */ /* 0x000ee20000100800 */
[----:B------:R-:W-:Y:S01]  /*1c20*/  BSSY B1, `(.L_x_20) ;  /* 0x0000017000017945 */ /* 0x000fe20003800000 */
[----:B------:R-:W-:Y:S01]  /*1c30*/  BSSY B2, `(.L_x_21) ;  /* 0x000000f000027945 */ /* 0x000fe20003800000 */
[----:B--2---:R-:W-:Y:S01]  /*1c40*/  HSETP2.GT.AND P0, PT, R11.H0_H0, R6.H0_H0, PT ;  /* 0x200000060b007234 */ /* 0x004fe20003f04800 */
[----:B---3--:R-:W-:-:S12]  /*1c50*/  MOV R7, R8 ;  /* 0x0000000800077202 */ /* 0x008fd80000000f00 */
[----:B------:R-:W-:Y:S05]  /*1c60*/  @P0 BRA `(.L_x_22) ;  /* 0x000000b000000947 */ /* 0x000fea0003800000 */
[----:B------:R-:W-:Y:S01]  /*1c70*/  ISETP.NE.AND P0, PT, R8, -0x1, PT ;  /* 0xffffffff0800780c */ /* 0x000fe20003f05270 */
[----:B------:R-:W-:-:S12]  /*1c80*/  IMAD.MOV.U32 R7, RZ, RZ, -0x1 ;  /* 0xffffffffff077424 */ /* 0x000fd800078e00ff */
[----:B------:R-:W-:Y:S05]  /*1c90*/  @!P0 BRA `(.L_x_22) ;  /* 0x0000008000008947 */ /* 0x000fea0003800000 */
[----:B------:R-:W-:-:S13]  /*1ca0*/  HSETP2.NEU.AND P0, PT, R11.H0_H0, R6.H0_H0, PT ;  /* 0x200000060b007234 */ /* 0x000fda0003f0d800 */
[----:B------:R-:W-:Y:S01]  /*1cb0*/  @P0 BREAK B2 ;  /* 0x0000000000020942 */ /* 0x000fe20003800000 */
[----:B------:R-:W-:Y:S05]  /*1cc0*/  @P0 BRA `(.L_x_23) ;  /* 0x000000c000000947 */ /* 0x000fea0003800000 */
[----:B------:R-:W2:Y:S02]  /*1cd0*/  LDL R7, [R4+-0x8] ;  /* 0xfffff80004077983 */ /* 0x000ea40000100800 */
[----:B--2---:R-:W-:-:S13]  /*1ce0*/  ISETP.GE.AND P0, PT, R7, R8, PT ;  /* 0x000000080700720c */ /* 0x004fda0003f06270 */
[----:B------:R-:W-:Y:S01]  /*1cf0*/  @P0 BREAK B2 ;  /* 0x0000000000020942 */ /* 0x000fe20003800000 */
[----:B------:R-:W-:Y:S05]  /*1d00*/  @P0 BRA `(.L_x_23) ;  /* 0x0000008000000947 */ /* 0x000fea0003800000 */
[----:B------:R-:W-:Y:S02]  /*1d10*/  IMAD.MOV.U32 R7, RZ, RZ, R8 ;  /* 0x000000ffff077224 */ /* 0x000fe400078e0008 */
.L_x_22:
[----:B------:R-:W-:Y:S05]  /*1d20*/  BSYNC B2 ;  /* 0x0000000000027941 */ /* 0x000fea0003800000 */
.L_x_21:
[----:B------:R-:W-:Y:S04]  /*1d30*/  STL.U16 [R5+-0x6], R11 ;  /* 0xfffffa0b05007387 */ /* 0x000fe80000100400 */
[----:B------:R-:W2:Y:S04]  /*1d40*/  LDL R9, [R4+-0x8] ;  /* 0xfffff80004097983 */ /* 0x000ea80000100800 */
[----:B--2---:R-:W-:Y:S04]  /*1d50*/  STL [R4+-0xc], R9 ;  /* 0xfffff40904007387 */ /* 0x004fe80000100800 */
[----:B------:R0:W-:Y:S04]  /*1d60*/  STL.U16 [R5+-0x4], R6 ;  /* 0xfffffc0605007387 */ /* 0x0001e80000100400 */
[----:B------:R2:W-:Y:S04]  /*1d70*/  STL [R4+-0x8], R7 ;  /* 0xfffff80704007387 */ /* 0x0005e80000100800 */
[----:B0-----:R2:W5:Y:S02]  /*1d80*/  LDL.U16 R6, [R5+-0x6] ;  /* 0xfffffa0005067983 */ /* 0x0015640000100400 */
.L_x_23:
[----:B------:R-:W-:Y:S05]  /*1d90*/  BSYNC B1 ;  /* 0x0000000000017941 */ /* 0x000fea0003800000 */
.L_x_20:
[----:B--2---:R-:W-:Y:S02]  /*1da0*/  IADD3 R4, R4, -0x10, RZ ;  /* 0xfffffff004047810 */ /* 0x004fe40007ffe0ff */
[----:B------:R-:W-:-:S02]  /*1db0*/  IADD3 R5, R5, -0x8, RZ ;  /* 0xfffffff805057810 */ /* 0x000fc40007ffe0ff */
[----:B------:R-:W-:Y:S01]  /*1dc0*/  IADD3 R2, R2, -0x4, RZ ;  /* 0xfffffffc02027810 */ /* 0x000fe20007ffe0ff */
[----:B------:R-:W-:Y:S05]  /*1dd0*/  BRA `(.L_x_24) ;  /* 0xfffff94000007947 */ /* 0x000fea000383ffff */
.L_x_19:
[----:B------:R-:W-:-:S04]  /*1de0*/  IADD3 R3, R3, 0x20, RZ ;  /* 0x0000002003037810 */ /* 0x000fc80007ffe0ff */
[----:B------:R-:W-:-:S13]  /*1df0*/  ISETP.GE.AND P0, PT, R3, c[0x0][0x220], PT ;  /* 0x0000880003007a0c */ /* 0x000fda0003f06270 */
[----:B------:R-:W-:Y:S05]  /*1e00*/  @!P0 BRA `(.L_x_25) ;  /* 0xfffff5c000008947 */ /* 0x000fea000383ffff */
[----:B------:R-:W-:Y:S05]  /*1e10*/  BRA `(.L_x_4) ;  /* 0x000009b000007947 */ /* 0x000fea0003800000 */
.L_x_5:
[C---:B------:R-:W-:Y:S02]  /*1e20*/  IADD3 R15, R1.reuse, 0x8fc, RZ ;  /* 0x000008fc010f7810 */ /* 0x040fe40007ffe0ff */
[----:B------:R-:W-:Y:S02]  /*1e30*/  IADD3 R16, R1, 0x7f8, RZ ;  /* 0x000007f801107810 */ /* 0x000fe40007ffe0ff */
.L_x_44:
[----:B0-----:R-:W-:Y:S01]  /*1e40*/  IADD3 R2, P0, R170, R3, RZ ;  /* 0x00000003aa027210 */ /* 0x001fe20007f1e0ff */
[----:B------:R-:W2:Y:S03]  /*1e50*/  LDL R14, [R1+0x7fc] ;  /* 0x0007fc00010e7983 */ /* 0x000ea60000100800 */
[----:B-1----:R-:W-:Y:S02]  /*1e60*/  LEA.HI.X.SX32 R5, R3, R0, 0x1, P0 ;  /* 0x0000000003057211 */ /* 0x002fe400000f0eff */
[----:B------:R-:W-:-:S04]  /*1e70*/  LEA R12, P0, R2, c[0x0][0x168], 0x1 ;  /* 0x00005a00020c7a11 */ /* 0x000fc800078008ff */
[----:B------:R-:W-:Y:S02]  /*1e80*/  LEA.HI.X R13, R2, c[0x0][0x16c], R5, 0x1, P0 ;  /* 0x00005b00020d7a11 */ /* 0x000fe400000f0c05 */
[----:B------:R-:W3:Y:S04]  /*1e90*/  LDL.U16 R2, [R1+0x8fe] ;  /* 0x0008fe0001027983 */ /* 0x000ee80000100400 */
[----:B------:R-:W4:Y:S01]  /*1ea0*/  LDG.E.U16.CONSTANT R4, [R12.64] ;  /* 0x000000040c047981 */ /* 0x000f22000c1e9500 */
[----:B------:R-:W-:-:S04]  /*1eb0*/  IABS R5, c[0x0][0x224] ;  /* 0x0000890000057a13 */ /* 0x000fc80000000000 */
[----:B------:R-:W0:Y:S08]  /*1ec0*/  I2F.RP R6, R5 ;  /* 0x0000000500067306 */ /* 0x000e300000209400 */
[----:B0-----:R-:W0:Y:S02]  /*1ed0*/  MUFU.RCP R6, R6 ;  /* 0x0000000600067308 */ /* 0x001e240000001000 */
[----:B0-----:R-:W-:-:S06]  /*1ee0*/  IADD3 R7, R6, 0xffffffe, RZ ;  /* 0x0ffffffe06077810 */ /* 0x001fcc0007ffe0ff */
[----:B------:R-:W0:Y:S01]  /*1ef0*/  F2I.FTZ.U32.TRUNC.NTZ R11, R7 ;  /* 0x00000007000b7305 */ /* 0x000e22000021f000 */
[----:B------:R-:W-:Y:S01]  /*1f00*/  IMAD.MOV.U32 R10, RZ, RZ, RZ ;  /* 0x000000ffff0a7224 */ /* 0x000fe200078e00ff */
[----:B------:R-:W-:Y:S01]  /*1f10*/  IABS R9, R3 ;  /* 0x0000000300097213 */ /* 0x000fe20000000000 */
[----:B0-----:R-:W-:-:S04]  /*1f20*/  IMAD.MOV R8, RZ, RZ, -R11 ;  /* 0x000000ffff087224 */ /* 0x001fc800078e0a0b */
[----:B------:R-:W-:-:S04]  /*1f30*/  IMAD R8, R8, R5, RZ ;  /* 0x0000000508087224 */ /* 0x000fc800078e02ff */
[----:B------:R-:W-:-:S06]  /*1f40*/  IMAD.HI.U32 R8, R11, R8, R10 ;  /* 0x000000080b087227 */ /* 0x000fcc00078e000a */
[----:B------:R-:W-:-:S04]  /*1f50*/  IMAD.HI.U32 R8, R8, R9, RZ ;  /* 0x0000000908087227 */ /* 0x000fc800078e00ff */
[----:B------:R-:W-:-:S04]  /*1f60*/  IMAD.MOV R8, RZ, RZ, -R8 ;  /* 0x000000ffff087224 */ /* 0x000fc800078e0a08 */
[----:B------:R-:W-:-:S05]  /*1f70*/  IMAD R6, R5, R8, R9 ;  /* 0x0000000805067224 */ /* 0x000fca00078e0209 */
[----:B------:R-:W-:Y:S02]  /*1f80*/  ISETP.GT.U32.AND P0, PT, R5, R6, PT ;  /* 0x000000060500720c */ /* 0x000fe40003f04070 */
[----:B------:R-:W-:-:S11]  /*1f90*/  ISETP.GE.AND P1, PT, R3, RZ, PT ;  /* 0x000000ff0300720c */ /* 0x000fd60003f26270 */
[----:B------:R-:W-:-:S05]  /*1fa0*/  @!P0 IMAD.IADD R6, R6, 0x1, -R5 ;  /* 0x0000000106068824 */ /* 0x000fca00078e0a05 */
[----:B------:R-:W-:Y:S02]  /*1fb0*/  ISETP.GT.U32.AND P0, PT, R5, R6, PT ;  /* 0x000000060500720c */ /* 0x000fe40003f04070 */
[----:B------:R-:W-:-:S11]  /*1fc0*/  ISETP.NE.AND P2, PT, RZ, c[0x0][0x224], PT ;  /* 0x00008900ff007a0c */ /* 0x000fd60003f45270 */
[----:B------:R-:W-:-:S05]  /*1fd0*/  @!P0 IADD3 R6, R6, -R5, RZ ;  /* 0x8000000506068210 */ /* 0x000fca0007ffe0ff */
[----:B------:R-:W-:Y:S01]  /*1fe0*/  @!P1 IMAD.MOV R6, RZ, RZ, -R6 ;  /* 0x000000ffff069224 */ /* 0x000fe200078e0a06 */
[----:B------:R-:W-:-:S04]  /*1ff0*/  @!P2 LOP3.LUT R6, RZ, c[0x0][0x224], RZ, 0x33, !PT ;  /* 0x00008900ff06aa12 */ /* 0x000fc800078e33ff */
[----:B------:R-:W4:Y:S01]  /*2000*/  I2F.F16 R5, R6 ;  /* 0x0000000600057306 */ /* 0x000f220000200c00 */
[----:B------:R-:W-:Y:S01]  /*2010*/  IMAD.MOV.U32 R7, RZ, RZ, R15 ;  /* 0x000000ffff077224 */ /* 0x000fe200078e000f */
[----:B--2---:R-:W-:Y:S01]  /*2020*/  ISETP.GT.AND P1, PT, R14, R3, PT ;  /* 0x000000030e00720c */ /* 0x004fe20003f24270 */
[----:B----4-:R-:W-:-:S05]  /*2030*/  HFMA2 R4, R5.H0_H0, c[0x0] [0x230].H0_H0, R4.H0_H0 ;  /* 0x20008c0005047a31 */ /* 0x010fca0000040804 */
[----:B---3--:R-:W-:-:S07]  /*2040*/  HSETP2.GT.AND P0, PT, R4.H0_H0, R2.H0_H0, PT ;  /* 0x2000000204007234 */ /* 0x008fce0003f04800 */
[----:B------:R-:W-:Y:S01]  /*2050*/  HSETP2.NEU.OR P1, PT, R4.H0_H0, R2.H0_H0, !P1 ;  /* 0x2000000204007234 */ /* 0x000fe20004f2d820 */
[----:B------:R-:W-:-:S04]  /*2060*/  ISETP.EQ.OR P0, PT, R14, -0x1, P0 ;  /* 0xffffffff0e00780c */ /* 0x000fc80000702670 */
[----:B------:R-:W-:Y:S02]  /*2070*/  PLOP3.LUT P0, PT, P0, P1, PT, 0x8, 0x0 ;  /* 0x000000000000781c */ /* 0x000fe40000702170 */
[----:B------:R-:W-:-:S11]  /*2080*/  PRMT R6, R4, 0x7610, R6 ;  /* 0x0000761004067816 */ /* 0x000fd60000000006 */
[----:B------:R0:W-:Y:S04]  /*2090*/  @!P0 STL.U16 [R1+0x8fe], R6 ;  /* 0x0008fe0601008387 */ /* 0x0001e80000100400 */
[----:B------:R0:W-:Y:S01]  /*20a0*/  @!P0 STL [R1+0x7fc], R3 ;  /* 0x0007fc0301008387 */ /* 0x0001e20000100800 */
[----:B------:R-:W-:Y:S01]  /*20b0*/  @!P0 PRMT R2, R4, 0x7610, R2 ;  /* 0x0000761004028816 */ /* 0x000fe20000000002 */
[----:B------:R-:W-:Y:S02]  /*20c0*/  IMAD.MOV.U32 R4, RZ, RZ, 0x7e ;  /* 0x0000007eff047424 */ /* 0x000fe400078e00ff */
[----:B------:R-:W-:Y:S02]  /*20d0*/  IMAD.MOV.U32 R5, RZ, RZ, R16 ;  /* 0x000000ffff057224 */ /* 0x000fe400078e0010 */
.L_x_43:
        /* <DEDUP_REMOVED lines=17> */
.L_x_28:
[----:B------:R-:W-:Y:S05]  /*21f0*/  BSYNC B2 ;  /* 0x0000000000027941 */ /* 0x000fea0003800000 */
.L_x_27:
[----:B------:R-:W-:Y:S04]  /*2200*/  STL.U16 [R7], R2 ;  /* 0x0000000207007387 */ /* 0x000fe80000100400 */
[----:B------:R-:W2:Y:S04]  /*2210*/  LDL R10, [R5+0x4] ;  /* 0x00000400050a7983 */ /* 0x000ea80000100800 */
[----:B--2---:R-:W-:Y:S04]  /*2220*/  STL [R5], R10 ;  /* 0x0000000a05007387 */ /* 0x004fe80000100800 */
[----:B------:R0:W-:Y:S04]  /*2230*/  STL.U16 [R7+0x2], R6 ;  /* 0x0000020607007387 */ /* 0x0001e80000100400 */
[----:B------:R1:W-:Y:S04]  /*2240*/  STL [R5+0x4], R8 ;  /* 0x0000040805007387 */ /* 0x0003e80000100800 */
[----:B0-----:R1:W5:Y:S02]  /*2250*/  LDL.U16 R6, [R7] ;  /* 0x0000000007067983 */ /* 0x0013640000100400 */
.L_x_29:
[----:B------:R-:W-:Y:S05]  /*2260*/  BSYNC B1 ;  /* 0x0000000000017941 */ /* 0x000fea0003800000 */
.L_x_26:
[----:B------:R-:W2:Y:S04]  /*2270*/  LDL.U16 R2, [R7+-0x2] ;  /* 0xfffffe0007027983 */ /* 0x000ea80000100400 */
[----:B------:R-:W3:Y:S01]  /*2280*/  LDL R9, [R5+-0x4] ;  /* 0xfffffc0005097983 */ /* 0x000ee20000100800 */
[----:B------:R-:W-:Y:S01]  /*2290*/  BSSY B1, `(.L_x_30) ;  /* 0x0000017000017945 */ /* 0x000fe20003800000 */
[----:B------:R-:W-:Y:S01]  /*22a0*/  BSSY B2, `(.L_x_31) ;  /* 0x000000f000027945 */ /* 0x000fe20003800000 */
[----:B--2--5:R-:W-:Y:S01]  /*22b0*/  HSETP2.GT.AND P0, PT, R6.H0_H0, R2.H0_H0, PT ;  /* 0x2000000206007234 */ /* 0x024fe20003f04800 */
[----:B-1-3--:R-:W-:-:S12]  /*22c0*/  IMAD.MOV.U32 R8, RZ, RZ, R9 ;  /* 0x000000ffff087224 */ /* 0x00afd800078e0009 */
        /* <DEDUP_REMOVED lines=12> */
.L_x_32:
[----:B------:R-:W-:Y:S05]  /*2390*/  BSYNC B2 ;  /* 0x0000000000027941 */ /* 0x000fea0003800000 */
.L_x_31:
[----:B------:R-:W-:Y:S04]  /*23a0*/  STL.U16 [R7+-0x2], R6 ;  /* 0xfffffe0607007387 */ /* 0x000fe80000100400 */
[----:B------:R-:W2:Y:S04]  /*23b0*/  LDL R10, [R5] ;  /* 0x00000000050a7983 */ /* 0x000ea80000100800 */
[----:B--2---:R-:W-:Y:S04]  /*23c0*/  STL [R5+-0x4], R10 ;  /* 0xfffffc0a05007387 */ /* 0x004fe80000100800 */
[----:B------:R0:W-:Y:S04]  /*23d0*/  STL.U16 [R7], R2 ;  /* 0x0000000207007387 */ /* 0x0001e80000100400 */
[----:B------:R1:W-:Y:S04]  /*23e0*/  STL [R5], R8 ;  /* 0x0000000805007387 */ /* 0x0003e80000100800 */
[----:B0-----:R1:W5:Y:S02]  /*23f0*/  LDL.U16 R2, [R7+-0x2] ;  /* 0xfffffe0007027983 */ /* 0x0013640000100400 */
.L_x_33:
[----:B------:R-:W-:Y:S05]  /*2400*/  BSYNC B1 ;  /* 0x0000000000017941 */ /* 0x000fea0003800000 */
.L_x_30:
[----:B------:R-:W2:Y:S04]  /*2410*/  LDL.U16 R9, [R7+-0x4] ;  /* 0xfffffc0007097983 */ /* 0x000ea80000100400 */
[----:B------:R-:W3:Y:S01]  /*2420*/  LDL.64 R10, [R5+-0x8] ;  /* 0xfffff800050a7983 */ /* 0x000ee20000100a00 */
        /* <DEDUP_REMOVED lines=15> */
.L_x_36:
[----:B------:R-:W-:Y:S05]  /*2520*/  BSYNC B2 ;  /* 0x0000000000027941 */ /* 0x000fea0003800000 */
.L_x_35:
[----:B------:R0:W-:Y:S04]  /*2530*/  STL.U16 [R7+-0x4], R2 ;  /* 0xfffffc0207007387 */ /* 0x0001e80000100400 */
[----:B-1----:R-:W2:Y:S04]  /*2540*/  LDL R8, [R5+-0x4] ;  /* 0xfffffc0005087983 */ /* 0x002ea80000100800 */
[----:B--2---:R0:W-:Y:S04]  /*2550*/  STL [R5+-0x8], R8 ;  /* 0xfffff80805007387 */ /* 0x0041e80000100800 */
[----:B------:R0:W-:Y:S04]  /*2560*/  STL.U16 [R7+-0x2], R9 ;  /* 0xfffffe0907007387 */ /* 0x0001e80000100400 */
[----:B------:R0:W-:Y:S02]  /*2570*/  STL [R5+-0x4], R6 ;  /* 0xfffffc0605007387 */ /* 0x0001e40000100800 */
.L_x_37:
[----:B------:R-:W-:Y:S05]  /*2580*/  BSYNC B1 ;  /* 0x0000000000017941 */ /* 0x000fea0003800000 */
.L_x_34:
[----:B------:R-:W-:-:S13]  /*2590*/  ISETP.NE.AND P0, PT, R4, 0x2, PT ;  /* 0x000000020400780c */ /* 0x000fda0003f05270 */
[----:B------:R-:W-:Y:S05]  /*25a0*/  @!P0 BRA `(.L_x_38) ;  /* 0x000001f000008947 */ /* 0x000fea0003800000 */
[----:B0-----:R-:W2:Y:S04]  /*25b0*/  LDL.U16 R9, [R7+-0x4] ;  /* 0xfffffc0007097983 */ /* 0x001ea80000100400 */
[----:B------:R-:W2:Y:S04]  /*25c0*/  LDL.U16 R2, [R7+-0x6] ;  /* 0xfffffa0007027983 */ /* 0x000ea80000100400 */
[----:B-1----:R-:W3:Y:S01]  /*25d0*/  LDL R8, [R5+-0xc] ;  /* 0xfffff40005087983 */ /* 0x002ee20000100800 */
        /* <DEDUP_REMOVED lines=16> */
.L_x_41:
[----:B------:R-:W-:Y:S05]  /*26e0*/  BSYNC B2 ;  /* 0x0000000000027941 */ /* 0x000fea0003800000 */
.L_x_40:
[----:B------:R-:W-:Y:S04]  /*26f0*/  STL.U16 [R7+-0x6], R9 ;  /* 0xfffffa0907007387 */ /* 0x000fe80000100400 */
[----:B------:R-:W2:Y:S04]  /*2700*/  LDL R8, [R5+-0x8] ;  /* 0xfffff80005087983 */ /* 0x000ea80000100800 */
[----:B--2---:R-:W-:Y:S04]  /*2710*/  STL [R5+-0xc], R8 ;  /* 0xfffff40805007387 */ /* 0x004fe80000100800 */
[----:B------:R0:W-:Y:S04]  /*2720*/  STL.U16 [R7+-0x4], R2 ;  /* 0xfffffc0207007387 */ /* 0x0001e80000100400 */
[----:B------:R1:W-:Y:S04]  /*2730*/  STL [R5+-0x8], R6 ;  /* 0xfffff80605007387 */ /* 0x0003e80000100800 */
[----:B0-----:R1:W5:Y:S02]  /*2740*/  LDL.U16 R2, [R7+-0x6] ;  /* 0xfffffa0007027983 */ /* 0x0013640000100400 */
.L_x_42:
[----:B------:R-:W-:Y:S05]  /*2750*/  BSYNC B1 ;  /* 0x0000000000017941 */ /* 0x000fea0003800000 */
.L_x_39:
[----:B-1----:R-:W-:Y:S02]  /*2760*/  IADD3 R5, R5, -0x10, RZ ;  /* 0xfffffff005057810 */ /* 0x002fe40007ffe0ff */
[----:B------:R-:W-:-:S02]  /*2770*/  IADD3 R7, R7, -0x8, RZ ;  /* 0xfffffff807077810 */ /* 0x000fc40007ffe0ff */
[----:B------:R-:W-:Y:S01]  /*2780*/  IADD3 R4, R4, -0x4, RZ ;  /* 0xfffffffc04047810 */ /* 0x000fe20007ffe0ff */
[----:B------:R-:W-:Y:S05]  /*2790*/  BRA `(.L_x_43) ;  /* 0xfffff94000007947 */ /* 0x000fea000383ffff */
.L_x_38:
[----:B------:R-:W-:-:S04]  /*27a0*/  IADD3 R3, R3, 0x20, RZ ;  /* 0x0000002003037810 */ /* 0x000fc80007ffe0ff */
[----:B------:R-:W-:-:S13]  /*27b0*/  ISETP.GE.AND P0, PT, R3, c[0x0][0x220], PT ;  /* 0x0000880003007a0c */ /* 0x000fda0003f06270 */
[----:B------:R-:W-:Y:S05]  /*27c0*/  @!P0 BRA `(.L_x_44) ;  /* 0xfffff67000008947 */ /* 0x000fea000383ffff */
.L_x_4:
[----:B------:R-:W-:Y:S05]  /*27d0*/  BSYNC B0 ;  /* 0x0000000000007941 */ /* 0x000fea0003800000 */
.L_x_3:
[----:B------:R-:W-:Y:S01]  /*27e0*/  WARPSYNC 0xffffffff ;  /* 0xffffffff00007948 */ /* 0x000fe20003800000 */
[----:B0-----:R-:W2:Y:S04]  /*27f0*/  LDL.64 R2, [R1+0x8f8] ;  /* 0x0008f80001027983 */ /* 0x001ea80000100a00 */
[----:B-1----:R-:W3:Y:S04]  /*2800*/  LDL.64 R4, [R1+0x8f0] ;  /* 0x0008f00001047983 */ /* 0x002ee80000100a00 */
[----:B------:R-:W4:Y:S04]  /*2810*/  LDL.64 R6, [R1+0x8e8] ;  /* 0x0008e80001067983 */ /* 0x000f280000100a00 */
[----:B------:R-:W5:Y:S04]  /*2820*/  LDL.64 R14, [R1+0x8e0] ;  /* 0x0008e000010e7983 */ /* 0x000f680000100a00 */
        /* <DEDUP_REMOVED lines=70> */
[----:B------:R-:W5:Y:S01]  /*2c90*/  LDL.64 R192, [R1+0x668] ;  /* 0x0006680001c07983 */ /* 0x000f620000100a00 */
[----:B--2---:R-:W-:-:S03]  /*2ca0*/  IMAD.MOV.U32 R8, RZ, RZ, R2 ;  /* 0x000000ffff087224 */ /* 0x004fc600078e0002 */
[----:B------:R-:W2:Y:S01]  /*2cb0*/  LDL.64 R194, [R1+0x660] ;  /* 0x0006600001c27983 */ /* 0x000ea20000100a00 */
[----:B------:R-:W-:Y:S02]  /*2cc0*/  IMAD.MOV.U32 R9, RZ, RZ, R3 ;  /* 0x000000ffff097224 */ /* 0x000fe400078e0003 */
[----:B---3--:R-:W-:Y:S01]  /*2cd0*/  IMAD.MOV.U32 R16, RZ, RZ, R4 ;  /* 0x000000ffff107224 */ /* 0x008fe200078e0004 */
[----:B------:R-:W3:Y:S01]  /*2ce0*/  LDL.64 R196, [R1+0x658] ;  /* 0x0006580001c47983 */ /* 0x000ee20000100a00 */
[----:B------:R-:W-:Y:S01]  /*2cf0*/  IMAD.MOV.U32 R17, RZ, RZ, R5 ;  /* 0x000000ffff117224 */ /* 0x000fe200078e0005 */
[----:B----4-:R-:W-:Y:S01]  /*2d00*/  MOV R20, R6 ;  /* 0x0000000600147202 */ /* 0x010fe20000000f00 */
[----:B------:R-:W-:Y:S01]  /*2d10*/  IMAD.MOV.U32 R21, RZ, RZ, R7 ;  /* 0x000000ffff157224 */ /* 0x000fe200078e0007 */
[----:B------:R-:W4:Y:S01]  /*2d20*/  LDL.64 R126, [R1+0x650] ;  /* 0x00065000017e7983 */ /* 0x000f220000100a00 */
[----:B-----5:R-:W-:Y:S02]  /*2d30*/  IMAD.MOV.U32 R38, RZ, RZ, R14 ;  /* 0x000000ffff267224 */ /* 0x020fe400078e000e */
[----:B------:R-:W-:Y:S01]  /*2d40*/  IMAD.MOV.U32 R39, RZ, RZ, R15 ;  /* 0x000000ffff277224 */ /* 0x000fe200078e000f */
[----:B------:R-:W-:Y:S04]  /*2d50*/  SHFL.DOWN PT, R8, R8, 0x1, 0x1f ;  /* 0x08201f0008087f89 */ /* 0x000fe800000e0000 */
[----:B------:R-:W0:Y:S04]  /*2d60*/  SHFL.DOWN PT, R9, R9, 0x1, 0x1f ;  /* 0x08201f0009097f89 */ /* 0x000e2800000e0000 */
[----:B------:R-:W-:Y:S04]  /*2d70*/  SHFL.DOWN PT, R16, R16, 0x1, 0x1f ;  /* 0x08201f0010107f89 */ /* 0x000fe800000e0000 */
[----:B------:R-:W1:Y:S04]  /*2d80*/  SHFL.DOWN PT, R17, R17, 0x1, 0x1f ;  /* 0x08201f0011117f89 */ /* 0x000e6800000e0000 */
[----:B------:R-:W-:Y:S04]  /*2d90*/  SHFL.DOWN PT, R20, R20, 0x1, 0x1f ;  /* 0x08201f0014147f89 */ /* 0x000fe800000e0000 */
[----:B------:R-:W5:Y:S04]  /*2da0*/  SHFL.DOWN PT, R21, R21, 0x1, 0x1f ;  /* 0x08201f0015157f89 */ /* 0x000f6800000e0000 */
[----:B------:R-:W-:Y:S04]  /*2db0*/  SHFL.DOWN PT, R38, R38, 0x1, 0x1f ;  /* 0x08201f0026267f89 */ /* 0x000fe800000e0000 */
[----:B------:R-:W5:Y:S01]  /*2dc0*/  SHFL.DOWN PT, R39, R39, 0x1, 0x1f ;  /* 0x08201f0027277f89 */ /* 0x000f6200000e0000 */
[----:B------:R-:W-:Y:S01]  /*2dd0*/  IMAD.MOV.U32 R54, RZ, RZ, R48 ;  /* 0x000000ffff367224 */ /* 0x000fe200078e0030 */
[----:B------:R-:W-:Y:S01]  /*2de0*/  MOV R57, R51 ;  /* 0x0000003300397202 */ /* 0x000fe20000000f00 */
[----:B------:R-:W-:Y:S01]  /*2df0*/  IMAD.MOV.U32 R55, RZ, RZ, R49 ;  /* 0x000000ffff377224 */ /* 0x000fe200078e0031 */
[----:B------:R-:W2:Y:S01]  /*2e00*/  LDL.64 R124, [R1+0x648] ;  /* 0x00064800017c7983 */ /* 0x000ea20000100a00 */
[----:B------:R-:W-:-:S02]  /*2e10*/  IMAD.MOV.U32 R56, RZ, RZ, R50 ;  /* 0x000000ffff387224 */ /* 0x000fc400078e0032 */
[----:B------:R-:W-:Y:S01]  /*2e20*/  IMAD.MOV.U32 R62, RZ, RZ, R52 ;  /* 0x000000ffff3e7224 */ /* 0x000fe200078e0034 */
[----:B------:R-:W2:Y:S01]  /*2e30*/  LDL.64 R122, [R1+0x640] ;  /* 0x00064000017a7983 */ /* 0x000ea20000100a00 */
[----:B------:R-:W-:Y:S02]  /*2e40*/  IMAD.MOV.U32 R63, RZ, RZ, R53 ;  /* 0x000000ffff3f7224 */ /* 0x000fe400078e0035 */
[----:B------:R-:W-:Y:S01]  /*2e50*/  IMAD.MOV.U32 R68, RZ, RZ, R58 ;  /* 0x000000ffff447224 */ /* 0x000fe200078e003a */
[----:B------:R-:W2:Y:S01]  /*2e60*/  LDL.64 R134, [R1+0x620] ;  /* 0x0006200001867983 */ /* 0x000ea20000100a00 */
[----:B------:R-:W-:-:S03]  /*2e70*/  IMAD.MOV.U32 R69, RZ, RZ, R59 ;  /* 0x000000ffff457224 */ /* 0x000fc600078e003b */
[----:B0-----:R0:W-:Y:S04]  /*2e80*/  STL.64 [R1+0x5f8], R8 ;  /* 0x0005f80801007387 */ /* 0x0011e80000100a00 */
[----:B-1----:R1:W-:Y:S04]  /*2e90*/  STL.64 [R1+0x5f0], R16 ;  /* 0x0005f01001007387 */ /* 0x0023e80000100a00 */
[----:B-----5:R5:W-:Y:S04]  /*2ea0*/  STL.64 [R1+0x5e8], R20 ;  /* 0x0005e81401007387 */ /* 0x020be80000100a00 */
[----:B------:R0:W-:Y:S04]  /*2eb0*/  STL.64 [R1+0x5e0], R38 ;  /* 0x0005e02601007387 */ /* 0x0001e80000100a00 */
[----:B------:R-:W-:Y:S04]  /*2ec0*/  SHFL.DOWN PT, R54, R54, 0x1, 0x1f ;  /* 0x08201f0036367f89 */ /* 0x000fe800000e0000 */
[----:B------:R-:W5:Y:S04]  /*2ed0*/  SHFL.DOWN PT, R55, R55, 0x1, 0x1f ;  /* 0x08201f0037377f89 */ /* 0x000f6800000e0000 */
[----:B0-----:R-:W2:Y:S04]  /*2ee0*/  LDL.64 R8, [R1+0x7c0] ;  /* 0x0007c00001087983 */ /* 0x001ea80000100a00 */
[----:B-1----:R-:W2:Y:S04]  /*2ef0*/  LDL.64 R16, [R1+0x7a8] ;  /* 0x0007a80001107983 */ /* 0x002ea80000100a00 */
[----:B-----5:R-:W5:Y:S04]  /*2f00*/  LDL.64 R20, [R1+0x798] ;  /* 0x0007980001147983 */ /* 0x020f680000100a00 */
[----:B------:R-:W2:Y:S04]  /*2f10*/  LDL.64 R38, [R1+0x750] ;  /* 0x0007500001267983 */ /* 0x000ea80000100a00 */
[----:B------:R-:W-:Y:S04]  /*2f20*/  SHFL.DOWN PT, R56, R56, 0x1, 0x1f ;  /* 0x08201f0038387f89 */ /* 0x000fe800000e0000 */
[----:B------:R-:W0:Y:S04]  /*2f30*/  SHFL.DOWN PT, R57, R57, 0x1, 0x1f ;  /* 0x08201f0039397f89 */ /* 0x000e2800000e0000 */
[----:B------:R-:W-:Y:S04]  /*2f40*/  SHFL.DOWN PT, R62, R62, 0x1, 0x1f ;  /* 0x08201f003e3e7f89 */ /* 0x000fe800000e0000 */
[----:B------:R-:W1:Y:S04]  /*2f50*/  SHFL.DOWN PT, R63, R63, 0x1, 0x1f ;  /* 0x08201f003f3f7f89 */ /* 0x000e6800000e0000 */
[----:B------:R-:W-:Y:S04]  /*2f60*/  SHFL.DOWN PT, R68, R68, 0x1, 0x1f ;  /* 0x08201f0044447f89 */ /* 0x000fe800000e0000 */
[----:B------:R-:W1:Y:S01]  /*2f70*/  SHFL.DOWN PT, R69, R69, 0x1, 0x1f ;  /* 0x08201f0045457f89 */ /* 0x000e6200000e0000 */
[----:B------:R-:W-:-:S02]  /*2f80*/  IMAD.MOV.U32 R120, RZ, RZ, R78 ;  /* 0x000000ffff787224 */ /* 0x000fc400078e004e */
[----:B------:R-:W-:Y:S01]  /*2f90*/  IMAD.MOV.U32 R121, RZ, RZ, R79 ;  /* 0x000000ffff797224 */ /* 0x000fe200078e004f */
[----:B------:R-:W2:Y:S01]  /*2fa0*/  LDL.64 R132, [R1+0x618] ;  /* 0x0006180001847983 */ /* 0x000ea20000100a00 */
[----:B------:R-:W-:Y:S02]  /*2fb0*/  IMAD.MOV.U32 R118, RZ, RZ, R80 ;  /* 0x000000ffff767224 */ /* 0x000fe400078e0050 */
[----:B------:R-:W-:Y:S01]  /*2fc0*/  IMAD.MOV.U32 R119, RZ, RZ, R81 ;  /* 0x000000ffff777224 */ /* 0x000fe200078e0051 */
[----:B------:R-:W2:Y:S01]  /*2fd0*/  LDL.64 R168, [R1+0x608] ;  /* 0x0006080001a87983 */ /* 0x000ea20000100a00 */
[----:B------:R-:W-:Y:S02]  /*2fe0*/  IMAD.MOV.U32 R116, RZ, RZ, R84 ;  /* 0x000000ffff747224 */ /* 0x000fe400078e0054 */
[----:B------:R-:W-:Y:S01]  /*2ff0*/  IMAD.MOV.U32 R117, RZ, RZ, R85 ;  /* 0x000000ffff757224 */ /* 0x000fe200078e0055 */
[----:B------:R-:W2:Y:S01]  /*3000*/  LDL.64 R166, [R1+0x600] ;  /* 0x0006000001a67983 */ /* 0x000ea20000100a00 */
[----:B------:R-:W-:-:S02]  /*3010*/  IMAD.MOV.U32 R130, RZ, RZ, R86 ;  /* 0x000000ffff827224 */ /* 0x000fc400078e0056 */
[----:B------:R-:W-:Y:S01]  /*3020*/  IMAD.MOV.U32 R131, RZ, RZ, R87 ;  /* 0x000000ffff837224 */ /* 0x000fe200078e0057 */
[----:B------:R1:W-:Y:S04]  /*3030*/  STL.64 [R1+0x5d8], R54 ;  /* 0x0005d83601007387 */ /* 0x0003e80000100a00 */
[----:B0-----:R0:W-:Y:S04]  /*3040*/  STL.64 [R1+0x5d0], R56 ;  /* 0x0005d03801007387 */ /* 0x0011e80000100a00 */
[----:B-1----:R1:W-:Y:S01]  /*3050*/  STL.64 [R1+0x5c8], R62 ;  /* 0x0005c83e01007387 */ /* 0x0023e20000100a00 */
[----:B------:R-:W-:-:S03]  /*3060*/  PRMT R55, R59, 0x7610, R59 ;  /* 0x000076103b377816 */ /* 0x000fc6000000003b */
[----:B------:R1:W-:Y:S01]  /*3070*/  STL.64 [R1+0x5c0], R68 ;  /* 0x0005c04401007387 */ /* 0x0003e20000100a00 */
[----:B------:R-:W-:-:S03]  /*3080*/  PRMT R54, R58, 0x7610, R58 ;  /* 0x000076103a367816 */ /* 0x000fc6000000003a */
[----:B0-----:R-:W2:Y:S04]  /*3090*/  LDL.64 R56, [R1+0x728] ;  /* 0x0007280001387983 */ /* 0x001ea80000100a00 */
[----:B------:R-:W2:Y:S04]  /*30a0*/  LDL.64 R58, [R1+0x720] ;  /* 0x00072000013a7983 */ /* 0x000ea80000100a00 */
[----:B-1----:R-:W2:Y:S04]  /*30b0*/  LDL.64 R62, [R1+0x718] ;  /* 0x00071800013e7983 */ /* 0x002ea80000100a00 */
[----:B------:R-:W2:Y:S04]  /*30c0*/  LDL.64 R68, [R1+0x700] ;  /* 0x0007000001447983 */ /* 0x000ea80000100a00 */
[----:B------:R-:W-:Y:S04]  /*30d0*/  SHFL.DOWN PT, R120, R120, 0x1, 0x1f ;  /* 0x08201f0078787f89 */ /* 0x000fe800000e0000 */
[----:B------:R-:W0:Y:S04]  /*30e0*/  SHFL.DOWN PT, R121, R121, 0x1, 0x1f ;  /* 0x08201f0079797f89 */ /* 0x000e2800000e0000 */
[----:B------:R-:W-:Y:S04]  /*30f0*/  SHFL.DOWN PT, R118, R118, 0x1, 0x1f ;  /* 0x08201f0076767f89 */ /* 0x000fe800000e0000 */
[----:B------:R-:W1:Y:S04]  /*3100*/  SHFL.DOWN PT, R119, R119, 0x1, 0x1f ;  /* 0x08201f0077777f89 */ /* 0x000e6800000e0000 */
[----:B------:R-:W-:Y:S04]  /*3110*/  SHFL.DOWN PT, R116, R116, 0x1, 0x1f ;  /* 0x08201f0074747f89 */ /* 0x000fe800000e0000 */
[----:B------:R-:W1:Y:S04]  /*3120*/  SHFL.DOWN PT, R117, R117, 0x1, 0x1f ;  /* 0x08201f0075757f89 */ /* 0x000e6800000e0000 */
[----:B------:R-:W-:Y:S04]  /*3130*/  SHFL.DOWN PT, R130, R130, 0x1, 0x1f ;  /* 0x08201f0082827f89 */ /* 0x000fe800000e0000 */
[----:B------:R-:W1:Y:S04]  /*3140*/  SHFL.DOWN PT, R131, R131, 0x1, 0x1f ;  /* 0x08201f0083837f89 */ /* 0x000e6800000e0000 */
[----:B0-----:R0:W-:Y:S04]  /*3150*/  STL.64 [R1+0x5b0], R120 ;  /* 0x0005b07801007387 */ /* 0x0011e80000100a00 */
[----:B-1----:R1:W-:Y:S04]  /*3160*/  STL.64 [R1+0x5a8], R118 ;  /* 0x0005a87601007387 */ /* 0x0023e80000100a00 */
[----:B------:R1:W-:Y:S04]  /*3170*/  STL.64 [R1+0x598], R116 ;  /* 0x0005987401007387 */ /* 0x0003e80000100a00 */
[----:B0-----:R-:W2:Y:S04]  /*3180*/  LDL.64 R120, [R1+0x638] ;  /* 0x0006380001787983 */ /* 0x001ea80000100a00 */
[----:B------:R0:W-:Y:S04]  /*3190*/  STL.64 [R1+0x590], R130 ;  /* 0x0005908201007387 */ /* 0x0001e80000100a00 */
[----:B-1----:R-:W2:Y:S04]  /*31a0*/  LDL.64 R118, [R1+0x630] ;  /* 0x0006300001767983 */ /* 0x002ea80000100a00 */
[----:B------:R-:W2:Y:S04]  /*31b0*/  LDL.64 R116, [R1+0x628] ;  /* 0x0006280001747983 */ /* 0x000ea80000100a00 */
[----:B0-----:R-:W2:Y:S01]  /*31c0*/  LDL.64 R130, [R1+0x610] ;  /* 0x0006100001827983 */ /* 0x001ea20000100a00 */
[----:B------:R-:W-:Y:S01]  /*31d0*/  IMAD.MOV.U32 R102, RZ, RZ, R60 ;  /* 0x000000ffff667224 */ /* 0x000fe200078e003c */
[----:B------:R-:W-:-:S05]  /*31e0*/  MOV R103, R61 ;  /* 0x0000003d00677202 */ /* 0x000fca0000000f00 */
[----:B------:R-:W-:Y:S04]  /*31f0*/  SHFL.DOWN PT, R102, R102, 0x1, 0x1f ;  /* 0x08201f0066667f89 */ /* 0x000fe800000e0000 */
[----:B------:R-:W0:Y:S04]  /*3200*/  SHFL.DOWN PT, R103, R103, 0x1, 0x1f ;  /* 0x08201f0067677f89 */ /* 0x000e2800000e0000 */
[----:B0-----:R0:W-:Y:S02]  /*3210*/  STL.64 [R1+0x5b8], R102 ;  /* 0x0005b86601007387 */ /* 0x0011e40000100a00 */
[----:B0-----:R-:W-:Y:S01]  /*3220*/  IMAD.MOV.U32 R102, RZ, RZ, R82 ;  /* 0x000000ffff667224 */ /* 0x001fe200078e0052 */
[----:B------:R-:W-:-:S05]  /*3230*/  MOV R103, R83 ;  /* 0x0000005300677202 */ /* 0x000fca0000000f00 */
[----:B------:R-:W-:Y:S04]  /*3240*/  SHFL.DOWN PT, R102, R102, 0x1, 0x1f ;  /* 0x08201f0066667f89 */ /* 0x000fe800000e0000 */
[----:B------:R-:W0:Y:S01]  /*3250*/  SHFL.DOWN PT, R103, R103, 0x1, 0x1f ;  /* 0x08201f0067677f89 */ /* 0x000e2200000e0000 */
[----:B------:R-:W-:Y:S02]  /*3260*/  IMAD.MOV.U32 R206, RZ, RZ, R90 ;  /* 0x000000ffffce7224 */ /* 0x000fe400078e005a */
[----:B------:R-:W-:Y:S01]  /*3270*/  IMAD.MOV.U32 R207, RZ, RZ, R91 ;  /* 0x000000ffffcf7224 */ /* 0x000fe200078e005b */
[----:B------:R-:W-:Y:S01]  /*3280*/  MOV R203, R95 ;  /* 0x0000005f00cb7202 */ /* 0x000fe20000000f00 */
[----:B------:R-:W-:Y:S01]  /*3290*/  IMAD.MOV.U32 R204, RZ, RZ, R92 ;  /* 0x000000ffffcc7224 */ /* 0x000fe200078e005c */
[----:B------:R-:W-:Y:S01]  /*32a0*/  MOV R199, R101 ;  /* 0x0000006500c77202 */ /* 0x000fe20000000f00 */
[----:B------:R-:W-:Y:S01]  /*32b0*/  SHFL.DOWN PT, R206, R206, 0x1, 0x1f ;  /* 0x08201f00cece7f89 */ /* 0x000fe200000e0000 */
[----:B------:R-:W-:-:S02]  /*32c0*/  IMAD.MOV.U32 R205, RZ, RZ, R93 ;  /* 0x000000ffffcd7224 */ /* 0x000fc400078e005d */
[----:B------:R-:W-:Y:S01]  /*32d0*/  IMAD.MOV.U32 R202, RZ, RZ, R94 ;  /* 0x000000ffffca7224 */ /* 0x000fe200078e005e */
[----:B------:R-:W1:Y:S01]  /*32e0*/  SHFL.DOWN PT, R207, R207, 0x1, 0x1f ;  /* 0x08201f00cfcf7f89 */ /* 0x000e6200000e0000 */
[----:B------:R-:W-:Y:S02]  /*32f0*/  IMAD.MOV.U32 R200, RZ, RZ, R98 ;  /* 0x000000ffffc87224 */ /* 0x000fe400078e0062 */
[----:B------:R-:W-:Y:S02]  /*3300*/  IMAD.MOV.U32 R201, RZ, RZ, R99 ;  /* 0x000000ffffc97224 */ /* 0x000fe400078e0063 */
[----:B------:R-:W-:Y:S01]  /*3310*/  IMAD.MOV.U32 R198, RZ, RZ, R100 ;  /* 0x000000ffffc67224 */ /* 0x000fe200078e0064 */
[----:B0-----:R0:W-:Y:S02]  /*3320*/  STL.64 [R1+0x5a0], R102 ;  /* 0x0005a06601007387 */ /* 0x0011e40000100a00 */
[----:B0-----:R-:W-:Y:S01]  /*3330*/  IMAD.MOV.U32 R102, RZ, RZ, R88 ;  /* 0x000000ffff667224 */ /* 0x001fe200078e0058 */
[----:B------:R-:W-:Y:S01]  /*3340*/  MOV R103, R89 ;  /* 0x0000005900677202 */ /* 0x000fe20000000f00 */
[----:B------:R-:W-:Y:S04]  /*3350*/  SHFL.DOWN PT, R204, R204, 0x1, 0x1f ;  /* 0x08201f00cccc7f89 */ /* 0x000fe800000e0000 */
[----:B------:R-:W-:Y:S04]  /*3360*/  SHFL.DOWN PT, R102, R102, 0x1, 0x1f ;  /* 0x08201f0066667f89 */ /* 0x000fe800000e0000 */
[----:B------:R-:W0:Y:S04]  /*3370*/  SHFL.DOWN PT, R103, R103, 0x1, 0x1f ;  /* 0x08201f0067677f89 */ /* 0x000e2800000e0000 */
[----:B------:R-:W0:Y:S04]  /*3380*/  SHFL.DOWN PT, R205, R205, 0x1, 0x1f ;  /* 0x08201f00cdcd7f89 */ /* 0x000e2800000e0000 */
[----:B------:R-:W-:Y:S04]  /*3390*/  SHFL.DOWN PT, R202, R202, 0x1, 0x1f ;  /* 0x08201f00caca7f89 */ /* 0x000fe800000e0000 */
[----:B------:R-:W0:Y:S04]  /*33a0*/  SHFL.DOWN PT, R203, R203, 0x1, 0x1f ;  /* 0x08201f00cbcb7f89 */ /* 0x000e2800000e0000 */
[----:B------:R-:W-:Y:S04]  /*33b0*/  SHFL.DOWN PT, R200, R200, 0x1, 0x1f ;  /* 0x08201f00c8c87f89 */ /* 0x000fe800000e0000 */
[----:B------:R-:W0:Y:S04]  /*33c0*/  SHFL.DOWN PT, R201, R201, 0x1, 0x1f ;  /* 0x08201f00c9c97f89 */ /* 0x000e2800000e0000 */
[----:B------:R-:W-:Y:S04]  /*33d0*/  SHFL.DOWN PT, R198, R198, 0x1, 0x1f ;  /* 0x08201f00c6c67f89 */ /* 0x000fe800000e0000 */
[----:B------:R-:W0:Y:S01]  /*33e0*/  SHFL.DOWN PT, R199, R199, 0x1, 0x1f ;  /* 0x08201f00c7c77f89 */ /* 0x000e2200000e0000 */
[----:B------:R-:W-:Y:S01]  /*33f0*/  IMAD.MOV.U32 R219, RZ, RZ, R105 ;  /* 0x000000ffffdb7224 */ /* 0x000fe200078e0069 */
[----:B------:R-:W-:Y:S01]  /*3400*/  MOV R209, R107 ;  /* 0x0000006b00d17202 */ /* 0x000fe20000000f00 */
[----:B------:R-:W-:Y:S01]  /*3410*/  IMAD.MOV.U32 R218, RZ, RZ, R104 ;  /* 0x000000ffffda7224 */ /* 0x000fe200078e0068 */
[----:B-1----:R1:W-:Y:S01]  /*3420*/  STL.64 [R1+0x580], R206 ;  /* 0x000580ce01007387 */ /* 0x0023e20000100a00 */
[----:B------:R-:W-:Y:S01]  /*3430*/  IMAD.MOV.U32 R208, RZ, RZ, R106 ;  /* 0x000000ffffd07224 */ /* 0x000fe200078e006a */
[----:B------:R-:W-:Y:S01]  /*3440*/  MOV R215, R113 ;  /* 0x0000007100d77202 */ /* 0x000fe20000000f00 */
[----:B------:R-:W-:Y:S01]  /*3450*/  IMAD.MOV.U32 R210, RZ, RZ, R108 ;  /* 0x000000ffffd27224 */ /* 0x000fe200078e006c */
[----:B------:R-:W-:Y:S01]  /*3460*/  MOV R231, R147 ;  /* 0x0000009300e77202 */ /* 0x000fe20000000f00 */
[----:B------:R-:W-:-:S02]  /*3470*/  IMAD.MOV.U32 R211, RZ, RZ, R109 ;  /* 0x000000ffffd37224 */ /* 0x000fc400078e006d */
[----:B------:R-:W-:Y:S02]  /*3480*/  IMAD.MOV.U32 R212, RZ, RZ, R110 ;  /* 0x000000ffffd47224 */ /* 0x000fe400078e006e */
[----:B------:R-:W-:Y:S02]  /*3490*/  IMAD.MOV.U32 R213, RZ, RZ, R111 ;  /* 0x000000ffffd57224 */ /* 0x000fe400078e006f */
[----:B------:R-:W-:Y:S02]  /*34a0*/  IMAD.MOV.U32 R214, RZ, RZ, R112 ;  /* 0x000000ffffd67224 */ /* 0x000fe400078e0070 */
[----:B-1----:R-:W-:Y:S02]  /*34b0*/  IMAD.MOV.U32 R206, RZ, RZ, R128 ;  /* 0x000000ffffce7224 */ /* 0x002fe400078e0080 */
[----:B------:R-:W-:Y:S02]  /*34c0*/  IMAD.MOV.U32 R207, RZ, RZ, R129 ;  /* 0x000000ffffcf7224 */ /* 0x000fe400078e0081 */
[----:B------:R-:W-:-:S02]  /*34d0*/  IMAD.MOV.U32 R216, RZ, RZ, R114 ;  /* 0x000000ffffd87224 */ /* 0x000fc400078e0072 */
[----:B------:R-:W-:Y:S02]  /*34e0*/  IMAD.MOV.U32 R217, RZ, RZ, R115 ;  /* 0x000000ffffd97224 */ /* 0x000fe400078e0073 */
[----:B------:R-:W-:Y:S02]  /*34f0*/  IMAD.MOV.U32 R232, RZ, RZ, R144 ;  /* 0x000000ffffe87224 */ /* 0x000fe400078e0090 */
[----:B------:R-:W-:Y:S02]  /*3500*/  IMAD.MOV.U32 R233, RZ, RZ, R145 ;  /* 0x000000ffffe97224 */ /* 0x000fe400078e0091 */
[----:B------:R-:W-:Y:S02]  /*3510*/  IMAD.MOV.U32 R230, RZ, RZ, R146 ;  /* 0x000000ffffe67224 */ /* 0x000fe400078e0092 */
[----:B------:R-:W-:Y:S02]  /*3520*/  IMAD.MOV.U32 R228, RZ, RZ, R148 ;  /* 0x000000ffffe47224 */ /* 0x000fe400078e0094 */
[----:B------:R-:W-:-:S02]  /*3530*/  IMAD.MOV.U32 R229, RZ, RZ, R149 ;  /* 0x000000ffffe57224 */ /* 0x000fc400078e0095 */
[----:B------:R-:W-:Y:S02]  /*3540*/  IMAD.MOV.U32 R226, RZ, RZ, R150 ;  /* 0x000000ffffe27224 */ /* 0x000fe400078e0096 */
[----:B------:R-:W-:Y:S01]  /*3550*/  IMAD.MOV.U32 R227, RZ, RZ, R151 ;  /* 0x000000ffffe37224 */ /* 0x000fe200078e0097 */
[----:B0-----:R0:W-:Y:S04]  /*3560*/  STL.64 [R1+0x588], R102 ;  /* 0x0005886601007387 */ /* 0x0011e80000100a00 */
[----:B------:R-:W-:Y:S04]  /*3570*/  STL.64 [R1+0x578], R204 ;  /* 0x000578cc01007387 */ /* 0x000fe80000100a00 */
[----:B------:R-:W-:Y:S01]  /*3580*/  STL.64 [R1+0x570], R202 ;  /* 0x000570ca01007387 */ /* 0x000fe20000100a00 */
[----:B0-----:R-:W-:-:S02]  /*3590*/  IMAD.MOV.U32 R102, RZ, RZ, R96 ;  /* 0x000000ffff667224 */ /* 0x001fc400078e0060 */
[----:B------:R-:W-:Y:S01]  /*35a0*/  IMAD.MOV.U32 R103, RZ, RZ, R97 ;  /* 0x000000ffff677224 */ /* 0x000fe200078e0061 */
[----:B------:R-:W-:Y:S04]  /*35b0*/  STL.64 [R1+0x560], R200 ;  /* 0x000560c801007387 */ /* 0x000fe80000100a00 */
[----:B------:R-:W-:Y:S04]  /*35c0*/  STL.64 [R1+0x558], R198 ;  /* 0x000558c601007387 */ /* 0x000fe80000100a00 */
[----:B------:R-:W-:Y:S04]  /*35d0*/  SHFL.DOWN PT, R198, R164, 0x1, 0x1f ;  /* 0x08201f00a4c67f89 */ /* 0x000fe800000e0000 */
[----:B------:R-:W-:Y:S04]  /*35e0*/  SHFL.DOWN PT, R199, R165, 0x1, 0x1f ;  /* 0x08201f00a5c77f89 */ /* 0x000fe800000e0000 */
[----:B------:R-:W-:Y:S04]  /*35f0*/  SHFL.DOWN PT, R200, R162, 0x1, 0x1f ;  /* 0x08201f00a2c87f89 */ /* 0x000fe800000e0000 */
[----:B------:R-:W-:Y:S04]  /*3600*/  SHFL.DOWN PT, R201, R163, 0x1, 0x1f ;  /* 0x08201f00a3c97f89 */ /* 0x000fe800000e0000 */
[----:B------:R-:W-:Y:S04]  /*3610*/  SHFL.DOWN PT, R202, R160, 0x1, 0x1f ;  /* 0x08201f00a0ca7f89 */ /* 0x000fe800000e0000 */
[----:B------:R-:W-:Y:S04]  /*3620*/  SHFL.DOWN PT, R203, R161, 0x1, 0x1f ;  /* 0x08201f00a1cb7f89 */ /* 0x000fe800000e0000 */
[----:B------:R-:W-:Y:S04]  /*3630*/  SHFL.DOWN PT, R204, R158, 0x1, 0x1f ;  /* 0x08201f009ecc7f89 */ /* 0x000fe800000e0000 */
[----:B------:R-:W-:Y:S04]  /*3640*/  SHFL.DOWN PT, R218, R218, 0x1, 0x1f ;  /* 0x08201f00dada7f89 */ /* 0x000fe800000e0000 */
[----:B------:R-:W0:Y:S04]  /*3650*/  SHFL.DOWN PT, R219, R219, 0x1, 0x1f ;  /* 0x08201f00dbdb7f89 */ /* 0x000e2800000e0000 */
[----:B------:R-:W-:Y:S04]  /*3660*/  SHFL.DOWN PT, R206, R206, 0x1, 0x1f ;  /* 0x08201f00cece7f89 */ /* 0x000fe800000e0000 */
[----:B------:R-:W1:Y:S04]  /*3670*/  SHFL.DOWN PT, R207, R207, 0x1, 0x1f ;  /* 0x08201f00cfcf7f89 */ /* 0x000e6800000e0000 */
[----:B------:R-:W-:Y:S04]  /*3680*/  SHFL.DOWN PT, R208, R208, 0x1, 0x1f ;  /* 0x08201f00d0d07f89 */ /* 0x000fe800000e0000 */
[----:B------:R-:W0:Y:S04]  /*3690*/  SHFL.DOWN PT, R209, R209, 0x1, 0x1f ;  /* 0x08201f00d1d17f89 */ /* 0x000e2800000e0000 */
        /* <DEDUP_REMOVED lines=16> */
[----:B------:R-:W0:Y:S04]  /*37a0*/  SHFL.DOWN PT, R205, R159, 0x1, 0x1f ;  /* 0x08201f009fcd7f89 */ /* 0x000e2800000e0000 */
[----:B------:R-:W-:Y:S04]  /*37b0*/  SHFL.DOWN PT, R224, R156, 0x1, 0x1f ;  /* 0x08201f009ce07f89 */ /* 0x000fe800000e0000 */
[----:B------:R-:W0:Y:S04]  /*37c0*/  SHFL.DOWN PT, R225, R157, 0x1, 0x1f ;  /* 0x08201f009de17f89 */ /* 0x000e2800000e0000 */
[----:B------:R-:W-:Y:S04]  /*37d0*/  SHFL.DOWN PT, R222, R154, 0x1, 0x1f ;  /* 0x08201f009ade7f89 */ /* 0x000fe800000e0000 */
[----:B------:R-:W1:Y:S04]  /*37e0*/  SHFL.DOWN PT, R223, R155, 0x1, 0x1f ;  /* 0x08201f009bdf7f89 */ /* 0x000e6800000e0000 */
[----:B------:R-:W-:Y:S04]  /*37f0*/  SHFL.DOWN PT, R220, R152, 0x1, 0x1f ;  /* 0x08201f0098dc7f89 */ /* 0x000fe800000e0000 */
[----:B------:R-:W2:Y:S04]  /*3800*/  SHFL.DOWN PT, R221, R153, 0x1, 0x1f ;  /* 0x08201f0099dd7f89 */ /* 0x000ea800000e0000 */
[----:B------:R-:W-:Y:S04]  /*3810*/  SHFL.DOWN PT, R102, R102, 0x1, 0x1f ;  /* 0x08201f0066667f89 */ /* 0x000fe800000e0000 */
[----:B------:R-:W2:Y:S04]  /*3820*/  SHFL.DOWN PT, R103, R103, 0x1, 0x1f ;  /* 0x08201f0067677f89 */ /* 0x000ea800000e0000 */
[----:B0-----:R-:W-:Y:S04]  /*3830*/  STL.64 [R1+0x550], R218 ;  /* 0x000550da01007387 */ /* 0x001fe80000100a00 */
[----:B-1----:R-:W-:Y:S04]  /*3840*/  STL.64 [R1+0x548], R206 ;  /* 0x000548ce01007387 */ /* 0x002fe80000100a00 */
[----:B------:R-:W-:Y:S04]  /*3850*/  STL.64 [R1+0x540], R208 ;  /* 0x000540d001007387 */ /* 0x000fe80000100a00 */
        /* <DEDUP_REMOVED lines=14> */
[----:B--2---:R-:W-:Y:S04]  /*3940*/  STL.64 [R1+0x4c8], R220 ;  /* 0x0004c8dc01007387 */ /* 0x004fe80000100a00 */
[----:B------:R-:W-:Y:S04]  /*3950*/  SHFL.DOWN PT, R232, R8, 0x1, 0x1f ;  /* 0x08201f0008e87f89 */ /* 0x000fe800000e0000 */
[----:B------:R-:W0:Y:S04]  /*3960*/  SHFL.DOWN PT, R233, R9, 0x1, 0x1f ;  /* 0x08201f0009e97f89 */ /* 0x000e2800000e0000 */
[----:B------:R-:W-:Y:S04]  /*3970*/  SHFL.DOWN PT, R230, R10, 0x1, 0x1f ;  /* 0x08201f000ae67f89 */ /* 0x000fe800000e0000 */
[----:B------:R-:W1:Y:S04]  /*3980*/  SHFL.DOWN PT, R231, R11, 0x1, 0x1f ;  /* 0x08201f000be77f89 */ /* 0x000e6800000e0000 */
[----:B------:R-:W-:Y:S04]  /*3990*/  SHFL.DOWN PT, R228, R12, 0x1, 0x1f ;  /* 0x08201f000ce47f89 */ /* 0x000fe800000e0000 */
[----:B------:R-:W2:Y:S04]  /*39a0*/  SHFL.DOWN PT, R229, R13, 0x1, 0x1f ;  /* 0x08201f000de57f89 */ /* 0x000ea800000e0000 */
[----:B------:R-:W-:Y:S04]  /*39b0*/  SHFL.DOWN PT, R226, R16, 0x1, 0x1f ;  /* 0x08201f0010e27f89 */ /* 0x000fe800000e0000 */
[----:B------:R-:W0:Y:S04]  /*39c0*/  SHFL.DOWN PT, R227, R17, 0x1, 0x1f ;  /* 0x08201f0011e37f89 */ /* 0x000e2800000e0000 */
[----:B------:R-:W-:Y:S04]  /*39d0*/  SHFL.DOWN PT, R224, R18, 0x1, 0x1f ;  /* 0x08201f0012e07f89 */ /* 0x000fe800000e0000 */
[----:B------:R-:W0:Y:S04]  /*39e0*/  SHFL.DOWN PT, R225, R19, 0x1, 0x1f ;  /* 0x08201f0013e17f89 */ /* 0x000e2800000e0000 */
[----:B-----5:R-:W-:Y:S04]  /*39f0*/  SHFL.DOWN PT, R222, R20, 0x1, 0x1f ;  /* 0x08201f0014de7f89 */ /* 0x020fe800000e0000 */
[----:B------:R-:W5:Y:S04]  /*3a00*/  SHFL.DOWN PT, R223, R21, 0x1, 0x1f ;  /* 0x08201f0015df7f89 */ /* 0x000f6800000e0000 */
        /* <DEDUP_REMOVED lines=24> */
[----:B------:R1:W-:Y:S02]  /*3b90*/  STL.64 [R1+0x568], R102 ;  /* 0x0005686601007387 */ /* 0x0003e40000100a00 */
[----:B-1----:R-:W-:-:S02]  /*3ba0*/  PRMT R103, R105, 0x7610, R105 ;  /* 0x0000761069677816 */ /* 0x002fc40000000069 */
[----:B------:R-:W-:Y:S02]  /*3bb0*/  PRMT R102, R104, 0x7610, R104 ;  /* 0x0000761068667816 */ /* 0x000fe40000000068 */
[----:B------:R-:W-:Y:S02]  /*3bc0*/  PRMT R105, R129, 0x7610, R129 ;  /* 0x0000761081697816 */ /* 0x000fe40000000081 */
[----:B------:R-:W-:Y:S01]  /*3bd0*/  PRMT R104, R128, 0x7610, R128 ;  /* 0x0000761080687816 */ /* 0x000fe20000000080 */
[----:B------:R-:W-:Y:S04]  /*3be0*/  SHFL.DOWN PT, R129, R47, 0x1, 0x1f ;  /* 0x08201f002f817f89 */ /* 0x000fe800000e0000 */
[----:B------:R-:W1:Y:S04]  /*3bf0*/  SHFL.DOWN PT, R128, R46, 0x1, 0x1f ;  /* 0x08201f002e807f89 */ /* 0x000e6800000e0000 */
[----:B0-----:R-:W-:Y:S04]  /*3c00*/  STL.64 [R1+0x4c0], R232 ;  /* 0x0004c0e801007387 */ /* 0x001fe80000100a00 */
[----:B------:R-:W-:Y:S04]  /*3c10*/  STL.64 [R1+0x4b8], R230 ;  /* 0x0004b8e601007387 */ /* 0x000fe80000100a00 */
[----:B--2---:R-:W-:Y:S04]  /*3c20*/  STL.64 [R1+0x4b0], R228 ;  /* 0x0004b0e401007387 */ /* 0x004fe80000100a00 */
[----:B------:R-:W-:Y:S04]  /*3c30*/  STL.64 [R1+0x4a8], R226 ;  /* 0x0004a8e201007387 */ /* 0x000fe80000100a00 */
[----:B------:R-:W-:Y:S04]  /*3c40*/  STL.64 [R1+0x4a0], R224 ;  /* 0x0004a0e001007387 */ /* 0x000fe80000100a00 */
[----:B-----5:R-:W-:Y:S04]  /*3c50*/  STL.64 [R1+0x498], R222 ;  /* 0x000498de01007387 */ /* 0x020fe80000100a00 */
        /* <DEDUP_REMOVED lines=12> */
[----:B------:R-:W-:Y:S04]  /*3d20*/  SHFL.DOWN PT, R232, R56, 0x1, 0x1f ;  /* 0x08201f0038e87f89 */ /* 0x000fe800000e0000 */
[----:B------:R-:W0:Y:S04]  /*3d30*/  SHFL.DOWN PT, R233, R57, 0x1, 0x1f ;  /* 0x08201f0039e97f89 */ /* 0x000e2800000e0000 */
[----:B------:R-:W-:Y:S04]  /*3d40*/  SHFL.DOWN PT, R230, R58, 0x1, 0x1f ;  /* 0x08201f003ae67f89 */ /* 0x000fe800000e0000 */
[----:B------:R-:W2:Y:S04]  /*3d50*/  SHFL.DOWN PT, R231, R59, 0x1, 0x1f ;  /* 0x08201f003be77f89 */ /* 0x000ea800000e0000 */
[----:B------:R-:W-:Y:S04]  /*3d60*/  SHFL.DOWN PT, R228, R62, 0x1, 0x1f ;  /* 0x08201f003ee47f89 */ /* 0x000fe800000e0000 */
        /* <DEDUP_REMOVED lines=30> */
[----:B------:R-:W3:Y:S04]  /*3f50*/  SHFL.DOWN PT, R199, R187, 0x1, 0x1f ;  /* 0x08201f00bbc77f89 */ /* 0x000ee800000e0000 */
[----:B-1----:R-:W-:Y:S04]  /*3f60*/  STL.64 [R1+0x430], R128 ;  /* 0x0004308001007387 */ /* 0x002fe80000100a00 */
[----:B------:R-:W-:Y:S04]  /*3f70*/  SHFL.DOWN PT, R128, R188, 0x1, 0x1f ;  /* 0x08201f00bc807f89 */ /* 0x000fe800000e0000 */
[----:B------:R-:W1:Y:S04]  /*3f80*/  SHFL.DOWN PT, R129, R189, 0x1, 0x1f ;  /* 0x08201f00bd817f89 */ /* 0x000e6800000e0000 */
[----:B0-----:R-:W-:Y:S04]  /*3f90*/  STL.64 [R1+0x428], R232 ;  /* 0x000428e801007387 */ /* 0x001fe80000100a00 */
[----:B--2---:R-:W-:Y:S04]  /*3fa0*/  STL.64 [R1+0x420], R230 ;  /* 0x000420e601007387 */ /* 0x004fe80000100a00 */
        /* <DEDUP_REMOVED lines=15> */
[----:B---3--:R-:W-:Y:S04]  /*40a0*/  STL.64 [R1+0x3a0], R198 ;  /* 0x0003a0c601007387 */ /* 0x008fe80000100a00 */
[----:B------:R-:W-:Y:S04]  /*40b0*/  SHFL.DOWN PT, R234, R142, 0x1, 0x1f ;  /* 0x08201f008eea7f89 */ /* 0x000fe800000e0000 */
[----:B------:R-:W0:Y:S04]  /*40c0*/  SHFL.DOWN PT, R235, R143, 0x1, 0x1f ;  /* 0x08201f008feb7f89 */ /* 0x000e2800000e0000 */
[----:B------:R-:W-:Y:S04]  /*40d0*/  SHFL.DOWN PT, R232, R140, 0x1, 0x1f ;  /* 0x08201f008ce87f89 */ /* 0x000fe800000e0000 */
[----:B------:R-:W2:Y:S04]  /*40e0*/  SHFL.DOWN PT, R233, R141, 0x1, 0x1f ;  /* 0x08201f008de97f89 */ /* 0x000ea800000e0000 */
[----:B------:R-:W-:Y:S04]  /*40f0*/  SHFL.DOWN PT, R230, R138, 0x1, 0x1f ;  /* 0x08201f008ae67f89 */ /* 0x000fe800000e0000 */
[----:B------:R-:W3:Y:S04]  /*4100*/  SHFL.DOWN PT, R231, R139, 0x1, 0x1f ;  /* 0x08201f008be77f89 */ /* 0x000ee800000e0000 */
        /* <DEDUP_REMOVED lines=10> */
[----:B----4-:R-:W-:Y:S04]  /*41b0*/  SHFL.DOWN PT, R218, R126, 0x1, 0x1f ;  /* 0x08201f007eda7f89 */ /* 0x010fe800000e0000 */
[----:B------:R-:W4:Y:S04]  /*41c0*/  SHFL.DOWN PT, R219, R127, 0x1, 0x1f ;  /* 0x08201f007fdb7f89 */ /* 0x000f2800000e0000 */
        /* <DEDUP_REMOVED lines=19> */
[----:B------:R-:W2:Y:S04]  /*4300*/  SHFL.DOWN PT, R199, R167, 0x1, 0x1f ;  /* 0x08201f00a7c77f89 */ /* 0x000ea800000e0000 */
[----:B-1----:R1:W-:Y:S04]  /*4310*/  STL.64 [R1+0x398], R128 ;  /* 0x0003988001007387 */ /* 0x0023e80000100a00 */
[----:B-1----:R-:W1:Y:S04]  /*4320*/  S2R R128, SR_LANEID ;  /* 0x0000000000807919 */ /* 0x002e680000000000 */
[----:B0-----:R0:W-:Y:S04]  /*4330*/  STL.64 [R1+0x390], R234 ;  /* 0x000390ea01007387 */ /* 0x0011e80000100a00 */
[----:B--2---:R0:W-:Y:S04]  /*4340*/  STL.64 [R1+0x388], R232 ;  /* 0x000388e801007387 */ /* 0x0041e80000100a00 */
[----:B---3--:R0:W-:Y:S04]  /*4350*/  STL.64 [R1+0x380], R230 ;  /* 0x000380e601007387 */ /* 0x0081e80000100a00 */
[----:B-----5:R0:W-:Y:S04]  /*4360*/  STL.64 [R1+0x378], R228 ;  /* 0x000378e401007387 */ /* 0x0201e80000100a00 */
[----:B------:R0:W-:Y:S04]  /*4370*/  STL.64 [R1+0x370], R226 ;  /* 0x000370e201007387 */ /* 0x0001e80000100a00 */
[----:B------:R0:W-:Y:S04]  /*4380*/  STL.64 [R1+0x368], R224 ;  /* 0x000368e001007387 */ /* 0x0001e80000100a00 */
[----:B------:R0:W-:Y:S04]  /*4390*/  STL.64 [R1+0x360], R222 ;  /* 0x000360de01007387 */ /* 0x0001e80000100a00 */
[----:B------:R0:W-:Y:S04]  /*43a0*/  STL.64 [R1+0x358], R220 ;  /* 0x000358dc01007387 */ /* 0x0001e80000100a00 */
[----:B----4-:R0:W-:Y:S04]  /*43b0*/  STL.64 [R1+0x350], R218 ;  /* 0x000350da01007387 */ /* 0x0101e80000100a00 */
[----:B------:R0:W-:Y:S04]  /*43c0*/  STL.64 [R1+0x348], R216 ;  /* 0x000348d801007387 */ /* 0x0001e80000100a00 */
        /* <DEDUP_REMOVED lines=8> */
[----:B------:R0:W-:Y:S01]  /*4450*/  STL.64 [R1+0x300], R198 ;  /* 0x000300c601007387 */ /* 0x0001e20000100a00 */
[----:B-1----:R-:W-:Y:S01]  /*4460*/  ISETP.GT.AND P0, PT, R128, 0x1e, PT ;  /* 0x0000001e8000780c */ /* 0x002fe20003f04270 */
[----:B------:R-:W-:Y:S01]  /*4470*/  BSSY B0, `(.L_x_45) ;  /* 0x0000146000007945 */ /* 0x000fe20003800000 */
[----:B------:R-:W-:-:S11]  /*4480*/  IADD3 R129, R1, 0x300, RZ ;  /* 0x0000030001817810 */ /* 0x000fd60007ffe0ff */
[----:B------:R-:W-:Y:S05]  /*4490*/  @P0 BRA `(.L_x_46) ;  /* 0x0000143000000947 */ /* 0x000fea0003800000 */
[----:B0-----:R-:W-:Y:S04]  /*44a0*/  STL.64 [R1], R166 ;  /* 0x000000a601007387 */ /* 0x001fe80000100a00 */
        /* <DEDUP_REMOVED lines=93> */
[----:B------:R0:W-:Y:S04]  /*4a80*/  STL.64 [R1+0x1b8], R10 ;  /* 0x0001b80a01007387 */ /* 0x0001e80000100a00 */
[----:B------:R1:W-:Y:S01]  /*4a90*/  STL.64 [R1+0x1c0], R8 ;  /* 0x0001c00801007387 */ /* 0x0003e20000100a00 */
[----:B0-----:R-:W-:-:S02]  /*4aa0*/  IADD3 R10, R1, 0x1f8, RZ ;  /* 0x000001f8010a7810 */ /* 0x001fc40007ffe0ff */
[----:B-1----:R-:W-:Y:S01]  /*4ab0*/  IADD3 R9, R1, 0x2fc, RZ ;  /* 0x000002fc01097810 */ /* 0x002fe20007ffe0ff */
[----:B------:R-:W-:-:S05]  /*4ac0*/  IMAD.MOV.U32 R8, RZ, RZ, RZ ;  /* 0x000000ffff087224 */ /* 0x000fca00078e00ff */
.L_x_65:
[C---:B------:R-:W-:Y:S01]  /*4ad0*/  LEA R14, R8.reuse, R129, 0x2 ;  /* 0x00000081080e7211 */ /* 0x040fe200078e10ff */
[----:B0-----:R-:W2:Y:S01]  /*4ae0*/  LDL R5, [R1+0x1fc] ;  /* 0x0001fc0001057983 */ /* 0x001ea20000100800 */
[----:B------:R-:W-:-:S03]  /*4af0*/  IMAD R2, R8, 0x2, R129 ;  /* 0x0000000208027824 */ /* 0x000fc600078e0281 */
[----:B------:R-:W3:Y:S04]  /*4b00*/  LDL.U16 R3, [R1+0x2fe] ;  /* 0x0002fe0001037983 */ /* 0x000ee80000100400 */
[----:B------:R-:W2:Y:S04]  /*4b10*/  LDL R14, [R14] ;  /* 0x000000000e0e7983 */ /* 0x000ea80000100800 */
[----:B------:R0:W3:Y:S01]  /*4b20*/  LDL.U16 R12, [R2+0x200] ;  /* 0x00020000020c7983 */ /* 0x0000e20000100400 */
[----:B------:R-:W-:Y:S01]  /*4b30*/  IADD3 R8, R8, 0x1, RZ ;  /* 0x0000000108087810 */ /* 0x000fe20007ffe0ff */
[----:B-1----:R-:W-:-:S02]  /*4b40*/  IMAD.MOV.U32 R6, RZ, RZ, R9 ;  /* 0x000000ffff067224 */ /* 0x002fc400078e0009 */
[----:B------:R-:W-:Y:S02]  /*4b50*/  IMAD.MOV.U32 R4, RZ, RZ, R10 ;  /* 0x000000ffff047224 */ /* 0x000fe400078e000a */
[----:B0-----:R-:W-:Y:S01]  /*4b60*/  IMAD.MOV.U32 R2, RZ, RZ, 0x7e ;  /* 0x0000007eff027424 */ /* 0x001fe200078e00ff */
[----:B--2---:R-:W-:Y:S01]  /*4b70*/  ISETP.GT.AND P1, PT, R5, R14, PT ;  /* 0x0000000e0500720c */ /* 0x004fe20003f24270 */
[----:B---3--:R-:W-:-:S05]  /*4b80*/  HSETP2.GT.AND P0, PT, R12.H0_H0, R3.H0_H0, PT ;  /* 0x200000030c007234 */ /* 0x008fca0003f04800 */
[----:B------:R-:W-:-:S07]  /*4b90*/  ISETP.EQ.OR P0, PT, R5, -0x1, P0 ;  /* 0xffffffff0500780c */ /* 0x000fce0000702670 */
[----:B------:R-:W-:-:S05]  /*4ba0*/  HSETP2.NEU.OR P1, PT, R12.H0_H0, R3.H0_H0, !P1 ;  /* 0x200000030c007234 */ /* 0x000fca0004f2d820 */
[----:B------:R-:W-:-:S13]  /*4bb0*/  PLOP3.LUT P0, PT, P0, P1, PT, 0x8, 0x0 ;  /* 0x000000000000781c */ /* 0x000fda0000702170 */
[----:B------:R0:W-:Y:S04]  /*4bc0*/  @!P0 STL [R1+0x1fc], R14 ;  /* 0x0001fc0e01008387 */ /* 0x0001e80000100800 */
[----:B------:R0:W-:Y:S01]  /*4bd0*/  @!P0 STL.U16 [R1+0x2fe], R12 ;  /* 0x0002fe0c01008387 */ /* 0x0001e20000100400 */
[----:B------:R-:W-:Y:S02]  /*4be0*/  ISETP.GE.U32.AND P1, PT, R8, 0x80, PT ;  /* 0x000000800800780c */ /* 0x000fe40003f26070 */
[----:B------:R-:W-:Y:S02]  /*4bf0*/  @!P0 PRMT R3, R12, 0x7610, R3 ;  /* 0x000076100c038816 */ /* 0x000fe40000000003 */
.L_x_64:
[----:B------:R-:W2:Y:S04]  /*4c00*/  LDL.U16 R5, [R6] ;  /* 0x0000000006057983 */ /* 0x000ea80000100400 */
[----:B0-----:R-:W3:Y:S01]  /*4c10*/  LDL.64 R12, [R4] ;  /* 0x00000000040c7983 */ /* 0x001ee20000100a00 */
[----:B------:R-:W-:Y:S01]  /*4c20*/  BSSY B1, `(.L_x_47) ;  /* 0x0000016000017945 */ /* 0x000fe20003800000 */
[----:B------:R-:W-:Y:S01]  /*4c30*/  BSSY B2, `(.L_x_48) ;  /* 0x000000e000027945 */ /* 0x000fe20003800000 */
[----:B--2--5:R-:W-:Y:S01]  /*4c40*/  HSETP2.GT.AND P0, PT, R3.H0_H0, R5.H0_H0, PT ;  /* 0x2000000503007234 */ /* 0x024fe20003f04800 */
[----:B---3--:R-:W-:-:S12]  /*4c50*/  IMAD.MOV.U32 R7, RZ, RZ, R12 ;  /* 0x000000ffff077224 */ /* 0x008fd800078e000c */
[----:B------:R-:W-:Y:S05]  /*4c60*/  @P0 BRA `(.L_x_49) ;  /* 0x000000a000000947 */ /* 0x000fea0003800000 */
[----:B------:R-:W-:Y:S02]  /*4c70*/  ISETP.NE.AND P0, PT, R12, -0x1, PT ;  /* 0xffffffff0c00780c */ /* 0x000fe40003f05270 */
[----:B------:R-:W-:-:S11]  /*4c80*/  MOV R7, 0xffffffff ;  /* 0xffffffff00077802 */ /* 0x000fd60000000f00 */
        /* <DEDUP_REMOVED lines=8> */
.L_x_49:
[----:B------:R-:W-:Y:S05]  /*4d10*/  BSYNC B2 ;  /* 0x0000000000027941 */ /* 0x000fea0003800000 */
.L_x_48:
[----:B------:R-:W-:Y:S04]  /*4d20*/  STL.U16 [R6], R3 ;  /* 0x0000000306007387 */ /* 0x000fe80000100400 */
[----:B------:R-:W2:Y:S04]  /*4d30*/  LDL R11, [R4+0x4] ;  /* 0x00000400040b7983 */ /* 0x000ea80000100800 */
[----:B--2---:R-:W-:Y:S04]  /*4d40*/  STL [R4], R11 ;  /* 0x0000000b04007387 */ /* 0x004fe80000100800 */
[----:B------:R0:W-:Y:S04]  /*4d50*/  STL.U16 [R6+0x2], R5 ;  /* 0x0000020506007387 */ /* 0x0001e80000100400 */
[----:B------:R1:W-:Y:S04]  /*4d60*/  STL [R4+0x4], R7 ;  /* 0x0000040704007387 */ /* 0x0003e80000100800 */
[----:B0-----:R1:W5:Y:S02]  /*4d70*/  LDL.U16 R5, [R6] ;  /* 0x0000000006057983 */ /* 0x0013640000100400 */
.L_x_50:
[----:B------:R-:W-:Y:S05]  /*4d80*/  BSYNC B1 ;  /* 0x0000000000017941 */ /* 0x000fea0003800000 */
.L_x_47:
        /* <DEDUP_REMOVED lines=18> */
.L_x_53:
[----:B------:R-:W-:Y:S05]  /*4eb0*/  BSYNC B2 ;  /* 0x0000000000027941 */ /* 0x000fea0003800000 */
.L_x_52:
[----:B------:R-:W-:Y:S04]  /*4ec0*/  STL.U16 [R6+-0x2], R5 ;  /* 0xfffffe0506007387 */ /* 0x000fe80000100400 */
[----:B------:R-:W2:Y:S04]  /*4ed0*/  LDL R11, [R4] ;  /* 0x00000000040b7983 */ /* 0x000ea80000100800 */
[----:B--2---:R-:W-:Y:S04]  /*4ee0*/  STL [R4+-0x4], R11 ;  /* 0xfffffc0b04007387 */ /* 0x004fe80000100800 */
[----:B------:R0:W-:Y:S04]  /*4ef0*/  STL.U16 [R6], R3 ;  /* 0x0000000306007387 */ /* 0x0001e80000100400 */
[----:B------:R1:W-:Y:S04]  /*4f00*/  STL [R4], R7 ;  /* 0x0000000704007387 */ /* 0x0003e80000100800 */
[----:B0-----:R1:W5:Y:S02]  /*4f10*/  LDL.U16 R3, [R6+-0x2] ;  /* 0xfffffe0006037983 */ /* 0x0013640000100400 */
.L_x_54:
[----:B------:R-:W-:Y:S05]  /*4f20*/  BSYNC B1 ;  /* 0x0000000000017941 */ /* 0x000fea0003800000 */
.L_x_51:
[----:B------:R-:W2:Y:S04]  /*4f30*/  LDL.U16 R12, [R6+-0x4] ;  /* 0xfffffc00060c7983 */ /* 0x000ea80000100400 */
[----:B------:R-:W3:Y:S01]  /*4f40*/  LDL.64 R14, [R4+-0x8] ;  /* 0xfffff800040e7983 */ /* 0x000ee20000100a00 */
        /* <DEDUP_REMOVED lines=15> */
.L_x_57:
[----:B------:R-:W-:Y:S05]  /*5040*/  BSYNC B2 ;  /* 0x0000000000027941 */ /* 0x000fea0003800000 */
.L_x_56:
[----:B------:R0:W-:Y:S04]  /*5050*/  STL.U16 [R6+-0x4], R3 ;  /* 0xfffffc0306007387 */ /* 0x0001e80000100400 */
[----:B-1----:R-:W2:Y:S04]  /*5060*/  LDL R7, [R4+-0x4] ;  /* 0xfffffc0004077983 */ /* 0x002ea80000100800 */
[----:B--2---:R0:W-:Y:S04]  /*5070*/  STL [R4+-0x8], R7 ;  /* 0xfffff80704007387 */ /* 0x0041e80000100800 */
[----:B------:R0:W-:Y:S04]  /*5080*/  STL.U16 [R6+-0x2], R12 ;  /* 0xfffffe0c06007387 */ /* 0x0001e80000100400 */
[----:B------:R0:W-:Y:S02]  /*5090*/  STL [R4+-0x4], R5 ;  /* 0xfffffc0504007387 */ /* 0x0001e40000100800 */
.L_x_58:
[----:B------:R-:W-:Y:S05]  /*50a0*/  BSYNC B1 ;  /* 0x0000000000017941 */ /* 0x000fea0003800000 */
.L_x_55:
        /* <DEDUP_REMOVED lines=21> */
.L_x_62:
[----:B------:R-:W-:Y:S05]  /*5200*/  BSYNC B2 ;  /* 0x0000000000027941 */ /* 0x000fea0003800000 */
.L_x_61:
[----:B------:R-:W-:Y:S04]  /*5210*/  STL.U16 [R6+-0x6], R12 ;  /* 0xfffffa0c06007387 */ /* 0x000fe80000100400 */
[----:B------:R-:W2:Y:S04]  /*5220*/  LDL R7, [R4+-0x8] ;  /* 0xfffff80004077983 */ /* 0x000ea80000100800 */
[----:B--2---:R-:W-:Y:S04]  /*5230*/  STL [R4+-0xc], R7 ;  /* 0xfffff40704007387 */ /* 0x004fe80000100800 */
[----:B------:R0:W-:Y:S04]  /*5240*/  STL.U16 [R6+-0x4], R3 ;  /* 0xfffffc0306007387 */ /* 0x0001e80000100400 */
[----:B------:R1:W-:Y:S04]  /*5250*/  STL [R4+-0x8], R5 ;  /* 0xfffff80504007387 */ /* 0x0003e80000100800 */
[----:B0-----:R1:W5:Y:S02]  /*5260*/  LDL.U16 R3, [R6+-0x6] ;  /* 0xfffffa0006037983 */ /* 0x0013640000100400 */
.L_x_63:
[----:B------:R-:W-:Y:S05]  /*5270*/  BSYNC B1 ;  /* 0x0000000000017941 */ /* 0x000fea0003800000 */
.L_x_60:
[----:B-1----:R-:W-:Y:S02]  /*5280*/  IADD3 R4, R4, -0x10, RZ ;  /* 0xfffffff004047810 */ /* 0x002fe40007ffe0ff */
[----:B------:R-:W-:-:S02]  /*5290*/  IADD3 R6, R6, -0x8, RZ ;  /* 0xfffffff806067810 */ /* 0x000fc40007ffe0ff */
[----:B------:R-:W-:Y:S01]  /*52a0*/  IADD3 R2, R2, -0x4, RZ ;  /* 0xfffffffc02027810 */ /* 0x000fe20007ffe0ff */
[----:B------:R-:W-:Y:S05]  /*52b0*/  BRA `(.L_x_64) ;  /* 0xfffff94000007947 */ /* 0x000fea000383ffff */
.L_x_59:
[----:B------:R-:W-:Y:S05]  /*52c0*/  @!P1 BRA `(.L_x_65) ;  /* 0xfffff80000009947 */ /* 0x000fea000383ffff */
[----:B------:R2:W5:Y:S04]  /*52d0*/  LDL.64 R70, [R1+0xf8] ;  /* 0x0000f80001467983 */ /* 0x0005680000100a00 */
        /* <DEDUP_REMOVED lines=30> */
[----:B------:R2:W5:Y:S04]  /*54c0*/  LDL.64 R166, [R1] ;  /* 0x0000000001a67983 */ /* 0x0005680000100a00 */
        /* <DEDUP_REMOVED lines=9> */
[----:B0-----:R2:W5:Y:S04]  /*5560*/  LDL.64 R12, [R1+0x1b0] ;  /* 0x0001b000010c7983 */ /* 0x0015680000100a00 */
        /* <DEDUP_REMOVED lines=39> */
[----:B-1----:R2:W5:Y:S04]  /*57e0*/  LDL.64 R4, [R1+0x2f0] ;  /* 0x0002f00001047983 */ /* 0x0025680000100a00 */
        /* <DEDUP_REMOVED lines=13> */
[----:B------:R2:W5:Y:S02]  /*58c0*/  LDL.64 R90, [R1+0x280] ;  /* 0x00028000015a7983 */ /* 0x0005640000100a00 */
.L_x_46:
[----:B0-----:R-:W-:Y:S05]  /*58d0*/  BSYNC B0 ;  /* 0x0000000000007941 */ /* 0x001fea0003800000 */
.L_x_45:
[----:B------:R-:W-:Y:S01]  /*58e0*/  WARPSYNC 0xffffffff ;  /* 0xffffffff00007948 */ /* 0x000fe20003800000 */
[----:B-----5:R-:W-:Y:S01]  /*58f0*/  SHFL.DOWN PT, R198, R166, 0x2, 0x1f ;  /* 0x08401f00a6c67f89 */ /* 0x020fe200000e0000 */
[----:B------:R-:W-:Y:S01]  /*5900*/  ISETP.GT.AND P0, PT, R128, 0x1d, PT ;  /* 0x0000001d8000780c */ /* 0x000fe20003f04270 */
[----:B------:R-:W-:Y:S02]  /*5910*/  BSSY B0, `(.L_x_66) ;  /* 0x0000264000007945 */ /* 0x000fe40003800000 */
[----:B------:R-:W0:Y:S04]  /*5920*/  SHFL.DOWN PT, R199, R167, 0x2, 0x1f ;  /* 0x08401f00a7c77f89 */ /* 0x000e2800000e0000 */
[----:B------:R-:W-:Y:S04]  /*5930*/  SHFL.DOWN PT, R200, R168, 0x2, 0x1f ;  /* 0x08401f00a8c87f89 */ /* 0x000fe800000e0000 */
[----:B------:R-:W1:Y:S04]  /*5940*/  SHFL.DOWN PT, R201, R169, 0x2, 0x1f ;  /* 0x08401f00a9c97f89 */ /* 0x000e6800000e0000 */
[----:B------:R-:W-:Y:S04]  /*5950*/  SHFL.DOWN PT, R202, R130, 0x2, 0x1f ;  /* 0x08401f0082ca7f89 */ /* 0x000fe800000e0000 */
[----:B------:R-:W3:Y:S04]  /*5960*/  SHFL.DOWN PT, R203, R131, 0x2, 0x1f ;  /* 0x08401f0083cb7f89 */ /* 0x000ee800000e0000 */
[----:B------:R-:W-:Y:S04]  /*5970*/  SHFL.DOWN PT, R204, R132, 0x2, 0x1f ;  /* 0x08401f0084cc7f89 */ /* 0x000fe800000e0000 */
[----:B------:R-:W4:Y:S04]  /*5980*/  SHFL.DOWN PT, R205, R133, 0x2, 0x1f ;  /* 0x08401f0085cd7f89 */ /* 0x000f2800000e0000 */
[----:B------:R-:W-:Y:S04]  /*5990*/  SHFL.DOWN PT, R206, R134, 0x2, 0x1f ;  /* 0x08401f0086ce7f89 */ /* 0x000fe800000e0000 */
[----:B------:R-:W2:Y:S04]  /*59a0*/  SHFL.DOWN PT, R207, R135, 0x2, 0x1f ;  /* 0x08401f0087cf7f89 */ /* 0x000ea800000e0000 */
        /* <DEDUP_REMOVED lines=20> */
[----:B---3--:R-:W-:Y:S04]  /*5af0*/  STL.64 [R1+0x310], R202 ;  /* 0x000310ca01007387 */ /* 0x008fe80000100a00 */
[----:B----4-:R-:W-:Y:S04]  /*5b00*/  STL.64 [R1+0x318], R204 ;  /* 0x000318cc01007387 */ /* 0x010fe80000100a00 */
[----:B--2---:R-:W-:Y:S04]  /*5b10*/  STL.64 [R1+0x320], R206 ;  /* 0x000320ce01007387 */ /* 0x004fe80000100a00 */
        /* <DEDUP_REMOVED lines=12> */
[----:B------:R-:W1:Y:S04]  /*5be0*/  SHFL.DOWN PT, R201, R137, 0x2, 0x1f ;  /* 0x08401f0089c97f89 */ /* 0x000e6800000e0000 */
[----:B------:R-:W-:Y:S04]  /*5bf0*/  SHFL.DOWN PT, R202, R138, 0x2, 0x1f ;  /* 0x08401f008aca7f89 */ /* 0x000fe800000e0000 */
[----:B------:R-:W2:Y:S04]  /*5c00*/  SHFL.DOWN PT, R203, R139, 0x2, 0x1f ;  /* 0x08401f008bcb7f89 */ /* 0x000ea800000e0000 */
[----:B------:R-:W-:Y:S04]  /*5c10*/  SHFL.DOWN PT, R204, R140, 0x2, 0x1f ;  /* 0x08401f008ccc7f89 */ /* 0x000fe800000e0000 */
[----:B------:R-:W3:Y:S04]  /*5c20*/  SHFL.DOWN PT, R205, R141, 0x2, 0x1f ;  /* 0x08401f008dcd7f89 */ /* 0x000ee800000e0000 */
[----:B------:R-:W-:Y:S04]  /*5c30*/  SHFL.DOWN PT, R206, R142, 0x2, 0x1f ;  /* 0x08401f008ece7f89 */ /* 0x000fe800000e0000 */
        /* <DEDUP_REMOVED lines=28> */
[----:B------:R-:W3:Y:S04]  /*5e00*/  SHFL.DOWN PT, R235, R69, 0x2, 0x1f ;  /* 0x08401f0045eb7f89 */ /* 0x000ee800000e0000 */
[----:B------:R-:W-:Y:S04]  /*5e10*/  SHFL.DOWN PT, R236, R66, 0x2, 0x1f ;  /* 0x08401f0042ec7f89 */ /* 0x000fe800000e0000 */
[----:B------:R-:W4:Y:S04]  /*5e20*/  SHFL.DOWN PT, R237, R67, 0x2, 0x1f ;  /* 0x08401f0043ed7f89 */ /* 0x000f2800000e0000 */
[----:B0-----:R-:W-:Y:S04]  /*5e30*/  STL.64 [R1+0x370], R198 ;  /* 0x000370c601007387 */ /* 0x001fe80000100a00 */
[----:B-1----:R-:W-:Y:S04]  /*5e40*/  STL.64 [R1+0x378], R200 ;  /* 0x000378c801007387 */ /* 0x002fe80000100a00 */
[----:B--2---:R-:W-:Y:S04]  /*5e50*/  STL.64 [R1+0x380], R202 ;  /* 0x000380ca01007387 */ /* 0x004fe80000100a00 */
[----:B---3--:R-:W-:Y:S04]  /*5e60*/  STL.64 [R1+0x388], R204 ;  /* 0x000388cc01007387 */ /* 0x008fe80000100a00 */
[----:B----4-:R-:W-:Y:S04]  /*5e70*/  STL.64 [R1+0x390], R206 ;  /* 0x000390ce01007387 */ /* 0x010fe80000100a00 */
        /* <DEDUP_REMOVED lines=180> */
[----:B0-----:R0:W-:Y:S04]  /*69c0*/  STL.64 [R1+0x4e8], R198 ;  /* 0x0004e8c601007387 */ /* 0x0011e80000100a00 */
[----:B-1----:R0:W-:Y:S04]  /*69d0*/  STL.64 [R1+0x4f0], R200 ;  /* 0x0004f0c801007387 */ /* 0x0021e80000100a00 */
[----:B--2---:R0:W-:Y:S04]  /*69e0*/  STL.64 [R1+0x4f8], R202 ;  /* 0x0004f8ca01007387 */ /* 0x0041e80000100a00 */
[----:B---3--:R0:W-:Y:S04]  /*69f0*/  STL.64 [R1+0x570], R204 ;  /* 0x000570cc01007387 */ /* 0x0081e80000100a00 */
        /* <DEDUP_REMOVED lines=17> */
[----:B------:R-:W-:Y:S05]  /*6b10*/  @P0 BRA `(.L_x_67) ;  /* 0x0000143000000947 */ /* 0x000fea0003800000 */
[----:B------:R-:W-:Y:S04]  /*6b20*/  STL.64 [R1], R166 ;  /* 0x000000a601007387 */ /* 0x000fe80000100a00 */
        /* <DEDUP_REMOVED lines=95> */
[----:B-1----:R-:W-:-:S02]  /*7120*/  IADD3 R11, R1, 0x2fc, RZ ;  /* 0x000002fc010b7810 */ /* 0x002fc40007ffe0ff */
[----:B--2---:R-:W-:Y:S01]  /*7130*/  IADD3 R9, R1, 0x1f8, RZ ;  /* 0x000001f801097810 */ /* 0x004fe20007ffe0ff */
[----:B------:R-:W-:-:S05]  /*7140*/  IMAD.MOV.U32 R8, RZ, RZ, RZ ;  /* 0x000000ffff087224 */ /* 0x000fca00078e00ff */
.L_x_86:
[C---:B------:R-:W-:Y:S01]  /*7150*/  LEA R12, R8.reuse, R129, 0x2 ;  /* 0x00000081080c7211 */ /* 0x040fe200078e10ff */
[----:B-12---:R-:W2:Y:S01]  /*7160*/  LDL R5, [R1+0x1fc] ;  /* 0x0001fc0001057983 */ /* 0x006ea20000100800 */
[----:B------:R-:W-:-:S03]  /*7170*/  IMAD R2, R8, 0x2, R129 ;  /* 0x0000000208027824 */ /* 0x000fc600078e0281 */
[----:B------:R-:W3:Y:S04]  /*7180*/  LDL.U16 R3, [R1+0x2fe] ;  /* 0x0002fe0001037983 */ /* 0x000ee80000100400 */
[----:B------:R-:W2:Y:S04]  /*7190*/  LDL R12, [R12] ;  /* 0x000000000c0c7983 */ /* 0x000ea80000100800 */
[----:B------:R1:W3:Y:S01]  /*71a0*/  LDL.U16 R10, [R2+0x200] ;  /* 0x00020000020a7983 */ /* 0x0002e20000100400 */
[----:B------:R-:W-:Y:S01]  /*71b0*/  IADD3 R8, R8, 0x1, RZ ;  /* 0x0000000108087810 */ /* 0x000fe20007ffe0ff */
[----:B------:R-:W-:-:S02]  /*71c0*/  IMAD.MOV.U32 R6, RZ, RZ, R11 ;  /* 0x000000ffff067224 */ /* 0x000fc400078e000b */
[----:B------:R-:W-:Y:S02]  /*71d0*/  IMAD.MOV.U32 R4, RZ, RZ, R9 ;  /* 0x000000ffff047224 */ /* 0x000fe400078e0009 */
[----:B-1----:R-:W-:Y:S01]  /*71e0*/  IMAD.MOV.U32 R2, RZ, RZ, 0x7e ;  /* 0x0000007eff027424 */ /* 0x002fe200078e00ff */
        /* <DEDUP_REMOVED lines=9> */
.L_x_85:
[----:B------:R-:W2:Y:S04]  /*7280*/  LDL.U16 R5, [R6] ;  /* 0x0000000006057983 */ /* 0x000ea80000100400 */
[----:B-1----:R-:W3:Y:S01]  /*7290*/  LDL.64 R12, [R4] ;  /* 0x00000000040c7983 */ /* 0x002ee20000100a00 */
        /* <DEDUP_REMOVED lines=15> */
.L_x_70:
[----:B------:R-:W-:Y:S05]  /*7390*/  BSYNC B2 ;  /* 0x0000000000027941 */ /* 0x000fea0003800000 */
.L_x_69:
[----:B------:R-:W-:Y:S04]  /*73a0*/  STL.U16 [R6], R3 ;  /* 0x0000000306007387 */ /* 0x000fe80000100400 */
[----:B------:R-:W2:Y:S04]  /*73b0*/  LDL R13, [R4+0x4] ;  /* 0x00000400040d7983 */ /* 0x000ea80000100800 */
[----:B--2---:R-:W-:Y:S04]  /*73c0*/  STL [R4], R13 ;  /* 0x0000000d04007387 */ /* 0x004fe80000100800 */
[----:B------:R1:W-:Y:S04]  /*73d0*/  STL.U16 [R6+0x2], R5 ;  /* 0x0000020506007387 */ /* 0x0003e80000100400 */
[----:B------:R2:W-:Y:S04]  /*73e0*/  STL [R4+0x4], R7 ;  /* 0x0000040704007387 */ /* 0x0005e80000100800 */
[----:B-1----:R2:W5:Y:S02]  /*73f0*/  LDL.U16 R5, [R6] ;  /* 0x0000000006057983 */ /* 0x0025640000100400 */
.L_x_71:
[----:B------:R-:W-:Y:S05]  /*7400*/  BSYNC B1 ;  /* 0x0000000000017941 */ /* 0x000fea0003800000 */
.L_x_68:
        /* <DEDUP_REMOVED lines=18> */
.L_x_74:
[----:B------:R-:W-:Y:S05]  /*7530*/  BSYNC B2 ;  /* 0x0000000000027941 */ /* 0x000fea0003800000 */
.L_x_73:
[----:B------:R-:W-:Y:S04]  /*7540*/  STL.U16 [R6+-0x2], R5 ;  /* 0xfffffe0506007387 */ /* 0x000fe80000100400 */
[----:B------:R-:W2:Y:S04]  /*7550*/  LDL R13, [R4] ;  /* 0x00000000040d7983 */ /* 0x000ea80000100800 */
[----:B--2---:R-:W-:Y:S04]  /*7560*/  STL [R4+-0x4], R13 ;  /* 0xfffffc0d04007387 */ /* 0x004fe80000100800 */
[----:B------:R1:W-:Y:S04]  /*7570*/  STL.U16 [R6], R3 ;  /* 0x0000000306007387 */ /* 0x0003e80000100400 */
[----:B------:R2:W-:Y:S04]  /*7580*/  STL [R4], R7 ;  /* 0x0000000704007387 */ /* 0x0005e80000100800 */
[----:B-1----:R2:W5:Y:S02]  /*7590*/  LDL.U16 R3, [R6+-0x2] ;  /* 0xfffffe0006037983 */ /* 0x0025640000100400 */
.L_x_75:
[----:B------:R-:W-:Y:S05]  /*75a0*/  BSYNC B1 ;  /* 0x0000000000017941 */ /* 0x000fea0003800000 */
.L_x_72:
[----:B------:R-:W3:Y:S04]  /*75b0*/  LDL.U16 R10, [R6+-0x4] ;  /* 0xfffffc00060a7983 */ /* 0x000ee80000100400 */
[----:B------:R-:W4:Y:S01]  /*75c0*/  LDL.64 R12, [R4+-0x8] ;  /* 0xfffff800040c7983 */ /* 0x000f220000100a00 */
[----:B------:R-:W-:Y:S01]  /*75d0*/  BSSY B1, `(.L_x_76) ;  /* 0x0000015000017945 */ /* 0x000fe20003800000 */
[----:B------:R-:W-:Y:S01]  /*75e0*/  BSSY B2, `(.L_x_77) ;  /* 0x000000e000027945 */ /* 0x000fe20003800000 */
[----:B---3-5:R-:W-:Y:S01]  /*75f0*/  HSETP2.GT.AND P0, PT, R3.H0_H0, R10.H0_H0, PT ;  /* 0x2000000a03007234 */ /* 0x028fe20003f04800 */
[----:B----4-:R-:W-:-:S12]  /*7600*/  IMAD.MOV.U32 R5, RZ, RZ, R12 ;  /* 0x000000ffff057224 */ /* 0x010fd800078e000c */
        /* <DEDUP_REMOVED lines=11> */
.L_x_78:
[----:B------:R-:W-:Y:S05]  /*76c0*/  BSYNC B2 ;  /* 0x0000000000027941 */ /* 0x000fea0003800000 */
.L_x_77:
[----:B------:R1:W-:Y:S04]  /*76d0*/  STL.U16 [R6+-0x4], R3 ;  /* 0xfffffc0306007387 */ /* 0x0003e80000100400 */
[----:B--2---:R-:W2:Y:S04]  /*76e0*/  LDL R7, [R4+-0x4] ;  /* 0xfffffc0004077983 */ /* 0x004ea80000100800 */
[----:B--2---:R1:W-:Y:S04]  /*76f0*/  STL [R4+-0x8], R7 ;  /* 0xfffff80704007387 */ /* 0x0043e80000100800 */
[----:B------:R1:W-:Y:S04]  /*7700*/  STL.U16 [R6+-0x2], R10 ;  /* 0xfffffe0a06007387 */ /* 0x0003e80000100400 */
[----:B------:R1:W-:Y:S02]  /*7710*/  STL [R4+-0x4], R5 ;  /* 0xfffffc0504007387 */ /* 0x0003e40000100800 */
.L_x_79:
[----:B------:R-:W-:Y:S05]  /*7720*/  BSYNC B1 ;  /* 0x0000000000017941 */ /* 0x000fea0003800000 */
.L_x_76:
[----:B------:R-:W-:-:S13]  /*7730*/  ISETP.NE.AND P0, PT, R2, 0x2, PT ;  /* 0x000000020200780c */ /* 0x000fda0003f05270 */
[----:B------:R-:W-:Y:S05]  /*7740*/  @!P0 BRA `(.L_x_80) ;  /* 0x000001f000008947 */ /* 0x000fea0003800000 */
[----:B-1----:R-:W3:Y:S04]  /*7750*/  LDL.U16 R10, [R6+-0x4] ;  /* 0xfffffc00060a7983 */ /* 0x002ee80000100400 */
[----:B------:R-:W3:Y:S04]  /*7760*/  LDL.U16 R3, [R6+-0x6] ;  /* 0xfffffa0006037983 */ /* 0x000ee80000100400 */
[----:B--2---:R-:W2:Y:S01]  /*7770*/  LDL R7, [R4+-0xc] ;  /* 0xfffff40004077983 */ /* 0x004ea20000100800 */
[----:B------:R-:W-:Y:S01]  /*7780*/  BSSY B1, `(.L_x_81) ;  /* 0x0000017000017945 */ /* 0x000fe20003800000 */
[----:B------:R-:W-:Y:S01]  /*7790*/  BSSY B2, `(.L_x_82) ;  /* 0x000000f000027945 */ /* 0x000fe20003800000 */
[----:B---3--:R-:W-:Y:S01]  /*77a0*/  HSETP2.GT.AND P0, PT, R10.H0_H0, R3.H0_H0, PT ;  /* 0x200000030a007234 */ /* 0x008fe20003f04800 */
        /* <DEDUP_REMOVED lines=13> */
.L_x_83:
[----:B------:R-:W-:Y:S05]  /*7880*/  BSYNC B2 ;  /* 0x0000000000027941 */ /* 0x000fea0003800000 */
.L_x_82:
[----:B------:R-:W-:Y:S04]  /*7890*/  STL.U16 [R6+-0x6], R10 ;  /* 0xfffffa0a06007387 */ /* 0x000fe80000100400 */
[----:B------:R-:W2:Y:S04]  /*78a0*/  LDL R7, [R4+-0x8] ;  /* 0xfffff80004077983 */ /* 0x000ea80000100800 */
[----:B--2---:R-:W-:Y:S04]  /*78b0*/  STL [R4+-0xc], R7 ;  /* 0xfffff40704007387 */ /* 0x004fe80000100800 */
[----:B------:R1:W-:Y:S04]  /*78c0*/  STL.U16 [R6+-0x4], R3 ;  /* 0xfffffc0306007387 */ /* 0x0003e80000100400 */
[----:B------:R2:W-:Y:S04]  /*78d0*/  STL [R4+-0x8], R5 ;  /* 0xfffff80504007387 */ /* 0x0005e80000100800 */
[----:B-1----:R2:W5:Y:S02]  /*78e0*/  LDL.U16 R3, [R6+-0x6] ;  /* 0xfffffa0006037983 */ /* 0x0025640000100400 */
.L_x_84:
[----:B------:R-:W-:Y:S05]  /*78f0*/  BSYNC B1 ;  /* 0x0000000000017941 */ /* 0x000fea0003800000 */
.L_x_81:
[----:B--2---:R-:W-:Y:S02]  /*7900*/  IADD3 R4, R4, -0x10, RZ ;  /* 0xfffffff004047810 */ /* 0x004fe40007ffe0ff */
[----:B------:R-:W-:-:S02]  /*7910*/  IADD3 R6, R6, -0x8, RZ ;  /* 0xfffffff806067810 */ /* 0x000fc40007ffe0ff */
[----:B------:R-:W-:Y:S01]  /*7920*/  IADD3 R2, R2, -0x4, RZ ;  /* 0xfffffffc02027810 */ /* 0x000fe20007ffe0ff */
[----:B------:R-:W-:Y:S05]  /*7930*/  BRA `(.L_x_85) ;  /* 0xfffff94000007947 */ /* 0x000fea000383ffff */
.L_x_80:
        /* <DEDUP_REMOVED lines=82> */
[----:B--2---:R3:W5:Y:S04]  /*7e60*/  LDL.64 R4, [R1+0x2f0] ;  /* 0x0002f00001047983 */ /* 0x0047680000100a00 */
        /* <DEDUP_REMOVED lines=14> */
.L_x_67:
[----:B------:R-:W-:Y:S05]  /*7f50*/  BSYNC B0 ;  /* 0x0000000000007941 */ /* 0x000fea0003800000 */
.L_x_66:
[----:B------:R-:W-:Y:S01]  /*7f60*/  WARPSYNC 0xffffffff ;  /* 0xffffffff00007948 */ /* 0x000fe20003800000 */
[----:B0----5:R-:W-:Y:S01]  /*7f70*/  SHFL.DOWN PT, R198, R166, 0x4, 0x1f ;  /* 0x08801f00a6c67f89 */ /* 0x021fe200000e0000 */
[----:B------:R-:W-:Y:S01]  /*7f80*/  ISETP.GT.AND P0, PT, R128, 0x1b, PT ;  /* 0x0000001b8000780c */ /* 0x000fe20003f04270 */
[----:B------:R-:W-:Y:S02]  /*7f90*/  BSSY B0, `(.L_x_87) ;  /* 0x0000264000007945 */ /* 0x000fe40003800000 */
[----:B------:R-:W0:Y:S04]  /*7fa0*/  SHFL.DOWN PT, R199, R167, 0x4, 0x1f ;  /* 0x08801f00a7c77f89 */ /* 0x000e2800000e0000 */
[----:B------:R-:W-:Y:S04]  /*7fb0*/  SHFL.DOWN PT, R200, R168, 0x4, 0x1f ;  /* 0x08801f00a8c87f89 */ /* 0x000fe800000e0000 */
[----:B------:R-:W1:Y:S04]  /*7fc0*/  SHFL.DOWN PT, R201, R169, 0x4, 0x1f ;  /* 0x08801f00a9c97f89 */ /* 0x000e6800000e0000 */
[----:B------:R-:W-:Y:S04]  /*7fd0*/  SHFL.DOWN PT, R202, R130, 0x4, 0x1f ;  /* 0x08801f0082ca7f89 */ /* 0x000fe800000e0000 */
[----:B------:R-:W2:Y:S04]  /*7fe0*/  SHFL.DOWN PT, R203, R131, 0x4, 0x1f ;  /* 0x08801f0083cb7f89 */ /* 0x000ea800000e0000 */
[----:B------:R-:W-:Y:S04]  /*7ff0*/  SHFL.DOWN PT, R204, R132, 0x4, 0x1f ;  /* 0x08801f0084cc7f89 */ /* 0x000fe800000e0000 */
[----:B------:R-:W4:Y:S04]  /*8000*/  SHFL.DOWN PT, R205, R133, 0x4, 0x1f ;  /* 0x08801f0085cd7f89 */ /* 0x000f2800000e0000 */
[----:B------:R-:W-:Y:S04]  /*8010*/  SHFL.DOWN PT, R206, R134, 0x4, 0x1f ;  /* 0x08801f0086ce7f89 */ /* 0x000fe800000e0000 */
[----:B------:R-:W3:Y:S04]  /*8020*/  SHFL.DOWN PT, R207, R135, 0x4, 0x1f ;  /* 0x08801f0087cf7f89 */ /* 0x000ee800000e0000 */
        /* <DEDUP_REMOVED lines=17> */
[----:B------:R-:W3:Y:S04]  /*8140*/  SHFL.DOWN PT, R225, R193, 0x4, 0x1f ;  /* 0x08801f00c1e17f89 */ /* 0x000ee800000e0000 */
[----:B0-----:R-:W-:Y:S04]  /*8150*/  STL.64 [R1+0x300], R198 ;  /* 0x000300c601007387 */ /* 0x001fe80000100a00 */
[----:B-1----:R-:W-:Y:S04]  /*8160*/  STL.64 [R1+0x308], R200 ;  /* 0x000308c801007387 */ /* 0x002fe80000100a00 */
[----:B--2---:R-:W-:Y:S04]  /*8170*/  STL.64 [R1+0x310], R202 ;  /* 0x000310ca01007387 */ /* 0x004fe80000100a00 */
[----:B----4-:R-:W-:Y:S04]  /*8180*/  STL.64 [R1+0x318], R204 ;  /* 0x000318cc01007387 */ /* 0x010fe80000100a00 */
[----:B---3--:R-:W-:Y:S04]  /*8190*/  STL.64 [R1+0x320], R206 ;  /* 0x000320ce01007387 */ /* 0x008fe80000100a00 */
        /* <DEDUP_REMOVED lines=355> */
.L_x_107:
        /* <DEDUP_REMOVED lines=19> */
.L_x_106:
        /* <DEDUP_REMOVED lines=17> */
.L_x_91:
[----:B------:R-:W-:Y:S05]  /*9a10*/  BSYNC B2 ;  /* 0x0000000000027941 */ /* 0x000fea0003800000 */
.L_x_90:
[----:B------:R-:W-:Y:S04]  /*9a20*/  STL.U16 [R6], R3 ;  /* 0x0000000306007387 */ /* 0x000fe80000100400 */
[----:B------:R-:W2:Y:S04]  /*9a30*/  LDL R13, [R4+0x4] ;  /* 0x00000400040d7983 */ /* 0x000ea80000100800 */
[----:B--2---:R-:W-:Y:S04]  /*9a40*/  STL [R4], R13 ;  /* 0x0000000d04007387 */ /* 0x004fe80000100800 */
[----:B------:R1:W-:Y:S04]  /*9a50*/  STL.U16 [R6+0x2], R5 ;  /* 0x0000020506007387 */ /* 0x0003e80000100400 */
[----:B------:R2:W-:Y:S04]  /*9a60*/  STL [R4+0x4], R7 ;  /* 0x0000040704007387 */ /* 0x0005e80000100800 */
[----:B-1----:R2:W5:Y:S02]  /*9a70*/  LDL.U16 R5, [R6] ;  /* 0x0000000006057983 */ /* 0x0025640000100400 */
.L_x_92:
[----:B------:R-:W-:Y:S05]  /*9a80*/  BSYNC B1 ;  /* 0x0000000000017941 */ /* 0x000fea0003800000 */
.L_x_89:
        /* <DEDUP_REMOVED lines=18> */
.L_x_95:
[----:B------:R-:W-:Y:S05]  /*9bb0*/  BSYNC B2 ;  /* 0x0000000000027941 */ /* 0x000fea0003800000 */
.L_x_94:
[----:B------:R-:W-:Y:S04]  /*9bc0*/  STL.U16 [R6+-0x2], R5 ;  /* 0xfffffe0506007387 */ /* 0x000fe80000100400 */
[----:B------:R-:W2:Y:S04]  /*9bd0*/  LDL R13, [R4] ;  /* 0x00000000040d7983 */ /* 0x000ea80000100800 */
[----:B--2---:R-:W-:Y:S04]  /*9be0*/  STL [R4+-0x4], R13 ;  /* 0xfffffc0d04007387 */ /* 0x004fe80000100800 */
[----:B------:R1:W-:Y:S04]  /*9bf0*/  STL.U16 [R6], R3 ;  /* 0x0000000306007387 */ /* 0x0003e80000100400 */
[----:B------:R2:W-:Y:S04]  /*9c00*/  STL [R4], R7 ;  /* 0x0000000704007387 */ /* 0x0005e80000100800 */
[----:B-1----:R2:W5:Y:S02]  /*9c10*/  LDL.U16 R3, [R6+-0x2] ;  /* 0xfffffe0006037983 */ /* 0x0025640000100400 */
.L_x_96:
[----:B------:R-:W-:Y:S05]  /*9c20*/  BSYNC B1 ;  /* 0x0000000000017941 */ /* 0x000fea0003800000 */
.L_x_93:
        /* <DEDUP_REMOVED lines=17> */
.L_x_99:
[----:B------:R-:W-:Y:S05]  /*9d40*/  BSYNC B2 ;  /* 0x0000000000027941 */ /* 0x000fea0003800000 */
.L_x_98:
[----:B------:R1:W-:Y:S04]  /*9d50*/  STL.U16 [R6+-0x4], R3 ;  /* 0xfffffc0306007387 */ /* 0x0003e80000100400 */
[----:B--2---:R-:W2:Y:S04]  /*9d60*/  LDL R7, [R4+-0x4] ;  /* 0xfffffc0004077983 */ /* 0x004ea80000100800 */
[----:B--2---:R1:W-:Y:S04]  /*9d70*/  STL [R4+-0x8], R7 ;  /* 0xfffff80704007387 */ /* 0x0043e80000100800 */
[----:B------:R1:W-:Y:S04]  /*9d80*/  STL.U16 [R6+-0x2], R10 ;  /* 0xfffffe0a06007387 */ /* 0x0003e80000100400 */
[----:B------:R1:W-:Y:S02]  /*9d90*/  STL [R4+-0x4], R5 ;  /* 0xfffffc0504007387 */ /* 0x0003e40000100800 */
.L_x_100:
[----:B------:R-:W-:Y:S05]  /*9da0*/  BSYNC B1 ;  /* 0x0000000000017941 */ /* 0x000fea0003800000 */
.L_x_97:
        /* <DEDUP_REMOVED lines=21> */
.L_x_104:
[----:B------:R-:W-:Y:S05]  /*9f00*/  BSYNC B2 ;  /* 0x0000000000027941 */ /* 0x000fea0003800000 */
.L_x_103:
[----:B------:R-:W-:Y:S04]  /*9f10*/  STL.U16 [R6+-0x6], R10 ;  /* 0xfffffa0a06007387 */ /* 0x000fe80000100400 */
[----:B------:R-:W2:Y:S04]  /*9f20*/  LDL R7, [R4+-0x8] ;  /* 0xfffff80004077983 */ /* 0x000ea80000100800 */
[----:B--2---:R-:W-:Y:S04]  /*9f30*/  STL [R4+-0xc], R7 ;  /* 0xfffff40704007387 */ /* 0x004fe80000100800 */
[----:B------:R1:W-:Y:S04]  /*9f40*/  STL.U16 [R6+-0x4], R3 ;  /* 0xfffffc0306007387 */ /* 0x0003e80000100400 */
[----:B------:R2:W-:Y:S04]  /*9f50*/  STL [R4+-0x8], R5 ;  /* 0xfffff80504007387 */ /* 0x0005e80000100800 */
[----:B-1----:R2:W5:Y:S02]  /*9f60*/  LDL.U16 R3, [R6+-0x6] ;  /* 0xfffffa0006037983 */ /* 0x0025640000100400 */
.L_x_105:
[----:B------:R-:W-:Y:S05]  /*9f70*/  BSYNC B1 ;  /* 0x0000000000017941 */ /* 0x000fea0003800000 */
.L_x_102:
[----:B--2---:R-:W-:Y:S02]  /*9f80*/  IADD3 R4, R4, -0x10, RZ ;  /* 0xfffffff004047810 */ /* 0x004fe40007ffe0ff */
[----:B------:R-:W-:-:S02]  /*9f90*/  IADD3 R6, R6, -0x8, RZ ;  /* 0xfffffff806067810 */ /* 0x000fc40007ffe0ff */
[----:B------:R-:W-:Y:S01]  /*9fa0*/  IADD3 R2, R2, -0x4, RZ ;  /* 0xfffffffc02027810 */ /* 0x000fe20007ffe0ff */
[----:B------:R-:W-:Y:S05]  /*9fb0*/  BRA `(.L_x_106) ;  /* 0xfffff94000007947 */ /* 0x000fea000383ffff */
.L_x_101:
        /* <DEDUP_REMOVED lines=97> */
.L_x_88:
[----:B------:R-:W-:Y:S05]  /*a5d0*/  BSYNC B0 ;  /* 0x0000000000007941 */ /* 0x000fea0003800000 */
.L_x_87:
        /* <DEDUP_REMOVED lines=391> */
.L_x_128:
        /* <DEDUP_REMOVED lines=19> */
.L_x_127:
        /* <DEDUP_REMOVED lines=17> */
.L_x_112:
[----:B------:R-:W-:Y:S05]  /*c090*/  BSYNC B2 ;  /* 0x0000000000027941 */ /* 0x000fea0003800000 */
.L_x_111:
[----:B------:R-:W-:Y:S04]  /*c0a0*/  STL.U16 [R6], R3 ;  /* 0x0000000306007387 */ /* 0x000fe80000100400 */
[----:B------:R-:W2:Y:S04]  /*c0b0*/  LDL R13, [R4+0x4] ;  /* 0x00000400040d7983 */ /* 0x000ea80000100800 */
[----:B--2---:R-:W-:Y:S04]  /*c0c0*/  STL [R4], R13 ;  /* 0x0000000d04007387 */ /* 0x004fe80000100800 */
[----:B------:R1:W-:Y:S04]  /*c0d0*/  STL.U16 [R6+0x2], R5 ;  /* 0x0000020506007387 */ /* 0x0003e80000100400 */
[----:B------:R2:W-:Y:S04]  /*c0e0*/  STL [R4+0x4], R7 ;  /* 0x0000040704007387 */ /* 0x0005e80000100800 */
[----:B-1----:R2:W5:Y:S02]  /*c0f0*/  LDL.U16 R5, [R6] ;  /* 0x0000000006057983 */ /* 0x0025640000100400 */
.L_x_113:
[----:B------:R-:W-:Y:S05]  /*c100*/  BSYNC B1 ;  /* 0x0000000000017941 */ /* 0x000fea0003800000 */
.L_x_110:
        /* <DEDUP_REMOVED lines=18> */
.L_x_116:
[----:B------:R-:W-:Y:S05]  /*c230*/  BSYNC B2 ;  /* 0x0000000000027941 */ /* 0x000fea0003800000 */
.L_x_115:
[----:B------:R-:W-:Y:S04]  /*c240*/  STL.U16 [R6+-0x2], R5 ;  /* 0xfffffe0506007387 */ /* 0x000fe80000100400 */
[----:B------:R-:W2:Y:S04]  /*c250*/  LDL R13, [R4] ;  /* 0x00000000040d7983 */ /* 0x000ea80000100800 */
[----:B--2---:R-:W-:Y:S04]  /*c260*/  STL [R4+-0x4], R13 ;  /* 0xfffffc0d04007387 */ /* 0x004fe80000100800 */
[----:B------:R1:W-:Y:S04]  /*c270*/  STL.U16 [R6], R3 ;  /* 0x0000000306007387 */ /* 0x0003e80000100400 */
[----:B------:R2:W-:Y:S04]  /*c280*/  STL [R4], R7 ;  /* 0x0000000704007387 */ /* 0x0005e80000100800 */
[----:B-1----:R2:W5:Y:S02]  /*c290*/  LDL.U16 R3, [R6+-0x2] ;  /* 0xfffffe0006037983 */ /* 0x0025640000100400 */
.L_x_117:
[----:B------:R-:W-:Y:S05]  /*c2a0*/  BSYNC B1 ;  /* 0x0000000000017941 */ /* 0x000fea0003800000 */
.L_x_114:
        /* <DEDUP_REMOVED lines=17> */
.L_x_120:
[----:B------:R-:W-:Y:S05]  /*c3c0*/  BSYNC B2 ;  /* 0x0000000000027941 */ /* 0x000fea0003800000 */
.L_x_119:
[----:B------:R1:W-:Y:S04]  /*c3d0*/  STL.U16 [R6+-0x4], R3 ;  /* 0xfffffc0306007387 */ /* 0x0003e80000100400 */
[----:B--2---:R-:W2:Y:S04]  /*c3e0*/  LDL R7, [R4+-0x4] ;  /* 0xfffffc0004077983 */ /* 0x004ea80000100800 */
[----:B--2---:R1:W-:Y:S04]  /*c3f0*/  STL [R4+-0x8], R7 ;  /* 0xfffff80704007387 */ /* 0x0043e80000100800 */
[----:B------:R1:W-:Y:S04]  /*c400*/  STL.U16 [R6+-0x2], R10 ;  /* 0xfffffe0a06007387 */ /* 0x0003e80000100400 */
[----:B------:R1:W-:Y:S02]  /*c410*/  STL [R4+-0x4], R5 ;  /* 0xfffffc0504007387 */ /* 0x0003e40000100800 */
.L_x_121:
[----:B------:R-:W-:Y:S05]  /*c420*/  BSYNC B1 ;  /* 0x0000000000017941 */ /* 0x000fea0003800000 */
.L_x_118:
        /* <DEDUP_REMOVED lines=21> */
.L_x_125:
[----:B------:R-:W-:Y:S05]  /*c580*/  BSYNC B2 ;  /* 0x0000000000027941 */ /* 0x000fea0003800000 */
.L_x_124:
[----:B------:R-:W-:Y:S04]  /*c590*/  STL.U16 [R6+-0x6], R10 ;  /* 0xfffffa0a06007387 */ /* 0x000fe80000100400 */
[----:B------:R-:W2:Y:S04]  /*c5a0*/  LDL R7, [R4+-0x8] ;  /* 0xfffff80004077983 */ /* 0x000ea80000100800 */
[----:B--2---:R-:W-:Y:S04]  /*c5b0*/  STL [R4+-0xc], R7 ;  /* 0xfffff40704007387 */ /* 0x004fe80000100800 */
[----:B------:R1:W-:Y:S04]  /*c5c0*/  STL.U16 [R6+-0x4], R3 ;  /* 0xfffffc0306007387 */ /* 0x0003e80000100400 */
[----:B------:R2:W-:Y:S04]  /*c5d0*/  STL [R4+-0x8], R5 ;  /* 0xfffff80504007387 */ /* 0x0005e80000100800 */
[----:B-1----:R2:W5:Y:S02]  /*c5e0*/  LDL.U16 R3, [R6+-0x6] ;  /* 0xfffffa0006037983 */ /* 0x0025640000100400 */
.L_x_126:
[----:B------:R-:W-:Y:S05]  /*c5f0*/  BSYNC B1 ;  /* 0x0000000000017941 */ /* 0x000fea0003800000 */
.L_x_123:
[----:B--2---:R-:W-:Y:S02]  /*c600*/  IADD3 R4, R4, -0x10, RZ ;  /* 0xfffffff004047810 */ /* 0x004fe40007ffe0ff */
[----:B------:R-:W-:-:S02]  /*c610*/  IADD3 R6, R6, -0x8, RZ ;  /* 0xfffffff806067810 */ /* 0x000fc40007ffe0ff */
[----:B------:R-:W-:Y:S01]  /*c620*/  IADD3 R2, R2, -0x4, RZ ;  /* 0xfffffffc02027810 */ /* 0x000fe20007ffe0ff */
[----:B------:R-:W-:Y:S05]  /*c630*/  BRA `(.L_x_127) ;  /* 0xfffff94000007947 */ /* 0x000fea000383ffff */
.L_x_122:
        /* <DEDUP_REMOVED lines=97> */
.L_x_109:
[----:B------:R-:W-:Y:S05]  /*cc50*/  BSYNC B0 ;  /* 0x0000000000007941 */ /* 0x000fea0003800000 */
.L_x_108:
        /* <DEDUP_REMOVED lines=291> */
[----:B------:R-:W1:Y:S01]  /*de90*/  S2R R171, SR_LANEID ;  /* 0x0000000000ab7919 */ /* 0x000e620000000000 */
        /* <DEDUP_REMOVED lines=97> */
[----:B--2---:R-:W-:-:S02]  /*e4b0*/  IADD3 R11, R1, 0x2fc, RZ ;  /* 0x000002fc010b7810 */ /* 0x004fc40007ffe0ff */
[----:B---3--:R-:W-:Y:S01]  /*e4c0*/  IADD3 R9, R1, 0x1f8, RZ ;  /* 0x000001f801097810 */ /* 0x008fe20007ffe0ff */
[----:B------:R-:W-:-:S05]  /*e4d0*/  IMAD.MOV.U32 R8, RZ, RZ, RZ ;  /* 0x000000ffff087224 */ /* 0x000fca00078e00ff */
.L_x_149:
[C---:B------:R-:W-:Y:S01]  /*e4e0*/  LEA R12, R8.reuse, R129, 0x2 ;  /* 0x00000081080c7211 */ /* 0x040fe200078e10ff */
[----:B--2---:R-:W2:Y:S01]  /*e4f0*/  LDL R5, [R1+0x1fc] ;  /* 0x0001fc0001057983 */ /* 0x004ea20000100800 */
[----:B------:R-:W-:-:S03]  /*e500*/  IMAD R2, R8, 0x2, R129 ;  /* 0x0000000208027824 */ /* 0x000fc600078e0281 */
[----:B---3--:R-:W3:Y:S04]  /*e510*/  LDL.U16 R3, [R1+0x2fe] ;  /* 0x0002fe0001037983 */ /* 0x008ee80000100400 */
[----:B------:R-:W2:Y:S04]  /*e520*/  LDL R12, [R12] ;  /* 0x000000000c0c7983 */ /* 0x000ea80000100800 */
[----:B------:R4:W3:Y:S01]  /*e530*/  LDL.U16 R10, [R2+0x200] ;  /* 0x00020000020a7983 */ /* 0x0008e20000100400 */
[----:B------:R-:W-:Y:S01]  /*e540*/  IADD3 R8, R8, 0x1, RZ ;  /* 0x0000000108087810 */ /* 0x000fe20007ffe0ff */
[----:B------:R-:W-:-:S02]  /*e550*/  IMAD.MOV.U32 R6, RZ, RZ, R11 ;  /* 0x000000ffff067224 */ /* 0x000fc400078e000b */
[----:B------:R-:W-:Y:S02]  /*e560*/  IMAD.MOV.U32 R4, RZ, RZ, R9 ;  /* 0x000000ffff047224 */ /* 0x000fe400078e0009 */
[----:B----4-:R-:W-:Y:S01]  /*e570*/  IMAD.MOV.U32 R2, RZ, RZ, 0x7e ;  /* 0x0000007eff027424 */ /* 0x010fe200078e00ff */
        /* <DEDUP_REMOVED lines=9> */
.L_x_148:
[----:B------:R-:W3:Y:S04]  /*e610*/  LDL.U16 R5, [R6] ;  /* 0x0000000006057983 */ /* 0x000ee80000100400 */
[----:B--2---:R-:W2:Y:S01]  /*e620*/  LDL.64 R12, [R4] ;  /* 0x00000000040c7983 */ /* 0x004ea20000100a00 */
[----:B------:R-:W-:Y:S01]  /*e630*/  BSSY B1, `(.L_x_131) ;  /* 0x0000016000017945 */ /* 0x000fe20003800000 */
[----:B------:R-:W-:Y:S01]  /*e640*/  BSSY B2, `(.L_x_132) ;  /* 0x000000e000027945 */ /* 0x000fe20003800000 */
[----:B---3-5:R-:W-:Y:S01]  /*e650*/  HSETP2.GT.AND P0, PT, R3.H0_H0, R5.H0_H0, PT ;  /* 0x2000000503007234 */ /* 0x028fe20003f04800 */
[----:B--2---:R-:W-:-:S12]  /*e660*/  IMAD.MOV.U32 R7, RZ, RZ, R12 ;  /* 0x000000ffff077224 */ /* 0x004fd800078e000c */
        /* <DEDUP_REMOVED lines=11> */
.L_x_133:
[----:B------:R-:W-:Y:S05]  /*e720*/  BSYNC B2 ;  /* 0x0000000000027941 */ /* 0x000fea0003800000 */
.L_x_132:
[----:B------:R-:W-:Y:S04]  /*e730*/  STL.U16 [R6], R3 ;  /* 0x0000000306007387 */ /* 0x000fe80000100400 */
[----:B------:R-:W2:Y:S04]  /*e740*/  LDL R13, [R4+0x4] ;  /* 0x00000400040d7983 */ /* 0x000ea80000100800 */
[----:B--2---:R-:W-:Y:S04]  /*e750*/  STL [R4], R13 ;  /* 0x0000000d04007387 */ /* 0x004fe80000100800 */
[----:B------:R2:W-:Y:S04]  /*e760*/  STL.U16 [R6+0x2], R5 ;  /* 0x0000020506007387 */ /* 0x0005e80000100400 */
[----:B------:R3:W-:Y:S04]  /*e770*/  STL [R4+0x4], R7 ;  /* 0x0000040704007387 */ /* 0x0007e80000100800 */
[----:B--2---:R3:W5:Y:S02]  /*e780*/  LDL.U16 R5, [R6] ;  /* 0x0000000006057983 */ /* 0x0047640000100400 */
.L_x_134:
[----:B------:R-:W-:Y:S05]  /*e790*/  BSYNC B1 ;  /* 0x0000000000017941 */ /* 0x000fea0003800000 */
.L_x_131:
[----:B------:R-:W2:Y:S04]  /*e7a0*/  LDL.U16 R3, [R6+-0x2] ;  /* 0xfffffe0006037983 */ /* 0x000ea80000100400 */
[----:B------:R-:W4:Y:S01]  /*e7b0*/  LDL R10, [R4+-0x4] ;  /* 0xfffffc00040a7983 */ /* 0x000f220000100800 */
[----:B------:R-:W-:Y:S01]  /*e7c0*/  BSSY B1, `(.L_x_135) ;  /* 0x0000017000017945 */ /* 0x000fe20003800000 */
[----:B------:R-:W-:Y:S01]  /*e7d0*/  BSSY B2, `(.L_x_136) ;  /* 0x000000f000027945 */ /* 0x000fe20003800000 */
[----:B--2--5:R-:W-:Y:S01]  /*e7e0*/  HSETP2.GT.AND P0, PT, R5.H0_H0, R3.H0_H0, PT ;  /* 0x2000000305007234 */ /* 0x024fe20003f04800 */
[----:B---34-:R-:W-:-:S12]  /*e7f0*/  IMAD.MOV.U32 R7, RZ, RZ, R10 ;  /* 0x000000ffff077224 */ /* 0x018fd800078e000a */
        /* <DEDUP_REMOVED lines=12> */
.L_x_137:
[----:B------:R-:W-:Y:S05]  /*e8c0*/  BSYNC B2 ;  /* 0x0000000000027941 */ /* 0x000fea0003800000 */
.L_x_136:
[----:B------:R-:W-:Y:S04]  /*e8d0*/  STL.U16 [R6+-0x2], R5 ;  /* 0xfffffe0506007387 */ /* 0x000fe80000100400 */
[----:B------:R-:W2:Y:S04]  /*e8e0*/  LDL R13, [R4] ;  /* 0x00000000040d7983 */ /* 0x000ea80000100800 */
[----:B--2---:R-:W-:Y:S04]  /*e8f0*/  STL [R4+-0x4], R13 ;  /* 0xfffffc0d04007387 */ /* 0x004fe80000100800 */
[----:B------:R2:W-:Y:S04]  /*e900*/  STL.U16 [R6], R3 ;  /* 0x0000000306007387 */ /* 0x0005e80000100400 */
[----:B------:R3:W-:Y:S04]  /*e910*/  STL [R4], R7 ;  /* 0x0000000704007387 */ /* 0x0007e80000100800 */
[----:B--2---:R3:W5:Y:S02]  /*e920*/  LDL.U16 R3, [R6+-0x2] ;  /* 0xfffffe0006037983 */ /* 0x0047640000100400 */
.L_x_138:
[----:B------:R-:W-:Y:S05]  /*e930*/  BSYNC B1 ;  /* 0x0000000000017941 */ /* 0x000fea0003800000 */
.L_x_135:
[----:B------:R-:W2:Y:S04]  /*e940*/  LDL.U16 R10, [R6+-0x4] ;  /* 0xfffffc00060a7983 */ /* 0x000ea80000100400 */
[----:B------:R-:W4:Y:S01]  /*e950*/  LDL.64 R12, [R4+-0x8] ;  /* 0xfffff800040c7983 */ /* 0x000f220000100a00 */
[----:B------:R-:W-:Y:S01]  /*e960*/  BSSY B1, `(.L_x_139) ;  /* 0x0000015000017945 */ /* 0x000fe20003800000 */
[----:B------:R-:W-:Y:S01]  /*e970*/  BSSY B2, `(.L_x_140) ;  /* 0x000000e000027945 */ /* 0x000fe20003800000 */
[----:B--2--5:R-:W-:Y:S01]  /*e980*/  HSETP2.GT.AND P0, PT, R3.H0_H0, R10.H0_H0, PT ;  /* 0x2000000a03007234 */ /* 0x024fe20003f04800 */
        /* <DEDUP_REMOVED lines=12> */
.L_x_141:
[----:B------:R-:W-:Y:S05]  /*ea50*/  BSYNC B2 ;  /* 0x0000000000027941 */ /* 0x000fea0003800000 */
.L_x_140:
[----:B------:R2:W-:Y:S04]  /*ea60*/  STL.U16 [R6+-0x4], R3 ;  /* 0xfffffc0306007387 */ /* 0x0005e80000100400 */
[----:B---3--:R-:W3:Y:S04]  /*ea70*/  LDL R7, [R4+-0x4] ;  /* 0xfffffc0004077983 */ /* 0x008ee80000100800 */
[----:B---3--:R2:W-:Y:S04]  /*ea80*/  STL [R4+-0x8], R7 ;  /* 0xfffff80704007387 */ /* 0x0085e80000100800 */
[----:B------:R2:W-:Y:S04]  /*ea90*/  STL.U16 [R6+-0x2], R10 ;  /* 0xfffffe0a06007387 */ /* 0x0005e80000100400 */
[----:B------:R2:W-:Y:S02]  /*eaa0*/  STL [R4+-0x4], R5 ;  /* 0xfffffc0504007387 */ /* 0x0005e40000100800 */
.L_x_142:
[----:B------:R-:W-:Y:S05]  /*eab0*/  BSYNC B1 ;  /* 0x0000000000017941 */ /* 0x000fea0003800000 */
.L_x_139:
[----:B------:R-:W-:-:S13]  /*eac0*/  ISETP.NE.AND P0, PT, R2, 0x2, PT ;  /* 0x000000020200780c */ /* 0x000fda0003f05270 */
[----:B------:R-:W-:Y:S05]  /*ead0*/  @!P0 BRA `(.L_x_143) ;  /* 0x000001f000008947 */ /* 0x000fea0003800000 */
[----:B--2---:R-:W2:Y:S04]  /*eae0*/  LDL.U16 R10, [R6+-0x4] ;  /* 0xfffffc00060a7983 */ /* 0x004ea80000100400 */
[----:B------:R-:W2:Y:S04]  /*eaf0*/  LDL.U16 R3, [R6+-0x6] ;  /* 0xfffffa0006037983 */ /* 0x000ea80000100400 */
[----:B---3--:R-:W3:Y:S01]  /*eb00*/  LDL R7, [R4+-0xc] ;  /* 0xfffff40004077983 */ /* 0x008ee20000100800 */
        /* <DEDUP_REMOVED lines=16> */
.L_x_146:
[----:B------:R-:W-:Y:S05]  /*ec10*/  BSYNC B2 ;  /* 0x0000000000027941 */ /* 0x000fea0003800000 */
.L_x_145:
[----:B------:R-:W-:Y:S04]  /*ec20*/  STL.U16 [R6+-0x6], R10 ;  /* 0xfffffa0a06007387 */ /* 0x000fe80000100400 */
[----:B------:R-:W2:Y:S04]  /*ec30*/  LDL R7, [R4+-0x8] ;  /* 0xfffff80004077983 */ /* 0x000ea80000100800 */
[----:B--2---:R-:W-:Y:S04]  /*ec40*/  STL [R4+-0xc], R7 ;  /* 0xfffff40704007387 */ /* 0x004fe80000100800 */
[----:B------:R2:W-:Y:S04]  /*ec50*/  STL.U16 [R6+-0x4], R3 ;  /* 0xfffffc0306007387 */ /* 0x0005e80000100400 */
[----:B------:R3:W-:Y:S04]  /*ec60*/  STL [R4+-0x8], R5 ;  /* 0xfffff80504007387 */ /* 0x0007e80000100800 */
[----:B--2---:R3:W5:Y:S02]  /*ec70*/  LDL.U16 R3, [R6+-0x6] ;  /* 0xfffffa0006037983 */ /* 0x0047640000100400 */
.L_x_147:
[----:B------:R-:W-:Y:S05]  /*ec80*/  BSYNC B1 ;  /* 0x0000000000017941 */ /* 0x000fea0003800000 */
.L_x_144:
[----:B---3--:R-:W-:Y:S02]  /*ec90*/  IADD3 R4, R4, -0x10, RZ ;  /* 0xfffffff004047810 */ /* 0x008fe40007ffe0ff */
[----:B------:R-:W-:-:S02]  /*eca0*/  IADD3 R6, R6, -0x8, RZ ;  /* 0xfffffff806067810 */ /* 0x000fc40007ffe0ff */
[----:B------:R-:W-:Y:S01]  /*ecb0*/  IADD3 R2, R2, -0x4, RZ ;  /* 0xfffffffc02027810 */ /* 0x000fe20007ffe0ff */
[----:B------:R-:W-:Y:S05]  /*ecc0*/  BRA `(.L_x_148) ;  /* 0xfffff94000007947 */ /* 0x000fea000383ffff */
.L_x_143:
        /* <DEDUP_REMOVED lines=82> */
[----:B---3--:R4:W5:Y:S04]  /*f1f0*/  LDL.64 R4, [R1+0x2f0] ;  /* 0x0002f00001047983 */ /* 0x0089680000100a00 */
        /* <DEDUP_REMOVED lines=14> */
.L_x_130:
[----:B------:R-:W-:Y:S05]  /*f2e0*/  BSYNC B0 ;  /* 0x0000000000007941 */ /* 0x000fea0003800000 */
.L_x_129:
[----:B------:R-:W-:Y:S01]  /*f2f0*/  WARPSYNC 0xffffffff ;  /* 0xffffffff00007948 */ /* 0x000fe20003800000 */
[----:B-----5:R2:W-:Y:S01]  /*f300*/  STL.64 [R1+0x900], R166 ;  /* 0x000900a601007387 */ /* 0x0205e20000100a00 */
[----:B-1----:R-:W-:Y:S01]  /*f310*/  ISETP.NE.AND P0, PT, R171, RZ, PT ;  /* 0x000000ffab00720c */ /* 0x002fe20003f05270 */
[----:B------:R-:W-:Y:S02]  /*f320*/  BSSY B0, `(.L_x_150) ;  /* 0x000010d000007945 */ /* 0x000fe40003800000 */
        /* <DEDUP_REMOVED lines=28> */
[----:B------:R-:W-:Y:S01]  /*f4f0*/  MOV R129, R130 ;  /* 0x0000008200817202 */ /* 0x000fe20000000f00 */
[----:B--2---:R-:W-:Y:S01]  /*f500*/  IMAD.MOV.U32 R130, RZ, RZ, R131 ;  /* 0x000000ffff827224 */ /* 0x004fe200078e0083 */
[----:B------:R-:W-:Y:S01]  /*f510*/  STS [0x4], R166 ;  /* 0x000004a6ff007388 */ /* 0x000fe20000000800 */
[----:B------:R-:W-:-:S02]  /*f520*/  IMAD.MOV.U32 R131, RZ, RZ, R132 ;  /* 0x000000ffff837224 */ /* 0x000fc400078e0084 */
[----:B------:R-:W-:Y:S01]  /*f530*/  IMAD.MOV.U32 R132, RZ, RZ, R133 ;  /* 0x000000ffff847224 */ /* 0x000fe200078e0085 */
[----:B------:R-:W-:Y:S01]  /*f540*/  STS [0x300], R3 ;  /* 0x00030003ff007388 */ /* 0x000fe20000000800 */
[----:B------:R-:W-:Y:S02]  /*f550*/  IMAD.MOV.U32 R133, RZ, RZ, R134 ;  /* 0x000000ffff857224 */ /* 0x000fe400078e0086 */
[----:B------:R-:W-:Y:S01]  /*f560*/  IMAD.MOV.U32 R134, RZ, RZ, R135 ;  /* 0x000000ffff867224 */ /* 0x000fe200078e0087 */
[----:B------:R-:W-:Y:S01]  /*f570*/  MOV R135, R116 ;  /* 0x0000007400877202 */ /* 0x000fe20000000f00 */
[----:B------:R-:W-:Y:S02]  /*f580*/  IMAD.MOV.U32 R116, RZ, RZ, R117 ;  /* 0x000000ffff747224 */ /* 0x000fe400078e0075 */
[----:B------:R-:W-:Y:S02]  /*f590*/  IMAD.MOV.U32 R117, RZ, RZ, R118 ;  /* 0x000000ffff757224 */ /* 0x000fe400078e0076 */
[----:B------:R-:W-:Y:S01]  /*f5a0*/  IMAD.MOV.U32 R118, RZ, RZ, R119 ;  /* 0x000000ffff767224 */ /* 0x000fe200078e0077 */
[----:B------:R1:W-:Y:S01]  /*f5b0*/  STS.128 [0x20], R132 ;  /* 0x00002084ff007388 */ /* 0x0003e20000000c00 */
[----:B------:R-:W-:-:S02]  /*f5c0*/  IMAD.MOV.U32 R119, RZ, RZ, R120 ;  /* 0x000000ffff777224 */ /* 0x000fc400078e0078 */
[----:B------:R-:W-:Y:S01]  /*f5d0*/  IMAD.MOV.U32 R120, RZ, RZ, R121 ;  /* 0x000000ffff787224 */ /* 0x000fe200078e0079 */
[----:B------:R-:W-:Y:S01]  /*f5e0*/  MOV R121, R122 ;  /* 0x0000007a00797202 */ /* 0x000fe20000000f00 */
[----:B------:R-:W-:Y:S01]  /*f5f0*/  IMAD.MOV.U32 R122, RZ, RZ, R123 ;  /* 0x000000ffff7a7224 */ /* 0x000fe200078e007b */
[----:B------:R2:W-:Y:S01]  /*f600*/  STS.128 [0x30], R116 ;  /* 0x00003074ff007388 */ /* 0x0005e20000000c00 */
[----:B------:R-:W-:Y:S02]  /*f610*/  IMAD.MOV.U32 R123, RZ, RZ, R124 ;  /* 0x000000ffff7b7224 */ /* 0x000fe400078e007c */
[----:B------:R-:W-:Y:S02]  /*f620*/  IMAD.MOV.U32 R124, RZ, RZ, R125 ;  /* 0x000000ffff7c7224 */ /* 0x000fe400078e007d */
[----:B------:R-:W-:Y:S01]  /*f630*/  IMAD.MOV.U32 R125, RZ, RZ, R126 ;  /* 0x000000ffff7d7224 */ /* 0x000fe200078e007e */
[----:B------:R3:W-:Y:S01]  /*f640*/  STS.128 [0x40], R120 ;  /* 0x00004078ff007388 */ /* 0x0007e20000000c00 */
[----:B------:R-:W-:Y:S01]  /*f650*/  IMAD.MOV.U32 R126, RZ, RZ, R127 ;  /* 0x000000ffff7e7224 */ /* 0x000fe200078e007f */
[----:B------:R-:W-:Y:S01]  /*f660*/  MOV R127, R196 ;  /* 0x000000c4007f7202 */ /* 0x000fe20000000f00 */
[----:B-1----:R-:W-:Y:S01]  /*f670*/  IMAD.MOV.U32 R135, RZ, RZ, R136 ;  /* 0x000000ffff877224 */ /* 0x002fe200078e0088 */
[----:B------:R-:W-:Y:S01]  /*f680*/  MOV R133, R190 ;  /* 0x000000be00857202 */ /* 0x000fe20000000f00 */
[----:B------:R-:W-:-:S02]  /*f690*/  IMAD.MOV.U32 R136, RZ, RZ, R137 ;  /* 0x000000ffff887224 */ /* 0x000fc400078e0089 */
[----:B------:R1:W-:Y:S01]  /*f6a0*/  STS.128 [0x50], R124 ;  /* 0x0000507cff007388 */ /* 0x0003e20000000c00 */
[----:B--2---:R-:W-:Y:S01]  /*f6b0*/  IMAD.MOV.U32 R116, RZ, RZ, R189 ;  /* 0x000000ffff747224 */ /* 0x004fe200078e00bd */
[----:B------:R-:W-:Y:S01]  /*f6c0*/  MOV R117, R186 ;  /* 0x000000ba00757202 */ /* 0x000fe20000000f00 */
[----:B------:R-:W-:Y:S02]  /*f6d0*/  IMAD.MOV.U32 R118, RZ, RZ, R187 ;  /* 0x000000ffff767224 */ /* 0x000fe400078e00bb */
[----:B------:R-:W-:Y:S02]  /*f6e0*/  IMAD.MOV.U32 R119, RZ, RZ, R184 ;  /* 0x000000ffff777224 */ /* 0x000fe400078e00b8 */
[----:B---3--:R-:W-:Y:S01]  /*f6f0*/  IMAD.MOV.U32 R120, RZ, RZ, R185 ;  /* 0x000000ffff787224 */ /* 0x008fe200078e00b9 */
[----:B------:R-:W-:Y:S01]  /*f700*/  MOV R123, R180 ;  /* 0x000000b4007b7202 */ /* 0x000fe20000000f00 */
[----:B------:R-:W-:Y:S01]  /*f710*/  IMAD.MOV.U32 R121, RZ, RZ, R182 ;  /* 0x000000ffff797224 */ /* 0x000fe200078e00b6 */
[----:B------:R2:W-:Y:S01]  /*f720*/  STS.128 [0xa0], R116 ;  /* 0x0000a074ff007388 */ /* 0x0005e20000000c00 */
[----:B------:R-:W-:-:S02]  /*f730*/  IMAD.MOV.U32 R122, RZ, RZ, R183 ;  /* 0x000000ffff7a7224 */ /* 0x000fc400078e00b7 */
[----:B------:R-:W-:Y:S02]  /*f740*/  IMAD.MOV.U32 R128, RZ, RZ, R169 ;  /* 0x000000ffff807224 */ /* 0x000fe400078e00a9 */
[----:B-1----:R-:W-:Y:S01]  /*f750*/  IMAD.MOV.U32 R124, RZ, RZ, R181 ;  /* 0x000000ffff7c7224 */ /* 0x002fe200078e00b5 */
[----:B------:R1:W-:Y:S01]  /*f760*/  STS.128 [0xb0], R120 ;  /* 0x0000b078ff007388 */ /* 0x0003e20000000c00 */
[----:B------:R-:W-:Y:S02]  /*f770*/  IMAD.MOV.U32 R125, RZ, RZ, R178 ;  /* 0x000000ffff7d7224 */ /* 0x000fe400078e00b2 */
[----:B------:R-:W-:Y:S01]  /*f780*/  IMAD.MOV.U32 R126, RZ, RZ, R179 ;  /* 0x000000ffff7e7224 */ /* 0x000fe200078e00b3 */
[----:B------:R-:W-:Y:S01]  /*f790*/  STS.128 [0x10], R128 ;  /* 0x00001080ff007388 */ /* 0x000fe20000000c00 */
[----:B------:R-:W-:Y:S02]  /*f7a0*/  IMAD.MOV.U32 R127, RZ, RZ, R176 ;  /* 0x000000ffff7f7224 */ /* 0x000fe400078e00b0 */
[----:B------:R-:W-:-:S02]  /*f7b0*/  IMAD.MOV.U32 R137, RZ, RZ, R138 ;  /* 0x000000ffff897224 */ /* 0x000fc400078e008a */
[----:B--2---:R-:W-:Y:S01]  /*f7c0*/  IMAD.MOV.U32 R116, RZ, RZ, R75 ;  /* 0x000000ffff747224 */ /* 0x004fe200078e004b */
[----:B------:R2:W-:Y:S01]  /*f7d0*/  STS.128 [0xc0], R124 ;  /* 0x0000c07cff007388 */ /* 0x0005e20000000c00 */
[----:B------:R-:W-:Y:S02]  /*f7e0*/  IMAD.MOV.U32 R117, RZ, RZ, R72 ;  /* 0x000000ffff757224 */ /* 0x000fe400078e0048 */
[----:B------:R-:W-:Y:S01]  /*f7f0*/  IMAD.MOV.U32 R118, RZ, RZ, R73 ;  /* 0x000000ffff767224 */ /* 0x000fe200078e0049 */
[----:B-1----:R-:W-:Y:S01]  /*f800*/  MOV R121, R68 ;  /* 0x0000004400797202 */ /* 0x002fe20000000f00 */
[----:B------:R-:W-:Y:S02]  /*f810*/  IMAD.MOV.U32 R119, RZ, RZ, R70 ;  /* 0x000000ffff777224 */ /* 0x000fe400078e0046 */
[----:B------:R-:W-:Y:S02]  /*f820*/  IMAD.MOV.U32 R120, RZ, RZ, R71 ;  /* 0x000000ffff787224 */ /* 0x000fe400078e0047 */
[----:B------:R-:W-:Y:S01]  /*f830*/  IMAD.MOV.U32 R122, RZ, RZ, R69 ;  /* 0x000000ffff7a7224 */ /* 0x000fe200078e0045 */
[----:B------:R1:W-:Y:S01]  /*f840*/  STS.128 [0xf0], R116 ;  /* 0x0000f074ff007388 */ /* 0x0003e20000000c00 */
[----:B------:R-:W-:-:S02]  /*f850*/  IMAD.MOV.U32 R123, RZ, RZ, R66 ;  /* 0x000000ffff7b7224 */ /* 0x000fc400078e0042 */
[----:B------:R-:W-:Y:S01]  /*f860*/  IMAD.MOV.U32 R138, RZ, RZ, R139 ;  /* 0x000000ffff8a7224 */ /* 0x000fe200078e008b */
[----:B--2---:R-:W-:Y:S01]  /*f870*/  MOV R127, R62 ;  /* 0x0000003e007f7202 */ /* 0x004fe20000000f00 */
[----:B------:R-:W-:Y:S01]  /*f880*/  IMAD.MOV.U32 R124, RZ, RZ, R67 ;  /* 0x000000ffff7c7224 */ /* 0x000fe200078e0043 */
[----:B------:R2:W-:Y:S01]  /*f890*/  STS.128 [0x100], R120 ;  /* 0x00010078ff007388 */ /* 0x0005e20000000c00 */
[----:B------:R-:W-:Y:S01]  /*f8a0*/  IMAD.MOV.U32 R125, RZ, RZ, R64 ;  /* 0x000000ffff7d7224 */ /* 0x000fe200078e0040 */
[----:B------:R-:W-:Y:S01]  /*f8b0*/  MOV R139, R140 ;  /* 0x0000008c008b7202 */ /* 0x000fe20000000f00 */
[----:B------:R-:W-:Y:S02]  /*f8c0*/  IMAD.MOV.U32 R126, RZ, RZ, R65 ;  /* 0x000000ffff7e7224 */ /* 0x000fe400078e0041 */
[----:B------:R-:W-:Y:S02]  /*f8d0*/  IMAD.MOV.U32 R140, RZ, RZ, R141 ;  /* 0x000000ffff8c7224 */ /* 0x000fe400078e008d */
[----:B------:R-:W-:Y:S01]  /*f8e0*/  IMAD.MOV.U32 R141, RZ, RZ, R142 ;  /* 0x000000ffff8d7224 */ /* 0x000fe200078e008e */
[----:B-1----:R-:W-:Y:S01]  /*f8f0*/  MOV R119, R40 ;  /* 0x0000002800777202 */ /* 0x002fe20000000f00 */
[----:B------:R-:W-:Y:S01]  /*f900*/  IMAD.MOV.U32 R116, RZ, RZ, R45 ;  /* 0x000000ffff747224 */ /* 0x000fe200078e002d */
[----:B------:R1:W-:Y:S01]  /*f910*/  STS.128 [0x110], R124 ;  /* 0x0001107cff007388 */ /* 0x0003e20000000c00 */
[----:B------:R-:W-:-:S02]  /*f920*/  IMAD.MOV.U32 R117, RZ, RZ, R42 ;  /* 0x000000ffff757224 */ /* 0x000fc400078e002a */
[----:B------:R-:W-:Y:S01]  /*f930*/  IMAD.MOV.U32 R118, RZ, RZ, R43 ;  /* 0x000000ffff767224 */ /* 0x000fe200078e002b */
[----:B------:R-:W-:Y:S01]  /*f940*/  STS.128 [0x80], R136 ;  /* 0x00008088ff007388 */ /* 0x000fe20000000c00 */
[----:B--2---:R-:W-:Y:S02]  /*f950*/  IMAD.MOV.U32 R120, RZ, RZ, R41 ;  /* 0x000000ffff787224 */ /* 0x004fe400078e0029 */
[----:B------:R-:W-:Y:S01]  /*f960*/  IMAD.MOV.U32 R121, RZ, RZ, R38 ;  /* 0x000000ffff797224 */ /* 0x000fe200078e0026 */
[----:B------:R2:W-:Y:S01]  /*f970*/  STS.128 [0x140], R116 ;  /* 0x00014074ff007388 */ /* 0x0005e20000000c00 */
[----:B------:R-:W-:Y:S02]  /*f980*/  IMAD.MOV.U32 R122, RZ, RZ, R39 ;  /* 0x000000ffff7a7224 */ /* 0x000fe400078e0027 */
[----:B------:R-:W-:Y:S02]  /*f990*/  IMAD.MOV.U32 R123, RZ, RZ, R36 ;  /* 0x000000ffff7b7224 */ /* 0x000fe400078e0024 */
[----:B------:R-:W-:Y:S01]  /*f9a0*/  IMAD.MOV.U32 R142, RZ, RZ, R143 ;  /* 0x000000ffff8e7224 */ /* 0x000fe200078e008f */
[----:B-1----:R-:W-:Y:S01]  /*f9b0*/  MOV R125, R34 ;  /* 0x00000022007d7202 */ /* 0x002fe20000000f00 */
[----:B------:R-:W-:Y:S01]  /*f9c0*/  IMAD.MOV.U32 R128, RZ, RZ, R197 ;  /* 0x000000ffff807224 */ /* 0x000fe200078e00c5 */
[----:B------:R1:W-:Y:S01]  /*f9d0*/  STS.128 [0x150], R120 ;  /* 0x00015078ff007388 */ /* 0x0003e20000000c00 */
[----:B------:R-:W-:-:S02]  /*f9e0*/  IMAD.MOV.U32 R129, RZ, RZ, R194 ;  /* 0x000000ffff817224 */ /* 0x000fc400078e00c2 */
[----:B------:R-:W-:Y:S02]  /*f9f0*/  IMAD.MOV.U32 R130, RZ, RZ, R195 ;  /* 0x000000ffff827224 */ /* 0x000fe400078e00c3 */
[----:B------:R-:W-:Y:S01]  /*fa00*/  IMAD.MOV.U32 R131, RZ, RZ, R192 ;  /* 0x000000ffff837224 */ /* 0x000fe200078e00c0 */
[----:B--2---:R-:W-:Y:S01]  /*fa10*/  MOV R117, R22 ;  /* 0x0000001600757202 */ /* 0x004fe20000000f00 */
[----:B------:R-:W-:Y:S02]  /*fa20*/  IMAD.MOV.U32 R116, RZ, RZ, R25 ;  /* 0x000000ffff747224 */ /* 0x000fe400078e0019 */
[----:B------:R-:W-:Y:S01]  /*fa30*/  IMAD.MOV.U32 R118, RZ, RZ, R23 ;  /* 0x000000ffff767224 */ /* 0x000fe200078e0017 */
[----:B------:R2:W-:Y:S01]  /*fa40*/  STS.128 [0x60], R128 ;  /* 0x00006080ff007388 */ /* 0x0005e20000000c00 */
[----:B------:R-:W-:Y:S02]  /*fa50*/  IMAD.MOV.U32 R119, RZ, RZ, R20 ;  /* 0x000000ffff777224 */ /* 0x000fe400078e0014 */
[----:B------:R-:W-:Y:S01]  /*fa60*/  IMAD.MOV.U32 R132, RZ, RZ, R193 ;  /* 0x000000ffff847224 */ /* 0x000fe200078e00c1 */
[----:B-1----:R-:W-:Y:S01]  /*fa70*/  MOV R123, R16 ;  /* 0x00000010007b7202 */ /* 0x002fe20000000f00 */
[----:B------:R-:W-:Y:S01]  /*fa80*/  IMAD.MOV.U32 R134, RZ, RZ, R191 ;  /* 0x000000ffff867224 */ /* 0x000fe200078e00bf */
[----:B------:R1:W-:Y:S01]  /*fa90*/  STS.128 [0x190], R116 ;  /* 0x00019074ff007388 */ /* 0x0003e20000000c00 */
[----:B------:R-:W-:-:S02]  /*faa0*/  IMAD.MOV.U32 R143, RZ, RZ, R188 ;  /* 0x000000ffff8f7224 */ /* 0x000fc400078e00bc */
[----:B------:R-:W-:Y:S01]  /*fab0*/  IMAD.MOV.U32 R124, RZ, RZ, R37 ;  /* 0x000000ffff7c7224 */ /* 0x000fe200078e0025 */
[----:B------:R3:W-:Y:S01]  /*fac0*/  STS.128 [0x70], R132 ;  /* 0x00007084ff007388 */ /* 0x0007e20000000c00 */
[----:B------:R-:W-:Y:S02]  /*fad0*/  IMAD.MOV.U32 R126, RZ, RZ, R35 ;  /* 0x000000ffff7e7224 */ /* 0x000fe400078e0023 */
[----:B------:R-:W-:Y:S01]  /*fae0*/  IMAD.MOV.U32 R127, RZ, RZ, R32 ;  /* 0x000000ffff7f7224 */ /* 0x000fe200078e0020 */
[----:B------:R5:W-:Y:S01]  /*faf0*/  STS.128 [0x90], R140 ;  /* 0x0000908cff007388 */ /* 0x000be20000000c00 */
[----:B------:R-:W-:Y:S01]  /*fb00*/  IMAD.MOV.U32 R120, RZ, RZ, R21 ;  /* 0x000000ffff787224 */ /* 0x000fe200078e0015 */
[----:B--2---:R-:W-:Y:S01]  /*fb10*/  MOV R129, R174 ;  /* 0x000000ae00817202 */ /* 0x004fe20000000f00 */
[----:B------:R-:W-:Y:S01]  /*fb20*/  IMAD.MOV.U32 R121, RZ, RZ, R18 ;  /* 0x000000ffff797224 */ /* 0x000fe200078e0012 */
[----:B------:R-:W-:Y:S01]  /*fb30*/  STS.128 [0x160], R124 ;  /* 0x0001607cff007388 */ /* 0x000fe20000000c00 */
[----:B------:R-:W-:-:S02]  /*fb40*/  IMAD.MOV.U32 R122, RZ, RZ, R19 ;  /* 0x000000ffff7a7224 */ /* 0x000fc400078e0013 */
[----:B-1----:R-:W-:Y:S02]  /*fb50*/  IMAD.MOV.U32 R116, RZ, RZ, R157 ;  /* 0x000000ffff747224 */ /* 0x002fe400078e009d */
[----:B------:R-:W-:Y:S01]  /*fb60*/  IMAD.MOV.U32 R117, RZ, RZ, R158 ;  /* 0x000000ffff757224 */ /* 0x000fe200078e009e */
[----:B------:R1:W-:Y:S01]  /*fb70*/  STS.128 [0x1a0], R120 ;  /* 0x0001a078ff007388 */ /* 0x0003e20000000c00 */
[----:B------:R-:W-:Y:S01]  /*fb80*/  IMAD.MOV.U32 R118, RZ, RZ, R159 ;  /* 0x000000ffff767224 */ /* 0x000fe200078e009f */
[----:B---3--:R-:W-:Y:S01]  /*fb90*/  MOV R135, R74 ;  /* 0x0000004a00877202 */ /* 0x008fe20000000f00 */
[----:B------:R-:W-:Y:S01]  /*fba0*/  IMAD.MOV.U32 R119, RZ, RZ, R160 ;  /* 0x000000ffff777224 */ /* 0x000fe200078e00a0 */
[----:B-----5:R-:W-:Y:S01]  /*fbb0*/  MOV R141, R46 ;  /* 0x0000002e008d7202 */ /* 0x020fe20000000f00 */
[----:B------:R-:W-:Y:S02]  /*fbc0*/  IMAD.MOV.U32 R128, RZ, RZ, R177 ;  /* 0x000000ffff807224 */ /* 0x000fe400078e00b1 */
[----:B------:R-:W-:Y:S01]  /*fbd0*/  IMAD.MOV.U32 R130, RZ, RZ, R175 ;  /* 0x000000ffff827224 */ /* 0x000fe200078e00af */
[----:B------:R2:W-:Y:S01]  /*fbe0*/  STS.128 [0x1e0], R116 ;  /* 0x0001e074ff007388 */ /* 0x0005e20000000c00 */
[----:B------:R-:W-:-:S02]  /*fbf0*/  IMAD.MOV.U32 R131, RZ, RZ, R172 ;  /* 0x000000ffff837224 */ /* 0x000fc400078e00ac */
[----:B------:R-:W-:Y:S02]  /*fc00*/  IMAD.MOV.U32 R132, RZ, RZ, R173 ;  /* 0x000000ffff847224 */ /* 0x000fe400078e00ad */
[----:B------:R-:W-:Y:S01]  /*fc10*/  IMAD.MOV.U32 R133, RZ, RZ, R76 ;  /* 0x000000ffff857224 */ /* 0x000fe200078e004c */
[----:B-1----:R-:W-:Y:S01]  /*fc20*/  MOV R121, R162 ;  /* 0x000000a200797202 */ /* 0x002fe20000000f00 */
[----:B------:R-:W-:Y:S01]  /*fc30*/  IMAD.MOV.U32 R134, RZ, RZ, R77 ;  /* 0x000000ffff867224 */ /* 0x000fe200078e004d */
[----:B------:R1:W-:Y:S01]  /*fc40*/  STS.128 [0xd0], R128 ;  /* 0x0000d080ff007388 */ /* 0x0003e20000000c00 */
[----:B------:R-:W-:Y:S02]  /*fc50*/  IMAD.MOV.U32 R136, RZ, RZ, R63 ;  /* 0x000000ffff887224 */ /* 0x000fe400078e003f */
[----:B------:R-:W-:Y:S01]  /*fc60*/  IMAD.MOV.U32 R137, RZ, RZ, R58 ;  /* 0x000000ffff897224 */ /* 0x000fe200078e003a */
[----:B------:R-:W-:Y:S01]  /*fc70*/  STS.128 [0xe0], R132 ;  /* 0x0000e084ff007388 */ /* 0x000fe20000000c00 */
[----:B------:R-:W-:-:S02]  /*fc80*/  IMAD.MOV.U32 R138, RZ, RZ, R59 ;  /* 0x000000ffff8a7224 */ /* 0x000fc400078e003b */
[----:B--2---:R-:W-:Y:S02]  /*fc90*/  IMAD.MOV.U32 R116, RZ, RZ, R149 ;  /* 0x000000ffff747224 */ /* 0x004fe400078e0095 */
[----:B------:R-:W-:Y:S02]  /*fca0*/  IMAD.MOV.U32 R117, RZ, RZ, R146 ;  /* 0x000000ffff757224 */ /* 0x000fe400078e0092 */
[----:B------:R-:W-:Y:S02]  /*fcb0*/  IMAD.MOV.U32 R118, RZ, RZ, R147 ;  /* 0x000000ffff767224 */ /* 0x000fe400078e0093 */
[----:B------:R-:W-:Y:S01]  /*fcc0*/  IMAD.MOV.U32 R119, RZ, RZ, R144 ;  /* 0x000000ffff777224 */ /* 0x000fe200078e0090 */
[----:B-1----:R-:W-:Y:S01]  /*fcd0*/  MOV R131, R28 ;  /* 0x0000001c00837202 */ /* 0x002fe20000000f00 */
[----:B------:R-:W-:Y:S02]  /*fce0*/  IMAD.MOV.U32 R139, RZ, RZ, R56 ;  /* 0x000000ffff8b7224 */ /* 0x000fe400078e0038 */
        /* <DEDUP_REMOVED lines=14> */
[----:B------:R-:W-:Y:S01]  /*fdd0*/  IMAD.MOV.U32 R118, RZ, RZ, R115 ;  /* 0x000000ffff767224 */ /* 0x000fe200078e0073 */
[----:B--2---:R-:W-:Y:S01]  /*fde0*/  MOV R137, R8 ;  /* 0x0000000800897202 */ /* 0x004fe20000000f00 */
[----:B------:R-:W-:-:S02]  /*fdf0*/  IMAD.MOV.U32 R119, RZ, RZ, R112 ;  /* 0x000000ffff777224 */ /* 0x000fc400078e0070 */
[----:B------:R-:W-:Y:S01]  /*fe00*/  IMAD.MOV.U32 R122, RZ, RZ, R163 ;  /* 0x000000ffff7a7224 */ /* 0x000fe200078e00a3 */
[----:B---3--:R-:W-:Y:S01]  /*fe10*/  MOV R143, R156 ;  /* 0x0000009c008f7202 */ /* 0x008fe20000000f00 */
[----:B------:R-:W-:Y:S01]  /*fe20*/  IMAD.MOV.U32 R123, RZ, RZ, R164 ;  /* 0x000000ffff7b7224 */ /* 0x000fe200078e00a4 */
[----:B------:R2:W-:Y:S01]  /*fe30*/  STS.128 [0x220], R116 ;  /* 0x00022074ff007388 */ /* 0x0005e20000000c00 */
[----:B------:R-:W-:Y:S02]  /*fe40*/  IMAD.MOV.U32 R128, RZ, RZ, R33 ;  /* 0x000000ffff807224 */ /* 0x000fe400078e0021 */
[----:B------:R-:W-:Y:S01]  /*fe50*/  IMAD.MOV.U32 R129, RZ, RZ, R30 ;  /* 0x000000ffff817224 */ /* 0x000fe200078e001e */
[----:B------:R-:W-:Y:S01]  /*fe60*/  STS.128 [0x1f0], R120 ;  /* 0x0001f078ff007388 */ /* 0x000fe20000000c00 */
[----:B------:R-:W-:Y:S01]  /*fe70*/  IMAD.MOV.U32 R130, RZ, RZ, R31 ;  /* 0x000000ffff827224 */ /* 0x000fe200078e001f */
[----:B-1----:R-:W-:Y:S01]  /*fe80*/  MOV R127, R148 ;  /* 0x00000094007f7202 */ /* 0x002fe20000000f00 */
[----:B------:R-:W-:-:S02]  /*fe90*/  IMAD.MOV.U32 R132, RZ, RZ, R29 ;  /* 0x000000ffff847224 */ /* 0x000fc400078e001d */
[----:B------:R-:W-:Y:S01]  /*fea0*/  IMAD.MOV.U32 R133, RZ, RZ, R26 ;  /* 0x000000ffff857224 */ /* 0x000fe200078e001a */
[----:B------:R-:W-:Y:S01]  /*feb0*/  STS.128 [0x170], R128 ;  /* 0x00017080ff007388 */ /* 0x000fe20000000c00 */
[----:B------:R-:W-:Y:S02]  /*fec0*/  IMAD.MOV.U32 R134, RZ, RZ, R27 ;  /* 0x000000ffff867224 */ /* 0x000fe400078e001b */
[----:B------:R-:W-:Y:S01]  /*fed0*/  IMAD.MOV.U32 R135, RZ, RZ, R24 ;  /* 0x000000ffff877224 */ /* 0x000fe200078e0018 */
[----:B--2---:R-:W-:Y:S01]  /*fee0*/  MOV R119, R108 ;  /* 0x0000006c00777202 */ /* 0x004fe20000000f00 */
[----:B------:R-:W-:Y:S02]  /*fef0*/  IMAD.MOV.U32 R116, RZ, RZ, R113 ;  /* 0x000000ffff747224 */ /* 0x000fe400078e0071 */
[----:B------:R-:W-:Y:S01]  /*ff00*/  IMAD.MOV.U32 R117, RZ, RZ, R110 ;  /* 0x000000ffff757224 */ /* 0x000fe200078e006e */
[----:B------:R-:W-:Y:S01]  /*ff10*/  STS.128 [0x180], R132 ;  /* 0x00018084ff007388 */ /* 0x000fe20000000c00 */
[----:B------:R-:W-:-:S02]  /*ff20*/  IMAD.MOV.U32 R118, RZ, RZ, R111 ;  /* 0x000000ffff767224 */ /* 0x000fc400078e006f */
[----:B------:R-:W-:Y:S02]  /*ff30*/  IMAD.MOV.U32 R136, RZ, RZ, R11 ;  /* 0x000000ffff887224 */ /* 0x000fe400078e000b */
[----:B------:R-:W-:Y:S01]  /*ff40*/  IMAD.MOV.U32 R138, RZ, RZ, R9 ;  /* 0x000000ffff8a7224 */ /* 0x000fe200078e0009 */
[----:B------:R1:W-:Y:S01]  /*ff50*/  STS.128 [0x230], R116 ;  /* 0x00023074ff007388 */ /* 0x0003e20000000c00 */
[----:B------:R-:W-:Y:S02]  /*ff60*/  IMAD.MOV.U32 R139, RZ, RZ, R152 ;  /* 0x000000ffff8b7224 */ /* 0x000fe400078e0098 */
[----:B------:R-:W-:Y:S02]  /*ff70*/  IMAD.MOV.U32 R140, RZ, RZ, R153 ;  /* 0x000000ffff8c7224 */ /* 0x000fe400078e0099 */
[----:B------:R-:W-:Y:S01]  /*ff80*/  IMAD.MOV.U32 R141, RZ, RZ, R154 ;  /* 0x000000ffff8d7224 */ /* 0x000fe200078e009a */
[----:B------:R-:W-:Y:S01]  /*ff90*/  STS.128 [0x1c0], R136 ;  /* 0x0001c088ff007388 */ /* 0x000fe20000000c00 */
[----:B------:R-:W-:-:S02]  /*ffa0*/  IMAD.MOV.U32 R142, RZ, RZ, R155 ;  /* 0x000000ffff8e7224 */ /* 0x000fc400078e009b */
[----:B------:R-:W-:Y:S02]  /*ffb0*/  IMAD.MOV.U32 R124, RZ, RZ, R165 ;  /* 0x000000ffff7c7224 */ /* 0x000fe400078e00a5 */
[----:B------:R-:W-:Y:S01]  /*ffc0*/  IMAD.MOV.U32 R125, RZ, RZ, R150 ;  /* 0x000000ffff7d7224 */ /* 0x000fe200078e0096 */
[----:B------:R-:W-:Y:S01]  /*ffd0*/  STS.128 [0x1d0], R140 ;  /* 0x0001d08cff007388 */ /* 0x000fe20000000c00 */
[----:B------:R-:W-:Y:S02]  /*ffe0*/  IMAD.MOV.U32 R126, RZ, RZ, R151 ;  /* 0x000000ffff7e7224 */ /* 0x000fe400078e0097 */
[----:B-1----:R-:W-:Y:S02]  /*fff0*/  IMAD.MOV.U32 R116, RZ, RZ, R109 ;  /* 0x000000ffff747224 */ /* 0x002fe400078e006d */
[----:B------:R-:W-:Y:S01]  /*10000*/  IMAD.MOV.U32 R117, RZ, RZ, R106 ;  /* 0x000000ffff757224 */ /* 0x000fe200078e006a */
[----:B------:R-:W-:Y:S01]  /*10010*/  STS.128 [0x200], R124 ;  /* 0x0002007cff007388 */ /* 0x000fe20000000c00 */
[----:B------:R-:W-:-:S02]  /*10020*/  IMAD.MOV.U32 R118, RZ, RZ, R107 ;  /* 0x000000ffff767224 */ /* 0x000fc400078e006b */
[----:B------:R-:W-:Y:S02]  /*10030*/  IMAD.MOV.U32 R119, RZ, RZ, R104 ;  /* 0x000000ffff777224 */ /* 0x000fe400078e0068 */
[----:B------:R-:W-:Y:S02]  /*10040*/  IMAD.MOV.U32 R120, RZ, RZ, R167 ;  /* 0x000000ffff787224 */ /* 0x000fe400078e00a7 */
[----:B------:R-:W-:Y:S01]  /*10050*/  IMAD.MOV.U32 R121, RZ, RZ, R168 ;  /* 0x000000ffff797224 */ /* 0x000fe200078e00a8 */
[----:B------:R1:W-:Y:S04]  /*10060*/  STS.128 [0x240], R116 ;  /* 0x00024074ff007388 */ /* 0x0003e80000000c00 */
[----:B------:R-:W-:Y:S01]  /*10070*/  STS.64 [0x8], R120 ;  /* 0x00000878ff007388 */ /* 0x000fe20000000a00 */
[----:B-1----:R-:W-:Y:S01]  /*10080*/  IMAD.MOV.U32 R116, RZ, RZ, R105 ;  /* 0x000000ffff747224 */ /* 0x002fe200078e0069 */
[----:B------:R-:W-:Y:S01]  /*10090*/  MOV R117, R102 ;  /* 0x0000006600757202 */ /* 0x000fe20000000f00 */
[----:B------:R-:W-:-:S02]  /*100a0*/  IMAD.MOV.U32 R118, RZ, RZ, R103 ;  /* 0x000000ffff767224 */ /* 0x000fc400078e0067 */
[----:B------:R-:W-:-:S05]  /*100b0*/  IMAD.MOV.U32 R119, RZ, RZ, R100 ;  /* 0x000000ffff777224 */ /* 0x000fca00078e0064 */
[----:B------:R1:W-:Y:S02]  /*100c0*/  STS.128 [0x250], R116 ;  /* 0x00025074ff007388 */ /* 0x0003e40000000c00 */
[----:B-1----:R-:W-:Y:S01]  /*100d0*/  IMAD.MOV.U32 R116, RZ, RZ, R101 ;  /* 0x000000ffff747224 */ /* 0x002fe200078e0065 */
[----:B------:R-:W-:Y:S01]  /*100e0*/  MOV R119, R96 ;  /* 0x0000006000777202 */ /* 0x000fe20000000f00 */
[----:B------:R-:W-:Y:S02]  /*100f0*/  IMAD.MOV.U32 R117, RZ, RZ, R98 ;  /* 0x000000ffff757224 */ /* 0x000fe400078e0062 */
[----:B------:R-:W-:-:S05]  /*10100*/  IMAD.MOV.U32 R118, RZ, RZ, R99 ;  /* 0x000000ffff767224 */ /* 0x000fca00078e0063 */
[----:B------:R1:W-:Y:S02]  /*10110*/  STS.128 [0x260], R116 ;  /* 0x00026074ff007388 */ /* 0x0003e40000000c00 */
[----:B-1----:R-:W-:Y:S02]  /*10120*/  IMAD.MOV.U32 R116, RZ, RZ, R97 ;  /* 0x000000ffff747224 */ /* 0x002fe400078e0061 */
[----:B------:R-:W-:Y:S02]  /*10130*/  IMAD.MOV.U32 R117, RZ, RZ, R94 ;  /* 0x000000ffff757224 */ /* 0x000fe400078e005e */
[----:B------:R-:W-:Y:S02]  /*10140*/  IMAD.MOV.U32 R118, RZ, RZ, R95 ;  /* 0x000000ffff767224 */ /* 0x000fe400078e005f */
[----:B------:R-:W-:-:S05]  /*10150*/  IMAD.MOV.U32 R119, RZ, RZ, R92 ;  /* 0x000000ffff777224 */ /* 0x000fca00078e005c */
[----:B------:R1:W-:Y:S02]  /*10160*/  STS.128 [0x270], R116 ;  /* 0x00027074ff007388 */ /* 0x0003e40000000c00 */
[----:B-1----:R-:W-:Y:S01]  /*10170*/  IMAD.MOV.U32 R116, RZ, RZ, R93 ;  /* 0x000000ffff747224 */ /* 0x002fe200078e005d */
[----:B------:R-:W-:Y:S01]  /*10180*/  MOV R117, R90 ;  /* 0x0000005a00757202 */ /* 0x000fe20000000f00 */
        /* <DEDUP_REMOVED lines=38> */
.L_x_151:
[----:B------:R-:W-:Y:S05]  /*103f0*/  BSYNC B0 ;  /* 0x0000000000007941 */ /* 0x000fea0003800000 */
.L_x_150:
[----:B------:R3:W-:Y:S01]  /*10400*/  STL.64 [R1+0xac0], R8 ;  /* 0x000ac00801007387 */ /* 0x0007e20000100a00 */
[----:B------:R-:W-:Y:S03]  /*10410*/  BSSY B0, `(.L_x_152) ;  /* 0x00002b3000007945 */ /* 0x000fe60003800000 */
[----:B------:R0:W-:Y:S04]  /*10420*/  STL.64 [R1+0x9e0], R76 ;  /* 0x0009e04c01007387 */ /* 0x0001e80000100a00 */
[----:B------:R0:W-:Y:S01]  /*10430*/  STL.64 [R1+0x9e8], R74 ;  /* 0x0009e84a01007387 */ /* 0x0001e20000100a00 */
[----:B---3--:R-:W-:-:S03]  /*10440*/  IMAD.MOV.U32 R8, RZ, RZ, R2 ;  /* 0x000000ffff087224 */ /* 0x008fc600078e0002 */
[----:B------:R0:W-:Y:S01]  /*10450*/  STL.64 [R1+0x9f0], R72 ;  /* 0x0009f04801007387 */ /* 0x0001e20000100a00 */
[----:B------:R-:W-:Y:S01]  /*10460*/  IMAD.MOV.U32 R9, RZ, RZ, R3 ;  /* 0x000000ffff097224 */ /* 0x000fe200078e0003 */
[----:B------:R-:W-:Y:S02]  /*10470*/  IADD3 R3, R1, 0x900, RZ ;  /* 0x0000090001037810 */ /* 0x000fe40007ffe0ff */
[----:B------:R-:W3:Y:S04]  /*10480*/  S2R R2, SR_TID.X ;  /* 0x0000000000027919 */ /* 0x000ee80000002100 */
[----:B------:R0:W-:Y:S04]  /*10490*/  STL.64 [R1+0x9f8], R70 ;  /* 0x0009f84601007387 */ /* 0x0001e80000100a00 */
[----:B------:R0:W-:Y:S04]  /*104a0*/  STL.64 [R1+0xa00], R68 ;  /* 0x000a004401007387 */ /* 0x0001e80000100a00 */
[----:B------:R0:W-:Y:S04]  /*104b0*/  STL.64 [R1+0xa08], R66 ;  /* 0x000a084201007387 */ /* 0x0001e80000100a00 */
[----:B------:R0:W-:Y:S04]  /*104c0*/  STL.64 [R1+0xa10], R64 ;  /* 0x000a104001007387 */ /* 0x0001e80000100a00 */
[----:B------:R0:W-:Y:S04]  /*104d0*/  STL.64 [R1+0xa18], R62 ;  /* 0x000a183e01007387 */ /* 0x0001e80000100a00 */
[----:B------:R0:W-:Y:S01]  /*104e0*/  STL.64 [R1+0xa20], R58 ;  /* 0x000a203a01007387 */ /* 0x0001e20000100a00 */
[----:B---3--:R-:W-:-:S03]  /*104f0*/  ISETP.NE.AND P0, PT, R2, RZ, PT ;  /* 0x000000ff0200720c */ /* 0x008fc60003f05270 */
        /* <DEDUP_REMOVED lines=58> */
[----:B------:R-:W-:Y:S06]  /*108a0*/  BAR.SYNC.DEFER_BLOCKING 0x0 ;  /* 0x0000000000007b1d */ /* 0x000fec0000010000 */
[----:B------:R-:W-:Y:S05]  /*108b0*/  @P0 BRA `(.L_x_153) ;  /* 0x0000268000000947 */ /* 0x000fea0003800000 */
[----:B0-----:R-:W0:Y:S01]  /*108c0*/  S2R R9, SR_CTAID.X ;  /* 0x0000000000097919 */ /* 0x001e220000002500 */
[----:B------:R-:W-:Y:S01]  /*108d0*/  LOP3.LUT R4, RZ, c[0x0][0x200], RZ, 0x33, !PT ;  /* 0x00008000ff047a12 */ /* 0x000fe200078e33ff */
[----:B------:R-:W-:Y:S01]  /*108e0*/  IMAD.MOV.U32 R24, RZ, RZ, c[0x0][0x200] ;  /* 0x00008000ff187624 */ /* 0x000fe200078e00ff */
[----:B------:R-:W-:Y:S01]  /*108f0*/  MOV R15, c[0x0][0x208] ;  /* 0x00008200000f7a02 */ /* 0x000fe20000000f00 */
[----:B------:R-:W-:Y:S01]  /*10900*/  IMAD.MOV.U32 R20, RZ, RZ, c[0x0][0x20c] ;  /* 0x00008300ff147624 */ /* 0x000fe200078e00ff */
[----:B------:R-:W-:Y:S01]  /*10910*/  IMNMX R4, R4, -0x2, !PT ;  /* 0xfffffffe04047817 */ /* 0x000fe20007800200 */
[----:B------:R-:W-:Y:S01]  /*10920*/  IMAD.MOV.U32 R22, RZ, RZ, c[0x0][0x224] ;  /* 0x00008900ff167624 */ /* 0x000fe200078e00ff */
[----:B------:R-:W-:Y:S01]  /*10930*/  IADD3 R14, R24, -0x1, RZ ;  /* 0xffffffff180e7810 */ /* 0x000fe20007ffe0ff */
[----:B------:R-:W-:Y:S01]  /*10940*/  IMAD.MOV.U32 R6, RZ, RZ, 0x4 ;  /* 0x00000004ff067424 */ /* 0x000fe200078e00ff */
[----:B------:R-:W-:Y:S01]  /*10950*/  IADD3 R12, R4, c[0x0][0x200], RZ ;  /* 0x00008000040c7a10 */ /* 0x000fe20007ffe0ff */
[----:B------:R-:W-:Y:S01]  /*10960*/  IMAD.MOV.U32 R7, RZ, RZ, -0x1 ;  /* 0xffffffffff077424 */ /* 0x000fe200078e00ff */
[----:B------:R-:W-:Y:S01]  /*10970*/  ISETP.NE.U32.AND P1, PT, RZ, c[0x0][0x1f8], PT ;  /* 0x00007e00ff007a0c */ /* 0x000fe20003f25070 */
[----:B------:R-:W-:Y:S01]  /*10980*/  IMAD.MOV.U32 R13, RZ, RZ, 0x4 ;  /* 0x00000004ff0d7424 */ /* 0x000fe200078e00ff */
[----:B------:R-:W-:Y:S01]  /*10990*/  IADD3 R4, R12, 0x1, RZ ;  /* 0x000000010c047810 */ /* 0x000fe20007ffe0ff */
[C---:B------:R-:W-:Y:S01]  /*109a0*/  IMAD.SHL.U32 R21, R22.reuse, 0x2, RZ ;  /* 0x0000000216157824 */ /* 0x040fe200078e00ff */
[----:B------:R-:W-:Y:S01]  /*109b0*/  IADD3 R52, R22, -0x1, RZ ;  /* 0xffffffff16347810 */ /* 0x000fe20007ffe0ff */
[----:B------:R-:W-:Y:S01]  /*109c0*/  HFMA2.MMA R16, -RZ, RZ, 0, 0 ;  /* 0x00000000ff107435 */ /* 0x000fe200000001ff */
[----:B------:R-:W-:Y:S01]  /*109d0*/  ISETP.GE.U32.AND P3, PT, R4, 0x3, PT ;  /* 0x000000030400780c */ /* 0x000fe20003f66070 */
[----:B------:R-:W-:Y:S01]  /*109e0*/  IMAD R4, R14, R15, -c[0x0][0x208] ;  /* 0x800082000e047624 */ /* 0x000fe200078e020f */
[----:B------:R-:W-:Y:S01]  /*109f0*/  ISETP.NE.U32.AND P0, PT, RZ, c[0x0][0x1b8], PT ;  /* 0x00006e00ff007a0c */ /* 0x000fe20003f05070 */
[----:B------:R-:W-:Y:S01]  /*10a00*/  IMAD R15, R15, c[0x0][0x224], RZ ;  /* 0x000089000f0f7a24 */ /* 0x000fe200078e02ff */
[----:B------:R-:W-:-:S02]  /*10a10*/  ISETP.NE.AND.EX P1, PT, RZ, c[0x0][0x1fc], PT, P1 ;  /* 0x00007f00ff007a0c */ /* 0x000fc40003f25310 */
[----:B------:R-:W-:Y:S01]  /*10a20*/  LOP3.LUT R22, R22, 0x3, RZ, 0xc0, !PT ;  /* 0x0000000316167812 */ /* 0x000fe200078ec0ff */
[--C-:B0-----:R-:W-:Y:S01]  /*10a30*/  IMAD R17, R14, c[0x0][0x208], R9.reuse ;  /* 0x000082000e117a24 */ /* 0x101fe200078e0209 */
[----:B------:R-:W-:Y:S01]  /*10a40*/  IADD3 R19, R9, -c[0x0][0x208], R4 ;  /* 0x8000820009137a10 */ /* 0x000fe20007ffe004 */
[----:B------:R-:W-:Y:S01]  /*10a50*/  IMAD.IADD R18, R4, 0x1, R9 ;  /* 0x0000000104127824 */ /* 0x000fe200078e0209 */
[----:B------:R-:W-:Y:S01]  /*10a60*/  IADD3 R4, P2, -R6, c[0x0][0x198], RZ ;  /* 0x0000660006047a10 */ /* 0x000fe20007f5e1ff */
[----:B------:R-:W-:Y:S01]  /*10a70*/  IMAD R17, R20, c[0x0][0x204], R17 ;  /* 0x0000810014117a24 */ /* 0x000fe200078e0211 */
[----:B------:R-:W-:Y:S01]  /*10a80*/  IADD3 R6, P4, -R6, c[0x0][0x1b8], RZ ;  /* 0x00006e0006067a10 */ /* 0x000fe20007f9e1ff */
[----:B------:R-:W-:Y:S01]  /*10a90*/  IMAD R18, R20, c[0x0][0x204], R18 ;  /* 0x0000810014127a24 */ /* 0x000fe200078e0212 */
[----:B------:R-:W-:Y:S01]  /*10aa0*/  IADD3 R28, R12, 0x2, RZ ;  /* 0x000000020c1c7810 */ /* 0x000fe20007ffe0ff */
[----:B------:R-:W-:Y:S01]  /*10ab0*/  IMAD R19, R20, c[0x0][0x204], R19 ;  /* 0x0000810014137a24 */ /* 0x000fe200078e0213 */
[----:B------:R-:W-:Y:S01]  /*10ac0*/  IADD3 R23, R24, -0x2, RZ ;  /* 0xfffffffe18177810 */ /* 0x000fe20007ffe0ff */
[----:B------:R-:W-:Y:S01]  /*10ad0*/  IMAD R20, R20, c[0x0][0x204], R9 ;  /* 0x0000810014147a24 */ /* 0x000fe200078e0209 */
[----:B------:R-:W-:Y:S01]  /*10ae0*/  IADD3.X R5, R7, c[0x0][0x19c], RZ, P2, !PT ;  /* 0x0000670007057a10 */ /* 0x000fe200017fe4ff */
[C---:B------:R-:W-:Y:S01]  /*10af0*/  IMAD R25, R9.reuse, c[0x0][0x224], RZ ;  /* 0x0000890009197a24 */ /* 0x040fe200078e02ff */
[----:B------:R-:W-:Y:S01]  /*10b00*/  IADD3 R24, R24, -0x3, RZ ;  /* 0xfffffffd18187810 */ /* 0x000fe20007ffe0ff */
[----:B------:R-:W-:Y:S01]  /*10b10*/  IMAD.WIDE R8, R9, R13, c[0x0][0x1f0] ;  /* 0x00007c0009087625 */ /* 0x000fe200078e020d */
[----:B------:R-:W-:-:S02]  /*10b20*/  ISETP.NE.AND.EX P1, PT, RZ, c[0x0][0x1bc], P1, P0 ;  /* 0x00006f00ff007a0c */ /* 0x000fc40000f25300 */
[----:B------:R-:W-:Y:S01]  /*10b30*/  IADD3.X R7, R7, c[0x0][0x1bc], RZ, P4, !PT ;  /* 0x00006f0007077a10 */ /* 0x000fe200027fe4ff */
[-C--:B------:R-:W-:Y:S01]  /*10b40*/  IMAD.WIDE R10, R20, R13.reuse, c[0x0][0x1c8] ;  /* 0x00007200140a7625 */ /* 0x080fe200078e020d */
[----:B------:R-:W-:Y:S02]  /*10b50*/  IADD3 R27, -R22, c[0x0][0x224], RZ ;  /* 0x00008900161b7a10 */ /* 0x000fe40007ffe1ff */
[----:B------:R-:W-:Y:S01]  /*10b60*/  LOP3.LUT R28, R28, 0x3, RZ, 0xc0, !PT ;  /* 0x000000031c1c7812 */ /* 0x000fe200078ec0ff */
[----:B------:R-:W-:-:S04]  /*10b70*/  IMAD.WIDE R12, R20, R13, c[0x0][0x1c0] ;  /* 0x00007000140c7625 */ /* 0x000fc800078e020d */
[----:B------:R-:W-:Y:S02]  /*10b80*/  IMAD R26, R20, R21, RZ ;  /* 0x00000015141a7224 */ /* 0x000fe400078e02ff */
.L_x_170:
[----:B------:R-:W-:Y:S01]  /*10b90*/  ISETP.NE.U32.AND P0, PT, RZ, c[0x0][0x1c8], PT ;  /* 0x00007200ff007a0c */ /* 0x000fe20003f05070 */
[----:B------:R-:W-:Y:S01]  /*10ba0*/  IMAD R29, R16, 0x4, R3 ;  /* 0x00000004101d7824 */ /* 0x000fe200078e0203 */
[----:B------:R-:W-:Y:S02]  /*10bb0*/  IABS R37, c[0x0][0x228] ;  /* 0x00008a0000257a13 */ /* 0x000fe40000000000 */
[----:B------:R-:W-:-:S13]  /*10bc0*/  ISETP.NE.AND.EX P0, PT, RZ, c[0x0][0x1cc], PT, P0 ;  /* 0x00007300ff007a0c */ /* 0x000fda0003f05300 */
[----:B-12---:R-:W-:Y:S05]  /*10bd0*/  @!P0 BRA `(.L_x_154) ;  /* 0x00001d9000008947 */ /* 0x006fea0003800000 */
[----:B------:R-:W3:Y:S04]  /*10be0*/  LDL R31, [R29] ;  /* 0x000000001d1f7983 */ /* 0x000ee80000100800 */
[----:B------:R-:W5:Y:S01]  /*10bf0*/  LDG.E R35, [R8.64] ;  /* 0x0000000408237981 */ /* 0x000f62000c1e1900 */
[----:B------:R-:W0:Y:S08]  /*10c00*/  I2F.RP R34, R37 ;  /* 0x0000002500227306 */ /* 0x000e300000209400 */
[----:B0-----:R-:W0:Y:S01]  /*10c10*/  MUFU.RCP R34, R34 ;  /* 0x0000002200227308 */ /* 0x001e220000001000 */
[----:B---3--:R-:W-:-:S04]  /*10c20*/  IADD3 R38, P2, R170, R31, RZ ;  /* 0x0000001faa267210 */ /* 0x008fc80007f5e0ff */
[----:B------:R-:W-:Y:S02]  /*10c30*/  LEA.HI.X.SX32 R49, R31, R0, 0x1, P2 ;  /* 0x000000001f317211 */ /* 0x000fe400010f0eff */
[----:B------:R-:W-:-:S04]  /*10c40*/  LEA R30, P2, R38, c[0x0][0x160], 0x2 ;  /* 0x00005800261e7a11 */ /* 0x000fc800078410ff */
[----:B------:R-:W-:-:S05]  /*10c50*/  LEA.HI.X R31, R38, c[0x0][0x164], R49, 0x2, P2 ;  /* 0x00005900261f7a11 */ /* 0x000fca00010f1431 */
[----:B------:R-:W3:Y:S01]  /*10c60*/  LDG.E.CONSTANT R40, [R30.64] ;  /* 0x000000041e287981 */ /* 0x000ee2000c1e9900 */
[----:B0-----:R-:W-:-:S04]  /*10c70*/  IADD3 R32, R34, 0xffffffe, RZ ;  /* 0x0ffffffe22207810 */ /* 0x001fc80007ffe0ff */
[----:B------:R0:W1:Y:S02]  /*10c80*/  F2I.FTZ.U32.TRUNC.NTZ R33, R32 ;  /* 0x0000002000217305 */ /* 0x000064000021f000 */
[----:B0-----:R-:W-:Y:S02]  /*10c90*/  IMAD.MOV.U32 R32, RZ, RZ, RZ ;  /* 0x000000ffff207224 */ /* 0x001fe400078e00ff */
[----:B-1----:R-:W-:-:S04]  /*10ca0*/  IMAD.MOV R36, RZ, RZ, -R33 ;  /* 0x000000ffff247224 */ /* 0x002fc800078e0a21 */
[----:B------:R-:W-:-:S04]  /*10cb0*/  IMAD R39, R36, R37, RZ ;  /* 0x0000002524277224 */ /* 0x000fc800078e02ff */
[----:B------:R-:W-:Y:S01]  /*10cc0*/  IMAD.HI.U32 R33, R33, R39, R32 ;  /* 0x0000002721217227 */ /* 0x000fe200078e0020 */
[----:B---3--:R-:W-:-:S05]  /*10cd0*/  IABS R30, R40 ;  /* 0x00000028001e7213 */ /* 0x008fca0000000000 */
[----:B------:R-:W-:-:S05]  /*10ce0*/  IMAD.HI.U32 R33, R33, R30, RZ ;  /* 0x0000001e21217227 */ /* 0x000fca00078e00ff */
[----:B------:R-:W-:-:S05]  /*10cf0*/  IADD3 R33, -R33, RZ, RZ ;  /* 0x000000ff21217210 */ /* 0x000fca0007ffe1ff */
[----:B------:R-:W-:-:S05]  /*10d00*/  IMAD R30, R37, R33, R30 ;  /* 0x00000021251e7224 */ /* 0x000fca00078e021e */
[----:B------:R-:W-:Y:S02]  /*10d10*/  ISETP.GT.U32.AND P2, PT, R37, R30, PT ;  /* 0x0000001e2500720c */ /* 0x000fe40003f44070 */
[----:B------:R-:W-:-:S11]  /*10d20*/  ISETP.GE.AND P5, PT, R40, RZ, PT ;  /* 0x000000ff2800720c */ /* 0x000fd60003fa6270 */
[----:B------:R-:W-:-:S05]  /*10d30*/  @!P2 IMAD.IADD R30, R30, 0x1, -R37 ;  /* 0x000000011e1ea824 */ /* 0x000fca00078e0a25 */
[----:B------:R-:W-:Y:S02]  /*10d40*/  ISETP.GT.U32.AND P4, PT, R37, R30, PT ;  /* 0x0000001e2500720c */ /* 0x000fe40003f84070 */
[----:B------:R-:W-:-:S11]  /*10d50*/  ISETP.NE.AND P2, PT, RZ, c[0x0][0x228], PT ;  /* 0x00008a00ff007a0c */ /* 0x000fd60003f45270 */
[----:B------:R-:W-:-:S04]  /*10d60*/  @!P4 IMAD.IADD R30, R30, 0x1, -R37 ;  /* 0x000000011e1ec824 */ /* 0x000fc800078e0a25 */
[----:B------:R-:W-:Y:S01]  /*10d70*/  @!P5 IMAD.MOV R30, RZ, RZ, -R30 ;  /* 0x000000ffff1ed224 */ /* 0x000fe200078e0a1e */
[----:B------:R-:W-:-:S04]  /*10d80*/  @!P2 LOP3.LUT R30, RZ, c[0x0][0x228], RZ, 0x33, !PT ;  /* 0x00008a00ff1eaa12 */ /* 0x000fc800078e33ff */
[----:B-----5:R-:W-:-:S13]  /*10d90*/  ISETP.NE.AND P2, PT, R30, R35, PT ;  /* 0x000000231e00720c */ /* 0x020fda0003f45270 */
[----:B------:R-:W-:Y:S05]  /*10da0*/  @P2 BRA `(.L_x_154) ;  /* 0x00001bc000002947 */ /* 0x000fea0003800000 */
[----:B------:R-:W-:-:S13]  /*10db0*/  ISETP.GE.AND P0, PT, R16, c[0x0][0x224], PT ;  /* 0x0000890010007a0c */ /* 0x000fda0003f06270 */
[----:B------:R-:W-:Y:S05]  /*10dc0*/  @P0 BRA `(.L_x_155) ;  /* 0x0000210000000947 */ /* 0x000fea0003800000 */
[----:B------:R-:W3:Y:S01]  /*10dd0*/  LDG.E R33, [R10.64] ;  /* 0x000000040a217981 */ /* 0x000ee2000c1e1900 */
[----:B------:R-:W-:-:S05]  /*10de0*/  IMAD R30, R16, 0x2, R3 ;  /* 0x00000002101e7824 */ /* 0x000fca00078e0203 */
[----:B------:R-:W5:Y:S01]  /*10df0*/  LDL.U16 R29, [R30+0x200] ;  /* 0x000200001e1d7983 */ /* 0x000f620000100400 */
[----:B---3--:R-:W-:Y:S01]  /*10e00*/  ISETP.NE.AND P0, PT, R33, c[0x0][0x224], PT ;  /* 0x0000890021007a0c */ /* 0x008fe20003f05270 */
[----:B-----5:R-:W-:-:S12]  /*10e10*/  HADD2.F32 R29, -RZ, R29.H0_H0 ;  /* 0x2000001dff1d7230 */ /* 0x020fd80000004100 */
[----:B------:R-:W-:Y:S05]  /*10e20*/  @P0 BRA `(.L_x_156) ;  /* 0x00000aa000000947 */ /* 0x000fea0003800000 */
[----:B------:R-:W3:Y:S02]  /*10e30*/  LDG.E R32, [R12.64] ;  /* 0x000000040c207981 */ /* 0x000ee4000c1e1900 */
[----:B---3--:R-:W-:-:S13]  /*10e40*/  FSETP.GEU.FTZ.AND P0, PT, R29, R32, PT ;  /* 0x000000201d00720b */ /* 0x008fda0003f1e000 */
[----:B------:R-:W-:Y:S05]  /*10e50*/  @!P0 BRA `(.L_x_157) ;  /* 0x00001ae000008947 */ /* 0x000fea0003800000 */
[----:B------:R-:W-:Y:S01]  /*10e60*/  IMAD.MOV.U32 R30, RZ, RZ, c[0x0][0x224] ;  /* 0x00008900ff1e7624 */ /* 0x000fe200078e00ff */
[----:B------:R-:W-:-:S04]  /*10e70*/  MOV R33, c[0x0][0x224] ;  /* 0x0000890000217a02 */ /* 0x000fc80000000f00 */
[----:B------:R-:W-:-:S13]  /*10e80*/  ISETP.GE.AND P0, PT, R30, 0x1, PT ;  /* 0x000000011e00780c */ /* 0x000fda0003f06270 */
[----:B------:R-:W-:Y:S05]  /*10e90*/  @!P0 BRA `(.L_x_156) ;  /* 0x00000a3000008947 */ /* 0x000fea0003800000 */
[----:B------:R-:W-:-:S04]  /*10ea0*/  IMAD.MOV.U32 R35, RZ, RZ, RZ ;  /* 0x000000ffff237224 */ /* 0x000fc800078e00ff */
.L_x_159:
[----:B------:R-:W-:Y:S02]  /*10eb0*/  IMAD.IADD R30, R26, 0x1, R35 ;  /* 0x000000011a1e7824 */ /* 0x000fe400078e0223 */
[----:B------:R-:W-:-:S04]  /*10ec0*/  IMAD.MOV.U32 R42, RZ, RZ, 0x4 ;  /* 0x00000004ff2a7424 */ /* 0x000fc800078e00ff */
[----:B------:R-:W-:-:S05]  /*10ed0*/  IMAD.WIDE R30, R30, R42, c[0x0][0x1b0] ;  /* 0x00006c001e1e7625 */ /* 0x000fca00078e022a */
[----:B------:R-:W3:Y:S02]  /*10ee0*/  LDG.E R33, [R30.64] ;  /* 0x000000041e217981 */ /* 0x000ee4000c1e1900 */
[----:B---3--:R-:W-:-:S13]  /*10ef0*/  FSETP.NEU.FTZ.AND P0, PT, R33, R32, PT ;  /* 0x000000202100720b */ /* 0x008fda0003f1d000 */
[----:B------:R-:W-:Y:S05]  /*10f00*/  @!P0 BRA `(.L_x_158) ;  /* 0x0000005000008947 */ /* 0x000fea0003800000 */
[----:B------:R-:W-:-:S04]  /*10f10*/  IADD3 R35, R35, 0x1, RZ ;  /* 0x0000000123237810 */ /* 0x000fc80007ffe0ff */
[----:B------:R-:W-:-:S13]  /*10f20*/  ISETP.GE.AND P0, PT, R35, c[0x0][0x224], PT ;  /* 0x0000890023007a0c */ /* 0x000fda0003f06270 */
[----:B------:R-:W-:Y:S05]  /*10f30*/  @!P0 BRA `(.L_x_159) ;  /* 0xffffff7000008947 */ /* 0x000fea000383ffff */
[----:B------:R-:W-:Y:S01]  /*10f40*/  IMAD.MOV.U32 R33, RZ, RZ, c[0x0][0x224] ;  /* 0x00008900ff217624 */ /* 0x000fe200078e00ff */
[----:B------:R-:W-:Y:S05]  /*10f50*/  BRA `(.L_x_156) ;  /* 0x0000097000007947 */ /* 0x000fea0003800000 */
.L_x_158:
[----:B------:R-:W3:Y:S01]  /*10f60*/  LDG.E R32, [R10.64] ;  /* 0x000000040a207981 */ /* 0x000ee2000c1e1900 */
[----:B------:R-:W-:Y:S01]  /*10f70*/  IMAD.MOV.U32 R39, RZ, RZ, 0x7f7fffff ;  /* 0x7f7fffffff277424 */ /* 0x000fe200078e00ff */
[----:B------:R-:W-:Y:S01]  /*10f80*/  ISETP.GE.U32.AND P0, PT, R52, 0x3, PT ;  /* 0x000000033400780c */ /* 0x000fe20003f06070 */
[----:B------:R-:W-:Y:S01]  /*10f90*/  HFMA2.MMA R37, -RZ, RZ, 0, 0 ;  /* 0x00000000ff257435 */ /* 0x000fe200000001ff */
[----:B---3--:R-:W-:-:S05]  /*10fa0*/  IADD3 R33, R32, -0x1, RZ ;  /* 0xffffffff20217810 */ /* 0x008fca0007ffe0ff */
[----:B------:R0:W-:Y:S04]  /*10fb0*/  STG.E [R10.64], R33 ;  /* 0x000000210a007986 */ /* 0x0001e8000c101904 */
[----:B------:R0:W-:Y:S04]  /*10fc0*/  STG.E [R12.64], R39 ;  /* 0x000000270c007986 */ /* 0x0001e8000c101904 */
[----:B------:R0:W-:Y:S01]  /*10fd0*/  STG.E [R30.64], R29 ;  /* 0x0000001d1e007986 */ /* 0x0001e2000c101904 */
[----:B------:R-:W-:Y:S05]  /*10fe0*/  @!P0 BRA `(.L_x_160) ;  /* 0x000007a000008947 */ /* 0x000fea0003800000 */
[----:B0-----:R0:W5:Y:S01]  /*10ff0*/  LDG.E R39, [R12.64] ;  /* 0x000000040c277981 */ /* 0x001162000c1e1900 */
[----:B------:R-:W-:Y:S01]  /*11000*/  ISETP.GT.AND P0, PT, R27, RZ, PT ;  /* 0x000000ff1b00720c */ /* 0x000fe20003f04270 */
[----:B------:R-:W-:-:S02]  /*11010*/  IMAD.MOV.U32 R37, RZ, RZ, RZ ;  /* 0x000000ffff257224 */ /* 0x000fc400078e00ff */
[----:B------:R-:W-:-:S10]  /*11020*/  IMAD.MOV.U32 R34, RZ, RZ, R27 ;  /* 0x000000ffff227224 */ /* 0x000fd400078e001b */
[----:B0-----:R-:W-:Y:S05]  /*11030*/  @!P0 BRA `(.L_x_161) ;  /* 0x0000063000008947 */ /* 0x001fea0003800000 */
[----:B------:R-:W-:Y:S02]  /*11040*/  ISETP.GT.AND P2, PT, R34, 0xc, PT ;  /* 0x0000000c2200780c */ /* 0x000fe40003f44270 */
[----:B------:R-:W-:-:S11]  /*11050*/  PLOP3.LUT P0, PT, PT, PT, PT, 0x80, 0x0 ;  /* 0x000000000000781c */ /* 0x000fd60003f0f070 */
[----:B------:R-:W-:Y:S05]  /*11060*/  @!P2 BRA `(.L_x_162) ;  /* 0x000003d00000a947 */ /* 0x000fea0003800000 */
[----:B------:R-:W-:Y:S02]  /*11070*/  PLOP3.LUT P0, PT, PT, PT, PT, 0x8, 0x0 ;  /* 0x000000000000781c */ /* 0x000fe40003f0e170 */
.L_x_163:
[----:B------:R-:W-:-:S04]  /*11080*/  IMAD.IADD R30, R26, 0x1, R37 ;  /* 0x000000011a1e7824 */ /* 0x000fc800078e0225 */
[----:B-1----:R-:W-:-:S05]  /*11090*/  IMAD.WIDE R30, R30, R42, c[0x0][0x1b0] ;  /* 0x00006c001e1e7625 */ /* 0x002fca00078e022a */
[----:B------:R-:W3:Y:S02]  /*110a0*/  LDG.E R32, [R30.64] ;  /* 0x000000041e207981 */ /* 0x000ee4000c1e1900 */
[----:B---3-5:R-:W-:-:S05]  /*110b0*/  FMNMX.FTZ R39, R32, R39, PT ;  /* 0x0000002720277209 */ /* 0x028fca0003810000 */
[----:B------:R0:W-:Y:S04]  /*110c0*/  STG.E [R12.64], R39 ;  /* 0x000000270c007986 */ /* 0x0001e8000c101904 */
[----:B------:R-:W3:Y:S02]  /*110d0*/  LDG.E R32, [R30.64+0x4] ;  /* 0x000004041e207981 */ /* 0x000ee4000c1e1900 */
[----:B---3--:R-:W-:-:S05]  /*110e0*/  FMNMX.FTZ R41, R39, R32, PT ;  /* 0x0000002027297209 */ /* 0x008fca0003810000 */
[----:B------:R1:W-:Y:S04]  /*110f0*/  STG.E [R12.64], R41 ;  /* 0x000000290c007986 */ /* 0x0003e8000c101904 */
[----:B------:R-:W3:Y:S02]  /*11100*/  LDG.E R32, [R30.64+0x8] ;  /* 0x000008041e207981 */ /* 0x000ee4000c1e1900 */
[----:B---3--:R-:W-:-:S05]  /*11110*/  FMNMX.FTZ R43, R41, R32, PT ;  /* 0x00000020292b7209 */ /* 0x008fca0003810000 */
[----:B------:R3:W-:Y:S04]  /*11120*/  STG.E [R12.64], R43 ;  /* 0x0000002b0c007986 */ /* 0x0007e8000c101904 */
[----:B--2---:R-:W2:Y:S01]  /*11130*/  LDG.E R32, [R30.64+0xc] ;  /* 0x00000c041e207981 */ /* 0x004ea2000c1e1900 */
[----:B------:R-:W-:Y:S02]  /*11140*/  IADD3 R33, R26, 0x4, R37 ;  /* 0x000000041a217810 */ /* 0x000fe40007ffe025 */
[----:B--2---:R-:W-:-:S03]  /*11150*/  FMNMX.FTZ R45, R43, R32, PT ;  /* 0x000000202b2d7209 */ /* 0x004fc60003810000 */
[----:B------:R-:W-:Y:S02]  /*11160*/  IMAD.WIDE R32, R33, R42, c[0x0][0x1b0] ;  /* 0x00006c0021207625 */ /* 0x000fe400078e022a */
[----:B------:R2:W-:Y:S04]  /*11170*/  STG.E [R12.64], R45 ;  /* 0x0000002d0c007986 */ /* 0x0005e8000c101904 */
[----:B------:R-:W0:Y:S02]  /*11180*/  LDG.E R36, [R32.64] ;  /* 0x0000000420247981 */ /* 0x000e24000c1e1900 */
[----:B0-----:R-:W-:-:S05]  /*11190*/  FMNMX.FTZ R39, R45, R36, PT ;  /* 0x000000242d277209 */ /* 0x001fca0003810000 */
[----:B------:R0:W-:Y:S04]  /*111a0*/  STG.E [R12.64], R39 ;  /* 0x000000270c007986 */ /* 0x0001e8000c101904 */
[----:B------:R-:W1:Y:S02]  /*111b0*/  LDG.E R36, [R32.64+0x4] ;  /* 0x0000040420247981 */ /* 0x000e64000c1e1900 */
[----:B-1----:R-:W-:-:S05]  /*111c0*/  FMNMX.FTZ R41, R39, R36, PT ;  /* 0x0000002427297209 */ /* 0x002fca0003810000 */
[----:B------:R1:W-:Y:S04]  /*111d0*/  STG.E [R12.64], R41 ;  /* 0x000000290c007986 */ /* 0x0003e8000c101904 */
[----:B------:R-:W3:Y:S02]  /*111e0*/  LDG.E R30, [R32.64+0x8] ;  /* 0x00000804201e7981 */ /* 0x000ee4000c1e1900 */
[----:B---3--:R-:W-:-:S05]  /*111f0*/  FMNMX.FTZ R43, R41, R30, PT ;  /* 0x0000001e292b7209 */ /* 0x008fca0003810000 */
[----:B------:R3:W-:Y:S04]  /*11200*/  STG.E [R12.64], R43 ;  /* 0x0000002b0c007986 */ /* 0x0007e8000c101904 */
[----:B------:R-:W2:Y:S01]  /*11210*/  LDG.E R30, [R32.64+0xc] ;  /* 0x00000c04201e7981 */ /* 0x000ea2000c1e1900 */
[----:B------:R-:W-:Y:S02]  /*11220*/  IADD3 R31, R26, 0x8, R37 ;  /* 0x000000081a1f7810 */ /* 0x000fe40007ffe025 */
[----:B--2---:R-:W-:-:S03]  /*11230*/  FMNMX.FTZ R45, R43, R30, PT ;  /* 0x0000001e2b2d7209 */ /* 0x004fc60003810000 */
[----:B------:R-:W-:Y:S02]  /*11240*/  IMAD.WIDE R30, R31, R42, c[0x0][0x1b0] ;  /* 0x00006c001f1e7625 */ /* 0x000fe400078e022a */
[----:B------:R2:W-:Y:S04]  /*11250*/  STG.E [R12.64], R45 ;  /* 0x0000002d0c007986 */ /* 0x0005e8000c101904 */
[----:B------:R-:W0:Y:S02]  /*11260*/  LDG.E R36, [R30.64] ;  /* 0x000000041e247981 */ /* 0x000e24000c1e1900 */
[----:B0-----:R-:W-:-:S05]  /*11270*/  FMNMX.FTZ R39, R45, R36, PT ;  /* 0x000000242d277209 */ /* 0x001fca0003810000 */
[----:B------:R-:W-:Y:S04]  /*11280*/  STG.E [R12.64], R39 ;  /* 0x000000270c007986 */ /* 0x000fe8000c101904 */
        /* <DEDUP_REMOVED lines=11> */
[----:B------:R-:W2:Y:S02]  /*11340*/  LDG.E R36, [R32.64] ;  /* 0x0000000420247981 */ /* 0x000ea4000c1e1900 */
[----:B--2---:R-:W-:-:S05]  /*11350*/  FMNMX.FTZ R47, R45, R36, PT ;  /* 0x000000242d2f7209 */ /* 0x004fca0003810000 */
[----:B------:R1:W-:Y:S04]  /*11360*/  STG.E [R12.64], R47 ;  /* 0x0000002f0c007986 */ /* 0x0003e8000c101904 */
[----:B------:R-:W0:Y:S02]  /*11370*/  LDG.E R36, [R32.64+0x4] ;  /* 0x0000040420247981 */ /* 0x000e24000c1e1900 */
[----:B0-----:R-:W-:-:S05]  /*11380*/  FMNMX.FTZ R41, R47, R36, PT ;  /* 0x000000242f297209 */ /* 0x001fca0003810000 */
[----:B------:R1:W-:Y:S04]  /*11390*/  STG.E [R12.64], R41 ;  /* 0x000000290c007986 */ /* 0x0003e8000c101904 */
[----:B------:R-:W2:Y:S02]  /*113a0*/  LDG.E R30, [R32.64+0x8] ;  /* 0x00000804201e7981 */ /* 0x000ea4000c1e1900 */
[----:B--2---:R-:W-:-:S05]  /*113b0*/  FMNMX.FTZ R31, R41, R30, PT ;  /* 0x0000001e291f7209 */ /* 0x004fca0003810000 */
[----:B------:R1:W-:Y:S04]  /*113c0*/  STG.E [R12.64], R31 ;  /* 0x0000001f0c007986 */ /* 0x0003e8000c101904 */
[----:B------:R-:W2:Y:S01]  /*113d0*/  LDG.E R30, [R32.64+0xc] ;  /* 0x00000c04201e7981 */ /* 0x000ea2000c1e1900 */
[----:B------:R-:W-:Y:S02]  /*113e0*/  IADD3 R34, R34, -0x10, RZ ;  /* 0xfffffff022227810 */ /* 0x000fe40007ffe0ff */
[----:B------:R-:W-:Y:S02]  /*113f0*/  IADD3 R37, R37, 0x10, RZ ;  /* 0x0000001025257810 */ /* 0x000fe40007ffe0ff */
[----:B------:R-:W-:Y:S02]  /*11400*/  ISETP.GT.AND P2, PT, R34, 0xc, PT ;  /* 0x0000000c2200780c */ /* 0x000fe40003f44270 */
[----:B--2---:R-:W-:-:S05]  /*11410*/  FMNMX.FTZ R39, R31, R30, PT ;  /* 0x0000001e1f277209 */ /* 0x004fca0003810000 */
[----:B------:R1:W-:Y:S06]  /*11420*/  STG.E [R12.64], R39 ;  /* 0x000000270c007986 */ /* 0x0003ec000c101904 */
[----:B------:R-:W-:Y:S05]  /*11430*/  @P2 BRA `(.L_x_163) ;  /* 0xfffffc4000002947 */ /* 0x000fea000383ffff */
.L_x_162:
[----:B------:R-:W-:-:S13]  /*11440*/  ISETP.GT.AND P2, PT, R34, 0x4, PT ;  /* 0x000000042200780c */ /* 0x000fda0003f44270 */
[----:B------:R-:W-:Y:S05]  /*11450*/  @!P2 BRA `(.L_x_164) ;  /* 0x000001f00000a947 */ /* 0x000fea0003800000 */
[----:B------:R-:W-:-:S04]  /*11460*/  IMAD.IADD R30, R26, 0x1, R37 ;  /* 0x000000011a1e7824 */ /* 0x000fc800078e0225 */
[----:B-1----:R-:W-:-:S05]  /*11470*/  IMAD.WIDE R30, R30, R42, c[0x0][0x1b0] ;  /* 0x00006c001e1e7625 */ /* 0x002fca00078e022a */
[----:B------:R-:W3:Y:S02]  /*11480*/  LDG.E R32, [R30.64] ;  /* 0x000000041e207981 */ /* 0x000ee4000c1e1900 */
[----:B---3-5:R-:W-:-:S05]  /*11490*/  FMNMX.FTZ R39, R39, R32, PT ;  /* 0x0000002027277209 */ /* 0x028fca0003810000 */
[----:B------:R-:W-:Y:S04]  /*114a0*/  STG.E [R12.64], R39 ;  /* 0x000000270c007986 */ /* 0x000fe8000c101904 */
[----:B------:R-:W3:Y:S02]  /*114b0*/  LDG.E R32, [R30.64+0x4] ;  /* 0x000004041e207981 */ /* 0x000ee4000c1e1900 */
[----:B---3--:R-:W-:-:S05]  /*114c0*/  FMNMX.FTZ R41, R39, R32, PT ;  /* 0x0000002027297209 */ /* 0x008fca0003810000 */
[----:B------:R0:W-:Y:S04]  /*114d0*/  STG.E [R12.64], R41 ;  /* 0x000000290c007986 */ /* 0x0001e8000c101904 */
[----:B------:R-:W3:Y:S02]  /*114e0*/  LDG.E R32, [R30.64+0x8] ;  /* 0x000008041e207981 */ /* 0x000ee4000c1e1900 */
[----:B---3--:R-:W-:-:S05]  /*114f0*/  FMNMX.FTZ R43, R41, R32, PT ;  /* 0x00000020292b7209 */ /* 0x008fca0003810000 */
[----:B------:R1:W-:Y:S04]  /*11500*/  STG.E [R12.64], R43 ;  /* 0x0000002b0c007986 */ /* 0x0003e8000c101904 */
[----:B------:R-:W3:Y:S01]  /*11510*/  LDG.E R32, [R30.64+0xc] ;  /* 0x00000c041e207981 */ /* 0x000ee2000c1e1900 */
[----:B------:R-:W-:Y:S02]  /*11520*/  IADD3 R33, R26, 0x4, R37 ;  /* 0x000000041a217810 */ /* 0x000fe40007ffe025 */
[----:B---3--:R-:W-:-:S03]  /*11530*/  FMNMX.FTZ R45, R43, R32, PT ;  /* 0x000000202b2d7209 */ /* 0x008fc60003810000 */
[----:B------:R-:W-:Y:S02]  /*11540*/  IMAD.WIDE R32, R33, R42, c[0x0][0x1b0] ;  /* 0x00006c0021207625 */ /* 0x000fe400078e022a */
[----:B------:R1:W-:Y:S04]  /*11550*/  STG.E [R12.64], R45 ;  /* 0x0000002d0c007986 */ /* 0x0003e8000c101904 */
[----:B------:R-:W3:Y:S02]  /*11560*/  LDG.E R36, [R32.64] ;  /* 0x0000000420247981 */ /* 0x000ee4000c1e1900 */
[----:B---3--:R-:W-:-:S05]  /*11570*/  FMNMX.FTZ R47, R45, R36, PT ;  /* 0x000000242d2f7209 */ /* 0x008fca0003810000 */
[----:B------:R1:W-:Y:S04]  /*11580*/  STG.E [R12.64], R47 ;  /* 0x0000002f0c007986 */ /* 0x0003e8000c101904 */
[----:B------:R-:W0:Y:S02]  /*11590*/  LDG.E R36, [R32.64+0x4] ;  /* 0x0000040420247981 */ /* 0x000e24000c1e1900 */
[----:B0-----:R-:W-:-:S05]  /*115a0*/  FMNMX.FTZ R41, R47, R36, PT ;  /* 0x000000242f297209 */ /* 0x001fca0003810000 */
[----:B------:R1:W-:Y:S04]  /*115b0*/  STG.E [R12.64], R41 ;  /* 0x000000290c007986 */ /* 0x0003e8000c101904 */
[----:B------:R-:W3:Y:S02]  /*115c0*/  LDG.E R30, [R32.64+0x8] ;  /* 0x00000804201e7981 */ /* 0x000ee4000c1e1900 */
[----:B---3--:R-:W-:-:S05]  /*115d0*/  FMNMX.FTZ R31, R41, R30, PT ;  /* 0x0000001e291f7209 */ /* 0x008fca0003810000 */
[----:B------:R1:W-:Y:S04]  /*115e0*/  STG.E [R12.64], R31 ;  /* 0x0000001f0c007986 */ /* 0x0003e8000c101904 */
[----:B------:R-:W3:Y:S01]  /*115f0*/  LDG.E R30, [R32.64+0xc] ;  /* 0x00000c04201e7981 */ /* 0x000ee2000c1e1900 */
[----:B------:R-:W-:Y:S02]  /*11600*/  PLOP3.LUT P0, PT, PT, PT, PT, 0x8, 0x0 ;  /* 0x000000000000781c */ /* 0x000fe40003f0e170 */
[----:B------:R-:W-:Y:S02]  /*11610*/  IADD3 R34, R34, -0x8, RZ ;  /* 0xfffffff822227810 */ /* 0x000fe40007ffe0ff */
[----:B------:R-:W-:Y:S02]  /*11620*/  IADD3 R37, R37, 0x8, RZ ;  /* 0x0000000825257810 */ /* 0x000fe40007ffe0ff */
[----:B---3--:R-:W-:-:S05]  /*11630*/  FMNMX.FTZ R39, R31, R30, PT ;  /* 0x0000001e1f277209 */ /* 0x008fca0003810000 */
[----:B------:R1:W-:Y:S02]  /*11640*/  STG.E [R12.64], R39 ;  /* 0x000000270c007986 */ /* 0x0003e4000c101904 */
.L_x_164:
[----:B------:R-:W-:-:S13]  /*11650*/  ISETP.NE.OR P0, PT, R34, RZ, P0 ;  /* 0x000000ff2200720c */ /* 0x000fda0000705670 */
[----:B------:R-:W-:Y:S05]  /*11660*/  @!P0 BRA `(.L_x_160) ;  /* 0x0000012000008947 */ /* 0x000fea0003800000 */
.L_x_161:
[----:B-1----:R-:W-:-:S04]  /*11670*/  IMAD.IADD R31, R26, 0x1, R37 ;  /* 0x000000011a1f7824 */ /* 0x002fc800078e0225 */
[----:B------:R-:W-:-:S05]  /*11680*/  IMAD.WIDE R30, R31, R42, c[0x0][0x1b0] ;  /* 0x00006c001f1e7625 */ /* 0x000fca00078e022a */
        /* <DEDUP_REMOVED lines=9> */
[----:B------:R-:W3:Y:S01]  /*11720*/  LDG.E R32, [R30.64+0xc] ;  /* 0x00000c041e207981 */ /* 0x000ee2000c1e1900 */
[----:B------:R-:W-:Y:S02]  /*11730*/  IADD3 R34, R34, -0x4, RZ ;  /* 0xfffffffc22227810 */ /* 0x000fe40007ffe0ff */
[----:B------:R-:W-:Y:S02]  /*11740*/  IADD3 R37, R37, 0x4, RZ ;  /* 0x0000000425257810 */ /* 0x000fe40007ffe0ff */
[----:B------:R-:W-:Y:S02]  /*11750*/  ISETP.NE.AND P0, PT, R34, RZ, PT ;  /* 0x000000ff2200720c */ /* 0x000fe40003f05270 */
[----:B---3--:R-:W-:-:S05]  /*11760*/  FMNMX.FTZ R39, R43, R32, PT ;  /* 0x000000202b277209 */ /* 0x008fca0003810000 */
[----:B------:R0:W-:Y:S06]  /*11770*/  STG.E [R12.64], R39 ;  /* 0x000000270c007986 */ /* 0x0001ec000c101904 */
[----:B0-2-4-:R-:W-:Y:S05]  /*11780*/  @P0 BRA `(.L_x_161) ;  /* 0xfffffee000000947 */ /* 0x015fea000383ffff */
.L_x_160:
[----:B------:R-:W-:Y:S02]  /*11790*/  ISETP.NE.AND P0, PT, R22, RZ, PT ;  /* 0x000000ff1600720c */ /* 0x000fe40003f05270 */
[----:B0-----:R-:W-:-:S11]  /*117a0*/  MOV R33, R35 ;  /* 0x0000002300217202 */ /* 0x001fd60000000f00 */
[----:B------:R-:W-:Y:S05]  /*117b0*/  @!P0 BRA `(.L_x_156) ;  /* 0x0000011000008947 */ /* 0x000fea0003800000 */
[----:B------:R-:W-:Y:S01]  /*117c0*/  IMAD.IADD R30, R26, 0x1, R37 ;  /* 0x000000011a1e7824 */ /* 0x000fe200078e0225 */
[----:B------:R-:W3:Y:S03]  /*117d0*/  LDG.E R33, [R12.64] ;  /* 0x000000040c217981 */ /* 0x000ee6000c1e1900 */
[----:B-1----:R-:W-:-:S05]  /*117e0*/  IMAD.WIDE R30, R30, R42, c[0x0][0x1b0] ;  /* 0x00006c001e1e7625 */ /* 0x002fca00078e022a */
[----:B------:R-:W3:Y:S01]  /*117f0*/  LDG.E R32, [R30.64] ;  /* 0x000000041e207981 */ /* 0x000ee2000c1e1900 */
[----:B------:R-:W-:Y:S02]  /*11800*/  ISETP.NE.AND P0, PT, R22, 0x1, PT ;  /* 0x000000011600780c */ /* 0x000fe40003f05270 */
[----:B---3--:R-:W-:-:S05]  /*11810*/  FMNMX.FTZ R37, R32, R33, PT ;  /* 0x0000002120257209 */ /* 0x008fca0003810000 */
[----:B------:R0:W-:Y:S01]  /*11820*/  STG.E [R12.64], R37 ;  /* 0x000000250c007986 */ /* 0x0001e2000c101904 */
[----:B------:R-:W-:-:S05]  /*11830*/  IMAD.MOV.U32 R33, RZ, RZ, R35 ;  /* 0x000000ffff217224 */ /* 0x000fca00078e0023 */
[----:B------:R-:W-:Y:S05]  /*11840*/  @!P0 BRA `(.L_x_156) ;  /* 0x0000008000008947 */ /* 0x000fea0003800000 */
[----:B------:R-:W3:Y:S01]  /*11850*/  LDG.E R32, [R30.64+0x4] ;  /* 0x000004041e207981 */ /* 0x000ee2000c1e1900 */
[----:B------:R-:W-:Y:S02]  /*11860*/  ISETP.NE.AND P0, PT, R22, 0x2, PT ;  /* 0x000000021600780c */ /* 0x000fe40003f05270 */
[----:B---3-5:R-:W-:-:S05]  /*11870*/  FMNMX.FTZ R39, R37, R32, PT ;  /* 0x0000002025277209 */ /* 0x028fca0003810000 */
[----:B------:R1:W-:Y:S06]  /*11880*/  STG.E [R12.64], R39 ;  /* 0x000000270c007986 */ /* 0x0003ec000c101904 */
[----:B------:R-:W3:Y:S01]  /*11890*/  @P0 LDG.E R32, [R30.64+0x8] ;  /* 0x000008041e200981 */ /* 0x000ee2000c1e1900 */
[----:B------:R-:W-:Y:S01]  /*118a0*/  IMAD.MOV.U32 R33, RZ, RZ, R35 ;  /* 0x000000ffff217224 */ /* 0x000fe200078e0023 */
[----:B0--3--:R-:W-:-:S05]  /*118b0*/  @P0 FMNMX.FTZ R37, R39, R32, PT ;  /* 0x0000002027250209 */ /* 0x009fca0003810000 */
[----:B------:R1:W-:Y:S02]  /*118c0*/  @P0 STG.E [R12.64], R37 ;  /* 0x000000250c000986 */ /* 0x0003e4000c101904 */
.L_x_156:
[----:B01----:R-:W3:Y:S01]  /*118d0*/  LDG.E R37, [R8.64] ;  /* 0x0000000408257981 */ /* 0x003ee2000c1e1900 */
[----:B------:R-:W-:Y:S01]  /*118e0*/  HFMA2.MMA R58, -RZ, RZ, 0, 2.384185791015625e-07 ;  /* 0x00000004ff3a7435 */ /* 0x000fe200000001ff */
[----:B------:R-:W-:Y:S01]  /*118f0*/  IMAD.IADD R53, R26, 0x1, R33 ;  /* 0x000000011a357824 */ /* 0x000fe200078e0221 */
[----:B------:R-:W-:Y:S01]  /*11900*/  ISETP.NE.U32.AND P0, PT, RZ, c[0x0][0x1b8], PT ;  /* 0x00006e00ff007a0c */ /* 0x000fe20003f05070 */
[----:B------:R-:W-:Y:S01]  /*11910*/  IMAD.MOV.U32 R34, RZ, RZ, c[0x0][0x210] ;  /* 0x00008400ff227624 */ /* 0x000fe200078e00ff */
[----:B------:R-:W-:Y:S01]  /*11920*/  LEA R30, P4, R38, c[0x0][0x168], 0x1 ;  /* 0x00005a00261e7a11 */ /* 0x000fe200078808ff */
[----:B------:R-:W-:Y:S01]  /*11930*/  IMAD.MOV.U32 R31, RZ, RZ, c[0x0][0x200] ;  /* 0x00008000ff1f7624 */ /* 0x000fe200078e00ff */
[----:B------:R-:W-:Y:S01]  /*11940*/  ISETP.NE.AND.EX P0, PT, RZ, c[0x0][0x1bc], PT, P0 ;  /* 0x00006f00ff007a0c */ /* 0x000fe20003f05300 */
[----:B------:R-:W-:-:S03]  /*11950*/  IMAD R34, R53, R34, c[0x0][0x200] ;  /* 0x0000800035227624 */ /* 0x000fc600078e0222 */
[----:B------:R-:W-:Y:S01]  /*11960*/  ISETP.GE.AND P2, PT, R31, 0x1, PT ;  /* 0x000000011f00780c */ /* 0x000fe20003f46270 */
[----:B------:R-:W-:Y:S01]  /*11970*/  IMAD.WIDE R32, R34, R58, c[0x0][0x198] ;  /* 0x0000660022207625 */ /* 0x000fe200078e023a */
[----:B------:R-:W-:-:S03]  /*11980*/  LEA.HI.X R31, R38, c[0x0][0x16c], R49, 0x1, P4 ;  /* 0x00005b00261f7a11 */ /* 0x000fc600020f0c31 */
[----:B------:R-:W-:Y:S01]  /*11990*/  IMAD.WIDE R34, R34, R58, c[0x0][0x1b8] ;  /* 0x00006e0022227625 */ /* 0x000fe200078e023a */
[----:B---3--:R0:W-:Y:S03]  /*119a0*/  STG.E [R32.64], R37 ;  /* 0x0000002520007986 */ /* 0x0081e6000c101904 */
[----:B------:R-:W-:Y:S05]  /*119b0*/  @!P0 BRA `(.L_x_165) ;  /* 0x0000034000008947 */ /* 0x000fea0003800000 */
[----:B------:R-:W3:Y:S01]  /*119c0*/  LDG.E.U16.CONSTANT R38, [R30.64] ;  /* 0x000000041e267981 */ /* 0x000ee2000c1e9500 */
[----:B-----5:R-:W-:Y:S02]  /*119d0*/  IABS R39, c[0x0][0x228] ;  /* 0x00008a0000277a13 */ /* 0x020fe40000000000 */
[----:B------:R-:W-:Y:S02]  /*119e0*/  IABS R45, c[0x0][0x224] ;  /* 0x00008900002d7a13 */ /* 0x000fe40000000000 */
[----:B------:R-:W1:Y:S08]  /*119f0*/  I2F.RP R41, R39 ;  /* 0x0000002700297306 */ /* 0x000e700000209400 */
[----:B-1----:R-:W1:Y:S02]  /*11a00*/  MUFU.RCP R41, R41 ;  /* 0x0000002900297308 */ /* 0x002e640000001000 */
[----:B-1----:R-:W-:-:S06]  /*11a10*/  IADD3 R36, R41, 0xffffffe, RZ ;  /* 0x0ffffffe29247810 */ /* 0x002fcc0007ffe0ff */
[----:B------:R-:W1:Y:S08]  /*11a20*/  I2F.RP R41, R45 ;  /* 0x0000002d00297306 */ /* 0x000e700000209400 */
[----:B0-----:R0:W2:Y:S08]  /*11a30*/  F2I.FTZ.U32.TRUNC.NTZ R37, R36 ;  /* 0x0000002400257305 */ /* 0x0010b0000021f000 */
[----:B-1----:R-:W1:Y:S01]  /*11a40*/  MUFU.RCP R41, R41 ;  /* 0x0000002900297308 */ /* 0x002e620000001000 */
[----:B0-----:R-:W-:-:S02]  /*11a50*/  IMAD.MOV.U32 R36, RZ, RZ, RZ ;  /* 0x000000ffff247224 */ /* 0x001fc400078e00ff */
[----:B--2---:R-:W-:-:S04]  /*11a60*/  IMAD.MOV R42, RZ, RZ, -R37 ;  /* 0x000000ffff2a7224 */ /* 0x004fc800078e0a25 */
[----:B------:R-:W-:Y:S01]  /*11a70*/  IMAD R43, R42, R39, RZ ;  /* 0x000000272a2b7224 */ /* 0x000fe200078e02ff */
[----:B------:R-:W-:-:S03]  /*11a80*/  IABS R42, R40 ;  /* 0x00000028002a7213 */ /* 0x000fc60000000000 */
[----:B------:R-:W-:Y:S01]  /*11a90*/  IMAD.HI.U32 R43, R37, R43, R36 ;  /* 0x0000002b252b7227 */ /* 0x000fe200078e0024 */
[----:B-1----:R-:W-:-:S05]  /*11aa0*/  IADD3 R37, R41, 0xffffffe, RZ ;  /* 0x0ffffffe29257810 */ /* 0x002fca0007ffe0ff */
[----:B------:R-:W-:Y:S01]  /*11ab0*/  IMAD.HI.U32 R43, R43, R42, RZ ;  /* 0x0000002a2b2b7227 */ /* 0x000fe200078e00ff */
[----:B------:R-:W0:Y:S03]  /*11ac0*/  F2I.FTZ.U32.TRUNC.NTZ R37, R37 ;  /* 0x0000002500257305 */ /* 0x000e26000021f000 */
[----:B------:R-:W-:-:S04]  /*11ad0*/  IMAD.MOV R36, RZ, RZ, -R43 ;  /* 0x000000ffff247224 */ /* 0x000fc800078e0a2b */
[----:B------:R-:W-:-:S05]  /*11ae0*/  IMAD R36, R39, R36, R42 ;  /* 0x0000002427247224 */ /* 0x000fca00078e022a */
[----:B------:R-:W-:-:S13]  /*11af0*/  ISETP.GT.U32.AND P5, PT, R39, R36, PT ;  /* 0x000000242700720c */ /* 0x000fda0003fa4070 */
[----:B------:R-:W-:Y:S01]  /*11b00*/  @!P5 IMAD.IADD R36, R36, 0x1, -R39 ;  /* 0x000000012424d824 */ /* 0x000fe200078e0a27 */
[----:B------:R-:W-:Y:S02]  /*11b10*/  @!P5 IADD3 R43, R43, 0x1, RZ ;  /* 0x000000012b2bd810 */ /* 0x000fe40007ffe0ff */
[----:B------:R-:W-:Y:S02]  /*11b20*/  ISETP.NE.AND P5, PT, RZ, c[0x0][0x228], PT ;  /* 0x00008a00ff007a0c */ /* 0x000fe40003fa5270 */
[----:B------:R-:W-:Y:S02]  /*11b30*/  ISETP.GE.U32.AND P4, PT, R36, R39, PT ;  /* 0x000000272400720c */ /* 0x000fe40003f86070 */
[----:B------:R-:W-:-:S04]  /*11b40*/  LOP3.LUT R36, R40, c[0x0][0x228], RZ, 0x3c, !PT ;  /* 0x00008a0028247a12 */ /* 0x000fc800078e3cff */
[----:B------:R-:W-:Y:S01]  /*11b50*/  ISETP.GE.AND P0, PT, R36, RZ, PT ;  /* 0x000000ff2400720c */ /* 0x000fe20003f06270 */
[----:B0-----:R-:W-:-:S04]  /*11b60*/  IMAD.MOV R36, RZ, RZ, -R37 ;  /* 0x000000ffff247224 */ /* 0x001fc800078e0a25 */
[----:B------:R-:W-:Y:S02]  /*11b70*/  IMAD R41, R36, R45, RZ ;  /* 0x0000002d24297224 */ /* 0x000fe400078e02ff */
[----:B------:R-:W-:Y:S01]  /*11b80*/  @P4 IADD3 R43, R43, 0x1, RZ ;  /* 0x000000012b2b4810 */ /* 0x000fe20007ffe0ff */
[----:B------:R-:W-:-:S03]  /*11b90*/  IMAD.MOV.U32 R36, RZ, RZ, RZ ;  /* 0x000000ffff247224 */ /* 0x000fc600078e00ff */
[----:B------:R-:W-:Y:S01]  /*11ba0*/  MOV R39, R43 ;  /* 0x0000002b00277202 */ /* 0x000fe20000000f00 */
[----:B------:R-:W-:-:S04]  /*11bb0*/  IMAD.HI.U32 R36, R37, R41, R36 ;  /* 0x0000002925247227 */ /* 0x000fc800078e0024 */
[----:B------:R-:W-:Y:S01]  /*11bc0*/  @!P0 IMAD.MOV R39, RZ, RZ, -R39 ;  /* 0x000000ffff278224 */ /* 0x000fe200078e0a27 */
[----:B------:R-:W-:Y:S02]  /*11bd0*/  @!P5 LOP3.LUT R39, RZ, c[0x0][0x228], RZ, 0x33, !PT ;  /* 0x00008a00ff27da12 */ /* 0x000fe400078e33ff */
[----:B------:R-:W-:Y:S02]  /*11be0*/  ISETP.NE.AND P5, PT, RZ, c[0x0][0x224], PT ;  /* 0x00008900ff007a0c */ /* 0x000fe40003fa5270 */
[----:B------:R-:W-:Y:S02]  /*11bf0*/  IABS R42, R39 ;  /* 0x00000027002a7213 */ /* 0x000fe40000000000 */
[----:B------:R-:W-:-:S03]  /*11c00*/  ISETP.GE.AND P4, PT, R39, RZ, PT ;  /* 0x000000ff2700720c */ /* 0x000fc60003f86270 */
[----:B------:R-:W-:-:S04]  /*11c10*/  IMAD.MOV.U32 R37, RZ, RZ, R42 ;  /* 0x000000ffff257224 */ /* 0x000fc800078e002a */
[----:B------:R-:W-:-:S04]  /*11c20*/  IMAD.HI.U32 R36, R36, R37, RZ ;  /* 0x0000002524247227 */ /* 0x000fc800078e00ff */
[----:B------:R-:W-:-:S04]  /*11c30*/  IMAD.MOV R36, RZ, RZ, -R36 ;  /* 0x000000ffff247224 */ /* 0x000fc800078e0a24 */
[----:B------:R-:W-:-:S05]  /*11c40*/  IMAD R36, R45, R36, R37 ;  /* 0x000000242d247224 */ /* 0x000fca00078e0225 */
[----:B------:R-:W-:-:S13]  /*11c50*/  ISETP.GT.U32.AND P0, PT, R45, R36, PT ;  /* 0x000000242d00720c */ /* 0x000fda0003f04070 */
[----:B------:R-:W-:-:S04]  /*11c60*/  @!P0 IADD3 R36, R36, -R45, RZ ;  /* 0x8000002d24248210 */ /* 0x000fc80007ffe0ff */
[----:B------:R-:W-:-:S13]  /*11c70*/  ISETP.GT.U32.AND P0, PT, R45, R36, PT ;  /* 0x000000242d00720c */ /* 0x000fda0003f04070 */
[----:B------:R-:W-:-:S04]  /*11c80*/  @!P0 IMAD.IADD R36, R36, 0x1, -R45 ;  /* 0x0000000124248824 */ /* 0x000fc800078e0a2d */
[----:B------:R-:W-:Y:S01]  /*11c90*/  @!P4 IMAD.MOV R36, RZ, RZ, -R36 ;  /* 0x000000ffff24c224 */ /* 0x000fe200078e0a24 */
[----:B------:R-:W-:-:S05]  /*11ca0*/  @!P5 LOP3.LUT R36, RZ, c[0x0][0x224], RZ, 0x33, !PT ;  /* 0x00008900ff24da12 */ /* 0x000fca00078e33ff */
[----:B------:R-:W-:-:S06]  /*11cb0*/  IMAD.SHL.U32 R36, R36, 0x4, RZ ;  /* 0x0000000424247824 */ /* 0x000fcc00078e00ff */
[----:B------:R-:W0:Y:S01]  /*11cc0*/  LDS R36, [R36+0x608] ;  /* 0x0006080024247984 */ /* 0x000e220000000800 */
[----:B---3--:R-:W-:-:S05]  /*11cd0*/  HADD2.F32 R37, -RZ, R38.H0_H0 ;  /* 0x20000026ff257230 */ /* 0x008fca0000004100 */
[----:B0-----:R-:W-:-:S05]  /*11ce0*/  FADD.FTZ R37, R37, -R36 ;  /* 0x8000002425257221 */ /* 0x001fca0000010000 */
[----:B------:R0:W-:Y:S02]  /*11cf0*/  STG.E [R34.64], R37 ;  /* 0x0000002522007986 */ /* 0x0001e4000c101904 */
.L_x_165:
[----:B------:R-:W-:Y:S05]  /*11d00*/  @!P2 BRA `(.L_x_166) ;  /* 0x00000b300000a947 */ /* 0x000fea0003800000 */
[----:B------:R-:W-:Y:S02]  /*11d10*/  IABS R38, c[0x0][0x228] ;  /* 0x00008a0000267a13 */ /* 0x000fe40000000000 */
[----:B------:R-:W-:Y:S02]  /*11d20*/  IABS R42, R40 ;  /* 0x00000028002a7213 */ /* 0x000fe40000000000 */
[----:B-----5:R-:W1:Y:S01]  /*11d30*/  I2F.RP R39, R38 ;  /* 0x0000002600277306 */ /* 0x020e620000209400 */
[----:B------:R-:W-:Y:S02]  /*11d40*/  IABS R43, c[0x0][0x224] ;  /* 0x00008900002b7a13 */ /* 0x000fe40000000000 */
[----:B------:R-:W-:-:S04]  /*11d50*/  LOP3.LUT R40, R40, c[0x0][0x228], RZ, 0x3c, !PT ;  /* 0x00008a0028287a12 */ /* 0x000fc800078e3cff */
[----:B------:R-:W-:Y:S01]  /*11d60*/  ISETP.GE.AND P4, PT, R40, RZ, PT ;  /* 0x000000ff2800720c */ /* 0x000fe20003f86270 */
[----:B-1----:R-:W1:Y:S02]  /*11d70*/  MUFU.RCP R39, R39 ;  /* 0x0000002700277308 */ /* 0x002e640000001000 */
[----:B-1----:R-:W-:-:S06]  /*11d80*/  IADD3 R36, R39, 0xffffffe, RZ ;  /* 0x0ffffffe27247810 */ /* 0x002fcc0007ffe0ff */
[----:B------:R-:W1:Y:S08]  /*11d90*/  I2F.RP R39, R43 ;  /* 0x0000002b00277306 */ /* 0x000e700000209400 */
[----:B0-----:R0:W3:Y:S08]  /*11da0*/  F2I.FTZ.U32.TRUNC.NTZ R37, R36 ;  /* 0x0000002400257305 */ /* 0x0010f0000021f000 */
[----:B-1----:R-:W1:Y:S01]  /*11db0*/  MUFU.RCP R39, R39 ;  /* 0x0000002700277308 */ /* 0x002e620000001000 */
[----:B0-----:R-:W-:-:S02]  /*11dc0*/  IMAD.MOV.U32 R36, RZ, RZ, RZ ;  /* 0x000000ffff247224 */ /* 0x001fc400078e00ff */
[----:B---3--:R-:W-:-:S04]  /*11dd0*/  IMAD.MOV R41, RZ, RZ, -R37 ;  /* 0x000000ffff297224 */ /* 0x008fc800078e0a25 */
[----:B------:R-:W-:-:S04]  /*11de0*/  IMAD R41, R41, R38, RZ ;  /* 0x0000002629297224 */ /* 0x000fc800078e02ff */
[----:B------:R-:W-:Y:S01]  /*11df0*/  IMAD.HI.U32 R41, R37, R41, R36 ;  /* 0x0000002925297227 */ /* 0x000fe200078e0024 */
[----:B------:R-:W-:Y:S02]  /*11e00*/  MOV R37, R42 ;  /* 0x0000002a00257202 */ /* 0x000fe40000000f00 */
[----:B------:R-:W-:-:S03]  /*11e10*/  MOV R42, c[0x0][0x200] ;  /* 0x00008000002a7a02 */ /* 0x000fc60000000f00 */
[----:B------:R-:W-:-:S04]  /*11e20*/  IMAD.HI.U32 R41, R41, R37, RZ ;  /* 0x0000002529297227 */ /* 0x000fc800078e00ff */
[----:B------:R-:W-:-:S04]  /*11e30*/  IMAD.MOV R36, RZ, RZ, -R41 ;  /* 0x000000ffff247224 */ /* 0x000fc800078e0a29 */
[----:B------:R-:W-:Y:S01]  /*11e40*/  IMAD R37, R38, R36, R37 ;  /* 0x0000002426257224 */ /* 0x000fe200078e0225 */
[----:B-1----:R-:W-:-:S04]  /*11e50*/  IADD3 R36, R39, 0xffffffe, RZ ;  /* 0x0ffffffe27247810 */ /* 0x002fc80007ffe0ff */
[----:B------:R-:W-:-:S13]  /*11e60*/  ISETP.GT.U32.AND P0, PT, R38, R37, PT ;  /* 0x000000252600720c */ /* 0x000fda0003f04070 */
[----:B------:R-:W-:Y:S01]  /*11e70*/  @!P0 IMAD.IADD R37, R37, 0x1, -R38 ;  /* 0x0000000125258824 */ /* 0x000fe200078e0a26 */
[----:B------:R-:W-:Y:S02]  /*11e80*/  @!P0 IADD3 R41, R41, 0x1, RZ ;  /* 0x0000000129298810 */ /* 0x000fe40007ffe0ff */
[----:B------:R-:W-:Y:S02]  /*11e90*/  ISETP.NE.AND P0, PT, RZ, c[0x0][0x228], PT ;  /* 0x00008a00ff007a0c */ /* 0x000fe40003f05270 */
[----:B------:R-:W-:Y:S02]  /*11ea0*/  ISETP.GE.U32.AND P2, PT, R37, R38, PT ;  /* 0x000000262500720c */ /* 0x000fe40003f46070 */
[----:B------:R0:W1:Y:S02]  /*11eb0*/  F2I.FTZ.U32.TRUNC.NTZ R37, R36 ;  /* 0x0000002400257305 */ /* 0x000064000021f000 */
[----:B0-----:R-:W-:-:S09]  /*11ec0*/  HFMA2.MMA R36, -RZ, RZ, 0, 0 ;  /* 0x00000000ff247435 */ /* 0x001fd200000001ff */
[----:B------:R-:W-:-:S05]  /*11ed0*/  @P2 IADD3 R41, R41, 0x1, RZ ;  /* 0x0000000129292810 */ /* 0x000fca0007ffe0ff */
[----:B------:R-:W-:Y:S02]  /*11ee0*/  IMAD.MOV.U32 R38, RZ, RZ, R41 ;  /* 0x000000ffff267224 */ /* 0x000fe400078e0029 */
[--C-:B-1----:R-:W-:Y:S02]  /*11ef0*/  IMAD.MOV R40, RZ, RZ, -R37.reuse ;  /* 0x000000ffff287224 */ /* 0x102fe400078e0a25 */
[----:B------:R-:W-:Y:S01]  /*11f00*/  @!P4 IMAD.MOV R38, RZ, RZ, -R38 ;  /* 0x000000ffff26c224 */ /* 0x000fe200078e0a26 */
[----:B------:R-:W-:Y:S01]  /*11f10*/  @!P0 LOP3.LUT R38, RZ, c[0x0][0x228], RZ, 0x33, !PT ;  /* 0x00008a00ff268a12 */ /* 0x000fe200078e33ff */
[----:B------:R-:W-:Y:S01]  /*11f20*/  IMAD R39, R40, R43, RZ ;  /* 0x0000002b28277224 */ /* 0x000fe200078e02ff */
[----:B------:R-:W-:Y:S02]  /*11f30*/  ISETP.NE.AND P4, PT, RZ, c[0x0][0x224], PT ;  /* 0x00008900ff007a0c */ /* 0x000fe40003f85270 */
[----:B------:R-:W-:Y:S01]  /*11f40*/  IABS R40, R38 ;  /* 0x0000002600287213 */ /* 0x000fe20000000000 */
[----:B------:R-:W-:Y:S01]  /*11f50*/  IMAD.HI.U32 R36, R37, R39, R36 ;  /* 0x0000002725247227 */ /* 0x000fe200078e0024 */
[----:B------:R-:W-:-:S03]  /*11f60*/  ISETP.GE.AND P2, PT, R38, RZ, PT ;  /* 0x000000ff2600720c */ /* 0x000fc60003f46270 */
[----:B------:R-:W-:-:S04]  /*11f70*/  IMAD.MOV.U32 R37, RZ, RZ, R40 ;  /* 0x000000ffff257224 */ /* 0x000fc800078e0028 */
[----:B------:R-:W-:-:S04]  /*11f80*/  IMAD.HI.U32 R36, R36, R37, RZ ;  /* 0x0000002524247227 */ /* 0x000fc800078e00ff */
[----:B------:R-:W-:-:S04]  /*11f90*/  IMAD.MOV R36, RZ, RZ, -R36 ;  /* 0x000000ffff247224 */ /* 0x000fc800078e0a24 */
[----:B------:R-:W-:-:S05]  /*11fa0*/  IMAD R36, R43, R36, R37 ;  /* 0x000000242b247224 */ /* 0x000fca00078e0225 */
[----:B------:R-:W-:-:S13]  /*11fb0*/  ISETP.GT.U32.AND P0, PT, R43, R36, PT ;  /* 0x000000242b00720c */ /* 0x000fda0003f04070 */
[----:B------:R-:W-:-:S05]  /*11fc0*/  @!P0 IMAD.IADD R36, R36, 0x1, -R43 ;  /* 0x0000000124248824 */ /* 0x000fca00078e0a2b */
[----:B------:R-:W-:-:S13]  /*11fd0*/  ISETP.GT.U32.AND P0, PT, R43, R36, PT ;  /* 0x000000242b00720c */ /* 0x000fda0003f04070 */
[----:B------:R-:W-:Y:S01]  /*11fe0*/  @!P0 IMAD.IADD R36, R36, 0x1, -R43 ;  /* 0x0000000124248824 */ /* 0x000fe200078e0a2b */
[----:B------:R-:W-:-:S03]  /*11ff0*/  ISETP.NE.AND P0, PT, R28, RZ, PT ;  /* 0x000000ff1c00720c */ /* 0x000fc60003f05270 */
[----:B------:R-:W-:Y:S01]  /*12000*/  @!P2 IMAD.MOV R36, RZ, RZ, -R36 ;  /* 0x000000ffff24a224 */ /* 0x000fe200078e0a24 */
[----:B------:R-:W-:-:S05]  /*12010*/  @!P4 LOP3.LUT R36, RZ, c[0x0][0x224], RZ, 0x33, !PT ;  /* 0x00008900ff24ca12 */ /* 0x000fca00078e33ff */
[----:B------:R-:W-:-:S04]  /*12020*/  IMAD.MOV.U32 R40, RZ, RZ, R36 ;  /* 0x000000ffff287224 */ /* 0x000fc800078e0024 */
[----:B------:R-:W-:Y:S05]  /*12030*/  @!P0 BRA `(.L_x_167) ;  /* 0x000002b000008947 */ /* 0x000fea0003800000 */
[----:B------:R-:W-:-:S04]  /*12040*/  IMAD R41, R17, c[0x0][0x224], R40 ;  /* 0x0000890011297a24 */ /* 0x000fc800078e0228 */
[----:B------:R-:W-:-:S06]  /*12050*/  IMAD.WIDE R36, R41, R58, c[0x0][0x1d8] ;  /* 0x0000760029247625 */ /* 0x000fcc00078e023a */
[----:B------:R-:W3:Y:S01]  /*12060*/  LDG.E R37, [R36.64] ;  /* 0x0000000424257981 */ /* 0x000ee2000c1e1900 */
[----:B------:R-:W-:Y:S02]  /*12070*/  SHF.R.S32.HI R42, RZ, 0x1f, R41 ;  /* 0x0000001fff2a7819 */ /* 0x000fe40000011429 */
[----:B------:R-:W-:-:S04]  /*12080*/  @P1 LEA R38, P0, R41, c[0x0][0x1f8], 0x2 ;  /* 0x00007e0029261a11 */ /* 0x000fc800078010ff */
[C---:B------:R-:W-:Y:S01]  /*12090*/  @P1 LEA.HI.X R39, R41.reuse, c[0x0][0x1fc], R42, 0x2, P0 ;  /* 0x00007f0029271a11 */ /* 0x040fe200000f142a */
[----:B---3--:R0:W-:Y:S05]  /*120a0*/  STG.E [R32.64+-0x4], R37 ;  /* 0xfffffc2520007986 */ /* 0x0081ea000c101904 */
[----:B------:R-:W3:Y:S01]  /*120b0*/  @P1 LDG.E R39, [R38.64] ;  /* 0x0000000426271981 */ /* 0x000ee2000c1e1900 */
[----:B------:R-:W-:-:S04]  /*120c0*/  LEA R40, P0, R41, c[0x0][0x1e0], 0x2 ;  /* 0x0000780029287a11 */ /* 0x000fc800078010ff */
[----:B------:R-:W-:Y:S02]  /*120d0*/  LEA.HI.X R41, R41, c[0x0][0x1e4], R42, 0x2, P0 ;  /* 0x0000790029297a11 */ /* 0x000fe400000f142a */
[----:B------:R-:W-:Y:S01]  /*120e0*/  ISETP.NE.AND P0, PT, R28, 0x1, PT ;  /* 0x000000011c00780c */ /* 0x000fe20003f05270 */
[----:B---3--:R0:W-:Y:S04]  /*120f0*/  @P1 STG.E [R34.64+-0x4], R39 ;  /* 0xfffffc2722001986 */ /* 0x0081e8000c101904 */
[----:B------:R0:W5:Y:S01]  /*12100*/  LDG.E R40, [R40.64] ;  /* 0x0000000428287981 */ /* 0x000162000c1e1900 */
[----:B------:R-:W-:-:S07]  /*12110*/  IMAD.MOV.U32 R42, RZ, RZ, R14 ;  /* 0x000000ffff2a7224 */ /* 0x000fce00078e000e */
[----:B------:R-:W-:Y:S05]  /*12120*/  @!P0 BRA `(.L_x_167) ;  /* 0x000001c000008947 */ /* 0x000fea0003800000 */
[----:B0----5:R-:W-:-:S04]  /*12130*/  IMAD R41, R18, c[0x0][0x224], R40 ;  /* 0x0000890012297a24 */ /* 0x021fc800078e0228 */
        /* <DEDUP_REMOVED lines=23> */
[----:B------:R-:W-:Y:S01]  /*122b0*/  LEA.HI.X R41, R41, c[0x0][0x1e4], R42, 0x2, P0 ;  /* 0x0000790029297a11 */ /* 0x000fe200000f142a */
[----:B---3--:R0:W-:Y:S04]  /*122c0*/  @P1 STG.E [R34.64+-0xc], R39 ;  /* 0xfffff42722001986 */ /* 0x0081e8000c101904 */
[----:B------:R0:W5:Y:S01]  /*122d0*/  LDG.E R40, [R40.64] ;  /* 0x0000000428287981 */ /* 0x000162000c1e1900 */
[----:B------:R-:W-:-:S03]  /*122e0*/  IMAD.MOV.U32 R42, RZ, RZ, R24 ;  /* 0x000000ffff2a7224 */ /* 0x000fc600078e0018 */
.L_x_167:
[----:B------:R-:W-:Y:S05]  /*122f0*/  @!P3 BRA `(.L_x_166) ;  /* 0x000005400000b947 */ /* 0x000fea0003800000 */
[----:B0-----:R-:W-:Y:S01]  /*12300*/  IMAD R35, R53, c[0x0][0x210], R42 ;  /* 0x0000840035237a24 */ /* 0x001fe200078e022a */
[C---:B------:R-:W-:Y:S02]  /*12310*/  IADD3 R37, R42.reuse, -0x4, RZ ;  /* 0xfffffffc2a257810 */ /* 0x040fe40007ffe0ff */
[C---:B------:R-:W-:Y:S01]  /*12320*/  IADD3 R39, R42.reuse, -0x1, RZ ;  /* 0xffffffff2a277810 */ /* 0x040fe20007ffe0ff */
[----:B------:R-:W-:Y:S01]  /*12330*/  IMAD.WIDE R32, R35, 0x4, R4 ;  /* 0x0000000423207825 */ /* 0x000fe200078e0204 */
[----:B------:R-:W-:-:S03]  /*12340*/  IADD3 R44, R42, 0x4, RZ ;  /* 0x000000042a2c7810 */ /* 0x000fc60007ffe0ff */
[----:B------:R-:W-:Y:S01]  /*12350*/  IMAD.WIDE R34, R35, 0x4, R6 ;  /* 0x0000000423227825 */ /* 0x000fe200078e0206 */
[----:B------:R-:W-:Y:S02]  /*12360*/  MOV R56, R33 ;  /* 0x0000002100387202 */ /* 0x000fe40000000f00 */
[C---:B------:R-:W-:Y:S01]  /*12370*/  IADD3 R33, R42.reuse, -0x2, RZ ;  /* 0xfffffffe2a217810 */ /* 0x040fe20007ffe0ff */
[----:B------:R-:W-:Y:S01]  /*12380*/  IMAD.MOV.U32 R54, RZ, RZ, R35 ;  /* 0x000000ffff367224 */ /* 0x000fe200078e0023 */
[----:B------:R-:W-:Y:S01]  /*12390*/  IADD3 R35, R42, -0x3, RZ ;  /* 0xfffffffd2a237810 */ /* 0x000fe20007ffe0ff */
[--C-:B------:R-:W-:Y:S02]  /*123a0*/  IMAD R37, R37, c[0x0][0x208], R20.reuse ;  /* 0x0000820025257a24 */ /* 0x100fe400078e0214 */
[--C-:B------:R-:W-:Y:S02]  /*123b0*/  IMAD R33, R33, c[0x0][0x208], R20.reuse ;  /* 0x0000820021217a24 */ /* 0x100fe400078e0214 */
[----:B------:R-:W-:-:S02]  /*123c0*/  IMAD R35, R35, c[0x0][0x208], R20 ;  /* 0x0000820023237a24 */ /* 0x000fc400078e0214 */
[----:B------:R-:W-:Y:S02]  /*123d0*/  IMAD R39, R39, c[0x0][0x208], R20 ;  /* 0x0000820027277a24 */ /* 0x000fe400078e0214 */
[----:B------:R-:W-:Y:S02]  /*123e0*/  IMAD.MOV.U32 R47, RZ, RZ, R32 ;  /* 0x000000ffff2f7224 */ /* 0x000fe400078e0020 */
[----:B------:R-:W-:Y:S02]  /*123f0*/  IMAD.MOV.U32 R49, RZ, RZ, R34 ;  /* 0x000000ffff317224 */ /* 0x000fe400078e0022 */
[----:B------:R-:W-:Y:S02]  /*12400*/  IMAD R46, R33, c[0x0][0x224], RZ ;  /* 0x00008900212e7a24 */ /* 0x000fe400078e02ff */
[----:B------:R-:W-:Y:S02]  /*12410*/  IMAD R48, R35, c[0x0][0x224], RZ ;  /* 0x0000890023307a24 */ /* 0x000fe400078e02ff */
[----:B------:R-:W-:-:S02]  /*12420*/  IMAD R50, R37, c[0x0][0x224], RZ ;  /* 0x0000890025327a24 */ /* 0x000fc400078e02ff */
[----:B------:R-:W-:-:S04]  /*12430*/  IMAD R45, R39, c[0x0][0x224], RZ ;  /* 0x00008900272d7a24 */ /* 0x000fc800078e02ff */
.L_x_168:
[----:B-----5:R-:W-:Y:S02]  /*12440*/  IMAD.IADD R40, R45, 0x1, R40 ;  /* 0x000000012d287824 */ /* 0x020fe400078e0228 */
[----:B------:R-:W-:-:S04]  /*12450*/  IMAD.MOV.U32 R58, RZ, RZ, 0x4 ;  /* 0x00000004ff3a7424 */ /* 0x000fc800078e00ff */
[----:B-1----:R-:W-:-:S05]  /*12460*/  IMAD.WIDE R32, R40, R58, c[0x0][0x1d8] ;  /* 0x0000760028207625 */ /* 0x002fca00078e023a */
[----:B------:R-:W3:Y:S01]  /*12470*/  LDG.E R41, [R32.64] ;  /* 0x0000000420297981 */ /* 0x000ee2000c1e1900 */
[----:B------:R-:W-:Y:S01]  /*12480*/  SHF.R.S32.HI R39, RZ, 0x1f, R40 ;  /* 0x0000001fff277819 */ /* 0x000fe20000011428 */
[----:B------:R-:W-:Y:S01]  /*12490*/  IMAD.MOV.U32 R34, RZ, RZ, R47 ;  /* 0x000000ffff227224 */ /* 0x000fe200078e002f */
[C---:B------:R-:W-:Y:S02]  /*124a0*/  @P1 LEA R36, P0, R40.reuse, c[0x0][0x1f8], 0x2 ;  /* 0x00007e0028241a11 */ /* 0x040fe400078010ff */
[----:B------:R-:W-:Y:S02]  /*124b0*/  MOV R35, R56 ;  /* 0x0000003800237202 */ /* 0x000fe40000000f00 */
[----:B------:R-:W-:-:S03]  /*124c0*/  @P1 LEA.HI.X R37, R40, c[0x0][0x1fc], R39, 0x2, P0 ;  /* 0x00007f0028251a11 */ /* 0x000fc600000f1427 */
[----:B---3--:R0:W-:Y:S04]  /*124d0*/  STG.E [R34.64], R41 ;  /* 0x0000002922007986 */ /* 0x0081e8000c101904 */
[----:B------:R1:W3:Y:S01]  /*124e0*/  @P1 LDG.E R47, [R36.64] ;  /* 0x00000004242f1981 */ /* 0x0002e2000c1e1900 */
[----:B------:R-:W-:-:S04]  /*124f0*/  LEA R38, P0, R40, c[0x0][0x1e0], 0x2 ;  /* 0x0000780028267a11 */ /* 0x000fc800078010ff */
[----:B------:R-:W-:Y:S01]  /*12500*/  LEA.HI.X R39, R40, c[0x0][0x1e4], R39, 0x2, P0 ;  /* 0x0000790028277a11 */ /* 0x000fe200000f1427 */
[----:B-1----:R-:W-:Y:S02]  /*12510*/  IMAD.MOV.U32 R36, RZ, RZ, R49 ;  /* 0x000000ffff247224 */ /* 0x002fe400078e0031 */
[----:B------:R-:W-:-:S05]  /*12520*/  IMAD.MOV.U32 R37, RZ, RZ, R54 ;  /* 0x000000ffff257224 */ /* 0x000fca00078e0036 */
[----:B---3--:R1:W-:Y:S04]  /*12530*/  @P1 STG.E [R36.64], R47 ;  /* 0x0000002f24001986 */ /* 0x0083e8000c101904 */
[----:B------:R-:W3:Y:S02]  /*12540*/  LDG.E R39, [R38.64] ;  /* 0x0000000426277981 */ /* 0x000ee4000c1e1900 */
[----:B---3--:R-:W-:-:S04]  /*12550*/  IMAD.IADD R43, R39, 0x1, R46 ;  /* 0x00000001272b7824 */ /* 0x008fc800078e022e */
[----:B------:R-:W-:-:S05]  /*12560*/  IMAD.WIDE R32, R43, R58, c[0x0][0x1d8] ;  /* 0x000076002b207625 */ /* 0x000fca00078e023a */
[----:B------:R-:W3:Y:S01]  /*12570*/  LDG.E R49, [R32.64] ;  /* 0x0000000420317981 */ /* 0x000ee2000c1e1900 */
[----:B------:R-:W-:Y:S02]  /*12580*/  SHF.R.S32.HI R54, RZ, 0x1f, R43 ;  /* 0x0000001fff367819 */ /* 0x000fe4000001142b */
[----:B------:R-:W-:-:S04]  /*12590*/  @P1 LEA R40, P0, R43, c[0x0][0x1f8], 0x2 ;  /* 0x00007e002b281a11 */ /* 0x000fc800078010ff */
[C---:B0-----:R-:W-:Y:S01]  /*125a0*/  @P1 LEA.HI.X R41, R43.reuse, c[0x0][0x1fc], R54, 0x2, P0 ;  /* 0x00007f002b291a11 */ /* 0x041fe200000f1436 */
[----:B---3--:R0:W-:Y:S04]  /*125b0*/  STG.E [R34.64+-0x4], R49 ;  /* 0xfffffc3122007986 */ /* 0x0081e8000c101904 */
[----:B------:R-:W3:Y:S01]  /*125c0*/  @P1 LDG.E R51, [R40.64] ;  /* 0x0000000428331981 */ /* 0x000ee2000c1e1900 */
[----:B------:R-:W-:-:S04]  /*125d0*/  LEA R42, P0, R43, c[0x0][0x1e0], 0x2 ;  /* 0x000078002b2a7a11 */ /* 0x000fc800078010ff */
[----:B------:R-:W-:Y:S01]  /*125e0*/  LEA.HI.X R43, R43, c[0x0][0x1e4], R54, 0x2, P0 ;  /* 0x000079002b2b7a11 */ /* 0x000fe200000f1436 */
[----:B---3--:R3:W-:Y:S05]  /*125f0*/  @P1 STG.E [R36.64+-0x4], R51 ;  /* 0xfffffc3324001986 */ /* 0x0087ea000c101904 */
[----:B--2---:R-:W2:Y:S02]  /*12600*/  LDG.E R43, [R42.64] ;  /* 0x000000042a2b7981 */ /* 0x004ea4000c1e1900 */
[----:B--2---:R-:W-:-:S04]  /*12610*/  IMAD.IADD R54, R43, 0x1, R48 ;  /* 0x000000012b367824 */ /* 0x004fc800078e0230 */
[----:B------:R-:W-:-:S05]  /*12620*/  IMAD.WIDE R32, R54, R58, c[0x0][0x1d8] ;  /* 0x0000760036207625 */ /* 0x000fca00078e023a */
[----:B-1----:R-:W2:Y:S01]  /*12630*/  LDG.E R47, [R32.64] ;  /* 0x00000004202f7981 */ /* 0x002ea2000c1e1900 */
[----:B------:R-:W-:Y:S02]  /*12640*/  SHF.R.S32.HI R55, RZ, 0x1f, R54 ;  /* 0x0000001fff377819 */ /* 0x000fe40000011436 */
[----:B------:R-:W-:-:S04]  /*12650*/  @P1 LEA R38, P0, R54, c[0x0][0x1f8], 0x2 ;  /* 0x00007e0036261a11 */ /* 0x000fc800078010ff */
[C---:B------:R-:W-:Y:S01]  /*12660*/  @P1 LEA.HI.X R39, R54.reuse, c[0x0][0x1fc], R55, 0x2, P0 ;  /* 0x00007f0036271a11 */ /* 0x040fe200000f1437 */
[----:B--2---:R-:W-:Y:S04]  /*12670*/  STG.E [R34.64+-0x8], R47 ;  /* 0xfffff82f22007986 */ /* 0x004fe8000c101904 */
[----:B0-----:R-:W2:Y:S01]  /*12680*/  @P1 LDG.E R49, [R38.64] ;  /* 0x0000000426311981 */ /* 0x001ea2000c1e1900 */
[----:B------:R-:W-:-:S04]  /*12690*/  LEA R40, P0, R54, c[0x0][0x1e0], 0x2 ;  /* 0x0000780036287a11 */ /* 0x000fc800078010ff */
[----:B------:R-:W-:Y:S01]  /*126a0*/  LEA.HI.X R41, R54, c[0x0][0x1e4], R55, 0x2, P0 ;  /* 0x0000790036297a11 */ /* 0x000fe200000f1437 */
[----:B--2---:R0:W-:Y:S05]  /*126b0*/  @P1 STG.E [R36.64+-0x8], R49 ;  /* 0xfffff83124001986 */ /* 0x0041ea000c101904 */
[----:B------:R-:W3:Y:S02]  /*126c0*/  LDG.E R41, [R40.64] ;  /* 0x0000000428297981 */ /* 0x000ee4000c1e1900 */
[----:B---3--:R-:W-:-:S04]  /*126d0*/  IMAD.IADD R51, R41, 0x1, R50 ;  /* 0x0000000129337824 */ /* 0x008fc800078e0232 */
[----:B------:R-:W-:-:S06]  /*126e0*/  IMAD.WIDE R32, R51, R58, c[0x0][0x1d8] ;  /* 0x0000760033207625 */ /* 0x000fcc00078e023a */
[----:B------:R-:W2:Y:S01]  /*126f0*/  LDG.E R33, [R32.64] ;  /* 0x0000000420217981 */ /* 0x000ea2000c1e1900 */
[----:B------:R-:W-:Y:S02]  /*12700*/  SHF.R.S32.HI R54, RZ, 0x1f, R51 ;  /* 0x0000001fff367819 */ /* 0x000fe40000011433 */
[----:B------:R-:W-:-:S04]  /*12710*/  @P1 LEA R42, P0, R51, c[0x0][0x1f8], 0x2 ;  /* 0x00007e00332a1a11 */ /* 0x000fc800078010ff */
[C---:B------:R-:W-:Y:S01]  /*12720*/  @P1 LEA.HI.X R43, R51.reuse, c[0x0][0x1fc], R54, 0x2, P0 ;  /* 0x00007f00332b1a11 */ /* 0x040fe200000f1436 */
[----:B--2---:R1:W-:Y:S05]  /*12730*/  STG.E [R34.64+-0xc], R33 ;  /* 0xfffff42122007986 */ /* 0x0043ea000c101904 */
[----:B------:R-:W2:Y:S01]  /*12740*/  @P1 LDG.E R43, [R42.64] ;  /* 0x000000042a2b1981 */ /* 0x000ea2000c1e1900 */
[----:B------:R-:W-:-:S04]  /*12750*/  LEA R38, P0, R51, c[0x0][0x1e0], 0x2 ;  /* 0x0000780033267a11 */ /* 0x000fc800078010ff */
[----:B------:R-:W-:Y:S02]  /*12760*/  LEA.HI.X R39, R51, c[0x0][0x1e4], R54, 0x2, P0 ;  /* 0x0000790033277a11 */ /* 0x000fe400000f1436 */
[----:B------:R-:W-:-:S04]  /*12770*/  IADD3 R44, R44, -0x4, RZ ;  /* 0xfffffffc2c2c7810 */ /* 0x000fc80007ffe0ff */
[----:B------:R-:W-:Y:S01]  /*12780*/  ISETP.GT.AND P0, PT, R44, 0x4, PT ;  /* 0x000000042c00780c */ /* 0x000fe20003f04270 */
[----:B--2---:R1:W-:Y:S04]  /*12790*/  @P1 STG.E [R36.64+-0xc], R43 ;  /* 0xfffff42b24001986 */ /* 0x0043e8000c101904 */
[----:B------:R1:W5:Y:S01]  /*127a0*/  LDG.E R40, [R38.64] ;  /* 0x0000000426287981 */ /* 0x000362000c1e1900 */
[----:B0-----:R-:W-:Y:S01]  /*127b0*/  IADD3 R49, P2, R36, -0x10, RZ ;  /* 0xfffffff024317810 */ /* 0x001fe20007f5e0ff */
[C---:B------:R-:W-:Y:S01]  /*127c0*/  IMAD R45, R15.reuse, -0x4, R45 ;  /* 0xfffffffc0f2d7824 */ /* 0x040fe200078e022d */
[----:B------:R-:W-:Y:S01]  /*127d0*/  IADD3 R47, P4, R34, -0x10, RZ ;  /* 0xfffffff0222f7810 */ /* 0x000fe20007f9e0ff */
[----:B------:R-:W-:Y:S01]  /*127e0*/  IMAD R46, R15, -0x4, R46 ;  /* 0xfffffffc0f2e7824 */ /* 0x000fe200078e022e */
[----:B------:R-:W-:Y:S01]  /*127f0*/  IADD3.X R54, R37, -0x1, RZ, P2, !PT ;  /* 0xffffffff25367810 */ /* 0x000fe200017fe4ff */
[----:B------:R-:W-:Y:S01]  /*12800*/  IMAD R48, R15, -0x4, R48 ;  /* 0xfffffffc0f307824 */ /* 0x000fe200078e0230 */
[----:B------:R-:W-:Y:S01]  /*12810*/  IADD3.X R56, R35, -0x1, RZ, P4, !PT ;  /* 0xffffffff23387810 */ /* 0x000fe200027fe4ff */
[----:B------:R-:W-:Y:S01]  /*12820*/  IMAD R50, R15, -0x4, R50 ;  /* 0xfffffffc0f327824 */ /* 0x000fe200078e0232 */
[----:B------:R-:W-:Y:S05]  /*12830*/  @P0 BRA `(.L_x_168) ;  /* 0xfffffc0000000947 */ /* 0x000fea000383ffff */
.L_x_166:
[----:B-1----:R-:W-:Y:S01]  /*12840*/  MOV R43, c[0x0][0x200] ;  /* 0x00008000002b7a02 */ /* 0x002fe20000000f00 */
[CC--:B0-----:R-:W-:Y:S01]  /*12850*/  IMAD.WIDE R32, R53.reuse, R58.reuse, c[0x0][0x1a0] ;  /* 0x0000680035207625 */ /* 0x0c1fe200078e023a */
[----:B------:R-:W3:Y:S03]  /*12860*/  LDG.E.U16.CONSTANT R30, [R30.64] ;  /* 0x000000041e1e7981 */ /* 0x000ee6000c1e9500 */
[----:B------:R-:W-:Y:S01]  /*12870*/  IMAD.WIDE R34, R53, R58, c[0x0][0x1b0] ;  /* 0x00006c0035227625 */ /* 0x000fe200078e023a */
[----:B------:R0:W-:Y:S04]  /*12880*/  STG.E [R32.64], R43 ;  /* 0x0000002b20007986 */ /* 0x0001e8000c101904 */
[----:B------:R0:W-:Y:S04]  /*12890*/  STG.E [R34.64], R29 ;  /* 0x0000001d22007986 */ /* 0x0001e8000c101904 */
[----:B--2---:R-:W2:Y:S02]  /*128a0*/  LDG.E R36, [R12.64] ;  /* 0x000000040c247981 */ /* 0x004ea4000c1e1900 */
[----:B--2--5:R-:W-:-:S05]  /*128b0*/  FMNMX.FTZ R39, R29, R36, PT ;  /* 0x000000241d277209 */ /* 0x024fca0003810000 */
[----:B------:R0:W-:Y:S04]  /*128c0*/  STG.E [R12.64], R39 ;  /* 0x000000270c007986 */ /* 0x0001e8000c101904 */
[----:B------:R-:W2:Y:S01]  /*128d0*/  LDG.E R38, [R10.64] ;  /* 0x000000040a267981 */ /* 0x000ea2000c1e1900 */
[----:B------:R-:W-:Y:S01]  /*128e0*/  IMAD.WIDE R36, R53, R58, c[0x0][0x1a8] ;  /* 0x00006a0035247625 */ /* 0x000fe200078e023a */
[----:B---3--:R-:W-:Y:S01]  /*128f0*/  HADD2.F32 R45, -RZ, R30.H0_H0 ;  /* 0x2000001eff2d7230 */ /* 0x008fe20000004100 */
[----:B--2---:R-:W-:-:S05]  /*12900*/  IADD3 R41, R38, 0x1, RZ ;  /* 0x0000000126297810 */ /* 0x004fca0007ffe0ff */
[----:B------:R0:W-:Y:S04]  /*12910*/  STG.E [R10.64], R41 ;  /* 0x000000290a007986 */ /* 0x0001e8000c101904 */
[----:B------:R0:W-:Y:S01]  /*12920*/  STG.E [R36.64], R45 ;  /* 0x0000002d24007986 */ /* 0x0001e2000c101904 */
[----:B------:R-:W-:Y:S05]  /*12930*/  BRA `(.L_x_155) ;  /* 0x0000059000007947 */ /* 0x000fea0003800000 */
.L_x_157:
[----:B------:R-:W-:-:S05]  /*12940*/  IMAD.MOV.U32 R0, RZ, RZ, c[0x0][0x224] ;  /* 0x00008900ff007624 */ /* 0x000fca00078e00ff */
[----:B------:R0:W-:Y:S01]  /*12950*/  STS [0x604], R0 ;  /* 0x00060400ff007388 */ /* 0x0001e20000000800 */
[----:B------:R-:W-:Y:S05]  /*12960*/  BRA `(.L_x_153) ;  /* 0x000005d000007947 */ /* 0x000fea0003800000 */
.L_x_154:
[----:B------:R-:W-:Y:S02]  /*12970*/  ISETP.NE.U32.AND P2, PT, RZ, c[0x0][0x1c8], PT ;  /* 0x00007200ff007a0c */ /* 0x000fe40003f45070 */
[----:B------:R-:W-:Y:S02]  /*12980*/  ISETP.LT.AND P0, PT, R16, c[0x0][0x224], !P0 ;  /* 0x0000890010007a0c */ /* 0x000fe40004701270 */
[----:B------:R-:W-:-:S04]  /*12990*/  ISETP.NE.AND.EX P2, PT, RZ, c[0x0][0x1cc], PT, P2 ;  /* 0x00007300ff007a0c */ /* 0x000fc80003f45320 */
[----:B------:R-:W-:-:S04]  /*129a0*/  ISETP.LT.AND P2, PT, R16, R21, P2 ;  /* 0x000000151000720c */ /* 0x000fc80001741270 */
[----:B------:R-:W-:-:S13]  /*129b0*/  PLOP3.LUT P0, PT, P2, P0, PT, 0xa8, 0x0 ;  /* 0x000000000000781c */ /* 0x000fda0001701570 */
[----:B------:R-:W-:Y:S05]  /*129c0*/  @!P0 BRA `(.L_x_155) ;  /* 0x0000050000008947 */ /* 0x000fea0003800000 */
[----:B------:R-:W3:Y:S04]  /*129d0*/  LDL R29, [R29] ;  /* 0x000000001d1d7983 */ /* 0x000ee80000100800 */
[----:B------:R-:W0:Y:S01]  /*129e0*/  LDS R38, [0x604] ;  /* 0x00060400ff267984 */ /* 0x000e220000000800 */
[----:B---3--:R-:W-:-:S04]  /*129f0*/  IADD3 R32, P0, R170, R29, RZ ;  /* 0x0000001daa207210 */ /* 0x008fc80007f1e0ff */
[----:B------:R-:W-:Y:S02]  /*12a00*/  LEA.HI.X.SX32 R33, R29, R0, 0x1, P0 ;  /* 0x000000001d217211 */ /* 0x000fe400000f0eff */
[C---:B------:R-:W-:Y:S02]  /*12a10*/  LEA R30, P0, R32.reuse, c[0x0][0x160], 0x2 ;  /* 0x00005800201e7a11 */ /* 0x040fe400078010ff */
[C---:B------:R-:W-:Y:S02]  /*12a20*/  LEA R34, P2, R32.reuse, c[0x0][0x168], 0x1 ;  /* 0x00005a0020227a11 */ /* 0x040fe400078408ff */
[C-C-:B------:R-:W-:Y:S02]  /*12a30*/  LEA.HI.X R31, R32.reuse, c[0x0][0x164], R33.reuse, 0x2, P0 ;  /* 0x00005900201f7a11 */ /* 0x140fe400000f1421 */
[----:B------:R-:W-:-:S03]  /*12a40*/  LEA.HI.X R35, R32, c[0x0][0x16c], R33, 0x1, P2 ;  /* 0x00005b0020237a11 */ /* 0x000fc600010f0c21 */
[----:B------:R-:W3:Y:S04]  /*12a50*/  LDG.E.CONSTANT R39, [R30.64] ;  /* 0x000000041e277981 */ /* 0x000ee8000c1e9900 */
[----:B--2---:R5:W2:Y:S01]  /*12a60*/  LDG.E.U16.CONSTANT R40, [R34.64] ;  /* 0x0000000422287981 */ /* 0x004aa2000c1e9500 */
[----:B0-----:R-:W-:Y:S02]  /*12a70*/  IADD3 R36, P0, R25, R38, RZ ;  /* 0x0000002619247210 */ /* 0x001fe40007f1e0ff */
[----:B------:R-:W-:-:S03]  /*12a80*/  SHF.R.S32.HI R32, RZ, 0x1f, R38 ;  /* 0x0000001fff207819 */ /* 0x000fc60000011426 */
[----:B------:R-:W-:Y:S01]  /*12a90*/  IMAD.SHL.U32 R29, R36, 0x4, RZ ;  /* 0x00000004241d7824 */ /* 0x000fe200078e00ff */
[----:B------:R-:W-:-:S04]  /*12aa0*/  LEA.HI.X.SX32 R33, R25, R32, 0x1, P0 ;  /* 0x0000002019217211 */ /* 0x000fc800000f0eff */
[----:B------:R-:W-:Y:S02]  /*12ab0*/  SHF.L.U64.HI R36, R36, 0x2, R33 ;  /* 0x0000000224247819 */ /* 0x000fe40000010221 */
[----:B------:R-:W-:-:S04]  /*12ac0*/  IADD3 R32, P2, R29, c[0x0][0x170], RZ ;  /* 0x00005c001d207a10 */ /* 0x000fc80007f5e0ff */
[----:B------:R-:W-:Y:S02]  /*12ad0*/  IADD3.X R33, R36, c[0x0][0x174], RZ, P2, !PT ;  /* 0x00005d0024217a10 */ /* 0x000fe400017fe4ff */
[----:B------:R-:W-:-:S04]  /*12ae0*/  ISETP.NE.U32.AND P0, PT, RZ, c[0x0][0x180], PT ;  /* 0x00006000ff007a0c */ /* 0x000fc80003f05070 */
[----:B------:R-:W-:Y:S02]  /*12af0*/  ISETP.NE.AND.EX P0, PT, RZ, c[0x0][0x184], PT, P0 ;  /* 0x00006100ff007a0c */ /* 0x000fe40003f05300 */
[----:B-----5:R-:W-:Y:S02]  /*12b00*/  IADD3 R34, P4, R29, c[0x0][0x178], RZ ;  /* 0x00005e001d227a10 */ /* 0x020fe40007f9e0ff */
[----:B------:R-:W-:Y:S02]  /*12b10*/  IADD3 R42, R38, 0x1, RZ ;  /* 0x00000001262a7810 */ /* 0x000fe40007ffe0ff */
[----:B------:R-:W-:Y:S01]  /*12b20*/  IADD3.X R35, R36, c[0x0][0x17c], RZ, P4, !PT ;  /* 0x00005f0024237a10 */ /* 0x000fe200027fe4ff */
[----:B---3--:R0:W-:Y:S01]  /*12b30*/  STG.E [R32.64], R39 ;  /* 0x0000002720007986 */ /* 0x0081e2000c101904 */
[----:B--2---:R-:W-:-:S05]  /*12b40*/  HADD2.F32 R43, -RZ, R40.H0_H0 ;  /* 0x20000028ff2b7230 */ /* 0x004fca0000004100 */
[----:B------:R-:W-:Y:S05]  /*12b50*/  @!P0 BRA `(.L_x_169) ;  /* 0x0000035000008947 */ /* 0x000fea0003800000 */
[----:B------:R-:W2:Y:S01]  /*12b60*/  I2F.RP R29, R37 ;  /* 0x00000025001d7306 */ /* 0x000ea20000209400 */
[----:B0-----:R-:W-:Y:S01]  /*12b70*/  IABS R32, R39 ;  /* 0x0000002700207213 */ /* 0x001fe20000000000 */
[----:B------:R-:W-:Y:S01]  /*12b80*/  HADD2.F32 R40, -RZ, R40.H0_H0 ;  /* 0x20000028ff287230 */ /* 0x000fe20000004100 */
[----:B------:R-:W-:-:S05]  /*12b90*/  IABS R41, c[0x0][0x224] ;  /* 0x0000890000297a13 */ /* 0x000fca0000000000 */
[----:B--2---:R-:W0:Y:S02]  /*12ba0*/  MUFU.RCP R29, R29 ;  /* 0x0000001d001d7308 */ /* 0x004e240000001000 */
[----:B0-----:R-:W-:-:S06]  /*12bb0*/  IADD3 R31, R29, 0xffffffe, RZ ;  /* 0x0ffffffe1d1f7810 */ /* 0x001fcc0007ffe0ff */
[----:B------:R-:W0:Y:S02]  /*12bc0*/  F2I.FTZ.U32.TRUNC.NTZ R31, R31 ;  /* 0x0000001f001f7305 */ /* 0x000e24000021f000 */
[----:B0-----:R-:W-:-:S04]  /*12bd0*/  IMAD.MOV R30, RZ, RZ, -R31 ;  /* 0x000000ffff1e7224 */ /* 0x001fc800078e0a1f */
[----:B------:R-:W-:Y:S02]  /*12be0*/  IMAD R33, R30, R37, RZ ;  /* 0x000000251e217224 */ /* 0x000fe400078e02ff */
[----:B------:R-:W-:-:S04]  /*12bf0*/  IMAD.MOV.U32 R30, RZ, RZ, RZ ;  /* 0x000000ffff1e7224 */ /* 0x000fc800078e00ff */
[----:B------:R-:W-:-:S04]  /*12c00*/  IMAD.HI.U32 R33, R31, R33, R30 ;  /* 0x000000211f217227 */ /* 0x000fc800078e001e */
[----:B------:R-:W-:Y:S02]  /*12c10*/  IMAD.MOV.U32 R30, RZ, RZ, R32 ;  /* 0x000000ffff1e7224 */ /* 0x000fe400078e0020 */
[----:B------:R-:W0:Y:S02]  /*12c20*/  I2F.RP R32, R41 ;  /* 0x0000002900207306 */ /* 0x000e240000209400 */
[----:B------:R-:W-:-:S05]  /*12c30*/  IMAD.HI.U32 R29, R33, R30, RZ ;  /* 0x0000001e211d7227 */ /* 0x000fca00078e00ff */
[----:B------:R-:W-:-:S05]  /*12c40*/  IADD3 R31, -R29, RZ, RZ ;  /* 0x000000ff1d1f7210 */ /* 0x000fca0007ffe1ff */
[C---:B------:R-:W-:Y:S01]  /*12c50*/  IMAD R30, R37.reuse, R31, R30 ;  /* 0x0000001f251e7224 */ /* 0x040fe200078e021e */
[----:B0-----:R-:W0:Y:S04]  /*12c60*/  MUFU.RCP R32, R32 ;  /* 0x0000002000207308 */ /* 0x001e280000001000 */
[----:B------:R-:W-:-:S13]  /*12c70*/  ISETP.GT.U32.AND P2, PT, R37, R30, PT ;  /* 0x0000001e2500720c */ /* 0x000fda0003f44070 */
[----:B------:R-:W-:Y:S01]  /*12c80*/  @!P2 IMAD.IADD R30, R30, 0x1, -R37 ;  /* 0x000000011e1ea824 */ /* 0x000fe200078e0a25 */
[----:B------:R-:W-:Y:S02]  /*12c90*/  @!P2 IADD3 R29, R29, 0x1, RZ ;  /* 0x000000011d1da810 */ /* 0x000fe40007ffe0ff */
[----:B0-----:R-:W-:Y:S02]  /*12ca0*/  IADD3 R31, R32, 0xffffffe, RZ ;  /* 0x0ffffffe201f7810 */ /* 0x001fe40007ffe0ff */
[----:B------:R-:W-:Y:S02]  /*12cb0*/  ISETP.GE.U32.AND P0, PT, R30, R37, PT ;  /* 0x000000251e00720c */ /* 0x000fe40003f06070 */
[----:B------:R-:W-:Y:S02]  /*12cc0*/  LOP3.LUT R30, R39, c[0x0][0x228], RZ, 0x3c, !PT ;  /* 0x00008a00271e7a12 */ /* 0x000fe400078e3cff */
[----:B------:R-:W0:Y:S01]  /*12cd0*/  F2I.FTZ.U32.TRUNC.NTZ R31, R31 ;  /* 0x0000001f001f7305 */ /* 0x000e22000021f000 */
[----:B------:R-:W-:-:S02]  /*12ce0*/  ISETP.NE.AND P2, PT, RZ, c[0x0][0x228], PT ;  /* 0x00008a00ff007a0c */ /* 0x000fc40003f45270 */
[----:B------:R-:W-:-:S06]  /*12cf0*/  ISETP.GE.AND P4, PT, R30, RZ, PT ;  /* 0x000000ff1e00720c */ /* 0x000fcc0003f86270 */
[----:B------:R-:W-:Y:S01]  /*12d00*/  @P0 IADD3 R29, R29, 0x1, RZ ;  /* 0x000000011d1d0810 */ /* 0x000fe20007ffe0ff */
[----:B0-----:R-:W-:-:S06]  /*12d10*/  IMAD.MOV R30, RZ, RZ, -R31 ;  /* 0x000000ffff1e7224 */ /* 0x001fcc00078e0a1f */
[----:B------:R-:W-:Y:S01]  /*12d20*/  @!P4 IMAD.MOV R29, RZ, RZ, -R29 ;  /* 0x000000ffff1dc224 */ /* 0x000fe200078e0a1d */
[----:B------:R-:W-:Y:S01]  /*12d30*/  @!P2 LOP3.LUT R29, RZ, c[0x0][0x228], RZ, 0x33, !PT ;  /* 0x00008a00ff1daa12 */ /* 0x000fe200078e33ff */
[----:B------:R-:W-:Y:S01]  /*12d40*/  IMAD R33, R30, R41, RZ ;  /* 0x000000291e217224 */ /* 0x000fe200078e02ff */
[----:B------:R-:W-:Y:S01]  /*12d50*/  ISETP.NE.AND P4, PT, RZ, c[0x0][0x224], PT ;  /* 0x00008900ff007a0c */ /* 0x000fe20003f85270 */
[----:B------:R-:W-:Y:S01]  /*12d60*/  IMAD.MOV.U32 R30, RZ, RZ, RZ ;  /* 0x000000ffff1e7224 */ /* 0x000fe200078e00ff */
[----:B------:R-:W-:Y:S02]  /*12d70*/  IABS R32, R29 ;  /* 0x0000001d00207213 */ /* 0x000fe40000000000 */
[----:B------:R-:W-:Y:S01]  /*12d80*/  ISETP.GE.AND P2, PT, R29, RZ, PT ;  /* 0x000000ff1d00720c */ /* 0x000fe20003f46270 */
[----:B------:R-:W-:-:S04]  /*12d90*/  IMAD.HI.U32 R30, R31, R33, R30 ;  /* 0x000000211f1e7227 */ /* 0x000fc800078e001e */
[----:B------:R-:W-:-:S04]  /*12da0*/  IMAD.MOV.U32 R31, RZ, RZ, R32 ;  /* 0x000000ffff1f7224 */ /* 0x000fc800078e0020 */
[----:B------:R-:W-:-:S05]  /*12db0*/  IMAD.HI.U32 R30, R30, R31, RZ ;  /* 0x0000001f1e1e7227 */ /* 0x000fca00078e00ff */
[----:B------:R-:W-:-:S05]  /*12dc0*/  IADD3 R30, -R30, RZ, RZ ;  /* 0x000000ff1e1e7210 */ /* 0x000fca0007ffe1ff */
[----:B------:R-:W-:Y:S01]  /*12dd0*/  IMAD R30, R41, R30, R31 ;  /* 0x0000001e291e7224 */ /* 0x000fe200078e021f */
[----:B------:R-:W-:-:S04]  /*12de0*/  HFMA2.MMA R31, -RZ, RZ, 0, 2.384185791015625e-07 ;  /* 0x00000004ff1f7435 */ /* 0x000fc800000001ff */
[----:B------:R-:W-:-:S13]  /*12df0*/  ISETP.GT.U32.AND P0, PT, R41, R30, PT ;  /* 0x0000001e2900720c */ /* 0x000fda0003f04070 */
[----:B------:R-:W-:-:S05]  /*12e00*/  @!P0 IMAD.IADD R30, R30, 0x1, -R41 ;  /* 0x000000011e1e8824 */ /* 0x000fca00078e0a29 */
[----:B------:R-:W-:-:S13]  /*12e10*/  ISETP.GT.U32.AND P0, PT, R41, R30, PT ;  /* 0x0000001e2900720c */ /* 0x000fda0003f04070 */
[----:B------:R-:W-:-:S04]  /*12e20*/  @!P0 IMAD.IADD R30, R30, 0x1, -R41 ;  /* 0x000000011e1e8824 */ /* 0x000fc800078e0a29 */
[----:B------:R-:W-:Y:S01]  /*12e30*/  @!P2 IMAD.MOV R30, RZ, RZ, -R30 ;  /* 0x000000ffff1ea224 */ /* 0x000fe200078e0a1e */
[----:B------:R-:W-:-:S05]  /*12e40*/  @!P4 LOP3.LUT R30, RZ, c[0x0][0x224], RZ, 0x33, !PT ;  /* 0x00008900ff1eca12 */ /* 0x000fca00078e33ff */
[----:B------:R-:W-:Y:S02]  /*12e50*/  IMAD.SHL.U32 R32, R30, 0x4, RZ ;  /* 0x000000041e207824 */ /* 0x000fe400078e00ff */
[----:B------:R-:W-:-:S03]  /*12e60*/  IMAD.IADD R30, R25, 0x1, R38 ;  /* 0x00000001191e7824 */ /* 0x000fc600078e0226 */
[----:B------:R-:W0:Y:S01]  /*12e70*/  LDS R29, [R32+0x608] ;  /* 0x00060800201d7984 */ /* 0x000e220000000800 */
[----:B------:R-:W-:-:S04]  /*12e80*/  IMAD.WIDE R30, R30, R31, c[0x0][0x180] ;  /* 0x000060001e1e7625 */ /* 0x000fc800078e021f */
[----:B0-----:R-:W-:-:S05]  /*12e90*/  FADD.FTZ R29, R40, -R29 ;  /* 0x8000001d281d7221 */ /* 0x001fca0000010000 */
[----:B------:R0:W-:Y:S02]  /*12ea0*/  STG.E [R30.64], R29 ;  /* 0x0000001d1e007986 */ /* 0x0001e4000c101904 */
.L_x_169:
[----:B------:R2:W-:Y:S04]  /*12eb0*/  STG.E [R34.64], R43 ;  /* 0x0000002b22007986 */ /* 0x0005e8000c101904 */
[----:B------:R2:W-:Y:S02]  /*12ec0*/  STS [0x604], R42 ;  /* 0x0006042aff007388 */ /* 0x0005e40000000800 */
.L_x_155:
[----:B------:R-:W-:Y:S01]  /*12ed0*/  WARPSYNC 0xffffffff ;  /* 0xffffffff00007948 */ /* 0x000fe20003800000 */
[----:B------:R-:W-:Y:S01]  /*12ee0*/  BAR.SYNC.DEFER_BLOCKING 0x0 ;  /* 0x0000000000007b1d */ /* 0x000fe20000010000 */
[----:B------:R-:W-:-:S04]  /*12ef0*/  IADD3 R16, R16, 0x1, RZ ;  /* 0x0000000110107810 */ /* 0x000fc80007ffe0ff */
[----:B------:R-:W-:Y:S01]  /*12f00*/  ISETP.GE.U32.AND P0, PT, R16, 0x80, PT ;  /* 0x000000801000780c */ /* 0x000fe20003f06070 */
[----:B0-----:R-:W0:Y:S02]  /*12f10*/  LDS R29, [0x604] ;  /* 0x00060400ff1d7984 */ /* 0x001e240000000800 */
[----:B0-----:R-:W-:-:S13]  /*12f20*/  ISETP.LT.AND P2, PT, R29, c[0x0][0x224], PT ;  /* 0x000089001d007a0c */ /* 0x001fda0003f41270 */
[----:B------:R-:W-:Y:S05]  /*12f30*/  @!P0 BRA P2, `(.L_x_170) ;  /* 0xffffdc5000008947 */ /* 0x000fea000103ffff */
.L_x_153:
[----:B------:R-:W-:Y:S05]  /*12f40*/  BSYNC B0 ;  /* 0x0000000000007941 */ /* 0x000fea0003800000 */
.L_x_152:
[----:B------:R-:W-:-:S04]  /*12f50*/  ISETP.NE.U32.AND P0, PT, RZ, c[0x0][0x1c8], PT ;  /* 0x00007200ff007a0c */ /* 0x000fc80003f05070 */
[----:B------:R-:W-:-:S04]  /*12f60*/  ISETP.NE.AND.EX P0, PT, RZ, c[0x0][0x1cc], PT, P0 ;  /* 0x00007300ff007a0c */ /* 0x000fc80003f05300 */
[----:B------:R-:W-:-:S13]  /*12f70*/  ISETP.NE.OR P0, PT, R2, RZ, !P0 ;  /* 0x000000ff0200720c */ /* 0x000fda0004705670 */
[----:B------:R-:W-:Y:S05]  /*12f80*/  @P0 EXIT ;  /* 0x000000000000094d */ /* 0x000fea0003800000 */
[----:B0-----:R-:W0:Y:S01]  /*12f90*/  S2R R0, SR_CTAID.X ;  /* 0x0000000000007919 */ /* 0x001e220000002500 */
[----:B------:R-:W-:-:S04]  /*12fa0*/  IMAD.MOV.U32 R3, RZ, RZ, 0x4 ;  /* 0x00000004ff037424 */ /* 0x000fc800078e00ff */
[----:B0-----:R-:W-:-:S06]  /*12fb0*/  IMAD.WIDE.U32 R2, R0, R3, c[0x0][0x1c8] ;  /* 0x0000720000027625 */ /* 0x001fcc00078e0003 */
[----:B------:R-:W3:Y:S02]  /*12fc0*/  LDG.E R2, [R2.64] ;  /* 0x0000000402027981 */ /* 0x000ee4000c1e1900 */
[----:B---3--:R-:W-:-:S13]  /*12fd0*/  ISETP.GE.AND P0, PT, R2, c[0x0][0x224], PT ;  /* 0x0000890002007a0c */ /* 0x008fda0003f06270 */
[----:B------:R-:W-:Y:S05]  /*12fe0*/  @!P0 BRA `(.L_x_171) ;  /* 0x0000008000008947 */ /* 0x000fea0003800000 */
[----:B------:R-:W-:Y:S02]  /*12ff0*/  ULDC.U8 UR6, c[0x0][0x218] ;  /* 0x0000860000067ab9 */ /* 0x000fe40000000000 */
[----:B------:R-:W-:-:S13]  /*13000*/  ISETP.NE.AND P0, PT, RZ, UR6, PT ;  /* 0x00000006ff007c0c */ /* 0x000fda000bf05270 */
[----:B------:R-:W-:Y:S05]  /*13010*/  @!P0 EXIT ;  /* 0x000000000000894d */ /* 0x000fea0003800000 */
[----:B------:R-:W-:Y:S01]  /*13020*/  IADD3 R2, P0, R0, c[0x0][0x1d0], RZ ;  /* 0x0000740000027a10 */ /* 0x000fe20007f1e0ff */
[----:B------:R-:W-:-:S04]  /*13030*/  IMAD.MOV.U32 R0, RZ, RZ, 0x1 ;  /* 0x00000001ff007424 */ /* 0x000fc800078e00ff */
[----:B------:R-:W-:-:S05]  /*13040*/  IMAD.X R3, RZ, RZ, c[0x0][0x1d4], P0 ;  /* 0x00007500ff037624 */ /* 0x000fca00000e06ff */
[----:B------:R-:W-:Y:S01]  /*13050*/  STG.E.U8 [R2.64], R0 ;  /* 0x0000000002007986 */ /* 0x000fe2000c101104 */
[----:B------:R-:W-:Y:S05]  /*13060*/  EXIT ;  /* 0x000000000000794d */ /* 0x000fea0003800000 */
.L_x_171:
[----:B------:R-:W-:-:S05]  /*13070*/  IADD3 R2, P0, R0, c[0x0][0x1d0], RZ ;  /* 0x0000740000027a10 */ /* 0x000fca0007f1e0ff */
[----:B------:R-:W-:-:S05]  /*13080*/  IMAD.X R3, RZ, RZ, c[0x0][0x1d4], P0 ;  /* 0x00007500ff037624 */ /* 0x000fca00000e06ff */
[----:B------:R-:W-:Y:S01]  /*13090*/  STG.E.U8 [R2.64], RZ ;  /* 0x000000ff02007986 */ /* 0x000fe2000c101104 */
[----:B------:R-:W-:Y:S05]  /*130a0*/  EXIT ;  /* 0x000000000000794d */ /* 0x000fea0003800000 */
.L_x_172:
[----:B------:R-:W-:-:S00]  /*130b0*/  BRA `(.L_x_172) ;  /* 0xfffffff000007947 */ /* 0x000fc0000383ffff */
[----:B------:R-:W-:-:S00]  /*130c0*/  NOP ;  /* 0x0000000000007918 */ /* 0x000fc00000000000 */
        /* <DEDUP_REMOVED lines=11> */
.L_x_74461:


//--------------------- .text._ZN17fastertransformer38beam_online_softmax_topk_stage2_kernelI6__halfLi128ELi128EEEvPKfS3_PiPT_ii --------------------------
	.section	.text._ZN17fastertransformer38beam_online_softmax_topk_stage2_kernelI6__halfLi128ELi128EEEvPKfS3_PiPT_ii,"ax",@progbits
	.sectioninfo	@"SHI_REGISTERS=255"
	.align	128
        .global         _ZN17fastertransformer38beam_online_softmax_topk_stage2_kernelI6__halfLi128ELi128EEEvPKfS3_PiPT_ii
        .type           _ZN17fastertransformer38beam_online_softmax_topk_stage2_kernelI6__halfLi128ELi128EEEvPKfS3_PiPT_ii,@function
        .size           _ZN17fastertransformer38beam_online_softmax_topk_stage2_kernelI6__halfLi128ELi128EEEvPKfS3_PiPT_ii,(.L_x_74462 - _ZN17fastertransformer38beam_online_softmax_topk_stage2_kernelI6__halfLi128ELi128EEEvPKfS3_PiPT_ii)
        .other          _ZN17fastertransformer38beam_online_softmax_topk_stage2_kernelI6__halfLi128ELi128EEEvPKfS3_PiPT_ii,@"STO_CUDA_ENTRY STV_DEFAULT"
_ZN17fastertransformer38beam_online_softmax_topk_stage2_kernelI6__halfLi128ELi128EEEvPKfS3_PiPT_ii:
.text._ZN17fastertransformer38beam_online_softmax_topk_stage2_kernelI6__halfLi128ELi128EEEvPKfS3_PiPT_ii:
[----:B------:R-:W-:-:S04]  /*0000*/  IMAD.MOV.U32 R1, RZ, RZ, c[0x0][0x28] ;  /* 0x00000a00ff017624 */ /* 0x000fc800078e00ff */
[----:B------:R-:W-:Y:S01]  /*0010*/  IMAD.MOV.U32 R12, RZ, RZ, 0xfbff ;  /* 0x0000fbffff0c7424 */ /* 0x000fe200078e00ff */
[----:B------:R-:W-:Y:S01]  /*0020*/  IADD3 R1, R1, -0xc10, RZ ;  /* 0xfffff3f001017810 */ /* 0x000fe20007ffe0ff */
[----:B------:R-:W-:Y:S01]  /*0030*/  IMAD.MOV.U32 R2, RZ, RZ, -0x1 ;  /* 0xffffffffff027424 */ /* 0x000fe200078e00ff */
[----:B------:R-:W-:Y:S01]  /*0040*/  ULDC.64 UR4, c[0x0][0x118] ;  /* 0x0000460000047ab9 */ /* 0x000fe20000000a00 */
[----:B------:R-:W-:Y:S01]  /*0050*/  IMAD.MOV.U32 R3, RZ, RZ, -0x1 ;  /* 0xffffffffff037424 */ /* 0x000fe200078e00ff */
[C-C-:B------:R-:W-:Y:S01]  /*0060*/  PRMT R0, R12.reuse, 0x5410, R12.reuse ;  /* 0x000054100c007816 */ /* 0x140fe2000000000c */
[----:B------:R-:W-:Y:S01]  /*0070*/  BSSY B0, `(.L_x_173) ;  /* 0x0000201000007945 */ /* 0x000fe20003800000 */
[C-C-:B------:R-:W-:Y:S02]  /*0080*/  PRMT R4, R12.reuse, 0x5410, R12.reuse ;  /* 0x000054100c047816 */ /* 0x140fe4000000000c */
[----:B------:R-:W-:Y:S01]  /*0090*/  STL.64 [R1+0x608], R2 ;  /* 0x0006080201007387 */ /* 0x000fe20000100a00 */
[----:B------:R-:W-:-:S02]  /*00a0*/  PRMT R5, R12, 0x5410, R12 ;  /* 0x000054100c057816 */ /* 0x000fc4000000000c */
[C---:B------:R-:W-:Y:S01]  /*00b0*/  PRMT R6, R12.reuse, 0x5410, R12 ;  /* 0x000054100c067816 */ /* 0x040fe2000000000c */
[----:B------:R-:W-:Y:S01]  /*00c0*/  STL.64 [R1+0x610], R2 ;  /* 0x0006100201007387 */ /* 0x000fe20000100a00 */
[C---:B------:R-:W-:Y:S02]  /*00d0*/  PRMT R7, R12.reuse, 0x7610, R7 ;  /* 0x000076100c077816 */ /* 0x040fe40000000007 */
[C---:B------:R-:W-:Y:S01]  /*00e0*/  PRMT R8, R12.reuse, 0x7610, R8 ;  /* 0x000076100c087816 */ /* 0x040fe20000000008 */
[----:B------:R-:W-:Y:S01]  /*00f0*/  STL.64 [R1+0x618], R2 ;  /* 0x0006180201007387 */ /* 0x000fe20000100a00 */
[C---:B------:R-:W-:Y:S02]  /*0100*/  PRMT R9, R12.reuse, 0x7610, R9 ;  /* 0x000076100c097816 */ /* 0x040fe40000000009 */
[C---:B------:R-:W-:Y:S01]  /*0110*/  PRMT R10, R12.reuse, 0x7610, R10 ;  /* 0x000076100c0a7816 */ /* 0x040fe2000000000a */
[----:B------:R-:W-:Y:S01]  /*0120*/  STL.64 [R1+0x620], R2 ;  /* 0x0006200201007387 */ /* 0x000fe20000100a00 */
[----:B------:R-:W-:-:S03]  /*0130*/  PRMT R11, R12, 0x7610, R11 ;  /* 0x000076100c0b7816 */ /* 0x000fc6000000000b */
[----:B------:R0:W-:Y:S04]  /*0140*/  STL.64 [R1+0x628], R2 ;  /* 0x0006280201007387 */ /* 0x0001e80000100a00 */
[----:B------:R1:W-:Y:S04]  /*0150*/  STL [R1+0x808], R0 ;  /* 0x0008080001007387 */ /* 0x0003e80000100800 */
[----:B------:R2:W-:Y:S01]  /*0160*/  STL [R1+0x810], R4 ;  /* 0x0008100401007387 */ /* 0x0005e20000100800 */
[----:B0-----:R-:W-:-:S03]  /*0170*/  PRMT R3, R12, 0x5410, R12 ;  /* 0x000054100c037816 */ /* 0x001fc6000000000c */
[----:B------:R0:W-:Y:S01]  /*0180*/  STL [R1+0x814], R5 ;  /* 0x0008140501007387 */ /* 0x0001e20000100800 */
[C---:B------:R-:W-:Y:S02]  /*0190*/  PRMT R2, R12.reuse, 0x7610, R2 ;  /* 0x000076100c027816 */ /* 0x040fe40000000002 */
[C---:B-1----:R-:W-:Y:S01]  /*01a0*/  PRMT R0, R12.reuse, 0x7610, R0 ;  /* 0x000076100c007816 */ /* 0x042fe20000000000 */
[----:B------:R1:W-:Y:S01]  /*01b0*/  STL [R1+0x80c], R3 ;  /* 0x00080c0301007387 */ /* 0x0003e20000100800 */
[----:B--2---:R-:W-:-:S03]  /*01c0*/  PRMT R4, R12, 0x7610, R4 ;  /* 0x000076100c047816 */ /* 0x004fc60000000004 */
[----:B------:R2:W-:Y:S01]  /*01d0*/  STL.U16 [R1+0x81c], R0 ;  /* 0x00081c0001007387 */ /* 0x0005e20000100400 */
[----:B0-----:R-:W-:-:S03]  /*01e0*/  PRMT R5, R12, 0x7610, R5 ;  /* 0x000076100c057816 */ /* 0x001fc60000000005 */
[----:B------:R0:W-:Y:S01]  /*01f0*/  STL.U16 [R1+0x81e], R2 ;  /* 0x00081e0201007387 */ /* 0x0001e20000100400 */
[----:B-1----:R-:W-:-:S03]  /*0200*/  PRMT R3, R12, 0x7610, R3 ;  /* 0x000076100c037816 */ /* 0x002fc60000000003 */
[----:B------:R1:W-:Y:S01]  /*0210*/  STL.U16 [R1+0x828], R4 ;  /* 0x0008280401007387 */ /* 0x0003e20000100400 */
[----:B--2---:R-:W-:-:S03]  /*0220*/  PRMT R0, R12, 0x7610, R0 ;  /* 0x000076100c007816 */ /* 0x004fc60000000000 */
[----:B------:R2:W-:Y:S01]  /*0230*/  STL.U16 [R1+0x826], R3 ;  /* 0x0008260301007387 */ /* 0x0005e20000100400 */
[----:B0-----:R-:W-:-:S03]  /*0240*/  PRMT R2, R12, 0x7610, R2 ;  /* 0x000076100c027816 */ /* 0x001fc60000000002 */
[----:B------:R0:W-:Y:S01]  /*0250*/  STL.U16 [R1+0x82c], R0 ;  /* 0x00082c0001007387 */ /* 0x0001e20000100400 */
[----:B-1----:R-:W-:-:S03]  /*0260*/  PRMT R4, R12, 0x7610, R4 ;  /* 0x000076100c047816 */ /* 0x002fc60000000004 */
[----:B------:R1:W-:Y:S01]  /*0270*/  STL.U16 [R1+0x82a], R5 ;  /* 0x00082a0501007387 */ /* 0x0003e20000100400 */
[----:B--2---:R-:W-:-:S03]  /*0280*/  PRMT R3, R12, 0x7610, R3 ;  /* 0x000076100c037816 */ /* 0x004fc60000000003 */
[----:B------:R2:W-:Y:S01]  /*0290*/  STL [R1+0x818], R6 ;  /* 0x0008180601007387 */ /* 0x0005e20000100800 */
[----:B0-----:R-:W-:-:S03]  /*02a0*/  PRMT R0, R12, 0x7610, R0 ;  /* 0x000076100c007816 */ /* 0x001fc60000000000 */
[----:B------:R0:W-:Y:S01]  /*02b0*/  STL.U16 [R1+0x820], R7 ;  /* 0x0008200701007387 */ /* 0x0001e20000100400 */
[----:B-1----:R-:W-:-:S03]  /*02c0*/  PRMT R5, R12, 0x7610, R5 ;  /* 0x000076100c057816 */ /* 0x002fc60000000005 */
[----:B------:R1:W-:Y:S04]  /*02d0*/  STL.U16 [R1+0x822], R8 ;  /* 0x0008220801007387 */ /* 0x0003e80000100400 */
[----:B------:R3:W-:Y:S01]  /*02e0*/  STL.U16 [R1+0x824], R9 ;  /* 0x0008240901007387 */ /* 0x0007e20000100400 */
[C---:B--2---:R-:W-:Y:S02]  /*02f0*/  PRMT R6, R12.reuse, 0x7610, R6 ;  /* 0x000076100c067816 */ /* 0x044fe40000000006 */
[C---:B0-----:R-:W-:Y:S01]  /*0300*/  PRMT R7, R12.reuse, 0x7610, R7 ;  /* 0x000076100c077816 */ /* 0x041fe20000000007 */
[----:B------:R0:W-:Y:S01]  /*0310*/  STL.U16 [R1+0x830], R2 ;  /* 0x0008300201007387 */ /* 0x0001e20000100400 */
[----:B-1----:R-:W-:-:S03]  /*0320*/  PRMT R8, R12, 0x7610, R8 ;  /* 0x000076100c087816 */ /* 0x002fc60000000008 */
[----:B------:R1:W-:Y:S01]  /*0330*/  STL.U16 [R1+0x836], R3 ;  /* 0x0008360301007387 */ /* 0x0003e20000100400 */
[----:B---3--:R-:W-:-:S03]  /*0340*/  PRMT R9, R12, 0x7610, R9 ;  /* 0x000076100c097816 */ /* 0x008fc60000000009 */
        /* <DEDUP_REMOVED lines=149> */
[----:B--2---:R-:W-:-:S03]  /*0ca0*/  IMAD.MOV.U32 R0, RZ, RZ, -0x1 ;  /* 0xffffffffff007424 */ /* 0x004fc600078e00ff */
        /* <DEDUP_REMOVED lines=9> */
[----:B-1----:R-:W-:-:S03]  /*0d40*/  IMAD.MOV.U32 R3, RZ, RZ, RZ ;  /* 0x000000ffff037224 */ /* 0x002fc600078e00ff */
        /* <DEDUP_REMOVED lines=8> */
[----:B------:R-:W-:Y:S01]  /*0dd0*/  STL [R1+0x630], R0 ;  /* 0x0006300001007387 */ /* 0x000fe20000100800 */
[----:B0-----:R-:W-:-:S03]  /*0de0*/  PRMT R10, R12, 0x7610, R10 ;  /* 0x000076100c0a7816 */ /* 0x001fc6000000000a */
[----:B------:R-:W-:Y:S01]  /*0df0*/  STL [R1+0x634], R0 ;  /* 0x0006340001007387 */ /* 0x000fe20000100800 */
[----:B-1----:R-:W-:-:S03]  /*0e00*/  PRMT R11, R12, 0x7610, R11 ;  /* 0x000076100c0b7816 */ /* 0x002fc6000000000b */
[----:B------:R-:W-:Y:S04]  /*0e10*/  STL [R1+0x638], R0 ;  /* 0x0006380001007387 */ /* 0x000fe80000100800 */
        /* <DEDUP_REMOVED lines=93> */
[----:B------:R0:W-:Y:S04]  /*13f0*/  STL.U16 [R1+0x8dc], R5 ;  /* 0x0008dc0501007387 */ /* 0x0001e80000100400 */
[----:B------:R-:W-:Y:S04]  /*1400*/  STL [R1+0x7b0], R0 ;  /* 0x0007b00001007387 */ /* 0x000fe80000100800 */
[----:B------:R-:W-:Y:S04]  /*1410*/  STL [R1+0x7b4], R0 ;  /* 0x0007b40001007387 */ /* 0x000fe80000100800 */
[----:B0-----:R-:W0:Y:S04]  /*1420*/  S2R R5, SR_TID.X ;  /* 0x0000000000057919 */ /* 0x001e280000002100 */
        /* <DEDUP_REMOVED lines=19> */
[----:B------:R1:W-:Y:S04]  /*1560*/  STL [R1+0x804], R0 ;  /* 0x0008040001007387 */ /* 0x0003e80000100800 */
[----:B------:R2:W-:Y:S04]  /*1570*/  STL.U16 [R1+0x8da], R4 ;  /* 0x0008da0401007387 */ /* 0x0005e80000100400 */
[----:B------:R3:W-:Y:S01]  /*1580*/  STL.U16 [R1+0x8de], R6 ;  /* 0x0008de0601007387 */ /* 0x0007e20000100400 */
[----:B-1----:R-:W-:-:S03]  /*1590*/  PRMT R0, R12, 0x7610, R0 ;  /* 0x000076100c007816 */ /* 0x002fc60000000000 */
[----:B------:R1:W-:Y:S01]  /*15a0*/  STL.U16 [R1+0x8e4], R7 ;  /* 0x0008e40701007387 */ /* 0x0003e20000100400 */
[----:B--2---:R-:W-:-:S03]  /*15b0*/  PRMT R4, R12, 0x7610, R4 ;  /* 0x000076100c047816 */ /* 0x004fc60000000004 */
[----:B------:R2:W-:Y:S01]  /*15c0*/  STL.U16 [R1+0x8ea], R0 ;  /* 0x0008ea0001007387 */ /* 0x0005e20000100400 */
[----:B---3--:R-:W-:-:S03]  /*15d0*/  PRMT R6, R12, 0x7610, R6 ;  /* 0x000076100c067816 */ /* 0x008fc60000000006 */
        /* <DEDUP_REMOVED lines=12> */
[----:B------:R-:W-:Y:S01]  /*16a0*/  STL.U16 [R1+0x8f6], R7 ;  /* 0x0008f60701007387 */ /* 0x000fe20000100400 */
[----:B-1----:R-:W-:-:S03]  /*16b0*/  PRMT R10, R12, 0x7610, R10 ;  /* 0x000076100c0a7816 */ /* 0x002fc6000000000a */
[----:B------:R-:W-:Y:S01]  /*16c0*/  STL.U16 [R1+0x8fa], R8 ;  /* 0x0008fa0801007387 */ /* 0x000fe20000100400 */
[----:B--2---:R-:W-:-:S03]  /*16d0*/  IMAD.MOV.U32 R0, RZ, RZ, c[0x0][0x184] ;  /* 0x00006100ff007624 */ /* 0x004fc600078e00ff */
[----:B------:R-:W-:Y:S01]  /*16e0*/  STL.U16 [R1+0x8fc], R9 ;  /* 0x0008fc0901007387 */ /* 0x000fe20000100400 */
[----:B------:R-:W-:-:S03]  /*16f0*/  IMAD R0, R0, 0x102, RZ ;  /* 0x0000010200007824 */ /* 0x000fc600078e02ff */
[----:B------:R-:W-:Y:S02]  /*1700*/  STL.U16 [R1+0x8fe], R4 ;  /* 0x0008fe0401007387 */ /* 0x000fe40000100400 */
[----:B0-----:R-:W-:Y:S02]  /*1710*/  ISETP.GE.AND P0, PT, R5, R0, PT ;  /* 0x000000000500720c */ /* 0x001fe40003f06270 */
[----:B------:R-:W-:Y:S04]  /*1720*/  STL.U16 [R1+0x900], R6 ;  /* 0x0009000601007387 */ /* 0x000fe80000100400 */
[----:B------:R-:W-:Y:S04]  /*1730*/  STL.U16 [R1+0x902], R10 ;  /* 0x0009020a01007387 */ /* 0x000fe80000100400 */
[----:B------:R-:W-:Y:S04]  /*1740*/  STL.U16 [R1+0x904], R11 ;  /* 0x0009040b01007387 */ /* 0x000fe80000100400 */
[----:B------:R-:W-:Y:S04]  /*1750*/  STL.U16 [R1+0x906], R12 ;  /* 0x0009060c01007387 */ /* 0x000fe80000100400 */
[----:B------:R0:W-:Y:S02]  /*1760*/  STL.64 [R1+0x600], R2 ;  /* 0x0006000201007387 */ /* 0x0001e40000100a00 */
[----:B0-----:R-:W-:-:S02]  /*1770*/  PRMT R2, R12, 0x7610, R2 ;  /* 0x000076100c027816 */ /* 0x001fc40000000002 */
[----:B------:R-:W-:-:S03]  /*1780*/  PRMT R3, R12, 0x7610, R3 ;  /* 0x000076100c037816 */ /* 0x000fc60000000003 */
[----:B------:R0:W-:Y:S04]  /*1790*/  STL.U16 [R1+0x8e0], R2 ;  /* 0x0008e00201007387 */ /* 0x0001e80000100400 */
[----:B------:R1:W-:Y:S01]  /*17a0*/  STL.U16 [R1+0x8e2], R3 ;  /* 0x0008e20301007387 */ /* 0x0003e20000100400 */
[C---:B0-----:R-:W-:Y:S02]  /*17b0*/  PRMT R2, R12.reuse, 0x7610, R2 ;  /* 0x000076100c027816 */ /* 0x041fe40000000002 */
[----:B-1----:R-:W-:-:S03]  /*17c0*/  PRMT R3, R12, 0x7610, R3 ;  /* 0x000076100c037816 */ /* 0x002fc60000000003 */
[----:B------:R0:W-:Y:S04]  /*17d0*/  STL.U16 [R1+0x8ee], R2 ;  /* 0x0008ee0201007387 */ /* 0x0001e80000100400 */
[----:B------:R1:W-:Y:S01]  /*17e0*/  STL.U16 [R1+0x8f4], R3 ;  /* 0x0008f40301007387 */ /* 0x0003e20000100400 */
[----:B0-----:R-:W-:Y:S02]  /*17f0*/  IMAD.MOV.U32 R2, RZ, RZ, RZ ;  /* 0x000000ffff027224 */ /* 0x001fe400078e00ff */
[----:B-1----:R-:W-:Y:S01]  /*1800*/  IMAD.MOV.U32 R3, RZ, RZ, -0x38802000 ;  /* 0xc77fe000ff037424 */ /* 0x002fe200078e00ff */
[----:B------:R-:W-:Y:S05]  /*1810*/  @P0 BRA `(.L_x_174) ;  /* 0x0000086000000947 */ /* 0x000fea0003800000 */
[----:B------:R-:W0:Y:S01]  /*1820*/  S2R R4, SR_CTAID.X ;  /* 0x0000000000047919 */ /* 0x000e220000002500 */
[----:B------:R-:W-:Y:S01]  /*1830*/  LOP3.LUT R7, RZ, R5, RZ, 0x33, !PT ;  /* 0x00000005ff077212 */ /* 0x000fe200078e33ff */
[----:B------:R-:W-:Y:S01]  /*1840*/  BSSY B1, `(.L_x_175) ;  /* 0x0000016000017945 */ /* 0x000fe20003800000 */
[----:B------:R-:W-:-:S03]  /*1850*/  IMAD.MOV.U32 R15, RZ, RZ, R5 ;  /* 0x000000ffff0f7224 */ /* 0x000fc600078e0005 */
[----:B------:R-:W-:-:S05]  /*1860*/  IMAD.IADD R7, R0, 0x1, R7 ;  /* 0x0000000100077824 */ /* 0x000fca00078e0207 */
[C---:B------:R-:W-:Y:S02]  /*1870*/  LEA.HI R6, R7.reuse, 0x1, RZ, 0x19 ;  /* 0x0000000107067811 */ /* 0x040fe400078fc8ff */
[----:B------:R-:W-:Y:S02]  /*1880*/  ISETP.GE.U32.AND P1, PT, R7, 0x180, PT ;  /* 0x000001800700780c */ /* 0x000fe40003f26070 */
[----:B------:R-:W-:Y:S01]  /*1890*/  LOP3.LUT P0, R6, R6, 0x3, RZ, 0xc0, !PT ;  /* 0x0000000306067812 */ /* 0x000fe2000780c0ff */
[----:B0-----:R-:W-:-:S04]  /*18a0*/  IMAD R4, R4, c[0x0][0x184], RZ ;  /* 0x0000610004047a24 */ /* 0x001fc800078e02ff */
[----:B------:R-:W-:-:S05]  /*18b0*/  IMAD R4, R4, 0x102, RZ ;  /* 0x0000010204047824 */ /* 0x000fca00078e02ff */
[----:B------:R-:W-:-:S03]  /*18c0*/  SHF.R.S32.HI R44, RZ, 0x1f, R4 ;  /* 0x0000001fff2c7819 */ /* 0x000fc60000011404 */
[----:B------:R-:W-:Y:S05]  /*18d0*/  @!P0 BRA `(.L_x_176) ;  /* 0x000000c000008947 */ /* 0x000fea0003800000 */
[----:B------:R-:W-:Y:S02]  /*18e0*/  IMAD.MOV.U32 R8, RZ, RZ, R6 ;  /* 0x000000ffff087224 */ /* 0x000fe400078e0006 */
[----:B------:R-:W-:-:S05]  /*18f0*/  IMAD.MOV.U32 R15, RZ, RZ, R5 ;  /* 0x000000ffff0f7224 */ /* 0x000fca00078e0005 */
.L_x_177:
[----:B------:R-:W-:-:S04]  /*1900*/  IADD3 R7, P0, R4, R15, RZ ;  /* 0x0000000f04077210 */ /* 0x000fc80007f1e0ff */
[----:B------:R-:W-:Y:S02]  /*1910*/  LEA.HI.X.SX32 R10, R15, R44, 0x1, P0 ;  /* 0x0000002c0f0a7211 */ /* 0x000fe400000f0eff */
[----:B------:R-:W-:-:S04]  /*1920*/  LEA R6, P0, R7, c[0x0][0x160], 0x2 ;  /* 0x0000580007067a11 */ /* 0x000fc800078010ff */
[----:B------:R-:W-:-:S05]  /*1930*/  LEA.HI.X R7, R7, c[0x0][0x164], R10, 0x2, P0 ;  /* 0x0000590007077a11 */ /* 0x000fca00000f140a */
[----:B------:R-:W2:Y:S01]  /*1940*/  LDG.E.CONSTANT R6, [R6.64] ;  /* 0x0000000406067981 */ /* 0x000ea2000c1e9900 */
[----:B------:R-:W-:-:S04]  /*1950*/  IADD3 R8, R8, -0x1, RZ ;  /* 0xffffffff08087810 */ /* 0x000fc80007ffe0ff */
[----:B------:R-:W-:Y:S01]  /*1960*/  ISETP.NE.AND P0, PT, R8, RZ, PT ;  /* 0x000000ff0800720c */ /* 0x000fe20003f05270 */
[----:B--2---:R0:W-:Y:S02]  /*1970*/  STS [R15.X4+0xf30], R6 ;  /* 0x000f30060f007388 */ /* 0x0041e40000004800 */
[----:B0-----:R-:W-:-:S10]  /*1980*/  IADD3 R15, R15, 0x80, RZ ;  /* 0x000000800f0f7810 */ /* 0x001fd40007ffe0ff */
[----:B------:R-:W-:Y:S05]  /*1990*/  @P0 BRA `(.L_x_177) ;  /* 0xffffff6000000947 */ /* 0x000fea000383ffff */
.L_x_176:
[----:B------:R-:W-:Y:S05]  /*19a0*/  BSYNC B1 ;  /* 0x0000000000017941 */ /* 0x000fea0003800000 */
.L_x_175:
[----:B------:R-:W-:Y:S05]  /*19b0*/  @!P1 BRA `(.L_x_174) ;  /* 0x000006c000009947 */ /* 0x000fea0003800000 */
[----:B------:R-:W-:Y:S01]  /*19c0*/  IMAD.IADD R6, R0, 0x1, -R15 ;  /* 0x0000000100067824 */ /* 0x000fe200078e0a0f */
[----:B------:R-:W-:Y:S01]  /*19d0*/  BSSY B1, `(.L_x_178) ;  /* 0x000003c000017945 */ /* 0x000fe20003800000 */
[----:B------:R-:W-:-:S03]  /*19e0*/  PLOP3.LUT P0, PT, PT, PT, PT, 0x80, 0x0 ;  /* 0x000000000000781c */ /* 0x000fc60003f0f070 */
[----:B------:R-:W-:-:S13]  /*19f0*/  ISETP.GT.AND P1, PT, R6, 0x600, PT ;  /* 0x000006000600780c */ /* 0x000fda0003f24270 */
[----:B------:R-:W-:Y:S05]  /*1a00*/  @!P1 BRA `(.L_x_179) ;  /* 0x0000038000009947 */ /* 0x000fea0003800000 */
[----:B------:R-:W-:Y:S02]  /*1a10*/  PLOP3.LUT P0, PT, PT, PT, PT, 0x8, 0x0 ;  /* 0x000000000000781c */ /* 0x000fe40003f0e170 */
[----:B------:R-:W-:Y:S02]  /*1a20*/  IADD3 R42, R0, -0x600, RZ ;  /* 0xfffffa00002a7810 */ /* 0x000fe40007ffe0ff */
.L_x_180:
[C---:B------:R-:W-:Y:S02]  /*1a30*/  IADD3 R7, R15.reuse, 0x200, RZ ;  /* 0x000002000f077810 */ /* 0x040fe40007ffe0ff */
[C---:B------:R-:W-:Y:S02]  /*1a40*/  IADD3 R9, R15.reuse, 0x400, RZ ;  /* 0x000004000f097810 */ /* 0x040fe40007ffe0ff */
[----:B------:R-:W-:Y:S02]  /*1a50*/  IADD3 R8, P1, R4, R7, RZ ;  /* 0x0000000704087210 */ /* 0x000fe40007f3e0ff */
[----:B------:R-:W-:Y:S02]  /*1a60*/  IADD3 R11, R15, 0x600, RZ ;  /* 0x000006000f0b7810 */ /* 0x000fe40007ffe0ff */
[----:B------:R-:W-:-:S02]  /*1a70*/  LEA.HI.X.SX32 R7, R7, R44, 0x1, P1 ;  /* 0x0000002c07077211 */ /* 0x000fc400008f0eff */
[----:B------:R-:W-:Y:S02]  /*1a80*/  LEA R6, P1, R8, c[0x0][0x160], 0x2 ;  /* 0x0000580008067a11 */ /* 0x000fe400078210ff */
[----:B------:R-:W-:Y:S02]  /*1a90*/  IADD3 R13, P3, R4, R15, RZ ;  /* 0x0000000f040d7210 */ /* 0x000fe40007f7e0ff */
[----:B------:R-:W-:Y:S02]  /*1aa0*/  LEA.HI.X R7, R8, c[0x0][0x164], R7, 0x2, P1 ;  /* 0x0000590008077a11 */ /* 0x000fe400008f1407 */
[C---:B------:R-:W-:Y:S02]  /*1ab0*/  IADD3 R16, P1, R4.reuse, R9, RZ ;  /* 0x0000000904107210 */ /* 0x040fe40007f3e0ff */
[----:B------:R-:W-:Y:S01]  /*1ac0*/  IADD3 R14, P2, R4, R11, RZ ;  /* 0x0000000b040e7210 */ /* 0x000fe20007f5e0ff */
[----:B------:R0:W2:Y:S01]  /*1ad0*/  LDG.E.CONSTANT R20, [R6.64+0x200] ;  /* 0x0002000406147981 */ /* 0x0000a2000c1e9900 */
[----:B------:R-:W-:-:S02]  /*1ae0*/  LEA.HI.X.SX32 R18, R15, R44, 0x1, P3 ;  /* 0x0000002c0f127211 */ /* 0x000fc400018f0eff */
[-C--:B------:R-:W-:Y:S01]  /*1af0*/  LEA.HI.X.SX32 R9, R9, R44.reuse, 0x1, P1 ;  /* 0x0000002c09097211 */ /* 0x080fe200008f0eff */
[----:B------:R0:W3:Y:S01]  /*1b00*/  LDG.E.CONSTANT R22, [R6.64+0x400] ;  /* 0x0004000406167981 */ /* 0x0000e2000c1e9900 */
[----:B------:R-:W-:Y:S02]  /*1b10*/  LEA.HI.X.SX32 R11, R11, R44, 0x1, P2 ;  /* 0x0000002c0b0b7211 */ /* 0x000fe400010f0eff */
[C---:B------:R-:W-:Y:S01]  /*1b20*/  LEA R12, P3, R13.reuse, c[0x0][0x160], 0x2 ;  /* 0x000058000d0c7a11 */ /* 0x040fe200078610ff */
[----:B------:R0:W4:Y:S01]  /*1b30*/  LDG.E.CONSTANT R24, [R6.64+0x600] ;  /* 0x0006000406187981 */ /* 0x000122000c1e9900 */
[----:B------:R-:W-:Y:S02]  /*1b40*/  LEA R8, P1, R16, c[0x0][0x160], 0x2 ;  /* 0x0000580010087a11 */ /* 0x000fe400078210ff */
[----:B------:R-:W-:Y:S02]  /*1b50*/  LEA R10, P2, R14, c[0x0][0x160], 0x2 ;  /* 0x000058000e0a7a11 */ /* 0x000fe400078410ff */
[----:B------:R-:W-:-:S02]  /*1b60*/  LEA.HI.X R13, R13, c[0x0][0x164], R18, 0x2, P3 ;  /* 0x000059000d0d7a11 */ /* 0x000fc400018f1412 */
[----:B------:R-:W-:Y:S01]  /*1b70*/  LEA.HI.X R9, R16, c[0x0][0x164], R9, 0x2, P1 ;  /* 0x0000590010097a11 */ /* 0x000fe200008f1409 */
[----:B------:R0:W5:Y:S01]  /*1b80*/  LDG.E.CONSTANT R18, [R6.64] ;  /* 0x0000000406127981 */ /* 0x000162000c1e9900 */
[----:B------:R-:W-:-:S03]  /*1b90*/  LEA.HI.X R11, R14, c[0x0][0x164], R11, 0x2, P2 ;  /* 0x000059000e0b7a11 */ /* 0x000fc600010f140b */
[----:B------:R-:W5:Y:S04]  /*1ba0*/  LDG.E.CONSTANT R26, [R8.64] ;  /* 0x00000004081a7981 */ /* 0x000f68000c1e9900 */
[----:B------:R-:W5:Y:S04]  /*1bb0*/  LDG.E.CONSTANT R28, [R8.64+0x200] ;  /* 0x00020004081c7981 */ /* 0x000f68000c1e9900 */
[----:B------:R-:W5:Y:S04]  /*1bc0*/  LDG.E.CONSTANT R30, [R8.64+0x400] ;  /* 0x00040004081e7981 */ /* 0x000f68000c1e9900 */
[----:B------:R-:W5:Y:S04]  /*1bd0*/  LDG.E.CONSTANT R32, [R8.64+0x600] ;  /* 0x0006000408207981 */ /* 0x000f68000c1e9900 */
[----:B------:R-:W5:Y:S04]  /*1be0*/  LDG.E.CONSTANT R34, [R10.64] ;  /* 0x000000040a227981 */ /* 0x000f68000c1e9900 */
[----:B------:R-:W5:Y:S04]  /*1bf0*/  LDG.E.CONSTANT R36, [R10.64+0x200] ;  /* 0x000200040a247981 */ /* 0x000f68000c1e9900 */
[----:B------:R-:W5:Y:S04]  /*1c00*/  LDG.E.CONSTANT R38, [R10.64+0x400] ;  /* 0x000400040a267981 */ /* 0x000f68000c1e9900 */
[----:B------:R-:W5:Y:S04]  /*1c10*/  LDG.E.CONSTANT R40, [R10.64+0x600] ;  /* 0x000600040a287981 */ /* 0x000f68000c1e9900 */
[----:B------:R-:W5:Y:S04]  /*1c20*/  LDG.E.CONSTANT R46, [R12.64] ;  /* 0x000000040c2e7981 */ /* 0x000f68000c1e9900 */
[----:B------:R-:W5:Y:S04]  /*1c30*/  LDG.E.CONSTANT R14, [R12.64+0x200] ;  /* 0x000200040c0e7981 */ /* 0x000f68000c1e9900 */
[----:B0-----:R-:W5:Y:S04]  /*1c40*/  LDG.E.CONSTANT R6, [R12.64+0x400] ;  /* 0x000400040c067981 */ /* 0x001f68000c1e9900 */
[----:B------:R-:W5:Y:S04]  /*1c50*/  LDG.E.CONSTANT R16, [R12.64+0x600] ;  /* 0x000600040c107981 */ /* 0x000f68000c1e9900 */
[----:B--2---:R-:W-:Y:S04]  /*1c60*/  STS [R15.X4+0x1930], R20 ;  /* 0x001930140f007388 */ /* 0x004fe80000004800 */
[----:B---3--:R-:W-:Y:S04]  /*1c70*/  STS [R15.X4+0x1b30], R22 ;  /* 0x001b30160f007388 */ /* 0x008fe80000004800 */
[----:B----4-:R-:W-:Y:S04]  /*1c80*/  STS [R15.X4+0x1d30], R24 ;  /* 0x001d30180f007388 */ /* 0x010fe80000004800 */
[----:B-----5:R-:W-:Y:S04]  /*1c90*/  STS [R15.X4+0x1730], R18 ;  /* 0x001730120f007388 */ /* 0x020fe80000004800 */
[----:B------:R-:W-:Y:S04]  /*1ca0*/  STS [R15.X4+0x1f30], R26 ;  /* 0x001f301a0f007388 */ /* 0x000fe80000004800 */
        /* <DEDUP_REMOVED lines=10> */
[----:B------:R0:W-:Y:S02]  /*1d50*/  STS [R15.X4+0x1530], R16 ;  /* 0x001530100f007388 */ /* 0x0001e40000004800 */
[----:B0-----:R-:W-:-:S04]  /*1d60*/  IADD3 R15, R15, 0x800, RZ ;  /* 0x000008000f0f7810 */ /* 0x001fc80007ffe0ff */
[----:B------:R-:W-:-:S13]  /*1d70*/  ISETP.GE.AND P1, PT, R15, R42, PT ;  /* 0x0000002a0f00720c */ /* 0x000fda0003f26270 */
[----:B------:R-:W-:Y:S05]  /*1d80*/  @!P1 BRA `(.L_x_180) ;  /* 0xfffffca000009947 */ /* 0x000fea000383ffff */
.L_x_179:
[----:B------:R-:W-:Y:S05]  /*1d90*/  BSYNC B1 ;  /* 0x0000000000017941 */ /* 0x000fea0003800000 */
.L_x_178:
[----:B------:R-:W-:Y:S01]  /*1da0*/  IMAD.IADD R6, R0, 0x1, -R15 ;  /* 0x0000000100067824 */ /* 0x000fe200078e0a0f */
[----:B------:R-:W-:Y:S04]  /*1db0*/  BSSY B1, `(.L_x_181) ;  /* 0x000001e000017945 */ /* 0x000fe80003800000 */
[----:B------:R-:W-:-:S13]  /*1dc0*/  ISETP.GT.AND P1, PT, R6, 0x200, PT ;  /* 0x000002000600780c */ /* 0x000fda0003f24270 */
[----:B------:R-:W-:Y:S05]  /*1dd0*/  @!P1 BRA `(.L_x_182) ;  /* 0x000001b000009947 */ /* 0x000fea0003800000 */
[C---:B------:R-:W-:Y:S02]  /*1de0*/  IADD3 R7, P0, R4.reuse, R15, RZ ;  /* 0x0000000f04077210 */ /* 0x040fe40007f1e0ff */
[C---:B------:R-:W-:Y:S02]  /*1df0*/  IADD3 R9, R15.reuse, 0x200, RZ ;  /* 0x000002000f097810 */ /* 0x040fe40007ffe0ff */
[----:B------:R-:W-:Y:S02]  /*1e00*/  LEA.HI.X.SX32 R8, R15, R44, 0x1, P0 ;  /* 0x0000002c0f087211 */ /* 0x000fe400000f0eff */
[C---:B------:R-:W-:Y:S02]  /*1e10*/  LEA R6, P0, R7.reuse, c[0x0][0x160], 0x2 ;  /* 0x0000580007067a11 */ /* 0x040fe400078010ff */
[----:B------:R-:W-:Y:S02]  /*1e20*/  IADD3 R10, P1, R4, R9, RZ ;  /* 0x00000009040a7210 */ /* 0x000fe40007f3e0ff */
[----:B------:R-:W-:-:S02]  /*1e30*/  LEA.HI.X R7, R7, c[0x0][0x164], R8, 0x2, P0 ;  /* 0x0000590007077a11 */ /* 0x000fc400000f1408 */
[----:B------:R-:W-:Y:S02]  /*1e40*/  LEA.HI.X.SX32 R9, R9, R44, 0x1, P1 ;  /* 0x0000002c09097211 */ /* 0x000fe400008f0eff */
[C---:B------:R-:W-:Y:S01]  /*1e50*/  LEA R8, P0, R10.reuse, c[0x0][0x160], 0x2 ;  /* 0x000058000a087a11 */ /* 0x040fe200078010ff */
[----:B------:R-:W2:Y:S03]  /*1e60*/  LDG.E.CONSTANT R12, [R6.64+0x200] ;  /* 0x00020004060c7981 */ /* 0x000ea6000c1e9900 */
[----:B------:R-:W-:Y:S01]  /*1e70*/  LEA.HI.X R9, R10, c[0x0][0x164], R9, 0x2, P0 ;  /* 0x000059000a097a11 */ /* 0x000fe200000f1409 */
[----:B------:R-:W3:Y:S04]  /*1e80*/  LDG.E.CONSTANT R14, [R6.64+0x400] ;  /* 0x00040004060e7981 */ /* 0x000ee8000c1e9900 */
[----:B------:R-:W4:Y:S04]  /*1e90*/  LDG.E.CONSTANT R10, [R6.64] ;  /* 0x00000004060a7981 */ /* 0x000f28000c1e9900 */
[----:B------:R-:W5:Y:S04]  /*1ea0*/  LDG.E.CONSTANT R16, [R6.64+0x600] ;  /* 0x0006000406107981 */ /* 0x000f68000c1e9900 */
[----:B------:R-:W5:Y:S04]  /*1eb0*/  LDG.E.CONSTANT R18, [R8.64] ;  /* 0x0000000408127981 */ /* 0x000f68000c1e9900 */
[----:B------:R-:W5:Y:S04]  /*1ec0*/  LDG.E.CONSTANT R20, [R8.64+0x200] ;  /* 0x0002000408147981 */ /* 0x000f68000c1e9900 */
[----:B------:R-:W5:Y:S04]  /*1ed0*/  LDG.E.CONSTANT R22, [R8.64+0x400] ;  /* 0x0004000408167981 */ /* 0x000f68000c1e9900 */
[----:B------:R-:W5:Y:S01]  /*1ee0*/  LDG.E.CONSTANT R24, [R8.64+0x600] ;  /* 0x0006000408187981 */ /* 0x000f62000c1e9900 */
[----:B------:R-:W-:-:S03]  /*1ef0*/  PLOP3.LUT P0, PT, PT, PT, PT, 0x8, 0x0 ;  /* 0x000000000000781c */ /* 0x000fc60003f0e170 */
[----:B--2---:R-:W-:Y:S04]  /*1f00*/  STS [R15.X4+0x1130], R12 ;  /* 0x0011300c0f007388 */ /* 0x004fe80000004800 */
[----:B---3--:R-:W-:Y:S04]  /*1f10*/  STS [R15.X4+0x1330], R14 ;  /* 0x0013300e0f007388 */ /* 0x008fe80000004800 */
[----:B----4-:R-:W-:Y:S04]  /*1f20*/  STS [R15.X4+0xf30], R10 ;  /* 0x000f300a0f007388 */ /* 0x010fe80000004800 */
[----:B-----5:R-:W-:Y:S04]  /*1f30*/  STS [R15.X4+0x1530], R16 ;  /* 0x001530100f007388 */ /* 0x020fe80000004800 */
[----:B------:R-:W-:Y:S04]  /*1f40*/  STS [R15.X4+0x1730], R18 ;  /* 0x001730120f007388 */ /* 0x000fe80000004800 */
[----:B------:R-:W-:Y:S04]  /*1f50*/  STS [R15.X4+0x1930], R20 ;  /* 0x001930140f007388 */ /* 0x000fe80000004800 */
[----:B------:R-:W-:Y:S04]  /*1f60*/  STS [R15.X4+0x1b30], R22 ;  /* 0x001b30160f007388 */ /* 0x000fe80000004800 */
[----:B------:R0:W-:Y:S02]  /*1f70*/  STS [R15.X4+0x1d30], R24 ;  /* 0x001d30180f007388 */ /* 0x0001e40000004800 */
[----:B0-----:R-:W-:-:S02]  /*1f80*/  IADD3 R15, R15, 0x400, RZ ;  /* 0x000004000f0f7810 */ /* 0x001fc40007ffe0ff */
.L_x_182:
[----:B------:R-:W-:Y:S05]  /*1f90*/  BSYNC B1 ;  /* 0x0000000000017941 */ /* 0x000fea0003800000 */
.L_x_181:
[----:B------:R-:W-:-:S13]  /*1fa0*/  ISETP.LT.OR P0, PT, R15, R0, P0 ;  /* 0x000000000f00720c */ /* 0x000fda0000701670 */
[----:B------:R-:W-:Y:S05]  /*1fb0*/  @!P0 BRA `(.L_x_174) ;  /* 0x000000c000008947 */ /* 0x000fea0003800000 */
[----:B------:R-:W-:-:S04]  /*1fc0*/  IADD3 R4, P0, R4, R15, RZ ;  /* 0x0000000f04047210 */ /* 0x000fc80007f1e0ff */
[----:B------:R-:W-:Y:S02]  /*1fd0*/  LEA.HI.X.SX32 R7, R15, R44, 0x1, P0 ;  /* 0x0000002c0f077211 */ /* 0x000fe400000f0eff */
[----:B------:R-:W-:-:S04]  /*1fe0*/  LEA R6, P0, R4, c[0x0][0x160], 0x2 ;  /* 0x0000580004067a11 */ /* 0x000fc800078010ff */
[----:B------:R-:W-:-:S05]  /*1ff0*/  LEA.HI.X R7, R4, c[0x0][0x164], R7, 0x2, P0 ;  /* 0x0000590004077a11 */ /* 0x000fca00000f1407 */
[----:B------:R-:W2:Y:S04]  /*2000*/  LDG.E.CONSTANT R0, [R6.64] ;  /* 0x0000000406007981 */ /* 0x000ea8000c1e9900 */
[----:B------:R-:W3:Y:S04]  /*2010*/  LDG.E.CONSTANT R4, [R6.64+0x200] ;  /* 0x0002000406047981 */ /* 0x000ee8000c1e9900 */
[----:B------:R-:W4:Y:S04]  /*2020*/  LDG.E.CONSTANT R8, [R6.64+0x400] ;  /* 0x0004000406087981 */ /* 0x000f28000c1e9900 */
[----:B------:R-:W5:Y:S04]  /*2030*/  LDG.E.CONSTANT R10, [R6.64+0x600] ;  /* 0x00060004060a7981 */ /* 0x000f68000c1e9900 */
[----:B--2---:R0:W-:Y:S04]  /*2040*/  STS [R15.X4+0xf30], R0 ;  /* 0x000f30000f007388 */ /* 0x0041e80000004800 */
[----:B---3--:R0:W-:Y:S04]  /*2050*/  STS [R15.X4+0x1130], R4 ;  /* 0x001130040f007388 */ /* 0x0081e80000004800 */
[----:B----4-:R0:W-:Y:S04]  /*2060*/  STS [R15.X4+0x1330], R8 ;  /* 0x001330080f007388 */ /* 0x0101e80000004800 */
[----:B-----5:R0:W-:Y:S02]  /*2070*/  STS [R15.X4+0x1530], R10 ;  /* 0x0015300a0f007388 */ /* 0x0201e40000004800 */
.L_x_174:
[----:B------:R-:W-:Y:S05]  /*2080*/  BSYNC B0 ;  /* 0x0000000000007941 */ /* 0x000fea0003800000 */
.L_x_173:
[----:B------:R-:W-:Y:S01]  /*2090*/  BAR.SYNC.DEFER_BLOCKING 0x0 ;  /* 0x0000000000007b1d */ /* 0x000fe20000010000 */
[----:B------:R-:W-:-:S05]  /*20a0*/  ISETP.GE.U32.AND P0, PT, R5, c[0x0][0x184], PT ;  /* 0x0000610005007a0c */ /* 0x000fca0003f06070 */
[----:B------:R-:W-:Y:S08]  /*20b0*/  BSSY B0, `(.L_x_183) ;  /* 0x00000e0000007945 */ /* 0x000ff00003800000 */
[----:B------:R-:W-:Y:S05]  /*20c0*/  @P0 BRA `(.L_x_184) ;  /* 0x00000de000000947 */ /* 0x000fea0003800000 */
[----:B0-----:R-:W-:-:S05]  /*20d0*/  IMAD.MOV.U32 R0, RZ, RZ, c[0x0][0x180] ;  /* 0x00006000ff007624 */ /* 0x001fca00078e00ff */
[----:B------:R-:W-:-:S13]  /*20e0*/  ISETP.GE.AND P0, PT, R0, 0x1, PT ;  /* 0x000000010000780c */ /* 0x000fda0003f06270 */
[----:B------:R-:W-:Y:S05]  /*20f0*/  @!P0 BRA `(.L_x_185) ;  /* 0x00000d6000008947 */ /* 0x000fea0003800000 */
[----:B------:R-:W-:-:S05]  /*2100*/  IMAD.SHL.U32 R0, R0, 0x2, RZ ;  /* 0x0000000200007824 */ /* 0x000fca00078e00ff */
[----:B------:R-:W-:-:S04]  /*2110*/  IMNMX R0, R0, 0x1, !PT ;  /* 0x0000000100007817 */ /* 0x000fc80007800200 */
[C---:B------:R-:W-:Y:S02]  /*2120*/  IADD3 R2, R0.reuse, -0x1, RZ ;  /* 0xffffffff00027810 */ /* 0x040fe40007ffe0ff */
[----:B------:R-:W-:Y:S02]  /*2130*/  LOP3.LUT R3, R0, 0x3, RZ, 0xc0, !PT ;  /* 0x0000000300037812 */ /* 0x000fe400078ec0ff */
[----:B------:R-:W-:Y:S01]  /*2140*/  ISETP.GE.U32.AND P0, PT, R2, 0x3, PT ;  /* 0x000000030200780c */ /* 0x000fe20003f06070 */
[----:B------:R-:W-:-:S12]  /*2150*/  IMAD.MOV.U32 R2, RZ, RZ, RZ ;  /* 0x000000ffff027224 */ /* 0x000fd800078e00ff */
[----:B------:R-:W-:Y:S05]  /*2160*/  @!P0 BRA `(.L_x_186) ;  /* 0x00000c0000008947 */ /* 0x000fea0003800000 */
[----:B------:R-:W-:Y:S01]  /*2170*/  IMAD.IADD R0, R0, 0x1, -R3 ;  /* 0x0000000100007824 */ /* 0x000fe200078e0a03 */
[----:B------:R-:W-:Y:S01]  /*2180*/  IADD3 R33, R1, 0x608, RZ ;  /* 0x0000060801217810 */ /* 0x000fe20007ffe0ff */
[----:B------:R-:W-:-:S03]  /*2190*/  IMAD.MOV.U32 R2, RZ, RZ, RZ ;  /* 0x000000ffff027224 */ /* 0x000fc600078e00ff */
[----:B------:R-:W-:-:S13]  /*21a0*/  ISETP.GT.AND P0, PT, R0, RZ, PT ;  /* 0x000000ff0000720c */ /* 0x000fda0003f04270 */
[----:B------:R-:W-:Y:S05]  /*21b0*/  @!P0 BRA `(.L_x_187) ;  /* 0x00000a0000008947 */ /* 0x000fea0003800000 */
[----:B------:R-:W-:Y:S02]  /*21c0*/  ISETP.GT.AND P1, PT, R0, 0xc, PT ;  /* 0x0000000c0000780c */ /* 0x000fe40003f24270 */
[----:B------:R-:W-:-:S11]  /*21d0*/  PLOP3.LUT P0, PT, PT, PT, PT, 0x80, 0x0 ;  /* 0x000000000000781c */ /* 0x000fd60003f0f070 */
[----:B------:R-:W-:Y:S05]  /*21e0*/  @!P1 BRA `(.L_x_188) ;  /* 0x0000067000009947 */ /* 0x000fea0003800000 */
[----:B------:R-:W-:Y:S02]  /*21f0*/  PLOP3.LUT P0, PT, PT, PT, PT, 0x8, 0x0 ;  /* 0x000000000000781c */ /* 0x000fe40003f0e170 */
.L_x_189:
[----:B-1----:R-:W-:Y:S01]  /*2200*/  IMAD R4, R5, 0x102, R2 ;  /* 0x0000010205047824 */ /* 0x002fe200078e0202 */
[----:B------:R-:W-:Y:S01]  /*2210*/  IADD3 R0, R0, -0x10, RZ ;  /* 0xfffffff000007810 */ /* 0x000fe20007ffe0ff */
[----:B------:R-:W-:-:S03]  /*2220*/  IMAD R7, R2, 0x4, R33 ;  /* 0x0000000402077824 */ /* 0x000fc600078e0221 */
[----:B------:R-:W0:Y:S01]  /*2230*/  LDS R8, [R4.X4+0x1130] ;  /* 0x0011300004087984 */ /* 0x000e220000004800 */
[----:B------:R-:W-:-:S03]  /*2240*/  ISETP.GT.AND P1, PT, R0, 0xc, PT ;  /* 0x0000000c0000780c */ /* 0x000fc60003f24270 */
[----:B------:R-:W1:Y:S04]  /*2250*/  LDS R13, [R4.X4+0x1138] ;  /* 0x00113800040d7984 */ /* 0x000e680000004800 */
[----:B------:R-:W2:Y:S04]  /*2260*/  LDS R9, [R4.X4+0x1134] ;  /* 0x0011340004097984 */ /* 0x000ea80000004800 */
[----:B------:R-:W3:Y:S04]  /*2270*/  LDS R6, [R4.X4+0xf30] ;  /* 0x000f300004067984 */ /* 0x000ee80000004800 */
[----:B------:R-:W-:Y:S04]  /*2280*/  LDS R10, [R4.X4+0xf34] ;  /* 0x000f3400040a7984 */ /* 0x000fe80000004800 */
[----:B------:R-:W4:Y:S04]  /*2290*/  LDS R15, [R4.X4+0x113c] ;  /* 0x00113c00040f7984 */ /* 0x000f280000004800 */
[----:B------:R-:W5:Y:S04]  /*22a0*/  LDS R17, [R4.X4+0x1140] ;  /* 0x0011400004117984 */ /* 0x000f680000004800 */
[----:B------:R-:W-:Y:S04]  /*22b0*/  LDS R12, [R4.X4+0xf38] ;  /* 0x000f3800040c7984 */ /* 0x000fe80000004800 */
[----:B------:R-:W-:Y:S04]  /*22c0*/  LDS R14, [R4.X4+0xf3c] ;  /* 0x000f3c00040e7984 */ /* 0x000fe80000004800 */
[----:B------:R-:W5:Y:S04]  /*22d0*/  LDS R18, [R4.X4+0x1144] ;  /* 0x0011440004127984 */ /* 0x000f680000004800 */
[----:B------:R-:W5:Y:S01]  /*22e0*/  LDS R19, [R4.X4+0x1148] ;  /* 0x0011480004137984 */ /* 0x000f620000004800 */
[----:B0-----:R-:W-:-:S03]  /*22f0*/  F2FP.PACK_AB R8, RZ, R8 ;  /* 0x00000008ff08723e */ /* 0x001fc600000000ff */
[----:B------:R-:W-:Y:S01]  /*2300*/  LDS R16, [R4.X4+0xf40] ;  /* 0x000f400004107984 */ /* 0x000fe20000004800 */
[----:B-1----:R-:W-:Y:S02]  /*2310*/  F2FP.PACK_AB R13, RZ, R13 ;  /* 0x0000000dff0d723e */ /* 0x002fe400000000ff */
[----:B------:R-:W-:Y:S01]  /*2320*/  PRMT R24, R8, 0x7610, R24 ;  /* 0x0000761008187816 */ /* 0x000fe20000000018 */
[----:B------:R-:W0:Y:S01]  /*2330*/  LDS R21, [R4.X4+0x114c] ;  /* 0x00114c0004157984 */ /* 0x000e220000004800 */
[----:B--2---:R-:W-:Y:S01]  /*2340*/  F2FP.PACK_AB R11, RZ, R9 ;  /* 0x00000009ff0b723e */ /* 0x004fe200000000ff */
[----:B------:R-:W-:Y:S01]  /*2350*/  IMAD R9, R2, 0x2, R33 ;  /* 0x0000000202097824 */ /* 0x000fe200078e0221 */
[----:B------:R-:W-:Y:S01]  /*2360*/  PRMT R27, R13, 0x7610, R27 ;  /* 0x000076100d1b7816 */ /* 0x000fe2000000001b */
[----:B------:R-:W-:Y:S04]  /*2370*/  LDS R8, [R4.X4+0xf44] ;  /* 0x000f440004087984 */ /* 0x000fe80000004800 */
[----:B---3--:R1:W-:Y:S04]  /*2380*/  STL [R7], R6 ;  /* 0x0000000607007387 */ /* 0x0083e80000100800 */
[----:B------:R-:W-:Y:S01]  /*2390*/  LDS R20, [R4.X4+0xf48] ;  /* 0x000f480004147984 */ /* 0x000fe20000004800 */
[----:B----4-:R-:W-:-:S03]  /*23a0*/  F2FP.PACK_AB R15, RZ, R15 ;  /* 0x0000000fff0f723e */ /* 0x010fc600000000ff */
[----:B------:R-:W2:Y:S01]  /*23b0*/  LDS R13, [R4.X4+0x1150] ;  /* 0x00115000040d7984 */ /* 0x000ea20000004800 */
[----:B-----5:R-:W-:Y:S02]  /*23c0*/  F2FP.PACK_AB R17, RZ, R17 ;  /* 0x00000011ff11723e */ /* 0x020fe400000000ff */
[----:B-1----:R-:W-:Y:S01]  /*23d0*/  IADD3 R6, R2, 0x4, RZ ;  /* 0x0000000402067810 */ /* 0x002fe20007ffe0ff */
[----:B------:R-:W-:Y:S01]  /*23e0*/  STL.U16 [R9+0x200], R24 ;  /* 0x0002001809007387 */ /* 0x000fe20000100400 */
[----:B------:R-:W-:-:S03]  /*23f0*/  PRMT R28, R15, 0x7610, R28 ;  /* 0x000076100f1c7816 */ /* 0x000fc6000000001c */
[----:B------:R-:W-:Y:S04]  /*2400*/  STL [R7+0x4], R10 ;  /* 0x0000040a07007387 */ /* 0x000fe80000100800 */
[----:B------:R-:W-:Y:S01]  /*2410*/  LDS R22, [R4.X4+0xf4c] ;  /* 0x000f4c0004167984 */ /* 0x000fe20000004800 */
[----:B------:R-:W-:-:S03]  /*2420*/  F2FP.PACK_AB R18, RZ, R18 ;  /* 0x00000012ff12723e */ /* 0x000fc600000000ff */
[----:B------:R-:W1:Y:S01]  /*2430*/  LDS R23, [R4.X4+0x1154] ;  /* 0x0011540004177984 */ /* 0x000e620000004800 */
[----:B------:R-:W-:Y:S02]  /*2440*/  F2FP.PACK_AB R19, RZ, R19 ;  /* 0x00000013ff13723e */ /* 0x000fe400000000ff */
[----:B------:R-:W-:Y:S01]  /*2450*/  PRMT R30, R18, 0x7610, R30 ;  /* 0x00007610121e7816 */ /* 0x000fe2000000001e */
[----:B------:R3:W-:Y:S04]  /*2460*/  STL.U16 [R9+0x202], R11 ;  /* 0x0002020b09007387 */ /* 0x0007e80000100400 */
[----:B------:R-:W-:Y:S01]  /*2470*/  STL [R7+0x8], R12 ;  /* 0x0000080c07007387 */ /* 0x000fe20000100800 */
[----:B0-----:R-:W-:-:S03]  /*2480*/  F2FP.PACK_AB R21, RZ, R21 ;  /* 0x00000015ff15723e */ /* 0x001fc600000000ff */
[----:B------:R-:W-:Y:S01]  /*2490*/  LDS R10, [R4.X4+0xf50] ;  /* 0x000f5000040a7984 */ /* 0x000fe20000004800 */
[----:B---3--:R-:W-:-:S03]  /*24a0*/  IMAD R11, R6, 0x4, R33 ;  /* 0x00000004060b7824 */ /* 0x008fc600078e0221 */
[----:B------:R-:W0:Y:S01]  /*24b0*/  LDS R25, [R4.X4+0x1158] ;  /* 0x0011580004197984 */ /* 0x000e220000004800 */
[----:B------:R-:W-:-:S03]  /*24c0*/  IMAD R6, R6, 0x2, R33 ;  /* 0x0000000206067824 */ /* 0x000fc600078e0221 */
[----:B------:R-:W-:Y:S04]  /*24d0*/  STL.U16 [R9+0x204], R27 ;  /* 0x0002041b09007387 */ /* 0x000fe80000100400 */
[----:B------:R3:W-:Y:S01]  /*24e0*/  STL [R7+0xc], R14 ;  /* 0x00000c0e07007387 */ /* 0x0007e20000100800 */
[----:B--2---:R-:W-:-:S03]  /*24f0*/  F2FP.PACK_AB R13, RZ, R13 ;  /* 0x0000000dff0d723e */ /* 0x004fc600000000ff */
[----:B------:R-:W-:Y:S04]  /*2500*/  LDS R24, [R4.X4+0xf54] ;  /* 0x000f540004187984 */ /* 0x000fe80000004800 */
[----:B------:R-:W2:Y:S01]  /*2510*/  LDS R26, [R4.X4+0x115c] ;  /* 0x00115c00041a7984 */ /* 0x000ea20000004800 */
[----:B---3--:R-:W-:-:S03]  /*2520*/  PRMT R7, R17, 0x7610, R7 ;  /* 0x0000761011077816 */ /* 0x008fc60000000007 */
[----:B------:R-:W-:Y:S04]  /*2530*/  LDS R12, [R4.X4+0xf58] ;  /* 0x000f5800040c7984 */ /* 0x000fe80000004800 */
[----:B------:R-:W3:Y:S01]  /*2540*/  LDS R17, [R4.X4+0x1160] ;  /* 0x0011600004117984 */ /* 0x000ee20000004800 */
[----:B-1----:R-:W-:-:S03]  /*2550*/  F2FP.PACK_AB R23, RZ, R23 ;  /* 0x00000017ff17723e */ /* 0x002fc600000000ff */
[----:B------:R-:W-:Y:S04]  /*2560*/  LDS R14, [R4.X4+0xf5c] ;  /* 0x000f5c00040e7984 */ /* 0x000fe80000004800 */
[----:B------:R-:W1:Y:S04]  /*2570*/  LDS R27, [R4.X4+0x1164] ;  /* 0x00116400041b7984 */ /* 0x000e680000004800 */
[----:B------:R-:W-:Y:S04]  /*2580*/  STL.U16 [R9+0x206], R28 ;  /* 0x0002061c09007387 */ /* 0x000fe80000100400 */
[----:B------:R4:W-:Y:S01]  /*2590*/  STL [R11], R16 ;  /* 0x000000100b007387 */ /* 0x0009e20000100800 */
[----:B0-----:R-:W-:-:S03]  /*25a0*/  F2FP.PACK_AB R25, RZ, R25 ;  /* 0x00000019ff19723e */ /* 0x001fc600000000ff */
[----:B------:R-:W-:Y:S04]  /*25b0*/  LDS R15, [R4.X4+0xf60] ;  /* 0x000f6000040f7984 */ /* 0x000fe80000004800 */
[----:B------:R-:W0:Y:S01]  /*25c0*/  LDS R18, [R4.X4+0x1168] ;  /* 0x0011680004127984 */ /* 0x000e220000004800 */
[----:B----4-:R-:W-:-:S03]  /*25d0*/  PRMT R16, R19, 0x7610, R16 ;  /* 0x0000761013107816 */ /* 0x010fc60000000010 */
[----:B------:R-:W4:Y:S04]  /*25e0*/  LDS R28, [R4.X4+0x116c] ;  /* 0x00116c00041c7984 */ /* 0x000f280000004800 */
[----:B------:R-:W5:Y:S01]  /*25f0*/  LDS R19, [R4.X4+0xf64] ;  /* 0x000f640004137984 */ /* 0x000f620000004800 */
[----:B--2---:R-:W-:-:S03]  /*2600*/  F2FP.PACK_AB R26, RZ, R26 ;  /* 0x0000001aff1a723e */ /* 0x004fc600000000ff */
[----:B------:R-:W2:Y:S04]  /*2610*/  LDS R29, [R4.X4+0xf68] ;  /* 0x000f6800041d7984 */ /* 0x000ea80000004800 */
[----:B------:R1:W2:Y:S01]  /*2620*/  LDS R31, [R4.X4+0xf6c] ;  /* 0x000f6c00041f7984 */ /* 0x0002a20000004800 */
[----:B---3--:R-:W-:-:S03]  /*2630*/  F2FP.PACK_AB R17, RZ, R17 ;  /* 0x00000011ff11723e */ /* 0x008fc600000000ff */
[----:B------:R3:W-:Y:S04]  /*2640*/  STL.U16 [R6+0x200], R7 ;  /* 0x0002000706007387 */ /* 0x0007e80000100400 */
[----:B------:R-:W-:Y:S01]  /*2650*/  STL [R11+0x4], R8 ;  /* 0x000004080b007387 */ /* 0x000fe20000100800 */
[C---:B-1----:R-:W-:Y:S02]  /*2660*/  IADD3 R4, R2.reuse, 0xc, RZ ;  /* 0x0000000c02047810 */ /* 0x042fe40007ffe0ff */
[----:B------:R-:W-:Y:S01]  /*2670*/  F2FP.PACK_AB R27, RZ, R27 ;  /* 0x0000001bff1b723e */ /* 0x000fe200000000ff */
[----:B------:R-:W-:Y:S01]  /*2680*/  STL.U16 [R6+0x202], R30 ;  /* 0x0002021e06007387 */ /* 0x000fe20000100400 */
[----:B---3--:R-:W-:-:S03]  /*2690*/  IADD3 R7, R2, 0x8, RZ ;  /* 0x0000000802077810 */ /* 0x008fc60007ffe0ff */
[----:B------:R-:W-:Y:S01]  /*26a0*/  STL [R11+0x8], R20 ;  /* 0x000008140b007387 */ /* 0x000fe20000100800 */
[----:B------:R-:W-:Y:S01]  /*26b0*/  IADD3 R2, R2, 0x10, RZ ;  /* 0x0000001002027810 */ /* 0x000fe20007ffe0ff */
[C-C-:B------:R-:W-:Y:S02]  /*26c0*/  IMAD R9, R7.reuse, 0x4, R33.reuse ;  /* 0x0000000407097824 */ /* 0x140fe400078e0221 */
[----:B------:R-:W-:Y:S01]  /*26d0*/  STL.U16 [R6+0x204], R16 ;  /* 0x0002041006007387 */ /* 0x000fe20000100400 */
[----:B------:R-:W-:-:S03]  /*26e0*/  IMAD R7, R7, 0x2, R33 ;  /* 0x0000000207077824 */ /* 0x000fc600078e0221 */
[----:B------:R-:W-:Y:S01]  /*26f0*/  STL [R11+0xc], R22 ;  /* 0x00000c160b007387 */ /* 0x000fe20000100800 */
[----:B0-----:R-:W-:-:S03]  /*2700*/  F2FP.PACK_AB R18, RZ, R18 ;  /* 0x00000012ff12723e */ /* 0x001fc600000000ff */
[----:B------:R0:W-:Y:S01]  /*2710*/  STL.U16 [R6+0x206], R21 ;  /* 0x0002061506007387 */ /* 0x0001e20000100400 */
[----:B----4-:R-:W-:-:S03]  /*2720*/  F2FP.PACK_AB R28, RZ, R28 ;  /* 0x0000001cff1c723e */ /* 0x010fc600000000ff */
[----:B------:R1:W-:Y:S04]  /*2730*/  STL [R9], R10 ;  /* 0x0000000a09007387 */ /* 0x0003e80000100800 */
[----:B------:R1:W-:Y:S01]  /*2740*/  STL.U16 [R7+0x200], R13 ;  /* 0x0002000d07007387 */ /* 0x0003e20000100400 */
[----:B0-----:R-:W-:-:S03]  /*2750*/  IMAD R6, R4, 0x4, R33 ;  /* 0x0000000404067824 */ /* 0x001fc600078e0221 */
[----:B------:R1:W-:Y:S01]  /*2760*/  STL [R9+0x4], R24 ;  /* 0x0000041809007387 */ /* 0x0003e20000100800 */
[----:B------:R-:W-:-:S03]  /*2770*/  IMAD R4, R4, 0x2, R33 ;  /* 0x0000000204047824 */ /* 0x000fc600078e0221 */
[----:B------:R1:W-:Y:S04]  /*2780*/  STL.U16 [R7+0x202], R23 ;  /* 0x0002021707007387 */ /* 0x0003e80000100400 */
[----:B------:R1:W-:Y:S04]  /*2790*/  STL [R9+0x8], R12 ;  /* 0x0000080c09007387 */ /* 0x0003e80000100800 */
[----:B------:R1:W-:Y:S04]  /*27a0*/  STL.U16 [R7+0x204], R25 ;  /* 0x0002041907007387 */ /* 0x0003e80000100400 */
[----:B------:R1:W-:Y:S04]  /*27b0*/  STL [R9+0xc], R14 ;  /* 0x00000c0e09007387 */ /* 0x0003e80000100800 */
[----:B------:R1:W-:Y:S04]  /*27c0*/  STL.U16 [R7+0x206], R26 ;  /* 0x0002061a07007387 */ /* 0x0003e80000100400 */
[----:B------:R1:W-:Y:S04]  /*27d0*/  STL [R6], R15 ;  /* 0x0000000f06007387 */ /* 0x0003e80000100800 */
[----:B------:R1:W-:Y:S04]  /*27e0*/  STL.U16 [R4+0x200], R17 ;  /* 0x0002001104007387 */ /* 0x0003e80000100400 */
[----:B-----5:R1:W-:Y:S04]  /*27f0*/  STL [R6+0x4], R19 ;  /* 0x0000041306007387 */ /* 0x0203e80000100800 */
[----:B------:R1:W-:Y:S04]  /*2800*/  STL.U16 [R4+0x202], R27 ;  /* 0x0002021b04007387 */ /* 0x0003e80000100400 */
[----:B--2---:R1:W-:Y:S04]  /*2810*/  STL [R6+0x8], R29 ;  /* 0x0000081d06007387 */ /* 0x0043e80000100800 */
[----:B------:R1:W-:Y:S04]  /*2820*/  STL.U16 [R4+0x204], R18 ;  /* 0x0002041204007387 */ /* 0x0003e80000100400 */
[----:B------:R1:W-:Y:S04]  /*2830*/  STL [R6+0xc], R31 ;  /* 0x00000c1f06007387 */ /* 0x0003e80000100800 */
[----:B------:R1:W-:Y:S01]  /*2840*/  STL.U16 [R4+0x206], R28 ;  /* 0x0002061c04007387 */ /* 0x0003e20000100400 */
[----:B------:R-:W-:Y:S05]  /*2850*/  @P1 BRA `(.L_x_189) ;  /* 0xfffff9a000001947 */ /* 0x000fea000383ffff */
.L_x_188:
[----:B------:R-:W-:-:S13]  /*2860*/  ISETP.GT.AND P1, PT, R0, 0x4, PT ;  /* 0x000000040000780c */ /* 0x000fda0003f24270 */
[----:B------:R-:W-:Y:S05]  /*2870*/  @!P1 BRA `(.L_x_190) ;  /* 0x0000032000009947 */ /* 0x000fea0003800000 */
[----:B-1----:R-:W-:Y:S01]  /*2880*/  IMAD R4, R5, 0x102, R2 ;  /* 0x0000010205047824 */ /* 0x002fe200078e0202 */
[----:B------:R-:W-:Y:S02]  /*2890*/  PLOP3.LUT P0, PT, PT, PT, PT, 0x8, 0x0 ;  /* 0x000000000000781c */ /* 0x000fe40003f0e170 */
[----:B------:R-:W-:Y:S02]  /*28a0*/  IADD3 R0, R0, -0x8, RZ ;  /* 0xfffffff800007810 */ /* 0x000fe40007ffe0ff */
[----:B------:R-:W0:Y:S04]  /*28b0*/  LDS R7, [R4.X4+0x1130] ;  /* 0x0011300004077984 */ /* 0x000e280000004800 */
[----:B------:R-:W1:Y:S04]  /*28c0*/  LDS R9, [R4.X4+0x1134] ;  /* 0x0011340004097984 */ /* 0x000e680000004800 */
[----:B------:R-:W-:Y:S04]  /*28d0*/  LDS R6, [R4.X4+0xf30] ;  /* 0x000f300004067984 */ /* 0x000fe80000004800 */
[----:B------:R-:W2:Y:S04]  /*28e0*/  LDS R13, [R4.X4+0x1138] ;  /* 0x00113800040d7984 */ /* 0x000ea80000004800 */
[----:B------:R-:W-:Y:S04]  /*28f0*/  LDS R10, [R4.X4+0xf34] ;  /* 0x000f3400040a7984 */ /* 0x000fe80000004800 */
[----:B------:R-:W3:Y:S04]  /*2900*/  LDS R15, [R4.X4+0x113c] ;  /* 0x00113c00040f7984 */ /* 0x000ee80000004800 */
[----:B------:R-:W-:Y:S04]  /*2910*/  LDS R12, [R4.X4+0xf38] ;  /* 0x000f3800040c7984 */ /* 0x000fe80000004800 */
[----:B------:R-:W4:Y:S04]  /*2920*/  LDS R17, [R4.X4+0x1140] ;  /* 0x0011400004117984 */ /* 0x000f280000004800 */
[----:B------:R-:W-:Y:S04]  /*2930*/  LDS R14, [R4.X4+0xf3c] ;  /* 0x000f3c00040e7984 */ /* 0x000fe80000004800 */
[----:B------:R-:W5:Y:S04]  /*2940*/  LDS R19, [R4.X4+0x1144] ;  /* 0x0011440004137984 */ /* 0x000f680000004800 */
[----:B------:R-:W-:Y:S01]  /*2950*/  LDS R16, [R4.X4+0xf40] ;  /* 0x000f400004107984 */ /* 0x000fe20000004800 */
[----:B0-----:R-:W-:Y:S01]  /*2960*/  F2FP.PACK_AB R8, RZ, R7 ;  /* 0x00000007ff08723e */ /* 0x001fe200000000ff */
[----:B------:R-:W-:-:S02]  /*2970*/  IMAD R7, R2, 0x4, R33 ;  /* 0x0000000402077824 */ /* 0x000fc400078e0221 */
[----:B------:R-:W0:Y:S01]  /*2980*/  LDS R21, [R4.X4+0x1148] ;  /* 0x0011480004157984 */ /* 0x000e220000004800 */
[----:B-1----:R-:W-:Y:S01]  /*2990*/  F2FP.PACK_AB R11, RZ, R9 ;  /* 0x00000009ff0b723e */ /* 0x002fe200000000ff */
[----:B------:R-:W-:Y:S02]  /*29a0*/  IMAD R9, R2, 0x2, R33 ;  /* 0x0000000202097824 */ /* 0x000fe400078e0221 */
[----:B------:R-:W1:Y:S01]  /*29b0*/  LDS R23, [R4.X4+0x114c] ;  /* 0x00114c0004177984 */ /* 0x000e620000004800 */
[----:B------:R-:W-:-:S03]  /*29c0*/  PRMT R24, R11, 0x7610, R24 ;  /* 0x000076100b187816 */ /* 0x000fc60000000018 */
[----:B------:R-:W1:Y:S01]  /*29d0*/  LDS R18, [R4.X4+0xf44] ;  /* 0x000f440004127984 */ /* 0x000e620000004800 */
[----:B--2---:R-:W-:-:S03]  /*29e0*/  F2FP.PACK_AB R13, RZ, R13 ;  /* 0x0000000dff0d723e */ /* 0x004fc600000000ff */
[----:B------:R-:W2:Y:S04]  /*29f0*/  LDS R20, [R4.X4+0xf48] ;  /* 0x000f480004147984 */ /* 0x000ea80000004800 */
[----:B------:R4:W2:Y:S01]  /*2a00*/  LDS R22, [R4.X4+0xf4c] ;  /* 0x000f4c0004167984 */ /* 0x0008a20000004800 */
[----:B---3--:R-:W-:-:S03]  /*2a10*/  F2FP.PACK_AB R15, RZ, R15 ;  /* 0x0000000fff0f723e */ /* 0x008fc600000000ff */
[----:B------:R3:W-:Y:S01]  /*2a20*/  STL [R7], R6 ;  /* 0x0000000607007387 */ /* 0x0007e20000100800 */
[----:B----4-:R-:W-:-:S03]  /*2a30*/  IADD3 R4, R2, 0x4, RZ ;  /* 0x0000000402047810 */ /* 0x010fc60007ffe0ff */
[----:B------:R3:W-:Y:S01]  /*2a40*/  STL.U16 [R9+0x200], R8 ;  /* 0x0002000809007387 */ /* 0x0007e20000100400 */
[----:B------:R-:W-:Y:S02]  /*2a50*/  F2FP.PACK_AB R17, RZ, R17 ;  /* 0x00000011ff11723e */ /* 0x000fe400000000ff */
[----:B------:R-:W-:Y:S01]  /*2a60*/  IADD3 R2, R2, 0x8, RZ ;  /* 0x0000000802027810 */ /* 0x000fe20007ffe0ff */
[----:B------:R3:W-:Y:S01]  /*2a70*/  STL [R7+0x4], R10 ;  /* 0x0000040a07007387 */ /* 0x0007e20000100800 */
[C-C-:B------:R-:W-:Y:S02]  /*2a80*/  IMAD R11, R4.reuse, 0x4, R33.reuse ;  /* 0x00000004040b7824 */ /* 0x140fe400078e0221 */
[----:B------:R-:W-:Y:S01]  /*2a90*/  IMAD R4, R4, 0x2, R33 ;  /* 0x0000000204047824 */ /* 0x000fe200078e0221 */
[----:B------:R3:W-:Y:S01]  /*2aa0*/  STL.U16 [R9+0x202], R24 ;  /* 0x0002021809007387 */ /* 0x0007e20000100400 */
[----:B-----5:R-:W-:-:S03]  /*2ab0*/  F2FP.PACK_AB R19, RZ, R19 ;  /* 0x00000013ff13723e */ /* 0x020fc600000000ff */
[----:B------:R3:W-:Y:S01]  /*2ac0*/  STL [R7+0x8], R12 ;  /* 0x0000080c07007387 */ /* 0x0007e20000100800 */
[----:B0-----:R-:W-:-:S03]  /*2ad0*/  F2FP.PACK_AB R21, RZ, R21 ;  /* 0x00000015ff15723e */ /* 0x001fc600000000ff */
[----:B------:R3:W-:Y:S01]  /*2ae0*/  STL.U16 [R9+0x204], R13 ;  /* 0x0002040d09007387 */ /* 0x0007e20000100400 */
[----:B-1----:R-:W-:-:S03]  /*2af0*/  F2FP.PACK_AB R23, RZ, R23 ;  /* 0x00000017ff17723e */ /* 0x002fc600000000ff */
[----:B------:R3:W-:Y:S04]  /*2b00*/  STL [R7+0xc], R14 ;  /* 0x00000c0e07007387 */ /* 0x0007e80000100800 */
[----:B------:R3:W-:Y:S04]  /*2b10*/  STL.U16 [R9+0x206], R15 ;  /* 0x0002060f09007387 */ /* 0x0007e80000100400 */
[----:B------:R3:W-:Y:S04]  /*2b20*/  STL [R11], R16 ;  /* 0x000000100b007387 */ /* 0x0007e80000100800 */
[----:B------:R3:W-:Y:S04]  /*2b30*/  STL.U16 [R4+0x200], R17 ;  /* 0x0002001104007387 */ /* 0x0007e80000100400 */
[----:B------:R3:W-:Y:S04]  /*2b40*/  STL [R11+0x4], R18 ;  /* 0x000004120b007387 */ /* 0x0007e80000100800 */
[----:B------:R3:W-:Y:S04]  /*2b50*/  STL.U16 [R4+0x202], R19 ;  /* 0x0002021304007387 */ /* 0x0007e80000100400 */
[----:B--2---:R3:W-:Y:S04]  /*2b60*/  STL [R11+0x8], R20 ;  /* 0x000008140b007387 */ /* 0x0047e80000100800 */
[----:B------:R3:W-:Y:S04]  /*2b70*/  STL.U16 [R4+0x204], R21 ;  /* 0x0002041504007387 */ /* 0x0007e80000100400 */
[----:B------:R3:W-:Y:S04]  /*2b80*/  STL [R11+0xc], R22 ;  /* 0x00000c160b007387 */ /* 0x0007e80000100800 */
[----:B------:R3:W-:Y:S02]  /*2b90*/  STL.U16 [R4+0x206], R23 ;  /* 0x0002061704007387 */ /* 0x0007e40000100400 */
.L_x_190:
[----:B------:R-:W-:-:S13]  /*2ba0*/  ISETP.NE.OR P0, PT, R0, RZ, P0 ;  /* 0x000000ff0000720c */ /* 0x000fda0000705670 */
[----:B------:R-:W-:Y:S05]  /*2bb0*/  @!P0 BRA `(.L_x_186) ;  /* 0x000001b000008947 */ /* 0x000fea0003800000 */
.L_x_187:
[----:B-1-3--:R-:W-:Y:S01]  /*2bc0*/  IMAD R13, R5, 0x102, R2 ;  /* 0x00000102050d7824 */ /* 0x00afe200078e0202 */
[----:B------:R-:W-:Y:S01]  /*2bd0*/  IADD3 R0, R0, -0x4, RZ ;  /* 0xfffffffc00007810 */ /* 0x000fe20007ffe0ff */
[C-C-:B------:R-:W-:Y:S02]  /*2be0*/  IMAD R14, R2.reuse, 0x4, R33.reuse ;  /* 0x00000004020e7824 */ /* 0x140fe400078e0221 */
[----:B------:R-:W-:Y:S01]  /*2bf0*/  IMAD R15, R2, 0x2, R33 ;  /* 0x00000002020f7824 */ /* 0x000fe200078e0221 */
[----:B------:R-:W0:Y:S01]  /*2c00*/  LDS R6, [R13.X4+0x1130] ;  /* 0x001130000d067984 */ /* 0x000e220000004800 */
[----:B------:R-:W-:Y:S02]  /*2c10*/  ISETP.NE.AND P0, PT, R0, RZ, PT ;  /* 0x000000ff0000720c */ /* 0x000fe40003f05270 */
[----:B------:R-:W-:Y:S01]  /*2c20*/  IADD3 R2, R2, 0x4, RZ ;  /* 0x0000000402027810 */ /* 0x000fe20007ffe0ff */
[----:B------:R-:W1:Y:S04]  /*2c30*/  LDS R8, [R13.X4+0x1134] ;  /* 0x001134000d087984 */ /* 0x000e680000004800 */
[----:B------:R-:W2:Y:S04]  /*2c40*/  LDS R4, [R13.X4+0xf30] ;  /* 0x000f30000d047984 */ /* 0x000ea80000004800 */
[----:B------:R-:W3:Y:S04]  /*2c50*/  LDS R10, [R13.X4+0x1138] ;  /* 0x001138000d0a7984 */ /* 0x000ee80000004800 */
[----:B------:R-:W4:Y:S04]  /*2c60*/  LDS R12, [R13.X4+0x113c] ;  /* 0x00113c000d0c7984 */ /* 0x000f280000004800 */
[----:B------:R-:W5:Y:S04]  /*2c70*/  LDS R7, [R13.X4+0xf34] ;  /* 0x000f34000d077984 */ /* 0x000f680000004800 */
[----:B------:R-:W5:Y:S04]  /*2c80*/  LDS R9, [R13.X4+0xf38] ;  /* 0x000f38000d097984 */ /* 0x000f680000004800 */
[----:B------:R-:W5:Y:S01]  /*2c90*/  LDS R11, [R13.X4+0xf3c] ;  /* 0x000f3c000d0b7984 */ /* 0x000f620000004800 */
[----:B0-----:R-:W-:-:S02]  /*2ca0*/  F2FP.PACK_AB R6, RZ, R6 ;  /* 0x00000006ff06723e */ /* 0x001fc400000000ff */
[----:B-1----:R-:W-:Y:S01]  /*2cb0*/  F2FP.PACK_AB R8, RZ, R8 ;  /* 0x00000008ff08723e */ /* 0x002fe200000000ff */
[----:B--2---:R0:W-:Y:S01]  /*2cc0*/  STL [R14], R4 ;  /* 0x000000040e007387 */ /* 0x0041e20000100800 */
[----:B---3--:R-:W-:-:S03]  /*2cd0*/  F2FP.PACK_AB R10, RZ, R10 ;  /* 0x0000000aff0a723e */ /* 0x008fc600000000ff */
[----:B------:R0:W-:Y:S01]  /*2ce0*/  STL.U16 [R15+0x200], R6 ;  /* 0x000200060f007387 */ /* 0x0001e20000100400 */
[----:B----4-:R-:W-:-:S03]  /*2cf0*/  F2FP.PACK_AB R12, RZ, R12 ;  /* 0x0000000cff0c723e */ /* 0x010fc600000000ff */
[----:B-----5:R0:W-:Y:S04]  /*2d00*/  STL [R14+0x4], R7 ;  /* 0x000004070e007387 */ /* 0x0201e80000100800 */
[----:B------:R0:W-:Y:S04]  /*2d10*/  STL.U16 [R15+0x202], R8 ;  /* 0x000202080f007387 */ /* 0x0001e80000100400 */
[----:B------:R0:W-:Y:S04]  /*2d20*/  STL [R14+0x8], R9 ;  /* 0x000008090e007387 */ /* 0x0001e80000100800 */
[----:B------:R0:W-:Y:S04]  /*2d30*/  STL.U16 [R15+0x204], R10 ;  /* 0x0002040a0f007387 */ /* 0x0001e80000100400 */
[----:B------:R0:W-:Y:S04]  /*2d40*/  STL [R14+0xc], R11 ;  /* 0x00000c0b0e007387 */ /* 0x0001e80000100800 */
[----:B------:R0:W-:Y:S02]  /*2d50*/  STL.U16 [R15+0x206], R12 ;  /* 0x0002060c0f007387 */ /* 0x0001e40000100400 */
[----:B0-----:R-:W-:Y:S05]  /*2d60*/  @P0 BRA `(.L_x_187) ;  /* 0xfffffe5000000947 */ /* 0x001fea000383ffff */
.L_x_186:
[----:B------:R-:W-:-:S13]  /*2d70*/  ISETP.NE.AND P0, PT, R3, RZ, PT ;  /* 0x000000ff0300720c */ /* 0x000fda0003f05270 */
[----:B------:R-:W-:Y:S05]  /*2d80*/  @!P0 BRA `(.L_x_185) ;  /* 0x000000d000008947 */ /* 0x000fea0003800000 */
[----:B-1-3--:R-:W-:-:S03]  /*2d90*/  IADD3 R7, R1, 0x608, RZ ;  /* 0x0000060801077810 */ /* 0x00afc60007ffe0ff */
.L_x_191:
[----:B------:R-:W-:Y:S01]  /*2da0*/  IMAD R6, R5, 0x102, R2 ;  /* 0x0000010205067824 */ /* 0x000fe200078e0202 */
[----:B------:R-:W-:Y:S01]  /*2db0*/  IADD3 R3, R3, -0x1, RZ ;  /* 0xffffffff03037810 */ /* 0x000fe20007ffe0ff */
[C-C-:B0-----:R-:W-:Y:S02]  /*2dc0*/  IMAD R9, R2.reuse, 0x4, R7.reuse ;  /* 0x0000000402097824 */ /* 0x141fe400078e0207 */
[C---:B------:R-:W-:Y:S01]  /*2dd0*/  IMAD R8, R2.reuse, 0x2, R7 ;  /* 0x0000000202087824 */ /* 0x040fe200078e0207 */
[----:B------:R-:W0:Y:S01]  /*2de0*/  LDS R4, [R6.X4+0x1130] ;  /* 0x0011300006047984 */ /* 0x000e220000004800 */
[----:B------:R-:W-:Y:S02]  /*2df0*/  ISETP.NE.AND P0, PT, R3, RZ, PT ;  /* 0x000000ff0300720c */ /* 0x000fe40003f05270 */
[----:B------:R-:W-:Y:S01]  /*2e00*/  IADD3 R2, R2, 0x1, RZ ;  /* 0x0000000102027810 */ /* 0x000fe20007ffe0ff */
[----:B------:R-:W1:Y:S01]  /*2e10*/  LDS R0, [R6.X4+0xf30] ;  /* 0x000f300006007984 */ /* 0x000e620000004800 */
[----:B0-----:R-:W-:-:S03]  /*2e20*/  F2FP.PACK_AB R4, RZ, R4 ;  /* 0x00000004ff04723e */ /* 0x001fc600000000ff */
[----:B-1----:R0:W-:Y:S04]  /*2e30*/  STL [R9], R0 ;  /* 0x0000000009007387 */ /* 0x0021e80000100800 */
[----:B------:R0:W-:Y:S02]  /*2e40*/  STL.U16 [R8+0x200], R4 ;  /* 0x0002000408007387 */ /* 0x0001e40000100400 */
[----:B------:R-:W-:Y:S05]  /*2e50*/  @P0 BRA `(.L_x_191) ;  /* 0xffffff4000000947 */ /* 0x000fea000383ffff */
.L_x_185:
[----:B------:R-:W-:-:S06]  /*2e60*/  IMAD R2, R5, 0x408, RZ ;  /* 0x0000040805027824 */ /* 0x000fcc00078e02ff */
[----:B------:R-:W2:Y:S02]  /*2e70*/  LDS.64 R2, [R2+0x1330] ;  /* 0x0013300002027984 */ /* 0x000ea40000000a00 */
[----:B0123--:R-:W-:Y:S02]  /*2e80*/  IMAD.MOV.U32 R4, RZ, RZ, R3 ;  /* 0x000000ffff047224 */ /* 0x00ffe400078e0003 */
[----:B------:R-:W-:-:S05]  /*2e90*/  IMAD.MOV.U32 R5, RZ, RZ, R2 ;  /* 0x000000ffff057224 */ /* 0x000fca00078e0002 */
[----:B------:R0:W-:Y:S02]  /*2ea0*/  STL.64 [R1+0x600], R4 ;  /* 0x0006000401007387 */ /* 0x0001e40000100a00 */
.L_x_184:
[----:B------:R-:W-:Y:S05]  /*2eb0*/  BSYNC B0 ;  /* 0x0000000000007941 */ /* 0x000fea0003800000 */
.L_x_183:
[----:B------:R-:W2:Y:S04]  /*2ec0*/  LDL.64 R34, [R1+0x8f8] ;  /* 0x0008f80001227983 */ /* 0x000ea80000100a00 */
[----:B------:R-:W3:Y:S04]  /*2ed0*/  LDL.64 R32, [R1+0x8f0] ;  /* 0x0008f00001207983 */ /* 0x000ee80000100a00 */
[----:B------:R-:W4:Y:S04]  /*2ee0*/  LDL.64 R36, [R1+0x900] ;  /* 0x0009000001247983 */ /* 0x000f280000100a00 */
[----:B------:R-:W5:Y:S04]  /*2ef0*/  LDL.64 R30, [R1+0x8e8] ;  /* 0x0008e800011e7983 */ /* 0x000f680000100a00 */
[----:B------:R-:W4:Y:S04]  /*2f00*/  LDL.64 R28, [R1+0x8e0] ;  /* 0x0008e000011c7983 */ /* 0x000f280000100a00 */
[----:B------:R-:W4:Y:S04]  /*2f10*/  LDL.64 R26, [R1+0x8d8] ;  /* 0x0008d800011a7983 */ /* 0x000f280000100a00 */
[----:B------:R-:W5:Y:S04]  /*2f20*/  LDL.64 R92, [R1+0x8d0] ;  /* 0x0008d000015c7983 */ /* 0x000f680000100a00 */
[----:B------:R-:W5:Y:S04]  /*2f30*/  LDL.64 R96, [R1+0x8c8] ;  /* 0x0008c80001607983 */ /* 0x000f680000100a00 */
[----:B------:R-:W5:Y:S04]  /*2f40*/  LDL.64 R18, [R1+0x8b8] ;  /* 0x0008b80001127983 */ /* 0x000f680000100a00 */
[----:B------:R-:W5:Y:S04]  /*2f50*/  LDL.64 R16, [R1+0x8b0] ;  /* 0x0008b00001107983 */ /* 0x000f680000100a00 */
[----:B------:R-:W5:Y:S04]  /*2f60*/  LDL.64 R12, [R1+0x8a0] ;  /* 0x0008a000010c7983 */ /* 0x000f680000100a00 */
[----:B0-----:R-:W5:Y:S04]  /*2f70*/  LDL.64 R10, [R1+0x898] ;  /* 0x00089800010a7983 */ /* 0x001f680000100a00 */
        /* <DEDUP_REMOVED lines=68> */
[----:B------:R-:W-:-:S03]  /*33c0*/  IMAD.MOV.U32 R21, RZ, RZ, R33 ;  /* 0x000000ffff157224 */ /* 0x000fc600078e0021 */
[----:B------:R-:W-:Y:S04]  /*33d0*/  SHFL.DOWN PT, R22, R22, 0x1, 0x1f ;  /* 0x08201f0016167f89 */ /* 0x000fe800000e0000 */
[----:B------:R-:W0:Y:S04]  /*33e0*/  SHFL.DOWN PT, R23, R23, 0x1, 0x1f ;  /* 0x08201f0017177f89 */ /* 0x000e2800000e0000 */
[----:B------:R-:W-:Y:S04]  /*33f0*/  SHFL.DOWN PT, R20, R20, 0x1, 0x1f ;  /* 0x08201f0014147f89 */ /* 0x000fe800000e0000 */
[----:B------:R-:W1:Y:S01]  /*3400*/  SHFL.DOWN PT, R21, R21, 0x1, 0x1f ;  /* 0x08201f0015157f89 */ /* 0x000e6200000e0000 */
[----:B----4-:R-:W-:-:S02]  /*3410*/  IMAD.MOV.U32 R24, RZ, RZ, R36 ;  /* 0x000000ffff187224 */ /* 0x010fc400078e0024 */
[----:B------:R-:W-:Y:S01]  /*3420*/  IMAD.MOV.U32 R25, RZ, RZ, R37 ;  /* 0x000000ffff197224 */ /* 0x000fe200078e0025 */
[----:B------:R-:W4:Y:S01]  /*3430*/  LDL.64 R144, [R1+0x658] ;  /* 0x0006580001907983 */ /* 0x000f220000100a00 */
[----:B-----5:R-:W-:Y:S02]  /*3440*/  IMAD.MOV.U32 R6, RZ, RZ, R30 ;  /* 0x000000ffff067224 */ /* 0x020fe400078e001e */
[----:B------:R-:W-:Y:S01]  /*3450*/  IMAD.MOV.U32 R7, RZ, RZ, R31 ;  /* 0x000000ffff077224 */ /* 0x000fe200078e001f */
[----:B------:R-:W5:Y:S01]  /*3460*/  LDL.64 R146, [R1+0x650] ;  /* 0x0006500001927983 */ /* 0x000f620000100a00 */
[----:B------:R-:W-:Y:S02]  /*3470*/  IMAD.MOV.U32 R94, RZ, RZ, R92 ;  /* 0x000000ffff5e7224 */ /* 0x000fe400078e005c */
[----:B------:R-:W-:Y:S01]  /*3480*/  IMAD.MOV.U32 R95, RZ, RZ, R93 ;  /* 0x000000ffff5f7224 */ /* 0x000fe200078e005d */
[----:B------:R-:W2:Y:S01]  /*3490*/  LDL.64 R148, [R1+0x648] ;  /* 0x0006480001947983 */ /* 0x000ea20000100a00 */
[----:B------:R-:W-:-:S03]  /*34a0*/  IMAD.MOV.U32 R102, RZ, RZ, R96 ;  /* 0x000000ffff667224 */ /* 0x000fc600078e0060 */
[----:B0-----:R0:W-:Y:S01]  /*34b0*/  STL.64 [R1+0xc00], R22 ;  /* 0x000c001601007387 */ /* 0x0011e20000100a00 */
[----:B------:R-:W-:-:S03]  /*34c0*/  IMAD.MOV.U32 R103, RZ, RZ, R97 ;  /* 0x000000ffff677224 */ /* 0x000fc600078e0061 */
[----:B------:R-:W2:Y:S04]  /*34d0*/  LDL.64 R150, [R1+0x640] ;  /* 0x0006400001967983 */ /* 0x000ea80000100a00 */
[----:B-1----:R1:W-:Y:S01]  /*34e0*/  STL.64 [R1+0xbf8], R20 ;  /* 0x000bf81401007387 */ /* 0x0023e20000100a00 */
[----:B0-----:R-:W-:-:S03]  /*34f0*/  IMAD.MOV.U32 R22, RZ, RZ, R28 ;  /* 0x000000ffff167224 */ /* 0x001fc600078e001c */
[----:B------:R-:W2:Y:S01]  /*3500*/  LDL.64 R152, [R1+0x638] ;  /* 0x0006380001987983 */ /* 0x000ea20000100a00 */
[----:B------:R-:W-:-:S03]  /*3510*/  IMAD.MOV.U32 R23, RZ, RZ, R29 ;  /* 0x000000ffff177224 */ /* 0x000fc600078e001d */
[----:B------:R-:W2:Y:S01]  /*3520*/  LDL.64 R154, [R1+0x630] ;  /* 0x00063000019a7983 */ /* 0x000ea20000100a00 */
[----:B-1----:R-:W-:-:S03]  /*3530*/  IMAD.MOV.U32 R20, RZ, RZ, R26 ;  /* 0x000000ffff147224 */ /* 0x002fc600078e001a */
[----:B------:R-:W2:Y:S01]  /*3540*/  LDL.64 R158, [R1+0x620] ;  /* 0x00062000019e7983 */ /* 0x000ea20000100a00 */
[----:B------:R-:W-:-:S03]  /*3550*/  IMAD.MOV.U32 R21, RZ, RZ, R27 ;  /* 0x000000ffff157224 */ /* 0x000fc600078e001b */
        /* <DEDUP_REMOVED lines=23> */
[----:B0-----:R0:W-:Y:S04]  /*36d0*/  STL.64 [R1+0xc08], R24 ;  /* 0x000c081801007387 */ /* 0x0011e80000100a00 */
[----:B-1----:R1:W-:Y:S04]  /*36e0*/  STL.64 [R1+0xbf0], R6 ;  /* 0x000bf00601007387 */ /* 0x0023e80000100a00 */
[----:B------:R1:W-:Y:S04]  /*36f0*/  STL.64 [R1+0xbe8], R22 ;  /* 0x000be81601007387 */ /* 0x0003e80000100a00 */
[----:B------:R1:W-:Y:S01]  /*3700*/  STL.64 [R1+0xbe0], R20 ;  /* 0x000be01401007387 */ /* 0x0003e20000100a00 */
[----:B0-----:R-:W-:-:S02]  /*3710*/  PRMT R24, R92, 0x7610, R92 ;  /* 0x000076105c187816 */ /* 0x001fc4000000005c */
[----:B------:R-:W-:Y:S01]  /*3720*/  PRMT R25, R93, 0x7610, R93 ;  /* 0x000076105d197816 */ /* 0x000fe2000000005d */
[----:B-1----:R-:W-:Y:S01]  /*3730*/  IMAD.MOV.U32 R6, RZ, RZ, R98 ;  /* 0x000000ffff067224 */ /* 0x002fe200078e0062 */
[----:B------:R0:W-:Y:S01]  /*3740*/  STL.64 [R1+0xbd8], R94 ;  /* 0x000bd85e01007387 */ /* 0x0001e20000100a00 */
[----:B------:R-:W-:Y:S01]  /*3750*/  IMAD.MOV.U32 R7, RZ, RZ, R99 ;  /* 0x000000ffff077224 */ /* 0x000fe200078e0063 */
[----:B------:R-:W-:Y:S02]  /*3760*/  PRMT R22, R96, 0x7610, R96 ;  /* 0x0000761060167816 */ /* 0x000fe40000000060 */
[----:B------:R1:W-:Y:S01]  /*3770*/  STL.64 [R1+0xbd0], R102 ;  /* 0x000bd06601007387 */ /* 0x0003e20000100a00 */
[----:B------:R-:W-:Y:S02]  /*3780*/  PRMT R23, R97, 0x7610, R97 ;  /* 0x0000761061177816 */ /* 0x000fe40000000061 */
[----:B------:R-:W-:Y:S01]  /*3790*/  PRMT R20, R98, 0x7610, R98 ;  /* 0x0000761062147816 */ /* 0x000fe20000000062 */
[----:B------:R-:W2:Y:S01]  /*37a0*/  LDL.64 R92, [R1+0x728] ;  /* 0x00072800015c7983 */ /* 0x000ea20000100a00 */
[----:B------:R-:W-:-:S03]  /*37b0*/  PRMT R21, R99, 0x7610, R99 ;  /* 0x0000761063157816 */ /* 0x000fc60000000063 */
[----:B0-----:R-:W2:Y:S04]  /*37c0*/  LDL.64 R94, [R1+0x720] ;  /* 0x00072000015e7983 */ /* 0x001ea80000100a00 */
[----:B------:R-:W2:Y:S04]  /*37d0*/  LDL.64 R96, [R1+0x718] ;  /* 0x0007180001607983 */ /* 0x000ea80000100a00 */
[----:B------:R-:W2:Y:S04]  /*37e0*/  LDL.64 R98, [R1+0x710] ;  /* 0x0007100001627983 */ /* 0x000ea80000100a00 */
[----:B-1----:R-:W2:Y:S04]  /*37f0*/  LDL.64 R102, [R1+0x700] ;  /* 0x0007000001667983 */ /* 0x002ea80000100a00 */
        /* <DEDUP_REMOVED lines=8> */
[----:B0-----:R-:W-:Y:S04]  /*3880*/  STL.64 [R1+0xbc0], R132 ;  /* 0x000bc08401007387 */ /* 0x001fe80000100a00 */
[----:B-1----:R0:W-:Y:S04]  /*3890*/  STL.64 [R1+0xbb8], R130 ;  /* 0x000bb88201007387 */ /* 0x0021e80000100a00 */
[----:B------:R1:W-:Y:S04]  /*38a0*/  STL.64 [R1+0xba8], R138 ;  /* 0x000ba88a01007387 */ /* 0x0003e80000100a00 */
[----:B0-----:R-:W2:Y:S04]  /*38b0*/  LDL.64 R130, [R1+0x690] ;  /* 0x0006900001827983 */ /* 0x001ea80000100a00 */
[----:B------:R0:W-:Y:S04]  /*38c0*/  STL.64 [R1+0xba0], R156 ;  /* 0x000ba09c01007387 */ /* 0x0001e80000100a00 */
[----:B------:R-:W2:Y:S04]  /*38d0*/  LDL.64 R132, [R1+0x688] ;  /* 0x0006880001847983 */ /* 0x000ea80000100a00 */
[----:B-1----:R-:W2:Y:S04]  /*38e0*/  LDL.64 R138, [R1+0x670] ;  /* 0x00067000018a7983 */ /* 0x002ea80000100a00 */
[----:B0-----:R-:W2:Y:S04]  /*38f0*/  LDL.64 R156, [R1+0x628] ;  /* 0x00062800019c7983 */ /* 0x001ea80000100a00 */
[----:B------:R-:W-:Y:S04]  /*3900*/  SHFL.DOWN PT, R6, R6, 0x1, 0x1f ;  /* 0x08201f0006067f89 */ /* 0x000fe800000e0000 */
[----:B------:R-:W0:Y:S04]  /*3910*/  SHFL.DOWN PT, R7, R7, 0x1, 0x1f ;  /* 0x08201f0007077f89 */ /* 0x000e2800000e0000 */
[----:B0-----:R0:W-:Y:S02]  /*3920*/  STL.64 [R1+0xbc8], R6 ;  /* 0x000bc80601007387 */ /* 0x0011e40000100a00 */
[----:B0-----:R-:W-:-:S02]  /*3930*/  IMAD.MOV.U32 R6, RZ, RZ, R14 ;  /* 0x000000ffff067224 */ /* 0x001fc400078e000e */
[----:B------:R-:W-:-:S04]  /*3940*/  IMAD.MOV.U32 R7, RZ, RZ, R15 ;  /* 0x000000ffff077224 */ /* 0x000fc800078e000f */
[----:B------:R-:W-:Y:S04]  /*3950*/  SHFL.DOWN PT, R6, R6, 0x1, 0x1f ;  /* 0x08201f0006067f89 */ /* 0x000fe800000e0000 */
[----:B------:R-:W0:Y:S04]  /*3960*/  SHFL.DOWN PT, R7, R7, 0x1, 0x1f ;  /* 0x08201f0007077f89 */ /* 0x000e2800000e0000 */
[----:B0-----:R0:W-:Y:S02]  /*3970*/  STL.64 [R1+0xbb0], R6 ;  /* 0x000bb00601007387 */ /* 0x0011e40000100a00 */
[----:B0-----:R-:W-:-:S02]  /*3980*/  IMAD.MOV.U32 R6, RZ, RZ, R8 ;  /* 0x000000ffff067224 */ /* 0x001fc400078e0008 */
[----:B------:R-:W-:-:S04]  /*3990*/  IMAD.MOV.U32 R7, RZ, RZ, R9 ;  /* 0x000000ffff077224 */ /* 0x000fc800078e0009 */
[----:B------:R-:W-:Y:S04]  /*39a0*/  SHFL.DOWN PT, R6, R6, 0x1, 0x1f ;  /* 0x08201f0006067f89 */ /* 0x000fe800000e0000 */
[----:B------:R-:W0:Y:S01]  /*39b0*/  SHFL.DOWN PT, R7, R7, 0x1, 0x1f ;  /* 0x08201f0007077f89 */ /* 0x000e2200000e0000 */
[----:B------:R-:W-:Y:S02]  /*39c0*/  IMAD.MOV.U32 R206, RZ, RZ, R166 ;  /* 0x000000ffffce7224 */ /* 0x000fe400078e00a6 */
[----:B------:R-:W-:Y:S02]  /*39d0*/  IMAD.MOV.U32 R207, RZ, RZ, R167 ;  /* 0x000000ffffcf7224 */ /* 0x000fe400078e00a7 */
[----:B------:R-:W-:Y:S02]  /*39e0*/  IMAD.MOV.U32 R204, RZ, RZ, R168 ;  /* 0x000000ffffcc7224 */ /* 0x000fe400078e00a8 */
[----:B------:R-:W-:-:S02]  /*39f0*/  IMAD.MOV.U32 R205, RZ, RZ, R169 ;  /* 0x000000ffffcd7224 */ /* 0x000fc400078e00a9 */
[----:B------:R-:W-:Y:S02]  /*3a00*/  IMAD.MOV.U32 R202, RZ, RZ, R170 ;  /* 0x000000ffffca7224 */ /* 0x000fe400078e00aa */
[----:B------:R-:W-:Y:S02]  /*3a10*/  IMAD.MOV.U32 R203, RZ, RZ, R171 ;  /* 0x000000ffffcb7224 */ /* 0x000fe400078e00ab */
[----:B------:R-:W-:Y:S02]  /*3a20*/  IMAD.MOV.U32 R200, RZ, RZ, R174 ;  /* 0x000000ffffc87224 */ /* 0x000fe400078e00ae */
[----:B------:R-:W-:Y:S01]  /*3a30*/  IMAD.MOV.U32 R201, RZ, RZ, R175 ;  /* 0x000000ffffc97224 */ /* 0x000fe200078e00af */
[----:B------:R-:W-:Y:S04]  /*3a40*/  SHFL.DOWN PT, R206, R206, 0x1, 0x1f ;  /* 0x08201f00cece7f89 */ /* 0x000fe800000e0000 */
[----:B0-----:R0:W-:Y:S04]  /*3a50*/  STL.64 [R1+0xb98], R6 ;  /* 0x000b980601007387 */ /* 0x0011e80000100a00 */
[----:B------:R-:W1:Y:S01]  /*3a60*/  SHFL.DOWN PT, R207, R207, 0x1, 0x1f ;  /* 0x08201f00cfcf7f89 */ /* 0x000e6200000e0000 */
[----:B0-----:R-:W-:-:S02]  /*3a70*/  IMAD.MOV.U32 R6, RZ, RZ, R178 ;  /* 0x000000ffff067224 */ /* 0x001fc400078e00b2 */
[----:B------:R-:W-:Y:S01]  /*3a80*/  IMAD.MOV.U32 R7, RZ, RZ, R179 ;  /* 0x000000ffff077224 */ /* 0x000fe200078e00b3 */
[----:B------:R-:W-:Y:S04]  /*3a90*/  SHFL.DOWN PT, R204, R204, 0x1, 0x1f ;  /* 0x08201f00cccc7f89 */ /* 0x000fe800000e0000 */
[----:B------:R-:W0:Y:S04]  /*3aa0*/  SHFL.DOWN PT, R205, R205, 0x1, 0x1f ;  /* 0x08201f00cdcd7f89 */ /* 0x000e2800000e0000 */
[----:B------:R-:W-:Y:S04]  /*3ab0*/  SHFL.DOWN PT, R202, R202, 0x1, 0x1f ;  /* 0x08201f00caca7f89 */ /* 0x000fe800000e0000 */
[----:B------:R-:W0:Y:S04]  /*3ac0*/  SHFL.DOWN PT, R203, R203, 0x1, 0x1f ;  /* 0x08201f00cbcb7f89 */ /* 0x000e2800000e0000 */
[----:B------:R-:W-:Y:S04]  /*3ad0*/  SHFL.DOWN PT, R200, R200, 0x1, 0x1f ;  /* 0x08201f00c8c87f89 */ /* 0x000fe800000e0000 */
[----:B------:R-:W0:Y:S04]  /*3ae0*/  SHFL.DOWN PT, R201, R201, 0x1, 0x1f ;  /* 0x08201f00c9c97f89 */ /* 0x000e2800000e0000 */
[----:B------:R-:W-:Y:S04]  /*3af0*/  SHFL.DOWN PT, R6, R6, 0x1, 0x1f ;  /* 0x08201f0006067f89 */ /* 0x000fe800000e0000 */
[----:B------:R-:W0:Y:S01]  /*3b00*/  SHFL.DOWN PT, R7, R7, 0x1, 0x1f ;  /* 0x08201f0007077f89 */ /* 0x000e2200000e0000 */
        /* <DEDUP_REMOVED lines=21> */
[----:B------:R-:W-:Y:S01]  /*3c60*/  IMAD.MOV.U32 R229, RZ, RZ, R199 ;  /* 0x000000ffffe57224 */ /* 0x000fe200078e00c7 */
[----:B------:R-:W-:Y:S04]  /*3c70*/  SHFL.DOWN PT, R176, R176, 0x1, 0x1f ;  /* 0x08201f00b0b07f89 */ /* 0x000fe800000e0000 */
[----:B------:R-:W2:Y:S04]  /*3c80*/  SHFL.DOWN PT, R177, R177, 0x1, 0x1f ;  /* 0x08201f00b1b17f89 */ /* 0x000ea800000e0000 */
[----:B-1----:R-:W-:Y:S04]  /*3c90*/  STL.64 [R1+0xb90], R206 ;  /* 0x000b90ce01007387 */ /* 0x002fe80000100a00 */
[----:B0-----:R-:W-:Y:S04]  /*3ca0*/  STL.64 [R1+0xb88], R204 ;  /* 0x000b88cc01007387 */ /* 0x001fe80000100a00 */
[----:B------:R-:W-:Y:S04]  /*3cb0*/  STL.64 [R1+0xb80], R202 ;  /* 0x000b80ca01007387 */ /* 0x000fe80000100a00 */
        /* <DEDUP_REMOVED lines=35> */
[----:B------:R-:W3:Y:S04]  /*3ef0*/  SHFL.DOWN PT, R225, R51, 0x1, 0x1f ;  /* 0x08201f0033e17f89 */ /* 0x000ee800000e0000 */
[----:B------:R-:W-:Y:S04]  /*3f00*/  SHFL.DOWN PT, R222, R52, 0x1, 0x1f ;  /* 0x08201f0034de7f89 */ /* 0x000fe800000e0000 */
[----:B------:R-:W3:Y:S04]  /*3f10*/  SHFL.DOWN PT, R223, R53, 0x1, 0x1f ;  /* 0x08201f0035df7f89 */ /* 0x000ee800000e0000 */
[----:B--2---:R2:W-:Y:S04]  /*3f20*/  STL.64 [R1+0xb78], R176 ;  /* 0x000b78b001007387 */ /* 0x0045e80000100a00 */
[----:B0-----:R-:W-:Y:S04]  /*3f30*/  STL.64 [R1+0xb60], R220 ;  /* 0x000b60dc01007387 */ /* 0x001fe80000100a00 */
[----:B-1----:R-:W-:Y:S01]  /*3f40*/  STL.64 [R1+0xb58], R208 ;  /* 0x000b58d001007387 */ /* 0x002fe20000100a00 */
[----:B--2---:R-:W-:-:S03]  /*3f50*/  PRMT R176, R4, 0x7610, R4 ;  /* 0x0000761004b07816 */ /* 0x004fc60000000004 */
[----:B------:R-:W-:Y:S01]  /*3f60*/  STL.64 [R1+0xb50], R210 ;  /* 0x000b50d201007387 */ /* 0x000fe20000100a00 */
[----:B------:R-:W-:-:S03]  /*3f70*/  PRMT R177, R5, 0x7610, R5 ;  /* 0x0000761005b17816 */ /* 0x000fc60000000005 */
        /* <DEDUP_REMOVED lines=71> */
[----:B----4-:R-:W-:Y:S04]  /*43f0*/  STL.64 [R1+0xa38], R4 ;  /* 0x000a380401007387 */ /* 0x010fe80000100a00 */
        /* <DEDUP_REMOVED lines=37> */
[----:B------:R-:W5:Y:S01]  /*4650*/  SHFL.DOWN PT, R7, R129, 0x1, 0x1f ;  /* 0x08201f0081077f89 */ /* 0x000f6200000e0000 */
[----:B------:R-:W-:-:S02]  /*4660*/  IMAD.MOV.U32 R234, RZ, RZ, R192 ;  /* 0x000000ffffea7224 */ /* 0x000fc400078e00c0 */
[----:B------:R-:W-:Y:S01]  /*4670*/  IMAD.MOV.U32 R235, RZ, RZ, R193 ;  /* 0x000000ffffeb7224 */ /* 0x000fe200078e00c1 */
        /* <DEDUP_REMOVED lines=18> */
[----:B-----5:R-:W-:Y:S04]  /*47a0*/  STL.64 [R1+0x9a0], R6 ;  /* 0x0009a00601007387 */ /* 0x020fe80000100a00 */
[----:B------:R-:W-:Y:S04]  /*47b0*/  SHFL.DOWN PT, R234, R234, 0x1, 0x1f ;  /* 0x08201f00eaea7f89 */ /* 0x000fe800000e0000 */
[----:B------:R-:W0:Y:S04]  /*47c0*/  SHFL.DOWN PT, R235, R235, 0x1, 0x1f ;  /* 0x08201f00ebeb7f89 */ /* 0x000e2800000e0000 */
[----:B------:R-:W-:Y:S04]  /*47d0*/  SHFL.DOWN PT, R4, R3, 0x1, 0x1f ;  /* 0x08201f0003047f89 */ /* 0x000fe800000e0000 */
        /* <DEDUP_REMOVED lines=36> */
[----:B------:R-:W4:Y:S04]  /*4a20*/  SHFL.DOWN PT, R5, R2, 0x1, 0x1f ;  /* 0x08201f0002057f89 */ /* 0x000f2800000e0000 */
[----:B------:R-:W5:Y:S04]  /*4a30*/  S2R R0, SR_LANEID ;  /* 0x0000000000007919 */ /* 0x000f680000000000 */
[----:B0-----:R0:W-:Y:S04]  /*4a40*/  STL.64 [R1+0xb28], R234 ;  /* 0x000b28ea01007387 */ /* 0x0011e80000100a00 */
[----:B-1----:R0:W-:Y:S04]  /*4a50*/  STL.64 [R1+0x998], R232 ;  /* 0x000998e801007387 */ /* 0x0021e80000100a00 */
[----:B--2---:R0:W-:Y:S04]  /*4a60*/  STL.64 [R1+0x990], R230 ;  /* 0x000990e601007387 */ /* 0x0041e80000100a00 */
[----:B---3--:R0:W-:Y:S04]  /*4a70*/  STL.64 [R1+0x988], R228 ;  /* 0x000988e401007387 */ /* 0x0081e80000100a00 */
[----:B----4-:R0:W-:Y:S04]  /*4a80*/  STL.64 [R1+0x980], R226 ;  /* 0x000980e201007387 */ /* 0x0101e80000100a00 */
[----:B-----5:R0:W-:Y:S04]  /*4a90*/  STL.64 [R1+0x978], R224 ;  /* 0x000978e001007387 */ /* 0x0201e80000100a00 */
        /* <DEDUP_REMOVED lines=14> */
[----:B------:R-:W-:Y:S01]  /*4b80*/  BAR.SYNC.DEFER_BLOCKING 0x0 ;  /* 0x0000000000007b1d */ /* 0x000fe20000010000 */
[----:B------:R-:W-:-:S05]  /*4b90*/  ISETP.GT.AND P0, PT, R0, 0x1e, PT ;  /* 0x0000001e0000780c */ /* 0x000fca0003f04270 */
[----:B------:R-:W-:Y:S08]  /*4ba0*/  BSSY B0, `(.L_x_192) ;  /* 0x0000150000007945 */ /* 0x000ff00003800000 */
[----:B------:R-:W-:Y:S05]  /*4bb0*/  @P0 BRA `(.L_x_193) ;  /* 0x000014e000000947 */ /* 0x000fea0003800000 */
[CC--:B0-----:R-:W-:Y:S01]  /*4bc0*/  FSETP.GT.FTZ.AND P0, PT, R3.reuse, R4.reuse, PT ;  /* 0x000000040300720b */ /* 0x0c1fe20003f14000 */
[----:B------:R-:W-:Y:S03]  /*4bd0*/  STL.64 [R1], R164 ;  /* 0x000000a401007387 */ /* 0x000fe60000100a00 */
[----:B------:R-:W-:Y:S01]  /*4be0*/  FSEL R6, R3, R4, P0 ;  /* 0x0000000403067208 */ /* 0x000fe20000000000 */
[----:B------:R-:W-:Y:S01]  /*4bf0*/  STL.64 [R1+0x8], R162 ;  /* 0x000008a201007387 */ /* 0x000fe20000100a00 */
[----:B------:R-:W-:-:S03]  /*4c00*/  FSEL R3, R4, R3, P0 ;  /* 0x0000000304037208 */ /* 0x000fc60000000000 */
[----:B------:R-:W-:Y:S02]  /*4c10*/  STL.64 [R1+0x10], R160 ;  /* 0x000010a001007387 */ /* 0x000fe40000100a00 */
[----:B------:R-:W-:Y:S02]  /*4c20*/  FADD.FTZ R3, -R6, R3 ;  /* 0x0000000306037221 */ /* 0x000fe40000010100 */
[----:B------:R-:W-:Y:S02]  /*4c30*/  STL.64 [R1+0x18], R158 ;  /* 0x0000189e01007387 */ /* 0x000fe40000100a00 */
[----:B------:R-:W-:Y:S01]  /*4c40*/  FMUL.FTZ R4, R3, 1.4426950216293334961 ;  /* 0x3fb8aa3b03047820 */ /* 0x000fe20000410000 */
[----:B------:R-:W-:Y:S01]  /*4c50*/  FSEL R3, R2, R5, P0 ;  /* 0x0000000502037208 */ /* 0x000fe20000000000 */
[----:B------:R-:W-:Y:S01]  /*4c60*/  STL.64 [R1+0x20], R156 ;  /* 0x0000209c01007387 */ /* 0x000fe20000100a00 */
[----:B------:R-:W-:-:S03]  /*4c70*/  FSEL R2, R5, R2, P0 ;  /* 0x0000000205027208 */ /* 0x000fc60000000000 */
[----:B------:R-:W-:Y:S01]  /*4c80*/  STL.64 [R1+0x28], R154 ;  /* 0x0000289a01007387 */ /* 0x000fe20000100a00 */
[----:B------:R-:W0:Y:S03]  /*4c90*/  MUFU.EX2 R4, R4 ;  /* 0x0000000400047308 */ /* 0x000e260000000800 */
[----:B------:R-:W-:Y:S04]  /*4ca0*/  STL.64 [R1+0x30], R152 ;  /* 0x0000309801007387 */ /* 0x000fe80000100a00 */
[----:B------:R-:W-:Y:S04]  /*4cb0*/  STL.64 [R1+0x38], R150 ;  /* 0x0000389601007387 */ /* 0x000fe80000100a00 */
[----:B------:R-:W-:Y:S04]  /*4cc0*/  STL.64 [R1+0x40], R148 ;  /* 0x0000409401007387 */ /* 0x000fe80000100a00 */
[----:B------:R-:W-:Y:S01]  /*4cd0*/  STL.64 [R1+0x48], R146 ;  /* 0x0000489201007387 */ /* 0x000fe20000100a00 */
[----:B0-----:R-:W-:-:S02]  /*4ce0*/  FFMA.FTZ R2, R2, R4, R3 ;  /* 0x0000000402027223 */ /* 0x001fc40000010003 */
[----:B------:R-:W-:Y:S01]  /*4cf0*/  IMAD.MOV.U32 R3, RZ, RZ, RZ ;  /* 0x000000ffff037224 */ /* 0x000fe200078e00ff */
        /* <DEDUP_REMOVED lines=87> */
[----:B-1----:R-:W-:Y:S02]  /*5270*/  IADD3 R10, R1, 0x2fc, RZ ;  /* 0x000002fc010a7810 */ /* 0x002fe40007ffe0ff */
.L_x_212:
[----:B------:R-:W-:Y:S01]  /*5280*/  IADD3 R4, R1, 0x910, RZ ;  /* 0x0000091001047810 */ /* 0x000fe20007ffe0ff */
[----:B0-----:R-:W2:Y:S04]  /*5290*/  LDL R7, [R1+0x1fc] ;  /* 0x0001fc0001077983 */ /* 0x001ea80000100800 */
[C-C-:B------:R-:W-:Y:S01]  /*52a0*/  IMAD R14, R3.reuse, 0x4, R4.reuse ;  /* 0x00000004030e7824 */ /* 0x140fe200078e0204 */
[----:B------:R-:W3:Y:S01]  /*52b0*/  LDL.U16 R5, [R1+0x2fe] ;  /* 0x0002fe0001057983 */ /* 0x000ee20000100400 */
[----:B------:R-:W-:-:S04]  /*52c0*/  IMAD R4, R3, 0x2, R4 ;  /* 0x0000000203047824 */ /* 0x000fc800078e0204 */
[----:B------:R-:W2:Y:S04]  /*52d0*/  LDL R14, [R14] ;  /* 0x000000000e0e7983 */ /* 0x000ea80000100800 */
[----:B------:R0:W3:Y:S01]  /*52e0*/  LDL.U16 R12, [R4+0x200] ;  /* 0x00020000040c7983 */ /* 0x0000e20000100400 */
[----:B------:R-:W-:Y:S01]  /*52f0*/  IADD3 R3, R3, 0x1, RZ ;  /* 0x0000000103037810 */ /* 0x000fe20007ffe0ff */
        /* <DEDUP_REMOVED lines=9> */
[----:B------:R-:W-:Y:S01]  /*5390*/  ISETP.GE.U32.AND P1, PT, R3, 0x80, PT ;  /* 0x000000800300780c */ /* 0x000fe20003f26070 */
[----:B------:R-:W-:Y:S01]  /*53a0*/  IMAD.MOV.U32 R7, RZ, RZ, R9 ;  /* 0x000000ffff077224 */ /* 0x000fe200078e0009 */
[----:B------:R-:W-:Y:S02]  /*53b0*/  @!P0 PRMT R5, R12, 0x7610, R5 ;  /* 0x000076100c058816 */ /* 0x000fe40000000005 */
.L_x_211:
[----:B------:R-:W2:Y:S04]  /*53c0*/  LDL.U16 R11, [R8] ;  /* 0x00000000080b7983 */ /* 0x000ea80000100400 */
[----:B0-----:R-:W3:Y:S01]  /*53d0*/  LDL.64 R14, [R7] ;  /* 0x00000000070e7983 */ /* 0x001ee20000100a00 */
        /* <DEDUP_REMOVED lines=15> */
.L_x_196:
[----:B------:R-:W-:Y:S05]  /*54d0*/  BSYNC B2 ;  /* 0x0000000000027941 */ /* 0x000fea0003800000 */
.L_x_195:
[----:B------:R-:W-:Y:S04]  /*54e0*/  STL.U16 [R8], R5 ;  /* 0x0000000508007387 */ /* 0x000fe80000100400 */
[----:B------:R-:W2:Y:S04]  /*54f0*/  LDL R14, [R7+0x4] ;  /* 0x00000400070e7983 */ /* 0x000ea80000100800 */
[----:B--2---:R-:W-:Y:S04]  /*5500*/  STL [R7], R14 ;  /* 0x0000000e07007387 */ /* 0x004fe80000100800 */
[----:B------:R0:W-:Y:S04]  /*5510*/  STL.U16 [R8+0x2], R11 ;  /* 0x0000020b08007387 */ /* 0x0001e80000100400 */
[----:B------:R1:W-:Y:S04]  /*5520*/  STL [R7+0x4], R12 ;  /* 0x0000040c07007387 */ /* 0x0003e80000100800 */
[----:B0-----:R1:W5:Y:S02]  /*5530*/  LDL.U16 R11, [R8] ;  /* 0x00000000080b7983 */ /* 0x0013640000100400 */
.L_x_197:
[----:B------:R-:W-:Y:S05]  /*5540*/  BSYNC B1 ;  /* 0x0000000000017941 */ /* 0x000fea0003800000 */
.L_x_194:
        /* <DEDUP_REMOVED lines=18> */
.L_x_200:
[----:B------:R-:W-:Y:S05]  /*5670*/  BSYNC B2 ;  /* 0x0000000000027941 */ /* 0x000fea0003800000 */
.L_x_199:
[----:B------:R-:W-:Y:S04]  /*5680*/  STL.U16 [R8+-0x2], R11 ;  /* 0xfffffe0b08007387 */ /* 0x000fe80000100400 */
[----:B------:R-:W2:Y:S04]  /*5690*/  LDL R14, [R7] ;  /* 0x00000000070e7983 */ /* 0x000ea80000100800 */
[----:B--2---:R-:W-:Y:S04]  /*56a0*/  STL [R7+-0x4], R14 ;  /* 0xfffffc0e07007387 */ /* 0x004fe80000100800 */
[----:B------:R0:W-:Y:S04]  /*56b0*/  STL.U16 [R8], R5 ;  /* 0x0000000508007387 */ /* 0x0001e80000100400 */
[----:B------:R1:W-:Y:S04]  /*56c0*/  STL [R7], R12 ;  /* 0x0000000c07007387 */ /* 0x0003e80000100800 */
[----:B0-----:R1:W5:Y:S02]  /*56d0*/  LDL.U16 R5, [R8+-0x2] ;  /* 0xfffffe0008057983 */ /* 0x0013640000100400 */
.L_x_201:
[----:B------:R-:W-:Y:S05]  /*56e0*/  BSYNC B1 ;  /* 0x0000000000017941 */ /* 0x000fea0003800000 */
.L_x_198:
[----:B------:R-:W2:Y:S04]  /*56f0*/  LDL.U16 R16, [R8+-0x4] ;  /* 0xfffffc0008107983 */ /* 0x000ea80000100400 */
[----:B------:R-:W3:Y:S01]  /*5700*/  LDL.64 R14, [R7+-0x8] ;  /* 0xfffff800070e7983 */ /* 0x000ee20000100a00 */
        /* <DEDUP_REMOVED lines=15> */
.L_x_204:
[----:B------:R-:W-:Y:S05]  /*5800*/  BSYNC B2 ;  /* 0x0000000000027941 */ /* 0x000fea0003800000 */
.L_x_203:
[----:B------:R0:W-:Y:S04]  /*5810*/  STL.U16 [R8+-0x4], R5 ;  /* 0xfffffc0508007387 */ /* 0x0001e80000100400 */
[----:B------:R-:W2:Y:S04]  /*5820*/  LDL R14, [R7+-0x4] ;  /* 0xfffffc00070e7983 */ /* 0x000ea80000100800 */
[----:B--2---:R0:W-:Y:S04]  /*5830*/  STL [R7+-0x8], R14 ;  /* 0xfffff80e07007387 */ /* 0x0041e80000100800 */
[----:B------:R0:W-:Y:S04]  /*5840*/  STL.U16 [R8+-0x2], R16 ;  /* 0xfffffe1008007387 */ /* 0x0001e80000100400 */
[----:B------:R0:W-:Y:S02]  /*5850*/  STL [R7+-0x4], R12 ;  /* 0xfffffc0c07007387 */ /* 0x0001e40000100800 */
.L_x_205:
[----:B------:R-:W-:Y:S05]  /*5860*/  BSYNC B1 ;  /* 0x0000000000017941 */ /* 0x000fea0003800000 */
.L_x_202:
        /* <DEDUP_REMOVED lines=21> */
.L_x_209:
[----:B------:R-:W-:Y:S05]  /*59c0*/  BSYNC B2 ;  /* 0x0000000000027941 */ /* 0x000fea0003800000 */
.L_x_208:
[----:B------:R-:W-:Y:S04]  /*59d0*/  STL.U16 [R8+-0x6], R16 ;  /* 0xfffffa1008007387 */ /* 0x000fe80000100400 */
[----:B------:R-:W2:Y:S04]  /*59e0*/  LDL R14, [R7+-0x8] ;  /* 0xfffff800070e7983 */ /* 0x000ea80000100800 */
[----:B--2---:R-:W-:Y:S04]  /*59f0*/  STL [R7+-0xc], R14 ;  /* 0xfffff40e07007387 */ /* 0x004fe80000100800 */
[----:B------:R0:W-:Y:S04]  /*5a00*/  STL.U16 [R8+-0x4], R5 ;  /* 0xfffffc0508007387 */ /* 0x0001e80000100400 */
[----:B------:R1:W-:Y:S04]  /*5a10*/  STL [R7+-0x8], R12 ;  /* 0xfffff80c07007387 */ /* 0x0003e80000100800 */
[----:B0-----:R1:W5:Y:S02]  /*5a20*/  LDL.U16 R5, [R8+-0x6] ;  /* 0xfffffa0008057983 */ /* 0x0013640000100400 */
.L_x_210:
[----:B------:R-:W-:Y:S05]  /*5a30*/  BSYNC B1 ;  /* 0x0000000000017941 */ /* 0x000fea0003800000 */
.L_x_207:
[----:B-1----:R-:W-:Y:S02]  /*5a40*/  IADD3 R7, R7, -0x10, RZ ;  /* 0xfffffff007077810 */ /* 0x002fe40007ffe0ff */
[----:B------:R-:W-:-:S02]  /*5a50*/  IADD3 R8, R8, -0x8, RZ ;  /* 0xfffffff808087810 */ /* 0x000fc40007ffe0ff */
[----:B------:R-:W-:Y:S01]  /*5a60*/  IADD3 R4, R4, -0x4, RZ ;  /* 0xfffffffc04047810 */ /* 0x000fe20007ffe0ff */
[----:B------:R-:W-:Y:S05]  /*5a70*/  BRA `(.L_x_211) ;  /* 0xfffff94000007947 */ /* 0x000fea000383ffff */
.L_x_206:
        /* <DEDUP_REMOVED lines=96> */
[----:B------:R1:W5:Y:S01]  /*6080*/  LDL.64 R38, [R1+0x1f8] ;  /* 0x0001f80001267983 */ /* 0x0003620000100a00 */
[----:B------:R-:W-:-:S03]  /*6090*/  IMAD.MOV.U32 R3, RZ, RZ, R6 ;  /* 0x000000ffff037224 */ /* 0x000fc600078e0006 */
.L_x_193:
[----:B0-----:R-:W-:Y:S05]  /*60a0*/  BSYNC B0 ;  /* 0x0000000000007941 */ /* 0x001fea0003800000 */
.L_x_192:
[----:B------:R-:W-:Y:S01]  /*60b0*/  WARPSYNC 0xffffffff ;  /* 0xffffffff00007948 */ /* 0x000fe20003800000 */
[----:B-----5:R-:W-:Y:S01]  /*60c0*/  SHFL.DOWN PT, R4, R164, 0x2, 0x1f ;  /* 0x08401f00a4047f89 */ /* 0x020fe200000e0000 */
[----:B------:R-:W-:Y:S01]  /*60d0*/  ISETP.GT.AND P0, PT, R0, 0x1d, PT ;  /* 0x0000001d0000780c */ /* 0x000fe20003f04270 */
[----:B------:R-:W-:Y:S02]  /*60e0*/  BSSY B0, `(.L_x_213) ;  /* 0x0000272000007945 */ /* 0x000fe40003800000 */
[----:B------:R-:W0:Y:S04]  /*60f0*/  SHFL.DOWN PT, R5, R165, 0x2, 0x1f ;  /* 0x08401f00a5057f89 */ /* 0x000e2800000e0000 */
[----:B------:R-:W-:Y:S04]  /*6100*/  SHFL.DOWN PT, R6, R162, 0x2, 0x1f ;  /* 0x08401f00a2067f89 */ /* 0x000fe800000e0000 */
[----:B------:R-:W2:Y:S04]  /*6110*/  SHFL.DOWN PT, R7, R163, 0x2, 0x1f ;  /* 0x08401f00a3077f89 */ /* 0x000ea800000e0000 */
[----:B------:R-:W-:Y:S04]  /*6120*/  SHFL.DOWN PT, R200, R160, 0x2, 0x1f ;  /* 0x08401f00a0c87f89 */ /* 0x000fe800000e0000 */
[----:B------:R-:W3:Y:S04]  /*6130*/  SHFL.DOWN PT, R201, R161, 0x2, 0x1f ;  /* 0x08401f00a1c97f89 */ /* 0x000ee800000e0000 */
[----:B------:R-:W-:Y:S04]  /*6140*/  SHFL.DOWN PT, R202, R158, 0x2, 0x1f ;  /* 0x08401f009eca7f89 */ /* 0x000fe800000e0000 */
[----:B------:R-:W4:Y:S04]  /*6150*/  SHFL.DOWN PT, R203, R159, 0x2, 0x1f ;  /* 0x08401f009fcb7f89 */ /* 0x000f2800000e0000 */
        /* <DEDUP_REMOVED lines=25> */
[----:B--2---:R-:W-:Y:S04]  /*62f0*/  STL.64 [R1+0x918], R6 ;  /* 0x0009180601007387 */ /* 0x004fe80000100a00 */
[----:B---3--:R-:W-:Y:S04]  /*6300*/  STL.64 [R1+0x920], R200 ;  /* 0x000920c801007387 */ /* 0x008fe80000100a00 */
[----:B----4-:R-:W-:Y:S04]  /*6310*/  STL.64 [R1+0x928], R202 ;  /* 0x000928ca01007387 */ /* 0x010fe80000100a00 */
        /* <DEDUP_REMOVED lines=256> */
[CC--:B------:R-:W-:Y:S01]  /*7320*/  FSETP.GT.FTZ.AND P0, PT, R3.reuse, R234.reuse, PT ;  /* 0x000000ea0300720b */ /* 0x0c0fe20003f14000 */
[----:B------:R-:W-:Y:S03]  /*7330*/  STL.64 [R1], R164 ;  /* 0x000000a401007387 */ /* 0x000fe60000100a00 */
[----:B0-----:R-:W-:Y:S01]  /*7340*/  FSEL R4, R3, R234, P0 ;  /* 0x000000ea03047208 */ /* 0x001fe20000000000 */
        /* <DEDUP_REMOVED lines=101> */
[----:B------:R1:W-:Y:S04]  /*79a0*/  STL.64 [R1+0x298], R12 ;  /* 0x0002980c01007387 */ /* 0x0003e80000100a00 */
[----:B------:R2:W-:Y:S01]  /*79b0*/  STL.64 [R1+0x2a0], R14 ;  /* 0x0002a00e01007387 */ /* 0x0005e20000100a00 */
[----:B0-----:R-:W-:-:S02]  /*79c0*/  IADD3 R10, R1, 0x1f8, RZ ;  /* 0x000001f8010a7810 */ /* 0x001fc40007ffe0ff */
[C---:B-1----:R-:W-:Y:S02]  /*79d0*/  IADD3 R12, R1.reuse, 0x2fc, RZ ;  /* 0x000002fc010c7810 */ /* 0x042fe40007ffe0ff */
[----:B--2---:R-:W-:-:S05]  /*79e0*/  IADD3 R14, R1, 0x910, RZ ;  /* 0x00000910010e7810 */ /* 0x004fca0007ffe0ff */
.L_x_233:
[C-C-:B0-----:R-:W-:Y:S01]  /*79f0*/  IMAD R8, R3.reuse, 0x4, R14.reuse ;  /* 0x0000000403087824 */ /* 0x141fe200078e020e */
[----:B------:R-:W2:Y:S01]  /*7a00*/  LDL R7, [R1+0x1fc] ;  /* 0x0001fc0001077983 */ /* 0x000ea20000100800 */
[----:B------:R-:W-:-:S03]  /*7a10*/  IMAD R5, R3, 0x2, R14 ;  /* 0x0000000203057824 */ /* 0x000fc600078e020e */
[----:B------:R-:W3:Y:S04]  /*7a20*/  LDL.U16 R6, [R1+0x2fe] ;  /* 0x0002fe0001067983 */ /* 0x000ee80000100400 */
[----:B------:R-:W2:Y:S04]  /*7a30*/  LDL R8, [R8] ;  /* 0x0000000008087983 */ /* 0x000ea80000100800 */
[----:B------:R0:W3:Y:S01]  /*7a40*/  LDL.U16 R11, [R5+0x200] ;  /* 0x00020000050b7983 */ /* 0x0000e20000100400 */
[----:B------:R-:W-:Y:S01]  /*7a50*/  IADD3 R3, R3, 0x1, RZ ;  /* 0x0000000103037810 */ /* 0x000fe20007ffe0ff */
[----:B------:R-:W-:-:S02]  /*7a60*/  IMAD.MOV.U32 R9, RZ, RZ, R12 ;  /* 0x000000ffff097224 */ /* 0x000fc400078e000c */
        /* <DEDUP_REMOVED lines=11> */
.L_x_232:
        /* <DEDUP_REMOVED lines=17> */
.L_x_217:
[----:B------:R-:W-:Y:S05]  /*7c30*/  BSYNC B2 ;  /* 0x0000000000027941 */ /* 0x000fea0003800000 */
.L_x_216:
[----:B------:R-:W-:Y:S04]  /*7c40*/  STL.U16 [R9], R6 ;  /* 0x0000000609007387 */ /* 0x000fe80000100400 */
[----:B------:R-:W2:Y:S04]  /*7c50*/  LDL R18, [R7+0x4] ;  /* 0x0000040007127983 */ /* 0x000ea80000100800 */
[----:B--2---:R-:W-:Y:S04]  /*7c60*/  STL [R7], R18 ;  /* 0x0000001207007387 */ /* 0x004fe80000100800 */
[----:B------:R0:W-:Y:S04]  /*7c70*/  STL.U16 [R9+0x2], R8 ;  /* 0x0000020809007387 */ /* 0x0001e80000100400 */
[----:B------:R1:W-:Y:S04]  /*7c80*/  STL [R7+0x4], R16 ;  /* 0x0000041007007387 */ /* 0x0003e80000100800 */
[----:B0-----:R1:W5:Y:S02]  /*7c90*/  LDL.U16 R8, [R9] ;  /* 0x0000000009087983 */ /* 0x0013640000100400 */
.L_x_218:
[----:B------:R-:W-:Y:S05]  /*7ca0*/  BSYNC B1 ;  /* 0x0000000000017941 */ /* 0x000fea0003800000 */
.L_x_215:
        /* <DEDUP_REMOVED lines=18> */
.L_x_221:
[----:B------:R-:W-:Y:S05]  /*7dd0*/  BSYNC B2 ;  /* 0x0000000000027941 */ /* 0x000fea0003800000 */
.L_x_220:
[----:B------:R-:W-:Y:S04]  /*7de0*/  STL.U16 [R9+-0x2], R8 ;  /* 0xfffffe0809007387 */ /* 0x000fe80000100400 */
[----:B------:R-:W2:Y:S04]  /*7df0*/  LDL R18, [R7] ;  /* 0x0000000007127983 */ /* 0x000ea80000100800 */
[----:B--2---:R-:W-:Y:S04]  /*7e00*/  STL [R7+-0x4], R18 ;  /* 0xfffffc1207007387 */ /* 0x004fe80000100800 */
[----:B------:R0:W-:Y:S04]  /*7e10*/  STL.U16 [R9], R6 ;  /* 0x0000000609007387 */ /* 0x0001e80000100400 */
[----:B------:R1:W-:Y:S04]  /*7e20*/  STL [R7], R16 ;  /* 0x0000001007007387 */ /* 0x0003e80000100800 */
[----:B0-----:R1:W5:Y:S02]  /*7e30*/  LDL.U16 R6, [R9+-0x2] ;  /* 0xfffffe0009067983 */ /* 0x0013640000100400 */
.L_x_222:
[----:B------:R-:W-:Y:S05]  /*7e40*/  BSYNC B1 ;  /* 0x0000000000017941 */ /* 0x000fea0003800000 */
.L_x_219:
[----:B------:R-:W2:Y:S04]  /*7e50*/  LDL.U16 R11, [R9+-0x4] ;  /* 0xfffffc00090b7983 */ /* 0x000ea80000100400 */
[----:B-1----:R-:W3:Y:S01]  /*7e60*/  LDL.64 R16, [R7+-0x8] ;  /* 0xfffff80007107983 */ /* 0x002ee20000100a00 */
        /* <DEDUP_REMOVED lines=15> */
.L_x_225:
[----:B------:R-:W-:Y:S05]  /*7f60*/  BSYNC B2 ;  /* 0x0000000000027941 */ /* 0x000fea0003800000 */
.L_x_224:
[----:B------:R0:W-:Y:S04]  /*7f70*/  STL.U16 [R9+-0x4], R6 ;  /* 0xfffffc0609007387 */ /* 0x0001e80000100400 */
[----:B------:R-:W2:Y:S04]  /*7f80*/  LDL R16, [R7+-0x4] ;  /* 0xfffffc0007107983 */ /* 0x000ea80000100800 */
[----:B--2---:R0:W-:Y:S04]  /*7f90*/  STL [R7+-0x8], R16 ;  /* 0xfffff81007007387 */ /* 0x0041e80000100800 */
[----:B------:R0:W-:Y:S04]  /*7fa0*/  STL.U16 [R9+-0x2], R11 ;  /* 0xfffffe0b09007387 */ /* 0x0001e80000100400 */
[----:B------:R0:W-:Y:S02]  /*7fb0*/  STL [R7+-0x4], R8 ;  /* 0xfffffc0807007387 */ /* 0x0001e40000100800 */
.L_x_226:
[----:B------:R-:W-:Y:S05]  /*7fc0*/  BSYNC B1 ;  /* 0x0000000000017941 */ /* 0x000fea0003800000 */
.L_x_223:
        /* <DEDUP_REMOVED lines=21> */
.L_x_230:
[----:B------:R-:W-:Y:S05]  /*8120*/  BSYNC B2 ;  /* 0x0000000000027941 */ /* 0x000fea0003800000 */
.L_x_229:
[----:B------:R-:W-:Y:S04]  /*8130*/  STL.U16 [R9+-0x6], R11 ;  /* 0xfffffa0b09007387 */ /* 0x000fe80000100400 */
[----:B------:R-:W2:Y:S04]  /*8140*/  LDL R16, [R7+-0x8] ;  /* 0xfffff80007107983 */ /* 0x000ea80000100800 */
[----:B--2---:R-:W-:Y:S04]  /*8150*/  STL [R7+-0xc], R16 ;  /* 0xfffff41007007387 */ /* 0x004fe80000100800 */
[----:B------:R0:W-:Y:S04]  /*8160*/  STL.U16 [R9+-0x4], R6 ;  /* 0xfffffc0609007387 */ /* 0x0001e80000100400 */
[----:B------:R1:W-:Y:S04]  /*8170*/  STL [R7+-0x8], R8 ;  /* 0xfffff80807007387 */ /* 0x0003e80000100800 */
[----:B0-----:R1:W5:Y:S02]  /*8180*/  LDL.U16 R6, [R9+-0x6] ;  /* 0xfffffa0009067983 */ /* 0x0013640000100400 */
.L_x_231:
[----:B------:R-:W-:Y:S05]  /*8190*/  BSYNC B1 ;  /* 0x0000000000017941 */ /* 0x000fea0003800000 */
.L_x_228:
[----:B-1----:R-:W-:Y:S02]  /*81a0*/  IADD3 R7, R7, -0x10, RZ ;  /* 0xfffffff007077810 */ /* 0x002fe40007ffe0ff */
[----:B------:R-:W-:-:S02]  /*81b0*/  IADD3 R9, R9, -0x8, RZ ;  /* 0xfffffff809097810 */ /* 0x000fc40007ffe0ff */
[----:B------:R-:W-:Y:S01]  /*81c0*/  IADD3 R5, R5, -0x4, RZ ;  /* 0xfffffffc05057810 */ /* 0x000fe20007ffe0ff */
[----:B------:R-:W-:Y:S05]  /*81d0*/  BRA `(.L_x_232) ;  /* 0xfffff94000007947 */ /* 0x000fea000383ffff */
.L_x_227:
        /* <DEDUP_REMOVED lines=98> */
.L_x_214:
[----:B------:R-:W-:Y:S05]  /*8800*/  BSYNC B0 ;  /* 0x0000000000007941 */ /* 0x000fea0003800000 */
.L_x_213:
[----:B------:R-:W-:Y:S01]  /*8810*/  WARPSYNC 0xffffffff ;  /* 0xffffffff00007948 */ /* 0x000fe20003800000 */
[----:B0----5:R-:W-:Y:S01]  /*8820*/  SHFL.DOWN PT, R4, R164, 0x4, 0x1f ;  /* 0x08801f00a4047f89 */ /* 0x021fe200000e0000 */
        /* <DEDUP_REMOVED lines=401> */
.L_x_254:
[----:B0-----:R-:W-:Y:S01]  /*a140*/  IADD3 R6, R1, 0x910, RZ ;  /* 0x0000091001067810 */ /* 0x001fe20007ffe0ff */
[----:B------:R-:W2:Y:S04]  /*a150*/  LDL R7, [R1+0x1fc] ;  /* 0x0001fc0001077983 */ /* 0x000ea80000100800 */
[C-C-:B------:R-:W-:Y:S02]  /*a160*/  IMAD R8, R3.reuse, 0x4, R6.reuse ;  /* 0x0000000403087824 */ /* 0x140fe400078e0206 */
[C---:B------:R-:W-:Y:S02]  /*a170*/  IMAD R5, R3.reuse, 0x2, R6 ;  /* 0x0000000203057824 */ /* 0x040fe400078e0206 */
        /* <DEDUP_REMOVED lines=16> */
.L_x_253:
        /* <DEDUP_REMOVED lines=17> */
.L_x_238:
[----:B------:R-:W-:Y:S05]  /*a390*/  BSYNC B2 ;  /* 0x0000000000027941 */ /* 0x000fea0003800000 */
.L_x_237:
[----:B------:R-:W-:Y:S04]  /*a3a0*/  STL.U16 [R9], R6 ;  /* 0x0000000609007387 */ /* 0x000fe80000100400 */
[----:B------:R-:W2:Y:S04]  /*a3b0*/  LDL R16, [R7+0x4] ;  /* 0x0000040007107983 */ /* 0x000ea80000100800 */
[----:B--2---:R-:W-:Y:S04]  /*a3c0*/  STL [R7], R16 ;  /* 0x0000001007007387 */ /* 0x004fe80000100800 */
[----:B------:R0:W-:Y:S04]  /*a3d0*/  STL.U16 [R9+0x2], R8 ;  /* 0x0000020809007387 */ /* 0x0001e80000100400 */
[----:B------:R1:W-:Y:S04]  /*a3e0*/  STL [R7+0x4], R14 ;  /* 0x0000040e07007387 */ /* 0x0003e80000100800 */
[----:B0-----:R1:W5:Y:S02]  /*a3f0*/  LDL.U16 R8, [R9] ;  /* 0x0000000009087983 */ /* 0x0013640000100400 */
.L_x_239:
[----:B------:R-:W-:Y:S05]  /*a400*/  BSYNC B1 ;  /* 0x0000000000017941 */ /* 0x000fea0003800000 */
.L_x_236:
        /* <DEDUP_REMOVED lines=18> */
.L_x_242:
[----:B------:R-:W-:Y:S05]  /*a530*/  BSYNC B2 ;  /* 0x0000000000027941 */ /* 0x000fea0003800000 */
.L_x_241:
[----:B------:R-:W-:Y:S04]  /*a540*/  STL.U16 [R9+-0x2], R8 ;  /* 0xfffffe0809007387 */ /* 0x000fe80000100400 */
[----:B------:R-:W2:Y:S04]  /*a550*/  LDL R16, [R7] ;  /* 0x0000000007107983 */ /* 0x000ea80000100800 */
[----:B--2---:R-:W-:Y:S04]  /*a560*/  STL [R7+-0x4], R16 ;  /* 0xfffffc1007007387 */ /* 0x004fe80000100800 */
[----:B------:R0:W-:Y:S04]  /*a570*/  STL.U16 [R9], R6 ;  /* 0x0000000609007387 */ /* 0x0001e80000100400 */
[----:B------:R1:W-:Y:S04]  /*a580*/  STL [R7], R14 ;  /* 0x0000000e07007387 */ /* 0x0003e80000100800 */
[----:B0-----:R1:W5:Y:S02]  /*a590*/  LDL.U16 R6, [R9+-0x2] ;  /* 0xfffffe0009067983 */ /* 0x0013640000100400 */
.L_x_243:
[----:B------:R-:W-:Y:S05]  /*a5a0*/  BSYNC B1 ;  /* 0x0000000000017941 */ /* 0x000fea0003800000 */
.L_x_240:
        /* <DEDUP_REMOVED lines=17> */
.L_x_246:
[----:B------:R-:W-:Y:S05]  /*a6c0*/  BSYNC B2 ;  /* 0x0000000000027941 */ /* 0x000fea0003800000 */
.L_x_245:
[----:B------:R0:W-:Y:S04]  /*a6d0*/  STL.U16 [R9+-0x4], R6 ;  /* 0xfffffc0609007387 */ /* 0x0001e80000100400 */
[----:B------:R-:W2:Y:S04]  /*a6e0*/  LDL R14, [R7+-0x4] ;  /* 0xfffffc00070e7983 */ /* 0x000ea80000100800 */
[----:B--2---:R0:W-:Y:S04]  /*a6f0*/  STL [R7+-0x8], R14 ;  /* 0xfffff80e07007387 */ /* 0x0041e80000100800 */
[----:B------:R0:W-:Y:S04]  /*a700*/  STL.U16 [R9+-0x2], R11 ;  /* 0xfffffe0b09007387 */ /* 0x0001e80000100400 */
[----:B------:R0:W-:Y:S02]  /*a710*/  STL [R7+-0x4], R8 ;  /* 0xfffffc0807007387 */ /* 0x0001e40000100800 */
.L_x_247:
[----:B------:R-:W-:Y:S05]  /*a720*/  BSYNC B1 ;  /* 0x0000000000017941 */ /* 0x000fea0003800000 */
.L_x_244:
        /* <DEDUP_REMOVED lines=21> */
.L_x_251:
[----:B------:R-:W-:Y:S05]  /*a880*/  BSYNC B2 ;  /* 0x0000000000027941 */ /* 0x000fea0003800000 */
.L_x_250:
[----:B------:R-:W-:Y:S04]  /*a890*/  STL.U16 [R9+-0x6], R11 ;  /* 0xfffffa0b09007387 */ /* 0x000fe80000100400 */
[----:B------:R-:W2:Y:S04]  /*a8a0*/  LDL R14, [R7+-0x8] ;  /* 0xfffff800070e7983 */ /* 0x000ea80000100800 */
[----:B--2---:R-:W-:Y:S04]  /*a8b0*/  STL [R7+-0xc], R14 ;  /* 0xfffff40e07007387 */ /* 0x004fe80000100800 */
[----:B------:R0:W-:Y:S04]  /*a8c0*/  STL.U16 [R9+-0x4], R6 ;  /* 0xfffffc0609007387 */ /* 0x0001e80000100400 */
[----:B------:R1:W-:Y:S04]  /*a8d0*/  STL [R7+-0x8], R8 ;  /* 0xfffff80807007387 */ /* 0x0003e80000100800 */
[----:B0-----:R1:W5:Y:S02]  /*a8e0*/  LDL.U16 R6, [R9+-0x6] ;  /* 0xfffffa0009067983 */ /* 0x0013640000100400 */
.L_x_252:
[----:B------:R-:W-:Y:S05]  /*a8f0*/  BSYNC B1 ;  /* 0x0000000000017941 */ /* 0x000fea0003800000 */
.L_x_249:
[----:B-1----:R-:W-:Y:S02]  /*a900*/  IADD3 R7, R7, -0x10, RZ ;  /* 0xfffffff007077810 */ /* 0x002fe40007ffe0ff */
[----:B------:R-:W-:-:S02]  /*a910*/  IADD3 R9, R9, -0x8, RZ ;  /* 0xfffffff809097810 */ /* 0x000fc40007ffe0ff */
[----:B------:R-:W-:Y:S01]  /*a920*/  IADD3 R5, R5, -0x4, RZ ;  /* 0xfffffffc05057810 */ /* 0x000fe20007ffe0ff */
[----:B------:R-:W-:Y:S05]  /*a930*/  BRA `(.L_x_253) ;  /* 0xfffff94000007947 */ /* 0x000fea000383ffff */
.L_x_248:
        /* <DEDUP_REMOVED lines=98> */
.L_x_235:
[----:B------:R-:W-:Y:S05]  /*af60*/  BSYNC B0 ;  /* 0x0000000000007941 */ /* 0x000fea0003800000 */
.L_x_234:
        /* <DEDUP_REMOVED lines=403> */
.L_x_275:
        /* <DEDUP_REMOVED lines=20> */
.L_x_274:
        /* <DEDUP_REMOVED lines=17> */
.L_x_259:
[----:B------:R-:W-:Y:S05]  /*caf0*/  BSYNC B2 ;  /* 0x0000000000027941 */ /* 0x000fea0003800000 */
.L_x_258:
[----:B------:R-:W-:Y:S04]  /*cb00*/  STL.U16 [R9], R6 ;  /* 0x0000000609007387 */ /* 0x000fe80000100400 */
[----:B------:R-:W2:Y:S04]  /*cb10*/  LDL R16, [R7+0x4] ;  /* 0x0000040007107983 */ /* 0x000ea80000100800 */
[----:B--2---:R-:W-:Y:S04]  /*cb20*/  STL [R7], R16 ;  /* 0x0000001007007387 */ /* 0x004fe80000100800 */
[----:B------:R0:W-:Y:S04]  /*cb30*/  STL.U16 [R9+0x2], R8 ;  /* 0x0000020809007387 */ /* 0x0001e80000100400 */
[----:B------:R1:W-:Y:S04]  /*cb40*/  STL [R7+0x4], R14 ;  /* 0x0000040e07007387 */ /* 0x0003e80000100800 */
[----:B0-----:R1:W5:Y:S02]  /*cb50*/  LDL.U16 R8, [R9] ;  /* 0x0000000009087983 */ /* 0x0013640000100400 */
.L_x_260:
[----:B------:R-:W-:Y:S05]  /*cb60*/  BSYNC B1 ;  /* 0x0000000000017941 */ /* 0x000fea0003800000 */
.L_x_257:
        /* <DEDUP_REMOVED lines=18> */
.L_x_263:
[----:B------:R-:W-:Y:S05]  /*cc90*/  BSYNC B2 ;  /* 0x0000000000027941 */ /* 0x000fea0003800000 */
.L_x_262:
[----:B------:R-:W-:Y:S04]  /*cca0*/  STL.U16 [R9+-0x2], R8 ;  /* 0xfffffe0809007387 */ /* 0x000fe80000100400 */
[----:B------:R-:W2:Y:S04]  /*ccb0*/  LDL R16, [R7] ;  /* 0x0000000007107983 */ /* 0x000ea80000100800 */
[----:B--2---:R-:W-:Y:S04]  /*ccc0*/  STL [R7+-0x4], R16 ;  /* 0xfffffc1007007387 */ /* 0x004fe80000100800 */
[----:B------:R0:W-:Y:S04]  /*ccd0*/  STL.U16 [R9], R6 ;  /* 0x0000000609007387 */ /* 0x0001e80000100400 */
[----:B------:R1:W-:Y:S04]  /*cce0*/  STL [R7], R14 ;  /* 0x0000000e07007387 */ /* 0x0003e80000100800 */
[----:B0-----:R1:W5:Y:S02]  /*ccf0*/  LDL.U16 R6, [R9+-0x2] ;  /* 0xfffffe0009067983 */ /* 0x0013640000100400 */
.L_x_264:
[----:B------:R-:W-:Y:S05]  /*cd00*/  BSYNC B1 ;  /* 0x0000000000017941 */ /* 0x000fea0003800000 */
.L_x_261:
        /* <DEDUP_REMOVED lines=17> */
.L_x_267:
[----:B------:R-:W-:Y:S05]  /*ce20*/  BSYNC B2 ;  /* 0x0000000000027941 */ /* 0x000fea0003800000 */
.L_x_266:
[----:B------:R0:W-:Y:S04]  /*ce30*/  STL.U16 [R9+-0x4], R6 ;  /* 0xfffffc0609007387 */ /* 0x0001e80000100400 */
[----:B------:R-:W2:Y:S04]  /*ce40*/  LDL R14, [R7+-0x4] ;  /* 0xfffffc00070e7983 */ /* 0x000ea80000100800 */
[----:B--2---:R0:W-:Y:S04]  /*ce50*/  STL [R7+-0x8], R14 ;  /* 0xfffff80e07007387 */ /* 0x0041e80000100800 */
[----:B------:R0:W-:Y:S04]  /*ce60*/  STL.U16 [R9+-0x2], R11 ;  /* 0xfffffe0b09007387 */ /* 0x0001e80000100400 */
[----:B------:R0:W-:Y:S02]  /*ce70*/  STL [R7+-0x4], R8 ;  /* 0xfffffc0807007387 */ /* 0x0001e40000100800 */
.L_x_268:
[----:B------:R-:W-:Y:S05]  /*ce80*/  BSYNC B1 ;  /* 0x0000000000017941 */ /* 0x000fea0003800000 */
.L_x_265:
        /* <DEDUP_REMOVED lines=21> */
.L_x_272:
[----:B------:R-:W-:Y:S05]  /*cfe0*/  BSYNC B2 ;  /* 0x0000000000027941 */ /* 0x000fea0003800000 */
.L_x_271:
[----:B------:R-:W-:Y:S04]  /*cff0*/  STL.U16 [R9+-0x6], R11 ;  /* 0xfffffa0b09007387 */ /* 0x000fe80000100400 */
[----:B------:R-:W2:Y:S04]  /*d000*/  LDL R14, [R7+-0x8] ;  /* 0xfffff800070e7983 */ /* 0x000ea80000100800 */
[----:B--2---:R-:W-:Y:S04]  /*d010*/  STL [R7+-0xc], R14 ;  /* 0xfffff40e07007387 */ /* 0x004fe80000100800 */
[----:B------:R0:W-:Y:S04]  /*d020*/  STL.U16 [R9+-0x4], R6 ;  /* 0xfffffc0609007387 */ /* 0x0001e80000100400 */
[----:B------:R1:W-:Y:S04]  /*d030*/  STL [R7+-0x8], R8 ;  /* 0xfffff80807007387 */ /* 0x0003e80000100800 */
[----:B0-----:R1:W5:Y:S02]  /*d040*/  LDL.U16 R6, [R9+-0x6] ;  /* 0xfffffa0009067983 */ /* 0x0013640000100400 */
.L_x_273:
[----:B------:R-:W-:Y:S05]  /*d050*/  BSYNC B1 ;  /* 0x0000000000017941 */ /* 0x000fea0003800000 */
.L_x_270:
[----:B-1----:R-:W-:Y:S02]  /*d060*/  IADD3 R7, R7, -0x10, RZ ;  /* 0xfffffff007077810 */ /* 0x002fe40007ffe0ff */
[----:B------:R-:W-:-:S02]  /*d070*/  IADD3 R9, R9, -0x8, RZ ;  /* 0xfffffff809097810 */ /* 0x000fc40007ffe0ff */
[----:B------:R-:W-:Y:S01]  /*d080*/  IADD3 R5, R5, -0x4, RZ ;  /* 0xfffffffc05057810 */ /* 0x000fe20007ffe0ff */
[----:B------:R-:W-:Y:S05]  /*d090*/  BRA `(.L_x_274) ;  /* 0xfffff94000007947 */ /* 0x000fea000383ffff */
.L_x_269:
        /* <DEDUP_REMOVED lines=98> */
.L_x_256:
[----:B------:R-:W-:Y:S05]  /*d6c0*/  BSYNC B0 ;  /* 0x0000000000007941 */ /* 0x000fea0003800000 */
.L_x_255:
        /* <DEDUP_REMOVED lines=293> */
[----:B0-----:R-:W0:Y:S04]  /*e920*/  S2R R4, SR_LANEID ;  /* 0x0000000000047919 */ /* 0x001e280000000000 */
[----:B------:R1:W-:Y:S01]  /*e930*/  STL.64 [R1+0x908], R234 ;  /* 0x000908ea01007387 */ /* 0x0003e20000100a00 */
[----:B------:R-:W-:Y:S05]  /*e940*/  @P0 BRA `(.L_x_277) ;  /* 0x000014e000000947 */ /* 0x000fea0003800000 */
[CC--:B------:R-:W-:Y:S01]  /*e950*/  FSETP.GT.FTZ.AND P0, PT, R3.reuse, R234.reuse, PT ;  /* 0x000000ea0300720b */ /* 0x0c0fe20003f14000 */
        /* <DEDUP_REMOVED lines=12> */
[----:B------:R-:W2:Y:S03]  /*ea20*/  MUFU.EX2 R5, R5 ;  /* 0x0000000500057308 */ /* 0x000ea60000000800 */
[----:B------:R-:W-:Y:S04]  /*ea30*/  STL.64 [R1+0x30], R152 ;  /* 0x0000309801007387 */ /* 0x000fe80000100a00 */
[----:B------:R-:W-:Y:S04]  /*ea40*/  STL.64 [R1+0x38], R150 ;  /* 0x0000389601007387 */ /* 0x000fe80000100a00 */
[----:B------:R-:W-:Y:S04]  /*ea50*/  STL.64 [R1+0x40], R148 ;  /* 0x0000409401007387 */ /* 0x000fe80000100a00 */
[----:B------:R-:W-:Y:S01]  /*ea60*/  STL.64 [R1+0x48], R146 ;  /* 0x0000489201007387 */ /* 0x000fe20000100a00 */
[----:B--2---:R-:W-:-:S02]  /*ea70*/  FFMA.FTZ R2, R2, R5, R3 ;  /* 0x0000000502027223 */ /* 0x004fc40000010003 */
        /* <DEDUP_REMOVED lines=88> */
[----:B---3--:R-:W-:Y:S02]  /*f000*/  IADD3 R12, R1, 0x2fc, RZ ;  /* 0x000002fc010c7810 */ /* 0x008fe40007ffe0ff */
.L_x_296:
[----:B-1----:R-:W-:Y:S01]  /*f010*/  IADD3 R6, R1, 0x910, RZ ;  /* 0x0000091001067810 */ /* 0x002fe20007ffe0ff */
        /* <DEDUP_REMOVED lines=19> */
.L_x_295:
[----:B-1----:R-:W2:Y:S04]  /*f150*/  LDL.U16 R8, [R9] ;  /* 0x0000000009087983 */ /* 0x002ea80000100400 */
        /* <DEDUP_REMOVED lines=16> */
.L_x_280:
[----:B------:R-:W-:Y:S05]  /*f260*/  BSYNC B2 ;  /* 0x0000000000027941 */ /* 0x000fea0003800000 */
.L_x_279:
[----:B------:R-:W-:Y:S04]  /*f270*/  STL.U16 [R9], R6 ;  /* 0x0000000609007387 */ /* 0x000fe80000100400 */
[----:B------:R-:W2:Y:S04]  /*f280*/  LDL R16, [R7+0x4] ;  /* 0x0000040007107983 */ /* 0x000ea80000100800 */
[----:B--2---:R-:W-:Y:S04]  /*f290*/  STL [R7], R16 ;  /* 0x0000001007007387 */ /* 0x004fe80000100800 */
[----:B------:R1:W-:Y:S04]  /*f2a0*/  STL.U16 [R9+0x2], R8 ;  /* 0x0000020809007387 */ /* 0x0003e80000100400 */
[----:B------:R2:W-:Y:S04]  /*f2b0*/  STL [R7+0x4], R14 ;  /* 0x0000040e07007387 */ /* 0x0005e80000100800 */
[----:B-1----:R2:W5:Y:S02]  /*f2c0*/  LDL.U16 R8, [R9] ;  /* 0x0000000009087983 */ /* 0x0025640000100400 */
.L_x_281:
[----:B------:R-:W-:Y:S05]  /*f2d0*/  BSYNC B1 ;  /* 0x0000000000017941 */ /* 0x000fea0003800000 */
.L_x_278:
        /* <DEDUP_REMOVED lines=18> */
.L_x_284:
[----:B------:R-:W-:Y:S05]  /*f400*/  BSYNC B2 ;  /* 0x0000000000027941 */ /* 0x000fea0003800000 */
.L_x_283:
[----:B------:R-:W-:Y:S04]  /*f410*/  STL.U16 [R9+-0x2], R8 ;  /* 0xfffffe0809007387 */ /* 0x000fe80000100400 */
[----:B------:R-:W2:Y:S04]  /*f420*/  LDL R16, [R7] ;  /* 0x0000000007107983 */ /* 0x000ea80000100800 */
[----:B--2---:R-:W-:Y:S04]  /*f430*/  STL [R7+-0x4], R16 ;  /* 0xfffffc1007007387 */ /* 0x004fe80000100800 */
[----:B------:R1:W-:Y:S04]  /*f440*/  STL.U16 [R9], R6 ;  /* 0x0000000609007387 */ /* 0x0003e80000100400 */
[----:B------:R2:W-:Y:S04]  /*f450*/  STL [R7], R14 ;  /* 0x0000000e07007387 */ /* 0x0005e80000100800 */
[----:B-1----:R2:W5:Y:S02]  /*f460*/  LDL.U16 R6, [R9+-0x2] ;  /* 0xfffffe0009067983 */ /* 0x0025640000100400 */
.L_x_285:
[----:B------:R-:W-:Y:S05]  /*f470*/  BSYNC B1 ;  /* 0x0000000000017941 */ /* 0x000fea0003800000 */
.L_x_282:
        /* <DEDUP_REMOVED lines=17> */
.L_x_288:
[----:B------:R-:W-:Y:S05]  /*f590*/  BSYNC B2 ;  /* 0x0000000000027941 */ /* 0x000fea0003800000 */
.L_x_287:
[----:B------:R1:W-:Y:S04]  /*f5a0*/  STL.U16 [R9+-0x4], R6 ;  /* 0xfffffc0609007387 */ /* 0x0003e80000100400 */
[----:B------:R-:W2:Y:S04]  /*f5b0*/  LDL R14, [R7+-0x4] ;  /* 0xfffffc00070e7983 */ /* 0x000ea80000100800 */
[----:B--2---:R1:W-:Y:S04]  /*f5c0*/  STL [R7+-0x8], R14 ;  /* 0xfffff80e07007387 */ /* 0x0043e80000100800 */
[----:B------:R1:W-:Y:S04]  /*f5d0*/  STL.U16 [R9+-0x2], R11 ;  /* 0xfffffe0b09007387 */ /* 0x0003e80000100400 */
[----:B------:R1:W-:Y:S02]  /*f5e0*/  STL [R7+-0x4], R8 ;  /* 0xfffffc0807007387 */ /* 0x0003e40000100800 */
.L_x_289:
[----:B------:R-:W-:Y:S05]  /*f5f0*/  BSYNC B1 ;  /* 0x0000000000017941 */ /* 0x000fea0003800000 */
.L_x_286:
[----:B------:R-:W-:-:S13]  /*f600*/  ISETP.NE.AND P0, PT, R5, 0x2, PT ;  /* 0x000000020500780c */ /* 0x000fda0003f05270 */
[----:B------:R-:W-:Y:S05]  /*f610*/  @!P0 BRA `(.L_x_290) ;  /* 0x000001f000008947 */ /* 0x000fea0003800000 */
[----:B-1----:R-:W2:Y:S04]  /*f620*/  LDL.U16 R11, [R9+-0x4] ;  /* 0xfffffc00090b7983 */ /* 0x002ea80000100400 */
        /* <DEDUP_REMOVED lines=18> */
.L_x_293:
[----:B------:R-:W-:Y:S05]  /*f750*/  BSYNC B2 ;  /* 0x0000000000027941 */ /* 0x000fea0003800000 */
.L_x_292:
[----:B------:R-:W-:Y:S04]  /*f760*/  STL.U16 [R9+-0x6], R11 ;  /* 0xfffffa0b09007387 */ /* 0x000fe80000100400 */
[----:B------:R-:W2:Y:S04]  /*f770*/  LDL R14, [R7+-0x8] ;  /* 0xfffff800070e7983 */ /* 0x000ea80000100800 */
[----:B--2---:R-:W-:Y:S04]  /*f780*/  STL [R7+-0xc], R14 ;  /* 0xfffff40e07007387 */ /* 0x004fe80000100800 */
[----:B------:R1:W-:Y:S04]  /*f790*/  STL.U16 [R9+-0x4], R6 ;  /* 0xfffffc0609007387 */ /* 0x0003e80000100400 */
[----:B------:R2:W-:Y:S04]  /*f7a0*/  STL [R7+-0x8], R8 ;  /* 0xfffff80807007387 */ /* 0x0005e80000100800 */
[----:B-1----:R2:W5:Y:S02]  /*f7b0*/  LDL.U16 R6, [R9+-0x6] ;  /* 0xfffffa0009067983 */ /* 0x0025640000100400 */
.L_x_294:
[----:B------:R-:W-:Y:S05]  /*f7c0*/  BSYNC B1 ;  /* 0x0000000000017941 */ /* 0x000fea0003800000 */
.L_x_291:
[----:B--2---:R-:W-:Y:S02]  /*f7d0*/  IADD3 R7, R7, -0x10, RZ ;  /* 0xfffffff007077810 */ /* 0x004fe40007ffe0ff */
[----:B------:R-:W-:-:S02]  /*f7e0*/  IADD3 R9, R9, -0x8, RZ ;  /* 0xfffffff809097810 */ /* 0x000fc40007ffe0ff */
[----:B------:R-:W-:Y:S01]  /*f7f0*/  IADD3 R5, R5, -0x4, RZ ;  /* 0xfffffffc05057810 */ /* 0x000fe20007ffe0ff */
[----:B------:R-:W-:Y:S05]  /*f800*/  BRA `(.L_x_295) ;  /* 0xfffff94000007947 */ /* 0x000fea000383ffff */
.L_x_290:
        /* <DEDUP_REMOVED lines=98> */
.L_x_277:
[----:B------:R-:W-:Y:S05]  /*fe30*/  BSYNC B0 ;  /* 0x0000000000007941 */ /* 0x000fea0003800000 */
.L_x_276:
[----:B------:R-:W-:Y:S01]  /*fe40*/  WARPSYNC 0xffffffff ;  /* 0xffffffff00007948 */ /* 0x000fe20003800000 */
[----:B-1----:R-:W1:Y:S01]  /*fe50*/  S2R R6, SR_TID.X ;  /* 0x0000000000067919 */ /* 0x002e620000002100 */
[----:B0-----:R-:W-:Y:S01]  /*fe60*/  ISETP.NE.AND P0, PT, R4, RZ, PT ;  /* 0x000000ff0400720c */ /* 0x001fe20003f05270 */
[----:B------:R-:W-:-:S12]  /*fe70*/  BSSY B0, `(.L_x_297) ;  /* 0x000006a000007945 */ /* 0x000fd80003800000 */
[----:B------:R-:W-:Y:S05]  /*fe80*/  @P0 BRA `(.L_x_298) ;  /* 0x0000068000000947 */ /* 0x000fea0003800000 */
[----:B------:R-:W0:Y:S01]  /*fe90*/  S2R R5, SR_TID.X ;  /* 0x0000000000057919 */ /* 0x000e220000002100 */
[----:B------:R-:W-:Y:S01]  /*fea0*/  IMAD.MOV.U32 R4, RZ, RZ, R3 ;  /* 0x000000ffff047224 */ /* 0x000fe200078e0003 */
[----:B0-----:R-:W-:-:S04]  /*feb0*/  SHF.R.S32.HI R0, RZ, 0x1f, R5 ;  /* 0x0000001fff007819 */ /* 0x001fc80000011405 */
[----:B------:R-:W-:Y:S01]  /*fec0*/  LEA.HI R0, R0, R5, RZ, 0x5 ;  /* 0x0000000500007211 */ /* 0x000fe200078f28ff */
[----:B------:R-:W-:-:S03]  /*fed0*/  IMAD.MOV.U32 R5, RZ, RZ, R2 ;  /* 0x000000ffff057224 */ /* 0x000fc600078e0002 */
[----:B------:R-:W-:-:S05]  /*fee0*/  SHF.R.S32.HI R0, RZ, 0x5, R0 ;  /* 0x00000005ff007819 */ /* 0x000fca0000011400 */
[----:B------:R-:W-:-:S05]  /*fef0*/  IMAD R0, R0, 0x308, RZ ;  /* 0x0000030800007824 */ /* 0x000fca00078e02ff */
[----:B------:R0:W-:Y:S04]  /*ff00*/  STS.64 [R0+0x8], R4 ;  /* 0x0000080400007388 */ /* 0x0001e80000000a00 */
[----:B-----5:R0:W-:Y:S04]  /*ff10*/  STS.64 [R0+0x210], R198 ;  /* 0x000210c600007388 */ /* 0x0201e80000000a00 */
[----:B------:R0:W-:Y:S04]  /*ff20*/  STS.64 [R0+0x218], R196 ;  /* 0x000218c400007388 */ /* 0x0001e80000000a00 */
        /* <DEDUP_REMOVED lines=93> */
[----:B------:R0:W-:Y:S02]  /*10500*/  STS.64 [R0+0x208], R38 ;  /* 0x0002082600007388 */ /* 0x0001e40000000a00 */
.L_x_298:
[----:B------:R-:W-:Y:S05]  /*10510*/  BSYNC B0 ;  /* 0x0000000000007941 */ /* 0x000fea0003800000 */
.L_x_297:
[----:B------:R-:W-:Y:S01]  /*10520*/  BAR.SYNC.DEFER_BLOCKING 0x0 ;  /* 0x0000000000007b1d */ /* 0x000fe20000010000 */
[----:B-1----:R-:W-:-:S05]  /*10530*/  ISETP.NE.AND P2, PT, R6, RZ, PT ;  /* 0x000000ff0600720c */ /* 0x002fca0003f45270 */
[----:B------:R-:W-:Y:S08]  /*10540*/  BSSY B0, `(.L_x_299) ;  /* 0x000061e000007945 */ /* 0x000ff00003800000 */
[----:B------:R-:W-:Y:S05]  /*10550*/  @P2 BRA `(.L_x_300) ;  /* 0x000061c000002947 */ /* 0x000fea0003800000 */
[----:B0-----:R-:W0:Y:S04]  /*10560*/  LDS.128 R4, [0x310] ;  /* 0x00031000ff047984 */ /* 0x001e280000000c00 */
[----:B0-----:R-:W-:Y:S04]  /*10570*/  STL.64 [R1+0x908], R4 ;  /* 0x0009080401007387 */ /* 0x001fe80000100a00 */
[----:B------:R-:W3:Y:S01]  /*10580*/  LDL.64 R200, [R1+0x908] ;  /* 0x0009080001c87983 */ /* 0x000ee20000100a00 */
[----:B------:R-:W-:-:S02]  /*10590*/  IADD3 R249, R1, 0x1f8, RZ ;  /* 0x000001f801f97810 */ /* 0x000fc40007ffe0ff */
[----:B------:R-:W-:Y:S01]  /*105a0*/  IADD3 R248, R1, 0x2fc, RZ ;  /* 0x000002fc01f87810 */ /* 0x000fe20007ffe0ff */
        /* <DEDUP_REMOVED lines=12> */
[----:B------:R-:W0:Y:S04]  /*10670*/  LDS.128 R44, [0x320] ;  /* 0x00032000ff2c7984 */ /* 0x000e280000000c00 */
[----:B------:R-:W1:Y:S04]  /*10680*/  LDS.128 R40, [0x330] ;  /* 0x00033000ff287984 */ /* 0x000e680000000c00 */
[----:B------:R-:W4:Y:S04]  /*10690*/  LDS.128 R48, [0x340] ;  /* 0x00034000ff307984 */ /* 0x000f280000000c00 */
[----:B------:R-:W2:Y:S04]  /*106a0*/  LDS.128 R52, [0x350] ;  /* 0x00035000ff347984 */ /* 0x000ea80000000c00 */
[----:B------:R-:W0:Y:S04]  /*106b0*/  LDS.128 R56, [0x360] ;  /* 0x00036000ff387984 */ /* 0x000e280000000c00 */
[----:B------:R-:W0:Y:S04]  /*106c0*/  LDS.128 R60, [0x370] ;  /* 0x00037000ff3c7984 */ /* 0x000e280000000c00 */
        /* <DEDUP_REMOVED lines=27> */
[----:B0-----:R-:W-:Y:S04]  /*10880*/  STL.64 [R1+0x918], R44 ;  /* 0x0009182c01007387 */ /* 0x001fe80000100a00 */
[----:B------:R-:W-:Y:S04]  /*10890*/  STL.64 [R1+0x920], R46 ;  /* 0x0009202e01007387 */ /* 0x000fe80000100a00 */
[----:B-1----:R-:W-:Y:S04]  /*108a0*/  STL.64 [R1+0x928], R40 ;  /* 0x0009282801007387 */ /* 0x002fe80000100a00 */
[----:B------:R-:W-:Y:S04]  /*108b0*/  STL.64 [R1+0x930], R42 ;  /* 0x0009302a01007387 */ /* 0x000fe80000100a00 */
[----:B----4-:R-:W-:Y:S04]  /*108c0*/  STL.64 [R1+0x938], R48 ;  /* 0x0009383001007387 */ /* 0x010fe80000100a00 */
[----:B------:R-:W-:Y:S04]  /*108d0*/  STL.64 [R1+0x940], R50 ;  /* 0x0009403201007387 */ /* 0x000fe80000100a00 */
[----:B--2---:R-:W-:Y:S04]  /*108e0*/  STL.64 [R1+0x948], R52 ;  /* 0x0009483401007387 */ /* 0x004fe80000100a00 */
[----:B------:R-:W-:Y:S04]  /*108f0*/  STL.64 [R1+0x950], R54 ;  /* 0x0009503601007387 */ /* 0x000fe80000100a00 */
[----:B------:R-:W-:Y:S04]  /*10900*/  STL.64 [R1+0x958], R56 ;  /* 0x0009583801007387 */ /* 0x000fe80000100a00 */
[----:B------:R-:W-:Y:S04]  /*10910*/  STL.64 [R1+0x960], R58 ;  /* 0x0009603a01007387 */ /* 0x000fe80000100a00 */
[----:B------:R-:W-:Y:S04]  /*10920*/  STL.64 [R1+0x968], R60 ;  /* 0x0009683c01007387 */ /* 0x000fe80000100a00 */
[----:B------:R-:W-:Y:S04]  /*10930*/  STL.64 [R1+0x970], R62 ;  /* 0x0009703e01007387 */ /* 0x000fe80000100a00 */
[----:B------:R-:W0:Y:S04]  /*10940*/  LDS.128 R64, [0x380] ;  /* 0x00038000ff407984 */ /* 0x000e280000000c00 */
[----:B------:R-:W1:Y:S04]  /*10950*/  LDS.128 R68, [0x390] ;  /* 0x00039000ff447984 */ /* 0x000e680000000c00 */
[----:B------:R-:W2:Y:S04]  /*10960*/  LDS.128 R72, [0x3a0] ;  /* 0x0003a000ff487984 */ /* 0x000ea80000000c00 */
[----:B------:R-:W4:Y:S04]  /*10970*/  LDS.128 R76, [0x3b0] ;  /* 0x0003b000ff4c7984 */ /* 0x000f280000000c00 */
[----:B------:R-:W0:Y:S04]  /*10980*/  LDS.128 R8, [0x3c0] ;  /* 0x0003c000ff087984 */ /* 0x000e280000000c00 */
        /* <DEDUP_REMOVED lines=10> */
[----:B------:R-:W1:Y:S04]  /*10a30*/  LDS.128 R44, [0x470] ;  /* 0x00047000ff2c7984 */ /* 0x000e680000000c00 */
[----:B------:R-:W1:Y:S04]  /*10a40*/  LDS.128 R48, [0x480] ;  /* 0x00048000ff307984 */ /* 0x000e680000000c00 */
[----:B------:R-:W2:Y:S01]  /*10a50*/  LDS.128 R52, [0x490] ;  /* 0x00049000ff347984 */ /* 0x000ea20000000c00 */
[----:B---3--:R-:W-:-:S03]  /*10a60*/  FSETP.GT.FTZ.AND P0, PT, R3, R200, PT ;  /* 0x000000c80300720b */ /* 0x008fc60003f14000 */
[----:B------:R-:W3:Y:S01]  /*10a70*/  LDS.128 R56, [0x4a0] ;  /* 0x0004a000ff387984 */ /* 0x000ee20000000c00 */
[----:B------:R-:W-:Y:S02]  /*10a80*/  FSEL R252, R3, R200, P0 ;  /* 0x000000c803fc7208 */ /* 0x000fe40000000000 */
[----:B------:R-:W-:Y:S01]  /*10a90*/  FSEL R3, R200, R3, P0 ;  /* 0x00000003c8037208 */ /* 0x000fe20000000000 */
[----:B------:R-:W3:Y:S01]  /*10aa0*/  LDS.128 R60, [0x4b0] ;  /* 0x0004b000ff3c7984 */ /* 0x000ee20000000c00 */
[----:B------:R-:W-:Y:S02]  /*10ab0*/  FSEL R251, R2, R201, P0 ;  /* 0x000000c902fb7208 */ /* 0x000fe40000000000 */
[----:B------:R-:W-:Y:S01]  /*10ac0*/  FSEL R2, R201, R2, P0 ;  /* 0x00000002c9027208 */ /* 0x000fe20000000000 */
[----:B------:R-:W-:Y:S01]  /*10ad0*/  STL.64 [R1+0x128], R90 ;  /* 0x0001285a01007387 */ /* 0x000fe20000100a00 */
[----:B------:R-:W-:-:S03]  /*10ae0*/  FADD.FTZ R3, -R252, R3 ;  /* 0x00000003fc037221 */ /* 0x000fc60000010100 */
[----:B------:R-:W-:Y:S01]  /*10af0*/  STL.64 [R1+0x130], R88 ;  /* 0x0001305801007387 */ /* 0x000fe20000100a00 */
[----:B------:R-:W-:-:S03]  /*10b00*/  FMUL.FTZ R3, R3, 1.4426950216293334961 ;  /* 0x3fb8aa3b03037820 */ /* 0x000fc60000410000 */
[----:B------:R-:W-:Y:S03]  /*10b10*/  STL.64 [R1+0x138], R86 ;  /* 0x0001385601007387 */ /* 0x000fe60000100a00 */
[----:B------:R-:W4:Y:S01]  /*10b20*/  MUFU.EX2 R3, R3 ;  /* 0x0000000300037308 */ /* 0x000f220000000800 */
[----:B------:R-:W-:Y:S04]  /*10b30*/  STL.64 [R1+0x140], R84 ;  /* 0x0001405401007387 */ /* 0x000fe80000100a00 */
[----:B0-----:R-:W-:Y:S04]  /*10b40*/  STL.64 [R1+0x978], R64 ;  /* 0x0009784001007387 */ /* 0x001fe80000100a00 */
[----:B------:R-:W-:Y:S04]  /*10b50*/  STL.64 [R1+0x980], R66 ;  /* 0x0009804201007387 */ /* 0x000fe80000100a00 */
[----:B-1----:R-:W-:Y:S01]  /*10b60*/  STL.64 [R1+0x988], R68 ;  /* 0x0009884401007387 */ /* 0x002fe20000100a00 */
[----:B----4-:R-:W-:-:S03]  /*10b70*/  FFMA.FTZ R251, R2, R3, R251 ;  /* 0x0000000302fb7223 */ /* 0x010fc600000100fb */
[----:B------:R-:W-:Y:S04]  /*10b80*/  STL.64 [R1+0x990], R70 ;  /* 0x0009904601007387 */ /* 0x000fe80000100a00 */
        /* <DEDUP_REMOVED lines=33> */
[----:B------:R-:W-:Y:S04]  /*10da0*/  STL.64 [R1+0xaa8], R60 ;  /* 0x000aa83c01007387 */ /* 0x000fe80000100a00 */
[----:B------:R-:W-:Y:S04]  /*10db0*/  STL.64 [R1+0xab0], R62 ;  /* 0x000ab03e01007387 */ /* 0x000fe80000100a00 */
[----:B------:R-:W0:Y:S04]  /*10dc0*/  LDS.128 R64, [0x4c0] ;  /* 0x0004c000ff407984 */ /* 0x000e280000000c00 */
[----:B------:R-:W1:Y:S04]  /*10dd0*/  LDS.128 R8, [0x4d0] ;  /* 0x0004d000ff087984 */ /* 0x000e680000000c00 */
[----:B------:R-:W2:Y:S04]  /*10de0*/  LDS.128 R12, [0x4e0] ;  /* 0x0004e000ff0c7984 */ /* 0x000ea80000000c00 */
[----:B------:R-:W3:Y:S04]  /*10df0*/  LDS.128 R16, [0x4f0] ;  /* 0x0004f000ff107984 */ /* 0x000ee80000000c00 */
        /* <DEDUP_REMOVED lines=17> */
[----:B------:R-:W0:Y:S04]  /*10f10*/  LDS.64 R4, [0x610] ;  /* 0x00061000ff047984 */ /* 0x000e280000000a00 */
        /* <DEDUP_REMOVED lines=58> */
[----:B--2---:R-:W-:Y:S04]  /*112c0*/  STL.64 [R1+0xad8], R12 ;  /* 0x000ad80c01007387 */ /* 0x004fe80000100a00 */
[----:B------:R-:W-:Y:S04]  /*112d0*/  STL.64 [R1+0xae0], R14 ;  /* 0x000ae00e01007387 */ /* 0x000fe80000100a00 */
[----:B---3--:R-:W-:Y:S04]  /*112e0*/  STL.64 [R1+0xae8], R16 ;  /* 0x000ae81001007387 */ /* 0x008fe80000100a00 */
[----:B------:R-:W-:Y:S04]  /*112f0*/  STL.64 [R1+0xaf0], R18 ;  /* 0x000af01201007387 */ /* 0x000fe80000100a00 */
        /* <DEDUP_REMOVED lines=35> */
[----:B------:R0:W-:Y:S02]  /*11530*/  STL.64 [R1+0xa40], R6 ;  /* 0x000a400601007387 */ /* 0x0001e40000100a00 */
[----:B0-----:R-:W-:-:S02]  /*11540*/  IMAD.MOV.U32 R7, RZ, RZ, RZ ;  /* 0x000000ffff077224 */ /* 0x001fc400078e00ff */
.L_x_319:
        /* <DEDUP_REMOVED lines=8> */
[----:B-1----:R-:W-:Y:S02]  /*115d0*/  IMAD.MOV.U32 R6, RZ, RZ, R248 ;  /* 0x000000ffff067224 */ /* 0x002fe400078e00f8 */
        /* <DEDUP_REMOVED lines=11> */
.L_x_318:
        /* <DEDUP_REMOVED lines=17> */
.L_x_303:
[----:B------:R-:W-:Y:S05]  /*117a0*/  BSYNC B2 ;  /* 0x0000000000027941 */ /* 0x000fea0003800000 */
.L_x_302:
[----:B------:R-:W-:Y:S04]  /*117b0*/  STL.U16 [R6], R3 ;  /* 0x0000000306007387 */ /* 0x000fe80000100400 */
[----:B------:R-:W2:Y:S04]  /*117c0*/  LDL R11, [R4+0x4] ;  /* 0x00000400040b7983 */ /* 0x000ea80000100800 */
[----:B--2---:R-:W-:Y:S04]  /*117d0*/  STL [R4], R11 ;  /* 0x0000000b04007387 */ /* 0x004fe80000100800 */
[----:B------:R0:W-:Y:S04]  /*117e0*/  STL.U16 [R6+0x2], R5 ;  /* 0x0000020506007387 */ /* 0x0001e80000100400 */
[----:B------:R1:W-:Y:S04]  /*117f0*/  STL [R4+0x4], R9 ;  /* 0x0000040904007387 */ /* 0x0003e80000100800 */
[----:B0-----:R1:W5:Y:S02]  /*11800*/  LDL.U16 R5, [R6] ;  /* 0x0000000006057983 */ /* 0x0013640000100400 */
.L_x_304:
[----:B------:R-:W-:Y:S05]  /*11810*/  BSYNC B1 ;  /* 0x0000000000017941 */ /* 0x000fea0003800000 */
.L_x_301:
        /* <DEDUP_REMOVED lines=18> */
.L_x_307:
[----:B------:R-:W-:Y:S05]  /*11940*/  BSYNC B2 ;  /* 0x0000000000027941 */ /* 0x000fea0003800000 */
.L_x_306:
[----:B------:R-:W-:Y:S04]  /*11950*/  STL.U16 [R6+-0x2], R5 ;  /* 0xfffffe0506007387 */ /* 0x000fe80000100400 */
[----:B------:R-:W2:Y:S04]  /*11960*/  LDL R11, [R4] ;  /* 0x00000000040b7983 */ /* 0x000ea80000100800 */
[----:B--2---:R-:W-:Y:S04]  /*11970*/  STL [R4+-0x4], R11 ;  /* 0xfffffc0b04007387 */ /* 0x004fe80000100800 */
[----:B------:R0:W-:Y:S04]  /*11980*/  STL.U16 [R6], R3 ;  /* 0x0000000306007387 */ /* 0x0001e80000100400 */
[----:B------:R1:W-:Y:S04]  /*11990*/  STL [R4], R9 ;  /* 0x0000000904007387 */ /* 0x0003e80000100800 */
[----:B0-----:R1:W5:Y:S02]  /*119a0*/  LDL.U16 R3, [R6+-0x2] ;  /* 0xfffffe0006037983 */ /* 0x0013640000100400 */
.L_x_308:
[----:B------:R-:W-:Y:S05]  /*119b0*/  BSYNC B1 ;  /* 0x0000000000017941 */ /* 0x000fea0003800000 */
.L_x_305:
        /* <DEDUP_REMOVED lines=17> */
.L_x_311:
[----:B------:R-:W-:Y:S05]  /*11ad0*/  BSYNC B2 ;  /* 0x0000000000027941 */ /* 0x000fea0003800000 */
.L_x_310:
[----:B------:R0:W-:Y:S04]  /*11ae0*/  STL.U16 [R6+-0x4], R3 ;  /* 0xfffffc0306007387 */ /* 0x0001e80000100400 */
[----:B-1----:R-:W2:Y:S04]  /*11af0*/  LDL R9, [R4+-0x4] ;  /* 0xfffffc0004097983 */ /* 0x002ea80000100800 */
[----:B--2---:R0:W-:Y:S04]  /*11b00*/  STL [R4+-0x8], R9 ;  /* 0xfffff80904007387 */ /* 0x0041e80000100800 */
[----:B------:R0:W-:Y:S04]  /*11b10*/  STL.U16 [R6+-0x2], R8 ;  /* 0xfffffe0806007387 */ /* 0x0001e80000100400 */
[----:B------:R0:W-:Y:S02]  /*11b20*/  STL [R4+-0x4], R5 ;  /* 0xfffffc0504007387 */ /* 0x0001e40000100800 */
.L_x_312:
[----:B------:R-:W-:Y:S05]  /*11b30*/  BSYNC B1 ;  /* 0x0000000000017941 */ /* 0x000fea0003800000 */
.L_x_309:
        /* <DEDUP_REMOVED lines=21> */
.L_x_316:
[----:B------:R-:W-:Y:S05]  /*11c90*/  BSYNC B2 ;  /* 0x0000000000027941 */ /* 0x000fea0003800000 */
.L_x_315:
[----:B------:R-:W-:Y:S04]  /*11ca0*/  STL.U16 [R6+-0x6], R8 ;  /* 0xfffffa0806007387 */ /* 0x000fe80000100400 */
[----:B------:R-:W2:Y:S04]  /*11cb0*/  LDL R9, [R4+-0x8] ;  /* 0xfffff80004097983 */ /* 0x000ea80000100800 */
[----:B--2---:R-:W-:Y:S04]  /*11cc0*/  STL [R4+-0xc], R9 ;  /* 0xfffff40904007387 */ /* 0x004fe80000100800 */
[----:B------:R0:W-:Y:S04]  /*11cd0*/  STL.U16 [R6+-0x4], R3 ;  /* 0xfffffc0306007387 */ /* 0x0001e80000100400 */
[----:B------:R1:W-:Y:S04]  /*11ce0*/  STL [R4+-0x8], R5 ;  /* 0xfffff80504007387 */ /* 0x0003e80000100800 */
[----:B0-----:R1:W5:Y:S02]  /*11cf0*/  LDL.U16 R3, [R6+-0x6] ;  /* 0xfffffa0006037983 */ /* 0x0013640000100400 */
.L_x_317:
[----:B------:R-:W-:Y:S05]  /*11d00*/  BSYNC B1 ;  /* 0x0000000000017941 */ /* 0x000fea0003800000 */
.L_x_314:
[----:B-1----:R-:W-:Y:S02]  /*11d10*/  IADD3 R4, R4, -0x10, RZ ;  /* 0xfffffff004047810 */ /* 0x002fe40007ffe0ff */
[----:B------:R-:W-:-:S02]  /*11d20*/  IADD3 R6, R6, -0x8, RZ ;  /* 0xfffffff806067810 */ /* 0x000fc40007ffe0ff */
[----:B------:R-:W-:Y:S01]  /*11d30*/  IADD3 R2, R2, -0x4, RZ ;  /* 0xfffffffc02027810 */ /* 0x000fe20007ffe0ff */
[----:B------:R-:W-:Y:S05]  /*11d40*/  BRA `(.L_x_318) ;  /* 0xfffff94000007947 */ /* 0x000fea000383ffff */
.L_x_313:
[----:B------:R-:W-:Y:S05]  /*11d50*/  @!P1 BRA `(.L_x_319) ;  /* 0xfffff7f000009947 */ /* 0x000fea000383ffff */
[----:B01----:R-:W0:Y:S04]  /*11d60*/  LDS.64 R4, [0x618] ;  /* 0x00061800ff047984 */ /* 0x003e280000000a00 */
[----:B------:R-:W1:Y:S04]  /*11d70*/  LDS.128 R56, [0x6f0] ;  /* 0x0006f000ff387984 */ /* 0x000e680000000c00 */
[----:B------:R-:W2:Y:S04]  /*11d80*/  LDS.128 R60, [0x720] ;  /* 0x00072000ff3c7984 */ /* 0x000ea80000000c00 */
[----:B------:R-:W3:Y:S04]  /*11d90*/  LDS.128 R116, [0x740] ;  /* 0x00074000ff747984 */ /* 0x000ee80000000c00 */
[----:B------:R-:W4:Y:S04]  /*11da0*/  LDS.128 R120, [0x770] ;  /* 0x00077000ff787984 */ /* 0x000f280000000c00 */
[----:B------:R-:W2:Y:S04]  /*11db0*/  LDS.128 R124, [0x790] ;  /* 0x00079000ff7c7984 */ /* 0x000ea80000000c00 */
[----:B------:R-:W1:Y:S04]  /*11dc0*/  LDS.128 R128, [0x7b0] ;  /* 0x0007b000ff807984 */ /* 0x000e680000000c00 */
[----:B------:R-:W1:Y:S04]  /*11dd0*/  LDS.128 R132, [0x7c0] ;  /* 0x0007c000ff847984 */ /* 0x000e680000000c00 */
[----:B------:R-:W5:Y:S04]  /*11de0*/  LDL.64 R112, [R1+0x2d8] ;  /* 0x0002d80001707983 */ /* 0x000f680000100a00 */
[----:B------:R-:W5:Y:S04]  /*11df0*/  LDL.64 R102, [R1+0x2b0] ;  /* 0x0002b00001667983 */ /* 0x000f680000100a00 */
[----:B------:R-:W5:Y:S04]  /*11e00*/  LDL.64 R92, [R1+0x288] ;  /* 0x00028800015c7983 */ /* 0x000f680000100a00 */
[----:B------:R-:W5:Y:S04]  /*11e10*/  LDL.64 R218, [R1+0x2f8] ;  /* 0x0002f80001da7983 */ /* 0x000f680000100a00 */
[----:B------:R-:W5:Y:S04]  /*11e20*/  LDL.64 R114, [R1+0x2f0] ;  /* 0x0002f00001727983 */ /* 0x000f680000100a00 */
[----:B0-----:R-:W-:Y:S04]  /*11e30*/  STL.64 [R1+0x908], R4 ;  /* 0x0009080401007387 */ /* 0x001fe80000100a00 */
        /* <DEDUP_REMOVED lines=15> */
[----:B-1----:R-:W-:Y:S04]  /*11f30*/  STL.64 [R1+0x9e0], R56 ;  /* 0x0009e03801007387 */ /* 0x002fe80000100a00 */
[----:B--2---:R0:W-:Y:S04]  /*11f40*/  STL.64 [R1+0xa10], R60 ;  /* 0x000a103c01007387 */ /* 0x0041e80000100a00 */
[----:B------:R1:W-:Y:S04]  /*11f50*/  STL.64 [R1+0xa18], R62 ;  /* 0x000a183e01007387 */ /* 0x0003e80000100a00 */
[----:B------:R-:W2:Y:S04]  /*11f60*/  LDL.64 R70, [R1+0x248] ;  /* 0x0002480001467983 */ /* 0x000ea80000100a00 */
[----:B------:R-:W2:Y:S04]  /*11f70*/  LDL.64 R66, [R1+0x240] ;  /* 0x0002400001427983 */ /* 0x000ea80000100a00 */
[----:B0-----:R-:W2:Y:S04]  /*11f80*/  LDL.64 R60, [R1+0x220] ;  /* 0x00022000013c7983 */ /* 0x001ea80000100a00 */
[----:B------:R-:W2:Y:S04]  /*11f90*/  LDL.64 R56, [R1+0x218] ;  /* 0x0002180001387983 */ /* 0x000ea80000100a00 */
[----:B-1----:R-:W2:Y:S04]  /*11fa0*/  LDL.64 R62, [R1+0x210] ;  /* 0x00021000013e7983 */ /* 0x002ea80000100a00 */
[----:B------:R-:W2:Y:S04]  /*11fb0*/  LDL.64 R88, [R1+0x280] ;  /* 0x0002800001587983 */ /* 0x000ea80000100a00 */
[----:B------:R-:W2:Y:S04]  /*11fc0*/  LDL.64 R84, [R1+0x278] ;  /* 0x0002780001547983 */ /* 0x000ea80000100a00 */
[----:B---3--:R0:W-:Y:S04]  /*11fd0*/  STL.64 [R1+0xa30], R116 ;  /* 0x000a307401007387 */ /* 0x0081e80000100a00 */
        /* <DEDUP_REMOVED lines=9> */
[----:B------:R-:W2:Y:S04]  /*12070*/  LDL.64 R228, [R1+0x1f8] ;  /* 0x0001f80001e47983 */ /* 0x000ea80000100a00 */
[----:B------:R-:W2:Y:S04]  /*12080*/  LDL.64 R226, [R1+0x1f0] ;  /* 0x0001f00001e27983 */ /* 0x000ea80000100a00 */
[----:B------:R-:W2:Y:S04]  /*12090*/  LDL.64 R224, [R1+0x1e8] ;  /* 0x0001e80001e07983 */ /* 0x000ea80000100a00 */
[----:B------:R-:W2:Y:S04]  /*120a0*/  LDL.64 R222, [R1+0x1e0] ;  /* 0x0001e00001de7983 */ /* 0x000ea80000100a00 */
[----:B0-----:R-:W2:Y:S04]  /*120b0*/  LDL.64 R116, [R1+0x1d8] ;  /* 0x0001d80001747983 */ /* 0x001ea80000100a00 */
[----:B-1----:R-:W2:Y:S04]  /*120c0*/  LDL.64 R118, [R1+0x1d0] ;  /* 0x0001d00001767983 */ /* 0x002ea80000100a00 */
[----:B---3--:R-:W3:Y:S04]  /*120d0*/  LDL.64 R120, [R1+0x1c8] ;  /* 0x0001c80001787983 */ /* 0x008ee80000100a00 */
[----:B----4-:R-:W4:Y:S04]  /*120e0*/  LDL.64 R122, [R1+0x1c0] ;  /* 0x0001c000017a7983 */ /* 0x010f280000100a00 */
[----:B------:R-:W2:Y:S04]  /*120f0*/  LDL.64 R124, [R1+0x1b8] ;  /* 0x0001b800017c7983 */ /* 0x000ea80000100a00 */
        /* <DEDUP_REMOVED lines=54> */
[----:B------:R-:W2:Y:S04]  /*12460*/  LDL.64 R244, [R1] ;  /* 0x0000000001f47983 */ /* 0x000ea80000100a00 */
[----:B------:R-:W2:Y:S04]  /*12470*/  LDL.64 R78, [R1+0x258] ;  /* 0x00025800014e7983 */ /* 0x000ea80000100a00 */
[----:B------:R-:W2:Y:S04]  /*12480*/  LDL.64 R74, [R1+0x250] ;  /* 0x00025000014a7983 */ /* 0x000ea80000100a00 */
[----:B------:R-:W2:Y:S04]  /*12490*/  LDL.64 R68, [R1+0x230] ;  /* 0x0002300001447983 */ /* 0x000ea80000100a00 */
[----:B------:R-:W2:Y:S04]  /*124a0*/  LDL.64 R64, [R1+0x228] ;  /* 0x0002280001407983 */ /* 0x000ea80000100a00 */
[----:B------:R0:W-:Y:S04]  /*124b0*/  STL.64 [R1+0x9e8], R58 ;  /* 0x0009e83a01007387 */ /* 0x0001e80000100a00 */
[----:B------:R-:W2:Y:S04]  /*124c0*/  LDL.64 R230, [R1+0x200] ;  /* 0x0002000001e67983 */ /* 0x000ea80000100a00 */
[----:B------:R-:W1:Y:S04]  /*124d0*/  LDS.128 R12, [0x630] ;  /* 0x00063000ff0c7984 */ /* 0x000e680000000c00 */
[----:B0-----:R-:W2:Y:S04]  /*124e0*/  LDL.64 R58, [R1+0x208] ;  /* 0x00020800013a7983 */ /* 0x001ea80000100a00 */
[----:B------:R-:W0:Y:S04]  /*124f0*/  LDS.128 R16, [0x640] ;  /* 0x00064000ff107984 */ /* 0x000e280000000c00 */
[----:B------:R-:W3:Y:S04]  /*12500*/  LDS.128 R20, [0x650] ;  /* 0x00065000ff147984 */ /* 0x000ee80000000c00 */
[----:B------:R-:W3:Y:S04]  /*12510*/  LDS.128 R24, [0x670] ;  /* 0x00067000ff187984 */ /* 0x000ee80000000c00 */
[----:B------:R-:W3:Y:S04]  /*12520*/  LDS.128 R28, [0x680] ;  /* 0x00068000ff1c7984 */ /* 0x000ee80000000c00 */
[----:B------:R-:W3:Y:S04]  /*12530*/  LDS.128 R32, [0x690] ;  /* 0x00069000ff207984 */ /* 0x000ee80000000c00 */
[----:B------:R-:W4:Y:S04]  /*12540*/  LDS.128 R8, [0x620] ;  /* 0x00062000ff087984 */ /* 0x000f280000000c00 */
[----:B------:R-:W4:Y:S04]  /*12550*/  LDS.128 R4, [0x660] ;  /* 0x00066000ff047984 */ /* 0x000f280000000c00 */
[----:B------:R-:W-:Y:S04]  /*12560*/  LDS.128 R36, [0x6a0] ;  /* 0x0006a000ff247984 */ /* 0x000fe80000000c00 */
[----:B-1----:R-:W-:Y:S04]  /*12570*/  STL.64 [R1+0x920], R12 ;  /* 0x0009200c01007387 */ /* 0x002fe80000100a00 */
[----:B------:R-:W-:Y:S04]  /*12580*/  STL.64 [R1+0x928], R14 ;  /* 0x0009280e01007387 */ /* 0x000fe80000100a00 */
[----:B0-----:R-:W-:Y:S04]  /*12590*/  STL.64 [R1+0x930], R16 ;  /* 0x0009301001007387 */ /* 0x001fe80000100a00 */
[----:B------:R-:W-:Y:S04]  /*125a0*/  STL.64 [R1+0x938], R18 ;  /* 0x0009381201007387 */ /* 0x000fe80000100a00 */
[----:B------:R-:W0:Y:S04]  /*125b0*/  LDS.128 R12, [0x700] ;  /* 0x00070000ff0c7984 */ /* 0x000e280000000c00 */
[----:B------:R-:W1:Y:S04]  /*125c0*/  LDS.128 R16, [0x710] ;  /* 0x00071000ff107984 */ /* 0x000e680000000c00 */
        /* <DEDUP_REMOVED lines=8> */
[----:B------:R-:W3:Y:S04]  /*12650*/  LDS.128 R20, [0x730] ;  /* 0x00073000ff147984 */ /* 0x000ee80000000c00 */
[----:B------:R-:W1:Y:S04]  /*12660*/  LDS.128 R24, [0x760] ;  /* 0x00076000ff187984 */ /* 0x000e680000000c00 */
[----:B------:R-:W1:Y:S04]  /*12670*/  LDS.128 R28, [0x780] ;  /* 0x00078000ff1c7984 */ /* 0x000e680000000c00 */
[----:B------:R-:W3:Y:S04]  /*12680*/  LDS.128 R32, [0x7a0] ;  /* 0x0007a000ff207984 */ /* 0x000ee80000000c00 */
[----:B----4-:R-:W-:Y:S04]  /*12690*/  STL.64 [R1+0x910], R8 ;  /* 0x0009100801007387 */ /* 0x010fe80000100a00 */
[----:B------:R-:W-:Y:S04]  /*126a0*/  STL.64 [R1+0x918], R10 ;  /* 0x0009180a01007387 */ /* 0x000fe80000100a00 */
[----:B------:R-:W4:Y:S04]  /*126b0*/  LDS.128 R8, [0x7d0] ;  /* 0x0007d000ff087984 */ /* 0x000f280000000c00 */
[----:B------:R-:W-:Y:S04]  /*126c0*/  STL.64 [R1+0x950], R4 ;  /* 0x0009500401007387 */ /* 0x000fe80000100a00 */
[----:B------:R-:W-:Y:S04]  /*126d0*/  STL.64 [R1+0x958], R6 ;  /* 0x0009580601007387 */ /* 0x000fe80000100a00 */
[----:B------:R-:W4:Y:S04]  /*126e0*/  LDS.128 R4, [0x750] ;  /* 0x00075000ff047984 */ /* 0x000f280000000c00 */
[----:B0-----:R-:W-:Y:S04]  /*126f0*/  STL.64 [R1+0x9f0], R12 ;  /* 0x0009f00c01007387 */ /* 0x001fe80000100a00 */
[----:B------:R-:W-:Y:S04]  /*12700*/  STL.64 [R1+0x9f8], R14 ;  /* 0x0009f80e01007387 */ /* 0x000fe80000100a00 */
[----:B-1----:R-:W-:Y:S04]  /*12710*/  STL.64 [R1+0xa00], R16 ;  /* 0x000a001001007387 */ /* 0x002fe80000100a00 */
[----:B------:R-:W-:Y:S04]  /*12720*/  STL.64 [R1+0xa08], R18 ;  /* 0x000a081201007387 */ /* 0x000fe80000100a00 */
[----:B------:R-:W0:Y:S04]  /*12730*/  LDS.128 R12, [0x7e0] ;  /* 0x0007e000ff0c7984 */ /* 0x000e280000000c00 */
[----:B------:R-:W1:Y:S04]  /*12740*/  LDS.128 R16, [0x840] ;  /* 0x00084000ff107984 */ /* 0x000e680000000c00 */
[----:B------:R-:W-:Y:S04]  /*12750*/  STL.64 [R1+0x990], R36 ;  /* 0x0009902401007387 */ /* 0x000fe80000100a00 */
[----:B------:R-:W-:Y:S04]  /*12760*/  STL.64 [R1+0x998], R38 ;  /* 0x0009982601007387 */ /* 0x000fe80000100a00 */
        /* <DEDUP_REMOVED lines=9> */
[----:B------:R-:W0:Y:S04]  /*12800*/  LDS.128 R44, [0x6c0] ;  /* 0x0006c000ff2c7984 */ /* 0x000e280000000c00 */
[----:B------:R-:W0:Y:S04]  /*12810*/  LDS.128 R48, [0x6d0] ;  /* 0x0006d000ff307984 */ /* 0x000e280000000c00 */
[----:B------:R-:W0:Y:S04]  /*12820*/  LDS.128 R52, [0x6e0] ;  /* 0x0006e000ff347984 */ /* 0x000e280000000c00 */
[----:B------:R-:W0:Y:S04]  /*12830*/  LDS.128 R24, [0x7f0] ;  /* 0x0007f000ff187984 */ /* 0x000e280000000c00 */
[----:B------:R-:W0:Y:S04]  /*12840*/  LDS.128 R32, [0x800] ;  /* 0x00080000ff207984 */ /* 0x000e280000000c00 */
[----:B------:R-:W1:Y:S04]  /*12850*/  LDS.128 R36, [0x810] ;  /* 0x00081000ff247984 */ /* 0x000e680000000c00 */
[----:B------:R-:W1:Y:S04]  /*12860*/  LDS.128 R20, [0x820] ;  /* 0x00082000ff147984 */ /* 0x000e680000000c00 */
[----:B------:R-:W2:Y:S04]  /*12870*/  LDS.128 R28, [0x830] ;  /* 0x00083000ff1c7984 */ /* 0x000ea80000000c00 */
[----:B----4-:R-:W-:Y:S04]  /*12880*/  STL.64 [R1+0xac0], R8 ;  /* 0x000ac00801007387 */ /* 0x010fe80000100a00 */
[----:B------:R-:W-:Y:S04]  /*12890*/  STL.64 [R1+0xac8], R10 ;  /* 0x000ac80a01007387 */ /* 0x000fe80000100a00 */
[----:B------:R-:W4:Y:S04]  /*128a0*/  LDS.128 R8, [0x860] ;  /* 0x00086000ff087984 */ /* 0x000f280000000c00 */
[----:B------:R-:W-:Y:S04]  /*128b0*/  STL.64 [R1+0xa40], R4 ;  /* 0x000a400401007387 */ /* 0x000fe80000100a00 */
[----:B------:R-:W-:Y:S04]  /*128c0*/  STL.64 [R1+0xa48], R6 ;  /* 0x000a480601007387 */ /* 0x000fe80000100a00 */
[----:B------:R-:W2:Y:S04]  /*128d0*/  LDS.128 R4, [0x850] ;  /* 0x00085000ff047984 */ /* 0x000ea80000000c00 */
[----:B0-----:R-:W-:Y:S04]  /*128e0*/  STL.64 [R1+0xad0], R12 ;  /* 0x000ad00c01007387 */ /* 0x001fe80000100a00 */
[----:B------:R-:W-:Y:S04]  /*128f0*/  STL.64 [R1+0xad8], R14 ;  /* 0x000ad80e01007387 */ /* 0x000fe80000100a00 */
[----:B-1----:R-:W-:Y:S04]  /*12900*/  STL.64 [R1+0xb30], R16 ;  /* 0x000b301001007387 */ /* 0x002fe80000100a00 */
        /* <DEDUP_REMOVED lines=20> */
[----:B------:R-:W-:Y:S04]  /*12a50*/  STL.64 [R1+0xb28], R30 ;  /* 0x000b281e01007387 */ /* 0x000fe80000100a00 */
[----:B------:R-:W2:Y:S04]  /*12a60*/  LDS.128 R20, [0x880] ;  /* 0x00088000ff147984 */ /* 0x000ea80000000c00 */
[----:B------:R-:W3:Y:S04]  /*12a70*/  LDS.128 R24, [0x890] ;  /* 0x00089000ff187984 */ /* 0x000ee80000000c00 */
[----:B------:R-:W0:Y:S04]  /*12a80*/  LDS.128 R28, [0x8a0] ;  /* 0x0008a000ff1c7984 */ /* 0x000e280000000c00 */
[----:B------:R-:W0:Y:S04]  /*12a90*/  LDS.128 R32, [0x8b0] ;  /* 0x0008b000ff207984 */ /* 0x000e280000000c00 */
[----:B------:R-:W0:Y:S04]  /*12aa0*/  LDS.128 R36, [0x8d0] ;  /* 0x0008d000ff247984 */ /* 0x000e280000000c00 */
[----:B------:R-:W0:Y:S04]  /*12ab0*/  LDS.128 R40, [0x8e0] ;  /* 0x0008e000ff287984 */ /* 0x000e280000000c00 */
[----:B------:R-:W0:Y:S04]  /*12ac0*/  LDS.128 R44, [0x8f0] ;  /* 0x0008f000ff2c7984 */ /* 0x000e280000000c00 */
[----:B------:R-:W0:Y:S04]  /*12ad0*/  LDS.128 R48, [0x900] ;  /* 0x00090000ff307984 */ /* 0x000e280000000c00 */
[----:B------:R-:W0:Y:S04]  /*12ae0*/  LDS.128 R52, [0x910] ;  /* 0x00091000ff347984 */ /* 0x000e280000000c00 */
[----:B----4-:R5:W-:Y:S02]  /*12af0*/  STL.64 [R1+0xb58], R10 ;  /* 0x000b580a01007387 */ /* 0x010be40000100a00 */
[----:B-----5:R-:W-:-:S02]  /*12b00*/  PRMT R10, R112, 0x7610, R112 ;  /* 0x00007610700a7816 */ /* 0x020fc40000000070 */
[----:B------:R-:W-:-:S05]  /*12b10*/  PRMT R11, R113, 0x7610, R113 ;  /* 0x00007610710b7816 */ /* 0x000fca0000000071 */
[----:B------:R4:W-:Y:S04]  /*12b20*/  STL.64 [R1+0x5d8], R10 ;  /* 0x0005d80a01007387 */ /* 0x0009e80000100a00 */
[----:B------:R-:W-:Y:S04]  /*12b30*/  STL.64 [R1+0xb48], R6 ;  /* 0x000b480601007387 */ /* 0x000fe80000100a00 */
[----:B------:R5:W-:Y:S01]  /*12b40*/  STL.64 [R1+0xb50], R8 ;  /* 0x000b500801007387 */ /* 0x000be20000100a00 */
[----:B----4-:R-:W-:Y:S02]  /*12b50*/  PRMT R10, R102, 0x7610, R102 ;  /* 0x00007610660a7816 */ /* 0x010fe40000000066 */
[----:B------:R-:W-:-:S02]  /*12b60*/  PRMT R11, R103, 0x7610, R103 ;  /* 0x00007610670b7816 */ /* 0x000fc40000000067 */
[----:B-----5:R-:W-:-:S03]  /*12b70*/  PRMT R8, R218, 0x7610, R218 ;  /* 0x00007610da087816 */ /* 0x020fc600000000da */
[----:B------:R4:W-:Y:S01]  /*12b80*/  STL.64 [R1+0x5b0], R10 ;  /* 0x0005b00a01007387 */ /* 0x0009e20000100a00 */
[----:B------:R-:W-:Y:S02]  /*12b90*/  PRMT R9, R219, 0x7610, R219 ;  /* 0x00007610db097816 */ /* 0x000fe400000000db */
[----:B------:R-:W-:Y:S02]  /*12ba0*/  PRMT R6, R114, 0x7610, R114 ;  /* 0x0000761072067816 */ /* 0x000fe40000000072 */
[----:B------:R-:W-:Y:S01]  /*12bb0*/  PRMT R7, R115, 0x7610, R115 ;  /* 0x0000761073077816 */ /* 0x000fe20000000073 */
[----:B0-----:R0:W-:Y:S01]  /*12bc0*/  STL.64 [R1+0xb60], R12 ;  /* 0x000b600c01007387 */ /* 0x0011e20000100a00 */
[----:B------:R-:W-:-:S03]  /*12bd0*/  FSETP.GT.FTZ.AND P0, PT, R252, R2, PT ;  /* 0x00000002fc00720b */ /* 0x000fc60003f14000 */
[----:B------:R5:W-:Y:S01]  /*12be0*/  STL.64 [R1+0xb68], R14 ;  /* 0x000b680e01007387 */ /* 0x000be20000100a00 */
[----:B----4-:R-:W-:Y:S02]  /*12bf0*/  PRMT R10, R92, 0x7610, R92 ;  /* 0x000076105c0a7816 */ /* 0x010fe4000000005c */
[----:B------:R-:W-:Y:S01]  /*12c00*/  PRMT R11, R93, 0x7610, R93 ;  /* 0x000076105d0b7816 */ /* 0x000fe2000000005d */
[----:B-1----:R1:W-:Y:S01]  /*12c10*/  STL.64 [R1+0xbb0], R16 ;  /* 0x000bb01001007387 */ /* 0x0023e20000100a00 */
[----:B0-----:R-:W-:Y:S02]  /*12c20*/  PRMT R12, R96, 0x7610, R96 ;  /* 0x00007610600c7816 */ /* 0x001fe40000000060 */
[----:B-----5:R-:W-:Y:S01]  /*12c30*/  PRMT R14, R100, 0x7610, R100 ;  /* 0x00007610640e7816 */ /* 0x020fe20000000064 */
[----:B------:R0:W-:Y:S01]  /*12c40*/  STL.64 [R1+0xbb8], R18 ;  /* 0x000bb81201007387 */ /* 0x0001e20000100a00 */
[----:B------:R-:W-:Y:S02]  /*12c50*/  PRMT R15, R101, 0x7610, R101 ;  /* 0x00007610650f7816 */ /* 0x000fe40000000065 */
[----:B------:R-:W-:Y:S01]  /*12c60*/  PRMT R13, R97, 0x7610, R97 ;  /* 0x00007610610d7816 */ /* 0x000fe20000000061 */
[----:B------:R4:W-:Y:S04]  /*12c70*/  STL.64 [R1+0x588], R10 ;  /* 0x0005880a01007387 */ /* 0x0009e80000100a00 */
[----:B------:R5:W-:Y:S01]  /*12c80*/  STL.64 [R1+0x5f8], R8 ;  /* 0x0005f80801007387 */ /* 0x000be20000100a00 */
[----:B-1----:R-:W-:-:S02]  /*12c90*/  PRMT R16, R106, 0x7610, R106 ;  /* 0x000076106a107816 */ /* 0x002fc4000000006a */
[----:B------:R-:W-:Y:S01]  /*12ca0*/  PRMT R17, R107, 0x7610, R107 ;  /* 0x000076106b117816 */ /* 0x000fe2000000006b */
[----:B------:R1:W-:Y:S01]  /*12cb0*/  STL.64 [R1+0x5f0], R6 ;  /* 0x0005f00601007387 */ /* 0x0003e20000100a00 */
[----:B0-----:R-:W-:Y:S02]  /*12cc0*/  PRMT R18, R110, 0x7610, R110 ;  /* 0x000076106e127816 */ /* 0x001fe4000000006e */
[----:B------:R-:W-:Y:S01]  /*12cd0*/  PRMT R19, R111, 0x7610, R111 ;  /* 0x000076106f137816 */ /* 0x000fe2000000006f */
[----:B------:R0:W-:Y:S01]  /*12ce0*/  STL.64 [R1+0xb40], R4 ;  /* 0x000b400401007387 */ /* 0x0001e20000100a00 */
[----:B----4-:R-:W-:Y:S02]  /*12cf0*/  PRMT R10, R82, 0x7610, R82 ;  /* 0x00007610520a7816 */ /* 0x010fe40000000052 */
[----:B------:R-:W-:Y:S02]  /*12d00*/  PRMT R11, R83, 0x7610, R83 ;  /* 0x00007610530b7816 */ /* 0x000fe40000000053 */
[----:B-----5:R-:W-:-:S02]  /*12d10*/  PRMT R8, R108, 0x7610, R108 ;  /* 0x000076106c087816 */ /* 0x020fc4000000006c */
[----:B------:R-:W-:Y:S02]  /*12d20*/  PRMT R9, R109, 0x7610, R109 ;  /* 0x000076106d097816 */ /* 0x000fe4000000006d */
[----:B-1----:R-:W-:Y:S02]  /*12d30*/  PRMT R6, R104, 0x7610, R104 ;  /* 0x0000761068067816 */ /* 0x002fe40000000068 */
[----:B------:R-:W-:Y:S01]  /*12d40*/  PRMT R7, R105, 0x7610, R105 ;  /* 0x0000761069077816 */ /* 0x000fe20000000069 */
[----:B------:R1:W-:Y:S01]  /*12d50*/  STL.64 [R1+0x5e8], R18 ;  /* 0x0005e81201007387 */ /* 0x0003e20000100a00 */
[----:B------:R-:W-:Y:S02]  /*12d60*/  FSEL R250, R252, R2, P0 ;  /* 0x00000002fcfa7208 */ /* 0x000fe40000000000 */
[----:B0-----:R-:W-:Y:S01]  /*12d70*/  FSEL R5, R2, R252, P0 ;  /* 0x000000fc02057208 */ /* 0x001fe20000000000 */
[----:B------:R0:W-:Y:S04]  /*12d80*/  STL.64 [R1+0x5e0], R16 ;  /* 0x0005e01001007387 */ /* 0x0001e80000100a00 */
[----:B------:R4:W-:Y:S04]  /*12d90*/  STL.64 [R1+0x5c0], R14 ;  /* 0x0005c00e01007387 */ /* 0x0009e80000100a00 */
        /* <DEDUP_REMOVED lines=12> */
[----:B--2---:R-:W-:Y:S02]  /*12e60*/  PRMT R10, R72, 0x7610, R72 ;  /* 0x00007610480a7816 */ /* 0x004fe40000000048 */
[----:B------:R-:W-:Y:S02]  /*12e70*/  PRMT R11, R73, 0x7610, R73 ;  /* 0x00007610490b7816 */ /* 0x000fe40000000049 */
[----:B-1----:R-:W-:Y:S02]  /*12e80*/  PRMT R8, R98, 0x7610, R98 ;  /* 0x0000761062087816 */ /* 0x002fe40000000062 */
[----:B------:R-:W-:Y:S02]  /*12e90*/  PRMT R9, R99, 0x7610, R99 ;  /* 0x0000761063097816 */ /* 0x000fe40000000063 */
[----:B0-----:R-:W-:-:S02]  /*12ea0*/  PRMT R6, R94, 0x7610, R94 ;  /* 0x000076105e067816 */ /* 0x001fc4000000005e */
[----:B------:R-:W-:Y:S01]  /*12eb0*/  PRMT R7, R95, 0x7610, R95 ;  /* 0x000076105f077816 */ /* 0x000fe2000000005f */
[----:B------:R-:W-:Y:S01]  /*12ec0*/  FADD.FTZ R5, -R250, R5 ;  /* 0x00000005fa057221 */ /* 0x000fe20000010100 */
[----:B------:R0:W-:Y:S04]  /*12ed0*/  STL.64 [R1+0x598], R18 ;  /* 0x0005981201007387 */ /* 0x0001e80000100a00 */
[----:B------:R1:W-:Y:S01]  /*12ee0*/  STL.64 [R1+0x590], R16 ;  /* 0x0005901001007387 */ /* 0x0003e20000100a00 */
[----:B------:R-:W-:-:S03]  /*12ef0*/  FMUL.FTZ R5, R5, 1.4426950216293334961 ;  /* 0x3fb8aa3b05057820 */ /* 0x000fc60000410000 */
[----:B------:R2:W-:Y:S04]  /*12f00*/  STL.64 [R1+0x570], R14 ;  /* 0x0005700e01007387 */ /* 0x0005e80000100a00 */
[----:B------:R4:W-:Y:S04]  /*12f10*/  STL.64 [R1+0x568], R12 ;  /* 0x0005680c01007387 */ /* 0x0009e80000100a00 */
[----:B------:R5:W-:Y:S01]  /*12f20*/  STL.64 [R1+0x538], R10 ;  /* 0x0005380a01007387 */ /* 0x000be20000100a00 */
[----:B0-----:R-:W-:Y:S02]  /*12f30*/  PRMT R18, R70, 0x7610, R70 ;  /* 0x0000761046127816 */ /* 0x001fe40000000046 */
[----:B------:R-:W-:Y:S01]  /*12f40*/  PRMT R19, R71, 0x7610, R71 ;  /* 0x0000761047137816 */ /* 0x000fe20000000047 */
[----:B------:R0:W-:Y:S01]  /*12f50*/  STL.64 [R1+0x5a8], R8 ;  /* 0x0005a80801007387 */ /* 0x0001e20000100a00 */
[----:B-1----:R-:W-:-:S02]  /*12f60*/  PRMT R16, R66, 0x7610, R66 ;  /* 0x0000761042107816 */ /* 0x002fc40000000042 */
[----:B------:R-:W-:Y:S01]  /*12f70*/  PRMT R17, R67, 0x7610, R67 ;  /* 0x0000761043117816 */ /* 0x000fe20000000043 */
[----:B------:R1:W-:Y:S01]  /*12f80*/  STL.64 [R1+0x5a0], R6 ;  /* 0x0005a00601007387 */ /* 0x0003e20000100a00 */
[----:B--2---:R-:W-:Y:S02]  /*12f90*/  PRMT R14, R60, 0x7610, R60 ;  /* 0x000076103c0e7816 */ /* 0x004fe4000000003c */
[----:B------:R-:W-:Y:S02]  /*12fa0*/  PRMT R15, R61, 0x7610, R61 ;  /* 0x000076103d0f7816 */ /* 0x000fe4000000003d */
[----:B----4-:R-:W-:Y:S02]  /*12fb0*/  PRMT R12, R56, 0x7610, R56 ;  /* 0x00007610380c7816 */ /* 0x010fe40000000038 */
[----:B------:R-:W-:Y:S02]  /*12fc0*/  PRMT R13, R57, 0x7610, R57 ;  /* 0x00007610390d7816 */ /* 0x000fe40000000039 */
[----:B-----5:R-:W-:-:S02]  /*12fd0*/  PRMT R10, R62, 0x7610, R62 ;  /* 0x000076103e0a7816 */ /* 0x020fc4000000003e */
[----:B------:R-:W-:Y:S02]  /*12fe0*/  PRMT R11, R63, 0x7610, R63 ;  /* 0x000076103f0b7816 */ /* 0x000fe4000000003f */
[----:B0-----:R-:W-:Y:S02]  /*12ff0*/  PRMT R8, R88, 0x7610, R88 ;  /* 0x0000761058087816 */ /* 0x001fe40000000058 */
[----:B------:R-:W-:Y:S02]  /*13000*/  PRMT R9, R89, 0x7610, R89 ;  /* 0x0000761059097816 */ /* 0x000fe40000000059 */
[----:B-1----:R-:W-:Y:S02]  /*13010*/  PRMT R6, R84, 0x7610, R84 ;  /* 0x0000761054067816 */ /* 0x002fe40000000054 */
[----:B------:R-:W-:Y:S01]  /*13020*/  PRMT R7, R85, 0x7610, R85 ;  /* 0x0000761055077816 */ /* 0x000fe20000000055 */
[----:B------:R-:W-:Y:S01]  /*13030*/  STL.64 [R1+0xb70], R20 ;  /* 0x000b701401007387 */ /* 0x000fe20000100a00 */
[----:B------:R-:W0:Y:S03]  /*13040*/  MUFU.EX2 R5, R5 ;  /* 0x0000000500057308 */ /* 0x000e260000000800 */
        /* <DEDUP_REMOVED lines=88> */
[----:B------:R-:W-:-:S02]  /*135d0*/  FSEL R252, R251, R3, P0 ;  /* 0x00000003fbfc7208 */ /* 0x000fc40000000000 */
[----:B-1----:R-:W-:Y:S02]  /*135e0*/  PRMT R8, R78, 0x7610, R78 ;  /* 0x000076104e087816 */ /* 0x002fe4000000004e */
[----:B------:R-:W-:Y:S02]  /*135f0*/  PRMT R9, R79, 0x7610, R79 ;  /* 0x000076104f097816 */ /* 0x000fe4000000004f */
[----:B--2---:R-:W-:Y:S02]  /*13600*/  PRMT R6, R74, 0x7610, R74 ;  /* 0x000076104a067816 */ /* 0x004fe4000000004a */
[----:B------:R-:W-:Y:S01]  /*13610*/  PRMT R7, R75, 0x7610, R75 ;  /* 0x000076104b077816 */ /* 0x000fe2000000004b */
        /* <DEDUP_REMOVED lines=9> */
[----:B0-----:R-:W-:-:S02]  /*136b0*/  FFMA.FTZ R252, R3, R5, R252 ;  /* 0x0000000503fc7223 */ /* 0x001fc400000100fc */
[----:B------:R-:W-:Y:S01]  /*136c0*/  IMAD.MOV.U32 R3, RZ, RZ, RZ ;  /* 0x000000ffff037224 */ /* 0x000fe200078e00ff */
[----:B-1----:R-:W-:Y:S02]  /*136d0*/  PRMT R8, R58, 0x7610, R58 ;  /* 0x000076103a087816 */ /* 0x002fe4000000003a */
[----:B------:R-:W-:Y:S02]  /*136e0*/  PRMT R9, R59, 0x7610, R59 ;  /* 0x000076103b097816 */ /* 0x000fe4000000003b */
[----:B--2---:R-:W-:Y:S02]  /*136f0*/  PRMT R6, R230, 0x7610, R230 ;  /* 0x00007610e6067816 */ /* 0x004fe400000000e6 */
[----:B------:R-:W-:Y:S01]  /*13700*/  PRMT R7, R231, 0x7610, R231 ;  /* 0x00007610e7077816 */ /* 0x000fe200000000e7 */
[----:B------:R0:W-:Y:S04]  /*13710*/  STL.64 [R1+0x508], R8 ;  /* 0x0005080801007387 */ /* 0x0001e80000100a00 */
[----:B------:R1:W-:Y:S01]  /*13720*/  STL.64 [R1+0x500], R6 ;  /* 0x0005000601007387 */ /* 0x0003e20000100a00 */
[----:B0-----:R-:W-:-:S02]  /*13730*/  IADD3 R8, R1, 0x4f8, RZ ;  /* 0x000004f801087810 */ /* 0x001fc40007ffe0ff */
[----:B-1----:R-:W-:Y:S02]  /*13740*/  IADD3 R6, R1, 0x5fc, RZ ;  /* 0x000005fc01067810 */ /* 0x002fe40007ffe0ff */
.L_x_338:
        /* <DEDUP_REMOVED lines=19> */
.L_x_337:
        /* <DEDUP_REMOVED lines=17> */
.L_x_322:
[----:B------:R-:W-:Y:S05]  /*13990*/  BSYNC B2 ;  /* 0x0000000000027941 */ /* 0x000fea0003800000 */
.L_x_321:
[----:B------:R-:W-:Y:S04]  /*139a0*/  STL.U16 [R7], R4 ;  /* 0x0000000407007387 */ /* 0x000fe80000100400 */
[----:B------:R-:W2:Y:S04]  /*139b0*/  LDL R12, [R5+0x4] ;  /* 0x00000400050c7983 */ /* 0x000ea80000100800 */
[----:B--2---:R-:W-:Y:S04]  /*139c0*/  STL [R5], R12 ;  /* 0x0000000c05007387 */ /* 0x004fe80000100800 */
[----:B------:R0:W-:Y:S04]  /*139d0*/  STL.U16 [R7+0x2], R9 ;  /* 0x0000020907007387 */ /* 0x0001e80000100400 */
[----:B------:R1:W-:Y:S04]  /*139e0*/  STL [R5+0x4], R10 ;  /* 0x0000040a05007387 */ /* 0x0003e80000100800 */
[----:B0-----:R1:W5:Y:S02]  /*139f0*/  LDL.U16 R9, [R7] ;  /* 0x0000000007097983 */ /* 0x0013640000100400 */
.L_x_323:
[----:B------:R-:W-:Y:S05]  /*13a00*/  BSYNC B1 ;  /* 0x0000000000017941 */ /* 0x000fea0003800000 */
.L_x_320:
        /* <DEDUP_REMOVED lines=18> */
.L_x_326:
[----:B------:R-:W-:Y:S05]  /*13b30*/  BSYNC B2 ;  /* 0x0000000000027941 */ /* 0x000fea0003800000 */
.L_x_325:
[----:B------:R-:W-:Y:S04]  /*13b40*/  STL.U16 [R7+-0x2], R9 ;  /* 0xfffffe0907007387 */ /* 0x000fe80000100400 */
[----:B------:R-:W2:Y:S04]  /*13b50*/  LDL R12, [R5] ;  /* 0x00000000050c7983 */ /* 0x000ea80000100800 */
[----:B--2---:R-:W-:Y:S04]  /*13b60*/  STL [R5+-0x4], R12 ;  /* 0xfffffc0c05007387 */ /* 0x004fe80000100800 */
[----:B------:R0:W-:Y:S04]  /*13b70*/  STL.U16 [R7], R4 ;  /* 0x0000000407007387 */ /* 0x0001e80000100400 */
[----:B------:R1:W-:Y:S04]  /*13b80*/  STL [R5], R10 ;  /* 0x0000000a05007387 */ /* 0x0003e80000100800 */
[----:B0-----:R1:W5:Y:S02]  /*13b90*/  LDL.U16 R4, [R7+-0x2] ;  /* 0xfffffe0007047983 */ /* 0x0013640000100400 */
.L_x_327:
[----:B------:R-:W-:Y:S05]  /*13ba0*/  BSYNC B1 ;  /* 0x0000000000017941 */ /* 0x000fea0003800000 */
.L_x_324:
        /* <DEDUP_REMOVED lines=17> */
.L_x_330:
[----:B------:R-:W-:Y:S05]  /*13cc0*/  BSYNC B2 ;  /* 0x0000000000027941 */ /* 0x000fea0003800000 */
.L_x_329:
[----:B------:R0:W-:Y:S04]  /*13cd0*/  STL.U16 [R7+-0x4], R4 ;  /* 0xfffffc0407007387 */ /* 0x0001e80000100400 */
[----:B------:R-:W2:Y:S04]  /*13ce0*/  LDL R12, [R5+-0x4] ;  /* 0xfffffc00050c7983 */ /* 0x000ea80000100800 */
[----:B--2---:R0:W-:Y:S04]  /*13cf0*/  STL [R5+-0x8], R12 ;  /* 0xfffff80c05007387 */ /* 0x0041e80000100800 */
[----:B------:R0:W-:Y:S04]  /*13d00*/  STL.U16 [R7+-0x2], R9 ;  /* 0xfffffe0907007387 */ /* 0x0001e80000100400 */
[----:B------:R0:W-:Y:S02]  /*13d10*/  STL [R5+-0x4], R10 ;  /* 0xfffffc0a05007387 */ /* 0x0001e40000100800 */
.L_x_331:
[----:B------:R-:W-:Y:S05]  /*13d20*/  BSYNC B1 ;  /* 0x0000000000017941 */ /* 0x000fea0003800000 */
.L_x_328:
        /* <DEDUP_REMOVED lines=21> */
.L_x_335:
[----:B------:R-:W-:Y:S05]  /*13e80*/  BSYNC B2 ;  /* 0x0000000000027941 */ /* 0x000fea0003800000 */
.L_x_334:
[----:B------:R-:W-:Y:S04]  /*13e90*/  STL.U16 [R7+-0x6], R9 ;  /* 0xfffffa0907007387 */ /* 0x000fe80000100400 */
[----:B------:R-:W2:Y:S04]  /*13ea0*/  LDL R12, [R5+-0x8] ;  /* 0xfffff800050c7983 */ /* 0x000ea80000100800 */
[----:B--2---:R-:W-:Y:S04]  /*13eb0*/  STL [R5+-0xc], R12 ;  /* 0xfffff40c05007387 */ /* 0x004fe80000100800 */
[----:B------:R0:W-:Y:S04]  /*13ec0*/  STL.U16 [R7+-0x4], R4 ;  /* 0xfffffc0407007387 */ /* 0x0001e80000100400 */
[----:B------:R1:W-:Y:S04]  /*13ed0*/  STL [R5+-0x8], R10 ;  /* 0xfffff80a05007387 */ /* 0x0003e80000100800 */
[----:B0-----:R1:W5:Y:S02]  /*13ee0*/  LDL.U16 R4, [R7+-0x6] ;  /* 0xfffffa0007047983 */ /* 0x0013640000100400 */
.L_x_336:
[----:B------:R-:W-:Y:S05]  /*13ef0*/  BSYNC B1 ;  /* 0x0000000000017941 */ /* 0x000fea0003800000 */
.L_x_333:
[----:B-1----:R-:W-:Y:S02]  /*13f00*/  IADD3 R5, R5, -0x10, RZ ;  /* 0xfffffff005057810 */ /* 0x002fe40007ffe0ff */
[----:B------:R-:W-:-:S02]  /*13f10*/  IADD3 R7, R7, -0x8, RZ ;  /* 0xfffffff807077810 */ /* 0x000fc40007ffe0ff */
[----:B------:R-:W-:Y:S01]  /*13f20*/  IADD3 R2, R2, -0x4, RZ ;  /* 0xfffffffc02027810 */ /* 0x000fe20007ffe0ff */
[----:B------:R-:W-:Y:S05]  /*13f30*/  BRA `(.L_x_337) ;  /* 0xfffff94000007947 */ /* 0x000fea000383ffff */
.L_x_332:
[----:B------:R-:W-:Y:S05]  /*13f40*/  @!P1 BRA `(.L_x_338) ;  /* 0xfffff80000009947 */ /* 0x000fea000383ffff */
[----:B------:R-:W1:Y:S04]  /*13f50*/  LDS.128 R88, [0x9d0] ;  /* 0x0009d000ff587984 */ /* 0x000e680000000c00 */
[----:B------:R-:W2:Y:S04]  /*13f60*/  LDS.128 R96, [0xa10] ;  /* 0x000a1000ff607984 */ /* 0x000ea80000000c00 */
[----:B------:R-:W3:Y:S04]  /*13f70*/  LDL.64 R48, [R1+0x5d0] ;  /* 0x0005d00001307983 */ /* 0x000ee80000100a00 */
[----:B------:R-:W4:Y:S04]  /*13f80*/  LDL.64 R58, [R1+0x5a8] ;  /* 0x0005a800013a7983 */ /* 0x000f280000100a00 */
[----:B------:R-:W5:Y:S04]  /*13f90*/  LDL.64 R68, [R1+0x580] ;  /* 0x0005800001447983 */ /* 0x000f680000100a00 */
[----:B------:R-:W0:Y:S04]  /*13fa0*/  LDS.128 R100, [0xa40] ;  /* 0x000a4000ff647984 */ /* 0x000e280000000c00 */
[----:B------:R-:W3:Y:S04]  /*13fb0*/  LDL.64 R78, [R1+0x558] ;  /* 0x00055800014e7983 */ /* 0x000ee80000100a00 */
[----:B0-----:R-:W0:Y:S04]  /*13fc0*/  LDS.128 R4, [0x920] ;  /* 0x00092000ff047984 */ /* 0x001e280000000c00 */
[----:B------:R-:W3:Y:S04]  /*13fd0*/  LDL.64 R2, [R1+0x5d8] ;  /* 0x0005d80001027983 */ /* 0x000ee80000100a00 */
[----:B------:R-:W3:Y:S04]  /*13fe0*/  LDL.64 R50, [R1+0x5c8] ;  /* 0x0005c80001327983 */ /* 0x000ee80000100a00 */
[----:B-1----:R1:W-:Y:S04]  /*13ff0*/  STL.64 [R1+0x9b8], R88 ;  /* 0x0009b85801007387 */ /* 0x0023e80000100a00 */
[----:B--2---:R2:W-:Y:S04]  /*14000*/  STL.64 [R1+0xa00], R98 ;  /* 0x000a006201007387 */ /* 0x0045e80000100a00 */
[----:B------:R-:W0:Y:S04]  /*14010*/  LDS.128 R92, [0x9f0] ;  /* 0x0009f000ff5c7984 */ /* 0x000e280000000c00 */
[----:B-1----:R-:W3:Y:S04]  /*14020*/  LDL.64 R88, [R1+0x530] ;  /* 0x0005300001587983 */ /* 0x002ee80000100a00 */
[----:B--2---:R-:W2:Y:S04]  /*14030*/  LDL.64 R98, [R1+0x508] ;  /* 0x0005080001627983 */ /* 0x004ea80000100a00 */
[----:B------:R-:W2:Y:S04]  /*14040*/  LDL.64 R60, [R1+0x5a0] ;  /* 0x0005a000013c7983 */ /* 0x000ea80000100a00 */
[----:B------:R-:W1:Y:S04]  /*14050*/  LDS.128 R104, [0xa60] ;  /* 0x000a6000ff687984 */ /* 0x000e680000000c00 */
[----:B------:R-:W0:Y:S04]  /*14060*/  LDS.128 R108, [0xa80] ;  /* 0x000a8000ff6c7984 */ /* 0x000e280000000c00 */
[----:B------:R-:W0:Y:S04]  /*14070*/  LDS.128 R112, [0xaa0] ;  /* 0x000aa000ff707984 */ /* 0x000e280000000c00 */
[----:B------:R-:W0:Y:S04]  /*14080*/  LDS.128 R116, [0xab0] ;  /* 0x000ab000ff747984 */ /* 0x000e280000000c00 */
[----:B------:R-:W2:Y:S04]  /*14090*/  LDL.64 R70, [R1+0x578] ;  /* 0x0005780001467983 */ /* 0x000ea80000100a00 */
[----:B------:R-:W2:Y:S04]  /*140a0*/  LDL.64 R56, [R1+0x5b0] ;  /* 0x0005b00001387983 */ /* 0x000ea80000100a00 */
[----:B------:R-:W2:Y:S04]  /*140b0*/  LDL.64 R80, [R1+0x550] ;  /* 0x0005500001507983 */ /* 0x000ea80000100a00 */
[----:B------:R-:W2:Y:S04]  /*140c0*/  LDL.64 R66, [R1+0x588] ;  /* 0x0005880001427983 */ /* 0x000ea80000100a00 */
[----:B------:R1:W-:Y:S04]  /*140d0*/  STL.64 [R1+0x9c0], R90 ;  /* 0x0009c05a01007387 */ /* 0x0003e80000100a00 */
[----:B------:R-:W2:Y:S04]  /*140e0*/  LDL.64 R216, [R1+0x5f0] ;  /* 0x0005f00001d87983 */ /* 0x000ea80000100a00 */
[----:B------:R-:W2:Y:S04]  /*140f0*/  LDL.64 R76, [R1+0x560] ;  /* 0x00056000014c7983 */ /* 0x000ea80000100a00 */
[----:B-1----:R-:W2:Y:S04]  /*14100*/  LDL.64 R90, [R1+0x528] ;  /* 0x00052800015a7983 */ /* 0x002ea80000100a00 */
[----:B------:R1:W-:Y:S04]  /*14110*/  STL.64 [R1+0xa28], R100 ;  /* 0x000a286401007387 */ /* 0x0003e80000100a00 */
[----:B------:R-:W2:Y:S04]  /*14120*/  LDL.64 R214, [R1+0x5e8] ;  /* 0x0005e80001d67983 */ /* 0x000ea80000100a00 */
[----:B------:R-:W2:Y:S04]  /*14130*/  LDL.64 R212, [R1+0x5e0] ;  /* 0x0005e00001d47983 */ /* 0x000ea80000100a00 */
[----:B------:R-:W2:Y:S04]  /*14140*/  LDL.64 R52, [R1+0x5c0] ;  /* 0x0005c00001347983 */ /* 0x000ea80000100a00 */
[----:B------:R-:W2:Y:S04]  /*14150*/  LDL.64 R54, [R1+0x5b8] ;  /* 0x0005b80001367983 */ /* 0x000ea80000100a00 */
[----:B-1----:R-:W2:Y:S04]  /*14160*/  LDL.64 R100, [R1+0x500] ;  /* 0x0005000001647983 */ /* 0x002ea80000100a00 */
[----:B0-----:R-:W-:Y:S04]  /*14170*/  STL.64 [R1+0x908], R4 ;  /* 0x0009080401007387 */ /* 0x001fe80000100a00 */
[----:B------:R-:W2:Y:S04]  /*14180*/  LDL.64 R220, [R1+0x908] ;  /* 0x0009080001dc7983 */ /* 0x000ea80000100a00 */
[----:B------:R-:W2:Y:S04]  /*14190*/  LDL.64 R86, [R1+0x538] ;  /* 0x0005380001567983 */ /* 0x000ea80000100a00 */
[----:B------:R-:W2:Y:S04]  /*141a0*/  LDL.64 R62, [R1+0x598] ;  /* 0x00059800013e7983 */ /* 0x000ea80000100a00 */
[----:B------:R-:W2:Y:S04]  /*141b0*/  LDL.64 R64, [R1+0x590] ;  /* 0x0005900001407983 */ /* 0x000ea80000100a00 */
[----:B------:R-:W2:Y:S04]  /*141c0*/  LDL.64 R72, [R1+0x570] ;  /* 0x0005700001487983 */ /* 0x000ea80000100a00 */
[----:B------:R-:W2:Y:S04]  /*141d0*/  LDL.64 R74, [R1+0x568] ;  /* 0x00056800014a7983 */ /* 0x000ea80000100a00 */
[----:B------:R0:W-:Y:S04]  /*141e0*/  STL.64 [R1+0x9f8], R96 ;  /* 0x0009f86001007387 */ /* 0x0001e80000100a00 */
[----:B------:R1:W-:Y:S04]  /*141f0*/  STL.64 [R1+0x9d8], R92 ;  /* 0x0009d85c01007387 */ /* 0x0003e80000100a00 */
[----:B------:R1:W-:Y:S04]  /*14200*/  STL.64 [R1+0x9e0], R94 ;  /* 0x0009e05e01007387 */ /* 0x0003e80000100a00 */
[----:B0-----:R-:W2:Y:S04]  /*14210*/  LDL.64 R96, [R1+0x510] ;  /* 0x0005100001607983 */ /* 0x001ea80000100a00 */
[----:B------:R-:W2:Y:S04]  /*14220*/  LDL.64 R218, [R1+0x5f8] ;  /* 0x0005f80001da7983 */ /* 0x000ea80000100a00 */
[----:B------:R-:W2:Y:S04]  /*14230*/  LDL.64 R82, [R1+0x548] ;  /* 0x0005480001527983 */ /* 0x000ea80000100a00 */
[----:B------:R-:W2:Y:S04]  /*14240*/  LDL.64 R84, [R1+0x540] ;  /* 0x0005400001547983 */ /* 0x000ea80000100a00 */
[----:B-1----:R-:W2:Y:S04]  /*14250*/  LDL.64 R92, [R1+0x520] ;  /* 0x00052000015c7983 */ /* 0x002ea80000100a00 */
[----:B------:R-:W2:Y:S04]  /*14260*/  LDL.64 R94, [R1+0x518] ;  /* 0x00051800015e7983 */ /* 0x000ea80000100a00 */
        /* <DEDUP_REMOVED lines=9> */
[----:B0-----:R-:W2:Y:S04]  /*14300*/  LDL.64 R102, [R1+0x4f8] ;  /* 0x0004f80001667983 */ /* 0x001ea80000100a00 */
[----:B-1----:R-:W2:Y:S04]  /*14310*/  LDL.64 R104, [R1+0x4f0] ;  /* 0x0004f00001687983 */ /* 0x002ea80000100a00 */
        /* <DEDUP_REMOVED lines=62> */
[----:B------:R-:W-:Y:S04]  /*14700*/  STL.64 [R1+0x910], R6 ;  /* 0x0009100601007387 */ /* 0x000fe80000100a00 */
[----:B------:R-:W0:Y:S04]  /*14710*/  LDS.128 R4, [0x9e0] ;  /* 0x0009e000ff047984 */ /* 0x000e280000000c00 */
[----:B------:R-:W1:Y:S04]  /*14720*/  LDS.128 R8, [0x930] ;  /* 0x00093000ff087984 */ /* 0x000e680000000c00 */
[----:B------:R-:W1:Y:S04]  /*14730*/  LDS.128 R12, [0x940] ;  /* 0x00094000ff0c7984 */ /* 0x000e680000000c00 */
[----:B------:R-:W1:Y:S04]  /*14740*/  LDS.128 R16, [0x950] ;  /* 0x00095000ff107984 */ /* 0x000e680000000c00 */
[----:B------:R-:W3:Y:S04]  /*14750*/  LDS.128 R20, [0x960] ;  /* 0x00096000ff147984 */ /* 0x000ee80000000c00 */
[----:B------:R-:W3:Y:S04]  /*14760*/  LDS.128 R24, [0x970] ;  /* 0x00097000ff187984 */ /* 0x000ee80000000c00 */
[----:B------:R-:W3:Y:S04]  /*14770*/  LDS.128 R28, [0x980] ;  /* 0x00098000ff1c7984 */ /* 0x000ee80000000c00 */
[----:B------:R-:W3:Y:S04]  /*14780*/  LDS.128 R32, [0x990] ;  /* 0x00099000ff207984 */ /* 0x000ee80000000c00 */
[----:B------:R-:W-:Y:S04]  /*14790*/  LDS.128 R36, [0x9a0] ;  /* 0x0009a000ff247984 */ /* 0x000fe80000000c00 */
[----:B------:R-:W-:Y:S04]  /*147a0*/  LDS.128 R40, [0x9b0] ;  /* 0x0009b000ff287984 */ /* 0x000fe80000000c00 */
[----:B0-----:R-:W-:Y:S04]  /*147b0*/  STL.64 [R1+0x9c8], R4 ;  /* 0x0009c80401007387 */ /* 0x001fe80000100a00 */
[----:B------:R-:W-:Y:S04]  /*147c0*/  STL.64 [R1+0x9d0], R6 ;  /* 0x0009d00601007387 */ /* 0x000fe80000100a00 */
[----:B------:R-:W0:Y:S04]  /*147d0*/  LDS.128 R4, [0xb60] ;  /* 0x000b6000ff047984 */ /* 0x000e280000000c00 */
[----:B-1----:R-:W-:Y:S04]  /*147e0*/  STL.64 [R1+0x918], R8 ;  /* 0x0009180801007387 */ /* 0x002fe80000100a00 */
[----:B------:R-:W-:Y:S04]  /*147f0*/  STL.64 [R1+0x920], R10 ;  /* 0x0009200a01007387 */ /* 0x000fe80000100a00 */
[----:B------:R-:W1:Y:S04]  /*14800*/  LDS.128 R8, [0xa00] ;  /* 0x000a0000ff087984 */ /* 0x000e680000000c00 */
[----:B------:R-:W-:Y:S04]  /*14810*/  STL.64 [R1+0x928], R12 ;  /* 0x0009280c01007387 */ /* 0x000fe80000100a00 */
[----:B------:R-:W-:Y:S04]  /*14820*/  STL.64 [R1+0x930], R14 ;  /* 0x0009300e01007387 */ /* 0x000fe80000100a00 */
[----:B------:R-:W0:Y:S04]  /*14830*/  LDS.128 R12, [0xa20] ;  /* 0x000a2000ff0c7984 */ /* 0x000e280000000c00 */
[----:B------:R-:W-:Y:S04]  /*14840*/  STL.64 [R1+0x938], R16 ;  /* 0x0009381001007387 */ /* 0x000fe80000100a00 */
[----:B------:R-:W-:Y:S04]  /*14850*/  STL.64 [R1+0x940], R18 ;  /* 0x0009401201007387 */ /* 0x000fe80000100a00 */
[----:B------:R-:W0:Y:S04]  /*14860*/  LDS.128 R16, [0xa30] ;  /* 0x000a3000ff107984 */ /* 0x000e280000000c00 */
        /* <DEDUP_REMOVED lines=9> */
[----:B------:R-:W3:Y:S04]  /*14900*/  LDS.128 R24, [0xa70] ;  /* 0x000a7000ff187984 */ /* 0x000ee80000000c00 */
[----:B------:R-:W3:Y:S04]  /*14910*/  LDS.128 R28, [0xa90] ;  /* 0x000a9000ff1c7984 */ /* 0x000ee80000000c00 */
[----:B------:R-:W3:Y:S04]  /*14920*/  LDS.128 R32, [0xac0] ;  /* 0x000ac000ff207984 */ /* 0x000ee80000000c00 */
        /* <DEDUP_REMOVED lines=27> */
[----:B------:R-:W2:Y:S04]  /*14ae0*/  LDS.128 R36, [0xb10] ;  /* 0x000b1000ff247984 */ /* 0x000ea80000000c00 */
[----:B------:R-:W2:Y:S04]  /*14af0*/  LDS.128 R40, [0xb20] ;  /* 0x000b2000ff287984 */ /* 0x000ea80000000c00 */
[----:B------:R-:W2:Y:S04]  /*14b00*/  LDS.128 R24, [0xb30] ;  /* 0x000b3000ff187984 */ /* 0x000ea80000000c00 */
[----:B------:R-:W2:Y:S04]  /*14b10*/  LDS.128 R20, [0xb40] ;  /* 0x000b4000ff147984 */ /* 0x000ea80000000c00 */
[----:B0-----:R0:W-:Y:S02]  /*14b20*/  STL.64 [R1+0xbd8], R4 ;  /* 0x000bd80401007387 */ /* 0x0011e40000100a00 */
[----:B0-----:R-:W-:-:S02]  /*14b30*/  PRMT R4, R48, 0x7610, R48 ;  /* 0x0000761030047816 */ /* 0x001fc40000000030 */
[----:B------:R-:W-:-:S05]  /*14b40*/  PRMT R5, R49, 0x7610, R49 ;  /* 0x0000761031057816 */ /* 0x000fca0000000031 */
[----:B------:R4:W-:Y:S04]  /*14b50*/  STL.64 [R1+0x2d0], R4 ;  /* 0x0002d00401007387 */ /* 0x0009e80000100a00 */
[----:B-1----:R-:W-:Y:S04]  /*14b60*/  STL.64 [R1+0xb38], R8 ;  /* 0x000b380801007387 */ /* 0x002fe80000100a00 */
[----:B------:R-:W-:Y:S04]  /*14b70*/  STL.64 [R1+0xb40], R10 ;  /* 0x000b400a01007387 */ /* 0x000fe80000100a00 */
[----:B------:R-:W0:Y:S01]  /*14b80*/  LDS.128 R8, [0xbd0] ;  /* 0x000bd000ff087984 */ /* 0x000e220000000c00 */
[----:B----4-:R-:W-:-:S02]  /*14b90*/  PRMT R4, R58, 0x7610, R58 ;  /* 0x000076103a047816 */ /* 0x010fc4000000003a */
[----:B------:R-:W-:-:S05]  /*14ba0*/  PRMT R5, R59, 0x7610, R59 ;  /* 0x000076103b057816 */ /* 0x000fca000000003b */
[----:B------:R5:W-:Y:S04]  /*14bb0*/  STL.64 [R1+0x2a8], R4 ;  /* 0x0002a80401007387 */ /* 0x000be80000100a00 */
[----:B------:R-:W-:Y:S04]  /*14bc0*/  STL.64 [R1+0xab8], R12 ;  /* 0x000ab80c01007387 */ /* 0x000fe80000100a00 */
[----:B------:R-:W-:Y:S04]  /*14bd0*/  STL.64 [R1+0xac0], R14 ;  /* 0x000ac00e01007387 */ /* 0x000fe80000100a00 */
[----:B------:R-:W1:Y:S01]  /*14be0*/  LDS.128 R12, [0xb70] ;  /* 0x000b7000ff0c7984 */ /* 0x000e620000000c00 */
[----:B-----5:R-:W-:-:S02]  /*14bf0*/  PRMT R4, R68, 0x7610, R68 ;  /* 0x0000761044047816 */ /* 0x020fc40000000044 */
[----:B------:R-:W-:-:S05]  /*14c00*/  PRMT R5, R69, 0x7610, R69 ;  /* 0x0000761045057816 */ /* 0x000fca0000000045 */
[----:B------:R4:W-:Y:S04]  /*14c10*/  STL.64 [R1+0x280], R4 ;  /* 0x0002800401007387 */ /* 0x0009e80000100a00 */
[----:B------:R5:W-:Y:S01]  /*14c20*/  STL.64 [R1+0xbe0], R6 ;  /* 0x000be00601007387 */ /* 0x000be20000100a00 */
[----:B----4-:R-:W-:Y:S02]  /*14c30*/  PRMT R4, R78, 0x7610, R78 ;  /* 0x000076104e047816 */ /* 0x010fe4000000004e */
[----:B------:R-:W-:-:S05]  /*14c40*/  PRMT R5, R79, 0x7610, R79 ;  /* 0x000076104f057816 */ /* 0x000fca000000004f */
[----:B------:R4:W-:Y:S01]  /*14c50*/  STL.64 [R1+0x258], R4 ;  /* 0x0002580401007387 */ /* 0x0009e20000100a00 */
[----:B-----5:R-:W-:Y:S02]  /*14c60*/  PRMT R6, R2, 0x7610, R2 ;  /* 0x0000761002067816 */ /* 0x020fe40000000002 */
[----:B------:R-:W-:Y:S01]  /*14c70*/  PRMT R7, R3, 0x7610, R3 ;  /* 0x0000761003077816 */ /* 0x000fe20000000003 */
[----:B------:R-:W-:Y:S01]  /*14c80*/  STL.64 [R1+0xac8], R16 ;  /* 0x000ac81001007387 */ /* 0x000fe20000100a00 */
[----:B------:R-:W-:Y:S02]  /*14c90*/  PRMT R2, R50, 0x7610, R50 ;  /* 0x0000761032027816 */ /* 0x000fe40000000032 */
[----:B------:R-:W-:Y:S01]  /*14ca0*/  PRMT R3, R51, 0x7610, R51 ;  /* 0x0000761033037816 */ /* 0x000fe20000000033 */
[----:B------:R-:W-:Y:S04]  /*14cb0*/  STL.64 [R1+0xad0], R18 ;  /* 0x000ad01201007387 */ /* 0x000fe80000100a00 */
[----:B------:R-:W5:Y:S01]  /*14cc0*/  LDS.128 R16, [0xb80] ;  /* 0x000b8000ff107984 */ /* 0x000f620000000c00 */
[----:B----4-:R-:W-:-:S02]  /*14cd0*/  PRMT R4, R88, 0x7610, R88 ;  /* 0x0000761058047816 */ /* 0x010fc40000000058 */
[----:B------:R-:W-:-:S05]  /*14ce0*/  PRMT R5, R89, 0x7610, R89 ;  /* 0x0000761059057816 */ /* 0x000fca0000000059 */
[----:B------:R2:W-:Y:S04]  /*14cf0*/  STL.64 [R1+0x230], R4 ;  /* 0x0002300401007387 */ /* 0x0005e80000100a00 */
[----:B------:R4:W-:Y:S04]  /*14d00*/  STL.64 [R1+0x2c8], R2 ;  /* 0x0002c80201007387 */ /* 0x0009e80000100a00 */
[----:B---3--:R-:W-:Y:S01]  /*14d10*/  STL.64 [R1+0x9a8], R44 ;  /* 0x0009a82c01007387 */ /* 0x008fe20000100a00 */
[----:B--2---:R-:W-:Y:S02]  /*14d20*/  PRMT R4, R98, 0x7610, R98 ;  /* 0x0000761062047816 */ /* 0x004fe40000000062 */
[----:B------:R-:W-:Y:S01]  /*14d30*/  PRMT R5, R99, 0x7610, R99 ;  /* 0x0000761063057816 */ /* 0x000fe20000000063 */
[----:B------:R-:W-:Y:S01]  /*14d40*/  STL.64 [R1+0x9b0], R46 ;  /* 0x0009b02e01007387 */ /* 0x000fe20000100a00 */
[----:B----4-:R-:W-:-:S02]  /*14d50*/  PRMT R2, R60, 0x7610, R60 ;  /* 0x000076103c027816 */ /* 0x010fc4000000003c */
[----:B------:R-:W-:Y:S01]  /*14d60*/  PRMT R3, R61, 0x7610, R61 ;  /* 0x000076103d037816 */ /* 0x000fe2000000003d */
        /* <DEDUP_REMOVED lines=13> */
[----:B------:R-:W2:Y:S04]  /*14e40*/  LDS.128 R24, [0xb90] ;  /* 0x000b9000ff187984 */ /* 0x000ea80000000c00 */
[----:B------:R-:W3:Y:S04]  /*14e50*/  LDS.128 R28, [0xba0] ;  /* 0x000ba000ff1c7984 */ /* 0x000ee80000000c00 */
[----:B------:R-:W4:Y:S04]  /*14e60*/  LDS.128 R20, [0xbb0] ;  /* 0x000bb000ff147984 */ /* 0x000f280000000c00 */
[----:B------:R-:W0:Y:S04]  /*14e70*/  LDS.128 R32, [0xbc0] ;  /* 0x000bc000ff207984 */ /* 0x000e280000000c00 */
[----:B------:R-:W0:Y:S04]  /*14e80*/  LDS.128 R36, [0xbe0] ;  /* 0x000be000ff247984 */ /* 0x000e280000000c00 */
[----:B------:R-:W0:Y:S04]  /*14e90*/  LDS.128 R40, [0xc00] ;  /* 0x000c0000ff287984 */ /* 0x000e280000000c00 */
[----:B------:R-:W1:Y:S04]  /*14ea0*/  LDS.128 R44, [0xc10] ;  /* 0x000c1000ff2c7984 */ /* 0x000e680000000c00 */
[----:B------:R-:W1:Y:S04]  /*14eb0*/  LDS.64 R4, [0xc20] ;  /* 0x000c2000ff047984 */ /* 0x000e680000000a00 */
[----:B------:R2:W-:Y:S04]  /*14ec0*/  STL.64 [R1+0x2a0], R2 ;  /* 0x0002a00201007387 */ /* 0x0005e80000100a00 */
[----:B------:R3:W-:Y:S01]  /*14ed0*/  STL.64 [R1+0x2d8], R6 ;  /* 0x0002d80601007387 */ /* 0x0007e20000100a00 */
[----:B--2---:R-:W-:-:S02]  /*14ee0*/  PRMT R2, R70, 0x7610, R70 ;  /* 0x0000761046027816 */ /* 0x004fc40000000046 */
[----:B------:R-:W-:Y:S02]  /*14ef0*/  PRMT R3, R71, 0x7610, R71 ;  /* 0x0000761047037816 */ /* 0x000fe40000000047 */
[----:B---3--:R-:W-:Y:S02]  /*14f00*/  PRMT R6, R56, 0x7610, R56 ;  /* 0x0000761038067816 */ /* 0x008fe40000000038 */
[----:B------:R-:W-:Y:S01]  /*14f10*/  PRMT R7, R57, 0x7610, R57 ;  /* 0x0000761039077816 */ /* 0x000fe20000000039 */
[----:B------:R2:W-:Y:S04]  /*14f20*/  STL.64 [R1+0x278], R2 ;  /* 0x0002780201007387 */ /* 0x0005e80000100a00 */
[----:B------:R3:W-:Y:S04]  /*14f30*/  STL.64 [R1+0x2b0], R6 ;  /* 0x0002b00601007387 */ /* 0x0007e80000100a00 */
[----:B0-----:R0:W-:Y:S01]  /*14f40*/  STL.64 [R1+0xbb8], R8 ;  /* 0x000bb80801007387 */ /* 0x0011e20000100a00 */
[----:B--2---:R-:W-:-:S02]  /*14f50*/  PRMT R2, R80, 0x7610, R80 ;  /* 0x0000761050027816 */ /* 0x004fc40000000050 */
[----:B------:R-:W-:Y:S02]  /*14f60*/  PRMT R3, R81, 0x7610, R81 ;  /* 0x0000761051037816 */ /* 0x000fe40000000051 */
[----:B---3--:R-:W-:Y:S02]  /*14f70*/  PRMT R6, R66, 0x7610, R66 ;  /* 0x0000761042067816 */ /* 0x008fe40000000042 */
[----:B------:R-:W-:Y:S01]  /*14f80*/  PRMT R7, R67, 0x7610, R67 ;  /* 0x0000761043077816 */ /* 0x000fe20000000043 */
[----:B------:R2:W-:Y:S01]  /*14f90*/  STL.64 [R1+0x250], R2 ;  /* 0x0002500201007387 */ /* 0x0005e20000100a00 */
[----:B0-----:R-:W-:Y:S02]  /*14fa0*/  PRMT R8, R216, 0x7610, R216 ;  /* 0x00007610d8087816 */ /* 0x001fe400000000d8 */
[----:B------:R-:W-:Y:S01]  /*14fb0*/  PRMT R9, R217, 0x7610, R217 ;  /* 0x00007610d9097816 */ /* 0x000fe200000000d9 */
[----:B------:R0:W-:Y:S01]  /*14fc0*/  STL.64 [R1+0x288], R6 ;  /* 0x0002880601007387 */ /* 0x0001e20000100a00 */
[----:B------:R-:W-:-:S03]  /*14fd0*/  FSETP.GT.FTZ.AND P0, PT, R250, R220, PT ;  /* 0x000000dcfa00720b */ /* 0x000fc60003f14000 */
[----:B-1----:R1:W-:Y:S01]  /*14fe0*/  STL.64 [R1+0xb58], R12 ;  /* 0x000b580c01007387 */ /* 0x0023e20000100a00 */
[----:B--2---:R-:W-:Y:S02]  /*14ff0*/  PRMT R2, R90, 0x7610, R90 ;  /* 0x000076105a027816 */ /* 0x004fe4000000005a */
[----:B------:R-:W-:Y:S02]  /*15000*/  PRMT R3, R91, 0x7610, R91 ;  /* 0x000076105b037816 */ /* 0x000fe4000000005b */
[----:B0-----:R-:W-:Y:S02]  /*15010*/  PRMT R6, R76, 0x7610, R76 ;  /* 0x000076104c067816 */ /* 0x001fe4000000004c */
[----:B------:R-:W-:Y:S01]  /*15020*/  PRMT R7, R77, 0x7610, R77 ;  /* 0x000076104d077816 */ /* 0x000fe2000000004d */
[----:B------:R0:W-:Y:S01]  /*15030*/  STL.64 [R1+0xb60], R14 ;  /* 0x000b600e01007387 */ /* 0x0001e20000100a00 */
[----:B-1----:R-:W-:Y:S02]  /*15040*/  PRMT R12, R212, 0x7610, R212 ;  /* 0x00007610d40c7816 */ /* 0x002fe400000000d4 */
[----:B------:R-:W-:Y:S01]  /*15050*/  PRMT R13, R213, 0x7610, R213 ;  /* 0x00007610d50d7816 */ /* 0x000fe200000000d5 */
[----:B------:R1:W-:Y:S04]  /*15060*/  STL.64 [R1+0xbc0], R10 ;  /* 0x000bc00a01007387 */ /* 0x0003e80000100a00 */
[----:B------:R2:W-:Y:S04]  /*15070*/  STL.64 [R1+0x2f0], R8 ;  /* 0x0002f00801007387 */ /* 0x0005e80000100a00 */
[----:B------:R3:W-:Y:S01]  /*15080*/  STL.64 [R1+0x228], R2 ;  /* 0x0002280201007387 */ /* 0x0007e20000100a00 */
[----:B0-----:R-:W-:-:S02]  /*15090*/  PRMT R14, R214, 0x7610, R214 ;  /* 0x00007610d60e7816 */ /* 0x001fc400000000d6 */
[----:B------:R-:W-:Y:S02]  /*150a0*/  PRMT R15, R215, 0x7610, R215 ;  /* 0x00007610d70f7816 */ /* 0x000fe400000000d7 */
[----:B-1----:R-:W-:Y:S02]  /*150b0*/  PRMT R10, R52, 0x7610, R52 ;  /* 0x00007610340a7816 */ /* 0x002fe40000000034 */
[----:B------:R-:W-:Y:S01]  /*150c0*/  PRMT R11, R53, 0x7610, R53 ;  /* 0x00007610350b7816 */ /* 0x000fe20000000035 */
[----:B------:R0:W-:Y:S01]  /*150d0*/  STL.64 [R1+0x260], R6 ;  /* 0x0002600601007387 */ /* 0x0001e20000100a00 */
[----:B--2---:R-:W-:Y:S02]  /*150e0*/  PRMT R8, R54, 0x7610, R54 ;  /* 0x0000761036087816 */ /* 0x004fe40000000036 */
[----:B------:R-:W-:Y:S02]  /*150f0*/  PRMT R9, R55, 0x7610, R55 ;  /* 0x0000761037097816 */ /* 0x000fe40000000037 */
[----:B---3--:R-:W-:-:S02]  /*15100*/  PRMT R2, R100, 0x7610, R100 ;  /* 0x0000761064027816 */ /* 0x008fc40000000064 */
[----:B------:R-:W-:Y:S01]  /*15110*/  PRMT R3, R101, 0x7610, R101 ;  /* 0x0000761065037816 */ /* 0x000fe20000000065 */
[----:B------:R1:W-:Y:S01]  /*15120*/  STL.64 [R1+0x2e8], R14 ;  /* 0x0002e80e01007387 */ /* 0x0003e20000100a00 */
[----:B0-----:R-:W-:Y:S02]  /*15130*/  PRMT R6, R86, 0x7610, R86 ;  /* 0x0000761056067816 */ /* 0x001fe40000000056 */
[----:B------:R-:W-:Y:S01]  /*15140*/  PRMT R7, R87, 0x7610, R87 ;  /* 0x0000761057077816 */ /* 0x000fe20000000057 */
[----:B------:R0:W-:Y:S04]  /*15150*/  STL.64 [R1+0x2e0], R12 ;  /* 0x0002e00c01007387 */ /* 0x0001e80000100a00 */
[----:B------:R2:W-:Y:S04]  /*15160*/  STL.64 [R1+0x2c0], R10 ;  /* 0x0002c00a01007387 */ /* 0x0005e80000100a00 */
[----:B------:R3:W-:Y:S01]  /*15170*/  STL.64 [R1+0x2b8], R8 ;  /* 0x0002b80801007387 */ /* 0x0007e20000100a00 */
[----:B-1----:R-:W-:-:S02]  /*15180*/  PRMT R14, R62, 0x7610, R62 ;  /* 0x000076103e0e7816 */ /* 0x002fc4000000003e */
[----:B------:R-:W-:Y:S01]  /*15190*/  PRMT R15, R63, 0x7610, R63 ;  /* 0x000076103f0f7816 */ /* 0x000fe2000000003f */
[----:B------:R1:W-:Y:S01]  /*151a0*/  STL.64 [R1+0x200], R2 ;  /* 0x0002000201007387 */ /* 0x0003e20000100a00 */
[----:B0-----:R-:W-:Y:S02]  /*151b0*/  PRMT R12, R64, 0x7610, R64 ;  /* 0x00007610400c7816 */ /* 0x001fe40000000040 */
[----:B------:R-:W-:Y:S02]  /*151c0*/  PRMT R13, R65, 0x7610, R65 ;  /* 0x00007610410d7816 */ /* 0x000fe40000000041 */
[----:B--2---:R-:W-:Y:S02]  /*151d0*/  PRMT R10, R72, 0x7610, R72 ;  /* 0x00007610480a7816 */ /* 0x004fe40000000048 */
[----:B------:R-:W-:Y:S02]  /*151e0*/  PRMT R11, R73, 0x7610, R73 ;  /* 0x00007610490b7816 */ /* 0x000fe40000000049 */
[----:B---3--:R-:W-:-:S02]  /*151f0*/  PRMT R8, R74, 0x7610, R74 ;  /* 0x000076104a087816 */ /* 0x008fc4000000004a */
[----:B------:R-:W-:Y:S02]  /*15200*/  PRMT R9, R75, 0x7610, R75 ;  /* 0x000076104b097816 */ /* 0x000fe4000000004b */
[----:B-1----:R-:W-:Y:S02]  /*15210*/  FSEL R2, R220, R250, P0 ;  /* 0x000000fadc027208 */ /* 0x002fe40000000000 */
[----:B------:R-:W-:Y:S01]  /*15220*/  FSEL R3, R250, R220, P0 ;  /* 0x000000dcfa037208 */ /* 0x000fe20000000000 */
[----:B------:R0:W-:Y:S04]  /*15230*/  STL.64 [R1+0x238], R6 ;  /* 0x0002380601007387 */ /* 0x0001e80000100a00 */
[----:B-----5:R1:W-:Y:S01]  /*15240*/  STL.64 [R1+0xb68], R16 ;  /* 0x000b681001007387 */ /* 0x0203e20000100a00 */
[----:B------:R-:W-:-:S03]  /*15250*/  FADD.FTZ R2, -R3, R2 ;  /* 0x0000000203027221 */ /* 0x000fc60000010100 */
[----:B------:R2:W-:Y:S04]  /*15260*/  STL.64 [R1+0x298], R14 ;  /* 0x0002980e01007387 */ /* 0x0005e80000100a00 */
[----:B------:R3:W-:Y:S01]  /*15270*/  STL.64 [R1+0x290], R12 ;  /* 0x0002900c01007387 */ /* 0x0007e20000100a00 */
[----:B0-----:R-:W-:Y:S02]  /*15280*/  PRMT R6, R96, 0x7610, R96 ;  /* 0x0000761060067816 */ /* 0x001fe40000000060 */
[----:B------:R-:W-:Y:S01]  /*15290*/  PRMT R7, R97, 0x7610, R97 ;  /* 0x0000761061077816 */ /* 0x000fe20000000061 */
[----:B------:R0:W-:Y:S01]  /*152a0*/  STL.64 [R1+0x270], R10 ;  /* 0x0002700a01007387 */ /* 0x0001e20000100a00 */
[----:B-1----:R-:W-:Y:S02]  /*152b0*/  PRMT R16, R218, 0x7610, R218 ;  /* 0x00007610da107816 */ /* 0x002fe400000000da */
[----:B------:R-:W-:Y:S01]  /*152c0*/  PRMT R17, R219, 0x7610, R219 ;  /* 0x00007610db117816 */ /* 0x000fe200000000db */
[----:B------:R1:W-:Y:S01]  /*152d0*/  STL.64 [R1+0x268], R8 ;  /* 0x0002680801007387 */ /* 0x0003e20000100a00 */
[----:B--2---:R-:W-:-:S02]  /*152e0*/  PRMT R14, R82, 0x7610, R82 ;  /* 0x00007610520e7816 */ /* 0x004fc40000000052 */
[----:B------:R-:W-:Y:S02]  /*152f0*/  PRMT R15, R83, 0x7610, R83 ;  /* 0x00007610530f7816 */ /* 0x000fe40000000053 */
[----:B---3--:R-:W-:Y:S02]  /*15300*/  PRMT R12, R84, 0x7610, R84 ;  /* 0x00007610540c7816 */ /* 0x008fe40000000054 */
[----:B------:R-:W-:Y:S01]  /*15310*/  PRMT R13, R85, 0x7610, R85 ;  /* 0x00007610550d7816 */ /* 0x000fe20000000055 */
[----:B------:R2:W-:Y:S01]  /*15320*/  STL.64 [R1+0x210], R6 ;  /* 0x0002100601007387 */ /* 0x0005e20000100a00 */
[----:B0-----:R-:W-:Y:S02]  /*15330*/  PRMT R10, R92, 0x7610, R92 ;  /* 0x000076105c0a7816 */ /* 0x001fe4000000005c */
[----:B------:R-:W-:Y:S02]  /*15340*/  PRMT R11, R93, 0x7610, R93 ;  /* 0x000076105d0b7816 */ /* 0x000fe4000000005d */
[----:B-1----:R-:W-:-:S02]  /*15350*/  PRMT R8, R94, 0x7610, R94 ;  /* 0x000076105e087816 */ /* 0x002fc4000000005e */
[----:B------:R-:W-:Y:S01]  /*15360*/  PRMT R9, R95, 0x7610, R95 ;  /* 0x000076105f097816 */ /* 0x000fe2000000005f */
[----:B------:R0:W-:Y:S01]  /*15370*/  STL.64 [R1+0xb70], R18 ;  /* 0x000b701201007387 */ /* 0x0001e20000100a00 */
[----:B--2---:R-:W-:-:S03]  /*15380*/  FMUL.FTZ R6, R2, 1.4426950216293334961 ;  /* 0x3fb8aa3b02067820 */ /* 0x004fc60000410000 */
        /* <DEDUP_REMOVED lines=82> */
[----:B------:R0:W-:Y:S04]  /*158b0*/  STL.64 [R1], R236 ;  /* 0x000000ec01007387 */ /* 0x0001e80000100a00 */
[----:B------:R0:W-:Y:S01]  /*158c0*/  STL.64 [R1+0xc08], R4 ;  /* 0x000c080401007387 */ /* 0x0001e20000100a00 */
[----:B------:R-:W1:Y:S01]  /*158d0*/  MUFU.EX2 R6, R6 ;  /* 0x0000000600067308 */ /* 0x000e620000000800 */
[----:B------:R-:W-:-:S02]  /*158e0*/  FSEL R2, R252, R221, P0 ;  /* 0x000000ddfc027208 */ /* 0x000fc40000000000 */
[----:B------:R-:W-:Y:S01]  /*158f0*/  FSEL R221, R221, R252, P0 ;  /* 0x000000fcdddd7208 */ /* 0x000fe20000000000 */
[----:B------:R-:W-:-:S04]  /*15900*/  IMAD.MOV.U32 R7, RZ, RZ, RZ ;  /* 0x000000ffff077224 */ /* 0x000fc800078e00ff */
[----:B01----:R-:W-:Y:S02]  /*15910*/  FFMA.FTZ R2, R221, R6, R2 ;  /* 0x00000006dd027223 */ /* 0x003fe40000010002 */
.L_x_357:
[C-C-:B------:R-:W-:Y:S01]  /*15920*/  IMAD R12, R7.reuse, 0x4, R0.reuse ;  /* 0x00000004070c7824 */ /* 0x140fe200078e0200 */
        /* <DEDUP_REMOVED lines=18> */
.L_x_356:
        /* <DEDUP_REMOVED lines=17> */
.L_x_341:
[----:B------:R-:W-:Y:S05]  /*15b60*/  BSYNC B2 ;  /* 0x0000000000027941 */ /* 0x000fea0003800000 */
.L_x_340:
[----:B------:R-:W-:Y:S04]  /*15b70*/  STL.U16 [R8], R5 ;  /* 0x0000000508007387 */ /* 0x000fe80000100400 */
[----:B------:R-:W2:Y:S04]  /*15b80*/  LDL R13, [R6+0x4] ;  /* 0x00000400060d7983 */ /* 0x000ea80000100800 */
[----:B--2---:R-:W-:Y:S04]  /*15b90*/  STL [R6], R13 ;  /* 0x0000000d06007387 */ /* 0x004fe80000100800 */
[----:B------:R0:W-:Y:S04]  /*15ba0*/  STL.U16 [R8+0x2], R9 ;  /* 0x0000020908007387 */ /* 0x0001e80000100400 */
[----:B------:R1:W-:Y:S04]  /*15bb0*/  STL [R6+0x4], R11 ;  /* 0x0000040b06007387 */ /* 0x0003e80000100800 */
[----:B0-----:R1:W5:Y:S02]  /*15bc0*/  LDL.U16 R9, [R8] ;  /* 0x0000000008097983 */ /* 0x0013640000100400 */
.L_x_342:
[----:B------:R-:W-:Y:S05]  /*15bd0*/  BSYNC B1 ;  /* 0x0000000000017941 */ /* 0x000fea0003800000 */
.L_x_339:
        /* <DEDUP_REMOVED lines=18> */
.L_x_345:
[----:B------:R-:W-:Y:S05]  /*15d00*/  BSYNC B2 ;  /* 0x0000000000027941 */ /* 0x000fea0003800000 */
.L_x_344:
[----:B------:R-:W-:Y:S04]  /*15d10*/  STL.U16 [R8+-0x2], R9 ;  /* 0xfffffe0908007387 */ /* 0x000fe80000100400 */
[----:B------:R-:W2:Y:S04]  /*15d20*/  LDL R13, [R6] ;  /* 0x00000000060d7983 */ /* 0x000ea80000100800 */
[----:B--2---:R-:W-:Y:S04]  /*15d30*/  STL [R6+-0x4], R13 ;  /* 0xfffffc0d06007387 */ /* 0x004fe80000100800 */
[----:B------:R0:W-:Y:S04]  /*15d40*/  STL.U16 [R8], R5 ;  /* 0x0000000508007387 */ /* 0x0001e80000100400 */
[----:B------:R1:W-:Y:S04]  /*15d50*/  STL [R6], R11 ;  /* 0x0000000b06007387 */ /* 0x0003e80000100800 */
[----:B0-----:R1:W5:Y:S02]  /*15d60*/  LDL.U16 R5, [R8+-0x2] ;  /* 0xfffffe0008057983 */ /* 0x0013640000100400 */
.L_x_346:
[----:B------:R-:W-:Y:S05]  /*15d70*/  BSYNC B1 ;  /* 0x0000000000017941 */ /* 0x000fea0003800000 */
.L_x_343:
        /* <DEDUP_REMOVED lines=17> */
.L_x_349:
[----:B------:R-:W-:Y:S05]  /*15e90*/  BSYNC B2 ;  /* 0x0000000000027941 */ /* 0x000fea0003800000 */
.L_x_348:
[----:B------:R0:W-:Y:S04]  /*15ea0*/  STL.U16 [R8+-0x4], R5 ;  /* 0xfffffc0508007387 */ /* 0x0001e80000100400 */
[----:B-1----:R-:W2:Y:S04]  /*15eb0*/  LDL R11, [R6+-0x4] ;  /* 0xfffffc00060b7983 */ /* 0x002ea80000100800 */
[----:B--2---:R0:W-:Y:S04]  /*15ec0*/  STL [R6+-0x8], R11 ;  /* 0xfffff80b06007387 */ /* 0x0041e80000100800 */
[----:B------:R0:W-:Y:S04]  /*15ed0*/  STL.U16 [R8+-0x2], R10 ;  /* 0xfffffe0a08007387 */ /* 0x0001e80000100400 */
[----:B------:R0:W-:Y:S02]  /*15ee0*/  STL [R6+-0x4], R9 ;  /* 0xfffffc0906007387 */ /* 0x0001e40000100800 */
.L_x_350:
[----:B------:R-:W-:Y:S05]  /*15ef0*/  BSYNC B1 ;  /* 0x0000000000017941 */ /* 0x000fea0003800000 */
.L_x_347:
[----:B------:R-:W-:-:S04]  /*15f00*/  IADD3 R4, R4, -0x4, RZ ;  /* 0xfffffffc04047810 */ /* 0x000fc80007ffe0ff */
[----:B------:R-:W-:-:S13]  /*15f10*/  ISETP.NE.AND P0, PT, R4, -0x7c, PT ;  /* 0xffffff840400780c */ /* 0x000fda0003f05270 */
        /* <DEDUP_REMOVED lines=20> */
.L_x_354:
[----:B------:R-:W-:Y:S05]  /*16060*/  BSYNC B2 ;  /* 0x0000000000027941 */ /* 0x000fea0003800000 */
.L_x_353:
[----:B------:R-:W-:Y:S04]  /*16070*/  STL.U16 [R8+-0x6], R10 ;  /* 0xfffffa0a08007387 */ /* 0x000fe80000100400 */
[----:B------:R-:W2:Y:S04]  /*16080*/  LDL R11, [R6+-0x8] ;  /* 0xfffff800060b7983 */ /* 0x000ea80000100800 */
[----:B--2---:R-:W-:Y:S04]  /*16090*/  STL [R6+-0xc], R11 ;  /* 0xfffff40b06007387 */ /* 0x004fe80000100800 */
[----:B------:R0:W-:Y:S04]  /*160a0*/  STL.U16 [R8+-0x4], R5 ;  /* 0xfffffc0508007387 */ /* 0x0001e80000100400 */
[----:B------:R1:W-:Y:S04]  /*160b0*/  STL [R6+-0x8], R9 ;  /* 0xfffff80906007387 */ /* 0x0003e80000100800 */
[----:B0-----:R1:W5:Y:S02]  /*160c0*/  LDL.U16 R5, [R8+-0x6] ;  /* 0xfffffa0008057983 */ /* 0x0013640000100400 */
.L_x_355:
[----:B------:R-:W-:Y:S05]  /*160d0*/  BSYNC B1 ;  /* 0x0000000000017941 */ /* 0x000fea0003800000 */
.L_x_352:
[----:B-1----:R-:W-:Y:S02]  /*160e0*/  IADD3 R6, R6, -0x10, RZ ;  /* 0xfffffff006067810 */ /* 0x002fe40007ffe0ff */
[----:B------:R-:W-:Y:S01]  /*160f0*/  IADD3 R8, R8, -0x8, RZ ;  /* 0xfffffff808087810 */ /* 0x000fe20007ffe0ff */
[----:B------:R-:W-:Y:S05]  /*16100*/  BRA `(.L_x_356) ;  /* 0xfffff94000007947 */ /* 0x000fea000383ffff */
.L_x_351:
        /* <DEDUP_REMOVED lines=14> */
[----:B01----:R2:W5:Y:S04]  /*161f0*/  LDL.64 R10, [R1+0x290] ;  /* 0x00029000010a7983 */ /* 0x0035680000100a00 */
        /* <DEDUP_REMOVED lines=81> */
[----:B------:R2:W5:Y:S02]  /*16710*/  LDL.64 R164, [R1] ;  /* 0x0000000001a47983 */ /* 0x0005640000100a00 */
.L_x_300:
[----:B------:R-:W-:Y:S05]  /*16720*/  BSYNC B0 ;  /* 0x0000000000007941 */ /* 0x000fea0003800000 */
.L_x_299:
[----:B------:R-:W-:Y:S01]  /*16730*/  WARPSYNC 0xffffffff ;  /* 0xffffffff00007948 */ /* 0x000fe20003800000 */
[----:B------:R-:W-:Y:S05]  /*16740*/  @P2 EXIT ;  /* 0x000000000000294d */ /* 0x000fea0003800000 */
[----:B------:R-:W1:Y:S01]  /*16750*/  S2R R6, SR_CTAID.X ;  /* 0x0000000000067919 */ /* 0x000e620000002500 */
[----:B------:R-:W-:-:S02]  /*16760*/  IMAD.MOV.U32 R212, RZ, RZ, c[0x0][0x180] ;  /* 0x00006000ffd47624 */ /* 0x000fc400078e00ff */
[----:B------:R-:W-:-:S03]  /*16770*/  IMAD.MOV.U32 R213, RZ, RZ, 0x4 ;  /* 0x00000004ffd57424 */ /* 0x000fc600078e00ff */
[----:B------:R-:W-:Y:S01]  /*16780*/  ISETP.GE.AND P6, PT, R212, 0x1, PT ;  /* 0x00000001d400780c */ /* 0x000fe20003fc6270 */
[----:B-1----:R-:W-:-:S12]  /*16790*/  IMAD.WIDE R200, R6, R213, c[0x0][0x168] ;  /* 0x00005a0006c87625 */ /* 0x002fd800078e02d5 */
[----:B0-----:R-:W3:Y:S04]  /*167a0*/  @P6 LDG.E.CONSTANT R5, [R200.64] ;  /* 0x00000004c8056981 */ /* 0x001ee8000c1e9900 */
[----:B------:R-:W4:Y:S01]  /*167b0*/  @P6 LDG.E.CONSTANT R206, [R200.64] ;  /* 0x00000004c8ce6981 */ /* 0x000f22000c1e9900 */
[----:B------:R-:W-:-:S13]  /*167c0*/  ISETP.GE.AND P5, PT, R212, 0x2, PT ;  /* 0x00000002d400780c */ /* 0x000fda0003fa6270 */
[----:B--2---:R-:W2:Y:S04]  /*167d0*/  @P5 LDG.E.CONSTANT R218, [R200.64] ;  /* 0x00000004c8da5981 */ /* 0x004ea8000c1e9900 */
[----:B------:R-:W2:Y:S01]  /*167e0*/  @P5 LDG.E.CONSTANT R220, [R200.64] ;  /* 0x00000004c8dc5981 */ /* 0x000ea2000c1e9900 */
[C---:B------:R-:W-:Y:S02]  /*167f0*/  ISETP.GE.AND P3, PT, R212.reuse, 0x3, PT ;  /* 0x00000003d400780c */ /* 0x040fe40003f66270 */
[----:B------:R-:W-:-:S11]  /*16800*/  ISETP.GE.AND P2, PT, R212, 0x4, PT ;  /* 0x00000004d400780c */ /* 0x000fd60003f46270 */
[----:B------:R-:W2:Y:S04]  /*16810*/  @P3 LDG.E.CONSTANT R211, [R200.64] ;  /* 0x00000004c8d33981 */ /* 0x000ea8000c1e9900 */
[----:B------:R-:W2:Y:S04]  /*16820*/  @P3 LDG.E.CONSTANT R210, [R200.64] ;  /* 0x00000004c8d23981 */ /* 0x000ea8000c1e9900 */
[----:B------:R-:W2:Y:S04]  /*16830*/  @P2 LDG.E.CONSTANT R208, [R200.64] ;  /* 0x00000004c8d02981 */ /* 0x000ea8000c1e9900 */
[----:B------:R-:W2:Y:S01]  /*16840*/  @P2 LDG.E.CONSTANT R209, [R200.64] ;  /* 0x00000004c8d12981 */ /* 0x000ea2000c1e9900 */
[----:B------:R-:W-:-:S02]  /*16850*/  ISETP.GE.AND P1, PT, R212, 0x5, PT ;  /* 0x00000005d400780c */ /* 0x000fc40003f26270 */
[----:B------:R-:W-:-:S11]  /*16860*/  ISETP.GE.AND P0, PT, R212, 0x6, PT ;  /* 0x00000006d400780c */ /* 0x000fd60003f06270 */
[----:B------:R-:W2:Y:S04]  /*16870*/  @P1 LDG.E.CONSTANT R203, [R200.64] ;  /* 0x00000004c8cb1981 */ /* 0x000ea8000c1e9900 */
[----:B------:R-:W2:Y:S01]  /*16880*/  @P1 LDG.E.CONSTANT R204, [R200.64] ;  /* 0x00000004c8cc1981 */ /* 0x000ea2000c1e9900 */
[----:B------:R-:W0:Y:S01]  /*16890*/  MUFU.LG2 R2, R2 ;  /* 0x0000000200027308 */ /* 0x000e220000000c00 */
[--C-:B-----5:R-:W-:Y:S02]  /*168a0*/  HADD2.F32 R4, -RZ, R198.reuse.H0_H0 ;  /* 0x200000c6ff047230 */ /* 0x120fe40000004100 */
[----:B------:R-:W2:Y:S01]  /*168b0*/  @P0 LDG.E.CONSTANT R202, [R200.64] ;  /* 0x00000004c8ca0981 */ /* 0x000ea2000c1e9900 */
[----:B------:R-:W-:Y:S01]  /*168c0*/  HADD2.F32 R198, -RZ, R198.H1_H1 ;  /* 0x300000c6ffc67230 */ /* 0x000fe20000004100 */
[----:B------:R-:W-:Y:S01]  /*168d0*/  ISETP.GE.AND P4, PT, R212, 0x7, PT ;  /* 0x00000007d400780c */ /* 0x000fe20003f86270 */
[--C-:B------:R-:W-:Y:S01]  /*168e0*/  @P6 FADD.FTZ R7, R4, -R3.reuse ;  /* 0x8000000304076221 */ /* 0x100fe20000010000 */
[----:B------:R-:W2:Y:S02]  /*168f0*/  @P0 LDG.E.CONSTANT R0, [R200.64] ;  /* 0x00000004c8000981 */ /* 0x000ea4000c1e9900 */
[----:B------:R-:W-:-:S02]  /*16900*/  @P6 FADD.FTZ R205, R198, -R3 ;  /* 0x80000003c6cd6221 */ /* 0x000fc40000010000 */
[----:B------:R-:W-:Y:S02]  /*16910*/  IMAD R4, R6, c[0x0][0x180], RZ ;  /* 0x0000600006047a24 */ /* 0x000fe400078e02ff */
[C---:B0-----:R-:W-:Y:S02]  /*16920*/  @P6 FFMA.FTZ R6, R2.reuse, -0.69314718246459960938, R7 ;  /* 0xbf31721802066823 */ /* 0x041fe40000010007 */
[----:B------:R-:W-:-:S03]  /*16930*/  @P6 FFMA.FTZ R205, R2, -0.69314718246459960938, R205 ;  /* 0xbf31721802cd6823 */ /* 0x000fc600000100cd */
[----:B------:R-:W2:Y:S01]  /*16940*/  @P4 LDG.E.CONSTANT R198, [R200.64] ;  /* 0x00000004c8c64981 */ /* 0x000ea2000c1e9900 */
[----:B------:R-:W-:Y:S02]  /*16950*/  IMAD.SHL.U32 R4, R4, 0x2, RZ ;  /* 0x0000000204047824 */ /* 0x000fe400078e00ff */
[----:B------:R-:W-:Y:S01]  /*16960*/  IMAD.MOV.U32 R215, RZ, RZ, 0x2 ;  /* 0x00000002ffd77424 */ /* 0x000fe200078e00ff */
[--C-:B------:R-:W-:Y:S02]  /*16970*/  HADD2.F32 R214, -RZ, R199.reuse.H0_H0 ;  /* 0x200000c7ffd67230 */ /* 0x100fe40000004100 */
[----:B------:R-:W-:-:S03]  /*16980*/  HADD2.F32 R216, -RZ, R199.H1_H1 ;  /* 0x300000c7ffd87230 */ /* 0x000fc60000004100 */
[----:B------:R-:W-:Y:S02]  /*16990*/  @P5 FADD.FTZ R199, R214, -R3 ;  /* 0x80000003d6c75221 */ /* 0x000fe40000010000 */
[----:B---3--:R-:W-:Y:S02]  /*169a0*/  @P6 FADD.FTZ R5, R5, R6 ;  /* 0x0000000605056221 */ /* 0x008fe40000010000 */
[----:B----4-:R-:W-:Y:S02]  /*169b0*/  @P6 FADD.FTZ R6, R206, R205 ;  /* 0x000000cdce066221 */ /* 0x010fe40000010000 */
[----:B------:R-:W3:Y:S01]  /*169c0*/  @P4 LDG.E.CONSTANT R205, [R200.64] ;  /* 0x00000004c8cd4981 */ /* 0x000ee2000c1e9900 */
[----:B------:R-:W-:Y:S02]  /*169d0*/  @P6 F2FP.PACK_AB R206, RZ, R5 ;  /* 0x00000005ffce623e */ /* 0x000fe400000000ff */
[----:B------:R-:W-:Y:S01]  /*169e0*/  @P6 F2FP.PACK_AB R207, RZ, R6 ;  /* 0x00000006ffcf623e */ /* 0x000fe200000000ff */
[----:B------:R-:W-:-:S04]  /*169f0*/  IMAD.WIDE R6, R4, R213, c[0x0][0x170] ;  /* 0x00005c0004067625 */ /* 0x000fc800078e02d5 */
[----:B------:R-:W-:Y:S01]  /*16a00*/  IMAD.WIDE R4, R4, R215, c[0x0][0x178] ;  /* 0x00005e0004047625 */ /* 0x000fe200078e02d7 */
[----:B------:R-:W-:Y:S02]  /*16a10*/  PRMT R215, R206, 0x7610, R215 ;  /* 0x00007610ced77816 */ /* 0x000fe400000000d7 */
[----:B------:R-:W-:Y:S01]  /*16a20*/  PRMT R217, R207, 0x7610, R217 ;  /* 0x00007610cfd97816 */ /* 0x000fe200000000d9 */
[----:B------:R0:W-:Y:S04]  /*16a30*/  @P6 STG.E [R6.64], R164 ;  /* 0x000000a406006986 */ /* 0x0001e8000c101904 */
[----:B------:R-:W-:Y:S04]  /*16a40*/  @P6 STG.E.U16 [R4.64], R215 ;  /* 0x000000d704006986 */ /* 0x000fe8000c101504 */
[----:B------:R1:W-:Y:S04]  /*16a50*/  @P6 STG.E [R6.64+0x4], R165 ;  /* 0x000004a506006986 */ /* 0x0003e8000c101904 */
[----:B------:R-:W-:Y:S01]  /*16a60*/  @P6 STG.E.U16 [R4.64+0x2], R217 ;  /* 0x000002d904006986 */ /* 0x000fe2000c101504 */
[----:B------:R-:W-:-:S13]  /*16a70*/  ISETP.GE.AND P6, PT, R212, 0x8, PT ;  /* 0x00000008d400780c */ /* 0x000fda0003fc6270 */
[----:B------:R-:W4:Y:S04]  /*16a80*/  @P6 LDG.E.CONSTANT R206, [R200.64] ;  /* 0x00000004c8ce6981 */ /* 0x000f28000c1e9900 */
[----:B------:R-:W4:Y:S01]  /*16a90*/  @P6 LDG.E.CONSTANT R207, [R200.64] ;  /* 0x00000004c8cf6981 */ /* 0x000f22000c1e9900 */
[----:B------:R-:W-:Y:S02]  /*16aa0*/  @P5 FFMA.FTZ R199, R2, -0.69314718246459960938, R199 ;  /* 0xbf31721802c75823 */ /* 0x000fe400000100c7 */
[----:B------:R-:W-:Y:S02]  /*16ab0*/  @P5 FADD.FTZ R213, R216, -R3 ;  /* 0x80000003d8d55221 */ /* 0x000fe40000010000 */
[----:B--2---:R-:W-:Y:S02]  /*16ac0*/  @P5 FADD.FTZ R199, R218, R199 ;  /* 0x000000c7dac75221 */ /* 0x004fe40000010000 */
[----:B------:R-:W-:-:S03]  /*16ad0*/  @P5 FFMA.FTZ R213, R2, -0.69314718246459960938, R213 ;  /* 0xbf31721802d55823 */ /* 0x000fc600000100d5 */
[----:B------:R-:W-:Y:S01]  /*16ae0*/  @P5 F2FP.PACK_AB R199, RZ, R199 ;  /* 0x000000c7ffc7523e */ /* 0x000fe200000000ff */
[----:B------:R-:W-:-:S03]  /*16af0*/  @P5 FADD.FTZ R213, R220, R213 ;  /* 0x000000d5dcd55221 */ /* 0x000fc60000010000 */
[----:B------:R-:W-:Y:S02]  /*16b00*/  PRMT R214, R199, 0x7610, R214 ;  /* 0x00007610c7d67816 */ /* 0x000fe400000000d6 */
[----:B------:R-:W-:Y:S01]  /*16b10*/  @P5 F2FP.PACK_AB R213, RZ, R213 ;  /* 0x000000d5ffd5523e */ /* 0x000fe200000000ff */
[----:B------:R2:W-:Y:S01]  /*16b20*/  @P5 STG.E [R6.64+0x8], R162 ;  /* 0x000008a206005986 */ /* 0x0005e2000c101904 */
[----:B0-----:R-:W-:-:S03]  /*16b30*/  HADD2.F32 R164, -RZ, R196.H0_H0 ;  /* 0x200000c4ffa47230 */ /* 0x001fc60000004100 */
[----:B------:R-:W-:Y:S01]  /*16b40*/  @P5 STG.E.U16 [R4.64+0x4], R214 ;  /* 0x000004d604005986 */ /* 0x000fe2000c101504 */
[----:B------:R-:W-:-:S03]  /*16b50*/  HADD2.F32 R196, -RZ, R196.H1_H1 ;  /* 0x300000c4ffc47230 */ /* 0x000fc60000004100 */
[----:B------:R0:W-:Y:S04]  /*16b60*/  @P5 STG.E [R6.64+0xc], R163 ;  /* 0x00000ca306005986 */ /* 0x0001e8000c101904 */
[----:B------:R-:W-:Y:S01]  /*16b70*/  @P5 STG.E.U16 [R4.64+0x6], R213 ;  /* 0x000006d504005986 */ /* 0x000fe2000c101504 */
[----:B------:R-:W-:Y:S01]  /*16b80*/  ISETP.GE.AND P5, PT, R212, 0x9, PT ;  /* 0x00000009d400780c */ /* 0x000fe20003fa6270 */
[--C-:B------:R-:W-:Y:S01]  /*16b90*/  @P3 FADD.FTZ R199, R196, -R3.reuse ;  /* 0x80000003c4c73221 */ /* 0x100fe20000010000 */
[--C-:B------:R-:W-:Y:S01]  /*16ba0*/  HADD2.F32 R196, -RZ, R197.reuse.H1_H1 ;  /* 0x300000c5ffc47230 */ /* 0x100fe20000004100 */
[----:B-1----:R-:W-:Y:S01]  /*16bb0*/  @P3 FADD.FTZ R165, R164, -R3 ;  /* 0x80000003a4a53221 */ /* 0x002fe20000010000 */
[----:B--2---:R-:W-:-:S03]  /*16bc0*/  HADD2.F32 R162, -RZ, R197.H0_H0 ;  /* 0x200000c5ffa27230 */ /* 0x004fc60000004100 */
[----:B------:R-:W-:Y:S02]  /*16bd0*/  @P3 FFMA.FTZ R164, R2, -0.69314718246459960938, R165 ;  /* 0xbf31721802a43823 */ /* 0x000fe400000100a5 */
[--C-:B------:R-:W-:Y:S02]  /*16be0*/  @P2 FADD.FTZ R165, R196, -R3.reuse ;  /* 0x80000003c4a52221 */ /* 0x100fe40000010000 */
[----:B0-----:R-:W-:Y:S02]  /*16bf0*/  @P2 FADD.FTZ R163, R162, -R3 ;  /* 0x80000003a2a32221 */ /* 0x001fe40000010000 */
[----:B------:R-:W2:Y:S01]  /*16c00*/  @P5 LDG.E.CONSTANT R162, [R200.64] ;  /* 0x00000004c8a25981 */ /* 0x000ea2000c1e9900 */
[C---:B------:R-:W-:Y:S02]  /*16c10*/  @P3 FFMA.FTZ R199, R2.reuse, -0.69314718246459960938, R199 ;  /* 0xbf31721802c73823 */ /* 0x040fe400000100c7 */
[----:B------:R-:W-:Y:S02]  /*16c20*/  @P2 FFMA.FTZ R165, R2, -0.69314718246459960938, R165 ;  /* 0xbf31721802a52823 */ /* 0x000fe400000100a5 */
[----:B------:R-:W-:-:S02]  /*16c30*/  @P3 FADD.FTZ R164, R211, R164 ;  /* 0x000000a4d3a43221 */ /* 0x000fc40000010000 */
[----:B------:R-:W-:Y:S02]  /*16c40*/  @P2 FFMA.FTZ R196, R2, -0.69314718246459960938, R163 ;  /* 0xbf31721802c42823 */ /* 0x000fe400000100a3 */
[----:B------:R-:W-:Y:S02]  /*16c50*/  @P3 FADD.FTZ R199, R210, R199 ;  /* 0x000000c7d2c73221 */ /* 0x000fe40000010000 */
[----:B------:R-:W-:Y:S01]  /*16c60*/  @P2 FADD.FTZ R165, R208, R165 ;  /* 0x000000a5d0a52221 */ /* 0x000fe20000010000 */
[----:B------:R-:W-:Y:S01]  /*16c70*/  @P3 F2FP.PACK_AB R164, RZ, R164 ;  /* 0x000000a4ffa4323e */ /* 0x000fe200000000ff */
[----:B------:R-:W-:Y:S01]  /*16c80*/  @P2 FADD.FTZ R196, R209, R196 ;  /* 0x000000c4d1c42221 */ /* 0x000fe20000010000 */
[----:B------:R0:W-:Y:S01]  /*16c90*/  @P3 STG.E [R6.64+0x10], R160 ;  /* 0x000010a006003986 */ /* 0x0001e2000c101904 */
[----:B------:R-:W-:Y:S02]  /*16ca0*/  @P3 F2FP.PACK_AB R199, RZ, R199 ;  /* 0x000000c7ffc7323e */ /* 0x000fe400000000ff */
[----:B------:R-:W-:Y:S01]  /*16cb0*/  @P2 F2FP.PACK_AB R165, RZ, R165 ;  /* 0x000000a5ffa5223e */ /* 0x000fe200000000ff */
[----:B------:R1:W-:Y:S01]  /*16cc0*/  @P3 STG.E.U16 [R4.64+0x8], R164 ;  /* 0x000008a404003986 */ /* 0x0003e2000c101504 */
[----:B------:R-:W-:-:S02]  /*16cd0*/  @P2 F2FP.PACK_AB R196, RZ, R196 ;  /* 0x000000c4ffc4223e */ /* 0x000fc400000000ff */
[----:B------:R-:W-:Y:S01]  /*16ce0*/  PRMT R208, R165, 0x7610, R208 ;  /* 0x00007610a5d07816 */ /* 0x000fe200000000d0 */
[----:B------:R-:W-:Y:S04]  /*16cf0*/  @P3 STG.E [R6.64+0x14], R161 ;  /* 0x000014a106003986 */ /* 0x000fe8000c101904 */
[----:B0-----:R-:W2:Y:S04]  /*16d00*/  @P5 LDG.E.CONSTANT R160, [R200.64] ;  /* 0x00000004c8a05981 */ /* 0x001ea8000c1e9900 */
[----:B------:R-:W-:Y:S01]  /*16d10*/  @P3 STG.E.U16 [R4.64+0xa], R199 ;  /* 0x00000ac704003986 */ /* 0x000fe2000c101504 */
[----:B-1----:R-:W-:-:S03]  /*16d20*/  HADD2.F32 R164, -RZ, R194.H0_H0 ;  /* 0x200000c2ffa47230 */ /* 0x002fc60000004100 */
[----:B------:R0:W-:Y:S01]  /*16d30*/  @P2 STG.E [R6.64+0x18], R158 ;  /* 0x0000189e06002986 */ /* 0x0001e2000c101904 */
[----:B------:R-:W-:-:S03]  /*16d40*/  HADD2.F32 R194, -RZ, R194.H1_H1 ;  /* 0x300000c2ffc27230 */ /* 0x000fc60000004100 */
[----:B------:R-:W-:Y:S04]  /*16d50*/  @P2 STG.E.U16 [R4.64+0xc], R196 ;  /* 0x00000cc404002986 */ /* 0x000fe8000c101504 */
[----:B------:R1:W-:Y:S01]  /*16d60*/  @P2 STG.E [R6.64+0x1c], R159 ;  /* 0x00001c9f06002986 */ /* 0x0003e2000c101904 */
[----:B------:R-:W-:-:S03]  /*16d70*/  @P1 FADD.FTZ R165, R164, -R3 ;  /* 0x80000003a4a51221 */ /* 0x000fc60000010000 */
[----:B------:R-:W-:Y:S01]  /*16d80*/  @P2 STG.E.U16 [R4.64+0xe], R208 ;  /* 0x00000ed004002986 */ /* 0x000fe2000c101504 */
[----:B------:R-:W-:Y:S01]  /*16d90*/  ISETP.GE.AND P2, PT, R212, 0xb, PT ;  /* 0x0000000bd400780c */ /* 0x000fe20003f46270 */
[----:B------:R-:W-:Y:S01]  /*16da0*/  @P1 FADD.FTZ R197, R194, -R3 ;  /* 0x80000003c2c51221 */ /* 0x000fe20000010000 */
[----:B------:R-:W-:Y:S01]  /*16db0*/  ISETP.GE.AND P3, PT, R212, 0xa, PT ;  /* 0x0000000ad400780c */ /* 0x000fe20003f66270 */
[C---:B0-----:R-:W-:Y:S02]  /*16dc0*/  @P1 FFMA.FTZ R158, R2.reuse, -0.69314718246459960938, R165 ;  /* 0xbf317218029e1823 */ /* 0x041fe400000100a5 */
[----:B------:R-:W-:Y:S02]  /*16dd0*/  @P1 FFMA.FTZ R197, R2, -0.69314718246459960938, R197 ;  /* 0xbf31721802c51823 */ /* 0x000fe400000100c5 */
[----:B------:R-:W-:Y:S02]  /*16de0*/  @P1 FADD.FTZ R203, R203, R158 ;  /* 0x0000009ecbcb1221 */ /* 0x000fe40000010000 */
[----:B------:R-:W-:Y:S01]  /*16df0*/  @P1 FADD.FTZ R197, R204, R197 ;  /* 0x000000c5ccc51221 */ /* 0x000fe20000010000 */
[----:B------:R-:W-:-:S03]  /*16e00*/  HADD2.F32 R164, -RZ, R195.H0_H0 ;  /* 0x200000c3ffa47230 */ /* 0x000fc60000004100 */
[----:B-1----:R-:W2:Y:S01]  /*16e10*/  @P2 LDG.E.CONSTANT R159, [R200.64] ;  /* 0x00000004c89f2981 */ /* 0x002ea2000c1e9900 */
[----:B------:R-:W-:Y:S02]  /*16e20*/  @P1 F2FP.PACK_AB R203, RZ, R203 ;  /* 0x000000cbffcb123e */ /* 0x000fe400000000ff */
[----:B------:R-:W-:Y:S01]  /*16e30*/  @P1 F2FP.PACK_AB R197, RZ, R197 ;  /* 0x000000c5ffc5123e */ /* 0x000fe200000000ff */
[----:B------:R-:W2:Y:S01]  /*16e40*/  @P3 LDG.E.CONSTANT R163, [R200.64] ;  /* 0x00000004c8a33981 */ /* 0x000ea2000c1e9900 */
[----:B------:R-:W-:-:S03]  /*16e50*/  @P0 FADD.FTZ R165, R164, -R3 ;  /* 0x80000003a4a50221 */ /* 0x000fc60000010000 */
[----:B------:R-:W-:Y:S01]  /*16e60*/  @P1 STG.E [R6.64+0x20], R156 ;  /* 0x0000209c06001986 */ /* 0x000fe2000c101904 */
[----:B------:R-:W-:-:S03]  /*16e70*/  HADD2.F32 R194, -RZ, R195.H1_H1 ;  /* 0x300000c3ffc27230 */ /* 0x000fc60000004100 */
[----:B------:R-:W2:Y:S01]  /*16e80*/  @P3 LDG.E.CONSTANT R161, [R200.64] ;  /* 0x00000004c8a13981 */ /* 0x000ea2000c1e9900 */
[----:B------:R-:W-:-:S03]  /*16e90*/  @P0 FFMA.FTZ R165, R2, -0.69314718246459960938, R165 ;  /* 0xbf31721802a50823 */ /* 0x000fc600000100a5 */
[----:B------:R-:W-:Y:S04]  /*16ea0*/  @P1 STG.E.U16 [R4.64+0x10], R203 ;  /* 0x000010cb04001986 */ /* 0x000fe8000c101504 */
[----:B------:R0:W-:Y:S04]  /*16eb0*/  @P1 STG.E [R6.64+0x24], R157 ;  /* 0x0000249d06001986 */ /* 0x0001e8000c101904 */
[----:B------:R-:W-:Y:S01]  /*16ec0*/  @P1 STG.E.U16 [R4.64+0x12], R197 ;  /* 0x000012c504001986 */ /* 0x000fe2000c101504 */
[----:B------:R-:W-:Y:S01]  /*16ed0*/  ISETP.GE.AND P1, PT, R212, 0xc, PT ;  /* 0x0000000cd400780c */ /* 0x000fe20003f26270 */
[----:B------:R-:W-:-:S02]  /*16ee0*/  @P0 FADD.FTZ R195, R194, -R3 ;  /* 0x80000003c2c30221 */ /* 0x000fc40000010000 */
[----:B------:R-:W-:Y:S01]  /*16ef0*/  @P0 FADD.FTZ R165, R202, R165 ;  /* 0x000000a5caa50221 */ /* 0x000fe20000010000 */
[--C-:B------:R-:W-:Y:S01]  /*16f00*/  HADD2.F32 R164, -RZ, R192.reuse.H0_H0 ;  /* 0x200000c0ffa47230 */ /* 0x100fe20000004100 */
[----:B------:R-:W-:Y:S01]  /*16f10*/  @P0 FFMA.FTZ R195, R2, -0.69314718246459960938, R195 ;  /* 0xbf31721802c30823 */ /* 0x000fe200000100c3 */
[----:B------:R-:W-:Y:S01]  /*16f20*/  HADD2.F32 R192, -RZ, R192.H1_H1 ;  /* 0x300000c0ffc07230 */ /* 0x000fe20000004100 */
[----:B------:R-:W2:Y:S01]  /*16f30*/  @P2 LDG.E.CONSTANT R158, [R200.64] ;  /* 0x00000004c89e2981 */ /* 0x000ea2000c1e9900 */
[----:B------:R-:W-:Y:S01]  /*16f40*/  @P0 F2FP.PACK_AB R165, RZ, R165 ;  /* 0x000000a5ffa5023e */ /* 0x000fe200000000ff */
[----:B------:R-:W-:Y:S02]  /*16f50*/  @P0 FADD.FTZ R195, R0, R195 ;  /* 0x000000c300c30221 */ /* 0x000fe40000010000 */
[--C-:B0-----:R-:W-:Y:S01]  /*16f60*/  @P4 FADD.FTZ R157, R164, -R3.reuse ;  /* 0x80000003a49d4221 */ /* 0x101fe20000010000 */
[----:B------:R-:W-:Y:S01]  /*16f70*/  PRMT R194, R165, 0x7610, R194 ;  /* 0x00007610a5c27816 */ /* 0x000fe200000000c2 */
[----:B------:R-:W2:Y:S01]  /*16f80*/  @P1 LDG.E.CONSTANT R0, [R200.64] ;  /* 0x00000004c8001981 */ /* 0x000ea2000c1e9900 */
[----:B------:R-:W-:Y:S01]  /*16f90*/  @P4 FADD.FTZ R165, R192, -R3 ;  /* 0x80000003c0a54221 */ /* 0x000fe20000010000 */
[----:B------:R-:W-:Y:S01]  /*16fa0*/  @P0 F2FP.PACK_AB R195, RZ, R195 ;  /* 0x000000c3ffc3023e */ /* 0x000fe200000000ff */
[C---:B------:R-:W-:Y:S01]  /*16fb0*/  @P4 FFMA.FTZ R164, R2.reuse, -0.69314718246459960938, R157 ;  /* 0xbf31721802a44823 */ /* 0x040fe2000001009d */
[----:B------:R-:W2:Y:S01]  /*16fc0*/  @P1 LDG.E.CONSTANT R156, [R200.64] ;  /* 0x00000004c89c1981 */ /* 0x000ea2000c1e9900 */
[----:B------:R-:W-:-:S03]  /*16fd0*/  @P4 FFMA.FTZ R165, R2, -0.69314718246459960938, R165 ;  /* 0xbf31721802a54823 */ /* 0x000fc600000100a5 */
[----:B------:R0:W-:Y:S01]  /*16fe0*/  @P0 STG.E [R6.64+0x28], R154 ;  /* 0x0000289a06000986 */ /* 0x0001e2000c101904 */
[----:B------:R-:W-:-:S03]  /*16ff0*/  @P4 FADD.FTZ R165, R198, R165 ;  /* 0x000000a5c6a54221 */ /* 0x000fc60000010000 */
[----:B------:R1:W-:Y:S04]  /*17000*/  @P0 STG.E.U16 [R4.64+0x14], R194 ;  /* 0x000014c204000986 */ /* 0x0003e8000c101504 */
[----:B------:R0:W-:Y:S04]  /*17010*/  @P0 STG.E [R6.64+0x2c], R155 ;  /* 0x00002c9b06000986 */ /* 0x0001e8000c101904 */
[----:B------:R-:W-:Y:S01]  /*17020*/  @P0 STG.E.U16 [R4.64+0x16], R195 ;  /* 0x000016c304000986 */ /* 0x000fe2000c101504 */
[----:B------:R-:W-:Y:S02]  /*17030*/  ISETP.GE.AND P0, PT, R212, 0xd, PT ;  /* 0x0000000dd400780c */ /* 0x000fe40003f06270 */
[----:B------:R-:W-:Y:S01]  /*17040*/  @P4 F2FP.PACK_AB R165, RZ, R165 ;  /* 0x000000a5ffa5423e */ /* 0x000fe200000000ff */
[----:B------:R-:W-:Y:S10]  /*17050*/  @P4 STG.E [R6.64+0x30], R152 ;  /* 0x0000309806004986 */ /* 0x000ff4000c101904 */
[----:B------:R-:W2:Y:S04]  /*17060*/  @P0 LDG.E.CONSTANT R157, [R200.64] ;  /* 0x00000004c89d0981 */ /* 0x000ea8000c1e9900 */
[----:B0-----:R-:W2:Y:S01]  /*17070*/  @P0 LDG.E.CONSTANT R154, [R200.64] ;  /* 0x00000004c89a0981 */ /* 0x001ea2000c1e9900 */
[----:B---3--:R-:W-:-:S05]  /*17080*/  @P4 FADD.FTZ R164, R205, R164 ;  /* 0x000000a4cda44221 */ /* 0x008fca0000010000 */
[----:B------:R-:W-:-:S04]  /*17090*/  @P4 F2FP.PACK_AB R164, RZ, R164 ;  /* 0x000000a4ffa4423e */ /* 0x000fc800000000ff */
[----:B-1----:R-:W-:Y:S01]  /*170a0*/  PRMT R194, R164, 0x7610, R194 ;  /* 0x00007610a4c27816 */ /* 0x002fe200000000c2 */
[----:B------:R-:W-:Y:S01]  /*170b0*/  HADD2.F32 R164, -RZ, R193.H0_H0 ;  /* 0x200000c1ffa47230 */ /* 0x000fe20000004100 */
[----:B------:R-:W-:-:S03]  /*170c0*/  PRMT R193, R165, 0x7610, R193 ;  /* 0x00007610a5c17816 */ /* 0x000fc600000000c1 */
[----:B------:R-:W-:Y:S02]  /*170d0*/  @P4 STG.E.U16 [R4.64+0x18], R194 ;  /* 0x000018c204004986 */ /* 0x000fe4000c101504 */
[----:B------:R-:W-:Y:S02]  /*170e0*/  HADD2.F32 R192, -RZ, R193.H1_H1 ;  /* 0x300000c1ffc07230 */ /* 0x000fe40000004100 */
[----:B------:R-:W-:Y:S01]  /*170f0*/  @P4 STG.E [R6.64+0x34], R153 ;  /* 0x0000349906004986 */ /* 0x000fe2000c101904 */
[--C-:B------:R-:W-:Y:S02]  /*17100*/  @P6 FADD.FTZ R155, R164, -R3.reuse ;  /* 0x80000003a49b6221 */ /* 0x100fe40000010000 */
[----:B------:R-:W-:Y:S01]  /*17110*/  @P6 FADD.FTZ R165, R192, -R3 ;  /* 0x80000003c0a56221 */ /* 0x000fe20000010000 */
[----:B------:R0:W-:Y:S01]  /*17120*/  @P4 STG.E.U16 [R4.64+0x1a], R193 ;  /* 0x00001ac104004986 */ /* 0x0001e2000c101504 */
[----:B------:R-:W-:Y:S02]  /*17130*/  ISETP.GE.AND P4, PT, R212, 0xe, PT ;  /* 0x0000000ed400780c */ /* 0x000fe40003f86270 */
[----:B------:R-:W-:-:S02]  /*17140*/  @P6 FFMA.FTZ R165, R2, -0.69314718246459960938, R165 ;  /* 0xbf31721802a56823 */ /* 0x000fc400000100a5 */
[----:B------:R-:W-:Y:S01]  /*17150*/  @P6 FFMA.FTZ R164, R2, -0.69314718246459960938, R155 ;  /* 0xbf31721802a46823 */ /* 0x000fe2000001009b */
[----:B------:R1:W-:Y:S08]  /*17160*/  @P6 STG.E [R6.64+0x38], R150 ;  /* 0x0000389606006986 */ /* 0x0003f0000c101904 */
[----:B------:R-:W3:Y:S01]  /*17170*/  @P4 LDG.E.CONSTANT R155, [R200.64] ;  /* 0x00000004c89b4981 */ /* 0x000ee2000c1e9900 */
[----:B----4-:R-:W-:-:S02]  /*17180*/  @P6 FADD.FTZ R165, R206, R165 ;  /* 0x000000a5cea56221 */ /* 0x010fc40000010000 */
[----:B------:R-:W-:-:S03]  /*17190*/  @P6 FADD.FTZ R207, R207, R164 ;  /* 0x000000a4cfcf6221 */ /* 0x000fc60000010000 */
[----:B------:R-:W-:Y:S01]  /*171a0*/  @P6 F2FP.PACK_AB R165, RZ, R165 ;  /* 0x000000a5ffa5623e */ /* 0x000fe200000000ff */
[----:B------:R-:W4:Y:S01]  /*171b0*/  @P4 LDG.E.CONSTANT R164, [R200.64] ;  /* 0x00000004c8a44981 */ /* 0x000f22000c1e9900 */
[----:B------:R-:W-:Y:S02]  /*171c0*/  @P6 F2FP.PACK_AB R207, RZ, R207 ;  /* 0x000000cfffcf623e */ /* 0x000fe400000000ff */
[----:B0-----:R-:W-:-:S03]  /*171d0*/  PRMT R193, R165, 0x7610, R193 ;  /* 0x00007610a5c17816 */ /* 0x001fc600000000c1 */
[----:B------:R-:W-:Y:S04]  /*171e0*/  @P6 STG.E.U16 [R4.64+0x1c], R207 ;  /* 0x00001ccf04006986 */ /* 0x000fe8000c101504 */
[----:B------:R0:W-:Y:S04]  /*171f0*/  @P6 STG.E [R6.64+0x3c], R151 ;  /* 0x00003c9706006986 */ /* 0x0001e8000c101904 */
[----:B------:R-:W-:Y:S01]  /*17200*/  @P6 STG.E.U16 [R4.64+0x1e], R193 ;  /* 0x00001ec104006986 */ /* 0x000fe2000c101504 */
[----:B------:R-:W-:-:S13]  /*17210*/  ISETP.GE.AND P6, PT, R212, 0xf, PT ;  /* 0x0000000fd400780c */ /* 0x000fda0003fc6270 */
[----:B------:R-:W4:Y:S04]  /*17220*/  @P6 LDG.E.CONSTANT R153, [R200.64] ;  /* 0x00000004c8996981 */ /* 0x000f28000c1e9900 */
[----:B------:R-:W4:Y:S01]  /*17230*/  @P6 LDG.E.CONSTANT R152, [R200.64] ;  /* 0x00000004c8986981 */ /* 0x000f22000c1e9900 */
[----:B------:R-:W-:-:S05]  /*17240*/  HADD2.F32 R192, -RZ, R190.H0_H0 ;  /* 0x200000beffc07230 */ /* 0x000fca0000004100 */
[----:B------:R-:W-:Y:S01]  /*17250*/  @P5 FADD.FTZ R165, R192, -R3 ;  /* 0x80000003c0a55221 */ /* 0x000fe20000010000 */
[----:B------:R-:W-:-:S03]  /*17260*/  HADD2.F32 R190, -RZ, R190.H1_H1 ;  /* 0x300000beffbe7230 */ /* 0x000fc60000004100 */
[----:B------:R-:W-:-:S04]  /*17270*/  @P5 FFMA.FTZ R165, R2, -0.69314718246459960938, R165 ;  /* 0xbf31721802a55823 */ /* 0x000fc800000100a5 */
[----:B--2---:R-:W-:Y:S02]  /*17280*/  @P5 FADD.FTZ R162, R162, R165 ;  /* 0x000000a5a2a25221 */ /* 0x004fe40000010000 */
[----:B------:R-:W-:-:S03]  /*17290*/  @P5 FADD.FTZ R165, R190, -R3 ;  /* 0x80000003bea55221 */ /* 0x000fc60000010000 */
[----:B------:R-:W-:Y:S01]  /*172a0*/  @P5 F2FP.PACK_AB R162, RZ, R162 ;  /* 0x000000a2ffa2523e */ /* 0x000fe200000000ff */
[----:B------:R-:W-:-:S03]  /*172b0*/  @P5 FFMA.FTZ R165, R2, -0.69314718246459960938, R165 ;  /* 0xbf31721802a55823 */ /* 0x000fc600000100a5 */
[----:B------:R-:W-:Y:S01]  /*172c0*/  PRMT R190, R162, 0x7610, R190 ;  /* 0x00007610a2be7816 */ /* 0x000fe200000000be */
[--C-:B------:R-:W-:Y:S02]  /*172d0*/  HADD2.F32 R162, -RZ, R191.reuse.H1_H1 ;  /* 0x300000bfffa27230 */ /* 0x100fe40000004100 */
[----:B-1----:R-:W-:Y:S01]  /*172e0*/  HADD2.F32 R150, -RZ, R191.H0_H0 ;  /* 0x200000bfff967230 */ /* 0x002fe20000004100 */
[----:B------:R-:W-:Y:S02]  /*172f0*/  @P5 FADD.FTZ R160, R160, R165 ;  /* 0x000000a5a0a05221 */ /* 0x000fe40000010000 */
[----:B------:R-:W-:-:S03]  /*17300*/  @P3 FADD.FTZ R165, R162, -R3 ;  /* 0x80000003a2a53221 */ /* 0x000fc60000010000 */
[----:B------:R-:W-:Y:S01]  /*17310*/  @P5 F2FP.PACK_AB R160, RZ, R160 ;  /* 0x000000a0ffa0523e */ /* 0x000fe200000000ff */
[----:B------:R-:W-:Y:S02]  /*17320*/  @P3 FFMA.FTZ R162, R2, -0.69314718246459960938, R165 ;  /* 0xbf31721802a23823 */ /* 0x000fe400000100a5 */
[----:B0-----:R-:W-:Y:S01]  /*17330*/  @P3 FADD.FTZ R151, R150, -R3 ;  /* 0x8000000396973221 */ /* 0x001fe20000010000 */
[----:B------:R-:W-:Y:S01]  /*17340*/  PRMT R165, R160, 0x7610, R165 ;  /* 0x00007610a0a57816 */ /* 0x000fe200000000a5 */
[----:B------:R-:W-:Y:S02]  /*17350*/  HADD2.F32 R160, -RZ, R188.H0_H0 ;  /* 0x200000bcffa07230 */ /* 0x000fe40000004100 */
[----:B------:R-:W-:-:S03]  /*17360*/  @P3 FFMA.FTZ R150, R2, -0.69314718246459960938, R151 ;  /* 0xbf31721802963823 */ /* 0x000fc60000010097 */
[----:B------:R-:W-:Y:S01]  /*17370*/  @P2 FADD.FTZ R151, R160, -R3 ;  /* 0x80000003a0972221 */ /* 0x000fe20000010000 */
[----:B------:R0:W-:Y:S03]  /*17380*/  @P5 STG.E [R6.64+0x40], R148 ;  /* 0x0000409406005986 */ /* 0x0001e6000c101904 */
[----:B0-----:R-:W-:-:S04]  /*17390*/  @P2 FFMA.FTZ R148, R2, -0.69314718246459960938, R151 ;  /* 0xbf31721802942823 */ /* 0x001fc80000010097 */
[----:B------:R-:W-:Y:S02]  /*173a0*/  @P2 FADD.FTZ R148, R159, R148 ;  /* 0x000000949f942221 */ /* 0x000fe40000010000 */
[----:B------:R-:W-:-:S03]  /*173b0*/  @P3 FADD.FTZ R162, R163, R162 ;  /* 0x000000a2a3a23221 */ /* 0x000fc60000010000 */
[----:B------:R-:W-:Y:S01]  /*173c0*/  @P2 F2FP.PACK_AB R148, RZ, R148 ;  /* 0x00000094ff94223e */ /* 0x000fe200000000ff */
[----:B------:R-:W-:Y:S03]  /*173d0*/  @P5 STG.E.U16 [R4.64+0x20], R190 ;  /* 0x000020be04005986 */ /* 0x000fe6000c101504 */
[----:B------:R-:W-:Y:S01]  /*173e0*/  PRMT R159, R148, 0x7610, R159 ;  /* 0x00007610949f7816 */ /* 0x000fe2000000009f */
[----:B------:R-:W-:Y:S01]  /*173f0*/  @P3 FADD.FTZ R150, R161, R150 ;  /* 0x00000096a1963221 */ /* 0x000fe20000010000 */
[----:B------:R-:W-:Y:S01]  /*17400*/  @P3 F2FP.PACK_AB R162, RZ, R162 ;  /* 0x000000a2ffa2323e */ /* 0x000fe200000000ff */
[----:B------:R-:W-:Y:S01]  /*17410*/  HADD2.F32 R148, -RZ, R189.H1_H1 ;  /* 0x300000bdff947230 */ /* 0x000fe20000004100 */
[----:B------:R0:W-:Y:S02]  /*17420*/  @P5 STG.E [R6.64+0x44], R149 ;  /* 0x0000449506005986 */ /* 0x0001e4000c101904 */
[----:B------:R-:W-:-:S02]  /*17430*/  @P3 F2FP.PACK_AB R150, RZ, R150 ;  /* 0x00000096ff96323e */ /* 0x000fc400000000ff */
[----:B------:R-:W-:Y:S01]  /*17440*/  @P5 STG.E.U16 [R4.64+0x22], R165 ;  /* 0x000022a504005986 */ /* 0x000fe2000c101504 */
[----:B------:R-:W-:Y:S01]  /*17450*/  ISETP.GE.AND P5, PT, R212, 0x10, PT ;  /* 0x00000010d400780c */ /* 0x000fe20003fa6270 */
[----:B------:R-:W-:Y:S02]  /*17460*/  @P1 FADD.FTZ R151, R148, -R3 ;  /* 0x8000000394971221 */ /* 0x000fe40000010000 */
[----:B------:R1:W-:Y:S01]  /*17470*/  @P3 STG.E [R6.64+0x48], R146 ;  /* 0x0000489206003986 */ /* 0x0003e2000c101904 */
[----:B0-----:R-:W-:-:S03]  /*17480*/  PRMT R149, R162, 0x7610, R149 ;  /* 0x00007610a2957816 */ /* 0x001fc60000000095 */
[----:B------:R-:W-:Y:S01]  /*17490*/  @P3 STG.E.U16 [R4.64+0x24], R150 ;  /* 0x0000249604003986 */ /* 0x000fe2000c101504 */
[----:B------:R-:W-:Y:S01]  /*174a0*/  HADD2.F32 R188, -RZ, R188.H1_H1 ;  /* 0x300000bcffbc7230 */ /* 0x000fe20000004100 */
[----:B------:R-:W-:Y:S02]  /*174b0*/  @P1 FFMA.FTZ R151, R2, -0.69314718246459960938, R151 ;  /* 0xbf31721802971823 */ /* 0x000fe40000010097 */
[----:B------:R-:W-:Y:S01]  /*174c0*/  @P3 STG.E [R6.64+0x4c], R147 ;  /* 0x00004c9306003986 */ /* 0x000fe2000c101904 */
[----:B-1----:R-:W-:-:S03]  /*174d0*/  HADD2.F32 R146, -RZ, R189.H0_H0 ;  /* 0x200000bdff927230 */ /* 0x002fc60000004100 */
[----:B------:R0:W-:Y:S01]  /*174e0*/  @P3 STG.E.U16 [R4.64+0x26], R149 ;  /* 0x0000269504003986 */ /* 0x0001e2000c101504 */
[----:B------:R-:W-:Y:S01]  /*174f0*/  @P2 FADD.FTZ R161, R188, -R3 ;  /* 0x80000003bca12221 */ /* 0x000fe20000010000 */
[----:B------:R-:W-:Y:S01]  /*17500*/  ISETP.GE.AND P3, PT, R212, 0x11, PT ;  /* 0x00000011d400780c */ /* 0x000fe20003f66270 */
[----:B------:R-:W-:Y:S01]  /*17510*/  @P1 FADD.FTZ R0, R0, R151 ;  /* 0x0000009700001221 */ /* 0x000fe20000010000 */
[----:B------:R-:W2:Y:S01]  /*17520*/  @P5 LDG.E.CONSTANT R160, [R200.64] ;  /* 0x00000004c8a05981 */ /* 0x000ea2000c1e9900 */
[----:B------:R-:W-:-:S03]  /*17530*/  @P2 FFMA.FTZ R161, R2, -0.69314718246459960938, R161 ;  /* 0xbf31721802a12823 */ /* 0x000fc600000100a1 */
[----:B------:R-:W2:Y:S01]  /*17540*/  @P5 LDG.E.CONSTANT R162, [R200.64] ;  /* 0x00000004c8a25981 */ /* 0x000ea2000c1e9900 */
[----:B0-----:R-:W-:Y:S01]  /*17550*/  @P1 FADD.FTZ R149, R146, -R3 ;  /* 0x8000000392951221 */ /* 0x001fe20000010000 */
[----:B------:R-:W-:Y:S01]  /*17560*/  @P1 F2FP.PACK_AB R0, RZ, R0 ;  /* 0x00000000ff00123e */ /* 0x000fe200000000ff */
[----:B------:R-:W-:-:S04]  /*17570*/  @P2 FADD.FTZ R158, R158, R161 ;  /* 0x000000a19e9e2221 */ /* 0x000fc80000010000 */
[----:B------:R-:W2:Y:S01]  /*17580*/  @P3 LDG.E.CONSTANT R147, [R200.64] ;  /* 0x00000004c8933981 */ /* 0x000ea2000c1e9900 */
[----:B------:R-:W-:-:S03]  /*17590*/  @P1 FFMA.FTZ R149, R2, -0.69314718246459960938, R149 ;  /* 0xbf31721802951823 */ /* 0x000fc60000010095 */
[----:B------:R-:W-:Y:S01]  /*175a0*/  @P2 STG.E [R6.64+0x50], R144 ;  /* 0x0000509006002986 */ /* 0x000fe2000c101904 */
[----:B------:R-:W-:Y:S01]  /*175b0*/  @P1 FADD.FTZ R149, R156, R149 ;  /* 0x000000959c951221 */ /* 0x000fe20000010000 */
[----:B------:R-:W-:Y:S01]  /*175c0*/  PRMT R150, R0, 0x7610, R150 ;  /* 0x0000761000967816 */ /* 0x000fe20000000096 */
[--C-:B------:R-:W-:Y:S01]  /*175d0*/  HADD2.F32 R0, -RZ, R186.reuse.H0_H0 ;  /* 0x200000baff007230 */ /* 0x100fe20000004100 */
[----:B------:R-:W2:Y:S02]  /*175e0*/  @P3 LDG.E.CONSTANT R146, [R200.64] ;  /* 0x00000004c8923981 */ /* 0x000ea4000c1e9900 */
[----:B------:R-:W-:Y:S02]  /*175f0*/  @P1 F2FP.PACK_AB R149, RZ, R149 ;  /* 0x00000095ff95123e */ /* 0x000fe400000000ff */
[----:B------:R-:W-:Y:S02]  /*17600*/  @P2 F2FP.PACK_AB R158, RZ, R158 ;  /* 0x0000009eff9e223e */ /* 0x000fe400000000ff */
[----:B------:R-:W-:Y:S01]  /*17610*/  PRMT R148, R149, 0x7610, R148 ;  /* 0x0000761095947816 */ /* 0x000fe20000000094 */
[----:B------:R-:W-:Y:S01]  /*17620*/  @P0 FADD.FTZ R149, R0, -R3 ;  /* 0x8000000300950221 */ /* 0x000fe20000010000 */
[----:B------:R-:W-:Y:S01]  /*17630*/  @P2 STG.E.U16 [R4.64+0x28], R159 ;  /* 0x0000289f04002986 */ /* 0x000fe2000c101504 */
[----:B------:R-:W-:-:S03]  /*17640*/  HADD2.F32 R186, -RZ, R186.H1_H1 ;  /* 0x300000baffba7230 */ /* 0x000fc60000004100 */
[----:B------:R-:W-:Y:S01]  /*17650*/  @P2 STG.E [R6.64+0x54], R145 ;  /* 0x0000549106002986 */ /* 0x000fe2000c101904 */
[----:B------:R-:W-:-:S03]  /*17660*/  @P0 FFMA.FTZ R0, R2, -0.69314718246459960938, R149 ;  /* 0xbf31721802000823 */ /* 0x000fc60000010095 */
[----:B------:R-:W-:Y:S01]  /*17670*/  @P2 STG.E.U16 [R4.64+0x2a], R158 ;  /* 0x00002a9e04002986 */ /* 0x000fe2000c101504 */
[----:B------:R-:W-:Y:S01]  /*17680*/  ISETP.GE.AND P2, PT, R212, 0x12, PT ;  /* 0x00000012d400780c */ /* 0x000fe20003f46270 */
[----:B------:R-:W-:Y:S02]  /*17690*/  @P0 FADD.FTZ R151, R186, -R3 ;  /* 0x80000003ba970221 */ /* 0x000fe40000010000 */
[----:B------:R-:W-:Y:S01]  /*176a0*/  @P0 FADD.FTZ R0, R157, R0 ;  /* 0x000000009d000221 */ /* 0x000fe20000010000 */
[----:B------:R-:W-:Y:S01]  /*176b0*/  @P1 STG.E [R6.64+0x58], R142 ;  /* 0x0000588e06001986 */ /* 0x000fe2000c101904 */
[----:B------:R-:W-:-:S03]  /*176c0*/  @P0 FFMA.FTZ R151, R2, -0.69314718246459960938, R151 ;  /* 0xbf31721802970823 */ /* 0x000fc60000010097 */
[----:B------:R0:W-:Y:S04]  /*176d0*/  @P1 STG.E.U16 [R4.64+0x2c], R148 ;  /* 0x00002c9404001986 */ /* 0x0001e8000c101504 */
[----:B------:R1:W-:Y:S01]  /*176e0*/  @P1 STG.E [R6.64+0x5c], R143 ;  /* 0x00005c8f06001986 */ /* 0x0003e2000c101904 */
[----:B------:R-:W-:-:S03]  /*176f0*/  @P0 FADD.FTZ R151, R154, R151 ;  /* 0x000000979a970221 */ /* 0x000fc60000010000 */
[----:B------:R1:W-:Y:S01]  /*17700*/  @P1 STG.E.U16 [R4.64+0x2e], R150 ;  /* 0x00002e9604001986 */ /* 0x0003e2000c101504 */
[----:B------:R-:W-:Y:S01]  /*17710*/  ISETP.GE.AND P1, PT, R212, 0x13, PT ;  /* 0x00000013d400780c */ /* 0x000fe20003f26270 */
[----:B0-----:R-:W-:Y:S02]  /*17720*/  HADD2.F32 R148, -RZ, R187.H0_H0 ;  /* 0x200000bbff947230 */ /* 0x001fe40000004100 */
[----:B------:R-:W2:Y:S01]  /*17730*/  @P2 LDG.E.CONSTANT R145, [R200.64] ;  /* 0x00000004c8912981 */ /* 0x000ea2000c1e9900 */
[----:B-1----:R-:W-:-:S03]  /*17740*/  @P0 F2FP.PACK_AB R143, RZ, R0 ;  /* 0x00000000ff8f023e */ /* 0x002fc600000000ff */
[----:B------:R-:W2:Y:S01]  /*17750*/  @P2 LDG.E.CONSTANT R144, [R200.64] ;  /* 0x00000004c8902981 */ /* 0x000ea2000c1e9900 */
[----:B------:R-:W-:Y:S01]  /*17760*/  PRMT R154, R143, 0x7610, R154 ;  /* 0x000076108f9a7816 */ /* 0x000fe2000000009a */
[----:B------:R-:W-:Y:S01]  /*17770*/  HADD2.F32 R150, -RZ, R187.H1_H1 ;  /* 0x300000bbff967230 */ /* 0x000fe20000004100 */
[--C-:B------:R-:W-:Y:S01]  /*17780*/  @P4 FADD.FTZ R143, R148, -R3.reuse ;  /* 0x80000003948f4221 */ /* 0x100fe20000010000 */
[----:B------:R-:W-:Y:S01]  /*17790*/  @P0 F2FP.PACK_AB R151, RZ, R151 ;  /* 0x00000097ff97023e */ /* 0x000fe200000000ff */
[----:B------:R0:W-:Y:S02]  /*177a0*/  @P0 STG.E [R6.64+0x60], R140 ;  /* 0x0000608c06000986 */ /* 0x0001e4000c101904 */
[----:B------:R-:W-:Y:S02]  /*177b0*/  @P4 FADD.FTZ R149, R150, -R3 ;  /* 0x8000000396954221 */ /* 0x000fe40000010000 */
[C---:B------:R-:W-:Y:S01]  /*177c0*/  @P4 FFMA.FTZ R143, R2.reuse, -0.69314718246459960938, R143 ;  /* 0xbf317218028f4823 */ /* 0x040fe2000001008f */
[----:B------:R-:W-:Y:S01]  /*177d0*/  @P0 STG.E.U16 [R4.64+0x30], R154 ;  /* 0x0000309a04000986 */ /* 0x000fe2000c101504 */
[----:B------:R-:W-:-:S03]  /*177e0*/  @P4 FFMA.FTZ R148, R2, -0.69314718246459960938, R149 ;  /* 0xbf31721802944823 */ /* 0x000fc60000010095 */
[----:B------:R1:W-:Y:S04]  /*177f0*/  @P0 STG.E [R6.64+0x64], R141 ;  /* 0x0000648d06000986 */ /* 0x0003e8000c101904 */
[----:B------:R-:W2:Y:S04]  /*17800*/  @P1 LDG.E.CONSTANT R0, [R200.64] ;  /* 0x00000004c8001981 */ /* 0x000ea8000c1e9900 */
[----:B------:R0:W-:Y:S01]  /*17810*/  @P0 STG.E.U16 [R4.64+0x32], R151 ;  /* 0x0000329704000986 */ /* 0x0001e2000c101504 */
[----:B------:R-:W-:-:S03]  /*17820*/  ISETP.GE.AND P0, PT, R212, 0x14, PT ;  /* 0x00000014d400780c */ /* 0x000fc60003f06270 */
[----:B------:R-:W2:Y:S04]  /*17830*/  @P1 LDG.E.CONSTANT R142, [R200.64] ;  /* 0x00000004c88e1981 */ /* 0x000ea8000c1e9900 */
[----:B------:R-:W-:Y:S06]  /*17840*/  @P4 STG.E [R6.64+0x68], R138 ;  /* 0x0000688a06004986 */ /* 0x000fec000c101904 */
[----:B0-----:R-:W2:Y:S01]  /*17850*/  @P0 LDG.E.CONSTANT R140, [R200.64] ;  /* 0x00000004c88c0981 */ /* 0x001ea2000c1e9900 */
[----:B---3--:R-:W-:-:S02]  /*17860*/  @P4 FADD.FTZ R155, R155, R148 ;  /* 0x000000949b9b4221 */ /* 0x008fc40000010000 */
[----:B----4-:R-:W-:-:S05]  /*17870*/  @P4 FADD.FTZ R143, R164, R143 ;  /* 0x0000008fa48f4221 */ /* 0x010fca0000010000 */
[----:B------:R-:W-:Y:S02]  /*17880*/  @P4 F2FP.PACK_AB R148, RZ, R143 ;  /* 0x0000008fff94423e */ /* 0x000fe400000000ff */
[----:B------:R-:W3:Y:S02]  /*17890*/  @P0 LDG.E.CONSTANT R143, [R200.64] ;  /* 0x00000004c88f0981 */ /* 0x000ee4000c1e9900 */
[----:B------:R-:W-:Y:S01]  /*178a0*/  PRMT R150, R148, 0x7610, R150 ;  /* 0x0000761094967816 */ /* 0x000fe20000000096 */
[--C-:B------:R-:W-:Y:S02]  /*178b0*/  HADD2.F32 R148, -RZ, R184.reuse.H0_H0 ;  /* 0x200000b8ff947230 */ /* 0x100fe40000004100 */
[----:B------:R-:W-:-:S03]  /*178c0*/  HADD2.F32 R184, -RZ, R184.H1_H1 ;  /* 0x300000b8ffb87230 */ /* 0x000fc60000004100 */
[--C-:B-1----:R-:W-:Y:S02]  /*178d0*/  @P6 FADD.FTZ R141, R148, -R3.reuse ;  /* 0x80000003948d6221 */ /* 0x102fe40000010000 */
[----:B------:R-:W-:Y:S01]  /*178e0*/  @P6 FADD.FTZ R149, R184, -R3 ;  /* 0x80000003b8956221 */ /* 0x000fe20000010000 */
[----:B------:R-:W-:Y:S01]  /*178f0*/  @P4 F2FP.PACK_AB R155, RZ, R155 ;  /* 0x0000009bff9b423e */ /* 0x000fe200000000ff */
[C---:B------:R-:W-:Y:S02]  /*17900*/  @P6 FFMA.FTZ R148, R2.reuse, -0.69314718246459960938, R141 ;  /* 0xbf31721802946823 */ /* 0x040fe4000001008d */
[----:B------:R-:W-:Y:S01]  /*17910*/  @P6 FFMA.FTZ R149, R2, -0.69314718246459960938, R149 ;  /* 0xbf31721802956823 */ /* 0x000fe20000010095 */
[----:B------:R-:W-:Y:S04]  /*17920*/  @P4 STG.E.U16 [R4.64+0x34], R150 ;  /* 0x0000349604004986 */ /* 0x000fe8000c101504 */
[----:B------:R0:W-:Y:S01]  /*17930*/  @P4 STG.E [R6.64+0x6c], R139 ;  /* 0x00006c8b06004986 */ /* 0x0001e2000c101904 */
[----:B------:R-:W-:-:S03]  /*17940*/  @P6 FADD.FTZ R148, R153, R148 ;  /* 0x0000009499946221 */ /* 0x000fc60000010000 */
[----:B------:R-:W-:Y:S01]  /*17950*/  @P4 STG.E.U16 [R4.64+0x36], R155 ;  /* 0x0000369b04004986 */ /* 0x000fe2000c101504 */
[----:B------:R-:W-:Y:S01]  /*17960*/  ISETP.GE.AND P4, PT, R212, 0x15, PT ;  /* 0x00000015d400780c */ /* 0x000fe20003f86270 */
[----:B------:R-:W-:Y:S01]  /*17970*/  @P6 FADD.FTZ R149, R152, R149 ;  /* 0x0000009598956221 */ /* 0x000fe20000010000 */
[----:B------:R-:W-:-:S04]  /*17980*/  @P6 F2FP.PACK_AB R148, RZ, R148 ;  /* 0x00000094ff94623e */ /* 0x000fc800000000ff */
[----:B------:R-:W-:Y:S02]  /*17990*/  @P6 F2FP.PACK_AB R149, RZ, R149 ;  /* 0x00000095ff95623e */ /* 0x000fe400000000ff */
[----:B------:R-:W-:Y:S02]  /*179a0*/  PRMT R151, R148, 0x7610, R151 ;  /* 0x0000761094977816 */ /* 0x000fe40000000097 */
[----:B------:R-:W-:Y:S01]  /*179b0*/  PRMT R153, R149, 0x7610, R153 ;  /* 0x0000761095997816 */ /* 0x000fe20000000099 */
[----:B------:R1:W-:Y:S04]  /*179c0*/  @P6 STG.E [R6.64+0x70], R136 ;  /* 0x0000708806006986 */ /* 0x0003e8000c101904 */
[----:B------:R-:W-:Y:S04]  /*179d0*/  @P6 STG.E.U16 [R4.64+0x38], R151 ;  /* 0x0000389704006986 */ /* 0x000fe8000c101504 */
[----:B------:R4:W-:Y:S04]  /*179e0*/  @P6 STG.E [R6.64+0x74], R137 ;  /* 0x0000748906006986 */ /* 0x0009e8000c101904 */
[----:B------:R-:W3:Y:S04]  /*179f0*/  @P4 LDG.E.CONSTANT R152, [R200.64] ;  /* 0x00000004c8984981 */ /* 0x000ee8000c1e9900 */
[----:B------:R0:W-:Y:S01]  /*17a00*/  @P6 STG.E.U16 [R4.64+0x3a], R153 ;  /* 0x00003a9904006986 */ /* 0x0001e2000c101504 */
[----:B------:R-:W-:-:S03]  /*17a10*/  ISETP.GE.AND P6, PT, R212, 0x16, PT ;  /* 0x00000016d400780c */ /* 0x000fc60003fc6270 */
[----:B------:R-:W3:Y:S10]  /*17a20*/  @P4 LDG.E.CONSTANT R154, [R200.64] ;  /* 0x00000004c89a4981 */ /* 0x000ef4000c1e9900 */
[----:B0-----:R-:W3:Y:S04]  /*17a30*/  @P6 LDG.E.CONSTANT R139, [R200.64] ;  /* 0x00000004c88b6981 */ /* 0x001ee8000c1e9900 */
[----:B------:R-:W3:Y:S01]  /*17a40*/  @P6 LDG.E.CONSTANT R138, [R200.64] ;  /* 0x00000004c88a6981 */ /* 0x000ee2000c1e9900 */
[----:B------:R-:W-:-:S02]  /*17a50*/  HADD2.F32 R148, -RZ, R185.H0_H0 ;  /* 0x200000b9ff947230 */ /* 0x000fc40000004100 */
[----:B------:R-:W-:-:S03]  /*17a60*/  HADD2.F32 R150, -RZ, R185.H1_H1 ;  /* 0x300000b9ff967230 */ /* 0x000fc60000004100 */
[--C-:B------:R-:W-:Y:S01]  /*17a70*/  @P5 FADD.FTZ R141, R148, -R3.reuse ;  /* 0x80000003948d5221 */ /* 0x100fe20000010000 */
[--C-:B-1----:R-:W-:Y:S01]  /*17a80*/  HADD2.F32 R136, -RZ, R182.reuse.H0_H0 ;  /* 0x200000b6ff887230 */ /* 0x102fe20000004100 */
[----:B------:R-:W-:Y:S02]  /*17a90*/  @P5 FADD.FTZ R149, R150, -R3 ;  /* 0x8000000396955221 */ /* 0x000fe40000010000 */
[C---:B------:R-:W-:Y:S01]  /*17aa0*/  @P5 FFMA.FTZ R141, R2.reuse, -0.69314718246459960938, R141 ;  /* 0xbf317218028d5823 */ /* 0x040fe2000001008d */
[----:B------:R-:W-:Y:S01]  /*17ab0*/  HADD2.F32 R182, -RZ, R182.H1_H1 ;  /* 0x300000b6ffb67230 */ /* 0x000fe20000004100 */
[----:B------:R-:W-:Y:S02]  /*17ac0*/  @P5 FFMA.FTZ R149, R2, -0.69314718246459960938, R149 ;  /* 0xbf31721802955823 */ /* 0x000fe40000010095 */
[--C-:B----4-:R-:W-:Y:S02]  /*17ad0*/  @P3 FADD.FTZ R137, R136, -R3.reuse ;  /* 0x8000000388893221 */ /* 0x110fe40000010000 */
[----:B------:R-:W-:-:S02]  /*17ae0*/  @P3 FADD.FTZ R151, R182, -R3 ;  /* 0x80000003b6973221 */ /* 0x000fc40000010000 */
[C---:B------:R-:W-:Y:S01]  /*17af0*/  @P3 FFMA.FTZ R136, R2.reuse, -0.69314718246459960938, R137 ;  /* 0xbf31721802883823 */ /* 0x040fe20000010089 */
[----:B------:R0:W-:Y:S01]  /*17b00*/  @P5 STG.E [R6.64+0x78], R134 ;  /* 0x0000788606005986 */ /* 0x0001e2000c101904 */
[----:B------:R-:W-:Y:S01]  /*17b10*/  @P3 FFMA.FTZ R151, R2, -0.69314718246459960938, R151 ;  /* 0xbf31721802973823 */ /* 0x000fe20000010097 */
[--C-:B------:R-:W-:Y:S02]  /*17b20*/  HADD2.F32 R150, -RZ, R183.reuse.H1_H1 ;  /* 0x300000b7ff967230 */ /* 0x100fe40000004100 */
[----:B------:R-:W-:-:S05]  /*17b30*/  HADD2.F32 R148, -RZ, R183.H0_H0 ;  /* 0x200000b7ff947230 */ /* 0x000fca0000004100 */
[----:B------:R-:W-:-:S04]  /*17b40*/  @P2 FADD.FTZ R137, R148, -R3 ;  /* 0x8000000394892221 */ /* 0x000fc80000010000 */
[----:B------:R-:W-:Y:S02]  /*17b50*/  @P2 FFMA.FTZ R137, R2, -0.69314718246459960938, R137 ;  /* 0xbf31721802892823 */ /* 0x000fe40000010089 */
[----:B--2---:R-:W-:Y:S02]  /*17b60*/  @P5 FADD.FTZ R141, R160, R141 ;  /* 0x0000008da08d5221 */ /* 0x004fe40000010000 */
[----:B------:R-:W-:-:S03]  /*17b70*/  @P5 FADD.FTZ R149, R162, R149 ;  /* 0x00000095a2955221 */ /* 0x000fc60000010000 */
[----:B------:R-:W-:-:S04]  /*17b80*/  @P5 F2FP.PACK_AB R141, RZ, R141 ;  /* 0x0000008dff8d523e */ /* 0x000fc800000000ff */
[----:B------:R-:W-:Y:S01]  /*17b90*/  PRMT R153, R141, 0x7610, R153 ;  /* 0x000076108d997816 */ /* 0x000fe20000000099 */
[----:B------:R-:W-:Y:S01]  /*17ba0*/  @P3 FADD.FTZ R136, R147, R136 ;  /* 0x0000008893883221 */ /* 0x000fe20000010000 */
[----:B------:R-:W-:-:S03]  /*17bb0*/  @P5 F2FP.PACK_AB R149, RZ, R149 ;  /* 0x00000095ff95523e */ /* 0x000fc600000000ff */
[----:B------:R-:W-:Y:S01]  /*17bc0*/  @P5 STG.E.U16 [R4.64+0x3c], R153 ;  /* 0x00003c9904005986 */ /* 0x000fe2000c101504 */
[----:B------:R-:W-:-:S03]  /*17bd0*/  @P3 F2FP.PACK_AB R136, RZ, R136 ;  /* 0x00000088ff88323e */ /* 0x000fc600000000ff */
[----:B------:R-:W-:Y:S01]  /*17be0*/  @P5 STG.E [R6.64+0x7c], R135 ;  /* 0x00007c8706005986 */ /* 0x000fe2000c101904 */
[----:B------:R-:W-:-:S03]  /*17bf0*/  @P3 FADD.FTZ R146, R146, R151 ;  /* 0x0000009792923221 */ /* 0x000fc60000010000 */
[----:B------:R-:W-:Y:S01]  /*17c00*/  @P5 STG.E.U16 [R4.64+0x3e], R149 ;  /* 0x00003e9504005986 */ /* 0x000fe2000c101504 */
[----:B------:R-:W-:Y:S01]  /*17c10*/  ISETP.GE.AND P5, PT, R212, 0x17, PT ;  /* 0x00000017d400780c */ /* 0x000fe20003fa6270 */
[----:B------:R-:W-:Y:S01]  /*17c20*/  @P2 FADD.FTZ R141, R150, -R3 ;  /* 0x80000003968d2221 */ /* 0x000fe20000010000 */
[----:B------:R-:W-:Y:S02]  /*17c30*/  PRMT R147, R136, 0x7610, R147 ;  /* 0x0000761088937816 */ /* 0x000fe40000000093 */
[----:B------:R-:W-:Y:S01]  /*17c40*/  @P3 F2FP.PACK_AB R146, RZ, R146 ;  /* 0x00000092ff92323e */ /* 0x000fe200000000ff */
[----:B------:R1:W-:Y:S01]  /*17c50*/  @P3 STG.E [R6.64+0x80], R132 ;  /* 0x0000808406003986 */ /* 0x0003e2000c101904 */
[----:B0-----:R-:W-:-:S03]  /*17c60*/  @P2 FFMA.FTZ R134, R2, -0.69314718246459960938, R141 ;  /* 0xbf31721802862823 */ /* 0x001fc6000001008d */
[----:B------:R-:W-:Y:S04]  /*17c70*/  @P3 STG.E.U16 [R4.64+0x40], R147 ;  /* 0x0000409304003986 */ /* 0x000fe8000c101504 */
[----:B------:R0:W-:Y:S01]  /*17c80*/  @P3 STG.E [R6.64+0x84], R133 ;  /* 0x0000848506003986 */ /* 0x0001e2000c101904 */
[----:B-1----:R-:W-:-:S03]  /*17c90*/  HADD2.F32 R132, -RZ, R180.H0_H0 ;  /* 0x200000b4ff847230 */ /* 0x002fc60000004100 */
[----:B------:R-:W-:Y:S01]  /*17ca0*/  @P3 STG.E.U16 [R4.64+0x42], R146 ;  /* 0x0000429204003986 */ /* 0x000fe2000c101504 */
[----:B------:R-:W-:Y:S01]  /*17cb0*/  HADD2.F32 R180, -RZ, R180.H1_H1 ;  /* 0x300000b4ffb47230 */ /* 0x000fe20000004100 */
[----:B------:R-:W-:Y:S02]  /*17cc0*/  ISETP.GE.AND P3, PT, R212, 0x18, PT ;  /* 0x00000018d400780c */ /* 0x000fe40003f66270 */
[----:B------:R-:W2:Y:S02]  /*17cd0*/  @P5 LDG.E.CONSTANT R136, [R200.64] ;  /* 0x00000004c8885981 */ /* 0x000ea4000c1e9900 */
[--C-:B------:R-:W-:Y:S02]  /*17ce0*/  @P1 FADD.FTZ R135, R180, -R3.reuse ;  /* 0x80000003b4871221 */ /* 0x100fe40000010000 */
[----:B0-----:R-:W-:Y:S02]  /*17cf0*/  @P1 FADD.FTZ R133, R132, -R3 ;  /* 0x8000000384851221 */ /* 0x001fe40000010000 */
[----:B------:R-:W-:-:S02]  /*17d00*/  @P2 FADD.FTZ R134, R145, R134 ;  /* 0x0000008691862221 */ /* 0x000fc40000010000 */
[----:B------:R-:W-:-:S03]  /*17d10*/  @P2 FADD.FTZ R137, R144, R137 ;  /* 0x0000008990892221 */ /* 0x000fc60000010000 */
[----:B------:R-:W-:Y:S01]  /*17d20*/  @P2 F2FP.PACK_AB R134, RZ, R134 ;  /* 0x00000086ff86223e */ /* 0x000fe200000000ff */
[----:B------:R-:W4:Y:S01]  /*17d30*/  @P5 LDG.E.CONSTANT R144, [R200.64] ;  /* 0x00000004c8905981 */ /* 0x000f22000c1e9900 */
[C---:B------:R-:W-:Y:S01]  /*17d40*/  @P1 FFMA.FTZ R135, R2.reuse, -0.69314718246459960938, R135 ;  /* 0xbf31721802871823 */ /* 0x040fe20000010087 */
[----:B------:R-:W-:Y:S01]  /*17d50*/  @P2 F2FP.PACK_AB R137, RZ, R137 ;  /* 0x00000089ff89223e */ /* 0x000fe200000000ff */
[----:B------:R-:W-:Y:S01]  /*17d60*/  @P1 FFMA.FTZ R133, R2, -0.69314718246459960938, R133 ;  /* 0xbf31721802851823 */ /* 0x000fe20000010085 */
[----:B------:R-:W-:Y:S01]  /*17d70*/  PRMT R141, R134, 0x7610, R141 ;  /* 0x00007610868d7816 */ /* 0x000fe2000000008d */
[----:B------:R0:W-:Y:S04]  /*17d80*/  @P2 STG.E [R6.64+0x88], R130 ;  /* 0x0000888206002986 */ /* 0x0001e8000c101904 */
[----:B------:R-:W-:Y:S04]  /*17d90*/  @P2 STG.E.U16 [R4.64+0x44], R137 ;  /* 0x0000448904002986 */ /* 0x000fe8000c101504 */
[----:B------:R-:W4:Y:S01]  /*17da0*/  @P3 LDG.E.CONSTANT R134, [R200.64] ;  /* 0x00000004c8863981 */ /* 0x000f22000c1e9900 */
[----:B------:R-:W-:Y:S01]  /*17db0*/  @P1 FADD.FTZ R0, R0, R135 ;  /* 0x0000008700001221 */ /* 0x000fe20000010000 */
[----:B0-----:R-:W-:-:S02]  /*17dc0*/  HADD2.F32 R130, -RZ, R181.H0_H0 ;  /* 0x200000b5ff827230 */ /* 0x001fc40000004100 */
[----:B------:R0:W-:Y:S04]  /*17dd0*/  @P2 STG.E [R6.64+0x8c], R131 ;  /* 0x00008c8306002986 */ /* 0x0001e8000c101904 */
[----:B------:R-:W-:Y:S01]  /*17de0*/  @P2 STG.E.U16 [R4.64+0x46], R141 ;  /* 0x0000468d04002986 */ /* 0x000fe2000c101504 */
[----:B------:R-:W-:Y:S01]  /*17df0*/  @P1 FADD.FTZ R133, R142, R133 ;  /* 0x000000858e851221 */ /* 0x000fe20000010000 */
[----:B------:R-:W-:Y:S02]  /*17e00*/  ISETP.GE.AND P2, PT, R212, 0x19, PT ;  /* 0x00000019d400780c */ /* 0x000fe40003f46270 */
[----:B------:R-:W4:Y:S01]  /*17e10*/  @P3 LDG.E.CONSTANT R142, [R200.64] ;  /* 0x00000004c88e3981 */ /* 0x000f22000c1e9900 */
[----:B------:R-:W-:Y:S01]  /*17e20*/  @P1 F2FP.PACK_AB R0, RZ, R0 ;  /* 0x00000000ff00123e */ /* 0x000fe200000000ff */
[----:B------:R-:W-:Y:S01]  /*17e30*/  HADD2.F32 R132, -RZ, R181.H1_H1 ;  /* 0x300000b5ff847230 */ /* 0x000fe20000004100 */
[----:B------:R-:W-:Y:S01]  /*17e40*/  @P1 F2FP.PACK_AB R133, RZ, R133 ;  /* 0x00000085ff85123e */ /* 0x000fe200000000ff */
[----:B0-----:R-:W-:Y:S01]  /*17e50*/  @P0 FADD.FTZ R131, R130, -R3 ;  /* 0x8000000382830221 */ /* 0x001fe20000010000 */
[----:B------:R-:W-:-:S02]  /*17e60*/  PRMT R137, R0, 0x7610, R137 ;  /* 0x0000761000897816 */ /* 0x000fc40000000089 */
[----:B------:R-:W-:Y:S01]  /*17e70*/  PRMT R135, R133, 0x7610, R135 ;  /* 0x0000761085877816 */ /* 0x000fe20000000087 */
[----:B------:R-:W-:Y:S02]  /*17e80*/  @P0 FFMA.FTZ R0, R2, -0.69314718246459960938, R131 ;  /* 0xbf31721802000823 */ /* 0x000fe40000010083 */
[----:B------:R-:W-:Y:S01]  /*17e90*/  @P0 FADD.FTZ R133, R132, -R3 ;  /* 0x8000000384850221 */ /* 0x000fe20000010000 */
[----:B------:R0:W-:Y:S03]  /*17ea0*/  @P1 STG.E [R6.64+0x90], R128 ;  /* 0x0000908006001986 */ /* 0x0001e6000c101904 */
[----:B------:R-:W-:Y:S01]  /*17eb0*/  @P0 FFMA.FTZ R133, R2, -0.69314718246459960938, R133 ;  /* 0xbf31721802850823 */ /* 0x000fe20000010085 */
[----:B------:R-:W-:Y:S04]  /*17ec0*/  @P1 STG.E.U16 [R4.64+0x48], R135 ;  /* 0x0000488704001986 */ /* 0x000fe8000c101504 */
[----:B------:R-:W4:Y:S04]  /*17ed0*/  @P2 LDG.E.CONSTANT R146, [R200.64] ;  /* 0x00000004c8922981 */ /* 0x000f28000c1e9900 */
[----:B------:R1:W-:Y:S01]  /*17ee0*/  @P1 STG.E [R6.64+0x94], R129 ;  /* 0x0000948106001986 */ /* 0x0003e2000c101904 */
[----:B------:R-:W-:-:S03]  /*17ef0*/  @P0 FADD.FTZ R133, R140, R133 ;  /* 0x000000858c850221 */ /* 0x000fc60000010000 */
[----:B------:R-:W-:Y:S01]  /*17f00*/  @P1 STG.E.U16 [R4.64+0x4a], R137 ;  /* 0x00004a8904001986 */ /* 0x000fe2000c101504 */
[----:B------:R-:W-:-:S03]  /*17f10*/  ISETP.GE.AND P1, PT, R212, 0x1a, PT ;  /* 0x0000001ad400780c */ /* 0x000fc60003f26270 */
[----:B------:R-:W4:Y:S01]  /*17f20*/  @P2 LDG.E.CONSTANT R148, [R200.64] ;  /* 0x00000004c8942981 */ /* 0x000f22000c1e9900 */
[----:B------:R-:W-:-:S03]  /*17f30*/  @P0 F2FP.PACK_AB R133, RZ, R133 ;  /* 0x00000085ff85023e */ /* 0x000fc600000000ff */
[----:B------:R0:W-:Y:S06]  /*17f40*/  @P0 STG.E [R6.64+0x98], R126 ;  /* 0x0000987e06000986 */ /* 0x0001ec000c101904 */
[----:B------:R-:W4:Y:S04]  /*17f50*/  @P1 LDG.E.CONSTANT R130, [R200.64] ;  /* 0x00000004c8821981 */ /* 0x000f28000c1e9900 */
[----:B------:R-:W4:Y:S01]  /*17f60*/  @P1 LDG.E.CONSTANT R132, [R200.64] ;  /* 0x00000004c8841981 */ /* 0x000f22000c1e9900 */
[----:B---3--:R-:W-:-:S05]  /*17f70*/  @P0 FADD.FTZ R0, R143, R0 ;  /* 0x000000008f000221 */ /* 0x008fca0000010000 */
[----:B------:R-:W-:-:S04]  /*17f80*/  @P0 F2FP.PACK_AB R0, RZ, R0 ;  /* 0x00000000ff00023e */ /* 0x000fc800000000ff */
[----:B0-----:R-:W-:Y:S01]  /*17f90*/  PRMT R128, R0, 0x7610, R128 ;  /* 0x0000761000807816 */ /* 0x001fe20000000080 */
[--C-:B------:R-:W-:Y:S02]  /*17fa0*/  HADD2.F32 R0, -RZ, R176.reuse.H0_H0 ;  /* 0x200000b0ff007230 */ /* 0x100fe40000004100 */
[----:B------:R-:W-:Y:S02]  /*17fb0*/  HADD2.F32 R176, -RZ, R176.H1_H1 ;  /* 0x300000b0ffb07230 */ /* 0x000fe40000004100 */
[----:B------:R-:W-:Y:S01]  /*17fc0*/  @P0 STG.E.U16 [R4.64+0x4c], R128 ;  /* 0x00004c8004000986 */ /* 0x000fe2000c101504 */
[----:B-1----:R-:W-:-:S03]  /*17fd0*/  @P4 FADD.FTZ R129, R0, -R3 ;  /* 0x8000000300814221 */ /* 0x002fc60000010000 */
[----:B------:R0:W-:Y:S01]  /*17fe0*/  @P0 STG.E [R6.64+0x9c], R127 ;  /* 0x00009c7f06000986 */ /* 0x0001e2000c101904 */
[----:B------:R-:W-:-:S03]  /*17ff0*/  @P4 FFMA.FTZ R129, R2, -0.69314718246459960938, R129 ;  /* 0xbf31721802814823 */ /* 0x000fc60000010081 */
[----:B------:R-:W-:Y:S01]  /*18000*/  @P0 STG.E.U16 [R4.64+0x4e], R133 ;  /* 0x00004e8504000986 */ /* 0x000fe2000c101504 */
[----:B------:R-:W-:Y:S01]  /*18010*/  ISETP.GE.AND P0, PT, R212, 0x1b, PT ;  /* 0x0000001bd400780c */ /* 0x000fe20003f06270 */
[----:B------:R-:W-:Y:S01]  /*18020*/  @P4 FADD.FTZ R131, R176, -R3 ;  /* 0x80000003b0834221 */ /* 0x000fe20000010000 */
[----:B------:R-:W-:-:S03]  /*18030*/  HADD2.F32 R0, -RZ, R177.H0_H0 ;  /* 0x200000b1ff007230 */ /* 0x000fc60000004100 */
[----:B------:R-:W-:Y:S01]  /*18040*/  @P4 FFMA.FTZ R131, R2, -0.69314718246459960938, R131 ;  /* 0xbf31721802834823 */ /* 0x000fe20000010083 */
[----:B------:R-:W-:Y:S01]  /*18050*/  HADD2.F32 R126, -RZ, R177.H1_H1 ;  /* 0x300000b1ff7e7230 */ /* 0x000fe20000004100 */
[----:B0-----:R-:W-:Y:S01]  /*18060*/  @P6 FADD.FTZ R127, R0, -R3 ;  /* 0x80000003007f6221 */ /* 0x001fe20000010000 */
[----:B------:R0:W-:Y:S03]  /*18070*/  @P4 STG.E [R6.64+0xa0], R124 ;  /* 0x0000a07c06004986 */ /* 0x0001e6000c101904 */
[----:B------:R-:W-:Y:S02]  /*18080*/  @P6 FFMA.FTZ R0, R2, -0.69314718246459960938, R127 ;  /* 0xbf31721802006823 */ /* 0x000fe4000001007f */
[----:B------:R-:W3:Y:S04]  /*18090*/  @P0 LDG.E.CONSTANT R140, [R200.64] ;  /* 0x00000004c88c0981 */ /* 0x000ee8000c1e9900 */
[----:B------:R-:W3:Y:S01]  /*180a0*/  @P0 LDG.E.CONSTANT R150, [R200.64] ;  /* 0x00000004c8960981 */ /* 0x000ee2000c1e9900 */
[----:B------:R-:W-:-:S05]  /*180b0*/  @P4 FADD.FTZ R129, R152, R129 ;  /* 0x0000008198814221 */ /* 0x000fca0000010000 */
[----:B------:R-:W-:Y:S01]  /*180c0*/  @P4 F2FP.PACK_AB R129, RZ, R129 ;  /* 0x00000081ff81423e */ /* 0x000fe200000000ff */
[----:B------:R-:W-:-:S03]  /*180d0*/  @P4 FADD.FTZ R131, R154, R131 ;  /* 0x000000839a834221 */ /* 0x000fc60000010000 */
[----:B------:R-:W-:Y:S01]  /*180e0*/  PRMT R128, R129, 0x7610, R128 ;  /* 0x0000761081807816 */ /* 0x000fe20000000080 */
[----:B------:R-:W-:Y:S01]  /*180f0*/  @P6 FADD.FTZ R129, R126, -R3 ;  /* 0x800000037e816221 */ /* 0x000fe20000010000 */
[----:B------:R-:W-:-:S03]  /*18100*/  @P4 F2FP.PACK_AB R131, RZ, R131 ;  /* 0x00000083ff83423e */ /* 0x000fc600000000ff */
[----:B------:R-:W-:Y:S01]  /*18110*/  @P4 STG.E.U16 [R4.64+0x50], R128 ;  /* 0x0000508004004986 */ /* 0x000fe2000c101504 */
[----:B------:R-:W-:Y:S02]  /*18120*/  @P6 FFMA.FTZ R129, R2, -0.69314718246459960938, R129 ;  /* 0xbf31721802816823 */ /* 0x000fe40000010081 */
[----:B------:R-:W-:Y:S01]  /*18130*/  @P6 FADD.FTZ R0, R139, R0 ;  /* 0x000000008b006221 */ /* 0x000fe20000010000 */
[----:B------:R1:W-:Y:S04]  /*18140*/  @P4 STG.E [R6.64+0xa4], R125 ;  /* 0x0000a47d06004986 */ /* 0x0003e8000c101904 */
[----:B------:R-:W-:Y:S01]  /*18150*/  @P4 STG.E.U16 [R4.64+0x52], R131 ;  /* 0x0000528304004986 */ /* 0x000fe2000c101504 */
[----:B------:R-:W-:Y:S01]  /*18160*/  ISETP.GE.AND P4, PT, R212, 0x1c, PT ;  /* 0x0000001cd400780c */ /* 0x000fe20003f86270 */
[----:B------:R-:W-:Y:S01]  /*18170*/  @P6 FADD.FTZ R129, R138, R129 ;  /* 0x000000818a816221 */ /* 0x000fe20000010000 */
[----:B------:R-:W-:-:S04]  /*18180*/  @P6 F2FP.PACK_AB R0, RZ, R0 ;  /* 0x00000000ff00623e */ /* 0x000fc800000000ff */
[----:B0-----:R-:W-:Y:S02]  /*18190*/  PRMT R124, R0, 0x7610, R124 ;  /* 0x00007610007c7816 */ /* 0x001fe4000000007c */
[----:B------:R-:W-:Y:S01]  /*181a0*/  @P6 F2FP.PACK_AB R129, RZ, R129 ;  /* 0x00000081ff81623e */ /* 0x000fe200000000ff */
[----:B------:R0:W-:Y:S04]  /*181b0*/  @P6 STG.E [R6.64+0xa8], R122 ;  /* 0x0000a87a06006986 */ /* 0x0001e8000c101904 */
[----:B------:R-:W-:Y:S04]  /*181c0*/  @P6 STG.E.U16 [R4.64+0x54], R124 ;  /* 0x0000547c04006986 */ /* 0x000fe8000c101504 */
[----:B------:R0:W-:Y:S04]  /*181d0*/  @P6 STG.E [R6.64+0xac], R123 ;  /* 0x0000ac7b06006986 */ /* 0x0001e8000c101904 */
[----:B------:R-:W3:Y:S04]  /*181e0*/  @P4 LDG.E.CONSTANT R138, [R200.64] ;  /* 0x00000004c88a4981 */ /* 0x000ee8000c1e9900 */
[----:B------:R0:W-:Y:S01]  /*181f0*/  @P6 STG.E.U16 [R4.64+0x56], R129 ;  /* 0x0000568104006986 */ /* 0x0001e2000c101504 */
[----:B------:R-:W-:-:S03]  /*18200*/  ISETP.GE.AND P6, PT, R212, 0x1d, PT ;  /* 0x0000001dd400780c */ /* 0x000fc60003fc6270 */
[----:B------:R-:W3:Y:S10]  /*18210*/  @P4 LDG.E.CONSTANT R152, [R200.64] ;  /* 0x00000004c8984981 */ /* 0x000ef4000c1e9900 */
[----:B------:R-:W3:Y:S04]  /*18220*/  @P6 LDG.E.CONSTANT R154, [R200.64] ;  /* 0x00000004c89a6981 */ /* 0x000ee8000c1e9900 */
[----:B------:R-:W3:Y:S01]  /*18230*/  @P6 LDG.E.CONSTANT R156, [R200.64] ;  /* 0x00000004c89c6981 */ /* 0x000ee2000c1e9900 */
[----:B------:R-:W-:-:S02]  /*18240*/  HADD2.F32 R0, -RZ, R178.H0_H0 ;  /* 0x200000b2ff007230 */ /* 0x000fc40000004100 */
[----:B------:R-:W-:-:S03]  /*18250*/  HADD2.F32 R178, -RZ, R178.H1_H1 ;  /* 0x300000b2ffb27230 */ /* 0x000fc60000004100 */
[--C-:B-1----:R-:W-:Y:S02]  /*18260*/  @P5 FADD.FTZ R125, R0, -R3.reuse ;  /* 0x80000003007d5221 */ /* 0x102fe40000010000 */
[----:B------:R-:W-:Y:S01]  /*18270*/  @P5 FADD.FTZ R127, R178, -R3 ;  /* 0x80000003b27f5221 */ /* 0x000fe20000010000 */
[--C-:B------:R-:W-:Y:S01]  /*18280*/  HADD2.F32 R0, -RZ, R179.reuse.H0_H0 ;  /* 0x200000b3ff007230 */ /* 0x100fe20000004100 */
[C---:B------:R-:W-:Y:S01]  /*18290*/  @P5 FFMA.FTZ R125, R2.reuse, -0.69314718246459960938, R125 ;  /* 0xbf317218027d5823 */ /* 0x040fe2000001007d */
[----:B0-----:R-:W-:Y:S01]  /*182a0*/  HADD2.F32 R122, -RZ, R179.H1_H1 ;  /* 0x300000b3ff7a7230 */ /* 0x001fe20000004100 */
[----:B------:R-:W-:Y:S02]  /*182b0*/  @P5 FFMA.FTZ R127, R2, -0.69314718246459960938, R127 ;  /* 0xbf317218027f5823 */ /* 0x000fe4000001007f */
[--C-:B------:R-:W-:Y:S02]  /*182c0*/  @P3 FADD.FTZ R123, R0, -R3.reuse ;  /* 0x80000003007b3221 */ /* 0x100fe40000010000 */
[----:B------:R-:W-:-:S02]  /*182d0*/  @P3 FADD.FTZ R129, R122, -R3 ;  /* 0x800000037a813221 */ /* 0x000fc40000010000 */
[C---:B------:R-:W-:Y:S02]  /*182e0*/  @P3 FFMA.FTZ R123, R2.reuse, -0.69314718246459960938, R123 ;  /* 0xbf317218027b3823 */ /* 0x040fe4000001007b */
[----:B------:R-:W-:Y:S01]  /*182f0*/  @P3 FFMA.FTZ R129, R2, -0.69314718246459960938, R129 ;  /* 0xbf31721802813823 */ /* 0x000fe20000010081 */
[--C-:B------:R-:W-:Y:S01]  /*18300*/  HADD2.F32 R124, -RZ, R174.reuse.H0_H0 ;  /* 0x200000aeff7c7230 */ /* 0x100fe20000004100 */
[----:B------:R0:W-:Y:S01]  /*18310*/  @P5 STG.E [R6.64+0xb0], R120 ;  /* 0x0000b07806005986 */ /* 0x0001e2000c101904 */
[----:B------:R-:W-:Y:S02]  /*18320*/  HADD2.F32 R174, -RZ, R174.H1_H1 ;  /* 0x300000aeffae7230 */ /* 0x000fe40000004100 */
[--C-:B------:R-:W-:Y:S02]  /*18330*/  HADD2.F32 R126, -RZ, R175.reuse.H0_H0 ;  /* 0x200000afff7e7230 */ /* 0x100fe40000004100 */
[----:B------:R-:W-:Y:S01]  /*18340*/  HADD2.F32 R128, -RZ, R175.H1_H1 ;  /* 0x300000afff807230 */ /* 0x000fe20000004100 */
[----:B--2---:R-:W-:-:S05]  /*18350*/  @P5 FADD.FTZ R125, R136, R125 ;  /* 0x0000007d887d5221 */ /* 0x004fca0000010000 */
[----:B------:R-:W-:-:S04]  /*18360*/  @P5 F2FP.PACK_AB R125, RZ, R125 ;  /* 0x0000007dff7d523e */ /* 0x000fc800000000ff */
[----:B------:R-:W-:Y:S01]  /*18370*/  PRMT R0, R125, 0x7610, R0 ;  /* 0x000076107d007816 */ /* 0x000fe20000000000 */
[----:B----4-:R-:W-:-:S05]  /*18380*/  @P5 FADD.FTZ R127, R144, R127 ;  /* 0x0000007f907f5221 */ /* 0x010fca0000010000 */
[----:B------:R-:W-:Y:S01]  /*18390*/  @P5 F2FP.PACK_AB R127, RZ, R127 ;  /* 0x0000007fff7f523e */ /* 0x000fe200000000ff */
[----:B------:R-:W-:Y:S03]  /*183a0*/  @P5 STG.E.U16 [R4.64+0x58], R0 ;  /* 0x0000580004005986 */ /* 0x000fe6000c101504 */
[----:B------:R-:W-:Y:S01]  /*183b0*/  PRMT R122, R127, 0x7610, R122 ;  /* 0x000076107f7a7816 */ /* 0x000fe2000000007a */
[----:B------:R-:W-:Y:S01]  /*183c0*/  @P3 FADD.FTZ R123, R134, R123 ;  /* 0x0000007b867b3221 */ /* 0x000fe20000010000 */
[----:B------:R1:W-:Y:S01]  /*183d0*/  @P5 STG.E [R6.64+0xb4], R121 ;  /* 0x0000b47906005986 */ /* 0x0003e2000c101904 */
[----:B------:R-:W-:-:S03]  /*183e0*/  @P2 FADD.FTZ R125, R124, -R3 ;  /* 0x800000037c7d2221 */ /* 0x000fc60000010000 */
[----:B------:R-:W-:Y:S01]  /*183f0*/  @P3 F2FP.PACK_AB R123, RZ, R123 ;  /* 0x0000007bff7b323e */ /* 0x000fe200000000ff */
[----:B------:R-:W-:Y:S01]  /*18400*/  @P5 STG.E.U16 [R4.64+0x5a], R122 ;  /* 0x00005a7a04005986 */ /* 0x000fe2000c101504 */
[----:B------:R-:W-:Y:S01]  /*18410*/  ISETP.GE.AND P5, PT, R212, 0x1e, PT ;  /* 0x0000001ed400780c */ /* 0x000fe20003fa6270 */
[----:B------:R-:W-:Y:S02]  /*18420*/  @P3 FADD.FTZ R129, R142, R129 ;  /* 0x000000818e813221 */ /* 0x000fe40000010000 */
[----:B------:R2:W-:Y:S01]  /*18430*/  @P3 STG.E [R6.64+0xb8], R118 ;  /* 0x0000b87606003986 */ /* 0x0005e2000c101904 */
[----:B------:R-:W-:Y:S02]  /*18440*/  @P2 FADD.FTZ R127, R174, -R3 ;  /* 0x80000003ae7f2221 */ /* 0x000fe40000010000 */
[----:B------:R-:W-:Y:S01]  /*18450*/  @P3 F2FP.PACK_AB R129, RZ, R129 ;  /* 0x00000081ff81323e */ /* 0x000fe200000000ff */
[----:B------:R4:W-:Y:S01]  /*18460*/  @P3 STG.E.U16 [R4.64+0x5c], R123 ;  /* 0x00005c7b04003986 */ /* 0x0009e2000c101504 */
[----:B------:R-:W-:-:S03]  /*18470*/  @P2 FFMA.FTZ R125, R2, -0.69314718246459960938, R125 ;  /* 0xbf317218027d2823 */ /* 0x000fc6000001007d */
[----:B------:R-:W-:Y:S01]  /*18480*/  @P3 STG.E [R6.64+0xbc], R119 ;  /* 0x0000bc7706003986 */ /* 0x000fe2000c101904 */
[----:B------:R-:W-:-:S03]  /*18490*/  @P2 FFMA.FTZ R127, R2, -0.69314718246459960938, R127 ;  /* 0xbf317218027f2823 */ /* 0x000fc6000001007f */
[----:B------:R-:W-:Y:S01]  /*184a0*/  @P3 STG.E.U16 [R4.64+0x5e], R129 ;  /* 0x00005e8104003986 */ /* 0x000fe2000c101504 */
[----:B------:R-:W-:-:S03]  /*184b0*/  ISETP.GE.AND P3, PT, R212, 0x1f, PT ;  /* 0x0000001fd400780c */ /* 0x000fc60003f66270 */
[----:B0-----:R-:W3:Y:S01]  /*184c0*/  @P5 LDG.E.CONSTANT R120, [R200.64] ;  /* 0x00000004c8785981 */ /* 0x001ee2000c1e9900 */
[----:B------:R-:W-:Y:S02]  /*184d0*/  @P2 FADD.FTZ R125, R146, R125 ;  /* 0x0000007d927d2221 */ /* 0x000fe40000010000 */
[----:B-1----:R-:W-:Y:S01]  /*184e0*/  @P1 FADD.FTZ R121, R126, -R3 ;  /* 0x800000037e791221 */ /* 0x002fe20000010000 */
[----:B--2---:R-:W2:Y:S02]  /*184f0*/  @P5 LDG.E.CONSTANT R118, [R200.64] ;  /* 0x00000004c8765981 */ /* 0x004ea4000c1e9900 */
[----:B------:R-:W-:Y:S01]  /*18500*/  @P2 F2FP.PACK_AB R125, RZ, R125 ;  /* 0x0000007dff7d223e */ /* 0x000fe200000000ff */
[----:B------:R-:W-:Y:S01]  /*18510*/  @P2 FADD.FTZ R127, R148, R127 ;  /* 0x0000007f947f2221 */ /* 0x000fe20000010000 */
[----:B------:R0:W-:Y:S01]  /*18520*/  @P2 STG.E [R6.64+0xc0], R116 ;  /* 0x0000c07406002986 */ /* 0x0001e2000c101904 */
[----:B----4-:R-:W-:-:S03]  /*18530*/  @P1 FADD.FTZ R123, R128, -R3 ;  /* 0x80000003807b1221 */ /* 0x010fc60000010000 */
[----:B------:R-:W-:Y:S01]  /*18540*/  @P2 F2FP.PACK_AB R127, RZ, R127 ;  /* 0x0000007fff7f223e */ /* 0x000fe200000000ff */
[----:B------:R-:W-:Y:S01]  /*18550*/  @P2 STG.E.U16 [R4.64+0x60], R125 ;  /* 0x0000607d04002986 */ /* 0x000fe2000c101504 */
[----:B------:R-:W-:-:S03]  /*18560*/  @P1 FFMA.FTZ R121, R2, -0.69314718246459960938, R121 ;  /* 0xbf31721802791823 */ /* 0x000fc60000010079 */
[----:B------:R-:W4:Y:S01]  /*18570*/  @P3 LDG.E.CONSTANT R122, [R200.64] ;  /* 0x00000004c87a3981 */ /* 0x000f22000c1e9900 */
[----:B------:R-:W-:-:S03]  /*18580*/  @P1 FFMA.FTZ R123, R2, -0.69314718246459960938, R123 ;  /* 0xbf317218027b1823 */ /* 0x000fc6000001007b */
[----:B------:R1:W-:Y:S01]  /*18590*/  @P2 STG.E [R6.64+0xc4], R117 ;  /* 0x0000c47506002986 */ /* 0x0003e2000c101904 */
[----:B------:R-:W-:-:S03]  /*185a0*/  @P1 FADD.FTZ R121, R130, R121 ;  /* 0x0000007982791221 */ /* 0x000fc60000010000 */
[----:B------:R-:W-:Y:S01]  /*185b0*/  @P2 STG.E.U16 [R4.64+0x62], R127 ;  /* 0x0000627f04002986 */ /* 0x000fe2000c101504 */
[----:B------:R-:W-:Y:S01]  /*185c0*/  ISETP.GE.AND P2, PT, R212, 0x20, PT ;  /* 0x00000020d400780c */ /* 0x000fe20003f46270 */
[--C-:B------:R-:W-:Y:S01]  /*185d0*/  HADD2.F32 R0, -RZ, R172.reuse.H0_H0 ;  /* 0x200000acff007230 */ /* 0x100fe20000004100 */
[----:B------:R-:W-:Y:S01]  /*185e0*/  @P1 FADD.FTZ R123, R132, R123 ;  /* 0x0000007b847b1221 */ /* 0x000fe20000010000 */
[----:B------:R-:W-:Y:S01]  /*185f0*/  @P1 F2FP.PACK_AB R121, RZ, R121 ;  /* 0x00000079ff79123e */ /* 0x000fe200000000ff */
[----:B------:R-:W-:Y:S01]  /*18600*/  HADD2.F32 R172, -RZ, R172.H1_H1 ;  /* 0x300000acffac7230 */ /* 0x000fe20000004100 */
[----:B0-----:R-:W4:Y:S01]  /*18610*/  @P3 LDG.E.CONSTANT R116, [R200.64] ;  /* 0x00000004c8743981 */ /* 0x001f22000c1e9900 */
[----:B-1----:R-:W-:Y:S01]  /*18620*/  @P0 FADD.FTZ R117, R0, -R3 ;  /* 0x8000000300750221 */ /* 0x002fe20000010000 */
[----:B------:R-:W-:Y:S02]  /*18630*/  @P1 F2FP.PACK_AB R123, RZ, R123 ;  /* 0x0000007bff7b123e */ /* 0x000fe400000000ff */
[----:B------:R0:W-:Y:S01]  /*18640*/  @P1 STG.E [R6.64+0xc8], R114 ;  /* 0x0000c87206001986 */ /* 0x0001e2000c101904 */
[----:B------:R-:W-:-:S03]  /*18650*/  @P0 FFMA.FTZ R117, R2, -0.69314718246459960938, R117 ;  /* 0xbf31721802750823 */ /* 0x000fc60000010075 */
[----:B------:R-:W-:Y:S01]  /*18660*/  @P1 STG.E.U16 [R4.64+0x64], R121 ;  /* 0x0000647904001986 */ /* 0x000fe2000c101504 */
[----:B------:R-:W-:-:S03]  /*18670*/  @P0 FADD.FTZ R119, R172, -R3 ;  /* 0x80000003ac770221 */ /* 0x000fc60000010000 */
[----:B------:R1:W-:Y:S04]  /*18680*/  @P1 STG.E [R6.64+0xcc], R115 ;  /* 0x0000cc7306001986 */ /* 0x0003e8000c101904 */
[----:B------:R-:W4:Y:S01]  /*18690*/  @P2 LDG.E.CONSTANT R124, [R200.64] ;  /* 0x00000004c87c2981 */ /* 0x000f22000c1e9900 */
[----:B------:R-:W-:-:S03]  /*186a0*/  @P0 FFMA.FTZ R119, R2, -0.69314718246459960938, R119 ;  /* 0xbf31721802770823 */ /* 0x000fc60000010077 */
[----:B------:R-:W-:Y:S01]  /*186b0*/  @P1 STG.E.U16 [R4.64+0x66], R123 ;  /* 0x0000667b04001986 */ /* 0x000fe2000c101504 */
[----:B------:R-:W-:-:S03]  /*186c0*/  ISETP.GE.AND P1, PT, R212, 0x21, PT ;  /* 0x00000021d400780c */ /* 0x000fc60003f26270 */
[----:B------:R-:W4:Y:S01]  /*186d0*/  @P2 LDG.E.CONSTANT R126, [R200.64] ;  /* 0x00000004c87e2981 */ /* 0x000f22000c1e9900 */
[----:B------:R-:W-:-:S03]  /*186e0*/  HADD2.F32 R0, -RZ, R173.H0_H0 ;  /* 0x200000adff007230 */ /* 0x000fc60000004100 */
[----:B------:R-:W-:Y:S01]  /*186f0*/  @P0 STG.E [R6.64+0xd0], R112 ;  /* 0x0000d07006000986 */ /* 0x000fe2000c101904 */
[----:B0-----:R-:W-:Y:S01]  /*18700*/  HADD2.F32 R114, -RZ, R173.H1_H1 ;  /* 0x300000adff727230 */ /* 0x001fe20000004100 */
[----:B-1----:R-:W-:-:S04]  /*18710*/  @P4 FADD.FTZ R115, R0, -R3 ;  /* 0x8000000300734221 */ /* 0x002fc80000010000 */
[----:B------:R-:W4:Y:S01]  /*18720*/  @P1 LDG.E.CONSTANT R130, [R200.64] ;  /* 0x00000004c8821981 */ /* 0x000f22000c1e9900 */
[----:B------:R-:W-:-:S03]  /*18730*/  @P4 FFMA.FTZ R115, R2, -0.69314718246459960938, R115 ;  /* 0xbf31721802734823 */ /* 0x000fc60000010073 */
[----:B------:R-:W4:Y:S01]  /*18740*/  @P1 LDG.E.CONSTANT R128, [R200.64] ;  /* 0x00000004c8801981 */ /* 0x000f22000c1e9900 */
[----:B---3--:R-:W-:Y:S02]  /*18750*/  @P0 FADD.FTZ R117, R140, R117 ;  /* 0x000000758c750221 */ /* 0x008fe40000010000 */
[----:B------:R-:W-:-:S03]  /*18760*/  @P0 FADD.FTZ R119, R150, R119 ;  /* 0x0000007796770221 */ /* 0x000fc60000010000 */
[----:B------:R-:W-:-:S04]  /*18770*/  @P0 F2FP.PACK_AB R117, RZ, R117 ;  /* 0x00000075ff75023e */ /* 0x000fc800000000ff */
[----:B------:R-:W-:Y:S02]  /*18780*/  PRMT R121, R117, 0x7610, R121 ;  /* 0x0000761075797816 */ /* 0x000fe40000000079 */
[----:B------:R-:W-:-:S03]  /*18790*/  @P0 F2FP.PACK_AB R119, RZ, R119 ;  /* 0x00000077ff77023e */ /* 0x000fc600000000ff */
[----:B------:R-:W-:Y:S04]  /*187a0*/  @P0 STG.E.U16 [R4.64+0x68], R121 ;  /* 0x0000687904000986 */ /* 0x000fe8000c101504 */
[----:B------:R0:W-:Y:S04]  /*187b0*/  @P0 STG.E [R6.64+0xd4], R113 ;  /* 0x0000d47106000986 */ /* 0x0001e8000c101904 */
[----:B------:R1:W-:Y:S01]  /*187c0*/  @P0 STG.E.U16 [R4.64+0x6a], R119 ;  /* 0x00006a7704000986 */ /* 0x0003e2000c101504 */
[----:B------:R-:W-:Y:S01]  /*187d0*/  ISETP.GE.AND P0, PT, R212, 0x22, PT ;  /* 0x00000022d400780c */ /* 0x000fe20003f06270 */
[----:B------:R-:W-:Y:S01]  /*187e0*/  @P4 FADD.FTZ R117, R114, -R3 ;  /* 0x8000000372754221 */ /* 0x000fe20000010000 */
[----:B------:R-:W-:-:S03]  /*187f0*/  HADD2.F32 R0, -RZ, R170.H0_H0 ;  /* 0x200000aaff007230 */ /* 0x000fc60000004100 */
[----:B------:R-:W-:Y:S01]  /*18800*/  @P4 FFMA.FTZ R117, R2, -0.69314718246459960938, R117 ;  /* 0xbf31721802754823 */ /* 0x000fe20000010075 */
[----:B------:R-:W-:Y:S01]  /*18810*/  HADD2.F32 R170, -RZ, R170.H1_H1 ;  /* 0x300000aaffaa7230 */ /* 0x000fe20000004100 */
[----:B0-----:R-:W-:Y:S01]  /*18820*/  @P6 FADD.FTZ R113, R0, -R3 ;  /* 0x8000000300716221 */ /* 0x001fe20000010000 */
[----:B------:R-:W-:Y:S03]  /*18830*/  @P4 STG.E [R6.64+0xd8], R110 ;  /* 0x0000d86e06004986 */ /* 0x000fe6000c101904 */
[----:B------:R-:W-:Y:S02]  /*18840*/  @P6 FFMA.FTZ R113, R2, -0.69314718246459960938, R113 ;  /* 0xbf31721802716823 */ /* 0x000fe40000010071 */
[----:B------:R-:W3:Y:S04]  /*18850*/  @P0 LDG.E.CONSTANT R112, [R200.64] ;  /* 0x00000004c8700981 */ /* 0x000ee8000c1e9900 */
[----:B------:R-:W3:Y:S01]  /*18860*/  @P0 LDG.E.CONSTANT R114, [R200.64] ;  /* 0x00000004c8720981 */ /* 0x000ee2000c1e9900 */
[----:B------:R-:W-:-:S05]  /*18870*/  @P4 FADD.FTZ R115, R138, R115 ;  /* 0x000000738a734221 */ /* 0x000fca0000010000 */
[----:B------:R-:W-:Y:S01]  /*18880*/  @P4 F2FP.PACK_AB R115, RZ, R115 ;  /* 0x00000073ff73423e */ /* 0x000fe200000000ff */
[----:B------:R-:W-:-:S03]  /*18890*/  @P4 FADD.FTZ R117, R152, R117 ;  /* 0x0000007598754221 */ /* 0x000fc60000010000 */
[----:B-1----:R-:W-:Y:S01]  /*188a0*/  PRMT R119, R115, 0x7610, R119 ;  /* 0x0000761073777816 */ /* 0x002fe20000000077 */
[----:B------:R-:W-:Y:S01]  /*188b0*/  @P6 FADD.FTZ R115, R170, -R3 ;  /* 0x80000003aa736221 */ /* 0x000fe20000010000 */
[----:B------:R-:W-:-:S03]  /*188c0*/  @P4 F2FP.PACK_AB R117, RZ, R117 ;  /* 0x00000075ff75423e */ /* 0x000fc600000000ff */
[----:B------:R-:W-:Y:S01]  /*188d0*/  @P4 STG.E.U16 [R4.64+0x6c], R119 ;  /* 0x00006c7704004986 */ /* 0x000fe2000c101504 */
[----:B------:R-:W-:Y:S02]  /*188e0*/  @P6 FFMA.FTZ R115, R2, -0.69314718246459960938, R115 ;  /* 0xbf31721802736823 */ /* 0x000fe40000010073 */
[----:B------:R-:W-:Y:S01]  /*188f0*/  @P6 FADD.FTZ R113, R154, R113 ;  /* 0x000000719a716221 */ /* 0x000fe20000010000 */
[----:B------:R-:W-:Y:S04]  /*18900*/  @P4 STG.E [R6.64+0xdc], R111 ;  /* 0x0000dc6f06004986 */ /* 0x000fe8000c101904 */
[----:B------:R0:W-:Y:S01]  /*18910*/  @P4 STG.E.U16 [R4.64+0x6e], R117 ;  /* 0x00006e7504004986 */ /* 0x0001e2000c101504 */
[----:B------:R-:W-:Y:S01]  /*18920*/  ISETP.GE.AND P4, PT, R212, 0x23, PT ;  /* 0x00000023d400780c */ /* 0x000fe20003f86270 */
[----:B------:R-:W-:Y:S01]  /*18930*/  @P6 FADD.FTZ R115, R156, R115 ;  /* 0x000000739c736221 */ /* 0x000fe20000010000 */
[----:B------:R-:W-:Y:S01]  /*18940*/  @P6 F2FP.PACK_AB R113, RZ, R113 ;  /* 0x00000071ff71623e */ /* 0x000fe200000000ff */
[----:B------:R-:W-:Y:S03]  /*18950*/  @P6 STG.E [R6.64+0xe0], R108 ;  /* 0x0000e06c06006986 */ /* 0x000fe6000c101904 */
[----:B------:R-:W-:-:S02]  /*18960*/  @P6 F2FP.PACK_AB R115, RZ, R115 ;  /* 0x00000073ff73623e */ /* 0x000fc400000000ff */
[----:B0-----:R-:W-:-:S05]  /*18970*/  PRMT R117, R113, 0x7610, R117 ;  /* 0x0000761071757816 */ /* 0x001fca0000000075 */
[----:B------:R-:W3:Y:S04]  /*18980*/  @P4 LDG.E.CONSTANT R132, [R200.64] ;  /* 0x00000004c8844981 */ /* 0x000ee8000c1e9900 */
[----:B------:R-:W-:Y:S04]  /*18990*/  @P6 STG.E.U16 [R4.64+0x70], R117 ;  /* 0x0000707504006986 */ /* 0x000fe8000c101504 */
[----:B------:R0:W-:Y:S04]  /*189a0*/  @P6 STG.E [R6.64+0xe4], R109 ;  /* 0x0000e46d06006986 */ /* 0x0001e8000c101904 */
[----:B------:R1:W-:Y:S01]  /*189b0*/  @P6 STG.E.U16 [R4.64+0x72], R115 ;  /* 0x0000727304006986 */ /* 0x0003e2000c101504 */
[----:B------:R-:W-:-:S03]  /*189c0*/  ISETP.GE.AND P6, PT, R212, 0x24, PT ;  /* 0x00000024d400780c */ /* 0x000fc60003fc6270 */
[----:B------:R-:W3:Y:S10]  /*189d0*/  @P4 LDG.E.CONSTANT R134, [R200.64] ;  /* 0x00000004c8864981 */ /* 0x000ef4000c1e9900 */
[----:B------:R-:W3:Y:S04]  /*189e0*/  @P6 LDG.E.CONSTANT R136, [R200.64] ;  /* 0x00000004c8886981 */ /* 0x000ee8000c1e9900 */
[----:B------:R-:W3:Y:S01]  /*189f0*/  @P6 LDG.E.CONSTANT R138, [R200.64] ;  /* 0x00000004c88a6981 */ /* 0x000ee2000c1e9900 */
[----:B------:R-:W-:-:S02]  /*18a00*/  HADD2.F32 R0, -RZ, R171.H0_H0 ;  /* 0x200000abff007230 */ /* 0x000fc40000004100 */
[----:B------:R-:W-:-:S03]  /*18a10*/  HADD2.F32 R110, -RZ, R171.H1_H1 ;  /* 0x300000abff6e7230 */ /* 0x000fc60000004100 */
[--C-:B------:R-:W-:Y:S01]  /*18a20*/  @P5 FADD.FTZ R111, R0, -R3.reuse ;  /* 0x80000003006f5221 */ /* 0x100fe20000010000 */
[--C-:B------:R-:W-:Y:S01]  /*18a30*/  HADD2.F32 R0, -RZ, R168.reuse.H0_H0 ;  /* 0x200000a8ff007230 */ /* 0x100fe20000004100 */
[----:B------:R-:W-:Y:S02]  /*18a40*/  @P5 FADD.FTZ R113, R110, -R3 ;  /* 0x800000036e715221 */ /* 0x000fe40000010000 */
[----:B------:R-:W-:Y:S02]  /*18a50*/  @P5 FFMA.FTZ R111, R2, -0.69314718246459960938, R111 ;  /* 0xbf317218026f5823 */ /* 0x000fe4000001006f */
[----:B0-----:R-:W-:Y:S02]  /*18a60*/  @P3 FADD.FTZ R109, R0, -R3 ;  /* 0x80000003006d3221 */ /* 0x001fe40000010000 */
[C---:B------:R-:W-:Y:S02]  /*18a70*/  @P5 FFMA.FTZ R113, R2.reuse, -0.69314718246459960938, R113 ;  /* 0xbf31721802715823 */ /* 0x040fe40000010071 */
[----:B------:R-:W-:Y:S01]  /*18a80*/  @P3 FFMA.FTZ R109, R2, -0.69314718246459960938, R109 ;  /* 0xbf317218026d3823 */ /* 0x000fe2000001006d */
[----:B------:R-:W-:-:S02]  /*18a90*/  HADD2.F32 R168, -RZ, R168.H1_H1 ;  /* 0x300000a8ffa87230 */ /* 0x000fc40000004100 */
[--C-:B------:R-:W-:Y:S02]  /*18aa0*/  HADD2.F32 R108, -RZ, R169.reuse.H0_H0 ;  /* 0x200000a9ff6c7230 */ /* 0x100fe40000004100 */
[----:B------:R-:W-:Y:S01]  /*18ab0*/  HADD2.F32 R110, -RZ, R169.H1_H1 ;  /* 0x300000a9ff6e7230 */ /* 0x000fe20000004100 */
[----:B-1----:R-:W-:Y:S01]  /*18ac0*/  @P3 FADD.FTZ R115, R168, -R3 ;  /* 0x80000003a8733221 */ /* 0x002fe20000010000 */
[----:B------:R-:W-:Y:S03]  /*18ad0*/  @P5 STG.E [R6.64+0xe8], R106 ;  /* 0x0000e86a06005986 */ /* 0x000fe6000c101904 */
[----:B------:R-:W-:Y:S02]  /*18ae0*/  @P3 FFMA.FTZ R115, R2, -0.69314718246459960938, R115 ;  /* 0xbf31721802733823 */ /* 0x000fe40000010073 */
[----:B------:R-:W-:Y:S02]  /*18af0*/  @P5 FADD.FTZ R111, R120, R111 ;  /* 0x0000006f786f5221 */ /* 0x000fe40000010000 */
[----:B--2---:R-:W-:-:S03]  /*18b00*/  @P5 FADD.FTZ R113, R118, R113 ;  /* 0x0000007176715221 */ /* 0x004fc60000010000 */
[----:B------:R-:W-:-:S04]  /*18b10*/  @P5 F2FP.PACK_AB R111, RZ, R111 ;  /* 0x0000006fff6f523e */ /* 0x000fc800000000ff */
[----:B------:R-:W-:Y:S02]  /*18b20*/  PRMT R0, R111, 0x7610, R0 ;  /* 0x000076106f007816 */ /* 0x000fe40000000000 */
[----:B------:R-:W-:Y:S01]  /*18b30*/  @P5 F2FP.PACK_AB R113, RZ, R113 ;  /* 0x00000071ff71523e */ /* 0x000fe200000000ff */
[----:B------:R-:W-:Y:S02]  /*18b40*/  @P2 FADD.FTZ R111, R108, -R3 ;  /* 0x800000036c6f2221 */ /* 0x000fe40000010000 */
[----:B------:R0:W-:Y:S01]  /*18b50*/  @P5 STG.E.U16 [R4.64+0x74], R0 ;  /* 0x0000740004005986 */ /* 0x0001e2000c101504 */
[----:B----4-:R-:W-:-:S03]  /*18b60*/  @P3 FADD.FTZ R109, R122, R109 ;  /* 0x0000006d7a6d3221 */ /* 0x010fc60000010000 */
[----:B------:R1:W-:Y:S02]  /*18b70*/  @P5 STG.E [R6.64+0xec], R107 ;  /* 0x0000ec6b06005986 */ /* 0x0003e4000c101904 */
[----:B------:R-:W-:Y:S02]  /*18b80*/  @P3 F2FP.PACK_AB R109, RZ, R109 ;  /* 0x0000006dff6d323e */ /* 0x000fe400000000ff */
[----:B------:R-:W-:Y:S01]  /*18b90*/  @P5 STG.E.U16 [R4.64+0x76], R113 ;  /* 0x0000767104005986 */ /* 0x000fe2000c101504 */
[----:B------:R-:W-:Y:S02]  /*18ba0*/  ISETP.GE.AND P5, PT, R212, 0x25, PT ;  /* 0x00000025d400780c */ /* 0x000fe40003fa6270 */
[----:B------:R-:W-:Y:S01]  /*18bb0*/  PRMT R108, R109, 0x7610, R108 ;  /* 0x000076106d6c7816 */ /* 0x000fe2000000006c */
[----:B------:R-:W-:Y:S02]  /*18bc0*/  @P2 FADD.FTZ R109, R110, -R3 ;  /* 0x800000036e6d2221 */ /* 0x000fe40000010000 */
[----:B------:R-:W-:-:S02]  /*18bd0*/  @P2 FFMA.FTZ R111, R2, -0.69314718246459960938, R111 ;  /* 0xbf317218026f2823 */ /* 0x000fc4000001006f */
[----:B------:R-:W-:Y:S02]  /*18be0*/  @P3 FADD.FTZ R115, R116, R115 ;  /* 0x0000007374733221 */ /* 0x000fe40000010000 */
[----:B------:R-:W-:Y:S01]  /*18bf0*/  @P2 FFMA.FTZ R109, R2, -0.69314718246459960938, R109 ;  /* 0xbf317218026d2823 */ /* 0x000fe2000001006d */
[--C-:B0-----:R-:W-:Y:S02]  /*18c00*/  HADD2.F32 R0, -RZ, R166.reuse.H0_H0 ;  /* 0x200000a6ff007230 */ /* 0x101fe40000004100 */
[----:B------:R-:W-:Y:S01]  /*18c10*/  HADD2.F32 R166, -RZ, R166.H1_H1 ;  /* 0x300000a6ffa67230 */ /* 0x000fe20000004100 */
[----:B------:R-:W-:Y:S01]  /*18c20*/  @P3 F2FP.PACK_AB R115, RZ, R115 ;  /* 0x00000073ff73323e */ /* 0x000fe200000000ff */
[----:B------:R0:W-:Y:S04]  /*18c30*/  @P3 STG.E [R6.64+0xf0], R104 ;  /* 0x0000f06806003986 */ /* 0x0001e8000c101904 */
[----:B------:R-:W-:Y:S04]  /*18c40*/  @P3 STG.E.U16 [R4.64+0x78], R108 ;  /* 0x0000786c04003986 */ /* 0x000fe8000c101504 */
[----:B------:R-:W2:Y:S01]  /*18c50*/  @P5 LDG.E.CONSTANT R106, [R200.64] ;  /* 0x00000004c86a5981 */ /* 0x000ea2000c1e9900 */
[----:B------:R-:W-:-:S03]  /*18c60*/  @P2 FADD.FTZ R111, R124, R111 ;  /* 0x0000006f7c6f2221 */ /* 0x000fc60000010000 */
[----:B------:R4:W-:Y:S02]  /*18c70*/  @P3 STG.E [R6.64+0xf4], R105 ;  /* 0x0000f46906003986 */ /* 0x0009e4000c101904 */
[----:B------:R-:W-:Y:S01]  /*18c80*/  @P2 F2FP.PACK_AB R111, RZ, R111 ;  /* 0x0000006fff6f223e */ /* 0x000fe200000000ff */
[----:B------:R-:W-:Y:S01]  /*18c90*/  @P2 FADD.FTZ R109, R126, R109 ;  /* 0x0000006d7e6d2221 */ /* 0x000fe20000010000 */
[----:B------:R-:W-:Y:S01]  /*18ca0*/  @P3 STG.E.U16 [R4.64+0x7a], R115 ;  /* 0x00007a7304003986 */ /* 0x000fe2000c101504 */
[----:B-1----:R-:W-:-:S03]  /*18cb0*/  @P1 FADD.FTZ R107, R0, -R3 ;  /* 0x80000003006b1221 */ /* 0x002fc60000010000 */
[----:B------:R-:W-:Y:S01]  /*18cc0*/  @P2 F2FP.PACK_AB R109, RZ, R109 ;  /* 0x0000006dff6d223e */ /* 0x000fe200000000ff */
[----:B0-----:R-:W2:Y:S01]  /*18cd0*/  @P5 LDG.E.CONSTANT R104, [R200.64] ;  /* 0x00000004c8685981 */ /* 0x001ea2000c1e9900 */
[----:B----4-:R-:W-:-:S03]  /*18ce0*/  @P1 FADD.FTZ R105, R166, -R3 ;  /* 0x80000003a6691221 */ /* 0x010fc60000010000 */
[----:B------:R0:W-:Y:S01]  /*18cf0*/  @P2 STG.E [R6.64+0xf8], R102 ;  /* 0x0000f86606002986 */ /* 0x0001e2000c101904 */
[----:B------:R-:W-:-:S03]  /*18d00*/  @P1 FFMA.FTZ R105, R2, -0.69314718246459960938, R105 ;  /* 0xbf31721802691823 */ /* 0x000fc60000010069 */
[----:B------:R-:W-:Y:S01]  /*18d10*/  @P2 STG.E.U16 [R4.64+0x7c], R111 ;  /* 0x00007c6f04002986 */ /* 0x000fe2000c101504 */
[----:B------:R-:W-:-:S03]  /*18d20*/  @P1 FFMA.FTZ R107, R2, -0.69314718246459960938, R107 ;  /* 0xbf317218026b1823 */ /* 0x000fc6000001006b */
[----:B------:R1:W-:Y:S01]  /*18d30*/  @P2 STG.E [R6.64+0xfc], R103 ;  /* 0x0000fc6706002986 */ /* 0x0003e2000c101904 */
[----:B------:R-:W-:-:S03]  /*18d40*/  @P1 FADD.FTZ R105, R130, R105 ;  /* 0x0000006982691221 */ /* 0x000fc60000010000 */
[----:B------:R4:W-:Y:S01]  /*18d50*/  @P2 STG.E.U16 [R4.64+0x7e], R109 ;  /* 0x00007e6d04002986 */ /* 0x0009e2000c101504 */
[----:B------:R-:W-:Y:S01]  /*18d60*/  ISETP.GE.AND P2, PT, R212, 0x27, PT ;  /* 0x00000027d400780c */ /* 0x000fe20003f46270 */
[----:B------:R-:W-:Y:S01]  /*18d70*/  @P1 FADD.FTZ R107, R128, R107 ;  /* 0x0000006b806b1221 */ /* 0x000fe20000010000 */
[--C-:B------:R-:W-:Y:S01]  /*18d80*/  HADD2.F32 R0, -RZ, R167.reuse.H0_H0 ;  /* 0x200000a7ff007230 */ /* 0x100fe20000004100 */
[----:B------:R-:W-:Y:S01]  /*18d90*/  @P1 F2FP.PACK_AB R105, RZ, R105 ;  /* 0x00000069ff69123e */ /* 0x000fe200000000ff */
[----:B0-----:R-:W-:Y:S02]  /*18da0*/  HADD2.F32 R102, -RZ, R167.H1_H1 ;  /* 0x300000a7ff667230 */ /* 0x001fe40000004100 */
[----:B------:R-:W-:Y:S01]  /*18db0*/  @P1 F2FP.PACK_AB R107, RZ, R107 ;  /* 0x0000006bff6b123e */ /* 0x000fe200000000ff */
[----:B-1----:R-:W-:Y:S01]  /*18dc0*/  @P0 FADD.FTZ R103, R0, -R3 ;  /* 0x8000000300670221 */ /* 0x002fe20000010000 */
[----:B------:R-:W-:Y:S02]  /*18dd0*/  ISETP.GE.AND P3, PT, R212, 0x26, PT ;  /* 0x00000026d400780c */ /* 0x000fe40003f66270 */
[----:B----4-:R-:W-:Y:S01]  /*18de0*/  PRMT R109, R105, 0x7610, R109 ;  /* 0x00007610696d7816 */ /* 0x010fe2000000006d */
[----:B------:R-:W-:Y:S01]  /*18df0*/  @P0 FADD.FTZ R105, R102, -R3 ;  /* 0x8000000366690221 */ /* 0x000fe20000010000 */
[----:B------:R0:W-:Y:S01]  /*18e00*/  @P1 STG.E [R6.64+0x100], R100 ;  /* 0x0001006406001986 */ /* 0x0001e2000c101904 */
[----:B------:R-:W-:-:S03]  /*18e10*/  @P0 FFMA.FTZ R103, R2, -0.69314718246459960938, R103 ;  /* 0xbf31721802670823 */ /* 0x000fc60000010067 */
[----:B------:R-:W4:Y:S04]  /*18e20*/  @P2 LDG.E.CONSTANT R102, [R200.64] ;  /* 0x00000004c8662981 */ /* 0x000f28000c1e9900 */
[----:B------:R1:W-:Y:S04]  /*18e30*/  @P1 STG.E.U16 [R4.64+0x80], R107 ;  /* 0x0000806b04001986 */ /* 0x0003e8000c101504 */
[----:B------:R0:W-:Y:S04]  /*18e40*/  @P1 STG.E [R6.64+0x104], R101 ;  /* 0x0001046506001986 */ /* 0x0001e8000c101904 */
[----:B------:R-:W-:Y:S01]  /*18e50*/  @P1 STG.E.U16 [R4.64+0x82], R109 ;  /* 0x0000826d04001986 */ /* 0x000fe2000c101504 */
[----:B------:R-:W-:Y:S01]  /*18e60*/  ISETP.GE.AND P1, PT, R212, 0x28, PT ;  /* 0x00000028d400780c */ /* 0x000fe20003f26270 */
[----:B------:R-:W-:-:S02]  /*18e70*/  @P0 FFMA.FTZ R105, R2, -0.69314718246459960938, R105 ;  /* 0xbf31721802690823 */ /* 0x000fc40000010069 */
[----:B------:R-:W4:Y:S01]  /*18e80*/  @P3 LDG.E.CONSTANT R108, [R200.64] ;  /* 0x00000004c86c3981 */ /* 0x000f22000c1e9900 */
[----:B------:R-:W-:-:S03]  /*18e90*/  HADD2.F32 R0, -RZ, R8.H0_H0 ;  /* 0x20000008ff007230 */ /* 0x000fc60000004100 */
[----:B------:R-:W4:Y:S04]  /*18ea0*/  @P3 LDG.E.CONSTANT R110, [R200.64] ;  /* 0x00000004c86e3981 */ /* 0x000f28000c1e9900 */
[----:B------:R-:W4:Y:S01]  /*18eb0*/  @P2 LDG.E.CONSTANT R116, [R200.64] ;  /* 0x00000004c8742981 */ /* 0x000f22000c1e9900 */
[----:B---3--:R-:W-:-:S03]  /*18ec0*/  @P0 FADD.FTZ R103, R112, R103 ;  /* 0x0000006770670221 */ /* 0x008fc60000010000 */
[----:B0-----:R-:W3:Y:S01]  /*18ed0*/  @P1 LDG.E.CONSTANT R100, [R200.64] ;  /* 0x00000004c8641981 */ /* 0x001ee2000c1e9900 */
[----:B------:R-:W-:Y:S01]  /*18ee0*/  @P0 FADD.FTZ R105, R114, R105 ;  /* 0x0000006972690221 */ /* 0x000fe20000010000 */
[----:B------:R-:W-:Y:S01]  /*18ef0*/  @P0 F2FP.PACK_AB R103, RZ, R103 ;  /* 0x00000067ff67023e */ /* 0x000fe200000000ff */
[----:B------:R-:W-:-:S03]  /*18f00*/  HADD2.F32 R8, -RZ, R8.H1_H1 ;  /* 0x30000008ff087230 */ /* 0x000fc60000004100 */
[----:B-1----:R-:W-:Y:S02]  /*18f10*/  PRMT R107, R103, 0x7610, R107 ;  /* 0x00007610676b7816 */ /* 0x002fe4000000006b */
[----:B------:R-:W-:Y:S01]  /*18f20*/  @P0 F2FP.PACK_AB R105, RZ, R105 ;  /* 0x00000069ff69023e */ /* 0x000fe200000000ff */
[----:B------:R0:W-:Y:S01]  /*18f30*/  @P0 STG.E [R6.64+0x108], R98 ;  /* 0x0001086206000986 */ /* 0x0001e2000c101904 */
[----:B------:R-:W-:-:S03]  /*18f40*/  @P4 FADD.FTZ R101, R0, -R3 ;  /* 0x8000000300654221 */ /* 0x000fc60000010000 */
[----:B------:R-:W-:Y:S01]  /*18f50*/  @P0 STG.E.U16 [R4.64+0x84], R107 ;  /* 0x0000846b04000986 */ /* 0x000fe2000c101504 */
[----:B------:R-:W-:-:S03]  /*18f60*/  @P4 FADD.FTZ R103, R8, -R3 ;  /* 0x8000000308674221 */ /* 0x000fc60000010000 */
[----:B------:R1:W-:Y:S01]  /*18f70*/  @P0 STG.E [R6.64+0x10c], R99 ;  /* 0x00010c6306000986 */ /* 0x0003e2000c101904 */
[----:B------:R-:W-:-:S03]  /*18f80*/  @P4 FFMA.FTZ R101, R2, -0.69314718246459960938, R101 ;  /* 0xbf31721802654823 */ /* 0x000fc60000010065 */
[----:B------:R-:W-:Y:S01]  /*18f90*/  @P0 STG.E.U16 [R4.64+0x86], R105 ;  /* 0x0000866904000986 */ /* 0x000fe2000c101504 */
[----:B------:R-:W-:Y:S01]  /*18fa0*/  ISETP.GE.AND P0, PT, R212, 0x29, PT ;  /* 0x00000029d400780c */ /* 0x000fe20003f06270 */
[----:B------:R-:W-:Y:S01]  /*18fb0*/  @P4 FFMA.FTZ R103, R2, -0.69314718246459960938, R103 ;  /* 0xbf31721802674823 */ /* 0x000fe20000010067 */
[--C-:B------:R-:W-:Y:S01]  /*18fc0*/  HADD2.F32 R0, -RZ, R9.reuse.H0_H0 ;  /* 0x20000009ff007230 */ /* 0x100fe20000004100 */
[----:B0-----:R-:W3:Y:S01]  /*18fd0*/  @P1 LDG.E.CONSTANT R98, [R200.64] ;  /* 0x00000004c8621981 */ /* 0x001ee2000c1e9900 */
[----:B------:R-:W-:-:S03]  /*18fe0*/  HADD2.F32 R8, -RZ, R9.H1_H1 ;  /* 0x30000009ff087230 */ /* 0x000fc60000004100 */
[--C-:B------:R-:W-:Y:S01]  /*18ff0*/  @P6 FADD.FTZ R9, R0, -R3.reuse ;  /* 0x8000000300096221 */ /* 0x100fe20000010000 */
[----:B------:R-:W-:Y:S01]  /*19000*/  @P4 STG.E [R6.64+0x110], R96 ;  /* 0x0001106006004986 */ /* 0x000fe2000c101904 */
[----:B-1----:R-:W-:Y:S02]  /*19010*/  @P6 FADD.FTZ R99, R8, -R3 ;  /* 0x8000000308636221 */ /* 0x002fe40000010000 */
[C---:B------:R-:W-:Y:S02]  /*19020*/  @P6 FFMA.FTZ R9, R2.reuse, -0.69314718246459960938, R9 ;  /* 0xbf31721802096823 */ /* 0x040fe40000010009 */
[----:B------:R-:W3:Y:S01]  /*19030*/  @P0 LDG.E.CONSTANT R114, [R200.64] ;  /* 0x00000004c8720981 */ /* 0x000ee2000c1e9900 */
[----:B------:R-:W-:-:S03]  /*19040*/  @P6 FFMA.FTZ R99, R2, -0.69314718246459960938, R99 ;  /* 0xbf31721802636823 */ /* 0x000fc60000010063 */
[----:B------:R-:W3:Y:S01]  /*19050*/  @P0 LDG.E.CONSTANT R112, [R200.64] ;  /* 0x00000004c8700981 */ /* 0x000ee2000c1e9900 */
[----:B------:R-:W-:-:S05]  /*19060*/  @P4 FADD.FTZ R101, R132, R101 ;  /* 0x0000006584654221 */ /* 0x000fca0000010000 */
[----:B------:R-:W-:Y:S01]  /*19070*/  @P4 F2FP.PACK_AB R101, RZ, R101 ;  /* 0x00000065ff65423e */ /* 0x000fe200000000ff */
[----:B------:R-:W-:-:S04]  /*19080*/  @P4 FADD.FTZ R103, R134, R103 ;  /* 0x0000006786674221 */ /* 0x000fc80000010000 */
[----:B------:R-:W-:Y:S01]  /*19090*/  @P4 STG.E.U16 [R4.64+0x88], R101 ;  /* 0x0000886504004986 */ /* 0x000fe2000c101504 */
[----:B------:R-:W-:-:S03]  /*190a0*/  @P4 F2FP.PACK_AB R103, RZ, R103 ;  /* 0x00000067ff67423e */ /* 0x000fc600000000ff */
[----:B------:R0:W-:Y:S04]  /*190b0*/  @P4 STG.E [R6.64+0x114], R97 ;  /* 0x0001146106004986 */ /* 0x0001e8000c101904 */
[----:B------:R-:W-:Y:S01]  /*190c0*/  @P4 STG.E.U16 [R4.64+0x8a], R103 ;  /* 0x00008a6704004986 */ /* 0x000fe2000c101504 */
[----:B------:R-:W-:Y:S01]  /*190d0*/  ISETP.GE.AND P4, PT, R212, 0x2a, PT ;  /* 0x0000002ad400780c */ /* 0x000fe20003f86270 */
[----:B------:R-:W-:Y:S02]  /*190e0*/  @P6 FADD.FTZ R9, R136, R9 ;  /* 0x0000000988096221 */ /* 0x000fe40000010000 */
[----:B------:R-:W-:-:S03]  /*190f0*/  @P6 FADD.FTZ R99, R138, R99 ;  /* 0x000000638a636221 */ /* 0x000fc60000010000 */
[----:B------:R-:W-:Y:S02]  /*19100*/  @P6 F2FP.PACK_AB R9, RZ, R9 ;  /* 0x00000009ff09623e */ /* 0x000fe400000000ff */
[----:B------:R-:W-:Y:S02]  /*19110*/  @P6 F2FP.PACK_AB R99, RZ, R99 ;  /* 0x00000063ff63623e */ /* 0x000fe400000000ff */
[----:B------:R-:W-:Y:S01]  /*19120*/  PRMT R8, R9, 0x7610, R8 ;  /* 0x0000761009087816 */ /* 0x000fe20000000008 */
[----:B------:R-:W-:Y:S04]  /*19130*/  @P6 STG.E [R6.64+0x118], R94 ;  /* 0x0001185e06006986 */ /* 0x000fe8000c101904 */
[----:B------:R-:W3:Y:S04]  /*19140*/  @P4 LDG.E.CONSTANT R118, [R200.64] ;  /* 0x00000004c8764981 */ /* 0x000ee8000c1e9900 */
[----:B------:R1:W-:Y:S04]  /*19150*/  @P6 STG.E.U16 [R4.64+0x8c], R8 ;  /* 0x00008c0804006986 */ /* 0x0003e8000c101504 */
[----:B------:R0:W-:Y:S04]  /*19160*/  @P6 STG.E [R6.64+0x11c], R95 ;  /* 0x00011c5f06006986 */ /* 0x0001e8000c101904 */
[----:B------:R-:W-:Y:S01]  /*19170*/  @P6 STG.E.U16 [R4.64+0x8e], R99 ;  /* 0x00008e6304006986 */ /* 0x000fe2000c101504 */
[----:B------:R-:W-:-:S03]  /*19180*/  ISETP.GE.AND P6, PT, R212, 0x2b, PT ;  /* 0x0000002bd400780c */ /* 0x000fc60003fc6270 */
[----:B------:R-:W3:Y:S10]  /*19190*/  @P4 LDG.E.CONSTANT R120, [R200.64] ;  /* 0x00000004c8784981 */ /* 0x000ef4000c1e9900 */
[----:B------:R-:W3:Y:S04]  /*191a0*/  @P6 LDG.E.CONSTANT R124, [R200.64] ;  /* 0x00000004c87c6981 */ /* 0x000ee8000c1e9900 */
[----:B------:R-:W3:Y:S01]  /*191b0*/  @P6 LDG.E.CONSTANT R122, [R200.64] ;  /* 0x00000004c87a6981 */ /* 0x000ee2000c1e9900 */
[----:B------:R-:W-:-:S05]  /*191c0*/  HADD2.F32 R0, -RZ, R10.H0_H0 ;  /* 0x2000000aff007230 */ /* 0x000fca0000004100 */
[----:B------:R-:W-:Y:S01]  /*191d0*/  @P5 FADD.FTZ R9, R0, -R3 ;  /* 0x8000000300095221 */ /* 0x000fe20000010000 */
[----:B------:R-:W-:-:S03]  /*191e0*/  HADD2.F32 R10, -RZ, R10.H1_H1 ;  /* 0x3000000aff0a7230 */ /* 0x000fc60000004100 */
[----:B------:R-:W-:Y:S01]  /*191f0*/  @P5 FFMA.FTZ R9, R2, -0.69314718246459960938, R9 ;  /* 0xbf31721802095823 */ /* 0x000fe20000010009 */
[--C-:B------:R-:W-:Y:S01]  /*19200*/  HADD2.F32 R0, -RZ, R11.reuse.H0_H0 ;  /* 0x2000000bff007230 */ /* 0x100fe20000004100 */
[--C-:B0-----:R-:W-:Y:S01]  /*19210*/  @P5 FADD.FTZ R97, R10, -R3.reuse ;  /* 0x800000030a615221 */ /* 0x101fe20000010000 */
[----:B------:R-:W-:Y:S02]  /*19220*/  HADD2.F32 R10, -RZ, R12.H0_H0 ;  /* 0x2000000cff0a7230 */ /* 0x000fe40000004100 */
[----:B-1----:R-:W-:Y:S01]  /*19230*/  HADD2.F32 R8, -RZ, R11.H1_H1 ;  /* 0x3000000bff087230 */ /* 0x002fe20000004100 */
[----:B------:R-:W-:Y:S02]  /*19240*/  @P3 FADD.FTZ R11, R0, -R3 ;  /* 0x80000003000b3221 */ /* 0x000fe40000010000 */
[----:B------:R-:W-:Y:S01]  /*19250*/  @P5 FFMA.FTZ R97, R2, -0.69314718246459960938, R97 ;  /* 0xbf31721802615823 */ /* 0x000fe20000010061 */
[--C-:B------:R-:W-:Y:S02]  /*19260*/  HADD2.F32 R94, -RZ, R13.reuse.H0_H0 ;  /* 0x2000000dff5e7230 */ /* 0x100fe40000004100 */
[----:B------:R-:W-:Y:S01]  /*19270*/  HADD2.F32 R96, -RZ, R13.H1_H1 ;  /* 0x3000000dff607230 */ /* 0x000fe20000004100 */
[----:B------:R-:W-:-:S02]  /*19280*/  @P3 FADD.FTZ R13, R8, -R3 ;  /* 0x80000003080d3221 */ /* 0x000fc40000010000 */
[C---:B------:R-:W-:Y:S01]  /*19290*/  @P3 FFMA.FTZ R11, R2.reuse, -0.69314718246459960938, R11 ;  /* 0xbf317218020b3823 */ /* 0x040fe2000001000b */
[----:B------:R-:W-:Y:S01]  /*192a0*/  @P5 STG.E [R6.64+0x120], R92 ;  /* 0x0001205c06005986 */ /* 0x000fe2000c101904 */
[----:B------:R-:W-:Y:S01]  /*192b0*/  @P3 FFMA.FTZ R13, R2, -0.69314718246459960938, R13 ;  /* 0xbf317218020d3823 */ /* 0x000fe2000001000d */
[----:B------:R-:W-:-:S05]  /*192c0*/  HADD2.F32 R12, -RZ, R12.H1_H1 ;  /* 0x3000000cff0c7230 */ /* 0x000fca0000004100 */
[----:B------:R-:W-:-:S04]  /*192d0*/  @P2 FADD.FTZ R95, R12, -R3 ;  /* 0x800000030c5f2221 */ /* 0x000fc80000010000 */
[----:B------:R-:W-:Y:S02]  /*192e0*/  @P2 FFMA.FTZ R95, R2, -0.69314718246459960938, R95 ;  /* 0xbf317218025f2823 */ /* 0x000fe4000001005f */
[----:B--2---:R-:W-:-:S05]  /*192f0*/  @P5 FADD.FTZ R9, R104, R9 ;  /* 0x0000000968095221 */ /* 0x004fca0000010000 */
[----:B------:R-:W-:-:S04]  /*19300*/  @P5 F2FP.PACK_AB R9, RZ, R9 ;  /* 0x00000009ff09523e */ /* 0x000fc800000000ff */
[----:B------:R-:W-:Y:S01]  /*19310*/  PRMT R0, R9, 0x7610, R0 ;  /* 0x0000761009007816 */ /* 0x000fe20000000000 */
[----:B------:R-:W-:-:S04]  /*19320*/  @P2 FADD.FTZ R9, R10, -R3 ;  /* 0x800000030a092221 */ /* 0x000fc80000010000 */
[----:B------:R-:W-:Y:S02]  /*19330*/  @P2 FFMA.FTZ R9, R2, -0.69314718246459960938, R9 ;  /* 0xbf31721802092823 */ /* 0x000fe40000010009 */
[----:B------:R-:W-:Y:S01]  /*19340*/  @P5 FADD.FTZ R97, R106, R97 ;  /* 0x000000616a615221 */ /* 0x000fe20000010000 */
[----:B------:R0:W-:Y:S04]  /*19350*/  @P5 STG.E.U16 [R4.64+0x90], R0 ;  /* 0x0000900004005986 */ /* 0x0001e8000c101504 */
[----:B------:R-:W-:Y:S01]  /*19360*/  @P5 F2FP.PACK_AB R97, RZ, R97 ;  /* 0x00000061ff61523e */ /* 0x000fe200000000ff */
[----:B----4-:R-:W-:-:S05]  /*19370*/  @P2 FADD.FTZ R9, R102, R9 ;  /* 0x0000000966092221 */ /* 0x010fca0000010000 */
[----:B------:R-:W-:-:S04]  /*19380*/  @P2 F2FP.PACK_AB R9, RZ, R9 ;  /* 0x00000009ff09223e */ /* 0x000fc800000000ff */
[----:B------:R-:W-:Y:S01]  /*19390*/  PRMT R8, R9, 0x7610, R8 ;  /* 0x0000761009087816 */ /* 0x000fe20000000008 */
[----:B------:R-:W-:Y:S01]  /*193a0*/  @P1 FADD.FTZ R9, R94, -R3 ;  /* 0x800000035e091221 */ /* 0x000fe20000010000 */
[----:B------:R-:W-:Y:S03]  /*193b0*/  @P5 STG.E [R6.64+0x124], R93 ;  /* 0x0001245d06005986 */ /* 0x000fe6000c101904 */
[----:B------:R-:W-:Y:S02]  /*193c0*/  @P1 FFMA.FTZ R9, R2, -0.69314718246459960938, R9 ;  /* 0xbf31721802091823 */ /* 0x000fe40000010009 */
[----:B------:R-:W-:Y:S01]  /*193d0*/  @P3 FADD.FTZ R11, R108, R11 ;  /* 0x0000000b6c0b3221 */ /* 0x000fe20000010000 */
[----:B------:R-:W-:Y:S01]  /*193e0*/  @P5 STG.E.U16 [R4.64+0x92], R97 ;  /* 0x0000926104005986 */ /* 0x000fe2000c101504 */
[----:B------:R-:W-:Y:S01]  /*193f0*/  ISETP.GE.AND P5, PT, R212, 0x2c, PT ;  /* 0x0000002cd400780c */ /* 0x000fe20003fa6270 */
[----:B------:R-:W-:-:S02]  /*19400*/  @P3 FADD.FTZ R13, R110, R13 ;  /* 0x0000000d6e0d3221 */ /* 0x000fc40000010000 */
[----:B------:R-:W-:Y:S01]  /*19410*/  @P3 F2FP.PACK_AB R11, RZ, R11 ;  /* 0x0000000bff0b323e */ /* 0x000fe200000000ff */
[--C-:B0-----:R-:W-:Y:S01]  /*19420*/  HADD2.F32 R0, -RZ, R14.reuse.H0_H0 ;  /* 0x2000000eff007230 */ /* 0x101fe20000004100 */
[----:B------:R-:W-:Y:S01]  /*19430*/  @P3 STG.E [R6.64+0x128], R90 ;  /* 0x0001285a06003986 */ /* 0x000fe2000c101904 */
[----:B------:R-:W-:Y:S01]  /*19440*/  @P3 F2FP.PACK_AB R13, RZ, R13 ;  /* 0x0000000dff0d323e */ /* 0x000fe200000000ff */
[----:B---3--:R-:W-:Y:S02]  /*19450*/  @P1 FADD.FTZ R9, R100, R9 ;  /* 0x0000000964091221 */ /* 0x008fe40000010000 */
[----:B------:R-:W-:Y:S01]  /*19460*/  @P3 STG.E.U16 [R4.64+0x94], R11 ;  /* 0x0000940b04003986 */ /* 0x000fe2000c101504 */
[----:B------:R-:W-:Y:S02]  /*19470*/  HADD2.F32 R14, -RZ, R14.H1_H1 ;  /* 0x3000000eff0e7230 */ /* 0x000fe40000004100 */
[----:B------:R-:W-:Y:S01]  /*19480*/  @P1 F2FP.PACK_AB R9, RZ, R9 ;  /* 0x00000009ff09123e */ /* 0x000fe200000000ff */
[----:B------:R-:W-:Y:S01]  /*19490*/  @P3 STG.E [R6.64+0x12c], R91 ;  /* 0x00012c5b06003986 */ /* 0x000fe2000c101904 */
[----:B------:R-:W-:-:S03]  /*194a0*/  @P2 FADD.FTZ R95, R116, R95 ;  /* 0x0000005f745f2221 */ /* 0x000fc60000010000 */
[----:B------:R0:W-:Y:S02]  /*194b0*/  @P3 STG.E.U16 [R4.64+0x96], R13 ;  /* 0x0000960d04003986 */ /* 0x0001e4000c101504 */
[----:B------:R-:W-:Y:S02]  /*194c0*/  @P2 F2FP.PACK_AB R95, RZ, R95 ;  /* 0x0000005fff5f223e */ /* 0x000fe400000000ff */
[----:B------:R-:W2:Y:S04]  /*194d0*/  @P5 LDG.E.CONSTANT R10, [R200.64] ;  /* 0x00000004c80a5981 */ /* 0x000ea8000c1e9900 */
[----:B------:R-:W3:Y:S01]  /*194e0*/  @P5 LDG.E.CONSTANT R12, [R200.64] ;  /* 0x00000004c80c5981 */ /* 0x000ee2000c1e9900 */
[--C-:B0-----:R-:W-:Y:S01]  /*194f0*/  @P0 FADD.FTZ R13, R0, -R3.reuse ;  /* 0x80000003000d0221 */ /* 0x101fe20000010000 */
[----:B------:R-:W-:Y:S01]  /*19500*/  PRMT R0, R9, 0x7610, R0 ;  /* 0x0000761009007816 */ /* 0x000fe20000000000 */
[----:B------:R-:W-:Y:S01]  /*19510*/  @P0 FADD.FTZ R9, R14, -R3 ;  /* 0x800000030e090221 */ /* 0x000fe20000010000 */
[----:B------:R0:W-:Y:S03]  /*19520*/  @P2 STG.E [R6.64+0x130], R88 ;  /* 0x0001305806002986 */ /* 0x0001e6000c101904 */
[----:B------:R-:W-:Y:S01]  /*19530*/  @P0 FFMA.FTZ R9, R2, -0.69314718246459960938, R9 ;  /* 0xbf31721802090823 */ /* 0x000fe20000010009 */
[----:B------:R-:W-:Y:S01]  /*19540*/  @P2 STG.E.U16 [R4.64+0x98], R8 ;  /* 0x0000980804002986 */ /* 0x000fe2000c101504 */
[----:B------:R-:W-:-:S03]  /*19550*/  ISETP.GE.AND P3, PT, R212, 0x2d, PT ;  /* 0x0000002dd400780c */ /* 0x000fc60003f66270 */
[----:B------:R-:W-:Y:S01]  /*19560*/  @P2 STG.E [R6.64+0x134], R89 ;  /* 0x0001345906002986 */ /* 0x000fe2000c101904 */
[----:B------:R-:W-:-:S03]  /*19570*/  @P1 FADD.FTZ R11, R96, -R3 ;  /* 0x80000003600b1221 */ /* 0x000fc60000010000 */
[----:B------:R-:W-:Y:S01]  /*19580*/  @P2 STG.E.U16 [R4.64+0x9a], R95 ;  /* 0x00009a5f04002986 */ /* 0x000fe2000c101504 */
[----:B------:R-:W-:Y:S01]  /*19590*/  @P0 FADD.FTZ R9, R114, R9 ;  /* 0x0000000972090221 */ /* 0x000fe20000010000 */
[----:B------:R-:W-:Y:S02]  /*195a0*/  ISETP.GE.AND P2, PT, R212, 0x2e, PT ;  /* 0x0000002ed400780c */ /* 0x000fe40003f46270 */
[----:B------:R-:W-:Y:S01]  /*195b0*/  @P1 STG.E [R6.64+0x138], R86 ;  /* 0x0001385606001986 */ /* 0x000fe2000c101904 */
[C---:B------:R-:W-:Y:S01]  /*195c0*/  @P1 FFMA.FTZ R11, R2.reuse, -0.69314718246459960938, R11 ;  /* 0xbf317218020b1823 */ /* 0x040fe2000001000b */
[----:B------:R-:W-:Y:S02]  /*195d0*/  @P0 F2FP.PACK_AB R9, RZ, R9 ;  /* 0x00000009ff09023e */ /* 0x000fe400000000ff */
[----:B------:R1:W-:Y:S01]  /*195e0*/  @P1 STG.E.U16 [R4.64+0x9c], R0 ;  /* 0x00009c0004001986 */ /* 0x0003e2000c101504 */
[----:B------:R-:W-:Y:S02]  /*195f0*/  @P0 FFMA.FTZ R13, R2, -0.69314718246459960938, R13 ;  /* 0xbf317218020d0823 */ /* 0x000fe4000001000d */
[----:B------:R-:W-:Y:S01]  /*19600*/  @P1 FADD.FTZ R11, R98, R11 ;  /* 0x0000000b620b1221 */ /* 0x000fe20000010000 */
[----:B------:R-:W4:Y:S01]  /*19610*/  @P3 LDG.E.CONSTANT R90, [R200.64] ;  /* 0x00000004c85a3981 */ /* 0x000f22000c1e9900 */
[----:B------:R-:W-:-:S03]  /*19620*/  @P0 FADD.FTZ R13, R112, R13 ;  /* 0x0000000d700d0221 */ /* 0x000fc60000010000 */
[----:B0-----:R-:W4:Y:S01]  /*19630*/  @P2 LDG.E.CONSTANT R88, [R200.64] ;  /* 0x00000004c8582981 */ /* 0x001f22000c1e9900 */
[----:B-1----:R-:W-:Y:S01]  /*19640*/  HADD2.F32 R0, -RZ, R15.H0_H0 ;  /* 0x2000000fff007230 */ /* 0x002fe20000004100 */
[----:B------:R-:W-:Y:S02]  /*19650*/  PRMT R15, R9, 0x7610, R15 ;  /* 0x00007610090f7816 */ /* 0x000fe4000000000f */
[----:B------:R-:W4:Y:S02]  /*19660*/  @P3 LDG.E.CONSTANT R92, [R200.64] ;  /* 0x00000004c85c3981 */ /* 0x000f24000c1e9900 */
[----:B------:R-:W-:Y:S01]  /*19670*/  @P4 FADD.FTZ R9, R0, -R3 ;  /* 0x8000000300094221 */ /* 0x000fe20000010000 */
[----:B------:R-:W-:Y:S01]  /*19680*/  @P1 F2FP.PACK_AB R11, RZ, R11 ;  /* 0x0000000bff0b123e */ /* 0x000fe200000000ff */
[----:B------:R-:W4:Y:S02]  /*19690*/  @P2 LDG.E.CONSTANT R14, [R200.64] ;  /* 0x00000004c80e2981 */ /* 0x000f24000c1e9900 */
[----:B------:R-:W-:Y:S01]  /*196a0*/  @P4 FFMA.FTZ R9, R2, -0.69314718246459960938, R9 ;  /* 0xbf31721802094823 */ /* 0x000fe20000010009 */
[----:B------:R-:W-:Y:S01]  /*196b0*/  @P0 F2FP.PACK_AB R13, RZ, R13 ;  /* 0x0000000dff0d023e */ /* 0x000fe200000000ff */
[----:B------:R-:W-:Y:S01]  /*196c0*/  @P1 STG.E [R6.64+0x13c], R87 ;  /* 0x00013c5706001986 */ /* 0x000fe2000c101904 */
[----:B------:R-:W-:-:S03]  /*196d0*/  HADD2.F32 R0, -RZ, R16.H0_H0 ;  /* 0x20000010ff007230 */ /* 0x000fc60000004100 */
[----:B------:R0:W-:Y:S01]  /*196e0*/  @P1 STG.E.U16 [R4.64+0x9e], R11 ;  /* 0x00009e0b04001986 */ /* 0x0001e2000c101504 */
[----:B------:R-:W-:Y:S01]  /*196f0*/  ISETP.GE.AND P1, PT, R212, 0x2f, PT ;  /* 0x0000002fd400780c */ /* 0x000fe20003f26270 */
[----:B------:R-:W-:Y:S02]  /*19700*/  HADD2.F32 R8, -RZ, R15.H1_H1 ;  /* 0x3000000fff087230 */ /* 0x000fe40000004100 */
[----:B------:R-:W-:Y:S01]  /*19710*/  @P0 STG.E [R6.64+0x140], R84 ;  /* 0x0001405406000986 */ /* 0x000fe2000c101904 */
[----:B------:R-:W-:-:S03]  /*19720*/  HADD2.F32 R16, -RZ, R16.H1_H1 ;  /* 0x30000010ff107230 */ /* 0x000fc60000004100 */
[----:B------:R1:W-:Y:S04]  /*19730*/  @P0 STG.E.U16 [R4.64+0xa0], R13 ;  /* 0x0000a00d04000986 */ /* 0x0003e8000c101504 */
[----:B------:R-:W-:Y:S04]  /*19740*/  @P0 STG.E [R6.64+0x144], R85 ;  /* 0x0001445506000986 */ /* 0x000fe8000c101904 */
[----:B------:R-:W-:Y:S01]  /*19750*/  @P0 STG.E.U16 [R4.64+0xa2], R15 ;  /* 0x0000a20f04000986 */ /* 0x000fe2000c101504 */
[----:B------:R-:W-:Y:S01]  /*19760*/  ISETP.GE.AND P0, PT, R212, 0x30, PT ;  /* 0x00000030d400780c */ /* 0x000fe20003f06270 */
[----:B0-----:R-:W-:-:S02]  /*19770*/  @P4 FADD.FTZ R11, R8, -R3 ;  /* 0x80000003080b4221 */ /* 0x001fc40000010000 */
[----:B-1----:R-:W-:Y:S01]  /*19780*/  @P6 FADD.FTZ R13, R0, -R3 ;  /* 0x80000003000d6221 */ /* 0x002fe20000010000 */
[----:B------:R-:W4:Y:S01]  /*19790*/  @P1 LDG.E.CONSTANT R86, [R200.64] ;  /* 0x00000004c8561981 */ /* 0x000f22000c1e9900 */
[----:B------:R-:W-:-:S03]  /*197a0*/  @P4 FADD.FTZ R9, R118, R9 ;  /* 0x0000000976094221 */ /* 0x000fc60000010000 */
[----:B------:R-:W4:Y:S02]  /*197b0*/  @P1 LDG.E.CONSTANT R94, [R200.64] ;  /* 0x00000004c85e1981 */ /* 0x000f24000c1e9900 */
[----:B------:R-:W-:-:S03]  /*197c0*/  @P4 F2FP.PACK_AB R9, RZ, R9 ;  /* 0x00000009ff09423e */ /* 0x000fc600000000ff */
[----:B------:R-:W4:Y:S01]  /*197d0*/  @P0 LDG.E.CONSTANT R84, [R200.64] ;  /* 0x00000004c8540981 */ /* 0x000f22000c1e9900 */
[----:B------:R-:W-:Y:S01]  /*197e0*/  PRMT R0, R9, 0x7610, R0 ;  /* 0x0000761009007816 */ /* 0x000fe20000000000 */
[----:B------:R-:W-:Y:S02]  /*197f0*/  @P6 FADD.FTZ R9, R16, -R3 ;  /* 0x8000000310096221 */ /* 0x000fe40000010000 */
[----:B------:R0:W-:Y:S01]  /*19800*/  @P4 STG.E [R6.64+0x148], R82 ;  /* 0x0001485206004986 */ /* 0x0001e2000c101904 */
[C---:B------:R-:W-:Y:S02]  /*19810*/  @P4 FFMA.FTZ R11, R2.reuse, -0.69314718246459960938, R11 ;  /* 0xbf317218020b4823 */ /* 0x040fe4000001000b */
[C---:B------:R-:W-:Y:S01]  /*19820*/  @P6 FFMA.FTZ R9, R2.reuse, -0.69314718246459960938, R9 ;  /* 0xbf31721802096823 */ /* 0x040fe20000010009 */
[----:B------:R-:W4:Y:S01]  /*19830*/  @P0 LDG.E.CONSTANT R96, [R200.64] ;  /* 0x00000004c8600981 */ /* 0x000f22000c1e9900 */
[----:B------:R-:W-:Y:S02]  /*19840*/  @P6 FFMA.FTZ R13, R2, -0.69314718246459960938, R13 ;  /* 0xbf317218020d6823 */ /* 0x000fe4000001000d */
[----:B------:R-:W-:-:S02]  /*19850*/  @P4 FADD.FTZ R11, R120, R11 ;  /* 0x0000000b780b4221 */ /* 0x000fc40000010000 */
[----:B------:R-:W-:-:S03]  /*19860*/  @P6 FADD.FTZ R9, R124, R9 ;  /* 0x000000097c096221 */ /* 0x000fc60000010000 */
[----:B------:R-:W-:Y:S01]  /*19870*/  @P4 F2FP.PACK_AB R11, RZ, R11 ;  /* 0x0000000bff0b423e */ /* 0x000fe200000000ff */
[----:B------:R-:W-:Y:S01]  /*19880*/  @P6 FADD.FTZ R13, R122, R13 ;  /* 0x0000000d7a0d6221 */ /* 0x000fe20000010000 */
[----:B------:R-:W-:Y:S01]  /*19890*/  @P6 F2FP.PACK_AB R9, RZ, R9 ;  /* 0x00000009ff09623e */ /* 0x000fe200000000ff */
[----:B------:R1:W-:Y:S03]  /*198a0*/  @P4 STG.E.U16 [R4.64+0xa4], R0 ;  /* 0x0000a40004004986 */ /* 0x0003e6000c101504 */
[----:B------:R-:W-:Y:S01]  /*198b0*/  @P6 F2FP.PACK_AB R13, RZ, R13 ;  /* 0x0000000dff0d623e */ /* 0x000fe200000000ff */
[----:B------:R-:W-:Y:S01]  /*198c0*/  @P4 STG.E [R6.64+0x14c], R83 ;  /* 0x00014c5306004986 */ /* 0x000fe2000c101904 */
[----:B------:R-:W-:-:S03]  /*198d0*/  PRMT R8, R9, 0x7610, R8 ;  /* 0x0000761009087816 */ /* 0x000fc60000000008 */
[----:B------:R0:W-:Y:S01]  /*198e0*/  @P4 STG.E.U16 [R4.64+0xa6], R11 ;  /* 0x0000a60b04004986 */ /* 0x0001e2000c101504 */
[----:B------:R-:W-:-:S03]  /*198f0*/  ISETP.GE.AND P4, PT, R212, 0x31, PT ;  /* 0x00000031d400780c */ /* 0x000fc60003f86270 */
[----:B------:R-:W-:Y:S04]  /*19900*/  @P6 STG.E [R6.64+0x150], R80 ;  /* 0x0001505006006986 */ /* 0x000fe8000c101904 */
[----:B------:R-:W-:Y:S04]  /*19910*/  @P6 STG.E.U16 [R4.64+0xa8], R13 ;  /* 0x0000a80d04006986 */ /* 0x000fe8000c101504 */
[----:B------:R-:W-:Y:S04]  /*19920*/  @P6 STG.E [R6.64+0x154], R81 ;  /* 0x0001545106006986 */ /* 0x000fe8000c101904 */
[----:B------:R1:W-:Y:S01]  /*19930*/  @P6 STG.E.U16 [R4.64+0xaa], R8 ;  /* 0x0000aa0804006986 */ /* 0x0003e2000c101504 */
[----:B------:R-:W-:-:S03]  /*19940*/  ISETP.GE.AND P6, PT, R212, 0x32, PT ;  /* 0x00000032d400780c */ /* 0x000fc60003fc6270 */
[----:B------:R-:W4:Y:S04]  /*19950*/  @P4 LDG.E.CONSTANT R16, [R200.64] ;  /* 0x00000004c8104981 */ /* 0x000f28000c1e9900 */
[----:B0-----:R-:W4:Y:S06]  /*19960*/  @P4 LDG.E.CONSTANT R82, [R200.64] ;  /* 0x00000004c8524981 */ /* 0x001f2c000c1e9900 */
[----:B------:R-:W4:Y:S04]  /*19970*/  @P6 LDG.E.CONSTANT R98, [R200.64] ;  /* 0x00000004c8626981 */ /* 0x000f28000c1e9900 */
[----:B------:R-:W4:Y:S01]  /*19980*/  @P6 LDG.E.CONSTANT R100, [R200.64] ;  /* 0x00000004c8646981 */ /* 0x000f22000c1e9900 */
[----:B-1----:R-:W-:-:S05]  /*19990*/  HADD2.F32 R0, -RZ, R17.H0_H0 ;  /* 0x20000011ff007230 */ /* 0x002fca0000004100 */
[----:B------:R-:W-:Y:S01]  /*199a0*/  @P5 FADD.FTZ R9, R0, -R3 ;  /* 0x8000000300095221 */ /* 0x000fe20000010000 */
[----:B------:R-:W-:-:S03]  /*199b0*/  HADD2.F32 R0, -RZ, R17.H1_H1 ;  /* 0x30000011ff007230 */ /* 0x000fc60000004100 */
[----:B------:R-:W-:Y:S02]  /*199c0*/  @P5 FFMA.FTZ R9, R2, -0.69314718246459960938, R9 ;  /* 0xbf31721802095823 */ /* 0x000fe40000010009 */
[----:B------:R-:W-:-:S04]  /*199d0*/  @P5 FADD.FTZ R11, R0, -R3 ;  /* 0x80000003000b5221 */ /* 0x000fc80000010000 */
[----:B------:R-:W-:Y:S01]  /*199e0*/  @P5 FFMA.FTZ R11, R2, -0.69314718246459960938, R11 ;  /* 0xbf317218020b5823 */ /* 0x000fe2000001000b */
[----:B------:R-:W-:Y:S02]  /*199f0*/  HADD2.F32 R0, -RZ, R18.H0_H0 ;  /* 0x20000012ff007230 */ /* 0x000fe40000004100 */
[----:B------:R-:W-:-:S03]  /*19a00*/  HADD2.F32 R8, -RZ, R19.H0_H0 ;  /* 0x20000013ff087230 */ /* 0x000fc60000004100 */
[----:B------:R-:W-:Y:S01]  /*19a10*/  @P3 FADD.FTZ R13, R0, -R3 ;  /* 0x80000003000d3221 */ /* 0x000fe20000010000 */
[----:B------:R-:W-:Y:S01]  /*19a20*/  HADD2.F32 R18, -RZ, R18.H1_H1 ;  /* 0x30000012ff127230 */ /* 0x000fe20000004100 */
[----:B------:R-:W-:Y:S02]  /*19a30*/  @P5 STG.E [R6.64+0x158], R78 ;  /* 0x0001584e06005986 */ /* 0x000fe4000c101904 */
[----:B------:R-:W-:Y:S02]  /*19a40*/  @P3 FFMA.FTZ R13, R2, -0.69314718246459960938, R13 ;  /* 0xbf317218020d3823 */ /* 0x000fe4000001000d */
[----:B------:R-:W-:-:S04]  /*19a50*/  @P3 FADD.FTZ R15, R18, -R3 ;  /* 0x80000003120f3221 */ /* 0x000fc80000010000 */
[----:B------:R-:W-:Y:S02]  /*19a60*/  @P3 FFMA.FTZ R15, R2, -0.69314718246459960938, R15 ;  /* 0xbf317218020f3823 */ /* 0x000fe4000001000f */
[----:B--2---:R-:W-:Y:S02]  /*19a70*/  @P5 FADD.FTZ R9, R10, R9 ;  /* 0x000000090a095221 */ /* 0x004fe40000010000 */
[----:B---3--:R-:W-:-:S03]  /*19a80*/  @P5 FADD.FTZ R11, R12, R11 ;  /* 0x0000000b0c0b5221 */ /* 0x008fc60000010000 */
[----:B------:R-:W-:Y:S01]  /*19a90*/  @P5 F2FP.PACK_AB R9, RZ, R9 ;  /* 0x00000009ff09523e */ /* 0x000fe200000000ff */
[----:B------:R-:W-:Y:S01]  /*19aa0*/  HADD2.F32 R10, -RZ, R19.H1_H1 ;  /* 0x30000013ff0a7230 */ /* 0x000fe20000004100 */
[----:B------:R-:W-:Y:S02]  /*19ab0*/  @P5 F2FP.PACK_AB R11, RZ, R11 ;  /* 0x0000000bff0b523e */ /* 0x000fe400000000ff */
[----:B------:R-:W-:Y:S02]  /*19ac0*/  PRMT R0, R9, 0x7610, R0 ;  /* 0x0000761009007816 */ /* 0x000fe40000000000 */
[----:B------:R-:W-:Y:S01]  /*19ad0*/  PRMT R12, R11, 0x7610, R12 ;  /* 0x000076100b0c7816 */ /* 0x000fe2000000000c */
[--C-:B------:R-:W-:Y:S02]  /*19ae0*/  @P2 FADD.FTZ R9, R8, -R3.reuse ;  /* 0x8000000308092221 */ /* 0x100fe40000010000 */
[----:B------:R0:W-:Y:S01]  /*19af0*/  @P5 STG.E.U16 [R4.64+0xac], R0 ;  /* 0x0000ac0004005986 */ /* 0x0001e2000c101504 */
[----:B------:R-:W-:-:S03]  /*19b00*/  @P2 FADD.FTZ R11, R10, -R3 ;  /* 0x800000030a0b2221 */ /* 0x000fc60000010000 */
[----:B------:R-:W-:Y:S01]  /*19b10*/  @P5 STG.E [R6.64+0x15c], R79 ;  /* 0x00015c4f06005986 */ /* 0x000fe2000c101904 */
[----:B------:R-:W-:-:S03]  /*19b20*/  @P2 FFMA.FTZ R9, R2, -0.69314718246459960938, R9 ;  /* 0xbf31721802092823 */ /* 0x000fc60000010009 */
[----:B------:R1:W-:Y:S01]  /*19b30*/  @P5 STG.E.U16 [R4.64+0xae], R12 ;  /* 0x0000ae0c04005986 */ /* 0x0003e2000c101504 */
[----:B------:R-:W-:Y:S01]  /*19b40*/  ISETP.GE.AND P5, PT, R212, 0x33, PT ;  /* 0x00000033d400780c */ /* 0x000fe20003fa6270 */
[----:B------:R-:W-:Y:S01]  /*19b50*/  @P2 FFMA.FTZ R11, R2, -0.69314718246459960938, R11 ;  /* 0xbf317218020b2823 */ /* 0x000fe2000001000b */
[----:B0-----:R-:W-:Y:S01]  /*19b60*/  HADD2.F32 R0, -RZ, R20.H0_H0 ;  /* 0x20000014ff007230 */ /* 0x001fe20000004100 */
[----:B----4-:R-:W-:Y:S02]  /*19b70*/  @P3 FADD.FTZ R13, R90, R13 ;  /* 0x0000000d5a0d3221 */ /* 0x010fe40000010000 */
[----:B------:R-:W-:-:S03]  /*19b80*/  @P2 FADD.FTZ R9, R88, R9 ;  /* 0x0000000958092221 */ /* 0x000fc60000010000 */
[----:B------:R-:W-:Y:S01]  /*19b90*/  @P3 F2FP.PACK_AB R13, RZ, R13 ;  /* 0x0000000dff0d323e */ /* 0x000fe200000000ff */
[----:B------:R-:W-:Y:S01]  /*19ba0*/  @P3 FADD.FTZ R15, R92, R15 ;  /* 0x0000000f5c0f3221 */ /* 0x000fe20000010000 */
[----:B------:R-:W-:Y:S01]  /*19bb0*/  @P2 F2FP.PACK_AB R9, RZ, R9 ;  /* 0x00000009ff09223e */ /* 0x000fe200000000ff */
[----:B------:R-:W-:Y:S01]  /*19bc0*/  @P3 STG.E [R6.64+0x160], R76 ;  /* 0x0001604c06003986 */ /* 0x000fe2000c101904 */
[----:B------:R-:W-:Y:S02]  /*19bd0*/  @P2 FADD.FTZ R11, R14, R11 ;  /* 0x0000000b0e0b2221 */ /* 0x000fe40000010000 */
[----:B------:R-:W-:Y:S01]  /*19be0*/  @P3 F2FP.PACK_AB R15, RZ, R15 ;  /* 0x0000000fff0f323e */ /* 0x000fe200000000ff */
[----:B------:R-:W2:Y:S01]  /*19bf0*/  @P5 LDG.E.CONSTANT R10, [R200.64] ;  /* 0x00000004c80a5981 */ /* 0x000ea2000c1e9900 */
[----:B------:R-:W-:Y:S02]  /*19c00*/  PRMT R8, R9, 0x7610, R8 ;  /* 0x0000761009087816 */ /* 0x000fe40000000008 */
[----:B------:R-:W-:Y:S01]  /*19c10*/  @P2 F2FP.PACK_AB R11, RZ, R11 ;  /* 0x0000000bff0b223e */ /* 0x000fe200000000ff */
[----:B------:R0:W-:Y:S01]  /*19c20*/  @P3 STG.E.U16 [R4.64+0xb0], R13 ;  /* 0x0000b00d04003986 */ /* 0x0001e2000c101504 */
[----:B------:R-:W-:Y:S01]  /*19c30*/  @P1 FADD.FTZ R9, R0, -R3 ;  /* 0x8000000300091221 */ /* 0x000fe20000010000 */
[----:B------:R-:W-:Y:S01]  /*19c40*/  HADD2.F32 R20, -RZ, R20.H1_H1 ;  /* 0x30000014ff147230 */ /* 0x000fe20000004100 */
[----:B-1----:R-:W-:Y:S01]  /*19c50*/  PRMT R12, R11, 0x7610, R12 ;  /* 0x000076100b0c7816 */ /* 0x002fe2000000000c */
[----:B------:R-:W-:Y:S01]  /*19c60*/  @P3 STG.E [R6.64+0x164], R77 ;  /* 0x0001644d06003986 */ /* 0x000fe2000c101904 */
[----:B------:R-:W-:-:S03]  /*19c70*/  HADD2.F32 R0, -RZ, R21.H0_H0 ;  /* 0x20000015ff007230 */ /* 0x000fc60000004100 */
[----:B------:R-:W-:Y:S01]  /*19c80*/  @P3 STG.E.U16 [R4.64+0xb2], R15 ;  /* 0x0000b20f04003986 */ /* 0x000fe2000c101504 */
[----:B------:R-:W-:-:S03]  /*19c90*/  ISETP.GE.AND P3, PT, R212, 0x34, PT ;  /* 0x00000034d400780c */ /* 0x000fc60003f66270 */
[----:B------:R-:W3:Y:S01]  /*19ca0*/  @P5 LDG.E.CONSTANT R18, [R200.64] ;  /* 0x00000004c8125981 */ /* 0x000ee2000c1e9900 */
[----:B0-----:R-:W-:-:S03]  /*19cb0*/  @P1 FADD.FTZ R13, R20, -R3 ;  /* 0x80000003140d1221 */ /* 0x001fc60000010000 */
[----:B------:R-:W-:Y:S01]  /*19cc0*/  @P2 STG.E [R6.64+0x168], R74 ;  /* 0x0001684a06002986 */ /* 0x000fe2000c101904 */
[----:B------:R-:W-:-:S03]  /*19cd0*/  @P0 FADD.FTZ R11, R0, -R3 ;  /* 0x80000003000b0221 */ /* 0x000fc60000010000 */
[----:B------:R0:W-:Y:S01]  /*19ce0*/  @P2 STG.E.U16 [R4.64+0xb4], R8 ;  /* 0x0000b40804002986 */ /* 0x0001e2000c101504 */
[----:B------:R-:W-:-:S03]  /*19cf0*/  @P1 FFMA.FTZ R9, R2, -0.69314718246459960938, R9 ;  /* 0xbf31721802091823 */ /* 0x000fc60000010009 */
[----:B------:R-:W-:Y:S04]  /*19d00*/  @P2 STG.E [R6.64+0x16c], R75 ;  /* 0x00016c4b06002986 */ /* 0x000fe8000c101904 */
[----:B------:R-:W-:Y:S01]  /*19d10*/  @P2 STG.E.U16 [R4.64+0xb6], R12 ;  /* 0x0000b60c04002986 */ /* 0x000fe2000c101504 */
[----:B------:R-:W-:Y:S01]  /*19d20*/  ISETP.GE.AND P2, PT, R212, 0x35, PT ;  /* 0x00000035d400780c */ /* 0x000fe20003f46270 */
[C---:B------:R-:W-:Y:S01]  /*19d30*/  @P1 FFMA.FTZ R13, R2.reuse, -0.69314718246459960938, R13 ;  /* 0xbf317218020d1823 */ /* 0x040fe2000001000d */
[----:B0-----:R-:W-:Y:S01]  /*19d40*/  HADD2.F32 R8, -RZ, R21.H1_H1 ;  /* 0x30000015ff087230 */ /* 0x001fe20000004100 */
[----:B------:R-:W-:Y:S01]  /*19d50*/  @P0 FFMA.FTZ R11, R2, -0.69314718246459960938, R11 ;  /* 0xbf317218020b0823 */ /* 0x000fe2000001000b */
[----:B------:R-:W4:Y:S01]  /*19d60*/  @P3 LDG.E.CONSTANT R74, [R200.64] ;  /* 0x00000004c84a3981 */ /* 0x000f22000c1e9900 */
[----:B------:R-:W-:-:S02]  /*19d70*/  @P1 FADD.FTZ R9, R86, R9 ;  /* 0x0000000956091221 */ /* 0x000fc40000010000 */
[----:B------:R-:W-:Y:S01]  /*19d80*/  @P1 FADD.FTZ R13, R94, R13 ;  /* 0x0000000d5e0d1221 */ /* 0x000fe20000010000 */
[----:B------:R-:W4:Y:S01]  /*19d90*/  @P3 LDG.E.CONSTANT R76, [R200.64] ;  /* 0x00000004c84c3981 */ /* 0x000f22000c1e9900 */
[----:B------:R-:W-:Y:S02]  /*19da0*/  @P0 FADD.FTZ R11, R84, R11 ;  /* 0x0000000b540b0221 */ /* 0x000fe40000010000 */
[----:B------:R-:W-:Y:S01]  /*19db0*/  @P0 FADD.FTZ R15, R8, -R3 ;  /* 0x80000003080f0221 */ /* 0x000fe20000010000 */
[----:B------:R-:W-:Y:S01]  /*19dc0*/  @P1 F2FP.PACK_AB R9, RZ, R9 ;  /* 0x00000009ff09123e */ /* 0x000fe200000000ff */
[----:B------:R0:W-:Y:S01]  /*19dd0*/  @P1 STG.E [R6.64+0x170], R72 ;  /* 0x0001704806001986 */ /* 0x0001e2000c101904 */
[----:B------:R-:W-:Y:S01]  /*19de0*/  @P1 F2FP.PACK_AB R13, RZ, R13 ;  /* 0x0000000dff0d123e */ /* 0x000fe200000000ff */
[----:B------:R-:W-:Y:S01]  /*19df0*/  @P0 FFMA.FTZ R15, R2, -0.69314718246459960938, R15 ;  /* 0xbf317218020f0823 */ /* 0x000fe2000001000f */
[----:B------:R-:W-:Y:S01]  /*19e00*/  @P0 F2FP.PACK_AB R11, RZ, R11 ;  /* 0x0000000bff0b023e */ /* 0x000fe200000000ff */
[----:B------:R-:W-:Y:S01]  /*19e10*/  HADD2.F32 R0, -RZ, R22.H0_H0 ;  /* 0x20000016ff007230 */ /* 0x000fe20000004100 */
[----:B------:R1:W-:Y:S01]  /*19e20*/  @P1 STG.E.U16 [R4.64+0xb8], R9 ;  /* 0x0000b80904001986 */ /* 0x0003e2000c101504 */
[----:B------:R-:W-:Y:S01]  /*19e30*/  @P0 FADD.FTZ R15, R96, R15 ;  /* 0x0000000f600f0221 */ /* 0x000fe20000010000 */
[----:B------:R-:W-:-:S02]  /*19e40*/  PRMT R8, R11, 0x7610, R8 ;  /* 0x000076100b087816 */ /* 0x000fc40000000008 */
[----:B------:R-:W-:Y:S04]  /*19e50*/  @P1 STG.E [R6.64+0x174], R73 ;  /* 0x0001744906001986 */ /* 0x000fe8000c101904 */
[----:B0-----:R-:W4:Y:S01]  /*19e60*/  @P2 LDG.E.CONSTANT R72, [R200.64] ;  /* 0x00000004c8482981 */ /* 0x001f22000c1e9900 */
[----:B------:R-:W-:-:S03]  /*19e70*/  HADD2.F32 R22, -RZ, R22.H1_H1 ;  /* 0x30000016ff167230 */ /* 0x000fc60000004100 */
[----:B------:R0:W-:Y:S01]  /*19e80*/  @P1 STG.E.U16 [R4.64+0xba], R13 ;  /* 0x0000ba0d04001986 */ /* 0x0001e2000c101504 */
[----:B------:R-:W-:Y:S01]  /*19e90*/  ISETP.GE.AND P1, PT, R212, 0x36, PT ;  /* 0x00000036d400780c */ /* 0x000fe20003f26270 */
[--C-:B-1----:R-:W-:Y:S01]  /*19ea0*/  @P4 FADD.FTZ R9, R0, -R3.reuse ;  /* 0x8000000300094221 */ /* 0x102fe20000010000 */
[----:B------:R-:W-:Y:S01]  /*19eb0*/  HADD2.F32 R0, -RZ, R23.H0_H0 ;  /* 0x20000017ff007230 */ /* 0x000fe20000004100 */
[----:B------:R-:W-:Y:S01]  /*19ec0*/  @P0 STG.E [R6.64+0x178], R70 ;  /* 0x0001784606000986 */ /* 0x000fe2000c101904 */
[----:B------:R-:W-:Y:S01]  /*19ed0*/  @P0 F2FP.PACK_AB R15, RZ, R15 ;  /* 0x0000000fff0f023e */ /* 0x000fe200000000ff */
[----:B------:R-:W-:Y:S02]  /*19ee0*/  @P4 FADD.FTZ R11, R22, -R3 ;  /* 0x80000003160b4221 */ /* 0x000fe40000010000 */
[----:B------:R1:W-:Y:S01]  /*19ef0*/  @P0 STG.E.U16 [R4.64+0xbc], R8 ;  /* 0x0000bc0804000986 */ /* 0x0003e2000c101504 */
[----:B------:R-:W-:-:S03]  /*19f00*/  @P4 FFMA.FTZ R9, R2, -0.69314718246459960938, R9 ;  /* 0xbf31721802094823 */ /* 0x000fc60000010009 */
[----:B------:R-:W4:Y:S01]  /*19f10*/  @P2 LDG.E.CONSTANT R78, [R200.64] ;  /* 0x00000004c84e2981 */ /* 0x000f22000c1e9900 */
[----:B0-----:R-:W-:-:S03]  /*19f20*/  @P6 FADD.FTZ R13, R0, -R3 ;  /* 0x80000003000d6221 */ /* 0x001fc60000010000 */
[----:B------:R-:W-:Y:S01]  /*19f30*/  @P0 STG.E [R6.64+0x17c], R71 ;  /* 0x00017c4706000986 */ /* 0x000fe2000c101904 */
[----:B-1----:R-:W-:-:S03]  /*19f40*/  HADD2.F32 R8, -RZ, R23.H1_H1 ;  /* 0x30000017ff087230 */ /* 0x002fc60000004100 */
[----:B------:R0:W-:Y:S01]  /*19f50*/  @P0 STG.E.U16 [R4.64+0xbe], R15 ;  /* 0x0000be0f04000986 */ /* 0x0001e2000c101504 */
[----:B------:R-:W-:Y:S01]  /*19f60*/  ISETP.GE.AND P0, PT, R212, 0x37, PT ;  /* 0x00000037d400780c */ /* 0x000fe20003f06270 */
[C---:B------:R-:W-:Y:S02]  /*19f70*/  @P4 FFMA.FTZ R11, R2.reuse, -0.69314718246459960938, R11 ;  /* 0xbf317218020b4823 */ /* 0x040fe4000001000b */
[----:B------:R-:W-:Y:S01]  /*19f80*/  @P6 FFMA.FTZ R13, R2, -0.69314718246459960938, R13 ;  /* 0xbf317218020d6823 */ /* 0x000fe2000001000d */
[----:B------:R-:W4:Y:S01]  /*19f90*/  @P1 LDG.E.CONSTANT R70, [R200.64] ;  /* 0x00000004c8461981 */ /* 0x000f22000c1e9900 */
[----:B------:R-:W-:-:S03]  /*19fa0*/  @P4 FADD.FTZ R9, R16, R9 ;  /* 0x0000000910094221 */ /* 0x000fc60000010000 */
[----:B------:R-:W4:Y:S01]  /*19fb0*/  @P1 LDG.E.CONSTANT R22, [R200.64] ;  /* 0x00000004c8161981 */ /* 0x000f22000c1e9900 */
[----:B0-----:R-:W-:Y:S02]  /*19fc0*/  @P6 FADD.FTZ R15, R8, -R3 ;  /* 0x80000003080f6221 */ /* 0x001fe40000010000 */
[----:B------:R-:W-:Y:S01]  /*19fd0*/  @P4 FADD.FTZ R11, R82, R11 ;  /* 0x0000000b520b4221 */ /* 0x000fe20000010000 */
[----:B------:R0:W-:Y:S01]  /*19fe0*/  @P4 STG.E [R6.64+0x180], R68 ;  /* 0x0001804406004986 */ /* 0x0001e2000c101904 */
[----:B------:R-:W-:Y:S01]  /*19ff0*/  @P6 FFMA.FTZ R15, R2, -0.69314718246459960938, R15 ;  /* 0xbf317218020f6823 */ /* 0x000fe2000001000f */
[----:B------:R-:W-:Y:S01]  /*1a000*/  @P4 F2FP.PACK_AB R9, RZ, R9 ;  /* 0x00000009ff09423e */ /* 0x000fe200000000ff */
[----:B------:R-:W-:Y:S01]  /*1a010*/  @P6 FADD.FTZ R13, R98, R13 ;  /* 0x0000000d620d6221 */ /* 0x000fe20000010000 */
[----:B------:R-:W-:Y:S01]  /*1a020*/  @P4 F2FP.PACK_AB R11, RZ, R11 ;  /* 0x0000000bff0b423e */ /* 0x000fe200000000ff */
[----:B------:R-:W4:Y:S01]  /*1a030*/  @P0 LDG.E.CONSTANT R80, [R200.64] ;  /* 0x00000004c8500981 */ /* 0x000f22000c1e9900 */
[----:B------:R-:W-:-:S02]  /*1a040*/  @P6 FADD.FTZ R15, R100, R15 ;  /* 0x0000000f640f6221 */ /* 0x000fc40000010000 */
[----:B------:R-:W-:Y:S01]  /*1a050*/  @P6 F2FP.PACK_AB R13, RZ, R13 ;  /* 0x0000000dff0d623e */ /* 0x000fe200000000ff */
[----:B------:R1:W-:Y:S02]  /*1a060*/  @P4 STG.E.U16 [R4.64+0xc0], R9 ;  /* 0x0000c00904004986 */ /* 0x0003e4000c101504 */
[----:B------:R-:W-:Y:S02]  /*1a070*/  @P6 F2FP.PACK_AB R15, RZ, R15 ;  /* 0x0000000fff0f623e */ /* 0x000fe400000000ff */
[----:B------:R-:W-:Y:S04]  /*1a080*/  @P4 STG.E [R6.64+0x184], R69 ;  /* 0x0001844506004986 */ /* 0x000fe8000c101904 */
[----:B------:R0:W-:Y:S01]  /*1a090*/  @P4 STG.E.U16 [R4.64+0xc2], R11 ;  /* 0x0000c20b04004986 */ /* 0x0001e2000c101504 */
[----:B------:R-:W-:-:S03]  /*1a0a0*/  ISETP.GE.AND P4, PT, R212, 0x38, PT ;  /* 0x00000038d400780c */ /* 0x000fc60003f86270 */
[----:B------:R-:W4:Y:S04]  /*1a0b0*/  @P0 LDG.E.CONSTANT R82, [R200.64] ;  /* 0x00000004c8520981 */ /* 0x000f28000c1e9900 */
[----:B------:R-:W-:Y:S04]  /*1a0c0*/  @P6 STG.E [R6.64+0x188], R66 ;  /* 0x0001884206006986 */ /* 0x000fe8000c101904 */
[----:B------:R0:W-:Y:S04]  /*1a0d0*/  @P6 STG.E.U16 [R4.64+0xc4], R13 ;  /* 0x0000c40d04006986 */ /* 0x0001e8000c101504 */
[----:B------:R-:W-:Y:S04]  /*1a0e0*/  @P6 STG.E [R6.64+0x18c], R67 ;  /* 0x00018c4306006986 */ /* 0x000fe8000c101904 */
[----:B------:R1:W-:Y:S01]  /*1a0f0*/  @P6 STG.E.U16 [R4.64+0xc6], R15 ;  /* 0x0000c60f04006986 */ /* 0x0003e2000c101504 */
[----:B------:R-:W-:-:S03]  /*1a100*/  ISETP.GE.AND P6, PT, R212, 0x39, PT ;  /* 0x00000039d400780c */ /* 0x000fc60003fc6270 */
[----:B0-----:R-:W4:Y:S04]  /*1a110*/  @P4 LDG.E.CONSTANT R68, [R200.64] ;  /* 0x00000004c8444981 */ /* 0x001f28000c1e9900 */
[----:B------:R-:W4:Y:S06]  /*1a120*/  @P4 LDG.E.CONSTANT R84, [R200.64] ;  /* 0x00000004c8544981 */ /* 0x000f2c000c1e9900 */
[----:B------:R-:W4:Y:S04]  /*1a130*/  @P6 LDG.E.CONSTANT R86, [R200.64] ;  /* 0x00000004c8566981 */ /* 0x000f28000c1e9900 */
[----:B------:R-:W4:Y:S01]  /*1a140*/  @P6 LDG.E.CONSTANT R88, [R200.64] ;  /* 0x00000004c8586981 */ /* 0x000f22000c1e9900 */
[----:B------:R-:W-:-:S02]  /*1a150*/  HADD2.F32 R0, -RZ, R24.H0_H0 ;  /* 0x20000018ff007230 */ /* 0x000fc40000004100 */
[----:B------:R-:W-:-:S03]  /*1a160*/  HADD2.F32 R24, -RZ, R24.H1_H1 ;  /* 0x30000018ff187230 */ /* 0x000fc60000004100 */
[--C-:B-1----:R-:W-:Y:S02]  /*1a170*/  @P5 FADD.FTZ R9, R0, -R3.reuse ;  /* 0x8000000300095221 */ /* 0x102fe40000010000 */
[----:B------:R-:W-:Y:S02]  /*1a180*/  @P5 FADD.FTZ R11, R24, -R3 ;  /* 0x80000003180b5221 */ /* 0x000fe40000010000 */
[C---:B------:R-:W-:Y:S02]  /*1a190*/  @P5 FFMA.FTZ R9, R2.reuse, -0.69314718246459960938, R9 ;  /* 0xbf31721802095823 */ /* 0x040fe40000010009 */
[----:B------:R-:W-:Y:S01]  /*1a1a0*/  @P5 FFMA.FTZ R11, R2, -0.69314718246459960938, R11 ;  /* 0xbf317218020b5823 */ /* 0x000fe2000001000b */
[--C-:B------:R-:W-:Y:S02]  /*1a1b0*/  HADD2.F32 R0, -RZ, R25.reuse.H0_H0 ;  /* 0x20000019ff007230 */ /* 0x100fe40000004100 */
[----:B------:R-:W-:Y:S01]  /*1a1c0*/  HADD2.F32 R8, -RZ, R25.H1_H1 ;  /* 0x30000019ff087230 */ /* 0x000fe20000004100 */
[----:B------:R-:W-:Y:S04]  /*1a1d0*/  @P5 STG.E [R6.64+0x190], R64 ;  /* 0x0001904006005986 */ /* 0x000fe8000c101904 */
[----:B------:R-:W-:Y:S01]  /*1a1e0*/  @P3 FADD.FTZ R13, R8, -R3 ;  /* 0x80000003080d3221 */ /* 0x000fe20000010000 */
[----:B------:R-:W-:-:S03]  /*1a1f0*/  HADD2.F32 R14, -RZ, R27.H1_H1 ;  /* 0x3000001bff0e7230 */ /* 0x000fc60000004100 */
[----:B------:R-:W-:Y:S01]  /*1a200*/  @P3 FFMA.FTZ R13, R2, -0.69314718246459960938, R13 ;  /* 0xbf317218020d3823 */ /* 0x000fe2000001000d */
[----:B------:R-:W-:Y:S02]  /*1a210*/  HADD2.F32 R12, -RZ, R27.H0_H0 ;  /* 0x2000001bff0c7230 */ /* 0x000fe40000004100 */
[--C-:B------:R-:W-:Y:S02]  /*1a220*/  HADD2.F32 R16, -RZ, R28.reuse.H0_H0 ;  /* 0x2000001cff107230 */ /* 0x100fe40000004100 */
[----:B------:R-:W-:Y:S02]  /*1a230*/  HADD2.F32 R28, -RZ, R28.H1_H1 ;  /* 0x3000001cff1c7230 */ /* 0x000fe40000004100 */
[----:B------:R-:W-:Y:S01]  /*1a240*/  HADD2.F32 R20, -RZ, R29.H1_H1 ;  /* 0x3000001dff147230 */ /* 0x000fe20000004100 */
[----:B--2---:R-:W-:Y:S01]  /*1a250*/  @P5 FADD.FTZ R9, R10, R9 ;  /* 0x000000090a095221 */ /* 0x004fe20000010000 */
[----:B------:R-:W-:-:S04]  /*1a260*/  HADD2.F32 R10, -RZ, R26.H0_H0 ;  /* 0x2000001aff0a7230 */ /* 0x000fc80000004100 */
[----:B------:R-:W-:Y:S01]  /*1a270*/  @P5 F2FP.PACK_AB R9, RZ, R9 ;  /* 0x00000009ff09523e */ /* 0x000fe200000000ff */
[----:B------:R-:W-:-:S03]  /*1a280*/  HADD2.F32 R26, -RZ, R26.H1_H1 ;  /* 0x3000001aff1a7230 */ /* 0x000fc60000004100 */
[----:B------:R-:W-:Y:S01]  /*1a290*/  PRMT R17, R9, 0x7610, R17 ;  /* 0x0000761009117816 */ /* 0x000fe20000000011 */
[----:B---3--:R-:W-:Y:S02]  /*1a2a0*/  @P5 FADD.FTZ R11, R18, R11 ;  /* 0x0000000b120b5221 */ /* 0x008fe40000010000 */
[----:B------:R-:W-:-:S03]  /*1a2b0*/  @P3 FADD.FTZ R9, R0, -R3 ;  /* 0x8000000300093221 */ /* 0x000fc60000010000 */
[----:B------:R-:W-:Y:S01]  /*1a2c0*/  @P5 F2FP.PACK_AB R11, RZ, R11 ;  /* 0x0000000bff0b523e */ /* 0x000fe200000000ff */
[----:B------:R-:W-:-:S03]  /*1a2d0*/  @P3 FFMA.FTZ R9, R2, -0.69314718246459960938, R9 ;  /* 0xbf31721802093823 */ /* 0x000fc60000010009 */
[----:B------:R-:W-:Y:S01]  /*1a2e0*/  PRMT R0, R11, 0x7610, R0 ;  /* 0x000076100b007816 */ /* 0x000fe20000000000 */
[----:B------:R-:W-:Y:S01]  /*1a2f0*/  @P2 FADD.FTZ R11, R26, -R3 ;  /* 0x800000031a0b2221 */ /* 0x000fe20000010000 */
[----:B------:R-:W-:Y:S03]  /*1a300*/  @P5 STG.E.U16 [R4.64+0xc8], R17 ;  /* 0x0000c81104005986 */ /* 0x000fe6000c101504 */
[----:B------:R-:W-:Y:S01]  /*1a310*/  @P2 FFMA.FTZ R11, R2, -0.69314718246459960938, R11 ;  /* 0xbf317218020b2823 */ /* 0x000fe2000001000b */
[----:B------:R-:W-:Y:S04]  /*1a320*/  @P5 STG.E [R6.64+0x194], R65 ;  /* 0x0001944106005986 */ /* 0x000fe8000c101904 */
[----:B------:R0:W-:Y:S01]  /*1a330*/  @P5 STG.E.U16 [R4.64+0xca], R0 ;  /* 0x0000ca0004005986 */ /* 0x0001e2000c101504 */
[----:B------:R-:W-:Y:S01]  /*1a340*/  ISETP.GE.AND P5, PT, R212, 0x3a, PT ;  /* 0x0000003ad400780c */ /* 0x000fe20003fa6270 */
[----:B----4-:R-:W-:-:S02]  /*1a350*/  @P3 FADD.FTZ R9, R74, R9 ;  /* 0x000000094a093221 */ /* 0x010fc40000010000 */
[----:B------:R-:W-:-:S03]  /*1a360*/  @P2 FADD.FTZ R15, R10, -R3 ;  /* 0x800000030a0f2221 */ /* 0x000fc60000010000 */
[----:B------:R-:W-:Y:S01]  /*1a370*/  @P3 F2FP.PACK_AB R9, RZ, R9 ;  /* 0x00000009ff09323e */ /* 0x000fe200000000ff */
[----:B------:R-:W-:Y:S02]  /*1a380*/  @P2 FFMA.FTZ R15, R2, -0.69314718246459960938, R15 ;  /* 0xbf317218020f2823 */ /* 0x000fe4000001000f */
[----:B------:R-:W-:Y:S01]  /*1a390*/  @P3 FADD.FTZ R13, R76, R13 ;  /* 0x0000000d4c0d3221 */ /* 0x000fe20000010000 */
[----:B------:R-:W-:Y:S01]  /*1a3a0*/  PRMT R8, R9, 0x7610, R8 ;  /* 0x0000761009087816 */ /* 0x000fe20000000008 */
[----:B------:R-:W-:Y:S01]  /*1a3b0*/  @P3 STG.E [R6.64+0x198], R62 ;  /* 0x0001983e06003986 */ /* 0x000fe2000c101904 */
[----:B------:R-:W-:-:S05]  /*1a3c0*/  @P2 FADD.FTZ R11, R72, R11 ;  /* 0x0000000b480b2221 */ /* 0x000fca0000010000 */
[----:B------:R-:W-:Y:S01]  /*1a3d0*/  @P2 F2FP.PACK_AB R11, RZ, R11 ;  /* 0x0000000bff0b223e */ /* 0x000fe200000000ff */
[----:B------:R1:W-:Y:S01]  /*1a3e0*/  @P3 STG.E.U16 [R4.64+0xcc], R8 ;  /* 0x0000cc0804003986 */ /* 0x0003e2000c101504 */
[----:B------:R-:W-:Y:S02]  /*1a3f0*/  @P3 F2FP.PACK_AB R13, RZ, R13 ;  /* 0x0000000dff0d323e */ /* 0x000fe400000000ff */
[----:B0-----:R-:W-:Y:S01]  /*1a400*/  PRMT R0, R11, 0x7610, R0 ;  /* 0x000076100b007816 */ /* 0x001fe20000000000 */
[--C-:B------:R-:W-:Y:S02]  /*1a410*/  @P1 FADD.FTZ R11, R14, -R3.reuse ;  /* 0x800000030e0b1221 */ /* 0x100fe40000010000 */
[----:B------:R-:W-:Y:S02]  /*1a420*/  @P1 FADD.FTZ R9, R12, -R3 ;  /* 0x800000030c091221 */ /* 0x000fe40000010000 */
[----:B------:R-:W-:Y:S01]  /*1a430*/  @P2 FADD.FTZ R15, R78, R15 ;  /* 0x0000000f4e0f2221 */ /* 0x000fe20000010000 */
[----:B-1----:R-:W2:Y:S01]  /*1a440*/  @P5 LDG.E.CONSTANT R8, [R200.64] ;  /* 0x00000004c8085981 */ /* 0x002ea2000c1e9900 */
[----:B------:R-:W-:-:S03]  /*1a450*/  @P1 FFMA.FTZ R11, R2, -0.69314718246459960938, R11 ;  /* 0xbf317218020b1823 */ /* 0x000fc6000001000b */
[----:B------:R-:W-:Y:S01]  /*1a460*/  @P2 F2FP.PACK_AB R15, RZ, R15 ;  /* 0x0000000fff0f223e */ /* 0x000fe200000000ff */
[----:B------:R-:W-:Y:S01]  /*1a470*/  @P3 STG.E [R6.64+0x19c], R63 ;  /* 0x00019c3f06003986 */ /* 0x000fe2000c101904 */
[----:B------:R-:W-:-:S03]  /*1a480*/  @P1 FFMA.FTZ R9, R2, -0.69314718246459960938, R9 ;  /* 0xbf31721802091823 */ /* 0x000fc60000010009 */
[----:B------:R0:W-:Y:S01]  /*1a490*/  @P3 STG.E.U16 [R4.64+0xce], R13 ;  /* 0x0000ce0d04003986 */ /* 0x0001e2000c101504 */
[----:B------:R-:W-:Y:S01]  /*1a4a0*/  ISETP.GE.AND P3, PT, R212, 0x3b, PT ;  /* 0x0000003bd400780c */ /* 0x000fe20003f66270 */
[----:B------:R-:W-:Y:S02]  /*1a4b0*/  @P1 FADD.FTZ R11, R70, R11 ;  /* 0x0000000b460b1221 */ /* 0x000fe40000010000 */
[----:B------:R-:W-:Y:S04]  /*1a4c0*/  @P2 STG.E [R6.64+0x1a0], R60 ;  /* 0x0001a03c06002986 */ /* 0x000fe8000c101904 */
[----:B------:R1:W-:Y:S01]  /*1a4d0*/  @P2 STG.E.U16 [R4.64+0xd0], R15 ;  /* 0x0000d00f04002986 */ /* 0x0003e2000c101504 */
[----:B------:R-:W-:Y:S02]  /*1a4e0*/  @P1 FADD.FTZ R9, R22, R9 ;  /* 0x0000000916091221 */ /* 0x000fe40000010000 */
[----:B0-----:R-:W-:Y:S01]  /*1a4f0*/  @P0 FADD.FTZ R13, R16, -R3 ;  /* 0x80000003100d0221 */ /* 0x001fe20000010000 */
[----:B------:R-:W-:Y:S01]  /*1a500*/  @P1 F2FP.PACK_AB R11, RZ, R11 ;  /* 0x0000000bff0b123e */ /* 0x000fe200000000ff */
[----:B------:R-:W-:Y:S02]  /*1a510*/  @P2 STG.E [R6.64+0x1a4], R61 ;  /* 0x0001a43d06002986 */ /* 0x000fe4000c101904 */
[----:B------:R-:W-:Y:S01]  /*1a520*/  @P0 FFMA.FTZ R13, R2, -0.69314718246459960938, R13 ;  /* 0xbf317218020d0823 */ /* 0x000fe2000001000d */
[----:B------:R-:W-:Y:S01]  /*1a530*/  @P1 F2FP.PACK_AB R9, RZ, R9 ;  /* 0x00000009ff09123e */ /* 0x000fe200000000ff */
[----:B------:R-:W3:Y:S01]  /*1a540*/  @P5 LDG.E.CONSTANT R12, [R200.64] ;  /* 0x00000004c80c5981 */ /* 0x000ee2000c1e9900 */
[----:B-1----:R-:W-:-:S03]  /*1a550*/  @P0 FADD.FTZ R15, R28, -R3 ;  /* 0x800000031c0f0221 */ /* 0x002fc60000010000 */
[----:B------:R0:W-:Y:S01]  /*1a560*/  @P2 STG.E.U16 [R4.64+0xd2], R0 ;  /* 0x0000d20004002986 */ /* 0x0001e2000c101504 */
[----:B------:R-:W-:Y:S02]  /*1a570*/  @P0 FADD.FTZ R13, R80, R13 ;  /* 0x0000000d500d0221 */ /* 0x000fe40000010000 */
[----:B------:R-:W-:Y:S01]  /*1a580*/  @P0 FFMA.FTZ R15, R2, -0.69314718246459960938, R15 ;  /* 0xbf317218020f0823 */ /* 0x000fe2000001000f */
[----:B------:R-:W-:Y:S01]  /*1a590*/  HADD2.F32 R18, -RZ, R29.H0_H0 ;  /* 0x2000001dff127230 */ /* 0x000fe20000004100 */
[----:B------:R-:W-:Y:S01]  /*1a5a0*/  @P1 STG.E [R6.64+0x1a8], R58 ;  /* 0x0001a83a06001986 */ /* 0x000fe2000c101904 */
[----:B------:R-:W-:-:S03]  /*1a5b0*/  ISETP.GE.AND P2, PT, R212, 0x3c, PT ;  /* 0x0000003cd400780c */ /* 0x000fc60003f46270 */
[----:B------:R1:W-:Y:S01]  /*1a5c0*/  @P1 STG.E.U16 [R4.64+0xd4], R9 ;  /* 0x0000d40904001986 */ /* 0x0003e2000c101504 */
[----:B0-----:R-:W-:-:S03]  /*1a5d0*/  PRMT R0, R11, 0x7610, R0 ;  /* 0x000076100b007816 */ /* 0x001fc60000000000 */
[----:B------:R-:W4:Y:S01]  /*1a5e0*/  @P3 LDG.E.CONSTANT R22, [R200.64] ;  /* 0x00000004c8163981 */ /* 0x000f22000c1e9900 */
[----:B------:R-:W-:Y:S01]  /*1a5f0*/  @P0 FADD.FTZ R15, R82, R15 ;  /* 0x0000000f520f0221 */ /* 0x000fe20000010000 */
[----:B------:R-:W-:Y:S02]  /*1a600*/  @P0 F2FP.PACK_AB R13, RZ, R13 ;  /* 0x0000000dff0d023e */ /* 0x000fe400000000ff */
[----:B------:R-:W4:Y:S04]  /*1a610*/  @P3 LDG.E.CONSTANT R16, [R200.64] ;  /* 0x00000004c8103981 */ /* 0x000f28000c1e9900 */
[----:B------:R-:W-:Y:S01]  /*1a620*/  @P1 STG.E [R6.64+0x1ac], R59 ;  /* 0x0001ac3b06001986 */ /* 0x000fe2000c101904 */
[----:B------:R-:W-:Y:S01]  /*1a630*/  @P0 F2FP.PACK_AB R15, RZ, R15 ;  /* 0x0000000fff0f023e */ /* 0x000fe200000000ff */
[----:B-1----:R-:W-:-:S02]  /*1a640*/  @P4 FADD.FTZ R9, R18, -R3 ;  /* 0x8000000312094221 */ /* 0x002fc40000010000 */
[----:B------:R0:W-:Y:S01]  /*1a650*/  @P1 STG.E.U16 [R4.64+0xd6], R0 ;  /* 0x0000d60004001986 */ /* 0x0001e2000c101504 */
[----:B------:R-:W-:Y:S01]  /*1a660*/  ISETP.GE.AND P1, PT, R212, 0x3d, PT ;  /* 0x0000003dd400780c */ /* 0x000fe20003f26270 */
[----:B------:R-:W-:Y:S02]  /*1a670*/  @P4 FADD.FTZ R11, R20, -R3 ;  /* 0x80000003140b4221 */ /* 0x000fe40000010000 */
[----:B------:R-:W-:Y:S01]  /*1a680*/  @P0 STG.E [R6.64+0x1b0], R56 ;  /* 0x0001b03806000986 */ /* 0x000fe2000c101904 */
[----:B------:R-:W-:-:S03]  /*1a690*/  @P4 FFMA.FTZ R9, R2, -0.69314718246459960938, R9 ;  /* 0xbf31721802094823 */ /* 0x000fc60000010009 */
[----:B------:R1:W-:Y:S01]  /*1a6a0*/  @P0 STG.E.U16 [R4.64+0xd8], R13 ;  /* 0x0000d80d04000986 */ /* 0x0003e2000c101504 */
[----:B0-----:R-:W-:-:S03]  /*1a6b0*/  HADD2.F32 R0, -RZ, R30.H0_H0 ;  /* 0x2000001eff007230 */ /* 0x001fc60000004100 */
[----:B------:R-:W4:Y:S01]  /*1a6c0*/  @P2 LDG.E.CONSTANT R18, [R200.64] ;  /* 0x00000004c8122981 */ /* 0x000f22000c1e9900 */
[----:B------:R-:W-:Y:S01]  /*1a6d0*/  HADD2.F32 R30, -RZ, R30.H1_H1 ;  /* 0x3000001eff1e7230 */ /* 0x000fe20000004100 */
[----:B------:R-:W-:Y:S02]  /*1a6e0*/  @P4 FFMA.FTZ R11, R2, -0.69314718246459960938, R11 ;  /* 0xbf317218020b4823 */ /* 0x000fe4000001000b */
[----:B------:R-:W-:Y:S01]  /*1a6f0*/  @P0 STG.E [R6.64+0x1b4], R57 ;  /* 0x0001b43906000986 */ /* 0x000fe2000c101904 */
[----:B-1----:R-:W-:-:S03]  /*1a700*/  @P6 FADD.FTZ R13, R0, -R3 ;  /* 0x80000003000d6221 */ /* 0x002fc60000010000 */
[----:B------:R0:W-:Y:S01]  /*1a710*/  @P0 STG.E.U16 [R4.64+0xda], R15 ;  /* 0x0000da0f04000986 */ /* 0x0001e2000c101504 */
[----:B------:R-:W-:Y:S02]  /*1a720*/  @P4 FADD.FTZ R9, R68, R9 ;  /* 0x0000000944094221 */ /* 0x000fe40000010000 */
[----:B------:R-:W-:Y:S01]  /*1a730*/  @P6 FFMA.FTZ R13, R2, -0.69314718246459960938, R13 ;  /* 0xbf317218020d6823 */ /* 0x000fe2000001000d */
[----:B------:R-:W4:Y:S01]  /*1a740*/  @P1 LDG.E.CONSTANT R26, [R200.64] ;  /* 0x00000004c81a1981 */ /* 0x000f22000c1e9900 */
[----:B------:R-:W-:-:S03]  /*1a750*/  @P4 FADD.FTZ R11, R84, R11 ;  /* 0x0000000b540b4221 */ /* 0x000fc60000010000 */
[----:B------:R-:W4:Y:S01]  /*1a760*/  @P2 LDG.E.CONSTANT R20, [R200.64] ;  /* 0x00000004c8142981 */ /* 0x000f22000c1e9900 */
[----:B0-----:R-:W-:Y:S01]  /*1a770*/  @P6 FADD.FTZ R15, R30, -R3 ;  /* 0x800000031e0f6221 */ /* 0x001fe20000010000 */
[----:B------:R-:W-:Y:S01]  /*1a780*/  @P4 F2FP.PACK_AB R9, RZ, R9 ;  /* 0x00000009ff09423e */ /* 0x000fe200000000ff */
[----:B------:R-:W-:Y:S01]  /*1a790*/  @P6 FADD.FTZ R13, R86, R13 ;  /* 0x0000000d560d6221 */ /* 0x000fe20000010000 */
[----:B------:R-:W4:Y:S01]  /*1a7a0*/  @P1 LDG.E.CONSTANT R24, [R200.64] ;  /* 0x00000004c8181981 */ /* 0x000f22000c1e9900 */
[----:B------:R-:W-:Y:S01]  /*1a7b0*/  @P6 FFMA.FTZ R15, R2, -0.69314718246459960938, R15 ;  /* 0xbf317218020f6823 */ /* 0x000fe2000001000f */
[----:B------:R-:W-:-:S03]  /*1a7c0*/  @P4 F2FP.PACK_AB R11, RZ, R11 ;  /* 0x0000000bff0b423e */ /* 0x000fc600000000ff */
[----:B------:R-:W-:Y:S01]  /*1a7d0*/  @P6 FADD.FTZ R15, R88, R15 ;  /* 0x0000000f580f6221 */ /* 0x000fe20000010000 */
[C---:B------:R-:W-:Y:S01]  /*1a7e0*/  ISETP.GE.AND P0, PT, R212.reuse, 0x3e, PT ;  /* 0x0000003ed400780c */ /* 0x040fe20003f06270 */
[----:B------:R0:W-:Y:S01]  /*1a7f0*/  @P4 STG.E [R6.64+0x1b8], R54 ;  /* 0x0001b83606004986 */ /* 0x0001e2000c101904 */
[----:B------:R-:W-:Y:S02]  /*1a800*/  @P6 F2FP.PACK_AB R13, RZ, R13 ;  /* 0x0000000dff0d623e */ /* 0x000fe400000000ff */
[----:B------:R-:W-:Y:S01]  /*1a810*/  @P6 F2FP.PACK_AB R15, RZ, R15 ;  /* 0x0000000fff0f623e */ /* 0x000fe200000000ff */
[----:B------:R1:W-:Y:S04]  /*1a820*/  @P4 STG.E.U16 [R4.64+0xdc], R9 ;  /* 0x0000dc0904004986 */ /* 0x0003e8000c101504 */
[----:B------:R-:W-:Y:S04]  /*1a830*/  @P4 STG.E [R6.64+0x1bc], R55 ;  /* 0x0001bc3706004986 */ /* 0x000fe8000c101904 */
[----:B------:R0:W-:Y:S01]  /*1a840*/  @P4 STG.E.U16 [R4.64+0xde], R11 ;  /* 0x0000de0b04004986 */ /* 0x0001e2000c101504 */
[----:B------:R-:W-:-:S03]  /*1a850*/  ISETP.GE.AND P4, PT, R212, 0x3f, PT ;  /* 0x0000003fd400780c */ /* 0x000fc60003f86270 */
[----:B------:R-:W-:Y:S04]  /*1a860*/  @P6 STG.E [R6.64+0x1c0], R52 ;  /* 0x0001c03406006986 */ /* 0x000fe8000c101904 */
[----:B------:R0:W-:Y:S04]  /*1a870*/  @P6 STG.E.U16 [R4.64+0xe0], R13 ;  /* 0x0000e00d04006986 */ /* 0x0001e8000c101504 */
[----:B------:R-:W-:Y:S04]  /*1a880*/  @P6 STG.E [R6.64+0x1c4], R53 ;  /* 0x0001c43506006986 */ /* 0x000fe8000c101904 */
[----:B------:R0:W-:Y:S01]  /*1a890*/  @P6 STG.E.U16 [R4.64+0xe2], R15 ;  /* 0x0000e20f04006986 */ /* 0x0001e2000c101504 */
[----:B------:R-:W-:-:S03]  /*1a8a0*/  ISETP.GE.AND P6, PT, R212, 0x40, PT ;  /* 0x00000040d400780c */ /* 0x000fc60003fc6270 */
[----:B------:R-:W4:Y:S04]  /*1a8b0*/  @P0 LDG.E.CONSTANT R28, [R200.64] ;  /* 0x00000004c81c0981 */ /* 0x000f28000c1e9900 */
[----:B------:R-:W4:Y:S04]  /*1a8c0*/  @P0 LDG.E.CONSTANT R30, [R200.64] ;  /* 0x00000004c81e0981 */ /* 0x000f28000c1e9900 */
[----:B0-----:R-:W4:Y:S04]  /*1a8d0*/  @P4 LDG.E.CONSTANT R54, [R200.64] ;  /* 0x00000004c8364981 */ /* 0x001f28000c1e9900 */
[----:B------:R-:W4:Y:S04]  /*1a8e0*/  @P4 LDG.E.CONSTANT R56, [R200.64] ;  /* 0x00000004c8384981 */ /* 0x000f28000c1e9900 */
[----:B------:R-:W4:Y:S01]  /*1a8f0*/  @P6 LDG.E.CONSTANT R58, [R200.64] ;  /* 0x00000004c83a6981 */ /* 0x000f22000c1e9900 */
[----:B------:R-:W-:-:S05]  /*1a900*/  HADD2.F32 R0, -RZ, R31.H0_H0 ;  /* 0x2000001fff007230 */ /* 0x000fca0000004100 */
[----:B-1----:R-:W-:Y:S01]  /*1a910*/  @P5 FADD.FTZ R9, R0, -R3 ;  /* 0x8000000300095221 */ /* 0x002fe20000010000 */
[----:B------:R-:W-:-:S03]  /*1a920*/  HADD2.F32 R0, -RZ, R31.H1_H1 ;  /* 0x3000001fff007230 */ /* 0x000fc60000004100 */
[----:B------:R-:W-:Y:S02]  /*1a930*/  @P5 FFMA.FTZ R9, R2, -0.69314718246459960938, R9 ;  /* 0xbf31721802095823 */ /* 0x000fe40000010009 */
[----:B------:R-:W-:Y:S01]  /*1a940*/  @P5 FADD.FTZ R11, R0, -R3 ;  /* 0x80000003000b5221 */ /* 0x000fe20000010000 */
[--C-:B------:R-:W-:Y:S02]  /*1a950*/  HADD2.F32 R0, -RZ, R32.reuse.H0_H0 ;  /* 0x20000020ff007230 */ /* 0x100fe40000004100 */
[----:B------:R-:W-:Y:S01]  /*1a960*/  HADD2.F32 R32, -RZ, R32.H1_H1 ;  /* 0x30000020ff207230 */ /* 0x000fe20000004100 */
[----:B------:R-:W-:Y:S02]  /*1a970*/  @P5 FFMA.FTZ R11, R2, -0.69314718246459960938, R11 ;  /* 0xbf317218020b5823 */ /* 0x000fe4000001000b */
[----:B------:R-:W-:-:S04]  /*1a980*/  @P3 FADD.FTZ R13, R0, -R3 ;  /* 0x80000003000d3221 */ /* 0x000fc80000010000 */
[----:B------:R-:W-:Y:S01]  /*1a990*/  @P3 FFMA.FTZ R13, R2, -0.69314718246459960938, R13 ;  /* 0xbf317218020d3823 */ /* 0x000fe2000001000d */
[--C-:B------:R-:W-:Y:S01]  /*1a9a0*/  HADD2.F32 R0, -RZ, R34.reuse.H0_H0 ;  /* 0x20000022ff007230 */ /* 0x100fe20000004100 */
[----:B------:R-:W-:Y:S01]  /*1a9b0*/  @P5 STG.E [R6.64+0x1c8], R50 ;  /* 0x0001c83206005986 */ /* 0x000fe2000c101904 */
[----:B------:R-:W-:Y:S02]  /*1a9c0*/  HADD2.F32 R34, -RZ, R34.H1_H1 ;  /* 0x30000022ff227230 */ /* 0x000fe40000004100 */
[----:B------:R-:W-:Y:S02]  /*1a9d0*/  HADD2.F32 R10, -RZ, R33.H1_H1 ;  /* 0x30000021ff0a7230 */ /* 0x000fe40000004100 */
[----:B------:R-:W-:Y:S01]  /*1a9e0*/  HADD2.F32 R14, -RZ, R35.H1_H1 ;  /* 0x30000023ff0e7230 */ /* 0x000fe20000004100 */
[----:B--2---:R-:W-:-:S05]  /*1a9f0*/  @P5 FADD.FTZ R9, R8, R9 ;  /* 0x0000000908095221 */ /* 0x004fca0000010000 */
[----:B------:R-:W-:-:S04]  /*1aa00*/  @P5 F2FP.PACK_AB R9, RZ, R9 ;  /* 0x00000009ff09523e */ /* 0x000fc800000000ff */
[----:B------:R-:W-:Y:S01]  /*1aa10*/  PRMT R15, R9, 0x7610, R15 ;  /* 0x00007610090f7816 */ /* 0x000fe2000000000f */
[----:B------:R-:W-:-:S04]  /*1aa20*/  @P3 FADD.FTZ R9, R32, -R3 ;  /* 0x8000000320093221 */ /* 0x000fc80000010000 */
[----:B------:R-:W-:Y:S01]  /*1aa30*/  @P3 FFMA.FTZ R9, R2, -0.69314718246459960938, R9 ;  /* 0xbf31721802093823 */ /* 0x000fe20000010009 */
[----:B------:R-:W-:Y:S01]  /*1aa40*/  HADD2.F32 R8, -RZ, R33.H0_H0 ;  /* 0x20000021ff087230 */ /* 0x000fe20000004100 */
[----:B---3--:R-:W-:-:S05]  /*1aa50*/  @P5 FADD.FTZ R11, R12, R11 ;  /* 0x0000000b0c0b5221 */ /* 0x008fca0000010000 */
[----:B------:R-:W-:Y:S01]  /*1aa60*/  @P5 F2FP.PACK_AB R11, RZ, R11 ;  /* 0x0000000bff0b523e */ /* 0x000fe200000000ff */
[----:B------:R0:W-:Y:S01]  /*1aa70*/  @P5 STG.E.U16 [R4.64+0xe4], R15 ;  /* 0x0000e40f04005986 */ /* 0x0001e2000c101504 */
[----:B----4-:R-:W-:Y:S02]  /*1aa80*/  @P3 FADD.FTZ R9, R22, R9 ;  /* 0x0000000916093221 */ /* 0x010fe40000010000 */
[----:B------:R-:W-:Y:S01]  /*1aa90*/  @P3 FADD.FTZ R13, R16, R13 ;  /* 0x0000000d100d3221 */ /* 0x000fe20000010000 */
[----:B------:R-:W-:Y:S01]  /*1aaa0*/  PRMT R16, R11, 0x7610, R16 ;  /* 0x000076100b107816 */ /* 0x000fe20000000010 */
[--C-:B------:R-:W-:Y:S01]  /*1aab0*/  @P2 FADD.FTZ R11, R8, -R3.reuse ;  /* 0x80000003080b2221 */ /* 0x100fe20000010000 */
[----:B------:R-:W-:Y:S02]  /*1aac0*/  @P3 F2FP.PACK_AB R9, RZ, R9 ;  /* 0x00000009ff09323e */ /* 0x000fe400000000ff */
[----:B------:R-:W-:Y:S01]  /*1aad0*/  @P3 F2FP.PACK_AB R13, RZ, R13 ;  /* 0x0000000dff0d323e */ /* 0x000fe200000000ff */
[----:B0-----:R-:W-:Y:S01]  /*1aae0*/  @P1 FADD.FTZ R15, R0, -R3 ;  /* 0x80000003000f1221 */ /* 0x001fe20000010000 */
[----:B------:R-:W-:Y:S01]  /*1aaf0*/  PRMT R0, R9, 0x7610, R0 ;  /* 0x0000761009007816 */ /* 0x000fe20000000000 */
[----:B------:R-:W-:Y:S01]  /*1ab00*/  @P2 FFMA.FTZ R11, R2, -0.69314718246459960938, R11 ;  /* 0xbf317218020b2823 */ /* 0x000fe2000001000b */
[----:B------:R-:W-:Y:S01]  /*1ab10*/  PRMT R17, R13, 0x7610, R17 ;  /* 0x000076100d117816 */ /* 0x000fe20000000011 */
[----:B------:R-:W-:-:S02]  /*1ab20*/  @P1 FADD.FTZ R9, R34, -R3 ;  /* 0x8000000322091221 */ /* 0x000fc40000010000 */
[----:B------:R-:W-:Y:S02]  /*1ab30*/  @P2 FADD.FTZ R13, R10, -R3 ;  /* 0x800000030a0d2221 */ /* 0x000fe40000010000 */
[C---:B------:R-:W-:Y:S02]  /*1ab40*/  @P1 FFMA.FTZ R9, R2.reuse, -0.69314718246459960938, R9 ;  /* 0xbf31721802091823 */ /* 0x040fe40000010009 */
[----:B------:R-:W-:Y:S02]  /*1ab50*/  @P2 FFMA.FTZ R13, R2, -0.69314718246459960938, R13 ;  /* 0xbf317218020d2823 */ /* 0x000fe4000001000d */
[----:B------:R-:W-:Y:S02]  /*1ab60*/  @P2 FADD.FTZ R11, R18, R11 ;  /* 0x0000000b120b2221 */ /* 0x000fe40000010000 */
[----:B------:R-:W-:Y:S01]  /*1ab70*/  @P1 FFMA.FTZ R15, R2, -0.69314718246459960938, R15 ;  /* 0xbf317218020f1823 */ /* 0x000fe2000001000f */
[----:B------:R-:W-:Y:S02]  /*1ab80*/  @P5 STG.E [R6.64+0x1cc], R51 ;  /* 0x0001cc3306005986 */ /* 0x000fe4000c101904 */
[----:B------:R-:W-:Y:S01]  /*1ab90*/  @P2 F2FP.PACK_AB R11, RZ, R11 ;  /* 0x0000000bff0b223e */ /* 0x000fe200000000ff */
[----:B------:R-:W-:Y:S01]  /*1aba0*/  HADD2.F32 R12, -RZ, R35.H0_H0 ;  /* 0x20000023ff0c7230 */ /* 0x000fe20000004100 */
[----:B------:R-:W-:Y:S01]  /*1abb0*/  @P5 STG.E.U16 [R4.64+0xe6], R16 ;  /* 0x0000e61004005986 */ /* 0x000fe2000c101504 */
[----:B------:R-:W-:-:S03]  /*1abc0*/  @P1 FADD.FTZ R9, R26, R9 ;  /* 0x000000091a091221 */ /* 0x000fc60000010000 */
[----:B------:R-:W-:Y:S01]  /*1abd0*/  @P3 STG.E [R6.64+0x1d0], R48 ;  /* 0x0001d03006003986 */ /* 0x000fe2000c101904 */
[----:B------:R-:W-:-:S03]  /*1abe0*/  @P2 FADD.FTZ R13, R20, R13 ;  /* 0x0000000d140d2221 */ /* 0x000fc60000010000 */
[----:B------:R-:W-:Y:S01]  /*1abf0*/  @P3 STG.E.U16 [R4.64+0xe8], R17 ;  /* 0x0000e81104003986 */ /* 0x000fe2000c101504 */
[----:B------:R-:W-:Y:S02]  /*1ac00*/  PRMT R8, R11, 0x7610, R8 ;  /* 0x000076100b087816 */ /* 0x000fe40000000008 */
[----:B------:R-:W-:Y:S01]  /*1ac10*/  @P1 F2FP.PACK_AB R9, RZ, R9 ;  /* 0x00000009ff09123e */ /* 0x000fe200000000ff */
[----:B------:R-:W-:Y:S01]  /*1ac20*/  @P3 STG.E [R6.64+0x1d4], R49 ;  /* 0x0001d43106003986 */ /* 0x000fe2000c101904 */
[----:B------:R-:W-:Y:S01]  /*1ac30*/  @P1 FADD.FTZ R15, R24, R15 ;  /* 0x0000000f180f1221 */ /* 0x000fe20000010000 */
[----:B------:R-:W-:Y:S02]  /*1ac40*/  @P2 F2FP.PACK_AB R13, RZ, R13 ;  /* 0x0000000dff0d223e */ /* 0x000fe400000000ff */
[----:B------:R0:W-:Y:S01]  /*1ac50*/  @P3 STG.E.U16 [R4.64+0xea], R0 ;  /* 0x0000ea0004003986 */ /* 0x0001e2000c101504 */
[----:B------:R-:W-:Y:S01]  /*1ac60*/  @P0 FADD.FTZ R11, R12, -R3 ;  /* 0x800000030c0b0221 */ /* 0x000fe20000010000 */
[----:B------:R-:W-:-:S02]  /*1ac70*/  PRMT R10, R9, 0x7610, R10 ;  /* 0x00007610090a7816 */ /* 0x000fc4000000000a */
[----:B------:R-:W-:Y:S01]  /*1ac80*/  @P2 STG.E [R6.64+0x1d8], R46 ;  /* 0x0001d82e06002986 */ /* 0x000fe2000c101904 */
[----:B------:R-:W-:Y:S01]  /*1ac90*/  @P1 F2FP.PACK_AB R15, RZ, R15 ;  /* 0x0000000fff0f123e */ /* 0x000fe200000000ff */
[----:B------:R-:W-:Y:S02]  /*1aca0*/  @P0 FADD.FTZ R9, R14, -R3 ;  /* 0x800000030e090221 */ /* 0x000fe40000010000 */
[----:B------:R1:W-:Y:S01]  /*1acb0*/  @P2 STG.E.U16 [R4.64+0xec], R8 ;  /* 0x0000ec0804002986 */ /* 0x0003e2000c101504 */
[----:B0-----:R-:W-:-:S03]  /*1acc0*/  HADD2.F32 R0, -RZ, R36.H0_H0 ;  /* 0x20000024ff007230 */ /* 0x001fc60000004100 */
[----:B------:R-:W-:Y:S01]  /*1acd0*/  @P2 STG.E [R6.64+0x1dc], R47 ;  /* 0x0001dc2f06002986 */ /* 0x000fe2000c101904 */
[----:B------:R-:W-:Y:S01]  /*1ace0*/  HADD2.F32 R36, -RZ, R36.H1_H1 ;  /* 0x30000024ff247230 */ /* 0x000fe20000004100 */
[----:B------:R-:W-:Y:S02]  /*1acf0*/  @P0 FFMA.FTZ R11, R2, -0.69314718246459960938, R11 ;  /* 0xbf317218020b0823 */ /* 0x000fe4000001000b */
[----:B------:R0:W-:Y:S01]  /*1ad00*/  @P2 STG.E.U16 [R4.64+0xee], R13 ;  /* 0x0000ee0d04002986 */ /* 0x0001e2000c101504 */
[----:B-1----:R-:W-:-:S03]  /*1ad10*/  HADD2.F32 R8, -RZ, R37.H0_H0 ;  /* 0x20000025ff087230 */ /* 0x002fc60000004100 */
[----:B------:R-:W-:Y:S01]  /*1ad20*/  @P1 STG.E [R6.64+0x1e0], R44 ;  /* 0x0001e02c06001986 */ /* 0x000fe2000c101904 */
[----:B------:R-:W-:-:S03]  /*1ad30*/  @P0 FFMA.FTZ R9, R2, -0.69314718246459960938, R9 ;  /* 0xbf31721802090823 */ /* 0x000fc60000010009 */
[----:B------:R1:W-:Y:S01]  /*1ad40*/  @P1 STG.E.U16 [R4.64+0xf0], R15 ;  /* 0x0000f00f04001986 */ /* 0x0003e2000c101504 */
[--C-:B0-----:R-:W-:Y:S02]  /*1ad50*/  @P4 FADD.FTZ R13, R0, -R3.reuse ;  /* 0x80000003000d4221 */ /* 0x101fe40000010000 */
[----:B------:R-:W-:Y:S02]  /*1ad60*/  @P6 FADD.FTZ R17, R8, -R3 ;  /* 0x8000000308116221 */ /* 0x000fe40000010000 */
[----:B------:R-:W-:Y:S02]  /*1ad70*/  @P4 FFMA.FTZ R13, R2, -0.69314718246459960938, R13 ;  /* 0xbf317218020d4823 */ /* 0x000fe4000001000d */
[----:B-1----:R-:W-:Y:S02]  /*1ad80*/  @P4 FADD.FTZ R15, R36, -R3 ;  /* 0x80000003240f4221 */ /* 0x002fe40000010000 */
[----:B------:R-:W-:Y:S02]  /*1ad90*/  @P0 FADD.FTZ R11, R28, R11 ;  /* 0x0000000b1c0b0221 */ /* 0x000fe40000010000 */
[----:B------:R-:W-:-:S02]  /*1ada0*/  @P0 FADD.FTZ R9, R30, R9 ;  /* 0x000000091e090221 */ /* 0x000fc40000010000 */
[----:B------:R-:W-:Y:S01]  /*1adb0*/  @P4 FFMA.FTZ R15, R2, -0.69314718246459960938, R15 ;  /* 0xbf317218020f4823 */ /* 0x000fe2000001000f */
[----:B------:R-:W-:Y:S01]  /*1adc0*/  @P0 F2FP.PACK_AB R11, RZ, R11 ;  /* 0x0000000bff0b023e */ /* 0x000fe200000000ff */
[----:B------:R-:W-:Y:S02]  /*1add0*/  @P4 FADD.FTZ R13, R54, R13 ;  /* 0x0000000d360d4221 */ /* 0x000fe40000010000 */
[----:B------:R-:W-:Y:S01]  /*1ade0*/  @P6 FFMA.FTZ R17, R2, -0.69314718246459960938, R17 ;  /* 0xbf31721802116823 */ /* 0x000fe20000010011 */
[----:B------:R0:W-:Y:S01]  /*1adf0*/  @P1 STG.E [R6.64+0x1e4], R45 ;  /* 0x0001e42d06001986 */ /* 0x0001e2000c101904 */
[----:B------:R-:W-:Y:S01]  /*1ae00*/  @P4 FADD.FTZ R15, R56, R15 ;  /* 0x0000000f380f4221 */ /* 0x000fe20000010000 */
[----:B------:R-:W-:Y:S02]  /*1ae10*/  @P0 F2FP.PACK_AB R9, RZ, R9 ;  /* 0x00000009ff09023e */ /* 0x000fe400000000ff */
[----:B------:R0:W-:Y:S01]  /*1ae20*/  @P1 STG.E.U16 [R4.64+0xf2], R10 ;  /* 0x0000f20a04001986 */ /* 0x0001e2000c101504 */
[----:B------:R-:W-:Y:S01]  /*1ae30*/  @P6 FADD.FTZ R17, R58, R17 ;  /* 0x000000113a116221 */ /* 0x000fe20000010000 */
[----:B------:R-:W-:-:S02]  /*1ae40*/  @P4 F2FP.PACK_AB R13, RZ, R13 ;  /* 0x0000000dff0d423e */ /* 0x000fc400000000ff */
[----:B------:R0:W-:Y:S01]  /*1ae50*/  @P0 STG.E [R6.64+0x1e8], R42 ;  /* 0x0001e82a06000986 */ /* 0x0001e2000c101904 */
[----:B------:R-:W-:-:S03]  /*1ae60*/  @P4 F2FP.PACK_AB R15, RZ, R15 ;  /* 0x0000000fff0f423e */ /* 0x000fc600000000ff */
[----:B------:R0:W-:Y:S01]  /*1ae70*/  @P0 STG.E.U16 [R4.64+0xf4], R11 ;  /* 0x0000f40b04000986 */ /* 0x0001e2000c101504 */
[----:B------:R-:W-:-:S03]  /*1ae80*/  @P6 F2FP.PACK_AB R17, RZ, R17 ;  /* 0x00000011ff11623e */ /* 0x000fc600000000ff */
[----:B------:R0:W-:Y:S04]  /*1ae90*/  @P0 STG.E [R6.64+0x1ec], R43 ;  /* 0x0001ec2b06000986 */ /* 0x0001e8000c101904 */
[----:B------:R0:W-:Y:S04]  /*1aea0*/  @P0 STG.E.U16 [R4.64+0xf6], R9 ;  /* 0x0000f60904000986 */ /* 0x0001e8000c101504 */
[----:B------:R0:W-:Y:S04]  /*1aeb0*/  @P4 STG.E [R6.64+0x1f0], R40 ;  /* 0x0001f02806004986 */ /* 0x0001e8000c101904 */
[----:B------:R0:W-:Y:S04]  /*1aec0*/  @P4 STG.E.U16 [R4.64+0xf8], R13 ;  /* 0x0000f80d04004986 */ /* 0x0001e8000c101504 */
[----:B------:R0:W-:Y:S04]  /*1aed0*/  @P4 STG.E [R6.64+0x1f4], R41 ;  /* 0x0001f42906004986 */ /* 0x0001e8000c101904 */
[----:B------:R0:W-:Y:S04]  /*1aee0*/  @P4 STG.E.U16 [R4.64+0xfa], R15 ;  /* 0x0000fa0f04004986 */ /* 0x0001e8000c101504 */
[----:B------:R0:W-:Y:S04]  /*1aef0*/  @P6 STG.E [R6.64+0x1f8], R38 ;  /* 0x0001f82606006986 */ /* 0x0001e8000c101904 */
[----:B------:R0:W-:Y:S01]  /*1af00*/  @P6 STG.E.U16 [R4.64+0xfc], R17 ;  /* 0x0000fc1104006986 */ /* 0x0001e2000c101504 */
[----:B------:R-:W-:Y:S05]  /*1af10*/  @!P6 EXIT ;  /* 0x000000000000e94d */ /* 0x000fea0003800000 */
[----:B------:R-:W2:Y:S01]  /*1af20*/  LDG.E.CONSTANT R201, [R200.64] ;  /* 0x00000004c8c97981 */ /* 0x000ea2000c1e9900 */
[----:B------:R-:W-:-:S03]  /*1af30*/  HADD2.F32 R0, -RZ, R37.H1_H1 ;  /* 0x30000025ff007230 */ /* 0x000fc60000004100 */
[----:B------:R-:W-:Y:S02]  /*1af40*/  STG.E [R6.64+0x1fc], R39 ;  /* 0x0001fc2706007986 */ /* 0x000fe4000c101904 */
[----:B------:R-:W-:-:S04]  /*1af50*/  FADD.FTZ R3, R0, -R3 ;  /* 0x8000000300037221 */ /* 0x000fc80000010000 */
[----:B------:R-:W-:-:S04]  /*1af60*/  FFMA.FTZ R0, R2, -0.69314718246459960938, R3 ;  /* 0xbf31721802007823 */ /* 0x000fc80000010003 */
[----:B--2---:R-:W-:-:S05]  /*1af70*/  FADD.FTZ R0, R201, R0 ;  /* 0x00000000c9007221 */ /* 0x004fca0000010000 */
[----:B------:R-:W-:-:S05]  /*1af80*/  F2FP.PACK_AB R0, RZ, R0 ;  /* 0x00000000ff00723e */ /* 0x000fca00000000ff */
[----:B------:R-:W-:Y:S01]  /*1af90*/  STG.E.U16 [R4.64+0xfe], R0 ;  /* 0x0000fe0004007986 */ /* 0x000fe2000c101504 */
[----:B------:R-:W-:Y:S05]  /*1afa0*/  EXIT ;  /* 0x000000000000794d */ /* 0x000fea0003800000 */
.L_x_358:
        /* <DEDUP_REMOVED lines=13> */
.L_x_74462:


//--------------------- .text._ZN17fastertransformer38beam_online_softmax_topk_stage2_kernelI6__halfLi128ELi64EEEvPKfS3_PiPT_ii --------------------------
	.section	.text._ZN17fastertransformer38beam_online_softmax_topk_stage2_kernelI6__halfLi128ELi64EEEvPKfS3_PiPT_ii,"ax",@progbits
	.sectioninfo	@"SHI_REGISTERS=240"
	.align	128
        .global         _ZN17fastertransformer38beam_online_softmax_topk_stage2_kernelI6__halfLi128ELi64EEEvPKfS3_PiPT_ii
        .type           _ZN17fastertransformer38beam_online_softmax_topk_stage2_kernelI6__halfLi128ELi64EEEvPKfS3_PiPT_ii,@function
        .size           _ZN17fastertransformer38beam_online_softmax_topk_stage2_kernelI6__halfLi128ELi64EEEvPKfS3_PiPT_ii,(.L_x_74463 - _ZN17fastertransformer38beam_online_softmax_topk_stage2_kernelI6__halfLi128ELi64EEEvPKfS3_PiPT_ii)
        .other          _ZN17fastertransformer38beam_online_softmax_topk_stage2_kernelI6__halfLi128ELi64EEEvPKfS3_PiPT_ii,@"STO_CUDA_ENTRY STV_DEFAULT"
_ZN17fastertransformer38beam_online_softmax_topk_stage2_kernelI6__halfLi128ELi64EEEvPKfS3_PiPT_ii:
.text._ZN17fastertransformer38beam_online_softmax_topk_stage2_kernelI6__halfLi128ELi64EEEvPKfS3_PiPT_ii:
        /* <DEDUP_REMOVED lines=8> */
[C-C-:B------:R-:W-:Y:S01]  /*0080*/  PRMT R4, R12.reuse, 0x5410, R12.reuse ;  /* 0x000054100c047816 */ /* 0x140fe2000000000c */
[----:B------:R-:W-:Y:S01]  /*0090*/  IMAD.MOV.U32 R165, RZ, RZ, -0x38802000 ;  /* 0xc77fe000ffa57424 */ /* 0x000fe200078e00ff */
[----:B------:R-:W-:Y:S01]  /*00a0*/  STL.64 [R1+0x610], R2 ;  /* 0x0006100201007387 */ /* 0x000fe20000100a00 */
[C-C-:B------:R-:W-:Y:S01]  /*00b0*/  PRMT R5, R12.reuse, 0x5410, R12.reuse ;  /* 0x000054100c057816 */ /* 0x140fe2000000000c */
[----:B------:R-:W-:Y:S01]  /*00c0*/  IMAD.MOV.U32 R164, RZ, RZ, RZ ;  /* 0x000000ffffa47224 */ /* 0x000fe200078e00ff */
[C---:B------:R-:W-:Y:S01]  /*00d0*/  PRMT R6, R12.reuse, 0x5410, R12 ;  /* 0x000054100c067816 */ /* 0x040fe2000000000c */
[----:B------:R-:W-:Y:S01]  /*00e0*/  STL.64 [R1+0x618], R2 ;  /* 0x0006180201007387 */ /* 0x000fe20000100a00 */
[----:B------:R-:W-:-:S02]  /*00f0*/  PRMT R7, R12, 0x7610, R7 ;  /* 0x000076100c077816 */ /* 0x000fc40000000007 */
        /* <DEDUP_REMOVED lines=15> */
[----:B------:R2:W-:Y:S04]  /*01f0*/  STL.U16 [R1+0x824], R0 ;  /* 0x0008240001007387 */ /* 0x0005e80000100400 */
[----:B------:R3:W-:Y:S01]  /*0200*/  STL.U16 [R1+0x826], R2 ;  /* 0x0008260201007387 */ /* 0x0007e20000100400 */
[C---:B0-----:R-:W-:Y:S02]  /*0210*/  PRMT R5, R12.reuse, 0x7610, R5 ;  /* 0x000076100c057816 */ /* 0x041fe40000000005 */
[C---:B-1----:R-:W-:Y:S01]  /*0220*/  PRMT R3, R12.reuse, 0x7610, R3 ;  /* 0x000076100c037816 */ /* 0x042fe20000000003 */
[----:B------:R0:W-:Y:S01]  /*0230*/  STL.U16 [R1+0x830], R4 ;  /* 0x0008300401007387 */ /* 0x0001e20000100400 */
[----:B--2---:R-:W-:-:S03]  /*0240*/  PRMT R0, R12, 0x7610, R0 ;  /* 0x000076100c007816 */ /* 0x004fc60000000000 */
[----:B------:R1:W-:Y:S01]  /*0250*/  STL.U16 [R1+0x82e], R3 ;  /* 0x00082e0301007387 */ /* 0x0003e20000100400 */
[----:B---3--:R-:W-:-:S03]  /*0260*/  PRMT R2, R12, 0x7610, R2 ;  /* 0x000076100c027816 */ /* 0x008fc60000000002 */
[----:B------:R2:W-:Y:S01]  /*0270*/  STL.U16 [R1+0x834], R0 ;  /* 0x0008340001007387 */ /* 0x0005e20000100400 */
[----:B0-----:R-:W-:-:S03]  /*0280*/  PRMT R4, R12, 0x7610, R4 ;  /* 0x000076100c047816 */ /* 0x001fc60000000004 */
[----:B------:R0:W-:Y:S01]  /*0290*/  STL.U16 [R1+0x838], R2 ;  /* 0x0008380201007387 */ /* 0x0001e20000100400 */
[----:B-1----:R-:W-:-:S03]  /*02a0*/  PRMT R3, R12, 0x7610, R3 ;  /* 0x000076100c037816 */ /* 0x002fc60000000003 */
[----:B------:R1:W-:Y:S01]  /*02b0*/  STL [R1+0x820], R6 ;  /* 0x0008200601007387 */ /* 0x0003e20000100800 */
[----:B--2---:R-:W-:-:S03]  /*02c0*/  PRMT R0, R12, 0x7610, R0 ;  /* 0x000076100c007816 */ /* 0x004fc60000000000 */
[----:B------:R2:W-:Y:S01]  /*02d0*/  STL.U16 [R1+0x83e], R3 ;  /* 0x00083e0301007387 */ /* 0x0005e20000100400 */
[----:B0-----:R-:W-:-:S03]  /*02e0*/  PRMT R2, R12, 0x7610, R2 ;  /* 0x000076100c027816 */ /* 0x001fc60000000002 */
[----:B------:R0:W-:Y:S04]  /*02f0*/  STL.U16 [R1+0x828], R7 ;  /* 0x0008280701007387 */ /* 0x0001e80000100400 */
[----:B------:R3:W-:Y:S01]  /*0300*/  STL.U16 [R1+0x82a], R8 ;  /* 0x00082a0801007387 */ /* 0x0007e20000100400 */
[C---:B-1----:R-:W-:Y:S02]  /*0310*/  PRMT R6, R12.reuse, 0x7610, R6 ;  /* 0x000076100c067816 */ /* 0x042fe40000000006 */
[C---:B--2---:R-:W-:Y:S01]  /*0320*/  PRMT R3, R12.reuse, 0x7610, R3 ;  /* 0x000076100c037816 */ /* 0x044fe20000000003 */
[----:B------:R1:W-:Y:S01]  /*0330*/  STL.U16 [R1+0x82c], R9 ;  /* 0x00082c0901007387 */ /* 0x0003e20000100400 */
[----:B0-----:R-:W-:-:S03]  /*0340*/  PRMT R7, R12, 0x7610, R7 ;  /* 0x000076100c077816 */ /* 0x001fc60000000007 */
[----:B------:R0:W-:Y:S01]  /*0350*/  STL.U16 [R1+0x832], R5 ;  /* 0x0008320501007387 */ /* 0x0001e20000100400 */
[----:B---3--:R-:W-:-:S03]  /*0360*/  PRMT R8, R12, 0x7610, R8 ;  /* 0x000076100c087816 */ /* 0x008fc60000000008 */
[----:B------:R2:W-:Y:S01]  /*0370*/  STL.U16 [R1+0x842], R4 ;  /* 0x0008420401007387 */ /* 0x0005e20000100400 */
[----:B-1----:R-:W-:-:S03]  /*0380*/  PRMT R9, R12, 0x7610, R9 ;  /* 0x000076100c097816 */ /* 0x002fc60000000009 */
[----:B------:R1:W-:Y:S01]  /*0390*/  STL.U16 [R1+0x844], R0 ;  /* 0x0008440001007387 */ /* 0x0003e20000100400 */
[----:B0-----:R-:W-:-:S03]  /*03a0*/  PRMT R5, R12, 0x7610, R5 ;  /* 0x000076100c057816 */ /* 0x001fc60000000005 */
[----:B------:R0:W-:Y:S01]  /*03b0*/  STL.U16 [R1+0x848], R2 ;  /* 0x0008480201007387 */ /* 0x0001e20000100400 */
[----:B--2---:R-:W-:-:S03]  /*03c0*/  PRMT R4, R12, 0x7610, R4 ;  /* 0x000076100c047816 */ /* 0x004fc60000000004 */
        /* <DEDUP_REMOVED lines=143> */
[----:B--2---:R-:W-:-:S03]  /*0cc0*/  IMAD.MOV.U32 R0, RZ, RZ, -0x1 ;  /* 0xffffffffff007424 */ /* 0x004fc600078e00ff */
[----:B------:R2:W-:Y:S01]  /*0cd0*/  STL.U16 [R1+0x8d4], R3 ;  /* 0x0008d40301007387 */ /* 0x0005e20000100400 */
[----:B-1----:R-:W-:-:S03]  /*0ce0*/  PRMT R9, R12, 0x7610, R9 ;  /* 0x000076100c097816 */ /* 0x002fc60000000009 */
[----:B------:R1:W-:Y:S01]  /*0cf0*/  STL.U16 [R1+0x8d0], R5 ;  /* 0x0008d00501007387 */ /* 0x0003e20000100400 */
[----:B0-----:R-:W-:-:S03]  /*0d00*/  IMAD.MOV.U32 R2, RZ, RZ, -0x38802000 ;  /* 0xc77fe000ff027424 */ /* 0x001fc600078e00ff */
[----:B------:R0:W-:Y:S01]  /*0d10*/  STL.U16 [R1+0x8d2], R6 ;  /* 0x0008d20601007387 */ /* 0x0001e20000100400 */
[----:B--2---:R-:W-:-:S03]  /*0d20*/  IMAD.MOV.U32 R3, RZ, RZ, RZ ;  /* 0x000000ffff037224 */ /* 0x004fc600078e00ff */
        /* <DEDUP_REMOVED lines=10> */
[----:B------:R-:W-:Y:S01]  /*0dd0*/  STL.U16 [R1+0x8e0], R11 ;  /* 0x0008e00b01007387 */ /* 0x000fe20000100400 */
[----:B--2---:R-:W-:-:S03]  /*0de0*/  PRMT R9, R12, 0x7610, R9 ;  /* 0x000076100c097816 */ /* 0x004fc60000000009 */
        /* <DEDUP_REMOVED lines=97> */
[----:B------:R0:W-:Y:S04]  /*1400*/  STL.64 [R1+0x608], R2 ;  /* 0x0006080201007387 */ /* 0x0001e80000100a00 */
[----:B------:R-:W-:Y:S04]  /*1410*/  STL [R1+0x7b8], R0 ;  /* 0x0007b80001007387 */ /* 0x000fe80000100800 */
[----:B------:R-:W-:Y:S01]  /*1420*/  STL [R1+0x7bc], R0 ;  /* 0x0007bc0001007387 */ /* 0x000fe20000100800 */
[----:B0-----:R-:W-:-:S03]  /*1430*/  PRMT R3, R12, 0x7610, R3 ;  /* 0x000076100c037816 */ /* 0x001fc60000000003 */
[----:B------:R-:W-:Y:S01]  /*1440*/  STL [R1+0x7c0], R0 ;  /* 0x0007c00001007387 */ /* 0x000fe20000100800 */
[----:B------:R-:W-:-:S03]  /*1450*/  PRMT R2, R12, 0x7610, R2 ;  /* 0x000076100c027816 */ /* 0x000fc60000000002 */
        /* <DEDUP_REMOVED lines=51> */
[----:B---3--:R-:W-:-:S03]  /*1790*/  IMAD.MOV.U32 R0, RZ, RZ, c[0x0][0x184] ;  /* 0x00006100ff007624 */ /* 0x008fc600078e00ff */
[----:B------:R1:W-:Y:S01]  /*17a0*/  STL.U16 [R1+0x904], R9 ;  /* 0x0009040901007387 */ /* 0x0003e20000100400 */
[----:B------:R-:W-:-:S03]  /*17b0*/  IMAD R0, R0, 0x102, RZ ;  /* 0x0000010200007824 */ /* 0x000fc600078e02ff */
[----:B------:R1:W-:Y:S02]  /*17c0*/  STL.U16 [R1+0x906], R2 ;  /* 0x0009060201007387 */ /* 0x0003e40000100400 */
[----:B0-----:R-:W-:Y:S02]  /*17d0*/  ISETP.GE.AND P0, PT, R3, R0, PT ;  /* 0x000000000300720c */ /* 0x001fe40003f06270 */
[----:B------:R1:W-:Y:S04]  /*17e0*/  STL.U16 [R1+0x908], R4 ;  /* 0x0009080401007387 */ /* 0x0003e80000100400 */
[----:B------:R1:W-:Y:S04]  /*17f0*/  STL.U16 [R1+0x90a], R5 ;  /* 0x00090a0501007387 */ /* 0x0003e80000100400 */
[----:B------:R1:W-:Y:S04]  /*1800*/  STL.U16 [R1+0x90c], R6 ;  /* 0x00090c0601007387 */ /* 0x0003e80000100400 */
[----:B------:R1:W-:Y:S01]  /*1810*/  STL.U16 [R1+0x90e], R10 ;  /* 0x00090e0a01007387 */ /* 0x0003e20000100400 */
[----:B------:R-:W-:Y:S05]  /*1820*/  @P0 BRA `(.L_x_360) ;  /* 0x0000086000000947 */ /* 0x000fea0003800000 */
[----:B-1----:R-:W0:Y:S01]  /*1830*/  S2R R2, SR_CTAID.X ;  /* 0x0000000000027919 */ /* 0x002e220000002500 */
        /* <DEDUP_REMOVED lines=13> */
.L_x_363:
        /* <DEDUP_REMOVED lines=10> */
.L_x_362:
[----:B------:R-:W-:Y:S05]  /*19b0*/  BSYNC B1 ;  /* 0x0000000000017941 */ /* 0x000fea0003800000 */
.L_x_361:
        /* <DEDUP_REMOVED lines=8> */
.L_x_366:
        /* <DEDUP_REMOVED lines=54> */
.L_x_365:
[----:B------:R-:W-:Y:S05]  /*1da0*/  BSYNC B1 ;  /* 0x0000000000017941 */ /* 0x000fea0003800000 */
.L_x_364:
        /* <DEDUP_REMOVED lines=31> */
.L_x_368:
[----:B------:R-:W-:Y:S05]  /*1fa0*/  BSYNC B1 ;  /* 0x0000000000017941 */ /* 0x000fea0003800000 */
.L_x_367:
        /* <DEDUP_REMOVED lines=14> */
.L_x_360:
[----:B------:R-:W-:Y:S05]  /*2090*/  BSYNC B0 ;  /* 0x0000000000007941 */ /* 0x000fea0003800000 */
.L_x_359:
        /* <DEDUP_REMOVED lines=9> */
[C---:B-1----:R-:W-:Y:S02]  /*2130*/  IADD3 R2, R0.reuse, -0x1, RZ ;  /* 0xffffffff00027810 */ /* 0x042fe40007ffe0ff */
        /* <DEDUP_REMOVED lines=13> */
.L_x_375:
        /* <DEDUP_REMOVED lines=102> */
.L_x_374:
        /* <DEDUP_REMOVED lines=52> */
.L_x_376:
[----:B------:R-:W-:-:S13]  /*2bb0*/  ISETP.NE.OR P0, PT, R0, RZ, P0 ;  /* 0x000000ff0000720c */ /* 0x000fda0000705670 */
[----:B------:R-:W-:Y:S05]  /*2bc0*/  @!P0 BRA `(.L_x_372) ;  /* 0x000001b000008947 */ /* 0x000fea0003800000 */
.L_x_373:
        /* <DEDUP_REMOVED lines=27> */
.L_x_372:
[----:B------:R-:W-:-:S13]  /*2d80*/  ISETP.NE.AND P0, PT, R5, RZ, PT ;  /* 0x000000ff0500720c */ /* 0x000fda0003f05270 */
[----:B------:R-:W-:Y:S05]  /*2d90*/  @!P0 BRA `(.L_x_371) ;  /* 0x000000d000008947 */ /* 0x000fea0003800000 */
[----:B-1-3--:R-:W-:-:S03]  /*2da0*/  IADD3 R7, R1, 0x610, RZ ;  /* 0x0000061001077810 */ /* 0x00afc60007ffe0ff */
.L_x_377:
        /* <DEDUP_REMOVED lines=12> */
.L_x_371:
[----:B------:R-:W-:-:S06]  /*2e70*/  IMAD R164, R3, 0x408, RZ ;  /* 0x0000040803a47824 */ /* 0x000fcc00078e02ff */
[----:B------:R-:W2:Y:S02]  /*2e80*/  LDS.64 R164, [R164+0xd20] ;  /* 0x000d2000a4a47984 */ /* 0x000ea40000000a00 */
[----:B-12---:R-:W-:Y:S02]  /*2e90*/  IMAD.MOV.U32 R2, RZ, RZ, R165 ;  /* 0x000000ffff027224 */ /* 0x006fe400078e00a5 */
[----:B------:R-:W-:-:S05]  /*2ea0*/  IMAD.MOV.U32 R3, RZ, RZ, R164 ;  /* 0x000000ffff037224 */ /* 0x000fca00078e00a4 */
[----:B------:R1:W-:Y:S02]  /*2eb0*/  STL.64 [R1+0x608], R2 ;  /* 0x0006080201007387 */ /* 0x0003e40000100a00 */
.L_x_370:
[----:B------:R-:W-:Y:S05]  /*2ec0*/  BSYNC B0 ;  /* 0x0000000000007941 */ /* 0x000fea0003800000 */
.L_x_369:
[----:B------:R-:W2:Y:S04]  /*2ed0*/  LDL.64 R32, [R1+0x900] ;  /* 0x0009000001207983 */ /* 0x000ea80000100a00 */
[----:B------:R-:W4:Y:S04]  /*2ee0*/  LDL.64 R30, [R1+0x8f8] ;  /* 0x0008f800011e7983 */ /* 0x000f280000100a00 */
[----:B------:R-:W5:Y:S04]  /*2ef0*/  LDL.64 R34, [R1+0x908] ;  /* 0x0009080001227983 */ /* 0x000f680000100a00 */
[----:B---3--:R-:W3:Y:S04]  /*2f00*/  LDL.64 R28, [R1+0x8f0] ;  /* 0x0008f000011c7983 */ /* 0x008ee80000100a00 */
[----:B------:R-:W3:Y:S04]  /*2f10*/  LDL.64 R26, [R1+0x8e8] ;  /* 0x0008e800011a7983 */ /* 0x000ee80000100a00 */
[----:B------:R-:W3:Y:S04]  /*2f20*/  LDL.64 R24, [R1+0x8e0] ;  /* 0x0008e00001187983 */ /* 0x000ee80000100a00 */
[----:B------:R-:W3:Y:S04]  /*2f30*/  LDL.64 R90, [R1+0x8d8] ;  /* 0x0008d800015a7983 */ /* 0x000ee80000100a00 */
[----:B------:R-:W3:Y:S04]  /*2f40*/  LDL.64 R94, [R1+0x8d0] ;  /* 0x0008d000015e7983 */ /* 0x000ee80000100a00 */
[----:B------:R-:W3:Y:S04]  /*2f50*/  LDL.64 R16, [R1+0x8c0] ;  /* 0x0008c00001107983 */ /* 0x000ee80000100a00 */
[----:B------:R-:W3:Y:S04]  /*2f60*/  LDL.64 R14, [R1+0x8b8] ;  /* 0x0008b800010e7983 */ /* 0x000ee80000100a00 */
[----:B-1----:R-:W3:Y:S04]  /*2f70*/  LDL.64 R10, [R1+0x8a8] ;  /* 0x0008a800010a7983 */ /* 0x002ee80000100a00 */
[----:B0-----:R-:W3:Y:S04]  /*2f80*/  LDL.64 R8, [R1+0x8a0] ;  /* 0x0008a00001087983 */ /* 0x001ee80000100a00 */
[----:B------:R-:W3:Y:S04]  /*2f90*/  LDL.64 R96, [R1+0x8c8] ;  /* 0x0008c80001607983 */ /* 0x000ee80000100a00 */
        /* <DEDUP_REMOVED lines=61> */
[----:B------:R-:W3:Y:S01]  /*3370*/  LDL.64 R134, [R1+0x680] ;  /* 0x0006800001867983 */ /* 0x000ee20000100a00 */
[----:B--2---:R-:W-:-:S03]  /*3380*/  IMAD.MOV.U32 R20, RZ, RZ, R32 ;  /* 0x000000ffff147224 */ /* 0x004fc600078e0020 */
[----:B------:R-:W2:Y:S01]  /*3390*/  LDL.64 R138, [R1+0x670] ;  /* 0x00067000018a7983 */ /* 0x000ea20000100a00 */
[----:B------:R-:W-:Y:S02]  /*33a0*/  IMAD.MOV.U32 R21, RZ, RZ, R33 ;  /* 0x000000ffff157224 */ /* 0x000fe400078e0021 */
[----:B----4-:R-:W-:Y:S01]  /*33b0*/  IMAD.MOV.U32 R18, RZ, RZ, R30 ;  /* 0x000000ffff127224 */ /* 0x010fe200078e001e */
[----:B------:R-:W4:Y:S01]  /*33c0*/  LDL.64 R140, [R1+0x668] ;  /* 0x00066800018c7983 */ /* 0x000f220000100a00 */
[----:B------:R-:W-:-:S03]  /*33d0*/  IMAD.MOV.U32 R19, RZ, RZ, R31 ;  /* 0x000000ffff137224 */ /* 0x000fc600078e001f */
[----:B------:R-:W-:Y:S04]  /*33e0*/  SHFL.DOWN PT, R20, R20, 0x1, 0x1f ;  /* 0x08201f0014147f89 */ /* 0x000fe800000e0000 */
[----:B------:R-:W0:Y:S04]  /*33f0*/  SHFL.DOWN PT, R21, R21, 0x1, 0x1f ;  /* 0x08201f0015157f89 */ /* 0x000e2800000e0000 */
[----:B------:R-:W-:Y:S04]  /*3400*/  SHFL.DOWN PT, R18, R18, 0x1, 0x1f ;  /* 0x08201f0012127f89 */ /* 0x000fe800000e0000 */
[----:B------:R-:W1:Y:S01]  /*3410*/  SHFL.DOWN PT, R19, R19, 0x1, 0x1f ;  /* 0x08201f0013137f89 */ /* 0x000e6200000e0000 */
[----:B-----5:R-:W-:-:S02]  /*3420*/  IMAD.MOV.U32 R22, RZ, RZ, R34 ;  /* 0x000000ffff167224 */ /* 0x020fc400078e0022 */
[----:B------:R-:W-:Y:S01]  /*3430*/  IMAD.MOV.U32 R23, RZ, RZ, R35 ;  /* 0x000000ffff177224 */ /* 0x000fe200078e0023 */
[----:B------:R-:W5:Y:S01]  /*3440*/  LDL.64 R142, [R1+0x660] ;  /* 0x00066000018e7983 */ /* 0x000f620000100a00 */
[----:B---3--:R-:W-:Y:S02]  /*3450*/  IMAD.MOV.U32 R6, RZ, RZ, R28 ;  /* 0x000000ffff067224 */ /* 0x008fe400078e001c */
[----:B------:R-:W-:Y:S01]  /*3460*/  IMAD.MOV.U32 R7, RZ, RZ, R29 ;  /* 0x000000ffff077224 */ /* 0x000fe200078e001d */
[----:B------:R-:W3:Y:S01]  /*3470*/  LDL.64 R144, [R1+0x658] ;  /* 0x0006580001907983 */ /* 0x000ee20000100a00 */
        /* <DEDUP_REMOVED lines=381> */
[----:B------:R-:W-:Y:S02]  /*4c50*/  FMUL.FTZ R7, R7, 1.4426950216293334961 ;  /* 0x3fb8aa3b07077820 */ /* 0x000fe40000410000 */
[----:B------:R-:W-:Y:S04]  /*4c60*/  STL.64 [R1+0x20], R154 ;  /* 0x0000209a01007387 */ /* 0x000fe80000100a00 */
[----:B------:R-:W-:Y:S01]  /*4c70*/  STL.64 [R1+0x28], R152 ;  /* 0x0000289801007387 */ /* 0x000fe20000100a00 */
[----:B------:R-:W0:Y:S03]  /*4c80*/  MUFU.EX2 R7, R7 ;  /* 0x0000000700077308 */ /* 0x000e260000000800 */
        /* <DEDUP_REMOVED lines=90> */
[----:B-1----:R-:W-:-:S02]  /*5230*/  FSEL R2, R164, R5, P0 ;  /* 0x00000005a4027208 */ /* 0x002fc40000000000 */
[----:B------:R-:W-:Y:S02]  /*5240*/  FSEL R5, R5, R164, P0 ;  /* 0x000000a405057208 */ /* 0x000fe40000000000 */
[C---:B--2---:R-:W-:Y:S02]  /*5250*/  IADD3 R9, R1.reuse, 0x1f8, RZ ;  /* 0x000001f801097810 */ /* 0x044fe40007ffe0ff */
[----:B------:R-:W-:Y:S01]  /*5260*/  IADD3 R8, R1, 0x2fc, RZ ;  /* 0x000002fc01087810 */ /* 0x000fe20007ffe0ff */
[----:B0-----:R-:W-:Y:S01]  /*5270*/  FFMA.FTZ R164, R5, R7, R2 ;  /* 0x0000000705a47223 */ /* 0x001fe20000010002 */
[----:B---3--:R-:W-:Y:S01]  /*5280*/  IADD3 R11, R1, 0x308, RZ ;  /* 0x00000308010b7810 */ /* 0x008fe20007ffe0ff */
[----:B------:R-:W-:-:S04]  /*5290*/  IMAD.MOV.U32 R2, RZ, RZ, RZ ;  /* 0x000000ffff027224 */ /* 0x000fc800078e00ff */
.L_x_398:
[C-C-:B0-----:R-:W-:Y:S01]  /*52a0*/  IMAD R10, R2.reuse, 0x4, R11.reuse ;  /* 0x00000004020a7824 */ /* 0x141fe200078e020b */
[----:B-1----:R-:W2:Y:S01]  /*52b0*/  LDL R5, [R1+0x1fc] ;  /* 0x0001fc0001057983 */ /* 0x002ea20000100800 */
        /* <DEDUP_REMOVED lines=17> */
.L_x_397:
        /* <DEDUP_REMOVED lines=17> */
.L_x_382:
[----:B------:R-:W-:Y:S05]  /*54e0*/  BSYNC B2 ;  /* 0x0000000000027941 */ /* 0x000fea0003800000 */
.L_x_381:
[----:B------:R-:W-:Y:S04]  /*54f0*/  STL.U16 [R7], R4 ;  /* 0x0000000407007387 */ /* 0x000fe80000100400 */
[----:B------:R-:W2:Y:S04]  /*5500*/  LDL R14, [R5+0x4] ;  /* 0x00000400050e7983 */ /* 0x000ea80000100800 */
[----:B--2---:R-:W-:Y:S04]  /*5510*/  STL [R5], R14 ;  /* 0x0000000e05007387 */ /* 0x004fe80000100800 */
[----:B------:R0:W-:Y:S04]  /*5520*/  STL.U16 [R7+0x2], R10 ;  /* 0x0000020a07007387 */ /* 0x0001e80000100400 */
[----:B------:R1:W-:Y:S04]  /*5530*/  STL [R5+0x4], R12 ;  /* 0x0000040c05007387 */ /* 0x0003e80000100800 */
[----:B0-----:R1:W5:Y:S02]  /*5540*/  LDL.U16 R10, [R7] ;  /* 0x00000000070a7983 */ /* 0x0013640000100400 */
.L_x_383:
[----:B------:R-:W-:Y:S05]  /*5550*/  BSYNC B1 ;  /* 0x0000000000017941 */ /* 0x000fea0003800000 */
.L_x_380:
        /* <DEDUP_REMOVED lines=18> */
.L_x_386:
[----:B------:R-:W-:Y:S05]  /*5680*/  BSYNC B2 ;  /* 0x0000000000027941 */ /* 0x000fea0003800000 */
.L_x_385:
[----:B------:R-:W-:Y:S04]  /*5690*/  STL.U16 [R7+-0x2], R10 ;  /* 0xfffffe0a07007387 */ /* 0x000fe80000100400 */
[----:B------:R-:W2:Y:S04]  /*56a0*/  LDL R14, [R5] ;  /* 0x00000000050e7983 */ /* 0x000ea80000100800 */
[----:B--2---:R-:W-:Y:S04]  /*56b0*/  STL [R5+-0x4], R14 ;  /* 0xfffffc0e05007387 */ /* 0x004fe80000100800 */
[----:B------:R0:W-:Y:S04]  /*56c0*/  STL.U16 [R7], R4 ;  /* 0x0000000407007387 */ /* 0x0001e80000100400 */
[----:B------:R1:W-:Y:S04]  /*56d0*/  STL [R5], R12 ;  /* 0x0000000c05007387 */ /* 0x0003e80000100800 */
[----:B0-----:R1:W5:Y:S02]  /*56e0*/  LDL.U16 R4, [R7+-0x2] ;  /* 0xfffffe0007047983 */ /* 0x0013640000100400 */
.L_x_387:
[----:B------:R-:W-:Y:S05]  /*56f0*/  BSYNC B1 ;  /* 0x0000000000017941 */ /* 0x000fea0003800000 */
.L_x_384:
        /* <DEDUP_REMOVED lines=17> */
.L_x_390:
[----:B------:R-:W-:Y:S05]  /*5810*/  BSYNC B2 ;  /* 0x0000000000027941 */ /* 0x000fea0003800000 */
.L_x_389:
[----:B------:R0:W-:Y:S04]  /*5820*/  STL.U16 [R7+-0x4], R4 ;  /* 0xfffffc0407007387 */ /* 0x0001e80000100400 */
[----:B-1----:R-:W2:Y:S04]  /*5830*/  LDL R12, [R5+-0x4] ;  /* 0xfffffc00050c7983 */ /* 0x002ea80000100800 */
[----:B--2---:R0:W-:Y:S04]  /*5840*/  STL [R5+-0x8], R12 ;  /* 0xfffff80c05007387 */ /* 0x0041e80000100800 */
[----:B------:R0:W-:Y:S04]  /*5850*/  STL.U16 [R7+-0x2], R13 ;  /* 0xfffffe0d07007387 */ /* 0x0001e80000100400 */
[----:B------:R0:W-:Y:S02]  /*5860*/  STL [R5+-0x4], R10 ;  /* 0xfffffc0a05007387 */ /* 0x0001e40000100800 */
.L_x_391:
[----:B------:R-:W-:Y:S05]  /*5870*/  BSYNC B1 ;  /* 0x0000000000017941 */ /* 0x000fea0003800000 */
.L_x_388:
        /* <DEDUP_REMOVED lines=21> */
.L_x_395:
[----:B------:R-:W-:Y:S05]  /*59d0*/  BSYNC B2 ;  /* 0x0000000000027941 */ /* 0x000fea0003800000 */
.L_x_394:
[----:B------:R-:W-:Y:S04]  /*59e0*/  STL.U16 [R7+-0x6], R13 ;  /* 0xfffffa0d07007387 */ /* 0x000fe80000100400 */
[----:B------:R-:W2:Y:S04]  /*59f0*/  LDL R12, [R5+-0x8] ;  /* 0xfffff800050c7983 */ /* 0x000ea80000100800 */
[----:B--2---:R-:W-:Y:S04]  /*5a00*/  STL [R5+-0xc], R12 ;  /* 0xfffff40c05007387 */ /* 0x004fe80000100800 */
[----:B------:R0:W-:Y:S04]  /*5a10*/  STL.U16 [R7+-0x4], R4 ;  /* 0xfffffc0407007387 */ /* 0x0001e80000100400 */
[----:B------:R1:W-:Y:S04]  /*5a20*/  STL [R5+-0x8], R10 ;  /* 0xfffff80a05007387 */ /* 0x0003e80000100800 */
[----:B0-----:R1:W5:Y:S02]  /*5a30*/  LDL.U16 R4, [R7+-0x6] ;  /* 0xfffffa0007047983 */ /* 0x0013640000100400 */
.L_x_396:
[----:B------:R-:W-:Y:S05]  /*5a40*/  BSYNC B1 ;  /* 0x0000000000017941 */ /* 0x000fea0003800000 */
.L_x_393:
[----:B-1----:R-:W-:Y:S02]  /*5a50*/  IADD3 R5, R5, -0x10, RZ ;  /* 0xfffffff005057810 */ /* 0x002fe40007ffe0ff */
[----:B------:R-:W-:-:S02]  /*5a60*/  IADD3 R7, R7, -0x8, RZ ;  /* 0xfffffff807077810 */ /* 0x000fc40007ffe0ff */
[----:B------:R-:W-:Y:S01]  /*5a70*/  IADD3 R3, R3, -0x4, RZ ;  /* 0xfffffffc03037810 */ /* 0x000fe20007ffe0ff */
[----:B------:R-:W-:Y:S05]  /*5a80*/  BRA `(.L_x_397) ;  /* 0xfffff94000007947 */ /* 0x000fea000383ffff */
.L_x_392:
        /* <DEDUP_REMOVED lines=98> */
.L_x_379:
[----:B0-----:R-:W-:Y:S05]  /*60b0*/  BSYNC B0 ;  /* 0x0000000000007941 */ /* 0x001fea0003800000 */
.L_x_378:
        /* <DEDUP_REMOVED lines=295> */
[----:B------:R-:W-:Y:S01]  /*7330*/  FSETP.GT.FTZ.AND P0, PT, R165, R234, PT ;  /* 0x000000eaa500720b */ /* 0x000fe20003f14000 */
[----:B------:R-:W-:Y:S01]  /*7340*/  STL.64 [R1], R162 ;  /* 0x000000a201007387 */ /* 0x000fe20000100a00 */
[----:B0-----:R-:W-:-:S02]  /*7350*/  IADD3 R7, R1, 0x1f8, RZ ;  /* 0x000001f801077810 */ /* 0x001fc40007ffe0ff */
        /* <DEDUP_REMOVED lines=102> */
[----:B--2---:R-:W-:-:S03]  /*79c0*/  IADD3 R9, R1, 0x2fc, RZ ;  /* 0x000002fc01097810 */ /* 0x004fc60007ffe0ff */
[----:B0-----:R-:W-:Y:S01]  /*79d0*/  FFMA.FTZ R164, R3, R5, R2 ;  /* 0x0000000503a47223 */ /* 0x001fe20000010002 */
[----:B---3--:R-:W-:Y:S01]  /*79e0*/  IADD3 R11, R1, 0x308, RZ ;  /* 0x00000308010b7810 */ /* 0x008fe20007ffe0ff */
[----:B------:R-:W-:-:S04]  /*79f0*/  IMAD.MOV.U32 R2, RZ, RZ, RZ ;  /* 0x000000ffff027224 */ /* 0x000fc800078e00ff */
.L_x_419:
[C-C-:B------:R-:W-:Y:S01]  /*7a00*/  IMAD R12, R2.reuse, 0x4, R11.reuse ;  /* 0x00000004020c7824 */ /* 0x140fe200078e020b */
[----:B0-----:R-:W2:Y:S01]  /*7a10*/  LDL R13, [R1+0x1fc] ;  /* 0x0001fc00010d7983 */ /* 0x001ea20000100800 */
[----:B------:R-:W-:-:S03]  /*7a20*/  IMAD R3, R2, 0x2, R11 ;  /* 0x0000000202037824 */ /* 0x000fc600078e020b */
[----:B------:R-:W3:Y:S04]  /*7a30*/  LDL.U16 R5, [R1+0x2fe] ;  /* 0x0002fe0001057983 */ /* 0x000ee80000100400 */
[----:B------:R-:W2:Y:S04]  /*7a40*/  LDL R12, [R12] ;  /* 0x000000000c0c7983 */ /* 0x000ea80000100800 */
[----:B------:R0:W3:Y:S01]  /*7a50*/  LDL.U16 R10, [R3+0x200] ;  /* 0x00020000030a7983 */ /* 0x0000e20000100400 */
[----:B------:R-:W-:Y:S01]  /*7a60*/  IADD3 R2, R2, 0x1, RZ ;  /* 0x0000000102027810 */ /* 0x000fe20007ffe0ff */
[----:B------:R-:W-:-:S02]  /*7a70*/  IMAD.MOV.U32 R8, RZ, RZ, R9 ;  /* 0x000000ffff087224 */ /* 0x000fc400078e0009 */
        /* <DEDUP_REMOVED lines=11> */
.L_x_418:
        /* <DEDUP_REMOVED lines=17> */
.L_x_403:
[----:B------:R-:W-:Y:S05]  /*7c40*/  BSYNC B2 ;  /* 0x0000000000027941 */ /* 0x000fea0003800000 */
.L_x_402:
[----:B------:R-:W-:Y:S04]  /*7c50*/  STL.U16 [R8], R5 ;  /* 0x0000000508007387 */ /* 0x000fe80000100400 */
[----:B------:R-:W2:Y:S04]  /*7c60*/  LDL R15, [R6+0x4] ;  /* 0x00000400060f7983 */ /* 0x000ea80000100800 */
[----:B--2---:R-:W-:Y:S04]  /*7c70*/  STL [R6], R15 ;  /* 0x0000000f06007387 */ /* 0x004fe80000100800 */
[----:B------:R0:W-:Y:S04]  /*7c80*/  STL.U16 [R8+0x2], R10 ;  /* 0x0000020a08007387 */ /* 0x0001e80000100400 */
[----:B------:R1:W-:Y:S04]  /*7c90*/  STL [R6+0x4], R13 ;  /* 0x0000040d06007387 */ /* 0x0003e80000100800 */
[----:B0-----:R1:W5:Y:S02]  /*7ca0*/  LDL.U16 R10, [R8] ;  /* 0x00000000080a7983 */ /* 0x0013640000100400 */
.L_x_404:
[----:B------:R-:W-:Y:S05]  /*7cb0*/  BSYNC B1 ;  /* 0x0000000000017941 */ /* 0x000fea0003800000 */
.L_x_401:
        /* <DEDUP_REMOVED lines=18> */
.L_x_407:
[----:B------:R-:W-:Y:S05]  /*7de0*/  BSYNC B2 ;  /* 0x0000000000027941 */ /* 0x000fea0003800000 */
.L_x_406:
[----:B------:R-:W-:Y:S04]  /*7df0*/  STL.U16 [R8+-0x2], R10 ;  /* 0xfffffe0a08007387 */ /* 0x000fe80000100400 */
[----:B------:R-:W2:Y:S04]  /*7e00*/  LDL R15, [R6] ;  /* 0x00000000060f7983 */ /* 0x000ea80000100800 */
[----:B--2---:R-:W-:Y:S04]  /*7e10*/  STL [R6+-0x4], R15 ;  /* 0xfffffc0f06007387 */ /* 0x004fe80000100800 */
[----:B------:R0:W-:Y:S04]  /*7e20*/  STL.U16 [R8], R5 ;  /* 0x0000000508007387 */ /* 0x0001e80000100400 */
[----:B------:R1:W-:Y:S04]  /*7e30*/  STL [R6], R13 ;  /* 0x0000000d06007387 */ /* 0x0003e80000100800 */
[----:B0-----:R1:W5:Y:S02]  /*7e40*/  LDL.U16 R5, [R8+-0x2] ;  /* 0xfffffe0008057983 */ /* 0x0013640000100400 */
.L_x_408:
[----:B------:R-:W-:Y:S05]  /*7e50*/  BSYNC B1 ;  /* 0x0000000000017941 */ /* 0x000fea0003800000 */
.L_x_405:
        /* <DEDUP_REMOVED lines=17> */
.L_x_411:
[----:B------:R-:W-:Y:S05]  /*7f70*/  BSYNC B2 ;  /* 0x0000000000027941 */ /* 0x000fea0003800000 */
.L_x_410:
[----:B------:R0:W-:Y:S04]  /*7f80*/  STL.U16 [R8+-0x4], R5 ;  /* 0xfffffc0508007387 */ /* 0x0001e80000100400 */
[----:B------:R-:W2:Y:S04]  /*7f90*/  LDL R15, [R6+-0x4] ;  /* 0xfffffc00060f7983 */ /* 0x000ea80000100800 */
[----:B--2---:R0:W-:Y:S04]  /*7fa0*/  STL [R6+-0x8], R15 ;  /* 0xfffff80f06007387 */ /* 0x0041e80000100800 */
[----:B------:R0:W-:Y:S04]  /*7fb0*/  STL.U16 [R8+-0x2], R10 ;  /* 0xfffffe0a08007387 */ /* 0x0001e80000100400 */
[----:B------:R0:W-:Y:S02]  /*7fc0*/  STL [R6+-0x4], R13 ;  /* 0xfffffc0d06007387 */ /* 0x0001e40000100800 */
.L_x_412:
[----:B------:R-:W-:Y:S05]  /*7fd0*/  BSYNC B1 ;  /* 0x0000000000017941 */ /* 0x000fea0003800000 */
.L_x_409:
        /* <DEDUP_REMOVED lines=21> */
.L_x_416:
[----:B------:R-:W-:Y:S05]  /*8130*/  BSYNC B2 ;  /* 0x0000000000027941 */ /* 0x000fea0003800000 */
.L_x_415:
[----:B------:R-:W-:Y:S04]  /*8140*/  STL.U16 [R8+-0x6], R10 ;  /* 0xfffffa0a08007387 */ /* 0x000fe80000100400 */
[----:B------:R-:W2:Y:S04]  /*8150*/  LDL R15, [R6+-0x8] ;  /* 0xfffff800060f7983 */ /* 0x000ea80000100800 */
[----:B--2---:R-:W-:Y:S04]  /*8160*/  STL [R6+-0xc], R15 ;  /* 0xfffff40f06007387 */ /* 0x004fe80000100800 */
[----:B------:R0:W-:Y:S04]  /*8170*/  STL.U16 [R8+-0x4], R5 ;  /* 0xfffffc0508007387 */ /* 0x0001e80000100400 */
[----:B------:R1:W-:Y:S04]  /*8180*/  STL [R6+-0x8], R13 ;  /* 0xfffff80d06007387 */ /* 0x0003e80000100800 */
[----:B0-----:R1:W5:Y:S02]  /*8190*/  LDL.U16 R5, [R8+-0x6] ;  /* 0xfffffa0008057983 */ /* 0x0013640000100400 */
.L_x_417:
[----:B------:R-:W-:Y:S05]  /*81a0*/  BSYNC B1 ;  /* 0x0000000000017941 */ /* 0x000fea0003800000 */
.L_x_414:
[----:B-1----:R-:W-:Y:S02]  /*81b0*/  IADD3 R6, R6, -0x10, RZ ;  /* 0xfffffff006067810 */ /* 0x002fe40007ffe0ff */
[----:B------:R-:W-:-:S02]  /*81c0*/  IADD3 R8, R8, -0x8, RZ ;  /* 0xfffffff808087810 */ /* 0x000fc40007ffe0ff */
[----:B------:R-:W-:Y:S01]  /*81d0*/  IADD3 R3, R3, -0x4, RZ ;  /* 0xfffffffc03037810 */ /* 0x000fe20007ffe0ff */
[----:B------:R-:W-:Y:S05]  /*81e0*/  BRA `(.L_x_418) ;  /* 0xfffff94000007947 */ /* 0x000fea000383ffff */
.L_x_413:
        /* <DEDUP_REMOVED lines=98> */
.L_x_400:
[----:B------:R-:W-:Y:S05]  /*8810*/  BSYNC B0 ;  /* 0x0000000000007941 */ /* 0x000fea0003800000 */
.L_x_399:
        /* <DEDUP_REMOVED lines=398> */
[----:B-1----:R-:W-:-:S02]  /*a100*/  FSEL R2, R164, R235, P0 ;  /* 0x000000eba4027208 */ /* 0x002fc40000000000 */
[----:B------:R-:W-:Y:S02]  /*a110*/  FSEL R3, R235, R164, P0 ;  /* 0x000000a4eb037208 */ /* 0x000fe40000000000 */
[----:B--2---:R-:W-:-:S03]  /*a120*/  IADD3 R9, R1, 0x2fc, RZ ;  /* 0x000002fc01097810 */ /* 0x004fc60007ffe0ff */
[----:B0-----:R-:W-:Y:S02]  /*a130*/  FFMA.FTZ R164, R3, R5, R2 ;  /* 0x0000000503a47223 */ /* 0x001fe40000010002 */
[----:B------:R-:W-:Y:S02]  /*a140*/  IMAD.MOV.U32 R2, RZ, RZ, RZ ;  /* 0x000000ffff027224 */ /* 0x000fe400078e00ff */
.L_x_440:
        /* <DEDUP_REMOVED lines=20> */
.L_x_439:
        /* <DEDUP_REMOVED lines=17> */
.L_x_424:
[----:B------:R-:W-:Y:S05]  /*a3a0*/  BSYNC B2 ;  /* 0x0000000000027941 */ /* 0x000fea0003800000 */
.L_x_423:
[----:B------:R-:W-:Y:S04]  /*a3b0*/  STL.U16 [R8], R5 ;  /* 0x0000000508007387 */ /* 0x000fe80000100400 */
[----:B------:R-:W2:Y:S04]  /*a3c0*/  LDL R13, [R6+0x4] ;  /* 0x00000400060d7983 */ /* 0x000ea80000100800 */
[----:B--2---:R-:W-:Y:S04]  /*a3d0*/  STL [R6], R13 ;  /* 0x0000000d06007387 */ /* 0x004fe80000100800 */
[----:B------:R0:W-:Y:S04]  /*a3e0*/  STL.U16 [R8+0x2], R10 ;  /* 0x0000020a08007387 */ /* 0x0001e80000100400 */
[----:B------:R1:W-:Y:S04]  /*a3f0*/  STL [R6+0x4], R11 ;  /* 0x0000040b06007387 */ /* 0x0003e80000100800 */
[----:B0-----:R1:W5:Y:S02]  /*a400*/  LDL.U16 R10, [R8] ;  /* 0x00000000080a7983 */ /* 0x0013640000100400 */
.L_x_425:
[----:B------:R-:W-:Y:S05]  /*a410*/  BSYNC B1 ;  /* 0x0000000000017941 */ /* 0x000fea0003800000 */
.L_x_422:
        /* <DEDUP_REMOVED lines=18> */
.L_x_428:
[----:B------:R-:W-:Y:S05]  /*a540*/  BSYNC B2 ;  /* 0x0000000000027941 */ /* 0x000fea0003800000 */
.L_x_427:
[----:B------:R-:W-:Y:S04]  /*a550*/  STL.U16 [R8+-0x2], R10 ;  /* 0xfffffe0a08007387 */ /* 0x000fe80000100400 */
[----:B------:R-:W2:Y:S04]  /*a560*/  LDL R13, [R6] ;  /* 0x00000000060d7983 */ /* 0x000ea80000100800 */
[----:B--2---:R-:W-:Y:S04]  /*a570*/  STL [R6+-0x4], R13 ;  /* 0xfffffc0d06007387 */ /* 0x004fe80000100800 */
[----:B------:R0:W-:Y:S04]  /*a580*/  STL.U16 [R8], R5 ;  /* 0x0000000508007387 */ /* 0x0001e80000100400 */
[----:B------:R1:W-:Y:S04]  /*a590*/  STL [R6], R11 ;  /* 0x0000000b06007387 */ /* 0x0003e80000100800 */
[----:B0-----:R1:W5:Y:S02]  /*a5a0*/  LDL.U16 R5, [R8+-0x2] ;  /* 0xfffffe0008057983 */ /* 0x0013640000100400 */
.L_x_429:
[----:B------:R-:W-:Y:S05]  /*a5b0*/  BSYNC B1 ;  /* 0x0000000000017941 */ /* 0x000fea0003800000 */
.L_x_426:
        /* <DEDUP_REMOVED lines=17> */
.L_x_432:
[----:B------:R-:W-:Y:S05]  /*a6d0*/  BSYNC B2 ;  /* 0x0000000000027941 */ /* 0x000fea0003800000 */
.L_x_431:
[----:B------:R0:W-:Y:S04]  /*a6e0*/  STL.U16 [R8+-0x4], R5 ;  /* 0xfffffc0508007387 */ /* 0x0001e80000100400 */
[----:B------:R-:W2:Y:S04]  /*a6f0*/  LDL R13, [R6+-0x4] ;  /* 0xfffffc00060d7983 */ /* 0x000ea80000100800 */
[----:B--2---:R0:W-:Y:S04]  /*a700*/  STL [R6+-0x8], R13 ;  /* 0xfffff80d06007387 */ /* 0x0041e80000100800 */
[----:B------:R0:W-:Y:S04]  /*a710*/  STL.U16 [R8+-0x2], R10 ;  /* 0xfffffe0a08007387 */ /* 0x0001e80000100400 */
[----:B------:R0:W-:Y:S02]  /*a720*/  STL [R6+-0x4], R11 ;  /* 0xfffffc0b06007387 */ /* 0x0001e40000100800 */
.L_x_433:
[----:B------:R-:W-:Y:S05]  /*a730*/  BSYNC B1 ;  /* 0x0000000000017941 */ /* 0x000fea0003800000 */
.L_x_430:
        /* <DEDUP_REMOVED lines=21> */
.L_x_437:
[----:B------:R-:W-:Y:S05]  /*a890*/  BSYNC B2 ;  /* 0x0000000000027941 */ /* 0x000fea0003800000 */
.L_x_436:
[----:B------:R-:W-:Y:S04]  /*a8a0*/  STL.U16 [R8+-0x6], R10 ;  /* 0xfffffa0a08007387 */ /* 0x000fe80000100400 */
[----:B------:R-:W2:Y:S04]  /*a8b0*/  LDL R13, [R6+-0x8] ;  /* 0xfffff800060d7983 */ /* 0x000ea80000100800 */
[----:B--2---:R-:W-:Y:S04]  /*a8c0*/  STL [R6+-0xc], R13 ;  /* 0xfffff40d06007387 */ /* 0x004fe80000100800 */
[----:B------:R0:W-:Y:S04]  /*a8d0*/  STL.U16 [R8+-0x4], R5 ;  /* 0xfffffc0508007387 */ /* 0x0001e80000100400 */
[----:B------:R1:W-:Y:S04]  /*a8e0*/  STL [R6+-0x8], R11 ;  /* 0xfffff80b06007387 */ /* 0x0003e80000100800 */
[----:B0-----:R1:W5:Y:S02]  /*a8f0*/  LDL.U16 R5, [R8+-0x6] ;  /* 0xfffffa0008057983 */ /* 0x0013640000100400 */
.L_x_438:
[----:B------:R-:W-:Y:S05]  /*a900*/  BSYNC B1 ;  /* 0x0000000000017941 */ /* 0x000fea0003800000 */
.L_x_435:
[----:B-1----:R-:W-:Y:S02]  /*a910*/  IADD3 R6, R6, -0x10, RZ ;  /* 0xfffffff006067810 */ /* 0x002fe40007ffe0ff */
[----:B------:R-:W-:-:S02]  /*a920*/  IADD3 R8, R8, -0x8, RZ ;  /* 0xfffffff808087810 */ /* 0x000fc40007ffe0ff */
[----:B------:R-:W-:Y:S01]  /*a930*/  IADD3 R3, R3, -0x4, RZ ;  /* 0xfffffffc03037810 */ /* 0x000fe20007ffe0ff */
[----:B------:R-:W-:Y:S05]  /*a940*/  BRA `(.L_x_439) ;  /* 0xfffff94000007947 */ /* 0x000fea000383ffff */
.L_x_434:
        /* <DEDUP_REMOVED lines=98> */
.L_x_421:
[----:B------:R-:W-:Y:S05]  /*af70*/  BSYNC B0 ;  /* 0x0000000000007941 */ /* 0x000fea0003800000 */
.L_x_420:
        /* <DEDUP_REMOVED lines=403> */
.L_x_461:
        /* <DEDUP_REMOVED lines=20> */
.L_x_460:
        /* <DEDUP_REMOVED lines=17> */
.L_x_445:
[----:B------:R-:W-:Y:S05]  /*cb00*/  BSYNC B2 ;  /* 0x0000000000027941 */ /* 0x000fea0003800000 */
.L_x_444:
[----:B------:R-:W-:Y:S04]  /*cb10*/  STL.U16 [R8], R5 ;  /* 0x0000000508007387 */ /* 0x000fe80000100400 */
[----:B------:R-:W2:Y:S04]  /*cb20*/  LDL R13, [R6+0x4] ;  /* 0x00000400060d7983 */ /* 0x000ea80000100800 */
[----:B--2---:R-:W-:Y:S04]  /*cb30*/  STL [R6], R13 ;  /* 0x0000000d06007387 */ /* 0x004fe80000100800 */
[----:B------:R0:W-:Y:S04]  /*cb40*/  STL.U16 [R8+0x2], R10 ;  /* 0x0000020a08007387 */ /* 0x0001e80000100400 */
[----:B------:R1:W-:Y:S04]  /*cb50*/  STL [R6+0x4], R11 ;  /* 0x0000040b06007387 */ /* 0x0003e80000100800 */
[----:B0-----:R1:W5:Y:S02]  /*cb60*/  LDL.U16 R10, [R8] ;  /* 0x00000000080a7983 */ /* 0x0013640000100400 */
.L_x_446:
[----:B------:R-:W-:Y:S05]  /*cb70*/  BSYNC B1 ;  /* 0x0000000000017941 */ /* 0x000fea0003800000 */
.L_x_443:
        /* <DEDUP_REMOVED lines=18> */
.L_x_449:
[----:B------:R-:W-:Y:S05]  /*cca0*/  BSYNC B2 ;  /* 0x0000000000027941 */ /* 0x000fea0003800000 */
.L_x_448:
[----:B------:R-:W-:Y:S04]  /*ccb0*/  STL.U16 [R8+-0x2], R10 ;  /* 0xfffffe0a08007387 */ /* 0x000fe80000100400 */
[----:B------:R-:W2:Y:S04]  /*ccc0*/  LDL R13, [R6] ;  /* 0x00000000060d7983 */ /* 0x000ea80000100800 */
[----:B--2---:R-:W-:Y:S04]  /*ccd0*/  STL [R6+-0x4], R13 ;  /* 0xfffffc0d06007387 */ /* 0x004fe80000100800 */
[----:B------:R0:W-:Y:S04]  /*cce0*/  STL.U16 [R8], R5 ;  /* 0x0000000508007387 */ /* 0x0001e80000100400 */
[----:B------:R1:W-:Y:S04]  /*ccf0*/  STL [R6], R11 ;  /* 0x0000000b06007387 */ /* 0x0003e80000100800 */
[----:B0-----:R1:W5:Y:S02]  /*cd00*/  LDL.U16 R5, [R8+-0x2] ;  /* 0xfffffe0008057983 */ /* 0x0013640000100400 */
.L_x_450:
[----:B------:R-:W-:Y:S05]  /*cd10*/  BSYNC B1 ;  /* 0x0000000000017941 */ /* 0x000fea0003800000 */
.L_x_447:
        /* <DEDUP_REMOVED lines=17> */
.L_x_453:
[----:B------:R-:W-:Y:S05]  /*ce30*/  BSYNC B2 ;  /* 0x0000000000027941 */ /* 0x000fea0003800000 */
.L_x_452:
[----:B------:R0:W-:Y:S04]  /*ce40*/  STL.U16 [R8+-0x4], R5 ;  /* 0xfffffc0508007387 */ /* 0x0001e80000100400 */
[----:B------:R-:W2:Y:S04]  /*ce50*/  LDL R13, [R6+-0x4] ;  /* 0xfffffc00060d7983 */ /* 0x000ea80000100800 */
[----:B--2---:R0:W-:Y:S04]  /*ce60*/  STL [R6+-0x8], R13 ;  /* 0xfffff80d06007387 */ /* 0x0041e80000100800 */
[----:B------:R0:W-:Y:S04]  /*ce70*/  STL.U16 [R8+-0x2], R10 ;  /* 0xfffffe0a08007387 */ /* 0x0001e80000100400 */
[----:B------:R0:W-:Y:S02]  /*ce80*/  STL [R6+-0x4], R11 ;  /* 0xfffffc0b06007387 */ /* 0x0001e40000100800 */
.L_x_454:
[----:B------:R-:W-:Y:S05]  /*ce90*/  BSYNC B1 ;  /* 0x0000000000017941 */ /* 0x000fea0003800000 */
.L_x_451:
        /* <DEDUP_REMOVED lines=21> */
.L_x_458:
[----:B------:R-:W-:Y:S05]  /*cff0*/  BSYNC B2 ;  /* 0x0000000000027941 */ /* 0x000fea0003800000 */
.L_x_457:
[----:B------:R-:W-:Y:S04]  /*d000*/  STL.U16 [R8+-0x6], R10 ;  /* 0xfffffa0a08007387 */ /* 0x000fe80000100400 */
[----:B------:R-:W2:Y:S04]  /*d010*/  LDL R13, [R6+-0x8] ;  /* 0xfffff800060d7983 */ /* 0x000ea80000100800 */
[----:B--2---:R-:W-:Y:S04]  /*d020*/  STL [R6+-0xc], R13 ;  /* 0xfffff40d06007387 */ /* 0x004fe80000100800 */
[----:B------:R0:W-:Y:S04]  /*d030*/  STL.U16 [R8+-0x4], R5 ;  /* 0xfffffc0508007387 */ /* 0x0001e80000100400 */
[----:B------:R1:W-:Y:S04]  /*d040*/  STL [R6+-0x8], R11 ;  /* 0xfffff80b06007387 */ /* 0x0003e80000100800 */
[----:B0-----:R1:W5:Y:S02]  /*d050*/  LDL.U16 R5, [R8+-0x6] ;  /* 0xfffffa0008057983 */ /* 0x0013640000100400 */
.L_x_459:
[----:B------:R-:W-:Y:S05]  /*d060*/  BSYNC B1 ;  /* 0x0000000000017941 */ /* 0x000fea0003800000 */
.L_x_456:
[----:B-1----:R-:W-:Y:S02]  /*d070*/  IADD3 R6, R6, -0x10, RZ ;  /* 0xfffffff006067810 */ /* 0x002fe40007ffe0ff */
[----:B------:R-:W-:-:S02]  /*d080*/  IADD3 R8, R8, -0x8, RZ ;  /* 0xfffffff808087810 */ /* 0x000fc40007ffe0ff */
[----:B------:R-:W-:Y:S01]  /*d090*/  IADD3 R3, R3, -0x4, RZ ;  /* 0xfffffffc03037810 */ /* 0x000fe20007ffe0ff */
[----:B------:R-:W-:Y:S05]  /*d0a0*/  BRA `(.L_x_460) ;  /* 0xfffff94000007947 */ /* 0x000fea000383ffff */
.L_x_455:
        /* <DEDUP_REMOVED lines=98> */
.L_x_442:
[----:B------:R-:W-:Y:S05]  /*d6d0*/  BSYNC B0 ;  /* 0x0000000000007941 */ /* 0x000fea0003800000 */
.L_x_441:
        /* <DEDUP_REMOVED lines=296> */
[----:B------:R-:W-:Y:S01]  /*e960*/  FSETP.GT.FTZ.AND P0, PT, R165, R234, PT ;  /* 0x000000eaa500720b */ /* 0x000fe20003f14000 */
[----:B------:R-:W-:Y:S01]  /*e970*/  STL.64 [R1], R162 ;  /* 0x000000a201007387 */ /* 0x000fe20000100a00 */
[----:B-1----:R-:W-:-:S02]  /*e980*/  IADD3 R7, R1, 0x1f8, RZ ;  /* 0x000001f801077810 */ /* 0x002fc40007ffe0ff */
        /* <DEDUP_REMOVED lines=9> */
[----:B------:R-:W1:Y:S03]  /*ea20*/  MUFU.EX2 R5, R5 ;  /* 0x0000000500057308 */ /* 0x000e660000000800 */
        /* <DEDUP_REMOVED lines=90> */
[----:B--2---:R-:W-:-:S02]  /*efd0*/  FSEL R2, R164, R235, P0 ;  /* 0x000000eba4027208 */ /* 0x004fc40000000000 */
[----:B------:R-:W-:Y:S02]  /*efe0*/  FSEL R3, R235, R164, P0 ;  /* 0x000000a4eb037208 */ /* 0x000fe40000000000 */
[----:B---3--:R-:W-:-:S03]  /*eff0*/  IADD3 R9, R1, 0x2fc, RZ ;  /* 0x000002fc01097810 */ /* 0x008fc60007ffe0ff */
[----:B-1----:R-:W-:Y:S02]  /*f000*/  FFMA.FTZ R164, R3, R5, R2 ;  /* 0x0000000503a47223 */ /* 0x002fe40000010002 */
[----:B------:R-:W-:Y:S02]  /*f010*/  IMAD.MOV.U32 R2, RZ, RZ, RZ ;  /* 0x000000ffff027224 */ /* 0x000fe400078e00ff */
.L_x_482:
[----:B------:R-:W-:Y:S01]  /*f020*/  IADD3 R3, R1, 0x308, RZ ;  /* 0x0000030801037810 */ /* 0x000fe20007ffe0ff */
[----:B-1----:R-:W2:Y:S04]  /*f030*/  LDL R11, [R1+0x1fc] ;  /* 0x0001fc00010b7983 */ /* 0x002ea80000100800 */
        /* <DEDUP_REMOVED lines=18> */
.L_x_481:
        /* <DEDUP_REMOVED lines=17> */
.L_x_466:
[----:B------:R-:W-:Y:S05]  /*f270*/  BSYNC B2 ;  /* 0x0000000000027941 */ /* 0x000fea0003800000 */
.L_x_465:
[----:B------:R-:W-:Y:S04]  /*f280*/  STL.U16 [R8], R5 ;  /* 0x0000000508007387 */ /* 0x000fe80000100400 */
[----:B------:R-:W2:Y:S04]  /*f290*/  LDL R13, [R6+0x4] ;  /* 0x00000400060d7983 */ /* 0x000ea80000100800 */
[----:B--2---:R-:W-:Y:S04]  /*f2a0*/  STL [R6], R13 ;  /* 0x0000000d06007387 */ /* 0x004fe80000100800 */
[----:B------:R1:W-:Y:S04]  /*f2b0*/  STL.U16 [R8+0x2], R10 ;  /* 0x0000020a08007387 */ /* 0x0003e80000100400 */
[----:B------:R2:W-:Y:S04]  /*f2c0*/  STL [R6+0x4], R11 ;  /* 0x0000040b06007387 */ /* 0x0005e80000100800 */
[----:B-1----:R2:W5:Y:S02]  /*f2d0*/  LDL.U16 R10, [R8] ;  /* 0x00000000080a7983 */ /* 0x0025640000100400 */
.L_x_467:
[----:B------:R-:W-:Y:S05]  /*f2e0*/  BSYNC B1 ;  /* 0x0000000000017941 */ /* 0x000fea0003800000 */
.L_x_464:
        /* <DEDUP_REMOVED lines=18> */
.L_x_470:
[----:B------:R-:W-:Y:S05]  /*f410*/  BSYNC B2 ;  /* 0x0000000000027941 */ /* 0x000fea0003800000 */
.L_x_469:
[----:B------:R-:W-:Y:S04]  /*f420*/  STL.U16 [R8+-0x2], R10 ;  /* 0xfffffe0a08007387 */ /* 0x000fe80000100400 */
[----:B------:R-:W2:Y:S04]  /*f430*/  LDL R13, [R6] ;  /* 0x00000000060d7983 */ /* 0x000ea80000100800 */
[----:B--2---:R-:W-:Y:S04]  /*f440*/  STL [R6+-0x4], R13 ;  /* 0xfffffc0d06007387 */ /* 0x004fe80000100800 */
[----:B------:R1:W-:Y:S04]  /*f450*/  STL.U16 [R8], R5 ;  /* 0x0000000508007387 */ /* 0x0003e80000100400 */
[----:B------:R2:W-:Y:S04]  /*f460*/  STL [R6], R11 ;  /* 0x0000000b06007387 */ /* 0x0005e80000100800 */
[----:B-1----:R2:W5:Y:S02]  /*f470*/  LDL.U16 R5, [R8+-0x2] ;  /* 0xfffffe0008057983 */ /* 0x0025640000100400 */
.L_x_471:
[----:B------:R-:W-:Y:S05]  /*f480*/  BSYNC B1 ;  /* 0x0000000000017941 */ /* 0x000fea0003800000 */
.L_x_468:
[----:B------:R-:W3:Y:S04]  /*f490*/  LDL.U16 R10, [R8+-0x4] ;  /* 0xfffffc00080a7983 */ /* 0x000ee80000100400 */
[----:B------:R-:W4:Y:S01]  /*f4a0*/  LDL.64 R12, [R6+-0x8] ;  /* 0xfffff800060c7983 */ /* 0x000f220000100a00 */
        /* <DEDUP_REMOVED lines=15> */
.L_x_474:
[----:B------:R-:W-:Y:S05]  /*f5a0*/  BSYNC B2 ;  /* 0x0000000000027941 */ /* 0x000fea0003800000 */
.L_x_473:
[----:B------:R1:W-:Y:S04]  /*f5b0*/  STL.U16 [R8+-0x4], R5 ;  /* 0xfffffc0508007387 */ /* 0x0003e80000100400 */
[----:B------:R-:W2:Y:S04]  /*f5c0*/  LDL R13, [R6+-0x4] ;  /* 0xfffffc00060d7983 */ /* 0x000ea80000100800 */
[----:B--2---:R1:W-:Y:S04]  /*f5d0*/  STL [R6+-0x8], R13 ;  /* 0xfffff80d06007387 */ /* 0x0043e80000100800 */
[----:B------:R1:W-:Y:S04]  /*f5e0*/  STL.U16 [R8+-0x2], R10 ;  /* 0xfffffe0a08007387 */ /* 0x0003e80000100400 */
[----:B------:R1:W-:Y:S02]  /*f5f0*/  STL [R6+-0x4], R11 ;  /* 0xfffffc0b06007387 */ /* 0x0003e40000100800 */
.L_x_475:
[----:B------:R-:W-:Y:S05]  /*f600*/  BSYNC B1 ;  /* 0x0000000000017941 */ /* 0x000fea0003800000 */
.L_x_472:
[----:B------:R-:W-:-:S04]  /*f610*/  IADD3 R3, R3, -0x4, RZ ;  /* 0xfffffffc03037810 */ /* 0x000fc80007ffe0ff */
[----:B------:R-:W-:-:S13]  /*f620*/  ISETP.NE.AND P0, PT, R3, -0x7c, PT ;  /* 0xffffff840300780c */ /* 0x000fda0003f05270 */
        /* <DEDUP_REMOVED lines=20> */
.L_x_479:
[----:B------:R-:W-:Y:S05]  /*f770*/  BSYNC B2 ;  /* 0x0000000000027941 */ /* 0x000fea0003800000 */
.L_x_478:
[----:B------:R-:W-:Y:S04]  /*f780*/  STL.U16 [R8+-0x6], R10 ;  /* 0xfffffa0a08007387 */ /* 0x000fe80000100400 */
[----:B------:R-:W2:Y:S04]  /*f790*/  LDL R13, [R6+-0x8] ;  /* 0xfffff800060d7983 */ /* 0x000ea80000100800 */
[----:B--2---:R-:W-:Y:S04]  /*f7a0*/  STL [R6+-0xc], R13 ;  /* 0xfffff40d06007387 */ /* 0x004fe80000100800 */
[----:B------:R1:W-:Y:S04]  /*f7b0*/  STL.U16 [R8+-0x4], R5 ;  /* 0xfffffc0508007387 */ /* 0x0003e80000100400 */
[----:B------:R2:W-:Y:S04]  /*f7c0*/  STL [R6+-0x8], R11 ;  /* 0xfffff80b06007387 */ /* 0x0005e80000100800 */
[----:B-1----:R2:W5:Y:S02]  /*f7d0*/  LDL.U16 R5, [R8+-0x6] ;  /* 0xfffffa0008057983 */ /* 0x0025640000100400 */
.L_x_480:
[----:B------:R-:W-:Y:S05]  /*f7e0*/  BSYNC B1 ;  /* 0x0000000000017941 */ /* 0x000fea0003800000 */
.L_x_477:
[----:B--2---:R-:W-:Y:S02]  /*f7f0*/  IADD3 R6, R6, -0x10, RZ ;  /* 0xfffffff006067810 */ /* 0x004fe40007ffe0ff */
[----:B------:R-:W-:Y:S01]  /*f800*/  IADD3 R8, R8, -0x8, RZ ;  /* 0xfffffff808087810 */ /* 0x000fe20007ffe0ff */
[----:B------:R-:W-:Y:S05]  /*f810*/  BRA `(.L_x_481) ;  /* 0xfffff94000007947 */ /* 0x000fea000383ffff */
.L_x_476:
        /* <DEDUP_REMOVED lines=98> */
.L_x_463:
[----:B------:R-:W-:Y:S05]  /*fe40*/  BSYNC B0 ;  /* 0x0000000000007941 */ /* 0x000fea0003800000 */
.L_x_462:
        /* <DEDUP_REMOVED lines=109> */
.L_x_484:
[----:B------:R-:W-:Y:S05]  /*10520*/  BSYNC B0 ;  /* 0x0000000000007941 */ /* 0x000fea0003800000 */
.L_x_483:
[----:B------:R-:W-:Y:S01]  /*10530*/  BAR.SYNC.DEFER_BLOCKING 0x0 ;  /* 0x0000000000007b1d */ /* 0x000fe20000010000 */
[----:B-1----:R-:W-:-:S05]  /*10540*/  ISETP.NE.AND P2, PT, R6, RZ, PT ;  /* 0x000000ff0600720c */ /* 0x002fca0003f45270 */
[----:B------:R-:W-:Y:S08]  /*10550*/  BSSY B0, `(.L_x_485) ;  /* 0x00001e3000007945 */ /* 0x000ff00003800000 */
[----:B------:R-:W-:Y:S05]  /*10560*/  @P2 BRA `(.L_x_486) ;  /* 0x00001e1000002947 */ /* 0x000fea0003800000 */
[----:B0-----:R-:W0:Y:S04]  /*10570*/  LDS.128 R4, [0x310] ;  /* 0x00031000ff047984 */ /* 0x001e280000000c00 */
[----:B0-----:R-:W-:Y:S04]  /*10580*/  STL.64 [R1+0x300], R4 ;  /* 0x0003000401007387 */ /* 0x001fe80000100a00 */
[----:B------:R-:W3:Y:S04]  /*10590*/  LDL.64 R200, [R1+0x300] ;  /* 0x0003000001c87983 */ /* 0x000ee80000100a00 */
        /* <DEDUP_REMOVED lines=20> */
[----:B------:R-:W0:Y:S04]  /*106e0*/  LDS.128 R60, [0x380] ;  /* 0x00038000ff3c7984 */ /* 0x000e280000000c00 */
[----:B------:R-:W-:Y:S04]  /*106f0*/  STL.64 [R1+0x308], R6 ;  /* 0x0003080601007387 */ /* 0x000fe80000100a00 */
        /* <DEDUP_REMOVED lines=52> */
[----:B------:R-:W0:Y:S01]  /*10a40*/  LDS.128 R52, [0x490] ;  /* 0x00049000ff347984 */ /* 0x000e220000000c00 */
[----:B---3--:R-:W-:-:S03]  /*10a50*/  FSETP.GT.FTZ.AND P0, PT, R165, R200, PT ;  /* 0x000000c8a500720b */ /* 0x008fc60003f14000 */
[----:B------:R-:W3:Y:S01]  /*10a60*/  LDS.128 R56, [0x4a0] ;  /* 0x0004a000ff387984 */ /* 0x000ee20000000c00 */
[----:B------:R-:W-:-:S03]  /*10a70*/  FSEL R0, R165, R200, P0 ;  /* 0x000000c8a5007208 */ /* 0x000fc60000000000 */
[----:B------:R-:W1:Y:S04]  /*10a80*/  LDS.128 R60, [0x4b0] ;  /* 0x0004b000ff3c7984 */ /* 0x000e680000000c00 */
[----:B------:R-:W-:Y:S04]  /*10a90*/  STL.64 [R1+0x430], R4 ;  /* 0x0004300401007387 */ /* 0x000fe80000100a00 */
[----:B------:R-:W-:Y:S04]  /*10aa0*/  STL.64 [R1+0x438], R6 ;  /* 0x0004380601007387 */ /* 0x000fe80000100a00 */
[----:B------:R-:W2:Y:S04]  /*10ab0*/  LDS.128 R4, [0x560] ;  /* 0x00056000ff047984 */ /* 0x000ea80000000c00 */
        /* <DEDUP_REMOVED lines=62> */
[----:B------:R1:W-:Y:S04]  /*10ea0*/  STL.64 [R1+0x550], R4 ;  /* 0x0005500401007387 */ /* 0x0003e80000100a00 */
[----:B------:R-:W-:Y:S04]  /*10eb0*/  STL.64 [R1], R162 ;  /* 0x000000a201007387 */ /* 0x000fe80000100a00 */
[----:B------:R-:W-:Y:S01]  /*10ec0*/  STL.64 [R1+0x8], R160 ;  /* 0x000008a001007387 */ /* 0x000fe20000100a00 */
[----:B-1----:R-:W-:-:S03]  /*10ed0*/  FSEL R5, R200, R165, P0 ;  /* 0x000000a5c8057208 */ /* 0x002fc60000000000 */
[----:B------:R-:W-:Y:S01]  /*10ee0*/  STL.64 [R1+0x10], R158 ;  /* 0x0000109e01007387 */ /* 0x000fe20000100a00 */
[----:B------:R-:W-:Y:S02]  /*10ef0*/  FSEL R4, R164, R201, P0 ;  /* 0x000000c9a4047208 */ /* 0x000fe40000000000 */
[----:B------:R-:W-:Y:S01]  /*10f00*/  FSEL R201, R201, R164, P0 ;  /* 0x000000a4c9c97208 */ /* 0x000fe20000000000 */
[----:B------:R-:W-:Y:S01]  /*10f10*/  FADD.FTZ R5, -R0, R5 ;  /* 0x0000000500057221 */ /* 0x000fe20000010100 */
[----:B------:R-:W-:Y:S03]  /*10f20*/  STL.64 [R1+0x18], R156 ;  /* 0x0000189c01007387 */ /* 0x000fe60000100a00 */
[----:B------:R-:W-:Y:S01]  /*10f30*/  FMUL.FTZ R5, R5, 1.4426950216293334961 ;  /* 0x3fb8aa3b05057820 */ /* 0x000fe20000410000 */
[----:B------:R-:W-:Y:S04]  /*10f40*/  STL.64 [R1+0x20], R154 ;  /* 0x0000209a01007387 */ /* 0x000fe80000100a00 */
[----:B------:R-:W-:Y:S01]  /*10f50*/  STL.64 [R1+0x28], R152 ;  /* 0x0000289801007387 */ /* 0x000fe20000100a00 */
[----:B------:R-:W1:Y:S03]  /*10f60*/  MUFU.EX2 R5, R5 ;  /* 0x0000000500057308 */ /* 0x000e660000000800 */
[----:B------:R-:W-:Y:S04]  /*10f70*/  STL.64 [R1+0x30], R150 ;  /* 0x0000309601007387 */ /* 0x000fe80000100a00 */
[----:B------:R-:W-:Y:S04]  /*10f80*/  STL.64 [R1+0x38], R148 ;  /* 0x0000389401007387 */ /* 0x000fe80000100a00 */
[----:B------:R-:W-:Y:S04]  /*10f90*/  STL.64 [R1+0x40], R146 ;  /* 0x0000409201007387 */ /* 0x000fe80000100a00 */
[----:B------:R-:W-:Y:S01]  /*10fa0*/  STL.64 [R1+0x48], R144 ;  /* 0x0000489001007387 */ /* 0x000fe20000100a00 */
[----:B-1----:R-:W-:-:S02]  /*10fb0*/  FFMA.FTZ R164, R201, R5, R4 ;  /* 0x00000005c9a47223 */ /* 0x002fc40000010004 */
        /* <DEDUP_REMOVED lines=90> */
.L_x_505:
        /* <DEDUP_REMOVED lines=20> */
.L_x_504:
        /* <DEDUP_REMOVED lines=17> */
.L_x_489:
[----:B------:R-:W-:Y:S05]  /*117b0*/  BSYNC B2 ;  /* 0x0000000000027941 */ /* 0x000fea0003800000 */
.L_x_488:
[----:B------:R-:W-:Y:S04]  /*117c0*/  STL.U16 [R6], R3 ;  /* 0x0000000306007387 */ /* 0x000fe80000100400 */
[----:B------:R-:W2:Y:S04]  /*117d0*/  LDL R12, [R5+0x4] ;  /* 0x00000400050c7983 */ /* 0x000ea80000100800 */
[----:B--2---:R-:W-:Y:S04]  /*117e0*/  STL [R5], R12 ;  /* 0x0000000c05007387 */ /* 0x004fe80000100800 */
[----:B------:R0:W-:Y:S04]  /*117f0*/  STL.U16 [R6+0x2], R8 ;  /* 0x0000020806007387 */ /* 0x0001e80000100400 */
[----:B------:R1:W-:Y:S04]  /*11800*/  STL [R5+0x4], R10 ;  /* 0x0000040a05007387 */ /* 0x0003e80000100800 */
[----:B0-----:R1:W5:Y:S02]  /*11810*/  LDL.U16 R8, [R6] ;  /* 0x0000000006087983 */ /* 0x0013640000100400 */
.L_x_490:
[----:B------:R-:W-:Y:S05]  /*11820*/  BSYNC B1 ;  /* 0x0000000000017941 */ /* 0x000fea0003800000 */
.L_x_487:
        /* <DEDUP_REMOVED lines=18> */
.L_x_493:
[----:B------:R-:W-:Y:S05]  /*11950*/  BSYNC B2 ;  /* 0x0000000000027941 */ /* 0x000fea0003800000 */
.L_x_492:
[----:B------:R-:W-:Y:S04]  /*11960*/  STL.U16 [R6+-0x2], R8 ;  /* 0xfffffe0806007387 */ /* 0x000fe80000100400 */
[----:B------:R-:W2:Y:S04]  /*11970*/  LDL R12, [R5] ;  /* 0x00000000050c7983 */ /* 0x000ea80000100800 */
[----:B--2---:R-:W-:Y:S04]  /*11980*/  STL [R5+-0x4], R12 ;  /* 0xfffffc0c05007387 */ /* 0x004fe80000100800 */
[----:B------:R0:W-:Y:S04]  /*11990*/  STL.U16 [R6], R3 ;  /* 0x0000000306007387 */ /* 0x0001e80000100400 */
[----:B------:R1:W-:Y:S04]  /*119a0*/  STL [R5], R10 ;  /* 0x0000000a05007387 */ /* 0x0003e80000100800 */
[----:B0-----:R1:W5:Y:S02]  /*119b0*/  LDL.U16 R3, [R6+-0x2] ;  /* 0xfffffe0006037983 */ /* 0x0013640000100400 */
.L_x_494:
[----:B------:R-:W-:Y:S05]  /*119c0*/  BSYNC B1 ;  /* 0x0000000000017941 */ /* 0x000fea0003800000 */
.L_x_491:
        /* <DEDUP_REMOVED lines=17> */
.L_x_497:
[----:B------:R-:W-:Y:S05]  /*11ae0*/  BSYNC B2 ;  /* 0x0000000000027941 */ /* 0x000fea0003800000 */
.L_x_496:
[----:B------:R0:W-:Y:S04]  /*11af0*/  STL.U16 [R6+-0x4], R3 ;  /* 0xfffffc0306007387 */ /* 0x0001e80000100400 */
[----:B------:R-:W2:Y:S04]  /*11b00*/  LDL R10, [R5+-0x4] ;  /* 0xfffffc00050a7983 */ /* 0x000ea80000100800 */
[----:B--2---:R0:W-:Y:S04]  /*11b10*/  STL [R5+-0x8], R10 ;  /* 0xfffff80a05007387 */ /* 0x0041e80000100800 */
[----:B------:R0:W-:Y:S04]  /*11b20*/  STL.U16 [R6+-0x2], R12 ;  /* 0xfffffe0c06007387 */ /* 0x0001e80000100400 */
[----:B------:R0:W-:Y:S02]  /*11b30*/  STL [R5+-0x4], R8 ;  /* 0xfffffc0805007387 */ /* 0x0001e40000100800 */
.L_x_498:
[----:B------:R-:W-:Y:S05]  /*11b40*/  BSYNC B1 ;  /* 0x0000000000017941 */ /* 0x000fea0003800000 */
.L_x_495:
[----:B------:R-:W-:-:S04]  /*11b50*/  IADD3 R2, R2, -0x4, RZ ;  /* 0xfffffffc02027810 */ /* 0x000fc80007ffe0ff */
[----:B------:R-:W-:-:S13]  /*11b60*/  ISETP.NE.AND P0, PT, R2, -0x7c, PT ;  /* 0xffffff840200780c */ /* 0x000fda0003f05270 */
        /* <DEDUP_REMOVED lines=20> */
.L_x_502:
[----:B------:R-:W-:Y:S05]  /*11cb0*/  BSYNC B2 ;  /* 0x0000000000027941 */ /* 0x000fea0003800000 */
.L_x_501:
[----:B------:R-:W-:Y:S04]  /*11cc0*/  STL.U16 [R6+-0x6], R12 ;  /* 0xfffffa0c06007387 */ /* 0x000fe80000100400 */
[----:B------:R-:W2:Y:S04]  /*11cd0*/  LDL R10, [R5+-0x8] ;  /* 0xfffff800050a7983 */ /* 0x000ea80000100800 */
[----:B--2---:R-:W-:Y:S04]  /*11ce0*/  STL [R5+-0xc], R10 ;  /* 0xfffff40a05007387 */ /* 0x004fe80000100800 */
[----:B------:R0:W-:Y:S04]  /*11cf0*/  STL.U16 [R6+-0x4], R3 ;  /* 0xfffffc0306007387 */ /* 0x0001e80000100400 */
[----:B------:R1:W-:Y:S04]  /*11d00*/  STL [R5+-0x8], R8 ;  /* 0xfffff80805007387 */ /* 0x0003e80000100800 */
[----:B0-----:R1:W5:Y:S02]  /*11d10*/  LDL.U16 R3, [R6+-0x6] ;  /* 0xfffffa0006037983 */ /* 0x0013640000100400 */
.L_x_503:
[----:B------:R-:W-:Y:S05]  /*11d20*/  BSYNC B1 ;  /* 0x0000000000017941 */ /* 0x000fea0003800000 */
.L_x_500:
[----:B-1----:R-:W-:Y:S02]  /*11d30*/  IADD3 R5, R5, -0x10, RZ ;  /* 0xfffffff005057810 */ /* 0x002fe40007ffe0ff */
[----:B------:R-:W-:Y:S01]  /*11d40*/  IADD3 R6, R6, -0x8, RZ ;  /* 0xfffffff806067810 */ /* 0x000fe20007ffe0ff */
[----:B------:R-:W-:Y:S05]  /*11d50*/  BRA `(.L_x_504) ;  /* 0xfffff94000007947 */ /* 0x000fea000383ffff */
.L_x_499:
        /* <DEDUP_REMOVED lines=96> */
[----:B------:R1:W5:Y:S01]  /*12360*/  LDL.64 R162, [R1] ;  /* 0x0000000001a27983 */ /* 0x0003620000100a00 */
[----:B------:R-:W-:-:S03]  /*12370*/  IMAD.MOV.U32 R165, RZ, RZ, R0 ;  /* 0x000000ffffa57224 */ /* 0x000fc600078e0000 */
.L_x_486:
[----:B------:R-:W-:Y:S05]  /*12380*/  BSYNC B0 ;  /* 0x0000000000007941 */ /* 0x000fea0003800000 */
.L_x_485:
[----:B------:R-:W-:Y:S01]  /*12390*/  WARPSYNC 0xffffffff ;  /* 0xffffffff00007948 */ /* 0x000fe20003800000 */
[----:B------:R-:W-:Y:S05]  /*123a0*/  @P2 EXIT ;  /* 0x000000000000294d */ /* 0x000fea0003800000 */
[----:B------:R-:W3:Y:S01]  /*123b0*/  S2R R6, SR_CTAID.X ;  /* 0x0000000000067919 */ /* 0x000ee20000002500 */
[----:B------:R-:W-:-:S02]  /*123c0*/  IMAD.MOV.U32 R212, RZ, RZ, c[0x0][0x180] ;  /* 0x00006000ffd47624 */ /* 0x000fc400078e00ff */
[----:B------:R-:W-:-:S03]  /*123d0*/  IMAD.MOV.U32 R213, RZ, RZ, 0x4 ;  /* 0x00000004ffd57424 */ /* 0x000fc600078e00ff */
[----:B------:R-:W-:Y:S01]  /*123e0*/  ISETP.GE.AND P6, PT, R212, 0x1, PT ;  /* 0x00000001d400780c */ /* 0x000fe20003fc6270 */
[----:B---3--:R-:W-:-:S12]  /*123f0*/  IMAD.WIDE R200, R6, R213, c[0x0][0x168] ;  /* 0x00005a0006c87625 */ /* 0x008fd800078e02d5 */
        /* <DEDUP_REMOVED lines=46> */
[----:B------:R-:W3:Y:S04]  /*126e0*/  @P6 LDG.E.CONSTANT R206, [R200.64] ;  /* 0x00000004c8ce6981 */ /* 0x000ee8000c1e9900 */
[----:B------:R-:W3:Y:S01]  /*126f0*/  @P6 LDG.E.CONSTANT R207, [R200.64] ;  /* 0x00000004c8cf6981 */ /* 0x000ee2000c1e9900 */
        /* <DEDUP_REMOVED lines=17> */
[----:B----4-:R-:W-:Y:S01]  /*12810*/  @P3 FADD.FTZ R163, R162, -R165 ;  /* 0x800000a5a2a33221 */ /* 0x010fe20000010000 */
        /* <DEDUP_REMOVED lines=22> */
[----:B----4-:R-:W-:-:S03]  /*12980*/  HADD2.F32 R162, -RZ, R194.H0_H0 ;  /* 0x200000c2ffa27230 */ /* 0x010fc60000004100 */
        /* <DEDUP_REMOVED lines=14> */
[----:B----4-:R-:W4:Y:S01]  /*12a70*/  @P2 LDG.E.CONSTANT R157, [R200.64] ;  /* 0x00000004c89d2981 */ /* 0x010f22000c1e9900 */
[----:B------:R-:W-:Y:S02]  /*12a80*/  @P1 F2FP.PACK_AB R203, RZ, R203 ;  /* 0x000000cbffcb123e */ /* 0x000fe400000000ff */
[----:B------:R-:W-:Y:S01]  /*12a90*/  @P1 F2FP.PACK_AB R197, RZ, R197 ;  /* 0x000000c5ffc5123e */ /* 0x000fe200000000ff */
[----:B------:R-:W4:Y:S01]  /*12aa0*/  @P3 LDG.E.CONSTANT R161, [R200.64] ;  /* 0x00000004c8a13981 */ /* 0x000f22000c1e9900 */
[----:B------:R-:W-:-:S03]  /*12ab0*/  @P0 FADD.FTZ R163, R162, -R165 ;  /* 0x800000a5a2a30221 */ /* 0x000fc60000010000 */
[----:B------:R-:W-:Y:S01]  /*12ac0*/  @P1 STG.E [R6.64+0x20], R154 ;  /* 0x0000209a06001986 */ /* 0x000fe2000c101904 */
[----:B------:R-:W-:-:S03]  /*12ad0*/  HADD2.F32 R194, -RZ, R195.H1_H1 ;  /* 0x300000c3ffc27230 */ /* 0x000fc60000004100 */
[----:B------:R-:W4:Y:S01]  /*12ae0*/  @P3 LDG.E.CONSTANT R159, [R200.64] ;  /* 0x00000004c89f3981 */ /* 0x000f22000c1e9900 */
        /* <DEDUP_REMOVED lines=10> */
[----:B------:R-:W4:Y:S01]  /*12b90*/  @P2 LDG.E.CONSTANT R156, [R200.64] ;  /* 0x00000004c89c2981 */ /* 0x000f22000c1e9900 */
[----:B------:R-:W-:Y:S01]  /*12ba0*/  @P0 F2FP.PACK_AB R163, RZ, R163 ;  /* 0x000000a3ffa3023e */ /* 0x000fe200000000ff */
[----:B------:R-:W-:Y:S02]  /*12bb0*/  @P0 FADD.FTZ R195, R0, R195 ;  /* 0x000000c300c30221 */ /* 0x000fe40000010000 */
[--C-:B0-----:R-:W-:Y:S01]  /*12bc0*/  @P4 FADD.FTZ R155, R162, -R165.reuse ;  /* 0x800000a5a29b4221 */ /* 0x101fe20000010000 */
[----:B------:R-:W-:Y:S01]  /*12bd0*/  PRMT R194, R163, 0x7610, R194 ;  /* 0x00007610a3c27816 */ /* 0x000fe200000000c2 */
[----:B------:R-:W4:Y:S01]  /*12be0*/  @P1 LDG.E.CONSTANT R0, [R200.64] ;  /* 0x00000004c8001981 */ /* 0x000f22000c1e9900 */
[----:B------:R-:W-:Y:S01]  /*12bf0*/  @P4 FADD.FTZ R163, R192, -R165 ;  /* 0x800000a5c0a34221 */ /* 0x000fe20000010000 */
[----:B------:R-:W-:Y:S01]  /*12c00*/  @P0 F2FP.PACK_AB R195, RZ, R195 ;  /* 0x000000c3ffc3023e */ /* 0x000fe200000000ff */
[C---:B------:R-:W-:Y:S01]  /*12c10*/  @P4 FFMA.FTZ R162, R164.reuse, -0.69314718246459960938, R155 ;  /* 0xbf317218a4a24823 */ /* 0x040fe2000001009b */
[----:B------:R-:W4:Y:S01]  /*12c20*/  @P1 LDG.E.CONSTANT R154, [R200.64] ;  /* 0x00000004c89a1981 */ /* 0x000f22000c1e9900 */
        /* <DEDUP_REMOVED lines=9> */
[----:B------:R-:W4:Y:S04]  /*12cc0*/  @P0 LDG.E.CONSTANT R155, [R200.64] ;  /* 0x00000004c89b0981 */ /* 0x000f28000c1e9900 */
[----:B0-----:R-:W4:Y:S01]  /*12cd0*/  @P0 LDG.E.CONSTANT R152, [R200.64] ;  /* 0x00000004c8980981 */ /* 0x001f22000c1e9900 */
        /* <DEDUP_REMOVED lines=16> */
[----:B------:R-:W-:-:S02]  /*12de0*/  @P6 FADD.FTZ R163, R206, R163 ;  /* 0x000000a3cea36221 */ /* 0x000fc40000010000 */
[----:B------:R-:W-:-:S03]  /*12df0*/  @P6 FADD.FTZ R207, R207, R162 ;  /* 0x000000a2cfcf6221 */ /* 0x000fc60000010000 */
[----:B------:R-:W-:Y:S01]  /*12e00*/  @P6 F2FP.PACK_AB R163, RZ, R163 ;  /* 0x000000a3ffa3623e */ /* 0x000fe200000000ff */
[----:B------:R-:W3:Y:S01]  /*12e10*/  @P4 LDG.E.CONSTANT R162, [R200.64] ;  /* 0x00000004c8a24981 */ /* 0x000ee2000c1e9900 */
[----:B------:R-:W-:Y:S02]  /*12e20*/  @P6 F2FP.PACK_AB R207, RZ, R207 ;  /* 0x000000cfffcf623e */ /* 0x000fe400000000ff */
[----:B0-----:R-:W-:-:S03]  /*12e30*/  PRMT R193, R163, 0x7610, R193 ;  /* 0x00007610a3c17816 */ /* 0x001fc600000000c1 */
[----:B------:R-:W-:Y:S04]  /*12e40*/  @P6 STG.E.U16 [R4.64+0x1c], R207 ;  /* 0x00001ccf04006986 */ /* 0x000fe8000c101504 */
[----:B------:R0:W-:Y:S04]  /*12e50*/  @P6 STG.E [R6.64+0x3c], R149 ;  /* 0x00003c9506006986 */ /* 0x0001e8000c101904 */
[----:B------:R-:W-:Y:S01]  /*12e60*/  @P6 STG.E.U16 [R4.64+0x1e], R193 ;  /* 0x00001ec104006986 */ /* 0x000fe2000c101504 */
[----:B------:R-:W-:-:S13]  /*12e70*/  ISETP.GE.AND P6, PT, R212, 0xf, PT ;  /* 0x0000000fd400780c */ /* 0x000fda0003fc6270 */
[----:B------:R-:W3:Y:S04]  /*12e80*/  @P6 LDG.E.CONSTANT R151, [R200.64] ;  /* 0x00000004c8976981 */ /* 0x000ee8000c1e9900 */
[----:B------:R-:W3:Y:S01]  /*12e90*/  @P6 LDG.E.CONSTANT R150, [R200.64] ;  /* 0x00000004c8966981 */ /* 0x000ee2000c1e9900 */
        /* <DEDUP_REMOVED lines=22> */
[----:B----4-:R-:W-:Y:S02]  /*13000*/  @P2 FADD.FTZ R146, R157, R146 ;  /* 0x000000929d922221 */ /* 0x010fe40000010000 */
        /* <DEDUP_REMOVED lines=25> */
[----:B------:R-:W4:Y:S01]  /*131a0*/  @P5 LDG.E.CONSTANT R160, [R200.64] ;  /* 0x00000004c8a05981 */ /* 0x000f22000c1e9900 */
[----:B0-----:R-:W-:Y:S01]  /*131b0*/  @P1 FADD.FTZ R147, R144, -R165 ;  /* 0x800000a590931221 */ /* 0x001fe20000010000 */
[----:B------:R-:W-:Y:S01]  /*131c0*/  @P1 F2FP.PACK_AB R0, RZ, R0 ;  /* 0x00000000ff00123e */ /* 0x000fe200000000ff */
[----:B------:R-:W-:-:S04]  /*131d0*/  @P2 FADD.FTZ R156, R156, R159 ;  /* 0x0000009f9c9c2221 */ /* 0x000fc80000010000 */
[----:B------:R-:W4:Y:S01]  /*131e0*/  @P3 LDG.E.CONSTANT R145, [R200.64] ;  /* 0x00000004c8913981 */ /* 0x000f22000c1e9900 */
[----:B------:R-:W-:-:S03]  /*131f0*/  @P1 FFMA.FTZ R147, R164, -0.69314718246459960938, R147 ;  /* 0xbf317218a4931823 */ /* 0x000fc60000010093 */
[----:B------:R-:W-:Y:S01]  /*13200*/  @P2 STG.E [R6.64+0x50], R142 ;  /* 0x0000508e06002986 */ /* 0x000fe2000c101904 */
[----:B------:R-:W-:Y:S01]  /*13210*/  @P1 FADD.FTZ R147, R154, R147 ;  /* 0x000000939a931221 */ /* 0x000fe20000010000 */
[----:B------:R-:W-:Y:S01]  /*13220*/  PRMT R148, R0, 0x7610, R148 ;  /* 0x0000761000947816 */ /* 0x000fe20000000094 */
[--C-:B------:R-:W-:Y:S01]  /*13230*/  HADD2.F32 R0, -RZ, R186.reuse.H0_H0 ;  /* 0x200000baff007230 */ /* 0x100fe20000004100 */
[----:B------:R-:W4:Y:S02]  /*13240*/  @P3 LDG.E.CONSTANT R144, [R200.64] ;  /* 0x00000004c8903981 */ /* 0x000f24000c1e9900 */
        /* <DEDUP_REMOVED lines=20> */
[----:B------:R-:W4:Y:S01]  /*13390*/  @P2 LDG.E.CONSTANT R143, [R200.64] ;  /* 0x00000004c88f2981 */ /* 0x000f22000c1e9900 */
[----:B-1----:R-:W-:-:S03]  /*133a0*/  @P0 F2FP.PACK_AB R141, RZ, R0 ;  /* 0x00000000ff8d023e */ /* 0x002fc600000000ff */
[----:B------:R-:W4:Y:S01]  /*133b0*/  @P2 LDG.E.CONSTANT R142, [R200.64] ;  /* 0x00000004c88e2981 */ /* 0x000f22000c1e9900 */
        /* <DEDUP_REMOVED lines=10> */
[----:B------:R-:W4:Y:S04]  /*13460*/  @P1 LDG.E.CONSTANT R0, [R200.64] ;  /* 0x00000004c8001981 */ /* 0x000f28000c1e9900 */
[----:B------:R0:W-:Y:S01]  /*13470*/  @P0 STG.E.U16 [R4.64+0x32], R149 ;  /* 0x0000329504000986 */ /* 0x0001e2000c101504 */
[----:B------:R-:W-:-:S03]  /*13480*/  ISETP.GE.AND P0, PT, R212, 0x14, PT ;  /* 0x00000014d400780c */ /* 0x000fc60003f06270 */
[----:B------:R-:W4:Y:S04]  /*13490*/  @P1 LDG.E.CONSTANT R140, [R200.64] ;  /* 0x00000004c88c1981 */ /* 0x000f28000c1e9900 */
[----:B------:R-:W-:Y:S06]  /*134a0*/  @P4 STG.E [R6.64+0x68], R136 ;  /* 0x0000688806004986 */ /* 0x000fec000c101904 */
[----:B0-----:R-:W4:Y:S01]  /*134b0*/  @P0 LDG.E.CONSTANT R138, [R200.64] ;  /* 0x00000004c88a0981 */ /* 0x001f22000c1e9900 */
[----:B---3--:R-:W-:-:S02]  /*134c0*/  @P4 FADD.FTZ R153, R153, R146 ;  /* 0x0000009299994221 */ /* 0x008fc40000010000 */
[----:B------:R-:W-:-:S05]  /*134d0*/  @P4 FADD.FTZ R141, R162, R141 ;  /* 0x0000008da28d4221 */ /* 0x000fca0000010000 */
        /* <DEDUP_REMOVED lines=37> */
[--C-:B------:R-:W-:Y:S02]  /*13730*/  @P3 FADD.FTZ R135, R134, -R165.reuse ;  /* 0x800000a586873221 */ /* 0x100fe40000010000 */
        /* <DEDUP_REMOVED lines=9> */
[----:B----4-:R-:W-:-:S03]  /*137d0*/  @P5 FADD.FTZ R147, R160, R147 ;  /* 0x00000093a0935221 */ /* 0x010fc60000010000 */
        /* <DEDUP_REMOVED lines=339> */
[----:B------:R-:W-:Y:S04]  /*14d10*/  @P4 STG.E [R6.64+0x114], R95 ;  /* 0x0001145f06004986 */ /* 0x000fe8000c101904 */
        /* <DEDUP_REMOVED lines=20> */
[----:B0-----:R-:W-:Y:S01]  /*14e60*/  HADD2.F32 R2, -RZ, R9.H1_H1 ;  /* 0x30000009ff027230 */ /* 0x001fe20000004100 */
[--C-:B------:R-:W-:Y:S01]  /*14e70*/  @P5 FADD.FTZ R95, R8, -R165.reuse ;  /* 0x800000a5085f5221 */ /* 0x100fe20000010000 */
[----:B------:R-:W-:Y:S02]  /*14e80*/  HADD2.F32 R8, -RZ, R10.H0_H0 ;  /* 0x2000000aff087230 */ /* 0x000fe40000004100 */
[--C-:B------:R-:W-:Y:S02]  /*14e90*/  HADD2.F32 R92, -RZ, R11.reuse.H0_H0 ;  /* 0x2000000bff5c7230 */ /* 0x100fe40000004100 */
[----:B------:R-:W-:Y:S01]  /*14ea0*/  HADD2.F32 R94, -RZ, R11.H1_H1 ;  /* 0x3000000bff5e7230 */ /* 0x000fe20000004100 */
[----:B------:R-:W-:Y:S01]  /*14eb0*/  @P3 FADD.FTZ R11, R2, -R165 ;  /* 0x800000a5020b3221 */ /* 0x000fe20000010000 */
[----:B------:R-:W-:Y:S01]  /*14ec0*/  HADD2.F32 R0, -RZ, R9.H0_H0 ;  /* 0x20000009ff007230 */ /* 0x000fe20000004100 */
[----:B------:R-:W-:Y:S01]  /*14ed0*/  @P5 FFMA.FTZ R95, R164, -0.69314718246459960938, R95 ;  /* 0xbf317218a45f5823 */ /* 0x000fe2000001005f */
[----:B------:R-:W-:Y:S03]  /*14ee0*/  @P5 STG.E [R6.64+0x120], R90 ;  /* 0x0001205a06005986 */ /* 0x000fe6000c101904 */
[----:B------:R-:W-:-:S02]  /*14ef0*/  @P3 FADD.FTZ R9, R0, -R165 ;  /* 0x800000a500093221 */ /* 0x000fc40000010000 */
[C---:B------:R-:W-:Y:S02]  /*14f00*/  @P3 FFMA.FTZ R11, R164.reuse, -0.69314718246459960938, R11 ;  /* 0xbf317218a40b3823 */ /* 0x040fe4000001000b */
[----:B------:R-:W-:Y:S01]  /*14f10*/  @P3 FFMA.FTZ R9, R164, -0.69314718246459960938, R9 ;  /* 0xbf317218a4093823 */ /* 0x000fe20000010009 */
[----:B------:R-:W-:-:S05]  /*14f20*/  HADD2.F32 R10, -RZ, R10.H1_H1 ;  /* 0x3000000aff0a7230 */ /* 0x000fca0000004100 */
[----:B-1----:R-:W-:Y:S01]  /*14f30*/  @P2 FADD.FTZ R93, R10, -R165 ;  /* 0x800000a50a5d2221 */ /* 0x002fe20000010000 */
[--C-:B------:R-:W-:Y:S02]  /*14f40*/  HADD2.F32 R0, -RZ, R12.reuse.H0_H0 ;  /* 0x2000000cff007230 */ /* 0x100fe40000004100 */
[----:B------:R-:W-:Y:S01]  /*14f50*/  HADD2.F32 R12, -RZ, R12.H1_H1 ;  /* 0x3000000cff0c7230 */ /* 0x000fe20000004100 */
[----:B------:R-:W-:Y:S02]  /*14f60*/  @P2 FFMA.FTZ R93, R164, -0.69314718246459960938, R93 ;  /* 0xbf317218a45d2823 */ /* 0x000fe4000001005d */
[----:B--2---:R-:W-:-:S05]  /*14f70*/  @P5 FADD.FTZ R3, R102, R3 ;  /* 0x0000000366035221 */ /* 0x004fca0000010000 */
[----:B------:R-:W-:-:S04]  /*14f80*/  @P5 F2FP.PACK_AB R3, RZ, R3 ;  /* 0x00000003ff03523e */ /* 0x000fc800000000ff */
[----:B------:R-:W-:Y:S01]  /*14f90*/  PRMT R2, R3, 0x7610, R2 ;  /* 0x0000761003027816 */ /* 0x000fe20000000002 */
[----:B------:R-:W-:-:S04]  /*14fa0*/  @P2 FADD.FTZ R3, R8, -R165 ;  /* 0x800000a508032221 */ /* 0x000fc80000010000 */
[----:B------:R-:W-:Y:S01]  /*14fb0*/  @P2 FFMA.FTZ R3, R164, -0.69314718246459960938, R3 ;  /* 0xbf317218a4032823 */ /* 0x000fe20000010003 */
[----:B------:R0:W-:Y:S01]  /*14fc0*/  @P5 STG.E.U16 [R4.64+0x90], R2 ;  /* 0x0000900204005986 */ /* 0x0001e2000c101504 */
[----:B------:R-:W-:-:S05]  /*14fd0*/  @P5 FADD.FTZ R95, R104, R95 ;  /* 0x0000005f685f5221 */ /* 0x000fca0000010000 */
[----:B------:R-:W-:Y:S01]  /*14fe0*/  @P5 F2FP.PACK_AB R95, RZ, R95 ;  /* 0x0000005fff5f523e */ /* 0x000fe200000000ff */
[----:B----4-:R-:W-:-:S05]  /*14ff0*/  @P2 FADD.FTZ R3, R100, R3 ;  /* 0x0000000364032221 */ /* 0x010fca0000010000 */
[----:B------:R-:W-:-:S04]  /*15000*/  @P2 F2FP.PACK_AB R3, RZ, R3 ;  /* 0x00000003ff03223e */ /* 0x000fc800000000ff */
[----:B0-----:R-:W-:Y:S01]  /*15010*/  PRMT R2, R3, 0x7610, R2 ;  /* 0x0000761003027816 */ /* 0x001fe20000000002 */
[----:B------:R-:W-:Y:S01]  /*15020*/  @P1 FADD.FTZ R3, R92, -R165 ;  /* 0x800000a55c031221 */ /* 0x000fe20000010000 */
[----:B------:R-:W-:Y:S03]  /*15030*/  @P5 STG.E [R6.64+0x124], R91 ;  /* 0x0001245b06005986 */ /* 0x000fe6000c101904 */
[----:B------:R-:W-:Y:S02]  /*15040*/  @P1 FFMA.FTZ R3, R164, -0.69314718246459960938, R3 ;  /* 0xbf317218a4031823 */ /* 0x000fe40000010003 */
[----:B------:R-:W-:Y:S02]  /*15050*/  @P3 FADD.FTZ R9, R106, R9 ;  /* 0x000000096a093221 */ /* 0x000fe40000010000 */
[----:B------:R-:W-:-:S03]  /*15060*/  @P3 FADD.FTZ R11, R108, R11 ;  /* 0x0000000b6c0b3221 */ /* 0x000fc60000010000 */
[----:B------:R-:W-:Y:S01]  /*15070*/  @P3 F2FP.PACK_AB R9, RZ, R9 ;  /* 0x00000009ff09323e */ /* 0x000fe200000000ff */
[----:B------:R-:W-:Y:S01]  /*15080*/  @P5 STG.E.U16 [R4.64+0x92], R95 ;  /* 0x0000925f04005986 */ /* 0x000fe2000c101504 */
[----:B------:R-:W-:Y:S02]  /*15090*/  ISETP.GE.AND P5, PT, R212, 0x2c, PT ;  /* 0x0000002cd400780c */ /* 0x000fe40003fa6270 */
[----:B------:R-:W-:Y:S01]  /*150a0*/  @P3 F2FP.PACK_AB R11, RZ, R11 ;  /* 0x0000000bff0b323e */ /* 0x000fe200000000ff */
[----:B------:R-:W-:Y:S01]  /*150b0*/  @P3 STG.E [R6.64+0x128], R88 ;  /* 0x0001285806003986 */ /* 0x000fe2000c101904 */
[----:B---3--:R-:W-:-:S03]  /*150c0*/  @P1 FADD.FTZ R3, R98, R3 ;  /* 0x0000000362031221 */ /* 0x008fc60000010000 */
[----:B------:R-:W-:Y:S01]  /*150d0*/  @P3 STG.E.U16 [R4.64+0x94], R9 ;  /* 0x0000940904003986 */ /* 0x000fe2000c101504 */
[----:B------:R-:W-:-:S03]  /*150e0*/  @P2 FADD.FTZ R93, R114, R93 ;  /* 0x0000005d725d2221 */ /* 0x000fc60000010000 */
[----:B------:R-:W-:Y:S01]  /*150f0*/  @P3 STG.E [R6.64+0x12c], R89 ;  /* 0x00012c5906003986 */ /* 0x000fe2000c101904 */
[----:B------:R-:W-:-:S03]  /*15100*/  @P1 F2FP.PACK_AB R3, RZ, R3 ;  /* 0x00000003ff03123e */ /* 0x000fc600000000ff */
[----:B------:R-:W-:Y:S04]  /*15110*/  @P3 STG.E.U16 [R4.64+0x96], R11 ;  /* 0x0000960b04003986 */ /* 0x000fe8000c101504 */
[----:B------:R-:W-:Y:S04]  /*15120*/  @P2 STG.E [R6.64+0x130], R86 ;  /* 0x0001305606002986 */ /* 0x000fe8000c101904 */
[----:B------:R0:W-:Y:S01]  /*15130*/  @P2 STG.E.U16 [R4.64+0x98], R2 ;  /* 0x0000980204002986 */ /* 0x0001e2000c101504 */
[----:B------:R-:W-:-:S03]  /*15140*/  @P2 F2FP.PACK_AB R93, RZ, R93 ;  /* 0x0000005dff5d223e */ /* 0x000fc600000000ff */
[----:B------:R-:W2:Y:S04]  /*15150*/  @P5 LDG.E.CONSTANT R8, [R200.64] ;  /* 0x00000004c8085981 */ /* 0x000ea8000c1e9900 */
[----:B------:R-:W3:Y:S01]  /*15160*/  @P5 LDG.E.CONSTANT R10, [R200.64] ;  /* 0x00000004c80a5981 */ /* 0x000ee2000c1e9900 */
[----:B0-----:R-:W-:Y:S01]  /*15170*/  PRMT R2, R3, 0x7610, R2 ;  /* 0x0000761003027816 */ /* 0x001fe20000000002 */
[----:B------:R-:W-:Y:S02]  /*15180*/  @P0 FADD.FTZ R3, R12, -R165 ;  /* 0x800000a50c030221 */ /* 0x000fe40000010000 */
[----:B------:R-:W-:Y:S02]  /*15190*/  @P2 STG.E [R6.64+0x134], R87 ;  /* 0x0001345706002986 */ /* 0x000fe4000c101904 */
[----:B------:R-:W-:-:S02]  /*151a0*/  @P0 FFMA.FTZ R3, R164, -0.69314718246459960938, R3 ;  /* 0xbf317218a4030823 */ /* 0x000fc40000010003 */
[----:B------:R-:W-:Y:S01]  /*151b0*/  @P2 STG.E.U16 [R4.64+0x9a], R93 ;  /* 0x00009a5d04002986 */ /* 0x000fe2000c101504 */
[----:B------:R-:W-:Y:S01]  /*151c0*/  ISETP.GE.AND P3, PT, R212, 0x2d, PT ;  /* 0x0000002dd400780c */ /* 0x000fe20003f66270 */
[----:B------:R-:W-:Y:S01]  /*151d0*/  @P0 FADD.FTZ R3, R112, R3 ;  /* 0x0000000370030221 */ /* 0x000fe20000010000 */
[----:B------:R-:W-:Y:S01]  /*151e0*/  ISETP.GE.AND P2, PT, R212, 0x2e, PT ;  /* 0x0000002ed400780c */ /* 0x000fe20003f46270 */
[--C-:B------:R-:W-:Y:S02]  /*151f0*/  @P1 FADD.FTZ R9, R94, -R165.reuse ;  /* 0x800000a55e091221 */ /* 0x100fe40000010000 */
[----:B------:R-:W-:Y:S01]  /*15200*/  @P0 FADD.FTZ R11, R0, -R165 ;  /* 0x800000a5000b0221 */ /* 0x000fe20000010000 */
[----:B------:R-:W-:Y:S01]  /*15210*/  @P0 F2FP.PACK_AB R3, RZ, R3 ;  /* 0x00000003ff03023e */ /* 0x000fe200000000ff */
[----:B------:R-:W-:Y:S01]  /*15220*/  HADD2.F32 R0, -RZ, R13.H0_H0 ;  /* 0x2000000dff007230 */ /* 0x000fe20000004100 */
[C---:B------:R-:W-:Y:S02]  /*15230*/  @P1 FFMA.FTZ R9, R164.reuse, -0.69314718246459960938, R9 ;  /* 0xbf317218a4091823 */ /* 0x040fe40000010009 */
[----:B------:R-:W-:Y:S01]  /*15240*/  @P0 FFMA.FTZ R11, R164, -0.69314718246459960938, R11 ;  /* 0xbf317218a40b0823 */ /* 0x000fe2000001000b */
[----:B------:R-:W-:Y:S01]  /*15250*/  PRMT R13, R3, 0x7610, R13 ;  /* 0x00007610030d7816 */ /* 0x000fe2000000000d */
[----:B------:R-:W-:Y:S01]  /*15260*/  @P1 FADD.FTZ R9, R96, R9 ;  /* 0x0000000960091221 */ /* 0x000fe20000010000 */
[----:B------:R-:W4:Y:S01]  /*15270*/  @P3 LDG.E.CONSTANT R88, [R200.64] ;  /* 0x00000004c8583981 */ /* 0x000f22000c1e9900 */
[----:B------:R-:W-:-:S02]  /*15280*/  @P4 FADD.FTZ R3, R0, -R165 ;  /* 0x800000a500034221 */ /* 0x000fc40000010000 */
[----:B------:R-:W-:Y:S01]  /*15290*/  @P0 FADD.FTZ R11, R110, R11 ;  /* 0x0000000b6e0b0221 */ /* 0x000fe20000010000 */
[----:B------:R-:W4:Y:S01]  /*152a0*/  @P2 LDG.E.CONSTANT R86, [R200.64] ;  /* 0x00000004c8562981 */ /* 0x000f22000c1e9900 */
[----:B------:R-:W-:Y:S01]  /*152b0*/  @P4 FFMA.FTZ R3, R164, -0.69314718246459960938, R3 ;  /* 0xbf317218a4034823 */ /* 0x000fe20000010003 */
[----:B------:R-:W-:Y:S02]  /*152c0*/  @P1 F2FP.PACK_AB R9, RZ, R9 ;  /* 0x00000009ff09123e */ /* 0x000fe400000000ff */
[----:B------:R-:W4:Y:S01]  /*152d0*/  @P3 LDG.E.CONSTANT R90, [R200.64] ;  /* 0x00000004c85a3981 */ /* 0x000f22000c1e9900 */
[----:B------:R-:W-:-:S03]  /*152e0*/  @P0 F2FP.PACK_AB R11, RZ, R11 ;  /* 0x0000000bff0b023e */ /* 0x000fc600000000ff */
[----:B------:R-:W4:Y:S04]  /*152f0*/  @P2 LDG.E.CONSTANT R12, [R200.64] ;  /* 0x00000004c80c2981 */ /* 0x000f28000c1e9900 */
[----:B------:R-:W-:Y:S04]  /*15300*/  @P1 STG.E [R6.64+0x138], R84 ;  /* 0x0001385406001986 */ /* 0x000fe8000c101904 */
[----:B------:R0:W-:Y:S01]  /*15310*/  @P1 STG.E.U16 [R4.64+0x9c], R2 ;  /* 0x00009c0204001986 */ /* 0x0001e2000c101504 */
[----:B------:R-:W-:-:S03]  /*15320*/  HADD2.F32 R0, -RZ, R14.H0_H0 ;  /* 0x2000000eff007230 */ /* 0x000fc60000004100 */
[----:B------:R-:W-:Y:S01]  /*15330*/  @P1 STG.E [R6.64+0x13c], R85 ;  /* 0x00013c5506001986 */ /* 0x000fe2000c101904 */
[----:B------:R-:W-:-:S03]  /*15340*/  HADD2.F32 R14, -RZ, R14.H1_H1 ;  /* 0x3000000eff0e7230 */ /* 0x000fc60000004100 */
[----:B------:R1:W-:Y:S01]  /*15350*/  @P1 STG.E.U16 [R4.64+0x9e], R9 ;  /* 0x00009e0904001986 */ /* 0x0003e2000c101504 */
[----:B------:R-:W-:Y:S01]  /*15360*/  ISETP.GE.AND P1, PT, R212, 0x2f, PT ;  /* 0x0000002fd400780c */ /* 0x000fe20003f26270 */
[----:B0-----:R-:W-:Y:S02]  /*15370*/  HADD2.F32 R2, -RZ, R13.H1_H1 ;  /* 0x3000000dff027230 */ /* 0x001fe40000004100 */
[----:B------:R-:W-:Y:S04]  /*15380*/  @P0 STG.E [R6.64+0x140], R82 ;  /* 0x0001405206000986 */ /* 0x000fe8000c101904 */
[----:B------:R0:W-:Y:S04]  /*15390*/  @P0 STG.E.U16 [R4.64+0xa0], R11 ;  /* 0x0000a00b04000986 */ /* 0x0001e8000c101504 */
[----:B------:R-:W-:Y:S01]  /*153a0*/  @P0 STG.E [R6.64+0x144], R83 ;  /* 0x0001445306000986 */ /* 0x000fe2000c101904 */
[----:B-1----:R-:W-:-:S02]  /*153b0*/  @P4 FADD.FTZ R9, R2, -R165 ;  /* 0x800000a502094221 */ /* 0x002fc40000010000 */
[----:B------:R-:W-:Y:S01]  /*153c0*/  @P4 FADD.FTZ R3, R116, R3 ;  /* 0x0000000374034221 */ /* 0x000fe20000010000 */
[----:B------:R-:W-:Y:S01]  /*153d0*/  @P0 STG.E.U16 [R4.64+0xa2], R13 ;  /* 0x0000a20d04000986 */ /* 0x000fe2000c101504 */
[----:B------:R-:W-:-:S03]  /*153e0*/  ISETP.GE.AND P0, PT, R212, 0x30, PT ;  /* 0x00000030d400780c */ /* 0x000fc60003f06270 */
[----:B------:R-:W-:Y:S01]  /*153f0*/  @P4 F2FP.PACK_AB R3, RZ, R3 ;  /* 0x00000003ff03423e */ /* 0x000fe200000000ff */
[--C-:B0-----:R-:W-:Y:S01]  /*15400*/  @P6 FADD.FTZ R11, R0, -R165.reuse ;  /* 0x800000a5000b6221 */ /* 0x101fe20000010000 */
[----:B------:R-:W4:Y:S02]  /*15410*/  @P1 LDG.E.CONSTANT R84, [R200.64] ;  /* 0x00000004c8541981 */ /* 0x000f24000c1e9900 */
[----:B------:R-:W-:Y:S01]  /*15420*/  PRMT R2, R3, 0x7610, R2 ;  /* 0x0000761003027816 */ /* 0x000fe20000000002 */
[----:B------:R-:W-:Y:S01]  /*15430*/  @P6 FADD.FTZ R3, R14, -R165 ;  /* 0x800000a50e036221 */ /* 0x000fe20000010000 */
[----:B------:R-:W4:Y:S01]  /*15440*/  @P1 LDG.E.CONSTANT R92, [R200.64] ;  /* 0x00000004c85c1981 */ /* 0x000f22000c1e9900 */
[C---:B------:R-:W-:Y:S02]  /*15450*/  @P4 FFMA.FTZ R9, R164.reuse, -0.69314718246459960938, R9 ;  /* 0xbf317218a4094823 */ /* 0x040fe40000010009 */
[C---:B------:R-:W-:Y:S01]  /*15460*/  @P6 FFMA.FTZ R3, R164.reuse, -0.69314718246459960938, R3 ;  /* 0xbf317218a4036823 */ /* 0x040fe20000010003 */
[----:B------:R-:W4:Y:S01]  /*15470*/  @P0 LDG.E.CONSTANT R82, [R200.64] ;  /* 0x00000004c8520981 */ /* 0x000f22000c1e9900 */
[----:B------:R-:W-:-:S02]  /*15480*/  @P6 FFMA.FTZ R11, R164, -0.69314718246459960938, R11 ;  /* 0xbf317218a40b6823 */ /* 0x000fc4000001000b */
[----:B------:R-:W-:Y:S01]  /*15490*/  @P4 FADD.FTZ R9, R118, R9 ;  /* 0x0000000976094221 */ /* 0x000fe20000010000 */
[----:B------:R-:W-:Y:S04]  /*154a0*/  @P4 STG.E [R6.64+0x148], R80 ;  /* 0x0001485006004986 */ /* 0x000fe8000c101904 */
[----:B------:R-:W4:Y:S01]  /*154b0*/  @P0 LDG.E.CONSTANT R94, [R200.64] ;  /* 0x00000004c85e0981 */ /* 0x000f22000c1e9900 */
[----:B------:R-:W-:Y:S01]  /*154c0*/  @P6 FADD.FTZ R3, R122, R3 ;  /* 0x000000037a036221 */ /* 0x000fe20000010000 */
[----:B------:R-:W-:Y:S01]  /*154d0*/  @P4 F2FP.PACK_AB R9, RZ, R9 ;  /* 0x00000009ff09423e */ /* 0x000fe200000000ff */
[----:B------:R-:W-:-:S03]  /*154e0*/  @P6 FADD.FTZ R11, R120, R11 ;  /* 0x0000000b780b6221 */ /* 0x000fc60000010000 */
[----:B------:R-:W-:Y:S01]  /*154f0*/  @P6 F2FP.PACK_AB R3, RZ, R3 ;  /* 0x00000003ff03623e */ /* 0x000fe200000000ff */
[----:B------:R0:W-:Y:S01]  /*15500*/  @P4 STG.E.U16 [R4.64+0xa4], R2 ;  /* 0x0000a40204004986 */ /* 0x0001e2000c101504 */
[----:B------:R-:W-:-:S03]  /*15510*/  @P6 F2FP.PACK_AB R11, RZ, R11 ;  /* 0x0000000bff0b623e */ /* 0x000fc600000000ff */
[----:B------:R-:W-:Y:S04]  /*15520*/  @P4 STG.E [R6.64+0x14c], R81 ;  /* 0x00014c5106004986 */ /* 0x000fe8000c101904 */
[----:B------:R1:W-:Y:S01]  /*15530*/  @P4 STG.E.U16 [R4.64+0xa6], R9 ;  /* 0x0000a60904004986 */ /* 0x0003e2000c101504 */
[C---:B------:R-:W-:Y:S02]  /*15540*/  ISETP.GE.AND P4, PT, R212.reuse, 0x31, PT ;  /* 0x00000031d400780c */ /* 0x040fe40003f86270 */
[----:B0-----:R-:W-:Y:S01]  /*15550*/  PRMT R2, R3, 0x7610, R2 ;  /* 0x0000761003027816 */ /* 0x001fe20000000002 */
[----:B------:R-:W-:Y:S04]  /*15560*/  @P6 STG.E [R6.64+0x150], R78 ;  /* 0x0001504e06006986 */ /* 0x000fe8000c101904 */
[----:B------:R-:W-:Y:S04]  /*15570*/  @P6 STG.E.U16 [R4.64+0xa8], R11 ;  /* 0x0000a80b04006986 */ /* 0x000fe8000c101504 */
[----:B------:R-:W-:Y:S04]  /*15580*/  @P6 STG.E [R6.64+0x154], R79 ;  /* 0x0001544f06006986 */ /* 0x000fe8000c101904 */
[----:B------:R0:W-:Y:S01]  /*15590*/  @P6 STG.E.U16 [R4.64+0xaa], R2 ;  /* 0x0000aa0204006986 */ /* 0x0001e2000c101504 */
[----:B------:R-:W-:-:S03]  /*155a0*/  ISETP.GE.AND P6, PT, R212, 0x32, PT ;  /* 0x00000032d400780c */ /* 0x000fc60003fc6270 */
[----:B------:R-:W4:Y:S04]  /*155b0*/  @P4 LDG.E.CONSTANT R14, [R200.64] ;  /* 0x00000004c80e4981 */ /* 0x000f28000c1e9900 */
[----:B------:R-:W4:Y:S06]  /*155c0*/  @P4 LDG.E.CONSTANT R80, [R200.64] ;  /* 0x00000004c8504981 */ /* 0x000f2c000c1e9900 */
[----:B------:R-:W4:Y:S04]  /*155d0*/  @P6 LDG.E.CONSTANT R96, [R200.64] ;  /* 0x00000004c8606981 */ /* 0x000f28000c1e9900 */
[----:B------:R-:W4:Y:S01]  /*155e0*/  @P6 LDG.E.CONSTANT R98, [R200.64] ;  /* 0x00000004c8626981 */ /* 0x000f22000c1e9900 */
[----:B------:R-:W-:-:S05]  /*155f0*/  HADD2.F32 R0, -RZ, R15.H0_H0 ;  /* 0x2000000fff007230 */ /* 0x000fca0000004100 */
[----:B------:R-:W-:Y:S01]  /*15600*/  @P5 FADD.FTZ R3, R0, -R165 ;  /* 0x800000a500035221 */ /* 0x000fe20000010000 */
[----:B------:R-:W-:-:S03]  /*15610*/  HADD2.F32 R0, -RZ, R15.H1_H1 ;  /* 0x3000000fff007230 */ /* 0x000fc60000004100 */
[----:B------:R-:W-:Y:S02]  /*15620*/  @P5 FFMA.FTZ R3, R164, -0.69314718246459960938, R3 ;  /* 0xbf317218a4035823 */ /* 0x000fe40000010003 */
[----:B-1----:R-:W-:-:S04]  /*15630*/  @P5 FADD.FTZ R9, R0, -R165 ;  /* 0x800000a500095221 */ /* 0x002fc80000010000 */
[----:B------:R-:W-:Y:S01]  /*15640*/  @P5 FFMA.FTZ R9, R164, -0.69314718246459960938, R9 ;  /* 0xbf317218a4095823 */ /* 0x000fe20000010009 */
[--C-:B------:R-:W-:Y:S02]  /*15650*/  HADD2.F32 R0, -RZ, R16.reuse.H0_H0 ;  /* 0x20000010ff007230 */ /* 0x100fe40000004100 */
[----:B0-----:R-:W-:Y:S02]  /*15660*/  HADD2.F32 R2, -RZ, R17.H0_H0 ;  /* 0x20000011ff027230 */ /* 0x001fe40000004100 */
[----:B------:R-:W-:Y:S01]  /*15670*/  HADD2.F32 R16, -RZ, R16.H1_H1 ;  /* 0x30000010ff107230 */ /* 0x000fe20000004100 */
[--C-:B------:R-:W-:Y:S01]  /*15680*/  @P3 FADD.FTZ R11, R0, -R165.reuse ;  /* 0x800000a5000b3221 */ /* 0x100fe20000010000 */
[----:B------:R-:W-:Y:S03]  /*15690*/  @P5 STG.E [R6.64+0x158], R76 ;  /* 0x0001584c06005986 */ /* 0x000fe6000c101904 */
[----:B------:R-:W-:-:S02]  /*156a0*/  @P3 FADD.FTZ R13, R16, -R165 ;  /* 0x800000a5100d3221 */ /* 0x000fc40000010000 */
[C---:B------:R-:W-:Y:S02]  /*156b0*/  @P3 FFMA.FTZ R11, R164.reuse, -0.69314718246459960938, R11 ;  /* 0xbf317218a40b3823 */ /* 0x040fe4000001000b */
[----:B------:R-:W-:Y:S02]  /*156c0*/  @P3 FFMA.FTZ R13, R164, -0.69314718246459960938, R13 ;  /* 0xbf317218a40d3823 */ /* 0x000fe4000001000d */
[----:B--2---:R-:W-:Y:S02]  /*156d0*/  @P5 FADD.FTZ R3, R8, R3 ;  /* 0x0000000308035221 */ /* 0x004fe40000010000 */
[----:B---3--:R-:W-:-:S03]  /*156e0*/  @P5 FADD.FTZ R9, R10, R9 ;  /* 0x000000090a095221 */ /* 0x008fc60000010000 */
[----:B------:R-:W-:Y:S01]  /*156f0*/  @P5 F2FP.PACK_AB R3, RZ, R3 ;  /* 0x00000003ff03523e */ /* 0x000fe200000000ff */
[----:B------:R-:W-:Y:S01]  /*15700*/  HADD2.F32 R8, -RZ, R17.H1_H1 ;  /* 0x30000011ff087230 */ /* 0x000fe20000004100 */
[----:B------:R-:W-:Y:S02]  /*15710*/  @P5 F2FP.PACK_AB R9, RZ, R9 ;  /* 0x00000009ff09523e */ /* 0x000fe400000000ff */
[----:B------:R-:W-:Y:S01]  /*15720*/  PRMT R0, R3, 0x7610, R0 ;  /* 0x0000761003007816 */ /* 0x000fe20000000000 */
[--C-:B------:R-:W-:Y:S01]  /*15730*/  @P2 FADD.FTZ R3, R2, -R165.reuse ;  /* 0x800000a502032221 */ /* 0x100fe20000010000 */
[----:B------:R-:W-:Y:S01]  /*15740*/  PRMT R10, R9, 0x7610, R10 ;  /* 0x00007610090a7816 */ /* 0x000fe2000000000a */
[----:B------:R-:W-:Y:S02]  /*15750*/  @P2 FADD.FTZ R9, R8, -R165 ;  /* 0x800000a508092221 */ /* 0x000fe40000010000 */
[----:B------:R0:W-:Y:S01]  /*15760*/  @P5 STG.E.U16 [R4.64+0xac], R0 ;  /* 0x0000ac0004005986 */ /* 0x0001e2000c101504 */
[----:B------:R-:W-:-:S02]  /*15770*/  @P2 FFMA.FTZ R3, R164, -0.69314718246459960938, R3 ;  /* 0xbf317218a4032823 */ /* 0x000fc40000010003 */
[----:B------:R-:W-:Y:S01]  /*15780*/  @P2 FFMA.FTZ R9, R164, -0.69314718246459960938, R9 ;  /* 0xbf317218a4092823 */ /* 0x000fe20000010009 */
[----:B------:R-:W-:Y:S04]  /*15790*/  @P5 STG.E [R6.64+0x15c], R77 ;  /* 0x00015c4d06005986 */ /* 0x000fe8000c101904 */
[----:B------:R1:W-:Y:S01]  /*157a0*/  @P5 STG.E.U16 [R4.64+0xae], R10 ;  /* 0x0000ae0a04005986 */ /* 0x0003e2000c101504 */
[----:B------:R-:W-:Y:S01]  /*157b0*/  ISETP.GE.AND P5, PT, R212, 0x33, PT ;  /* 0x00000033d400780c */ /* 0x000fe20003fa6270 */
[----:B----4-:R-:W-:Y:S02]  /*157c0*/  @P3 FADD.FTZ R11, R88, R11 ;  /* 0x0000000b580b3221 */ /* 0x010fe40000010000 */
[----:B------:R-:W-:-:S03]  /*157d0*/  @P2 FADD.FTZ R3, R86, R3 ;  /* 0x0000000356032221 */ /* 0x000fc60000010000 */
[----:B------:R-:W-:Y:S01]  /*157e0*/  @P3 F2FP.PACK_AB R11, RZ, R11 ;  /* 0x0000000bff0b323e */ /* 0x000fe200000000ff */
[----:B------:R-:W-:Y:S01]  /*157f0*/  @P3 FADD.FTZ R13, R90, R13 ;  /* 0x0000000d5a0d3221 */ /* 0x000fe20000010000 */
[----:B------:R-:W-:Y:S01]  /*15800*/  @P2 F2FP.PACK_AB R3, RZ, R3 ;  /* 0x00000003ff03223e */ /* 0x000fe200000000ff */
[----:B------:R-:W-:Y:S01]  /*15810*/  @P2 FADD.FTZ R9, R12, R9 ;  /* 0x000000090c092221 */ /* 0x000fe20000010000 */
[--C-:B0-----:R-:W-:Y:S02]  /*15820*/  HADD2.F32 R0, -RZ, R18.reuse.H0_H0 ;  /* 0x20000012ff007230 */ /* 0x101fe40000004100 */
[----:B------:R-:W-:Y:S01]  /*15830*/  @P3 F2FP.PACK_AB R13, RZ, R13 ;  /* 0x0000000dff0d323e */ /* 0x000fe200000000ff */
[----:B------:R-:W-:Y:S01]  /*15840*/  @P3 STG.E [R6.64+0x160], R74 ;  /* 0x0001604a06003986 */ /* 0x000fe2000c101904 */
[----:B------:R-:W-:Y:S02]  /*15850*/  @P2 F2FP.PACK_AB R9, RZ, R9 ;  /* 0x00000009ff09223e */ /* 0x000fe400000000ff */
[----:B------:R-:W-:Y:S01]  /*15860*/  PRMT R2, R3, 0x7610, R2 ;  /* 0x0000761003027816 */ /* 0x000fe20000000002 */
[----:B------:R0:W-:Y:S01]  /*15870*/  @P3 STG.E.U16 [R4.64+0xb0], R11 ;  /* 0x0000b00b04003986 */ /* 0x0001e2000c101504 */
[----:B------:R-:W-:Y:S01]  /*15880*/  @P1 FADD.FTZ R3, R0, -R165 ;  /* 0x800000a500031221 */ /* 0x000fe20000010000 */
[----:B------:R-:W-:Y:S01]  /*15890*/  HADD2.F32 R18, -RZ, R18.H1_H1 ;  /* 0x30000012ff127230 */ /* 0x000fe20000004100 */
[----:B-1----:R-:W-:Y:S01]  /*158a0*/  PRMT R10, R9, 0x7610, R10 ;  /* 0x00007610090a7816 */ /* 0x002fe2000000000a */
[----:B------:R-:W-:Y:S01]  /*158b0*/  @P3 STG.E [R6.64+0x164], R75 ;  /* 0x0001644b06003986 */ /* 0x000fe2000c101904 */
[----:B------:R-:W-:-:S03]  /*158c0*/  HADD2.F32 R0, -RZ, R19.H0_H0 ;  /* 0x20000013ff007230 */ /* 0x000fc60000004100 */
[----:B------:R-:W-:Y:S04]  /*158d0*/  @P3 STG.E.U16 [R4.64+0xb2], R13 ;  /* 0x0000b20d04003986 */ /* 0x000fe8000c101504 */
[----:B------:R-:W2:Y:S04]  /*158e0*/  @P5 LDG.E.CONSTANT R8, [R200.64] ;  /* 0x00000004c8085981 */ /* 0x000ea8000c1e9900 */
[----:B------:R-:W3:Y:S01]  /*158f0*/  @P5 LDG.E.CONSTANT R16, [R200.64] ;  /* 0x00000004c8105981 */ /* 0x000ee2000c1e9900 */
[----:B0-----:R-:W-:-:S03]  /*15900*/  @P1 FADD.FTZ R11, R18, -R165 ;  /* 0x800000a5120b1221 */ /* 0x001fc60000010000 */
[----:B------:R-:W-:Y:S01]  /*15910*/  @P2 STG.E [R6.64+0x168], R72 ;  /* 0x0001684806002986 */ /* 0x000fe2000c101904 */
[----:B------:R-:W-:-:S03]  /*15920*/  @P0 FADD.FTZ R9, R0, -R165 ;  /* 0x800000a500090221 */ /* 0x000fc60000010000 */
[----:B------:R0:W-:Y:S01]  /*15930*/  @P2 STG.E.U16 [R4.64+0xb4], R2 ;  /* 0x0000b40204002986 */ /* 0x0001e2000c101504 */
[----:B------:R-:W-:-:S03]  /*15940*/  ISETP.GE.AND P3, PT, R212, 0x34, PT ;  /* 0x00000034d400780c */ /* 0x000fc60003f66270 */
[----:B------:R-:W-:Y:S01]  /*15950*/  @P2 STG.E [R6.64+0x16c], R73 ;  /* 0x00016c4906002986 */ /* 0x000fe2000c101904 */
[----:B------:R-:W-:-:S03]  /*15960*/  @P1 FFMA.FTZ R3, R164, -0.69314718246459960938, R3 ;  /* 0xbf317218a4031823 */ /* 0x000fc60000010003 */
[----:B------:R-:W-:Y:S01]  /*15970*/  @P2 STG.E.U16 [R4.64+0xb6], R10 ;  /* 0x0000b60a04002986 */ /* 0x000fe2000c101504 */
[----:B------:R-:W-:Y:S01]  /*15980*/  ISETP.GE.AND P2, PT, R212, 0x35, PT ;  /* 0x00000035d400780c */ /* 0x000fe20003f46270 */
[C---:B------:R-:W-:Y:S01]  /*15990*/  @P1 FFMA.FTZ R11, R164.reuse, -0.69314718246459960938, R11 ;  /* 0xbf317218a40b1823 */ /* 0x040fe2000001000b */
[----:B0-----:R-:W-:Y:S01]  /*159a0*/  HADD2.F32 R2, -RZ, R19.H1_H1 ;  /* 0x30000013ff027230 */ /* 0x001fe20000004100 */
[----:B------:R-:W-:Y:S02]  /*159b0*/  @P0 FFMA.FTZ R9, R164, -0.69314718246459960938, R9 ;  /* 0xbf317218a4090823 */ /* 0x000fe40000010009 */
[----:B------:R-:W4:Y:S01]  /*159c0*/  @P3 LDG.E.CONSTANT R72, [R200.64] ;  /* 0x00000004c8483981 */ /* 0x000f22000c1e9900 */
[----:B------:R-:W-:Y:S02]  /*159d0*/  @P1 FADD.FTZ R3, R84, R3 ;  /* 0x0000000354031221 */ /* 0x000fe40000010000 */
[----:B------:R-:W-:Y:S01]  /*159e0*/  @P1 FADD.FTZ R11, R92, R11 ;  /* 0x0000000b5c0b1221 */ /* 0x000fe20000010000 */
[----:B------:R-:W-:Y:S01]  /*159f0*/  HADD2.F32 R0, -RZ, R20.H0_H0 ;  /* 0x20000014ff007230 */ /* 0x000fe20000004100 */
[----:B------:R-:W-:Y:S01]  /*15a00*/  @P0 FADD.FTZ R13, R2, -R165 ;  /* 0x800000a5020d0221 */ /* 0x000fe20000010000 */
[----:B------:R-:W4:Y:S01]  /*15a10*/  @P3 LDG.E.CONSTANT R74, [R200.64] ;  /* 0x00000004c84a3981 */ /* 0x000f22000c1e9900 */
[----:B------:R-:W-:Y:S01]  /*15a20*/  @P0 FADD.FTZ R9, R82, R9 ;  /* 0x0000000952090221 */ /* 0x000fe20000010000 */
[----:B------:R-:W-:Y:S01]  /*15a30*/  @P1 F2FP.PACK_AB R3, RZ, R3 ;  /* 0x00000003ff03123e */ /* 0x000fe200000000ff */
[----:B------:R-:W-:Y:S01]  /*15a40*/  @P0 FFMA.FTZ R13, R164, -0.69314718246459960938, R13 ;  /* 0xbf317218a40d0823 */ /* 0x000fe2000001000d */
[----:B------:R0:W-:Y:S01]  /*15a50*/  @P1 STG.E [R6.64+0x170], R70 ;  /* 0x0001704606001986 */ /* 0x0001e2000c101904 */
[----:B------:R-:W-:-:S02]  /*15a60*/  @P1 F2FP.PACK_AB R11, RZ, R11 ;  /* 0x0000000bff0b123e */ /* 0x000fc400000000ff */
[----:B------:R-:W-:Y:S01]  /*15a70*/  @P0 F2FP.PACK_AB R9, RZ, R9 ;  /* 0x00000009ff09023e */ /* 0x000fe200000000ff */
[----:B------:R1:W-:Y:S01]  /*15a80*/  @P1 STG.E.U16 [R4.64+0xb8], R3 ;  /* 0x0000b80304001986 */ /* 0x0003e2000c101504 */
[----:B------:R-:W-:Y:S02]  /*15a90*/  @P0 FADD.FTZ R13, R94, R13 ;  /* 0x0000000d5e0d0221 */ /* 0x000fe40000010000 */
[----:B------:R-:W-:Y:S01]  /*15aa0*/  PRMT R2, R9, 0x7610, R2 ;  /* 0x0000761009027816 */ /* 0x000fe20000000002 */
        /* <DEDUP_REMOVED lines=30> */
[----:B------:R-:W-:Y:S01]  /*15c90*/  @P6 FADD.FTZ R13, R98, R13 ;  /* 0x0000000d620d6221 */ /* 0x000fe20000010000 */
[----:B------:R-:W4:Y:S02]  /*15ca0*/  @P0 LDG.E.CONSTANT R78, [R200.64] ;  /* 0x00000004c84e0981 */ /* 0x000f24000c1e9900 */
[----:B------:R-:W-:-:S02]  /*15cb0*/  @P6 F2FP.PACK_AB R11, RZ, R11 ;  /* 0x0000000bff0b623e */ /* 0x000fc400000000ff */
[----:B------:R1:W-:Y:S01]  /*15cc0*/  @P4 STG.E.U16 [R4.64+0xc0], R3 ;  /* 0x0000c00304004986 */ /* 0x0003e2000c101504 */
[----:B------:R-:W-:-:S03]  /*15cd0*/  @P6 F2FP.PACK_AB R13, RZ, R13 ;  /* 0x0000000dff0d623e */ /* 0x000fc600000000ff */
        /* <DEDUP_REMOVED lines=19> */
[--C-:B------:R-:W-:Y:S02]  /*15e10*/  HADD2.F32 R2, -RZ, R23.reuse.H1_H1 ;  /* 0x30000017ff027230 */ /* 0x100fe40000004100 */
[----:B------:R-:W-:-:S03]  /*15e20*/  HADD2.F32 R0, -RZ, R23.H0_H0 ;  /* 0x20000017ff007230 */ /* 0x000fc60000004100 */
[----:B------:R-:W-:Y:S01]  /*15e30*/  @P3 FADD.FTZ R11, R2, -R165 ;  /* 0x800000a5020b3221 */ /* 0x000fe20000010000 */
[----:B------:R-:W-:Y:S03]  /*15e40*/  @P5 STG.E [R6.64+0x190], R62 ;  /* 0x0001903e06005986 */ /* 0x000fe6000c101904 */
[----:B------:R-:W-:Y:S01]  /*15e50*/  @P3 FFMA.FTZ R11, R164, -0.69314718246459960938, R11 ;  /* 0xbf317218a40b3823 */ /* 0x000fe2000001000b */
[--C-:B------:R-:W-:Y:S02]  /*15e60*/  HADD2.F32 R12, -RZ, R25.reuse.H1_H1 ;  /* 0x30000019ff0c7230 */ /* 0x100fe40000004100 */
[----:B------:R-:W-:Y:S02]  /*15e70*/  HADD2.F32 R10, -RZ, R25.H0_H0 ;  /* 0x20000019ff0a7230 */ /* 0x000fe40000004100 */
[--C-:B------:R-:W-:Y:S02]  /*15e80*/  HADD2.F32 R14, -RZ, R26.reuse.H0_H0 ;  /* 0x2000001aff0e7230 */ /* 0x100fe40000004100 */
[----:B------:R-:W-:-:S02]  /*15e90*/  HADD2.F32 R26, -RZ, R26.H1_H1 ;  /* 0x3000001aff1a7230 */ /* 0x000fc40000004100 */
[----:B------:R-:W-:Y:S01]  /*15ea0*/  HADD2.F32 R18, -RZ, R27.H1_H1 ;  /* 0x3000001bff127230 */ /* 0x000fe20000004100 */
[----:B--2---:R-:W-:Y:S02]  /*15eb0*/  @P5 FADD.FTZ R3, R8, R3 ;  /* 0x0000000308035221 */ /* 0x004fe40000010000 */
[----:B---3--:R-:W-:Y:S01]  /*15ec0*/  @P5 FADD.FTZ R9, R16, R9 ;  /* 0x0000000910095221 */ /* 0x008fe20000010000 */
[--C-:B------:R-:W-:Y:S02]  /*15ed0*/  HADD2.F32 R8, -RZ, R24.reuse.H0_H0 ;  /* 0x20000018ff087230 */ /* 0x100fe40000004100 */
[----:B------:R-:W-:Y:S01]  /*15ee0*/  @P5 F2FP.PACK_AB R3, RZ, R3 ;  /* 0x00000003ff03523e */ /* 0x000fe200000000ff */
[----:B------:R-:W-:Y:S01]  /*15ef0*/  HADD2.F32 R24, -RZ, R24.H1_H1 ;  /* 0x30000018ff187230 */ /* 0x000fe20000004100 */
[----:B------:R-:W-:Y:S02]  /*15f00*/  @P5 F2FP.PACK_AB R9, RZ, R9 ;  /* 0x00000009ff09523e */ /* 0x000fe400000000ff */
[----:B------:R-:W-:Y:S01]  /*15f10*/  PRMT R15, R3, 0x7610, R15 ;  /* 0x00007610030f7816 */ /* 0x000fe2000000000f */
[--C-:B------:R-:W-:Y:S01]  /*15f20*/  @P3 FADD.FTZ R3, R0, -R165.reuse ;  /* 0x800000a500033221 */ /* 0x100fe20000010000 */
[----:B------:R-:W-:Y:S01]  /*15f30*/  PRMT R2, R9, 0x7610, R2 ;  /* 0x0000761009027816 */ /* 0x000fe20000000002 */
[----:B------:R-:W-:-:S02]  /*15f40*/  @P2 FADD.FTZ R9, R24, -R165 ;  /* 0x800000a518092221 */ /* 0x000fc40000010000 */
[----:B------:R-:W-:Y:S01]  /*15f50*/  @P5 STG.E.U16 [R4.64+0xc8], R15 ;  /* 0x0000c80f04005986 */ /* 0x000fe2000c101504 */
[C---:B------:R-:W-:Y:S02]  /*15f60*/  @P3 FFMA.FTZ R3, R164.reuse, -0.69314718246459960938, R3 ;  /* 0xbf317218a4033823 */ /* 0x040fe40000010003 */
        /* <DEDUP_REMOVED lines=10> */
[----:B------:R-:W-:Y:S02]  /*16010*/  @P1 FADD.FTZ R3, R10, -R165 ;  /* 0x800000a50a031221 */ /* 0x000fe40000010000 */
[----:B------:R-:W-:Y:S01]  /*16020*/  @P2 FADD.FTZ R9, R70, R9 ;  /* 0x0000000946092221 */ /* 0x000fe20000010000 */
[----:B------:R-:W-:Y:S01]  /*16030*/  @P3 F2FP.PACK_AB R11, RZ, R11 ;  /* 0x0000000bff0b323e */ /* 0x000fe200000000ff */
[----:B0-----:R-:W2:Y:S03]  /*16040*/  @P5 LDG.E.CONSTANT R2, [R200.64] ;  /* 0x00000004c8025981 */ /* 0x001ea6000c1e9900 */
[----:B------:R-:W-:Y:S01]  /*16050*/  @P2 F2FP.PACK_AB R9, RZ, R9 ;  /* 0x00000009ff09223e */ /* 0x000fe200000000ff */
[----:B------:R-:W-:Y:S03]  /*16060*/  @P3 STG.E [R6.64+0x198], R60 ;  /* 0x0001983c06003986 */ /* 0x000fe6000c101904 */
[----:B------:R-:W-:Y:S01]  /*16070*/  PRMT R8, R9, 0x7610, R8 ;  /* 0x0000761009087816 */ /* 0x000fe20000000008 */
[----:B------:R-:W-:Y:S01]  /*16080*/  @P1 FADD.FTZ R9, R12, -R165 ;  /* 0x800000a50c091221 */ /* 0x000fe20000010000 */
[----:B------:R-:W-:Y:S01]  /*16090*/  @P3 STG.E.U16 [R4.64+0xcc], R0 ;  /* 0x0000cc0004003986 */ /* 0x000fe2000c101504 */
[----:B------:R-:W-:-:S03]  /*160a0*/  @P2 FADD.FTZ R13, R76, R13 ;  /* 0x0000000d4c0d2221 */ /* 0x000fc60000010000 */
[----:B------:R-:W-:Y:S01]  /*160b0*/  @P3 STG.E [R6.64+0x19c], R61 ;  /* 0x00019c3d06003986 */ /* 0x000fe2000c101904 */
[C---:B------:R-:W-:Y:S02]  /*160c0*/  @P1 FFMA.FTZ R9, R164.reuse, -0.69314718246459960938, R9 ;  /* 0xbf317218a4091823 */ /* 0x040fe40000010009 */
[----:B------:R-:W-:Y:S01]  /*160d0*/  @P1 FFMA.FTZ R3, R164, -0.69314718246459960938, R3 ;  /* 0xbf317218a4031823 */ /* 0x000fe20000010003 */
[----:B------:R-:W-:Y:S01]  /*160e0*/  @P2 F2FP.PACK_AB R13, RZ, R13 ;  /* 0x0000000dff0d223e */ /* 0x000fe200000000ff */
[----:B------:R0:W-:Y:S01]  /*160f0*/  @P3 STG.E.U16 [R4.64+0xce], R11 ;  /* 0x0000ce0b04003986 */ /* 0x0001e2000c101504 */
[----:B------:R-:W-:-:S03]  /*16100*/  ISETP.GE.AND P3, PT, R212, 0x3b, PT ;  /* 0x0000003bd400780c */ /* 0x000fc60003f66270 */
[----:B------:R-:W-:Y:S01]  /*16110*/  @P2 STG.E [R6.64+0x1a0], R58 ;  /* 0x0001a03a06002986 */ /* 0x000fe2000c101904 */
[----:B------:R-:W-:-:S03]  /*16120*/  @P1 FADD.FTZ R9, R68, R9 ;  /* 0x0000000944091221 */ /* 0x000fc60000010000 */
[----:B------:R1:W-:Y:S01]  /*16130*/  @P2 STG.E.U16 [R4.64+0xd0], R13 ;  /* 0x0000d00d04002986 */ /* 0x0003e2000c101504 */
[----:B0-----:R-:W-:-:S03]  /*16140*/  @P0 FADD.FTZ R11, R14, -R165 ;  /* 0x800000a50e0b0221 */ /* 0x001fc60000010000 */
[----:B------:R-:W3:Y:S01]  /*16150*/  @P5 LDG.E.CONSTANT R10, [R200.64] ;  /* 0x00000004c80a5981 */ /* 0x000ee2000c1e9900 */
[----:B------:R-:W-:Y:S01]  /*16160*/  @P1 FADD.FTZ R3, R20, R3 ;  /* 0x0000000314031221 */ /* 0x000fe20000010000 */
[----:B------:R-:W-:Y:S01]  /*16170*/  @P1 F2FP.PACK_AB R9, RZ, R9 ;  /* 0x00000009ff09123e */ /* 0x000fe200000000ff */
[----:B------:R-:W-:Y:S01]  /*16180*/  @P0 FFMA.FTZ R11, R164, -0.69314718246459960938, R11 ;  /* 0xbf317218a40b0823 */ /* 0x000fe2000001000b */
[----:B------:R-:W-:Y:S01]  /*16190*/  @P2 STG.E [R6.64+0x1a4], R59 ;  /* 0x0001a43b06002986 */ /* 0x000fe2000c101904 */
[----:B-1----:R-:W-:Y:S01]  /*161a0*/  @P0 FADD.FTZ R13, R26, -R165 ;  /* 0x800000a51a0d0221 */ /* 0x002fe20000010000 */
[----:B------:R-:W-:Y:S02]  /*161b0*/  @P1 F2FP.PACK_AB R3, RZ, R3 ;  /* 0x00000003ff03123e */ /* 0x000fe400000000ff */
[----:B------:R-:W-:Y:S01]  /*161c0*/  @P2 STG.E.U16 [R4.64+0xd2], R8 ;  /* 0x0000d20804002986 */ /* 0x000fe2000c101504 */
[----:B------:R-:W-:Y:S01]  /*161d0*/  @P0 FFMA.FTZ R13, R164, -0.69314718246459960938, R13 ;  /* 0xbf317218a40d0823 */ /* 0x000fe2000001000d */
[----:B------:R-:W-:Y:S01]  /*161e0*/  PRMT R0, R9, 0x7610, R0 ;  /* 0x0000761009007816 */ /* 0x000fe20000000000 */
[----:B------:R-:W-:Y:S01]  /*161f0*/  @P0 FADD.FTZ R11, R78, R11 ;  /* 0x0000000b4e0b0221 */ /* 0x000fe20000010000 */
[----:B------:R-:W-:Y:S01]  /*16200*/  ISETP.GE.AND P2, PT, R212, 0x3c, PT ;  /* 0x0000003cd400780c */ /* 0x000fe20003f46270 */
[----:B------:R-:W-:Y:S01]  /*16210*/  HADD2.F32 R16, -RZ, R27.H0_H0 ;  /* 0x2000001bff107230 */ /* 0x000fe20000004100 */
[----:B------:R-:W-:Y:S02]  /*16220*/  @P1 STG.E [R6.64+0x1a8], R56 ;  /* 0x0001a83806001986 */ /* 0x000fe4000c101904 */
[----:B------:R-:W-:-:S02]  /*16230*/  @P0 F2FP.PACK_AB R11, RZ, R11 ;  /* 0x0000000bff0b023e */ /* 0x000fc400000000ff */
[----:B------:R-:W4:Y:S04]  /*16240*/  @P3 LDG.E.CONSTANT R14, [R200.64] ;  /* 0x00000004c80e3981 */ /* 0x000f28000c1e9900 */
[----:B------:R0:W-:Y:S01]  /*16250*/  @P1 STG.E.U16 [R4.64+0xd4], R3 ;  /* 0x0000d40304001986 */ /* 0x0001e2000c101504 */
[----:B------:R-:W-:-:S03]  /*16260*/  @P0 FADD.FTZ R13, R80, R13 ;  /* 0x0000000d500d0221 */ /* 0x000fc60000010000 */
[----:B------:R-:W4:Y:S04]  /*16270*/  @P3 LDG.E.CONSTANT R20, [R200.64] ;  /* 0x00000004c8143981 */ /* 0x000f28000c1e9900 */
[----:B------:R-:W-:Y:S01]  /*16280*/  @P1 STG.E [R6.64+0x1ac], R57 ;  /* 0x0001ac3906001986 */ /* 0x000fe2000c101904 */
[----:B------:R-:W-:-:S03]  /*16290*/  @P0 F2FP.PACK_AB R13, RZ, R13 ;  /* 0x0000000dff0d023e */ /* 0x000fc600000000ff */
[----:B------:R1:W-:Y:S01]  /*162a0*/  @P1 STG.E.U16 [R4.64+0xd6], R0 ;  /* 0x0000d60004001986 */ /* 0x0003e2000c101504 */
[--C-:B0-----:R-:W-:Y:S01]  /*162b0*/  @P4 FADD.FTZ R3, R16, -R165.reuse ;  /* 0x800000a510034221 */ /* 0x101fe20000010000 */
[----:B------:R-:W-:Y:S01]  /*162c0*/  ISETP.GE.AND P1, PT, R212, 0x3d, PT ;  /* 0x0000003dd400780c */ /* 0x000fe20003f26270 */
[----:B------:R-:W-:Y:S01]  /*162d0*/  @P4 FADD.FTZ R9, R18, -R165 ;  /* 0x800000a512094221 */ /* 0x000fe20000010000 */
[----:B------:R-:W-:Y:S01]  /*162e0*/  @P0 STG.E [R6.64+0x1b0], R54 ;  /* 0x0001b03606000986 */ /* 0x000fe2000c101904 */
[----:B------:R-:W-:-:S03]  /*162f0*/  @P4 FFMA.FTZ R3, R164, -0.69314718246459960938, R3 ;  /* 0xbf317218a4034823 */ /* 0x000fc60000010003 */
[----:B------:R0:W-:Y:S01]  /*16300*/  @P0 STG.E.U16 [R4.64+0xd8], R11 ;  /* 0x0000d80b04000986 */ /* 0x0001e2000c101504 */
[----:B-1----:R-:W-:-:S03]  /*16310*/  HADD2.F32 R0, -RZ, R28.H0_H0 ;  /* 0x2000001cff007230 */ /* 0x002fc60000004100 */
[----:B------:R-:W4:Y:S01]  /*16320*/  @P2 LDG.E.CONSTANT R16, [R200.64] ;  /* 0x00000004c8102981 */ /* 0x000f22000c1e9900 */
[----:B------:R-:W-:Y:S01]  /*16330*/  HADD2.F32 R28, -RZ, R28.H1_H1 ;  /* 0x3000001cff1c7230 */ /* 0x000fe20000004100 */
[----:B------:R-:W-:Y:S02]  /*16340*/  @P4 FFMA.FTZ R9, R164, -0.69314718246459960938, R9 ;  /* 0xbf317218a4094823 */ /* 0x000fe40000010009 */
[----:B------:R-:W-:Y:S01]  /*16350*/  @P0 STG.E [R6.64+0x1b4], R55 ;  /* 0x0001b43706000986 */ /* 0x000fe2000c101904 */
[----:B0-----:R-:W-:-:S03]  /*16360*/  @P6 FADD.FTZ R11, R0, -R165 ;  /* 0x800000a5000b6221 */ /* 0x001fc60000010000 */
        /* <DEDUP_REMOVED lines=41> */
[--C-:B------:R-:W-:Y:S02]  /*16600*/  HADD2.F32 R0, -RZ, R32.reuse.H0_H0 ;  /* 0x20000020ff007230 */ /* 0x100fe40000004100 */
[----:B------:R-:W-:Y:S02]  /*16610*/  HADD2.F32 R32, -RZ, R32.H1_H1 ;  /* 0x30000020ff207230 */ /* 0x000fe40000004100 */
[----:B------:R-:W-:Y:S01]  /*16620*/  HADD2.F32 R8, -RZ, R31.H1_H1 ;  /* 0x3000001fff087230 */ /* 0x000fe20000004100 */
[----:B------:R-:W-:Y:S01]  /*16630*/  @P5 STG.E [R6.64+0x1c8], R48 ;  /* 0x0001c83006005986 */ /* 0x000fe2000c101904 */
[----:B------:R-:W-:Y:S01]  /*16640*/  HADD2.F32 R12, -RZ, R33.H1_H1 ;  /* 0x30000021ff0c7230 */ /* 0x000fe20000004100 */
[----:B--2---:R-:W-:-:S05]  /*16650*/  @P5 FADD.FTZ R3, R2, R3 ;  /* 0x0000000302035221 */ /* 0x004fca0000010000 */
[----:B------:R-:W-:-:S04]  /*16660*/  @P5 F2FP.PACK_AB R3, RZ, R3 ;  /* 0x00000003ff03523e */ /* 0x000fc800000000ff */
[----:B------:R-:W-:Y:S01]  /*16670*/  PRMT R13, R3, 0x7610, R13 ;  /* 0x00007610030d7816 */ /* 0x000fe2000000000d */
[----:B------:R-:W-:Y:S01]  /*16680*/  @P3 FADD.FTZ R3, R30, -R165 ;  /* 0x800000a51e033221 */ /* 0x000fe20000010000 */
[----:B------:R-:W-:-:S03]  /*16690*/  HADD2.F32 R2, -RZ, R31.H0_H0 ;  /* 0x2000001fff027230 */ /* 0x000fc60000004100 */
[----:B------:R-:W-:Y:S02]  /*166a0*/  @P3 FFMA.FTZ R3, R164, -0.69314718246459960938, R3 ;  /* 0xbf317218a4033823 */ /* 0x000fe40000010003 */
[----:B---3--:R-:W-:-:S05]  /*166b0*/  @P5 FADD.FTZ R9, R10, R9 ;  /* 0x000000090a095221 */ /* 0x008fca0000010000 */
[----:B------:R-:W-:Y:S01]  /*166c0*/  @P5 F2FP.PACK_AB R9, RZ, R9 ;  /* 0x00000009ff09523e */ /* 0x000fe200000000ff */
[----:B------:R0:W-:Y:S01]  /*166d0*/  @P5 STG.E.U16 [R4.64+0xe4], R13 ;  /* 0x0000e40d04005986 */ /* 0x0001e2000c101504 */
[----:B----4-:R-:W-:Y:S02]  /*166e0*/  @P3 FADD.FTZ R11, R14, R11 ;  /* 0x0000000b0e0b3221 */ /* 0x010fe40000010000 */
[----:B------:R-:W-:Y:S01]  /*166f0*/  PRMT R14, R9, 0x7610, R14 ;  /* 0x00007610090e7816 */ /* 0x000fe2000000000e */
[----:B------:R-:W-:Y:S02]  /*16700*/  @P2 FADD.FTZ R9, R2, -R165 ;  /* 0x800000a502092221 */ /* 0x000fe40000010000 */
[----:B------:R-:W-:Y:S01]  /*16710*/  @P3 FADD.FTZ R3, R20, R3 ;  /* 0x0000000314033221 */ /* 0x000fe20000010000 */
[----:B------:R-:W-:Y:S01]  /*16720*/  @P3 F2FP.PACK_AB R11, RZ, R11 ;  /* 0x0000000bff0b323e */ /* 0x000fe200000000ff */
[----:B------:R-:W-:-:S03]  /*16730*/  @P2 FFMA.FTZ R9, R164, -0.69314718246459960938, R9 ;  /* 0xbf317218a4092823 */ /* 0x000fc60000010009 */
[----:B------:R-:W-:Y:S02]  /*16740*/  @P3 F2FP.PACK_AB R3, RZ, R3 ;  /* 0x00000003ff03323e */ /* 0x000fe400000000ff */
[----:B------:R-:W-:Y:S02]  /*16750*/  PRMT R15, R11, 0x7610, R15 ;  /* 0x000076100b0f7816 */ /* 0x000fe4000000000f */
[----:B------:R-:W-:Y:S01]  /*16760*/  PRMT R2, R3, 0x7610, R2 ;  /* 0x0000761003027816 */ /* 0x000fe20000000002 */
[--C-:B------:R-:W-:Y:S02]  /*16770*/  @P1 FADD.FTZ R3, R32, -R165.reuse ;  /* 0x800000a520031221 */ /* 0x100fe40000010000 */
[--C-:B------:R-:W-:Y:S02]  /*16780*/  @P2 FADD.FTZ R11, R8, -R165.reuse ;  /* 0x800000a5080b2221 */ /* 0x100fe40000010000 */
[----:B0-----:R-:W-:Y:S02]  /*16790*/  @P1 FADD.FTZ R13, R0, -R165 ;  /* 0x800000a5000d1221 */ /* 0x001fe40000010000 */
[----:B------:R-:W-:-:S02]  /*167a0*/  @P1 FFMA.FTZ R3, R164, -0.69314718246459960938, R3 ;  /* 0xbf317218a4031823 */ /* 0x000fc40000010003 */
[----:B------:R-:W-:Y:S02]  /*167b0*/  @P2 FADD.FTZ R9, R16, R9 ;  /* 0x0000000910092221 */ /* 0x000fe40000010000 */
[C---:B------:R-:W-:Y:S01]  /*167c0*/  @P2 FFMA.FTZ R11, R164.reuse, -0.69314718246459960938, R11 ;  /* 0xbf317218a40b2823 */ /* 0x040fe2000001000b */
[----:B------:R-:W-:Y:S02]  /*167d0*/  @P5 STG.E [R6.64+0x1cc], R49 ;  /* 0x0001cc3106005986 */ /* 0x000fe4000c101904 */
[----:B------:R-:W-:Y:S01]  /*167e0*/  @P2 F2FP.PACK_AB R9, RZ, R9 ;  /* 0x00000009ff09223e */ /* 0x000fe200000000ff */
[----:B------:R-:W-:Y:S01]  /*167f0*/  @P1 FFMA.FTZ R13, R164, -0.69314718246459960938, R13 ;  /* 0xbf317218a40d1823 */ /* 0x000fe2000001000d */
[----:B------:R-:W-:Y:S02]  /*16800*/  @P5 STG.E.U16 [R4.64+0xe6], R14 ;  /* 0x0000e60e04005986 */ /* 0x000fe4000c101504 */
[----:B------:R-:W-:Y:S02]  /*16810*/  PRMT R0, R9, 0x7610, R0 ;  /* 0x0000761009007816 */ /* 0x000fe40000000000 */
[----:B------:R-:W-:Y:S01]  /*16820*/  @P3 STG.E [R6.64+0x1d0], R46 ;  /* 0x0001d02e06003986 */ /* 0x000fe2000c101904 */
[----:B------:R-:W-:Y:S01]  /*16830*/  @P1 FADD.FTZ R3, R24, R3 ;  /* 0x0000000318031221 */ /* 0x000fe20000010000 */
[----:B------:R-:W-:-:S02]  /*16840*/  HADD2.F32 R10, -RZ, R33.H0_H0 ;  /* 0x20000021ff0a7230 */ /* 0x000fc40000004100 */
[----:B------:R-:W-:Y:S01]  /*16850*/  @P3 STG.E.U16 [R4.64+0xe8], R15 ;  /* 0x0000e80f04003986 */ /* 0x000fe2000c101504 */
[----:B------:R-:W-:Y:S01]  /*16860*/  @P2 FADD.FTZ R11, R18, R11 ;  /* 0x0000000b120b2221 */ /* 0x000fe20000010000 */
[----:B------:R-:W-:Y:S02]  /*16870*/  @P1 F2FP.PACK_AB R3, RZ, R3 ;  /* 0x00000003ff03123e */ /* 0x000fe400000000ff */
[----:B------:R-:W-:Y:S01]  /*16880*/  @P3 STG.E [R6.64+0x1d4], R47 ;  /* 0x0001d42f06003986 */ /* 0x000fe2000c101904 */
[----:B------:R-:W-:-:S03]  /*16890*/  @P1 FADD.FTZ R13, R22, R13 ;  /* 0x0000000d160d1221 */ /* 0x000fc60000010000 */
[----:B------:R0:W-:Y:S01]  /*168a0*/  @P3 STG.E.U16 [R4.64+0xea], R2 ;  /* 0x0000ea0204003986 */ /* 0x0001e2000c101504 */
[----:B------:R-:W-:-:S03]  /*168b0*/  @P2 F2FP.PACK_AB R11, RZ, R11 ;  /* 0x0000000bff0b223e */ /* 0x000fc600000000ff */
[----:B------:R-:W-:Y:S01]  /*168c0*/  @P2 STG.E [R6.64+0x1d8], R44 ;  /* 0x0001d82c06002986 */ /* 0x000fe2000c101904 */
[----:B------:R-:W-:Y:S01]  /*168d0*/  @P1 F2FP.PACK_AB R13, RZ, R13 ;  /* 0x0000000dff0d123e */ /* 0x000fe200000000ff */
[--C-:B------:R-:W-:Y:S02]  /*168e0*/  @P0 FADD.FTZ R9, R10, -R165.reuse ;  /* 0x800000a50a090221 */ /* 0x100fe40000010000 */
[----:B------:R1:W-:Y:S01]  /*168f0*/  @P2 STG.E.U16 [R4.64+0xec], R0 ;  /* 0x0000ec0004002986 */ /* 0x0003e2000c101504 */
[----:B------:R-:W-:Y:S01]  /*16900*/  PRMT R8, R3, 0x7610, R8 ;  /* 0x0000761003087816 */ /* 0x000fe20000000008 */
[----:B------:R-:W-:Y:S02]  /*16910*/  @P0 FADD.FTZ R3, R12, -R165 ;  /* 0x800000a50c030221 */ /* 0x000fe40000010000 */
[----:B------:R-:W-:Y:S01]  /*16920*/  @P2 STG.E [R6.64+0x1dc], R45 ;  /* 0x0001dc2d06002986 */ /* 0x000fe2000c101904 */
[----:B0-----:R-:W-:Y:S01]  /*16930*/  HADD2.F32 R2, -RZ, R35.H0_H0 ;  /* 0x20000023ff027230 */ /* 0x001fe20000004100 */
[----:B------:R-:W-:-:S02]  /*16940*/  @P0 FFMA.FTZ R9, R164, -0.69314718246459960938, R9 ;  /* 0xbf317218a4090823 */ /* 0x000fc40000010009 */
[----:B------:R0:W-:Y:S01]  /*16950*/  @P2 STG.E.U16 [R4.64+0xee], R11 ;  /* 0x0000ee0b04002986 */ /* 0x0001e2000c101504 */
[--C-:B-1----:R-:W-:Y:S02]  /*16960*/  HADD2.F32 R0, -RZ, R34.reuse.H0_H0 ;  /* 0x20000022ff007230 */ /* 0x102fe40000004100 */
[----:B------:R-:W-:Y:S01]  /*16970*/  HADD2.F32 R34, -RZ, R34.H1_H1 ;  /* 0x30000022ff227230 */ /* 0x000fe20000004100 */
        /* <DEDUP_REMOVED lines=41> */
.L_x_506:
        /* <DEDUP_REMOVED lines=15> */
.L_x_74463:


//--------------------- .text._ZN17fastertransformer38beam_online_softmax_topk_stage2_kernelI6__halfLi128ELi32EEEvPKfS3_PiPT_ii --------------------------
	.section	.text._ZN17fastertransformer38beam_online_softmax_topk_stage2_kernelI6__halfLi128ELi32EEEvPKfS3_PiPT_ii,"ax",@progbits
	.sectioninfo	@"SHI_REGISTERS=240"
	.align	128
        .global         _ZN17fastertransformer38beam_online_softmax_topk_stage2_kernelI6__halfLi128ELi32EEEvPKfS3_PiPT_ii
        .type           _ZN17fastertransformer38beam_online_softmax_topk_stage2_kernelI6__halfLi128ELi32EEEvPKfS3_PiPT_ii,@function
        .size           _ZN17fastertransformer38beam_online_softmax_topk_stage2_kernelI6__halfLi128ELi32EEEvPKfS3_PiPT_ii,(.L_x_74464 - _ZN17fastertransformer38beam_online_softmax_topk_stage2_kernelI6__halfLi128ELi32EEEvPKfS3_PiPT_ii)
        .other          _ZN17fastertransformer38beam_online_softmax_topk_stage2_kernelI6__halfLi128ELi32EEEvPKfS3_PiPT_ii,@"STO_CUDA_ENTRY STV_DEFAULT"
_ZN17fastertransformer38beam_online_softmax_topk_stage2_kernelI6__halfLi128ELi32EEEvPKfS3_PiPT_ii:
.text._ZN17fastertransformer38beam_online_softmax_topk_stage2_kernelI6__halfLi128ELi32EEEvPKfS3_PiPT_ii:
        /* <DEDUP_REMOVED lines=401> */
.L_x_511:
        /* <DEDUP_REMOVED lines=10> */
.L_x_510:
[----:B------:R-:W-:Y:S05]  /*19b0*/  BSYNC B1 ;  /* 0x0000000000017941 */ /* 0x000fea0003800000 */
.L_x_509:
        /* <DEDUP_REMOVED lines=8> */
.L_x_514:
        /* <DEDUP_REMOVED lines=54> */
.L_x_513:
[----:B------:R-:W-:Y:S05]  /*1da0*/  BSYNC B1 ;  /* 0x0000000000017941 */ /* 0x000fea0003800000 */
.L_x_512:
        /* <DEDUP_REMOVED lines=31> */
.L_x_516:
[----:B------:R-:W-:Y:S05]  /*1fa0*/  BSYNC B1 ;  /* 0x0000000000017941 */ /* 0x000fea0003800000 */
.L_x_515:
        /* <DEDUP_REMOVED lines=14> */
.L_x_508:
[----:B------:R-:W-:Y:S05]  /*2090*/  BSYNC B0 ;  /* 0x0000000000007941 */ /* 0x000fea0003800000 */
.L_x_507:
[----:B------:R-:W-:Y:S01]  /*20a0*/  BAR.SYNC.DEFER_BLOCKING 0x0 ;  /* 0x0000000000007b1d */ /* 0x000fe20000010000 */
[----:B------:R-:W-:-:S05]  /*20b0*/  ISETP.GE.U32.AND P0, PT, R3, c[0x0][0x184], PT ;  /* 0x0000610003007a0c */ /* 0x000fca0003f06070 */
[----:B------:R-:W-:Y:S08]  /*20c0*/  BSSY B0, `(.L_x_517) ;  /* 0x00000e0000007945 */ /* 0x000ff00003800000 */
[----:B------:R-:W-:Y:S05]  /*20d0*/  @P0 BRA `(.L_x_518) ;  /* 0x00000de000000947 */ /* 0x000fea0003800000 */
[----:B0-----:R-:W-:-:S05]  /*20e0*/  IMAD.MOV.U32 R0, RZ, RZ, c[0x0][0x180] ;  /* 0x00006000ff007624 */ /* 0x001fca00078e00ff */
[----:B------:R-:W-:-:S13]  /*20f0*/  ISETP.GE.AND P0, PT, R0, 0x1, PT ;  /* 0x000000010000780c */ /* 0x000fda0003f06270 */
[----:B------:R-:W-:Y:S05]  /*2100*/  @!P0 BRA `(.L_x_519) ;  /* 0x00000d6000008947 */ /* 0x000fea0003800000 */
[----:B------:R-:W-:-:S04]  /*2110*/  SHF.L.U32 R0, R0, 0x1, RZ ;  /* 0x0000000100007819 */ /* 0x000fc800000006ff */
        /* <DEDUP_REMOVED lines=15> */
.L_x_523:
        /* <DEDUP_REMOVED lines=102> */
.L_x_522:
        /* <DEDUP_REMOVED lines=52> */
.L_x_524:
[----:B------:R-:W-:-:S13]  /*2bb0*/  ISETP.NE.OR P0, PT, R0, RZ, P0 ;  /* 0x000000ff0000720c */ /* 0x000fda0000705670 */
[----:B------:R-:W-:Y:S05]  /*2bc0*/  @!P0 BRA `(.L_x_520) ;  /* 0x000001b000008947 */ /* 0x000fea0003800000 */
.L_x_521:
[----:B-1-3--:R-:W-:Y:S01]  /*2bd0*/  IMAD R13, R3, 0x102, R2 ;  /* 0x00000102030d7824 */ /* 0x00afe200078e0202 */
[C---:B------:R-:W-:Y:S01]  /*2be0*/  LEA R15, R2.reuse, R33, 0x1 ;  /* 0x00000021020f7211 */ /* 0x040fe200078e08ff */
[----:B------:R-:W-:Y:S01]  /*2bf0*/  IMAD R14, R2, 0x4, R33 ;  /* 0x00000004020e7824 */ /* 0x000fe200078e0221 */
[----:B------:R-:W-:Y:S02]  /*2c00*/  IADD3 R0, R0, -0x4, RZ ;  /* 0xfffffffc00007810 */ /* 0x000fe40007ffe0ff */
[----:B------:R-:W0:Y:S01]  /*2c10*/  LDS R6, [R13.X4+0x820] ;  /* 0x000820000d067984 */ /* 0x000e220000004800 */
[----:B------:R-:W-:Y:S02]  /*2c20*/  IADD3 R2, R2, 0x4, RZ ;  /* 0x0000000402027810 */ /* 0x000fe40007ffe0ff */
[----:B------:R-:W-:Y:S01]  /*2c30*/  ISETP.NE.AND P0, PT, R0, RZ, PT ;  /* 0x000000ff0000720c */ /* 0x000fe20003f05270 */
        /* <DEDUP_REMOVED lines=20> */
.L_x_520:
[----:B------:R-:W-:-:S13]  /*2d80*/  ISETP.NE.AND P0, PT, R5, RZ, PT ;  /* 0x000000ff0500720c */ /* 0x000fda0003f05270 */
[----:B------:R-:W-:Y:S05]  /*2d90*/  @!P0 BRA `(.L_x_519) ;  /* 0x000000d000008947 */ /* 0x000fea0003800000 */
[----:B-1-3--:R-:W-:-:S03]  /*2da0*/  IADD3 R7, R1, 0x610, RZ ;  /* 0x0000061001077810 */ /* 0x00afc60007ffe0ff */
.L_x_525:
        /* <DEDUP_REMOVED lines=12> */
.L_x_519:
[----:B------:R-:W-:-:S06]  /*2e70*/  IMAD R186, R3, 0x408, RZ ;  /* 0x0000040803ba7824 */ /* 0x000fcc00078e02ff */
[----:B------:R-:W2:Y:S02]  /*2e80*/  LDS.64 R186, [R186+0xa20] ;  /* 0x000a2000baba7984 */ /* 0x000ea40000000a00 */
[----:B-12---:R-:W-:Y:S02]  /*2e90*/  IMAD.MOV.U32 R2, RZ, RZ, R187 ;  /* 0x000000ffff027224 */ /* 0x006fe400078e00bb */
[----:B------:R-:W-:-:S05]  /*2ea0*/  IMAD.MOV.U32 R3, RZ, RZ, R186 ;  /* 0x000000ffff037224 */ /* 0x000fca00078e00ba */
[----:B------:R1:W-:Y:S02]  /*2eb0*/  STL.64 [R1+0x608], R2 ;  /* 0x0006080201007387 */ /* 0x0003e40000100a00 */
.L_x_518:
[----:B------:R-:W-:Y:S05]  /*2ec0*/  BSYNC B0 ;  /* 0x0000000000007941 */ /* 0x000fea0003800000 */
.L_x_517:
        /* <DEDUP_REMOVED lines=27> */
[----:B01----:R-:W3:Y:S04]  /*3080*/  LDL.64 R2, [R1+0x830] ;  /* 0x0008300001027983 */ /* 0x003ee80000100a00 */
        /* <DEDUP_REMOVED lines=52> */
[----:B------:R-:W-:Y:S02]  /*33d0*/  IMAD.MOV.U32 R21, RZ, RZ, R183 ;  /* 0x000000ffff157224 */ /* 0x000fe400078e00b7 */
[----:B-----5:R-:W-:Y:S01]  /*33e0*/  IMAD.MOV.U32 R28, RZ, RZ, R180 ;  /* 0x000000ffff1c7224 */ /* 0x020fe200078e00b4 */
[----:B------:R-:W5:Y:S01]  /*33f0*/  LDL.64 R122, [R1+0x638] ;  /* 0x00063800017a7983 */ /* 0x000f620000100a00 */
[----:B------:R-:W-:Y:S02]  /*3400*/  IMAD.MOV.U32 R29, RZ, RZ, R181 ;  /* 0x000000ffff1d7224 */ /* 0x000fe400078e00b5 */
[----:B---3--:R-:W-:Y:S01]  /*3410*/  IMAD.MOV.U32 R44, RZ, RZ, R178 ;  /* 0x000000ffff2c7224 */ /* 0x008fe200078e00b2 */
[----:B------:R-:W3:Y:S01]  /*3420*/  LDL.64 R126, [R1+0x628] ;  /* 0x00062800017e7983 */ /* 0x000ee20000100a00 */
        /* <DEDUP_REMOVED lines=8> */
[----:B------:R-:W1:Y:S01]  /*34b0*/  SHFL.DOWN PT, R45, R45, 0x1, 0x1f ;  /* 0x08201f002d2d7f89 */ /* 0x000e6200000e0000 */
        /* <DEDUP_REMOVED lines=10> */
[----:B------:R-:W-:Y:S02]  /*3560*/  IMAD.MOV.U32 R69, RZ, RZ, R171 ;  /* 0x000000ffff457224 */ /* 0x000fe400078e00ab */
[----:B------:R-:W-:Y:S02]  /*3570*/  IMAD.MOV.U32 R80, RZ, RZ, R168 ;  /* 0x000000ffff507224 */ /* 0x000fe400078e00a8 */
[----:B------:R-:W-:Y:S01]  /*3580*/  IMAD.MOV.U32 R81, RZ, RZ, R169 ;  /* 0x000000ffff517224 */ /* 0x000fe200078e00a9 */
[----:B0-----:R0:W-:Y:S04]  /*3590*/  STL.64 [R1+0x600], R22 ;  /* 0x0006001601007387 */ /* 0x0011e80000100a00 */
[----:B-1----:R1:W-:Y:S04]  /*35a0*/  STL.64 [R1+0x5f8], R20 ;  /* 0x0005f81401007387 */ /* 0x0023e80000100a00 */
[----:B------:R1:W-:Y:S04]  /*35b0*/  STL.64 [R1+0x5f0], R28 ;  /* 0x0005f01c01007387 */ /* 0x0003e80000100a00 */
[----:B------:R1:W-:Y:S04]  /*35c0*/  STL.64 [R1+0x5e8], R44 ;  /* 0x0005e82c01007387 */ /* 0x0003e80000100a00 */
[----:B0-----:R-:W2:Y:S04]  /*35d0*/  LDL.64 R22, [R1+0x7c8] ;  /* 0x0007c80001167983 */ /* 0x001ea80000100a00 */
[----:B-1----:R-:W2:Y:S04]  /*35e0*/  LDL.64 R20, [R1+0x7c0] ;  /* 0x0007c00001147983 */ /* 0x002ea80000100a00 */
[----:B------:R-:W2:Y:S04]  /*35f0*/  LDL.64 R28, [R1+0x7a0] ;  /* 0x0007a000011c7983 */ /* 0x000ea80000100a00 */
[----:B------:R-:W2:Y:S04]  /*3600*/  LDL.64 R44, [R1+0x760] ;  /* 0x00076000012c7983 */ /* 0x000ea80000100a00 */
        /* <DEDUP_REMOVED lines=9> */
[----:B------:R-:W1:Y:S01]  /*36a0*/  SHFL.DOWN PT, R81, R81, 0x1, 0x1f ;  /* 0x08201f0051517f89 */ /* 0x000e6200000e0000 */
        /* <DEDUP_REMOVED lines=10> */
[----:B0-----:R-:W-:Y:S04]  /*3750*/  STL.64 [R1+0x5e0], R62 ;  /* 0x0005e03e01007387 */ /* 0x001fe80000100a00 */
[----:B-1----:R0:W-:Y:S04]  /*3760*/  STL.64 [R1+0x5d8], R56 ;  /* 0x0005d83801007387 */ /* 0x0021e80000100a00 */
[----:B------:R1:W-:Y:S04]  /*3770*/  STL.64 [R1+0x5d0], R60 ;  /* 0x0005d03c01007387 */ /* 0x0003e80000100a00 */
[----:B------:R1:W-:Y:S04]  /*3780*/  STL.64 [R1+0x5c8], R68 ;  /* 0x0005c84401007387 */ /* 0x0003e80000100a00 */
[----:B------:R1:W-:Y:S04]  /*3790*/  STL.64 [R1+0x5c0], R80 ;  /* 0x0005c05001007387 */ /* 0x0003e80000100a00 */
[----:B0-----:R-:W2:Y:S04]  /*37a0*/  LDL.64 R56, [R1+0x730] ;  /* 0x0007300001387983 */ /* 0x001ea80000100a00 */
[----:B------:R-:W2:Y:S04]  /*37b0*/  LDL.64 R62, [R1+0x728] ;  /* 0x00072800013e7983 */ /* 0x000ea80000100a00 */
[----:B-1----:R-:W2:Y:S04]  /*37c0*/  LDL.64 R60, [R1+0x720] ;  /* 0x00072000013c7983 */ /* 0x002ea80000100a00 */
[----:B------:R-:W2:Y:S04]  /*37d0*/  LDL.64 R68, [R1+0x700] ;  /* 0x0007000001447983 */ /* 0x000ea80000100a00 */
[----:B------:R-:W-:Y:S04]  /*37e0*/  SHFL.DOWN PT, R98, R98, 0x1, 0x1f ;  /* 0x08201f0062627f89 */ /* 0x000fe800000e0000 */
[----:B------:R-:W0:Y:S04]  /*37f0*/  SHFL.DOWN PT, R99, R99, 0x1, 0x1f ;  /* 0x08201f0063637f89 */ /* 0x000e2800000e0000 */
[----:B------:R-:W2:Y:S04]  /*3800*/  LDL.64 R80, [R1+0x6d0] ;  /* 0x0006d00001507983 */ /* 0x000ea80000100a00 */
[----:B------:R-:W-:Y:S04]  /*3810*/  SHFL.DOWN PT, R96, R96, 0x1, 0x1f ;  /* 0x08201f0060607f89 */ /* 0x000fe800000e0000 */
[----:B------:R-:W1:Y:S04]  /*3820*/  SHFL.DOWN PT, R97, R97, 0x1, 0x1f ;  /* 0x08201f0061617f89 */ /* 0x000e6800000e0000 */
        /* <DEDUP_REMOVED lines=9> */
[----:B------:R1:W-:Y:S04]  /*38c0*/  STL.64 [R1+0x5a0], R104 ;  /* 0x0005a06801007387 */ /* 0x0003e80000100a00 */
[----:B0-----:R-:W2:Y:S04]  /*38d0*/  LDL.64 R98, [R1+0x698] ;  /* 0x0006980001627983 */ /* 0x001ea80000100a00 */
[----:B------:R0:W-:Y:S04]  /*38e0*/  STL.64 [R1+0x598], R120 ;  /* 0x0005987801007387 */ /* 0x0001e80000100a00 */
[----:B-1----:R-:W2:Y:S04]  /*38f0*/  LDL.64 R96, [R1+0x690] ;  /* 0x0006900001607983 */ /* 0x002ea80000100a00 */
[----:B------:R-:W2:Y:S04]  /*3900*/  LDL.64 R100, [R1+0x680] ;  /* 0x0006800001647983 */ /* 0x000ea80000100a00 */
[----:B------:R-:W2:Y:S04]  /*3910*/  LDL.64 R104, [R1+0x670] ;  /* 0x0006700001687983 */ /* 0x000ea80000100a00 */
[----:B0-----:R-:W2:Y:S01]  /*3920*/  LDL.64 R120, [R1+0x630] ;  /* 0x0006300001787983 */ /* 0x001ea20000100a00 */
[----:B------:R-:W-:Y:S01]  /*3930*/  IMAD.MOV.U32 R142, RZ, RZ, R156 ;  /* 0x000000ffff8e7224 */ /* 0x000fe200078e009c */
[----:B------:R-:W-:Y:S01]  /*3940*/  MOV R143, R157 ;  /* 0x0000009d008f7202 */ /* 0x000fe20000000f00 */
[----:B------:R-:W-:-:S02]  /*3950*/  IMAD.MOV.U32 R206, RZ, RZ, R154 ;  /* 0x000000ffffce7224 */ /* 0x000fc400078e009a */
[----:B------:R-:W-:Y:S02]  /*3960*/  IMAD.MOV.U32 R207, RZ, RZ, R155 ;  /* 0x000000ffffcf7224 */ /* 0x000fe400078e009b */
[----:B------:R-:W-:Y:S01]  /*3970*/  SHFL.DOWN PT, R142, R142, 0x1, 0x1f ;  /* 0x08201f008e8e7f89 */ /* 0x000fe200000e0000 */
[----:B------:R-:W-:-:S03]  /*3980*/  IMAD.MOV.U32 R204, RZ, RZ, R152 ;  /* 0x000000ffffcc7224 */ /* 0x000fc600078e0098 */
[----:B------:R-:W0:Y:S01]  /*3990*/  SHFL.DOWN PT, R143, R143, 0x1, 0x1f ;  /* 0x08201f008f8f7f89 */ /* 0x000e2200000e0000 */
[----:B------:R-:W-:Y:S02]  /*39a0*/  IMAD.MOV.U32 R205, RZ, RZ, R153 ;  /* 0x000000ffffcd7224 */ /* 0x000fe400078e0099 */
[----:B------:R-:W-:Y:S02]  /*39b0*/  IMAD.MOV.U32 R194, RZ, RZ, R150 ;  /* 0x000000ffffc27224 */ /* 0x000fe400078e0096 */
[----:B------:R-:W-:Y:S02]  /*39c0*/  IMAD.MOV.U32 R195, RZ, RZ, R151 ;  /* 0x000000ffffc37224 */ /* 0x000fe400078e0097 */
[----:B------:R-:W-:Y:S02]  /*39d0*/  IMAD.MOV.U32 R192, RZ, RZ, R146 ;  /* 0x000000ffffc07224 */ /* 0x000fe400078e0092 */
[----:B------:R-:W-:Y:S02]  /*39e0*/  IMAD.MOV.U32 R193, RZ, RZ, R147 ;  /* 0x000000ffffc17224 */ /* 0x000fe400078e0093 */
[----:B------:R-:W-:-:S02]  /*39f0*/  IMAD.MOV.U32 R190, RZ, RZ, R144 ;  /* 0x000000ffffbe7224 */ /* 0x000fc400078e0090 */
[----:B------:R-:W-:Y:S01]  /*3a00*/  IMAD.MOV.U32 R191, RZ, RZ, R145 ;  /* 0x000000ffffbf7224 */ /* 0x000fe200078e0091 */
[----:B------:R-:W-:Y:S04]  /*3a10*/  SHFL.DOWN PT, R206, R206, 0x1, 0x1f ;  /* 0x08201f00cece7f89 */ /* 0x000fe800000e0000 */
[----:B------:R-:W1:Y:S04]  /*3a20*/  SHFL.DOWN PT, R207, R207, 0x1, 0x1f ;  /* 0x08201f00cfcf7f89 */ /* 0x000e6800000e0000 */
[----:B------:R-:W-:Y:S04]  /*3a30*/  SHFL.DOWN PT, R204, R204, 0x1, 0x1f ;  /* 0x08201f00cccc7f89 */ /* 0x000fe800000e0000 */
[----:B------:R-:W0:Y:S04]  /*3a40*/  SHFL.DOWN PT, R205, R205, 0x1, 0x1f ;  /* 0x08201f00cdcd7f89 */ /* 0x000e2800000e0000 */
[----:B------:R-:W-:Y:S04]  /*3a50*/  SHFL.DOWN PT, R194, R194, 0x1, 0x1f ;  /* 0x08201f00c2c27f89 */ /* 0x000fe800000e0000 */
[----:B------:R-:W1:Y:S04]  /*3a60*/  SHFL.DOWN PT, R195, R195, 0x1, 0x1f ;  /* 0x08201f00c3c37f89 */ /* 0x000e6800000e0000 */
[----:B------:R-:W-:Y:S04]  /*3a70*/  SHFL.DOWN PT, R192, R192, 0x1, 0x1f ;  /* 0x08201f00c0c07f89 */ /* 0x000fe800000e0000 */
[----:B------:R-:W1:Y:S04]  /*3a80*/  SHFL.DOWN PT, R193, R193, 0x1, 0x1f ;  /* 0x08201f00c1c17f89 */ /* 0x000e6800000e0000 */
[----:B------:R-:W-:Y:S04]  /*3a90*/  SHFL.DOWN PT, R190, R190, 0x1, 0x1f ;  /* 0x08201f00bebe7f89 */ /* 0x000fe800000e0000 */
[----:B------:R-:W1:Y:S01]  /*3aa0*/  SHFL.DOWN PT, R191, R191, 0x1, 0x1f ;  /* 0x08201f00bfbf7f89 */ /* 0x000e6200000e0000 */
[----:B------:R-:W-:-:S03]  /*3ab0*/  IMAD.MOV.U32 R220, RZ, RZ, R140 ;  /* 0x000000ffffdc7224 */ /* 0x000fc600078e008c */
[----:B0-----:R0:W-:Y:S01]  /*3ac0*/  STL.64 [R1+0x590], R142 ;  /* 0x0005908e01007387 */ /* 0x0011e20000100a00 */
[----:B------:R-:W-:Y:S01]  /*3ad0*/  IMAD.MOV.U32 R221, RZ, RZ, R141 ;  /* 0x000000ffffdd7224 */ /* 0x000fe200078e008d */
[----:B------:R-:W-:Y:S01]  /*3ae0*/  MOV R210, R138 ;  /* 0x0000008a00d27202 */ /* 0x000fe20000000f00 */
[----:B------:R-:W-:Y:S01]  /*3af0*/  IMAD.MOV.U32 R208, RZ, RZ, R188 ;  /* 0x000000ffffd07224 */ /* 0x000fe200078e00bc */
[----:B------:R-:W-:Y:S01]  /*3b00*/  MOV R228, R202 ;  /* 0x000000ca00e47202 */ /* 0x000fe20000000f00 */
[----:B------:R-:W-:Y:S02]  /*3b10*/  IMAD.MOV.U32 R209, RZ, RZ, R189 ;  /* 0x000000ffffd17224 */ /* 0x000fe400078e00bd */
[----:B------:R-:W-:Y:S02]  /*3b20*/  IMAD.MOV.U32 R211, RZ, RZ, R139 ;  /* 0x000000ffffd37224 */ /* 0x000fe400078e008b */
[----:B------:R-:W-:Y:S02]  /*3b30*/  IMAD.MOV.U32 R212, RZ, RZ, R136 ;  /* 0x000000ffffd47224 */ /* 0x000fe400078e0088 */
[----:B0-----:R-:W-:-:S02]  /*3b40*/  IMAD.MOV.U32 R142, RZ, RZ, R148 ;  /* 0x000000ffff8e7224 */ /* 0x001fc400078e0094 */
        /* <DEDUP_REMOVED lines=14> */
[----:B------:R-:W0:Y:S04]  /*3c30*/  SHFL.DOWN PT, R143, R143, 0x1, 0x1f ;  /* 0x08201f008f8f7f89 */ /* 0x000e2800000e0000 */
[----:B-1----:R-:W-:Y:S04]  /*3c40*/  STL.64 [R1+0x588], R206 ;  /* 0x000588ce01007387 */ /* 0x002fe80000100a00 */
[----:B------:R-:W-:Y:S04]  /*3c50*/  STL.64 [R1+0x580], R204 ;  /* 0x000580cc01007387 */ /* 0x000fe80000100a00 */
        /* <DEDUP_REMOVED lines=34> */
[----:B------:R-:W1:Y:S04]  /*3e80*/  SHFL.DOWN PT, R227, R13, 0x1, 0x1f ;  /* 0x08201f000de37f89 */ /* 0x000e6800000e0000 */
[----:B------:R-:W-:Y:S04]  /*3e90*/  SHFL.DOWN PT, R224, R18, 0x1, 0x1f ;  /* 0x08201f0012e07f89 */ /* 0x000fe800000e0000 */
[----:B------:R-:W2:Y:S04]  /*3ea0*/  SHFL.DOWN PT, R225, R19, 0x1, 0x1f ;  /* 0x08201f0013e17f89 */ /* 0x000ea800000e0000 */
[----:B------:R-:W-:Y:S04]  /*3eb0*/  SHFL.DOWN PT, R222, R16, 0x1, 0x1f ;  /* 0x08201f0010de7f89 */ /* 0x000fe800000e0000 */
[----:B------:R-:W2:Y:S04]  /*3ec0*/  SHFL.DOWN PT, R223, R17, 0x1, 0x1f ;  /* 0x08201f0011df7f89 */ /* 0x000ea800000e0000 */
[----:B0-----:R0:W-:Y:S04]  /*3ed0*/  STL.64 [R1+0x570], R142 ;  /* 0x0005708e01007387 */ /* 0x0011e80000100a00 */
[----:B-1----:R-:W-:Y:S04]  /*3ee0*/  STL.64 [R1+0x558], R220 ;  /* 0x000558dc01007387 */ /* 0x002fe80000100a00 */
[----:B------:R-:W-:Y:S01]  /*3ef0*/  STL.64 [R1+0x550], R208 ;  /* 0x000550d001007387 */ /* 0x000fe20000100a00 */
[----:B0-----:R-:W-:-:S03]  /*3f00*/  PRMT R142, R140, 0x7610, R140 ;  /* 0x000076108c8e7816 */ /* 0x001fc6000000008c */
[----:B------:R-:W-:Y:S01]  /*3f10*/  STL.64 [R1+0x548], R210 ;  /* 0x000548d201007387 */ /* 0x000fe20000100a00 */
[----:B------:R-:W-:Y:S02]  /*3f20*/  PRMT R143, R141, 0x7610, R141 ;  /* 0x000076108d8f7816 */ /* 0x000fe4000000008d */
[----:B------:R-:W-:Y:S01]  /*3f30*/  PRMT R140, R188, 0x7610, R188 ;  /* 0x00007610bc8c7816 */ /* 0x000fe200000000bc */
        /* <DEDUP_REMOVED lines=110> */
[----:B------:R-:W4:Y:S01]  /*4620*/  SHFL.DOWN PT, R191, R93, 0x1, 0x1f ;  /* 0x08201f005dbf7f89 */ /* 0x000f2200000e0000 */
[----:B------:R-:W-:-:S02]  /*4630*/  IMAD.MOV.U32 R234, RZ, RZ, R196 ;  /* 0x000000ffffea7224 */ /* 0x000fc400078e00c4 */
[----:B------:R-:W-:Y:S01]  /*4640*/  IMAD.MOV.U32 R235, RZ, RZ, R197 ;  /* 0x000000ffffeb7224 */ /* 0x000fe200078e00c5 */
        /* <DEDUP_REMOVED lines=73> */
[----:B-----5:R0:W-:Y:S04]  /*4ae0*/  STL.64 [R1+0x330], R208 ;  /* 0x000330d001007387 */ /* 0x0201e80000100a00 */
        /* <DEDUP_REMOVED lines=11> */
[----:B------:R0:W-:Y:S03]  /*4ba0*/  STL.64 [R1+0x220], R2 ;  /* 0x0002200201007387 */ /* 0x0001e60000100a00 */
[----:B------:R-:W-:Y:S01]  /*4bb0*/  FSEL R190, R187, R188, P0 ;  /* 0x000000bcbbbe7208 */ /* 0x000fe20000000000 */
[----:B------:R-:W-:Y:S04]  /*4bc0*/  STL.64 [R1], R128 ;  /* 0x0000008001007387 */ /* 0x000fe80000100a00 */
[----:B------:R-:W-:Y:S04]  /*4bd0*/  STL.64 [R1+0x8], R130 ;  /* 0x0000088201007387 */ /* 0x000fe80000100a00 */
[----:B------:R-:W-:Y:S01]  /*4be0*/  STL.64 [R1+0x10], R124 ;  /* 0x0000107c01007387 */ /* 0x000fe20000100a00 */
[----:B0-----:R-:W-:-:S03]  /*4bf0*/  FSEL R3, R188, R187, P0 ;  /* 0x000000bbbc037208 */ /* 0x001fc60000000000 */
        /* <DEDUP_REMOVED lines=100> */
[C---:B------:R-:W-:Y:S02]  /*5240*/  IADD3 R9, R1.reuse, 0x308, RZ ;  /* 0x0000030801097810 */ /* 0x040fe40007ffe0ff */
[----:B-1----:R-:W-:-:S03]  /*5250*/  IADD3 R6, R1, 0x2fc, RZ ;  /* 0x000002fc01067810 */ /* 0x002fc60007ffe0ff */
.L_x_546:
        /* <DEDUP_REMOVED lines=19> */
.L_x_545:
        /* <DEDUP_REMOVED lines=17> */
.L_x_530:
[----:B------:R-:W-:Y:S05]  /*54a0*/  BSYNC B2 ;  /* 0x0000000000027941 */ /* 0x000fea0003800000 */
.L_x_529:
[----:B------:R-:W-:Y:S04]  /*54b0*/  STL.U16 [R7], R4 ;  /* 0x0000000407007387 */ /* 0x000fe80000100400 */
[----:B------:R-:W2:Y:S04]  /*54c0*/  LDL R14, [R5+0x4] ;  /* 0x00000400050e7983 */ /* 0x000ea80000100800 */
[----:B--2---:R-:W-:Y:S04]  /*54d0*/  STL [R5], R14 ;  /* 0x0000000e05007387 */ /* 0x004fe80000100800 */
[----:B------:R0:W-:Y:S04]  /*54e0*/  STL.U16 [R7+0x2], R10 ;  /* 0x0000020a07007387 */ /* 0x0001e80000100400 */
[----:B------:R1:W-:Y:S04]  /*54f0*/  STL [R5+0x4], R12 ;  /* 0x0000040c05007387 */ /* 0x0003e80000100800 */
[----:B0-----:R1:W5:Y:S02]  /*5500*/  LDL.U16 R10, [R7] ;  /* 0x00000000070a7983 */ /* 0x0013640000100400 */
.L_x_531:
[----:B------:R-:W-:Y:S05]  /*5510*/  BSYNC B1 ;  /* 0x0000000000017941 */ /* 0x000fea0003800000 */
.L_x_528:
        /* <DEDUP_REMOVED lines=18> */
.L_x_534:
[----:B------:R-:W-:Y:S05]  /*5640*/  BSYNC B2 ;  /* 0x0000000000027941 */ /* 0x000fea0003800000 */
.L_x_533:
[----:B------:R-:W-:Y:S04]  /*5650*/  STL.U16 [R7+-0x2], R10 ;  /* 0xfffffe0a07007387 */ /* 0x000fe80000100400 */
[----:B------:R-:W2:Y:S04]  /*5660*/  LDL R14, [R5] ;  /* 0x00000000050e7983 */ /* 0x000ea80000100800 */
[----:B--2---:R-:W-:Y:S04]  /*5670*/  STL [R5+-0x4], R14 ;  /* 0xfffffc0e05007387 */ /* 0x004fe80000100800 */
[----:B------:R0:W-:Y:S04]  /*5680*/  STL.U16 [R7], R4 ;  /* 0x0000000407007387 */ /* 0x0001e80000100400 */
[----:B------:R1:W-:Y:S04]  /*5690*/  STL [R5], R12 ;  /* 0x0000000c05007387 */ /* 0x0003e80000100800 */
[----:B0-----:R1:W5:Y:S02]  /*56a0*/  LDL.U16 R4, [R7+-0x2] ;  /* 0xfffffe0007047983 */ /* 0x0013640000100400 */
.L_x_535:
[----:B------:R-:W-:Y:S05]  /*56b0*/  BSYNC B1 ;  /* 0x0000000000017941 */ /* 0x000fea0003800000 */
.L_x_532:
        /* <DEDUP_REMOVED lines=17> */
.L_x_538:
[----:B------:R-:W-:Y:S05]  /*57d0*/  BSYNC B2 ;  /* 0x0000000000027941 */ /* 0x000fea0003800000 */
.L_x_537:
[----:B------:R0:W-:Y:S04]  /*57e0*/  STL.U16 [R7+-0x4], R4 ;  /* 0xfffffc0407007387 */ /* 0x0001e80000100400 */
[----:B------:R-:W2:Y:S04]  /*57f0*/  LDL R12, [R5+-0x4] ;  /* 0xfffffc00050c7983 */ /* 0x000ea80000100800 */
[----:B--2---:R0:W-:Y:S04]  /*5800*/  STL [R5+-0x8], R12 ;  /* 0xfffff80c05007387 */ /* 0x0041e80000100800 */
[----:B------:R0:W-:Y:S04]  /*5810*/  STL.U16 [R7+-0x2], R11 ;  /* 0xfffffe0b07007387 */ /* 0x0001e80000100400 */
[----:B------:R0:W-:Y:S02]  /*5820*/  STL [R5+-0x4], R10 ;  /* 0xfffffc0a05007387 */ /* 0x0001e40000100800 */
.L_x_539:
[----:B------:R-:W-:Y:S05]  /*5830*/  BSYNC B1 ;  /* 0x0000000000017941 */ /* 0x000fea0003800000 */
.L_x_536:
        /* <DEDUP_REMOVED lines=21> */
.L_x_543:
[----:B------:R-:W-:Y:S05]  /*5990*/  BSYNC B2 ;  /* 0x0000000000027941 */ /* 0x000fea0003800000 */
.L_x_542:
[----:B------:R-:W-:Y:S04]  /*59a0*/  STL.U16 [R7+-0x6], R11 ;  /* 0xfffffa0b07007387 */ /* 0x000fe80000100400 */
[----:B------:R-:W2:Y:S04]  /*59b0*/  LDL R12, [R5+-0x8] ;  /* 0xfffff800050c7983 */ /* 0x000ea80000100800 */
[----:B--2---:R-:W-:Y:S04]  /*59c0*/  STL [R5+-0xc], R12 ;  /* 0xfffff40c05007387 */ /* 0x004fe80000100800 */
[----:B------:R0:W-:Y:S04]  /*59d0*/  STL.U16 [R7+-0x4], R4 ;  /* 0xfffffc0407007387 */ /* 0x0001e80000100400 */
[----:B------:R1:W-:Y:S04]  /*59e0*/  STL [R5+-0x8], R10 ;  /* 0xfffff80a05007387 */ /* 0x0003e80000100800 */
[----:B0-----:R1:W5:Y:S02]  /*59f0*/  LDL.U16 R4, [R7+-0x6] ;  /* 0xfffffa0007047983 */ /* 0x0013640000100400 */
.L_x_544:
[----:B------:R-:W-:Y:S05]  /*5a00*/  BSYNC B1 ;  /* 0x0000000000017941 */ /* 0x000fea0003800000 */
.L_x_541:
[----:B-1----:R-:W-:Y:S02]  /*5a10*/  IADD3 R5, R5, -0x10, RZ ;  /* 0xfffffff005057810 */ /* 0x002fe40007ffe0ff */
[----:B------:R-:W-:-:S02]  /*5a20*/  IADD3 R7, R7, -0x8, RZ ;  /* 0xfffffff807077810 */ /* 0x000fc40007ffe0ff */
[----:B------:R-:W-:Y:S01]  /*5a30*/  IADD3 R3, R3, -0x4, RZ ;  /* 0xfffffffc03037810 */ /* 0x000fe20007ffe0ff */
[----:B------:R-:W-:Y:S05]  /*5a40*/  BRA `(.L_x_545) ;  /* 0xfffff94000007947 */ /* 0x000fea000383ffff */
.L_x_540:
        /* <DEDUP_REMOVED lines=96> */
[----:B------:R1:W5:Y:S01]  /*6050*/  LDL.64 R6, [R1+0x1f8] ;  /* 0x0001f80001067983 */ /* 0x0003620000100a00 */
[----:B------:R-:W-:-:S03]  /*6060*/  IMAD.MOV.U32 R187, RZ, RZ, R190 ;  /* 0x000000ffffbb7224 */ /* 0x000fc600078e00be */
.L_x_527:
[----:B0-----:R-:W-:Y:S05]  /*6070*/  BSYNC B0 ;  /* 0x0000000000007941 */ /* 0x001fea0003800000 */
.L_x_526:
        /* <DEDUP_REMOVED lines=296> */
[----:B------:R1:W-:Y:S03]  /*7300*/  STL.64 [R1+0x220], R2 ;  /* 0x0002200201007387 */ /* 0x0003e60000100a00 */
[----:B0-----:R-:W-:Y:S01]  /*7310*/  FSEL R188, R187, R234, P0 ;  /* 0x000000eabbbc7208 */ /* 0x001fe20000000000 */
[----:B------:R0:W-:Y:S04]  /*7320*/  STL.64 [R1+0x1f0], R4 ;  /* 0x0001f00401007387 */ /* 0x0001e80000100a00 */
[----:B------:R-:W-:Y:S04]  /*7330*/  STL.64 [R1], R128 ;  /* 0x0000008001007387 */ /* 0x000fe80000100a00 */
[----:B------:R-:W-:Y:S01]  /*7340*/  STL.64 [R1+0x8], R130 ;  /* 0x0000088201007387 */ /* 0x000fe20000100a00 */
[----:B-1----:R-:W-:-:S03]  /*7350*/  FSEL R3, R234, R187, P0 ;  /* 0x000000bbea037208 */ /* 0x002fc60000000000 */
[----:B------:R-:W-:Y:S01]  /*7360*/  STL.64 [R1+0x10], R124 ;  /* 0x0000107c01007387 */ /* 0x000fe20000100a00 */
[----:B------:R-:W-:Y:S01]  /*7370*/  FSEL R2, R186, R235, P0 ;  /* 0x000000ebba027208 */ /* 0x000fe20000000000 */
[----:B------:R-:W-:Y:S02]  /*7380*/  FADD.FTZ R3, -R188, R3 ;  /* 0x00000003bc037221 */ /* 0x000fe40000010100 */
[----:B------:R-:W-:Y:S02]  /*7390*/  STL.64 [R1+0x18], R126 ;  /* 0x0000187e01007387 */ /* 0x000fe40000100a00 */
[----:B0-----:R-:W-:Y:S02]  /*73a0*/  FMUL.FTZ R4, R3, 1.4426950216293334961 ;  /* 0x3fb8aa3b03047820 */ /* 0x001fe40000410000 */
        /* <DEDUP_REMOVED lines=95> */
[C---:B-1----:R-:W-:Y:S02]  /*79a0*/  IADD3 R10, R1.reuse, 0x2fc, RZ ;  /* 0x000002fc010a7810 */ /* 0x042fe40007ffe0ff */
[----:B------:R-:W-:-:S05]  /*79b0*/  IADD3 R11, R1, 0x308, RZ ;  /* 0x00000308010b7810 */ /* 0x000fca0007ffe0ff */
.L_x_567:
        /* <DEDUP_REMOVED lines=19> */
.L_x_566:
        /* <DEDUP_REMOVED lines=17> */
.L_x_551:
[----:B------:R-:W-:Y:S05]  /*7c00*/  BSYNC B2 ;  /* 0x0000000000027941 */ /* 0x000fea0003800000 */
.L_x_550:
[----:B------:R-:W-:Y:S04]  /*7c10*/  STL.U16 [R7], R4 ;  /* 0x0000000407007387 */ /* 0x000fe80000100400 */
[----:B------:R-:W2:Y:S04]  /*7c20*/  LDL R14, [R5+0x4] ;  /* 0x00000400050e7983 */ /* 0x000ea80000100800 */
[----:B--2---:R-:W-:Y:S04]  /*7c30*/  STL [R5], R14 ;  /* 0x0000000e05007387 */ /* 0x004fe80000100800 */
[----:B------:R0:W-:Y:S04]  /*7c40*/  STL.U16 [R7+0x2], R6 ;  /* 0x0000020607007387 */ /* 0x0001e80000100400 */
[----:B------:R1:W-:Y:S04]  /*7c50*/  STL [R5+0x4], R12 ;  /* 0x0000040c05007387 */ /* 0x0003e80000100800 */
[----:B0-----:R1:W5:Y:S02]  /*7c60*/  LDL.U16 R6, [R7] ;  /* 0x0000000007067983 */ /* 0x0013640000100400 */
.L_x_552:
[----:B------:R-:W-:Y:S05]  /*7c70*/  BSYNC B1 ;  /* 0x0000000000017941 */ /* 0x000fea0003800000 */
.L_x_549:
        /* <DEDUP_REMOVED lines=17> */
[----:B------:R-:W-:Y:S02]  /*7d90*/  MOV R12, R9 ;  /* 0x00000009000c7202 */ /* 0x000fe40000000f00 */
.L_x_555:
[----:B------:R-:W-:Y:S05]  /*7da0*/  BSYNC B2 ;  /* 0x0000000000027941 */ /* 0x000fea0003800000 */
.L_x_554:
[----:B------:R-:W-:Y:S04]  /*7db0*/  STL.U16 [R7+-0x2], R6 ;  /* 0xfffffe0607007387 */ /* 0x000fe80000100400 */
[----:B------:R-:W2:Y:S04]  /*7dc0*/  LDL R14, [R5] ;  /* 0x00000000050e7983 */ /* 0x000ea80000100800 */
[----:B--2---:R-:W-:Y:S04]  /*7dd0*/  STL [R5+-0x4], R14 ;  /* 0xfffffc0e05007387 */ /* 0x004fe80000100800 */
[----:B------:R0:W-:Y:S04]  /*7de0*/  STL.U16 [R7], R4 ;  /* 0x0000000407007387 */ /* 0x0001e80000100400 */
[----:B------:R1:W-:Y:S04]  /*7df0*/  STL [R5], R12 ;  /* 0x0000000c05007387 */ /* 0x0003e80000100800 */
[----:B0-----:R1:W5:Y:S02]  /*7e00*/  LDL.U16 R4, [R7+-0x2] ;  /* 0xfffffe0007047983 */ /* 0x0013640000100400 */
.L_x_556:
[----:B------:R-:W-:Y:S05]  /*7e10*/  BSYNC B1 ;  /* 0x0000000000017941 */ /* 0x000fea0003800000 */
.L_x_553:
        /* <DEDUP_REMOVED lines=17> */
.L_x_559:
[----:B------:R-:W-:Y:S05]  /*7f30*/  BSYNC B2 ;  /* 0x0000000000027941 */ /* 0x000fea0003800000 */
.L_x_558:
[----:B------:R0:W-:Y:S04]  /*7f40*/  STL.U16 [R7+-0x4], R4 ;  /* 0xfffffc0407007387 */ /* 0x0001e80000100400 */
[----:B------:R-:W2:Y:S04]  /*7f50*/  LDL R12, [R5+-0x4] ;  /* 0xfffffc00050c7983 */ /* 0x000ea80000100800 */
[----:B--2---:R0:W-:Y:S04]  /*7f60*/  STL [R5+-0x8], R12 ;  /* 0xfffff80c05007387 */ /* 0x0041e80000100800 */
[----:B------:R0:W-:Y:S04]  /*7f70*/  STL.U16 [R7+-0x2], R9 ;  /* 0xfffffe0907007387 */ /* 0x0001e80000100400 */
[----:B------:R0:W-:Y:S02]  /*7f80*/  STL [R5+-0x4], R6 ;  /* 0xfffffc0605007387 */ /* 0x0001e40000100800 */
.L_x_560:
[----:B------:R-:W-:Y:S05]  /*7f90*/  BSYNC B1 ;  /* 0x0000000000017941 */ /* 0x000fea0003800000 */
.L_x_557:
        /* <DEDUP_REMOVED lines=21> */
.L_x_564:
[----:B------:R-:W-:Y:S05]  /*80f0*/  BSYNC B2 ;  /* 0x0000000000027941 */ /* 0x000fea0003800000 */
.L_x_563:
[----:B------:R-:W-:Y:S04]  /*8100*/  STL.U16 [R7+-0x6], R9 ;  /* 0xfffffa0907007387 */ /* 0x000fe80000100400 */
[----:B------:R-:W2:Y:S04]  /*8110*/  LDL R12, [R5+-0x8] ;  /* 0xfffff800050c7983 */ /* 0x000ea80000100800 */
[----:B--2---:R-:W-:Y:S04]  /*8120*/  STL [R5+-0xc], R12 ;  /* 0xfffff40c05007387 */ /* 0x004fe80000100800 */
[----:B------:R0:W-:Y:S04]  /*8130*/  STL.U16 [R7+-0x4], R4 ;  /* 0xfffffc0407007387 */ /* 0x0001e80000100400 */
[----:B------:R1:W-:Y:S04]  /*8140*/  STL [R5+-0x8], R6 ;  /* 0xfffff80605007387 */ /* 0x0003e80000100800 */
[----:B0-----:R1:W5:Y:S02]  /*8150*/  LDL.U16 R4, [R7+-0x6] ;  /* 0xfffffa0007047983 */ /* 0x0013640000100400 */
.L_x_565:
[----:B------:R-:W-:Y:S05]  /*8160*/  BSYNC B1 ;  /* 0x0000000000017941 */ /* 0x000fea0003800000 */
.L_x_562:
[----:B-1----:R-:W-:Y:S02]  /*8170*/  IADD3 R5, R5, -0x10, RZ ;  /* 0xfffffff005057810 */ /* 0x002fe40007ffe0ff */
[----:B------:R-:W-:-:S02]  /*8180*/  IADD3 R7, R7, -0x8, RZ ;  /* 0xfffffff807077810 */ /* 0x000fc40007ffe0ff */
[----:B------:R-:W-:Y:S01]  /*8190*/  IADD3 R3, R3, -0x4, RZ ;  /* 0xfffffffc03037810 */ /* 0x000fe20007ffe0ff */
[----:B------:R-:W-:Y:S05]  /*81a0*/  BRA `(.L_x_566) ;  /* 0xfffff94000007947 */ /* 0x000fea000383ffff */
.L_x_561:
        /* <DEDUP_REMOVED lines=98> */
.L_x_548:
[----:B------:R-:W-:Y:S05]  /*87d0*/  BSYNC B0 ;  /* 0x0000000000007941 */ /* 0x000fea0003800000 */
.L_x_547:
        /* <DEDUP_REMOVED lines=403> */
.L_x_588:
        /* <DEDUP_REMOVED lines=20> */
.L_x_587:
        /* <DEDUP_REMOVED lines=17> */
.L_x_572:
[----:B------:R-:W-:Y:S05]  /*a360*/  BSYNC B2 ;  /* 0x0000000000027941 */ /* 0x000fea0003800000 */
.L_x_571:
[----:B------:R-:W-:Y:S04]  /*a370*/  STL.U16 [R7], R4 ;  /* 0x0000000407007387 */ /* 0x000fe80000100400 */
[----:B------:R-:W2:Y:S04]  /*a380*/  LDL R14, [R5+0x4] ;  /* 0x00000400050e7983 */ /* 0x000ea80000100800 */
[----:B--2---:R-:W-:Y:S04]  /*a390*/  STL [R5], R14 ;  /* 0x0000000e05007387 */ /* 0x004fe80000100800 */
[----:B------:R0:W-:Y:S04]  /*a3a0*/  STL.U16 [R7+0x2], R6 ;  /* 0x0000020607007387 */ /* 0x0001e80000100400 */
[----:B------:R1:W-:Y:S04]  /*a3b0*/  STL [R5+0x4], R12 ;  /* 0x0000040c05007387 */ /* 0x0003e80000100800 */
[----:B0-----:R1:W5:Y:S02]  /*a3c0*/  LDL.U16 R6, [R7] ;  /* 0x0000000007067983 */ /* 0x0013640000100400 */
.L_x_573:
[----:B------:R-:W-:Y:S05]  /*a3d0*/  BSYNC B1 ;  /* 0x0000000000017941 */ /* 0x000fea0003800000 */
.L_x_570:
        /* <DEDUP_REMOVED lines=18> */
.L_x_576:
[----:B------:R-:W-:Y:S05]  /*a500*/  BSYNC B2 ;  /* 0x0000000000027941 */ /* 0x000fea0003800000 */
.L_x_575:
[----:B------:R-:W-:Y:S04]  /*a510*/  STL.U16 [R7+-0x2], R6 ;  /* 0xfffffe0607007387 */ /* 0x000fe80000100400 */
[----:B------:R-:W2:Y:S04]  /*a520*/  LDL R14, [R5] ;  /* 0x00000000050e7983 */ /* 0x000ea80000100800 */
[----:B--2---:R-:W-:Y:S04]  /*a530*/  STL [R5+-0x4], R14 ;  /* 0xfffffc0e05007387 */ /* 0x004fe80000100800 */
[----:B------:R0:W-:Y:S04]  /*a540*/  STL.U16 [R7], R4 ;  /* 0x0000000407007387 */ /* 0x0001e80000100400 */
[----:B------:R1:W-:Y:S04]  /*a550*/  STL [R5], R12 ;  /* 0x0000000c05007387 */ /* 0x0003e80000100800 */
[----:B0-----:R1:W5:Y:S02]  /*a560*/  LDL.U16 R4, [R7+-0x2] ;  /* 0xfffffe0007047983 */ /* 0x0013640000100400 */
.L_x_577:
[----:B------:R-:W-:Y:S05]  /*a570*/  BSYNC B1 ;  /* 0x0000000000017941 */ /* 0x000fea0003800000 */
.L_x_574:
        /* <DEDUP_REMOVED lines=17> */
.L_x_580:
[----:B------:R-:W-:Y:S05]  /*a690*/  BSYNC B2 ;  /* 0x0000000000027941 */ /* 0x000fea0003800000 */
.L_x_579:
[----:B------:R0:W-:Y:S04]  /*a6a0*/  STL.U16 [R7+-0x4], R4 ;  /* 0xfffffc0407007387 */ /* 0x0001e80000100400 */
[----:B------:R-:W2:Y:S04]  /*a6b0*/  LDL R12, [R5+-0x4] ;  /* 0xfffffc00050c7983 */ /* 0x000ea80000100800 */
[----:B--2---:R0:W-:Y:S04]  /*a6c0*/  STL [R5+-0x8], R12 ;  /* 0xfffff80c05007387 */ /* 0x0041e80000100800 */
[----:B------:R0:W-:Y:S04]  /*a6d0*/  STL.U16 [R7+-0x2], R9 ;  /* 0xfffffe0907007387 */ /* 0x0001e80000100400 */
[----:B------:R0:W-:Y:S02]  /*a6e0*/  STL [R5+-0x4], R6 ;  /* 0xfffffc0605007387 */ /* 0x0001e40000100800 */
.L_x_581:
[----:B------:R-:W-:Y:S05]  /*a6f0*/  BSYNC B1 ;  /* 0x0000000000017941 */ /* 0x000fea0003800000 */
.L_x_578:
        /* <DEDUP_REMOVED lines=21> */
.L_x_585:
[----:B------:R-:W-:Y:S05]  /*a850*/  BSYNC B2 ;  /* 0x0000000000027941 */ /* 0x000fea0003800000 */
.L_x_584:
[----:B------:R-:W-:Y:S04]  /*a860*/  STL.U16 [R7+-0x6], R9 ;  /* 0xfffffa0907007387 */ /* 0x000fe80000100400 */
[----:B------:R-:W2:Y:S04]  /*a870*/  LDL R12, [R5+-0x8] ;  /* 0xfffff800050c7983 */ /* 0x000ea80000100800 */
[----:B--2---:R-:W-:Y:S04]  /*a880*/  STL [R5+-0xc], R12 ;  /* 0xfffff40c05007387 */ /* 0x004fe80000100800 */
[----:B------:R0:W-:Y:S04]  /*a890*/  STL.U16 [R7+-0x4], R4 ;  /* 0xfffffc0407007387 */ /* 0x0001e80000100400 */
[----:B------:R1:W-:Y:S04]  /*a8a0*/  STL [R5+-0x8], R6 ;  /* 0xfffff80605007387 */ /* 0x0003e80000100800 */
[----:B0-----:R1:W5:Y:S02]  /*a8b0*/  LDL.U16 R4, [R7+-0x6] ;  /* 0xfffffa0007047983 */ /* 0x0013640000100400 */
.L_x_586:
[----:B------:R-:W-:Y:S05]  /*a8c0*/  BSYNC B1 ;  /* 0x0000000000017941 */ /* 0x000fea0003800000 */
.L_x_583:
[----:B-1----:R-:W-:Y:S02]  /*a8d0*/  IADD3 R5, R5, -0x10, RZ ;  /* 0xfffffff005057810 */ /* 0x002fe40007ffe0ff */
[----:B------:R-:W-:-:S02]  /*a8e0*/  IADD3 R7, R7, -0x8, RZ ;  /* 0xfffffff807077810 */ /* 0x000fc40007ffe0ff */
[----:B------:R-:W-:Y:S01]  /*a8f0*/  IADD3 R3, R3, -0x4, RZ ;  /* 0xfffffffc03037810 */ /* 0x000fe20007ffe0ff */
[----:B------:R-:W-:Y:S05]  /*a900*/  BRA `(.L_x_587) ;  /* 0xfffff94000007947 */ /* 0x000fea000383ffff */
.L_x_582:
        /* <DEDUP_REMOVED lines=98> */
.L_x_569:
[----:B------:R-:W-:Y:S05]  /*af30*/  BSYNC B0 ;  /* 0x0000000000007941 */ /* 0x000fea0003800000 */
.L_x_568:
        /* <DEDUP_REMOVED lines=403> */
.L_x_609:
        /* <DEDUP_REMOVED lines=19> */
[----:B------:R-:W-:Y:S02]  /*c9a0*/  MOV R5, R8 ;  /* 0x0000000800057202 */ /* 0x000fe40000000f00 */
.L_x_608:
        /* <DEDUP_REMOVED lines=17> */
.L_x_593:
[----:B------:R-:W-:Y:S05]  /*cac0*/  BSYNC B2 ;  /* 0x0000000000027941 */ /* 0x000fea0003800000 */
.L_x_592:
[----:B------:R-:W-:Y:S04]  /*cad0*/  STL.U16 [R7], R4 ;  /* 0x0000000407007387 */ /* 0x000fe80000100400 */
[----:B------:R-:W2:Y:S04]  /*cae0*/  LDL R14, [R5+0x4] ;  /* 0x00000400050e7983 */ /* 0x000ea80000100800 */
[----:B--2---:R-:W-:Y:S04]  /*caf0*/  STL [R5], R14 ;  /* 0x0000000e05007387 */ /* 0x004fe80000100800 */
[----:B------:R0:W-:Y:S04]  /*cb00*/  STL.U16 [R7+0x2], R6 ;  /* 0x0000020607007387 */ /* 0x0001e80000100400 */
[----:B------:R1:W-:Y:S04]  /*cb10*/  STL [R5+0x4], R12 ;  /* 0x0000040c05007387 */ /* 0x0003e80000100800 */
[----:B0-----:R1:W5:Y:S02]  /*cb20*/  LDL.U16 R6, [R7] ;  /* 0x0000000007067983 */ /* 0x0013640000100400 */
.L_x_594:
[----:B------:R-:W-:Y:S05]  /*cb30*/  BSYNC B1 ;  /* 0x0000000000017941 */ /* 0x000fea0003800000 */
.L_x_591:
        /* <DEDUP_REMOVED lines=18> */
.L_x_597:
[----:B------:R-:W-:Y:S05]  /*cc60*/  BSYNC B2 ;  /* 0x0000000000027941 */ /* 0x000fea0003800000 */
.L_x_596:
[----:B------:R-:W-:Y:S04]  /*cc70*/  STL.U16 [R7+-0x2], R6 ;  /* 0xfffffe0607007387 */ /* 0x000fe80000100400 */
[----:B------:R-:W2:Y:S04]  /*cc80*/  LDL R14, [R5] ;  /* 0x00000000050e7983 */ /* 0x000ea80000100800 */
[----:B--2---:R-:W-:Y:S04]  /*cc90*/  STL [R5+-0x4], R14 ;  /* 0xfffffc0e05007387 */ /* 0x004fe80000100800 */
[----:B------:R0:W-:Y:S04]  /*cca0*/  STL.U16 [R7], R4 ;  /* 0x0000000407007387 */ /* 0x0001e80000100400 */
[----:B------:R1:W-:Y:S04]  /*ccb0*/  STL [R5], R12 ;  /* 0x0000000c05007387 */ /* 0x0003e80000100800 */
[----:B0-----:R1:W5:Y:S02]  /*ccc0*/  LDL.U16 R4, [R7+-0x2] ;  /* 0xfffffe0007047983 */ /* 0x0013640000100400 */
.L_x_598:
[----:B------:R-:W-:Y:S05]  /*ccd0*/  BSYNC B1 ;  /* 0x0000000000017941 */ /* 0x000fea0003800000 */
.L_x_595:
        /* <DEDUP_REMOVED lines=17> */
.L_x_601:
[----:B------:R-:W-:Y:S05]  /*cdf0*/  BSYNC B2 ;  /* 0x0000000000027941 */ /* 0x000fea0003800000 */
.L_x_600:
[----:B------:R0:W-:Y:S04]  /*ce00*/  STL.U16 [R7+-0x4], R4 ;  /* 0xfffffc0407007387 */ /* 0x0001e80000100400 */
[----:B------:R-:W2:Y:S04]  /*ce10*/  LDL R12, [R5+-0x4] ;  /* 0xfffffc00050c7983 */ /* 0x000ea80000100800 */
[----:B--2---:R0:W-:Y:S04]  /*ce20*/  STL [R5+-0x8], R12 ;  /* 0xfffff80c05007387 */ /* 0x0041e80000100800 */
[----:B------:R0:W-:Y:S04]  /*ce30*/  STL.U16 [R7+-0x2], R9 ;  /* 0xfffffe0907007387 */ /* 0x0001e80000100400 */
[----:B------:R0:W-:Y:S02]  /*ce40*/  STL [R5+-0x4], R6 ;  /* 0xfffffc0605007387 */ /* 0x0001e40000100800 */
.L_x_602:
[----:B------:R-:W-:Y:S05]  /*ce50*/  BSYNC B1 ;  /* 0x0000000000017941 */ /* 0x000fea0003800000 */
.L_x_599:
        /* <DEDUP_REMOVED lines=21> */
.L_x_606:
[----:B------:R-:W-:Y:S05]  /*cfb0*/  BSYNC B2 ;  /* 0x0000000000027941 */ /* 0x000fea0003800000 */
.L_x_605:
[----:B------:R-:W-:Y:S04]  /*cfc0*/  STL.U16 [R7+-0x6], R9 ;  /* 0xfffffa0907007387 */ /* 0x000fe80000100400 */
[----:B------:R-:W2:Y:S04]  /*cfd0*/  LDL R12, [R5+-0x8] ;  /* 0xfffff800050c7983 */ /* 0x000ea80000100800 */
[----:B--2---:R-:W-:Y:S04]  /*cfe0*/  STL [R5+-0xc], R12 ;  /* 0xfffff40c05007387 */ /* 0x004fe80000100800 */
[----:B------:R0:W-:Y:S04]  /*cff0*/  STL.U16 [R7+-0x4], R4 ;  /* 0xfffffc0407007387 */ /* 0x0001e80000100400 */
[----:B------:R1:W-:Y:S04]  /*d000*/  STL [R5+-0x8], R6 ;  /* 0xfffff80605007387 */ /* 0x0003e80000100800 */
[----:B0-----:R1:W5:Y:S02]  /*d010*/  LDL.U16 R4, [R7+-0x6] ;  /* 0xfffffa0007047983 */ /* 0x0013640000100400 */
.L_x_607:
[----:B------:R-:W-:Y:S05]  /*d020*/  BSYNC B1 ;  /* 0x0000000000017941 */ /* 0x000fea0003800000 */
.L_x_604:
[----:B-1----:R-:W-:Y:S02]  /*d030*/  IADD3 R5, R5, -0x10, RZ ;  /* 0xfffffff005057810 */ /* 0x002fe40007ffe0ff */
[----:B------:R-:W-:-:S02]  /*d040*/  IADD3 R7, R7, -0x8, RZ ;  /* 0xfffffff807077810 */ /* 0x000fc40007ffe0ff */
[----:B------:R-:W-:Y:S01]  /*d050*/  IADD3 R3, R3, -0x4, RZ ;  /* 0xfffffffc03037810 */ /* 0x000fe20007ffe0ff */
[----:B------:R-:W-:Y:S05]  /*d060*/  BRA `(.L_x_608) ;  /* 0xfffff94000007947 */ /* 0x000fea000383ffff */
.L_x_603:
        /* <DEDUP_REMOVED lines=98> */
.L_x_590:
[----:B------:R-:W-:Y:S05]  /*d690*/  BSYNC B0 ;  /* 0x0000000000007941 */ /* 0x000fea0003800000 */
.L_x_589:
        /* <DEDUP_REMOVED lines=297> */
[----:B------:R2:W-:Y:S03]  /*e930*/  STL.64 [R1+0x220], R2 ;  /* 0x0002200201007387 */ /* 0x0005e60000100a00 */
[----:B------:R-:W-:Y:S01]  /*e940*/  FSEL R0, R187, R234, P0 ;  /* 0x000000eabb007208 */ /* 0x000fe20000000000 */
[----:B------:R3:W-:Y:S04]  /*e950*/  STL.64 [R1+0x1f0], R4 ;  /* 0x0001f00401007387 */ /* 0x0007e80000100a00 */
[----:B------:R-:W-:Y:S04]  /*e960*/  STL.64 [R1], R128 ;  /* 0x0000008001007387 */ /* 0x000fe80000100a00 */
[----:B------:R-:W-:Y:S01]  /*e970*/  STL.64 [R1+0x8], R130 ;  /* 0x0000088201007387 */ /* 0x000fe20000100a00 */
[----:B--2---:R-:W-:-:S03]  /*e980*/  FSEL R3, R234, R187, P0 ;  /* 0x000000bbea037208 */ /* 0x004fc60000000000 */
[----:B------:R-:W-:Y:S01]  /*e990*/  STL.64 [R1+0x10], R124 ;  /* 0x0000107c01007387 */ /* 0x000fe20000100a00 */
[----:B------:R-:W-:Y:S01]  /*e9a0*/  FSEL R2, R186, R235, P0 ;  /* 0x000000ebba027208 */ /* 0x000fe20000000000 */
[----:B------:R-:W-:Y:S02]  /*e9b0*/  FADD.FTZ R3, -R0, R3 ;  /* 0x0000000300037221 */ /* 0x000fe40000010100 */
[----:B------:R-:W-:Y:S02]  /*e9c0*/  STL.64 [R1+0x18], R126 ;  /* 0x0000187e01007387 */ /* 0x000fe40000100a00 */
[----:B---3--:R-:W-:Y:S02]  /*e9d0*/  FMUL.FTZ R4, R3, 1.4426950216293334961 ;  /* 0x3fb8aa3b03047820 */ /* 0x008fe40000410000 */
        /* <DEDUP_REMOVED lines=96> */
.L_x_630:
[----:B------:R-:W-:Y:S01]  /*efe0*/  IADD3 R3, R1, 0x308, RZ ;  /* 0x0000030801037810 */ /* 0x000fe20007ffe0ff */
[----:B--2---:R-:W2:Y:S04]  /*eff0*/  LDL R5, [R1+0x1fc] ;  /* 0x0001fc0001057983 */ /* 0x004ea80000100800 */
[C---:B------:R-:W-:Y:S01]  /*f000*/  IMAD R6, R2.reuse, 0x4, R3 ;  /* 0x0000000402067824 */ /* 0x040fe200078e0203 */
[C---:B------:R-:W-:Y:S01]  /*f010*/  LEA R3, R2.reuse, R3, 0x1 ;  /* 0x0000000302037211 */ /* 0x040fe200078e08ff */
[----:B------:R-:W3:Y:S04]  /*f020*/  LDL.U16 R4, [R1+0x2fe] ;  /* 0x0002fe0001047983 */ /* 0x000ee80000100400 */
[----:B------:R-:W2:Y:S04]  /*f030*/  LDL R6, [R6] ;  /* 0x0000000006067983 */ /* 0x000ea80000100800 */
[----:B------:R4:W3:Y:S01]  /*f040*/  LDL.U16 R9, [R3+0x200] ;  /* 0x0002000003097983 */ /* 0x0008e20000100400 */
[----:B------:R-:W-:Y:S01]  /*f050*/  IADD3 R2, R2, 0x1, RZ ;  /* 0x0000000102027810 */ /* 0x000fe20007ffe0ff */
[----:B------:R-:W-:-:S02]  /*f060*/  IMAD.MOV.U32 R7, RZ, RZ, R10 ;  /* 0x000000ffff077224 */ /* 0x000fc400078e000a */
        /* <DEDUP_REMOVED lines=11> */
.L_x_629:
[----:B--2---:R-:W2:Y:S04]  /*f120*/  LDL.U16 R6, [R7] ;  /* 0x0000000007067983 */ /* 0x004ea80000100400 */
        /* <DEDUP_REMOVED lines=16> */
.L_x_614:
[----:B------:R-:W-:Y:S05]  /*f230*/  BSYNC B2 ;  /* 0x0000000000027941 */ /* 0x000fea0003800000 */
.L_x_613:
[----:B------:R-:W-:Y:S04]  /*f240*/  STL.U16 [R7], R4 ;  /* 0x0000000407007387 */ /* 0x000fe80000100400 */
[----:B------:R-:W2:Y:S04]  /*f250*/  LDL R14, [R5+0x4] ;  /* 0x00000400050e7983 */ /* 0x000ea80000100800 */
[----:B--2---:R-:W-:Y:S04]  /*f260*/  STL [R5], R14 ;  /* 0x0000000e05007387 */ /* 0x004fe80000100800 */
[----:B------:R2:W-:Y:S04]  /*f270*/  STL.U16 [R7+0x2], R6 ;  /* 0x0000020607007387 */ /* 0x0005e80000100400 */
[----:B------:R3:W-:Y:S04]  /*f280*/  STL [R5+0x4], R12 ;  /* 0x0000040c05007387 */ /* 0x0007e80000100800 */
[----:B--2---:R3:W5:Y:S02]  /*f290*/  LDL.U16 R6, [R7] ;  /* 0x0000000007067983 */ /* 0x0047640000100400 */
.L_x_615:
[----:B------:R-:W-:Y:S05]  /*f2a0*/  BSYNC B1 ;  /* 0x0000000000017941 */ /* 0x000fea0003800000 */
.L_x_612:
        /* <DEDUP_REMOVED lines=18> */
.L_x_618:
[----:B------:R-:W-:Y:S05]  /*f3d0*/  BSYNC B2 ;  /* 0x0000000000027941 */ /* 0x000fea0003800000 */
.L_x_617:
[----:B------:R-:W-:Y:S04]  /*f3e0*/  STL.U16 [R7+-0x2], R6 ;  /* 0xfffffe0607007387 */ /* 0x000fe80000100400 */
[----:B------:R-:W2:Y:S04]  /*f3f0*/  LDL R14, [R5] ;  /* 0x00000000050e7983 */ /* 0x000ea80000100800 */
[----:B--2---:R-:W-:Y:S04]  /*f400*/  STL [R5+-0x4], R14 ;  /* 0xfffffc0e05007387 */ /* 0x004fe80000100800 */
[----:B------:R2:W-:Y:S04]  /*f410*/  STL.U16 [R7], R4 ;  /* 0x0000000407007387 */ /* 0x0005e80000100400 */
[----:B------:R3:W-:Y:S04]  /*f420*/  STL [R5], R12 ;  /* 0x0000000c05007387 */ /* 0x0007e80000100800 */
[----:B--2---:R3:W5:Y:S02]  /*f430*/  LDL.U16 R4, [R7+-0x2] ;  /* 0xfffffe0007047983 */ /* 0x0047640000100400 */
.L_x_619:
[----:B------:R-:W-:Y:S05]  /*f440*/  BSYNC B1 ;  /* 0x0000000000017941 */ /* 0x000fea0003800000 */
.L_x_616:
[----:B------:R-:W2:Y:S04]  /*f450*/  LDL.U16 R9, [R7+-0x4] ;  /* 0xfffffc0007097983 */ /* 0x000ea80000100400 */
[----:B---3--:R-:W3:Y:S01]  /*f460*/  LDL.64 R12, [R5+-0x8] ;  /* 0xfffff800050c7983 */ /* 0x008ee20000100a00 */
        /* <DEDUP_REMOVED lines=15> */
.L_x_622:
[----:B------:R-:W-:Y:S05]  /*f560*/  BSYNC B2 ;  /* 0x0000000000027941 */ /* 0x000fea0003800000 */
.L_x_621:
[----:B------:R2:W-:Y:S04]  /*f570*/  STL.U16 [R7+-0x4], R4 ;  /* 0xfffffc0407007387 */ /* 0x0005e80000100400 */
[----:B------:R-:W3:Y:S04]  /*f580*/  LDL R12, [R5+-0x4] ;  /* 0xfffffc00050c7983 */ /* 0x000ee80000100800 */
[----:B---3--:R2:W-:Y:S04]  /*f590*/  STL [R5+-0x8], R12 ;  /* 0xfffff80c05007387 */ /* 0x0085e80000100800 */
[----:B------:R2:W-:Y:S04]  /*f5a0*/  STL.U16 [R7+-0x2], R9 ;  /* 0xfffffe0907007387 */ /* 0x0005e80000100400 */
[----:B------:R2:W-:Y:S02]  /*f5b0*/  STL [R5+-0x4], R6 ;  /* 0xfffffc0605007387 */ /* 0x0005e40000100800 */
.L_x_623:
[----:B------:R-:W-:Y:S05]  /*f5c0*/  BSYNC B1 ;  /* 0x0000000000017941 */ /* 0x000fea0003800000 */
.L_x_620:
[----:B------:R-:W-:-:S04]  /*f5d0*/  IADD3 R3, R3, -0x4, RZ ;  /* 0xfffffffc03037810 */ /* 0x000fc80007ffe0ff */
[----:B------:R-:W-:-:S13]  /*f5e0*/  ISETP.NE.AND P0, PT, R3, -0x7c, PT ;  /* 0xffffff840300780c */ /* 0x000fda0003f05270 */
[----:B------:R-:W-:Y:S05]  /*f5f0*/  @!P0 BRA `(.L_x_624) ;  /* 0x000001e000008947 */ /* 0x000fea0003800000 */
[----:B--2---:R-:W2:Y:S04]  /*f600*/  LDL.U16 R9, [R7+-0x4] ;  /* 0xfffffc0007097983 */ /* 0x004ea80000100400 */
        /* <DEDUP_REMOVED lines=18> */
.L_x_627:
[----:B------:R-:W-:Y:S05]  /*f730*/  BSYNC B2 ;  /* 0x0000000000027941 */ /* 0x000fea0003800000 */
.L_x_626:
[----:B------:R-:W-:Y:S04]  /*f740*/  STL.U16 [R7+-0x6], R9 ;  /* 0xfffffa0907007387 */ /* 0x000fe80000100400 */
[----:B------:R-:W2:Y:S04]  /*f750*/  LDL R12, [R5+-0x8] ;  /* 0xfffff800050c7983 */ /* 0x000ea80000100800 */
[----:B--2---:R-:W-:Y:S04]  /*f760*/  STL [R5+-0xc], R12 ;  /* 0xfffff40c05007387 */ /* 0x004fe80000100800 */
[----:B------:R2:W-:Y:S04]  /*f770*/  STL.U16 [R7+-0x4], R4 ;  /* 0xfffffc0407007387 */ /* 0x0005e80000100400 */
[----:B------:R3:W-:Y:S04]  /*f780*/  STL [R5+-0x8], R6 ;  /* 0xfffff80605007387 */ /* 0x0007e80000100800 */
[----:B--2---:R3:W5:Y:S02]  /*f790*/  LDL.U16 R4, [R7+-0x6] ;  /* 0xfffffa0007047983 */ /* 0x0047640000100400 */
.L_x_628:
[----:B------:R-:W-:Y:S05]  /*f7a0*/  BSYNC B1 ;  /* 0x0000000000017941 */ /* 0x000fea0003800000 */
.L_x_625:
[----:B---3--:R-:W-:Y:S02]  /*f7b0*/  IADD3 R5, R5, -0x10, RZ ;  /* 0xfffffff005057810 */ /* 0x008fe40007ffe0ff */
[----:B------:R-:W-:Y:S01]  /*f7c0*/  IADD3 R7, R7, -0x8, RZ ;  /* 0xfffffff807077810 */ /* 0x000fe20007ffe0ff */
[----:B------:R-:W-:Y:S05]  /*f7d0*/  BRA `(.L_x_629) ;  /* 0xfffff94000007947 */ /* 0x000fea000383ffff */
.L_x_624:
        /* <DEDUP_REMOVED lines=96> */
[----:B------:R3:W5:Y:S01]  /*fde0*/  LDL.64 R6, [R1+0x1f8] ;  /* 0x0001f80001067983 */ /* 0x0007620000100a00 */
[----:B------:R-:W-:-:S03]  /*fdf0*/  MOV R187, R0 ;  /* 0x0000000000bb7202 */ /* 0x000fc60000000f00 */
.L_x_611:
[----:B------:R-:W-:Y:S05]  /*fe00*/  BSYNC B0 ;  /* 0x0000000000007941 */ /* 0x000fea0003800000 */
.L_x_610:
[----:B------:R-:W-:Y:S01]  /*fe10*/  WARPSYNC 0xffffffff ;  /* 0xffffffff00007948 */ /* 0x000fe20003800000 */
[----:B------:R-:W2:Y:S01]  /*fe20*/  S2R R0, SR_TID.X ;  /* 0x0000000000007919 */ /* 0x000ea20000002100 */
[----:B0-----:R-:W-:Y:S01]  /*fe30*/  ISETP.NE.AND P0, PT, R188, RZ, PT ;  /* 0x000000ffbc00720c */ /* 0x001fe20003f05270 */
[----:B------:R-:W-:Y:S01]  /*fe40*/  BSSY B0, `(.L_x_631) ;  /* 0x0000072000007945 */ /* 0x000fe20003800000 */
[----:B--2---:R-:W-:-:S11]  /*fe50*/  ISETP.NE.AND P1, PT, R0, RZ, PT ;  /* 0x000000ff0000720c */ /* 0x004fd60003f25270 */
[----:B------:R-:W-:Y:S05]  /*fe60*/  @P0 BRA `(.L_x_632) ;  /* 0x000006f000000947 */ /* 0x000fea0003800000 */
[----:B-----5:R-:W-:Y:S01]  /*fe70*/  IMAD.MOV.U32 R188, RZ, RZ, R198 ;  /* 0x000000ffffbc7224 */ /* 0x020fe200078e00c6 */
[----:B------:R-:W-:Y:S01]  /*fe80*/  STS.64 [0x280], R150 ;  /* 0x00028096ff007388 */ /* 0x000fe20000000a00 */
[----:B------:R-:W-:Y:S02]  /*fe90*/  IMAD.MOV.U32 R189, RZ, RZ, R199 ;  /* 0x000000ffffbd7224 */ /* 0x000fe400078e00c7 */
[----:B-1----:R-:W-:Y:S01]  /*fea0*/  IMAD.MOV.U32 R190, RZ, RZ, R196 ;  /* 0x000000ffffbe7224 */ /* 0x002fe200078e00c4 */
[----:B------:R-:W-:Y:S01]  /*feb0*/  STS.64 [0x300], R182 ;  /* 0x000300b6ff007388 */ /* 0x000fe20000000a00 */
[----:B------:R-:W-:Y:S02]  /*fec0*/  IMAD.MOV.U32 R191, RZ, RZ, R197 ;  /* 0x000000ffffbf7224 */ /* 0x000fe400078e00c5 */
[----:B------:R-:W-:Y:S01]  /*fed0*/  IMAD.MOV.U32 R192, RZ, RZ, R202 ;  /* 0x000000ffffc07224 */ /* 0x000fe200078e00ca */
[----:B------:R-:W-:Y:S01]  /*fee0*/  STS [0x288], R152 ;  /* 0x00028898ff007388 */ /* 0x000fe20000000800 */
[----:B------:R-:W-:-:S02]  /*fef0*/  IMAD.MOV.U32 R193, RZ, RZ, R203 ;  /* 0x000000ffffc17224 */ /* 0x000fc400078e00cb */
[----:B------:R-:W-:Y:S01]  /*ff00*/  IMAD.MOV.U32 R194, RZ, RZ, R200 ;  /* 0x000000ffffc27224 */ /* 0x000fe200078e00c8 */
[----:B------:R0:W-:Y:S01]  /*ff10*/  STS.128 [0x220], R188 ;  /* 0x000220bcff007388 */ /* 0x0001e20000000c00 */
[----:B------:R-:W-:-:S03]  /*ff20*/  IMAD.MOV.U32 R195, RZ, RZ, R201 ;  /* 0x000000ffffc37224 */ /* 0x000fc600078e00c9 */
[----:B------:R-:W-:Y:S04]  /*ff30*/  STS [0x28c], R153 ;  /* 0x00028c99ff007388 */ /* 0x000fe80000000800 */
[----:B------:R1:W-:Y:S04]  /*ff40*/  STS.128 [0x210], R192 ;  /* 0x000210c0ff007388 */ /* 0x0003e80000000c00 */
[----:B------:R-:W-:Y:S01]  /*ff50*/  STS [0x308], R184 ;  /* 0x000308b8ff007388 */ /* 0x000fe20000000800 */
[----:B0-----:R-:W-:Y:S01]  /*ff60*/  IMAD.MOV.U32 R188, RZ, RZ, R134 ;  /* 0x000000ffffbc7224 */ /* 0x001fe200078e0086 */
[----:B------:R-:W-:Y:S01]  /*ff70*/  MOV R191, R137 ;  /* 0x0000008900bf7202 */ /* 0x000fe20000000f00 */
[----:B------:R-:W-:Y:S01]  /*ff80*/  IMAD.MOV.U32 R189, RZ, RZ, R135 ;  /* 0x000000ffffbd7224 */ /* 0x000fe200078e0087 */
[----:B------:R-:W-:Y:S01]  /*ff90*/  STS [0x30c], R185 ;  /* 0x00030cb9ff007388 */ /* 0x000fe20000000800 */
[----:B------:R-:W-:-:S03]  /*ffa0*/  IMAD.MOV.U32 R190, RZ, RZ, R136 ;  /* 0x000000ffffbe7224 */ /* 0x000fc600078e0088 */
[----:B------:R-:W-:Y:S01]  /*ffb0*/  STS.128 [0x10], R128 ;  /* 0x00001080ff007388 */ /* 0x000fe20000000c00 */
[----:B-1----:R-:W-:Y:S02]  /*ffc0*/  IMAD.MOV.U32 R192, RZ, RZ, R2 ;  /* 0x000000ffffc07224 */ /* 0x002fe400078e0002 */
[----:B------:R-:W-:Y:S01]  /*ffd0*/  IMAD.MOV.U32 R193, RZ, RZ, R3 ;  /* 0x000000ffffc17224 */ /* 0x000fe200078e0003 */
[----:B------:R0:W-:Y:S01]  /*ffe0*/  STS.128 [0x240], R188 ;  /* 0x000240bcff007388 */ /* 0x0001e20000000c00 */
[----:B------:R-:W-:Y:S02]  /*fff0*/  IMAD.MOV.U32 R194, RZ, RZ, R132 ;  /* 0x000000ffffc27224 */ /* 0x000fe400078e0084 */
[----:B------:R-:W-:Y:S01]  /*10000*/  IMAD.MOV.U32 R195, RZ, RZ, R133 ;  /* 0x000000ffffc37224 */ /* 0x000fe200078e0085 */
[----:B------:R-:W-:Y:S04]  /*10010*/  STS.128 [0x20], R124 ;  /* 0x0000207cff007388 */ /* 0x000fe80000000c00 */
[----:B------:R1:W-:Y:S04]  /*10020*/  STS.128 [0x230], R192 ;  /* 0x000230c0ff007388 */ /* 0x0003e80000000c00 */
[----:B------:R-:W-:Y:S01]  /*10030*/  STS.128 [0x30], R120 ;  /* 0x00003078ff007388 */ /* 0x000fe20000000c00 */
[----:B0-----:R-:W-:-:S02]  /*10040*/  IMAD.MOV.U32 R188, RZ, RZ, R138 ;  /* 0x000000ffffbc7224 */ /* 0x001fc400078e008a */
[----:B------:R-:W-:Y:S01]  /*10050*/  IMAD.MOV.U32 R189, RZ, RZ, R139 ;  /* 0x000000ffffbd7224 */ /* 0x000fe200078e008b */
[----:B------:R-:W-:Y:S01]  /*10060*/  STS.128 [0x40], R116 ;  /* 0x00004074ff007388 */ /* 0x000fe20000000c00 */
[----:B------:R-:W-:Y:S02]  /*10070*/  IMAD.MOV.U32 R190, RZ, RZ, R140 ;  /* 0x000000ffffbe7224 */ /* 0x000fe400078e008c */
[----:B------:R-:W-:Y:S01]  /*10080*/  IMAD.MOV.U32 R191, RZ, RZ, R141 ;  /* 0x000000ffffbf7224 */ /* 0x000fe200078e008d */
[----:B------:R-:W-:Y:S01]  /*10090*/  STS.128 [0x50], R112 ;  /* 0x00005070ff007388 */ /* 0x000fe20000000c00 */
[----:B-1----:R-:W-:Y:S02]  /*100a0*/  IMAD.MOV.U32 R192, RZ, RZ, R187 ;  /* 0x000000ffffc07224 */ /* 0x002fe400078e00bb */
[----:B------:R-:W-:Y:S01]  /*100b0*/  IMAD.MOV.U32 R193, RZ, RZ, R186 ;  /* 0x000000ffffc17224 */ /* 0x000fe200078e00ba */
[----:B------:R0:W-:Y:S04]  /*100c0*/  STS.128 [0x250], R188 ;  /* 0x000250bcff007388 */ /* 0x0001e80000000c00 */
[----:B------:R-:W-:Y:S04]  /*100d0*/  STS.64 [0x8], R192 ;  /* 0x000008c0ff007388 */ /* 0x000fe80000000a00 */
[----:B------:R-:W-:Y:S04]  /*100e0*/  STS.128 [0x60], R108 ;  /* 0x0000606cff007388 */ /* 0x000fe80000000c00 */
[----:B------:R-:W-:Y:S01]  /*100f0*/  STS.128 [0x70], R104 ;  /* 0x00007068ff007388 */ /* 0x000fe20000000c00 */
[----:B0-----:R-:W-:-:S02]  /*10100*/  IMAD.MOV.U32 R188, RZ, RZ, R142 ;  /* 0x000000ffffbc7224 */ /* 0x001fc400078e008e */
[----:B------:R-:W-:Y:S01]  /*10110*/  IMAD.MOV.U32 R189, RZ, RZ, R143 ;  /* 0x000000ffffbd7224 */ /* 0x000fe200078e008f */
[----:B------:R-:W-:Y:S01]  /*10120*/  STS.128 [0x80], R100 ;  /* 0x00008064ff007388 */ /* 0x000fe20000000c00 */
[----:B------:R-:W-:Y:S02]  /*10130*/  IMAD.MOV.U32 R190, RZ, RZ, R144 ;  /* 0x000000ffffbe7224 */ /* 0x000fe400078e0090 */
[----:B------:R-:W-:Y:S01]  /*10140*/  IMAD.MOV.U32 R191, RZ, RZ, R145 ;  /* 0x000000ffffbf7224 */ /* 0x000fe200078e0091 */
[----:B------:R-:W-:Y:S04]  /*10150*/  STS.128 [0x90], R96 ;  /* 0x00009060ff007388 */ /* 0x000fe80000000c00 */
[----:B------:R0:W-:Y:S04]  /*10160*/  STS.128 [0x260], R188 ;  /* 0x000260bcff007388 */ /* 0x0001e80000000c00 */
[----:B------:R-:W-:Y:S04]  /*10170*/  STS.128 [0xa0], R92 ;  /* 0x0000a05cff007388 */ /* 0x000fe80000000c00 */
        /* <DEDUP_REMOVED lines=12> */
[----:B0-----:R-:W-:Y:S01]  /*10240*/  IMAD.MOV.U32 R188, RZ, RZ, R154 ;  /* 0x000000ffffbc7224 */ /* 0x001fe200078e009a */
[----:B------:R-:W-:Y:S01]  /*10250*/  MOV R191, R157 ;  /* 0x0000009d00bf7202 */ /* 0x000fe20000000f00 */
[----:B------:R-:W-:Y:S01]  /*10260*/  IMAD.MOV.U32 R189, RZ, RZ, R155 ;  /* 0x000000ffffbd7224 */ /* 0x000fe200078e009b */
[----:B------:R-:W-:Y:S01]  /*10270*/  STS.128 [0x120], R60 ;  /* 0x0001203cff007388 */ /* 0x000fe20000000c00 */
[----:B------:R-:W-:-:S03]  /*10280*/  IMAD.MOV.U32 R190, RZ, RZ, R156 ;  /* 0x000000ffffbe7224 */ /* 0x000fc600078e009c */
        /* <DEDUP_REMOVED lines=26> */
[----:B------:R-:W-:Y:S02]  /*10430*/  IMAD.MOV.U32 R189, RZ, RZ, R167 ;  /* 0x000000ffffbd7224 */ /* 0x000fe400078e00a7 */
[----:B------:R-:W-:Y:S02]  /*10440*/  IMAD.MOV.U32 R190, RZ, RZ, R168 ;  /* 0x000000ffffbe7224 */ /* 0x000fe400078e00a8 */
[----:B------:R-:W-:-:S05]  /*10450*/  IMAD.MOV.U32 R191, RZ, RZ, R169 ;  /* 0x000000ffffbf7224 */ /* 0x000fca00078e00a9 */
[----:B------:R0:W-:Y:S02]  /*10460*/  STS.128 [0x2c0], R188 ;  /* 0x0002c0bcff007388 */ /* 0x0001e40000000c00 */
[----:B0-----:R-:W-:Y:S01]  /*10470*/  IMAD.MOV.U32 R188, RZ, RZ, R170 ;  /* 0x000000ffffbc7224 */ /* 0x001fe200078e00aa */
[----:B------:R-:W-:Y:S01]  /*10480*/  MOV R191, R173 ;  /* 0x000000ad00bf7202 */ /* 0x000fe20000000f00 */
[----:B------:R-:W-:Y:S02]  /*10490*/  IMAD.MOV.U32 R189, RZ, RZ, R171 ;  /* 0x000000ffffbd7224 */ /* 0x000fe400078e00ab */
[----:B------:R-:W-:-:S05]  /*104a0*/  IMAD.MOV.U32 R190, RZ, RZ, R172 ;  /* 0x000000ffffbe7224 */ /* 0x000fca00078e00ac */
[----:B------:R0:W-:Y:S02]  /*104b0*/  STS.128 [0x2d0], R188 ;  /* 0x0002d0bcff007388 */ /* 0x0001e40000000c00 */
[----:B0-----:R-:W-:Y:S02]  /*104c0*/  IMAD.MOV.U32 R188, RZ, RZ, R174 ;  /* 0x000000ffffbc7224 */ /* 0x001fe400078e00ae */
[----:B------:R-:W-:Y:S02]  /*104d0*/  IMAD.MOV.U32 R189, RZ, RZ, R175 ;  /* 0x000000ffffbd7224 */ /* 0x000fe400078e00af */
        /* <DEDUP_REMOVED lines=8> */
.L_x_632:
[----:B------:R-:W-:Y:S05]  /*10560*/  BSYNC B0 ;  /* 0x0000000000007941 */ /* 0x000fea0003800000 */
.L_x_631:
[----:B------:R-:W-:Y:S06]  /*10570*/  BAR.SYNC.DEFER_BLOCKING 0x0 ;  /* 0x0000000000007b1d */ /* 0x000fec0000010000 */
[----:B------:R-:W-:Y:S05]  /*10580*/  @P1 EXIT ;  /* 0x000000000000194d */ /* 0x000fea0003800000 */
[----:B0-----:R-:W0:Y:S01]  /*10590*/  S2R R188, SR_CTAID.X ;  /* 0x0000000000bc7919 */ /* 0x001e220000002500 */
[----:B-1----:R-:W-:Y:S02]  /*105a0*/  IMAD.MOV.U32 R212, RZ, RZ, c[0x0][0x180] ;  /* 0x00006000ffd47624 */ /* 0x002fe400078e00ff */
[----:B------:R-:W-:-:S03]  /*105b0*/  IMAD.MOV.U32 R213, RZ, RZ, 0x4 ;  /* 0x00000004ffd57424 */ /* 0x000fc600078e00ff */
[----:B------:R-:W-:Y:S01]  /*105c0*/  ISETP.GE.AND P6, PT, R212, 0x1, PT ;  /* 0x00000001d400780c */ /* 0x000fe20003fc6270 */
[----:B0-----:R-:W-:-:S12]  /*105d0*/  IMAD.WIDE R192, R188, R213, c[0x0][0x168] ;  /* 0x00005a00bcc07625 */ /* 0x001fd800078e02d5 */
[----:B------:R-:W2:Y:S04]  /*105e0*/  @P6 LDG.E.CONSTANT R189, [R192.64] ;  /* 0x00000004c0bd6981 */ /* 0x000ea8000c1e9900 */
[----:B------:R-:W4:Y:S01]  /*105f0*/  @P6 LDG.E.CONSTANT R214, [R192.64] ;  /* 0x00000004c0d66981 */ /* 0x000f22000c1e9900 */
[C---:B------:R-:W-:Y:S02]  /*10600*/  ISETP.GE.AND P5, PT, R212.reuse, 0x2, PT ;  /* 0x00000002d400780c */ /* 0x040fe40003fa6270 */
[----:B------:R-:W-:-:S11]  /*10610*/  ISETP.GE.AND P3, PT, R212, 0x3, PT ;  /* 0x00000003d400780c */ /* 0x000fd60003f66270 */
[----:B---3--:R-:W3:Y:S01]  /*10620*/  @P5 LDG.E.CONSTANT R216, [R192.64] ;  /* 0x00000004c0d85981 */ /* 0x008ee2000c1e9900 */
[----:B------:R-:W-:-:S03]  /*10630*/  ISETP.GE.AND P2, PT, R212, 0x4, PT ;  /* 0x00000004d400780c */ /* 0x000fc60003f46270 */
[----:B------:R-:W3:Y:S04]  /*10640*/  @P3 LDG.E.CONSTANT R211, [R192.64] ;  /* 0x00000004c0d33981 */ /* 0x000ee8000c1e9900 */
[----:B------:R-:W3:Y:S01]  /*10650*/  @P5 LDG.E.CONSTANT R218, [R192.64] ;  /* 0x00000004c0da5981 */ /* 0x000ee2000c1e9900 */
[----:B------:R-:W-:-:S03]  /*10660*/  ISETP.GE.AND P1, PT, R212, 0x5, PT ;  /* 0x00000005d400780c */ /* 0x000fc60003f26270 */
[----:B------:R-:W3:Y:S04]  /*10670*/  @P3 LDG.E.CONSTANT R210, [R192.64] ;  /* 0x00000004c0d23981 */ /* 0x000ee8000c1e9900 */
[----:B------:R-:W3:Y:S04]  /*10680*/  @P2 LDG.E.CONSTANT R209, [R192.64] ;  /* 0x00000004c0d12981 */ /* 0x000ee8000c1e9900 */
[----:B------:R-:W3:Y:S04]  /*10690*/  @P2 LDG.E.CONSTANT R208, [R192.64] ;  /* 0x00000004c0d02981 */ /* 0x000ee8000c1e9900 */
[----:B------:R-:W3:Y:S04]  /*106a0*/  @P1 LDG.E.CONSTANT R205, [R192.64] ;  /* 0x00000004c0cd1981 */ /* 0x000ee8000c1e9900 */
[----:B------:R-:W3:Y:S01]  /*106b0*/  @P1 LDG.E.CONSTANT R206, [R192.64] ;  /* 0x00000004c0ce1981 */ /* 0x000ee2000c1e9900 */
[----:B------:R-:W-:Y:S01]  /*106c0*/  ISETP.GE.AND P4, PT, R212, 0x6, PT ;  /* 0x00000006d400780c */ /* 0x000fe20003f86270 */
[----:B------:R-:W0:Y:S01]  /*106d0*/  MUFU.LG2 R186, R186 ;  /* 0x000000ba00ba7308 */ /* 0x000e220000000c00 */
[----:B-----5:R-:W-:-:S02]  /*106e0*/  HADD2.F32 R0, -RZ, R202.H0_H0 ;  /* 0x200000caff007230 */ /* 0x020fc40000004100 */
[----:B------:R-:W-:-:S09]  /*106f0*/  HADD2.F32 R202, -RZ, R202.H1_H1 ;  /* 0x300000caffca7230 */ /* 0x000fd20000004100 */
[----:B------:R-:W3:Y:S04]  /*10700*/  @P4 LDG.E.CONSTANT R204, [R192.64] ;  /* 0x00000004c0cc4981 */ /* 0x000ee8000c1e9900 */
[----:B------:R-:W3:Y:S01]  /*10710*/  @P4 LDG.E.CONSTANT R195, [R192.64] ;  /* 0x00000004c0c34981 */ /* 0x000ee2000c1e9900 */
[----:B------:R-:W-:Y:S01]  /*10720*/  ISETP.GE.AND P0, PT, R212, 0x7, PT ;  /* 0x00000007d400780c */ /* 0x000fe20003f06270 */
[--C-:B------:R-:W-:Y:S02]  /*10730*/  @P6 FADD.FTZ R191, R0, -R187.reuse ;  /* 0x800000bb00bf6221 */ /* 0x100fe40000010000 */
[----:B------:R-:W-:Y:S02]  /*10740*/  @P6 FADD.FTZ R207, R202, -R187 ;  /* 0x800000bbcacf6221 */ /* 0x000fe40000010000 */
[----:B0-----:R-:W-:-:S02]  /*10750*/  @P6 FFMA.FTZ R190, R186, -0.69314718246459960938, R191 ;  /* 0xbf317218babe6823 */ /* 0x001fc400000100bf */
[----:B------:R-:W-:Y:S02]  /*10760*/  @P6 FFMA.FTZ R207, R186, -0.69314718246459960938, R207 ;  /* 0xbf317218bacf6823 */ /* 0x000fe400000100cf */
[----:B------:R-:W-:Y:S02]  /*10770*/  IMAD R188, R188, c[0x0][0x180], RZ ;  /* 0x00006000bcbc7a24 */ /* 0x000fe400078e02ff */
[----:B------:R-:W-:Y:S02]  /*10780*/  IMAD.MOV.U32 R215, RZ, RZ, 0x2 ;  /* 0x00000002ffd77424 */ /* 0x000fe400078e00ff */
[----:B------:R-:W-:Y:S01]  /*10790*/  IMAD.SHL.U32 R188, R188, 0x2, RZ ;  /* 0x00000002bcbc7824 */ /* 0x000fe200078e00ff */
[----:B------:R-:W3:Y:S04]  /*107a0*/  @P0 LDG.E.CONSTANT R0, [R192.64] ;  /* 0x00000004c0000981 */ /* 0x000ee8000c1e9900 */
[----:B------:R-:W3:Y:S01]  /*107b0*/  @P0 LDG.E.CONSTANT R194, [R192.64] ;  /* 0x00000004c0c20981 */ /* 0x000ee2000c1e9900 */
[----:B--2---:R-:W-:-:S02]  /*107c0*/  @P6 FADD.FTZ R189, R189, R190 ;  /* 0x000000bebdbd6221 */ /* 0x004fc40000010000 */
[----:B----4-:R-:W-:-:S03]  /*107d0*/  @P6 FADD.FTZ R207, R214, R207 ;  /* 0x000000cfd6cf6221 */ /* 0x010fc60000010000 */
[----:B------:R-:W-:Y:S01]  /*107e0*/  @P6 F2FP.PACK_AB R202, RZ, R189 ;  /* 0x000000bdffca623e */ /* 0x000fe200000000ff */
[----:B------:R-:W-:Y:S01]  /*107f0*/  IMAD.WIDE R190, R188, R213, c[0x0][0x170] ;  /* 0x00005c00bcbe7625 */ /* 0x000fe200078e02d5 */
[----:B------:R-:W-:-:S03]  /*10800*/  @P6 F2FP.PACK_AB R207, RZ, R207 ;  /* 0x000000cfffcf623e */ /* 0x000fc600000000ff */
        /* <DEDUP_REMOVED lines=8> */
[----:B------:R-:W2:Y:S04]  /*10890*/  @P6 LDG.E.CONSTANT R202, [R192.64] ;  /* 0x00000004c0ca6981 */ /* 0x000ea8000c1e9900 */
[----:B------:R-:W4:Y:S01]  /*108a0*/  @P6 LDG.E.CONSTANT R207, [R192.64] ;  /* 0x00000004c0cf6981 */ /* 0x000f22000c1e9900 */
[----:B------:R-:W-:-:S05]  /*108b0*/  HADD2.F32 R214, -RZ, R203.H0_H0 ;  /* 0x200000cbffd67230 */ /* 0x000fca0000004100 */
[----:B------:R-:W-:-:S04]  /*108c0*/  @P5 FADD.FTZ R213, R214, -R187 ;  /* 0x800000bbd6d55221 */ /* 0x000fc80000010000 */
[----:B------:R-:W-:Y:S01]  /*108d0*/  @P5 FFMA.FTZ R213, R186, -0.69314718246459960938, R213 ;  /* 0xbf317218bad55823 */ /* 0x000fe200000100d5 */
[----:B------:R-:W-:-:S03]  /*108e0*/  HADD2.F32 R214, -RZ, R203.H1_H1 ;  /* 0x300000cbffd67230 */ /* 0x000fc60000004100 */
[----:B---3--:R-:W-:Y:S01]  /*108f0*/  @P5 FADD.FTZ R213, R216, R213 ;  /* 0x000000d5d8d55221 */ /* 0x008fe20000010000 */
[--C-:B0-----:R-:W-:Y:S02]  /*10900*/  HADD2.F32 R128, -RZ, R200.reuse.H0_H0 ;  /* 0x200000c8ff807230 */ /* 0x101fe40000004100 */
[----:B------:R-:W-:Y:S02]  /*10910*/  HADD2.F32 R200, -RZ, R200.H1_H1 ;  /* 0x300000c8ffc87230 */ /* 0x000fe40000004100 */
[----:B------:R-:W-:Y:S01]  /*10920*/  @P5 F2FP.PACK_AB R213, RZ, R213 ;  /* 0x000000d5ffd5523e */ /* 0x000fe200000000ff */
[----:B------:R-:W-:-:S03]  /*10930*/  @P5 FADD.FTZ R203, R214, -R187 ;  /* 0x800000bbd6cb5221 */ /* 0x000fc60000010000 */
[----:B------:R-:W-:Y:S01]  /*10940*/  PRMT R214, R213, 0x7610, R214 ;  /* 0x00007610d5d67816 */ /* 0x000fe200000000d6 */
[--C-:B------:R-:W-:Y:S01]  /*10950*/  @P3 FADD.FTZ R213, R200, -R187.reuse ;  /* 0x800000bbc8d53221 */ /* 0x100fe20000010000 */
[----:B------:R-:W-:Y:S01]  /*10960*/  HADD2.F32 R200, -RZ, R201.H0_H0 ;  /* 0x200000c9ffc87230 */ /* 0x000fe20000004100 */
[----:B-1----:R-:W-:-:S04]  /*10970*/  @P3 FADD.FTZ R129, R128, -R187 ;  /* 0x800000bb80813221 */ /* 0x002fc80000010000 */
[----:B------:R-:W-:Y:S02]  /*10980*/  @P3 FFMA.FTZ R128, R186, -0.69314718246459960938, R129 ;  /* 0xbf317218ba803823 */ /* 0x000fe40000010081 */
[----:B------:R-:W-:Y:S01]  /*10990*/  @P2 FADD.FTZ R129, R200, -R187 ;  /* 0x800000bbc8812221 */ /* 0x000fe20000010000 */
[----:B------:R0:W-:Y:S01]  /*109a0*/  @P5 STG.E [R190.64+0x8], R130 ;  /* 0x00000882be005986 */ /* 0x0001e2000c101904 */
[----:B------:R-:W-:Y:S02]  /*109b0*/  @P5 FFMA.FTZ R203, R186, -0.69314718246459960938, R203 ;  /* 0xbf317218bacb5823 */ /* 0x000fe400000100cb */
[----:B------:R-:W-:Y:S02]  /*109c0*/  @P3 FADD.FTZ R128, R211, R128 ;  /* 0x00000080d3803221 */ /* 0x000fe40000010000 */
[----:B------:R-:W-:Y:S02]  /*109d0*/  @P5 FADD.FTZ R203, R218, R203 ;  /* 0x000000cbdacb5221 */ /* 0x000fe40000010000 */
[----:B0-----:R-:W-:Y:S01]  /*109e0*/  @P2 FFMA.FTZ R130, R186, -0.69314718246459960938, R129 ;  /* 0xbf317218ba822823 */ /* 0x001fe20000010081 */
[----:B------:R-:W-:-:S03]  /*109f0*/  @P3 F2FP.PACK_AB R128, RZ, R128 ;  /* 0x00000080ff80323e */ /* 0x000fc600000000ff */
[----:B------:R-:W-:Y:S01]  /*10a00*/  @P2 FADD.FTZ R130, R209, R130 ;  /* 0x00000082d1822221 */ /* 0x000fe20000010000 */
[----:B------:R-:W-:Y:S01]  /*10a10*/  @P5 F2FP.PACK_AB R203, RZ, R203 ;  /* 0x000000cbffcb523e */ /* 0x000fe200000000ff */
[----:B------:R-:W-:Y:S01]  /*10a20*/  @P3 FFMA.FTZ R213, R186, -0.69314718246459960938, R213 ;  /* 0xbf317218bad53823 */ /* 0x000fe200000100d5 */
[----:B------:R-:W-:Y:S01]  /*10a30*/  PRMT R200, R128, 0x7610, R200 ;  /* 0x0000761080c87816 */ /* 0x000fe200000000c8 */
[----:B------:R-:W-:Y:S01]  /*10a40*/  @P5 STG.E.U16 [R188.64+0x4], R214 ;  /* 0x000004d6bc005986 */ /* 0x000fe2000c101504 */
[----:B------:R-:W-:Y:S01]  /*10a50*/  @P2 F2FP.PACK_AB R130, RZ, R130 ;  /* 0x00000082ff82223e */ /* 0x000fe200000000ff */
[----:B------:R-:W-:Y:S01]  /*10a60*/  HADD2.F32 R128, -RZ, R201.H1_H1 ;  /* 0x300000c9ff807230 */ /* 0x000fe20000004100 */
[----:B------:R-:W-:Y:S01]  /*10a70*/  @P3 FADD.FTZ R210, R210, R213 ;  /* 0x000000d5d2d23221 */ /* 0x000fe20000010000 */
[----:B------:R-:W-:Y:S04]  /*10a80*/  @P5 STG.E [R190.64+0xc], R131 ;  /* 0x00000c83be005986 */ /* 0x000fe8000c101904 */
[----:B------:R0:W-:Y:S01]  /*10a90*/  @P5 STG.E.U16 [R188.64+0x6], R203 ;  /* 0x000006cbbc005986 */ /* 0x0001e2000c101504 */
[----:B------:R-:W-:Y:S01]  /*10aa0*/  ISETP.GE.AND P5, PT, R212, 0x9, PT ;  /* 0x00000009d400780c */ /* 0x000fe20003fa6270 */
[----:B------:R-:W-:Y:S01]  /*10ab0*/  @P2 FADD.FTZ R129, R128, -R187 ;  /* 0x800000bb80812221 */ /* 0x000fe20000010000 */
[----:B------:R-:W-:Y:S01]  /*10ac0*/  @P3 F2FP.PACK_AB R210, RZ, R210 ;  /* 0x000000d2ffd2323e */ /* 0x000fe200000000ff */
[----:B------:R1:W-:Y:S02]  /*10ad0*/  @P3 STG.E [R190.64+0x10], R124 ;  /* 0x0000107cbe003986 */ /* 0x0003e4000c101904 */
[----:B------:R-:W-:Y:S01]  /*10ae0*/  @P2 FFMA.FTZ R129, R186, -0.69314718246459960938, R129 ;  /* 0xbf317218ba812823 */ /* 0x000fe20000010081 */
[----:B0-----:R-:W-:Y:S01]  /*10af0*/  PRMT R203, R130, 0x7610, R203 ;  /* 0x0000761082cb7816 */ /* 0x001fe200000000cb */
[----:B------:R-:W-:-:S06]  /*10b00*/  HADD2.F32 R130, -RZ, R198.H0_H0 ;  /* 0x200000c6ff827230 */ /* 0x000fcc0000004100 */
[----:B------:R-:W3:Y:S01]  /*10b10*/  @P5 LDG.E.CONSTANT R128, [R192.64] ;  /* 0x00000004c0805981 */ /* 0x000ee2000c1e9900 */
[----:B------:R-:W-:-:S03]  /*10b20*/  HADD2.F32 R198, -RZ, R198.H1_H1 ;  /* 0x300000c6ffc67230 */ /* 0x000fc60000004100 */
[----:B------:R-:W-:Y:S02]  /*10b30*/  @P3 STG.E.U16 [R188.64+0x8], R200 ;  /* 0x000008c8bc003986 */ /* 0x000fe4000c101504 */
[--C-:B------:R-:W-:Y:S02]  /*10b40*/  @P1 FADD.FTZ R201, R198, -R187.reuse ;  /* 0x800000bbc6c91221 */ /* 0x100fe40000010000 */
[----:B------:R0:W-:Y:S01]  /*10b50*/  @P3 STG.E [R190.64+0x14], R125 ;  /* 0x0000147dbe003986 */ /* 0x0001e2000c101904 */
[----:B------:R-:W-:Y:S02]  /*10b60*/  @P1 FADD.FTZ R131, R130, -R187 ;  /* 0x800000bb82831221 */ /* 0x000fe40000010000 */
[----:B------:R-:W-:Y:S01]  /*10b70*/  @P2 FADD.FTZ R129, R208, R129 ;  /* 0x00000081d0812221 */ /* 0x000fe20000010000 */
[----:B------:R-:W-:Y:S01]  /*10b80*/  @P3 STG.E.U16 [R188.64+0xa], R210 ;  /* 0x00000ad2bc003986 */ /* 0x000fe2000c101504 */
[----:B------:R-:W-:-:S03]  /*10b90*/  ISETP.GE.AND P3, PT, R212, 0xa, PT ;  /* 0x0000000ad400780c */ /* 0x000fc60003f66270 */
[----:B------:R0:W-:Y:S01]  /*10ba0*/  @P2 STG.E [R190.64+0x18], R126 ;  /* 0x0000187ebe002986 */ /* 0x0001e2000c101904 */
[----:B------:R-:W-:Y:S01]  /*10bb0*/  @P1 FFMA.FTZ R131, R186, -0.69314718246459960938, R131 ;  /* 0xbf317218ba831823 */ /* 0x000fe20000010083 */
[----:B------:R-:W-:Y:S02]  /*10bc0*/  @P2 F2FP.PACK_AB R129, RZ, R129 ;  /* 0x00000081ff81223e */ /* 0x000fe400000000ff */
[----:B-1----:R-:W3:Y:S01]  /*10bd0*/  @P5 LDG.E.CONSTANT R124, [R192.64] ;  /* 0x00000004c07c5981 */ /* 0x002ee2000c1e9900 */
[----:B------:R-:W-:Y:S01]  /*10be0*/  @P1 FADD.FTZ R131, R206, R131 ;  /* 0x00000083ce831221 */ /* 0x000fe20000010000 */
[----:B------:R-:W-:-:S04]  /*10bf0*/  HADD2.F32 R198, -RZ, R199.H0_H0 ;  /* 0x200000c7ffc67230 */ /* 0x000fc80000004100 */
[----:B0-----:R-:W3:Y:S01]  /*10c00*/  @P3 LDG.E.CONSTANT R125, [R192.64] ;  /* 0x00000004c07d3981 */ /* 0x001ee2000c1e9900 */
[----:B------:R-:W-:-:S04]  /*10c10*/  @P1 FFMA.FTZ R126, R186, -0.69314718246459960938, R201 ;  /* 0xbf317218ba7e1823 */ /* 0x000fc800000100c9 */
[----:B------:R-:W-:Y:S01]  /*10c20*/  @P1 FADD.FTZ R126, R205, R126 ;  /* 0x0000007ecd7e1221 */ /* 0x000fe20000010000 */
[----:B------:R-:W-:Y:S01]  /*10c30*/  PRMT R200, R129, 0x7610, R200 ;  /* 0x0000761081c87816 */ /* 0x000fe200000000c8 */
[----:B------:R-:W-:Y:S01]  /*10c40*/  @P2 STG.E.U16 [R188.64+0xc], R203 ;  /* 0x00000ccbbc002986 */ /* 0x000fe2000c101504 */
[----:B------:R-:W-:Y:S02]  /*10c50*/  @P1 F2FP.PACK_AB R131, RZ, R131 ;  /* 0x00000083ff83123e */ /* 0x000fe400000000ff */
[----:B------:R-:W-:Y:S01]  /*10c60*/  @P1 F2FP.PACK_AB R130, RZ, R126 ;  /* 0x0000007eff82123e */ /* 0x000fe200000000ff */
[----:B------:R-:W-:Y:S03]  /*10c70*/  @P2 STG.E [R190.64+0x1c], R127 ;  /* 0x00001c7fbe002986 */ /* 0x000fe6000c101904 */
[----:B------:R-:W-:Y:S01]  /*10c80*/  PRMT R201, R130, 0x7610, R201 ;  /* 0x0000761082c97816 */ /* 0x000fe200000000c9 */
[----:B------:R0:W-:Y:S01]  /*10c90*/  @P2 STG.E.U16 [R188.64+0xe], R200 ;  /* 0x00000ec8bc002986 */ /* 0x0001e2000c101504 */
[----:B------:R-:W-:Y:S01]  /*10ca0*/  ISETP.GE.AND P2, PT, R212, 0xb, PT ;  /* 0x0000000bd400780c */ /* 0x000fe20003f46270 */
[----:B------:R-:W-:-:S02]  /*10cb0*/  HADD2.F32 R130, -RZ, R199.H1_H1 ;  /* 0x300000c7ff827230 */ /* 0x000fc40000004100 */
[----:B------:R1:W-:Y:S03]  /*10cc0*/  @P1 STG.E [R190.64+0x20], R120 ;  /* 0x00002078be001986 */ /* 0x0003e6000c101904 */
[--C-:B------:R-:W-:Y:S01]  /*10cd0*/  @P4 FADD.FTZ R199, R130, -R187.reuse ;  /* 0x800000bb82c74221 */ /* 0x100fe20000010000 */
[----:B------:R-:W3:Y:S01]  /*10ce0*/  @P3 LDG.E.CONSTANT R129, [R192.64] ;  /* 0x00000004c0813981 */ /* 0x000ee2000c1e9900 */
[----:B0-----:R-:W-:Y:S01]  /*10cf0*/  PRMT R200, R131, 0x7610, R200 ;  /* 0x0000761083c87816 */ /* 0x001fe200000000c8 */
[----:B------:R-:W-:-:S04]  /*10d00*/  @P4 FADD.FTZ R131, R198, -R187 ;  /* 0x800000bbc6834221 */ /* 0x000fc80000010000 */
[----:B------:R-:W3:Y:S01]  /*10d10*/  @P2 LDG.E.CONSTANT R126, [R192.64] ;  /* 0x00000004c07e2981 */ /* 0x000ee2000c1e9900 */
[----:B------:R-:W-:-:S03]  /*10d20*/  @P4 FFMA.FTZ R131, R186, -0.69314718246459960938, R131 ;  /* 0xbf317218ba834823 */ /* 0x000fc60000010083 */
[----:B------:R-:W3:Y:S01]  /*10d30*/  @P2 LDG.E.CONSTANT R127, [R192.64] ;  /* 0x00000004c07f2981 */ /* 0x000ee2000c1e9900 */
[----:B-1----:R-:W-:Y:S02]  /*10d40*/  @P4 FFMA.FTZ R120, R186, -0.69314718246459960938, R199 ;  /* 0xbf317218ba784823 */ /* 0x002fe400000100c7 */
[----:B------:R-:W-:Y:S02]  /*10d50*/  @P4 FADD.FTZ R131, R204, R131 ;  /* 0x00000083cc834221 */ /* 0x000fe40000010000 */
[----:B------:R-:W-:-:S03]  /*10d60*/  @P4 FADD.FTZ R195, R195, R120 ;  /* 0x00000078c3c34221 */ /* 0x000fc60000010000 */
[----:B------:R-:W-:Y:S02]  /*10d70*/  @P4 F2FP.PACK_AB R120, RZ, R131 ;  /* 0x00000083ff78423e */ /* 0x000fe400000000ff */
[----:B------:R-:W-:Y:S02]  /*10d80*/  @P4 F2FP.PACK_AB R195, RZ, R195 ;  /* 0x000000c3ffc3423e */ /* 0x000fe400000000ff */
[----:B------:R-:W-:Y:S01]  /*10d90*/  PRMT R198, R120, 0x7610, R198 ;  /* 0x0000761078c67816 */ /* 0x000fe200000000c6 */
[--C-:B------:R-:W-:Y:S01]  /*10da0*/  HADD2.F32 R120, -RZ, R196.reuse.H0_H0 ;  /* 0x200000c4ff787230 */ /* 0x100fe20000004100 */
[----:B------:R0:W-:Y:S04]  /*10db0*/  @P1 STG.E.U16 [R188.64+0x10], R200 ;  /* 0x000010c8bc001986 */ /* 0x0001e8000c101504 */
[----:B------:R1:W-:Y:S01]  /*10dc0*/  @P1 STG.E [R190.64+0x24], R121 ;  /* 0x00002479be001986 */ /* 0x0003e2000c101904 */
[----:B------:R-:W-:-:S03]  /*10dd0*/  HADD2.F32 R196, -RZ, R196.H1_H1 ;  /* 0x300000c4ffc47230 */ /* 0x000fc60000004100 */
[----:B------:R-:W-:Y:S01]  /*10de0*/  @P1 STG.E.U16 [R188.64+0x12], R201 ;  /* 0x000012c9bc001986 */ /* 0x000fe2000c101504 */
[----:B0-----:R-:W-:-:S03]  /*10df0*/  PRMT R200, R195, 0x7610, R200 ;  /* 0x00007610c3c87816 */ /* 0x001fc600000000c8 */
[----:B------:R0:W-:Y:S01]  /*10e00*/  @P4 STG.E [R190.64+0x28], R122 ;  /* 0x0000287abe004986 */ /* 0x0001e2000c101904 */
[----:B------:R-:W-:Y:S01]  /*10e10*/  ISETP.GE.AND P1, PT, R212, 0xc, PT ;  /* 0x0000000cd400780c */ /* 0x000fe20003f26270 */
[----:B-1----:R-:W-:Y:S02]  /*10e20*/  @P0 FADD.FTZ R121, R120, -R187 ;  /* 0x800000bb78790221 */ /* 0x002fe40000010000 */
[----:B------:R-:W-:Y:S04]  /*10e30*/  @P4 STG.E.U16 [R188.64+0x14], R198 ;  /* 0x000014c6bc004986 */ /* 0x000fe8000c101504 */
[----:B------:R1:W-:Y:S01]  /*10e40*/  @P4 STG.E [R190.64+0x2c], R123 ;  /* 0x00002c7bbe004986 */ /* 0x0003e2000c101904 */
[----:B------:R-:W-:-:S03]  /*10e50*/  @P0 FFMA.FTZ R195, R186, -0.69314718246459960938, R121 ;  /* 0xbf317218bac30823 */ /* 0x000fc60000010079 */
[----:B------:R-:W-:Y:S01]  /*10e60*/  @P4 STG.E.U16 [R188.64+0x16], R200 ;  /* 0x000016c8bc004986 */ /* 0x000fe2000c101504 */
[----:B------:R-:W-:Y:S01]  /*10e70*/  ISETP.GE.AND P4, PT, R212, 0xd, PT ;  /* 0x0000000dd400780c */ /* 0x000fe20003f86270 */
[----:B------:R-:W-:Y:S02]  /*10e80*/  @P0 FADD.FTZ R199, R196, -R187 ;  /* 0x800000bbc4c70221 */ /* 0x000fe40000010000 */
[----:B------:R-:W-:Y:S01]  /*10e90*/  @P0 FADD.FTZ R0, R0, R195 ;  /* 0x000000c300000221 */ /* 0x000fe20000010000 */
[----:B------:R-:W3:Y:S01]  /*10ea0*/  @P1 LDG.E.CONSTANT R131, [R192.64] ;  /* 0x00000004c0831981 */ /* 0x000ee2000c1e9900 */
[----:B------:R-:W-:-:S03]  /*10eb0*/  @P0 FFMA.FTZ R199, R186, -0.69314718246459960938, R199 ;  /* 0xbf317218bac70823 */ /* 0x000fc600000100c7 */
[----:B------:R-:W-:Y:S01]  /*10ec0*/  @P0 F2FP.PACK_AB R0, RZ, R0 ;  /* 0x00000000ff00023e */ /* 0x000fe200000000ff */
[----:B------:R-:W-:Y:S01]  /*10ed0*/  @P0 FADD.FTZ R194, R194, R199 ;  /* 0x000000c7c2c20221 */ /* 0x000fe20000010000 */
[----:B------:R-:W3:Y:S02]  /*10ee0*/  @P1 LDG.E.CONSTANT R130, [R192.64] ;  /* 0x00000004c0821981 */ /* 0x000ee4000c1e9900 */
[----:B------:R-:W-:Y:S02]  /*10ef0*/  PRMT R196, R0, 0x7610, R196 ;  /* 0x0000761000c47816 */ /* 0x000fe400000000c4 */
[----:B------:R-:W3:Y:S01]  /*10f00*/  @P4 LDG.E.CONSTANT R121, [R192.64] ;  /* 0x00000004c0794981 */ /* 0x000ee2000c1e9900 */
[----:B------:R-:W-:Y:S01]  /*10f10*/  @P0 F2FP.PACK_AB R194, RZ, R194 ;  /* 0x000000c2ffc2023e */ /* 0x000fe200000000ff */
[--C-:B0-----:R-:W-:Y:S02]  /*10f20*/  HADD2.F32 R122, -RZ, R197.reuse.H1_H1 ;  /* 0x300000c5ff7a7230 */ /* 0x101fe40000004100 */
[----:B------:R-:W3:Y:S01]  /*10f30*/  @P4 LDG.E.CONSTANT R120, [R192.64] ;  /* 0x00000004c0784981 */ /* 0x000ee2000c1e9900 */
[----:B------:R-:W-:-:S03]  /*10f40*/  HADD2.F32 R0, -RZ, R197.H0_H0 ;  /* 0x200000c5ff007230 */ /* 0x000fc60000004100 */
[----:B------:R-:W-:Y:S01]  /*10f50*/  @P0 STG.E [R190.64+0x30], R116 ;  /* 0x00003074be000986 */ /* 0x000fe2000c101904 */
[----:B------:R-:W-:-:S03]  /*10f60*/  @P6 FADD.FTZ R195, R122, -R187 ;  /* 0x800000bb7ac36221 */ /* 0x000fc60000010000 */
[----:B------:R0:W-:Y:S04]  /*10f70*/  @P0 STG.E.U16 [R188.64+0x18], R196 ;  /* 0x000018c4bc000986 */ /* 0x0001e8000c101504 */
[----:B------:R0:W-:Y:S01]  /*10f80*/  @P0 STG.E [R190.64+0x34], R117 ;  /* 0x00003475be000986 */ /* 0x0001e2000c101904 */
[----:B-1----:R-:W-:-:S03]  /*10f90*/  @P6 FADD.FTZ R123, R0, -R187 ;  /* 0x800000bb007b6221 */ /* 0x002fc60000010000 */
[----:B------:R1:W-:Y:S01]  /*10fa0*/  @P0 STG.E.U16 [R188.64+0x1a], R194 ;  /* 0x00001ac2bc000986 */ /* 0x0003e2000c101504 */
[----:B------:R-:W-:Y:S01]  /*10fb0*/  ISETP.GE.AND P0, PT, R212, 0xe, PT ;  /* 0x0000000ed400780c */ /* 0x000fe20003f06270 */
[C---:B------:R-:W-:Y:S02]  /*10fc0*/  @P6 FFMA.FTZ R195, R186.reuse, -0.69314718246459960938, R195 ;  /* 0xbf317218bac36823 */ /* 0x040fe400000100c3 */
[----:B------:R-:W-:Y:S01]  /*10fd0*/  @P6 FFMA.FTZ R122, R186, -0.69314718246459960938, R123 ;  /* 0xbf317218ba7a6823 */ /* 0x000fe2000001007b */
[----:B------:R0:W-:Y:S09]  /*10fe0*/  @P6 STG.E [R190.64+0x38], R118 ;  /* 0x00003876be006986 */ /* 0x0001f2000c101904 */
[----:B------:R-:W3:Y:S01]  /*10ff0*/  @P0 LDG.E.CONSTANT R0, [R192.64] ;  /* 0x00000004c0000981 */ /* 0x000ee2000c1e9900 */
[----:B--2---:R-:W-:-:S02]  /*11000*/  @P6 FADD.FTZ R195, R202, R195 ;  /* 0x000000c3cac36221 */ /* 0x004fc40000010000 */
[----:B----4-:R-:W-:-:S03]  /*11010*/  @P6 FADD.FTZ R207, R207, R122 ;  /* 0x0000007acfcf6221 */ /* 0x010fc60000010000 */
[----:B------:R-:W-:Y:S01]  /*11020*/  @P6 F2FP.PACK_AB R195, RZ, R195 ;  /* 0x000000c3ffc3623e */ /* 0x000fe200000000ff */
[----:B------:R-:W2:Y:S01]  /*11030*/  @P0 LDG.E.CONSTANT R122, [R192.64] ;  /* 0x00000004c07a0981 */ /* 0x000ea2000c1e9900 */
        /* <DEDUP_REMOVED lines=8> */
[--C-:B-1----:R-:W-:Y:S02]  /*110c0*/  HADD2.F32 R194, -RZ, R2.reuse.H0_H0 ;  /* 0x20000002ffc27230 */ /* 0x102fe40000004100 */
[----:B------:R-:W-:-:S05]  /*110d0*/  HADD2.F32 R2, -RZ, R2.H1_H1 ;  /* 0x30000002ff027230 */ /* 0x000fca0000004100 */
[--C-:B------:R-:W-:Y:S02]  /*110e0*/  @P5 FADD.FTZ R195, R2, -R187.reuse ;  /* 0x800000bb02c35221 */ /* 0x100fe40000010000 */
[----:B------:R-:W-:Y:S02]  /*110f0*/  @P5 FADD.FTZ R123, R194, -R187 ;  /* 0x800000bbc27b5221 */ /* 0x000fe40000010000 */
[C---:B------:R-:W-:Y:S01]  /*11100*/  @P5 FFMA.FTZ R195, R186.reuse, -0.69314718246459960938, R195 ;  /* 0xbf317218bac35823 */ /* 0x040fe200000100c3 */
[--C-:B------:R-:W-:Y:S01]  /*11110*/  HADD2.F32 R2, -RZ, R3.reuse.H0_H0 ;  /* 0x20000003ff027230 */ /* 0x100fe20000004100 */
[----:B------:R-:W-:Y:S01]  /*11120*/  @P5 FFMA.FTZ R123, R186, -0.69314718246459960938, R123 ;  /* 0xbf317218ba7b5823 */ /* 0x000fe2000001007b */
[----:B------:R-:W-:-:S03]  /*11130*/  HADD2.F32 R118, -RZ, R3.H1_H1 ;  /* 0x30000003ff767230 */ /* 0x000fc60000004100 */
[----:B------:R-:W-:-:S04]  /*11140*/  @P3 FADD.FTZ R3, R2, -R187 ;  /* 0x800000bb02033221 */ /* 0x000fc80000010000 */
[----:B------:R-:W-:Y:S01]  /*11150*/  @P3 FFMA.FTZ R2, R186, -0.69314718246459960938, R3 ;  /* 0xbf317218ba023823 */ /* 0x000fe20000010003 */
[----:B------:R-:W-:Y:S01]  /*11160*/  @P5 STG.E [R190.64+0x40], R112 ;  /* 0x00004070be005986 */ /* 0x000fe2000c101904 */
[----:B0-----:R-:W-:Y:S02]  /*11170*/  @P3 FADD.FTZ R119, R118, -R187 ;  /* 0x800000bb76773221 */ /* 0x001fe40000010000 */
[----:B---3--:R-:W-:-:S05]  /*11180*/  @P5 FADD.FTZ R123, R128, R123 ;  /* 0x0000007b807b5221 */ /* 0x008fca0000010000 */
[----:B------:R-:W-:Y:S01]  /*11190*/  @P5 F2FP.PACK_AB R123, RZ, R123 ;  /* 0x0000007bff7b523e */ /* 0x000fe200000000ff */
[----:B------:R-:W-:-:S05]  /*111a0*/  @P5 FADD.FTZ R124, R124, R195 ;  /* 0x000000c37c7c5221 */ /* 0x000fca0000010000 */
[----:B------:R-:W-:Y:S01]  /*111b0*/  @P5 F2FP.PACK_AB R124, RZ, R124 ;  /* 0x0000007cff7c523e */ /* 0x000fe200000000ff */
[----:B------:R-:W-:-:S03]  /*111c0*/  @P3 FADD.FTZ R2, R125, R2 ;  /* 0x000000027d023221 */ /* 0x000fc60000010000 */
[----:B------:R-:W-:Y:S01]  /*111d0*/  PRMT R128, R124, 0x7610, R128 ;  /* 0x000076107c807816 */ /* 0x000fe20000000080 */
[--C-:B------:R-:W-:Y:S02]  /*111e0*/  HADD2.F32 R124, -RZ, R132.reuse.H0_H0 ;  /* 0x20000084ff7c7230 */ /* 0x100fe40000004100 */
[----:B------:R-:W-:Y:S01]  /*111f0*/  HADD2.F32 R132, -RZ, R132.H1_H1 ;  /* 0x30000084ff847230 */ /* 0x000fe20000004100 */
[----:B------:R-:W-:Y:S01]  /*11200*/  @P5 STG.E.U16 [R188.64+0x20], R123 ;  /* 0x0000207bbc005986 */ /* 0x000fe2000c101504 */
[----:B------:R-:W-:Y:S01]  /*11210*/  @P3 FFMA.FTZ R118, R186, -0.69314718246459960938, R119 ;  /* 0xbf317218ba763823 */ /* 0x000fe20000010077 */
[----:B------:R-:W-:Y:S02]  /*11220*/  @P3 F2FP.PACK_AB R2, RZ, R2 ;  /* 0x00000002ff02323e */ /* 0x000fe400000000ff */
[----:B------:R0:W-:Y:S01]  /*11230*/  @P5 STG.E [R190.64+0x44], R113 ;  /* 0x00004471be005986 */ /* 0x0001e2000c101904 */
[----:B------:R-:W-:Y:S01]  /*11240*/  @P2 FADD.FTZ R3, R124, -R187 ;  /* 0x800000bb7c032221 */ /* 0x000fe20000010000 */
[----:B------:R-:W-:-:S02]  /*11250*/  PRMT R119, R2, 0x7610, R119 ;  /* 0x0000761002777816 */ /* 0x000fc40000000077 */
[----:B------:R-:W-:Y:S01]  /*11260*/  @P5 STG.E.U16 [R188.64+0x22], R128 ;  /* 0x00002280bc005986 */ /* 0x000fe2000c101504 */
[----:B------:R-:W-:Y:S01]  /*11270*/  ISETP.GE.AND P5, PT, R212, 0x10, PT ;  /* 0x00000010d400780c */ /* 0x000fe20003fa6270 */
[----:B------:R-:W-:Y:S02]  /*11280*/  @P2 FFMA.FTZ R2, R186, -0.69314718246459960938, R3 ;  /* 0xbf317218ba022823 */ /* 0x000fe40000010003 */
[----:B0-----:R-:W-:Y:S02]  /*11290*/  @P2 FADD.FTZ R113, R132, -R187 ;  /* 0x800000bb84712221 */ /* 0x001fe40000010000 */
[----:B------:R-:W-:Y:S02]  /*112a0*/  @P3 FADD.FTZ R118, R129, R118 ;  /* 0x0000007681763221 */ /* 0x000fe40000010000 */
[----:B------:R-:W-:Y:S01]  /*112b0*/  @P2 FFMA.FTZ R113, R186, -0.69314718246459960938, R113 ;  /* 0xbf317218ba712823 */ /* 0x000fe20000010071 */
[----:B------:R0:W-:Y:S03]  /*112c0*/  @P3 STG.E [R190.64+0x48], R114 ;  /* 0x00004872be003986 */ /* 0x0001e6000c101904 */
[----:B------:R-:W-:Y:S01]  /*112d0*/  @P2 FADD.FTZ R113, R126, R113 ;  /* 0x000000717e712221 */ /* 0x000fe20000010000 */
[----:B------:R-:W-:Y:S01]  /*112e0*/  @P3 F2FP.PACK_AB R118, RZ, R118 ;  /* 0x00000076ff76323e */ /* 0x000fe200000000ff */
[----:B------:R-:W3:Y:S01]  /*112f0*/  @P5 LDG.E.CONSTANT R112, [R192.64] ;  /* 0x00000004c0705981 */ /* 0x000ee2000c1e9900 */
[----:B------:R-:W-:-:S02]  /*11300*/  @P2 FADD.FTZ R127, R127, R2 ;  /* 0x000000027f7f2221 */ /* 0x000fc40000010000 */
[----:B------:R-:W-:Y:S01]  /*11310*/  @P2 F2FP.PACK_AB R113, RZ, R113 ;  /* 0x00000071ff71223e */ /* 0x000fe200000000ff */
[----:B------:R-:W-:Y:S01]  /*11320*/  @P3 STG.E.U16 [R188.64+0x24], R119 ;  /* 0x00002477bc003986 */ /* 0x000fe2000c101504 */
[----:B0-----:R-:W-:-:S03]  /*11330*/  HADD2.F32 R114, -RZ, R133.H0_H0 ;  /* 0x20000085ff727230 */ /* 0x001fc60000004100 */
[----:B------:R0:W-:Y:S01]  /*11340*/  @P3 STG.E [R190.64+0x4c], R115 ;  /* 0x00004c73be003986 */ /* 0x0001e2000c101904 */
[----:B------:R-:W-:-:S03]  /*11350*/  @P2 F2FP.PACK_AB R127, RZ, R127 ;  /* 0x0000007fff7f223e */ /* 0x000fc600000000ff */
[----:B------:R1:W-:Y:S01]  /*11360*/  @P3 STG.E.U16 [R188.64+0x26], R118 ;  /* 0x00002676bc003986 */ /* 0x0003e2000c101504 */
[----:B------:R-:W-:Y:S01]  /*11370*/  @P1 FADD.FTZ R3, R114, -R187 ;  /* 0x800000bb72031221 */ /* 0x000fe20000010000 */
[----:B------:R-:W-:Y:S02]  /*11380*/  ISETP.GE.AND P3, PT, R212, 0x11, PT ;  /* 0x00000011d400780c */ /* 0x000fe40003f66270 */
[----:B------:R-:W3:Y:S01]  /*11390*/  @P5 LDG.E.CONSTANT R2, [R192.64] ;  /* 0x00000004c0025981 */ /* 0x000ee2000c1e9900 */
[----:B------:R-:W-:Y:S01]  /*113a0*/  @P1 FFMA.FTZ R114, R186, -0.69314718246459960938, R3 ;  /* 0xbf317218ba721823 */ /* 0x000fe20000010003 */
[----:B0-----:R-:W-:Y:S02]  /*113b0*/  PRMT R115, R113, 0x7610, R115 ;  /* 0x0000761071737816 */ /* 0x001fe40000000073 */
[----:B------:R-:W-:Y:S01]  /*113c0*/  @P2 STG.E [R190.64+0x50], R108 ;  /* 0x0000506cbe002986 */ /* 0x000fe2000c101904 */
[----:B-1----:R-:W-:-:S03]  /*113d0*/  HADD2.F32 R118, -RZ, R133.H1_H1 ;  /* 0x30000085ff767230 */ /* 0x002fc60000004100 */
[----:B------:R-:W-:Y:S04]  /*113e0*/  @P2 STG.E.U16 [R188.64+0x28], R127 ;  /* 0x0000287fbc002986 */ /* 0x000fe8000c101504 */
[----:B------:R-:W-:Y:S01]  /*113f0*/  @P2 STG.E [R190.64+0x54], R109 ;  /* 0x0000546dbe002986 */ /* 0x000fe2000c101904 */
[----:B------:R-:W-:Y:S01]  /*11400*/  @P1 FADD.FTZ R3, R118, -R187 ;  /* 0x800000bb76031221 */ /* 0x000fe20000010000 */
[--C-:B------:R-:W-:Y:S02]  /*11410*/  HADD2.F32 R118, -RZ, R134.reuse.H0_H0 ;  /* 0x20000086ff767230 */ /* 0x100fe40000004100 */
[----:B------:R0:W-:Y:S01]  /*11420*/  @P2 STG.E.U16 [R188.64+0x2a], R115 ;  /* 0x00002a73bc002986 */ /* 0x0001e2000c101504 */
[----:B------:R-:W-:Y:S01]  /*11430*/  ISETP.GE.AND P2, PT, R212, 0x12, PT ;  /* 0x00000012d400780c */ /* 0x000fe20003f46270 */
[----:B------:R-:W-:Y:S01]  /*11440*/  HADD2.F32 R134, -RZ, R134.H1_H1 ;  /* 0x30000086ff867230 */ /* 0x000fe20000004100 */
[----:B------:R-:W-:Y:S01]  /*11450*/  @P1 FFMA.FTZ R3, R186, -0.69314718246459960938, R3 ;  /* 0xbf317218ba031823 */ /* 0x000fe20000010003 */
[----:B------:R-:W3:Y:S03]  /*11460*/  @P3 LDG.E.CONSTANT R113, [R192.64] ;  /* 0x00000004c0713981 */ /* 0x000ee6000c1e9900 */
[----:B------:R-:W-:-:S02]  /*11470*/  @P4 FADD.FTZ R119, R134, -R187 ;  /* 0x800000bb86774221 */ /* 0x000fc40000010000 */
[----:B0-----:R-:W-:Y:S02]  /*11480*/  @P4 FADD.FTZ R115, R118, -R187 ;  /* 0x800000bb76734221 */ /* 0x001fe40000010000 */
[----:B------:R-:W-:-:S03]  /*11490*/  @P4 FFMA.FTZ R118, R186, -0.69314718246459960938, R119 ;  /* 0xbf317218ba764823 */ /* 0x000fc60000010077 */
[----:B------:R-:W3:Y:S01]  /*114a0*/  @P2 LDG.E.CONSTANT R108, [R192.64] ;  /* 0x00000004c06c2981 */ /* 0x000ee2000c1e9900 */
[----:B------:R-:W-:Y:S02]  /*114b0*/  @P1 FADD.FTZ R131, R131, R114 ;  /* 0x0000007283831221 */ /* 0x000fe40000010000 */
[----:B------:R-:W-:Y:S01]  /*114c0*/  @P4 FFMA.FTZ R115, R186, -0.69314718246459960938, R115 ;  /* 0xbf317218ba734823 */ /* 0x000fe20000010073 */
[----:B------:R-:W3:Y:S01]  /*114d0*/  @P3 LDG.E.CONSTANT R114, [R192.64] ;  /* 0x00000004c0723981 */ /* 0x000ee2000c1e9900 */
[----:B------:R-:W-:Y:S02]  /*114e0*/  @P1 FADD.FTZ R3, R130, R3 ;  /* 0x0000000382031221 */ /* 0x000fe40000010000 */
[----:B------:R-:W-:Y:S01]  /*114f0*/  @P4 FADD.FTZ R118, R121, R118 ;  /* 0x0000007679764221 */ /* 0x000fe20000010000 */
[----:B------:R-:W-:Y:S01]  /*11500*/  @P1 F2FP.PACK_AB R131, RZ, R131 ;  /* 0x00000083ff83123e */ /* 0x000fe200000000ff */
[----:B------:R-:W-:Y:S01]  /*11510*/  @P4 FADD.FTZ R115, R120, R115 ;  /* 0x0000007378734221 */ /* 0x000fe20000010000 */
[----:B------:R-:W-:-:S02]  /*11520*/  @P1 F2FP.PACK_AB R109, RZ, R3 ;  /* 0x00000003ff6d123e */ /* 0x000fc400000000ff */
[----:B------:R-:W-:Y:S01]  /*11530*/  @P4 F2FP.PACK_AB R118, RZ, R118 ;  /* 0x00000076ff76423e */ /* 0x000fe200000000ff */
[----:B------:R0:W-:Y:S01]  /*11540*/  @P1 STG.E [R190.64+0x58], R110 ;  /* 0x0000586ebe001986 */ /* 0x0001e2000c101904 */
[----:B------:R-:W-:Y:S02]  /*11550*/  @P4 F2FP.PACK_AB R115, RZ, R115 ;  /* 0x00000073ff73423e */ /* 0x000fe400000000ff */
[----:B------:R-:W-:Y:S01]  /*11560*/  PRMT R119, R118, 0x7610, R119 ;  /* 0x0000761076777816 */ /* 0x000fe20000000077 */
[----:B------:R-:W-:Y:S04]  /*11570*/  @P1 STG.E.U16 [R188.64+0x2c], R131 ;  /* 0x00002c83bc001986 */ /* 0x000fe8000c101504 */
[----:B------:R-:W3:Y:S04]  /*11580*/  @P2 LDG.E.CONSTANT R3, [R192.64] ;  /* 0x00000004c0032981 */ /* 0x000ee8000c1e9900 */
[----:B------:R-:W-:Y:S01]  /*11590*/  @P1 STG.E [R190.64+0x5c], R111 ;  /* 0x00005c6fbe001986 */ /* 0x000fe2000c101904 */
[----:B0-----:R-:W-:-:S03]  /*115a0*/  HADD2.F32 R110, -RZ, R135.H0_H0 ;  /* 0x20000087ff6e7230 */ /* 0x001fc60000004100 */
[----:B------:R0:W-:Y:S04]  /*115b0*/  @P1 STG.E.U16 [R188.64+0x2e], R109 ;  /* 0x00002e6dbc001986 */ /* 0x0001e8000c101504 */
[----:B------:R-:W-:Y:S01]  /*115c0*/  @P4 STG.E [R190.64+0x60], R104 ;  /* 0x00006068be004986 */ /* 0x000fe2000c101904 */
[----:B------:R-:W-:-:S03]  /*115d0*/  HADD2.F32 R118, -RZ, R135.H1_H1 ;  /* 0x30000087ff767230 */ /* 0x000fc60000004100 */
[----:B------:R1:W-:Y:S04]  /*115e0*/  @P4 STG.E.U16 [R188.64+0x30], R115 ;  /* 0x00003073bc004986 */ /* 0x0003e8000c101504 */
[----:B------:R1:W-:Y:S01]  /*115f0*/  @P4 STG.E [R190.64+0x64], R105 ;  /* 0x00006469be004986 */ /* 0x0003e2000c101904 */
[----:B0-----:R-:W-:-:S03]  /*11600*/  @P0 FADD.FTZ R109, R110, -R187 ;  /* 0x800000bb6e6d0221 */ /* 0x001fc60000010000 */
[----:B------:R-:W-:Y:S01]  /*11610*/  @P4 STG.E.U16 [R188.64+0x32], R119 ;  /* 0x00003277bc004986 */ /* 0x000fe2000c101504 */
[----:B------:R-:W-:Y:S01]  /*11620*/  ISETP.GE.AND P4, PT, R212, 0x14, PT ;  /* 0x00000014d400780c */ /* 0x000fe20003f86270 */
[----:B------:R-:W-:Y:S01]  /*11630*/  @P0 FFMA.FTZ R109, R186, -0.69314718246459960938, R109 ;  /* 0xbf317218ba6d0823 */ /* 0x000fe2000001006d */
[----:B------:R-:W-:Y:S01]  /*11640*/  ISETP.GE.AND P1, PT, R212, 0x13, PT ;  /* 0x00000013d400780c */ /* 0x000fe20003f26270 */
[----:B------:R-:W-:Y:S02]  /*11650*/  @P0 FADD.FTZ R111, R118, -R187 ;  /* 0x800000bb766f0221 */ /* 0x000fe40000010000 */
[----:B------:R-:W-:Y:S02]  /*11660*/  @P0 FADD.FTZ R109, R0, R109 ;  /* 0x0000006d006d0221 */ /* 0x000fe40000010000 */
[----:B------:R-:W-:-:S03]  /*11670*/  @P0 FFMA.FTZ R111, R186, -0.69314718246459960938, R111 ;  /* 0xbf317218ba6f0823 */ /* 0x000fc6000001006f */
[----:B------:R-:W-:-:S03]  /*11680*/  @P0 F2FP.PACK_AB R109, RZ, R109 ;  /* 0x0000006dff6d023e */ /* 0x000fc600000000ff */
[----:B------:R-:W3:Y:S01]  /*11690*/  @P4 LDG.E.CONSTANT R0, [R192.64] ;  /* 0x00000004c0004981 */ /* 0x000ee2000c1e9900 */
[----:B-1----:R-:W-:Y:S01]  /*116a0*/  PRMT R115, R109, 0x7610, R115 ;  /* 0x000076106d737816 */ /* 0x002fe20000000073 */
[--C-:B------:R-:W-:Y:S02]  /*116b0*/  HADD2.F32 R110, -RZ, R136.reuse.H0_H0 ;  /* 0x20000088ff6e7230 */ /* 0x100fe40000004100 */
[----:B------:R-:W3:Y:S01]  /*116c0*/  @P1 LDG.E.CONSTANT R120, [R192.64] ;  /* 0x00000004c0781981 */ /* 0x000ee2000c1e9900 */
[----:B------:R-:W-:-:S03]  /*116d0*/  HADD2.F32 R136, -RZ, R136.H1_H1 ;  /* 0x30000088ff887230 */ /* 0x000fc60000004100 */
[----:B------:R0:W-:Y:S01]  /*116e0*/  @P0 STG.E [R190.64+0x68], R106 ;  /* 0x0000686abe000986 */ /* 0x0001e2000c101904 */
[----:B------:R-:W-:-:S03]  /*116f0*/  @P6 FADD.FTZ R105, R110, -R187 ;  /* 0x800000bb6e696221 */ /* 0x000fc60000010000 */
[----:B------:R-:W-:Y:S01]  /*11700*/  @P0 STG.E.U16 [R188.64+0x34], R115 ;  /* 0x00003473bc000986 */ /* 0x000fe2000c101504 */
[----:B------:R-:W-:-:S03]  /*11710*/  @P6 FADD.FTZ R109, R136, -R187 ;  /* 0x800000bb886d6221 */ /* 0x000fc60000010000 */
[----:B------:R1:W-:Y:S01]  /*11720*/  @P0 STG.E [R190.64+0x6c], R107 ;  /* 0x00006c6bbe000986 */ /* 0x0003e2000c101904 */
[C---:B------:R-:W-:Y:S02]  /*11730*/  @P6 FFMA.FTZ R110, R186.reuse, -0.69314718246459960938, R105 ;  /* 0xbf317218ba6e6823 */ /* 0x040fe40000010069 */
[----:B------:R-:W-:Y:S01]  /*11740*/  @P6 FFMA.FTZ R109, R186, -0.69314718246459960938, R109 ;  /* 0xbf317218ba6d6823 */ /* 0x000fe2000001006d */
[----:B------:R-:W3:Y:S04]  /*11750*/  @P1 LDG.E.CONSTANT R124, [R192.64] ;  /* 0x00000004c07c1981 */ /* 0x000ee8000c1e9900 */
[----:B------:R-:W3:Y:S01]  /*11760*/  @P4 LDG.E.CONSTANT R104, [R192.64] ;  /* 0x00000004c0684981 */ /* 0x000ee2000c1e9900 */
[----:B--2---:R-:W-:-:S05]  /*11770*/  @P0 FADD.FTZ R111, R122, R111 ;  /* 0x0000006f7a6f0221 */ /* 0x004fca0000010000 */
[----:B------:R-:W-:-:S05]  /*11780*/  @P0 F2FP.PACK_AB R111, RZ, R111 ;  /* 0x0000006fff6f023e */ /* 0x000fca00000000ff */
[----:B------:R2:W-:Y:S01]  /*11790*/  @P0 STG.E.U16 [R188.64+0x36], R111 ;  /* 0x0000366fbc000986 */ /* 0x0005e2000c101504 */
[----:B------:R-:W-:-:S03]  /*117a0*/  ISETP.GE.AND P0, PT, R212, 0x15, PT ;  /* 0x00000015d400780c */ /* 0x000fc60003f06270 */
[----:B------:R1:W-:Y:S10]  /*117b0*/  @P6 STG.E [R190.64+0x70], R100 ;  /* 0x00007064be006986 */ /* 0x0003f4000c101904 */
[----:B0-----:R-:W3:Y:S01]  /*117c0*/  @P0 LDG.E.CONSTANT R106, [R192.64] ;  /* 0x00000004c06a0981 */ /* 0x001ee2000c1e9900 */
[----:B----4-:R-:W-:-:S02]  /*117d0*/  @P6 FADD.FTZ R110, R117, R110 ;  /* 0x0000006e756e6221 */ /* 0x010fc40000010000 */
[----:B------:R-:W-:-:S03]  /*117e0*/  @P6 FADD.FTZ R116, R116, R109 ;  /* 0x0000006d74746221 */ /* 0x000fc60000010000 */
[----:B------:R-:W-:Y:S01]  /*117f0*/  @P6 F2FP.PACK_AB R110, RZ, R110 ;  /* 0x0000006eff6e623e */ /* 0x000fe200000000ff */
[----:B------:R-:W4:Y:S01]  /*11800*/  @P0 LDG.E.CONSTANT R109, [R192.64] ;  /* 0x00000004c06d0981 */ /* 0x000f22000c1e9900 */
[----:B------:R-:W-:Y:S02]  /*11810*/  @P6 F2FP.PACK_AB R116, RZ, R116 ;  /* 0x00000074ff74623e */ /* 0x000fe400000000ff */
[----:B------:R-:W-:Y:S02]  /*11820*/  PRMT R117, R110, 0x7610, R117 ;  /* 0x000076106e757816 */ /* 0x000fe40000000075 */
[----:B------:R-:W-:-:S03]  /*11830*/  PRMT R118, R116, 0x7610, R118 ;  /* 0x0000761074767816 */ /* 0x000fc60000000076 */
[----:B------:R-:W-:Y:S04]  /*11840*/  @P6 STG.E.U16 [R188.64+0x38], R117 ;  /* 0x00003875bc006986 */ /* 0x000fe8000c101504 */
[----:B------:R0:W-:Y:S04]  /*11850*/  @P6 STG.E [R190.64+0x74], R101 ;  /* 0x00007465be006986 */ /* 0x0001e8000c101904 */
[----:B------:R-:W-:Y:S01]  /*11860*/  @P6 STG.E.U16 [R188.64+0x3a], R118 ;  /* 0x00003a76bc006986 */ /* 0x000fe2000c101504 */
[----:B------:R-:W-:-:S13]  /*11870*/  ISETP.GE.AND P6, PT, R212, 0x16, PT ;  /* 0x00000016d400780c */ /* 0x000fda0003fc6270 */
[----:B-1----:R-:W4:Y:S04]  /*11880*/  @P6 LDG.E.CONSTANT R107, [R192.64] ;  /* 0x00000004c06b6981 */ /* 0x002f28000c1e9900 */
[----:B------:R-:W4:Y:S01]  /*11890*/  @P6 LDG.E.CONSTANT R105, [R192.64] ;  /* 0x00000004c0696981 */ /* 0x000f22000c1e9900 */
[----:B------:R-:W-:-:S05]  /*118a0*/  HADD2.F32 R110, -RZ, R137.H0_H0 ;  /* 0x20000089ff6e7230 */ /* 0x000fca0000004100 */
[----:B--2---:R-:W-:Y:S01]  /*118b0*/  @P5 FADD.FTZ R111, R110, -R187 ;  /* 0x800000bb6e6f5221 */ /* 0x004fe20000010000 */
[----:B------:R-:W-:-:S03]  /*118c0*/  HADD2.F32 R116, -RZ, R137.H1_H1 ;  /* 0x30000089ff747230 */ /* 0x000fc60000004100 */
[----:B------:R-:W-:Y:S01]  /*118d0*/  @P5 FFMA.FTZ R111, R186, -0.69314718246459960938, R111 ;  /* 0xbf317218ba6f5823 */ /* 0x000fe2000001006f */
[--C-:B------:R-:W-:Y:S01]  /*118e0*/  HADD2.F32 R100, -RZ, R138.reuse.H0_H0 ;  /* 0x2000008aff647230 */ /* 0x100fe20000004100 */
[----:B------:R-:W-:Y:S01]  /*118f0*/  @P5 FADD.FTZ R115, R116, -R187 ;  /* 0x800000bb74735221 */ /* 0x000fe20000010000 */
[----:B------:R-:W-:-:S03]  /*11900*/  HADD2.F32 R138, -RZ, R138.H1_H1 ;  /* 0x3000008aff8a7230 */ /* 0x000fc60000004100 */
[----:B------:R-:W-:Y:S02]  /*11910*/  @P5 FFMA.FTZ R115, R186, -0.69314718246459960938, R115 ;  /* 0xbf317218ba735823 */ /* 0x000fe40000010073 */
[----:B0-----:R-:W-:Y:S01]  /*11920*/  @P3 FADD.FTZ R101, R100, -R187 ;  /* 0x800000bb64653221 */ /* 0x001fe20000010000 */
[--C-:B------:R-:W-:Y:S01]  /*11930*/  HADD2.F32 R100, -RZ, R139.reuse.H0_H0 ;  /* 0x2000008bff647230 */ /* 0x100fe20000004100 */
[----:B------:R0:W-:Y:S02]  /*11940*/  @P5 STG.E [R190.64+0x78], R102 ;  /* 0x00007866be005986 */ /* 0x0001e4000c101904 */
[----:B0-----:R-:W-:Y:S01]  /*11950*/  HADD2.F32 R102, -RZ, R139.H1_H1 ;  /* 0x3000008bff667230 */ /* 0x001fe20000004100 */
[----:B---3--:R-:W-:Y:S02]  /*11960*/  @P5 FADD.FTZ R112, R112, R115 ;  /* 0x0000007370705221 */ /* 0x008fe40000010000 */
[----:B------:R-:W-:-:S05]  /*11970*/  @P5 FADD.FTZ R2, R2, R111 ;  /* 0x0000006f02025221 */ /* 0x000fca0000010000 */
[----:B------:R-:W-:Y:S01]  /*11980*/  @P5 F2FP.PACK_AB R2, RZ, R2 ;  /* 0x00000002ff02523e */ /* 0x000fe200000000ff */
[----:B------:R-:W-:-:S03]  /*11990*/  @P2 FADD.FTZ R111, R100, -R187 ;  /* 0x800000bb646f2221 */ /* 0x000fc60000010000 */
[----:B------:R-:W-:Y:S01]  /*119a0*/  PRMT R110, R2, 0x7610, R110 ;  /* 0x00007610026e7816 */ /* 0x000fe2000000006e */
[----:B------:R-:W-:Y:S01]  /*119b0*/  @P3 FFMA.FTZ R2, R186, -0.69314718246459960938, R101 ;  /* 0xbf317218ba023823 */ /* 0x000fe20000010065 */
[----:B------:R-:W-:Y:S01]  /*119c0*/  @P5 F2FP.PACK_AB R112, RZ, R112 ;  /* 0x00000070ff70523e */ /* 0x000fe200000000ff */
[----:B------:R-:W-:Y:S02]  /*119d0*/  @P3 FADD.FTZ R101, R138, -R187 ;  /* 0x800000bb8a653221 */ /* 0x000fe40000010000 */
[C---:B------:R-:W-:Y:S01]  /*119e0*/  @P2 FFMA.FTZ R111, R186.reuse, -0.69314718246459960938, R111 ;  /* 0xbf317218ba6f2823 */ /* 0x040fe2000001006f */
[----:B------:R-:W-:Y:S01]  /*119f0*/  @P5 STG.E.U16 [R188.64+0x3c], R110 ;  /* 0x00003c6ebc005986 */ /* 0x000fe2000c101504 */
[----:B------:R-:W-:Y:S02]  /*11a00*/  @P3 FFMA.FTZ R101, R186, -0.69314718246459960938, R101 ;  /* 0xbf317218ba653823 */ /* 0x000fe40000010065 */
[----:B------:R-:W-:Y:S01]  /*11a10*/  @P3 FADD.FTZ R2, R113, R2 ;  /* 0x0000000271023221 */ /* 0x000fe20000010000 */
[----:B------:R0:W-:Y:S04]  /*11a20*/  @P5 STG.E [R190.64+0x7c], R103 ;  /* 0x00007c67be005986 */ /* 0x0001e8000c101904 */
[----:B------:R-:W-:Y:S01]  /*11a30*/  @P5 STG.E.U16 [R188.64+0x3e], R112 ;  /* 0x00003e70bc005986 */ /* 0x000fe2000c101504 */
[----:B------:R-:W-:-:S02]  /*11a40*/  @P3 F2FP.PACK_AB R2, RZ, R2 ;  /* 0x00000002ff02323e */ /* 0x000fc400000000ff */
[----:B------:R-:W-:Y:S01]  /*11a50*/  ISETP.GE.AND P5, PT, R212, 0x17, PT ;  /* 0x00000017d400780c */ /* 0x000fe20003fa6270 */
[----:B------:R-:W-:Y:S02]  /*11a60*/  @P2 FADD.FTZ R108, R108, R111 ;  /* 0x0000006f6c6c2221 */ /* 0x000fe40000010000 */
[----:B0-----:R-:W-:Y:S02]  /*11a70*/  @P2 FADD.FTZ R103, R102, -R187 ;  /* 0x800000bb66672221 */ /* 0x001fe40000010000 */
[----:B------:R-:W-:Y:S01]  /*11a80*/  @P3 FADD.FTZ R101, R114, R101 ;  /* 0x0000006572653221 */ /* 0x000fe20000010000 */
[----:B------:R-:W-:Y:S01]  /*11a90*/  PRMT R110, R2, 0x7610, R110 ;  /* 0x00007610026e7816 */ /* 0x000fe2000000006e */
[----:B------:R-:W-:Y:S01]  /*11aa0*/  @P2 FFMA.FTZ R2, R186, -0.69314718246459960938, R103 ;  /* 0xbf317218ba022823 */ /* 0x000fe20000010067 */
[----:B------:R-:W-:Y:S01]  /*11ab0*/  @P2 F2FP.PACK_AB R108, RZ, R108 ;  /* 0x0000006cff6c223e */ /* 0x000fe200000000ff */
[----:B------:R0:W-:Y:S01]  /*11ac0*/  @P3 STG.E [R190.64+0x80], R96 ;  /* 0x00008060be003986 */ /* 0x0001e2000c101904 */
[----:B------:R-:W-:-:S03]  /*11ad0*/  @P3 F2FP.PACK_AB R101, RZ, R101 ;  /* 0x00000065ff65323e */ /* 0x000fc600000000ff */
[----:B------:R-:W-:Y:S04]  /*11ae0*/  @P3 STG.E.U16 [R188.64+0x40], R110 ;  /* 0x0000406ebc003986 */ /* 0x000fe8000c101504 */
[----:B------:R-:W-:Y:S01]  /*11af0*/  @P3 STG.E [R190.64+0x84], R97 ;  /* 0x00008461be003986 */ /* 0x000fe2000c101904 */
[----:B0-----:R-:W-:-:S03]  /*11b00*/  PRMT R96, R108, 0x7610, R96 ;  /* 0x000076106c607816 */ /* 0x001fc60000000060 */
[----:B------:R-:W2:Y:S01]  /*11b10*/  @P5 LDG.E.CONSTANT R100, [R192.64] ;  /* 0x00000004c0645981 */ /* 0x000ea2000c1e9900 */
[----:B------:R-:W-:-:S03]  /*11b20*/  @P2 FADD.FTZ R2, R3, R2 ;  /* 0x0000000203022221 */ /* 0x000fc60000010000 */
[----:B------:R-:W-:Y:S02]  /*11b30*/  @P3 STG.E.U16 [R188.64+0x42], R101 ;  /* 0x00004265bc003986 */ /* 0x000fe4000c101504 */
[----:B------:R-:W-:Y:S02]  /*11b40*/  @P2 F2FP.PACK_AB R2, RZ, R2 ;  /* 0x00000002ff02223e */ /* 0x000fe400000000ff */
[----:B------:R-:W-:Y:S04]  /*11b50*/  @P2 STG.E [R190.64+0x88], R98 ;  /* 0x00008862be002986 */ /* 0x000fe8000c101904 */
[----:B------:R0:W-:Y:S01]  /*11b60*/  @P2 STG.E.U16 [R188.64+0x44], R96 ;  /* 0x00004460bc002986 */ /* 0x0001e2000c101504 */
[----:B------:R-:W-:-:S03]  /*11b70*/  PRMT R103, R2, 0x7610, R103 ;  /* 0x0000761002677816 */ /* 0x000fc60000000067 */
[----:B------:R-:W3:Y:S01]  /*11b80*/  @P5 LDG.E.CONSTANT R102, [R192.64] ;  /* 0x00000004c0665981 */ /* 0x000ee2000c1e9900 */
[----:B------:R-:W-:Y:S02]  /*11b90*/  HADD2.F32 R2, -RZ, R140.H0_H0 ;  /* 0x2000008cff027230 */ /* 0x000fe40000004100 */
[----:B0-----:R-:W-:-:S03]  /*11ba0*/  HADD2.F32 R96, -RZ, R141.H1_H1 ;  /* 0x3000008dff607230 */ /* 0x001fc60000004100 */
[--C-:B------:R-:W-:Y:S02]  /*11bb0*/  @P1 FADD.FTZ R3, R2, -R187.reuse ;  /* 0x800000bb02031221 */ /* 0x100fe40000010000 */
[----:B------:R-:W-:-:S04]  /*11bc0*/  @P4 FADD.FTZ R101, R96, -R187 ;  /* 0x800000bb60654221 */ /* 0x000fc80000010000 */
[----:B------:R-:W-:Y:S01]  /*11bd0*/  @P4 FFMA.FTZ R101, R186, -0.69314718246459960938, R101 ;  /* 0xbf317218ba654823 */ /* 0x000fe20000010065 */
[----:B------:R-:W-:Y:S01]  /*11be0*/  ISETP.GE.AND P3, PT, R212, 0x18, PT ;  /* 0x00000018d400780c */ /* 0x000fe20003f66270 */
[----:B------:R-:W-:Y:S01]  /*11bf0*/  @P1 FFMA.FTZ R3, R186, -0.69314718246459960938, R3 ;  /* 0xbf317218ba031823 */ /* 0x000fe20000010003 */
[----:B------:R-:W-:Y:S01]  /*11c00*/  HADD2.F32 R140, -RZ, R140.H1_H1 ;  /* 0x3000008cff8c7230 */ /* 0x000fe20000004100 */
[----:B------:R-:W-:Y:S01]  /*11c10*/  @P4 FADD.FTZ R0, R0, R101 ;  /* 0x0000006500004221 */ /* 0x000fe20000010000 */
[----:B------:R-:W-:Y:S01]  /*11c20*/  HADD2.F32 R2, -RZ, R141.H0_H0 ;  /* 0x2000008dff027230 */ /* 0x000fe20000004100 */
[----:B------:R0:W-:Y:S01]  /*11c30*/  @P2 STG.E [R190.64+0x8c], R99 ;  /* 0x00008c63be002986 */ /* 0x0001e2000c101904 */
[----:B------:R-:W-:Y:S02]  /*11c40*/  @P1 FADD.FTZ R3, R120, R3 ;  /* 0x0000000378031221 */ /* 0x000fe40000010000 */
[----:B------:R-:W-:Y:S01]  /*11c50*/  @P4 F2FP.PACK_AB R0, RZ, R0 ;  /* 0x00000000ff00423e */ /* 0x000fe200000000ff */
[----:B------:R-:W-:Y:S01]  /*11c60*/  @P2 STG.E.U16 [R188.64+0x46], R103 ;  /* 0x00004667bc002986 */ /* 0x000fe2000c101504 */
[----:B------:R-:W-:Y:S01]  /*11c70*/  ISETP.GE.AND P2, PT, R212, 0x19, PT ;  /* 0x00000019d400780c */ /* 0x000fe20003f46270 */
[--C-:B------:R-:W-:Y:S01]  /*11c80*/  @P1 FADD.FTZ R97, R140, -R187.reuse ;  /* 0x800000bb8c611221 */ /* 0x100fe20000010000 */
[----:B------:R-:W-:Y:S01]  /*11c90*/  @P1 F2FP.PACK_AB R3, RZ, R3 ;  /* 0x00000003ff03123e */ /* 0x000fe200000000ff */
[----:B------:R-:W3:Y:S01]  /*11ca0*/  @P3 LDG.E.CONSTANT R108, [R192.64] ;  /* 0x00000004c06c3981 */ /* 0x000ee2000c1e9900 */
[----:B0-----:R-:W-:Y:S01]  /*11cb0*/  @P4 FADD.FTZ R99, R2, -R187 ;  /* 0x800000bb02634221 */ /* 0x001fe20000010000 */
[----:B------:R-:W-:Y:S01]  /*11cc0*/  PRMT R2, R0, 0x7610, R2 ;  /* 0x0000761000027816 */ /* 0x000fe20000000002 */
[--C-:B------:R-:W-:Y:S01]  /*11cd0*/  HADD2.F32 R0, -RZ, R142.reuse.H0_H0 ;  /* 0x2000008eff007230 */ /* 0x100fe20000004100 */
[C---:B------:R-:W-:Y:S01]  /*11ce0*/  @P1 FFMA.FTZ R97, R186.reuse, -0.69314718246459960938, R97 ;  /* 0xbf317218ba611823 */ /* 0x040fe20000010061 */
[----:B------:R-:W-:Y:S01]  /*11cf0*/  HADD2.F32 R142, -RZ, R142.H1_H1 ;  /* 0x3000008eff8e7230 */ /* 0x000fe20000004100 */
[----:B------:R-:W-:Y:S01]  /*11d00*/  @P1 STG.E [R190.64+0x90], R92 ;  /* 0x0000905cbe001986 */ /* 0x000fe2000c101904 */
[----:B------:R-:W-:-:S03]  /*11d10*/  @P4 FFMA.FTZ R99, R186, -0.69314718246459960938, R99 ;  /* 0xbf317218ba634823 */ /* 0x000fc60000010063 */
[----:B------:R0:W-:Y:S01]  /*11d20*/  @P1 STG.E.U16 [R188.64+0x48], R3 ;  /* 0x00004803bc001986 */ /* 0x0001e2000c101504 */
[----:B------:R-:W-:-:S03]  /*11d30*/  @P1 FADD.FTZ R97, R124, R97 ;  /* 0x000000617c611221 */ /* 0x000fc60000010000 */
[----:B------:R-:W3:Y:S04]  /*11d40*/  @P3 LDG.E.CONSTANT R98, [R192.64] ;  /* 0x00000004c0623981 */ /* 0x000ee8000c1e9900 */
[----:B------:R1:W-:Y:S01]  /*11d50*/  @P1 STG.E [R190.64+0x94], R93 ;  /* 0x0000945dbe001986 */ /* 0x0003e2000c101904 */
[----:B------:R-:W-:Y:S01]  /*11d60*/  @P4 FADD.FTZ R99, R104, R99 ;  /* 0x0000006368634221 */ /* 0x000fe20000010000 */
[----:B------:R-:W-:Y:S01]  /*11d70*/  @P1 F2FP.PACK_AB R97, RZ, R97 ;  /* 0x00000061ff61123e */ /* 0x000fe200000000ff */
[--C-:B0-----:R-:W-:Y:S01]  /*11d80*/  @P0 FADD.FTZ R3, R0, -R187.reuse ;  /* 0x800000bb00030221 */ /* 0x101fe20000010000 */
[----:B------:R-:W3:Y:S04]  /*11d90*/  @P2 LDG.E.CONSTANT R110, [R192.64] ;  /* 0x00000004c06e2981 */ /* 0x000ee8000c1e9900 */
[----:B------:R-:W3:Y:S01]  /*11da0*/  @P2 LDG.E.CONSTANT R112, [R192.64] ;  /* 0x00000004c0702981 */ /* 0x000ee2000c1e9900 */
[----:B-1----:R-:W-:-:S04]  /*11db0*/  @P0 FADD.FTZ R93, R142, -R187 ;  /* 0x800000bb8e5d0221 */ /* 0x002fc80000010000 */
[C---:B------:R-:W-:Y:S01]  /*11dc0*/  @P0 FFMA.FTZ R0, R186.reuse, -0.69314718246459960938, R93 ;  /* 0xbf317218ba000823 */ /* 0x040fe2000001005d */
[----:B------:R-:W-:Y:S01]  /*11dd0*/  @P4 F2FP.PACK_AB R99, RZ, R99 ;  /* 0x00000063ff63423e */ /* 0x000fe200000000ff */
[----:B------:R-:W-:Y:S01]  /*11de0*/  @P0 FFMA.FTZ R3, R186, -0.69314718246459960938, R3 ;  /* 0xbf317218ba030823 */ /* 0x000fe20000010003 */
[----:B------:R-:W-:Y:S01]  /*11df0*/  @P1 STG.E.U16 [R188.64+0x4a], R97 ;  /* 0x00004a61bc001986 */ /* 0x000fe2000c101504 */
[----:B------:R-:W-:-:S03]  /*11e00*/  ISETP.GE.AND P1, PT, R212, 0x1a, PT ;  /* 0x0000001ad400780c */ /* 0x000fc60003f26270 */
[----:B------:R-:W-:Y:S04]  /*11e10*/  @P4 STG.E [R190.64+0x98], R94 ;  /* 0x0000985ebe004986 */ /* 0x000fe8000c101904 */
[----:B------:R-:W-:Y:S04]  /*11e20*/  @P4 STG.E.U16 [R188.64+0x4c], R99 ;  /* 0x00004c63bc004986 */ /* 0x000fe8000c101504 */
[----:B------:R-:W-:Y:S04]  /*11e30*/  @P4 STG.E [R190.64+0x9c], R95 ;  /* 0x00009c5fbe004986 */ /* 0x000fe8000c101904 */
[----:B------:R0:W-:Y:S01]  /*11e40*/  @P4 STG.E.U16 [R188.64+0x4e], R2 ;  /* 0x00004e02bc004986 */ /* 0x0001e2000c101504 */
[----:B------:R-:W-:-:S03]  /*11e50*/  ISETP.GE.AND P4, PT, R212, 0x1b, PT ;  /* 0x0000001bd400780c */ /* 0x000fc60003f86270 */
[----:B------:R-:W3:Y:S01]  /*11e60*/  @P1 LDG.E.CONSTANT R92, [R192.64] ;  /* 0x00000004c05c1981 */ /* 0x000ee2000c1e9900 */
[----:B------:R-:W-:Y:S02]  /*11e70*/  @P0 FADD.FTZ R3, R106, R3 ;  /* 0x000000036a030221 */ /* 0x000fe40000010000 */
[----:B----4-:R-:W-:Y:S01]  /*11e80*/  @P0 FADD.FTZ R0, R109, R0 ;  /* 0x000000006d000221 */ /* 0x010fe20000010000 */
[----:B0-----:R-:W-:Y:S01]  /*11e90*/  HADD2.F32 R2, -RZ, R143.H1_H1 ;  /* 0x3000008fff027230 */ /* 0x001fe20000004100 */
[----:B------:R0:W-:Y:S03]  /*11ea0*/  @P0 STG.E [R190.64+0xa0], R88 ;  /* 0x0000a058be000986 */ /* 0x0001e6000c101904 */
[----:B------:R-:W-:Y:S02]  /*11eb0*/  @P0 F2FP.PACK_AB R0, RZ, R0 ;  /* 0x00000000ff00023e */ /* 0x000fe400000000ff */
[----:B------:R-:W4:Y:S01]  /*11ec0*/  @P4 LDG.E.CONSTANT R94, [R192.64] ;  /* 0x00000004c05e4981 */ /* 0x000f22000c1e9900 */
[----:B------:R-:W-:-:S02]  /*11ed0*/  @P0 F2FP.PACK_AB R3, RZ, R3 ;  /* 0x00000003ff03023e */ /* 0x000fc400000000ff */
[----:B------:R-:W-:Y:S01]  /*11ee0*/  PRMT R97, R0, 0x7610, R97 ;  /* 0x0000761000617816 */ /* 0x000fe20000000061 */
[----:B------:R-:W-:Y:S01]  /*11ef0*/  HADD2.F32 R0, -RZ, R143.H0_H0 ;  /* 0x2000008fff007230 */ /* 0x000fe20000004100 */
[----:B------:R-:W-:Y:S01]  /*11f00*/  PRMT R95, R3, 0x7610, R95 ;  /* 0x00007610035f7816 */ /* 0x000fe2000000005f */
[----:B------:R-:W4:Y:S03]  /*11f10*/  @P1 LDG.E.CONSTANT R96, [R192.64] ;  /* 0x00000004c0601981 */ /* 0x000f26000c1e9900 */
[--C-:B------:R-:W-:Y:S01]  /*11f20*/  @P6 FADD.FTZ R3, R0, -R187.reuse ;  /* 0x800000bb00036221 */ /* 0x100fe20000010000 */
[----:B------:R-:W-:Y:S01]  /*11f30*/  @P0 STG.E.U16 [R188.64+0x50], R95 ;  /* 0x0000505fbc000986 */ /* 0x000fe2000c101504 */
[----:B------:R-:W-:Y:S02]  /*11f40*/  @P6 FADD.FTZ R93, R2, -R187 ;  /* 0x800000bb025d6221 */ /* 0x000fe40000010000 */
[----:B------:R-:W-:Y:S01]  /*11f50*/  @P6 FFMA.FTZ R0, R186, -0.69314718246459960938, R3 ;  /* 0xbf317218ba006823 */ /* 0x000fe20000010003 */
[----:B------:R1:W-:Y:S04]  /*11f60*/  @P0 STG.E [R190.64+0xa4], R89 ;  /* 0x0000a459be000986 */ /* 0x0003e8000c101904 */
[----:B------:R-:W-:Y:S01]  /*11f70*/  @P0 STG.E.U16 [R188.64+0x52], R97 ;  /* 0x00005261bc000986 */ /* 0x000fe2000c101504 */
[----:B------:R-:W-:Y:S01]  /*11f80*/  ISETP.GE.AND P0, PT, R212, 0x1c, PT ;  /* 0x0000001cd400780c */ /* 0x000fe20003f06270 */
[----:B------:R-:W-:-:S02]  /*11f90*/  @P6 FFMA.FTZ R2, R186, -0.69314718246459960938, R93 ;  /* 0xbf317218ba026823 */ /* 0x000fc4000001005d */
[----:B------:R-:W4:Y:S01]  /*11fa0*/  @P4 LDG.E.CONSTANT R104, [R192.64] ;  /* 0x00000004c0684981 */ /* 0x000f22000c1e9900 */
[----:B------:R-:W-:Y:S02]  /*11fb0*/  @P6 FADD.FTZ R0, R107, R0 ;  /* 0x000000006b006221 */ /* 0x000fe40000010000 */
[----:B------:R-:W-:-:S03]  /*11fc0*/  @P6 FADD.FTZ R2, R105, R2 ;  /* 0x0000000269026221 */ /* 0x000fc60000010000 */
[----:B------:R-:W-:-:S04]  /*11fd0*/  @P6 F2FP.PACK_AB R0, RZ, R0 ;  /* 0x00000000ff00623e */ /* 0x000fc800000000ff */
[----:B0-----:R-:W4:Y:S01]  /*11fe0*/  @P0 LDG.E.CONSTANT R88, [R192.64] ;  /* 0x00000004c0580981 */ /* 0x001f22000c1e9900 */
[----:B------:R-:W-:-:S03]  /*11ff0*/  PRMT R93, R0, 0x7610, R93 ;  /* 0x00007610005d7816 */ /* 0x000fc6000000005d */
[----:B------:R-:W-:Y:S01]  /*12000*/  @P6 STG.E [R190.64+0xa8], R90 ;  /* 0x0000a85abe006986 */ /* 0x000fe2000c101904 */
[----:B------:R-:W-:-:S03]  /*12010*/  @P6 F2FP.PACK_AB R2, RZ, R2 ;  /* 0x00000002ff02623e */ /* 0x000fc600000000ff */
[----:B------:R-:W-:Y:S04]  /*12020*/  @P6 STG.E.U16 [R188.64+0x54], R93 ;  /* 0x0000545dbc006986 */ /* 0x000fe8000c101504 */
[----:B------:R-:W-:Y:S04]  /*12030*/  @P6 STG.E [R190.64+0xac], R91 ;  /* 0x0000ac5bbe006986 */ /* 0x000fe8000c101904 */
[----:B------:R0:W-:Y:S01]  /*12040*/  @P6 STG.E.U16 [R188.64+0x56], R2 ;  /* 0x00005602bc006986 */ /* 0x0001e2000c101504 */
[----:B------:R-:W-:-:S03]  /*12050*/  ISETP.GE.AND P6, PT, R212, 0x1d, PT ;  /* 0x0000001dd400780c */ /* 0x000fc60003fc6270 */
[----:B------:R-:W4:Y:S10]  /*12060*/  @P0 LDG.E.CONSTANT R106, [R192.64] ;  /* 0x00000004c06a0981 */ /* 0x000f34000c1e9900 */
[----:B------:R-:W4:Y:S04]  /*12070*/  @P6 LDG.E.CONSTANT R114, [R192.64] ;  /* 0x00000004c0726981 */ /* 0x000f28000c1e9900 */
[----:B------:R-:W4:Y:S01]  /*12080*/  @P6 LDG.E.CONSTANT R116, [R192.64] ;  /* 0x00000004c0746981 */ /* 0x000f22000c1e9900 */
[----:B------:R-:W-:-:S02]  /*12090*/  HADD2.F32 R0, -RZ, R144.H0_H0 ;  /* 0x20000090ff007230 */ /* 0x000fc40000004100 */
[----:B------:R-:W-:-:S03]  /*120a0*/  HADD2.F32 R144, -RZ, R144.H1_H1 ;  /* 0x30000090ff907230 */ /* 0x000fc60000004100 */
[--C-:B------:R-:W-:Y:S02]  /*120b0*/  @P5 FADD.FTZ R3, R0, -R187.reuse ;  /* 0x800000bb00035221 */ /* 0x100fe40000010000 */
[----:B-1----:R-:W-:Y:S02]  /*120c0*/  @P5 FADD.FTZ R89, R144, -R187 ;  /* 0x800000bb90595221 */ /* 0x002fe40000010000 */
[C---:B------:R-:W-:Y:S02]  /*120d0*/  @P5 FFMA.FTZ R3, R186.reuse, -0.69314718246459960938, R3 ;  /* 0xbf317218ba035823 */ /* 0x040fe40000010003 */
[----:B------:R-:W-:Y:S01]  /*120e0*/  @P5 FFMA.FTZ R89, R186, -0.69314718246459960938, R89 ;  /* 0xbf317218ba595823 */ /* 0x000fe20000010059 */
[----:B------:R-:W-:Y:S01]  /*120f0*/  @P5 STG.E [R190.64+0xb0], R84 ;  /* 0x0000b054be005986 */ /* 0x000fe2000c101904 */
[--C-:B------:R-:W-:Y:S02]  /*12100*/  HADD2.F32 R0, -RZ, R145.reuse.H0_H0 ;  /* 0x20000091ff007230 */ /* 0x100fe40000004100 */
[----:B0-----:R-:W-:Y:S01]  /*12110*/  HADD2.F32 R2, -RZ, R145.H1_H1 ;  /* 0x30000091ff027230 */ /* 0x001fe20000004100 */
[----:B--2---:R-:W-:-:S05]  /*12120*/  @P5 FADD.FTZ R3, R100, R3 ;  /* 0x0000000364035221 */ /* 0x004fca0000010000 */
[----:B------:R-:W-:-:S04]  /*12130*/  @P5 F2FP.PACK_AB R3, RZ, R3 ;  /* 0x00000003ff03523e */ /* 0x000fc800000000ff */
[----:B------:R-:W-:Y:S01]  /*12140*/  PRMT R90, R3, 0x7610, R90 ;  /* 0x00007610035a7816 */ /* 0x000fe2000000005a */
[----:B---3--:R-:W-:-:S05]  /*12150*/  @P5 FADD.FTZ R89, R102, R89 ;  /* 0x0000005966595221 */ /* 0x008fca0000010000 */
[----:B------:R-:W-:Y:S01]  /*12160*/  @P5 F2FP.PACK_AB R89, RZ, R89 ;  /* 0x00000059ff59523e */ /* 0x000fe200000000ff */
[----:B------:R-:W-:Y:S03]  /*12170*/  @P5 STG.E.U16 [R188.64+0x58], R90 ;  /* 0x0000585abc005986 */ /* 0x000fe6000c101504 */
[----:B------:R-:W-:Y:S01]  /*12180*/  PRMT R93, R89, 0x7610, R93 ;  /* 0x00007610595d7816 */ /* 0x000fe2000000005d */
[----:B------:R0:W-:Y:S01]  /*12190*/  @P5 STG.E [R190.64+0xb4], R85 ;  /* 0x0000b455be005986 */ /* 0x0001e2000c101904 */
[----:B------:R-:W-:-:S03]  /*121a0*/  @P3 FADD.FTZ R3, R0, -R187 ;  /* 0x800000bb00033221 */ /* 0x000fc60000010000 */
[----:B------:R-:W-:Y:S01]  /*121b0*/  @P5 STG.E.U16 [R188.64+0x5a], R93 ;  /* 0x00005a5dbc005986 */ /* 0x000fe2000c101504 */
[----:B------:R-:W-:Y:S01]  /*121c0*/  ISETP.GE.AND P5, PT, R212, 0x1e, PT ;  /* 0x0000001ed400780c */ /* 0x000fe20003fa6270 */
[----:B------:R-:W-:Y:S01]  /*121d0*/  @P3 FADD.FTZ R89, R2, -R187 ;  /* 0x800000bb02593221 */ /* 0x000fe20000010000 */
[--C-:B------:R-:W-:Y:S01]  /*121e0*/  HADD2.F32 R0, -RZ, R146.reuse.H0_H0 ;  /* 0x20000092ff007230 */ /* 0x100fe20000004100 */
[C---:B------:R-:W-:Y:S02]  /*121f0*/  @P3 FFMA.FTZ R3, R186.reuse, -0.69314718246459960938, R3 ;  /* 0xbf317218ba033823 */ /* 0x040fe40000010003 */
[----:B------:R-:W-:Y:S01]  /*12200*/  @P3 FFMA.FTZ R89, R186, -0.69314718246459960938, R89 ;  /* 0xbf317218ba593823 */ /* 0x000fe20000010059 */
[----:B------:R-:W-:Y:S01]  /*12210*/  HADD2.F32 R146, -RZ, R146.H1_H1 ;  /* 0x30000092ff927230 */ /* 0x000fe20000004100 */
[----:B0-----:R-:W-:Y:S01]  /*12220*/  @P2 FADD.FTZ R85, R0, -R187 ;  /* 0x800000bb00552221 */ /* 0x001fe20000010000 */
[----:B------:R0:W-:Y:S03]  /*12230*/  @P3 STG.E [R190.64+0xb8], R86 ;  /* 0x0000b856be003986 */ /* 0x0001e6000c101904 */
[----:B------:R-:W-:-:S02]  /*12240*/  @P2 FFMA.FTZ R85, R186, -0.69314718246459960938, R85 ;  /* 0xbf317218ba552823 */ /* 0x000fc40000010055 */
[----:B------:R-:W2:Y:S01]  /*12250*/  @P5 LDG.E.CONSTANT R84, [R192.64] ;  /* 0x00000004c0545981 */ /* 0x000ea2000c1e9900 */
[----:B------:R-:W-:-:S03]  /*12260*/  @P3 FADD.FTZ R3, R108, R3 ;  /* 0x000000036c033221 */ /* 0x000fc60000010000 */
[----:B0-----:R-:W3:Y:S01]  /*12270*/  @P5 LDG.E.CONSTANT R86, [R192.64] ;  /* 0x00000004c0565981 */ /* 0x001ee2000c1e9900 */
[----:B------:R-:W-:Y:S01]  /*12280*/  @P2 FADD.FTZ R91, R146, -R187 ;  /* 0x800000bb925b2221 */ /* 0x000fe20000010000 */
[----:B------:R-:W-:-:S03]  /*12290*/  @P3 F2FP.PACK_AB R3, RZ, R3 ;  /* 0x00000003ff03323e */ /* 0x000fc600000000ff */
[----:B------:R-:W-:Y:S02]  /*122a0*/  @P2 FFMA.FTZ R91, R186, -0.69314718246459960938, R91 ;  /* 0xbf317218ba5b2823 */ /* 0x000fe4000001005b */
[----:B------:R-:W-:Y:S01]  /*122b0*/  @P3 FADD.FTZ R89, R98, R89 ;  /* 0x0000005962593221 */ /* 0x000fe20000010000 */
[----:B------:R0:W-:Y:S04]  /*122c0*/  @P3 STG.E.U16 [R188.64+0x5c], R3 ;  /* 0x00005c03bc003986 */ /* 0x0001e8000c101504 */
[----:B------:R-:W-:Y:S01]  /*122d0*/  @P3 F2FP.PACK_AB R89, RZ, R89 ;  /* 0x00000059ff59323e */ /* 0x000fe200000000ff */
[----:B------:R-:W-:Y:S01]  /*122e0*/  @P3 STG.E [R190.64+0xbc], R87 ;  /* 0x0000bc57be003986 */ /* 0x000fe2000c101904 */
[----:B------:R-:W-:-:S03]  /*122f0*/  @P2 FADD.FTZ R85, R110, R85 ;  /* 0x000000556e552221 */ /* 0x000fc60000010000 */
[----:B------:R-:W-:Y:S01]  /*12300*/  @P3 STG.E.U16 [R188.64+0x5e], R89 ;  /* 0x00005e59bc003986 */ /* 0x000fe2000c101504 */
[----:B------:R-:W-:Y:S01]  /*12310*/  ISETP.GE.AND P3, PT, R212, 0x1f, PT ;  /* 0x0000001fd400780c */ /* 0x000fe20003f66270 */
[--C-:B------:R-:W-:Y:S01]  /*12320*/  HADD2.F32 R0, -RZ, R147.reuse.H0_H0 ;  /* 0x20000093ff007230 */ /* 0x100fe20000004100 */
[----:B------:R-:W-:Y:S01]  /*12330*/  @P2 FADD.FTZ R91, R112, R91 ;  /* 0x0000005b705b2221 */ /* 0x000fe20000010000 */
[----:B------:R-:W-:Y:S01]  /*12340*/  @P2 F2FP.PACK_AB R85, RZ, R85 ;  /* 0x00000055ff55223e */ /* 0x000fe200000000ff */
[----:B------:R-:W-:Y:S02]  /*12350*/  HADD2.F32 R2, -RZ, R147.H1_H1 ;  /* 0x30000093ff027230 */ /* 0x000fe40000004100 */
[----:B0-----:R-:W-:Y:S01]  /*12360*/  @P1 FADD.FTZ R3, R0, -R187 ;  /* 0x800000bb00031221 */ /* 0x001fe20000010000 */
[----:B------:R-:W-:Y:S01]  /*12370*/  PRMT R93, R85, 0x7610, R93 ;  /* 0x00007610555d7816 */ /* 0x000fe2000000005d */
[----:B------:R-:W-:Y:S01]  /*12380*/  HADD2.F32 R0, -RZ, R148.H0_H0 ;  /* 0x20000094ff007230 */ /* 0x000fe20000004100 */
[----:B------:R-:W-:Y:S01]  /*12390*/  @P2 F2FP.PACK_AB R91, RZ, R91 ;  /* 0x0000005bff5b223e */ /* 0x000fe200000000ff */
[----:B------:R0:W-:Y:S01]  /*123a0*/  @P2 STG.E [R190.64+0xc0], R80 ;  /* 0x0000c050be002986 */ /* 0x0001e2000c101904 */
[----:B------:R-:W-:-:S03]  /*123b0*/  @P1 FFMA.FTZ R3, R186, -0.69314718246459960938, R3 ;  /* 0xbf317218ba031823 */ /* 0x000fc60000010003 */
[----:B------:R-:W-:Y:S01]  /*123c0*/  @P2 STG.E.U16 [R188.64+0x60], R93 ;  /* 0x0000605dbc002986 */ /* 0x000fe2000c101504 */
[----:B------:R-:W-:Y:S01]  /*123d0*/  @P1 FADD.FTZ R85, R2, -R187 ;  /* 0x800000bb02551221 */ /* 0x000fe20000010000 */
[----:B------:R-:W-:Y:S02]  /*123e0*/  HADD2.F32 R148, -RZ, R148.H1_H1 ;  /* 0x30000094ff947230 */ /* 0x000fe40000004100 */
[----:B------:R1:W-:Y:S04]  /*123f0*/  @P2 STG.E [R190.64+0xc4], R81 ;  /* 0x0000c451be002986 */ /* 0x0003e8000c101904 */
[----:B------:R-:W-:Y:S01]  /*12400*/  @P2 STG.E.U16 [R188.64+0x62], R91 ;  /* 0x0000625bbc002986 */ /* 0x000fe2000c101504 */
[----:B------:R-:W-:-:S03]  /*12410*/  ISETP.GE.AND P2, PT, R212, 0x20, PT ;  /* 0x00000020d400780c */ /* 0x000fc60003f46270 */
[----:B0-----:R-:W3:Y:S01]  /*12420*/  @P3 LDG.E.CONSTANT R80, [R192.64] ;  /* 0x00000004c0503981 */ /* 0x001ee2000c1e9900 */
[----:B-1----:R-:W-:-:S03]  /*12430*/  @P4 FADD.FTZ R81, R0, -R187 ;  /* 0x800000bb00514221 */ /* 0x002fc60000010000 */
[----:B------:R-:W3:Y:S01]  /*12440*/  @P3 LDG.E.CONSTANT R90, [R192.64] ;  /* 0x00000004c05a3981 */ /* 0x000ee2000c1e9900 */
[----:B------:R-:W-:Y:S02]  /*12450*/  @P1 FADD.FTZ R3, R92, R3 ;  /* 0x000000035c031221 */ /* 0x000fe40000010000 */
[C---:B------:R-:W-:Y:S02]  /*12460*/  @P4 FFMA.FTZ R81, R186.reuse, -0.69314718246459960938, R81 ;  /* 0xbf317218ba514823 */ /* 0x040fe40000010051 */
[----:B------:R-:W-:Y:S02]  /*12470*/  @P1 FFMA.FTZ R85, R186, -0.69314718246459960938, R85 ;  /* 0xbf317218ba551823 */ /* 0x000fe40000010055 */
[----:B------:R-:W-:Y:S01]  /*12480*/  @P4 FADD.FTZ R87, R148, -R187 ;  /* 0x800000bb94574221 */ /* 0x000fe20000010000 */
[----:B------:R-:W-:Y:S01]  /*12490*/  @P1 F2FP.PACK_AB R3, RZ, R3 ;  /* 0x00000003ff03123e */ /* 0x000fe200000000ff */
[--C-:B------:R-:W-:Y:S01]  /*124a0*/  HADD2.F32 R0, -RZ, R149.reuse.H0_H0 ;  /* 0x20000095ff007230 */ /* 0x100fe20000004100 */
[----:B------:R-:W-:Y:S01]  /*124b0*/  @P1 STG.E [R190.64+0xc8], R82 ;  /* 0x0000c852be001986 */ /* 0x000fe2000c101904 */
[----:B------:R-:W-:Y:S01]  /*124c0*/  @P4 FFMA.FTZ R87, R186, -0.69314718246459960938, R87 ;  /* 0xbf317218ba574823 */ /* 0x000fe20000010057 */
[----:B------:R-:W-:-:S02]  /*124d0*/  HADD2.F32 R2, -RZ, R149.H1_H1 ;  /* 0x30000095ff027230 */ /* 0x000fc40000004100 */
[----:B------:R0:W-:Y:S04]  /*124e0*/  @P1 STG.E.U16 [R188.64+0x64], R3 ;  /* 0x00006403bc001986 */ /* 0x0001e8000c101504 */
[----:B------:R-:W3:Y:S04]  /*124f0*/  @P2 LDG.E.CONSTANT R92, [R192.64] ;  /* 0x00000004c05c2981 */ /* 0x000ee8000c1e9900 */
[----:B------:R-:W-:Y:S01]  /*12500*/  @P1 STG.E [R190.64+0xcc], R83 ;  /* 0x0000cc53be001986 */ /* 0x000fe2000c101904 */
[----:B0-----:R-:W-:Y:S02]  /*12510*/  @P0 FADD.FTZ R3, R0, -R187 ;  /* 0x800000bb00030221 */ /* 0x001fe40000010000 */
[----:B----4-:R-:W-:-:S02]  /*12520*/  @P4 FADD.FTZ R81, R94, R81 ;  /* 0x000000515e514221 */ /* 0x010fc40000010000 */
[----:B------:R-:W-:-:S03]  /*12530*/  @P1 FADD.FTZ R85, R96, R85 ;  /* 0x0000005560551221 */ /* 0x000fc60000010000 */
[----:B------:R-:W-:Y:S01]  /*12540*/  @P4 F2FP.PACK_AB R81, RZ, R81 ;  /* 0x00000051ff51423e */ /* 0x000fe200000000ff */
[----:B------:R-:W-:Y:S01]  /*12550*/  @P0 FFMA.FTZ R3, R186, -0.69314718246459960938, R3 ;  /* 0xbf317218ba030823 */ /* 0x000fe20000010003 */
[----:B------:R-:W4:Y:S01]  /*12560*/  @P2 LDG.E.CONSTANT R96, [R192.64] ;  /* 0x00000004c0602981 */ /* 0x000f22000c1e9900 */
[----:B------:R-:W-:Y:S02]  /*12570*/  @P1 F2FP.PACK_AB R85, RZ, R85 ;  /* 0x00000055ff55123e */ /* 0x000fe400000000ff */
[----:B------:R-:W-:Y:S01]  /*12580*/  PRMT R89, R81, 0x7610, R89 ;  /* 0x0000761051597816 */ /* 0x000fe20000000059 */
[----:B------:R-:W-:Y:S02]  /*12590*/  @P0 FADD.FTZ R81, R2, -R187 ;  /* 0x800000bb02510221 */ /* 0x000fe40000010000 */
[----:B------:R-:W-:Y:S01]  /*125a0*/  @P1 STG.E.U16 [R188.64+0x66], R85 ;  /* 0x00006655bc001986 */ /* 0x000fe2000c101504 */
[----:B------:R-:W-:Y:S01]  /*125b0*/  @P4 FADD.FTZ R87, R104, R87 ;  /* 0x0000005768574221 */ /* 0x000fe20000010000 */
[----:B------:R-:W-:-:S02]  /*125c0*/  ISETP.GE.AND P1, PT, R212, 0x21, PT ;  /* 0x00000021d400780c */ /* 0x000fc40003f26270 */
[----:B------:R-:W-:Y:S02]  /*125d0*/  @P4 STG.E [R190.64+0xd0], R76 ;  /* 0x0000d04cbe004986 */ /* 0x000fe4000c101904 */
[----:B------:R-:W-:Y:S02]  /*125e0*/  @P4 F2FP.PACK_AB R87, RZ, R87 ;  /* 0x00000057ff57423e */ /* 0x000fe400000000ff */
[----:B------:R-:W-:Y:S01]  /*125f0*/  @P4 STG.E.U16 [R188.64+0x68], R89 ;  /* 0x00006859bc004986 */ /* 0x000fe2000c101504 */
[----:B------:R-:W-:Y:S02]  /*12600*/  @P0 FFMA.FTZ R81, R186, -0.69314718246459960938, R81 ;  /* 0xbf317218ba510823 */ /* 0x000fe40000010051 */
[----:B------:R-:W-:Y:S01]  /*12610*/  @P0 FADD.FTZ R3, R88, R3 ;  /* 0x0000000358030221 */ /* 0x000fe20000010000 */
[----:B------:R0:W-:Y:S01]  /*12620*/  @P4 STG.E [R190.64+0xd4], R77 ;  /* 0x0000d44dbe004986 */ /* 0x0001e2000c101904 */
[----:B------:R-:W-:-:S03]  /*12630*/  HADD2.F32 R0, -RZ, R150.H0_H0 ;  /* 0x20000096ff007230 */ /* 0x000fc60000004100 */
[----:B------:R-:W-:Y:S01]  /*12640*/  @P4 STG.E.U16 [R188.64+0x6a], R87 ;  /* 0x00006a57bc004986 */ /* 0x000fe2000c101504 */
[----:B------:R-:W-:Y:S02]  /*12650*/  ISETP.GE.AND P4, PT, R212, 0x22, PT ;  /* 0x00000022d400780c */ /* 0x000fe40003f86270 */
[----:B------:R-:W-:Y:S01]  /*12660*/  @P0 F2FP.PACK_AB R3, RZ, R3 ;  /* 0x00000003ff03023e */ /* 0x000fe200000000ff */
[----:B------:R-:W-:Y:S01]  /*12670*/  HADD2.F32 R150, -RZ, R150.H1_H1 ;  /* 0x30000096ff967230 */ /* 0x000fe20000004100 */
[----:B------:R-:W4:Y:S02]  /*12680*/  @P1 LDG.E.CONSTANT R82, [R192.64] ;  /* 0x00000004c0521981 */ /* 0x000f24000c1e9900 */
[----:B------:R-:W-:Y:S01]  /*12690*/  PRMT R2, R3, 0x7610, R2 ;  /* 0x0000761003027816 */ /* 0x000fe20000000002 */
[----:B------:R-:W-:Y:S01]  /*126a0*/  @P6 FADD.FTZ R3, R0, -R187 ;  /* 0x800000bb00036221 */ /* 0x000fe20000010000 */
[----:B------:R-:W4:Y:S01]  /*126b0*/  @P1 LDG.E.CONSTANT R94, [R192.64] ;  /* 0x00000004c05e1981 */ /* 0x000f22000c1e9900 */
[----:B------:R-:W-:-:S03]  /*126c0*/  @P0 FADD.FTZ R81, R106, R81 ;  /* 0x000000516a510221 */ /* 0x000fc60000010000 */
[----:B------:R-:W-:Y:S01]  /*126d0*/  @P0 STG.E [R190.64+0xd8], R78 ;  /* 0x0000d84ebe000986 */ /* 0x000fe2000c101904 */
[----:B0-----:R-:W-:Y:S01]  /*126e0*/  @P6 FADD.FTZ R77, R150, -R187 ;  /* 0x800000bb964d6221 */ /* 0x001fe20000010000 */
[----:B------:R-:W-:Y:S02]  /*126f0*/  @P0 F2FP.PACK_AB R81, RZ, R81 ;  /* 0x00000051ff51023e */ /* 0x000fe400000000ff */
[----:B------:R0:W-:Y:S01]  /*12700*/  @P0 STG.E.U16 [R188.64+0x6c], R2 ;  /* 0x00006c02bc000986 */ /* 0x0001e2000c101504 */
[C---:B------:R-:W-:Y:S02]  /*12710*/  @P6 FFMA.FTZ R3, R186.reuse, -0.69314718246459960938, R3 ;  /* 0xbf317218ba036823 */ /* 0x040fe40000010003 */
[----:B------:R-:W-:Y:S01]  /*12720*/  @P6 FFMA.FTZ R77, R186, -0.69314718246459960938, R77 ;  /* 0xbf317218ba4d6823 */ /* 0x000fe2000001004d */
[----:B------:R1:W-:Y:S01]  /*12730*/  @P0 STG.E [R190.64+0xdc], R79 ;  /* 0x0000dc4fbe000986 */ /* 0x0003e2000c101904 */
[----:B------:R-:W-:-:S03]  /*12740*/  @P6 FADD.FTZ R3, R114, R3 ;  /* 0x0000000372036221 */ /* 0x000fc60000010000 */
[----:B------:R-:W4:Y:S04]  /*12750*/  @P4 LDG.E.CONSTANT R76, [R192.64] ;  /* 0x00000004c04c4981 */ /* 0x000f28000c1e9900 */
[----:B------:R-:W-:Y:S01]  /*12760*/  @P0 STG.E.U16 [R188.64+0x6e], R81 ;  /* 0x00006e51bc000986 */ /* 0x000fe2000c101504 */
[----:B------:R-:W-:Y:S01]  /*12770*/  ISETP.GE.AND P0, PT, R212, 0x23, PT ;  /* 0x00000023d400780c */ /* 0x000fe20003f06270 */
[----:B------:R-:W-:Y:S02]  /*12780*/  @P6 FADD.FTZ R77, R116, R77 ;  /* 0x0000004d744d6221 */ /* 0x000fe40000010000 */
[----:B------:R-:W4:Y:S01]  /*12790*/  @P4 LDG.E.CONSTANT R88, [R192.64] ;  /* 0x00000004c0584981 */ /* 0x000f22000c1e9900 */
[----:B------:R-:W-:Y:S02]  /*127a0*/  @P6 F2FP.PACK_AB R3, RZ, R3 ;  /* 0x00000003ff03623e */ /* 0x000fe400000000ff */
[----:B------:R-:W-:-:S02]  /*127b0*/  @P6 F2FP.PACK_AB R77, RZ, R77 ;  /* 0x0000004dff4d623e */ /* 0x000fc400000000ff */
[----:B0-----:R-:W-:Y:S02]  /*127c0*/  PRMT R2, R3, 0x7610, R2 ;  /* 0x0000761003027816 */ /* 0x001fe40000000002 */
[----:B-1----:R-:W-:Y:S01]  /*127d0*/  PRMT R79, R77, 0x7610, R79 ;  /* 0x000076104d4f7816 */ /* 0x002fe2000000004f */
[----:B------:R-:W-:Y:S04]  /*127e0*/  @P6 STG.E [R190.64+0xe0], R72 ;  /* 0x0000e048be006986 */ /* 0x000fe8000c101904 */
[----:B------:R-:W4:Y:S04]  /*127f0*/  @P0 LDG.E.CONSTANT R78, [R192.64] ;  /* 0x00000004c04e0981 */ /* 0x000f28000c1e9900 */
[----:B------:R-:W4:Y:S04]  /*12800*/  @P0 LDG.E.CONSTANT R98, [R192.64] ;  /* 0x00000004c0620981 */ /* 0x000f28000c1e9900 */
[----:B------:R-:W-:Y:S04]  /*12810*/  @P6 STG.E.U16 [R188.64+0x70], R2 ;  /* 0x00007002bc006986 */ /* 0x000fe8000c101504 */
[----:B------:R0:W-:Y:S04]  /*12820*/  @P6 STG.E [R190.64+0xe4], R73 ;  /* 0x0000e449be006986 */ /* 0x0001e8000c101904 */
[----:B------:R1:W-:Y:S01]  /*12830*/  @P6 STG.E.U16 [R188.64+0x72], R79 ;  /* 0x0000724fbc006986 */ /* 0x0003e2000c101504 */
[----:B------:R-:W-:-:S13]  /*12840*/  ISETP.GE.AND P6, PT, R212, 0x24, PT ;  /* 0x00000024d400780c */ /* 0x000fda0003fc6270 */
[----:B------:R-:W4:Y:S04]  /*12850*/  @P6 LDG.E.CONSTANT R100, [R192.64] ;  /* 0x00000004c0646981 */ /* 0x000f28000c1e9900 */
[----:B------:R-:W4:Y:S01]  /*12860*/  @P6 LDG.E.CONSTANT R102, [R192.64] ;  /* 0x00000004c0666981 */ /* 0x000f22000c1e9900 */
[----:B------:R-:W-:-:S05]  /*12870*/  HADD2.F32 R0, -RZ, R151.H0_H0 ;  /* 0x20000097ff007230 */ /* 0x000fca0000004100 */
[----:B------:R-:W-:Y:S01]  /*12880*/  @P5 FADD.FTZ R3, R0, -R187 ;  /* 0x800000bb00035221 */ /* 0x000fe20000010000 */
[----:B------:R-:W-:-:S03]  /*12890*/  HADD2.F32 R0, -RZ, R151.H1_H1 ;  /* 0x30000097ff007230 */ /* 0x000fc60000004100 */
[----:B------:R-:W-:Y:S02]  /*128a0*/  @P5 FFMA.FTZ R3, R186, -0.69314718246459960938, R3 ;  /* 0xbf317218ba035823 */ /* 0x000fe40000010003 */
[----:B------:R-:W-:-:S04]  /*128b0*/  @P5 FADD.FTZ R77, R0, -R187 ;  /* 0x800000bb004d5221 */ /* 0x000fc80000010000 */
[----:B------:R-:W-:Y:S01]  /*128c0*/  @P5 FFMA.FTZ R77, R186, -0.69314718246459960938, R77 ;  /* 0xbf317218ba4d5823 */ /* 0x000fe2000001004d */
[--C-:B------:R-:W-:Y:S01]  /*128d0*/  HADD2.F32 R0, -RZ, R152.reuse.H0_H0 ;  /* 0x20000098ff007230 */ /* 0x100fe20000004100 */
[----:B------:R-:W-:Y:S01]  /*128e0*/  @P5 STG.E [R190.64+0xe8], R74 ;  /* 0x0000e84abe005986 */ /* 0x000fe2000c101904 */
[----:B------:R-:W-:-:S05]  /*128f0*/  HADD2.F32 R152, -RZ, R152.H1_H1 ;  /* 0x30000098ff987230 */ /* 0x000fca0000004100 */
[----:B0-----:R-:W-:-:S04]  /*12900*/  @P3 FADD.FTZ R73, R152, -R187 ;  /* 0x800000bb98493221 */ /* 0x001fc80000010000 */
[----:B------:R-:W-:Y:S01]  /*12910*/  @P3 FFMA.FTZ R73, R186, -0.69314718246459960938, R73 ;  /* 0xbf317218ba493823 */ /* 0x000fe20000010049 */
[----:B------:R-:W-:Y:S01]  /*12920*/  HADD2.F32 R2, -RZ, R153.H1_H1 ;  /* 0x30000099ff027230 */ /* 0x000fe20000004100 */
[----:B--2---:R-:W-:Y:S02]  /*12930*/  @P5 FADD.FTZ R3, R84, R3 ;  /* 0x0000000354035221 */ /* 0x004fe40000010000 */
[----:B---3--:R-:W-:-:S03]  /*12940*/  @P5 FADD.FTZ R77, R86, R77 ;  /* 0x0000004d564d5221 */ /* 0x008fc60000010000 */
[----:B------:R-:W-:Y:S02]  /*12950*/  @P5 F2FP.PACK_AB R3, RZ, R3 ;  /* 0x00000003ff03523e */ /* 0x000fe400000000ff */
[----:B------:R-:W-:Y:S02]  /*12960*/  @P5 F2FP.PACK_AB R77, RZ, R77 ;  /* 0x0000004dff4d523e */ /* 0x000fe400000000ff */
[----:B------:R-:W-:Y:S02]  /*12970*/  PRMT R72, R3, 0x7610, R72 ;  /* 0x0000761003487816 */ /* 0x000fe40000000048 */
[----:B-1----:R-:W-:Y:S01]  /*12980*/  PRMT R79, R77, 0x7610, R79 ;  /* 0x000076104d4f7816 */ /* 0x002fe2000000004f */
[----:B------:R-:W-:Y:S02]  /*12990*/  @P3 FADD.FTZ R3, R0, -R187 ;  /* 0x800000bb00033221 */ /* 0x000fe40000010000 */
[----:B------:R0:W-:Y:S04]  /*129a0*/  @P5 STG.E.U16 [R188.64+0x74], R72 ;  /* 0x00007448bc005986 */ /* 0x0001e8000c101504 */
[----:B------:R1:W-:Y:S01]  /*129b0*/  @P5 STG.E [R190.64+0xec], R75 ;  /* 0x0000ec4bbe005986 */ /* 0x0003e2000c101904 */
[----:B------:R-:W-:-:S03]  /*129c0*/  @P3 FFMA.FTZ R3, R186, -0.69314718246459960938, R3 ;  /* 0xbf317218ba033823 */ /* 0x000fc60000010003 */
[----:B------:R-:W-:Y:S01]  /*129d0*/  @P5 STG.E.U16 [R188.64+0x76], R79 ;  /* 0x0000764fbc005986 */ /* 0x000fe2000c101504 */
[----:B------:R-:W-:Y:S01]  /*129e0*/  ISETP.GE.AND P5, PT, R212, 0x25, PT ;  /* 0x00000025d400780c */ /* 0x000fe20003fa6270 */
[----:B------:R-:W-:-:S05]  /*129f0*/  HADD2.F32 R0, -RZ, R153.H0_H0 ;  /* 0x20000099ff007230 */ /* 0x000fca0000004100 */
[----:B------:R-:W-:Y:S01]  /*12a00*/  @P2 FADD.FTZ R77, R0, -R187 ;  /* 0x800000bb004d2221 */ /* 0x000fe20000010000 */
[----:B------:R2:W-:Y:S03]  /*12a10*/  @P3 STG.E [R190.64+0xf0], R68 ;  /* 0x0000f044be003986 */ /* 0x0005e6000c101904 */
[----:B------:R-:W-:-:S03]  /*12a20*/  @P2 FFMA.FTZ R77, R186, -0.69314718246459960938, R77 ;  /* 0xbf317218ba4d2823 */ /* 0x000fc6000001004d */
[----:B0-----:R-:W3:Y:S01]  /*12a30*/  @P5 LDG.E.CONSTANT R72, [R192.64] ;  /* 0x00000004c0485981 */ /* 0x001ee2000c1e9900 */
[----:B-1----:R-:W-:Y:S01]  /*12a40*/  @P2 FADD.FTZ R75, R2, -R187 ;  /* 0x800000bb024b2221 */ /* 0x002fe20000010000 */
[----:B------:R-:W-:Y:S02]  /*12a50*/  HADD2.F32 R0, -RZ, R154.H0_H0 ;  /* 0x2000009aff007230 */ /* 0x000fe40000004100 */
[----:B--2---:R-:W2:Y:S01]  /*12a60*/  @P5 LDG.E.CONSTANT R68, [R192.64] ;  /* 0x00000004c0445981 */ /* 0x004ea2000c1e9900 */
[----:B------:R-:W-:Y:S02]  /*12a70*/  @P3 FADD.FTZ R3, R80, R3 ;  /* 0x0000000350033221 */ /* 0x000fe40000010000 */
[----:B------:R-:W-:-:S03]  /*12a80*/  @P3 FADD.FTZ R73, R90, R73 ;  /* 0x000000495a493221 */ /* 0x000fc60000010000 */
[----:B------:R-:W-:Y:S02]  /*12a90*/  @P3 F2FP.PACK_AB R3, RZ, R3 ;  /* 0x00000003ff03323e */ /* 0x000fe400000000ff */
[----:B------:R-:W-:-:S03]  /*12aa0*/  @P3 F2FP.PACK_AB R73, RZ, R73 ;  /* 0x00000049ff49323e */ /* 0x000fc600000000ff */
[----:B------:R0:W-:Y:S04]  /*12ab0*/  @P3 STG.E.U16 [R188.64+0x78], R3 ;  /* 0x00007803bc003986 */ /* 0x0001e8000c101504 */
[----:B------:R1:W-:Y:S04]  /*12ac0*/  @P3 STG.E [R190.64+0xf4], R69 ;  /* 0x0000f445be003986 */ /* 0x0003e8000c101904 */
[----:B------:R-:W-:Y:S01]  /*12ad0*/  @P3 STG.E.U16 [R188.64+0x7a], R73 ;  /* 0x00007a49bc003986 */ /* 0x000fe2000c101504 */
[----:B------:R-:W-:Y:S01]  /*12ae0*/  ISETP.GE.AND P3, PT, R212, 0x26, PT ;  /* 0x00000026d400780c */ /* 0x000fe20003f66270 */
[----:B------:R-:W-:-:S02]  /*12af0*/  @P2 FADD.FTZ R77, R92, R77 ;  /* 0x0000004d5c4d2221 */ /* 0x000fc40000010000 */
[----:B------:R-:W-:Y:S02]  /*12b00*/  @P2 FFMA.FTZ R75, R186, -0.69314718246459960938, R75 ;  /* 0xbf317218ba4b2823 */ /* 0x000fe4000001004b */
[----:B0-----:R-:W-:Y:S01]  /*12b10*/  @P1 FADD.FTZ R3, R0, -R187 ;  /* 0x800000bb00031221 */ /* 0x001fe20000010000 */
[----:B------:R-:W-:Y:S01]  /*12b20*/  @P2 F2FP.PACK_AB R77, RZ, R77 ;  /* 0x0000004dff4d223e */ /* 0x000fe200000000ff */
[----:B------:R-:W-:Y:S01]  /*12b30*/  HADD2.F32 R0, -RZ, R155.H0_H0 ;  /* 0x2000009bff007230 */ /* 0x000fe20000004100 */
[----:B------:R0:W-:Y:S01]  /*12b40*/  @P2 STG.E [R190.64+0xf8], R70 ;  /* 0x0000f846be002986 */ /* 0x0001e2000c101904 */
[----:B------:R-:W-:-:S03]  /*12b50*/  HADD2.F32 R154, -RZ, R154.H1_H1 ;  /* 0x3000009aff9a7230 */ /* 0x000fc60000004100 */
[----:B------:R-:W-:Y:S04]  /*12b60*/  @P2 STG.E.U16 [R188.64+0x7c], R77 ;  /* 0x00007c4dbc002986 */ /* 0x000fe8000c101504 */
[----:B------:R4:W-:Y:S01]  /*12b70*/  @P2 STG.E [R190.64+0xfc], R71 ;  /* 0x0000fc47be002986 */ /* 0x0009e2000c101904 */
[----:B-1----:R-:W-:-:S03]  /*12b80*/  @P1 FADD.FTZ R69, R154, -R187 ;  /* 0x800000bb9a451221 */ /* 0x002fc60000010000 */
[----:B------:R-:W2:Y:S01]  /*12b90*/  @P3 LDG.E.CONSTANT R74, [R192.64] ;  /* 0x00000004c04a3981 */ /* 0x000ea2000c1e9900 */
[----:B----4-:R-:W-:-:S03]  /*12ba0*/  @P2 FADD.FTZ R75, R96, R75 ;  /* 0x0000004b604b2221 */ /* 0x010fc60000010000 */
[----:B0-----:R-:W4:Y:S01]  /*12bb0*/  @P3 LDG.E.CONSTANT R70, [R192.64] ;  /* 0x00000004c0463981 */ /* 0x001f22000c1e9900 */
[----:B------:R-:W-:Y:S01]  /*12bc0*/  @P4 FADD.FTZ R71, R0, -R187 ;  /* 0x800000bb00474221 */ /* 0x000fe20000010000 */
[----:B------:R-:W-:Y:S01]  /*12bd0*/  @P2 F2FP.PACK_AB R75, RZ, R75 ;  /* 0x0000004bff4b223e */ /* 0x000fe200000000ff */
[----:B------:R-:W-:Y:S01]  /*12be0*/  HADD2.F32 R0, -RZ, R155.H1_H1 ;  /* 0x3000009bff007230 */ /* 0x000fe20000004100 */
[C---:B------:R-:W-:Y:S02]  /*12bf0*/  @P1 FFMA.FTZ R3, R186.reuse, -0.69314718246459960938, R3 ;  /* 0xbf317218ba031823 */ /* 0x040fe40000010003 */
[----:B------:R-:W-:Y:S01]  /*12c00*/  @P1 FFMA.FTZ R69, R186, -0.69314718246459960938, R69 ;  /* 0xbf317218ba451823 */ /* 0x000fe20000010045 */
[----:B------:R-:W-:Y:S01]  /*12c10*/  @P2 STG.E.U16 [R188.64+0x7e], R75 ;  /* 0x00007e4bbc002986 */ /* 0x000fe2000c101504 */
[----:B------:R-:W-:Y:S01]  /*12c20*/  @P4 FADD.FTZ R73, R0, -R187 ;  /* 0x800000bb00494221 */ /* 0x000fe20000010000 */
[----:B------:R-:W-:Y:S01]  /*12c30*/  ISETP.GE.AND P2, PT, R212, 0x27, PT ;  /* 0x00000027d400780c */ /* 0x000fe20003f46270 */
[----:B------:R-:W-:-:S02]  /*12c40*/  @P4 FFMA.FTZ R71, R186, -0.69314718246459960938, R71 ;  /* 0xbf317218ba474823 */ /* 0x000fc40000010047 */
[----:B------:R-:W-:Y:S01]  /*12c50*/  @P4 FFMA.FTZ R73, R186, -0.69314718246459960938, R73 ;  /* 0xbf317218ba494823 */ /* 0x000fe20000010049 */
[--C-:B------:R-:W-:Y:S01]  /*12c60*/  HADD2.F32 R0, -RZ, R156.reuse.H0_H0 ;  /* 0x2000009cff007230 */ /* 0x100fe20000004100 */
[----:B------:R0:W-:Y:S01]  /*12c70*/  @P1 STG.E [R190.64+0x100], R64 ;  /* 0x00010040be001986 */ /* 0x0001e2000c101904 */
[----:B------:R-:W-:-:S07]  /*12c80*/  HADD2.F32 R156, -RZ, R156.H1_H1 ;  /* 0x3000009cff9c7230 */ /* 0x000fce0000004100 */
[----:B0-----:R-:W4:Y:S01]  /*12c90*/  @P2 LDG.E.CONSTANT R64, [R192.64] ;  /* 0x00000004c0402981 */ /* 0x001f22000c1e9900 */
[----:B------:R-:W-:Y:S02]  /*12ca0*/  @P1 FADD.FTZ R3, R82, R3 ;  /* 0x0000000352031221 */ /* 0x000fe40000010000 */
[----:B------:R-:W-:-:S03]  /*12cb0*/  @P1 FADD.FTZ R69, R94, R69 ;  /* 0x000000455e451221 */ /* 0x000fc60000010000 */
[----:B------:R-:W-:Y:S02]  /*12cc0*/  @P1 F2FP.PACK_AB R3, RZ, R3 ;  /* 0x00000003ff03123e */ /* 0x000fe400000000ff */
[----:B------:R-:W-:-:S03]  /*12cd0*/  @P1 F2FP.PACK_AB R69, RZ, R69 ;  /* 0x00000045ff45123e */ /* 0x000fc600000000ff */
[----:B------:R0:W-:Y:S04]  /*12ce0*/  @P1 STG.E.U16 [R188.64+0x80], R3 ;  /* 0x00008003bc001986 */ /* 0x0001e8000c101504 */
[----:B------:R1:W-:Y:S01]  /*12cf0*/  @P1 STG.E [R190.64+0x104], R65 ;  /* 0x00010441be001986 */ /* 0x0003e2000c101904 */
[----:B------:R-:W-:Y:S02]  /*12d00*/  @P4 FADD.FTZ R71, R76, R71 ;  /* 0x000000474c474221 */ /* 0x000fe40000010000 */
[----:B0-----:R-:W-:Y:S02]  /*12d10*/  @P0 FADD.FTZ R3, R0, -R187 ;  /* 0x800000bb00030221 */ /* 0x001fe40000010000 */
[----:B------:R-:W-:Y:S01]  /*12d20*/  @P4 FADD.FTZ R73, R88, R73 ;  /* 0x0000004958494221 */ /* 0x000fe20000010000 */
[----:B------:R-:W-:Y:S01]  /*12d30*/  @P4 F2FP.PACK_AB R71, RZ, R71 ;  /* 0x00000047ff47423e */ /* 0x000fe200000000ff */
[----:B------:R-:W-:Y:S01]  /*12d40*/  @P1 STG.E.U16 [R188.64+0x82], R69 ;  /* 0x00008245bc001986 */ /* 0x000fe2000c101504 */
[----:B-1----:R-:W-:-:S02]  /*12d50*/  @P0 FADD.FTZ R65, R156, -R187 ;  /* 0x800000bb9c410221 */ /* 0x002fc40000010000 */
[----:B------:R-:W-:Y:S01]  /*12d60*/  @P4 F2FP.PACK_AB R73, RZ, R73 ;  /* 0x00000049ff49423e */ /* 0x000fe200000000ff */
[----:B------:R-:W-:Y:S01]  /*12d70*/  @P4 STG.E [R190.64+0x108], R66 ;  /* 0x00010842be004986 */ /* 0x000fe2000c101904 */
[----:B------:R-:W-:-:S03]  /*12d80*/  @P0 FFMA.FTZ R3, R186, -0.69314718246459960938, R3 ;  /* 0xbf317218ba030823 */ /* 0x000fc60000010003 */
[----:B------:R-:W-:Y:S01]  /*12d90*/  @P4 STG.E.U16 [R188.64+0x84], R71 ;  /* 0x00008447bc004986 */ /* 0x000fe2000c101504 */
[----:B------:R-:W-:-:S03]  /*12da0*/  @P0 FFMA.FTZ R65, R186, -0.69314718246459960938, R65 ;  /* 0xbf317218ba410823 */ /* 0x000fc60000010041 */
[----:B------:R-:W4:Y:S01]  /*12db0*/  @P2 LDG.E.CONSTANT R76, [R192.64] ;  /* 0x00000004c04c2981 */ /* 0x000f22000c1e9900 */
[----:B------:R-:W-:-:S03]  /*12dc0*/  @P0 FADD.FTZ R3, R78, R3 ;  /* 0x000000034e030221 */ /* 0x000fc60000010000 */
[----:B------:R0:W-:Y:S04]  /*12dd0*/  @P4 STG.E [R190.64+0x10c], R67 ;  /* 0x00010c43be004986 */ /* 0x0001e8000c101904 */
[----:B------:R-:W-:Y:S01]  /*12de0*/  @P4 STG.E.U16 [R188.64+0x86], R73 ;  /* 0x00008649bc004986 */ /* 0x000fe2000c101504 */
[----:B------:R-:W-:Y:S01]  /*12df0*/  ISETP.GE.AND P4, PT, R212, 0x29, PT ;  /* 0x00000029d400780c */ /* 0x000fe20003f86270 */
[----:B------:R-:W-:Y:S01]  /*12e00*/  @P0 FADD.FTZ R65, R98, R65 ;  /* 0x0000004162410221 */ /* 0x000fe20000010000 */
[----:B------:R-:W-:Y:S01]  /*12e10*/  ISETP.GE.AND P1, PT, R212, 0x28, PT ;  /* 0x00000028d400780c */ /* 0x000fe20003f26270 */
[----:B------:R-:W-:Y:S01]  /*12e20*/  HADD2.F32 R0, -RZ, R157.H0_H0 ;  /* 0x2000009dff007230 */ /* 0x000fe20000004100 */
[----:B------:R-:W-:Y:S02]  /*12e30*/  @P0 F2FP.PACK_AB R3, RZ, R3 ;  /* 0x00000003ff03023e */ /* 0x000fe400000000ff */
[----:B------:R-:W-:-:S02]  /*12e40*/  @P0 F2FP.PACK_AB R65, RZ, R65 ;  /* 0x00000041ff41023e */ /* 0x000fc400000000ff */
[----:B------:R-:W-:Y:S01]  /*12e50*/  PRMT R94, R3, 0x7610, R94 ;  /* 0x00007610035e7816 */ /* 0x000fe2000000005e */
[----:B------:R-:W-:Y:S01]  /*12e60*/  @P6 FADD.FTZ R3, R0, -R187 ;  /* 0x800000bb00036221 */ /* 0x000fe20000010000 */
[----:B0-----:R-:W-:Y:S01]  /*12e70*/  PRMT R67, R65, 0x7610, R67 ;  /* 0x0000761041437816 */ /* 0x001fe20000000043 */
[----:B------:R-:W-:Y:S01]  /*12e80*/  HADD2.F32 R2, -RZ, R157.H1_H1 ;  /* 0x3000009dff027230 */ /* 0x000fe20000004100 */
[----:B------:R-:W-:Y:S01]  /*12e90*/  @P0 STG.E [R190.64+0x110], R60 ;  /* 0x0001103cbe000986 */ /* 0x000fe2000c101904 */
[----:B------:R-:W-:-:S03]  /*12ea0*/  @P6 FFMA.FTZ R3, R186, -0.69314718246459960938, R3 ;  /* 0xbf317218ba036823 */ /* 0x000fc60000010003 */
[----:B------:R-:W4:Y:S01]  /*12eb0*/  @P4 LDG.E.CONSTANT R78, [R192.64] ;  /* 0x00000004c04e4981 */ /* 0x000f22000c1e9900 */
[----:B------:R-:W-:-:S03]  /*12ec0*/  @P6 FADD.FTZ R65, R2, -R187 ;  /* 0x800000bb02416221 */ /* 0x000fc60000010000 */
[----:B------:R0:W-:Y:S01]  /*12ed0*/  @P0 STG.E.U16 [R188.64+0x88], R94 ;  /* 0x0000885ebc000986 */ /* 0x0001e2000c101504 */
[----:B------:R-:W-:-:S03]  /*12ee0*/  @P6 FADD.FTZ R3, R100, R3 ;  /* 0x0000000364036221 */ /* 0x000fc60000010000 */
[----:B------:R-:W4:Y:S04]  /*12ef0*/  @P1 LDG.E.CONSTANT R80, [R192.64] ;  /* 0x00000004c0501981 */ /* 0x000f28000c1e9900 */
[----:B------:R1:W-:Y:S04]  /*12f00*/  @P0 STG.E [R190.64+0x114], R61 ;  /* 0x0001143dbe000986 */ /* 0x0003e8000c101904 */
[----:B------:R-:W-:Y:S01]  /*12f10*/  @P0 STG.E.U16 [R188.64+0x8a], R67 ;  /* 0x00008a43bc000986 */ /* 0x000fe2000c101504 */
[----:B------:R-:W-:-:S03]  /*12f20*/  ISETP.GE.AND P0, PT, R212, 0x2a, PT ;  /* 0x0000002ad400780c */ /* 0x000fc60003f06270 */
[----:B------:R-:W4:Y:S01]  /*12f30*/  @P1 LDG.E.CONSTANT R66, [R192.64] ;  /* 0x00000004c0421981 */ /* 0x000f22000c1e9900 */
[----:B------:R-:W-:-:S03]  /*12f40*/  @P6 FFMA.FTZ R65, R186, -0.69314718246459960938, R65 ;  /* 0xbf317218ba416823 */ /* 0x000fc60000010041 */
[----:B------:R-:W4:Y:S01]  /*12f50*/  @P4 LDG.E.CONSTANT R82, [R192.64] ;  /* 0x00000004c0524981 */ /* 0x000f22000c1e9900 */
[----:B------:R-:W-:Y:S01]  /*12f60*/  @P6 F2FP.PACK_AB R3, RZ, R3 ;  /* 0x00000003ff03623e */ /* 0x000fe200000000ff */
[----:B------:R-:W-:-:S03]  /*12f70*/  @P6 FADD.FTZ R65, R102, R65 ;  /* 0x0000004166416221 */ /* 0x000fc60000010000 */
[----:B0-----:R-:W-:Y:S01]  /*12f80*/  PRMT R94, R3, 0x7610, R94 ;  /* 0x00007610035e7816 */ /* 0x001fe2000000005e */
[----:B------:R-:W4:Y:S01]  /*12f90*/  @P0 LDG.E.CONSTANT R60, [R192.64] ;  /* 0x00000004c03c0981 */ /* 0x000f22000c1e9900 */
[----:B------:R-:W-:-:S03]  /*12fa0*/  @P6 F2FP.PACK_AB R65, RZ, R65 ;  /* 0x00000041ff41623e */ /* 0x000fc600000000ff */
[----:B------:R-:W-:Y:S04]  /*12fb0*/  @P6 STG.E [R190.64+0x118], R62 ;  /* 0x0001183ebe006986 */ /* 0x000fe8000c101904 */
[----:B------:R-:W-:Y:S04]  /*12fc0*/  @P6 STG.E.U16 [R188.64+0x8c], R94 ;  /* 0x00008c5ebc006986 */ /* 0x000fe8000c101504 */
[----:B------:R0:W-:Y:S04]  /*12fd0*/  @P6 STG.E [R190.64+0x11c], R63 ;  /* 0x00011c3fbe006986 */ /* 0x0001e8000c101904 */
[----:B------:R-:W-:Y:S01]  /*12fe0*/  @P6 STG.E.U16 [R188.64+0x8e], R65 ;  /* 0x00008e41bc006986 */ /* 0x000fe2000c101504 */
        /* <DEDUP_REMOVED lines=10> */
[--C-:B------:R-:W-:Y:S02]  /*13090*/  HADD2.F32 R2, -RZ, R159.reuse.H1_H1 ;  /* 0x3000009fff027230 */ /* 0x100fe40000004100 */
[----:B------:R-:W-:Y:S01]  /*130a0*/  HADD2.F32 R0, -RZ, R159.H0_H0 ;  /* 0x2000009fff007230 */ /* 0x000fe20000004100 */
[----:B------:R1:W-:Y:S04]  /*130b0*/  @P5 STG.E [R190.64+0x120], R56 ;  /* 0x00012038be005986 */ /* 0x0003e8000c101904 */
[----:B0-----:R-:W-:-:S04]  /*130c0*/  @P3 FADD.FTZ R63, R0, -R187 ;  /* 0x800000bb003f3221 */ /* 0x001fc80000010000 */
[----:B------:R-:W-:Y:S01]  /*130d0*/  @P3 FFMA.FTZ R63, R186, -0.69314718246459960938, R63 ;  /* 0xbf317218ba3f3823 */ /* 0x000fe2000001003f */
[--C-:B------:R-:W-:Y:S02]  /*130e0*/  HADD2.F32 R0, -RZ, R160.reuse.H0_H0 ;  /* 0x200000a0ff007230 */ /* 0x100fe40000004100 */
[----:B------:R-:W-:Y:S01]  /*130f0*/  HADD2.F32 R160, -RZ, R160.H1_H1 ;  /* 0x300000a0ffa07230 */ /* 0x000fe20000004100 */
[----:B---3--:R-:W-:Y:S02]  /*13100*/  @P5 FADD.FTZ R3, R72, R3 ;  /* 0x0000000348035221 */ /* 0x008fe40000010000 */
[----:B--2---:R-:W-:-:S03]  /*13110*/  @P5 FADD.FTZ R61, R68, R61 ;  /* 0x0000003d443d5221 */ /* 0x004fc60000010000 */
[----:B------:R-:W-:Y:S02]  /*13120*/  @P5 F2FP.PACK_AB R3, RZ, R3 ;  /* 0x00000003ff03523e */ /* 0x000fe400000000ff */
[----:B------:R-:W-:Y:S02]  /*13130*/  @P5 F2FP.PACK_AB R61, RZ, R61 ;  /* 0x0000003dff3d523e */ /* 0x000fe400000000ff */
[----:B------:R-:W-:Y:S01]  /*13140*/  PRMT R94, R3, 0x7610, R94 ;  /* 0x00007610035e7816 */ /* 0x000fe2000000005e */
[----:B------:R-:W-:Y:S01]  /*13150*/  @P3 FADD.FTZ R3, R2, -R187 ;  /* 0x800000bb02033221 */ /* 0x000fe20000010000 */
[----:B------:R-:W-:-:S03]  /*13160*/  PRMT R2, R61, 0x7610, R2 ;  /* 0x000076103d027816 */ /* 0x000fc60000000002 */
[----:B------:R-:W-:Y:S01]  /*13170*/  @P5 STG.E.U16 [R188.64+0x90], R94 ;  /* 0x0000905ebc005986 */ /* 0x000fe2000c101504 */
[----:B------:R-:W-:-:S03]  /*13180*/  @P3 FFMA.FTZ R3, R186, -0.69314718246459960938, R3 ;  /* 0xbf317218ba033823 */ /* 0x000fc60000010003 */
[----:B------:R-:W-:Y:S04]  /*13190*/  @P5 STG.E [R190.64+0x124], R57 ;  /* 0x00012439be005986 */ /* 0x000fe8000c101904 */
[----:B------:R-:W-:Y:S01]  /*131a0*/  @P5 STG.E.U16 [R188.64+0x92], R2 ;  /* 0x00009202bc005986 */ /* 0x000fe2000c101504 */
[----:B------:R-:W-:Y:S01]  /*131b0*/  ISETP.GE.AND P5, PT, R212, 0x2c, PT ;  /* 0x0000002cd400780c */ /* 0x000fe20003fa6270 */
[----:B------:R-:W-:Y:S02]  /*131c0*/  @P2 FADD.FTZ R61, R0, -R187 ;  /* 0x800000bb003d2221 */ /* 0x000fe40000010000 */
[----:B------:R0:W-:Y:S01]  /*131d0*/  @P3 STG.E [R190.64+0x128], R58 ;  /* 0x0001283abe003986 */ /* 0x0001e2000c101904 */
[----:B------:R-:W-:Y:S01]  /*131e0*/  HADD2.F32 R0, -RZ, R161.H0_H0 ;  /* 0x200000a1ff007230 */ /* 0x000fe20000004100 */
[----:B------:R-:W-:-:S08]  /*131f0*/  @P2 FFMA.FTZ R61, R186, -0.69314718246459960938, R61 ;  /* 0xbf317218ba3d2823 */ /* 0x000fd0000001003d */
[----:B-1----:R-:W2:Y:S04]  /*13200*/  @P5 LDG.E.CONSTANT R56, [R192.64] ;  /* 0x00000004c0385981 */ /* 0x002ea8000c1e9900 */
[----:B0-----:R-:W3:Y:S01]  /*13210*/  @P5 LDG.E.CONSTANT R58, [R192.64] ;  /* 0x00000004c03a5981 */ /* 0x001ee2000c1e9900 */
[----:B------:R-:W-:Y:S02]  /*13220*/  @P3 FADD.FTZ R63, R74, R63 ;  /* 0x0000003f4a3f3221 */ /* 0x000fe40000010000 */
[----:B----4-:R-:W-:-:S03]  /*13230*/  @P3 FADD.FTZ R3, R70, R3 ;  /* 0x0000000346033221 */ /* 0x010fc60000010000 */
[----:B------:R-:W-:Y:S02]  /*13240*/  @P3 F2FP.PACK_AB R63, RZ, R63 ;  /* 0x0000003fff3f323e */ /* 0x000fe400000000ff */
[----:B------:R-:W-:-:S04]  /*13250*/  @P3 F2FP.PACK_AB R3, RZ, R3 ;  /* 0x00000003ff03323e */ /* 0x000fc800000000ff */
[----:B------:R-:W-:Y:S01]  /*13260*/  PRMT R94, R3, 0x7610, R94 ;  /* 0x00007610035e7816 */ /* 0x000fe2000000005e */
[----:B------:R-:W-:Y:S01]  /*13270*/  @P2 FADD.FTZ R3, R160, -R187 ;  /* 0x800000bba0032221 */ /* 0x000fe20000010000 */
[----:B------:R-:W-:Y:S03]  /*13280*/  @P3 STG.E.U16 [R188.64+0x94], R63 ;  /* 0x0000943fbc003986 */ /* 0x000fe6000c101504 */
[----:B------:R-:W-:Y:S01]  /*13290*/  @P2 FFMA.FTZ R3, R186, -0.69314718246459960938, R3 ;  /* 0xbf317218ba032823 */ /* 0x000fe20000010003 */
[----:B------:R0:W-:Y:S04]  /*132a0*/  @P3 STG.E [R190.64+0x12c], R59 ;  /* 0x00012c3bbe003986 */ /* 0x0001e8000c101904 */
[----:B------:R1:W-:Y:S01]  /*132b0*/  @P3 STG.E.U16 [R188.64+0x96], R94 ;  /* 0x0000965ebc003986 */ /* 0x0003e2000c101504 */
[----:B------:R-:W-:Y:S01]  /*132c0*/  ISETP.GE.AND P3, PT, R212, 0x2d, PT ;  /* 0x0000002dd400780c */ /* 0x000fe20003f66270 */
[----:B------:R-:W-:Y:S01]  /*132d0*/  @P1 FADD.FTZ R57, R0, -R187 ;  /* 0x800000bb00391221 */ /* 0x000fe20000010000 */
[----:B------:R-:W-:Y:S01]  /*132e0*/  HADD2.F32 R2, -RZ, R161.H1_H1 ;  /* 0x300000a1ff027230 */ /* 0x000fe20000004100 */
[----:B------:R-:W-:Y:S01]  /*132f0*/  @P2 FADD.FTZ R3, R64, R3 ;  /* 0x0000000340032221 */ /* 0x000fe20000010000 */
[----:B------:R-:W-:-:S04]  /*13300*/  HADD2.F32 R0, -RZ, R162.H0_H0 ;  /* 0x200000a2ff007230 */ /* 0x000fc80000004100 */
[----:B------:R-:W-:Y:S01]  /*13310*/  @P2 F2FP.PACK_AB R3, RZ, R3 ;  /* 0x00000003ff03223e */ /* 0x000fe200000000ff */
[----:B0-----:R-:W-:Y:S01]  /*13320*/  @P1 FADD.FTZ R59, R2, -R187 ;  /* 0x800000bb023b1221 */ /* 0x001fe20000010000 */
[----:B------:R-:W-:-:S03]  /*13330*/  HADD2.F32 R162, -RZ, R162.H1_H1 ;  /* 0x300000a2ffa27230 */ /* 0x000fc60000004100 */
[----:B------:R-:W4:Y:S01]  /*13340*/  @P3 LDG.E.CONSTANT R2, [R192.64] ;  /* 0x00000004c0023981 */ /* 0x000f22000c1e9900 */
[----:B-1----:R-:W-:Y:S01]  /*13350*/  PRMT R94, R3, 0x7610, R94 ;  /* 0x00007610035e7816 */ /* 0x002fe2000000005e */
[----:B------:R-:W-:Y:S02]  /*13360*/  @P4 FADD.FTZ R3, R0, -R187 ;  /* 0x800000bb00034221 */ /* 0x000fe40000010000 */
[----:B------:R0:W-:Y:S02]  /*13370*/  @P2 STG.E [R190.64+0x130], R52 ;  /* 0x00013034be002986 */ /* 0x0001e4000c101904 */
[C---:B------:R-:W-:Y:S02]  /*13380*/  @P4 FFMA.FTZ R3, R186.reuse, -0.69314718246459960938, R3 ;  /* 0xbf317218ba034823 */ /* 0x040fe40000010003 */
[C---:B------:R-:W-:Y:S02]  /*13390*/  @P1 FFMA.FTZ R57, R186.reuse, -0.69314718246459960938, R57 ;  /* 0xbf317218ba391823 */ /* 0x040fe40000010039 */
[----:B------:R-:W-:Y:S01]  /*133a0*/  @P1 FFMA.FTZ R59, R186, -0.69314718246459960938, R59 ;  /* 0xbf317218ba3b1823 */ /* 0x000fe2000001003b */
[----:B------:R-:W-:Y:S01]  /*133b0*/  HADD2.F32 R0, -RZ, R163.H0_H0 ;  /* 0x200000a3ff007230 */ /* 0x000fe20000004100 */
[----:B0-----:R-:W4:Y:S01]  /*133c0*/  @P3 LDG.E.CONSTANT R52, [R192.64] ;  /* 0x00000004c0343981 */ /* 0x001f22000c1e9900 */
[----:B------:R-:W-:-:S05]  /*133d0*/  @P2 FADD.FTZ R61, R76, R61 ;  /* 0x0000003d4c3d2221 */ /* 0x000fca0000010000 */
[----:B------:R-:W-:-:S05]  /*133e0*/  @P2 F2FP.PACK_AB R61, RZ, R61 ;  /* 0x0000003dff3d223e */ /* 0x000fca00000000ff */
[----:B------:R-:W-:Y:S04]  /*133f0*/  @P2 STG.E.U16 [R188.64+0x98], R61 ;  /* 0x0000983dbc002986 */ /* 0x000fe8000c101504 */
[----:B------:R0:W-:Y:S04]  /*13400*/  @P2 STG.E [R190.64+0x134], R53 ;  /* 0x00013435be002986 */ /* 0x0001e8000c101904 */
[----:B------:R1:W-:Y:S01]  /*13410*/  @P2 STG.E.U16 [R188.64+0x9a], R94 ;  /* 0x00009a5ebc002986 */ /* 0x0003e2000c101504 */
[----:B------:R-:W-:Y:S01]  /*13420*/  ISETP.GE.AND P2, PT, R212, 0x2e, PT ;  /* 0x0000002ed400780c */ /* 0x000fe20003f46270 */
[----:B0-----:R-:W-:-:S02]  /*13430*/  @P4 FADD.FTZ R53, R162, -R187 ;  /* 0x800000bba2354221 */ /* 0x001fc40000010000 */
[----:B------:R-:W-:Y:S02]  /*13440*/  @P4 FADD.FTZ R3, R78, R3 ;  /* 0x000000034e034221 */ /* 0x000fe40000010000 */
[----:B------:R-:W-:Y:S02]  /*13450*/  @P4 FFMA.FTZ R53, R186, -0.69314718246459960938, R53 ;  /* 0xbf317218ba354823 */ /* 0x000fe40000010035 */
[----:B------:R-:W-:Y:S01]  /*13460*/  @P1 FADD.FTZ R57, R80, R57 ;  /* 0x0000003950391221 */ /* 0x000fe20000010000 */
[----:B------:R-:W-:-:S05]  /*13470*/  @P4 F2FP.PACK_AB R3, RZ, R3 ;  /* 0x00000003ff03423e */ /* 0x000fca00000000ff */
[----:B------:R-:W4:Y:S01]  /*13480*/  @P2 LDG.E.CONSTANT R62, [R192.64] ;  /* 0x00000004c03e2981 */ /* 0x000f22000c1e9900 */
[----:B------:R-:W-:Y:S01]  /*13490*/  @P1 F2FP.PACK_AB R57, RZ, R57 ;  /* 0x00000039ff39123e */ /* 0x000fe200000000ff */
[----:B------:R-:W-:Y:S01]  /*134a0*/  @P1 FADD.FTZ R59, R66, R59 ;  /* 0x0000003b423b1221 */ /* 0x000fe20000010000 */
[----:B-1----:R-:W-:Y:S01]  /*134b0*/  PRMT R94, R3, 0x7610, R94 ;  /* 0x00007610035e7816 */ /* 0x002fe2000000005e */
[----:B------:R-:W-:Y:S01]  /*134c0*/  @P1 STG.E [R190.64+0x138], R54 ;  /* 0x00013836be001986 */ /* 0x000fe2000c101904 */
[----:B------:R-:W-:Y:S02]  /*134d0*/  @P4 FADD.FTZ R53, R82, R53 ;  /* 0x0000003552354221 */ /* 0x000fe40000010000 */
[----:B------:R-:W-:Y:S01]  /*134e0*/  @P1 F2FP.PACK_AB R59, RZ, R59 ;  /* 0x0000003bff3b123e */ /* 0x000fe200000000ff */
[----:B------:R-:W-:Y:S01]  /*134f0*/  @P0 FADD.FTZ R3, R0, -R187 ;  /* 0x800000bb00030221 */ /* 0x000fe20000010000 */
[----:B------:R-:W-:Y:S01]  /*13500*/  HADD2.F32 R0, -RZ, R163.H1_H1 ;  /* 0x300000a3ff007230 */ /* 0x000fe20000004100 */
[----:B------:R-:W4:Y:S01]  /*13510*/  @P2 LDG.E.CONSTANT R64, [R192.64] ;  /* 0x00000004c0402981 */ /* 0x000f22000c1e9900 */
[----:B------:R-:W-:Y:S01]  /*13520*/  @P4 F2FP.PACK_AB R53, RZ, R53 ;  /* 0x00000035ff35423e */ /* 0x000fe200000000ff */
[----:B------:R-:W-:-:S02]  /*13530*/  @P0 FFMA.FTZ R3, R186, -0.69314718246459960938, R3 ;  /* 0xbf317218ba030823 */ /* 0x000fc40000010003 */
[----:B------:R-:W-:Y:S04]  /*13540*/  @P1 STG.E.U16 [R188.64+0x9c], R57 ;  /* 0x00009c39bc001986 */ /* 0x000fe8000c101504 */
[----:B------:R0:W-:Y:S01]  /*13550*/  @P1 STG.E [R190.64+0x13c], R55 ;  /* 0x00013c37be001986 */ /* 0x0001e2000c101904 */
[----:B------:R-:W-:-:S03]  /*13560*/  @P0 FADD.FTZ R3, R60, R3 ;  /* 0x000000033c030221 */ /* 0x000fc60000010000 */
[----:B------:R-:W-:Y:S01]  /*13570*/  @P1 STG.E.U16 [R188.64+0x9e], R59 ;  /* 0x00009e3bbc001986 */ /* 0x000fe2000c101504 */
[----:B------:R-:W-:Y:S02]  /*13580*/  ISETP.GE.AND P1, PT, R212, 0x2f, PT ;  /* 0x0000002fd400780c */ /* 0x000fe40003f26270 */
[----:B0-----:R-:W-:Y:S01]  /*13590*/  PRMT R55, R53, 0x7610, R55 ;  /* 0x0000761035377816 */ /* 0x001fe20000000037 */
[----:B------:R-:W-:Y:S01]  /*135a0*/  @P0 FADD.FTZ R53, R0, -R187 ;  /* 0x800000bb00350221 */ /* 0x000fe20000010000 */
[----:B------:R-:W-:-:S03]  /*135b0*/  @P0 F2FP.PACK_AB R3, RZ, R3 ;  /* 0x00000003ff03023e */ /* 0x000fc600000000ff */
[----:B------:R-:W-:Y:S01]  /*135c0*/  @P0 FFMA.FTZ R53, R186, -0.69314718246459960938, R53 ;  /* 0xbf317218ba350823 */ /* 0x000fe20000010035 */
[--C-:B------:R-:W-:Y:S01]  /*135d0*/  HADD2.F32 R0, -RZ, R164.reuse.H0_H0 ;  /* 0x200000a4ff007230 */ /* 0x100fe20000004100 */
[----:B------:R-:W-:Y:S02]  /*135e0*/  @P4 STG.E [R190.64+0x140], R48 ;  /* 0x00014030be004986 */ /* 0x000fe4000c101904 */
[----:B------:R-:W-:Y:S02]  /*135f0*/  @P0 FADD.FTZ R53, R84, R53 ;  /* 0x0000003554350221 */ /* 0x000fe40000010000 */
[----:B------:R0:W-:Y:S01]  /*13600*/  @P4 STG.E.U16 [R188.64+0xa0], R94 ;  /* 0x0000a05ebc004986 */ /* 0x0001e2000c101504 */
[----:B------:R-:W-:Y:S02]  /*13610*/  HADD2.F32 R164, -RZ, R164.H1_H1 ;  /* 0x300000a4ffa47230 */ /* 0x000fe40000004100 */
[----:B------:R-:W-:Y:S01]  /*13620*/  @P0 F2FP.PACK_AB R53, RZ, R53 ;  /* 0x00000035ff35023e */ /* 0x000fe200000000ff */
[----:B------:R1:W-:Y:S04]  /*13630*/  @P4 STG.E [R190.64+0x144], R49 ;  /* 0x00014431be004986 */ /* 0x0003e8000c101904 */
[----:B------:R-:W4:Y:S01]  /*13640*/  @P1 LDG.E.CONSTANT R54, [R192.64] ;  /* 0x00000004c0361981 */ /* 0x000f22000c1e9900 */
[----:B0-----:R-:W-:Y:S01]  /*13650*/  PRMT R94, R3, 0x7610, R94 ;  /* 0x00007610035e7816 */ /* 0x001fe2000000005e */
[----:B------:R-:W-:-:S02]  /*13660*/  @P6 FADD.FTZ R3, R0, -R187 ;  /* 0x800000bb00036221 */ /* 0x000fc40000010000 */
[----:B------:R-:W-:Y:S01]  /*13670*/  @P4 STG.E.U16 [R188.64+0xa2], R55 ;  /* 0x0000a237bc004986 */ /* 0x000fe2000c101504 */
[----:B------:R-:W-:Y:S01]  /*13680*/  ISETP.GE.AND P4, PT, R212, 0x30, PT ;  /* 0x00000030d400780c */ /* 0x000fe20003f86270 */
[----:B------:R-:W-:Y:S02]  /*13690*/  @P6 FFMA.FTZ R3, R186, -0.69314718246459960938, R3 ;  /* 0xbf317218ba036823 */ /* 0x000fe40000010003 */
[----:B------:R-:W-:Y:S01]  /*136a0*/  @P0 STG.E [R190.64+0x148], R50 ;  /* 0x00014832be000986 */ /* 0x000fe2000c101904 */
[----:B-1----:R-:W-:-:S03]  /*136b0*/  @P6 FADD.FTZ R49, R164, -R187 ;  /* 0x800000bba4316221 */ /* 0x002fc60000010000 */
[----:B------:R0:W-:Y:S01]  /*136c0*/  @P0 STG.E.U16 [R188.64+0xa4], R94 ;  /* 0x0000a45ebc000986 */ /* 0x0001e2000c101504 */
[----:B------:R-:W-:-:S03]  /*136d0*/  @P6 FADD.FTZ R3, R86, R3 ;  /* 0x0000000356036221 */ /* 0x000fc60000010000 */
[----:B------:R-:W-:Y:S04]  /*136e0*/  @P0 STG.E [R190.64+0x14c], R51 ;  /* 0x00014c33be000986 */ /* 0x000fe8000c101904 */
[----:B------:R-:W-:Y:S01]  /*136f0*/  @P0 STG.E.U16 [R188.64+0xa6], R53 ;  /* 0x0000a635bc000986 */ /* 0x000fe2000c101504 */
[----:B------:R-:W-:Y:S01]  /*13700*/  ISETP.GE.AND P0, PT, R212, 0x31, PT ;  /* 0x00000031d400780c */ /* 0x000fe20003f06270 */
[----:B------:R-:W-:Y:S01]  /*13710*/  @P6 FFMA.FTZ R49, R186, -0.69314718246459960938, R49 ;  /* 0xbf317218ba316823 */ /* 0x000fe20000010031 */
[----:B------:R-:W-:Y:S01]  /*13720*/  @P6 F2FP.PACK_AB R3, RZ, R3 ;  /* 0x00000003ff03623e */ /* 0x000fe200000000ff */
[----:B------:R-:W4:Y:S02]  /*13730*/  @P1 LDG.E.CONSTANT R48, [R192.64] ;  /* 0x00000004c0301981 */ /* 0x000f24000c1e9900 */
[----:B------:R-:W-:Y:S01]  /*13740*/  @P6 FADD.FTZ R49, R88, R49 ;  /* 0x0000003158316221 */ /* 0x000fe20000010000 */
[----:B0-----:R-:W-:Y:S01]  /*13750*/  PRMT R94, R3, 0x7610, R94 ;  /* 0x00007610035e7816 */ /* 0x001fe2000000005e */
[----:B------:R-:W4:Y:S03]  /*13760*/  @P4 LDG.E.CONSTANT R60, [R192.64] ;  /* 0x00000004c03c4981 */ /* 0x000f26000c1e9900 */
[----:B------:R-:W-:Y:S01]  /*13770*/  @P6 F2FP.PACK_AB R49, RZ, R49 ;  /* 0x00000031ff31623e */ /* 0x000fe200000000ff */
[----:B------:R-:W4:Y:S04]  /*13780*/  @P4 LDG.E.CONSTANT R66, [R192.64] ;  /* 0x00000004c0424981 */ /* 0x000f28000c1e9900 */
[----:B------:R-:W4:Y:S04]  /*13790*/  @P0 LDG.E.CONSTANT R50, [R192.64] ;  /* 0x00000004c0320981 */ /* 0x000f28000c1e9900 */
[----:B------:R-:W-:Y:S04]  /*137a0*/  @P6 STG.E [R190.64+0x150], R44 ;  /* 0x0001502cbe006986 */ /* 0x000fe8000c101904 */
[----:B------:R-:W-:Y:S04]  /*137b0*/  @P6 STG.E.U16 [R188.64+0xa8], R94 ;  /* 0x0000a85ebc006986 */ /* 0x000fe8000c101504 */
[----:B------:R0:W-:Y:S04]  /*137c0*/  @P6 STG.E [R190.64+0x154], R45 ;  /* 0x0001542dbe006986 */ /* 0x0001e8000c101904 */
[----:B------:R1:W-:Y:S01]  /*137d0*/  @P6 STG.E.U16 [R188.64+0xaa], R49 ;  /* 0x0000aa31bc006986 */ /* 0x0003e2000c101504 */
[----:B------:R-:W-:-:S03]  /*137e0*/  ISETP.GE.AND P6, PT, R212, 0x32, PT ;  /* 0x00000032d400780c */ /* 0x000fc60003fc6270 */
[----:B------:R-:W4:Y:S10]  /*137f0*/  @P0 LDG.E.CONSTANT R68, [R192.64] ;  /* 0x00000004c0440981 */ /* 0x000f34000c1e9900 */
[----:B------:R-:W4:Y:S04]  /*13800*/  @P6 LDG.E.CONSTANT R70, [R192.64] ;  /* 0x00000004c0466981 */ /* 0x000f28000c1e9900 */
[----:B------:R-:W4:Y:S01]  /*13810*/  @P6 LDG.E.CONSTANT R72, [R192.64] ;  /* 0x00000004c0486981 */ /* 0x000f22000c1e9900 */
[----:B------:R-:W-:-:S05]  /*13820*/  HADD2.F32 R0, -RZ, R165.H0_H0 ;  /* 0x200000a5ff007230 */ /* 0x000fca0000004100 */
[----:B------:R-:W-:Y:S01]  /*13830*/  @P5 FADD.FTZ R3, R0, -R187 ;  /* 0x800000bb00035221 */ /* 0x000fe20000010000 */
[----:B------:R-:W-:-:S03]  /*13840*/  HADD2.F32 R0, -RZ, R165.H1_H1 ;  /* 0x300000a5ff007230 */ /* 0x000fc60000004100 */
[----:B------:R-:W-:Y:S02]  /*13850*/  @P5 FFMA.FTZ R3, R186, -0.69314718246459960938, R3 ;  /* 0xbf317218ba035823 */ /* 0x000fe40000010003 */
[----:B0-----:R-:W-:-:S04]  /*13860*/  @P5 FADD.FTZ R45, R0, -R187 ;  /* 0x800000bb002d5221 */ /* 0x001fc80000010000 */
[----:B------:R-:W-:Y:S01]  /*13870*/  @P5 FFMA.FTZ R45, R186, -0.69314718246459960938, R45 ;  /* 0xbf317218ba2d5823 */ /* 0x000fe2000001002d */
[----:B------:R-:W-:Y:S01]  /*13880*/  HADD2.F32 R0, -RZ, R166.H0_H0 ;  /* 0x200000a6ff007230 */ /* 0x000fe20000004100 */
[----:B--2---:R-:W-:Y:S02]  /*13890*/  @P5 FADD.FTZ R3, R56, R3 ;  /* 0x0000000338035221 */ /* 0x004fe40000010000 */
[----:B---3--:R-:W-:-:S03]  /*138a0*/  @P5 FADD.FTZ R45, R58, R45 ;  /* 0x0000002d3a2d5221 */ /* 0x008fc60000010000 */
[----:B------:R-:W-:-:S04]  /*138b0*/  @P5 F2FP.PACK_AB R3, RZ, R3 ;  /* 0x00000003ff03523e */ /* 0x000fc800000000ff */
[----:B------:R-:W-:Y:S01]  /*138c0*/  PRMT R94, R3, 0x7610, R94 ;  /* 0x00007610035e7816 */ /* 0x000fe2000000005e */
[----:B------:R-:W-:Y:S01]  /*138d0*/  @P3 FADD.FTZ R3, R0, -R187 ;  /* 0x800000bb00033221 */ /* 0x000fe20000010000 */
[----:B------:R-:W-:Y:S01]  /*138e0*/  @P5 F2FP.PACK_AB R45, RZ, R45 ;  /* 0x0000002dff2d523e */ /* 0x000fe200000000ff */
[----:B------:R-:W-:Y:S02]  /*138f0*/  HADD2.F32 R166, -RZ, R166.H1_H1 ;  /* 0x300000a6ffa67230 */ /* 0x000fe40000004100 */
[----:B------:R-:W-:Y:S01]  /*13900*/  @P3 FFMA.FTZ R3, R186, -0.69314718246459960938, R3 ;  /* 0xbf317218ba033823 */ /* 0x000fe20000010003 */
[----:B------:R-:W-:Y:S01]  /*13910*/  PRMT R44, R45, 0x7610, R44 ;  /* 0x000076102d2c7816 */ /* 0x000fe2000000002c */
[----:B------:R-:W-:Y:S01]  /*13920*/  @P5 STG.E [R190.64+0x158], R46 ;  /* 0x0001582ebe005986 */ /* 0x000fe2000c101904 */
[----:B-1----:R-:W-:-:S03]  /*13930*/  @P3 FADD.FTZ R49, R166, -R187 ;  /* 0x800000bba6313221 */ /* 0x002fc60000010000 */
[----:B------:R-:W-:Y:S04]  /*13940*/  @P5 STG.E.U16 [R188.64+0xac], R94 ;  /* 0x0000ac5ebc005986 */ /* 0x000fe8000c101504 */
[----:B------:R-:W-:Y:S04]  /*13950*/  @P5 STG.E [R190.64+0x15c], R47 ;  /* 0x00015c2fbe005986 */ /* 0x000fe8000c101904 */
[----:B------:R0:W-:Y:S01]  /*13960*/  @P5 STG.E.U16 [R188.64+0xae], R44 ;  /* 0x0000ae2cbc005986 */ /* 0x0001e2000c101504 */
[----:B------:R-:W-:Y:S01]  /*13970*/  ISETP.GE.AND P5, PT, R212, 0x33, PT ;  /* 0x00000033d400780c */ /* 0x000fe20003fa6270 */
[----:B------:R-:W-:Y:S01]  /*13980*/  HADD2.F32 R0, -RZ, R167.H0_H0 ;  /* 0x200000a7ff007230 */ /* 0x000fe20000004100 */
[----:B------:R-:W-:Y:S01]  /*13990*/  @P3 FFMA.FTZ R49, R186, -0.69314718246459960938, R49 ;  /* 0xbf317218ba313823 */ /* 0x000fe20000010031 */
[----:B------:R1:W-:Y:S10]  /*139a0*/  @P3 STG.E [R190.64+0x160], R40 ;  /* 0x00016028be003986 */ /* 0x0003f4000c101904 */
[----:B0-----:R-:W2:Y:S04]  /*139b0*/  @P5 LDG.E.CONSTANT R44, [R192.64] ;  /* 0x00000004c02c5981 */ /* 0x001ea8000c1e9900 */
[----:B-1----:R-:W3:Y:S01]  /*139c0*/  @P5 LDG.E.CONSTANT R40, [R192.64] ;  /* 0x00000004c0285981 */ /* 0x002ee2000c1e9900 */
[----:B----4-:R-:W-:-:S05]  /*139d0*/  @P3 FADD.FTZ R3, R2, R3 ;  /* 0x0000000302033221 */ /* 0x010fca0000010000 */
[----:B------:R-:W-:-:S04]  /*139e0*/  @P3 F2FP.PACK_AB R3, RZ, R3 ;  /* 0x00000003ff03323e */ /* 0x000fc800000000ff */
[----:B------:R-:W-:Y:S01]  /*139f0*/  PRMT R94, R3, 0x7610, R94 ;  /* 0x00007610035e7816 */ /* 0x000fe2000000005e */
[----:B------:R-:W-:Y:S02]  /*13a00*/  @P2 FADD.FTZ R3, R0, -R187 ;  /* 0x800000bb00032221 */ /* 0x000fe40000010000 */
[----:B------:R-:W-:Y:S02]  /*13a10*/  @P3 FADD.FTZ R49, R52, R49 ;  /* 0x0000003134313221 */ /* 0x000fe40000010000 */
[----:B------:R-:W-:-:S03]  /*13a20*/  @P2 FFMA.FTZ R3, R186, -0.69314718246459960938, R3 ;  /* 0xbf317218ba032823 */ /* 0x000fc60000010003 */
[----:B------:R-:W-:Y:S01]  /*13a30*/  @P3 F2FP.PACK_AB R49, RZ, R49 ;  /* 0x00000031ff31323e */ /* 0x000fe200000000ff */
[----:B------:R-:W-:Y:S01]  /*13a40*/  @P3 STG.E.U16 [R188.64+0xb0], R94 ;  /* 0x0000b05ebc003986 */ /* 0x000fe2000c101504 */
[----:B------:R-:W-:-:S03]  /*13a50*/  HADD2.F32 R2, -RZ, R167.H1_H1 ;  /* 0x300000a7ff027230 */ /* 0x000fc60000004100 */
[----:B------:R-:W-:Y:S04]  /*13a60*/  @P3 STG.E [R190.64+0x164], R41 ;  /* 0x00016429be003986 */ /* 0x000fe8000c101904 */
[----:B------:R-:W-:Y:S01]  /*13a70*/  @P3 STG.E.U16 [R188.64+0xb2], R49 ;  /* 0x0000b231bc003986 */ /* 0x000fe2000c101504 */
[----:B------:R-:W-:Y:S01]  /*13a80*/  ISETP.GE.AND P3, PT, R212, 0x34, PT ;  /* 0x00000034d400780c */ /* 0x000fe20003f66270 */
[--C-:B------:R-:W-:Y:S01]  /*13a90*/  HADD2.F32 R0, -RZ, R168.reuse.H0_H0 ;  /* 0x200000a8ff007230 */ /* 0x100fe20000004100 */
[----:B------:R-:W-:Y:S01]  /*13aa0*/  @P2 FADD.FTZ R45, R2, -R187 ;  /* 0x800000bb022d2221 */ /* 0x000fe20000010000 */
[----:B------:R0:W-:Y:S03]  /*13ab0*/  @P2 STG.E [R190.64+0x168], R42 ;  /* 0x0001682abe002986 */ /* 0x0001e6000c101904 */
[----:B------:R-:W-:Y:S01]  /*13ac0*/  @P2 FFMA.FTZ R45, R186, -0.69314718246459960938, R45 ;  /* 0xbf317218ba2d2823 */ /* 0x000fe2000001002d */
[----:B------:R-:W-:-:S06]  /*13ad0*/  HADD2.F32 R168, -RZ, R168.H1_H1 ;  /* 0x300000a8ffa87230 */ /* 0x000fcc0000004100 */
[----:B------:R-:W4:Y:S04]  /*13ae0*/  @P3 LDG.E.CONSTANT R46, [R192.64] ;  /* 0x00000004c02e3981 */ /* 0x000f28000c1e9900 */
[----:B0-----:R-:W4:Y:S01]  /*13af0*/  @P3 LDG.E.CONSTANT R42, [R192.64] ;  /* 0x00000004c02a3981 */ /* 0x001f22000c1e9900 */
[----:B------:R-:W-:Y:S01]  /*13b00*/  HADD2.F32 R2, -RZ, R169.H1_H1 ;  /* 0x300000a9ff027230 */ /* 0x000fe20000004100 */
[----:B------:R-:W-:Y:S02]  /*13b10*/  @P1 FADD.FTZ R41, R168, -R187 ;  /* 0x800000bba8291221 */ /* 0x000fe40000010000 */
[----:B------:R-:W-:-:S05]  /*13b20*/  @P2 FADD.FTZ R3, R62, R3 ;  /* 0x000000033e032221 */ /* 0x000fca0000010000 */
[----:B------:R-:W-:-:S04]  /*13b30*/  @P2 F2FP.PACK_AB R3, RZ, R3 ;  /* 0x00000003ff03223e */ /* 0x000fc800000000ff */
[----:B------:R-:W-:Y:S01]  /*13b40*/  PRMT R94, R3, 0x7610, R94 ;  /* 0x00007610035e7816 */ /* 0x000fe2000000005e */
[----:B------:R-:W-:-:S04]  /*13b50*/  @P1 FADD.FTZ R3, R0, -R187 ;  /* 0x800000bb00031221 */ /* 0x000fc80000010000 */
[----:B------:R-:W-:Y:S01]  /*13b60*/  @P1 FFMA.FTZ R3, R186, -0.69314718246459960938, R3 ;  /* 0xbf317218ba031823 */ /* 0x000fe20000010003 */
[----:B------:R-:W-:Y:S01]  /*13b70*/  HADD2.F32 R0, -RZ, R169.H0_H0 ;  /* 0x200000a9ff007230 */ /* 0x000fe20000004100 */
[----:B------:R-:W-:Y:S01]  /*13b80*/  @P2 FADD.FTZ R45, R64, R45 ;  /* 0x0000002d402d2221 */ /* 0x000fe20000010000 */
[----:B------:R-:W-:Y:S04]  /*13b90*/  @P2 STG.E.U16 [R188.64+0xb4], R94 ;  /* 0x0000b45ebc002986 */ /* 0x000fe8000c101504 */
[----:B------:R-:W-:Y:S01]  /*13ba0*/  @P2 F2FP.PACK_AB R45, RZ, R45 ;  /* 0x0000002dff2d223e */ /* 0x000fe200000000ff */
[----:B------:R0:W-:Y:S01]  /*13bb0*/  @P2 STG.E [R190.64+0x16c], R43 ;  /* 0x00016c2bbe002986 */ /* 0x0001e2000c101904 */
[----:B------:R-:W-:-:S03]  /*13bc0*/  @P1 FFMA.FTZ R41, R186, -0.69314718246459960938, R41 ;  /* 0xbf317218ba291823 */ /* 0x000fc60000010029 */
[----:B------:R1:W-:Y:S01]  /*13bd0*/  @P2 STG.E.U16 [R188.64+0xb6], R45 ;  /* 0x0000b62dbc002986 */ /* 0x0003e2000c101504 */
[----:B------:R-:W-:-:S03]  /*13be0*/  ISETP.GE.AND P2, PT, R212, 0x35, PT ;  /* 0x00000035d400780c */ /* 0x000fc60003f46270 */
[----:B------:R1:W-:Y:S01]  /*13bf0*/  @P1 STG.E [R190.64+0x170], R36 ;  /* 0x00017024be001986 */ /* 0x0003e2000c101904 */
[--C-:B0-----:R-:W-:Y:S01]  /*13c00*/  @P4 FADD.FTZ R43, R0, -R187.reuse ;  /* 0x800000bb002b4221 */ /* 0x101fe20000010000 */
[----:B------:R-:W-:Y:S01]  /*13c10*/  HADD2.F32 R0, -RZ, R170.H0_H0 ;  /* 0x200000aaff007230 */ /* 0x000fe20000004100 */
[----:B-1----:R-:W-:Y:S02]  /*13c20*/  @P4 FADD.FTZ R45, R2, -R187 ;  /* 0x800000bb022d4221 */ /* 0x002fe40000010000 */
[----:B------:R-:W-:Y:S02]  /*13c30*/  @P4 FFMA.FTZ R43, R186, -0.69314718246459960938, R43 ;  /* 0xbf317218ba2b4823 */ /* 0x000fe4000001002b */
[----:B------:R-:W-:-:S03]  /*13c40*/  @P1 FADD.FTZ R3, R54, R3 ;  /* 0x0000000336031221 */ /* 0x000fc60000010000 */
[----:B------:R-:W4:Y:S02]  /*13c50*/  @P2 LDG.E.CONSTANT R36, [R192.64] ;  /* 0x00000004c0242981 */ /* 0x000f24000c1e9900 */
[----:B------:R-:W-:-:S05]  /*13c60*/  @P1 F2FP.PACK_AB R3, RZ, R3 ;  /* 0x00000003ff03123e */ /* 0x000fca00000000ff */
[----:B------:R0:W-:Y:S01]  /*13c70*/  @P1 STG.E.U16 [R188.64+0xb8], R3 ;  /* 0x0000b803bc001986 */ /* 0x0001e2000c101504 */
[----:B------:R-:W-:Y:S02]  /*13c80*/  @P4 FFMA.FTZ R45, R186, -0.69314718246459960938, R45 ;  /* 0xbf317218ba2d4823 */ /* 0x000fe4000001002d */
[----:B0-----:R-:W-:Y:S02]  /*13c90*/  @P0 FADD.FTZ R3, R0, -R187 ;  /* 0x800000bb00030221 */ /* 0x001fe40000010000 */
[----:B------:R-:W-:Y:S02]  /*13ca0*/  @P1 FADD.FTZ R41, R48, R41 ;  /* 0x0000002930291221 */ /* 0x000fe40000010000 */
[----:B------:R-:W-:Y:S02]  /*13cb0*/  @P0 FFMA.FTZ R3, R186, -0.69314718246459960938, R3 ;  /* 0xbf317218ba030823 */ /* 0x000fe40000010003 */
[----:B------:R-:W-:Y:S01]  /*13cc0*/  @P4 FADD.FTZ R43, R60, R43 ;  /* 0x0000002b3c2b4221 */ /* 0x000fe20000010000 */
[----:B------:R-:W-:Y:S01]  /*13cd0*/  @P1 F2FP.PACK_AB R41, RZ, R41 ;  /* 0x00000029ff29123e */ /* 0x000fe200000000ff */
[----:B------:R-:W-:-:S03]  /*13ce0*/  @P4 FADD.FTZ R45, R66, R45 ;  /* 0x0000002d422d4221 */ /* 0x000fc60000010000 */
[----:B------:R-:W-:Y:S01]  /*13cf0*/  @P4 F2FP.PACK_AB R43, RZ, R43 ;  /* 0x0000002bff2b423e */ /* 0x000fe200000000ff */
[----:B------:R0:W-:Y:S01]  /*13d00*/  @P1 STG.E [R190.64+0x174], R37 ;  /* 0x00017425be001986 */ /* 0x0001e2000c101904 */
[----:B------:R-:W-:Y:S01]  /*13d10*/  @P0 FADD.FTZ R3, R50, R3 ;  /* 0x0000000332030221 */ /* 0x000fe20000010000 */
[----:B------:R-:W-:Y:S01]  /*13d20*/  @P4 F2FP.PACK_AB R45, RZ, R45 ;  /* 0x0000002dff2d423e */ /* 0x000fe200000000ff */
[----:B------:R-:W-:Y:S01]  /*13d30*/  HADD2.F32 R0, -RZ, R171.H0_H0 ;  /* 0x200000abff007230 */ /* 0x000fe20000004100 */
[----:B------:R-:W-:Y:S02]  /*13d40*/  @P1 STG.E.U16 [R188.64+0xba], R41 ;  /* 0x0000ba29bc001986 */ /* 0x000fe4000c101504 */
[----:B------:R-:W-:Y:S01]  /*13d50*/  @P0 F2FP.PACK_AB R3, RZ, R3 ;  /* 0x00000003ff03023e */ /* 0x000fe200000000ff */
[----:B------:R-:W-:Y:S01]  /*13d60*/  HADD2.F32 R170, -RZ, R170.H1_H1 ;  /* 0x300000aaffaa7230 */ /* 0x000fe20000004100 */
[----:B------:R-:W-:Y:S02]  /*13d70*/  @P4 STG.E [R190.64+0x178], R38 ;  /* 0x00017826be004986 */ /* 0x000fe4000c101904 */
[----:B------:R-:W-:-:S02]  /*13d80*/  PRMT R94, R3, 0x7610, R94 ;  /* 0x00007610035e7816 */ /* 0x000fc4000000005e */
[----:B------:R-:W4:Y:S01]  /*13d90*/  @P2 LDG.E.CONSTANT R48, [R192.64] ;  /* 0x00000004c0302981 */ /* 0x000f22000c1e9900 */
[----:B------:R-:W-:-:S03]  /*13da0*/  @P6 FADD.FTZ R3, R0, -R187 ;  /* 0x800000bb00036221 */ /* 0x000fc60000010000 */
[----:B------:R-:W-:Y:S01]  /*13db0*/  @P4 STG.E.U16 [R188.64+0xbc], R43 ;  /* 0x0000bc2bbc004986 */ /* 0x000fe2000c101504 */
[----:B------:R-:W-:Y:S01]  /*13dc0*/  ISETP.GE.AND P1, PT, R212, 0x36, PT ;  /* 0x00000036d400780c */ /* 0x000fe20003f26270 */
[----:B------:R-:W-:Y:S02]  /*13dd0*/  HADD2.F32 R2, -RZ, R171.H1_H1 ;  /* 0x300000abff027230 */ /* 0x000fe40000004100 */
[----:B------:R1:W-:Y:S01]  /*13de0*/  @P4 STG.E [R190.64+0x17c], R39 ;  /* 0x00017c27be004986 */ /* 0x0003e2000c101904 */
[----:B0-----:R-:W-:-:S03]  /*13df0*/  @P0 FADD.FTZ R37, R170, -R187 ;  /* 0x800000bbaa250221 */ /* 0x001fc60000010000 */
[----:B------:R-:W-:Y:S01]  /*13e00*/  @P4 STG.E.U16 [R188.64+0xbe], R45 ;  /* 0x0000be2dbc004986 */ /* 0x000fe2000c101504 */
[----:B------:R-:W-:Y:S01]  /*13e10*/  ISETP.GE.AND P4, PT, R212, 0x37, PT ;  /* 0x00000037d400780c */ /* 0x000fe20003f86270 */
[C---:B------:R-:W-:Y:S02]  /*13e20*/  @P6 FFMA.FTZ R3, R186.reuse, -0.69314718246459960938, R3 ;  /* 0xbf317218ba036823 */ /* 0x040fe40000010003 */
[----:B------:R-:W-:Y:S02]  /*13e30*/  @P0 FFMA.FTZ R37, R186, -0.69314718246459960938, R37 ;  /* 0xbf317218ba250823 */ /* 0x000fe40000010025 */
[----:B------:R-:W4:Y:S01]  /*13e40*/  @P1 LDG.E.CONSTANT R52, [R192.64] ;  /* 0x00000004c0341981 */ /* 0x000f22000c1e9900 */
[----:B-1----:R-:W-:Y:S02]  /*13e50*/  @P6 FADD.FTZ R39, R2, -R187 ;  /* 0x800000bb02276221 */ /* 0x002fe40000010000 */
[----:B------:R-:W-:Y:S01]  /*13e60*/  @P6 FADD.FTZ R3, R70, R3 ;  /* 0x0000000346036221 */ /* 0x000fe20000010000 */
[----:B------:R-:W4:Y:S01]  /*13e70*/  @P1 LDG.E.CONSTANT R38, [R192.64] ;  /* 0x00000004c0261981 */ /* 0x000f22000c1e9900 */
[----:B------:R-:W-:-:S02]  /*13e80*/  @P0 FADD.FTZ R37, R68, R37 ;  /* 0x0000002544250221 */ /* 0x000fc40000010000 */
[----:B------:R-:W-:Y:S01]  /*13e90*/  @P6 FFMA.FTZ R39, R186, -0.69314718246459960938, R39 ;  /* 0xbf317218ba276823 */ /* 0x000fe20000010027 */
[----:B------:R-:W-:Y:S01]  /*13ea0*/  @P6 F2FP.PACK_AB R3, RZ, R3 ;  /* 0x00000003ff03623e */ /* 0x000fe200000000ff */
[----:B------:R-:W4:Y:S01]  /*13eb0*/  @P4 LDG.E.CONSTANT R50, [R192.64] ;  /* 0x00000004c0324981 */ /* 0x000f22000c1e9900 */
[----:B------:R-:W-:Y:S01]  /*13ec0*/  @P0 F2FP.PACK_AB R37, RZ, R37 ;  /* 0x00000025ff25023e */ /* 0x000fe200000000ff */
[----:B------:R-:W-:Y:S02]  /*13ed0*/  @P6 FADD.FTZ R39, R72, R39 ;  /* 0x0000002748276221 */ /* 0x000fe40000010000 */
[----:B------:R-:W-:Y:S04]  /*13ee0*/  @P0 STG.E [R190.64+0x180], R32 ;  /* 0x00018020be000986 */ /* 0x000fe8000c101904 */
[----:B------:R0:W-:Y:S01]  /*13ef0*/  @P0 STG.E.U16 [R188.64+0xc0], R94 ;  /* 0x0000c05ebc000986 */ /* 0x0001e2000c101504 */
[----:B------:R-:W-:-:S03]  /*13f00*/  @P6 F2FP.PACK_AB R39, RZ, R39 ;  /* 0x00000027ff27623e */ /* 0x000fc600000000ff */
[----:B------:R-:W4:Y:S04]  /*13f10*/  @P4 LDG.E.CONSTANT R54, [R192.64] ;  /* 0x00000004c0364981 */ /* 0x000f28000c1e9900 */
[----:B------:R1:W-:Y:S01]  /*13f20*/  @P0 STG.E [R190.64+0x184], R33 ;  /* 0x00018421be000986 */ /* 0x0003e2000c101904 */
[----:B0-----:R-:W-:-:S03]  /*13f30*/  PRMT R94, R3, 0x7610, R94 ;  /* 0x00007610035e7816 */ /* 0x001fc6000000005e */
[----:B------:R-:W-:Y:S01]  /*13f40*/  @P0 STG.E.U16 [R188.64+0xc2], R37 ;  /* 0x0000c225bc000986 */ /* 0x000fe2000c101504 */
[----:B------:R-:W-:-:S03]  /*13f50*/  ISETP.GE.AND P0, PT, R212, 0x38, PT ;  /* 0x00000038d400780c */ /* 0x000fc60003f06270 */
[----:B------:R-:W-:Y:S04]  /*13f60*/  @P6 STG.E [R190.64+0x188], R34 ;  /* 0x00018822be006986 */ /* 0x000fe8000c101904 */
[----:B------:R0:W-:Y:S04]  /*13f70*/  @P6 STG.E.U16 [R188.64+0xc4], R94 ;  /* 0x0000c45ebc006986 */ /* 0x0001e8000c101504 */
[----:B------:R0:W-:Y:S04]  /*13f80*/  @P6 STG.E [R190.64+0x18c], R35 ;  /* 0x00018c23be006986 */ /* 0x0001e8000c101904 */
[----:B------:R-:W-:Y:S01]  /*13f90*/  @P6 STG.E.U16 [R188.64+0xc6], R39 ;  /* 0x0000c627bc006986 */ /* 0x000fe2000c101504 */
[----:B------:R-:W-:-:S03]  /*13fa0*/  ISETP.GE.AND P6, PT, R212, 0x39, PT ;  /* 0x00000039d400780c */ /* 0x000fc60003fc6270 */
[----:B------:R-:W4:Y:S04]  /*13fb0*/  @P0 LDG.E.CONSTANT R32, [R192.64] ;  /* 0x00000004c0200981 */ /* 0x000f28000c1e9900 */
[----:B------:R-:W4:Y:S06]  /*13fc0*/  @P0 LDG.E.CONSTANT R56, [R192.64] ;  /* 0x00000004c0380981 */ /* 0x000f2c000c1e9900 */
[----:B------:R-:W4:Y:S04]  /*13fd0*/  @P6 LDG.E.CONSTANT R58, [R192.64] ;  /* 0x00000004c03a6981 */ /* 0x000f28000c1e9900 */
[----:B------:R-:W4:Y:S01]  /*13fe0*/  @P6 LDG.E.CONSTANT R60, [R192.64] ;  /* 0x00000004c03c6981 */ /* 0x000f22000c1e9900 */
[----:B------:R-:W-:-:S05]  /*13ff0*/  HADD2.F32 R0, -RZ, R172.H0_H0 ;  /* 0x200000acff007230 */ /* 0x000fca0000004100 */
[----:B------:R-:W-:-:S04]  /*14000*/  @P5 FADD.FTZ R3, R0, -R187 ;  /* 0x800000bb00035221 */ /* 0x000fc80000010000 */
[----:B------:R-:W-:Y:S01]  /*14010*/  @P5 FFMA.FTZ R3, R186, -0.69314718246459960938, R3 ;  /* 0xbf317218ba035823 */ /* 0x000fe20000010003 */
[----:B------:R-:W-:Y:S02]  /*14020*/  HADD2.F32 R172, -RZ, R172.H1_H1 ;  /* 0x300000acffac7230 */ /* 0x000fe40000004100 */
[----:B------:R-:W-:Y:S01]  /*14030*/  HADD2.F32 R0, -RZ, R173.H0_H0 ;  /* 0x200000adff007230 */ /* 0x000fe20000004100 */
[----:B---3--:R-:W-:Y:S02]  /*14040*/  @P5 FADD.FTZ R3, R40, R3 ;  /* 0x0000000328035221 */ /* 0x008fe40000010000 */
[----:B-1----:R-:W-:-:S03]  /*14050*/  @P5 FADD.FTZ R33, R172, -R187 ;  /* 0x800000bbac215221 */ /* 0x002fc60000010000 */
[----:B------:R-:W-:Y:S01]  /*14060*/  @P5 F2FP.PACK_AB R3, RZ, R3 ;  /* 0x00000003ff03523e */ /* 0x000fe200000000ff */
[----:B------:R-:W-:-:S03]  /*14070*/  HADD2.F32 R2, -RZ, R173.H1_H1 ;  /* 0x300000adff027230 */ /* 0x000fc60000004100 */
[----:B0-----:R-:W-:Y:S01]  /*14080*/  PRMT R94, R3, 0x7610, R94 ;  /* 0x00007610035e7816 */ /* 0x001fe2000000005e */
[----:B------:R-:W-:Y:S02]  /*14090*/  @P3 FADD.FTZ R3, R0, -R187 ;  /* 0x800000bb00033221 */ /* 0x000fe40000010000 */
[C---:B------:R-:W-:Y:S02]  /*140a0*/  @P5 FFMA.FTZ R33, R186.reuse, -0.69314718246459960938, R33 ;  /* 0xbf317218ba215823 */ /* 0x040fe40000010021 */
[----:B------:R-:W-:Y:S02]  /*140b0*/  @P3 FFMA.FTZ R3, R186, -0.69314718246459960938, R3 ;  /* 0xbf317218ba033823 */ /* 0x000fe40000010003 */
[----:B--2---:R-:W-:Y:S02]  /*140c0*/  @P5 FADD.FTZ R33, R44, R33 ;  /* 0x000000212c215221 */ /* 0x004fe40000010000 */
[----:B------:R-:W-:-:S03]  /*140d0*/  @P3 FADD.FTZ R35, R2, -R187 ;  /* 0x800000bb02233221 */ /* 0x000fc60000010000 */
[----:B------:R-:W-:Y:S01]  /*140e0*/  @P5 F2FP.PACK_AB R33, RZ, R33 ;  /* 0x00000021ff21523e */ /* 0x000fe200000000ff */
[----:B------:R-:W-:Y:S01]  /*140f0*/  @P3 FFMA.FTZ R35, R186, -0.69314718246459960938, R35 ;  /* 0xbf317218ba233823 */ /* 0x000fe20000010023 */
[----:B------:R-:W-:Y:S02]  /*14100*/  @P5 STG.E [R190.64+0x190], R28 ;  /* 0x0001901cbe005986 */ /* 0x000fe4000c101904 */
[----:B------:R-:W-:Y:S02]  /*14110*/  PRMT R2, R33, 0x7610, R2 ;  /* 0x0000761021027816 */ /* 0x000fe40000000002 */
[----:B------:R0:W-:Y:S01]  /*14120*/  @P5 STG.E.U16 [R188.64+0xc8], R94 ;  /* 0x0000c85ebc005986 */ /* 0x0001e2000c101504 */
[----:B------:R-:W-:-:S03]  /*14130*/  HADD2.F32 R0, -RZ, R174.H0_H0 ;  /* 0x200000aeff007230 */ /* 0x000fc60000004100 */
[----:B------:R1:W-:Y:S01]  /*14140*/  @P5 STG.E [R190.64+0x194], R29 ;  /* 0x0001941dbe005986 */ /* 0x0003e2000c101904 */
[----:B------:R-:W-:-:S03]  /*14150*/  HADD2.F32 R174, -RZ, R174.H1_H1 ;  /* 0x300000aeffae7230 */ /* 0x000fc60000004100 */
[----:B------:R2:W-:Y:S04]  /*14160*/  @P5 STG.E.U16 [R188.64+0xca], R2 ;  /* 0x0000ca02bc005986 */ /* 0x0005e8000c101504 */
[----:B------:R-:W-:Y:S01]  /*14170*/  @P3 STG.E [R190.64+0x198], R30 ;  /* 0x0001981ebe003986 */ /* 0x000fe2000c101904 */
[----:B------:R-:W-:Y:S02]  /*14180*/  @P2 FADD.FTZ R33, R0, -R187 ;  /* 0x800000bb00212221 */ /* 0x000fe40000010000 */
[----:B----4-:R-:W-:Y:S02]  /*14190*/  @P3 FADD.FTZ R3, R42, R3 ;  /* 0x000000032a033221 */ /* 0x010fe40000010000 */
[----:B------:R-:W-:-:S03]  /*141a0*/  @P3 FADD.FTZ R35, R46, R35 ;  /* 0x000000232e233221 */ /* 0x000fc60000010000 */
[----:B------:R-:W-:Y:S02]  /*141b0*/  @P3 F2FP.PACK_AB R3, RZ, R3 ;  /* 0x00000003ff03323e */ /* 0x000fe400000000ff */
[----:B------:R-:W-:Y:S02]  /*141c0*/  @P3 F2FP.PACK_AB R35, RZ, R35 ;  /* 0x00000023ff23323e */ /* 0x000fe400000000ff */
[----:B0-----:R-:W-:-:S05]  /*141d0*/  PRMT R94, R3, 0x7610, R94 ;  /* 0x00007610035e7816 */ /* 0x001fca000000005e */
[----:B------:R-:W-:Y:S04]  /*141e0*/  @P3 STG.E.U16 [R188.64+0xcc], R94 ;  /* 0x0000cc5ebc003986 */ /* 0x000fe8000c101504 */
[----:B------:R0:W-:Y:S04]  /*141f0*/  @P3 STG.E [R190.64+0x19c], R31 ;  /* 0x00019c1fbe003986 */ /* 0x0001e8000c101904 */
[----:B------:R-:W-:Y:S01]  /*14200*/  @P3 STG.E.U16 [R188.64+0xce], R35 ;  /* 0x0000ce23bc003986 */ /* 0x000fe2000c101504 */
[----:B------:R-:W-:Y:S01]  /*14210*/  ISETP.GE.AND P3, PT, R212, 0x3a, PT ;  /* 0x0000003ad400780c */ /* 0x000fe20003f66270 */
[----:B------:R-:W-:Y:S01]  /*14220*/  @P2 FADD.FTZ R3, R174, -R187 ;  /* 0x800000bbae032221 */ /* 0x000fe20000010000 */
[----:B------:R-:W-:Y:S01]  /*14230*/  HADD2.F32 R0, -RZ, R175.H0_H0 ;  /* 0x200000afff007230 */ /* 0x000fe20000004100 */
[----:B------:R-:W-:-:S02]  /*14240*/  @P2 FFMA.FTZ R33, R186, -0.69314718246459960938, R33 ;  /* 0xbf317218ba212823 */ /* 0x000fc40000010021 */
[----:B------:R-:W-:Y:S02]  /*14250*/  @P2 FFMA.FTZ R3, R186, -0.69314718246459960938, R3 ;  /* 0xbf317218ba032823 */ /* 0x000fe40000010003 */
[----:B-1----:R-:W-:Y:S01]  /*14260*/  @P1 FADD.FTZ R29, R0, -R187 ;  /* 0x800000bb001d1221 */ /* 0x002fe20000010000 */
[----:B------:R-:W-:-:S05]  /*14270*/  HADD2.F32 R0, -RZ, R176.H0_H0 ;  /* 0x200000b0ff007230 */ /* 0x000fca0000004100 */
[----:B------:R-:W3:Y:S01]  /*14280*/  @P3 LDG.E.CONSTANT R28, [R192.64] ;  /* 0x00000004c01c3981 */ /* 0x000ee2000c1e9900 */
[----:B--2---:R-:W-:Y:S01]  /*14290*/  HADD2.F32 R2, -RZ, R175.H1_H1 ;  /* 0x300000afff027230 */ /* 0x004fe20000004100 */
[----:B------:R-:W-:Y:S01]  /*142a0*/  ISETP.GE.AND P5, PT, R212, 0x3b, PT ;  /* 0x0000003bd400780c */ /* 0x000fe20003fa6270 */
[----:B------:R-:W-:Y:S01]  /*142b0*/  HADD2.F32 R176, -RZ, R176.H1_H1 ;  /* 0x300000b0ffb07230 */ /* 0x000fe20000004100 */
[----:B------:R1:W-:Y:S02]  /*142c0*/  @P2 STG.E [R190.64+0x1a0], R24 ;  /* 0x0001a018be002986 */ /* 0x0003e4000c101904 */
[----:B0-----:R-:W-:Y:S02]  /*142d0*/  @P1 FADD.FTZ R31, R2, -R187 ;  /* 0x800000bb021f1221 */ /* 0x001fe40000010000 */
[C---:B------:R-:W-:Y:S02]  /*142e0*/  @P1 FFMA.FTZ R29, R186.reuse, -0.69314718246459960938, R29 ;  /* 0xbf317218ba1d1823 */ /* 0x040fe4000001001d */
[----:B------:R-:W-:-:S05]  /*142f0*/  @P1 FFMA.FTZ R31, R186, -0.69314718246459960938, R31 ;  /* 0xbf317218ba1f1823 */ /* 0x000fca000001001f */
[----:B------:R-:W4:Y:S04]  /*14300*/  @P5 LDG.E.CONSTANT R34, [R192.64] ;  /* 0x00000004c0225981 */ /* 0x000f28000c1e9900 */
[----:B-1----:R-:W4:Y:S01]  /*14310*/  @P3 LDG.E.CONSTANT R24, [R192.64] ;  /* 0x00000004c0183981 */ /* 0x002f22000c1e9900 */
[----:B------:R-:W-:-:S03]  /*14320*/  HADD2.F32 R2, -RZ, R177.H1_H1 ;  /* 0x300000b1ff027230 */ /* 0x000fc60000004100 */
[----:B------:R-:W4:Y:S01]  /*14330*/  @P5 LDG.E.CONSTANT R30, [R192.64] ;  /* 0x00000004c01e5981 */ /* 0x000f22000c1e9900 */
[----:B------:R-:W-:-:S05]  /*14340*/  @P2 FADD.FTZ R3, R36, R3 ;  /* 0x0000000324032221 */ /* 0x000fca0000010000 */
[----:B------:R-:W-:-:S04]  /*14350*/  @P2 F2FP.PACK_AB R3, RZ, R3 ;  /* 0x00000003ff03223e */ /* 0x000fc800000000ff */
[----:B------:R-:W-:Y:S01]  /*14360*/  PRMT R94, R3, 0x7610, R94 ;  /* 0x00007610035e7816 */ /* 0x000fe2000000005e */
[----:B------:R-:W-:-:S04]  /*14370*/  @P4 FADD.FTZ R3, R0, -R187 ;  /* 0x800000bb00034221 */ /* 0x000fc80000010000 */
[----:B------:R-:W-:Y:S01]  /*14380*/  @P4 FFMA.FTZ R3, R186, -0.69314718246459960938, R3 ;  /* 0xbf317218ba034823 */ /* 0x000fe20000010003 */
[----:B------:R-:W-:Y:S01]  /*14390*/  HADD2.F32 R0, -RZ, R177.H0_H0 ;  /* 0x200000b1ff007230 */ /* 0x000fe20000004100 */
[----:B------:R-:W-:-:S05]  /*143a0*/  @P2 FADD.FTZ R33, R48, R33 ;  /* 0x0000002130212221 */ /* 0x000fca0000010000 */
[----:B------:R-:W-:-:S05]  /*143b0*/  @P2 F2FP.PACK_AB R33, RZ, R33 ;  /* 0x00000021ff21223e */ /* 0x000fca00000000ff */
[----:B------:R-:W-:Y:S04]  /*143c0*/  @P2 STG.E.U16 [R188.64+0xd0], R33 ;  /* 0x0000d021bc002986 */ /* 0x000fe8000c101504 */
[----:B------:R0:W-:Y:S01]  /*143d0*/  @P2 STG.E [R190.64+0x1a4], R25 ;  /* 0x0001a419be002986 */ /* 0x0001e2000c101904 */
[----:B------:R-:W-:Y:S02]  /*143e0*/  @P1 FADD.FTZ R29, R52, R29 ;  /* 0x0000001d341d1221 */ /* 0x000fe40000010000 */
[----:B0-----:R-:W-:Y:S02]  /*143f0*/  @P4 FADD.FTZ R25, R176, -R187 ;  /* 0x800000bbb0194221 */ /* 0x001fe40000010000 */
[----:B------:R-:W-:Y:S02]  /*14400*/  @P4 FADD.FTZ R3, R50, R3 ;  /* 0x0000000332034221 */ /* 0x000fe40000010000 */
[----:B------:R-:W-:-:S02]  /*14410*/  @P4 FFMA.FTZ R25, R186, -0.69314718246459960938, R25 ;  /* 0xbf317218ba194823 */ /* 0x000fc40000010019 */
[----:B------:R-:W-:Y:S01]  /*14420*/  @P1 FADD.FTZ R31, R38, R31 ;  /* 0x0000001f261f1221 */ /* 0x000fe20000010000 */
[----:B------:R-:W-:Y:S01]  /*14430*/  @P1 F2FP.PACK_AB R29, RZ, R29 ;  /* 0x0000001dff1d123e */ /* 0x000fe200000000ff */
[----:B------:R0:W-:Y:S01]  /*14440*/  @P2 STG.E.U16 [R188.64+0xd2], R94 ;  /* 0x0000d25ebc002986 */ /* 0x0001e2000c101504 */
[----:B------:R-:W-:Y:S02]  /*14450*/  @P4 F2FP.PACK_AB R3, RZ, R3 ;  /* 0x00000003ff03423e */ /* 0x000fe400000000ff */
[----:B------:R-:W-:Y:S01]  /*14460*/  @P1 F2FP.PACK_AB R31, RZ, R31 ;  /* 0x0000001fff1f123e */ /* 0x000fe200000000ff */
[----:B------:R-:W-:Y:S01]  /*14470*/  @P4 FADD.FTZ R25, R54, R25 ;  /* 0x0000001936194221 */ /* 0x000fe20000010000 */
[----:B------:R-:W-:Y:S01]  /*14480*/  ISETP.GE.AND P2, PT, R212, 0x3c, PT ;  /* 0x0000003cd400780c */ /* 0x000fe20003f46270 */
[----:B------:R-:W-:Y:S03]  /*14490*/  @P1 STG.E [R190.64+0x1a8], R26 ;  /* 0x0001a81abe001986 */ /* 0x000fe6000c101904 */
[----:B------:R-:W-:Y:S01]  /*144a0*/  @P4 F2FP.PACK_AB R25, RZ, R25 ;  /* 0x00000019ff19423e */ /* 0x000fe200000000ff */
[----:B------:R1:W-:Y:S01]  /*144b0*/  @P1 STG.E.U16 [R188.64+0xd4], R29 ;  /* 0x0000d41dbc001986 */ /* 0x0003e2000c101504 */
[----:B0-----:R-:W-:Y:S01]  /*144c0*/  PRMT R94, R3, 0x7610, R94 ;  /* 0x00007610035e7816 */ /* 0x001fe2000000005e */
[----:B------:R-:W-:Y:S01]  /*144d0*/  @P0 FADD.FTZ R3, R0, -R187 ;  /* 0x800000bb00030221 */ /* 0x000fe20000010000 */
[--C-:B------:R-:W-:Y:S01]  /*144e0*/  HADD2.F32 R0, -RZ, R178.reuse.H0_H0 ;  /* 0x200000b2ff007230 */ /* 0x100fe20000004100 */
[----:B------:R0:W-:Y:S01]  /*144f0*/  @P1 STG.E [R190.64+0x1ac], R27 ;  /* 0x0001ac1bbe001986 */ /* 0x0001e2000c101904 */
[----:B------:R-:W-:-:S03]  /*14500*/  HADD2.F32 R178, -RZ, R178.H1_H1 ;  /* 0x300000b2ffb27230 */ /* 0x000fc60000004100 */
[----:B------:R-:W-:Y:S01]  /*14510*/  @P1 STG.E.U16 [R188.64+0xd6], R31 ;  /* 0x0000d61fbc001986 */ /* 0x000fe2000c101504 */
[----:B------:R-:W-:Y:S02]  /*14520*/  ISETP.GE.AND P1, PT, R212, 0x3d, PT ;  /* 0x0000003dd400780c */ /* 0x000fe40003f26270 */
[----:B-1----:R-:W-:Y:S01]  /*14530*/  PRMT R29, R25, 0x7610, R29 ;  /* 0x00007610191d7816 */ /* 0x002fe2000000001d */
[----:B------:R-:W-:Y:S01]  /*14540*/  @P0 FADD.FTZ R25, R2, -R187 ;  /* 0x800000bb02190221 */ /* 0x000fe20000010000 */
[----:B------:R1:W-:Y:S01]  /*14550*/  @P4 STG.E [R190.64+0x1b0], R20 ;  /* 0x0001b014be004986 */ /* 0x0003e2000c101904 */
[----:B------:R-:W-:Y:S02]  /*14560*/  @P0 FFMA.FTZ R3, R186, -0.69314718246459960938, R3 ;  /* 0xbf317218ba030823 */ /* 0x000fe40000010003 */
[----:B0-----:R-:W-:Y:S01]  /*14570*/  @P6 FADD.FTZ R27, R0, -R187 ;  /* 0x800000bb001b6221 */ /* 0x001fe20000010000 */
[----:B------:R-:W-:Y:S01]  /*14580*/  @P4 STG.E.U16 [R188.64+0xd8], R94 ;  /* 0x0000d85ebc004986 */ /* 0x000fe2000c101504 */
[----:B------:R-:W-:-:S03]  /*14590*/  @P0 FFMA.FTZ R25, R186, -0.69314718246459960938, R25 ;  /* 0xbf317218ba190823 */ /* 0x000fc60000010019 */
[----:B------:R0:W-:Y:S01]  /*145a0*/  @P4 STG.E [R190.64+0x1b4], R21 ;  /* 0x0001b415be004986 */ /* 0x0001e2000c101904 */
[----:B------:R-:W-:Y:S02]  /*145b0*/  @P0 FADD.FTZ R3, R32, R3 ;  /* 0x0000000320030221 */ /* 0x000fe40000010000 */
[----:B------:R-:W-:Y:S01]  /*145c0*/  @P6 FFMA.FTZ R27, R186, -0.69314718246459960938, R27 ;  /* 0xbf317218ba1b6823 */ /* 0x000fe2000001001b */
[----:B-1----:R-:W2:Y:S01]  /*145d0*/  @P2 LDG.E.CONSTANT R20, [R192.64] ;  /* 0x00000004c0142981 */ /* 0x002ea2000c1e9900 */
[----:B------:R-:W-:-:S03]  /*145e0*/  @P0 FADD.FTZ R25, R56, R25 ;  /* 0x0000001938190221 */ /* 0x000fc60000010000 */
[----:B------:R-:W2:Y:S01]  /*145f0*/  @P2 LDG.E.CONSTANT R26, [R192.64] ;  /* 0x00000004c01a2981 */ /* 0x000ea2000c1e9900 */
[----:B0-----:R-:W-:Y:S01]  /*14600*/  @P6 FADD.FTZ R21, R178, -R187 ;  /* 0x800000bbb2156221 */ /* 0x001fe20000010000 */
[----:B------:R-:W-:Y:S01]  /*14610*/  @P0 F2FP.PACK_AB R3, RZ, R3 ;  /* 0x00000003ff03023e */ /* 0x000fe200000000ff */
[----:B------:R-:W-:Y:S01]  /*14620*/  @P6 FADD.FTZ R27, R58, R27 ;  /* 0x0000001b3a1b6221 */ /* 0x000fe20000010000 */
[----:B------:R-:W2:Y:S01]  /*14630*/  @P1 LDG.E.CONSTANT R36, [R192.64] ;  /* 0x00000004c0241981 */ /* 0x000ea2000c1e9900 */
[----:B------:R-:W-:Y:S01]  /*14640*/  @P6 FFMA.FTZ R21, R186, -0.69314718246459960938, R21 ;  /* 0xbf317218ba156823 */ /* 0x000fe20000010015 */
[----:B------:R-:W-:Y:S02]  /*14650*/  @P0 F2FP.PACK_AB R25, RZ, R25 ;  /* 0x00000019ff19023e */ /* 0x000fe400000000ff */
[----:B------:R-:W-:Y:S01]  /*14660*/  @P4 STG.E.U16 [R188.64+0xda], R29 ;  /* 0x0000da1dbc004986 */ /* 0x000fe2000c101504 */
[----:B------:R-:W-:Y:S01]  /*14670*/  @P6 FADD.FTZ R21, R60, R21 ;  /* 0x000000153c156221 */ /* 0x000fe20000010000 */
[----:B------:R-:W-:-:S02]  /*14680*/  ISETP.GE.AND P4, PT, R212, 0x3e, PT ;  /* 0x0000003ed400780c */ /* 0x000fc40003f86270 */
[----:B------:R-:W2:Y:S01]  /*14690*/  @P1 LDG.E.CONSTANT R32, [R192.64] ;  /* 0x00000004c0201981 */ /* 0x000ea2000c1e9900 */
[----:B------:R-:W-:-:S03]  /*146a0*/  @P6 F2FP.PACK_AB R27, RZ, R27 ;  /* 0x0000001bff1b623e */ /* 0x000fc600000000ff */
[----:B------:R0:W-:Y:S01]  /*146b0*/  @P0 STG.E [R190.64+0x1b8], R22 ;  /* 0x0001b816be000986 */ /* 0x0001e2000c101904 */
[----:B------:R-:W-:-:S03]  /*146c0*/  @P6 F2FP.PACK_AB R21, RZ, R21 ;  /* 0x00000015ff15623e */ /* 0x000fc600000000ff */
[----:B------:R1:W-:Y:S04]  /*146d0*/  @P0 STG.E.U16 [R188.64+0xdc], R3 ;  /* 0x0000dc03bc000986 */ /* 0x0003e8000c101504 */
[----:B------:R-:W-:Y:S04]  /*146e0*/  @P0 STG.E [R190.64+0x1bc], R23 ;  /* 0x0001bc17be000986 */ /* 0x000fe8000c101904 */
[----:B------:R-:W-:Y:S01]  /*146f0*/  @P0 STG.E.U16 [R188.64+0xde], R25 ;  /* 0x0000de19bc000986 */ /* 0x000fe2000c101504 */
[----:B------:R-:W-:-:S03]  /*14700*/  ISETP.GE.AND P0, PT, R212, 0x3f, PT ;  /* 0x0000003fd400780c */ /* 0x000fc60003f06270 */
[----:B------:R-:W-:Y:S04]  /*14710*/  @P6 STG.E [R190.64+0x1c0], R16 ;  /* 0x0001c010be006986 */ /* 0x000fe8000c101904 */
[----:B------:R-:W-:Y:S04]  /*14720*/  @P6 STG.E.U16 [R188.64+0xe0], R27 ;  /* 0x0000e01bbc006986 */ /* 0x000fe8000c101504 */
[----:B------:R1:W-:Y:S04]  /*14730*/  @P6 STG.E [R190.64+0x1c4], R17 ;  /* 0x0001c411be006986 */ /* 0x0003e8000c101904 */
[----:B------:R1:W-:Y:S01]  /*14740*/  @P6 STG.E.U16 [R188.64+0xe2], R21 ;  /* 0x0000e215bc006986 */ /* 0x0003e2000c101504 */
[----:B------:R-:W-:-:S03]  /*14750*/  ISETP.GE.AND P6, PT, R212, 0x40, PT ;  /* 0x00000040d400780c */ /* 0x000fc60003fc6270 */
[----:B0-----:R-:W2:Y:S04]  /*14760*/  @P4 LDG.E.CONSTANT R22, [R192.64] ;  /* 0x00000004c0164981 */ /* 0x001ea8000c1e9900 */
[----:B------:R-:W2:Y:S04]  /*14770*/  @P4 LDG.E.CONSTANT R38, [R192.64] ;  /* 0x00000004c0264981 */ /* 0x000ea8000c1e9900 */
[----:B------:R-:W2:Y:S04]  /*14780*/  @P0 LDG.E.CONSTANT R40, [R192.64] ;  /* 0x00000004c0280981 */ /* 0x000ea8000c1e9900 */
[----:B------:R-:W2:Y:S04]  /*14790*/  @P0 LDG.E.CONSTANT R42, [R192.64] ;  /* 0x00000004c02a0981 */ /* 0x000ea8000c1e9900 */
[----:B------:R-:W2:Y:S01]  /*147a0*/  @P6 LDG.E.CONSTANT R44, [R192.64] ;  /* 0x00000004c02c6981 */ /* 0x000ea2000c1e9900 */
[----:B------:R-:W-:-:S05]  /*147b0*/  HADD2.F32 R0, -RZ, R179.H0_H0 ;  /* 0x200000b3ff007230 */ /* 0x000fca0000004100 */
[----:B-1----:R-:W-:Y:S01]  /*147c0*/  @P3 FADD.FTZ R3, R0, -R187 ;  /* 0x800000bb00033221 */ /* 0x002fe20000010000 */
[----:B------:R-:W-:-:S03]  /*147d0*/  HADD2.F32 R0, -RZ, R179.H1_H1 ;  /* 0x300000b3ff007230 */ /* 0x000fc60000004100 */
[----:B------:R-:W-:Y:S01]  /*147e0*/  @P3 FFMA.FTZ R3, R186, -0.69314718246459960938, R3 ;  /* 0xbf317218ba033823 */ /* 0x000fe20000010003 */
[--C-:B------:R-:W-:Y:S01]  /*147f0*/  HADD2.F32 R2, -RZ, R180.reuse.H0_H0 ;  /* 0x200000b4ff027230 */ /* 0x100fe20000004100 */
[----:B------:R-:W-:Y:S01]  /*14800*/  @P3 FADD.FTZ R17, R0, -R187 ;  /* 0x800000bb00113221 */ /* 0x000fe20000010000 */
[----:B------:R-:W-:-:S03]  /*14810*/  HADD2.F32 R180, -RZ, R180.H1_H1 ;  /* 0x300000b4ffb47230 */ /* 0x000fc60000004100 */
[----:B------:R-:W-:Y:S02]  /*14820*/  @P3 FFMA.FTZ R17, R186, -0.69314718246459960938, R17 ;  /* 0xbf317218ba113823 */ /* 0x000fe40000010011 */
[----:B------:R-:W-:Y:S01]  /*14830*/  @P5 FADD.FTZ R21, R2, -R187 ;  /* 0x800000bb02155221 */ /* 0x000fe20000010000 */
[----:B------:R-:W-:-:S03]  /*14840*/  HADD2.F32 R0, -RZ, R181.H0_H0 ;  /* 0x200000b5ff007230 */ /* 0x000fc60000004100 */
[----:B------:R-:W-:Y:S01]  /*14850*/  @P5 FFMA.FTZ R21, R186, -0.69314718246459960938, R21 ;  /* 0xbf317218ba155823 */ /* 0x000fe20000010015 */
[----:B------:R-:W-:Y:S01]  /*14860*/  @P3 STG.E [R190.64+0x1c8], R18 ;  /* 0x0001c812be003986 */ /* 0x000fe2000c101904 */
[--C-:B------:R-:W-:Y:S02]  /*14870*/  HADD2.F32 R2, -RZ, R182.reuse.H0_H0 ;  /* 0x200000b6ff027230 */ /* 0x100fe40000004100 */
[----:B------:R-:W-:Y:S01]  /*14880*/  HADD2.F32 R182, -RZ, R182.H1_H1 ;  /* 0x300000b6ffb67230 */ /* 0x000fe20000004100 */
[----:B---3--:R-:W-:-:S05]  /*14890*/  @P3 FADD.FTZ R3, R28, R3 ;  /* 0x000000031c033221 */ /* 0x008fca0000010000 */
[----:B------:R-:W-:-:S04]  /*148a0*/  @P3 F2FP.PACK_AB R3, RZ, R3 ;  /* 0x00000003ff03323e */ /* 0x000fc800000000ff */
[----:B------:R-:W-:Y:S01]  /*148b0*/  PRMT R94, R3, 0x7610, R94 ;  /* 0x00007610035e7816 */ /* 0x000fe2000000005e */
[----:B------:R-:W-:-:S04]  /*148c0*/  @P5 FADD.FTZ R3, R180, -R187 ;  /* 0x800000bbb4035221 */ /* 0x000fc80000010000 */
[----:B------:R-:W-:Y:S02]  /*148d0*/  @P5 FFMA.FTZ R3, R186, -0.69314718246459960938, R3 ;  /* 0xbf317218ba035823 */ /* 0x000fe40000010003 */
[----:B----4-:R-:W-:Y:S02]  /*148e0*/  @P3 FADD.FTZ R17, R24, R17 ;  /* 0x0000001118113221 */ /* 0x010fe40000010000 */
[----:B------:R-:W-:-:S03]  /*148f0*/  @P5 FADD.FTZ R3, R34, R3 ;  /* 0x0000000322035221 */ /* 0x000fc60000010000 */
[----:B------:R-:W-:Y:S01]  /*14900*/  @P3 F2FP.PACK_AB R17, RZ, R17 ;  /* 0x00000011ff11323e */ /* 0x000fe200000000ff */
[----:B------:R-:W-:Y:S01]  /*14910*/  @P5 FADD.FTZ R21, R30, R21 ;  /* 0x000000151e155221 */ /* 0x000fe20000010000 */
[----:B------:R-:W-:Y:S02]  /*14920*/  @P5 F2FP.PACK_AB R3, RZ, R3 ;  /* 0x00000003ff03523e */ /* 0x000fe400000000ff */
[----:B------:R-:W-:Y:S01]  /*14930*/  PRMT R16, R17, 0x7610, R16 ;  /* 0x0000761011107816 */ /* 0x000fe20000000010 */
[----:B------:R-:W-:Y:S01]  /*14940*/  @P2 FADD.FTZ R17, R0, -R187 ;  /* 0x800000bb00112221 */ /* 0x000fe20000010000 */
[----:B------:R-:W-:Y:S01]  /*14950*/  HADD2.F32 R0, -RZ, R181.H1_H1 ;  /* 0x300000b5ff007230 */ /* 0x000fe20000004100 */
[----:B------:R0:W-:Y:S01]  /*14960*/  @P3 STG.E.U16 [R188.64+0xe4], R94 ;  /* 0x0000e45ebc003986 */ /* 0x0001e2000c101504 */
[----:B------:R-:W-:-:S03]  /*14970*/  @P5 F2FP.PACK_AB R21, RZ, R21 ;  /* 0x00000015ff15523e */ /* 0x000fc600000000ff */
[----:B------:R1:W-:Y:S04]  /*14980*/  @P3 STG.E [R190.64+0x1cc], R19 ;  /* 0x0001cc13be003986 */ /* 0x0003e8000c101904 */
[----:B------:R-:W-:Y:S01]  /*14990*/  @P3 STG.E.U16 [R188.64+0xe6], R16 ;  /* 0x0000e610bc003986 */ /* 0x000fe2000c101504 */
[----:B0-----:R-:W-:Y:S01]  /*149a0*/  PRMT R94, R3, 0x7610, R94 ;  /* 0x00007610035e7816 */ /* 0x001fe2000000005e */
[----:B------:R-:W-:Y:S02]  /*149b0*/  @P2 FADD.FTZ R3, R0, -R187 ;  /* 0x800000bb00032221 */ /* 0x000fe40000010000 */
[----:B------:R-:W-:Y:S02]  /*149c0*/  @P5 STG.E [R190.64+0x1d0], R12 ;  /* 0x0001d00cbe005986 */ /* 0x000fe4000c101904 */
[----:B------:R-:W-:-:S02]  /*149d0*/  @P2 FFMA.FTZ R3, R186, -0.69314718246459960938, R3 ;  /* 0xbf317218ba032823 */ /* 0x000fc40000010003 */
[----:B------:R-:W-:Y:S01]  /*149e0*/  @P5 STG.E.U16 [R188.64+0xe8], R21 ;  /* 0x0000e815bc005986 */ /* 0x000fe2000c101504 */
[----:B------:R-:W-:-:S03]  /*149f0*/  @P2 FFMA.FTZ R17, R186, -0.69314718246459960938, R17 ;  /* 0xbf317218ba112823 */ /* 0x000fc60000010011 */
[----:B------:R0:W-:Y:S01]  /*14a00*/  @P5 STG.E [R190.64+0x1d4], R13 ;  /* 0x0001d40dbe005986 */ /* 0x0001e2000c101904 */
[----:B-1----:R-:W-:Y:S01]  /*14a10*/  @P1 FADD.FTZ R19, R2, -R187 ;  /* 0x800000bb02131221 */ /* 0x002fe20000010000 */
[----:B------:R-:W-:-:S03]  /*14a20*/  HADD2.F32 R0, -RZ, R183.H0_H0 ;  /* 0x200000b7ff007230 */ /* 0x000fc60000004100 */
[----:B------:R-:W-:Y:S02]  /*14a30*/  @P1 FFMA.FTZ R19, R186, -0.69314718246459960938, R19 ;  /* 0xbf317218ba131823 */ /* 0x000fe40000010013 */
[----:B0-----:R-:W-:-:S04]  /*14a40*/  @P1 FADD.FTZ R13, R182, -R187 ;  /* 0x800000bbb60d1221 */ /* 0x001fc80000010000 */
[----:B------:R-:W-:Y:S01]  /*14a50*/  @P1 FFMA.FTZ R13, R186, -0.69314718246459960938, R13 ;  /* 0xbf317218ba0d1823 */ /* 0x000fe2000001000d */
[----:B------:R0:W-:Y:S01]  /*14a60*/  @P5 STG.E.U16 [R188.64+0xea], R94 ;  /* 0x0000ea5ebc005986 */ /* 0x0001e2000c101504 */
[----:B------:R-:W-:-:S03]  /*14a70*/  HADD2.F32 R2, -RZ, R184.H0_H0 ;  /* 0x200000b8ff027230 */ /* 0x000fc60000004100 */
[----:B------:R-:W-:Y:S01]  /*14a80*/  @P2 STG.E [R190.64+0x1d8], R14 ;  /* 0x0001d80ebe002986 */ /* 0x000fe2000c101904 */
[----:B------:R-:W-:Y:S01]  /*14a90*/  HADD2.F32 R184, -RZ, R184.H1_H1 ;  /* 0x300000b8ffb87230 */ /* 0x000fe20000004100 */
[----:B--2---:R-:W-:Y:S02]  /*14aa0*/  @P2 FADD.FTZ R3, R20, R3 ;  /* 0x0000000314032221 */ /* 0x004fe40000010000 */
[----:B------:R-:W-:-:S03]  /*14ab0*/  @P2 FADD.FTZ R17, R26, R17 ;  /* 0x000000111a112221 */ /* 0x000fc60000010000 */
[----:B------:R-:W-:Y:S02]  /*14ac0*/  @P2 F2FP.PACK_AB R3, RZ, R3 ;  /* 0x00000003ff03223e */ /* 0x000fe400000000ff */
[----:B------:R-:W-:Y:S01]  /*14ad0*/  @P2 F2FP.PACK_AB R17, RZ, R17 ;  /* 0x00000011ff11223e */ /* 0x000fe200000000ff */
[----:B------:R-:W-:Y:S01]  /*14ae0*/  @P1 FADD.FTZ R13, R36, R13 ;  /* 0x0000000d240d1221 */ /* 0x000fe20000010000 */
[----:B0-----:R-:W-:Y:S01]  /*14af0*/  PRMT R94, R3, 0x7610, R94 ;  /* 0x00007610035e7816 */ /* 0x001fe2000000005e */
[----:B------:R-:W-:Y:S01]  /*14b00*/  @P4 FADD.FTZ R3, R0, -R187 ;  /* 0x800000bb00034221 */ /* 0x000fe20000010000 */
[----:B------:R-:W-:Y:S02]  /*14b10*/  HADD2.F32 R0, -RZ, R183.H1_H1 ;  /* 0x300000b7ff007230 */ /* 0x000fe40000004100 */
[----:B------:R-:W-:Y:S01]  /*14b20*/  @P1 F2FP.PACK_AB R13, RZ, R13 ;  /* 0x0000000dff0d123e */ /* 0x000fe200000000ff */
[----:B------:R-:W-:Y:S01]  /*14b30*/  @P1 FADD.FTZ R19, R32, R19 ;  /* 0x0000001320131221 */ /* 0x000fe20000010000 */
[----:B------:R-:W-:Y:S02]  /*14b40*/  @P2 STG.E.U16 [R188.64+0xec], R17 ;  /* 0x0000ec11bc002986 */ /* 0x000fe4000c101504 */
[----:B------:R-:W-:-:S02]  /*14b50*/  PRMT R12, R13, 0x7610, R12 ;  /* 0x000076100d0c7816 */ /* 0x000fc4000000000c */
[----:B------:R-:W-:Y:S01]  /*14b60*/  @P1 F2FP.PACK_AB R19, RZ, R19 ;  /* 0x00000013ff13123e */ /* 0x000fe200000000ff */
[----:B------:R0:W-:Y:S01]  /*14b70*/  @P2 STG.E [R190.64+0x1dc], R15 ;  /* 0x0001dc0fbe002986 */ /* 0x0001e2000c101904 */
[----:B------:R-:W-:-:S03]  /*14b80*/  @P4 FADD.FTZ R13, R0, -R187 ;  /* 0x800000bb000d4221 */ /* 0x000fc60000010000 */
[----:B------:R-:W-:Y:S01]  /*14b90*/  @P2 STG.E.U16 [R188.64+0xee], R94 ;  /* 0x0000ee5ebc002986 */ /* 0x000fe2000c101504 */
[----:B------:R-:W-:-:S03]  /*14ba0*/  @P4 FFMA.FTZ R3, R186, -0.69314718246459960938, R3 ;  /* 0xbf317218ba034823 */ /* 0x000fc60000010003 */
[----:B------:R1:W-:Y:S01]  /*14bb0*/  @P1 STG.E [R190.64+0x1e0], R8 ;  /* 0x0001e008be001986 */ /* 0x0003e2000c101904 */
[----:B------:R-:W-:-:S03]  /*14bc0*/  @P4 FFMA.FTZ R13, R186, -0.69314718246459960938, R13 ;  /* 0xbf317218ba0d4823 */ /* 0x000fc6000001000d */
[----:B------:R-:W-:Y:S01]  /*14bd0*/  @P1 STG.E.U16 [R188.64+0xf0], R19 ;  /* 0x0000f013bc001986 */ /* 0x000fe2000c101504 */
[----:B0-----:R-:W-:-:S03]  /*14be0*/  @P0 FADD.FTZ R15, R2, -R187 ;  /* 0x800000bb020f0221 */ /* 0x001fc60000010000 */
[----:B------:R0:W-:Y:S01]  /*14bf0*/  @P1 STG.E [R190.64+0x1e4], R9 ;  /* 0x0001e409be001986 */ /* 0x0001e2000c101904 */
[----:B-1----:R-:W-:Y:S01]  /*14c00*/  HADD2.F32 R8, -RZ, R185.H0_H0 ;  /* 0x200000b9ff087230 */ /* 0x002fe20000004100 */
[----:B------:R-:W-:-:S04]  /*14c10*/  @P0 FFMA.FTZ R15, R186, -0.69314718246459960938, R15 ;  /* 0xbf317218ba0f0823 */ /* 0x000fc8000001000f */
[--C-:B------:R-:W-:Y:S02]  /*14c20*/  @P6 FADD.FTZ R17, R8, -R187.reuse ;  /* 0x800000bb08116221 */ /* 0x100fe40000010000 */
[----:B0-----:R-:W-:Y:S02]  /*14c30*/  @P0 FADD.FTZ R9, R184, -R187 ;  /* 0x800000bbb8090221 */ /* 0x001fe40000010000 */
[----:B------:R-:W-:Y:S02]  /*14c40*/  @P4 FADD.FTZ R3, R22, R3 ;  /* 0x0000000316034221 */ /* 0x000fe40000010000 */
[----:B------:R-:W-:Y:S02]  /*14c50*/  @P0 FFMA.FTZ R9, R186, -0.69314718246459960938, R9 ;  /* 0xbf317218ba090823 */ /* 0x000fe40000010009 */
[----:B------:R-:W-:Y:S01]  /*14c60*/  @P4 FADD.FTZ R13, R38, R13 ;  /* 0x0000000d260d4221 */ /* 0x000fe20000010000 */
[----:B------:R-:W-:Y:S01]  /*14c70*/  @P4 F2FP.PACK_AB R3, RZ, R3 ;  /* 0x00000003ff03423e */ /* 0x000fe200000000ff */
[----:B------:R-:W-:-:S02]  /*14c80*/  @P6 FFMA.FTZ R17, R186, -0.69314718246459960938, R17 ;  /* 0xbf317218ba116823 */ /* 0x000fc40000010011 */
[----:B------:R-:W-:Y:S01]  /*14c90*/  @P0 FADD.FTZ R15, R40, R15 ;  /* 0x0000000f280f0221 */ /* 0x000fe20000010000 */
[----:B------:R-:W-:Y:S01]  /*14ca0*/  @P4 F2FP.PACK_AB R13, RZ, R13 ;  /* 0x0000000dff0d423e */ /* 0x000fe200000000ff */
[----:B------:R0:W-:Y:S01]  /*14cb0*/  @P1 STG.E.U16 [R188.64+0xf2], R12 ;  /* 0x0000f20cbc001986 */ /* 0x0001e2000c101504 */
[----:B------:R-:W-:Y:S02]  /*14cc0*/  @P0 FADD.FTZ R9, R42, R9 ;  /* 0x000000092a090221 */ /* 0x000fe40000010000 */
[----:B------:R-:W-:Y:S01]  /*14cd0*/  @P0 F2FP.PACK_AB R15, RZ, R15 ;  /* 0x0000000fff0f023e */ /* 0x000fe200000000ff */
[----:B------:R0:W-:Y:S01]  /*14ce0*/  @P4 STG.E [R190.64+0x1e8], R10 ;  /* 0x0001e80abe004986 */ /* 0x0001e2000c101904 */
[----:B------:R-:W-:Y:S01]  /*14cf0*/  @P6 FADD.FTZ R17, R44, R17 ;  /* 0x000000112c116221 */ /* 0x000fe20000010000 */
[----:B------:R-:W-:Y:S02]  /*14d00*/  @P0 F2FP.PACK_AB R9, RZ, R9 ;  /* 0x00000009ff09023e */ /* 0x000fe400000000ff */
[----:B------:R0:W-:Y:S04]  /*14d10*/  @P4 STG.E.U16 [R188.64+0xf4], R3 ;  /* 0x0000f403bc004986 */ /* 0x0001e8000c101504 */
[----:B------:R0:W-:Y:S01]  /*14d20*/  @P4 STG.E [R190.64+0x1ec], R11 ;  /* 0x0001ec0bbe004986 */ /* 0x0001e2000c101904 */
[----:B------:R-:W-:-:S03]  /*14d30*/  @P6 F2FP.PACK_AB R17, RZ, R17 ;  /* 0x00000011ff11623e */ /* 0x000fc600000000ff */
        /* <DEDUP_REMOVED lines=17> */
.L_x_633:
        /* <DEDUP_REMOVED lines=11> */
.L_x_74464:


//--------------------- .text._ZN17fastertransformer38beam_online_softmax_topk_stage1_kernelI6__halfLi1ELi128ELi64EEEvPKT_S4_PKbPfiiPKi --------------------------
	.section	.text._ZN17fastertransformer38beam_online_softmax_topk_stage1_kernelI6__halfLi1ELi128ELi64EEEvPKT_S4_PKbPfiiPKi,"ax",@progbits
	.sectioninfo	@"SHI_REGISTERS=242"
	.align	128
        .global         _ZN17fastertransformer38beam_online_softmax_topk_stage1_kernelI6__halfLi1ELi128ELi64EEEvPKT_S4_PKbPfiiPKi
        .type           _ZN17fastertransformer38beam_online_softmax_topk_stage1_kernelI6__halfLi1ELi128ELi64EEEvPKT_S4_PKbPfiiPKi,@function
        .size           _ZN17fastertransformer38beam_online_softmax_topk_stage1_kernelI6__halfLi1ELi128ELi64EEEvPKT_S4_PKbPfiiPKi,(.L_x_74465 - _ZN17fastertransformer38beam_online_softmax_topk_stage1_kernelI6__halfLi1ELi128ELi64EEEvPKT_S4_PKbPfiiPKi)
        .other          _ZN17fastertransformer38beam_online_softmax_topk_stage1_kernelI6__halfLi1ELi128ELi64EEEvPKT_S4_PKbPfiiPKi,@"STO_CUDA_ENTRY STV_DEFAULT"
_ZN17fastertransformer38beam_online_softmax_topk_stage1_kernelI6__halfLi1ELi128ELi64EEEvPKT_S4_PKbPfiiPKi:
.text._ZN17fastertransformer38beam_online_softmax_topk_stage1_kernelI6__halfLi1ELi128ELi64EEEvPKT_S4_PKbPfiiPKi:
[----:B------:R-:W-:-:S04]  /*0000*/  IMAD.MOV.U32 R1, RZ, RZ, c[0x0][0x28] ;  /* 0x00000a00ff017624 */ /* 0x000fc800078e00ff */
[----:B------:R-:W-:Y:S01]  /*0010*/  IMAD.MOV.U32 R14, RZ, RZ, 0xfbff ;  /* 0x0000fbffff0e7424 */ /* 0x000fe200078e00ff */
[----:B------:R-:W-:Y:S01]  /*0020*/  IADD3 R1, R1, -0xc18, RZ ;  /* 0xfffff3e801017810 */ /* 0x000fe20007ffe0ff */
[----:B------:R-:W-:Y:S01]  /*0030*/  IMAD.MOV.U32 R2, RZ, RZ, -0x1 ;  /* 0xffffffffff027424 */ /* 0x000fe200078e00ff */
[----:B------:R-:W-:Y:S01]  /*0040*/  ULDC.64 UR4, c[0x0][0x118] ;  /* 0x0000460000047ab9 */ /* 0x000fe20000000a00 */
[----:B------:R-:W-:Y:S01]  /*0050*/  IMAD.MOV.U32 R3, RZ, RZ, -0x1 ;  /* 0xffffffffff037424 */ /* 0x000fe200078e00ff */
[C-C-:B------:R-:W-:Y:S02]  /*0060*/  PRMT R5, R14.reuse, 0x5410, R14.reuse ;  /* 0x000054100e057816 */ /* 0x140fe4000000000e */
[C-C-:B------:R-:W-:Y:S02]  /*0070*/  PRMT R0, R14.reuse, 0x5410, R14.reuse ;  /* 0x000054100e007816 */ /* 0x140fe4000000000e */
[----:B------:R-:W-:Y:S01]  /*0080*/  STL.64 [R1+0x610], R2 ;  /* 0x0006100201007387 */ /* 0x000fe20000100a00 */
[----:B------:R-:W-:-:S02]  /*0090*/  PRMT R4, R14, 0x5410, R14 ;  /* 0x000054100e047816 */ /* 0x000fc4000000000e */
[C---:B------:R-:W-:Y:S01]  /*00a0*/  PRMT R9, R14.reuse, 0x7610, R9 ;  /* 0x000076100e097816 */ /* 0x040fe20000000009 */
[----:B------:R0:W-:Y:S01]  /*00b0*/  STL [R1+0x81c], R5 ;  /* 0x00081c0501007387 */ /* 0x0001e20000100800 */
[C---:B------:R-:W-:Y:S02]  /*00c0*/  PRMT R6, R14.reuse, 0x5410, R14 ;  /* 0x000054100e067816 */ /* 0x040fe4000000000e */
[C---:B------:R-:W-:Y:S01]  /*00d0*/  PRMT R7, R14.reuse, 0x7610, R7 ;  /* 0x000076100e077816 */ /* 0x040fe20000000007 */
[----:B------:R-:W-:Y:S01]  /*00e0*/  STL.64 [R1+0x618], R2 ;  /* 0x0006180201007387 */ /* 0x000fe20000100a00 */
[C---:B------:R-:W-:Y:S02]  /*00f0*/  PRMT R8, R14.reuse, 0x7610, R8 ;  /* 0x000076100e087816 */ /* 0x040fe40000000008 */
[C---:B------:R-:W-:Y:S01]  /*0100*/  PRMT R10, R14.reuse, 0x7610, R10 ;  /* 0x000076100e0a7816 */ /* 0x040fe2000000000a */
[----:B------:R-:W-:Y:S01]  /*0110*/  STL.64 [R1+0x620], R2 ;  /* 0x0006200201007387 */ /* 0x000fe20000100a00 */
[----:B------:R-:W-:-:S02]  /*0120*/  PRMT R11, R14, 0x7610, R11 ;  /* 0x000076100e0b7816 */ /* 0x000fc4000000000b */
[C---:B------:R-:W-:Y:S01]  /*0130*/  PRMT R12, R14.reuse, 0x7610, R12 ;  /* 0x000076100e0c7816 */ /* 0x040fe2000000000c */
[----:B------:R-:W-:Y:S01]  /*0140*/  STL.64 [R1+0x628], R2 ;  /* 0x0006280201007387 */ /* 0x000fe20000100a00 */
[----:B0-----:R-:W-:-:S03]  /*0150*/  PRMT R5, R14, 0x7610, R5 ;  /* 0x000076100e057816 */ /* 0x001fc60000000005 */
[----:B------:R0:W-:Y:S04]  /*0160*/  STL.64 [R1+0x630], R2 ;  /* 0x0006300201007387 */ /* 0x0001e80000100a00 */
[----:B------:R1:W-:Y:S04]  /*0170*/  STL.U16 [R1+0x832], R5 ;  /* 0x0008320501007387 */ /* 0x0003e80000100400 */
[----:B------:R2:W-:Y:S01]  /*0180*/  STL [R1+0x810], R0 ;  /* 0x0008100001007387 */ /* 0x0005e20000100800 */
[----:B0-----:R-:W-:-:S03]  /*0190*/  PRMT R3, R14, 0x5410, R14 ;  /* 0x000054100e037816 */ /* 0x001fc6000000000e */
[----:B------:R0:W-:Y:S01]  /*01a0*/  STL [R1+0x818], R4 ;  /* 0x0008180401007387 */ /* 0x0001e20000100800 */
[C---:B-1----:R-:W-:Y:S02]  /*01b0*/  PRMT R5, R14.reuse, 0x7610, R5 ;  /* 0x000076100e057816 */ /* 0x042fe40000000005 */
[C---:B------:R-:W-:Y:S01]  /*01c0*/  PRMT R2, R14.reuse, 0x7610, R2 ;  /* 0x000076100e027816 */ /* 0x040fe20000000002 */
[----:B------:R1:W-:Y:S01]  /*01d0*/  STL [R1+0x814], R3 ;  /* 0x0008140301007387 */ /* 0x0003e20000100800 */
[----:B--2---:R-:W-:-:S03]  /*01e0*/  PRMT R0, R14, 0x7610, R0 ;  /* 0x000076100e007816 */ /* 0x004fc60000000000 */
[----:B------:R2:W-:Y:S04]  /*01f0*/  STL.U16 [R1+0x846], R5 ;  /* 0x0008460501007387 */ /* 0x0005e80000100400 */
[----:B------:R3:W-:Y:S01]  /*0200*/  STL.U16 [R1+0x826], R2 ;  /* 0x0008260201007387 */ /* 0x0007e20000100400 */
[C---:B0-----:R-:W-:Y:S02]  /*0210*/  PRMT R4, R14.reuse, 0x7610, R4 ;  /* 0x000076100e047816 */ /* 0x041fe40000000004 */
[C---:B-1----:R-:W-:Y:S01]  /*0220*/  PRMT R3, R14.reuse, 0x7610, R3 ;  /* 0x000076100e037816 */ /* 0x042fe20000000003 */
[----:B------:R0:W-:Y:S04]  /*0230*/  STL.U16 [R1+0x824], R0 ;  /* 0x0008240001007387 */ /* 0x0001e80000100400 */
[----:B--2---:R-:W1:Y:S01]  /*0240*/  S2R R5, SR_CTAID.X ;  /* 0x0000000000057919 */ /* 0x004e620000002500 */
[----:B---3--:R-:W-:-:S03]  /*0250*/  PRMT R2, R14, 0x7610, R2 ;  /* 0x000076100e027816 */ /* 0x008fc60000000002 */
[----:B------:R2:W-:Y:S01]  /*0260*/  STL.U16 [R1+0x82e], R3 ;  /* 0x00082e0301007387 */ /* 0x0005e20000100400 */
[----:B0-----:R-:W-:-:S03]  /*0270*/  PRMT R0, R14, 0x7610, R0 ;  /* 0x000076100e007816 */ /* 0x001fc60000000000 */
[----:B------:R0:W-:Y:S04]  /*0280*/  STL.U16 [R1+0x838], R2 ;  /* 0x0008380201007387 */ /* 0x0001e80000100400 */
[----:B------:R3:W-:Y:S01]  /*0290*/  STL.U16 [R1+0x836], R0 ;  /* 0x0008360001007387 */ /* 0x0007e20000100400 */
[----:B--2---:R-:W-:-:S03]  /*02a0*/  PRMT R3, R14, 0x7610, R3 ;  /* 0x000076100e037816 */ /* 0x004fc60000000003 */
[----:B------:R2:W-:Y:S01]  /*02b0*/  STL.U16 [R1+0x82c], R9 ;  /* 0x00082c0901007387 */ /* 0x0005e20000100400 */
[----:B0-----:R-:W-:-:S03]  /*02c0*/  PRMT R2, R14, 0x7610, R2 ;  /* 0x000076100e027816 */ /* 0x001fc60000000002 */
[----:B------:R0:W-:Y:S01]  /*02d0*/  STL.U16 [R1+0x840], R3 ;  /* 0x0008400301007387 */ /* 0x0001e20000100400 */
[----:B---3--:R-:W-:-:S03]  /*02e0*/  PRMT R0, R14, 0x7610, R0 ;  /* 0x000076100e007816 */ /* 0x008fc60000000000 */
[----:B------:R3:W-:Y:S01]  /*02f0*/  STL.U16 [R1+0x84a], R2 ;  /* 0x00084a0201007387 */ /* 0x0007e20000100400 */
[----:B--2---:R-:W-:-:S03]  /*0300*/  PRMT R9, R14, 0x7610, R9 ;  /* 0x000076100e097816 */ /* 0x004fc60000000009 */
[----:B------:R2:W-:Y:S01]  /*0310*/  STL.U16 [R1+0x844], R0 ;  /* 0x0008440001007387 */ /* 0x0005e20000100400 */
[----:B0-----:R-:W-:-:S03]  /*0320*/  PRMT R3, R14, 0x7610, R3 ;  /* 0x000076100e037816 */ /* 0x001fc60000000003 */
[----:B------:R0:W-:Y:S01]  /*0330*/  STL [R1+0x820], R6 ;  /* 0x0008200601007387 */ /* 0x0001e20000100800 */
[----:B---3--:R-:W-:-:S03]  /*0340*/  PRMT R2, R14, 0x7610, R2 ;  /* 0x000076100e027816 */ /* 0x008fc60000000002 */
[----:B------:R3:W-:Y:S01]  /*0350*/  STL.U16 [R1+0x84e], R3 ;  /* 0x00084e0301007387 */ /* 0x0007e20000100400 */
[----:B--2---:R-:W-:-:S03]  /*0360*/  PRMT R0, R14, 0x7610, R0 ;  /* 0x000076100e007816 */ /* 0x004fc60000000000 */
[----:B------:R1:W-:Y:S04]  /*0370*/  STL.U16 [R1+0x858], R2 ;  /* 0x0008580201007387 */ /* 0x0003e80000100400 */
[----:B------:R2:W-:Y:S01]  /*0380*/  STL.U16 [R1+0x856], R0 ;  /* 0x0008560001007387 */ /* 0x0005e20000100400 */
[C---:B0-----:R-:W-:Y:S02]  /*0390*/  PRMT R6, R14.reuse, 0x7610, R6 ;  /* 0x000076100e067816 */ /* 0x041fe40000000006 */
[----:B---3--:R-:W-:Y:S01]  /*03a0*/  PRMT R3, R14, 0x7610, R3 ;  /* 0x000076100e037816 */ /* 0x008fe20000000003 */
[----:B------:R0:W-:Y:S01]  /*03b0*/  STL.U16 [R1+0x828], R7 ;  /* 0x0008280701007387 */ /* 0x0001e20000100400 */
[----:B-1----:R-:W-:-:S03]  /*03c0*/  IADD3 R2, P0, R5, c[0x0][0x170], RZ ;  /* 0x00005c0005027a10 */ /* 0x002fc60007f1e0ff */
        /* <DEDUP_REMOVED lines=13> */
[----:B--2---:R-:W-:-:S03]  /*04a0*/  LEA.HI.X.SX32 R3, R5, c[0x0][0x174], 0x1, P0 ;  /* 0x00005d0005037a11 */ /* 0x004fc600000f0eff */
[----:B------:R2:W-:Y:S01]  /*04b0*/  STL.U16 [R1+0x834], R6 ;  /* 0x0008340601007387 */ /* 0x0005e20000100400 */
[----:B0-----:R-:W-:-:S03]  /*04c0*/  PRMT R8, R14, 0x7610, R8 ;  /* 0x000076100e087816 */ /* 0x001fc60000000008 */
[----:B------:R0:W3:Y:S01]  /*04d0*/  LDG.E.U8.CONSTANT R2, [R2.64] ;  /* 0x0000000402027981 */ /* 0x0000e2000c1e9100 */
[----:B-1----:R-:W-:-:S03]  /*04e0*/  PRMT R0, R14, 0x7610, R0 ;  /* 0x000076100e007816 */ /* 0x002fc60000000000 */
[----:B------:R1:W-:Y:S01]  /*04f0*/  STL.U16 [R1+0x83a], R7 ;  /* 0x00083a0701007387 */ /* 0x0003e20000100400 */
[----:B--2---:R-:W-:-:S03]  /*0500*/  PRMT R6, R14, 0x7610, R6 ;  /* 0x000076100e067816 */ /* 0x004fc60000000006 */
[----:B------:R2:W-:Y:S04]  /*0510*/  STL.U16 [R1+0x882], R0 ;  /* 0x0008820001007387 */ /* 0x0005e80000100400 */
[----:B------:R4:W-:Y:S01]  /*0520*/  STL.U16 [R1+0x842], R4 ;  /* 0x0008420401007387 */ /* 0x0009e20000100400 */
[----:B-1----:R-:W-:-:S03]  /*0530*/  PRMT R7, R14, 0x7610, R7 ;  /* 0x000076100e077816 */ /* 0x002fc60000000007 */
[----:B------:R1:W-:Y:S01]  /*0540*/  STL.U16 [R1+0x852], R9 ;  /* 0x0008520901007387 */ /* 0x0003e20000100400 */
[----:B--2---:R-:W-:-:S03]  /*0550*/  PRMT R0, R14, 0x7610, R0 ;  /* 0x000076100e007816 */ /* 0x004fc60000000000 */
[----:B------:R2:W-:Y:S01]  /*0560*/  STL.U16 [R1+0x83c], R8 ;  /* 0x00083c0801007387 */ /* 0x0005e20000100400 */
[----:B----4-:R-:W-:-:S03]  /*0570*/  PRMT R4, R14, 0x7610, R4 ;  /* 0x000076100e047816 */ /* 0x010fc60000000004 */
        /* <DEDUP_REMOVED lines=14> */
[----:B------:R1:W-:Y:S04]  /*0660*/  STL.U16 [R1+0x85a], R6 ;  /* 0x00085a0601007387 */ /* 0x0003e80000100400 */
[----:B------:R5:W-:Y:S01]  /*0670*/  STL.U16 [R1+0x8b2], R0 ;  /* 0x0008b20001007387 */ /* 0x000be20000100400 */
[C---:B--2---:R-:W-:Y:S02]  /*0680*/  PRMT R9, R14.reuse, 0x7610, R9 ;  /* 0x000076100e097816 */ /* 0x044fe40000000009 */
[C---:B----4-:R-:W-:Y:S01]  /*0690*/  PRMT R8, R14.reuse, 0x7610, R8 ;  /* 0x000076100e087816 */ /* 0x050fe20000000008 */
[----:B------:R2:W-:Y:S01]  /*06a0*/  STL.U16 [R1+0x85e], R7 ;  /* 0x00085e0701007387 */ /* 0x0005e20000100400 */
[----:B-1----:R-:W-:-:S03]  /*06b0*/  PRMT R6, R14, 0x7610, R6 ;  /* 0x000076100e067816 */ /* 0x002fc60000000006 */
[----:B------:R1:W-:Y:S01]  /*06c0*/  STL.U16 [R1+0x862], R4 ;  /* 0x0008620401007387 */ /* 0x0003e20000100400 */
[----:B-----5:R-:W-:-:S03]  /*06d0*/  PRMT R0, R14, 0x7610, R0 ;  /* 0x000076100e007816 */ /* 0x020fc60000000000 */
[----:B------:R4:W-:Y:S01]  /*06e0*/  STL.U16 [R1+0x880], R9 ;  /* 0x0008800901007387 */ /* 0x0009e20000100400 */
[----:B--2---:R-:W-:-:S03]  /*06f0*/  PRMT R7, R14, 0x7610, R7 ;  /* 0x000076100e077816 */ /* 0x004fc60000000007 */
[----:B------:R2:W-:Y:S01]  /*0700*/  STL.U16 [R1+0x8c4], R0 ;  /* 0x0008c40001007387 */ /* 0x0005e20000100400 */
[----:B-1----:R-:W-:-:S03]  /*0710*/  PRMT R4, R14, 0x7610, R4 ;  /* 0x000076100e047816 */ /* 0x002fc60000000004 */
[----:B------:R1:W-:Y:S01]  /*0720*/  STL.U16 [R1+0x864], R8 ;  /* 0x0008640801007387 */ /* 0x0003e20000100400 */
[C---:B----4-:R-:W-:Y:S02]  /*0730*/  PRMT R9, R14.reuse, 0x7610, R9 ;  /* 0x000076100e097816 */ /* 0x050fe40000000009 */
[C---:B0-----:R-:W-:Y:S01]  /*0740*/  PRMT R3, R14.reuse, 0x7610, R3 ;  /* 0x000076100e037816 */ /* 0x041fe20000000003 */
        /* <DEDUP_REMOVED lines=9> */
[----:B-1----:R-:W1:Y:S03]  /*07e0*/  I2F.U32.RP R0, c[0x0][0x10] ;  /* 0x0000040000007b06 */ /* 0x002e660000209000 */
[----:B------:R4:W-:Y:S01]  /*07f0*/  STL.U16 [R1+0x898], R9 ;  /* 0x0008980901007387 */ /* 0x0009e20000100400 */
[----:B0-----:R-:W-:-:S03]  /*0800*/  PRMT R7, R14, 0x7610, R7 ;  /* 0x000076100e077816 */ /* 0x001fc60000000007 */
[----:B------:R0:W-:Y:S01]  /*0810*/  STL.U16 [R1+0x87a], R8 ;  /* 0x00087a0801007387 */ /* 0x0001e20000100400 */
[----:B--2---:R-:W-:-:S03]  /*0820*/  PRMT R4, R14, 0x7610, R4 ;  /* 0x000076100e047816 */ /* 0x004fc60000000004 */
[----:B------:R2:W-:Y:S01]  /*0830*/  STL.U16 [R1+0x884], R3 ;  /* 0x0008840301007387 */ /* 0x0005e20000100400 */
[----:B----4-:R-:W-:-:S03]  /*0840*/  PRMT R9, R14, 0x7610, R9 ;  /* 0x000076100e097816 */ /* 0x010fc60000000009 */
[----:B------:R4:W-:Y:S01]  /*0850*/  STL.U16 [R1+0x86e], R10 ;  /* 0x00086e0a01007387 */ /* 0x0009e20000100400 */
[----:B-1----:R-:W1:Y:S01]  /*0860*/  MUFU.RCP R0, R0 ;  /* 0x0000000000007308 */ /* 0x002e620000001000 */
[C---:B0-----:R-:W-:Y:S02]  /*0870*/  PRMT R8, R14.reuse, 0x7610, R8 ;  /* 0x000076100e087816 */ /* 0x041fe40000000008 */
[----:B------:R0:W-:Y:S01]  /*0880*/  STL.U16 [R1+0x870], R11 ;  /* 0x0008700b01007387 */ /* 0x0001e20000100400 */
[----:B--2---:R-:W-:-:S03]  /*0890*/  PRMT R3, R14, 0x7610, R3 ;  /* 0x000076100e037816 */ /* 0x004fc60000000003 */
[----:B------:R2:W-:Y:S01]  /*08a0*/  STL.U16 [R1+0x87c], R6 ;  /* 0x00087c0601007387 */ /* 0x0005e20000100400 */
[----:B----4-:R-:W-:-:S03]  /*08b0*/  PRMT R10, R14, 0x7610, R10 ;  /* 0x000076100e0a7816 */ /* 0x010fc6000000000a */
[----:B------:R4:W-:Y:S01]  /*08c0*/  STL.U16 [R1+0x87e], R7 ;  /* 0x00087e0701007387 */ /* 0x0009e20000100400 */
[----:B0-----:R-:W-:-:S03]  /*08d0*/  PRMT R11, R14, 0x7610, R11 ;  /* 0x000076100e0b7816 */ /* 0x001fc6000000000b */
[----:B------:R0:W-:Y:S01]  /*08e0*/  STL.U16 [R1+0x886], R4 ;  /* 0x0008860401007387 */ /* 0x0001e20000100400 */
[----:B--2---:R-:W-:-:S03]  /*08f0*/  PRMT R6, R14, 0x7610, R6 ;  /* 0x000076100e067816 */ /* 0x004fc60000000006 */
[----:B------:R2:W-:Y:S01]  /*0900*/  STL.U16 [R1+0x8ac], R9 ;  /* 0x0008ac0901007387 */ /* 0x0005e20000100400 */
[----:B----4-:R-:W-:-:S03]  /*0910*/  PRMT R7, R14, 0x7610, R7 ;  /* 0x000076100e077816 */ /* 0x010fc60000000007 */
[----:B------:R4:W-:Y:S01]  /*0920*/  STL.U16 [R1+0x888], R8 ;  /* 0x0008880801007387 */ /* 0x0009e20000100400 */
[----:B0-----:R-:W-:-:S03]  /*0930*/  PRMT R4, R14, 0x7610, R4 ;  /* 0x000076100e047816 */ /* 0x001fc60000000004 */
[----:B------:R-:W-:Y:S01]  /*0940*/  STL.U16 [R1+0x872], R12 ;  /* 0x0008720c01007387 */ /* 0x000fe20000100400 */
[----:B--2---:R-:W-:-:S03]  /*0950*/  PRMT R9, R14, 0x7610, R9 ;  /* 0x000076100e097816 */ /* 0x004fc60000000009 */
[----:B------:R0:W-:Y:S01]  /*0960*/  STL.U16 [R1+0x894], R3 ;  /* 0x0008940301007387 */ /* 0x0001e20000100400 */
[----:B----4-:R-:W-:-:S03]  /*0970*/  PRMT R8, R14, 0x7610, R8 ;  /* 0x000076100e087816 */ /* 0x010fc60000000008 */
[----:B------:R2:W-:Y:S01]  /*0980*/  STL.U16 [R1+0x88a], R6 ;  /* 0x00088a0601007387 */ /* 0x0005e20000100400 */
[----:B-1----:R-:W-:-:S03]  /*0990*/  IADD3 R0, R0, 0xffffffe, RZ ;  /* 0x0ffffffe00007810 */ /* 0x002fc60007ffe0ff */
        /* <DEDUP_REMOVED lines=11> */
[C---:B-1----:R-:W-:Y:S02]  /*0a50*/  PRMT R4, R14.reuse, 0x7610, R4 ;  /* 0x000076100e047816 */ /* 0x042fe40000000004 */
[C---:B0-----:R-:W-:Y:S01]  /*0a60*/  PRMT R9, R14.reuse, 0x7610, R9 ;  /* 0x000076100e097816 */ /* 0x041fe20000000009 */
[----:B------:R0:W-:Y:S01]  /*0a70*/  STL.U16 [R1+0x8a6], R3 ;  /* 0x0008a60301007387 */ /* 0x0001e20000100400 */
[----:B--2---:R-:W-:-:S03]  /*0a80*/  PRMT R8, R14, 0x7610, R8 ;  /* 0x000076100e087816 */ /* 0x004fc60000000008 */
[----:B------:R1:W-:Y:S04]  /*0a90*/  STL.U16 [R1+0x89c], R6 ;  /* 0x00089c0601007387 */ /* 0x0003e80000100400 */
        /* <DEDUP_REMOVED lines=11> */
[C---:B--2---:R-:W-:Y:S01]  /*0b50*/  PRMT R4, R14.reuse, 0x7610, R4 ;  /* 0x000076100e047816 */ /* 0x044fe20000000004 */
[----:B0-----:R0:W2:Y:S02]  /*0b60*/  F2I.FTZ.U32.TRUNC.NTZ R9, R0 ;  /* 0x0000000000097305 */ /* 0x0010a4000021f000 */
[----:B------:R4:W-:Y:S01]  /*0b70*/  STL.U16 [R1+0x8b8], R3 ;  /* 0x0008b80301007387 */ /* 0x0009e20000100400 */
[----:B-1----:R-:W-:-:S03]  /*0b80*/  PRMT R8, R14, 0x7610, R8 ;  /* 0x000076100e087816 */ /* 0x002fc60000000008 */
[----:B------:R1:W-:Y:S04]  /*0b90*/  STL.U16 [R1+0x8ae], R6 ;  /* 0x0008ae0601007387 */ /* 0x0003e80000100400 */
[----:B------:R5:W-:Y:S01]  /*0ba0*/  STL.U16 [R1+0x8b0], R7 ;  /* 0x0008b00701007387 */ /* 0x000be20000100400 */
[----:B----4-:R-:W-:-:S03]  /*0bb0*/  PRMT R3, R14, 0x7610, R3 ;  /* 0x000076100e037816 */ /* 0x010fc60000000003 */
[----:B------:R4:W-:Y:S01]  /*0bc0*/  STL.U16 [R1+0x8b4], R10 ;  /* 0x0008b40a01007387 */ /* 0x0009e20000100400 */
[----:B-1----:R-:W-:-:S03]  /*0bd0*/  PRMT R6, R14, 0x7610, R6 ;  /* 0x000076100e067816 */ /* 0x002fc60000000006 */
[----:B------:R1:W-:Y:S01]  /*0be0*/  STL.U16 [R1+0x8b6], R11 ;  /* 0x0008b60b01007387 */ /* 0x0003e20000100400 */
[----:B-----5:R-:W-:-:S03]  /*0bf0*/  PRMT R7, R14, 0x7610, R7 ;  /* 0x000076100e077816 */ /* 0x020fc60000000007 */
[----:B------:R5:W-:Y:S01]  /*0c00*/  STL.U16 [R1+0x8ba], R4 ;  /* 0x0008ba0401007387 */ /* 0x000be20000100400 */
[----:B----4-:R-:W-:-:S03]  /*0c10*/  PRMT R10, R14, 0x7610, R10 ;  /* 0x000076100e0a7816 */ /* 0x010fc6000000000a */
[----:B------:R4:W-:Y:S01]  /*0c20*/  STL.U16 [R1+0x8be], R8 ;  /* 0x0008be0801007387 */ /* 0x0009e20000100400 */
[C---:B-1----:R-:W-:Y:S02]  /*0c30*/  PRMT R11, R14.reuse, 0x7610, R11 ;  /* 0x000076100e0b7816 */ /* 0x042fe4000000000b */
[C---:B-----5:R-:W-:Y:S01]  /*0c40*/  PRMT R4, R14.reuse, 0x7610, R4 ;  /* 0x000076100e047816 */ /* 0x060fe20000000004 */
[----:B------:R1:W-:Y:S01]  /*0c50*/  STL.U16 [R1+0x8c6], R3 ;  /* 0x0008c60301007387 */ /* 0x0003e20000100400 */
[----:B----4-:R-:W-:-:S03]  /*0c60*/  PRMT R8, R14, 0x7610, R8 ;  /* 0x000076100e087816 */ /* 0x010fc60000000008 */
[----:B------:R4:W-:Y:S01]  /*0c70*/  STL.U16 [R1+0x8bc], R6 ;  /* 0x0008bc0601007387 */ /* 0x0009e20000100400 */
[C---:B------:R-:W-:Y:S02]  /*0c80*/  PRMT R12, R14.reuse, 0x7610, R12 ;  /* 0x000076100e0c7816 */ /* 0x040fe4000000000c */
[C---:B------:R-:W-:Y:S01]  /*0c90*/  PRMT R13, R14.reuse, 0x7610, R13 ;  /* 0x000076100e0d7816 */ /* 0x040fe2000000000d */
[----:B------:R5:W-:Y:S01]  /*0ca0*/  STL.U16 [R1+0x8c2], R7 ;  /* 0x0008c20701007387 */ /* 0x000be20000100400 */
[----:B-1----:R-:W-:-:S03]  /*0cb0*/  PRMT R3, R14, 0x7610, R3 ;  /* 0x000076100e037816 */ /* 0x002fc60000000003 */
[----:B------:R1:W-:Y:S01]  /*0cc0*/  STL.U16 [R1+0x8c8], R10 ;  /* 0x0008c80a01007387 */ /* 0x0003e20000100400 */
[----:B----4-:R-:W-:-:S03]  /*0cd0*/  PRMT R6, R14, 0x7610, R6 ;  /* 0x000076100e067816 */ /* 0x010fc60000000006 */
[----:B------:R4:W-:Y:S01]  /*0ce0*/  STL.U16 [R1+0x8ca], R11 ;  /* 0x0008ca0b01007387 */ /* 0x0009e20000100400 */
[----:B-----5:R-:W-:-:S03]  /*0cf0*/  PRMT R7, R14, 0x7610, R7 ;  /* 0x000076100e077816 */ /* 0x020fc60000000007 */
[----:B------:R5:W-:Y:S01]  /*0d00*/  STL.U16 [R1+0x8cc], R4 ;  /* 0x0008cc0401007387 */ /* 0x000be20000100400 */
[----:B-1----:R-:W-:-:S03]  /*0d10*/  PRMT R10, R14, 0x7610, R10 ;  /* 0x000076100e0a7816 */ /* 0x002fc6000000000a */
[----:B------:R1:W-:Y:S01]  /*0d20*/  STL.U16 [R1+0x8d2], R8 ;  /* 0x0008d20801007387 */ /* 0x0003e20000100400 */
[C---:B----4-:R-:W-:Y:S01]  /*0d30*/  PRMT R11, R14.reuse, 0x7610, R11 ;  /* 0x000076100e0b7816 */ /* 0x050fe2000000000b */
[----:B-----5:R-:W-:Y:S02]  /*0d40*/  IMAD.MOV.U32 R4, RZ, RZ, -0x1 ;  /* 0xffffffffff047424 */ /* 0x020fe400078e00ff */
[----:B------:R2:W-:Y:S01]  /*0d50*/  STL.U16 [R1+0x8d8], R3 ;  /* 0x0008d80301007387 */ /* 0x0005e20000100400 */
[----:B0-----:R-:W-:Y:S01]  /*0d60*/  IMAD.MOV.U32 R0, RZ, RZ, c[0x0][0x10] ;  /* 0x00000400ff007624 */ /* 0x001fe200078e00ff */
[----:B-1----:R-:W-:Y:S02]  /*0d70*/  PRMT R8, R14, 0x7610, R8 ;  /* 0x000076100e087816 */ /* 0x002fe40000000008 */
[----:B------:R0:W-:Y:S04]  /*0d80*/  STL.U16 [R1+0x8ce], R6 ;  /* 0x0008ce0601007387 */ /* 0x0001e80000100400 */
[----:B------:R-:W-:Y:S01]  /*0d90*/  STL.U16 [R1+0x8d0], R7 ;  /* 0x0008d00701007387 */ /* 0x000fe20000100400 */
[----:B--2---:R-:W-:-:S03]  /*0da0*/  IMAD.MOV R3, RZ, RZ, -R9 ;  /* 0x000000ffff037224 */ /* 0x004fc600078e0a09 */
[----:B------:R-:W-:Y:S04]  /*0db0*/  STL.U16 [R1+0x8da], R10 ;  /* 0x0008da0a01007387 */ /* 0x000fe80000100400 */
[----:B------:R-:W-:Y:S01]  /*0dc0*/  STL.U16 [R1+0x8dc], R11 ;  /* 0x0008dc0b01007387 */ /* 0x000fe20000100400 */
[----:B------:R-:W-:-:S03]  /*0dd0*/  IMAD R3, R3, c[0x0][0x10], RZ ;  /* 0x0000040003037a24 */ /* 0x000fc600078e02ff */
[----:B------:R-:W-:Y:S04]  /*0de0*/  STL.U16 [R1+0x8de], R12 ;  /* 0x0008de0c01007387 */ /* 0x000fe80000100400 */
[----:B------:R-:W-:Y:S04]  /*0df0*/  STL.U16 [R1+0x8e0], R13 ;  /* 0x0008e00d01007387 */ /* 0x000fe80000100400 */
        /* <DEDUP_REMOVED lines=94> */
[----:B------:R-:W-:Y:S01]  /*13e0*/  STL [R1+0x7b0], R4 ;  /* 0x0007b00401007387 */ /* 0x000fe20000100800 */
[----:B------:R-:W-:-:S03]  /*13f0*/  IADD3 R0, R0, c[0x0][0x180], RZ ;  /* 0x0000600000007a10 */ /* 0x000fc60007ffe0ff */
[----:B------:R-:W-:Y:S04]  /*1400*/  STL [R1+0x7b4], R4 ;  /* 0x0007b40401007387 */ /* 0x000fe80000100800 */
[----:B------:R1:W-:Y:S01]  /*1410*/  STL.U16 [R1+0x8e2], R8 ;  /* 0x0008e20801007387 */ /* 0x0003e20000100400 */
[----:B------:R-:W-:Y:S01]  /*1420*/  IADD3 R0, R0, -0x1, RZ ;  /* 0xffffffff00007810 */ /* 0x000fe20007ffe0ff */
[----:B0-----:R-:W-:Y:S02]  /*1430*/  IMAD.MOV.U32 R6, RZ, RZ, -0x38802000 ;  /* 0xc77fe000ff067424 */ /* 0x001fe400078e00ff */
[----:B-1----:R-:W-:-:S04]  /*1440*/  IMAD.MOV.U32 R8, RZ, RZ, RZ ;  /* 0x000000ffff087224 */ /* 0x002fc800078e00ff */
[----:B------:R-:W-:-:S04]  /*1450*/  IMAD.HI.U32 R3, R9, R3, R8 ;  /* 0x0000000309037227 */ /* 0x000fc800078e0008 */
[----:B------:R-:W-:Y:S02]  /*1460*/  IMAD.MOV.U32 R7, RZ, RZ, RZ ;  /* 0x000000ffff077224 */ /* 0x000fe400078e00ff */
[----:B------:R-:W-:-:S03]  /*1470*/  IMAD.HI.U32 R3, R3, R0, RZ ;  /* 0x0000000003037227 */ /* 0x000fc600078e00ff */
[----:B------:R0:W-:Y:S04]  /*1480*/  STL.64 [R1+0x608], R6 ;  /* 0x0006080601007387 */ /* 0x0001e80000100a00 */
[----:B------:R-:W-:Y:S01]  /*1490*/  STL [R1+0x7b8], R4 ;  /* 0x0007b80401007387 */ /* 0x000fe20000100800 */
[----:B0-----:R-:W-:-:S04]  /*14a0*/  IMAD.MOV R7, RZ, RZ, -R3 ;  /* 0x000000ffff077224 */ /* 0x001fc800078e0a03 */
[----:B------:R-:W-:Y:S01]  /*14b0*/  IMAD R0, R7, c[0x0][0x10], R0 ;  /* 0x0000040007007a24 */ /* 0x000fe200078e0200 */
[----:B------:R-:W-:Y:S04]  /*14c0*/  STL [R1+0x7bc], R4 ;  /* 0x0007bc0401007387 */ /* 0x000fe80000100800 */
[----:B------:R-:W-:Y:S01]  /*14d0*/  STL [R1+0x7c0], R4 ;  /* 0x0007c00401007387 */ /* 0x000fe20000100800 */
[----:B------:R-:W-:-:S03]  /*14e0*/  ISETP.GE.U32.AND P0, PT, R0, c[0x0][0x10], PT ;  /* 0x0000040000007a0c */ /* 0x000fc60003f06070 */
        /* <DEDUP_REMOVED lines=18> */
[----:B------:R0:W-:Y:S01]  /*1610*/  STL [R1+0x80c], R4 ;  /* 0x00080c0401007387 */ /* 0x0001e20000100800 */
[----:B------:R-:W-:-:S02]  /*1620*/  PRMT R9, R14, 0x7610, R9 ;  /* 0x000076100e097816 */ /* 0x000fc40000000009 */
[C---:B------:R-:W-:Y:S02]  /*1630*/  PRMT R11, R14.reuse, 0x7610, R11 ;  /* 0x000076100e0b7816 */ /* 0x040fe4000000000b */
[C---:B------:R-:W-:Y:S02]  /*1640*/  PRMT R8, R14.reuse, 0x7610, R8 ;  /* 0x000076100e087816 */ /* 0x040fe40000000008 */
[C---:B0-----:R-:W-:Y:S02]  /*1650*/  PRMT R4, R14.reuse, 0x7610, R4 ;  /* 0x000076100e047816 */ /* 0x041fe40000000004 */
[----:B------:R-:W-:-:S03]  /*1660*/  PRMT R6, R14, 0x7610, R6 ;  /* 0x000076100e067816 */ /* 0x000fc60000000006 */
[----:B------:R0:W-:Y:S01]  /*1670*/  STL.U16 [R1+0x8ec], R4 ;  /* 0x0008ec0401007387 */ /* 0x0001e20000100400 */
[C---:B------:R-:W-:Y:S02]  /*1680*/  PRMT R12, R14.reuse, 0x7610, R12 ;  /* 0x000076100e0c7816 */ /* 0x040fe4000000000c */
[C---:B------:R-:W-:Y:S01]  /*1690*/  PRMT R13, R14.reuse, 0x7610, R13 ;  /* 0x000076100e0d7816 */ /* 0x040fe2000000000d */
[----:B------:R1:W-:Y:S01]  /*16a0*/  STL.U16 [R1+0x8e8], R9 ;  /* 0x0008e80901007387 */ /* 0x0003e20000100400 */
[C---:B------:R-:W-:Y:S02]  /*16b0*/  PRMT R7, R14.reuse, 0x7610, R7 ;  /* 0x000076100e077816 */ /* 0x040fe40000000007 */
[C---:B0-----:R-:W-:Y:S01]  /*16c0*/  PRMT R4, R14.reuse, 0x7610, R4 ;  /* 0x000076100e047816 */ /* 0x041fe20000000004 */
[----:B------:R0:W-:Y:S01]  /*16d0*/  STL.U16 [R1+0x8ea], R11 ;  /* 0x0008ea0b01007387 */ /* 0x0001e20000100400 */
[----:B-1----:R-:W-:-:S03]  /*16e0*/  PRMT R9, R14, 0x7610, R9 ;  /* 0x000076100e097816 */ /* 0x002fc60000000009 */
[----:B------:R1:W-:Y:S01]  /*16f0*/  STL.U16 [R1+0x8ee], R8 ;  /* 0x0008ee0801007387 */ /* 0x0003e20000100400 */
[----:B------:R-:W-:-:S03]  /*1700*/  @P0 IADD3 R0, R0, -c[0x0][0x10], RZ ;  /* 0x8000040000000a10 */ /* 0x000fc60007ffe0ff */
[----:B------:R2:W-:Y:S01]  /*1710*/  STL.U16 [R1+0x8e6], R6 ;  /* 0x0008e60601007387 */ /* 0x0005e20000100400 */
[----:B0-----:R-:W-:-:S03]  /*1720*/  PRMT R11, R14, 0x7610, R11 ;  /* 0x000076100e0b7816 */ /* 0x001fc6000000000b */
[----:B------:R0:W-:Y:S01]  /*1730*/  STL.U16 [R1+0x8f6], R4 ;  /* 0x0008f60401007387 */ /* 0x0001e20000100400 */
[C---:B-1----:R-:W-:Y:S02]  /*1740*/  PRMT R8, R14.reuse, 0x7610, R8 ;  /* 0x000076100e087816 */ /* 0x042fe40000000008 */
[----:B--2---:R-:W-:Y:S01]  /*1750*/  PRMT R6, R14, 0x7610, R6 ;  /* 0x000076100e067816 */ /* 0x004fe20000000006 */
[----:B------:R1:W-:Y:S04]  /*1760*/  STL.U16 [R1+0x8f2], R12 ;  /* 0x0008f20c01007387 */ /* 0x0003e80000100400 */
[----:B0-----:R-:W0:Y:S01]  /*1770*/  S2R R4, SR_CTAID.Y ;  /* 0x0000000000047919 */ /* 0x001e220000002600 */
[----:B------:R-:W-:-:S03]  /*1780*/  ISETP.GE.U32.AND P1, PT, R0, c[0x0][0x10], PT ;  /* 0x0000040000007a0c */ /* 0x000fc60003f26070 */
[----:B------:R2:W-:Y:S01]  /*1790*/  STL.U16 [R1+0x8f4], R13 ;  /* 0x0008f40d01007387 */ /* 0x0005e20000100400 */
[----:B-1----:R-:W-:-:S03]  /*17a0*/  PRMT R12, R14, 0x7610, R12 ;  /* 0x000076100e0c7816 */ /* 0x002fc6000000000c */
[----:B------:R1:W-:Y:S01]  /*17b0*/  STL.U16 [R1+0x8fa], R7 ;  /* 0x0008fa0701007387 */ /* 0x0003e20000100400 */
[----:B------:R-:W-:-:S03]  /*17c0*/  ISETP.NE.U32.AND P2, PT, RZ, c[0x0][0x10], PT ;  /* 0x00000400ff007a0c */ /* 0x000fc60003f45070 */
[----:B------:R4:W-:Y:S01]  /*17d0*/  STL.U16 [R1+0x8fc], R9 ;  /* 0x0008fc0901007387 */ /* 0x0009e20000100400 */
[----:B--2---:R-:W-:-:S03]  /*17e0*/  PRMT R13, R14, 0x7610, R13 ;  /* 0x000076100e0d7816 */ /* 0x004fc6000000000d */
[----:B------:R2:W-:Y:S01]  /*17f0*/  STL.U16 [R1+0x8fe], R8 ;  /* 0x0008fe0801007387 */ /* 0x0005e20000100400 */
[----:B-1----:R-:W-:-:S03]  /*1800*/  PRMT R7, R14, 0x7610, R7 ;  /* 0x000076100e077816 */ /* 0x002fc60000000007 */
[----:B------:R1:W-:Y:S01]  /*1810*/  STL.U16 [R1+0x902], R11 ;  /* 0x0009020b01007387 */ /* 0x0003e20000100400 */
[----:B----4-:R-:W-:-:S03]  /*1820*/  PRMT R9, R14, 0x7610, R9 ;  /* 0x000076100e097816 */ /* 0x010fc60000000009 */
[----:B------:R4:W-:Y:S01]  /*1830*/  STL.U16 [R1+0x8f8], R6 ;  /* 0x0008f80601007387 */ /* 0x0009e20000100400 */
[C---:B--2---:R-:W-:Y:S02]  /*1840*/  PRMT R8, R14.reuse, 0x7610, R8 ;  /* 0x000076100e087816 */ /* 0x044fe40000000008 */
[C---:B-1----:R-:W-:Y:S01]  /*1850*/  PRMT R11, R14.reuse, 0x7610, R11 ;  /* 0x000076100e0b7816 */ /* 0x042fe2000000000b */
[----:B----4-:R-:W1:Y:S01]  /*1860*/  S2R R6, SR_TID.X ;  /* 0x0000000000067919 */ /* 0x010e620000002100 */
[----:B------:R-:W-:-:S03]  /*1870*/  PRMT R10, R14, 0x7610, R10 ;  /* 0x000076100e0a7816 */ /* 0x000fc6000000000a */
[----:B------:R-:W-:Y:S04]  /*1880*/  STL.U16 [R1+0x904], R12 ;  /* 0x0009040c01007387 */ /* 0x000fe80000100400 */
[----:B------:R-:W-:Y:S04]  /*1890*/  STL.U16 [R1+0x906], R13 ;  /* 0x0009060d01007387 */ /* 0x000fe80000100400 */
[----:B------:R-:W-:Y:S04]  /*18a0*/  STL.U16 [R1+0x908], R7 ;  /* 0x0009080701007387 */ /* 0x000fe80000100400 */
[----:B------:R-:W-:Y:S04]  /*18b0*/  STL.U16 [R1+0x90a], R8 ;  /* 0x00090a0801007387 */ /* 0x000fe80000100400 */
[----:B------:R-:W-:Y:S04]  /*18c0*/  STL.U16 [R1+0x90c], R9 ;  /* 0x00090c0901007387 */ /* 0x000fe80000100400 */
[----:B------:R-:W-:Y:S01]  /*18d0*/  STL.U16 [R1+0x90e], R11 ;  /* 0x00090e0b01007387 */ /* 0x000fe20000100400 */
[----:B------:R-:W-:-:S02]  /*18e0*/  @P0 IADD3 R3, R3, 0x1, RZ ;  /* 0x0000000103030810 */ /* 0x000fc40007ffe0ff */
[----:B---3--:R-:W-:Y:S01]  /*18f0*/  ISETP.NE.AND P0, PT, R2, RZ, PT ;  /* 0x000000ff0200720c */ /* 0x008fe20003f05270 */
[----:B------:R2:W-:Y:S01]  /*1900*/  STL.U16 [R1+0x8e4], R10 ;  /* 0x0008e40a01007387 */ /* 0x0005e20000100400 */
[----:B------:R-:W-:Y:S02]  /*1910*/  @P1 IADD3 R3, R3, 0x1, RZ ;  /* 0x0000000103031810 */ /* 0x000fe40007ffe0ff */
[----:B------:R-:W-:Y:S02]  /*1920*/  @!P2 LOP3.LUT R3, RZ, c[0x0][0x10], RZ, 0x33, !PT ;  /* 0x00000400ff03aa12 */ /* 0x000fe400078e33ff */
[----:B--2---:R-:W-:Y:S01]  /*1930*/  PRMT R10, R14, 0x7610, R10 ;  /* 0x000076100e0a7816 */ /* 0x004fe2000000000a */
[----:B------:R-:W-:Y:S02]  /*1940*/  IMAD R0, R5, c[0x0][0x180], RZ ;  /* 0x0000600005007a24 */ /* 0x000fe400078e02ff */
[CC--:B0-----:R-:W-:Y:S02]  /*1950*/  IMAD R2, R3.reuse, R4.reuse, R3 ;  /* 0x0000000403027224 */ /* 0x0c1fe400078e0203 */
[----:B------:R0:W-:Y:S01]  /*1960*/  STL.U16 [R1+0x8f0], R10 ;  /* 0x0008f00a01007387 */ /* 0x0001e20000100400 */
[----:B------:R-:W-:Y:S01]  /*1970*/  BSSY B1, `(.L_x_634) ;  /* 0x00001df000017945 */ /* 0x000fe20003800000 */
[----:B-1----:R-:W-:Y:S01]  /*1980*/  IMAD R3, R3, R4, R6 ;  /* 0x0000000403037224 */ /* 0x002fe200078e0206 */
[----:B------:R-:W-:-:S02]  /*1990*/  IMNMX R2, R2, c[0x0][0x180], PT ;  /* 0x0000600002027a17 */ /* 0x000fc40003800200 */
[----:B0-----:R-:W-:-:S05]  /*19a0*/  PRMT R10, R14, 0x7610, R10 ;  /* 0x000076100e0a7816 */ /* 0x001fca000000000a */
[----:B------:R0:W-:Y:S02]  /*19b0*/  STL.U16 [R1+0x900], R10 ;  /* 0x0009000a01007387 */ /* 0x0001e40000100400 */
[----:B0-----:R-:W-:Y:S01]  /*19c0*/  SHF.R.S32.HI R10, RZ, 0x1f, R0 ;  /* 0x0000001fff0a7819 */ /* 0x001fe20000011400 */
[----:B------:R-:W-:Y:S05]  /*19d0*/  @!P0 BRA `(.L_x_635) ;  /* 0x00000af000008947 */ /* 0x000fea0003800000 */
[----:B------:R-:W-:Y:S01]  /*19e0*/  ISETP.GE.AND P0, PT, R3, R2, PT ;  /* 0x000000020300720c */ /* 0x000fe20003f06270 */
[----:B------:R-:W-:-:S12]  /*19f0*/  BSSY B0, `(.L_x_636) ;  /* 0x00000ac000007945 */ /* 0x000fd80003800000 */
[----:B------:R-:W-:Y:S05]  /*1a00*/  @P0 BRA `(.L_x_637) ;  /* 0x00000aa000000947 */ /* 0x000fea0003800000 */
[----:B------:R-:W-:-:S04]  /*1a10*/  IABS R9, c[0x0][0x184] ;  /* 0x0000610000097a13 */ /* 0x000fc80000000000 */
[----:B------:R-:W0:Y:S08]  /*1a20*/  I2F.RP R4, R9 ;  /* 0x0000000900047306 */ /* 0x000e300000209400 */
[----:B0-----:R-:W0:Y:S02]  /*1a30*/  MUFU.RCP R4, R4 ;  /* 0x0000000400047308 */ /* 0x001e240000001000 */
[----:B0-----:R-:W-:-:S06]  /*1a40*/  IADD3 R6, R4, 0xffffffe, RZ ;  /* 0x0ffffffe04067810 */ /* 0x001fcc0007ffe0ff */
[----:B------:R0:W1:Y:S02]  /*1a50*/  F2I.FTZ.U32.TRUNC.NTZ R7, R6 ;  /* 0x0000000600077305 */ /* 0x000064000021f000 */
[----:B0-----:R-:W-:Y:S02]  /*1a60*/  IMAD.MOV.U32 R6, RZ, RZ, RZ ;  /* 0x000000ffff067224 */ /* 0x001fe400078e00ff */
[----:B-1----:R-:W-:-:S04]  /*1a70*/  IMAD.MOV R8, RZ, RZ, -R7 ;  /* 0x000000ffff087224 */ /* 0x002fc800078e0a07 */
[----:B------:R-:W-:Y:S01]  /*1a80*/  IMAD R11, R8, R9, RZ ;  /* 0x00000009080b7224 */ /* 0x000fe200078e02ff */
[----:B------:R-:W-:Y:S02]  /*1a90*/  IABS R8, R5 ;  /* 0x0000000500087213 */ /* 0x000fe40000000000 */
[----:B------:R-:W-:Y:S01]  /*1aa0*/  LOP3.LUT R5, R5, c[0x0][0x184], RZ, 0x3c, !PT ;  /* 0x0000610005057a12 */ /* 0x000fe200078e3cff */
[----:B------:R-:W-:-:S03]  /*1ab0*/  IMAD.HI.U32 R7, R7, R11, R6 ;  /* 0x0000000b07077227 */ /* 0x000fc600078e0006 */
[----:B------:R-:W-:-:S03]  /*1ac0*/  ISETP.GE.AND P1, PT, R5, RZ, PT ;  /* 0x000000ff0500720c */ /* 0x000fc60003f26270 */
[----:B------:R-:W-:-:S04]  /*1ad0*/  IMAD.HI.U32 R7, R7, R8, RZ ;  /* 0x0000000807077227 */ /* 0x000fc800078e00ff */
[----:B------:R-:W-:-:S04]  /*1ae0*/  IMAD.MOV R4, RZ, RZ, -R7 ;  /* 0x000000ffff047224 */ /* 0x000fc800078e0a07 */
[----:B------:R-:W-:-:S05]  /*1af0*/  IMAD R4, R9, R4, R8 ;  /* 0x0000000409047224 */ /* 0x000fca00078e0208 */
[----:B------:R-:W-:-:S13]  /*1b00*/  ISETP.GT.U32.AND P2, PT, R9, R4, PT ;  /* 0x000000040900720c */ /* 0x000fda0003f44070 */
[----:B------:R-:W-:Y:S01]  /*1b10*/  @!P2 IMAD.IADD R4, R4, 0x1, -R9 ;  /* 0x000000010404a824 */ /* 0x000fe200078e0a09 */
[----:B------:R-:W-:Y:S02]  /*1b20*/  @!P2 IADD3 R7, R7, 0x1, RZ ;  /* 0x000000010707a810 */ /* 0x000fe40007ffe0ff */
[----:B------:R-:W-:Y:S02]  /*1b30*/  ISETP.NE.AND P2, PT, RZ, c[0x0][0x184], PT ;  /* 0x00006100ff007a0c */ /* 0x000fe40003f45270 */
[----:B------:R-:W-:Y:S01]  /*1b40*/  ISETP.GE.U32.AND P0, PT, R4, R9, PT ;  /* 0x000000090400720c */ /* 0x000fe20003f06070 */
[----:B------:R-:W-:-:S12]  /*1b50*/  IMAD.MOV.U32 R4, RZ, RZ, 0x4 ;  /* 0x00000004ff047424 */ /* 0x000fd800078e00ff */
[----:B------:R-:W-:-:S05]  /*1b60*/  @P0 IADD3 R7, R7, 0x1, RZ ;  /* 0x0000000107070810 */ /* 0x000fca0007ffe0ff */
[----:B------:R-:W-:Y:S01]  /*1b70*/  @!P1 IMAD.MOV R7, RZ, RZ, -R7 ;  /* 0x000000ffff079224 */ /* 0x000fe200078e0a07 */
[----:B------:R-:W-:-:S05]  /*1b80*/  @!P2 LOP3.LUT R7, RZ, c[0x0][0x184], RZ, 0x33, !PT ;  /* 0x00006100ff07aa12 */ /* 0x000fca00078e33ff */
[----:B------:R-:W-:-:S05]  /*1b90*/  IMAD.WIDE R4, R7, R4, c[0x0][0x188] ;  /* 0x0000620007047625 */ /* 0x000fca00078e0204 */
[----:B------:R0:W5:Y:S01]  /*1ba0*/  LDG.E.CONSTANT R14, [R4.64] ;  /* 0x00000004040e7981 */ /* 0x000162000c1e9900 */
[C---:B------:R-:W-:Y:S02]  /*1bb0*/  IADD3 R13, R1.reuse, 0x90c, RZ ;  /* 0x0000090c010d7810 */ /* 0x040fe40007ffe0ff */
[----:B------:R-:W-:Y:S02]  /*1bc0*/  IADD3 R11, R1, 0x808, RZ ;  /* 0x00000808010b7810 */ /* 0x000fe40007ffe0ff */
.L_x_656:
[----:B0-----:R-:W2:Y:S04]  /*1bd0*/  LDL.64 R6, [R1+0x608] ;  /* 0x0006080001067983 */ /* 0x001ea80000100a00 */
[----:B------:R-:W3:Y:S04]  /*1be0*/  LDL R10, [R1+0x80c] ;  /* 0x00080c00010a7983 */ /* 0x000ee80000100800 */
[----:B-1----:R-:W4:Y:S01]  /*1bf0*/  LDL.U16 R8, [R1+0x90e] ;  /* 0x00090e0001087983 */ /* 0x002f220000100400 */
[----:B-----5:R-:W-:Y:S01]  /*1c00*/  ISETP.NE.AND P0, PT, R3, R14, PT ;  /* 0x0000000e0300720c */ /* 0x020fe20003f05270 */
[----:B0-----:R-:W-:-:S02]  /*1c10*/  IMAD.MOV.U32 R4, RZ, RZ, 0x7bff ;  /* 0x00007bffff047424 */ /* 0x001fc400078e00ff */
[----:B------:R-:W-:-:S10]  /*1c20*/  IMAD.MOV.U32 R5, RZ, RZ, 0xfbff ;  /* 0x0000fbffff057424 */ /* 0x000fd400078e00ff */
[----:B------:R-:W-:-:S05]  /*1c30*/  @P0 PRMT R4, R5, 0x7610, R4 ;  /* 0x0000761005040816 */ /* 0x000fca0000000004 */
[----:B------:R-:W-:-:S05]  /*1c40*/  HADD2.F32 R4, -RZ, R4.H0_H0 ;  /* 0x20000004ff047230 */ /* 0x000fca0000004100 */
[-C--:B------:R-:W-:Y:S02]  /*1c50*/  F2FP.PACK_AB R9, RZ, R4.reuse ;  /* 0x00000004ff09723e */ /* 0x080fe400000000ff */
[----:B--2---:R-:W-:-:S04]  /*1c60*/  FSETP.GT.FTZ.AND P2, PT, R6, R4, PT ;  /* 0x000000040600720b */ /* 0x004fc80003f54000 */
[----:B------:R-:W-:Y:S02]  /*1c70*/  FSEL R5, R4, R6, P2 ;  /* 0x0000000604057208 */ /* 0x000fe40001000000 */
[----:B------:R-:W-:Y:S02]  /*1c80*/  FSEL R6, R6, R4, P2 ;  /* 0x0000000406067208 */ /* 0x000fe40001000000 */
[C---:B---3--:R-:W-:Y:S01]  /*1c90*/  ISETP.GT.AND P0, PT, R10.reuse, R3, PT ;  /* 0x000000030a00720c */ /* 0x048fe20003f04270 */
[----:B----4-:R-:W-:Y:S01]  /*1ca0*/  HSETP2.GT.AND P1, PT, R9.H0_H0, R8.H0_H0, PT ;  /* 0x2000000809007234 */ /* 0x010fe20003f24800 */
[----:B------:R-:W-:Y:S01]  /*1cb0*/  FSEL R4, R7, 1, P2 ;  /* 0x3f80000007047808 */ /* 0x000fe20001000000 */
[----:B------:R-:W-:Y:S01]  /*1cc0*/  FADD.FTZ R5, R5, -R6 ;  /* 0x8000000605057221 */ /* 0x000fe20000010000 */
[----:B------:R-:W-:Y:S02]  /*1cd0*/  FSEL R7, R7, 1, !P2 ;  /* 0x3f80000007077808 */ /* 0x000fe40005000000 */
[----:B------:R-:W-:Y:S01]  /*1ce0*/  ISETP.EQ.OR P1, PT, R10, -0x1, P1 ;  /* 0xffffffff0a00780c */ /* 0x000fe20000f22670 */
[----:B------:R-:W-:Y:S01]  /*1cf0*/  FMUL.FTZ R5, R5, 1.4426950216293334961 ;  /* 0x3fb8aa3b05057820 */ /* 0x000fe20000410000 */
[----:B------:R-:W-:-:S05]  /*1d00*/  PRMT R10, R9, 0x7610, R10 ;  /* 0x00007610090a7816 */ /* 0x000fca000000000a */
[----:B------:R-:W0:Y:S01]  /*1d10*/  MUFU.EX2 R5, R5 ;  /* 0x0000000500057308 */ /* 0x000e220000000800 */
[----:B------:R-:W-:-:S05]  /*1d20*/  HSETP2.NEU.OR P0, PT, R9.H0_H0, R8.H0_H0, !P0 ;  /* 0x2000000809007234 */ /* 0x000fca000470d820 */
[----:B------:R-:W-:Y:S01]  /*1d30*/  PLOP3.LUT P0, PT, P1, P0, PT, 0x8, 0x0 ;  /* 0x000000000000781c */ /* 0x000fe20000f00170 */
[----:B0-----:R-:W-:Y:S02]  /*1d40*/  FFMA.FTZ R7, R7, R5, R4 ;  /* 0x0000000507077223 */ /* 0x001fe40000010004 */
[----:B------:R-:W-:-:S10]  /*1d50*/  IMAD.MOV.U32 R4, RZ, RZ, 0x7e ;  /* 0x0000007eff047424 */ /* 0x000fd400078e00ff */
[----:B------:R0:W-:Y:S01]  /*1d60*/  @!P0 STL.U16 [R1+0x90e], R10 ;  /* 0x00090e0a01008387 */ /* 0x0001e20000100400 */
[----:B------:R-:W-:Y:S01]  /*1d70*/  @!P0 PRMT R8, R9, 0x7610, R8 ;  /* 0x0000761009088816 */ /* 0x000fe20000000008 */
[----:B------:R-:W-:Y:S02]  /*1d80*/  IMAD.MOV.U32 R9, RZ, RZ, R13 ;  /* 0x000000ffff097224 */ /* 0x000fe400078e000d */
[----:B------:R0:W-:Y:S01]  /*1d90*/  @!P0 STL [R1+0x80c], R3 ;  /* 0x00080c0301008387 */ /* 0x0001e20000100800 */
[----:B------:R-:W-:-:S03]  /*1da0*/  IMAD.MOV.U32 R5, RZ, RZ, R11 ;  /* 0x000000ffff057224 */ /* 0x000fc600078e000b */
[----:B------:R0:W-:Y:S04]  /*1db0*/  STL.64 [R1+0x608], R6 ;  /* 0x0006080601007387 */ /* 0x0001e80000100a00 */
.L_x_655:
        /* <DEDUP_REMOVED lines=17> */
.L_x_640:
[----:B------:R-:W-:Y:S05]  /*1ed0*/  BSYNC B3 ;  /* 0x0000000000037941 */ /* 0x000fea0003800000 */
.L_x_639:
[----:B------:R-:W-:Y:S04]  /*1ee0*/  STL.U16 [R9], R8 ;  /* 0x0000000809007387 */ /* 0x000fe80000100400 */
[----:B------:R-:W2:Y:S04]  /*1ef0*/  LDL R12, [R5+0x4] ;  /* 0x00000400050c7983 */ /* 0x000ea80000100800 */
[----:B--2---:R-:W-:Y:S04]  /*1f00*/  STL [R5], R12 ;  /* 0x0000000c05007387 */ /* 0x004fe80000100800 */
[----:B------:R0:W-:Y:S04]  /*1f10*/  STL.U16 [R9+0x2], R6 ;  /* 0x0000020609007387 */ /* 0x0001e80000100400 */
[----:B------:R1:W-:Y:S04]  /*1f20*/  STL [R5+0x4], R10 ;  /* 0x0000040a05007387 */ /* 0x0003e80000100800 */
[----:B0-----:R1:W5:Y:S02]  /*1f30*/  LDL.U16 R6, [R9] ;  /* 0x0000000009067983 */ /* 0x0013640000100400 */
.L_x_641:
[----:B------:R-:W-:Y:S05]  /*1f40*/  BSYNC B2 ;  /* 0x0000000000027941 */ /* 0x000fea0003800000 */
.L_x_638:
[----:B------:R-:W2:Y:S04]  /*1f50*/  LDL.U16 R7, [R9+-0x2] ;  /* 0xfffffe0009077983 */ /* 0x000ea80000100400 */
[----:B-1----:R-:W3:Y:S01]  /*1f60*/  LDL R10, [R5+-0x4] ;  /* 0xfffffc00050a7983 */ /* 0x002ee20000100800 */
        /* <DEDUP_REMOVED lines=16> */
.L_x_644:
[----:B------:R-:W-:Y:S05]  /*2070*/  BSYNC B3 ;  /* 0x0000000000037941 */ /* 0x000fea0003800000 */
.L_x_643:
[----:B------:R-:W-:Y:S04]  /*2080*/  STL.U16 [R9+-0x2], R6 ;  /* 0xfffffe0609007387 */ /* 0x000fe80000100400 */
[----:B------:R-:W2:Y:S04]  /*2090*/  LDL R10, [R5] ;  /* 0x00000000050a7983 */ /* 0x000ea80000100800 */
[----:B--2---:R-:W-:Y:S04]  /*20a0*/  STL [R5+-0x4], R10 ;  /* 0xfffffc0a05007387 */ /* 0x004fe80000100800 */
[----:B------:R0:W-:Y:S04]  /*20b0*/  STL.U16 [R9], R7 ;  /* 0x0000000709007387 */ /* 0x0001e80000100400 */
[----:B------:R1:W-:Y:S04]  /*20c0*/  STL [R5], R8 ;  /* 0x0000000805007387 */ /* 0x0003e80000100800 */
[----:B0-----:R1:W5:Y:S02]  /*20d0*/  LDL.U16 R7, [R9+-0x2] ;  /* 0xfffffe0009077983 */ /* 0x0013640000100400 */
.L_x_645:
[----:B------:R-:W-:Y:S05]  /*20e0*/  BSYNC B2 ;  /* 0x0000000000027941 */ /* 0x000fea0003800000 */
.L_x_642:
        /* <DEDUP_REMOVED lines=17> */
.L_x_648:
[----:B------:R-:W-:Y:S05]  /*2200*/  BSYNC B3 ;  /* 0x0000000000037941 */ /* 0x000fea0003800000 */
.L_x_647:
[----:B------:R0:W-:Y:S04]  /*2210*/  STL.U16 [R9+-0x4], R7 ;  /* 0xfffffc0709007387 */ /* 0x0001e80000100400 */
[----:B-1----:R-:W2:Y:S04]  /*2220*/  LDL R8, [R5+-0x4] ;  /* 0xfffffc0005087983 */ /* 0x002ea80000100800 */
[----:B--2---:R0:W-:Y:S04]  /*2230*/  STL [R5+-0x8], R8 ;  /* 0xfffff80805007387 */ /* 0x0041e80000100800 */
[----:B------:R0:W-:Y:S04]  /*2240*/  STL.U16 [R9+-0x2], R10 ;  /* 0xfffffe0a09007387 */ /* 0x0001e80000100400 */
[----:B------:R0:W-:Y:S02]  /*2250*/  STL [R5+-0x4], R6 ;  /* 0xfffffc0605007387 */ /* 0x0001e40000100800 */
.L_x_649:
[----:B------:R-:W-:Y:S05]  /*2260*/  BSYNC B2 ;  /* 0x0000000000027941 */ /* 0x000fea0003800000 */
.L_x_646:
[----:B------:R-:W-:-:S13]  /*2270*/  ISETP.NE.AND P0, PT, R4, 0x2, PT ;  /* 0x000000020400780c */ /* 0x000fda0003f05270 */
[----:B------:R-:W-:Y:S05]  /*2280*/  @!P0 BRA `(.L_x_650) ;  /* 0x000001f000008947 */ /* 0x000fea0003800000 */
[----:B0-----:R-:W2:Y:S04]  /*2290*/  LDL.U16 R7, [R9+-0x4] ;  /* 0xfffffc0009077983 */ /* 0x001ea80000100400 */
[----:B-1----:R-:W2:Y:S04]  /*22a0*/  LDL.U16 R8, [R9+-0x6] ;  /* 0xfffffa0009087983 */ /* 0x002ea80000100400 */
        /* <DEDUP_REMOVED lines=17> */
.L_x_653:
[----:B------:R-:W-:Y:S05]  /*23c0*/  BSYNC B3 ;  /* 0x0000000000037941 */ /* 0x000fea0003800000 */
.L_x_652:
[----:B------:R-:W-:Y:S04]  /*23d0*/  STL.U16 [R9+-0x6], R7 ;  /* 0xfffffa0709007387 */ /* 0x000fe80000100400 */
[----:B------:R-:W2:Y:S04]  /*23e0*/  LDL R10, [R5+-0x8] ;  /* 0xfffff800050a7983 */ /* 0x000ea80000100800 */
[----:B--2---:R-:W-:Y:S04]  /*23f0*/  STL [R5+-0xc], R10 ;  /* 0xfffff40a05007387 */ /* 0x004fe80000100800 */
[----:B------:R0:W-:Y:S04]  /*2400*/  STL.U16 [R9+-0x4], R8 ;  /* 0xfffffc0809007387 */ /* 0x0001e80000100400 */
[----:B------:R1:W-:Y:S04]  /*2410*/  STL [R5+-0x8], R6 ;  /* 0xfffff80605007387 */ /* 0x0003e80000100800 */
[----:B0-----:R1:W5:Y:S02]  /*2420*/  LDL.U16 R8, [R9+-0x6] ;  /* 0xfffffa0009087983 */ /* 0x0013640000100400 */
.L_x_654:
[----:B------:R-:W-:Y:S05]  /*2430*/  BSYNC B2 ;  /* 0x0000000000027941 */ /* 0x000fea0003800000 */
.L_x_651:
[----:B-1----:R-:W-:Y:S02]  /*2440*/  IADD3 R5, R5, -0x10, RZ ;  /* 0xfffffff005057810 */ /* 0x002fe40007ffe0ff */
[----:B------:R-:W-:-:S02]  /*2450*/  IADD3 R9, R9, -0x8, RZ ;  /* 0xfffffff809097810 */ /* 0x000fc40007ffe0ff */
[----:B------:R-:W-:Y:S01]  /*2460*/  IADD3 R4, R4, -0x4, RZ ;  /* 0xfffffffc04047810 */ /* 0x000fe20007ffe0ff */
[----:B------:R-:W-:Y:S05]  /*2470*/  BRA `(.L_x_655) ;  /* 0xfffff94000007947 */ /* 0x000fea000383ffff */
.L_x_650:
[----:B------:R-:W-:-:S04]  /*2480*/  IADD3 R3, R3, 0x40, RZ ;  /* 0x0000004003037810 */ /* 0x000fc80007ffe0ff */
[----:B------:R-:W-:-:S13]  /*2490*/  ISETP.GE.AND P0, PT, R3, R2, PT ;  /* 0x000000020300720c */ /* 0x000fda0003f06270 */
[----:B------:R-:W-:Y:S05]  /*24a0*/  @!P0 BRA `(.L_x_656) ;  /* 0xfffff72000008947 */ /* 0x000fea000383ffff */
.L_x_637:
[----:B------:R-:W-:Y:S05]  /*24b0*/  BSYNC B0 ;  /* 0x0000000000007941 */ /* 0x000fea0003800000 */
.L_x_636:
[----:B------:R-:W-:Y:S05]  /*24c0*/  BRA `(.L_x_657) ;  /* 0x0000129000007947 */ /* 0x000fea0003800000 */
.L_x_635:
[----:B------:R-:W-:-:S13]  /*24d0*/  ISETP.GE.AND P0, PT, R3, R2, PT ;  /* 0x000000020300720c */ /* 0x000fda0003f06270 */
[----:B------:R-:W-:Y:S05]  /*24e0*/  @P0 BRA `(.L_x_657) ;  /* 0x0000127000000947 */ /* 0x000fea0003800000 */
[----:B------:R-:W-:-:S04]  /*24f0*/  ISETP.NE.U32.AND P0, PT, RZ, c[0x0][0x168], PT ;  /* 0x00005a00ff007a0c */ /* 0x000fc80003f05070 */
[----:B------:R-:W-:-:S13]  /*2500*/  ISETP.NE.AND.EX P0, PT, RZ, c[0x0][0x16c], PT, P0 ;  /* 0x00005b00ff007a0c */ /* 0x000fda0003f05300 */
[----:B------:R-:W-:Y:S05]  /*2510*/  @!P0 BRA `(.L_x_658) ;  /* 0x0000094000008947 */ /* 0x000fea0003800000 */
[C---:B------:R-:W-:Y:S02]  /*2520*/  IADD3 R11, R1.reuse, 0x90c, RZ ;  /* 0x0000090c010b7810 */ /* 0x040fe40007ffe0ff */
[----:B------:R-:W-:Y:S02]  /*2530*/  IADD3 R18, R1, 0x808, RZ ;  /* 0x0000080801127810 */ /* 0x000fe40007ffe0ff */
.L_x_677:
[----:B0-----:R-:W-:Y:S01]  /*2540*/  IADD3 R4, P0, R0, R3, RZ ;  /* 0x0000000300047210 */ /* 0x001fe20007f1e0ff */
[----:B------:R-:W-:Y:S01]  /*2550*/  IMAD.MOV.U32 R12, RZ, RZ, 0x2 ;  /* 0x00000002ff0c7424 */ /* 0x000fe200078e00ff */
[----:B------:R-:W2:Y:S02]  /*2560*/  LDL.64 R16, [R1+0x608] ;  /* 0x0006080001107983 */ /* 0x000ea40000100a00 */
[C---:B------:R-:W-:Y:S01]  /*2570*/  LEA.HI.X.SX32 R5, R3.reuse, R10, 0x1, P0 ;  /* 0x0000000a03057211 */ /* 0x040fe200000f0eff */
[----:B------:R-:W-:Y:S01]  /*2580*/  IMAD.WIDE R12, R3, R12, c[0x0][0x168] ;  /* 0x00005a00030c7625 */ /* 0x000fe200078e020c */
[C---:B------:R-:W-:Y:S01]  /*2590*/  LEA R14, P0, R4.reuse, c[0x0][0x160], 0x1 ;  /* 0x00005800040e7a11 */ /* 0x040fe200078008ff */
[----:B------:R-:W3:Y:S03]  /*25a0*/  LDL R8, [R1+0x80c] ;  /* 0x00080c0001087983 */ /* 0x000ee60000100800 */
[----:B------:R-:W-:Y:S01]  /*25b0*/  LEA.HI.X R15, R4, c[0x0][0x164], R5, 0x1, P0 ;  /* 0x00005900040f7a11 */ /* 0x000fe200000f0c05 */
[----:B------:R0:W4:Y:S04]  /*25c0*/  LDG.E.U16.CONSTANT R9, [R12.64] ;  /* 0x000000040c097981 */ /* 0x000128000c1e9500 */
[----:B------:R-:W4:Y:S04]  /*25d0*/  LDG.E.U16.CONSTANT R14, [R14.64] ;  /* 0x000000040e0e7981 */ /* 0x000f28000c1e9500 */
[----:B------:R-:W5:Y:S01]  /*25e0*/  LDL.U16 R7, [R1+0x90e] ;  /* 0x00090e0001077983 */ /* 0x000f620000100400 */
[----:B0-----:R-:W-:Y:S01]  /*25f0*/  IMAD.MOV.U32 R12, RZ, RZ, R11 ;  /* 0x000000ffff0c7224 */ /* 0x001fe200078e000b */
[----:B----4-:R-:W-:-:S05]  /*2600*/  HADD2 R9, R14.H0_H0, R9.H0_H0 ;  /* 0x200000090e097230 */ /* 0x010fca0000000800 */
[----:B------:R-:W-:-:S05]  /*2610*/  HADD2.F32 R4, -RZ, R9.H0_H0 ;  /* 0x20000009ff047230 */ /* 0x000fca0000004100 */
[----:B--2---:R-:W-:-:S04]  /*2620*/  FSETP.GT.FTZ.AND P2, PT, R16, R4, PT ;  /* 0x000000041000720b */ /* 0x004fc80003f54000 */
[----:B------:R-:W-:Y:S02]  /*2630*/  FSEL R5, R4, R16, P2 ;  /* 0x0000001004057208 */ /* 0x000fe40001000000 */
[----:B------:R-:W-:Y:S02]  /*2640*/  FSEL R4, R16, R4, P2 ;  /* 0x0000000410047208 */ /* 0x000fe40001000000 */
[----:B---3--:R-:W-:-:S03]  /*2650*/  ISETP.GT.AND P0, PT, R8, R3, PT ;  /* 0x000000030800720c */ /* 0x008fc60003f04270 */
[----:B------:R-:W-:Y:S01]  /*2660*/  FADD.FTZ R5, R5, -R4 ;  /* 0x8000000405057221 */ /* 0x000fe20000010000 */
[----:B-----5:R-:W-:-:S03]  /*2670*/  HSETP2.GT.AND P1, PT, R9.H0_H0, R7.H0_H0, PT ;  /* 0x2000000709007234 */ /* 0x020fc60003f24800 */
[----:B------:R-:W-:-:S04]  /*2680*/  FMUL.FTZ R6, R5, 1.4426950216293334961 ;  /* 0x3fb8aa3b05067820 */ /* 0x000fc80000410000 */
[----:B------:R-:W0:Y:S01]  /*2690*/  MUFU.EX2 R5, R6 ;  /* 0x0000000600057308 */ /* 0x000e220000000800 */
[----:B------:R-:W-:Y:S01]  /*26a0*/  ISETP.EQ.OR P1, PT, R8, -0x1, P1 ;  /* 0xffffffff0800780c */ /* 0x000fe20000f22670 */
[----:B------:R-:W-:Y:S01]  /*26b0*/  HSETP2.NEU.OR P0, PT, R9.H0_H0, R7.H0_H0, !P0 ;  /* 0x2000000709007234 */ /* 0x000fe2000470d820 */
[----:B------:R-:W-:-:S04]  /*26c0*/  FSEL R8, R17, 1, P2 ;  /* 0x3f80000011087808 */ /* 0x000fc80001000000 */
[----:B------:R-:W-:Y:S02]  /*26d0*/  PLOP3.LUT P0, PT, P1, P0, PT, 0x8, 0x0 ;  /* 0x000000000000781c */ /* 0x000fe40000f00170 */
[----:B------:R-:W-:-:S05]  /*26e0*/  FSEL R17, R17, 1, !P2 ;  /* 0x3f80000011117808 */ /* 0x000fca0005000000 */
[----:B0-----:R-:W-:-:S06]  /*26f0*/  FFMA.FTZ R5, R17, R5, R8 ;  /* 0x0000000511057223 */ /* 0x001fcc0000010008 */
[----:B------:R0:W-:Y:S04]  /*2700*/  @!P0 STL.U16 [R1+0x90e], R9 ;  /* 0x00090e0901008387 */ /* 0x0001e80000100400 */
[----:B------:R0:W-:Y:S04]  /*2710*/  @!P0 STL [R1+0x80c], R3 ;  /* 0x00080c0301008387 */ /* 0x0001e80000100800 */
[----:B------:R0:W-:Y:S01]  /*2720*/  STL.64 [R1+0x608], R4 ;  /* 0x0006080401007387 */ /* 0x0001e20000100a00 */
[----:B------:R-:W-:Y:S01]  /*2730*/  @!P0 PRMT R7, R9, 0x7610, R7 ;  /* 0x0000761009078816 */ /* 0x000fe20000000007 */
[----:B------:R-:W-:-:S02]  /*2740*/  IMAD.MOV.U32 R6, RZ, RZ, 0x7e ;  /* 0x0000007eff067424 */ /* 0x000fc400078e00ff */
[----:B------:R-:W-:Y:S02]  /*2750*/  IMAD.MOV.U32 R8, RZ, RZ, R18 ;  /* 0x000000ffff087224 */ /* 0x000fe400078e0012 */
.L_x_676:
        /* <DEDUP_REMOVED lines=17> */
.L_x_661:
[----:B------:R-:W-:Y:S05]  /*2870*/  BSYNC B2 ;  /* 0x0000000000027941 */ /* 0x000fea0003800000 */
.L_x_660:
[----:B------:R-:W-:Y:S04]  /*2880*/  STL.U16 [R12], R7 ;  /* 0x000000070c007387 */ /* 0x000fe80000100400 */
[----:B------:R-:W2:Y:S04]  /*2890*/  LDL R9, [R8+0x4] ;  /* 0x0000040008097983 */ /* 0x000ea80000100800 */
[----:B--2---:R-:W-:Y:S04]  /*28a0*/  STL [R8], R9 ;  /* 0x0000000908007387 */ /* 0x004fe80000100800 */
[----:B------:R0:W-:Y:S04]  /*28b0*/  STL.U16 [R12+0x2], R4 ;  /* 0x000002040c007387 */ /* 0x0001e80000100400 */
[----:B------:R1:W-:Y:S04]  /*28c0*/  STL [R8+0x4], R5 ;  /* 0x0000040508007387 */ /* 0x0003e80000100800 */
[----:B0-----:R1:W5:Y:S02]  /*28d0*/  LDL.U16 R4, [R12] ;  /* 0x000000000c047983 */ /* 0x0013640000100400 */
.L_x_662:
[----:B------:R-:W-:Y:S05]  /*28e0*/  BSYNC B0 ;  /* 0x0000000000007941 */ /* 0x000fea0003800000 */
.L_x_659:
[----:B-1----:R-:W2:Y:S04]  /*28f0*/  LDL.U16 R5, [R12+-0x2] ;  /* 0xfffffe000c057983 */ /* 0x002ea80000100400 */
[----:B------:R-:W3:Y:S01]  /*2900*/  LDL R9, [R8+-0x4] ;  /* 0xfffffc0008097983 */ /* 0x000ee20000100800 */
        /* <DEDUP_REMOVED lines=16> */
.L_x_665:
[----:B------:R-:W-:Y:S05]  /*2a10*/  BSYNC B2 ;  /* 0x0000000000027941 */ /* 0x000fea0003800000 */
.L_x_664:
[----:B------:R-:W-:Y:S04]  /*2a20*/  STL.U16 [R12+-0x2], R4 ;  /* 0xfffffe040c007387 */ /* 0x000fe80000100400 */
[----:B------:R-:W2:Y:S04]  /*2a30*/  LDL R9, [R8] ;  /* 0x0000000008097983 */ /* 0x000ea80000100800 */
[----:B--2---:R-:W-:Y:S04]  /*2a40*/  STL [R8+-0x4], R9 ;  /* 0xfffffc0908007387 */ /* 0x004fe80000100800 */
[----:B------:R0:W-:Y:S04]  /*2a50*/  STL.U16 [R12], R5 ;  /* 0x000000050c007387 */ /* 0x0001e80000100400 */
[----:B------:R1:W-:Y:S04]  /*2a60*/  STL [R8], R7 ;  /* 0x0000000708007387 */ /* 0x0003e80000100800 */
[----:B0-----:R1:W5:Y:S02]  /*2a70*/  LDL.U16 R5, [R12+-0x2] ;  /* 0xfffffe000c057983 */ /* 0x0013640000100400 */
.L_x_666:
[----:B------:R-:W-:Y:S05]  /*2a80*/  BSYNC B0 ;  /* 0x0000000000007941 */ /* 0x000fea0003800000 */
.L_x_663:
        /* <DEDUP_REMOVED lines=17> */
.L_x_669:
[----:B------:R-:W-:Y:S05]  /*2ba0*/  BSYNC B2 ;  /* 0x0000000000027941 */ /* 0x000fea0003800000 */
.L_x_668:
[----:B------:R0:W-:Y:S04]  /*2bb0*/  STL.U16 [R12+-0x4], R5 ;  /* 0xfffffc050c007387 */ /* 0x0001e80000100400 */
[----:B------:R-:W2:Y:S04]  /*2bc0*/  LDL R9, [R8+-0x4] ;  /* 0xfffffc0008097983 */ /* 0x000ea80000100800 */
[----:B--2---:R0:W-:Y:S04]  /*2bd0*/  STL [R8+-0x8], R9 ;  /* 0xfffff80908007387 */ /* 0x0041e80000100800 */
[----:B------:R0:W-:Y:S04]  /*2be0*/  STL.U16 [R12+-0x2], R4 ;  /* 0xfffffe040c007387 */ /* 0x0001e80000100400 */
[----:B------:R0:W-:Y:S02]  /*2bf0*/  STL [R8+-0x4], R7 ;  /* 0xfffffc0708007387 */ /* 0x0001e40000100800 */
.L_x_670:
[----:B------:R-:W-:Y:S05]  /*2c00*/  BSYNC B0 ;  /* 0x0000000000007941 */ /* 0x000fea0003800000 */
.L_x_667:
        /* <DEDUP_REMOVED lines=21> */
.L_x_674:
[----:B------:R-:W-:Y:S05]  /*2d60*/  BSYNC B2 ;  /* 0x0000000000027941 */ /* 0x000fea0003800000 */
.L_x_673:
[----:B------:R-:W-:Y:S04]  /*2d70*/  STL.U16 [R12+-0x6], R4 ;  /* 0xfffffa040c007387 */ /* 0x000fe80000100400 */
[----:B------:R-:W2:Y:S04]  /*2d80*/  LDL R9, [R8+-0x8] ;  /* 0xfffff80008097983 */ /* 0x000ea80000100800 */
[----:B--2---:R-:W-:Y:S04]  /*2d90*/  STL [R8+-0xc], R9 ;  /* 0xfffff40908007387 */ /* 0x004fe80000100800 */
[----:B------:R0:W-:Y:S04]  /*2da0*/  STL.U16 [R12+-0x4], R7 ;  /* 0xfffffc070c007387 */ /* 0x0001e80000100400 */
[----:B------:R1:W-:Y:S04]  /*2db0*/  STL [R8+-0x8], R5 ;  /* 0xfffff80508007387 */ /* 0x0003e80000100800 */
[----:B0-----:R1:W5:Y:S02]  /*2dc0*/  LDL.U16 R7, [R12+-0x6] ;  /* 0xfffffa000c077983 */ /* 0x0013640000100400 */
.L_x_675:
[----:B------:R-:W-:Y:S05]  /*2dd0*/  BSYNC B0 ;  /* 0x0000000000007941 */ /* 0x000fea0003800000 */
.L_x_672:
[----:B-1----:R-:W-:Y:S02]  /*2de0*/  IADD3 R8, R8, -0x10, RZ ;  /* 0xfffffff008087810 */ /* 0x002fe40007ffe0ff */
[----:B------:R-:W-:-:S02]  /*2df0*/  IADD3 R12, R12, -0x8, RZ ;  /* 0xfffffff80c0c7810 */ /* 0x000fc40007ffe0ff */
[----:B------:R-:W-:Y:S01]  /*2e00*/  IADD3 R6, R6, -0x4, RZ ;  /* 0xfffffffc06067810 */ /* 0x000fe20007ffe0ff */
[----:B------:R-:W-:Y:S05]  /*2e10*/  BRA `(.L_x_676) ;  /* 0xfffff94000007947 */ /* 0x000fea000383ffff */
.L_x_671:
[----:B------:R-:W-:-:S04]  /*2e20*/  IADD3 R3, R3, 0x40, RZ ;  /* 0x0000004003037810 */ /* 0x000fc80007ffe0ff */
[----:B------:R-:W-:-:S13]  /*2e30*/  ISETP.GE.AND P0, PT, R3, R2, PT ;  /* 0x000000020300720c */ /* 0x000fda0003f06270 */
[----:B------:R-:W-:Y:S05]  /*2e40*/  @!P0 BRA `(.L_x_677) ;  /* 0xfffff6f000008947 */ /* 0x000fea000383ffff */
[----:B------:R-:W-:Y:S05]  /*2e50*/  BRA `(.L_x_657) ;  /* 0x0000090000007947 */ /* 0x000fea0003800000 */
.L_x_658:
[C---:B------:R-:W-:Y:S02]  /*2e60*/  IADD3 R11, R1.reuse, 0x90c, RZ ;  /* 0x0000090c010b7810 */ /* 0x040fe40007ffe0ff */
[----:B------:R-:W-:Y:S02]  /*2e70*/  IADD3 R16, R1, 0x808, RZ ;  /* 0x0000080801107810 */ /* 0x000fe40007ffe0ff */
.L_x_696:
[----:B0-----:R-:W-:Y:S01]  /*2e80*/  IADD3 R4, P0, R0, R3, RZ ;  /* 0x0000000300047210 */ /* 0x001fe20007f1e0ff */
[----:B------:R-:W2:Y:S03]  /*2e90*/  LDL.64 R14, [R1+0x608] ;  /* 0x00060800010e7983 */ /* 0x000ea60000100a00 */
[----:B------:R-:W-:Y:S01]  /*2ea0*/  LEA.HI.X.SX32 R5, R3, R10, 0x1, P0 ;  /* 0x0000000a03057211 */ /* 0x000fe200000f0eff */
[----:B------:R-:W3:Y:S01]  /*2eb0*/  LDL R8, [R1+0x80c] ;  /* 0x00080c0001087983 */ /* 0x000ee20000100800 */
[----:B------:R-:W-:-:S03]  /*2ec0*/  LEA R12, P0, R4, c[0x0][0x160], 0x1 ;  /* 0x00005800040c7a11 */ /* 0x000fc600078008ff */
[----:B------:R-:W4:Y:S01]  /*2ed0*/  LDL.U16 R7, [R1+0x90e] ;  /* 0x00090e0001077983 */ /* 0x000f220000100400 */
[----:B------:R-:W-:-:S05]  /*2ee0*/  LEA.HI.X R13, R4, c[0x0][0x164], R5, 0x1, P0 ;  /* 0x00005900040d7a11 */ /* 0x000fca00000f0c05 */
[----:B------:R0:W5:Y:S02]  /*2ef0*/  LDG.E.U16.CONSTANT R9, [R12.64] ;  /* 0x000000040c097981 */ /* 0x000164000c1e9500 */
[----:B0-----:R-:W-:Y:S01]  /*2f00*/  IMAD.MOV.U32 R12, RZ, RZ, R11 ;  /* 0x000000ffff0c7224 */ /* 0x001fe200078e000b */
[----:B-----5:R-:W-:-:S05]  /*2f10*/  HADD2 R9, R9.H0_H0, RZ.H0_H0 ;  /* 0x200000ff09097230 */ /* 0x020fca0000000800 */
[----:B------:R-:W-:-:S05]  /*2f20*/  HADD2.F32 R4, -RZ, R9.H0_H0 ;  /* 0x20000009ff047230 */ /* 0x000fca0000004100 */
[----:B--2---:R-:W-:-:S04]  /*2f30*/  FSETP.GT.FTZ.AND P2, PT, R14, R4, PT ;  /* 0x000000040e00720b */ /* 0x004fc80003f54000 */
[----:B------:R-:W-:Y:S02]  /*2f40*/  FSEL R5, R4, R14, P2 ;  /* 0x0000000e04057208 */ /* 0x000fe40001000000 */
[----:B------:R-:W-:Y:S02]  /*2f50*/  FSEL R4, R14, R4, P2 ;  /* 0x000000040e047208 */ /* 0x000fe40001000000 */
[----:B---3--:R-:W-:-:S03]  /*2f60*/  ISETP.GT.AND P0, PT, R8, R3, PT ;  /* 0x000000030800720c */ /* 0x008fc60003f04270 */
[----:B------:R-:W-:Y:S01]  /*2f70*/  FADD.FTZ R5, R5, -R4 ;  /* 0x8000000405057221 */ /* 0x000fe20000010000 */
[----:B----4-:R-:W-:-:S03]  /*2f80*/  HSETP2.GT.AND P1, PT, R9.H0_H0, R7.H0_H0, PT ;  /* 0x2000000709007234 */ /* 0x010fc60003f24800 */
        /* <DEDUP_REMOVED lines=14> */
.L_x_695:
        /* <DEDUP_REMOVED lines=17> */
.L_x_680:
[----:B------:R-:W-:Y:S05]  /*3180*/  BSYNC B2 ;  /* 0x0000000000027941 */ /* 0x000fea0003800000 */
.L_x_679:
[----:B------:R-:W-:Y:S04]  /*3190*/  STL.U16 [R12], R7 ;  /* 0x000000070c007387 */ /* 0x000fe80000100400 */
[----:B------:R-:W2:Y:S04]  /*31a0*/  LDL R9, [R8+0x4] ;  /* 0x0000040008097983 */ /* 0x000ea80000100800 */
[----:B--2---:R-:W-:Y:S04]  /*31b0*/  STL [R8], R9 ;  /* 0x0000000908007387 */ /* 0x004fe80000100800 */
[----:B------:R0:W-:Y:S04]  /*31c0*/  STL.U16 [R12+0x2], R4 ;  /* 0x000002040c007387 */ /* 0x0001e80000100400 */
[----:B------:R1:W-:Y:S04]  /*31d0*/  STL [R8+0x4], R5 ;  /* 0x0000040508007387 */ /* 0x0003e80000100800 */
[----:B0-----:R1:W5:Y:S02]  /*31e0*/  LDL.U16 R4, [R12] ;  /* 0x000000000c047983 */ /* 0x0013640000100400 */
.L_x_681:
[----:B------:R-:W-:Y:S05]  /*31f0*/  BSYNC B0 ;  /* 0x0000000000007941 */ /* 0x000fea0003800000 */
.L_x_678:
        /* <DEDUP_REMOVED lines=18> */
.L_x_684:
[----:B------:R-:W-:Y:S05]  /*3320*/  BSYNC B2 ;  /* 0x0000000000027941 */ /* 0x000fea0003800000 */
.L_x_683:
[----:B------:R-:W-:Y:S04]  /*3330*/  STL.U16 [R12+-0x2], R4 ;  /* 0xfffffe040c007387 */ /* 0x000fe80000100400 */
[----:B------:R-:W2:Y:S04]  /*3340*/  LDL R9, [R8] ;  /* 0x0000000008097983 */ /* 0x000ea80000100800 */
[----:B--2---:R-:W-:Y:S04]  /*3350*/  STL [R8+-0x4], R9 ;  /* 0xfffffc0908007387 */ /* 0x004fe80000100800 */
[----:B------:R0:W-:Y:S04]  /*3360*/  STL.U16 [R12], R5 ;  /* 0x000000050c007387 */ /* 0x0001e80000100400 */
[----:B------:R1:W-:Y:S04]  /*3370*/  STL [R8], R7 ;  /* 0x0000000708007387 */ /* 0x0003e80000100800 */
[----:B0-----:R1:W5:Y:S02]  /*3380*/  LDL.U16 R5, [R12+-0x2] ;  /* 0xfffffe000c057983 */ /* 0x0013640000100400 */
.L_x_685:
[----:B------:R-:W-:Y:S05]  /*3390*/  BSYNC B0 ;  /* 0x0000000000007941 */ /* 0x000fea0003800000 */
.L_x_682:
        /* <DEDUP_REMOVED lines=17> */
.L_x_688:
[----:B------:R-:W-:Y:S05]  /*34b0*/  BSYNC B2 ;  /* 0x0000000000027941 */ /* 0x000fea0003800000 */
.L_x_687:
[----:B------:R0:W-:Y:S04]  /*34c0*/  STL.U16 [R12+-0x4], R5 ;  /* 0xfffffc050c007387 */ /* 0x0001e80000100400 */
[----:B------:R-:W2:Y:S04]  /*34d0*/  LDL R9, [R8+-0x4] ;  /* 0xfffffc0008097983 */ /* 0x000ea80000100800 */
[----:B--2---:R0:W-:Y:S04]  /*34e0*/  STL [R8+-0x8], R9 ;  /* 0xfffff80908007387 */ /* 0x0041e80000100800 */
[----:B------:R0:W-:Y:S04]  /*34f0*/  STL.U16 [R12+-0x2], R4 ;  /* 0xfffffe040c007387 */ /* 0x0001e80000100400 */
[----:B------:R0:W-:Y:S02]  /*3500*/  STL [R8+-0x4], R7 ;  /* 0xfffffc0708007387 */ /* 0x0001e40000100800 */
.L_x_689:
[----:B------:R-:W-:Y:S05]  /*3510*/  BSYNC B0 ;  /* 0x0000000000007941 */ /* 0x000fea0003800000 */
.L_x_686:
        /* <DEDUP_REMOVED lines=21> */
.L_x_693:
[----:B------:R-:W-:Y:S05]  /*3670*/  BSYNC B2 ;  /* 0x0000000000027941 */ /* 0x000fea0003800000 */
.L_x_692:
[----:B------:R-:W-:Y:S04]  /*3680*/  STL.U16 [R12+-0x6], R4 ;  /* 0xfffffa040c007387 */ /* 0x000fe80000100400 */
[----:B------:R-:W2:Y:S04]  /*3690*/  LDL R9, [R8+-0x8] ;  /* 0xfffff80008097983 */ /* 0x000ea80000100800 */
[----:B--2---:R-:W-:Y:S04]  /*36a0*/  STL [R8+-0xc], R9 ;  /* 0xfffff40908007387 */ /* 0x004fe80000100800 */
[----:B------:R0:W-:Y:S04]  /*36b0*/  STL.U16 [R12+-0x4], R7 ;  /* 0xfffffc070c007387 */ /* 0x0001e80000100400 */
[----:B------:R1:W-:Y:S04]  /*36c0*/  STL [R8+-0x8], R5 ;  /* 0xfffff80508007387 */ /* 0x0003e80000100800 */
[----:B0-----:R1:W5:Y:S02]  /*36d0*/  LDL.U16 R7, [R12+-0x6] ;  /* 0xfffffa000c077983 */ /* 0x0013640000100400 */
.L_x_694:
[----:B------:R-:W-:Y:S05]  /*36e0*/  BSYNC B0 ;  /* 0x0000000000007941 */ /* 0x000fea0003800000 */
.L_x_691:
[----:B-1----:R-:W-:Y:S02]  /*36f0*/  IADD3 R8, R8, -0x10, RZ ;  /* 0xfffffff008087810 */ /* 0x002fe40007ffe0ff */
[----:B------:R-:W-:-:S02]  /*3700*/  IADD3 R12, R12, -0x8, RZ ;  /* 0xfffffff80c0c7810 */ /* 0x000fc40007ffe0ff */
[----:B------:R-:W-:Y:S01]  /*3710*/  IADD3 R6, R6, -0x4, RZ ;  /* 0xfffffffc06067810 */ /* 0x000fe20007ffe0ff */
[----:B------:R-:W-:Y:S05]  /*3720*/  BRA `(.L_x_695) ;  /* 0xfffff94000007947 */ /* 0x000fea000383ffff */
.L_x_690:
[----:B------:R-:W-:-:S04]  /*3730*/  IADD3 R3, R3, 0x40, RZ ;  /* 0x0000004003037810 */ /* 0x000fc80007ffe0ff */
[----:B------:R-:W-:-:S13]  /*3740*/  ISETP.GE.AND P0, PT, R3, R2, PT ;  /* 0x000000020300720c */ /* 0x000fda0003f06270 */
[----:B------:R-:W-:Y:S05]  /*3750*/  @!P0 BRA `(.L_x_696) ;  /* 0xfffff72000008947 */ /* 0x000fea000383ffff */
.L_x_657:
[----:B------:R-:W-:Y:S05]  /*3760*/  BSYNC B1 ;  /* 0x0000000000017941 */ /* 0x000fea0003800000 */
.L_x_634:
[----:B------:R-:W-:Y:S01]  /*3770*/  WARPSYNC 0xffffffff ;  /* 0xffffffff00007948 */ /* 0x000fe20003800000 */
[----:B------:R-:W2:Y:S04]  /*3780*/  LDL.64 R30, [R1+0x8f0] ;  /* 0x0008f000011e7983 */ /* 0x000ea80000100a00 */
[----:B------:R-:W3:Y:S04]  /*3790*/  LDL.64 R36, [R1+0x908] ;  /* 0x0009080001247983 */ /* 0x000ee80000100a00 */
[----:B------:R-:W4:Y:S04]  /*37a0*/  LDL.64 R96, [R1+0x8c8] ;  /* 0x0008c80001607983 */ /* 0x000f280000100a00 */
[----:B------:R-:W5:Y:S04]  /*37b0*/  LDL.64 R34, [R1+0x900] ;  /* 0x0009000001227983 */ /* 0x000f680000100a00 */
[----:B------:R-:W4:Y:S04]  /*37c0*/  LDL.64 R32, [R1+0x8f8] ;  /* 0x0008f80001207983 */ /* 0x000f280000100a00 */
[----:B------:R-:W4:Y:S04]  /*37d0*/  LDL.64 R24, [R1+0x8e8] ;  /* 0x0008e80001187983 */ /* 0x000f280000100a00 */
[----:B------:R-:W4:Y:S04]  /*37e0*/  LDL.64 R26, [R1+0x8e0] ;  /* 0x0008e000011a7983 */ /* 0x000f280000100a00 */
[----:B------:R-:W4:Y:S04]  /*37f0*/  LDL.64 R18, [R1+0x8c0] ;  /* 0x0008c00001127983 */ /* 0x000f280000100a00 */
[----:B------:R-:W4:Y:S04]  /*3800*/  LDL.64 R16, [R1+0x8b8] ;  /* 0x0008b80001107983 */ /* 0x000f280000100a00 */
[----:B0-----:R-:W4:Y:S04]  /*3810*/  LDL.64 R10, [R1+0x8a0] ;  /* 0x0008a000010a7983 */ /* 0x001f280000100a00 */
[----:B------:R-:W4:Y:S04]  /*3820*/  LDL.64 R92, [R1+0x8d8] ;  /* 0x0008d800015c7983 */ /* 0x000f280000100a00 */
[----:B------:R-:W4:Y:S04]  /*3830*/  LDL.64 R94, [R1+0x8d0] ;  /* 0x0008d000015e7983 */ /* 0x000f280000100a00 */
[----:B------:R-:W4:Y:S04]  /*3840*/  LDL.64 R14, [R1+0x8b0] ;  /* 0x0008b000010e7983 */ /* 0x000f280000100a00 */
[----:B------:R-:W4:Y:S04]  /*3850*/  LDL.64 R12, [R1+0x8a8] ;  /* 0x0008a800010c7983 */ /* 0x000f280000100a00 */
[----:B-1----:R-:W4:Y:S04]  /*3860*/  LDL.64 R8, [R1+0x898] ;  /* 0x0008980001087983 */ /* 0x002f280000100a00 */
[----:B------:R-:W4:Y:S04]  /*3870*/  LDL.64 R166, [R1+0x890] ;  /* 0x0008900001a67983 */ /* 0x000f280000100a00 */
        /* <DEDUP_REMOVED lines=58> */
[----:B------:R-:W4:Y:S01]  /*3c20*/  LDL.64 R128, [R1+0x6a0] ;  /* 0x0006a00001807983 */ /* 0x000f220000100a00 */
        /* <DEDUP_REMOVED lines=13> */
[----:B----4-:R-:W-:Y:S02]  /*3d00*/  IMAD.MOV.U32 R4, RZ, RZ, R32 ;  /* 0x000000ffff047224 */ /* 0x010fe400078e0020 */
[----:B------:R-:W-:Y:S01]  /*3d10*/  IMAD.MOV.U32 R5, RZ, RZ, R33 ;  /* 0x000000ffff057224 */ /* 0x000fe200078e0021 */
[----:B------:R-:W4:Y:S01]  /*3d20*/  LDL.64 R140, [R1+0x670] ;  /* 0x00067000018c7983 */ /* 0x000f220000100a00 */
[----:B------:R-:W-:-:S03]  /*3d30*/  IMAD.MOV.U32 R22, RZ, RZ, R24 ;  /* 0x000000ffff167224 */ /* 0x000fc600078e0018 */
[----:B------:R-:W2:Y:S04]  /*3d40*/  LDL.64 R142, [R1+0x668] ;  /* 0x00066800018e7983 */ /* 0x000ea80000100a00 */
        /* <DEDUP_REMOVED lines=9> */
[----:B------:R-:W-:Y:S01]  /*3de0*/  SHFL.DOWN PT, R2, R2, 0x1, 0x1f ;  /* 0x08201f0002027f89 */ /* 0x000fe200000e0000 */
[----:B------:R-:W-:-:S03]  /*3df0*/  IMAD.MOV.U32 R21, RZ, RZ, R27 ;  /* 0x000000ffff157224 */ /* 0x000fc600078e001b */
[----:B------:R-:W0:Y:S04]  /*3e00*/  SHFL.DOWN PT, R3, R3, 0x1, 0x1f ;  /* 0x08201f0003037f89 */ /* 0x000e2800000e0000 */
[----:B------:R-:W-:Y:S04]  /*3e10*/  SHFL.DOWN PT, R6, R6, 0x1, 0x1f ;  /* 0x08201f0006067f89 */ /* 0x000fe800000e0000 */
[----:B------:R-:W1:Y:S04]  /*3e20*/  SHFL.DOWN PT, R7, R7, 0x1, 0x1f ;  /* 0x08201f0007077f89 */ /* 0x000e6800000e0000 */
[----:B------:R-:W-:Y:S04]  /*3e30*/  SHFL.DOWN PT, R4, R4, 0x1, 0x1f ;  /* 0x08201f0004047f89 */ /* 0x000fe800000e0000 */
[----:B------:R-:W1:Y:S04]  /*3e40*/  SHFL.DOWN PT, R5, R5, 0x1, 0x1f ;  /* 0x08201f0005057f89 */ /* 0x000e6800000e0000 */
[----:B------:R-:W-:Y:S04]  /*3e50*/  SHFL.DOWN PT, R22, R22, 0x1, 0x1f ;  /* 0x08201f0016167f89 */ /* 0x000fe800000e0000 */
[----:B------:R-:W1:Y:S04]  /*3e60*/  SHFL.DOWN PT, R23, R23, 0x1, 0x1f ;  /* 0x08201f0017177f89 */ /* 0x000e6800000e0000 */
[----:B------:R-:W-:Y:S04]  /*3e70*/  SHFL.DOWN PT, R20, R20, 0x1, 0x1f ;  /* 0x08201f0014147f89 */ /* 0x000fe800000e0000 */
[----:B------:R-:W1:Y:S01]  /*3e80*/  SHFL.DOWN PT, R21, R21, 0x1, 0x1f ;  /* 0x08201f0015157f89 */ /* 0x000e6200000e0000 */
[----:B------:R-:W-:-:S02]  /*3e90*/  IMAD.MOV.U32 R132, RZ, RZ, R18 ;  /* 0x000000ffff847224 */ /* 0x000fc400078e0012 */
[----:B------:R-:W-:Y:S01]  /*3ea0*/  IMAD.MOV.U32 R133, RZ, RZ, R19 ;  /* 0x000000ffff857224 */ /* 0x000fe200078e0013 */
[----:B0-----:R0:W-:Y:S01]  /*3eb0*/  STL.64 [R1+0x5c0], R2 ;  /* 0x0005c00201007387 */ /* 0x0011e20000100a00 */
[----:B------:R-:W-:Y:S02]  /*3ec0*/  IMAD.MOV.U32 R130, RZ, RZ, R16 ;  /* 0x000000ffff827224 */ /* 0x000fe400078e0010 */
[----:B------:R-:W-:Y:S01]  /*3ed0*/  IMAD.MOV.U32 R131, RZ, RZ, R17 ;  /* 0x000000ffff837224 */ /* 0x000fe200078e0011 */
[----:B-1----:R1:W-:Y:S01]  /*3ee0*/  STL.64 [R1+0x5f8], R6 ;  /* 0x0005f80601007387 */ /* 0x0023e20000100a00 */
[----:B------:R-:W-:Y:S02]  /*3ef0*/  PRMT R28, R24, 0x7610, R24 ;  /* 0x00007610181c7816 */ /* 0x000fe40000000018 */
[----:B------:R-:W-:Y:S01]  /*3f00*/  PRMT R29, R25, 0x7610, R25 ;  /* 0x00007610191d7816 */ /* 0x000fe20000000019 */
[----:B------:R1:W-:Y:S01]  /*3f10*/  STL.64 [R1+0x5f0], R4 ;  /* 0x0005f00401007387 */ /* 0x0003e20000100a00 */
[----:B0-----:R-:W-:-:S03]  /*3f20*/  IMAD.MOV.U32 R2, RZ, RZ, R10 ;  /* 0x000000ffff027224 */ /* 0x001fc600078e000a */
[----:B------:R-:W2:Y:S01]  /*3f30*/  LDL.64 R150, [R1+0x648] ;  /* 0x0006480001967983 */ /* 0x000ea20000100a00 */
[----:B------:R-:W-:Y:S01]  /*3f40*/  IMAD.MOV.U32 R3, RZ, RZ, R11 ;  /* 0x000000ffff037224 */ /* 0x000fe200078e000b */
[--C-:B------:R-:W-:Y:S01]  /*3f50*/  PRMT R24, R92, 0x7610, R92.reuse ;  /* 0x000076105c187816 */ /* 0x100fe2000000005c */
[----:B-1----:R-:W-:Y:S01]  /*3f60*/  IMAD.MOV.U32 R6, RZ, RZ, R92 ;  /* 0x000000ffff067224 */ /* 0x002fe200078e005c */
[----:B------:R0:W-:Y:S01]  /*3f70*/  STL.64 [R1+0x5e0], R22 ;  /* 0x0005e01601007387 */ /* 0x0001e20000100a00 */
[--C-:B------:R-:W-:Y:S01]  /*3f80*/  IMAD.MOV.U32 R7, RZ, RZ, R93.reuse ;  /* 0x000000ffff077224 */ /* 0x100fe200078e005d */
[----:B------:R-:W-:Y:S01]  /*3f90*/  PRMT R25, R93, 0x7610, R93 ;  /* 0x000076105d197816 */ /* 0x000fe2000000005d */
[----:B------:R-:W-:Y:S01]  /*3fa0*/  IMAD.MOV.U32 R4, RZ, RZ, R94 ;  /* 0x000000ffff047224 */ /* 0x000fe200078e005e */
[----:B------:R1:W-:Y:S01]  /*3fb0*/  STL.64 [R1+0x5d8], R20 ;  /* 0x0005d81401007387 */ /* 0x0003e20000100a00 */
[----:B------:R-:W-:-:S03]  /*3fc0*/  IMAD.MOV.U32 R5, RZ, RZ, R95 ;  /* 0x000000ffff057224 */ /* 0x000fc600078e005f */
[----:B------:R-:W2:Y:S01]  /*3fd0*/  LDL.64 R92, [R1+0x730] ;  /* 0x00073000015c7983 */ /* 0x000ea20000100a00 */
[----:B0-----:R-:W-:-:S03]  /*3fe0*/  PRMT R22, R94, 0x7610, R94 ;  /* 0x000076105e167816 */ /* 0x001fc6000000005e */
[----:B------:R-:W-:Y:S01]  /*3ff0*/  SHFL.DOWN PT, R132, R132, 0x1, 0x1f ;  /* 0x08201f0084847f89 */ /* 0x000fe200000e0000 */
[----:B------:R-:W-:Y:S02]  /*4000*/  PRMT R23, R95, 0x7610, R95 ;  /* 0x000076105f177816 */ /* 0x000fe4000000005f */
[----:B-1----:R-:W-:Y:S01]  /*4010*/  PRMT R20, R96, 0x7610, R96 ;  /* 0x0000761060147816 */ /* 0x002fe20000000060 */
[----:B------:R-:W2:Y:S01]  /*4020*/  LDL.64 R94, [R1+0x728] ;  /* 0x00072800015e7983 */ /* 0x000ea20000100a00 */
[----:B------:R-:W-:-:S03]  /*4030*/  PRMT R21, R97, 0x7610, R97 ;  /* 0x0000761061157816 */ /* 0x000fc60000000061 */
[----:B------:R-:W2:Y:S04]  /*4040*/  LDL.64 R96, [R1+0x720] ;  /* 0x0007200001607983 */ /* 0x000ea80000100a00 */
[----:B------:R-:W0:Y:S04]  /*4050*/  SHFL.DOWN PT, R133, R133, 0x1, 0x1f ;  /* 0x08201f0085857f89 */ /* 0x000e2800000e0000 */
[----:B------:R-:W-:Y:S04]  /*4060*/  SHFL.DOWN PT, R130, R130, 0x1, 0x1f ;  /* 0x08201f0082827f89 */ /* 0x000fe800000e0000 */
[----:B------:R-:W1:Y:S04]  /*4070*/  SHFL.DOWN PT, R131, R131, 0x1, 0x1f ;  /* 0x08201f0083837f89 */ /* 0x000e6800000e0000 */
[----:B------:R-:W-:Y:S04]  /*4080*/  SHFL.DOWN PT, R2, R2, 0x1, 0x1f ;  /* 0x08201f0002027f89 */ /* 0x000fe800000e0000 */
[----:B------:R-:W1:Y:S04]  /*4090*/  SHFL.DOWN PT, R3, R3, 0x1, 0x1f ;  /* 0x08201f0003037f89 */ /* 0x000e6800000e0000 */
[----:B------:R-:W2:Y:S04]  /*40a0*/  LDL.64 R152, [R1+0x640] ;  /* 0x0006400001987983 */ /* 0x000ea80000100a00 */
[----:B0-----:R0:W-:Y:S04]  /*40b0*/  STL.64 [R1+0x5b8], R132 ;  /* 0x0005b88401007387 */ /* 0x0011e80000100a00 */
[----:B------:R-:W2:Y:S04]  /*40c0*/  LDL.64 R154, [R1+0x638] ;  /* 0x00063800019a7983 */ /* 0x000ea80000100a00 */
[----:B-1----:R1:W-:Y:S04]  /*40d0*/  STL.64 [R1+0x5b0], R130 ;  /* 0x0005b08201007387 */ /* 0x0023e80000100a00 */
[----:B0-----:R-:W2:Y:S04]  /*40e0*/  LDL.64 R132, [R1+0x690] ;  /* 0x0006900001847983 */ /* 0x001ea80000100a00 */
[----:B------:R0:W-:Y:S04]  /*40f0*/  STL.64 [R1+0x598], R2 ;  /* 0x0005980201007387 */ /* 0x0001e80000100a00 */
[----:B-1----:R-:W2:Y:S04]  /*4100*/  LDL.64 R130, [R1+0x698] ;  /* 0x0006980001827983 */ /* 0x002ea80000100a00 */
[----:B------:R-:W2:Y:S04]  /*4110*/  LDL.64 R156, [R1+0x630] ;  /* 0x00063000019c7983 */ /* 0x000ea80000100a00 */
[----:B------:R-:W2:Y:S04]  /*4120*/  LDL.64 R158, [R1+0x628] ;  /* 0x00062800019e7983 */ /* 0x000ea80000100a00 */
[----:B------:R-:W2:Y:S04]  /*4130*/  LDL.64 R160, [R1+0x620] ;  /* 0x0006200001a07983 */ /* 0x000ea80000100a00 */
[----:B------:R-:W2:Y:S04]  /*4140*/  LDL.64 R162, [R1+0x618] ;  /* 0x0006180001a27983 */ /* 0x000ea80000100a00 */
[----:B------:R-:W2:Y:S04]  /*4150*/  LDL.64 R164, [R1+0x610] ;  /* 0x0006100001a47983 */ /* 0x000ea80000100a00 */
[----:B0-----:R-:W2:Y:S04]  /*4160*/  LDL.64 R2, [R1+0x608] ;  /* 0x0006080001027983 */ /* 0x001ea80000100a00 */
[----:B------:R-:W-:Y:S04]  /*4170*/  SHFL.DOWN PT, R6, R6, 0x1, 0x1f ;  /* 0x08201f0006067f89 */ /* 0x000fe800000e0000 */
[----:B------:R-:W0:Y:S04]  /*4180*/  SHFL.DOWN PT, R7, R7, 0x1, 0x1f ;  /* 0x08201f0007077f89 */ /* 0x000e2800000e0000 */
[----:B------:R-:W-:Y:S04]  /*4190*/  SHFL.DOWN PT, R4, R4, 0x1, 0x1f ;  /* 0x08201f0004047f89 */ /* 0x000fe800000e0000 */
[----:B------:R-:W1:Y:S04]  /*41a0*/  SHFL.DOWN PT, R5, R5, 0x1, 0x1f ;  /* 0x08201f0005057f89 */ /* 0x000e6800000e0000 */
[----:B0-----:R0:W-:Y:S04]  /*41b0*/  STL.64 [R1+0x5d0], R6 ;  /* 0x0005d00601007387 */ /* 0x0011e80000100a00 */
[----:B-1----:R1:W-:Y:S01]  /*41c0*/  STL.64 [R1+0x5c8], R4 ;  /* 0x0005c80401007387 */ /* 0x0023e20000100a00 */
[----:B0-----:R-:W-:-:S02]  /*41d0*/  IMAD.MOV.U32 R6, RZ, RZ, R14 ;  /* 0x000000ffff067224 */ /* 0x001fc400078e000e */
[----:B------:R-:W-:-:S04]  /*41e0*/  IMAD.MOV.U32 R7, RZ, RZ, R15 ;  /* 0x000000ffff077224 */ /* 0x000fc800078e000f */
[----:B------:R-:W-:Y:S01]  /*41f0*/  SHFL.DOWN PT, R6, R6, 0x1, 0x1f ;  /* 0x08201f0006067f89 */ /* 0x000fe200000e0000 */
[----:B-1----:R-:W-:Y:S02]  /*4200*/  IMAD.MOV.U32 R4, RZ, RZ, R12 ;  /* 0x000000ffff047224 */ /* 0x002fe400078e000c */
[----:B------:R-:W-:Y:S01]  /*4210*/  IMAD.MOV.U32 R5, RZ, RZ, R13 ;  /* 0x000000ffff057224 */ /* 0x000fe200078e000d */
[----:B------:R-:W0:Y:S04]  /*4220*/  SHFL.DOWN PT, R7, R7, 0x1, 0x1f ;  /* 0x08201f0007077f89 */ /* 0x000e2800000e0000 */
[----:B------:R-:W-:Y:S04]  /*4230*/  SHFL.DOWN PT, R4, R4, 0x1, 0x1f ;  /* 0x08201f0004047f89 */ /* 0x000fe800000e0000 */
[----:B------:R-:W1:Y:S01]  /*4240*/  SHFL.DOWN PT, R5, R5, 0x1, 0x1f ;  /* 0x08201f0005057f89 */ /* 0x000e6200000e0000 */
[----:B------:R-:W-:-:S02]  /*4250*/  IMAD.MOV.U32 R200, RZ, RZ, R8 ;  /* 0x000000ffffc87224 */ /* 0x000fc400078e0008 */
[----:B------:R-:W-:-:S04]  /*4260*/  IMAD.MOV.U32 R201, RZ, RZ, R9 ;  /* 0x000000ffffc97224 */ /* 0x000fc800078e0009 */
[----:B------:R-:W-:Y:S04]  /*4270*/  SHFL.DOWN PT, R200, R200, 0x1, 0x1f ;  /* 0x08201f00c8c87f89 */ /* 0x000fe800000e0000 */
[----:B0-----:R0:W-:Y:S04]  /*4280*/  STL.64 [R1+0x5a8], R6 ;  /* 0x0005a80601007387 */ /* 0x0011e80000100a00 */
[----:B------:R-:W3:Y:S04]  /*4290*/  SHFL.DOWN PT, R201, R201, 0x1, 0x1f ;  /* 0x08201f00c9c97f89 */ /* 0x000ee800000e0000 */
        /* <DEDUP_REMOVED lines=10> */
[----:B------:R-:W-:Y:S01]  /*4340*/  IMAD.MOV.U32 R207, RZ, RZ, R171 ;  /* 0x000000ffffcf7224 */ /* 0x000fe200078e00ab */
[----:B---3--:R3:W-:Y:S01]  /*4350*/  STL.64 [R1+0x590], R200 ;  /* 0x000590c801007387 */ /* 0x0087e20000100a00 */
[----:B------:R-:W-:Y:S02]  /*4360*/  IMAD.MOV.U32 R204, RZ, RZ, R172 ;  /* 0x000000ffffcc7224 */ /* 0x000fe400078e00ac */
[----:B------:R-:W-:Y:S01]  /*4370*/  IMAD.MOV.U32 R205, RZ, RZ, R173 ;  /* 0x000000ffffcd7224 */ /* 0x000fe200078e00ad */
[----:B------:R-:W-:Y:S01]  /*4380*/  SHFL.DOWN PT, R206, R206, 0x1, 0x1f ;  /* 0x08201f00cece7f89 */ /* 0x000fe200000e0000 */
[----:B------:R-:W-:Y:S02]  /*4390*/  IMAD.MOV.U32 R202, RZ, RZ, R174 ;  /* 0x000000ffffca7224 */ /* 0x000fe400078e00ae */
[----:B------:R-:W-:Y:S01]  /*43a0*/  IMAD.MOV.U32 R203, RZ, RZ, R175 ;  /* 0x000000ffffcb7224 */ /* 0x000fe200078e00af */
[----:B------:R-:W4:Y:S04]  /*43b0*/  SHFL.DOWN PT, R207, R207, 0x1, 0x1f ;  /* 0x08201f00cfcf7f89 */ /* 0x000f2800000e0000 */
[----:B0-----:R0:W-:Y:S01]  /*43c0*/  STL.64 [R1+0x588], R6 ;  /* 0x0005880601007387 */ /* 0x0011e20000100a00 */
[----:B---3--:R-:W-:-:S02]  /*43d0*/  IMAD.MOV.U32 R200, RZ, RZ, R176 ;  /* 0x000000ffffc87224 */ /* 0x008fc400078e00b0 */
[----:B------:R-:W-:Y:S01]  /*43e0*/  IMAD.MOV.U32 R201, RZ, RZ, R177 ;  /* 0x000000ffffc97224 */ /* 0x000fe200078e00b1 */
[----:B------:R-:W-:Y:S04]  /*43f0*/  SHFL.DOWN PT, R204, R204, 0x1, 0x1f ;  /* 0x08201f00cccc7f89 */ /* 0x000fe800000e0000 */
[----:B-1----:R1:W-:Y:S01]  /*4400*/  STL.64 [R1+0x580], R4 ;  /* 0x0005800401007387 */ /* 0x0023e20000100a00 */
[----:B0-----:R-:W-:Y:S02]  /*4410*/  IMAD.MOV.U32 R6, RZ, RZ, R178 ;  /* 0x000000ffff067224 */ /* 0x001fe400078e00b2 */
[----:B------:R-:W-:Y:S01]  /*4420*/  IMAD.MOV.U32 R7, RZ, RZ, R179 ;  /* 0x000000ffff077224 */ /* 0x000fe200078e00b3 */
[----:B------:R-:W0:Y:S04]  /*4430*/  SHFL.DOWN PT, R205, R205, 0x1, 0x1f ;  /* 0x08201f00cdcd7f89 */ /* 0x000e2800000e0000 */
[----:B------:R-:W-:Y:S01]  /*4440*/  SHFL.DOWN PT, R202, R202, 0x1, 0x1f ;  /* 0x08201f00caca7f89 */ /* 0x000fe200000e0000 */
[----:B-1----:R-:W-:-:S02]  /*4450*/  IMAD.MOV.U32 R4, RZ, RZ, R180 ;  /* 0x000000ffff047224 */ /* 0x002fc400078e00b4 */
[----:B------:R-:W-:Y:S01]  /*4460*/  IMAD.MOV.U32 R5, RZ, RZ, R181 ;  /* 0x000000ffff057224 */ /* 0x000fe200078e00b5 */
[----:B------:R-:W1:Y:S04]  /*4470*/  SHFL.DOWN PT, R203, R203, 0x1, 0x1f ;  /* 0x08201f00cbcb7f89 */ /* 0x000e6800000e0000 */
[----:B------:R-:W-:Y:S04]  /*4480*/  SHFL.DOWN PT, R200, R200, 0x1, 0x1f ;  /* 0x08201f00c8c87f89 */ /* 0x000fe800000e0000 */
[----:B------:R-:W3:Y:S04]  /*4490*/  SHFL.DOWN PT, R201, R201, 0x1, 0x1f ;  /* 0x08201f00c9c97f89 */ /* 0x000ee800000e0000 */
[----:B------:R-:W-:Y:S04]  /*44a0*/  SHFL.DOWN PT, R6, R6, 0x1, 0x1f ;  /* 0x08201f0006067f89 */ /* 0x000fe800000e0000 */
[----:B------:R-:W0:Y:S04]  /*44b0*/  SHFL.DOWN PT, R7, R7, 0x1, 0x1f ;  /* 0x08201f0007077f89 */ /* 0x000e2800000e0000 */
[----:B------:R-:W-:Y:S04]  /*44c0*/  SHFL.DOWN PT, R4, R4, 0x1, 0x1f ;  /* 0x08201f0004047f89 */ /* 0x000fe800000e0000 */
[----:B------:R-:W0:Y:S01]  /*44d0*/  SHFL.DOWN PT, R5, R5, 0x1, 0x1f ;  /* 0x08201f0005057f89 */ /* 0x000e2200000e0000 */
[----:B------:R-:W-:-:S02]  /*44e0*/  IMAD.MOV.U32 R212, RZ, RZ, R182 ;  /* 0x000000ffffd47224 */ /* 0x000fc400078e00b6 */
[----:B------:R-:W-:Y:S01]  /*44f0*/  IMAD.MOV.U32 R213, RZ, RZ, R183 ;  /* 0x000000ffffd57224 */ /* 0x000fe200078e00b7 */
[----:B----4-:R4:W-:Y:S01]  /*4500*/  STL.64 [R1+0x578], R206 ;  /* 0x000578ce01007387 */ /* 0x0109e20000100a00 */
[----:B------:R-:W-:Y:S02]  /*4510*/  IMAD.MOV.U32 R208, RZ, RZ, R186 ;  /* 0x000000ffffd07224 */ /* 0x000fe400078e00ba */
[----:B------:R-:W-:Y:S02]  /*4520*/  IMAD.MOV.U32 R209, RZ, RZ, R187 ;  /* 0x000000ffffd17224 */ /* 0x000fe400078e00bb */
[----:B------:R-:W-:Y:S02]  /*4530*/  IMAD.MOV.U32 R210, RZ, RZ, R188 ;  /* 0x000000ffffd27224 */ /* 0x000fe400078e00bc */
[----:B------:R-:W-:Y:S02]  /*4540*/  IMAD.MOV.U32 R211, RZ, RZ, R189 ;  /* 0x000000ffffd37224 */ /* 0x000fe400078e00bd */
[----:B------:R-:W-:-:S02]  /*4550*/  IMAD.MOV.U32 R214, RZ, RZ, R190 ;  /* 0x000000ffffd67224 */ /* 0x000fc400078e00be */
[----:B------:R-:W-:Y:S02]  /*4560*/  IMAD.MOV.U32 R215, RZ, RZ, R191 ;  /* 0x000000ffffd77224 */ /* 0x000fe400078e00bf */
[----:B----4-:R-:W-:Y:S02]  /*4570*/  IMAD.MOV.U32 R206, RZ, RZ, R184 ;  /* 0x000000ffffce7224 */ /* 0x010fe400078e00b8 */
        /* <DEDUP_REMOVED lines=8> */
[----:B------:R-:W-:Y:S01]  /*4600*/  IMAD.MOV.U32 R223, RZ, RZ, R199 ;  /* 0x000000ffffdf7224 */ /* 0x000fe200078e00c7 */
[----:B0-----:R-:W-:Y:S04]  /*4610*/  STL.64 [R1+0x570], R204 ;  /* 0x000570cc01007387 */ /* 0x001fe80000100a00 */
[----:B-1----:R-:W-:Y:S04]  /*4620*/  STL.64 [R1+0x568], R202 ;  /* 0x000568ca01007387 */ /* 0x002fe80000100a00 */
[----:B---3--:R-:W-:Y:S04]  /*4630*/  STL.64 [R1+0x560], R200 ;  /* 0x000560c801007387 */ /* 0x008fe80000100a00 */
        /* <DEDUP_REMOVED lines=32> */
[----:B------:R-:W2:Y:S04]  /*4840*/  SHFL.DOWN PT, R217, R53, 0x1, 0x1f ;  /* 0x08201f0035d97f89 */ /* 0x000ea800000e0000 */
[----:B------:R-:W-:Y:S04]  /*4850*/  STL.64 [R1+0x550], R4 ;  /* 0x0005500401007387 */ /* 0x000fe80000100a00 */
[----:B------:R-:W-:Y:S04]  /*4860*/  SHFL.DOWN PT, R4, R38, 0x1, 0x1f ;  /* 0x08201f0026047f89 */ /* 0x000fe800000e0000 */
[----:B------:R-:W2:Y:S04]  /*4870*/  SHFL.DOWN PT, R5, R39, 0x1, 0x1f ;  /* 0x08201f0027057f89 */ /* 0x000ea800000e0000 */
[----:B0-----:R-:W-:Y:S04]  /*4880*/  STL.64 [R1+0x548], R212 ;  /* 0x000548d401007387 */ /* 0x001fe80000100a00 */
[----:B-1----:R-:W-:Y:S04]  /*4890*/  STL.64 [R1+0x540], R206 ;  /* 0x000540ce01007387 */ /* 0x002fe80000100a00 */
        /* <DEDUP_REMOVED lines=52> */
[----:B------:R-:W5:Y:S04]  /*4be0*/  SHFL.DOWN PT, R5, R91, 0x1, 0x1f ;  /* 0x08201f005b057f89 */ /* 0x000f6800000e0000 */
        /* <DEDUP_REMOVED lines=54> */
[----:B-----5:R-:W-:Y:S04]  /*4f50*/  STL.64 [R1+0x430], R4 ;  /* 0x0004300401007387 */ /* 0x020fe80000100a00 */
        /* <DEDUP_REMOVED lines=58> */
[----:B-----5:R5:W-:Y:S04]  /*5300*/  STL.64 [R1+0x398], R4 ;  /* 0x0003980401007387 */ /* 0x020be80000100a00 */
[----:B-----5:R-:W5:Y:S04]  /*5310*/  S2R R4, SR_LANEID ;  /* 0x0000000000047919 */ /* 0x020f680000000000 */
        /* <DEDUP_REMOVED lines=19> */
[----:B-----5:R-:W-:Y:S01]  /*5450*/  ISETP.GT.AND P0, PT, R4, 0x1e, PT ;  /* 0x0000001e0400780c */ /* 0x020fe20003f04270 */
[----:B------:R-:W-:-:S12]  /*5460*/  BSSY B0, `(.L_x_697) ;  /* 0x0000150000007945 */ /* 0x000fd80003800000 */
[----:B------:R-:W-:Y:S05]  /*5470*/  @P0 BRA `(.L_x_698) ;  /* 0x000014e000000947 */ /* 0x000fea0003800000 */
[CC--:B0-----:R-:W-:Y:S01]  /*5480*/  FSETP.GT.FTZ.AND P0, PT, R2.reuse, R6.reuse, PT ;  /* 0x000000060200720b */ /* 0x0c1fe20003f14000 */
[----:B------:R-:W-:Y:S03]  /*5490*/  STL.64 [R1], R164 ;  /* 0x000000a401007387 */ /* 0x000fe60000100a00 */
[----:B------:R-:W-:Y:S01]  /*54a0*/  FSEL R5, R2, R6, P0 ;  /* 0x0000000602057208 */ /* 0x000fe20000000000 */
[----:B------:R-:W-:Y:S01]  /*54b0*/  STL.64 [R1+0x8], R162 ;  /* 0x000008a201007387 */ /* 0x000fe20000100a00 */
[----:B------:R-:W-:Y:S02]  /*54c0*/  FSEL R6, R6, R2, P0 ;  /* 0x0000000206067208 */ /* 0x000fe40000000000 */
[----:B------:R-:W-:Y:S01]  /*54d0*/  FSEL R2, R3, R7, P0 ;  /* 0x0000000703027208 */ /* 0x000fe20000000000 */
[----:B------:R-:W-:Y:S01]  /*54e0*/  STL.64 [R1+0x10], R160 ;  /* 0x000010a001007387 */ /* 0x000fe20000100a00 */
[----:B------:R-:W-:Y:S01]  /*54f0*/  FSEL R3, R7, R3, P0 ;  /* 0x0000000307037208 */ /* 0x000fe20000000000 */
[----:B------:R-:W-:-:S02]  /*5500*/  FADD.FTZ R6, -R5, R6 ;  /* 0x0000000605067221 */ /* 0x000fc40000010100 */
        /* <DEDUP_REMOVED lines=100> */
.L_x_717:
        /* <DEDUP_REMOVED lines=19> */
.L_x_716:
        /* <DEDUP_REMOVED lines=17> */
.L_x_701:
[----:B------:R-:W-:Y:S05]  /*5d90*/  BSYNC B2 ;  /* 0x0000000000027941 */ /* 0x000fea0003800000 */
.L_x_700:
[----:B------:R-:W-:Y:S04]  /*5da0*/  STL.U16 [R10], R7 ;  /* 0x000000070a007387 */ /* 0x000fe80000100400 */
[----:B------:R-:W2:Y:S04]  /*5db0*/  LDL R17, [R8+0x4] ;  /* 0x0000040008117983 */ /* 0x000ea80000100800 */
[----:B--2---:R-:W-:Y:S04]  /*5dc0*/  STL [R8], R17 ;  /* 0x0000001108007387 */ /* 0x004fe80000100800 */
[----:B------:R0:W-:Y:S04]  /*5dd0*/  STL.U16 [R10+0x2], R12 ;  /* 0x0000020c0a007387 */ /* 0x0001e80000100400 */
[----:B------:R1:W-:Y:S04]  /*5de0*/  STL [R8+0x4], R15 ;  /* 0x0000040f08007387 */ /* 0x0003e80000100800 */
[----:B0-----:R1:W5:Y:S02]  /*5df0*/  LDL.U16 R12, [R10] ;  /* 0x000000000a0c7983 */ /* 0x0013640000100400 */
.L_x_702:
[----:B------:R-:W-:Y:S05]  /*5e00*/  BSYNC B1 ;  /* 0x0000000000017941 */ /* 0x000fea0003800000 */
.L_x_699:
        /* <DEDUP_REMOVED lines=18> */
.L_x_705:
[----:B------:R-:W-:Y:S05]  /*5f30*/  BSYNC B2 ;  /* 0x0000000000027941 */ /* 0x000fea0003800000 */
.L_x_704:
[----:B------:R-:W-:Y:S04]  /*5f40*/  STL.U16 [R10+-0x2], R12 ;  /* 0xfffffe0c0a007387 */ /* 0x000fe80000100400 */
[----:B------:R-:W2:Y:S04]  /*5f50*/  LDL R17, [R8] ;  /* 0x0000000008117983 */ /* 0x000ea80000100800 */
[----:B--2---:R-:W-:Y:S04]  /*5f60*/  STL [R8+-0x4], R17 ;  /* 0xfffffc1108007387 */ /* 0x004fe80000100800 */
[----:B------:R0:W-:Y:S04]  /*5f70*/  STL.U16 [R10], R7 ;  /* 0x000000070a007387 */ /* 0x0001e80000100400 */
[----:B------:R1:W-:Y:S04]  /*5f80*/  STL [R8], R15 ;  /* 0x0000000f08007387 */ /* 0x0003e80000100800 */
[----:B0-----:R1:W5:Y:S02]  /*5f90*/  LDL.U16 R7, [R10+-0x2] ;  /* 0xfffffe000a077983 */ /* 0x0013640000100400 */
.L_x_706:
[----:B------:R-:W-:Y:S05]  /*5fa0*/  BSYNC B1 ;  /* 0x0000000000017941 */ /* 0x000fea0003800000 */
.L_x_703:
        /* <DEDUP_REMOVED lines=17> */
.L_x_709:
[----:B------:R-:W-:Y:S05]  /*60c0*/  BSYNC B2 ;  /* 0x0000000000027941 */ /* 0x000fea0003800000 */
.L_x_708:
[----:B------:R0:W-:Y:S04]  /*60d0*/  STL.U16 [R10+-0x4], R7 ;  /* 0xfffffc070a007387 */ /* 0x0001e80000100400 */
[----:B------:R-:W2:Y:S04]  /*60e0*/  LDL R17, [R8+-0x4] ;  /* 0xfffffc0008117983 */ /* 0x000ea80000100800 */
[----:B--2---:R0:W-:Y:S04]  /*60f0*/  STL [R8+-0x8], R17 ;  /* 0xfffff81108007387 */ /* 0x0041e80000100800 */
[----:B------:R0:W-:Y:S04]  /*6100*/  STL.U16 [R10+-0x2], R12 ;  /* 0xfffffe0c0a007387 */ /* 0x0001e80000100400 */
[----:B------:R0:W-:Y:S02]  /*6110*/  STL [R8+-0x4], R15 ;  /* 0xfffffc0f08007387 */ /* 0x0001e40000100800 */
.L_x_710:
[----:B------:R-:W-:Y:S05]  /*6120*/  BSYNC B1 ;  /* 0x0000000000017941 */ /* 0x000fea0003800000 */
.L_x_707:
        /* <DEDUP_REMOVED lines=21> */
.L_x_714:
[----:B------:R-:W-:Y:S05]  /*6280*/  BSYNC B2 ;  /* 0x0000000000027941 */ /* 0x000fea0003800000 */
.L_x_713:
[----:B------:R-:W-:Y:S04]  /*6290*/  STL.U16 [R10+-0x6], R12 ;  /* 0xfffffa0c0a007387 */ /* 0x000fe80000100400 */
[----:B------:R-:W2:Y:S04]  /*62a0*/  LDL R17, [R8+-0x8] ;  /* 0xfffff80008117983 */ /* 0x000ea80000100800 */
[----:B--2---:R-:W-:Y:S04]  /*62b0*/  STL [R8+-0xc], R17 ;  /* 0xfffff41108007387 */ /* 0x004fe80000100800 */
[----:B------:R0:W-:Y:S04]  /*62c0*/  STL.U16 [R10+-0x4], R7 ;  /* 0xfffffc070a007387 */ /* 0x0001e80000100400 */
[----:B------:R1:W-:Y:S04]  /*62d0*/  STL [R8+-0x8], R15 ;  /* 0xfffff80f08007387 */ /* 0x0003e80000100800 */
[----:B0-----:R1:W5:Y:S02]  /*62e0*/  LDL.U16 R7, [R10+-0x6] ;  /* 0xfffffa000a077983 */ /* 0x0013640000100400 */
.L_x_715:
[----:B------:R-:W-:Y:S05]  /*62f0*/  BSYNC B1 ;  /* 0x0000000000017941 */ /* 0x000fea0003800000 */
.L_x_712:
[----:B-1----:R-:W-:Y:S02]  /*6300*/  IADD3 R8, R8, -0x10, RZ ;  /* 0xfffffff008087810 */ /* 0x002fe40007ffe0ff */
[----:B------:R-:W-:-:S02]  /*6310*/  IADD3 R10, R10, -0x8, RZ ;  /* 0xfffffff80a0a7810 */ /* 0x000fc40007ffe0ff */
[----:B------:R-:W-:Y:S01]  /*6320*/  IADD3 R6, R6, -0x4, RZ ;  /* 0xfffffffc06067810 */ /* 0x000fe20007ffe0ff */
[----:B------:R-:W-:Y:S05]  /*6330*/  BRA `(.L_x_716) ;  /* 0xfffff94000007947 */ /* 0x000fea000383ffff */
.L_x_711:
        /* <DEDUP_REMOVED lines=98> */
.L_x_698:
[----:B0-----:R-:W-:Y:S05]  /*6960*/  BSYNC B0 ;  /* 0x0000000000007941 */ /* 0x001fea0003800000 */
.L_x_697:
        /* <DEDUP_REMOVED lines=303> */
[----:B0-----:R-:W-:Y:S01]  /*7c60*/  FMUL.FTZ R6, R2, 1.4426950216293334961 ;  /* 0x3fb8aa3b02067820 */ /* 0x001fe20000410000 */
        /* <DEDUP_REMOVED lines=100> */
.L_x_738:
        /* <DEDUP_REMOVED lines=19> */
.L_x_737:
        /* <DEDUP_REMOVED lines=17> */
.L_x_722:
[----:B------:R-:W-:Y:S05]  /*84f0*/  BSYNC B2 ;  /* 0x0000000000027941 */ /* 0x000fea0003800000 */
.L_x_721:
[----:B------:R-:W-:Y:S04]  /*8500*/  STL.U16 [R10], R7 ;  /* 0x000000070a007387 */ /* 0x000fe80000100400 */
[----:B------:R-:W2:Y:S04]  /*8510*/  LDL R17, [R8+0x4] ;  /* 0x0000040008117983 */ /* 0x000ea80000100800 */
[----:B--2---:R-:W-:Y:S04]  /*8520*/  STL [R8], R17 ;  /* 0x0000001108007387 */ /* 0x004fe80000100800 */
[----:B------:R0:W-:Y:S04]  /*8530*/  STL.U16 [R10+0x2], R12 ;  /* 0x0000020c0a007387 */ /* 0x0001e80000100400 */
[----:B------:R1:W-:Y:S04]  /*8540*/  STL [R8+0x4], R15 ;  /* 0x0000040f08007387 */ /* 0x0003e80000100800 */
[----:B0-----:R1:W5:Y:S02]  /*8550*/  LDL.U16 R12, [R10] ;  /* 0x000000000a0c7983 */ /* 0x0013640000100400 */
.L_x_723:
[----:B------:R-:W-:Y:S05]  /*8560*/  BSYNC B1 ;  /* 0x0000000000017941 */ /* 0x000fea0003800000 */
.L_x_720:
        /* <DEDUP_REMOVED lines=18> */
.L_x_726:
[----:B------:R-:W-:Y:S05]  /*8690*/  BSYNC B2 ;  /* 0x0000000000027941 */ /* 0x000fea0003800000 */
.L_x_725:
[----:B------:R-:W-:Y:S04]  /*86a0*/  STL.U16 [R10+-0x2], R12 ;  /* 0xfffffe0c0a007387 */ /* 0x000fe80000100400 */
[----:B------:R-:W2:Y:S04]  /*86b0*/  LDL R17, [R8] ;  /* 0x0000000008117983 */ /* 0x000ea80000100800 */
[----:B--2---:R-:W-:Y:S04]  /*86c0*/  STL [R8+-0x4], R17 ;  /* 0xfffffc1108007387 */ /* 0x004fe80000100800 */
[----:B------:R0:W-:Y:S04]  /*86d0*/  STL.U16 [R10], R7 ;  /* 0x000000070a007387 */ /* 0x0001e80000100400 */
[----:B------:R1:W-:Y:S04]  /*86e0*/  STL [R8], R15 ;  /* 0x0000000f08007387 */ /* 0x0003e80000100800 */
[----:B0-----:R1:W5:Y:S02]  /*86f0*/  LDL.U16 R7, [R10+-0x2] ;  /* 0xfffffe000a077983 */ /* 0x0013640000100400 */
.L_x_727:
[----:B------:R-:W-:Y:S05]  /*8700*/  BSYNC B1 ;  /* 0x0000000000017941 */ /* 0x000fea0003800000 */
.L_x_724:
        /* <DEDUP_REMOVED lines=17> */
.L_x_730:
[----:B------:R-:W-:Y:S05]  /*8820*/  BSYNC B2 ;  /* 0x0000000000027941 */ /* 0x000fea0003800000 */
.L_x_729:
[----:B------:R0:W-:Y:S04]  /*8830*/  STL.U16 [R10+-0x4], R7 ;  /* 0xfffffc070a007387 */ /* 0x0001e80000100400 */
[----:B------:R-:W2:Y:S04]  /*8840*/  LDL R17, [R8+-0x4] ;  /* 0xfffffc0008117983 */ /* 0x000ea80000100800 */
[----:B--2---:R0:W-:Y:S04]  /*8850*/  STL [R8+-0x8], R17 ;  /* 0xfffff81108007387 */ /* 0x0041e80000100800 */
[----:B------:R0:W-:Y:S04]  /*8860*/  STL.U16 [R10+-0x2], R12 ;  /* 0xfffffe0c0a007387 */ /* 0x0001e80000100400 */
[----:B------:R0:W-:Y:S02]  /*8870*/  STL [R8+-0x4], R15 ;  /* 0xfffffc0f08007387 */ /* 0x0001e40000100800 */
.L_x_731:
[----:B------:R-:W-:Y:S05]  /*8880*/  BSYNC B1 ;  /* 0x0000000000017941 */ /* 0x000fea0003800000 */
.L_x_728:
        /* <DEDUP_REMOVED lines=21> */
.L_x_735:
[----:B------:R-:W-:Y:S05]  /*89e0*/  BSYNC B2 ;  /* 0x0000000000027941 */ /* 0x000fea0003800000 */
.L_x_734:
[----:B------:R-:W-:Y:S04]  /*89f0*/  STL.U16 [R10+-0x6], R12 ;  /* 0xfffffa0c0a007387 */ /* 0x000fe80000100400 */
[----:B------:R-:W2:Y:S04]  /*8a00*/  LDL R17, [R8+-0x8] ;  /* 0xfffff80008117983 */ /* 0x000ea80000100800 */
[----:B--2---:R-:W-:Y:S04]  /*8a10*/  STL [R8+-0xc], R17 ;  /* 0xfffff41108007387 */ /* 0x004fe80000100800 */
[----:B------:R0:W-:Y:S04]  /*8a20*/  STL.U16 [R10+-0x4], R7 ;  /* 0xfffffc070a007387 */ /* 0x0001e80000100400 */
[----:B------:R1:W-:Y:S04]  /*8a30*/  STL [R8+-0x8], R15 ;  /* 0xfffff80f08007387 */ /* 0x0003e80000100800 */
[----:B0-----:R1:W5:Y:S02]  /*8a40*/  LDL.U16 R7, [R10+-0x6] ;  /* 0xfffffa000a077983 */ /* 0x0013640000100400 */
.L_x_736:
[----:B------:R-:W-:Y:S05]  /*8a50*/  BSYNC B1 ;  /* 0x0000000000017941 */ /* 0x000fea0003800000 */
.L_x_733:
[----:B-1----:R-:W-:Y:S02]  /*8a60*/  IADD3 R8, R8, -0x10, RZ ;  /* 0xfffffff008087810 */ /* 0x002fe40007ffe0ff */
[----:B------:R-:W-:-:S02]  /*8a70*/  IADD3 R10, R10, -0x8, RZ ;  /* 0xfffffff80a0a7810 */ /* 0x000fc40007ffe0ff */
[----:B------:R-:W-:Y:S01]  /*8a80*/  IADD3 R6, R6, -0x4, RZ ;  /* 0xfffffffc06067810 */ /* 0x000fe20007ffe0ff */
[----:B------:R-:W-:Y:S05]  /*8a90*/  BRA `(.L_x_737) ;  /* 0xfffff94000007947 */ /* 0x000fea000383ffff */
.L_x_732:
        /* <DEDUP_REMOVED lines=98> */
.L_x_719:
[----:B------:R-:W-:Y:S05]  /*90c0*/  BSYNC B0 ;  /* 0x0000000000007941 */ /* 0x000fea0003800000 */
.L_x_718:
        /* <DEDUP_REMOVED lines=403> */
.L_x_759:
        /* <DEDUP_REMOVED lines=20> */
.L_x_758:
        /* <DEDUP_REMOVED lines=17> */
.L_x_743:
[----:B------:R-:W-:Y:S05]  /*ac50*/  BSYNC B2 ;  /* 0x0000000000027941 */ /* 0x000fea0003800000 */
.L_x_742:
[----:B------:R-:W-:Y:S04]  /*ac60*/  STL.U16 [R10], R7 ;  /* 0x000000070a007387 */ /* 0x000fe80000100400 */
[----:B------:R-:W2:Y:S04]  /*ac70*/  LDL R15, [R8+0x4] ;  /* 0x00000400080f7983 */ /* 0x000ea80000100800 */
[----:B--2---:R-:W-:Y:S04]  /*ac80*/  STL [R8], R15 ;  /* 0x0000000f08007387 */ /* 0x004fe80000100800 */
[----:B------:R0:W-:Y:S04]  /*ac90*/  STL.U16 [R10+0x2], R12 ;  /* 0x0000020c0a007387 */ /* 0x0001e80000100400 */
[----:B------:R1:W-:Y:S04]  /*aca0*/  STL [R8+0x4], R13 ;  /* 0x0000040d08007387 */ /* 0x0003e80000100800 */
[----:B0-----:R1:W5:Y:S02]  /*acb0*/  LDL.U16 R12, [R10] ;  /* 0x000000000a0c7983 */ /* 0x0013640000100400 */
.L_x_744:
[----:B------:R-:W-:Y:S05]  /*acc0*/  BSYNC B1 ;  /* 0x0000000000017941 */ /* 0x000fea0003800000 */
.L_x_741:
        /* <DEDUP_REMOVED lines=18> */
.L_x_747:
[----:B------:R-:W-:Y:S05]  /*adf0*/  BSYNC B2 ;  /* 0x0000000000027941 */ /* 0x000fea0003800000 */
.L_x_746:
[----:B------:R-:W-:Y:S04]  /*ae00*/  STL.U16 [R10+-0x2], R12 ;  /* 0xfffffe0c0a007387 */ /* 0x000fe80000100400 */
[----:B------:R-:W2:Y:S04]  /*ae10*/  LDL R15, [R8] ;  /* 0x00000000080f7983 */ /* 0x000ea80000100800 */
[----:B--2---:R-:W-:Y:S04]  /*ae20*/  STL [R8+-0x4], R15 ;  /* 0xfffffc0f08007387 */ /* 0x004fe80000100800 */
[----:B------:R0:W-:Y:S04]  /*ae30*/  STL.U16 [R10], R7 ;  /* 0x000000070a007387 */ /* 0x0001e80000100400 */
[----:B------:R1:W-:Y:S04]  /*ae40*/  STL [R8], R13 ;  /* 0x0000000d08007387 */ /* 0x0003e80000100800 */
[----:B0-----:R1:W5:Y:S02]  /*ae50*/  LDL.U16 R7, [R10+-0x2] ;  /* 0xfffffe000a077983 */ /* 0x0013640000100400 */
.L_x_748:
[----:B------:R-:W-:Y:S05]  /*ae60*/  BSYNC B1 ;  /* 0x0000000000017941 */ /* 0x000fea0003800000 */
.L_x_745:
        /* <DEDUP_REMOVED lines=17> */
.L_x_751:
[----:B------:R-:W-:Y:S05]  /*af80*/  BSYNC B2 ;  /* 0x0000000000027941 */ /* 0x000fea0003800000 */
.L_x_750:
[----:B------:R0:W-:Y:S04]  /*af90*/  STL.U16 [R10+-0x4], R7 ;  /* 0xfffffc070a007387 */ /* 0x0001e80000100400 */
[----:B------:R-:W2:Y:S04]  /*afa0*/  LDL R15, [R8+-0x4] ;  /* 0xfffffc00080f7983 */ /* 0x000ea80000100800 */
[----:B--2---:R0:W-:Y:S04]  /*afb0*/  STL [R8+-0x8], R15 ;  /* 0xfffff80f08007387 */ /* 0x0041e80000100800 */
[----:B------:R0:W-:Y:S04]  /*afc0*/  STL.U16 [R10+-0x2], R12 ;  /* 0xfffffe0c0a007387 */ /* 0x0001e80000100400 */
[----:B------:R0:W-:Y:S02]  /*afd0*/  STL [R8+-0x4], R13 ;  /* 0xfffffc0d08007387 */ /* 0x0001e40000100800 */
.L_x_752:
[----:B------:R-:W-:Y:S05]  /*afe0*/  BSYNC B1 ;  /* 0x0000000000017941 */ /* 0x000fea0003800000 */
.L_x_749:
        /* <DEDUP_REMOVED lines=21> */
.L_x_756:
[----:B------:R-:W-:Y:S05]  /*b140*/  BSYNC B2 ;  /* 0x0000000000027941 */ /* 0x000fea0003800000 */
.L_x_755:
[----:B------:R-:W-:Y:S04]  /*b150*/  STL.U16 [R10+-0x6], R12 ;  /* 0xfffffa0c0a007387 */ /* 0x000fe80000100400 */
[----:B------:R-:W2:Y:S04]  /*b160*/  LDL R15, [R8+-0x8] ;  /* 0xfffff800080f7983 */ /* 0x000ea80000100800 */
[----:B--2---:R-:W-:Y:S04]  /*b170*/  STL [R8+-0xc], R15 ;  /* 0xfffff40f08007387 */ /* 0x004fe80000100800 */
[----:B------:R0:W-:Y:S04]  /*b180*/  STL.U16 [R10+-0x4], R7 ;  /* 0xfffffc070a007387 */ /* 0x0001e80000100400 */
[----:B------:R1:W-:Y:S04]  /*b190*/  STL [R8+-0x8], R13 ;  /* 0xfffff80d08007387 */ /* 0x0003e80000100800 */
[----:B0-----:R1:W5:Y:S02]  /*b1a0*/  LDL.U16 R7, [R10+-0x6] ;  /* 0xfffffa000a077983 */ /* 0x0013640000100400 */
.L_x_757:
[----:B------:R-:W-:Y:S05]  /*b1b0*/  BSYNC B1 ;  /* 0x0000000000017941 */ /* 0x000fea0003800000 */
.L_x_754:
[----:B-1----:R-:W-:Y:S02]  /*b1c0*/  IADD3 R8, R8, -0x10, RZ ;  /* 0xfffffff008087810 */ /* 0x002fe40007ffe0ff */
[----:B------:R-:W-:-:S02]  /*b1d0*/  IADD3 R10, R10, -0x8, RZ ;  /* 0xfffffff80a0a7810 */ /* 0x000fc40007ffe0ff */
[----:B------:R-:W-:Y:S01]  /*b1e0*/  IADD3 R6, R6, -0x4, RZ ;  /* 0xfffffffc06067810 */ /* 0x000fe20007ffe0ff */
[----:B------:R-:W-:Y:S05]  /*b1f0*/  BRA `(.L_x_758) ;  /* 0xfffff94000007947 */ /* 0x000fea000383ffff */
.L_x_753:
        /* <DEDUP_REMOVED lines=98> */
.L_x_740:
[----:B------:R-:W-:Y:S05]  /*b820*/  BSYNC B0 ;  /* 0x0000000000007941 */ /* 0x000fea0003800000 */
.L_x_739:
        /* <DEDUP_REMOVED lines=403> */
.L_x_780:
        /* <DEDUP_REMOVED lines=20> */
.L_x_779:
        /* <DEDUP_REMOVED lines=17> */
.L_x_764:
[----:B------:R-:W-:Y:S05]  /*d3b0*/  BSYNC B2 ;  /* 0x0000000000027941 */ /* 0x000fea0003800000 */
.L_x_763:
[----:B------:R-:W-:Y:S04]  /*d3c0*/  STL.U16 [R10], R7 ;  /* 0x000000070a007387 */ /* 0x000fe80000100400 */
[----:B------:R-:W2:Y:S04]  /*d3d0*/  LDL R15, [R8+0x4] ;  /* 0x00000400080f7983 */ /* 0x000ea80000100800 */
[----:B--2---:R-:W-:Y:S04]  /*d3e0*/  STL [R8], R15 ;  /* 0x0000000f08007387 */ /* 0x004fe80000100800 */
[----:B------:R0:W-:Y:S04]  /*d3f0*/  STL.U16 [R10+0x2], R12 ;  /* 0x0000020c0a007387 */ /* 0x0001e80000100400 */
[----:B------:R1:W-:Y:S04]  /*d400*/  STL [R8+0x4], R13 ;  /* 0x0000040d08007387 */ /* 0x0003e80000100800 */
[----:B0-----:R1:W5:Y:S02]  /*d410*/  LDL.U16 R12, [R10] ;  /* 0x000000000a0c7983 */ /* 0x0013640000100400 */
.L_x_765:
[----:B------:R-:W-:Y:S05]  /*d420*/  BSYNC B1 ;  /* 0x0000000000017941 */ /* 0x000fea0003800000 */
.L_x_762:
        /* <DEDUP_REMOVED lines=18> */
.L_x_768:
[----:B------:R-:W-:Y:S05]  /*d550*/  BSYNC B2 ;  /* 0x0000000000027941 */ /* 0x000fea0003800000 */
.L_x_767:
[----:B------:R-:W-:Y:S04]  /*d560*/  STL.U16 [R10+-0x2], R12 ;  /* 0xfffffe0c0a007387 */ /* 0x000fe80000100400 */
[----:B------:R-:W2:Y:S04]  /*d570*/  LDL R15, [R8] ;  /* 0x00000000080f7983 */ /* 0x000ea80000100800 */
[----:B--2---:R-:W-:Y:S04]  /*d580*/  STL [R8+-0x4], R15 ;  /* 0xfffffc0f08007387 */ /* 0x004fe80000100800 */
[----:B------:R0:W-:Y:S04]  /*d590*/  STL.U16 [R10], R7 ;  /* 0x000000070a007387 */ /* 0x0001e80000100400 */
[----:B------:R1:W-:Y:S04]  /*d5a0*/  STL [R8], R13 ;  /* 0x0000000d08007387 */ /* 0x0003e80000100800 */
[----:B0-----:R1:W5:Y:S02]  /*d5b0*/  LDL.U16 R7, [R10+-0x2] ;  /* 0xfffffe000a077983 */ /* 0x0013640000100400 */
.L_x_769:
[----:B------:R-:W-:Y:S05]  /*d5c0*/  BSYNC B1 ;  /* 0x0000000000017941 */ /* 0x000fea0003800000 */
.L_x_766:
        /* <DEDUP_REMOVED lines=17> */
.L_x_772:
[----:B------:R-:W-:Y:S05]  /*d6e0*/  BSYNC B2 ;  /* 0x0000000000027941 */ /* 0x000fea0003800000 */
.L_x_771:
[----:B------:R0:W-:Y:S04]  /*d6f0*/  STL.U16 [R10+-0x4], R7 ;  /* 0xfffffc070a007387 */ /* 0x0001e80000100400 */
[----:B------:R-:W2:Y:S04]  /*d700*/  LDL R15, [R8+-0x4] ;  /* 0xfffffc00080f7983 */ /* 0x000ea80000100800 */
[----:B--2---:R0:W-:Y:S04]  /*d710*/  STL [R8+-0x8], R15 ;  /* 0xfffff80f08007387 */ /* 0x0041e80000100800 */
[----:B------:R0:W-:Y:S04]  /*d720*/  STL.U16 [R10+-0x2], R12 ;  /* 0xfffffe0c0a007387 */ /* 0x0001e80000100400 */
[----:B------:R0:W-:Y:S02]  /*d730*/  STL [R8+-0x4], R13 ;  /* 0xfffffc0d08007387 */ /* 0x0001e40000100800 */
.L_x_773:
[----:B------:R-:W-:Y:S05]  /*d740*/  BSYNC B1 ;  /* 0x0000000000017941 */ /* 0x000fea0003800000 */
.L_x_770:
        /* <DEDUP_REMOVED lines=21> */
.L_x_777:
[----:B------:R-:W-:Y:S05]  /*d8a0*/  BSYNC B2 ;  /* 0x0000000000027941 */ /* 0x000fea0003800000 */
.L_x_776:
[----:B------:R-:W-:Y:S04]  /*d8b0*/  STL.U16 [R10+-0x6], R12 ;  /* 0xfffffa0c0a007387 */ /* 0x000fe80000100400 */
[----:B------:R-:W2:Y:S04]  /*d8c0*/  LDL R15, [R8+-0x8] ;  /* 0xfffff800080f7983 */ /* 0x000ea80000100800 */
[----:B--2---:R-:W-:Y:S04]  /*d8d0*/  STL [R8+-0xc], R15 ;  /* 0xfffff40f08007387 */ /* 0x004fe80000100800 */
[----:B------:R0:W-:Y:S04]  /*d8e0*/  STL.U16 [R10+-0x4], R7 ;  /* 0xfffffc070a007387 */ /* 0x0001e80000100400 */
[----:B------:R1:W-:Y:S04]  /*d8f0*/  STL [R8+-0x8], R13 ;  /* 0xfffff80d08007387 */ /* 0x0003e80000100800 */
[----:B0-----:R1:W5:Y:S02]  /*d900*/  LDL.U16 R7, [R10+-0x6] ;  /* 0xfffffa000a077983 */ /* 0x0013640000100400 */
.L_x_778:
[----:B------:R-:W-:Y:S05]  /*d910*/  BSYNC B1 ;  /* 0x0000000000017941 */ /* 0x000fea0003800000 */
.L_x_775:
[----:B-1----:R-:W-:Y:S02]  /*d920*/  IADD3 R8, R8, -0x10, RZ ;  /* 0xfffffff008087810 */ /* 0x002fe40007ffe0ff */
[----:B------:R-:W-:-:S02]  /*d930*/  IADD3 R10, R10, -0x8, RZ ;  /* 0xfffffff80a0a7810 */ /* 0x000fc40007ffe0ff */
[----:B------:R-:W-:Y:S01]  /*d940*/  IADD3 R6, R6, -0x4, RZ ;  /* 0xfffffffc06067810 */ /* 0x000fe20007ffe0ff */
[----:B------:R-:W-:Y:S05]  /*d950*/  BRA `(.L_x_779) ;  /* 0xfffff94000007947 */ /* 0x000fea000383ffff */
.L_x_774:
        /* <DEDUP_REMOVED lines=98> */
.L_x_761:
[----:B------:R-:W-:Y:S05]  /*df80*/  BSYNC B0 ;  /* 0x0000000000007941 */ /* 0x000fea0003800000 */
.L_x_760:
        /* <DEDUP_REMOVED lines=293> */
[----:B------:R-:W1:Y:S04]  /*f1e0*/  S2R R5, SR_LANEID ;  /* 0x0000000000057919 */ /* 0x000e680000000000 */
[----:B------:R0:W-:Y:S01]  /*f1f0*/  STL.64 [R1+0x300], R234 ;  /* 0x000300ea01007387 */ /* 0x0001e20000100a00 */
[----:B------:R-:W-:Y:S05]  /*f200*/  @P0 BRA `(.L_x_782) ;  /* 0x000014e000000947 */ /* 0x000fea0003800000 */
[CC--:B------:R-:W-:Y:S01]  /*f210*/  FSETP.GT.FTZ.AND P0, PT, R2.reuse, R234.reuse, PT ;  /* 0x000000ea0200720b */ /* 0x0c0fe20003f14000 */
[----:B------:R-:W-:Y:S03]  /*f220*/  STL.64 [R1], R164 ;  /* 0x000000a401007387 */ /* 0x000fe60000100a00 */
[----:B------:R-:W-:Y:S01]  /*f230*/  FSEL R4, R2, R234, P0 ;  /* 0x000000ea02047208 */ /* 0x000fe20000000000 */
[----:B------:R-:W-:Y:S01]  /*f240*/  STL.64 [R1+0x8], R162 ;  /* 0x000008a201007387 */ /* 0x000fe20000100a00 */
[----:B0-----:R-:W-:-:S02]  /*f250*/  FSEL R7, R234, R2, P0 ;  /* 0x00000002ea077208 */ /* 0x001fc40000000000 */
[----:B------:R-:W-:Y:S01]  /*f260*/  FSEL R2, R3, R235, P0 ;  /* 0x000000eb03027208 */ /* 0x000fe20000000000 */
[----:B------:R-:W-:Y:S01]  /*f270*/  STL.64 [R1+0x10], R160 ;  /* 0x000010a001007387 */ /* 0x000fe20000100a00 */
[----:B------:R-:W-:Y:S01]  /*f280*/  FSEL R3, R235, R3, P0 ;  /* 0x00000003eb037208 */ /* 0x000fe20000000000 */
        /* <DEDUP_REMOVED lines=99> */
[----:B--2---:R-:W-:Y:S02]  /*f8c0*/  IADD3 R11, R1, 0x2fc, RZ ;  /* 0x000002fc010b7810 */ /* 0x004fe40007ffe0ff */
.L_x_801:
        /* <DEDUP_REMOVED lines=20> */
.L_x_800:
        /* <DEDUP_REMOVED lines=17> */
.L_x_785:
[----:B------:R-:W-:Y:S05]  /*fb20*/  BSYNC B2 ;  /* 0x0000000000027941 */ /* 0x000fea0003800000 */
.L_x_784:
[----:B------:R-:W-:Y:S04]  /*fb30*/  STL.U16 [R10], R7 ;  /* 0x000000070a007387 */ /* 0x000fe80000100400 */
[----:B------:R-:W2:Y:S04]  /*fb40*/  LDL R15, [R8+0x4] ;  /* 0x00000400080f7983 */ /* 0x000ea80000100800 */
[----:B--2---:R-:W-:Y:S04]  /*fb50*/  STL [R8], R15 ;  /* 0x0000000f08007387 */ /* 0x004fe80000100800 */
[----:B------:R0:W-:Y:S04]  /*fb60*/  STL.U16 [R10+0x2], R12 ;  /* 0x0000020c0a007387 */ /* 0x0001e80000100400 */
[----:B------:R2:W-:Y:S04]  /*fb70*/  STL [R8+0x4], R13 ;  /* 0x0000040d08007387 */ /* 0x0005e80000100800 */
[----:B0-----:R2:W5:Y:S02]  /*fb80*/  LDL.U16 R12, [R10] ;  /* 0x000000000a0c7983 */ /* 0x0015640000100400 */
.L_x_786:
[----:B------:R-:W-:Y:S05]  /*fb90*/  BSYNC B1 ;  /* 0x0000000000017941 */ /* 0x000fea0003800000 */
.L_x_783:
        /* <DEDUP_REMOVED lines=18> */
.L_x_789:
[----:B------:R-:W-:Y:S05]  /*fcc0*/  BSYNC B2 ;  /* 0x0000000000027941 */ /* 0x000fea0003800000 */
.L_x_788:
[----:B------:R-:W-:Y:S04]  /*fcd0*/  STL.U16 [R10+-0x2], R12 ;  /* 0xfffffe0c0a007387 */ /* 0x000fe80000100400 */
[----:B------:R-:W2:Y:S04]  /*fce0*/  LDL R15, [R8] ;  /* 0x00000000080f7983 */ /* 0x000ea80000100800 */
[----:B--2---:R-:W-:Y:S04]  /*fcf0*/  STL [R8+-0x4], R15 ;  /* 0xfffffc0f08007387 */ /* 0x004fe80000100800 */
[----:B------:R0:W-:Y:S04]  /*fd00*/  STL.U16 [R10], R7 ;  /* 0x000000070a007387 */ /* 0x0001e80000100400 */
[----:B------:R2:W-:Y:S04]  /*fd10*/  STL [R8], R13 ;  /* 0x0000000d08007387 */ /* 0x0005e80000100800 */
[----:B0-----:R2:W5:Y:S02]  /*fd20*/  LDL.U16 R7, [R10+-0x2] ;  /* 0xfffffe000a077983 */ /* 0x0015640000100400 */
.L_x_790:
[----:B------:R-:W-:Y:S05]  /*fd30*/  BSYNC B1 ;  /* 0x0000000000017941 */ /* 0x000fea0003800000 */
.L_x_787:
        /* <DEDUP_REMOVED lines=17> */
.L_x_793:
[----:B------:R-:W-:Y:S05]  /*fe50*/  BSYNC B2 ;  /* 0x0000000000027941 */ /* 0x000fea0003800000 */
.L_x_792:
[----:B------:R0:W-:Y:S04]  /*fe60*/  STL.U16 [R10+-0x4], R7 ;  /* 0xfffffc070a007387 */ /* 0x0001e80000100400 */
[----:B------:R-:W2:Y:S04]  /*fe70*/  LDL R15, [R8+-0x4] ;  /* 0xfffffc00080f7983 */ /* 0x000ea80000100800 */
[----:B--2---:R0:W-:Y:S04]  /*fe80*/  STL [R8+-0x8], R15 ;  /* 0xfffff80f08007387 */ /* 0x0041e80000100800 */
[----:B------:R0:W-:Y:S04]  /*fe90*/  STL.U16 [R10+-0x2], R12 ;  /* 0xfffffe0c0a007387 */ /* 0x0001e80000100400 */
[----:B------:R0:W-:Y:S02]  /*fea0*/  STL [R8+-0x4], R13 ;  /* 0xfffffc0d08007387 */ /* 0x0001e40000100800 */
.L_x_794:
[----:B------:R-:W-:Y:S05]  /*feb0*/  BSYNC B1 ;  /* 0x0000000000017941 */ /* 0x000fea0003800000 */
.L_x_791:
        /* <DEDUP_REMOVED lines=22> */
.L_x_798:
[----:B------:R-:W-:Y:S05]  /*10020*/  BSYNC B2 ;  /* 0x0000000000027941 */ /* 0x000fea0003800000 */
.L_x_797:
[----:B------:R-:W-:Y:S04]  /*10030*/  STL.U16 [R10+-0x6], R12 ;  /* 0xfffffa0c0a007387 */ /* 0x000fe80000100400 */
[----:B------:R-:W2:Y:S04]  /*10040*/  LDL R15, [R8+-0x8] ;  /* 0xfffff800080f7983 */ /* 0x000ea80000100800 */
[----:B--2---:R-:W-:Y:S04]  /*10050*/  STL [R8+-0xc], R15 ;  /* 0xfffff40f08007387 */ /* 0x004fe80000100800 */
[----:B------:R0:W-:Y:S04]  /*10060*/  STL.U16 [R10+-0x4], R7 ;  /* 0xfffffc070a007387 */ /* 0x0001e80000100400 */
[----:B------:R2:W-:Y:S04]  /*10070*/  STL [R8+-0x8], R13 ;  /* 0xfffff80d08007387 */ /* 0x0005e80000100800 */
[----:B0-----:R2:W5:Y:S02]  /*10080*/  LDL.U16 R7, [R10+-0x6] ;  /* 0xfffffa000a077983 */ /* 0x0015640000100400 */
.L_x_799:
[----:B------:R-:W-:Y:S05]  /*10090*/  BSYNC B1 ;  /* 0x0000000000017941 */ /* 0x000fea0003800000 */
.L_x_796:
[----:B--2---:R-:W-:Y:S02]  /*100a0*/  IADD3 R8, R8, -0x10, RZ ;  /* 0xfffffff008087810 */ /* 0x004fe40007ffe0ff */
[----:B------:R-:W-:Y:S01]  /*100b0*/  IADD3 R10, R10, -0x8, RZ ;  /* 0xfffffff80a0a7810 */ /* 0x000fe20007ffe0ff */
[----:B------:R-:W-:Y:S05]  /*100c0*/  BRA `(.L_x_800) ;  /* 0xfffff94000007947 */ /* 0x000fea000383ffff */
.L_x_795:
        /* <DEDUP_REMOVED lines=98> */
.L_x_782:
[----:B------:R-:W-:Y:S05]  /*106f0*/  BSYNC B0 ;  /* 0x0000000000007941 */ /* 0x000fea0003800000 */
.L_x_781:
[----:B------:R-:W-:Y:S01]  /*10700*/  WARPSYNC 0xffffffff ;  /* 0xffffffff00007948 */ /* 0x000fe20003800000 */
[----:B0-----:R-:W0:Y:S01]  /*10710*/  S2R R6, SR_TID.X ;  /* 0x0000000000067919 */ /* 0x001e220000002100 */
[----:B-1----:R-:W-:Y:S01]  /*10720*/  ISETP.NE.AND P0, PT, R5, RZ, PT ;  /* 0x000000ff0500720c */ /* 0x002fe20003f05270 */
[----:B------:R-:W-:-:S12]  /*10730*/  BSSY B0, `(.L_x_802) ;  /* 0x0000068000007945 */ /* 0x000fd80003800000 */
[----:B------:R-:W-:Y:S05]  /*10740*/  @P0 BRA `(.L_x_803) ;  /* 0x0000066000000947 */ /* 0x000fea0003800000 */
[----:B------:R-:W1:Y:S02]  /*10750*/  S2R R5, SR_TID.X ;  /* 0x0000000000057919 */ /* 0x000e640000002100 */
[----:B-1----:R-:W-:-:S04]  /*10760*/  SHF.R.S32.HI R4, RZ, 0x1f, R5 ;  /* 0x0000001fff047819 */ /* 0x002fc80000011405 */
[----:B------:R-:W-:-:S04]  /*10770*/  LEA.HI R4, R4, R5, RZ, 0x5 ;  /* 0x0000000504047211 */ /* 0x000fc800078f28ff */
[----:B------:R-:W-:-:S05]  /*10780*/  SHF.R.S32.HI R4, RZ, 0x5, R4 ;  /* 0x00000005ff047819 */ /* 0x000fca0000011404 */
[----:B------:R-:W-:-:S05]  /*10790*/  IMAD R4, R4, 0x308, RZ ;  /* 0x0000030804047824 */ /* 0x000fca00078e02ff */
        /* <DEDUP_REMOVED lines=97> */
.L_x_803:
[----:B------:R-:W-:Y:S05]  /*10db0*/  BSYNC B0 ;  /* 0x0000000000007941 */ /* 0x000fea0003800000 */
.L_x_802:
[----:B------:R-:W-:Y:S01]  /*10dc0*/  BAR.SYNC.DEFER_BLOCKING 0x0 ;  /* 0x0000000000007b1d */ /* 0x000fe20000010000 */
[----:B0-----:R-:W-:-:S05]  /*10dd0*/  ISETP.NE.AND P2, PT, R6, RZ, PT ;  /* 0x000000ff0600720c */ /* 0x001fca0003f45270 */
[----:B------:R-:W-:Y:S08]  /*10de0*/  BSSY B0, `(.L_x_804) ;  /* 0x00001e3000007945 */ /* 0x000ff00003800000 */
[----:B------:R-:W-:Y:S05]  /*10df0*/  @P2 BRA `(.L_x_805) ;  /* 0x00001e1000002947 */ /* 0x000fea0003800000 */
[----:B-1----:R-:W0:Y:S04]  /*10e00*/  LDS.128 R4, [0x310] ;  /* 0x00031000ff047984 */ /* 0x002e280000000c00 */
        /* <DEDUP_REMOVED lines=78> */
[----:B------:R-:W3:Y:S04]  /*112f0*/  LDS.128 R56, [0x4a0] ;  /* 0x0004a000ff387984 */ /* 0x000ee80000000c00 */
[----:B------:R-:W3:Y:S04]  /*11300*/  LDS.128 R60, [0x4b0] ;  /* 0x0004b000ff3c7984 */ /* 0x000ee80000000c00 */
        /* <DEDUP_REMOVED lines=72> */
[----:B------:R-:W-:Y:S01]  /*11790*/  STL.64 [R1+0x18], R158 ;  /* 0x0000189e01007387 */ /* 0x000fe20000100a00 */
[----:B------:R-:W-:Y:S01]  /*117a0*/  FSEL R3, R201, R3, P0 ;  /* 0x00000003c9037208 */ /* 0x000fe20000000000 */
[----:B------:R-:W-:Y:S02]  /*117b0*/  FADD.FTZ R5, -R4, R5 ;  /* 0x0000000504057221 */ /* 0x000fe40000010100 */
[----:B------:R-:W-:Y:S02]  /*117c0*/  STL.64 [R1+0x20], R156 ;  /* 0x0000209c01007387 */ /* 0x000fe40000100a00 */
[----:B------:R-:W-:-:S02]  /*117d0*/  FMUL.FTZ R5, R5, 1.4426950216293334961 ;  /* 0x3fb8aa3b05057820 */ /* 0x000fc40000410000 */
        /* <DEDUP_REMOVED lines=97> */
.L_x_824:
        /* <DEDUP_REMOVED lines=20> */
.L_x_823:
        /* <DEDUP_REMOVED lines=17> */
.L_x_808:
[----:B------:R-:W-:Y:S05]  /*12040*/  BSYNC B2 ;  /* 0x0000000000027941 */ /* 0x000fea0003800000 */
.L_x_807:
[----:B------:R-:W-:Y:S04]  /*12050*/  STL.U16 [R9], R6 ;  /* 0x0000000609007387 */ /* 0x000fe80000100400 */
[----:B------:R-:W2:Y:S04]  /*12060*/  LDL R16, [R7+0x4] ;  /* 0x0000040007107983 */ /* 0x000ea80000100800 */
[----:B--2---:R-:W-:Y:S04]  /*12070*/  STL [R7], R16 ;  /* 0x0000001007007387 */ /* 0x004fe80000100800 */
[----:B------:R0:W-:Y:S04]  /*12080*/  STL.U16 [R9+0x2], R8 ;  /* 0x0000020809007387 */ /* 0x0001e80000100400 */
[----:B------:R1:W-:Y:S04]  /*12090*/  STL [R7+0x4], R14 ;  /* 0x0000040e07007387 */ /* 0x0003e80000100800 */
[----:B0-----:R1:W5:Y:S02]  /*120a0*/  LDL.U16 R8, [R9] ;  /* 0x0000000009087983 */ /* 0x0013640000100400 */
.L_x_809:
[----:B------:R-:W-:Y:S05]  /*120b0*/  BSYNC B1 ;  /* 0x0000000000017941 */ /* 0x000fea0003800000 */
.L_x_806:
        /* <DEDUP_REMOVED lines=18> */
.L_x_812:
[----:B------:R-:W-:Y:S05]  /*121e0*/  BSYNC B2 ;  /* 0x0000000000027941 */ /* 0x000fea0003800000 */
.L_x_811:
[----:B------:R-:W-:Y:S04]  /*121f0*/  STL.U16 [R9+-0x2], R8 ;  /* 0xfffffe0809007387 */ /* 0x000fe80000100400 */
[----:B------:R-:W2:Y:S04]  /*12200*/  LDL R16, [R7] ;  /* 0x0000000007107983 */ /* 0x000ea80000100800 */
[----:B--2---:R-:W-:Y:S04]  /*12210*/  STL [R7+-0x4], R16 ;  /* 0xfffffc1007007387 */ /* 0x004fe80000100800 */
[----:B------:R0:W-:Y:S04]  /*12220*/  STL.U16 [R9], R6 ;  /* 0x0000000609007387 */ /* 0x0001e80000100400 */
[----:B------:R1:W-:Y:S04]  /*12230*/  STL [R7], R14 ;  /* 0x0000000e07007387 */ /* 0x0003e80000100800 */
[----:B0-----:R1:W5:Y:S02]  /*12240*/  LDL.U16 R6, [R9+-0x2] ;  /* 0xfffffe0009067983 */ /* 0x0013640000100400 */
.L_x_813:
[----:B------:R-:W-:Y:S05]  /*12250*/  BSYNC B1 ;  /* 0x0000000000017941 */ /* 0x000fea0003800000 */
.L_x_810:
        /* <DEDUP_REMOVED lines=17> */
.L_x_816:
[----:B------:R-:W-:Y:S05]  /*12370*/  BSYNC B2 ;  /* 0x0000000000027941 */ /* 0x000fea0003800000 */
.L_x_815:
[----:B------:R0:W-:Y:S04]  /*12380*/  STL.U16 [R9+-0x4], R6 ;  /* 0xfffffc0609007387 */ /* 0x0001e80000100400 */
[----:B------:R-:W2:Y:S04]  /*12390*/  LDL R14, [R7+-0x4] ;  /* 0xfffffc00070e7983 */ /* 0x000ea80000100800 */
[----:B--2---:R0:W-:Y:S04]  /*123a0*/  STL [R7+-0x8], R14 ;  /* 0xfffff80e07007387 */ /* 0x0041e80000100800 */
[----:B------:R0:W-:Y:S04]  /*123b0*/  STL.U16 [R9+-0x2], R11 ;  /* 0xfffffe0b09007387 */ /* 0x0001e80000100400 */
[----:B------:R0:W-:Y:S02]  /*123c0*/  STL [R7+-0x4], R8 ;  /* 0xfffffc0807007387 */ /* 0x0001e40000100800 */
.L_x_817:
[----:B------:R-:W-:Y:S05]  /*123d0*/  BSYNC B1 ;  /* 0x0000000000017941 */ /* 0x000fea0003800000 */
.L_x_814:
        /* <DEDUP_REMOVED lines=22> */
.L_x_821:
[----:B------:R-:W-:Y:S05]  /*12540*/  BSYNC B2 ;  /* 0x0000000000027941 */ /* 0x000fea0003800000 */
.L_x_820:
[----:B------:R-:W-:Y:S04]  /*12550*/  STL.U16 [R9+-0x6], R11 ;  /* 0xfffffa0b09007387 */ /* 0x000fe80000100400 */
[----:B------:R-:W2:Y:S04]  /*12560*/  LDL R14, [R7+-0x8] ;  /* 0xfffff800070e7983 */ /* 0x000ea80000100800 */
[----:B--2---:R-:W-:Y:S04]  /*12570*/  STL [R7+-0xc], R14 ;  /* 0xfffff40e07007387 */ /* 0x004fe80000100800 */
[----:B------:R0:W-:Y:S04]  /*12580*/  STL.U16 [R9+-0x4], R6 ;  /* 0xfffffc0609007387 */ /* 0x0001e80000100400 */
[----:B------:R1:W-:Y:S04]  /*12590*/  STL [R7+-0x8], R8 ;  /* 0xfffff80807007387 */ /* 0x0003e80000100800 */
[----:B0-----:R1:W5:Y:S02]  /*125a0*/  LDL.U16 R6, [R9+-0x6] ;  /* 0xfffffa0009067983 */ /* 0x0013640000100400 */
.L_x_822:
[----:B------:R-:W-:Y:S05]  /*125b0*/  BSYNC B1 ;  /* 0x0000000000017941 */ /* 0x000fea0003800000 */
.L_x_819:
[----:B-1----:R-:W-:Y:S02]  /*125c0*/  IADD3 R7, R7, -0x10, RZ ;  /* 0xfffffff007077810 */ /* 0x002fe40007ffe0ff */
[----:B------:R-:W-:Y:S01]  /*125d0*/  IADD3 R9, R9, -0x8, RZ ;  /* 0xfffffff809097810 */ /* 0x000fe20007ffe0ff */
[----:B------:R-:W-:Y:S05]  /*125e0*/  BRA `(.L_x_823) ;  /* 0xfffff94000007947 */ /* 0x000fea000383ffff */
.L_x_818:
        /* <DEDUP_REMOVED lines=98> */
.L_x_805:
[----:B------:R-:W-:Y:S05]  /*12c10*/  BSYNC B0 ;  /* 0x0000000000007941 */ /* 0x000fea0003800000 */
.L_x_804:
[----:B------:R-:W-:Y:S01]  /*12c20*/  WARPSYNC 0xffffffff ;  /* 0xffffffff00007948 */ /* 0x000fe20003800000 */
[----:B-----5:R0:W-:Y:S01]  /*12c30*/  STL.64 [R1+0x918], R164 ;  /* 0x000918a401007387 */ /* 0x0201e20000100a00 */
[----:B------:R-:W-:Y:S03]  /*12c40*/  BSSY B0, `(.L_x_825) ;  /* 0x0000133000007945 */ /* 0x000fe60003800000 */
        /* <DEDUP_REMOVED lines=97> */
[----:B-1----:R-:W-:-:S05]  /*13260*/  IMAD.MOV.U32 R4, RZ, RZ, c[0x0][0x184] ;  /* 0x00006100ff047624 */ /* 0x002fca00078e00ff */
[----:B------:R-:W-:-:S13]  /*13270*/  ISETP.GE.AND P0, PT, R4, 0x1, PT ;  /* 0x000000010400780c */ /* 0x000fda0003f06270 */
[----:B------:R-:W-:Y:S05]  /*13280*/  @!P0 BRA `(.L_x_827) ;  /* 0x00000cb000008947 */ /* 0x000fea0003800000 */
[----:B------:R-:W-:Y:S02]  /*13290*/  IMAD.SHL.U32 R4, R4, 0x2, RZ ;  /* 0x0000000204047824 */ /* 0x000fe400078e00ff */
[----:B------:R-:W-:-:S03]  /*132a0*/  IMAD.MOV.U32 R6, RZ, RZ, RZ ;  /* 0x000000ffff067224 */ /* 0x000fc600078e00ff */
[----:B------:R-:W-:-:S04]  /*132b0*/  IMNMX R4, R4, 0x1, !PT ;  /* 0x0000000104047817 */ /* 0x000fc80007800200 */
[----:B------:R-:W-:-:S04]  /*132c0*/  IADD3 R5, R4, -0x1, RZ ;  /* 0xffffffff04057810 */ /* 0x000fc80007ffe0ff */
[----:B------:R-:W-:Y:S02]  /*132d0*/  ISETP.GE.U32.AND P0, PT, R5, 0x3, PT ;  /* 0x000000030500780c */ /* 0x000fe40003f06070 */
[----:B------:R-:W-:-:S11]  /*132e0*/  LOP3.LUT R5, R4, 0x3, RZ, 0xc0, !PT ;  /* 0x0000000304057812 */ /* 0x000fd600078ec0ff */
[----:B------:R-:W-:Y:S05]  /*132f0*/  @!P0 BRA `(.L_x_828) ;  /* 0x00000af000008947 */ /* 0x000fea0003800000 */
[----:B------:R-:W-:Y:S01]  /*13300*/  IMAD.IADD R4, R4, 0x1, -R5 ;  /* 0x0000000104047824 */ /* 0x000fe200078e0a05 */
[----:B0-----:R-:W-:Y:S01]  /*13310*/  IADD3 R26, R1, 0x918, RZ ;  /* 0x00000918011a7810 */ /* 0x001fe20007ffe0ff */
[----:B------:R-:W-:-:S03]  /*13320*/  IMAD.MOV.U32 R6, RZ, RZ, RZ ;  /* 0x000000ffff067224 */ /* 0x000fc600078e00ff */
[----:B------:R-:W-:-:S13]  /*13330*/  ISETP.GT.AND P0, PT, R4, RZ, PT ;  /* 0x000000ff0400720c */ /* 0x000fda0003f04270 */
[----:B------:R-:W-:Y:S05]  /*13340*/  @!P0 BRA `(.L_x_829) ;  /* 0x0000091000008947 */ /* 0x000fea0003800000 */
[----:B------:R-:W-:Y:S02]  /*13350*/  ISETP.GT.AND P1, PT, R4, 0xc, PT ;  /* 0x0000000c0400780c */ /* 0x000fe40003f24270 */
[----:B------:R-:W-:-:S11]  /*13360*/  PLOP3.LUT P0, PT, PT, PT, PT, 0x80, 0x0 ;  /* 0x000000000000781c */ /* 0x000fd60003f0f070 */
[----:B------:R-:W-:Y:S05]  /*13370*/  @!P1 BRA `(.L_x_830) ;  /* 0x000005c000009947 */ /* 0x000fea0003800000 */
[----:B------:R-:W-:Y:S02]  /*13380*/  PLOP3.LUT P0, PT, PT, PT, PT, 0x8, 0x0 ;  /* 0x000000000000781c */ /* 0x000fe40003f0e170 */
.L_x_831:
[C---:B------:R-:W-:Y:S02]  /*13390*/  IADD3 R7, R6.reuse, 0x4, RZ ;  /* 0x0000000406077810 */ /* 0x040fe40007ffe0ff */
[----:B------:R-:W-:-:S03]  /*133a0*/  IADD3 R9, R6, 0x8, RZ ;  /* 0x0000000806097810 */ /* 0x000fc60007ffe0ff */
[C-C-:B------:R-:W-:Y:S02]  /*133b0*/  IMAD R8, R7.reuse, 0x4, R26.reuse ;  /* 0x0000000407087824 */ /* 0x140fe400078e021a */
[--C-:B------:R-:W-:Y:S02]  /*133c0*/  IMAD R7, R7, 0x2, R26.reuse ;  /* 0x0000000207077824 */ /* 0x100fe400078e021a */
[C-C-:B------:R-:W-:Y:S01]  /*133d0*/  IMAD R10, R9.reuse, 0x4, R26.reuse ;  /* 0x00000004090a7824 */ /* 0x140fe200078e021a */
[----:B------:R0:W3:Y:S01]  /*133e0*/  LDL.64 R12, [R8] ;  /* 0x00000000080c7983 */ /* 0x0000e20000100a00 */
[--C-:B------:R-:W-:Y:S01]  /*133f0*/  IMAD R16, R9, 0x2, R26.reuse ;  /* 0x0000000209107824 */ /* 0x100fe200078e021a */
[----:B------:R-:W-:Y:S02]  /*13400*/  IADD3 R9, R6, 0xc, RZ ;  /* 0x0000000c06097810 */ /* 0x000fe40007ffe0ff */
[----:B------:R0:W4:Y:S04]  /*13410*/  LDL.64 R22, [R8+0x8] ;  /* 0x0000080008167983 */ /* 0x0001280000100a00 */
[----:B------:R1:W5:Y:S01]  /*13420*/  LDL.64 R18, [R7+0x200] ;  /* 0x0002000007127983 */ /* 0x0003620000100a00 */
[----:B------:R-:W-:-:S02]  /*13430*/  IMAD R20, R9, 0x4, R26 ;  /* 0x0000000409147824 */ /* 0x000fc400078e021a */
[--C-:B------:R-:W-:Y:S01]  /*13440*/  IMAD R24, R9, 0x2, R26.reuse ;  /* 0x0000000209187824 */ /* 0x100fe200078e021a */
[----:B------:R2:W5:Y:S04]  /*13450*/  LDL.64 R32, [R10+0x8] ;  /* 0x000008000a207983 */ /* 0x0005680000100a00 */
[----:B------:R2:W5:Y:S01]  /*13460*/  LDL.64 R28, [R10] ;  /* 0x000000000a1c7983 */ /* 0x0005620000100a00 */
[----:B-1----:R-:W-:-:S03]  /*13470*/  IMAD R7, R6, 0x4, R26 ;  /* 0x0000000406077824 */ /* 0x002fc600078e021a */
[----:B------:R-:W5:Y:S04]  /*13480*/  LDL.64 R30, [R16+0x200] ;  /* 0x00020000101e7983 */ /* 0x000f680000100a00 */
[----:B------:R-:W5:Y:S01]  /*13490*/  LDL.64 R38, [R20+0x8] ;  /* 0x0000080014267983 */ /* 0x000f620000100a00 */
[----:B--2---:R-:W-:-:S03]  /*134a0*/  IMAD R10, R6, 0x2, R26 ;  /* 0x00000002060a7824 */ /* 0x004fc600078e021a */
[----:B------:R-:W2:Y:S04]  /*134b0*/  LDL.64 R36, [R24+0x200] ;  /* 0x0002000018247983 */ /* 0x000ea80000100a00 */
[----:B------:R-:W2:Y:S04]  /*134c0*/  LDL.64 R34, [R20] ;  /* 0x0000000014227983 */ /* 0x000ea80000100a00 */
[----:B0-----:R0:W2:Y:S04]  /*134d0*/  LDL.64 R8, [R7] ;  /* 0x0000000007087983 */ /* 0x0010a80000100a00 */
[----:B------:R0:W2:Y:S04]  /*134e0*/  LDL.64 R14, [R7+0x8] ;  /* 0x00000800070e7983 */ /* 0x0000a80000100a00 */
[----:B------:R-:W2:Y:S01]  /*134f0*/  LDL.64 R10, [R10+0x200] ;  /* 0x000200000a0a7983 */ /* 0x000ea20000100a00 */
[----:B------:R-:W-:-:S04]  /*13500*/  IADD3 R4, R4, -0x10, RZ ;  /* 0xfffffff004047810 */ /* 0x000fc80007ffe0ff */
[----:B------:R-:W-:Y:S01]  /*13510*/  ISETP.GT.AND P1, PT, R4, 0xc, PT ;  /* 0x0000000c0400780c */ /* 0x000fe20003f24270 */
[C---:B---3--:R-:W-:Y:S02]  /*13520*/  IMAD.IADD R21, R0.reuse, 0x1, R13 ;  /* 0x0000000100157824 */ /* 0x048fe400078e020d */
[C---:B------:R-:W-:Y:S02]  /*13530*/  IMAD.IADD R17, R0.reuse, 0x1, R12 ;  /* 0x0000000100117824 */ /* 0x040fe400078e020c */
[----:B----4-:R-:W-:Y:S01]  /*13540*/  IMAD.IADD R27, R0, 0x1, R23 ;  /* 0x00000001001b7824 */ /* 0x010fe200078e0217 */
[----:B------:R1:W-:Y:S01]  /*13550*/  STS [R6.X4+0x934], R21 ;  /* 0x0009341506007388 */ /* 0x0003e20000004800 */
[----:B-----5:R-:W-:-:S03]  /*13560*/  HADD2.F32 R23, -RZ, R19.H0_H0 ;  /* 0x20000013ff177230 */ /* 0x020fc60000004100 */
[----:B------:R3:W-:Y:S01]  /*13570*/  STS [R6.X4+0x930], R17 ;  /* 0x0009301106007388 */ /* 0x0007e20000004800 */
[--C-:B------:R-:W-:Y:S02]  /*13580*/  HADD2.F32 R13, -RZ, R18.reuse.H0_H0 ;  /* 0x20000012ff0d7230 */ /* 0x100fe40000004100 */
[----:B------:R-:W-:Y:S02]  /*13590*/  HADD2.F32 R19, -RZ, R19.H1_H1 ;  /* 0x30000013ff137230 */ /* 0x000fe40000004100 */
[----:B0-----:R-:W-:Y:S01]  /*135a0*/  HADD2.F32 R7, -RZ, R18.H1_H1 ;  /* 0x30000012ff077230 */ /* 0x001fe20000004100 */
[C---:B-1----:R-:W-:Y:S02]  /*135b0*/  IMAD.IADD R21, R0.reuse, 0x1, R32 ;  /* 0x0000000100157824 */ /* 0x042fe400078e0220 */
[C---:B---3--:R-:W-:Y:S01]  /*135c0*/  IMAD.IADD R17, R0.reuse, 0x1, R28 ;  /* 0x0000000100117824 */ /* 0x048fe200078e021c */
[----:B------:R0:W-:Y:S01]  /*135d0*/  STS [R6.X4+0xb30], R13 ;  /* 0x000b300d06007388 */ /* 0x0001e20000004800 */
[----:B------:R-:W-:-:S03]  /*135e0*/  IMAD.IADD R25, R0, 0x1, R22 ;  /* 0x0000000100197824 */ /* 0x000fc600078e0216 */
[----:B------:R1:W-:Y:S04]  /*135f0*/  STS [R6.X4+0xb38], R23 ;  /* 0x000b381706007388 */ /* 0x0003e80000004800 */
[----:B------:R2:W-:Y:S01]  /*13600*/  STS [R6.X4+0xb3c], R19 ;  /* 0x000b3c1306007388 */ /* 0x0005e20000004800 */
[----:B0-----:R-:W-:-:S03]  /*13610*/  HADD2.F32 R13, -RZ, R30.H0_H0 ;  /* 0x2000001eff0d7230 */ /* 0x001fc60000004100 */
[----:B------:R0:W-:Y:S01]  /*13620*/  STS [R6.X4+0x948], R21 ;  /* 0x0009481506007388 */ /* 0x0001e20000004800 */
[----:B-1----:R-:W-:-:S03]  /*13630*/  HADD2.F32 R23, -RZ, R31.H0_H0 ;  /* 0x2000001fff177230 */ /* 0x002fc60000004100 */
[----:B------:R1:W-:Y:S01]  /*13640*/  STS [R6.X4+0xb34], R7 ;  /* 0x000b340706007388 */ /* 0x0003e20000004800 */
[----:B--2---:R-:W-:-:S03]  /*13650*/  HADD2.F32 R19, -RZ, R36.H0_H0 ;  /* 0x20000024ff137230 */ /* 0x004fc60000004100 */
[----:B------:R2:W-:Y:S01]  /*13660*/  STS [R6.X4+0x940], R17 ;  /* 0x0009401106007388 */ /* 0x0005e20000004800 */
[C---:B0-----:R-:W-:Y:S01]  /*13670*/  IMAD.IADD R21, R0.reuse, 0x1, R38 ;  /* 0x0000000100157824 */ /* 0x041fe200078e0226 */
[----:B-1----:R-:W-:Y:S01]  /*13680*/  HADD2.F32 R7, -RZ, R30.H1_H1 ;  /* 0x3000001eff077230 */ /* 0x002fe20000004100 */
[C---:B--2---:R-:W-:Y:S01]  /*13690*/  IMAD.IADD R17, R0.reuse, 0x1, R34 ;  /* 0x0000000100117824 */ /* 0x044fe200078e0222 */
[----:B------:R0:W-:Y:S01]  /*136a0*/  STS [R6.X4+0xb40], R13 ;  /* 0x000b400d06007388 */ /* 0x0001e20000004800 */
[C---:B------:R-:W-:Y:S01]  /*136b0*/  IMAD.IADD R29, R0.reuse, 0x1, R29 ;  /* 0x00000001001d7824 */ /* 0x040fe200078e021d */
[----:B------:R-:W-:Y:S02]  /*136c0*/  HADD2.F32 R31, -RZ, R31.H1_H1 ;  /* 0x3000001fff1f7230 */ /* 0x000fe40000004100 */
[----:B------:R1:W-:Y:S01]  /*136d0*/  STS [R6.X4+0xb48], R23 ;  /* 0x000b481706007388 */ /* 0x0003e20000004800 */
[----:B------:R-:W-:-:S03]  /*136e0*/  IMAD.IADD R33, R0, 0x1, R33 ;  /* 0x0000000100217824 */ /* 0x000fc600078e0221 */
[----:B------:R2:W-:Y:S01]  /*136f0*/  STS [R6.X4+0x958], R21 ;  /* 0x0009581506007388 */ /* 0x0005e20000004800 */
[C---:B------:R-:W-:Y:S02]  /*13700*/  IMAD.IADD R35, R0.reuse, 0x1, R35 ;  /* 0x0000000100237824 */ /* 0x040fe400078e0223 */
[C---:B0-----:R-:W-:Y:S01]  /*13710*/  IMAD.IADD R13, R0.reuse, 0x1, R9 ;  /* 0x00000001000d7824 */ /* 0x041fe200078e0209 */
[----:B------:R0:W-:Y:S01]  /*13720*/  STS [R6.X4+0xb50], R19 ;  /* 0x000b501306007388 */ /* 0x0001e20000004800 */
[C---:B------:R-:W-:Y:S01]  /*13730*/  IMAD.IADD R39, R0.reuse, 0x1, R39 ;  /* 0x0000000100277824 */ /* 0x040fe200078e0227 */
[--C-:B-1----:R-:W-:Y:S02]  /*13740*/  HADD2.F32 R23, -RZ, R37.reuse.H0_H0 ;  /* 0x20000025ff177230 */ /* 0x102fe40000004100 */
[----:B------:R1:W-:Y:S01]  /*13750*/  STS [R6.X4+0x938], R25 ;  /* 0x0009381906007388 */ /* 0x0003e20000004800 */
[----:B------:R-:W-:Y:S01]  /*13760*/  HADD2.F32 R37, -RZ, R37.H1_H1 ;  /* 0x30000025ff257230 */ /* 0x000fe20000004100 */
[----:B--2---:R-:W-:Y:S01]  /*13770*/  IMAD.IADD R21, R0, 0x1, R15 ;  /* 0x0000000100157824 */ /* 0x004fe200078e020f */
[--C-:B------:R-:W-:Y:S01]  /*13780*/  HADD2.F32 R9, -RZ, R10.reuse.H0_H0 ;  /* 0x2000000aff097230 */ /* 0x100fe20000004100 */
[----:B------:R2:W-:Y:S01]  /*13790*/  STS [R6.X4+0xb44], R7 ;  /* 0x000b440706007388 */ /* 0x0005e20000004800 */
[----:B------:R-:W-:-:S02]  /*137a0*/  HADD2.F32 R15, -RZ, R10.H1_H1 ;  /* 0x3000000aff0f7230 */ /* 0x000fc40000004100 */
[--C-:B0-----:R-:W-:Y:S01]  /*137b0*/  HADD2.F32 R19, -RZ, R11.reuse.H0_H0 ;  /* 0x2000000bff137230 */ /* 0x101fe20000004100 */
[----:B------:R0:W-:Y:S01]  /*137c0*/  STS [R6.X4+0x950], R17 ;  /* 0x0009501106007388 */ /* 0x0001e20000004800 */
[----:B------:R-:W-:Y:S02]  /*137d0*/  HADD2.F32 R11, -RZ, R11.H1_H1 ;  /* 0x3000000bff0b7230 */ /* 0x000fe40000004100 */
[----:B-1----:R-:W-:Y:S01]  /*137e0*/  HADD2.F32 R25, -RZ, R36.H1_H1 ;  /* 0x30000024ff197230 */ /* 0x002fe20000004100 */
[C---:B--2---:R-:W-:Y:S02]  /*137f0*/  IMAD.IADD R7, R0.reuse, 0x1, R8 ;  /* 0x0000000100077824 */ /* 0x044fe400078e0208 */
[----:B0-----:R-:W-:Y:S01]  /*13800*/  IMAD.IADD R17, R0, 0x1, R14 ;  /* 0x0000000100117824 */ /* 0x001fe200078e020e */
        /* <DEDUP_REMOVED lines=17> */
[----:B0-----:R-:W-:Y:S01]  /*13920*/  IADD3 R6, R6, 0x10, RZ ;  /* 0x0000001006067810 */ /* 0x001fe20007ffe0ff */
[----:B------:R-:W-:Y:S05]  /*13930*/  @P1 BRA `(.L_x_831) ;  /* 0xfffffa5000001947 */ /* 0x000fea000383ffff */
.L_x_830:
[----:B------:R-:W-:-:S13]  /*13940*/  ISETP.GT.AND P1, PT, R4, 0x4, PT ;  /* 0x000000040400780c */ /* 0x000fda0003f24270 */
[----:B------:R-:W-:Y:S05]  /*13950*/  @!P1 BRA `(.L_x_832) ;  /* 0x000002e000009947 */ /* 0x000fea0003800000 */
[----:B------:R-:W-:-:S05]  /*13960*/  IADD3 R7, R6, 0x4, RZ ;  /* 0x0000000406077810 */ /* 0x000fca0007ffe0ff */
[C-C-:B------:R-:W-:Y:S02]  /*13970*/  IMAD R12, R7.reuse, 0x4, R26.reuse ;  /* 0x00000004070c7824 */ /* 0x140fe400078e021a */
[--C-:B------:R-:W-:Y:S02]  /*13980*/  IMAD R18, R7, 0x2, R26.reuse ;  /* 0x0000000207127824 */ /* 0x100fe400078e021a */
[C-C-:B------:R-:W-:Y:S01]  /*13990*/  IMAD R10, R6.reuse, 0x2, R26.reuse ;  /* 0x00000002060a7824 */ /* 0x140fe200078e021a */
[----:B------:R-:W3:Y:S01]  /*139a0*/  LDL.64 R16, [R12] ;  /* 0x000000000c107983 */ /* 0x000ee20000100a00 */
[----:B------:R-:W-:-:S03]  /*139b0*/  IMAD R7, R6, 0x4, R26 ;  /* 0x0000000406077824 */ /* 0x000fc600078e021a */
[----:B------:R-:W4:Y:S04]  /*139c0*/  LDL.64 R20, [R12+0x8] ;  /* 0x000008000c147983 */ /* 0x000f280000100a00 */
[----:B------:R-:W5:Y:S04]  /*139d0*/  LDL.64 R18, [R18+0x200] ;  /* 0x0002000012127983 */ /* 0x000f680000100a00 */
[----:B--2---:R-:W2:Y:S04]  /*139e0*/  LDL.64 R8, [R7] ;  /* 0x0000000007087983 */ /* 0x004ea80000100a00 */
[----:B------:R0:W2:Y:S04]  /*139f0*/  LDL.64 R14, [R7+0x8] ;  /* 0x00000800070e7983 */ /* 0x0000a80000100a00 */
[----:B------:R-:W2:Y:S01]  /*13a00*/  LDL.64 R10, [R10+0x200] ;  /* 0x000200000a0a7983 */ /* 0x000ea20000100a00 */
[----:B------:R-:W-:-:S02]  /*13a10*/  PLOP3.LUT P0, PT, PT, PT, PT, 0x8, 0x0 ;  /* 0x000000000000781c */ /* 0x000fc40003f0e170 */
[----:B------:R-:W-:Y:S01]  /*13a20*/  IADD3 R4, R4, -0x8, RZ ;  /* 0xfffffff804047810 */ /* 0x000fe20007ffe0ff */
[C---:B---3--:R-:W-:Y:S02]  /*13a30*/  IMAD.IADD R13, R0.reuse, 0x1, R16 ;  /* 0x00000001000d7824 */ /* 0x048fe400078e0210 */
[C---:B------:R-:W-:Y:S02]  /*13a40*/  IMAD.IADD R17, R0.reuse, 0x1, R17 ;  /* 0x0000000100117824 */ /* 0x040fe400078e0211 */
[C---:B----4-:R-:W-:Y:S01]  /*13a50*/  IMAD.IADD R21, R0.reuse, 0x1, R21 ;  /* 0x0000000100157824 */ /* 0x050fe200078e0215 */
[----:B------:R2:W-:Y:S01]  /*13a60*/  STS [R6.X4+0x930], R13 ;  /* 0x0009300d06007388 */ /* 0x0005e20000004800 */
[----:B------:R-:W-:Y:S01]  /*13a70*/  IMAD.IADD R27, R0, 0x1, R20 ;  /* 0x00000001001b7824 */ /* 0x000fe200078e0214 */
[--C-:B-----5:R-:W-:Y:S02]  /*13a80*/  HADD2.F32 R29, -RZ, R19.reuse.H0_H0 ;  /* 0x20000013ff1d7230 */ /* 0x120fe40000004100 */
[----:B------:R1:W-:Y:S01]  /*13a90*/  STS [R6.X4+0x93c], R21 ;  /* 0x00093c1506007388 */ /* 0x0003e20000004800 */
[----:B------:R-:W-:-:S02]  /*13aa0*/  HADD2.F32 R31, -RZ, R19.H1_H1 ;  /* 0x30000013ff1f7230 */ /* 0x000fc40000004100 */
[--C-:B------:R-:W-:Y:S01]  /*13ab0*/  HADD2.F32 R23, -RZ, R18.reuse.H0_H0 ;  /* 0x20000012ff177230 */ /* 0x100fe20000004100 */
[----:B------:R3:W-:Y:S01]  /*13ac0*/  STS [R6.X4+0x934], R17 ;  /* 0x0009341106007388 */ /* 0x0007e20000004800 */
[----:B------:R-:W-:Y:S01]  /*13ad0*/  HADD2.F32 R25, -RZ, R18.H1_H1 ;  /* 0x30000012ff197230 */ /* 0x000fe20000004100 */
[C---:B--2---:R-:W-:Y:S02]  /*13ae0*/  IMAD.IADD R13, R0.reuse, 0x1, R9 ;  /* 0x00000001000d7824 */ /* 0x044fe400078e0209 */
[C---:B0-----:R-:W-:Y:S01]  /*13af0*/  IMAD.IADD R7, R0.reuse, 0x1, R8 ;  /* 0x0000000100077824 */ /* 0x041fe200078e0208 */
[----:B------:R-:W-:Y:S01]  /*13b00*/  STS [R6.X4+0x938], R27 ;  /* 0x0009381b06007388 */ /* 0x000fe20000004800 */
[C---:B-1----:R-:W-:Y:S01]  /*13b10*/  IMAD.IADD R21, R0.reuse, 0x1, R15 ;  /* 0x0000000100157824 */ /* 0x042fe200078e020f */
[--C-:B------:R-:W-:Y:S02]  /*13b20*/  HADD2.F32 R19, -RZ, R11.reuse.H0_H0 ;  /* 0x2000000bff137230 */ /* 0x100fe40000004100 */
[--C-:B------:R-:W-:Y:S01]  /*13b30*/  HADD2.F32 R9, -RZ, R10.reuse.H0_H0 ;  /* 0x2000000aff097230 */ /* 0x100fe20000004100 */
[----:B---3--:R-:W-:Y:S01]  /*13b40*/  IMAD.IADD R17, R0, 0x1, R14 ;  /* 0x0000000100117824 */ /* 0x008fe200078e020e */
[----:B------:R-:W-:Y:S01]  /*13b50*/  HADD2.F32 R15, -RZ, R10.H1_H1 ;  /* 0x3000000aff0f7230 */ /* 0x000fe20000004100 */
[----:B------:R-:W-:Y:S01]  /*13b60*/  STS [R6.X4+0xb30], R23 ;  /* 0x000b301706007388 */ /* 0x000fe20000004800 */
[----:B------:R-:W-:-:S03]  /*13b70*/  HADD2.F32 R11, -RZ, R11.H1_H1 ;  /* 0x3000000bff0b7230 */ /* 0x000fc60000004100 */
        /* <DEDUP_REMOVED lines=11> */
[----:B0-----:R-:W-:-:S02]  /*13c30*/  IADD3 R6, R6, 0x8, RZ ;  /* 0x0000000806067810 */ /* 0x001fc40007ffe0ff */
.L_x_832:
[----:B------:R-:W-:-:S13]  /*13c40*/  ISETP.NE.OR P0, PT, R4, RZ, P0 ;  /* 0x000000ff0400720c */ /* 0x000fda0000705670 */
[----:B------:R-:W-:Y:S05]  /*13c50*/  @!P0 BRA `(.L_x_828) ;  /* 0x0000019000008947 */ /* 0x000fea0003800000 */
.L_x_829:
[C-C-:B------:R-:W-:Y:S02]  /*13c60*/  IMAD R10, R6.reuse, 0x2, R26.reuse ;  /* 0x00000002060a7824 */ /* 0x140fe400078e021a */
[----:B------:R-:W-:-:S04]  /*13c70*/  IMAD R12, R6, 0x4, R26 ;  /* 0x00000004060c7824 */ /* 0x000fc800078e021a */
[----:B------:R-:W3:Y:S04]  /*13c80*/  LDL.64 R10, [R10+0x200] ;  /* 0x000200000a0a7983 */ /* 0x000ee80000100a00 */
[----:B------:R-:W4:Y:S04]  /*13c90*/  LDL.64 R8, [R12] ;  /* 0x000000000c087983 */ /* 0x000f280000100a00 */
[----:B------:R-:W5:Y:S01]  /*13ca0*/  LDL.64 R14, [R12+0x8] ;  /* 0x000008000c0e7983 */ /* 0x000f620000100a00 */
[----:B------:R-:W-:-:S04]  /*13cb0*/  IADD3 R4, R4, -0x4, RZ ;  /* 0xfffffffc04047810 */ /* 0x000fc80007ffe0ff */
[----:B------:R-:W-:Y:S01]  /*13cc0*/  ISETP.NE.AND P0, PT, R4, RZ, PT ;  /* 0x000000ff0400720c */ /* 0x000fe20003f05270 */
[--C-:B---3--:R-:W-:Y:S02]  /*13cd0*/  HADD2.F32 R19, -RZ, R11.reuse.H0_H0 ;  /* 0x2000000bff137230 */ /* 0x108fe40000004100 */
[----:B------:R-:W-:Y:S01]  /*13ce0*/  HADD2.F32 R11, -RZ, R11.H1_H1 ;  /* 0x3000000bff0b7230 */ /* 0x000fe20000004100 */
[C---:B----4-:R-:W-:Y:S01]  /*13cf0*/  IMAD.IADD R13, R0.reuse, 0x1, R9 ;  /* 0x00000001000d7824 */ /* 0x050fe200078e0209 */
[--C-:B------:R-:W-:Y:S01]  /*13d00*/  HADD2.F32 R9, -RZ, R10.reuse.H0_H0 ;  /* 0x2000000aff097230 */ /* 0x100fe20000004100 */
[C---:B------:R-:W-:Y:S02]  /*13d10*/  IMAD.IADD R7, R0.reuse, 0x1, R8 ;  /* 0x0000000100077824 */ /* 0x040fe400078e0208 */
[C---:B-----5:R-:W-:Y:S01]  /*13d20*/  IMAD.IADD R21, R0.reuse, 0x1, R15 ;  /* 0x0000000100157824 */ /* 0x060fe200078e020f */
[----:B------:R-:W-:Y:S01]  /*13d30*/  HADD2.F32 R15, -RZ, R10.H1_H1 ;  /* 0x3000000aff0f7230 */ /* 0x000fe20000004100 */
[----:B------:R-:W-:Y:S01]  /*13d40*/  IMAD.IADD R17, R0, 0x1, R14 ;  /* 0x0000000100117824 */ /* 0x000fe200078e020e */
        /* <DEDUP_REMOVED lines=9> */
[----:B--2---:R-:W-:Y:S05]  /*13de0*/  @P0 BRA `(.L_x_829) ;  /* 0xfffffe7000000947 */ /* 0x004fea000383ffff */
.L_x_828:
[----:B------:R-:W-:-:S13]  /*13df0*/  ISETP.NE.AND P0, PT, R5, RZ, PT ;  /* 0x000000ff0500720c */ /* 0x000fda0003f05270 */
[----:B------:R-:W-:Y:S05]  /*13e00*/  @!P0 BRA `(.L_x_827) ;  /* 0x0000013000008947 */ /* 0x000fea0003800000 */
[----:B0-----:R-:W-:Y:S02]  /*13e10*/  IADD3 R9, R1, 0x910, RZ ;  /* 0x0000091001097810 */ /* 0x001fe40007ffe0ff */
[----:B------:R-:W-:-:S03]  /*13e20*/  LEA R4, R6, 0x920, 0x2 ;  /* 0x0000092006047811 */ /* 0x000fc600078e10ff */
[--C-:B------:R-:W-:Y:S01]  /*13e30*/  IMAD R7, R6, 0x2, R9.reuse ;  /* 0x0000000206077824 */ /* 0x100fe200078e0209 */
[----:B------:R-:W-:Y:S01]  /*13e40*/  IADD3 R4, R4, 0x200, RZ ;  /* 0x0000020004047810 */ /* 0x000fe20007ffe0ff */
[----:B------:R-:W-:-:S03]  /*13e50*/  IMAD R6, R6, 0x4, R9 ;  /* 0x0000000406067824 */ /* 0x000fc600078e0209 */
[----:B------:R-:W-:Y:S02]  /*13e60*/  IADD3 R10, R7, 0x208, RZ ;  /* 0x00000208070a7810 */ /* 0x000fe40007ffe0ff */
[----:B------:R-:W-:-:S05]  /*13e70*/  IADD3 R8, R6, 0x8, RZ ;  /* 0x0000000806087810 */ /* 0x000fca0007ffe0ff */
.L_x_833:
[----:B------:R0:W3:Y:S04]  /*13e80*/  LDL R7, [R8] ;  /* 0x0000000008077983 */ /* 0x0000e80000100800 */
[----:B------:R1:W4:Y:S01]  /*13e90*/  LDL.U16 R6, [R10] ;  /* 0x000000000a067983 */ /* 0x0003220000100400 */
[----:B------:R-:W-:Y:S02]  /*13ea0*/  IADD3 R5, R5, -0x1, RZ ;  /* 0xffffffff05057810 */ /* 0x000fe40007ffe0ff */
[----:B0-----:R-:W-:Y:S02]  /*13eb0*/  IADD3 R8, R8, 0x4, RZ ;  /* 0x0000000408087810 */ /* 0x001fe40007ffe0ff */
[----:B------:R-:W-:-:S02]  /*13ec0*/  ISETP.NE.AND P0, PT, R5, RZ, PT ;  /* 0x000000ff0500720c */ /* 0x000fc40003f05270 */
[----:B-1----:R-:W-:Y:S01]  /*13ed0*/  IADD3 R10, R10, 0x2, RZ ;  /* 0x000000020a0a7810 */ /* 0x002fe20007ffe0ff */
[----:B---3--:R-:W-:Y:S01]  /*13ee0*/  IMAD.IADD R7, R0, 0x1, R7 ;  /* 0x0000000100077824 */ /* 0x008fe200078e0207 */
[----:B----4-:R-:W-:-:S04]  /*13ef0*/  HADD2.F32 R9, -RZ, R6.H0_H0 ;  /* 0x20000006ff097230 */ /* 0x010fc80000004100 */
[----:B------:R-:W-:Y:S04]  /*13f00*/  STS [R4+-0x200], R7 ;  /* 0xfffe000704007388 */ /* 0x000fe80000000800 */
[----:B------:R0:W-:Y:S02]  /*13f10*/  STS [R4], R9 ;  /* 0x0000000904007388 */ /* 0x0001e40000000800 */
[----:B0-----:R-:W-:Y:S01]  /*13f20*/  IADD3 R4, R4, 0x4, RZ ;  /* 0x0000000404047810 */ /* 0x001fe20007ffe0ff */
[----:B------:R-:W-:Y:S05]  /*13f30*/  @P0 BRA `(.L_x_833) ;  /* 0xffffff4000000947 */ /* 0x000fea000383ffff */
.L_x_827:
[----:B------:R-:W-:Y:S02]  /*13f40*/  IMAD.MOV.U32 R4, RZ, RZ, R3 ;  /* 0x000000ffff047224 */ /* 0x000fe400078e0003 */
[----:B------:R-:W-:-:S05]  /*13f50*/  IMAD.MOV.U32 R5, RZ, RZ, R2 ;  /* 0x000000ffff057224 */ /* 0x000fca00078e0002 */
[----:B------:R1:W-:Y:S02]  /*13f60*/  STS.64 [0xd20], R4 ;  /* 0x000d2004ff007388 */ /* 0x0003e40000000a00 */
.L_x_826:
[----:B------:R-:W-:Y:S05]  /*13f70*/  BSYNC B0 ;  /* 0x0000000000007941 */ /* 0x000fea0003800000 */
.L_x_825:
[----:B-1----:R-:W1:Y:S04]  /*13f80*/  S2R R5, SR_TID.X ;  /* 0x0000000000057919 */ /* 0x002e680000002100 */
[----:B------:R-:W-:Y:S01]  /*13f90*/  BAR.SYNC.DEFER_BLOCKING 0x0 ;  /* 0x0000000000007b1d */ /* 0x000fe20000010000 */
[----:B-1----:R-:W-:-:S13]  /*13fa0*/  ISETP.GT.AND P0, PT, R5, 0x101, PT ;  /* 0x000001010500780c */ /* 0x002fda0003f04270 */
[----:B------:R-:W-:Y:S05]  /*13fb0*/  @P0 EXIT ;  /* 0x000000000000094d */ /* 0x000fea0003800000 */
[C---:B------:R-:W-:Y:S01]  /*13fc0*/  IMNMX R0, R5.reuse, 0xc2, !PT ;  /* 0x000000c205007817 */ /* 0x040fe20007800200 */
[----:B0-----:R-:W0:Y:S01]  /*13fd0*/  S2R R3, SR_CTAID.Y ;  /* 0x0000000000037919 */ /* 0x001e220000002600 */
[----:B------:R-:W-:Y:S02]  /*13fe0*/  BSSY B0, `(.L_x_834) ;  /* 0x0000015000007945 */ /* 0x000fe40003800000 */
[----:B------:R-:W-:Y:S01]  /*13ff0*/  IADD3 R0, -R5, 0x3f, R0 ;  /* 0x0000003f05007810 */ /* 0x000fe20007ffe100 */
[----:B------:R-:W0:Y:S03]  /*14000*/  S2R R4, SR_CTAID.X ;  /* 0x0000000000047919 */ /* 0x000e260000002500 */
[C---:B------:R-:W-:Y:S02]  /*14010*/  LEA.HI R2, R0.reuse, 0x1, RZ, 0x1a ;  /* 0x0000000100027811 */ /* 0x040fe400078fd0ff */
[----:B------:R-:W-:-:S02]  /*14020*/  ISETP.GE.U32.AND P1, PT, R0, 0xc0, PT ;  /* 0x000000c00000780c */ /* 0x000fc40003f26070 */
[----:B------:R-:W-:Y:S01]  /*14030*/  LOP3.LUT P0, R2, R2, 0x3, RZ, 0xc0, !PT ;  /* 0x0000000302027812 */ /* 0x000fe2000780c0ff */
[----:B0-----:R-:W-:-:S12]  /*14040*/  IMAD R0, R4, c[0x0][0x10], R3 ;  /* 0x0000040004007a24 */ /* 0x001fd800078e0203 */
[----:B------:R-:W-:Y:S05]  /*14050*/  @!P0 BRA `(.L_x_835) ;  /* 0x000000d000008947 */ /* 0x000fea0003800000 */
[----:B------:R-:W-:Y:S01]  /*14060*/  IMAD.MOV.U32 R4, RZ, RZ, R2 ;  /* 0x000000ffff047224 */ /* 0x000fe200078e0002 */
[----:B------:R-:W-:Y:S01]  /*14070*/  LEA R7, R5, 0x920, 0x2 ;  /* 0x0000092005077811 */ /* 0x000fe200078e10ff */
[----:B------:R-:W-:Y:S02]  /*14080*/  IMAD R6, R0, 0x102, R5 ;  /* 0x0000010200067824 */ /* 0x000fe400078e0205 */
[----:B------:R-:W-:-:S03]  /*14090*/  IMAD.MOV.U32 R11, RZ, RZ, 0x4 ;  /* 0x00000004ff0b7424 */ /* 0x000fc600078e00ff */
.L_x_836:
[----:B0-----:R0:W1:Y:S01]  /*140a0*/  LDS R9, [R7] ;  /* 0x0000000007097984 */ /* 0x0010620000000800 */
[----:B------:R-:W-:Y:S01]  /*140b0*/  IMAD.WIDE.U32 R2, R6, R11, c[0x0][0x178] ;  /* 0x00005e0006027625 */ /* 0x000fe200078e000b */
[----:B------:R-:W-:Y:S02]  /*140c0*/  IADD3 R4, R4, -0x1, RZ ;  /* 0xffffffff04047810 */ /* 0x000fe40007ffe0ff */
[----:B------:R-:W-:Y:S02]  /*140d0*/  IADD3 R5, R5, 0x40, RZ ;  /* 0x0000004005057810 */ /* 0x000fe40007ffe0ff */
[----:B------:R-:W-:-:S02]  /*140e0*/  ISETP.NE.AND P0, PT, R4, RZ, PT ;  /* 0x000000ff0400720c */ /* 0x000fc40003f05270 */
[----:B------:R-:W-:Y:S02]  /*140f0*/  IADD3 R6, R6, 0x40, RZ ;  /* 0x0000004006067810 */ /* 0x000fe40007ffe0ff */
[----:B0-----:R-:W-:Y:S01]  /*14100*/  IADD3 R7, R7, 0x100, RZ ;  /* 0x0000010007077810 */ /* 0x001fe20007ffe0ff */
[----:B-1----:R0:W-:Y:S08]  /*14110*/  STG.E [R2.64], R9 ;  /* 0x0000000902007986 */ /* 0x0021f0000c101904 */
[----:B------:R-:W-:Y:S05]  /*14120*/  @P0 BRA `(.L_x_836) ;  /* 0xffffff7000000947 */ /* 0x000fea000383ffff */
.L_x_835:
[----:B------:R-:W-:Y:S05]  /*14130*/  BSYNC B0 ;  /* 0x0000000000007941 */ /* 0x000fea0003800000 */
.L_x_834:
[----:B------:R-:W-:Y:S05]  /*14140*/  @!P1 EXIT ;  /* 0x000000000000994d */ /* 0x000fea0003800000 */
[C---:B------:R-:W-:Y:S01]  /*14150*/  IADD3 R16, R5.reuse, -0x100, RZ ;  /* 0xffffff0005107810 */ /* 0x040fe20007ffe0ff */
[----:B------:R-:W-:Y:S01]  /*14160*/  IMAD R17, R0, 0x102, R5 ;  /* 0x0000010200117824 */ /* 0x000fe200078e0205 */
[----:B------:R-:W-:Y:S01]  /*14170*/  LEA R5, R5, 0x920, 0x2 ;  /* 0x0000092005057811 */ /* 0x000fe200078e10ff */
[----:B------:R-:W-:Y:S01]  /*14180*/  BSSY B0, `(.L_x_837) ;  /* 0x000004d000007945 */ /* 0x000fe20003800000 */
[----:B0-----:R-:W-:-:S02]  /*14190*/  IADD3 R2, -R16, 0x2, RZ ;  /* 0x0000000210027810 */ /* 0x001fc40007ffe1ff */
[----:B------:R-:W-:Y:S02]  /*141a0*/  PLOP3.LUT P0, PT, PT, PT, PT, 0x80, 0x0 ;  /* 0x000000000000781c */ /* 0x000fe40003f0f070 */
[----:B------:R-:W-:Y:S02]  /*141b0*/  ISETP.GT.AND P1, PT, R2, 0x300, PT ;  /* 0x000003000200780c */ /* 0x000fe40003f24270 */
[----:B------:R-:W-:Y:S02]  /*141c0*/  IADD3 R0, R5, 0x200, RZ ;  /* 0x0000020005007810 */ /* 0x000fe40007ffe0ff */
[----:B------:R-:W-:-:S09]  /*141d0*/  IADD3 R18, R17, 0xc0, RZ ;  /* 0x000000c011127810 */ /* 0x000fd20007ffe0ff */
[----:B------:R-:W-:Y:S05]  /*141e0*/  @!P1 BRA `(.L_x_838) ;  /* 0x0000046000009947 */ /* 0x000fea0003800000 */
[----:B------:R-:W-:Y:S02]  /*141f0*/  PLOP3.LUT P0, PT, PT, PT, PT, 0x8, 0x0 ;  /* 0x000000000000781c */ /* 0x000fe40003f0e170 */
.L_x_839:
[----:B0-----:R-:W0:Y:S01]  /*14200*/  LDS R7, [R0+-0x200] ;  /* 0xfffe000000077984 */ /* 0x001e220000000800 */
[----:B------:R-:W-:Y:S01]  /*14210*/  IMAD.MOV.U32 R47, RZ, RZ, 0x4 ;  /* 0x00000004ff2f7424 */ /* 0x000fe200078e00ff */
[C---:B------:R-:W-:Y:S02]  /*14220*/  IADD3 R4, R18.reuse, -0x80, RZ ;  /* 0xffffff8012047810 */ /* 0x040fe40007ffe0ff */
[----:B------:R-:W1:Y:S01]  /*14230*/  LDS R15, [R0+-0x100] ;  /* 0xffff0000000f7984 */ /* 0x000e620000000800 */
[CC--:B------:R-:W-:Y:S01]  /*14240*/  IMAD.WIDE.U32 R2, R17.reuse, R47.reuse, c[0x0][0x178] ;  /* 0x00005e0011027625 */ /* 0x0c0fe200078e002f */
[----:B------:R-:W-:Y:S02]  /*14250*/  IADD3 R6, R18, -0x40, RZ ;  /* 0xffffffc012067810 */ /* 0x000fe40007ffe0ff */
[----:B------:R-:W3:Y:S01]  /*14260*/  LDS R19, [R0] ;  /* 0x0000000000137984 */ /* 0x000ee20000000800 */
[C---:B------:R-:W-:Y:S01]  /*14270*/  IADD3 R8, R17.reuse, 0x100, RZ ;  /* 0x0000010011087810 */ /* 0x040fe20007ffe0ff */
[-C--:B------:R-:W-:Y:S01]  /*14280*/  IMAD.WIDE.U32 R4, R4, R47.reuse, c[0x0][0x178] ;  /* 0x00005e0004047625 */ /* 0x080fe200078e002f */
[C---:B------:R-:W-:Y:S01]  /*14290*/  IADD3 R10, R18.reuse, 0x80, RZ ;  /* 0x00000080120a7810 */ /* 0x040fe20007ffe0ff */
[----:B------:R-:W4:Y:S01]  /*142a0*/  LDS R21, [R0+0x100] ;  /* 0x0001000000157984 */ /* 0x000f220000000800 */
[----:B------:R-:W-:Y:S01]  /*142b0*/  IADD3 R12, R18, 0xc0, RZ ;  /* 0x000000c0120c7810 */ /* 0x000fe20007ffe0ff */
[-C--:B------:R-:W-:Y:S01]  /*142c0*/  IMAD.WIDE.U32 R8, R8, R47.reuse, c[0x0][0x178] ;  /* 0x00005e0008087625 */ /* 0x080fe200078e002f */
[----:B------:R-:W-:Y:S01]  /*142d0*/  IADD3 R14, R18, 0x100, RZ ;  /* 0x00000100120e7810 */ /* 0x000fe20007ffe0ff */
[----:B------:R-:W5:Y:S01]  /*142e0*/  LDS R23, [R0+0x200] ;  /* 0x0002000000177984 */ /* 0x000f620000000800 */
[----:B------:R-:W-:Y:S01]  /*142f0*/  IADD3 R20, R17, 0x200, RZ ;  /* 0x0000020011147810 */ /* 0x000fe20007ffe0ff */
[-C--:B------:R-:W-:Y:S01]  /*14300*/  IMAD.WIDE.U32 R10, R10, R47.reuse, c[0x0][0x178] ;  /* 0x00005e000a0a7625 */ /* 0x080fe200078e002f */
[C---:B------:R-:W-:Y:S01]  /*14310*/  IADD3 R22, R18.reuse, 0x180, RZ ;  /* 0x0000018012167810 */ /* 0x040fe20007ffe0ff */
[----:B------:R-:W2:Y:S01]  /*14320*/  LDS R25, [R0+0x300] ;  /* 0x0003000000197984 */ /* 0x000ea20000000800 */
[----:B------:R-:W-:Y:S01]  /*14330*/  IADD3 R24, R18, 0x1c0, RZ ;  /* 0x000001c012187810 */ /* 0x000fe20007ffe0ff */
[-C--:B------:R-:W-:Y:S01]  /*14340*/  IMAD.WIDE.U32 R12, R12, R47.reuse, c[0x0][0x178] ;  /* 0x00005e000c0c7625 */ /* 0x080fe200078e002f */
[----:B------:R-:W-:Y:S01]  /*14350*/  IADD3 R16, R16, 0x400, RZ ;  /* 0x0000040010107810 */ /* 0x000fe20007ffe0ff */
[----:B------:R-:W0:Y:S03]  /*14360*/  LDS R27, [R0+0x400] ;  /* 0x00040000001b7984 */ /* 0x000e260000000800 */
[----:B------:R-:W-:Y:S01]  /*14370*/  ISETP.GE.AND P1, PT, R16, -0x2fe, PT ;  /* 0xfffffd021000780c */ /* 0x000fe20003f26270 */
[----:B------:R-:W1:Y:S04]  /*14380*/  LDS R29, [R0+0x500] ;  /* 0x00050000001d7984 */ /* 0x000e680000000800 */
[----:B------:R-:W2:Y:S04]  /*14390*/  LDS R31, [R0+0x600] ;  /* 0x00060000001f7984 */ /* 0x000ea80000000800 */
[----:B------:R-:W2:Y:S04]  /*143a0*/  LDS R33, [R0+0x700] ;  /* 0x0007000000217984 */ /* 0x000ea80000000800 */
[----:B------:R-:W2:Y:S04]  /*143b0*/  LDS R35, [R0+0x800] ;  /* 0x0008000000237984 */ /* 0x000ea80000000800 */
[----:B------:R-:W2:Y:S04]  /*143c0*/  LDS R37, [R0+0x900] ;  /* 0x0009000000257984 */ /* 0x000ea80000000800 */
[----:B------:R-:W2:Y:S04]  /*143d0*/  LDS R39, [R0+0xa00] ;  /* 0x000a000000277984 */ /* 0x000ea80000000800 */
[----:B------:R-:W2:Y:S04]  /*143e0*/  LDS R41, [R0+0xb00] ;  /* 0x000b000000297984 */ /* 0x000ea80000000800 */
[----:B------:R-:W2:Y:S04]  /*143f0*/  LDS R43, [R0+0xc00] ;  /* 0x000c0000002b7984 */ /* 0x000ea80000000800 */
[----:B------:R1:W2:Y:S04]  /*14400*/  LDS R45, [R0+0xd00] ;  /* 0x000d0000002d7984 */ /* 0x0002a80000000800 */
[----:B0-----:R0:W-:Y:S04]  /*14410*/  STG.E [R2.64], R7 ;  /* 0x0000000702007986 */ /* 0x0011e8000c101904 */
[----:B-1----:R1:W-:Y:S01]  /*14420*/  STG.E [R4.64], R15 ;  /* 0x0000000f04007986 */ /* 0x0023e2000c101904 */
[----:B------:R-:W-:Y:S01]  /*14430*/  IADD3 R0, R0, 0x1000, RZ ;  /* 0x0000100000007810 */ /* 0x000fe20007ffe0ff */
[----:B0-----:R-:W-:-:S04]  /*14440*/  IMAD.WIDE.U32 R2, R6, R47, c[0x0][0x178] ;  /* 0x00005e0006027625 */ /* 0x001fc800078e002f */
[-C--:B------:R-:W-:Y:S01]  /*14450*/  IMAD.WIDE.U32 R6, R18, R47.reuse, c[0x0][0x178] ;  /* 0x00005e0012067625 */ /* 0x080fe200078e002f */
[----:B---3--:R0:W-:Y:S01]  /*14460*/  STG.E [R2.64], R19 ;  /* 0x0000001302007986 */ /* 0x0081e2000c101904 */
[C---:B-1----:R-:W-:Y:S02]  /*14470*/  IADD3 R15, R17.reuse, 0x300, RZ ;  /* 0x00000300110f7810 */ /* 0x042fe40007ffe0ff */
[-C--:B------:R-:W-:Y:S01]  /*14480*/  IMAD.WIDE.U32 R4, R14, R47.reuse, c[0x0][0x178] ;  /* 0x00005e000e047625 */ /* 0x080fe200078e002f */
[----:B----4-:R1:W-:Y:S01]  /*14490*/  STG.E [R6.64], R21 ;  /* 0x0000001506007986 */ /* 0x0103e2000c101904 */
[----:B------:R-:W-:Y:S02]  /*144a0*/  IADD3 R14, R18, 0x300, RZ ;  /* 0x00000300120e7810 */ /* 0x000fe40007ffe0ff */
[----:B------:R-:W-:Y:S01]  /*144b0*/  IADD3 R17, R17, 0x400, RZ ;  /* 0x0000040011117810 */ /* 0x000fe20007ffe0ff */
[----:B-----5:R3:W-:Y:S04]  /*144c0*/  STG.E [R8.64], R23 ;  /* 0x0000001708007986 */ /* 0x0207e8000c101904 */
[----:B--2---:R2:W-:Y:S01]  /*144d0*/  STG.E [R10.64], R25 ;  /* 0x000000190a007986 */ /* 0x0045e2000c101904 */
[----:B0-----:R-:W-:Y:S01]  /*144e0*/  IMAD.WIDE.U32 R2, R20, R47, c[0x0][0x178] ;  /* 0x00005e0014027625 */ /* 0x001fe200078e002f */
[----:B------:R-:W-:-:S02]  /*144f0*/  IADD3 R19, R18, 0x280, RZ ;  /* 0x0000028012137810 */ /* 0x000fc40007ffe0ff */
[----:B------:R-:W-:Y:S01]  /*14500*/  IADD3 R20, R18, 0x2c0, RZ ;  /* 0x000002c012147810 */ /* 0x000fe20007ffe0ff */
[-C--:B-1----:R-:W-:Y:S01]  /*14510*/  IMAD.WIDE.U32 R6, R22, R47.reuse, c[0x0][0x178] ;  /* 0x00005e0016067625 */ /* 0x082fe200078e002f */
[----:B------:R0:W-:Y:S03]  /*14520*/  STG.E [R12.64], R27 ;  /* 0x0000001b0c007986 */ /* 0x0001e6000c101904 */
[----:B---3--:R-:W-:Y:S01]  /*14530*/  IMAD.WIDE.U32 R8, R24, R47, c[0x0][0x178] ;  /* 0x00005e0018087625 */ /* 0x008fe200078e002f */
[----:B------:R1:W-:Y:S01]  /*14540*/  STG.E [R4.64], R29 ;  /* 0x0000001d04007986 */ /* 0x0003e2000c101904 */
[----:B--2---:R-:W-:-:S03]  /*14550*/  IADD3 R10, R18, 0x200, RZ ;  /* 0x00000200120a7810 */ /* 0x004fc60007ffe0ff */
[----:B------:R2:W-:Y:S01]  /*14560*/  STG.E [R2.64], R31 ;  /* 0x0000001f02007986 */ /* 0x0005e2000c101904 */
[----:B------:R-:W-:Y:S01]  /*14570*/  IADD3 R18, R18, 0x400, RZ ;  /* 0x0000040012127810 */ /* 0x000fe20007ffe0ff */
[-C--:B------:R-:W-:Y:S02]  /*14580*/  IMAD.WIDE.U32 R10, R10, R47.reuse, c[0x0][0x178] ;  /* 0x00005e000a0a7625 */ /* 0x080fe400078e002f */
[----:B------:R3:W-:Y:S02]  /*14590*/  STG.E [R6.64], R33 ;  /* 0x0000002106007986 */ /* 0x0007e4000c101904 */
[-C--:B0-----:R-:W-:Y:S02]  /*145a0*/  IMAD.WIDE.U32 R12, R15, R47.reuse, c[0x0][0x178] ;  /* 0x00005e000f0c7625 */ /* 0x081fe400078e002f */
[----:B------:R0:W-:Y:S02]  /*145b0*/  STG.E [R8.64], R35 ;  /* 0x0000002308007986 */ /* 0x0001e4000c101904 */
[----:B-1----:R-:W-:-:S02]  /*145c0*/  IMAD.WIDE.U32 R4, R19, R47, c[0x0][0x178] ;  /* 0x00005e0013047625 */ /* 0x002fc400078e002f */
[----:B------:R0:W-:Y:S02]  /*145d0*/  STG.E [R10.64], R37 ;  /* 0x000000250a007986 */ /* 0x0001e4000c101904 */
[-C--:B--2---:R-:W-:Y:S02]  /*145e0*/  IMAD.WIDE.U32 R2, R20, R47.reuse, c[0x0][0x178] ;  /* 0x00005e0014027625 */ /* 0x084fe400078e002f */
[----:B------:R0:W-:Y:S02]  /*145f0*/  STG.E [R12.64], R39 ;  /* 0x000000270c007986 */ /* 0x0001e4000c101904 */
[----:B---3--:R-:W-:Y:S02]  /*14600*/  IMAD.WIDE.U32 R6, R14, R47, c[0x0][0x178] ;  /* 0x00005e000e067625 */ /* 0x008fe400078e002f */
[----:B------:R0:W-:Y:S04]  /*14610*/  STG.E [R4.64], R41 ;  /* 0x0000002904007986 */ /* 0x0001e8000c101904 */
[----:B------:R0:W-:Y:S04]  /*14620*/  STG.E [R2.64], R43 ;  /* 0x0000002b02007986 */ /* 0x0001e8000c101904 */
[----:B------:R0:W-:Y:S01]  /*14630*/  STG.E [R6.64], R45 ;  /* 0x0000002d06007986 */ /* 0x0001e2000c101904 */
[----:B------:R-:W-:Y:S05]  /*14640*/  @!P1 BRA `(.L_x_839) ;  /* 0xfffffbb000009947 */ /* 0x000fea000383ffff */
.L_x_838:
[----:B------:R-:W-:Y:S05]  /*14650*/  BSYNC B0 ;  /* 0x0000000000007941 */ /* 0x000fea0003800000 */
.L_x_837:
[----:B0-----:R-:W-:Y:S01]  /*14660*/  IADD3 R2, -R16, 0x2, RZ ;  /* 0x0000000210027810 */ /* 0x001fe20007ffe1ff */
[----:B------:R-:W-:Y:S03]  /*14670*/  BSSY B0, `(.L_x_840) ;  /* 0x0000027000007945 */ /* 0x000fe60003800000 */
[----:B------:R-:W-:-:S13]  /*14680*/  ISETP.GT.AND P1, PT, R2, 0x100, PT ;  /* 0x000001000200780c */ /* 0x000fda0003f24270 */
[----:B------:R-:W-:Y:S05]  /*14690*/  @!P1 BRA `(.L_x_841) ;  /* 0x0000024000009947 */ /* 0x000fea0003800000 */
[----:B------:R-:W0:Y:S01]  /*146a0*/  LDS R19, [R0+-0x200] ;  /* 0xfffe000000137984 */ /* 0x000e220000000800 */
[----:B------:R-:W-:Y:S01]  /*146b0*/  IMAD.MOV.U32 R35, RZ, RZ, 0x4 ;  /* 0x00000004ff237424 */ /* 0x000fe200078e00ff */
[C---:B------:R-:W-:Y:S02]  /*146c0*/  IADD3 R4, R18.reuse, -0x80, RZ ;  /* 0xffffff8012047810 */ /* 0x040fe40007ffe0ff */
[----:B------:R-:W1:Y:S01]  /*146d0*/  LDS R21, [R0+-0x100] ;  /* 0xffff000000157984 */ /* 0x000e620000000800 */
[C---:B------:R-:W-:Y:S01]  /*146e0*/  IADD3 R6, R18.reuse, -0x40, RZ ;  /* 0xffffffc012067810 */ /* 0x040fe20007ffe0ff */
[CC--:B------:R-:W-:Y:S01]  /*146f0*/  IMAD.WIDE.U32 R2, R17.reuse, R35.reuse, c[0x0][0x178] ;  /* 0x00005e0011027625 */ /* 0x0c0fe200078e0023 */
[C---:B------:R-:W-:Y:S01]  /*14700*/  IADD3 R10, R17.reuse, 0x100, RZ ;  /* 0x00000100110a7810 */ /* 0x040fe20007ffe0ff */
[----:B------:R-:W3:Y:S01]  /*14710*/  LDS R23, [R0] ;  /* 0x0000000000177984 */ /* 0x000ee20000000800 */
[----:B------:R-:W-:Y:S01]  /*14720*/  IADD3 R12, R18, 0x80, RZ ;  /* 0x00000080120c7810 */ /* 0x000fe20007ffe0ff */
[-C--:B------:R-:W-:Y:S01]  /*14730*/  IMAD.WIDE.U32 R4, R4, R35.reuse, c[0x0][0x178] ;  /* 0x00005e0004047625 */ /* 0x080fe200078e0023 */
[C---:B------:R-:W-:Y:S01]  /*14740*/  IADD3 R14, R18.reuse, 0xc0, RZ ;  /* 0x000000c0120e7810 */ /* 0x040fe20007ffe0ff */
[----:B------:R-:W4:Y:S01]  /*14750*/  LDS R25, [R0+0x100] ;  /* 0x0001000000197984 */ /* 0x000f220000000800 */
[----:B------:R-:W-:Y:S01]  /*14760*/  IADD3 R20, R18, 0x100, RZ ;  /* 0x0000010012147810 */ /* 0x000fe20007ffe0ff */
[-C--:B------:R-:W-:Y:S01]  /*14770*/  IMAD.WIDE.U32 R6, R6, R35.reuse, c[0x0][0x178] ;  /* 0x00005e0006067625 */ /* 0x080fe200078e0023 */
[----:B------:R-:W-:Y:S01]  /*14780*/  PLOP3.LUT P0, PT, PT, PT, PT, 0x8, 0x0 ;  /* 0x000000000000781c */ /* 0x000fe20003f0e170 */
[----:B------:R-:W5:Y:S01]  /*14790*/  LDS R27, [R0+0x200] ;  /* 0x00020000001b7984 */ /* 0x000f620000000800 */
[----:B------:R-:W-:Y:S01]  /*147a0*/  IADD3 R16, R16, 0x200, RZ ;  /* 0x0000020010107810 */ /* 0x000fe20007ffe0ff */
[CC--:B------:R-:W-:Y:S01]  /*147b0*/  IMAD.WIDE.U32 R8, R18.reuse, R35.reuse, c[0x0][0x178] ;  /* 0x00005e0012087625 */ /* 0x0c0fe200078e0023 */
[----:B------:R-:W-:Y:S01]  /*147c0*/  IADD3 R18, R18, 0x200, RZ ;  /* 0x0000020012127810 */ /* 0x000fe20007ffe0ff */
[----:B------:R-:W2:Y:S01]  /*147d0*/  LDS R29, [R0+0x300] ;  /* 0x00030000001d7984 */ /* 0x000ea20000000800 */
[----:B------:R-:W-:Y:S01]  /*147e0*/  IADD3 R17, R17, 0x200, RZ ;  /* 0x0000020011117810 */ /* 0x000fe20007ffe0ff */
[----:B------:R-:W-:-:S02]  /*147f0*/  IMAD.WIDE.U32 R10, R10, R35, c[0x0][0x178] ;  /* 0x00005e000a0a7625 */ /* 0x000fc400078e0023 */
[----:B------:R-:W2:Y:S02]  /*14800*/  LDS R31, [R0+0x400] ;  /* 0x00040000001f7984 */ /* 0x000ea40000000800 */
[-C--:B------:R-:W-:Y:S02]  /*14810*/  IMAD.WIDE.U32 R12, R12, R35.reuse, c[0x0][0x178] ;  /* 0x00005e000c0c7625 */ /* 0x080fe400078e0023 */
[----:B------:R0:W2:Y:S02]  /*14820*/  LDS R33, [R0+0x500] ;  /* 0x0005000000217984 */ /* 0x0000a40000000800 */
[-C--:B------:R-:W-:Y:S01]  /*14830*/  IMAD.WIDE.U32 R14, R14, R35.reuse, c[0x0][0x178] ;  /* 0x00005e000e0e7625 */ /* 0x080fe200078e0023 */
[----:B0-----:R-:W-:Y:S01]  /*14840*/  IADD3 R0, R0, 0x800, RZ ;  /* 0x0000080000007810 */ /* 0x001fe20007ffe0ff */
[----:B------:R0:W-:Y:S04]  /*14850*/  STG.E [R2.64], R19 ;  /* 0x0000001302007986 */ /* 0x0001e8000c101904 */
[----:B-1----:R1:W-:Y:S04]  /*14860*/  STG.E [R4.64], R21 ;  /* 0x0000001504007986 */ /* 0x0023e8000c101904 */
[----:B---3--:R1:W-:Y:S01]  /*14870*/  STG.E [R6.64], R23 ;  /* 0x0000001706007986 */ /* 0x0083e2000c101904 */
[----:B0-----:R-:W-:-:S03]  /*14880*/  IMAD.WIDE.U32 R2, R20, R35, c[0x0][0x178] ;  /* 0x00005e0014027625 */ /* 0x001fc600078e0023 */
[----:B----4-:R1:W-:Y:S04]  /*14890*/  STG.E [R8.64], R25 ;  /* 0x0000001908007986 */ /* 0x0103e8000c101904 */
[----:B-----5:R1:W-:Y:S04]  /*148a0*/  STG.E [R10.64], R27 ;  /* 0x0000001b0a007986 */ /* 0x0203e8000c101904 */
[----:B--2---:R1:W-:Y:S04]  /*148b0*/  STG.E [R12.64], R29 ;  /* 0x0000001d0c007986 */ /* 0x0043e8000c101904 */
[----:B------:R1:W-:Y:S04]  /*148c0*/  STG.E [R14.64], R31 ;  /* 0x0000001f0e007986 */ /* 0x0003e8000c101904 */
[----:B------:R1:W-:Y:S02]  /*148d0*/  STG.E [R2.64], R33 ;  /* 0x0000002102007986 */ /* 0x0003e4000c101904 */
.L_x_841:
[----:B------:R-:W-:Y:S05]  /*148e0*/  BSYNC B0 ;  /* 0x0000000000007941 */ /* 0x000fea0003800000 */
.L_x_840:
[----:B------:R-:W-:-:S13]  /*148f0*/  ISETP.LT.OR P0, PT, R16, 0x2, P0 ;  /* 0x000000021000780c */ /* 0x000fda0000701670 */
[----:B------:R-:W-:Y:S05]  /*14900*/  @!P0 EXIT ;  /* 0x000000000000894d */ /* 0x000fea0003800000 */
[----:B-1----:R-:W0:Y:S01]  /*14910*/  LDS R11, [R0+-0x200] ;  /* 0xfffe0000000b7984 */ /* 0x002e220000000800 */
[----:B------:R-:W-:Y:S01]  /*14920*/  IMAD.MOV.U32 R9, RZ, RZ, 0x4 ;  /* 0x00000004ff097424 */ /* 0x000fe200078e00ff */
[C---:B------:R-:W-:Y:S02]  /*14930*/  IADD3 R4, R18.reuse, -0x80, RZ ;  /* 0xffffff8012047810 */ /* 0x040fe40007ffe0ff */
[----:B------:R-:W1:Y:S01]  /*14940*/  LDS R13, [R0+-0x100] ;  /* 0xffff0000000d7984 */ /* 0x000e620000000800 */
[----:B------:R-:W-:Y:S01]  /*14950*/  IADD3 R6, R18, -0x40, RZ ;  /* 0xffffffc012067810 */ /* 0x000fe20007ffe0ff */
[-C--:B------:R-:W-:Y:S02]  /*14960*/  IMAD.WIDE.U32 R2, R17, R9.reuse, c[0x0][0x178] ;  /* 0x00005e0011027625 */ /* 0x080fe400078e0009 */
[----:B------:R-:W3:Y:S02]  /*14970*/  LDS R15, [R0] ;  /* 0x00000000000f7984 */ /* 0x000ee40000000800 */
[----:B------:R-:W-:-:S02]  /*14980*/  IMAD.WIDE.U32 R4, R4, R9, c[0x0][0x178] ;  /* 0x00005e0004047625 */ /* 0x000fc400078e0009 */
[----:B------:R-:W4:Y:S02]  /*14990*/  LDS R19, [R0+0x100] ;  /* 0x0001000000137984 */ /* 0x000f240000000800 */
[----:B------:R-:W-:-:S04]  /*149a0*/  IMAD.WIDE.U32 R6, R6, R9, c[0x0][0x178] ;  /* 0x00005e0006067625 */ /* 0x000fc800078e0009 */
[----:B------:R-:W-:Y:S01]  /*149b0*/  IMAD.WIDE.U32 R8, R18, R9, c[0x0][0x178] ;  /* 0x00005e0012087625 */ /* 0x000fe200078e0009 */
[----:B0-----:R-:W-:Y:S04]  /*149c0*/  STG.E [R2.64], R11 ;  /* 0x0000000b02007986 */ /* 0x001fe8000c101904 */
[----:B-1----:R-:W-:Y:S04]  /*149d0*/  STG.E [R4.64], R13 ;  /* 0x0000000d04007986 */ /* 0x002fe8000c101904 */
[----:B---3--:R-:W-:Y:S04]  /*149e0*/  STG.E [R6.64], R15 ;  /* 0x0000000f06007986 */ /* 0x008fe8000c101904 */
[----:B----4-:R-:W-:Y:S01]  /*149f0*/  STG.E [R8.64], R19 ;  /* 0x0000001308007986 */ /* 0x010fe2000c101904 */
[----:B------:R-:W-:Y:S05]  /*14a00*/  EXIT ;  /* 0x000000000000794d */ /* 0x000fea0003800000 */
.L_x_842:
        /* <DEDUP_REMOVED lines=15> */
.L_x_74465:


//--------------------- .text._ZN17fastertransformer17batch_topk_kernelI6__halfLi64ELi32EEEvPKiPKT_PiPfS8_PKbS3_NS_14BeamHypothesesEiiifS4_ --------------------------
	.section	.text._ZN17fastertransformer17batch_topk_kernelI6__halfLi64ELi32EEEvPKiPKT_PiPfS8_PKbS3_NS_14BeamHypothesesEiiifS4_,"ax",@progbits
	.sectioninfo	@"SHI_REGISTERS=124"
	.align	128
        .global         _ZN17fastertransformer17batch_topk_kernelI6__halfLi64ELi32EEEvPKiPKT_PiPfS8_PKbS3_NS_14BeamHypothesesEiiifS4_
        .type           _ZN17fastertransformer17batch_topk_kernelI6__halfLi64ELi32EEEvPKiPKT_PiPfS8_PKbS3_NS_14BeamHypothesesEiiifS4_,@function
        .size           _ZN17fastertransformer17batch_topk_kernelI6__halfLi64ELi32EEEvPKiPKT_PiPfS8_PKbS3_NS_14BeamHypothesesEiiifS4_,(.L_x_74466 - _ZN17fastertransformer17batch_topk_kernelI6__halfLi64ELi32EEEvPKiPKT_PiPfS8_PKbS3_NS_14BeamHypothesesEiiifS4_)
        .other          _ZN17fastertransformer17batch_topk_kernelI6__halfLi64ELi32EEEvPKiPKT_PiPfS8_PKbS3_NS_14BeamHypothesesEiiifS4_,@"STO_CUDA_ENTRY STV_DEFAULT"
_ZN17fastertransformer17batch_topk_kernelI6__halfLi64ELi32EEEvPKiPKT_PiPfS8_PKbS3_NS_14BeamHypothesesEiiifS4_:
.text._ZN17fastertransformer17batch_topk_kernelI6__halfLi64ELi32EEEvPKiPKT_PiPfS8_PKbS3_NS_14BeamHypothesesEiiifS4_:
        /* <DEDUP_REMOVED lines=31> */
.L_x_844:
[----:B------:R-:W-:-:S04]  /*01f0*/  LEA R2, P0, R0, c[0x0][0x1c0], 0x2 ;  /* 0x0000700000027a11 */ /* 0x000fc800078010ff */
[----:B------:R-:W-:Y:S01]  /*0200*/  LEA.HI.X R3, R0, c[0x0][0x1c4], R7, 0x2, P0 ;  /* 0x0000710000037a11 */ /* 0x000fe200000f1407 */
[----:B------:R-:W-:-:S05]  /*0210*/  IMAD.MOV.U32 R7, RZ, RZ, 0x7f7fffff ;  /* 0x7f7fffffff077424 */ /* 0x000fca00078e00ff */
[----:B------:R0:W-:Y:S03]  /*0220*/  STG.E [R2.64], R7 ;  /* 0x0000000702007986 */ /* 0x0001e6000c101904 */
.L_x_845:
[----:B------:R-:W-:Y:S05]  /*0230*/  BSYNC B0 ;  /* 0x0000000000007941 */ /* 0x000fea0003800000 */
.L_x_843:
[----:B0-----:R-:W-:Y:S01]  /*0240*/  ISETP.GE.AND P0, PT, R5, c[0x0][0x220], PT ;  /* 0x0000880005007a0c */ /* 0x001fe20003f06270 */
[----:B------:R-:W-:Y:S01]  /*0250*/  IMAD.MOV.U32 R90, RZ, RZ, 0xfc00 ;  /* 0x0000fc00ff5a7424 */ /* 0x000fe200078e00ff */
[----:B------:R-:W-:Y:S01]  /*0260*/  BSSY B0, `(.L_x_846) ;  /* 0x000095c000007945 */ /* 0x000fe20003800000 */
[----:B------:R-:W-:Y:S02]  /*0270*/  IMAD.MOV.U32 R92, RZ, RZ, 0xfc00 ;  /* 0x0000fc00ff5c7424 */ /* 0x000fe400078e00ff */
[----:B------:R-:W-:Y:S01]  /*0280*/  IMAD.MOV.U32 R21, RZ, RZ, 0xfc00 ;  /* 0x0000fc00ff157424 */ /* 0x000fe200078e00ff */
[----:B------:R-:W-:Y:S01]  /*0290*/  PRMT R90, R90, 0x5410, R90 ;  /* 0x000054105a5a7816 */ /* 0x000fe2000000005a */
[----:B------:R-:W-:Y:S01]  /*02a0*/  IMAD.MOV.U32 R0, RZ, RZ, 0xfc00 ;  /* 0x0000fc00ff007424 */ /* 0x000fe200078e00ff */
[----:B------:R-:W-:Y:S01]  /*02b0*/  PRMT R92, R92, 0x5410, R92 ;  /* 0x000054105c5c7816 */ /* 0x000fe2000000005c */
[----:B------:R-:W-:Y:S02]  /*02c0*/  IMAD.MOV.U32 R118, RZ, RZ, 0xfc00 ;  /* 0x0000fc00ff767424 */ /* 0x000fe400078e00ff */
[----:B------:R-:W-:Y:S01]  /*02d0*/  IMAD.MOV.U32 R116, RZ, RZ, 0xfc00 ;  /* 0x0000fc00ff747424 */ /* 0x000fe200078e00ff */
[--C-:B------:R-:W-:Y:S01]  /*02e0*/  PRMT R21, R21, 0x5410, R0.reuse ;  /* 0x0000541015157816 */ /* 0x100fe20000000000 */
        /* <DEDUP_REMOVED lines=19> */
[----:B------:R-:W-:Y:S01]  /*0420*/  PRMT R100, R100, 0x5410, R0 ;  /* 0x0000541064647816 */ /* 0x000fe20000000000 */
[----:B------:R-:W-:-:S02]  /*0430*/  IMAD.MOV.U32 R117, RZ, RZ, 0xfc00 ;  /* 0x0000fc00ff757424 */ /* 0x000fc400078e00ff */
        /* <DEDUP_REMOVED lines=22> */
[----:B------:R-:W-:Y:S01]  /*05a0*/  IMAD.MOV.U32 R97, RZ, RZ, 0xfc00 ;  /* 0x0000fc00ff617424 */ /* 0x000fe200078e00ff */
[C---:B------:R-:W-:Y:S01]  /*05b0*/  PRMT R0, R2.reuse, 0x5410, R0 ;  /* 0x0000541002007816 */ /* 0x040fe20000000000 */
[----:B------:R-:W-:Y:S01]  /*05c0*/  IMAD.MOV.U32 R91, RZ, RZ, 0xfc00 ;  /* 0x0000fc00ff5b7424 */ /* 0x000fe200078e00ff */
[----:B------:R-:W-:Y:S01]  /*05d0*/  PRMT R90, R2, 0x7610, R90 ;  /* 0x00007610025a7816 */ /* 0x000fe2000000005a */
[----:B------:R-:W-:Y:S01]  /*05e0*/  IMAD.MOV.U32 R3, RZ, RZ, 0xfc00 ;  /* 0x0000fc00ff037424 */ /* 0x000fe200078e00ff */
[--C-:B------:R-:W-:Y:S01]  /*05f0*/  PRMT R93, R93, 0x5410, R2.reuse ;  /* 0x000054105d5d7816 */ /* 0x100fe20000000002 */
[----:B------:R-:W-:Y:S01]  /*0600*/  IMAD.MOV.U32 R6, RZ, RZ, 0xfc00 ;  /* 0x0000fc00ff067424 */ /* 0x000fe200078e00ff */
[--C-:B------:R-:W-:Y:S01]  /*0610*/  PRMT R95, R95, 0x5410, R2.reuse ;  /* 0x000054105f5f7816 */ /* 0x100fe20000000002 */
[----:B------:R-:W-:Y:S01]  /*0620*/  IMAD.MOV.U32 R94, RZ, RZ, 0xfc00 ;  /* 0x0000fc00ff5e7424 */ /* 0x000fe200078e00ff */
[----:B------:R-:W-:Y:S01]  /*0630*/  PRMT R97, R97, 0x5410, R2 ;  /* 0x0000541061617816 */ /* 0x000fe20000000002 */
[----:B------:R-:W-:Y:S01]  /*0640*/  IMAD.MOV.U32 R96, RZ, RZ, 0xfc00 ;  /* 0x0000fc00ff607424 */ /* 0x000fe200078e00ff */
[----:B------:R-:W-:Y:S01]  /*0650*/  PRMT R91, R3, 0x5410, R91 ;  /* 0x00005410035b7816 */ /* 0x000fe2000000005b */
[----:B------:R-:W-:Y:S01]  /*0660*/  IMAD.MOV.U32 R98, RZ, RZ, 0xfc00 ;  /* 0x0000fc00ff627424 */ /* 0x000fe200078e00ff */
[----:B------:R-:W-:Y:S01]  /*0670*/  PRMT R92, R6, 0x7610, R92 ;  /* 0x00007610065c7816 */ /* 0x000fe2000000005c */
[----:B------:R-:W-:Y:S01]  /*0680*/  IMAD.MOV.U32 R89, RZ, RZ, -0x1 ;  /* 0xffffffffff597424 */ /* 0x000fe200078e00ff */
[--C-:B------:R-:W-:Y:S01]  /*0690*/  PRMT R94, R94, 0x5410, R3.reuse ;  /* 0x000054105e5e7816 */ /* 0x100fe20000000003 */
[----:B------:R-:W-:Y:S01]  /*06a0*/  IMAD.MOV.U32 R88, RZ, RZ, -0x1 ;  /* 0xffffffffff587424 */ /* 0x000fe200078e00ff */
[--C-:B------:R-:W-:Y:S01]  /*06b0*/  PRMT R96, R96, 0x5410, R3.reuse ;  /* 0x0000541060607816 */ /* 0x100fe20000000003 */
[----:B------:R-:W-:Y:S01]  /*06c0*/  IMAD.MOV.U32 R2, RZ, RZ, -0x1 ;  /* 0xffffffffff027424 */ /* 0x000fe200078e00ff */
[----:B------:R-:W-:Y:S01]  /*06d0*/  PRMT R98, R98, 0x5410, R3 ;  /* 0x0000541062627816 */ /* 0x000fe20000000003 */
[----:B------:R-:W-:-:S02]  /*06e0*/  IMAD.MOV.U32 R20, RZ, RZ, -0x1 ;  /* 0xffffffffff147424 */ /* 0x000fc400078e00ff */
[----:B------:R-:W-:Y:S02]  /*06f0*/  IMAD.MOV.U32 R27, RZ, RZ, -0x1 ;  /* 0xffffffffff1b7424 */ /* 0x000fe400078e00ff */
[----:B------:R-:W-:Y:S02]  /*0700*/  IMAD.MOV.U32 R26, RZ, RZ, -0x1 ;  /* 0xffffffffff1a7424 */ /* 0x000fe400078e00ff */
[----:B------:R-:W-:Y:S02]  /*0710*/  IMAD.MOV.U32 R25, RZ, RZ, -0x1 ;  /* 0xffffffffff197424 */ /* 0x000fe400078e00ff */
[----:B------:R-:W-:Y:S02]  /*0720*/  IMAD.MOV.U32 R24, RZ, RZ, -0x1 ;  /* 0xffffffffff187424 */ /* 0x000fe400078e00ff */
[----:B------:R-:W-:Y:S02]  /*0730*/  IMAD.MOV.U32 R31, RZ, RZ, -0x1 ;  /* 0xffffffffff1f7424 */ /* 0x000fe400078e00ff */
        /* <DEDUP_REMOVED lines=54> */
[----:B------:R-:W-:Y:S01]  /*0aa0*/  IMAD.MOV.U32 R80, RZ, RZ, -0x1 ;  /* 0xffffffffff507424 */ /* 0x000fe200078e00ff */
[----:B------:R-:W-:Y:S05]  /*0ab0*/  @P0 BRA `(.L_x_847) ;  /* 0x00008d6000000947 */ /* 0x000fea0003800000 */
[----:B------:R-:W-:-:S13]  /*0ac0*/  FSETP.NEU.FTZ.AND P0, PT, RZ, c[0x0][0x22c], PT ;  /* 0x00008b00ff007a0b */ /* 0x000fda0003f1d000 */
[----:B------:R-:W-:Y:S05]  /*0ad0*/  @!P0 BRA `(.L_x_848) ;  /* 0x0000479000008947 */ /* 0x000fea0003800000 */
[----:B------:R-:W-:Y:S01]  /*0ae0*/  IADD3 R2, P0, R4, c[0x0][0x188], RZ ;  /* 0x0000620004027a10 */ /* 0x000fe20007f1e0ff */
[----:B------:R-:W-:-:S03]  /*0af0*/  IMAD.MOV.U32 R7, RZ, RZ, 0x4 ;  /* 0x00000004ff077424 */ /* 0x000fc600078e00ff */
[----:B------:R-:W-:-:S05]  /*0b00*/  LEA.HI.X.SX32 R3, R4, c[0x0][0x18c], 0x1, P0 ;  /* 0x0000630004037a11 */ /* 0x000fca00000f0eff */
[----:B------:R-:W2:Y:S01]  /*0b10*/  LDG.E.U8 R2, [R2.64] ;  /* 0x0000000402027981 */ /* 0x000ea2000c1e1100 */
[----:B------:R-:W-:-:S06]  /*0b20*/  IMAD.WIDE R6, R4, R7, c[0x0][0x190] ;  /* 0x0000640004067625 */ /* 0x000fcc00078e0207 */
[----:B------:R-:W3:Y:S01]  /*0b30*/  LDG.E R6, [R6.64] ;  /* 0x0000000406067981 */ /* 0x000ee2000c1e1900 */
        /* <DEDUP_REMOVED lines=62> */
[----:B------:R-:W-:Y:S01]  /*0f20*/  IMAD.MOV.U32 R80, RZ, RZ, -0x1 ;  /* 0xffffffffff507424 */ /* 0x000fe200078e00ff */
[----:B--2---:R-:W-:Y:S02]  /*0f30*/  ISETP.NE.AND P0, PT, R2, RZ, PT ;  /* 0x000000ff0200720c */ /* 0x004fe40003f05270 */
[----:B---3--:R-:W-:-:S11]  /*0f40*/  IADD3 R9, R6, 0x1, RZ ;  /* 0x0000000106097810 */ /* 0x008fd60007ffe0ff */
[----:B------:R-:W-:Y:S01]  /*0f50*/  @P0 IMAD.MOV R9, RZ, RZ, R6 ;  /* 0x000000ffff090224 */ /* 0x000fe200078e0206 */
[----:B------:R-:W-:-:S03]  /*0f60*/  IADD3 R11, P0, R121, R5, RZ ;  /* 0x00000005790b7210 */ /* 0x000fc60007f1e0ff */
[----:B------:R-:W0:Y:S01]  /*0f70*/  I2F R4, R9 ;  /* 0x0000000900047306 */ /* 0x000e220000201400 */
[----:B------:R-:W-:Y:S02]  /*0f80*/  LEA.HI.X.SX32 R2, R5, R120, 0x1, P0 ;  /* 0x0000007805027211 */ /* 0x000fe400000f0eff */
[----:B------:R-:W-:-:S04]  /*0f90*/  LEA R8, P0, R11, c[0x0][0x168], 0x1 ;  /* 0x00005a000b087a11 */ /* 0x000fc800078008ff */
[----:B------:R-:W-:Y:S01]  /*0fa0*/  LEA.HI.X R7, R11, c[0x0][0x16c], R2, 0x1, P0 ;  /* 0x00005b000b077a11 */ /* 0x000fe200000f0c02 */
[----:B------:R-:W-:Y:S01]  /*0fb0*/  IMAD.MOV.U32 R2, RZ, RZ, -0x1 ;  /* 0xffffffffff027424 */ /* 0x000fe200078e00ff */
[----:B0-----:R-:W0:Y:S02]  /*0fc0*/  MUFU.LG2 R4, R4 ;  /* 0x0000000400047308 */ /* 0x001e240000000c00 */
[----:B0-----:R-:W-:-:S06]  /*0fd0*/  FMUL.FTZ R10, R4, c[0x0][0x22c] ;  /* 0x00008b00040a7a20 */ /* 0x001fcc0000410000 */
[----:B------:R-:W0:Y:S02]  /*0fe0*/  MUFU.EX2 R10, R10 ;  /* 0x0000000a000a7308 */ /* 0x000e240000000800 */
[----:B0-----:R-:W-:-:S05]  /*0ff0*/  F2FP.PACK_AB R6, RZ, R10 ;  /* 0x0000000aff06723e */ /* 0x001fca00000000ff */
[----:B------:R-:W-:-:S04]  /*1000*/  HADD2.F32 R6, -RZ, R6.H0_H0 ;  /* 0x20000006ff067230 */ /* 0x000fc80000004100 */
[----:B------:R0:W1:Y:S03]  /*1010*/  MUFU.RCP R4, R6 ;  /* 0x0000000600047308 */ /* 0x0000660000001000 */
.L_x_1043:
[----:B------:R-:W-:Y:S02]  /*1020*/  IMAD.MOV.U32 R18, RZ, RZ, R8 ;  /* 0x000000ffff127224 */ /* 0x000fe400078e0008 */
[----:B------:R-:W-:-:S05]  /*1030*/  IMAD.MOV.U32 R19, RZ, RZ, R7 ;  /* 0x000000ffff137224 */ /* 0x000fca00078e0007 */
[----:B------:R2:W5:Y:S01]  /*1040*/  LDG.E.U16.CONSTANT R10, [R18.64] ;  /* 0x00000004120a7981 */ /* 0x000562000c1e9500 */
[----:B------:R-:W-:Y:S01]  /*1050*/  IABS R11, c[0x0][0x224] ;  /* 0x00008900000b7a13 */ /* 0x000fe20000000000 */
[----:B------:R-:W-:Y:S01]  /*1060*/  IMAD.MOV.U32 R16, RZ, RZ, RZ ;  /* 0x000000ffff107224 */ /* 0x000fe200078e00ff */
[----:B------:R-:W-:Y:S02]  /*1070*/  ISETP.GE.AND P2, PT, R5, RZ, PT ;  /* 0x000000ff0500720c */ /* 0x000fe40003f46270 */
[----:B------:R-:W3:Y:S08]  /*1080*/  I2F.RP R14, R11 ;  /* 0x0000000b000e7306 */ /* 0x000ef00000209400 */
[----:B---3--:R-:W3:Y:S02]  /*1090*/  MUFU.RCP R13, R14 ;  /* 0x0000000e000d7308 */ /* 0x008ee40000001000 */
[----:B---3--:R-:W-:-:S06]  /*10a0*/  IADD3 R13, R13, 0xffffffe, RZ ;  /* 0x0ffffffe0d0d7810 */ /* 0x008fcc0007ffe0ff */
[----:B------:R-:W3:Y:S02]  /*10b0*/  F2I.FTZ.U32.TRUNC.NTZ R17, R13 ;  /* 0x0000000d00117305 */ /* 0x000ee4000021f000 */
[----:B---3--:R-:W-:-:S04]  /*10c0*/  IMAD.MOV R3, RZ, RZ, -R17 ;  /* 0x000000ffff037224 */ /* 0x008fc800078e0a11 */
[----:B------:R-:W-:Y:S01]  /*10d0*/  IMAD R12, R3, R11, RZ ;  /* 0x0000000b030c7224 */ /* 0x000fe200078e02ff */
[----:B------:R-:W-:-:S03]  /*10e0*/  IABS R3, R5 ;  /* 0x0000000500037213 */ /* 0x000fc60000000000 */
        /* <DEDUP_REMOVED lines=8> */
[----:B------:R-:W-:-:S04]  /*1170*/  @!P1 IMAD.IADD R12, R12, 0x1, -R11 ;  /* 0x000000010c0c9824 */ /* 0x000fc800078e0a0b */
[----:B------:R-:W-:Y:S01]  /*1180*/  @!P2 IMAD.MOV R12, RZ, RZ, -R12 ;  /* 0x000000ffff0ca224 */ /* 0x000fe200078e0a0c */
[----:B------:R-:W-:Y:S02]  /*1190*/  @!P0 LOP3.LUT R12, RZ, c[0x0][0x224], RZ, 0x33, !PT ;  /* 0x00008900ff0c8a12 */ /* 0x000fe400078e33ff */
[----:B------:R-:W-:Y:S02]  /*11a0*/  ISETP.NE.AND P0, PT, R9, 0x1, PT ;  /* 0x000000010900780c */ /* 0x000fe40003f05270 */
[----:B------:R2:W3:Y:S11]  /*11b0*/  I2F.F16 R11, R12 ;  /* 0x0000000c000b7306 */ /* 0x0004f60000200c00 */
[----:B------:R-:W-:Y:S05]  /*11c0*/  @!P0 BRA `(.L_x_849) ;  /* 0x000000b000008947 */ /* 0x000fea0003800000 */
[----:B--2--5:R-:W-:-:S05]  /*11d0*/  HADD2.F32 R13, -RZ, R10.H0_H0 ;  /* 0x2000000aff0d7230 */ /* 0x024fca0000004100 */
[----:B-1----:R-:W-:-:S05]  /*11e0*/  FMUL.FTZ R15, R4, R13 ;  /* 0x0000000d040f7220 */ /* 0x002fca0000410000 */
[----:B------:R-:W-:-:S04]  /*11f0*/  F2FP.PACK_AB R3, RZ, R15 ;  /* 0x0000000fff03723e */ /* 0x000fc800000000ff */
[----:B------:R-:W-:Y:S01]  /*1200*/  PRMT R10, R3, 0x7610, R10 ;  /* 0x00007610030a7816 */ /* 0x000fe2000000000a */
[C---:B------:R-:W-:Y:S02]  /*1210*/  HSETP2.GEU.AND P1, PT, |R3|.reuse.H0_H0, 8.523464202880859375e-06, 8.523464202880859375e-06, PT ;  /* 0x008f008f03007434 */ /* 0x040fe40003f2ea00 */
[----:B------:R-:W-:-:S05]  /*1220*/  HSETP2.GT.AND P0, PT, |R3|.H0_H0, RZ.H0_H0, PT ;  /* 0x200000ff03007234 */ /* 0x000fca0003f04a00 */
[----:B------:R-:W-:-:S13]  /*1230*/  PLOP3.LUT P0, PT, P1, P0, PT, 0xa2, 0x0 ;  /* 0x000000000000781c */ /* 0x000fda0000f01472 */
[----:B------:R-:W-:-:S04]  /*1240*/  @!P0 FFMA.FTZ R12, -R6, R15, R13 ;  /* 0x0000000f060c8223 */ /* 0x000fc8000001010d */
[----:B------:R-:W-:-:S05]  /*1250*/  @!P0 FFMA.FTZ R12, R4, R12, R15 ;  /* 0x0000000c040c8223 */ /* 0x000fca000001000f */
[----:B------:R-:W-:-:S04]  /*1260*/  @!P0 F2FP.PACK_AB R3, RZ, R12 ;  /* 0x0000000cff03823e */ /* 0x000fc800000000ff */
[----:B------:R-:W-:-:S05]  /*1270*/  @!P0 PRMT R10, R3, 0x7610, R10 ;  /* 0x00007610030a8816 */ /* 0x000fca000000000a */
.L_x_849:
[----:B--23-5:R-:W-:Y:S01]  /*1280*/  HFMA2 R3, R11.H0_H0, c[0x0] [0x230].H0_H0, R10.H0_H0 ;  /* 0x20008c000b037a31 */ /* 0x02cfe2000004080a */
[----:B------:R-:W-:Y:S04]  /*1290*/  BSSY B1, `(.L_x_850) ;  /* 0x000000a000017945 */ /* 0x000fe80003800000 */
[----:B------:R-:W-:-:S05]  /*12a0*/  HSETP2.GT.AND P0, PT, R3.H0_H0, R98.H1_H1, PT ;  /* 0x3000006203007234 */ /* 0x000fca0003f04800 */
[----:B------:R-:W-:-:S13]  /*12b0*/  ISETP.EQ.OR P0, PT, R20, -0x1, P0 ;  /* 0xffffffff1400780c */ /* 0x000fda0000702670 */
[----:B------:R-:W-:Y:S05]  /*12c0*/  @P0 BRA `(.L_x_851) ;  /* 0x0000004000000947 */ /* 0x000fea0003800000 */
[----:B------:R-:W-:Y:S02]  /*12d0*/  ISETP.GT.AND P0, PT, R20, R5, PT ;  /* 0x000000051400720c */ /* 0x000fe40003f04270 */
[----:B------:R-:W-:-:S11]  /*12e0*/  PRMT R10, R10, 0x7610, R98 ;  /* 0x000076100a0a7816 */ /* 0x000fd60000000062 */
[----:B------:R-:W-:-:S13]  /*12f0*/  HSETP2.NEU.OR P0, PT, R3.H0_H0, R98.H1_H1, !P0 ;  /* 0x3000006203007234 */ /* 0x000fda000470d820 */
[----:B------:R-:W-:Y:S05]  /*1300*/  @P0 BRA `(.L_x_852) ;  /* 0x0000002000000947 */ /* 0x000fea0003800000 */
.L_x_851:
[----:B------:R-:W-:Y:S01]  /*1310*/  PRMT R10, R10, 0x5410, R3 ;  /* 0x000054100a0a7816 */ /* 0x000fe20000000003 */
[----:B------:R-:W-:Y:S02]  /*1320*/  IMAD.MOV.U32 R20, RZ, RZ, R5 ;  /* 0x000000ffff147224 */ /* 0x000fe400078e0005 */
.L_x_852:
[----:B------:R-:W-:Y:S05]  /*1330*/  BSYNC B1 ;  /* 0x0000000000017941 */ /* 0x000fea0003800000 */
.L_x_850:
[----:B------:R-:W-:Y:S01]  /*1340*/  HSETP2.GT.AND P0, PT, R10.H1_H1, R98.H0_H0, PT ;  /* 0x200000620a007234 */ /* 0x000fe20003f04c00 */
[----:B------:R-:W-:Y:S04]  /*1350*/  BSSY B1, `(.L_x_853) ;  /* 0x000000d000017945 */ /* 0x000fe80003800000 */
[----:B------:R-:W-:-:S13]  /*1360*/  ISETP.EQ.OR P0, PT, R27, -0x1, P0 ;  /* 0xffffffff1b00780c */ /* 0x000fda0000702670 */
[----:B------:R-:W-:Y:S05]  /*1370*/  @P0 BRA `(.L_x_854) ;  /* 0x0000006000000947 */ /* 0x000fea0003800000 */
[----:B------:R-:W-:Y:S01]  /*1380*/  ISETP.GE.AND P0, PT, R20, R27, PT ;  /* 0x0000001b1400720c */ /* 0x000fe20003f06270 */
[----:B------:R-:W-:-:S12]  /*1390*/  IMAD.MOV.U32 R3, RZ, RZ, R27 ;  /* 0x000000ffff037224 */ /* 0x000fd800078e001b */
[----:B------:R-:W-:Y:S01]  /*13a0*/  HSETP2.NEU.OR P0, PT, R10.H1_H1, R98.H0_H0, P0 ;  /* 0x200000620a007234 */ /* 0x000fe2000070dc20 */
[----:B------:R-:W-:-:S04]  /*13b0*/  PRMT R98, R98, 0x7610, R10 ;  /* 0x0000761062627816 */ /* 0x000fc8000000000a */
[----:B------:R-:W-:-:S08]  /*13c0*/  PRMT R11, R98, 0x7610, R11 ;  /* 0x00007610620b7816 */ /* 0x000fd0000000000b */
[----:B------:R-:W-:Y:S05]  /*13d0*/  @P0 BRA `(.L_x_855) ;  /* 0x0000004000000947 */ /* 0x000fea0003800000 */
.L_x_854:
[----:B------:R-:W-:Y:S01]  /*13e0*/  IMAD.MOV.U32 R3, RZ, RZ, R20 ;  /* 0x000000ffff037224 */ /* 0x000fe200078e0014 */
[----:B------:R-:W-:Y:S01]  /*13f0*/  PRMT R98, R98, 0x5410, R98 ;  /* 0x0000541062627816 */ /* 0x000fe20000000062 */
[----:B------:R-:W-:Y:S01]  /*1400*/  IMAD.MOV.U32 R20, RZ, RZ, R27 ;  /* 0x000000ffff147224 */ /* 0x000fe200078e001b */
[----:B------:R-:W-:Y:S02]  /*1410*/  PRMT R11, R10, 0x7632, R11 ;  /* 0x000076320a0b7816 */ /* 0x000fe4000000000b */
.L_x_855:
[----:B------:R-:W-:Y:S05]  /*1420*/  BSYNC B1 ;  /* 0x0000000000017941 */ /* 0x000fea0003800000 */
.L_x_853:
[----:B------:R-:W-:Y:S01]  /*1430*/  HSETP2.GT.AND P0, PT, R11.H0_H0, R97.H1_H1, PT ;  /* 0x300000610b007234 */ /* 0x000fe20003f04800 */
[----:B------:R-:W-:Y:S04]  /*1440*/  BSSY B1, `(.L_x_856) ;  /* 0x000000e000017945 */ /* 0x000fe80003800000 */
[----:B------:R-:W-:-:S13]  /*1450*/  ISETP.EQ.OR P0, PT, R26, -0x1, P0 ;  /* 0xffffffff1a00780c */ /* 0x000fda0000702670 */
[----:B------:R-:W-:Y:S05]  /*1460*/  @P0 BRA `(.L_x_857) ;  /* 0x0000007000000947 */ /* 0x000fea0003800000 */
[----:B------:R-:W-:Y:S01]  /*1470*/  ISETP.GE.AND P0, PT, R3, R26, PT ;  /* 0x0000001a0300720c */ /* 0x000fe20003f06270 */
[----:B------:R-:W-:Y:S01]  /*1480*/  IMAD.MOV.U32 R10, RZ, RZ, R26 ;  /* 0x000000ffff0a7224 */ /* 0x000fe200078e001a */
[----:B------:R-:W-:Y:S01]  /*1490*/  PRMT R98, R11, 0x7610, R98 ;  /* 0x000076100b627816 */ /* 0x000fe20000000062 */
[----:B------:R-:W-:Y:S01]  /*14a0*/  IMAD.MOV.U32 R27, RZ, RZ, R3 ;  /* 0x000000ffff1b7224 */ /* 0x000fe200078e0003 */
[----:B------:R-:W-:-:S09]  /*14b0*/  PRMT R12, R97, 0x7632, R12 ;  /* 0x00007632610c7816 */ /* 0x000fd2000000000c */
[----:B------:R-:W-:-:S13]  /*14c0*/  HSETP2.NEU.OR P0, PT, R11.H0_H0, R97.H1_H1, P0 ;  /* 0x300000610b007234 */ /* 0x000fda000070d820 */
[----:B------:R-:W-:Y:S05]  /*14d0*/  @P0 BRA `(.L_x_858) ;  /* 0x0000004000000947 */ /* 0x000fea0003800000 */
.L_x_857:
[----:B------:R-:W-:Y:S01]  /*14e0*/  PRMT R98, R97, 0x7632, R98 ;  /* 0x0000763261627816 */ /* 0x000fe20000000062 */
[----:B------:R-:W-:Y:S01]  /*14f0*/  IMAD.MOV.U32 R10, RZ, RZ, R3 ;  /* 0x000000ffff0a7224 */ /* 0x000fe200078e0003 */
[----:B------:R-:W-:Y:S01]  /*1500*/  PRMT R12, R11, 0x7610, R12 ;  /* 0x000076100b0c7816 */ /* 0x000fe2000000000c */
[----:B------:R-:W-:Y:S02]  /*1510*/  IMAD.MOV.U32 R27, RZ, RZ, R26 ;  /* 0x000000ffff1b7224 */ /* 0x000fe400078e001a */
.L_x_858:
[----:B------:R-:W-:Y:S05]  /*1520*/  BSYNC B1 ;  /* 0x0000000000017941 */ /* 0x000fea0003800000 */
.L_x_856:
[----:B------:R-:W-:Y:S01]  /*1530*/  HSETP2.GT.AND P0, PT, R12.H0_H0, R97.H0_H0, PT ;  /* 0x200000610c007234 */ /* 0x000fe20003f04800 */
[----:B------:R-:W-:Y:S04]  /*1540*/  BSSY B1, `(.L_x_859) ;  /* 0x000000e000017945 */ /* 0x000fe80003800000 */
[----:B------:R-:W-:-:S13]  /*1550*/  ISETP.EQ.OR P0, PT, R25, -0x1, P0 ;  /* 0xffffffff1900780c */ /* 0x000fda0000702670 */
[----:B------:R-:W-:Y:S05]  /*1560*/  @P0 BRA `(.L_x_860) ;  /* 0x0000007000000947 */ /* 0x000fea0003800000 */
[----:B------:R-:W-:Y:S01]  /*1570*/  ISETP.GE.AND P0, PT, R10, R25, PT ;  /* 0x000000190a00720c */ /* 0x000fe20003f06270 */
[----:B------:R-:W-:Y:S02]  /*1580*/  IMAD.MOV.U32 R3, RZ, RZ, R25 ;  /* 0x000000ffff037224 */ /* 0x000fe400078e0019 */
[----:B------:R-:W-:-:S10]  /*1590*/  IMAD.MOV.U32 R26, RZ, RZ, R10 ;  /* 0x000000ffff1a7224 */ /* 0x000fd400078e000a */
[----:B------:R-:W-:Y:S01]  /*15a0*/  HSETP2.NEU.OR P0, PT, R12.H0_H0, R97.H0_H0, P0 ;  /* 0x200000610c007234 */ /* 0x000fe2000070d820 */
[----:B------:R-:W-:-:S04]  /*15b0*/  PRMT R97, R97, 0x5410, R12 ;  /* 0x0000541061617816 */ /* 0x000fc8000000000c */
[----:B------:R-:W-:-:S08]  /*15c0*/  PRMT R11, R11, 0x5410, R97 ;  /* 0x000054100b0b7816 */ /* 0x000fd00000000061 */
[----:B------:R-:W-:Y:S05]  /*15d0*/  @P0 BRA `(.L_x_861) ;  /* 0x0000004000000947 */ /* 0x000fea0003800000 */
.L_x_860:
[----:B------:R-:W-:Y:S01]  /*15e0*/  PRMT R97, R97, 0x5410, R97 ;  /* 0x0000541061617816 */ /* 0x000fe20000000061 */
[----:B------:R-:W-:Y:S01]  /*15f0*/  IMAD.MOV.U32 R3, RZ, RZ, R10 ;  /* 0x000000ffff037224 */ /* 0x000fe200078e000a */
[----:B------:R-:W-:Y:S01]  /*1600*/  PRMT R11, R11, 0x5410, R12 ;  /* 0x000054100b0b7816 */ /* 0x000fe2000000000c */
[----:B------:R-:W-:Y:S02]  /*1610*/  IMAD.MOV.U32 R26, RZ, RZ, R25 ;  /* 0x000000ffff1a7224 */ /* 0x000fe400078e0019 */
.L_x_861:
[----:B------:R-:W-:Y:S05]  /*1620*/  BSYNC B1 ;  /* 0x0000000000017941 */ /* 0x000fea0003800000 */
.L_x_859:
[----:B------:R-:W-:Y:S01]  /*1630*/  HSETP2.GT.AND P0, PT, R11.H1_H1, R96.H1_H1, PT ;  /* 0x300000600b007234 */ /* 0x000fe20003f04c00 */
        /* <DEDUP_REMOVED lines=8> */
[----:B------:R-:W-:-:S13]  /*16c0*/  HSETP2.NEU.OR P0, PT, R11.H1_H1, R96.H1_H1, P0 ;  /* 0x300000600b007234 */ /* 0x000fda000070dc20 */
[----:B------:R-:W-:Y:S05]  /*16d0*/  @P0 BRA `(.L_x_864) ;  /* 0x0000004000000947 */ /* 0x000fea0003800000 */
.L_x_863:
[----:B------:R-:W-:Y:S01]  /*16e0*/  PRMT R97, R96, 0x7632, R97 ;  /* 0x0000763260617816 */ /* 0x000fe20000000061 */
[----:B------:R-:W-:Y:S01]  /*16f0*/  IMAD.MOV.U32 R10, RZ, RZ, R3 ;  /* 0x000000ffff0a7224 */ /* 0x000fe200078e0003 */
[----:B------:R-:W-:Y:S01]  /*1700*/  PRMT R12, R12, 0x7610, R11 ;  /* 0x000076100c0c7816 */ /* 0x000fe2000000000b */
[----:B------:R-:W-:Y:S02]  /*1710*/  IMAD.MOV.U32 R25, RZ, RZ, R24 ;  /* 0x000000ffff197224 */ /* 0x000fe400078e0018 */
.L_x_864:
[----:B------:R-:W-:Y:S05]  /*1720*/  BSYNC B1 ;  /* 0x0000000000017941 */ /* 0x000fea0003800000 */
.L_x_862:
[----:B------:R-:W-:Y:S01]  /*1730*/  HSETP2.GT.AND P0, PT, R12.H1_H1, R96.H0_H0, PT ;  /* 0x200000600c007234 */ /* 0x000fe20003f04c00 */
[----:B------:R-:W-:Y:S04]  /*1740*/  BSSY B1, `(.L_x_865) ;  /* 0x000000e000017945 */ /* 0x000fe80003800000 */
[----:B------:R-:W-:-:S13]  /*1750*/  ISETP.EQ.OR P0, PT, R31, -0x1, P0 ;  /* 0xffffffff1f00780c */ /* 0x000fda0000702670 */
[----:B------:R-:W-:Y:S05]  /*1760*/  @P0 BRA `(.L_x_866) ;  /* 0x0000007000000947 */ /* 0x000fea0003800000 */
[----:B------:R-:W-:Y:S01]  /*1770*/  ISETP.GE.AND P0, PT, R10, R31, PT ;  /* 0x0000001f0a00720c */ /* 0x000fe20003f06270 */
[----:B------:R-:W-:Y:S02]  /*1780*/  IMAD.MOV.U32 R3, RZ, RZ, R31 ;  /* 0x000000ffff037224 */ /* 0x000fe400078e001f */
[----:B------:R-:W-:-:S10]  /*1790*/  IMAD.MOV.U32 R24, RZ, RZ, R10 ;  /* 0x000000ffff187224 */ /* 0x000fd400078e000a */
[----:B------:R-:W-:Y:S01]  /*17a0*/  HSETP2.NEU.OR P0, PT, R12.H1_H1, R96.H0_H0, P0 ;  /* 0x200000600c007234 */ /* 0x000fe2000070dc20 */
[----:B------:R-:W-:-:S04]  /*17b0*/  PRMT R96, R96, 0x7610, R12 ;  /* 0x0000761060607816 */ /* 0x000fc8000000000c */
[----:B------:R-:W-:-:S08]  /*17c0*/  PRMT R11, R96, 0x7610, R11 ;  /* 0x00007610600b7816 */ /* 0x000fd0000000000b */
[----:B------:R-:W-:Y:S05]  /*17d0*/  @P0 BRA `(.L_x_867) ;  /* 0x0000004000000947 */ /* 0x000fea0003800000 */
.L_x_866:
[----:B------:R-:W-:Y:S01]  /*17e0*/  PRMT R96, R96, 0x5410, R96 ;  /* 0x0000541060607816 */ /* 0x000fe20000000060 */
[----:B------:R-:W-:Y:S01]  /*17f0*/  IMAD.MOV.U32 R3, RZ, RZ, R10 ;  /* 0x000000ffff037224 */ /* 0x000fe200078e000a */
[----:B------:R-:W-:Y:S01]  /*1800*/  PRMT R11, R12, 0x7632, R11 ;  /* 0x000076320c0b7816 */ /* 0x000fe2000000000b */
[----:B------:R-:W-:Y:S02]  /*1810*/  IMAD.MOV.U32 R24, RZ, RZ, R31 ;  /* 0x000000ffff187224 */ /* 0x000fe400078e001f */
.L_x_867:
[----:B------:R-:W-:Y:S05]  /*1820*/  BSYNC B1 ;  /* 0x0000000000017941 */ /* 0x000fea0003800000 */
.L_x_865:
        /* <DEDUP_REMOVED lines=11> */
.L_x_869:
[----:B------:R-:W-:Y:S01]  /*18e0*/  PRMT R96, R95, 0x7632, R96 ;  /* 0x000076325f607816 */ /* 0x000fe20000000060 */
[----:B------:R-:W-:Y:S01]  /*18f0*/  IMAD.MOV.U32 R10, RZ, RZ, R3 ;  /* 0x000000ffff0a7224 */ /* 0x000fe200078e0003 */
[----:B------:R-:W-:Y:S01]  /*1900*/  PRMT R12, R11, 0x7610, R12 ;  /* 0x000076100b0c7816 */ /* 0x000fe2000000000c */
[----:B------:R-:W-:Y:S02]  /*1910*/  IMAD.MOV.U32 R31, RZ, RZ, R30 ;  /* 0x000000ffff1f7224 */ /* 0x000fe400078e001e */
.L_x_870:
[----:B------:R-:W-:Y:S05]  /*1920*/  BSYNC B1 ;  /* 0x0000000000017941 */ /* 0x000fea0003800000 */
.L_x_868:
        /* <DEDUP_REMOVED lines=11> */
.L_x_872:
[----:B------:R-:W-:Y:S01]  /*19e0*/  PRMT R95, R95, 0x5410, R95 ;  /* 0x000054105f5f7816 */ /* 0x000fe2000000005f */
[----:B------:R-:W-:Y:S01]  /*19f0*/  IMAD.MOV.U32 R3, RZ, RZ, R10 ;  /* 0x000000ffff037224 */ /* 0x000fe200078e000a */
[----:B------:R-:W-:Y:S01]  /*1a00*/  PRMT R11, R11, 0x5410, R12 ;  /* 0x000054100b0b7816 */ /* 0x000fe2000000000c */
[----:B------:R-:W-:Y:S02]  /*1a10*/  IMAD.MOV.U32 R30, RZ, RZ, R29 ;  /* 0x000000ffff1e7224 */ /* 0x000fe400078e001d */
.L_x_873:
[----:B------:R-:W-:Y:S05]  /*1a20*/  BSYNC B1 ;  /* 0x0000000000017941 */ /* 0x000fea0003800000 */
.L_x_871:
        /* <DEDUP_REMOVED lines=11> */
.L_x_875:
[----:B------:R-:W-:Y:S01]  /*1ae0*/  PRMT R95, R94, 0x7632, R95 ;  /* 0x000076325e5f7816 */ /* 0x000fe2000000005f */
[----:B------:R-:W-:Y:S01]  /*1af0*/  IMAD.MOV.U32 R10, RZ, RZ, R3 ;  /* 0x000000ffff0a7224 */ /* 0x000fe200078e0003 */
[----:B------:R-:W-:Y:S01]  /*1b00*/  PRMT R12, R12, 0x7610, R11 ;  /* 0x000076100c0c7816 */ /* 0x000fe2000000000b */
[----:B------:R-:W-:Y:S02]  /*1b10*/  IMAD.MOV.U32 R29, RZ, RZ, R28 ;  /* 0x000000ffff1d7224 */ /* 0x000fe400078e001c */
.L_x_876:
[----:B------:R-:W-:Y:S05]  /*1b20*/  BSYNC B1 ;  /* 0x0000000000017941 */ /* 0x000fea0003800000 */
.L_x_874:
        /* <DEDUP_REMOVED lines=11> */
.L_x_878:
[----:B------:R-:W-:Y:S01]  /*1be0*/  PRMT R94, R94, 0x5410, R94 ;  /* 0x000054105e5e7816 */ /* 0x000fe2000000005e */
[----:B------:R-:W-:Y:S01]  /*1bf0*/  IMAD.MOV.U32 R3, RZ, RZ, R10 ;  /* 0x000000ffff037224 */ /* 0x000fe200078e000a */
[----:B------:R-:W-:Y:S01]  /*1c00*/  PRMT R11, R12, 0x7632, R11 ;  /* 0x000076320c0b7816 */ /* 0x000fe2000000000b */
[----:B------:R-:W-:Y:S02]  /*1c10*/  IMAD.MOV.U32 R28, RZ, RZ, R35 ;  /* 0x000000ffff1c7224 */ /* 0x000fe400078e0023 */
.L_x_879:
[----:B------:R-:W-:Y:S05]  /*1c20*/  BSYNC B1 ;  /* 0x0000000000017941 */ /* 0x000fea0003800000 */
.L_x_877:
        /* <DEDUP_REMOVED lines=11> */
.L_x_881:
[----:B------:R-:W-:Y:S01]  /*1ce0*/  PRMT R94, R93, 0x7632, R94 ;  /* 0x000076325d5e7816 */ /* 0x000fe2000000005e */
[----:B------:R-:W-:Y:S01]  /*1cf0*/  IMAD.MOV.U32 R10, RZ, RZ, R3 ;  /* 0x000000ffff0a7224 */ /* 0x000fe200078e0003 */
[----:B------:R-:W-:Y:S01]  /*1d00*/  PRMT R12, R11, 0x7610, R12 ;  /* 0x000076100b0c7816 */ /* 0x000fe2000000000c */
[----:B------:R-:W-:Y:S02]  /*1d10*/  IMAD.MOV.U32 R35, RZ, RZ, R34 ;  /* 0x000000ffff237224 */ /* 0x000fe400078e0022 */
.L_x_882:
[----:B------:R-:W-:Y:S05]  /*1d20*/  BSYNC B1 ;  /* 0x0000000000017941 */ /* 0x000fea0003800000 */
.L_x_880:
        /* <DEDUP_REMOVED lines=11> */
.L_x_884:
[----:B------:R-:W-:Y:S01]  /*1de0*/  PRMT R93, R93, 0x5410, R93 ;  /* 0x000054105d5d7816 */ /* 0x000fe2000000005d */
[----:B------:R-:W-:Y:S01]  /*1df0*/  IMAD.MOV.U32 R3, RZ, RZ, R10 ;  /* 0x000000ffff037224 */ /* 0x000fe200078e000a */
[----:B------:R-:W-:Y:S01]  /*1e00*/  PRMT R11, R11, 0x5410, R12 ;  /* 0x000054100b0b7816 */ /* 0x000fe2000000000c */
[----:B------:R-:W-:Y:S02]  /*1e10*/  IMAD.MOV.U32 R34, RZ, RZ, R33 ;  /* 0x000000ffff227224 */ /* 0x000fe400078e0021 */
.L_x_885:
[----:B------:R-:W-:Y:S05]  /*1e20*/  BSYNC B1 ;  /* 0x0000000000017941 */ /* 0x000fea0003800000 */
.L_x_883:
[----:B------:R-:W-:Y:S01]  /*1e30*/  HSETP2.GT.AND P0, PT, R11.H1_H1, R92.H0_H0, PT ;  /* 0x2000005c0b007234 */ /* 0x000fe20003f04c00 */
[----:B------:R-:W-:Y:S04]  /*1e40*/  BSSY B1, `(.L_x_886) ;  /* 0x000000e000017945 */ /* 0x000fe80003800000 */
[----:B------:R-:W-:-:S13]  /*1e50*/  ISETP.EQ.OR P0, PT, R32, -0x1, P0 ;  /* 0xffffffff2000780c */ /* 0x000fda0000702670 */
[----:B------:R-:W-:Y:S05]  /*1e60*/  @P0 BRA `(.L_x_887) ;  /* 0x0000007000000947 */ /* 0x000fea0003800000 */
[----:B------:R-:W-:Y:S01]  /*1e70*/  ISETP.GE.AND P0, PT, R3, R32, PT ;  /* 0x000000200300720c */ /* 0x000fe20003f06270 */
[----:B------:R-:W-:Y:S01]  /*1e80*/  IMAD.MOV.U32 R10, RZ, RZ, R32 ;  /* 0x000000ffff0a7224 */ /* 0x000fe200078e0020 */
[----:B------:R-:W-:Y:S01]  /*1e90*/  PRMT R93, R11, 0x7632, R93 ;  /* 0x000076320b5d7816 */ /* 0x000fe2000000005d */
[----:B------:R-:W-:-:S10]  /*1ea0*/  IMAD.MOV.U32 R33, RZ, RZ, R3 ;  /* 0x000000ffff217224 */ /* 0x000fd400078e0003 */
[----:B------:R-:W-:Y:S01]  /*1eb0*/  HSETP2.NEU.OR P0, PT, R11.H1_H1, R92.H0_H0, P0 ;  /* 0x2000005c0b007234 */ /* 0x000fe2000070dc20 */
[----:B------:R-:W-:-:S12]  /*1ec0*/  PRMT R11, R92, 0x7610, R11 ;  /* 0x000076105c0b7816 */ /* 0x000fd8000000000b */
[----:B------:R-:W-:Y:S05]  /*1ed0*/  @P0 BRA `(.L_x_888) ;  /* 0x0000004000000947 */ /* 0x000fea0003800000 */
.L_x_887:
[----:B------:R-:W-:Y:S01]  /*1ee0*/  PRMT R93, R92, 0x7610, R93 ;  /* 0x000076105c5d7816 */ /* 0x000fe2000000005d */
[----:B------:R-:W-:Y:S01]  /*1ef0*/  IMAD.MOV.U32 R10, RZ, RZ, R3 ;  /* 0x000000ffff0a7224 */ /* 0x000fe200078e0003 */
[----:B------:R-:W-:Y:S01]  /*1f00*/  PRMT R11, R11, 0x7632, R11 ;  /* 0x000076320b0b7816 */ /* 0x000fe2000000000b */
[----:B------:R-:W-:Y:S02]  /*1f10*/  IMAD.MOV.U32 R33, RZ, RZ, R32 ;  /* 0x000000ffff217224 */ /* 0x000fe400078e0020 */
.L_x_888:
[----:B------:R-:W-:Y:S05]  /*1f20*/  BSYNC B1 ;  /* 0x0000000000017941 */ /* 0x000fea0003800000 */
.L_x_886:
[----:B------:R-:W-:Y:S01]  /*1f30*/  HSETP2.GT.AND P0, PT, R11.H0_H0, R91.H0_H0, PT ;  /* 0x2000005b0b007234 */ /* 0x000fe20003f04800 */
        /* <DEDUP_REMOVED lines=8> */
[----:B------:R-:W-:-:S13]  /*1fc0*/  HSETP2.NEU.OR P0, PT, R11.H0_H0, R91.H0_H0, P0 ;  /* 0x2000005b0b007234 */ /* 0x000fda000070d820 */
[----:B------:R-:W-:Y:S05]  /*1fd0*/  @P0 BRA `(.L_x_891) ;  /* 0x0000004000000947 */ /* 0x000fea0003800000 */
.L_x_890:
[----:B------:R-:W-:Y:S01]  /*1fe0*/  PRMT R92, R91, 0x7610, R92 ;  /* 0x000076105b5c7816 */ /* 0x000fe2000000005c */
[----:B------:R-:W-:Y:S01]  /*1ff0*/  IMAD.MOV.U32 R3, RZ, RZ, R10 ;  /* 0x000000ffff037224 */ /* 0x000fe200078e000a */
[----:B------:R-:W-:Y:S01]  /*2000*/  PRMT R12, R11, 0x7610, R12 ;  /* 0x000076100b0c7816 */ /* 0x000fe2000000000c */
[----:B------:R-:W-:Y:S02]  /*2010*/  IMAD.MOV.U32 R32, RZ, RZ, R39 ;  /* 0x000000ffff207224 */ /* 0x000fe400078e0027 */
.L_x_891:
[----:B------:R-:W-:Y:S05]  /*2020*/  BSYNC B1 ;  /* 0x0000000000017941 */ /* 0x000fea0003800000 */
.L_x_889:
[----:B------:R-:W-:Y:S01]  /*2030*/  HSETP2.GT.AND P0, PT, R12.H0_H0, R91.H1_H1, PT ;  /* 0x3000005b0c007234 */ /* 0x000fe20003f04800 */
[----:B------:R-:W-:Y:S04]  /*2040*/  BSSY B1, `(.L_x_892) ;  /* 0x000000e000017945 */ /* 0x000fe80003800000 */
[----:B------:R-:W-:-:S13]  /*2050*/  ISETP.EQ.OR P0, PT, R38, -0x1, P0 ;  /* 0xffffffff2600780c */ /* 0x000fda0000702670 */
[----:B------:R-:W-:Y:S05]  /*2060*/  @P0 BRA `(.L_x_893) ;  /* 0x0000007000000947 */ /* 0x000fea0003800000 */
[----:B------:R-:W-:Y:S01]  /*2070*/  ISETP.GE.AND P0, PT, R3, R38, PT ;  /* 0x000000260300720c */ /* 0x000fe20003f06270 */
[----:B------:R-:W-:Y:S02]  /*2080*/  IMAD.MOV.U32 R10, RZ, RZ, R38 ;  /* 0x000000ffff0a7224 */ /* 0x000fe400078e0026 */
[----:B------:R-:W-:-:S10]  /*2090*/  IMAD.MOV.U32 R39, RZ, RZ, R3 ;  /* 0x000000ffff277224 */ /* 0x000fd400078e0003 */
[----:B------:R-:W-:Y:S01]  /*20a0*/  HSETP2.NEU.OR P0, PT, R12.H0_H0, R91.H1_H1, P0 ;  /* 0x3000005b0c007234 */ /* 0x000fe2000070d820 */
[----:B------:R-:W-:-:S04]  /*20b0*/  PRMT R91, R12, 0x7610, R91 ;  /* 0x000076100c5b7816 */ /* 0x000fc8000000005b */
[----:B------:R-:W-:-:S08]  /*20c0*/  PRMT R11, R11, 0x7610, R91 ;  /* 0x000076100b0b7816 */ /* 0x000fd0000000005b */
[----:B------:R-:W-:Y:S05]  /*20d0*/  @P0 BRA `(.L_x_894) ;  /* 0x0000004000000947 */ /* 0x000fea0003800000 */
.L_x_893:
[----:B------:R-:W-:Y:S01]  /*20e0*/  PRMT R91, R91, 0x7632, R91 ;  /* 0x000076325b5b7816 */ /* 0x000fe2000000005b */
[----:B------:R-:W-:Y:S01]  /*20f0*/  IMAD.MOV.U32 R10, RZ, RZ, R3 ;  /* 0x000000ffff0a7224 */ /* 0x000fe200078e0003 */
[----:B------:R-:W-:Y:S01]  /*2100*/  PRMT R11, R11, 0x5410, R12 ;  /* 0x000054100b0b7816 */ /* 0x000fe2000000000c */
[----:B------:R-:W-:Y:S02]  /*2110*/  IMAD.MOV.U32 R39, RZ, RZ, R38 ;  /* 0x000000ffff277224 */ /* 0x000fe400078e0026 */
.L_x_894:
[----:B------:R-:W-:Y:S05]  /*2120*/  BSYNC B1 ;  /* 0x0000000000017941 */ /* 0x000fea0003800000 */
.L_x_892:
[----:B------:R-:W-:Y:S01]  /*2130*/  HSETP2.GT.AND P0, PT, R11.H1_H1, R90.H0_H0, PT ;  /* 0x2000005a0b007234 */ /* 0x000fe20003f04c00 */
        /* <DEDUP_REMOVED lines=8> */
[----:B------:R-:W-:-:S13]  /*21c0*/  HSETP2.NEU.OR P0, PT, R11.H1_H1, R90.H0_H0, P0 ;  /* 0x2000005a0b007234 */ /* 0x000fda000070dc20 */
[----:B------:R-:W-:Y:S05]  /*21d0*/  @P0 BRA `(.L_x_897) ;  /* 0x0000004000000947 */ /* 0x000fea0003800000 */
.L_x_896:
[----:B------:R-:W-:Y:S01]  /*21e0*/  PRMT R91, R91, 0x5410, R90 ;  /* 0x000054105b5b7816 */ /* 0x000fe2000000005a */
[----:B------:R-:W-:Y:S01]  /*21f0*/  IMAD.MOV.U32 R3, RZ, RZ, R10 ;  /* 0x000000ffff037224 */ /* 0x000fe200078e000a */
[----:B------:R-:W-:Y:S01]  /*2200*/  PRMT R12, R12, 0x7610, R11 ;  /* 0x000076100c0c7816 */ /* 0x000fe2000000000b */
[----:B------:R-:W-:Y:S02]  /*2210*/  IMAD.MOV.U32 R38, RZ, RZ, R37 ;  /* 0x000000ffff267224 */ /* 0x000fe400078e0025 */
.L_x_897:
[----:B------:R-:W-:Y:S05]  /*2220*/  BSYNC B1 ;  /* 0x0000000000017941 */ /* 0x000fea0003800000 */
.L_x_895:
[----:B------:R-:W-:Y:S01]  /*2230*/  HSETP2.GT.AND P0, PT, R12.H1_H1, R90.H1_H1, PT ;  /* 0x3000005a0c007234 */ /* 0x000fe20003f04c00 */
[----:B------:R-:W-:Y:S04]  /*2240*/  BSSY B1, `(.L_x_898) ;  /* 0x000000e000017945 */ /* 0x000fe80003800000 */
[----:B------:R-:W-:-:S13]  /*2250*/  ISETP.EQ.OR P0, PT, R36, -0x1, P0 ;  /* 0xffffffff2400780c */ /* 0x000fda0000702670 */
[----:B------:R-:W-:Y:S05]  /*2260*/  @P0 BRA `(.L_x_899) ;  /* 0x0000007000000947 */ /* 0x000fea0003800000 */
[----:B------:R-:W-:Y:S01]  /*2270*/  ISETP.GE.AND P0, PT, R3, R36, PT ;  /* 0x000000240300720c */ /* 0x000fe20003f06270 */
[----:B------:R-:W-:Y:S02]  /*2280*/  IMAD.MOV.U32 R10, RZ, RZ, R36 ;  /* 0x000000ffff0a7224 */ /* 0x000fe400078e0024 */
[----:B------:R-:W-:-:S10]  /*2290*/  IMAD.MOV.U32 R37, RZ, RZ, R3 ;  /* 0x000000ffff257224 */ /* 0x000fd400078e0003 */
[----:B------:R-:W-:Y:S01]  /*22a0*/  HSETP2.NEU.OR P0, PT, R12.H1_H1, R90.H1_H1, P0 ;  /* 0x3000005a0c007234 */ /* 0x000fe2000070dc20 */
[----:B------:R-:W-:-:S04]  /*22b0*/  PRMT R90, R12, 0x7632, R90 ;  /* 0x000076320c5a7816 */ /* 0x000fc8000000005a */
[----:B------:R-:W-:-:S08]  /*22c0*/  PRMT R11, R11, 0x7610, R90 ;  /* 0x000076100b0b7816 */ /* 0x000fd0000000005a */
[----:B------:R-:W-:Y:S05]  /*22d0*/  @P0 BRA `(.L_x_900) ;  /* 0x0000004000000947 */ /* 0x000fea0003800000 */
.L_x_899:
[----:B------:R-:W-:Y:S01]  /*22e0*/  PRMT R90, R90, 0x7632, R90 ;  /* 0x000076325a5a7816 */ /* 0x000fe2000000005a */
[----:B------:R-:W-:Y:S01]  /*22f0*/  IMAD.MOV.U32 R10, RZ, RZ, R3 ;  /* 0x000000ffff0a7224 */ /* 0x000fe200078e0003 */
[----:B------:R-:W-:Y:S01]  /*2300*/  PRMT R11, R11, 0x7610, R12 ;  /* 0x000076100b0b7816 */ /* 0x000fe2000000000c */
[----:B------:R-:W-:Y:S02]  /*2310*/  IMAD.MOV.U32 R37, RZ, RZ, R36 ;  /* 0x000000ffff257224 */ /* 0x000fe400078e0024 */
.L_x_900:
[----:B------:R-:W-:Y:S05]  /*2320*/  BSYNC B1 ;  /* 0x0000000000017941 */ /* 0x000fea0003800000 */
.L_x_898:
        /* <DEDUP_REMOVED lines=11> */
.L_x_902:
[----:B------:R-:W-:Y:S01]  /*23e0*/  PRMT R90, R90, 0x5410, R0 ;  /* 0x000054105a5a7816 */ /* 0x000fe20000000000 */
[----:B------:R-:W-:Y:S01]  /*23f0*/  IMAD.MOV.U32 R3, RZ, RZ, R10 ;  /* 0x000000ffff037224 */ /* 0x000fe200078e000a */
[----:B------:R-:W-:Y:S01]  /*2400*/  PRMT R12, R12, 0x7610, R11 ;  /* 0x000076100c0c7816 */ /* 0x000fe2000000000b */
[----:B------:R-:W-:Y:S02]  /*2410*/  IMAD.MOV.U32 R36, RZ, RZ, R43 ;  /* 0x000000ffff247224 */ /* 0x000fe400078e002b */
.L_x_903:
[----:B------:R-:W-:Y:S05]  /*2420*/  BSYNC B1 ;  /* 0x0000000000017941 */ /* 0x000fea0003800000 */
.L_x_901:
        /* <DEDUP_REMOVED lines=11> */
.L_x_905:
[----:B------:R-:W-:Y:S01]  /*24e0*/  PRMT R0, R0, 0x7632, R0 ;  /* 0x0000763200007816 */ /* 0x000fe20000000000 */
[----:B------:R-:W-:Y:S01]  /*24f0*/  IMAD.MOV.U32 R10, RZ, RZ, R3 ;  /* 0x000000ffff0a7224 */ /* 0x000fe200078e0003 */
[----:B------:R-:W-:Y:S01]  /*2500*/  PRMT R11, R11, 0x7610, R12 ;  /* 0x000076100b0b7816 */ /* 0x000fe2000000000c */
[----:B------:R-:W-:Y:S02]  /*2510*/  IMAD.MOV.U32 R43, RZ, RZ, R42 ;  /* 0x000000ffff2b7224 */ /* 0x000fe400078e002a */
.L_x_906:
[----:B------:R-:W-:Y:S05]  /*2520*/  BSYNC B1 ;  /* 0x0000000000017941 */ /* 0x000fea0003800000 */
.L_x_904:
[----:B------:R-:W-:Y:S01]  /*2530*/  HSETP2.GT.AND P0, PT, R11.H1_H1, R92.H1_H1, PT ;  /* 0x3000005c0b007234 */ /* 0x000fe20003f04c00 */
[----:B------:R-:W-:Y:S04]  /*2540*/  BSSY B1, `(.L_x_907) ;  /* 0x000000e000017945 */ /* 0x000fe80003800000 */
[----:B------:R-:W-:-:S13]  /*2550*/  ISETP.EQ.OR P0, PT, R41, -0x1, P0 ;  /* 0xffffffff2900780c */ /* 0x000fda0000702670 */
[----:B------:R-:W-:Y:S05]  /*2560*/  @P0 BRA `(.L_x_908) ;  /* 0x0000007000000947 */ /* 0x000fea0003800000 */
[----:B------:R-:W-:Y:S01]  /*2570*/  ISETP.GE.AND P0, PT, R10, R41, PT ;  /* 0x000000290a00720c */ /* 0x000fe20003f06270 */
[----:B------:R-:W-:Y:S01]  /*2580*/  IMAD.MOV.U32 R3, RZ, RZ, R41 ;  /* 0x000000ffff037224 */ /* 0x000fe200078e0029 */
[----:B------:R-:W-:Y:S01]  /*2590*/  PRMT R0, R0, 0x7610, R11 ;  /* 0x0000761000007816 */ /* 0x000fe2000000000b */
[----:B------:R-:W-:-:S10]  /*25a0*/  IMAD.MOV.U32 R42, RZ, RZ, R10 ;  /* 0x000000ffff2a7224 */ /* 0x000fd400078e000a */
[----:B------:R-:W-:Y:S01]  /*25b0*/  HSETP2.NEU.OR P0, PT, R11.H1_H1, R92.H1_H1, P0 ;  /* 0x3000005c0b007234 */ /* 0x000fe2000070dc20 */
[----:B------:R-:W-:-:S12]  /*25c0*/  PRMT R11, R92, 0x7632, R11 ;  /* 0x000076325c0b7816 */ /* 0x000fd8000000000b */
[----:B------:R-:W-:Y:S05]  /*25d0*/  @P0 BRA `(.L_x_909) ;  /* 0x0000004000000947 */ /* 0x000fea0003800000 */
.L_x_908:
[----:B------:R-:W-:Y:S01]  /*25e0*/  PRMT R0, R0, 0x7610, R92 ;  /* 0x0000761000007816 */ /* 0x000fe2000000005c */
[----:B------:R-:W-:Y:S01]  /*25f0*/  IMAD.MOV.U32 R3, RZ, RZ, R10 ;  /* 0x000000ffff037224 */ /* 0x000fe200078e000a */
[----:B------:R-:W-:Y:S01]  /*2600*/  PRMT R11, R11, 0x7632, R11 ;  /* 0x000076320b0b7816 */ /* 0x000fe2000000000b */
[----:B------:R-:W-:Y:S02]  /*2610*/  IMAD.MOV.U32 R42, RZ, RZ, R41 ;  /* 0x000000ffff2a7224 */ /* 0x000fe400078e0029 */
.L_x_909:
[----:B------:R-:W-:Y:S05]  /*2620*/  BSYNC B1 ;  /* 0x0000000000017941 */ /* 0x000fea0003800000 */
.L_x_907:
        /* <DEDUP_REMOVED lines=11> */
.L_x_911:
[----:B------:R-:W-:Y:S01]  /*26e0*/  PRMT R92, R92, 0x7610, R99 ;  /* 0x000076105c5c7816 */ /* 0x000fe20000000063 */
[----:B------:R-:W-:Y:S01]  /*26f0*/  IMAD.MOV.U32 R10, RZ, RZ, R3 ;  /* 0x000000ffff0a7224 */ /* 0x000fe200078e0003 */
[----:B------:R-:W-:Y:S01]  /*2700*/  PRMT R12, R11, 0x7610, R12 ;  /* 0x000076100b0c7816 */ /* 0x000fe2000000000c */
[----:B------:R-:W-:Y:S02]  /*2710*/  IMAD.MOV.U32 R41, RZ, RZ, R40 ;  /* 0x000000ffff297224 */ /* 0x000fe400078e0028 */
.L_x_912:
[----:B------:R-:W-:Y:S05]  /*2720*/  BSYNC B1 ;  /* 0x0000000000017941 */ /* 0x000fea0003800000 */
.L_x_910:
        /* <DEDUP_REMOVED lines=11> */
.L_x_914:
[----:B------:R-:W-:Y:S01]  /*27e0*/  PRMT R99, R99, 0x5410, R99 ;  /* 0x0000541063637816 */ /* 0x000fe20000000063 */
[----:B------:R-:W-:Y:S01]  /*27f0*/  IMAD.MOV.U32 R3, RZ, RZ, R10 ;  /* 0x000000ffff037224 */ /* 0x000fe200078e000a */
[----:B------:R-:W-:Y:S01]  /*2800*/  PRMT R11, R11, 0x5410, R12 ;  /* 0x000054100b0b7816 */ /* 0x000fe2000000000c */
[----:B------:R-:W-:Y:S02]  /*2810*/  IMAD.MOV.U32 R40, RZ, RZ, R47 ;  /* 0x000000ffff287224 */ /* 0x000fe400078e002f */
.L_x_915:
[----:B------:R-:W-:Y:S05]  /*2820*/  BSYNC B1 ;  /* 0x0000000000017941 */ /* 0x000fea0003800000 */
.L_x_913:
        /* <DEDUP_REMOVED lines=11> */
.L_x_917:
[----:B------:R-:W-:Y:S01]  /*28e0*/  PRMT R99, R100, 0x7632, R99 ;  /* 0x0000763264637816 */ /* 0x000fe20000000063 */
[----:B------:R-:W-:Y:S01]  /*28f0*/  IMAD.MOV.U32 R10, RZ, RZ, R3 ;  /* 0x000000ffff0a7224 */ /* 0x000fe200078e0003 */
[----:B------:R-:W-:Y:S01]  /*2900*/  PRMT R12, R12, 0x7610, R11 ;  /* 0x000076100c0c7816 */ /* 0x000fe2000000000b */
[----:B------:R-:W-:Y:S02]  /*2910*/  IMAD.MOV.U32 R47, RZ, RZ, R46 ;  /* 0x000000ffff2f7224 */ /* 0x000fe400078e002e */
.L_x_918:
[----:B------:R-:W-:Y:S05]  /*2920*/  BSYNC B1 ;  /* 0x0000000000017941 */ /* 0x000fea0003800000 */
.L_x_916:
        /* <DEDUP_REMOVED lines=11> */
.L_x_920:
[----:B------:R-:W-:Y:S01]  /*29e0*/  PRMT R100, R100, 0x5410, R100 ;  /* 0x0000541064647816 */ /* 0x000fe20000000064 */
[----:B------:R-:W-:Y:S01]  /*29f0*/  IMAD.MOV.U32 R3, RZ, RZ, R10 ;  /* 0x000000ffff037224 */ /* 0x000fe200078e000a */
[----:B------:R-:W-:Y:S01]  /*2a00*/  PRMT R11, R12, 0x7632, R11 ;  /* 0x000076320c0b7816 */ /* 0x000fe2000000000b */
[----:B------:R-:W-:Y:S02]  /*2a10*/  IMAD.MOV.U32 R46, RZ, RZ, R45 ;  /* 0x000000ffff2e7224 */ /* 0x000fe400078e002d */
.L_x_921:
[----:B------:R-:W-:Y:S05]  /*2a20*/  BSYNC B1 ;  /* 0x0000000000017941 */ /* 0x000fea0003800000 */
.L_x_919:
        /* <DEDUP_REMOVED lines=11> */
.L_x_923:
[----:B------:R-:W-:Y:S01]  /*2ae0*/  PRMT R100, R101, 0x7632, R100 ;  /* 0x0000763265647816 */ /* 0x000fe20000000064 */
[----:B------:R-:W-:Y:S01]  /*2af0*/  IMAD.MOV.U32 R10, RZ, RZ, R3 ;  /* 0x000000ffff0a7224 */ /* 0x000fe200078e0003 */
[----:B------:R-:W-:Y:S01]  /*2b00*/  PRMT R12, R11, 0x7610, R12 ;  /* 0x000076100b0c7816 */ /* 0x000fe2000000000c */
[----:B------:R-:W-:Y:S02]  /*2b10*/  IMAD.MOV.U32 R45, RZ, RZ, R44 ;  /* 0x000000ffff2d7224 */ /* 0x000fe400078e002c */
.L_x_924:
[----:B------:R-:W-:Y:S05]  /*2b20*/  BSYNC B1 ;  /* 0x0000000000017941 */ /* 0x000fea0003800000 */
.L_x_922:
        /* <DEDUP_REMOVED lines=11> */
.L_x_926:
[----:B------:R-:W-:Y:S01]  /*2be0*/  PRMT R101, R101, 0x5410, R101 ;  /* 0x0000541065657816 */ /* 0x000fe20000000065 */
[----:B------:R-:W-:Y:S01]  /*2bf0*/  IMAD.MOV.U32 R3, RZ, RZ, R10 ;  /* 0x000000ffff037224 */ /* 0x000fe200078e000a */
[----:B------:R-:W-:Y:S01]  /*2c00*/  PRMT R11, R11, 0x5410, R12 ;  /* 0x000054100b0b7816 */ /* 0x000fe2000000000c */
[----:B------:R-:W-:Y:S02]  /*2c10*/  IMAD.MOV.U32 R44, RZ, RZ, R51 ;  /* 0x000000ffff2c7224 */ /* 0x000fe400078e0033 */
.L_x_927:
[----:B------:R-:W-:Y:S05]  /*2c20*/  BSYNC B1 ;  /* 0x0000000000017941 */ /* 0x000fea0003800000 */
.L_x_925:
        /* <DEDUP_REMOVED lines=11> */
.L_x_929:
[----:B------:R-:W-:Y:S01]  /*2ce0*/  PRMT R101, R102, 0x7632, R101 ;  /* 0x0000763266657816 */ /* 0x000fe20000000065 */
[----:B------:R-:W-:Y:S01]  /*2cf0*/  IMAD.MOV.U32 R10, RZ, RZ, R3 ;  /* 0x000000ffff0a7224 */ /* 0x000fe200078e0003 */
[----:B------:R-:W-:Y:S01]  /*2d00*/  PRMT R12, R12, 0x7610, R11 ;  /* 0x000076100c0c7816 */ /* 0x000fe2000000000b */
[----:B------:R-:W-:Y:S02]  /*2d10*/  IMAD.MOV.U32 R51, RZ, RZ, R50 ;  /* 0x000000ffff337224 */ /* 0x000fe400078e0032 */
.L_x_930:
[----:B------:R-:W-:Y:S05]  /*2d20*/  BSYNC B1 ;  /* 0x0000000000017941 */ /* 0x000fea0003800000 */
.L_x_928:
        /* <DEDUP_REMOVED lines=11> */
.L_x_932:
[----:B------:R-:W-:Y:S01]  /*2de0*/  PRMT R102, R102, 0x5410, R102 ;  /* 0x0000541066667816 */ /* 0x000fe20000000066 */
[----:B------:R-:W-:Y:S01]  /*2df0*/  IMAD.MOV.U32 R3, RZ, RZ, R10 ;  /* 0x000000ffff037224 */ /* 0x000fe200078e000a */
[----:B------:R-:W-:Y:S01]  /*2e00*/  PRMT R11, R12, 0x7632, R11 ;  /* 0x000076320c0b7816 */ /* 0x000fe2000000000b */
[----:B------:R-:W-:Y:S02]  /*2e10*/  IMAD.MOV.U32 R50, RZ, RZ, R49 ;  /* 0x000000ffff327224 */ /* 0x000fe400078e0031 */
.L_x_933:
[----:B------:R-:W-:Y:S05]  /*2e20*/  BSYNC B1 ;  /* 0x0000000000017941 */ /* 0x000fea0003800000 */
.L_x_931:
        /* <DEDUP_REMOVED lines=11> */
.L_x_935:
[----:B------:R-:W-:Y:S01]  /*2ee0*/  PRMT R102, R103, 0x7632, R102 ;  /* 0x0000763267667816 */ /* 0x000fe20000000066 */
[----:B------:R-:W-:Y:S01]  /*2ef0*/  IMAD.MOV.U32 R10, RZ, RZ, R3 ;  /* 0x000000ffff0a7224 */ /* 0x000fe200078e0003 */
[----:B------:R-:W-:Y:S01]  /*2f00*/  PRMT R12, R11, 0x7610, R12 ;  /* 0x000076100b0c7816 */ /* 0x000fe2000000000c */
[----:B------:R-:W-:Y:S02]  /*2f10*/  IMAD.MOV.U32 R49, RZ, RZ, R48 ;  /* 0x000000ffff317224 */ /* 0x000fe400078e0030 */
.L_x_936:
[----:B------:R-:W-:Y:S05]  /*2f20*/  BSYNC B1 ;  /* 0x0000000000017941 */ /* 0x000fea0003800000 */
.L_x_934:
        /* <DEDUP_REMOVED lines=11> */
.L_x_938:
[----:B------:R-:W-:Y:S01]  /*2fe0*/  PRMT R103, R103, 0x5410, R103 ;  /* 0x0000541067677816 */ /* 0x000fe20000000067 */
[----:B------:R-:W-:Y:S01]  /*2ff0*/  IMAD.MOV.U32 R3, RZ, RZ, R10 ;  /* 0x000000ffff037224 */ /* 0x000fe200078e000a */
[----:B------:R-:W-:Y:S01]  /*3000*/  PRMT R11, R11, 0x5410, R12 ;  /* 0x000054100b0b7816 */ /* 0x000fe2000000000c */
[----:B------:R-:W-:Y:S02]  /*3010*/  IMAD.MOV.U32 R48, RZ, RZ, R55 ;  /* 0x000000ffff307224 */ /* 0x000fe400078e0037 */
.L_x_939:
[----:B------:R-:W-:Y:S05]  /*3020*/  BSYNC B1 ;  /* 0x0000000000017941 */ /* 0x000fea0003800000 */
.L_x_937:
        /* <DEDUP_REMOVED lines=11> */
.L_x_941:
[----:B------:R-:W-:Y:S01]  /*30e0*/  PRMT R103, R104, 0x7632, R103 ;  /* 0x0000763268677816 */ /* 0x000fe20000000067 */
[----:B------:R-:W-:Y:S01]  /*30f0*/  IMAD.MOV.U32 R10, RZ, RZ, R3 ;  /* 0x000000ffff0a7224 */ /* 0x000fe200078e0003 */
[----:B------:R-:W-:Y:S01]  /*3100*/  PRMT R12, R12, 0x7610, R11 ;  /* 0x000076100c0c7816 */ /* 0x000fe2000000000b */
[----:B------:R-:W-:Y:S02]  /*3110*/  IMAD.MOV.U32 R55, RZ, RZ, R54 ;  /* 0x000000ffff377224 */ /* 0x000fe400078e0036 */
.L_x_942:
[----:B------:R-:W-:Y:S05]  /*3120*/  BSYNC B1 ;  /* 0x0000000000017941 */ /* 0x000fea0003800000 */
.L_x_940:
        /* <DEDUP_REMOVED lines=11> */
.L_x_944:
[----:B------:R-:W-:Y:S01]  /*31e0*/  PRMT R104, R104, 0x5410, R104 ;  /* 0x0000541068687816 */ /* 0x000fe20000000068 */
[----:B------:R-:W-:Y:S01]  /*31f0*/  IMAD.MOV.U32 R3, RZ, RZ, R10 ;  /* 0x000000ffff037224 */ /* 0x000fe200078e000a */
[----:B------:R-:W-:Y:S01]  /*3200*/  PRMT R11, R12, 0x7632, R11 ;  /* 0x000076320c0b7816 */ /* 0x000fe2000000000b */
[----:B------:R-:W-:Y:S02]  /*3210*/  IMAD.MOV.U32 R54, RZ, RZ, R53 ;  /* 0x000000ffff367224 */ /* 0x000fe400078e0035 */
.L_x_945:
[----:B------:R-:W-:Y:S05]  /*3220*/  BSYNC B1 ;  /* 0x0000000000017941 */ /* 0x000fea0003800000 */
.L_x_943:
        /* <DEDUP_REMOVED lines=11> */
.L_x_947:
[----:B------:R-:W-:Y:S01]  /*32e0*/  PRMT R104, R105, 0x7632, R104 ;  /* 0x0000763269687816 */ /* 0x000fe20000000068 */
[----:B------:R-:W-:Y:S01]  /*32f0*/  IMAD.MOV.U32 R10, RZ, RZ, R3 ;  /* 0x000000ffff0a7224 */ /* 0x000fe200078e0003 */
[----:B------:R-:W-:Y:S01]  /*3300*/  PRMT R12, R11, 0x7610, R12 ;  /* 0x000076100b0c7816 */ /* 0x000fe2000000000c */
[----:B------:R-:W-:Y:S02]  /*3310*/  IMAD.MOV.U32 R53, RZ, RZ, R52 ;  /* 0x000000ffff357224 */ /* 0x000fe400078e0034 */
.L_x_948:
[----:B------:R-:W-:Y:S05]  /*3320*/  BSYNC B1 ;  /* 0x0000000000017941 */ /* 0x000fea0003800000 */
.L_x_946:
        /* <DEDUP_REMOVED lines=11> */
.L_x_950:
[----:B------:R-:W-:Y:S01]  /*33e0*/  PRMT R105, R105, 0x5410, R105 ;  /* 0x0000541069697816 */ /* 0x000fe20000000069 */
[----:B------:R-:W-:Y:S01]  /*33f0*/  IMAD.MOV.U32 R3, RZ, RZ, R10 ;  /* 0x000000ffff037224 */ /* 0x000fe200078e000a */
[----:B------:R-:W-:Y:S01]  /*3400*/  PRMT R11, R11, 0x5410, R12 ;  /* 0x000054100b0b7816 */ /* 0x000fe2000000000c */
[----:B------:R-:W-:Y:S02]  /*3410*/  IMAD.MOV.U32 R52, RZ, RZ, R59 ;  /* 0x000000ffff347224 */ /* 0x000fe400078e003b */
.L_x_951:
[----:B------:R-:W-:Y:S05]  /*3420*/  BSYNC B1 ;  /* 0x0000000000017941 */ /* 0x000fea0003800000 */
.L_x_949:
        /* <DEDUP_REMOVED lines=11> */
.L_x_953:
[----:B------:R-:W-:Y:S01]  /*34e0*/  PRMT R105, R106, 0x7632, R105 ;  /* 0x000076326a697816 */ /* 0x000fe20000000069 */
[----:B------:R-:W-:Y:S01]  /*34f0*/  IMAD.MOV.U32 R10, RZ, RZ, R3 ;  /* 0x000000ffff0a7224 */ /* 0x000fe200078e0003 */
[----:B------:R-:W-:Y:S01]  /*3500*/  PRMT R12, R12, 0x7610, R11 ;  /* 0x000076100c0c7816 */ /* 0x000fe2000000000b */
[----:B------:R-:W-:Y:S02]  /*3510*/  IMAD.MOV.U32 R59, RZ, RZ, R58 ;  /* 0x000000ffff3b7224 */ /* 0x000fe400078e003a */
.L_x_954:
[----:B------:R-:W-:Y:S05]  /*3520*/  BSYNC B1 ;  /* 0x0000000000017941 */ /* 0x000fea0003800000 */
.L_x_952:
        /* <DEDUP_REMOVED lines=11> */
.L_x_956:
[----:B------:R-:W-:Y:S01]  /*35e0*/  PRMT R106, R106, 0x5410, R106 ;  /* 0x000054106a6a7816 */ /* 0x000fe2000000006a */
[----:B------:R-:W-:Y:S01]  /*35f0*/  IMAD.MOV.U32 R3, RZ, RZ, R10 ;  /* 0x000000ffff037224 */ /* 0x000fe200078e000a */
[----:B------:R-:W-:Y:S01]  /*3600*/  PRMT R11, R12, 0x7632, R11 ;  /* 0x000076320c0b7816 */ /* 0x000fe2000000000b */
[----:B------:R-:W-:Y:S02]  /*3610*/  IMAD.MOV.U32 R58, RZ, RZ, R57 ;  /* 0x000000ffff3a7224 */ /* 0x000fe400078e0039 */
.L_x_957:
[----:B------:R-:W-:Y:S05]  /*3620*/  BSYNC B1 ;  /* 0x0000000000017941 */ /* 0x000fea0003800000 */
.L_x_955:
        /* <DEDUP_REMOVED lines=11> */
.L_x_959:
[----:B------:R-:W-:Y:S01]  /*36e0*/  PRMT R106, R107, 0x7632, R106 ;  /* 0x000076326b6a7816 */ /* 0x000fe2000000006a */
[----:B------:R-:W-:Y:S01]  /*36f0*/  IMAD.MOV.U32 R10, RZ, RZ, R3 ;  /* 0x000000ffff0a7224 */ /* 0x000fe200078e0003 */
[----:B------:R-:W-:Y:S01]  /*3700*/  PRMT R12, R11, 0x7610, R12 ;  /* 0x000076100b0c7816 */ /* 0x000fe2000000000c */
[----:B------:R-:W-:Y:S02]  /*3710*/  IMAD.MOV.U32 R57, RZ, RZ, R56 ;  /* 0x000000ffff397224 */ /* 0x000fe400078e0038 */
.L_x_960:
[----:B------:R-:W-:Y:S05]  /*3720*/  BSYNC B1 ;  /* 0x0000000000017941 */ /* 0x000fea0003800000 */
.L_x_958:
        /* <DEDUP_REMOVED lines=11> */
.L_x_962:
[----:B------:R-:W-:Y:S01]  /*37e0*/  PRMT R107, R107, 0x5410, R107 ;  /* 0x000054106b6b7816 */ /* 0x000fe2000000006b */
[----:B------:R-:W-:Y:S01]  /*37f0*/  IMAD.MOV.U32 R3, RZ, RZ, R10 ;  /* 0x000000ffff037224 */ /* 0x000fe200078e000a */
[----:B------:R-:W-:Y:S01]  /*3800*/  PRMT R11, R11, 0x5410, R12 ;  /* 0x000054100b0b7816 */ /* 0x000fe2000000000c */
[----:B------:R-:W-:Y:S02]  /*3810*/  IMAD.MOV.U32 R56, RZ, RZ, R63 ;  /* 0x000000ffff387224 */ /* 0x000fe400078e003f */
.L_x_963:
[----:B------:R-:W-:Y:S05]  /*3820*/  BSYNC B1 ;  /* 0x0000000000017941 */ /* 0x000fea0003800000 */
.L_x_961:
        /* <DEDUP_REMOVED lines=11> */
.L_x_965:
[----:B------:R-:W-:Y:S01]  /*38e0*/  PRMT R107, R108, 0x7632, R107 ;  /* 0x000076326c6b7816 */ /* 0x000fe2000000006b */
[----:B------:R-:W-:Y:S01]  /*38f0*/  IMAD.MOV.U32 R10, RZ, RZ, R3 ;  /* 0x000000ffff0a7224 */ /* 0x000fe200078e0003 */
[----:B------:R-:W-:Y:S01]  /*3900*/  PRMT R12, R12, 0x7610, R11 ;  /* 0x000076100c0c7816 */ /* 0x000fe2000000000b */
[----:B------:R-:W-:Y:S02]  /*3910*/  IMAD.MOV.U32 R63, RZ, RZ, R62 ;  /* 0x000000ffff3f7224 */ /* 0x000fe400078e003e */
.L_x_966:
[----:B------:R-:W-:Y:S05]  /*3920*/  BSYNC B1 ;  /* 0x0000000000017941 */ /* 0x000fea0003800000 */
.L_x_964:
        /* <DEDUP_REMOVED lines=11> */
.L_x_968:
[----:B------:R-:W-:Y:S01]  /*39e0*/  PRMT R108, R108, 0x5410, R108 ;  /* 0x000054106c6c7816 */ /* 0x000fe2000000006c */
[----:B------:R-:W-:Y:S01]  /*39f0*/  IMAD.MOV.U32 R3, RZ, RZ, R10 ;  /* 0x000000ffff037224 */ /* 0x000fe200078e000a */
[----:B------:R-:W-:Y:S01]  /*3a00*/  PRMT R11, R12, 0x7632, R11 ;  /* 0x000076320c0b7816 */ /* 0x000fe2000000000b */
[----:B------:R-:W-:Y:S02]  /*3a10*/  IMAD.MOV.U32 R62, RZ, RZ, R61 ;  /* 0x000000ffff3e7224 */ /* 0x000fe400078e003d */
.L_x_969:
[----:B------:R-:W-:Y:S05]  /*3a20*/  BSYNC B1 ;  /* 0x0000000000017941 */ /* 0x000fea0003800000 */
.L_x_967:
        /* <DEDUP_REMOVED lines=11> */
.L_x_971:
[----:B------:R-:W-:Y:S01]  /*3ae0*/  PRMT R108, R109, 0x7632, R108 ;  /* 0x000076326d6c7816 */ /* 0x000fe2000000006c */
[----:B------:R-:W-:Y:S01]  /*3af0*/  IMAD.MOV.U32 R10, RZ, RZ, R3 ;  /* 0x000000ffff0a7224 */ /* 0x000fe200078e0003 */
[----:B------:R-:W-:Y:S01]  /*3b00*/  PRMT R12, R11, 0x7610, R12 ;  /* 0x000076100b0c7816 */ /* 0x000fe2000000000c */
[----:B------:R-:W-:Y:S02]  /*3b10*/  IMAD.MOV.U32 R61, RZ, RZ, R60 ;  /* 0x000000ffff3d7224 */ /* 0x000fe400078e003c */
.L_x_972:
[----:B------:R-:W-:Y:S05]  /*3b20*/  BSYNC B1 ;  /* 0x0000000000017941 */ /* 0x000fea0003800000 */
.L_x_970:
        /* <DEDUP_REMOVED lines=11> */
.L_x_974:
[----:B------:R-:W-:Y:S01]  /*3be0*/  PRMT R109, R109, 0x5410, R109 ;  /* 0x000054106d6d7816 */ /* 0x000fe2000000006d */
[----:B------:R-:W-:Y:S01]  /*3bf0*/  IMAD.MOV.U32 R3, RZ, RZ, R10 ;  /* 0x000000ffff037224 */ /* 0x000fe200078e000a */
[----:B------:R-:W-:Y:S01]  /*3c00*/  PRMT R11, R11, 0x5410, R12 ;  /* 0x000054100b0b7816 */ /* 0x000fe2000000000c */
[----:B------:R-:W-:Y:S02]  /*3c10*/  IMAD.MOV.U32 R60, RZ, RZ, R67 ;  /* 0x000000ffff3c7224 */ /* 0x000fe400078e0043 */
.L_x_975:
[----:B------:R-:W-:Y:S05]  /*3c20*/  BSYNC B1 ;  /* 0x0000000000017941 */ /* 0x000fea0003800000 */
.L_x_973:
        /* <DEDUP_REMOVED lines=11> */
.L_x_977:
[----:B------:R-:W-:Y:S01]  /*3ce0*/  PRMT R109, R110, 0x7632, R109 ;  /* 0x000076326e6d7816 */ /* 0x000fe2000000006d */
[----:B------:R-:W-:Y:S01]  /*3cf0*/  IMAD.MOV.U32 R10, RZ, RZ, R3 ;  /* 0x000000ffff0a7224 */ /* 0x000fe200078e0003 */
[----:B------:R-:W-:Y:S01]  /*3d00*/  PRMT R12, R12, 0x7610, R11 ;  /* 0x000076100c0c7816 */ /* 0x000fe2000000000b */
[----:B------:R-:W-:Y:S02]  /*3d10*/  IMAD.MOV.U32 R67, RZ, RZ, R66 ;  /* 0x000000ffff437224 */ /* 0x000fe400078e0042 */
.L_x_978:
[----:B------:R-:W-:Y:S05]  /*3d20*/  BSYNC B1 ;  /* 0x0000000000017941 */ /* 0x000fea0003800000 */
.L_x_976:
        /* <DEDUP_REMOVED lines=11> */
.L_x_980:
[----:B------:R-:W-:Y:S01]  /*3de0*/  PRMT R110, R110, 0x5410, R110 ;  /* 0x000054106e6e7816 */ /* 0x000fe2000000006e */
[----:B------:R-:W-:Y:S01]  /*3df0*/  IMAD.MOV.U32 R3, RZ, RZ, R10 ;  /* 0x000000ffff037224 */ /* 0x000fe200078e000a */
[----:B------:R-:W-:Y:S01]  /*3e00*/  PRMT R11, R12, 0x7632, R11 ;  /* 0x000076320c0b7816 */ /* 0x000fe2000000000b */
[----:B------:R-:W-:Y:S02]  /*3e10*/  IMAD.MOV.U32 R66, RZ, RZ, R65 ;  /* 0x000000ffff427224 */ /* 0x000fe400078e0041 */
.L_x_981:
[----:B------:R-:W-:Y:S05]  /*3e20*/  BSYNC B1 ;  /* 0x0000000000017941 */ /* 0x000fea0003800000 */
.L_x_979:
        /* <DEDUP_REMOVED lines=11> */
.L_x_983:
[----:B------:R-:W-:Y:S01]  /*3ee0*/  PRMT R110, R111, 0x7632, R110 ;  /* 0x000076326f6e7816 */ /* 0x000fe2000000006e */
[----:B------:R-:W-:Y:S01]  /*3ef0*/  IMAD.MOV.U32 R10, RZ, RZ, R3 ;  /* 0x000000ffff0a7224 */ /* 0x000fe200078e0003 */
[----:B------:R-:W-:Y:S01]  /*3f00*/  PRMT R12, R11, 0x7610, R12 ;  /* 0x000076100b0c7816 */ /* 0x000fe2000000000c */
[----:B------:R-:W-:Y:S02]  /*3f10*/  IMAD.MOV.U32 R65, RZ, RZ, R64 ;  /* 0x000000ffff417224 */ /* 0x000fe400078e0040 */
.L_x_984:
[----:B------:R-:W-:Y:S05]  /*3f20*/  BSYNC B1 ;  /* 0x0000000000017941 */ /* 0x000fea0003800000 */
.L_x_982:
        /* <DEDUP_REMOVED lines=11> */
.L_x_986:
[----:B------:R-:W-:Y:S01]  /*3fe0*/  PRMT R111, R111, 0x5410, R111 ;  /* 0x000054106f6f7816 */ /* 0x000fe2000000006f */
[----:B------:R-:W-:Y:S01]  /*3ff0*/  IMAD.MOV.U32 R3, RZ, RZ, R10 ;  /* 0x000000ffff037224 */ /* 0x000fe200078e000a */
[----:B------:R-:W-:Y:S01]  /*4000*/  PRMT R11, R11, 0x5410, R12 ;  /* 0x000054100b0b7816 */ /* 0x000fe2000000000c */
[----:B------:R-:W-:Y:S02]  /*4010*/  IMAD.MOV.U32 R64, RZ, RZ, R71 ;  /* 0x000000ffff407224 */ /* 0x000fe400078e0047 */
.L_x_987:
[----:B------:R-:W-:Y:S05]  /*4020*/  BSYNC B1 ;  /* 0x0000000000017941 */ /* 0x000fea0003800000 */
.L_x_985:
        /* <DEDUP_REMOVED lines=11> */
.L_x_989:
[----:B------:R-:W-:Y:S01]  /*40e0*/  PRMT R111, R112, 0x7632, R111 ;  /* 0x00007632706f7816 */ /* 0x000fe2000000006f */
[----:B------:R-:W-:Y:S01]  /*40f0*/  IMAD.MOV.U32 R10, RZ, RZ, R3 ;  /* 0x000000ffff0a7224 */ /* 0x000fe200078e0003 */
[----:B------:R-:W-:Y:S01]  /*4100*/  PRMT R12, R12, 0x7610, R11 ;  /* 0x000076100c0c7816 */ /* 0x000fe2000000000b */
[----:B------:R-:W-:Y:S02]  /*4110*/  IMAD.MOV.U32 R71, RZ, RZ, R70 ;  /* 0x000000ffff477224 */ /* 0x000fe400078e0046 */
.L_x_990:
[----:B------:R-:W-:Y:S05]  /*4120*/  BSYNC B1 ;  /* 0x0000000000017941 */ /* 0x000fea0003800000 */
.L_x_988:
        /* <DEDUP_REMOVED lines=11> */
.L_x_992:
[----:B------:R-:W-:Y:S01]  /*41e0*/  PRMT R112, R112, 0x5410, R112 ;  /* 0x0000541070707816 */ /* 0x000fe20000000070 */
[----:B------:R-:W-:Y:S01]  /*41f0*/  IMAD.MOV.U32 R3, RZ, RZ, R10 ;  /* 0x000000ffff037224 */ /* 0x000fe200078e000a */
[----:B------:R-:W-:Y:S01]  /*4200*/  PRMT R11, R12, 0x7632, R11 ;  /* 0x000076320c0b7816 */ /* 0x000fe2000000000b */
[----:B------:R-:W-:Y:S02]  /*4210*/  IMAD.MOV.U32 R70, RZ, RZ, R69 ;  /* 0x000000ffff467224 */ /* 0x000fe400078e0045 */
.L_x_993:
[----:B------:R-:W-:Y:S05]  /*4220*/  BSYNC B1 ;  /* 0x0000000000017941 */ /* 0x000fea0003800000 */
.L_x_991:
        /* <DEDUP_REMOVED lines=11> */
.L_x_995:
[----:B------:R-:W-:Y:S01]  /*42e0*/  PRMT R112, R113, 0x7632, R112 ;  /* 0x0000763271707816 */ /* 0x000fe20000000070 */
[----:B------:R-:W-:Y:S01]  /*42f0*/  IMAD.MOV.U32 R10, RZ, RZ, R3 ;  /* 0x000000ffff0a7224 */ /* 0x000fe200078e0003 */
[----:B------:R-:W-:Y:S01]  /*4300*/  PRMT R12, R11, 0x7610, R12 ;  /* 0x000076100b0c7816 */ /* 0x000fe2000000000c */
[----:B------:R-:W-:Y:S02]  /*4310*/  IMAD.MOV.U32 R69, RZ, RZ, R68 ;  /* 0x000000ffff457224 */ /* 0x000fe400078e0044 */
.L_x_996:
[----:B------:R-:W-:Y:S05]  /*4320*/  BSYNC B1 ;  /* 0x0000000000017941 */ /* 0x000fea0003800000 */
.L_x_994:
        /* <DEDUP_REMOVED lines=11> */
.L_x_998:
[----:B------:R-:W-:Y:S01]  /*43e0*/  PRMT R113, R113, 0x5410, R113 ;  /* 0x0000541071717816 */ /* 0x000fe20000000071 */
[----:B------:R-:W-:Y:S01]  /*43f0*/  IMAD.MOV.U32 R3, RZ, RZ, R10 ;  /* 0x000000ffff037224 */ /* 0x000fe200078e000a */
[----:B------:R-:W-:Y:S01]  /*4400*/  PRMT R11, R11, 0x5410, R12 ;  /* 0x000054100b0b7816 */ /* 0x000fe2000000000c */
[----:B------:R-:W-:Y:S02]  /*4410*/  IMAD.MOV.U32 R68, RZ, RZ, R75 ;  /* 0x000000ffff447224 */ /* 0x000fe400078e004b */
.L_x_999:
[----:B------:R-:W-:Y:S05]  /*4420*/  BSYNC B1 ;  /* 0x0000000000017941 */ /* 0x000fea0003800000 */
.L_x_997:
        /* <DEDUP_REMOVED lines=11> */
.L_x_1001:
[----:B------:R-:W-:Y:S01]  /*44e0*/  PRMT R113, R114, 0x7632, R113 ;  /* 0x0000763272717816 */ /* 0x000fe20000000071 */
[----:B------:R-:W-:Y:S01]  /*44f0*/  IMAD.MOV.U32 R10, RZ, RZ, R3 ;  /* 0x000000ffff0a7224 */ /* 0x000fe200078e0003 */
[----:B------:R-:W-:Y:S01]  /*4500*/  PRMT R12, R12, 0x7610, R11 ;  /* 0x000076100c0c7816 */ /* 0x000fe2000000000b */
[----:B------:R-:W-:Y:S02]  /*4510*/  IMAD.MOV.U32 R75, RZ, RZ, R74 ;  /* 0x000000ffff4b7224 */ /* 0x000fe400078e004a */
.L_x_1002:
[----:B------:R-:W-:Y:S05]  /*4520*/  BSYNC B1 ;  /* 0x0000000000017941 */ /* 0x000fea0003800000 */
.L_x_1000:
        /* <DEDUP_REMOVED lines=11> */
.L_x_1004:
[----:B------:R-:W-:Y:S01]  /*45e0*/  PRMT R114, R114, 0x5410, R114 ;  /* 0x0000541072727816 */ /* 0x000fe20000000072 */
[----:B------:R-:W-:Y:S01]  /*45f0*/  IMAD.MOV.U32 R3, RZ, RZ, R10 ;  /* 0x000000ffff037224 */ /* 0x000fe200078e000a */
[----:B------:R-:W-:Y:S01]  /*4600*/  PRMT R11, R12, 0x7632, R11 ;  /* 0x000076320c0b7816 */ /* 0x000fe2000000000b */
[----:B------:R-:W-:Y:S02]  /*4610*/  IMAD.MOV.U32 R74, RZ, RZ, R73 ;  /* 0x000000ffff4a7224 */ /* 0x000fe400078e0049 */
.L_x_1005:
[----:B------:R-:W-:Y:S05]  /*4620*/  BSYNC B1 ;  /* 0x0000000000017941 */ /* 0x000fea0003800000 */
.L_x_1003:
        /* <DEDUP_REMOVED lines=11> */
.L_x_1007:
[----:B------:R-:W-:Y:S01]  /*46e0*/  PRMT R114, R115, 0x7632, R114 ;  /* 0x0000763273727816 */ /* 0x000fe20000000072 */
[----:B------:R-:W-:Y:S01]  /*46f0*/  IMAD.MOV.U32 R10, RZ, RZ, R3 ;  /* 0x000000ffff0a7224 */ /* 0x000fe200078e0003 */
[----:B------:R-:W-:Y:S01]  /*4700*/  PRMT R12, R11, 0x7610, R12 ;  /* 0x000076100b0c7816 */ /* 0x000fe2000000000c */
[----:B------:R-:W-:Y:S02]  /*4710*/  IMAD.MOV.U32 R73, RZ, RZ, R72 ;  /* 0x000000ffff497224 */ /* 0x000fe400078e0048 */
.L_x_1008:
[----:B------:R-:W-:Y:S05]  /*4720*/  BSYNC B1 ;  /* 0x0000000000017941 */ /* 0x000fea0003800000 */
.L_x_1006:
        /* <DEDUP_REMOVED lines=11> */
.L_x_1010:
[----:B------:R-:W-:Y:S01]  /*47e0*/  PRMT R115, R115, 0x5410, R115 ;  /* 0x0000541073737816 */ /* 0x000fe20000000073 */
[----:B------:R-:W-:Y:S01]  /*47f0*/  IMAD.MOV.U32 R3, RZ, RZ, R10 ;  /* 0x000000ffff037224 */ /* 0x000fe200078e000a */
[----:B------:R-:W-:Y:S01]  /*4800*/  PRMT R11, R11, 0x5410, R12 ;  /* 0x000054100b0b7816 */ /* 0x000fe2000000000c */
[----:B------:R-:W-:Y:S02]  /*4810*/  IMAD.MOV.U32 R72, RZ, RZ, R79 ;  /* 0x000000ffff487224 */ /* 0x000fe400078e004f */
.L_x_1011:
[----:B------:R-:W-:Y:S05]  /*4820*/  BSYNC B1 ;  /* 0x0000000000017941 */ /* 0x000fea0003800000 */
.L_x_1009:
        /* <DEDUP_REMOVED lines=11> */
.L_x_1013:
[----:B------:R-:W-:Y:S01]  /*48e0*/  PRMT R115, R116, 0x7632, R115 ;  /* 0x0000763274737816 */ /* 0x000fe20000000073 */
[----:B------:R-:W-:Y:S01]  /*48f0*/  IMAD.MOV.U32 R10, RZ, RZ, R3 ;  /* 0x000000ffff0a7224 */ /* 0x000fe200078e0003 */
[----:B------:R-:W-:Y:S01]  /*4900*/  PRMT R12, R12, 0x7610, R11 ;  /* 0x000076100c0c7816 */ /* 0x000fe2000000000b */
[----:B------:R-:W-:Y:S02]  /*4910*/  IMAD.MOV.U32 R79, RZ, RZ, R78 ;  /* 0x000000ffff4f7224 */ /* 0x000fe400078e004e */
.L_x_1014:
[----:B------:R-:W-:Y:S05]  /*4920*/  BSYNC B1 ;  /* 0x0000000000017941 */ /* 0x000fea0003800000 */
.L_x_1012:
        /* <DEDUP_REMOVED lines=11> */
.L_x_1016:
[----:B------:R-:W-:Y:S01]  /*49e0*/  PRMT R116, R116, 0x5410, R116 ;  /* 0x0000541074747816 */ /* 0x000fe20000000074 */
[----:B------:R-:W-:Y:S01]  /*49f0*/  IMAD.MOV.U32 R3, RZ, RZ, R10 ;  /* 0x000000ffff037224 */ /* 0x000fe200078e000a */
[----:B------:R-:W-:Y:S01]  /*4a00*/  PRMT R11, R12, 0x7632, R11 ;  /* 0x000076320c0b7816 */ /* 0x000fe2000000000b */
[----:B------:R-:W-:Y:S02]  /*4a10*/  IMAD.MOV.U32 R78, RZ, RZ, R77 ;  /* 0x000000ffff4e7224 */ /* 0x000fe400078e004d */
.L_x_1017:
[----:B------:R-:W-:Y:S05]  /*4a20*/  BSYNC B1 ;  /* 0x0000000000017941 */ /* 0x000fea0003800000 */
.L_x_1015:
        /* <DEDUP_REMOVED lines=11> */
.L_x_1019:
[----:B------:R-:W-:Y:S01]  /*4ae0*/  PRMT R116, R117, 0x7632, R116 ;  /* 0x0000763275747816 */ /* 0x000fe20000000074 */
[----:B------:R-:W-:Y:S01]  /*4af0*/  IMAD.MOV.U32 R10, RZ, RZ, R3 ;  /* 0x000000ffff0a7224 */ /* 0x000fe200078e0003 */
[----:B------:R-:W-:Y:S01]  /*4b00*/  PRMT R12, R11, 0x7610, R12 ;  /* 0x000076100b0c7816 */ /* 0x000fe2000000000c */
[----:B------:R-:W-:Y:S02]  /*4b10*/  IMAD.MOV.U32 R77, RZ, RZ, R76 ;  /* 0x000000ffff4d7224 */ /* 0x000fe400078e004c */
.L_x_1020:
[----:B------:R-:W-:Y:S05]  /*4b20*/  BSYNC B1 ;  /* 0x0000000000017941 */ /* 0x000fea0003800000 */
.L_x_1018:
        /* <DEDUP_REMOVED lines=11> */
.L_x_1022:
[----:B------:R-:W-:Y:S01]  /*4be0*/  PRMT R117, R117, 0x5410, R117 ;  /* 0x0000541075757816 */ /* 0x000fe20000000075 */
[----:B------:R-:W-:Y:S01]  /*4bf0*/  IMAD.MOV.U32 R3, RZ, RZ, R10 ;  /* 0x000000ffff037224 */ /* 0x000fe200078e000a */
[----:B------:R-:W-:Y:S01]  /*4c00*/  PRMT R11, R11, 0x5410, R12 ;  /* 0x000054100b0b7816 */ /* 0x000fe2000000000c */
[----:B------:R-:W-:Y:S02]  /*4c10*/  IMAD.MOV.U32 R76, RZ, RZ, R83 ;  /* 0x000000ffff4c7224 */ /* 0x000fe400078e0053 */
.L_x_1023:
[----:B------:R-:W-:Y:S05]  /*4c20*/  BSYNC B1 ;  /* 0x0000000000017941 */ /* 0x000fea0003800000 */
.L_x_1021:
        /* <DEDUP_REMOVED lines=11> */
.L_x_1025:
[----:B------:R-:W-:Y:S01]  /*4ce0*/  PRMT R117, R118, 0x7632, R117 ;  /* 0x0000763276757816 */ /* 0x000fe20000000075 */
[----:B------:R-:W-:Y:S01]  /*4cf0*/  IMAD.MOV.U32 R10, RZ, RZ, R3 ;  /* 0x000000ffff0a7224 */ /* 0x000fe200078e0003 */
[----:B------:R-:W-:Y:S01]  /*4d00*/  PRMT R12, R12, 0x7610, R11 ;  /* 0x000076100c0c7816 */ /* 0x000fe2000000000b */
[----:B------:R-:W-:Y:S02]  /*4d10*/  IMAD.MOV.U32 R83, RZ, RZ, R82 ;  /* 0x000000ffff537224 */ /* 0x000fe400078e0052 */
.L_x_1026:
[----:B------:R-:W-:Y:S05]  /*4d20*/  BSYNC B1 ;  /* 0x0000000000017941 */ /* 0x000fea0003800000 */
.L_x_1024:
        /* <DEDUP_REMOVED lines=11> */
.L_x_1028:
[----:B------:R-:W-:Y:S01]  /*4de0*/  PRMT R118, R118, 0x5410, R118 ;  /* 0x0000541076767816 */ /* 0x000fe20000000076 */
[----:B------:R-:W-:Y:S01]  /*4df0*/  IMAD.MOV.U32 R3, RZ, RZ, R10 ;  /* 0x000000ffff037224 */ /* 0x000fe200078e000a */
[----:B------:R-:W-:Y:S01]  /*4e00*/  PRMT R11, R12, 0x7632, R11 ;  /* 0x000076320c0b7816 */ /* 0x000fe2000000000b */
[----:B------:R-:W-:Y:S02]  /*4e10*/  IMAD.MOV.U32 R82, RZ, RZ, R81 ;  /* 0x000000ffff527224 */ /* 0x000fe400078e0051 */
.L_x_1029:
[----:B------:R-:W-:Y:S05]  /*4e20*/  BSYNC B1 ;  /* 0x0000000000017941 */ /* 0x000fea0003800000 */
.L_x_1027:
        /* <DEDUP_REMOVED lines=11> */
.L_x_1031:
[----:B------:R-:W-:Y:S01]  /*4ee0*/  PRMT R118, R119, 0x7632, R118 ;  /* 0x0000763277767816 */ /* 0x000fe20000000076 */
[----:B------:R-:W-:Y:S01]  /*4ef0*/  IMAD.MOV.U32 R10, RZ, RZ, R3 ;  /* 0x000000ffff0a7224 */ /* 0x000fe200078e0003 */
[----:B------:R-:W-:Y:S01]  /*4f00*/  PRMT R12, R11, 0x7610, R12 ;  /* 0x000076100b0c7816 */ /* 0x000fe2000000000c */
[----:B------:R-:W-:Y:S02]  /*4f10*/  IMAD.MOV.U32 R81, RZ, RZ, R80 ;  /* 0x000000ffff517224 */ /* 0x000fe400078e0050 */
.L_x_1032:
[----:B------:R-:W-:Y:S05]  /*4f20*/  BSYNC B1 ;  /* 0x0000000000017941 */ /* 0x000fea0003800000 */
.L_x_1030:
        /* <DEDUP_REMOVED lines=11> */
.L_x_1034:
[----:B------:R-:W-:Y:S01]  /*4fe0*/  PRMT R119, R119, 0x5410, R119 ;  /* 0x0000541077777816 */ /* 0x000fe20000000077 */
[----:B------:R-:W-:Y:S01]  /*4ff0*/  IMAD.MOV.U32 R11, RZ, RZ, R10 ;  /* 0x000000ffff0b7224 */ /* 0x000fe200078e000a */
[----:B------:R-:W-:Y:S01]  /*5000*/  PRMT R13, R12, 0x7610, R13 ;  /* 0x000076100c0d7816 */ /* 0x000fe2000000000d */
[----:B------:R-:W-:Y:S02]  /*5010*/  IMAD.MOV.U32 R80, RZ, RZ, R89 ;  /* 0x000000ffff507224 */ /* 0x000fe400078e0059 */
.L_x_1035:
[----:B------:R-:W-:Y:S05]  /*5020*/  BSYNC B1 ;  /* 0x0000000000017941 */ /* 0x000fea0003800000 */
.L_x_1033:
        /* <DEDUP_REMOVED lines=11> */
.L_x_1037:
[----:B------:R-:W-:Y:S01]  /*50e0*/  PRMT R119, R21, 0x7632, R119 ;  /* 0x0000763215777816 */ /* 0x000fe20000000077 */
[----:B------:R-:W-:Y:S01]  /*50f0*/  IMAD.MOV.U32 R3, RZ, RZ, R11 ;  /* 0x000000ffff037224 */ /* 0x000fe200078e000b */
[----:B------:R-:W-:Y:S01]  /*5100*/  PRMT R10, R13, 0x7610, R10 ;  /* 0x000076100d0a7816 */ /* 0x000fe2000000000a */
[----:B------:R-:W-:Y:S02]  /*5110*/  IMAD.MOV.U32 R89, RZ, RZ, R88 ;  /* 0x000000ffff597224 */ /* 0x000fe400078e0058 */
.L_x_1038:
[----:B------:R-:W-:Y:S05]  /*5120*/  BSYNC B1 ;  /* 0x0000000000017941 */ /* 0x000fea0003800000 */
.L_x_1036:
[----:B------:R-:W-:Y:S01]  /*5130*/  HSETP2.GT.AND P0, PT, R10.H0_H0, R21.H0_H0, PT ;  /* 0x200000150a007234 */ /* 0x000fe20003f04800 */
[----:B------:R-:W-:Y:S04]  /*5140*/  BSSY B1, `(.L_x_1039) ;  /* 0x000000b000017945 */ /* 0x000fe80003800000 */
[----:B------:R-:W-:-:S13]  /*5150*/  ISETP.EQ.OR P0, PT, R2, -0x1, P0 ;  /* 0xffffffff0200780c */ /* 0x000fda0000702670 */
[----:B------:R-:W-:Y:S05]  /*5160*/  @P0 BRA `(.L_x_1040) ;  /* 0x0000005000000947 */ /* 0x000fea0003800000 */
[----:B------:R-:W-:Y:S01]  /*5170*/  ISETP.GE.AND P0, PT, R3, R2, PT ;  /* 0x000000020300720c */ /* 0x000fe20003f06270 */
[----:B------:R-:W-:-:S12]  /*5180*/  IMAD.MOV.U32 R88, RZ, RZ, R3 ;  /* 0x000000ffff587224 */ /* 0x000fd800078e0003 */
[----:B------:R-:W-:Y:S01]  /*5190*/  HSETP2.NEU.OR P0, PT, R10.H0_H0, R21.H0_H0, P0 ;  /* 0x200000150a007234 */ /* 0x000fe2000070d820 */
[----:B------:R-:W-:-:S12]  /*51a0*/  PRMT R21, R21, 0x5410, R10 ;  /* 0x0000541015157816 */ /* 0x000fd8000000000a */
[----:B------:R-:W-:Y:S05]  /*51b0*/  @P0 BRA `(.L_x_1041) ;  /* 0x0000003000000947 */ /* 0x000fea0003800000 */
.L_x_1040:
[----:B------:R-:W-:Y:S01]  /*51c0*/  IMAD.MOV.U32 R88, RZ, RZ, R2 ;  /* 0x000000ffff587224 */ /* 0x000fe200078e0002 */
[----:B------:R-:W-:Y:S01]  /*51d0*/  PRMT R21, R10, 0x5410, R21 ;  /* 0x000054100a157816 */ /* 0x000fe20000000015 */
[----:B------:R-:W-:Y:S02]  /*51e0*/  IMAD.MOV.U32 R2, RZ, RZ, R3 ;  /* 0x000000ffff027224 */ /* 0x000fe400078e0003 */
.L_x_1041:
[----:B------:R-:W-:Y:S05]  /*51f0*/  BSYNC B1 ;  /* 0x0000000000017941 */ /* 0x000fea0003800000 */
.L_x_1039:
[----:B------:R-:W-:Y:S02]  /*5200*/  IADD3 R5, R5, 0x20, RZ ;  /* 0x0000002005057810 */ /* 0x000fe40007ffe0ff */
[----:B------:R-:W-:Y:S02]  /*5210*/  IADD3 R8, P1, R8, 0x40, RZ ;  /* 0x0000004008087810 */ /* 0x000fe40007f3e0ff */
[----:B------:R-:W-:-:S03]  /*5220*/  ISETP.GE.AND P0, PT, R5, c[0x0][0x220], PT ;  /* 0x0000880005007a0c */ /* 0x000fc60003f06270 */
[----:B------:R-:W-:-:S10]  /*5230*/  IMAD.X R7, RZ, RZ, R7, P1 ;  /* 0x000000ffff077224 */ /* 0x000fd400008e0607 */
[----:B------:R-:W-:Y:S01]  /*5240*/  @P0 CALL.REL.NOINC `(.L_x_1042) ;  /* 0x0000001000000944 */ /* 0x000fe20003c00000 */
[----:B------:R-:W-:Y:S05]  /*5250*/  BRA `(.L_x_1043) ;  /* 0xffffbdc000007947 */ /* 0x000fea000383ffff */
.L_x_1042:
[----:B------:R-:W-:Y:S05]  /*5260*/  BRA `(.L_x_847) ;  /* 0x000045b000007947 */ /* 0x000fea0003800000 */
.L_x_848:
[----:B------:R-:W-:Y:S01]  /*5270*/  IABS R6, c[0x0][0x224] ;  /* 0x0000890000067a13 */ /* 0x000fe20000000000 */
[----:B------:R-:W-:Y:S01]  /*5280*/  IMAD.MOV.U32 R89, RZ, RZ, -0x1 ;  /* 0xffffffffff597424 */ /* 0x000fe200078e00ff */
[----:B------:R-:W-:Y:S01]  /*5290*/  IADD3 R7, P0, R121, R5, RZ ;  /* 0x0000000579077210 */ /* 0x000fe20007f1e0ff */
[----:B------:R-:W-:Y:S01]  /*52a0*/  IMAD.MOV.U32 R88, RZ, RZ, -0x1 ;  /* 0xffffffffff587424 */ /* 0x000fe200078e00ff */
[----:B------:R-:W0:Y:S01]  /*52b0*/  I2F.RP R4, R6 ;  /* 0x0000000600047306 */ /* 0x000e220000209400 */
[----:B------:R-:W-:Y:S01]  /*52c0*/  IMAD.MOV.U32 R20, RZ, RZ, -0x1 ;  /* 0xffffffffff147424 */ /* 0x000fe200078e00ff */
[----:B------:R-:W-:Y:S01]  /*52d0*/  LEA.HI.X.SX32 R2, R5, R120, 0x1, P0 ;  /* 0x0000007805027211 */ /* 0x000fe200000f0eff */
[----:B------:R-:W-:Y:S01]  /*52e0*/  IMAD.MOV.U32 R27, RZ, RZ, -0x1 ;  /* 0xffffffffff1b7424 */ /* 0x000fe200078e00ff */
[C---:B------:R-:W-:Y:S01]  /*52f0*/  LEA R8, P0, R7.reuse, c[0x0][0x168], 0x1 ;  /* 0x00005a0007087a11 */ /* 0x040fe200078008ff */
[----:B------:R-:W-:Y:S02]  /*5300*/  IMAD.MOV.U32 R26, RZ, RZ, -0x1 ;  /* 0xffffffffff1a7424 */ /* 0x000fe400078e00ff */
[----:B------:R-:W-:Y:S01]  /*5310*/  IMAD.MOV.U32 R25, RZ, RZ, -0x1 ;  /* 0xffffffffff197424 */ /* 0x000fe200078e00ff */
[----:B------:R-:W-:Y:S01]  /*5320*/  LEA.HI.X R7, R7, c[0x0][0x16c], R2, 0x1, P0 ;  /* 0x00005b0007077a11 */ /* 0x000fe200000f0c02 */
[----:B------:R-:W-:-:S02]  /*5330*/  IMAD.MOV.U32 R2, RZ, RZ, RZ ;  /* 0x000000ffff027224 */ /* 0x000fc400078e00ff */
[----:B------:R-:W-:Y:S02]  /*5340*/  IMAD.MOV.U32 R24, RZ, RZ, -0x1 ;  /* 0xffffffffff187424 */ /* 0x000fe400078e00ff */
[----:B------:R-:W-:Y:S02]  /*5350*/  IMAD.MOV.U32 R31, RZ, RZ, -0x1 ;  /* 0xffffffffff1f7424 */ /* 0x000fe400078e00ff */
[----:B------:R-:W-:Y:S01]  /*5360*/  IMAD.MOV.U32 R30, RZ, RZ, -0x1 ;  /* 0xffffffffff1e7424 */ /* 0x000fe200078e00ff */
[----:B0-----:R-:W0:Y:S01]  /*5370*/  MUFU.RCP R4, R4 ;  /* 0x0000000400047308 */ /* 0x001e220000001000 */
[----:B------:R-:W-:Y:S02]  /*5380*/  IMAD.MOV.U32 R29, RZ, RZ, -0x1 ;  /* 0xffffffffff1d7424 */ /* 0x000fe400078e00ff */
[----:B------:R-:W-:Y:S02]  /*5390*/  IMAD.MOV.U32 R28, RZ, RZ, -0x1 ;  /* 0xffffffffff1c7424 */ /* 0x000fe400078e00ff */
[----:B------:R-:W-:-:S02]  /*53a0*/  IMAD.MOV.U32 R35, RZ, RZ, -0x1 ;  /* 0xffffffffff237424 */ /* 0x000fc400078e00ff */
[----:B------:R-:W-:Y:S02]  /*53b0*/  IMAD.MOV.U32 R34, RZ, RZ, -0x1 ;  /* 0xffffffffff227424 */ /* 0x000fe400078e00ff */
[----:B------:R-:W-:Y:S02]  /*53c0*/  IMAD.MOV.U32 R33, RZ, RZ, -0x1 ;  /* 0xffffffffff217424 */ /* 0x000fe400078e00ff */
[----:B------:R-:W-:Y:S02]  /*53d0*/  IMAD.MOV.U32 R32, RZ, RZ, -0x1 ;  /* 0xffffffffff207424 */ /* 0x000fe400078e00ff */
[----:B------:R-:W-:Y:S02]  /*53e0*/  IMAD.MOV.U32 R39, RZ, RZ, -0x1 ;  /* 0xffffffffff277424 */ /* 0x000fe400078e00ff */
[----:B------:R-:W-:Y:S01]  /*53f0*/  IMAD.MOV.U32 R38, RZ, RZ, -0x1 ;  /* 0xffffffffff267424 */ /* 0x000fe200078e00ff */
[----:B0-----:R-:W-:Y:S01]  /*5400*/  IADD3 R3, R4, 0xffffffe, RZ ;  /* 0x0ffffffe04037810 */ /* 0x001fe20007ffe0ff */
[----:B------:R-:W-:-:S02]  /*5410*/  IMAD.MOV.U32 R37, RZ, RZ, -0x1 ;  /* 0xffffffffff257424 */ /* 0x000fc400078e00ff */
[----:B------:R-:W-:Y:S02]  /*5420*/  IMAD.MOV.U32 R36, RZ, RZ, -0x1 ;  /* 0xffffffffff247424 */ /* 0x000fe400078e00ff */
[----:B------:R-:W-:Y:S01]  /*5430*/  IMAD.MOV.U32 R43, RZ, RZ, -0x1 ;  /* 0xffffffffff2b7424 */ /* 0x000fe200078e00ff */
[----:B------:R-:W0:Y:S01]  /*5440*/  F2I.FTZ.U32.TRUNC.NTZ R3, R3 ;  /* 0x0000000300037305 */ /* 0x000e22000021f000 */
        /* <DEDUP_REMOVED lines=8> */
[----:B0-----:R-:W-:Y:S02]  /*54d0*/  IMAD.MOV R9, RZ, RZ, -R3 ;  /* 0x000000ffff097224 */ /* 0x001fe400078e0a03 */
[----:B------:R-:W-:-:S02]  /*54e0*/  IMAD.MOV.U32 R50, RZ, RZ, -0x1 ;  /* 0xffffffffff327424 */ /* 0x000fc400078e00ff */
[----:B------:R-:W-:Y:S02]  /*54f0*/  IMAD R9, R9, R6, RZ ;  /* 0x0000000609097224 */ /* 0x000fe400078e02ff */
[----:B------:R-:W-:Y:S02]  /*5500*/  IMAD.MOV.U32 R49, RZ, RZ, -0x1 ;  /* 0xffffffffff317424 */ /* 0x000fe400078e00ff */
[----:B------:R-:W-:-:S04]  /*5510*/  IMAD.HI.U32 R4, R3, R9, R2 ;  /* 0x0000000903047227 */ /* 0x000fc800078e0002 */
        /* <DEDUP_REMOVED lines=34> */
.L_x_1236:
[----:B------:R-:W-:-:S06]  /*5740*/  IMAD.MOV.U32 R9, RZ, RZ, R7 ;  /* 0x000000ffff097224 */ /* 0x000fcc00078e0007 */
[----:B------:R-:W2:Y:S01]  /*5750*/  LDG.E.U16.CONSTANT R9, [R8.64] ;  /* 0x0000000408097981 */ /* 0x000ea2000c1e9500 */
[----:B------:R-:W-:Y:S01]  /*5760*/  IABS R11, R5 ;  /* 0x00000005000b7213 */ /* 0x000fe20000000000 */
[----:B------:R-:W-:Y:S01]  /*5770*/  BSSY B1, `(.L_x_1044) ;  /* 0x0000018000017945 */ /* 0x000fe20003800000 */
[----:B------:R-:W-:Y:S02]  /*5780*/  IABS R3, c[0x0][0x224] ;  /* 0x0000890000037a13 */ /* 0x000fe40000000000 */
[----:B------:R-:W-:Y:S01]  /*5790*/  ISETP.GE.AND P1, PT, R5, RZ, PT ;  /* 0x000000ff0500720c */ /* 0x000fe20003f26270 */
[----:B------:R-:W-:Y:S01]  /*57a0*/  IMAD.HI.U32 R10, R4, R11, RZ ;  /* 0x0000000b040a7227 */ /* 0x000fe200078e00ff */
[----:B------:R-:W-:-:S03]  /*57b0*/  ISETP.NE.AND P2, PT, RZ, c[0x0][0x224], PT ;  /* 0x00008900ff007a0c */ /* 0x000fc60003f45270 */
[----:B------:R-:W-:-:S04]  /*57c0*/  IMAD.MOV R10, RZ, RZ, -R10 ;  /* 0x000000ffff0a7224 */ /* 0x000fc800078e0a0a */
[----:B------:R-:W-:-:S05]  /*57d0*/  IMAD R10, R3, R10, R11 ;  /* 0x0000000a030a7224 */ /* 0x000fca00078e020b */
[----:B------:R-:W-:-:S13]  /*57e0*/  ISETP.GT.U32.AND P0, PT, R6, R10, PT ;  /* 0x0000000a0600720c */ /* 0x000fda0003f04070 */
[----:B------:R-:W-:-:S05]  /*57f0*/  @!P0 IMAD.IADD R10, R10, 0x1, -R3 ;  /* 0x000000010a0a8824 */ /* 0x000fca00078e0a03 */
[----:B------:R-:W-:-:S13]  /*5800*/  ISETP.GT.U32.AND P0, PT, R6, R10, PT ;  /* 0x0000000a0600720c */ /* 0x000fda0003f04070 */
[----:B------:R-:W-:-:S04]  /*5810*/  @!P0 IMAD.IADD R10, R10, 0x1, -R3 ;  /* 0x000000010a0a8824 */ /* 0x000fc800078e0a03 */
[----:B------:R-:W-:Y:S01]  /*5820*/  @!P1 IMAD.MOV R10, RZ, RZ, -R10 ;  /* 0x000000ffff0a9224 */ /* 0x000fe200078e0a0a */
[----:B------:R-:W-:-:S06]  /*5830*/  @!P2 LOP3.LUT R10, RZ, c[0x0][0x224], RZ, 0x33, !PT ;  /* 0x00008900ff0aaa12 */ /* 0x000fcc00078e33ff */
[----:B------:R-:W2:Y:S02]  /*5840*/  I2F.F16 R10, R10 ;  /* 0x0000000a000a7306 */ /* 0x000ea40000200c00 */
[----:B--2---:R-:W-:-:S05]  /*5850*/  HFMA2 R3, R10.H0_H0, c[0x0] [0x230].H0_H0, R9.H0_H0 ;  /* 0x20008c000a037a31 */ /* 0x004fca0000040809 */
[----:B------:R-:W-:-:S05]  /*5860*/  HSETP2.GT.AND P0, PT, R3.H0_H0, R98.H1_H1, PT ;  /* 0x3000006203007234 */ /* 0x000fca0003f04800 */
[----:B------:R-:W-:-:S13]  /*5870*/  ISETP.EQ.OR P0, PT, R20, -0x1, P0 ;  /* 0xffffffff1400780c */ /* 0x000fda0000702670 */
[----:B------:R-:W-:Y:S05]  /*5880*/  @P0 BRA `(.L_x_1045) ;  /* 0x0000004000000947 */ /* 0x000fea0003800000 */
[----:B------:R-:W-:Y:S02]  /*5890*/  ISETP.GT.AND P0, PT, R20, R5, PT ;  /* 0x000000051400720c */ /* 0x000fe40003f04270 */
[----:B------:R-:W-:-:S11]  /*58a0*/  PRMT R9, R9, 0x7610, R98 ;  /* 0x0000761009097816 */ /* 0x000fd60000000062 */
[----:B------:R-:W-:-:S13]  /*58b0*/  HSETP2.NEU.OR P0, PT, R3.H0_H0, R98.H1_H1, !P0 ;  /* 0x3000006203007234 */ /* 0x000fda000470d820 */
[----:B------:R-:W-:Y:S05]  /*58c0*/  @P0 BRA `(.L_x_1046) ;  /* 0x0000002000000947 */ /* 0x000fea0003800000 */
.L_x_1045:
[----:B------:R-:W-:Y:S01]  /*58d0*/  PRMT R9, R9, 0x5410, R3 ;  /* 0x0000541009097816 */ /* 0x000fe20000000003 */
[----:B------:R-:W-:Y:S02]  /*58e0*/  IMAD.MOV.U32 R20, RZ, RZ, R5 ;  /* 0x000000ffff147224 */ /* 0x000fe400078e0005 */
.L_x_1046:
[----:B------:R-:W-:Y:S05]  /*58f0*/  BSYNC B1 ;  /* 0x0000000000017941 */ /* 0x000fea0003800000 */
.L_x_1044:
        /* <DEDUP_REMOVED lines=10> */
.L_x_1048:
[----:B------:R-:W-:Y:S01]  /*59a0*/  IMAD.MOV.U32 R3, RZ, RZ, R20 ;  /* 0x000000ffff037224 */ /* 0x000fe200078e0014 */
[----:B------:R-:W-:Y:S01]  /*59b0*/  PRMT R98, R98, 0x5410, R98 ;  /* 0x0000541062627816 */ /* 0x000fe20000000062 */
[----:B------:R-:W-:Y:S01]  /*59c0*/  IMAD.MOV.U32 R20, RZ, RZ, R27 ;  /* 0x000000ffff147224 */ /* 0x000fe200078e001b */
[----:B------:R-:W-:Y:S02]  /*59d0*/  PRMT R9, R9, 0x7632, R9 ;  /* 0x0000763209097816 */ /* 0x000fe40000000009 */
.L_x_1049:
[----:B------:R-:W-:Y:S05]  /*59e0*/  BSYNC B1 ;  /* 0x0000000000017941 */ /* 0x000fea0003800000 */
.L_x_1047:
        /* <DEDUP_REMOVED lines=11> */
.L_x_1051:
[----:B------:R-:W-:Y:S01]  /*5aa0*/  PRMT R98, R97, 0x7632, R98 ;  /* 0x0000763261627816 */ /* 0x000fe20000000062 */
[----:B------:R-:W-:Y:S01]  /*5ab0*/  IMAD.MOV.U32 R10, RZ, RZ, R3 ;  /* 0x000000ffff0a7224 */ /* 0x000fe200078e0003 */
[----:B------:R-:W-:Y:S01]  /*5ac0*/  PRMT R11, R9, 0x7610, R11 ;  /* 0x00007610090b7816 */ /* 0x000fe2000000000b */
[----:B------:R-:W-:Y:S02]  /*5ad0*/  IMAD.MOV.U32 R27, RZ, RZ, R26 ;  /* 0x000000ffff1b7224 */ /* 0x000fe400078e001a */
.L_x_1052:
[----:B------:R-:W-:Y:S05]  /*5ae0*/  BSYNC B1 ;  /* 0x0000000000017941 */ /* 0x000fea0003800000 */
.L_x_1050:
        /* <DEDUP_REMOVED lines=11> */
.L_x_1054:
[----:B------:R-:W-:Y:S01]  /*5ba0*/  PRMT R97, R97, 0x5410, R97 ;  /* 0x0000541061617816 */ /* 0x000fe20000000061 */
[----:B------:R-:W-:Y:S01]  /*5bb0*/  IMAD.MOV.U32 R3, RZ, RZ, R10 ;  /* 0x000000ffff037224 */ /* 0x000fe200078e000a */
[----:B------:R-:W-:Y:S01]  /*5bc0*/  PRMT R9, R9, 0x5410, R11 ;  /* 0x0000541009097816 */ /* 0x000fe2000000000b */
[----:B------:R-:W-:Y:S02]  /*5bd0*/  IMAD.MOV.U32 R26, RZ, RZ, R25 ;  /* 0x000000ffff1a7224 */ /* 0x000fe400078e0019 */
.L_x_1055:
[----:B------:R-:W-:Y:S05]  /*5be0*/  BSYNC B1 ;  /* 0x0000000000017941 */ /* 0x000fea0003800000 */
.L_x_1053:
        /* <DEDUP_REMOVED lines=11> */
.L_x_1057:
[----:B------:R-:W-:Y:S01]  /*5ca0*/  PRMT R97, R96, 0x7632, R97 ;  /* 0x0000763260617816 */ /* 0x000fe20000000061 */
[----:B------:R-:W-:Y:S01]  /*5cb0*/  IMAD.MOV.U32 R10, RZ, RZ, R3 ;  /* 0x000000ffff0a7224 */ /* 0x000fe200078e0003 */
[----:B------:R-:W-:Y:S01]  /*5cc0*/  PRMT R11, R11, 0x7610, R9 ;  /* 0x000076100b0b7816 */ /* 0x000fe20000000009 */
[----:B------:R-:W-:Y:S02]  /*5cd0*/  IMAD.MOV.U32 R25, RZ, RZ, R24 ;  /* 0x000000ffff197224 */ /* 0x000fe400078e0018 */
.L_x_1058:
[----:B------:R-:W-:Y:S05]  /*5ce0*/  BSYNC B1 ;  /* 0x0000000000017941 */ /* 0x000fea0003800000 */
.L_x_1056:
        /* <DEDUP_REMOVED lines=11> */
.L_x_1060:
[----:B------:R-:W-:Y:S01]  /*5da0*/  PRMT R96, R96, 0x5410, R96 ;  /* 0x0000541060607816 */ /* 0x000fe20000000060 */
[----:B------:R-:W-:Y:S01]  /*5db0*/  IMAD.MOV.U32 R3, RZ, RZ, R10 ;  /* 0x000000ffff037224 */ /* 0x000fe200078e000a */
[----:B------:R-:W-:Y:S01]  /*5dc0*/  PRMT R9, R11, 0x7632, R9 ;  /* 0x000076320b097816 */ /* 0x000fe20000000009 */
[----:B------:R-:W-:Y:S02]  /*5dd0*/  IMAD.MOV.U32 R24, RZ, RZ, R31 ;  /* 0x000000ffff187224 */ /* 0x000fe400078e001f */
.L_x_1061:
[----:B------:R-:W-:Y:S05]  /*5de0*/  BSYNC B1 ;  /* 0x0000000000017941 */ /* 0x000fea0003800000 */
.L_x_1059:
        /* <DEDUP_REMOVED lines=11> */
.L_x_1063:
[----:B------:R-:W-:Y:S01]  /*5ea0*/  PRMT R96, R95, 0x7632, R96 ;  /* 0x000076325f607816 */ /* 0x000fe20000000060 */
[----:B------:R-:W-:Y:S01]  /*5eb0*/  IMAD.MOV.U32 R10, RZ, RZ, R3 ;  /* 0x000000ffff0a7224 */ /* 0x000fe200078e0003 */
[----:B------:R-:W-:Y:S01]  /*5ec0*/  PRMT R11, R9, 0x7610, R11 ;  /* 0x00007610090b7816 */ /* 0x000fe2000000000b */
[----:B------:R-:W-:Y:S02]  /*5ed0*/  IMAD.MOV.U32 R31, RZ, RZ, R30 ;  /* 0x000000ffff1f7224 */ /* 0x000fe400078e001e */
.L_x_1064:
[----:B------:R-:W-:Y:S05]  /*5ee0*/  BSYNC B1 ;  /* 0x0000000000017941 */ /* 0x000fea0003800000 */
.L_x_1062:
        /* <DEDUP_REMOVED lines=11> */
.L_x_1066:
[----:B------:R-:W-:Y:S01]  /*5fa0*/  PRMT R95, R95, 0x5410, R95 ;  /* 0x000054105f5f7816 */ /* 0x000fe2000000005f */
[----:B------:R-:W-:Y:S01]  /*5fb0*/  IMAD.MOV.U32 R3, RZ, RZ, R10 ;  /* 0x000000ffff037224 */ /* 0x000fe200078e000a */
[----:B------:R-:W-:Y:S01]  /*5fc0*/  PRMT R9, R9, 0x5410, R11 ;  /* 0x0000541009097816 */ /* 0x000fe2000000000b */
[----:B------:R-:W-:Y:S02]  /*5fd0*/  IMAD.MOV.U32 R30, RZ, RZ, R29 ;  /* 0x000000ffff1e7224 */ /* 0x000fe400078e001d */
.L_x_1067:
[----:B------:R-:W-:Y:S05]  /*5fe0*/  BSYNC B1 ;  /* 0x0000000000017941 */ /* 0x000fea0003800000 */
.L_x_1065:
        /* <DEDUP_REMOVED lines=11> */
.L_x_1069:
[----:B------:R-:W-:Y:S01]  /*60a0*/  PRMT R95, R94, 0x7632, R95 ;  /* 0x000076325e5f7816 */ /* 0x000fe2000000005f */
[----:B------:R-:W-:Y:S01]  /*60b0*/  IMAD.MOV.U32 R10, RZ, RZ, R3 ;  /* 0x000000ffff0a7224 */ /* 0x000fe200078e0003 */
[----:B------:R-:W-:Y:S01]  /*60c0*/  PRMT R11, R11, 0x7610, R9 ;  /* 0x000076100b0b7816 */ /* 0x000fe20000000009 */
[----:B------:R-:W-:Y:S02]  /*60d0*/  IMAD.MOV.U32 R29, RZ, RZ, R28 ;  /* 0x000000ffff1d7224 */ /* 0x000fe400078e001c */
.L_x_1070:
[----:B------:R-:W-:Y:S05]  /*60e0*/  BSYNC B1 ;  /* 0x0000000000017941 */ /* 0x000fea0003800000 */
.L_x_1068:
        /* <DEDUP_REMOVED lines=11> */
.L_x_1072:
[----:B------:R-:W-:Y:S01]  /*61a0*/  PRMT R94, R94, 0x5410, R94 ;  /* 0x000054105e5e7816 */ /* 0x000fe2000000005e */
[----:B------:R-:W-:Y:S01]  /*61b0*/  IMAD.MOV.U32 R3, RZ, RZ, R10 ;  /* 0x000000ffff037224 */ /* 0x000fe200078e000a */
[----:B------:R-:W-:Y:S01]  /*61c0*/  PRMT R9, R11, 0x7632, R9 ;  /* 0x000076320b097816 */ /* 0x000fe20000000009 */
[----:B------:R-:W-:Y:S02]  /*61d0*/  IMAD.MOV.U32 R28, RZ, RZ, R35 ;  /* 0x000000ffff1c7224 */ /* 0x000fe400078e0023 */
.L_x_1073:
[----:B------:R-:W-:Y:S05]  /*61e0*/  BSYNC B1 ;  /* 0x0000000000017941 */ /* 0x000fea0003800000 */
.L_x_1071:
        /* <DEDUP_REMOVED lines=11> */
.L_x_1075:
[----:B------:R-:W-:Y:S01]  /*62a0*/  PRMT R94, R93, 0x7632, R94 ;  /* 0x000076325d5e7816 */ /* 0x000fe2000000005e */
[----:B------:R-:W-:Y:S01]  /*62b0*/  IMAD.MOV.U32 R10, RZ, RZ, R3 ;  /* 0x000000ffff0a7224 */ /* 0x000fe200078e0003 */
[----:B------:R-:W-:Y:S01]  /*62c0*/  PRMT R11, R9, 0x7610, R11 ;  /* 0x00007610090b7816 */ /* 0x000fe2000000000b */
[----:B------:R-:W-:Y:S02]  /*62d0*/  IMAD.MOV.U32 R35, RZ, RZ, R34 ;  /* 0x000000ffff237224 */ /* 0x000fe400078e0022 */
.L_x_1076:
[----:B------:R-:W-:Y:S05]  /*62e0*/  BSYNC B1 ;  /* 0x0000000000017941 */ /* 0x000fea0003800000 */
.L_x_1074:
        /* <DEDUP_REMOVED lines=11> */
.L_x_1078:
[----:B------:R-:W-:Y:S01]  /*63a0*/  PRMT R93, R93, 0x5410, R93 ;  /* 0x000054105d5d7816 */ /* 0x000fe2000000005d */
[----:B------:R-:W-:Y:S01]  /*63b0*/  IMAD.MOV.U32 R3, RZ, RZ, R10 ;  /* 0x000000ffff037224 */ /* 0x000fe200078e000a */
[----:B------:R-:W-:Y:S01]  /*63c0*/  PRMT R9, R9, 0x5410, R11 ;  /* 0x0000541009097816 */ /* 0x000fe2000000000b */
[----:B------:R-:W-:Y:S02]  /*63d0*/  IMAD.MOV.U32 R34, RZ, RZ, R33 ;  /* 0x000000ffff227224 */ /* 0x000fe400078e0021 */
.L_x_1079:
[----:B------:R-:W-:Y:S05]  /*63e0*/  BSYNC B1 ;  /* 0x0000000000017941 */ /* 0x000fea0003800000 */
.L_x_1077:
        /* <DEDUP_REMOVED lines=11> */
.L_x_1081:
[----:B------:R-:W-:Y:S01]  /*64a0*/  PRMT R93, R92, 0x7610, R93 ;  /* 0x000076105c5d7816 */ /* 0x000fe2000000005d */
[----:B------:R-:W-:Y:S01]  /*64b0*/  IMAD.MOV.U32 R10, RZ, RZ, R3 ;  /* 0x000000ffff0a7224 */ /* 0x000fe200078e0003 */
[----:B------:R-:W-:Y:S01]  /*64c0*/  PRMT R9, R9, 0x7632, R9 ;  /* 0x0000763209097816 */ /* 0x000fe20000000009 */
[----:B------:R-:W-:Y:S02]  /*64d0*/  IMAD.MOV.U32 R33, RZ, RZ, R32 ;  /* 0x000000ffff217224 */ /* 0x000fe400078e0020 */
.L_x_1082:
[----:B------:R-:W-:Y:S05]  /*64e0*/  BSYNC B1 ;  /* 0x0000000000017941 */ /* 0x000fea0003800000 */
.L_x_1080:
        /* <DEDUP_REMOVED lines=11> */
.L_x_1084:
[----:B------:R-:W-:Y:S01]  /*65a0*/  PRMT R92, R91, 0x7610, R92 ;  /* 0x000076105b5c7816 */ /* 0x000fe2000000005c */
[----:B------:R-:W-:Y:S01]  /*65b0*/  IMAD.MOV.U32 R3, RZ, RZ, R10 ;  /* 0x000000ffff037224 */ /* 0x000fe200078e000a */
[----:B------:R-:W-:Y:S01]  /*65c0*/  PRMT R11, R9, 0x7610, R11 ;  /* 0x00007610090b7816 */ /* 0x000fe2000000000b */
[----:B------:R-:W-:Y:S02]  /*65d0*/  IMAD.MOV.U32 R32, RZ, RZ, R39 ;  /* 0x000000ffff207224 */ /* 0x000fe400078e0027 */
.L_x_1085:
[----:B------:R-:W-:Y:S05]  /*65e0*/  BSYNC B1 ;  /* 0x0000000000017941 */ /* 0x000fea0003800000 */
.L_x_1083:
        /* <DEDUP_REMOVED lines=11> */
.L_x_1087:
[----:B------:R-:W-:Y:S01]  /*66a0*/  PRMT R91, R91, 0x7632, R91 ;  /* 0x000076325b5b7816 */ /* 0x000fe2000000005b */
[----:B------:R-:W-:Y:S01]  /*66b0*/  IMAD.MOV.U32 R10, RZ, RZ, R3 ;  /* 0x000000ffff0a7224 */ /* 0x000fe200078e0003 */
[----:B------:R-:W-:Y:S01]  /*66c0*/  PRMT R9, R9, 0x5410, R11 ;  /* 0x0000541009097816 */ /* 0x000fe2000000000b */
[----:B------:R-:W-:Y:S02]  /*66d0*/  IMAD.MOV.U32 R39, RZ, RZ, R38 ;  /* 0x000000ffff277224 */ /* 0x000fe400078e0026 */
.L_x_1088:
[----:B------:R-:W-:Y:S05]  /*66e0*/  BSYNC B1 ;  /* 0x0000000000017941 */ /* 0x000fea0003800000 */
.L_x_1086:
        /* <DEDUP_REMOVED lines=11> */
.L_x_1090:
[----:B------:R-:W-:Y:S01]  /*67a0*/  PRMT R91, R91, 0x5410, R90 ;  /* 0x000054105b5b7816 */ /* 0x000fe2000000005a */
[----:B------:R-:W-:Y:S01]  /*67b0*/  IMAD.MOV.U32 R3, RZ, RZ, R10 ;  /* 0x000000ffff037224 */ /* 0x000fe200078e000a */
[----:B------:R-:W-:Y:S01]  /*67c0*/  PRMT R11, R11, 0x7610, R9 ;  /* 0x000076100b0b7816 */ /* 0x000fe20000000009 */
[----:B------:R-:W-:Y:S02]  /*67d0*/  IMAD.MOV.U32 R38, RZ, RZ, R37 ;  /* 0x000000ffff267224 */ /* 0x000fe400078e0025 */
.L_x_1091:
[----:B------:R-:W-:Y:S05]  /*67e0*/  BSYNC B1 ;  /* 0x0000000000017941 */ /* 0x000fea0003800000 */
.L_x_1089:
        /* <DEDUP_REMOVED lines=11> */
.L_x_1093:
[----:B------:R-:W-:Y:S01]  /*68a0*/  PRMT R90, R90, 0x7632, R90 ;  /* 0x000076325a5a7816 */ /* 0x000fe2000000005a */
[----:B------:R-:W-:Y:S01]  /*68b0*/  IMAD.MOV.U32 R10, RZ, RZ, R3 ;  /* 0x000000ffff0a7224 */ /* 0x000fe200078e0003 */
[----:B------:R-:W-:Y:S01]  /*68c0*/  PRMT R9, R9, 0x7610, R11 ;  /* 0x0000761009097816 */ /* 0x000fe2000000000b */
[----:B------:R-:W-:Y:S02]  /*68d0*/  IMAD.MOV.U32 R37, RZ, RZ, R36 ;  /* 0x000000ffff257224 */ /* 0x000fe400078e0024 */
.L_x_1094:
[----:B------:R-:W-:Y:S05]  /*68e0*/  BSYNC B1 ;  /* 0x0000000000017941 */ /* 0x000fea0003800000 */
.L_x_1092:
        /* <DEDUP_REMOVED lines=11> */
.L_x_1096:
[----:B------:R-:W-:Y:S01]  /*69a0*/  PRMT R90, R90, 0x5410, R0 ;  /* 0x000054105a5a7816 */ /* 0x000fe20000000000 */
[----:B------:R-:W-:Y:S01]  /*69b0*/  IMAD.MOV.U32 R3, RZ, RZ, R10 ;  /* 0x000000ffff037224 */ /* 0x000fe200078e000a */
[----:B------:R-:W-:Y:S01]  /*69c0*/  PRMT R11, R11, 0x7610, R9 ;  /* 0x000076100b0b7816 */ /* 0x000fe20000000009 */
[----:B------:R-:W-:Y:S02]  /*69d0*/  IMAD.MOV.U32 R36, RZ, RZ, R43 ;  /* 0x000000ffff247224 */ /* 0x000fe400078e002b */
.L_x_1097:
[----:B------:R-:W-:Y:S05]  /*69e0*/  BSYNC B1 ;  /* 0x0000000000017941 */ /* 0x000fea0003800000 */
.L_x_1095:
        /* <DEDUP_REMOVED lines=11> */
.L_x_1099:
[----:B------:R-:W-:Y:S01]  /*6aa0*/  PRMT R0, R0, 0x7632, R0 ;  /* 0x0000763200007816 */ /* 0x000fe20000000000 */
[----:B------:R-:W-:Y:S01]  /*6ab0*/  IMAD.MOV.U32 R10, RZ, RZ, R3 ;  /* 0x000000ffff0a7224 */ /* 0x000fe200078e0003 */
[----:B------:R-:W-:Y:S01]  /*6ac0*/  PRMT R9, R9, 0x7610, R11 ;  /* 0x0000761009097816 */ /* 0x000fe2000000000b */
[----:B------:R-:W-:Y:S02]  /*6ad0*/  IMAD.MOV.U32 R43, RZ, RZ, R42 ;  /* 0x000000ffff2b7224 */ /* 0x000fe400078e002a */
.L_x_1100:
[----:B------:R-:W-:Y:S05]  /*6ae0*/  BSYNC B1 ;  /* 0x0000000000017941 */ /* 0x000fea0003800000 */
.L_x_1098:
        /* <DEDUP_REMOVED lines=11> */
.L_x_1102:
[----:B------:R-:W-:Y:S01]  /*6ba0*/  PRMT R0, R0, 0x7610, R92 ;  /* 0x0000761000007816 */ /* 0x000fe2000000005c */
[----:B------:R-:W-:Y:S01]  /*6bb0*/  IMAD.MOV.U32 R3, RZ, RZ, R10 ;  /* 0x000000ffff037224 */ /* 0x000fe200078e000a */
[----:B------:R-:W-:Y:S01]  /*6bc0*/  PRMT R9, R9, 0x7632, R9 ;  /* 0x0000763209097816 */ /* 0x000fe20000000009 */
[----:B------:R-:W-:Y:S02]  /*6bd0*/  IMAD.MOV.U32 R42, RZ, RZ, R41 ;  /* 0x000000ffff2a7224 */ /* 0x000fe400078e0029 */
.L_x_1103:
[----:B------:R-:W-:Y:S05]  /*6be0*/  BSYNC B1 ;  /* 0x0000000000017941 */ /* 0x000fea0003800000 */
.L_x_1101:
        /* <DEDUP_REMOVED lines=11> */
.L_x_1105:
[----:B------:R-:W-:Y:S01]  /*6ca0*/  PRMT R92, R92, 0x7610, R99 ;  /* 0x000076105c5c7816 */ /* 0x000fe20000000063 */
[----:B------:R-:W-:Y:S01]  /*6cb0*/  IMAD.MOV.U32 R10, RZ, RZ, R3 ;  /* 0x000000ffff0a7224 */ /* 0x000fe200078e0003 */
[----:B------:R-:W-:Y:S01]  /*6cc0*/  PRMT R11, R9, 0x7610, R11 ;  /* 0x00007610090b7816 */ /* 0x000fe2000000000b */
[----:B------:R-:W-:Y:S02]  /*6cd0*/  IMAD.MOV.U32 R41, RZ, RZ, R40 ;  /* 0x000000ffff297224 */ /* 0x000fe400078e0028 */
.L_x_1106:
[----:B------:R-:W-:Y:S05]  /*6ce0*/  BSYNC B1 ;  /* 0x0000000000017941 */ /* 0x000fea0003800000 */
.L_x_1104:
        /* <DEDUP_REMOVED lines=11> */
.L_x_1108:
[----:B------:R-:W-:Y:S01]  /*6da0*/  PRMT R99, R99, 0x5410, R99 ;  /* 0x0000541063637816 */ /* 0x000fe20000000063 */
[----:B------:R-:W-:Y:S01]  /*6db0*/  IMAD.MOV.U32 R3, RZ, RZ, R10 ;  /* 0x000000ffff037224 */ /* 0x000fe200078e000a */
[----:B------:R-:W-:Y:S01]  /*6dc0*/  PRMT R9, R9, 0x5410, R11 ;  /* 0x0000541009097816 */ /* 0x000fe2000000000b */
[----:B------:R-:W-:Y:S02]  /*6dd0*/  IMAD.MOV.U32 R40, RZ, RZ, R47 ;  /* 0x000000ffff287224 */ /* 0x000fe400078e002f */
.L_x_1109:
[----:B------:R-:W-:Y:S05]  /*6de0*/  BSYNC B1 ;  /* 0x0000000000017941 */ /* 0x000fea0003800000 */
.L_x_1107:
        /* <DEDUP_REMOVED lines=11> */
.L_x_1111:
[----:B------:R-:W-:Y:S01]  /*6ea0*/  PRMT R99, R100, 0x7632, R99 ;  /* 0x0000763264637816 */ /* 0x000fe20000000063 */
[----:B------:R-:W-:Y:S01]  /*6eb0*/  IMAD.MOV.U32 R10, RZ, RZ, R3 ;  /* 0x000000ffff0a7224 */ /* 0x000fe200078e0003 */
[----:B------:R-:W-:Y:S01]  /*6ec0*/  PRMT R11, R11, 0x7610, R9 ;  /* 0x000076100b0b7816 */ /* 0x000fe20000000009 */
[----:B------:R-:W-:Y:S02]  /*6ed0*/  IMAD.MOV.U32 R47, RZ, RZ, R46 ;  /* 0x000000ffff2f7224 */ /* 0x000fe400078e002e */
.L_x_1112:
[----:B------:R-:W-:Y:S05]  /*6ee0*/  BSYNC B1 ;  /* 0x0000000000017941 */ /* 0x000fea0003800000 */
.L_x_1110:
        /* <DEDUP_REMOVED lines=11> */
.L_x_1114:
[----:B------:R-:W-:Y:S01]  /*6fa0*/  PRMT R100, R100, 0x5410, R100 ;  /* 0x0000541064647816 */ /* 0x000fe20000000064 */
[----:B------:R-:W-:Y:S01]  /*6fb0*/  IMAD.MOV.U32 R3, RZ, RZ, R10 ;  /* 0x000000ffff037224 */ /* 0x000fe200078e000a */
[----:B------:R-:W-:Y:S01]  /*6fc0*/  PRMT R9, R11, 0x7632, R9 ;  /* 0x000076320b097816 */ /* 0x000fe20000000009 */
[----:B------:R-:W-:Y:S02]  /*6fd0*/  IMAD.MOV.U32 R46, RZ, RZ, R45 ;  /* 0x000000ffff2e7224 */ /* 0x000fe400078e002d */
.L_x_1115:
[----:B------:R-:W-:Y:S05]  /*6fe0*/  BSYNC B1 ;  /* 0x0000000000017941 */ /* 0x000fea0003800000 */
.L_x_1113:
        /* <DEDUP_REMOVED lines=11> */
.L_x_1117:
[----:B------:R-:W-:Y:S01]  /*70a0*/  PRMT R100, R101, 0x7632, R100 ;  /* 0x0000763265647816 */ /* 0x000fe20000000064 */
[----:B------:R-:W-:Y:S01]  /*70b0*/  IMAD.MOV.U32 R10, RZ, RZ, R3 ;  /* 0x000000ffff0a7224 */ /* 0x000fe200078e0003 */
[----:B------:R-:W-:Y:S01]  /*70c0*/  PRMT R11, R9, 0x7610, R11 ;  /* 0x00007610090b7816 */ /* 0x000fe2000000000b */
[----:B------:R-:W-:Y:S02]  /*70d0*/  IMAD.MOV.U32 R45, RZ, RZ, R44 ;  /* 0x000000ffff2d7224 */ /* 0x000fe400078e002c */
.L_x_1118:
[----:B------:R-:W-:Y:S05]  /*70e0*/  BSYNC B1 ;  /* 0x0000000000017941 */ /* 0x000fea0003800000 */
.L_x_1116:
        /* <DEDUP_REMOVED lines=11> */
.L_x_1120:
[----:B------:R-:W-:Y:S01]  /*71a0*/  PRMT R101, R101, 0x5410, R101 ;  /* 0x0000541065657816 */ /* 0x000fe20000000065 */
[----:B------:R-:W-:Y:S01]  /*71b0*/  IMAD.MOV.U32 R3, RZ, RZ, R10 ;  /* 0x000000ffff037224 */ /* 0x000fe200078e000a */
[----:B------:R-:W-:Y:S01]  /*71c0*/  PRMT R9, R9, 0x5410, R11 ;  /* 0x0000541009097816 */ /* 0x000fe2000000000b */
[----:B------:R-:W-:Y:S02]  /*71d0*/  IMAD.MOV.U32 R44, RZ, RZ, R51 ;  /* 0x000000ffff2c7224 */ /* 0x000fe400078e0033 */
.L_x_1121:
[----:B------:R-:W-:Y:S05]  /*71e0*/  BSYNC B1 ;  /* 0x0000000000017941 */ /* 0x000fea0003800000 */
.L_x_1119:
        /* <DEDUP_REMOVED lines=11> */
.L_x_1123:
[----:B------:R-:W-:Y:S01]  /*72a0*/  PRMT R101, R102, 0x7632, R101 ;  /* 0x0000763266657816 */ /* 0x000fe20000000065 */
[----:B------:R-:W-:Y:S01]  /*72b0*/  IMAD.MOV.U32 R10, RZ, RZ, R3 ;  /* 0x000000ffff0a7224 */ /* 0x000fe200078e0003 */
[----:B------:R-:W-:Y:S01]  /*72c0*/  PRMT R11, R11, 0x7610, R9 ;  /* 0x000076100b0b7816 */ /* 0x000fe20000000009 */
[----:B------:R-:W-:Y:S02]  /*72d0*/  IMAD.MOV.U32 R51, RZ, RZ, R50 ;  /* 0x000000ffff337224 */ /* 0x000fe400078e0032 */
.L_x_1124:
[----:B------:R-:W-:Y:S05]  /*72e0*/  BSYNC B1 ;  /* 0x0000000000017941 */ /* 0x000fea0003800000 */
.L_x_1122:
        /* <DEDUP_REMOVED lines=11> */
.L_x_1126:
[----:B------:R-:W-:Y:S01]  /*73a0*/  PRMT R102, R102, 0x5410, R102 ;  /* 0x0000541066667816 */ /* 0x000fe20000000066 */
[----:B------:R-:W-:Y:S01]  /*73b0*/  IMAD.MOV.U32 R3, RZ, RZ, R10 ;  /* 0x000000ffff037224 */ /* 0x000fe200078e000a */
[----:B------:R-:W-:Y:S01]  /*73c0*/  PRMT R9, R11, 0x7632, R9 ;  /* 0x000076320b097816 */ /* 0x000fe20000000009 */
[----:B------:R-:W-:Y:S02]  /*73d0*/  IMAD.MOV.U32 R50, RZ, RZ, R49 ;  /* 0x000000ffff327224 */ /* 0x000fe400078e0031 */
.L_x_1127:
[----:B------:R-:W-:Y:S05]  /*73e0*/  BSYNC B1 ;  /* 0x0000000000017941 */ /* 0x000fea0003800000 */
.L_x_1125:
        /* <DEDUP_REMOVED lines=11> */
.L_x_1129:
[----:B------:R-:W-:Y:S01]  /*74a0*/  PRMT R102, R103, 0x7632, R102 ;  /* 0x0000763267667816 */ /* 0x000fe20000000066 */
[----:B------:R-:W-:Y:S01]  /*74b0*/  IMAD.MOV.U32 R10, RZ, RZ, R3 ;  /* 0x000000ffff0a7224 */ /* 0x000fe200078e0003 */
[----:B------:R-:W-:Y:S01]  /*74c0*/  PRMT R11, R9, 0x7610, R11 ;  /* 0x00007610090b7816 */ /* 0x000fe2000000000b */
[----:B------:R-:W-:Y:S02]  /*74d0*/  IMAD.MOV.U32 R49, RZ, RZ, R48 ;  /* 0x000000ffff317224 */ /* 0x000fe400078e0030 */
.L_x_1130:
[----:B------:R-:W-:Y:S05]  /*74e0*/  BSYNC B1 ;  /* 0x0000000000017941 */ /* 0x000fea0003800000 */
.L_x_1128:
        /* <DEDUP_REMOVED lines=11> */
.L_x_1132:
[----:B------:R-:W-:Y:S01]  /*75a0*/  PRMT R103, R103, 0x5410, R103 ;  /* 0x0000541067677816 */ /* 0x000fe20000000067 */
[----:B------:R-:W-:Y:S01]  /*75b0*/  IMAD.MOV.U32 R3, RZ, RZ, R10 ;  /* 0x000000ffff037224 */ /* 0x000fe200078e000a */
[----:B------:R-:W-:Y:S01]  /*75c0*/  PRMT R9, R9, 0x5410, R11 ;  /* 0x0000541009097816 */ /* 0x000fe2000000000b */
[----:B------:R-:W-:Y:S02]  /*75d0*/  IMAD.MOV.U32 R48, RZ, RZ, R55 ;  /* 0x000000ffff307224 */ /* 0x000fe400078e0037 */
.L_x_1133:
[----:B------:R-:W-:Y:S05]  /*75e0*/  BSYNC B1 ;  /* 0x0000000000017941 */ /* 0x000fea0003800000 */
.L_x_1131:
        /* <DEDUP_REMOVED lines=11> */
.L_x_1135:
[----:B------:R-:W-:Y:S01]  /*76a0*/  PRMT R103, R104, 0x7632, R103 ;  /* 0x0000763268677816 */ /* 0x000fe20000000067 */
[----:B------:R-:W-:Y:S01]  /*76b0*/  IMAD.MOV.U32 R10, RZ, RZ, R3 ;  /* 0x000000ffff0a7224 */ /* 0x000fe200078e0003 */
[----:B------:R-:W-:Y:S01]  /*76c0*/  PRMT R11, R11, 0x7610, R9 ;  /* 0x000076100b0b7816 */ /* 0x000fe20000000009 */
[----:B------:R-:W-:Y:S02]  /*76d0*/  IMAD.MOV.U32 R55, RZ, RZ, R54 ;  /* 0x000000ffff377224 */ /* 0x000fe400078e0036 */
.L_x_1136:
[----:B------:R-:W-:Y:S05]  /*76e0*/  BSYNC B1 ;  /* 0x0000000000017941 */ /* 0x000fea0003800000 */
.L_x_1134:
        /* <DEDUP_REMOVED lines=11> */
.L_x_1138:
[----:B------:R-:W-:Y:S01]  /*77a0*/  PRMT R104, R104, 0x5410, R104 ;  /* 0x0000541068687816 */ /* 0x000fe20000000068 */
[----:B------:R-:W-:Y:S01]  /*77b0*/  IMAD.MOV.U32 R3, RZ, RZ, R10 ;  /* 0x000000ffff037224 */ /* 0x000fe200078e000a */
[----:B------:R-:W-:Y:S01]  /*77c0*/  PRMT R9, R11, 0x7632, R9 ;  /* 0x000076320b097816 */ /* 0x000fe20000000009 */
[----:B------:R-:W-:Y:S02]  /*77d0*/  IMAD.MOV.U32 R54, RZ, RZ, R53 ;  /* 0x000000ffff367224 */ /* 0x000fe400078e0035 */
.L_x_1139:
[----:B------:R-:W-:Y:S05]  /*77e0*/  BSYNC B1 ;  /* 0x0000000000017941 */ /* 0x000fea0003800000 */
.L_x_1137:
        /* <DEDUP_REMOVED lines=11> */
.L_x_1141:
[----:B------:R-:W-:Y:S01]  /*78a0*/  PRMT R104, R105, 0x7632, R104 ;  /* 0x0000763269687816 */ /* 0x000fe20000000068 */
[----:B------:R-:W-:Y:S01]  /*78b0*/  IMAD.MOV.U32 R10, RZ, RZ, R3 ;  /* 0x000000ffff0a7224 */ /* 0x000fe200078e0003 */
[----:B------:R-:W-:Y:S01]  /*78c0*/  PRMT R11, R9, 0x7610, R11 ;  /* 0x00007610090b7816 */ /* 0x000fe2000000000b */
[----:B------:R-:W-:Y:S02]  /*78d0*/  IMAD.MOV.U32 R53, RZ, RZ, R52 ;  /* 0x000000ffff357224 */ /* 0x000fe400078e0034 */
.L_x_1142:
[----:B------:R-:W-:Y:S05]  /*78e0*/  BSYNC B1 ;  /* 0x0000000000017941 */ /* 0x000fea0003800000 */
.L_x_1140:
        /* <DEDUP_REMOVED lines=11> */
.L_x_1144:
[----:B------:R-:W-:Y:S01]  /*79a0*/  PRMT R105, R105, 0x5410, R105 ;  /* 0x0000541069697816 */ /* 0x000fe20000000069 */
[----:B------:R-:W-:Y:S01]  /*79b0*/  IMAD.MOV.U32 R3, RZ, RZ, R10 ;  /* 0x000000ffff037224 */ /* 0x000fe200078e000a */
[----:B------:R-:W-:Y:S01]  /*79c0*/  PRMT R9, R9, 0x5410, R11 ;  /* 0x0000541009097816 */ /* 0x000fe2000000000b */
[----:B------:R-:W-:Y:S02]  /*79d0*/  IMAD.MOV.U32 R52, RZ, RZ, R59 ;  /* 0x000000ffff347224 */ /* 0x000fe400078e003b */
.L_x_1145:
[----:B------:R-:W-:Y:S05]  /*79e0*/  BSYNC B1 ;  /* 0x0000000000017941 */ /* 0x000fea0003800000 */
.L_x_1143:
        /* <DEDUP_REMOVED lines=11> */
.L_x_1147:
[----:B------:R-:W-:Y:S01]  /*7aa0*/  PRMT R105, R106, 0x7632, R105 ;  /* 0x000076326a697816 */ /* 0x000fe20000000069 */
[----:B------:R-:W-:Y:S01]  /*7ab0*/  IMAD.MOV.U32 R10, RZ, RZ, R3 ;  /* 0x000000ffff0a7224 */ /* 0x000fe200078e0003 */
[----:B------:R-:W-:Y:S01]  /*7ac0*/  PRMT R11, R11, 0x7610, R9 ;  /* 0x000076100b0b7816 */ /* 0x000fe20000000009 */
[----:B------:R-:W-:Y:S02]  /*7ad0*/  IMAD.MOV.U32 R59, RZ, RZ, R58 ;  /* 0x000000ffff3b7224 */ /* 0x000fe400078e003a */
.L_x_1148:
[----:B------:R-:W-:Y:S05]  /*7ae0*/  BSYNC B1 ;  /* 0x0000000000017941 */ /* 0x000fea0003800000 */
.L_x_1146:
        /* <DEDUP_REMOVED lines=11> */
.L_x_1150:
[----:B------:R-:W-:Y:S01]  /*7ba0*/  PRMT R106, R106, 0x5410, R106 ;  /* 0x000054106a6a7816 */ /* 0x000fe2000000006a */
[----:B------:R-:W-:Y:S01]  /*7bb0*/  IMAD.MOV.U32 R3, RZ, RZ, R10 ;  /* 0x000000ffff037224 */ /* 0x000fe200078e000a */
[----:B------:R-:W-:Y:S01]  /*7bc0*/  PRMT R9, R11, 0x7632, R9 ;  /* 0x000076320b097816 */ /* 0x000fe20000000009 */
[----:B------:R-:W-:Y:S02]  /*7bd0*/  IMAD.MOV.U32 R58, RZ, RZ, R57 ;  /* 0x000000ffff3a7224 */ /* 0x000fe400078e0039 */
.L_x_1151:
[----:B------:R-:W-:Y:S05]  /*7be0*/  BSYNC B1 ;  /* 0x0000000000017941 */ /* 0x000fea0003800000 */
.L_x_1149:
        /* <DEDUP_REMOVED lines=11> */
.L_x_1153:
[----:B------:R-:W-:Y:S01]  /*7ca0*/  PRMT R106, R107, 0x7632, R106 ;  /* 0x000076326b6a7816 */ /* 0x000fe2000000006a */
[----:B------:R-:W-:Y:S01]  /*7cb0*/  IMAD.MOV.U32 R10, RZ, RZ, R3 ;  /* 0x000000ffff0a7224 */ /* 0x000fe200078e0003 */
[----:B------:R-:W-:Y:S01]  /*7cc0*/  PRMT R11, R9, 0x7610, R11 ;  /* 0x00007610090b7816 */ /* 0x000fe2000000000b */
[----:B------:R-:W-:Y:S02]  /*7cd0*/  IMAD.MOV.U32 R57, RZ, RZ, R56 ;  /* 0x000000ffff397224 */ /* 0x000fe400078e0038 */
.L_x_1154:
[----:B------:R-:W-:Y:S05]  /*7ce0*/  BSYNC B1 ;  /* 0x0000000000017941 */ /* 0x000fea0003800000 */
.L_x_1152:
        /* <DEDUP_REMOVED lines=11> */
.L_x_1156:
[----:B------:R-:W-:Y:S01]  /*7da0*/  PRMT R107, R107, 0x5410, R107 ;  /* 0x000054106b6b7816 */ /* 0x000fe2000000006b */
[----:B------:R-:W-:Y:S01]  /*7db0*/  IMAD.MOV.U32 R3, RZ, RZ, R10 ;  /* 0x000000ffff037224 */ /* 0x000fe200078e000a */
[----:B------:R-:W-:Y:S01]  /*7dc0*/  PRMT R9, R9, 0x5410, R11 ;  /* 0x0000541009097816 */ /* 0x000fe2000000000b */
[----:B------:R-:W-:Y:S02]  /*7dd0*/  IMAD.MOV.U32 R56, RZ, RZ, R63 ;  /* 0x000000ffff387224 */ /* 0x000fe400078e003f */
.L_x_1157:
[----:B------:R-:W-:Y:S05]  /*7de0*/  BSYNC B1 ;  /* 0x0000000000017941 */ /* 0x000fea0003800000 */
.L_x_1155:
        /* <DEDUP_REMOVED lines=11> */
.L_x_1159:
[----:B------:R-:W-:Y:S01]  /*7ea0*/  PRMT R107, R108, 0x7632, R107 ;  /* 0x000076326c6b7816 */ /* 0x000fe2000000006b */
[----:B------:R-:W-:Y:S01]  /*7eb0*/  IMAD.MOV.U32 R10, RZ, RZ, R3 ;  /* 0x000000ffff0a7224 */ /* 0x000fe200078e0003 */
[----:B------:R-:W-:Y:S01]  /*7ec0*/  PRMT R11, R11, 0x7610, R9 ;  /* 0x000076100b0b7816 */ /* 0x000fe20000000009 */
[----:B------:R-:W-:Y:S02]  /*7ed0*/  IMAD.MOV.U32 R63, RZ, RZ, R62 ;  /* 0x000000ffff3f7224 */ /* 0x000fe400078e003e */
.L_x_1160:
[----:B------:R-:W-:Y:S05]  /*7ee0*/  BSYNC B1 ;  /* 0x0000000000017941 */ /* 0x000fea0003800000 */
.L_x_1158:
        /* <DEDUP_REMOVED lines=11> */
.L_x_1162:
[----:B------:R-:W-:Y:S01]  /*7fa0*/  PRMT R108, R108, 0x5410, R108 ;  /* 0x000054106c6c7816 */ /* 0x000fe2000000006c */
[----:B------:R-:W-:Y:S01]  /*7fb0*/  IMAD.MOV.U32 R3, RZ, RZ, R10 ;  /* 0x000000ffff037224 */ /* 0x000fe200078e000a */
[----:B------:R-:W-:Y:S01]  /*7fc0*/  PRMT R9, R11, 0x7632, R9 ;  /* 0x000076320b097816 */ /* 0x000fe20000000009 */
[----:B------:R-:W-:Y:S02]  /*7fd0*/  IMAD.MOV.U32 R62, RZ, RZ, R61 ;  /* 0x000000ffff3e7224 */ /* 0x000fe400078e003d */
.L_x_1163:
[----:B------:R-:W-:Y:S05]  /*7fe0*/  BSYNC B1 ;  /* 0x0000000000017941 */ /* 0x000fea0003800000 */
.L_x_1161:
        /* <DEDUP_REMOVED lines=11> */
.L_x_1165:
[----:B------:R-:W-:Y:S01]  /*80a0*/  PRMT R108, R109, 0x7632, R108 ;  /* 0x000076326d6c7816 */ /* 0x000fe2000000006c */
[----:B------:R-:W-:Y:S01]  /*80b0*/  IMAD.MOV.U32 R10, RZ, RZ, R3 ;  /* 0x000000ffff0a7224 */ /* 0x000fe200078e0003 */
[----:B------:R-:W-:Y:S01]  /*80c0*/  PRMT R11, R9, 0x7610, R11 ;  /* 0x00007610090b7816 */ /* 0x000fe2000000000b */
[----:B------:R-:W-:Y:S02]  /*80d0*/  IMAD.MOV.U32 R61, RZ, RZ, R60 ;  /* 0x000000ffff3d7224 */ /* 0x000fe400078e003c */
.L_x_1166:
[----:B------:R-:W-:Y:S05]  /*80e0*/  BSYNC B1 ;  /* 0x0000000000017941 */ /* 0x000fea0003800000 */
.L_x_1164:
        /* <DEDUP_REMOVED lines=11> */
.L_x_1168:
[----:B------:R-:W-:Y:S01]  /*81a0*/  PRMT R109, R109, 0x5410, R109 ;  /* 0x000054106d6d7816 */ /* 0x000fe2000000006d */
[----:B------:R-:W-:Y:S01]  /*81b0*/  IMAD.MOV.U32 R3, RZ, RZ, R10 ;  /* 0x000000ffff037224 */ /* 0x000fe200078e000a */
[----:B------:R-:W-:Y:S01]  /*81c0*/  PRMT R9, R9, 0x5410, R11 ;  /* 0x0000541009097816 */ /* 0x000fe2000000000b */
[----:B------:R-:W-:Y:S02]  /*81d0*/  IMAD.MOV.U32 R60, RZ, RZ, R67 ;  /* 0x000000ffff3c7224 */ /* 0x000fe400078e0043 */
.L_x_1169:
[----:B------:R-:W-:Y:S05]  /*81e0*/  BSYNC B1 ;  /* 0x0000000000017941 */ /* 0x000fea0003800000 */
.L_x_1167:
        /* <DEDUP_REMOVED lines=11> */
.L_x_1171:
[----:B------:R-:W-:Y:S01]  /*82a0*/  PRMT R109, R110, 0x7632, R109 ;  /* 0x000076326e6d7816 */ /* 0x000fe2000000006d */
[----:B------:R-:W-:Y:S01]  /*82b0*/  IMAD.MOV.U32 R10, RZ, RZ, R3 ;  /* 0x000000ffff0a7224 */ /* 0x000fe200078e0003 */
[----:B------:R-:W-:Y:S01]  /*82c0*/  PRMT R11, R11, 0x7610, R9 ;  /* 0x000076100b0b7816 */ /* 0x000fe20000000009 */
[----:B------:R-:W-:Y:S02]  /*82d0*/  IMAD.MOV.U32 R67, RZ, RZ, R66 ;  /* 0x000000ffff437224 */ /* 0x000fe400078e0042 */
.L_x_1172:
[----:B------:R-:W-:Y:S05]  /*82e0*/  BSYNC B1 ;  /* 0x0000000000017941 */ /* 0x000fea0003800000 */
.L_x_1170:
        /* <DEDUP_REMOVED lines=11> */
.L_x_1174:
[----:B------:R-:W-:Y:S01]  /*83a0*/  PRMT R110, R110, 0x5410, R110 ;  /* 0x000054106e6e7816 */ /* 0x000fe2000000006e */
[----:B------:R-:W-:Y:S01]  /*83b0*/  IMAD.MOV.U32 R3, RZ, RZ, R10 ;  /* 0x000000ffff037224 */ /* 0x000fe200078e000a */
[----:B------:R-:W-:Y:S01]  /*83c0*/  PRMT R9, R11, 0x7632, R9 ;  /* 0x000076320b097816 */ /* 0x000fe20000000009 */
[----:B------:R-:W-:Y:S02]  /*83d0*/  IMAD.MOV.U32 R66, RZ, RZ, R65 ;  /* 0x000000ffff427224 */ /* 0x000fe400078e0041 */
.L_x_1175:
[----:B------:R-:W-:Y:S05]  /*83e0*/  BSYNC B1 ;  /* 0x0000000000017941 */ /* 0x000fea0003800000 */
.L_x_1173:
        /* <DEDUP_REMOVED lines=11> */
.L_x_1177:
[----:B------:R-:W-:Y:S01]  /*84a0*/  PRMT R110, R111, 0x7632, R110 ;  /* 0x000076326f6e7816 */ /* 0x000fe2000000006e */
[----:B------:R-:W-:Y:S01]  /*84b0*/  IMAD.MOV.U32 R10, RZ, RZ, R3 ;  /* 0x000000ffff0a7224 */ /* 0x000fe200078e0003 */
[----:B------:R-:W-:Y:S01]  /*84c0*/  PRMT R11, R9, 0x7610, R11 ;  /* 0x00007610090b7816 */ /* 0x000fe2000000000b */
[----:B------:R-:W-:Y:S02]  /*84d0*/  IMAD.MOV.U32 R65, RZ, RZ, R64 ;  /* 0x000000ffff417224 */ /* 0x000fe400078e0040 */
.L_x_1178:
[----:B------:R-:W-:Y:S05]  /*84e0*/  BSYNC B1 ;  /* 0x0000000000017941 */ /* 0x000fea0003800000 */
.L_x_1176:
        /* <DEDUP_REMOVED lines=11> */
.L_x_1180:
[----:B------:R-:W-:Y:S01]  /*85a0*/  PRMT R111, R111, 0x5410, R111 ;  /* 0x000054106f6f7816 */ /* 0x000fe2000000006f */
[----:B------:R-:W-:Y:S01]  /*85b0*/  IMAD.MOV.U32 R3, RZ, RZ, R10 ;  /* 0x000000ffff037224 */ /* 0x000fe200078e000a */
[----:B------:R-:W-:Y:S01]  /*85c0*/  PRMT R9, R9, 0x5410, R11 ;  /* 0x0000541009097816 */ /* 0x000fe2000000000b */
[----:B------:R-:W-:Y:S02]  /*85d0*/  IMAD.MOV.U32 R64, RZ, RZ, R71 ;  /* 0x000000ffff407224 */ /* 0x000fe400078e0047 */
.L_x_1181:
[----:B------:R-:W-:Y:S05]  /*85e0*/  BSYNC B1 ;  /* 0x0000000000017941 */ /* 0x000fea0003800000 */
.L_x_1179:
        /* <DEDUP_REMOVED lines=11> */
.L_x_1183:
[----:B------:R-:W-:Y:S01]  /*86a0*/  PRMT R111, R112, 0x7632, R111 ;  /* 0x00007632706f7816 */ /* 0x000fe2000000006f */
[----:B------:R-:W-:Y:S01]  /*86b0*/  IMAD.MOV.U32 R10, RZ, RZ, R3 ;  /* 0x000000ffff0a7224 */ /* 0x000fe200078e0003 */
[----:B------:R-:W-:Y:S01]  /*86c0*/  PRMT R11, R11, 0x7610, R9 ;  /* 0x000076100b0b7816 */ /* 0x000fe20000000009 */
[----:B------:R-:W-:Y:S02]  /*86d0*/  IMAD.MOV.U32 R71, RZ, RZ, R70 ;  /* 0x000000ffff477224 */ /* 0x000fe400078e0046 */
.L_x_1184:
[----:B------:R-:W-:Y:S05]  /*86e0*/  BSYNC B1 ;  /* 0x0000000000017941 */ /* 0x000fea0003800000 */
.L_x_1182:
        /* <DEDUP_REMOVED lines=11> */
.L_x_1186:
[----:B------:R-:W-:Y:S01]  /*87a0*/  PRMT R112, R112, 0x5410, R112 ;  /* 0x0000541070707816 */ /* 0x000fe20000000070 */
[----:B------:R-:W-:Y:S01]  /*87b0*/  IMAD.MOV.U32 R3, RZ, RZ, R10 ;  /* 0x000000ffff037224 */ /* 0x000fe200078e000a */
[----:B------:R-:W-:Y:S01]  /*87c0*/  PRMT R9, R11, 0x7632, R9 ;  /* 0x000076320b097816 */ /* 0x000fe20000000009 */
[----:B------:R-:W-:Y:S02]  /*87d0*/  IMAD.MOV.U32 R70, RZ, RZ, R69 ;  /* 0x000000ffff467224 */ /* 0x000fe400078e0045 */
.L_x_1187:
[----:B------:R-:W-:Y:S05]  /*87e0*/  BSYNC B1 ;  /* 0x0000000000017941 */ /* 0x000fea0003800000 */
.L_x_1185:
        /* <DEDUP_REMOVED lines=11> */
.L_x_1189:
[----:B------:R-:W-:Y:S01]  /*88a0*/  PRMT R112, R113, 0x7632, R112 ;  /* 0x0000763271707816 */ /* 0x000fe20000000070 */
[----:B------:R-:W-:Y:S01]  /*88b0*/  IMAD.MOV.U32 R10, RZ, RZ, R3 ;  /* 0x000000ffff0a7224 */ /* 0x000fe200078e0003 */
[----:B------:R-:W-:Y:S01]  /*88c0*/  PRMT R11, R9, 0x7610, R11 ;  /* 0x00007610090b7816 */ /* 0x000fe2000000000b */
[----:B------:R-:W-:Y:S02]  /*88d0*/  IMAD.MOV.U32 R69, RZ, RZ, R68 ;  /* 0x000000ffff457224 */ /* 0x000fe400078e0044 */
.L_x_1190:
[----:B------:R-:W-:Y:S05]  /*88e0*/  BSYNC B1 ;  /* 0x0000000000017941 */ /* 0x000fea0003800000 */
.L_x_1188:
        /* <DEDUP_REMOVED lines=11> */
.L_x_1192:
[----:B------:R-:W-:Y:S01]  /*89a0*/  PRMT R113, R113, 0x5410, R113 ;  /* 0x0000541071717816 */ /* 0x000fe20000000071 */
[----:B------:R-:W-:Y:S01]  /*89b0*/  IMAD.MOV.U32 R3, RZ, RZ, R10 ;  /* 0x000000ffff037224 */ /* 0x000fe200078e000a */
[----:B------:R-:W-:Y:S01]  /*89c0*/  PRMT R9, R9, 0x5410, R11 ;  /* 0x0000541009097816 */ /* 0x000fe2000000000b */
[----:B------:R-:W-:Y:S02]  /*89d0*/  IMAD.MOV.U32 R68, RZ, RZ, R75 ;  /* 0x000000ffff447224 */ /* 0x000fe400078e004b */
.L_x_1193:
[----:B------:R-:W-:Y:S05]  /*89e0*/  BSYNC B1 ;  /* 0x0000000000017941 */ /* 0x000fea0003800000 */
.L_x_1191:
        /* <DEDUP_REMOVED lines=11> */
.L_x_1195:
[----:B------:R-:W-:Y:S01]  /*8aa0*/  PRMT R113, R114, 0x7632, R113 ;  /* 0x0000763272717816 */ /* 0x000fe20000000071 */
[----:B------:R-:W-:Y:S01]  /*8ab0*/  IMAD.MOV.U32 R10, RZ, RZ, R3 ;  /* 0x000000ffff0a7224 */ /* 0x000fe200078e0003 */
[----:B------:R-:W-:Y:S01]  /*8ac0*/  PRMT R11, R11, 0x7610, R9 ;  /* 0x000076100b0b7816 */ /* 0x000fe20000000009 */
[----:B------:R-:W-:Y:S02]  /*8ad0*/  IMAD.MOV.U32 R75, RZ, RZ, R74 ;  /* 0x000000ffff4b7224 */ /* 0x000fe400078e004a */
.L_x_1196:
[----:B------:R-:W-:Y:S05]  /*8ae0*/  BSYNC B1 ;  /* 0x0000000000017941 */ /* 0x000fea0003800000 */
.L_x_1194:
        /* <DEDUP_REMOVED lines=11> */
.L_x_1198:
[----:B------:R-:W-:Y:S01]  /*8ba0*/  PRMT R114, R114, 0x5410, R114 ;  /* 0x0000541072727816 */ /* 0x000fe20000000072 */
[----:B------:R-:W-:Y:S01]  /*8bb0*/  IMAD.MOV.U32 R3, RZ, RZ, R10 ;  /* 0x000000ffff037224 */ /* 0x000fe200078e000a */
[----:B------:R-:W-:Y:S01]  /*8bc0*/  PRMT R9, R11, 0x7632, R9 ;  /* 0x000076320b097816 */ /* 0x000fe20000000009 */
[----:B------:R-:W-:Y:S02]  /*8bd0*/  IMAD.MOV.U32 R74, RZ, RZ, R73 ;  /* 0x000000ffff4a7224 */ /* 0x000fe400078e0049 */
.L_x_1199:
[----:B------:R-:W-:Y:S05]  /*8be0*/  BSYNC B1 ;  /* 0x0000000000017941 */ /* 0x000fea0003800000 */
.L_x_1197:
        /* <DEDUP_REMOVED lines=11> */
.L_x_1201:
[----:B------:R-:W-:Y:S01]  /*8ca0*/  PRMT R114, R115, 0x7632, R114 ;  /* 0x0000763273727816 */ /* 0x000fe20000000072 */
[----:B------:R-:W-:Y:S01]  /*8cb0*/  IMAD.MOV.U32 R10, RZ, RZ, R3 ;  /* 0x000000ffff0a7224 */ /* 0x000fe200078e0003 */
[----:B------:R-:W-:Y:S01]  /*8cc0*/  PRMT R11, R9, 0x7610, R11 ;  /* 0x00007610090b7816 */ /* 0x000fe2000000000b */
[----:B------:R-:W-:Y:S02]  /*8cd0*/  IMAD.MOV.U32 R73, RZ, RZ, R72 ;  /* 0x000000ffff497224 */ /* 0x000fe400078e0048 */
.L_x_1202:
[----:B------:R-:W-:Y:S05]  /*8ce0*/  BSYNC B1 ;  /* 0x0000000000017941 */ /* 0x000fea0003800000 */
.L_x_1200:
        /* <DEDUP_REMOVED lines=11> */
.L_x_1204:
[----:B------:R-:W-:Y:S01]  /*8da0*/  PRMT R115, R115, 0x5410, R115 ;  /* 0x0000541073737816 */ /* 0x000fe20000000073 */
[----:B------:R-:W-:Y:S01]  /*8db0*/  IMAD.MOV.U32 R3, RZ, RZ, R10 ;  /* 0x000000ffff037224 */ /* 0x000fe200078e000a */
[----:B------:R-:W-:Y:S01]  /*8dc0*/  PRMT R9, R9, 0x5410, R11 ;  /* 0x0000541009097816 */ /* 0x000fe2000000000b */
[----:B------:R-:W-:Y:S02]  /*8dd0*/  IMAD.MOV.U32 R72, RZ, RZ, R79 ;  /* 0x000000ffff487224 */ /* 0x000fe400078e004f */
.L_x_1205:
[----:B------:R-:W-:Y:S05]  /*8de0*/  BSYNC B1 ;  /* 0x0000000000017941 */ /* 0x000fea0003800000 */
.L_x_1203:
        /* <DEDUP_REMOVED lines=11> */
.L_x_1207:
[----:B------:R-:W-:Y:S01]  /*8ea0*/  PRMT R115, R116, 0x7632, R115 ;  /* 0x0000763274737816 */ /* 0x000fe20000000073 */
[----:B------:R-:W-:Y:S01]  /*8eb0*/  IMAD.MOV.U32 R10, RZ, RZ, R3 ;  /* 0x000000ffff0a7224 */ /* 0x000fe200078e0003 */
[----:B------:R-:W-:Y:S01]  /*8ec0*/  PRMT R11, R11, 0x7610, R9 ;  /* 0x000076100b0b7816 */ /* 0x000fe20000000009 */
[----:B------:R-:W-:Y:S02]  /*8ed0*/  IMAD.MOV.U32 R79, RZ, RZ, R78 ;  /* 0x000000ffff4f7224 */ /* 0x000fe400078e004e */
.L_x_1208:
[----:B------:R-:W-:Y:S05]  /*8ee0*/  BSYNC B1 ;  /* 0x0000000000017941 */ /* 0x000fea0003800000 */
.L_x_1206:
        /* <DEDUP_REMOVED lines=11> */
.L_x_1210:
[----:B------:R-:W-:Y:S01]  /*8fa0*/  PRMT R116, R116, 0x5410, R116 ;  /* 0x0000541074747816 */ /* 0x000fe20000000074 */
[----:B------:R-:W-:Y:S01]  /*8fb0*/  IMAD.MOV.U32 R3, RZ, RZ, R10 ;  /* 0x000000ffff037224 */ /* 0x000fe200078e000a */
[----:B------:R-:W-:Y:S01]  /*8fc0*/  PRMT R9, R11, 0x7632, R9 ;  /* 0x000076320b097816 */ /* 0x000fe20000000009 */
[----:B------:R-:W-:Y:S02]  /*8fd0*/  IMAD.MOV.U32 R78, RZ, RZ, R77 ;  /* 0x000000ffff4e7224 */ /* 0x000fe400078e004d */
.L_x_1211:
[----:B------:R-:W-:Y:S05]  /*8fe0*/  BSYNC B1 ;  /* 0x0000000000017941 */ /* 0x000fea0003800000 */
.L_x_1209:
        /* <DEDUP_REMOVED lines=11> */
.L_x_1213:
[----:B------:R-:W-:Y:S01]  /*90a0*/  PRMT R116, R117, 0x7632, R116 ;  /* 0x0000763275747816 */ /* 0x000fe20000000074 */
[----:B------:R-:W-:Y:S01]  /*90b0*/  IMAD.MOV.U32 R10, RZ, RZ, R3 ;  /* 0x000000ffff0a7224 */ /* 0x000fe200078e0003 */
[----:B------:R-:W-:Y:S01]  /*90c0*/  PRMT R11, R9, 0x7610, R11 ;  /* 0x00007610090b7816 */ /* 0x000fe2000000000b */
[----:B------:R-:W-:Y:S02]  /*90d0*/  IMAD.MOV.U32 R77, RZ, RZ, R76 ;  /* 0x000000ffff4d7224 */ /* 0x000fe400078e004c */
.L_x_1214:
[----:B------:R-:W-:Y:S05]  /*90e0*/  BSYNC B1 ;  /* 0x0000000000017941 */ /* 0x000fea0003800000 */
.L_x_1212:
        /* <DEDUP_REMOVED lines=11> */
.L_x_1216:
[----:B------:R-:W-:Y:S01]  /*91a0*/  PRMT R117, R117, 0x5410, R117 ;  /* 0x0000541075757816 */ /* 0x000fe20000000075 */
[----:B------:R-:W-:Y:S01]  /*91b0*/  IMAD.MOV.U32 R3, RZ, RZ, R10 ;  /* 0x000000ffff037224 */ /* 0x000fe200078e000a */
[----:B------:R-:W-:Y:S01]  /*91c0*/  PRMT R9, R9, 0x5410, R11 ;  /* 0x0000541009097816 */ /* 0x000fe2000000000b */
[----:B------:R-:W-:Y:S02]  /*91d0*/  IMAD.MOV.U32 R76, RZ, RZ, R83 ;  /* 0x000000ffff4c7224 */ /* 0x000fe400078e0053 */
.L_x_1217:
[----:B------:R-:W-:Y:S05]  /*91e0*/  BSYNC B1 ;  /* 0x0000000000017941 */ /* 0x000fea0003800000 */
.L_x_1215:
        /* <DEDUP_REMOVED lines=11> */
.L_x_1219:
[----:B------:R-:W-:Y:S01]  /*92a0*/  PRMT R117, R118, 0x7632, R117 ;  /* 0x0000763276757816 */ /* 0x000fe20000000075 */
[----:B------:R-:W-:Y:S01]  /*92b0*/  IMAD.MOV.U32 R10, RZ, RZ, R3 ;  /* 0x000000ffff0a7224 */ /* 0x000fe200078e0003 */
[----:B------:R-:W-:Y:S01]  /*92c0*/  PRMT R11, R11, 0x7610, R9 ;  /* 0x000076100b0b7816 */ /* 0x000fe20000000009 */
[----:B------:R-:W-:Y:S02]  /*92d0*/  IMAD.MOV.U32 R83, RZ, RZ, R82 ;  /* 0x000000ffff537224 */ /* 0x000fe400078e0052 */
.L_x_1220:
[----:B------:R-:W-:Y:S05]  /*92e0*/  BSYNC B1 ;  /* 0x0000000000017941 */ /* 0x000fea0003800000 */
.L_x_1218:
        /* <DEDUP_REMOVED lines=11> */
.L_x_1222:
[----:B------:R-:W-:Y:S01]  /*93a0*/  PRMT R118, R118, 0x5410, R118 ;  /* 0x0000541076767816 */ /* 0x000fe20000000076 */
[----:B------:R-:W-:Y:S01]  /*93b0*/  IMAD.MOV.U32 R3, RZ, RZ, R10 ;  /* 0x000000ffff037224 */ /* 0x000fe200078e000a */
[----:B------:R-:W-:Y:S01]  /*93c0*/  PRMT R9, R11, 0x7632, R9 ;  /* 0x000076320b097816 */ /* 0x000fe20000000009 */
[----:B------:R-:W-:Y:S02]  /*93d0*/  IMAD.MOV.U32 R82, RZ, RZ, R81 ;  /* 0x000000ffff527224 */ /* 0x000fe400078e0051 */
.L_x_1223:
[----:B------:R-:W-:Y:S05]  /*93e0*/  BSYNC B1 ;  /* 0x0000000000017941 */ /* 0x000fea0003800000 */
.L_x_1221:
        /* <DEDUP_REMOVED lines=11> */
.L_x_1225:
[----:B------:R-:W-:Y:S01]  /*94a0*/  PRMT R118, R119, 0x7632, R118 ;  /* 0x0000763277767816 */ /* 0x000fe20000000076 */
[----:B------:R-:W-:Y:S01]  /*94b0*/  IMAD.MOV.U32 R10, RZ, RZ, R3 ;  /* 0x000000ffff0a7224 */ /* 0x000fe200078e0003 */
[----:B------:R-:W-:Y:S01]  /*94c0*/  PRMT R11, R9, 0x7610, R11 ;  /* 0x00007610090b7816 */ /* 0x000fe2000000000b */
[----:B------:R-:W-:Y:S02]  /*94d0*/  IMAD.MOV.U32 R81, RZ, RZ, R80 ;  /* 0x000000ffff517224 */ /* 0x000fe400078e0050 */
.L_x_1226:
[----:B------:R-:W-:Y:S05]  /*94e0*/  BSYNC B1 ;  /* 0x0000000000017941 */ /* 0x000fea0003800000 */
.L_x_1224:
        /* <DEDUP_REMOVED lines=11> */
.L_x_1228:
[----:B------:R-:W-:Y:S01]  /*95a0*/  PRMT R119, R119, 0x5410, R119 ;  /* 0x0000541077777816 */ /* 0x000fe20000000077 */
[----:B------:R-:W-:Y:S01]  /*95b0*/  IMAD.MOV.U32 R9, RZ, RZ, R10 ;  /* 0x000000ffff097224 */ /* 0x000fe200078e000a */
[----:B------:R-:W-:Y:S01]  /*95c0*/  PRMT R12, R11, 0x7610, R12 ;  /* 0x000076100b0c7816 */ /* 0x000fe2000000000c */
[----:B------:R-:W-:Y:S02]  /*95d0*/  IMAD.MOV.U32 R80, RZ, RZ, R89 ;  /* 0x000000ffff507224 */ /* 0x000fe400078e0059 */
.L_x_1229:
[----:B------:R-:W-:Y:S05]  /*95e0*/  BSYNC B1 ;  /* 0x0000000000017941 */ /* 0x000fea0003800000 */
.L_x_1227:
        /* <DEDUP_REMOVED lines=11> */
.L_x_1231:
[----:B------:R-:W-:Y:S01]  /*96a0*/  PRMT R119, R21, 0x7632, R119 ;  /* 0x0000763215777816 */ /* 0x000fe20000000077 */
[----:B------:R-:W-:Y:S01]  /*96b0*/  IMAD.MOV.U32 R3, RZ, RZ, R9 ;  /* 0x000000ffff037224 */ /* 0x000fe200078e0009 */
[----:B------:R-:W-:Y:S01]  /*96c0*/  PRMT R10, R12, 0x7610, R10 ;  /* 0x000076100c0a7816 */ /* 0x000fe2000000000a */
[----:B------:R-:W-:Y:S02]  /*96d0*/  IMAD.MOV.U32 R89, RZ, RZ, R88 ;  /* 0x000000ffff597224 */ /* 0x000fe400078e0058 */
.L_x_1232:
[----:B------:R-:W-:Y:S05]  /*96e0*/  BSYNC B1 ;  /* 0x0000000000017941 */ /* 0x000fea0003800000 */
.L_x_1230:
        /* <DEDUP_REMOVED lines=9> */
.L_x_1234:
[----:B------:R-:W-:Y:S01]  /*9780*/  IMAD.MOV.U32 R88, RZ, RZ, R2 ;  /* 0x000000ffff587224 */ /* 0x000fe200078e0002 */
[----:B------:R-:W-:Y:S01]  /*9790*/  PRMT R21, R10, 0x5410, R21 ;  /* 0x000054100a157816 */ /* 0x000fe20000000015 */
[----:B------:R-:W-:Y:S02]  /*97a0*/  IMAD.MOV.U32 R2, RZ, RZ, R3 ;  /* 0x000000ffff027224 */ /* 0x000fe400078e0003 */
.L_x_1235:
[----:B------:R-:W-:Y:S05]  /*97b0*/  BSYNC B1 ;  /* 0x0000000000017941 */ /* 0x000fea0003800000 */
.L_x_1233:
[----:B------:R-:W-:Y:S02]  /*97c0*/  IADD3 R5, R5, 0x20, RZ ;  /* 0x0000002005057810 */ /* 0x000fe40007ffe0ff */
[----:B------:R-:W-:Y:S02]  /*97d0*/  IADD3 R8, P1, R8, 0x40, RZ ;  /* 0x0000004008087810 */ /* 0x000fe40007f3e0ff */
[----:B------:R-:W-:-:S03]  /*97e0*/  ISETP.GE.AND P0, PT, R5, c[0x0][0x220], PT ;  /* 0x0000880005007a0c */ /* 0x000fc60003f06270 */
[----:B------:R-:W-:-:S10]  /*97f0*/  IMAD.X R7, RZ, RZ, R7, P1 ;  /* 0x000000ffff077224 */ /* 0x000fd400008e0607 */
[----:B------:R-:W-:Y:S01]  /*9800*/  @P0 CALL.REL.NOINC `(.L_x_847) ;  /* 0x0000001000000944 */ /* 0x000fe20003c00000 */
[----:B------:R-:W-:Y:S05]  /*9810*/  BRA `(.L_x_1236) ;  /* 0xffffbf2000007947 */ /* 0x000fea000383ffff */
.L_x_847:
[----:B------:R-:W-:Y:S05]  /*9820*/  BSYNC B0 ;  /* 0x0000000000007941 */ /* 0x000fea0003800000 */
.L_x_846:
[----:B------:R-:W-:Y:S01]  /*9830*/  SHFL.DOWN PT, R12, R2, 0x1, 0x1f ;  /* 0x08201f00020c7f89 */ /* 0x000fe200000e0000 */
[----:B------:R-:W-:Y:S01]  /*9840*/  PRMT R3, R91, 0x5410, R92 ;  /* 0x000054105b037816 */ /* 0x000fe2000000005c */
[----:B------:R-:W-:Y:S02]  /*9850*/  BSSY B0, `(.L_x_1237) ;  /* 0x000049a000007945 */ /* 0x000fe40003800000 */
[----:B------:R-:W2:Y:S04]  /*9860*/  SHFL.DOWN PT, R13, R88, 0x1, 0x1f ;  /* 0x08201f00580d7f89 */ /* 0x000ea800000e0000 */
[----:B------:R-:W-:Y:S04]  /*9870*/  SHFL.DOWN PT, R14, R89, 0x1, 0x1f ;  /* 0x08201f00590e7f89 */ /* 0x000fe800000e0000 */
[----:B------:R-:W3:Y:S04]  /*9880*/  SHFL.DOWN PT, R15, R80, 0x1, 0x1f ;  /* 0x08201f00500f7f89 */ /* 0x000ee800000e0000 */
[----:B------:R-:W-:Y:S04]  /*9890*/  SHFL.DOWN PT, R16, R81, 0x1, 0x1f ;  /* 0x08201f0051107f89 */ /* 0x000fe800000e0000 */
[----:B------:R-:W4:Y:S04]  /*98a0*/  SHFL.DOWN PT, R17, R82, 0x1, 0x1f ;  /* 0x08201f0052117f89 */ /* 0x000f2800000e0000 */
[----:B------:R-:W-:Y:S04]  /*98b0*/  SHFL.DOWN PT, R18, R83, 0x1, 0x1f ;  /* 0x08201f0053127f89 */ /* 0x000fe800000e0000 */
[----:B------:R-:W5:Y:S04]  /*98c0*/  SHFL.DOWN PT, R19, R76, 0x1, 0x1f ;  /* 0x08201f004c137f89 */ /* 0x000f6800000e0000 */
[----:B--2---:R-:W-:Y:S04]  /*98d0*/  STL.64 [R1], R12 ;  /* 0x0000000c01007387 */ /* 0x004fe80000100a00 */
[----:B---3--:R-:W-:Y:S04]  /*98e0*/  STL.64 [R1+0x8], R14 ;  /* 0x0000080e01007387 */ /* 0x008fe80000100a00 */
[----:B------:R-:W-:Y:S04]  /*98f0*/  SHFL.DOWN PT, R12, R69, 0x1, 0x1f ;  /* 0x08201f00450c7f89 */ /* 0x000fe800000e0000 */
[----:B------:R-:W2:Y:S04]  /*9900*/  SHFL.DOWN PT, R13, R70, 0x1, 0x1f ;  /* 0x08201f00460d7f89 */ /* 0x000ea800000e0000 */
[----:B------:R-:W-:Y:S04]  /*9910*/  SHFL.DOWN PT, R14, R71, 0x1, 0x1f ;  /* 0x08201f00470e7f89 */ /* 0x000fe800000e0000 */
[----:B------:R-:W3:Y:S04]  /*9920*/  SHFL.DOWN PT, R15, R64, 0x1, 0x1f ;  /* 0x08201f00400f7f89 */ /* 0x000ee800000e0000 */
[----:B----4-:R-:W-:Y:S04]  /*9930*/  STL.64 [R1+0x10], R16 ;  /* 0x0000101001007387 */ /* 0x010fe80000100a00 */
[----:B-----5:R-:W-:Y:S04]  /*9940*/  STL.64 [R1+0x18], R18 ;  /* 0x0000181201007387 */ /* 0x020fe80000100a00 */
[----:B-1----:R-:W-:Y:S04]  /*9950*/  SHFL.DOWN PT, R4, R77, 0x1, 0x1f ;  /* 0x08201f004d047f89 */ /* 0x002fe800000e0000 */
[----:B------:R-:W1:Y:S04]  /*9960*/  SHFL.DOWN PT, R5, R78, 0x1, 0x1f ;  /* 0x08201f004e057f89 */ /* 0x000e6800000e0000 */
[----:B0-----:R-:W-:Y:S04]  /*9970*/  SHFL.DOWN PT, R6, R79, 0x1, 0x1f ;  /* 0x08201f004f067f89 */ /* 0x001fe800000e0000 */
[----:B------:R-:W0:Y:S04]  /*9980*/  SHFL.DOWN PT, R7, R72, 0x1, 0x1f ;  /* 0x08201f0048077f89 */ /* 0x000e2800000e0000 */
        /* <DEDUP_REMOVED lines=14> */
[----:B--2---:R-:W-:Y:S04]  /*9a70*/  STL.64 [R1+0x40], R12 ;  /* 0x0000400c01007387 */ /* 0x004fe80000100a00 */
[----:B---3--:R-:W-:Y:S04]  /*9a80*/  STL.64 [R1+0x48], R14 ;  /* 0x0000480e01007387 */ /* 0x008fe80000100a00 */
[----:B------:R-:W-:Y:S04]  /*9a90*/  SHFL.DOWN PT, R12, R21, 0x1, 0x1f ;  /* 0x08201f00150c7f89 */ /* 0x000fe800000e0000 */
[----:B------:R-:W2:Y:S04]  /*9aa0*/  SHFL.DOWN PT, R13, R119, 0x1, 0x1f ;  /* 0x08201f00770d7f89 */ /* 0x000ea800000e0000 */
[----:B------:R-:W-:Y:S04]  /*9ab0*/  SHFL.DOWN PT, R14, R118, 0x1, 0x1f ;  /* 0x08201f00760e7f89 */ /* 0x000fe800000e0000 */
[----:B------:R-:W3:Y:S04]  /*9ac0*/  SHFL.DOWN PT, R15, R117, 0x1, 0x1f ;  /* 0x08201f00750f7f89 */ /* 0x000ee800000e0000 */
[----:B-1----:R-:W-:Y:S04]  /*9ad0*/  STL.64 [R1+0x20], R4 ;  /* 0x0000200401007387 */ /* 0x002fe80000100a00 */
[----:B0-----:R-:W-:Y:S04]  /*9ae0*/  STL.64 [R1+0x28], R6 ;  /* 0x0000280601007387 */ /* 0x001fe80000100a00 */
[----:B----4-:R-:W-:Y:S04]  /*9af0*/  STL.64 [R1+0x30], R8 ;  /* 0x0000300801007387 */ /* 0x010fe80000100a00 */
[----:B-----5:R-:W-:Y:S04]  /*9b00*/  STL.64 [R1+0x38], R10 ;  /* 0x0000380a01007387 */ /* 0x020fe80000100a00 */
        /* <DEDUP_REMOVED lines=10> */
[----:B------:R-:W4:Y:S04]  /*9bb0*/  SHFL.DOWN PT, R9, R48, 0x1, 0x1f ;  /* 0x08201f0030097f89 */ /* 0x000f2800000e0000 */
[----:B------:R-:W-:Y:S04]  /*9bc0*/  SHFL.DOWN PT, R10, R49, 0x1, 0x1f ;  /* 0x08201f00310a7f89 */ /* 0x000fe800000e0000 */
[----:B------:R-:W5:Y:S04]  /*9bd0*/  SHFL.DOWN PT, R11, R50, 0x1, 0x1f ;  /* 0x08201f00320b7f89 */ /* 0x000f6800000e0000 */
[----:B------:R-:W-:Y:S04]  /*9be0*/  SHFL.DOWN PT, R16, R51, 0x1, 0x1f ;  /* 0x08201f0033107f89 */ /* 0x000fe800000e0000 */
        /* <DEDUP_REMOVED lines=9> */
[----:B--2---:R-:W-:Y:S04]  /*9c80*/  STL.64 [R1+0x100], R12 ;  /* 0x0001000c01007387 */ /* 0x004fe80000100a00 */
[----:B---3--:R-:W-:Y:S04]  /*9c90*/  STL.64 [R1+0x108], R14 ;  /* 0x0001080e01007387 */ /* 0x008fe80000100a00 */
[----:B------:R-:W-:Y:S04]  /*9ca0*/  SHFL.DOWN PT, R12, R108, 0x1, 0x1f ;  /* 0x08201f006c0c7f89 */ /* 0x000fe800000e0000 */
[----:B------:R-:W2:Y:S04]  /*9cb0*/  SHFL.DOWN PT, R13, R107, 0x1, 0x1f ;  /* 0x08201f006b0d7f89 */ /* 0x000ea800000e0000 */
[----:B------:R-:W-:Y:S04]  /*9cc0*/  SHFL.DOWN PT, R14, R106, 0x1, 0x1f ;  /* 0x08201f006a0e7f89 */ /* 0x000fe800000e0000 */
[----:B------:R-:W3:Y:S04]  /*9cd0*/  SHFL.DOWN PT, R15, R105, 0x1, 0x1f ;  /* 0x08201f00690f7f89 */ /* 0x000ee800000e0000 */
[----:B0-----:R-:W-:Y:S04]  /*9ce0*/  STL.64 [R1+0x78], R4 ;  /* 0x0000780401007387 */ /* 0x001fe80000100a00 */
[----:B-1----:R-:W-:Y:S04]  /*9cf0*/  STL.64 [R1+0x80], R6 ;  /* 0x0000800601007387 */ /* 0x002fe80000100a00 */
        /* <DEDUP_REMOVED lines=19> */
[----:B------:R-:W4:Y:S04]  /*9e30*/  SHFL.DOWN PT, R19, R32, 0x1, 0x1f ;  /* 0x08201f0020137f89 */ /* 0x000f2800000e0000 */
[----:B------:R-:W-:Y:S04]  /*9e40*/  SHFL.DOWN PT, R22, R33, 0x1, 0x1f ;  /* 0x08201f0021167f89 */ /* 0x000fe800000e0000 */
[----:B------:R-:W5:Y:S04]  /*9e50*/  SHFL.DOWN PT, R23, R34, 0x1, 0x1f ;  /* 0x08201f0022177f89 */ /* 0x000f6800000e0000 */
[----:B------:R-:W1:Y:S04]  /*9e60*/  SHFL.DOWN PT, R85, R103, 0x1, 0x1f ;  /* 0x08201f0067557f89 */ /* 0x000e6800000e0000 */
[----:B------:R-:W-:Y:S04]  /*9e70*/  SHFL.DOWN PT, R86, R102, 0x1, 0x1f ;  /* 0x08201f0066567f89 */ /* 0x000fe800000e0000 */
[----:B------:R-:W5:Y:S04]  /*9e80*/  SHFL.DOWN PT, R87, R101, 0x1, 0x1f ;  /* 0x08201f0065577f89 */ /* 0x000f6800000e0000 */
[----:B--2---:R2:W-:Y:S04]  /*9e90*/  STL.64 [R1+0x130], R12 ;  /* 0x0001300c01007387 */ /* 0x0045e80000100a00 */
[----:B---3--:R3:W-:Y:S04]  /*9ea0*/  STL.64 [R1+0x138], R14 ;  /* 0x0001380e01007387 */ /* 0x0087e80000100a00 */
[----:B0-----:R-:W-:Y:S01]  /*9eb0*/  STL.64 [R1+0xb8], R4 ;  /* 0x0000b80401007387 */ /* 0x001fe20000100a00 */
[----:B--2---:R-:W-:-:S03]  /*9ec0*/  PRMT R12, R92, 0x7632, R0 ;  /* 0x000076325c0c7816 */ /* 0x004fc60000000000 */
[----:B-1----:R-:W-:Y:S01]  /*9ed0*/  STL.64 [R1+0xc0], R16 ;  /* 0x0000c01001007387 */ /* 0x002fe20000100a00 */
[----:B------:R-:W-:Y:S02]  /*9ee0*/  PRMT R13, R0, 0x7610, R90 ;  /* 0x00007610000d7816 */ /* 0x000fe4000000005a */
[----:B---3--:R-:W-:Y:S01]  /*9ef0*/  PRMT R14, R90, 0x7610, R91 ;  /* 0x000076105a0e7816 */ /* 0x008fe2000000005b */
        /* <DEDUP_REMOVED lines=14> */
[----:B------:R-:W-:Y:S04]  /*9fe0*/  SHFL.DOWN PT, R11, R99, 0x1, 0x1f ;  /* 0x08201f00630b7f89 */ /* 0x000fe800000e0000 */
[----:B------:R-:W-:Y:S04]  /*9ff0*/  SHFL.DOWN PT, R12, R12, 0x1, 0x1f ;  /* 0x08201f000c0c7f89 */ /* 0x000fe800000e0000 */
[----:B------:R-:W-:Y:S04]  /*a000*/  SHFL.DOWN PT, R13, R13, 0x1, 0x1f ;  /* 0x08201f000d0d7f89 */ /* 0x000fe800000e0000 */
[----:B------:R-:W-:Y:S04]  /*a010*/  SHFL.DOWN PT, R14, R14, 0x1, 0x1f ;  /* 0x08201f000e0e7f89 */ /* 0x000fe800000e0000 */
[----:B------:R3:W-:Y:S04]  /*a020*/  SHFL.DOWN PT, R15, R3, 0x1, 0x1f ;  /* 0x08201f00030f7f89 */ /* 0x0007e800000e0000 */
[----:B------:R-:W-:Y:S04]  /*a030*/  SHFL.DOWN PT, R16, R93, 0x1, 0x1f ;  /* 0x08201f005d107f89 */ /* 0x000fe800000e0000 */
[----:B------:R-:W-:Y:S04]  /*a040*/  SHFL.DOWN PT, R17, R94, 0x1, 0x1f ;  /* 0x08201f005e117f89 */ /* 0x000fe800000e0000 */
[----:B------:R-:W-:Y:S04]  /*a050*/  SHFL.DOWN PT, R84, R95, 0x1, 0x1f ;  /* 0x08201f005f547f89 */ /* 0x000fe800000e0000 */
[----:B------:R-:W-:Y:S04]  /*a060*/  SHFL.DOWN PT, R18, R25, 0x1, 0x1f ;  /* 0x08201f0019127f89 */ /* 0x000fe800000e0000 */
[----:B------:R-:W4:Y:S04]  /*a070*/  SHFL.DOWN PT, R19, R26, 0x1, 0x1f ;  /* 0x08201f001a137f89 */ /* 0x000f2800000e0000 */
[----:B------:R-:W-:Y:S04]  /*a080*/  SHFL.DOWN PT, R22, R27, 0x1, 0x1f ;  /* 0x08201f001b167f89 */ /* 0x000fe800000e0000 */
[----:B------:R-:W5:Y:S04]  /*a090*/  SHFL.DOWN PT, R23, R20, 0x1, 0x1f ;  /* 0x08201f0014177f89 */ /* 0x000f6800000e0000 */
[----:B------:R-:W2:Y:S04]  /*a0a0*/  SHFL.DOWN PT, R85, R96, 0x1, 0x1f ;  /* 0x08201f0060557f89 */ /* 0x000ea800000e0000 */
[----:B------:R-:W-:Y:S04]  /*a0b0*/  SHFL.DOWN PT, R86, R97, 0x1, 0x1f ;  /* 0x08201f0061567f89 */ /* 0x000fe800000e0000 */
[----:B------:R-:W5:Y:S04]  /*a0c0*/  SHFL.DOWN PT, R87, R98, 0x1, 0x1f ;  /* 0x08201f0062577f89 */ /* 0x000f6800000e0000 */
[----:B---3--:R-:W3:Y:S04]  /*a0d0*/  S2R R3, SR_LANEID ;  /* 0x0000000000037919 */ /* 0x008ee80000000000 */
[----:B0-----:R0:W-:Y:S04]  /*a0e0*/  STL.64 [R1+0xd8], R4 ;  /* 0x0000d80401007387 */ /* 0x0011e80000100a00 */
[----:B-1----:R0:W-:Y:S04]  /*a0f0*/  STL.64 [R1+0xe0], R6 ;  /* 0x0000e00601007387 */ /* 0x0021e80000100a00 */
[----:B--2---:R0:W-:Y:S04]  /*a100*/  STL.64 [R1+0xe8], R8 ;  /* 0x0000e80801007387 */ /* 0x0041e80000100a00 */
[----:B----4-:R0:W-:Y:S04]  /*a110*/  STL.64 [R1+0xf0], R18 ;  /* 0x0000f01201007387 */ /* 0x0101e80000100a00 */
[----:B-----5:R0:W-:Y:S04]  /*a120*/  STL.64 [R1+0xf8], R22 ;  /* 0x0000f81601007387 */ /* 0x0201e80000100a00 */
[----:B------:R0:W-:Y:S01]  /*a130*/  STL.64 [R1+0x150], R10 ;  /* 0x0001500a01007387 */ /* 0x0001e20000100a00 */
[----:B---3--:R-:W-:-:S03]  /*a140*/  ISETP.GT.AND P0, PT, R3, 0x1e, PT ;  /* 0x0000001e0300780c */ /* 0x008fc60003f04270 */
[----:B------:R0:W-:Y:S04]  /*a150*/  STL.64 [R1+0x158], R12 ;  /* 0x0001580c01007387 */ /* 0x0001e80000100a00 */
[----:B------:R0:W-:Y:S04]  /*a160*/  STL.64 [R1+0x160], R14 ;  /* 0x0001600e01007387 */ /* 0x0001e80000100a00 */
[----:B------:R0:W-:Y:S04]  /*a170*/  STL.64 [R1+0x168], R16 ;  /* 0x0001681001007387 */ /* 0x0001e80000100a00 */
[----:B------:R0:W-:Y:S04]  /*a180*/  STL.64 [R1+0x170], R84 ;  /* 0x0001705401007387 */ /* 0x0001e80000100a00 */
[----:B------:R0:W-:Y:S01]  /*a190*/  STL.64 [R1+0x178], R86 ;  /* 0x0001785601007387 */ /* 0x0001e20000100a00 */
[----:B------:R-:W-:Y:S05]  /*a1a0*/  @P0 BRA `(.L_x_1238) ;  /* 0x0000404000000947 */ /* 0x000fea0003800000 */
[----:B0-----:R-:W-:Y:S02]  /*a1b0*/  IMAD.MOV.U32 R4, RZ, RZ, R1 ;  /* 0x000000ffff047224 */ /* 0x001fe400078e0001 */
[----:B------:R-:W-:-:S02]  /*a1c0*/  IMAD.MOV.U32 R8, RZ, RZ, RZ ;  /* 0x000000ffff087224 */ /* 0x000fc400078e00ff */
[----:B------:R-:W-:-:S05]  /*a1d0*/  IMAD.MOV.U32 R6, RZ, RZ, R4 ;  /* 0x000000ffff067224 */ /* 0x000fca00078e0004 */
.L_x_1429:
[----:B------:R-:W2:Y:S04]  /*a1e0*/  LDL R5, [R6] ;  /* 0x0000000006057983 */ /* 0x000ea80000100800 */
[----:B------:R-:W3:Y:S01]  /*a1f0*/  LDL.U16 R7, [R4+0x100] ;  /* 0x0001000004077983 */ /* 0x000ee20000100400 */
[----:B------:R-:W-:Y:S01]  /*a200*/  IADD3 R8, R8, 0x1, RZ ;  /* 0x0000000108087810 */ /* 0x000fe20007ffe0ff */
[----:B------:R-:W-:Y:S01]  /*a210*/  BSSY B1, `(.L_x_1239) ;  /* 0x0000015000017945 */ /* 0x000fe20003800000 */
[----:B--2---:R-:W-:Y:S01]  /*a220*/  ISETP.GT.AND P1, PT, R20, R5, PT ;  /* 0x000000051400720c */ /* 0x004fe20003f24270 */
[----:B---3--:R-:W-:-:S05]  /*a230*/  HSETP2.GT.AND P0, PT, R7.H0_H0, R98.H1_H1, PT ;  /* 0x3000006207007234 */ /* 0x008fca0003f04800 */
[----:B------:R-:W-:-:S07]  /*a240*/  ISETP.EQ.OR P0, PT, R20, -0x1, P0 ;  /* 0xffffffff1400780c */ /* 0x000fce0000702670 */
[----:B------:R-:W-:-:S05]  /*a250*/  HSETP2.NEU.OR P1, PT, R7.H0_H0, R98.H1_H1, !P1 ;  /* 0x3000006207007234 */ /* 0x000fca0004f2d820 */
[----:B------:R-:W-:Y:S02]  /*a260*/  PLOP3.LUT P2, PT, P0, P1, PT, 0x8, 0x0 ;  /* 0x000000000000781c */ /* 0x000fe40000742170 */
[----:B------:R-:W-:-:S11]  /*a270*/  ISETP.NE.AND P1, PT, R8, 0x40, PT ;  /* 0x000000400800780c */ /* 0x000fd60003f25270 */
[----:B------:R-:W-:Y:S01]  /*a280*/  @!P2 PRMT R98, R98, 0x5410, R7 ;  /* 0x000054106262a816 */ /* 0x000fe20000000007 */
[----:B------:R-:W-:-:S04]  /*a290*/  @!P2 IMAD.MOV.U32 R20, RZ, RZ, R5 ;  /* 0x000000ffff14a224 */ /* 0x000fc800078e0005 */
[----:B------:R-:W-:-:S05]  /*a2a0*/  HSETP2.GT.AND P0, PT, R98.H1_H1, R98.H0_H0, PT ;  /* 0x2000006262007234 */ /* 0x000fca0003f04c00 */
[----:B------:R-:W-:-:S13]  /*a2b0*/  ISETP.EQ.OR P0, PT, R27, -0x1, P0 ;  /* 0xffffffff1b00780c */ /* 0x000fda0000702670 */
[----:B------:R-:W-:Y:S05]  /*a2c0*/  @P0 BRA `(.L_x_1240) ;  /* 0x0000005000000947 */ /* 0x000fea0003800000 */
[----:B------:R-:W-:Y:S01]  /*a2d0*/  ISETP.GE.AND P0, PT, R20, R27, PT ;  /* 0x0000001b1400720c */ /* 0x000fe20003f06270 */
[----:B------:R-:W-:Y:S01]  /*a2e0*/  IMAD.MOV.U32 R5, RZ, RZ, R27 ;  /* 0x000000ffff057224 */ /* 0x000fe200078e001b */
[----:B------:R-:W-:-:S11]  /*a2f0*/  PRMT R7, R98, 0x7610, R7 ;  /* 0x0000761062077816 */ /* 0x000fd60000000007 */
[----:B------:R-:W-:-:S13]  /*a300*/  HSETP2.NEU.OR P0, PT, R98.H1_H1, R98.H0_H0, P0 ;  /* 0x2000006262007234 */ /* 0x000fda000070dc20 */
[----:B------:R-:W-:Y:S05]  /*a310*/  @P0 BRA `(.L_x_1241) ;  /* 0x0000004000000947 */ /* 0x000fea0003800000 */
.L_x_1240:
[----:B------:R-:W-:Y:S01]  /*a320*/  IMAD.MOV.U32 R5, RZ, RZ, R20 ;  /* 0x000000ffff057224 */ /* 0x000fe200078e0014 */
[C---:B------:R-:W-:Y:S01]  /*a330*/  PRMT R7, R98.reuse, 0x7632, R7 ;  /* 0x0000763262077816 */ /* 0x040fe20000000007 */
[----:B------:R-:W-:Y:S01]  /*a340*/  IMAD.MOV.U32 R20, RZ, RZ, R27 ;  /* 0x000000ffff147224 */ /* 0x000fe200078e001b */
[----:B------:R-:W-:Y:S02]  /*a350*/  PRMT R98, R98, 0x5410, R98 ;  /* 0x0000541062627816 */ /* 0x000fe40000000062 */
.L_x_1241:
[----:B------:R-:W-:Y:S05]  /*a360*/  BSYNC B1 ;  /* 0x0000000000017941 */ /* 0x000fea0003800000 */
.L_x_1239:
        /* <DEDUP_REMOVED lines=11> */
.L_x_1243:
[----:B------:R-:W-:Y:S01]  /*a420*/  IMAD.MOV.U32 R10, RZ, RZ, R5 ;  /* 0x000000ffff0a7224 */ /* 0x000fe200078e0005 */
[----:B------:R-:W-:Y:S01]  /*a430*/  PRMT R9, R7, 0x7610, R9 ;  /* 0x0000761007097816 */ /* 0x000fe20000000009 */
[----:B------:R-:W-:Y:S01]  /*a440*/  IMAD.MOV.U32 R27, RZ, RZ, R26 ;  /* 0x000000ffff1b7224 */ /* 0x000fe200078e001a */
[----:B------:R-:W-:Y:S02]  /*a450*/  PRMT R98, R97, 0x7632, R98 ;  /* 0x0000763261627816 */ /* 0x000fe40000000062 */
.L_x_1244:
[----:B------:R-:W-:Y:S05]  /*a460*/  BSYNC B1 ;  /* 0x0000000000017941 */ /* 0x000fea0003800000 */
.L_x_1242:
[----:B------:R-:W-:Y:S01]  /*a470*/  HSETP2.GT.AND P0, PT, R9.H0_H0, R97.H0_H0, PT ;  /* 0x2000006109007234 */ /* 0x000fe20003f04800 */
[----:B------:R-:W-:Y:S04]  /*a480*/  BSSY B1, `(.L_x_1245) ;  /* 0x000000e000017945 */ /* 0x000fe80003800000 */
[----:B------:R-:W-:-:S13]  /*a490*/  ISETP.EQ.OR P0, PT, R25, -0x1, P0 ;  /* 0xffffffff1900780c */ /* 0x000fda0000702670 */
[----:B------:R-:W-:Y:S05]  /*a4a0*/  @P0 BRA `(.L_x_1246) ;  /* 0x0000007000000947 */ /* 0x000fea0003800000 */
[----:B------:R-:W-:Y:S01]  /*a4b0*/  ISETP.GE.AND P0, PT, R10, R25, PT ;  /* 0x000000190a00720c */ /* 0x000fe20003f06270 */
[----:B------:R-:W-:Y:S01]  /*a4c0*/  IMAD.MOV.U32 R5, RZ, RZ, R25 ;  /* 0x000000ffff057224 */ /* 0x000fe200078e0019 */
[----:B------:R-:W-:Y:S01]  /*a4d0*/  PRMT R7, R7, 0x5410, R97 ;  /* 0x0000541007077816 */ /* 0x000fe20000000061 */
[----:B------:R-:W-:-:S10]  /*a4e0*/  IMAD.MOV.U32 R26, RZ, RZ, R10 ;  /* 0x000000ffff1a7224 */ /* 0x000fd400078e000a */
[----:B------:R-:W-:Y:S01]  /*a4f0*/  HSETP2.NEU.OR P0, PT, R9.H0_H0, R97.H0_H0, P0 ;  /* 0x2000006109007234 */ /* 0x000fe2000070d820 */
[----:B------:R-:W-:-:S12]  /*a500*/  PRMT R97, R97, 0x5410, R9 ;  /* 0x0000541061617816 */ /* 0x000fd80000000009 */
[----:B------:R-:W-:Y:S05]  /*a510*/  @P0 BRA `(.L_x_1247) ;  /* 0x0000004000000947 */ /* 0x000fea0003800000 */
.L_x_1246:
[----:B------:R-:W-:Y:S01]  /*a520*/  IMAD.MOV.U32 R5, RZ, RZ, R10 ;  /* 0x000000ffff057224 */ /* 0x000fe200078e000a */
[----:B------:R-:W-:Y:S01]  /*a530*/  PRMT R7, R7, 0x5410, R9 ;  /* 0x0000541007077816 */ /* 0x000fe20000000009 */
[----:B------:R-:W-:Y:S01]  /*a540*/  IMAD.MOV.U32 R26, RZ, RZ, R25 ;  /* 0x000000ffff1a7224 */ /* 0x000fe200078e0019 */
[----:B------:R-:W-:Y:S02]  /*a550*/  PRMT R97, R97, 0x5410, R97 ;  /* 0x0000541061617816 */ /* 0x000fe40000000061 */
.L_x_1247:
[----:B------:R-:W-:Y:S05]  /*a560*/  BSYNC B1 ;  /* 0x0000000000017941 */ /* 0x000fea0003800000 */
.L_x_1245:
        /* <DEDUP_REMOVED lines=11> */
.L_x_1249:
[----:B------:R-:W-:Y:S01]  /*a620*/  IMAD.MOV.U32 R10, RZ, RZ, R5 ;  /* 0x000000ffff0a7224 */ /* 0x000fe200078e0005 */
[----:B------:R-:W-:Y:S01]  /*a630*/  PRMT R9, R9, 0x7610, R7 ;  /* 0x0000761009097816 */ /* 0x000fe20000000007 */
[----:B------:R-:W-:Y:S01]  /*a640*/  IMAD.MOV.U32 R25, RZ, RZ, R24 ;  /* 0x000000ffff197224 */ /* 0x000fe200078e0018 */
[----:B------:R-:W-:Y:S02]  /*a650*/  PRMT R97, R96, 0x7632, R97 ;  /* 0x0000763260617816 */ /* 0x000fe40000000061 */
.L_x_1250:
[----:B------:R-:W-:Y:S05]  /*a660*/  BSYNC B1 ;  /* 0x0000000000017941 */ /* 0x000fea0003800000 */
.L_x_1248:
        /* <DEDUP_REMOVED lines=11> */
.L_x_1252:
[----:B------:R-:W-:Y:S01]  /*a720*/  IMAD.MOV.U32 R5, RZ, RZ, R10 ;  /* 0x000000ffff057224 */ /* 0x000fe200078e000a */
[----:B------:R-:W-:Y:S01]  /*a730*/  PRMT R7, R9, 0x7632, R7 ;  /* 0x0000763209077816 */ /* 0x000fe20000000007 */
[----:B------:R-:W-:Y:S01]  /*a740*/  IMAD.MOV.U32 R24, RZ, RZ, R31 ;  /* 0x000000ffff187224 */ /* 0x000fe200078e001f */
[----:B------:R-:W-:Y:S02]  /*a750*/  PRMT R96, R96, 0x5410, R96 ;  /* 0x0000541060607816 */ /* 0x000fe40000000060 */
.L_x_1253:
[----:B------:R-:W-:Y:S05]  /*a760*/  BSYNC B1 ;  /* 0x0000000000017941 */ /* 0x000fea0003800000 */
.L_x_1251:
        /* <DEDUP_REMOVED lines=11> */
.L_x_1255:
[----:B------:R-:W-:Y:S01]  /*a820*/  IMAD.MOV.U32 R10, RZ, RZ, R5 ;  /* 0x000000ffff0a7224 */ /* 0x000fe200078e0005 */
[----:B------:R-:W-:Y:S01]  /*a830*/  PRMT R9, R7, 0x7610, R9 ;  /* 0x0000761007097816 */ /* 0x000fe20000000009 */
[----:B------:R-:W-:Y:S01]  /*a840*/  IMAD.MOV.U32 R31, RZ, RZ, R30 ;  /* 0x000000ffff1f7224 */ /* 0x000fe200078e001e */
[----:B------:R-:W-:Y:S02]  /*a850*/  PRMT R96, R95, 0x7632, R96 ;  /* 0x000076325f607816 */ /* 0x000fe40000000060 */
.L_x_1256:
[----:B------:R-:W-:Y:S05]  /*a860*/  BSYNC B1 ;  /* 0x0000000000017941 */ /* 0x000fea0003800000 */
.L_x_1254:
        /* <DEDUP_REMOVED lines=11> */
.L_x_1258:
[----:B------:R-:W-:Y:S01]  /*a920*/  IMAD.MOV.U32 R5, RZ, RZ, R10 ;  /* 0x000000ffff057224 */ /* 0x000fe200078e000a */
[----:B------:R-:W-:Y:S01]  /*a930*/  PRMT R7, R7, 0x5410, R9 ;  /* 0x0000541007077816 */ /* 0x000fe20000000009 */
[----:B------:R-:W-:Y:S01]  /*a940*/  IMAD.MOV.U32 R30, RZ, RZ, R29 ;  /* 0x000000ffff1e7224 */ /* 0x000fe200078e001d */
[----:B------:R-:W-:Y:S02]  /*a950*/  PRMT R95, R95, 0x5410, R95 ;  /* 0x000054105f5f7816 */ /* 0x000fe4000000005f */
.L_x_1259:
[----:B------:R-:W-:Y:S05]  /*a960*/  BSYNC B1 ;  /* 0x0000000000017941 */ /* 0x000fea0003800000 */
.L_x_1257:
        /* <DEDUP_REMOVED lines=11> */
.L_x_1261:
[----:B------:R-:W-:Y:S01]  /*aa20*/  IMAD.MOV.U32 R10, RZ, RZ, R5 ;  /* 0x000000ffff0a7224 */ /* 0x000fe200078e0005 */
[----:B------:R-:W-:Y:S01]  /*aa30*/  PRMT R9, R9, 0x7610, R7 ;  /* 0x0000761009097816 */ /* 0x000fe20000000007 */
[----:B------:R-:W-:Y:S01]  /*aa40*/  IMAD.MOV.U32 R29, RZ, RZ, R28 ;  /* 0x000000ffff1d7224 */ /* 0x000fe200078e001c */
[----:B------:R-:W-:Y:S02]  /*aa50*/  PRMT R95, R94, 0x7632, R95 ;  /* 0x000076325e5f7816 */ /* 0x000fe4000000005f */
.L_x_1262:
[----:B------:R-:W-:Y:S05]  /*aa60*/  BSYNC B1 ;  /* 0x0000000000017941 */ /* 0x000fea0003800000 */
.L_x_1260:
        /* <DEDUP_REMOVED lines=11> */
.L_x_1264:
[----:B------:R-:W-:Y:S01]  /*ab20*/  IMAD.MOV.U32 R5, RZ, RZ, R10 ;  /* 0x000000ffff057224 */ /* 0x000fe200078e000a */
[----:B------:R-:W-:Y:S01]  /*ab30*/  PRMT R7, R9, 0x7632, R7 ;  /* 0x0000763209077816 */ /* 0x000fe20000000007 */
[----:B------:R-:W-:Y:S01]  /*ab40*/  IMAD.MOV.U32 R28, RZ, RZ, R35 ;  /* 0x000000ffff1c7224 */ /* 0x000fe200078e0023 */
[----:B------:R-:W-:Y:S02]  /*ab50*/  PRMT R94, R94, 0x5410, R94 ;  /* 0x000054105e5e7816 */ /* 0x000fe4000000005e */
.L_x_1265:
[----:B------:R-:W-:Y:S05]  /*ab60*/  BSYNC B1 ;  /* 0x0000000000017941 */ /* 0x000fea0003800000 */
.L_x_1263:
        /* <DEDUP_REMOVED lines=11> */
.L_x_1267:
[----:B------:R-:W-:Y:S01]  /*ac20*/  IMAD.MOV.U32 R10, RZ, RZ, R5 ;  /* 0x000000ffff0a7224 */ /* 0x000fe200078e0005 */
[----:B------:R-:W-:Y:S01]  /*ac30*/  PRMT R9, R7, 0x7610, R9 ;  /* 0x0000761007097816 */ /* 0x000fe20000000009 */
[----:B------:R-:W-:Y:S01]  /*ac40*/  IMAD.MOV.U32 R35, RZ, RZ, R34 ;  /* 0x000000ffff237224 */ /* 0x000fe200078e0022 */
[----:B------:R-:W-:Y:S02]  /*ac50*/  PRMT R94, R93, 0x7632, R94 ;  /* 0x000076325d5e7816 */ /* 0x000fe4000000005e */
.L_x_1268:
[----:B------:R-:W-:Y:S05]  /*ac60*/  BSYNC B1 ;  /* 0x0000000000017941 */ /* 0x000fea0003800000 */
.L_x_1266:
        /* <DEDUP_REMOVED lines=11> */
.L_x_1270:
[----:B------:R-:W-:Y:S01]  /*ad20*/  IMAD.MOV.U32 R5, RZ, RZ, R10 ;  /* 0x000000ffff057224 */ /* 0x000fe200078e000a */
[----:B------:R-:W-:Y:S01]  /*ad30*/  PRMT R7, R7, 0x5410, R9 ;  /* 0x0000541007077816 */ /* 0x000fe20000000009 */
[----:B------:R-:W-:Y:S01]  /*ad40*/  IMAD.MOV.U32 R34, RZ, RZ, R33 ;  /* 0x000000ffff227224 */ /* 0x000fe200078e0021 */
[----:B------:R-:W-:Y:S02]  /*ad50*/  PRMT R93, R93, 0x5410, R93 ;  /* 0x000054105d5d7816 */ /* 0x000fe4000000005d */
.L_x_1271:
[----:B------:R-:W-:Y:S05]  /*ad60*/  BSYNC B1 ;  /* 0x0000000000017941 */ /* 0x000fea0003800000 */
.L_x_1269:
        /* <DEDUP_REMOVED lines=11> */
.L_x_1273:
[----:B------:R-:W-:Y:S01]  /*ae20*/  IMAD.MOV.U32 R10, RZ, RZ, R5 ;  /* 0x000000ffff0a7224 */ /* 0x000fe200078e0005 */
[----:B------:R-:W-:Y:S01]  /*ae30*/  PRMT R7, R7, 0x7632, R7 ;  /* 0x0000763207077816 */ /* 0x000fe20000000007 */
[----:B------:R-:W-:Y:S01]  /*ae40*/  IMAD.MOV.U32 R33, RZ, RZ, R32 ;  /* 0x000000ffff217224 */ /* 0x000fe200078e0020 */
[----:B------:R-:W-:Y:S02]  /*ae50*/  PRMT R93, R92, 0x7610, R93 ;  /* 0x000076105c5d7816 */ /* 0x000fe4000000005d */
.L_x_1274:
[----:B------:R-:W-:Y:S05]  /*ae60*/  BSYNC B1 ;  /* 0x0000000000017941 */ /* 0x000fea0003800000 */
.L_x_1272:
        /* <DEDUP_REMOVED lines=11> */
.L_x_1276:
[----:B------:R-:W-:Y:S01]  /*af20*/  IMAD.MOV.U32 R5, RZ, RZ, R10 ;  /* 0x000000ffff057224 */ /* 0x000fe200078e000a */
[----:B------:R-:W-:Y:S01]  /*af30*/  PRMT R9, R7, 0x7610, R9 ;  /* 0x0000761007097816 */ /* 0x000fe20000000009 */
[----:B------:R-:W-:Y:S01]  /*af40*/  IMAD.MOV.U32 R32, RZ, RZ, R39 ;  /* 0x000000ffff207224 */ /* 0x000fe200078e0027 */
[----:B------:R-:W-:Y:S02]  /*af50*/  PRMT R92, R91, 0x7610, R92 ;  /* 0x000076105b5c7816 */ /* 0x000fe4000000005c */
.L_x_1277:
[----:B------:R-:W-:Y:S05]  /*af60*/  BSYNC B1 ;  /* 0x0000000000017941 */ /* 0x000fea0003800000 */
.L_x_1275:
[----:B------:R-:W-:Y:S01]  /*af70*/  HSETP2.GT.AND P0, PT, R9.H0_H0, R91.H1_H1, PT ;  /* 0x3000005b09007234 */ /* 0x000fe20003f04800 */
[----:B------:R-:W-:Y:S04]  /*af80*/  BSSY B1, `(.L_x_1278) ;  /* 0x000000e000017945 */ /* 0x000fe80003800000 */
[----:B------:R-:W-:-:S13]  /*af90*/  ISETP.EQ.OR P0, PT, R38, -0x1, P0 ;  /* 0xffffffff2600780c */ /* 0x000fda0000702670 */
[----:B------:R-:W-:Y:S05]  /*afa0*/  @P0 BRA `(.L_x_1279) ;  /* 0x0000007000000947 */ /* 0x000fea0003800000 */
[----:B------:R-:W-:Y:S01]  /*afb0*/  ISETP.GE.AND P0, PT, R5, R38, PT ;  /* 0x000000260500720c */ /* 0x000fe20003f06270 */
[----:B------:R-:W-:Y:S01]  /*afc0*/  IMAD.MOV.U32 R10, RZ, RZ, R38 ;  /* 0x000000ffff0a7224 */ /* 0x000fe200078e0026 */
[----:B------:R-:W-:Y:S01]  /*afd0*/  PRMT R7, R7, 0x7610, R91 ;  /* 0x0000761007077816 */ /* 0x000fe2000000005b */
[----:B------:R-:W-:-:S10]  /*afe0*/  IMAD.MOV.U32 R39, RZ, RZ, R5 ;  /* 0x000000ffff277224 */ /* 0x000fd400078e0005 */
[----:B------:R-:W-:Y:S01]  /*aff0*/  HSETP2.NEU.OR P0, PT, R9.H0_H0, R91.H1_H1, P0 ;  /* 0x3000005b09007234 */ /* 0x000fe2000070d820 */
[----:B------:R-:W-:-:S12]  /*b000*/  PRMT R91, R9, 0x7610, R91 ;  /* 0x00007610095b7816 */ /* 0x000fd8000000005b */
[----:B------:R-:W-:Y:S05]  /*b010*/  @P0 BRA `(.L_x_1280) ;  /* 0x0000004000000947 */ /* 0x000fea0003800000 */
.L_x_1279:
[----:B------:R-:W-:Y:S01]  /*b020*/  IMAD.MOV.U32 R10, RZ, RZ, R5 ;  /* 0x000000ffff0a7224 */ /* 0x000fe200078e0005 */
[----:B------:R-:W-:Y:S01]  /*b030*/  PRMT R7, R7, 0x5410, R9 ;  /* 0x0000541007077816 */ /* 0x000fe20000000009 */
[----:B------:R-:W-:Y:S01]  /*b040*/  IMAD.MOV.U32 R39, RZ, RZ, R38 ;  /* 0x000000ffff277224 */ /* 0x000fe200078e0026 */
[----:B------:R-:W-:Y:S02]  /*b050*/  PRMT R91, R91, 0x7632, R91 ;  /* 0x000076325b5b7816 */ /* 0x000fe4000000005b */
.L_x_1280:
[----:B------:R-:W-:Y:S05]  /*b060*/  BSYNC B1 ;  /* 0x0000000000017941 */ /* 0x000fea0003800000 */
.L_x_1278:
        /* <DEDUP_REMOVED lines=11> */
.L_x_1282:
[----:B------:R-:W-:Y:S01]  /*b120*/  IMAD.MOV.U32 R5, RZ, RZ, R10 ;  /* 0x000000ffff057224 */ /* 0x000fe200078e000a */
[----:B------:R-:W-:Y:S01]  /*b130*/  PRMT R9, R9, 0x7610, R7 ;  /* 0x0000761009097816 */ /* 0x000fe20000000007 */
[----:B------:R-:W-:Y:S01]  /*b140*/  IMAD.MOV.U32 R38, RZ, RZ, R37 ;  /* 0x000000ffff267224 */ /* 0x000fe200078e0025 */
[----:B------:R-:W-:Y:S02]  /*b150*/  PRMT R91, R91, 0x5410, R90 ;  /* 0x000054105b5b7816 */ /* 0x000fe4000000005a */
.L_x_1283:
[----:B------:R-:W-:Y:S05]  /*b160*/  BSYNC B1 ;  /* 0x0000000000017941 */ /* 0x000fea0003800000 */
.L_x_1281:
        /* <DEDUP_REMOVED lines=11> */
.L_x_1285:
[----:B------:R-:W-:Y:S01]  /*b220*/  IMAD.MOV.U32 R10, RZ, RZ, R5 ;  /* 0x000000ffff0a7224 */ /* 0x000fe200078e0005 */
[----:B------:R-:W-:Y:S01]  /*b230*/  PRMT R7, R7, 0x7610, R9 ;  /* 0x0000761007077816 */ /* 0x000fe20000000009 */
[----:B------:R-:W-:Y:S01]  /*b240*/  IMAD.MOV.U32 R37, RZ, RZ, R36 ;  /* 0x000000ffff257224 */ /* 0x000fe200078e0024 */
[----:B------:R-:W-:Y:S02]  /*b250*/  PRMT R90, R90, 0x7632, R90 ;  /* 0x000076325a5a7816 */ /* 0x000fe4000000005a */
.L_x_1286:
[----:B------:R-:W-:Y:S05]  /*b260*/  BSYNC B1 ;  /* 0x0000000000017941 */ /* 0x000fea0003800000 */
.L_x_1284:
        /* <DEDUP_REMOVED lines=11> */
.L_x_1288:
[----:B------:R-:W-:Y:S01]  /*b320*/  IMAD.MOV.U32 R5, RZ, RZ, R10 ;  /* 0x000000ffff057224 */ /* 0x000fe200078e000a */
[----:B------:R-:W-:Y:S01]  /*b330*/  PRMT R9, R9, 0x7610, R7 ;  /* 0x0000761009097816 */ /* 0x000fe20000000007 */
[----:B------:R-:W-:Y:S01]  /*b340*/  IMAD.MOV.U32 R36, RZ, RZ, R43 ;  /* 0x000000ffff247224 */ /* 0x000fe200078e002b */
[----:B------:R-:W-:Y:S02]  /*b350*/  PRMT R90, R90, 0x5410, R0 ;  /* 0x000054105a5a7816 */ /* 0x000fe40000000000 */
.L_x_1289:
[----:B------:R-:W-:Y:S05]  /*b360*/  BSYNC B1 ;  /* 0x0000000000017941 */ /* 0x000fea0003800000 */
.L_x_1287:
        /* <DEDUP_REMOVED lines=11> */
.L_x_1291:
[----:B------:R-:W-:Y:S01]  /*b420*/  IMAD.MOV.U32 R10, RZ, RZ, R5 ;  /* 0x000000ffff0a7224 */ /* 0x000fe200078e0005 */
[----:B------:R-:W-:Y:S01]  /*b430*/  PRMT R7, R7, 0x7610, R9 ;  /* 0x0000761007077816 */ /* 0x000fe20000000009 */
[----:B------:R-:W-:Y:S01]  /*b440*/  IMAD.MOV.U32 R43, RZ, RZ, R42 ;  /* 0x000000ffff2b7224 */ /* 0x000fe200078e002a */
[----:B------:R-:W-:Y:S02]  /*b450*/  PRMT R0, R0, 0x7632, R0 ;  /* 0x0000763200007816 */ /* 0x000fe40000000000 */
.L_x_1292:
[----:B------:R-:W-:Y:S05]  /*b460*/  BSYNC B1 ;  /* 0x0000000000017941 */ /* 0x000fea0003800000 */
.L_x_1290:
        /* <DEDUP_REMOVED lines=11> */
.L_x_1294:
[----:B------:R-:W-:Y:S01]  /*b520*/  IMAD.MOV.U32 R5, RZ, RZ, R10 ;  /* 0x000000ffff057224 */ /* 0x000fe200078e000a */
[----:B------:R-:W-:Y:S01]  /*b530*/  PRMT R7, R7, 0x7632, R7 ;  /* 0x0000763207077816 */ /* 0x000fe20000000007 */
[----:B------:R-:W-:Y:S01]  /*b540*/  IMAD.MOV.U32 R42, RZ, RZ, R41 ;  /* 0x000000ffff2a7224 */ /* 0x000fe200078e0029 */
[----:B------:R-:W-:Y:S02]  /*b550*/  PRMT R0, R0, 0x7610, R92 ;  /* 0x0000761000007816 */ /* 0x000fe4000000005c */
.L_x_1295:
[----:B------:R-:W-:Y:S05]  /*b560*/  BSYNC B1 ;  /* 0x0000000000017941 */ /* 0x000fea0003800000 */
.L_x_1293:
        /* <DEDUP_REMOVED lines=11> */
.L_x_1297:
[----:B------:R-:W-:Y:S01]  /*b620*/  IMAD.MOV.U32 R10, RZ, RZ, R5 ;  /* 0x000000ffff0a7224 */ /* 0x000fe200078e0005 */
[----:B------:R-:W-:Y:S01]  /*b630*/  PRMT R9, R7, 0x7610, R9 ;  /* 0x0000761007097816 */ /* 0x000fe20000000009 */
[----:B------:R-:W-:Y:S01]  /*b640*/  IMAD.MOV.U32 R41, RZ, RZ, R40 ;  /* 0x000000ffff297224 */ /* 0x000fe200078e0028 */
[----:B------:R-:W-:Y:S02]  /*b650*/  PRMT R92, R92, 0x7610, R99 ;  /* 0x000076105c5c7816 */ /* 0x000fe40000000063 */
.L_x_1298:
[----:B------:R-:W-:Y:S05]  /*b660*/  BSYNC B1 ;  /* 0x0000000000017941 */ /* 0x000fea0003800000 */
.L_x_1296:
        /* <DEDUP_REMOVED lines=11> */
.L_x_1300:
[----:B------:R-:W-:Y:S01]  /*b720*/  IMAD.MOV.U32 R5, RZ, RZ, R10 ;  /* 0x000000ffff057224 */ /* 0x000fe200078e000a */
[----:B------:R-:W-:Y:S01]  /*b730*/  PRMT R7, R7, 0x5410, R9 ;  /* 0x0000541007077816 */ /* 0x000fe20000000009 */
[----:B------:R-:W-:Y:S01]  /*b740*/  IMAD.MOV.U32 R40, RZ, RZ, R47 ;  /* 0x000000ffff287224 */ /* 0x000fe200078e002f */
[----:B------:R-:W-:Y:S02]  /*b750*/  PRMT R99, R99, 0x5410, R99 ;  /* 0x0000541063637816 */ /* 0x000fe40000000063 */
.L_x_1301:
[----:B------:R-:W-:Y:S05]  /*b760*/  BSYNC B1 ;  /* 0x0000000000017941 */ /* 0x000fea0003800000 */
.L_x_1299:
        /* <DEDUP_REMOVED lines=11> */
.L_x_1303:
[----:B------:R-:W-:Y:S01]  /*b820*/  IMAD.MOV.U32 R10, RZ, RZ, R5 ;  /* 0x000000ffff0a7224 */ /* 0x000fe200078e0005 */
[----:B------:R-:W-:Y:S01]  /*b830*/  PRMT R9, R9, 0x7610, R7 ;  /* 0x0000761009097816 */ /* 0x000fe20000000007 */
[----:B------:R-:W-:Y:S01]  /*b840*/  IMAD.MOV.U32 R47, RZ, RZ, R46 ;  /* 0x000000ffff2f7224 */ /* 0x000fe200078e002e */
[----:B------:R-:W-:Y:S02]  /*b850*/  PRMT R99, R100, 0x7632, R99 ;  /* 0x0000763264637816 */ /* 0x000fe40000000063 */
.L_x_1304:
[----:B------:R-:W-:Y:S05]  /*b860*/  BSYNC B1 ;  /* 0x0000000000017941 */ /* 0x000fea0003800000 */
.L_x_1302:
        /* <DEDUP_REMOVED lines=11> */
.L_x_1306:
[----:B------:R-:W-:Y:S01]  /*b920*/  IMAD.MOV.U32 R5, RZ, RZ, R10 ;  /* 0x000000ffff057224 */ /* 0x000fe200078e000a */
[----:B------:R-:W-:Y:S01]  /*b930*/  PRMT R7, R9, 0x7632, R7 ;  /* 0x0000763209077816 */ /* 0x000fe20000000007 */
[----:B------:R-:W-:Y:S01]  /*b940*/  IMAD.MOV.U32 R46, RZ, RZ, R45 ;  /* 0x000000ffff2e7224 */ /* 0x000fe200078e002d */
[----:B------:R-:W-:Y:S02]  /*b950*/  PRMT R100, R100, 0x5410, R100 ;  /* 0x0000541064647816 */ /* 0x000fe40000000064 */
.L_x_1307:
[----:B------:R-:W-:Y:S05]  /*b960*/  BSYNC B1 ;  /* 0x0000000000017941 */ /* 0x000fea0003800000 */
.L_x_1305:
        /* <DEDUP_REMOVED lines=11> */
.L_x_1309:
[----:B------:R-:W-:Y:S01]  /*ba20*/  IMAD.MOV.U32 R10, RZ, RZ, R5 ;  /* 0x000000ffff0a7224 */ /* 0x000fe200078e0005 */
[----:B------:R-:W-:Y:S01]  /*ba30*/  PRMT R9, R7, 0x7610, R9 ;  /* 0x0000761007097816 */ /* 0x000fe20000000009 */
[----:B------:R-:W-:Y:S01]  /*ba40*/  IMAD.MOV.U32 R45, RZ, RZ, R44 ;  /* 0x000000ffff2d7224 */ /* 0x000fe200078e002c */
[----:B------:R-:W-:Y:S02]  /*ba50*/  PRMT R100, R101, 0x7632, R100 ;  /* 0x0000763265647816 */ /* 0x000fe40000000064 */
.L_x_1310:
[----:B------:R-:W-:Y:S05]  /*ba60*/  BSYNC B1 ;  /* 0x0000000000017941 */ /* 0x000fea0003800000 */
.L_x_1308:
        /* <DEDUP_REMOVED lines=11> */
.L_x_1312:
[----:B------:R-:W-:Y:S01]  /*bb20*/  IMAD.MOV.U32 R5, RZ, RZ, R10 ;  /* 0x000000ffff057224 */ /* 0x000fe200078e000a */
[----:B------:R-:W-:Y:S01]  /*bb30*/  PRMT R7, R7, 0x5410, R9 ;  /* 0x0000541007077816 */ /* 0x000fe20000000009 */
[----:B------:R-:W-:Y:S01]  /*bb40*/  IMAD.MOV.U32 R44, RZ, RZ, R51 ;  /* 0x000000ffff2c7224 */ /* 0x000fe200078e0033 */
[----:B------:R-:W-:Y:S02]  /*bb50*/  PRMT R101, R101, 0x5410, R101 ;  /* 0x0000541065657816 */ /* 0x000fe40000000065 */
.L_x_1313:
[----:B------:R-:W-:Y:S05]  /*bb60*/  BSYNC B1 ;  /* 0x0000000000017941 */ /* 0x000fea0003800000 */
.L_x_1311:
        /* <DEDUP_REMOVED lines=11> */
.L_x_1315:
[----:B------:R-:W-:Y:S01]  /*bc20*/  IMAD.MOV.U32 R10, RZ, RZ, R5 ;  /* 0x000000ffff0a7224 */ /* 0x000fe200078e0005 */
[----:B------:R-:W-:Y:S01]  /*bc30*/  PRMT R9, R9, 0x7610, R7 ;  /* 0x0000761009097816 */ /* 0x000fe20000000007 */
[----:B------:R-:W-:Y:S01]  /*bc40*/  IMAD.MOV.U32 R51, RZ, RZ, R50 ;  /* 0x000000ffff337224 */ /* 0x000fe200078e0032 */
[----:B------:R-:W-:Y:S02]  /*bc50*/  PRMT R101, R102, 0x7632, R101 ;  /* 0x0000763266657816 */ /* 0x000fe40000000065 */
.L_x_1316:
[----:B------:R-:W-:Y:S05]  /*bc60*/  BSYNC B1 ;  /* 0x0000000000017941 */ /* 0x000fea0003800000 */
.L_x_1314:
        /* <DEDUP_REMOVED lines=11> */
.L_x_1318:
[----:B------:R-:W-:Y:S01]  /*bd20*/  IMAD.MOV.U32 R5, RZ, RZ, R10 ;  /* 0x000000ffff057224 */ /* 0x000fe200078e000a */
[----:B------:R-:W-:Y:S01]  /*bd30*/  PRMT R7, R9, 0x7632, R7 ;  /* 0x0000763209077816 */ /* 0x000fe20000000007 */
[----:B------:R-:W-:Y:S01]  /*bd40*/  IMAD.MOV.U32 R50, RZ, RZ, R49 ;  /* 0x000000ffff327224 */ /* 0x000fe200078e0031 */
[----:B------:R-:W-:Y:S02]  /*bd50*/  PRMT R102, R102, 0x5410, R102 ;  /* 0x0000541066667816 */ /* 0x000fe40000000066 */
.L_x_1319:
[----:B------:R-:W-:Y:S05]  /*bd60*/  BSYNC B1 ;  /* 0x0000000000017941 */ /* 0x000fea0003800000 */
.L_x_1317:
        /* <DEDUP_REMOVED lines=11> */
.L_x_1321:
[----:B------:R-:W-:Y:S01]  /*be20*/  IMAD.MOV.U32 R10, RZ, RZ, R5 ;  /* 0x000000ffff0a7224 */ /* 0x000fe200078e0005 */
[----:B------:R-:W-:Y:S01]  /*be30*/  PRMT R9, R7, 0x7610, R9 ;  /* 0x0000761007097816 */ /* 0x000fe20000000009 */
[----:B------:R-:W-:Y:S01]  /*be40*/  IMAD.MOV.U32 R49, RZ, RZ, R48 ;  /* 0x000000ffff317224 */ /* 0x000fe200078e0030 */
[----:B------:R-:W-:Y:S02]  /*be50*/  PRMT R102, R103, 0x7632, R102 ;  /* 0x0000763267667816 */ /* 0x000fe40000000066 */
.L_x_1322:
[----:B------:R-:W-:Y:S05]  /*be60*/  BSYNC B1 ;  /* 0x0000000000017941 */ /* 0x000fea0003800000 */
.L_x_1320:
        /* <DEDUP_REMOVED lines=11> */
.L_x_1324:
[----:B------:R-:W-:Y:S01]  /*bf20*/  IMAD.MOV.U32 R5, RZ, RZ, R10 ;  /* 0x000000ffff057224 */ /* 0x000fe200078e000a */
[----:B------:R-:W-:Y:S01]  /*bf30*/  PRMT R7, R7, 0x5410, R9 ;  /* 0x0000541007077816 */ /* 0x000fe20000000009 */
[----:B------:R-:W-:Y:S01]  /*bf40*/  IMAD.MOV.U32 R48, RZ, RZ, R55 ;  /* 0x000000ffff307224 */ /* 0x000fe200078e0037 */
[----:B------:R-:W-:Y:S02]  /*bf50*/  PRMT R103, R103, 0x5410, R103 ;  /* 0x0000541067677816 */ /* 0x000fe40000000067 */
.L_x_1325:
[----:B------:R-:W-:Y:S05]  /*bf60*/  BSYNC B1 ;  /* 0x0000000000017941 */ /* 0x000fea0003800000 */
.L_x_1323:
        /* <DEDUP_REMOVED lines=11> */
.L_x_1327:
[----:B------:R-:W-:Y:S01]  /*c020*/  IMAD.MOV.U32 R10, RZ, RZ, R5 ;  /* 0x000000ffff0a7224 */ /* 0x000fe200078e0005 */
[----:B------:R-:W-:Y:S01]  /*c030*/  PRMT R9, R9, 0x7610, R7 ;  /* 0x0000761009097816 */ /* 0x000fe20000000007 */
[----:B------:R-:W-:Y:S01]  /*c040*/  IMAD.MOV.U32 R55, RZ, RZ, R54 ;  /* 0x000000ffff377224 */ /* 0x000fe200078e0036 */
[----:B------:R-:W-:Y:S02]  /*c050*/  PRMT R103, R104, 0x7632, R103 ;  /* 0x0000763268677816 */ /* 0x000fe40000000067 */
.L_x_1328:
[----:B------:R-:W-:Y:S05]  /*c060*/  BSYNC B1 ;  /* 0x0000000000017941 */ /* 0x000fea0003800000 */
.L_x_1326:
        /* <DEDUP_REMOVED lines=11> */
.L_x_1330:
[----:B------:R-:W-:Y:S01]  /*c120*/  IMAD.MOV.U32 R5, RZ, RZ, R10 ;  /* 0x000000ffff057224 */ /* 0x000fe200078e000a */
[----:B------:R-:W-:Y:S01]  /*c130*/  PRMT R7, R9, 0x7632, R7 ;  /* 0x0000763209077816 */ /* 0x000fe20000000007 */
[----:B------:R-:W-:Y:S01]  /*c140*/  IMAD.MOV.U32 R54, RZ, RZ, R53 ;  /* 0x000000ffff367224 */ /* 0x000fe200078e0035 */
[----:B------:R-:W-:Y:S02]  /*c150*/  PRMT R104, R104, 0x5410, R104 ;  /* 0x0000541068687816 */ /* 0x000fe40000000068 */
.L_x_1331:
[----:B------:R-:W-:Y:S05]  /*c160*/  BSYNC B1 ;  /* 0x0000000000017941 */ /* 0x000fea0003800000 */
.L_x_1329:
        /* <DEDUP_REMOVED lines=11> */
.L_x_1333:
[----:B------:R-:W-:Y:S01]  /*c220*/  IMAD.MOV.U32 R10, RZ, RZ, R5 ;  /* 0x000000ffff0a7224 */ /* 0x000fe200078e0005 */
[----:B------:R-:W-:Y:S01]  /*c230*/  PRMT R9, R7, 0x7610, R9 ;  /* 0x0000761007097816 */ /* 0x000fe20000000009 */
[----:B------:R-:W-:Y:S01]  /*c240*/  IMAD.MOV.U32 R53, RZ, RZ, R52 ;  /* 0x000000ffff357224 */ /* 0x000fe200078e0034 */
[----:B------:R-:W-:Y:S02]  /*c250*/  PRMT R104, R105, 0x7632, R104 ;  /* 0x0000763269687816 */ /* 0x000fe40000000068 */
.L_x_1334:
[----:B------:R-:W-:Y:S05]  /*c260*/  BSYNC B1 ;  /* 0x0000000000017941 */ /* 0x000fea0003800000 */
.L_x_1332:
        /* <DEDUP_REMOVED lines=11> */
.L_x_1336:
[----:B------:R-:W-:Y:S01]  /*c320*/  IMAD.MOV.U32 R5, RZ, RZ, R10 ;  /* 0x000000ffff057224 */ /* 0x000fe200078e000a */
[----:B------:R-:W-:Y:S01]  /*c330*/  PRMT R7, R7, 0x5410, R9 ;  /* 0x0000541007077816 */ /* 0x000fe20000000009 */
[----:B------:R-:W-:Y:S01]  /*c340*/  IMAD.MOV.U32 R52, RZ, RZ, R59 ;  /* 0x000000ffff347224 */ /* 0x000fe200078e003b */
[----:B------:R-:W-:Y:S02]  /*c350*/  PRMT R105, R105, 0x5410, R105 ;  /* 0x0000541069697816 */ /* 0x000fe40000000069 */
.L_x_1337:
[----:B------:R-:W-:Y:S05]  /*c360*/  BSYNC B1 ;  /* 0x0000000000017941 */ /* 0x000fea0003800000 */
.L_x_1335:
        /* <DEDUP_REMOVED lines=11> */
.L_x_1339:
[----:B------:R-:W-:Y:S01]  /*c420*/  IMAD.MOV.U32 R10, RZ, RZ, R5 ;  /* 0x000000ffff0a7224 */ /* 0x000fe200078e0005 */
[----:B------:R-:W-:Y:S01]  /*c430*/  PRMT R9, R9, 0x7610, R7 ;  /* 0x0000761009097816 */ /* 0x000fe20000000007 */
[----:B------:R-:W-:Y:S01]  /*c440*/  IMAD.MOV.U32 R59, RZ, RZ, R58 ;  /* 0x000000ffff3b7224 */ /* 0x000fe200078e003a */
[----:B------:R-:W-:Y:S02]  /*c450*/  PRMT R105, R106, 0x7632, R105 ;  /* 0x000076326a697816 */ /* 0x000fe40000000069 */
.L_x_1340:
[----:B------:R-:W-:Y:S05]  /*c460*/  BSYNC B1 ;  /* 0x0000000000017941 */ /* 0x000fea0003800000 */
.L_x_1338:
        /* <DEDUP_REMOVED lines=11> */
.L_x_1342:
[----:B------:R-:W-:Y:S01]  /*c520*/  IMAD.MOV.U32 R5, RZ, RZ, R10 ;  /* 0x000000ffff057224 */ /* 0x000fe200078e000a */
[----:B------:R-:W-:Y:S01]  /*c530*/  PRMT R7, R9, 0x7632, R7 ;  /* 0x0000763209077816 */ /* 0x000fe20000000007 */
[----:B------:R-:W-:Y:S01]  /*c540*/  IMAD.MOV.U32 R58, RZ, RZ, R57 ;  /* 0x000000ffff3a7224 */ /* 0x000fe200078e0039 */
[----:B------:R-:W-:Y:S02]  /*c550*/  PRMT R106, R106, 0x5410, R106 ;  /* 0x000054106a6a7816 */ /* 0x000fe4000000006a */
.L_x_1343:
[----:B------:R-:W-:Y:S05]  /*c560*/  BSYNC B1 ;  /* 0x0000000000017941 */ /* 0x000fea0003800000 */
.L_x_1341:
        /* <DEDUP_REMOVED lines=11> */
.L_x_1345:
[----:B------:R-:W-:Y:S01]  /*c620*/  IMAD.MOV.U32 R10, RZ, RZ, R5 ;  /* 0x000000ffff0a7224 */ /* 0x000fe200078e0005 */
[----:B------:R-:W-:Y:S01]  /*c630*/  PRMT R9, R7, 0x7610, R9 ;  /* 0x0000761007097816 */ /* 0x000fe20000000009 */
[----:B------:R-:W-:Y:S01]  /*c640*/  IMAD.MOV.U32 R57, RZ, RZ, R56 ;  /* 0x000000ffff397224 */ /* 0x000fe200078e0038 */
[----:B------:R-:W-:Y:S02]  /*c650*/  PRMT R106, R107, 0x7632, R106 ;  /* 0x000076326b6a7816 */ /* 0x000fe4000000006a */
.L_x_1346:
[----:B------:R-:W-:Y:S05]  /*c660*/  BSYNC B1 ;  /* 0x0000000000017941 */ /* 0x000fea0003800000 */
.L_x_1344:
        /* <DEDUP_REMOVED lines=11> */
.L_x_1348:
[----:B------:R-:W-:Y:S01]  /*c720*/  IMAD.MOV.U32 R5, RZ, RZ, R10 ;  /* 0x000000ffff057224 */ /* 0x000fe200078e000a */
[----:B------:R-:W-:Y:S01]  /*c730*/  PRMT R7, R7, 0x5410, R9 ;  /* 0x0000541007077816 */ /* 0x000fe20000000009 */
[----:B------:R-:W-:Y:S01]  /*c740*/  IMAD.MOV.U32 R56, RZ, RZ, R63 ;  /* 0x000000ffff387224 */ /* 0x000fe200078e003f */
[----:B------:R-:W-:Y:S02]  /*c750*/  PRMT R107, R107, 0x5410, R107 ;  /* 0x000054106b6b7816 */ /* 0x000fe4000000006b */
.L_x_1349:
[----:B------:R-:W-:Y:S05]  /*c760*/  BSYNC B1 ;  /* 0x0000000000017941 */ /* 0x000fea0003800000 */
.L_x_1347:
        /* <DEDUP_REMOVED lines=11> */
.L_x_1351:
[----:B------:R-:W-:Y:S01]  /*c820*/  IMAD.MOV.U32 R10, RZ, RZ, R5 ;  /* 0x000000ffff0a7224 */ /* 0x000fe200078e0005 */
[----:B------:R-:W-:Y:S01]  /*c830*/  PRMT R9, R9, 0x7610, R7 ;  /* 0x0000761009097816 */ /* 0x000fe20000000007 */
[----:B------:R-:W-:Y:S01]  /*c840*/  IMAD.MOV.U32 R63, RZ, RZ, R62 ;  /* 0x000000ffff3f7224 */ /* 0x000fe200078e003e */
[----:B------:R-:W-:Y:S02]  /*c850*/  PRMT R107, R108, 0x7632, R107 ;  /* 0x000076326c6b7816 */ /* 0x000fe4000000006b */
.L_x_1352:
[----:B------:R-:W-:Y:S05]  /*c860*/  BSYNC B1 ;  /* 0x0000000000017941 */ /* 0x000fea0003800000 */
.L_x_1350:
        /* <DEDUP_REMOVED lines=11> */
.L_x_1354:
[----:B------:R-:W-:Y:S01]  /*c920*/  IMAD.MOV.U32 R5, RZ, RZ, R10 ;  /* 0x000000ffff057224 */ /* 0x000fe200078e000a */
[----:B------:R-:W-:Y:S01]  /*c930*/  PRMT R7, R9, 0x7632, R7 ;  /* 0x0000763209077816 */ /* 0x000fe20000000007 */
[----:B------:R-:W-:Y:S01]  /*c940*/  IMAD.MOV.U32 R62, RZ, RZ, R61 ;  /* 0x000000ffff3e7224 */ /* 0x000fe200078e003d */
[----:B------:R-:W-:Y:S02]  /*c950*/  PRMT R108, R108, 0x5410, R108 ;  /* 0x000054106c6c7816 */ /* 0x000fe4000000006c */
.L_x_1355:
[----:B------:R-:W-:Y:S05]  /*c960*/  BSYNC B1 ;  /* 0x0000000000017941 */ /* 0x000fea0003800000 */
.L_x_1353:
        /* <DEDUP_REMOVED lines=11> */
.L_x_1357:
[----:B------:R-:W-:Y:S01]  /*ca20*/  IMAD.MOV.U32 R10, RZ, RZ, R5 ;  /* 0x000000ffff0a7224 */ /* 0x000fe200078e0005 */
[----:B------:R-:W-:Y:S01]  /*ca30*/  PRMT R9, R7, 0x7610, R9 ;  /* 0x0000761007097816 */ /* 0x000fe20000000009 */
[----:B------:R-:W-:Y:S01]  /*ca40*/  IMAD.MOV.U32 R61, RZ, RZ, R60 ;  /* 0x000000ffff3d7224 */ /* 0x000fe200078e003c */
[----:B------:R-:W-:Y:S02]  /*ca50*/  PRMT R108, R109, 0x7632, R108 ;  /* 0x000076326d6c7816 */ /* 0x000fe4000000006c */
.L_x_1358:
[----:B------:R-:W-:Y:S05]  /*ca60*/  BSYNC B1 ;  /* 0x0000000000017941 */ /* 0x000fea0003800000 */
.L_x_1356:
        /* <DEDUP_REMOVED lines=11> */
.L_x_1360:
[----:B------:R-:W-:Y:S01]  /*cb20*/  IMAD.MOV.U32 R5, RZ, RZ, R10 ;  /* 0x000000ffff057224 */ /* 0x000fe200078e000a */
[----:B------:R-:W-:Y:S01]  /*cb30*/  PRMT R7, R7, 0x5410, R9 ;  /* 0x0000541007077816 */ /* 0x000fe20000000009 */
[----:B------:R-:W-:Y:S01]  /*cb40*/  IMAD.MOV.U32 R60, RZ, RZ, R67 ;  /* 0x000000ffff3c7224 */ /* 0x000fe200078e0043 */
[----:B------:R-:W-:Y:S02]  /*cb50*/  PRMT R109, R109, 0x5410, R109 ;  /* 0x000054106d6d7816 */ /* 0x000fe4000000006d */
.L_x_1361:
[----:B------:R-:W-:Y:S05]  /*cb60*/  BSYNC B1 ;  /* 0x0000000000017941 */ /* 0x000fea0003800000 */
.L_x_1359:
        /* <DEDUP_REMOVED lines=11> */
.L_x_1363:
[----:B------:R-:W-:Y:S01]  /*cc20*/  IMAD.MOV.U32 R10, RZ, RZ, R5 ;  /* 0x000000ffff0a7224 */ /* 0x000fe200078e0005 */
[----:B------:R-:W-:Y:S01]  /*cc30*/  PRMT R9, R9, 0x7610, R7 ;  /* 0x0000761009097816 */ /* 0x000fe20000000007 */
[----:B------:R-:W-:Y:S01]  /*cc40*/  IMAD.MOV.U32 R67, RZ, RZ, R66 ;  /* 0x000000ffff437224 */ /* 0x000fe200078e0042 */
[----:B------:R-:W-:Y:S02]  /*cc50*/  PRMT R109, R110, 0x7632, R109 ;  /* 0x000076326e6d7816 */ /* 0x000fe4000000006d */
.L_x_1364:
[----:B------:R-:W-:Y:S05]  /*cc60*/  BSYNC B1 ;  /* 0x0000000000017941 */ /* 0x000fea0003800000 */
.L_x_1362:
        /* <DEDUP_REMOVED lines=11> */
.L_x_1366:
[----:B------:R-:W-:Y:S01]  /*cd20*/  IMAD.MOV.U32 R5, RZ, RZ, R10 ;  /* 0x000000ffff057224 */ /* 0x000fe200078e000a */
[----:B------:R-:W-:Y:S01]  /*cd30*/  PRMT R7, R9, 0x7632, R7 ;  /* 0x0000763209077816 */ /* 0x000fe20000000007 */
[----:B------:R-:W-:Y:S01]  /*cd40*/  IMAD.MOV.U32 R66, RZ, RZ, R65 ;  /* 0x000000ffff427224 */ /* 0x000fe200078e0041 */
[----:B------:R-:W-:Y:S02]  /*cd50*/  PRMT R110, R110, 0x5410, R110 ;  /* 0x000054106e6e7816 */ /* 0x000fe4000000006e */
.L_x_1367:
[----:B------:R-:W-:Y:S05]  /*cd60*/  BSYNC B1 ;  /* 0x0000000000017941 */ /* 0x000fea0003800000 */
.L_x_1365:
        /* <DEDUP_REMOVED lines=11> */
.L_x_1369:
[----:B------:R-:W-:Y:S01]  /*ce20*/  IMAD.MOV.U32 R10, RZ, RZ, R5 ;  /* 0x000000ffff0a7224 */ /* 0x000fe200078e0005 */
[----:B------:R-:W-:Y:S01]  /*ce30*/  PRMT R9, R7, 0x7610, R9 ;  /* 0x0000761007097816 */ /* 0x000fe20000000009 */
[----:B------:R-:W-:Y:S01]  /*ce40*/  IMAD.MOV.U32 R65, RZ, RZ, R64 ;  /* 0x000000ffff417224 */ /* 0x000fe200078e0040 */
[----:B------:R-:W-:Y:S02]  /*ce50*/  PRMT R110, R111, 0x7632, R110 ;  /* 0x000076326f6e7816 */ /* 0x000fe4000000006e */
.L_x_1370:
[----:B------:R-:W-:Y:S05]  /*ce60*/  BSYNC B1 ;  /* 0x0000000000017941 */ /* 0x000fea0003800000 */
.L_x_1368:
        /* <DEDUP_REMOVED lines=11> */
.L_x_1372:
[----:B------:R-:W-:Y:S01]  /*cf20*/  IMAD.MOV.U32 R5, RZ, RZ, R10 ;  /* 0x000000ffff057224 */ /* 0x000fe200078e000a */
[----:B------:R-:W-:Y:S01]  /*cf30*/  PRMT R7, R7, 0x5410, R9 ;  /* 0x0000541007077816 */ /* 0x000fe20000000009 */
[----:B------:R-:W-:Y:S01]  /*cf40*/  IMAD.MOV.U32 R64, RZ, RZ, R71 ;  /* 0x000000ffff407224 */ /* 0x000fe200078e0047 */
[----:B------:R-:W-:Y:S02]  /*cf50*/  PRMT R111, R111, 0x5410, R111 ;  /* 0x000054106f6f7816 */ /* 0x000fe4000000006f */
.L_x_1373:
[----:B------:R-:W-:Y:S05]  /*cf60*/  BSYNC B1 ;  /* 0x0000000000017941 */ /* 0x000fea0003800000 */
.L_x_1371:
        /* <DEDUP_REMOVED lines=11> */
.L_x_1375:
[----:B------:R-:W-:Y:S01]  /*d020*/  IMAD.MOV.U32 R10, RZ, RZ, R5 ;  /* 0x000000ffff0a7224 */ /* 0x000fe200078e0005 */
[----:B------:R-:W-:Y:S01]  /*d030*/  PRMT R9, R9, 0x7610, R7 ;  /* 0x0000761009097816 */ /* 0x000fe20000000007 */
[----:B------:R-:W-:Y:S01]  /*d040*/  IMAD.MOV.U32 R71, RZ, RZ, R70 ;  /* 0x000000ffff477224 */ /* 0x000fe200078e0046 */
[----:B------:R-:W-:Y:S02]  /*d050*/  PRMT R111, R112, 0x7632, R111 ;  /* 0x00007632706f7816 */ /* 0x000fe4000000006f */
.L_x_1376:
[----:B------:R-:W-:Y:S05]  /*d060*/  BSYNC B1 ;  /* 0x0000000000017941 */ /* 0x000fea0003800000 */
.L_x_1374:
        /* <DEDUP_REMOVED lines=11> */
.L_x_1378:
[----:B------:R-:W-:Y:S01]  /*d120*/  IMAD.MOV.U32 R5, RZ, RZ, R10 ;  /* 0x000000ffff057224 */ /* 0x000fe200078e000a */
[----:B------:R-:W-:Y:S01]  /*d130*/  PRMT R7, R9, 0x7632, R7 ;  /* 0x0000763209077816 */ /* 0x000fe20000000007 */
[----:B------:R-:W-:Y:S01]  /*d140*/  IMAD.MOV.U32 R70, RZ, RZ, R69 ;  /* 0x000000ffff467224 */ /* 0x000fe200078e0045 */
[----:B------:R-:W-:Y:S02]  /*d150*/  PRMT R112, R112, 0x5410, R112 ;  /* 0x0000541070707816 */ /* 0x000fe40000000070 */
.L_x_1379:
[----:B------:R-:W-:Y:S05]  /*d160*/  BSYNC B1 ;  /* 0x0000000000017941 */ /* 0x000fea0003800000 */
.L_x_1377:
        /* <DEDUP_REMOVED lines=11> */
.L_x_1381:
[----:B------:R-:W-:Y:S01]  /*d220*/  IMAD.MOV.U32 R10, RZ, RZ, R5 ;  /* 0x000000ffff0a7224 */ /* 0x000fe200078e0005 */
[----:B------:R-:W-:Y:S01]  /*d230*/  PRMT R9, R7, 0x7610, R9 ;  /* 0x0000761007097816 */ /* 0x000fe20000000009 */
[----:B------:R-:W-:Y:S01]  /*d240*/  IMAD.MOV.U32 R69, RZ, RZ, R68 ;  /* 0x000000ffff457224 */ /* 0x000fe200078e0044 */
[----:B------:R-:W-:Y:S02]  /*d250*/  PRMT R112, R113, 0x7632, R112 ;  /* 0x0000763271707816 */ /* 0x000fe40000000070 */
.L_x_1382:
[----:B------:R-:W-:Y:S05]  /*d260*/  BSYNC B1 ;  /* 0x0000000000017941 */ /* 0x000fea0003800000 */
.L_x_1380:
        /* <DEDUP_REMOVED lines=11> */
.L_x_1384:
[----:B------:R-:W-:Y:S01]  /*d320*/  IMAD.MOV.U32 R5, RZ, RZ, R10 ;  /* 0x000000ffff057224 */ /* 0x000fe200078e000a */
[----:B------:R-:W-:Y:S01]  /*d330*/  PRMT R7, R7, 0x5410, R9 ;  /* 0x0000541007077816 */ /* 0x000fe20000000009 */
[----:B------:R-:W-:Y:S01]  /*d340*/  IMAD.MOV.U32 R68, RZ, RZ, R75 ;  /* 0x000000ffff447224 */ /* 0x000fe200078e004b */
[----:B------:R-:W-:Y:S02]  /*d350*/  PRMT R113, R113, 0x5410, R113 ;  /* 0x0000541071717816 */ /* 0x000fe40000000071 */
.L_x_1385:
[----:B------:R-:W-:Y:S05]  /*d360*/  BSYNC B1 ;  /* 0x0000000000017941 */ /* 0x000fea0003800000 */
.L_x_1383:
        /* <DEDUP_REMOVED lines=11> */
.L_x_1387:
[----:B------:R-:W-:Y:S01]  /*d420*/  IMAD.MOV.U32 R10, RZ, RZ, R5 ;  /* 0x000000ffff0a7224 */ /* 0x000fe200078e0005 */
[----:B------:R-:W-:Y:S01]  /*d430*/  PRMT R9, R9, 0x7610, R7 ;  /* 0x0000761009097816 */ /* 0x000fe20000000007 */
[----:B------:R-:W-:Y:S01]  /*d440*/  IMAD.MOV.U32 R75, RZ, RZ, R74 ;  /* 0x000000ffff4b7224 */ /* 0x000fe200078e004a */
[----:B------:R-:W-:Y:S02]  /*d450*/  PRMT R113, R114, 0x7632, R113 ;  /* 0x0000763272717816 */ /* 0x000fe40000000071 */
.L_x_1388:
[----:B------:R-:W-:Y:S05]  /*d460*/  BSYNC B1 ;  /* 0x0000000000017941 */ /* 0x000fea0003800000 */
.L_x_1386:
        /* <DEDUP_REMOVED lines=11> */
.L_x_1390:
[----:B------:R-:W-:Y:S01]  /*d520*/  IMAD.MOV.U32 R5, RZ, RZ, R10 ;  /* 0x000000ffff057224 */ /* 0x000fe200078e000a */
[----:B------:R-:W-:Y:S01]  /*d530*/  PRMT R7, R9, 0x7632, R7 ;  /* 0x0000763209077816 */ /* 0x000fe20000000007 */
[----:B------:R-:W-:Y:S01]  /*d540*/  IMAD.MOV.U32 R74, RZ, RZ, R73 ;  /* 0x000000ffff4a7224 */ /* 0x000fe200078e0049 */
[----:B------:R-:W-:Y:S02]  /*d550*/  PRMT R114, R114, 0x5410, R114 ;  /* 0x0000541072727816 */ /* 0x000fe40000000072 */
.L_x_1391:
[----:B------:R-:W-:Y:S05]  /*d560*/  BSYNC B1 ;  /* 0x0000000000017941 */ /* 0x000fea0003800000 */
.L_x_1389:
        /* <DEDUP_REMOVED lines=11> */
.L_x_1393:
[----:B------:R-:W-:Y:S01]  /*d620*/  IMAD.MOV.U32 R10, RZ, RZ, R5 ;  /* 0x000000ffff0a7224 */ /* 0x000fe200078e0005 */
[----:B------:R-:W-:Y:S01]  /*d630*/  PRMT R9, R7, 0x7610, R9 ;  /* 0x0000761007097816 */ /* 0x000fe20000000009 */
[----:B------:R-:W-:Y:S01]  /*d640*/  IMAD.MOV.U32 R73, RZ, RZ, R72 ;  /* 0x000000ffff497224 */ /* 0x000fe200078e0048 */
[----:B------:R-:W-:Y:S02]  /*d650*/  PRMT R114, R115, 0x7632, R114 ;  /* 0x0000763273727816 */ /* 0x000fe40000000072 */
.L_x_1394:
[----:B------:R-:W-:Y:S05]  /*d660*/  BSYNC B1 ;  /* 0x0000000000017941 */ /* 0x000fea0003800000 */
.L_x_1392:
        /* <DEDUP_REMOVED lines=11> */
.L_x_1396:
[----:B------:R-:W-:Y:S01]  /*d720*/  IMAD.MOV.U32 R5, RZ, RZ, R10 ;  /* 0x000000ffff057224 */ /* 0x000fe200078e000a */
[----:B------:R-:W-:Y:S01]  /*d730*/  PRMT R7, R7, 0x5410, R9 ;  /* 0x0000541007077816 */ /* 0x000fe20000000009 */
[----:B------:R-:W-:Y:S01]  /*d740*/  IMAD.MOV.U32 R72, RZ, RZ, R79 ;  /* 0x000000ffff487224 */ /* 0x000fe200078e004f */
[----:B------:R-:W-:Y:S02]  /*d750*/  PRMT R115, R115, 0x5410, R115 ;  /* 0x0000541073737816 */ /* 0x000fe40000000073 */
.L_x_1397:
[----:B------:R-:W-:Y:S05]  /*d760*/  BSYNC B1 ;  /* 0x0000000000017941 */ /* 0x000fea0003800000 */
.L_x_1395:
        /* <DEDUP_REMOVED lines=11> */
.L_x_1399:
[----:B------:R-:W-:Y:S01]  /*d820*/  IMAD.MOV.U32 R10, RZ, RZ, R5 ;  /* 0x000000ffff0a7224 */ /* 0x000fe200078e0005 */
[----:B------:R-:W-:Y:S01]  /*d830*/  PRMT R9, R9, 0x7610, R7 ;  /* 0x0000761009097816 */ /* 0x000fe20000000007 */
[----:B------:R-:W-:Y:S01]  /*d840*/  IMAD.MOV.U32 R79, RZ, RZ, R78 ;  /* 0x000000ffff4f7224 */ /* 0x000fe200078e004e */
[----:B------:R-:W-:Y:S02]  /*d850*/  PRMT R115, R116, 0x7632, R115 ;  /* 0x0000763274737816 */ /* 0x000fe40000000073 */
.L_x_1400:
[----:B------:R-:W-:Y:S05]  /*d860*/  BSYNC B1 ;  /* 0x0000000000017941 */ /* 0x000fea0003800000 */
.L_x_1398:
        /* <DEDUP_REMOVED lines=11> */
.L_x_1402:
[----:B------:R-:W-:Y:S01]  /*d920*/  IMAD.MOV.U32 R5, RZ, RZ, R10 ;  /* 0x000000ffff057224 */ /* 0x000fe200078e000a */
[----:B------:R-:W-:Y:S01]  /*d930*/  PRMT R7, R9, 0x7632, R7 ;  /* 0x0000763209077816 */ /* 0x000fe20000000007 */
[----:B------:R-:W-:Y:S01]  /*d940*/  IMAD.MOV.U32 R78, RZ, RZ, R77 ;  /* 0x000000ffff4e7224 */ /* 0x000fe200078e004d */
[----:B------:R-:W-:Y:S02]  /*d950*/  PRMT R116, R116, 0x5410, R116 ;  /* 0x0000541074747816 */ /* 0x000fe40000000074 */
.L_x_1403:
[----:B------:R-:W-:Y:S05]  /*d960*/  BSYNC B1 ;  /* 0x0000000000017941 */ /* 0x000fea0003800000 */
.L_x_1401:
        /* <DEDUP_REMOVED lines=11> */
.L_x_1405:
[----:B------:R-:W-:Y:S01]  /*da20*/  IMAD.MOV.U32 R10, RZ, RZ, R5 ;  /* 0x000000ffff0a7224 */ /* 0x000fe200078e0005 */
[----:B------:R-:W-:Y:S01]  /*da30*/  PRMT R9, R7, 0x7610, R9 ;  /* 0x0000761007097816 */ /* 0x000fe20000000009 */
[----:B------:R-:W-:Y:S01]  /*da40*/  IMAD.MOV.U32 R77, RZ, RZ, R76 ;  /* 0x000000ffff4d7224 */ /* 0x000fe200078e004c */
[----:B------:R-:W-:Y:S02]  /*da50*/  PRMT R116, R117, 0x7632, R116 ;  /* 0x0000763275747816 */ /* 0x000fe40000000074 */
.L_x_1406:
[----:B------:R-:W-:Y:S05]  /*da60*/  BSYNC B1 ;  /* 0x0000000000017941 */ /* 0x000fea0003800000 */
.L_x_1404:
        /* <DEDUP_REMOVED lines=11> */
.L_x_1408:
[----:B------:R-:W-:Y:S01]  /*db20*/  IMAD.MOV.U32 R5, RZ, RZ, R10 ;  /* 0x000000ffff057224 */ /* 0x000fe200078e000a */
[----:B------:R-:W-:Y:S01]  /*db30*/  PRMT R7, R7, 0x5410, R9 ;  /* 0x0000541007077816 */ /* 0x000fe20000000009 */
[----:B------:R-:W-:Y:S01]  /*db40*/  IMAD.MOV.U32 R76, RZ, RZ, R83 ;  /* 0x000000ffff4c7224 */ /* 0x000fe200078e0053 */
[----:B------:R-:W-:Y:S02]  /*db50*/  PRMT R117, R117, 0x5410, R117 ;  /* 0x0000541075757816 */ /* 0x000fe40000000075 */
.L_x_1409:
[----:B------:R-:W-:Y:S05]  /*db60*/  BSYNC B1 ;  /* 0x0000000000017941 */ /* 0x000fea0003800000 */
.L_x_1407:
        /* <DEDUP_REMOVED lines=11> */
.L_x_1411:
[----:B------:R-:W-:Y:S01]  /*dc20*/  IMAD.MOV.U32 R10, RZ, RZ, R5 ;  /* 0x000000ffff0a7224 */ /* 0x000fe200078e0005 */
[----:B------:R-:W-:Y:S01]  /*dc30*/  PRMT R9, R9, 0x7610, R7 ;  /* 0x0000761009097816 */ /* 0x000fe20000000007 */
[----:B------:R-:W-:Y:S01]  /*dc40*/  IMAD.MOV.U32 R83, RZ, RZ, R82 ;  /* 0x000000ffff537224 */ /* 0x000fe200078e0052 */
[----:B------:R-:W-:Y:S02]  /*dc50*/  PRMT R117, R118, 0x7632, R117 ;  /* 0x0000763276757816 */ /* 0x000fe40000000075 */
.L_x_1412:
[----:B------:R-:W-:Y:S05]  /*dc60*/  BSYNC B1 ;  /* 0x0000000000017941 */ /* 0x000fea0003800000 */
.L_x_1410:
        /* <DEDUP_REMOVED lines=11> */
.L_x_1414:
[----:B------:R-:W-:Y:S01]  /*dd20*/  IMAD.MOV.U32 R5, RZ, RZ, R10 ;  /* 0x000000ffff057224 */ /* 0x000fe200078e000a */
[----:B------:R-:W-:Y:S01]  /*dd30*/  PRMT R7, R9, 0x7632, R7 ;  /* 0x0000763209077816 */ /* 0x000fe20000000007 */
[----:B------:R-:W-:Y:S01]  /*dd40*/  IMAD.MOV.U32 R82, RZ, RZ, R81 ;  /* 0x000000ffff527224 */ /* 0x000fe200078e0051 */
[----:B------:R-:W-:Y:S02]  /*dd50*/  PRMT R118, R118, 0x5410, R118 ;  /* 0x0000541076767816 */ /* 0x000fe40000000076 */
.L_x_1415:
[----:B------:R-:W-:Y:S05]  /*dd60*/  BSYNC B1 ;  /* 0x0000000000017941 */ /* 0x000fea0003800000 */
.L_x_1413:
        /* <DEDUP_REMOVED lines=11> */
.L_x_1417:
[----:B------:R-:W-:Y:S01]  /*de20*/  IMAD.MOV.U32 R10, RZ, RZ, R5 ;  /* 0x000000ffff0a7224 */ /* 0x000fe200078e0005 */
[----:B------:R-:W-:Y:S01]  /*de30*/  PRMT R9, R7, 0x7610, R9 ;  /* 0x0000761007097816 */ /* 0x000fe20000000009 */
[----:B------:R-:W-:Y:S01]  /*de40*/  IMAD.MOV.U32 R81, RZ, RZ, R80 ;  /* 0x000000ffff517224 */ /* 0x000fe200078e0050 */
[----:B------:R-:W-:Y:S02]  /*de50*/  PRMT R118, R119, 0x7632, R118 ;  /* 0x0000763277767816 */ /* 0x000fe40000000076 */
.L_x_1418:
[----:B------:R-:W-:Y:S05]  /*de60*/  BSYNC B1 ;  /* 0x0000000000017941 */ /* 0x000fea0003800000 */
.L_x_1416:
        /* <DEDUP_REMOVED lines=11> */
.L_x_1420:
[----:B------:R-:W-:Y:S01]  /*df20*/  IMAD.MOV.U32 R5, RZ, RZ, R10 ;  /* 0x000000ffff057224 */ /* 0x000fe200078e000a */
[----:B------:R-:W-:Y:S01]  /*df30*/  PRMT R11, R9, 0x7610, R11 ;  /* 0x00007610090b7816 */ /* 0x000fe2000000000b */
[----:B------:R-:W-:Y:S01]  /*df40*/  IMAD.MOV.U32 R80, RZ, RZ, R89 ;  /* 0x000000ffff507224 */ /* 0x000fe200078e0059 */
[----:B------:R-:W-:Y:S02]  /*df50*/  PRMT R119, R119, 0x5410, R119 ;  /* 0x0000541077777816 */ /* 0x000fe40000000077 */
.L_x_1421:
[----:B------:R-:W-:Y:S05]  /*df60*/  BSYNC B1 ;  /* 0x0000000000017941 */ /* 0x000fea0003800000 */
.L_x_1419:
        /* <DEDUP_REMOVED lines=11> */
.L_x_1423:
[----:B------:R-:W-:Y:S01]  /*e020*/  IMAD.MOV.U32 R7, RZ, RZ, R5 ;  /* 0x000000ffff077224 */ /* 0x000fe200078e0005 */
[----:B------:R-:W-:Y:S01]  /*e030*/  PRMT R9, R11, 0x7610, R9 ;  /* 0x000076100b097816 */ /* 0x000fe20000000009 */
[----:B------:R-:W-:Y:S01]  /*e040*/  IMAD.MOV.U32 R89, RZ, RZ, R88 ;  /* 0x000000ffff597224 */ /* 0x000fe200078e0058 */
[----:B------:R-:W-:Y:S02]  /*e050*/  PRMT R119, R21, 0x7632, R119 ;  /* 0x0000763215777816 */ /* 0x000fe40000000077 */
.L_x_1424:
[----:B------:R-:W-:Y:S05]  /*e060*/  BSYNC B1 ;  /* 0x0000000000017941 */ /* 0x000fea0003800000 */
.L_x_1422:
        /* <DEDUP_REMOVED lines=11> */
.L_x_1426:
[----:B------:R-:W-:Y:S01]  /*e120*/  PRMT R21, R21, 0x5410, R21 ;  /* 0x0000541015157816 */ /* 0x000fe20000000015 */
[----:B------:R-:W-:Y:S01]  /*e130*/  IMAD.MOV.U32 R88, RZ, RZ, R2 ;  /* 0x000000ffff587224 */ /* 0x000fe200078e0002 */
[----:B------:R-:W-:Y:S01]  /*e140*/  PRMT R9, R9, 0x5410, R9 ;  /* 0x0000541009097816 */ /* 0x000fe20000000009 */
[--C-:B------:R-:W-:Y:S02]  /*e150*/  IMAD.MOV.U32 R5, RZ, RZ, R7.reuse ;  /* 0x000000ffff057224 */ /* 0x100fe400078e0007 */
[----:B------:R-:W-:Y:S01]  /*e160*/  IMAD.MOV.U32 R2, RZ, RZ, R7 ;  /* 0x000000ffff027224 */ /* 0x000fe200078e0007 */
[----:B------:R-:W-:Y:S02]  /*e170*/  PRMT R21, R9, 0x7610, R21 ;  /* 0x0000761009157816 */ /* 0x000fe40000000015 */
.L_x_1427:
[----:B------:R-:W-:Y:S05]  /*e180*/  BSYNC B1 ;  /* 0x0000000000017941 */ /* 0x000fea0003800000 */
.L_x_1425:
[----:B------:R-:W-:Y:S02]  /*e190*/  IADD3 R6, R6, 0x4, RZ ;  /* 0x0000000406067810 */ /* 0x000fe40007ffe0ff */
[----:B------:R-:W-:Y:S01]  /*e1a0*/  IADD3 R4, R4, 0x2, RZ ;  /* 0x0000000204047810 */ /* 0x000fe20007ffe0ff */
[----:B------:R-:W-:Y:S01]  /*e1b0*/  @!P1 CALL.REL.NOINC `(.L_x_1428) ;  /* 0x0000001000009944 */ /* 0x000fe20003c00000 */
[----:B------:R-:W-:Y:S05]  /*e1c0*/  BRA `(.L_x_1429) ;  /* 0xffffc01000007947 */ /* 0x000fea000383ffff */
.L_x_1428:
[----:B------:R-:W-:Y:S01]  /*e1d0*/  PRMT R21, R9, 0x7632, R21 ;  /* 0x0000763209157816 */ /* 0x000fe20000000015 */
[----:B------:R-:W-:-:S02]  /*e1e0*/  IMAD.MOV.U32 R2, RZ, RZ, R5 ;  /* 0x000000ffff027224 */ /* 0x000fc400078e0005 */
.L_x_1238:
[----:B------:R-:W-:Y:S05]  /*e1f0*/  BSYNC B0 ;  /* 0x0000000000007941 */ /* 0x000fea0003800000 */
.L_x_1237:
[----:B0-----:R-:W-:Y:S01]  /*e200*/  SHFL.DOWN PT, R10, R89, 0x2, 0x1f ;  /* 0x08401f00590a7f89 */ /* 0x001fe200000e0000 */
        /* <DEDUP_REMOVED lines=14> */
[----:B------:R-:W2:Y:S04]  /*e2f0*/  SHFL.DOWN PT, R23, R74, 0x2, 0x1f ;  /* 0x08401f004a177f89 */ /* 0x000ea800000e0000 */
[----:B------:R-:W-:Y:S04]  /*e300*/  SHFL.DOWN PT, R84, R75, 0x2, 0x1f ;  /* 0x08401f004b547f89 */ /* 0x000fe800000e0000 */
[----:B------:R-:W2:Y:S04]  /*e310*/  SHFL.DOWN PT, R85, R68, 0x2, 0x1f ;  /* 0x08401f0044557f89 */ /* 0x000ea800000e0000 */
[----:B0-----:R-:W-:Y:S04]  /*e320*/  STL.64 [R1+0x8], R10 ;  /* 0x0000080a01007387 */ /* 0x001fe80000100a00 */
[----:B-1----:R-:W-:Y:S04]  /*e330*/  STL.64 [R1+0x10], R12 ;  /* 0x0000100c01007387 */ /* 0x002fe80000100a00 */
[----:B------:R-:W-:Y:S04]  /*e340*/  SHFL.DOWN PT, R10, R67, 0x2, 0x1f ;  /* 0x08401f00430a7f89 */ /* 0x000fe800000e0000 */
[----:B------:R-:W0:Y:S04]  /*e350*/  SHFL.DOWN PT, R11, R60, 0x2, 0x1f ;  /* 0x08401f003c0b7f89 */ /* 0x000e2800000e0000 */
[----:B------:R-:W-:Y:S04]  /*e360*/  SHFL.DOWN PT, R12, R61, 0x2, 0x1f ;  /* 0x08401f003d0c7f89 */ /* 0x000fe800000e0000 */
[----:B------:R-:W1:Y:S04]  /*e370*/  SHFL.DOWN PT, R13, R62, 0x2, 0x1f ;  /* 0x08401f003e0d7f89 */ /* 0x000e6800000e0000 */
[----:B--2---:R-:W-:Y:S04]  /*e380*/  STL.64 [R1], R8 ;  /* 0x0000000801007387 */ /* 0x004fe80000100a00 */
[----:B---3--:R-:W-:Y:S04]  /*e390*/  STL.64 [R1+0x18], R14 ;  /* 0x0000180e01007387 */ /* 0x008fe80000100a00 */
[----:B----4-:R-:W-:Y:S04]  /*e3a0*/  STL.64 [R1+0x20], R16 ;  /* 0x0000201001007387 */ /* 0x010fe80000100a00 */
[----:B-----5:R-:W-:Y:S04]  /*e3b0*/  STL.64 [R1+0x28], R18 ;  /* 0x0000281201007387 */ /* 0x020fe80000100a00 */
[----:B------:R-:W-:Y:S04]  /*e3c0*/  STL.64 [R1+0x30], R22 ;  /* 0x0000301601007387 */ /* 0x000fe80000100a00 */
[----:B------:R-:W-:Y:S04]  /*e3d0*/  STL.64 [R1+0x38], R84 ;  /* 0x0000385401007387 */ /* 0x000fe80000100a00 */
        /* <DEDUP_REMOVED lines=22> */
[----:B--2---:R-:W-:Y:S04]  /*e540*/  STL.64 [R1+0x40], R4 ;  /* 0x0000400401007387 */ /* 0x004fe80000100a00 */
[----:B---3--:R-:W-:Y:S04]  /*e550*/  STL.64 [R1+0x48], R6 ;  /* 0x0000480601007387 */ /* 0x008fe80000100a00 */
[----:B----4-:R-:W-:Y:S04]  /*e560*/  STL.64 [R1+0x50], R8 ;  /* 0x0000500801007387 */ /* 0x010fe80000100a00 */
[----:B-----5:R-:W-:Y:S04]  /*e570*/  STL.64 [R1+0x68], R14 ;  /* 0x0000680e01007387 */ /* 0x020fe80000100a00 */
[----:B------:R-:W-:Y:S04]  /*e580*/  STL.64 [R1+0x70], R16 ;  /* 0x0000701001007387 */ /* 0x000fe80000100a00 */
[----:B------:R-:W-:Y:S04]  /*e590*/  STL.64 [R1+0x78], R18 ;  /* 0x0000781201007387 */ /* 0x000fe80000100a00 */
        /* <DEDUP_REMOVED lines=9> */
[----:B------:R-:W-:Y:S04]  /*e630*/  SHFL.DOWN PT, R14, R116, 0x2, 0x1f ;  /* 0x08401f00740e7f89 */ /* 0x000fe800000e0000 */
[----:B------:R-:W-:Y:S04]  /*e640*/  SHFL.DOWN PT, R15, R115, 0x2, 0x1f ;  /* 0x08401f00730f7f89 */ /* 0x000fe800000e0000 */
[----:B------:R-:W5:Y:S04]  /*e650*/  SHFL.DOWN PT, R17, R40, 0x2, 0x1f ;  /* 0x08401f0028117f89 */ /* 0x000f6800000e0000 */
        /* <DEDUP_REMOVED lines=25> */
[----:B------:R-:W-:Y:S04]  /*e7f0*/  SHFL.DOWN PT, R9, R111, 0x2, 0x1f ;  /* 0x08401f006f097f89 */ /* 0x000fe800000e0000 */
[----:B------:R-:W-:Y:S04]  /*e800*/  SHFL.DOWN PT, R14, R106, 0x2, 0x1f ;  /* 0x08401f006a0e7f89 */ /* 0x000fe800000e0000 */
[----:B------:R-:W-:Y:S04]  /*e810*/  SHFL.DOWN PT, R15, R105, 0x2, 0x1f ;  /* 0x08401f00690f7f89 */ /* 0x000fe800000e0000 */
[----:B------:R-:W-:Y:S04]  /*e820*/  SHFL.DOWN PT, R22, R104, 0x2, 0x1f ;  /* 0x08401f0068167f89 */ /* 0x000fe800000e0000 */
[----:B------:R-:W-:Y:S04]  /*e830*/  SHFL.DOWN PT, R16, R33, 0x2, 0x1f ;  /* 0x08401f0021107f89 */ /* 0x000fe800000e0000 */
[----:B------:R-:W4:Y:S04]  /*e840*/  SHFL.DOWN PT, R17, R34, 0x2, 0x1f ;  /* 0x08401f0022117f89 */ /* 0x000f2800000e0000 */
[----:B------:R-:W-:Y:S04]  /*e850*/  SHFL.DOWN PT, R18, R35, 0x2, 0x1f ;  /* 0x08401f0023127f89 */ /* 0x000fe800000e0000 */
[----:B------:R-:W5:Y:S04]  /*e860*/  SHFL.DOWN PT, R19, R28, 0x2, 0x1f ;  /* 0x08401f001c137f89 */ /* 0x000f6800000e0000 */
[----:B------:R-:W3:Y:S04]  /*e870*/  SHFL.DOWN PT, R23, R103, 0x2, 0x1f ;  /* 0x08401f0067177f89 */ /* 0x000ee800000e0000 */
[----:B------:R-:W-:Y:S04]  /*e880*/  SHFL.DOWN PT, R84, R102, 0x2, 0x1f ;  /* 0x08401f0066547f89 */ /* 0x000fe800000e0000 */
[----:B------:R-:W5:Y:S04]  /*e890*/  SHFL.DOWN PT, R85, R101, 0x2, 0x1f ;  /* 0x08401f0065557f89 */ /* 0x000f6800000e0000 */
[----:B0-----:R0:W-:Y:S04]  /*e8a0*/  STL.64 [R1+0x128], R10 ;  /* 0x0001280a01007387 */ /* 0x0011e80000100a00 */
[----:B-1----:R1:W-:Y:S04]  /*e8b0*/  STL.64 [R1+0x130], R12 ;  /* 0x0001300c01007387 */ /* 0x0023e80000100a00 */
[----:B--2---:R-:W-:Y:S01]  /*e8c0*/  STL.64 [R1+0xc0], R4 ;  /* 0x0000c00401007387 */ /* 0x004fe20000100a00 */
[----:B0-----:R-:W-:-:S03]  /*e8d0*/  PRMT R10, R92, 0x7632, R0 ;  /* 0x000076325c0a7816 */ /* 0x001fc60000000000 */
[----:B---3--:R-:W-:Y:S01]  /*e8e0*/  STL.64 [R1+0xc8], R6 ;  /* 0x0000c80601007387 */ /* 0x008fe20000100a00 */
[----:B------:R-:W-:Y:S02]  /*e8f0*/  PRMT R11, R0, 0x7610, R90 ;  /* 0x00007610000b7816 */ /* 0x000fe4000000005a */
[----:B-1----:R-:W-:Y:S01]  /*e900*/  PRMT R12, R90, 0x7610, R91 ;  /* 0x000076105a0c7816 */ /* 0x002fe2000000005b */
[----:B----4-:R-:W-:Y:S01]  /*e910*/  STL.64 [R1+0xd0], R16 ;  /* 0x0000d01001007387 */ /* 0x010fe20000100a00 */
[----:B------:R-:W-:-:S03]  /*e920*/  PRMT R13, R91, 0x5410, R92 ;  /* 0x000054105b0d7816 */ /* 0x000fc6000000005c */
[----:B-----5:R-:W-:Y:S04]  /*e930*/  STL.64 [R1+0xd8], R18 ;  /* 0x0000d81201007387 */ /* 0x020fe80000100a00 */
        /* <DEDUP_REMOVED lines=18> */
[----:B------:R-:W2:Y:S04]  /*ea60*/  SHFL.DOWN PT, R17, R26, 0x2, 0x1f ;  /* 0x08401f001a117f89 */ /* 0x000ea800000e0000 */
[----:B------:R-:W-:Y:S04]  /*ea70*/  SHFL.DOWN PT, R18, R27, 0x2, 0x1f ;  /* 0x08401f001b127f89 */ /* 0x000fe800000e0000 */
[----:B------:R-:W3:Y:S04]  /*ea80*/  SHFL.DOWN PT, R19, R20, 0x2, 0x1f ;  /* 0x08401f0014137f89 */ /* 0x000ee800000e0000 */
[----:B------:R-:W4:Y:S04]  /*ea90*/  SHFL.DOWN PT, R23, R96, 0x2, 0x1f ;  /* 0x08401f0060177f89 */ /* 0x000f2800000e0000 */
[----:B------:R-:W-:Y:S04]  /*eaa0*/  SHFL.DOWN PT, R84, R97, 0x2, 0x1f ;  /* 0x08401f0061547f89 */ /* 0x000fe800000e0000 */
[----:B------:R-:W5:Y:S04]  /*eab0*/  SHFL.DOWN PT, R85, R98, 0x2, 0x1f ;  /* 0x08401f0062557f89 */ /* 0x000f6800000e0000 */
[----:B0-----:R0:W-:Y:S04]  /*eac0*/  STL.64 [R1+0xe0], R4 ;  /* 0x0000e00401007387 */ /* 0x0011e80000100a00 */
[----:B-1----:R0:W-:Y:S04]  /*ead0*/  STL.64 [R1+0xe8], R6 ;  /* 0x0000e80601007387 */ /* 0x0021e80000100a00 */
[----:B--2---:R0:W-:Y:S04]  /*eae0*/  STL.64 [R1+0xf0], R16 ;  /* 0x0000f01001007387 */ /* 0x0041e80000100a00 */
[----:B---3--:R0:W-:Y:S04]  /*eaf0*/  STL.64 [R1+0xf8], R18 ;  /* 0x0000f81201007387 */ /* 0x0081e80000100a00 */
[----:B------:R0:W-:Y:S04]  /*eb00*/  STL.64 [R1+0x150], R8 ;  /* 0x0001500801007387 */ /* 0x0001e80000100a00 */
[----:B------:R0:W-:Y:S04]  /*eb10*/  STL.64 [R1+0x158], R10 ;  /* 0x0001580a01007387 */ /* 0x0001e80000100a00 */
[----:B------:R0:W-:Y:S04]  /*eb20*/  STL.64 [R1+0x160], R12 ;  /* 0x0001600c01007387 */ /* 0x0001e80000100a00 */
[----:B------:R0:W-:Y:S04]  /*eb30*/  STL.64 [R1+0x168], R14 ;  /* 0x0001680e01007387 */ /* 0x0001e80000100a00 */
[----:B----4-:R0:W-:Y:S04]  /*eb40*/  STL.64 [R1+0x170], R22 ;  /* 0x0001701601007387 */ /* 0x0101e80000100a00 */
[----:B-----5:R0:W-:Y:S01]  /*eb50*/  STL.64 [R1+0x178], R84 ;  /* 0x0001785401007387 */ /* 0x0201e20000100a00 */
[----:B------:R-:W-:Y:S05]  /*eb60*/  @P0 BRA `(.L_x_1431) ;  /* 0x0000404000000947 */ /* 0x000fea0003800000 */
[----:B0-----:R-:W-:Y:S02]  /*eb70*/  IMAD.MOV.U32 R4, RZ, RZ, R1 ;  /* 0x000000ffff047224 */ /* 0x001fe400078e0001 */
[----:B------:R-:W-:-:S02]  /*eb80*/  IMAD.MOV.U32 R8, RZ, RZ, RZ ;  /* 0x000000ffff087224 */ /* 0x000fc400078e00ff */
[----:B------:R-:W-:-:S05]  /*eb90*/  IMAD.MOV.U32 R6, RZ, RZ, R4 ;  /* 0x000000ffff067224 */ /* 0x000fca00078e0004 */
.L_x_1622:
        /* <DEDUP_REMOVED lines=20> */
.L_x_1433:
[----:B------:R-:W-:Y:S01]  /*ece0*/  IMAD.MOV.U32 R5, RZ, RZ, R20 ;  /* 0x000000ffff057224 */ /* 0x000fe200078e0014 */
[C---:B------:R-:W-:Y:S01]  /*ecf0*/  PRMT R7, R98.reuse, 0x7632, R7 ;  /* 0x0000763262077816 */ /* 0x040fe20000000007 */
[----:B------:R-:W-:Y:S01]  /*ed00*/  IMAD.MOV.U32 R20, RZ, RZ, R27 ;  /* 0x000000ffff147224 */ /* 0x000fe200078e001b */
[----:B------:R-:W-:Y:S02]  /*ed10*/  PRMT R98, R98, 0x5410, R98 ;  /* 0x0000541062627816 */ /* 0x000fe40000000062 */
.L_x_1434:
[----:B------:R-:W-:Y:S05]  /*ed20*/  BSYNC B1 ;  /* 0x0000000000017941 */ /* 0x000fea0003800000 */
.L_x_1432:
        /* <DEDUP_REMOVED lines=11> */
.L_x_1436:
[----:B------:R-:W-:Y:S01]  /*ede0*/  IMAD.MOV.U32 R10, RZ, RZ, R5 ;  /* 0x000000ffff0a7224 */ /* 0x000fe200078e0005 */
[----:B------:R-:W-:Y:S01]  /*edf0*/  PRMT R9, R7, 0x7610, R9 ;  /* 0x0000761007097816 */ /* 0x000fe20000000009 */
[----:B------:R-:W-:Y:S01]  /*ee00*/  IMAD.MOV.U32 R27, RZ, RZ, R26 ;  /* 0x000000ffff1b7224 */ /* 0x000fe200078e001a */
[----:B------:R-:W-:Y:S02]  /*ee10*/  PRMT R98, R97, 0x7632, R98 ;  /* 0x0000763261627816 */ /* 0x000fe40000000062 */
.L_x_1437:
[----:B------:R-:W-:Y:S05]  /*ee20*/  BSYNC B1 ;  /* 0x0000000000017941 */ /* 0x000fea0003800000 */
.L_x_1435:
        /* <DEDUP_REMOVED lines=11> */
.L_x_1439:
[----:B------:R-:W-:Y:S01]  /*eee0*/  IMAD.MOV.U32 R5, RZ, RZ, R10 ;  /* 0x000000ffff057224 */ /* 0x000fe200078e000a */
[----:B------:R-:W-:Y:S01]  /*eef0*/  PRMT R7, R7, 0x5410, R9 ;  /* 0x0000541007077816 */ /* 0x000fe20000000009 */
[----:B------:R-:W-:Y:S01]  /*ef00*/  IMAD.MOV.U32 R26, RZ, RZ, R25 ;  /* 0x000000ffff1a7224 */ /* 0x000fe200078e0019 */
[----:B------:R-:W-:Y:S02]  /*ef10*/  PRMT R97, R97, 0x5410, R97 ;  /* 0x0000541061617816 */ /* 0x000fe40000000061 */
.L_x_1440:
[----:B------:R-:W-:Y:S05]  /*ef20*/  BSYNC B1 ;  /* 0x0000000000017941 */ /* 0x000fea0003800000 */
.L_x_1438:
        /* <DEDUP_REMOVED lines=11> */
.L_x_1442:
[----:B------:R-:W-:Y:S01]  /*efe0*/  IMAD.MOV.U32 R10, RZ, RZ, R5 ;  /* 0x000000ffff0a7224 */ /* 0x000fe200078e0005 */
[----:B------:R-:W-:Y:S01]  /*eff0*/  PRMT R9, R9, 0x7610, R7 ;  /* 0x0000761009097816 */ /* 0x000fe20000000007 */
[----:B------:R-:W-:Y:S01]  /*f000*/  IMAD.MOV.U32 R25, RZ, RZ, R24 ;  /* 0x000000ffff197224 */ /* 0x000fe200078e0018 */
[----:B------:R-:W-:Y:S02]  /*f010*/  PRMT R97, R96, 0x7632, R97 ;  /* 0x0000763260617816 */ /* 0x000fe40000000061 */
.L_x_1443:
[----:B------:R-:W-:Y:S05]  /*f020*/  BSYNC B1 ;  /* 0x0000000000017941 */ /* 0x000fea0003800000 */
.L_x_1441:
        /* <DEDUP_REMOVED lines=11> */
.L_x_1445:
[----:B------:R-:W-:Y:S01]  /*f0e0*/  IMAD.MOV.U32 R5, RZ, RZ, R10 ;  /* 0x000000ffff057224 */ /* 0x000fe200078e000a */
[----:B------:R-:W-:Y:S01]  /*f0f0*/  PRMT R7, R9, 0x7632, R7 ;  /* 0x0000763209077816 */ /* 0x000fe20000000007 */
[----:B------:R-:W-:Y:S01]  /*f100*/  IMAD.MOV.U32 R24, RZ, RZ, R31 ;  /* 0x000000ffff187224 */ /* 0x000fe200078e001f */
[----:B------:R-:W-:Y:S02]  /*f110*/  PRMT R96, R96, 0x5410, R96 ;  /* 0x0000541060607816 */ /* 0x000fe40000000060 */
.L_x_1446:
[----:B------:R-:W-:Y:S05]  /*f120*/  BSYNC B1 ;  /* 0x0000000000017941 */ /* 0x000fea0003800000 */
.L_x_1444:
        /* <DEDUP_REMOVED lines=11> */
.L_x_1448:
[----:B------:R-:W-:Y:S01]  /*f1e0*/  IMAD.MOV.U32 R10, RZ, RZ, R5 ;  /* 0x000000ffff0a7224 */ /* 0x000fe200078e0005 */
[----:B------:R-:W-:Y:S01]  /*f1f0*/  PRMT R9, R7, 0x7610, R9 ;  /* 0x0000761007097816 */ /* 0x000fe20000000009 */
[----:B------:R-:W-:Y:S01]  /*f200*/  IMAD.MOV.U32 R31, RZ, RZ, R30 ;  /* 0x000000ffff1f7224 */ /* 0x000fe200078e001e */
[----:B------:R-:W-:Y:S02]  /*f210*/  PRMT R96, R95, 0x7632, R96 ;  /* 0x000076325f607816 */ /* 0x000fe40000000060 */
.L_x_1449:
[----:B------:R-:W-:Y:S05]  /*f220*/  BSYNC B1 ;  /* 0x0000000000017941 */ /* 0x000fea0003800000 */
.L_x_1447:
        /* <DEDUP_REMOVED lines=11> */
.L_x_1451:
[----:B------:R-:W-:Y:S01]  /*f2e0*/  IMAD.MOV.U32 R5, RZ, RZ, R10 ;  /* 0x000000ffff057224 */ /* 0x000fe200078e000a */
[----:B------:R-:W-:Y:S01]  /*f2f0*/  PRMT R7, R7, 0x5410, R9 ;  /* 0x0000541007077816 */ /* 0x000fe20000000009 */
[----:B------:R-:W-:Y:S01]  /*f300*/  IMAD.MOV.U32 R30, RZ, RZ, R29 ;  /* 0x000000ffff1e7224 */ /* 0x000fe200078e001d */
[----:B------:R-:W-:Y:S02]  /*f310*/  PRMT R95, R95, 0x5410, R95 ;  /* 0x000054105f5f7816 */ /* 0x000fe4000000005f */
.L_x_1452:
[----:B------:R-:W-:Y:S05]  /*f320*/  BSYNC B1 ;  /* 0x0000000000017941 */ /* 0x000fea0003800000 */
.L_x_1450:
        /* <DEDUP_REMOVED lines=11> */
.L_x_1454:
[----:B------:R-:W-:Y:S01]  /*f3e0*/  IMAD.MOV.U32 R10, RZ, RZ, R5 ;  /* 0x000000ffff0a7224 */ /* 0x000fe200078e0005 */
[----:B------:R-:W-:Y:S01]  /*f3f0*/  PRMT R9, R9, 0x7610, R7 ;  /* 0x0000761009097816 */ /* 0x000fe20000000007 */
[----:B------:R-:W-:Y:S01]  /*f400*/  IMAD.MOV.U32 R29, RZ, RZ, R28 ;  /* 0x000000ffff1d7224 */ /* 0x000fe200078e001c */
[----:B------:R-:W-:Y:S02]  /*f410*/  PRMT R95, R94, 0x7632, R95 ;  /* 0x000076325e5f7816 */ /* 0x000fe4000000005f */
.L_x_1455:
[----:B------:R-:W-:Y:S05]  /*f420*/  BSYNC B1 ;  /* 0x0000000000017941 */ /* 0x000fea0003800000 */
.L_x_1453:
        /* <DEDUP_REMOVED lines=11> */
.L_x_1457:
[----:B------:R-:W-:Y:S01]  /*f4e0*/  IMAD.MOV.U32 R5, RZ, RZ, R10 ;  /* 0x000000ffff057224 */ /* 0x000fe200078e000a */
[----:B------:R-:W-:Y:S01]  /*f4f0*/  PRMT R7, R9, 0x7632, R7 ;  /* 0x0000763209077816 */ /* 0x000fe20000000007 */
[----:B------:R-:W-:Y:S01]  /*f500*/  IMAD.MOV.U32 R28, RZ, RZ, R35 ;  /* 0x000000ffff1c7224 */ /* 0x000fe200078e0023 */
[----:B------:R-:W-:Y:S02]  /*f510*/  PRMT R94, R94, 0x5410, R94 ;  /* 0x000054105e5e7816 */ /* 0x000fe4000000005e */
.L_x_1458:
[----:B------:R-:W-:Y:S05]  /*f520*/  BSYNC B1 ;  /* 0x0000000000017941 */ /* 0x000fea0003800000 */
.L_x_1456:
        /* <DEDUP_REMOVED lines=11> */
.L_x_1460:
[----:B------:R-:W-:Y:S01]  /*f5e0*/  IMAD.MOV.U32 R10, RZ, RZ, R5 ;  /* 0x000000ffff0a7224 */ /* 0x000fe200078e0005 */
[----:B------:R-:W-:Y:S01]  /*f5f0*/  PRMT R9, R7, 0x7610, R9 ;  /* 0x0000761007097816 */ /* 0x000fe20000000009 */
[----:B------:R-:W-:Y:S01]  /*f600*/  IMAD.MOV.U32 R35, RZ, RZ, R34 ;  /* 0x000000ffff237224 */ /* 0x000fe200078e0022 */
[----:B------:R-:W-:Y:S02]  /*f610*/  PRMT R94, R93, 0x7632, R94 ;  /* 0x000076325d5e7816 */ /* 0x000fe4000000005e */
.L_x_1461:
[----:B------:R-:W-:Y:S05]  /*f620*/  BSYNC B1 ;  /* 0x0000000000017941 */ /* 0x000fea0003800000 */
.L_x_1459:
        /* <DEDUP_REMOVED lines=11> */
.L_x_1463:
[----:B------:R-:W-:Y:S01]  /*f6e0*/  IMAD.MOV.U32 R5, RZ, RZ, R10 ;  /* 0x000000ffff057224 */ /* 0x000fe200078e000a */
[----:B------:R-:W-:Y:S01]  /*f6f0*/  PRMT R7, R7, 0x5410, R9 ;  /* 0x0000541007077816 */ /* 0x000fe20000000009 */
[----:B------:R-:W-:Y:S01]  /*f700*/  IMAD.MOV.U32 R34, RZ, RZ, R33 ;  /* 0x000000ffff227224 */ /* 0x000fe200078e0021 */
[----:B------:R-:W-:Y:S02]  /*f710*/  PRMT R93, R93, 0x5410, R93 ;  /* 0x000054105d5d7816 */ /* 0x000fe4000000005d */
.L_x_1464:
[----:B------:R-:W-:Y:S05]  /*f720*/  BSYNC B1 ;  /* 0x0000000000017941 */ /* 0x000fea0003800000 */
.L_x_1462:
        /* <DEDUP_REMOVED lines=11> */
.L_x_1466:
[----:B------:R-:W-:Y:S01]  /*f7e0*/  IMAD.MOV.U32 R10, RZ, RZ, R5 ;  /* 0x000000ffff0a7224 */ /* 0x000fe200078e0005 */
[----:B------:R-:W-:Y:S01]  /*f7f0*/  PRMT R7, R7, 0x7632, R7 ;  /* 0x0000763207077816 */ /* 0x000fe20000000007 */
[----:B------:R-:W-:Y:S01]  /*f800*/  IMAD.MOV.U32 R33, RZ, RZ, R32 ;  /* 0x000000ffff217224 */ /* 0x000fe200078e0020 */
[----:B------:R-:W-:Y:S02]  /*f810*/  PRMT R93, R92, 0x7610, R93 ;  /* 0x000076105c5d7816 */ /* 0x000fe4000000005d */
.L_x_1467:
[----:B------:R-:W-:Y:S05]  /*f820*/  BSYNC B1 ;  /* 0x0000000000017941 */ /* 0x000fea0003800000 */
.L_x_1465:
        /* <DEDUP_REMOVED lines=11> */
.L_x_1469:
[----:B------:R-:W-:Y:S01]  /*f8e0*/  IMAD.MOV.U32 R5, RZ, RZ, R10 ;  /* 0x000000ffff057224 */ /* 0x000fe200078e000a */
[----:B------:R-:W-:Y:S01]  /*f8f0*/  PRMT R9, R7, 0x7610, R9 ;  /* 0x0000761007097816 */ /* 0x000fe20000000009 */
[----:B------:R-:W-:Y:S01]  /*f900*/  IMAD.MOV.U32 R32, RZ, RZ, R39 ;  /* 0x000000ffff207224 */ /* 0x000fe200078e0027 */
[----:B------:R-:W-:Y:S02]  /*f910*/  PRMT R92, R91, 0x7610, R92 ;  /* 0x000076105b5c7816 */ /* 0x000fe4000000005c */
.L_x_1470:
[----:B------:R-:W-:Y:S05]  /*f920*/  BSYNC B1 ;  /* 0x0000000000017941 */ /* 0x000fea0003800000 */
.L_x_1468:
        /* <DEDUP_REMOVED lines=11> */
.L_x_1472:
[----:B------:R-:W-:Y:S01]  /*f9e0*/  IMAD.MOV.U32 R10, RZ, RZ, R5 ;  /* 0x000000ffff0a7224 */ /* 0x000fe200078e0005 */
[----:B------:R-:W-:Y:S01]  /*f9f0*/  PRMT R7, R7, 0x5410, R9 ;  /* 0x0000541007077816 */ /* 0x000fe20000000009 */
[----:B------:R-:W-:Y:S01]  /*fa00*/  IMAD.MOV.U32 R39, RZ, RZ, R38 ;  /* 0x000000ffff277224 */ /* 0x000fe200078e0026 */
[----:B------:R-:W-:Y:S02]  /*fa10*/  PRMT R91, R91, 0x7632, R91 ;  /* 0x000076325b5b7816 */ /* 0x000fe4000000005b */
.L_x_1473:
[----:B------:R-:W-:Y:S05]  /*fa20*/  BSYNC B1 ;  /* 0x0000000000017941 */ /* 0x000fea0003800000 */
.L_x_1471:
        /* <DEDUP_REMOVED lines=11> */
.L_x_1475:
[----:B------:R-:W-:Y:S01]  /*fae0*/  IMAD.MOV.U32 R5, RZ, RZ, R10 ;  /* 0x000000ffff057224 */ /* 0x000fe200078e000a */
[----:B------:R-:W-:Y:S01]  /*faf0*/  PRMT R9, R9, 0x7610, R7 ;  /* 0x0000761009097816 */ /* 0x000fe20000000007 */
[----:B------:R-:W-:Y:S01]  /*fb00*/  IMAD.MOV.U32 R38, RZ, RZ, R37 ;  /* 0x000000ffff267224 */ /* 0x000fe200078e0025 */
[----:B------:R-:W-:Y:S02]  /*fb10*/  PRMT R91, R91, 0x5410, R90 ;  /* 0x000054105b5b7816 */ /* 0x000fe4000000005a */
.L_x_1476:
[----:B------:R-:W-:Y:S05]  /*fb20*/  BSYNC B1 ;  /* 0x0000000000017941 */ /* 0x000fea0003800000 */
.L_x_1474:
        /* <DEDUP_REMOVED lines=11> */
.L_x_1478:
[----:B------:R-:W-:Y:S01]  /*fbe0*/  IMAD.MOV.U32 R10, RZ, RZ, R5 ;  /* 0x000000ffff0a7224 */ /* 0x000fe200078e0005 */
[----:B------:R-:W-:Y:S01]  /*fbf0*/  PRMT R7, R7, 0x7610, R9 ;  /* 0x0000761007077816 */ /* 0x000fe20000000009 */
[----:B------:R-:W-:Y:S01]  /*fc00*/  IMAD.MOV.U32 R37, RZ, RZ, R36 ;  /* 0x000000ffff257224 */ /* 0x000fe200078e0024 */
[----:B------:R-:W-:Y:S02]  /*fc10*/  PRMT R90, R90, 0x7632, R90 ;  /* 0x000076325a5a7816 */ /* 0x000fe4000000005a */
.L_x_1479:
[----:B------:R-:W-:Y:S05]  /*fc20*/  BSYNC B1 ;  /* 0x0000000000017941 */ /* 0x000fea0003800000 */
.L_x_1477:
        /* <DEDUP_REMOVED lines=11> */
.L_x_1481:
[----:B------:R-:W-:Y:S01]  /*fce0*/  IMAD.MOV.U32 R5, RZ, RZ, R10 ;  /* 0x000000ffff057224 */ /* 0x000fe200078e000a */
[----:B------:R-:W-:Y:S01]  /*fcf0*/  PRMT R9, R9, 0x7610, R7 ;  /* 0x0000761009097816 */ /* 0x000fe20000000007 */
[----:B------:R-:W-:Y:S01]  /*fd00*/  IMAD.MOV.U32 R36, RZ, RZ, R43 ;  /* 0x000000ffff247224 */ /* 0x000fe200078e002b */
[----:B------:R-:W-:Y:S02]  /*fd10*/  PRMT R90, R90, 0x5410, R0 ;  /* 0x000054105a5a7816 */ /* 0x000fe40000000000 */
.L_x_1482:
[----:B------:R-:W-:Y:S05]  /*fd20*/  BSYNC B1 ;  /* 0x0000000000017941 */ /* 0x000fea0003800000 */
.L_x_1480:
        /* <DEDUP_REMOVED lines=11> */
.L_x_1484:
[----:B------:R-:W-:Y:S01]  /*fde0*/  IMAD.MOV.U32 R10, RZ, RZ, R5 ;  /* 0x000000ffff0a7224 */ /* 0x000fe200078e0005 */
[----:B------:R-:W-:Y:S01]  /*fdf0*/  PRMT R7, R7, 0x7610, R9 ;  /* 0x0000761007077816 */ /* 0x000fe20000000009 */
[----:B------:R-:W-:Y:S01]  /*fe00*/  IMAD.MOV.U32 R43, RZ, RZ, R42 ;  /* 0x000000ffff2b7224 */ /* 0x000fe200078e002a */
[----:B------:R-:W-:Y:S02]  /*fe10*/  PRMT R0, R0, 0x7632, R0 ;  /* 0x0000763200007816 */ /* 0x000fe40000000000 */
.L_x_1485:
[----:B------:R-:W-:Y:S05]  /*fe20*/  BSYNC B1 ;  /* 0x0000000000017941 */ /* 0x000fea0003800000 */
.L_x_1483:
        /* <DEDUP_REMOVED lines=11> */
.L_x_1487:
[----:B------:R-:W-:Y:S01]  /*fee0*/  IMAD.MOV.U32 R5, RZ, RZ, R10 ;  /* 0x000000ffff057224 */ /* 0x000fe200078e000a */
[----:B------:R-:W-:Y:S01]  /*fef0*/  PRMT R7, R7, 0x7632, R7 ;  /* 0x0000763207077816 */ /* 0x000fe20000000007 */
[----:B------:R-:W-:Y:S01]  /*ff00*/  IMAD.MOV.U32 R42, RZ, RZ, R41 ;  /* 0x000000ffff2a7224 */ /* 0x000fe200078e0029 */
[----:B------:R-:W-:Y:S02]  /*ff10*/  PRMT R0, R0, 0x7610, R92 ;  /* 0x0000761000007816 */ /* 0x000fe4000000005c */
.L_x_1488:
[----:B------:R-:W-:Y:S05]  /*ff20*/  BSYNC B1 ;  /* 0x0000000000017941 */ /* 0x000fea0003800000 */
.L_x_1486:
        /* <DEDUP_REMOVED lines=11> */
.L_x_1490:
[----:B------:R-:W-:Y:S01]  /*ffe0*/  IMAD.MOV.U32 R10, RZ, RZ, R5 ;  /* 0x000000ffff0a7224 */ /* 0x000fe200078e0005 */
[----:B------:R-:W-:Y:S01]  /*fff0*/  PRMT R9, R7, 0x7610, R9 ;  /* 0x0000761007097816 */ /* 0x000fe20000000009 */
[----:B------:R-:W-:Y:S01]  /*10000*/  IMAD.MOV.U32 R41, RZ, RZ, R40 ;  /* 0x000000ffff297224 */ /* 0x000fe200078e0028 */
[----:B------:R-:W-:Y:S02]  /*10010*/  PRMT R92, R92, 0x7610, R99 ;  /* 0x000076105c5c7816 */ /* 0x000fe40000000063 */
.L_x_1491:
[----:B------:R-:W-:Y:S05]  /*10020*/  BSYNC B1 ;  /* 0x0000000000017941 */ /* 0x000fea0003800000 */
.L_x_1489:
        /* <DEDUP_REMOVED lines=11> */
.L_x_1493:
[----:B------:R-:W-:Y:S01]  /*100e0*/  IMAD.MOV.U32 R5, RZ, RZ, R10 ;  /* 0x000000ffff057224 */ /* 0x000fe200078e000a */
[----:B------:R-:W-:Y:S01]  /*100f0*/  PRMT R7, R7, 0x5410, R9 ;  /* 0x0000541007077816 */ /* 0x000fe20000000009 */
[----:B------:R-:W-:Y:S01]  /*10100*/  IMAD.MOV.U32 R40, RZ, RZ, R47 ;  /* 0x000000ffff287224 */ /* 0x000fe200078e002f */
[----:B------:R-:W-:Y:S02]  /*10110*/  PRMT R99, R99, 0x5410, R99 ;  /* 0x0000541063637816 */ /* 0x000fe40000000063 */
.L_x_1494:
[----:B------:R-:W-:Y:S05]  /*10120*/  BSYNC B1 ;  /* 0x0000000000017941 */ /* 0x000fea0003800000 */
.L_x_1492:
        /* <DEDUP_REMOVED lines=11> */
.L_x_1496:
[----:B------:R-:W-:Y:S01]  /*101e0*/  IMAD.MOV.U32 R10, RZ, RZ, R5 ;  /* 0x000000ffff0a7224 */ /* 0x000fe200078e0005 */
[----:B------:R-:W-:Y:S01]  /*101f0*/  PRMT R9, R9, 0x7610, R7 ;  /* 0x0000761009097816 */ /* 0x000fe20000000007 */
[----:B------:R-:W-:Y:S01]  /*10200*/  IMAD.MOV.U32 R47, RZ, RZ, R46 ;  /* 0x000000ffff2f7224 */ /* 0x000fe200078e002e */
[----:B------:R-:W-:Y:S02]  /*10210*/  PRMT R99, R100, 0x7632, R99 ;  /* 0x0000763264637816 */ /* 0x000fe40000000063 */
.L_x_1497:
[----:B------:R-:W-:Y:S05]  /*10220*/  BSYNC B1 ;  /* 0x0000000000017941 */ /* 0x000fea0003800000 */
.L_x_1495:
        /* <DEDUP_REMOVED lines=11> */
.L_x_1499:
[----:B------:R-:W-:Y:S01]  /*102e0*/  IMAD.MOV.U32 R5, RZ, RZ, R10 ;  /* 0x000000ffff057224 */ /* 0x000fe200078e000a */
[----:B------:R-:W-:Y:S01]  /*102f0*/  PRMT R7, R9, 0x7632, R7 ;  /* 0x0000763209077816 */ /* 0x000fe20000000007 */
[----:B------:R-:W-:Y:S01]  /*10300*/  IMAD.MOV.U32 R46, RZ, RZ, R45 ;  /* 0x000000ffff2e7224 */ /* 0x000fe200078e002d */
[----:B------:R-:W-:Y:S02]  /*10310*/  PRMT R100, R100, 0x5410, R100 ;  /* 0x0000541064647816 */ /* 0x000fe40000000064 */
.L_x_1500:
[----:B------:R-:W-:Y:S05]  /*10320*/  BSYNC B1 ;  /* 0x0000000000017941 */ /* 0x000fea0003800000 */
.L_x_1498:
        /* <DEDUP_REMOVED lines=11> */
.L_x_1502:
[----:B------:R-:W-:Y:S01]  /*103e0*/  IMAD.MOV.U32 R10, RZ, RZ, R5 ;  /* 0x000000ffff0a7224 */ /* 0x000fe200078e0005 */
[----:B------:R-:W-:Y:S01]  /*103f0*/  PRMT R9, R7, 0x7610, R9 ;  /* 0x0000761007097816 */ /* 0x000fe20000000009 */
[----:B------:R-:W-:Y:S01]  /*10400*/  IMAD.MOV.U32 R45, RZ, RZ, R44 ;  /* 0x000000ffff2d7224 */ /* 0x000fe200078e002c */
[----:B------:R-:W-:Y:S02]  /*10410*/  PRMT R100, R101, 0x7632, R100 ;  /* 0x0000763265647816 */ /* 0x000fe40000000064 */
.L_x_1503:
[----:B------:R-:W-:Y:S05]  /*10420*/  BSYNC B1 ;  /* 0x0000000000017941 */ /* 0x000fea0003800000 */
.L_x_1501:
        /* <DEDUP_REMOVED lines=11> */
.L_x_1505:
[----:B------:R-:W-:Y:S01]  /*104e0*/  IMAD.MOV.U32 R5, RZ, RZ, R10 ;  /* 0x000000ffff057224 */ /* 0x000fe200078e000a */
[----:B------:R-:W-:Y:S01]  /*104f0*/  PRMT R7, R7, 0x5410, R9 ;  /* 0x0000541007077816 */ /* 0x000fe20000000009 */
[----:B------:R-:W-:Y:S01]  /*10500*/  IMAD.MOV.U32 R44, RZ, RZ, R51 ;  /* 0x000000ffff2c7224 */ /* 0x000fe200078e0033 */
[----:B------:R-:W-:Y:S02]  /*10510*/  PRMT R101, R101, 0x5410, R101 ;  /* 0x0000541065657816 */ /* 0x000fe40000000065 */
.L_x_1506:
[----:B------:R-:W-:Y:S05]  /*10520*/  BSYNC B1 ;  /* 0x0000000000017941 */ /* 0x000fea0003800000 */
.L_x_1504:
        /* <DEDUP_REMOVED lines=11> */
.L_x_1508:
[----:B------:R-:W-:Y:S01]  /*105e0*/  IMAD.MOV.U32 R10, RZ, RZ, R5 ;  /* 0x000000ffff0a7224 */ /* 0x000fe200078e0005 */
[----:B------:R-:W-:Y:S01]  /*105f0*/  PRMT R9, R9, 0x7610, R7 ;  /* 0x0000761009097816 */ /* 0x000fe20000000007 */
[----:B------:R-:W-:Y:S01]  /*10600*/  IMAD.MOV.U32 R51, RZ, RZ, R50 ;  /* 0x000000ffff337224 */ /* 0x000fe200078e0032 */
[----:B------:R-:W-:Y:S02]  /*10610*/  PRMT R101, R102, 0x7632, R101 ;  /* 0x0000763266657816 */ /* 0x000fe40000000065 */
.L_x_1509:
[----:B------:R-:W-:Y:S05]  /*10620*/  BSYNC B1 ;  /* 0x0000000000017941 */ /* 0x000fea0003800000 */
.L_x_1507:
        /* <DEDUP_REMOVED lines=11> */
.L_x_1511:
[----:B------:R-:W-:Y:S01]  /*106e0*/  IMAD.MOV.U32 R5, RZ, RZ, R10 ;  /* 0x000000ffff057224 */ /* 0x000fe200078e000a */
[----:B------:R-:W-:Y:S01]  /*106f0*/  PRMT R7, R9, 0x7632, R7 ;  /* 0x0000763209077816 */ /* 0x000fe20000000007 */
[----:B------:R-:W-:Y:S01]  /*10700*/  IMAD.MOV.U32 R50, RZ, RZ, R49 ;  /* 0x000000ffff327224 */ /* 0x000fe200078e0031 */
[----:B------:R-:W-:Y:S02]  /*10710*/  PRMT R102, R102, 0x5410, R102 ;  /* 0x0000541066667816 */ /* 0x000fe40000000066 */
.L_x_1512:
[----:B------:R-:W-:Y:S05]  /*10720*/  BSYNC B1 ;  /* 0x0000000000017941 */ /* 0x000fea0003800000 */
.L_x_1510:
        /* <DEDUP_REMOVED lines=11> */
.L_x_1514:
[----:B------:R-:W-:Y:S01]  /*107e0*/  IMAD.MOV.U32 R10, RZ, RZ, R5 ;  /* 0x000000ffff0a7224 */ /* 0x000fe200078e0005 */
[----:B------:R-:W-:Y:S01]  /*107f0*/  PRMT R9, R7, 0x7610, R9 ;  /* 0x0000761007097816 */ /* 0x000fe20000000009 */
[----:B------:R-:W-:Y:S01]  /*10800*/  IMAD.MOV.U32 R49, RZ, RZ, R48 ;  /* 0x000000ffff317224 */ /* 0x000fe200078e0030 */
[----:B------:R-:W-:Y:S02]  /*10810*/  PRMT R102, R103, 0x7632, R102 ;  /* 0x0000763267667816 */ /* 0x000fe40000000066 */
.L_x_1515:
[----:B------:R-:W-:Y:S05]  /*10820*/  BSYNC B1 ;  /* 0x0000000000017941 */ /* 0x000fea0003800000 */
.L_x_1513:
        /* <DEDUP_REMOVED lines=11> */
.L_x_1517:
[----:B------:R-:W-:Y:S01]  /*108e0*/  IMAD.MOV.U32 R5, RZ, RZ, R10 ;  /* 0x000000ffff057224 */ /* 0x000fe200078e000a */
[----:B------:R-:W-:Y:S01]  /*108f0*/  PRMT R7, R7, 0x5410, R9 ;  /* 0x0000541007077816 */ /* 0x000fe20000000009 */
[----:B------:R-:W-:Y:S01]  /*10900*/  IMAD.MOV.U32 R48, RZ, RZ, R55 ;  /* 0x000000ffff307224 */ /* 0x000fe200078e0037 */
[----:B------:R-:W-:Y:S02]  /*10910*/  PRMT R103, R103, 0x5410, R103 ;  /* 0x0000541067677816 */ /* 0x000fe40000000067 */
.L_x_1518:
[----:B------:R-:W-:Y:S05]  /*10920*/  BSYNC B1 ;  /* 0x0000000000017941 */ /* 0x000fea0003800000 */
.L_x_1516:
        /* <DEDUP_REMOVED lines=11> */
.L_x_1520:
[----:B------:R-:W-:Y:S01]  /*109e0*/  IMAD.MOV.U32 R10, RZ, RZ, R5 ;  /* 0x000000ffff0a7224 */ /* 0x000fe200078e0005 */
[----:B------:R-:W-:Y:S01]  /*109f0*/  PRMT R9, R9, 0x7610, R7 ;  /* 0x0000761009097816 */ /* 0x000fe20000000007 */
[----:B------:R-:W-:Y:S01]  /*10a00*/  IMAD.MOV.U32 R55, RZ, RZ, R54 ;  /* 0x000000ffff377224 */ /* 0x000fe200078e0036 */
[----:B------:R-:W-:Y:S02]  /*10a10*/  PRMT R103, R104, 0x7632, R103 ;  /* 0x0000763268677816 */ /* 0x000fe40000000067 */
.L_x_1521:
[----:B------:R-:W-:Y:S05]  /*10a20*/  BSYNC B1 ;  /* 0x0000000000017941 */ /* 0x000fea0003800000 */
.L_x_1519:
        /* <DEDUP_REMOVED lines=11> */
.L_x_1523:
[----:B------:R-:W-:Y:S01]  /*10ae0*/  IMAD.MOV.U32 R5, RZ, RZ, R10 ;  /* 0x000000ffff057224 */ /* 0x000fe200078e000a */
[----:B------:R-:W-:Y:S01]  /*10af0*/  PRMT R7, R9, 0x7632, R7 ;  /* 0x0000763209077816 */ /* 0x000fe20000000007 */
[----:B------:R-:W-:Y:S01]  /*10b00*/  IMAD.MOV.U32 R54, RZ, RZ, R53 ;  /* 0x000000ffff367224 */ /* 0x000fe200078e0035 */
[----:B------:R-:W-:Y:S02]  /*10b10*/  PRMT R104, R104, 0x5410, R104 ;  /* 0x0000541068687816 */ /* 0x000fe40000000068 */
.L_x_1524:
[----:B------:R-:W-:Y:S05]  /*10b20*/  BSYNC B1 ;  /* 0x0000000000017941 */ /* 0x000fea0003800000 */
.L_x_1522:
        /* <DEDUP_REMOVED lines=11> */
.L_x_1526:
[----:B------:R-:W-:Y:S01]  /*10be0*/  IMAD.MOV.U32 R10, RZ, RZ, R5 ;  /* 0x000000ffff0a7224 */ /* 0x000fe200078e0005 */
[----:B------:R-:W-:Y:S01]  /*10bf0*/  PRMT R9, R7, 0x7610, R9 ;  /* 0x0000761007097816 */ /* 0x000fe20000000009 */
[----:B------:R-:W-:Y:S01]  /*10c00*/  IMAD.MOV.U32 R53, RZ, RZ, R52 ;  /* 0x000000ffff357224 */ /* 0x000fe200078e0034 */
[----:B------:R-:W-:Y:S02]  /*10c10*/  PRMT R104, R105, 0x7632, R104 ;  /* 0x0000763269687816 */ /* 0x000fe40000000068 */
.L_x_1527:
[----:B------:R-:W-:Y:S05]  /*10c20*/  BSYNC B1 ;  /* 0x0000000000017941 */ /* 0x000fea0003800000 */
.L_x_1525:
        /* <DEDUP_REMOVED lines=11> */
.L_x_1529:
[----:B------:R-:W-:Y:S01]  /*10ce0*/  IMAD.MOV.U32 R5, RZ, RZ, R10 ;  /* 0x000000ffff057224 */ /* 0x000fe200078e000a */
[----:B------:R-:W-:Y:S01]  /*10cf0*/  PRMT R7, R7, 0x5410, R9 ;  /* 0x0000541007077816 */ /* 0x000fe20000000009 */
[----:B------:R-:W-:Y:S01]  /*10d00*/  IMAD.MOV.U32 R52, RZ, RZ, R59 ;  /* 0x000000ffff347224 */ /* 0x000fe200078e003b */
[----:B------:R-:W-:Y:S02]  /*10d10*/  PRMT R105, R105, 0x5410, R105 ;  /* 0x0000541069697816 */ /* 0x000fe40000000069 */
.L_x_1530:
[----:B------:R-:W-:Y:S05]  /*10d20*/  BSYNC B1 ;  /* 0x0000000000017941 */ /* 0x000fea0003800000 */
.L_x_1528:
        /* <DEDUP_REMOVED lines=11> */
.L_x_1532:
[----:B------:R-:W-:Y:S01]  /*10de0*/  IMAD.MOV.U32 R10, RZ, RZ, R5 ;  /* 0x000000ffff0a7224 */ /* 0x000fe200078e0005 */
[----:B------:R-:W-:Y:S01]  /*10df0*/  PRMT R9, R9, 0x7610, R7 ;  /* 0x0000761009097816 */ /* 0x000fe20000000007 */
[----:B------:R-:W-:Y:S01]  /*10e00*/  IMAD.MOV.U32 R59, RZ, RZ, R58 ;  /* 0x000000ffff3b7224 */ /* 0x000fe200078e003a */
[----:B------:R-:W-:Y:S02]  /*10e10*/  PRMT R105, R106, 0x7632, R105 ;  /* 0x000076326a697816 */ /* 0x000fe40000000069 */
.L_x_1533:
[----:B------:R-:W-:Y:S05]  /*10e20*/  BSYNC B1 ;  /* 0x0000000000017941 */ /* 0x000fea0003800000 */
.L_x_1531:
        /* <DEDUP_REMOVED lines=11> */
.L_x_1535:
[----:B------:R-:W-:Y:S01]  /*10ee0*/  IMAD.MOV.U32 R5, RZ, RZ, R10 ;  /* 0x000000ffff057224 */ /* 0x000fe200078e000a */
[----:B------:R-:W-:Y:S01]  /*10ef0*/  PRMT R7, R9, 0x7632, R7 ;  /* 0x0000763209077816 */ /* 0x000fe20000000007 */
[----:B------:R-:W-:Y:S01]  /*10f00*/  IMAD.MOV.U32 R58, RZ, RZ, R57 ;  /* 0x000000ffff3a7224 */ /* 0x000fe200078e0039 */
[----:B------:R-:W-:Y:S02]  /*10f10*/  PRMT R106, R106, 0x5410, R106 ;  /* 0x000054106a6a7816 */ /* 0x000fe4000000006a */
.L_x_1536:
[----:B------:R-:W-:Y:S05]  /*10f20*/  BSYNC B1 ;  /* 0x0000000000017941 */ /* 0x000fea0003800000 */
.L_x_1534:
        /* <DEDUP_REMOVED lines=11> */
.L_x_1538:
[----:B------:R-:W-:Y:S01]  /*10fe0*/  IMAD.MOV.U32 R10, RZ, RZ, R5 ;  /* 0x000000ffff0a7224 */ /* 0x000fe200078e0005 */
[----:B------:R-:W-:Y:S01]  /*10ff0*/  PRMT R9, R7, 0x7610, R9 ;  /* 0x0000761007097816 */ /* 0x000fe20000000009 */
[----:B------:R-:W-:Y:S01]  /*11000*/  IMAD.MOV.U32 R57, RZ, RZ, R56 ;  /* 0x000000ffff397224 */ /* 0x000fe200078e0038 */
[----:B------:R-:W-:Y:S02]  /*11010*/  PRMT R106, R107, 0x7632, R106 ;  /* 0x000076326b6a7816 */ /* 0x000fe4000000006a */
.L_x_1539:
[----:B------:R-:W-:Y:S05]  /*11020*/  BSYNC B1 ;  /* 0x0000000000017941 */ /* 0x000fea0003800000 */
.L_x_1537:
        /* <DEDUP_REMOVED lines=11> */
.L_x_1541:
[----:B------:R-:W-:Y:S01]  /*110e0*/  IMAD.MOV.U32 R5, RZ, RZ, R10 ;  /* 0x000000ffff057224 */ /* 0x000fe200078e000a */
[----:B------:R-:W-:Y:S01]  /*110f0*/  PRMT R7, R7, 0x5410, R9 ;  /* 0x0000541007077816 */ /* 0x000fe20000000009 */
[----:B------:R-:W-:Y:S01]  /*11100*/  IMAD.MOV.U32 R56, RZ, RZ, R63 ;  /* 0x000000ffff387224 */ /* 0x000fe200078e003f */
[----:B------:R-:W-:Y:S02]  /*11110*/  PRMT R107, R107, 0x5410, R107 ;  /* 0x000054106b6b7816 */ /* 0x000fe4000000006b */
.L_x_1542:
[----:B------:R-:W-:Y:S05]  /*11120*/  BSYNC B1 ;  /* 0x0000000000017941 */ /* 0x000fea0003800000 */
.L_x_1540:
        /* <DEDUP_REMOVED lines=11> */
.L_x_1544:
[----:B------:R-:W-:Y:S01]  /*111e0*/  IMAD.MOV.U32 R10, RZ, RZ, R5 ;  /* 0x000000ffff0a7224 */ /* 0x000fe200078e0005 */
[----:B------:R-:W-:Y:S01]  /*111f0*/  PRMT R9, R9, 0x7610, R7 ;  /* 0x0000761009097816 */ /* 0x000fe20000000007 */
[----:B------:R-:W-:Y:S01]  /*11200*/  IMAD.MOV.U32 R63, RZ, RZ, R62 ;  /* 0x000000ffff3f7224 */ /* 0x000fe200078e003e */
[----:B------:R-:W-:Y:S02]  /*11210*/  PRMT R107, R108, 0x7632, R107 ;  /* 0x000076326c6b7816 */ /* 0x000fe4000000006b */
.L_x_1545:
[----:B------:R-:W-:Y:S05]  /*11220*/  BSYNC B1 ;  /* 0x0000000000017941 */ /* 0x000fea0003800000 */
.L_x_1543:
        /* <DEDUP_REMOVED lines=11> */
.L_x_1547:
[----:B------:R-:W-:Y:S01]  /*112e0*/  IMAD.MOV.U32 R5, RZ, RZ, R10 ;  /* 0x000000ffff057224 */ /* 0x000fe200078e000a */
[----:B------:R-:W-:Y:S01]  /*112f0*/  PRMT R7, R9, 0x7632, R7 ;  /* 0x0000763209077816 */ /* 0x000fe20000000007 */
[----:B------:R-:W-:Y:S01]  /*11300*/  IMAD.MOV.U32 R62, RZ, RZ, R61 ;  /* 0x000000ffff3e7224 */ /* 0x000fe200078e003d */
[----:B------:R-:W-:Y:S02]  /*11310*/  PRMT R108, R108, 0x5410, R108 ;  /* 0x000054106c6c7816 */ /* 0x000fe4000000006c */
.L_x_1548:
[----:B------:R-:W-:Y:S05]  /*11320*/  BSYNC B1 ;  /* 0x0000000000017941 */ /* 0x000fea0003800000 */
.L_x_1546:
        /* <DEDUP_REMOVED lines=11> */
.L_x_1550:
[----:B------:R-:W-:Y:S01]  /*113e0*/  IMAD.MOV.U32 R10, RZ, RZ, R5 ;  /* 0x000000ffff0a7224 */ /* 0x000fe200078e0005 */
[----:B------:R-:W-:Y:S01]  /*113f0*/  PRMT R9, R7, 0x7610, R9 ;  /* 0x0000761007097816 */ /* 0x000fe20000000009 */
[----:B------:R-:W-:Y:S01]  /*11400*/  IMAD.MOV.U32 R61, RZ, RZ, R60 ;  /* 0x000000ffff3d7224 */ /* 0x000fe200078e003c */
[----:B------:R-:W-:Y:S02]  /*11410*/  PRMT R108, R109, 0x7632, R108 ;  /* 0x000076326d6c7816 */ /* 0x000fe4000000006c */
.L_x_1551:
[----:B------:R-:W-:Y:S05]  /*11420*/  BSYNC B1 ;  /* 0x0000000000017941 */ /* 0x000fea0003800000 */
.L_x_1549:
        /* <DEDUP_REMOVED lines=11> */
.L_x_1553:
[----:B------:R-:W-:Y:S01]  /*114e0*/  IMAD.MOV.U32 R5, RZ, RZ, R10 ;  /* 0x000000ffff057224 */ /* 0x000fe200078e000a */
[----:B------:R-:W-:Y:S01]  /*114f0*/  PRMT R7, R7, 0x5410, R9 ;  /* 0x0000541007077816 */ /* 0x000fe20000000009 */
[----:B------:R-:W-:Y:S01]  /*11500*/  IMAD.MOV.U32 R60, RZ, RZ, R67 ;  /* 0x000000ffff3c7224 */ /* 0x000fe200078e0043 */
[----:B------:R-:W-:Y:S02]  /*11510*/  PRMT R109, R109, 0x5410, R109 ;  /* 0x000054106d6d7816 */ /* 0x000fe4000000006d */
.L_x_1554:
[----:B------:R-:W-:Y:S05]  /*11520*/  BSYNC B1 ;  /* 0x0000000000017941 */ /* 0x000fea0003800000 */
.L_x_1552:
        /* <DEDUP_REMOVED lines=11> */
.L_x_1556:
[----:B------:R-:W-:Y:S01]  /*115e0*/  IMAD.MOV.U32 R10, RZ, RZ, R5 ;  /* 0x000000ffff0a7224 */ /* 0x000fe200078e0005 */
[----:B------:R-:W-:Y:S01]  /*115f0*/  PRMT R9, R9, 0x7610, R7 ;  /* 0x0000761009097816 */ /* 0x000fe20000000007 */
[----:B------:R-:W-:Y:S01]  /*11600*/  IMAD.MOV.U32 R67, RZ, RZ, R66 ;  /* 0x000000ffff437224 */ /* 0x000fe200078e0042 */
[----:B------:R-:W-:Y:S02]  /*11610*/  PRMT R109, R110, 0x7632, R109 ;  /* 0x000076326e6d7816 */ /* 0x000fe4000000006d */
.L_x_1557:
[----:B------:R-:W-:Y:S05]  /*11620*/  BSYNC B1 ;  /* 0x0000000000017941 */ /* 0x000fea0003800000 */
.L_x_1555:
        /* <DEDUP_REMOVED lines=11> */
.L_x_1559:
[----:B------:R-:W-:Y:S01]  /*116e0*/  IMAD.MOV.U32 R5, RZ, RZ, R10 ;  /* 0x000000ffff057224 */ /* 0x000fe200078e000a */
[----:B------:R-:W-:Y:S01]  /*116f0*/  PRMT R7, R9, 0x7632, R7 ;  /* 0x0000763209077816 */ /* 0x000fe20000000007 */
[----:B------:R-:W-:Y:S01]  /*11700*/  IMAD.MOV.U32 R66, RZ, RZ, R65 ;  /* 0x000000ffff427224 */ /* 0x000fe200078e0041 */
[----:B------:R-:W-:Y:S02]  /*11710*/  PRMT R110, R110, 0x5410, R110 ;  /* 0x000054106e6e7816 */ /* 0x000fe4000000006e */
.L_x_1560:
[----:B------:R-:W-:Y:S05]  /*11720*/  BSYNC B1 ;  /* 0x0000000000017941 */ /* 0x000fea0003800000 */
.L_x_1558:
        /* <DEDUP_REMOVED lines=11> */
.L_x_1562:
[----:B------:R-:W-:Y:S01]  /*117e0*/  IMAD.MOV.U32 R10, RZ, RZ, R5 ;  /* 0x000000ffff0a7224 */ /* 0x000fe200078e0005 */
[----:B------:R-:W-:Y:S01]  /*117f0*/  PRMT R9, R7, 0x7610, R9 ;  /* 0x0000761007097816 */ /* 0x000fe20000000009 */
[----:B------:R-:W-:Y:S01]  /*11800*/  IMAD.MOV.U32 R65, RZ, RZ, R64 ;  /* 0x000000ffff417224 */ /* 0x000fe200078e0040 */
[----:B------:R-:W-:Y:S02]  /*11810*/  PRMT R110, R111, 0x7632, R110 ;  /* 0x000076326f6e7816 */ /* 0x000fe4000000006e */
.L_x_1563:
[----:B------:R-:W-:Y:S05]  /*11820*/  BSYNC B1 ;  /* 0x0000000000017941 */ /* 0x000fea0003800000 */
.L_x_1561:
        /* <DEDUP_REMOVED lines=11> */
.L_x_1565:
[----:B------:R-:W-:Y:S01]  /*118e0*/  IMAD.MOV.U32 R5, RZ, RZ, R10 ;  /* 0x000000ffff057224 */ /* 0x000fe200078e000a */
[----:B------:R-:W-:Y:S01]  /*118f0*/  PRMT R7, R7, 0x5410, R9 ;  /* 0x0000541007077816 */ /* 0x000fe20000000009 */
[----:B------:R-:W-:Y:S01]  /*11900*/  IMAD.MOV.U32 R64, RZ, RZ, R71 ;  /* 0x000000ffff407224 */ /* 0x000fe200078e0047 */
[----:B------:R-:W-:Y:S02]  /*11910*/  PRMT R111, R111, 0x5410, R111 ;  /* 0x000054106f6f7816 */ /* 0x000fe4000000006f */
.L_x_1566:
[----:B------:R-:W-:Y:S05]  /*11920*/  BSYNC B1 ;  /* 0x0000000000017941 */ /* 0x000fea0003800000 */
.L_x_1564:
        /* <DEDUP_REMOVED lines=11> */
.L_x_1568:
[----:B------:R-:W-:Y:S01]  /*119e0*/  IMAD.MOV.U32 R10, RZ, RZ, R5 ;  /* 0x000000ffff0a7224 */ /* 0x000fe200078e0005 */
[----:B------:R-:W-:Y:S01]  /*119f0*/  PRMT R9, R9, 0x7610, R7 ;  /* 0x0000761009097816 */ /* 0x000fe20000000007 */
[----:B------:R-:W-:Y:S01]  /*11a00*/  IMAD.MOV.U32 R71, RZ, RZ, R70 ;  /* 0x000000ffff477224 */ /* 0x000fe200078e0046 */
[----:B------:R-:W-:Y:S02]  /*11a10*/  PRMT R111, R112, 0x7632, R111 ;  /* 0x00007632706f7816 */ /* 0x000fe4000000006f */
.L_x_1569:
[----:B------:R-:W-:Y:S05]  /*11a20*/  BSYNC B1 ;  /* 0x0000000000017941 */ /* 0x000fea0003800000 */
.L_x_1567:
        /* <DEDUP_REMOVED lines=11> */
.L_x_1571:
[----:B------:R-:W-:Y:S01]  /*11ae0*/  IMAD.MOV.U32 R5, RZ, RZ, R10 ;  /* 0x000000ffff057224 */ /* 0x000fe200078e000a */
[----:B------:R-:W-:Y:S01]  /*11af0*/  PRMT R7, R9, 0x7632, R7 ;  /* 0x0000763209077816 */ /* 0x000fe20000000007 */
[----:B------:R-:W-:Y:S01]  /*11b00*/  IMAD.MOV.U32 R70, RZ, RZ, R69 ;  /* 0x000000ffff467224 */ /* 0x000fe200078e0045 */
[----:B------:R-:W-:Y:S02]  /*11b10*/  PRMT R112, R112, 0x5410, R112 ;  /* 0x0000541070707816 */ /* 0x000fe40000000070 */
.L_x_1572:
[----:B------:R-:W-:Y:S05]  /*11b20*/  BSYNC B1 ;  /* 0x0000000000017941 */ /* 0x000fea0003800000 */
.L_x_1570:
        /* <DEDUP_REMOVED lines=11> */
.L_x_1574:
[----:B------:R-:W-:Y:S01]  /*11be0*/  IMAD.MOV.U32 R10, RZ, RZ, R5 ;  /* 0x000000ffff0a7224 */ /* 0x000fe200078e0005 */
[----:B------:R-:W-:Y:S01]  /*11bf0*/  PRMT R9, R7, 0x7610, R9 ;  /* 0x0000761007097816 */ /* 0x000fe20000000009 */
[----:B------:R-:W-:Y:S01]  /*11c00*/  IMAD.MOV.U32 R69, RZ, RZ, R68 ;  /* 0x000000ffff457224 */ /* 0x000fe200078e0044 */
[----:B------:R-:W-:Y:S02]  /*11c10*/  PRMT R112, R113, 0x7632, R112 ;  /* 0x0000763271707816 */ /* 0x000fe40000000070 */
.L_x_1575:
[----:B------:R-:W-:Y:S05]  /*11c20*/  BSYNC B1 ;  /* 0x0000000000017941 */ /* 0x000fea0003800000 */
.L_x_1573:
        /* <DEDUP_REMOVED lines=11> */
.L_x_1577:
[----:B------:R-:W-:Y:S01]  /*11ce0*/  IMAD.MOV.U32 R5, RZ, RZ, R10 ;  /* 0x000000ffff057224 */ /* 0x000fe200078e000a */
[----:B------:R-:W-:Y:S01]  /*11cf0*/  PRMT R7, R7, 0x5410, R9 ;  /* 0x0000541007077816 */ /* 0x000fe20000000009 */
[----:B------:R-:W-:Y:S01]  /*11d00*/  IMAD.MOV.U32 R68, RZ, RZ, R75 ;  /* 0x000000ffff447224 */ /* 0x000fe200078e004b */
[----:B------:R-:W-:Y:S02]  /*11d10*/  PRMT R113, R113, 0x5410, R113 ;  /* 0x0000541071717816 */ /* 0x000fe40000000071 */
.L_x_1578:
[----:B------:R-:W-:Y:S05]  /*11d20*/  BSYNC B1 ;  /* 0x0000000000017941 */ /* 0x000fea0003800000 */
.L_x_1576:
        /* <DEDUP_REMOVED lines=11> */
.L_x_1580:
[----:B------:R-:W-:Y:S01]  /*11de0*/  IMAD.MOV.U32 R10, RZ, RZ, R5 ;  /* 0x000000ffff0a7224 */ /* 0x000fe200078e0005 */
[----:B------:R-:W-:Y:S01]  /*11df0*/  PRMT R9, R9, 0x7610, R7 ;  /* 0x0000761009097816 */ /* 0x000fe20000000007 */
[----:B------:R-:W-:Y:S01]  /*11e00*/  IMAD.MOV.U32 R75, RZ, RZ, R74 ;  /* 0x000000ffff4b7224 */ /* 0x000fe200078e004a */
[----:B------:R-:W-:Y:S02]  /*11e10*/  PRMT R113, R114, 0x7632, R113 ;  /* 0x0000763272717816 */ /* 0x000fe40000000071 */
.L_x_1581:
[----:B------:R-:W-:Y:S05]  /*11e20*/  BSYNC B1 ;  /* 0x0000000000017941 */ /* 0x000fea0003800000 */
.L_x_1579:
        /* <DEDUP_REMOVED lines=11> */
.L_x_1583:
[----:B------:R-:W-:Y:S01]  /*11ee0*/  IMAD.MOV.U32 R5, RZ, RZ, R10 ;  /* 0x000000ffff057224 */ /* 0x000fe200078e000a */
[----:B------:R-:W-:Y:S01]  /*11ef0*/  PRMT R7, R9, 0x7632, R7 ;  /* 0x0000763209077816 */ /* 0x000fe20000000007 */
[----:B------:R-:W-:Y:S01]  /*11f00*/  IMAD.MOV.U32 R74, RZ, RZ, R73 ;  /* 0x000000ffff4a7224 */ /* 0x000fe200078e0049 */
[----:B------:R-:W-:Y:S02]  /*11f10*/  PRMT R114, R114, 0x5410, R114 ;  /* 0x0000541072727816 */ /* 0x000fe40000000072 */
.L_x_1584:
[----:B------:R-:W-:Y:S05]  /*11f20*/  BSYNC B1 ;  /* 0x0000000000017941 */ /* 0x000fea0003800000 */
.L_x_1582:
        /* <DEDUP_REMOVED lines=11> */
.L_x_1586:
[----:B------:R-:W-:Y:S01]  /*11fe0*/  IMAD.MOV.U32 R10, RZ, RZ, R5 ;  /* 0x000000ffff0a7224 */ /* 0x000fe200078e0005 */
[----:B------:R-:W-:Y:S01]  /*11ff0*/  PRMT R9, R7, 0x7610, R9 ;  /* 0x0000761007097816 */ /* 0x000fe20000000009 */
[----:B------:R-:W-:Y:S01]  /*12000*/  IMAD.MOV.U32 R73, RZ, RZ, R72 ;  /* 0x000000ffff497224 */ /* 0x000fe200078e0048 */
[----:B------:R-:W-:Y:S02]  /*12010*/  PRMT R114, R115, 0x7632, R114 ;  /* 0x0000763273727816 */ /* 0x000fe40000000072 */
.L_x_1587:
[----:B------:R-:W-:Y:S05]  /*12020*/  BSYNC B1 ;  /* 0x0000000000017941 */ /* 0x000fea0003800000 */
.L_x_1585:
        /* <DEDUP_REMOVED lines=11> */
.L_x_1589:
[----:B------:R-:W-:Y:S01]  /*120e0*/  IMAD.MOV.U32 R5, RZ, RZ, R10 ;  /* 0x000000ffff057224 */ /* 0x000fe200078e000a */
[----:B------:R-:W-:Y:S01]  /*120f0*/  PRMT R7, R7, 0x5410, R9 ;  /* 0x0000541007077816 */ /* 0x000fe20000000009 */
[----:B------:R-:W-:Y:S01]  /*12100*/  IMAD.MOV.U32 R72, RZ, RZ, R79 ;  /* 0x000000ffff487224 */ /* 0x000fe200078e004f */
[----:B------:R-:W-:Y:S02]  /*12110*/  PRMT R115, R115, 0x5410, R115 ;  /* 0x0000541073737816 */ /* 0x000fe40000000073 */
.L_x_1590:
[----:B------:R-:W-:Y:S05]  /*12120*/  BSYNC B1 ;  /* 0x0000000000017941 */ /* 0x000fea0003800000 */
.L_x_1588:
        /* <DEDUP_REMOVED lines=11> */
.L_x_1592:
[----:B------:R-:W-:Y:S01]  /*121e0*/  IMAD.MOV.U32 R10, RZ, RZ, R5 ;  /* 0x000000ffff0a7224 */ /* 0x000fe200078e0005 */
[----:B------:R-:W-:Y:S01]  /*121f0*/  PRMT R9, R9, 0x7610, R7 ;  /* 0x0000761009097816 */ /* 0x000fe20000000007 */
[----:B------:R-:W-:Y:S01]  /*12200*/  IMAD.MOV.U32 R79, RZ, RZ, R78 ;  /* 0x000000ffff4f7224 */ /* 0x000fe200078e004e */
[----:B------:R-:W-:Y:S02]  /*12210*/  PRMT R115, R116, 0x7632, R115 ;  /* 0x0000763274737816 */ /* 0x000fe40000000073 */
.L_x_1593:
[----:B------:R-:W-:Y:S05]  /*12220*/  BSYNC B1 ;  /* 0x0000000000017941 */ /* 0x000fea0003800000 */
.L_x_1591:
        /* <DEDUP_REMOVED lines=11> */
.L_x_1595:
[----:B------:R-:W-:Y:S01]  /*122e0*/  IMAD.MOV.U32 R5, RZ, RZ, R10 ;  /* 0x000000ffff057224 */ /* 0x000fe200078e000a */
[----:B------:R-:W-:Y:S01]  /*122f0*/  PRMT R7, R9, 0x7632, R7 ;  /* 0x0000763209077816 */ /* 0x000fe20000000007 */
[----:B------:R-:W-:Y:S01]  /*12300*/  IMAD.MOV.U32 R78, RZ, RZ, R77 ;  /* 0x000000ffff4e7224 */ /* 0x000fe200078e004d */
[----:B------:R-:W-:Y:S02]  /*12310*/  PRMT R116, R116, 0x5410, R116 ;  /* 0x0000541074747816 */ /* 0x000fe40000000074 */
.L_x_1596:
[----:B------:R-:W-:Y:S05]  /*12320*/  BSYNC B1 ;  /* 0x0000000000017941 */ /* 0x000fea0003800000 */
.L_x_1594:
        /* <DEDUP_REMOVED lines=11> */
.L_x_1598:
[----:B------:R-:W-:Y:S01]  /*123e0*/  IMAD.MOV.U32 R10, RZ, RZ, R5 ;  /* 0x000000ffff0a7224 */ /* 0x000fe200078e0005 */
[----:B------:R-:W-:Y:S01]  /*123f0*/  PRMT R9, R7, 0x7610, R9 ;  /* 0x0000761007097816 */ /* 0x000fe20000000009 */
[----:B------:R-:W-:Y:S01]  /*12400*/  IMAD.MOV.U32 R77, RZ, RZ, R76 ;  /* 0x000000ffff4d7224 */ /* 0x000fe200078e004c */
[----:B------:R-:W-:Y:S02]  /*12410*/  PRMT R116, R117, 0x7632, R116 ;  /* 0x0000763275747816 */ /* 0x000fe40000000074 */
.L_x_1599:
[----:B------:R-:W-:Y:S05]  /*12420*/  BSYNC B1 ;  /* 0x0000000000017941 */ /* 0x000fea0003800000 */
.L_x_1597:
        /* <DEDUP_REMOVED lines=11> */
.L_x_1601:
[----:B------:R-:W-:Y:S01]  /*124e0*/  IMAD.MOV.U32 R5, RZ, RZ, R10 ;  /* 0x000000ffff057224 */ /* 0x000fe200078e000a */
[----:B------:R-:W-:Y:S01]  /*124f0*/  PRMT R7, R7, 0x5410, R9 ;  /* 0x0000541007077816 */ /* 0x000fe20000000009 */
[----:B------:R-:W-:Y:S01]  /*12500*/  IMAD.MOV.U32 R76, RZ, RZ, R83 ;  /* 0x000000ffff4c7224 */ /* 0x000fe200078e0053 */
[----:B------:R-:W-:Y:S02]  /*12510*/  PRMT R117, R117, 0x5410, R117 ;  /* 0x0000541075757816 */ /* 0x000fe40000000075 */
.L_x_1602:
[----:B------:R-:W-:Y:S05]  /*12520*/  BSYNC B1 ;  /* 0x0000000000017941 */ /* 0x000fea0003800000 */
.L_x_1600:
        /* <DEDUP_REMOVED lines=11> */
.L_x_1604:
[----:B------:R-:W-:Y:S01]  /*125e0*/  IMAD.MOV.U32 R10, RZ, RZ, R5 ;  /* 0x000000ffff0a7224 */ /* 0x000fe200078e0005 */
[----:B------:R-:W-:Y:S01]  /*125f0*/  PRMT R9, R9, 0x7610, R7 ;  /* 0x0000761009097816 */ /* 0x000fe20000000007 */
[----:B------:R-:W-:Y:S01]  /*12600*/  IMAD.MOV.U32 R83, RZ, RZ, R82 ;  /* 0x000000ffff537224 */ /* 0x000fe200078e0052 */
[----:B------:R-:W-:Y:S02]  /*12610*/  PRMT R117, R118, 0x7632, R117 ;  /* 0x0000763276757816 */ /* 0x000fe40000000075 */
.L_x_1605:
[----:B------:R-:W-:Y:S05]  /*12620*/  BSYNC B1 ;  /* 0x0000000000017941 */ /* 0x000fea0003800000 */
.L_x_1603:
        /* <DEDUP_REMOVED lines=11> */
.L_x_1607:
[----:B------:R-:W-:Y:S01]  /*126e0*/  IMAD.MOV.U32 R5, RZ, RZ, R10 ;  /* 0x000000ffff057224 */ /* 0x000fe200078e000a */
[----:B------:R-:W-:Y:S01]  /*126f0*/  PRMT R7, R9, 0x7632, R7 ;  /* 0x0000763209077816 */ /* 0x000fe20000000007 */
[----:B------:R-:W-:Y:S01]  /*12700*/  IMAD.MOV.U32 R82, RZ, RZ, R81 ;  /* 0x000000ffff527224 */ /* 0x000fe200078e0051 */
[----:B------:R-:W-:Y:S02]  /*12710*/  PRMT R118, R118, 0x5410, R118 ;  /* 0x0000541076767816 */ /* 0x000fe40000000076 */
.L_x_1608:
[----:B------:R-:W-:Y:S05]  /*12720*/  BSYNC B1 ;  /* 0x0000000000017941 */ /* 0x000fea0003800000 */
.L_x_1606:
        /* <DEDUP_REMOVED lines=11> */
.L_x_1610:
[----:B------:R-:W-:Y:S01]  /*127e0*/  IMAD.MOV.U32 R10, RZ, RZ, R5 ;  /* 0x000000ffff0a7224 */ /* 0x000fe200078e0005 */
[----:B------:R-:W-:Y:S01]  /*127f0*/  PRMT R9, R7, 0x7610, R9 ;  /* 0x0000761007097816 */ /* 0x000fe20000000009 */
[----:B------:R-:W-:Y:S01]  /*12800*/  IMAD.MOV.U32 R81, RZ, RZ, R80 ;  /* 0x000000ffff517224 */ /* 0x000fe200078e0050 */
[----:B------:R-:W-:Y:S02]  /*12810*/  PRMT R118, R119, 0x7632, R118 ;  /* 0x0000763277767816 */ /* 0x000fe40000000076 */
.L_x_1611:
[----:B------:R-:W-:Y:S05]  /*12820*/  BSYNC B1 ;  /* 0x0000000000017941 */ /* 0x000fea0003800000 */
.L_x_1609:
        /* <DEDUP_REMOVED lines=11> */
.L_x_1613:
[----:B------:R-:W-:Y:S01]  /*128e0*/  IMAD.MOV.U32 R5, RZ, RZ, R10 ;  /* 0x000000ffff057224 */ /* 0x000fe200078e000a */
[----:B------:R-:W-:Y:S01]  /*128f0*/  PRMT R11, R9, 0x7610, R11 ;  /* 0x00007610090b7816 */ /* 0x000fe2000000000b */
[----:B------:R-:W-:Y:S01]  /*12900*/  IMAD.MOV.U32 R80, RZ, RZ, R89 ;  /* 0x000000ffff507224 */ /* 0x000fe200078e0059 */
[----:B------:R-:W-:Y:S02]  /*12910*/  PRMT R119, R119, 0x5410, R119 ;  /* 0x0000541077777816 */ /* 0x000fe40000000077 */
.L_x_1614:
[----:B------:R-:W-:Y:S05]  /*12920*/  BSYNC B1 ;  /* 0x0000000000017941 */ /* 0x000fea0003800000 */
.L_x_1612:
        /* <DEDUP_REMOVED lines=11> */
.L_x_1616:
[----:B------:R-:W-:Y:S01]  /*129e0*/  IMAD.MOV.U32 R7, RZ, RZ, R5 ;  /* 0x000000ffff077224 */ /* 0x000fe200078e0005 */
[----:B------:R-:W-:Y:S01]  /*129f0*/  PRMT R9, R11, 0x7610, R9 ;  /* 0x000076100b097816 */ /* 0x000fe20000000009 */
[----:B------:R-:W-:Y:S01]  /*12a00*/  IMAD.MOV.U32 R89, RZ, RZ, R88 ;  /* 0x000000ffff597224 */ /* 0x000fe200078e0058 */
[----:B------:R-:W-:Y:S02]  /*12a10*/  PRMT R119, R21, 0x7632, R119 ;  /* 0x0000763215777816 */ /* 0x000fe40000000077 */
.L_x_1617:
[----:B------:R-:W-:Y:S05]  /*12a20*/  BSYNC B1 ;  /* 0x0000000000017941 */ /* 0x000fea0003800000 */
.L_x_1615:
        /* <DEDUP_REMOVED lines=11> */
.L_x_1619:
[----:B------:R-:W-:Y:S01]  /*12ae0*/  PRMT R21, R21, 0x5410, R21 ;  /* 0x0000541015157816 */ /* 0x000fe20000000015 */
[----:B------:R-:W-:Y:S01]  /*12af0*/  IMAD.MOV.U32 R88, RZ, RZ, R2 ;  /* 0x000000ffff587224 */ /* 0x000fe200078e0002 */
[----:B------:R-:W-:Y:S01]  /*12b00*/  PRMT R9, R9, 0x5410, R9 ;  /* 0x0000541009097816 */ /* 0x000fe20000000009 */
[--C-:B------:R-:W-:Y:S02]  /*12b10*/  IMAD.MOV.U32 R5, RZ, RZ, R7.reuse ;  /* 0x000000ffff057224 */ /* 0x100fe400078e0007 */
[----:B------:R-:W-:Y:S01]  /*12b20*/  IMAD.MOV.U32 R2, RZ, RZ, R7 ;  /* 0x000000ffff027224 */ /* 0x000fe200078e0007 */
[----:B------:R-:W-:Y:S02]  /*12b30*/  PRMT R21, R9, 0x7610, R21 ;  /* 0x0000761009157816 */ /* 0x000fe40000000015 */
.L_x_1620:
[----:B------:R-:W-:Y:S05]  /*12b40*/  BSYNC B1 ;  /* 0x0000000000017941 */ /* 0x000fea0003800000 */
.L_x_1618:
[----:B------:R-:W-:Y:S02]  /*12b50*/  IADD3 R6, R6, 0x4, RZ ;  /* 0x0000000406067810 */ /* 0x000fe40007ffe0ff */
[----:B------:R-:W-:Y:S01]  /*12b60*/  IADD3 R4, R4, 0x2, RZ ;  /* 0x0000000204047810 */ /* 0x000fe20007ffe0ff */
[----:B------:R-:W-:Y:S01]  /*12b70*/  @!P1 CALL.REL.NOINC `(.L_x_1621) ;  /* 0x0000001000009944 */ /* 0x000fe20003c00000 */
[----:B------:R-:W-:Y:S05]  /*12b80*/  BRA `(.L_x_1622) ;  /* 0xffffc01000007947 */ /* 0x000fea000383ffff */
.L_x_1621:
[----:B------:R-:W-:Y:S01]  /*12b90*/  PRMT R21, R9, 0x7632, R21 ;  /* 0x0000763209157816 */ /* 0x000fe20000000015 */
[----:B------:R-:W-:-:S02]  /*12ba0*/  IMAD.MOV.U32 R2, RZ, RZ, R5 ;  /* 0x000000ffff027224 */ /* 0x000fc400078e0005 */
.L_x_1431:
[----:B------:R-:W-:Y:S05]  /*12bb0*/  BSYNC B0 ;  /* 0x0000000000007941 */ /* 0x000fea0003800000 */
.L_x_1430:
        /* <DEDUP_REMOVED lines=154> */
.L_x_1815:
        /* <DEDUP_REMOVED lines=20> */
.L_x_1626:
[----:B------:R-:W-:Y:S01]  /*136a0*/  IMAD.MOV.U32 R5, RZ, RZ, R20 ;  /* 0x000000ffff057224 */ /* 0x000fe200078e0014 */
[C---:B------:R-:W-:Y:S01]  /*136b0*/  PRMT R7, R98.reuse, 0x7632, R7 ;  /* 0x0000763262077816 */ /* 0x040fe20000000007 */
[----:B------:R-:W-:Y:S01]  /*136c0*/  IMAD.MOV.U32 R20, RZ, RZ, R27 ;  /* 0x000000ffff147224 */ /* 0x000fe200078e001b */
[----:B------:R-:W-:Y:S02]  /*136d0*/  PRMT R98, R98, 0x5410, R98 ;  /* 0x0000541062627816 */ /* 0x000fe40000000062 */
.L_x_1627:
[----:B------:R-:W-:Y:S05]  /*136e0*/  BSYNC B1 ;  /* 0x0000000000017941 */ /* 0x000fea0003800000 */
.L_x_1625:
        /* <DEDUP_REMOVED lines=11> */
.L_x_1629:
[----:B------:R-:W-:Y:S01]  /*137a0*/  IMAD.MOV.U32 R10, RZ, RZ, R5 ;  /* 0x000000ffff0a7224 */ /* 0x000fe200078e0005 */
[----:B------:R-:W-:Y:S01]  /*137b0*/  PRMT R9, R7, 0x7610, R9 ;  /* 0x0000761007097816 */ /* 0x000fe20000000009 */
[----:B------:R-:W-:Y:S01]  /*137c0*/  IMAD.MOV.U32 R27, RZ, RZ, R26 ;  /* 0x000000ffff1b7224 */ /* 0x000fe200078e001a */
[----:B------:R-:W-:Y:S02]  /*137d0*/  PRMT R98, R97, 0x7632, R98 ;  /* 0x0000763261627816 */ /* 0x000fe40000000062 */
.L_x_1630:
[----:B------:R-:W-:Y:S05]  /*137e0*/  BSYNC B1 ;  /* 0x0000000000017941 */ /* 0x000fea0003800000 */
.L_x_1628:
        /* <DEDUP_REMOVED lines=11> */
.L_x_1632:
[----:B------:R-:W-:Y:S01]  /*138a0*/  IMAD.MOV.U32 R5, RZ, RZ, R10 ;  /* 0x000000ffff057224 */ /* 0x000fe200078e000a */
[----:B------:R-:W-:Y:S01]  /*138b0*/  PRMT R7, R7, 0x5410, R9 ;  /* 0x0000541007077816 */ /* 0x000fe20000000009 */
[----:B------:R-:W-:Y:S01]  /*138c0*/  IMAD.MOV.U32 R26, RZ, RZ, R25 ;  /* 0x000000ffff1a7224 */ /* 0x000fe200078e0019 */
[----:B------:R-:W-:Y:S02]  /*138d0*/  PRMT R97, R97, 0x5410, R97 ;  /* 0x0000541061617816 */ /* 0x000fe40000000061 */
.L_x_1633:
[----:B------:R-:W-:Y:S05]  /*138e0*/  BSYNC B1 ;  /* 0x0000000000017941 */ /* 0x000fea0003800000 */
.L_x_1631:
        /* <DEDUP_REMOVED lines=11> */
.L_x_1635:
[----:B------:R-:W-:Y:S01]  /*139a0*/  IMAD.MOV.U32 R10, RZ, RZ, R5 ;  /* 0x000000ffff0a7224 */ /* 0x000fe200078e0005 */
[----:B------:R-:W-:Y:S01]  /*139b0*/  PRMT R9, R9, 0x7610, R7 ;  /* 0x0000761009097816 */ /* 0x000fe20000000007 */
[----:B------:R-:W-:Y:S01]  /*139c0*/  IMAD.MOV.U32 R25, RZ, RZ, R24 ;  /* 0x000000ffff197224 */ /* 0x000fe200078e0018 */
[----:B------:R-:W-:Y:S02]  /*139d0*/  PRMT R97, R96, 0x7632, R97 ;  /* 0x0000763260617816 */ /* 0x000fe40000000061 */
.L_x_1636:
[----:B------:R-:W-:Y:S05]  /*139e0*/  BSYNC B1 ;  /* 0x0000000000017941 */ /* 0x000fea0003800000 */
.L_x_1634:
        /* <DEDUP_REMOVED lines=11> */
.L_x_1638:
[----:B------:R-:W-:Y:S01]  /*13aa0*/  IMAD.MOV.U32 R5, RZ, RZ, R10 ;  /* 0x000000ffff057224 */ /* 0x000fe200078e000a */
[----:B------:R-:W-:Y:S01]  /*13ab0*/  PRMT R7, R9, 0x7632, R7 ;  /* 0x0000763209077816 */ /* 0x000fe20000000007 */
[----:B------:R-:W-:Y:S01]  /*13ac0*/  IMAD.MOV.U32 R24, RZ, RZ, R31 ;  /* 0x000000ffff187224 */ /* 0x000fe200078e001f */
[----:B------:R-:W-:Y:S02]  /*13ad0*/  PRMT R96, R96, 0x5410, R96 ;  /* 0x0000541060607816 */ /* 0x000fe40000000060 */
.L_x_1639:
[----:B------:R-:W-:Y:S05]  /*13ae0*/  BSYNC B1 ;  /* 0x0000000000017941 */ /* 0x000fea0003800000 */
.L_x_1637:
        /* <DEDUP_REMOVED lines=11> */
.L_x_1641:
[----:B------:R-:W-:Y:S01]  /*13ba0*/  IMAD.MOV.U32 R10, RZ, RZ, R5 ;  /* 0x000000ffff0a7224 */ /* 0x000fe200078e0005 */
[----:B------:R-:W-:Y:S01]  /*13bb0*/  PRMT R9, R7, 0x7610, R9 ;  /* 0x0000761007097816 */ /* 0x000fe20000000009 */
[----:B------:R-:W-:Y:S01]  /*13bc0*/  IMAD.MOV.U32 R31, RZ, RZ, R30 ;  /* 0x000000ffff1f7224 */ /* 0x000fe200078e001e */
[----:B------:R-:W-:Y:S02]  /*13bd0*/  PRMT R96, R95, 0x7632, R96 ;  /* 0x000076325f607816 */ /* 0x000fe40000000060 */
.L_x_1642:
[----:B------:R-:W-:Y:S05]  /*13be0*/  BSYNC B1 ;  /* 0x0000000000017941 */ /* 0x000fea0003800000 */
.L_x_1640:
        /* <DEDUP_REMOVED lines=11> */
.L_x_1644:
[----:B------:R-:W-:Y:S01]  /*13ca0*/  IMAD.MOV.U32 R5, RZ, RZ, R10 ;  /* 0x000000ffff057224 */ /* 0x000fe200078e000a */
[----:B------:R-:W-:Y:S01]  /*13cb0*/  PRMT R7, R7, 0x5410, R9 ;  /* 0x0000541007077816 */ /* 0x000fe20000000009 */
[----:B------:R-:W-:Y:S01]  /*13cc0*/  IMAD.MOV.U32 R30, RZ, RZ, R29 ;  /* 0x000000ffff1e7224 */ /* 0x000fe200078e001d */
[----:B------:R-:W-:Y:S02]  /*13cd0*/  PRMT R95, R95, 0x5410, R95 ;  /* 0x000054105f5f7816 */ /* 0x000fe4000000005f */
.L_x_1645:
[----:B------:R-:W-:Y:S05]  /*13ce0*/  BSYNC B1 ;  /* 0x0000000000017941 */ /* 0x000fea0003800000 */
.L_x_1643:
        /* <DEDUP_REMOVED lines=11> */
.L_x_1647:
[----:B------:R-:W-:Y:S01]  /*13da0*/  IMAD.MOV.U32 R10, RZ, RZ, R5 ;  /* 0x000000ffff0a7224 */ /* 0x000fe200078e0005 */
[----:B------:R-:W-:Y:S01]  /*13db0*/  PRMT R9, R9, 0x7610, R7 ;  /* 0x0000761009097816 */ /* 0x000fe20000000007 */
[----:B------:R-:W-:Y:S01]  /*13dc0*/  IMAD.MOV.U32 R29, RZ, RZ, R28 ;  /* 0x000000ffff1d7224 */ /* 0x000fe200078e001c */
[----:B------:R-:W-:Y:S02]  /*13dd0*/  PRMT R95, R94, 0x7632, R95 ;  /* 0x000076325e5f7816 */ /* 0x000fe4000000005f */
.L_x_1648:
[----:B------:R-:W-:Y:S05]  /*13de0*/  BSYNC B1 ;  /* 0x0000000000017941 */ /* 0x000fea0003800000 */
.L_x_1646:
        /* <DEDUP_REMOVED lines=11> */
.L_x_1650:
[----:B------:R-:W-:Y:S01]  /*13ea0*/  IMAD.MOV.U32 R5, RZ, RZ, R10 ;  /* 0x000000ffff057224 */ /* 0x000fe200078e000a */
[----:B------:R-:W-:Y:S01]  /*13eb0*/  PRMT R7, R9, 0x7632, R7 ;  /* 0x0000763209077816 */ /* 0x000fe20000000007 */
[----:B------:R-:W-:Y:S01]  /*13ec0*/  IMAD.MOV.U32 R28, RZ, RZ, R35 ;  /* 0x000000ffff1c7224 */ /* 0x000fe200078e0023 */
[----:B------:R-:W-:Y:S02]  /*13ed0*/  PRMT R94, R94, 0x5410, R94 ;  /* 0x000054105e5e7816 */ /* 0x000fe4000000005e */
.L_x_1651:
[----:B------:R-:W-:Y:S05]  /*13ee0*/  BSYNC B1 ;  /* 0x0000000000017941 */ /* 0x000fea0003800000 */
.L_x_1649:
        /* <DEDUP_REMOVED lines=11> */
.L_x_1653:
[----:B------:R-:W-:Y:S01]  /*13fa0*/  IMAD.MOV.U32 R10, RZ, RZ, R5 ;  /* 0x000000ffff0a7224 */ /* 0x000fe200078e0005 */
[----:B------:R-:W-:Y:S01]  /*13fb0*/  PRMT R9, R7, 0x7610, R9 ;  /* 0x0000761007097816 */ /* 0x000fe20000000009 */
[----:B------:R-:W-:Y:S01]  /*13fc0*/  IMAD.MOV.U32 R35, RZ, RZ, R34 ;  /* 0x000000ffff237224 */ /* 0x000fe200078e0022 */
[----:B------:R-:W-:Y:S02]  /*13fd0*/  PRMT R94, R93, 0x7632, R94 ;  /* 0x000076325d5e7816 */ /* 0x000fe4000000005e */
.L_x_1654:
[----:B------:R-:W-:Y:S05]  /*13fe0*/  BSYNC B1 ;  /* 0x0000000000017941 */ /* 0x000fea0003800000 */
.L_x_1652:
        /* <DEDUP_REMOVED lines=11> */
.L_x_1656:
[----:B------:R-:W-:Y:S01]  /*140a0*/  IMAD.MOV.U32 R5, RZ, RZ, R10 ;  /* 0x000000ffff057224 */ /* 0x000fe200078e000a */
[----:B------:R-:W-:Y:S01]  /*140b0*/  PRMT R7, R7, 0x5410, R9 ;  /* 0x0000541007077816 */ /* 0x000fe20000000009 */
[----:B------:R-:W-:Y:S01]  /*140c0*/  IMAD.MOV.U32 R34, RZ, RZ, R33 ;  /* 0x000000ffff227224 */ /* 0x000fe200078e0021 */
[----:B------:R-:W-:Y:S02]  /*140d0*/  PRMT R93, R93, 0x5410, R93 ;  /* 0x000054105d5d7816 */ /* 0x000fe4000000005d */
.L_x_1657:
[----:B------:R-:W-:Y:S05]  /*140e0*/  BSYNC B1 ;  /* 0x0000000000017941 */ /* 0x000fea0003800000 */
.L_x_1655:
        /* <DEDUP_REMOVED lines=11> */
.L_x_1659:
[----:B------:R-:W-:Y:S01]  /*141a0*/  IMAD.MOV.U32 R10, RZ, RZ, R5 ;  /* 0x000000ffff0a7224 */ /* 0x000fe200078e0005 */
[----:B------:R-:W-:Y:S01]  /*141b0*/  PRMT R7, R7, 0x7632, R7 ;  /* 0x0000763207077816 */ /* 0x000fe20000000007 */
[----:B------:R-:W-:Y:S01]  /*141c0*/  IMAD.MOV.U32 R33, RZ, RZ, R32 ;  /* 0x000000ffff217224 */ /* 0x000fe200078e0020 */
[----:B------:R-:W-:Y:S02]  /*141d0*/  PRMT R93, R92, 0x7610, R93 ;  /* 0x000076105c5d7816 */ /* 0x000fe4000000005d */
.L_x_1660:
[----:B------:R-:W-:Y:S05]  /*141e0*/  BSYNC B1 ;  /* 0x0000000000017941 */ /* 0x000fea0003800000 */
.L_x_1658:
        /* <DEDUP_REMOVED lines=11> */
.L_x_1662:
[----:B------:R-:W-:Y:S01]  /*142a0*/  IMAD.MOV.U32 R5, RZ, RZ, R10 ;  /* 0x000000ffff057224 */ /* 0x000fe200078e000a */
[----:B------:R-:W-:Y:S01]  /*142b0*/  PRMT R9, R7, 0x7610, R9 ;  /* 0x0000761007097816 */ /* 0x000fe20000000009 */
[----:B------:R-:W-:Y:S01]  /*142c0*/  IMAD.MOV.U32 R32, RZ, RZ, R39 ;  /* 0x000000ffff207224 */ /* 0x000fe200078e0027 */
[----:B------:R-:W-:Y:S02]  /*142d0*/  PRMT R92, R91, 0x7610, R92 ;  /* 0x000076105b5c7816 */ /* 0x000fe4000000005c */
.L_x_1663:
[----:B------:R-:W-:Y:S05]  /*142e0*/  BSYNC B1 ;  /* 0x0000000000017941 */ /* 0x000fea0003800000 */
.L_x_1661:
        /* <DEDUP_REMOVED lines=11> */
.L_x_1665:
[----:B------:R-:W-:Y:S01]  /*143a0*/  IMAD.MOV.U32 R10, RZ, RZ, R5 ;  /* 0x000000ffff0a7224 */ /* 0x000fe200078e0005 */
[----:B------:R-:W-:Y:S01]  /*143b0*/  PRMT R7, R7, 0x5410, R9 ;  /* 0x0000541007077816 */ /* 0x000fe20000000009 */
[----:B------:R-:W-:Y:S01]  /*143c0*/  IMAD.MOV.U32 R39, RZ, RZ, R38 ;  /* 0x000000ffff277224 */ /* 0x000fe200078e0026 */
[----:B------:R-:W-:Y:S02]  /*143d0*/  PRMT R91, R91, 0x7632, R91 ;  /* 0x000076325b5b7816 */ /* 0x000fe4000000005b */
.L_x_1666:
[----:B------:R-:W-:Y:S05]  /*143e0*/  BSYNC B1 ;  /* 0x0000000000017941 */ /* 0x000fea0003800000 */
.L_x_1664:
        /* <DEDUP_REMOVED lines=11> */
.L_x_1668:
[----:B------:R-:W-:Y:S01]  /*144a0*/  IMAD.MOV.U32 R5, RZ, RZ, R10 ;  /* 0x000000ffff057224 */ /* 0x000fe200078e000a */
[----:B------:R-:W-:Y:S01]  /*144b0*/  PRMT R9, R9, 0x7610, R7 ;  /* 0x0000761009097816 */ /* 0x000fe20000000007 */
[----:B------:R-:W-:Y:S01]  /*144c0*/  IMAD.MOV.U32 R38, RZ, RZ, R37 ;  /* 0x000000ffff267224 */ /* 0x000fe200078e0025 */
[----:B------:R-:W-:Y:S02]  /*144d0*/  PRMT R91, R91, 0x5410, R90 ;  /* 0x000054105b5b7816 */ /* 0x000fe4000000005a */
.L_x_1669:
[----:B------:R-:W-:Y:S05]  /*144e0*/  BSYNC B1 ;  /* 0x0000000000017941 */ /* 0x000fea0003800000 */
.L_x_1667:
        /* <DEDUP_REMOVED lines=11> */
.L_x_1671:
[----:B------:R-:W-:Y:S01]  /*145a0*/  IMAD.MOV.U32 R10, RZ, RZ, R5 ;  /* 0x000000ffff0a7224 */ /* 0x000fe200078e0005 */
[----:B------:R-:W-:Y:S01]  /*145b0*/  PRMT R7, R7, 0x7610, R9 ;  /* 0x0000761007077816 */ /* 0x000fe20000000009 */
[----:B------:R-:W-:Y:S01]  /*145c0*/  IMAD.MOV.U32 R37, RZ, RZ, R36 ;  /* 0x000000ffff257224 */ /* 0x000fe200078e0024 */
[----:B------:R-:W-:Y:S02]  /*145d0*/  PRMT R90, R90, 0x7632, R90 ;  /* 0x000076325a5a7816 */ /* 0x000fe4000000005a */
.L_x_1672:
[----:B------:R-:W-:Y:S05]  /*145e0*/  BSYNC B1 ;  /* 0x0000000000017941 */ /* 0x000fea0003800000 */
.L_x_1670:
        /* <DEDUP_REMOVED lines=11> */
.L_x_1674:
[----:B------:R-:W-:Y:S01]  /*146a0*/  IMAD.MOV.U32 R5, RZ, RZ, R10 ;  /* 0x000000ffff057224 */ /* 0x000fe200078e000a */
[----:B------:R-:W-:Y:S01]  /*146b0*/  PRMT R9, R9, 0x7610, R7 ;  /* 0x0000761009097816 */ /* 0x000fe20000000007 */
[----:B------:R-:W-:Y:S01]  /*146c0*/  IMAD.MOV.U32 R36, RZ, RZ, R43 ;  /* 0x000000ffff247224 */ /* 0x000fe200078e002b */
[----:B------:R-:W-:Y:S02]  /*146d0*/  PRMT R90, R90, 0x5410, R0 ;  /* 0x000054105a5a7816 */ /* 0x000fe40000000000 */
.L_x_1675:
[----:B------:R-:W-:Y:S05]  /*146e0*/  BSYNC B1 ;  /* 0x0000000000017941 */ /* 0x000fea0003800000 */
.L_x_1673:
        /* <DEDUP_REMOVED lines=11> */
.L_x_1677:
[----:B------:R-:W-:Y:S01]  /*147a0*/  IMAD.MOV.U32 R10, RZ, RZ, R5 ;  /* 0x000000ffff0a7224 */ /* 0x000fe200078e0005 */
[----:B------:R-:W-:Y:S01]  /*147b0*/  PRMT R7, R7, 0x7610, R9 ;  /* 0x0000761007077816 */ /* 0x000fe20000000009 */
[----:B------:R-:W-:Y:S01]  /*147c0*/  IMAD.MOV.U32 R43, RZ, RZ, R42 ;  /* 0x000000ffff2b7224 */ /* 0x000fe200078e002a */
[----:B------:R-:W-:Y:S02]  /*147d0*/  PRMT R0, R0, 0x7632, R0 ;  /* 0x0000763200007816 */ /* 0x000fe40000000000 */
.L_x_1678:
[----:B------:R-:W-:Y:S05]  /*147e0*/  BSYNC B1 ;  /* 0x0000000000017941 */ /* 0x000fea0003800000 */
.L_x_1676:
        /* <DEDUP_REMOVED lines=11> */
.L_x_1680:
[----:B------:R-:W-:Y:S01]  /*148a0*/  IMAD.MOV.U32 R5, RZ, RZ, R10 ;  /* 0x000000ffff057224 */ /* 0x000fe200078e000a */
[----:B------:R-:W-:Y:S01]  /*148b0*/  PRMT R7, R7, 0x7632, R7 ;  /* 0x0000763207077816 */ /* 0x000fe20000000007 */
[----:B------:R-:W-:Y:S01]  /*148c0*/  IMAD.MOV.U32 R42, RZ, RZ, R41 ;  /* 0x000000ffff2a7224 */ /* 0x000fe200078e0029 */
[----:B------:R-:W-:Y:S02]  /*148d0*/  PRMT R0, R0, 0x7610, R92 ;  /* 0x0000761000007816 */ /* 0x000fe4000000005c */
.L_x_1681:
[----:B------:R-:W-:Y:S05]  /*148e0*/  BSYNC B1 ;  /* 0x0000000000017941 */ /* 0x000fea0003800000 */
.L_x_1679:
        /* <DEDUP_REMOVED lines=11> */
.L_x_1683:
[----:B------:R-:W-:Y:S01]  /*149a0*/  IMAD.MOV.U32 R10, RZ, RZ, R5 ;  /* 0x000000ffff0a7224 */ /* 0x000fe200078e0005 */
[----:B------:R-:W-:Y:S01]  /*149b0*/  PRMT R9, R7, 0x7610, R9 ;  /* 0x0000761007097816 */ /* 0x000fe20000000009 */
[----:B------:R-:W-:Y:S01]  /*149c0*/  IMAD.MOV.U32 R41, RZ, RZ, R40 ;  /* 0x000000ffff297224 */ /* 0x000fe200078e0028 */
[----:B------:R-:W-:Y:S02]  /*149d0*/  PRMT R92, R92, 0x7610, R99 ;  /* 0x000076105c5c7816 */ /* 0x000fe40000000063 */
.L_x_1684:
[----:B------:R-:W-:Y:S05]  /*149e0*/  BSYNC B1 ;  /* 0x0000000000017941 */ /* 0x000fea0003800000 */
.L_x_1682:
        /* <DEDUP_REMOVED lines=11> */
.L_x_1686:
[----:B------:R-:W-:Y:S01]  /*14aa0*/  IMAD.MOV.U32 R5, RZ, RZ, R10 ;  /* 0x000000ffff057224 */ /* 0x000fe200078e000a */
[----:B------:R-:W-:Y:S01]  /*14ab0*/  PRMT R7, R7, 0x5410, R9 ;  /* 0x0000541007077816 */ /* 0x000fe20000000009 */
[----:B------:R-:W-:Y:S01]  /*14ac0*/  IMAD.MOV.U32 R40, RZ, RZ, R47 ;  /* 0x000000ffff287224 */ /* 0x000fe200078e002f */
[----:B------:R-:W-:Y:S02]  /*14ad0*/  PRMT R99, R99, 0x5410, R99 ;  /* 0x0000541063637816 */ /* 0x000fe40000000063 */
.L_x_1687:
[----:B------:R-:W-:Y:S05]  /*14ae0*/  BSYNC B1 ;  /* 0x0000000000017941 */ /* 0x000fea0003800000 */
.L_x_1685:
        /* <DEDUP_REMOVED lines=11> */
.L_x_1689:
[----:B------:R-:W-:Y:S01]  /*14ba0*/  IMAD.MOV.U32 R10, RZ, RZ, R5 ;  /* 0x000000ffff0a7224 */ /* 0x000fe200078e0005 */
[----:B------:R-:W-:Y:S01]  /*14bb0*/  PRMT R9, R9, 0x7610, R7 ;  /* 0x0000761009097816 */ /* 0x000fe20000000007 */
[----:B------:R-:W-:Y:S01]  /*14bc0*/  IMAD.MOV.U32 R47, RZ, RZ, R46 ;  /* 0x000000ffff2f7224 */ /* 0x000fe200078e002e */
[----:B------:R-:W-:Y:S02]  /*14bd0*/  PRMT R99, R100, 0x7632, R99 ;  /* 0x0000763264637816 */ /* 0x000fe40000000063 */
.L_x_1690:
[----:B------:R-:W-:Y:S05]  /*14be0*/  BSYNC B1 ;  /* 0x0000000000017941 */ /* 0x000fea0003800000 */
.L_x_1688:
        /* <DEDUP_REMOVED lines=11> */
.L_x_1692:
[----:B------:R-:W-:Y:S01]  /*14ca0*/  IMAD.MOV.U32 R5, RZ, RZ, R10 ;  /* 0x000000ffff057224 */ /* 0x000fe200078e000a */
[----:B------:R-:W-:Y:S01]  /*14cb0*/  PRMT R7, R9, 0x7632, R7 ;  /* 0x0000763209077816 */ /* 0x000fe20000000007 */
[----:B------:R-:W-:Y:S01]  /*14cc0*/  IMAD.MOV.U32 R46, RZ, RZ, R45 ;  /* 0x000000ffff2e7224 */ /* 0x000fe200078e002d */
[----:B------:R-:W-:Y:S02]  /*14cd0*/  PRMT R100, R100, 0x5410, R100 ;  /* 0x0000541064647816 */ /* 0x000fe40000000064 */
.L_x_1693:
[----:B------:R-:W-:Y:S05]  /*14ce0*/  BSYNC B1 ;  /* 0x0000000000017941 */ /* 0x000fea0003800000 */
.L_x_1691:
        /* <DEDUP_REMOVED lines=11> */
.L_x_1695:
[----:B------:R-:W-:Y:S01]  /*14da0*/  IMAD.MOV.U32 R10, RZ, RZ, R5 ;  /* 0x000000ffff0a7224 */ /* 0x000fe200078e0005 */
[----:B------:R-:W-:Y:S01]  /*14db0*/  PRMT R9, R7, 0x7610, R9 ;  /* 0x0000761007097816 */ /* 0x000fe20000000009 */
[----:B------:R-:W-:Y:S01]  /*14dc0*/  IMAD.MOV.U32 R45, RZ, RZ, R44 ;  /* 0x000000ffff2d7224 */ /* 0x000fe200078e002c */
[----:B------:R-:W-:Y:S02]  /*14dd0*/  PRMT R100, R101, 0x7632, R100 ;  /* 0x0000763265647816 */ /* 0x000fe40000000064 */
.L_x_1696:
[----:B------:R-:W-:Y:S05]  /*14de0*/  BSYNC B1 ;  /* 0x0000000000017941 */ /* 0x000fea0003800000 */
.L_x_1694:
        /* <DEDUP_REMOVED lines=11> */
.L_x_1698:
[----:B------:R-:W-:Y:S01]  /*14ea0*/  IMAD.MOV.U32 R5, RZ, RZ, R10 ;  /* 0x000000ffff057224 */ /* 0x000fe200078e000a */
[----:B------:R-:W-:Y:S01]  /*14eb0*/  PRMT R7, R7, 0x5410, R9 ;  /* 0x0000541007077816 */ /* 0x000fe20000000009 */
[----:B------:R-:W-:Y:S01]  /*14ec0*/  IMAD.MOV.U32 R44, RZ, RZ, R51 ;  /* 0x000000ffff2c7224 */ /* 0x000fe200078e0033 */
[----:B------:R-:W-:Y:S02]  /*14ed0*/  PRMT R101, R101, 0x5410, R101 ;  /* 0x0000541065657816 */ /* 0x000fe40000000065 */
.L_x_1699:
[----:B------:R-:W-:Y:S05]  /*14ee0*/  BSYNC B1 ;  /* 0x0000000000017941 */ /* 0x000fea0003800000 */
.L_x_1697:
        /* <DEDUP_REMOVED lines=11> */
.L_x_1701:
[----:B------:R-:W-:Y:S01]  /*14fa0*/  IMAD.MOV.U32 R10, RZ, RZ, R5 ;  /* 0x000000ffff0a7224 */ /* 0x000fe200078e0005 */
[----:B------:R-:W-:Y:S01]  /*14fb0*/  PRMT R9, R9, 0x7610, R7 ;  /* 0x0000761009097816 */ /* 0x000fe20000000007 */
[----:B------:R-:W-:Y:S01]  /*14fc0*/  IMAD.MOV.U32 R51, RZ, RZ, R50 ;  /* 0x000000ffff337224 */ /* 0x000fe200078e0032 */
[----:B------:R-:W-:Y:S02]  /*14fd0*/  PRMT R101, R102, 0x7632, R101 ;  /* 0x0000763266657816 */ /* 0x000fe40000000065 */
.L_x_1702:
[----:B------:R-:W-:Y:S05]  /*14fe0*/  BSYNC B1 ;  /* 0x0000000000017941 */ /* 0x000fea0003800000 */
.L_x_1700:
        /* <DEDUP_REMOVED lines=11> */
.L_x_1704:
[----:B------:R-:W-:Y:S01]  /*150a0*/  IMAD.MOV.U32 R5, RZ, RZ, R10 ;  /* 0x000000ffff057224 */ /* 0x000fe200078e000a */
[----:B------:R-:W-:Y:S01]  /*150b0*/  PRMT R7, R9, 0x7632, R7 ;  /* 0x0000763209077816 */ /* 0x000fe20000000007 */
[----:B------:R-:W-:Y:S01]  /*150c0*/  IMAD.MOV.U32 R50, RZ, RZ, R49 ;  /* 0x000000ffff327224 */ /* 0x000fe200078e0031 */
[----:B------:R-:W-:Y:S02]  /*150d0*/  PRMT R102, R102, 0x5410, R102 ;  /* 0x0000541066667816 */ /* 0x000fe40000000066 */
.L_x_1705:
[----:B------:R-:W-:Y:S05]  /*150e0*/  BSYNC B1 ;  /* 0x0000000000017941 */ /* 0x000fea0003800000 */
.L_x_1703:
        /* <DEDUP_REMOVED lines=11> */
.L_x_1707:
[----:B------:R-:W-:Y:S01]  /*151a0*/  IMAD.MOV.U32 R10, RZ, RZ, R5 ;  /* 0x000000ffff0a7224 */ /* 0x000fe200078e0005 */
[----:B------:R-:W-:Y:S01]  /*151b0*/  PRMT R9, R7, 0x7610, R9 ;  /* 0x0000761007097816 */ /* 0x000fe20000000009 */
[----:B------:R-:W-:Y:S01]  /*151c0*/  IMAD.MOV.U32 R49, RZ, RZ, R48 ;  /* 0x000000ffff317224 */ /* 0x000fe200078e0030 */
[----:B------:R-:W-:Y:S02]  /*151d0*/  PRMT R102, R103, 0x7632, R102 ;  /* 0x0000763267667816 */ /* 0x000fe40000000066 */
.L_x_1708:
[----:B------:R-:W-:Y:S05]  /*151e0*/  BSYNC B1 ;  /* 0x0000000000017941 */ /* 0x000fea0003800000 */
.L_x_1706:
        /* <DEDUP_REMOVED lines=11> */
.L_x_1710:
[----:B------:R-:W-:Y:S01]  /*152a0*/  IMAD.MOV.U32 R5, RZ, RZ, R10 ;  /* 0x000000ffff057224 */ /* 0x000fe200078e000a */
[----:B------:R-:W-:Y:S01]  /*152b0*/  PRMT R7, R7, 0x5410, R9 ;  /* 0x0000541007077816 */ /* 0x000fe20000000009 */
[----:B------:R-:W-:Y:S01]  /*152c0*/  IMAD.MOV.U32 R48, RZ, RZ, R55 ;  /* 0x000000ffff307224 */ /* 0x000fe200078e0037 */
[----:B------:R-:W-:Y:S02]  /*152d0*/  PRMT R103, R103, 0x5410, R103 ;  /* 0x0000541067677816 */ /* 0x000fe40000000067 */
.L_x_1711:
[----:B------:R-:W-:Y:S05]  /*152e0*/  BSYNC B1 ;  /* 0x0000000000017941 */ /* 0x000fea0003800000 */
.L_x_1709:
        /* <DEDUP_REMOVED lines=11> */
.L_x_1713:
[----:B------:R-:W-:Y:S01]  /*153a0*/  IMAD.MOV.U32 R10, RZ, RZ, R5 ;  /* 0x000000ffff0a7224 */ /* 0x000fe200078e0005 */
[----:B------:R-:W-:Y:S01]  /*153b0*/  PRMT R9, R9, 0x7610, R7 ;  /* 0x0000761009097816 */ /* 0x000fe20000000007 */
[----:B------:R-:W-:Y:S01]  /*153c0*/  IMAD.MOV.U32 R55, RZ, RZ, R54 ;  /* 0x000000ffff377224 */ /* 0x000fe200078e0036 */
[----:B------:R-:W-:Y:S02]  /*153d0*/  PRMT R103, R104, 0x7632, R103 ;  /* 0x0000763268677816 */ /* 0x000fe40000000067 */
.L_x_1714:
[----:B------:R-:W-:Y:S05]  /*153e0*/  BSYNC B1 ;  /* 0x0000000000017941 */ /* 0x000fea0003800000 */
.L_x_1712:
        /* <DEDUP_REMOVED lines=11> */
.L_x_1716:
[----:B------:R-:W-:Y:S01]  /*154a0*/  IMAD.MOV.U32 R5, RZ, RZ, R10 ;  /* 0x000000ffff057224 */ /* 0x000fe200078e000a */
[----:B------:R-:W-:Y:S01]  /*154b0*/  PRMT R7, R9, 0x7632, R7 ;  /* 0x0000763209077816 */ /* 0x000fe20000000007 */
[----:B------:R-:W-:Y:S01]  /*154c0*/  IMAD.MOV.U32 R54, RZ, RZ, R53 ;  /* 0x000000ffff367224 */ /* 0x000fe200078e0035 */
[----:B------:R-:W-:Y:S02]  /*154d0*/  PRMT R104, R104, 0x5410, R104 ;  /* 0x0000541068687816 */ /* 0x000fe40000000068 */
.L_x_1717:
[----:B------:R-:W-:Y:S05]  /*154e0*/  BSYNC B1 ;  /* 0x0000000000017941 */ /* 0x000fea0003800000 */
.L_x_1715:
        /* <DEDUP_REMOVED lines=11> */
.L_x_1719:
[----:B------:R-:W-:Y:S01]  /*155a0*/  IMAD.MOV.U32 R10, RZ, RZ, R5 ;  /* 0x000000ffff0a7224 */ /* 0x000fe200078e0005 */
[----:B------:R-:W-:Y:S01]  /*155b0*/  PRMT R9, R7, 0x7610, R9 ;  /* 0x0000761007097816 */ /* 0x000fe20000000009 */
[----:B------:R-:W-:Y:S01]  /*155c0*/  IMAD.MOV.U32 R53, RZ, RZ, R52 ;  /* 0x000000ffff357224 */ /* 0x000fe200078e0034 */
[----:B------:R-:W-:Y:S02]  /*155d0*/  PRMT R104, R105, 0x7632, R104 ;  /* 0x0000763269687816 */ /* 0x000fe40000000068 */
.L_x_1720:
[----:B------:R-:W-:Y:S05]  /*155e0*/  BSYNC B1 ;  /* 0x0000000000017941 */ /* 0x000fea0003800000 */
.L_x_1718:
        /* <DEDUP_REMOVED lines=11> */
.L_x_1722:
[----:B------:R-:W-:Y:S01]  /*156a0*/  IMAD.MOV.U32 R5, RZ, RZ, R10 ;  /* 0x000000ffff057224 */ /* 0x000fe200078e000a */
[----:B------:R-:W-:Y:S01]  /*156b0*/  PRMT R7, R7, 0x5410, R9 ;  /* 0x0000541007077816 */ /* 0x000fe20000000009 */
[----:B------:R-:W-:Y:S01]  /*156c0*/  IMAD.MOV.U32 R52, RZ, RZ, R59 ;  /* 0x000000ffff347224 */ /* 0x000fe200078e003b */
[----:B------:R-:W-:Y:S02]  /*156d0*/  PRMT R105, R105, 0x5410, R105 ;  /* 0x0000541069697816 */ /* 0x000fe40000000069 */
.L_x_1723:
[----:B------:R-:W-:Y:S05]  /*156e0*/  BSYNC B1 ;  /* 0x0000000000017941 */ /* 0x000fea0003800000 */
.L_x_1721:
        /* <DEDUP_REMOVED lines=11> */
.L_x_1725:
[----:B------:R-:W-:Y:S01]  /*157a0*/  IMAD.MOV.U32 R10, RZ, RZ, R5 ;  /* 0x000000ffff0a7224 */ /* 0x000fe200078e0005 */
[----:B------:R-:W-:Y:S01]  /*157b0*/  PRMT R9, R9, 0x7610, R7 ;  /* 0x0000761009097816 */ /* 0x000fe20000000007 */
[----:B------:R-:W-:Y:S01]  /*157c0*/  IMAD.MOV.U32 R59, RZ, RZ, R58 ;  /* 0x000000ffff3b7224 */ /* 0x000fe200078e003a */
[----:B------:R-:W-:Y:S02]  /*157d0*/  PRMT R105, R106, 0x7632, R105 ;  /* 0x000076326a697816 */ /* 0x000fe40000000069 */
.L_x_1726:
[----:B------:R-:W-:Y:S05]  /*157e0*/  BSYNC B1 ;  /* 0x0000000000017941 */ /* 0x000fea0003800000 */
.L_x_1724:
        /* <DEDUP_REMOVED lines=11> */
.L_x_1728:
[----:B------:R-:W-:Y:S01]  /*158a0*/  IMAD.MOV.U32 R5, RZ, RZ, R10 ;  /* 0x000000ffff057224 */ /* 0x000fe200078e000a */
[----:B------:R-:W-:Y:S01]  /*158b0*/  PRMT R7, R9, 0x7632, R7 ;  /* 0x0000763209077816 */ /* 0x000fe20000000007 */
[----:B------:R-:W-:Y:S01]  /*158c0*/  IMAD.MOV.U32 R58, RZ, RZ, R57 ;  /* 0x000000ffff3a7224 */ /* 0x000fe200078e0039 */
[----:B------:R-:W-:Y:S02]  /*158d0*/  PRMT R106, R106, 0x5410, R106 ;  /* 0x000054106a6a7816 */ /* 0x000fe4000000006a */
.L_x_1729:
[----:B------:R-:W-:Y:S05]  /*158e0*/  BSYNC B1 ;  /* 0x0000000000017941 */ /* 0x000fea0003800000 */
.L_x_1727:
        /* <DEDUP_REMOVED lines=11> */
.L_x_1731:
[----:B------:R-:W-:Y:S01]  /*159a0*/  IMAD.MOV.U32 R10, RZ, RZ, R5 ;  /* 0x000000ffff0a7224 */ /* 0x000fe200078e0005 */
[----:B------:R-:W-:Y:S01]  /*159b0*/  PRMT R9, R7, 0x7610, R9 ;  /* 0x0000761007097816 */ /* 0x000fe20000000009 */
[----:B------:R-:W-:Y:S01]  /*159c0*/  IMAD.MOV.U32 R57, RZ, RZ, R56 ;  /* 0x000000ffff397224 */ /* 0x000fe200078e0038 */
[----:B------:R-:W-:Y:S02]  /*159d0*/  PRMT R106, R107, 0x7632, R106 ;  /* 0x000076326b6a7816 */ /* 0x000fe4000000006a */
.L_x_1732:
[----:B------:R-:W-:Y:S05]  /*159e0*/  BSYNC B1 ;  /* 0x0000000000017941 */ /* 0x000fea0003800000 */
.L_x_1730:
        /* <DEDUP_REMOVED lines=11> */
.L_x_1734:
[----:B------:R-:W-:Y:S01]  /*15aa0*/  IMAD.MOV.U32 R5, RZ, RZ, R10 ;  /* 0x000000ffff057224 */ /* 0x000fe200078e000a */
[----:B------:R-:W-:Y:S01]  /*15ab0*/  PRMT R7, R7, 0x5410, R9 ;  /* 0x0000541007077816 */ /* 0x000fe20000000009 */
[----:B------:R-:W-:Y:S01]  /*15ac0*/  IMAD.MOV.U32 R56, RZ, RZ, R63 ;  /* 0x000000ffff387224 */ /* 0x000fe200078e003f */
[----:B------:R-:W-:Y:S02]  /*15ad0*/  PRMT R107, R107, 0x5410, R107 ;  /* 0x000054106b6b7816 */ /* 0x000fe4000000006b */
.L_x_1735:
[----:B------:R-:W-:Y:S05]  /*15ae0*/  BSYNC B1 ;  /* 0x0000000000017941 */ /* 0x000fea0003800000 */
.L_x_1733:
        /* <DEDUP_REMOVED lines=11> */
.L_x_1737:
[----:B------:R-:W-:Y:S01]  /*15ba0*/  IMAD.MOV.U32 R10, RZ, RZ, R5 ;  /* 0x000000ffff0a7224 */ /* 0x000fe200078e0005 */
[----:B------:R-:W-:Y:S01]  /*15bb0*/  PRMT R9, R9, 0x7610, R7 ;  /* 0x0000761009097816 */ /* 0x000fe20000000007 */
[----:B------:R-:W-:Y:S01]  /*15bc0*/  IMAD.MOV.U32 R63, RZ, RZ, R62 ;  /* 0x000000ffff3f7224 */ /* 0x000fe200078e003e */
[----:B------:R-:W-:Y:S02]  /*15bd0*/  PRMT R107, R108, 0x7632, R107 ;  /* 0x000076326c6b7816 */ /* 0x000fe4000000006b */
.L_x_1738:
[----:B------:R-:W-:Y:S05]  /*15be0*/  BSYNC B1 ;  /* 0x0000000000017941 */ /* 0x000fea0003800000 */
.L_x_1736:
        /* <DEDUP_REMOVED lines=11> */
.L_x_1740:
[----:B------:R-:W-:Y:S01]  /*15ca0*/  IMAD.MOV.U32 R5, RZ, RZ, R10 ;  /* 0x000000ffff057224 */ /* 0x000fe200078e000a */
[----:B------:R-:W-:Y:S01]  /*15cb0*/  PRMT R7, R9, 0x7632, R7 ;  /* 0x0000763209077816 */ /* 0x000fe20000000007 */
[----:B------:R-:W-:Y:S01]  /*15cc0*/  IMAD.MOV.U32 R62, RZ, RZ, R61 ;  /* 0x000000ffff3e7224 */ /* 0x000fe200078e003d */
[----:B------:R-:W-:Y:S02]  /*15cd0*/  PRMT R108, R108, 0x5410, R108 ;  /* 0x000054106c6c7816 */ /* 0x000fe4000000006c */
.L_x_1741:
[----:B------:R-:W-:Y:S05]  /*15ce0*/  BSYNC B1 ;  /* 0x0000000000017941 */ /* 0x000fea0003800000 */
.L_x_1739:
        /* <DEDUP_REMOVED lines=11> */
.L_x_1743:
[----:B------:R-:W-:Y:S01]  /*15da0*/  IMAD.MOV.U32 R10, RZ, RZ, R5 ;  /* 0x000000ffff0a7224 */ /* 0x000fe200078e0005 */
[----:B------:R-:W-:Y:S01]  /*15db0*/  PRMT R9, R7, 0x7610, R9 ;  /* 0x0000761007097816 */ /* 0x000fe20000000009 */
[----:B------:R-:W-:Y:S01]  /*15dc0*/  IMAD.MOV.U32 R61, RZ, RZ, R60 ;  /* 0x000000ffff3d7224 */ /* 0x000fe200078e003c */
[----:B------:R-:W-:Y:S02]  /*15dd0*/  PRMT R108, R109, 0x7632, R108 ;  /* 0x000076326d6c7816 */ /* 0x000fe4000000006c */
.L_x_1744:
[----:B------:R-:W-:Y:S05]  /*15de0*/  BSYNC B1 ;  /* 0x0000000000017941 */ /* 0x000fea0003800000 */
.L_x_1742:
        /* <DEDUP_REMOVED lines=11> */
.L_x_1746:
[----:B------:R-:W-:Y:S01]  /*15ea0*/  IMAD.MOV.U32 R5, RZ, RZ, R10 ;  /* 0x000000ffff057224 */ /* 0x000fe200078e000a */
[----:B------:R-:W-:Y:S01]  /*15eb0*/  PRMT R7, R7, 0x5410, R9 ;  /* 0x0000541007077816 */ /* 0x000fe20000000009 */
[----:B------:R-:W-:Y:S01]  /*15ec0*/  IMAD.MOV.U32 R60, RZ, RZ, R67 ;  /* 0x000000ffff3c7224 */ /* 0x000fe200078e0043 */
[----:B------:R-:W-:Y:S02]  /*15ed0*/  PRMT R109, R109, 0x5410, R109 ;  /* 0x000054106d6d7816 */ /* 0x000fe4000000006d */
.L_x_1747:
[----:B------:R-:W-:Y:S05]  /*15ee0*/  BSYNC B1 ;  /* 0x0000000000017941 */ /* 0x000fea0003800000 */
.L_x_1745:
        /* <DEDUP_REMOVED lines=11> */
.L_x_1749:
[----:B------:R-:W-:Y:S01]  /*15fa0*/  IMAD.MOV.U32 R10, RZ, RZ, R5 ;  /* 0x000000ffff0a7224 */ /* 0x000fe200078e0005 */
[----:B------:R-:W-:Y:S01]  /*15fb0*/  PRMT R9, R9, 0x7610, R7 ;  /* 0x0000761009097816 */ /* 0x000fe20000000007 */
[----:B------:R-:W-:Y:S01]  /*15fc0*/  IMAD.MOV.U32 R67, RZ, RZ, R66 ;  /* 0x000000ffff437224 */ /* 0x000fe200078e0042 */
[----:B------:R-:W-:Y:S02]  /*15fd0*/  PRMT R109, R110, 0x7632, R109 ;  /* 0x000076326e6d7816 */ /* 0x000fe4000000006d */
.L_x_1750:
[----:B------:R-:W-:Y:S05]  /*15fe0*/  BSYNC B1 ;  /* 0x0000000000017941 */ /* 0x000fea0003800000 */
.L_x_1748:
        /* <DEDUP_REMOVED lines=11> */
.L_x_1752:
[----:B------:R-:W-:Y:S01]  /*160a0*/  IMAD.MOV.U32 R5, RZ, RZ, R10 ;  /* 0x000000ffff057224 */ /* 0x000fe200078e000a */
[----:B------:R-:W-:Y:S01]  /*160b0*/  PRMT R7, R9, 0x7632, R7 ;  /* 0x0000763209077816 */ /* 0x000fe20000000007 */
[----:B------:R-:W-:Y:S01]  /*160c0*/  IMAD.MOV.U32 R66, RZ, RZ, R65 ;  /* 0x000000ffff427224 */ /* 0x000fe200078e0041 */
[----:B------:R-:W-:Y:S02]  /*160d0*/  PRMT R110, R110, 0x5410, R110 ;  /* 0x000054106e6e7816 */ /* 0x000fe4000000006e */
.L_x_1753:
[----:B------:R-:W-:Y:S05]  /*160e0*/  BSYNC B1 ;  /* 0x0000000000017941 */ /* 0x000fea0003800000 */
.L_x_1751:
        /* <DEDUP_REMOVED lines=11> */
.L_x_1755:
[----:B------:R-:W-:Y:S01]  /*161a0*/  IMAD.MOV.U32 R10, RZ, RZ, R5 ;  /* 0x000000ffff0a7224 */ /* 0x000fe200078e0005 */
[----:B------:R-:W-:Y:S01]  /*161b0*/  PRMT R9, R7, 0x7610, R9 ;  /* 0x0000761007097816 */ /* 0x000fe20000000009 */
[----:B------:R-:W-:Y:S01]  /*161c0*/  IMAD.MOV.U32 R65, RZ, RZ, R64 ;  /* 0x000000ffff417224 */ /* 0x000fe200078e0040 */
[----:B------:R-:W-:Y:S02]  /*161d0*/  PRMT R110, R111, 0x7632, R110 ;  /* 0x000076326f6e7816 */ /* 0x000fe4000000006e */
.L_x_1756:
[----:B------:R-:W-:Y:S05]  /*161e0*/  BSYNC B1 ;  /* 0x0000000000017941 */ /* 0x000fea0003800000 */
.L_x_1754:
        /* <DEDUP_REMOVED lines=11> */
.L_x_1758:
[----:B------:R-:W-:Y:S01]  /*162a0*/  IMAD.MOV.U32 R5, RZ, RZ, R10 ;  /* 0x000000ffff057224 */ /* 0x000fe200078e000a */
[----:B------:R-:W-:Y:S01]  /*162b0*/  PRMT R7, R7, 0x5410, R9 ;  /* 0x0000541007077816 */ /* 0x000fe20000000009 */
[----:B------:R-:W-:Y:S01]  /*162c0*/  IMAD.MOV.U32 R64, RZ, RZ, R71 ;  /* 0x000000ffff407224 */ /* 0x000fe200078e0047 */
[----:B------:R-:W-:Y:S02]  /*162d0*/  PRMT R111, R111, 0x5410, R111 ;  /* 0x000054106f6f7816 */ /* 0x000fe4000000006f */
.L_x_1759:
[----:B------:R-:W-:Y:S05]  /*162e0*/  BSYNC B1 ;  /* 0x0000000000017941 */ /* 0x000fea0003800000 */
.L_x_1757:
        /* <DEDUP_REMOVED lines=11> */
.L_x_1761:
[----:B------:R-:W-:Y:S01]  /*163a0*/  IMAD.MOV.U32 R10, RZ, RZ, R5 ;  /* 0x000000ffff0a7224 */ /* 0x000fe200078e0005 */
[----:B------:R-:W-:Y:S01]  /*163b0*/  PRMT R9, R9, 0x7610, R7 ;  /* 0x0000761009097816 */ /* 0x000fe20000000007 */
[----:B------:R-:W-:Y:S01]  /*163c0*/  IMAD.MOV.U32 R71, RZ, RZ, R70 ;  /* 0x000000ffff477224 */ /* 0x000fe200078e0046 */
[----:B------:R-:W-:Y:S02]  /*163d0*/  PRMT R111, R112, 0x7632, R111 ;  /* 0x00007632706f7816 */ /* 0x000fe4000000006f */
.L_x_1762:
[----:B------:R-:W-:Y:S05]  /*163e0*/  BSYNC B1 ;  /* 0x0000000000017941 */ /* 0x000fea0003800000 */
.L_x_1760:
        /* <DEDUP_REMOVED lines=11> */
.L_x_1764:
[----:B------:R-:W-:Y:S01]  /*164a0*/  IMAD.MOV.U32 R5, RZ, RZ, R10 ;  /* 0x000000ffff057224 */ /* 0x000fe200078e000a */
[----:B------:R-:W-:Y:S01]  /*164b0*/  PRMT R7, R9, 0x7632, R7 ;  /* 0x0000763209077816 */ /* 0x000fe20000000007 */
[----:B------:R-:W-:Y:S01]  /*164c0*/  IMAD.MOV.U32 R70, RZ, RZ, R69 ;  /* 0x000000ffff467224 */ /* 0x000fe200078e0045 */
[----:B------:R-:W-:Y:S02]  /*164d0*/  PRMT R112, R112, 0x5410, R112 ;  /* 0x0000541070707816 */ /* 0x000fe40000000070 */
.L_x_1765:
[----:B------:R-:W-:Y:S05]  /*164e0*/  BSYNC B1 ;  /* 0x0000000000017941 */ /* 0x000fea0003800000 */
.L_x_1763:
        /* <DEDUP_REMOVED lines=11> */
.L_x_1767:
[----:B------:R-:W-:Y:S01]  /*165a0*/  IMAD.MOV.U32 R10, RZ, RZ, R5 ;  /* 0x000000ffff0a7224 */ /* 0x000fe200078e0005 */
[----:B------:R-:W-:Y:S01]  /*165b0*/  PRMT R9, R7, 0x7610, R9 ;  /* 0x0000761007097816 */ /* 0x000fe20000000009 */
[----:B------:R-:W-:Y:S01]  /*165c0*/  IMAD.MOV.U32 R69, RZ, RZ, R68 ;  /* 0x000000ffff457224 */ /* 0x000fe200078e0044 */
[----:B------:R-:W-:Y:S02]  /*165d0*/  PRMT R112, R113, 0x7632, R112 ;  /* 0x0000763271707816 */ /* 0x000fe40000000070 */
.L_x_1768:
[----:B------:R-:W-:Y:S05]  /*165e0*/  BSYNC B1 ;  /* 0x0000000000017941 */ /* 0x000fea0003800000 */
.L_x_1766:
        /* <DEDUP_REMOVED lines=11> */
.L_x_1770:
[----:B------:R-:W-:Y:S01]  /*166a0*/  IMAD.MOV.U32 R5, RZ, RZ, R10 ;  /* 0x000000ffff057224 */ /* 0x000fe200078e000a */
[----:B------:R-:W-:Y:S01]  /*166b0*/  PRMT R7, R7, 0x5410, R9 ;  /* 0x0000541007077816 */ /* 0x000fe20000000009 */
[----:B------:R-:W-:Y:S01]  /*166c0*/  IMAD.MOV.U32 R68, RZ, RZ, R75 ;  /* 0x000000ffff447224 */ /* 0x000fe200078e004b */
[----:B------:R-:W-:Y:S02]  /*166d0*/  PRMT R113, R113, 0x5410, R113 ;  /* 0x0000541071717816 */ /* 0x000fe40000000071 */
.L_x_1771:
[----:B------:R-:W-:Y:S05]  /*166e0*/  BSYNC B1 ;  /* 0x0000000000017941 */ /* 0x000fea0003800000 */
.L_x_1769:
        /* <DEDUP_REMOVED lines=11> */
.L_x_1773:
[----:B------:R-:W-:Y:S01]  /*167a0*/  IMAD.MOV.U32 R10, RZ, RZ, R5 ;  /* 0x000000ffff0a7224 */ /* 0x000fe200078e0005 */
[----:B------:R-:W-:Y:S01]  /*167b0*/  PRMT R9, R9, 0x7610, R7 ;  /* 0x0000761009097816 */ /* 0x000fe20000000007 */
[----:B------:R-:W-:Y:S01]  /*167c0*/  IMAD.MOV.U32 R75, RZ, RZ, R74 ;  /* 0x000000ffff4b7224 */ /* 0x000fe200078e004a */
[----:B------:R-:W-:Y:S02]  /*167d0*/  PRMT R113, R114, 0x7632, R113 ;  /* 0x0000763272717816 */ /* 0x000fe40000000071 */
.L_x_1774:
[----:B------:R-:W-:Y:S05]  /*167e0*/  BSYNC B1 ;  /* 0x0000000000017941 */ /* 0x000fea0003800000 */
.L_x_1772:
        /* <DEDUP_REMOVED lines=11> */
.L_x_1776:
[----:B------:R-:W-:Y:S01]  /*168a0*/  IMAD.MOV.U32 R5, RZ, RZ, R10 ;  /* 0x000000ffff057224 */ /* 0x000fe200078e000a */
[----:B------:R-:W-:Y:S01]  /*168b0*/  PRMT R7, R9, 0x7632, R7 ;  /* 0x0000763209077816 */ /* 0x000fe20000000007 */
[----:B------:R-:W-:Y:S01]  /*168c0*/  IMAD.MOV.U32 R74, RZ, RZ, R73 ;  /* 0x000000ffff4a7224 */ /* 0x000fe200078e0049 */
[----:B------:R-:W-:Y:S02]  /*168d0*/  PRMT R114, R114, 0x5410, R114 ;  /* 0x0000541072727816 */ /* 0x000fe40000000072 */
.L_x_1777:
[----:B------:R-:W-:Y:S05]  /*168e0*/  BSYNC B1 ;  /* 0x0000000000017941 */ /* 0x000fea0003800000 */
.L_x_1775:
        /* <DEDUP_REMOVED lines=11> */
.L_x_1779:
[----:B------:R-:W-:Y:S01]  /*169a0*/  IMAD.MOV.U32 R10, RZ, RZ, R5 ;  /* 0x000000ffff0a7224 */ /* 0x000fe200078e0005 */
[----:B------:R-:W-:Y:S01]  /*169b0*/  PRMT R9, R7, 0x7610, R9 ;  /* 0x0000761007097816 */ /* 0x000fe20000000009 */
[----:B------:R-:W-:Y:S01]  /*169c0*/  IMAD.MOV.U32 R73, RZ, RZ, R72 ;  /* 0x000000ffff497224 */ /* 0x000fe200078e0048 */
[----:B------:R-:W-:Y:S02]  /*169d0*/  PRMT R114, R115, 0x7632, R114 ;  /* 0x0000763273727816 */ /* 0x000fe40000000072 */
.L_x_1780:
[----:B------:R-:W-:Y:S05]  /*169e0*/  BSYNC B1 ;  /* 0x0000000000017941 */ /* 0x000fea0003800000 */
.L_x_1778:
        /* <DEDUP_REMOVED lines=11> */
.L_x_1782:
[----:B------:R-:W-:Y:S01]  /*16aa0*/  IMAD.MOV.U32 R5, RZ, RZ, R10 ;  /* 0x000000ffff057224 */ /* 0x000fe200078e000a */
[----:B------:R-:W-:Y:S01]  /*16ab0*/  PRMT R7, R7, 0x5410, R9 ;  /* 0x0000541007077816 */ /* 0x000fe20000000009 */
[----:B------:R-:W-:Y:S01]  /*16ac0*/  IMAD.MOV.U32 R72, RZ, RZ, R79 ;  /* 0x000000ffff487224 */ /* 0x000fe200078e004f */
[----:B------:R-:W-:Y:S02]  /*16ad0*/  PRMT R115, R115, 0x5410, R115 ;  /* 0x0000541073737816 */ /* 0x000fe40000000073 */
.L_x_1783:
[----:B------:R-:W-:Y:S05]  /*16ae0*/  BSYNC B1 ;  /* 0x0000000000017941 */ /* 0x000fea0003800000 */
.L_x_1781:
        /* <DEDUP_REMOVED lines=11> */
.L_x_1785:
[----:B------:R-:W-:Y:S01]  /*16ba0*/  IMAD.MOV.U32 R10, RZ, RZ, R5 ;  /* 0x000000ffff0a7224 */ /* 0x000fe200078e0005 */
[----:B------:R-:W-:Y:S01]  /*16bb0*/  PRMT R9, R9, 0x7610, R7 ;  /* 0x0000761009097816 */ /* 0x000fe20000000007 */
[----:B------:R-:W-:Y:S01]  /*16bc0*/  IMAD.MOV.U32 R79, RZ, RZ, R78 ;  /* 0x000000ffff4f7224 */ /* 0x000fe200078e004e */
[----:B------:R-:W-:Y:S02]  /*16bd0*/  PRMT R115, R116, 0x7632, R115 ;  /* 0x0000763274737816 */ /* 0x000fe40000000073 */
.L_x_1786:
[----:B------:R-:W-:Y:S05]  /*16be0*/  BSYNC B1 ;  /* 0x0000000000017941 */ /* 0x000fea0003800000 */
.L_x_1784:
        /* <DEDUP_REMOVED lines=11> */
.L_x_1788:
[----:B------:R-:W-:Y:S01]  /*16ca0*/  IMAD.MOV.U32 R5, RZ, RZ, R10 ;  /* 0x000000ffff057224 */ /* 0x000fe200078e000a */
[----:B------:R-:W-:Y:S01]  /*16cb0*/  PRMT R7, R9, 0x7632, R7 ;  /* 0x0000763209077816 */ /* 0x000fe20000000007 */
[----:B------:R-:W-:Y:S01]  /*16cc0*/  IMAD.MOV.U32 R78, RZ, RZ, R77 ;  /* 0x000000ffff4e7224 */ /* 0x000fe200078e004d */
[----:B------:R-:W-:Y:S02]  /*16cd0*/  PRMT R116, R116, 0x5410, R116 ;  /* 0x0000541074747816 */ /* 0x000fe40000000074 */
.L_x_1789:
[----:B------:R-:W-:Y:S05]  /*16ce0*/  BSYNC B1 ;  /* 0x0000000000017941 */ /* 0x000fea0003800000 */
.L_x_1787:
        /* <DEDUP_REMOVED lines=11> */
.L_x_1791:
[----:B------:R-:W-:Y:S01]  /*16da0*/  IMAD.MOV.U32 R10, RZ, RZ, R5 ;  /* 0x000000ffff0a7224 */ /* 0x000fe200078e0005 */
[----:B------:R-:W-:Y:S01]  /*16db0*/  PRMT R9, R7, 0x7610, R9 ;  /* 0x0000761007097816 */ /* 0x000fe20000000009 */
[----:B------:R-:W-:Y:S01]  /*16dc0*/  IMAD.MOV.U32 R77, RZ, RZ, R76 ;  /* 0x000000ffff4d7224 */ /* 0x000fe200078e004c */
[----:B------:R-:W-:Y:S02]  /*16dd0*/  PRMT R116, R117, 0x7632, R116 ;  /* 0x0000763275747816 */ /* 0x000fe40000000074 */
.L_x_1792:
[----:B------:R-:W-:Y:S05]  /*16de0*/  BSYNC B1 ;  /* 0x0000000000017941 */ /* 0x000fea0003800000 */
.L_x_1790:
        /* <DEDUP_REMOVED lines=11> */
.L_x_1794:
[----:B------:R-:W-:Y:S01]  /*16ea0*/  IMAD.MOV.U32 R5, RZ, RZ, R10 ;  /* 0x000000ffff057224 */ /* 0x000fe200078e000a */
[----:B------:R-:W-:Y:S01]  /*16eb0*/  PRMT R7, R7, 0x5410, R9 ;  /* 0x0000541007077816 */ /* 0x000fe20000000009 */
[----:B------:R-:W-:Y:S01]  /*16ec0*/  IMAD.MOV.U32 R76, RZ, RZ, R83 ;  /* 0x000000ffff4c7224 */ /* 0x000fe200078e0053 */
[----:B------:R-:W-:Y:S02]  /*16ed0*/  PRMT R117, R117, 0x5410, R117 ;  /* 0x0000541075757816 */ /* 0x000fe40000000075 */
.L_x_1795:
[----:B------:R-:W-:Y:S05]  /*16ee0*/  BSYNC B1 ;  /* 0x0000000000017941 */ /* 0x000fea0003800000 */
.L_x_1793:
        /* <DEDUP_REMOVED lines=11> */
.L_x_1797:
[----:B------:R-:W-:Y:S01]  /*16fa0*/  IMAD.MOV.U32 R10, RZ, RZ, R5 ;  /* 0x000000ffff0a7224 */ /* 0x000fe200078e0005 */
[----:B------:R-:W-:Y:S01]  /*16fb0*/  PRMT R9, R9, 0x7610, R7 ;  /* 0x0000761009097816 */ /* 0x000fe20000000007 */
[----:B------:R-:W-:Y:S01]  /*16fc0*/  IMAD.MOV.U32 R83, RZ, RZ, R82 ;  /* 0x000000ffff537224 */ /* 0x000fe200078e0052 */
[----:B------:R-:W-:Y:S02]  /*16fd0*/  PRMT R117, R118, 0x7632, R117 ;  /* 0x0000763276757816 */ /* 0x000fe40000000075 */
.L_x_1798:
[----:B------:R-:W-:Y:S05]  /*16fe0*/  BSYNC B1 ;  /* 0x0000000000017941 */ /* 0x000fea0003800000 */
.L_x_1796:
        /* <DEDUP_REMOVED lines=11> */
.L_x_1800:
[----:B------:R-:W-:Y:S01]  /*170a0*/  IMAD.MOV.U32 R5, RZ, RZ, R10 ;  /* 0x000000ffff057224 */ /* 0x000fe200078e000a */
[----:B------:R-:W-:Y:S01]  /*170b0*/  PRMT R7, R9, 0x7632, R7 ;  /* 0x0000763209077816 */ /* 0x000fe20000000007 */
[----:B------:R-:W-:Y:S01]  /*170c0*/  IMAD.MOV.U32 R82, RZ, RZ, R81 ;  /* 0x000000ffff527224 */ /* 0x000fe200078e0051 */
[----:B------:R-:W-:Y:S02]  /*170d0*/  PRMT R118, R118, 0x5410, R118 ;  /* 0x0000541076767816 */ /* 0x000fe40000000076 */
.L_x_1801:
[----:B------:R-:W-:Y:S05]  /*170e0*/  BSYNC B1 ;  /* 0x0000000000017941 */ /* 0x000fea0003800000 */
.L_x_1799:
        /* <DEDUP_REMOVED lines=11> */
.L_x_1803:
[----:B------:R-:W-:Y:S01]  /*171a0*/  IMAD.MOV.U32 R10, RZ, RZ, R5 ;  /* 0x000000ffff0a7224 */ /* 0x000fe200078e0005 */
[----:B------:R-:W-:Y:S01]  /*171b0*/  PRMT R9, R7, 0x7610, R9 ;  /* 0x0000761007097816 */ /* 0x000fe20000000009 */
[----:B------:R-:W-:Y:S01]  /*171c0*/  IMAD.MOV.U32 R81, RZ, RZ, R80 ;  /* 0x000000ffff517224 */ /* 0x000fe200078e0050 */
[----:B------:R-:W-:Y:S02]  /*171d0*/  PRMT R118, R119, 0x7632, R118 ;  /* 0x0000763277767816 */ /* 0x000fe40000000076 */
.L_x_1804:
[----:B------:R-:W-:Y:S05]  /*171e0*/  BSYNC B1 ;  /* 0x0000000000017941 */ /* 0x000fea0003800000 */
.L_x_1802:
        /* <DEDUP_REMOVED lines=11> */
.L_x_1806:
[----:B------:R-:W-:Y:S01]  /*172a0*/  IMAD.MOV.U32 R5, RZ, RZ, R10 ;  /* 0x000000ffff057224 */ /* 0x000fe200078e000a */
[----:B------:R-:W-:Y:S01]  /*172b0*/  PRMT R11, R9, 0x7610, R11 ;  /* 0x00007610090b7816 */ /* 0x000fe2000000000b */
[----:B------:R-:W-:Y:S01]  /*172c0*/  IMAD.MOV.U32 R80, RZ, RZ, R89 ;  /* 0x000000ffff507224 */ /* 0x000fe200078e0059 */
[----:B------:R-:W-:Y:S02]  /*172d0*/  PRMT R119, R119, 0x5410, R119 ;  /* 0x0000541077777816 */ /* 0x000fe40000000077 */
.L_x_1807:
[----:B------:R-:W-:Y:S05]  /*172e0*/  BSYNC B1 ;  /* 0x0000000000017941 */ /* 0x000fea0003800000 */
.L_x_1805:
        /* <DEDUP_REMOVED lines=11> */
.L_x_1809:
[----:B------:R-:W-:Y:S01]  /*173a0*/  IMAD.MOV.U32 R7, RZ, RZ, R5 ;  /* 0x000000ffff077224 */ /* 0x000fe200078e0005 */
[----:B------:R-:W-:Y:S01]  /*173b0*/  PRMT R9, R11, 0x7610, R9 ;  /* 0x000076100b097816 */ /* 0x000fe20000000009 */
[----:B------:R-:W-:Y:S01]  /*173c0*/  IMAD.MOV.U32 R89, RZ, RZ, R88 ;  /* 0x000000ffff597224 */ /* 0x000fe200078e0058 */
[----:B------:R-:W-:Y:S02]  /*173d0*/  PRMT R119, R21, 0x7632, R119 ;  /* 0x0000763215777816 */ /* 0x000fe40000000077 */
.L_x_1810:
[----:B------:R-:W-:Y:S05]  /*173e0*/  BSYNC B1 ;  /* 0x0000000000017941 */ /* 0x000fea0003800000 */
.L_x_1808:
        /* <DEDUP_REMOVED lines=11> */
.L_x_1812:
[----:B------:R-:W-:Y:S01]  /*174a0*/  PRMT R21, R21, 0x5410, R21 ;  /* 0x0000541015157816 */ /* 0x000fe20000000015 */
[----:B------:R-:W-:Y:S01]  /*174b0*/  IMAD.MOV.U32 R88, RZ, RZ, R2 ;  /* 0x000000ffff587224 */ /* 0x000fe200078e0002 */
[----:B------:R-:W-:Y:S01]  /*174c0*/  PRMT R9, R9, 0x5410, R9 ;  /* 0x0000541009097816 */ /* 0x000fe20000000009 */
[--C-:B------:R-:W-:Y:S02]  /*174d0*/  IMAD.MOV.U32 R5, RZ, RZ, R7.reuse ;  /* 0x000000ffff057224 */ /* 0x100fe400078e0007 */
[----:B------:R-:W-:Y:S01]  /*174e0*/  IMAD.MOV.U32 R2, RZ, RZ, R7 ;  /* 0x000000ffff027224 */ /* 0x000fe200078e0007 */
[----:B------:R-:W-:Y:S02]  /*174f0*/  PRMT R21, R9, 0x7610, R21 ;  /* 0x0000761009157816 */ /* 0x000fe40000000015 */
.L_x_1813:
[----:B------:R-:W-:Y:S05]  /*17500*/  BSYNC B1 ;  /* 0x0000000000017941 */ /* 0x000fea0003800000 */
.L_x_1811:
[----:B------:R-:W-:Y:S02]  /*17510*/  IADD3 R6, R6, 0x4, RZ ;  /* 0x0000000406067810 */ /* 0x000fe40007ffe0ff */
[----:B------:R-:W-:Y:S01]  /*17520*/  IADD3 R4, R4, 0x2, RZ ;  /* 0x0000000204047810 */ /* 0x000fe20007ffe0ff */
[----:B------:R-:W-:Y:S01]  /*17530*/  @!P1 CALL.REL.NOINC `(.L_x_1814) ;  /* 0x0000001000009944 */ /* 0x000fe20003c00000 */
[----:B------:R-:W-:Y:S05]  /*17540*/  BRA `(.L_x_1815) ;  /* 0xffffc01000007947 */ /* 0x000fea000383ffff */
.L_x_1814:
[----:B------:R-:W-:Y:S01]  /*17550*/  PRMT R21, R9, 0x7632, R21 ;  /* 0x0000763209157816 */ /* 0x000fe20000000015 */
[----:B------:R-:W-:-:S02]  /*17560*/  IMAD.MOV.U32 R2, RZ, RZ, R5 ;  /* 0x000000ffff027224 */ /* 0x000fc400078e0005 */
.L_x_1624:
[----:B------:R-:W-:Y:S05]  /*17570*/  BSYNC B0 ;  /* 0x0000000000007941 */ /* 0x000fea0003800000 */
.L_x_1623:
        /* <DEDUP_REMOVED lines=154> */
.L_x_2008:
        /* <DEDUP_REMOVED lines=20> */
.L_x_1819:
[----:B------:R-:W-:Y:S01]  /*18060*/  IMAD.MOV.U32 R5, RZ, RZ, R20 ;  /* 0x000000ffff057224 */ /* 0x000fe200078e0014 */
[C---:B------:R-:W-:Y:S01]  /*18070*/  PRMT R7, R98.reuse, 0x7632, R7 ;  /* 0x0000763262077816 */ /* 0x040fe20000000007 */
[----:B------:R-:W-:Y:S01]  /*18080*/  IMAD.MOV.U32 R20, RZ, RZ, R27 ;  /* 0x000000ffff147224 */ /* 0x000fe200078e001b */
[----:B------:R-:W-:Y:S02]  /*18090*/  PRMT R98, R98, 0x5410, R98 ;  /* 0x0000541062627816 */ /* 0x000fe40000000062 */
.L_x_1820:
[----:B------:R-:W-:Y:S05]  /*180a0*/  BSYNC B1 ;  /* 0x0000000000017941 */ /* 0x000fea0003800000 */
.L_x_1818:
        /* <DEDUP_REMOVED lines=11> */
.L_x_1822:
[----:B------:R-:W-:Y:S01]  /*18160*/  IMAD.MOV.U32 R10, RZ, RZ, R5 ;  /* 0x000000ffff0a7224 */ /* 0x000fe200078e0005 */
[----:B------:R-:W-:Y:S01]  /*18170*/  PRMT R9, R7, 0x7610, R9 ;  /* 0x0000761007097816 */ /* 0x000fe20000000009 */
[----:B------:R-:W-:Y:S01]  /*18180*/  IMAD.MOV.U32 R27, RZ, RZ, R26 ;  /* 0x000000ffff1b7224 */ /* 0x000fe200078e001a */
[----:B------:R-:W-:Y:S02]  /*18190*/  PRMT R98, R97, 0x7632, R98 ;  /* 0x0000763261627816 */ /* 0x000fe40000000062 */
.L_x_1823:
[----:B------:R-:W-:Y:S05]  /*181a0*/  BSYNC B1 ;  /* 0x0000000000017941 */ /* 0x000fea0003800000 */
.L_x_1821:
        /* <DEDUP_REMOVED lines=11> */
.L_x_1825:
[----:B------:R-:W-:Y:S01]  /*18260*/  IMAD.MOV.U32 R5, RZ, RZ, R10 ;  /* 0x000000ffff057224 */ /* 0x000fe200078e000a */
[----:B------:R-:W-:Y:S01]  /*18270*/  PRMT R7, R7, 0x5410, R9 ;  /* 0x0000541007077816 */ /* 0x000fe20000000009 */
[----:B------:R-:W-:Y:S01]  /*18280*/  IMAD.MOV.U32 R26, RZ, RZ, R25 ;  /* 0x000000ffff1a7224 */ /* 0x000fe200078e0019 */
[----:B------:R-:W-:Y:S02]  /*18290*/  PRMT R97, R97, 0x5410, R97 ;  /* 0x0000541061617816 */ /* 0x000fe40000000061 */
.L_x_1826:
[----:B------:R-:W-:Y:S05]  /*182a0*/  BSYNC B1 ;  /* 0x0000000000017941 */ /* 0x000fea0003800000 */
.L_x_1824:
        /* <DEDUP_REMOVED lines=11> */
.L_x_1828:
[----:B------:R-:W-:Y:S01]  /*18360*/  IMAD.MOV.U32 R10, RZ, RZ, R5 ;  /* 0x000000ffff0a7224 */ /* 0x000fe200078e0005 */
[----:B------:R-:W-:Y:S01]  /*18370*/  PRMT R9, R9, 0x7610, R7 ;  /* 0x0000761009097816 */ /* 0x000fe20000000007 */
[----:B------:R-:W-:Y:S01]  /*18380*/  IMAD.MOV.U32 R25, RZ, RZ, R24 ;  /* 0x000000ffff197224 */ /* 0x000fe200078e0018 */
[----:B------:R-:W-:Y:S02]  /*18390*/  PRMT R97, R96, 0x7632, R97 ;  /* 0x0000763260617816 */ /* 0x000fe40000000061 */
.L_x_1829:
[----:B------:R-:W-:Y:S05]  /*183a0*/  BSYNC B1 ;  /* 0x0000000000017941 */ /* 0x000fea0003800000 */
.L_x_1827:
        /* <DEDUP_REMOVED lines=11> */
.L_x_1831:
[----:B------:R-:W-:Y:S01]  /*18460*/  IMAD.MOV.U32 R5, RZ, RZ, R10 ;  /* 0x000000ffff057224 */ /* 0x000fe200078e000a */
[----:B------:R-:W-:Y:S01]  /*18470*/  PRMT R7, R9, 0x7632, R7 ;  /* 0x0000763209077816 */ /* 0x000fe20000000007 */
[----:B------:R-:W-:Y:S01]  /*18480*/  IMAD.MOV.U32 R24, RZ, RZ, R31 ;  /* 0x000000ffff187224 */ /* 0x000fe200078e001f */
[----:B------:R-:W-:Y:S02]  /*18490*/  PRMT R96, R96, 0x5410, R96 ;  /* 0x0000541060607816 */ /* 0x000fe40000000060 */
.L_x_1832:
[----:B------:R-:W-:Y:S05]  /*184a0*/  BSYNC B1 ;  /* 0x0000000000017941 */ /* 0x000fea0003800000 */
.L_x_1830:
        /* <DEDUP_REMOVED lines=11> */
.L_x_1834:
[----:B------:R-:W-:Y:S01]  /*18560*/  IMAD.MOV.U32 R10, RZ, RZ, R5 ;  /* 0x000000ffff0a7224 */ /* 0x000fe200078e0005 */
[----:B------:R-:W-:Y:S01]  /*18570*/  PRMT R9, R7, 0x7610, R9 ;  /* 0x0000761007097816 */ /* 0x000fe20000000009 */
[----:B------:R-:W-:Y:S01]  /*18580*/  IMAD.MOV.U32 R31, RZ, RZ, R30 ;  /* 0x000000ffff1f7224 */ /* 0x000fe200078e001e */
[----:B------:R-:W-:Y:S02]  /*18590*/  PRMT R96, R95, 0x7632, R96 ;  /* 0x000076325f607816 */ /* 0x000fe40000000060 */
.L_x_1835:
[----:B------:R-:W-:Y:S05]  /*185a0*/  BSYNC B1 ;  /* 0x0000000000017941 */ /* 0x000fea0003800000 */
.L_x_1833:
        /* <DEDUP_REMOVED lines=11> */
.L_x_1837:
[----:B------:R-:W-:Y:S01]  /*18660*/  IMAD.MOV.U32 R5, RZ, RZ, R10 ;  /* 0x000000ffff057224 */ /* 0x000fe200078e000a */
[----:B------:R-:W-:Y:S01]  /*18670*/  PRMT R7, R7, 0x5410, R9 ;  /* 0x0000541007077816 */ /* 0x000fe20000000009 */
[----:B------:R-:W-:Y:S01]  /*18680*/  IMAD.MOV.U32 R30, RZ, RZ, R29 ;  /* 0x000000ffff1e7224 */ /* 0x000fe200078e001d */
[----:B------:R-:W-:Y:S02]  /*18690*/  PRMT R95, R95, 0x5410, R95 ;  /* 0x000054105f5f7816 */ /* 0x000fe4000000005f */
.L_x_1838:
[----:B------:R-:W-:Y:S05]  /*186a0*/  BSYNC B1 ;  /* 0x0000000000017941 */ /* 0x000fea0003800000 */
.L_x_1836:
        /* <DEDUP_REMOVED lines=11> */
.L_x_1840:
[----:B------:R-:W-:Y:S01]  /*18760*/  IMAD.MOV.U32 R10, RZ, RZ, R5 ;  /* 0x000000ffff0a7224 */ /* 0x000fe200078e0005 */
[----:B------:R-:W-:Y:S01]  /*18770*/  PRMT R9, R9, 0x7610, R7 ;  /* 0x0000761009097816 */ /* 0x000fe20000000007 */
[----:B------:R-:W-:Y:S01]  /*18780*/  IMAD.MOV.U32 R29, RZ, RZ, R28 ;  /* 0x000000ffff1d7224 */ /* 0x000fe200078e001c */
[----:B------:R-:W-:Y:S02]  /*18790*/  PRMT R95, R94, 0x7632, R95 ;  /* 0x000076325e5f7816 */ /* 0x000fe4000000005f */
.L_x_1841:
[----:B------:R-:W-:Y:S05]  /*187a0*/  BSYNC B1 ;  /* 0x0000000000017941 */ /* 0x000fea0003800000 */
.L_x_1839:
        /* <DEDUP_REMOVED lines=11> */
.L_x_1843:
[----:B------:R-:W-:Y:S01]  /*18860*/  IMAD.MOV.U32 R5, RZ, RZ, R10 ;  /* 0x000000ffff057224 */ /* 0x000fe200078e000a */
[----:B------:R-:W-:Y:S01]  /*18870*/  PRMT R7, R9, 0x7632, R7 ;  /* 0x0000763209077816 */ /* 0x000fe20000000007 */
[----:B------:R-:W-:Y:S01]  /*18880*/  IMAD.MOV.U32 R28, RZ, RZ, R35 ;  /* 0x000000ffff1c7224 */ /* 0x000fe200078e0023 */
[----:B------:R-:W-:Y:S02]  /*18890*/  PRMT R94, R94, 0x5410, R94 ;  /* 0x000054105e5e7816 */ /* 0x000fe4000000005e */
.L_x_1844:
[----:B------:R-:W-:Y:S05]  /*188a0*/  BSYNC B1 ;  /* 0x0000000000017941 */ /* 0x000fea0003800000 */
.L_x_1842:
        /* <DEDUP_REMOVED lines=11> */
.L_x_1846:
[----:B------:R-:W-:Y:S01]  /*18960*/  IMAD.MOV.U32 R10, RZ, RZ, R5 ;  /* 0x000000ffff0a7224 */ /* 0x000fe200078e0005 */
[----:B------:R-:W-:Y:S01]  /*18970*/  PRMT R9, R7, 0x7610, R9 ;  /* 0x0000761007097816 */ /* 0x000fe20000000009 */
[----:B------:R-:W-:Y:S01]  /*18980*/  IMAD.MOV.U32 R35, RZ, RZ, R34 ;  /* 0x000000ffff237224 */ /* 0x000fe200078e0022 */
[----:B------:R-:W-:Y:S02]  /*18990*/  PRMT R94, R93, 0x7632, R94 ;  /* 0x000076325d5e7816 */ /* 0x000fe4000000005e */
.L_x_1847:
[----:B------:R-:W-:Y:S05]  /*189a0*/  BSYNC B1 ;  /* 0x0000000000017941 */ /* 0x000fea0003800000 */
.L_x_1845:
        /* <DEDUP_REMOVED lines=11> */
.L_x_1849:
[----:B------:R-:W-:Y:S01]  /*18a60*/  IMAD.MOV.U32 R5, RZ, RZ, R10 ;  /* 0x000000ffff057224 */ /* 0x000fe200078e000a */
[----:B------:R-:W-:Y:S01]  /*18a70*/  PRMT R7, R7, 0x5410, R9 ;  /* 0x0000541007077816 */ /* 0x000fe20000000009 */
[----:B------:R-:W-:Y:S01]  /*18a80*/  IMAD.MOV.U32 R34, RZ, RZ, R33 ;  /* 0x000000ffff227224 */ /* 0x000fe200078e0021 */
[----:B------:R-:W-:Y:S02]  /*18a90*/  PRMT R93, R93, 0x5410, R93 ;  /* 0x000054105d5d7816 */ /* 0x000fe4000000005d */
.L_x_1850:
[----:B------:R-:W-:Y:S05]  /*18aa0*/  BSYNC B1 ;  /* 0x0000000000017941 */ /* 0x000fea0003800000 */
.L_x_1848:
        /* <DEDUP_REMOVED lines=11> */
.L_x_1852:
[----:B------:R-:W-:Y:S01]  /*18b60*/  IMAD.MOV.U32 R10, RZ, RZ, R5 ;  /* 0x000000ffff0a7224 */ /* 0x000fe200078e0005 */
[----:B------:R-:W-:Y:S01]  /*18b70*/  PRMT R7, R7, 0x7632, R7 ;  /* 0x0000763207077816 */ /* 0x000fe20000000007 */
[----:B------:R-:W-:Y:S01]  /*18b80*/  IMAD.MOV.U32 R33, RZ, RZ, R32 ;  /* 0x000000ffff217224 */ /* 0x000fe200078e0020 */
[----:B------:R-:W-:Y:S02]  /*18b90*/  PRMT R93, R92, 0x7610, R93 ;  /* 0x000076105c5d7816 */ /* 0x000fe4000000005d */
.L_x_1853:
[----:B------:R-:W-:Y:S05]  /*18ba0*/  BSYNC B1 ;  /* 0x0000000000017941 */ /* 0x000fea0003800000 */
.L_x_1851:
        /* <DEDUP_REMOVED lines=11> */
.L_x_1855:
[----:B------:R-:W-:Y:S01]  /*18c60*/  IMAD.MOV.U32 R5, RZ, RZ, R10 ;  /* 0x000000ffff057224 */ /* 0x000fe200078e000a */
[----:B------:R-:W-:Y:S01]  /*18c70*/  PRMT R9, R7, 0x7610, R9 ;  /* 0x0000761007097816 */ /* 0x000fe20000000009 */
[----:B------:R-:W-:Y:S01]  /*18c80*/  IMAD.MOV.U32 R32, RZ, RZ, R39 ;  /* 0x000000ffff207224 */ /* 0x000fe200078e0027 */
[----:B------:R-:W-:Y:S02]  /*18c90*/  PRMT R92, R91, 0x7610, R92 ;  /* 0x000076105b5c7816 */ /* 0x000fe4000000005c */
.L_x_1856:
[----:B------:R-:W-:Y:S05]  /*18ca0*/  BSYNC B1 ;  /* 0x0000000000017941 */ /* 0x000fea0003800000 */
.L_x_1854:
        /* <DEDUP_REMOVED lines=11> */
.L_x_1858:
[----:B------:R-:W-:Y:S01]  /*18d60*/  IMAD.MOV.U32 R10, RZ, RZ, R5 ;  /* 0x000000ffff0a7224 */ /* 0x000fe200078e0005 */
[----:B------:R-:W-:Y:S01]  /*18d70*/  PRMT R7, R7, 0x5410, R9 ;  /* 0x0000541007077816 */ /* 0x000fe20000000009 */
[----:B------:R-:W-:Y:S01]  /*18d80*/  IMAD.MOV.U32 R39, RZ, RZ, R38 ;  /* 0x000000ffff277224 */ /* 0x000fe200078e0026 */
[----:B------:R-:W-:Y:S02]  /*18d90*/  PRMT R91, R91, 0x7632, R91 ;  /* 0x000076325b5b7816 */ /* 0x000fe4000000005b */
.L_x_1859:
[----:B------:R-:W-:Y:S05]  /*18da0*/  BSYNC B1 ;  /* 0x0000000000017941 */ /* 0x000fea0003800000 */
.L_x_1857:
        /* <DEDUP_REMOVED lines=11> */
.L_x_1861:
[----:B------:R-:W-:Y:S01]  /*18e60*/  IMAD.MOV.U32 R5, RZ, RZ, R10 ;  /* 0x000000ffff057224 */ /* 0x000fe200078e000a */
[----:B------:R-:W-:Y:S01]  /*18e70*/  PRMT R9, R9, 0x7610, R7 ;  /* 0x0000761009097816 */ /* 0x000fe20000000007 */
[----:B------:R-:W-:Y:S01]  /*18e80*/  IMAD.MOV.U32 R38, RZ, RZ, R37 ;  /* 0x000000ffff267224 */ /* 0x000fe200078e0025 */
[----:B------:R-:W-:Y:S02]  /*18e90*/  PRMT R91, R91, 0x5410, R90 ;  /* 0x000054105b5b7816 */ /* 0x000fe4000000005a */
.L_x_1862:
[----:B------:R-:W-:Y:S05]  /*18ea0*/  BSYNC B1 ;  /* 0x0000000000017941 */ /* 0x000fea0003800000 */
.L_x_1860:
        /* <DEDUP_REMOVED lines=11> */
.L_x_1864:
[----:B------:R-:W-:Y:S01]  /*18f60*/  IMAD.MOV.U32 R10, RZ, RZ, R5 ;  /* 0x000000ffff0a7224 */ /* 0x000fe200078e0005 */
[----:B------:R-:W-:Y:S01]  /*18f70*/  PRMT R7, R7, 0x7610, R9 ;  /* 0x0000761007077816 */ /* 0x000fe20000000009 */
[----:B------:R-:W-:Y:S01]  /*18f80*/  IMAD.MOV.U32 R37, RZ, RZ, R36 ;  /* 0x000000ffff257224 */ /* 0x000fe200078e0024 */
[----:B------:R-:W-:Y:S02]  /*18f90*/  PRMT R90, R90, 0x7632, R90 ;  /* 0x000076325a5a7816 */ /* 0x000fe4000000005a */
.L_x_1865:
[----:B------:R-:W-:Y:S05]  /*18fa0*/  BSYNC B1 ;  /* 0x0000000000017941 */ /* 0x000fea0003800000 */
.L_x_1863:
        /* <DEDUP_REMOVED lines=11> */
.L_x_1867:
[----:B------:R-:W-:Y:S01]  /*19060*/  IMAD.MOV.U32 R5, RZ, RZ, R10 ;  /* 0x000000ffff057224 */ /* 0x000fe200078e000a */
[----:B------:R-:W-:Y:S01]  /*19070*/  PRMT R9, R9, 0x7610, R7 ;  /* 0x0000761009097816 */ /* 0x000fe20000000007 */
[----:B------:R-:W-:Y:S01]  /*19080*/  IMAD.MOV.U32 R36, RZ, RZ, R43 ;  /* 0x000000ffff247224 */ /* 0x000fe200078e002b */
[----:B------:R-:W-:Y:S02]  /*19090*/  PRMT R90, R90, 0x5410, R0 ;  /* 0x000054105a5a7816 */ /* 0x000fe40000000000 */
.L_x_1868:
[----:B------:R-:W-:Y:S05]  /*190a0*/  BSYNC B1 ;  /* 0x0000000000017941 */ /* 0x000fea0003800000 */
.L_x_1866:
        /* <DEDUP_REMOVED lines=11> */
.L_x_1870:
[----:B------:R-:W-:Y:S01]  /*19160*/  IMAD.MOV.U32 R10, RZ, RZ, R5 ;  /* 0x000000ffff0a7224 */ /* 0x000fe200078e0005 */
[----:B------:R-:W-:Y:S01]  /*19170*/  PRMT R7, R7, 0x7610, R9 ;  /* 0x0000761007077816 */ /* 0x000fe20000000009 */
[----:B------:R-:W-:Y:S01]  /*19180*/  IMAD.MOV.U32 R43, RZ, RZ, R42 ;  /* 0x000000ffff2b7224 */ /* 0x000fe200078e002a */
[----:B------:R-:W-:Y:S02]  /*19190*/  PRMT R0, R0, 0x7632, R0 ;  /* 0x0000763200007816 */ /* 0x000fe40000000000 */
.L_x_1871:
[----:B------:R-:W-:Y:S05]  /*191a0*/  BSYNC B1 ;  /* 0x0000000000017941 */ /* 0x000fea0003800000 */
.L_x_1869:
        /* <DEDUP_REMOVED lines=11> */
.L_x_1873:
[----:B------:R-:W-:Y:S01]  /*19260*/  IMAD.MOV.U32 R5, RZ, RZ, R10 ;  /* 0x000000ffff057224 */ /* 0x000fe200078e000a */
[----:B------:R-:W-:Y:S01]  /*19270*/  PRMT R7, R7, 0x7632, R7 ;  /* 0x0000763207077816 */ /* 0x000fe20000000007 */
[----:B------:R-:W-:Y:S01]  /*19280*/  IMAD.MOV.U32 R42, RZ, RZ, R41 ;  /* 0x000000ffff2a7224 */ /* 0x000fe200078e0029 */
[----:B------:R-:W-:Y:S02]  /*19290*/  PRMT R0, R0, 0x7610, R92 ;  /* 0x0000761000007816 */ /* 0x000fe4000000005c */
.L_x_1874:
[----:B------:R-:W-:Y:S05]  /*192a0*/  BSYNC B1 ;  /* 0x0000000000017941 */ /* 0x000fea0003800000 */
.L_x_1872:
        /* <DEDUP_REMOVED lines=11> */
.L_x_1876:
[----:B------:R-:W-:Y:S01]  /*19360*/  IMAD.MOV.U32 R10, RZ, RZ, R5 ;  /* 0x000000ffff0a7224 */ /* 0x000fe200078e0005 */
[----:B------:R-:W-:Y:S01]  /*19370*/  PRMT R9, R7, 0x7610, R9 ;  /* 0x0000761007097816 */ /* 0x000fe20000000009 */
[----:B------:R-:W-:Y:S01]  /*19380*/  IMAD.MOV.U32 R41, RZ, RZ, R40 ;  /* 0x000000ffff297224 */ /* 0x000fe200078e0028 */
[----:B------:R-:W-:Y:S02]  /*19390*/  PRMT R92, R92, 0x7610, R99 ;  /* 0x000076105c5c7816 */ /* 0x000fe40000000063 */
.L_x_1877:
[----:B------:R-:W-:Y:S05]  /*193a0*/  BSYNC B1 ;  /* 0x0000000000017941 */ /* 0x000fea0003800000 */
.L_x_1875:
        /* <DEDUP_REMOVED lines=11> */
.L_x_1879:
[----:B------:R-:W-:Y:S01]  /*19460*/  IMAD.MOV.U32 R5, RZ, RZ, R10 ;  /* 0x000000ffff057224 */ /* 0x000fe200078e000a */
[----:B------:R-:W-:Y:S01]  /*19470*/  PRMT R7, R7, 0x5410, R9 ;  /* 0x0000541007077816 */ /* 0x000fe20000000009 */
[----:B------:R-:W-:Y:S01]  /*19480*/  IMAD.MOV.U32 R40, RZ, RZ, R47 ;  /* 0x000000ffff287224 */ /* 0x000fe200078e002f */
[----:B------:R-:W-:Y:S02]  /*19490*/  PRMT R99, R99, 0x5410, R99 ;  /* 0x0000541063637816 */ /* 0x000fe40000000063 */
.L_x_1880:
[----:B------:R-:W-:Y:S05]  /*194a0*/  BSYNC B1 ;  /* 0x0000000000017941 */ /* 0x000fea0003800000 */
.L_x_1878:
        /* <DEDUP_REMOVED lines=11> */
.L_x_1882:
[----:B------:R-:W-:Y:S01]  /*19560*/  IMAD.MOV.U32 R10, RZ, RZ, R5 ;  /* 0x000000ffff0a7224 */ /* 0x000fe200078e0005 */
[----:B------:R-:W-:Y:S01]  /*19570*/  PRMT R9, R9, 0x7610, R7 ;  /* 0x0000761009097816 */ /* 0x000fe20000000007 */
[----:B------:R-:W-:Y:S01]  /*19580*/  IMAD.MOV.U32 R47, RZ, RZ, R46 ;  /* 0x000000ffff2f7224 */ /* 0x000fe200078e002e */
[----:B------:R-:W-:Y:S02]  /*19590*/  PRMT R99, R100, 0x7632, R99 ;  /* 0x0000763264637816 */ /* 0x000fe40000000063 */
.L_x_1883:
[----:B------:R-:W-:Y:S05]  /*195a0*/  BSYNC B1 ;  /* 0x0000000000017941 */ /* 0x000fea0003800000 */
.L_x_1881:
        /* <DEDUP_REMOVED lines=11> */
.L_x_1885:
[----:B------:R-:W-:Y:S01]  /*19660*/  IMAD.MOV.U32 R5, RZ, RZ, R10 ;  /* 0x000000ffff057224 */ /* 0x000fe200078e000a */
[----:B------:R-:W-:Y:S01]  /*19670*/  PRMT R7, R9, 0x7632, R7 ;  /* 0x0000763209077816 */ /* 0x000fe20000000007 */
[----:B------:R-:W-:Y:S01]  /*19680*/  IMAD.MOV.U32 R46, RZ, RZ, R45 ;  /* 0x000000ffff2e7224 */ /* 0x000fe200078e002d */
[----:B------:R-:W-:Y:S02]  /*19690*/  PRMT R100, R100, 0x5410, R100 ;  /* 0x0000541064647816 */ /* 0x000fe40000000064 */
.L_x_1886:
[----:B------:R-:W-:Y:S05]  /*196a0*/  BSYNC B1 ;  /* 0x0000000000017941 */ /* 0x000fea0003800000 */
.L_x_1884:
        /* <DEDUP_REMOVED lines=11> */
.L_x_1888:
[----:B------:R-:W-:Y:S01]  /*19760*/  IMAD.MOV.U32 R10, RZ, RZ, R5 ;  /* 0x000000ffff0a7224 */ /* 0x000fe200078e0005 */
[----:B------:R-:W-:Y:S01]  /*19770*/  PRMT R9, R7, 0x7610, R9 ;  /* 0x0000761007097816 */ /* 0x000fe20000000009 */
[----:B------:R-:W-:Y:S01]  /*19780*/  IMAD.MOV.U32 R45, RZ, RZ, R44 ;  /* 0x000000ffff2d7224 */ /* 0x000fe200078e002c */
[----:B------:R-:W-:Y:S02]  /*19790*/  PRMT R100, R101, 0x7632, R100 ;  /* 0x0000763265647816 */ /* 0x000fe40000000064 */
.L_x_1889:
[----:B------:R-:W-:Y:S05]  /*197a0*/  BSYNC B1 ;  /* 0x0000000000017941 */ /* 0x000fea0003800000 */
.L_x_1887:
        /* <DEDUP_REMOVED lines=11> */
.L_x_1891:
[----:B------:R-:W-:Y:S01]  /*19860*/  IMAD.MOV.U32 R5, RZ, RZ, R10 ;  /* 0x000000ffff057224 */ /* 0x000fe200078e000a */
[----:B------:R-:W-:Y:S01]  /*19870*/  PRMT R7, R7, 0x5410, R9 ;  /* 0x0000541007077816 */ /* 0x000fe20000000009 */
[----:B------:R-:W-:Y:S01]  /*19880*/  IMAD.MOV.U32 R44, RZ, RZ, R51 ;  /* 0x000000ffff2c7224 */ /* 0x000fe200078e0033 */
[----:B------:R-:W-:Y:S02]  /*19890*/  PRMT R101, R101, 0x5410, R101 ;  /* 0x0000541065657816 */ /* 0x000fe40000000065 */
.L_x_1892:
[----:B------:R-:W-:Y:S05]  /*198a0*/  BSYNC B1 ;  /* 0x0000000000017941 */ /* 0x000fea0003800000 */
.L_x_1890:
        /* <DEDUP_REMOVED lines=11> */
.L_x_1894:
[----:B------:R-:W-:Y:S01]  /*19960*/  IMAD.MOV.U32 R10, RZ, RZ, R5 ;  /* 0x000000ffff0a7224 */ /* 0x000fe200078e0005 */
[----:B------:R-:W-:Y:S01]  /*19970*/  PRMT R9, R9, 0x7610, R7 ;  /* 0x0000761009097816 */ /* 0x000fe20000000007 */
[----:B------:R-:W-:Y:S01]  /*19980*/  IMAD.MOV.U32 R51, RZ, RZ, R50 ;  /* 0x000000ffff337224 */ /* 0x000fe200078e0032 */
[----:B------:R-:W-:Y:S02]  /*19990*/  PRMT R101, R102, 0x7632, R101 ;  /* 0x0000763266657816 */ /* 0x000fe40000000065 */
.L_x_1895:
[----:B------:R-:W-:Y:S05]  /*199a0*/  BSYNC B1 ;  /* 0x0000000000017941 */ /* 0x000fea0003800000 */
.L_x_1893:
        /* <DEDUP_REMOVED lines=11> */
.L_x_1897:
[----:B------:R-:W-:Y:S01]  /*19a60*/  IMAD.MOV.U32 R5, RZ, RZ, R10 ;  /* 0x000000ffff057224 */ /* 0x000fe200078e000a */
[----:B------:R-:W-:Y:S01]  /*19a70*/  PRMT R7, R9, 0x7632, R7 ;  /* 0x0000763209077816 */ /* 0x000fe20000000007 */
[----:B------:R-:W-:Y:S01]  /*19a80*/  IMAD.MOV.U32 R50, RZ, RZ, R49 ;  /* 0x000000ffff327224 */ /* 0x000fe200078e0031 */
[----:B------:R-:W-:Y:S02]  /*19a90*/  PRMT R102, R102, 0x5410, R102 ;  /* 0x0000541066667816 */ /* 0x000fe40000000066 */
.L_x_1898:
[----:B------:R-:W-:Y:S05]  /*19aa0*/  BSYNC B1 ;  /* 0x0000000000017941 */ /* 0x000fea0003800000 */
.L_x_1896:
        /* <DEDUP_REMOVED lines=11> */
.L_x_1900:
[----:B------:R-:W-:Y:S01]  /*19b60*/  IMAD.MOV.U32 R10, RZ, RZ, R5 ;  /* 0x000000ffff0a7224 */ /* 0x000fe200078e0005 */
[----:B------:R-:W-:Y:S01]  /*19b70*/  PRMT R9, R7, 0x7610, R9 ;  /* 0x0000761007097816 */ /* 0x000fe20000000009 */
[----:B------:R-:W-:Y:S01]  /*19b80*/  IMAD.MOV.U32 R49, RZ, RZ, R48 ;  /* 0x000000ffff317224 */ /* 0x000fe200078e0030 */
[----:B------:R-:W-:Y:S02]  /*19b90*/  PRMT R102, R103, 0x7632, R102 ;  /* 0x0000763267667816 */ /* 0x000fe40000000066 */
.L_x_1901:
[----:B------:R-:W-:Y:S05]  /*19ba0*/  BSYNC B1 ;  /* 0x0000000000017941 */ /* 0x000fea0003800000 */
.L_x_1899:
        /* <DEDUP_REMOVED lines=11> */
.L_x_1903:
[----:B------:R-:W-:Y:S01]  /*19c60*/  IMAD.MOV.U32 R5, RZ, RZ, R10 ;  /* 0x000000ffff057224 */ /* 0x000fe200078e000a */
[----:B------:R-:W-:Y:S01]  /*19c70*/  PRMT R7, R7, 0x5410, R9 ;  /* 0x0000541007077816 */ /* 0x000fe20000000009 */
[----:B------:R-:W-:Y:S01]  /*19c80*/  IMAD.MOV.U32 R48, RZ, RZ, R55 ;  /* 0x000000ffff307224 */ /* 0x000fe200078e0037 */
[----:B------:R-:W-:Y:S02]  /*19c90*/  PRMT R103, R103, 0x5410, R103 ;  /* 0x0000541067677816 */ /* 0x000fe40000000067 */
.L_x_1904:
[----:B------:R-:W-:Y:S05]  /*19ca0*/  BSYNC B1 ;  /* 0x0000000000017941 */ /* 0x000fea0003800000 */
.L_x_1902:
        /* <DEDUP_REMOVED lines=11> */
.L_x_1906:
[----:B------:R-:W-:Y:S01]  /*19d60*/  IMAD.MOV.U32 R10, RZ, RZ, R5 ;  /* 0x000000ffff0a7224 */ /* 0x000fe200078e0005 */
[----:B------:R-:W-:Y:S01]  /*19d70*/  PRMT R9, R9, 0x7610, R7 ;  /* 0x0000761009097816 */ /* 0x000fe20000000007 */
[----:B------:R-:W-:Y:S01]  /*19d80*/  IMAD.MOV.U32 R55, RZ, RZ, R54 ;  /* 0x000000ffff377224 */ /* 0x000fe200078e0036 */
[----:B------:R-:W-:Y:S02]  /*19d90*/  PRMT R103, R104, 0x7632, R103 ;  /* 0x0000763268677816 */ /* 0x000fe40000000067 */
.L_x_1907:
[----:B------:R-:W-:Y:S05]  /*19da0*/  BSYNC B1 ;  /* 0x0000000000017941 */ /* 0x000fea0003800000 */
.L_x_1905:
        /* <DEDUP_REMOVED lines=11> */
.L_x_1909:
[----:B------:R-:W-:Y:S01]  /*19e60*/  IMAD.MOV.U32 R5, RZ, RZ, R10 ;  /* 0x000000ffff057224 */ /* 0x000fe200078e000a */
[----:B------:R-:W-:Y:S01]  /*19e70*/  PRMT R7, R9, 0x7632, R7 ;  /* 0x0000763209077816 */ /* 0x000fe20000000007 */
[----:B------:R-:W-:Y:S01]  /*19e80*/  IMAD.MOV.U32 R54, RZ, RZ, R53 ;  /* 0x000000ffff367224 */ /* 0x000fe200078e0035 */
[----:B------:R-:W-:Y:S02]  /*19e90*/  PRMT R104, R104, 0x5410, R104 ;  /* 0x0000541068687816 */ /* 0x000fe40000000068 */
.L_x_1910:
[----:B------:R-:W-:Y:S05]  /*19ea0*/  BSYNC B1 ;  /* 0x0000000000017941 */ /* 0x000fea0003800000 */
.L_x_1908:
        /* <DEDUP_REMOVED lines=11> */
.L_x_1912:
[----:B------:R-:W-:Y:S01]  /*19f60*/  IMAD.MOV.U32 R10, RZ, RZ, R5 ;  /* 0x000000ffff0a7224 */ /* 0x000fe200078e0005 */
[----:B------:R-:W-:Y:S01]  /*19f70*/  PRMT R9, R7, 0x7610, R9 ;  /* 0x0000761007097816 */ /* 0x000fe20000000009 */
[----:B------:R-:W-:Y:S01]  /*19f80*/  IMAD.MOV.U32 R53, RZ, RZ, R52 ;  /* 0x000000ffff357224 */ /* 0x000fe200078e0034 */
[----:B------:R-:W-:Y:S02]  /*19f90*/  PRMT R104, R105, 0x7632, R104 ;  /* 0x0000763269687816 */ /* 0x000fe40000000068 */
.L_x_1913:
[----:B------:R-:W-:Y:S05]  /*19fa0*/  BSYNC B1 ;  /* 0x0000000000017941 */ /* 0x000fea0003800000 */
.L_x_1911:
        /* <DEDUP_REMOVED lines=11> */
.L_x_1915:
[----:B------:R-:W-:Y:S01]  /*1a060*/  IMAD.MOV.U32 R5, RZ, RZ, R10 ;  /* 0x000000ffff057224 */ /* 0x000fe200078e000a */
[----:B------:R-:W-:Y:S01]  /*1a070*/  PRMT R7, R7, 0x5410, R9 ;  /* 0x0000541007077816 */ /* 0x000fe20000000009 */
[----:B------:R-:W-:Y:S01]  /*1a080*/  IMAD.MOV.U32 R52, RZ, RZ, R59 ;  /* 0x000000ffff347224 */ /* 0x000fe200078e003b */
[----:B------:R-:W-:Y:S02]  /*1a090*/  PRMT R105, R105, 0x5410, R105 ;  /* 0x0000541069697816 */ /* 0x000fe40000000069 */
.L_x_1916:
[----:B------:R-:W-:Y:S05]  /*1a0a0*/  BSYNC B1 ;  /* 0x0000000000017941 */ /* 0x000fea0003800000 */
.L_x_1914:
        /* <DEDUP_REMOVED lines=11> */
.L_x_1918:
[----:B------:R-:W-:Y:S01]  /*1a160*/  IMAD.MOV.U32 R10, RZ, RZ, R5 ;  /* 0x000000ffff0a7224 */ /* 0x000fe200078e0005 */
[----:B------:R-:W-:Y:S01]  /*1a170*/  PRMT R9, R9, 0x7610, R7 ;  /* 0x0000761009097816 */ /* 0x000fe20000000007 */
[----:B------:R-:W-:Y:S01]  /*1a180*/  IMAD.MOV.U32 R59, RZ, RZ, R58 ;  /* 0x000000ffff3b7224 */ /* 0x000fe200078e003a */
[----:B------:R-:W-:Y:S02]  /*1a190*/  PRMT R105, R106, 0x7632, R105 ;  /* 0x000076326a697816 */ /* 0x000fe40000000069 */
.L_x_1919:
[----:B------:R-:W-:Y:S05]  /*1a1a0*/  BSYNC B1 ;  /* 0x0000000000017941 */ /* 0x000fea0003800000 */
.L_x_1917:
        /* <DEDUP_REMOVED lines=11> */
.L_x_1921:
[----:B------:R-:W-:Y:S01]  /*1a260*/  IMAD.MOV.U32 R5, RZ, RZ, R10 ;  /* 0x000000ffff057224 */ /* 0x000fe200078e000a */
[----:B------:R-:W-:Y:S01]  /*1a270*/  PRMT R7, R9, 0x7632, R7 ;  /* 0x0000763209077816 */ /* 0x000fe20000000007 */
[----:B------:R-:W-:Y:S01]  /*1a280*/  IMAD.MOV.U32 R58, RZ, RZ, R57 ;  /* 0x000000ffff3a7224 */ /* 0x000fe200078e0039 */
[----:B------:R-:W-:Y:S02]  /*1a290*/  PRMT R106, R106, 0x5410, R106 ;  /* 0x000054106a6a7816 */ /* 0x000fe4000000006a */
.L_x_1922:
[----:B------:R-:W-:Y:S05]  /*1a2a0*/  BSYNC B1 ;  /* 0x0000000000017941 */ /* 0x000fea0003800000 */
.L_x_1920:
        /* <DEDUP_REMOVED lines=11> */
.L_x_1924:
[----:B------:R-:W-:Y:S01]  /*1a360*/  IMAD.MOV.U32 R10, RZ, RZ, R5 ;  /* 0x000000ffff0a7224 */ /* 0x000fe200078e0005 */
[----:B------:R-:W-:Y:S01]  /*1a370*/  PRMT R9, R7, 0x7610, R9 ;  /* 0x0000761007097816 */ /* 0x000fe20000000009 */
[----:B------:R-:W-:Y:S01]  /*1a380*/  IMAD.MOV.U32 R57, RZ, RZ, R56 ;  /* 0x000000ffff397224 */ /* 0x000fe200078e0038 */
[----:B------:R-:W-:Y:S02]  /*1a390*/  PRMT R106, R107, 0x7632, R106 ;  /* 0x000076326b6a7816 */ /* 0x000fe4000000006a */
.L_x_1925:
[----:B------:R-:W-:Y:S05]  /*1a3a0*/  BSYNC B1 ;  /* 0x0000000000017941 */ /* 0x000fea0003800000 */
.L_x_1923:
        /* <DEDUP_REMOVED lines=11> */
.L_x_1927:
[----:B------:R-:W-:Y:S01]  /*1a460*/  IMAD.MOV.U32 R5, RZ, RZ, R10 ;  /* 0x000000ffff057224 */ /* 0x000fe200078e000a */
[----:B------:R-:W-:Y:S01]  /*1a470*/  PRMT R7, R7, 0x5410, R9 ;  /* 0x0000541007077816 */ /* 0x000fe20000000009 */
[----:B------:R-:W-:Y:S01]  /*1a480*/  IMAD.MOV.U32 R56, RZ, RZ, R63 ;  /* 0x000000ffff387224 */ /* 0x000fe200078e003f */
[----:B------:R-:W-:Y:S02]  /*1a490*/  PRMT R107, R107, 0x5410, R107 ;  /* 0x000054106b6b7816 */ /* 0x000fe4000000006b */
.L_x_1928:
[----:B------:R-:W-:Y:S05]  /*1a4a0*/  BSYNC B1 ;  /* 0x0000000000017941 */ /* 0x000fea0003800000 */
.L_x_1926:
        /* <DEDUP_REMOVED lines=11> */
.L_x_1930:
[----:B------:R-:W-:Y:S01]  /*1a560*/  IMAD.MOV.U32 R10, RZ, RZ, R5 ;  /* 0x000000ffff0a7224 */ /* 0x000fe200078e0005 */
[----:B------:R-:W-:Y:S01]  /*1a570*/  PRMT R9, R9, 0x7610, R7 ;  /* 0x0000761009097816 */ /* 0x000fe20000000007 */
[----:B------:R-:W-:Y:S01]  /*1a580*/  IMAD.MOV.U32 R63, RZ, RZ, R62 ;  /* 0x000000ffff3f7224 */ /* 0x000fe200078e003e */
[----:B------:R-:W-:Y:S02]  /*1a590*/  PRMT R107, R108, 0x7632, R107 ;  /* 0x000076326c6b7816 */ /* 0x000fe4000000006b */
.L_x_1931:
[----:B------:R-:W-:Y:S05]  /*1a5a0*/  BSYNC B1 ;  /* 0x0000000000017941 */ /* 0x000fea0003800000 */
.L_x_1929:
        /* <DEDUP_REMOVED lines=11> */
.L_x_1933:
[----:B------:R-:W-:Y:S01]  /*1a660*/  IMAD.MOV.U32 R5, RZ, RZ, R10 ;  /* 0x000000ffff057224 */ /* 0x000fe200078e000a */
[----:B------:R-:W-:Y:S01]  /*1a670*/  PRMT R7, R9, 0x7632, R7 ;  /* 0x0000763209077816 */ /* 0x000fe20000000007 */
[----:B------:R-:W-:Y:S01]  /*1a680*/  IMAD.MOV.U32 R62, RZ, RZ, R61 ;  /* 0x000000ffff3e7224 */ /* 0x000fe200078e003d */
[----:B------:R-:W-:Y:S02]  /*1a690*/  PRMT R108, R108, 0x5410, R108 ;  /* 0x000054106c6c7816 */ /* 0x000fe4000000006c */
.L_x_1934:
[----:B------:R-:W-:Y:S05]  /*1a6a0*/  BSYNC B1 ;  /* 0x0000000000017941 */ /* 0x000fea0003800000 */
.L_x_1932:
        /* <DEDUP_REMOVED lines=11> */
.L_x_1936:
[----:B------:R-:W-:Y:S01]  /*1a760*/  IMAD.MOV.U32 R10, RZ, RZ, R5 ;  /* 0x000000ffff0a7224 */ /* 0x000fe200078e0005 */
[----:B------:R-:W-:Y:S01]  /*1a770*/  PRMT R9, R7, 0x7610, R9 ;  /* 0x0000761007097816 */ /* 0x000fe20000000009 */
[----:B------:R-:W-:Y:S01]  /*1a780*/  IMAD.MOV.U32 R61, RZ, RZ, R60 ;  /* 0x000000ffff3d7224 */ /* 0x000fe200078e003c */
[----:B------:R-:W-:Y:S02]  /*1a790*/  PRMT R108, R109, 0x7632, R108 ;  /* 0x000076326d6c7816 */ /* 0x000fe4000000006c */
.L_x_1937:
[----:B------:R-:W-:Y:S05]  /*1a7a0*/  BSYNC B1 ;  /* 0x0000000000017941 */ /* 0x000fea0003800000 */
.L_x_1935:
        /* <DEDUP_REMOVED lines=11> */
.L_x_1939:
[----:B------:R-:W-:Y:S01]  /*1a860*/  IMAD.MOV.U32 R5, RZ, RZ, R10 ;  /* 0x000000ffff057224 */ /* 0x000fe200078e000a */
[----:B------:R-:W-:Y:S01]  /*1a870*/  PRMT R7, R7, 0x5410, R9 ;  /* 0x0000541007077816 */ /* 0x000fe20000000009 */
[----:B------:R-:W-:Y:S01]  /*1a880*/  IMAD.MOV.U32 R60, RZ, RZ, R67 ;  /* 0x000000ffff3c7224 */ /* 0x000fe200078e0043 */
[----:B------:R-:W-:Y:S02]  /*1a890*/  PRMT R109, R109, 0x5410, R109 ;  /* 0x000054106d6d7816 */ /* 0x000fe4000000006d */
.L_x_1940:
[----:B------:R-:W-:Y:S05]  /*1a8a0*/  BSYNC B1 ;  /* 0x0000000000017941 */ /* 0x000fea0003800000 */
.L_x_1938:
        /* <DEDUP_REMOVED lines=11> */
.L_x_1942:
[----:B------:R-:W-:Y:S01]  /*1a960*/  IMAD.MOV.U32 R10, RZ, RZ, R5 ;  /* 0x000000ffff0a7224 */ /* 0x000fe200078e0005 */
[----:B------:R-:W-:Y:S01]  /*1a970*/  PRMT R9, R9, 0x7610, R7 ;  /* 0x0000761009097816 */ /* 0x000fe20000000007 */
[----:B------:R-:W-:Y:S01]  /*1a980*/  IMAD.MOV.U32 R67, RZ, RZ, R66 ;  /* 0x000000ffff437224 */ /* 0x000fe200078e0042 */
[----:B------:R-:W-:Y:S02]  /*1a990*/  PRMT R109, R110, 0x7632, R109 ;  /* 0x000076326e6d7816 */ /* 0x000fe4000000006d */
.L_x_1943:
[----:B------:R-:W-:Y:S05]  /*1a9a0*/  BSYNC B1 ;  /* 0x0000000000017941 */ /* 0x000fea0003800000 */
.L_x_1941:
        /* <DEDUP_REMOVED lines=11> */
.L_x_1945:
[----:B------:R-:W-:Y:S01]  /*1aa60*/  IMAD.MOV.U32 R5, RZ, RZ, R10 ;  /* 0x000000ffff057224 */ /* 0x000fe200078e000a */
[----:B------:R-:W-:Y:S01]  /*1aa70*/  PRMT R7, R9, 0x7632, R7 ;  /* 0x0000763209077816 */ /* 0x000fe20000000007 */
[----:B------:R-:W-:Y:S01]  /*1aa80*/  IMAD.MOV.U32 R66, RZ, RZ, R65 ;  /* 0x000000ffff427224 */ /* 0x000fe200078e0041 */
[----:B------:R-:W-:Y:S02]  /*1aa90*/  PRMT R110, R110, 0x5410, R110 ;  /* 0x000054106e6e7816 */ /* 0x000fe4000000006e */
.L_x_1946:
[----:B------:R-:W-:Y:S05]  /*1aaa0*/  BSYNC B1 ;  /* 0x0000000000017941 */ /* 0x000fea0003800000 */
.L_x_1944:
        /* <DEDUP_REMOVED lines=11> */
.L_x_1948:
[----:B------:R-:W-:Y:S01]  /*1ab60*/  IMAD.MOV.U32 R10, RZ, RZ, R5 ;  /* 0x000000ffff0a7224 */ /* 0x000fe200078e0005 */
[----:B------:R-:W-:Y:S01]  /*1ab70*/  PRMT R9, R7, 0x7610, R9 ;  /* 0x0000761007097816 */ /* 0x000fe20000000009 */
[----:B------:R-:W-:Y:S01]  /*1ab80*/  IMAD.MOV.U32 R65, RZ, RZ, R64 ;  /* 0x000000ffff417224 */ /* 0x000fe200078e0040 */
[----:B------:R-:W-:Y:S02]  /*1ab90*/  PRMT R110, R111, 0x7632, R110 ;  /* 0x000076326f6e7816 */ /* 0x000fe4000000006e */
.L_x_1949:
[----:B------:R-:W-:Y:S05]  /*1aba0*/  BSYNC B1 ;  /* 0x0000000000017941 */ /* 0x000fea0003800000 */
.L_x_1947:
        /* <DEDUP_REMOVED lines=11> */
.L_x_1951:
[----:B------:R-:W-:Y:S01]  /*1ac60*/  IMAD.MOV.U32 R5, RZ, RZ, R10 ;  /* 0x000000ffff057224 */ /* 0x000fe200078e000a */
[----:B------:R-:W-:Y:S01]  /*1ac70*/  PRMT R7, R7, 0x5410, R9 ;  /* 0x0000541007077816 */ /* 0x000fe20000000009 */
[----:B------:R-:W-:Y:S01]  /*1ac80*/  IMAD.MOV.U32 R64, RZ, RZ, R71 ;  /* 0x000000ffff407224 */ /* 0x000fe200078e0047 */
[----:B------:R-:W-:Y:S02]  /*1ac90*/  PRMT R111, R111, 0x5410, R111 ;  /* 0x000054106f6f7816 */ /* 0x000fe4000000006f */
.L_x_1952:
[----:B------:R-:W-:Y:S05]  /*1aca0*/  BSYNC B1 ;  /* 0x0000000000017941 */ /* 0x000fea0003800000 */
.L_x_1950:
        /* <DEDUP_REMOVED lines=11> */
.L_x_1954:
[----:B------:R-:W-:Y:S01]  /*1ad60*/  IMAD.MOV.U32 R10, RZ, RZ, R5 ;  /* 0x000000ffff0a7224 */ /* 0x000fe200078e0005 */
[----:B------:R-:W-:Y:S01]  /*1ad70*/  PRMT R9, R9, 0x7610, R7 ;  /* 0x0000761009097816 */ /* 0x000fe20000000007 */
[----:B------:R-:W-:Y:S01]  /*1ad80*/  IMAD.MOV.U32 R71, RZ, RZ, R70 ;  /* 0x000000ffff477224 */ /* 0x000fe200078e0046 */
[----:B------:R-:W-:Y:S02]  /*1ad90*/  PRMT R111, R112, 0x7632, R111 ;  /* 0x00007632706f7816 */ /* 0x000fe4000000006f */
.L_x_1955:
[----:B------:R-:W-:Y:S05]  /*1ada0*/  BSYNC B1 ;  /* 0x0000000000017941 */ /* 0x000fea0003800000 */
.L_x_1953:
        /* <DEDUP_REMOVED lines=11> */
.L_x_1957:
[----:B------:R-:W-:Y:S01]  /*1ae60*/  IMAD.MOV.U32 R5, RZ, RZ, R10 ;  /* 0x000000ffff057224 */ /* 0x000fe200078e000a */
[----:B------:R-:W-:Y:S01]  /*1ae70*/  PRMT R7, R9, 0x7632, R7 ;  /* 0x0000763209077816 */ /* 0x000fe20000000007 */
[----:B------:R-:W-:Y:S01]  /*1ae80*/  IMAD.MOV.U32 R70, RZ, RZ, R69 ;  /* 0x000000ffff467224 */ /* 0x000fe200078e0045 */
[----:B------:R-:W-:Y:S02]  /*1ae90*/  PRMT R112, R112, 0x5410, R112 ;  /* 0x0000541070707816 */ /* 0x000fe40000000070 */
.L_x_1958:
[----:B------:R-:W-:Y:S05]  /*1aea0*/  BSYNC B1 ;  /* 0x0000000000017941 */ /* 0x000fea0003800000 */
.L_x_1956:
        /* <DEDUP_REMOVED lines=11> */
.L_x_1960:
[----:B------:R-:W-:Y:S01]  /*1af60*/  IMAD.MOV.U32 R10, RZ, RZ, R5 ;  /* 0x000000ffff0a7224 */ /* 0x000fe200078e0005 */
[----:B------:R-:W-:Y:S01]  /*1af70*/  PRMT R9, R7, 0x7610, R9 ;  /* 0x0000761007097816 */ /* 0x000fe20000000009 */
[----:B------:R-:W-:Y:S01]  /*1af80*/  IMAD.MOV.U32 R69, RZ, RZ, R68 ;  /* 0x000000ffff457224 */ /* 0x000fe200078e0044 */
[----:B------:R-:W-:Y:S02]  /*1af90*/  PRMT R112, R113, 0x7632, R112 ;  /* 0x0000763271707816 */ /* 0x000fe40000000070 */
.L_x_1961:
[----:B------:R-:W-:Y:S05]  /*1afa0*/  BSYNC B1 ;  /* 0x0000000000017941 */ /* 0x000fea0003800000 */
.L_x_1959:
        /* <DEDUP_REMOVED lines=11> */
.L_x_1963:
[----:B------:R-:W-:Y:S01]  /*1b060*/  IMAD.MOV.U32 R5, RZ, RZ, R10 ;  /* 0x000000ffff057224 */ /* 0x000fe200078e000a */
[----:B------:R-:W-:Y:S01]  /*1b070*/  PRMT R7, R7, 0x5410, R9 ;  /* 0x0000541007077816 */ /* 0x000fe20000000009 */
[----:B------:R-:W-:Y:S01]  /*1b080*/  IMAD.MOV.U32 R68, RZ, RZ, R75 ;  /* 0x000000ffff447224 */ /* 0x000fe200078e004b */
[----:B------:R-:W-:Y:S02]  /*1b090*/  PRMT R113, R113, 0x5410, R113 ;  /* 0x0000541071717816 */ /* 0x000fe40000000071 */
.L_x_1964:
[----:B------:R-:W-:Y:S05]  /*1b0a0*/  BSYNC B1 ;  /* 0x0000000000017941 */ /* 0x000fea0003800000 */
.L_x_1962:
        /* <DEDUP_REMOVED lines=11> */
.L_x_1966:
[----:B------:R-:W-:Y:S01]  /*1b160*/  IMAD.MOV.U32 R10, RZ, RZ, R5 ;  /* 0x000000ffff0a7224 */ /* 0x000fe200078e0005 */
[----:B------:R-:W-:Y:S01]  /*1b170*/  PRMT R9, R9, 0x7610, R7 ;  /* 0x0000761009097816 */ /* 0x000fe20000000007 */
[----:B------:R-:W-:Y:S01]  /*1b180*/  IMAD.MOV.U32 R75, RZ, RZ, R74 ;  /* 0x000000ffff4b7224 */ /* 0x000fe200078e004a */
[----:B------:R-:W-:Y:S02]  /*1b190*/  PRMT R113, R114, 0x7632, R113 ;  /* 0x0000763272717816 */ /* 0x000fe40000000071 */
.L_x_1967:
[----:B------:R-:W-:Y:S05]  /*1b1a0*/  BSYNC B1 ;  /* 0x0000000000017941 */ /* 0x000fea0003800000 */
.L_x_1965:
        /* <DEDUP_REMOVED lines=11> */
.L_x_1969:
[----:B------:R-:W-:Y:S01]  /*1b260*/  IMAD.MOV.U32 R5, RZ, RZ, R10 ;  /* 0x000000ffff057224 */ /* 0x000fe200078e000a */
[----:B------:R-:W-:Y:S01]  /*1b270*/  PRMT R7, R9, 0x7632, R7 ;  /* 0x0000763209077816 */ /* 0x000fe20000000007 */
[----:B------:R-:W-:Y:S01]  /*1b280*/  IMAD.MOV.U32 R74, RZ, RZ, R73 ;  /* 0x000000ffff4a7224 */ /* 0x000fe200078e0049 */
[----:B------:R-:W-:Y:S02]  /*1b290*/  PRMT R114, R114, 0x5410, R114 ;  /* 0x0000541072727816 */ /* 0x000fe40000000072 */
.L_x_1970:
[----:B------:R-:W-:Y:S05]  /*1b2a0*/  BSYNC B1 ;  /* 0x0000000000017941 */ /* 0x000fea0003800000 */
.L_x_1968:
        /* <DEDUP_REMOVED lines=11> */
.L_x_1972:
[----:B------:R-:W-:Y:S01]  /*1b360*/  IMAD.MOV.U32 R10, RZ, RZ, R5 ;  /* 0x000000ffff0a7224 */ /* 0x000fe200078e0005 */
[----:B------:R-:W-:Y:S01]  /*1b370*/  PRMT R9, R7, 0x7610, R9 ;  /* 0x0000761007097816 */ /* 0x000fe20000000009 */
[----:B------:R-:W-:Y:S01]  /*1b380*/  IMAD.MOV.U32 R73, RZ, RZ, R72 ;  /* 0x000000ffff497224 */ /* 0x000fe200078e0048 */
[----:B------:R-:W-:Y:S02]  /*1b390*/  PRMT R114, R115, 0x7632, R114 ;  /* 0x0000763273727816 */ /* 0x000fe40000000072 */
.L_x_1973:
[----:B------:R-:W-:Y:S05]  /*1b3a0*/  BSYNC B1 ;  /* 0x0000000000017941 */ /* 0x000fea0003800000 */
.L_x_1971:
        /* <DEDUP_REMOVED lines=11> */
.L_x_1975:
[----:B------:R-:W-:Y:S01]  /*1b460*/  IMAD.MOV.U32 R5, RZ, RZ, R10 ;  /* 0x000000ffff057224 */ /* 0x000fe200078e000a */
[----:B------:R-:W-:Y:S01]  /*1b470*/  PRMT R7, R7, 0x5410, R9 ;  /* 0x0000541007077816 */ /* 0x000fe20000000009 */
[----:B------:R-:W-:Y:S01]  /*1b480*/  IMAD.MOV.U32 R72, RZ, RZ, R79 ;  /* 0x000000ffff487224 */ /* 0x000fe200078e004f */
[----:B------:R-:W-:Y:S02]  /*1b490*/  PRMT R115, R115, 0x5410, R115 ;  /* 0x0000541073737816 */ /* 0x000fe40000000073 */
.L_x_1976:
[----:B------:R-:W-:Y:S05]  /*1b4a0*/  BSYNC B1 ;  /* 0x0000000000017941 */ /* 0x000fea0003800000 */
.L_x_1974:
        /* <DEDUP_REMOVED lines=11> */
.L_x_1978:
[----:B------:R-:W-:Y:S01]  /*1b560*/  IMAD.MOV.U32 R10, RZ, RZ, R5 ;  /* 0x000000ffff0a7224 */ /* 0x000fe200078e0005 */
[----:B------:R-:W-:Y:S01]  /*1b570*/  PRMT R9, R9, 0x7610, R7 ;  /* 0x0000761009097816 */ /* 0x000fe20000000007 */
[----:B------:R-:W-:Y:S01]  /*1b580*/  IMAD.MOV.U32 R79, RZ, RZ, R78 ;  /* 0x000000ffff4f7224 */ /* 0x000fe200078e004e */
[----:B------:R-:W-:Y:S02]  /*1b590*/  PRMT R115, R116, 0x7632, R115 ;  /* 0x0000763274737816 */ /* 0x000fe40000000073 */
.L_x_1979:
[----:B------:R-:W-:Y:S05]  /*1b5a0*/  BSYNC B1 ;  /* 0x0000000000017941 */ /* 0x000fea0003800000 */
.L_x_1977:
        /* <DEDUP_REMOVED lines=11> */
.L_x_1981:
[----:B------:R-:W-:Y:S01]  /*1b660*/  IMAD.MOV.U32 R5, RZ, RZ, R10 ;  /* 0x000000ffff057224 */ /* 0x000fe200078e000a */
[----:B------:R-:W-:Y:S01]  /*1b670*/  PRMT R7, R9, 0x7632, R7 ;  /* 0x0000763209077816 */ /* 0x000fe20000000007 */
[----:B------:R-:W-:Y:S01]  /*1b680*/  IMAD.MOV.U32 R78, RZ, RZ, R77 ;  /* 0x000000ffff4e7224 */ /* 0x000fe200078e004d */
[----:B------:R-:W-:Y:S02]  /*1b690*/  PRMT R116, R116, 0x5410, R116 ;  /* 0x0000541074747816 */ /* 0x000fe40000000074 */
.L_x_1982:
[----:B------:R-:W-:Y:S05]  /*1b6a0*/  BSYNC B1 ;  /* 0x0000000000017941 */ /* 0x000fea0003800000 */
.L_x_1980:
        /* <DEDUP_REMOVED lines=11> */
.L_x_1984:
[----:B------:R-:W-:Y:S01]  /*1b760*/  IMAD.MOV.U32 R10, RZ, RZ, R5 ;  /* 0x000000ffff0a7224 */ /* 0x000fe200078e0005 */
[----:B------:R-:W-:Y:S01]  /*1b770*/  PRMT R9, R7, 0x7610, R9 ;  /* 0x0000761007097816 */ /* 0x000fe20000000009 */
[----:B------:R-:W-:Y:S01]  /*1b780*/  IMAD.MOV.U32 R77, RZ, RZ, R76 ;  /* 0x000000ffff4d7224 */ /* 0x000fe200078e004c */
[----:B------:R-:W-:Y:S02]  /*1b790*/  PRMT R116, R117, 0x7632, R116 ;  /* 0x0000763275747816 */ /* 0x000fe40000000074 */
.L_x_1985:
[----:B------:R-:W-:Y:S05]  /*1b7a0*/  BSYNC B1 ;  /* 0x0000000000017941 */ /* 0x000fea0003800000 */
.L_x_1983:
        /* <DEDUP_REMOVED lines=11> */
.L_x_1987:
[----:B------:R-:W-:Y:S01]  /*1b860*/  IMAD.MOV.U32 R5, RZ, RZ, R10 ;  /* 0x000000ffff057224 */ /* 0x000fe200078e000a */
[----:B------:R-:W-:Y:S01]  /*1b870*/  PRMT R7, R7, 0x5410, R9 ;  /* 0x0000541007077816 */ /* 0x000fe20000000009 */
[----:B------:R-:W-:Y:S01]  /*1b880*/  IMAD.MOV.U32 R76, RZ, RZ, R83 ;  /* 0x000000ffff4c7224 */ /* 0x000fe200078e0053 */
[----:B------:R-:W-:Y:S02]  /*1b890*/  PRMT R117, R117, 0x5410, R117 ;  /* 0x0000541075757816 */ /* 0x000fe40000000075 */
.L_x_1988:
[----:B------:R-:W-:Y:S05]  /*1b8a0*/  BSYNC B1 ;  /* 0x0000000000017941 */ /* 0x000fea0003800000 */
.L_x_1986:
        /* <DEDUP_REMOVED lines=11> */
.L_x_1990:
[----:B------:R-:W-:Y:S01]  /*1b960*/  IMAD.MOV.U32 R10, RZ, RZ, R5 ;  /* 0x000000ffff0a7224 */ /* 0x000fe200078e0005 */
[----:B------:R-:W-:Y:S01]  /*1b970*/  PRMT R9, R9, 0x7610, R7 ;  /* 0x0000761009097816 */ /* 0x000fe20000000007 */
[----:B------:R-:W-:Y:S01]  /*1b980*/  IMAD.MOV.U32 R83, RZ, RZ, R82 ;  /* 0x000000ffff537224 */ /* 0x000fe200078e0052 */
[----:B------:R-:W-:Y:S02]  /*1b990*/  PRMT R117, R118, 0x7632, R117 ;  /* 0x0000763276757816 */ /* 0x000fe40000000075 */
.L_x_1991:
[----:B------:R-:W-:Y:S05]  /*1b9a0*/  BSYNC B1 ;  /* 0x0000000000017941 */ /* 0x000fea0003800000 */
.L_x_1989:
        /* <DEDUP_REMOVED lines=11> */
.L_x_1993:
[----:B------:R-:W-:Y:S01]  /*1ba60*/  IMAD.MOV.U32 R5, RZ, RZ, R10 ;  /* 0x000000ffff057224 */ /* 0x000fe200078e000a */
[----:B------:R-:W-:Y:S01]  /*1ba70*/  PRMT R7, R9, 0x7632, R7 ;  /* 0x0000763209077816 */ /* 0x000fe20000000007 */
[----:B------:R-:W-:Y:S01]  /*1ba80*/  IMAD.MOV.U32 R82, RZ, RZ, R81 ;  /* 0x000000ffff527224 */ /* 0x000fe200078e0051 */
[----:B------:R-:W-:Y:S02]  /*1ba90*/  PRMT R118, R118, 0x5410, R118 ;  /* 0x0000541076767816 */ /* 0x000fe40000000076 */
.L_x_1994:
[----:B------:R-:W-:Y:S05]  /*1baa0*/  BSYNC B1 ;  /* 0x0000000000017941 */ /* 0x000fea0003800000 */
.L_x_1992:
        /* <DEDUP_REMOVED lines=11> */
.L_x_1996:
[----:B------:R-:W-:Y:S01]  /*1bb60*/  IMAD.MOV.U32 R10, RZ, RZ, R5 ;  /* 0x000000ffff0a7224 */ /* 0x000fe200078e0005 */
[----:B------:R-:W-:Y:S01]  /*1bb70*/  PRMT R9, R7, 0x7610, R9 ;  /* 0x0000761007097816 */ /* 0x000fe20000000009 */
[----:B------:R-:W-:Y:S01]  /*1bb80*/  IMAD.MOV.U32 R81, RZ, RZ, R80 ;  /* 0x000000ffff517224 */ /* 0x000fe200078e0050 */
[----:B------:R-:W-:Y:S02]  /*1bb90*/  PRMT R118, R119, 0x7632, R118 ;  /* 0x0000763277767816 */ /* 0x000fe40000000076 */
.L_x_1997:
[----:B------:R-:W-:Y:S05]  /*1bba0*/  BSYNC B1 ;  /* 0x0000000000017941 */ /* 0x000fea0003800000 */
.L_x_1995:
        /* <DEDUP_REMOVED lines=11> */
.L_x_1999:
[----:B------:R-:W-:Y:S01]  /*1bc60*/  IMAD.MOV.U32 R5, RZ, RZ, R10 ;  /* 0x000000ffff057224 */ /* 0x000fe200078e000a */
[----:B------:R-:W-:Y:S01]  /*1bc70*/  PRMT R11, R9, 0x7610, R11 ;  /* 0x00007610090b7816 */ /* 0x000fe2000000000b */
[----:B------:R-:W-:Y:S01]  /*1bc80*/  IMAD.MOV.U32 R80, RZ, RZ, R89 ;  /* 0x000000ffff507224 */ /* 0x000fe200078e0059 */
[----:B------:R-:W-:Y:S02]  /*1bc90*/  PRMT R119, R119, 0x5410, R119 ;  /* 0x0000541077777816 */ /* 0x000fe40000000077 */
.L_x_2000:
[----:B------:R-:W-:Y:S05]  /*1bca0*/  BSYNC B1 ;  /* 0x0000000000017941 */ /* 0x000fea0003800000 */
.L_x_1998:
        /* <DEDUP_REMOVED lines=11> */
.L_x_2002:
[----:B------:R-:W-:Y:S01]  /*1bd60*/  IMAD.MOV.U32 R7, RZ, RZ, R5 ;  /* 0x000000ffff077224 */ /* 0x000fe200078e0005 */
[----:B------:R-:W-:Y:S01]  /*1bd70*/  PRMT R9, R11, 0x7610, R9 ;  /* 0x000076100b097816 */ /* 0x000fe20000000009 */
[----:B------:R-:W-:Y:S01]  /*1bd80*/  IMAD.MOV.U32 R89, RZ, RZ, R88 ;  /* 0x000000ffff597224 */ /* 0x000fe200078e0058 */
[----:B------:R-:W-:Y:S02]  /*1bd90*/  PRMT R119, R21, 0x7632, R119 ;  /* 0x0000763215777816 */ /* 0x000fe40000000077 */
.L_x_2003:
[----:B------:R-:W-:Y:S05]  /*1bda0*/  BSYNC B1 ;  /* 0x0000000000017941 */ /* 0x000fea0003800000 */
.L_x_2001:
        /* <DEDUP_REMOVED lines=11> */
.L_x_2005:
[----:B------:R-:W-:Y:S01]  /*1be60*/  PRMT R21, R21, 0x5410, R21 ;  /* 0x0000541015157816 */ /* 0x000fe20000000015 */
[----:B------:R-:W-:Y:S01]  /*1be70*/  IMAD.MOV.U32 R88, RZ, RZ, R2 ;  /* 0x000000ffff587224 */ /* 0x000fe200078e0002 */
[----:B------:R-:W-:Y:S01]  /*1be80*/  PRMT R9, R9, 0x5410, R9 ;  /* 0x0000541009097816 */ /* 0x000fe20000000009 */
[--C-:B------:R-:W-:Y:S02]  /*1be90*/  IMAD.MOV.U32 R5, RZ, RZ, R7.reuse ;  /* 0x000000ffff057224 */ /* 0x100fe400078e0007 */
[----:B------:R-:W-:Y:S01]  /*1bea0*/  IMAD.MOV.U32 R2, RZ, RZ, R7 ;  /* 0x000000ffff027224 */ /* 0x000fe200078e0007 */
[----:B------:R-:W-:Y:S02]  /*1beb0*/  PRMT R21, R9, 0x7610, R21 ;  /* 0x0000761009157816 */ /* 0x000fe40000000015 */
.L_x_2006:
[----:B------:R-:W-:Y:S05]  /*1bec0*/  BSYNC B1 ;  /* 0x0000000000017941 */ /* 0x000fea0003800000 */
.L_x_2004:
[----:B------:R-:W-:Y:S02]  /*1bed0*/  IADD3 R6, R6, 0x4, RZ ;  /* 0x0000000406067810 */ /* 0x000fe40007ffe0ff */
[----:B------:R-:W-:Y:S01]  /*1bee0*/  IADD3 R4, R4, 0x2, RZ ;  /* 0x0000000204047810 */ /* 0x000fe20007ffe0ff */
[----:B------:R-:W-:Y:S01]  /*1bef0*/  @!P1 CALL.REL.NOINC `(.L_x_2007) ;  /* 0x0000001000009944 */ /* 0x000fe20003c00000 */
[----:B------:R-:W-:Y:S05]  /*1bf00*/  BRA `(.L_x_2008) ;  /* 0xffffc01000007947 */ /* 0x000fea000383ffff */
.L_x_2007:
[----:B------:R-:W-:Y:S01]  /*1bf10*/  PRMT R21, R9, 0x7632, R21 ;  /* 0x0000763209157816 */ /* 0x000fe20000000015 */
[----:B------:R-:W-:-:S02]  /*1bf20*/  IMAD.MOV.U32 R2, RZ, RZ, R5 ;  /* 0x000000ffff027224 */ /* 0x000fc400078e0005 */
.L_x_1817:
[----:B------:R-:W-:Y:S05]  /*1bf30*/  BSYNC B0 ;  /* 0x0000000000007941 */ /* 0x000fea0003800000 */
.L_x_1816:
        /* <DEDUP_REMOVED lines=149> */
[----:B-----5:R0:W-:Y:S04]  /*1c890*/  STL.64 [R1+0x178], R84 ;  /* 0x0001785401007387 */ /* 0x0201e80000100a00 */
[----:B------:R-:W1:Y:S01]  /*1c8a0*/  S2R R86, SR_LANEID ;  /* 0x0000000000567919 */ /* 0x000e620000000000 */
[----:B------:R-:W-:Y:S05]  /*1c8b0*/  @P0 BRA `(.L_x_2010) ;  /* 0x0000402000000947 */ /* 0x000fea0003800000 */
[----:B0-----:R-:W-:-:S04]  /*1c8c0*/  IMAD.MOV.U32 R4, RZ, RZ, RZ ;  /* 0x000000ffff047224 */ /* 0x001fc800078e00ff */
.L_x_2201:
[C-C-:B------:R-:W-:Y:S02]  /*1c8d0*/  IMAD R3, R4.reuse, 0x4, R1.reuse ;  /* 0x0000000404037824 */ /* 0x140fe400078e0201 */
[----:B------:R-:W-:-:S04]  /*1c8e0*/  IMAD R5, R4, 0x2, R1 ;  /* 0x0000000204057824 */ /* 0x000fc800078e0201 */
        /* <DEDUP_REMOVED lines=20> */
.L_x_2012:
[----:B------:R-:W-:Y:S01]  /*1ca30*/  IMAD.MOV.U32 R3, RZ, RZ, R20 ;  /* 0x000000ffff037224 */ /* 0x000fe200078e0014 */
[C---:B------:R-:W-:Y:S01]  /*1ca40*/  PRMT R5, R98.reuse, 0x7632, R5 ;  /* 0x0000763262057816 */ /* 0x040fe20000000005 */
[----:B------:R-:W-:Y:S01]  /*1ca50*/  IMAD.MOV.U32 R20, RZ, RZ, R27 ;  /* 0x000000ffff147224 */ /* 0x000fe200078e001b */
[----:B------:R-:W-:Y:S02]  /*1ca60*/  PRMT R98, R98, 0x5410, R98 ;  /* 0x0000541062627816 */ /* 0x000fe40000000062 */
.L_x_2013:
[----:B------:R-:W-:Y:S05]  /*1ca70*/  BSYNC B1 ;  /* 0x0000000000017941 */ /* 0x000fea0003800000 */
.L_x_2011:
        /* <DEDUP_REMOVED lines=11> */
.L_x_2015:
[----:B------:R-:W-:Y:S01]  /*1cb30*/  IMAD.MOV.U32 R6, RZ, RZ, R3 ;  /* 0x000000ffff067224 */ /* 0x000fe200078e0003 */
[----:B------:R-:W-:Y:S01]  /*1cb40*/  PRMT R7, R5, 0x7610, R7 ;  /* 0x0000761005077816 */ /* 0x000fe20000000007 */
[----:B------:R-:W-:Y:S01]  /*1cb50*/  IMAD.MOV.U32 R27, RZ, RZ, R26 ;  /* 0x000000ffff1b7224 */ /* 0x000fe200078e001a */
[----:B------:R-:W-:Y:S02]  /*1cb60*/  PRMT R98, R97, 0x7632, R98 ;  /* 0x0000763261627816 */ /* 0x000fe40000000062 */
.L_x_2016:
[----:B------:R-:W-:Y:S05]  /*1cb70*/  BSYNC B1 ;  /* 0x0000000000017941 */ /* 0x000fea0003800000 */
.L_x_2014:
        /* <DEDUP_REMOVED lines=11> */
.L_x_2018:
[----:B------:R-:W-:Y:S01]  /*1cc30*/  IMAD.MOV.U32 R3, RZ, RZ, R6 ;  /* 0x000000ffff037224 */ /* 0x000fe200078e0006 */
[----:B------:R-:W-:Y:S01]  /*1cc40*/  PRMT R5, R5, 0x5410, R7 ;  /* 0x0000541005057816 */ /* 0x000fe20000000007 */
[----:B------:R-:W-:Y:S01]  /*1cc50*/  IMAD.MOV.U32 R26, RZ, RZ, R25 ;  /* 0x000000ffff1a7224 */ /* 0x000fe200078e0019 */
[----:B------:R-:W-:Y:S02]  /*1cc60*/  PRMT R97, R97, 0x5410, R97 ;  /* 0x0000541061617816 */ /* 0x000fe40000000061 */
.L_x_2019:
[----:B------:R-:W-:Y:S05]  /*1cc70*/  BSYNC B1 ;  /* 0x0000000000017941 */ /* 0x000fea0003800000 */
.L_x_2017:
        /* <DEDUP_REMOVED lines=11> */
.L_x_2021:
[----:B------:R-:W-:Y:S01]  /*1cd30*/  IMAD.MOV.U32 R6, RZ, RZ, R3 ;  /* 0x000000ffff067224 */ /* 0x000fe200078e0003 */
[----:B------:R-:W-:Y:S01]  /*1cd40*/  PRMT R7, R7, 0x7610, R5 ;  /* 0x0000761007077816 */ /* 0x000fe20000000005 */
[----:B------:R-:W-:Y:S01]  /*1cd50*/  IMAD.MOV.U32 R25, RZ, RZ, R24 ;  /* 0x000000ffff197224 */ /* 0x000fe200078e0018 */
[----:B------:R-:W-:Y:S02]  /*1cd60*/  PRMT R97, R96, 0x7632, R97 ;  /* 0x0000763260617816 */ /* 0x000fe40000000061 */
.L_x_2022:
[----:B------:R-:W-:Y:S05]  /*1cd70*/  BSYNC B1 ;  /* 0x0000000000017941 */ /* 0x000fea0003800000 */
.L_x_2020:
        /* <DEDUP_REMOVED lines=11> */
.L_x_2024:
[----:B------:R-:W-:Y:S01]  /*1ce30*/  IMAD.MOV.U32 R3, RZ, RZ, R6 ;  /* 0x000000ffff037224 */ /* 0x000fe200078e0006 */
[----:B------:R-:W-:Y:S01]  /*1ce40*/  PRMT R5, R7, 0x7632, R5 ;  /* 0x0000763207057816 */ /* 0x000fe20000000005 */
[----:B------:R-:W-:Y:S01]  /*1ce50*/  IMAD.MOV.U32 R24, RZ, RZ, R31 ;  /* 0x000000ffff187224 */ /* 0x000fe200078e001f */
[----:B------:R-:W-:Y:S02]  /*1ce60*/  PRMT R96, R96, 0x5410, R96 ;  /* 0x0000541060607816 */ /* 0x000fe40000000060 */
.L_x_2025:
[----:B------:R-:W-:Y:S05]  /*1ce70*/  BSYNC B1 ;  /* 0x0000000000017941 */ /* 0x000fea0003800000 */
.L_x_2023:
        /* <DEDUP_REMOVED lines=11> */
.L_x_2027:
[----:B------:R-:W-:Y:S01]  /*1cf30*/  IMAD.MOV.U32 R6, RZ, RZ, R3 ;  /* 0x000000ffff067224 */ /* 0x000fe200078e0003 */
[----:B------:R-:W-:Y:S01]  /*1cf40*/  PRMT R7, R5, 0x7610, R7 ;  /* 0x0000761005077816 */ /* 0x000fe20000000007 */
[----:B------:R-:W-:Y:S01]  /*1cf50*/  IMAD.MOV.U32 R31, RZ, RZ, R30 ;  /* 0x000000ffff1f7224 */ /* 0x000fe200078e001e */
[----:B------:R-:W-:Y:S02]  /*1cf60*/  PRMT R96, R95, 0x7632, R96 ;  /* 0x000076325f607816 */ /* 0x000fe40000000060 */
.L_x_2028:
[----:B------:R-:W-:Y:S05]  /*1cf70*/  BSYNC B1 ;  /* 0x0000000000017941 */ /* 0x000fea0003800000 */
.L_x_2026:
        /* <DEDUP_REMOVED lines=11> */
.L_x_2030:
[----:B------:R-:W-:Y:S01]  /*1d030*/  IMAD.MOV.U32 R3, RZ, RZ, R6 ;  /* 0x000000ffff037224 */ /* 0x000fe200078e0006 */
[----:B------:R-:W-:Y:S01]  /*1d040*/  PRMT R5, R5, 0x5410, R7 ;  /* 0x0000541005057816 */ /* 0x000fe20000000007 */
[----:B------:R-:W-:Y:S01]  /*1d050*/  IMAD.MOV.U32 R30, RZ, RZ, R29 ;  /* 0x000000ffff1e7224 */ /* 0x000fe200078e001d */
[----:B------:R-:W-:Y:S02]  /*1d060*/  PRMT R95, R95, 0x5410, R95 ;  /* 0x000054105f5f7816 */ /* 0x000fe4000000005f */
.L_x_2031:
[----:B------:R-:W-:Y:S05]  /*1d070*/  BSYNC B1 ;  /* 0x0000000000017941 */ /* 0x000fea0003800000 */
.L_x_2029:
        /* <DEDUP_REMOVED lines=11> */
.L_x_2033:
[----:B------:R-:W-:Y:S01]  /*1d130*/  IMAD.MOV.U32 R6, RZ, RZ, R3 ;  /* 0x000000ffff067224 */ /* 0x000fe200078e0003 */
[----:B------:R-:W-:Y:S01]  /*1d140*/  PRMT R7, R7, 0x7610, R5 ;  /* 0x0000761007077816 */ /* 0x000fe20000000005 */
[----:B------:R-:W-:Y:S01]  /*1d150*/  IMAD.MOV.U32 R29, RZ, RZ, R28 ;  /* 0x000000ffff1d7224 */ /* 0x000fe200078e001c */
[----:B------:R-:W-:Y:S02]  /*1d160*/  PRMT R95, R94, 0x7632, R95 ;  /* 0x000076325e5f7816 */ /* 0x000fe4000000005f */
.L_x_2034:
[----:B------:R-:W-:Y:S05]  /*1d170*/  BSYNC B1 ;  /* 0x0000000000017941 */ /* 0x000fea0003800000 */
.L_x_2032:
        /* <DEDUP_REMOVED lines=11> */
.L_x_2036:
[----:B------:R-:W-:Y:S01]  /*1d230*/  IMAD.MOV.U32 R3, RZ, RZ, R6 ;  /* 0x000000ffff037224 */ /* 0x000fe200078e0006 */
[----:B------:R-:W-:Y:S01]  /*1d240*/  PRMT R5, R7, 0x7632, R5 ;  /* 0x0000763207057816 */ /* 0x000fe20000000005 */
[----:B------:R-:W-:Y:S01]  /*1d250*/  IMAD.MOV.U32 R28, RZ, RZ, R35 ;  /* 0x000000ffff1c7224 */ /* 0x000fe200078e0023 */
[----:B------:R-:W-:Y:S02]  /*1d260*/  PRMT R94, R94, 0x5410, R94 ;  /* 0x000054105e5e7816 */ /* 0x000fe4000000005e */
.L_x_2037:
[----:B------:R-:W-:Y:S05]  /*1d270*/  BSYNC B1 ;  /* 0x0000000000017941 */ /* 0x000fea0003800000 */
.L_x_2035:
        /* <DEDUP_REMOVED lines=11> */
.L_x_2039:
[----:B------:R-:W-:Y:S01]  /*1d330*/  IMAD.MOV.U32 R6, RZ, RZ, R3 ;  /* 0x000000ffff067224 */ /* 0x000fe200078e0003 */
[----:B------:R-:W-:Y:S01]  /*1d340*/  PRMT R7, R5, 0x7610, R7 ;  /* 0x0000761005077816 */ /* 0x000fe20000000007 */
[----:B------:R-:W-:Y:S01]  /*1d350*/  IMAD.MOV.U32 R35, RZ, RZ, R34 ;  /* 0x000000ffff237224 */ /* 0x000fe200078e0022 */
[----:B------:R-:W-:Y:S02]  /*1d360*/  PRMT R94, R93, 0x7632, R94 ;  /* 0x000076325d5e7816 */ /* 0x000fe4000000005e */
.L_x_2040:
[----:B------:R-:W-:Y:S05]  /*1d370*/  BSYNC B1 ;  /* 0x0000000000017941 */ /* 0x000fea0003800000 */
.L_x_2038:
        /* <DEDUP_REMOVED lines=11> */
.L_x_2042:
[----:B------:R-:W-:Y:S01]  /*1d430*/  IMAD.MOV.U32 R3, RZ, RZ, R6 ;  /* 0x000000ffff037224 */ /* 0x000fe200078e0006 */
[----:B------:R-:W-:Y:S01]  /*1d440*/  PRMT R5, R5, 0x5410, R7 ;  /* 0x0000541005057816 */ /* 0x000fe20000000007 */
[----:B------:R-:W-:Y:S01]  /*1d450*/  IMAD.MOV.U32 R34, RZ, RZ, R33 ;  /* 0x000000ffff227224 */ /* 0x000fe200078e0021 */
[----:B------:R-:W-:Y:S02]  /*1d460*/  PRMT R93, R93, 0x5410, R93 ;  /* 0x000054105d5d7816 */ /* 0x000fe4000000005d */
.L_x_2043:
[----:B------:R-:W-:Y:S05]  /*1d470*/  BSYNC B1 ;  /* 0x0000000000017941 */ /* 0x000fea0003800000 */
.L_x_2041:
        /* <DEDUP_REMOVED lines=11> */
.L_x_2045:
[----:B------:R-:W-:Y:S01]  /*1d530*/  IMAD.MOV.U32 R6, RZ, RZ, R3 ;  /* 0x000000ffff067224 */ /* 0x000fe200078e0003 */
[----:B------:R-:W-:Y:S01]  /*1d540*/  PRMT R5, R5, 0x7632, R5 ;  /* 0x0000763205057816 */ /* 0x000fe20000000005 */
[----:B------:R-:W-:Y:S01]  /*1d550*/  IMAD.MOV.U32 R33, RZ, RZ, R32 ;  /* 0x000000ffff217224 */ /* 0x000fe200078e0020 */
[----:B------:R-:W-:Y:S02]  /*1d560*/  PRMT R93, R92, 0x7610, R93 ;  /* 0x000076105c5d7816 */ /* 0x000fe4000000005d */
.L_x_2046:
[----:B------:R-:W-:Y:S05]  /*1d570*/  BSYNC B1 ;  /* 0x0000000000017941 */ /* 0x000fea0003800000 */
.L_x_2044:
        /* <DEDUP_REMOVED lines=11> */
.L_x_2048:
[----:B------:R-:W-:Y:S01]  /*1d630*/  IMAD.MOV.U32 R3, RZ, RZ, R6 ;  /* 0x000000ffff037224 */ /* 0x000fe200078e0006 */
[----:B------:R-:W-:Y:S01]  /*1d640*/  PRMT R7, R5, 0x7610, R7 ;  /* 0x0000761005077816 */ /* 0x000fe20000000007 */
[----:B------:R-:W-:Y:S01]  /*1d650*/  IMAD.MOV.U32 R32, RZ, RZ, R39 ;  /* 0x000000ffff207224 */ /* 0x000fe200078e0027 */
[----:B------:R-:W-:Y:S02]  /*1d660*/  PRMT R92, R91, 0x7610, R92 ;  /* 0x000076105b5c7816 */ /* 0x000fe4000000005c */
.L_x_2049:
[----:B------:R-:W-:Y:S05]  /*1d670*/  BSYNC B1 ;  /* 0x0000000000017941 */ /* 0x000fea0003800000 */
.L_x_2047:
        /* <DEDUP_REMOVED lines=11> */
.L_x_2051:
[----:B------:R-:W-:Y:S01]  /*1d730*/  IMAD.MOV.U32 R6, RZ, RZ, R3 ;  /* 0x000000ffff067224 */ /* 0x000fe200078e0003 */
[----:B------:R-:W-:Y:S01]  /*1d740*/  PRMT R5, R5, 0x5410, R7 ;  /* 0x0000541005057816 */ /* 0x000fe20000000007 */
[----:B------:R-:W-:Y:S01]  /*1d750*/  IMAD.MOV.U32 R39, RZ, RZ, R38 ;  /* 0x000000ffff277224 */ /* 0x000fe200078e0026 */
[----:B------:R-:W-:Y:S02]  /*1d760*/  PRMT R91, R91, 0x7632, R91 ;  /* 0x000076325b5b7816 */ /* 0x000fe4000000005b */
.L_x_2052:
[----:B------:R-:W-:Y:S05]  /*1d770*/  BSYNC B1 ;  /* 0x0000000000017941 */ /* 0x000fea0003800000 */
.L_x_2050:
        /* <DEDUP_REMOVED lines=11> */
.L_x_2054:
[----:B------:R-:W-:Y:S01]  /*1d830*/  IMAD.MOV.U32 R3, RZ, RZ, R6 ;  /* 0x000000ffff037224 */ /* 0x000fe200078e0006 */
[----:B------:R-:W-:Y:S01]  /*1d840*/  PRMT R7, R7, 0x7610, R5 ;  /* 0x0000761007077816 */ /* 0x000fe20000000005 */
[----:B------:R-:W-:Y:S01]  /*1d850*/  IMAD.MOV.U32 R38, RZ, RZ, R37 ;  /* 0x000000ffff267224 */ /* 0x000fe200078e0025 */
[----:B------:R-:W-:Y:S02]  /*1d860*/  PRMT R91, R91, 0x5410, R90 ;  /* 0x000054105b5b7816 */ /* 0x000fe4000000005a */
.L_x_2055:
[----:B------:R-:W-:Y:S05]  /*1d870*/  BSYNC B1 ;  /* 0x0000000000017941 */ /* 0x000fea0003800000 */
.L_x_2053:
        /* <DEDUP_REMOVED lines=11> */
.L_x_2057:
[----:B------:R-:W-:Y:S01]  /*1d930*/  IMAD.MOV.U32 R6, RZ, RZ, R3 ;  /* 0x000000ffff067224 */ /* 0x000fe200078e0003 */
[----:B------:R-:W-:Y:S01]  /*1d940*/  PRMT R5, R5, 0x7610, R7 ;  /* 0x0000761005057816 */ /* 0x000fe20000000007 */
[----:B------:R-:W-:Y:S01]  /*1d950*/  IMAD.MOV.U32 R37, RZ, RZ, R36 ;  /* 0x000000ffff257224 */ /* 0x000fe200078e0024 */
[----:B------:R-:W-:Y:S02]  /*1d960*/  PRMT R90, R90, 0x7632, R90 ;  /* 0x000076325a5a7816 */ /* 0x000fe4000000005a */
.L_x_2058:
[----:B------:R-:W-:Y:S05]  /*1d970*/  BSYNC B1 ;  /* 0x0000000000017941 */ /* 0x000fea0003800000 */
.L_x_2056:
        /* <DEDUP_REMOVED lines=11> */
.L_x_2060:
[----:B------:R-:W-:Y:S01]  /*1da30*/  IMAD.MOV.U32 R3, RZ, RZ, R6 ;  /* 0x000000ffff037224 */ /* 0x000fe200078e0006 */
[----:B------:R-:W-:Y:S01]  /*1da40*/  PRMT R7, R7, 0x7610, R5 ;  /* 0x0000761007077816 */ /* 0x000fe20000000005 */
[----:B------:R-:W-:Y:S01]  /*1da50*/  IMAD.MOV.U32 R36, RZ, RZ, R43 ;  /* 0x000000ffff247224 */ /* 0x000fe200078e002b */
[----:B------:R-:W-:Y:S02]  /*1da60*/  PRMT R90, R90, 0x5410, R0 ;  /* 0x000054105a5a7816 */ /* 0x000fe40000000000 */
.L_x_2061:
[----:B------:R-:W-:Y:S05]  /*1da70*/  BSYNC B1 ;  /* 0x0000000000017941 */ /* 0x000fea0003800000 */
.L_x_2059:
        /* <DEDUP_REMOVED lines=11> */
.L_x_2063:
[----:B------:R-:W-:Y:S01]  /*1db30*/  IMAD.MOV.U32 R6, RZ, RZ, R3 ;  /* 0x000000ffff067224 */ /* 0x000fe200078e0003 */
[----:B------:R-:W-:Y:S01]  /*1db40*/  PRMT R5, R5, 0x7610, R7 ;  /* 0x0000761005057816 */ /* 0x000fe20000000007 */
[----:B------:R-:W-:Y:S01]  /*1db50*/  IMAD.MOV.U32 R43, RZ, RZ, R42 ;  /* 0x000000ffff2b7224 */ /* 0x000fe200078e002a */
[----:B------:R-:W-:Y:S02]  /*1db60*/  PRMT R0, R0, 0x7632, R0 ;  /* 0x0000763200007816 */ /* 0x000fe40000000000 */
.L_x_2064:
[----:B------:R-:W-:Y:S05]  /*1db70*/  BSYNC B1 ;  /* 0x0000000000017941 */ /* 0x000fea0003800000 */
.L_x_2062:
        /* <DEDUP_REMOVED lines=11> */
.L_x_2066:
[----:B------:R-:W-:Y:S01]  /*1dc30*/  IMAD.MOV.U32 R3, RZ, RZ, R6 ;  /* 0x000000ffff037224 */ /* 0x000fe200078e0006 */
[----:B------:R-:W-:Y:S01]  /*1dc40*/  PRMT R5, R5, 0x7632, R5 ;  /* 0x0000763205057816 */ /* 0x000fe20000000005 */
[----:B------:R-:W-:Y:S01]  /*1dc50*/  IMAD.MOV.U32 R42, RZ, RZ, R41 ;  /* 0x000000ffff2a7224 */ /* 0x000fe200078e0029 */
[----:B------:R-:W-:Y:S02]  /*1dc60*/  PRMT R0, R0, 0x7610, R92 ;  /* 0x0000761000007816 */ /* 0x000fe4000000005c */
.L_x_2067:
[----:B------:R-:W-:Y:S05]  /*1dc70*/  BSYNC B1 ;  /* 0x0000000000017941 */ /* 0x000fea0003800000 */
.L_x_2065:
        /* <DEDUP_REMOVED lines=11> */
.L_x_2069:
[----:B------:R-:W-:Y:S01]  /*1dd30*/  IMAD.MOV.U32 R6, RZ, RZ, R3 ;  /* 0x000000ffff067224 */ /* 0x000fe200078e0003 */
[----:B------:R-:W-:Y:S01]  /*1dd40*/  PRMT R7, R5, 0x7610, R7 ;  /* 0x0000761005077816 */ /* 0x000fe20000000007 */
[----:B------:R-:W-:Y:S01]  /*1dd50*/  IMAD.MOV.U32 R41, RZ, RZ, R40 ;  /* 0x000000ffff297224 */ /* 0x000fe200078e0028 */
[----:B------:R-:W-:Y:S02]  /*1dd60*/  PRMT R92, R92, 0x7610, R99 ;  /* 0x000076105c5c7816 */ /* 0x000fe40000000063 */
.L_x_2070:
[----:B------:R-:W-:Y:S05]  /*1dd70*/  BSYNC B1 ;  /* 0x0000000000017941 */ /* 0x000fea0003800000 */
.L_x_2068:
        /* <DEDUP_REMOVED lines=11> */
.L_x_2072:
[----:B------:R-:W-:Y:S01]  /*1de30*/  IMAD.MOV.U32 R3, RZ, RZ, R6 ;  /* 0x000000ffff037224 */ /* 0x000fe200078e0006 */
[----:B------:R-:W-:Y:S01]  /*1de40*/  PRMT R5, R5, 0x5410, R7 ;  /* 0x0000541005057816 */ /* 0x000fe20000000007 */
[----:B------:R-:W-:Y:S01]  /*1de50*/  IMAD.MOV.U32 R40, RZ, RZ, R47 ;  /* 0x000000ffff287224 */ /* 0x000fe200078e002f */
[----:B------:R-:W-:Y:S02]  /*1de60*/  PRMT R99, R99, 0x5410, R99 ;  /* 0x0000541063637816 */ /* 0x000fe40000000063 */
.L_x_2073:
[----:B------:R-:W-:Y:S05]  /*1de70*/  BSYNC B1 ;  /* 0x0000000000017941 */ /* 0x000fea0003800000 */
.L_x_2071:
        /* <DEDUP_REMOVED lines=11> */
.L_x_2075:
[----:B------:R-:W-:Y:S01]  /*1df30*/  IMAD.MOV.U32 R6, RZ, RZ, R3 ;  /* 0x000000ffff067224 */ /* 0x000fe200078e0003 */
[----:B------:R-:W-:Y:S01]  /*1df40*/  PRMT R7, R7, 0x7610, R5 ;  /* 0x0000761007077816 */ /* 0x000fe20000000005 */
[----:B------:R-:W-:Y:S01]  /*1df50*/  IMAD.MOV.U32 R47, RZ, RZ, R46 ;  /* 0x000000ffff2f7224 */ /* 0x000fe200078e002e */
[----:B------:R-:W-:Y:S02]  /*1df60*/  PRMT R99, R100, 0x7632, R99 ;  /* 0x0000763264637816 */ /* 0x000fe40000000063 */
.L_x_2076:
[----:B------:R-:W-:Y:S05]  /*1df70*/  BSYNC B1 ;  /* 0x0000000000017941 */ /* 0x000fea0003800000 */
.L_x_2074:
        /* <DEDUP_REMOVED lines=11> */
.L_x_2078:
[----:B------:R-:W-:Y:S01]  /*1e030*/  IMAD.MOV.U32 R3, RZ, RZ, R6 ;  /* 0x000000ffff037224 */ /* 0x000fe200078e0006 */
[----:B------:R-:W-:Y:S01]  /*1e040*/  PRMT R5, R7, 0x7632, R5 ;  /* 0x0000763207057816 */ /* 0x000fe20000000005 */
[----:B------:R-:W-:Y:S01]  /*1e050*/  IMAD.MOV.U32 R46, RZ, RZ, R45 ;  /* 0x000000ffff2e7224 */ /* 0x000fe200078e002d */
[----:B------:R-:W-:Y:S02]  /*1e060*/  PRMT R100, R100, 0x5410, R100 ;  /* 0x0000541064647816 */ /* 0x000fe40000000064 */
.L_x_2079:
[----:B------:R-:W-:Y:S05]  /*1e070*/  BSYNC B1 ;  /* 0x0000000000017941 */ /* 0x000fea0003800000 */
.L_x_2077:
        /* <DEDUP_REMOVED lines=11> */
.L_x_2081:
[----:B------:R-:W-:Y:S01]  /*1e130*/  IMAD.MOV.U32 R6, RZ, RZ, R3 ;  /* 0x000000ffff067224 */ /* 0x000fe200078e0003 */
[----:B------:R-:W-:Y:S01]  /*1e140*/  PRMT R7, R5, 0x7610, R7 ;  /* 0x0000761005077816 */ /* 0x000fe20000000007 */
[----:B------:R-:W-:Y:S01]  /*1e150*/  IMAD.MOV.U32 R45, RZ, RZ, R44 ;  /* 0x000000ffff2d7224 */ /* 0x000fe200078e002c */
[----:B------:R-:W-:Y:S02]  /*1e160*/  PRMT R100, R101, 0x7632, R100 ;  /* 0x0000763265647816 */ /* 0x000fe40000000064 */
.L_x_2082:
[----:B------:R-:W-:Y:S05]  /*1e170*/  BSYNC B1 ;  /* 0x0000000000017941 */ /* 0x000fea0003800000 */
.L_x_2080:
        /* <DEDUP_REMOVED lines=11> */
.L_x_2084:
[----:B------:R-:W-:Y:S01]  /*1e230*/  IMAD.MOV.U32 R3, RZ, RZ, R6 ;  /* 0x000000ffff037224 */ /* 0x000fe200078e0006 */
[----:B------:R-:W-:Y:S01]  /*1e240*/  PRMT R5, R5, 0x5410, R7 ;  /* 0x0000541005057816 */ /* 0x000fe20000000007 */
[----:B------:R-:W-:Y:S01]  /*1e250*/  IMAD.MOV.U32 R44, RZ, RZ, R51 ;  /* 0x000000ffff2c7224 */ /* 0x000fe200078e0033 */
[----:B------:R-:W-:Y:S02]  /*1e260*/  PRMT R101, R101, 0x5410, R101 ;  /* 0x0000541065657816 */ /* 0x000fe40000000065 */
.L_x_2085:
[----:B------:R-:W-:Y:S05]  /*1e270*/  BSYNC B1 ;  /* 0x0000000000017941 */ /* 0x000fea0003800000 */
.L_x_2083:
        /* <DEDUP_REMOVED lines=11> */
.L_x_2087:
[----:B------:R-:W-:Y:S01]  /*1e330*/  IMAD.MOV.U32 R6, RZ, RZ, R3 ;  /* 0x000000ffff067224 */ /* 0x000fe200078e0003 */
[----:B------:R-:W-:Y:S01]  /*1e340*/  PRMT R7, R7, 0x7610, R5 ;  /* 0x0000761007077816 */ /* 0x000fe20000000005 */
[----:B------:R-:W-:Y:S01]  /*1e350*/  IMAD.MOV.U32 R51, RZ, RZ, R50 ;  /* 0x000000ffff337224 */ /* 0x000fe200078e0032 */
[----:B------:R-:W-:Y:S02]  /*1e360*/  PRMT R101, R102, 0x7632, R101 ;  /* 0x0000763266657816 */ /* 0x000fe40000000065 */
.L_x_2088:
[----:B------:R-:W-:Y:S05]  /*1e370*/  BSYNC B1 ;  /* 0x0000000000017941 */ /* 0x000fea0003800000 */
.L_x_2086:
        /* <DEDUP_REMOVED lines=11> */
.L_x_2090:
[----:B------:R-:W-:Y:S01]  /*1e430*/  IMAD.MOV.U32 R3, RZ, RZ, R6 ;  /* 0x000000ffff037224 */ /* 0x000fe200078e0006 */
[----:B------:R-:W-:Y:S01]  /*1e440*/  PRMT R5, R7, 0x7632, R5 ;  /* 0x0000763207057816 */ /* 0x000fe20000000005 */
[----:B------:R-:W-:Y:S01]  /*1e450*/  IMAD.MOV.U32 R50, RZ, RZ, R49 ;  /* 0x000000ffff327224 */ /* 0x000fe200078e0031 */
[----:B------:R-:W-:Y:S02]  /*1e460*/  PRMT R102, R102, 0x5410, R102 ;  /* 0x0000541066667816 */ /* 0x000fe40000000066 */
.L_x_2091:
[----:B------:R-:W-:Y:S05]  /*1e470*/  BSYNC B1 ;  /* 0x0000000000017941 */ /* 0x000fea0003800000 */
.L_x_2089:
        /* <DEDUP_REMOVED lines=11> */
.L_x_2093:
[----:B------:R-:W-:Y:S01]  /*1e530*/  IMAD.MOV.U32 R6, RZ, RZ, R3 ;  /* 0x000000ffff067224 */ /* 0x000fe200078e0003 */
[----:B------:R-:W-:Y:S01]  /*1e540*/  PRMT R7, R5, 0x7610, R7 ;  /* 0x0000761005077816 */ /* 0x000fe20000000007 */
[----:B------:R-:W-:Y:S01]  /*1e550*/  IMAD.MOV.U32 R49, RZ, RZ, R48 ;  /* 0x000000ffff317224 */ /* 0x000fe200078e0030 */
[----:B------:R-:W-:Y:S02]  /*1e560*/  PRMT R102, R103, 0x7632, R102 ;  /* 0x0000763267667816 */ /* 0x000fe40000000066 */
.L_x_2094:
[----:B------:R-:W-:Y:S05]  /*1e570*/  BSYNC B1 ;  /* 0x0000000000017941 */ /* 0x000fea0003800000 */
.L_x_2092:
        /* <DEDUP_REMOVED lines=11> */
.L_x_2096:
[----:B------:R-:W-:Y:S01]  /*1e630*/  IMAD.MOV.U32 R3, RZ, RZ, R6 ;  /* 0x000000ffff037224 */ /* 0x000fe200078e0006 */
[----:B------:R-:W-:Y:S01]  /*1e640*/  PRMT R5, R5, 0x5410, R7 ;  /* 0x0000541005057816 */ /* 0x000fe20000000007 */
[----:B------:R-:W-:Y:S01]  /*1e650*/  IMAD.MOV.U32 R48, RZ, RZ, R55 ;  /* 0x000000ffff307224 */ /* 0x000fe200078e0037 */
[----:B------:R-:W-:Y:S02]  /*1e660*/  PRMT R103, R103, 0x5410, R103 ;  /* 0x0000541067677816 */ /* 0x000fe40000000067 */
.L_x_2097:
[----:B------:R-:W-:Y:S05]  /*1e670*/  BSYNC B1 ;  /* 0x0000000000017941 */ /* 0x000fea0003800000 */
.L_x_2095:
        /* <DEDUP_REMOVED lines=11> */
.L_x_2099:
[----:B------:R-:W-:Y:S01]  /*1e730*/  IMAD.MOV.U32 R6, RZ, RZ, R3 ;  /* 0x000000ffff067224 */ /* 0x000fe200078e0003 */
[----:B------:R-:W-:Y:S01]  /*1e740*/  PRMT R7, R7, 0x7610, R5 ;  /* 0x0000761007077816 */ /* 0x000fe20000000005 */
[----:B------:R-:W-:Y:S01]  /*1e750*/  IMAD.MOV.U32 R55, RZ, RZ, R54 ;  /* 0x000000ffff377224 */ /* 0x000fe200078e0036 */
[----:B------:R-:W-:Y:S02]  /*1e760*/  PRMT R103, R104, 0x7632, R103 ;  /* 0x0000763268677816 */ /* 0x000fe40000000067 */
.L_x_2100:
[----:B------:R-:W-:Y:S05]  /*1e770*/  BSYNC B1 ;  /* 0x0000000000017941 */ /* 0x000fea0003800000 */
.L_x_2098:
        /* <DEDUP_REMOVED lines=11> */
.L_x_2102:
[----:B------:R-:W-:Y:S01]  /*1e830*/  IMAD.MOV.U32 R3, RZ, RZ, R6 ;  /* 0x000000ffff037224 */ /* 0x000fe200078e0006 */
[----:B------:R-:W-:Y:S01]  /*1e840*/  PRMT R5, R7, 0x7632, R5 ;  /* 0x0000763207057816 */ /* 0x000fe20000000005 */
[----:B------:R-:W-:Y:S01]  /*1e850*/  IMAD.MOV.U32 R54, RZ, RZ, R53 ;  /* 0x000000ffff367224 */ /* 0x000fe200078e0035 */
[----:B------:R-:W-:Y:S02]  /*1e860*/  PRMT R104, R104, 0x5410, R104 ;  /* 0x0000541068687816 */ /* 0x000fe40000000068 */
.L_x_2103:
[----:B------:R-:W-:Y:S05]  /*1e870*/  BSYNC B1 ;  /* 0x0000000000017941 */ /* 0x000fea0003800000 */
.L_x_2101:
        /* <DEDUP_REMOVED lines=11> */
.L_x_2105:
[----:B------:R-:W-:Y:S01]  /*1e930*/  IMAD.MOV.U32 R6, RZ, RZ, R3 ;  /* 0x000000ffff067224 */ /* 0x000fe200078e0003 */
[----:B------:R-:W-:Y:S01]  /*1e940*/  PRMT R7, R5, 0x7610, R7 ;  /* 0x0000761005077816 */ /* 0x000fe20000000007 */
[----:B------:R-:W-:Y:S01]  /*1e950*/  IMAD.MOV.U32 R53, RZ, RZ, R52 ;  /* 0x000000ffff357224 */ /* 0x000fe200078e0034 */
[----:B------:R-:W-:Y:S02]  /*1e960*/  PRMT R104, R105, 0x7632, R104 ;  /* 0x0000763269687816 */ /* 0x000fe40000000068 */
.L_x_2106:
[----:B------:R-:W-:Y:S05]  /*1e970*/  BSYNC B1 ;  /* 0x0000000000017941 */ /* 0x000fea0003800000 */
.L_x_2104:
        /* <DEDUP_REMOVED lines=11> */
.L_x_2108:
[----:B------:R-:W-:Y:S01]  /*1ea30*/  IMAD.MOV.U32 R3, RZ, RZ, R6 ;  /* 0x000000ffff037224 */ /* 0x000fe200078e0006 */
[----:B------:R-:W-:Y:S01]  /*1ea40*/  PRMT R5, R5, 0x5410, R7 ;  /* 0x0000541005057816 */ /* 0x000fe20000000007 */
[----:B------:R-:W-:Y:S01]  /*1ea50*/  IMAD.MOV.U32 R52, RZ, RZ, R59 ;  /* 0x000000ffff347224 */ /* 0x000fe200078e003b */
[----:B------:R-:W-:Y:S02]  /*1ea60*/  PRMT R105, R105, 0x5410, R105 ;  /* 0x0000541069697816 */ /* 0x000fe40000000069 */
.L_x_2109:
[----:B------:R-:W-:Y:S05]  /*1ea70*/  BSYNC B1 ;  /* 0x0000000000017941 */ /* 0x000fea0003800000 */
.L_x_2107:
        /* <DEDUP_REMOVED lines=11> */
.L_x_2111:
[----:B------:R-:W-:Y:S01]  /*1eb30*/  IMAD.MOV.U32 R6, RZ, RZ, R3 ;  /* 0x000000ffff067224 */ /* 0x000fe200078e0003 */
[----:B------:R-:W-:Y:S01]  /*1eb40*/  PRMT R7, R7, 0x7610, R5 ;  /* 0x0000761007077816 */ /* 0x000fe20000000005 */
[----:B------:R-:W-:Y:S01]  /*1eb50*/  IMAD.MOV.U32 R59, RZ, RZ, R58 ;  /* 0x000000ffff3b7224 */ /* 0x000fe200078e003a */
[----:B------:R-:W-:Y:S02]  /*1eb60*/  PRMT R105, R106, 0x7632, R105 ;  /* 0x000076326a697816 */ /* 0x000fe40000000069 */
.L_x_2112:
[----:B------:R-:W-:Y:S05]  /*1eb70*/  BSYNC B1 ;  /* 0x0000000000017941 */ /* 0x000fea0003800000 */
.L_x_2110:
        /* <DEDUP_REMOVED lines=11> */
.L_x_2114:
[----:B------:R-:W-:Y:S01]  /*1ec30*/  IMAD.MOV.U32 R3, RZ, RZ, R6 ;  /* 0x000000ffff037224 */ /* 0x000fe200078e0006 */
[----:B------:R-:W-:Y:S01]  /*1ec40*/  PRMT R5, R7, 0x7632, R5 ;  /* 0x0000763207057816 */ /* 0x000fe20000000005 */
[----:B------:R-:W-:Y:S01]  /*1ec50*/  IMAD.MOV.U32 R58, RZ, RZ, R57 ;  /* 0x000000ffff3a7224 */ /* 0x000fe200078e0039 */
[----:B------:R-:W-:Y:S02]  /*1ec60*/  PRMT R106, R106, 0x5410, R106 ;  /* 0x000054106a6a7816 */ /* 0x000fe4000000006a */
.L_x_2115:
[----:B------:R-:W-:Y:S05]  /*1ec70*/  BSYNC B1 ;  /* 0x0000000000017941 */ /* 0x000fea0003800000 */
.L_x_2113:
        /* <DEDUP_REMOVED lines=11> */
.L_x_2117:
[----:B------:R-:W-:Y:S01]  /*1ed30*/  IMAD.MOV.U32 R6, RZ, RZ, R3 ;  /* 0x000000ffff067224 */ /* 0x000fe200078e0003 */
[----:B------:R-:W-:Y:S01]  /*1ed40*/  PRMT R7, R5, 0x7610, R7 ;  /* 0x0000761005077816 */ /* 0x000fe20000000007 */
[----:B------:R-:W-:Y:S01]  /*1ed50*/  IMAD.MOV.U32 R57, RZ, RZ, R56 ;  /* 0x000000ffff397224 */ /* 0x000fe200078e0038 */
[----:B------:R-:W-:Y:S02]  /*1ed60*/  PRMT R106, R107, 0x7632, R106 ;  /* 0x000076326b6a7816 */ /* 0x000fe4000000006a */
.L_x_2118:
[----:B------:R-:W-:Y:S05]  /*1ed70*/  BSYNC B1 ;  /* 0x0000000000017941 */ /* 0x000fea0003800000 */
.L_x_2116:
        /* <DEDUP_REMOVED lines=11> */
.L_x_2120:
[----:B------:R-:W-:Y:S01]  /*1ee30*/  IMAD.MOV.U32 R3, RZ, RZ, R6 ;  /* 0x000000ffff037224 */ /* 0x000fe200078e0006 */
[----:B------:R-:W-:Y:S01]  /*1ee40*/  PRMT R5, R5, 0x5410, R7 ;  /* 0x0000541005057816 */ /* 0x000fe20000000007 */
[----:B------:R-:W-:Y:S01]  /*1ee50*/  IMAD.MOV.U32 R56, RZ, RZ, R63 ;  /* 0x000000ffff387224 */ /* 0x000fe200078e003f */
[----:B------:R-:W-:Y:S02]  /*1ee60*/  PRMT R107, R107, 0x5410, R107 ;  /* 0x000054106b6b7816 */ /* 0x000fe4000000006b */
.L_x_2121:
[----:B------:R-:W-:Y:S05]  /*1ee70*/  BSYNC B1 ;  /* 0x0000000000017941 */ /* 0x000fea0003800000 */
.L_x_2119:
        /* <DEDUP_REMOVED lines=11> */
.L_x_2123:
[----:B------:R-:W-:Y:S01]  /*1ef30*/  IMAD.MOV.U32 R6, RZ, RZ, R3 ;  /* 0x000000ffff067224 */ /* 0x000fe200078e0003 */
[----:B------:R-:W-:Y:S01]  /*1ef40*/  PRMT R7, R7, 0x7610, R5 ;  /* 0x0000761007077816 */ /* 0x000fe20000000005 */
[----:B------:R-:W-:Y:S01]  /*1ef50*/  IMAD.MOV.U32 R63, RZ, RZ, R62 ;  /* 0x000000ffff3f7224 */ /* 0x000fe200078e003e */
[----:B------:R-:W-:Y:S02]  /*1ef60*/  PRMT R107, R108, 0x7632, R107 ;  /* 0x000076326c6b7816 */ /* 0x000fe4000000006b */
.L_x_2124:
[----:B------:R-:W-:Y:S05]  /*1ef70*/  BSYNC B1 ;  /* 0x0000000000017941 */ /* 0x000fea0003800000 */
.L_x_2122:
        /* <DEDUP_REMOVED lines=11> */
.L_x_2126:
[----:B------:R-:W-:Y:S01]  /*1f030*/  IMAD.MOV.U32 R3, RZ, RZ, R6 ;  /* 0x000000ffff037224 */ /* 0x000fe200078e0006 */
[----:B------:R-:W-:Y:S01]  /*1f040*/  PRMT R5, R7, 0x7632, R5 ;  /* 0x0000763207057816 */ /* 0x000fe20000000005 */
[----:B------:R-:W-:Y:S01]  /*1f050*/  IMAD.MOV.U32 R62, RZ, RZ, R61 ;  /* 0x000000ffff3e7224 */ /* 0x000fe200078e003d */
[----:B------:R-:W-:Y:S02]  /*1f060*/  PRMT R108, R108, 0x5410, R108 ;  /* 0x000054106c6c7816 */ /* 0x000fe4000000006c */
.L_x_2127:
[----:B------:R-:W-:Y:S05]  /*1f070*/  BSYNC B1 ;  /* 0x0000000000017941 */ /* 0x000fea0003800000 */
.L_x_2125:
        /* <DEDUP_REMOVED lines=11> */
.L_x_2129:
[----:B------:R-:W-:Y:S01]  /*1f130*/  IMAD.MOV.U32 R6, RZ, RZ, R3 ;  /* 0x000000ffff067224 */ /* 0x000fe200078e0003 */
[----:B------:R-:W-:Y:S01]  /*1f140*/  PRMT R7, R5, 0x7610, R7 ;  /* 0x0000761005077816 */ /* 0x000fe20000000007 */
[----:B------:R-:W-:Y:S01]  /*1f150*/  IMAD.MOV.U32 R61, RZ, RZ, R60 ;  /* 0x000000ffff3d7224 */ /* 0x000fe200078e003c */
[----:B------:R-:W-:Y:S02]  /*1f160*/  PRMT R108, R109, 0x7632, R108 ;  /* 0x000076326d6c7816 */ /* 0x000fe4000000006c */
.L_x_2130:
[----:B------:R-:W-:Y:S05]  /*1f170*/  BSYNC B1 ;  /* 0x0000000000017941 */ /* 0x000fea0003800000 */
.L_x_2128:
        /* <DEDUP_REMOVED lines=11> */
.L_x_2132:
[----:B------:R-:W-:Y:S01]  /*1f230*/  IMAD.MOV.U32 R3, RZ, RZ, R6 ;  /* 0x000000ffff037224 */ /* 0x000fe200078e0006 */
[----:B------:R-:W-:Y:S01]  /*1f240*/  PRMT R5, R5, 0x5410, R7 ;  /* 0x0000541005057816 */ /* 0x000fe20000000007 */
[----:B------:R-:W-:Y:S01]  /*1f250*/  IMAD.MOV.U32 R60, RZ, RZ, R67 ;  /* 0x000000ffff3c7224 */ /* 0x000fe200078e0043 */
[----:B------:R-:W-:Y:S02]  /*1f260*/  PRMT R109, R109, 0x5410, R109 ;  /* 0x000054106d6d7816 */ /* 0x000fe4000000006d */
.L_x_2133:
[----:B------:R-:W-:Y:S05]  /*1f270*/  BSYNC B1 ;  /* 0x0000000000017941 */ /* 0x000fea0003800000 */
.L_x_2131:
        /* <DEDUP_REMOVED lines=11> */
.L_x_2135:
[----:B------:R-:W-:Y:S01]  /*1f330*/  IMAD.MOV.U32 R6, RZ, RZ, R3 ;  /* 0x000000ffff067224 */ /* 0x000fe200078e0003 */
[----:B------:R-:W-:Y:S01]  /*1f340*/  PRMT R7, R7, 0x7610, R5 ;  /* 0x0000761007077816 */ /* 0x000fe20000000005 */
[----:B------:R-:W-:Y:S01]  /*1f350*/  IMAD.MOV.U32 R67, RZ, RZ, R66 ;  /* 0x000000ffff437224 */ /* 0x000fe200078e0042 */
[----:B------:R-:W-:Y:S02]  /*1f360*/  PRMT R109, R110, 0x7632, R109 ;  /* 0x000076326e6d7816 */ /* 0x000fe4000000006d */
.L_x_2136:
[----:B------:R-:W-:Y:S05]  /*1f370*/  BSYNC B1 ;  /* 0x0000000000017941 */ /* 0x000fea0003800000 */
.L_x_2134:
        /* <DEDUP_REMOVED lines=11> */
.L_x_2138:
[----:B------:R-:W-:Y:S01]  /*1f430*/  IMAD.MOV.U32 R3, RZ, RZ, R6 ;  /* 0x000000ffff037224 */ /* 0x000fe200078e0006 */
[----:B------:R-:W-:Y:S01]  /*1f440*/  PRMT R5, R7, 0x7632, R5 ;  /* 0x0000763207057816 */ /* 0x000fe20000000005 */
[----:B------:R-:W-:Y:S01]  /*1f450*/  IMAD.MOV.U32 R66, RZ, RZ, R65 ;  /* 0x000000ffff427224 */ /* 0x000fe200078e0041 */
[----:B------:R-:W-:Y:S02]  /*1f460*/  PRMT R110, R110, 0x5410, R110 ;  /* 0x000054106e6e7816 */ /* 0x000fe4000000006e */
.L_x_2139:
[----:B------:R-:W-:Y:S05]  /*1f470*/  BSYNC B1 ;  /* 0x0000000000017941 */ /* 0x000fea0003800000 */
.L_x_2137:
        /* <DEDUP_REMOVED lines=11> */
.L_x_2141:
[----:B------:R-:W-:Y:S01]  /*1f530*/  IMAD.MOV.U32 R6, RZ, RZ, R3 ;  /* 0x000000ffff067224 */ /* 0x000fe200078e0003 */
[----:B------:R-:W-:Y:S01]  /*1f540*/  PRMT R7, R5, 0x7610, R7 ;  /* 0x0000761005077816 */ /* 0x000fe20000000007 */
[----:B------:R-:W-:Y:S01]  /*1f550*/  IMAD.MOV.U32 R65, RZ, RZ, R64 ;  /* 0x000000ffff417224 */ /* 0x000fe200078e0040 */
[----:B------:R-:W-:Y:S02]  /*1f560*/  PRMT R110, R111, 0x7632, R110 ;  /* 0x000076326f6e7816 */ /* 0x000fe4000000006e */
.L_x_2142:
[----:B------:R-:W-:Y:S05]  /*1f570*/  BSYNC B1 ;  /* 0x0000000000017941 */ /* 0x000fea0003800000 */
.L_x_2140:
        /* <DEDUP_REMOVED lines=11> */
.L_x_2144:
[----:B------:R-:W-:Y:S01]  /*1f630*/  IMAD.MOV.U32 R3, RZ, RZ, R6 ;  /* 0x000000ffff037224 */ /* 0x000fe200078e0006 */
[----:B------:R-:W-:Y:S01]  /*1f640*/  PRMT R5, R5, 0x5410, R7 ;  /* 0x0000541005057816 */ /* 0x000fe20000000007 */
[----:B------:R-:W-:Y:S01]  /*1f650*/  IMAD.MOV.U32 R64, RZ, RZ, R71 ;  /* 0x000000ffff407224 */ /* 0x000fe200078e0047 */
[----:B------:R-:W-:Y:S02]  /*1f660*/  PRMT R111, R111, 0x5410, R111 ;  /* 0x000054106f6f7816 */ /* 0x000fe4000000006f */
.L_x_2145:
[----:B------:R-:W-:Y:S05]  /*1f670*/  BSYNC B1 ;  /* 0x0000000000017941 */ /* 0x000fea0003800000 */
.L_x_2143:
        /* <DEDUP_REMOVED lines=11> */
.L_x_2147:
[----:B------:R-:W-:Y:S01]  /*1f730*/  IMAD.MOV.U32 R6, RZ, RZ, R3 ;  /* 0x000000ffff067224 */ /* 0x000fe200078e0003 */
[----:B------:R-:W-:Y:S01]  /*1f740*/  PRMT R7, R7, 0x7610, R5 ;  /* 0x0000761007077816 */ /* 0x000fe20000000005 */
[----:B------:R-:W-:Y:S01]  /*1f750*/  IMAD.MOV.U32 R71, RZ, RZ, R70 ;  /* 0x000000ffff477224 */ /* 0x000fe200078e0046 */
[----:B------:R-:W-:Y:S02]  /*1f760*/  PRMT R111, R112, 0x7632, R111 ;  /* 0x00007632706f7816 */ /* 0x000fe4000000006f */
.L_x_2148:
[----:B------:R-:W-:Y:S05]  /*1f770*/  BSYNC B1 ;  /* 0x0000000000017941 */ /* 0x000fea0003800000 */
.L_x_2146:
        /* <DEDUP_REMOVED lines=11> */
.L_x_2150:
[----:B------:R-:W-:Y:S01]  /*1f830*/  IMAD.MOV.U32 R3, RZ, RZ, R6 ;  /* 0x000000ffff037224 */ /* 0x000fe200078e0006 */
[----:B------:R-:W-:Y:S01]  /*1f840*/  PRMT R5, R7, 0x7632, R5 ;  /* 0x0000763207057816 */ /* 0x000fe20000000005 */
[----:B------:R-:W-:Y:S01]  /*1f850*/  IMAD.MOV.U32 R70, RZ, RZ, R69 ;  /* 0x000000ffff467224 */ /* 0x000fe200078e0045 */
[----:B------:R-:W-:Y:S02]  /*1f860*/  PRMT R112, R112, 0x5410, R112 ;  /* 0x0000541070707816 */ /* 0x000fe40000000070 */
.L_x_2151:
[----:B------:R-:W-:Y:S05]  /*1f870*/  BSYNC B1 ;  /* 0x0000000000017941 */ /* 0x000fea0003800000 */
.L_x_2149:
        /* <DEDUP_REMOVED lines=11> */
.L_x_2153:
[----:B------:R-:W-:Y:S01]  /*1f930*/  IMAD.MOV.U32 R6, RZ, RZ, R3 ;  /* 0x000000ffff067224 */ /* 0x000fe200078e0003 */
[----:B------:R-:W-:Y:S01]  /*1f940*/  PRMT R7, R5, 0x7610, R7 ;  /* 0x0000761005077816 */ /* 0x000fe20000000007 */
[----:B------:R-:W-:Y:S01]  /*1f950*/  IMAD.MOV.U32 R69, RZ, RZ, R68 ;  /* 0x000000ffff457224 */ /* 0x000fe200078e0044 */
[----:B------:R-:W-:Y:S02]  /*1f960*/  PRMT R112, R113, 0x7632, R112 ;  /* 0x0000763271707816 */ /* 0x000fe40000000070 */
.L_x_2154:
[----:B------:R-:W-:Y:S05]  /*1f970*/  BSYNC B1 ;  /* 0x0000000000017941 */ /* 0x000fea0003800000 */
.L_x_2152:
        /* <DEDUP_REMOVED lines=11> */
.L_x_2156:
[----:B------:R-:W-:Y:S01]  /*1fa30*/  IMAD.MOV.U32 R3, RZ, RZ, R6 ;  /* 0x000000ffff037224 */ /* 0x000fe200078e0006 */
[----:B------:R-:W-:Y:S01]  /*1fa40*/  PRMT R5, R5, 0x5410, R7 ;  /* 0x0000541005057816 */ /* 0x000fe20000000007 */
[----:B------:R-:W-:Y:S01]  /*1fa50*/  IMAD.MOV.U32 R68, RZ, RZ, R75 ;  /* 0x000000ffff447224 */ /* 0x000fe200078e004b */
[----:B------:R-:W-:Y:S02]  /*1fa60*/  PRMT R113, R113, 0x5410, R113 ;  /* 0x0000541071717816 */ /* 0x000fe40000000071 */
.L_x_2157:
[----:B------:R-:W-:Y:S05]  /*1fa70*/  BSYNC B1 ;  /* 0x0000000000017941 */ /* 0x000fea0003800000 */
.L_x_2155:
        /* <DEDUP_REMOVED lines=11> */
.L_x_2159:
[----:B------:R-:W-:Y:S01]  /*1fb30*/  IMAD.MOV.U32 R6, RZ, RZ, R3 ;  /* 0x000000ffff067224 */ /* 0x000fe200078e0003 */
[----:B------:R-:W-:Y:S01]  /*1fb40*/  PRMT R7, R7, 0x7610, R5 ;  /* 0x0000761007077816 */ /* 0x000fe20000000005 */
[----:B------:R-:W-:Y:S01]  /*1fb50*/  IMAD.MOV.U32 R75, RZ, RZ, R74 ;  /* 0x000000ffff4b7224 */ /* 0x000fe200078e004a */
[----:B------:R-:W-:Y:S02]  /*1fb60*/  PRMT R113, R114, 0x7632, R113 ;  /* 0x0000763272717816 */ /* 0x000fe40000000071 */
.L_x_2160:
[----:B------:R-:W-:Y:S05]  /*1fb70*/  BSYNC B1 ;  /* 0x0000000000017941 */ /* 0x000fea0003800000 */
.L_x_2158:
        /* <DEDUP_REMOVED lines=11> */
.L_x_2162:
[----:B------:R-:W-:Y:S01]  /*1fc30*/  IMAD.MOV.U32 R3, RZ, RZ, R6 ;  /* 0x000000ffff037224 */ /* 0x000fe200078e0006 */
[----:B------:R-:W-:Y:S01]  /*1fc40*/  PRMT R5, R7, 0x7632, R5 ;  /* 0x0000763207057816 */ /* 0x000fe20000000005 */
[----:B------:R-:W-:Y:S01]  /*1fc50*/  IMAD.MOV.U32 R74, RZ, RZ, R73 ;  /* 0x000000ffff4a7224 */ /* 0x000fe200078e0049 */
[----:B------:R-:W-:Y:S02]  /*1fc60*/  PRMT R114, R114, 0x5410, R114 ;  /* 0x0000541072727816 */ /* 0x000fe40000000072 */
.L_x_2163:
[----:B------:R-:W-:Y:S05]  /*1fc70*/  BSYNC B1 ;  /* 0x0000000000017941 */ /* 0x000fea0003800000 */
.L_x_2161:
        /* <DEDUP_REMOVED lines=11> */
.L_x_2165:
[----:B------:R-:W-:Y:S01]  /*1fd30*/  IMAD.MOV.U32 R6, RZ, RZ, R3 ;  /* 0x000000ffff067224 */ /* 0x000fe200078e0003 */
[----:B------:R-:W-:Y:S01]  /*1fd40*/  PRMT R7, R5, 0x7610, R7 ;  /* 0x0000761005077816 */ /* 0x000fe20000000007 */
[----:B------:R-:W-:Y:S01]  /*1fd50*/  IMAD.MOV.U32 R73, RZ, RZ, R72 ;  /* 0x000000ffff497224 */ /* 0x000fe200078e0048 */
[----:B------:R-:W-:Y:S02]  /*1fd60*/  PRMT R114, R115, 0x7632, R114 ;  /* 0x0000763273727816 */ /* 0x000fe40000000072 */
.L_x_2166:
[----:B------:R-:W-:Y:S05]  /*1fd70*/  BSYNC B1 ;  /* 0x0000000000017941 */ /* 0x000fea0003800000 */
.L_x_2164:
        /* <DEDUP_REMOVED lines=11> */
.L_x_2168:
[----:B------:R-:W-:Y:S01]  /*1fe30*/  IMAD.MOV.U32 R3, RZ, RZ, R6 ;  /* 0x000000ffff037224 */ /* 0x000fe200078e0006 */
[----:B------:R-:W-:Y:S01]  /*1fe40*/  PRMT R5, R5, 0x5410, R7 ;  /* 0x0000541005057816 */ /* 0x000fe20000000007 */
[----:B------:R-:W-:Y:S01]  /*1fe50*/  IMAD.MOV.U32 R72, RZ, RZ, R79 ;  /* 0x000000ffff487224 */ /* 0x000fe200078e004f */
[----:B------:R-:W-:Y:S02]  /*1fe60*/  PRMT R115, R115, 0x5410, R115 ;  /* 0x0000541073737816 */ /* 0x000fe40000000073 */
.L_x_2169:
[----:B------:R-:W-:Y:S05]  /*1fe70*/  BSYNC B1 ;  /* 0x0000000000017941 */ /* 0x000fea0003800000 */
.L_x_2167:
        /* <DEDUP_REMOVED lines=11> */
.L_x_2171:
[----:B------:R-:W-:Y:S01]  /*1ff30*/  IMAD.MOV.U32 R6, RZ, RZ, R3 ;  /* 0x000000ffff067224 */ /* 0x000fe200078e0003 */
[----:B------:R-:W-:Y:S01]  /*1ff40*/  PRMT R7, R7, 0x7610, R5 ;  /* 0x0000761007077816 */ /* 0x000fe20000000005 */
[----:B------:R-:W-:Y:S01]  /*1ff50*/  IMAD.MOV.U32 R79, RZ, RZ, R78 ;  /* 0x000000ffff4f7224 */ /* 0x000fe200078e004e */
[----:B------:R-:W-:Y:S02]  /*1ff60*/  PRMT R115, R116, 0x7632, R115 ;  /* 0x0000763274737816 */ /* 0x000fe40000000073 */
.L_x_2172:
[----:B------:R-:W-:Y:S05]  /*1ff70*/  BSYNC B1 ;  /* 0x0000000000017941 */ /* 0x000fea0003800000 */
.L_x_2170:
        /* <DEDUP_REMOVED lines=11> */
.L_x_2174:
[----:B------:R-:W-:Y:S01]  /*20030*/  IMAD.MOV.U32 R3, RZ, RZ, R6 ;  /* 0x000000ffff037224 */ /* 0x000fe200078e0006 */
[----:B------:R-:W-:Y:S01]  /*20040*/  PRMT R5, R7, 0x7632, R5 ;  /* 0x0000763207057816 */ /* 0x000fe20000000005 */
[----:B------:R-:W-:Y:S01]  /*20050*/  IMAD.MOV.U32 R78, RZ, RZ, R77 ;  /* 0x000000ffff4e7224 */ /* 0x000fe200078e004d */
[----:B------:R-:W-:Y:S02]  /*20060*/  PRMT R116, R116, 0x5410, R116 ;  /* 0x0000541074747816 */ /* 0x000fe40000000074 */
.L_x_2175:
[----:B------:R-:W-:Y:S05]  /*20070*/  BSYNC B1 ;  /* 0x0000000000017941 */ /* 0x000fea0003800000 */
.L_x_2173:
        /* <DEDUP_REMOVED lines=11> */
.L_x_2177:
[----:B------:R-:W-:Y:S01]  /*20130*/  IMAD.MOV.U32 R6, RZ, RZ, R3 ;  /* 0x000000ffff067224 */ /* 0x000fe200078e0003 */
[----:B------:R-:W-:Y:S01]  /*20140*/  PRMT R7, R5, 0x7610, R7 ;  /* 0x0000761005077816 */ /* 0x000fe20000000007 */
[----:B------:R-:W-:Y:S01]  /*20150*/  IMAD.MOV.U32 R77, RZ, RZ, R76 ;  /* 0x000000ffff4d7224 */ /* 0x000fe200078e004c */
[----:B------:R-:W-:Y:S02]  /*20160*/  PRMT R116, R117, 0x7632, R116 ;  /* 0x0000763275747816 */ /* 0x000fe40000000074 */
.L_x_2178:
[----:B------:R-:W-:Y:S05]  /*20170*/  BSYNC B1 ;  /* 0x0000000000017941 */ /* 0x000fea0003800000 */
.L_x_2176:
        /* <DEDUP_REMOVED lines=11> */
.L_x_2180:
[----:B------:R-:W-:Y:S01]  /*20230*/  IMAD.MOV.U32 R3, RZ, RZ, R6 ;  /* 0x000000ffff037224 */ /* 0x000fe200078e0006 */
[----:B------:R-:W-:Y:S01]  /*20240*/  PRMT R5, R5, 0x5410, R7 ;  /* 0x0000541005057816 */ /* 0x000fe20000000007 */
[----:B------:R-:W-:Y:S01]  /*20250*/  IMAD.MOV.U32 R76, RZ, RZ, R83 ;  /* 0x000000ffff4c7224 */ /* 0x000fe200078e0053 */
[----:B------:R-:W-:Y:S02]  /*20260*/  PRMT R117, R117, 0x5410, R117 ;  /* 0x0000541075757816 */ /* 0x000fe40000000075 */
.L_x_2181:
[----:B------:R-:W-:Y:S05]  /*20270*/  BSYNC B1 ;  /* 0x0000000000017941 */ /* 0x000fea0003800000 */
.L_x_2179:
        /* <DEDUP_REMOVED lines=11> */
.L_x_2183:
[----:B------:R-:W-:Y:S01]  /*20330*/  IMAD.MOV.U32 R6, RZ, RZ, R3 ;  /* 0x000000ffff067224 */ /* 0x000fe200078e0003 */
[----:B------:R-:W-:Y:S01]  /*20340*/  PRMT R7, R7, 0x7610, R5 ;  /* 0x0000761007077816 */ /* 0x000fe20000000005 */
[----:B------:R-:W-:Y:S01]  /*20350*/  IMAD.MOV.U32 R83, RZ, RZ, R82 ;  /* 0x000000ffff537224 */ /* 0x000fe200078e0052 */
[----:B------:R-:W-:Y:S02]  /*20360*/  PRMT R117, R118, 0x7632, R117 ;  /* 0x0000763276757816 */ /* 0x000fe40000000075 */
.L_x_2184:
[----:B------:R-:W-:Y:S05]  /*20370*/  BSYNC B1 ;  /* 0x0000000000017941 */ /* 0x000fea0003800000 */
.L_x_2182:
        /* <DEDUP_REMOVED lines=11> */
.L_x_2186:
[----:B------:R-:W-:Y:S01]  /*20430*/  IMAD.MOV.U32 R3, RZ, RZ, R6 ;  /* 0x000000ffff037224 */ /* 0x000fe200078e0006 */
[----:B------:R-:W-:Y:S01]  /*20440*/  PRMT R5, R7, 0x7632, R5 ;  /* 0x0000763207057816 */ /* 0x000fe20000000005 */
[----:B------:R-:W-:Y:S01]  /*20450*/  IMAD.MOV.U32 R82, RZ, RZ, R81 ;  /* 0x000000ffff527224 */ /* 0x000fe200078e0051 */
[----:B------:R-:W-:Y:S02]  /*20460*/  PRMT R118, R118, 0x5410, R118 ;  /* 0x0000541076767816 */ /* 0x000fe40000000076 */
.L_x_2187:
[----:B------:R-:W-:Y:S05]  /*20470*/  BSYNC B1 ;  /* 0x0000000000017941 */ /* 0x000fea0003800000 */
.L_x_2185:
        /* <DEDUP_REMOVED lines=11> */
.L_x_2189:
[----:B------:R-:W-:Y:S01]  /*20530*/  IMAD.MOV.U32 R6, RZ, RZ, R3 ;  /* 0x000000ffff067224 */ /* 0x000fe200078e0003 */
[----:B------:R-:W-:Y:S01]  /*20540*/  PRMT R7, R5, 0x7610, R7 ;  /* 0x0000761005077816 */ /* 0x000fe20000000007 */
[----:B------:R-:W-:Y:S01]  /*20550*/  IMAD.MOV.U32 R81, RZ, RZ, R80 ;  /* 0x000000ffff517224 */ /* 0x000fe200078e0050 */
[----:B------:R-:W-:Y:S02]  /*20560*/  PRMT R118, R119, 0x7632, R118 ;  /* 0x0000763277767816 */ /* 0x000fe40000000076 */
.L_x_2190:
[----:B------:R-:W-:Y:S05]  /*20570*/  BSYNC B1 ;  /* 0x0000000000017941 */ /* 0x000fea0003800000 */
.L_x_2188:
        /* <DEDUP_REMOVED lines=11> */
.L_x_2192:
[----:B------:R-:W-:Y:S01]  /*20630*/  IMAD.MOV.U32 R3, RZ, RZ, R6 ;  /* 0x000000ffff037224 */ /* 0x000fe200078e0006 */
[----:B------:R-:W-:Y:S01]  /*20640*/  PRMT R8, R7, 0x7610, R8 ;  /* 0x0000761007087816 */ /* 0x000fe20000000008 */
[----:B------:R-:W-:Y:S01]  /*20650*/  IMAD.MOV.U32 R80, RZ, RZ, R89 ;  /* 0x000000ffff507224 */ /* 0x000fe200078e0059 */
[----:B------:R-:W-:Y:S02]  /*20660*/  PRMT R119, R119, 0x5410, R119 ;  /* 0x0000541077777816 */ /* 0x000fe40000000077 */
.L_x_2193:
[----:B------:R-:W-:Y:S05]  /*20670*/  BSYNC B1 ;  /* 0x0000000000017941 */ /* 0x000fea0003800000 */
.L_x_2191:
        /* <DEDUP_REMOVED lines=11> */
.L_x_2195:
[----:B------:R-:W-:Y:S01]  /*20730*/  IMAD.MOV.U32 R5, RZ, RZ, R3 ;  /* 0x000000ffff057224 */ /* 0x000fe200078e0003 */
[----:B------:R-:W-:Y:S01]  /*20740*/  PRMT R6, R8, 0x7610, R6 ;  /* 0x0000761008067816 */ /* 0x000fe20000000006 */
[----:B------:R-:W-:Y:S01]  /*20750*/  IMAD.MOV.U32 R89, RZ, RZ, R88 ;  /* 0x000000ffff597224 */ /* 0x000fe200078e0058 */
[----:B------:R-:W-:Y:S02]  /*20760*/  PRMT R119, R21, 0x7632, R119 ;  /* 0x0000763215777816 */ /* 0x000fe40000000077 */
.L_x_2196:
[----:B------:R-:W-:Y:S05]  /*20770*/  BSYNC B1 ;  /* 0x0000000000017941 */ /* 0x000fea0003800000 */
.L_x_2194:
        /* <DEDUP_REMOVED lines=11> */
.L_x_2198:
[----:B------:R-:W-:Y:S01]  /*20830*/  PRMT R21, R21, 0x5410, R21 ;  /* 0x0000541015157816 */ /* 0x000fe20000000015 */
[----:B------:R-:W-:Y:S01]  /*20840*/  IMAD.MOV.U32 R88, RZ, RZ, R2 ;  /* 0x000000ffff587224 */ /* 0x000fe200078e0002 */
[----:B------:R-:W-:Y:S01]  /*20850*/  PRMT R6, R6, 0x5410, R6 ;  /* 0x0000541006067816 */ /* 0x000fe20000000006 */
[--C-:B------:R-:W-:Y:S02]  /*20860*/  IMAD.MOV.U32 R3, RZ, RZ, R5.reuse ;  /* 0x000000ffff037224 */ /* 0x100fe400078e0005 */
[----:B------:R-:W-:Y:S01]  /*20870*/  IMAD.MOV.U32 R2, RZ, RZ, R5 ;  /* 0x000000ffff027224 */ /* 0x000fe200078e0005 */
[----:B------:R-:W-:Y:S02]  /*20880*/  PRMT R21, R6, 0x7610, R21 ;  /* 0x0000761006157816 */ /* 0x000fe40000000015 */
.L_x_2199:
[----:B------:R-:W-:Y:S05]  /*20890*/  BSYNC B1 ;  /* 0x0000000000017941 */ /* 0x000fea0003800000 */
.L_x_2197:
[----:B------:R-:W-:Y:S01]  /*208a0*/  @!P1 CALL.REL.NOINC `(.L_x_2200) ;  /* 0x0000001000009944 */ /* 0x000fe20003c00000 */
[----:B------:R-:W-:Y:S05]  /*208b0*/  BRA `(.L_x_2201) ;  /* 0xffffc01000007947 */ /* 0x000fea000383ffff */
.L_x_2200:
[----:B------:R-:W-:Y:S01]  /*208c0*/  PRMT R21, R6, 0x7632, R21 ;  /* 0x0000763206157816 */ /* 0x000fe20000000015 */
[----:B------:R-:W-:Y:S02]  /*208d0*/  IMAD.MOV.U32 R2, RZ, RZ, R3 ;  /* 0x000000ffff027224 */ /* 0x000fe400078e0003 */
.L_x_2010:
[----:B------:R-:W-:Y:S05]  /*208e0*/  BSYNC B0 ;  /* 0x0000000000007941 */ /* 0x000fea0003800000 */
.L_x_2009:
[----:B-1----:R-:W-:Y:S01]  /*208f0*/  ISETP.NE.AND P0, PT, R86, RZ, PT ;  /* 0x000000ff5600720c */ /* 0x002fe20003f05270 */
[----:B------:R-:W-:Y:S01]  /*20900*/  BSSY B0, `(.L_x_2202) ;  /* 0x0000046000007945 */ /* 0x000fe20003800000 */
[----:B0-----:R-:W-:Y:S02]  /*20910*/  IMAD.MOV.U32 R17, RZ, RZ, R80 ;  /* 0x000000ffff117224 */ /* 0x001fe400078e0050 */
        /* <DEDUP_REMOVED lines=11> */
[----:B------:R-:W-:Y:S05]  /*209d0*/  @P0 BRA `(.L_x_2203) ;  /* 0x0000038000000947 */ /* 0x000fea0003800000 */
[----:B------:R0:W-:Y:S01]  /*209e0*/  STS.128 [0x30], R72 ;  /* 0x00003048ff007388 */ /* 0x0001e20000000c00 */
[----:B------:R-:W-:Y:S02]  /*209f0*/  IMAD.MOV.U32 R22, RZ, RZ, R119 ;  /* 0x000000ffff167224 */ /* 0x000fe400078e0077 */
[----:B------:R-:W-:Y:S01]  /*20a00*/  IMAD.MOV.U32 R23, RZ, RZ, R118 ;  /* 0x000000ffff177224 */ /* 0x000fe200078e0076 */
[----:B------:R-:W-:Y:S04]  /*20a10*/  STS.128 [0x10], R80 ;  /* 0x00001050ff007388 */ /* 0x000fe80000000c00 */
[----:B------:R-:W-:Y:S04]  /*20a20*/  STS.128 [0x20], R76 ;  /* 0x0000204cff007388 */ /* 0x000fe80000000c00 */
[----:B------:R-:W-:Y:S01]  /*20a30*/  STS.128 [0x100], R20 ;  /* 0x00010014ff007388 */ /* 0x000fe20000000c00 */
[----:B0-----:R-:W-:-:S02]  /*20a40*/  IMAD.MOV.U32 R72, RZ, RZ, R117 ;  /* 0x000000ffff487224 */ /* 0x001fc400078e0075 */
[----:B------:R-:W-:Y:S01]  /*20a50*/  IMAD.MOV.U32 R73, RZ, RZ, R116 ;  /* 0x000000ffff497224 */ /* 0x000fe200078e0074 */
[----:B------:R-:W-:Y:S01]  /*20a60*/  STS [0x180], R98 ;  /* 0x00018062ff007388 */ /* 0x000fe20000000800 */
[----:B------:R-:W-:Y:S02]  /*20a70*/  IMAD.MOV.U32 R74, RZ, RZ, R115 ;  /* 0x000000ffff4a7224 */ /* 0x000fe400078e0073 */
[----:B------:R-:W-:Y:S01]  /*20a80*/  IMAD.MOV.U32 R75, RZ, RZ, R114 ;  /* 0x000000ffff4b7224 */ /* 0x000fe200078e0072 */
[----:B------:R-:W-:Y:S04]  /*20a90*/  STS [0x4], R2 ;  /* 0x00000402ff007388 */ /* 0x000fe80000000800 */
        /* <DEDUP_REMOVED lines=30> */
[----:B------:R-:W-:Y:S01]  /*20c80*/  PRMT R75, R92, 0x7632, R0 ;  /* 0x000076325c4b7816 */ /* 0x000fe20000000000 */
[----:B------:R-:W-:Y:S02]  /*20c90*/  IMAD.MOV.U32 R73, RZ, RZ, R100 ;  /* 0x000000ffff497224 */ /* 0x000fe400078e0064 */
[----:B------:R-:W-:-:S05]  /*20ca0*/  IMAD.MOV.U32 R74, RZ, RZ, R99 ;  /* 0x000000ffff4a7224 */ /* 0x000fca00078e0063 */
[----:B------:R0:W-:Y:S02]  /*20cb0*/  STS.128 [0x150], R72 ;  /* 0x00015048ff007388 */ /* 0x0001e40000000c00 */
[----:B0-----:R-:W-:Y:S01]  /*20cc0*/  PRMT R72, R0, 0x7610, R90 ;  /* 0x0000761000487816 */ /* 0x001fe2000000005a */
[----:B------:R-:W-:Y:S01]  /*20cd0*/  IMAD.MOV.U32 R75, RZ, RZ, R93 ;  /* 0x000000ffff4b7224 */ /* 0x000fe200078e005d */
[----:B------:R-:W-:Y:S02]  /*20ce0*/  PRMT R73, R90, 0x7610, R91 ;  /* 0x000076105a497816 */ /* 0x000fe4000000005b */
[----:B------:R-:W-:-:S05]  /*20cf0*/  PRMT R74, R91, 0x5410, R92 ;  /* 0x000054105b4a7816 */ /* 0x000fca000000005c */
[----:B------:R0:W-:Y:S02]  /*20d00*/  STS.128 [0x160], R72 ;  /* 0x00016048ff007388 */ /* 0x0001e40000000c00 */
[----:B0-----:R-:W-:Y:S02]  /*20d10*/  IMAD.MOV.U32 R72, RZ, RZ, R94 ;  /* 0x000000ffff487224 */ /* 0x001fe400078e005e */
[----:B------:R-:W-:Y:S02]  /*20d20*/  IMAD.MOV.U32 R73, RZ, RZ, R95 ;  /* 0x000000ffff497224 */ /* 0x000fe400078e005f */
[----:B------:R-:W-:Y:S02]  /*20d30*/  IMAD.MOV.U32 R74, RZ, RZ, R96 ;  /* 0x000000ffff4a7224 */ /* 0x000fe400078e0060 */
[----:B------:R-:W-:-:S05]  /*20d40*/  IMAD.MOV.U32 R75, RZ, RZ, R97 ;  /* 0x000000ffff4b7224 */ /* 0x000fca00078e0061 */
[----:B------:R0:W-:Y:S02]  /*20d50*/  STS.128 [0x170], R72 ;  /* 0x00017048ff007388 */ /* 0x0001e40000000c00 */
.L_x_2203:
[----:B------:R-:W-:Y:S05]  /*20d60*/  BSYNC B0 ;  /* 0x0000000000007941 */ /* 0x000fea0003800000 */
.L_x_2202:
[----:B------:R-:W-:Y:S01]  /*20d70*/  IMAD.MOV.U32 R23, RZ, RZ, R64 ;  /* 0x000000ffff177224 */ /* 0x000fe200078e0040 */
[----:B------:R-:W-:Y:S01]  /*20d80*/  STL.64 [R1+0x190], R4 ;  /* 0x0001900401007387 */ /* 0x000fe20000100a00 */
[----:B------:R-:W-:Y:S01]  /*20d90*/  IMAD.MOV.U32 R64, RZ, RZ, R65 ;  /* 0x000000ffff407224 */ /* 0x000fe200078e0041 */
[----:B------:R-:W-:Y:S01]  /*20da0*/  BSSY B0, `(.L_x_2204) ;  /* 0x00002dd000007945 */ /* 0x000fe20003800000 */
[----:B------:R-:W-:Y:S01]  /*20db0*/  IMAD.MOV.U32 R65, RZ, RZ, R66 ;  /* 0x000000ffff417224 */ /* 0x000fe200078e0042 */
[----:B------:R-:W-:Y:S01]  /*20dc0*/  STL.64 [R1+0x198], R6 ;  /* 0x0001980601007387 */ /* 0x000fe20000100a00 */
[----:B------:R-:W-:Y:S02]  /*20dd0*/  IMAD.MOV.U32 R66, RZ, RZ, R67 ;  /* 0x000000ffff427224 */ /* 0x000fe400078e0043 */
[----:B------:R-:W-:Y:S01]  /*20de0*/  IMAD.MOV.U32 R67, RZ, RZ, R60 ;  /* 0x000000ffff437224 */ /* 0x000fe200078e003c */
[----:B------:R-:W-:Y:S01]  /*20df0*/  STL.64 [R1+0x1a0], R8 ;  /* 0x0001a00801007387 */ /* 0x000fe20000100a00 */
[----:B------:R-:W-:-:S02]  /*20e00*/  IMAD.MOV.U32 R60, RZ, RZ, R61 ;  /* 0x000000ffff3c7224 */ /* 0x000fc400078e003d */
[----:B------:R-:W-:Y:S01]  /*20e10*/  IMAD.MOV.U32 R61, RZ, RZ, R62 ;  /* 0x000000ffff3d7224 */ /* 0x000fe200078e003e */
[----:B------:R-:W-:Y:S01]  /*20e20*/  STL.64 [R1+0x1a8], R10 ;  /* 0x0001a80a01007387 */ /* 0x000fe20000100a00 */
[----:B------:R-:W-:Y:S02]  /*20e30*/  IMAD.MOV.U32 R62, RZ, RZ, R63 ;  /* 0x000000ffff3e7224 */ /* 0x000fe400078e003f */
        /* <DEDUP_REMOVED lines=19> */
[----:B------:R1:W-:Y:S01]  /*20f70*/  STL.64 [R1+0x180], R2 ;  /* 0x0001800201007387 */ /* 0x0003e20000100a00 */
        /* <DEDUP_REMOVED lines=9> */
[----:B-1----:R-:W-:Y:S02]  /*21010*/  IMAD.MOV.U32 R2, RZ, RZ, R21 ;  /* 0x000000ffff027224 */ /* 0x002fe400078e0015 */
[----:B------:R-:W-:Y:S01]  /*21020*/  IMAD.MOV.U32 R3, RZ, RZ, R119 ;  /* 0x000000ffff037224 */ /* 0x000fe200078e0077 */
[----:B------:R-:W-:Y:S01]  /*21030*/  STL.64 [R1+0x210], R48 ;  /* 0x0002103001007387 */ /* 0x000fe20000100a00 */
[----:B------:R-:W-:-:S02]  /*21040*/  IMAD.MOV.U32 R41, RZ, RZ, R42 ;  /* 0x000000ffff297224 */ /* 0x000fc400078e002a */
[----:B------:R-:W-:Y:S01]  /*21050*/  IMAD.MOV.U32 R42, RZ, RZ, R43 ;  /* 0x000000ffff2a7224 */ /* 0x000fe200078e002b */
[----:B------:R1:W-:Y:S01]  /*21060*/  STL.64 [R1+0x280], R2 ;  /* 0x0002800201007387 */ /* 0x0003e20000100a00 */
        /* <DEDUP_REMOVED lines=8> */
[----:B-1----:R-:W-:Y:S01]  /*210f0*/  PRMT R2, R92, 0x7632, R0 ;  /* 0x000076325c027816 */ /* 0x002fe20000000000 */
[----:B------:R-:W-:Y:S01]  /*21100*/  IMAD.MOV.U32 R5, RZ, RZ, R94 ;  /* 0x000000ffff057224 */ /* 0x000fe200078e005e */
[----:B------:R-:W-:Y:S01]  /*21110*/  PRMT R3, R0, 0x7610, R90 ;  /* 0x0000761000037816 */ /* 0x000fe2000000005a */
[----:B------:R-:W-:Y:S01]  /*21120*/  IMAD.MOV.U32 R32, RZ, RZ, R33 ;  /* 0x000000ffff207224 */ /* 0x000fe200078e0021 */
[----:B------:R-:W1:Y:S01]  /*21130*/  S2R R0, SR_TID.X ;  /* 0x0000000000007919 */ /* 0x000e620000002100 */
[----:B------:R-:W-:Y:S01]  /*21140*/  IMAD.MOV.U32 R33, RZ, RZ, R34 ;  /* 0x000000ffff217224 */ /* 0x000fe200078e0022 */
[----:B------:R-:W-:Y:S01]  /*21150*/  PRMT R90, R90, 0x7610, R91 ;  /* 0x000076105a5a7816 */ /* 0x000fe2000000005b */
[----:B------:R-:W-:Y:S01]  /*21160*/  IMAD.MOV.U32 R34, RZ, RZ, R35 ;  /* 0x000000ffff227224 */ /* 0x000fe200078e0023 */
[----:B------:R2:W-:Y:S01]  /*21170*/  STL.64 [R1+0x2e8], R4 ;  /* 0x0002e80401007387 */ /* 0x0005e20000100a00 */
[----:B------:R-:W-:Y:S01]  /*21180*/  IMAD.MOV.U32 R119, RZ, RZ, R117 ;  /* 0x000000ffff777224 */ /* 0x000fe200078e0075 */
[----:B------:R-:W-:Y:S01]  /*21190*/  PRMT R91, R91, 0x5410, R92 ;  /* 0x000054105b5b7816 */ /* 0x000fe2000000005c */
        /* <DEDUP_REMOVED lines=9> */
[----:B--2---:R-:W-:Y:S01]  /*21230*/  IMAD.MOV.U32 R4, RZ, RZ, R95 ;  /* 0x000000ffff047224 */ /* 0x004fe200078e005f */
[----:B------:R-:W-:Y:S01]  /*21240*/  STL.64 [R1+0x240], R36 ;  /* 0x0002402401007387 */ /* 0x000fe20000100a00 */
[----:B------:R-:W-:-:S02]  /*21250*/  IMAD.MOV.U32 R5, RZ, RZ, R96 ;  /* 0x000000ffff057224 */ /* 0x000fc400078e0060 */
[----:B------:R-:W-:Y:S01]  /*21260*/  IMAD.MOV.U32 R30, RZ, RZ, R31 ;  /* 0x000000ffff1e7224 */ /* 0x000fe200078e001f */
[----:B------:R-:W-:Y:S01]  /*21270*/  STL.64 [R1+0x248], R38 ;  /* 0x0002482601007387 */ /* 0x000fe20000100a00 */
[----:B------:R-:W-:Y:S01]  /*21280*/  IMAD.MOV.U32 R111, RZ, RZ, R109 ;  /* 0x000000ffff6f7224 */ /* 0x000fe200078e006d */
[----:B-1----:R-:W-:Y:S01]  /*21290*/  ISETP.NE.AND P0, PT, R0, RZ, PT ;  /* 0x000000ff0000720c */ /* 0x002fe20003f05270 */
        /* <DEDUP_REMOVED lines=23> */
[----:B-1----:R-:W-:-:S02]  /*21410*/  IMAD.MOV.U32 R4, RZ, RZ, R97 ;  /* 0x000000ffff047224 */ /* 0x002fc400078e0061 */
[----:B------:R-:W-:Y:S01]  /*21420*/  IMAD.MOV.U32 R5, RZ, RZ, R98 ;  /* 0x000000ffff057224 */ /* 0x000fe200078e0062 */
        /* <DEDUP_REMOVED lines=16> */
[----:B-1----:R-:W-:-:S02]  /*21530*/  IADD3 R2, R1, 0x180, RZ ;  /* 0x0000018001027810 */ /* 0x002fc40007ffe0ff */
[----:B------:R-:W-:Y:S06]  /*21540*/  BAR.SYNC.DEFER_BLOCKING 0x0 ;  /* 0x0000000000007b1d */ /* 0x000fec0000010000 */
[----:B------:R-:W-:Y:S05]  /*21550*/  @P0 BRA `(.L_x_2205) ;  /* 0x0000261000000947 */ /* 0x000fea0003800000 */
[----:B------:R-:W1:Y:S01]  /*21560*/  S2R R5, SR_CTAID.X ;  /* 0x0000000000057919 */ /* 0x000e620000002500 */
[----:B------:R-:W-:Y:S01]  /*21570*/  LOP3.LUT R3, RZ, c[0x0][0x200], RZ, 0x33, !PT ;  /* 0x00008000ff037a12 */ /* 0x000fe200078e33ff */
[----:B------:R-:W-:Y:S01]  /*21580*/  IMAD.MOV.U32 R19, RZ, RZ, c[0x0][0x200] ;  /* 0x00008000ff137624 */ /* 0x000fe200078e00ff */
[----:B------:R-:W-:Y:S01]  /*21590*/  ISETP.NE.U32.AND P1, PT, RZ, c[0x0][0x1f8], PT ;  /* 0x00007e00ff007a0c */ /* 0x000fe20003f25070 */
[----:B------:R-:W-:Y:S01]  /*215a0*/  IMAD.MOV.U32 R10, RZ, RZ, c[0x0][0x208] ;  /* 0x00008200ff0a7624 */ /* 0x000fe200078e00ff */
[----:B------:R-:W-:Y:S01]  /*215b0*/  IMNMX R3, R3, -0x2, !PT ;  /* 0xfffffffe03037817 */ /* 0x000fe20007800200 */
[----:B------:R-:W-:Y:S01]  /*215c0*/  IMAD.MOV.U32 R15, RZ, RZ, c[0x0][0x20c] ;  /* 0x00008300ff0f7624 */ /* 0x000fe200078e00ff */
[----:B------:R-:W-:Y:S01]  /*215d0*/  ISETP.NE.U32.AND P0, PT, RZ, c[0x0][0x1b8], PT ;  /* 0x00006e00ff007a0c */ /* 0x000fe20003f05070 */
[----:B------:R-:W-:Y:S01]  /*215e0*/  IMAD.MOV.U32 R17, RZ, RZ, c[0x0][0x224] ;  /* 0x00008900ff117624 */ /* 0x000fe200078e00ff */
[----:B------:R-:W-:Y:S01]  /*215f0*/  IADD3 R8, R3, c[0x0][0x200], RZ ;  /* 0x0000800003087a10 */ /* 0x000fe20007ffe0ff */
[----:B------:R-:W-:Y:S01]  /*21600*/  IMAD.MOV.U32 R22, RZ, RZ, 0x4 ;  /* 0x00000004ff167424 */ /* 0x000fe200078e00ff */
[----:B------:R-:W-:Y:S01]  /*21610*/  IADD3 R3, R19, -0x1, RZ ;  /* 0xffffffff13037810 */ /* 0x000fe20007ffe0ff */
[C---:B------:R-:W-:Y:S01]  /*21620*/  IMAD.SHL.U32 R16, R17.reuse, 0x2, RZ ;  /* 0x0000000211107824 */ /* 0x040fe200078e00ff */
[----:B------:R-:W-:Y:S01]  /*21630*/  IADD3 R4, R8, 0x1, RZ ;  /* 0x0000000108047810 */ /* 0x000fe20007ffe0ff */
[----:B------:R-:W-:Y:S01]  /*21640*/  IMAD.MOV.U32 R11, RZ, RZ, RZ ;  /* 0x000000ffff0b7224 */ /* 0x000fe200078e00ff */
[----:B------:R-:W-:-:S02]  /*21650*/  IADD3 R42, R17, -0x1, RZ ;  /* 0xffffffff112a7810 */ /* 0x000fc40007ffe0ff */
[----:B------:R-:W-:Y:S01]  /*21660*/  ISETP.GE.U32.AND P3, PT, R4, 0x3, PT ;  /* 0x000000030400780c */ /* 0x000fe20003f66070 */
[----:B------:R-:W-:Y:S01]  /*21670*/  IMAD R4, R3, R10, -c[0x0][0x208] ;  /* 0x8000820003047624 */ /* 0x000fe200078e020a */
[----:B------:R-:W-:Y:S01]  /*21680*/  ISETP.NE.AND.EX P1, PT, RZ, c[0x0][0x1fc], PT, P1 ;  /* 0x00007f00ff007a0c */ /* 0x000fe20003f25310 */
[----:B------:R-:W-:Y:S01]  /*21690*/  IMAD R10, R10, c[0x0][0x224], RZ ;  /* 0x000089000a0a7a24 */ /* 0x000fe200078e02ff */
[----:B------:R-:W-:Y:S02]  /*216a0*/  LOP3.LUT R17, R17, 0x3, RZ, 0xc0, !PT ;  /* 0x0000000311117812 */ /* 0x000fe400078ec0ff */
[----:B------:R-:W-:Y:S01]  /*216b0*/  IADD3 R23, R8, 0x2, RZ ;  /* 0x0000000208177810 */ /* 0x000fe20007ffe0ff */
[--C-:B-1----:R-:W-:Y:S01]  /*216c0*/  IMAD R12, R3, c[0x0][0x208], R5.reuse ;  /* 0x00008200030c7a24 */ /* 0x102fe200078e0205 */
[----:B------:R-:W-:Y:S01]  /*216d0*/  IADD3 R14, R5, -c[0x0][0x208], R4 ;  /* 0x80008200050e7a10 */ /* 0x000fe20007ffe004 */
[----:B------:R-:W-:Y:S01]  /*216e0*/  IMAD.IADD R13, R4, 0x1, R5 ;  /* 0x00000001040d7824 */ /* 0x000fe200078e0205 */
[----:B------:R-:W-:Y:S01]  /*216f0*/  IADD3 R18, R19, -0x2, RZ ;  /* 0xfffffffe13127810 */ /* 0x000fe20007ffe0ff */
[----:B------:R-:W-:Y:S01]  /*21700*/  IMAD R12, R15, c[0x0][0x204], R12 ;  /* 0x000081000f0c7a24 */ /* 0x000fe200078e020c */
[----:B------:R-:W-:Y:S01]  /*21710*/  IADD3 R19, R19, -0x3, RZ ;  /* 0xfffffffd13137810 */ /* 0x000fe20007ffe0ff */
[C---:B------:R-:W-:Y:S01]  /*21720*/  IMAD R13, R15.reuse, c[0x0][0x204], R13 ;  /* 0x000081000f0d7a24 */ /* 0x040fe200078e020d */
[----:B------:R-:W-:Y:S01]  /*21730*/  ISETP.NE.AND.EX P1, PT, RZ, c[0x0][0x1bc], P1, P0 ;  /* 0x00006f00ff007a0c */ /* 0x000fe20000f25300 */
[----:B------:R-:W-:Y:S01]  /*21740*/  IMAD R14, R15, c[0x0][0x204], R14 ;  /* 0x000081000f0e7a24 */ /* 0x000fe200078e020e */
[----:B------:R-:W-:Y:S01]  /*21750*/  LOP3.LUT R23, R23, 0x3, RZ, 0xc0, !PT ;  /* 0x0000000317177812 */ /* 0x000fe200078ec0ff */
[----:B------:R-:W-:-:S02]  /*21760*/  IMAD R15, R15, c[0x0][0x204], R5 ;  /* 0x000081000f0f7a24 */ /* 0x000fc400078e0205 */
[C---:B------:R-:W-:Y:S02]  /*21770*/  IMAD R20, R5.reuse, c[0x0][0x224], RZ ;  /* 0x0000890005147a24 */ /* 0x040fe400078e02ff */
[----:B------:R-:W-:-:S04]  /*21780*/  IMAD.WIDE R4, R5, R22, c[0x0][0x1f0] ;  /* 0x00007c0005047625 */ /* 0x000fc800078e0216 */
[----:B------:R-:W-:-:S04]  /*21790*/  IMAD.WIDE R6, R15, R22, c[0x0][0x1c8] ;  /* 0x000072000f067625 */ /* 0x000fc800078e0216 */
[----:B------:R-:W-:Y:S01]  /*217a0*/  IMAD.WIDE R8, R15, R22, c[0x0][0x1c0] ;  /* 0x000070000f087625 */ /* 0x000fe200078e0216 */
[----:B------:R-:W-:-:S03]  /*217b0*/  IADD3 R22, -R17, c[0x0][0x224], RZ ;  /* 0x0000890011167a10 */ /* 0x000fc60007ffe1ff */
[----:B------:R-:W-:Y:S02]  /*217c0*/  IMAD R21, R15, R16, RZ ;  /* 0x000000100f157224 */ /* 0x000fe400078e02ff */
.L_x_2222:
[----:B------:R-:W-:Y:S01]  /*217d0*/  ISETP.NE.U32.AND P0, PT, RZ, c[0x0][0x1c8], PT ;  /* 0x00007200ff007a0c */ /* 0x000fe20003f05070 */
[----:B-1----:R-:W-:Y:S01]  /*217e0*/  IMAD R31, R11, 0x4, R2 ;  /* 0x000000040b1f7824 */ /* 0x002fe200078e0202 */
[----:B------:R-:W-:Y:S02]  /*217f0*/  IABS R37, c[0x0][0x228] ;  /* 0x00008a0000257a13 */ /* 0x000fe40000000000 */
[----:B------:R-:W-:-:S13]  /*21800*/  ISETP.NE.AND.EX P0, PT, RZ, c[0x0][0x1cc], PT, P0 ;  /* 0x00007300ff007a0c */ /* 0x000fda0003f05300 */
[----:B------:R-:W-:Y:S05]  /*21810*/  @!P0 BRA `(.L_x_2206) ;  /* 0x00001d8000008947 */ /* 0x000fea0003800000 */
[----:B------:R-:W2:Y:S04]  /*21820*/  LDL R30, [R31] ;  /* 0x000000001f1e7983 */ /* 0x000ea80000100800 */
[----:B------:R-:W3:Y:S01]  /*21830*/  LDG.E R35, [R4.64] ;  /* 0x0000000404237981 */ /* 0x000ee2000c1e1900 */
[----:B------:R-:W1:Y:S08]  /*21840*/  I2F.RP R24, R37 ;  /* 0x0000002500187306 */ /* 0x000e700000209400 */
[----:B-1----:R-:W1:Y:S01]  /*21850*/  MUFU.RCP R24, R24 ;  /* 0x0000001800187308 */ /* 0x002e620000001000 */
[----:B--2---:R-:W-:-:S04]  /*21860*/  IADD3 R25, P2, R121, R30, RZ ;  /* 0x0000001e79197210 */ /* 0x004fc80007f5e0ff */
[----:B------:R-:W-:Y:S02]  /*21870*/  LEA.HI.X.SX32 R30, R30, R120, 0x1, P2 ;  /* 0x000000781e1e7211 */ /* 0x000fe400010f0eff */
[----:B------:R-:W-:-:S04]  /*21880*/  LEA R26, P2, R25, c[0x0][0x160], 0x2 ;  /* 0x00005800191a7a11 */ /* 0x000fc800078410ff */
[----:B------:R-:W-:-:S05]  /*21890*/  LEA.HI.X R27, R25, c[0x0][0x164], R30, 0x2, P2 ;  /* 0x00005900191b7a11 */ /* 0x000fca00010f141e */
[----:B------:R-:W2:Y:S01]  /*218a0*/  LDG.E.CONSTANT R33, [R26.64] ;  /* 0x000000041a217981 */ /* 0x000ea2000c1e9900 */
[----:B-1----:R-:W-:-:S04]  /*218b0*/  IADD3 R28, R24, 0xffffffe, RZ ;  /* 0x0ffffffe181c7810 */ /* 0x002fc80007ffe0ff */
[----:B------:R1:W4:Y:S02]  /*218c0*/  F2I.FTZ.U32.TRUNC.NTZ R29, R28 ;  /* 0x0000001c001d7305 */ /* 0x000324000021f000 */
[----:B-1----:R-:W-:Y:S02]  /*218d0*/  IMAD.MOV.U32 R28, RZ, RZ, RZ ;  /* 0x000000ffff1c7224 */ /* 0x002fe400078e00ff */
[----:B----4-:R-:W-:-:S04]  /*218e0*/  IMAD.MOV R32, RZ, RZ, -R29 ;  /* 0x000000ffff207224 */ /* 0x010fc800078e0a1d */
[----:B------:R-:W-:-:S04]  /*218f0*/  IMAD R39, R32, R37, RZ ;  /* 0x0000002520277224 */ /* 0x000fc800078e02ff */
[----:B------:R-:W-:Y:S01]  /*21900*/  IMAD.HI.U32 R29, R29, R39, R28 ;  /* 0x000000271d1d7227 */ /* 0x000fe200078e001c */
[----:B--2---:R-:W-:-:S05]  /*21910*/  IABS R26, R33 ;  /* 0x00000021001a7213 */ /* 0x004fca0000000000 */
        /* <DEDUP_REMOVED lines=11> */
[----:B---3--:R-:W-:-:S13]  /*219d0*/  ISETP.NE.AND P2, PT, R24, R35, PT ;  /* 0x000000231800720c */ /* 0x008fda0003f45270 */
[----:B------:R-:W-:Y:S05]  /*219e0*/  @P2 BRA `(.L_x_2206) ;  /* 0x00001bb000002947 */ /* 0x000fea0003800000 */
[----:B------:R-:W-:-:S13]  /*219f0*/  ISETP.GE.AND P0, PT, R11, c[0x0][0x224], PT ;  /* 0x000089000b007a0c */ /* 0x000fda0003f06270 */
[----:B------:R-:W-:Y:S05]  /*21a00*/  @P0 BRA `(.L_x_2207) ;  /* 0x000020f000000947 */ /* 0x000fea0003800000 */
[----:B------:R-:W2:Y:S01]  /*21a10*/  LDG.E R32, [R6.64] ;  /* 0x0000000406207981 */ /* 0x000ea2000c1e1900 */
[----:B------:R-:W-:-:S06]  /*21a20*/  IMAD R24, R11, 0x2, R2 ;  /* 0x000000020b187824 */ /* 0x000fcc00078e0202 */
[----:B------:R-:W3:Y:S01]  /*21a30*/  LDL.U16 R24, [R24+0x100] ;  /* 0x0001000018187983 */ /* 0x000ee20000100400 */
[----:B--2---:R-:W-:Y:S01]  /*21a40*/  ISETP.NE.AND P0, PT, R32, c[0x0][0x224], PT ;  /* 0x0000890020007a0c */ /* 0x004fe20003f05270 */
[----:B---3--:R-:W-:-:S12]  /*21a50*/  HADD2.F32 R26, -RZ, R24.H0_H0 ;  /* 0x20000018ff1a7230 */ /* 0x008fd80000004100 */
[----:B------:R-:W-:Y:S05]  /*21a60*/  @P0 BRA `(.L_x_2208) ;  /* 0x00000aa000000947 */ /* 0x000fea0003800000 */
[----:B------:R-:W2:Y:S02]  /*21a70*/  LDG.E R27, [R8.64] ;  /* 0x00000004081b7981 */ /* 0x000ea4000c1e1900 */
[----:B--2---:R-:W-:-:S13]  /*21a80*/  FSETP.GEU.FTZ.AND P0, PT, R26, R27, PT ;  /* 0x0000001b1a00720b */ /* 0x004fda0003f1e000 */
[----:B------:R-:W-:Y:S05]  /*21a90*/  @!P0 BRA `(.L_x_2209) ;  /* 0x00001ad000008947 */ /* 0x000fea0003800000 */
[----:B------:R-:W-:Y:S02]  /*21aa0*/  IMAD.MOV.U32 R24, RZ, RZ, c[0x0][0x224] ;  /* 0x00008900ff187624 */ /* 0x000fe400078e00ff */
[----:B------:R-:W-:-:S03]  /*21ab0*/  IMAD.MOV.U32 R32, RZ, RZ, c[0x0][0x224] ;  /* 0x00008900ff207624 */ /* 0x000fc600078e00ff */
[----:B------:R-:W-:-:S13]  /*21ac0*/  ISETP.GE.AND P0, PT, R24, 0x1, PT ;  /* 0x000000011800780c */ /* 0x000fda0003f06270 */
[----:B------:R-:W-:Y:S05]  /*21ad0*/  @!P0 BRA `(.L_x_2208) ;  /* 0x00000a3000008947 */ /* 0x000fea0003800000 */
[----:B------:R-:W-:-:S04]  /*21ae0*/  IMAD.MOV.U32 R24, RZ, RZ, RZ ;  /* 0x000000ffff187224 */ /* 0x000fc800078e00ff */
.L_x_2211:
[----:B------:R-:W-:Y:S02]  /*21af0*/  IMAD.IADD R28, R21, 0x1, R24 ;  /* 0x00000001151c7824 */ /* 0x000fe400078e0218 */
[----:B------:R-:W-:-:S04]  /*21b00*/  IMAD.MOV.U32 R45, RZ, RZ, 0x4 ;  /* 0x00000004ff2d7424 */ /* 0x000fc800078e00ff */
[----:B------:R-:W-:-:S05]  /*21b10*/  IMAD.WIDE R28, R28, R45, c[0x0][0x1b0] ;  /* 0x00006c001c1c7625 */ /* 0x000fca00078e022d */
[----:B------:R-:W2:Y:S02]  /*21b20*/  LDG.E R32, [R28.64] ;  /* 0x000000041c207981 */ /* 0x000ea4000c1e1900 */
[----:B--2---:R-:W-:-:S13]  /*21b30*/  FSETP.NEU.FTZ.AND P0, PT, R32, R27, PT ;  /* 0x0000001b2000720b */ /* 0x004fda0003f1d000 */
[----:B------:R-:W-:Y:S05]  /*21b40*/  @!P0 BRA `(.L_x_2210) ;  /* 0x0000005000008947 */ /* 0x000fea0003800000 */
[----:B------:R-:W-:-:S04]  /*21b50*/  IADD3 R24, R24, 0x1, RZ ;  /* 0x0000000118187810 */ /* 0x000fc80007ffe0ff */
[----:B------:R-:W-:-:S13]  /*21b60*/  ISETP.GE.AND P0, PT, R24, c[0x0][0x224], PT ;  /* 0x0000890018007a0c */ /* 0x000fda0003f06270 */
[----:B------:R-:W-:Y:S05]  /*21b70*/  @!P0 BRA `(.L_x_2211) ;  /* 0xffffff7000008947 */ /* 0x000fea000383ffff */
[----:B------:R-:W-:Y:S01]  /*21b80*/  IMAD.MOV.U32 R32, RZ, RZ, c[0x0][0x224] ;  /* 0x00008900ff207624 */ /* 0x000fe200078e00ff */
[----:B------:R-:W-:Y:S05]  /*21b90*/  BRA `(.L_x_2208) ;  /* 0x0000097000007947 */ /* 0x000fea0003800000 */
.L_x_2210:
[----:B------:R-:W2:Y:S01]  /*21ba0*/  LDG.E R27, [R6.64] ;  /* 0x00000004061b7981 */ /* 0x000ea2000c1e1900 */
[----:B------:R-:W-:Y:S01]  /*21bb0*/  IMAD.MOV.U32 R31, RZ, RZ, 0x7f7fffff ;  /* 0x7f7fffffff1f7424 */ /* 0x000fe200078e00ff */
[----:B------:R-:W-:Y:S01]  /*21bc0*/  ISETP.GE.U32.AND P0, PT, R42, 0x3, PT ;  /* 0x000000032a00780c */ /* 0x000fe20003f06070 */
[----:B------:R-:W-:Y:S01]  /*21bd0*/  IMAD.MOV.U32 R36, RZ, RZ, RZ ;  /* 0x000000ffff247224 */ /* 0x000fe200078e00ff */
[----:B--2---:R-:W-:-:S05]  /*21be0*/  IADD3 R27, R27, -0x1, RZ ;  /* 0xffffffff1b1b7810 */ /* 0x004fca0007ffe0ff */
[----:B------:R1:W-:Y:S04]  /*21bf0*/  STG.E [R6.64], R27 ;  /* 0x0000001b06007986 */ /* 0x0003e8000c101904 */
[----:B------:R1:W-:Y:S04]  /*21c00*/  STG.E [R8.64], R31 ;  /* 0x0000001f08007986 */ /* 0x0003e8000c101904 */
[----:B------:R1:W-:Y:S01]  /*21c10*/  STG.E [R28.64], R26 ;  /* 0x0000001a1c007986 */ /* 0x0003e2000c101904 */
[----:B------:R-:W-:Y:S05]  /*21c20*/  @!P0 BRA `(.L_x_2212) ;  /* 0x000007a000008947 */ /* 0x000fea0003800000 */
[----:B-1----:R1:W5:Y:S01]  /*21c30*/  LDG.E R27, [R8.64] ;  /* 0x00000004081b7981 */ /* 0x002362000c1e1900 */
[----:B------:R-:W-:Y:S01]  /*21c40*/  ISETP.GT.AND P0, PT, R22, RZ, PT ;  /* 0x000000ff1600720c */ /* 0x000fe20003f04270 */
[----:B------:R-:W-:-:S02]  /*21c50*/  IMAD.MOV.U32 R36, RZ, RZ, RZ ;  /* 0x000000ffff247224 */ /* 0x000fc400078e00ff */
[----:B------:R-:W-:-:S10]  /*21c60*/  IMAD.MOV.U32 R31, RZ, RZ, R22 ;  /* 0x000000ffff1f7224 */ /* 0x000fd400078e0016 */
[----:B-1----:R-:W-:Y:S05]  /*21c70*/  @!P0 BRA `(.L_x_2213) ;  /* 0x0000063000008947 */ /* 0x002fea0003800000 */
[----:B------:R-:W-:Y:S02]  /*21c80*/  ISETP.GT.AND P2, PT, R31, 0xc, PT ;  /* 0x0000000c1f00780c */ /* 0x000fe40003f44270 */
[----:B------:R-:W-:-:S11]  /*21c90*/  PLOP3.LUT P0, PT, PT, PT, PT, 0x80, 0x0 ;  /* 0x000000000000781c */ /* 0x000fd60003f0f070 */
[----:B------:R-:W-:Y:S05]  /*21ca0*/  @!P2 BRA `(.L_x_2214) ;  /* 0x000003d00000a947 */ /* 0x000fea0003800000 */
[----:B------:R-:W-:Y:S02]  /*21cb0*/  PLOP3.LUT P0, PT, PT, PT, PT, 0x8, 0x0 ;  /* 0x000000000000781c */ /* 0x000fe40003f0e170 */
.L_x_2215:
[----:B------:R-:W-:-:S04]  /*21cc0*/  IMAD.IADD R28, R21, 0x1, R36 ;  /* 0x00000001151c7824 */ /* 0x000fc800078e0224 */
[----:B--2---:R-:W-:-:S05]  /*21cd0*/  IMAD.WIDE R28, R28, R45, c[0x0][0x1b0] ;  /* 0x00006c001c1c7625 */ /* 0x004fca00078e022d */
[----:B------:R-:W2:Y:S02]  /*21ce0*/  LDG.E R32, [R28.64] ;  /* 0x000000041c207981 */ /* 0x000ea4000c1e1900 */
[----:B--2--5:R-:W-:-:S05]  /*21cf0*/  FMNMX.FTZ R27, R32, R27, PT ;  /* 0x0000001b201b7209 */ /* 0x024fca0003810000 */
[----:B------:R1:W-:Y:S04]  /*21d00*/  STG.E [R8.64], R27 ;  /* 0x0000001b08007986 */ /* 0x0003e8000c101904 */
[----:B------:R-:W2:Y:S02]  /*21d10*/  LDG.E R32, [R28.64+0x4] ;  /* 0x000004041c207981 */ /* 0x000ea4000c1e1900 */
[----:B--2---:R-:W-:-:S05]  /*21d20*/  FMNMX.FTZ R37, R27, R32, PT ;  /* 0x000000201b257209 */ /* 0x004fca0003810000 */
[----:B------:R2:W-:Y:S04]  /*21d30*/  STG.E [R8.64], R37 ;  /* 0x0000002508007986 */ /* 0x0005e8000c101904 */
[----:B------:R-:W3:Y:S02]  /*21d40*/  LDG.E R32, [R28.64+0x8] ;  /* 0x000008041c207981 */ /* 0x000ee4000c1e1900 */
[----:B---3--:R-:W-:-:S05]  /*21d50*/  FMNMX.FTZ R39, R37, R32, PT ;  /* 0x0000002025277209 */ /* 0x008fca0003810000 */
[----:B------:R3:W-:Y:S04]  /*21d60*/  STG.E [R8.64], R39 ;  /* 0x0000002708007986 */ /* 0x0007e8000c101904 */
[----:B------:R-:W4:Y:S01]  /*21d70*/  LDG.E R32, [R28.64+0xc] ;  /* 0x00000c041c207981 */ /* 0x000f22000c1e1900 */
[----:B------:R-:W-:-:S05]  /*21d80*/  IADD3 R34, R21, 0x4, R36 ;  /* 0x0000000415227810 */ /* 0x000fca0007ffe024 */
[----:B------:R-:W-:Y:S01]  /*21d90*/  IMAD.WIDE R34, R34, R45, c[0x0][0x1b0] ;  /* 0x00006c0022227625 */ /* 0x000fe200078e022d */
[----:B----4-:R-:W-:-:S05]  /*21da0*/  FMNMX.FTZ R41, R39, R32, PT ;  /* 0x0000002027297209 */ /* 0x010fca0003810000 */
[----:B------:R4:W-:Y:S04]  /*21db0*/  STG.E [R8.64], R41 ;  /* 0x0000002908007986 */ /* 0x0009e8000c101904 */
[----:B------:R-:W1:Y:S02]  /*21dc0*/  LDG.E R32, [R34.64] ;  /* 0x0000000422207981 */ /* 0x000e64000c1e1900 */
[----:B-1----:R-:W-:-:S05]  /*21dd0*/  FMNMX.FTZ R27, R41, R32, PT ;  /* 0x00000020291b7209 */ /* 0x002fca0003810000 */
        /* <DEDUP_REMOVED lines=8> */
[----:B------:R-:W-:Y:S02]  /*21e60*/  IADD3 R29, R21, 0x8, R36 ;  /* 0x00000008151d7810 */ /* 0x000fe40007ffe024 */
[----:B----4-:R-:W-:-:S03]  /*21e70*/  FMNMX.FTZ R41, R39, R28, PT ;  /* 0x0000001c27297209 */ /* 0x010fc60003810000 */
[----:B------:R-:W-:Y:S02]  /*21e80*/  IMAD.WIDE R28, R29, R45, c[0x0][0x1b0] ;  /* 0x00006c001d1c7625 */ /* 0x000fe400078e022d */
[----:B------:R4:W-:Y:S04]  /*21e90*/  STG.E [R8.64], R41 ;  /* 0x0000002908007986 */ /* 0x0009e8000c101904 */
[----:B------:R-:W1:Y:S02]  /*21ea0*/  LDG.E R32, [R28.64] ;  /* 0x000000041c207981 */ /* 0x000e64000c1e1900 */
[----:B-1----:R-:W-:-:S05]  /*21eb0*/  FMNMX.FTZ R27, R41, R32, PT ;  /* 0x00000020291b7209 */ /* 0x002fca0003810000 */
[----:B------:R-:W-:Y:S04]  /*21ec0*/  STG.E [R8.64], R27 ;  /* 0x0000001b08007986 */ /* 0x000fe8000c101904 */
        /* <DEDUP_REMOVED lines=11> */
[----:B------:R-:W3:Y:S02]  /*21f80*/  LDG.E R32, [R34.64] ;  /* 0x0000000422207981 */ /* 0x000ee4000c1e1900 */
[----:B---3--:R-:W-:-:S05]  /*21f90*/  FMNMX.FTZ R43, R41, R32, PT ;  /* 0x00000020292b7209 */ /* 0x008fca0003810000 */
[----:B------:R2:W-:Y:S04]  /*21fa0*/  STG.E [R8.64], R43 ;  /* 0x0000002b08007986 */ /* 0x0005e8000c101904 */
[----:B------:R-:W1:Y:S02]  /*21fb0*/  LDG.E R32, [R34.64+0x4] ;  /* 0x0000040422207981 */ /* 0x000e64000c1e1900 */
[----:B-1----:R-:W-:-:S05]  /*21fc0*/  FMNMX.FTZ R37, R43, R32, PT ;  /* 0x000000202b257209 */ /* 0x002fca0003810000 */
[----:B------:R2:W-:Y:S04]  /*21fd0*/  STG.E [R8.64], R37 ;  /* 0x0000002508007986 */ /* 0x0005e8000c101904 */
[----:B------:R-:W3:Y:S02]  /*21fe0*/  LDG.E R28, [R34.64+0x8] ;  /* 0x00000804221c7981 */ /* 0x000ee4000c1e1900 */
[----:B---3--:R-:W-:-:S05]  /*21ff0*/  FMNMX.FTZ R29, R37, R28, PT ;  /* 0x0000001c251d7209 */ /* 0x008fca0003810000 */
[----:B------:R2:W-:Y:S04]  /*22000*/  STG.E [R8.64], R29 ;  /* 0x0000001d08007986 */ /* 0x0005e8000c101904 */
[----:B------:R-:W3:Y:S01]  /*22010*/  LDG.E R28, [R34.64+0xc] ;  /* 0x00000c04221c7981 */ /* 0x000ee2000c1e1900 */
[----:B------:R-:W-:Y:S02]  /*22020*/  IADD3 R31, R31, -0x10, RZ ;  /* 0xfffffff01f1f7810 */ /* 0x000fe40007ffe0ff */
[----:B------:R-:W-:Y:S02]  /*22030*/  IADD3 R36, R36, 0x10, RZ ;  /* 0x0000001024247810 */ /* 0x000fe40007ffe0ff */
[----:B------:R-:W-:Y:S02]  /*22040*/  ISETP.GT.AND P2, PT, R31, 0xc, PT ;  /* 0x0000000c1f00780c */ /* 0x000fe40003f44270 */
[----:B---3--:R-:W-:-:S05]  /*22050*/  FMNMX.FTZ R27, R29, R28, PT ;  /* 0x0000001c1d1b7209 */ /* 0x008fca0003810000 */
[----:B------:R2:W-:Y:S06]  /*22060*/  STG.E [R8.64], R27 ;  /* 0x0000001b08007986 */ /* 0x0005ec000c101904 */
[----:B------:R-:W-:Y:S05]  /*22070*/  @P2 BRA `(.L_x_2215) ;  /* 0xfffffc4000002947 */ /* 0x000fea000383ffff */
.L_x_2214:
[----:B------:R-:W-:-:S13]  /*22080*/  ISETP.GT.AND P2, PT, R31, 0x4, PT ;  /* 0x000000041f00780c */ /* 0x000fda0003f44270 */
[----:B------:R-:W-:Y:S05]  /*22090*/  @!P2 BRA `(.L_x_2216) ;  /* 0x000001f00000a947 */ /* 0x000fea0003800000 */
[----:B------:R-:W-:-:S04]  /*220a0*/  IMAD.IADD R28, R21, 0x1, R36 ;  /* 0x00000001151c7824 */ /* 0x000fc800078e0224 */
[----:B--2---:R-:W-:-:S05]  /*220b0*/  IMAD.WIDE R28, R28, R45, c[0x0][0x1b0] ;  /* 0x00006c001c1c7625 */ /* 0x004fca00078e022d */
[----:B------:R-:W2:Y:S02]  /*220c0*/  LDG.E R32, [R28.64] ;  /* 0x000000041c207981 */ /* 0x000ea4000c1e1900 */
[----:B--2--5:R-:W-:-:S05]  /*220d0*/  FMNMX.FTZ R27, R27, R32, PT ;  /* 0x000000201b1b7209 */ /* 0x024fca0003810000 */
[----:B------:R-:W-:Y:S04]  /*220e0*/  STG.E [R8.64], R27 ;  /* 0x0000001b08007986 */ /* 0x000fe8000c101904 */
[----:B------:R-:W2:Y:S02]  /*220f0*/  LDG.E R32, [R28.64+0x4] ;  /* 0x000004041c207981 */ /* 0x000ea4000c1e1900 */
[----:B--2---:R-:W-:-:S05]  /*22100*/  FMNMX.FTZ R37, R27, R32, PT ;  /* 0x000000201b257209 */ /* 0x004fca0003810000 */
[----:B------:R1:W-:Y:S04]  /*22110*/  STG.E [R8.64], R37 ;  /* 0x0000002508007986 */ /* 0x0003e8000c101904 */
[----:B------:R-:W2:Y:S02]  /*22120*/  LDG.E R32, [R28.64+0x8] ;  /* 0x000008041c207981 */ /* 0x000ea4000c1e1900 */
[----:B--2---:R-:W-:-:S05]  /*22130*/  FMNMX.FTZ R39, R37, R32, PT ;  /* 0x0000002025277209 */ /* 0x004fca0003810000 */
[----:B------:R2:W-:Y:S04]  /*22140*/  STG.E [R8.64], R39 ;  /* 0x0000002708007986 */ /* 0x0005e8000c101904 */
[----:B------:R-:W3:Y:S01]  /*22150*/  LDG.E R32, [R28.64+0xc] ;  /* 0x00000c041c207981 */ /* 0x000ee2000c1e1900 */
[----:B------:R-:W-:-:S05]  /*22160*/  IADD3 R34, R21, 0x4, R36 ;  /* 0x0000000415227810 */ /* 0x000fca0007ffe024 */
[----:B------:R-:W-:Y:S01]  /*22170*/  IMAD.WIDE R34, R34, R45, c[0x0][0x1b0] ;  /* 0x00006c0022227625 */ /* 0x000fe200078e022d */
[----:B---3--:R-:W-:-:S05]  /*22180*/  FMNMX.FTZ R41, R39, R32, PT ;  /* 0x0000002027297209 */ /* 0x008fca0003810000 */
        /* <DEDUP_REMOVED lines=16> */
.L_x_2216:
[----:B------:R-:W-:-:S13]  /*22290*/  ISETP.NE.OR P0, PT, R31, RZ, P0 ;  /* 0x000000ff1f00720c */ /* 0x000fda0000705670 */
[----:B------:R-:W-:Y:S05]  /*222a0*/  @!P0 BRA `(.L_x_2212) ;  /* 0x0000012000008947 */ /* 0x000fea0003800000 */
.L_x_2213:
        /* <DEDUP_REMOVED lines=8> */
[----:B------:R-:W2:Y:S02]  /*22330*/  LDG.E R32, [R28.64+0x8] ;  /* 0x000008041c207981 */ /* 0x000ea4000c1e1900 */
[----:B--2---:R-:W-:-:S05]  /*22340*/  FMNMX.FTZ R39, R37, R32, PT ;  /* 0x0000002025277209 */ /* 0x004fca0003810000 */
[----:B------:R1:W-:Y:S04]  /*22350*/  STG.E [R8.64], R39 ;  /* 0x0000002708007986 */ /* 0x0003e8000c101904 */
[----:B------:R-:W2:Y:S01]  /*22360*/  LDG.E R32, [R28.64+0xc] ;  /* 0x00000c041c207981 */ /* 0x000ea2000c1e1900 */
[----:B------:R-:W-:Y:S02]  /*22370*/  IADD3 R31, R31, -0x4, RZ ;  /* 0xfffffffc1f1f7810 */ /* 0x000fe40007ffe0ff */
[----:B------:R-:W-:Y:S02]  /*22380*/  IADD3 R36, R36, 0x4, RZ ;  /* 0x0000000424247810 */ /* 0x000fe40007ffe0ff */
[----:B------:R-:W-:Y:S02]  /*22390*/  ISETP.NE.AND P0, PT, R31, RZ, PT ;  /* 0x000000ff1f00720c */ /* 0x000fe40003f05270 */
[----:B--2---:R-:W-:-:S05]  /*223a0*/  FMNMX.FTZ R27, R39, R32, PT ;  /* 0x00000020271b7209 */ /* 0x004fca0003810000 */
[----:B------:R1:W-:Y:S06]  /*223b0*/  STG.E [R8.64], R27 ;  /* 0x0000001b08007986 */ /* 0x0003ec000c101904 */
[----:B01----:R-:W-:Y:S05]  /*223c0*/  @P0 BRA `(.L_x_2213) ;  /* 0xfffffee000000947 */ /* 0x003fea000383ffff */
.L_x_2212:
[----:B------:R-:W-:Y:S01]  /*223d0*/  ISETP.NE.AND P0, PT, R17, RZ, PT ;  /* 0x000000ff1100720c */ /* 0x000fe20003f05270 */
[----:B------:R-:W-:-:S12]  /*223e0*/  IMAD.MOV.U32 R32, RZ, RZ, R24 ;  /* 0x000000ffff207224 */ /* 0x000fd800078e0018 */
[----:B------:R-:W-:Y:S05]  /*223f0*/  @!P0 BRA `(.L_x_2208) ;  /* 0x0000011000008947 */ /* 0x000fea0003800000 */
[----:B-1----:R-:W-:Y:S01]  /*22400*/  IMAD.IADD R28, R21, 0x1, R36 ;  /* 0x00000001151c7824 */ /* 0x002fe200078e0224 */
[----:B------:R-:W3:Y:S03]  /*22410*/  LDG.E R32, [R8.64] ;  /* 0x0000000408207981 */ /* 0x000ee6000c1e1900 */
[----:B--2---:R-:W-:-:S05]  /*22420*/  IMAD.WIDE R28, R28, R45, c[0x0][0x1b0] ;  /* 0x00006c001c1c7625 */ /* 0x004fca00078e022d */
[----:B-----5:R-:W3:Y:S01]  /*22430*/  LDG.E R27, [R28.64] ;  /* 0x000000041c1b7981 */ /* 0x020ee2000c1e1900 */
[----:B------:R-:W-:Y:S02]  /*22440*/  ISETP.NE.AND P0, PT, R17, 0x1, PT ;  /* 0x000000011100780c */ /* 0x000fe40003f05270 */
[----:B---3--:R-:W-:-:S05]  /*22450*/  FMNMX.FTZ R31, R27, R32, PT ;  /* 0x000000201b1f7209 */ /* 0x008fca0003810000 */
[----:B------:R1:W-:Y:S01]  /*22460*/  STG.E [R8.64], R31 ;  /* 0x0000001f08007986 */ /* 0x0003e2000c101904 */
[----:B------:R-:W-:-:S05]  /*22470*/  IMAD.MOV.U32 R32, RZ, RZ, R24 ;  /* 0x000000ffff207224 */ /* 0x000fca00078e0018 */
[----:B------:R-:W-:Y:S05]  /*22480*/  @!P0 BRA `(.L_x_2208) ;  /* 0x0000008000008947 */ /* 0x000fea0003800000 */
[----:B------:R-:W2:Y:S01]  /*22490*/  LDG.E R27, [R28.64+0x4] ;  /* 0x000004041c1b7981 */ /* 0x000ea2000c1e1900 */
[----:B------:R-:W-:Y:S02]  /*224a0*/  ISETP.NE.AND P0, PT, R17, 0x2, PT ;  /* 0x000000021100780c */ /* 0x000fe40003f05270 */
[----:B-12---:R-:W-:-:S05]  /*224b0*/  FMNMX.FTZ R31, R31, R27, PT ;  /* 0x0000001b1f1f7209 */ /* 0x006fca0003810000 */
[----:B------:R1:W-:Y:S06]  /*224c0*/  STG.E [R8.64], R31 ;  /* 0x0000001f08007986 */ /* 0x0003ec000c101904 */
[----:B------:R-:W2:Y:S01]  /*224d0*/  @P0 LDG.E R27, [R28.64+0x8] ;  /* 0x000008041c1b0981 */ /* 0x000ea2000c1e1900 */
[----:B------:R-:W-:Y:S01]  /*224e0*/  IMAD.MOV.U32 R32, RZ, RZ, R24 ;  /* 0x000000ffff207224 */ /* 0x000fe200078e0018 */
[----:B--2---:R-:W-:-:S05]  /*224f0*/  @P0 FMNMX.FTZ R27, R31, R27, PT ;  /* 0x0000001b1f1b0209 */ /* 0x004fca0003810000 */
[----:B------:R1:W-:Y:S02]  /*22500*/  @P0 STG.E [R8.64], R27 ;  /* 0x0000001b08000986 */ /* 0x0003e4000c101904 */
.L_x_2208:
[----:B------:R-:W3:Y:S01]  /*22510*/  LDG.E R35, [R4.64] ;  /* 0x0000000404237981 */ /* 0x000ee2000c1e1900 */
[----:B-12--5:R-:W-:Y:S01]  /*22520*/  IMAD.IADD R27, R21, 0x1, R32 ;  /* 0x00000001151b7824 */ /* 0x026fe200078e0220 */
[----:B------:R-:W-:Y:S01]  /*22530*/  ISETP.NE.U32.AND P0, PT, RZ, c[0x0][0x1b8], PT ;  /* 0x00006e00ff007a0c */ /* 0x000fe20003f05070 */
[----:B------:R-:W-:Y:S02]  /*22540*/  IMAD.MOV.U32 R24, RZ, RZ, c[0x0][0x210] ;  /* 0x00008400ff187624 */ /* 0x000fe400078e00ff */
[----:B------:R-:W-:Y:S01]  /*22550*/  IMAD.MOV.U32 R32, RZ, RZ, 0x4 ;  /* 0x00000004ff207424 */ /* 0x000fe200078e00ff */
[----:B------:R-:W-:Y:S01]  /*22560*/  ISETP.NE.AND.EX P0, PT, RZ, c[0x0][0x1bc], PT, P0 ;  /* 0x00006f00ff007a0c */ /* 0x000fe20003f05300 */
[----:B------:R-:W-:Y:S01]  /*22570*/  IMAD R31, R27, R24, c[0x0][0x200] ;  /* 0x000080001b1f7624 */ /* 0x000fe200078e0218 */
[----:B------:R-:W-:Y:S01]  /*22580*/  LEA R24, P4, R25, c[0x0][0x168], 0x1 ;  /* 0x00005a0019187a11 */ /* 0x000fe200078808ff */
[----:B------:R-:W-:Y:S02]  /*22590*/  IMAD.MOV.U32 R34, RZ, RZ, c[0x0][0x200] ;  /* 0x00008000ff227624 */ /* 0x000fe400078e00ff */
[----:B------:R-:W-:Y:S01]  /*225a0*/  IMAD.WIDE R28, R31, R32, c[0x0][0x198] ;  /* 0x000066001f1c7625 */ /* 0x000fe200078e0220 */
[----:B------:R-:W-:-:S02]  /*225b0*/  LEA.HI.X R25, R25, c[0x0][0x16c], R30, 0x1, P4 ;  /* 0x00005b0019197a11 */ /* 0x000fc400020f0c1e */
[----:B------:R-:W-:Y:S01]  /*225c0*/  ISETP.GE.AND P2, PT, R34, 0x1, PT ;  /* 0x000000012200780c */ /* 0x000fe20003f46270 */
[----:B------:R-:W-:Y:S01]  /*225d0*/  IMAD.WIDE R30, R31, R32, c[0x0][0x1b8] ;  /* 0x00006e001f1e7625 */ /* 0x000fe200078e0220 */
[----:B---3--:R1:W-:Y:S03]  /*225e0*/  STG.E [R28.64], R35 ;  /* 0x000000231c007986 */ /* 0x0083e6000c101904 */
[----:B------:R-:W-:Y:S08]  /*225f0*/  @!P0 BRA `(.L_x_2217) ;  /* 0x0000034000008947 */ /* 0x000ff00003800000 */
[----:B------:R-:W2:Y:S01]  /*22600*/  LDG.E.U16.CONSTANT R36, [R24.64] ;  /* 0x0000000418247981 */ /* 0x000ea2000c1e9500 */
[----:B------:R-:W-:Y:S02]  /*22610*/  IABS R37, c[0x0][0x228] ;  /* 0x00008a0000257a13 */ /* 0x000fe40000000000 */
[----:B------:R-:W-:Y:S02]  /*22620*/  IABS R41, c[0x0][0x224] ;  /* 0x0000890000297a13 */ /* 0x000fe40000000000 */
[----:B------:R-:W3:Y:S08]  /*22630*/  I2F.RP R38, R37 ;  /* 0x0000002500267306 */ /* 0x000ef00000209400 */
[----:B---3--:R-:W3:Y:S02]  /*22640*/  MUFU.RCP R38, R38 ;  /* 0x0000002600267308 */ /* 0x008ee40000001000 */
[----:B---3--:R-:W-:-:S02]  /*22650*/  IADD3 R34, R38, 0xffffffe, RZ ;  /* 0x0ffffffe26227810 */ /* 0x008fc40007ffe0ff */
[----:B------:R-:W-:-:S04]  /*22660*/  IABS R38, R33 ;  /* 0x0000002100267213 */ /* 0x000fc80000000000 */
[----:B-1----:R1:W3:Y:S02]  /*22670*/  F2I.FTZ.U32.TRUNC.NTZ R35, R34 ;  /* 0x0000002200237305 */ /* 0x0022e4000021f000 */
[----:B-1----:R-:W-:Y:S02]  /*22680*/  IMAD.MOV.U32 R34, RZ, RZ, RZ ;  /* 0x000000ffff227224 */ /* 0x002fe400078e00ff */
[----:B---3--:R-:W-:-:S04]  /*22690*/  IMAD.MOV R40, RZ, RZ, -R35 ;  /* 0x000000ffff287224 */ /* 0x008fc800078e0a23 */
[----:B------:R-:W-:Y:S02]  /*226a0*/  IMAD R39, R40, R37, RZ ;  /* 0x0000002528277224 */ /* 0x000fe400078e02ff */
[----:B------:R-:W1:Y:S02]  /*226b0*/  I2F.RP R40, R41 ;  /* 0x0000002900287306 */ /* 0x000e640000209400 */
[----:B------:R-:W-:-:S06]  /*226c0*/  IMAD.HI.U32 R39, R35, R39, R34 ;  /* 0x0000002723277227 */ /* 0x000fcc00078e0022 */
[----:B------:R-:W-:-:S04]  /*226d0*/  IMAD.HI.U32 R39, R39, R38, RZ ;  /* 0x0000002627277227 */ /* 0x000fc800078e00ff */
[----:B------:R-:W-:-:S04]  /*226e0*/  IMAD.MOV R34, RZ, RZ, -R39 ;  /* 0x000000ffff227224 */ /* 0x000fc800078e0a27 */
[C---:B------:R-:W-:Y:S01]  /*226f0*/  IMAD R34, R37.reuse, R34, R38 ;  /* 0x0000002225227224 */ /* 0x040fe200078e0226 */
[----:B-1----:R-:W1:Y:S04]  /*22700*/  MUFU.RCP R40, R40 ;  /* 0x0000002800287308 */ /* 0x002e680000001000 */
[----:B------:R-:W-:Y:S02]  /*22710*/  ISETP.GT.U32.AND P5, PT, R37, R34, PT ;  /* 0x000000222500720c */ /* 0x000fe40003fa4070 */
[----:B-1----:R-:W-:-:S11]  /*22720*/  IADD3 R35, R40, 0xffffffe, RZ ;  /* 0x0ffffffe28237810 */ /* 0x002fd60007ffe0ff */
[----:B------:R-:W-:Y:S01]  /*22730*/  @!P5 IMAD.IADD R34, R34, 0x1, -R37 ;  /* 0x000000012222d824 */ /* 0x000fe200078e0a25 */
[----:B------:R-:W-:Y:S02]  /*22740*/  @!P5 IADD3 R39, R39, 0x1, RZ ;  /* 0x000000012727d810 */ /* 0x000fe40007ffe0ff */
[----:B------:R-:W-:Y:S02]  /*22750*/  ISETP.NE.AND P5, PT, RZ, c[0x0][0x228], PT ;  /* 0x00008a00ff007a0c */ /* 0x000fe40003fa5270 */
[----:B------:R-:W-:Y:S01]  /*22760*/  ISETP.GE.U32.AND P4, PT, R34, R37, PT ;  /* 0x000000252200720c */ /* 0x000fe20003f86070 */
[----:B------:R-:W1:Y:S01]  /*22770*/  F2I.FTZ.U32.TRUNC.NTZ R35, R35 ;  /* 0x0000002300237305 */ /* 0x000e62000021f000 */
[----:B------:R-:W-:-:S04]  /*22780*/  LOP3.LUT R34, R33, c[0x0][0x228], RZ, 0x3c, !PT ;  /* 0x00008a0021227a12 */ /* 0x000fc800078e3cff */
[----:B------:R-:W-:-:S07]  /*22790*/  ISETP.GE.AND P0, PT, R34, RZ, PT ;  /* 0x000000ff2200720c */ /* 0x000fce0003f06270 */
[----:B------:R-:W-:Y:S01]  /*227a0*/  @P4 IADD3 R39, R39, 0x1, RZ ;  /* 0x0000000127274810 */ /* 0x000fe20007ffe0ff */
[----:B-1----:R-:W-:-:S04]  /*227b0*/  IMAD.MOV R34, RZ, RZ, -R35 ;  /* 0x000000ffff227224 */ /* 0x002fc800078e0a23 */
[----:B------:R-:W-:Y:S02]  /*227c0*/  IMAD.MOV.U32 R37, RZ, RZ, R39 ;  /* 0x000000ffff257224 */ /* 0x000fe400078e0027 */
[----:B------:R-:W-:Y:S02]  /*227d0*/  IMAD R39, R34, R41, RZ ;  /* 0x0000002922277224 */ /* 0x000fe400078e02ff */
[----:B------:R-:W-:Y:S01]  /*227e0*/  @!P0 IMAD.MOV R37, RZ, RZ, -R37 ;  /* 0x000000ffff258224 */ /* 0x000fe200078e0a25 */
[----:B------:R-:W-:Y:S01]  /*227f0*/  @!P5 LOP3.LUT R37, RZ, c[0x0][0x228], RZ, 0x33, !PT ;  /* 0x00008a00ff25da12 */ /* 0x000fe200078e33ff */
[----:B------:R-:W-:Y:S01]  /*22800*/  IMAD.MOV.U32 R34, RZ, RZ, RZ ;  /* 0x000000ffff227224 */ /* 0x000fe200078e00ff */
        /* <DEDUP_REMOVED lines=11> */
[----:B------:R-:W-:-:S04]  /*228c0*/  @!P0 IMAD.IADD R34, R34, 0x1, -R41 ;  /* 0x0000000122228824 */ /* 0x000fc800078e0a29 */
[----:B------:R-:W-:Y:S01]  /*228d0*/  @!P4 IMAD.MOV R34, RZ, RZ, -R34 ;  /* 0x000000ffff22c224 */ /* 0x000fe200078e0a22 */
[----:B------:R-:W-:-:S05]  /*228e0*/  @!P5 LOP3.LUT R34, RZ, c[0x0][0x224], RZ, 0x33, !PT ;  /* 0x00008900ff22da12 */ /* 0x000fca00078e33ff */
[----:B------:R-:W-:-:S06]  /*228f0*/  IMAD.SHL.U32 R34, R34, 0x4, RZ ;  /* 0x0000000422227824 */ /* 0x000fcc00078e00ff */
[----:B------:R-:W1:Y:S01]  /*22900*/  LDS R34, [R34+0x308] ;  /* 0x0003080022227984 */ /* 0x000e620000000800 */
[----:B--2---:R-:W-:-:S05]  /*22910*/  HADD2.F32 R35, -RZ, R36.H0_H0 ;  /* 0x20000024ff237230 */ /* 0x004fca0000004100 */
[----:B-1----:R-:W-:-:S05]  /*22920*/  FADD.FTZ R35, R35, -R34 ;  /* 0x8000002223237221 */ /* 0x002fca0000010000 */
[----:B------:R1:W-:Y:S02]  /*22930*/  STG.E [R30.64], R35 ;  /* 0x000000231e007986 */ /* 0x0003e4000c101904 */
.L_x_2217:
[----:B------:R-:W-:Y:S05]  /*22940*/  @!P2 BRA `(.L_x_2218) ;  /* 0x00000b200000a947 */ /* 0x000fea0003800000 */
[----:B------:R-:W-:Y:S02]  /*22950*/  IABS R36, c[0x0][0x228] ;  /* 0x00008a0000247a13 */ /* 0x000fe40000000000 */
[----:B------:R-:W-:Y:S02]  /*22960*/  IABS R38, R33 ;  /* 0x0000002100267213 */ /* 0x000fe40000000000 */
[----:B------:R-:W2:Y:S01]  /*22970*/  I2F.RP R37, R36 ;  /* 0x0000002400257306 */ /* 0x000ea20000209400 */
[----:B------:R-:W-:Y:S02]  /*22980*/  IABS R41, c[0x0][0x224] ;  /* 0x0000890000297a13 */ /* 0x000fe40000000000 */
[----:B------:R-:W-:-:S04]  /*22990*/  LOP3.LUT R33, R33, c[0x0][0x228], RZ, 0x3c, !PT ;  /* 0x00008a0021217a12 */ /* 0x000fc800078e3cff */
[----:B------:R-:W-:Y:S01]  /*229a0*/  ISETP.GE.AND P4, PT, R33, RZ, PT ;  /* 0x000000ff2100720c */ /* 0x000fe20003f86270 */
[----:B--2---:R-:W2:Y:S02]  /*229b0*/  MUFU.RCP R37, R37 ;  /* 0x0000002500257308 */ /* 0x004ea40000001000 */
[----:B--2---:R-:W-:-:S06]  /*229c0*/  IADD3 R34, R37, 0xffffffe, RZ ;  /* 0x0ffffffe25227810 */ /* 0x004fcc0007ffe0ff */
[----:B------:R-:W2:Y:S08]  /*229d0*/  I2F.RP R37, R41 ;  /* 0x0000002900257306 */ /* 0x000eb00000209400 */
[----:B-1----:R1:W3:Y:S08]  /*229e0*/  F2I.FTZ.U32.TRUNC.NTZ R35, R34 ;  /* 0x0000002200237305 */ /* 0x0022f0000021f000 */
[----:B--2---:R-:W2:Y:S01]  /*229f0*/  MUFU.RCP R37, R37 ;  /* 0x0000002500257308 */ /* 0x004ea20000001000 */
[----:B-1----:R-:W-:-:S02]  /*22a00*/  IMAD.MOV.U32 R34, RZ, RZ, RZ ;  /* 0x000000ffff227224 */ /* 0x002fc400078e00ff */
[----:B---3--:R-:W-:-:S04]  /*22a10*/  IMAD.MOV R39, RZ, RZ, -R35 ;  /* 0x000000ffff277224 */ /* 0x008fc800078e0a23 */
[----:B------:R-:W-:-:S04]  /*22a20*/  IMAD R39, R39, R36, RZ ;  /* 0x0000002427277224 */ /* 0x000fc800078e02ff */
[----:B------:R-:W-:-:S04]  /*22a30*/  IMAD.HI.U32 R39, R35, R39, R34 ;  /* 0x0000002723277227 */ /* 0x000fc800078e0022 */
[----:B------:R-:W-:-:S04]  /*22a40*/  IMAD.MOV.U32 R35, RZ, RZ, R38 ;  /* 0x000000ffff237224 */ /* 0x000fc800078e0026 */
[----:B------:R-:W-:-:S04]  /*22a50*/  IMAD.HI.U32 R39, R39, R35, RZ ;  /* 0x0000002327277227 */ /* 0x000fc800078e00ff */
[----:B------:R-:W-:-:S04]  /*22a60*/  IMAD.MOV R34, RZ, RZ, -R39 ;  /* 0x000000ffff227224 */ /* 0x000fc800078e0a27 */
[----:B------:R-:W-:Y:S01]  /*22a70*/  IMAD R35, R36, R34, R35 ;  /* 0x0000002224237224 */ /* 0x000fe200078e0223 */
[----:B--2---:R-:W-:-:S04]  /*22a80*/  IADD3 R34, R37, 0xffffffe, RZ ;  /* 0x0ffffffe25227810 */ /* 0x004fc80007ffe0ff */
[----:B------:R-:W-:-:S13]  /*22a90*/  ISETP.GT.U32.AND P0, PT, R36, R35, PT ;  /* 0x000000232400720c */ /* 0x000fda0003f04070 */
[----:B------:R-:W-:Y:S01]  /*22aa0*/  @!P0 IMAD.IADD R35, R35, 0x1, -R36 ;  /* 0x0000000123238824 */ /* 0x000fe200078e0a24 */
[----:B------:R-:W-:Y:S02]  /*22ab0*/  @!P0 IADD3 R39, R39, 0x1, RZ ;  /* 0x0000000127278810 */ /* 0x000fe40007ffe0ff */
[----:B------:R-:W-:Y:S02]  /*22ac0*/  ISETP.NE.AND P0, PT, RZ, c[0x0][0x228], PT ;  /* 0x00008a00ff007a0c */ /* 0x000fe40003f05270 */
[----:B------:R-:W-:Y:S02]  /*22ad0*/  ISETP.GE.U32.AND P2, PT, R35, R36, PT ;  /* 0x000000242300720c */ /* 0x000fe40003f46070 */
[----:B------:R1:W2:Y:S02]  /*22ae0*/  F2I.FTZ.U32.TRUNC.NTZ R35, R34 ;  /* 0x0000002200237305 */ /* 0x0002a4000021f000 */
[----:B-1----:R-:W-:-:S09]  /*22af0*/  IMAD.MOV.U32 R34, RZ, RZ, RZ ;  /* 0x000000ffff227224 */ /* 0x002fd200078e00ff */
[----:B------:R-:W-:-:S05]  /*22b00*/  @P2 IADD3 R39, R39, 0x1, RZ ;  /* 0x0000000127272810 */ /* 0x000fca0007ffe0ff */
[----:B------:R-:W-:Y:S02]  /*22b10*/  IMAD.MOV.U32 R33, RZ, RZ, R39 ;  /* 0x000000ffff217224 */ /* 0x000fe400078e0027 */
[----:B--2---:R-:W-:Y:S02]  /*22b20*/  IMAD.MOV R36, RZ, RZ, -R35 ;  /* 0x000000ffff247224 */ /* 0x004fe400078e0a23 */
[----:B------:R-:W-:Y:S01]  /*22b30*/  @!P4 IMAD.MOV R33, RZ, RZ, -R33 ;  /* 0x000000ffff21c224 */ /* 0x000fe200078e0a21 */
[----:B------:R-:W-:Y:S01]  /*22b40*/  @!P0 LOP3.LUT R33, RZ, c[0x0][0x228], RZ, 0x33, !PT ;  /* 0x00008a00ff218a12 */ /* 0x000fe200078e33ff */
[----:B------:R-:W-:Y:S01]  /*22b50*/  IMAD R37, R36, R41, RZ ;  /* 0x0000002924257224 */ /* 0x000fe200078e02ff */
[----:B------:R-:W-:Y:S02]  /*22b60*/  ISETP.NE.AND P4, PT, RZ, c[0x0][0x224], PT ;  /* 0x00008900ff007a0c */ /* 0x000fe40003f85270 */
[----:B------:R-:W-:Y:S01]  /*22b70*/  IABS R36, R33 ;  /* 0x0000002100247213 */ /* 0x000fe20000000000 */
[----:B------:R-:W-:Y:S01]  /*22b80*/  IMAD.HI.U32 R34, R35, R37, R34 ;  /* 0x0000002523227227 */ /* 0x000fe200078e0022 */
[----:B------:R-:W-:-:S03]  /*22b90*/  ISETP.GE.AND P2, PT, R33, RZ, PT ;  /* 0x000000ff2100720c */ /* 0x000fc60003f46270 */
[----:B------:R-:W-:Y:S02]  /*22ba0*/  IMAD.MOV.U32 R35, RZ, RZ, R36 ;  /* 0x000000ffff237224 */ /* 0x000fe400078e0024 */
[----:B------:R-:W-:Y:S02]  /*22bb0*/  IMAD.MOV.U32 R33, RZ, RZ, c[0x0][0x200] ;  /* 0x00008000ff217624 */ /* 0x000fe400078e00ff */
        /* <DEDUP_REMOVED lines=22> */
[----:B------:R-:W-:Y:S01]  /*22d20*/  ISETP.NE.AND P0, PT, R23, 0x1, PT ;  /* 0x000000011700780c */ /* 0x000fe20003f05270 */
[----:B--2---:R1:W-:Y:S04]  /*22d30*/  @P1 STG.E [R30.64+-0x4], R37 ;  /* 0xfffffc251e001986 */ /* 0x0043e8000c101904 */
[----:B------:R1:W5:Y:S01]  /*22d40*/  LDG.E R39, [R38.64] ;  /* 0x0000000426277981 */ /* 0x000362000c1e1900 */
[----:B------:R-:W-:-:S07]  /*22d50*/  IMAD.MOV.U32 R33, RZ, RZ, R3 ;  /* 0x000000ffff217224 */ /* 0x000fce00078e0003 */
[----:B------:R-:W-:Y:S05]  /*22d60*/  @!P0 BRA `(.L_x_2219) ;  /* 0x000001c000008947 */ /* 0x000fea0003800000 */
[----:B-----5:R-:W-:-:S04]  /*22d70*/  IMAD R39, R13, c[0x0][0x224], R39 ;  /* 0x000089000d277a24 */ /* 0x020fc800078e0227 */
[----:B-1----:R-:W-:-:S06]  /*22d80*/  IMAD.WIDE R34, R39, R32, c[0x0][0x1d8] ;  /* 0x0000760027227625 */ /* 0x002fcc00078e0220 */
        /* <DEDUP_REMOVED lines=22> */
[----:B------:R-:W-:Y:S01]  /*22ef0*/  LEA.HI.X R39, R39, c[0x0][0x1e4], R40, 0x2, P0 ;  /* 0x0000790027277a11 */ /* 0x000fe200000f1428 */
[----:B--2---:R1:W-:Y:S05]  /*22f00*/  @P1 STG.E [R30.64+-0xc], R37 ;  /* 0xfffff4251e001986 */ /* 0x0043ea000c101904 */
[----:B------:R1:W5:Y:S01]  /*22f10*/  LDG.E R39, [R38.64] ;  /* 0x0000000426277981 */ /* 0x000362000c1e1900 */
[----:B------:R-:W-:-:S03]  /*22f20*/  IMAD.MOV.U32 R33, RZ, RZ, R19 ;  /* 0x000000ffff217224 */ /* 0x000fc600078e0013 */
.L_x_2219:
[----:B------:R-:W-:Y:S05]  /*22f30*/  @!P3 BRA `(.L_x_2218) ;  /* 0x000005300000b947 */ /* 0x000fea0003800000 */
[C---:B-1----:R-:W-:Y:S01]  /*22f40*/  IADD3 R28, R33.reuse, -0x4, RZ ;  /* 0xfffffffc211c7810 */ /* 0x042fe20007ffe0ff */
[----:B------:R-:W-:Y:S01]  /*22f50*/  ULDC.64 UR8, c[0x0][0x198] ;  /* 0x0000660000087ab9 */ /* 0x000fe20000000a00 */
[C---:B------:R-:W-:Y:S01]  /*22f60*/  IADD3 R30, R33.reuse, -0x1, RZ ;  /* 0xffffffff211e7810 */ /* 0x040fe20007ffe0ff */
[----:B------:R-:W-:Y:S01]  /*22f70*/  ULDC.64 UR6, c[0x0][0x1b8] ;  /* 0x00006e0000067ab9 */ /* 0x000fe20000000a00 */
[----:B------:R-:W-:Y:S01]  /*22f80*/  IADD3 R32, R33, -0x2, RZ ;  /* 0xfffffffe21207810 */ /* 0x000fe20007ffe0ff */
[----:B------:R-:W-:Y:S01]  /*22f90*/  IMAD R55, R27, c[0x0][0x210], R28 ;  /* 0x000084001b377a24 */ /* 0x000fe200078e021c */
[----:B------:R-:W-:Y:S01]  /*22fa0*/  IADD3 R34, R33, -0x3, RZ ;  /* 0xfffffffd21227810 */ /* 0x000fe20007ffe0ff */
[----:B------:R-:W-:Y:S01]  /*22fb0*/  IMAD R57, R27, c[0x0][0x210], R30 ;  /* 0x000084001b397a24 */ /* 0x000fe200078e021e */
[----:B------:R-:W-:Y:S01]  /*22fc0*/  IADD3 R43, R33, 0x4, RZ ;  /* 0x00000004212b7810 */ /* 0x000fe20007ffe0ff */
[----:B------:R-:W-:-:S02]  /*22fd0*/  IMAD R28, R28, c[0x0][0x208], R15 ;  /* 0x000082001c1c7a24 */ /* 0x000fc400078e020f */
[--C-:B------:R-:W-:Y:S02]  /*22fe0*/  IMAD R30, R30, c[0x0][0x208], R15.reuse ;  /* 0x000082001e1e7a24 */ /* 0x100fe400078e020f */
[--C-:B------:R-:W-:Y:S02]  /*22ff0*/  IMAD R32, R32, c[0x0][0x208], R15.reuse ;  /* 0x0000820020207a24 */ /* 0x100fe400078e020f */
[----:B------:R-:W-:Y:S02]  /*23000*/  IMAD R34, R34, c[0x0][0x208], R15 ;  /* 0x0000820022227a24 */ /* 0x000fe400078e020f */
[----:B------:R-:W-:Y:S02]  /*23010*/  IMAD R47, R28, c[0x0][0x224], RZ ;  /* 0x000089001c2f7a24 */ /* 0x000fe400078e02ff */
[----:B------:R-:W-:Y:S02]  /*23020*/  IMAD R44, R30, c[0x0][0x224], RZ ;  /* 0x000089001e2c7a24 */ /* 0x000fe400078e02ff */
[----:B------:R-:W-:-:S02]  /*23030*/  IMAD R33, R32, c[0x0][0x224], RZ ;  /* 0x0000890020217a24 */ /* 0x000fc400078e02ff */
[----:B------:R-:W-:Y:S02]  /*23040*/  IMAD R45, R34, c[0x0][0x224], RZ ;  /* 0x00008900222d7a24 */ /* 0x000fe400078e02ff */
.L_x_2220:
[----:B-----5:R-:W-:Y:S02]  /*23050*/  IMAD.IADD R39, R44, 0x1, R39 ;  /* 0x000000012c277824 */ /* 0x020fe400078e0227 */
[----:B------:R-:W-:-:S04]  /*23060*/  IMAD.MOV.U32 R32, RZ, RZ, 0x4 ;  /* 0x00000004ff207424 */ /* 0x000fc800078e00ff */
[----:B--2---:R-:W-:-:S05]  /*23070*/  IMAD.WIDE R30, R39, R32, c[0x0][0x1d8] ;  /* 0x00007600271e7625 */ /* 0x004fca00078e0220 */
[----:B------:R-:W2:Y:S01]  /*23080*/  LDG.E R49, [R30.64] ;  /* 0x000000041e317981 */ /* 0x000ea2000c1e1900 */
[----:B------:R-:W-:Y:S01]  /*23090*/  IMAD.U32 R28, RZ, RZ, UR8 ;  /* 0x00000008ff1c7e24 */ /* 0x000fe2000f8e00ff */
[----:B------:R-:W-:Y:S01]  /*230a0*/  SHF.R.S32.HI R40, RZ, 0x1f, R39 ;  /* 0x0000001fff287819 */ /* 0x000fe20000011427 */
[----:B------:R-:W-:Y:S01]  /*230b0*/  IMAD.U32 R29, RZ, RZ, UR9 ;  /* 0x00000009ff1d7e24 */ /* 0x000fe2000f8e00ff */
[----:B------:R-:W-:-:S03]  /*230c0*/  @P1 LEA R36, P0, R39, c[0x0][0x1f8], 0x2 ;  /* 0x00007e0027241a11 */ /* 0x000fc600078010ff */
[----:B------:R-:W-:Y:S01]  /*230d0*/  IMAD.WIDE R28, R57, 0x4, R28 ;  /* 0x00000004391c7825 */ /* 0x000fe200078e021c */
[----:B------:R-:W-:-:S04]  /*230e0*/  @P1 LEA.HI.X R37, R39, c[0x0][0x1fc], R40, 0x2, P0 ;  /* 0x00007f0027251a11 */ /* 0x000fc800000f1428 */
[----:B--2---:R1:W-:Y:S04]  /*230f0*/  STG.E [R28.64], R49 ;  /* 0x000000311c007986 */ /* 0x0043e8000c101904 */
[----:B------:R-:W2:Y:S01]  /*23100*/  @P1 LDG.E R51, [R36.64] ;  /* 0x0000000424331981 */ /* 0x000ea2000c1e1900 */
[C---:B------:R-:W-:Y:S01]  /*23110*/  LEA R38, P0, R39.reuse, c[0x0][0x1e0], 0x2 ;  /* 0x0000780027267a11 */ /* 0x040fe200078010ff */
[----:B------:R-:W-:Y:S02]  /*23120*/  IMAD.U32 R34, RZ, RZ, UR6 ;  /* 0x00000006ff227e24 */ /* 0x000fe4000f8e00ff */
[----:B------:R-:W-:Y:S01]  /*23130*/  IMAD.U32 R35, RZ, RZ, UR7 ;  /* 0x00000007ff237e24 */ /* 0x000fe2000f8e00ff */
[----:B------:R-:W-:-:S03]  /*23140*/  LEA.HI.X R39, R39, c[0x0][0x1e4], R40, 0x2, P0 ;  /* 0x0000790027277a11 */ /* 0x000fc600000f1428 */
[----:B------:R-:W-:-:S05]  /*23150*/  IMAD.WIDE R40, R55, 0x4, R34 ;  /* 0x0000000437287825 */ /* 0x000fca00078e0222 */
[----:B--2---:R2:W-:Y:S04]  /*23160*/  @P1 STG.E [R40.64+0xc], R51 ;  /* 0x00000c3328001986 */ /* 0x0045e8000c101904 */
[----:B------:R-:W3:Y:S02]  /*23170*/  LDG.E R38, [R38.64] ;  /* 0x0000000426267981 */ /* 0x000ee4000c1e1900 */
[----:B---3--:R-:W-:-:S04]  /*23180*/  IMAD.IADD R59, R38, 0x1, R33 ;  /* 0x00000001263b7824 */ /* 0x008fc800078e0221 */
[----:B------:R-:W-:-:S05]  /*23190*/  IMAD.WIDE R30, R59, R32, c[0x0][0x1d8] ;  /* 0x000076003b1e7625 */ /* 0x000fca00078e0220 */
[----:B-1----:R-:W3:Y:S01]  /*231a0*/  LDG.E R49, [R30.64] ;  /* 0x000000041e317981 */ /* 0x002ee2000c1e1900 */
[----:B------:R-:W-:Y:S02]  /*231b0*/  SHF.R.S32.HI R46, RZ, 0x1f, R59 ;  /* 0x0000001fff2e7819 */ /* 0x000fe4000001143b */
[----:B------:R-:W-:-:S04]  /*231c0*/  @P1 LEA R34, P0, R59, c[0x0][0x1f8], 0x2 ;  /* 0x00007e003b221a11 */ /* 0x000fc800078010ff */
[C---:B------:R-:W-:Y:S01]  /*231d0*/  @P1 LEA.HI.X R35, R59.reuse, c[0x0][0x1fc], R46, 0x2, P0 ;  /* 0x00007f003b231a11 */ /* 0x040fe200000f142e */
[----:B---3--:R1:W-:Y:S04]  /*231e0*/  STG.E [R28.64+-0x4], R49 ;  /* 0xfffffc311c007986 */ /* 0x0083e8000c101904 */
[----:B------:R-:W3:Y:S01]  /*231f0*/  @P1 LDG.E R53, [R34.64] ;  /* 0x0000000422351981 */ /* 0x000ee2000c1e1900 */
[----:B------:R-:W-:-:S04]  /*23200*/  LEA R36, P0, R59, c[0x0][0x1e0], 0x2 ;  /* 0x000078003b247a11 */ /* 0x000fc800078010ff */
[----:B------:R-:W-:Y:S01]  /*23210*/  LEA.HI.X R37, R59, c[0x0][0x1e4], R46, 0x2, P0 ;  /* 0x000079003b257a11 */ /* 0x000fe200000f142e */
[----:B---3--:R3:W-:Y:S04]  /*23220*/  @P1 STG.E [R40.64+0x8], R53 ;  /* 0x0000083528001986 */ /* 0x0087e8000c101904 */
[----:B------:R-:W4:Y:S02]  /*23230*/  LDG.E R36, [R36.64] ;  /* 0x0000000424247981 */ /* 0x000f24000c1e1900 */
[----:B----4-:R-:W-:-:S04]  /*23240*/  IMAD.IADD R59, R36, 0x1, R45 ;  /* 0x00000001243b7824 */ /* 0x010fc800078e022d */
[----:B------:R-:W-:-:S05]  /*23250*/  IMAD.WIDE R30, R59, R32, c[0x0][0x1d8] ;  /* 0x000076003b1e7625 */ /* 0x000fca00078e0220 */
[----:B--2---:R-:W2:Y:S01]  /*23260*/  LDG.E R51, [R30.64] ;  /* 0x000000041e337981 */ /* 0x004ea2000c1e1900 */
[----:B------:R-:W-:Y:S02]  /*23270*/  SHF.R.S32.HI R46, RZ, 0x1f, R59 ;  /* 0x0000001fff2e7819 */ /* 0x000fe4000001143b */
[----:B------:R-:W-:-:S04]  /*23280*/  @P1 LEA R38, P0, R59, c[0x0][0x1f8], 0x2 ;  /* 0x00007e003b261a11 */ /* 0x000fc800078010ff */
[C---:B------:R-:W-:Y:S01]  /*23290*/  @P1 LEA.HI.X R39, R59.reuse, c[0x0][0x1fc], R46, 0x2, P0 ;  /* 0x00007f003b271a11 */ /* 0x040fe200000f142e */
[----:B--2---:R2:W-:Y:S04]  /*232a0*/  STG.E [R28.64+-0x8], R51 ;  /* 0xfffff8331c007986 */ /* 0x0045e8000c101904 */
[----:B-1----:R-:W4:Y:S01]  /*232b0*/  @P1 LDG.E R49, [R38.64] ;  /* 0x0000000426311981 */ /* 0x002f22000c1e1900 */
[----:B------:R-:W-:-:S04]  /*232c0*/  LEA R34, P0, R59, c[0x0][0x1e0], 0x2 ;  /* 0x000078003b227a11 */ /* 0x000fc800078010ff */
[----:B------:R-:W-:Y:S01]  /*232d0*/  LEA.HI.X R35, R59, c[0x0][0x1e4], R46, 0x2, P0 ;  /* 0x000079003b237a11 */ /* 0x000fe200000f142e */
[----:B----4-:R2:W-:Y:S04]  /*232e0*/  @P1 STG.E [R40.64+0x4], R49 ;  /* 0x0000043128001986 */ /* 0x0105e8000c101904 */
[----:B------:R-:W3:Y:S02]  /*232f0*/  LDG.E R34, [R34.64] ;  /* 0x0000000422227981 */ /* 0x000ee4000c1e1900 */
[----:B---3--:R-:W-:-:S04]  /*23300*/  IMAD.IADD R53, R34, 0x1, R47 ;  /* 0x0000000122357824 */ /* 0x008fc800078e022f */
        /* <DEDUP_REMOVED lines=9> */
[----:B------:R-:W-:-:S04]  /*233a0*/  IADD3 R43, R43, -0x4, RZ ;  /* 0xfffffffc2b2b7810 */ /* 0x000fc80007ffe0ff */
[----:B------:R-:W-:Y:S01]  /*233b0*/  ISETP.GT.AND P0, PT, R43, 0x4, PT ;  /* 0x000000042b00780c */ /* 0x000fe20003f04270 */
[----:B---3--:R2:W-:Y:S04]  /*233c0*/  @P1 STG.E [R40.64], R37 ;  /* 0x0000002528001986 */ /* 0x0085e8000c101904 */
[----:B------:R2:W5:Y:S01]  /*233d0*/  LDG.E R39, [R38.64] ;  /* 0x0000000426277981 */ /* 0x000562000c1e1900 */
[----:B------:R-:W-:Y:S01]  /*233e0*/  UIADD3 UR8, UP1, UR8, -0x10, URZ ;  /* 0xfffffff008087890 */ /* 0x000fe2000ff3e03f */
[C---:B------:R-:W-:Y:S01]  /*233f0*/  IMAD R44, R10.reuse, -0x4, R44 ;  /* 0xfffffffc0a2c7824 */ /* 0x040fe200078e022c */
[----:B------:R-:W-:Y:S01]  /*23400*/  UIADD3 UR6, UP0, UR6, -0x10, URZ ;  /* 0xfffffff006067890 */ /* 0x000fe2000ff1e03f */
[C---:B------:R-:W-:Y:S01]  /*23410*/  IMAD R33, R10.reuse, -0x4, R33 ;  /* 0xfffffffc0a217824 */ /* 0x040fe200078e0221 */
[----:B------:R-:W-:Y:S01]  /*23420*/  UIADD3.X UR9, UR9, -0x1, URZ, UP1, !UPT ;  /* 0xffffffff09097890 */ /* 0x000fe20008ffe43f */
[C---:B------:R-:W-:Y:S01]  /*23430*/  IMAD R45, R10.reuse, -0x4, R45 ;  /* 0xfffffffc0a2d7824 */ /* 0x040fe200078e022d */
[----:B------:R-:W-:Y:S01]  /*23440*/  UIADD3.X UR7, UR7, -0x1, URZ, UP0, !UPT ;  /* 0xffffffff07077890 */ /* 0x000fe200087fe43f */
[----:B------:R-:W-:Y:S01]  /*23450*/  IMAD R47, R10, -0x4, R47 ;  /* 0xfffffffc0a2f7824 */ /* 0x000fe200078e022f */
[----:B------:R-:W-:Y:S05]  /*23460*/  @P0 BRA `(.L_x_2220) ;  /* 0xfffffbe000000947 */ /* 0x000fea000383ffff */
.L_x_2218:
[----:B-12---:R-:W-:Y:S01]  /*23470*/  IMAD.MOV.U32 R37, RZ, RZ, c[0x0][0x200] ;  /* 0x00008000ff257624 */ /* 0x006fe200078e00ff */
[----:B------:R-:W2:Y:S01]  /*23480*/  LDG.E.U16.CONSTANT R24, [R24.64] ;  /* 0x0000000418187981 */ /* 0x000ea2000c1e9500 */
[----:B------:R-:W-:-:S04]  /*23490*/  IMAD.WIDE R28, R27, R32, c[0x0][0x1a0] ;  /* 0x000068001b1c7625 */ /* 0x000fc800078e0220 */
[----:B------:R-:W-:Y:S01]  /*234a0*/  IMAD.WIDE R30, R27, R32, c[0x0][0x1b0] ;  /* 0x00006c001b1e7625 */ /* 0x000fe200078e0220 */
[----:B------:R1:W-:Y:S04]  /*234b0*/  STG.E [R28.64], R37 ;  /* 0x000000251c007986 */ /* 0x0003e8000c101904 */
[----:B------:R1:W-:Y:S04]  /*234c0*/  STG.E [R30.64], R26 ;  /* 0x0000001a1e007986 */ /* 0x0003e8000c101904 */
[----:B------:R-:W3:Y:S02]  /*234d0*/  LDG.E R33, [R8.64] ;  /* 0x0000000408217981 */ /* 0x000ee4000c1e1900 */
[----:B---3--:R-:W-:-:S05]  /*234e0*/  FMNMX.FTZ R35, R26, R33, PT ;  /* 0x000000211a237209 */ /* 0x008fca0003810000 */
[----:B------:R1:W-:Y:S04]  /*234f0*/  STG.E [R8.64], R35 ;  /* 0x0000002308007986 */ /* 0x0003e8000c101904 */
[----:B------:R-:W3:Y:S01]  /*23500*/  LDG.E R34, [R6.64] ;  /* 0x0000000406227981 */ /* 0x000ee2000c1e1900 */
[----:B------:R-:W-:Y:S01]  /*23510*/  IMAD.WIDE R32, R27, R32, c[0x0][0x1a8] ;  /* 0x00006a001b207625 */ /* 0x000fe200078e0220 */
[----:B--2--5:R-:W-:Y:S01]  /*23520*/  HADD2.F32 R39, -RZ, R24.H0_H0 ;  /* 0x20000018ff277230 */ /* 0x024fe20000004100 */
[----:B---3--:R-:W-:-:S05]  /*23530*/  IADD3 R27, R34, 0x1, RZ ;  /* 0x00000001221b7810 */ /* 0x008fca0007ffe0ff */
[----:B------:R1:W-:Y:S04]  /*23540*/  STG.E [R6.64], R27 ;  /* 0x0000001b06007986 */ /* 0x0003e8000c101904 */
[----:B------:R1:W-:Y:S01]  /*23550*/  STG.E [R32.64], R39 ;  /* 0x0000002720007986 */ /* 0x0003e2000c101904 */
[----:B------:R-:W-:Y:S05]  /*23560*/  BRA `(.L_x_2207) ;  /* 0x0000059000007947 */ /* 0x000fea0003800000 */
.L_x_2209:
[----:B------:R-:W-:-:S05]  /*23570*/  IMAD.MOV.U32 R2, RZ, RZ, c[0x0][0x224] ;  /* 0x00008900ff027624 */ /* 0x000fca00078e00ff */
[----:B------:R1:W-:Y:S01]  /*23580*/  STS [0x304], R2 ;  /* 0x00030402ff007388 */ /* 0x0003e20000000800 */
[----:B------:R-:W-:Y:S05]  /*23590*/  BRA `(.L_x_2205) ;  /* 0x000005d000007947 */ /* 0x000fea0003800000 */
.L_x_2206:
[----:B------:R-:W-:Y:S02]  /*235a0*/  ISETP.NE.U32.AND P2, PT, RZ, c[0x0][0x1c8], PT ;  /* 0x00007200ff007a0c */ /* 0x000fe40003f45070 */
[----:B------:R-:W-:Y:S02]  /*235b0*/  ISETP.LT.AND P0, PT, R11, c[0x0][0x224], !P0 ;  /* 0x000089000b007a0c */ /* 0x000fe40004701270 */
[----:B------:R-:W-:-:S04]  /*235c0*/  ISETP.NE.AND.EX P2, PT, RZ, c[0x0][0x1cc], PT, P2 ;  /* 0x00007300ff007a0c */ /* 0x000fc80003f45320 */
[----:B------:R-:W-:-:S04]  /*235d0*/  ISETP.LT.AND P2, PT, R11, R16, P2 ;  /* 0x000000100b00720c */ /* 0x000fc80001741270 */
[----:B------:R-:W-:-:S13]  /*235e0*/  PLOP3.LUT P0, PT, P2, P0, PT, 0xa8, 0x0 ;  /* 0x000000000000781c */ /* 0x000fda0001701570 */
[----:B------:R-:W-:Y:S05]  /*235f0*/  @!P0 BRA `(.L_x_2207) ;  /* 0x0000050000008947 */ /* 0x000fea0003800000 */
[----:B------:R-:W2:Y:S04]  /*23600*/  LDL R31, [R31] ;  /* 0x000000001f1f7983 */ /* 0x000ea80000100800 */
[----:B------:R-:W1:Y:S01]  /*23610*/  LDS R33, [0x304] ;  /* 0x00030400ff217984 */ /* 0x000e620000000800 */
[----:B--2---:R-:W-:-:S04]  /*23620*/  IADD3 R25, P0, R121, R31, RZ ;  /* 0x0000001f79197210 */ /* 0x004fc80007f1e0ff */
[----:B------:R-:W-:Y:S02]  /*23630*/  LEA.HI.X.SX32 R28, R31, R120, 0x1, P0 ;  /* 0x000000781f1c7211 */ /* 0x000fe400000f0eff */
[C---:B------:R-:W-:Y:S02]  /*23640*/  LEA R26, P0, R25.reuse, c[0x0][0x160], 0x2 ;  /* 0x00005800191a7a11 */ /* 0x040fe400078010ff */
[C---:B------:R-:W-:Y:S02]  /*23650*/  LEA R24, P2, R25.reuse, c[0x0][0x168], 0x1 ;  /* 0x00005a0019187a11 */ /* 0x040fe400078408ff */
[C-C-:B------:R-:W-:Y:S02]  /*23660*/  LEA.HI.X R27, R25.reuse, c[0x0][0x164], R28.reuse, 0x2, P0 ;  /* 0x00005900191b7a11 */ /* 0x140fe400000f141c */
[----:B------:R-:W-:-:S03]  /*23670*/  LEA.HI.X R25, R25, c[0x0][0x16c], R28, 0x1, P2 ;  /* 0x00005b0019197a11 */ /* 0x000fc600010f0c1c */
[----:B------:R-:W2:Y:S04]  /*23680*/  LDG.E.CONSTANT R35, [R26.64] ;  /* 0x000000041a237981 */ /* 0x000ea8000c1e9900 */
[----:B------:R3:W4:Y:S01]  /*23690*/  LDG.E.U16.CONSTANT R32, [R24.64] ;  /* 0x0000000418207981 */ /* 0x000722000c1e9500 */
[----:B-1----:R-:W-:Y:S02]  /*236a0*/  SHF.R.S32.HI R29, RZ, 0x1f, R33 ;  /* 0x0000001fff1d7819 */ /* 0x002fe40000011421 */
[----:B------:R-:W-:-:S04]  /*236b0*/  IADD3 R30, P0, R20, R33, RZ ;  /* 0x00000021141e7210 */ /* 0x000fc80007f1e0ff */
[----:B------:R-:W-:Y:S01]  /*236c0*/  LEA.HI.X.SX32 R31, R20, R29, 0x1, P0 ;  /* 0x0000001d141f7211 */ /* 0x000fe200000f0eff */
[----:B------:R-:W-:-:S03]  /*236d0*/  IMAD.SHL.U32 R29, R30, 0x4, RZ ;  /* 0x000000041e1d7824 */ /* 0x000fc600078e00ff */
[----:B------:R-:W-:Y:S02]  /*236e0*/  SHF.L.U64.HI R30, R30, 0x2, R31 ;  /* 0x000000021e1e7819 */ /* 0x000fe4000001021f */
[C---:B------:R-:W-:Y:S02]  /*236f0*/  IADD3 R28, P2, R29.reuse, c[0x0][0x170], RZ ;  /* 0x00005c001d1c7a10 */ /* 0x040fe40007f5e0ff */
[----:B---3--:R-:W-:Y:S02]  /*23700*/  IADD3 R24, P4, R29, c[0x0][0x178], RZ ;  /* 0x00005e001d187a10 */ /* 0x008fe40007f9e0ff */
[----:B------:R-:W-:Y:S02]  /*23710*/  IADD3.X R29, R30, c[0x0][0x174], RZ, P2, !PT ;  /* 0x00005d001e1d7a10 */ /* 0x000fe400017fe4ff */
[----:B------:R-:W-:-:S04]  /*23720*/  ISETP.NE.U32.AND P0, PT, RZ, c[0x0][0x180], PT ;  /* 0x00006000ff007a0c */ /* 0x000fc80003f05070 */
[----:B------:R-:W-:Y:S02]  /*23730*/  ISETP.NE.AND.EX P0, PT, RZ, c[0x0][0x184], PT, P0 ;  /* 0x00006100ff007a0c */ /* 0x000fe40003f05300 */
[----:B------:R-:W-:Y:S02]  /*23740*/  IADD3 R34, R33, 0x1, RZ ;  /* 0x0000000121227810 */ /* 0x000fe40007ffe0ff */
[----:B------:R-:W-:Y:S01]  /*23750*/  IADD3.X R25, R30, c[0x0][0x17c], RZ, P4, !PT ;  /* 0x00005f001e197a10 */ /* 0x000fe200027fe4ff */
[----:B--2---:R1:W-:Y:S01]  /*23760*/  STG.E [R28.64], R35 ;  /* 0x000000231c007986 */ /* 0x0043e2000c101904 */
[----:B----4-:R-:W-:-:S07]  /*23770*/  HADD2.F32 R39, -RZ, R32.H0_H0 ;  /* 0x20000020ff277230 */ /* 0x010fce0000004100 */
[----:B------:R-:W-:Y:S05]  /*23780*/  @!P0 BRA `(.L_x_2221) ;  /* 0x0000035000008947 */ /* 0x000fea0003800000 */
[----:B-1----:R-:W1:Y:S01]  /*23790*/  I2F.RP R28, R37 ;  /* 0x00000025001c7306 */ /* 0x002e620000209400 */
[----:B------:R-:W-:-:S07]  /*237a0*/  IABS R31, c[0x0][0x224] ;  /* 0x00008900001f7a13 */ /* 0x000fce0000000000 */
[----:B-1----:R-:W1:Y:S02]  /*237b0*/  MUFU.RCP R28, R28 ;  /* 0x0000001c001c7308 */ /* 0x002e640000001000 */
[----:B-1----:R-:W-:Y:S02]  /*237c0*/  IADD3 R26, R28, 0xffffffe, RZ ;  /* 0x0ffffffe1c1a7810 */ /* 0x002fe40007ffe0ff */
[----:B------:R-:W-:-:S04]  /*237d0*/  IABS R28, R35 ;  /* 0x00000023001c7213 */ /* 0x000fc80000000000 */
[----:B------:R1:W2:Y:S02]  /*237e0*/  F2I.FTZ.U32.TRUNC.NTZ R27, R26 ;  /* 0x0000001a001b7305 */ /* 0x0002a4000021f000 */
[----:B-1----:R-:W-:Y:S02]  /*237f0*/  IMAD.MOV.U32 R26, RZ, RZ, RZ ;  /* 0x000000ffff1a7224 */ /* 0x002fe400078e00ff */
[----:B--2---:R-:W-:-:S04]  /*23800*/  IMAD.MOV R30, RZ, RZ, -R27 ;  /* 0x000000ffff1e7224 */ /* 0x004fc800078e0a1b */
[----:B------:R-:W-:Y:S02]  /*23810*/  IMAD R29, R30, R37, RZ ;  /* 0x000000251e1d7224 */ /* 0x000fe400078e02ff */
[----:B------:R-:W1:Y:S02]  /*23820*/  I2F.RP R30, R31 ;  /* 0x0000001f001e7306 */ /* 0x000e640000209400 */
[----:B------:R-:W-:-:S06]  /*23830*/  IMAD.HI.U32 R29, R27, R29, R26 ;  /* 0x0000001d1b1d7227 */ /* 0x000fcc00078e001a */
[----:B------:R-:W-:-:S04]  /*23840*/  IMAD.HI.U32 R26, R29, R28, RZ ;  /* 0x0000001c1d1a7227 */ /* 0x000fc800078e00ff */
[----:B------:R-:W-:-:S04]  /*23850*/  IMAD.MOV R27, RZ, RZ, -R26 ;  /* 0x000000ffff1b7224 */ /* 0x000fc800078e0a1a */
[----:B------:R-:W-:Y:S01]  /*23860*/  IMAD R27, R37, R27, R28 ;  /* 0x0000001b251b7224 */ /* 0x000fe200078e021c */
[----:B-1----:R-:W1:Y:S01]  /*23870*/  MUFU.RCP R30, R30 ;  /* 0x0000001e001e7308 */ /* 0x002e620000001000 */
[----:B------:R-:W-:-:S03]  /*23880*/  LOP3.LUT R28, R35, c[0x0][0x228], RZ, 0x3c, !PT ;  /* 0x00008a00231c7a12 */ /* 0x000fc600078e3cff */
[----:B------:R-:W-:Y:S02]  /*23890*/  ISETP.GT.U32.AND P2, PT, R37, R27, PT ;  /* 0x0000001b2500720c */ /* 0x000fe40003f44070 */
[----:B------:R-:W-:Y:S02]  /*238a0*/  ISETP.GE.AND P4, PT, R28, RZ, PT ;  /* 0x000000ff1c00720c */ /* 0x000fe40003f86270 */
[----:B-1----:R-:W-:-:S09]  /*238b0*/  IADD3 R29, R30, 0xffffffe, RZ ;  /* 0x0ffffffe1e1d7810 */ /* 0x002fd20007ffe0ff */
[----:B------:R-:W-:Y:S01]  /*238c0*/  @!P2 IMAD.IADD R27, R27, 0x1, -R37 ;  /* 0x000000011b1ba824 */ /* 0x000fe200078e0a25 */
[----:B------:R-:W-:Y:S02]  /*238d0*/  @!P2 IADD3 R26, R26, 0x1, RZ ;  /* 0x000000011a1aa810 */ /* 0x000fe40007ffe0ff */
[----:B------:R-:W-:Y:S02]  /*238e0*/  ISETP.NE.AND P2, PT, RZ, c[0x0][0x228], PT ;  /* 0x00008a00ff007a0c */ /* 0x000fe40003f45270 */
[----:B------:R-:W-:Y:S02]  /*238f0*/  ISETP.GE.U32.AND P0, PT, R27, R37, PT ;  /* 0x000000251b00720c */ /* 0x000fe40003f06070 */
[----:B------:R-:W1:Y:S11]  /*23900*/  F2I.FTZ.U32.TRUNC.NTZ R27, R29 ;  /* 0x0000001d001b7305 */ /* 0x000e76000021f000 */
[----:B------:R-:W-:-:S05]  /*23910*/  @P0 IADD3 R26, R26, 0x1, RZ ;  /* 0x000000011a1a0810 */ /* 0x000fca0007ffe0ff */
[----:B------:R-:W-:Y:S02]  /*23920*/  IMAD.MOV.U32 R28, RZ, RZ, R26 ;  /* 0x000000ffff1c7224 */ /* 0x000fe400078e001a */
[--C-:B-1----:R-:W-:Y:S02]  /*23930*/  IMAD.MOV R26, RZ, RZ, -R27.reuse ;  /* 0x000000ffff1a7224 */ /* 0x102fe400078e0a1b */
[----:B------:R-:W-:Y:S01]  /*23940*/  @!P4 IMAD.MOV R28, RZ, RZ, -R28 ;  /* 0x000000ffff1cc224 */ /* 0x000fe200078e0a1c */
[----:B------:R-:W-:Y:S01]  /*23950*/  @!P2 LOP3.LUT R28, RZ, c[0x0][0x228], RZ, 0x33, !PT ;  /* 0x00008a00ff1caa12 */ /* 0x000fe200078e33ff */
[----:B------:R-:W-:Y:S01]  /*23960*/  IMAD R29, R26, R31, RZ ;  /* 0x0000001f1a1d7224 */ /* 0x000fe200078e02ff */
[----:B------:R-:W-:Y:S01]  /*23970*/  ISETP.NE.AND P4, PT, RZ, c[0x0][0x224], PT ;  /* 0x00008900ff007a0c */ /* 0x000fe20003f85270 */
[----:B------:R-:W-:Y:S01]  /*23980*/  IMAD.MOV.U32 R26, RZ, RZ, RZ ;  /* 0x000000ffff1a7224 */ /* 0x000fe200078e00ff */
[----:B------:R-:W-:Y:S02]  /*23990*/  IABS R30, R28 ;  /* 0x0000001c001e7213 */ /* 0x000fe40000000000 */
[----:B------:R-:W-:Y:S01]  /*239a0*/  ISETP.GE.AND P2, PT, R28, RZ, PT ;  /* 0x000000ff1c00720c */ /* 0x000fe20003f46270 */
[----:B------:R-:W-:Y:S01]  /*239b0*/  IMAD.HI.U32 R26, R27, R29, R26 ;  /* 0x0000001d1b1a7227 */ /* 0x000fe200078e001a */
[----:B------:R-:W-:-:S03]  /*239c0*/  HADD2.F32 R29, -RZ, R32.H0_H0 ;  /* 0x20000020ff1d7230 */ /* 0x000fc60000004100 */
[----:B------:R-:W-:-:S04]  /*239d0*/  IMAD.MOV.U32 R27, RZ, RZ, R30 ;  /* 0x000000ffff1b7224 */ /* 0x000fc800078e001e */
[----:B------:R-:W-:-:S04]  /*239e0*/  IMAD.HI.U32 R26, R26, R27, RZ ;  /* 0x0000001b1a1a7227 */ /* 0x000fc800078e00ff */
[----:B------:R-:W-:-:S04]  /*239f0*/  IMAD.MOV R26, RZ, RZ, -R26 ;  /* 0x000000ffff1a7224 */ /* 0x000fc800078e0a1a */
[----:B------:R-:W-:Y:S02]  /*23a00*/  IMAD R26, R31, R26, R27 ;  /* 0x0000001a1f1a7224 */ /* 0x000fe400078e021b */
[----:B------:R-:W-:-:S03]  /*23a10*/  IMAD.MOV.U32 R27, RZ, RZ, 0x4 ;  /* 0x00000004ff1b7424 */ /* 0x000fc600078e00ff */
[----:B------:R-:W-:-:S13]  /*23a20*/  ISETP.GT.U32.AND P0, PT, R31, R26, PT ;  /* 0x0000001a1f00720c */ /* 0x000fda0003f04070 */
[----:B------:R-:W-:-:S05]  /*23a30*/  @!P0 IMAD.IADD R26, R26, 0x1, -R31 ;  /* 0x000000011a1a8824 */ /* 0x000fca00078e0a1f */
[----:B------:R-:W-:-:S13]  /*23a40*/  ISETP.GT.U32.AND P0, PT, R31, R26, PT ;  /* 0x0000001a1f00720c */ /* 0x000fda0003f04070 */
[----:B------:R-:W-:-:S04]  /*23a50*/  @!P0 IMAD.IADD R26, R26, 0x1, -R31 ;  /* 0x000000011a1a8824 */ /* 0x000fc800078e0a1f */
[----:B------:R-:W-:Y:S01]  /*23a60*/  @!P2 IMAD.MOV R26, RZ, RZ, -R26 ;  /* 0x000000ffff1aa224 */ /* 0x000fe200078e0a1a */
[----:B------:R-:W-:-:S05]  /*23a70*/  @!P4 LOP3.LUT R26, RZ, c[0x0][0x224], RZ, 0x33, !PT ;  /* 0x00008900ff1aca12 */ /* 0x000fca00078e33ff */
[----:B------:R-:W-:Y:S02]  /*23a80*/  IMAD.SHL.U32 R28, R26, 0x4, RZ ;  /* 0x000000041a1c7824 */ /* 0x000fe400078e00ff */
[----:B------:R-:W-:-:S04]  /*23a90*/  IMAD.IADD R26, R20, 0x1, R33 ;  /* 0x00000001141a7824 */ /* 0x000fc800078e0221 */
[----:B------:R-:W1:Y:S01]  /*23aa0*/  LDS R28, [R28+0x308] ;  /* 0x000308001c1c7984 */ /* 0x000e620000000800 */
[----:B------:R-:W-:-:S04]  /*23ab0*/  IMAD.WIDE R26, R26, R27, c[0x0][0x180] ;  /* 0x000060001a1a7625 */ /* 0x000fc800078e021b */
[----:B-1----:R-:W-:-:S05]  /*23ac0*/  FADD.FTZ R29, R29, -R28 ;  /* 0x8000001c1d1d7221 */ /* 0x002fca0000010000 */
[----:B------:R1:W-:Y:S02]  /*23ad0*/  STG.E [R26.64], R29 ;  /* 0x0000001d1a007986 */ /* 0x0003e4000c101904 */
.L_x_2221:
[----:B------:R2:W-:Y:S04]  /*23ae0*/  STG.E [R24.64], R39 ;  /* 0x0000002718007986 */ /* 0x0005e8000c101904 */
[----:B------:R2:W-:Y:S02]  /*23af0*/  STS [0x304], R34 ;  /* 0x00030422ff007388 */ /* 0x0005e40000000800 */
.L_x_2207:
[----:B------:R-:W-:Y:S01]  /*23b00*/  WARPSYNC 0xffffffff ;  /* 0xffffffff00007948 */ /* 0x000fe20003800000 */
[----:B------:R-:W-:Y:S01]  /*23b10*/  BAR.SYNC.DEFER_BLOCKING 0x0 ;  /* 0x0000000000007b1d */ /* 0x000fe20000010000 */
[----:B------:R-:W-:-:S04]  /*23b20*/  IADD3 R11, R11, 0x1, RZ ;  /* 0x000000010b0b7810 */ /* 0x000fc80007ffe0ff */
[----:B------:R-:W-:Y:S01]  /*23b30*/  ISETP.GE.U32.AND P0, PT, R11, 0x40, PT ;  /* 0x000000400b00780c */ /* 0x000fe20003f06070 */
[----:B--2---:R-:W2:Y:S02]  /*23b40*/  LDS R24, [0x304] ;  /* 0x00030400ff187984 */ /* 0x004ea40000000800 */
[----:B--2---:R-:W-:-:S13]  /*23b50*/  ISETP.LT.AND P2, PT, R24, c[0x0][0x224], PT ;  /* 0x0000890018007a0c */ /* 0x004fda0003f41270 */
[----:B------:R-:W-:Y:S05]  /*23b60*/  @!P0 BRA P2, `(.L_x_2222) ;  /* 0xffffdc6000008947 */ /* 0x000fea000103ffff */
.L_x_2205:
[----:B------:R-:W-:Y:S05]  /*23b70*/  BSYNC B0 ;  /* 0x0000000000007941 */ /* 0x000fea0003800000 */
.L_x_2204:
[----:B------:R-:W-:-:S04]  /*23b80*/  ISETP.NE.U32.AND P0, PT, RZ, c[0x0][0x1c8], PT ;  /* 0x00007200ff007a0c */ /* 0x000fc80003f05070 */
[----:B------:R-:W-:-:S04]  /*23b90*/  ISETP.NE.AND.EX P0, PT, RZ, c[0x0][0x1cc], PT, P0 ;  /* 0x00007300ff007a0c */ /* 0x000fc80003f05300 */
[----:B------:R-:W-:-:S13]  /*23ba0*/  ISETP.NE.OR P0, PT, R0, RZ, !P0 ;  /* 0x000000ff0000720c */ /* 0x000fda0004705670 */
[----:B------:R-:W-:Y:S05]  /*23bb0*/  @P0 EXIT ;  /* 0x000000000000094d */ /* 0x000fea0003800000 */
[----:B------:R-:W2:Y:S01]  /*23bc0*/  S2R R0, SR_CTAID.X ;  /* 0x0000000000007919 */ /* 0x000ea20000002500 */
[----:B------:R-:W-:-:S04]  /*23bd0*/  IMAD.MOV.U32 R3, RZ, RZ, 0x4 ;  /* 0x00000004ff037424 */ /* 0x000fc800078e00ff */
[----:B-12---:R-:W-:-:S06]  /*23be0*/  IMAD.WIDE.U32 R2, R0, R3, c[0x0][0x1c8] ;  /* 0x0000720000027625 */ /* 0x006fcc00078e0003 */
[----:B------:R-:W2:Y:S02]  /*23bf0*/  LDG.E R2, [R2.64] ;  /* 0x0000000402027981 */ /* 0x000ea4000c1e1900 */
[----:B--2---:R-:W-:-:S13]  /*23c00*/  ISETP.GE.AND P0, PT, R2, c[0x0][0x224], PT ;  /* 0x0000890002007a0c */ /* 0x004fda0003f06270 */
        /* <DEDUP_REMOVED lines=9> */
.L_x_2223:
[----:B------:R-:W-:-:S05]  /*23ca0*/  IADD3 R2, P0, R0, c[0x0][0x1d0], RZ ;  /* 0x0000740000027a10 */ /* 0x000fca0007f1e0ff */
[----:B------:R-:W-:-:S05]  /*23cb0*/  IMAD.X R3, RZ, RZ, c[0x0][0x1d4], P0 ;  /* 0x00007500ff037624 */ /* 0x000fca00000e06ff */
[----:B------:R-:W-:Y:S01]  /*23cc0*/  STG.E.U8 [R2.64], RZ ;  /* 0x000000ff02007986 */ /* 0x000fe2000c101104 */
[----:B------:R-:W-:Y:S05]  /*23cd0*/  EXIT ;  /* 0x000000000000794d */ /* 0x000fea0003800000 */
.L_x_2224:
        /* <DEDUP_REMOVED lines=10> */
.L_x_74466:


//--------------------- .text._ZN17fastertransformer38beam_online_softmax_topk_stage2_kernelI6__halfLi64ELi128EEEvPKfS3_PiPT_ii --------------------------
	.section	.text._ZN17fastertransformer38beam_online_softmax_topk_stage2_kernelI6__halfLi64ELi128EEEvPKfS3_PiPT_ii,"ax",@progbits
	.sectioninfo	@"SHI_REGISTERS=128"
	.align	128
        .global         _ZN17fastertransformer38beam_online_softmax_topk_stage2_kernelI6__halfLi64ELi128EEEvPKfS3_PiPT_ii
        .type           _ZN17fastertransformer38beam_online_softmax_topk_stage2_kernelI6__halfLi64ELi128EEEvPKfS3_PiPT_ii,@function
        .size           _ZN17fastertransformer38beam_online_softmax_topk_stage2_kernelI6__halfLi64ELi128EEEvPKfS3_PiPT_ii,(.L_x_74467 - _ZN17fastertransformer38beam_online_softmax_topk_stage2_kernelI6__halfLi64ELi128EEEvPKfS3_PiPT_ii)
        .other          _ZN17fastertransformer38beam_online_softmax_topk_stage2_kernelI6__halfLi64ELi128EEEvPKfS3_PiPT_ii,@"STO_CUDA_ENTRY STV_DEFAULT"
_ZN17fastertransformer38beam_online_softmax_topk_stage2_kernelI6__halfLi64ELi128EEEvPKfS3_PiPT_ii:
.text._ZN17fastertransformer38beam_online_softmax_topk_stage2_kernelI6__halfLi64ELi128EEEvPKfS3_PiPT_ii:
[----:B------:R-:W-:-:S04]  /*0000*/  IMAD.MOV.U32 R1, RZ, RZ, c[0x0][0x28] ;  /* 0x00000a00ff017624 */ /* 0x000fc800078e00ff */
[----:B------:R-:W-:Y:S01]  /*0010*/  IMAD.MOV.U32 R5, RZ, RZ, 0xfbff ;  /* 0x0000fbffff057424 */ /* 0x000fe200078e00ff */
[----:B------:R-:W-:Y:S01]  /*0020*/  IADD3 R1, R1, -0x310, RZ ;  /* 0xfffffcf001017810 */ /* 0x000fe20007ffe0ff */
[----:B------:R-:W-:Y:S01]  /*0030*/  IMAD.MOV.U32 R4, RZ, RZ, -0x1 ;  /* 0xffffffffff047424 */ /* 0x000fe200078e00ff */
[----:B------:R-:W-:Y:S01]  /*0040*/  ULDC.64 UR4, c[0x0][0x118] ;  /* 0x0000460000047ab9 */ /* 0x000fe20000000a00 */
[----:B------:R-:W-:Y:S01]  /*0050*/  IMAD.MOV.U32 R2, RZ, RZ, -0x1 ;  /* 0xffffffffff027424 */ /* 0x000fe200078e00ff */
[C---:B------:R-:W-:Y:S01]  /*0060*/  PRMT R0, R5.reuse, 0x5410, R5 ;  /* 0x0000541005007816 */ /* 0x040fe20000000005 */
[----:B------:R-:W-:Y:S01]  /*0070*/  IMAD.MOV.U32 R3, RZ, RZ, -0x1 ;  /* 0xffffffffff037424 */ /* 0x000fe200078e00ff */
[----:B------:R-:W-:Y:S01]  /*0080*/  STL [R1+0x1b8], R4 ;  /* 0x0001b80401007387 */ /* 0x000fe20000100800 */
[----:B------:R-:W-:Y:S01]  /*0090*/  IMAD.MOV.U32 R6, RZ, RZ, -0x38802000 ;  /* 0xc77fe000ff067424 */ /* 0x000fe200078e00ff */
[C---:B------:R-:W-:Y:S01]  /*00a0*/  PRMT R8, R5.reuse, 0x7610, R8 ;  /* 0x0000761005087816 */ /* 0x040fe20000000008 */
[----:B------:R-:W-:Y:S01]  /*00b0*/  IMAD.MOV.U32 R7, RZ, RZ, RZ ;  /* 0x000000ffff077224 */ /* 0x000fe200078e00ff */
[----:B------:R0:W-:Y:S01]  /*00c0*/  STL [R1+0x290], R0 ;  /* 0x0002900001007387 */ /* 0x0001e20000100800 */
[C---:B------:R-:W-:Y:S01]  /*00d0*/  PRMT R9, R5.reuse, 0x7610, R9 ;  /* 0x0000761005097816 */ /* 0x040fe20000000009 */
[----:B------:R-:W-:Y:S01]  /*00e0*/  BSSY B0, `(.L_x_2225) ;  /* 0x000012b000007945 */ /* 0x000fe20003800000 */
[C---:B------:R-:W-:Y:S01]  /*00f0*/  PRMT R10, R5.reuse, 0x7610, R10 ;  /* 0x00007610050a7816 */ /* 0x040fe2000000000a */
[----:B------:R-:W-:Y:S01]  /*0100*/  STL [R1+0x1bc], R4 ;  /* 0x0001bc0401007387 */ /* 0x000fe20000100800 */
[----:B------:R-:W-:Y:S01]  /*0110*/  PRMT R11, R5, 0x7610, R11 ;  /* 0x00007610050b7816 */ /* 0x000fe2000000000b */
[----:B------:R-:W-:-:S02]  /*0120*/  IMAD.MOV.U32 R87, RZ, RZ, -0x38802000 ;  /* 0xc77fe000ff577424 */ /* 0x000fc400078e00ff */
[----:B------:R-:W-:Y:S01]  /*0130*/  STL [R1+0x1c0], R4 ;  /* 0x0001c00401007387 */ /* 0x000fe20000100800 */
[----:B------:R-:W-:Y:S01]  /*0140*/  IMAD.MOV.U32 R86, RZ, RZ, RZ ;  /* 0x000000ffff567224 */ /* 0x000fe200078e00ff */
[C---:B0-----:R-:W-:Y:S02]  /*0150*/  PRMT R0, R5.reuse, 0x7610, R0 ;  /* 0x0000761005007816 */ /* 0x041fe40000000000 */
[----:B------:R-:W-:Y:S04]  /*0160*/  STL [R1+0x1c4], R4 ;  /* 0x0001c40401007387 */ /* 0x000fe80000100800 */
[----:B------:R0:W-:Y:S04]  /*0170*/  STL.U16 [R1+0x2a4], R0 ;  /* 0x0002a40001007387 */ /* 0x0001e80000100400 */
[----:B------:R-:W-:Y:S04]  /*0180*/  STL [R1+0x1c8], R4 ;  /* 0x0001c80401007387 */ /* 0x000fe80000100800 */
[----:B------:R-:W-:Y:S01]  /*0190*/  STL [R1+0x1cc], R4 ;  /* 0x0001cc0401007387 */ /* 0x000fe20000100800 */
[----:B0-----:R-:W-:-:S03]  /*01a0*/  PRMT R0, R5, 0x7610, R0 ;  /* 0x0000761005007816 */ /* 0x001fc60000000000 */
        /* <DEDUP_REMOVED lines=48> */
[----:B------:R-:W-:Y:S04]  /*04b0*/  STL.64 [R1+0x190], R2 ;  /* 0x0001900201007387 */ /* 0x000fe80000100a00 */
[----:B------:R-:W-:Y:S01]  /*04c0*/  STL.64 [R1+0x198], R2 ;  /* 0x0001980201007387 */ /* 0x000fe20000100a00 */
[----:B0-----:R-:W-:-:S03]  /*04d0*/  PRMT R4, R5, 0x7610, R4 ;  /* 0x0000761005047816 */ /* 0x001fc60000000004 */
[----:B------:R-:W-:Y:S04]  /*04e0*/  STL.64 [R1+0x1a0], R2 ;  /* 0x0001a00201007387 */ /* 0x000fe80000100a00 */
[----:B------:R-:W-:Y:S04]  /*04f0*/  STL.64 [R1+0x1a8], R2 ;  /* 0x0001a80201007387 */ /* 0x000fe80000100a00 */
[----:B------:R0:W-:Y:S04]  /*0500*/  STL.64 [R1+0x1b0], R2 ;  /* 0x0001b00201007387 */ /* 0x0001e80000100a00 */
[----:B------:R1:W-:Y:S04]  /*0510*/  STL.U16 [R1+0x2b6], R0 ;  /* 0x0002b60001007387 */ /* 0x0003e80000100400 */
[----:B------:R2:W-:Y:S01]  /*0520*/  STL.64 [R1+0x188], R6 ;  /* 0x0001880601007387 */ /* 0x0005e20000100a00 */
[----:B0-----:R-:W-:-:S03]  /*0530*/  PRMT R3, R5, 0x5410, R5 ;  /* 0x0000541005037816 */ /* 0x001fc60000000005 */
[----:B------:R0:W-:Y:S01]  /*0540*/  STL.U16 [R1+0x2a6], R4 ;  /* 0x0002a60401007387 */ /* 0x0001e20000100400 */
[C---:B-1----:R-:W-:Y:S02]  /*0550*/  PRMT R0, R5.reuse, 0x7610, R0 ;  /* 0x0000761005007816 */ /* 0x042fe40000000000 */
[C-C-:B------:R-:W-:Y:S01]  /*0560*/  PRMT R2, R5.reuse, 0x5410, R5.reuse ;  /* 0x0000541005027816 */ /* 0x140fe20000000005 */
[----:B------:R1:W-:Y:S01]  /*0570*/  STL [R1+0x298], R3 ;  /* 0x0002980301007387 */ /* 0x0003e20000100800 */
[----:B--2---:R-:W-:-:S03]  /*0580*/  PRMT R6, R5, 0x5410, R5 ;  /* 0x0000541005067816 */ /* 0x004fc60000000005 */
[----:B------:R2:W-:Y:S01]  /*0590*/  STL.U16 [R1+0x2c4], R0 ;  /* 0x0002c40001007387 */ /* 0x0005e20000100400 */
[C---:B------:R-:W-:Y:S02]  /*05a0*/  PRMT R7, R5.reuse, 0x5410, R5 ;  /* 0x0000541005077816 */ /* 0x040fe40000000005 */
[C---:B0-----:R-:W-:Y:S01]  /*05b0*/  PRMT R4, R5.reuse, 0x7610, R4 ;  /* 0x0000761005047816 */ /* 0x041fe20000000004 */
[----:B------:R0:W-:Y:S01]  /*05c0*/  STL [R1+0x29c], R6 ;  /* 0x00029c0601007387 */ /* 0x0001e20000100800 */
        /* <DEDUP_REMOVED lines=33> */
[----:B------:R1:W-:Y:S04]  /*07e0*/  STL.U16 [R1+0x2c8], R7 ;  /* 0x0002c80701007387 */ /* 0x0003e80000100400 */
[----:B0-----:R-:W0:Y:S01]  /*07f0*/  S2R R0, SR_TID.X ;  /* 0x0000000000007919 */ /* 0x001e220000002100 */
[----:B--2---:R-:W-:-:S03]  /*0800*/  PRMT R6, R5, 0x7610, R6 ;  /* 0x0000761005067816 */ /* 0x004fc60000000006 */
[----:B------:R2:W-:Y:S01]  /*0810*/  STL.U16 [R1+0x2cc], R8 ;  /* 0x0002cc0801007387 */ /* 0x0005e20000100400 */
[----:B-1----:R-:W-:-:S03]  /*0820*/  PRMT R7, R5, 0x7610, R7 ;  /* 0x0000761005077816 */ /* 0x002fc60000000007 */
[----:B------:R1:W-:Y:S04]  /*0830*/  STL.U16 [R1+0x2d0], R9 ;  /* 0x0002d00901007387 */ /* 0x0003e80000100400 */
[----:B------:R3:W-:Y:S01]  /*0840*/  STL.U16 [R1+0x2d2], R10 ;  /* 0x0002d20a01007387 */ /* 0x0007e20000100400 */
[----:B--2---:R-:W-:-:S03]  /*0850*/  PRMT R8, R5, 0x7610, R8 ;  /* 0x0000761005087816 */ /* 0x004fc60000000008 */
[----:B------:R2:W-:Y:S01]  /*0860*/  STL.U16 [R1+0x2d8], R4 ;  /* 0x0002d80401007387 */ /* 0x0005e20000100400 */
[----:B-1----:R-:W-:-:S03]  /*0870*/  PRMT R9, R5, 0x7610, R9 ;  /* 0x0000761005097816 */ /* 0x002fc60000000009 */
[----:B------:R1:W-:Y:S01]  /*0880*/  STL [R1+0x294], R2 ;  /* 0x0002940201007387 */ /* 0x0003e20000100800 */
[----:B---3--:R-:W-:-:S03]  /*0890*/  PRMT R10, R5, 0x7610, R10 ;  /* 0x00007610050a7816 */ /* 0x008fc6000000000a */
[----:B------:R3:W-:Y:S01]  /*08a0*/  STL.U16 [R1+0x2d4], R3 ;  /* 0x0002d40301007387 */ /* 0x0007e20000100400 */
[----:B--2---:R-:W-:-:S03]  /*08b0*/  PRMT R4, R5, 0x7610, R4 ;  /* 0x0000761005047816 */ /* 0x004fc60000000004 */
[----:B------:R2:W-:Y:S01]  /*08c0*/  STL.U16 [R1+0x2da], R6 ;  /* 0x0002da0601007387 */ /* 0x0005e20000100400 */
[----:B-1----:R-:W-:-:S03]  /*08d0*/  PRMT R2, R5, 0x7610, R2 ;  /* 0x0000761005027816 */ /* 0x002fc60000000002 */
[----:B------:R1:W-:Y:S01]  /*08e0*/  STL.U16 [R1+0x2dc], R7 ;  /* 0x0002dc0701007387 */ /* 0x0003e20000100400 */
        /* <DEDUP_REMOVED lines=31> */
[----:B------:R-:W-:Y:S01]  /*0ae0*/  STL.U16 [R1+0x2fe], R6 ;  /* 0x0002fe0601007387 */ /* 0x000fe20000100400 */
[----:B--2---:R-:W-:-:S03]  /*0af0*/  PRMT R2, R5, 0x7610, R2 ;  /* 0x0000761005027816 */ /* 0x004fc60000000002 */
[----:B------:R-:W-:Y:S01]  /*0b00*/  STL.U16 [R1+0x302], R7 ;  /* 0x0003020701007387 */ /* 0x000fe20000100400 */
[----:B-1----:R-:W-:-:S03]  /*0b10*/  IMAD.MOV.U32 R3, RZ, RZ, c[0x0][0x184] ;  /* 0x00006100ff037624 */ /* 0x002fc600078e00ff */
        /* <DEDUP_REMOVED lines=8> */
[----:B------:R0:W-:Y:S02]  /*0ba0*/  STL.U16 [R1+0x2ce], R2 ;  /* 0x0002ce0201007387 */ /* 0x0001e40000100400 */
[----:B0-----:R-:W-:-:S05]  /*0bb0*/  PRMT R2, R5, 0x7610, R2 ;  /* 0x0000761005027816 */ /* 0x001fca0000000002 */
[----:B------:R0:W-:Y:S02]  /*0bc0*/  STL.U16 [R1+0x2e0], R2 ;  /* 0x0002e00201007387 */ /* 0x0001e40000100400 */
[----:B0-----:R-:W-:-:S05]  /*0bd0*/  PRMT R2, R5, 0x7610, R2 ;  /* 0x0000761005027816 */ /* 0x001fca0000000002 */
[----:B------:R0:W-:Y:S02]  /*0be0*/  STL.U16 [R1+0x2f2], R2 ;  /* 0x0002f20201007387 */ /* 0x0001e40000100400 */
[----:B0-----:R-:W-:-:S05]  /*0bf0*/  PRMT R2, R5, 0x7610, R2 ;  /* 0x0000761005027816 */ /* 0x001fca0000000002 */
[----:B------:R0:W-:Y:S02]  /*0c00*/  STL.U16 [R1+0x300], R2 ;  /* 0x0003000201007387 */ /* 0x0001e40000100400 */
[----:B0-----:R-:W-:Y:S01]  /*0c10*/  IADD3 R2, R1, 0x188, RZ ;  /* 0x0000018801027810 */ /* 0x001fe20007ffe0ff */
        /* <DEDUP_REMOVED lines=13> */
[----:B------:R-:W-:Y:S01]  /*0cf0*/  IADD3 R5, P0, R7, R0, RZ ;  /* 0x0000000007057210 */ /* 0x000fe20007f1e0ff */
[----:B------:R-:W-:Y:S01]  /*0d00*/  IMAD.MOV.U32 R8, RZ, RZ, R0 ;  /* 0x000000ffff087224 */ /* 0x000fe200078e0000 */
[C---:B------:R-:W-:Y:S02]  /*0d10*/  LEA R9, R0.reuse, 0x7b0, 0x2 ;  /* 0x000007b000097811 */ /* 0x040fe400078e10ff */
[----:B------:R-:W-:Y:S02]  /*0d20*/  LEA R10, P2, R5, c[0x0][0x160], 0x2 ;  /* 0x00005800050a7a11 */ /* 0x000fe400078410ff */
[----:B------:R-:W-:-:S04]  /*0d30*/  LEA.HI.X.SX32 R4, R0, R11, 0x1, P0 ;  /* 0x0000000b00047211 */ /* 0x000fc800000f0eff */
[----:B------:R-:W-:Y:S02]  /*0d40*/  LEA.HI.X R5, R5, c[0x0][0x164], R4, 0x2, P2 ;  /* 0x0000590005057a11 */ /* 0x000fe400010f1404 */
.L_x_2229:
[----:B------:R-:W-:-:S06]  /*0d50*/  IMAD.MOV.U32 R4, RZ, RZ, R10 ;  /* 0x000000ffff047224 */ /* 0x000fcc00078e000a */
[----:B------:R0:W2:Y:S01]  /*0d60*/  LDG.E.CONSTANT R4, [R4.64] ;  /* 0x0000000404047981 */ /* 0x0000a2000c1e9900 */
[----:B------:R-:W-:Y:S02]  /*0d70*/  IADD3 R6, R6, -0x1, RZ ;  /* 0xffffffff06067810 */ /* 0x000fe40007ffe0ff */
[----:B------:R-:W-:Y:S02]  /*0d80*/  IADD3 R10, P2, R10, 0x200, RZ ;  /* 0x000002000a0a7810 */ /* 0x000fe40007f5e0ff */
[----:B------:R-:W-:Y:S02]  /*0d90*/  ISETP.NE.AND P0, PT, R6, RZ, PT ;  /* 0x000000ff0600720c */ /* 0x000fe40003f05270 */
[----:B------:R-:W-:Y:S01]  /*0da0*/  IADD3 R8, R8, 0x80, RZ ;  /* 0x0000008008087810 */ /* 0x000fe20007ffe0ff */
[----:B0-----:R-:W-:Y:S01]  /*0db0*/  IMAD.X R5, RZ, RZ, R5, P2 ;  /* 0x000000ffff057224 */ /* 0x001fe200010e0605 */
[----:B--2---:R0:W-:Y:S02]  /*0dc0*/  STS [R9], R4 ;  /* 0x0000000409007388 */ /* 0x0041e40000000800 */
[----:B0-----:R-:W-:-:S07]  /*0dd0*/  IADD3 R9, R9, 0x200, RZ ;  /* 0x0000020009097810 */ /* 0x001fce0007ffe0ff */
[----:B------:R-:W-:Y:S05]  /*0de0*/  @P0 BRA `(.L_x_2229) ;  /* 0xffffff6000000947 */ /* 0x000fea000383ffff */
.L_x_2228:
[----:B------:R-:W-:Y:S05]  /*0df0*/  BSYNC B1 ;  /* 0x0000000000017941 */ /* 0x000fea0003800000 */
.L_x_2227:
[----:B------:R-:W-:Y:S05]  /*0e00*/  @!P1 BRA `(.L_x_2226) ;  /* 0x0000058000009947 */ /* 0x000fea0003800000 */
[----:B------:R-:W-:Y:S01]  /*0e10*/  IMAD.IADD R5, R3, 0x1, -R8 ;  /* 0x0000000103057824 */ /* 0x000fe200078e0a08 */
[----:B------:R-:W-:Y:S01]  /*0e20*/  IADD3 R7, P0, R7, R8, RZ ;  /* 0x0000000807077210 */ /* 0x000fe20007f1e0ff */
[----:B------:R-:W-:Y:S01]  /*0e30*/  BSSY B1, `(.L_x_2230) ;  /* 0x0000031000017945 */ /* 0x000fe20003800000 */
[C---:B------:R-:W-:Y:S02]  /*0e40*/  LEA R6, R8.reuse, 0x7b0, 0x2 ;  /* 0x000007b008067811 */ /* 0x040fe400078e10ff */
[----:B------:R-:W-:Y:S02]  /*0e50*/  ISETP.GT.AND P1, PT, R5, 0x600, PT ;  /* 0x000006000500780c */ /* 0x000fe40003f24270 */
[----:B------:R-:W-:Y:S02]  /*0e60*/  LEA.HI.X.SX32 R10, R8, R11, 0x1, P0 ;  /* 0x0000000b080a7211 */ /* 0x000fe400000f0eff */
[----:B------:R-:W-:Y:S02]  /*0e70*/  LEA R4, P0, R7, c[0x0][0x160], 0x2 ;  /* 0x0000580007047a11 */ /* 0x000fe400078010ff */
[----:B------:R-:W-:-:S02]  /*0e80*/  IADD3 R6, R6, 0x400, RZ ;  /* 0x0000040006067810 */ /* 0x000fc40007ffe0ff */
[----:B------:R-:W-:Y:S02]  /*0e90*/  LEA.HI.X R5, R7, c[0x0][0x164], R10, 0x2, P0 ;  /* 0x0000590007057a11 */ /* 0x000fe400000f140a */
[----:B------:R-:W-:-:S03]  /*0ea0*/  PLOP3.LUT P0, PT, PT, PT, PT, 0x80, 0x0 ;  /* 0x000000000000781c */ /* 0x000fc60003f0f070 */
[----:B------:R-:W-:Y:S05]  /*0eb0*/  @!P1 BRA `(.L_x_2231) ;  /* 0x0000028000009947 */ /* 0x000fea0003800000 */
[----:B------:R-:W-:Y:S02]  /*0ec0*/  PLOP3.LUT P0, PT, PT, PT, PT, 0x8, 0x0 ;  /* 0x000000000000781c */ /* 0x000fe40003f0e170 */
[----:B------:R-:W-:-:S03]  /*0ed0*/  IADD3 R39, R3, -0x600, RZ ;  /* 0xfffffa0003277810 */ /* 0x000fc60007ffe0ff */
.L_x_2232:
[----:B------:R0:W2:Y:S04]  /*0ee0*/  LDG.E.CONSTANT R7, [R4.64] ;  /* 0x0000000404077981 */ /* 0x0000a8000c1e9900 */
[----:B------:R0:W3:Y:S04]  /*0ef0*/  LDG.E.CONSTANT R9, [R4.64+0x200] ;  /* 0x0002000404097981 */ /* 0x0000e8000c1e9900 */
[----:B------:R0:W4:Y:S04]  /*0f00*/  LDG.E.CONSTANT R11, [R4.64+0x400] ;  /* 0x00040004040b7981 */ /* 0x000128000c1e9900 */
[----:B------:R0:W5:Y:S04]  /*0f10*/  LDG.E.CONSTANT R13, [R4.64+0x600] ;  /* 0x00060004040d7981 */ /* 0x000168000c1e9900 */
        /* <DEDUP_REMOVED lines=11> */
[----:B------:R0:W5:Y:S01]  /*0fd0*/  LDG.E.CONSTANT R37, [R4.64+0x1e00] ;  /* 0x001e000404257981 */ /* 0x000162000c1e9900 */
[----:B------:R-:W-:-:S04]  /*0fe0*/  IADD3 R8, R8, 0x800, RZ ;  /* 0x0000080008087810 */ /* 0x000fc80007ffe0ff */
[----:B------:R-:W-:Y:S02]  /*0ff0*/  ISETP.GE.AND P1, PT, R8, R39, PT ;  /* 0x000000270800720c */ /* 0x000fe40003f26270 */
[----:B0-----:R-:W-:-:S05]  /*1000*/  IADD3 R4, P2, R4, 0x2000, RZ ;  /* 0x0000200004047810 */ /* 0x001fca0007f5e0ff */
[----:B------:R-:W-:Y:S01]  /*1010*/  IMAD.X R5, RZ, RZ, R5, P2 ;  /* 0x000000ffff057224 */ /* 0x000fe200010e0605 */
[----:B--2---:R-:W-:Y:S04]  /*1020*/  STS [R6+-0x400], R7 ;  /* 0xfffc000706007388 */ /* 0x004fe80000000800 */
[----:B---3--:R-:W-:Y:S04]  /*1030*/  STS [R6+-0x200], R9 ;  /* 0xfffe000906007388 */ /* 0x008fe80000000800 */
[----:B----4-:R-:W-:Y:S04]  /*1040*/  STS [R6], R11 ;  /* 0x0000000b06007388 */ /* 0x010fe80000000800 */
[----:B-----5:R-:W-:Y:S04]  /*1050*/  STS [R6+0x200], R13 ;  /* 0x0002000d06007388 */ /* 0x020fe80000000800 */
[----:B------:R-:W-:Y:S04]  /*1060*/  STS [R6+0x400], R15 ;  /* 0x0004000f06007388 */ /* 0x000fe80000000800 */
        /* <DEDUP_REMOVED lines=10> */
[----:B------:R0:W-:Y:S02]  /*1110*/  STS [R6+0x1a00], R37 ;  /* 0x001a002506007388 */ /* 0x0001e40000000800 */
[----:B0-----:R-:W-:Y:S01]  /*1120*/  IADD3 R6, R6, 0x2000, RZ ;  /* 0x0000200006067810 */ /* 0x001fe20007ffe0ff */
[----:B------:R-:W-:Y:S05]  /*1130*/  @!P1 BRA `(.L_x_2232) ;  /* 0xfffffda000009947 */ /* 0x000fea000383ffff */
.L_x_2231:
[----:B------:R-:W-:Y:S05]  /*1140*/  BSYNC B1 ;  /* 0x0000000000017941 */ /* 0x000fea0003800000 */
.L_x_2230:
[----:B------:R-:W-:Y:S01]  /*1150*/  IMAD.IADD R7, R3, 0x1, -R8 ;  /* 0x0000000103077824 */ /* 0x000fe200078e0a08 */
[----:B------:R-:W-:Y:S04]  /*1160*/  BSSY B1, `(.L_x_2233) ;  /* 0x0000018000017945 */ /* 0x000fe80003800000 */
[----:B------:R-:W-:-:S13]  /*1170*/  ISETP.GT.AND P1, PT, R7, 0x200, PT ;  /* 0x000002000700780c */ /* 0x000fda0003f24270 */
[----:B------:R-:W-:Y:S05]  /*1180*/  @!P1 BRA `(.L_x_2234) ;  /* 0x0000015000009947 */ /* 0x000fea0003800000 */
[----:B------:R0:W2:Y:S04]  /*1190*/  LDG.E.CONSTANT R7, [R4.64] ;  /* 0x0000000404077981 */ /* 0x0000a8000c1e9900 */
[----:B------:R0:W3:Y:S04]  /*11a0*/  LDG.E.CONSTANT R9, [R4.64+0x200] ;  /* 0x0002000404097981 */ /* 0x0000e8000c1e9900 */
[----:B------:R0:W4:Y:S04]  /*11b0*/  LDG.E.CONSTANT R11, [R4.64+0x400] ;  /* 0x00040004040b7981 */ /* 0x000128000c1e9900 */
[----:B------:R0:W5:Y:S04]  /*11c0*/  LDG.E.CONSTANT R13, [R4.64+0x600] ;  /* 0x00060004040d7981 */ /* 0x000168000c1e9900 */
[----:B------:R0:W5:Y:S04]  /*11d0*/  LDG.E.CONSTANT R15, [R4.64+0x800] ;  /* 0x00080004040f7981 */ /* 0x000168000c1e9900 */
[----:B------:R0:W5:Y:S04]  /*11e0*/  LDG.E.CONSTANT R17, [R4.64+0xa00] ;  /* 0x000a000404117981 */ /* 0x000168000c1e9900 */
[----:B------:R0:W5:Y:S04]  /*11f0*/  LDG.E.CONSTANT R19, [R4.64+0xc00] ;  /* 0x000c000404137981 */ /* 0x000168000c1e9900 */
[----:B------:R0:W5:Y:S01]  /*1200*/  LDG.E.CONSTANT R21, [R4.64+0xe00] ;  /* 0x000e000404157981 */ /* 0x000162000c1e9900 */
[----:B------:R-:W-:-:S02]  /*1210*/  PLOP3.LUT P0, PT, PT, PT, PT, 0x8, 0x0 ;  /* 0x000000000000781c */ /* 0x000fc40003f0e170 */
[----:B------:R-:W-:Y:S02]  /*1220*/  IADD3 R8, R8, 0x400, RZ ;  /* 0x0000040008087810 */ /* 0x000fe40007ffe0ff */
        /* <DEDUP_REMOVED lines=9> */
[----:B------:R0:W-:Y:S02]  /*12c0*/  STS [R6+0xa00], R21 ;  /* 0x000a001506007388 */ /* 0x0001e40000000800 */
[----:B0-----:R-:W-:-:S02]  /*12d0*/  IADD3 R6, R6, 0x1000, RZ ;  /* 0x0000100006067810 */ /* 0x001fc40007ffe0ff */
.L_x_2234:
[----:B------:R-:W-:Y:S05]  /*12e0*/  BSYNC B1 ;  /* 0x0000000000017941 */ /* 0x000fea0003800000 */
.L_x_2233:
[----:B------:R-:W-:-:S13]  /*12f0*/  ISETP.LT.OR P0, PT, R8, R3, P0 ;  /* 0x000000030800720c */ /* 0x000fda0000701670 */
[----:B------:R-:W-:Y:S05]  /*1300*/  @!P0 BRA `(.L_x_2226) ;  /* 0x0000008000008947 */ /* 0x000fea0003800000 */
[----:B------:R-:W2:Y:S04]  /*1310*/  LDG.E.CONSTANT R3, [R4.64] ;  /* 0x0000000404037981 */ /* 0x000ea8000c1e9900 */
[----:B------:R-:W3:Y:S04]  /*1320*/  LDG.E.CONSTANT R7, [R4.64+0x200] ;  /* 0x0002000404077981 */ /* 0x000ee8000c1e9900 */
[----:B------:R-:W4:Y:S04]  /*1330*/  LDG.E.CONSTANT R9, [R4.64+0x400] ;  /* 0x0004000404097981 */ /* 0x000f28000c1e9900 */
[----:B------:R-:W5:Y:S04]  /*1340*/  LDG.E.CONSTANT R11, [R4.64+0x600] ;  /* 0x00060004040b7981 */ /* 0x000f68000c1e9900 */
[----:B--2---:R0:W-:Y:S04]  /*1350*/  STS [R6+-0x400], R3 ;  /* 0xfffc000306007388 */ /* 0x0041e80000000800 */
[----:B---3--:R0:W-:Y:S04]  /*1360*/  STS [R6+-0x200], R7 ;  /* 0xfffe000706007388 */ /* 0x0081e80000000800 */
[----:B----4-:R0:W-:Y:S04]  /*1370*/  STS [R6], R9 ;  /* 0x0000000906007388 */ /* 0x0101e80000000800 */
[----:B-----5:R0:W-:Y:S02]  /*1380*/  STS [R6+0x200], R11 ;  /* 0x0002000b06007388 */ /* 0x0201e40000000800 */
.L_x_2226:
[----:B------:R-:W-:Y:S05]  /*1390*/  BSYNC B0 ;  /* 0x0000000000007941 */ /* 0x000fea0003800000 */
.L_x_2225:
[----:B------:R-:W-:Y:S01]  /*13a0*/  BAR.SYNC.DEFER_BLOCKING 0x0 ;  /* 0x0000000000007b1d */ /* 0x000fe20000010000 */
[----:B------:R-:W-:-:S05]  /*13b0*/  ISETP.GE.U32.AND P0, PT, R0, c[0x0][0x184], PT ;  /* 0x0000610000007a0c */ /* 0x000fca0003f06070 */
[----:B------:R-:W-:Y:S08]  /*13c0*/  BSSY B0, `(.L_x_2235) ;  /* 0x00000c2000007945 */ /* 0x000ff00003800000 */
[----:B------:R-:W-:Y:S05]  /*13d0*/  @P0 BRA `(.L_x_2236) ;  /* 0x00000c0000000947 */ /* 0x000fea0003800000 */
[----:B0-----:R-:W-:-:S05]  /*13e0*/  IMAD.MOV.U32 R3, RZ, RZ, c[0x0][0x180] ;  /* 0x00006000ff037624 */ /* 0x001fca00078e00ff */
        /* <DEDUP_REMOVED lines=18> */
.L_x_2241:
[----:B-1----:R-:W-:Y:S01]  /*1510*/  IMAD R6, R0, 0x82, R5 ;  /* 0x0000008200067824 */ /* 0x002fe200078e0205 */
[----:B------:R-:W-:Y:S01]  /*1520*/  IADD3 R4, R4, -0x10, RZ ;  /* 0xfffffff004047810 */ /* 0x000fe20007ffe0ff */
[----:B------:R-:W-:-:S03]  /*1530*/  IMAD R7, R5, 0x4, R36 ;  /* 0x0000000405077824 */ /* 0x000fc600078e0224 */
[----:B------:R-:W0:Y:S01]  /*1540*/  LDS.64 R10, [R6.X4+0x8b0] ;  /* 0x0008b000060a7984 */ /* 0x000e220000004a00 */
[----:B------:R-:W-:-:S03]  /*1550*/  ISETP.GT.AND P1, PT, R4, 0xc, PT ;  /* 0x0000000c0400780c */ /* 0x000fc60003f24270 */
[----:B------:R-:W1:Y:S04]  /*1560*/  LDS.64 R14, [R6.X4+0x8b8] ;  /* 0x0008b800060e7984 */ /* 0x000e680000004a00 */
[----:B------:R-:W2:Y:S04]  /*1570*/  LDS.64 R8, [R6.X4+0x7b0] ;  /* 0x0007b00006087984 */ /* 0x000ea80000004a00 */
[----:B------:R-:W-:Y:S04]  /*1580*/  LDS.64 R12, [R6.X4+0x7b8] ;  /* 0x0007b800060c7984 */ /* 0x000fe80000004a00 */
[----:B------:R-:W3:Y:S04]  /*1590*/  LDS.64 R18, [R6.X4+0x8c0] ;  /* 0x0008c00006127984 */ /* 0x000ee80000004a00 */
[----:B------:R-:W4:Y:S04]  /*15a0*/  LDS.64 R22, [R6.X4+0x8c8] ;  /* 0x0008c80006167984 */ /* 0x000f280000004a00 */
[----:B------:R-:W-:Y:S04]  /*15b0*/  LDS.64 R16, [R6.X4+0x7c0] ;  /* 0x0007c00006107984 */ /* 0x000fe80000004a00 */
[----:B------:R-:W5:Y:S04]  /*15c0*/  LDS.64 R26, [R6.X4+0x8d0] ;  /* 0x0008d000061a7984 */ /* 0x000f680000004a00 */
[----:B------:R-:W-:Y:S04]  /*15d0*/  LDS.64 R20, [R6.X4+0x7c8] ;  /* 0x0007c80006147984 */ /* 0x000fe80000004a00 */
[----:B------:R-:W5:Y:S01]  /*15e0*/  LDS.64 R30, [R6.X4+0x8d8] ;  /* 0x0008d800061e7984 */ /* 0x000f620000004a00 */
[----:B0-----:R-:W-:-:S03]  /*15f0*/  F2FP.PACK_AB R10, R11, R10 ;  /* 0x0000000a0b0a723e */ /* 0x001fc600000000ff */
[----:B------:R-:W-:Y:S01]  /*1600*/  LDS.64 R24, [R6.X4+0x7d0] ;  /* 0x0007d00006187984 */ /* 0x000fe20000004a00 */
[----:B------:R-:W-:Y:S01]  /*1610*/  IMAD R11, R5, 0x2, R36 ;  /* 0x00000002050b7824 */ /* 0x000fe200078e0224 */
[----:B-1----:R-:W-:Y:S02]  /*1620*/  F2FP.PACK_AB R14, R15, R14 ;  /* 0x0000000e0f0e723e */ /* 0x002fe400000000ff */
[----:B------:R-:W0:Y:S01]  /*1630*/  LDS.64 R32, [R6.X4+0x8e0] ;  /* 0x0008e00006207984 */ /* 0x000e220000004a00 */
[----:B------:R-:W-:Y:S02]  /*1640*/  PRMT R37, R10, 0x7632, R37 ;  /* 0x000076320a257816 */ /* 0x000fe40000000025 */
[C---:B------:R-:W-:Y:S01]  /*1650*/  PRMT R38, R14.reuse, 0x7610, R38 ;  /* 0x000076100e267816 */ /* 0x040fe20000000026 */
[----:B------:R-:W-:Y:S01]  /*1660*/  LDS.64 R28, [R6.X4+0x7d8] ;  /* 0x0007d800061c7984 */ /* 0x000fe20000004a00 */
[----:B------:R-:W-:-:S03]  /*1670*/  PRMT R39, R14, 0x7632, R39 ;  /* 0x000076320e277816 */ /* 0x000fc60000000027 */
[----:B--2---:R1:W-:Y:S01]  /*1680*/  STL [R7], R8 ;  /* 0x0000000807007387 */ /* 0x0043e20000100800 */
[----:B---3--:R-:W-:-:S03]  /*1690*/  F2FP.PACK_AB R18, R19, R18 ;  /* 0x000000121312723e */ /* 0x008fc600000000ff */
[----:B------:R2:W-:Y:S01]  /*16a0*/  STL.U16 [R11+0x100], R10 ;  /* 0x0001000a0b007387 */ /* 0x0005e20000100400 */
[----:B----4-:R-:W-:-:S03]  /*16b0*/  F2FP.PACK_AB R22, R23, R22 ;  /* 0x000000161716723e */ /* 0x010fc600000000ff */
[----:B------:R-:W3:Y:S01]  /*16c0*/  LDS.64 R34, [R6.X4+0x8e8] ;  /* 0x0008e80006227984 */ /* 0x000ee20000004a00 */
[----:B-1----:R-:W-:-:S03]  /*16d0*/  IADD3 R8, R5, 0x4, RZ ;  /* 0x0000000405087810 */ /* 0x002fc60007ffe0ff */
[----:B------:R1:W-:Y:S01]  /*16e0*/  STL [R7+0x4], R9 ;  /* 0x0000040907007387 */ /* 0x0003e20000100800 */
[----:B--2---:R-:W-:-:S03]  /*16f0*/  PRMT R10, R18, 0x7632, R10 ;  /* 0x00007632120a7816 */ /* 0x004fc6000000000a */
[----:B------:R-:W-:Y:S01]  /*1700*/  STL.U16 [R11+0x102], R37 ;  /* 0x000102250b007387 */ /* 0x000fe20000100400 */
[----:B-----5:R-:W-:-:S03]  /*1710*/  F2FP.PACK_AB R26, R27, R26 ;  /* 0x0000001a1b1a723e */ /* 0x020fc600000000ff */
[----:B------:R-:W2:Y:S01]  /*1720*/  LDS.64 R14, [R6.X4+0x7e0] ;  /* 0x0007e000060e7984 */ /* 0x000ea20000004a00 */
[C-C-:B-1----:R-:W-:Y:S01]  /*1730*/  IMAD R9, R8.reuse, 0x4, R36.reuse ;  /* 0x0000000408097824 */ /* 0x142fe200078e0224 */
[----:B------:R-:W-:Y:S02]  /*1740*/  F2FP.PACK_AB R30, R31, R30 ;  /* 0x0000001e1f1e723e */ /* 0x000fe400000000ff */
[----:B------:R-:W-:Y:S01]  /*1750*/  STL [R7+0x8], R12 ;  /* 0x0000080c07007387 */ /* 0x000fe20000100800 */
[----:B------:R-:W-:-:S03]  /*1760*/  IMAD R8, R8, 0x2, R36 ;  /* 0x0000000208087824 */ /* 0x000fc600078e0224 */
[----:B------:R-:W-:Y:S04]  /*1770*/  STL.U16 [R11+0x104], R38 ;  /* 0x000104260b007387 */ /* 0x000fe80000100400 */
[----:B------:R1:W-:Y:S01]  /*1780*/  STL [R7+0xc], R13 ;  /* 0x00000c0d07007387 */ /* 0x0003e20000100800 */
[----:B0-----:R-:W-:-:S03]  /*1790*/  F2FP.PACK_AB R32, R33, R32 ;  /* 0x000000202120723e */ /* 0x001fc600000000ff */
[----:B------:R0:W4:Y:S04]  /*17a0*/  LDS.64 R12, [R6.X4+0x7e8] ;  /* 0x0007e800060c7984 */ /* 0x0001280000004a00 */
[----:B------:R5:W-:Y:S01]  /*17b0*/  STL.U16 [R11+0x106], R39 ;  /* 0x000106270b007387 */ /* 0x000be20000100400 */
[----:B-1----:R-:W-:-:S03]  /*17c0*/  IADD3 R7, R5, 0x8, RZ ;  /* 0x0000000805077810 */ /* 0x002fc60007ffe0ff */
[----:B------:R-:W-:Y:S02]  /*17d0*/  STL [R9], R16 ;  /* 0x0000001009007387 */ /* 0x000fe40000100800 */
[C-C-:B0-----:R-:W-:Y:S02]  /*17e0*/  IMAD R6, R7.reuse, 0x4, R36.reuse ;  /* 0x0000000407067824 */ /* 0x141fe400078e0224 */
[----:B------:R-:W-:Y:S01]  /*17f0*/  STL.U16 [R8+0x100], R18 ;  /* 0x0001001208007387 */ /* 0x000fe20000100400 */
[----:B------:R-:W-:Y:S01]  /*1800*/  IMAD R7, R7, 0x2, R36 ;  /* 0x0000000207077824 */ /* 0x000fe200078e0224 */
[----:B-----5:R-:W-:Y:S02]  /*1810*/  PRMT R11, R22, 0x7632, R11 ;  /* 0x00007632160b7816 */ /* 0x020fe4000000000b */
[----:B------:R-:W-:Y:S01]  /*1820*/  STL [R9+0x4], R17 ;  /* 0x0000041109007387 */ /* 0x000fe20000100800 */
[----:B---3--:R-:W-:-:S03]  /*1830*/  F2FP.PACK_AB R34, R35, R34 ;  /* 0x000000222322723e */ /* 0x008fc600000000ff */
[----:B------:R0:W-:Y:S04]  /*1840*/  STL.U16 [R8+0x102], R10 ;  /* 0x0001020a08007387 */ /* 0x0001e80000100400 */
[----:B------:R-:W-:Y:S04]  /*1850*/  STL [R9+0x8], R20 ;  /* 0x0000081409007387 */ /* 0x000fe80000100800 */
[----:B------:R-:W-:Y:S01]  /*1860*/  STL.U16 [R8+0x104], R22 ;  /* 0x0001041608007387 */ /* 0x000fe20000100400 */
[----:B0-----:R-:W-:-:S03]  /*1870*/  PRMT R10, R26, 0x7632, R10 ;  /* 0x000076321a0a7816 */ /* 0x001fc6000000000a */
[----:B------:R0:W-:Y:S04]  /*1880*/  STL [R9+0xc], R21 ;  /* 0x00000c1509007387 */ /* 0x0001e80000100800 */
[----:B------:R1:W-:Y:S04]  /*1890*/  STL.U16 [R8+0x106], R11 ;  /* 0x0001060b08007387 */ /* 0x0003e80000100400 */
[----:B------:R-:W-:Y:S01]  /*18a0*/  STL [R6], R24 ;  /* 0x0000001806007387 */ /* 0x000fe20000100800 */
[----:B0-----:R-:W-:-:S03]  /*18b0*/  IADD3 R9, R5, 0xc, RZ ;  /* 0x0000000c05097810 */ /* 0x001fc60007ffe0ff */
[----:B------:R-:W-:Y:S01]  /*18c0*/  STL.U16 [R7+0x100], R26 ;  /* 0x0001001a07007387 */ /* 0x000fe20000100400 */
[----:B------:R-:W-:Y:S02]  /*18d0*/  IADD3 R5, R5, 0x10, RZ ;  /* 0x0000001005057810 */ /* 0x000fe40007ffe0ff */
[----:B-1----:R-:W-:Y:S01]  /*18e0*/  PRMT R11, R30, 0x7632, R11 ;  /* 0x000076321e0b7816 */ /* 0x002fe2000000000b */
[----:B------:R-:W-:Y:S01]  /*18f0*/  STL [R6+0x4], R25 ;  /* 0x0000041906007387 */ /* 0x000fe20000100800 */
[C-C-:B------:R-:W-:Y:S02]  /*1900*/  IMAD R8, R9.reuse, 0x4, R36.reuse ;  /* 0x0000000409087824 */ /* 0x140fe400078e0224 */
[----:B------:R-:W-:Y:S01]  /*1910*/  IMAD R9, R9, 0x2, R36 ;  /* 0x0000000209097824 */ /* 0x000fe200078e0224 */
[----:B------:R0:W-:Y:S04]  /*1920*/  STL.U16 [R7+0x102], R10 ;  /* 0x0001020a07007387 */ /* 0x0001e80000100400 */
[----:B------:R-:W-:Y:S04]  /*1930*/  STL [R6+0x8], R28 ;  /* 0x0000081c06007387 */ /* 0x000fe80000100800 */
[----:B------:R-:W-:Y:S01]  /*1940*/  STL.U16 [R7+0x104], R30 ;  /* 0x0001041e07007387 */ /* 0x000fe20000100400 */
[----:B0-----:R-:W-:-:S03]  /*1950*/  PRMT R10, R32, 0x7632, R10 ;  /* 0x00007632200a7816 */ /* 0x001fc6000000000a */
[----:B------:R0:W-:Y:S04]  /*1960*/  STL [R6+0xc], R29 ;  /* 0x00000c1d06007387 */ /* 0x0001e80000100800 */
[----:B------:R1:W-:Y:S04]  /*1970*/  STL.U16 [R7+0x106], R11 ;  /* 0x0001060b07007387 */ /* 0x0003e80000100400 */
[----:B--2---:R1:W-:Y:S01]  /*1980*/  STL [R8], R14 ;  /* 0x0000000e08007387 */ /* 0x0043e20000100800 */
[----:B0-----:R-:W-:-:S03]  /*1990*/  PRMT R6, R34, 0x7632, R6 ;  /* 0x0000763222067816 */ /* 0x001fc60000000006 */
[----:B------:R1:W-:Y:S04]  /*19a0*/  STL.U16 [R9+0x100], R32 ;  /* 0x0001002009007387 */ /* 0x0003e80000100400 */
[----:B------:R1:W-:Y:S04]  /*19b0*/  STL [R8+0x4], R15 ;  /* 0x0000040f08007387 */ /* 0x0003e80000100800 */
[----:B------:R1:W-:Y:S04]  /*19c0*/  STL.U16 [R9+0x102], R10 ;  /* 0x0001020a09007387 */ /* 0x0003e80000100400 */
[----:B----4-:R1:W-:Y:S04]  /*19d0*/  STL [R8+0x8], R12 ;  /* 0x0000080c08007387 */ /* 0x0103e80000100800 */
[----:B------:R1:W-:Y:S04]  /*19e0*/  STL.U16 [R9+0x104], R34 ;  /* 0x0001042209007387 */ /* 0x0003e80000100400 */
[----:B------:R1:W-:Y:S04]  /*19f0*/  STL [R8+0xc], R13 ;  /* 0x00000c0d08007387 */ /* 0x0003e80000100800 */
[----:B------:R1:W-:Y:S01]  /*1a00*/  STL.U16 [R9+0x106], R6 ;  /* 0x0001060609007387 */ /* 0x0003e20000100400 */
[----:B------:R-:W-:Y:S05]  /*1a10*/  @P1 BRA `(.L_x_2241) ;  /* 0xfffffaf000001947 */ /* 0x000fea000383ffff */
.L_x_2240:
[----:B------:R-:W-:-:S13]  /*1a20*/  ISETP.GT.AND P1, PT, R4, 0x4, PT ;  /* 0x000000040400780c */ /* 0x000fda0003f24270 */
[----:B------:R-:W-:Y:S05]  /*1a30*/  @!P1 BRA `(.L_x_2242) ;  /* 0x0000029000009947 */ /* 0x000fea0003800000 */
[----:B-1----:R-:W-:Y:S01]  /*1a40*/  IMAD R6, R0, 0x82, R5 ;  /* 0x0000008200067824 */ /* 0x002fe200078e0205 */
[----:B------:R-:W-:Y:S01]  /*1a50*/  PLOP3.LUT P0, PT, PT, PT, PT, 0x8, 0x0 ;  /* 0x000000000000781c */ /* 0x000fe20003f0e170 */
[C---:B------:R-:W-:Y:S01]  /*1a60*/  IMAD R7, R5.reuse, 0x4, R36 ;  /* 0x0000000405077824 */ /* 0x040fe200078e0224 */
[----:B------:R-:W-:Y:S02]  /*1a70*/  IADD3 R4, R4, -0x8, RZ ;  /* 0xfffffff804047810 */ /* 0x000fe40007ffe0ff */
[----:B------:R-:W0:Y:S04]  /*1a80*/  LDS.64 R10, [R6.X4+0x8b0] ;  /* 0x0008b000060a7984 */ /* 0x000e280000004a00 */
[----:B------:R-:W1:Y:S04]  /*1a90*/  LDS.64 R14, [R6.X4+0x8b8] ;  /* 0x0008b800060e7984 */ /* 0x000e680000004a00 */
[----:B------:R-:W2:Y:S04]  /*1aa0*/  LDS.64 R8, [R6.X4+0x7b0] ;  /* 0x0007b00006087984 */ /* 0x000ea80000004a00 */
[----:B------:R-:W3:Y:S04]  /*1ab0*/  LDS.64 R18, [R6.X4+0x8c0] ;  /* 0x0008c00006127984 */ /* 0x000ee80000004a00 */
[----:B------:R-:W-:Y:S04]  /*1ac0*/  LDS.64 R12, [R6.X4+0x7b8] ;  /* 0x0007b800060c7984 */ /* 0x000fe80000004a00 */
[----:B------:R-:W4:Y:S04]  /*1ad0*/  LDS.64 R22, [R6.X4+0x8c8] ;  /* 0x0008c80006167984 */ /* 0x000f280000004a00 */
[----:B------:R-:W5:Y:S04]  /*1ae0*/  LDS.64 R16, [R6.X4+0x7c0] ;  /* 0x0007c00006107984 */ /* 0x000f680000004a00 */
[----:B------:R0:W5:Y:S02]  /*1af0*/  LDS.64 R20, [R6.X4+0x7c8] ;  /* 0x0007c80006147984 */ /* 0x0001640000004a00 */
[----:B0-----:R-:W-:-:S02]  /*1b00*/  IADD3 R6, R5, 0x4, RZ ;  /* 0x0000000405067810 */ /* 0x001fc40007ffe0ff */
[----:B------:R-:W-:Y:S01]  /*1b10*/  F2FP.PACK_AB R10, R11, R10 ;  /* 0x0000000a0b0a723e */ /* 0x000fe200000000ff */
[C---:B------:R-:W-:Y:S01]  /*1b20*/  IMAD R11, R5.reuse, 0x2, R36 ;  /* 0x00000002050b7824 */ /* 0x040fe200078e0224 */
[----:B------:R-:W-:Y:S02]  /*1b30*/  IADD3 R5, R5, 0x8, RZ ;  /* 0x0000000805057810 */ /* 0x000fe40007ffe0ff */
[----:B-1----:R-:W-:Y:S02]  /*1b40*/  F2FP.PACK_AB R14, R15, R14 ;  /* 0x0000000e0f0e723e */ /* 0x002fe400000000ff */
[----:B------:R-:W-:Y:S01]  /*1b50*/  PRMT R15, R10, 0x7632, R15 ;  /* 0x000076320a0f7816 */ /* 0x000fe2000000000f */
[----:B--2---:R0:W-:Y:S04]  /*1b60*/  STL [R7], R8 ;  /* 0x0000000807007387 */ /* 0x0041e80000100800 */
[----:B------:R-:W-:Y:S01]  /*1b70*/  STL.U16 [R11+0x100], R10 ;  /* 0x0001000a0b007387 */ /* 0x000fe20000100400 */
[----:B---3--:R-:W-:-:S02]  /*1b80*/  F2FP.PACK_AB R18, R19, R18 ;  /* 0x000000121312723e */ /* 0x008fc400000000ff */
[----:B------:R-:W-:Y:S01]  /*1b90*/  PRMT R19, R14, 0x7632, R19 ;  /* 0x000076320e137816 */ /* 0x000fe20000000013 */
[----:B------:R1:W-:Y:S01]  /*1ba0*/  STL [R7+0x4], R9 ;  /* 0x0000040907007387 */ /* 0x0003e20000100800 */
[----:B0-----:R-:W-:-:S03]  /*1bb0*/  IMAD R8, R6, 0x4, R36 ;  /* 0x0000000406087824 */ /* 0x001fc600078e0224 */
[----:B------:R-:W-:Y:S01]  /*1bc0*/  STL.U16 [R11+0x102], R15 ;  /* 0x0001020f0b007387 */ /* 0x000fe20000100400 */
[----:B------:R-:W-:Y:S01]  /*1bd0*/  IMAD R6, R6, 0x2, R36 ;  /* 0x0000000206067824 */ /* 0x000fe200078e0224 */
[----:B----4-:R-:W-:Y:S02]  /*1be0*/  F2FP.PACK_AB R22, R23, R22 ;  /* 0x000000161716723e */ /* 0x010fe400000000ff */
[----:B------:R-:W-:Y:S01]  /*1bf0*/  STL [R7+0x8], R12 ;  /* 0x0000080c07007387 */ /* 0x000fe20000100800 */
[----:B-1----:R-:W-:-:S03]  /*1c00*/  PRMT R9, R18, 0x7632, R9 ;  /* 0x0000763212097816 */ /* 0x002fc60000000009 */
[----:B------:R-:W-:Y:S04]  /*1c10*/  STL.U16 [R11+0x104], R14 ;  /* 0x0001040e0b007387 */ /* 0x000fe80000100400 */
[----:B------:R0:W-:Y:S04]  /*1c20*/  STL [R7+0xc], R13 ;  /* 0x00000c0d07007387 */ /* 0x0001e80000100800 */
[----:B------:R1:W-:Y:S04]  /*1c30*/  STL.U16 [R11+0x106], R19 ;  /* 0x000106130b007387 */ /* 0x0003e80000100400 */
[----:B-----5:R1:W-:Y:S01]  /*1c40*/  STL [R8], R16 ;  /* 0x0000001008007387 */ /* 0x0203e20000100800 */
[----:B0-----:R-:W-:-:S03]  /*1c50*/  PRMT R7, R22, 0x7632, R7 ;  /* 0x0000763216077816 */ /* 0x001fc60000000007 */
[----:B------:R1:W-:Y:S04]  /*1c60*/  STL.U16 [R6+0x100], R18 ;  /* 0x0001001206007387 */ /* 0x0003e80000100400 */
[----:B------:R1:W-:Y:S04]  /*1c70*/  STL [R8+0x4], R17 ;  /* 0x0000041108007387 */ /* 0x0003e80000100800 */
[----:B------:R1:W-:Y:S04]  /*1c80*/  STL.U16 [R6+0x102], R9 ;  /* 0x0001020906007387 */ /* 0x0003e80000100400 */
[----:B------:R1:W-:Y:S04]  /*1c90*/  STL [R8+0x8], R20 ;  /* 0x0000081408007387 */ /* 0x0003e80000100800 */
[----:B------:R1:W-:Y:S04]  /*1ca0*/  STL.U16 [R6+0x104], R22 ;  /* 0x0001041606007387 */ /* 0x0003e80000100400 */
[----:B------:R1:W-:Y:S04]  /*1cb0*/  STL [R8+0xc], R21 ;  /* 0x00000c1508007387 */ /* 0x0003e80000100800 */
[----:B------:R1:W-:Y:S02]  /*1cc0*/  STL.U16 [R6+0x106], R7 ;  /* 0x0001060706007387 */ /* 0x0003e40000100400 */
.L_x_2242:
[----:B------:R-:W-:-:S13]  /*1cd0*/  ISETP.NE.OR P0, PT, R4, RZ, P0 ;  /* 0x000000ff0400720c */ /* 0x000fda0000705670 */
[----:B------:R-:W-:Y:S05]  /*1ce0*/  @!P0 BRA `(.L_x_2238) ;  /* 0x0000017000008947 */ /* 0x000fea0003800000 */
.L_x_2239:
[----:B-1----:R-:W-:Y:S01]  /*1cf0*/  IMAD R14, R0, 0x82, R5 ;  /* 0x00000082000e7824 */ /* 0x002fe200078e0205 */
[----:B------:R-:W-:Y:S01]  /*1d00*/  IADD3 R4, R4, -0x4, RZ ;  /* 0xfffffffc04047810 */ /* 0x000fe20007ffe0ff */
[----:B------:R-:W-:-:S03]  /*1d10*/  IMAD R15, R5, 0x2, R36 ;  /* 0x00000002050f7824 */ /* 0x000fc600078e0224 */
[----:B------:R-:W0:Y:S01]  /*1d20*/  LDS.64 R8, [R14.X4+0x8b0] ;  /* 0x0008b0000e087984 */ /* 0x000e220000004a00 */
[----:B------:R-:W-:-:S03]  /*1d30*/  ISETP.NE.AND P0, PT, R4, RZ, PT ;  /* 0x000000ff0400720c */ /* 0x000fc60003f05270 */
[----:B------:R-:W1:Y:S04]  /*1d40*/  LDS.64 R12, [R14.X4+0x8b8] ;  /* 0x0008b8000e0c7984 */ /* 0x000e680000004a00 */
[----:B------:R-:W2:Y:S04]  /*1d50*/  LDS.64 R6, [R14.X4+0x7b0] ;  /* 0x0007b0000e067984 */ /* 0x000ea80000004a00 */
[----:B------:R3:W4:Y:S01]  /*1d60*/  LDS.64 R10, [R14.X4+0x7b8] ;  /* 0x0007b8000e0a7984 */ /* 0x0007220000004a00 */
[----:B0-----:R-:W-:Y:S01]  /*1d70*/  F2FP.PACK_AB R8, R9, R8 ;  /* 0x000000080908723e */ /* 0x001fe200000000ff */
[C---:B------:R-:W-:Y:S01]  /*1d80*/  IMAD R9, R5.reuse, 0x4, R36 ;  /* 0x0000000405097824 */ /* 0x040fe200078e0224 */
[----:B------:R-:W-:-:S02]  /*1d90*/  IADD3 R5, R5, 0x4, RZ ;  /* 0x0000000405057810 */ /* 0x000fc40007ffe0ff */
[----:B-1----:R-:W-:Y:S02]  /*1da0*/  F2FP.PACK_AB R12, R13, R12 ;  /* 0x0000000c0d0c723e */ /* 0x002fe400000000ff */
[----:B------:R-:W-:Y:S01]  /*1db0*/  PRMT R13, R8, 0x7632, R13 ;  /* 0x00007632080d7816 */ /* 0x000fe2000000000d */
[----:B--2---:R0:W-:Y:S01]  /*1dc0*/  STL [R9], R6 ;  /* 0x0000000609007387 */ /* 0x0041e20000100800 */
[----:B---3--:R-:W-:-:S03]  /*1dd0*/  PRMT R14, R12, 0x7632, R14 ;  /* 0x000076320c0e7816 */ /* 0x008fc6000000000e */
[----:B------:R0:W-:Y:S04]  /*1de0*/  STL.U16 [R15+0x100], R8 ;  /* 0x000100080f007387 */ /* 0x0001e80000100400 */
[----:B------:R0:W-:Y:S04]  /*1df0*/  STL [R9+0x4], R7 ;  /* 0x0000040709007387 */ /* 0x0001e80000100800 */
[----:B------:R0:W-:Y:S04]  /*1e00*/  STL.U16 [R15+0x102], R13 ;  /* 0x0001020d0f007387 */ /* 0x0001e80000100400 */
[----:B----4-:R0:W-:Y:S04]  /*1e10*/  STL [R9+0x8], R10 ;  /* 0x0000080a09007387 */ /* 0x0101e80000100800 */
[----:B------:R0:W-:Y:S04]  /*1e20*/  STL.U16 [R15+0x104], R12 ;  /* 0x0001040c0f007387 */ /* 0x0001e80000100400 */
[----:B------:R0:W-:Y:S04]  /*1e30*/  STL [R9+0xc], R11 ;  /* 0x00000c0b09007387 */ /* 0x0001e80000100800 */
[----:B------:R0:W-:Y:S02]  /*1e40*/  STL.U16 [R15+0x106], R14 ;  /* 0x0001060e0f007387 */ /* 0x0001e40000100400 */
[----:B0-----:R-:W-:Y:S05]  /*1e50*/  @P0 BRA `(.L_x_2239) ;  /* 0xfffffe9000000947 */ /* 0x001fea000383ffff */
.L_x_2238:
[----:B------:R-:W-:-:S13]  /*1e60*/  ISETP.NE.AND P0, PT, R3, RZ, PT ;  /* 0x000000ff0300720c */ /* 0x000fda0003f05270 */
[----:B------:R-:W-:Y:S05]  /*1e70*/  @!P0 BRA `(.L_x_2237) ;  /* 0x0000011000008947 */ /* 0x000fea0003800000 */
[----:B-1----:R-:W-:Y:S02]  /*1e80*/  IMAD R6, R0, 0x82, R5 ;  /* 0x0000008200067824 */ /* 0x002fe400078e0205 */
[C-C-:B------:R-:W-:Y:S02]  /*1e90*/  IMAD R4, R5.reuse, 0x2, R2.reuse ;  /* 0x0000000205047824 */ /* 0x140fe400078e0202 */
[----:B------:R-:W-:Y:S01]  /*1ea0*/  IMAD R2, R5, 0x4, R2 ;  /* 0x0000000405027824 */ /* 0x000fe200078e0202 */
[----:B------:R-:W-:Y:S02]  /*1eb0*/  LEA R5, R6, 0x8b0, 0x2 ;  /* 0x000008b006057811 */ /* 0x000fe400078e10ff */
[----:B------:R-:W-:Y:S02]  /*1ec0*/  IADD3 R6, R4, 0x108, RZ ;  /* 0x0000010804067810 */ /* 0x000fe40007ffe0ff */
[----:B------:R-:W-:Y:S02]  /*1ed0*/  IADD3 R7, R2, 0x8, RZ ;  /* 0x0000000802077810 */ /* 0x000fe40007ffe0ff */
.L_x_2243:
[----:B------:R-:W0:Y:S01]  /*1ee0*/  LDS R4, [R5] ;  /* 0x0000000005047984 */ /* 0x000e220000000800 */
[----:B------:R-:W-:-:S03]  /*1ef0*/  IADD3 R3, R3, -0x1, RZ ;  /* 0xffffffff03037810 */ /* 0x000fc60007ffe0ff */
[----:B------:R1:W2:Y:S01]  /*1f00*/  LDS R2, [R5+-0x100] ;  /* 0xffff000005027984 */ /* 0x0002a20000000800 */
[----:B------:R-:W-:Y:S02]  /*1f10*/  ISETP.NE.AND P0, PT, R3, RZ, PT ;  /* 0x000000ff0300720c */ /* 0x000fe40003f05270 */
[----:B-1----:R-:W-:Y:S02]  /*1f20*/  IADD3 R5, R5, 0x4, RZ ;  /* 0x0000000405057810 */ /* 0x002fe40007ffe0ff */
[----:B0-----:R-:W-:Y:S01]  /*1f30*/  F2FP.PACK_AB R4, RZ, R4 ;  /* 0x00000004ff04723e */ /* 0x001fe200000000ff */
[----:B--2---:R0:W-:Y:S04]  /*1f40*/  STL [R7], R2 ;  /* 0x0000000207007387 */ /* 0x0041e80000100800 */
[----:B------:R1:W-:Y:S01]  /*1f50*/  STL.U16 [R6], R4 ;  /* 0x0000000406007387 */ /* 0x0003e20000100400 */
[----:B0-----:R-:W-:-:S02]  /*1f60*/  IADD3 R7, R7, 0x4, RZ ;  /* 0x0000000407077810 */ /* 0x001fc40007ffe0ff */
[----:B-1----:R-:W-:Y:S01]  /*1f70*/  IADD3 R6, R6, 0x2, RZ ;  /* 0x0000000206067810 */ /* 0x002fe20007ffe0ff */
[----:B------:R-:W-:Y:S05]  /*1f80*/  @P0 BRA `(.L_x_2243) ;  /* 0xffffff5000000947 */ /* 0x000fea000383ffff */
.L_x_2237:
[----:B------:R-:W-:-:S05]  /*1f90*/  IMAD R0, R0, 0x208, RZ ;  /* 0x0000020800007824 */ /* 0x000fca00078e02ff */
[----:B------:R-:W0:Y:S02]  /*1fa0*/  LDS.64 R86, [R0+0x9b0] ;  /* 0x0009b00000567984 */ /* 0x000e240000000a00 */
[----:B0-----:R-:W-:Y:S02]  /*1fb0*/  IMAD.MOV.U32 R2, RZ, RZ, R87 ;  /* 0x000000ffff027224 */ /* 0x001fe400078e0057 */
[----:B------:R-:W-:-:S05]  /*1fc0*/  IMAD.MOV.U32 R3, RZ, RZ, R86 ;  /* 0x000000ffff037224 */ /* 0x000fca00078e0056 */
[----:B------:R0:W-:Y:S02]  /*1fd0*/  STL.64 [R1+0x188], R2 ;  /* 0x0001880201007387 */ /* 0x0001e40000100a00 */
.L_x_2236:
[----:B------:R-:W-:Y:S05]  /*1fe0*/  BSYNC B0 ;  /* 0x0000000000007941 */ /* 0x000fea0003800000 */
.L_x_2235:
[----:B01----:R-:W2:Y:S04]  /*1ff0*/  LDL.64 R6, [R1+0x2f0] ;  /* 0x0002f00001067983 */ /* 0x003ea80000100a00 */
[----:B------:R-:W3:Y:S04]  /*2000*/  LDL.64 R118, [R1+0x308] ;  /* 0x0003080001767983 */ /* 0x000ee80000100a00 */
        /* <DEDUP_REMOVED lines=46> */
[----:B--2---:R-:W-:-:S02]  /*22f0*/  IMAD.MOV.U32 R100, RZ, RZ, R6 ;  /* 0x000000ffff647224 */ /* 0x004fc400078e0006 */
[----:B------:R-:W-:Y:S02]  /*2300*/  IMAD.MOV.U32 R101, RZ, RZ, R7 ;  /* 0x000000ffff657224 */ /* 0x000fe400078e0007 */
[----:B---3--:R-:W-:Y:S02]  /*2310*/  IMAD.MOV.U32 R90, RZ, RZ, R118 ;  /* 0x000000ffff5a7224 */ /* 0x008fe400078e0076 */
[----:B------:R-:W-:Y:S01]  /*2320*/  SHFL.DOWN PT, R100, R100, 0x1, 0x1f ;  /* 0x08201f0064647f89 */ /* 0x000fe200000e0000 */
[----:B------:R-:W-:-:S03]  /*2330*/  IMAD.MOV.U32 R91, RZ, RZ, R119 ;  /* 0x000000ffff5b7224 */ /* 0x000fc600078e0077 */
[----:B------:R-:W0:Y:S01]  /*2340*/  SHFL.DOWN PT, R101, R101, 0x1, 0x1f ;  /* 0x08201f0065657f89 */ /* 0x000e2200000e0000 */
[----:B----4-:R-:W-:Y:S02]  /*2350*/  IMAD.MOV.U32 R92, RZ, RZ, R8 ;  /* 0x000000ffff5c7224 */ /* 0x010fe400078e0008 */
[----:B------:R-:W-:Y:S01]  /*2360*/  IMAD.MOV.U32 R93, RZ, RZ, R9 ;  /* 0x000000ffff5d7224 */ /* 0x000fe200078e0009 */
[----:B------:R-:W-:Y:S04]  /*2370*/  SHFL.DOWN PT, R90, R90, 0x1, 0x1f ;  /* 0x08201f005a5a7f89 */ /* 0x000fe800000e0000 */
[----:B------:R-:W1:Y:S04]  /*2380*/  SHFL.DOWN PT, R91, R91, 0x1, 0x1f ;  /* 0x08201f005b5b7f89 */ /* 0x000e6800000e0000 */
[----:B------:R-:W-:Y:S04]  /*2390*/  SHFL.DOWN PT, R92, R92, 0x1, 0x1f ;  /* 0x08201f005c5c7f89 */ /* 0x000fe800000e0000 */
[----:B------:R-:W2:Y:S01]  /*23a0*/  SHFL.DOWN PT, R93, R93, 0x1, 0x1f ;  /* 0x08201f005d5d7f89 */ /* 0x000ea200000e0000 */
[----:B-----5:R-:W-:-:S02]  /*23b0*/  IMAD.MOV.U32 R104, RZ, RZ, R114 ;  /* 0x000000ffff687224 */ /* 0x020fc400078e0072 */
[----:B------:R-:W-:Y:S02]  /*23c0*/  IMAD.MOV.U32 R105, RZ, RZ, R115 ;  /* 0x000000ffff697224 */ /* 0x000fe400078e0073 */
[----:B------:R-:W-:Y:S02]  /*23d0*/  IMAD.MOV.U32 R102, RZ, RZ, R4 ;  /* 0x000000ffff667224 */ /* 0x000fe400078e0004 */
[----:B------:R-:W-:Y:S01]  /*23e0*/  IMAD.MOV.U32 R103, RZ, RZ, R5 ;  /* 0x000000ffff677224 */ /* 0x000fe200078e0005 */
[----:B0-----:R0:W-:Y:S04]  /*23f0*/  STL.64 [R1+0x168], R100 ;  /* 0x0001686401007387 */ /* 0x0011e80000100a00 */
[----:B------:R-:W-:Y:S04]  /*2400*/  SHFL.DOWN PT, R104, R104, 0x1, 0x1f ;  /* 0x08201f0068687f89 */ /* 0x000fe800000e0000 */
[----:B------:R-:W3:Y:S01]  /*2410*/  SHFL.DOWN PT, R105, R105, 0x1, 0x1f ;  /* 0x08201f0069697f89 */ /* 0x000ee200000e0000 */
[----:B0-----:R-:W-:-:S02]  /*2420*/  IMAD.MOV.U32 R100, RZ, RZ, R18 ;  /* 0x000000ffff647224 */ /* 0x001fc400078e0012 */
[----:B------:R-:W-:Y:S01]  /*2430*/  IMAD.MOV.U32 R101, RZ, RZ, R19 ;  /* 0x000000ffff657224 */ /* 0x000fe200078e0013 */
[----:B------:R-:W-:Y:S04]  /*2440*/  SHFL.DOWN PT, R102, R102, 0x1, 0x1f ;  /* 0x08201f0066667f89 */ /* 0x000fe800000e0000 */
[----:B------:R-:W0:Y:S01]  /*2450*/  SHFL.DOWN PT, R103, R103, 0x1, 0x1f ;  /* 0x08201f0067677f89 */ /* 0x000e2200000e0000 */
[----:B------:R-:W-:-:S03]  /*2460*/  IMAD.MOV.U32 R112, RZ, RZ, R88 ;  /* 0x000000ffff707224 */ /* 0x000fc600078e0058 */
[----:B-1----:R1:W-:Y:S01]  /*2470*/  STL.64 [R1+0x180], R90 ;  /* 0x0001805a01007387 */ /* 0x0023e20000100a00 */
[----:B------:R-:W-:-:S03]  /*2480*/  IMAD.MOV.U32 R113, RZ, RZ, R89 ;  /* 0x000000ffff717224 */ /* 0x000fc600078e0059 */
[----:B------:R-:W-:Y:S01]  /*2490*/  SHFL.DOWN PT, R100, R100, 0x1, 0x1f ;  /* 0x08201f0064647f89 */ /* 0x000fe200000e0000 */
[----:B------:R-:W-:-:S03]  /*24a0*/  IMAD.MOV.U32 R110, RZ, RZ, R94 ;  /* 0x000000ffff6e7224 */ /* 0x000fc600078e005e */
[----:B------:R-:W4:Y:S01]  /*24b0*/  SHFL.DOWN PT, R101, R101, 0x1, 0x1f ;  /* 0x08201f0065657f89 */ /* 0x000f2200000e0000 */
[----:B------:R-:W-:Y:S02]  /*24c0*/  IMAD.MOV.U32 R111, RZ, RZ, R95 ;  /* 0x000000ffff6f7224 */ /* 0x000fe400078e005f */
[----:B------:R-:W-:Y:S01]  /*24d0*/  IMAD.MOV.U32 R116, RZ, RZ, R96 ;  /* 0x000000ffff747224 */ /* 0x000fe200078e0060 */
[----:B--2---:R2:W-:Y:S01]  /*24e0*/  STL.64 [R1+0x160], R92 ;  /* 0x0001605c01007387 */ /* 0x0045e20000100a00 */
[----:B-1----:R-:W-:Y:S02]  /*24f0*/  IMAD.MOV.U32 R90, RZ, RZ, R70 ;  /* 0x000000ffff5a7224 */ /* 0x002fe400078e0046 */
[----:B------:R-:W-:Y:S02]  /*2500*/  IMAD.MOV.U32 R91, RZ, RZ, R71 ;  /* 0x000000ffff5b7224 */ /* 0x000fe400078e0047 */
[----:B------:R-:W-:Y:S01]  /*2510*/  IMAD.MOV.U32 R117, RZ, RZ, R97 ;  /* 0x000000ffff757224 */ /* 0x000fe200078e0061 */
[----:B------:R-:W-:Y:S01]  /*2520*/  SHFL.DOWN PT, R112, R112, 0x1, 0x1f ;  /* 0x08201f0070707f89 */ /* 0x000fe200000e0000 */
[----:B--2---:R-:W-:-:S02]  /*2530*/  IMAD.MOV.U32 R92, RZ, RZ, R68 ;  /* 0x000000ffff5c7224 */ /* 0x004fc400078e0044 */
[----:B------:R-:W-:Y:S01]  /*2540*/  IMAD.MOV.U32 R93, RZ, RZ, R69 ;  /* 0x000000ffff5d7224 */ /* 0x000fe200078e0045 */
[----:B------:R-:W-:Y:S04]  /*2550*/  SHFL.DOWN PT, R90, R90, 0x1, 0x1f ;  /* 0x08201f005a5a7f89 */ /* 0x000fe800000e0000 */
[----:B------:R-:W1:Y:S04]  /*2560*/  SHFL.DOWN PT, R91, R91, 0x1, 0x1f ;  /* 0x08201f005b5b7f89 */ /* 0x000e6800000e0000 */
[----:B------:R-:W-:Y:S04]  /*2570*/  SHFL.DOWN PT, R92, R92, 0x1, 0x1f ;  /* 0x08201f005c5c7f89 */ /* 0x000fe800000e0000 */
[----:B------:R-:W2:Y:S04]  /*2580*/  SHFL.DOWN PT, R93, R93, 0x1, 0x1f ;  /* 0x08201f005d5d7f89 */ /* 0x000ea800000e0000 */
[----:B------:R-:W5:Y:S04]  /*2590*/  SHFL.DOWN PT, R113, R113, 0x1, 0x1f ;  /* 0x08201f0071717f89 */ /* 0x000f6800000e0000 */
[----:B------:R-:W-:Y:S04]  /*25a0*/  SHFL.DOWN PT, R110, R110, 0x1, 0x1f ;  /* 0x08201f006e6e7f89 */ /* 0x000fe800000e0000 */
[----:B------:R-:W1:Y:S04]  /*25b0*/  SHFL.DOWN PT, R111, R111, 0x1, 0x1f ;  /* 0x08201f006f6f7f89 */ /* 0x000e6800000e0000 */
[----:B------:R-:W-:Y:S04]  /*25c0*/  SHFL.DOWN PT, R116, R116, 0x1, 0x1f ;  /* 0x08201f0074747f89 */ /* 0x000fe800000e0000 */
[----:B------:R-:W1:Y:S01]  /*25d0*/  SHFL.DOWN PT, R117, R117, 0x1, 0x1f ;  /* 0x08201f0075757f89 */ /* 0x000e6200000e0000 */
[----:B------:R-:W-:-:S02]  /*25e0*/  IMAD.MOV.U32 R108, RZ, RZ, R10 ;  /* 0x000000ffff6c7224 */ /* 0x000fc400078e000a */
[----:B------:R-:W-:Y:S01]  /*25f0*/  IMAD.MOV.U32 R109, RZ, RZ, R11 ;  /* 0x000000ffff6d7224 */ /* 0x000fe200078e000b */
[----:B---3--:R3:W-:Y:S01]  /*2600*/  STL.64 [R1+0x178], R104 ;  /* 0x0001786801007387 */ /* 0x0087e20000100a00 */
[----:B------:R-:W-:Y:S02]  /*2610*/  IMAD.MOV.U32 R106, RZ, RZ, R12 ;  /* 0x000000ffff6a7224 */ /* 0x000fe400078e000c */
[----:B------:R-:W-:Y:S01]  /*2620*/  IMAD.MOV.U32 R107, RZ, RZ, R13 ;  /* 0x000000ffff6b7224 */ /* 0x000fe200078e000d */
[----:B0-----:R0:W-:Y:S04]  /*2630*/  STL.64 [R1+0x170], R102 ;  /* 0x0001706601007387 */ /* 0x0011e80000100a00 */
[----:B----4-:R-:W-:Y:S01]  /*2640*/  STL.64 [R1+0x138], R100 ;  /* 0x0001386401007387 */ /* 0x010fe20000100a00 */
[----:B---3--:R-:W-:-:S02]  /*2650*/  IMAD.MOV.U32 R104, RZ, RZ, R14 ;  /* 0x000000ffff687224 */ /* 0x008fc400078e000e */
[----:B------:R-:W-:Y:S02]  /*2660*/  IMAD.MOV.U32 R105, RZ, RZ, R15 ;  /* 0x000000ffff697224 */ /* 0x000fe400078e000f */
[----:B0-----:R-:W-:Y:S02]  /*2670*/  IMAD.MOV.U32 R102, RZ, RZ, R16 ;  /* 0x000000ffff667224 */ /* 0x001fe400078e0010 */
[----:B------:R-:W-:Y:S01]  /*2680*/  IMAD.MOV.U32 R103, RZ, RZ, R17 ;  /* 0x000000ffff677224 */ /* 0x000fe200078e0011 */
[----:B------:R-:W-:Y:S04]  /*2690*/  SHFL.DOWN PT, R100, R80, 0x1, 0x1f ;  /* 0x08201f0050647f89 */ /* 0x000fe800000e0000 */
[----:B------:R-:W0:Y:S04]  /*26a0*/  SHFL.DOWN PT, R101, R81, 0x1, 0x1f ;  /* 0x08201f0051657f89 */ /* 0x000e2800000e0000 */
        /* <DEDUP_REMOVED lines=8> */
[----:B-1----:R-:W-:Y:S04]  /*2730*/  STL.64 [R1+0x128], R90 ;  /* 0x0001285a01007387 */ /* 0x002fe80000100a00 */
[----:B--2---:R-:W-:Y:S04]  /*2740*/  STL.64 [R1+0x130], R92 ;  /* 0x0001305c01007387 */ /* 0x004fe80000100a00 */
[----:B-----5:R-:W-:Y:S04]  /*2750*/  STL.64 [R1+0x120], R112 ;  /* 0x0001207001007387 */ /* 0x020fe80000100a00 */
[----:B------:R-:W-:Y:S04]  /*2760*/  STL.64 [R1+0x118], R110 ;  /* 0x0001186e01007387 */ /* 0x000fe80000100a00 */
[----:B------:R-:W-:Y:S04]  /*2770*/  STL.64 [R1+0x110], R116 ;  /* 0x0001107401007387 */ /* 0x000fe80000100a00 */
[----:B------:R-:W-:Y:S04]  /*2780*/  SHFL.DOWN PT, R90, R24, 0x1, 0x1f ;  /* 0x08201f00185a7f89 */ /* 0x000fe800000e0000 */
[----:B------:R-:W1:Y:S04]  /*2790*/  SHFL.DOWN PT, R91, R25, 0x1, 0x1f ;  /* 0x08201f00195b7f89 */ /* 0x000e6800000e0000 */
[----:B------:R-:W-:Y:S04]  /*27a0*/  SHFL.DOWN PT, R112, R74, 0x1, 0x1f ;  /* 0x08201f004a707f89 */ /* 0x000fe800000e0000 */
[----:B------:R-:W2:Y:S04]  /*27b0*/  SHFL.DOWN PT, R113, R75, 0x1, 0x1f ;  /* 0x08201f004b717f89 */ /* 0x000ea800000e0000 */
[----:B------:R-:W-:Y:S04]  /*27c0*/  SHFL.DOWN PT, R110, R2, 0x1, 0x1f ;  /* 0x08201f00026e7f89 */ /* 0x000fe800000e0000 */
[----:B------:R-:W5:Y:S04]  /*27d0*/  SHFL.DOWN PT, R111, R3, 0x1, 0x1f ;  /* 0x08201f00036f7f89 */ /* 0x000f6800000e0000 */
[----:B------:R-:W-:Y:S04]  /*27e0*/  SHFL.DOWN PT, R92, R22, 0x1, 0x1f ;  /* 0x08201f00165c7f89 */ /* 0x000fe800000e0000 */
[----:B------:R-:W1:Y:S04]  /*27f0*/  SHFL.DOWN PT, R93, R23, 0x1, 0x1f ;  /* 0x08201f00175d7f89 */ /* 0x000e6800000e0000 */
[----:B------:R-:W-:Y:S04]  /*2800*/  SHFL.DOWN PT, R116, R26, 0x1, 0x1f ;  /* 0x08201f001a747f89 */ /* 0x000fe800000e0000 */
[----:B------:R-:W1:Y:S04]  /*2810*/  SHFL.DOWN PT, R117, R27, 0x1, 0x1f ;  /* 0x08201f001b757f89 */ /* 0x000e6800000e0000 */
[----:B0-----:R-:W-:Y:S04]  /*2820*/  STL.64 [R1+0xf0], R100 ;  /* 0x0000f06401007387 */ /* 0x001fe80000100a00 */
[----:B------:R-:W-:Y:S04]  /*2830*/  SHFL.DOWN PT, R100, R28, 0x1, 0x1f ;  /* 0x08201f001c647f89 */ /* 0x000fe800000e0000 */
[----:B------:R-:W0:Y:S04]  /*2840*/  SHFL.DOWN PT, R101, R29, 0x1, 0x1f ;  /* 0x08201f001d657f89 */ /* 0x000e2800000e0000 */
[----:B---3--:R-:W-:Y:S04]  /*2850*/  STL.64 [R1+0x158], R108 ;  /* 0x0001586c01007387 */ /* 0x008fe80000100a00 */
[----:B----4-:R-:W-:Y:S04]  /*2860*/  STL.64 [R1+0x150], R106 ;  /* 0x0001506a01007387 */ /* 0x010fe80000100a00 */
[----:B------:R-:W-:Y:S04]  /*2870*/  STL.64 [R1+0x148], R104 ;  /* 0x0001486801007387 */ /* 0x000fe80000100a00 */
[----:B------:R-:W-:Y:S04]  /*2880*/  STL.64 [R1+0x140], R102 ;  /* 0x0001406601007387 */ /* 0x000fe80000100a00 */
[----:B------:R-:W-:Y:S04]  /*2890*/  SHFL.DOWN PT, R102, R78, 0x1, 0x1f ;  /* 0x08201f004e667f89 */ /* 0x000fe800000e0000 */
[----:B------:R-:W3:Y:S04]  /*28a0*/  SHFL.DOWN PT, R103, R79, 0x1, 0x1f ;  /* 0x08201f004f677f89 */ /* 0x000ee800000e0000 */
[----:B------:R-:W-:Y:S04]  /*28b0*/  SHFL.DOWN PT, R104, R76, 0x1, 0x1f ;  /* 0x08201f004c687f89 */ /* 0x000fe800000e0000 */
[----:B------:R-:W4:Y:S04]  /*28c0*/  SHFL.DOWN PT, R105, R77, 0x1, 0x1f ;  /* 0x08201f004d697f89 */ /* 0x000f2800000e0000 */
[----:B------:R-:W-:Y:S04]  /*28d0*/  SHFL.DOWN PT, R106, R72, 0x1, 0x1f ;  /* 0x08201f00486a7f89 */ /* 0x000fe800000e0000 */
[----:B------:R-:W0:Y:S04]  /*28e0*/  SHFL.DOWN PT, R107, R73, 0x1, 0x1f ;  /* 0x08201f00496b7f89 */ /* 0x000e2800000e0000 */
[----:B------:R-:W-:Y:S04]  /*28f0*/  SHFL.DOWN PT, R108, R20, 0x1, 0x1f ;  /* 0x08201f00146c7f89 */ /* 0x000fe800000e0000 */
[----:B------:R-:W0:Y:S01]  /*2900*/  SHFL.DOWN PT, R109, R21, 0x1, 0x1f ;  /* 0x08201f00156d7f89 */ /* 0x000e2200000e0000 */
[----:B------:R-:W-:Y:S01]  /*2910*/  PRMT R0, R4, 0x7610, R115 ;  /* 0x0000761004007816 */ /* 0x000fe20000000073 */
[----:B------:R-:W-:-:S02]  /*2920*/  IMAD.MOV.U32 R124, RZ, RZ, R98 ;  /* 0x000000ffff7c7224 */ /* 0x000fc400078e0062 */
[----:B-1----:R1:W-:Y:S01]  /*2930*/  STL.64 [R1+0xb0], R90 ;  /* 0x0000b05a01007387 */ /* 0x0023e20000100a00 */
[----:B------:R-:W-:-:S03]  /*2940*/  IMAD.MOV.U32 R125, RZ, RZ, R99 ;  /* 0x000000ffff7d7224 */ /* 0x000fc600078e0063 */
[----:B--2---:R-:W-:Y:S04]  /*2950*/  STL.64 [R1+0xd8], R112 ;  /* 0x0000d87001007387 */ /* 0x004fe80000100a00 */
[----:B-----5:R-:W-:Y:S04]  /*2960*/  STL.64 [R1+0xc8], R110 ;  /* 0x0000c86e01007387 */ /* 0x020fe80000100a00 */
[----:B------:R2:W-:Y:S01]  /*2970*/  STL.64 [R1+0xb8], R92 ;  /* 0x0000b85c01007387 */ /* 0x0005e20000100a00 */
[----:B-1----:R-:W-:Y:S02]  /*2980*/  PRMT R91, R114, 0x7610, R119 ;  /* 0x00007610725b7816 */ /* 0x002fe40000000077 */
[----:B------:R-:W-:Y:S01]  /*2990*/  PRMT R90, R115, 0x7610, R114 ;  /* 0x00007610735a7816 */ /* 0x000fe20000000072 */
[----:B------:R1:W-:Y:S01]  /*29a0*/  STL.64 [R1+0xa8], R116 ;  /* 0x0000a87401007387 */ /* 0x0003e20000100a00 */
[----:B------:R-:W-:-:S02]  /*29b0*/  PRMT R114, R6, 0x7610, R4 ;  /* 0x0000761006727816 */ /* 0x000fc40000000004 */
[----:B------:R-:W-:Y:S01]  /*29c0*/  PRMT R115, R5, 0x5432, R7 ;  /* 0x0000543205737816 */ /* 0x000fe20000000007 */
[----:B------:R-:W-:Y:S04]  /*29d0*/  SHFL.DOWN PT, R120, R82, 0x1, 0x1f ;  /* 0x08201f0052787f89 */ /* 0x000fe800000e0000 */
[----:B------:R-:W5:Y:S01]  /*29e0*/  SHFL.DOWN PT, R121, R83, 0x1, 0x1f ;  /* 0x08201f0053797f89 */ /* 0x000f6200000e0000 */
[----:B--2---:R-:W-:-:S03]  /*29f0*/  PRMT R93, R118, 0x5410, R5 ;  /* 0x00005410765d7816 */ /* 0x004fc60000000005 */
[----:B------:R-:W-:Y:S01]  /*2a00*/  SHFL.DOWN PT, R110, R38, 0x1, 0x1f ;  /* 0x08201f00266e7f89 */ /* 0x000fe200000e0000 */
[----:B-1----:R-:W-:-:S03]  /*2a10*/  PRMT R116, R7, 0x7632, R6 ;  /* 0x0000763207747816 */ /* 0x002fc60000000006 */
[----:B------:R-:W1:Y:S04]  /*2a20*/  SHFL.DOWN PT, R111, R39, 0x1, 0x1f ;  /* 0x08201f00276f7f89 */ /* 0x000e6800000e0000 */
[----:B------:R-:W-:Y:S04]  /*2a30*/  SHFL.DOWN PT, R112, R40, 0x1, 0x1f ;  /* 0x08201f0028707f89 */ /* 0x000fe800000e0000 */
[----:B------:R-:W2:Y:S04]  /*2a40*/  SHFL.DOWN PT, R113, R41, 0x1, 0x1f ;  /* 0x08201f0029717f89 */ /* 0x000ea800000e0000 */
[----:B------:R-:W-:Y:S04]  /*2a50*/  SHFL.DOWN PT, R4, R42, 0x1, 0x1f ;  /* 0x08201f002a047f89 */ /* 0x000fe800000e0000 */
[----:B------:R-:W1:Y:S04]  /*2a60*/  SHFL.DOWN PT, R5, R43, 0x1, 0x1f ;  /* 0x08201f002b057f89 */ /* 0x000e6800000e0000 */
        /* <DEDUP_REMOVED lines=19> */
[----:B------:R-:W-:-:S02]  /*2ba0*/  PRMT R92, R119, 0x7610, R118 ;  /* 0x00007610775c7816 */ /* 0x000fc40000000076 */
[C---:B------:R-:W-:Y:S01]  /*2bb0*/  PRMT R117, R13.reuse, 0x7610, R11 ;  /* 0x000076100d757816 */ /* 0x040fe2000000000b */
[----:B-----5:R5:W-:Y:S01]  /*2bc0*/  STL.64 [R1+0xf8], R120 ;  /* 0x0000f87801007387 */ /* 0x020be20000100a00 */
[--C-:B------:R-:W-:Y:S02]  /*2bd0*/  PRMT R118, R12, 0x5432, R14.reuse ;  /* 0x000054320c767816 */ /* 0x100fe4000000000e */
[----:B------:R-:W-:Y:S01]  /*2be0*/  PRMT R119, R13, 0x5432, R15 ;  /* 0x000054320d777816 */ /* 0x000fe2000000000f */
[----:B-1----:R1:W-:Y:S04]  /*2bf0*/  STL.64 [R1+0x78], R110 ;  /* 0x0000786e01007387 */ /* 0x0023e80000100a00 */
[----:B--2---:R2:W-:Y:S01]  /*2c00*/  STL.64 [R1+0x70], R112 ;  /* 0x0000707001007387 */ /* 0x0045e20000100a00 */
[----:B-----5:R-:W-:-:S03]  /*2c10*/  PRMT R120, R16, 0x7610, R14 ;  /* 0x0000761010787816 */ /* 0x020fc6000000000e */
[----:B------:R-:W-:Y:S01]  /*2c20*/  STL.64 [R1+0x68], R4 ;  /* 0x0000680401007387 */ /* 0x000fe20000100a00 */
[----:B------:R-:W-:Y:S02]  /*2c30*/  PRMT R121, R15, 0x7632, R16 ;  /* 0x000076320f797816 */ /* 0x000fe40000000010 */
[--C-:B-1----:R-:W-:Y:S01]  /*2c40*/  PRMT R110, R8, 0x5410, R9.reuse ;  /* 0x00005410086e7816 */ /* 0x102fe20000000009 */
[----:B------:R-:W-:Y:S01]  /*2c50*/  STL.64 [R1+0x60], R6 ;  /* 0x0000600601007387 */ /* 0x000fe20000100a00 */
[C---:B------:R-:W-:Y:S02]  /*2c60*/  PRMT R111, R10.reuse, 0x7610, R8 ;  /* 0x000076100a6f7816 */ /* 0x040fe40000000008 */
[----:B--2---:R-:W-:Y:S01]  /*2c70*/  PRMT R112, R11, 0x7610, R9 ;  /* 0x000076100b707816 */ /* 0x004fe20000000009 */
[----:B------:R-:W-:Y:S01]  /*2c80*/  SHFL.DOWN PT, R6, R56, 0x1, 0x1f ;  /* 0x08201f0038067f89 */ /* 0x000fe200000e0000 */
[----:B------:R-:W-:-:S03]  /*2c90*/  PRMT R113, R10, 0x5432, R12 ;  /* 0x000054320a717816 */ /* 0x000fc6000000000c */
[----:B------:R-:W1:Y:S04]  /*2ca0*/  SHFL.DOWN PT, R7, R57, 0x1, 0x1f ;  /* 0x08201f0039077f89 */ /* 0x000e6800000e0000 */
        /* <DEDUP_REMOVED lines=10> */
[----:B------:R1:W-:Y:S04]  /*2d50*/  STL.64 [R1+0x108], R124 ;  /* 0x0001087c01007387 */ /* 0x0003e80000100a00 */
[----:B-1----:R-:W1:Y:S04]  /*2d60*/  S2R R124, SR_LANEID ;  /* 0x00000000007c7919 */ /* 0x002e680000000000 */
        /* <DEDUP_REMOVED lines=17> */
[----:B------:R-:W-:Y:S04]  /*2e80*/  STL.64 [R1+0x30], R6 ;  /* 0x0000300601007387 */ /* 0x000fe80000100a00 */
[----:B--2---:R-:W-:Y:S04]  /*2e90*/  STL.64 [R1+0x28], R8 ;  /* 0x0000280801007387 */ /* 0x004fe80000100a00 */
[----:B-----5:R-:W-:Y:S04]  /*2ea0*/  STL.64 [R1+0x20], R10 ;  /* 0x0000200a01007387 */ /* 0x020fe80000100a00 */
[----:B------:R-:W-:Y:S04]  /*2eb0*/  STL.64 [R1+0x18], R12 ;  /* 0x0000180c01007387 */ /* 0x000fe80000100a00 */
[----:B------:R-:W-:Y:S04]  /*2ec0*/  STL.64 [R1+0x10], R14 ;  /* 0x0000100e01007387 */ /* 0x000fe80000100a00 */
[----:B------:R-:W-:Y:S01]  /*2ed0*/  STL.64 [R1], R4 ;  /* 0x0000000401007387 */ /* 0x000fe20000100a00 */
[----:B-1----:R-:W-:-:S03]  /*2ee0*/  ISETP.GT.AND P0, PT, R124, 0x1e, PT ;  /* 0x0000001e7c00780c */ /* 0x002fc60003f04270 */
[----:B------:R1:W-:Y:S01]  /*2ef0*/  STL.64 [R1+0x100], R122 ;  /* 0x0001007a01007387 */ /* 0x0003e20000100a00 */
[----:B------:R-:W-:Y:S03]  /*2f00*/  BSSY B0, `(.L_x_2244) ;  /* 0x0000429000007945 */ /* 0x000fe60003800000 */
[----:B0-----:R0:W-:Y:S04]  /*2f10*/  STL.64 [R1+0x8], R100 ;  /* 0x0000086401007387 */ /* 0x0011e80000100a00 */
[----:B---3--:R2:W-:Y:S01]  /*2f20*/  STL.64 [R1+0x50], R102 ;  /* 0x0000506601007387 */ /* 0x0085e20000100a00 */
[----:B-1----:R-:W-:Y:S02]  /*2f30*/  PRMT R123, R123, 0x7610, R94 ;  /* 0x000076107b7b7816 */ /* 0x002fe4000000005e */
[----:B------:R-:W-:-:S02]  /*2f40*/  PRMT R94, R94, 0x5410, R95 ;  /* 0x000054105e5e7816 */ /* 0x000fc4000000005f */
[C---:B------:R-:W-:Y:S02]  /*2f50*/  PRMT R95, R96.reuse, 0x7610, R95 ;  /* 0x00007610605f7816 */ /* 0x040fe4000000005f */
[----:B0-----:R-:W-:Y:S01]  /*2f60*/  PRMT R101, R96, 0x7632, R101 ;  /* 0x0000763260657816 */ /* 0x001fe20000000065 */
[----:B----4-:R0:W-:Y:S01]  /*2f70*/  STL.64 [R1+0x48], R104 ;  /* 0x0000486801007387 */ /* 0x0101e20000100a00 */
[----:B------:R-:W-:Y:S02]  /*2f80*/  PRMT R96, R97, 0x7610, R97 ;  /* 0x0000761061607816 */ /* 0x000fe40000000061 */
[----:B------:R-:W-:Y:S01]  /*2f90*/  PRMT R97, R99, 0x5410, R98 ;  /* 0x0000541063617816 */ /* 0x000fe20000000062 */
[----:B------:R1:W-:Y:S01]  /*2fa0*/  STL.64 [R1+0x40], R106 ;  /* 0x0000406a01007387 */ /* 0x0003e20000100a00 */
[----:B--2---:R-:W-:Y:S02]  /*2fb0*/  PRMT R102, R17, 0x5410, R18 ;  /* 0x0000541011667816 */ /* 0x004fe40000000012 */
[----:B------:R-:W-:Y:S01]  /*2fc0*/  PRMT R103, R19, 0x7610, R17 ;  /* 0x0000761013677816 */ /* 0x000fe20000000011 */
[----:B------:R2:W-:Y:S01]  /*2fd0*/  STL.64 [R1+0x38], R108 ;  /* 0x0000386c01007387 */ /* 0x0005e20000100a00 */
[----:B------:R-:W-:-:S02]  /*2fe0*/  PRMT R100, R88, 0x5410, R89 ;  /* 0x0000541058647816 */ /* 0x000fc40000000059 */
[----:B------:R-:W-:Y:S02]  /*2ff0*/  PRMT R122, R122, 0x7610, R89 ;  /* 0x000076107a7a7816 */ /* 0x000fe40000000059 */
[----:B0-----:R-:W-:Y:S02]  /*3000*/  PRMT R104, R68, 0x7610, R18 ;  /* 0x0000761044687816 */ /* 0x001fe40000000012 */
[----:B------:R-:W-:Y:S02]  /*3010*/  PRMT R105, R19, 0x5432, R69 ;  /* 0x0000543213697816 */ /* 0x000fe40000000045 */
[----:B-1----:R-:W-:Y:S02]  /*3020*/  PRMT R106, R70, 0x7610, R68 ;  /* 0x00007610466a7816 */ /* 0x002fe40000000044 */
[----:B------:R-:W-:Y:S02]  /*3030*/  PRMT R107, R69, 0x5432, R71 ;  /* 0x00005432456b7816 */ /* 0x000fe40000000047 */
[----:B--2---:R-:W-:-:S02]  /*3040*/  PRMT R108, R71, 0x7632, R70 ;  /* 0x00007632476c7816 */ /* 0x004fc40000000046 */
[----:B------:R-:W-:Y:S02]  /*3050*/  PRMT R109, R109, 0x7610, R88 ;  /* 0x000076106d6d7816 */ /* 0x000fe40000000058 */
[----:B------:R-:W-:Y:S02]  /*3060*/  PRMT R98, R98, 0x7632, R98 ;  /* 0x0000763262627816 */ /* 0x000fe40000000062 */
[----:B------:R-:W-:Y:S01]  /*3070*/  PRMT R99, R99, 0x7632, R99 ;  /* 0x0000763263637816 */ /* 0x000fe20000000063 */
[----:B------:R-:W-:Y:S06]  /*3080*/  BAR.SYNC.DEFER_BLOCKING 0x0 ;  /* 0x0000000000007b1d */ /* 0x000fec0000010000 */
[----:B------:R-:W-:Y:S05]  /*3090*/  @P0 BRA `(.L_x_2245) ;  /* 0x000040f000000947 */ /* 0x000fea0003800000 */
[----:B------:R-:W-:-:S04]  /*30a0*/  FSETP.GT.FTZ.AND P0, PT, R87, R4, PT ;  /* 0x000000045700720b */ /* 0x000fc80003f14000 */
[----:B------:R-:W-:Y:S02]  /*30b0*/  FSEL R6, R87, R4, P0 ;  /* 0x0000000457067208 */ /* 0x000fe40000000000 */
[----:B------:R-:W-:Y:S01]  /*30c0*/  FSEL R8, R4, R87, P0 ;  /* 0x0000005704087208 */ /* 0x000fe20000000000 */
[----:B------:R-:W-:Y:S01]  /*30d0*/  IMAD.MOV.U32 R4, RZ, RZ, R1 ;  /* 0x000000ffff047224 */ /* 0x000fe200078e0001 */
[----:B------:R-:W-:Y:S02]  /*30e0*/  FSEL R9, R5, R86, P0 ;  /* 0x0000005605097208 */ /* 0x000fe40000000000 */
[----:B------:R-:W-:Y:S01]  /*30f0*/  FSEL R7, R86, R5, P0 ;  /* 0x0000000556077208 */ /* 0x000fe20000000000 */
[----:B------:R-:W-:-:S04]  /*3100*/  FADD.FTZ R8, -R6, R8 ;  /* 0x0000000806087221 */ /* 0x000fc80000010100 */
[----:B------:R-:W-:-:S06]  /*3110*/  FMUL.FTZ R8, R8, 1.4426950216293334961 ;  /* 0x3fb8aa3b08087820 */ /* 0x000fcc0000410000 */
[----:B------:R-:W0:Y:S02]  /*3120*/  MUFU.EX2 R8, R8 ;  /* 0x0000000800087308 */ /* 0x000e240000000800 */
[----:B0-----:R-:W-:Y:S02]  /*3130*/  FMUL.FTZ R86, R9, R8 ;  /* 0x0000000809567220 */ /* 0x001fe40000410000 */
[----:B------:R-:W-:Y:S02]  /*3140*/  IMAD.MOV.U32 R9, RZ, RZ, RZ ;  /* 0x000000ffff097224 */ /* 0x000fe400078e00ff */
[----:B------:R-:W-:-:S05]  /*3150*/  IMAD.MOV.U32 R8, RZ, RZ, R4 ;  /* 0x000000ffff087224 */ /* 0x000fca00078e0004 */
.L_x_2436:
[----:B------:R-:W2:Y:S04]  /*3160*/  LDL R5, [R8+0x8] ;  /* 0x0000080008057983 */ /* 0x000ea80000100800 */
        /* <DEDUP_REMOVED lines=19> */
.L_x_2247:
[----:B------:R-:W-:Y:S01]  /*32a0*/  IMAD.MOV.U32 R5, RZ, RZ, R85 ;  /* 0x000000ffff057224 */ /* 0x000fe200078e0055 */
[----:B------:R-:W-:Y:S01]  /*32b0*/  PRMT R11, R11, 0x7610, R91 ;  /* 0x000076100b0b7816 */ /* 0x000fe2000000005b */
[----:B------:R-:W-:Y:S01]  /*32c0*/  IMAD.MOV.U32 R85, RZ, RZ, R84 ;  /* 0x000000ffff557224 */ /* 0x000fe200078e0054 */
[----:B------:R-:W-:Y:S02]  /*32d0*/  PRMT R91, R91, 0x5410, R92 ;  /* 0x000054105b5b7816 */ /* 0x000fe4000000005c */
.L_x_2248:
[----:B------:R-:W-:Y:S05]  /*32e0*/  BSYNC B1 ;  /* 0x0000000000017941 */ /* 0x000fea0003800000 */
.L_x_2246:
        /* <DEDUP_REMOVED lines=11> */
.L_x_2250:
[----:B------:R-:W-:Y:S01]  /*33a0*/  IMAD.MOV.U32 R10, RZ, RZ, R5 ;  /* 0x000000ffff0a7224 */ /* 0x000fe200078e0005 */
[----:B------:R-:W-:Y:S01]  /*33b0*/  PRMT R11, R11, 0x7632, R11 ;  /* 0x000076320b0b7816 */ /* 0x000fe2000000000b */
[----:B------:R-:W-:Y:S01]  /*33c0*/  IMAD.MOV.U32 R84, RZ, RZ, R83 ;  /* 0x000000ffff547224 */ /* 0x000fe200078e0053 */
[----:B------:R-:W-:Y:S02]  /*33d0*/  PRMT R92, R92, 0x7632, R92 ;  /* 0x000076325c5c7816 */ /* 0x000fe4000000005c */
.L_x_2251:
[----:B------:R-:W-:Y:S05]  /*33e0*/  BSYNC B1 ;  /* 0x0000000000017941 */ /* 0x000fea0003800000 */
.L_x_2249:
        /* <DEDUP_REMOVED lines=11> */
.L_x_2253:
[----:B------:R-:W-:Y:S01]  /*34a0*/  IMAD.MOV.U32 R5, RZ, RZ, R10 ;  /* 0x000000ffff057224 */ /* 0x000fe200078e000a */
[----:B------:R-:W-:Y:S01]  /*34b0*/  PRMT R11, R11, 0x5410, R11 ;  /* 0x000054100b0b7816 */ /* 0x000fe2000000000b */
[----:B------:R-:W-:Y:S01]  /*34c0*/  IMAD.MOV.U32 R83, RZ, RZ, R82 ;  /* 0x000000ffff537224 */ /* 0x000fe200078e0052 */
[----:B------:R-:W-:Y:S02]  /*34d0*/  PRMT R92, R92, 0x5410, R93 ;  /* 0x000054105c5c7816 */ /* 0x000fe4000000005d */
.L_x_2254:
[----:B------:R-:W-:Y:S05]  /*34e0*/  BSYNC B1 ;  /* 0x0000000000017941 */ /* 0x000fea0003800000 */
.L_x_2252:
        /* <DEDUP_REMOVED lines=11> */
.L_x_2256:
[----:B------:R-:W-:Y:S01]  /*35a0*/  IMAD.MOV.U32 R10, RZ, RZ, R5 ;  /* 0x000000ffff0a7224 */ /* 0x000fe200078e0005 */
[----:B------:R-:W-:Y:S01]  /*35b0*/  PRMT R12, R12, 0x7610, R11 ;  /* 0x000076100c0c7816 */ /* 0x000fe2000000000b */
[----:B------:R-:W-:Y:S01]  /*35c0*/  IMAD.MOV.U32 R82, RZ, RZ, R81 ;  /* 0x000000ffff527224 */ /* 0x000fe200078e0051 */
[----:B------:R-:W-:Y:S02]  /*35d0*/  PRMT R93, R0, 0x7632, R93 ;  /* 0x00007632005d7816 */ /* 0x000fe4000000005d */
.L_x_2257:
[----:B------:R-:W-:Y:S05]  /*35e0*/  BSYNC B1 ;  /* 0x0000000000017941 */ /* 0x000fea0003800000 */
.L_x_2255:
        /* <DEDUP_REMOVED lines=11> */
.L_x_2259:
[----:B------:R-:W-:Y:S01]  /*36a0*/  IMAD.MOV.U32 R5, RZ, RZ, R10 ;  /* 0x000000ffff057224 */ /* 0x000fe200078e000a */
[----:B------:R-:W-:Y:S01]  /*36b0*/  PRMT R11, R11, 0x7610, R12 ;  /* 0x000076100b0b7816 */ /* 0x000fe2000000000c */
[----:B------:R-:W-:Y:S01]  /*36c0*/  IMAD.MOV.U32 R81, RZ, RZ, R80 ;  /* 0x000000ffff517224 */ /* 0x000fe200078e0050 */
[----:B------:R-:W-:Y:S02]  /*36d0*/  PRMT R0, R0, 0x5410, R90 ;  /* 0x0000541000007816 */ /* 0x000fe4000000005a */
.L_x_2260:
[----:B------:R-:W-:Y:S05]  /*36e0*/  BSYNC B1 ;  /* 0x0000000000017941 */ /* 0x000fea0003800000 */
.L_x_2258:
        /* <DEDUP_REMOVED lines=11> */
.L_x_2262:
[----:B------:R-:W-:Y:S01]  /*37a0*/  IMAD.MOV.U32 R10, RZ, RZ, R5 ;  /* 0x000000ffff0a7224 */ /* 0x000fe200078e0005 */
[----:B------:R-:W-:Y:S01]  /*37b0*/  PRMT R11, R11, 0x7632, R11 ;  /* 0x000076320b0b7816 */ /* 0x000fe2000000000b */
[----:B------:R-:W-:Y:S01]  /*37c0*/  IMAD.MOV.U32 R80, RZ, RZ, R79 ;  /* 0x000000ffff507224 */ /* 0x000fe200078e004f */
[----:B------:R-:W-:Y:S02]  /*37d0*/  PRMT R90, R90, 0x7632, R90 ;  /* 0x000076325a5a7816 */ /* 0x000fe4000000005a */
.L_x_2263:
[----:B------:R-:W-:Y:S05]  /*37e0*/  BSYNC B1 ;  /* 0x0000000000017941 */ /* 0x000fea0003800000 */
.L_x_2261:
        /* <DEDUP_REMOVED lines=11> */
.L_x_2265:
[----:B------:R-:W-:Y:S01]  /*38a0*/  IMAD.MOV.U32 R5, RZ, RZ, R10 ;  /* 0x000000ffff057224 */ /* 0x000fe200078e000a */
[----:B------:R-:W-:Y:S01]  /*38b0*/  PRMT R12, R11, 0x7610, R12 ;  /* 0x000076100b0c7816 */ /* 0x000fe2000000000c */
[----:B------:R-:W-:Y:S01]  /*38c0*/  IMAD.MOV.U32 R79, RZ, RZ, R78 ;  /* 0x000000ffff4f7224 */ /* 0x000fe200078e004e */
[----:B------:R-:W-:Y:S02]  /*38d0*/  PRMT R90, R90, 0x5410, R91 ;  /* 0x000054105a5a7816 */ /* 0x000fe4000000005b */
.L_x_2266:
[----:B------:R-:W-:Y:S05]  /*38e0*/  BSYNC B1 ;  /* 0x0000000000017941 */ /* 0x000fea0003800000 */
.L_x_2264:
        /* <DEDUP_REMOVED lines=11> */
.L_x_2268:
[----:B------:R-:W-:Y:S01]  /*39a0*/  IMAD.MOV.U32 R10, RZ, RZ, R5 ;  /* 0x000000ffff0a7224 */ /* 0x000fe200078e0005 */
[----:B------:R-:W-:Y:S01]  /*39b0*/  PRMT R11, R12, 0x7610, R11 ;  /* 0x000076100c0b7816 */ /* 0x000fe2000000000b */
[----:B------:R-:W-:Y:S01]  /*39c0*/  IMAD.MOV.U32 R78, RZ, RZ, R77 ;  /* 0x000000ffff4e7224 */ /* 0x000fe200078e004d */
[----:B------:R-:W-:Y:S02]  /*39d0*/  PRMT R91, R115, 0x7610, R91 ;  /* 0x00007610735b7816 */ /* 0x000fe4000000005b */
.L_x_2269:
[----:B------:R-:W-:Y:S05]  /*39e0*/  BSYNC B1 ;  /* 0x0000000000017941 */ /* 0x000fea0003800000 */
.L_x_2267:
        /* <DEDUP_REMOVED lines=11> */
.L_x_2271:
[----:B------:R-:W-:Y:S01]  /*3aa0*/  IMAD.MOV.U32 R5, RZ, RZ, R10 ;  /* 0x000000ffff057224 */ /* 0x000fe200078e000a */
[----:B------:R-:W-:Y:S01]  /*3ab0*/  PRMT R11, R11, 0x5410, R11 ;  /* 0x000054100b0b7816 */ /* 0x000fe2000000000b */
[----:B------:R-:W-:Y:S01]  /*3ac0*/  IMAD.MOV.U32 R77, RZ, RZ, R76 ;  /* 0x000000ffff4d7224 */ /* 0x000fe200078e004c */
[----:B------:R-:W-:Y:S02]  /*3ad0*/  PRMT R115, R93, 0x7632, R115 ;  /* 0x000076325d737816 */ /* 0x000fe40000000073 */
.L_x_2272:
[----:B------:R-:W-:Y:S05]  /*3ae0*/  BSYNC B1 ;  /* 0x0000000000017941 */ /* 0x000fea0003800000 */
.L_x_2270:
        /* <DEDUP_REMOVED lines=11> */
.L_x_2274:
[----:B------:R-:W-:Y:S01]  /*3ba0*/  IMAD.MOV.U32 R10, RZ, RZ, R5 ;  /* 0x000000ffff0a7224 */ /* 0x000fe200078e0005 */
[----:B------:R-:W-:Y:S01]  /*3bb0*/  PRMT R12, R12, 0x7610, R11 ;  /* 0x000076100c0c7816 */ /* 0x000fe2000000000b */
[----:B------:R-:W-:Y:S01]  /*3bc0*/  IMAD.MOV.U32 R76, RZ, RZ, R75 ;  /* 0x000000ffff4c7224 */ /* 0x000fe200078e004b */
[----:B------:R-:W-:Y:S02]  /*3bd0*/  PRMT R93, R93, 0x7610, R114 ;  /* 0x000076105d5d7816 */ /* 0x000fe40000000072 */
.L_x_2275:
[----:B------:R-:W-:Y:S05]  /*3be0*/  BSYNC B1 ;  /* 0x0000000000017941 */ /* 0x000fea0003800000 */
.L_x_2273:
        /* <DEDUP_REMOVED lines=11> */
.L_x_2277:
[----:B------:R-:W-:Y:S01]  /*3ca0*/  IMAD.MOV.U32 R5, RZ, RZ, R10 ;  /* 0x000000ffff057224 */ /* 0x000fe200078e000a */
[----:B------:R-:W-:Y:S01]  /*3cb0*/  PRMT R11, R11, 0x7610, R12 ;  /* 0x000076100b0b7816 */ /* 0x000fe2000000000c */
[----:B------:R-:W-:Y:S01]  /*3cc0*/  IMAD.MOV.U32 R75, RZ, RZ, R74 ;  /* 0x000000ffff4b7224 */ /* 0x000fe200078e004a */
[----:B------:R-:W-:Y:S02]  /*3cd0*/  PRMT R114, R114, 0x5410, R0 ;  /* 0x0000541072727816 */ /* 0x000fe40000000000 */
.L_x_2278:
[----:B------:R-:W-:Y:S05]  /*3ce0*/  BSYNC B1 ;  /* 0x0000000000017941 */ /* 0x000fea0003800000 */
.L_x_2276:
        /* <DEDUP_REMOVED lines=11> */
.L_x_2280:
[----:B------:R-:W-:Y:S01]  /*3da0*/  IMAD.MOV.U32 R10, RZ, RZ, R5 ;  /* 0x000000ffff0a7224 */ /* 0x000fe200078e0005 */
[----:B------:R-:W-:Y:S01]  /*3db0*/  PRMT R11, R11, 0x7632, R11 ;  /* 0x000076320b0b7816 */ /* 0x000fe2000000000b */
[----:B------:R-:W-:Y:S01]  /*3dc0*/  IMAD.MOV.U32 R74, RZ, RZ, R73 ;  /* 0x000000ffff4a7224 */ /* 0x000fe200078e0049 */
[----:B------:R-:W-:Y:S02]  /*3dd0*/  PRMT R0, R116, 0x7610, R0 ;  /* 0x0000761074007816 */ /* 0x000fe40000000000 */
.L_x_2281:
[----:B------:R-:W-:Y:S05]  /*3de0*/  BSYNC B1 ;  /* 0x0000000000017941 */ /* 0x000fea0003800000 */
.L_x_2279:
        /* <DEDUP_REMOVED lines=11> */
.L_x_2283:
[----:B------:R-:W-:Y:S01]  /*3ea0*/  IMAD.MOV.U32 R5, RZ, RZ, R10 ;  /* 0x000000ffff057224 */ /* 0x000fe200078e000a */
[----:B------:R-:W-:Y:S01]  /*3eb0*/  PRMT R11, R11, 0x5410, R11 ;  /* 0x000054100b0b7816 */ /* 0x000fe2000000000b */
[----:B------:R-:W-:Y:S01]  /*3ec0*/  IMAD.MOV.U32 R73, RZ, RZ, R72 ;  /* 0x000000ffff497224 */ /* 0x000fe200078e0048 */
[----:B------:R-:W-:Y:S02]  /*3ed0*/  PRMT R116, R115, 0x7632, R116 ;  /* 0x0000763273747816 */ /* 0x000fe40000000074 */
.L_x_2284:
[----:B------:R-:W-:Y:S05]  /*3ee0*/  BSYNC B1 ;  /* 0x0000000000017941 */ /* 0x000fea0003800000 */
.L_x_2282:
        /* <DEDUP_REMOVED lines=11> */
.L_x_2286:
[----:B------:R-:W-:Y:S01]  /*3fa0*/  IMAD.MOV.U32 R10, RZ, RZ, R5 ;  /* 0x000000ffff0a7224 */ /* 0x000fe200078e0005 */
[----:B------:R-:W-:Y:S01]  /*3fb0*/  PRMT R12, R12, 0x7610, R11 ;  /* 0x000076100c0c7816 */ /* 0x000fe2000000000b */
[----:B------:R-:W-:Y:S01]  /*3fc0*/  IMAD.MOV.U32 R72, RZ, RZ, R3 ;  /* 0x000000ffff487224 */ /* 0x000fe200078e0003 */
[----:B------:R-:W-:Y:S02]  /*3fd0*/  PRMT R115, R115, 0x7610, R116 ;  /* 0x0000761073737816 */ /* 0x000fe40000000074 */
.L_x_2287:
[----:B------:R-:W-:Y:S05]  /*3fe0*/  BSYNC B1 ;  /* 0x0000000000017941 */ /* 0x000fea0003800000 */
.L_x_2285:
        /* <DEDUP_REMOVED lines=11> */
.L_x_2289:
[----:B------:R-:W-:Y:S01]  /*40a0*/  IMAD.MOV.U32 R5, RZ, RZ, R10 ;  /* 0x000000ffff057224 */ /* 0x000fe200078e000a */
[----:B------:R-:W-:Y:S01]  /*40b0*/  PRMT R11, R11, 0x7610, R12 ;  /* 0x000076100b0b7816 */ /* 0x000fe2000000000c */
[----:B------:R-:W-:Y:S01]  /*40c0*/  IMAD.MOV.U32 R3, RZ, RZ, R2 ;  /* 0x000000ffff037224 */ /* 0x000fe200078e0002 */
[----:B------:R-:W-:Y:S02]  /*40d0*/  PRMT R116, R116, 0x5410, R114 ;  /* 0x0000541074747816 */ /* 0x000fe40000000072 */
.L_x_2290:
[----:B------:R-:W-:Y:S05]  /*40e0*/  BSYNC B1 ;  /* 0x0000000000017941 */ /* 0x000fea0003800000 */
.L_x_2288:
        /* <DEDUP_REMOVED lines=11> */
.L_x_2292:
[----:B------:R-:W-:Y:S01]  /*41a0*/  IMAD.MOV.U32 R10, RZ, RZ, R5 ;  /* 0x000000ffff0a7224 */ /* 0x000fe200078e0005 */
[----:B------:R-:W-:Y:S01]  /*41b0*/  PRMT R12, R12, 0x7610, R11 ;  /* 0x000076100c0c7816 */ /* 0x000fe2000000000b */
[----:B------:R-:W-:Y:S01]  /*41c0*/  IMAD.MOV.U32 R2, RZ, RZ, R21 ;  /* 0x000000ffff027224 */ /* 0x000fe200078e0015 */
[----:B------:R-:W-:Y:S02]  /*41d0*/  PRMT R114, R112, 0x7632, R114 ;  /* 0x0000763270727816 */ /* 0x000fe40000000072 */
.L_x_2293:
[----:B------:R-:W-:Y:S05]  /*41e0*/  BSYNC B1 ;  /* 0x0000000000017941 */ /* 0x000fea0003800000 */
.L_x_2291:
        /* <DEDUP_REMOVED lines=11> */
.L_x_2295:
[----:B------:R-:W-:Y:S01]  /*42a0*/  IMAD.MOV.U32 R5, RZ, RZ, R10 ;  /* 0x000000ffff057224 */ /* 0x000fe200078e000a */
[----:B------:R-:W-:Y:S01]  /*42b0*/  PRMT R11, R12, 0x7632, R11 ;  /* 0x000076320c0b7816 */ /* 0x000fe2000000000b */
[----:B------:R-:W-:Y:S01]  /*42c0*/  IMAD.MOV.U32 R21, RZ, RZ, R20 ;  /* 0x000000ffff157224 */ /* 0x000fe200078e0014 */
[----:B------:R-:W-:Y:S02]  /*42d0*/  PRMT R112, R112, 0x7610, R110 ;  /* 0x0000761070707816 */ /* 0x000fe4000000006e */
.L_x_2296:
[----:B------:R-:W-:Y:S05]  /*42e0*/  BSYNC B1 ;  /* 0x0000000000017941 */ /* 0x000fea0003800000 */
.L_x_2294:
        /* <DEDUP_REMOVED lines=11> */
.L_x_2298:
[----:B------:R-:W-:Y:S01]  /*43a0*/  IMAD.MOV.U32 R10, RZ, RZ, R5 ;  /* 0x000000ffff0a7224 */ /* 0x000fe200078e0005 */
[----:B------:R-:W-:Y:S01]  /*43b0*/  PRMT R11, R11, 0x5410, R11 ;  /* 0x000054100b0b7816 */ /* 0x000fe2000000000b */
[----:B------:R-:W-:Y:S01]  /*43c0*/  IMAD.MOV.U32 R20, RZ, RZ, R23 ;  /* 0x000000ffff147224 */ /* 0x000fe200078e0017 */
[----:B------:R-:W-:Y:S02]  /*43d0*/  PRMT R110, R110, 0x7610, R111 ;  /* 0x000076106e6e7816 */ /* 0x000fe4000000006f */
.L_x_2299:
[----:B------:R-:W-:Y:S05]  /*43e0*/  BSYNC B1 ;  /* 0x0000000000017941 */ /* 0x000fea0003800000 */
.L_x_2297:
        /* <DEDUP_REMOVED lines=11> */
.L_x_2301:
[----:B------:R-:W-:Y:S01]  /*44a0*/  IMAD.MOV.U32 R5, RZ, RZ, R10 ;  /* 0x000000ffff057224 */ /* 0x000fe200078e000a */
[----:B------:R-:W-:Y:S01]  /*44b0*/  PRMT R11, R11, 0x7632, R11 ;  /* 0x000076320b0b7816 */ /* 0x000fe2000000000b */
[----:B------:R-:W-:Y:S01]  /*44c0*/  IMAD.MOV.U32 R23, RZ, RZ, R22 ;  /* 0x000000ffff177224 */ /* 0x000fe200078e0016 */
[----:B------:R-:W-:Y:S02]  /*44d0*/  PRMT R111, R111, 0x5410, R110 ;  /* 0x000054106f6f7816 */ /* 0x000fe4000000006e */
.L_x_2302:
[----:B------:R-:W-:Y:S05]  /*44e0*/  BSYNC B1 ;  /* 0x0000000000017941 */ /* 0x000fea0003800000 */
.L_x_2300:
        /* <DEDUP_REMOVED lines=11> */
.L_x_2304:
[----:B------:R-:W-:Y:S01]  /*45a0*/  IMAD.MOV.U32 R10, RZ, RZ, R5 ;  /* 0x000000ffff0a7224 */ /* 0x000fe200078e0005 */
[----:B------:R-:W-:Y:S01]  /*45b0*/  PRMT R11, R11, 0x5410, R11 ;  /* 0x000054100b0b7816 */ /* 0x000fe2000000000b */
[----:B------:R-:W-:Y:S01]  /*45c0*/  IMAD.MOV.U32 R22, RZ, RZ, R25 ;  /* 0x000000ffff167224 */ /* 0x000fe200078e0019 */
[----:B------:R-:W-:Y:S02]  /*45d0*/  PRMT R110, R117, 0x7632, R110 ;  /* 0x00007632756e7816 */ /* 0x000fe4000000006e */
.L_x_2305:
[----:B------:R-:W-:Y:S05]  /*45e0*/  BSYNC B1 ;  /* 0x0000000000017941 */ /* 0x000fea0003800000 */
.L_x_2303:
        /* <DEDUP_REMOVED lines=11> */
.L_x_2307:
[----:B------:R-:W-:Y:S01]  /*46a0*/  IMAD.MOV.U32 R5, RZ, RZ, R10 ;  /* 0x000000ffff057224 */ /* 0x000fe200078e000a */
[----:B------:R-:W-:Y:S01]  /*46b0*/  PRMT R11, R11, 0x7632, R11 ;  /* 0x000076320b0b7816 */ /* 0x000fe2000000000b */
[----:B------:R-:W-:Y:S01]  /*46c0*/  IMAD.MOV.U32 R25, RZ, RZ, R24 ;  /* 0x000000ffff197224 */ /* 0x000fe200078e0018 */
[----:B------:R-:W-:Y:S02]  /*46d0*/  PRMT R117, R117, 0x5410, R112 ;  /* 0x0000541075757816 */ /* 0x000fe40000000070 */
.L_x_2308:
[----:B------:R-:W-:Y:S05]  /*46e0*/  BSYNC B1 ;  /* 0x0000000000017941 */ /* 0x000fea0003800000 */
.L_x_2306:
        /* <DEDUP_REMOVED lines=11> */
.L_x_2310:
[----:B------:R-:W-:Y:S01]  /*47a0*/  IMAD.MOV.U32 R10, RZ, RZ, R5 ;  /* 0x000000ffff0a7224 */ /* 0x000fe200078e0005 */
[----:B------:R-:W-:Y:S01]  /*47b0*/  PRMT R12, R11, 0x7610, R12 ;  /* 0x000076100b0c7816 */ /* 0x000fe2000000000c */
[----:B------:R-:W-:Y:S01]  /*47c0*/  IMAD.MOV.U32 R24, RZ, RZ, R27 ;  /* 0x000000ffff187224 */ /* 0x000fe200078e001b */
[----:B------:R-:W-:Y:S02]  /*47d0*/  PRMT R112, R113, 0x7610, R112 ;  /* 0x0000761071707816 */ /* 0x000fe40000000070 */
.L_x_2311:
[----:B------:R-:W-:Y:S05]  /*47e0*/  BSYNC B1 ;  /* 0x0000000000017941 */ /* 0x000fea0003800000 */
.L_x_2309:
        /* <DEDUP_REMOVED lines=11> */
.L_x_2313:
[----:B------:R-:W-:Y:S01]  /*48a0*/  IMAD.MOV.U32 R5, RZ, RZ, R10 ;  /* 0x000000ffff057224 */ /* 0x000fe200078e000a */
[----:B------:R-:W-:Y:S01]  /*48b0*/  PRMT R11, R12, 0x7610, R11 ;  /* 0x000076100c0b7816 */ /* 0x000fe2000000000b */
[----:B------:R-:W-:Y:S01]  /*48c0*/  IMAD.MOV.U32 R27, RZ, RZ, R26 ;  /* 0x000000ffff1b7224 */ /* 0x000fe200078e001a */
[----:B------:R-:W-:Y:S02]  /*48d0*/  PRMT R113, R111, 0x7610, R113 ;  /* 0x000076106f717816 */ /* 0x000fe40000000071 */
.L_x_2314:
[----:B------:R-:W-:Y:S05]  /*48e0*/  BSYNC B1 ;  /* 0x0000000000017941 */ /* 0x000fea0003800000 */
.L_x_2312:
        /* <DEDUP_REMOVED lines=11> */
.L_x_2316:
[----:B------:R-:W-:Y:S01]  /*49a0*/  IMAD.MOV.U32 R10, RZ, RZ, R5 ;  /* 0x000000ffff0a7224 */ /* 0x000fe200078e0005 */
[----:B------:R-:W-:Y:S01]  /*49b0*/  PRMT R12, R11, 0x7610, R12 ;  /* 0x000076100b0c7816 */ /* 0x000fe2000000000c */
[----:B------:R-:W-:Y:S01]  /*49c0*/  IMAD.MOV.U32 R26, RZ, RZ, R29 ;  /* 0x000000ffff1a7224 */ /* 0x000fe200078e001d */
[----:B------:R-:W-:Y:S02]  /*49d0*/  PRMT R111, R119, 0x7610, R111 ;  /* 0x00007610776f7816 */ /* 0x000fe4000000006f */
.L_x_2317:
[----:B------:R-:W-:Y:S05]  /*49e0*/  BSYNC B1 ;  /* 0x0000000000017941 */ /* 0x000fea0003800000 */
.L_x_2315:
        /* <DEDUP_REMOVED lines=11> */
.L_x_2319:
[----:B------:R-:W-:Y:S01]  /*4aa0*/  IMAD.MOV.U32 R5, RZ, RZ, R10 ;  /* 0x000000ffff057224 */ /* 0x000fe200078e000a */
[----:B------:R-:W-:Y:S01]  /*4ab0*/  PRMT R11, R11, 0x5410, R12 ;  /* 0x000054100b0b7816 */ /* 0x000fe2000000000c */
[----:B------:R-:W-:Y:S01]  /*4ac0*/  IMAD.MOV.U32 R29, RZ, RZ, R28 ;  /* 0x000000ffff1d7224 */ /* 0x000fe200078e001c */
[----:B------:R-:W-:Y:S02]  /*4ad0*/  PRMT R119, R117, 0x7610, R119 ;  /* 0x0000761075777816 */ /* 0x000fe40000000077 */
.L_x_2320:
[----:B------:R-:W-:Y:S05]  /*4ae0*/  BSYNC B1 ;  /* 0x0000000000017941 */ /* 0x000fea0003800000 */
.L_x_2318:
        /* <DEDUP_REMOVED lines=11> */
.L_x_2322:
[----:B------:R-:W-:Y:S01]  /*4ba0*/  IMAD.MOV.U32 R10, RZ, RZ, R5 ;  /* 0x000000ffff0a7224 */ /* 0x000fe200078e0005 */
[----:B------:R-:W-:Y:S01]  /*4bb0*/  PRMT R11, R11, 0x7632, R11 ;  /* 0x000076320b0b7816 */ /* 0x000fe2000000000b */
[----:B------:R-:W-:Y:S01]  /*4bc0*/  IMAD.MOV.U32 R28, RZ, RZ, R31 ;  /* 0x000000ffff1c7224 */ /* 0x000fe200078e001f */
[----:B------:R-:W-:Y:S02]  /*4bd0*/  PRMT R117, R118, 0x7610, R117 ;  /* 0x0000761076757816 */ /* 0x000fe40000000075 */
.L_x_2323:
[----:B------:R-:W-:Y:S05]  /*4be0*/  BSYNC B1 ;  /* 0x0000000000017941 */ /* 0x000fea0003800000 */
.L_x_2321:
        /* <DEDUP_REMOVED lines=11> */
.L_x_2325:
[----:B------:R-:W-:Y:S01]  /*4ca0*/  IMAD.MOV.U32 R5, RZ, RZ, R10 ;  /* 0x000000ffff057224 */ /* 0x000fe200078e000a */
[----:B------:R-:W-:Y:S01]  /*4cb0*/  PRMT R12, R11, 0x7610, R12 ;  /* 0x000076100b0c7816 */ /* 0x000fe2000000000c */
[----:B------:R-:W-:Y:S01]  /*4cc0*/  IMAD.MOV.U32 R31, RZ, RZ, R30 ;  /* 0x000000ffff1f7224 */ /* 0x000fe200078e001e */
[----:B------:R-:W-:Y:S02]  /*4cd0*/  PRMT R118, R113, 0x7632, R118 ;  /* 0x0000763271767816 */ /* 0x000fe40000000076 */
.L_x_2326:
[----:B------:R-:W-:Y:S05]  /*4ce0*/  BSYNC B1 ;  /* 0x0000000000017941 */ /* 0x000fea0003800000 */
.L_x_2324:
        /* <DEDUP_REMOVED lines=11> */
.L_x_2328:
[----:B------:R-:W-:Y:S01]  /*4da0*/  IMAD.MOV.U32 R10, RZ, RZ, R5 ;  /* 0x000000ffff0a7224 */ /* 0x000fe200078e0005 */
[----:B------:R-:W-:Y:S01]  /*4db0*/  PRMT R11, R12, 0x7610, R11 ;  /* 0x000076100c0b7816 */ /* 0x000fe2000000000b */
[----:B------:R-:W-:Y:S01]  /*4dc0*/  IMAD.MOV.U32 R30, RZ, RZ, R33 ;  /* 0x000000ffff1e7224 */ /* 0x000fe200078e0021 */
[----:B------:R-:W-:Y:S02]  /*4dd0*/  PRMT R113, R113, 0x5410, R121 ;  /* 0x0000541071717816 */ /* 0x000fe40000000079 */
.L_x_2329:
[----:B------:R-:W-:Y:S05]  /*4de0*/  BSYNC B1 ;  /* 0x0000000000017941 */ /* 0x000fea0003800000 */
.L_x_2327:
        /* <DEDUP_REMOVED lines=11> */
.L_x_2331:
[----:B------:R-:W-:Y:S01]  /*4ea0*/  IMAD.MOV.U32 R5, RZ, RZ, R10 ;  /* 0x000000ffff057224 */ /* 0x000fe200078e000a */
[----:B------:R-:W-:Y:S01]  /*4eb0*/  PRMT R11, R11, 0x5410, R11 ;  /* 0x000054100b0b7816 */ /* 0x000fe2000000000b */
[----:B------:R-:W-:Y:S01]  /*4ec0*/  IMAD.MOV.U32 R33, RZ, RZ, R32 ;  /* 0x000000ffff217224 */ /* 0x000fe200078e0020 */
[----:B------:R-:W-:Y:S02]  /*4ed0*/  PRMT R121, R119, 0x7632, R121 ;  /* 0x0000763277797816 */ /* 0x000fe40000000079 */
.L_x_2332:
[----:B------:R-:W-:Y:S05]  /*4ee0*/  BSYNC B1 ;  /* 0x0000000000017941 */ /* 0x000fea0003800000 */
.L_x_2330:
        /* <DEDUP_REMOVED lines=11> */
.L_x_2334:
[----:B------:R-:W-:Y:S01]  /*4fa0*/  IMAD.MOV.U32 R10, RZ, RZ, R5 ;  /* 0x000000ffff0a7224 */ /* 0x000fe200078e0005 */
[----:B------:R-:W-:Y:S01]  /*4fb0*/  PRMT R12, R12, 0x7610, R11 ;  /* 0x000076100c0c7816 */ /* 0x000fe2000000000b */
[----:B------:R-:W-:Y:S01]  /*4fc0*/  IMAD.MOV.U32 R32, RZ, RZ, R35 ;  /* 0x000000ffff207224 */ /* 0x000fe200078e0023 */
[----:B------:R-:W-:Y:S02]  /*4fd0*/  PRMT R119, R119, 0x7610, R120 ;  /* 0x0000761077777816 */ /* 0x000fe40000000078 */
.L_x_2335:
[----:B------:R-:W-:Y:S05]  /*4fe0*/  BSYNC B1 ;  /* 0x0000000000017941 */ /* 0x000fea0003800000 */
.L_x_2333:
        /* <DEDUP_REMOVED lines=11> */
.L_x_2337:
[----:B------:R-:W-:Y:S01]  /*50a0*/  IMAD.MOV.U32 R5, RZ, RZ, R10 ;  /* 0x000000ffff057224 */ /* 0x000fe200078e000a */
[----:B------:R-:W-:Y:S01]  /*50b0*/  PRMT R11, R12, 0x7632, R11 ;  /* 0x000076320c0b7816 */ /* 0x000fe2000000000b */
[----:B------:R-:W-:Y:S01]  /*50c0*/  IMAD.MOV.U32 R35, RZ, RZ, R34 ;  /* 0x000000ffff237224 */ /* 0x000fe200078e0022 */
[----:B------:R-:W-:Y:S02]  /*50d0*/  PRMT R120, R120, 0x7610, R118 ;  /* 0x0000761078787816 */ /* 0x000fe40000000076 */
.L_x_2338:
[----:B------:R-:W-:Y:S05]  /*50e0*/  BSYNC B1 ;  /* 0x0000000000017941 */ /* 0x000fea0003800000 */
.L_x_2336:
        /* <DEDUP_REMOVED lines=11> */
.L_x_2340:
[----:B------:R-:W-:Y:S01]  /*51a0*/  IMAD.MOV.U32 R10, RZ, RZ, R5 ;  /* 0x000000ffff0a7224 */ /* 0x000fe200078e0005 */
[----:B------:R-:W-:Y:S01]  /*51b0*/  PRMT R11, R11, 0x5410, R11 ;  /* 0x000054100b0b7816 */ /* 0x000fe2000000000b */
[----:B------:R-:W-:Y:S01]  /*51c0*/  IMAD.MOV.U32 R34, RZ, RZ, R37 ;  /* 0x000000ffff227224 */ /* 0x000fe200078e0025 */
[----:B------:R-:W-:Y:S02]  /*51d0*/  PRMT R118, R118, 0x7610, R103 ;  /* 0x0000761076767816 */ /* 0x000fe40000000067 */
.L_x_2341:
[----:B------:R-:W-:Y:S05]  /*51e0*/  BSYNC B1 ;  /* 0x0000000000017941 */ /* 0x000fea0003800000 */
.L_x_2339:
        /* <DEDUP_REMOVED lines=11> */
.L_x_2343:
[----:B------:R-:W-:Y:S01]  /*52a0*/  IMAD.MOV.U32 R5, RZ, RZ, R10 ;  /* 0x000000ffff057224 */ /* 0x000fe200078e000a */
[----:B------:R-:W-:Y:S01]  /*52b0*/  PRMT R11, R11, 0x7632, R11 ;  /* 0x000076320b0b7816 */ /* 0x000fe2000000000b */
[----:B------:R-:W-:Y:S01]  /*52c0*/  IMAD.MOV.U32 R37, RZ, RZ, R36 ;  /* 0x000000ffff257224 */ /* 0x000fe200078e0024 */
[----:B------:R-:W-:Y:S02]  /*52d0*/  PRMT R103, R103, 0x5410, R102 ;  /* 0x0000541067677816 */ /* 0x000fe40000000066 */
.L_x_2344:
[----:B------:R-:W-:Y:S05]  /*52e0*/  BSYNC B1 ;  /* 0x0000000000017941 */ /* 0x000fea0003800000 */
.L_x_2342:
        /* <DEDUP_REMOVED lines=11> */
.L_x_2346:
[----:B------:R-:W-:Y:S01]  /*53a0*/  IMAD.MOV.U32 R10, RZ, RZ, R5 ;  /* 0x000000ffff0a7224 */ /* 0x000fe200078e0005 */
[----:B------:R-:W-:Y:S01]  /*53b0*/  PRMT R11, R11, 0x5410, R11 ;  /* 0x000054100b0b7816 */ /* 0x000fe2000000000b */
[----:B------:R-:W-:Y:S01]  /*53c0*/  IMAD.MOV.U32 R36, RZ, RZ, R39 ;  /* 0x000000ffff247224 */ /* 0x000fe200078e0027 */
[----:B------:R-:W-:Y:S02]  /*53d0*/  PRMT R102, R121, 0x7632, R102 ;  /* 0x0000763279667816 */ /* 0x000fe40000000066 */
.L_x_2347:
[----:B------:R-:W-:Y:S05]  /*53e0*/  BSYNC B1 ;  /* 0x0000000000017941 */ /* 0x000fea0003800000 */
.L_x_2345:
        /* <DEDUP_REMOVED lines=11> */
.L_x_2349:
[----:B------:R-:W-:Y:S01]  /*54a0*/  IMAD.MOV.U32 R5, RZ, RZ, R10 ;  /* 0x000000ffff057224 */ /* 0x000fe200078e000a */
[----:B------:R-:W-:Y:S01]  /*54b0*/  PRMT R11, R11, 0x7632, R11 ;  /* 0x000076320b0b7816 */ /* 0x000fe2000000000b */
[----:B------:R-:W-:Y:S01]  /*54c0*/  IMAD.MOV.U32 R39, RZ, RZ, R38 ;  /* 0x000000ffff277224 */ /* 0x000fe200078e0026 */
[----:B------:R-:W-:Y:S02]  /*54d0*/  PRMT R121, R121, 0x5410, R120 ;  /* 0x0000541079797816 */ /* 0x000fe40000000078 */
.L_x_2350:
[----:B------:R-:W-:Y:S05]  /*54e0*/  BSYNC B1 ;  /* 0x0000000000017941 */ /* 0x000fea0003800000 */
.L_x_2348:
        /* <DEDUP_REMOVED lines=11> */
.L_x_2352:
[----:B------:R-:W-:Y:S01]  /*55a0*/  IMAD.MOV.U32 R10, RZ, RZ, R5 ;  /* 0x000000ffff0a7224 */ /* 0x000fe200078e0005 */
[----:B------:R-:W-:Y:S01]  /*55b0*/  PRMT R12, R11, 0x7610, R12 ;  /* 0x000076100b0c7816 */ /* 0x000fe2000000000c */
[----:B------:R-:W-:Y:S01]  /*55c0*/  IMAD.MOV.U32 R38, RZ, RZ, R41 ;  /* 0x000000ffff267224 */ /* 0x000fe200078e0029 */
[----:B------:R-:W-:Y:S02]  /*55d0*/  PRMT R120, R105, 0x7610, R120 ;  /* 0x0000761069787816 */ /* 0x000fe40000000078 */
.L_x_2353:
[----:B------:R-:W-:Y:S05]  /*55e0*/  BSYNC B1 ;  /* 0x0000000000017941 */ /* 0x000fea0003800000 */
.L_x_2351:
        /* <DEDUP_REMOVED lines=11> */
.L_x_2355:
[----:B------:R-:W-:Y:S01]  /*56a0*/  IMAD.MOV.U32 R5, RZ, RZ, R10 ;  /* 0x000000ffff057224 */ /* 0x000fe200078e000a */
[----:B------:R-:W-:Y:S01]  /*56b0*/  PRMT R11, R11, 0x5410, R12 ;  /* 0x000054100b0b7816 */ /* 0x000fe2000000000c */
[----:B------:R-:W-:Y:S01]  /*56c0*/  IMAD.MOV.U32 R41, RZ, RZ, R40 ;  /* 0x000000ffff297224 */ /* 0x000fe200078e0028 */
[----:B------:R-:W-:Y:S02]  /*56d0*/  PRMT R105, R103, 0x7610, R105 ;  /* 0x0000761067697816 */ /* 0x000fe40000000069 */
.L_x_2356:
[----:B------:R-:W-:Y:S05]  /*56e0*/  BSYNC B1 ;  /* 0x0000000000017941 */ /* 0x000fea0003800000 */
.L_x_2354:
        /* <DEDUP_REMOVED lines=11> */
.L_x_2358:
[----:B------:R-:W-:Y:S01]  /*57a0*/  IMAD.MOV.U32 R10, RZ, RZ, R5 ;  /* 0x000000ffff0a7224 */ /* 0x000fe200078e0005 */
[----:B------:R-:W-:Y:S01]  /*57b0*/  PRMT R12, R12, 0x7610, R11 ;  /* 0x000076100c0c7816 */ /* 0x000fe2000000000b */
[----:B------:R-:W-:Y:S01]  /*57c0*/  IMAD.MOV.U32 R40, RZ, RZ, R43 ;  /* 0x000000ffff287224 */ /* 0x000fe200078e002b */
[----:B------:R-:W-:Y:S02]  /*57d0*/  PRMT R103, R104, 0x7632, R103 ;  /* 0x0000763268677816 */ /* 0x000fe40000000067 */
.L_x_2359:
[----:B------:R-:W-:Y:S05]  /*57e0*/  BSYNC B1 ;  /* 0x0000000000017941 */ /* 0x000fea0003800000 */
.L_x_2357:
        /* <DEDUP_REMOVED lines=11> */
.L_x_2361:
[----:B------:R-:W-:Y:S01]  /*58a0*/  IMAD.MOV.U32 R5, RZ, RZ, R10 ;  /* 0x000000ffff057224 */ /* 0x000fe200078e000a */
[----:B------:R-:W-:Y:S01]  /*58b0*/  PRMT R11, R12, 0x7632, R11 ;  /* 0x000076320c0b7816 */ /* 0x000fe2000000000b */
[----:B------:R-:W-:Y:S01]  /*58c0*/  IMAD.MOV.U32 R43, RZ, RZ, R42 ;  /* 0x000000ffff2b7224 */ /* 0x000fe200078e002a */
[----:B------:R-:W-:Y:S02]  /*58d0*/  PRMT R104, R104, 0x7610, R102 ;  /* 0x0000761068687816 */ /* 0x000fe40000000066 */
.L_x_2362:
[----:B------:R-:W-:Y:S05]  /*58e0*/  BSYNC B1 ;  /* 0x0000000000017941 */ /* 0x000fea0003800000 */
.L_x_2360:
        /* <DEDUP_REMOVED lines=11> */
.L_x_2364:
[----:B------:R-:W-:Y:S01]  /*59a0*/  IMAD.MOV.U32 R10, RZ, RZ, R5 ;  /* 0x000000ffff0a7224 */ /* 0x000fe200078e0005 */
[----:B------:R-:W-:Y:S01]  /*59b0*/  PRMT R12, R11, 0x7610, R12 ;  /* 0x000076100b0c7816 */ /* 0x000fe2000000000c */
[----:B------:R-:W-:Y:S01]  /*59c0*/  IMAD.MOV.U32 R42, RZ, RZ, R45 ;  /* 0x000000ffff2a7224 */ /* 0x000fe200078e002d */
[----:B------:R-:W-:Y:S02]  /*59d0*/  PRMT R102, R102, 0x5410, R107 ;  /* 0x0000541066667816 */ /* 0x000fe4000000006b */
.L_x_2365:
[----:B------:R-:W-:Y:S05]  /*59e0*/  BSYNC B1 ;  /* 0x0000000000017941 */ /* 0x000fea0003800000 */
.L_x_2363:
        /* <DEDUP_REMOVED lines=11> */
.L_x_2367:
[----:B------:R-:W-:Y:S01]  /*5aa0*/  IMAD.MOV.U32 R5, RZ, RZ, R10 ;  /* 0x000000ffff057224 */ /* 0x000fe200078e000a */
[----:B------:R-:W-:Y:S01]  /*5ab0*/  PRMT R11, R11, 0x5410, R12 ;  /* 0x000054100b0b7816 */ /* 0x000fe2000000000c */
[----:B------:R-:W-:Y:S01]  /*5ac0*/  IMAD.MOV.U32 R45, RZ, RZ, R44 ;  /* 0x000000ffff2d7224 */ /* 0x000fe200078e002c */
[----:B------:R-:W-:Y:S02]  /*5ad0*/  PRMT R107, R105, 0x7632, R107 ;  /* 0x00007632696b7816 */ /* 0x000fe4000000006b */
.L_x_2368:
[----:B------:R-:W-:Y:S05]  /*5ae0*/  BSYNC B1 ;  /* 0x0000000000017941 */ /* 0x000fea0003800000 */
.L_x_2366:
        /* <DEDUP_REMOVED lines=11> */
.L_x_2370:
[----:B------:R-:W-:Y:S01]  /*5ba0*/  IMAD.MOV.U32 R10, RZ, RZ, R5 ;  /* 0x000000ffff0a7224 */ /* 0x000fe200078e0005 */
[----:B------:R-:W-:Y:S01]  /*5bb0*/  PRMT R12, R12, 0x7610, R11 ;  /* 0x000076100c0c7816 */ /* 0x000fe2000000000b */
[----:B------:R-:W-:Y:S01]  /*5bc0*/  IMAD.MOV.U32 R44, RZ, RZ, R47 ;  /* 0x000000ffff2c7224 */ /* 0x000fe200078e002f */
[----:B------:R-:W-:Y:S02]  /*5bd0*/  PRMT R105, R105, 0x7610, R106 ;  /* 0x0000761069697816 */ /* 0x000fe4000000006a */
.L_x_2371:
[----:B------:R-:W-:Y:S05]  /*5be0*/  BSYNC B1 ;  /* 0x0000000000017941 */ /* 0x000fea0003800000 */
.L_x_2369:
        /* <DEDUP_REMOVED lines=11> */
.L_x_2373:
[----:B------:R-:W-:Y:S01]  /*5ca0*/  IMAD.MOV.U32 R5, RZ, RZ, R10 ;  /* 0x000000ffff057224 */ /* 0x000fe200078e000a */
[----:B------:R-:W-:Y:S01]  /*5cb0*/  PRMT R11, R11, 0x7610, R12 ;  /* 0x000076100b0b7816 */ /* 0x000fe2000000000c */
[----:B------:R-:W-:Y:S01]  /*5cc0*/  IMAD.MOV.U32 R47, RZ, RZ, R46 ;  /* 0x000000ffff2f7224 */ /* 0x000fe200078e002e */
[----:B------:R-:W-:Y:S02]  /*5cd0*/  PRMT R106, R106, 0x5410, R104 ;  /* 0x000054106a6a7816 */ /* 0x000fe40000000068 */
.L_x_2374:
[----:B------:R-:W-:Y:S05]  /*5ce0*/  BSYNC B1 ;  /* 0x0000000000017941 */ /* 0x000fea0003800000 */
.L_x_2372:
        /* <DEDUP_REMOVED lines=11> */
.L_x_2376:
[----:B------:R-:W-:Y:S01]  /*5da0*/  IMAD.MOV.U32 R10, RZ, RZ, R5 ;  /* 0x000000ffff0a7224 */ /* 0x000fe200078e0005 */
[----:B------:R-:W-:Y:S01]  /*5db0*/  PRMT R11, R11, 0x7632, R11 ;  /* 0x000076320b0b7816 */ /* 0x000fe2000000000b */
[----:B------:R-:W-:Y:S01]  /*5dc0*/  IMAD.MOV.U32 R46, RZ, RZ, R49 ;  /* 0x000000ffff2e7224 */ /* 0x000fe200078e0031 */
[----:B------:R-:W-:Y:S02]  /*5dd0*/  PRMT R104, R108, 0x7610, R104 ;  /* 0x000076106c687816 */ /* 0x000fe40000000068 */
.L_x_2377:
[----:B------:R-:W-:Y:S05]  /*5de0*/  BSYNC B1 ;  /* 0x0000000000017941 */ /* 0x000fea0003800000 */
.L_x_2375:
        /* <DEDUP_REMOVED lines=11> */
.L_x_2379:
[----:B------:R-:W-:Y:S01]  /*5ea0*/  IMAD.MOV.U32 R5, RZ, RZ, R10 ;  /* 0x000000ffff057224 */ /* 0x000fe200078e000a */
[----:B------:R-:W-:Y:S01]  /*5eb0*/  PRMT R11, R11, 0x5410, R11 ;  /* 0x000054100b0b7816 */ /* 0x000fe2000000000b */
[----:B------:R-:W-:Y:S01]  /*5ec0*/  IMAD.MOV.U32 R49, RZ, RZ, R48 ;  /* 0x000000ffff317224 */ /* 0x000fe200078e0030 */
[----:B------:R-:W-:Y:S02]  /*5ed0*/  PRMT R108, R107, 0x7632, R108 ;  /* 0x000076326b6c7816 */ /* 0x000fe4000000006c */
.L_x_2380:
[----:B------:R-:W-:Y:S05]  /*5ee0*/  BSYNC B1 ;  /* 0x0000000000017941 */ /* 0x000fea0003800000 */
.L_x_2378:
        /* <DEDUP_REMOVED lines=11> */
.L_x_2382:
[----:B------:R-:W-:Y:S01]  /*5fa0*/  IMAD.MOV.U32 R10, RZ, RZ, R5 ;  /* 0x000000ffff0a7224 */ /* 0x000fe200078e0005 */
[----:B------:R-:W-:Y:S01]  /*5fb0*/  PRMT R12, R12, 0x7610, R11 ;  /* 0x000076100c0c7816 */ /* 0x000fe2000000000b */
[----:B------:R-:W-:Y:S01]  /*5fc0*/  IMAD.MOV.U32 R48, RZ, RZ, R51 ;  /* 0x000000ffff307224 */ /* 0x000fe200078e0033 */
[----:B------:R-:W-:Y:S02]  /*5fd0*/  PRMT R107, R107, 0x7610, R108 ;  /* 0x000076106b6b7816 */ /* 0x000fe4000000006c */
.L_x_2383:
[----:B------:R-:W-:Y:S05]  /*5fe0*/  BSYNC B1 ;  /* 0x0000000000017941 */ /* 0x000fea0003800000 */
.L_x_2381:
        /* <DEDUP_REMOVED lines=11> */
.L_x_2385:
[----:B------:R-:W-:Y:S01]  /*60a0*/  IMAD.MOV.U32 R5, RZ, RZ, R10 ;  /* 0x000000ffff057224 */ /* 0x000fe200078e000a */
[----:B------:R-:W-:Y:S01]  /*60b0*/  PRMT R11, R11, 0x7610, R12 ;  /* 0x000076100b0b7816 */ /* 0x000fe2000000000c */
[----:B------:R-:W-:Y:S01]  /*60c0*/  IMAD.MOV.U32 R51, RZ, RZ, R50 ;  /* 0x000000ffff337224 */ /* 0x000fe200078e0032 */
[----:B------:R-:W-:Y:S02]  /*60d0*/  PRMT R108, R108, 0x5410, R106 ;  /* 0x000054106c6c7816 */ /* 0x000fe4000000006a */
.L_x_2386:
[----:B------:R-:W-:Y:S05]  /*60e0*/  BSYNC B1 ;  /* 0x0000000000017941 */ /* 0x000fea0003800000 */
.L_x_2384:
        /* <DEDUP_REMOVED lines=11> */
.L_x_2388:
[----:B------:R-:W-:Y:S01]  /*61a0*/  IMAD.MOV.U32 R10, RZ, RZ, R5 ;  /* 0x000000ffff0a7224 */ /* 0x000fe200078e0005 */
[----:B------:R-:W-:Y:S01]  /*61b0*/  PRMT R12, R12, 0x7610, R11 ;  /* 0x000076100c0c7816 */ /* 0x000fe2000000000b */
[----:B------:R-:W-:Y:S01]  /*61c0*/  IMAD.MOV.U32 R50, RZ, RZ, R53 ;  /* 0x000000ffff327224 */ /* 0x000fe200078e0035 */
[----:B------:R-:W-:Y:S02]  /*61d0*/  PRMT R106, R122, 0x7632, R106 ;  /* 0x000076327a6a7816 */ /* 0x000fe4000000006a */
.L_x_2389:
[----:B------:R-:W-:Y:S05]  /*61e0*/  BSYNC B1 ;  /* 0x0000000000017941 */ /* 0x000fea0003800000 */
.L_x_2387:
        /* <DEDUP_REMOVED lines=11> */
.L_x_2391:
[----:B------:R-:W-:Y:S01]  /*62a0*/  IMAD.MOV.U32 R5, RZ, RZ, R10 ;  /* 0x000000ffff057224 */ /* 0x000fe200078e000a */
[----:B------:R-:W-:Y:S01]  /*62b0*/  PRMT R11, R12, 0x7632, R11 ;  /* 0x000076320c0b7816 */ /* 0x000fe2000000000b */
[----:B------:R-:W-:Y:S01]  /*62c0*/  IMAD.MOV.U32 R53, RZ, RZ, R52 ;  /* 0x000000ffff357224 */ /* 0x000fe200078e0034 */
[----:B------:R-:W-:Y:S02]  /*62d0*/  PRMT R122, R122, 0x7610, R100 ;  /* 0x000076107a7a7816 */ /* 0x000fe40000000064 */
.L_x_2392:
[----:B------:R-:W-:Y:S05]  /*62e0*/  BSYNC B1 ;  /* 0x0000000000017941 */ /* 0x000fea0003800000 */
.L_x_2390:
        /* <DEDUP_REMOVED lines=11> */
.L_x_2394:
[----:B------:R-:W-:Y:S01]  /*63a0*/  IMAD.MOV.U32 R10, RZ, RZ, R5 ;  /* 0x000000ffff0a7224 */ /* 0x000fe200078e0005 */
[----:B------:R-:W-:Y:S01]  /*63b0*/  PRMT R11, R11, 0x5410, R11 ;  /* 0x000054100b0b7816 */ /* 0x000fe2000000000b */
[----:B------:R-:W-:Y:S01]  /*63c0*/  IMAD.MOV.U32 R52, RZ, RZ, R55 ;  /* 0x000000ffff347224 */ /* 0x000fe200078e0037 */
[----:B------:R-:W-:Y:S02]  /*63d0*/  PRMT R100, R100, 0x7610, R109 ;  /* 0x0000761064647816 */ /* 0x000fe4000000006d */
.L_x_2395:
[----:B------:R-:W-:Y:S05]  /*63e0*/  BSYNC B1 ;  /* 0x0000000000017941 */ /* 0x000fea0003800000 */
.L_x_2393:
        /* <DEDUP_REMOVED lines=11> */
.L_x_2397:
[----:B------:R-:W-:Y:S01]  /*64a0*/  IMAD.MOV.U32 R5, RZ, RZ, R10 ;  /* 0x000000ffff057224 */ /* 0x000fe200078e000a */
[----:B------:R-:W-:Y:S01]  /*64b0*/  PRMT R11, R11, 0x7632, R11 ;  /* 0x000076320b0b7816 */ /* 0x000fe2000000000b */
[----:B------:R-:W-:Y:S01]  /*64c0*/  IMAD.MOV.U32 R55, RZ, RZ, R54 ;  /* 0x000000ffff377224 */ /* 0x000fe200078e0036 */
[----:B------:R-:W-:Y:S02]  /*64d0*/  PRMT R109, R109, 0x5410, R100 ;  /* 0x000054106d6d7816 */ /* 0x000fe40000000064 */
.L_x_2398:
[----:B------:R-:W-:Y:S05]  /*64e0*/  BSYNC B1 ;  /* 0x0000000000017941 */ /* 0x000fea0003800000 */
.L_x_2396:
        /* <DEDUP_REMOVED lines=11> */
.L_x_2400:
[----:B------:R-:W-:Y:S01]  /*65a0*/  IMAD.MOV.U32 R10, RZ, RZ, R5 ;  /* 0x000000ffff0a7224 */ /* 0x000fe200078e0005 */
[----:B------:R-:W-:Y:S01]  /*65b0*/  PRMT R11, R11, 0x5410, R11 ;  /* 0x000054100b0b7816 */ /* 0x000fe2000000000b */
[----:B------:R-:W-:Y:S01]  /*65c0*/  IMAD.MOV.U32 R54, RZ, RZ, R57 ;  /* 0x000000ffff367224 */ /* 0x000fe200078e0039 */
[----:B------:R-:W-:Y:S02]  /*65d0*/  PRMT R100, R95, 0x7632, R100 ;  /* 0x000076325f647816 */ /* 0x000fe40000000064 */
.L_x_2401:
[----:B------:R-:W-:Y:S05]  /*65e0*/  BSYNC B1 ;  /* 0x0000000000017941 */ /* 0x000fea0003800000 */
.L_x_2399:
        /* <DEDUP_REMOVED lines=11> */
.L_x_2403:
[----:B------:R-:W-:Y:S01]  /*66a0*/  IMAD.MOV.U32 R5, RZ, RZ, R10 ;  /* 0x000000ffff057224 */ /* 0x000fe200078e000a */
[----:B------:R-:W-:Y:S01]  /*66b0*/  PRMT R11, R11, 0x7632, R11 ;  /* 0x000076320b0b7816 */ /* 0x000fe2000000000b */
[----:B------:R-:W-:Y:S01]  /*66c0*/  IMAD.MOV.U32 R57, RZ, RZ, R56 ;  /* 0x000000ffff397224 */ /* 0x000fe200078e0038 */
[----:B------:R-:W-:Y:S02]  /*66d0*/  PRMT R95, R95, 0x7610, R94 ;  /* 0x000076105f5f7816 */ /* 0x000fe4000000005e */
.L_x_2404:
[----:B------:R-:W-:Y:S05]  /*66e0*/  BSYNC B1 ;  /* 0x0000000000017941 */ /* 0x000fea0003800000 */
.L_x_2402:
        /* <DEDUP_REMOVED lines=11> */
.L_x_2406:
[----:B------:R-:W-:Y:S01]  /*67a0*/  IMAD.MOV.U32 R10, RZ, RZ, R5 ;  /* 0x000000ffff0a7224 */ /* 0x000fe200078e0005 */
[----:B------:R-:W-:Y:S01]  /*67b0*/  PRMT R11, R11, 0x5410, R11 ;  /* 0x000054100b0b7816 */ /* 0x000fe2000000000b */
[----:B------:R-:W-:Y:S01]  /*67c0*/  IMAD.MOV.U32 R56, RZ, RZ, R59 ;  /* 0x000000ffff387224 */ /* 0x000fe200078e003b */
[----:B------:R-:W-:Y:S02]  /*67d0*/  PRMT R94, R94, 0x7610, R123 ;  /* 0x000076105e5e7816 */ /* 0x000fe4000000007b */
.L_x_2407:
[----:B------:R-:W-:Y:S05]  /*67e0*/  BSYNC B1 ;  /* 0x0000000000017941 */ /* 0x000fea0003800000 */
.L_x_2405:
        /* <DEDUP_REMOVED lines=11> */
.L_x_2409:
[----:B------:R-:W-:Y:S01]  /*68a0*/  IMAD.MOV.U32 R5, RZ, RZ, R10 ;  /* 0x000000ffff057224 */ /* 0x000fe200078e000a */
[----:B------:R-:W-:Y:S01]  /*68b0*/  PRMT R12, R12, 0x7610, R11 ;  /* 0x000076100c0c7816 */ /* 0x000fe2000000000b */
[----:B------:R-:W-:Y:S01]  /*68c0*/  IMAD.MOV.U32 R59, RZ, RZ, R58 ;  /* 0x000000ffff3b7224 */ /* 0x000fe200078e003a */
[----:B------:R-:W-:Y:S02]  /*68d0*/  PRMT R123, R123, 0x5410, R94 ;  /* 0x000054107b7b7816 */ /* 0x000fe4000000005e */
.L_x_2410:
[----:B------:R-:W-:Y:S05]  /*68e0*/  BSYNC B1 ;  /* 0x0000000000017941 */ /* 0x000fea0003800000 */
.L_x_2408:
        /* <DEDUP_REMOVED lines=11> */
.L_x_2412:
[----:B------:R-:W-:Y:S01]  /*69a0*/  IMAD.MOV.U32 R10, RZ, RZ, R5 ;  /* 0x000000ffff0a7224 */ /* 0x000fe200078e0005 */
[----:B------:R-:W-:Y:S01]  /*69b0*/  PRMT R11, R11, 0x7610, R12 ;  /* 0x000076100b0b7816 */ /* 0x000fe2000000000c */
[----:B------:R-:W-:Y:S01]  /*69c0*/  IMAD.MOV.U32 R58, RZ, RZ, R61 ;  /* 0x000000ffff3a7224 */ /* 0x000fe200078e003d */
[----:B------:R-:W-:Y:S02]  /*69d0*/  PRMT R94, R96, 0x7632, R94 ;  /* 0x00007632605e7816 */ /* 0x000fe4000000005e */
.L_x_2413:
[----:B------:R-:W-:Y:S05]  /*69e0*/  BSYNC B1 ;  /* 0x0000000000017941 */ /* 0x000fea0003800000 */
.L_x_2411:
        /* <DEDUP_REMOVED lines=11> */
.L_x_2415:
[----:B------:R-:W-:Y:S01]  /*6aa0*/  IMAD.MOV.U32 R5, RZ, RZ, R10 ;  /* 0x000000ffff057224 */ /* 0x000fe200078e000a */
[----:B------:R-:W-:Y:S01]  /*6ab0*/  PRMT R11, R11, 0x7632, R11 ;  /* 0x000076320b0b7816 */ /* 0x000fe2000000000b */
[----:B------:R-:W-:Y:S01]  /*6ac0*/  IMAD.MOV.U32 R61, RZ, RZ, R60 ;  /* 0x000000ffff3d7224 */ /* 0x000fe200078e003c */
[----:B------:R-:W-:Y:S02]  /*6ad0*/  PRMT R96, R96, 0x5410, R96 ;  /* 0x0000541060607816 */ /* 0x000fe40000000060 */
.L_x_2416:
[----:B------:R-:W-:Y:S05]  /*6ae0*/  BSYNC B1 ;  /* 0x0000000000017941 */ /* 0x000fea0003800000 */
.L_x_2414:
        /* <DEDUP_REMOVED lines=11> */
.L_x_2418:
[----:B------:R-:W-:Y:S01]  /*6ba0*/  IMAD.MOV.U32 R10, RZ, RZ, R5 ;  /* 0x000000ffff0a7224 */ /* 0x000fe200078e0005 */
[----:B------:R-:W-:Y:S01]  /*6bb0*/  PRMT R12, R11, 0x7610, R12 ;  /* 0x000076100b0c7816 */ /* 0x000fe2000000000c */
[----:B------:R-:W-:Y:S01]  /*6bc0*/  IMAD.MOV.U32 R60, RZ, RZ, R63 ;  /* 0x000000ffff3c7224 */ /* 0x000fe200078e003f */
[----:B------:R-:W-:Y:S02]  /*6bd0*/  PRMT R96, R101, 0x7610, R96 ;  /* 0x0000761065607816 */ /* 0x000fe40000000060 */
.L_x_2419:
[----:B------:R-:W-:Y:S05]  /*6be0*/  BSYNC B1 ;  /* 0x0000000000017941 */ /* 0x000fea0003800000 */
.L_x_2417:
        /* <DEDUP_REMOVED lines=11> */
.L_x_2421:
[----:B------:R-:W-:Y:S01]  /*6ca0*/  IMAD.MOV.U32 R5, RZ, RZ, R10 ;  /* 0x000000ffff057224 */ /* 0x000fe200078e000a */
[----:B------:R-:W-:Y:S01]  /*6cb0*/  PRMT R11, R12, 0x7610, R11 ;  /* 0x000076100c0b7816 */ /* 0x000fe2000000000b */
[----:B------:R-:W-:Y:S01]  /*6cc0*/  IMAD.MOV.U32 R63, RZ, RZ, R62 ;  /* 0x000000ffff3f7224 */ /* 0x000fe200078e003e */
[----:B------:R-:W-:Y:S02]  /*6cd0*/  PRMT R101, R95, 0x7610, R101 ;  /* 0x000076105f657816 */ /* 0x000fe40000000065 */
.L_x_2422:
[----:B------:R-:W-:Y:S05]  /*6ce0*/  BSYNC B1 ;  /* 0x0000000000017941 */ /* 0x000fea0003800000 */
.L_x_2420:
        /* <DEDUP_REMOVED lines=11> */
.L_x_2424:
[----:B------:R-:W-:Y:S01]  /*6da0*/  IMAD.MOV.U32 R10, RZ, RZ, R5 ;  /* 0x000000ffff0a7224 */ /* 0x000fe200078e0005 */
[----:B------:R-:W-:Y:S01]  /*6db0*/  PRMT R12, R11, 0x7610, R12 ;  /* 0x000076100b0c7816 */ /* 0x000fe2000000000c */
[----:B------:R-:W-:Y:S01]  /*6dc0*/  IMAD.MOV.U32 R62, RZ, RZ, R65 ;  /* 0x000000ffff3e7224 */ /* 0x000fe200078e0041 */
[----:B------:R-:W-:Y:S02]  /*6dd0*/  PRMT R95, R99, 0x7610, R95 ;  /* 0x00007610635f7816 */ /* 0x000fe4000000005f */
.L_x_2425:
[----:B------:R-:W-:Y:S05]  /*6de0*/  BSYNC B1 ;  /* 0x0000000000017941 */ /* 0x000fea0003800000 */
.L_x_2423:
        /* <DEDUP_REMOVED lines=11> */
.L_x_2427:
[----:B------:R-:W-:Y:S01]  /*6ea0*/  IMAD.MOV.U32 R5, RZ, RZ, R10 ;  /* 0x000000ffff057224 */ /* 0x000fe200078e000a */
[----:B------:R-:W-:Y:S01]  /*6eb0*/  PRMT R11, R11, 0x5410, R12 ;  /* 0x000054100b0b7816 */ /* 0x000fe2000000000c */
[----:B------:R-:W-:Y:S01]  /*6ec0*/  IMAD.MOV.U32 R65, RZ, RZ, R64 ;  /* 0x000000ffff417224 */ /* 0x000fe200078e0040 */
[----:B------:R-:W-:Y:S02]  /*6ed0*/  PRMT R99, R97, 0x7610, R99 ;  /* 0x0000761061637816 */ /* 0x000fe40000000063 */
.L_x_2428:
[----:B------:R-:W-:Y:S05]  /*6ee0*/  BSYNC B1 ;  /* 0x0000000000017941 */ /* 0x000fea0003800000 */
.L_x_2426:
        /* <DEDUP_REMOVED lines=11> */
.L_x_2430:
[----:B------:R-:W-:Y:S01]  /*6fa0*/  IMAD.MOV.U32 R10, RZ, RZ, R5 ;  /* 0x000000ffff0a7224 */ /* 0x000fe200078e0005 */
[----:B------:R-:W-:Y:S01]  /*6fb0*/  PRMT R11, R11, 0x7632, R11 ;  /* 0x000076320b0b7816 */ /* 0x000fe2000000000b */
[----:B------:R-:W-:Y:S01]  /*6fc0*/  IMAD.MOV.U32 R64, RZ, RZ, R67 ;  /* 0x000000ffff407224 */ /* 0x000fe200078e0043 */
[----:B------:R-:W-:Y:S02]  /*6fd0*/  PRMT R97, R98, 0x7610, R97 ;  /* 0x0000761062617816 */ /* 0x000fe40000000061 */
.L_x_2431:
[----:B------:R-:W-:Y:S05]  /*6fe0*/  BSYNC B1 ;  /* 0x0000000000017941 */ /* 0x000fea0003800000 */
.L_x_2429:
        /* <DEDUP_REMOVED lines=11> */
.L_x_2433:
[----:B------:R-:W-:Y:S01]  /*70a0*/  PRMT R11, R11, 0x5410, R11 ;  /* 0x000054100b0b7816 */ /* 0x000fe2000000000b */
[----:B------:R-:W-:Y:S01]  /*70b0*/  IMAD.MOV.U32 R67, RZ, RZ, R66 ;  /* 0x000000ffff437224 */ /* 0x000fe200078e0042 */
[C---:B------:R-:W-:Y:S01]  /*70c0*/  PRMT R98, R97.reuse, 0x7632, R98 ;  /* 0x0000763261627816 */ /* 0x040fe20000000062 */
[--C-:B------:R-:W-:Y:S01]  /*70d0*/  IMAD.MOV.U32 R5, RZ, RZ, R10.reuse ;  /* 0x000000ffff057224 */ /* 0x100fe200078e000a */
[----:B------:R-:W-:Y:S01]  /*70e0*/  PRMT R97, R97, 0x5410, R11 ;  /* 0x0000541061617816 */ /* 0x000fe2000000000b */
[----:B------:R-:W-:Y:S02]  /*70f0*/  IMAD.MOV.U32 R66, RZ, RZ, R10 ;  /* 0x000000ffff427224 */ /* 0x000fe400078e000a */
.L_x_2434:
[----:B------:R-:W-:Y:S05]  /*7100*/  BSYNC B1 ;  /* 0x0000000000017941 */ /* 0x000fea0003800000 */
.L_x_2432:
[----:B------:R-:W-:Y:S02]  /*7110*/  IADD3 R8, R8, 0x4, RZ ;  /* 0x0000000408087810 */ /* 0x000fe40007ffe0ff */
[----:B------:R-:W-:Y:S01]  /*7120*/  IADD3 R4, R4, 0x2, RZ ;  /* 0x0000000204047810 */ /* 0x000fe20007ffe0ff */
[----:B------:R-:W-:Y:S01]  /*7130*/  @!P1 CALL.REL.NOINC `(.L_x_2435) ;  /* 0x0000001000009944 */ /* 0x000fe20003c00000 */
[----:B------:R-:W-:Y:S05]  /*7140*/  BRA `(.L_x_2436) ;  /* 0xffffc01000007947 */ /* 0x000fea000383ffff */
.L_x_2435:
[----:B------:R-:W-:Y:S01]  /*7150*/  FADD.FTZ R86, R7, R86 ;  /* 0x0000005607567221 */ /* 0x000fe20000010000 */
[----:B------:R-:W-:Y:S01]  /*7160*/  PRMT R97, R97, 0x7610, R11 ;  /* 0x0000761061617816 */ /* 0x000fe2000000000b */
[----:B------:R-:W-:-:S02]  /*7170*/  IMAD.MOV.U32 R87, RZ, RZ, R6 ;  /* 0x000000ffff577224 */ /* 0x000fc400078e0006 */
[----:B------:R-:W-:Y:S02]  /*7180*/  IMAD.MOV.U32 R66, RZ, RZ, R5 ;  /* 0x000000ffff427224 */ /* 0x000fe400078e0005 */
.L_x_2245:
[----:B------:R-:W-:Y:S05]  /*7190*/  BSYNC B0 ;  /* 0x0000000000007941 */ /* 0x000fea0003800000 */
.L_x_2244:
[----:B------:R-:W-:Y:S01]  /*71a0*/  SHFL.DOWN PT, R4, R66, 0x2, 0x1f ;  /* 0x08401f0042047f89 */ /* 0x000fe200000e0000 */
        /* <DEDUP_REMOVED lines=11> */
[----:B0-----:R-:W-:Y:S04]  /*7260*/  STL.64 [R1+0x8], R4 ;  /* 0x0000080401007387 */ /* 0x001fe80000100a00 */
[----:B-1----:R-:W-:Y:S04]  /*7270*/  STL.64 [R1+0x28], R12 ;  /* 0x0000280c01007387 */ /* 0x002fe80000100a00 */
[----:B------:R-:W-:Y:S04]  /*7280*/  SHFL.DOWN PT, R88, R36, 0x2, 0x1f ;  /* 0x08401f0024587f89 */ /* 0x000fe800000e0000 */
[----:B------:R-:W0:Y:S04]  /*7290*/  SHFL.DOWN PT, R89, R37, 0x2, 0x1f ;  /* 0x08401f0025597f89 */ /* 0x000e2800000e0000 */
[----:B------:R-:W-:Y:S04]  /*72a0*/  SHFL.DOWN PT, R4, R56, 0x2, 0x1f ;  /* 0x08401f0038047f89 */ /* 0x000fe800000e0000 */
[----:B------:R-:W1:Y:S04]  /*72b0*/  SHFL.DOWN PT, R5, R57, 0x2, 0x1f ;  /* 0x08401f0039057f89 */ /* 0x000e6800000e0000 */
[----:B------:R-:W-:Y:S04]  /*72c0*/  SHFL.DOWN PT, R12, R48, 0x2, 0x1f ;  /* 0x08401f00300c7f89 */ /* 0x000fe800000e0000 */
[----:B------:R-:W5:Y:S04]  /*72d0*/  SHFL.DOWN PT, R13, R49, 0x2, 0x1f ;  /* 0x08401f00310d7f89 */ /* 0x000f6800000e0000 */
[----:B------:R-:W-:Y:S04]  /*72e0*/  SHFL.DOWN PT, R14, R46, 0x2, 0x1f ;  /* 0x08401f002e0e7f89 */ /* 0x000fe800000e0000 */
[----:B------:R-:W0:Y:S04]  /*72f0*/  SHFL.DOWN PT, R15, R47, 0x2, 0x1f ;  /* 0x08401f002f0f7f89 */ /* 0x000e2800000e0000 */
[----:B------:R-:W-:Y:S04]  /*7300*/  SHFL.DOWN PT, R16, R44, 0x2, 0x1f ;  /* 0x08401f002c107f89 */ /* 0x000fe800000e0000 */
[----:B------:R-:W0:Y:S04]  /*7310*/  SHFL.DOWN PT, R17, R45, 0x2, 0x1f ;  /* 0x08401f002d117f89 */ /* 0x000e2800000e0000 */
[----:B--2---:R-:W-:Y:S04]  /*7320*/  STL.64 [R1+0x20], R10 ;  /* 0x0000200a01007387 */ /* 0x004fe80000100a00 */
[----:B------:R-:W-:Y:S04]  /*7330*/  SHFL.DOWN PT, R18, R42, 0x2, 0x1f ;  /* 0x08401f002a127f89 */ /* 0x000fe800000e0000 */
[----:B------:R-:W2:Y:S04]  /*7340*/  SHFL.DOWN PT, R19, R43, 0x2, 0x1f ;  /* 0x08401f002b137f89 */ /* 0x000ea800000e0000 */
[----:B------:R-:W-:Y:S04]  /*7350*/  SHFL.DOWN PT, R10, R50, 0x2, 0x1f ;  /* 0x08401f00320a7f89 */ /* 0x000fe800000e0000 */
[----:B------:R-:W0:Y:S04]  /*7360*/  SHFL.DOWN PT, R11, R51, 0x2, 0x1f ;  /* 0x08401f00330b7f89 */ /* 0x000e2800000e0000 */
[----:B---3--:R-:W-:Y:S04]  /*7370*/  STL.64 [R1+0x10], R6 ;  /* 0x0000100601007387 */ /* 0x008fe80000100a00 */
[----:B----4-:R-:W-:Y:S04]  /*7380*/  STL.64 [R1+0x18], R8 ;  /* 0x0000180801007387 */ /* 0x010fe80000100a00 */
[----:B------:R-:W-:Y:S04]  /*7390*/  SHFL.DOWN PT, R70, R38, 0x2, 0x1f ;  /* 0x08401f0026467f89 */ /* 0x000fe800000e0000 */
[----:B------:R-:W3:Y:S04]  /*73a0*/  SHFL.DOWN PT, R71, R39, 0x2, 0x1f ;  /* 0x08401f0027477f89 */ /* 0x000ee800000e0000 */
[----:B------:R-:W-:Y:S04]  /*73b0*/  SHFL.DOWN PT, R6, R54, 0x2, 0x1f ;  /* 0x08401f0036067f89 */ /* 0x000fe800000e0000 */
[----:B------:R-:W4:Y:S04]  /*73c0*/  SHFL.DOWN PT, R7, R55, 0x2, 0x1f ;  /* 0x08401f0037077f89 */ /* 0x000f2800000e0000 */
[----:B------:R-:W-:Y:S04]  /*73d0*/  SHFL.DOWN PT, R8, R52, 0x2, 0x1f ;  /* 0x08401f0034087f89 */ /* 0x000fe800000e0000 */
[----:B------:R-:W2:Y:S04]  /*73e0*/  SHFL.DOWN PT, R9, R53, 0x2, 0x1f ;  /* 0x08401f0035097f89 */ /* 0x000ea800000e0000 */
[----:B------:R-:W-:Y:S04]  /*73f0*/  SHFL.DOWN PT, R68, R40, 0x2, 0x1f ;  /* 0x08401f0028447f89 */ /* 0x000fe800000e0000 */
[----:B------:R-:W2:Y:S04]  /*7400*/  SHFL.DOWN PT, R69, R41, 0x2, 0x1f ;  /* 0x08401f0029457f89 */ /* 0x000ea800000e0000 */
[----:B0-----:R0:W-:Y:S04]  /*7410*/  STL.64 [R1+0x80], R88 ;  /* 0x0000805801007387 */ /* 0x0011e80000100a00 */
[----:B-1----:R-:W-:Y:S04]  /*7420*/  STL.64 [R1+0x30], R4 ;  /* 0x0000300401007387 */ /* 0x002fe80000100a00 */
[----:B-----5:R1:W-:Y:S04]  /*7430*/  STL.64 [R1+0x50], R12 ;  /* 0x0000500c01007387 */ /* 0x0203e80000100a00 */
[----:B------:R5:W-:Y:S01]  /*7440*/  STL.64 [R1+0x58], R14 ;  /* 0x0000580e01007387 */ /* 0x000be20000100a00 */
[----:B0-----:R-:W-:-:S03]  /*7450*/  PRMT R89, R94, 0x7632, R95 ;  /* 0x000076325e597816 */ /* 0x001fc6000000005f */
[----:B------:R0:W-:Y:S01]  /*7460*/  STL.64 [R1+0x60], R16 ;  /* 0x0000601001007387 */ /* 0x0001e20000100a00 */
[----:B-1----:R-:W-:-:S03]  /*7470*/  PRMT R12, R97, 0x5432, R98 ;  /* 0x00005432610c7816 */ /* 0x002fc60000000062 */
[----:B------:R-:W-:Y:S01]  /*7480*/  SHFL.DOWN PT, R4, R34, 0x2, 0x1f ;  /* 0x08401f0022047f89 */ /* 0x000fe200000e0000 */
[----:B------:R-:W-:Y:S02]  /*7490*/  PRMT R13, R97, 0x5410, R99 ;  /* 0x00005410610d7816 */ /* 0x000fe40000000063 */
[----:B-----5:R-:W-:Y:S01]  /*74a0*/  PRMT R14, R95, 0x5410, R101 ;  /* 0x000054105f0e7816 */ /* 0x020fe20000000065 */
[----:B------:R-:W-:Y:S01]  /*74b0*/  IMAD.MOV.U32 R15, RZ, RZ, R96 ;  /* 0x000000ffff0f7224 */ /* 0x000fe200078e0060 */
[----:B------:R-:W1:Y:S01]  /*74c0*/  SHFL.DOWN PT, R5, R35, 0x2, 0x1f ;  /* 0x08401f0023057f89 */ /* 0x000e6200000e0000 */
[----:B0-----:R-:W-:-:S03]  /*74d0*/  PRMT R17, R94, 0x7610, R123 ;  /* 0x000076105e117816 */ /* 0x001fc6000000007b */
[----:B--2---:R-:W-:Y:S04]  /*74e0*/  STL.64 [R1+0x68], R18 ;  /* 0x0000681201007387 */ /* 0x004fe80000100a00 */
[----:B------:R-:W-:Y:S04]  /*74f0*/  STL.64 [R1+0x48], R10 ;  /* 0x0000480a01007387 */ /* 0x000fe80000100a00 */
[----:B------:R-:W-:Y:S04]  /*7500*/  SHFL.DOWN PT, R88, R17, 0x2, 0x1f ;  /* 0x08401f0011587f89 */ /* 0x000fe800000e0000 */
[----:B------:R-:W-:Y:S04]  /*7510*/  SHFL.DOWN PT, R18, R24, 0x2, 0x1f ;  /* 0x08401f0018127f89 */ /* 0x000fe800000e0000 */
[----:B------:R-:W0:Y:S04]  /*7520*/  SHFL.DOWN PT, R19, R25, 0x2, 0x1f ;  /* 0x08401f0019137f89 */ /* 0x000e2800000e0000 */
[----:B------:R-:W2:Y:S04]  /*7530*/  SHFL.DOWN PT, R89, R89, 0x2, 0x1f ;  /* 0x08401f0059597f89 */ /* 0x000ea800000e0000 */
[----:B------:R-:W-:Y:S04]  /*7540*/  SHFL.DOWN PT, R10, R28, 0x2, 0x1f ;  /* 0x08401f001c0a7f89 */ /* 0x000fe800000e0000 */
[----:B------:R-:W5:Y:S04]  /*7550*/  SHFL.DOWN PT, R11, R29, 0x2, 0x1f ;  /* 0x08401f001d0b7f89 */ /* 0x000f6800000e0000 */
[----:B------:R-:W-:Y:S04]  /*7560*/  SHFL.DOWN PT, R16, R26, 0x2, 0x1f ;  /* 0x08401f001a107f89 */ /* 0x000fe800000e0000 */
[----:B------:R-:W-:Y:S04]  /*7570*/  SHFL.DOWN PT, R12, R12, 0x2, 0x1f ;  /* 0x08401f000c0c7f89 */ /* 0x000fe800000e0000 */
[----:B------:R-:W-:Y:S04]  /*7580*/  SHFL.DOWN PT, R13, R13, 0x2, 0x1f ;  /* 0x08401f000d0d7f89 */ /* 0x000fe800000e0000 */
[----:B------:R-:W-:Y:S04]  /*7590*/  SHFL.DOWN PT, R14, R14, 0x2, 0x1f ;  /* 0x08401f000e0e7f89 */ /* 0x000fe800000e0000 */
[----:B------:R-:W-:Y:S04]  /*75a0*/  SHFL.DOWN PT, R15, R15, 0x2, 0x1f ;  /* 0x08401f000f0f7f89 */ /* 0x000fe800000e0000 */
[----:B------:R-:W0:Y:S04]  /*75b0*/  SHFL.DOWN PT, R17, R27, 0x2, 0x1f ;  /* 0x08401f001b117f89 */ /* 0x000e2800000e0000 */
[----:B---3--:R-:W-:Y:S04]  /*75c0*/  STL.64 [R1+0x78], R70 ;  /* 0x0000784601007387 */ /* 0x008fe80000100a00 */
[----:B----4-:R-:W-:Y:S04]  /*75d0*/  STL.64 [R1+0x38], R6 ;  /* 0x0000380601007387 */ /* 0x010fe80000100a00 */
[----:B------:R-:W-:Y:S04]  /*75e0*/  STL.64 [R1+0x40], R8 ;  /* 0x0000400801007387 */ /* 0x000fe80000100a00 */
[----:B------:R-:W-:Y:S04]  /*75f0*/  SHFL.DOWN PT, R70, R20, 0x2, 0x1f ;  /* 0x08401f0014467f89 */ /* 0x000fe800000e0000 */
[----:B------:R-:W3:Y:S04]  /*7600*/  SHFL.DOWN PT, R71, R21, 0x2, 0x1f ;  /* 0x08401f0015477f89 */ /* 0x000ee800000e0000 */
[----:B------:R-:W-:Y:S04]  /*7610*/  SHFL.DOWN PT, R6, R32, 0x2, 0x1f ;  /* 0x08401f0020067f89 */ /* 0x000fe800000e0000 */
[----:B------:R-:W4:Y:S04]  /*7620*/  SHFL.DOWN PT, R7, R33, 0x2, 0x1f ;  /* 0x08401f0021077f89 */ /* 0x000f2800000e0000 */
[----:B------:R-:W-:Y:S04]  /*7630*/  SHFL.DOWN PT, R8, R30, 0x2, 0x1f ;  /* 0x08401f001e087f89 */ /* 0x000fe800000e0000 */
[----:B------:R-:W0:Y:S04]  /*7640*/  SHFL.DOWN PT, R9, R31, 0x2, 0x1f ;  /* 0x08401f001f097f89 */ /* 0x000e2800000e0000 */
[----:B------:R-:W-:Y:S04]  /*7650*/  STL.64 [R1+0x70], R68 ;  /* 0x0000704401007387 */ /* 0x000fe80000100a00 */
[----:B------:R-:W-:Y:S04]  /*7660*/  SHFL.DOWN PT, R68, R22, 0x2, 0x1f ;  /* 0x08401f0016447f89 */ /* 0x000fe800000e0000 */
[----:B------:R-:W3:Y:S04]  /*7670*/  SHFL.DOWN PT, R69, R23, 0x2, 0x1f ;  /* 0x08401f0017457f89 */ /* 0x000ee800000e0000 */
[----:B-1----:R-:W-:Y:S04]  /*7680*/  STL.64 [R1+0x88], R4 ;  /* 0x0000880401007387 */ /* 0x002fe80000100a00 */
[----:B------:R-:W-:Y:S04]  /*7690*/  SHFL.DOWN PT, R4, R2, 0x2, 0x1f ;  /* 0x08401f0002047f89 */ /* 0x000fe800000e0000 */
[----:B------:R-:W1:Y:S04]  /*76a0*/  SHFL.DOWN PT, R5, R3, 0x2, 0x1f ;  /* 0x08401f0003057f89 */ /* 0x000e6800000e0000 */
[----:B0-----:R-:W-:Y:S04]  /*76b0*/  STL.64 [R1+0xb0], R18 ;  /* 0x0000b01201007387 */ /* 0x001fe80000100a00 */
[----:B--2---:R0:W-:Y:S04]  /*76c0*/  STL.64 [R1+0x118], R88 ;  /* 0x0001185801007387 */ /* 0x0041e80000100a00 */
[----:B-----5:R2:W-:Y:S04]  /*76d0*/  STL.64 [R1+0xa0], R10 ;  /* 0x0000a00a01007387 */ /* 0x0205e80000100a00 */
[----:B------:R5:W-:Y:S04]  /*76e0*/  STL.64 [R1+0xa8], R16 ;  /* 0x0000a81001007387 */ /* 0x000be80000100a00 */
[----:B------:R1:W-:Y:S01]  /*76f0*/  STL.64 [R1+0x108], R12 ;  /* 0x0001080c01007387 */ /* 0x0003e20000100a00 */
[----:B0-----:R-:W-:-:S02]  /*7700*/  PRMT R88, R113, 0x5432, R118 ;  /* 0x0000543271587816 */ /* 0x001fc40000000076 */
[----:B------:R-:W-:Y:S01]  /*7710*/  PRMT R89, R117, 0x5410, R119 ;  /* 0x0000541075597816 */ /* 0x000fe20000000077 */
[----:B------:R0:W-:Y:S01]  /*7720*/  STL.64 [R1+0x110], R14 ;  /* 0x0001100e01007387 */ /* 0x0001e20000100a00 */
[----:B--2---:R-:W-:Y:S02]  /*7730*/  PRMT R10, R104, 0x7610, R106 ;  /* 0x00007610680a7816 */ /* 0x004fe4000000006a */
[----:B------:R-:W-:Y:S01]  /*7740*/  PRMT R11, R105, 0x5432, R107 ;  /* 0x00005432690b7816 */ /* 0x000fe2000000006b */
[----:B------:R-:W-:Y:S01]  /*7750*/  SHFL.DOWN PT, R18, R74, 0x2, 0x1f ;  /* 0x08401f004a127f89 */ /* 0x000fe200000e0000 */
[----:B-----5:R-:W-:-:S03]  /*7760*/  PRMT R17, R118, 0x7632, R120 ;  /* 0x0000763276117816 */ /* 0x020fc60000000078 */
[----:B------:R-:W2:Y:S01]  /*7770*/  SHFL.DOWN PT, R19, R75, 0x2, 0x1f ;  /* 0x08401f004b137f89 */ /* 0x000ea200000e0000 */
[----:B-1----:R-:W-:Y:S02]  /*7780*/  PRMT R12, R102, 0x7632, R104 ;  /* 0x00007632660c7816 */ /* 0x002fe40000000068 */
[----:B------:R-:W-:Y:S01]  /*7790*/  PRMT R13, R103, 0x5410, R105 ;  /* 0x00005410670d7816 */ /* 0x000fe20000000069 */
[----:B---3--:R1:W-:Y:S01]  /*77a0*/  STL.64 [R1+0xc0], R70 ;  /* 0x0000c04601007387 */ /* 0x0083e20000100a00 */
[----:B0-----:R-:W-:Y:S02]  /*77b0*/  PRMT R14, R120, 0x7610, R121 ;  /* 0x00007610780e7816 */ /* 0x001fe40000000079 */
[----:B------:R-:W-:Y:S01]  /*77c0*/  PRMT R15, R102, 0x7610, R103 ;  /* 0x00007610660f7816 */ /* 0x000fe20000000067 */
[----:B----4-:R0:W-:Y:S04]  /*77d0*/  STL.64 [R1+0x90], R6 ;  /* 0x0000900601007387 */ /* 0x0101e80000100a00 */
[----:B------:R3:W-:Y:S04]  /*77e0*/  STL.64 [R1+0x98], R8 ;  /* 0x0000980801007387 */ /* 0x0007e80000100a00 */
[----:B------:R-:W-:Y:S01]  /*77f0*/  SHFL.DOWN PT, R70, R17, 0x2, 0x1f ;  /* 0x08401f0011467f89 */ /* 0x000fe200000e0000 */
[----:B-1----:R-:W-:-:S03]  /*7800*/  PRMT R71, R119, 0x5432, R121 ;  /* 0x0000543277477816 */ /* 0x002fc60000000079 */
[----:B------:R-:W-:Y:S01]  /*7810*/  SHFL.DOWN PT, R88, R88, 0x2, 0x1f ;  /* 0x08401f0058587f89 */ /* 0x000fe200000e0000 */
[C---:B0-----:R-:W-:Y:S02]  /*7820*/  PRMT R6, R100.reuse, 0x7610, R109 ;  /* 0x0000761064067816 */ /* 0x041fe4000000006d */
[----:B------:R-:W-:Y:S01]  /*7830*/  PRMT R7, R100, 0x7632, R122 ;  /* 0x0000763264077816 */ /* 0x000fe2000000007a */
[----:B------:R-:W0:Y:S01]  /*7840*/  SHFL.DOWN PT, R89, R89, 0x2, 0x1f ;  /* 0x08401f0059597f89 */ /* 0x000e2200000e0000 */
[--C-:B---3--:R-:W-:Y:S02]  /*7850*/  PRMT R8, R106, 0x7610, R108.reuse ;  /* 0x000076106a087816 */ /* 0x108fe4000000006c */
[----:B------:R-:W-:Y:S01]  /*7860*/  PRMT R9, R107, 0x5432, R108 ;  /* 0x000054326b097816 */ /* 0x000fe2000000006c */
        /* <DEDUP_REMOVED lines=8> */
[----:B------:R-:W-:Y:S04]  /*78f0*/  STL.64 [R1+0xb8], R68 ;  /* 0x0000b84401007387 */ /* 0x000fe80000100a00 */
[----:B------:R-:W-:Y:S04]  /*7900*/  SHFL.DOWN PT, R6, R6, 0x2, 0x1f ;  /* 0x08401f0006067f89 */ /* 0x000fe800000e0000 */
[----:B------:R-:W-:Y:S04]  /*7910*/  SHFL.DOWN PT, R7, R7, 0x2, 0x1f ;  /* 0x08401f0007077f89 */ /* 0x000fe800000e0000 */
[----:B------:R-:W-:Y:S04]  /*7920*/  SHFL.DOWN PT, R8, R8, 0x2, 0x1f ;  /* 0x08401f0008087f89 */ /* 0x000fe800000e0000 */
[----:B------:R-:W-:Y:S04]  /*7930*/  SHFL.DOWN PT, R9, R9, 0x2, 0x1f ;  /* 0x08401f0009097f89 */ /* 0x000fe800000e0000 */
[----:B------:R-:W-:Y:S04]  /*7940*/  SHFL.DOWN PT, R68, R76, 0x2, 0x1f ;  /* 0x08401f004c447f89 */ /* 0x000fe800000e0000 */
[----:B------:R-:W3:Y:S04]  /*7950*/  SHFL.DOWN PT, R69, R77, 0x2, 0x1f ;  /* 0x08401f004d457f89 */ /* 0x000ee800000e0000 */
[----:B------:R-:W4:Y:S04]  /*7960*/  SHFL.DOWN PT, R71, R71, 0x2, 0x1f ;  /* 0x08401f0047477f89 */ /* 0x000f2800000e0000 */
[----:B------:R5:W-:Y:S04]  /*7970*/  STL.64 [R1+0xc8], R4 ;  /* 0x0000c80401007387 */ /* 0x000be80000100a00 */
[----:B--2---:R-:W-:Y:S04]  /*7980*/  STL.64 [R1+0xd8], R18 ;  /* 0x0000d81201007387 */ /* 0x004fe80000100a00 */
[----:B0-----:R-:W-:Y:S01]  /*7990*/  STL.64 [R1+0x150], R88 ;  /* 0x0001505801007387 */ /* 0x001fe20000100a00 */
[----:B-----5:R-:W-:-:S03]  /*79a0*/  PRMT R4, R90, 0x7610, R0 ;  /* 0x000076105a047816 */ /* 0x020fc60000000000 */
[----:B-1----:R-:W-:Y:S01]  /*79b0*/  STL.64 [R1+0xd0], R16 ;  /* 0x0000d01001007387 */ /* 0x002fe20000100a00 */
[----:B------:R-:W-:-:S03]  /*79c0*/  PRMT R5, R91, 0x7610, R90 ;  /* 0x000076105b057816 */ /* 0x000fc6000000005a */
[----:B------:R0:W-:Y:S04]  /*79d0*/  SHFL.DOWN PT, R19, R4, 0x2, 0x1f ;  /* 0x08401f0004137f89 */ /* 0x0001e800000e0000 */
[----:B------:R1:W-:Y:S01]  /*79e0*/  STL.64 [R1+0x130], R10 ;  /* 0x0001300a01007387 */ /* 0x0003e20000100a00 */
[----:B0-----:R-:W-:-:S03]  /*79f0*/  PRMT R4, R93, 0x7610, R92 ;  /* 0x000076105d047816 */ /* 0x001fc6000000005c */
[----:B------:R0:W-:Y:S01]  /*7a00*/  STL.64 [R1+0x138], R12 ;  /* 0x0001380c01007387 */ /* 0x0001e20000100a00 */
[----:B------:R-:W-:Y:S02]  /*7a10*/  PRMT R16, R0, 0x7610, R114 ;  /* 0x0000761000107816 */ /* 0x000fe40000000072 */
[----:B------:R-:W-:Y:S01]  /*7a20*/  PRMT R17, R93, 0x5432, R115 ;  /* 0x000054325d117816 */ /* 0x000fe20000000073 */
[----:B------:R2:W-:Y:S01]  /*7a30*/  STL.64 [R1+0x140], R14 ;  /* 0x0001400e01007387 */ /* 0x0005e20000100a00 */
[----:B-1----:R-:W-:-:S03]  /*7a40*/  PRMT R10, R111, 0x5410, R113 ;  /* 0x000054106f0a7816 */ /* 0x002fc60000000071 */
[----:B------:R1:W-:Y:S01]  /*7a50*/  SHFL.DOWN PT, R88, R4, 0x2, 0x1f ;  /* 0x08401f0004587f89 */ /* 0x0003e200000e0000 */
[----:B------:R-:W-:Y:S02]  /*7a60*/  PRMT R11, R112, 0x7610, R117 ;  /* 0x00007610700b7816 */ /* 0x000fe40000000075 */
[C---:B0-----:R-:W-:Y:S01]  /*7a70*/  PRMT R12, R110.reuse, 0x7610, R111 ;  /* 0x000076106e0c7816 */ /* 0x041fe2000000006f */
[----:B---3--:R-:W-:Y:S01]  /*7a80*/  STL.64 [R1+0xe0], R68 ;  /* 0x0000e04401007387 */ /* 0x008fe20000100a00 */
[----:B------:R-:W-:Y:S02]  /*7a90*/  PRMT R13, R110, 0x7632, R112 ;  /* 0x000076326e0d7816 */ /* 0x000fe40000000070 */
[--C-:B--2---:R-:W-:Y:S01]  /*7aa0*/  PRMT R14, R114, 0x7610, R116.reuse ;  /* 0x00007610720e7816 */ /* 0x104fe20000000074 */
[----:B------:R-:W-:Y:S01]  /*7ab0*/  STL.64 [R1+0x120], R6 ;  /* 0x0001200601007387 */ /* 0x000fe20000100a00 */
[----:B------:R-:W-:Y:S02]  /*7ac0*/  PRMT R15, R115, 0x5432, R116 ;  /* 0x00005432730f7816 */ /* 0x000fe40000000074 */
[----:B-1----:R-:W-:Y:S01]  /*7ad0*/  PRMT R4, R92, 0x7610, R91 ;  /* 0x000076105c047816 */ /* 0x002fe2000000005b */
[----:B------:R-:W-:Y:S04]  /*7ae0*/  STL.64 [R1+0x128], R8 ;  /* 0x0001280801007387 */ /* 0x000fe80000100a00 */
[----:B----4-:R-:W-:Y:S04]  /*7af0*/  STL.64 [R1+0x148], R70 ;  /* 0x0001484601007387 */ /* 0x010fe80000100a00 */
[----:B------:R-:W-:Y:S04]  /*7b00*/  SHFL.DOWN PT, R18, R5, 0x2, 0x1f ;  /* 0x08401f0005127f89 */ /* 0x000fe800000e0000 */
[----:B------:R-:W-:Y:S04]  /*7b10*/  SHFL.DOWN PT, R89, R4, 0x2, 0x1f ;  /* 0x08401f0004597f89 */ /* 0x000fe800000e0000 */
        /* <DEDUP_REMOVED lines=26> */
[----:B------:R0:W-:Y:S04]  /*7cc0*/  STL.64 [R1+0x178], R18 ;  /* 0x0001781201007387 */ /* 0x0001e80000100a00 */
[----:B------:R0:W-:Y:S04]  /*7cd0*/  STL.64 [R1+0x180], R88 ;  /* 0x0001805801007387 */ /* 0x0001e80000100a00 */
[----:B----4-:R0:W-:Y:S01]  /*7ce0*/  STL.64 [R1], R4 ;  /* 0x0000000401007387 */ /* 0x0101e20000100a00 */
[----:B------:R-:W-:Y:S05]  /*7cf0*/  @P0 BRA `(.L_x_2438) ;  /* 0x000040f000000947 */ /* 0x000fea0003800000 */
[----:B------:R-:W-:-:S04]  /*7d00*/  FSETP.GT.FTZ.AND P0, PT, R87, R4, PT ;  /* 0x000000045700720b */ /* 0x000fc80003f14000 */
[----:B0-----:R-:W-:Y:S02]  /*7d10*/  FSEL R6, R87, R4, P0 ;  /* 0x0000000457067208 */ /* 0x001fe40000000000 */
        /* <DEDUP_REMOVED lines=10> */
.L_x_2629:
        /* <DEDUP_REMOVED lines=20> */
.L_x_2440:
[----:B------:R-:W-:Y:S01]  /*7f00*/  IMAD.MOV.U32 R5, RZ, RZ, R85 ;  /* 0x000000ffff057224 */ /* 0x000fe200078e0055 */
[----:B------:R-:W-:Y:S01]  /*7f10*/  PRMT R11, R11, 0x7610, R91 ;  /* 0x000076100b0b7816 */ /* 0x000fe2000000005b */
[----:B------:R-:W-:Y:S01]  /*7f20*/  IMAD.MOV.U32 R85, RZ, RZ, R84 ;  /* 0x000000ffff557224 */ /* 0x000fe200078e0054 */
[----:B------:R-:W-:Y:S02]  /*7f30*/  PRMT R91, R91, 0x5410, R92 ;  /* 0x000054105b5b7816 */ /* 0x000fe4000000005c */
.L_x_2441:
[----:B------:R-:W-:Y:S05]  /*7f40*/  BSYNC B1 ;  /* 0x0000000000017941 */ /* 0x000fea0003800000 */
.L_x_2439:
        /* <DEDUP_REMOVED lines=11> */
.L_x_2443:
[----:B------:R-:W-:Y:S01]  /*8000*/  IMAD.MOV.U32 R10, RZ, RZ, R5 ;  /* 0x000000ffff0a7224 */ /* 0x000fe200078e0005 */
[----:B------:R-:W-:Y:S01]  /*8010*/  PRMT R11, R11, 0x7632, R11 ;  /* 0x000076320b0b7816 */ /* 0x000fe2000000000b */
[----:B------:R-:W-:Y:S01]  /*8020*/  IMAD.MOV.U32 R84, RZ, RZ, R83 ;  /* 0x000000ffff547224 */ /* 0x000fe200078e0053 */
[----:B------:R-:W-:Y:S02]  /*8030*/  PRMT R92, R92, 0x7632, R92 ;  /* 0x000076325c5c7816 */ /* 0x000fe4000000005c */
.L_x_2444:
[----:B------:R-:W-:Y:S05]  /*8040*/  BSYNC B1 ;  /* 0x0000000000017941 */ /* 0x000fea0003800000 */
.L_x_2442:
        /* <DEDUP_REMOVED lines=11> */
.L_x_2446:
[----:B------:R-:W-:Y:S01]  /*8100*/  IMAD.MOV.U32 R5, RZ, RZ, R10 ;  /* 0x000000ffff057224 */ /* 0x000fe200078e000a */
[----:B------:R-:W-:Y:S01]  /*8110*/  PRMT R11, R11, 0x5410, R11 ;  /* 0x000054100b0b7816 */ /* 0x000fe2000000000b */
[----:B------:R-:W-:Y:S01]  /*8120*/  IMAD.MOV.U32 R83, RZ, RZ, R82 ;  /* 0x000000ffff537224 */ /* 0x000fe200078e0052 */
[----:B------:R-:W-:Y:S02]  /*8130*/  PRMT R92, R92, 0x5410, R93 ;  /* 0x000054105c5c7816 */ /* 0x000fe4000000005d */
.L_x_2447:
[----:B------:R-:W-:Y:S05]  /*8140*/  BSYNC B1 ;  /* 0x0000000000017941 */ /* 0x000fea0003800000 */
.L_x_2445:
        /* <DEDUP_REMOVED lines=11> */
.L_x_2449:
[----:B------:R-:W-:Y:S01]  /*8200*/  IMAD.MOV.U32 R10, RZ, RZ, R5 ;  /* 0x000000ffff0a7224 */ /* 0x000fe200078e0005 */
[----:B------:R-:W-:Y:S01]  /*8210*/  PRMT R12, R12, 0x7610, R11 ;  /* 0x000076100c0c7816 */ /* 0x000fe2000000000b */
[----:B------:R-:W-:Y:S01]  /*8220*/  IMAD.MOV.U32 R82, RZ, RZ, R81 ;  /* 0x000000ffff527224 */ /* 0x000fe200078e0051 */
[----:B------:R-:W-:Y:S02]  /*8230*/  PRMT R93, R0, 0x7632, R93 ;  /* 0x00007632005d7816 */ /* 0x000fe4000000005d */
.L_x_2450:
[----:B------:R-:W-:Y:S05]  /*8240*/  BSYNC B1 ;  /* 0x0000000000017941 */ /* 0x000fea0003800000 */
.L_x_2448:
        /* <DEDUP_REMOVED lines=11> */
.L_x_2452:
[----:B------:R-:W-:Y:S01]  /*8300*/  IMAD.MOV.U32 R5, RZ, RZ, R10 ;  /* 0x000000ffff057224 */ /* 0x000fe200078e000a */
[----:B------:R-:W-:Y:S01]  /*8310*/  PRMT R11, R11, 0x7610, R12 ;  /* 0x000076100b0b7816 */ /* 0x000fe2000000000c */
[----:B------:R-:W-:Y:S01]  /*8320*/  IMAD.MOV.U32 R81, RZ, RZ, R80 ;  /* 0x000000ffff517224 */ /* 0x000fe200078e0050 */
[----:B------:R-:W-:Y:S02]  /*8330*/  PRMT R0, R0, 0x5410, R90 ;  /* 0x0000541000007816 */ /* 0x000fe4000000005a */
.L_x_2453:
[----:B------:R-:W-:Y:S05]  /*8340*/  BSYNC B1 ;  /* 0x0000000000017941 */ /* 0x000fea0003800000 */
.L_x_2451:
        /* <DEDUP_REMOVED lines=11> */
.L_x_2455:
[----:B------:R-:W-:Y:S01]  /*8400*/  IMAD.MOV.U32 R10, RZ, RZ, R5 ;  /* 0x000000ffff0a7224 */ /* 0x000fe200078e0005 */
[----:B------:R-:W-:Y:S01]  /*8410*/  PRMT R11, R11, 0x7632, R11 ;  /* 0x000076320b0b7816 */ /* 0x000fe2000000000b */
[----:B------:R-:W-:Y:S01]  /*8420*/  IMAD.MOV.U32 R80, RZ, RZ, R79 ;  /* 0x000000ffff507224 */ /* 0x000fe200078e004f */
[----:B------:R-:W-:Y:S02]  /*8430*/  PRMT R90, R90, 0x7632, R90 ;  /* 0x000076325a5a7816 */ /* 0x000fe4000000005a */
.L_x_2456:
[----:B------:R-:W-:Y:S05]  /*8440*/  BSYNC B1 ;  /* 0x0000000000017941 */ /* 0x000fea0003800000 */
.L_x_2454:
        /* <DEDUP_REMOVED lines=11> */
.L_x_2458:
[----:B------:R-:W-:Y:S01]  /*8500*/  IMAD.MOV.U32 R5, RZ, RZ, R10 ;  /* 0x000000ffff057224 */ /* 0x000fe200078e000a */
[----:B------:R-:W-:Y:S01]  /*8510*/  PRMT R12, R11, 0x7610, R12 ;  /* 0x000076100b0c7816 */ /* 0x000fe2000000000c */
[----:B------:R-:W-:Y:S01]  /*8520*/  IMAD.MOV.U32 R79, RZ, RZ, R78 ;  /* 0x000000ffff4f7224 */ /* 0x000fe200078e004e */
[----:B------:R-:W-:Y:S02]  /*8530*/  PRMT R90, R90, 0x5410, R91 ;  /* 0x000054105a5a7816 */ /* 0x000fe4000000005b */
.L_x_2459:
[----:B------:R-:W-:Y:S05]  /*8540*/  BSYNC B1 ;  /* 0x0000000000017941 */ /* 0x000fea0003800000 */
.L_x_2457:
        /* <DEDUP_REMOVED lines=11> */
.L_x_2461:
[----:B------:R-:W-:Y:S01]  /*8600*/  IMAD.MOV.U32 R10, RZ, RZ, R5 ;  /* 0x000000ffff0a7224 */ /* 0x000fe200078e0005 */
[----:B------:R-:W-:Y:S01]  /*8610*/  PRMT R11, R12, 0x7610, R11 ;  /* 0x000076100c0b7816 */ /* 0x000fe2000000000b */
[----:B------:R-:W-:Y:S01]  /*8620*/  IMAD.MOV.U32 R78, RZ, RZ, R77 ;  /* 0x000000ffff4e7224 */ /* 0x000fe200078e004d */
[----:B------:R-:W-:Y:S02]  /*8630*/  PRMT R91, R115, 0x7610, R91 ;  /* 0x00007610735b7816 */ /* 0x000fe4000000005b */
.L_x_2462:
[----:B------:R-:W-:Y:S05]  /*8640*/  BSYNC B1 ;  /* 0x0000000000017941 */ /* 0x000fea0003800000 */
.L_x_2460:
        /* <DEDUP_REMOVED lines=11> */
.L_x_2464:
[----:B------:R-:W-:Y:S01]  /*8700*/  IMAD.MOV.U32 R5, RZ, RZ, R10 ;  /* 0x000000ffff057224 */ /* 0x000fe200078e000a */
[----:B------:R-:W-:Y:S01]  /*8710*/  PRMT R11, R11, 0x5410, R11 ;  /* 0x000054100b0b7816 */ /* 0x000fe2000000000b */
[----:B------:R-:W-:Y:S01]  /*8720*/  IMAD.MOV.U32 R77, RZ, RZ, R76 ;  /* 0x000000ffff4d7224 */ /* 0x000fe200078e004c */
[----:B------:R-:W-:Y:S02]  /*8730*/  PRMT R115, R93, 0x7632, R115 ;  /* 0x000076325d737816 */ /* 0x000fe40000000073 */
.L_x_2465:
[----:B------:R-:W-:Y:S05]  /*8740*/  BSYNC B1 ;  /* 0x0000000000017941 */ /* 0x000fea0003800000 */
.L_x_2463:
        /* <DEDUP_REMOVED lines=11> */
.L_x_2467:
[----:B------:R-:W-:Y:S01]  /*8800*/  IMAD.MOV.U32 R10, RZ, RZ, R5 ;  /* 0x000000ffff0a7224 */ /* 0x000fe200078e0005 */
[----:B------:R-:W-:Y:S01]  /*8810*/  PRMT R12, R12, 0x7610, R11 ;  /* 0x000076100c0c7816 */ /* 0x000fe2000000000b */
[----:B------:R-:W-:Y:S01]  /*8820*/  IMAD.MOV.U32 R76, RZ, RZ, R75 ;  /* 0x000000ffff4c7224 */ /* 0x000fe200078e004b */
[----:B------:R-:W-:Y:S02]  /*8830*/  PRMT R93, R93, 0x7610, R114 ;  /* 0x000076105d5d7816 */ /* 0x000fe40000000072 */
.L_x_2468:
[----:B------:R-:W-:Y:S05]  /*8840*/  BSYNC B1 ;  /* 0x0000000000017941 */ /* 0x000fea0003800000 */
.L_x_2466:
        /* <DEDUP_REMOVED lines=11> */
.L_x_2470:
[----:B------:R-:W-:Y:S01]  /*8900*/  IMAD.MOV.U32 R5, RZ, RZ, R10 ;  /* 0x000000ffff057224 */ /* 0x000fe200078e000a */
[----:B------:R-:W-:Y:S01]  /*8910*/  PRMT R11, R11, 0x7610, R12 ;  /* 0x000076100b0b7816 */ /* 0x000fe2000000000c */
[----:B------:R-:W-:Y:S01]  /*8920*/  IMAD.MOV.U32 R75, RZ, RZ, R74 ;  /* 0x000000ffff4b7224 */ /* 0x000fe200078e004a */
[----:B------:R-:W-:Y:S02]  /*8930*/  PRMT R114, R114, 0x5410, R0 ;  /* 0x0000541072727816 */ /* 0x000fe40000000000 */
.L_x_2471:
[----:B------:R-:W-:Y:S05]  /*8940*/  BSYNC B1 ;  /* 0x0000000000017941 */ /* 0x000fea0003800000 */
.L_x_2469:
        /* <DEDUP_REMOVED lines=11> */
.L_x_2473:
[----:B------:R-:W-:Y:S01]  /*8a00*/  IMAD.MOV.U32 R10, RZ, RZ, R5 ;  /* 0x000000ffff0a7224 */ /* 0x000fe200078e0005 */
[----:B------:R-:W-:Y:S01]  /*8a10*/  PRMT R11, R11, 0x7632, R11 ;  /* 0x000076320b0b7816 */ /* 0x000fe2000000000b */
[----:B------:R-:W-:Y:S01]  /*8a20*/  IMAD.MOV.U32 R74, RZ, RZ, R73 ;  /* 0x000000ffff4a7224 */ /* 0x000fe200078e0049 */
[----:B------:R-:W-:Y:S02]  /*8a30*/  PRMT R0, R116, 0x7610, R0 ;  /* 0x0000761074007816 */ /* 0x000fe40000000000 */
.L_x_2474:
[----:B------:R-:W-:Y:S05]  /*8a40*/  BSYNC B1 ;  /* 0x0000000000017941 */ /* 0x000fea0003800000 */
.L_x_2472:
        /* <DEDUP_REMOVED lines=11> */
.L_x_2476:
[----:B------:R-:W-:Y:S01]  /*8b00*/  IMAD.MOV.U32 R5, RZ, RZ, R10 ;  /* 0x000000ffff057224 */ /* 0x000fe200078e000a */
[----:B------:R-:W-:Y:S01]  /*8b10*/  PRMT R11, R11, 0x5410, R11 ;  /* 0x000054100b0b7816 */ /* 0x000fe2000000000b */
[----:B------:R-:W-:Y:S01]  /*8b20*/  IMAD.MOV.U32 R73, RZ, RZ, R72 ;  /* 0x000000ffff497224 */ /* 0x000fe200078e0048 */
[----:B------:R-:W-:Y:S02]  /*8b30*/  PRMT R116, R115, 0x7632, R116 ;  /* 0x0000763273747816 */ /* 0x000fe40000000074 */
.L_x_2477:
[----:B------:R-:W-:Y:S05]  /*8b40*/  BSYNC B1 ;  /* 0x0000000000017941 */ /* 0x000fea0003800000 */
.L_x_2475:
        /* <DEDUP_REMOVED lines=11> */
.L_x_2479:
[----:B------:R-:W-:Y:S01]  /*8c00*/  IMAD.MOV.U32 R10, RZ, RZ, R5 ;  /* 0x000000ffff0a7224 */ /* 0x000fe200078e0005 */
[----:B------:R-:W-:Y:S01]  /*8c10*/  PRMT R12, R12, 0x7610, R11 ;  /* 0x000076100c0c7816 */ /* 0x000fe2000000000b */
[----:B------:R-:W-:Y:S01]  /*8c20*/  IMAD.MOV.U32 R72, RZ, RZ, R3 ;  /* 0x000000ffff487224 */ /* 0x000fe200078e0003 */
[----:B------:R-:W-:Y:S02]  /*8c30*/  PRMT R115, R115, 0x7610, R116 ;  /* 0x0000761073737816 */ /* 0x000fe40000000074 */
.L_x_2480:
[----:B------:R-:W-:Y:S05]  /*8c40*/  BSYNC B1 ;  /* 0x0000000000017941 */ /* 0x000fea0003800000 */
.L_x_2478:
        /* <DEDUP_REMOVED lines=11> */
.L_x_2482:
[----:B------:R-:W-:Y:S01]  /*8d00*/  IMAD.MOV.U32 R5, RZ, RZ, R10 ;  /* 0x000000ffff057224 */ /* 0x000fe200078e000a */
[----:B------:R-:W-:Y:S01]  /*8d10*/  PRMT R11, R11, 0x7610, R12 ;  /* 0x000076100b0b7816 */ /* 0x000fe2000000000c */
[----:B------:R-:W-:Y:S01]  /*8d20*/  IMAD.MOV.U32 R3, RZ, RZ, R2 ;  /* 0x000000ffff037224 */ /* 0x000fe200078e0002 */
[----:B------:R-:W-:Y:S02]  /*8d30*/  PRMT R116, R116, 0x5410, R114 ;  /* 0x0000541074747816 */ /* 0x000fe40000000072 */
.L_x_2483:
[----:B------:R-:W-:Y:S05]  /*8d40*/  BSYNC B1 ;  /* 0x0000000000017941 */ /* 0x000fea0003800000 */
.L_x_2481:
        /* <DEDUP_REMOVED lines=11> */
.L_x_2485:
[----:B------:R-:W-:Y:S01]  /*8e00*/  IMAD.MOV.U32 R10, RZ, RZ, R5 ;  /* 0x000000ffff0a7224 */ /* 0x000fe200078e0005 */
[----:B------:R-:W-:Y:S01]  /*8e10*/  PRMT R12, R12, 0x7610, R11 ;  /* 0x000076100c0c7816 */ /* 0x000fe2000000000b */
[----:B------:R-:W-:Y:S01]  /*8e20*/  IMAD.MOV.U32 R2, RZ, RZ, R21 ;  /* 0x000000ffff027224 */ /* 0x000fe200078e0015 */
[----:B------:R-:W-:Y:S02]  /*8e30*/  PRMT R114, R112, 0x7632, R114 ;  /* 0x0000763270727816 */ /* 0x000fe40000000072 */
.L_x_2486:
[----:B------:R-:W-:Y:S05]  /*8e40*/  BSYNC B1 ;  /* 0x0000000000017941 */ /* 0x000fea0003800000 */
.L_x_2484:
        /* <DEDUP_REMOVED lines=11> */
.L_x_2488:
[----:B------:R-:W-:Y:S01]  /*8f00*/  IMAD.MOV.U32 R5, RZ, RZ, R10 ;  /* 0x000000ffff057224 */ /* 0x000fe200078e000a */
[----:B------:R-:W-:Y:S01]  /*8f10*/  PRMT R11, R12, 0x7632, R11 ;  /* 0x000076320c0b7816 */ /* 0x000fe2000000000b */
[----:B------:R-:W-:Y:S01]  /*8f20*/  IMAD.MOV.U32 R21, RZ, RZ, R20 ;  /* 0x000000ffff157224 */ /* 0x000fe200078e0014 */
[----:B------:R-:W-:Y:S02]  /*8f30*/  PRMT R112, R112, 0x7610, R110 ;  /* 0x0000761070707816 */ /* 0x000fe4000000006e */
.L_x_2489:
[----:B------:R-:W-:Y:S05]  /*8f40*/  BSYNC B1 ;  /* 0x0000000000017941 */ /* 0x000fea0003800000 */
.L_x_2487:
        /* <DEDUP_REMOVED lines=11> */
.L_x_2491:
[----:B------:R-:W-:Y:S01]  /*9000*/  IMAD.MOV.U32 R10, RZ, RZ, R5 ;  /* 0x000000ffff0a7224 */ /* 0x000fe200078e0005 */
[----:B------:R-:W-:Y:S01]  /*9010*/  PRMT R11, R11, 0x5410, R11 ;  /* 0x000054100b0b7816 */ /* 0x000fe2000000000b */
[----:B------:R-:W-:Y:S01]  /*9020*/  IMAD.MOV.U32 R20, RZ, RZ, R23 ;  /* 0x000000ffff147224 */ /* 0x000fe200078e0017 */
[----:B------:R-:W-:Y:S02]  /*9030*/  PRMT R110, R110, 0x7610, R111 ;  /* 0x000076106e6e7816 */ /* 0x000fe4000000006f */
.L_x_2492:
[----:B------:R-:W-:Y:S05]  /*9040*/  BSYNC B1 ;  /* 0x0000000000017941 */ /* 0x000fea0003800000 */
.L_x_2490:
        /* <DEDUP_REMOVED lines=11> */
.L_x_2494:
[----:B------:R-:W-:Y:S01]  /*9100*/  IMAD.MOV.U32 R5, RZ, RZ, R10 ;  /* 0x000000ffff057224 */ /* 0x000fe200078e000a */
[----:B------:R-:W-:Y:S01]  /*9110*/  PRMT R11, R11, 0x7632, R11 ;  /* 0x000076320b0b7816 */ /* 0x000fe2000000000b */
[----:B------:R-:W-:Y:S01]  /*9120*/  IMAD.MOV.U32 R23, RZ, RZ, R22 ;  /* 0x000000ffff177224 */ /* 0x000fe200078e0016 */
[----:B------:R-:W-:Y:S02]  /*9130*/  PRMT R111, R111, 0x5410, R110 ;  /* 0x000054106f6f7816 */ /* 0x000fe4000000006e */
.L_x_2495:
[----:B------:R-:W-:Y:S05]  /*9140*/  BSYNC B1 ;  /* 0x0000000000017941 */ /* 0x000fea0003800000 */
.L_x_2493:
        /* <DEDUP_REMOVED lines=11> */
.L_x_2497:
[----:B------:R-:W-:Y:S01]  /*9200*/  IMAD.MOV.U32 R10, RZ, RZ, R5 ;  /* 0x000000ffff0a7224 */ /* 0x000fe200078e0005 */
[----:B------:R-:W-:Y:S01]  /*9210*/  PRMT R11, R11, 0x5410, R11 ;  /* 0x000054100b0b7816 */ /* 0x000fe2000000000b */
[----:B------:R-:W-:Y:S01]  /*9220*/  IMAD.MOV.U32 R22, RZ, RZ, R25 ;  /* 0x000000ffff167224 */ /* 0x000fe200078e0019 */
[----:B------:R-:W-:Y:S02]  /*9230*/  PRMT R110, R117, 0x7632, R110 ;  /* 0x00007632756e7816 */ /* 0x000fe4000000006e */
.L_x_2498:
[----:B------:R-:W-:Y:S05]  /*9240*/  BSYNC B1 ;  /* 0x0000000000017941 */ /* 0x000fea0003800000 */
.L_x_2496:
        /* <DEDUP_REMOVED lines=11> */
.L_x_2500:
[----:B------:R-:W-:Y:S01]  /*9300*/  IMAD.MOV.U32 R5, RZ, RZ, R10 ;  /* 0x000000ffff057224 */ /* 0x000fe200078e000a */
[----:B------:R-:W-:Y:S01]  /*9310*/  PRMT R11, R11, 0x7632, R11 ;  /* 0x000076320b0b7816 */ /* 0x000fe2000000000b */
[----:B------:R-:W-:Y:S01]  /*9320*/  IMAD.MOV.U32 R25, RZ, RZ, R24 ;  /* 0x000000ffff197224 */ /* 0x000fe200078e0018 */
[----:B------:R-:W-:Y:S02]  /*9330*/  PRMT R117, R117, 0x5410, R112 ;  /* 0x0000541075757816 */ /* 0x000fe40000000070 */
.L_x_2501:
[----:B------:R-:W-:Y:S05]  /*9340*/  BSYNC B1 ;  /* 0x0000000000017941 */ /* 0x000fea0003800000 */
.L_x_2499:
        /* <DEDUP_REMOVED lines=11> */
.L_x_2503:
[----:B------:R-:W-:Y:S01]  /*9400*/  IMAD.MOV.U32 R10, RZ, RZ, R5 ;  /* 0x000000ffff0a7224 */ /* 0x000fe200078e0005 */
[----:B------:R-:W-:Y:S01]  /*9410*/  PRMT R12, R11, 0x7610, R12 ;  /* 0x000076100b0c7816 */ /* 0x000fe2000000000c */
[----:B------:R-:W-:Y:S01]  /*9420*/  IMAD.MOV.U32 R24, RZ, RZ, R27 ;  /* 0x000000ffff187224 */ /* 0x000fe200078e001b */
[----:B------:R-:W-:Y:S02]  /*9430*/  PRMT R112, R113, 0x7610, R112 ;  /* 0x0000761071707816 */ /* 0x000fe40000000070 */
.L_x_2504:
[----:B------:R-:W-:Y:S05]  /*9440*/  BSYNC B1 ;  /* 0x0000000000017941 */ /* 0x000fea0003800000 */
.L_x_2502:
        /* <DEDUP_REMOVED lines=11> */
.L_x_2506:
[----:B------:R-:W-:Y:S01]  /*9500*/  IMAD.MOV.U32 R5, RZ, RZ, R10 ;  /* 0x000000ffff057224 */ /* 0x000fe200078e000a */
[----:B------:R-:W-:Y:S01]  /*9510*/  PRMT R11, R12, 0x7610, R11 ;  /* 0x000076100c0b7816 */ /* 0x000fe2000000000b */
[----:B------:R-:W-:Y:S01]  /*9520*/  IMAD.MOV.U32 R27, RZ, RZ, R26 ;  /* 0x000000ffff1b7224 */ /* 0x000fe200078e001a */
[----:B------:R-:W-:Y:S02]  /*9530*/  PRMT R113, R111, 0x7610, R113 ;  /* 0x000076106f717816 */ /* 0x000fe40000000071 */
.L_x_2507:
[----:B------:R-:W-:Y:S05]  /*9540*/  BSYNC B1 ;  /* 0x0000000000017941 */ /* 0x000fea0003800000 */
.L_x_2505:
        /* <DEDUP_REMOVED lines=11> */
.L_x_2509:
[----:B------:R-:W-:Y:S01]  /*9600*/  IMAD.MOV.U32 R10, RZ, RZ, R5 ;  /* 0x000000ffff0a7224 */ /* 0x000fe200078e0005 */
[----:B------:R-:W-:Y:S01]  /*9610*/  PRMT R12, R11, 0x7610, R12 ;  /* 0x000076100b0c7816 */ /* 0x000fe2000000000c */
[----:B------:R-:W-:Y:S01]  /*9620*/  IMAD.MOV.U32 R26, RZ, RZ, R29 ;  /* 0x000000ffff1a7224 */ /* 0x000fe200078e001d */
[----:B------:R-:W-:Y:S02]  /*9630*/  PRMT R111, R119, 0x7610, R111 ;  /* 0x00007610776f7816 */ /* 0x000fe4000000006f */
.L_x_2510:
[----:B------:R-:W-:Y:S05]  /*9640*/  BSYNC B1 ;  /* 0x0000000000017941 */ /* 0x000fea0003800000 */
.L_x_2508:
        /* <DEDUP_REMOVED lines=11> */
.L_x_2512:
[----:B------:R-:W-:Y:S01]  /*9700*/  IMAD.MOV.U32 R5, RZ, RZ, R10 ;  /* 0x000000ffff057224 */ /* 0x000fe200078e000a */
[----:B------:R-:W-:Y:S01]  /*9710*/  PRMT R11, R11, 0x5410, R12 ;  /* 0x000054100b0b7816 */ /* 0x000fe2000000000c */
[----:B------:R-:W-:Y:S01]  /*9720*/  IMAD.MOV.U32 R29, RZ, RZ, R28 ;  /* 0x000000ffff1d7224 */ /* 0x000fe200078e001c */
[----:B------:R-:W-:Y:S02]  /*9730*/  PRMT R119, R117, 0x7610, R119 ;  /* 0x0000761075777816 */ /* 0x000fe40000000077 */
.L_x_2513:
[----:B------:R-:W-:Y:S05]  /*9740*/  BSYNC B1 ;  /* 0x0000000000017941 */ /* 0x000fea0003800000 */
.L_x_2511:
        /* <DEDUP_REMOVED lines=11> */
.L_x_2515:
[----:B------:R-:W-:Y:S01]  /*9800*/  IMAD.MOV.U32 R10, RZ, RZ, R5 ;  /* 0x000000ffff0a7224 */ /* 0x000fe200078e0005 */
[----:B------:R-:W-:Y:S01]  /*9810*/  PRMT R11, R11, 0x7632, R11 ;  /* 0x000076320b0b7816 */ /* 0x000fe2000000000b */
[----:B------:R-:W-:Y:S01]  /*9820*/  IMAD.MOV.U32 R28, RZ, RZ, R31 ;  /* 0x000000ffff1c7224 */ /* 0x000fe200078e001f */
[----:B------:R-:W-:Y:S02]  /*9830*/  PRMT R117, R118, 0x7610, R117 ;  /* 0x0000761076757816 */ /* 0x000fe40000000075 */
.L_x_2516:
[----:B------:R-:W-:Y:S05]  /*9840*/  BSYNC B1 ;  /* 0x0000000000017941 */ /* 0x000fea0003800000 */
.L_x_2514:
        /* <DEDUP_REMOVED lines=11> */
.L_x_2518:
[----:B------:R-:W-:Y:S01]  /*9900*/  IMAD.MOV.U32 R5, RZ, RZ, R10 ;  /* 0x000000ffff057224 */ /* 0x000fe200078e000a */
[----:B------:R-:W-:Y:S01]  /*9910*/  PRMT R12, R11, 0x7610, R12 ;  /* 0x000076100b0c7816 */ /* 0x000fe2000000000c */
[----:B------:R-:W-:Y:S01]  /*9920*/  IMAD.MOV.U32 R31, RZ, RZ, R30 ;  /* 0x000000ffff1f7224 */ /* 0x000fe200078e001e */
[----:B------:R-:W-:Y:S02]  /*9930*/  PRMT R118, R113, 0x7632, R118 ;  /* 0x0000763271767816 */ /* 0x000fe40000000076 */
.L_x_2519:
[----:B------:R-:W-:Y:S05]  /*9940*/  BSYNC B1 ;  /* 0x0000000000017941 */ /* 0x000fea0003800000 */
.L_x_2517:
        /* <DEDUP_REMOVED lines=11> */
.L_x_2521:
[----:B------:R-:W-:Y:S01]  /*9a00*/  IMAD.MOV.U32 R10, RZ, RZ, R5 ;  /* 0x000000ffff0a7224 */ /* 0x000fe200078e0005 */
[----:B------:R-:W-:Y:S01]  /*9a10*/  PRMT R11, R12, 0x7610, R11 ;  /* 0x000076100c0b7816 */ /* 0x000fe2000000000b */
[----:B------:R-:W-:Y:S01]  /*9a20*/  IMAD.MOV.U32 R30, RZ, RZ, R33 ;  /* 0x000000ffff1e7224 */ /* 0x000fe200078e0021 */
[----:B------:R-:W-:Y:S02]  /*9a30*/  PRMT R113, R113, 0x5410, R121 ;  /* 0x0000541071717816 */ /* 0x000fe40000000079 */
.L_x_2522:
[----:B------:R-:W-:Y:S05]  /*9a40*/  BSYNC B1 ;  /* 0x0000000000017941 */ /* 0x000fea0003800000 */
.L_x_2520:
        /* <DEDUP_REMOVED lines=11> */
.L_x_2524:
[----:B------:R-:W-:Y:S01]  /*9b00*/  IMAD.MOV.U32 R5, RZ, RZ, R10 ;  /* 0x000000ffff057224 */ /* 0x000fe200078e000a */
[----:B------:R-:W-:Y:S01]  /*9b10*/  PRMT R11, R11, 0x5410, R11 ;  /* 0x000054100b0b7816 */ /* 0x000fe2000000000b */
[----:B------:R-:W-:Y:S01]  /*9b20*/  IMAD.MOV.U32 R33, RZ, RZ, R32 ;  /* 0x000000ffff217224 */ /* 0x000fe200078e0020 */
[----:B------:R-:W-:Y:S02]  /*9b30*/  PRMT R121, R119, 0x7632, R121 ;  /* 0x0000763277797816 */ /* 0x000fe40000000079 */
.L_x_2525:
[----:B------:R-:W-:Y:S05]  /*9b40*/  BSYNC B1 ;  /* 0x0000000000017941 */ /* 0x000fea0003800000 */
.L_x_2523:
        /* <DEDUP_REMOVED lines=11> */
.L_x_2527:
[----:B------:R-:W-:Y:S01]  /*9c00*/  IMAD.MOV.U32 R10, RZ, RZ, R5 ;  /* 0x000000ffff0a7224 */ /* 0x000fe200078e0005 */
[----:B------:R-:W-:Y:S01]  /*9c10*/  PRMT R12, R12, 0x7610, R11 ;  /* 0x000076100c0c7816 */ /* 0x000fe2000000000b */
[----:B------:R-:W-:Y:S01]  /*9c20*/  IMAD.MOV.U32 R32, RZ, RZ, R35 ;  /* 0x000000ffff207224 */ /* 0x000fe200078e0023 */
[----:B------:R-:W-:Y:S02]  /*9c30*/  PRMT R119, R119, 0x7610, R120 ;  /* 0x0000761077777816 */ /* 0x000fe40000000078 */
.L_x_2528:
[----:B------:R-:W-:Y:S05]  /*9c40*/  BSYNC B1 ;  /* 0x0000000000017941 */ /* 0x000fea0003800000 */
.L_x_2526:
        /* <DEDUP_REMOVED lines=11> */
.L_x_2530:
[----:B------:R-:W-:Y:S01]  /*9d00*/  IMAD.MOV.U32 R5, RZ, RZ, R10 ;  /* 0x000000ffff057224 */ /* 0x000fe200078e000a */
[----:B------:R-:W-:Y:S01]  /*9d10*/  PRMT R11, R12, 0x7632, R11 ;  /* 0x000076320c0b7816 */ /* 0x000fe2000000000b */
[----:B------:R-:W-:Y:S01]  /*9d20*/  IMAD.MOV.U32 R35, RZ, RZ, R34 ;  /* 0x000000ffff237224 */ /* 0x000fe200078e0022 */
[----:B------:R-:W-:Y:S02]  /*9d30*/  PRMT R120, R120, 0x7610, R118 ;  /* 0x0000761078787816 */ /* 0x000fe40000000076 */
.L_x_2531:
[----:B------:R-:W-:Y:S05]  /*9d40*/  BSYNC B1 ;  /* 0x0000000000017941 */ /* 0x000fea0003800000 */
.L_x_2529:
        /* <DEDUP_REMOVED lines=11> */
.L_x_2533:
[----:B------:R-:W-:Y:S01]  /*9e00*/  IMAD.MOV.U32 R10, RZ, RZ, R5 ;  /* 0x000000ffff0a7224 */ /* 0x000fe200078e0005 */
[----:B------:R-:W-:Y:S01]  /*9e10*/  PRMT R11, R11, 0x5410, R11 ;  /* 0x000054100b0b7816 */ /* 0x000fe2000000000b */
[----:B------:R-:W-:Y:S01]  /*9e20*/  IMAD.MOV.U32 R34, RZ, RZ, R37 ;  /* 0x000000ffff227224 */ /* 0x000fe200078e0025 */
[----:B------:R-:W-:Y:S02]  /*9e30*/  PRMT R118, R118, 0x7610, R103 ;  /* 0x0000761076767816 */ /* 0x000fe40000000067 */
.L_x_2534:
[----:B------:R-:W-:Y:S05]  /*9e40*/  BSYNC B1 ;  /* 0x0000000000017941 */ /* 0x000fea0003800000 */
.L_x_2532:
        /* <DEDUP_REMOVED lines=11> */
.L_x_2536:
[----:B------:R-:W-:Y:S01]  /*9f00*/  IMAD.MOV.U32 R5, RZ, RZ, R10 ;  /* 0x000000ffff057224 */ /* 0x000fe200078e000a */
[----:B------:R-:W-:Y:S01]  /*9f10*/  PRMT R11, R11, 0x7632, R11 ;  /* 0x000076320b0b7816 */ /* 0x000fe2000000000b */
[----:B------:R-:W-:Y:S01]  /*9f20*/  IMAD.MOV.U32 R37, RZ, RZ, R36 ;  /* 0x000000ffff257224 */ /* 0x000fe200078e0024 */
[----:B------:R-:W-:Y:S02]  /*9f30*/  PRMT R103, R103, 0x5410, R102 ;  /* 0x0000541067677816 */ /* 0x000fe40000000066 */
.L_x_2537:
[----:B------:R-:W-:Y:S05]  /*9f40*/  BSYNC B1 ;  /* 0x0000000000017941 */ /* 0x000fea0003800000 */
.L_x_2535:
        /* <DEDUP_REMOVED lines=11> */
.L_x_2539:
[----:B------:R-:W-:Y:S01]  /*a000*/  IMAD.MOV.U32 R10, RZ, RZ, R5 ;  /* 0x000000ffff0a7224 */ /* 0x000fe200078e0005 */
[----:B------:R-:W-:Y:S01]  /*a010*/  PRMT R11, R11, 0x5410, R11 ;  /* 0x000054100b0b7816 */ /* 0x000fe2000000000b */
[----:B------:R-:W-:Y:S01]  /*a020*/  IMAD.MOV.U32 R36, RZ, RZ, R39 ;  /* 0x000000ffff247224 */ /* 0x000fe200078e0027 */
[----:B------:R-:W-:Y:S02]  /*a030*/  PRMT R102, R121, 0x7632, R102 ;  /* 0x0000763279667816 */ /* 0x000fe40000000066 */
.L_x_2540:
[----:B------:R-:W-:Y:S05]  /*a040*/  BSYNC B1 ;  /* 0x0000000000017941 */ /* 0x000fea0003800000 */
.L_x_2538:
        /* <DEDUP_REMOVED lines=11> */
.L_x_2542:
[----:B------:R-:W-:Y:S01]  /*a100*/  IMAD.MOV.U32 R5, RZ, RZ, R10 ;  /* 0x000000ffff057224 */ /* 0x000fe200078e000a */
[----:B------:R-:W-:Y:S01]  /*a110*/  PRMT R11, R11, 0x7632, R11 ;  /* 0x000076320b0b7816 */ /* 0x000fe2000000000b */
[----:B------:R-:W-:Y:S01]  /*a120*/  IMAD.MOV.U32 R39, RZ, RZ, R38 ;  /* 0x000000ffff277224 */ /* 0x000fe200078e0026 */
[----:B------:R-:W-:Y:S02]  /*a130*/  PRMT R121, R121, 0x5410, R120 ;  /* 0x0000541079797816 */ /* 0x000fe40000000078 */
.L_x_2543:
[----:B------:R-:W-:Y:S05]  /*a140*/  BSYNC B1 ;  /* 0x0000000000017941 */ /* 0x000fea0003800000 */
.L_x_2541:
        /* <DEDUP_REMOVED lines=11> */
.L_x_2545:
[----:B------:R-:W-:Y:S01]  /*a200*/  IMAD.MOV.U32 R10, RZ, RZ, R5 ;  /* 0x000000ffff0a7224 */ /* 0x000fe200078e0005 */
[----:B------:R-:W-:Y:S01]  /*a210*/  PRMT R12, R11, 0x7610, R12 ;  /* 0x000076100b0c7816 */ /* 0x000fe2000000000c */
[----:B------:R-:W-:Y:S01]  /*a220*/  IMAD.MOV.U32 R38, RZ, RZ, R41 ;  /* 0x000000ffff267224 */ /* 0x000fe200078e0029 */
[----:B------:R-:W-:Y:S02]  /*a230*/  PRMT R120, R105, 0x7610, R120 ;  /* 0x0000761069787816 */ /* 0x000fe40000000078 */
.L_x_2546:
[----:B------:R-:W-:Y:S05]  /*a240*/  BSYNC B1 ;  /* 0x0000000000017941 */ /* 0x000fea0003800000 */
.L_x_2544:
        /* <DEDUP_REMOVED lines=11> */
.L_x_2548:
[----:B------:R-:W-:Y:S01]  /*a300*/  IMAD.MOV.U32 R5, RZ, RZ, R10 ;  /* 0x000000ffff057224 */ /* 0x000fe200078e000a */
[----:B------:R-:W-:Y:S01]  /*a310*/  PRMT R11, R11, 0x5410, R12 ;  /* 0x000054100b0b7816 */ /* 0x000fe2000000000c */
[----:B------:R-:W-:Y:S01]  /*a320*/  IMAD.MOV.U32 R41, RZ, RZ, R40 ;  /* 0x000000ffff297224 */ /* 0x000fe200078e0028 */
[----:B------:R-:W-:Y:S02]  /*a330*/  PRMT R105, R103, 0x7610, R105 ;  /* 0x0000761067697816 */ /* 0x000fe40000000069 */
.L_x_2549:
[----:B------:R-:W-:Y:S05]  /*a340*/  BSYNC B1 ;  /* 0x0000000000017941 */ /* 0x000fea0003800000 */
.L_x_2547:
        /* <DEDUP_REMOVED lines=11> */
.L_x_2551:
[----:B------:R-:W-:Y:S01]  /*a400*/  IMAD.MOV.U32 R10, RZ, RZ, R5 ;  /* 0x000000ffff0a7224 */ /* 0x000fe200078e0005 */
[----:B------:R-:W-:Y:S01]  /*a410*/  PRMT R12, R12, 0x7610, R11 ;  /* 0x000076100c0c7816 */ /* 0x000fe2000000000b */
[----:B------:R-:W-:Y:S01]  /*a420*/  IMAD.MOV.U32 R40, RZ, RZ, R43 ;  /* 0x000000ffff287224 */ /* 0x000fe200078e002b */
[----:B------:R-:W-:Y:S02]  /*a430*/  PRMT R103, R104, 0x7632, R103 ;  /* 0x0000763268677816 */ /* 0x000fe40000000067 */
.L_x_2552:
[----:B------:R-:W-:Y:S05]  /*a440*/  BSYNC B1 ;  /* 0x0000000000017941 */ /* 0x000fea0003800000 */
.L_x_2550:
        /* <DEDUP_REMOVED lines=11> */
.L_x_2554:
[----:B------:R-:W-:Y:S01]  /*a500*/  IMAD.MOV.U32 R5, RZ, RZ, R10 ;  /* 0x000000ffff057224 */ /* 0x000fe200078e000a */
[----:B------:R-:W-:Y:S01]  /*a510*/  PRMT R11, R12, 0x7632, R11 ;  /* 0x000076320c0b7816 */ /* 0x000fe2000000000b */
[----:B------:R-:W-:Y:S01]  /*a520*/  IMAD.MOV.U32 R43, RZ, RZ, R42 ;  /* 0x000000ffff2b7224 */ /* 0x000fe200078e002a */
[----:B------:R-:W-:Y:S02]  /*a530*/  PRMT R104, R104, 0x7610, R102 ;  /* 0x0000761068687816 */ /* 0x000fe40000000066 */
.L_x_2555:
[----:B------:R-:W-:Y:S05]  /*a540*/  BSYNC B1 ;  /* 0x0000000000017941 */ /* 0x000fea0003800000 */
.L_x_2553:
        /* <DEDUP_REMOVED lines=11> */
.L_x_2557:
[----:B------:R-:W-:Y:S01]  /*a600*/  IMAD.MOV.U32 R10, RZ, RZ, R5 ;  /* 0x000000ffff0a7224 */ /* 0x000fe200078e0005 */
[----:B------:R-:W-:Y:S01]  /*a610*/  PRMT R12, R11, 0x7610, R12 ;  /* 0x000076100b0c7816 */ /* 0x000fe2000000000c */
[----:B------:R-:W-:Y:S01]  /*a620*/  IMAD.MOV.U32 R42, RZ, RZ, R45 ;  /* 0x000000ffff2a7224 */ /* 0x000fe200078e002d */
[----:B------:R-:W-:Y:S02]  /*a630*/  PRMT R102, R102, 0x5410, R107 ;  /* 0x0000541066667816 */ /* 0x000fe4000000006b */
.L_x_2558:
[----:B------:R-:W-:Y:S05]  /*a640*/  BSYNC B1 ;  /* 0x0000000000017941 */ /* 0x000fea0003800000 */
.L_x_2556:
        /* <DEDUP_REMOVED lines=11> */
.L_x_2560:
[----:B------:R-:W-:Y:S01]  /*a700*/  IMAD.MOV.U32 R5, RZ, RZ, R10 ;  /* 0x000000ffff057224 */ /* 0x000fe200078e000a */
[----:B------:R-:W-:Y:S01]  /*a710*/  PRMT R11, R11, 0x5410, R12 ;  /* 0x000054100b0b7816 */ /* 0x000fe2000000000c */
[----:B------:R-:W-:Y:S01]  /*a720*/  IMAD.MOV.U32 R45, RZ, RZ, R44 ;  /* 0x000000ffff2d7224 */ /* 0x000fe200078e002c */
[----:B------:R-:W-:Y:S02]  /*a730*/  PRMT R107, R105, 0x7632, R107 ;  /* 0x00007632696b7816 */ /* 0x000fe4000000006b */
.L_x_2561:
[----:B------:R-:W-:Y:S05]  /*a740*/  BSYNC B1 ;  /* 0x0000000000017941 */ /* 0x000fea0003800000 */
.L_x_2559:
        /* <DEDUP_REMOVED lines=11> */
.L_x_2563:
[----:B------:R-:W-:Y:S01]  /*a800*/  IMAD.MOV.U32 R10, RZ, RZ, R5 ;  /* 0x000000ffff0a7224 */ /* 0x000fe200078e0005 */
[----:B------:R-:W-:Y:S01]  /*a810*/  PRMT R12, R12, 0x7610, R11 ;  /* 0x000076100c0c7816 */ /* 0x000fe2000000000b */
[----:B------:R-:W-:Y:S01]  /*a820*/  IMAD.MOV.U32 R44, RZ, RZ, R47 ;  /* 0x000000ffff2c7224 */ /* 0x000fe200078e002f */
[----:B------:R-:W-:Y:S02]  /*a830*/  PRMT R105, R105, 0x7610, R106 ;  /* 0x0000761069697816 */ /* 0x000fe4000000006a */
.L_x_2564:
[----:B------:R-:W-:Y:S05]  /*a840*/  BSYNC B1 ;  /* 0x0000000000017941 */ /* 0x000fea0003800000 */
.L_x_2562:
        /* <DEDUP_REMOVED lines=11> */
.L_x_2566:
[----:B------:R-:W-:Y:S01]  /*a900*/  IMAD.MOV.U32 R5, RZ, RZ, R10 ;  /* 0x000000ffff057224 */ /* 0x000fe200078e000a */
[----:B------:R-:W-:Y:S01]  /*a910*/  PRMT R11, R11, 0x7610, R12 ;  /* 0x000076100b0b7816 */ /* 0x000fe2000000000c */
[----:B------:R-:W-:Y:S01]  /*a920*/  IMAD.MOV.U32 R47, RZ, RZ, R46 ;  /* 0x000000ffff2f7224 */ /* 0x000fe200078e002e */
[----:B------:R-:W-:Y:S02]  /*a930*/  PRMT R106, R106, 0x5410, R104 ;  /* 0x000054106a6a7816 */ /* 0x000fe40000000068 */
.L_x_2567:
[----:B------:R-:W-:Y:S05]  /*a940*/  BSYNC B1 ;  /* 0x0000000000017941 */ /* 0x000fea0003800000 */
.L_x_2565:
        /* <DEDUP_REMOVED lines=11> */
.L_x_2569:
[----:B------:R-:W-:Y:S01]  /*aa00*/  IMAD.MOV.U32 R10, RZ, RZ, R5 ;  /* 0x000000ffff0a7224 */ /* 0x000fe200078e0005 */
[----:B------:R-:W-:Y:S01]  /*aa10*/  PRMT R11, R11, 0x7632, R11 ;  /* 0x000076320b0b7816 */ /* 0x000fe2000000000b */
[----:B------:R-:W-:Y:S01]  /*aa20*/  IMAD.MOV.U32 R46, RZ, RZ, R49 ;  /* 0x000000ffff2e7224 */ /* 0x000fe200078e0031 */
[----:B------:R-:W-:Y:S02]  /*aa30*/  PRMT R104, R108, 0x7610, R104 ;  /* 0x000076106c687816 */ /* 0x000fe40000000068 */
.L_x_2570:
[----:B------:R-:W-:Y:S05]  /*aa40*/  BSYNC B1 ;  /* 0x0000000000017941 */ /* 0x000fea0003800000 */
.L_x_2568:
        /* <DEDUP_REMOVED lines=11> */
.L_x_2572:
[----:B------:R-:W-:Y:S01]  /*ab00*/  IMAD.MOV.U32 R5, RZ, RZ, R10 ;  /* 0x000000ffff057224 */ /* 0x000fe200078e000a */
[----:B------:R-:W-:Y:S01]  /*ab10*/  PRMT R11, R11, 0x5410, R11 ;  /* 0x000054100b0b7816 */ /* 0x000fe2000000000b */
[----:B------:R-:W-:Y:S01]  /*ab20*/  IMAD.MOV.U32 R49, RZ, RZ, R48 ;  /* 0x000000ffff317224 */ /* 0x000fe200078e0030 */
[----:B------:R-:W-:Y:S02]  /*ab30*/  PRMT R108, R107, 0x7632, R108 ;  /* 0x000076326b6c7816 */ /* 0x000fe4000000006c */
.L_x_2573:
[----:B------:R-:W-:Y:S05]  /*ab40*/  BSYNC B1 ;  /* 0x0000000000017941 */ /* 0x000fea0003800000 */
.L_x_2571:
        /* <DEDUP_REMOVED lines=11> */
.L_x_2575:
[----:B------:R-:W-:Y:S01]  /*ac00*/  IMAD.MOV.U32 R10, RZ, RZ, R5 ;  /* 0x000000ffff0a7224 */ /* 0x000fe200078e0005 */
[----:B------:R-:W-:Y:S01]  /*ac10*/  PRMT R12, R12, 0x7610, R11 ;  /* 0x000076100c0c7816 */ /* 0x000fe2000000000b */
[----:B------:R-:W-:Y:S01]  /*ac20*/  IMAD.MOV.U32 R48, RZ, RZ, R51 ;  /* 0x000000ffff307224 */ /* 0x000fe200078e0033 */
[----:B------:R-:W-:Y:S02]  /*ac30*/  PRMT R107, R107, 0x7610, R108 ;  /* 0x000076106b6b7816 */ /* 0x000fe4000000006c */
.L_x_2576:
[----:B------:R-:W-:Y:S05]  /*ac40*/  BSYNC B1 ;  /* 0x0000000000017941 */ /* 0x000fea0003800000 */
.L_x_2574:
        /* <DEDUP_REMOVED lines=11> */
.L_x_2578:
[----:B------:R-:W-:Y:S01]  /*ad00*/  IMAD.MOV.U32 R5, RZ, RZ, R10 ;  /* 0x000000ffff057224 */ /* 0x000fe200078e000a */
[----:B------:R-:W-:Y:S01]  /*ad10*/  PRMT R11, R11, 0x7610, R12 ;  /* 0x000076100b0b7816 */ /* 0x000fe2000000000c */
[----:B------:R-:W-:Y:S01]  /*ad20*/  IMAD.MOV.U32 R51, RZ, RZ, R50 ;  /* 0x000000ffff337224 */ /* 0x000fe200078e0032 */
[----:B------:R-:W-:Y:S02]  /*ad30*/  PRMT R108, R108, 0x5410, R106 ;  /* 0x000054106c6c7816 */ /* 0x000fe4000000006a */
.L_x_2579:
[----:B------:R-:W-:Y:S05]  /*ad40*/  BSYNC B1 ;  /* 0x0000000000017941 */ /* 0x000fea0003800000 */
.L_x_2577:
        /* <DEDUP_REMOVED lines=11> */
.L_x_2581:
[----:B------:R-:W-:Y:S01]  /*ae00*/  IMAD.MOV.U32 R10, RZ, RZ, R5 ;  /* 0x000000ffff0a7224 */ /* 0x000fe200078e0005 */
[----:B------:R-:W-:Y:S01]  /*ae10*/  PRMT R12, R12, 0x7610, R11 ;  /* 0x000076100c0c7816 */ /* 0x000fe2000000000b */
[----:B------:R-:W-:Y:S01]  /*ae20*/  IMAD.MOV.U32 R50, RZ, RZ, R53 ;  /* 0x000000ffff327224 */ /* 0x000fe200078e0035 */
[----:B------:R-:W-:Y:S02]  /*ae30*/  PRMT R106, R122, 0x7632, R106 ;  /* 0x000076327a6a7816 */ /* 0x000fe4000000006a */
.L_x_2582:
[----:B------:R-:W-:Y:S05]  /*ae40*/  BSYNC B1 ;  /* 0x0000000000017941 */ /* 0x000fea0003800000 */
.L_x_2580:
        /* <DEDUP_REMOVED lines=11> */
.L_x_2584:
[----:B------:R-:W-:Y:S01]  /*af00*/  IMAD.MOV.U32 R5, RZ, RZ, R10 ;  /* 0x000000ffff057224 */ /* 0x000fe200078e000a */
[----:B------:R-:W-:Y:S01]  /*af10*/  PRMT R11, R12, 0x7632, R11 ;  /* 0x000076320c0b7816 */ /* 0x000fe2000000000b */
[----:B------:R-:W-:Y:S01]  /*af20*/  IMAD.MOV.U32 R53, RZ, RZ, R52 ;  /* 0x000000ffff357224 */ /* 0x000fe200078e0034 */
[----:B------:R-:W-:Y:S02]  /*af30*/  PRMT R122, R122, 0x7610, R100 ;  /* 0x000076107a7a7816 */ /* 0x000fe40000000064 */
.L_x_2585:
[----:B------:R-:W-:Y:S05]  /*af40*/  BSYNC B1 ;  /* 0x0000000000017941 */ /* 0x000fea0003800000 */
.L_x_2583:
        /* <DEDUP_REMOVED lines=11> */
.L_x_2587:
[----:B------:R-:W-:Y:S01]  /*b000*/  IMAD.MOV.U32 R10, RZ, RZ, R5 ;  /* 0x000000ffff0a7224 */ /* 0x000fe200078e0005 */
[----:B------:R-:W-:Y:S01]  /*b010*/  PRMT R11, R11, 0x5410, R11 ;  /* 0x000054100b0b7816 */ /* 0x000fe2000000000b */
[----:B------:R-:W-:Y:S01]  /*b020*/  IMAD.MOV.U32 R52, RZ, RZ, R55 ;  /* 0x000000ffff347224 */ /* 0x000fe200078e0037 */
[----:B------:R-:W-:Y:S02]  /*b030*/  PRMT R100, R100, 0x7610, R109 ;  /* 0x0000761064647816 */ /* 0x000fe4000000006d */
.L_x_2588:
[----:B------:R-:W-:Y:S05]  /*b040*/  BSYNC B1 ;  /* 0x0000000000017941 */ /* 0x000fea0003800000 */
.L_x_2586:
        /* <DEDUP_REMOVED lines=11> */
.L_x_2590:
[----:B------:R-:W-:Y:S01]  /*b100*/  IMAD.MOV.U32 R5, RZ, RZ, R10 ;  /* 0x000000ffff057224 */ /* 0x000fe200078e000a */
[----:B------:R-:W-:Y:S01]  /*b110*/  PRMT R11, R11, 0x7632, R11 ;  /* 0x000076320b0b7816 */ /* 0x000fe2000000000b */
[----:B------:R-:W-:Y:S01]  /*b120*/  IMAD.MOV.U32 R55, RZ, RZ, R54 ;  /* 0x000000ffff377224 */ /* 0x000fe200078e0036 */
[----:B------:R-:W-:Y:S02]  /*b130*/  PRMT R109, R109, 0x5410, R100 ;  /* 0x000054106d6d7816 */ /* 0x000fe40000000064 */
.L_x_2591:
[----:B------:R-:W-:Y:S05]  /*b140*/  BSYNC B1 ;  /* 0x0000000000017941 */ /* 0x000fea0003800000 */
.L_x_2589:
        /* <DEDUP_REMOVED lines=11> */
.L_x_2593:
[----:B------:R-:W-:Y:S01]  /*b200*/  IMAD.MOV.U32 R10, RZ, RZ, R5 ;  /* 0x000000ffff0a7224 */ /* 0x000fe200078e0005 */
[----:B------:R-:W-:Y:S01]  /*b210*/  PRMT R11, R11, 0x5410, R11 ;  /* 0x000054100b0b7816 */ /* 0x000fe2000000000b */
[----:B------:R-:W-:Y:S01]  /*b220*/  IMAD.MOV.U32 R54, RZ, RZ, R57 ;  /* 0x000000ffff367224 */ /* 0x000fe200078e0039 */
[----:B------:R-:W-:Y:S02]  /*b230*/  PRMT R100, R95, 0x7632, R100 ;  /* 0x000076325f647816 */ /* 0x000fe40000000064 */
.L_x_2594:
[----:B------:R-:W-:Y:S05]  /*b240*/  BSYNC B1 ;  /* 0x0000000000017941 */ /* 0x000fea0003800000 */
.L_x_2592:
        /* <DEDUP_REMOVED lines=11> */
.L_x_2596:
[----:B------:R-:W-:Y:S01]  /*b300*/  IMAD.MOV.U32 R5, RZ, RZ, R10 ;  /* 0x000000ffff057224 */ /* 0x000fe200078e000a */
[----:B------:R-:W-:Y:S01]  /*b310*/  PRMT R11, R11, 0x7632, R11 ;  /* 0x000076320b0b7816 */ /* 0x000fe2000000000b */
[----:B------:R-:W-:Y:S01]  /*b320*/  IMAD.MOV.U32 R57, RZ, RZ, R56 ;  /* 0x000000ffff397224 */ /* 0x000fe200078e0038 */
[----:B------:R-:W-:Y:S02]  /*b330*/  PRMT R95, R95, 0x7610, R94 ;  /* 0x000076105f5f7816 */ /* 0x000fe4000000005e */
.L_x_2597:
[----:B------:R-:W-:Y:S05]  /*b340*/  BSYNC B1 ;  /* 0x0000000000017941 */ /* 0x000fea0003800000 */
.L_x_2595:
        /* <DEDUP_REMOVED lines=11> */
.L_x_2599:
[----:B------:R-:W-:Y:S01]  /*b400*/  IMAD.MOV.U32 R10, RZ, RZ, R5 ;  /* 0x000000ffff0a7224 */ /* 0x000fe200078e0005 */
[----:B------:R-:W-:Y:S01]  /*b410*/  PRMT R11, R11, 0x5410, R11 ;  /* 0x000054100b0b7816 */ /* 0x000fe2000000000b */
[----:B------:R-:W-:Y:S01]  /*b420*/  IMAD.MOV.U32 R56, RZ, RZ, R59 ;  /* 0x000000ffff387224 */ /* 0x000fe200078e003b */
[----:B------:R-:W-:Y:S02]  /*b430*/  PRMT R94, R94, 0x7610, R123 ;  /* 0x000076105e5e7816 */ /* 0x000fe4000000007b */
.L_x_2600:
[----:B------:R-:W-:Y:S05]  /*b440*/  BSYNC B1 ;  /* 0x0000000000017941 */ /* 0x000fea0003800000 */
.L_x_2598:
        /* <DEDUP_REMOVED lines=11> */
.L_x_2602:
[----:B------:R-:W-:Y:S01]  /*b500*/  IMAD.MOV.U32 R5, RZ, RZ, R10 ;  /* 0x000000ffff057224 */ /* 0x000fe200078e000a */
[----:B------:R-:W-:Y:S01]  /*b510*/  PRMT R12, R12, 0x7610, R11 ;  /* 0x000076100c0c7816 */ /* 0x000fe2000000000b */
[----:B------:R-:W-:Y:S01]  /*b520*/  IMAD.MOV.U32 R59, RZ, RZ, R58 ;  /* 0x000000ffff3b7224 */ /* 0x000fe200078e003a */
[----:B------:R-:W-:Y:S02]  /*b530*/  PRMT R123, R123, 0x5410, R94 ;  /* 0x000054107b7b7816 */ /* 0x000fe4000000005e */
.L_x_2603:
[----:B------:R-:W-:Y:S05]  /*b540*/  BSYNC B1 ;  /* 0x0000000000017941 */ /* 0x000fea0003800000 */
.L_x_2601:
        /* <DEDUP_REMOVED lines=11> */
.L_x_2605:
[----:B------:R-:W-:Y:S01]  /*b600*/  IMAD.MOV.U32 R10, RZ, RZ, R5 ;  /* 0x000000ffff0a7224 */ /* 0x000fe200078e0005 */
[----:B------:R-:W-:Y:S01]  /*b610*/  PRMT R11, R11, 0x7610, R12 ;  /* 0x000076100b0b7816 */ /* 0x000fe2000000000c */
[----:B------:R-:W-:Y:S01]  /*b620*/  IMAD.MOV.U32 R58, RZ, RZ, R61 ;  /* 0x000000ffff3a7224 */ /* 0x000fe200078e003d */
[----:B------:R-:W-:Y:S02]  /*b630*/  PRMT R94, R96, 0x7632, R94 ;  /* 0x00007632605e7816 */ /* 0x000fe4000000005e */
.L_x_2606:
[----:B------:R-:W-:Y:S05]  /*b640*/  BSYNC B1 ;  /* 0x0000000000017941 */ /* 0x000fea0003800000 */
.L_x_2604:
        /* <DEDUP_REMOVED lines=11> */
.L_x_2608:
[----:B------:R-:W-:Y:S01]  /*b700*/  IMAD.MOV.U32 R5, RZ, RZ, R10 ;  /* 0x000000ffff057224 */ /* 0x000fe200078e000a */
[----:B------:R-:W-:Y:S01]  /*b710*/  PRMT R11, R11, 0x7632, R11 ;  /* 0x000076320b0b7816 */ /* 0x000fe2000000000b */
[----:B------:R-:W-:Y:S01]  /*b720*/  IMAD.MOV.U32 R61, RZ, RZ, R60 ;  /* 0x000000ffff3d7224 */ /* 0x000fe200078e003c */
[----:B------:R-:W-:Y:S02]  /*b730*/  PRMT R96, R96, 0x5410, R96 ;  /* 0x0000541060607816 */ /* 0x000fe40000000060 */
.L_x_2609:
[----:B------:R-:W-:Y:S05]  /*b740*/  BSYNC B1 ;  /* 0x0000000000017941 */ /* 0x000fea0003800000 */
.L_x_2607:
        /* <DEDUP_REMOVED lines=11> */
.L_x_2611:
[----:B------:R-:W-:Y:S01]  /*b800*/  IMAD.MOV.U32 R10, RZ, RZ, R5 ;  /* 0x000000ffff0a7224 */ /* 0x000fe200078e0005 */
[----:B------:R-:W-:Y:S01]  /*b810*/  PRMT R12, R11, 0x7610, R12 ;  /* 0x000076100b0c7816 */ /* 0x000fe2000000000c */
[----:B------:R-:W-:Y:S01]  /*b820*/  IMAD.MOV.U32 R60, RZ, RZ, R63 ;  /* 0x000000ffff3c7224 */ /* 0x000fe200078e003f */
[----:B------:R-:W-:Y:S02]  /*b830*/  PRMT R96, R101, 0x7610, R96 ;  /* 0x0000761065607816 */ /* 0x000fe40000000060 */
.L_x_2612:
[----:B------:R-:W-:Y:S05]  /*b840*/  BSYNC B1 ;  /* 0x0000000000017941 */ /* 0x000fea0003800000 */
.L_x_2610:
        /* <DEDUP_REMOVED lines=11> */
.L_x_2614:
[----:B------:R-:W-:Y:S01]  /*b900*/  IMAD.MOV.U32 R5, RZ, RZ, R10 ;  /* 0x000000ffff057224 */ /* 0x000fe200078e000a */
[----:B------:R-:W-:Y:S01]  /*b910*/  PRMT R11, R12, 0x7610, R11 ;  /* 0x000076100c0b7816 */ /* 0x000fe2000000000b */
[----:B------:R-:W-:Y:S01]  /*b920*/  IMAD.MOV.U32 R63, RZ, RZ, R62 ;  /* 0x000000ffff3f7224 */ /* 0x000fe200078e003e */
[----:B------:R-:W-:Y:S02]  /*b930*/  PRMT R101, R95, 0x7610, R101 ;  /* 0x000076105f657816 */ /* 0x000fe40000000065 */
.L_x_2615:
[----:B------:R-:W-:Y:S05]  /*b940*/  BSYNC B1 ;  /* 0x0000000000017941 */ /* 0x000fea0003800000 */
.L_x_2613:
        /* <DEDUP_REMOVED lines=11> */
.L_x_2617:
[----:B------:R-:W-:Y:S01]  /*ba00*/  IMAD.MOV.U32 R10, RZ, RZ, R5 ;  /* 0x000000ffff0a7224 */ /* 0x000fe200078e0005 */
[----:B------:R-:W-:Y:S01]  /*ba10*/  PRMT R12, R11, 0x7610, R12 ;  /* 0x000076100b0c7816 */ /* 0x000fe2000000000c */
[----:B------:R-:W-:Y:S01]  /*ba20*/  IMAD.MOV.U32 R62, RZ, RZ, R65 ;  /* 0x000000ffff3e7224 */ /* 0x000fe200078e0041 */
[----:B------:R-:W-:Y:S02]  /*ba30*/  PRMT R95, R99, 0x7610, R95 ;  /* 0x00007610635f7816 */ /* 0x000fe4000000005f */
.L_x_2618:
[----:B------:R-:W-:Y:S05]  /*ba40*/  BSYNC B1 ;  /* 0x0000000000017941 */ /* 0x000fea0003800000 */
.L_x_2616:
        /* <DEDUP_REMOVED lines=11> */
.L_x_2620:
[----:B------:R-:W-:Y:S01]  /*bb00*/  IMAD.MOV.U32 R5, RZ, RZ, R10 ;  /* 0x000000ffff057224 */ /* 0x000fe200078e000a */
[----:B------:R-:W-:Y:S01]  /*bb10*/  PRMT R11, R11, 0x5410, R12 ;  /* 0x000054100b0b7816 */ /* 0x000fe2000000000c */
[----:B------:R-:W-:Y:S01]  /*bb20*/  IMAD.MOV.U32 R65, RZ, RZ, R64 ;  /* 0x000000ffff417224 */ /* 0x000fe200078e0040 */
[----:B------:R-:W-:Y:S02]  /*bb30*/  PRMT R99, R97, 0x7610, R99 ;  /* 0x0000761061637816 */ /* 0x000fe40000000063 */
.L_x_2621:
[----:B------:R-:W-:Y:S05]  /*bb40*/  BSYNC B1 ;  /* 0x0000000000017941 */ /* 0x000fea0003800000 */
.L_x_2619:
        /* <DEDUP_REMOVED lines=11> */
.L_x_2623:
[----:B------:R-:W-:Y:S01]  /*bc00*/  IMAD.MOV.U32 R10, RZ, RZ, R5 ;  /* 0x000000ffff0a7224 */ /* 0x000fe200078e0005 */
[----:B------:R-:W-:Y:S01]  /*bc10*/  PRMT R11, R11, 0x7632, R11 ;  /* 0x000076320b0b7816 */ /* 0x000fe2000000000b */
[----:B------:R-:W-:Y:S01]  /*bc20*/  IMAD.MOV.U32 R64, RZ, RZ, R67 ;  /* 0x000000ffff407224 */ /* 0x000fe200078e0043 */
[----:B------:R-:W-:Y:S02]  /*bc30*/  PRMT R97, R98, 0x7610, R97 ;  /* 0x0000761062617816 */ /* 0x000fe40000000061 */
.L_x_2624:
[----:B------:R-:W-:Y:S05]  /*bc40*/  BSYNC B1 ;  /* 0x0000000000017941 */ /* 0x000fea0003800000 */
.L_x_2622:
        /* <DEDUP_REMOVED lines=11> */
.L_x_2626:
[----:B------:R-:W-:Y:S01]  /*bd00*/  PRMT R11, R11, 0x5410, R11 ;  /* 0x000054100b0b7816 */ /* 0x000fe2000000000b */
[----:B------:R-:W-:Y:S01]  /*bd10*/  IMAD.MOV.U32 R67, RZ, RZ, R66 ;  /* 0x000000ffff437224 */ /* 0x000fe200078e0042 */
[C---:B------:R-:W-:Y:S01]  /*bd20*/  PRMT R98, R97.reuse, 0x7632, R98 ;  /* 0x0000763261627816 */ /* 0x040fe20000000062 */
[--C-:B------:R-:W-:Y:S01]  /*bd30*/  IMAD.MOV.U32 R5, RZ, RZ, R10.reuse ;  /* 0x000000ffff057224 */ /* 0x100fe200078e000a */
[----:B------:R-:W-:Y:S01]  /*bd40*/  PRMT R97, R97, 0x5410, R11 ;  /* 0x0000541061617816 */ /* 0x000fe2000000000b */
[----:B------:R-:W-:Y:S02]  /*bd50*/  IMAD.MOV.U32 R66, RZ, RZ, R10 ;  /* 0x000000ffff427224 */ /* 0x000fe400078e000a */
.L_x_2627:
[----:B------:R-:W-:Y:S05]  /*bd60*/  BSYNC B1 ;  /* 0x0000000000017941 */ /* 0x000fea0003800000 */
.L_x_2625:
[----:B------:R-:W-:Y:S02]  /*bd70*/  IADD3 R8, R8, 0x4, RZ ;  /* 0x0000000408087810 */ /* 0x000fe40007ffe0ff */
[----:B------:R-:W-:Y:S01]  /*bd80*/  IADD3 R4, R4, 0x2, RZ ;  /* 0x0000000204047810 */ /* 0x000fe20007ffe0ff */
[----:B------:R-:W-:Y:S01]  /*bd90*/  @!P1 CALL.REL.NOINC `(.L_x_2628) ;  /* 0x0000001000009944 */ /* 0x000fe20003c00000 */
[----:B------:R-:W-:Y:S05]  /*bda0*/  BRA `(.L_x_2629) ;  /* 0xffffc01000007947 */ /* 0x000fea000383ffff */
.L_x_2628:
[----:B------:R-:W-:Y:S01]  /*bdb0*/  FADD.FTZ R86, R7, R86 ;  /* 0x0000005607567221 */ /* 0x000fe20000010000 */
[----:B------:R-:W-:Y:S01]  /*bdc0*/  PRMT R97, R97, 0x7610, R11 ;  /* 0x0000761061617816 */ /* 0x000fe2000000000b */
[----:B------:R-:W-:-:S02]  /*bdd0*/  IMAD.MOV.U32 R87, RZ, RZ, R6 ;  /* 0x000000ffff577224 */ /* 0x000fc400078e0006 */
[----:B------:R-:W-:Y:S02]  /*bde0*/  IMAD.MOV.U32 R66, RZ, RZ, R5 ;  /* 0x000000ffff427224 */ /* 0x000fe400078e0005 */
.L_x_2438:
[----:B------:R-:W-:Y:S05]  /*bdf0*/  BSYNC B0 ;  /* 0x0000000000007941 */ /* 0x000fea0003800000 */
.L_x_2437:
        /* <DEDUP_REMOVED lines=194> */
.L_x_2822:
        /* <DEDUP_REMOVED lines=20> */
.L_x_2633:
[----:B------:R-:W-:Y:S01]  /*cb60*/  IMAD.MOV.U32 R5, RZ, RZ, R85 ;  /* 0x000000ffff057224 */ /* 0x000fe200078e0055 */
[----:B------:R-:W-:Y:S01]  /*cb70*/  PRMT R11, R11, 0x7610, R91 ;  /* 0x000076100b0b7816 */ /* 0x000fe2000000005b */
[----:B------:R-:W-:Y:S01]  /*cb80*/  IMAD.MOV.U32 R85, RZ, RZ, R84 ;  /* 0x000000ffff557224 */ /* 0x000fe200078e0054 */
[----:B------:R-:W-:Y:S02]  /*cb90*/  PRMT R91, R91, 0x5410, R92 ;  /* 0x000054105b5b7816 */ /* 0x000fe4000000005c */
.L_x_2634:
[----:B------:R-:W-:Y:S05]  /*cba0*/  BSYNC B1 ;  /* 0x0000000000017941 */ /* 0x000fea0003800000 */
.L_x_2632:
        /* <DEDUP_REMOVED lines=11> */
.L_x_2636:
[----:B------:R-:W-:Y:S01]  /*cc60*/  IMAD.MOV.U32 R10, RZ, RZ, R5 ;  /* 0x000000ffff0a7224 */ /* 0x000fe200078e0005 */
[----:B------:R-:W-:Y:S01]  /*cc70*/  PRMT R11, R11, 0x7632, R11 ;  /* 0x000076320b0b7816 */ /* 0x000fe2000000000b */
[----:B------:R-:W-:Y:S01]  /*cc80*/  IMAD.MOV.U32 R84, RZ, RZ, R83 ;  /* 0x000000ffff547224 */ /* 0x000fe200078e0053 */
[----:B------:R-:W-:Y:S02]  /*cc90*/  PRMT R92, R92, 0x7632, R92 ;  /* 0x000076325c5c7816 */ /* 0x000fe4000000005c */
.L_x_2637:
[----:B------:R-:W-:Y:S05]  /*cca0*/  BSYNC B1 ;  /* 0x0000000000017941 */ /* 0x000fea0003800000 */
.L_x_2635:
        /* <DEDUP_REMOVED lines=11> */
.L_x_2639:
[----:B------:R-:W-:Y:S01]  /*cd60*/  IMAD.MOV.U32 R5, RZ, RZ, R10 ;  /* 0x000000ffff057224 */ /* 0x000fe200078e000a */
[----:B------:R-:W-:Y:S01]  /*cd70*/  PRMT R11, R11, 0x5410, R11 ;  /* 0x000054100b0b7816 */ /* 0x000fe2000000000b */
[----:B------:R-:W-:Y:S01]  /*cd80*/  IMAD.MOV.U32 R83, RZ, RZ, R82 ;  /* 0x000000ffff537224 */ /* 0x000fe200078e0052 */
[----:B------:R-:W-:Y:S02]  /*cd90*/  PRMT R92, R92, 0x5410, R93 ;  /* 0x000054105c5c7816 */ /* 0x000fe4000000005d */
.L_x_2640:
[----:B------:R-:W-:Y:S05]  /*cda0*/  BSYNC B1 ;  /* 0x0000000000017941 */ /* 0x000fea0003800000 */
.L_x_2638:
        /* <DEDUP_REMOVED lines=11> */
.L_x_2642:
[----:B------:R-:W-:Y:S01]  /*ce60*/  IMAD.MOV.U32 R10, RZ, RZ, R5 ;  /* 0x000000ffff0a7224 */ /* 0x000fe200078e0005 */
[----:B------:R-:W-:Y:S01]  /*ce70*/  PRMT R12, R12, 0x7610, R11 ;  /* 0x000076100c0c7816 */ /* 0x000fe2000000000b */
[----:B------:R-:W-:Y:S01]  /*ce80*/  IMAD.MOV.U32 R82, RZ, RZ, R81 ;  /* 0x000000ffff527224 */ /* 0x000fe200078e0051 */
[----:B------:R-:W-:Y:S02]  /*ce90*/  PRMT R93, R0, 0x7632, R93 ;  /* 0x00007632005d7816 */ /* 0x000fe4000000005d */
.L_x_2643:
[----:B------:R-:W-:Y:S05]  /*cea0*/  BSYNC B1 ;  /* 0x0000000000017941 */ /* 0x000fea0003800000 */
.L_x_2641:
        /* <DEDUP_REMOVED lines=11> */
.L_x_2645:
[----:B------:R-:W-:Y:S01]  /*cf60*/  IMAD.MOV.U32 R5, RZ, RZ, R10 ;  /* 0x000000ffff057224 */ /* 0x000fe200078e000a */
[----:B------:R-:W-:Y:S01]  /*cf70*/  PRMT R11, R11, 0x7610, R12 ;  /* 0x000076100b0b7816 */ /* 0x000fe2000000000c */
[----:B------:R-:W-:Y:S01]  /*cf80*/  IMAD.MOV.U32 R81, RZ, RZ, R80 ;  /* 0x000000ffff517224 */ /* 0x000fe200078e0050 */
[----:B------:R-:W-:Y:S02]  /*cf90*/  PRMT R0, R0, 0x5410, R90 ;  /* 0x0000541000007816 */ /* 0x000fe4000000005a */
.L_x_2646:
[----:B------:R-:W-:Y:S05]  /*cfa0*/  BSYNC B1 ;  /* 0x0000000000017941 */ /* 0x000fea0003800000 */
.L_x_2644:
        /* <DEDUP_REMOVED lines=11> */
.L_x_2648:
[----:B------:R-:W-:Y:S01]  /*d060*/  IMAD.MOV.U32 R10, RZ, RZ, R5 ;  /* 0x000000ffff0a7224 */ /* 0x000fe200078e0005 */
[----:B------:R-:W-:Y:S01]  /*d070*/  PRMT R11, R11, 0x7632, R11 ;  /* 0x000076320b0b7816 */ /* 0x000fe2000000000b */
[----:B------:R-:W-:Y:S01]  /*d080*/  IMAD.MOV.U32 R80, RZ, RZ, R79 ;  /* 0x000000ffff507224 */ /* 0x000fe200078e004f */
[----:B------:R-:W-:Y:S02]  /*d090*/  PRMT R90, R90, 0x7632, R90 ;  /* 0x000076325a5a7816 */ /* 0x000fe4000000005a */
.L_x_2649:
[----:B------:R-:W-:Y:S05]  /*d0a0*/  BSYNC B1 ;  /* 0x0000000000017941 */ /* 0x000fea0003800000 */
.L_x_2647:
        /* <DEDUP_REMOVED lines=11> */
.L_x_2651:
[----:B------:R-:W-:Y:S01]  /*d160*/  IMAD.MOV.U32 R5, RZ, RZ, R10 ;  /* 0x000000ffff057224 */ /* 0x000fe200078e000a */
[----:B------:R-:W-:Y:S01]  /*d170*/  PRMT R12, R11, 0x7610, R12 ;  /* 0x000076100b0c7816 */ /* 0x000fe2000000000c */
[----:B------:R-:W-:Y:S01]  /*d180*/  IMAD.MOV.U32 R79, RZ, RZ, R78 ;  /* 0x000000ffff4f7224 */ /* 0x000fe200078e004e */
[----:B------:R-:W-:Y:S02]  /*d190*/  PRMT R90, R90, 0x5410, R91 ;  /* 0x000054105a5a7816 */ /* 0x000fe4000000005b */
.L_x_2652:
[----:B------:R-:W-:Y:S05]  /*d1a0*/  BSYNC B1 ;  /* 0x0000000000017941 */ /* 0x000fea0003800000 */
.L_x_2650:
        /* <DEDUP_REMOVED lines=11> */
.L_x_2654:
[----:B------:R-:W-:Y:S01]  /*d260*/  IMAD.MOV.U32 R10, RZ, RZ, R5 ;  /* 0x000000ffff0a7224 */ /* 0x000fe200078e0005 */
[----:B------:R-:W-:Y:S01]  /*d270*/  PRMT R11, R12, 0x7610, R11 ;  /* 0x000076100c0b7816 */ /* 0x000fe2000000000b */
[----:B------:R-:W-:Y:S01]  /*d280*/  IMAD.MOV.U32 R78, RZ, RZ, R77 ;  /* 0x000000ffff4e7224 */ /* 0x000fe200078e004d */
[----:B------:R-:W-:Y:S02]  /*d290*/  PRMT R91, R115, 0x7610, R91 ;  /* 0x00007610735b7816 */ /* 0x000fe4000000005b */
.L_x_2655:
[----:B------:R-:W-:Y:S05]  /*d2a0*/  BSYNC B1 ;  /* 0x0000000000017941 */ /* 0x000fea0003800000 */
.L_x_2653:
        /* <DEDUP_REMOVED lines=11> */
.L_x_2657:
[----:B------:R-:W-:Y:S01]  /*d360*/  IMAD.MOV.U32 R5, RZ, RZ, R10 ;  /* 0x000000ffff057224 */ /* 0x000fe200078e000a */
[----:B------:R-:W-:Y:S01]  /*d370*/  PRMT R11, R11, 0x5410, R11 ;  /* 0x000054100b0b7816 */ /* 0x000fe2000000000b */
[----:B------:R-:W-:Y:S01]  /*d380*/  IMAD.MOV.U32 R77, RZ, RZ, R76 ;  /* 0x000000ffff4d7224 */ /* 0x000fe200078e004c */
[----:B------:R-:W-:Y:S02]  /*d390*/  PRMT R115, R93, 0x7632, R115 ;  /* 0x000076325d737816 */ /* 0x000fe40000000073 */
.L_x_2658:
[----:B------:R-:W-:Y:S05]  /*d3a0*/  BSYNC B1 ;  /* 0x0000000000017941 */ /* 0x000fea0003800000 */
.L_x_2656:
        /* <DEDUP_REMOVED lines=11> */
.L_x_2660:
[----:B------:R-:W-:Y:S01]  /*d460*/  IMAD.MOV.U32 R10, RZ, RZ, R5 ;  /* 0x000000ffff0a7224 */ /* 0x000fe200078e0005 */
[----:B------:R-:W-:Y:S01]  /*d470*/  PRMT R12, R12, 0x7610, R11 ;  /* 0x000076100c0c7816 */ /* 0x000fe2000000000b */
[----:B------:R-:W-:Y:S01]  /*d480*/  IMAD.MOV.U32 R76, RZ, RZ, R75 ;  /* 0x000000ffff4c7224 */ /* 0x000fe200078e004b */
[----:B------:R-:W-:Y:S02]  /*d490*/  PRMT R93, R93, 0x7610, R114 ;  /* 0x000076105d5d7816 */ /* 0x000fe40000000072 */
.L_x_2661:
[----:B------:R-:W-:Y:S05]  /*d4a0*/  BSYNC B1 ;  /* 0x0000000000017941 */ /* 0x000fea0003800000 */
.L_x_2659:
        /* <DEDUP_REMOVED lines=11> */
.L_x_2663:
[----:B------:R-:W-:Y:S01]  /*d560*/  IMAD.MOV.U32 R5, RZ, RZ, R10 ;  /* 0x000000ffff057224 */ /* 0x000fe200078e000a */
[----:B------:R-:W-:Y:S01]  /*d570*/  PRMT R11, R11, 0x7610, R12 ;  /* 0x000076100b0b7816 */ /* 0x000fe2000000000c */
[----:B------:R-:W-:Y:S01]  /*d580*/  IMAD.MOV.U32 R75, RZ, RZ, R74 ;  /* 0x000000ffff4b7224 */ /* 0x000fe200078e004a */
[----:B------:R-:W-:Y:S02]  /*d590*/  PRMT R114, R114, 0x5410, R0 ;  /* 0x0000541072727816 */ /* 0x000fe40000000000 */
.L_x_2664:
[----:B------:R-:W-:Y:S05]  /*d5a0*/  BSYNC B1 ;  /* 0x0000000000017941 */ /* 0x000fea0003800000 */
.L_x_2662:
        /* <DEDUP_REMOVED lines=11> */
.L_x_2666:
[----:B------:R-:W-:Y:S01]  /*d660*/  IMAD.MOV.U32 R10, RZ, RZ, R5 ;  /* 0x000000ffff0a7224 */ /* 0x000fe200078e0005 */
[----:B------:R-:W-:Y:S01]  /*d670*/  PRMT R11, R11, 0x7632, R11 ;  /* 0x000076320b0b7816 */ /* 0x000fe2000000000b */
[----:B------:R-:W-:Y:S01]  /*d680*/  IMAD.MOV.U32 R74, RZ, RZ, R73 ;  /* 0x000000ffff4a7224 */ /* 0x000fe200078e0049 */
[----:B------:R-:W-:Y:S02]  /*d690*/  PRMT R0, R116, 0x7610, R0 ;  /* 0x0000761074007816 */ /* 0x000fe40000000000 */
.L_x_2667:
[----:B------:R-:W-:Y:S05]  /*d6a0*/  BSYNC B1 ;  /* 0x0000000000017941 */ /* 0x000fea0003800000 */
.L_x_2665:
        /* <DEDUP_REMOVED lines=11> */
.L_x_2669:
[----:B------:R-:W-:Y:S01]  /*d760*/  IMAD.MOV.U32 R5, RZ, RZ, R10 ;  /* 0x000000ffff057224 */ /* 0x000fe200078e000a */
[----:B------:R-:W-:Y:S01]  /*d770*/  PRMT R11, R11, 0x5410, R11 ;  /* 0x000054100b0b7816 */ /* 0x000fe2000000000b */
[----:B------:R-:W-:Y:S01]  /*d780*/  IMAD.MOV.U32 R73, RZ, RZ, R72 ;  /* 0x000000ffff497224 */ /* 0x000fe200078e0048 */
[----:B------:R-:W-:Y:S02]  /*d790*/  PRMT R116, R115, 0x7632, R116 ;  /* 0x0000763273747816 */ /* 0x000fe40000000074 */
.L_x_2670:
[----:B------:R-:W-:Y:S05]  /*d7a0*/  BSYNC B1 ;  /* 0x0000000000017941 */ /* 0x000fea0003800000 */
.L_x_2668:
        /* <DEDUP_REMOVED lines=11> */
.L_x_2672:
[----:B------:R-:W-:Y:S01]  /*d860*/  IMAD.MOV.U32 R10, RZ, RZ, R5 ;  /* 0x000000ffff0a7224 */ /* 0x000fe200078e0005 */
[----:B------:R-:W-:Y:S01]  /*d870*/  PRMT R12, R12, 0x7610, R11 ;  /* 0x000076100c0c7816 */ /* 0x000fe2000000000b */
[----:B------:R-:W-:Y:S01]  /*d880*/  IMAD.MOV.U32 R72, RZ, RZ, R3 ;  /* 0x000000ffff487224 */ /* 0x000fe200078e0003 */
[----:B------:R-:W-:Y:S02]  /*d890*/  PRMT R115, R115, 0x7610, R116 ;  /* 0x0000761073737816 */ /* 0x000fe40000000074 */
.L_x_2673:
[----:B------:R-:W-:Y:S05]  /*d8a0*/  BSYNC B1 ;  /* 0x0000000000017941 */ /* 0x000fea0003800000 */
.L_x_2671:
        /* <DEDUP_REMOVED lines=11> */
.L_x_2675:
[----:B------:R-:W-:Y:S01]  /*d960*/  IMAD.MOV.U32 R5, RZ, RZ, R10 ;  /* 0x000000ffff057224 */ /* 0x000fe200078e000a */
[----:B------:R-:W-:Y:S01]  /*d970*/  PRMT R11, R11, 0x7610, R12 ;  /* 0x000076100b0b7816 */ /* 0x000fe2000000000c */
[----:B------:R-:W-:Y:S01]  /*d980*/  IMAD.MOV.U32 R3, RZ, RZ, R2 ;  /* 0x000000ffff037224 */ /* 0x000fe200078e0002 */
[----:B------:R-:W-:Y:S02]  /*d990*/  PRMT R116, R116, 0x5410, R114 ;  /* 0x0000541074747816 */ /* 0x000fe40000000072 */
.L_x_2676:
[----:B------:R-:W-:Y:S05]  /*d9a0*/  BSYNC B1 ;  /* 0x0000000000017941 */ /* 0x000fea0003800000 */
.L_x_2674:
        /* <DEDUP_REMOVED lines=11> */
.L_x_2678:
[----:B------:R-:W-:Y:S01]  /*da60*/  IMAD.MOV.U32 R10, RZ, RZ, R5 ;  /* 0x000000ffff0a7224 */ /* 0x000fe200078e0005 */
[----:B------:R-:W-:Y:S01]  /*da70*/  PRMT R12, R12, 0x7610, R11 ;  /* 0x000076100c0c7816 */ /* 0x000fe2000000000b */
[----:B------:R-:W-:Y:S01]  /*da80*/  IMAD.MOV.U32 R2, RZ, RZ, R21 ;  /* 0x000000ffff027224 */ /* 0x000fe200078e0015 */
[----:B------:R-:W-:Y:S02]  /*da90*/  PRMT R114, R112, 0x7632, R114 ;  /* 0x0000763270727816 */ /* 0x000fe40000000072 */
.L_x_2679:
[----:B------:R-:W-:Y:S05]  /*daa0*/  BSYNC B1 ;  /* 0x0000000000017941 */ /* 0x000fea0003800000 */
.L_x_2677:
        /* <DEDUP_REMOVED lines=11> */
.L_x_2681:
[----:B------:R-:W-:Y:S01]  /*db60*/  IMAD.MOV.U32 R5, RZ, RZ, R10 ;  /* 0x000000ffff057224 */ /* 0x000fe200078e000a */
[----:B------:R-:W-:Y:S01]  /*db70*/  PRMT R11, R12, 0x7632, R11 ;  /* 0x000076320c0b7816 */ /* 0x000fe2000000000b */
[----:B------:R-:W-:Y:S01]  /*db80*/  IMAD.MOV.U32 R21, RZ, RZ, R20 ;  /* 0x000000ffff157224 */ /* 0x000fe200078e0014 */
[----:B------:R-:W-:Y:S02]  /*db90*/  PRMT R112, R112, 0x7610, R110 ;  /* 0x0000761070707816 */ /* 0x000fe4000000006e */
.L_x_2682:
[----:B------:R-:W-:Y:S05]  /*dba0*/  BSYNC B1 ;  /* 0x0000000000017941 */ /* 0x000fea0003800000 */
.L_x_2680:
        /* <DEDUP_REMOVED lines=11> */
.L_x_2684:
[----:B------:R-:W-:Y:S01]  /*dc60*/  IMAD.MOV.U32 R10, RZ, RZ, R5 ;  /* 0x000000ffff0a7224 */ /* 0x000fe200078e0005 */
[----:B------:R-:W-:Y:S01]  /*dc70*/  PRMT R11, R11, 0x5410, R11 ;  /* 0x000054100b0b7816 */ /* 0x000fe2000000000b */
[----:B------:R-:W-:Y:S01]  /*dc80*/  IMAD.MOV.U32 R20, RZ, RZ, R23 ;  /* 0x000000ffff147224 */ /* 0x000fe200078e0017 */
[----:B------:R-:W-:Y:S02]  /*dc90*/  PRMT R110, R110, 0x7610, R111 ;  /* 0x000076106e6e7816 */ /* 0x000fe4000000006f */
.L_x_2685:
[----:B------:R-:W-:Y:S05]  /*dca0*/  BSYNC B1 ;  /* 0x0000000000017941 */ /* 0x000fea0003800000 */
.L_x_2683:
        /* <DEDUP_REMOVED lines=11> */
.L_x_2687:
[----:B------:R-:W-:Y:S01]  /*dd60*/  IMAD.MOV.U32 R5, RZ, RZ, R10 ;  /* 0x000000ffff057224 */ /* 0x000fe200078e000a */
[----:B------:R-:W-:Y:S01]  /*dd70*/  PRMT R11, R11, 0x7632, R11 ;  /* 0x000076320b0b7816 */ /* 0x000fe2000000000b */
[----:B------:R-:W-:Y:S01]  /*dd80*/  IMAD.MOV.U32 R23, RZ, RZ, R22 ;  /* 0x000000ffff177224 */ /* 0x000fe200078e0016 */
[----:B------:R-:W-:Y:S02]  /*dd90*/  PRMT R111, R111, 0x5410, R110 ;  /* 0x000054106f6f7816 */ /* 0x000fe4000000006e */
.L_x_2688:
[----:B------:R-:W-:Y:S05]  /*dda0*/  BSYNC B1 ;  /* 0x0000000000017941 */ /* 0x000fea0003800000 */
.L_x_2686:
        /* <DEDUP_REMOVED lines=11> */
.L_x_2690:
[----:B------:R-:W-:Y:S01]  /*de60*/  IMAD.MOV.U32 R10, RZ, RZ, R5 ;  /* 0x000000ffff0a7224 */ /* 0x000fe200078e0005 */
[----:B------:R-:W-:Y:S01]  /*de70*/  PRMT R11, R11, 0x5410, R11 ;  /* 0x000054100b0b7816 */ /* 0x000fe2000000000b */
[----:B------:R-:W-:Y:S01]  /*de80*/  IMAD.MOV.U32 R22, RZ, RZ, R25 ;  /* 0x000000ffff167224 */ /* 0x000fe200078e0019 */
[----:B------:R-:W-:Y:S02]  /*de90*/  PRMT R110, R117, 0x7632, R110 ;  /* 0x00007632756e7816 */ /* 0x000fe4000000006e */
.L_x_2691:
[----:B------:R-:W-:Y:S05]  /*dea0*/  BSYNC B1 ;  /* 0x0000000000017941 */ /* 0x000fea0003800000 */
.L_x_2689:
        /* <DEDUP_REMOVED lines=11> */
.L_x_2693:
[----:B------:R-:W-:Y:S01]  /*df60*/  IMAD.MOV.U32 R5, RZ, RZ, R10 ;  /* 0x000000ffff057224 */ /* 0x000fe200078e000a */
[----:B------:R-:W-:Y:S01]  /*df70*/  PRMT R11, R11, 0x7632, R11 ;  /* 0x000076320b0b7816 */ /* 0x000fe2000000000b */
[----:B------:R-:W-:Y:S01]  /*df80*/  IMAD.MOV.U32 R25, RZ, RZ, R24 ;  /* 0x000000ffff197224 */ /* 0x000fe200078e0018 */
[----:B------:R-:W-:Y:S02]  /*df90*/  PRMT R117, R117, 0x5410, R112 ;  /* 0x0000541075757816 */ /* 0x000fe40000000070 */
.L_x_2694:
[----:B------:R-:W-:Y:S05]  /*dfa0*/  BSYNC B1 ;  /* 0x0000000000017941 */ /* 0x000fea0003800000 */
.L_x_2692:
        /* <DEDUP_REMOVED lines=11> */
.L_x_2696:
[----:B------:R-:W-:Y:S01]  /*e060*/  IMAD.MOV.U32 R10, RZ, RZ, R5 ;  /* 0x000000ffff0a7224 */ /* 0x000fe200078e0005 */
[----:B------:R-:W-:Y:S01]  /*e070*/  PRMT R12, R11, 0x7610, R12 ;  /* 0x000076100b0c7816 */ /* 0x000fe2000000000c */
[----:B------:R-:W-:Y:S01]  /*e080*/  IMAD.MOV.U32 R24, RZ, RZ, R27 ;  /* 0x000000ffff187224 */ /* 0x000fe200078e001b */
[----:B------:R-:W-:Y:S02]  /*e090*/  PRMT R112, R113, 0x7610, R112 ;  /* 0x0000761071707816 */ /* 0x000fe40000000070 */
.L_x_2697:
[----:B------:R-:W-:Y:S05]  /*e0a0*/  BSYNC B1 ;  /* 0x0000000000017941 */ /* 0x000fea0003800000 */
.L_x_2695:
        /* <DEDUP_REMOVED lines=11> */
.L_x_2699:
[----:B------:R-:W-:Y:S01]  /*e160*/  IMAD.MOV.U32 R5, RZ, RZ, R10 ;  /* 0x000000ffff057224 */ /* 0x000fe200078e000a */
[----:B------:R-:W-:Y:S01]  /*e170*/  PRMT R11, R12, 0x7610, R11 ;  /* 0x000076100c0b7816 */ /* 0x000fe2000000000b */
[----:B------:R-:W-:Y:S01]  /*e180*/  IMAD.MOV.U32 R27, RZ, RZ, R26 ;  /* 0x000000ffff1b7224 */ /* 0x000fe200078e001a */
[----:B------:R-:W-:Y:S02]  /*e190*/  PRMT R113, R111, 0x7610, R113 ;  /* 0x000076106f717816 */ /* 0x000fe40000000071 */
.L_x_2700:
[----:B------:R-:W-:Y:S05]  /*e1a0*/  BSYNC B1 ;  /* 0x0000000000017941 */ /* 0x000fea0003800000 */
.L_x_2698:
        /* <DEDUP_REMOVED lines=11> */
.L_x_2702:
[----:B------:R-:W-:Y:S01]  /*e260*/  IMAD.MOV.U32 R10, RZ, RZ, R5 ;  /* 0x000000ffff0a7224 */ /* 0x000fe200078e0005 */
[----:B------:R-:W-:Y:S01]  /*e270*/  PRMT R12, R11, 0x7610, R12 ;  /* 0x000076100b0c7816 */ /* 0x000fe2000000000c */
[----:B------:R-:W-:Y:S01]  /*e280*/  IMAD.MOV.U32 R26, RZ, RZ, R29 ;  /* 0x000000ffff1a7224 */ /* 0x000fe200078e001d */
[----:B------:R-:W-:Y:S02]  /*e290*/  PRMT R111, R119, 0x7610, R111 ;  /* 0x00007610776f7816 */ /* 0x000fe4000000006f */
.L_x_2703:
[----:B------:R-:W-:Y:S05]  /*e2a0*/  BSYNC B1 ;  /* 0x0000000000017941 */ /* 0x000fea0003800000 */
.L_x_2701:
        /* <DEDUP_REMOVED lines=11> */
.L_x_2705:
[----:B------:R-:W-:Y:S01]  /*e360*/  IMAD.MOV.U32 R5, RZ, RZ, R10 ;  /* 0x000000ffff057224 */ /* 0x000fe200078e000a */
[----:B------:R-:W-:Y:S01]  /*e370*/  PRMT R11, R11, 0x5410, R12 ;  /* 0x000054100b0b7816 */ /* 0x000fe2000000000c */
[----:B------:R-:W-:Y:S01]  /*e380*/  IMAD.MOV.U32 R29, RZ, RZ, R28 ;  /* 0x000000ffff1d7224 */ /* 0x000fe200078e001c */
[----:B------:R-:W-:Y:S02]  /*e390*/  PRMT R119, R117, 0x7610, R119 ;  /* 0x0000761075777816 */ /* 0x000fe40000000077 */
.L_x_2706:
[----:B------:R-:W-:Y:S05]  /*e3a0*/  BSYNC B1 ;  /* 0x0000000000017941 */ /* 0x000fea0003800000 */
.L_x_2704:
        /* <DEDUP_REMOVED lines=11> */
.L_x_2708:
[----:B------:R-:W-:Y:S01]  /*e460*/  IMAD.MOV.U32 R10, RZ, RZ, R5 ;  /* 0x000000ffff0a7224 */ /* 0x000fe200078e0005 */
[----:B------:R-:W-:Y:S01]  /*e470*/  PRMT R11, R11, 0x7632, R11 ;  /* 0x000076320b0b7816 */ /* 0x000fe2000000000b */
[----:B------:R-:W-:Y:S01]  /*e480*/  IMAD.MOV.U32 R28, RZ, RZ, R31 ;  /* 0x000000ffff1c7224 */ /* 0x000fe200078e001f */
[----:B------:R-:W-:Y:S02]  /*e490*/  PRMT R117, R118, 0x7610, R117 ;  /* 0x0000761076757816 */ /* 0x000fe40000000075 */
.L_x_2709:
[----:B------:R-:W-:Y:S05]  /*e4a0*/  BSYNC B1 ;  /* 0x0000000000017941 */ /* 0x000fea0003800000 */
.L_x_2707:
        /* <DEDUP_REMOVED lines=11> */
.L_x_2711:
[----:B------:R-:W-:Y:S01]  /*e560*/  IMAD.MOV.U32 R5, RZ, RZ, R10 ;  /* 0x000000ffff057224 */ /* 0x000fe200078e000a */
[----:B------:R-:W-:Y:S01]  /*e570*/  PRMT R12, R11, 0x7610, R12 ;  /* 0x000076100b0c7816 */ /* 0x000fe2000000000c */
[----:B------:R-:W-:Y:S01]  /*e580*/  IMAD.MOV.U32 R31, RZ, RZ, R30 ;  /* 0x000000ffff1f7224 */ /* 0x000fe200078e001e */
[----:B------:R-:W-:Y:S02]  /*e590*/  PRMT R118, R113, 0x7632, R118 ;  /* 0x0000763271767816 */ /* 0x000fe40000000076 */
.L_x_2712:
[----:B------:R-:W-:Y:S05]  /*e5a0*/  BSYNC B1 ;  /* 0x0000000000017941 */ /* 0x000fea0003800000 */
.L_x_2710:
        /* <DEDUP_REMOVED lines=11> */
.L_x_2714:
[----:B------:R-:W-:Y:S01]  /*e660*/  IMAD.MOV.U32 R10, RZ, RZ, R5 ;  /* 0x000000ffff0a7224 */ /* 0x000fe200078e0005 */
[----:B------:R-:W-:Y:S01]  /*e670*/  PRMT R11, R12, 0x7610, R11 ;  /* 0x000076100c0b7816 */ /* 0x000fe2000000000b */
[----:B------:R-:W-:Y:S01]  /*e680*/  IMAD.MOV.U32 R30, RZ, RZ, R33 ;  /* 0x000000ffff1e7224 */ /* 0x000fe200078e0021 */
[----:B------:R-:W-:Y:S02]  /*e690*/  PRMT R113, R113, 0x5410, R121 ;  /* 0x0000541071717816 */ /* 0x000fe40000000079 */
.L_x_2715:
[----:B------:R-:W-:Y:S05]  /*e6a0*/  BSYNC B1 ;  /* 0x0000000000017941 */ /* 0x000fea0003800000 */
.L_x_2713:
        /* <DEDUP_REMOVED lines=11> */
.L_x_2717:
[----:B------:R-:W-:Y:S01]  /*e760*/  IMAD.MOV.U32 R5, RZ, RZ, R10 ;  /* 0x000000ffff057224 */ /* 0x000fe200078e000a */
[----:B------:R-:W-:Y:S01]  /*e770*/  PRMT R11, R11, 0x5410, R11 ;  /* 0x000054100b0b7816 */ /* 0x000fe2000000000b */
[----:B------:R-:W-:Y:S01]  /*e780*/  IMAD.MOV.U32 R33, RZ, RZ, R32 ;  /* 0x000000ffff217224 */ /* 0x000fe200078e0020 */
[----:B------:R-:W-:Y:S02]  /*e790*/  PRMT R121, R119, 0x7632, R121 ;  /* 0x0000763277797816 */ /* 0x000fe40000000079 */
.L_x_2718:
[----:B------:R-:W-:Y:S05]  /*e7a0*/  BSYNC B1 ;  /* 0x0000000000017941 */ /* 0x000fea0003800000 */
.L_x_2716:
        /* <DEDUP_REMOVED lines=11> */
.L_x_2720:
[----:B------:R-:W-:Y:S01]  /*e860*/  IMAD.MOV.U32 R10, RZ, RZ, R5 ;  /* 0x000000ffff0a7224 */ /* 0x000fe200078e0005 */
[----:B------:R-:W-:Y:S01]  /*e870*/  PRMT R12, R12, 0x7610, R11 ;  /* 0x000076100c0c7816 */ /* 0x000fe2000000000b */
[----:B------:R-:W-:Y:S01]  /*e880*/  IMAD.MOV.U32 R32, RZ, RZ, R35 ;  /* 0x000000ffff207224 */ /* 0x000fe200078e0023 */
[----:B------:R-:W-:Y:S02]  /*e890*/  PRMT R119, R119, 0x7610, R120 ;  /* 0x0000761077777816 */ /* 0x000fe40000000078 */
.L_x_2721:
[----:B------:R-:W-:Y:S05]  /*e8a0*/  BSYNC B1 ;  /* 0x0000000000017941 */ /* 0x000fea0003800000 */
.L_x_2719:
        /* <DEDUP_REMOVED lines=11> */
.L_x_2723:
[----:B------:R-:W-:Y:S01]  /*e960*/  IMAD.MOV.U32 R5, RZ, RZ, R10 ;  /* 0x000000ffff057224 */ /* 0x000fe200078e000a */
[----:B------:R-:W-:Y:S01]  /*e970*/  PRMT R11, R12, 0x7632, R11 ;  /* 0x000076320c0b7816 */ /* 0x000fe2000000000b */
[----:B------:R-:W-:Y:S01]  /*e980*/  IMAD.MOV.U32 R35, RZ, RZ, R34 ;  /* 0x000000ffff237224 */ /* 0x000fe200078e0022 */
[----:B------:R-:W-:Y:S02]  /*e990*/  PRMT R120, R120, 0x7610, R118 ;  /* 0x0000761078787816 */ /* 0x000fe40000000076 */
.L_x_2724:
[----:B------:R-:W-:Y:S05]  /*e9a0*/  BSYNC B1 ;  /* 0x0000000000017941 */ /* 0x000fea0003800000 */
.L_x_2722:
        /* <DEDUP_REMOVED lines=11> */
.L_x_2726:
[----:B------:R-:W-:Y:S01]  /*ea60*/  IMAD.MOV.U32 R10, RZ, RZ, R5 ;  /* 0x000000ffff0a7224 */ /* 0x000fe200078e0005 */
[----:B------:R-:W-:Y:S01]  /*ea70*/  PRMT R11, R11, 0x5410, R11 ;  /* 0x000054100b0b7816 */ /* 0x000fe2000000000b */
[----:B------:R-:W-:Y:S01]  /*ea80*/  IMAD.MOV.U32 R34, RZ, RZ, R37 ;  /* 0x000000ffff227224 */ /* 0x000fe200078e0025 */
[----:B------:R-:W-:Y:S02]  /*ea90*/  PRMT R118, R118, 0x7610, R103 ;  /* 0x0000761076767816 */ /* 0x000fe40000000067 */
.L_x_2727:
[----:B------:R-:W-:Y:S05]  /*eaa0*/  BSYNC B1 ;  /* 0x0000000000017941 */ /* 0x000fea0003800000 */
.L_x_2725:
        /* <DEDUP_REMOVED lines=11> */
.L_x_2729:
[----:B------:R-:W-:Y:S01]  /*eb60*/  IMAD.MOV.U32 R5, RZ, RZ, R10 ;  /* 0x000000ffff057224 */ /* 0x000fe200078e000a */
[----:B------:R-:W-:Y:S01]  /*eb70*/  PRMT R11, R11, 0x7632, R11 ;  /* 0x000076320b0b7816 */ /* 0x000fe2000000000b */
[----:B------:R-:W-:Y:S01]  /*eb80*/  IMAD.MOV.U32 R37, RZ, RZ, R36 ;  /* 0x000000ffff257224 */ /* 0x000fe200078e0024 */
[----:B------:R-:W-:Y:S02]  /*eb90*/  PRMT R103, R103, 0x5410, R102 ;  /* 0x0000541067677816 */ /* 0x000fe40000000066 */
.L_x_2730:
[----:B------:R-:W-:Y:S05]  /*eba0*/  BSYNC B1 ;  /* 0x0000000000017941 */ /* 0x000fea0003800000 */
.L_x_2728:
        /* <DEDUP_REMOVED lines=11> */
.L_x_2732:
[----:B------:R-:W-:Y:S01]  /*ec60*/  IMAD.MOV.U32 R10, RZ, RZ, R5 ;  /* 0x000000ffff0a7224 */ /* 0x000fe200078e0005 */
[----:B------:R-:W-:Y:S01]  /*ec70*/  PRMT R11, R11, 0x5410, R11 ;  /* 0x000054100b0b7816 */ /* 0x000fe2000000000b */
[----:B------:R-:W-:Y:S01]  /*ec80*/  IMAD.MOV.U32 R36, RZ, RZ, R39 ;  /* 0x000000ffff247224 */ /* 0x000fe200078e0027 */
[----:B------:R-:W-:Y:S02]  /*ec90*/  PRMT R102, R121, 0x7632, R102 ;  /* 0x0000763279667816 */ /* 0x000fe40000000066 */
.L_x_2733:
[----:B------:R-:W-:Y:S05]  /*eca0*/  BSYNC B1 ;  /* 0x0000000000017941 */ /* 0x000fea0003800000 */
.L_x_2731:
        /* <DEDUP_REMOVED lines=11> */
.L_x_2735:
[----:B------:R-:W-:Y:S01]  /*ed60*/  IMAD.MOV.U32 R5, RZ, RZ, R10 ;  /* 0x000000ffff057224 */ /* 0x000fe200078e000a */
[----:B------:R-:W-:Y:S01]  /*ed70*/  PRMT R11, R11, 0x7632, R11 ;  /* 0x000076320b0b7816 */ /* 0x000fe2000000000b */
[----:B------:R-:W-:Y:S01]  /*ed80*/  IMAD.MOV.U32 R39, RZ, RZ, R38 ;  /* 0x000000ffff277224 */ /* 0x000fe200078e0026 */
[----:B------:R-:W-:Y:S02]  /*ed90*/  PRMT R121, R121, 0x5410, R120 ;  /* 0x0000541079797816 */ /* 0x000fe40000000078 */
.L_x_2736:
[----:B------:R-:W-:Y:S05]  /*eda0*/  BSYNC B1 ;  /* 0x0000000000017941 */ /* 0x000fea0003800000 */
.L_x_2734:
        /* <DEDUP_REMOVED lines=11> */
.L_x_2738:
[----:B------:R-:W-:Y:S01]  /*ee60*/  IMAD.MOV.U32 R10, RZ, RZ, R5 ;  /* 0x000000ffff0a7224 */ /* 0x000fe200078e0005 */
[----:B------:R-:W-:Y:S01]  /*ee70*/  PRMT R12, R11, 0x7610, R12 ;  /* 0x000076100b0c7816 */ /* 0x000fe2000000000c */
[----:B------:R-:W-:Y:S01]  /*ee80*/  IMAD.MOV.U32 R38, RZ, RZ, R41 ;  /* 0x000000ffff267224 */ /* 0x000fe200078e0029 */
[----:B------:R-:W-:Y:S02]  /*ee90*/  PRMT R120, R105, 0x7610, R120 ;  /* 0x0000761069787816 */ /* 0x000fe40000000078 */
.L_x_2739:
[----:B------:R-:W-:Y:S05]  /*eea0*/  BSYNC B1 ;  /* 0x0000000000017941 */ /* 0x000fea0003800000 */
.L_x_2737:
        /* <DEDUP_REMOVED lines=11> */
.L_x_2741:
[----:B------:R-:W-:Y:S01]  /*ef60*/  IMAD.MOV.U32 R5, RZ, RZ, R10 ;  /* 0x000000ffff057224 */ /* 0x000fe200078e000a */
[----:B------:R-:W-:Y:S01]  /*ef70*/  PRMT R11, R11, 0x5410, R12 ;  /* 0x000054100b0b7816 */ /* 0x000fe2000000000c */
[----:B------:R-:W-:Y:S01]  /*ef80*/  IMAD.MOV.U32 R41, RZ, RZ, R40 ;  /* 0x000000ffff297224 */ /* 0x000fe200078e0028 */
[----:B------:R-:W-:Y:S02]  /*ef90*/  PRMT R105, R103, 0x7610, R105 ;  /* 0x0000761067697816 */ /* 0x000fe40000000069 */
.L_x_2742:
[----:B------:R-:W-:Y:S05]  /*efa0*/  BSYNC B1 ;  /* 0x0000000000017941 */ /* 0x000fea0003800000 */
.L_x_2740:
        /* <DEDUP_REMOVED lines=11> */
.L_x_2744:
[----:B------:R-:W-:Y:S01]  /*f060*/  IMAD.MOV.U32 R10, RZ, RZ, R5 ;  /* 0x000000ffff0a7224 */ /* 0x000fe200078e0005 */
[----:B------:R-:W-:Y:S01]  /*f070*/  PRMT R12, R12, 0x7610, R11 ;  /* 0x000076100c0c7816 */ /* 0x000fe2000000000b */
[----:B------:R-:W-:Y:S01]  /*f080*/  IMAD.MOV.U32 R40, RZ, RZ, R43 ;  /* 0x000000ffff287224 */ /* 0x000fe200078e002b */
[----:B------:R-:W-:Y:S02]  /*f090*/  PRMT R103, R104, 0x7632, R103 ;  /* 0x0000763268677816 */ /* 0x000fe40000000067 */
.L_x_2745:
[----:B------:R-:W-:Y:S05]  /*f0a0*/  BSYNC B1 ;  /* 0x0000000000017941 */ /* 0x000fea0003800000 */
.L_x_2743:
        /* <DEDUP_REMOVED lines=11> */
.L_x_2747:
[----:B------:R-:W-:Y:S01]  /*f160*/  IMAD.MOV.U32 R5, RZ, RZ, R10 ;  /* 0x000000ffff057224 */ /* 0x000fe200078e000a */
[----:B------:R-:W-:Y:S01]  /*f170*/  PRMT R11, R12, 0x7632, R11 ;  /* 0x000076320c0b7816 */ /* 0x000fe2000000000b */
[----:B------:R-:W-:Y:S01]  /*f180*/  IMAD.MOV.U32 R43, RZ, RZ, R42 ;  /* 0x000000ffff2b7224 */ /* 0x000fe200078e002a */
[----:B------:R-:W-:Y:S02]  /*f190*/  PRMT R104, R104, 0x7610, R102 ;  /* 0x0000761068687816 */ /* 0x000fe40000000066 */
.L_x_2748:
[----:B------:R-:W-:Y:S05]  /*f1a0*/  BSYNC B1 ;  /* 0x0000000000017941 */ /* 0x000fea0003800000 */
.L_x_2746:
        /* <DEDUP_REMOVED lines=11> */
.L_x_2750:
[----:B------:R-:W-:Y:S01]  /*f260*/  IMAD.MOV.U32 R10, RZ, RZ, R5 ;  /* 0x000000ffff0a7224 */ /* 0x000fe200078e0005 */
[----:B------:R-:W-:Y:S01]  /*f270*/  PRMT R12, R11, 0x7610, R12 ;  /* 0x000076100b0c7816 */ /* 0x000fe2000000000c */
[----:B------:R-:W-:Y:S01]  /*f280*/  IMAD.MOV.U32 R42, RZ, RZ, R45 ;  /* 0x000000ffff2a7224 */ /* 0x000fe200078e002d */
[----:B------:R-:W-:Y:S02]  /*f290*/  PRMT R102, R102, 0x5410, R107 ;  /* 0x0000541066667816 */ /* 0x000fe4000000006b */
.L_x_2751:
[----:B------:R-:W-:Y:S05]  /*f2a0*/  BSYNC B1 ;  /* 0x0000000000017941 */ /* 0x000fea0003800000 */
.L_x_2749:
        /* <DEDUP_REMOVED lines=11> */
.L_x_2753:
[----:B------:R-:W-:Y:S01]  /*f360*/  IMAD.MOV.U32 R5, RZ, RZ, R10 ;  /* 0x000000ffff057224 */ /* 0x000fe200078e000a */
[----:B------:R-:W-:Y:S01]  /*f370*/  PRMT R11, R11, 0x5410, R12 ;  /* 0x000054100b0b7816 */ /* 0x000fe2000000000c */
[----:B------:R-:W-:Y:S01]  /*f380*/  IMAD.MOV.U32 R45, RZ, RZ, R44 ;  /* 0x000000ffff2d7224 */ /* 0x000fe200078e002c */
[----:B------:R-:W-:Y:S02]  /*f390*/  PRMT R107, R105, 0x7632, R107 ;  /* 0x00007632696b7816 */ /* 0x000fe4000000006b */
.L_x_2754:
[----:B------:R-:W-:Y:S05]  /*f3a0*/  BSYNC B1 ;  /* 0x0000000000017941 */ /* 0x000fea0003800000 */
.L_x_2752:
        /* <DEDUP_REMOVED lines=11> */
.L_x_2756:
[----:B------:R-:W-:Y:S01]  /*f460*/  IMAD.MOV.U32 R10, RZ, RZ, R5 ;  /* 0x000000ffff0a7224 */ /* 0x000fe200078e0005 */
[----:B------:R-:W-:Y:S01]  /*f470*/  PRMT R12, R12, 0x7610, R11 ;  /* 0x000076100c0c7816 */ /* 0x000fe2000000000b */
[----:B------:R-:W-:Y:S01]  /*f480*/  IMAD.MOV.U32 R44, RZ, RZ, R47 ;  /* 0x000000ffff2c7224 */ /* 0x000fe200078e002f */
[----:B------:R-:W-:Y:S02]  /*f490*/  PRMT R105, R105, 0x7610, R106 ;  /* 0x0000761069697816 */ /* 0x000fe4000000006a */
.L_x_2757:
[----:B------:R-:W-:Y:S05]  /*f4a0*/  BSYNC B1 ;  /* 0x0000000000017941 */ /* 0x000fea0003800000 */
.L_x_2755:
        /* <DEDUP_REMOVED lines=11> */
.L_x_2759:
[----:B------:R-:W-:Y:S01]  /*f560*/  IMAD.MOV.U32 R5, RZ, RZ, R10 ;  /* 0x000000ffff057224 */ /* 0x000fe200078e000a */
[----:B------:R-:W-:Y:S01]  /*f570*/  PRMT R11, R11, 0x7610, R12 ;  /* 0x000076100b0b7816 */ /* 0x000fe2000000000c */
[----:B------:R-:W-:Y:S01]  /*f580*/  IMAD.MOV.U32 R47, RZ, RZ, R46 ;  /* 0x000000ffff2f7224 */ /* 0x000fe200078e002e */
[----:B------:R-:W-:Y:S02]  /*f590*/  PRMT R106, R106, 0x5410, R104 ;  /* 0x000054106a6a7816 */ /* 0x000fe40000000068 */
.L_x_2760:
[----:B------:R-:W-:Y:S05]  /*f5a0*/  BSYNC B1 ;  /* 0x0000000000017941 */ /* 0x000fea0003800000 */
.L_x_2758:
        /* <DEDUP_REMOVED lines=11> */
.L_x_2762:
[----:B------:R-:W-:Y:S01]  /*f660*/  IMAD.MOV.U32 R10, RZ, RZ, R5 ;  /* 0x000000ffff0a7224 */ /* 0x000fe200078e0005 */
[----:B------:R-:W-:Y:S01]  /*f670*/  PRMT R11, R11, 0x7632, R11 ;  /* 0x000076320b0b7816 */ /* 0x000fe2000000000b */
[----:B------:R-:W-:Y:S01]  /*f680*/  IMAD.MOV.U32 R46, RZ, RZ, R49 ;  /* 0x000000ffff2e7224 */ /* 0x000fe200078e0031 */
[----:B------:R-:W-:Y:S02]  /*f690*/  PRMT R104, R108, 0x7610, R104 ;  /* 0x000076106c687816 */ /* 0x000fe40000000068 */
.L_x_2763:
[----:B------:R-:W-:Y:S05]  /*f6a0*/  BSYNC B1 ;  /* 0x0000000000017941 */ /* 0x000fea0003800000 */
.L_x_2761:
        /* <DEDUP_REMOVED lines=11> */
.L_x_2765:
[----:B------:R-:W-:Y:S01]  /*f760*/  IMAD.MOV.U32 R5, RZ, RZ, R10 ;  /* 0x000000ffff057224 */ /* 0x000fe200078e000a */
[----:B------:R-:W-:Y:S01]  /*f770*/  PRMT R11, R11, 0x5410, R11 ;  /* 0x000054100b0b7816 */ /* 0x000fe2000000000b */
[----:B------:R-:W-:Y:S01]  /*f780*/  IMAD.MOV.U32 R49, RZ, RZ, R48 ;  /* 0x000000ffff317224 */ /* 0x000fe200078e0030 */
[----:B------:R-:W-:Y:S02]  /*f790*/  PRMT R108, R107, 0x7632, R108 ;  /* 0x000076326b6c7816 */ /* 0x000fe4000000006c */
.L_x_2766:
[----:B------:R-:W-:Y:S05]  /*f7a0*/  BSYNC B1 ;  /* 0x0000000000017941 */ /* 0x000fea0003800000 */
.L_x_2764:
        /* <DEDUP_REMOVED lines=11> */
.L_x_2768:
[----:B------:R-:W-:Y:S01]  /*f860*/  IMAD.MOV.U32 R10, RZ, RZ, R5 ;  /* 0x000000ffff0a7224 */ /* 0x000fe200078e0005 */
[----:B------:R-:W-:Y:S01]  /*f870*/  PRMT R12, R12, 0x7610, R11 ;  /* 0x000076100c0c7816 */ /* 0x000fe2000000000b */
[----:B------:R-:W-:Y:S01]  /*f880*/  IMAD.MOV.U32 R48, RZ, RZ, R51 ;  /* 0x000000ffff307224 */ /* 0x000fe200078e0033 */
[----:B------:R-:W-:Y:S02]  /*f890*/  PRMT R107, R107, 0x7610, R108 ;  /* 0x000076106b6b7816 */ /* 0x000fe4000000006c */
.L_x_2769:
[----:B------:R-:W-:Y:S05]  /*f8a0*/  BSYNC B1 ;  /* 0x0000000000017941 */ /* 0x000fea0003800000 */
.L_x_2767:
        /* <DEDUP_REMOVED lines=11> */
.L_x_2771:
[----:B------:R-:W-:Y:S01]  /*f960*/  IMAD.MOV.U32 R5, RZ, RZ, R10 ;  /* 0x000000ffff057224 */ /* 0x000fe200078e000a */
[----:B------:R-:W-:Y:S01]  /*f970*/  PRMT R11, R11, 0x7610, R12 ;  /* 0x000076100b0b7816 */ /* 0x000fe2000000000c */
[----:B------:R-:W-:Y:S01]  /*f980*/  IMAD.MOV.U32 R51, RZ, RZ, R50 ;  /* 0x000000ffff337224 */ /* 0x000fe200078e0032 */
[----:B------:R-:W-:Y:S02]  /*f990*/  PRMT R108, R108, 0x5410, R106 ;  /* 0x000054106c6c7816 */ /* 0x000fe4000000006a */
.L_x_2772:
[----:B------:R-:W-:Y:S05]  /*f9a0*/  BSYNC B1 ;  /* 0x0000000000017941 */ /* 0x000fea0003800000 */
.L_x_2770:
        /* <DEDUP_REMOVED lines=11> */
.L_x_2774:
[----:B------:R-:W-:Y:S01]  /*fa60*/  IMAD.MOV.U32 R10, RZ, RZ, R5 ;  /* 0x000000ffff0a7224 */ /* 0x000fe200078e0005 */
[----:B------:R-:W-:Y:S01]  /*fa70*/  PRMT R12, R12, 0x7610, R11 ;  /* 0x000076100c0c7816 */ /* 0x000fe2000000000b */
[----:B------:R-:W-:Y:S01]  /*fa80*/  IMAD.MOV.U32 R50, RZ, RZ, R53 ;  /* 0x000000ffff327224 */ /* 0x000fe200078e0035 */
[----:B------:R-:W-:Y:S02]  /*fa90*/  PRMT R106, R122, 0x7632, R106 ;  /* 0x000076327a6a7816 */ /* 0x000fe4000000006a */
.L_x_2775:
[----:B------:R-:W-:Y:S05]  /*faa0*/  BSYNC B1 ;  /* 0x0000000000017941 */ /* 0x000fea0003800000 */
.L_x_2773:
        /* <DEDUP_REMOVED lines=11> */
.L_x_2777:
[----:B------:R-:W-:Y:S01]  /*fb60*/  IMAD.MOV.U32 R5, RZ, RZ, R10 ;  /* 0x000000ffff057224 */ /* 0x000fe200078e000a */
[----:B------:R-:W-:Y:S01]  /*fb70*/  PRMT R11, R12, 0x7632, R11 ;  /* 0x000076320c0b7816 */ /* 0x000fe2000000000b */
[----:B------:R-:W-:Y:S01]  /*fb80*/  IMAD.MOV.U32 R53, RZ, RZ, R52 ;  /* 0x000000ffff357224 */ /* 0x000fe200078e0034 */
[----:B------:R-:W-:Y:S02]  /*fb90*/  PRMT R122, R122, 0x7610, R100 ;  /* 0x000076107a7a7816 */ /* 0x000fe40000000064 */
.L_x_2778:
[----:B------:R-:W-:Y:S05]  /*fba0*/  BSYNC B1 ;  /* 0x0000000000017941 */ /* 0x000fea0003800000 */
.L_x_2776:
        /* <DEDUP_REMOVED lines=11> */
.L_x_2780:
[----:B------:R-:W-:Y:S01]  /*fc60*/  IMAD.MOV.U32 R10, RZ, RZ, R5 ;  /* 0x000000ffff0a7224 */ /* 0x000fe200078e0005 */
[----:B------:R-:W-:Y:S01]  /*fc70*/  PRMT R11, R11, 0x5410, R11 ;  /* 0x000054100b0b7816 */ /* 0x000fe2000000000b */
[----:B------:R-:W-:Y:S01]  /*fc80*/  IMAD.MOV.U32 R52, RZ, RZ, R55 ;  /* 0x000000ffff347224 */ /* 0x000fe200078e0037 */
[----:B------:R-:W-:Y:S02]  /*fc90*/  PRMT R100, R100, 0x7610, R109 ;  /* 0x0000761064647816 */ /* 0x000fe4000000006d */
.L_x_2781:
[----:B------:R-:W-:Y:S05]  /*fca0*/  BSYNC B1 ;  /* 0x0000000000017941 */ /* 0x000fea0003800000 */
.L_x_2779:
        /* <DEDUP_REMOVED lines=11> */
.L_x_2783:
[----:B------:R-:W-:Y:S01]  /*fd60*/  IMAD.MOV.U32 R5, RZ, RZ, R10 ;  /* 0x000000ffff057224 */ /* 0x000fe200078e000a */
[----:B------:R-:W-:Y:S01]  /*fd70*/  PRMT R11, R11, 0x7632, R11 ;  /* 0x000076320b0b7816 */ /* 0x000fe2000000000b */
[----:B------:R-:W-:Y:S01]  /*fd80*/  IMAD.MOV.U32 R55, RZ, RZ, R54 ;  /* 0x000000ffff377224 */ /* 0x000fe200078e0036 */
[----:B------:R-:W-:Y:S02]  /*fd90*/  PRMT R109, R109, 0x5410, R100 ;  /* 0x000054106d6d7816 */ /* 0x000fe40000000064 */
.L_x_2784:
[----:B------:R-:W-:Y:S05]  /*fda0*/  BSYNC B1 ;  /* 0x0000000000017941 */ /* 0x000fea0003800000 */
.L_x_2782:
        /* <DEDUP_REMOVED lines=11> */
.L_x_2786:
[----:B------:R-:W-:Y:S01]  /*fe60*/  IMAD.MOV.U32 R10, RZ, RZ, R5 ;  /* 0x000000ffff0a7224 */ /* 0x000fe200078e0005 */
[----:B------:R-:W-:Y:S01]  /*fe70*/  PRMT R11, R11, 0x5410, R11 ;  /* 0x000054100b0b7816 */ /* 0x000fe2000000000b */
[----:B------:R-:W-:Y:S01]  /*fe80*/  IMAD.MOV.U32 R54, RZ, RZ, R57 ;  /* 0x000000ffff367224 */ /* 0x000fe200078e0039 */
[----:B------:R-:W-:Y:S02]  /*fe90*/  PRMT R100, R95, 0x7632, R100 ;  /* 0x000076325f647816 */ /* 0x000fe40000000064 */
.L_x_2787:
[----:B------:R-:W-:Y:S05]  /*fea0*/  BSYNC B1 ;  /* 0x0000000000017941 */ /* 0x000fea0003800000 */
.L_x_2785:
        /* <DEDUP_REMOVED lines=11> */
.L_x_2789:
[----:B------:R-:W-:Y:S01]  /*ff60*/  IMAD.MOV.U32 R5, RZ, RZ, R10 ;  /* 0x000000ffff057224 */ /* 0x000fe200078e000a */
[----:B------:R-:W-:Y:S01]  /*ff70*/  PRMT R11, R11, 0x7632, R11 ;  /* 0x000076320b0b7816 */ /* 0x000fe2000000000b */
[----:B------:R-:W-:Y:S01]  /*ff80*/  IMAD.MOV.U32 R57, RZ, RZ, R56 ;  /* 0x000000ffff397224 */ /* 0x000fe200078e0038 */
[----:B------:R-:W-:Y:S02]  /*ff90*/  PRMT R95, R95, 0x7610, R94 ;  /* 0x000076105f5f7816 */ /* 0x000fe4000000005e */
.L_x_2790:
[----:B------:R-:W-:Y:S05]  /*ffa0*/  BSYNC B1 ;  /* 0x0000000000017941 */ /* 0x000fea0003800000 */
.L_x_2788:
        /* <DEDUP_REMOVED lines=11> */
.L_x_2792:
[----:B------:R-:W-:Y:S01]  /*10060*/  IMAD.MOV.U32 R10, RZ, RZ, R5 ;  /* 0x000000ffff0a7224 */ /* 0x000fe200078e0005 */
[----:B------:R-:W-:Y:S01]  /*10070*/  PRMT R11, R11, 0x5410, R11 ;  /* 0x000054100b0b7816 */ /* 0x000fe2000000000b */
[----:B------:R-:W-:Y:S01]  /*10080*/  IMAD.MOV.U32 R56, RZ, RZ, R59 ;  /* 0x000000ffff387224 */ /* 0x000fe200078e003b */
[----:B------:R-:W-:Y:S02]  /*10090*/  PRMT R94, R94, 0x7610, R123 ;  /* 0x000076105e5e7816 */ /* 0x000fe4000000007b */
.L_x_2793:
[----:B------:R-:W-:Y:S05]  /*100a0*/  BSYNC B1 ;  /* 0x0000000000017941 */ /* 0x000fea0003800000 */
.L_x_2791:
        /* <DEDUP_REMOVED lines=11> */
.L_x_2795:
[----:B------:R-:W-:Y:S01]  /*10160*/  IMAD.MOV.U32 R5, RZ, RZ, R10 ;  /* 0x000000ffff057224 */ /* 0x000fe200078e000a */
[----:B------:R-:W-:Y:S01]  /*10170*/  PRMT R12, R12, 0x7610, R11 ;  /* 0x000076100c0c7816 */ /* 0x000fe2000000000b */
[----:B------:R-:W-:Y:S01]  /*10180*/  IMAD.MOV.U32 R59, RZ, RZ, R58 ;  /* 0x000000ffff3b7224 */ /* 0x000fe200078e003a */
[----:B------:R-:W-:Y:S02]  /*10190*/  PRMT R123, R123, 0x5410, R94 ;  /* 0x000054107b7b7816 */ /* 0x000fe4000000005e */
.L_x_2796:
[----:B------:R-:W-:Y:S05]  /*101a0*/  BSYNC B1 ;  /* 0x0000000000017941 */ /* 0x000fea0003800000 */
.L_x_2794:
        /* <DEDUP_REMOVED lines=11> */
.L_x_2798:
[----:B------:R-:W-:Y:S01]  /*10260*/  IMAD.MOV.U32 R10, RZ, RZ, R5 ;  /* 0x000000ffff0a7224 */ /* 0x000fe200078e0005 */
[----:B------:R-:W-:Y:S01]  /*10270*/  PRMT R11, R11, 0x7610, R12 ;  /* 0x000076100b0b7816 */ /* 0x000fe2000000000c */
[----:B------:R-:W-:Y:S01]  /*10280*/  IMAD.MOV.U32 R58, RZ, RZ, R61 ;  /* 0x000000ffff3a7224 */ /* 0x000fe200078e003d */
[----:B------:R-:W-:Y:S02]  /*10290*/  PRMT R94, R96, 0x7632, R94 ;  /* 0x00007632605e7816 */ /* 0x000fe4000000005e */
.L_x_2799:
[----:B------:R-:W-:Y:S05]  /*102a0*/  BSYNC B1 ;  /* 0x0000000000017941 */ /* 0x000fea0003800000 */
.L_x_2797:
        /* <DEDUP_REMOVED lines=11> */
.L_x_2801:
[----:B------:R-:W-:Y:S01]  /*10360*/  IMAD.MOV.U32 R5, RZ, RZ, R10 ;  /* 0x000000ffff057224 */ /* 0x000fe200078e000a */
[----:B------:R-:W-:Y:S01]  /*10370*/  PRMT R11, R11, 0x7632, R11 ;  /* 0x000076320b0b7816 */ /* 0x000fe2000000000b */
[----:B------:R-:W-:Y:S01]  /*10380*/  IMAD.MOV.U32 R61, RZ, RZ, R60 ;  /* 0x000000ffff3d7224 */ /* 0x000fe200078e003c */
[----:B------:R-:W-:Y:S02]  /*10390*/  PRMT R96, R96, 0x5410, R96 ;  /* 0x0000541060607816 */ /* 0x000fe40000000060 */
.L_x_2802:
[----:B------:R-:W-:Y:S05]  /*103a0*/  BSYNC B1 ;  /* 0x0000000000017941 */ /* 0x000fea0003800000 */
.L_x_2800:
        /* <DEDUP_REMOVED lines=11> */
.L_x_2804:
[----:B------:R-:W-:Y:S01]  /*10460*/  IMAD.MOV.U32 R10, RZ, RZ, R5 ;  /* 0x000000ffff0a7224 */ /* 0x000fe200078e0005 */
[----:B------:R-:W-:Y:S01]  /*10470*/  PRMT R12, R11, 0x7610, R12 ;  /* 0x000076100b0c7816 */ /* 0x000fe2000000000c */
[----:B------:R-:W-:Y:S01]  /*10480*/  IMAD.MOV.U32 R60, RZ, RZ, R63 ;  /* 0x000000ffff3c7224 */ /* 0x000fe200078e003f */
[----:B------:R-:W-:Y:S02]  /*10490*/  PRMT R96, R101, 0x7610, R96 ;  /* 0x0000761065607816 */ /* 0x000fe40000000060 */
.L_x_2805:
[----:B------:R-:W-:Y:S05]  /*104a0*/  BSYNC B1 ;  /* 0x0000000000017941 */ /* 0x000fea0003800000 */
.L_x_2803:
        /* <DEDUP_REMOVED lines=11> */
.L_x_2807:
[----:B------:R-:W-:Y:S01]  /*10560*/  IMAD.MOV.U32 R5, RZ, RZ, R10 ;  /* 0x000000ffff057224 */ /* 0x000fe200078e000a */
[----:B------:R-:W-:Y:S01]  /*10570*/  PRMT R11, R12, 0x7610, R11 ;  /* 0x000076100c0b7816 */ /* 0x000fe2000000000b */
[----:B------:R-:W-:Y:S01]  /*10580*/  IMAD.MOV.U32 R63, RZ, RZ, R62 ;  /* 0x000000ffff3f7224 */ /* 0x000fe200078e003e */
[----:B------:R-:W-:Y:S02]  /*10590*/  PRMT R101, R95, 0x7610, R101 ;  /* 0x000076105f657816 */ /* 0x000fe40000000065 */
.L_x_2808:
[----:B------:R-:W-:Y:S05]  /*105a0*/  BSYNC B1 ;  /* 0x0000000000017941 */ /* 0x000fea0003800000 */
.L_x_2806:
        /* <DEDUP_REMOVED lines=11> */
.L_x_2810:
[----:B------:R-:W-:Y:S01]  /*10660*/  IMAD.MOV.U32 R10, RZ, RZ, R5 ;  /* 0x000000ffff0a7224 */ /* 0x000fe200078e0005 */
[----:B------:R-:W-:Y:S01]  /*10670*/  PRMT R12, R11, 0x7610, R12 ;  /* 0x000076100b0c7816 */ /* 0x000fe2000000000c */
[----:B------:R-:W-:Y:S01]  /*10680*/  IMAD.MOV.U32 R62, RZ, RZ, R65 ;  /* 0x000000ffff3e7224 */ /* 0x000fe200078e0041 */
[----:B------:R-:W-:Y:S02]  /*10690*/  PRMT R95, R99, 0x7610, R95 ;  /* 0x00007610635f7816 */ /* 0x000fe4000000005f */
.L_x_2811:
[----:B------:R-:W-:Y:S05]  /*106a0*/  BSYNC B1 ;  /* 0x0000000000017941 */ /* 0x000fea0003800000 */
.L_x_2809:
        /* <DEDUP_REMOVED lines=11> */
.L_x_2813:
[----:B------:R-:W-:Y:S01]  /*10760*/  IMAD.MOV.U32 R5, RZ, RZ, R10 ;  /* 0x000000ffff057224 */ /* 0x000fe200078e000a */
[----:B------:R-:W-:Y:S01]  /*10770*/  PRMT R11, R11, 0x5410, R12 ;  /* 0x000054100b0b7816 */ /* 0x000fe2000000000c */
[----:B------:R-:W-:Y:S01]  /*10780*/  IMAD.MOV.U32 R65, RZ, RZ, R64 ;  /* 0x000000ffff417224 */ /* 0x000fe200078e0040 */
[----:B------:R-:W-:Y:S02]  /*10790*/  PRMT R99, R97, 0x7610, R99 ;  /* 0x0000761061637816 */ /* 0x000fe40000000063 */
.L_x_2814:
[----:B------:R-:W-:Y:S05]  /*107a0*/  BSYNC B1 ;  /* 0x0000000000017941 */ /* 0x000fea0003800000 */
.L_x_2812:
        /* <DEDUP_REMOVED lines=11> */
.L_x_2816:
[----:B------:R-:W-:Y:S01]  /*10860*/  IMAD.MOV.U32 R10, RZ, RZ, R5 ;  /* 0x000000ffff0a7224 */ /* 0x000fe200078e0005 */
[----:B------:R-:W-:Y:S01]  /*10870*/  PRMT R11, R11, 0x7632, R11 ;  /* 0x000076320b0b7816 */ /* 0x000fe2000000000b */
[----:B------:R-:W-:Y:S01]  /*10880*/  IMAD.MOV.U32 R64, RZ, RZ, R67 ;  /* 0x000000ffff407224 */ /* 0x000fe200078e0043 */
[----:B------:R-:W-:Y:S02]  /*10890*/  PRMT R97, R98, 0x7610, R97 ;  /* 0x0000761062617816 */ /* 0x000fe40000000061 */
.L_x_2817:
[----:B------:R-:W-:Y:S05]  /*108a0*/  BSYNC B1 ;  /* 0x0000000000017941 */ /* 0x000fea0003800000 */
.L_x_2815:
        /* <DEDUP_REMOVED lines=11> */
.L_x_2819:
[----:B------:R-:W-:Y:S01]  /*10960*/  PRMT R11, R11, 0x5410, R11 ;  /* 0x000054100b0b7816 */ /* 0x000fe2000000000b */
[----:B------:R-:W-:Y:S01]  /*10970*/  IMAD.MOV.U32 R67, RZ, RZ, R66 ;  /* 0x000000ffff437224 */ /* 0x000fe200078e0042 */
[C---:B------:R-:W-:Y:S01]  /*10980*/  PRMT R98, R97.reuse, 0x7632, R98 ;  /* 0x0000763261627816 */ /* 0x040fe20000000062 */
[--C-:B------:R-:W-:Y:S01]  /*10990*/  IMAD.MOV.U32 R5, RZ, RZ, R10.reuse ;  /* 0x000000ffff057224 */ /* 0x100fe200078e000a */
[----:B------:R-:W-:Y:S01]  /*109a0*/  PRMT R97, R97, 0x5410, R11 ;  /* 0x0000541061617816 */ /* 0x000fe2000000000b */
[----:B------:R-:W-:Y:S02]  /*109b0*/  IMAD.MOV.U32 R66, RZ, RZ, R10 ;  /* 0x000000ffff427224 */ /* 0x000fe400078e000a */
.L_x_2820:
[----:B------:R-:W-:Y:S05]  /*109c0*/  BSYNC B1 ;  /* 0x0000000000017941 */ /* 0x000fea0003800000 */
.L_x_2818:
[----:B------:R-:W-:Y:S02]  /*109d0*/  IADD3 R8, R8, 0x4, RZ ;  /* 0x0000000408087810 */ /* 0x000fe40007ffe0ff */
[----:B------:R-:W-:Y:S01]  /*109e0*/  IADD3 R4, R4, 0x2, RZ ;  /* 0x0000000204047810 */ /* 0x000fe20007ffe0ff */
[----:B------:R-:W-:Y:S01]  /*109f0*/  @!P1 CALL.REL.NOINC `(.L_x_2821) ;  /* 0x0000001000009944 */ /* 0x000fe20003c00000 */
[----:B------:R-:W-:Y:S05]  /*10a00*/  BRA `(.L_x_2822) ;  /* 0xffffc01000007947 */ /* 0x000fea000383ffff */
.L_x_2821:
[----:B------:R-:W-:Y:S01]  /*10a10*/  FADD.FTZ R86, R7, R86 ;  /* 0x0000005607567221 */ /* 0x000fe20000010000 */
[----:B------:R-:W-:Y:S01]  /*10a20*/  PRMT R97, R97, 0x7610, R11 ;  /* 0x0000761061617816 */ /* 0x000fe2000000000b */
[----:B------:R-:W-:-:S02]  /*10a30*/  IMAD.MOV.U32 R87, RZ, RZ, R6 ;  /* 0x000000ffff577224 */ /* 0x000fc400078e0006 */
[----:B------:R-:W-:Y:S02]  /*10a40*/  IMAD.MOV.U32 R66, RZ, RZ, R5 ;  /* 0x000000ffff427224 */ /* 0x000fe400078e0005 */
.L_x_2631:
[----:B------:R-:W-:Y:S05]  /*10a50*/  BSYNC B0 ;  /* 0x0000000000007941 */ /* 0x000fea0003800000 */
.L_x_2630:
        /* <DEDUP_REMOVED lines=194> */
.L_x_3015:
        /* <DEDUP_REMOVED lines=20> */
.L_x_2826:
[----:B------:R-:W-:Y:S01]  /*117c0*/  IMAD.MOV.U32 R5, RZ, RZ, R85 ;  /* 0x000000ffff057224 */ /* 0x000fe200078e0055 */
[----:B------:R-:W-:Y:S01]  /*117d0*/  PRMT R11, R11, 0x7610, R91 ;  /* 0x000076100b0b7816 */ /* 0x000fe2000000005b */
[----:B------:R-:W-:Y:S01]  /*117e0*/  IMAD.MOV.U32 R85, RZ, RZ, R84 ;  /* 0x000000ffff557224 */ /* 0x000fe200078e0054 */
[----:B------:R-:W-:Y:S02]  /*117f0*/  PRMT R91, R91, 0x5410, R92 ;  /* 0x000054105b5b7816 */ /* 0x000fe4000000005c */
.L_x_2827:
[----:B------:R-:W-:Y:S05]  /*11800*/  BSYNC B1 ;  /* 0x0000000000017941 */ /* 0x000fea0003800000 */
.L_x_2825:
        /* <DEDUP_REMOVED lines=11> */
.L_x_2829:
[----:B------:R-:W-:Y:S01]  /*118c0*/  IMAD.MOV.U32 R10, RZ, RZ, R5 ;  /* 0x000000ffff0a7224 */ /* 0x000fe200078e0005 */
[----:B------:R-:W-:Y:S01]  /*118d0*/  PRMT R11, R11, 0x7632, R11 ;  /* 0x000076320b0b7816 */ /* 0x000fe2000000000b */
[----:B------:R-:W-:Y:S01]  /*118e0*/  IMAD.MOV.U32 R84, RZ, RZ, R83 ;  /* 0x000000ffff547224 */ /* 0x000fe200078e0053 */
[----:B------:R-:W-:Y:S02]  /*118f0*/  PRMT R92, R92, 0x7632, R92 ;  /* 0x000076325c5c7816 */ /* 0x000fe4000000005c */
.L_x_2830:
[----:B------:R-:W-:Y:S05]  /*11900*/  BSYNC B1 ;  /* 0x0000000000017941 */ /* 0x000fea0003800000 */
.L_x_2828:
        /* <DEDUP_REMOVED lines=11> */
.L_x_2832:
[----:B------:R-:W-:Y:S01]  /*119c0*/  IMAD.MOV.U32 R5, RZ, RZ, R10 ;  /* 0x000000ffff057224 */ /* 0x000fe200078e000a */
[----:B------:R-:W-:Y:S01]  /*119d0*/  PRMT R11, R11, 0x5410, R11 ;  /* 0x000054100b0b7816 */ /* 0x000fe2000000000b */
[----:B------:R-:W-:Y:S01]  /*119e0*/  IMAD.MOV.U32 R83, RZ, RZ, R82 ;  /* 0x000000ffff537224 */ /* 0x000fe200078e0052 */
[----:B------:R-:W-:Y:S02]  /*119f0*/  PRMT R92, R92, 0x5410, R93 ;  /* 0x000054105c5c7816 */ /* 0x000fe4000000005d */
.L_x_2833:
[----:B------:R-:W-:Y:S05]  /*11a00*/  BSYNC B1 ;  /* 0x0000000000017941 */ /* 0x000fea0003800000 */
.L_x_2831:
        /* <DEDUP_REMOVED lines=11> */
.L_x_2835:
[----:B------:R-:W-:Y:S01]  /*11ac0*/  IMAD.MOV.U32 R10, RZ, RZ, R5 ;  /* 0x000000ffff0a7224 */ /* 0x000fe200078e0005 */
[----:B------:R-:W-:Y:S01]  /*11ad0*/  PRMT R12, R12, 0x7610, R11 ;  /* 0x000076100c0c7816 */ /* 0x000fe2000000000b */
[----:B------:R-:W-:Y:S01]  /*11ae0*/  IMAD.MOV.U32 R82, RZ, RZ, R81 ;  /* 0x000000ffff527224 */ /* 0x000fe200078e0051 */
[----:B------:R-:W-:Y:S02]  /*11af0*/  PRMT R93, R0, 0x7632, R93 ;  /* 0x00007632005d7816 */ /* 0x000fe4000000005d */
.L_x_2836:
[----:B------:R-:W-:Y:S05]  /*11b00*/  BSYNC B1 ;  /* 0x0000000000017941 */ /* 0x000fea0003800000 */
.L_x_2834:
        /* <DEDUP_REMOVED lines=11> */
.L_x_2838:
[----:B------:R-:W-:Y:S01]  /*11bc0*/  IMAD.MOV.U32 R5, RZ, RZ, R10 ;  /* 0x000000ffff057224 */ /* 0x000fe200078e000a */
[----:B------:R-:W-:Y:S01]  /*11bd0*/  PRMT R11, R11, 0x7610, R12 ;  /* 0x000076100b0b7816 */ /* 0x000fe2000000000c */
[----:B------:R-:W-:Y:S01]  /*11be0*/  IMAD.MOV.U32 R81, RZ, RZ, R80 ;  /* 0x000000ffff517224 */ /* 0x000fe200078e0050 */
[----:B------:R-:W-:Y:S02]  /*11bf0*/  PRMT R0, R0, 0x5410, R90 ;  /* 0x0000541000007816 */ /* 0x000fe4000000005a */
.L_x_2839:
[----:B------:R-:W-:Y:S05]  /*11c00*/  BSYNC B1 ;  /* 0x0000000000017941 */ /* 0x000fea0003800000 */
.L_x_2837:
        /* <DEDUP_REMOVED lines=11> */
.L_x_2841:
[----:B------:R-:W-:Y:S01]  /*11cc0*/  IMAD.MOV.U32 R10, RZ, RZ, R5 ;  /* 0x000000ffff0a7224 */ /* 0x000fe200078e0005 */
[----:B------:R-:W-:Y:S01]  /*11cd0*/  PRMT R11, R11, 0x7632, R11 ;  /* 0x000076320b0b7816 */ /* 0x000fe2000000000b */
[----:B------:R-:W-:Y:S01]  /*11ce0*/  IMAD.MOV.U32 R80, RZ, RZ, R79 ;  /* 0x000000ffff507224 */ /* 0x000fe200078e004f */
[----:B------:R-:W-:Y:S02]  /*11cf0*/  PRMT R90, R90, 0x7632, R90 ;  /* 0x000076325a5a7816 */ /* 0x000fe4000000005a */
.L_x_2842:
[----:B------:R-:W-:Y:S05]  /*11d00*/  BSYNC B1 ;  /* 0x0000000000017941 */ /* 0x000fea0003800000 */
.L_x_2840:
        /* <DEDUP_REMOVED lines=11> */
.L_x_2844:
[----:B------:R-:W-:Y:S01]  /*11dc0*/  IMAD.MOV.U32 R5, RZ, RZ, R10 ;  /* 0x000000ffff057224 */ /* 0x000fe200078e000a */
[----:B------:R-:W-:Y:S01]  /*11dd0*/  PRMT R12, R11, 0x7610, R12 ;  /* 0x000076100b0c7816 */ /* 0x000fe2000000000c */
[----:B------:R-:W-:Y:S01]  /*11de0*/  IMAD.MOV.U32 R79, RZ, RZ, R78 ;  /* 0x000000ffff4f7224 */ /* 0x000fe200078e004e */
[----:B------:R-:W-:Y:S02]  /*11df0*/  PRMT R90, R90, 0x5410, R91 ;  /* 0x000054105a5a7816 */ /* 0x000fe4000000005b */
.L_x_2845:
[----:B------:R-:W-:Y:S05]  /*11e00*/  BSYNC B1 ;  /* 0x0000000000017941 */ /* 0x000fea0003800000 */
.L_x_2843:
        /* <DEDUP_REMOVED lines=11> */
.L_x_2847:
[----:B------:R-:W-:Y:S01]  /*11ec0*/  IMAD.MOV.U32 R10, RZ, RZ, R5 ;  /* 0x000000ffff0a7224 */ /* 0x000fe200078e0005 */
[----:B------:R-:W-:Y:S01]  /*11ed0*/  PRMT R11, R12, 0x7610, R11 ;  /* 0x000076100c0b7816 */ /* 0x000fe2000000000b */
[----:B------:R-:W-:Y:S01]  /*11ee0*/  IMAD.MOV.U32 R78, RZ, RZ, R77 ;  /* 0x000000ffff4e7224 */ /* 0x000fe200078e004d */
[----:B------:R-:W-:Y:S02]  /*11ef0*/  PRMT R91, R115, 0x7610, R91 ;  /* 0x00007610735b7816 */ /* 0x000fe4000000005b */
.L_x_2848:
[----:B------:R-:W-:Y:S05]  /*11f00*/  BSYNC B1 ;  /* 0x0000000000017941 */ /* 0x000fea0003800000 */
.L_x_2846:
        /* <DEDUP_REMOVED lines=11> */
.L_x_2850:
[----:B------:R-:W-:Y:S01]  /*11fc0*/  IMAD.MOV.U32 R5, RZ, RZ, R10 ;  /* 0x000000ffff057224 */ /* 0x000fe200078e000a */
[----:B------:R-:W-:Y:S01]  /*11fd0*/  PRMT R11, R11, 0x5410, R11 ;  /* 0x000054100b0b7816 */ /* 0x000fe2000000000b */
[----:B------:R-:W-:Y:S01]  /*11fe0*/  IMAD.MOV.U32 R77, RZ, RZ, R76 ;  /* 0x000000ffff4d7224 */ /* 0x000fe200078e004c */
[----:B------:R-:W-:Y:S02]  /*11ff0*/  PRMT R115, R93, 0x7632, R115 ;  /* 0x000076325d737816 */ /* 0x000fe40000000073 */
.L_x_2851:
[----:B------:R-:W-:Y:S05]  /*12000*/  BSYNC B1 ;  /* 0x0000000000017941 */ /* 0x000fea0003800000 */
.L_x_2849:
        /* <DEDUP_REMOVED lines=11> */
.L_x_2853:
[----:B------:R-:W-:Y:S01]  /*120c0*/  IMAD.MOV.U32 R10, RZ, RZ, R5 ;  /* 0x000000ffff0a7224 */ /* 0x000fe200078e0005 */
[----:B------:R-:W-:Y:S01]  /*120d0*/  PRMT R12, R12, 0x7610, R11 ;  /* 0x000076100c0c7816 */ /* 0x000fe2000000000b */
[----:B------:R-:W-:Y:S01]  /*120e0*/  IMAD.MOV.U32 R76, RZ, RZ, R75 ;  /* 0x000000ffff4c7224 */ /* 0x000fe200078e004b */
[----:B------:R-:W-:Y:S02]  /*120f0*/  PRMT R93, R93, 0x7610, R114 ;  /* 0x000076105d5d7816 */ /* 0x000fe40000000072 */
.L_x_2854:
[----:B------:R-:W-:Y:S05]  /*12100*/  BSYNC B1 ;  /* 0x0000000000017941 */ /* 0x000fea0003800000 */
.L_x_2852:
        /* <DEDUP_REMOVED lines=11> */
.L_x_2856:
[----:B------:R-:W-:Y:S01]  /*121c0*/  IMAD.MOV.U32 R5, RZ, RZ, R10 ;  /* 0x000000ffff057224 */ /* 0x000fe200078e000a */
[----:B------:R-:W-:Y:S01]  /*121d0*/  PRMT R11, R11, 0x7610, R12 ;  /* 0x000076100b0b7816 */ /* 0x000fe2000000000c */
[----:B------:R-:W-:Y:S01]  /*121e0*/  IMAD.MOV.U32 R75, RZ, RZ, R74 ;  /* 0x000000ffff4b7224 */ /* 0x000fe200078e004a */
[----:B------:R-:W-:Y:S02]  /*121f0*/  PRMT R114, R114, 0x5410, R0 ;  /* 0x0000541072727816 */ /* 0x000fe40000000000 */
.L_x_2857:
[----:B------:R-:W-:Y:S05]  /*12200*/  BSYNC B1 ;  /* 0x0000000000017941 */ /* 0x000fea0003800000 */
.L_x_2855:
        /* <DEDUP_REMOVED lines=11> */
.L_x_2859:
[----:B------:R-:W-:Y:S01]  /*122c0*/  IMAD.MOV.U32 R10, RZ, RZ, R5 ;  /* 0x000000ffff0a7224 */ /* 0x000fe200078e0005 */
[----:B------:R-:W-:Y:S01]  /*122d0*/  PRMT R11, R11, 0x7632, R11 ;  /* 0x000076320b0b7816 */ /* 0x000fe2000000000b */
[----:B------:R-:W-:Y:S01]  /*122e0*/  IMAD.MOV.U32 R74, RZ, RZ, R73 ;  /* 0x000000ffff4a7224 */ /* 0x000fe200078e0049 */
[----:B------:R-:W-:Y:S02]  /*122f0*/  PRMT R0, R116, 0x7610, R0 ;  /* 0x0000761074007816 */ /* 0x000fe40000000000 */
.L_x_2860:
[----:B------:R-:W-:Y:S05]  /*12300*/  BSYNC B1 ;  /* 0x0000000000017941 */ /* 0x000fea0003800000 */
.L_x_2858:
        /* <DEDUP_REMOVED lines=11> */
.L_x_2862:
[----:B------:R-:W-:Y:S01]  /*123c0*/  IMAD.MOV.U32 R5, RZ, RZ, R10 ;  /* 0x000000ffff057224 */ /* 0x000fe200078e000a */
[----:B------:R-:W-:Y:S01]  /*123d0*/  PRMT R11, R11, 0x5410, R11 ;  /* 0x000054100b0b7816 */ /* 0x000fe2000000000b */
[----:B------:R-:W-:Y:S01]  /*123e0*/  IMAD.MOV.U32 R73, RZ, RZ, R72 ;  /* 0x000000ffff497224 */ /* 0x000fe200078e0048 */
[----:B------:R-:W-:Y:S02]  /*123f0*/  PRMT R116, R115, 0x7632, R116 ;  /* 0x0000763273747816 */ /* 0x000fe40000000074 */
.L_x_2863:
[----:B------:R-:W-:Y:S05]  /*12400*/  BSYNC B1 ;  /* 0x0000000000017941 */ /* 0x000fea0003800000 */
.L_x_2861:
        /* <DEDUP_REMOVED lines=11> */
.L_x_2865:
[----:B------:R-:W-:Y:S01]  /*124c0*/  IMAD.MOV.U32 R10, RZ, RZ, R5 ;  /* 0x000000ffff0a7224 */ /* 0x000fe200078e0005 */
[----:B------:R-:W-:Y:S01]  /*124d0*/  PRMT R12, R12, 0x7610, R11 ;  /* 0x000076100c0c7816 */ /* 0x000fe2000000000b */
[----:B------:R-:W-:Y:S01]  /*124e0*/  IMAD.MOV.U32 R72, RZ, RZ, R3 ;  /* 0x000000ffff487224 */ /* 0x000fe200078e0003 */
[----:B------:R-:W-:Y:S02]  /*124f0*/  PRMT R115, R115, 0x7610, R116 ;  /* 0x0000761073737816 */ /* 0x000fe40000000074 */
.L_x_2866:
[----:B------:R-:W-:Y:S05]  /*12500*/  BSYNC B1 ;  /* 0x0000000000017941 */ /* 0x000fea0003800000 */
.L_x_2864:
        /* <DEDUP_REMOVED lines=11> */
.L_x_2868:
[----:B------:R-:W-:Y:S01]  /*125c0*/  IMAD.MOV.U32 R5, RZ, RZ, R10 ;  /* 0x000000ffff057224 */ /* 0x000fe200078e000a */
[----:B------:R-:W-:Y:S01]  /*125d0*/  PRMT R11, R11, 0x7610, R12 ;  /* 0x000076100b0b7816 */ /* 0x000fe2000000000c */
[----:B------:R-:W-:Y:S01]  /*125e0*/  IMAD.MOV.U32 R3, RZ, RZ, R2 ;  /* 0x000000ffff037224 */ /* 0x000fe200078e0002 */
[----:B------:R-:W-:Y:S02]  /*125f0*/  PRMT R116, R116, 0x5410, R114 ;  /* 0x0000541074747816 */ /* 0x000fe40000000072 */
.L_x_2869:
[----:B------:R-:W-:Y:S05]  /*12600*/  BSYNC B1 ;  /* 0x0000000000017941 */ /* 0x000fea0003800000 */
.L_x_2867:
        /* <DEDUP_REMOVED lines=11> */
.L_x_2871:
[----:B------:R-:W-:Y:S01]  /*126c0*/  IMAD.MOV.U32 R10, RZ, RZ, R5 ;  /* 0x000000ffff0a7224 */ /* 0x000fe200078e0005 */
[----:B------:R-:W-:Y:S01]  /*126d0*/  PRMT R12, R12, 0x7610, R11 ;  /* 0x000076100c0c7816 */ /* 0x000fe2000000000b */
[----:B------:R-:W-:Y:S01]  /*126e0*/  IMAD.MOV.U32 R2, RZ, RZ, R21 ;  /* 0x000000ffff027224 */ /* 0x000fe200078e0015 */
[----:B------:R-:W-:Y:S02]  /*126f0*/  PRMT R114, R112, 0x7632, R114 ;  /* 0x0000763270727816 */ /* 0x000fe40000000072 */
.L_x_2872:
[----:B------:R-:W-:Y:S05]  /*12700*/  BSYNC B1 ;  /* 0x0000000000017941 */ /* 0x000fea0003800000 */
.L_x_2870:
        /* <DEDUP_REMOVED lines=11> */
.L_x_2874:
[----:B------:R-:W-:Y:S01]  /*127c0*/  IMAD.MOV.U32 R5, RZ, RZ, R10 ;  /* 0x000000ffff057224 */ /* 0x000fe200078e000a */
[----:B------:R-:W-:Y:S01]  /*127d0*/  PRMT R11, R12, 0x7632, R11 ;  /* 0x000076320c0b7816 */ /* 0x000fe2000000000b */
[----:B------:R-:W-:Y:S01]  /*127e0*/  IMAD.MOV.U32 R21, RZ, RZ, R20 ;  /* 0x000000ffff157224 */ /* 0x000fe200078e0014 */
[----:B------:R-:W-:Y:S02]  /*127f0*/  PRMT R112, R112, 0x7610, R110 ;  /* 0x0000761070707816 */ /* 0x000fe4000000006e */
.L_x_2875:
[----:B------:R-:W-:Y:S05]  /*12800*/  BSYNC B1 ;  /* 0x0000000000017941 */ /* 0x000fea0003800000 */
.L_x_2873:
        /* <DEDUP_REMOVED lines=11> */
.L_x_2877:
[----:B------:R-:W-:Y:S01]  /*128c0*/  IMAD.MOV.U32 R10, RZ, RZ, R5 ;  /* 0x000000ffff0a7224 */ /* 0x000fe200078e0005 */
[----:B------:R-:W-:Y:S01]  /*128d0*/  PRMT R11, R11, 0x5410, R11 ;  /* 0x000054100b0b7816 */ /* 0x000fe2000000000b */
[----:B------:R-:W-:Y:S01]  /*128e0*/  IMAD.MOV.U32 R20, RZ, RZ, R23 ;  /* 0x000000ffff147224 */ /* 0x000fe200078e0017 */
[----:B------:R-:W-:Y:S02]  /*128f0*/  PRMT R110, R110, 0x7610, R111 ;  /* 0x000076106e6e7816 */ /* 0x000fe4000000006f */
.L_x_2878:
[----:B------:R-:W-:Y:S05]  /*12900*/  BSYNC B1 ;  /* 0x0000000000017941 */ /* 0x000fea0003800000 */
.L_x_2876:
        /* <DEDUP_REMOVED lines=11> */
.L_x_2880:
[----:B------:R-:W-:Y:S01]  /*129c0*/  IMAD.MOV.U32 R5, RZ, RZ, R10 ;  /* 0x000000ffff057224 */ /* 0x000fe200078e000a */
[----:B------:R-:W-:Y:S01]  /*129d0*/  PRMT R11, R11, 0x7632, R11 ;  /* 0x000076320b0b7816 */ /* 0x000fe2000000000b */
[----:B------:R-:W-:Y:S01]  /*129e0*/  IMAD.MOV.U32 R23, RZ, RZ, R22 ;  /* 0x000000ffff177224 */ /* 0x000fe200078e0016 */
[----:B------:R-:W-:Y:S02]  /*129f0*/  PRMT R111, R111, 0x5410, R110 ;  /* 0x000054106f6f7816 */ /* 0x000fe4000000006e */
.L_x_2881:
[----:B------:R-:W-:Y:S05]  /*12a00*/  BSYNC B1 ;  /* 0x0000000000017941 */ /* 0x000fea0003800000 */
.L_x_2879:
        /* <DEDUP_REMOVED lines=11> */
.L_x_2883:
[----:B------:R-:W-:Y:S01]  /*12ac0*/  IMAD.MOV.U32 R10, RZ, RZ, R5 ;  /* 0x000000ffff0a7224 */ /* 0x000fe200078e0005 */
[----:B------:R-:W-:Y:S01]  /*12ad0*/  PRMT R11, R11, 0x5410, R11 ;  /* 0x000054100b0b7816 */ /* 0x000fe2000000000b */
[----:B------:R-:W-:Y:S01]  /*12ae0*/  IMAD.MOV.U32 R22, RZ, RZ, R25 ;  /* 0x000000ffff167224 */ /* 0x000fe200078e0019 */
[----:B------:R-:W-:Y:S02]  /*12af0*/  PRMT R110, R117, 0x7632, R110 ;  /* 0x00007632756e7816 */ /* 0x000fe4000000006e */
.L_x_2884:
[----:B------:R-:W-:Y:S05]  /*12b00*/  BSYNC B1 ;  /* 0x0000000000017941 */ /* 0x000fea0003800000 */
.L_x_2882:
        /* <DEDUP_REMOVED lines=11> */
.L_x_2886:
[----:B------:R-:W-:Y:S01]  /*12bc0*/  IMAD.MOV.U32 R5, RZ, RZ, R10 ;  /* 0x000000ffff057224 */ /* 0x000fe200078e000a */
[----:B------:R-:W-:Y:S01]  /*12bd0*/  PRMT R11, R11, 0x7632, R11 ;  /* 0x000076320b0b7816 */ /* 0x000fe2000000000b */
[----:B------:R-:W-:Y:S01]  /*12be0*/  IMAD.MOV.U32 R25, RZ, RZ, R24 ;  /* 0x000000ffff197224 */ /* 0x000fe200078e0018 */
[----:B------:R-:W-:Y:S02]  /*12bf0*/  PRMT R117, R117, 0x5410, R112 ;  /* 0x0000541075757816 */ /* 0x000fe40000000070 */
.L_x_2887:
[----:B------:R-:W-:Y:S05]  /*12c00*/  BSYNC B1 ;  /* 0x0000000000017941 */ /* 0x000fea0003800000 */
.L_x_2885:
        /* <DEDUP_REMOVED lines=11> */
.L_x_2889:
[----:B------:R-:W-:Y:S01]  /*12cc0*/  IMAD.MOV.U32 R10, RZ, RZ, R5 ;  /* 0x000000ffff0a7224 */ /* 0x000fe200078e0005 */
[----:B------:R-:W-:Y:S01]  /*12cd0*/  PRMT R12, R11, 0x7610, R12 ;  /* 0x000076100b0c7816 */ /* 0x000fe2000000000c */
[----:B------:R-:W-:Y:S01]  /*12ce0*/  IMAD.MOV.U32 R24, RZ, RZ, R27 ;  /* 0x000000ffff187224 */ /* 0x000fe200078e001b */
[----:B------:R-:W-:Y:S02]  /*12cf0*/  PRMT R112, R113, 0x7610, R112 ;  /* 0x0000761071707816 */ /* 0x000fe40000000070 */
.L_x_2890:
[----:B------:R-:W-:Y:S05]  /*12d00*/  BSYNC B1 ;  /* 0x0000000000017941 */ /* 0x000fea0003800000 */
.L_x_2888:
        /* <DEDUP_REMOVED lines=11> */
.L_x_2892:
[----:B------:R-:W-:Y:S01]  /*12dc0*/  IMAD.MOV.U32 R5, RZ, RZ, R10 ;  /* 0x000000ffff057224 */ /* 0x000fe200078e000a */
[----:B------:R-:W-:Y:S01]  /*12dd0*/  PRMT R11, R12, 0x7610, R11 ;  /* 0x000076100c0b7816 */ /* 0x000fe2000000000b */
[----:B------:R-:W-:Y:S01]  /*12de0*/  IMAD.MOV.U32 R27, RZ, RZ, R26 ;  /* 0x000000ffff1b7224 */ /* 0x000fe200078e001a */
[----:B------:R-:W-:Y:S02]  /*12df0*/  PRMT R113, R111, 0x7610, R113 ;  /* 0x000076106f717816 */ /* 0x000fe40000000071 */
.L_x_2893:
[----:B------:R-:W-:Y:S05]  /*12e00*/  BSYNC B1 ;  /* 0x0000000000017941 */ /* 0x000fea0003800000 */
.L_x_2891:
        /* <DEDUP_REMOVED lines=11> */
.L_x_2895:
[----:B------:R-:W-:Y:S01]  /*12ec0*/  IMAD.MOV.U32 R10, RZ, RZ, R5 ;  /* 0x000000ffff0a7224 */ /* 0x000fe200078e0005 */
[----:B------:R-:W-:Y:S01]  /*12ed0*/  PRMT R12, R11, 0x7610, R12 ;  /* 0x000076100b0c7816 */ /* 0x000fe2000000000c */
[----:B------:R-:W-:Y:S01]  /*12ee0*/  IMAD.MOV.U32 R26, RZ, RZ, R29 ;  /* 0x000000ffff1a7224 */ /* 0x000fe200078e001d */
[----:B------:R-:W-:Y:S02]  /*12ef0*/  PRMT R111, R119, 0x7610, R111 ;  /* 0x00007610776f7816 */ /* 0x000fe4000000006f */
.L_x_2896:
[----:B------:R-:W-:Y:S05]  /*12f00*/  BSYNC B1 ;  /* 0x0000000000017941 */ /* 0x000fea0003800000 */
.L_x_2894:
        /* <DEDUP_REMOVED lines=11> */
.L_x_2898:
[----:B------:R-:W-:Y:S01]  /*12fc0*/  IMAD.MOV.U32 R5, RZ, RZ, R10 ;  /* 0x000000ffff057224 */ /* 0x000fe200078e000a */
[----:B------:R-:W-:Y:S01]  /*12fd0*/  PRMT R11, R11, 0x5410, R12 ;  /* 0x000054100b0b7816 */ /* 0x000fe2000000000c */
[----:B------:R-:W-:Y:S01]  /*12fe0*/  IMAD.MOV.U32 R29, RZ, RZ, R28 ;  /* 0x000000ffff1d7224 */ /* 0x000fe200078e001c */
[----:B------:R-:W-:Y:S02]  /*12ff0*/  PRMT R119, R117, 0x7610, R119 ;  /* 0x0000761075777816 */ /* 0x000fe40000000077 */
.L_x_2899:
[----:B------:R-:W-:Y:S05]  /*13000*/  BSYNC B1 ;  /* 0x0000000000017941 */ /* 0x000fea0003800000 */
.L_x_2897:
        /* <DEDUP_REMOVED lines=11> */
.L_x_2901:
[----:B------:R-:W-:Y:S01]  /*130c0*/  IMAD.MOV.U32 R10, RZ, RZ, R5 ;  /* 0x000000ffff0a7224 */ /* 0x000fe200078e0005 */
[----:B------:R-:W-:Y:S01]  /*130d0*/  PRMT R11, R11, 0x7632, R11 ;  /* 0x000076320b0b7816 */ /* 0x000fe2000000000b */
[----:B------:R-:W-:Y:S01]  /*130e0*/  IMAD.MOV.U32 R28, RZ, RZ, R31 ;  /* 0x000000ffff1c7224 */ /* 0x000fe200078e001f */
[----:B------:R-:W-:Y:S02]  /*130f0*/  PRMT R117, R118, 0x7610, R117 ;  /* 0x0000761076757816 */ /* 0x000fe40000000075 */
.L_x_2902:
[----:B------:R-:W-:Y:S05]  /*13100*/  BSYNC B1 ;  /* 0x0000000000017941 */ /* 0x000fea0003800000 */
.L_x_2900:
        /* <DEDUP_REMOVED lines=11> */
.L_x_2904:
[----:B------:R-:W-:Y:S01]  /*131c0*/  IMAD.MOV.U32 R5, RZ, RZ, R10 ;  /* 0x000000ffff057224 */ /* 0x000fe200078e000a */
[----:B------:R-:W-:Y:S01]  /*131d0*/  PRMT R12, R11, 0x7610, R12 ;  /* 0x000076100b0c7816 */ /* 0x000fe2000000000c */
[----:B------:R-:W-:Y:S01]  /*131e0*/  IMAD.MOV.U32 R31, RZ, RZ, R30 ;  /* 0x000000ffff1f7224 */ /* 0x000fe200078e001e */
[----:B------:R-:W-:Y:S02]  /*131f0*/  PRMT R118, R113, 0x7632, R118 ;  /* 0x0000763271767816 */ /* 0x000fe40000000076 */
.L_x_2905:
[----:B------:R-:W-:Y:S05]  /*13200*/  BSYNC B1 ;  /* 0x0000000000017941 */ /* 0x000fea0003800000 */
.L_x_2903:
        /* <DEDUP_REMOVED lines=11> */
.L_x_2907:
[----:B------:R-:W-:Y:S01]  /*132c0*/  IMAD.MOV.U32 R10, RZ, RZ, R5 ;  /* 0x000000ffff0a7224 */ /* 0x000fe200078e0005 */
[----:B------:R-:W-:Y:S01]  /*132d0*/  PRMT R11, R12, 0x7610, R11 ;  /* 0x000076100c0b7816 */ /* 0x000fe2000000000b */
[----:B------:R-:W-:Y:S01]  /*132e0*/  IMAD.MOV.U32 R30, RZ, RZ, R33 ;  /* 0x000000ffff1e7224 */ /* 0x000fe200078e0021 */
[----:B------:R-:W-:Y:S02]  /*132f0*/  PRMT R113, R113, 0x5410, R121 ;  /* 0x0000541071717816 */ /* 0x000fe40000000079 */
.L_x_2908:
[----:B------:R-:W-:Y:S05]  /*13300*/  BSYNC B1 ;  /* 0x0000000000017941 */ /* 0x000fea0003800000 */
.L_x_2906:
        /* <DEDUP_REMOVED lines=11> */
.L_x_2910:
[----:B------:R-:W-:Y:S01]  /*133c0*/  IMAD.MOV.U32 R5, RZ, RZ, R10 ;  /* 0x000000ffff057224 */ /* 0x000fe200078e000a */
[----:B------:R-:W-:Y:S01]  /*133d0*/  PRMT R11, R11, 0x5410, R11 ;  /* 0x000054100b0b7816 */ /* 0x000fe2000000000b */
[----:B------:R-:W-:Y:S01]  /*133e0*/  IMAD.MOV.U32 R33, RZ, RZ, R32 ;  /* 0x000000ffff217224 */ /* 0x000fe200078e0020 */
[----:B------:R-:W-:Y:S02]  /*133f0*/  PRMT R121, R119, 0x7632, R121 ;  /* 0x0000763277797816 */ /* 0x000fe40000000079 */
.L_x_2911:
[----:B------:R-:W-:Y:S05]  /*13400*/  BSYNC B1 ;  /* 0x0000000000017941 */ /* 0x000fea0003800000 */
.L_x_2909:
        /* <DEDUP_REMOVED lines=11> */
.L_x_2913:
[----:B------:R-:W-:Y:S01]  /*134c0*/  IMAD.MOV.U32 R10, RZ, RZ, R5 ;  /* 0x000000ffff0a7224 */ /* 0x000fe200078e0005 */
[----:B------:R-:W-:Y:S01]  /*134d0*/  PRMT R12, R12, 0x7610, R11 ;  /* 0x000076100c0c7816 */ /* 0x000fe2000000000b */
[----:B------:R-:W-:Y:S01]  /*134e0*/  IMAD.MOV.U32 R32, RZ, RZ, R35 ;  /* 0x000000ffff207224 */ /* 0x000fe200078e0023 */
[----:B------:R-:W-:Y:S02]  /*134f0*/  PRMT R119, R119, 0x7610, R120 ;  /* 0x0000761077777816 */ /* 0x000fe40000000078 */
.L_x_2914:
[----:B------:R-:W-:Y:S05]  /*13500*/  BSYNC B1 ;  /* 0x0000000000017941 */ /* 0x000fea0003800000 */
.L_x_2912:
        /* <DEDUP_REMOVED lines=11> */
.L_x_2916:
[----:B------:R-:W-:Y:S01]  /*135c0*/  IMAD.MOV.U32 R5, RZ, RZ, R10 ;  /* 0x000000ffff057224 */ /* 0x000fe200078e000a */
[----:B------:R-:W-:Y:S01]  /*135d0*/  PRMT R11, R12, 0x7632, R11 ;  /* 0x000076320c0b7816 */ /* 0x000fe2000000000b */
[----:B------:R-:W-:Y:S01]  /*135e0*/  IMAD.MOV.U32 R35, RZ, RZ, R34 ;  /* 0x000000ffff237224 */ /* 0x000fe200078e0022 */
[----:B------:R-:W-:Y:S02]  /*135f0*/  PRMT R120, R120, 0x7610, R118 ;  /* 0x0000761078787816 */ /* 0x000fe40000000076 */
.L_x_2917:
[----:B------:R-:W-:Y:S05]  /*13600*/  BSYNC B1 ;  /* 0x0000000000017941 */ /* 0x000fea0003800000 */
.L_x_2915:
        /* <DEDUP_REMOVED lines=11> */
.L_x_2919:
[----:B------:R-:W-:Y:S01]  /*136c0*/  IMAD.MOV.U32 R10, RZ, RZ, R5 ;  /* 0x000000ffff0a7224 */ /* 0x000fe200078e0005 */
[----:B------:R-:W-:Y:S01]  /*136d0*/  PRMT R11, R11, 0x5410, R11 ;  /* 0x000054100b0b7816 */ /* 0x000fe2000000000b */
[----:B------:R-:W-:Y:S01]  /*136e0*/  IMAD.MOV.U32 R34, RZ, RZ, R37 ;  /* 0x000000ffff227224 */ /* 0x000fe200078e0025 */
[----:B------:R-:W-:Y:S02]  /*136f0*/  PRMT R118, R118, 0x7610, R103 ;  /* 0x0000761076767816 */ /* 0x000fe40000000067 */
.L_x_2920:
[----:B------:R-:W-:Y:S05]  /*13700*/  BSYNC B1 ;  /* 0x0000000000017941 */ /* 0x000fea0003800000 */
.L_x_2918:
        /* <DEDUP_REMOVED lines=11> */
.L_x_2922:
[----:B------:R-:W-:Y:S01]  /*137c0*/  IMAD.MOV.U32 R5, RZ, RZ, R10 ;  /* 0x000000ffff057224 */ /* 0x000fe200078e000a */
[----:B------:R-:W-:Y:S01]  /*137d0*/  PRMT R11, R11, 0x7632, R11 ;  /* 0x000076320b0b7816 */ /* 0x000fe2000000000b */
[----:B------:R-:W-:Y:S01]  /*137e0*/  IMAD.MOV.U32 R37, RZ, RZ, R36 ;  /* 0x000000ffff257224 */ /* 0x000fe200078e0024 */
[----:B------:R-:W-:Y:S02]  /*137f0*/  PRMT R103, R103, 0x5410, R102 ;  /* 0x0000541067677816 */ /* 0x000fe40000000066 */
.L_x_2923:
[----:B------:R-:W-:Y:S05]  /*13800*/  BSYNC B1 ;  /* 0x0000000000017941 */ /* 0x000fea0003800000 */
.L_x_2921:
        /* <DEDUP_REMOVED lines=11> */
.L_x_2925:
[----:B------:R-:W-:Y:S01]  /*138c0*/  IMAD.MOV.U32 R10, RZ, RZ, R5 ;  /* 0x000000ffff0a7224 */ /* 0x000fe200078e0005 */
[----:B------:R-:W-:Y:S01]  /*138d0*/  PRMT R11, R11, 0x5410, R11 ;  /* 0x000054100b0b7816 */ /* 0x000fe2000000000b */
[----:B------:R-:W-:Y:S01]  /*138e0*/  IMAD.MOV.U32 R36, RZ, RZ, R39 ;  /* 0x000000ffff247224 */ /* 0x000fe200078e0027 */
[----:B------:R-:W-:Y:S02]  /*138f0*/  PRMT R102, R121, 0x7632, R102 ;  /* 0x0000763279667816 */ /* 0x000fe40000000066 */
.L_x_2926:
[----:B------:R-:W-:Y:S05]  /*13900*/  BSYNC B1 ;  /* 0x0000000000017941 */ /* 0x000fea0003800000 */
.L_x_2924:
        /* <DEDUP_REMOVED lines=11> */
.L_x_2928:
[----:B------:R-:W-:Y:S01]  /*139c0*/  IMAD.MOV.U32 R5, RZ, RZ, R10 ;  /* 0x000000ffff057224 */ /* 0x000fe200078e000a */
[----:B------:R-:W-:Y:S01]  /*139d0*/  PRMT R11, R11, 0x7632, R11 ;  /* 0x000076320b0b7816 */ /* 0x000fe2000000000b */
[----:B------:R-:W-:Y:S01]  /*139e0*/  IMAD.MOV.U32 R39, RZ, RZ, R38 ;  /* 0x000000ffff277224 */ /* 0x000fe200078e0026 */
[----:B------:R-:W-:Y:S02]  /*139f0*/  PRMT R121, R121, 0x5410, R120 ;  /* 0x0000541079797816 */ /* 0x000fe40000000078 */
.L_x_2929:
[----:B------:R-:W-:Y:S05]  /*13a00*/  BSYNC B1 ;  /* 0x0000000000017941 */ /* 0x000fea0003800000 */
.L_x_2927:
        /* <DEDUP_REMOVED lines=11> */
.L_x_2931:
[----:B------:R-:W-:Y:S01]  /*13ac0*/  IMAD.MOV.U32 R10, RZ, RZ, R5 ;  /* 0x000000ffff0a7224 */ /* 0x000fe200078e0005 */
[----:B------:R-:W-:Y:S01]  /*13ad0*/  PRMT R12, R11, 0x7610, R12 ;  /* 0x000076100b0c7816 */ /* 0x000fe2000000000c */
[----:B------:R-:W-:Y:S01]  /*13ae0*/  IMAD.MOV.U32 R38, RZ, RZ, R41 ;  /* 0x000000ffff267224 */ /* 0x000fe200078e0029 */
[----:B------:R-:W-:Y:S02]  /*13af0*/  PRMT R120, R105, 0x7610, R120 ;  /* 0x0000761069787816 */ /* 0x000fe40000000078 */
.L_x_2932:
[----:B------:R-:W-:Y:S05]  /*13b00*/  BSYNC B1 ;  /* 0x0000000000017941 */ /* 0x000fea0003800000 */
.L_x_2930:
        /* <DEDUP_REMOVED lines=11> */
.L_x_2934:
[----:B------:R-:W-:Y:S01]  /*13bc0*/  IMAD.MOV.U32 R5, RZ, RZ, R10 ;  /* 0x000000ffff057224 */ /* 0x000fe200078e000a */
[----:B------:R-:W-:Y:S01]  /*13bd0*/  PRMT R11, R11, 0x5410, R12 ;  /* 0x000054100b0b7816 */ /* 0x000fe2000000000c */
[----:B------:R-:W-:Y:S01]  /*13be0*/  IMAD.MOV.U32 R41, RZ, RZ, R40 ;  /* 0x000000ffff297224 */ /* 0x000fe200078e0028 */
[----:B------:R-:W-:Y:S02]  /*13bf0*/  PRMT R105, R103, 0x7610, R105 ;  /* 0x0000761067697816 */ /* 0x000fe40000000069 */
.L_x_2935:
[----:B------:R-:W-:Y:S05]  /*13c00*/  BSYNC B1 ;  /* 0x0000000000017941 */ /* 0x000fea0003800000 */
.L_x_2933:
        /* <DEDUP_REMOVED lines=11> */
.L_x_2937:
[----:B------:R-:W-:Y:S01]  /*13cc0*/  IMAD.MOV.U32 R10, RZ, RZ, R5 ;  /* 0x000000ffff0a7224 */ /* 0x000fe200078e0005 */
[----:B------:R-:W-:Y:S01]  /*13cd0*/  PRMT R12, R12, 0x7610, R11 ;  /* 0x000076100c0c7816 */ /* 0x000fe2000000000b */
[----:B------:R-:W-:Y:S01]  /*13ce0*/  IMAD.MOV.U32 R40, RZ, RZ, R43 ;  /* 0x000000ffff287224 */ /* 0x000fe200078e002b */
[----:B------:R-:W-:Y:S02]  /*13cf0*/  PRMT R103, R104, 0x7632, R103 ;  /* 0x0000763268677816 */ /* 0x000fe40000000067 */
.L_x_2938:
[----:B------:R-:W-:Y:S05]  /*13d00*/  BSYNC B1 ;  /* 0x0000000000017941 */ /* 0x000fea0003800000 */
.L_x_2936:
        /* <DEDUP_REMOVED lines=11> */
.L_x_2940:
[----:B------:R-:W-:Y:S01]  /*13dc0*/  IMAD.MOV.U32 R5, RZ, RZ, R10 ;  /* 0x000000ffff057224 */ /* 0x000fe200078e000a */
[----:B------:R-:W-:Y:S01]  /*13dd0*/  PRMT R11, R12, 0x7632, R11 ;  /* 0x000076320c0b7816 */ /* 0x000fe2000000000b */
[----:B------:R-:W-:Y:S01]  /*13de0*/  IMAD.MOV.U32 R43, RZ, RZ, R42 ;  /* 0x000000ffff2b7224 */ /* 0x000fe200078e002a */
[----:B------:R-:W-:Y:S02]  /*13df0*/  PRMT R104, R104, 0x7610, R102 ;  /* 0x0000761068687816 */ /* 0x000fe40000000066 */
.L_x_2941:
[----:B------:R-:W-:Y:S05]  /*13e00*/  BSYNC B1 ;  /* 0x0000000000017941 */ /* 0x000fea0003800000 */
.L_x_2939:
        /* <DEDUP_REMOVED lines=11> */
.L_x_2943:
[----:B------:R-:W-:Y:S01]  /*13ec0*/  IMAD.MOV.U32 R10, RZ, RZ, R5 ;  /* 0x000000ffff0a7224 */ /* 0x000fe200078e0005 */
[----:B------:R-:W-:Y:S01]  /*13ed0*/  PRMT R12, R11, 0x7610, R12 ;  /* 0x000076100b0c7816 */ /* 0x000fe2000000000c */
[----:B------:R-:W-:Y:S01]  /*13ee0*/  IMAD.MOV.U32 R42, RZ, RZ, R45 ;  /* 0x000000ffff2a7224 */ /* 0x000fe200078e002d */
[----:B------:R-:W-:Y:S02]  /*13ef0*/  PRMT R102, R102, 0x5410, R107 ;  /* 0x0000541066667816 */ /* 0x000fe4000000006b */
.L_x_2944:
[----:B------:R-:W-:Y:S05]  /*13f00*/  BSYNC B1 ;  /* 0x0000000000017941 */ /* 0x000fea0003800000 */
.L_x_2942:
        /* <DEDUP_REMOVED lines=11> */
.L_x_2946:
[----:B------:R-:W-:Y:S01]  /*13fc0*/  IMAD.MOV.U32 R5, RZ, RZ, R10 ;  /* 0x000000ffff057224 */ /* 0x000fe200078e000a */
[----:B------:R-:W-:Y:S01]  /*13fd0*/  PRMT R11, R11, 0x5410, R12 ;  /* 0x000054100b0b7816 */ /* 0x000fe2000000000c */
[----:B------:R-:W-:Y:S01]  /*13fe0*/  IMAD.MOV.U32 R45, RZ, RZ, R44 ;  /* 0x000000ffff2d7224 */ /* 0x000fe200078e002c */
[----:B------:R-:W-:Y:S02]  /*13ff0*/  PRMT R107, R105, 0x7632, R107 ;  /* 0x00007632696b7816 */ /* 0x000fe4000000006b */
.L_x_2947:
[----:B------:R-:W-:Y:S05]  /*14000*/  BSYNC B1 ;  /* 0x0000000000017941 */ /* 0x000fea0003800000 */
.L_x_2945:
        /* <DEDUP_REMOVED lines=11> */
.L_x_2949:
[----:B------:R-:W-:Y:S01]  /*140c0*/  IMAD.MOV.U32 R10, RZ, RZ, R5 ;  /* 0x000000ffff0a7224 */ /* 0x000fe200078e0005 */
[----:B------:R-:W-:Y:S01]  /*140d0*/  PRMT R12, R12, 0x7610, R11 ;  /* 0x000076100c0c7816 */ /* 0x000fe2000000000b */
[----:B------:R-:W-:Y:S01]  /*140e0*/  IMAD.MOV.U32 R44, RZ, RZ, R47 ;  /* 0x000000ffff2c7224 */ /* 0x000fe200078e002f */
[----:B------:R-:W-:Y:S02]  /*140f0*/  PRMT R105, R105, 0x7610, R106 ;  /* 0x0000761069697816 */ /* 0x000fe4000000006a */
.L_x_2950:
[----:B------:R-:W-:Y:S05]  /*14100*/  BSYNC B1 ;  /* 0x0000000000017941 */ /* 0x000fea0003800000 */
.L_x_2948:
        /* <DEDUP_REMOVED lines=11> */
.L_x_2952:
[----:B------:R-:W-:Y:S01]  /*141c0*/  IMAD.MOV.U32 R5, RZ, RZ, R10 ;  /* 0x000000ffff057224 */ /* 0x000fe200078e000a */
[----:B------:R-:W-:Y:S01]  /*141d0*/  PRMT R11, R11, 0x7610, R12 ;  /* 0x000076100b0b7816 */ /* 0x000fe2000000000c */
[----:B------:R-:W-:Y:S01]  /*141e0*/  IMAD.MOV.U32 R47, RZ, RZ, R46 ;  /* 0x000000ffff2f7224 */ /* 0x000fe200078e002e */
[----:B------:R-:W-:Y:S02]  /*141f0*/  PRMT R106, R106, 0x5410, R104 ;  /* 0x000054106a6a7816 */ /* 0x000fe40000000068 */
.L_x_2953:
[----:B------:R-:W-:Y:S05]  /*14200*/  BSYNC B1 ;  /* 0x0000000000017941 */ /* 0x000fea0003800000 */
.L_x_2951:
        /* <DEDUP_REMOVED lines=11> */
.L_x_2955:
[----:B------:R-:W-:Y:S01]  /*142c0*/  IMAD.MOV.U32 R10, RZ, RZ, R5 ;  /* 0x000000ffff0a7224 */ /* 0x000fe200078e0005 */
[----:B------:R-:W-:Y:S01]  /*142d0*/  PRMT R11, R11, 0x7632, R11 ;  /* 0x000076320b0b7816 */ /* 0x000fe2000000000b */
[----:B------:R-:W-:Y:S01]  /*142e0*/  IMAD.MOV.U32 R46, RZ, RZ, R49 ;  /* 0x000000ffff2e7224 */ /* 0x000fe200078e0031 */
[----:B------:R-:W-:Y:S02]  /*142f0*/  PRMT R104, R108, 0x7610, R104 ;  /* 0x000076106c687816 */ /* 0x000fe40000000068 */
.L_x_2956:
[----:B------:R-:W-:Y:S05]  /*14300*/  BSYNC B1 ;  /* 0x0000000000017941 */ /* 0x000fea0003800000 */
.L_x_2954:
        /* <DEDUP_REMOVED lines=11> */
.L_x_2958:
[----:B------:R-:W-:Y:S01]  /*143c0*/  IMAD.MOV.U32 R5, RZ, RZ, R10 ;  /* 0x000000ffff057224 */ /* 0x000fe200078e000a */
[----:B------:R-:W-:Y:S01]  /*143d0*/  PRMT R11, R11, 0x5410, R11 ;  /* 0x000054100b0b7816 */ /* 0x000fe2000000000b */
[----:B------:R-:W-:Y:S01]  /*143e0*/  IMAD.MOV.U32 R49, RZ, RZ, R48 ;  /* 0x000000ffff317224 */ /* 0x000fe200078e0030 */
[----:B------:R-:W-:Y:S02]  /*143f0*/  PRMT R108, R107, 0x7632, R108 ;  /* 0x000076326b6c7816 */ /* 0x000fe4000000006c */
.L_x_2959:
[----:B------:R-:W-:Y:S05]  /*14400*/  BSYNC B1 ;  /* 0x0000000000017941 */ /* 0x000fea0003800000 */
.L_x_2957:
        /* <DEDUP_REMOVED lines=11> */
.L_x_2961:
[----:B------:R-:W-:Y:S01]  /*144c0*/  IMAD.MOV.U32 R10, RZ, RZ, R5 ;  /* 0x000000ffff0a7224 */ /* 0x000fe200078e0005 */
[----:B------:R-:W-:Y:S01]  /*144d0*/  PRMT R12, R12, 0x7610, R11 ;  /* 0x000076100c0c7816 */ /* 0x000fe2000000000b */
[----:B------:R-:W-:Y:S01]  /*144e0*/  IMAD.MOV.U32 R48, RZ, RZ, R51 ;  /* 0x000000ffff307224 */ /* 0x000fe200078e0033 */
[----:B------:R-:W-:Y:S02]  /*144f0*/  PRMT R107, R107, 0x7610, R108 ;  /* 0x000076106b6b7816 */ /* 0x000fe4000000006c */
.L_x_2962:
[----:B------:R-:W-:Y:S05]  /*14500*/  BSYNC B1 ;  /* 0x0000000000017941 */ /* 0x000fea0003800000 */
.L_x_2960:
        /* <DEDUP_REMOVED lines=11> */
.L_x_2964:
[----:B------:R-:W-:Y:S01]  /*145c0*/  IMAD.MOV.U32 R5, RZ, RZ, R10 ;  /* 0x000000ffff057224 */ /* 0x000fe200078e000a */
[----:B------:R-:W-:Y:S01]  /*145d0*/  PRMT R11, R11, 0x7610, R12 ;  /* 0x000076100b0b7816 */ /* 0x000fe2000000000c */
[----:B------:R-:W-:Y:S01]  /*145e0*/  IMAD.MOV.U32 R51, RZ, RZ, R50 ;  /* 0x000000ffff337224 */ /* 0x000fe200078e0032 */
[----:B------:R-:W-:Y:S02]  /*145f0*/  PRMT R108, R108, 0x5410, R106 ;  /* 0x000054106c6c7816 */ /* 0x000fe4000000006a */
.L_x_2965:
[----:B------:R-:W-:Y:S05]  /*14600*/  BSYNC B1 ;  /* 0x0000000000017941 */ /* 0x000fea0003800000 */
.L_x_2963:
        /* <DEDUP_REMOVED lines=11> */
.L_x_2967:
[----:B------:R-:W-:Y:S01]  /*146c0*/  IMAD.MOV.U32 R10, RZ, RZ, R5 ;  /* 0x000000ffff0a7224 */ /* 0x000fe200078e0005 */
[----:B------:R-:W-:Y:S01]  /*146d0*/  PRMT R12, R12, 0x7610, R11 ;  /* 0x000076100c0c7816 */ /* 0x000fe2000000000b */
[----:B------:R-:W-:Y:S01]  /*146e0*/  IMAD.MOV.U32 R50, RZ, RZ, R53 ;  /* 0x000000ffff327224 */ /* 0x000fe200078e0035 */
[----:B------:R-:W-:Y:S02]  /*146f0*/  PRMT R106, R122, 0x7632, R106 ;  /* 0x000076327a6a7816 */ /* 0x000fe4000000006a */
.L_x_2968:
[----:B------:R-:W-:Y:S05]  /*14700*/  BSYNC B1 ;  /* 0x0000000000017941 */ /* 0x000fea0003800000 */
.L_x_2966:
        /* <DEDUP_REMOVED lines=11> */
.L_x_2970:
[----:B------:R-:W-:Y:S01]  /*147c0*/  IMAD.MOV.U32 R5, RZ, RZ, R10 ;  /* 0x000000ffff057224 */ /* 0x000fe200078e000a */
[----:B------:R-:W-:Y:S01]  /*147d0*/  PRMT R11, R12, 0x7632, R11 ;  /* 0x000076320c0b7816 */ /* 0x000fe2000000000b */
[----:B------:R-:W-:Y:S01]  /*147e0*/  IMAD.MOV.U32 R53, RZ, RZ, R52 ;  /* 0x000000ffff357224 */ /* 0x000fe200078e0034 */
[----:B------:R-:W-:Y:S02]  /*147f0*/  PRMT R122, R122, 0x7610, R100 ;  /* 0x000076107a7a7816 */ /* 0x000fe40000000064 */
.L_x_2971:
[----:B------:R-:W-:Y:S05]  /*14800*/  BSYNC B1 ;  /* 0x0000000000017941 */ /* 0x000fea0003800000 */
.L_x_2969:
        /* <DEDUP_REMOVED lines=11> */
.L_x_2973:
[----:B------:R-:W-:Y:S01]  /*148c0*/  IMAD.MOV.U32 R10, RZ, RZ, R5 ;  /* 0x000000ffff0a7224 */ /* 0x000fe200078e0005 */
[----:B------:R-:W-:Y:S01]  /*148d0*/  PRMT R11, R11, 0x5410, R11 ;  /* 0x000054100b0b7816 */ /* 0x000fe2000000000b */
[----:B------:R-:W-:Y:S01]  /*148e0*/  IMAD.MOV.U32 R52, RZ, RZ, R55 ;  /* 0x000000ffff347224 */ /* 0x000fe200078e0037 */
[----:B------:R-:W-:Y:S02]  /*148f0*/  PRMT R100, R100, 0x7610, R109 ;  /* 0x0000761064647816 */ /* 0x000fe4000000006d */
.L_x_2974:
[----:B------:R-:W-:Y:S05]  /*14900*/  BSYNC B1 ;  /* 0x0000000000017941 */ /* 0x000fea0003800000 */
.L_x_2972:
        /* <DEDUP_REMOVED lines=11> */
.L_x_2976:
[----:B------:R-:W-:Y:S01]  /*149c0*/  IMAD.MOV.U32 R5, RZ, RZ, R10 ;  /* 0x000000ffff057224 */ /* 0x000fe200078e000a */
[----:B------:R-:W-:Y:S01]  /*149d0*/  PRMT R11, R11, 0x7632, R11 ;  /* 0x000076320b0b7816 */ /* 0x000fe2000000000b */
[----:B------:R-:W-:Y:S01]  /*149e0*/  IMAD.MOV.U32 R55, RZ, RZ, R54 ;  /* 0x000000ffff377224 */ /* 0x000fe200078e0036 */
[----:B------:R-:W-:Y:S02]  /*149f0*/  PRMT R109, R109, 0x5410, R100 ;  /* 0x000054106d6d7816 */ /* 0x000fe40000000064 */
.L_x_2977:
[----:B------:R-:W-:Y:S05]  /*14a00*/  BSYNC B1 ;  /* 0x0000000000017941 */ /* 0x000fea0003800000 */
.L_x_2975:
        /* <DEDUP_REMOVED lines=11> */
.L_x_2979:
[----:B------:R-:W-:Y:S01]  /*14ac0*/  IMAD.MOV.U32 R10, RZ, RZ, R5 ;  /* 0x000000ffff0a7224 */ /* 0x000fe200078e0005 */
[----:B------:R-:W-:Y:S01]  /*14ad0*/  PRMT R11, R11, 0x5410, R11 ;  /* 0x000054100b0b7816 */ /* 0x000fe2000000000b */
[----:B------:R-:W-:Y:S01]  /*14ae0*/  IMAD.MOV.U32 R54, RZ, RZ, R57 ;  /* 0x000000ffff367224 */ /* 0x000fe200078e0039 */
[----:B------:R-:W-:Y:S02]  /*14af0*/  PRMT R100, R95, 0x7632, R100 ;  /* 0x000076325f647816 */ /* 0x000fe40000000064 */
.L_x_2980:
[----:B------:R-:W-:Y:S05]  /*14b00*/  BSYNC B1 ;  /* 0x0000000000017941 */ /* 0x000fea0003800000 */
.L_x_2978:
        /* <DEDUP_REMOVED lines=11> */
.L_x_2982:
[----:B------:R-:W-:Y:S01]  /*14bc0*/  IMAD.MOV.U32 R5, RZ, RZ, R10 ;  /* 0x000000ffff057224 */ /* 0x000fe200078e000a */
[----:B------:R-:W-:Y:S01]  /*14bd0*/  PRMT R11, R11, 0x7632, R11 ;  /* 0x000076320b0b7816 */ /* 0x000fe2000000000b */
[----:B------:R-:W-:Y:S01]  /*14be0*/  IMAD.MOV.U32 R57, RZ, RZ, R56 ;  /* 0x000000ffff397224 */ /* 0x000fe200078e0038 */
[----:B------:R-:W-:Y:S02]  /*14bf0*/  PRMT R95, R95, 0x7610, R94 ;  /* 0x000076105f5f7816 */ /* 0x000fe4000000005e */
.L_x_2983:
[----:B------:R-:W-:Y:S05]  /*14c00*/  BSYNC B1 ;  /* 0x0000000000017941 */ /* 0x000fea0003800000 */
.L_x_2981:
        /* <DEDUP_REMOVED lines=11> */
.L_x_2985:
[----:B------:R-:W-:Y:S01]  /*14cc0*/  IMAD.MOV.U32 R10, RZ, RZ, R5 ;  /* 0x000000ffff0a7224 */ /* 0x000fe200078e0005 */
[----:B------:R-:W-:Y:S01]  /*14cd0*/  PRMT R11, R11, 0x5410, R11 ;  /* 0x000054100b0b7816 */ /* 0x000fe2000000000b */
[----:B------:R-:W-:Y:S01]  /*14ce0*/  IMAD.MOV.U32 R56, RZ, RZ, R59 ;  /* 0x000000ffff387224 */ /* 0x000fe200078e003b */
[----:B------:R-:W-:Y:S02]  /*14cf0*/  PRMT R94, R94, 0x7610, R123 ;  /* 0x000076105e5e7816 */ /* 0x000fe4000000007b */
.L_x_2986:
[----:B------:R-:W-:Y:S05]  /*14d00*/  BSYNC B1 ;  /* 0x0000000000017941 */ /* 0x000fea0003800000 */
.L_x_2984:
        /* <DEDUP_REMOVED lines=11> */
.L_x_2988:
[----:B------:R-:W-:Y:S01]  /*14dc0*/  IMAD.MOV.U32 R5, RZ, RZ, R10 ;  /* 0x000000ffff057224 */ /* 0x000fe200078e000a */
[----:B------:R-:W-:Y:S01]  /*14dd0*/  PRMT R12, R12, 0x7610, R11 ;  /* 0x000076100c0c7816 */ /* 0x000fe2000000000b */
[----:B------:R-:W-:Y:S01]  /*14de0*/  IMAD.MOV.U32 R59, RZ, RZ, R58 ;  /* 0x000000ffff3b7224 */ /* 0x000fe200078e003a */
[----:B------:R-:W-:Y:S02]  /*14df0*/  PRMT R123, R123, 0x5410, R94 ;  /* 0x000054107b7b7816 */ /* 0x000fe4000000005e */
.L_x_2989:
[----:B------:R-:W-:Y:S05]  /*14e00*/  BSYNC B1 ;  /* 0x0000000000017941 */ /* 0x000fea0003800000 */
.L_x_2987:
        /* <DEDUP_REMOVED lines=11> */
.L_x_2991:
[----:B------:R-:W-:Y:S01]  /*14ec0*/  IMAD.MOV.U32 R10, RZ, RZ, R5 ;  /* 0x000000ffff0a7224 */ /* 0x000fe200078e0005 */
[----:B------:R-:W-:Y:S01]  /*14ed0*/  PRMT R11, R11, 0x7610, R12 ;  /* 0x000076100b0b7816 */ /* 0x000fe2000000000c */
[----:B------:R-:W-:Y:S01]  /*14ee0*/  IMAD.MOV.U32 R58, RZ, RZ, R61 ;  /* 0x000000ffff3a7224 */ /* 0x000fe200078e003d */
[----:B------:R-:W-:Y:S02]  /*14ef0*/  PRMT R94, R96, 0x7632, R94 ;  /* 0x00007632605e7816 */ /* 0x000fe4000000005e */
.L_x_2992:
[----:B------:R-:W-:Y:S05]  /*14f00*/  BSYNC B1 ;  /* 0x0000000000017941 */ /* 0x000fea0003800000 */
.L_x_2990:
        /* <DEDUP_REMOVED lines=11> */
.L_x_2994:
[----:B------:R-:W-:Y:S01]  /*14fc0*/  IMAD.MOV.U32 R5, RZ, RZ, R10 ;  /* 0x000000ffff057224 */ /* 0x000fe200078e000a */
[----:B------:R-:W-:Y:S01]  /*14fd0*/  PRMT R11, R11, 0x7632, R11 ;  /* 0x000076320b0b7816 */ /* 0x000fe2000000000b */
[----:B------:R-:W-:Y:S01]  /*14fe0*/  IMAD.MOV.U32 R61, RZ, RZ, R60 ;  /* 0x000000ffff3d7224 */ /* 0x000fe200078e003c */
[----:B------:R-:W-:Y:S02]  /*14ff0*/  PRMT R96, R96, 0x5410, R96 ;  /* 0x0000541060607816 */ /* 0x000fe40000000060 */
.L_x_2995:
[----:B------:R-:W-:Y:S05]  /*15000*/  BSYNC B1 ;  /* 0x0000000000017941 */ /* 0x000fea0003800000 */
.L_x_2993:
        /* <DEDUP_REMOVED lines=11> */
.L_x_2997:
[----:B------:R-:W-:Y:S01]  /*150c0*/  IMAD.MOV.U32 R10, RZ, RZ, R5 ;  /* 0x000000ffff0a7224 */ /* 0x000fe200078e0005 */
[----:B------:R-:W-:Y:S01]  /*150d0*/  PRMT R12, R11, 0x7610, R12 ;  /* 0x000076100b0c7816 */ /* 0x000fe2000000000c */
[----:B------:R-:W-:Y:S01]  /*150e0*/  IMAD.MOV.U32 R60, RZ, RZ, R63 ;  /* 0x000000ffff3c7224 */ /* 0x000fe200078e003f */
[----:B------:R-:W-:Y:S02]  /*150f0*/  PRMT R96, R101, 0x7610, R96 ;  /* 0x0000761065607816 */ /* 0x000fe40000000060 */
.L_x_2998:
[----:B------:R-:W-:Y:S05]  /*15100*/  BSYNC B1 ;  /* 0x0000000000017941 */ /* 0x000fea0003800000 */
.L_x_2996:
        /* <DEDUP_REMOVED lines=11> */
.L_x_3000:
[----:B------:R-:W-:Y:S01]  /*151c0*/  IMAD.MOV.U32 R5, RZ, RZ, R10 ;  /* 0x000000ffff057224 */ /* 0x000fe200078e000a */
[----:B------:R-:W-:Y:S01]  /*151d0*/  PRMT R11, R12, 0x7610, R11 ;  /* 0x000076100c0b7816 */ /* 0x000fe2000000000b */
[----:B------:R-:W-:Y:S01]  /*151e0*/  IMAD.MOV.U32 R63, RZ, RZ, R62 ;  /* 0x000000ffff3f7224 */ /* 0x000fe200078e003e */
[----:B------:R-:W-:Y:S02]  /*151f0*/  PRMT R101, R95, 0x7610, R101 ;  /* 0x000076105f657816 */ /* 0x000fe40000000065 */
.L_x_3001:
[----:B------:R-:W-:Y:S05]  /*15200*/  BSYNC B1 ;  /* 0x0000000000017941 */ /* 0x000fea0003800000 */
.L_x_2999:
        /* <DEDUP_REMOVED lines=11> */
.L_x_3003:
[----:B------:R-:W-:Y:S01]  /*152c0*/  IMAD.MOV.U32 R10, RZ, RZ, R5 ;  /* 0x000000ffff0a7224 */ /* 0x000fe200078e0005 */
[----:B------:R-:W-:Y:S01]  /*152d0*/  PRMT R12, R11, 0x7610, R12 ;  /* 0x000076100b0c7816 */ /* 0x000fe2000000000c */
[----:B------:R-:W-:Y:S01]  /*152e0*/  IMAD.MOV.U32 R62, RZ, RZ, R65 ;  /* 0x000000ffff3e7224 */ /* 0x000fe200078e0041 */
[----:B------:R-:W-:Y:S02]  /*152f0*/  PRMT R95, R99, 0x7610, R95 ;  /* 0x00007610635f7816 */ /* 0x000fe4000000005f */
.L_x_3004:
[----:B------:R-:W-:Y:S05]  /*15300*/  BSYNC B1 ;  /* 0x0000000000017941 */ /* 0x000fea0003800000 */
.L_x_3002:
        /* <DEDUP_REMOVED lines=11> */
.L_x_3006:
[----:B------:R-:W-:Y:S01]  /*153c0*/  IMAD.MOV.U32 R5, RZ, RZ, R10 ;  /* 0x000000ffff057224 */ /* 0x000fe200078e000a */
[----:B------:R-:W-:Y:S01]  /*153d0*/  PRMT R11, R11, 0x5410, R12 ;  /* 0x000054100b0b7816 */ /* 0x000fe2000000000c */
[----:B------:R-:W-:Y:S01]  /*153e0*/  IMAD.MOV.U32 R65, RZ, RZ, R64 ;  /* 0x000000ffff417224 */ /* 0x000fe200078e0040 */
[----:B------:R-:W-:Y:S02]  /*153f0*/  PRMT R99, R97, 0x7610, R99 ;  /* 0x0000761061637816 */ /* 0x000fe40000000063 */
.L_x_3007:
[----:B------:R-:W-:Y:S05]  /*15400*/  BSYNC B1 ;  /* 0x0000000000017941 */ /* 0x000fea0003800000 */
.L_x_3005:
        /* <DEDUP_REMOVED lines=11> */
.L_x_3009:
[----:B------:R-:W-:Y:S01]  /*154c0*/  IMAD.MOV.U32 R10, RZ, RZ, R5 ;  /* 0x000000ffff0a7224 */ /* 0x000fe200078e0005 */
[----:B------:R-:W-:Y:S01]  /*154d0*/  PRMT R11, R11, 0x7632, R11 ;  /* 0x000076320b0b7816 */ /* 0x000fe2000000000b */
[----:B------:R-:W-:Y:S01]  /*154e0*/  IMAD.MOV.U32 R64, RZ, RZ, R67 ;  /* 0x000000ffff407224 */ /* 0x000fe200078e0043 */
[----:B------:R-:W-:Y:S02]  /*154f0*/  PRMT R97, R98, 0x7610, R97 ;  /* 0x0000761062617816 */ /* 0x000fe40000000061 */
.L_x_3010:
[----:B------:R-:W-:Y:S05]  /*15500*/  BSYNC B1 ;  /* 0x0000000000017941 */ /* 0x000fea0003800000 */
.L_x_3008:
        /* <DEDUP_REMOVED lines=11> */
.L_x_3012:
[----:B------:R-:W-:Y:S01]  /*155c0*/  PRMT R11, R11, 0x5410, R11 ;  /* 0x000054100b0b7816 */ /* 0x000fe2000000000b */
[----:B------:R-:W-:Y:S01]  /*155d0*/  IMAD.MOV.U32 R67, RZ, RZ, R66 ;  /* 0x000000ffff437224 */ /* 0x000fe200078e0042 */
[C---:B------:R-:W-:Y:S01]  /*155e0*/  PRMT R98, R97.reuse, 0x7632, R98 ;  /* 0x0000763261627816 */ /* 0x040fe20000000062 */
[--C-:B------:R-:W-:Y:S01]  /*155f0*/  IMAD.MOV.U32 R5, RZ, RZ, R10.reuse ;  /* 0x000000ffff057224 */ /* 0x100fe200078e000a */
[----:B------:R-:W-:Y:S01]  /*15600*/  PRMT R97, R97, 0x5410, R11 ;  /* 0x0000541061617816 */ /* 0x000fe2000000000b */
[----:B------:R-:W-:Y:S02]  /*15610*/  IMAD.MOV.U32 R66, RZ, RZ, R10 ;  /* 0x000000ffff427224 */ /* 0x000fe400078e000a */
.L_x_3013:
[----:B------:R-:W-:Y:S05]  /*15620*/  BSYNC B1 ;  /* 0x0000000000017941 */ /* 0x000fea0003800000 */
.L_x_3011:
[----:B------:R-:W-:Y:S02]  /*15630*/  IADD3 R8, R8, 0x4, RZ ;  /* 0x0000000408087810 */ /* 0x000fe40007ffe0ff */
[----:B------:R-:W-:Y:S01]  /*15640*/  IADD3 R4, R4, 0x2, RZ ;  /* 0x0000000204047810 */ /* 0x000fe20007ffe0ff */
[----:B------:R-:W-:Y:S01]  /*15650*/  @!P1 CALL.REL.NOINC `(.L_x_3014) ;  /* 0x0000001000009944 */ /* 0x000fe20003c00000 */
[----:B------:R-:W-:Y:S05]  /*15660*/  BRA `(.L_x_3015) ;  /* 0xffffc01000007947 */ /* 0x000fea000383ffff */
.L_x_3014:
[----:B------:R-:W-:Y:S01]  /*15670*/  FADD.FTZ R86, R7, R86 ;  /* 0x0000005607567221 */ /* 0x000fe20000010000 */
[----:B------:R-:W-:Y:S01]  /*15680*/  PRMT R97, R97, 0x7610, R11 ;  /* 0x0000761061617816 */ /* 0x000fe2000000000b */
[----:B------:R-:W-:-:S02]  /*15690*/  IMAD.MOV.U32 R87, RZ, RZ, R6 ;  /* 0x000000ffff577224 */ /* 0x000fc400078e0006 */
[----:B------:R-:W-:Y:S02]  /*156a0*/  IMAD.MOV.U32 R66, RZ, RZ, R5 ;  /* 0x000000ffff427224 */ /* 0x000fe400078e0005 */
.L_x_2824:
[----:B------:R-:W-:Y:S05]  /*156b0*/  BSYNC B0 ;  /* 0x0000000000007941 */ /* 0x000fea0003800000 */
.L_x_2823:
        /* <DEDUP_REMOVED lines=14> */
[----:B0-----:R-:W-:Y:S04]  /*157a0*/  STL.64 [R1+0x8], R4 ;  /* 0x0000080401007387 */ /* 0x001fe80000100a00 */
[----:B------:R-:W-:Y:S04]  /*157b0*/  SHFL.DOWN PT, R70, R38, 0x10, 0x1f ;  /* 0x0a001f0026467f89 */ /* 0x000fe800000e0000 */
[----:B------:R-:W0:Y:S04]  /*157c0*/  SHFL.DOWN PT, R71, R39, 0x10, 0x1f ;  /* 0x0a001f0027477f89 */ /* 0x000e2800000e0000 */
[----:B------:R-:W-:Y:S04]  /*157d0*/  SHFL.DOWN PT, R88, R36, 0x10, 0x1f ;  /* 0x0a001f0024587f89 */ /* 0x000fe800000e0000 */
[----:B------:R-:W0:Y:S04]  /*157e0*/  SHFL.DOWN PT, R89, R37, 0x10, 0x1f ;  /* 0x0a001f0025597f89 */ /* 0x000e2800000e0000 */
[----:B------:R-:W-:Y:S04]  /*157f0*/  SHFL.DOWN PT, R4, R56, 0x10, 0x1f ;  /* 0x0a001f0038047f89 */ /* 0x000fe800000e0000 */
[----:B------:R-:W0:Y:S04]  /*15800*/  SHFL.DOWN PT, R5, R57, 0x10, 0x1f ;  /* 0x0a001f0039057f89 */ /* 0x000e2800000e0000 */
[----:B-1----:R-:W-:Y:S04]  /*15810*/  STL.64 [R1+0x28], R12 ;  /* 0x0000280c01007387 */ /* 0x002fe80000100a00 */
[----:B------:R-:W-:Y:S04]  /*15820*/  SHFL.DOWN PT, R12, R48, 0x10, 0x1f ;  /* 0x0a001f00300c7f89 */ /* 0x000fe800000e0000 */
[----:B------:R-:W1:Y:S04]  /*15830*/  SHFL.DOWN PT, R13, R49, 0x10, 0x1f ;  /* 0x0a001f00310d7f89 */ /* 0x000e6800000e0000 */
[----:B------:R-:W-:Y:S04]  /*15840*/  SHFL.DOWN PT, R14, R46, 0x10, 0x1f ;  /* 0x0a001f002e0e7f89 */ /* 0x000fe800000e0000 */
[----:B------:R-:W0:Y:S04]  /*15850*/  SHFL.DOWN PT, R15, R47, 0x10, 0x1f ;  /* 0x0a001f002f0f7f89 */ /* 0x000e2800000e0000 */
[----:B--2---:R-:W-:Y:S04]  /*15860*/  STL.64 [R1+0x20], R10 ;  /* 0x0000200a01007387 */ /* 0x004fe80000100a00 */
[----:B------:R-:W-:Y:S04]  /*15870*/  SHFL.DOWN PT, R10, R50, 0x10, 0x1f ;  /* 0x0a001f00320a7f89 */ /* 0x000fe800000e0000 */
[----:B------:R-:W2:Y:S04]  /*15880*/  SHFL.DOWN PT, R11, R51, 0x10, 0x1f ;  /* 0x0a001f00330b7f89 */ /* 0x000ea800000e0000 */
[----:B---3--:R-:W-:Y:S04]  /*15890*/  STL.64 [R1+0x10], R6 ;  /* 0x0000100601007387 */ /* 0x008fe80000100a00 */
[----:B----4-:R-:W-:Y:S04]  /*158a0*/  STL.64 [R1+0x18], R8 ;  /* 0x0000180801007387 */ /* 0x010fe80000100a00 */
[----:B------:R-:W-:Y:S04]  /*158b0*/  SHFL.DOWN PT, R6, R54, 0x10, 0x1f ;  /* 0x0a001f0036067f89 */ /* 0x000fe800000e0000 */
[----:B------:R-:W3:Y:S04]  /*158c0*/  SHFL.DOWN PT, R7, R55, 0x10, 0x1f ;  /* 0x0a001f0037077f89 */ /* 0x000ee800000e0000 */
[----:B------:R-:W-:Y:S04]  /*158d0*/  SHFL.DOWN PT, R8, R52, 0x10, 0x1f ;  /* 0x0a001f0034087f89 */ /* 0x000fe800000e0000 */
[----:B------:R-:W4:Y:S04]  /*158e0*/  SHFL.DOWN PT, R9, R53, 0x10, 0x1f ;  /* 0x0a001f0035097f89 */ /* 0x000f2800000e0000 */
[----:B-----5:R5:W-:Y:S04]  /*158f0*/  STL.64 [R1+0x60], R16 ;  /* 0x0000601001007387 */ /* 0x020be80000100a00 */
[----:B0-----:R-:W-:Y:S04]  /*15900*/  STL.64 [R1+0x78], R70 ;  /* 0x0000784601007387 */ /* 0x001fe80000100a00 */
[----:B------:R0:W-:Y:S01]  /*15910*/  STL.64 [R1+0x80], R88 ;  /* 0x0000805801007387 */ /* 0x0001e20000100a00 */
[----:B-----5:R-:W-:-:S03]  /*15920*/  PRMT R17, R94, 0x7610, R123 ;  /* 0x000076105e117816 */ /* 0x020fc6000000007b */
[----:B------:R-:W-:Y:S04]  /*15930*/  SHFL.DOWN PT, R18, R42, 0x10, 0x1f ;  /* 0x0a001f002a127f89 */ /* 0x000fe800000e0000 */
[----:B------:R-:W5:Y:S01]  /*15940*/  SHFL.DOWN PT, R19, R43, 0x10, 0x1f ;  /* 0x0a001f002b137f89 */ /* 0x000f6200000e0000 */
[----:B0-----:R-:W-:-:S03]  /*15950*/  PRMT R89, R94, 0x7632, R95 ;  /* 0x000076325e597816 */ /* 0x001fc6000000005f */
[----:B------:R-:W-:Y:S04]  /*15960*/  SHFL.DOWN PT, R68, R40, 0x10, 0x1f ;  /* 0x0a001f0028447f89 */ /* 0x000fe800000e0000 */
[----:B------:R-:W0:Y:S04]  /*15970*/  SHFL.DOWN PT, R69, R41, 0x10, 0x1f ;  /* 0x0a001f0029457f89 */ /* 0x000e2800000e0000 */
[----:B------:R-:W-:Y:S04]  /*15980*/  STL.64 [R1+0x30], R4 ;  /* 0x0000300401007387 */ /* 0x000fe80000100a00 */
[----:B------:R-:W-:Y:S04]  /*15990*/  SHFL.DOWN PT, R88, R17, 0x10, 0x1f ;  /* 0x0a001f0011587f89 */ /* 0x000fe800000e0000 */
[----:B------:R-:W-:Y:S04]  /*159a0*/  SHFL.DOWN PT, R70, R20, 0x10, 0x1f ;  /* 0x0a001f0014467f89 */ /* 0x000fe800000e0000 */
[----:B------:R-:W0:Y:S04]  /*159b0*/  SHFL.DOWN PT, R71, R21, 0x10, 0x1f ;  /* 0x0a001f0015477f89 */ /* 0x000e2800000e0000 */
[----:B------:R-:W-:Y:S04]  /*159c0*/  SHFL.DOWN PT, R4, R34, 0x10, 0x1f ;  /* 0x0a001f0022047f89 */ /* 0x000fe800000e0000 */
[----:B------:R-:W0:Y:S04]  /*159d0*/  SHFL.DOWN PT, R5, R35, 0x10, 0x1f ;  /* 0x0a001f0023057f89 */ /* 0x000e2800000e0000 */
[----:B------:R-:W-:Y:S04]  /*159e0*/  SHFL.DOWN PT, R16, R26, 0x10, 0x1f ;  /* 0x0a001f001a107f89 */ /* 0x000fe800000e0000 */
[----:B------:R-:W0:Y:S04]  /*159f0*/  SHFL.DOWN PT, R17, R27, 0x10, 0x1f ;  /* 0x0a001f001b117f89 */ /* 0x000e2800000e0000 */
[----:B-1----:R1:W-:Y:S04]  /*15a00*/  STL.64 [R1+0x50], R12 ;  /* 0x0000500c01007387 */ /* 0x0023e80000100a00 */
[----:B------:R3:W-:Y:S04]  /*15a10*/  STL.64 [R1+0x58], R14 ;  /* 0x0000580e01007387 */ /* 0x0007e80000100a00 */
[----:B--2---:R-:W-:Y:S01]  /*15a20*/  STL.64 [R1+0x48], R10 ;  /* 0x0000480a01007387 */ /* 0x004fe20000100a00 */
[----:B-1----:R-:W-:-:S03]  /*15a30*/  PRMT R12, R97, 0x5432, R98 ;  /* 0x00005432610c7816 */ /* 0x002fc60000000062 */
[----:B------:R-:W1:Y:S01]  /*15a40*/  SHFL.DOWN PT, R89, R89, 0x10, 0x1f ;  /* 0x0a001f0059597f89 */ /* 0x000e6200000e0000 */
[----:B------:R-:W-:Y:S02]  /*15a50*/  PRMT R13, R97, 0x5410, R99 ;  /* 0x00005410610d7816 */ /* 0x000fe40000000063 */
[----:B---3--:R-:W-:Y:S01]  /*15a60*/  PRMT R14, R95, 0x5410, R101 ;  /* 0x000054105f0e7816 */ /* 0x008fe20000000065 */
[----:B------:R-:W-:Y:S01]  /*15a70*/  IMAD.MOV.U32 R15, RZ, RZ, R96 ;  /* 0x000000ffff0f7224 */ /* 0x000fe200078e0060 */
[----:B------:R-:W-:Y:S04]  /*15a80*/  SHFL.DOWN PT, R10, R28, 0x10, 0x1f ;  /* 0x0a001f001c0a7f89 */ /* 0x000fe800000e0000 */
[----:B------:R-:W2:Y:S04]  /*15a90*/  SHFL.DOWN PT, R11, R29, 0x10, 0x1f ;  /* 0x0a001f001d0b7f89 */ /* 0x000ea800000e0000 */
[----:B------:R-:W-:Y:S04]  /*15aa0*/  SHFL.DOWN PT, R12, R12, 0x10, 0x1f ;  /* 0x0a001f000c0c7f89 */ /* 0x000fe800000e0000 */
[----:B------:R-:W3:Y:S04]  /*15ab0*/  SHFL.DOWN PT, R13, R13, 0x10, 0x1f ;  /* 0x0a001f000d0d7f89 */ /* 0x000ee800000e0000 */
[----:B------:R-:W-:Y:S04]  /*15ac0*/  SHFL.DOWN PT, R14, R14, 0x10, 0x1f ;  /* 0x0a001f000e0e7f89 */ /* 0x000fe800000e0000 */
[----:B------:R-:W0:Y:S04]  /*15ad0*/  SHFL.DOWN PT, R15, R15, 0x10, 0x1f ;  /* 0x0a001f000f0f7f89 */ /* 0x000e2800000e0000 */
[----:B------:R-:W-:Y:S04]  /*15ae0*/  STL.64 [R1+0x38], R6 ;  /* 0x0000380601007387 */ /* 0x000fe80000100a00 */
[----:B----4-:R-:W-:Y:S04]  /*15af0*/  STL.64 [R1+0x40], R8 ;  /* 0x0000400801007387 */ /* 0x010fe80000100a00 */
[----:B------:R-:W-:Y:S04]  /*15b00*/  SHFL.DOWN PT, R6, R32, 0x10, 0x1f ;  /* 0x0a001f0020067f89 */ /* 0x000fe800000e0000 */
[----:B------:R-:W4:Y:S04]  /*15b10*/  SHFL.DOWN PT, R7, R33, 0x10, 0x1f ;  /* 0x0a001f0021077f89 */ /* 0x000f2800000e0000 */
[----:B------:R-:W-:Y:S04]  /*15b20*/  SHFL.DOWN PT, R8, R30, 0x10, 0x1f ;  /* 0x0a001f001e087f89 */ /* 0x000fe800000e0000 */
[----:B------:R-:W1:Y:S04]  /*15b30*/  SHFL.DOWN PT, R9, R31, 0x10, 0x1f ;  /* 0x0a001f001f097f89 */ /* 0x000e6800000e0000 */
[----:B-----5:R-:W-:Y:S04]  /*15b40*/  STL.64 [R1+0x68], R18 ;  /* 0x0000681201007387 */ /* 0x020fe80000100a00 */
[----:B0-----:R-:W-:Y:S04]  /*15b50*/  STL.64 [R1+0x70], R68 ;  /* 0x0000704401007387 */ /* 0x001fe80000100a00 */
[----:B------:R0:W-:Y:S04]  /*15b60*/  STL.64 [R1+0xc0], R70 ;  /* 0x0000c04601007387 */ /* 0x0001e80000100a00 */
[----:B------:R-:W-:Y:S04]  /*15b70*/  SHFL.DOWN PT, R18, R24, 0x10, 0x1f ;  /* 0x0a001f0018127f89 */ /* 0x000fe800000e0000 */
[----:B------:R-:W5:Y:S04]  /*15b80*/  SHFL.DOWN PT, R19, R25, 0x10, 0x1f ;  /* 0x0a001f0019137f89 */ /* 0x000f6800000e0000 */
[----:B------:R-:W-:Y:S01]  /*15b90*/  SHFL.DOWN PT, R68, R22, 0x10, 0x1f ;  /* 0x0a001f0016447f89 */ /* 0x000fe200000e0000 */
[----:B0-----:R-:W-:-:S03]  /*15ba0*/  PRMT R71, R119, 0x5432, R121 ;  /* 0x0000543277477816 */ /* 0x001fc60000000079 */
[----:B------:R-:W0:Y:S04]  /*15bb0*/  SHFL.DOWN PT, R69, R23, 0x10, 0x1f ;  /* 0x0a001f0017457f89 */ /* 0x000e2800000e0000 */
[----:B------:R-:W-:Y:S04]  /*15bc0*/  STL.64 [R1+0x88], R4 ;  /* 0x0000880401007387 */ /* 0x000fe80000100a00 */
[----:B------:R1:W-:Y:S04]  /*15bd0*/  STL.64 [R1+0xa8], R16 ;  /* 0x0000a81001007387 */ /* 0x0003e80000100a00 */
[----:B------:R-:W-:Y:S04]  /*15be0*/  SHFL.DOWN PT, R4, R2, 0x10, 0x1f ;  /* 0x0a001f0002047f89 */ /* 0x000fe800000e0000 */
[----:B------:R-:W0:Y:S01]  /*15bf0*/  SHFL.DOWN PT, R5, R3, 0x10, 0x1f ;  /* 0x0a001f0003057f89 */ /* 0x000e2200000e0000 */
[----:B-1----:R-:W-:-:S03]  /*15c00*/  PRMT R17, R118, 0x7632, R120 ;  /* 0x0000763276117816 */ /* 0x002fc60000000078 */
[----:B------:R-:W-:Y:S04]  /*15c10*/  SHFL.DOWN PT, R71, R71, 0x10, 0x1f ;  /* 0x0a001f0047477f89 */ /* 0x000fe800000e0000 */
[----:B------:R-:W1:Y:S04]  /*15c20*/  SHFL.DOWN PT, R70, R17, 0x10, 0x1f ;  /* 0x0a001f0011467f89 */ /* 0x000e6800000e0000 */
[----:B------:R0:W-:Y:S04]  /*15c30*/  STL.64 [R1+0x118], R88 ;  /* 0x0001185801007387 */ /* 0x0001e80000100a00 */
[----:B--2---:R2:W-:Y:S04]  /*15c40*/  STL.64 [R1+0xa0], R10 ;  /* 0x0000a00a01007387 */ /* 0x0045e80000100a00 */
[----:B---3--:R3:W-:Y:S04]  /*15c50*/  STL.64 [R1+0x108], R12 ;  /* 0x0001080c01007387 */ /* 0x0087e80000100a00 */
[----:B------:R1:W-:Y:S01]  /*15c60*/  STL.64 [R1+0x110], R14 ;  /* 0x0001100e01007387 */ /* 0x0003e20000100a00 */
[----:B0-----:R-:W-:-:S02]  /*15c70*/  PRMT R88, R113, 0x5432, R118 ;  /* 0x0000543271587816 */ /* 0x001fc40000000076 */
[----:B------:R-:W-:Y:S01]  /*15c80*/  PRMT R89, R117, 0x5410, R119 ;  /* 0x0000541075597816 */ /* 0x000fe20000000077 */
[----:B----4-:R0:W-:Y:S01]  /*15c90*/  STL.64 [R1+0x90], R6 ;  /* 0x0000900601007387 */ /* 0x0101e20000100a00 */
[----:B--2---:R-:W-:Y:S02]  /*15ca0*/  PRMT R10, R104, 0x7610, R106 ;  /* 0x00007610680a7816 */ /* 0x004fe4000000006a */
[----:B------:R-:W-:Y:S01]  /*15cb0*/  PRMT R11, R105, 0x5432, R107 ;  /* 0x00005432690b7816 */ /* 0x000fe2000000006b */
[----:B------:R2:W-:Y:S01]  /*15cc0*/  STL.64 [R1+0x98], R8 ;  /* 0x0000980801007387 */ /* 0x0005e20000100a00 */
[----:B---3--:R-:W-:Y:S02]  /*15cd0*/  PRMT R12, R102, 0x7632, R104 ;  /* 0x00007632660c7816 */ /* 0x008fe40000000068 */
[----:B------:R-:W-:Y:S01]  /*15ce0*/  PRMT R13, R103, 0x5410, R105 ;  /* 0x00005410670d7816 */ /* 0x000fe20000000069 */
[----:B------:R-:W-:Y:S01]  /*15cf0*/  SHFL.DOWN PT, R88, R88, 0x10, 0x1f ;  /* 0x0a001f0058587f89 */ /* 0x000fe200000e0000 */
[----:B-1----:R-:W-:-:S02]  /*15d00*/  PRMT R14, R120, 0x7610, R121 ;  /* 0x00007610780e7816 */ /* 0x002fc40000000079 */
[----:B------:R-:W-:Y:S01]  /*15d10*/  PRMT R15, R102, 0x7610, R103 ;  /* 0x00007610660f7816 */ /* 0x000fe20000000067 */
[----:B------:R-:W1:Y:S01]  /*15d20*/  SHFL.DOWN PT, R89, R89, 0x10, 0x1f ;  /* 0x0a001f0059597f89 */ /* 0x000e6200000e0000 */
[C---:B0-----:R-:W-:Y:S02]  /*15d30*/  PRMT R6, R100.reuse, 0x7610, R109 ;  /* 0x0000761064067816 */ /* 0x041fe4000000006d */
[----:B------:R-:W-:Y:S01]  /*15d40*/  PRMT R7, R100, 0x7632, R122 ;  /* 0x0000763264077816 */ /* 0x000fe2000000007a */
[----:B------:R-:W-:Y:S01]  /*15d50*/  SHFL.DOWN PT, R16, R72, 0x10, 0x1f ;  /* 0x0a001f0048107f89 */ /* 0x000fe200000e0000 */
[--C-:B--2---:R-:W-:Y:S02]  /*15d60*/  PRMT R8, R106, 0x7610, R108.reuse ;  /* 0x000076106a087816 */ /* 0x104fe4000000006c */
[----:B------:R-:W-:Y:S01]  /*15d70*/  PRMT R9, R107, 0x5432, R108 ;  /* 0x000054326b097816 */ /* 0x000fe2000000006c */
[----:B------:R-:W-:Y:S04]  /*15d80*/  SHFL.DOWN PT, R10, R10, 0x10, 0x1f ;  /* 0x0a001f000a0a7f89 */ /* 0x000fe800000e0000 */
[----:B------:R-:W-:Y:S04]  /*15d90*/  SHFL.DOWN PT, R11, R11, 0x10, 0x1f ;  /* 0x0a001f000b0b7f89 */ /* 0x000fe800000e0000 */
[----:B------:R-:W-:Y:S04]  /*15da0*/  SHFL.DOWN PT, R12, R12, 0x10, 0x1f ;  /* 0x0a001f000c0c7f89 */ /* 0x000fe800000e0000 */
[----:B------:R-:W-:Y:S04]  /*15db0*/  SHFL.DOWN PT, R13, R13, 0x10, 0x1f ;  /* 0x0a001f000d0d7f89 */ /* 0x000fe800000e0000 */
[----:B------:R-:W-:Y:S04]  /*15dc0*/  SHFL.DOWN PT, R14, R14, 0x10, 0x1f ;  /* 0x0a001f000e0e7f89 */ /* 0x000fe800000e0000 */
[----:B------:R-:W-:Y:S04]  /*15dd0*/  SHFL.DOWN PT, R15, R15, 0x10, 0x1f ;  /* 0x0a001f000f0f7f89 */ /* 0x000fe800000e0000 */
[----:B------:R-:W0:Y:S04]  /*15de0*/  SHFL.DOWN PT, R17, R73, 0x10, 0x1f ;  /* 0x0a001f0049117f89 */ /* 0x000e2800000e0000 */
[----:B-----5:R-:W-:Y:S04]  /*15df0*/  STL.64 [R1+0xb0], R18 ;  /* 0x0000b01201007387 */ /* 0x020fe80000100a00 */
[----:B------:R-:W-:Y:S04]  /*15e00*/  STL.64 [R1+0xb8], R68 ;  /* 0x0000b84401007387 */ /* 0x000fe80000100a00 */
[----:B------:R-:W-:Y:S04]  /*15e10*/  SHFL.DOWN PT, R6, R6, 0x10, 0x1f ;  /* 0x0a001f0006067f89 */ /* 0x000fe800000e0000 */
[----:B------:R-:W2:Y:S04]  /*15e20*/  SHFL.DOWN PT, R7, R7, 0x10, 0x1f ;  /* 0x0a001f0007077f89 */ /* 0x000ea800000e0000 */
[----:B------:R-:W-:Y:S04]  /*15e30*/  SHFL.DOWN PT, R8, R8, 0x10, 0x1f ;  /* 0x0a001f0008087f89 */ /* 0x000fe800000e0000 */
[----:B------:R-:W-:Y:S04]  /*15e40*/  SHFL.DOWN PT, R9, R9, 0x10, 0x1f ;  /* 0x0a001f0009097f89 */ /* 0x000fe800000e0000 */
[----:B------:R-:W-:Y:S04]  /*15e50*/  SHFL.DOWN PT, R18, R74, 0x10, 0x1f ;  /* 0x0a001f004a127f89 */ /* 0x000fe800000e0000 */
[----:B------:R-:W3:Y:S04]  /*15e60*/  SHFL.DOWN PT, R19, R75, 0x10, 0x1f ;  /* 0x0a001f004b137f89 */ /* 0x000ee800000e0000 */
[----:B------:R-:W-:Y:S04]  /*15e70*/  SHFL.DOWN PT, R68, R76, 0x10, 0x1f ;  /* 0x0a001f004c447f89 */ /* 0x000fe800000e0000 */
[----:B------:R-:W4:Y:S04]  /*15e80*/  SHFL.DOWN PT, R69, R77, 0x10, 0x1f ;  /* 0x0a001f004d457f89 */ /* 0x000f2800000e0000 */
[----:B------:R5:W-:Y:S04]  /*15e90*/  STL.64 [R1+0xc8], R4 ;  /* 0x0000c80401007387 */ /* 0x000be80000100a00 */
[----:B------:R-:W-:Y:S04]  /*15ea0*/  STL.64 [R1+0x148], R70 ;  /* 0x0001484601007387 */ /* 0x000fe80000100a00 */
[----:B-1----:R-:W-:Y:S01]  /*15eb0*/  STL.64 [R1+0x150], R88 ;  /* 0x0001505801007387 */ /* 0x002fe20000100a00 */
[----:B-----5:R-:W-:-:S03]  /*15ec0*/  PRMT R4, R91, 0x7610, R90 ;  /* 0x000076105b047816 */ /* 0x020fc6000000005a */
[----:B0-----:R-:W-:Y:S01]  /*15ed0*/  STL.64 [R1+0xd0], R16 ;  /* 0x0000d01001007387 */ /* 0x001fe20000100a00 */
[----:B------:R-:W-:-:S03]  /*15ee0*/  PRMT R5, R93, 0x5432, R115 ;  /* 0x000054325d057816 */ /* 0x000fc60000000073 */
[----:B------:R0:W-:Y:S04]  /*15ef0*/  SHFL.DOWN PT, R70, R4, 0x10, 0x1f ;  /* 0x0a001f0004467f89 */ /* 0x0001e800000e0000 */
[----:B------:R1:W-:Y:S01]  /*15f00*/  STL.64 [R1+0x130], R10 ;  /* 0x0001300a01007387 */ /* 0x0003e20000100a00 */
[----:B0-----:R-:W-:-:S03]  /*15f10*/  PRMT R4, R90, 0x7610, R0 ;  /* 0x000076105a047816 */ /* 0x001fc60000000000 */
[----:B------:R-:W-:Y:S01]  /*15f20*/  STL.64 [R1+0x138], R12 ;  /* 0x0001380c01007387 */ /* 0x000fe20000100a00 */
[----:B------:R-:W-:-:S03]  /*15f30*/  PRMT R16, R0, 0x7610, R114 ;  /* 0x0000761000107816 */ /* 0x000fc60000000072 */
[----:B------:R0:W-:Y:S01]  /*15f40*/  SHFL.DOWN PT, R71, R4, 0x10, 0x1f ;  /* 0x0a001f0004477f89 */ /* 0x0001e200000e0000 */
[----:B-1----:R-:W-:-:S03]  /*15f50*/  PRMT R10, R111, 0x5410, R113 ;  /* 0x000054106f0a7816 */ /* 0x002fc60000000071 */
[----:B------:R1:W-:Y:S01]  /*15f60*/  STL.64 [R1+0x140], R14 ;  /* 0x0001400e01007387 */ /* 0x0003e20000100a00 */
[----:B------:R-:W-:Y:S02]  /*15f70*/  PRMT R11, R112, 0x7610, R117 ;  /* 0x00007610700b7816 */ /* 0x000fe40000000075 */
[----:B0-----:R-:W-:Y:S01]  /*15f80*/  PRMT R4, R93, 0x7610, R92 ;  /* 0x000076105d047816 */ /* 0x001fe2000000005c */
[----:B--2---:R-:W-:Y:S01]  /*15f90*/  STL.64 [R1+0x120], R6 ;  /* 0x0001200601007387 */ /* 0x004fe20000100a00 */
[C---:B------:R-:W-:Y:S02]  /*15fa0*/  PRMT R12, R110.reuse, 0x7610, R111 ;  /* 0x000076106e0c7816 */ /* 0x040fe4000000006f */
[----:B------:R-:W-:Y:S01]  /*15fb0*/  PRMT R13, R110, 0x7632, R112 ;  /* 0x000076326e0d7816 */ /* 0x000fe20000000070 */
[----:B------:R0:W-:Y:S01]  /*15fc0*/  SHFL.DOWN PT, R88, R4, 0x10, 0x1f ;  /* 0x0a001f0004587f89 */ /* 0x0001e200000e0000 */
[----:B-1----:R-:W-:-:S03]  /*15fd0*/  PRMT R14, R114, 0x7610, R116 ;  /* 0x00007610720e7816 */ /* 0x002fc60000000074 */
[----:B---3--:R-:W-:Y:S01]  /*15fe0*/  STL.64 [R1+0xd8], R18 ;  /* 0x0000d81201007387 */ /* 0x008fe20000100a00 */
[----:B------:R-:W-:Y:S02]  /*15ff0*/  PRMT R15, R115, 0x5432, R116 ;  /* 0x00005432730f7816 */ /* 0x000fe40000000074 */
[----:B0-----:R-:W-:Y:S01]  /*16000*/  PRMT R4, R92, 0x7610, R91 ;  /* 0x000076105c047816 */ /* 0x001fe2000000005b */
[----:B----4-:R-:W-:Y:S04]  /*16010*/  STL.64 [R1+0xe0], R68 ;  /* 0x0000e04401007387 */ /* 0x010fe80000100a00 */
[----:B------:R-:W-:Y:S04]  /*16020*/  STL.64 [R1+0x128], R8 ;  /* 0x0001280801007387 */ /* 0x000fe80000100a00 */
[----:B------:R-:W-:Y:S04]  /*16030*/  SHFL.DOWN PT, R6, R78, 0x10, 0x1f ;  /* 0x0a001f004e067f89 */ /* 0x000fe800000e0000 */
[----:B------:R-:W0:Y:S04]  /*16040*/  SHFL.DOWN PT, R7, R79, 0x10, 0x1f ;  /* 0x0a001f004f077f89 */ /* 0x000e2800000e0000 */
[----:B------:R-:W-:Y:S04]  /*16050*/  SHFL.DOWN PT, R17, R5, 0x10, 0x1f ;  /* 0x0a001f0005117f89 */ /* 0x000fe800000e0000 */
[----:B------:R-:W-:Y:S04]  /*16060*/  SHFL.DOWN PT, R89, R4, 0x10, 0x1f ;  /* 0x0a001f0004597f89 */ /* 0x000fe800000e0000 */
        /* <DEDUP_REMOVED lines=25> */
[----:B0-----:R-:W0:Y:S04]  /*16200*/  S2R R6, SR_LANEID ;  /* 0x0000000000067919 */ /* 0x001e280000000000 */
[----:B----4-:R1:W-:Y:S01]  /*16210*/  STL.64 [R1], R4 ;  /* 0x0000000401007387 */ /* 0x0103e20000100a00 */
[----:B------:R-:W-:Y:S05]  /*16220*/  @P0 BRA `(.L_x_3017) ;  /* 0x000040f000000947 */ /* 0x000fea0003800000 */
[----:B------:R-:W-:-:S04]  /*16230*/  FSETP.GT.FTZ.AND P0, PT, R87, R4, PT ;  /* 0x000000045700720b */ /* 0x000fc80003f14000 */
[----:B------:R-:W-:Y:S02]  /*16240*/  FSEL R7, R87, R4, P0 ;  /* 0x0000000457077208 */ /* 0x000fe40000000000 */
[----:B-1----:R-:W-:Y:S01]  /*16250*/  FSEL R9, R4, R87, P0 ;  /* 0x0000005704097208 */ /* 0x002fe20000000000 */
[----:B------:R-:W-:Y:S01]  /*16260*/  IMAD.MOV.U32 R4, RZ, RZ, R1 ;  /* 0x000000ffff047224 */ /* 0x000fe200078e0001 */
[----:B------:R-:W-:Y:S02]  /*16270*/  FSEL R10, R5, R86, P0 ;  /* 0x00000056050a7208 */ /* 0x000fe40000000000 */
[----:B------:R-:W-:Y:S01]  /*16280*/  FSEL R8, R86, R5, P0 ;  /* 0x0000000556087208 */ /* 0x000fe20000000000 */
[----:B------:R-:W-:-:S04]  /*16290*/  FADD.FTZ R9, -R7, R9 ;  /* 0x0000000907097221 */ /* 0x000fc80000010100 */
[----:B------:R-:W-:-:S06]  /*162a0*/  FMUL.FTZ R9, R9, 1.4426950216293334961 ;  /* 0x3fb8aa3b09097820 */ /* 0x000fcc0000410000 */
[----:B------:R-:W1:Y:S02]  /*162b0*/  MUFU.EX2 R9, R9 ;  /* 0x0000000900097308 */ /* 0x000e640000000800 */
[----:B-1----:R-:W-:Y:S02]  /*162c0*/  FMUL.FTZ R86, R10, R9 ;  /* 0x000000090a567220 */ /* 0x002fe40000410000 */
[----:B------:R-:W-:Y:S02]  /*162d0*/  IMAD.MOV.U32 R10, RZ, RZ, RZ ;  /* 0x000000ffff0a7224 */ /* 0x000fe400078e00ff */
[----:B------:R-:W-:-:S05]  /*162e0*/  IMAD.MOV.U32 R9, RZ, RZ, R4 ;  /* 0x000000ffff097224 */ /* 0x000fca00078e0004 */
.L_x_3208:
        /* <DEDUP_REMOVED lines=20> */
.L_x_3019:
[----:B------:R-:W-:Y:S01]  /*16430*/  IMAD.MOV.U32 R5, RZ, RZ, R85 ;  /* 0x000000ffff057224 */ /* 0x000fe200078e0055 */
[----:B------:R-:W-:Y:S01]  /*16440*/  PRMT R12, R12, 0x7610, R91 ;  /* 0x000076100c0c7816 */ /* 0x000fe2000000005b */
[----:B------:R-:W-:Y:S01]  /*16450*/  IMAD.MOV.U32 R85, RZ, RZ, R84 ;  /* 0x000000ffff557224 */ /* 0x000fe200078e0054 */
[----:B------:R-:W-:Y:S02]  /*16460*/  PRMT R91, R91, 0x5410, R92 ;  /* 0x000054105b5b7816 */ /* 0x000fe4000000005c */
.L_x_3020:
[----:B------:R-:W-:Y:S05]  /*16470*/  BSYNC B1 ;  /* 0x0000000000017941 */ /* 0x000fea0003800000 */
.L_x_3018:
        /* <DEDUP_REMOVED lines=11> */
.L_x_3022:
[----:B------:R-:W-:Y:S01]  /*16530*/  IMAD.MOV.U32 R11, RZ, RZ, R5 ;  /* 0x000000ffff0b7224 */ /* 0x000fe200078e0005 */
[----:B------:R-:W-:Y:S01]  /*16540*/  PRMT R12, R12, 0x7632, R12 ;  /* 0x000076320c0c7816 */ /* 0x000fe2000000000c */
[----:B------:R-:W-:Y:S01]  /*16550*/  IMAD.MOV.U32 R84, RZ, RZ, R83 ;  /* 0x000000ffff547224 */ /* 0x000fe200078e0053 */
[----:B------:R-:W-:Y:S02]  /*16560*/  PRMT R92, R92, 0x7632, R92 ;  /* 0x000076325c5c7816 */ /* 0x000fe4000000005c */
.L_x_3023:
[----:B------:R-:W-:Y:S05]  /*16570*/  BSYNC B1 ;  /* 0x0000000000017941 */ /* 0x000fea0003800000 */
.L_x_3021:
        /* <DEDUP_REMOVED lines=11> */
.L_x_3025:
[----:B------:R-:W-:Y:S01]  /*16630*/  IMAD.MOV.U32 R5, RZ, RZ, R11 ;  /* 0x000000ffff057224 */ /* 0x000fe200078e000b */
[----:B------:R-:W-:Y:S01]  /*16640*/  PRMT R12, R12, 0x5410, R12 ;  /* 0x000054100c0c7816 */ /* 0x000fe2000000000c */
[----:B------:R-:W-:Y:S01]  /*16650*/  IMAD.MOV.U32 R83, RZ, RZ, R82 ;  /* 0x000000ffff537224 */ /* 0x000fe200078e0052 */
[----:B------:R-:W-:Y:S02]  /*16660*/  PRMT R92, R92, 0x5410, R93 ;  /* 0x000054105c5c7816 */ /* 0x000fe4000000005d */
.L_x_3026:
[----:B------:R-:W-:Y:S05]  /*16670*/  BSYNC B1 ;  /* 0x0000000000017941 */ /* 0x000fea0003800000 */
.L_x_3024:
        /* <DEDUP_REMOVED lines=11> */
.L_x_3028:
[----:B------:R-:W-:Y:S01]  /*16730*/  IMAD.MOV.U32 R11, RZ, RZ, R5 ;  /* 0x000000ffff0b7224 */ /* 0x000fe200078e0005 */
[----:B------:R-:W-:Y:S01]  /*16740*/  PRMT R13, R13, 0x7610, R12 ;  /* 0x000076100d0d7816 */ /* 0x000fe2000000000c */
[----:B------:R-:W-:Y:S01]  /*16750*/  IMAD.MOV.U32 R82, RZ, RZ, R81 ;  /* 0x000000ffff527224 */ /* 0x000fe200078e0051 */
[----:B------:R-:W-:Y:S02]  /*16760*/  PRMT R93, R0, 0x7632, R93 ;  /* 0x00007632005d7816 */ /* 0x000fe4000000005d */
.L_x_3029:
[----:B------:R-:W-:Y:S05]  /*16770*/  BSYNC B1 ;  /* 0x0000000000017941 */ /* 0x000fea0003800000 */
.L_x_3027:
        /* <DEDUP_REMOVED lines=11> */
.L_x_3031:
[----:B------:R-:W-:Y:S01]  /*16830*/  IMAD.MOV.U32 R5, RZ, RZ, R11 ;  /* 0x000000ffff057224 */ /* 0x000fe200078e000b */
[----:B------:R-:W-:Y:S01]  /*16840*/  PRMT R12, R12, 0x7610, R13 ;  /* 0x000076100c0c7816 */ /* 0x000fe2000000000d */
[----:B------:R-:W-:Y:S01]  /*16850*/  IMAD.MOV.U32 R81, RZ, RZ, R80 ;  /* 0x000000ffff517224 */ /* 0x000fe200078e0050 */
[----:B------:R-:W-:Y:S02]  /*16860*/  PRMT R0, R0, 0x5410, R90 ;  /* 0x0000541000007816 */ /* 0x000fe4000000005a */
.L_x_3032:
[----:B------:R-:W-:Y:S05]  /*16870*/  BSYNC B1 ;  /* 0x0000000000017941 */ /* 0x000fea0003800000 */
.L_x_3030:
        /* <DEDUP_REMOVED lines=11> */
.L_x_3034:
[----:B------:R-:W-:Y:S01]  /*16930*/  IMAD.MOV.U32 R11, RZ, RZ, R5 ;  /* 0x000000ffff0b7224 */ /* 0x000fe200078e0005 */
[----:B------:R-:W-:Y:S01]  /*16940*/  PRMT R12, R12, 0x7632, R12 ;  /* 0x000076320c0c7816 */ /* 0x000fe2000000000c */
[----:B------:R-:W-:Y:S01]  /*16950*/  IMAD.MOV.U32 R80, RZ, RZ, R79 ;  /* 0x000000ffff507224 */ /* 0x000fe200078e004f */
[----:B------:R-:W-:Y:S02]  /*16960*/  PRMT R90, R90, 0x7632, R90 ;  /* 0x000076325a5a7816 */ /* 0x000fe4000000005a */
.L_x_3035:
[----:B------:R-:W-:Y:S05]  /*16970*/  BSYNC B1 ;  /* 0x0000000000017941 */ /* 0x000fea0003800000 */
.L_x_3033:
        /* <DEDUP_REMOVED lines=11> */
.L_x_3037:
[----:B------:R-:W-:Y:S01]  /*16a30*/  IMAD.MOV.U32 R5, RZ, RZ, R11 ;  /* 0x000000ffff057224 */ /* 0x000fe200078e000b */
[----:B------:R-:W-:Y:S01]  /*16a40*/  PRMT R13, R12, 0x7610, R13 ;  /* 0x000076100c0d7816 */ /* 0x000fe2000000000d */
[----:B------:R-:W-:Y:S01]  /*16a50*/  IMAD.MOV.U32 R79, RZ, RZ, R78 ;  /* 0x000000ffff4f7224 */ /* 0x000fe200078e004e */
[----:B------:R-:W-:Y:S02]  /*16a60*/  PRMT R90, R90, 0x5410, R91 ;  /* 0x000054105a5a7816 */ /* 0x000fe4000000005b */
.L_x_3038:
[----:B------:R-:W-:Y:S05]  /*16a70*/  BSYNC B1 ;  /* 0x0000000000017941 */ /* 0x000fea0003800000 */
.L_x_3036:
        /* <DEDUP_REMOVED lines=11> */
.L_x_3040:
[----:B------:R-:W-:Y:S01]  /*16b30*/  IMAD.MOV.U32 R11, RZ, RZ, R5 ;  /* 0x000000ffff0b7224 */ /* 0x000fe200078e0005 */
[----:B------:R-:W-:Y:S01]  /*16b40*/  PRMT R12, R13, 0x7610, R12 ;  /* 0x000076100d0c7816 */ /* 0x000fe2000000000c */
[----:B------:R-:W-:Y:S01]  /*16b50*/  IMAD.MOV.U32 R78, RZ, RZ, R77 ;  /* 0x000000ffff4e7224 */ /* 0x000fe200078e004d */
[----:B------:R-:W-:Y:S02]  /*16b60*/  PRMT R91, R115, 0x7610, R91 ;  /* 0x00007610735b7816 */ /* 0x000fe4000000005b */
.L_x_3041:
[----:B------:R-:W-:Y:S05]  /*16b70*/  BSYNC B1 ;  /* 0x0000000000017941 */ /* 0x000fea0003800000 */
.L_x_3039:
        /* <DEDUP_REMOVED lines=11> */
.L_x_3043:
[----:B------:R-:W-:Y:S01]  /*16c30*/  IMAD.MOV.U32 R5, RZ, RZ, R11 ;  /* 0x000000ffff057224 */ /* 0x000fe200078e000b */
[----:B------:R-:W-:Y:S01]  /*16c40*/  PRMT R12, R12, 0x5410, R12 ;  /* 0x000054100c0c7816 */ /* 0x000fe2000000000c */
[----:B------:R-:W-:Y:S01]  /*16c50*/  IMAD.MOV.U32 R77, RZ, RZ, R76 ;  /* 0x000000ffff4d7224 */ /* 0x000fe200078e004c */
[----:B------:R-:W-:Y:S02]  /*16c60*/  PRMT R115, R93, 0x7632, R115 ;  /* 0x000076325d737816 */ /* 0x000fe40000000073 */
.L_x_3044:
[----:B------:R-:W-:Y:S05]  /*16c70*/  BSYNC B1 ;  /* 0x0000000000017941 */ /* 0x000fea0003800000 */
.L_x_3042:
        /* <DEDUP_REMOVED lines=11> */
.L_x_3046:
[----:B------:R-:W-:Y:S01]  /*16d30*/  IMAD.MOV.U32 R11, RZ, RZ, R5 ;  /* 0x000000ffff0b7224 */ /* 0x000fe200078e0005 */
[----:B------:R-:W-:Y:S01]  /*16d40*/  PRMT R13, R13, 0x7610, R12 ;  /* 0x000076100d0d7816 */ /* 0x000fe2000000000c */
[----:B------:R-:W-:Y:S01]  /*16d50*/  IMAD.MOV.U32 R76, RZ, RZ, R75 ;  /* 0x000000ffff4c7224 */ /* 0x000fe200078e004b */
[----:B------:R-:W-:Y:S02]  /*16d60*/  PRMT R93, R93, 0x7610, R114 ;  /* 0x000076105d5d7816 */ /* 0x000fe40000000072 */
.L_x_3047:
[----:B------:R-:W-:Y:S05]  /*16d70*/  BSYNC B1 ;  /* 0x0000000000017941 */ /* 0x000fea0003800000 */
.L_x_3045:
        /* <DEDUP_REMOVED lines=11> */
.L_x_3049:
[----:B------:R-:W-:Y:S01]  /*16e30*/  IMAD.MOV.U32 R5, RZ, RZ, R11 ;  /* 0x000000ffff057224 */ /* 0x000fe200078e000b */
[----:B------:R-:W-:Y:S01]  /*16e40*/  PRMT R12, R12, 0x7610, R13 ;  /* 0x000076100c0c7816 */ /* 0x000fe2000000000d */
[----:B------:R-:W-:Y:S01]  /*16e50*/  IMAD.MOV.U32 R75, RZ, RZ, R74 ;  /* 0x000000ffff4b7224 */ /* 0x000fe200078e004a */
[----:B------:R-:W-:Y:S02]  /*16e60*/  PRMT R114, R114, 0x5410, R0 ;  /* 0x0000541072727816 */ /* 0x000fe40000000000 */
.L_x_3050:
[----:B------:R-:W-:Y:S05]  /*16e70*/  BSYNC B1 ;  /* 0x0000000000017941 */ /* 0x000fea0003800000 */
.L_x_3048:
        /* <DEDUP_REMOVED lines=11> */
.L_x_3052:
[----:B------:R-:W-:Y:S01]  /*16f30*/  IMAD.MOV.U32 R11, RZ, RZ, R5 ;  /* 0x000000ffff0b7224 */ /* 0x000fe200078e0005 */
[----:B------:R-:W-:Y:S01]  /*16f40*/  PRMT R12, R12, 0x7632, R12 ;  /* 0x000076320c0c7816 */ /* 0x000fe2000000000c */
[----:B------:R-:W-:Y:S01]  /*16f50*/  IMAD.MOV.U32 R74, RZ, RZ, R73 ;  /* 0x000000ffff4a7224 */ /* 0x000fe200078e0049 */
[----:B------:R-:W-:Y:S02]  /*16f60*/  PRMT R0, R116, 0x7610, R0 ;  /* 0x0000761074007816 */ /* 0x000fe40000000000 */
.L_x_3053:
[----:B------:R-:W-:Y:S05]  /*16f70*/  BSYNC B1 ;  /* 0x0000000000017941 */ /* 0x000fea0003800000 */
.L_x_3051:
        /* <DEDUP_REMOVED lines=11> */
.L_x_3055:
[----:B------:R-:W-:Y:S01]  /*17030*/  IMAD.MOV.U32 R5, RZ, RZ, R11 ;  /* 0x000000ffff057224 */ /* 0x000fe200078e000b */
[----:B------:R-:W-:Y:S01]  /*17040*/  PRMT R12, R12, 0x5410, R12 ;  /* 0x000054100c0c7816 */ /* 0x000fe2000000000c */
[----:B------:R-:W-:Y:S01]  /*17050*/  IMAD.MOV.U32 R73, RZ, RZ, R72 ;  /* 0x000000ffff497224 */ /* 0x000fe200078e0048 */
[----:B------:R-:W-:Y:S02]  /*17060*/  PRMT R116, R115, 0x7632, R116 ;  /* 0x0000763273747816 */ /* 0x000fe40000000074 */
.L_x_3056:
[----:B------:R-:W-:Y:S05]  /*17070*/  BSYNC B1 ;  /* 0x0000000000017941 */ /* 0x000fea0003800000 */
.L_x_3054:
        /* <DEDUP_REMOVED lines=11> */
.L_x_3058:
[----:B------:R-:W-:Y:S01]  /*17130*/  IMAD.MOV.U32 R11, RZ, RZ, R5 ;  /* 0x000000ffff0b7224 */ /* 0x000fe200078e0005 */
[----:B------:R-:W-:Y:S01]  /*17140*/  PRMT R13, R13, 0x7610, R12 ;  /* 0x000076100d0d7816 */ /* 0x000fe2000000000c */
[----:B------:R-:W-:Y:S01]  /*17150*/  IMAD.MOV.U32 R72, RZ, RZ, R3 ;  /* 0x000000ffff487224 */ /* 0x000fe200078e0003 */
[----:B------:R-:W-:Y:S02]  /*17160*/  PRMT R115, R115, 0x7610, R116 ;  /* 0x0000761073737816 */ /* 0x000fe40000000074 */
.L_x_3059:
[----:B------:R-:W-:Y:S05]  /*17170*/  BSYNC B1 ;  /* 0x0000000000017941 */ /* 0x000fea0003800000 */
.L_x_3057:
        /* <DEDUP_REMOVED lines=11> */
.L_x_3061:
[----:B------:R-:W-:Y:S01]  /*17230*/  IMAD.MOV.U32 R5, RZ, RZ, R11 ;  /* 0x000000ffff057224 */ /* 0x000fe200078e000b */
[----:B------:R-:W-:Y:S01]  /*17240*/  PRMT R12, R12, 0x7610, R13 ;  /* 0x000076100c0c7816 */ /* 0x000fe2000000000d */
[----:B------:R-:W-:Y:S01]  /*17250*/  IMAD.MOV.U32 R3, RZ, RZ, R2 ;  /* 0x000000ffff037224 */ /* 0x000fe200078e0002 */
[----:B------:R-:W-:Y:S02]  /*17260*/  PRMT R116, R116, 0x5410, R114 ;  /* 0x0000541074747816 */ /* 0x000fe40000000072 */
.L_x_3062:
[----:B------:R-:W-:Y:S05]  /*17270*/  BSYNC B1 ;  /* 0x0000000000017941 */ /* 0x000fea0003800000 */
.L_x_3060:
        /* <DEDUP_REMOVED lines=11> */
.L_x_3064:
[----:B------:R-:W-:Y:S01]  /*17330*/  IMAD.MOV.U32 R11, RZ, RZ, R5 ;  /* 0x000000ffff0b7224 */ /* 0x000fe200078e0005 */
[----:B------:R-:W-:Y:S01]  /*17340*/  PRMT R13, R13, 0x7610, R12 ;  /* 0x000076100d0d7816 */ /* 0x000fe2000000000c */
[----:B------:R-:W-:Y:S01]  /*17350*/  IMAD.MOV.U32 R2, RZ, RZ, R21 ;  /* 0x000000ffff027224 */ /* 0x000fe200078e0015 */
[----:B------:R-:W-:Y:S02]  /*17360*/  PRMT R114, R112, 0x7632, R114 ;  /* 0x0000763270727816 */ /* 0x000fe40000000072 */
.L_x_3065:
[----:B------:R-:W-:Y:S05]  /*17370*/  BSYNC B1 ;  /* 0x0000000000017941 */ /* 0x000fea0003800000 */
.L_x_3063:
        /* <DEDUP_REMOVED lines=11> */
.L_x_3067:
[----:B------:R-:W-:Y:S01]  /*17430*/  IMAD.MOV.U32 R5, RZ, RZ, R11 ;  /* 0x000000ffff057224 */ /* 0x000fe200078e000b */
[----:B------:R-:W-:Y:S01]  /*17440*/  PRMT R12, R13, 0x7632, R12 ;  /* 0x000076320d0c7816 */ /* 0x000fe2000000000c */
[----:B------:R-:W-:Y:S01]  /*17450*/  IMAD.MOV.U32 R21, RZ, RZ, R20 ;  /* 0x000000ffff157224 */ /* 0x000fe200078e0014 */
[----:B------:R-:W-:Y:S02]  /*17460*/  PRMT R112, R112, 0x7610, R110 ;  /* 0x0000761070707816 */ /* 0x000fe4000000006e */
.L_x_3068:
[----:B------:R-:W-:Y:S05]  /*17470*/  BSYNC B1 ;  /* 0x0000000000017941 */ /* 0x000fea0003800000 */
.L_x_3066:
        /* <DEDUP_REMOVED lines=11> */
.L_x_3070:
[----:B------:R-:W-:Y:S01]  /*17530*/  IMAD.MOV.U32 R11, RZ, RZ, R5 ;  /* 0x000000ffff0b7224 */ /* 0x000fe200078e0005 */
[----:B------:R-:W-:Y:S01]  /*17540*/  PRMT R12, R12, 0x5410, R12 ;  /* 0x000054100c0c7816 */ /* 0x000fe2000000000c */
[----:B------:R-:W-:Y:S01]  /*17550*/  IMAD.MOV.U32 R20, RZ, RZ, R23 ;  /* 0x000000ffff147224 */ /* 0x000fe200078e0017 */
[----:B------:R-:W-:Y:S02]  /*17560*/  PRMT R110, R110, 0x7610, R111 ;  /* 0x000076106e6e7816 */ /* 0x000fe4000000006f */
.L_x_3071:
[----:B------:R-:W-:Y:S05]  /*17570*/  BSYNC B1 ;  /* 0x0000000000017941 */ /* 0x000fea0003800000 */
.L_x_3069:
        /* <DEDUP_REMOVED lines=11> */
.L_x_3073:
[----:B------:R-:W-:Y:S01]  /*17630*/  IMAD.MOV.U32 R5, RZ, RZ, R11 ;  /* 0x000000ffff057224 */ /* 0x000fe200078e000b */
[----:B------:R-:W-:Y:S01]  /*17640*/  PRMT R12, R12, 0x7632, R12 ;  /* 0x000076320c0c7816 */ /* 0x000fe2000000000c */
[----:B------:R-:W-:Y:S01]  /*17650*/  IMAD.MOV.U32 R23, RZ, RZ, R22 ;  /* 0x000000ffff177224 */ /* 0x000fe200078e0016 */
[----:B------:R-:W-:Y:S02]  /*17660*/  PRMT R111, R111, 0x5410, R110 ;  /* 0x000054106f6f7816 */ /* 0x000fe4000000006e */
.L_x_3074:
[----:B------:R-:W-:Y:S05]  /*17670*/  BSYNC B1 ;  /* 0x0000000000017941 */ /* 0x000fea0003800000 */
.L_x_3072:
        /* <DEDUP_REMOVED lines=11> */
.L_x_3076:
[----:B------:R-:W-:Y:S01]  /*17730*/  IMAD.MOV.U32 R11, RZ, RZ, R5 ;  /* 0x000000ffff0b7224 */ /* 0x000fe200078e0005 */
[----:B------:R-:W-:Y:S01]  /*17740*/  PRMT R12, R12, 0x5410, R12 ;  /* 0x000054100c0c7816 */ /* 0x000fe2000000000c */
[----:B------:R-:W-:Y:S01]  /*17750*/  IMAD.MOV.U32 R22, RZ, RZ, R25 ;  /* 0x000000ffff167224 */ /* 0x000fe200078e0019 */
[----:B------:R-:W-:Y:S02]  /*17760*/  PRMT R110, R117, 0x7632, R110 ;  /* 0x00007632756e7816 */ /* 0x000fe4000000006e */
.L_x_3077:
[----:B------:R-:W-:Y:S05]  /*17770*/  BSYNC B1 ;  /* 0x0000000000017941 */ /* 0x000fea0003800000 */
.L_x_3075:
        /* <DEDUP_REMOVED lines=11> */
.L_x_3079:
[----:B------:R-:W-:Y:S01]  /*17830*/  IMAD.MOV.U32 R5, RZ, RZ, R11 ;  /* 0x000000ffff057224 */ /* 0x000fe200078e000b */
[----:B------:R-:W-:Y:S01]  /*17840*/  PRMT R12, R12, 0x7632, R12 ;  /* 0x000076320c0c7816 */ /* 0x000fe2000000000c */
[----:B------:R-:W-:Y:S01]  /*17850*/  IMAD.MOV.U32 R25, RZ, RZ, R24 ;  /* 0x000000ffff197224 */ /* 0x000fe200078e0018 */
[----:B------:R-:W-:Y:S02]  /*17860*/  PRMT R117, R117, 0x5410, R112 ;  /* 0x0000541075757816 */ /* 0x000fe40000000070 */
.L_x_3080:
[----:B------:R-:W-:Y:S05]  /*17870*/  BSYNC B1 ;  /* 0x0000000000017941 */ /* 0x000fea0003800000 */
.L_x_3078:
        /* <DEDUP_REMOVED lines=11> */
.L_x_3082:
[----:B------:R-:W-:Y:S01]  /*17930*/  IMAD.MOV.U32 R11, RZ, RZ, R5 ;  /* 0x000000ffff0b7224 */ /* 0x000fe200078e0005 */
[----:B------:R-:W-:Y:S01]  /*17940*/  PRMT R13, R12, 0x7610, R13 ;  /* 0x000076100c0d7816 */ /* 0x000fe2000000000d */
[----:B------:R-:W-:Y:S01]  /*17950*/  IMAD.MOV.U32 R24, RZ, RZ, R27 ;  /* 0x000000ffff187224 */ /* 0x000fe200078e001b */
[----:B------:R-:W-:Y:S02]  /*17960*/  PRMT R112, R113, 0x7610, R112 ;  /* 0x0000761071707816 */ /* 0x000fe40000000070 */
.L_x_3083:
[----:B------:R-:W-:Y:S05]  /*17970*/  BSYNC B1 ;  /* 0x0000000000017941 */ /* 0x000fea0003800000 */
.L_x_3081:
        /* <DEDUP_REMOVED lines=11> */
.L_x_3085:
[----:B------:R-:W-:Y:S01]  /*17a30*/  IMAD.MOV.U32 R5, RZ, RZ, R11 ;  /* 0x000000ffff057224 */ /* 0x000fe200078e000b */
[----:B------:R-:W-:Y:S01]  /*17a40*/  PRMT R12, R13, 0x7610, R12 ;  /* 0x000076100d0c7816 */ /* 0x000fe2000000000c */
[----:B------:R-:W-:Y:S01]  /*17a50*/  IMAD.MOV.U32 R27, RZ, RZ, R26 ;  /* 0x000000ffff1b7224 */ /* 0x000fe200078e001a */
[----:B------:R-:W-:Y:S02]  /*17a60*/  PRMT R113, R111, 0x7610, R113 ;  /* 0x000076106f717816 */ /* 0x000fe40000000071 */
.L_x_3086:
[----:B------:R-:W-:Y:S05]  /*17a70*/  BSYNC B1 ;  /* 0x0000000000017941 */ /* 0x000fea0003800000 */
.L_x_3084:
        /* <DEDUP_REMOVED lines=11> */
.L_x_3088:
[----:B------:R-:W-:Y:S01]  /*17b30*/  IMAD.MOV.U32 R11, RZ, RZ, R5 ;  /* 0x000000ffff0b7224 */ /* 0x000fe200078e0005 */
[----:B------:R-:W-:Y:S01]  /*17b40*/  PRMT R13, R12, 0x7610, R13 ;  /* 0x000076100c0d7816 */ /* 0x000fe2000000000d */
[----:B------:R-:W-:Y:S01]  /*17b50*/  IMAD.MOV.U32 R26, RZ, RZ, R29 ;  /* 0x000000ffff1a7224 */ /* 0x000fe200078e001d */
[----:B------:R-:W-:Y:S02]  /*17b60*/  PRMT R111, R119, 0x7610, R111 ;  /* 0x00007610776f7816 */ /* 0x000fe4000000006f */
.L_x_3089:
[----:B------:R-:W-:Y:S05]  /*17b70*/  BSYNC B1 ;  /* 0x0000000000017941 */ /* 0x000fea0003800000 */
.L_x_3087:
        /* <DEDUP_REMOVED lines=11> */
.L_x_3091:
[----:B------:R-:W-:Y:S01]  /*17c30*/  IMAD.MOV.U32 R5, RZ, RZ, R11 ;  /* 0x000000ffff057224 */ /* 0x000fe200078e000b */
[----:B------:R-:W-:Y:S01]  /*17c40*/  PRMT R12, R12, 0x5410, R13 ;  /* 0x000054100c0c7816 */ /* 0x000fe2000000000d */
[----:B------:R-:W-:Y:S01]  /*17c50*/  IMAD.MOV.U32 R29, RZ, RZ, R28 ;  /* 0x000000ffff1d7224 */ /* 0x000fe200078e001c */
[----:B------:R-:W-:Y:S02]  /*17c60*/  PRMT R119, R117, 0x7610, R119 ;  /* 0x0000761075777816 */ /* 0x000fe40000000077 */
.L_x_3092:
[----:B------:R-:W-:Y:S05]  /*17c70*/  BSYNC B1 ;  /* 0x0000000000017941 */ /* 0x000fea0003800000 */
.L_x_3090:
        /* <DEDUP_REMOVED lines=11> */
.L_x_3094:
[----:B------:R-:W-:Y:S01]  /*17d30*/  IMAD.MOV.U32 R11, RZ, RZ, R5 ;  /* 0x000000ffff0b7224 */ /* 0x000fe200078e0005 */
[----:B------:R-:W-:Y:S01]  /*17d40*/  PRMT R12, R12, 0x7632, R12 ;  /* 0x000076320c0c7816 */ /* 0x000fe2000000000c */
[----:B------:R-:W-:Y:S01]  /*17d50*/  IMAD.MOV.U32 R28, RZ, RZ, R31 ;  /* 0x000000ffff1c7224 */ /* 0x000fe200078e001f */
[----:B------:R-:W-:Y:S02]  /*17d60*/  PRMT R117, R118, 0x7610, R117 ;  /* 0x0000761076757816 */ /* 0x000fe40000000075 */
.L_x_3095:
[----:B------:R-:W-:Y:S05]  /*17d70*/  BSYNC B1 ;  /* 0x0000000000017941 */ /* 0x000fea0003800000 */
.L_x_3093:
        /* <DEDUP_REMOVED lines=11> */
.L_x_3097:
[----:B------:R-:W-:Y:S01]  /*17e30*/  IMAD.MOV.U32 R5, RZ, RZ, R11 ;  /* 0x000000ffff057224 */ /* 0x000fe200078e000b */
[----:B------:R-:W-:Y:S01]  /*17e40*/  PRMT R13, R12, 0x7610, R13 ;  /* 0x000076100c0d7816 */ /* 0x000fe2000000000d */
[----:B------:R-:W-:Y:S01]  /*17e50*/  IMAD.MOV.U32 R31, RZ, RZ, R30 ;  /* 0x000000ffff1f7224 */ /* 0x000fe200078e001e */
[----:B------:R-:W-:Y:S02]  /*17e60*/  PRMT R118, R113, 0x7632, R118 ;  /* 0x0000763271767816 */ /* 0x000fe40000000076 */
.L_x_3098:
[----:B------:R-:W-:Y:S05]  /*17e70*/  BSYNC B1 ;  /* 0x0000000000017941 */ /* 0x000fea0003800000 */
.L_x_3096:
        /* <DEDUP_REMOVED lines=11> */
.L_x_3100:
[----:B------:R-:W-:Y:S01]  /*17f30*/  IMAD.MOV.U32 R11, RZ, RZ, R5 ;  /* 0x000000ffff0b7224 */ /* 0x000fe200078e0005 */
[----:B------:R-:W-:Y:S01]  /*17f40*/  PRMT R12, R13, 0x7610, R12 ;  /* 0x000076100d0c7816 */ /* 0x000fe2000000000c */
[----:B------:R-:W-:Y:S01]  /*17f50*/  IMAD.MOV.U32 R30, RZ, RZ, R33 ;  /* 0x000000ffff1e7224 */ /* 0x000fe200078e0021 */
[----:B------:R-:W-:Y:S02]  /*17f60*/  PRMT R113, R113, 0x5410, R121 ;  /* 0x0000541071717816 */ /* 0x000fe40000000079 */
.L_x_3101:
[----:B------:R-:W-:Y:S05]  /*17f70*/  BSYNC B1 ;  /* 0x0000000000017941 */ /* 0x000fea0003800000 */
.L_x_3099:
        /* <DEDUP_REMOVED lines=11> */
.L_x_3103:
[----:B------:R-:W-:Y:S01]  /*18030*/  IMAD.MOV.U32 R5, RZ, RZ, R11 ;  /* 0x000000ffff057224 */ /* 0x000fe200078e000b */
[----:B------:R-:W-:Y:S01]  /*18040*/  PRMT R12, R12, 0x5410, R12 ;  /* 0x000054100c0c7816 */ /* 0x000fe2000000000c */
[----:B------:R-:W-:Y:S01]  /*18050*/  IMAD.MOV.U32 R33, RZ, RZ, R32 ;  /* 0x000000ffff217224 */ /* 0x000fe200078e0020 */
[----:B------:R-:W-:Y:S02]  /*18060*/  PRMT R121, R119, 0x7632, R121 ;  /* 0x0000763277797816 */ /* 0x000fe40000000079 */
.L_x_3104:
[----:B------:R-:W-:Y:S05]  /*18070*/  BSYNC B1 ;  /* 0x0000000000017941 */ /* 0x000fea0003800000 */
.L_x_3102:
        /* <DEDUP_REMOVED lines=11> */
.L_x_3106:
[----:B------:R-:W-:Y:S01]  /*18130*/  IMAD.MOV.U32 R11, RZ, RZ, R5 ;  /* 0x000000ffff0b7224 */ /* 0x000fe200078e0005 */
[----:B------:R-:W-:Y:S01]  /*18140*/  PRMT R13, R13, 0x7610, R12 ;  /* 0x000076100d0d7816 */ /* 0x000fe2000000000c */
[----:B------:R-:W-:Y:S01]  /*18150*/  IMAD.MOV.U32 R32, RZ, RZ, R35 ;  /* 0x000000ffff207224 */ /* 0x000fe200078e0023 */
[----:B------:R-:W-:Y:S02]  /*18160*/  PRMT R119, R119, 0x7610, R120 ;  /* 0x0000761077777816 */ /* 0x000fe40000000078 */
.L_x_3107:
[----:B------:R-:W-:Y:S05]  /*18170*/  BSYNC B1 ;  /* 0x0000000000017941 */ /* 0x000fea0003800000 */
.L_x_3105:
        /* <DEDUP_REMOVED lines=11> */
.L_x_3109:
[----:B------:R-:W-:Y:S01]  /*18230*/  IMAD.MOV.U32 R5, RZ, RZ, R11 ;  /* 0x000000ffff057224 */ /* 0x000fe200078e000b */
[----:B------:R-:W-:Y:S01]  /*18240*/  PRMT R12, R13, 0x7632, R12 ;  /* 0x000076320d0c7816 */ /* 0x000fe2000000000c */
[----:B------:R-:W-:Y:S01]  /*18250*/  IMAD.MOV.U32 R35, RZ, RZ, R34 ;  /* 0x000000ffff237224 */ /* 0x000fe200078e0022 */
[----:B------:R-:W-:Y:S02]  /*18260*/  PRMT R120, R120, 0x7610, R118 ;  /* 0x0000761078787816 */ /* 0x000fe40000000076 */
.L_x_3110:
[----:B------:R-:W-:Y:S05]  /*18270*/  BSYNC B1 ;  /* 0x0000000000017941 */ /* 0x000fea0003800000 */
.L_x_3108:
        /* <DEDUP_REMOVED lines=11> */
.L_x_3112:
[----:B------:R-:W-:Y:S01]  /*18330*/  IMAD.MOV.U32 R11, RZ, RZ, R5 ;  /* 0x000000ffff0b7224 */ /* 0x000fe200078e0005 */
[----:B------:R-:W-:Y:S01]  /*18340*/  PRMT R12, R12, 0x5410, R12 ;  /* 0x000054100c0c7816 */ /* 0x000fe2000000000c */
[----:B------:R-:W-:Y:S01]  /*18350*/  IMAD.MOV.U32 R34, RZ, RZ, R37 ;  /* 0x000000ffff227224 */ /* 0x000fe200078e0025 */
[----:B------:R-:W-:Y:S02]  /*18360*/  PRMT R118, R118, 0x7610, R103 ;  /* 0x0000761076767816 */ /* 0x000fe40000000067 */
.L_x_3113:
[----:B------:R-:W-:Y:S05]  /*18370*/  BSYNC B1 ;  /* 0x0000000000017941 */ /* 0x000fea0003800000 */
.L_x_3111:
        /* <DEDUP_REMOVED lines=11> */
.L_x_3115:
[----:B------:R-:W-:Y:S01]  /*18430*/  IMAD.MOV.U32 R5, RZ, RZ, R11 ;  /* 0x000000ffff057224 */ /* 0x000fe200078e000b */
[----:B------:R-:W-:Y:S01]  /*18440*/  PRMT R12, R12, 0x7632, R12 ;  /* 0x000076320c0c7816 */ /* 0x000fe2000000000c */
[----:B------:R-:W-:Y:S01]  /*18450*/  IMAD.MOV.U32 R37, RZ, RZ, R36 ;  /* 0x000000ffff257224 */ /* 0x000fe200078e0024 */
[----:B------:R-:W-:Y:S02]  /*18460*/  PRMT R103, R103, 0x5410, R102 ;  /* 0x0000541067677816 */ /* 0x000fe40000000066 */
.L_x_3116:
[----:B------:R-:W-:Y:S05]  /*18470*/  BSYNC B1 ;  /* 0x0000000000017941 */ /* 0x000fea0003800000 */
.L_x_3114:
        /* <DEDUP_REMOVED lines=11> */
.L_x_3118:
[----:B------:R-:W-:Y:S01]  /*18530*/  IMAD.MOV.U32 R11, RZ, RZ, R5 ;  /* 0x000000ffff0b7224 */ /* 0x000fe200078e0005 */
[----:B------:R-:W-:Y:S01]  /*18540*/  PRMT R12, R12, 0x5410, R12 ;  /* 0x000054100c0c7816 */ /* 0x000fe2000000000c */
[----:B------:R-:W-:Y:S01]  /*18550*/  IMAD.MOV.U32 R36, RZ, RZ, R39 ;  /* 0x000000ffff247224 */ /* 0x000fe200078e0027 */
[----:B------:R-:W-:Y:S02]  /*18560*/  PRMT R102, R121, 0x7632, R102 ;  /* 0x0000763279667816 */ /* 0x000fe40000000066 */
.L_x_3119:
[----:B------:R-:W-:Y:S05]  /*18570*/  BSYNC B1 ;  /* 0x0000000000017941 */ /* 0x000fea0003800000 */
.L_x_3117:
        /* <DEDUP_REMOVED lines=11> */
.L_x_3121:
[----:B------:R-:W-:Y:S01]  /*18630*/  IMAD.MOV.U32 R5, RZ, RZ, R11 ;  /* 0x000000ffff057224 */ /* 0x000fe200078e000b */
[----:B------:R-:W-:Y:S01]  /*18640*/  PRMT R12, R12, 0x7632, R12 ;  /* 0x000076320c0c7816 */ /* 0x000fe2000000000c */
[----:B------:R-:W-:Y:S01]  /*18650*/  IMAD.MOV.U32 R39, RZ, RZ, R38 ;  /* 0x000000ffff277224 */ /* 0x000fe200078e0026 */
[----:B------:R-:W-:Y:S02]  /*18660*/  PRMT R121, R121, 0x5410, R120 ;  /* 0x0000541079797816 */ /* 0x000fe40000000078 */
.L_x_3122:
[----:B------:R-:W-:Y:S05]  /*18670*/  BSYNC B1 ;  /* 0x0000000000017941 */ /* 0x000fea0003800000 */
.L_x_3120:
        /* <DEDUP_REMOVED lines=11> */
.L_x_3124:
[----:B------:R-:W-:Y:S01]  /*18730*/  IMAD.MOV.U32 R11, RZ, RZ, R5 ;  /* 0x000000ffff0b7224 */ /* 0x000fe200078e0005 */
[----:B------:R-:W-:Y:S01]  /*18740*/  PRMT R13, R12, 0x7610, R13 ;  /* 0x000076100c0d7816 */ /* 0x000fe2000000000d */
[----:B------:R-:W-:Y:S01]  /*18750*/  IMAD.MOV.U32 R38, RZ, RZ, R41 ;  /* 0x000000ffff267224 */ /* 0x000fe200078e0029 */
[----:B------:R-:W-:Y:S02]  /*18760*/  PRMT R120, R105, 0x7610, R120 ;  /* 0x0000761069787816 */ /* 0x000fe40000000078 */
.L_x_3125:
[----:B------:R-:W-:Y:S05]  /*18770*/  BSYNC B1 ;  /* 0x0000000000017941 */ /* 0x000fea0003800000 */
.L_x_3123:
        /* <DEDUP_REMOVED lines=11> */
.L_x_3127:
[----:B------:R-:W-:Y:S01]  /*18830*/  IMAD.MOV.U32 R5, RZ, RZ, R11 ;  /* 0x000000ffff057224 */ /* 0x000fe200078e000b */
[----:B------:R-:W-:Y:S01]  /*18840*/  PRMT R12, R12, 0x5410, R13 ;  /* 0x000054100c0c7816 */ /* 0x000fe2000000000d */
[----:B------:R-:W-:Y:S01]  /*18850*/  IMAD.MOV.U32 R41, RZ, RZ, R40 ;  /* 0x000000ffff297224 */ /* 0x000fe200078e0028 */
[----:B------:R-:W-:Y:S02]  /*18860*/  PRMT R105, R103, 0x7610, R105 ;  /* 0x0000761067697816 */ /* 0x000fe40000000069 */
.L_x_3128:
[----:B------:R-:W-:Y:S05]  /*18870*/  BSYNC B1 ;  /* 0x0000000000017941 */ /* 0x000fea0003800000 */
.L_x_3126:
        /* <DEDUP_REMOVED lines=11> */
.L_x_3130:
[----:B------:R-:W-:Y:S01]  /*18930*/  IMAD.MOV.U32 R11, RZ, RZ, R5 ;  /* 0x000000ffff0b7224 */ /* 0x000fe200078e0005 */
[----:B------:R-:W-:Y:S01]  /*18940*/  PRMT R13, R13, 0x7610, R12 ;  /* 0x000076100d0d7816 */ /* 0x000fe2000000000c */
[----:B------:R-:W-:Y:S01]  /*18950*/  IMAD.MOV.U32 R40, RZ, RZ, R43 ;  /* 0x000000ffff287224 */ /* 0x000fe200078e002b */
[----:B------:R-:W-:Y:S02]  /*18960*/  PRMT R103, R104, 0x7632, R103 ;  /* 0x0000763268677816 */ /* 0x000fe40000000067 */
.L_x_3131:
[----:B------:R-:W-:Y:S05]  /*18970*/  BSYNC B1 ;  /* 0x0000000000017941 */ /* 0x000fea0003800000 */
.L_x_3129:
        /* <DEDUP_REMOVED lines=11> */
.L_x_3133:
[----:B------:R-:W-:Y:S01]  /*18a30*/  IMAD.MOV.U32 R5, RZ, RZ, R11 ;  /* 0x000000ffff057224 */ /* 0x000fe200078e000b */
[----:B------:R-:W-:Y:S01]  /*18a40*/  PRMT R12, R13, 0x7632, R12 ;  /* 0x000076320d0c7816 */ /* 0x000fe2000000000c */
[----:B------:R-:W-:Y:S01]  /*18a50*/  IMAD.MOV.U32 R43, RZ, RZ, R42 ;  /* 0x000000ffff2b7224 */ /* 0x000fe200078e002a */
[----:B------:R-:W-:Y:S02]  /*18a60*/  PRMT R104, R104, 0x7610, R102 ;  /* 0x0000761068687816 */ /* 0x000fe40000000066 */
.L_x_3134:
[----:B------:R-:W-:Y:S05]  /*18a70*/  BSYNC B1 ;  /* 0x0000000000017941 */ /* 0x000fea0003800000 */
.L_x_3132:
        /* <DEDUP_REMOVED lines=11> */
.L_x_3136:
[----:B------:R-:W-:Y:S01]  /*18b30*/  IMAD.MOV.U32 R11, RZ, RZ, R5 ;  /* 0x000000ffff0b7224 */ /* 0x000fe200078e0005 */
[----:B------:R-:W-:Y:S01]  /*18b40*/  PRMT R13, R12, 0x7610, R13 ;  /* 0x000076100c0d7816 */ /* 0x000fe2000000000d */
[----:B------:R-:W-:Y:S01]  /*18b50*/  IMAD.MOV.U32 R42, RZ, RZ, R45 ;  /* 0x000000ffff2a7224 */ /* 0x000fe200078e002d */
[----:B------:R-:W-:Y:S02]  /*18b60*/  PRMT R102, R102, 0x5410, R107 ;  /* 0x0000541066667816 */ /* 0x000fe4000000006b */
.L_x_3137:
[----:B------:R-:W-:Y:S05]  /*18b70*/  BSYNC B1 ;  /* 0x0000000000017941 */ /* 0x000fea0003800000 */
.L_x_3135:
        /* <DEDUP_REMOVED lines=11> */
.L_x_3139:
[----:B------:R-:W-:Y:S01]  /*18c30*/  IMAD.MOV.U32 R5, RZ, RZ, R11 ;  /* 0x000000ffff057224 */ /* 0x000fe200078e000b */
[----:B------:R-:W-:Y:S01]  /*18c40*/  PRMT R12, R12, 0x5410, R13 ;  /* 0x000054100c0c7816 */ /* 0x000fe2000000000d */
[----:B------:R-:W-:Y:S01]  /*18c50*/  IMAD.MOV.U32 R45, RZ, RZ, R44 ;  /* 0x000000ffff2d7224 */ /* 0x000fe200078e002c */
[----:B------:R-:W-:Y:S02]  /*18c60*/  PRMT R107, R105, 0x7632, R107 ;  /* 0x00007632696b7816 */ /* 0x000fe4000000006b */
.L_x_3140:
[----:B------:R-:W-:Y:S05]  /*18c70*/  BSYNC B1 ;  /* 0x0000000000017941 */ /* 0x000fea0003800000 */
.L_x_3138:
        /* <DEDUP_REMOVED lines=11> */
.L_x_3142:
[----:B------:R-:W-:Y:S01]  /*18d30*/  IMAD.MOV.U32 R11, RZ, RZ, R5 ;  /* 0x000000ffff0b7224 */ /* 0x000fe200078e0005 */
[----:B------:R-:W-:Y:S01]  /*18d40*/  PRMT R13, R13, 0x7610, R12 ;  /* 0x000076100d0d7816 */ /* 0x000fe2000000000c */
[----:B------:R-:W-:Y:S01]  /*18d50*/  IMAD.MOV.U32 R44, RZ, RZ, R47 ;  /* 0x000000ffff2c7224 */ /* 0x000fe200078e002f */
[----:B------:R-:W-:Y:S02]  /*18d60*/  PRMT R105, R105, 0x7610, R106 ;  /* 0x0000761069697816 */ /* 0x000fe4000000006a */
.L_x_3143:
[----:B------:R-:W-:Y:S05]  /*18d70*/  BSYNC B1 ;  /* 0x0000000000017941 */ /* 0x000fea0003800000 */
.L_x_3141:
        /* <DEDUP_REMOVED lines=11> */
.L_x_3145:
[----:B------:R-:W-:Y:S01]  /*18e30*/  IMAD.MOV.U32 R5, RZ, RZ, R11 ;  /* 0x000000ffff057224 */ /* 0x000fe200078e000b */
[----:B------:R-:W-:Y:S01]  /*18e40*/  PRMT R12, R12, 0x7610, R13 ;  /* 0x000076100c0c7816 */ /* 0x000fe2000000000d */
[----:B------:R-:W-:Y:S01]  /*18e50*/  IMAD.MOV.U32 R47, RZ, RZ, R46 ;  /* 0x000000ffff2f7224 */ /* 0x000fe200078e002e */
[----:B------:R-:W-:Y:S02]  /*18e60*/  PRMT R106, R106, 0x5410, R104 ;  /* 0x000054106a6a7816 */ /* 0x000fe40000000068 */
.L_x_3146:
[----:B------:R-:W-:Y:S05]  /*18e70*/  BSYNC B1 ;  /* 0x0000000000017941 */ /* 0x000fea0003800000 */
.L_x_3144:
        /* <DEDUP_REMOVED lines=11> */
.L_x_3148:
[----:B------:R-:W-:Y:S01]  /*18f30*/  IMAD.MOV.U32 R11, RZ, RZ, R5 ;  /* 0x000000ffff0b7224 */ /* 0x000fe200078e0005 */
[----:B------:R-:W-:Y:S01]  /*18f40*/  PRMT R12, R12, 0x7632, R12 ;  /* 0x000076320c0c7816 */ /* 0x000fe2000000000c */
[----:B------:R-:W-:Y:S01]  /*18f50*/  IMAD.MOV.U32 R46, RZ, RZ, R49 ;  /* 0x000000ffff2e7224 */ /* 0x000fe200078e0031 */
[----:B------:R-:W-:Y:S02]  /*18f60*/  PRMT R104, R108, 0x7610, R104 ;  /* 0x000076106c687816 */ /* 0x000fe40000000068 */
.L_x_3149:
[----:B------:R-:W-:Y:S05]  /*18f70*/  BSYNC B1 ;  /* 0x0000000000017941 */ /* 0x000fea0003800000 */
.L_x_3147:
        /* <DEDUP_REMOVED lines=11> */
.L_x_3151:
[----:B------:R-:W-:Y:S01]  /*19030*/  IMAD.MOV.U32 R5, RZ, RZ, R11 ;  /* 0x000000ffff057224 */ /* 0x000fe200078e000b */
[----:B------:R-:W-:Y:S01]  /*19040*/  PRMT R12, R12, 0x5410, R12 ;  /* 0x000054100c0c7816 */ /* 0x000fe2000000000c */
[----:B------:R-:W-:Y:S01]  /*19050*/  IMAD.MOV.U32 R49, RZ, RZ, R48 ;  /* 0x000000ffff317224 */ /* 0x000fe200078e0030 */
[----:B------:R-:W-:Y:S02]  /*19060*/  PRMT R108, R107, 0x7632, R108 ;  /* 0x000076326b6c7816 */ /* 0x000fe4000000006c */
.L_x_3152:
[----:B------:R-:W-:Y:S05]  /*19070*/  BSYNC B1 ;  /* 0x0000000000017941 */ /* 0x000fea0003800000 */
.L_x_3150:
        /* <DEDUP_REMOVED lines=11> */
.L_x_3154:
[----:B------:R-:W-:Y:S01]  /*19130*/  IMAD.MOV.U32 R11, RZ, RZ, R5 ;  /* 0x000000ffff0b7224 */ /* 0x000fe200078e0005 */
[----:B------:R-:W-:Y:S01]  /*19140*/  PRMT R13, R13, 0x7610, R12 ;  /* 0x000076100d0d7816 */ /* 0x000fe2000000000c */
[----:B------:R-:W-:Y:S01]  /*19150*/  IMAD.MOV.U32 R48, RZ, RZ, R51 ;  /* 0x000000ffff307224 */ /* 0x000fe200078e0033 */
[----:B------:R-:W-:Y:S02]  /*19160*/  PRMT R107, R107, 0x7610, R108 ;  /* 0x000076106b6b7816 */ /* 0x000fe4000000006c */
.L_x_3155:
[----:B------:R-:W-:Y:S05]  /*19170*/  BSYNC B1 ;  /* 0x0000000000017941 */ /* 0x000fea0003800000 */
.L_x_3153:
        /* <DEDUP_REMOVED lines=11> */
.L_x_3157:
[----:B------:R-:W-:Y:S01]  /*19230*/  IMAD.MOV.U32 R5, RZ, RZ, R11 ;  /* 0x000000ffff057224 */ /* 0x000fe200078e000b */
[----:B------:R-:W-:Y:S01]  /*19240*/  PRMT R12, R12, 0x7610, R13 ;  /* 0x000076100c0c7816 */ /* 0x000fe2000000000d */
[----:B------:R-:W-:Y:S01]  /*19250*/  IMAD.MOV.U32 R51, RZ, RZ, R50 ;  /* 0x000000ffff337224 */ /* 0x000fe200078e0032 */
[----:B------:R-:W-:Y:S02]  /*19260*/  PRMT R108, R108, 0x5410, R106 ;  /* 0x000054106c6c7816 */ /* 0x000fe4000000006a */
.L_x_3158:
[----:B------:R-:W-:Y:S05]  /*19270*/  BSYNC B1 ;  /* 0x0000000000017941 */ /* 0x000fea0003800000 */
.L_x_3156:
        /* <DEDUP_REMOVED lines=11> */
.L_x_3160:
[----:B------:R-:W-:Y:S01]  /*19330*/  IMAD.MOV.U32 R11, RZ, RZ, R5 ;  /* 0x000000ffff0b7224 */ /* 0x000fe200078e0005 */
[----:B------:R-:W-:Y:S01]  /*19340*/  PRMT R13, R13, 0x7610, R12 ;  /* 0x000076100d0d7816 */ /* 0x000fe2000000000c */
[----:B------:R-:W-:Y:S01]  /*19350*/  IMAD.MOV.U32 R50, RZ, RZ, R53 ;  /* 0x000000ffff327224 */ /* 0x000fe200078e0035 */
[----:B------:R-:W-:Y:S02]  /*19360*/  PRMT R106, R122, 0x7632, R106 ;  /* 0x000076327a6a7816 */ /* 0x000fe4000000006a */
.L_x_3161:
[----:B------:R-:W-:Y:S05]  /*19370*/  BSYNC B1 ;  /* 0x0000000000017941 */ /* 0x000fea0003800000 */
.L_x_3159:
        /* <DEDUP_REMOVED lines=11> */
.L_x_3163:
[----:B------:R-:W-:Y:S01]  /*19430*/  IMAD.MOV.U32 R5, RZ, RZ, R11 ;  /* 0x000000ffff057224 */ /* 0x000fe200078e000b */
[----:B------:R-:W-:Y:S01]  /*19440*/  PRMT R12, R13, 0x7632, R12 ;  /* 0x000076320d0c7816 */ /* 0x000fe2000000000c */
[----:B------:R-:W-:Y:S01]  /*19450*/  IMAD.MOV.U32 R53, RZ, RZ, R52 ;  /* 0x000000ffff357224 */ /* 0x000fe200078e0034 */
[----:B------:R-:W-:Y:S02]  /*19460*/  PRMT R122, R122, 0x7610, R100 ;  /* 0x000076107a7a7816 */ /* 0x000fe40000000064 */
.L_x_3164:
[----:B------:R-:W-:Y:S05]  /*19470*/  BSYNC B1 ;  /* 0x0000000000017941 */ /* 0x000fea0003800000 */
.L_x_3162:
        /* <DEDUP_REMOVED lines=11> */
.L_x_3166:
[----:B------:R-:W-:Y:S01]  /*19530*/  IMAD.MOV.U32 R11, RZ, RZ, R5 ;  /* 0x000000ffff0b7224 */ /* 0x000fe200078e0005 */
[----:B------:R-:W-:Y:S01]  /*19540*/  PRMT R12, R12, 0x5410, R12 ;  /* 0x000054100c0c7816 */ /* 0x000fe2000000000c */
[----:B------:R-:W-:Y:S01]  /*19550*/  IMAD.MOV.U32 R52, RZ, RZ, R55 ;  /* 0x000000ffff347224 */ /* 0x000fe200078e0037 */
[----:B------:R-:W-:Y:S02]  /*19560*/  PRMT R100, R100, 0x7610, R109 ;  /* 0x0000761064647816 */ /* 0x000fe4000000006d */
.L_x_3167:
[----:B------:R-:W-:Y:S05]  /*19570*/  BSYNC B1 ;  /* 0x0000000000017941 */ /* 0x000fea0003800000 */
.L_x_3165:
        /* <DEDUP_REMOVED lines=11> */
.L_x_3169:
[----:B------:R-:W-:Y:S01]  /*19630*/  IMAD.MOV.U32 R5, RZ, RZ, R11 ;  /* 0x000000ffff057224 */ /* 0x000fe200078e000b */
[----:B------:R-:W-:Y:S01]  /*19640*/  PRMT R12, R12, 0x7632, R12 ;  /* 0x000076320c0c7816 */ /* 0x000fe2000000000c */
[----:B------:R-:W-:Y:S01]  /*19650*/  IMAD.MOV.U32 R55, RZ, RZ, R54 ;  /* 0x000000ffff377224 */ /* 0x000fe200078e0036 */
[----:B------:R-:W-:Y:S02]  /*19660*/  PRMT R109, R109, 0x5410, R100 ;  /* 0x000054106d6d7816 */ /* 0x000fe40000000064 */
.L_x_3170:
[----:B------:R-:W-:Y:S05]  /*19670*/  BSYNC B1 ;  /* 0x0000000000017941 */ /* 0x000fea0003800000 */
.L_x_3168:
        /* <DEDUP_REMOVED lines=11> */
.L_x_3172:
[----:B------:R-:W-:Y:S01]  /*19730*/  IMAD.MOV.U32 R11, RZ, RZ, R5 ;  /* 0x000000ffff0b7224 */ /* 0x000fe200078e0005 */
[----:B------:R-:W-:Y:S01]  /*19740*/  PRMT R12, R12, 0x5410, R12 ;  /* 0x000054100c0c7816 */ /* 0x000fe2000000000c */
[----:B------:R-:W-:Y:S01]  /*19750*/  IMAD.MOV.U32 R54, RZ, RZ, R57 ;  /* 0x000000ffff367224 */ /* 0x000fe200078e0039 */
[----:B------:R-:W-:Y:S02]  /*19760*/  PRMT R100, R95, 0x7632, R100 ;  /* 0x000076325f647816 */ /* 0x000fe40000000064 */
.L_x_3173:
[----:B------:R-:W-:Y:S05]  /*19770*/  BSYNC B1 ;  /* 0x0000000000017941 */ /* 0x000fea0003800000 */
.L_x_3171:
        /* <DEDUP_REMOVED lines=11> */
.L_x_3175:
[----:B------:R-:W-:Y:S01]  /*19830*/  IMAD.MOV.U32 R5, RZ, RZ, R11 ;  /* 0x000000ffff057224 */ /* 0x000fe200078e000b */
[----:B------:R-:W-:Y:S01]  /*19840*/  PRMT R12, R12, 0x7632, R12 ;  /* 0x000076320c0c7816 */ /* 0x000fe2000000000c */
[----:B------:R-:W-:Y:S01]  /*19850*/  IMAD.MOV.U32 R57, RZ, RZ, R56 ;  /* 0x000000ffff397224 */ /* 0x000fe200078e0038 */
[----:B------:R-:W-:Y:S02]  /*19860*/  PRMT R95, R95, 0x7610, R94 ;  /* 0x000076105f5f7816 */ /* 0x000fe4000000005e */
.L_x_3176:
[----:B------:R-:W-:Y:S05]  /*19870*/  BSYNC B1 ;  /* 0x0000000000017941 */ /* 0x000fea0003800000 */
.L_x_3174:
        /* <DEDUP_REMOVED lines=11> */
.L_x_3178:
[----:B------:R-:W-:Y:S01]  /*19930*/  IMAD.MOV.U32 R11, RZ, RZ, R5 ;  /* 0x000000ffff0b7224 */ /* 0x000fe200078e0005 */
[----:B------:R-:W-:Y:S01]  /*19940*/  PRMT R12, R12, 0x5410, R12 ;  /* 0x000054100c0c7816 */ /* 0x000fe2000000000c */
[----:B------:R-:W-:Y:S01]  /*19950*/  IMAD.MOV.U32 R56, RZ, RZ, R59 ;  /* 0x000000ffff387224 */ /* 0x000fe200078e003b */
[----:B------:R-:W-:Y:S02]  /*19960*/  PRMT R94, R94, 0x7610, R123 ;  /* 0x000076105e5e7816 */ /* 0x000fe4000000007b */
.L_x_3179:
[----:B------:R-:W-:Y:S05]  /*19970*/  BSYNC B1 ;  /* 0x0000000000017941 */ /* 0x000fea0003800000 */
.L_x_3177:
        /* <DEDUP_REMOVED lines=11> */
.L_x_3181:
[----:B------:R-:W-:Y:S01]  /*19a30*/  IMAD.MOV.U32 R5, RZ, RZ, R11 ;  /* 0x000000ffff057224 */ /* 0x000fe200078e000b */
[----:B------:R-:W-:Y:S01]  /*19a40*/  PRMT R13, R13, 0x7610, R12 ;  /* 0x000076100d0d7816 */ /* 0x000fe2000000000c */
[----:B------:R-:W-:Y:S01]  /*19a50*/  IMAD.MOV.U32 R59, RZ, RZ, R58 ;  /* 0x000000ffff3b7224 */ /* 0x000fe200078e003a */
[----:B------:R-:W-:Y:S02]  /*19a60*/  PRMT R123, R123, 0x5410, R94 ;  /* 0x000054107b7b7816 */ /* 0x000fe4000000005e */
.L_x_3182:
[----:B------:R-:W-:Y:S05]  /*19a70*/  BSYNC B1 ;  /* 0x0000000000017941 */ /* 0x000fea0003800000 */
.L_x_3180:
        /* <DEDUP_REMOVED lines=11> */
.L_x_3184:
[----:B------:R-:W-:Y:S01]  /*19b30*/  IMAD.MOV.U32 R11, RZ, RZ, R5 ;  /* 0x000000ffff0b7224 */ /* 0x000fe200078e0005 */
[----:B------:R-:W-:Y:S01]  /*19b40*/  PRMT R12, R12, 0x7610, R13 ;  /* 0x000076100c0c7816 */ /* 0x000fe2000000000d */
[----:B------:R-:W-:Y:S01]  /*19b50*/  IMAD.MOV.U32 R58, RZ, RZ, R61 ;  /* 0x000000ffff3a7224 */ /* 0x000fe200078e003d */
[----:B------:R-:W-:Y:S02]  /*19b60*/  PRMT R94, R96, 0x7632, R94 ;  /* 0x00007632605e7816 */ /* 0x000fe4000000005e */
.L_x_3185:
[----:B------:R-:W-:Y:S05]  /*19b70*/  BSYNC B1 ;  /* 0x0000000000017941 */ /* 0x000fea0003800000 */
.L_x_3183:
        /* <DEDUP_REMOVED lines=11> */
.L_x_3187:
[----:B------:R-:W-:Y:S01]  /*19c30*/  IMAD.MOV.U32 R5, RZ, RZ, R11 ;  /* 0x000000ffff057224 */ /* 0x000fe200078e000b */
[----:B------:R-:W-:Y:S01]  /*19c40*/  PRMT R12, R12, 0x7632, R12 ;  /* 0x000076320c0c7816 */ /* 0x000fe2000000000c */
[----:B------:R-:W-:Y:S01]  /*19c50*/  IMAD.MOV.U32 R61, RZ, RZ, R60 ;  /* 0x000000ffff3d7224 */ /* 0x000fe200078e003c */
[----:B------:R-:W-:Y:S02]  /*19c60*/  PRMT R96, R96, 0x5410, R96 ;  /* 0x0000541060607816 */ /* 0x000fe40000000060 */
.L_x_3188:
[----:B------:R-:W-:Y:S05]  /*19c70*/  BSYNC B1 ;  /* 0x0000000000017941 */ /* 0x000fea0003800000 */
.L_x_3186:
        /* <DEDUP_REMOVED lines=11> */
.L_x_3190:
[----:B------:R-:W-:Y:S01]  /*19d30*/  IMAD.MOV.U32 R11, RZ, RZ, R5 ;  /* 0x000000ffff0b7224 */ /* 0x000fe200078e0005 */
[----:B------:R-:W-:Y:S01]  /*19d40*/  PRMT R13, R12, 0x7610, R13 ;  /* 0x000076100c0d7816 */ /* 0x000fe2000000000d */
[----:B------:R-:W-:Y:S01]  /*19d50*/  IMAD.MOV.U32 R60, RZ, RZ, R63 ;  /* 0x000000ffff3c7224 */ /* 0x000fe200078e003f */
[----:B------:R-:W-:Y:S02]  /*19d60*/  PRMT R96, R101, 0x7610, R96 ;  /* 0x0000761065607816 */ /* 0x000fe40000000060 */
.L_x_3191:
[----:B------:R-:W-:Y:S05]  /*19d70*/  BSYNC B1 ;  /* 0x0000000000017941 */ /* 0x000fea0003800000 */
.L_x_3189:
        /* <DEDUP_REMOVED lines=11> */
.L_x_3193:
[----:B------:R-:W-:Y:S01]  /*19e30*/  IMAD.MOV.U32 R5, RZ, RZ, R11 ;  /* 0x000000ffff057224 */ /* 0x000fe200078e000b */
[----:B------:R-:W-:Y:S01]  /*19e40*/  PRMT R12, R13, 0x7610, R12 ;  /* 0x000076100d0c7816 */ /* 0x000fe2000000000c */
[----:B------:R-:W-:Y:S01]  /*19e50*/  IMAD.MOV.U32 R63, RZ, RZ, R62 ;  /* 0x000000ffff3f7224 */ /* 0x000fe200078e003e */
[----:B------:R-:W-:Y:S02]  /*19e60*/  PRMT R101, R95, 0x7610, R101 ;  /* 0x000076105f657816 */ /* 0x000fe40000000065 */
.L_x_3194:
[----:B------:R-:W-:Y:S05]  /*19e70*/  BSYNC B1 ;  /* 0x0000000000017941 */ /* 0x000fea0003800000 */
.L_x_3192:
        /* <DEDUP_REMOVED lines=11> */
.L_x_3196:
[----:B------:R-:W-:Y:S01]  /*19f30*/  IMAD.MOV.U32 R11, RZ, RZ, R5 ;  /* 0x000000ffff0b7224 */ /* 0x000fe200078e0005 */
[----:B------:R-:W-:Y:S01]  /*19f40*/  PRMT R13, R12, 0x7610, R13 ;  /* 0x000076100c0d7816 */ /* 0x000fe2000000000d */
[----:B------:R-:W-:Y:S01]  /*19f50*/  IMAD.MOV.U32 R62, RZ, RZ, R65 ;  /* 0x000000ffff3e7224 */ /* 0x000fe200078e0041 */
[----:B------:R-:W-:Y:S02]  /*19f60*/  PRMT R95, R99, 0x7610, R95 ;  /* 0x00007610635f7816 */ /* 0x000fe4000000005f */
.L_x_3197:
[----:B------:R-:W-:Y:S05]  /*19f70*/  BSYNC B1 ;  /* 0x0000000000017941 */ /* 0x000fea0003800000 */
.L_x_3195:
        /* <DEDUP_REMOVED lines=11> */
.L_x_3199:
[----:B------:R-:W-:Y:S01]  /*1a030*/  IMAD.MOV.U32 R5, RZ, RZ, R11 ;  /* 0x000000ffff057224 */ /* 0x000fe200078e000b */
[----:B------:R-:W-:Y:S01]  /*1a040*/  PRMT R12, R12, 0x5410, R13 ;  /* 0x000054100c0c7816 */ /* 0x000fe2000000000d */
[----:B------:R-:W-:Y:S01]  /*1a050*/  IMAD.MOV.U32 R65, RZ, RZ, R64 ;  /* 0x000000ffff417224 */ /* 0x000fe200078e0040 */
[----:B------:R-:W-:Y:S02]  /*1a060*/  PRMT R99, R97, 0x7610, R99 ;  /* 0x0000761061637816 */ /* 0x000fe40000000063 */
.L_x_3200:
[----:B------:R-:W-:Y:S05]  /*1a070*/  BSYNC B1 ;  /* 0x0000000000017941 */ /* 0x000fea0003800000 */
.L_x_3198:
        /* <DEDUP_REMOVED lines=11> */
.L_x_3202:
[----:B------:R-:W-:Y:S01]  /*1a130*/  IMAD.MOV.U32 R11, RZ, RZ, R5 ;  /* 0x000000ffff0b7224 */ /* 0x000fe200078e0005 */
[----:B------:R-:W-:Y:S01]  /*1a140*/  PRMT R12, R12, 0x7632, R12 ;  /* 0x000076320c0c7816 */ /* 0x000fe2000000000c */
[----:B------:R-:W-:Y:S01]  /*1a150*/  IMAD.MOV.U32 R64, RZ, RZ, R67 ;  /* 0x000000ffff407224 */ /* 0x000fe200078e0043 */
[----:B------:R-:W-:Y:S02]  /*1a160*/  PRMT R97, R98, 0x7610, R97 ;  /* 0x0000761062617816 */ /* 0x000fe40000000061 */
.L_x_3203:
[----:B------:R-:W-:Y:S05]  /*1a170*/  BSYNC B1 ;  /* 0x0000000000017941 */ /* 0x000fea0003800000 */
.L_x_3201:
        /* <DEDUP_REMOVED lines=11> */
.L_x_3205:
[----:B------:R-:W-:Y:S01]  /*1a230*/  PRMT R12, R12, 0x5410, R12 ;  /* 0x000054100c0c7816 */ /* 0x000fe2000000000c */
[----:B------:R-:W-:Y:S01]  /*1a240*/  IMAD.MOV.U32 R67, RZ, RZ, R66 ;  /* 0x000000ffff437224 */ /* 0x000fe200078e0042 */
[C---:B------:R-:W-:Y:S01]  /*1a250*/  PRMT R98, R97.reuse, 0x7632, R98 ;  /* 0x0000763261627816 */ /* 0x040fe20000000062 */
[--C-:B------:R-:W-:Y:S01]  /*1a260*/  IMAD.MOV.U32 R5, RZ, RZ, R11.reuse ;  /* 0x000000ffff057224 */ /* 0x100fe200078e000b */
[----:B------:R-:W-:Y:S01]  /*1a270*/  PRMT R97, R97, 0x5410, R12 ;  /* 0x0000541061617816 */ /* 0x000fe2000000000c */
[----:B------:R-:W-:Y:S02]  /*1a280*/  IMAD.MOV.U32 R66, RZ, RZ, R11 ;  /* 0x000000ffff427224 */ /* 0x000fe400078e000b */
.L_x_3206:
[----:B------:R-:W-:Y:S05]  /*1a290*/  BSYNC B1 ;  /* 0x0000000000017941 */ /* 0x000fea0003800000 */
.L_x_3204:
[----:B------:R-:W-:Y:S02]  /*1a2a0*/  IADD3 R9, R9, 0x4, RZ ;  /* 0x0000000409097810 */ /* 0x000fe40007ffe0ff */
[----:B------:R-:W-:Y:S01]  /*1a2b0*/  IADD3 R4, R4, 0x2, RZ ;  /* 0x0000000204047810 */ /* 0x000fe20007ffe0ff */
[----:B------:R-:W-:Y:S01]  /*1a2c0*/  @!P1 CALL.REL.NOINC `(.L_x_3207) ;  /* 0x0000001000009944 */ /* 0x000fe20003c00000 */
[----:B------:R-:W-:Y:S05]  /*1a2d0*/  BRA `(.L_x_3208) ;  /* 0xffffc01000007947 */ /* 0x000fea000383ffff */
.L_x_3207:
[----:B------:R-:W-:Y:S01]  /*1a2e0*/  FADD.FTZ R86, R8, R86 ;  /* 0x0000005608567221 */ /* 0x000fe20000010000 */
[----:B------:R-:W-:Y:S01]  /*1a2f0*/  PRMT R97, R97, 0x7610, R12 ;  /* 0x0000761061617816 */ /* 0x000fe2000000000c */
[----:B------:R-:W-:-:S02]  /*1a300*/  IMAD.MOV.U32 R87, RZ, RZ, R7 ;  /* 0x000000ffff577224 */ /* 0x000fc400078e0007 */
[----:B------:R-:W-:Y:S02]  /*1a310*/  IMAD.MOV.U32 R66, RZ, RZ, R5 ;  /* 0x000000ffff427224 */ /* 0x000fe400078e0005 */
.L_x_3017:
[----:B------:R-:W-:Y:S05]  /*1a320*/  BSYNC B0 ;  /* 0x0000000000007941 */ /* 0x000fea0003800000 */
.L_x_3016:
[----:B-1----:R-:W1:Y:S01]  /*1a330*/  S2R R8, SR_TID.X ;  /* 0x0000000000087919 */ /* 0x002e620000002100 */
[----:B0-----:R-:W-:Y:S01]  /*1a340*/  ISETP.NE.AND P0, PT, R6, RZ, PT ;  /* 0x000000ff0600720c */ /* 0x001fe20003f05270 */
[----:B------:R-:W-:-:S12]  /*1a350*/  BSSY B0, `(.L_x_3209) ;  /* 0x000005a000007945 */ /* 0x000fd80003800000 */
[----:B------:R-:W-:Y:S05]  /*1a360*/  @P0 BRA `(.L_x_3210) ;  /* 0x0000058000000947 */ /* 0x000fea0003800000 */
[----:B------:R-:W0:Y:S01]  /*1a370*/  S2R R4, SR_TID.X ;  /* 0x0000000000047919 */ /* 0x000e220000002100 */
[----:B------:R-:W-:Y:S02]  /*1a380*/  IMAD.MOV.U32 R6, RZ, RZ, R87 ;  /* 0x000000ffff067224 */ /* 0x000fe400078e0057 */
[----:B------:R-:W-:Y:S01]  /*1a390*/  IMAD.MOV.U32 R7, RZ, RZ, R86 ;  /* 0x000000ffff077224 */ /* 0x000fe200078e0056 */
[----:B0-----:R-:W-:-:S04]  /*1a3a0*/  SHF.R.S32.HI R5, RZ, 0x1f, R4 ;  /* 0x0000001fff057819 */ /* 0x001fc80000011404 */
[----:B------:R-:W-:Y:S02]  /*1a3b0*/  LEA.HI R5, R5, R4, RZ, 0x5 ;  /* 0x0000000405057211 */ /* 0x000fe400078f28ff */
[C---:B------:R-:W-:Y:S02]  /*1a3c0*/  PRMT R4, R97.reuse, 0x5432, R98 ;  /* 0x0000543261047816 */ /* 0x040fe40000000062 */
[----:B------:R-:W-:Y:S02]  /*1a3d0*/  SHF.R.S32.HI R9, RZ, 0x5, R5 ;  /* 0x00000005ff097819 */ /* 0x000fe40000011405 */
[----:B------:R-:W-:-:S03]  /*1a3e0*/  PRMT R5, R97, 0x5410, R99 ;  /* 0x0000541061057816 */ /* 0x000fc60000000063 */
[----:B------:R-:W-:-:S05]  /*1a3f0*/  IMAD R9, R9, 0x188, RZ ;  /* 0x0000018809097824 */ /* 0x000fca00078e02ff */
[----:B------:R0:W-:Y:S04]  /*1a400*/  STS.64 [R9+0x110], R4 ;  /* 0x0001100409007388 */ /* 0x0001e80000000a00 */
[----:B------:R2:W-:Y:S04]  /*1a410*/  STS.64 [R9+0x8], R6 ;  /* 0x0000080609007388 */ /* 0x0005e80000000a00 */
[----:B------:R-:W-:Y:S01]  /*1a420*/  STS.64 [R9+0x10], R66 ;  /* 0x0000104209007388 */ /* 0x000fe20000000a00 */
[----:B0-----:R-:W-:-:S03]  /*1a430*/  PRMT R4, R94, 0x7610, R123 ;  /* 0x000076105e047816 */ /* 0x001fc6000000007b */
[----:B------:R-:W-:Y:S01]  /*1a440*/  STS.64 [R9+0x18], R64 ;  /* 0x0000184009007388 */ /* 0x000fe20000000a00 */
[----:B------:R-:W-:Y:S02]  /*1a450*/  PRMT R5, R94, 0x7632, R95 ;  /* 0x000076325e057816 */ /* 0x000fe4000000005f */
[----:B--2---:R-:W-:Y:S01]  /*1a460*/  PRMT R6, R95, 0x5410, R101 ;  /* 0x000054105f067816 */ /* 0x004fe20000000065 */
[----:B------:R-:W-:Y:S01]  /*1a470*/  IMAD.MOV.U32 R7, RZ, RZ, R96 ;  /* 0x000000ffff077224 */ /* 0x000fe200078e0060 */
[----:B------:R-:W-:Y:S04]  /*1a480*/  STS.64 [R9+0x20], R62 ;  /* 0x0000203e09007388 */ /* 0x000fe80000000a00 */
[----:B------:R0:W-:Y:S04]  /*1a490*/  STS.64 [R9+0x120], R4 ;  /* 0x0001200409007388 */ /* 0x0001e80000000a00 */
[----:B------:R-:W-:Y:S04]  /*1a4a0*/  STS.64 [R9+0x118], R6 ;  /* 0x0001180609007388 */ /* 0x000fe80000000a00 */
[----:B------:R-:W-:Y:S01]  /*1a4b0*/  STS.64 [R9+0x28], R60 ;  /* 0x0000283c09007388 */ /* 0x000fe20000000a00 */
[----:B0-----:R-:W-:-:S03]  /*1a4c0*/  PRMT R4, R100, 0x7610, R109 ;  /* 0x0000761064047816 */ /* 0x001fc6000000006d */
[----:B------:R-:W-:Y:S01]  /*1a4d0*/  STS.64 [R9+0x30], R58 ;  /* 0x0000303a09007388 */ /* 0x000fe20000000a00 */
[----:B------:R-:W-:-:S03]  /*1a4e0*/  PRMT R5, R100, 0x7632, R122 ;  /* 0x0000763264057816 */ /* 0x000fc6000000007a */
        /* <DEDUP_REMOVED lines=46> */
[----:B0-----:R-:W-:-:S02]  /*1a7d0*/  PRMT R4, R111, 0x5410, R113 ;  /* 0x000054106f047816 */ /* 0x001fc40000000071 */
[----:B------:R-:W-:-:S05]  /*1a7e0*/  PRMT R5, R112, 0x7610, R117 ;  /* 0x0000761070057816 */ /* 0x000fca0000000075 */
[----:B------:R0:W-:Y:S02]  /*1a7f0*/  STS.64 [R9+0x160], R4 ;  /* 0x0001600409007388 */ /* 0x0001e40000000a00 */
[C---:B0-----:R-:W-:Y:S02]  /*1a800*/  PRMT R4, R110.reuse, 0x7610, R111 ;  /* 0x000076106e047816 */ /* 0x041fe4000000006f */
[----:B------:R-:W-:-:S05]  /*1a810*/  PRMT R5, R110, 0x7632, R112 ;  /* 0x000076326e057816 */ /* 0x000fca0000000070 */
[----:B------:R0:W-:Y:S02]  /*1a820*/  STS.64 [R9+0x168], R4 ;  /* 0x0001680409007388 */ /* 0x0001e40000000a00 */
[--C-:B0-----:R-:W-:Y:S02]  /*1a830*/  PRMT R4, R114, 0x7610, R116.reuse ;  /* 0x0000761072047816 */ /* 0x101fe40000000074 */
[----:B------:R-:W-:-:S05]  /*1a840*/  PRMT R5, R115, 0x5432, R116 ;  /* 0x0000543273057816 */ /* 0x000fca0000000074 */
[----:B------:R0:W-:Y:S02]  /*1a850*/  STS.64 [R9+0x170], R4 ;  /* 0x0001700409007388 */ /* 0x0001e40000000a00 */
[----:B0-----:R-:W-:Y:S02]  /*1a860*/  PRMT R4, R0, 0x7610, R114 ;  /* 0x0000761000047816 */ /* 0x001fe40000000072 */
        /* <DEDUP_REMOVED lines=8> */
.L_x_3210:
[----:B------:R-:W-:Y:S05]  /*1a8f0*/  BSYNC B0 ;  /* 0x0000000000007941 */ /* 0x000fea0003800000 */
.L_x_3209:
[----:B------:R-:W-:Y:S01]  /*1a900*/  BAR.SYNC.DEFER_BLOCKING 0x0 ;  /* 0x0000000000007b1d */ /* 0x000fe20000010000 */
[----:B-1----:R-:W-:-:S05]  /*1a910*/  ISETP.NE.AND P2, PT, R8, RZ, PT ;  /* 0x000000ff0800720c */ /* 0x002fca0003f45270 */
[----:B------:R-:W-:Y:S08]  /*1a920*/  BSSY B0, `(.L_x_3211) ;  /* 0x0000d05000007945 */ /* 0x000ff00003800000 */
[----:B------:R-:W-:Y:S05]  /*1a930*/  @P2 BRA `(.L_x_3212) ;  /* 0x0000d03000002947 */ /* 0x000fea0003800000 */
[----:B0-----:R-:W0:Y:S04]  /*1a940*/  LDS.128 R8, [0x190] ;  /* 0x00019000ff087984 */ /* 0x001e280000000c00 */
[----:B------:R-:W1:Y:S04]  /*1a950*/  LDS.128 R12, [0x1a0] ;  /* 0x0001a000ff0c7984 */ /* 0x000e680000000c00 */
[----:B------:R-:W2:Y:S04]  /*1a960*/  LDS.128 R16, [0x1b0] ;  /* 0x0001b000ff107984 */ /* 0x000ea80000000c00 */
[----:B------:R-:W3:Y:S04]  /*1a970*/  LDS.128 R68, [0x1c0] ;  /* 0x0001c000ff447984 */ /* 0x000ee80000000c00 */
[----:B------:R-:W4:Y:S04]  /*1a980*/  LDS.128 R4, [0x1d0] ;  /* 0x0001d000ff047984 */ /* 0x000f280000000c00 */
[----:B0-----:R-:W-:Y:S04]  /*1a990*/  STL.64 [R1], R8 ;  /* 0x0000000801007387 */ /* 0x001fe80000100a00 */
[----:B------:R-:W5:Y:S04]  /*1a9a0*/  LDL.64 R88, [R1] ;  /* 0x0000000001587983 */ /* 0x000f680000100a00 */
[----:B------:R-:W-:Y:S04]  /*1a9b0*/  STL.64 [R1+0x8], R10 ;  /* 0x0000080a01007387 */ /* 0x000fe80000100a00 */
[----:B-1----:R-:W-:Y:S04]  /*1a9c0*/  STL.64 [R1+0x10], R12 ;  /* 0x0000100c01007387 */ /* 0x002fe80000100a00 */
[----:B------:R-:W-:Y:S04]  /*1a9d0*/  STL.64 [R1+0x18], R14 ;  /* 0x0000180e01007387 */ /* 0x000fe80000100a00 */
[----:B--2---:R-:W-:Y:S04]  /*1a9e0*/  STL.64 [R1+0x20], R16 ;  /* 0x0000201001007387 */ /* 0x004fe80000100a00 */
[----:B------:R-:W-:Y:S04]  /*1a9f0*/  STL.64 [R1+0x28], R18 ;  /* 0x0000281201007387 */ /* 0x000fe80000100a00 */
[----:B---3--:R-:W-:Y:S04]  /*1aa00*/  STL.64 [R1+0x30], R68 ;  /* 0x0000304401007387 */ /* 0x008fe80000100a00 */
[----:B------:R-:W-:Y:S04]  /*1aa10*/  STL.64 [R1+0x38], R70 ;  /* 0x0000384601007387 */ /* 0x000fe80000100a00 */
[----:B------:R-:W0:Y:S04]  /*1aa20*/  LDS.128 R8, [0x1e0] ;  /* 0x0001e000ff087984 */ /* 0x000e280000000c00 */
[----:B------:R-:W1:Y:S04]  /*1aa30*/  LDS.128 R12, [0x1f0] ;  /* 0x0001f000ff0c7984 */ /* 0x000e680000000c00 */
[----:B------:R-:W2:Y:S04]  /*1aa40*/  LDS.128 R16, [0x200] ;  /* 0x00020000ff107984 */ /* 0x000ea80000000c00 */
[----:B------:R-:W3:Y:S04]  /*1aa50*/  LDS.128 R68, [0x210] ;  /* 0x00021000ff447984 */ /* 0x000ee80000000c00 */
[----:B----4-:R-:W-:Y:S04]  /*1aa60*/  STL.64 [R1+0x40], R4 ;  /* 0x0000400401007387 */ /* 0x010fe80000100a00 */
[----:B------:R-:W-:Y:S04]  /*1aa70*/  STL.64 [R1+0x48], R6 ;  /* 0x0000480601007387 */ /* 0x000fe80000100a00 */
[----:B------:R-:W4:Y:S04]  /*1aa80*/  LDS.128 R4, [0x220] ;  /* 0x00022000ff047984 */ /* 0x000f280000000c00 */
        /* <DEDUP_REMOVED lines=37> */
[----:B------:R-:W0:Y:S04]  /*1ace0*/  LDS.128 R8, [0x2e0] ;  /* 0x0002e000ff087984 */ /* 0x000e280000000c00 */
[----:B------:R-:W1:Y:S04]  /*1acf0*/  LDS.128 R12, [0x2f0] ;  /* 0x0002f000ff0c7984 */ /* 0x000e680000000c00 */
[----:B------:R-:W-:Y:S04]  /*1ad00*/  LDS.64 R16, [0x310] ;  /* 0x00031000ff107984 */ /* 0x000fe80000000a00 */
[----:B------:R-:W2:Y:S04]  /*1ad10*/  LDS.128 R68, [0x300] ;  /* 0x00030000ff447984 */ /* 0x000ea80000000c00 */
[----:B----4-:R-:W-:Y:S04]  /*1ad20*/  STL.64 [R1+0xf0], R4 ;  /* 0x0000f00401007387 */ /* 0x010fe80000100a00 */
[----:B------:R-:W-:Y:S04]  /*1ad30*/  STL.64 [R1+0xf8], R6 ;  /* 0x0000f80601007387 */ /* 0x000fe80000100a00 */
[----:B------:R-:W3:Y:S04]  /*1ad40*/  LDS.128 R4, [0x2d0] ;  /* 0x0002d000ff047984 */ /* 0x000ee80000000c00 */
[----:B------:R-:W-:Y:S04]  /*1ad50*/  STL.64 [R1+0x138], R18 ;  /* 0x0001381201007387 */ /* 0x000fe80000100a00 */
[----:B0-----:R-:W-:Y:S04]  /*1ad60*/  STL.64 [R1+0x150], R8 ;  /* 0x0001500801007387 */ /* 0x001fe80000100a00 */
[----:B------:R-:W-:Y:S04]  /*1ad70*/  STL.64 [R1+0x158], R10 ;  /* 0x0001580a01007387 */ /* 0x000fe80000100a00 */
[----:B-1----:R-:W-:Y:S04]  /*1ad80*/  STL.64 [R1+0x160], R12 ;  /* 0x0001600c01007387 */ /* 0x002fe80000100a00 */
[----:B------:R-:W-:Y:S01]  /*1ad90*/  STL.64 [R1+0x168], R14 ;  /* 0x0001680e01007387 */ /* 0x000fe20000100a00 */
[----:B-----5:R-:W-:-:S03]  /*1ada0*/  FSETP.GT.FTZ.AND P0, PT, R87, R88, PT ;  /* 0x000000585700720b */ /* 0x020fc60003f14000 */
[----:B--2---:R-:W-:Y:S01]  /*1adb0*/  STL.64 [R1+0x170], R68 ;  /* 0x0001704401007387 */ /* 0x004fe20000100a00 */
[----:B------:R-:W-:-:S03]  /*1adc0*/  FSEL R125, R87, R88, P0 ;  /* 0x00000058577d7208 */ /* 0x000fc60000000000 */
[----:B------:R-:W-:Y:S01]  /*1add0*/  STL.64 [R1+0x178], R70 ;  /* 0x0001784601007387 */ /* 0x000fe20000100a00 */
[----:B------:R-:W-:Y:S02]  /*1ade0*/  FSEL R87, R88, R87, P0 ;  /* 0x0000005758577208 */ /* 0x000fe40000000000 */
[----:B------:R-:W-:Y:S01]  /*1adf0*/  FSEL R88, R89, R86, P0 ;  /* 0x0000005659587208 */ /* 0x000fe20000000000 */
[----:B------:R-:W-:Y:S01]  /*1ae00*/  STL.64 [R1+0x180], R16 ;  /* 0x0001801001007387 */ /* 0x000fe20000100a00 */
[----:B------:R-:W-:Y:S01]  /*1ae10*/  FSEL R89, R86, R89, P0 ;  /* 0x0000005956597208 */ /* 0x000fe20000000000 */
[----:B------:R-:W-:Y:S02]  /*1ae20*/  FADD.FTZ R87, -R125, R87 ;  /* 0x000000577d577221 */ /* 0x000fe40000010100 */
[----:B---3--:R0:W-:Y:S02]  /*1ae30*/  STL.64 [R1+0x140], R4 ;  /* 0x0001400401007387 */ /* 0x0081e40000100a00 */
[----:B------:R-:W-:-:S02]  /*1ae40*/  FMUL.FTZ R87, R87, 1.4426950216293334961 ;  /* 0x3fb8aa3b57577820 */ /* 0x000fc40000410000 */
[----:B------:R1:W-:Y:S04]  /*1ae50*/  STL.64 [R1+0x148], R6 ;  /* 0x0001480601007387 */ /* 0x0003e80000100a00 */
[----:B------:R-:W2:Y:S01]  /*1ae60*/  MUFU.EX2 R87, R87 ;  /* 0x0000005700577308 */ /* 0x000ea20000000800 */
[----:B0-----:R-:W-:Y:S02]  /*1ae70*/  IMAD.MOV.U32 R4, RZ, RZ, R1 ;  /* 0x000000ffff047224 */ /* 0x001fe400078e0001 */
[----:B-1----:R-:W-:Y:S02]  /*1ae80*/  IMAD.MOV.U32 R7, RZ, RZ, RZ ;  /* 0x000000ffff077224 */ /* 0x002fe400078e00ff */
[----:B------:R-:W-:Y:S02]  /*1ae90*/  IMAD.MOV.U32 R5, RZ, RZ, R4 ;  /* 0x000000ffff057224 */ /* 0x000fe400078e0004 */
[----:B--2---:R-:W-:-:S03]  /*1aea0*/  FMUL.FTZ R88, R88, R87 ;  /* 0x0000005758587220 */ /* 0x004fc60000410000 */
.L_x_3403:
        /* <DEDUP_REMOVED lines=20> */
.L_x_3214:
[----:B------:R-:W-:Y:S01]  /*1aff0*/  IMAD.MOV.U32 R8, RZ, RZ, R85 ;  /* 0x000000ffff087224 */ /* 0x000fe200078e0055 */
[----:B------:R-:W-:Y:S01]  /*1b000*/  PRMT R9, R9, 0x7610, R91 ;  /* 0x0000761009097816 */ /* 0x000fe2000000005b */
[----:B------:R-:W-:Y:S01]  /*1b010*/  IMAD.MOV.U32 R85, RZ, RZ, R84 ;  /* 0x000000ffff557224 */ /* 0x000fe200078e0054 */
[----:B------:R-:W-:Y:S02]  /*1b020*/  PRMT R91, R91, 0x5410, R92 ;  /* 0x000054105b5b7816 */ /* 0x000fe4000000005c */
.L_x_3215:
[----:B------:R-:W-:Y:S05]  /*1b030*/  BSYNC B1 ;  /* 0x0000000000017941 */ /* 0x000fea0003800000 */
.L_x_3213:
        /* <DEDUP_REMOVED lines=11> */
.L_x_3217:
[----:B------:R-:W-:Y:S01]  /*1b0f0*/  IMAD.MOV.U32 R6, RZ, RZ, R8 ;  /* 0x000000ffff067224 */ /* 0x000fe200078e0008 */
[----:B------:R-:W-:Y:S01]  /*1b100*/  PRMT R9, R9, 0x7632, R9 ;  /* 0x0000763209097816 */ /* 0x000fe20000000009 */
[----:B------:R-:W-:Y:S01]  /*1b110*/  IMAD.MOV.U32 R84, RZ, RZ, R83 ;  /* 0x000000ffff547224 */ /* 0x000fe200078e0053 */
[----:B------:R-:W-:Y:S02]  /*1b120*/  PRMT R92, R92, 0x7632, R92 ;  /* 0x000076325c5c7816 */ /* 0x000fe4000000005c */
.L_x_3218:
[----:B------:R-:W-:Y:S05]  /*1b130*/  BSYNC B1 ;  /* 0x0000000000017941 */ /* 0x000fea0003800000 */
.L_x_3216:
        /* <DEDUP_REMOVED lines=11> */
.L_x_3220:
[----:B------:R-:W-:Y:S01]  /*1b1f0*/  IMAD.MOV.U32 R8, RZ, RZ, R6 ;  /* 0x000000ffff087224 */ /* 0x000fe200078e0006 */
[----:B------:R-:W-:Y:S01]  /*1b200*/  PRMT R9, R9, 0x5410, R9 ;  /* 0x0000541009097816 */ /* 0x000fe20000000009 */
[----:B------:R-:W-:Y:S01]  /*1b210*/  IMAD.MOV.U32 R83, RZ, RZ, R82 ;  /* 0x000000ffff537224 */ /* 0x000fe200078e0052 */
[----:B------:R-:W-:Y:S02]  /*1b220*/  PRMT R92, R92, 0x5410, R93 ;  /* 0x000054105c5c7816 */ /* 0x000fe4000000005d */
.L_x_3221:
[----:B------:R-:W-:Y:S05]  /*1b230*/  BSYNC B1 ;  /* 0x0000000000017941 */ /* 0x000fea0003800000 */
.L_x_3219:
        /* <DEDUP_REMOVED lines=11> */
.L_x_3223:
[----:B------:R-:W-:Y:S01]  /*1b2f0*/  IMAD.MOV.U32 R6, RZ, RZ, R8 ;  /* 0x000000ffff067224 */ /* 0x000fe200078e0008 */
[----:B------:R-:W-:Y:S01]  /*1b300*/  PRMT R10, R10, 0x7610, R9 ;  /* 0x000076100a0a7816 */ /* 0x000fe20000000009 */
[----:B------:R-:W-:Y:S01]  /*1b310*/  IMAD.MOV.U32 R82, RZ, RZ, R81 ;  /* 0x000000ffff527224 */ /* 0x000fe200078e0051 */
[----:B------:R-:W-:Y:S02]  /*1b320*/  PRMT R93, R0, 0x7632, R93 ;  /* 0x00007632005d7816 */ /* 0x000fe4000000005d */
.L_x_3224:
[----:B------:R-:W-:Y:S05]  /*1b330*/  BSYNC B1 ;  /* 0x0000000000017941 */ /* 0x000fea0003800000 */
.L_x_3222:
        /* <DEDUP_REMOVED lines=11> */
.L_x_3226:
[----:B------:R-:W-:Y:S01]  /*1b3f0*/  IMAD.MOV.U32 R8, RZ, RZ, R6 ;  /* 0x000000ffff087224 */ /* 0x000fe200078e0006 */
[----:B------:R-:W-:Y:S01]  /*1b400*/  PRMT R9, R9, 0x7610, R10 ;  /* 0x0000761009097816 */ /* 0x000fe2000000000a */
[----:B------:R-:W-:Y:S01]  /*1b410*/  IMAD.MOV.U32 R81, RZ, RZ, R80 ;  /* 0x000000ffff517224 */ /* 0x000fe200078e0050 */
[----:B------:R-:W-:Y:S02]  /*1b420*/  PRMT R0, R0, 0x5410, R90 ;  /* 0x0000541000007816 */ /* 0x000fe4000000005a */
.L_x_3227:
[----:B------:R-:W-:Y:S05]  /*1b430*/  BSYNC B1 ;  /* 0x0000000000017941 */ /* 0x000fea0003800000 */
.L_x_3225:
        /* <DEDUP_REMOVED lines=11> */
.L_x_3229:
[----:B------:R-:W-:Y:S01]  /*1b4f0*/  IMAD.MOV.U32 R6, RZ, RZ, R8 ;  /* 0x000000ffff067224 */ /* 0x000fe200078e0008 */
[----:B------:R-:W-:Y:S01]  /*1b500*/  PRMT R9, R9, 0x7632, R9 ;  /* 0x0000763209097816 */ /* 0x000fe20000000009 */
[----:B------:R-:W-:Y:S01]  /*1b510*/  IMAD.MOV.U32 R80, RZ, RZ, R79 ;  /* 0x000000ffff507224 */ /* 0x000fe200078e004f */
[----:B------:R-:W-:Y:S02]  /*1b520*/  PRMT R90, R90, 0x7632, R90 ;  /* 0x000076325a5a7816 */ /* 0x000fe4000000005a */
.L_x_3230:
[----:B------:R-:W-:Y:S05]  /*1b530*/  BSYNC B1 ;  /* 0x0000000000017941 */ /* 0x000fea0003800000 */
.L_x_3228:
        /* <DEDUP_REMOVED lines=11> */
.L_x_3232:
[----:B------:R-:W-:Y:S01]  /*1b5f0*/  IMAD.MOV.U32 R8, RZ, RZ, R6 ;  /* 0x000000ffff087224 */ /* 0x000fe200078e0006 */
[----:B------:R-:W-:Y:S01]  /*1b600*/  PRMT R10, R9, 0x7610, R10 ;  /* 0x00007610090a7816 */ /* 0x000fe2000000000a */
[----:B------:R-:W-:Y:S01]  /*1b610*/  IMAD.MOV.U32 R79, RZ, RZ, R78 ;  /* 0x000000ffff4f7224 */ /* 0x000fe200078e004e */
[----:B------:R-:W-:Y:S02]  /*1b620*/  PRMT R90, R90, 0x5410, R91 ;  /* 0x000054105a5a7816 */ /* 0x000fe4000000005b */
.L_x_3233:
[----:B------:R-:W-:Y:S05]  /*1b630*/  BSYNC B1 ;  /* 0x0000000000017941 */ /* 0x000fea0003800000 */
.L_x_3231:
        /* <DEDUP_REMOVED lines=11> */
.L_x_3235:
[----:B------:R-:W-:Y:S01]  /*1b6f0*/  IMAD.MOV.U32 R6, RZ, RZ, R8 ;  /* 0x000000ffff067224 */ /* 0x000fe200078e0008 */
[----:B------:R-:W-:Y:S01]  /*1b700*/  PRMT R9, R10, 0x7610, R9 ;  /* 0x000076100a097816 */ /* 0x000fe20000000009 */
[----:B------:R-:W-:Y:S01]  /*1b710*/  IMAD.MOV.U32 R78, RZ, RZ, R77 ;  /* 0x000000ffff4e7224 */ /* 0x000fe200078e004d */
[----:B------:R-:W-:Y:S02]  /*1b720*/  PRMT R91, R115, 0x7610, R91 ;  /* 0x00007610735b7816 */ /* 0x000fe4000000005b */
.L_x_3236:
[----:B------:R-:W-:Y:S05]  /*1b730*/  BSYNC B1 ;  /* 0x0000000000017941 */ /* 0x000fea0003800000 */
.L_x_3234:
        /* <DEDUP_REMOVED lines=11> */
.L_x_3238:
[----:B------:R-:W-:Y:S01]  /*1b7f0*/  IMAD.MOV.U32 R8, RZ, RZ, R6 ;  /* 0x000000ffff087224 */ /* 0x000fe200078e0006 */
[----:B------:R-:W-:Y:S01]  /*1b800*/  PRMT R9, R9, 0x5410, R9 ;  /* 0x0000541009097816 */ /* 0x000fe20000000009 */
[----:B------:R-:W-:Y:S01]  /*1b810*/  IMAD.MOV.U32 R77, RZ, RZ, R76 ;  /* 0x000000ffff4d7224 */ /* 0x000fe200078e004c */
[----:B------:R-:W-:Y:S02]  /*1b820*/  PRMT R115, R93, 0x7632, R115 ;  /* 0x000076325d737816 */ /* 0x000fe40000000073 */
.L_x_3239:
[----:B------:R-:W-:Y:S05]  /*1b830*/  BSYNC B1 ;  /* 0x0000000000017941 */ /* 0x000fea0003800000 */
.L_x_3237:
        /* <DEDUP_REMOVED lines=11> */
.L_x_3241:
[----:B------:R-:W-:Y:S01]  /*1b8f0*/  IMAD.MOV.U32 R6, RZ, RZ, R8 ;  /* 0x000000ffff067224 */ /* 0x000fe200078e0008 */
[----:B------:R-:W-:Y:S01]  /*1b900*/  PRMT R10, R10, 0x7610, R9 ;  /* 0x000076100a0a7816 */ /* 0x000fe20000000009 */
[----:B------:R-:W-:Y:S01]  /*1b910*/  IMAD.MOV.U32 R76, RZ, RZ, R75 ;  /* 0x000000ffff4c7224 */ /* 0x000fe200078e004b */
[----:B------:R-:W-:Y:S02]  /*1b920*/  PRMT R93, R93, 0x7610, R114 ;  /* 0x000076105d5d7816 */ /* 0x000fe40000000072 */
.L_x_3242:
[----:B------:R-:W-:Y:S05]  /*1b930*/  BSYNC B1 ;  /* 0x0000000000017941 */ /* 0x000fea0003800000 */
.L_x_3240:
        /* <DEDUP_REMOVED lines=11> */
.L_x_3244:
[----:B------:R-:W-:Y:S01]  /*1b9f0*/  IMAD.MOV.U32 R8, RZ, RZ, R6 ;  /* 0x000000ffff087224 */ /* 0x000fe200078e0006 */
[----:B------:R-:W-:Y:S01]  /*1ba00*/  PRMT R9, R9, 0x7610, R10 ;  /* 0x0000761009097816 */ /* 0x000fe2000000000a */
[----:B------:R-:W-:Y:S01]  /*1ba10*/  IMAD.MOV.U32 R75, RZ, RZ, R74 ;  /* 0x000000ffff4b7224 */ /* 0x000fe200078e004a */
[----:B------:R-:W-:Y:S02]  /*1ba20*/  PRMT R114, R114, 0x5410, R0 ;  /* 0x0000541072727816 */ /* 0x000fe40000000000 */
.L_x_3245:
[----:B------:R-:W-:Y:S05]  /*1ba30*/  BSYNC B1 ;  /* 0x0000000000017941 */ /* 0x000fea0003800000 */
.L_x_3243:
        /* <DEDUP_REMOVED lines=11> */
.L_x_3247:
[----:B------:R-:W-:Y:S01]  /*1baf0*/  IMAD.MOV.U32 R6, RZ, RZ, R8 ;  /* 0x000000ffff067224 */ /* 0x000fe200078e0008 */
[----:B------:R-:W-:Y:S01]  /*1bb00*/  PRMT R9, R9, 0x7632, R9 ;  /* 0x0000763209097816 */ /* 0x000fe20000000009 */
[----:B------:R-:W-:Y:S01]  /*1bb10*/  IMAD.MOV.U32 R74, RZ, RZ, R73 ;  /* 0x000000ffff4a7224 */ /* 0x000fe200078e0049 */
[----:B------:R-:W-:Y:S02]  /*1bb20*/  PRMT R0, R116, 0x7610, R0 ;  /* 0x0000761074007816 */ /* 0x000fe40000000000 */
.L_x_3248:
[----:B------:R-:W-:Y:S05]  /*1bb30*/  BSYNC B1 ;  /* 0x0000000000017941 */ /* 0x000fea0003800000 */
.L_x_3246:
        /* <DEDUP_REMOVED lines=11> */
.L_x_3250:
[----:B------:R-:W-:Y:S01]  /*1bbf0*/  IMAD.MOV.U32 R8, RZ, RZ, R6 ;  /* 0x000000ffff087224 */ /* 0x000fe200078e0006 */
[----:B------:R-:W-:Y:S01]  /*1bc00*/  PRMT R9, R9, 0x5410, R9 ;  /* 0x0000541009097816 */ /* 0x000fe20000000009 */
[----:B------:R-:W-:Y:S01]  /*1bc10*/  IMAD.MOV.U32 R73, RZ, RZ, R72 ;  /* 0x000000ffff497224 */ /* 0x000fe200078e0048 */
[----:B------:R-:W-:Y:S02]  /*1bc20*/  PRMT R116, R115, 0x7632, R116 ;  /* 0x0000763273747816 */ /* 0x000fe40000000074 */
.L_x_3251:
[----:B------:R-:W-:Y:S05]  /*1bc30*/  BSYNC B1 ;  /* 0x0000000000017941 */ /* 0x000fea0003800000 */
.L_x_3249:
        /* <DEDUP_REMOVED lines=11> */
.L_x_3253:
[----:B------:R-:W-:Y:S01]  /*1bcf0*/  IMAD.MOV.U32 R6, RZ, RZ, R8 ;  /* 0x000000ffff067224 */ /* 0x000fe200078e0008 */
[----:B------:R-:W-:Y:S01]  /*1bd00*/  PRMT R10, R10, 0x7610, R9 ;  /* 0x000076100a0a7816 */ /* 0x000fe20000000009 */
[----:B------:R-:W-:Y:S01]  /*1bd10*/  IMAD.MOV.U32 R72, RZ, RZ, R3 ;  /* 0x000000ffff487224 */ /* 0x000fe200078e0003 */
[----:B------:R-:W-:Y:S02]  /*1bd20*/  PRMT R115, R115, 0x7610, R116 ;  /* 0x0000761073737816 */ /* 0x000fe40000000074 */
.L_x_3254:
[----:B------:R-:W-:Y:S05]  /*1bd30*/  BSYNC B1 ;  /* 0x0000000000017941 */ /* 0x000fea0003800000 */
.L_x_3252:
        /* <DEDUP_REMOVED lines=11> */
.L_x_3256:
[----:B------:R-:W-:Y:S01]  /*1bdf0*/  IMAD.MOV.U32 R8, RZ, RZ, R6 ;  /* 0x000000ffff087224 */ /* 0x000fe200078e0006 */
[----:B------:R-:W-:Y:S01]  /*1be00*/  PRMT R9, R9, 0x7610, R10 ;  /* 0x0000761009097816 */ /* 0x000fe2000000000a */
[----:B------:R-:W-:Y:S01]  /*1be10*/  IMAD.MOV.U32 R3, RZ, RZ, R2 ;  /* 0x000000ffff037224 */ /* 0x000fe200078e0002 */
[----:B------:R-:W-:Y:S02]  /*1be20*/  PRMT R116, R116, 0x5410, R114 ;  /* 0x0000541074747816 */ /* 0x000fe40000000072 */
.L_x_3257:
[----:B------:R-:W-:Y:S05]  /*1be30*/  BSYNC B1 ;  /* 0x0000000000017941 */ /* 0x000fea0003800000 */
.L_x_3255:
        /* <DEDUP_REMOVED lines=11> */
.L_x_3259:
[----:B------:R-:W-:Y:S01]  /*1bef0*/  IMAD.MOV.U32 R6, RZ, RZ, R8 ;  /* 0x000000ffff067224 */ /* 0x000fe200078e0008 */
[----:B------:R-:W-:Y:S01]  /*1bf00*/  PRMT R10, R10, 0x7610, R9 ;  /* 0x000076100a0a7816 */ /* 0x000fe20000000009 */
[----:B------:R-:W-:Y:S01]  /*1bf10*/  IMAD.MOV.U32 R2, RZ, RZ, R21 ;  /* 0x000000ffff027224 */ /* 0x000fe200078e0015 */
[----:B------:R-:W-:Y:S02]  /*1bf20*/  PRMT R114, R112, 0x7632, R114 ;  /* 0x0000763270727816 */ /* 0x000fe40000000072 */
.L_x_3260:
[----:B------:R-:W-:Y:S05]  /*1bf30*/  BSYNC B1 ;  /* 0x0000000000017941 */ /* 0x000fea0003800000 */
.L_x_3258:
        /* <DEDUP_REMOVED lines=11> */
.L_x_3262:
[----:B------:R-:W-:Y:S01]  /*1bff0*/  IMAD.MOV.U32 R8, RZ, RZ, R6 ;  /* 0x000000ffff087224 */ /* 0x000fe200078e0006 */
[----:B------:R-:W-:Y:S01]  /*1c000*/  PRMT R9, R10, 0x7632, R9 ;  /* 0x000076320a097816 */ /* 0x000fe20000000009 */
[----:B------:R-:W-:Y:S01]  /*1c010*/  IMAD.MOV.U32 R21, RZ, RZ, R20 ;  /* 0x000000ffff157224 */ /* 0x000fe200078e0014 */
[----:B------:R-:W-:Y:S02]  /*1c020*/  PRMT R112, R112, 0x7610, R110 ;  /* 0x0000761070707816 */ /* 0x000fe4000000006e */
.L_x_3263:
[----:B------:R-:W-:Y:S05]  /*1c030*/  BSYNC B1 ;  /* 0x0000000000017941 */ /* 0x000fea0003800000 */
.L_x_3261:
        /* <DEDUP_REMOVED lines=11> */
.L_x_3265:
[----:B------:R-:W-:Y:S01]  /*1c0f0*/  IMAD.MOV.U32 R6, RZ, RZ, R8 ;  /* 0x000000ffff067224 */ /* 0x000fe200078e0008 */
[----:B------:R-:W-:Y:S01]  /*1c100*/  PRMT R9, R9, 0x5410, R9 ;  /* 0x0000541009097816 */ /* 0x000fe20000000009 */
[----:B------:R-:W-:Y:S01]  /*1c110*/  IMAD.MOV.U32 R20, RZ, RZ, R23 ;  /* 0x000000ffff147224 */ /* 0x000fe200078e0017 */
[----:B------:R-:W-:Y:S02]  /*1c120*/  PRMT R110, R110, 0x7610, R111 ;  /* 0x000076106e6e7816 */ /* 0x000fe4000000006f */
.L_x_3266:
[----:B------:R-:W-:Y:S05]  /*1c130*/  BSYNC B1 ;  /* 0x0000000000017941 */ /* 0x000fea0003800000 */
.L_x_3264:
        /* <DEDUP_REMOVED lines=11> */
.L_x_3268:
[----:B------:R-:W-:Y:S01]  /*1c1f0*/  IMAD.MOV.U32 R8, RZ, RZ, R6 ;  /* 0x000000ffff087224 */ /* 0x000fe200078e0006 */
[----:B------:R-:W-:Y:S01]  /*1c200*/  PRMT R9, R9, 0x7632, R9 ;  /* 0x0000763209097816 */ /* 0x000fe20000000009 */
[----:B------:R-:W-:Y:S01]  /*1c210*/  IMAD.MOV.U32 R23, RZ, RZ, R22 ;  /* 0x000000ffff177224 */ /* 0x000fe200078e0016 */
[----:B------:R-:W-:Y:S02]  /*1c220*/  PRMT R111, R111, 0x5410, R110 ;  /* 0x000054106f6f7816 */ /* 0x000fe4000000006e */
.L_x_3269:
[----:B------:R-:W-:Y:S05]  /*1c230*/  BSYNC B1 ;  /* 0x0000000000017941 */ /* 0x000fea0003800000 */
.L_x_3267:
        /* <DEDUP_REMOVED lines=11> */
.L_x_3271:
[----:B------:R-:W-:Y:S01]  /*1c2f0*/  IMAD.MOV.U32 R6, RZ, RZ, R8 ;  /* 0x000000ffff067224 */ /* 0x000fe200078e0008 */
[----:B------:R-:W-:Y:S01]  /*1c300*/  PRMT R9, R9, 0x5410, R9 ;  /* 0x0000541009097816 */ /* 0x000fe20000000009 */
[----:B------:R-:W-:Y:S01]  /*1c310*/  IMAD.MOV.U32 R22, RZ, RZ, R25 ;  /* 0x000000ffff167224 */ /* 0x000fe200078e0019 */
[----:B------:R-:W-:Y:S02]  /*1c320*/  PRMT R110, R117, 0x7632, R110 ;  /* 0x00007632756e7816 */ /* 0x000fe4000000006e */
.L_x_3272:
[----:B------:R-:W-:Y:S05]  /*1c330*/  BSYNC B1 ;  /* 0x0000000000017941 */ /* 0x000fea0003800000 */
.L_x_3270:
        /* <DEDUP_REMOVED lines=11> */
.L_x_3274:
[----:B------:R-:W-:Y:S01]  /*1c3f0*/  IMAD.MOV.U32 R8, RZ, RZ, R6 ;  /* 0x000000ffff087224 */ /* 0x000fe200078e0006 */
[----:B------:R-:W-:Y:S01]  /*1c400*/  PRMT R9, R9, 0x7632, R9 ;  /* 0x0000763209097816 */ /* 0x000fe20000000009 */
[----:B------:R-:W-:Y:S01]  /*1c410*/  IMAD.MOV.U32 R25, RZ, RZ, R24 ;  /* 0x000000ffff197224 */ /* 0x000fe200078e0018 */
[----:B------:R-:W-:Y:S02]  /*1c420*/  PRMT R117, R117, 0x5410, R112 ;  /* 0x0000541075757816 */ /* 0x000fe40000000070 */
.L_x_3275:
[----:B------:R-:W-:Y:S05]  /*1c430*/  BSYNC B1 ;  /* 0x0000000000017941 */ /* 0x000fea0003800000 */
.L_x_3273:
        /* <DEDUP_REMOVED lines=11> */
.L_x_3277:
[----:B------:R-:W-:Y:S01]  /*1c4f0*/  IMAD.MOV.U32 R6, RZ, RZ, R8 ;  /* 0x000000ffff067224 */ /* 0x000fe200078e0008 */
[----:B------:R-:W-:Y:S01]  /*1c500*/  PRMT R10, R9, 0x7610, R10 ;  /* 0x00007610090a7816 */ /* 0x000fe2000000000a */
[----:B------:R-:W-:Y:S01]  /*1c510*/  IMAD.MOV.U32 R24, RZ, RZ, R27 ;  /* 0x000000ffff187224 */ /* 0x000fe200078e001b */
[----:B------:R-:W-:Y:S02]  /*1c520*/  PRMT R112, R113, 0x7610, R112 ;  /* 0x0000761071707816 */ /* 0x000fe40000000070 */
.L_x_3278:
[----:B------:R-:W-:Y:S05]  /*1c530*/  BSYNC B1 ;  /* 0x0000000000017941 */ /* 0x000fea0003800000 */
.L_x_3276:
        /* <DEDUP_REMOVED lines=11> */
.L_x_3280:
[----:B------:R-:W-:Y:S01]  /*1c5f0*/  IMAD.MOV.U32 R8, RZ, RZ, R6 ;  /* 0x000000ffff087224 */ /* 0x000fe200078e0006 */
[----:B------:R-:W-:Y:S01]  /*1c600*/  PRMT R9, R10, 0x7610, R9 ;  /* 0x000076100a097816 */ /* 0x000fe20000000009 */
[----:B------:R-:W-:Y:S01]  /*1c610*/  IMAD.MOV.U32 R27, RZ, RZ, R26 ;  /* 0x000000ffff1b7224 */ /* 0x000fe200078e001a */
[----:B------:R-:W-:Y:S02]  /*1c620*/  PRMT R113, R111, 0x7610, R113 ;  /* 0x000076106f717816 */ /* 0x000fe40000000071 */
.L_x_3281:
[----:B------:R-:W-:Y:S05]  /*1c630*/  BSYNC B1 ;  /* 0x0000000000017941 */ /* 0x000fea0003800000 */
.L_x_3279:
        /* <DEDUP_REMOVED lines=11> */
.L_x_3283:
[----:B------:R-:W-:Y:S01]  /*1c6f0*/  IMAD.MOV.U32 R6, RZ, RZ, R8 ;  /* 0x000000ffff067224 */ /* 0x000fe200078e0008 */
[----:B------:R-:W-:Y:S01]  /*1c700*/  PRMT R10, R9, 0x7610, R10 ;  /* 0x00007610090a7816 */ /* 0x000fe2000000000a */
[----:B------:R-:W-:Y:S01]  /*1c710*/  IMAD.MOV.U32 R26, RZ, RZ, R29 ;  /* 0x000000ffff1a7224 */ /* 0x000fe200078e001d */
[----:B------:R-:W-:Y:S02]  /*1c720*/  PRMT R111, R119, 0x7610, R111 ;  /* 0x00007610776f7816 */ /* 0x000fe4000000006f */
.L_x_3284:
[----:B------:R-:W-:Y:S05]  /*1c730*/  BSYNC B1 ;  /* 0x0000000000017941 */ /* 0x000fea0003800000 */
.L_x_3282:
        /* <DEDUP_REMOVED lines=11> */
.L_x_3286:
[----:B------:R-:W-:Y:S01]  /*1c7f0*/  IMAD.MOV.U32 R8, RZ, RZ, R6 ;  /* 0x000000ffff087224 */ /* 0x000fe200078e0006 */
[----:B------:R-:W-:Y:S01]  /*1c800*/  PRMT R9, R9, 0x5410, R10 ;  /* 0x0000541009097816 */ /* 0x000fe2000000000a */
[----:B------:R-:W-:Y:S01]  /*1c810*/  IMAD.MOV.U32 R29, RZ, RZ, R28 ;  /* 0x000000ffff1d7224 */ /* 0x000fe200078e001c */
[----:B------:R-:W-:Y:S02]  /*1c820*/  PRMT R119, R117, 0x7610, R119 ;  /* 0x0000761075777816 */ /* 0x000fe40000000077 */
.L_x_3287:
[----:B------:R-:W-:Y:S05]  /*1c830*/  BSYNC B1 ;  /* 0x0000000000017941 */ /* 0x000fea0003800000 */
.L_x_3285:
        /* <DEDUP_REMOVED lines=11> */
.L_x_3289:
[----:B------:R-:W-:Y:S01]  /*1c8f0*/  IMAD.MOV.U32 R6, RZ, RZ, R8 ;  /* 0x000000ffff067224 */ /* 0x000fe200078e0008 */
[----:B------:R-:W-:Y:S01]  /*1c900*/  PRMT R9, R9, 0x7632, R9 ;  /* 0x0000763209097816 */ /* 0x000fe20000000009 */
[----:B------:R-:W-:Y:S01]  /*1c910*/  IMAD.MOV.U32 R28, RZ, RZ, R31 ;  /* 0x000000ffff1c7224 */ /* 0x000fe200078e001f */
[----:B------:R-:W-:Y:S02]  /*1c920*/  PRMT R117, R118, 0x7610, R117 ;  /* 0x0000761076757816 */ /* 0x000fe40000000075 */
.L_x_3290:
[----:B------:R-:W-:Y:S05]  /*1c930*/  BSYNC B1 ;  /* 0x0000000000017941 */ /* 0x000fea0003800000 */
.L_x_3288:
        /* <DEDUP_REMOVED lines=11> */
.L_x_3292:
[----:B------:R-:W-:Y:S01]  /*1c9f0*/  IMAD.MOV.U32 R8, RZ, RZ, R6 ;  /* 0x000000ffff087224 */ /* 0x000fe200078e0006 */
[----:B------:R-:W-:Y:S01]  /*1ca00*/  PRMT R10, R9, 0x7610, R10 ;  /* 0x00007610090a7816 */ /* 0x000fe2000000000a */
[----:B------:R-:W-:Y:S01]  /*1ca10*/  IMAD.MOV.U32 R31, RZ, RZ, R30 ;  /* 0x000000ffff1f7224 */ /* 0x000fe200078e001e */
[----:B------:R-:W-:Y:S02]  /*1ca20*/  PRMT R118, R113, 0x7632, R118 ;  /* 0x0000763271767816 */ /* 0x000fe40000000076 */
.L_x_3293:
[----:B------:R-:W-:Y:S05]  /*1ca30*/  BSYNC B1 ;  /* 0x0000000000017941 */ /* 0x000fea0003800000 */
.L_x_3291:
        /* <DEDUP_REMOVED lines=11> */
.L_x_3295:
[----:B------:R-:W-:Y:S01]  /*1caf0*/  IMAD.MOV.U32 R6, RZ, RZ, R8 ;  /* 0x000000ffff067224 */ /* 0x000fe200078e0008 */
[----:B------:R-:W-:Y:S01]  /*1cb00*/  PRMT R9, R10, 0x7610, R9 ;  /* 0x000076100a097816 */ /* 0x000fe20000000009 */
[----:B------:R-:W-:Y:S01]  /*1cb10*/  IMAD.MOV.U32 R30, RZ, RZ, R33 ;  /* 0x000000ffff1e7224 */ /* 0x000fe200078e0021 */
[----:B------:R-:W-:Y:S02]  /*1cb20*/  PRMT R113, R113, 0x5410, R121 ;  /* 0x0000541071717816 */ /* 0x000fe40000000079 */
.L_x_3296:
[----:B------:R-:W-:Y:S05]  /*1cb30*/  BSYNC B1 ;  /* 0x0000000000017941 */ /* 0x000fea0003800000 */
.L_x_3294:
        /* <DEDUP_REMOVED lines=11> */
.L_x_3298:
[----:B------:R-:W-:Y:S01]  /*1cbf0*/  IMAD.MOV.U32 R8, RZ, RZ, R6 ;  /* 0x000000ffff087224 */ /* 0x000fe200078e0006 */
[----:B------:R-:W-:Y:S01]  /*1cc00*/  PRMT R9, R9, 0x5410, R9 ;  /* 0x0000541009097816 */ /* 0x000fe20000000009 */
[----:B------:R-:W-:Y:S01]  /*1cc10*/  IMAD.MOV.U32 R33, RZ, RZ, R32 ;  /* 0x000000ffff217224 */ /* 0x000fe200078e0020 */
[----:B------:R-:W-:Y:S02]  /*1cc20*/  PRMT R121, R119, 0x7632, R121 ;  /* 0x0000763277797816 */ /* 0x000fe40000000079 */
.L_x_3299:
[----:B------:R-:W-:Y:S05]  /*1cc30*/  BSYNC B1 ;  /* 0x0000000000017941 */ /* 0x000fea0003800000 */
.L_x_3297:
        /* <DEDUP_REMOVED lines=11> */
.L_x_3301:
[----:B------:R-:W-:Y:S01]  /*1ccf0*/  IMAD.MOV.U32 R6, RZ, RZ, R8 ;  /* 0x000000ffff067224 */ /* 0x000fe200078e0008 */
[----:B------:R-:W-:Y:S01]  /*1cd00*/  PRMT R10, R10, 0x7610, R9 ;  /* 0x000076100a0a7816 */ /* 0x000fe20000000009 */
[----:B------:R-:W-:Y:S01]  /*1cd10*/  IMAD.MOV.U32 R32, RZ, RZ, R35 ;  /* 0x000000ffff207224 */ /* 0x000fe200078e0023 */
[----:B------:R-:W-:Y:S02]  /*1cd20*/  PRMT R119, R119, 0x7610, R120 ;  /* 0x0000761077777816 */ /* 0x000fe40000000078 */
.L_x_3302:
[----:B------:R-:W-:Y:S05]  /*1cd30*/  BSYNC B1 ;  /* 0x0000000000017941 */ /* 0x000fea0003800000 */
.L_x_3300:
        /* <DEDUP_REMOVED lines=11> */
.L_x_3304:
[----:B------:R-:W-:Y:S01]  /*1cdf0*/  IMAD.MOV.U32 R8, RZ, RZ, R6 ;  /* 0x000000ffff087224 */ /* 0x000fe200078e0006 */
[----:B------:R-:W-:Y:S01]  /*1ce00*/  PRMT R9, R10, 0x7632, R9 ;  /* 0x000076320a097816 */ /* 0x000fe20000000009 */
[----:B------:R-:W-:Y:S01]  /*1ce10*/  IMAD.MOV.U32 R35, RZ, RZ, R34 ;  /* 0x000000ffff237224 */ /* 0x000fe200078e0022 */
[----:B------:R-:W-:Y:S02]  /*1ce20*/  PRMT R120, R120, 0x7610, R118 ;  /* 0x0000761078787816 */ /* 0x000fe40000000076 */
.L_x_3305:
[----:B------:R-:W-:Y:S05]  /*1ce30*/  BSYNC B1 ;  /* 0x0000000000017941 */ /* 0x000fea0003800000 */
.L_x_3303:
        /* <DEDUP_REMOVED lines=11> */
.L_x_3307:
[----:B------:R-:W-:Y:S01]  /*1cef0*/  IMAD.MOV.U32 R6, RZ, RZ, R8 ;  /* 0x000000ffff067224 */ /* 0x000fe200078e0008 */
[----:B------:R-:W-:Y:S01]  /*1cf00*/  PRMT R9, R9, 0x5410, R9 ;  /* 0x0000541009097816 */ /* 0x000fe20000000009 */
[----:B------:R-:W-:Y:S01]  /*1cf10*/  IMAD.MOV.U32 R34, RZ, RZ, R37 ;  /* 0x000000ffff227224 */ /* 0x000fe200078e0025 */
[----:B------:R-:W-:Y:S02]  /*1cf20*/  PRMT R118, R118, 0x7610, R103 ;  /* 0x0000761076767816 */ /* 0x000fe40000000067 */
.L_x_3308:
[----:B------:R-:W-:Y:S05]  /*1cf30*/  BSYNC B1 ;  /* 0x0000000000017941 */ /* 0x000fea0003800000 */
.L_x_3306:
        /* <DEDUP_REMOVED lines=11> */
.L_x_3310:
[----:B------:R-:W-:Y:S01]  /*1cff0*/  IMAD.MOV.U32 R8, RZ, RZ, R6 ;  /* 0x000000ffff087224 */ /* 0x000fe200078e0006 */
[----:B------:R-:W-:Y:S01]  /*1d000*/  PRMT R9, R9, 0x7632, R9 ;  /* 0x0000763209097816 */ /* 0x000fe20000000009 */
[----:B------:R-:W-:Y:S01]  /*1d010*/  IMAD.MOV.U32 R37, RZ, RZ, R36 ;  /* 0x000000ffff257224 */ /* 0x000fe200078e0024 */
[----:B------:R-:W-:Y:S02]  /*1d020*/  PRMT R103, R103, 0x5410, R102 ;  /* 0x0000541067677816 */ /* 0x000fe40000000066 */
.L_x_3311:
[----:B------:R-:W-:Y:S05]  /*1d030*/  BSYNC B1 ;  /* 0x0000000000017941 */ /* 0x000fea0003800000 */
.L_x_3309:
        /* <DEDUP_REMOVED lines=11> */
.L_x_3313:
[----:B------:R-:W-:Y:S01]  /*1d0f0*/  IMAD.MOV.U32 R6, RZ, RZ, R8 ;  /* 0x000000ffff067224 */ /* 0x000fe200078e0008 */
[----:B------:R-:W-:Y:S01]  /*1d100*/  PRMT R9, R9, 0x5410, R9 ;  /* 0x0000541009097816 */ /* 0x000fe20000000009 */
[----:B------:R-:W-:Y:S01]  /*1d110*/  IMAD.MOV.U32 R36, RZ, RZ, R39 ;  /* 0x000000ffff247224 */ /* 0x000fe200078e0027 */
[----:B------:R-:W-:Y:S02]  /*1d120*/  PRMT R102, R121, 0x7632, R102 ;  /* 0x0000763279667816 */ /* 0x000fe40000000066 */
.L_x_3314:
[----:B------:R-:W-:Y:S05]  /*1d130*/  BSYNC B1 ;  /* 0x0000000000017941 */ /* 0x000fea0003800000 */
.L_x_3312:
        /* <DEDUP_REMOVED lines=11> */
.L_x_3316:
[----:B------:R-:W-:Y:S01]  /*1d1f0*/  IMAD.MOV.U32 R8, RZ, RZ, R6 ;  /* 0x000000ffff087224 */ /* 0x000fe200078e0006 */
[----:B------:R-:W-:Y:S01]  /*1d200*/  PRMT R9, R9, 0x7632, R9 ;  /* 0x0000763209097816 */ /* 0x000fe20000000009 */
[----:B------:R-:W-:Y:S01]  /*1d210*/  IMAD.MOV.U32 R39, RZ, RZ, R38 ;  /* 0x000000ffff277224 */ /* 0x000fe200078e0026 */
[----:B------:R-:W-:Y:S02]  /*1d220*/  PRMT R121, R121, 0x5410, R120 ;  /* 0x0000541079797816 */ /* 0x000fe40000000078 */
.L_x_3317:
[----:B------:R-:W-:Y:S05]  /*1d230*/  BSYNC B1 ;  /* 0x0000000000017941 */ /* 0x000fea0003800000 */
.L_x_3315:
        /* <DEDUP_REMOVED lines=11> */
.L_x_3319:
[----:B------:R-:W-:Y:S01]  /*1d2f0*/  IMAD.MOV.U32 R6, RZ, RZ, R8 ;  /* 0x000000ffff067224 */ /* 0x000fe200078e0008 */
[----:B------:R-:W-:Y:S01]  /*1d300*/  PRMT R10, R9, 0x7610, R10 ;  /* 0x00007610090a7816 */ /* 0x000fe2000000000a */
[----:B------:R-:W-:Y:S01]  /*1d310*/  IMAD.MOV.U32 R38, RZ, RZ, R41 ;  /* 0x000000ffff267224 */ /* 0x000fe200078e0029 */
[----:B------:R-:W-:Y:S02]  /*1d320*/  PRMT R120, R105, 0x7610, R120 ;  /* 0x0000761069787816 */ /* 0x000fe40000000078 */
.L_x_3320:
[----:B------:R-:W-:Y:S05]  /*1d330*/  BSYNC B1 ;  /* 0x0000000000017941 */ /* 0x000fea0003800000 */
.L_x_3318:
        /* <DEDUP_REMOVED lines=11> */
.L_x_3322:
[----:B------:R-:W-:Y:S01]  /*1d3f0*/  IMAD.MOV.U32 R8, RZ, RZ, R6 ;  /* 0x000000ffff087224 */ /* 0x000fe200078e0006 */
[----:B------:R-:W-:Y:S01]  /*1d400*/  PRMT R9, R9, 0x5410, R10 ;  /* 0x0000541009097816 */ /* 0x000fe2000000000a */
[----:B------:R-:W-:Y:S01]  /*1d410*/  IMAD.MOV.U32 R41, RZ, RZ, R40 ;  /* 0x000000ffff297224 */ /* 0x000fe200078e0028 */
[----:B------:R-:W-:Y:S02]  /*1d420*/  PRMT R105, R103, 0x7610, R105 ;  /* 0x0000761067697816 */ /* 0x000fe40000000069 */
.L_x_3323:
[----:B------:R-:W-:Y:S05]  /*1d430*/  BSYNC B1 ;  /* 0x0000000000017941 */ /* 0x000fea0003800000 */
.L_x_3321:
        /* <DEDUP_REMOVED lines=11> */
.L_x_3325:
[----:B------:R-:W-:Y:S01]  /*1d4f0*/  IMAD.MOV.U32 R6, RZ, RZ, R8 ;  /* 0x000000ffff067224 */ /* 0x000fe200078e0008 */
[----:B------:R-:W-:Y:S01]  /*1d500*/  PRMT R10, R10, 0x7610, R9 ;  /* 0x000076100a0a7816 */ /* 0x000fe20000000009 */
[----:B------:R-:W-:Y:S01]  /*1d510*/  IMAD.MOV.U32 R40, RZ, RZ, R43 ;  /* 0x000000ffff287224 */ /* 0x000fe200078e002b */
[----:B------:R-:W-:Y:S02]  /*1d520*/  PRMT R103, R104, 0x7632, R103 ;  /* 0x0000763268677816 */ /* 0x000fe40000000067 */
.L_x_3326:
[----:B------:R-:W-:Y:S05]  /*1d530*/  BSYNC B1 ;  /* 0x0000000000017941 */ /* 0x000fea0003800000 */
.L_x_3324:
        /* <DEDUP_REMOVED lines=11> */
.L_x_3328:
[----:B------:R-:W-:Y:S01]  /*1d5f0*/  IMAD.MOV.U32 R8, RZ, RZ, R6 ;  /* 0x000000ffff087224 */ /* 0x000fe200078e0006 */
[----:B------:R-:W-:Y:S01]  /*1d600*/  PRMT R9, R10, 0x7632, R9 ;  /* 0x000076320a097816 */ /* 0x000fe20000000009 */
[----:B------:R-:W-:Y:S01]  /*1d610*/  IMAD.MOV.U32 R43, RZ, RZ, R42 ;  /* 0x000000ffff2b7224 */ /* 0x000fe200078e002a */
[----:B------:R-:W-:Y:S02]  /*1d620*/  PRMT R104, R104, 0x7610, R102 ;  /* 0x0000761068687816 */ /* 0x000fe40000000066 */
.L_x_3329:
[----:B------:R-:W-:Y:S05]  /*1d630*/  BSYNC B1 ;  /* 0x0000000000017941 */ /* 0x000fea0003800000 */
.L_x_3327:
        /* <DEDUP_REMOVED lines=11> */
.L_x_3331:
[----:B------:R-:W-:Y:S01]  /*1d6f0*/  IMAD.MOV.U32 R6, RZ, RZ, R8 ;  /* 0x000000ffff067224 */ /* 0x000fe200078e0008 */
[----:B------:R-:W-:Y:S01]  /*1d700*/  PRMT R10, R9, 0x7610, R10 ;  /* 0x00007610090a7816 */ /* 0x000fe2000000000a */
[----:B------:R-:W-:Y:S01]  /*1d710*/  IMAD.MOV.U32 R42, RZ, RZ, R45 ;  /* 0x000000ffff2a7224 */ /* 0x000fe200078e002d */
[----:B------:R-:W-:Y:S02]  /*1d720*/  PRMT R102, R102, 0x5410, R107 ;  /* 0x0000541066667816 */ /* 0x000fe4000000006b */
.L_x_3332:
[----:B------:R-:W-:Y:S05]  /*1d730*/  BSYNC B1 ;  /* 0x0000000000017941 */ /* 0x000fea0003800000 */
.L_x_3330:
        /* <DEDUP_REMOVED lines=11> */
.L_x_3334:
[----:B------:R-:W-:Y:S01]  /*1d7f0*/  IMAD.MOV.U32 R8, RZ, RZ, R6 ;  /* 0x000000ffff087224 */ /* 0x000fe200078e0006 */
[----:B------:R-:W-:Y:S01]  /*1d800*/  PRMT R9, R9, 0x5410, R10 ;  /* 0x0000541009097816 */ /* 0x000fe2000000000a */
[----:B------:R-:W-:Y:S01]  /*1d810*/  IMAD.MOV.U32 R45, RZ, RZ, R44 ;  /* 0x000000ffff2d7224 */ /* 0x000fe200078e002c */
[----:B------:R-:W-:Y:S02]  /*1d820*/  PRMT R107, R105, 0x7632, R107 ;  /* 0x00007632696b7816 */ /* 0x000fe4000000006b */
.L_x_3335:
[----:B------:R-:W-:Y:S05]  /*1d830*/  BSYNC B1 ;  /* 0x0000000000017941 */ /* 0x000fea0003800000 */
.L_x_3333:
        /* <DEDUP_REMOVED lines=11> */
.L_x_3337:
[----:B------:R-:W-:Y:S01]  /*1d8f0*/  IMAD.MOV.U32 R6, RZ, RZ, R8 ;  /* 0x000000ffff067224 */ /* 0x000fe200078e0008 */
[----:B------:R-:W-:Y:S01]  /*1d900*/  PRMT R10, R10, 0x7610, R9 ;  /* 0x000076100a0a7816 */ /* 0x000fe20000000009 */
[----:B------:R-:W-:Y:S01]  /*1d910*/  IMAD.MOV.U32 R44, RZ, RZ, R47 ;  /* 0x000000ffff2c7224 */ /* 0x000fe200078e002f */
[----:B------:R-:W-:Y:S02]  /*1d920*/  PRMT R105, R105, 0x7610, R106 ;  /* 0x0000761069697816 */ /* 0x000fe4000000006a */
.L_x_3338:
[----:B------:R-:W-:Y:S05]  /*1d930*/  BSYNC B1 ;  /* 0x0000000000017941 */ /* 0x000fea0003800000 */
.L_x_3336:
        /* <DEDUP_REMOVED lines=11> */
.L_x_3340:
[----:B------:R-:W-:Y:S01]  /*1d9f0*/  IMAD.MOV.U32 R8, RZ, RZ, R6 ;  /* 0x000000ffff087224 */ /* 0x000fe200078e0006 */
[----:B------:R-:W-:Y:S01]  /*1da00*/  PRMT R9, R9, 0x7610, R10 ;  /* 0x0000761009097816 */ /* 0x000fe2000000000a */
[----:B------:R-:W-:Y:S01]  /*1da10*/  IMAD.MOV.U32 R47, RZ, RZ, R46 ;  /* 0x000000ffff2f7224 */ /* 0x000fe200078e002e */
[----:B------:R-:W-:Y:S02]  /*1da20*/  PRMT R106, R106, 0x5410, R104 ;  /* 0x000054106a6a7816 */ /* 0x000fe40000000068 */
.L_x_3341:
[----:B------:R-:W-:Y:S05]  /*1da30*/  BSYNC B1 ;  /* 0x0000000000017941 */ /* 0x000fea0003800000 */
.L_x_3339:
        /* <DEDUP_REMOVED lines=11> */
.L_x_3343:
[----:B------:R-:W-:Y:S01]  /*1daf0*/  IMAD.MOV.U32 R6, RZ, RZ, R8 ;  /* 0x000000ffff067224 */ /* 0x000fe200078e0008 */
[----:B------:R-:W-:Y:S01]  /*1db00*/  PRMT R9, R9, 0x7632, R9 ;  /* 0x0000763209097816 */ /* 0x000fe20000000009 */
[----:B------:R-:W-:Y:S01]  /*1db10*/  IMAD.MOV.U32 R46, RZ, RZ, R49 ;  /* 0x000000ffff2e7224 */ /* 0x000fe200078e0031 */
[----:B------:R-:W-:Y:S02]  /*1db20*/  PRMT R104, R108, 0x7610, R104 ;  /* 0x000076106c687816 */ /* 0x000fe40000000068 */
.L_x_3344:
[----:B------:R-:W-:Y:S05]  /*1db30*/  BSYNC B1 ;  /* 0x0000000000017941 */ /* 0x000fea0003800000 */
.L_x_3342:
        /* <DEDUP_REMOVED lines=11> */
.L_x_3346:
[----:B------:R-:W-:Y:S01]  /*1dbf0*/  IMAD.MOV.U32 R8, RZ, RZ, R6 ;  /* 0x000000ffff087224 */ /* 0x000fe200078e0006 */
[----:B------:R-:W-:Y:S01]  /*1dc00*/  PRMT R9, R9, 0x5410, R9 ;  /* 0x0000541009097816 */ /* 0x000fe20000000009 */
[----:B------:R-:W-:Y:S01]  /*1dc10*/  IMAD.MOV.U32 R49, RZ, RZ, R48 ;  /* 0x000000ffff317224 */ /* 0x000fe200078e0030 */
[----:B------:R-:W-:Y:S02]  /*1dc20*/  PRMT R108, R107, 0x7632, R108 ;  /* 0x000076326b6c7816 */ /* 0x000fe4000000006c */
.L_x_3347:
[----:B------:R-:W-:Y:S05]  /*1dc30*/  BSYNC B1 ;  /* 0x0000000000017941 */ /* 0x000fea0003800000 */
.L_x_3345:
        /* <DEDUP_REMOVED lines=11> */
.L_x_3349:
[----:B------:R-:W-:Y:S01]  /*1dcf0*/  IMAD.MOV.U32 R6, RZ, RZ, R8 ;  /* 0x000000ffff067224 */ /* 0x000fe200078e0008 */
[----:B------:R-:W-:Y:S01]  /*1dd00*/  PRMT R10, R10, 0x7610, R9 ;  /* 0x000076100a0a7816 */ /* 0x000fe20000000009 */
[----:B------:R-:W-:Y:S01]  /*1dd10*/  IMAD.MOV.U32 R48, RZ, RZ, R51 ;  /* 0x000000ffff307224 */ /* 0x000fe200078e0033 */
[----:B------:R-:W-:Y:S02]  /*1dd20*/  PRMT R107, R107, 0x7610, R108 ;  /* 0x000076106b6b7816 */ /* 0x000fe4000000006c */
.L_x_3350:
[----:B------:R-:W-:Y:S05]  /*1dd30*/  BSYNC B1 ;  /* 0x0000000000017941 */ /* 0x000fea0003800000 */
.L_x_3348:
        /* <DEDUP_REMOVED lines=11> */
.L_x_3352:
[----:B------:R-:W-:Y:S01]  /*1ddf0*/  IMAD.MOV.U32 R8, RZ, RZ, R6 ;  /* 0x000000ffff087224 */ /* 0x000fe200078e0006 */
[----:B------:R-:W-:Y:S01]  /*1de00*/  PRMT R9, R9, 0x7610, R10 ;  /* 0x0000761009097816 */ /* 0x000fe2000000000a */
[----:B------:R-:W-:Y:S01]  /*1de10*/  IMAD.MOV.U32 R51, RZ, RZ, R50 ;  /* 0x000000ffff337224 */ /* 0x000fe200078e0032 */
[----:B------:R-:W-:Y:S02]  /*1de20*/  PRMT R108, R108, 0x5410, R106 ;  /* 0x000054106c6c7816 */ /* 0x000fe4000000006a */
.L_x_3353:
[----:B------:R-:W-:Y:S05]  /*1de30*/  BSYNC B1 ;  /* 0x0000000000017941 */ /* 0x000fea0003800000 */
.L_x_3351:
        /* <DEDUP_REMOVED lines=11> */
.L_x_3355:
[----:B------:R-:W-:Y:S01]  /*1def0*/  IMAD.MOV.U32 R6, RZ, RZ, R8 ;  /* 0x000000ffff067224 */ /* 0x000fe200078e0008 */
[----:B------:R-:W-:Y:S01]  /*1df00*/  PRMT R10, R10, 0x7610, R9 ;  /* 0x000076100a0a7816 */ /* 0x000fe20000000009 */
[----:B------:R-:W-:Y:S01]  /*1df10*/  IMAD.MOV.U32 R50, RZ, RZ, R53 ;  /* 0x000000ffff327224 */ /* 0x000fe200078e0035 */
[----:B------:R-:W-:Y:S02]  /*1df20*/  PRMT R106, R122, 0x7632, R106 ;  /* 0x000076327a6a7816 */ /* 0x000fe4000000006a */
.L_x_3356:
[----:B------:R-:W-:Y:S05]  /*1df30*/  BSYNC B1 ;  /* 0x0000000000017941 */ /* 0x000fea0003800000 */
.L_x_3354:
        /* <DEDUP_REMOVED lines=11> */
.L_x_3358:
[----:B------:R-:W-:Y:S01]  /*1dff0*/  IMAD.MOV.U32 R8, RZ, RZ, R6 ;  /* 0x000000ffff087224 */ /* 0x000fe200078e0006 */
[----:B------:R-:W-:Y:S01]  /*1e000*/  PRMT R9, R10, 0x7632, R9 ;  /* 0x000076320a097816 */ /* 0x000fe20000000009 */
[----:B------:R-:W-:Y:S01]  /*1e010*/  IMAD.MOV.U32 R53, RZ, RZ, R52 ;  /* 0x000000ffff357224 */ /* 0x000fe200078e0034 */
[----:B------:R-:W-:Y:S02]  /*1e020*/  PRMT R122, R122, 0x7610, R100 ;  /* 0x000076107a7a7816 */ /* 0x000fe40000000064 */
.L_x_3359:
[----:B------:R-:W-:Y:S05]  /*1e030*/  BSYNC B1 ;  /* 0x0000000000017941 */ /* 0x000fea0003800000 */
.L_x_3357:
        /* <DEDUP_REMOVED lines=11> */
.L_x_3361:
[----:B------:R-:W-:Y:S01]  /*1e0f0*/  IMAD.MOV.U32 R6, RZ, RZ, R8 ;  /* 0x000000ffff067224 */ /* 0x000fe200078e0008 */
[----:B------:R-:W-:Y:S01]  /*1e100*/  PRMT R9, R9, 0x5410, R9 ;  /* 0x0000541009097816 */ /* 0x000fe20000000009 */
[----:B------:R-:W-:Y:S01]  /*1e110*/  IMAD.MOV.U32 R52, RZ, RZ, R55 ;  /* 0x000000ffff347224 */ /* 0x000fe200078e0037 */
[----:B------:R-:W-:Y:S02]  /*1e120*/  PRMT R100, R100, 0x7610, R109 ;  /* 0x0000761064647816 */ /* 0x000fe4000000006d */
.L_x_3362:
[----:B------:R-:W-:Y:S05]  /*1e130*/  BSYNC B1 ;  /* 0x0000000000017941 */ /* 0x000fea0003800000 */
.L_x_3360:
        /* <DEDUP_REMOVED lines=11> */
.L_x_3364:
[----:B------:R-:W-:Y:S01]  /*1e1f0*/  IMAD.MOV.U32 R8, RZ, RZ, R6 ;  /* 0x000000ffff087224 */ /* 0x000fe200078e0006 */
[----:B------:R-:W-:Y:S01]  /*1e200*/  PRMT R9, R9, 0x7632, R9 ;  /* 0x0000763209097816 */ /* 0x000fe20000000009 */
[----:B------:R-:W-:Y:S01]  /*1e210*/  IMAD.MOV.U32 R55, RZ, RZ, R54 ;  /* 0x000000ffff377224 */ /* 0x000fe200078e0036 */
[----:B------:R-:W-:Y:S02]  /*1e220*/  PRMT R109, R109, 0x5410, R100 ;  /* 0x000054106d6d7816 */ /* 0x000fe40000000064 */
.L_x_3365:
[----:B------:R-:W-:Y:S05]  /*1e230*/  BSYNC B1 ;  /* 0x0000000000017941 */ /* 0x000fea0003800000 */
.L_x_3363:
        /* <DEDUP_REMOVED lines=11> */
.L_x_3367:
[----:B------:R-:W-:Y:S01]  /*1e2f0*/  IMAD.MOV.U32 R6, RZ, RZ, R8 ;  /* 0x000000ffff067224 */ /* 0x000fe200078e0008 */
[----:B------:R-:W-:Y:S01]  /*1e300*/  PRMT R9, R9, 0x5410, R9 ;  /* 0x0000541009097816 */ /* 0x000fe20000000009 */
[----:B------:R-:W-:Y:S01]  /*1e310*/  IMAD.MOV.U32 R54, RZ, RZ, R57 ;  /* 0x000000ffff367224 */ /* 0x000fe200078e0039 */
[----:B------:R-:W-:Y:S02]  /*1e320*/  PRMT R100, R95, 0x7632, R100 ;  /* 0x000076325f647816 */ /* 0x000fe40000000064 */
.L_x_3368:
[----:B------:R-:W-:Y:S05]  /*1e330*/  BSYNC B1 ;  /* 0x0000000000017941 */ /* 0x000fea0003800000 */
.L_x_3366:
        /* <DEDUP_REMOVED lines=11> */
.L_x_3370:
[----:B------:R-:W-:Y:S01]  /*1e3f0*/  IMAD.MOV.U32 R8, RZ, RZ, R6 ;  /* 0x000000ffff087224 */ /* 0x000fe200078e0006 */
[----:B------:R-:W-:Y:S01]  /*1e400*/  PRMT R9, R9, 0x7632, R9 ;  /* 0x0000763209097816 */ /* 0x000fe20000000009 */
[----:B------:R-:W-:Y:S01]  /*1e410*/  IMAD.MOV.U32 R57, RZ, RZ, R56 ;  /* 0x000000ffff397224 */ /* 0x000fe200078e0038 */
[----:B------:R-:W-:Y:S02]  /*1e420*/  PRMT R95, R95, 0x7610, R94 ;  /* 0x000076105f5f7816 */ /* 0x000fe4000000005e */
.L_x_3371:
[----:B------:R-:W-:Y:S05]  /*1e430*/  BSYNC B1 ;  /* 0x0000000000017941 */ /* 0x000fea0003800000 */
.L_x_3369:
        /* <DEDUP_REMOVED lines=11> */
.L_x_3373:
[----:B------:R-:W-:Y:S01]  /*1e4f0*/  IMAD.MOV.U32 R6, RZ, RZ, R8 ;  /* 0x000000ffff067224 */ /* 0x000fe200078e0008 */
[----:B------:R-:W-:Y:S01]  /*1e500*/  PRMT R9, R9, 0x5410, R9 ;  /* 0x0000541009097816 */ /* 0x000fe20000000009 */
[----:B------:R-:W-:Y:S01]  /*1e510*/  IMAD.MOV.U32 R56, RZ, RZ, R59 ;  /* 0x000000ffff387224 */ /* 0x000fe200078e003b */
[----:B------:R-:W-:Y:S02]  /*1e520*/  PRMT R94, R94, 0x7610, R123 ;  /* 0x000076105e5e7816 */ /* 0x000fe4000000007b */
.L_x_3374:
[----:B------:R-:W-:Y:S05]  /*1e530*/  BSYNC B1 ;  /* 0x0000000000017941 */ /* 0x000fea0003800000 */
.L_x_3372:
        /* <DEDUP_REMOVED lines=11> */
.L_x_3376:
[----:B------:R-:W-:Y:S01]  /*1e5f0*/  IMAD.MOV.U32 R8, RZ, RZ, R6 ;  /* 0x000000ffff087224 */ /* 0x000fe200078e0006 */
[----:B------:R-:W-:Y:S01]  /*1e600*/  PRMT R10, R10, 0x7610, R9 ;  /* 0x000076100a0a7816 */ /* 0x000fe20000000009 */
[----:B------:R-:W-:Y:S01]  /*1e610*/  IMAD.MOV.U32 R59, RZ, RZ, R58 ;  /* 0x000000ffff3b7224 */ /* 0x000fe200078e003a */
[----:B------:R-:W-:Y:S02]  /*1e620*/  PRMT R123, R123, 0x5410, R94 ;  /* 0x000054107b7b7816 */ /* 0x000fe4000000005e */
.L_x_3377:
[----:B------:R-:W-:Y:S05]  /*1e630*/  BSYNC B1 ;  /* 0x0000000000017941 */ /* 0x000fea0003800000 */
.L_x_3375:
        /* <DEDUP_REMOVED lines=11> */
.L_x_3379:
[----:B------:R-:W-:Y:S01]  /*1e6f0*/  IMAD.MOV.U32 R6, RZ, RZ, R8 ;  /* 0x000000ffff067224 */ /* 0x000fe200078e0008 */
[----:B------:R-:W-:Y:S01]  /*1e700*/  PRMT R9, R9, 0x7610, R10 ;  /* 0x0000761009097816 */ /* 0x000fe2000000000a */
[----:B------:R-:W-:Y:S01]  /*1e710*/  IMAD.MOV.U32 R58, RZ, RZ, R61 ;  /* 0x000000ffff3a7224 */ /* 0x000fe200078e003d */
[----:B------:R-:W-:Y:S02]  /*1e720*/  PRMT R94, R96, 0x7632, R94 ;  /* 0x00007632605e7816 */ /* 0x000fe4000000005e */
.L_x_3380:
[----:B------:R-:W-:Y:S05]  /*1e730*/  BSYNC B1 ;  /* 0x0000000000017941 */ /* 0x000fea0003800000 */
.L_x_3378:
        /* <DEDUP_REMOVED lines=11> */
.L_x_3382:
[----:B------:R-:W-:Y:S01]  /*1e7f0*/  IMAD.MOV.U32 R8, RZ, RZ, R6 ;  /* 0x000000ffff087224 */ /* 0x000fe200078e0006 */
[----:B------:R-:W-:Y:S01]  /*1e800*/  PRMT R9, R9, 0x7632, R9 ;  /* 0x0000763209097816 */ /* 0x000fe20000000009 */
[----:B------:R-:W-:Y:S01]  /*1e810*/  IMAD.MOV.U32 R61, RZ, RZ, R60 ;  /* 0x000000ffff3d7224 */ /* 0x000fe200078e003c */
[----:B------:R-:W-:Y:S02]  /*1e820*/  PRMT R96, R96, 0x5410, R96 ;  /* 0x0000541060607816 */ /* 0x000fe40000000060 */
.L_x_3383:
[----:B------:R-:W-:Y:S05]  /*1e830*/  BSYNC B1 ;  /* 0x0000000000017941 */ /* 0x000fea0003800000 */
.L_x_3381:
        /* <DEDUP_REMOVED lines=11> */
.L_x_3385:
[----:B------:R-:W-:Y:S01]  /*1e8f0*/  IMAD.MOV.U32 R6, RZ, RZ, R8 ;  /* 0x000000ffff067224 */ /* 0x000fe200078e0008 */
[----:B------:R-:W-:Y:S01]  /*1e900*/  PRMT R10, R9, 0x7610, R10 ;  /* 0x00007610090a7816 */ /* 0x000fe2000000000a */
[----:B------:R-:W-:Y:S01]  /*1e910*/  IMAD.MOV.U32 R60, RZ, RZ, R63 ;  /* 0x000000ffff3c7224 */ /* 0x000fe200078e003f */
[----:B------:R-:W-:Y:S02]  /*1e920*/  PRMT R96, R101, 0x7610, R96 ;  /* 0x0000761065607816 */ /* 0x000fe40000000060 */
.L_x_3386:
[----:B------:R-:W-:Y:S05]  /*1e930*/  BSYNC B1 ;  /* 0x0000000000017941 */ /* 0x000fea0003800000 */
.L_x_3384:
        /* <DEDUP_REMOVED lines=11> */
.L_x_3388:
[----:B------:R-:W-:Y:S01]  /*1e9f0*/  IMAD.MOV.U32 R8, RZ, RZ, R6 ;  /* 0x000000ffff087224 */ /* 0x000fe200078e0006 */
[----:B------:R-:W-:Y:S01]  /*1ea00*/  PRMT R9, R10, 0x7610, R9 ;  /* 0x000076100a097816 */ /* 0x000fe20000000009 */
[----:B------:R-:W-:Y:S01]  /*1ea10*/  IMAD.MOV.U32 R63, RZ, RZ, R62 ;  /* 0x000000ffff3f7224 */ /* 0x000fe200078e003e */
[----:B------:R-:W-:Y:S02]  /*1ea20*/  PRMT R101, R95, 0x7610, R101 ;  /* 0x000076105f657816 */ /* 0x000fe40000000065 */
.L_x_3389:
[----:B------:R-:W-:Y:S05]  /*1ea30*/  BSYNC B1 ;  /* 0x0000000000017941 */ /* 0x000fea0003800000 */
.L_x_3387:
        /* <DEDUP_REMOVED lines=11> */
.L_x_3391:
[----:B------:R-:W-:Y:S01]  /*1eaf0*/  IMAD.MOV.U32 R6, RZ, RZ, R8 ;  /* 0x000000ffff067224 */ /* 0x000fe200078e0008 */
[----:B------:R-:W-:Y:S01]  /*1eb00*/  PRMT R10, R9, 0x7610, R10 ;  /* 0x00007610090a7816 */ /* 0x000fe2000000000a */
[----:B------:R-:W-:Y:S01]  /*1eb10*/  IMAD.MOV.U32 R62, RZ, RZ, R65 ;  /* 0x000000ffff3e7224 */ /* 0x000fe200078e0041 */
[----:B------:R-:W-:Y:S02]  /*1eb20*/  PRMT R95, R99, 0x7610, R95 ;  /* 0x00007610635f7816 */ /* 0x000fe4000000005f */
.L_x_3392:
[----:B------:R-:W-:Y:S05]  /*1eb30*/  BSYNC B1 ;  /* 0x0000000000017941 */ /* 0x000fea0003800000 */
.L_x_3390:
        /* <DEDUP_REMOVED lines=11> */
.L_x_3394:
[----:B------:R-:W-:Y:S01]  /*1ebf0*/  IMAD.MOV.U32 R8, RZ, RZ, R6 ;  /* 0x000000ffff087224 */ /* 0x000fe200078e0006 */
[----:B------:R-:W-:Y:S01]  /*1ec00*/  PRMT R9, R9, 0x5410, R10 ;  /* 0x0000541009097816 */ /* 0x000fe2000000000a */
[----:B------:R-:W-:Y:S01]  /*1ec10*/  IMAD.MOV.U32 R65, RZ, RZ, R64 ;  /* 0x000000ffff417224 */ /* 0x000fe200078e0040 */
[----:B------:R-:W-:Y:S02]  /*1ec20*/  PRMT R99, R97, 0x7610, R99 ;  /* 0x0000761061637816 */ /* 0x000fe40000000063 */
.L_x_3395:
[----:B------:R-:W-:Y:S05]  /*1ec30*/  BSYNC B1 ;  /* 0x0000000000017941 */ /* 0x000fea0003800000 */
.L_x_3393:
        /* <DEDUP_REMOVED lines=11> */
.L_x_3397:
[----:B------:R-:W-:Y:S01]  /*1ecf0*/  IMAD.MOV.U32 R6, RZ, RZ, R8 ;  /* 0x000000ffff067224 */ /* 0x000fe200078e0008 */
[----:B------:R-:W-:Y:S01]  /*1ed00*/  PRMT R9, R9, 0x7632, R9 ;  /* 0x0000763209097816 */ /* 0x000fe20000000009 */
[----:B------:R-:W-:Y:S01]  /*1ed10*/  IMAD.MOV.U32 R64, RZ, RZ, R67 ;  /* 0x000000ffff407224 */ /* 0x000fe200078e0043 */
[----:B------:R-:W-:Y:S02]  /*1ed20*/  PRMT R97, R98, 0x7610, R97 ;  /* 0x0000761062617816 */ /* 0x000fe40000000061 */
.L_x_3398:
[----:B------:R-:W-:Y:S05]  /*1ed30*/  BSYNC B1 ;  /* 0x0000000000017941 */ /* 0x000fea0003800000 */
.L_x_3396:
        /* <DEDUP_REMOVED lines=8> */
[----:B------:R-:W-:-:S13]  /*1edc0*/  HSETP2.NEU.OR P0, PT, R9.H0_H0, R97.H1_H1, P0 ;  /* 0x3000006109007234 */ /* 0x000fda000070d820 */
[----:B------:R-:W-:Y:S05]  /*1edd0*/  @P0 BRA `(.L_x_3401) ;  /* 0x0000005000000947 */ /* 0x000fea0003800000 */
.L_x_3400:
[C-C-:B------:R-:W-:Y:S01]  /*1ede0*/  PRMT R98, R97.reuse, 0x5432, R9.reuse ;  /* 0x0000543261627816 */ /* 0x140fe20000000009 */
[----:B------:R-:W-:Y:S01]  /*1edf0*/  IMAD.MOV.U32 R67, RZ, RZ, R66 ;  /* 0x000000ffff437224 */ /* 0x000fe200078e0042 */
[----:B------:R-:W-:Y:S01]  /*1ee00*/  PRMT R97, R97, 0x5410, R9 ;  /* 0x0000541061617816 */ /* 0x000fe20000000009 */
[--C-:B------:R-:W-:Y:S02]  /*1ee10*/  IMAD.MOV.U32 R124, RZ, RZ, R6.reuse ;  /* 0x000000ffff7c7224 */ /* 0x100fe400078e0006 */
[----:B------:R-:W-:Y:S02]  /*1ee20*/  IMAD.MOV.U32 R66, RZ, RZ, R6 ;  /* 0x000000ffff427224 */ /* 0x000fe400078e0006 */
.L_x_3401:
[----:B------:R-:W-:Y:S05]  /*1ee30*/  BSYNC B1 ;  /* 0x0000000000017941 */ /* 0x000fea0003800000 */
.L_x_3399:
[----:B------:R-:W-:Y:S02]  /*1ee40*/  IADD3 R5, R5, 0x4, RZ ;  /* 0x0000000405057810 */ /* 0x000fe40007ffe0ff */
[----:B------:R-:W-:Y:S01]  /*1ee50*/  IADD3 R4, R4, 0x2, RZ ;  /* 0x0000000204047810 */ /* 0x000fe20007ffe0ff */
[----:B------:R-:W-:Y:S01]  /*1ee60*/  @!P1 CALL.REL.NOINC `(.L_x_3402) ;  /* 0x0000001000009944 */ /* 0x000fe20003c00000 */
[----:B------:R-:W-:Y:S05]  /*1ee70*/  BRA `(.L_x_3403) ;  /* 0xffffc03000007947 */ /* 0x000fea000383ffff */
.L_x_3402:
[----:B------:R-:W-:-:S04]  /*1ee80*/  NOP ;  /* 0x0000000000007918 */ /* 0x000fc80000000000 */
[----:B------:R-:W0:Y:S04]  /*1ee90*/  LDS.64 R4, [0x318] ;  /* 0x00031800ff047984 */ /* 0x000e280000000a00 */
[----:B------:R-:W1:Y:S04]  /*1eea0*/  LDS.128 R8, [0x320] ;  /* 0x00032000ff087984 */ /* 0x000e680000000c00 */
[----:B------:R-:W2:Y:S04]  /*1eeb0*/  LDS.128 R12, [0x330] ;  /* 0x00033000ff0c7984 */ /* 0x000ea80000000c00 */
[----:B------:R-:W3:Y:S04]  /*1eec0*/  LDS.128 R16, [0x340] ;  /* 0x00034000ff107984 */ /* 0x000ee80000000c00 */
[----:B------:R-:W-:Y:S04]  /*1eed0*/  LDS.128 R68, [0x390] ;  /* 0x00039000ff447984 */ /* 0x000fe80000000c00 */
[----:B0-----:R-:W-:Y:S04]  /*1eee0*/  STL.64 [R1], R4 ;  /* 0x0000000401007387 */ /* 0x001fe80000100a00 */
[----:B------:R-:W4:Y:S01]  /*1eef0*/  LDL.64 R86, [R1] ;  /* 0x0000000001567983 */ /* 0x000f220000100a00 */
[----:B------:R-:W-:-:S03]  /*1ef00*/  FADD.FTZ R88, R89, R88 ;  /* 0x0000005859587221 */ /* 0x000fc60000010000 */
[----:B------:R-:W0:Y:S04]  /*1ef10*/  LDS.128 R4, [0x350] ;  /* 0x00035000ff047984 */ /* 0x000e280000000c00 */
[----:B-1----:R-:W-:Y:S04]  /*1ef20*/  STL.64 [R1+0x8], R8 ;  /* 0x0000080801007387 */ /* 0x002fe80000100a00 */
[----:B------:R-:W-:Y:S04]  /*1ef30*/  STL.64 [R1+0x10], R10 ;  /* 0x0000100a01007387 */ /* 0x000fe80000100a00 */
[----:B--2---:R-:W-:Y:S04]  /*1ef40*/  STL.64 [R1+0x18], R12 ;  /* 0x0000180c01007387 */ /* 0x004fe80000100a00 */
[----:B------:R-:W-:Y:S04]  /*1ef50*/  STL.64 [R1+0x20], R14 ;  /* 0x0000200e01007387 */ /* 0x000fe80000100a00 */
[----:B---3--:R-:W-:Y:S04]  /*1ef60*/  STL.64 [R1+0x28], R16 ;  /* 0x0000281001007387 */ /* 0x008fe80000100a00 */
[----:B------:R-:W-:Y:S04]  /*1ef70*/  STL.64 [R1+0x30], R18 ;  /* 0x0000301201007387 */ /* 0x000fe80000100a00 */
[----:B------:R-:W1:Y:S04]  /*1ef80*/  LDS.128 R8, [0x360] ;  /* 0x00036000ff087984 */ /* 0x000e680000000c00 */
[----:B------:R-:W2:Y:S04]  /*1ef90*/  LDS.128 R12, [0x370] ;  /* 0x00037000ff0c7984 */ /* 0x000ea80000000c00 */
[----:B------:R-:W3:Y:S04]  /*1efa0*/  LDS.128 R16, [0x380] ;  /* 0x00038000ff107984 */ /* 0x000ee80000000c00 */
[----:B0-----:R-:W-:Y:S04]  /*1efb0*/  STL.64 [R1+0x38], R4 ;  /* 0x0000380401007387 */ /* 0x001fe80000100a00 */
[----:B------:R-:W-:Y:S04]  /*1efc0*/  STL.64 [R1+0x40], R6 ;  /* 0x0000400601007387 */ /* 0x000fe80000100a00 */
[----:B------:R-:W0:Y:S04]  /*1efd0*/  LDS.128 R4, [0x3a0] ;  /* 0x0003a000ff047984 */ /* 0x000e280000000c00 */
[----:B------:R-:W-:Y:S04]  /*1efe0*/  STL.64 [R1+0x78], R68 ;  /* 0x0000784401007387 */ /* 0x000fe80000100a00 */
[----:B------:R-:W-:Y:S04]  /*1eff0*/  STL.64 [R1+0x80], R70 ;  /* 0x0000804601007387 */ /* 0x000fe80000100a00 */
[----:B------:R-:W5:Y:S04]  /*1f000*/  LDS.128 R68, [0x3e0] ;  /* 0x0003e000ff447984 */ /* 0x000f680000000c00 */
        /* <DEDUP_REMOVED lines=12> */
[----:B-----5:R-:W-:Y:S04]  /*1f0d0*/  STL.64 [R1+0xc8], R68 ;  /* 0x0000c84401007387 */ /* 0x020fe80000100a00 */
        /* <DEDUP_REMOVED lines=31> */
[----:B-1----:R-:W-:Y:S04]  /*1f2d0*/  STL.64 [R1+0x150], R10 ;  /* 0x0001500a01007387 */ /* 0x002fe80000100a00 */
[----:B--2---:R-:W-:Y:S04]  /*1f2e0*/  STL.64 [R1+0x158], R12 ;  /* 0x0001580c01007387 */ /* 0x004fe80000100a00 */
[----:B------:R-:W-:Y:S04]  /*1f2f0*/  STL.64 [R1+0x160], R14 ;  /* 0x0001600e01007387 */ /* 0x000fe80000100a00 */
[----:B---3--:R-:W-:Y:S04]  /*1f300*/  STL.64 [R1+0x168], R16 ;  /* 0x0001681001007387 */ /* 0x008fe80000100a00 */
[----:B------:R-:W-:Y:S04]  /*1f310*/  STL.64 [R1+0x170], R18 ;  /* 0x0001701201007387 */ /* 0x000fe80000100a00 */
[----:B0-----:R0:W-:Y:S04]  /*1f320*/  STL.64 [R1+0x138], R4 ;  /* 0x0001380401007387 */ /* 0x0011e80000100a00 */
[----:B------:R1:W-:Y:S04]  /*1f330*/  STL.64 [R1+0x140], R6 ;  /* 0x0001400601007387 */ /* 0x0003e80000100a00 */
[----:B------:R2:W-:Y:S01]  /*1f340*/  STL.64 [R1+0x148], R8 ;  /* 0x0001480801007387 */ /* 0x0005e20000100a00 */
[----:B0-----:R-:W-:Y:S01]  /*1f350*/  IMAD.MOV.U32 R4, RZ, RZ, R1 ;  /* 0x000000ffff047224 */ /* 0x001fe200078e0001 */
[----:B----4-:R-:W-:-:S03]  /*1f360*/  FSETP.GT.FTZ.AND P0, PT, R125, R86, PT ;  /* 0x000000567d00720b */ /* 0x010fc60003f14000 */
[----:B-1----:R-:W-:Y:S01]  /*1f370*/  IMAD.MOV.U32 R7, RZ, RZ, R4 ;  /* 0x000000ffff077224 */ /* 0x002fe200078e0004 */
[----:B------:R-:W-:Y:S01]  /*1f380*/  FSEL R66, R125, R86, P0 ;  /* 0x000000567d427208 */ /* 0x000fe20000000000 */
[----:B--2---:R-:W-:Y:S01]  /*1f390*/  IMAD.MOV.U32 R8, RZ, RZ, RZ ;  /* 0x000000ffff087224 */ /* 0x004fe200078e00ff */
[----:B------:R-:W-:Y:S02]  /*1f3a0*/  FSEL R86, R86, R125, P0 ;  /* 0x0000007d56567208 */ /* 0x000fe40000000000 */
[----:B------:R-:W-:Y:S02]  /*1f3b0*/  FSEL R5, R87, R88, P0 ;  /* 0x0000005857057208 */ /* 0x000fe40000000000 */
[----:B------:R-:W-:Y:S01]  /*1f3c0*/  FSEL R125, R88, R87, P0 ;  /* 0x00000057587d7208 */ /* 0x000fe20000000000 */
[----:B------:R-:W-:-:S04]  /*1f3d0*/  FADD.FTZ R86, -R66, R86 ;  /* 0x0000005642567221 */ /* 0x000fc80000010100 */
[----:B------:R-:W-:-:S06]  /*1f3e0*/  FMUL.FTZ R86, R86, 1.4426950216293334961 ;  /* 0x3fb8aa3b56567820 */ /* 0x000fcc0000410000 */
[----:B------:R-:W0:Y:S02]  /*1f3f0*/  MUFU.EX2 R86, R86 ;  /* 0x0000005600567308 */ /* 0x000e240000000800 */
[----:B0-----:R-:W-:-:S06]  /*1f400*/  FMUL.FTZ R86, R5, R86 ;  /* 0x0000005605567220 */ /* 0x001fcc0000410000 */
.L_x_3597:
[----:B------:R-:W2:Y:S04]  /*1f410*/  LDL.U16 R6, [R4+0x108] ;  /* 0x0001080004067983 */ /* 0x000ea80000100400 */
[----:B------:R0:W5:Y:S01]  /*1f420*/  LDL R5, [R7+0x8] ;  /* 0x0000080007057983 */ /* 0x0001620000100800 */
[----:B------:R-:W-:Y:S01]  /*1f430*/  IADD3 R8, R8, 0x1, RZ ;  /* 0x0000000108087810 */ /* 0x000fe20007ffe0ff */
[----:B------:R-:W-:Y:S03]  /*1f440*/  BSSY B1, `(.L_x_3404) ;  /* 0x000000b000017945 */ /* 0x000fe60003800000 */
[----:B------:R-:W-:Y:S01]  /*1f450*/  ISETP.NE.AND P1, PT, R8, 0x40, PT ;  /* 0x000000400800780c */ /* 0x000fe20003f25270 */
[----:B--2---:R-:W-:-:S05]  /*1f460*/  HSETP2.GT.AND P0, PT, R6.H0_H0, R91.H1_H1, PT ;  /* 0x3000005b06007234 */ /* 0x004fca0003f04800 */
[----:B------:R-:W-:-:S13]  /*1f470*/  ISETP.EQ.OR P0, PT, R85, -0x1, P0 ;  /* 0xffffffff5500780c */ /* 0x000fda0000702670 */
[----:B------:R-:W-:Y:S05]  /*1f480*/  @P0 BRA `(.L_x_3405) ;  /* 0x0000004000000947 */ /* 0x000fea0003800000 */
[----:B0----5:R-:W-:Y:S01]  /*1f490*/  ISETP.GT.AND P0, PT, R85, R5, PT ;  /* 0x000000055500720c */ /* 0x021fe20003f04270 */
[----:B------:R-:W-:-:S12]  /*1f4a0*/  IMAD.MOV.U32 R9, RZ, RZ, R85 ;  /* 0x000000ffff097224 */ /* 0x000fd800078e0055 */
[----:B------:R-:W-:-:S13]  /*1f4b0*/  HSETP2.NEU.OR P0, PT, R6.H0_H0, R91.H1_H1, !P0 ;  /* 0x3000005b06007234 */ /* 0x000fda000470d820 */
[----:B------:R-:W-:Y:S05]  /*1f4c0*/  @P0 BRA `(.L_x_3406) ;  /* 0x0000002000000947 */ /* 0x000fea0003800000 */
.L_x_3405:
[----:B0-----:R-:W-:Y:S01]  /*1f4d0*/  PRMT R91, R91, 0x5410, R6 ;  /* 0x000054105b5b7816 */ /* 0x001fe20000000006 */
[----:B-----5:R-:W-:Y:S02]  /*1f4e0*/  IMAD.MOV.U32 R9, RZ, RZ, R5 ;  /* 0x000000ffff097224 */ /* 0x020fe400078e0005 */
.L_x_3406:
[----:B------:R-:W-:Y:S05]  /*1f4f0*/  BSYNC B1 ;  /* 0x0000000000017941 */ /* 0x000fea0003800000 */
.L_x_3404:
        /* <DEDUP_REMOVED lines=8> */
[----:B------:R-:W-:-:S13]  /*1f580*/  HSETP2.NEU.OR P0, PT, R91.H1_H1, R92.H0_H0, P0 ;  /* 0x2000005c5b007234 */ /* 0x000fda000070dc20 */
[----:B------:R-:W-:Y:S05]  /*1f590*/  @P0 BRA `(.L_x_3409) ;  /* 0x0000004000000947 */ /* 0x000fea0003800000 */
.L_x_3408:
[----:B------:R-:W-:Y:S01]  /*1f5a0*/  PRMT R10, R10, 0x7610, R91 ;  /* 0x000076100a0a7816 */ /* 0x000fe2000000005b */
[----:B------:R-:W-:Y:S01]  /*1f5b0*/  IMAD.MOV.U32 R5, RZ, RZ, R9 ;  /* 0x000000ffff057224 */ /* 0x000fe200078e0009 */
[----:B------:R-:W-:Y:S01]  /*1f5c0*/  PRMT R91, R91, 0x5410, R92 ;  /* 0x000054105b5b7816 */ /* 0x000fe2000000005c */
[----:B------:R-:W-:Y:S02]  /*1f5d0*/  IMAD.MOV.U32 R85, RZ, RZ, R84 ;  /* 0x000000ffff557224 */ /* 0x000fe400078e0054 */
.L_x_3409:
[----:B------:R-:W-:Y:S05]  /*1f5e0*/  BSYNC B1 ;  /* 0x0000000000017941 */ /* 0x000fea0003800000 */
.L_x_3407:
        /* <DEDUP_REMOVED lines=11> */
.L_x_3411:
[----:B------:R-:W-:Y:S01]  /*1f6a0*/  IMAD.MOV.U32 R6, RZ, RZ, R5 ;  /* 0x000000ffff067224 */ /* 0x000fe200078e0005 */
[----:B------:R-:W-:Y:S01]  /*1f6b0*/  PRMT R9, R10, 0x7632, R9 ;  /* 0x000076320a097816 */ /* 0x000fe20000000009 */
[----:B------:R-:W-:Y:S01]  /*1f6c0*/  IMAD.MOV.U32 R84, RZ, RZ, R83 ;  /* 0x000000ffff547224 */ /* 0x000fe200078e0053 */
[----:B------:R-:W-:Y:S02]  /*1f6d0*/  PRMT R92, R92, 0x7632, R92 ;  /* 0x000076325c5c7816 */ /* 0x000fe4000000005c */
.L_x_3412:
[----:B------:R-:W-:Y:S05]  /*1f6e0*/  BSYNC B1 ;  /* 0x0000000000017941 */ /* 0x000fea0003800000 */
.L_x_3410:
        /* <DEDUP_REMOVED lines=11> */
.L_x_3414:
[----:B------:R-:W-:Y:S01]  /*1f7a0*/  IMAD.MOV.U32 R5, RZ, RZ, R6 ;  /* 0x000000ffff057224 */ /* 0x000fe200078e0006 */
[----:B------:R-:W-:Y:S01]  /*1f7b0*/  PRMT R9, R9, 0x5410, R9 ;  /* 0x0000541009097816 */ /* 0x000fe20000000009 */
[----:B------:R-:W-:Y:S01]  /*1f7c0*/  IMAD.MOV.U32 R83, RZ, RZ, R82 ;  /* 0x000000ffff537224 */ /* 0x000fe200078e0052 */
[----:B------:R-:W-:Y:S02]  /*1f7d0*/  PRMT R92, R92, 0x5410, R93 ;  /* 0x000054105c5c7816 */ /* 0x000fe4000000005d */
.L_x_3415:
[----:B------:R-:W-:Y:S05]  /*1f7e0*/  BSYNC B1 ;  /* 0x0000000000017941 */ /* 0x000fea0003800000 */
.L_x_3413:
        /* <DEDUP_REMOVED lines=11> */
.L_x_3417:
[----:B------:R-:W-:Y:S01]  /*1f8a0*/  IMAD.MOV.U32 R6, RZ, RZ, R5 ;  /* 0x000000ffff067224 */ /* 0x000fe200078e0005 */
[----:B------:R-:W-:Y:S01]  /*1f8b0*/  PRMT R10, R10, 0x7610, R9 ;  /* 0x000076100a0a7816 */ /* 0x000fe20000000009 */
[----:B------:R-:W-:Y:S01]  /*1f8c0*/  IMAD.MOV.U32 R82, RZ, RZ, R81 ;  /* 0x000000ffff527224 */ /* 0x000fe200078e0051 */
[----:B------:R-:W-:Y:S02]  /*1f8d0*/  PRMT R93, R0, 0x7632, R93 ;  /* 0x00007632005d7816 */ /* 0x000fe4000000005d */
.L_x_3418:
[----:B------:R-:W-:Y:S05]  /*1f8e0*/  BSYNC B1 ;  /* 0x0000000000017941 */ /* 0x000fea0003800000 */
.L_x_3416:
        /* <DEDUP_REMOVED lines=11> */
.L_x_3420:
[----:B------:R-:W-:Y:S01]  /*1f9a0*/  IMAD.MOV.U32 R5, RZ, RZ, R6 ;  /* 0x000000ffff057224 */ /* 0x000fe200078e0006 */
[----:B------:R-:W-:Y:S01]  /*1f9b0*/  PRMT R9, R9, 0x7610, R10 ;  /* 0x0000761009097816 */ /* 0x000fe2000000000a */
[----:B------:R-:W-:Y:S01]  /*1f9c0*/  IMAD.MOV.U32 R81, RZ, RZ, R80 ;  /* 0x000000ffff517224 */ /* 0x000fe200078e0050 */
[----:B------:R-:W-:Y:S02]  /*1f9d0*/  PRMT R0, R0, 0x5410, R90 ;  /* 0x0000541000007816 */ /* 0x000fe4000000005a */
.L_x_3421:
[----:B------:R-:W-:Y:S05]  /*1f9e0*/  BSYNC B1 ;  /* 0x0000000000017941 */ /* 0x000fea0003800000 */
.L_x_3419:
        /* <DEDUP_REMOVED lines=11> */
.L_x_3423:
[----:B------:R-:W-:Y:S01]  /*1faa0*/  IMAD.MOV.U32 R6, RZ, RZ, R5 ;  /* 0x000000ffff067224 */ /* 0x000fe200078e0005 */
[----:B------:R-:W-:Y:S01]  /*1fab0*/  PRMT R9, R9, 0x7632, R9 ;  /* 0x0000763209097816 */ /* 0x000fe20000000009 */
[----:B------:R-:W-:Y:S01]  /*1fac0*/  IMAD.MOV.U32 R80, RZ, RZ, R79 ;  /* 0x000000ffff507224 */ /* 0x000fe200078e004f */
[----:B------:R-:W-:Y:S02]  /*1fad0*/  PRMT R90, R90, 0x7632, R90 ;  /* 0x000076325a5a7816 */ /* 0x000fe4000000005a */
.L_x_3424:
[----:B------:R-:W-:Y:S05]  /*1fae0*/  BSYNC B1 ;  /* 0x0000000000017941 */ /* 0x000fea0003800000 */
.L_x_3422:
        /* <DEDUP_REMOVED lines=11> */
.L_x_3426:
[----:B------:R-:W-:Y:S01]  /*1fba0*/  IMAD.MOV.U32 R5, RZ, RZ, R6 ;  /* 0x000000ffff057224 */ /* 0x000fe200078e0006 */
[----:B------:R-:W-:Y:S01]  /*1fbb0*/  PRMT R10, R9, 0x7610, R10 ;  /* 0x00007610090a7816 */ /* 0x000fe2000000000a */
[----:B------:R-:W-:Y:S01]  /*1fbc0*/  IMAD.MOV.U32 R79, RZ, RZ, R78 ;  /* 0x000000ffff4f7224 */ /* 0x000fe200078e004e */
[----:B------:R-:W-:Y:S02]  /*1fbd0*/  PRMT R90, R90, 0x5410, R91 ;  /* 0x000054105a5a7816 */ /* 0x000fe4000000005b */
.L_x_3427:
[----:B------:R-:W-:Y:S05]  /*1fbe0*/  BSYNC B1 ;  /* 0x0000000000017941 */ /* 0x000fea0003800000 */
.L_x_3425:
        /* <DEDUP_REMOVED lines=11> */
.L_x_3429:
[----:B------:R-:W-:Y:S01]  /*1fca0*/  IMAD.MOV.U32 R6, RZ, RZ, R5 ;  /* 0x000000ffff067224 */ /* 0x000fe200078e0005 */
[----:B------:R-:W-:Y:S01]  /*1fcb0*/  PRMT R9, R10, 0x7610, R9 ;  /* 0x000076100a097816 */ /* 0x000fe20000000009 */
[----:B------:R-:W-:Y:S01]  /*1fcc0*/  IMAD.MOV.U32 R78, RZ, RZ, R77 ;  /* 0x000000ffff4e7224 */ /* 0x000fe200078e004d */
[----:B------:R-:W-:Y:S02]  /*1fcd0*/  PRMT R91, R115, 0x7610, R91 ;  /* 0x00007610735b7816 */ /* 0x000fe4000000005b */
.L_x_3430:
[----:B------:R-:W-:Y:S05]  /*1fce0*/  BSYNC B1 ;  /* 0x0000000000017941 */ /* 0x000fea0003800000 */
.L_x_3428:
        /* <DEDUP_REMOVED lines=11> */
.L_x_3432:
[----:B------:R-:W-:Y:S01]  /*1fda0*/  IMAD.MOV.U32 R5, RZ, RZ, R6 ;  /* 0x000000ffff057224 */ /* 0x000fe200078e0006 */
[----:B------:R-:W-:Y:S01]  /*1fdb0*/  PRMT R9, R9, 0x5410, R9 ;  /* 0x0000541009097816 */ /* 0x000fe20000000009 */
[----:B------:R-:W-:Y:S01]  /*1fdc0*/  IMAD.MOV.U32 R77, RZ, RZ, R76 ;  /* 0x000000ffff4d7224 */ /* 0x000fe200078e004c */
[----:B------:R-:W-:Y:S02]  /*1fdd0*/  PRMT R115, R93, 0x7632, R115 ;  /* 0x000076325d737816 */ /* 0x000fe40000000073 */
.L_x_3433:
[----:B------:R-:W-:Y:S05]  /*1fde0*/  BSYNC B1 ;  /* 0x0000000000017941 */ /* 0x000fea0003800000 */
.L_x_3431:
        /* <DEDUP_REMOVED lines=11> */
.L_x_3435:
[----:B------:R-:W-:Y:S01]  /*1fea0*/  IMAD.MOV.U32 R6, RZ, RZ, R5 ;  /* 0x000000ffff067224 */ /* 0x000fe200078e0005 */
[----:B------:R-:W-:Y:S01]  /*1feb0*/  PRMT R10, R10, 0x7610, R9 ;  /* 0x000076100a0a7816 */ /* 0x000fe20000000009 */
[----:B------:R-:W-:Y:S01]  /*1fec0*/  IMAD.MOV.U32 R76, RZ, RZ, R75 ;  /* 0x000000ffff4c7224 */ /* 0x000fe200078e004b */
[----:B------:R-:W-:Y:S02]  /*1fed0*/  PRMT R93, R93, 0x7610, R114 ;  /* 0x000076105d5d7816 */ /* 0x000fe40000000072 */
.L_x_3436:
[----:B------:R-:W-:Y:S05]  /*1fee0*/  BSYNC B1 ;  /* 0x0000000000017941 */ /* 0x000fea0003800000 */
.L_x_3434:
        /* <DEDUP_REMOVED lines=11> */
.L_x_3438:
[----:B------:R-:W-:Y:S01]  /*1ffa0*/  IMAD.MOV.U32 R5, RZ, RZ, R6 ;  /* 0x000000ffff057224 */ /* 0x000fe200078e0006 */
[----:B------:R-:W-:Y:S01]  /*1ffb0*/  PRMT R9, R9, 0x7610, R10 ;  /* 0x0000761009097816 */ /* 0x000fe2000000000a */
[----:B------:R-:W-:Y:S01]  /*1ffc0*/  IMAD.MOV.U32 R75, RZ, RZ, R74 ;  /* 0x000000ffff4b7224 */ /* 0x000fe200078e004a */
[----:B------:R-:W-:Y:S02]  /*1ffd0*/  PRMT R114, R114, 0x5410, R0 ;  /* 0x0000541072727816 */ /* 0x000fe40000000000 */
.L_x_3439:
[----:B------:R-:W-:Y:S05]  /*1ffe0*/  BSYNC B1 ;  /* 0x0000000000017941 */ /* 0x000fea0003800000 */
.L_x_3437:
        /* <DEDUP_REMOVED lines=11> */
.L_x_3441:
[----:B------:R-:W-:Y:S01]  /*200a0*/  IMAD.MOV.U32 R6, RZ, RZ, R5 ;  /* 0x000000ffff067224 */ /* 0x000fe200078e0005 */
[----:B------:R-:W-:Y:S01]  /*200b0*/  PRMT R9, R9, 0x7632, R9 ;  /* 0x0000763209097816 */ /* 0x000fe20000000009 */
[----:B------:R-:W-:Y:S01]  /*200c0*/  IMAD.MOV.U32 R74, RZ, RZ, R73 ;  /* 0x000000ffff4a7224 */ /* 0x000fe200078e0049 */
[----:B------:R-:W-:Y:S02]  /*200d0*/  PRMT R0, R116, 0x7610, R0 ;  /* 0x0000761074007816 */ /* 0x000fe40000000000 */
.L_x_3442:
[----:B------:R-:W-:Y:S05]  /*200e0*/  BSYNC B1 ;  /* 0x0000000000017941 */ /* 0x000fea0003800000 */
.L_x_3440:
        /* <DEDUP_REMOVED lines=11> */
.L_x_3444:
[----:B------:R-:W-:Y:S01]  /*201a0*/  IMAD.MOV.U32 R5, RZ, RZ, R6 ;  /* 0x000000ffff057224 */ /* 0x000fe200078e0006 */
[----:B------:R-:W-:Y:S01]  /*201b0*/  PRMT R9, R9, 0x5410, R9 ;  /* 0x0000541009097816 */ /* 0x000fe20000000009 */
[----:B------:R-:W-:Y:S01]  /*201c0*/  IMAD.MOV.U32 R73, RZ, RZ, R72 ;  /* 0x000000ffff497224 */ /* 0x000fe200078e0048 */
[----:B------:R-:W-:Y:S02]  /*201d0*/  PRMT R116, R115, 0x7632, R116 ;  /* 0x0000763273747816 */ /* 0x000fe40000000074 */
.L_x_3445:
[----:B------:R-:W-:Y:S05]  /*201e0*/  BSYNC B1 ;  /* 0x0000000000017941 */ /* 0x000fea0003800000 */
.L_x_3443:
        /* <DEDUP_REMOVED lines=11> */
.L_x_3447:
[----:B------:R-:W-:Y:S01]  /*202a0*/  IMAD.MOV.U32 R6, RZ, RZ, R5 ;  /* 0x000000ffff067224 */ /* 0x000fe200078e0005 */
[----:B------:R-:W-:Y:S01]  /*202b0*/  PRMT R10, R10, 0x7610, R9 ;  /* 0x000076100a0a7816 */ /* 0x000fe20000000009 */
[----:B------:R-:W-:Y:S01]  /*202c0*/  IMAD.MOV.U32 R72, RZ, RZ, R3 ;  /* 0x000000ffff487224 */ /* 0x000fe200078e0003 */
[----:B------:R-:W-:Y:S02]  /*202d0*/  PRMT R115, R115, 0x7610, R116 ;  /* 0x0000761073737816 */ /* 0x000fe40000000074 */
.L_x_3448:
[----:B------:R-:W-:Y:S05]  /*202e0*/  BSYNC B1 ;  /* 0x0000000000017941 */ /* 0x000fea0003800000 */
.L_x_3446:
        /* <DEDUP_REMOVED lines=11> */
.L_x_3450:
[----:B------:R-:W-:Y:S01]  /*203a0*/  IMAD.MOV.U32 R5, RZ, RZ, R6 ;  /* 0x000000ffff057224 */ /* 0x000fe200078e0006 */
[----:B------:R-:W-:Y:S01]  /*203b0*/  PRMT R9, R9, 0x7610, R10 ;  /* 0x0000761009097816 */ /* 0x000fe2000000000a */
[----:B------:R-:W-:Y:S01]  /*203c0*/  IMAD.MOV.U32 R3, RZ, RZ, R2 ;  /* 0x000000ffff037224 */ /* 0x000fe200078e0002 */
[----:B------:R-:W-:Y:S02]  /*203d0*/  PRMT R116, R116, 0x5410, R114 ;  /* 0x0000541074747816 */ /* 0x000fe40000000072 */
.L_x_3451:
[----:B------:R-:W-:Y:S05]  /*203e0*/  BSYNC B1 ;  /* 0x0000000000017941 */ /* 0x000fea0003800000 */
.L_x_3449:
        /* <DEDUP_REMOVED lines=11> */
.L_x_3453:
[----:B------:R-:W-:Y:S01]  /*204a0*/  IMAD.MOV.U32 R6, RZ, RZ, R5 ;  /* 0x000000ffff067224 */ /* 0x000fe200078e0005 */
[----:B------:R-:W-:Y:S01]  /*204b0*/  PRMT R10, R10, 0x7610, R9 ;  /* 0x000076100a0a7816 */ /* 0x000fe20000000009 */
[----:B------:R-:W-:Y:S01]  /*204c0*/  IMAD.MOV.U32 R2, RZ, RZ, R21 ;  /* 0x000000ffff027224 */ /* 0x000fe200078e0015 */
[----:B------:R-:W-:Y:S02]  /*204d0*/  PRMT R114, R112, 0x7632, R114 ;  /* 0x0000763270727816 */ /* 0x000fe40000000072 */
.L_x_3454:
[----:B------:R-:W-:Y:S05]  /*204e0*/  BSYNC B1 ;  /* 0x0000000000017941 */ /* 0x000fea0003800000 */
.L_x_3452:
        /* <DEDUP_REMOVED lines=11> */
.L_x_3456:
[----:B------:R-:W-:Y:S01]  /*205a0*/  IMAD.MOV.U32 R5, RZ, RZ, R6 ;  /* 0x000000ffff057224 */ /* 0x000fe200078e0006 */
[----:B------:R-:W-:Y:S01]  /*205b0*/  PRMT R9, R10, 0x7632, R9 ;  /* 0x000076320a097816 */ /* 0x000fe20000000009 */
[----:B------:R-:W-:Y:S01]  /*205c0*/  IMAD.MOV.U32 R21, RZ, RZ, R20 ;  /* 0x000000ffff157224 */ /* 0x000fe200078e0014 */
[----:B------:R-:W-:Y:S02]  /*205d0*/  PRMT R112, R112, 0x7610, R110 ;  /* 0x0000761070707816 */ /* 0x000fe4000000006e */
.L_x_3457:
[----:B------:R-:W-:Y:S05]  /*205e0*/  BSYNC B1 ;  /* 0x0000000000017941 */ /* 0x000fea0003800000 */
.L_x_3455:
        /* <DEDUP_REMOVED lines=11> */
.L_x_3459:
[----:B------:R-:W-:Y:S01]  /*206a0*/  IMAD.MOV.U32 R6, RZ, RZ, R5 ;  /* 0x000000ffff067224 */ /* 0x000fe200078e0005 */
[----:B------:R-:W-:Y:S01]  /*206b0*/  PRMT R9, R9, 0x5410, R9 ;  /* 0x0000541009097816 */ /* 0x000fe20000000009 */
[----:B------:R-:W-:Y:S01]  /*206c0*/  IMAD.MOV.U32 R20, RZ, RZ, R23 ;  /* 0x000000ffff147224 */ /* 0x000fe200078e0017 */
[----:B------:R-:W-:Y:S02]  /*206d0*/  PRMT R110, R110, 0x7610, R111 ;  /* 0x000076106e6e7816 */ /* 0x000fe4000000006f */
.L_x_3460:
[----:B------:R-:W-:Y:S05]  /*206e0*/  BSYNC B1 ;  /* 0x0000000000017941 */ /* 0x000fea0003800000 */
.L_x_3458:
        /* <DEDUP_REMOVED lines=11> */
.L_x_3462:
[----:B------:R-:W-:Y:S01]  /*207a0*/  IMAD.MOV.U32 R5, RZ, RZ, R6 ;  /* 0x000000ffff057224 */ /* 0x000fe200078e0006 */
[----:B------:R-:W-:Y:S01]  /*207b0*/  PRMT R9, R9, 0x7632, R9 ;  /* 0x0000763209097816 */ /* 0x000fe20000000009 */
[----:B------:R-:W-:Y:S01]  /*207c0*/  IMAD.MOV.U32 R23, RZ, RZ, R22 ;  /* 0x000000ffff177224 */ /* 0x000fe200078e0016 */
[----:B------:R-:W-:Y:S02]  /*207d0*/  PRMT R111, R111, 0x5410, R110 ;  /* 0x000054106f6f7816 */ /* 0x000fe4000000006e */
.L_x_3463:
[----:B------:R-:W-:Y:S05]  /*207e0*/  BSYNC B1 ;  /* 0x0000000000017941 */ /* 0x000fea0003800000 */
.L_x_3461:
        /* <DEDUP_REMOVED lines=11> */
.L_x_3465:
[----:B------:R-:W-:Y:S01]  /*208a0*/  IMAD.MOV.U32 R6, RZ, RZ, R5 ;  /* 0x000000ffff067224 */ /* 0x000fe200078e0005 */
[----:B------:R-:W-:Y:S01]  /*208b0*/  PRMT R9, R9, 0x5410, R9 ;  /* 0x0000541009097816 */ /* 0x000fe20000000009 */
[----:B------:R-:W-:Y:S01]  /*208c0*/  IMAD.MOV.U32 R22, RZ, RZ, R25 ;  /* 0x000000ffff167224 */ /* 0x000fe200078e0019 */
[----:B------:R-:W-:Y:S02]  /*208d0*/  PRMT R110, R117, 0x7632, R110 ;  /* 0x00007632756e7816 */ /* 0x000fe4000000006e */
.L_x_3466:
[----:B------:R-:W-:Y:S05]  /*208e0*/  BSYNC B1 ;  /* 0x0000000000017941 */ /* 0x000fea0003800000 */
.L_x_3464:
        /* <DEDUP_REMOVED lines=11> */
.L_x_3468:
[----:B------:R-:W-:Y:S01]  /*209a0*/  IMAD.MOV.U32 R5, RZ, RZ, R6 ;  /* 0x000000ffff057224 */ /* 0x000fe200078e0006 */
[----:B------:R-:W-:Y:S01]  /*209b0*/  PRMT R9, R9, 0x7632, R9 ;  /* 0x0000763209097816 */ /* 0x000fe20000000009 */
[----:B------:R-:W-:Y:S01]  /*209c0*/  IMAD.MOV.U32 R25, RZ, RZ, R24 ;  /* 0x000000ffff197224 */ /* 0x000fe200078e0018 */
[----:B------:R-:W-:Y:S02]  /*209d0*/  PRMT R117, R117, 0x5410, R112 ;  /* 0x0000541075757816 */ /* 0x000fe40000000070 */
.L_x_3469:
[----:B------:R-:W-:Y:S05]  /*209e0*/  BSYNC B1 ;  /* 0x0000000000017941 */ /* 0x000fea0003800000 */
.L_x_3467:
        /* <DEDUP_REMOVED lines=11> */
.L_x_3471:
[----:B------:R-:W-:Y:S01]  /*20aa0*/  IMAD.MOV.U32 R6, RZ, RZ, R5 ;  /* 0x000000ffff067224 */ /* 0x000fe200078e0005 */
[----:B------:R-:W-:Y:S01]  /*20ab0*/  PRMT R10, R9, 0x7610, R10 ;  /* 0x00007610090a7816 */ /* 0x000fe2000000000a */
[----:B------:R-:W-:Y:S01]  /*20ac0*/  IMAD.MOV.U32 R24, RZ, RZ, R27 ;  /* 0x000000ffff187224 */ /* 0x000fe200078e001b */
[----:B------:R-:W-:Y:S02]  /*20ad0*/  PRMT R112, R113, 0x7610, R112 ;  /* 0x0000761071707816 */ /* 0x000fe40000000070 */
.L_x_3472:
[----:B------:R-:W-:Y:S05]  /*20ae0*/  BSYNC B1 ;  /* 0x0000000000017941 */ /* 0x000fea0003800000 */
.L_x_3470:
        /* <DEDUP_REMOVED lines=11> */
.L_x_3474:
[----:B------:R-:W-:Y:S01]  /*20ba0*/  IMAD.MOV.U32 R5, RZ, RZ, R6 ;  /* 0x000000ffff057224 */ /* 0x000fe200078e0006 */
[----:B------:R-:W-:Y:S01]  /*20bb0*/  PRMT R9, R10, 0x7610, R9 ;  /* 0x000076100a097816 */ /* 0x000fe20000000009 */
[----:B------:R-:W-:Y:S01]  /*20bc0*/  IMAD.MOV.U32 R27, RZ, RZ, R26 ;  /* 0x000000ffff1b7224 */ /* 0x000fe200078e001a */
[----:B------:R-:W-:Y:S02]  /*20bd0*/  PRMT R113, R111, 0x7610, R113 ;  /* 0x000076106f717816 */ /* 0x000fe40000000071 */
.L_x_3475:
[----:B------:R-:W-:Y:S05]  /*20be0*/  BSYNC B1 ;  /* 0x0000000000017941 */ /* 0x000fea0003800000 */
.L_x_3473:
        /* <DEDUP_REMOVED lines=11> */
.L_x_3477:
[----:B------:R-:W-:Y:S01]  /*20ca0*/  IMAD.MOV.U32 R6, RZ, RZ, R5 ;  /* 0x000000ffff067224 */ /* 0x000fe200078e0005 */
[----:B------:R-:W-:Y:S01]  /*20cb0*/  PRMT R10, R9, 0x7610, R10 ;  /* 0x00007610090a7816 */ /* 0x000fe2000000000a */
[----:B------:R-:W-:Y:S01]  /*20cc0*/  IMAD.MOV.U32 R26, RZ, RZ, R29 ;  /* 0x000000ffff1a7224 */ /* 0x000fe200078e001d */
[----:B------:R-:W-:Y:S02]  /*20cd0*/  PRMT R111, R119, 0x7610, R111 ;  /* 0x00007610776f7816 */ /* 0x000fe4000000006f */
.L_x_3478:
[----:B------:R-:W-:Y:S05]  /*20ce0*/  BSYNC B1 ;  /* 0x0000000000017941 */ /* 0x000fea0003800000 */
.L_x_3476:
        /* <DEDUP_REMOVED lines=11> */
.L_x_3480:
[----:B------:R-:W-:Y:S01]  /*20da0*/  IMAD.MOV.U32 R5, RZ, RZ, R6 ;  /* 0x000000ffff057224 */ /* 0x000fe200078e0006 */
[----:B------:R-:W-:Y:S01]  /*20db0*/  PRMT R9, R9, 0x5410, R10 ;  /* 0x0000541009097816 */ /* 0x000fe2000000000a */
[----:B------:R-:W-:Y:S01]  /*20dc0*/  IMAD.MOV.U32 R29, RZ, RZ, R28 ;  /* 0x000000ffff1d7224 */ /* 0x000fe200078e001c */
[----:B------:R-:W-:Y:S02]  /*20dd0*/  PRMT R119, R117, 0x7610, R119 ;  /* 0x0000761075777816 */ /* 0x000fe40000000077 */
.L_x_3481:
[----:B------:R-:W-:Y:S05]  /*20de0*/  BSYNC B1 ;  /* 0x0000000000017941 */ /* 0x000fea0003800000 */
.L_x_3479:
        /* <DEDUP_REMOVED lines=11> */
.L_x_3483:
[----:B------:R-:W-:Y:S01]  /*20ea0*/  IMAD.MOV.U32 R6, RZ, RZ, R5 ;  /* 0x000000ffff067224 */ /* 0x000fe200078e0005 */
[----:B------:R-:W-:Y:S01]  /*20eb0*/  PRMT R9, R9, 0x7632, R9 ;  /* 0x0000763209097816 */ /* 0x000fe20000000009 */
[----:B------:R-:W-:Y:S01]  /*20ec0*/  IMAD.MOV.U32 R28, RZ, RZ, R31 ;  /* 0x000000ffff1c7224 */ /* 0x000fe200078e001f */
[----:B------:R-:W-:Y:S02]  /*20ed0*/  PRMT R117, R118, 0x7610, R117 ;  /* 0x0000761076757816 */ /* 0x000fe40000000075 */
.L_x_3484:
[----:B------:R-:W-:Y:S05]  /*20ee0*/  BSYNC B1 ;  /* 0x0000000000017941 */ /* 0x000fea0003800000 */
.L_x_3482:
        /* <DEDUP_REMOVED lines=11> */
.L_x_3486:
[----:B------:R-:W-:Y:S01]  /*20fa0*/  IMAD.MOV.U32 R5, RZ, RZ, R6 ;  /* 0x000000ffff057224 */ /* 0x000fe200078e0006 */
[----:B------:R-:W-:Y:S01]  /*20fb0*/  PRMT R10, R9, 0x7610, R10 ;  /* 0x00007610090a7816 */ /* 0x000fe2000000000a */
[----:B------:R-:W-:Y:S01]  /*20fc0*/  IMAD.MOV.U32 R31, RZ, RZ, R30 ;  /* 0x000000ffff1f7224 */ /* 0x000fe200078e001e */
[----:B------:R-:W-:Y:S02]  /*20fd0*/  PRMT R118, R113, 0x7632, R118 ;  /* 0x0000763271767816 */ /* 0x000fe40000000076 */
.L_x_3487:
[----:B------:R-:W-:Y:S05]  /*20fe0*/  BSYNC B1 ;  /* 0x0000000000017941 */ /* 0x000fea0003800000 */
.L_x_3485:
        /* <DEDUP_REMOVED lines=11> */
.L_x_3489:
[----:B------:R-:W-:Y:S01]  /*210a0*/  IMAD.MOV.U32 R6, RZ, RZ, R5 ;  /* 0x000000ffff067224 */ /* 0x000fe200078e0005 */
[----:B------:R-:W-:Y:S01]  /*210b0*/  PRMT R9, R10, 0x7610, R9 ;  /* 0x000076100a097816 */ /* 0x000fe20000000009 */
[----:B------:R-:W-:Y:S01]  /*210c0*/  IMAD.MOV.U32 R30, RZ, RZ, R33 ;  /* 0x000000ffff1e7224 */ /* 0x000fe200078e0021 */
[----:B------:R-:W-:Y:S02]  /*210d0*/  PRMT R113, R113, 0x5410, R121 ;  /* 0x0000541071717816 */ /* 0x000fe40000000079 */
.L_x_3490:
[----:B------:R-:W-:Y:S05]  /*210e0*/  BSYNC B1 ;  /* 0x0000000000017941 */ /* 0x000fea0003800000 */
.L_x_3488:
        /* <DEDUP_REMOVED lines=11> */
.L_x_3492:
[----:B------:R-:W-:Y:S01]  /*211a0*/  IMAD.MOV.U32 R5, RZ, RZ, R6 ;  /* 0x000000ffff057224 */ /* 0x000fe200078e0006 */
[----:B------:R-:W-:Y:S01]  /*211b0*/  PRMT R9, R9, 0x5410, R9 ;  /* 0x0000541009097816 */ /* 0x000fe20000000009 */
[----:B------:R-:W-:Y:S01]  /*211c0*/  IMAD.MOV.U32 R33, RZ, RZ, R32 ;  /* 0x000000ffff217224 */ /* 0x000fe200078e0020 */
[----:B------:R-:W-:Y:S02]  /*211d0*/  PRMT R121, R119, 0x7632, R121 ;  /* 0x0000763277797816 */ /* 0x000fe40000000079 */
.L_x_3493:
[----:B------:R-:W-:Y:S05]  /*211e0*/  BSYNC B1 ;  /* 0x0000000000017941 */ /* 0x000fea0003800000 */
.L_x_3491:
        /* <DEDUP_REMOVED lines=11> */
.L_x_3495:
[----:B------:R-:W-:Y:S01]  /*212a0*/  IMAD.MOV.U32 R6, RZ, RZ, R5 ;  /* 0x000000ffff067224 */ /* 0x000fe200078e0005 */
[----:B------:R-:W-:Y:S01]  /*212b0*/  PRMT R10, R10, 0x7610, R9 ;  /* 0x000076100a0a7816 */ /* 0x000fe20000000009 */
[----:B------:R-:W-:Y:S01]  /*212c0*/  IMAD.MOV.U32 R32, RZ, RZ, R35 ;  /* 0x000000ffff207224 */ /* 0x000fe200078e0023 */
[----:B------:R-:W-:Y:S02]  /*212d0*/  PRMT R119, R119, 0x7610, R120 ;  /* 0x0000761077777816 */ /* 0x000fe40000000078 */
.L_x_3496:
[----:B------:R-:W-:Y:S05]  /*212e0*/  BSYNC B1 ;  /* 0x0000000000017941 */ /* 0x000fea0003800000 */
.L_x_3494:
        /* <DEDUP_REMOVED lines=11> */
.L_x_3498:
[----:B------:R-:W-:Y:S01]  /*213a0*/  IMAD.MOV.U32 R5, RZ, RZ, R6 ;  /* 0x000000ffff057224 */ /* 0x000fe200078e0006 */
[----:B------:R-:W-:Y:S01]  /*213b0*/  PRMT R9, R10, 0x7632, R9 ;  /* 0x000076320a097816 */ /* 0x000fe20000000009 */
[----:B------:R-:W-:Y:S01]  /*213c0*/  IMAD.MOV.U32 R35, RZ, RZ, R34 ;  /* 0x000000ffff237224 */ /* 0x000fe200078e0022 */
[----:B------:R-:W-:Y:S02]  /*213d0*/  PRMT R120, R120, 0x7610, R118 ;  /* 0x0000761078787816 */ /* 0x000fe40000000076 */
.L_x_3499:
[----:B------:R-:W-:Y:S05]  /*213e0*/  BSYNC B1 ;  /* 0x0000000000017941 */ /* 0x000fea0003800000 */
.L_x_3497:
        /* <DEDUP_REMOVED lines=11> */
.L_x_3501:
[----:B------:R-:W-:Y:S01]  /*214a0*/  IMAD.MOV.U32 R6, RZ, RZ, R5 ;  /* 0x000000ffff067224 */ /* 0x000fe200078e0005 */
[----:B------:R-:W-:Y:S01]  /*214b0*/  PRMT R9, R9, 0x5410, R9 ;  /* 0x0000541009097816 */ /* 0x000fe20000000009 */
[----:B------:R-:W-:Y:S01]  /*214c0*/  IMAD.MOV.U32 R34, RZ, RZ, R37 ;  /* 0x000000ffff227224 */ /* 0x000fe200078e0025 */
[----:B------:R-:W-:Y:S02]  /*214d0*/  PRMT R118, R118, 0x7610, R103 ;  /* 0x0000761076767816 */ /* 0x000fe40000000067 */
.L_x_3502:
[----:B------:R-:W-:Y:S05]  /*214e0*/  BSYNC B1 ;  /* 0x0000000000017941 */ /* 0x000fea0003800000 */
.L_x_3500:
        /* <DEDUP_REMOVED lines=11> */
.L_x_3504:
[----:B------:R-:W-:Y:S01]  /*215a0*/  IMAD.MOV.U32 R5, RZ, RZ, R6 ;  /* 0x000000ffff057224 */ /* 0x000fe200078e0006 */
[----:B------:R-:W-:Y:S01]  /*215b0*/  PRMT R9, R9, 0x7632, R9 ;  /* 0x0000763209097816 */ /* 0x000fe20000000009 */
[----:B------:R-:W-:Y:S01]  /*215c0*/  IMAD.MOV.U32 R37, RZ, RZ, R36 ;  /* 0x000000ffff257224 */ /* 0x000fe200078e0024 */
[----:B------:R-:W-:Y:S02]  /*215d0*/  PRMT R103, R103, 0x5410, R102 ;  /* 0x0000541067677816 */ /* 0x000fe40000000066 */
.L_x_3505:
[----:B------:R-:W-:Y:S05]  /*215e0*/  BSYNC B1 ;  /* 0x0000000000017941 */ /* 0x000fea0003800000 */
.L_x_3503:
        /* <DEDUP_REMOVED lines=11> */
.L_x_3507:
[----:B------:R-:W-:Y:S01]  /*216a0*/  IMAD.MOV.U32 R6, RZ, RZ, R5 ;  /* 0x000000ffff067224 */ /* 0x000fe200078e0005 */
[----:B------:R-:W-:Y:S01]  /*216b0*/  PRMT R9, R9, 0x5410, R9 ;  /* 0x0000541009097816 */ /* 0x000fe20000000009 */
[----:B------:R-:W-:Y:S01]  /*216c0*/  IMAD.MOV.U32 R36, RZ, RZ, R39 ;  /* 0x000000ffff247224 */ /* 0x000fe200078e0027 */
[----:B------:R-:W-:Y:S02]  /*216d0*/  PRMT R102, R121, 0x7632, R102 ;  /* 0x0000763279667816 */ /* 0x000fe40000000066 */
.L_x_3508:
[----:B------:R-:W-:Y:S05]  /*216e0*/  BSYNC B1 ;  /* 0x0000000000017941 */ /* 0x000fea0003800000 */
.L_x_3506:
        /* <DEDUP_REMOVED lines=11> */
.L_x_3510:
[----:B------:R-:W-:Y:S01]  /*217a0*/  IMAD.MOV.U32 R5, RZ, RZ, R6 ;  /* 0x000000ffff057224 */ /* 0x000fe200078e0006 */
[----:B------:R-:W-:Y:S01]  /*217b0*/  PRMT R9, R9, 0x7632, R9 ;  /* 0x0000763209097816 */ /* 0x000fe20000000009 */
[----:B------:R-:W-:Y:S01]  /*217c0*/  IMAD.MOV.U32 R39, RZ, RZ, R38 ;  /* 0x000000ffff277224 */ /* 0x000fe200078e0026 */
[----:B------:R-:W-:Y:S02]  /*217d0*/  PRMT R121, R121, 0x5410, R120 ;  /* 0x0000541079797816 */ /* 0x000fe40000000078 */
.L_x_3511:
[----:B------:R-:W-:Y:S05]  /*217e0*/  BSYNC B1 ;  /* 0x0000000000017941 */ /* 0x000fea0003800000 */
.L_x_3509:
        /* <DEDUP_REMOVED lines=11> */
.L_x_3513:
[----:B------:R-:W-:Y:S01]  /*218a0*/  IMAD.MOV.U32 R6, RZ, RZ, R5 ;  /* 0x000000ffff067224 */ /* 0x000fe200078e0005 */
[----:B------:R-:W-:Y:S01]  /*218b0*/  PRMT R10, R9, 0x7610, R10 ;  /* 0x00007610090a7816 */ /* 0x000fe2000000000a */
[----:B------:R-:W-:Y:S01]  /*218c0*/  IMAD.MOV.U32 R38, RZ, RZ, R41 ;  /* 0x000000ffff267224 */ /* 0x000fe200078e0029 */
[----:B------:R-:W-:Y:S02]  /*218d0*/  PRMT R120, R105, 0x7610, R120 ;  /* 0x0000761069787816 */ /* 0x000fe40000000078 */
.L_x_3514:
[----:B------:R-:W-:Y:S05]  /*218e0*/  BSYNC B1 ;  /* 0x0000000000017941 */ /* 0x000fea0003800000 */
.L_x_3512:
        /* <DEDUP_REMOVED lines=11> */
.L_x_3516:
[----:B------:R-:W-:Y:S01]  /*219a0*/  IMAD.MOV.U32 R5, RZ, RZ, R6 ;  /* 0x000000ffff057224 */ /* 0x000fe200078e0006 */
[----:B------:R-:W-:Y:S01]  /*219b0*/  PRMT R9, R9, 0x5410, R10 ;  /* 0x0000541009097816 */ /* 0x000fe2000000000a */
[----:B------:R-:W-:Y:S01]  /*219c0*/  IMAD.MOV.U32 R41, RZ, RZ, R40 ;  /* 0x000000ffff297224 */ /* 0x000fe200078e0028 */
[----:B------:R-:W-:Y:S02]  /*219d0*/  PRMT R105, R103, 0x7610, R105 ;  /* 0x0000761067697816 */ /* 0x000fe40000000069 */
.L_x_3517:
[----:B------:R-:W-:Y:S05]  /*219e0*/  BSYNC B1 ;  /* 0x0000000000017941 */ /* 0x000fea0003800000 */
.L_x_3515:
        /* <DEDUP_REMOVED lines=11> */
.L_x_3519:
[----:B------:R-:W-:Y:S01]  /*21aa0*/  IMAD.MOV.U32 R6, RZ, RZ, R5 ;  /* 0x000000ffff067224 */ /* 0x000fe200078e0005 */
[----:B------:R-:W-:Y:S01]  /*21ab0*/  PRMT R10, R10, 0x7610, R9 ;  /* 0x000076100a0a7816 */ /* 0x000fe20000000009 */
[----:B------:R-:W-:Y:S01]  /*21ac0*/  IMAD.MOV.U32 R40, RZ, RZ, R43 ;  /* 0x000000ffff287224 */ /* 0x000fe200078e002b */
[----:B------:R-:W-:Y:S02]  /*21ad0*/  PRMT R103, R104, 0x7632, R103 ;  /* 0x0000763268677816 */ /* 0x000fe40000000067 */
.L_x_3520:
[----:B------:R-:W-:Y:S05]  /*21ae0*/  BSYNC B1 ;  /* 0x0000000000017941 */ /* 0x000fea0003800000 */
.L_x_3518:
        /* <DEDUP_REMOVED lines=11> */
.L_x_3522:
[----:B------:R-:W-:Y:S01]  /*21ba0*/  IMAD.MOV.U32 R5, RZ, RZ, R6 ;  /* 0x000000ffff057224 */ /* 0x000fe200078e0006 */
[----:B------:R-:W-:Y:S01]  /*21bb0*/  PRMT R9, R10, 0x7632, R9 ;  /* 0x000076320a097816 */ /* 0x000fe20000000009 */
[----:B------:R-:W-:Y:S01]  /*21bc0*/  IMAD.MOV.U32 R43, RZ, RZ, R42 ;  /* 0x000000ffff2b7224 */ /* 0x000fe200078e002a */
[----:B------:R-:W-:Y:S02]  /*21bd0*/  PRMT R104, R104, 0x7610, R102 ;  /* 0x0000761068687816 */ /* 0x000fe40000000066 */
.L_x_3523:
[----:B------:R-:W-:Y:S05]  /*21be0*/  BSYNC B1 ;  /* 0x0000000000017941 */ /* 0x000fea0003800000 */
.L_x_3521:
        /* <DEDUP_REMOVED lines=11> */
.L_x_3525:
[----:B------:R-:W-:Y:S01]  /*21ca0*/  IMAD.MOV.U32 R6, RZ, RZ, R5 ;  /* 0x000000ffff067224 */ /* 0x000fe200078e0005 */
[----:B------:R-:W-:Y:S01]  /*21cb0*/  PRMT R10, R9, 0x7610, R10 ;  /* 0x00007610090a7816 */ /* 0x000fe2000000000a */
[----:B------:R-:W-:Y:S01]  /*21cc0*/  IMAD.MOV.U32 R42, RZ, RZ, R45 ;  /* 0x000000ffff2a7224 */ /* 0x000fe200078e002d */
[----:B------:R-:W-:Y:S02]  /*21cd0*/  PRMT R102, R102, 0x5410, R107 ;  /* 0x0000541066667816 */ /* 0x000fe4000000006b */
.L_x_3526:
[----:B------:R-:W-:Y:S05]  /*21ce0*/  BSYNC B1 ;  /* 0x0000000000017941 */ /* 0x000fea0003800000 */
.L_x_3524:
        /* <DEDUP_REMOVED lines=11> */
.L_x_3528:
[----:B------:R-:W-:Y:S01]  /*21da0*/  IMAD.MOV.U32 R5, RZ, RZ, R6 ;  /* 0x000000ffff057224 */ /* 0x000fe200078e0006 */
[----:B------:R-:W-:Y:S01]  /*21db0*/  PRMT R9, R9, 0x5410, R10 ;  /* 0x0000541009097816 */ /* 0x000fe2000000000a */
[----:B------:R-:W-:Y:S01]  /*21dc0*/  IMAD.MOV.U32 R45, RZ, RZ, R44 ;  /* 0x000000ffff2d7224 */ /* 0x000fe200078e002c */
[----:B------:R-:W-:Y:S02]  /*21dd0*/  PRMT R107, R105, 0x7632, R107 ;  /* 0x00007632696b7816 */ /* 0x000fe4000000006b */
.L_x_3529:
[----:B------:R-:W-:Y:S05]  /*21de0*/  BSYNC B1 ;  /* 0x0000000000017941 */ /* 0x000fea0003800000 */
.L_x_3527:
        /* <DEDUP_REMOVED lines=11> */
.L_x_3531:
[----:B------:R-:W-:Y:S01]  /*21ea0*/  IMAD.MOV.U32 R6, RZ, RZ, R5 ;  /* 0x000000ffff067224 */ /* 0x000fe200078e0005 */
[----:B------:R-:W-:Y:S01]  /*21eb0*/  PRMT R10, R10, 0x7610, R9 ;  /* 0x000076100a0a7816 */ /* 0x000fe20000000009 */
[----:B------:R-:W-:Y:S01]  /*21ec0*/  IMAD.MOV.U32 R44, RZ, RZ, R47 ;  /* 0x000000ffff2c7224 */ /* 0x000fe200078e002f */
[----:B------:R-:W-:Y:S02]  /*21ed0*/  PRMT R105, R105, 0x7610, R106 ;  /* 0x0000761069697816 */ /* 0x000fe4000000006a */
.L_x_3532:
[----:B------:R-:W-:Y:S05]  /*21ee0*/  BSYNC B1 ;  /* 0x0000000000017941 */ /* 0x000fea0003800000 */
.L_x_3530:
        /* <DEDUP_REMOVED lines=11> */
.L_x_3534:
[----:B------:R-:W-:Y:S01]  /*21fa0*/  IMAD.MOV.U32 R5, RZ, RZ, R6 ;  /* 0x000000ffff057224 */ /* 0x000fe200078e0006 */
[----:B------:R-:W-:Y:S01]  /*21fb0*/  PRMT R9, R9, 0x7610, R10 ;  /* 0x0000761009097816 */ /* 0x000fe2000000000a */
[----:B------:R-:W-:Y:S01]  /*21fc0*/  IMAD.MOV.U32 R47, RZ, RZ, R46 ;  /* 0x000000ffff2f7224 */ /* 0x000fe200078e002e */
[----:B------:R-:W-:Y:S02]  /*21fd0*/  PRMT R106, R106, 0x5410, R104 ;  /* 0x000054106a6a7816 */ /* 0x000fe40000000068 */
.L_x_3535:
[----:B------:R-:W-:Y:S05]  /*21fe0*/  BSYNC B1 ;  /* 0x0000000000017941 */ /* 0x000fea0003800000 */
.L_x_3533:
        /* <DEDUP_REMOVED lines=11> */
.L_x_3537:
[----:B------:R-:W-:Y:S01]  /*220a0*/  IMAD.MOV.U32 R6, RZ, RZ, R5 ;  /* 0x000000ffff067224 */ /* 0x000fe200078e0005 */
[----:B------:R-:W-:Y:S01]  /*220b0*/  PRMT R9, R9, 0x7632, R9 ;  /* 0x0000763209097816 */ /* 0x000fe20000000009 */
[----:B------:R-:W-:Y:S01]  /*220c0*/  IMAD.MOV.U32 R46, RZ, RZ, R49 ;  /* 0x000000ffff2e7224 */ /* 0x000fe200078e0031 */
[----:B------:R-:W-:Y:S02]  /*220d0*/  PRMT R104, R108, 0x7610, R104 ;  /* 0x000076106c687816 */ /* 0x000fe40000000068 */
.L_x_3538:
[----:B------:R-:W-:Y:S05]  /*220e0*/  BSYNC B1 ;  /* 0x0000000000017941 */ /* 0x000fea0003800000 */
.L_x_3536:
        /* <DEDUP_REMOVED lines=11> */
.L_x_3540:
[----:B------:R-:W-:Y:S01]  /*221a0*/  IMAD.MOV.U32 R5, RZ, RZ, R6 ;  /* 0x000000ffff057224 */ /* 0x000fe200078e0006 */
[----:B------:R-:W-:Y:S01]  /*221b0*/  PRMT R9, R9, 0x5410, R9 ;  /* 0x0000541009097816 */ /* 0x000fe20000000009 */
[----:B------:R-:W-:Y:S01]  /*221c0*/  IMAD.MOV.U32 R49, RZ, RZ, R48 ;  /* 0x000000ffff317224 */ /* 0x000fe200078e0030 */
[----:B------:R-:W-:Y:S02]  /*221d0*/  PRMT R108, R107, 0x7632, R108 ;  /* 0x000076326b6c7816 */ /* 0x000fe4000000006c */
.L_x_3541:
[----:B------:R-:W-:Y:S05]  /*221e0*/  BSYNC B1 ;  /* 0x0000000000017941 */ /* 0x000fea0003800000 */
.L_x_3539:
        /* <DEDUP_REMOVED lines=11> */
.L_x_3543:
[----:B------:R-:W-:Y:S01]  /*222a0*/  IMAD.MOV.U32 R6, RZ, RZ, R5 ;  /* 0x000000ffff067224 */ /* 0x000fe200078e0005 */
[----:B------:R-:W-:Y:S01]  /*222b0*/  PRMT R10, R10, 0x7610, R9 ;  /* 0x000076100a0a7816 */ /* 0x000fe20000000009 */
[----:B------:R-:W-:Y:S01]  /*222c0*/  IMAD.MOV.U32 R48, RZ, RZ, R51 ;  /* 0x000000ffff307224 */ /* 0x000fe200078e0033 */
[----:B------:R-:W-:Y:S02]  /*222d0*/  PRMT R107, R107, 0x7610, R108 ;  /* 0x000076106b6b7816 */ /* 0x000fe4000000006c */
.L_x_3544:
[----:B------:R-:W-:Y:S05]  /*222e0*/  BSYNC B1 ;  /* 0x0000000000017941 */ /* 0x000fea0003800000 */
.L_x_3542:
        /* <DEDUP_REMOVED lines=11> */
.L_x_3546:
[----:B------:R-:W-:Y:S01]  /*223a0*/  IMAD.MOV.U32 R5, RZ, RZ, R6 ;  /* 0x000000ffff057224 */ /* 0x000fe200078e0006 */
[----:B------:R-:W-:Y:S01]  /*223b0*/  PRMT R9, R9, 0x7610, R10 ;  /* 0x0000761009097816 */ /* 0x000fe2000000000a */
[----:B------:R-:W-:Y:S01]  /*223c0*/  IMAD.MOV.U32 R51, RZ, RZ, R50 ;  /* 0x000000ffff337224 */ /* 0x000fe200078e0032 */
[----:B------:R-:W-:Y:S02]  /*223d0*/  PRMT R108, R108, 0x5410, R106 ;  /* 0x000054106c6c7816 */ /* 0x000fe4000000006a */
.L_x_3547:
[----:B------:R-:W-:Y:S05]  /*223e0*/  BSYNC B1 ;  /* 0x0000000000017941 */ /* 0x000fea0003800000 */
.L_x_3545:
        /* <DEDUP_REMOVED lines=11> */
.L_x_3549:
[----:B------:R-:W-:Y:S01]  /*224a0*/  IMAD.MOV.U32 R6, RZ, RZ, R5 ;  /* 0x000000ffff067224 */ /* 0x000fe200078e0005 */
[----:B------:R-:W-:Y:S01]  /*224b0*/  PRMT R10, R10, 0x7610, R9 ;  /* 0x000076100a0a7816 */ /* 0x000fe20000000009 */
[----:B------:R-:W-:Y:S01]  /*224c0*/  IMAD.MOV.U32 R50, RZ, RZ, R53 ;  /* 0x000000ffff327224 */ /* 0x000fe200078e0035 */
[----:B------:R-:W-:Y:S02]  /*224d0*/  PRMT R106, R122, 0x7632, R106 ;  /* 0x000076327a6a7816 */ /* 0x000fe4000000006a */
.L_x_3550:
[----:B------:R-:W-:Y:S05]  /*224e0*/  BSYNC B1 ;  /* 0x0000000000017941 */ /* 0x000fea0003800000 */
.L_x_3548:
        /* <DEDUP_REMOVED lines=11> */
.L_x_3552:
[----:B------:R-:W-:Y:S01]  /*225a0*/  IMAD.MOV.U32 R5, RZ, RZ, R6 ;  /* 0x000000ffff057224 */ /* 0x000fe200078e0006 */
[----:B------:R-:W-:Y:S01]  /*225b0*/  PRMT R9, R10, 0x7632, R9 ;  /* 0x000076320a097816 */ /* 0x000fe20000000009 */
[----:B------:R-:W-:Y:S01]  /*225c0*/  IMAD.MOV.U32 R53, RZ, RZ, R52 ;  /* 0x000000ffff357224 */ /* 0x000fe200078e0034 */
[----:B------:R-:W-:Y:S02]  /*225d0*/  PRMT R122, R122, 0x7610, R100 ;  /* 0x000076107a7a7816 */ /* 0x000fe40000000064 */
.L_x_3553:
[----:B------:R-:W-:Y:S05]  /*225e0*/  BSYNC B1 ;  /* 0x0000000000017941 */ /* 0x000fea0003800000 */
.L_x_3551:
        /* <DEDUP_REMOVED lines=11> */
.L_x_3555:
[----:B------:R-:W-:Y:S01]  /*226a0*/  IMAD.MOV.U32 R6, RZ, RZ, R5 ;  /* 0x000000ffff067224 */ /* 0x000fe200078e0005 */
[----:B------:R-:W-:Y:S01]  /*226b0*/  PRMT R9, R9, 0x5410, R9 ;  /* 0x0000541009097816 */ /* 0x000fe20000000009 */
[----:B------:R-:W-:Y:S01]  /*226c0*/  IMAD.MOV.U32 R52, RZ, RZ, R55 ;  /* 0x000000ffff347224 */ /* 0x000fe200078e0037 */
[----:B------:R-:W-:Y:S02]  /*226d0*/  PRMT R100, R100, 0x7610, R109 ;  /* 0x0000761064647816 */ /* 0x000fe4000000006d */
.L_x_3556:
[----:B------:R-:W-:Y:S05]  /*226e0*/  BSYNC B1 ;  /* 0x0000000000017941 */ /* 0x000fea0003800000 */
.L_x_3554:
        /* <DEDUP_REMOVED lines=11> */
.L_x_3558:
[----:B------:R-:W-:Y:S01]  /*227a0*/  IMAD.MOV.U32 R5, RZ, RZ, R6 ;  /* 0x000000ffff057224 */ /* 0x000fe200078e0006 */
[----:B------:R-:W-:Y:S01]  /*227b0*/  PRMT R9, R9, 0x7632, R9 ;  /* 0x0000763209097816 */ /* 0x000fe20000000009 */
[----:B------:R-:W-:Y:S01]  /*227c0*/  IMAD.MOV.U32 R55, RZ, RZ, R54 ;  /* 0x000000ffff377224 */ /* 0x000fe200078e0036 */
[----:B------:R-:W-:Y:S02]  /*227d0*/  PRMT R109, R109, 0x5410, R100 ;  /* 0x000054106d6d7816 */ /* 0x000fe40000000064 */
.L_x_3559:
[----:B------:R-:W-:Y:S05]  /*227e0*/  BSYNC B1 ;  /* 0x0000000000017941 */ /* 0x000fea0003800000 */
.L_x_3557:
        /* <DEDUP_REMOVED lines=11> */
.L_x_3561:
[----:B------:R-:W-:Y:S01]  /*228a0*/  IMAD.MOV.U32 R6, RZ, RZ, R5 ;  /* 0x000000ffff067224 */ /* 0x000fe200078e0005 */
[----:B------:R-:W-:Y:S01]  /*228b0*/  PRMT R9, R9, 0x5410, R9 ;  /* 0x0000541009097816 */ /* 0x000fe20000000009 */
[----:B------:R-:W-:Y:S01]  /*228c0*/  IMAD.MOV.U32 R54, RZ, RZ, R57 ;  /* 0x000000ffff367224 */ /* 0x000fe200078e0039 */
[----:B------:R-:W-:Y:S02]  /*228d0*/  PRMT R100, R95, 0x7632, R100 ;  /* 0x000076325f647816 */ /* 0x000fe40000000064 */
.L_x_3562:
[----:B------:R-:W-:Y:S05]  /*228e0*/  BSYNC B1 ;  /* 0x0000000000017941 */ /* 0x000fea0003800000 */
.L_x_3560:
        /* <DEDUP_REMOVED lines=11> */
.L_x_3564:
[----:B------:R-:W-:Y:S01]  /*229a0*/  IMAD.MOV.U32 R5, RZ, RZ, R6 ;  /* 0x000000ffff057224 */ /* 0x000fe200078e0006 */
[----:B------:R-:W-:Y:S01]  /*229b0*/  PRMT R9, R9, 0x7632, R9 ;  /* 0x0000763209097816 */ /* 0x000fe20000000009 */
[----:B------:R-:W-:Y:S01]  /*229c0*/  IMAD.MOV.U32 R57, RZ, RZ, R56 ;  /* 0x000000ffff397224 */ /* 0x000fe200078e0038 */
[----:B------:R-:W-:Y:S02]  /*229d0*/  PRMT R95, R95, 0x7610, R94 ;  /* 0x000076105f5f7816 */ /* 0x000fe4000000005e */
.L_x_3565:
[----:B------:R-:W-:Y:S05]  /*229e0*/  BSYNC B1 ;  /* 0x0000000000017941 */ /* 0x000fea0003800000 */
.L_x_3563:
        /* <DEDUP_REMOVED lines=11> */
.L_x_3567:
[----:B------:R-:W-:Y:S01]  /*22aa0*/  PRMT R9, R9, 0x5410, R9 ;  /* 0x0000541009097816 */ /* 0x000fe20000000009 */
[----:B------:R-:W-:Y:S01]  /*22ab0*/  IMAD.MOV.U32 R6, RZ, RZ, R5 ;  /* 0x000000ffff067224 */ /* 0x000fe200078e0005 */
[----:B------:R-:W-:Y:S01]  /*22ac0*/  PRMT R94, R94, 0x7610, R123 ;  /* 0x000076105e5e7816 */ /* 0x000fe2000000007b */
[----:B------:R-:W-:Y:S02]  /*22ad0*/  IMAD.MOV.U32 R56, RZ, RZ, R59 ;  /* 0x000000ffff387224 */ /* 0x000fe400078e003b */
.L_x_3568:
[----:B------:R-:W-:Y:S05]  /*22ae0*/  BSYNC B1 ;  /* 0x0000000000017941 */ /* 0x000fea0003800000 */
.L_x_3566:
        /* <DEDUP_REMOVED lines=11> */
.L_x_3570:
[----:B------:R-:W-:Y:S01]  /*22ba0*/  PRMT R123, R123, 0x5410, R94 ;  /* 0x000054107b7b7816 */ /* 0x000fe2000000005e */
[----:B------:R-:W-:Y:S01]  /*22bb0*/  IMAD.MOV.U32 R5, RZ, RZ, R6 ;  /* 0x000000ffff057224 */ /* 0x000fe200078e0006 */
[----:B------:R-:W-:Y:S01]  /*22bc0*/  PRMT R10, R10, 0x7610, R9 ;  /* 0x000076100a0a7816 */ /* 0x000fe20000000009 */
[----:B------:R-:W-:Y:S02]  /*22bd0*/  IMAD.MOV.U32 R59, RZ, RZ, R58 ;  /* 0x000000ffff3b7224 */ /* 0x000fe400078e003a */
.L_x_3571:
[----:B------:R-:W-:Y:S05]  /*22be0*/  BSYNC B1 ;  /* 0x0000000000017941 */ /* 0x000fea0003800000 */
.L_x_3569:
        /* <DEDUP_REMOVED lines=11> */
.L_x_3573:
[----:B------:R-:W-:Y:S01]  /*22ca0*/  PRMT R94, R96, 0x7632, R94 ;  /* 0x00007632605e7816 */ /* 0x000fe2000000005e */
[----:B------:R-:W-:Y:S01]  /*22cb0*/  IMAD.MOV.U32 R6, RZ, RZ, R5 ;  /* 0x000000ffff067224 */ /* 0x000fe200078e0005 */
[----:B------:R-:W-:Y:S01]  /*22cc0*/  PRMT R9, R9, 0x7610, R10 ;  /* 0x0000761009097816 */ /* 0x000fe2000000000a */
[----:B------:R-:W-:Y:S02]  /*22cd0*/  IMAD.MOV.U32 R58, RZ, RZ, R61 ;  /* 0x000000ffff3a7224 */ /* 0x000fe400078e003d */
.L_x_3574:
[----:B------:R-:W-:Y:S05]  /*22ce0*/  BSYNC B1 ;  /* 0x0000000000017941 */ /* 0x000fea0003800000 */
.L_x_3572:
        /* <DEDUP_REMOVED lines=11> */
.L_x_3576:
[----:B------:R-:W-:Y:S01]  /*22da0*/  PRMT R96, R96, 0x5410, R96 ;  /* 0x0000541060607816 */ /* 0x000fe20000000060 */
[----:B------:R-:W-:Y:S01]  /*22db0*/  IMAD.MOV.U32 R5, RZ, RZ, R6 ;  /* 0x000000ffff057224 */ /* 0x000fe200078e0006 */
[----:B------:R-:W-:Y:S01]  /*22dc0*/  PRMT R9, R9, 0x7632, R9 ;  /* 0x0000763209097816 */ /* 0x000fe20000000009 */
[----:B------:R-:W-:Y:S02]  /*22dd0*/  IMAD.MOV.U32 R61, RZ, RZ, R60 ;  /* 0x000000ffff3d7224 */ /* 0x000fe400078e003c */
.L_x_3577:
[----:B------:R-:W-:Y:S05]  /*22de0*/  BSYNC B1 ;  /* 0x0000000000017941 */ /* 0x000fea0003800000 */
.L_x_3575:
        /* <DEDUP_REMOVED lines=11> */
.L_x_3579:
[----:B------:R-:W-:Y:S01]  /*22ea0*/  PRMT R96, R101, 0x7610, R96 ;  /* 0x0000761065607816 */ /* 0x000fe20000000060 */
[----:B------:R-:W-:Y:S01]  /*22eb0*/  IMAD.MOV.U32 R6, RZ, RZ, R5 ;  /* 0x000000ffff067224 */ /* 0x000fe200078e0005 */
[----:B------:R-:W-:Y:S01]  /*22ec0*/  PRMT R10, R9, 0x7610, R10 ;  /* 0x00007610090a7816 */ /* 0x000fe2000000000a */
[----:B------:R-:W-:Y:S02]  /*22ed0*/  IMAD.MOV.U32 R60, RZ, RZ, R63 ;  /* 0x000000ffff3c7224 */ /* 0x000fe400078e003f */
.L_x_3580:
[----:B------:R-:W-:Y:S05]  /*22ee0*/  BSYNC B1 ;  /* 0x0000000000017941 */ /* 0x000fea0003800000 */
.L_x_3578:
        /* <DEDUP_REMOVED lines=11> */
.L_x_3582:
[----:B------:R-:W-:Y:S01]  /*22fa0*/  PRMT R101, R95, 0x7610, R101 ;  /* 0x000076105f657816 */ /* 0x000fe20000000065 */
[----:B------:R-:W-:Y:S01]  /*22fb0*/  IMAD.MOV.U32 R5, RZ, RZ, R6 ;  /* 0x000000ffff057224 */ /* 0x000fe200078e0006 */
[----:B------:R-:W-:Y:S01]  /*22fc0*/  PRMT R9, R10, 0x7610, R9 ;  /* 0x000076100a097816 */ /* 0x000fe20000000009 */
[----:B------:R-:W-:Y:S02]  /*22fd0*/  IMAD.MOV.U32 R63, RZ, RZ, R62 ;  /* 0x000000ffff3f7224 */ /* 0x000fe400078e003e */
.L_x_3583:
[----:B------:R-:W-:Y:S05]  /*22fe0*/  BSYNC B1 ;  /* 0x0000000000017941 */ /* 0x000fea0003800000 */
.L_x_3581:
        /* <DEDUP_REMOVED lines=11> */
.L_x_3585:
[----:B------:R-:W-:Y:S01]  /*230a0*/  PRMT R95, R99, 0x7610, R95 ;  /* 0x00007610635f7816 */ /* 0x000fe2000000005f */
[----:B------:R-:W-:Y:S01]  /*230b0*/  IMAD.MOV.U32 R6, RZ, RZ, R5 ;  /* 0x000000ffff067224 */ /* 0x000fe200078e0005 */
[----:B------:R-:W-:Y:S01]  /*230c0*/  PRMT R10, R9, 0x7610, R10 ;  /* 0x00007610090a7816 */ /* 0x000fe2000000000a */
[----:B------:R-:W-:Y:S02]  /*230d0*/  IMAD.MOV.U32 R62, RZ, RZ, R65 ;  /* 0x000000ffff3e7224 */ /* 0x000fe400078e0041 */
.L_x_3586:
[----:B------:R-:W-:Y:S05]  /*230e0*/  BSYNC B1 ;  /* 0x0000000000017941 */ /* 0x000fea0003800000 */
.L_x_3584:
        /* <DEDUP_REMOVED lines=11> */
.L_x_3588:
[----:B------:R-:W-:Y:S01]  /*231a0*/  PRMT R99, R97, 0x7610, R99 ;  /* 0x0000761061637816 */ /* 0x000fe20000000063 */
[----:B------:R-:W-:Y:S01]  /*231b0*/  IMAD.MOV.U32 R5, RZ, RZ, R6 ;  /* 0x000000ffff057224 */ /* 0x000fe200078e0006 */
[----:B------:R-:W-:Y:S01]  /*231c0*/  PRMT R9, R9, 0x5410, R10 ;  /* 0x0000541009097816 */ /* 0x000fe2000000000a */
[----:B------:R-:W-:Y:S02]  /*231d0*/  IMAD.MOV.U32 R65, RZ, RZ, R64 ;  /* 0x000000ffff417224 */ /* 0x000fe400078e0040 */
.L_x_3589:
[----:B------:R-:W-:Y:S05]  /*231e0*/  BSYNC B1 ;  /* 0x0000000000017941 */ /* 0x000fea0003800000 */
.L_x_3587:
        /* <DEDUP_REMOVED lines=11> */
.L_x_3591:
[----:B------:R-:W-:Y:S01]  /*232a0*/  PRMT R97, R98, 0x7610, R97 ;  /* 0x0000761062617816 */ /* 0x000fe20000000061 */
[----:B------:R-:W-:Y:S01]  /*232b0*/  IMAD.MOV.U32 R64, RZ, RZ, R67 ;  /* 0x000000ffff407224 */ /* 0x000fe200078e0043 */
[----:B------:R-:W-:Y:S01]  /*232c0*/  PRMT R10, R10, 0x7610, R9 ;  /* 0x000076100a0a7816 */ /* 0x000fe20000000009 */
[----:B------:R-:W-:Y:S02]  /*232d0*/  IMAD.MOV.U32 R6, RZ, RZ, R5 ;  /* 0x000000ffff067224 */ /* 0x000fe400078e0005 */
.L_x_3592:
[----:B------:R-:W-:Y:S05]  /*232e0*/  BSYNC B1 ;  /* 0x0000000000017941 */ /* 0x000fea0003800000 */
.L_x_3590:
[----:B------:R-:W-:Y:S01]  /*232f0*/  HSETP2.GT.AND P0, PT, R10.H1_H1, R98.H1_H1, PT ;  /* 0x300000620a007234 */ /* 0x000fe20003f04c00 */
[----:B------:R-:W-:Y:S04]  /*23300*/  BSSY B1, `(.L_x_3593) ;  /* 0x000000b000017945 */ /* 0x000fe80003800000 */
[----:B------:R-:W-:-:S13]  /*23310*/  ISETP.EQ.OR P0, PT, R124, -0x1, P0 ;  /* 0xffffffff7c00780c */ /* 0x000fda0000702670 */
[----:B------:R-:W-:Y:S05]  /*23320*/  @P0 BRA `(.L_x_3594) ;  /* 0x0000005000000947 */ /* 0x000fea0003800000 */
[----:B------:R-:W-:Y:S01]  /*23330*/  ISETP.GE.AND P0, PT, R6, R124, PT ;  /* 0x0000007c0600720c */ /* 0x000fe20003f06270 */
[----:B------:R-:W-:-:S12]  /*23340*/  IMAD.MOV.U32 R67, RZ, RZ, R6 ;  /* 0x000000ffff437224 */ /* 0x000fd800078e0006 */
[----:B------:R-:W-:Y:S01]  /*23350*/  HSETP2.NEU.OR P0, PT, R10.H1_H1, R98.H1_H1, P0 ;  /* 0x300000620a007234 */ /* 0x000fe2000070dc20 */
[----:B------:R-:W-:-:S12]  /*23360*/  PRMT R98, R10, 0x7632, R98 ;  /* 0x000076320a627816 */ /* 0x000fd80000000062 */
[----:B------:R-:W-:Y:S05]  /*23370*/  @P0 BRA `(.L_x_3595) ;  /* 0x0000003000000947 */ /* 0x000fea0003800000 */
.L_x_3594:
[----:B------:R-:W-:Y:S01]  /*23380*/  IMAD.MOV.U32 R67, RZ, RZ, R124 ;  /* 0x000000ffff437224 */ /* 0x000fe200078e007c */
[----:B------:R-:W-:Y:S01]  /*23390*/  PRMT R98, R98, 0x7632, R10 ;  /* 0x0000763262627816 */ /* 0x000fe2000000000a */
[----:B------:R-:W-:Y:S02]  /*233a0*/  IMAD.MOV.U32 R124, RZ, RZ, R6 ;  /* 0x000000ffff7c7224 */ /* 0x000fe400078e0006 */
.L_x_3595:
[----:B------:R-:W-:Y:S05]  /*233b0*/  BSYNC B1 ;  /* 0x0000000000017941 */ /* 0x000fea0003800000 */
.L_x_3593:
[----:B------:R-:W-:Y:S02]  /*233c0*/  IADD3 R7, R7, 0x4, RZ ;  /* 0x0000000407077810 */ /* 0x000fe40007ffe0ff */
[----:B------:R-:W-:Y:S01]  /*233d0*/  IADD3 R4, R4, 0x2, RZ ;  /* 0x0000000204047810 */ /* 0x000fe20007ffe0ff */
[----:B------:R-:W-:Y:S01]  /*233e0*/  @!P1 CALL.REL.NOINC `(.L_x_3596) ;  /* 0x0000001000009944 */ /* 0x000fe20003c00000 */
[----:B------:R-:W-:Y:S05]  /*233f0*/  BRA `(.L_x_3597) ;  /* 0xffffc01000007947 */ /* 0x000fea000383ffff */
.L_x_3596:
[----:B------:R-:W0:Y:S04]  /*23400*/  LDS.128 R8, [0x4a0] ;  /* 0x0004a000ff087984 */ /* 0x000e280000000c00 */
[----:B------:R-:W1:Y:S04]  /*23410*/  LDS.128 R12, [0x4b0] ;  /* 0x0004b000ff0c7984 */ /* 0x000e680000000c00 */
[----:B------:R-:W2:Y:S04]  /*23420*/  LDS.128 R16, [0x4c0] ;  /* 0x0004c000ff107984 */ /* 0x000ea80000000c00 */
[----:B------:R-:W3:Y:S04]  /*23430*/  LDS.128 R68, [0x4d0] ;  /* 0x0004d000ff447984 */ /* 0x000ee80000000c00 */
[----:B------:R-:W4:Y:S04]  /*23440*/  LDS.128 R4, [0x4e0] ;  /* 0x0004e000ff047984 */ /* 0x000f280000000c00 */
[----:B0-----:R-:W-:Y:S04]  /*23450*/  STL.64 [R1], R8 ;  /* 0x0000000801007387 */ /* 0x001fe80000100a00 */
[----:B------:R-:W5:Y:S01]  /*23460*/  LDL.64 R88, [R1] ;  /* 0x0000000001587983 */ /* 0x000f620000100a00 */
[----:B------:R-:W-:-:S03]  /*23470*/  FADD.FTZ R125, R125, R86 ;  /* 0x000000567d7d7221 */ /* 0x000fc60000010000 */
        /* <DEDUP_REMOVED lines=52> */
[----:B------:R-:W-:Y:S04]  /*237c0*/  LDS.64 R16, [0x620] ;  /* 0x00062000ff107984 */ /* 0x000fe80000000a00 */
[----:B------:R-:W1:Y:S04]  /*237d0*/  LDS.128 R12, [0x600] ;  /* 0x00060000ff0c7984 */ /* 0x000e680000000c00 */
[----:B------:R-:W2:Y:S04]  /*237e0*/  LDS.128 R68, [0x610] ;  /* 0x00061000ff447984 */ /* 0x000ea80000000c00 */
[----:B----4-:R-:W-:Y:S04]  /*237f0*/  STL.64 [R1+0x120], R4 ;  /* 0x0001200401007387 */ /* 0x010fe80000100a00 */
[----:B------:R-:W-:Y:S04]  /*23800*/  STL.64 [R1+0x128], R6 ;  /* 0x0001280601007387 */ /* 0x000fe80000100a00 */
[----:B------:R-:W3:Y:S04]  /*23810*/  LDS.128 R4, [0x5f0] ;  /* 0x0005f000ff047984 */ /* 0x000ee80000000c00 */
[----:B------:R4:W-:Y:S04]  /*23820*/  STL.64 [R1+0x138], R18 ;  /* 0x0001381201007387 */ /* 0x0009e80000100a00 */
[----:B0-----:R-:W-:Y:S04]  /*23830*/  STL.64 [R1+0x140], R8 ;  /* 0x0001400801007387 */ /* 0x001fe80000100a00 */
[----:B------:R-:W-:Y:S04]  /*23840*/  STL.64 [R1+0x148], R10 ;  /* 0x0001480a01007387 */ /* 0x000fe80000100a00 */
[----:B-1----:R-:W-:Y:S04]  /*23850*/  STL.64 [R1+0x160], R12 ;  /* 0x0001600c01007387 */ /* 0x002fe80000100a00 */
[----:B------:R-:W-:Y:S01]  /*23860*/  STL.64 [R1+0x168], R14 ;  /* 0x0001680e01007387 */ /* 0x000fe20000100a00 */
[----:B-----5:R-:W-:-:S03]  /*23870*/  FSETP.GT.FTZ.AND P0, PT, R66, R88, PT ;  /* 0x000000584200720b */ /* 0x020fc60003f14000 */
[----:B--2---:R-:W-:Y:S01]  /*23880*/  STL.64 [R1+0x170], R68 ;  /* 0x0001704401007387 */ /* 0x004fe20000100a00 */
[----:B----4-:R-:W-:-:S03]  /*23890*/  FSEL R18, R88, R66, P0 ;  /* 0x0000004258127208 */ /* 0x010fc60000000000 */
        /* <DEDUP_REMOVED lines=14> */
.L_x_3788:
        /* <DEDUP_REMOVED lines=20> */
.L_x_3599:
[----:B------:R-:W-:Y:S01]  /*23ac0*/  IMAD.MOV.U32 R8, RZ, RZ, R85 ;  /* 0x000000ffff087224 */ /* 0x000fe200078e0055 */
[----:B------:R-:W-:Y:S01]  /*23ad0*/  PRMT R9, R9, 0x7610, R91 ;  /* 0x0000761009097816 */ /* 0x000fe2000000005b */
[----:B------:R-:W-:Y:S01]  /*23ae0*/  IMAD.MOV.U32 R85, RZ, RZ, R84 ;  /* 0x000000ffff557224 */ /* 0x000fe200078e0054 */
[----:B------:R-:W-:Y:S02]  /*23af0*/  PRMT R91, R91, 0x5410, R92 ;  /* 0x000054105b5b7816 */ /* 0x000fe4000000005c */
.L_x_3600:
[----:B------:R-:W-:Y:S05]  /*23b00*/  BSYNC B1 ;  /* 0x0000000000017941 */ /* 0x000fea0003800000 */
.L_x_3598:
        /* <DEDUP_REMOVED lines=11> */
.L_x_3602:
[----:B------:R-:W-:Y:S01]  /*23bc0*/  IMAD.MOV.U32 R6, RZ, RZ, R8 ;  /* 0x000000ffff067224 */ /* 0x000fe200078e0008 */
[----:B------:R-:W-:Y:S01]  /*23bd0*/  PRMT R9, R9, 0x7632, R9 ;  /* 0x0000763209097816 */ /* 0x000fe20000000009 */
[----:B------:R-:W-:Y:S01]  /*23be0*/  IMAD.MOV.U32 R84, RZ, RZ, R83 ;  /* 0x000000ffff547224 */ /* 0x000fe200078e0053 */
[----:B------:R-:W-:Y:S02]  /*23bf0*/  PRMT R92, R92, 0x7632, R92 ;  /* 0x000076325c5c7816 */ /* 0x000fe4000000005c */
.L_x_3603:
[----:B------:R-:W-:Y:S05]  /*23c00*/  BSYNC B1 ;  /* 0x0000000000017941 */ /* 0x000fea0003800000 */
.L_x_3601:
        /* <DEDUP_REMOVED lines=11> */
.L_x_3605:
[----:B------:R-:W-:Y:S01]  /*23cc0*/  IMAD.MOV.U32 R8, RZ, RZ, R6 ;  /* 0x000000ffff087224 */ /* 0x000fe200078e0006 */
[----:B------:R-:W-:Y:S01]  /*23cd0*/  PRMT R9, R9, 0x5410, R9 ;  /* 0x0000541009097816 */ /* 0x000fe20000000009 */
[----:B------:R-:W-:Y:S01]  /*23ce0*/  IMAD.MOV.U32 R83, RZ, RZ, R82 ;  /* 0x000000ffff537224 */ /* 0x000fe200078e0052 */
[----:B------:R-:W-:Y:S02]  /*23cf0*/  PRMT R92, R92, 0x5410, R93 ;  /* 0x000054105c5c7816 */ /* 0x000fe4000000005d */
.L_x_3606:
[----:B------:R-:W-:Y:S05]  /*23d00*/  BSYNC B1 ;  /* 0x0000000000017941 */ /* 0x000fea0003800000 */
.L_x_3604:
        /* <DEDUP_REMOVED lines=11> */
.L_x_3608:
[----:B------:R-:W-:Y:S01]  /*23dc0*/  IMAD.MOV.U32 R6, RZ, RZ, R8 ;  /* 0x000000ffff067224 */ /* 0x000fe200078e0008 */
[----:B------:R-:W-:Y:S01]  /*23dd0*/  PRMT R10, R10, 0x7610, R9 ;  /* 0x000076100a0a7816 */ /* 0x000fe20000000009 */
[----:B------:R-:W-:Y:S01]  /*23de0*/  IMAD.MOV.U32 R82, RZ, RZ, R81 ;  /* 0x000000ffff527224 */ /* 0x000fe200078e0051 */
[----:B------:R-:W-:Y:S02]  /*23df0*/  PRMT R93, R0, 0x7632, R93 ;  /* 0x00007632005d7816 */ /* 0x000fe4000000005d */
.L_x_3609:
[----:B------:R-:W-:Y:S05]  /*23e00*/  BSYNC B1 ;  /* 0x0000000000017941 */ /* 0x000fea0003800000 */
.L_x_3607:
        /* <DEDUP_REMOVED lines=11> */
.L_x_3611:
[----:B------:R-:W-:Y:S01]  /*23ec0*/  IMAD.MOV.U32 R8, RZ, RZ, R6 ;  /* 0x000000ffff087224 */ /* 0x000fe200078e0006 */
[----:B------:R-:W-:Y:S01]  /*23ed0*/  PRMT R9, R9, 0x7610, R10 ;  /* 0x0000761009097816 */ /* 0x000fe2000000000a */
[----:B------:R-:W-:Y:S01]  /*23ee0*/  IMAD.MOV.U32 R81, RZ, RZ, R80 ;  /* 0x000000ffff517224 */ /* 0x000fe200078e0050 */
[----:B------:R-:W-:Y:S02]  /*23ef0*/  PRMT R0, R0, 0x5410, R90 ;  /* 0x0000541000007816 */ /* 0x000fe4000000005a */
.L_x_3612:
[----:B------:R-:W-:Y:S05]  /*23f00*/  BSYNC B1 ;  /* 0x0000000000017941 */ /* 0x000fea0003800000 */
.L_x_3610:
        /* <DEDUP_REMOVED lines=11> */
.L_x_3614:
[----:B------:R-:W-:Y:S01]  /*23fc0*/  IMAD.MOV.U32 R6, RZ, RZ, R8 ;  /* 0x000000ffff067224 */ /* 0x000fe200078e0008 */
[----:B------:R-:W-:Y:S01]  /*23fd0*/  PRMT R9, R9, 0x7632, R9 ;  /* 0x0000763209097816 */ /* 0x000fe20000000009 */
[----:B------:R-:W-:Y:S01]  /*23fe0*/  IMAD.MOV.U32 R80, RZ, RZ, R79 ;  /* 0x000000ffff507224 */ /* 0x000fe200078e004f */
[----:B------:R-:W-:Y:S02]  /*23ff0*/  PRMT R90, R90, 0x7632, R90 ;  /* 0x000076325a5a7816 */ /* 0x000fe4000000005a */
.L_x_3615:
[----:B------:R-:W-:Y:S05]  /*24000*/  BSYNC B1 ;  /* 0x0000000000017941 */ /* 0x000fea0003800000 */
.L_x_3613:
        /* <DEDUP_REMOVED lines=11> */
.L_x_3617:
[----:B------:R-:W-:Y:S01]  /*240c0*/  IMAD.MOV.U32 R8, RZ, RZ, R6 ;  /* 0x000000ffff087224 */ /* 0x000fe200078e0006 */
[----:B------:R-:W-:Y:S01]  /*240d0*/  PRMT R10, R9, 0x7610, R10 ;  /* 0x00007610090a7816 */ /* 0x000fe2000000000a */
[----:B------:R-:W-:Y:S01]  /*240e0*/  IMAD.MOV.U32 R79, RZ, RZ, R78 ;  /* 0x000000ffff4f7224 */ /* 0x000fe200078e004e */
[----:B------:R-:W-:Y:S02]  /*240f0*/  PRMT R90, R90, 0x5410, R91 ;  /* 0x000054105a5a7816 */ /* 0x000fe4000000005b */
.L_x_3618:
[----:B------:R-:W-:Y:S05]  /*24100*/  BSYNC B1 ;  /* 0x0000000000017941 */ /* 0x000fea0003800000 */
.L_x_3616:
        /* <DEDUP_REMOVED lines=11> */
.L_x_3620:
[----:B------:R-:W-:Y:S01]  /*241c0*/  IMAD.MOV.U32 R6, RZ, RZ, R8 ;  /* 0x000000ffff067224 */ /* 0x000fe200078e0008 */
[----:B------:R-:W-:Y:S01]  /*241d0*/  PRMT R9, R10, 0x7610, R9 ;  /* 0x000076100a097816 */ /* 0x000fe20000000009 */
[----:B------:R-:W-:Y:S01]  /*241e0*/  IMAD.MOV.U32 R78, RZ, RZ, R77 ;  /* 0x000000ffff4e7224 */ /* 0x000fe200078e004d */
[----:B------:R-:W-:Y:S02]  /*241f0*/  PRMT R91, R115, 0x7610, R91 ;  /* 0x00007610735b7816 */ /* 0x000fe4000000005b */
.L_x_3621:
[----:B------:R-:W-:Y:S05]  /*24200*/  BSYNC B1 ;  /* 0x0000000000017941 */ /* 0x000fea0003800000 */
.L_x_3619:
        /* <DEDUP_REMOVED lines=11> */
.L_x_3623:
[----:B------:R-:W-:Y:S01]  /*242c0*/  IMAD.MOV.U32 R8, RZ, RZ, R6 ;  /* 0x000000ffff087224 */ /* 0x000fe200078e0006 */
[----:B------:R-:W-:Y:S01]  /*242d0*/  PRMT R9, R9, 0x5410, R9 ;  /* 0x0000541009097816 */ /* 0x000fe20000000009 */
[----:B------:R-:W-:Y:S01]  /*242e0*/  IMAD.MOV.U32 R77, RZ, RZ, R76 ;  /* 0x000000ffff4d7224 */ /* 0x000fe200078e004c */
[----:B------:R-:W-:Y:S02]  /*242f0*/  PRMT R115, R93, 0x7632, R115 ;  /* 0x000076325d737816 */ /* 0x000fe40000000073 */
.L_x_3624:
[----:B------:R-:W-:Y:S05]  /*24300*/  BSYNC B1 ;  /* 0x0000000000017941 */ /* 0x000fea0003800000 */
.L_x_3622:
        /* <DEDUP_REMOVED lines=11> */
.L_x_3626:
[----:B------:R-:W-:Y:S01]  /*243c0*/  IMAD.MOV.U32 R6, RZ, RZ, R8 ;  /* 0x000000ffff067224 */ /* 0x000fe200078e0008 */
[----:B------:R-:W-:Y:S01]  /*243d0*/  PRMT R10, R10, 0x7610, R9 ;  /* 0x000076100a0a7816 */ /* 0x000fe20000000009 */
[----:B------:R-:W-:Y:S01]  /*243e0*/  IMAD.MOV.U32 R76, RZ, RZ, R75 ;  /* 0x000000ffff4c7224 */ /* 0x000fe200078e004b */
[----:B------:R-:W-:Y:S02]  /*243f0*/  PRMT R93, R93, 0x7610, R114 ;  /* 0x000076105d5d7816 */ /* 0x000fe40000000072 */
.L_x_3627:
[----:B------:R-:W-:Y:S05]  /*24400*/  BSYNC B1 ;  /* 0x0000000000017941 */ /* 0x000fea0003800000 */
.L_x_3625:
        /* <DEDUP_REMOVED lines=11> */
.L_x_3629:
[----:B------:R-:W-:Y:S01]  /*244c0*/  IMAD.MOV.U32 R8, RZ, RZ, R6 ;  /* 0x000000ffff087224 */ /* 0x000fe200078e0006 */
[----:B------:R-:W-:Y:S01]  /*244d0*/  PRMT R9, R9, 0x7610, R10 ;  /* 0x0000761009097816 */ /* 0x000fe2000000000a */
[----:B------:R-:W-:Y:S01]  /*244e0*/  IMAD.MOV.U32 R75, RZ, RZ, R74 ;  /* 0x000000ffff4b7224 */ /* 0x000fe200078e004a */
[----:B------:R-:W-:Y:S02]  /*244f0*/  PRMT R114, R114, 0x5410, R0 ;  /* 0x0000541072727816 */ /* 0x000fe40000000000 */
.L_x_3630:
[----:B------:R-:W-:Y:S05]  /*24500*/  BSYNC B1 ;  /* 0x0000000000017941 */ /* 0x000fea0003800000 */
.L_x_3628:
        /* <DEDUP_REMOVED lines=11> */
.L_x_3632:
[----:B------:R-:W-:Y:S01]  /*245c0*/  IMAD.MOV.U32 R6, RZ, RZ, R8 ;  /* 0x000000ffff067224 */ /* 0x000fe200078e0008 */
[----:B------:R-:W-:Y:S01]  /*245d0*/  PRMT R9, R9, 0x7632, R9 ;  /* 0x0000763209097816 */ /* 0x000fe20000000009 */
[----:B------:R-:W-:Y:S01]  /*245e0*/  IMAD.MOV.U32 R74, RZ, RZ, R73 ;  /* 0x000000ffff4a7224 */ /* 0x000fe200078e0049 */
[----:B------:R-:W-:Y:S02]  /*245f0*/  PRMT R0, R116, 0x7610, R0 ;  /* 0x0000761074007816 */ /* 0x000fe40000000000 */
.L_x_3633:
[----:B------:R-:W-:Y:S05]  /*24600*/  BSYNC B1 ;  /* 0x0000000000017941 */ /* 0x000fea0003800000 */
.L_x_3631:
        /* <DEDUP_REMOVED lines=11> */
.L_x_3635:
[----:B------:R-:W-:Y:S01]  /*246c0*/  IMAD.MOV.U32 R8, RZ, RZ, R6 ;  /* 0x000000ffff087224 */ /* 0x000fe200078e0006 */
[----:B------:R-:W-:Y:S01]  /*246d0*/  PRMT R9, R9, 0x5410, R9 ;  /* 0x0000541009097816 */ /* 0x000fe20000000009 */
[----:B------:R-:W-:Y:S01]  /*246e0*/  IMAD.MOV.U32 R73, RZ, RZ, R72 ;  /* 0x000000ffff497224 */ /* 0x000fe200078e0048 */
[----:B------:R-:W-:Y:S02]  /*246f0*/  PRMT R116, R115, 0x7632, R116 ;  /* 0x0000763273747816 */ /* 0x000fe40000000074 */
.L_x_3636:
[----:B------:R-:W-:Y:S05]  /*24700*/  BSYNC B1 ;  /* 0x0000000000017941 */ /* 0x000fea0003800000 */
.L_x_3634:
        /* <DEDUP_REMOVED lines=11> */
.L_x_3638:
[----:B------:R-:W-:Y:S01]  /*247c0*/  IMAD.MOV.U32 R6, RZ, RZ, R8 ;  /* 0x000000ffff067224 */ /* 0x000fe200078e0008 */
[----:B------:R-:W-:Y:S01]  /*247d0*/  PRMT R10, R10, 0x7610, R9 ;  /* 0x000076100a0a7816 */ /* 0x000fe20000000009 */
[----:B------:R-:W-:Y:S01]  /*247e0*/  IMAD.MOV.U32 R72, RZ, RZ, R3 ;  /* 0x000000ffff487224 */ /* 0x000fe200078e0003 */
[----:B------:R-:W-:Y:S02]  /*247f0*/  PRMT R115, R115, 0x7610, R116 ;  /* 0x0000761073737816 */ /* 0x000fe40000000074 */
.L_x_3639:
[----:B------:R-:W-:Y:S05]  /*24800*/  BSYNC B1 ;  /* 0x0000000000017941 */ /* 0x000fea0003800000 */
.L_x_3637:
        /* <DEDUP_REMOVED lines=11> */
.L_x_3641:
[----:B------:R-:W-:Y:S01]  /*248c0*/  IMAD.MOV.U32 R8, RZ, RZ, R6 ;  /* 0x000000ffff087224 */ /* 0x000fe200078e0006 */
[----:B------:R-:W-:Y:S01]  /*248d0*/  PRMT R9, R9, 0x7610, R10 ;  /* 0x0000761009097816 */ /* 0x000fe2000000000a */
[----:B------:R-:W-:Y:S01]  /*248e0*/  IMAD.MOV.U32 R3, RZ, RZ, R2 ;  /* 0x000000ffff037224 */ /* 0x000fe200078e0002 */
[----:B------:R-:W-:Y:S02]  /*248f0*/  PRMT R116, R116, 0x5410, R114 ;  /* 0x0000541074747816 */ /* 0x000fe40000000072 */
.L_x_3642:
[----:B------:R-:W-:Y:S05]  /*24900*/  BSYNC B1 ;  /* 0x0000000000017941 */ /* 0x000fea0003800000 */
.L_x_3640:
        /* <DEDUP_REMOVED lines=11> */
.L_x_3644:
[----:B------:R-:W-:Y:S01]  /*249c0*/  IMAD.MOV.U32 R6, RZ, RZ, R8 ;  /* 0x000000ffff067224 */ /* 0x000fe200078e0008 */
[----:B------:R-:W-:Y:S01]  /*249d0*/  PRMT R10, R10, 0x7610, R9 ;  /* 0x000076100a0a7816 */ /* 0x000fe20000000009 */
[----:B------:R-:W-:Y:S01]  /*249e0*/  IMAD.MOV.U32 R2, RZ, RZ, R21 ;  /* 0x000000ffff027224 */ /* 0x000fe200078e0015 */
[----:B------:R-:W-:Y:S02]  /*249f0*/  PRMT R114, R112, 0x7632, R114 ;  /* 0x0000763270727816 */ /* 0x000fe40000000072 */
.L_x_3645:
[----:B------:R-:W-:Y:S05]  /*24a00*/  BSYNC B1 ;  /* 0x0000000000017941 */ /* 0x000fea0003800000 */
.L_x_3643:
        /* <DEDUP_REMOVED lines=11> */
.L_x_3647:
[----:B------:R-:W-:Y:S01]  /*24ac0*/  IMAD.MOV.U32 R8, RZ, RZ, R6 ;  /* 0x000000ffff087224 */ /* 0x000fe200078e0006 */
[----:B------:R-:W-:Y:S01]  /*24ad0*/  PRMT R9, R10, 0x7632, R9 ;  /* 0x000076320a097816 */ /* 0x000fe20000000009 */
[----:B------:R-:W-:Y:S01]  /*24ae0*/  IMAD.MOV.U32 R21, RZ, RZ, R20 ;  /* 0x000000ffff157224 */ /* 0x000fe200078e0014 */
[----:B------:R-:W-:Y:S02]  /*24af0*/  PRMT R112, R112, 0x7610, R110 ;  /* 0x0000761070707816 */ /* 0x000fe4000000006e */
.L_x_3648:
[----:B------:R-:W-:Y:S05]  /*24b00*/  BSYNC B1 ;  /* 0x0000000000017941 */ /* 0x000fea0003800000 */
.L_x_3646:
        /* <DEDUP_REMOVED lines=11> */
.L_x_3650:
[----:B------:R-:W-:Y:S01]  /*24bc0*/  IMAD.MOV.U32 R6, RZ, RZ, R8 ;  /* 0x000000ffff067224 */ /* 0x000fe200078e0008 */
[----:B------:R-:W-:Y:S01]  /*24bd0*/  PRMT R9, R9, 0x5410, R9 ;  /* 0x0000541009097816 */ /* 0x000fe20000000009 */
[----:B------:R-:W-:Y:S01]  /*24be0*/  IMAD.MOV.U32 R20, RZ, RZ, R23 ;  /* 0x000000ffff147224 */ /* 0x000fe200078e0017 */
[----:B------:R-:W-:Y:S02]  /*24bf0*/  PRMT R110, R110, 0x7610, R111 ;  /* 0x000076106e6e7816 */ /* 0x000fe4000000006f */
.L_x_3651:
[----:B------:R-:W-:Y:S05]  /*24c00*/  BSYNC B1 ;  /* 0x0000000000017941 */ /* 0x000fea0003800000 */
.L_x_3649:
        /* <DEDUP_REMOVED lines=11> */
.L_x_3653:
[----:B------:R-:W-:Y:S01]  /*24cc0*/  IMAD.MOV.U32 R8, RZ, RZ, R6 ;  /* 0x000000ffff087224 */ /* 0x000fe200078e0006 */
[----:B------:R-:W-:Y:S01]  /*24cd0*/  PRMT R9, R9, 0x7632, R9 ;  /* 0x0000763209097816 */ /* 0x000fe20000000009 */
[----:B------:R-:W-:Y:S01]  /*24ce0*/  IMAD.MOV.U32 R23, RZ, RZ, R22 ;  /* 0x000000ffff177224 */ /* 0x000fe200078e0016 */
[----:B------:R-:W-:Y:S02]  /*24cf0*/  PRMT R111, R111, 0x5410, R110 ;  /* 0x000054106f6f7816 */ /* 0x000fe4000000006e */
.L_x_3654:
[----:B------:R-:W-:Y:S05]  /*24d00*/  BSYNC B1 ;  /* 0x0000000000017941 */ /* 0x000fea0003800000 */
.L_x_3652:
        /* <DEDUP_REMOVED lines=11> */
.L_x_3656:
[----:B------:R-:W-:Y:S01]  /*24dc0*/  IMAD.MOV.U32 R6, RZ, RZ, R8 ;  /* 0x000000ffff067224 */ /* 0x000fe200078e0008 */
[----:B------:R-:W-:Y:S01]  /*24dd0*/  PRMT R9, R9, 0x5410, R9 ;  /* 0x0000541009097816 */ /* 0x000fe20000000009 */
[----:B------:R-:W-:Y:S01]  /*24de0*/  IMAD.MOV.U32 R22, RZ, RZ, R25 ;  /* 0x000000ffff167224 */ /* 0x000fe200078e0019 */
[----:B------:R-:W-:Y:S02]  /*24df0*/  PRMT R110, R117, 0x7632, R110 ;  /* 0x00007632756e7816 */ /* 0x000fe4000000006e */
.L_x_3657:
[----:B------:R-:W-:Y:S05]  /*24e00*/  BSYNC B1 ;  /* 0x0000000000017941 */ /* 0x000fea0003800000 */
.L_x_3655:
        /* <DEDUP_REMOVED lines=11> */
.L_x_3659:
[----:B------:R-:W-:Y:S01]  /*24ec0*/  IMAD.MOV.U32 R8, RZ, RZ, R6 ;  /* 0x000000ffff087224 */ /* 0x000fe200078e0006 */
[----:B------:R-:W-:Y:S01]  /*24ed0*/  PRMT R9, R9, 0x7632, R9 ;  /* 0x0000763209097816 */ /* 0x000fe20000000009 */
[----:B------:R-:W-:Y:S01]  /*24ee0*/  IMAD.MOV.U32 R25, RZ, RZ, R24 ;  /* 0x000000ffff197224 */ /* 0x000fe200078e0018 */
[----:B------:R-:W-:Y:S02]  /*24ef0*/  PRMT R117, R117, 0x5410, R112 ;  /* 0x0000541075757816 */ /* 0x000fe40000000070 */
.L_x_3660:
[----:B------:R-:W-:Y:S05]  /*24f00*/  BSYNC B1 ;  /* 0x0000000000017941 */ /* 0x000fea0003800000 */
.L_x_3658:
        /* <DEDUP_REMOVED lines=11> */
.L_x_3662:
[----:B------:R-:W-:Y:S01]  /*24fc0*/  IMAD.MOV.U32 R6, RZ, RZ, R8 ;  /* 0x000000ffff067224 */ /* 0x000fe200078e0008 */
[----:B------:R-:W-:Y:S01]  /*24fd0*/  PRMT R10, R9, 0x7610, R10 ;  /* 0x00007610090a7816 */ /* 0x000fe2000000000a */
[----:B------:R-:W-:Y:S01]  /*24fe0*/  IMAD.MOV.U32 R24, RZ, RZ, R27 ;  /* 0x000000ffff187224 */ /* 0x000fe200078e001b */
[----:B------:R-:W-:Y:S02]  /*24ff0*/  PRMT R112, R113, 0x7610, R112 ;  /* 0x0000761071707816 */ /* 0x000fe40000000070 */
.L_x_3663:
[----:B------:R-:W-:Y:S05]  /*25000*/  BSYNC B1 ;  /* 0x0000000000017941 */ /* 0x000fea0003800000 */
.L_x_3661:
        /* <DEDUP_REMOVED lines=11> */
.L_x_3665:
[----:B------:R-:W-:Y:S01]  /*250c0*/  IMAD.MOV.U32 R8, RZ, RZ, R6 ;  /* 0x000000ffff087224 */ /* 0x000fe200078e0006 */
[----:B------:R-:W-:Y:S01]  /*250d0*/  PRMT R9, R10, 0x7610, R9 ;  /* 0x000076100a097816 */ /* 0x000fe20000000009 */
[----:B------:R-:W-:Y:S01]  /*250e0*/  IMAD.MOV.U32 R27, RZ, RZ, R26 ;  /* 0x000000ffff1b7224 */ /* 0x000fe200078e001a */
[----:B------:R-:W-:Y:S02]  /*250f0*/  PRMT R113, R111, 0x7610, R113 ;  /* 0x000076106f717816 */ /* 0x000fe40000000071 */
.L_x_3666:
[----:B------:R-:W-:Y:S05]  /*25100*/  BSYNC B1 ;  /* 0x0000000000017941 */ /* 0x000fea0003800000 */
.L_x_3664:
        /* <DEDUP_REMOVED lines=11> */
.L_x_3668:
[----:B------:R-:W-:Y:S01]  /*251c0*/  IMAD.MOV.U32 R6, RZ, RZ, R8 ;  /* 0x000000ffff067224 */ /* 0x000fe200078e0008 */
[----:B------:R-:W-:Y:S01]  /*251d0*/  PRMT R10, R9, 0x7610, R10 ;  /* 0x00007610090a7816 */ /* 0x000fe2000000000a */
[----:B------:R-:W-:Y:S01]  /*251e0*/  IMAD.MOV.U32 R26, RZ, RZ, R29 ;  /* 0x000000ffff1a7224 */ /* 0x000fe200078e001d */
[----:B------:R-:W-:Y:S02]  /*251f0*/  PRMT R111, R119, 0x7610, R111 ;  /* 0x00007610776f7816 */ /* 0x000fe4000000006f */
.L_x_3669:
[----:B------:R-:W-:Y:S05]  /*25200*/  BSYNC B1 ;  /* 0x0000000000017941 */ /* 0x000fea0003800000 */
.L_x_3667:
        /* <DEDUP_REMOVED lines=11> */
.L_x_3671:
[----:B------:R-:W-:Y:S01]  /*252c0*/  IMAD.MOV.U32 R8, RZ, RZ, R6 ;  /* 0x000000ffff087224 */ /* 0x000fe200078e0006 */
[----:B------:R-:W-:Y:S01]  /*252d0*/  PRMT R9, R9, 0x5410, R10 ;  /* 0x0000541009097816 */ /* 0x000fe2000000000a */
[----:B------:R-:W-:Y:S01]  /*252e0*/  IMAD.MOV.U32 R29, RZ, RZ, R28 ;  /* 0x000000ffff1d7224 */ /* 0x000fe200078e001c */
[----:B------:R-:W-:Y:S02]  /*252f0*/  PRMT R119, R117, 0x7610, R119 ;  /* 0x0000761075777816 */ /* 0x000fe40000000077 */
.L_x_3672:
[----:B------:R-:W-:Y:S05]  /*25300*/  BSYNC B1 ;  /* 0x0000000000017941 */ /* 0x000fea0003800000 */
.L_x_3670:
        /* <DEDUP_REMOVED lines=11> */
.L_x_3674:
[----:B------:R-:W-:Y:S01]  /*253c0*/  IMAD.MOV.U32 R6, RZ, RZ, R8 ;  /* 0x000000ffff067224 */ /* 0x000fe200078e0008 */
[----:B------:R-:W-:Y:S01]  /*253d0*/  PRMT R9, R9, 0x7632, R9 ;  /* 0x0000763209097816 */ /* 0x000fe20000000009 */
[----:B------:R-:W-:Y:S01]  /*253e0*/  IMAD.MOV.U32 R28, RZ, RZ, R31 ;  /* 0x000000ffff1c7224 */ /* 0x000fe200078e001f */
[----:B------:R-:W-:Y:S02]  /*253f0*/  PRMT R117, R118, 0x7610, R117 ;  /* 0x0000761076757816 */ /* 0x000fe40000000075 */
.L_x_3675:
[----:B------:R-:W-:Y:S05]  /*25400*/  BSYNC B1 ;  /* 0x0000000000017941 */ /* 0x000fea0003800000 */
.L_x_3673:
        /* <DEDUP_REMOVED lines=11> */
.L_x_3677:
[----:B------:R-:W-:Y:S01]  /*254c0*/  IMAD.MOV.U32 R8, RZ, RZ, R6 ;  /* 0x000000ffff087224 */ /* 0x000fe200078e0006 */
[----:B------:R-:W-:Y:S01]  /*254d0*/  PRMT R10, R9, 0x7610, R10 ;  /* 0x00007610090a7816 */ /* 0x000fe2000000000a */
[----:B------:R-:W-:Y:S01]  /*254e0*/  IMAD.MOV.U32 R31, RZ, RZ, R30 ;  /* 0x000000ffff1f7224 */ /* 0x000fe200078e001e */
[----:B------:R-:W-:Y:S02]  /*254f0*/  PRMT R118, R113, 0x7632, R118 ;  /* 0x0000763271767816 */ /* 0x000fe40000000076 */
.L_x_3678:
[----:B------:R-:W-:Y:S05]  /*25500*/  BSYNC B1 ;  /* 0x0000000000017941 */ /* 0x000fea0003800000 */
.L_x_3676:
        /* <DEDUP_REMOVED lines=11> */
.L_x_3680:
[----:B------:R-:W-:Y:S01]  /*255c0*/  IMAD.MOV.U32 R6, RZ, RZ, R8 ;  /* 0x000000ffff067224 */ /* 0x000fe200078e0008 */
[----:B------:R-:W-:Y:S01]  /*255d0*/  PRMT R9, R10, 0x7610, R9 ;  /* 0x000076100a097816 */ /* 0x000fe20000000009 */
[----:B------:R-:W-:Y:S01]  /*255e0*/  IMAD.MOV.U32 R30, RZ, RZ, R33 ;  /* 0x000000ffff1e7224 */ /* 0x000fe200078e0021 */
[----:B------:R-:W-:Y:S02]  /*255f0*/  PRMT R113, R113, 0x5410, R121 ;  /* 0x0000541071717816 */ /* 0x000fe40000000079 */
.L_x_3681:
[----:B------:R-:W-:Y:S05]  /*25600*/  BSYNC B1 ;  /* 0x0000000000017941 */ /* 0x000fea0003800000 */
.L_x_3679:
        /* <DEDUP_REMOVED lines=11> */
.L_x_3683:
[----:B------:R-:W-:Y:S01]  /*256c0*/  IMAD.MOV.U32 R8, RZ, RZ, R6 ;  /* 0x000000ffff087224 */ /* 0x000fe200078e0006 */
[----:B------:R-:W-:Y:S01]  /*256d0*/  PRMT R9, R9, 0x5410, R9 ;  /* 0x0000541009097816 */ /* 0x000fe20000000009 */
[----:B------:R-:W-:Y:S01]  /*256e0*/  IMAD.MOV.U32 R33, RZ, RZ, R32 ;  /* 0x000000ffff217224 */ /* 0x000fe200078e0020 */
[----:B------:R-:W-:Y:S02]  /*256f0*/  PRMT R121, R119, 0x7632, R121 ;  /* 0x0000763277797816 */ /* 0x000fe40000000079 */
.L_x_3684:
[----:B------:R-:W-:Y:S05]  /*25700*/  BSYNC B1 ;  /* 0x0000000000017941 */ /* 0x000fea0003800000 */
.L_x_3682:
        /* <DEDUP_REMOVED lines=11> */
.L_x_3686:
[----:B------:R-:W-:Y:S01]  /*257c0*/  IMAD.MOV.U32 R6, RZ, RZ, R8 ;  /* 0x000000ffff067224 */ /* 0x000fe200078e0008 */
[----:B------:R-:W-:Y:S01]  /*257d0*/  PRMT R10, R10, 0x7610, R9 ;  /* 0x000076100a0a7816 */ /* 0x000fe20000000009 */
[----:B------:R-:W-:Y:S01]  /*257e0*/  IMAD.MOV.U32 R32, RZ, RZ, R35 ;  /* 0x000000ffff207224 */ /* 0x000fe200078e0023 */
[----:B------:R-:W-:Y:S02]  /*257f0*/  PRMT R119, R119, 0x7610, R120 ;  /* 0x0000761077777816 */ /* 0x000fe40000000078 */
.L_x_3687:
[----:B------:R-:W-:Y:S05]  /*25800*/  BSYNC B1 ;  /* 0x0000000000017941 */ /* 0x000fea0003800000 */
.L_x_3685:
        /* <DEDUP_REMOVED lines=11> */
.L_x_3689:
[----:B------:R-:W-:Y:S01]  /*258c0*/  IMAD.MOV.U32 R8, RZ, RZ, R6 ;  /* 0x000000ffff087224 */ /* 0x000fe200078e0006 */
[----:B------:R-:W-:Y:S01]  /*258d0*/  PRMT R9, R10, 0x7632, R9 ;  /* 0x000076320a097816 */ /* 0x000fe20000000009 */
[----:B------:R-:W-:Y:S01]  /*258e0*/  IMAD.MOV.U32 R35, RZ, RZ, R34 ;  /* 0x000000ffff237224 */ /* 0x000fe200078e0022 */
[----:B------:R-:W-:Y:S02]  /*258f0*/  PRMT R120, R120, 0x7610, R118 ;  /* 0x0000761078787816 */ /* 0x000fe40000000076 */
.L_x_3690:
[----:B------:R-:W-:Y:S05]  /*25900*/  BSYNC B1 ;  /* 0x0000000000017941 */ /* 0x000fea0003800000 */
.L_x_3688:
        /* <DEDUP_REMOVED lines=11> */
.L_x_3692:
[----:B------:R-:W-:Y:S01]  /*259c0*/  IMAD.MOV.U32 R6, RZ, RZ, R8 ;  /* 0x000000ffff067224 */ /* 0x000fe200078e0008 */
[----:B------:R-:W-:Y:S01]  /*259d0*/  PRMT R9, R9, 0x5410, R9 ;  /* 0x0000541009097816 */ /* 0x000fe20000000009 */
[----:B------:R-:W-:Y:S01]  /*259e0*/  IMAD.MOV.U32 R34, RZ, RZ, R37 ;  /* 0x000000ffff227224 */ /* 0x000fe200078e0025 */
[----:B------:R-:W-:Y:S02]  /*259f0*/  PRMT R118, R118, 0x7610, R103 ;  /* 0x0000761076767816 */ /* 0x000fe40000000067 */
.L_x_3693:
[----:B------:R-:W-:Y:S05]  /*25a00*/  BSYNC B1 ;  /* 0x0000000000017941 */ /* 0x000fea0003800000 */
.L_x_3691:
        /* <DEDUP_REMOVED lines=11> */
.L_x_3695:
[----:B------:R-:W-:Y:S01]  /*25ac0*/  IMAD.MOV.U32 R8, RZ, RZ, R6 ;  /* 0x000000ffff087224 */ /* 0x000fe200078e0006 */
[----:B------:R-:W-:Y:S01]  /*25ad0*/  PRMT R9, R9, 0x7632, R9 ;  /* 0x0000763209097816 */ /* 0x000fe20000000009 */
[----:B------:R-:W-:Y:S01]  /*25ae0*/  IMAD.MOV.U32 R37, RZ, RZ, R36 ;  /* 0x000000ffff257224 */ /* 0x000fe200078e0024 */
[----:B------:R-:W-:Y:S02]  /*25af0*/  PRMT R103, R103, 0x5410, R102 ;  /* 0x0000541067677816 */ /* 0x000fe40000000066 */
.L_x_3696:
[----:B------:R-:W-:Y:S05]  /*25b00*/  BSYNC B1 ;  /* 0x0000000000017941 */ /* 0x000fea0003800000 */
.L_x_3694:
        /* <DEDUP_REMOVED lines=11> */
.L_x_3698:
[----:B------:R-:W-:Y:S01]  /*25bc0*/  IMAD.MOV.U32 R6, RZ, RZ, R8 ;  /* 0x000000ffff067224 */ /* 0x000fe200078e0008 */
[----:B------:R-:W-:Y:S01]  /*25bd0*/  PRMT R9, R9, 0x5410, R9 ;  /* 0x0000541009097816 */ /* 0x000fe20000000009 */
[----:B------:R-:W-:Y:S01]  /*25be0*/  IMAD.MOV.U32 R36, RZ, RZ, R39 ;  /* 0x000000ffff247224 */ /* 0x000fe200078e0027 */
[----:B------:R-:W-:Y:S02]  /*25bf0*/  PRMT R102, R121, 0x7632, R102 ;  /* 0x0000763279667816 */ /* 0x000fe40000000066 */
.L_x_3699:
[----:B------:R-:W-:Y:S05]  /*25c00*/  BSYNC B1 ;  /* 0x0000000000017941 */ /* 0x000fea0003800000 */
.L_x_3697:
        /* <DEDUP_REMOVED lines=11> */
.L_x_3701:
[----:B------:R-:W-:Y:S01]  /*25cc0*/  IMAD.MOV.U32 R8, RZ, RZ, R6 ;  /* 0x000000ffff087224 */ /* 0x000fe200078e0006 */
[----:B------:R-:W-:Y:S01]  /*25cd0*/  PRMT R9, R9, 0x7632, R9 ;  /* 0x0000763209097816 */ /* 0x000fe20000000009 */
[----:B------:R-:W-:Y:S01]  /*25ce0*/  IMAD.MOV.U32 R39, RZ, RZ, R38 ;  /* 0x000000ffff277224 */ /* 0x000fe200078e0026 */
[----:B------:R-:W-:Y:S02]  /*25cf0*/  PRMT R121, R121, 0x5410, R120 ;  /* 0x0000541079797816 */ /* 0x000fe40000000078 */
.L_x_3702:
[----:B------:R-:W-:Y:S05]  /*25d00*/  BSYNC B1 ;  /* 0x0000000000017941 */ /* 0x000fea0003800000 */
.L_x_3700:
        /* <DEDUP_REMOVED lines=11> */
.L_x_3704:
[----:B------:R-:W-:Y:S01]  /*25dc0*/  IMAD.MOV.U32 R6, RZ, RZ, R8 ;  /* 0x000000ffff067224 */ /* 0x000fe200078e0008 */
[----:B------:R-:W-:Y:S01]  /*25dd0*/  PRMT R10, R9, 0x7610, R10 ;  /* 0x00007610090a7816 */ /* 0x000fe2000000000a */
[----:B------:R-:W-:Y:S01]  /*25de0*/  IMAD.MOV.U32 R38, RZ, RZ, R41 ;  /* 0x000000ffff267224 */ /* 0x000fe200078e0029 */
[----:B------:R-:W-:Y:S02]  /*25df0*/  PRMT R120, R105, 0x7610, R120 ;  /* 0x0000761069787816 */ /* 0x000fe40000000078 */
.L_x_3705:
[----:B------:R-:W-:Y:S05]  /*25e00*/  BSYNC B1 ;  /* 0x0000000000017941 */ /* 0x000fea0003800000 */
.L_x_3703:
        /* <DEDUP_REMOVED lines=11> */
.L_x_3707:
[----:B------:R-:W-:Y:S01]  /*25ec0*/  IMAD.MOV.U32 R8, RZ, RZ, R6 ;  /* 0x000000ffff087224 */ /* 0x000fe200078e0006 */
[----:B------:R-:W-:Y:S01]  /*25ed0*/  PRMT R9, R9, 0x5410, R10 ;  /* 0x0000541009097816 */ /* 0x000fe2000000000a */
[----:B------:R-:W-:Y:S01]  /*25ee0*/  IMAD.MOV.U32 R41, RZ, RZ, R40 ;  /* 0x000000ffff297224 */ /* 0x000fe200078e0028 */
[----:B------:R-:W-:Y:S02]  /*25ef0*/  PRMT R105, R103, 0x7610, R105 ;  /* 0x0000761067697816 */ /* 0x000fe40000000069 */
.L_x_3708:
[----:B------:R-:W-:Y:S05]  /*25f00*/  BSYNC B1 ;  /* 0x0000000000017941 */ /* 0x000fea0003800000 */
.L_x_3706:
        /* <DEDUP_REMOVED lines=11> */
.L_x_3710:
[----:B------:R-:W-:Y:S01]  /*25fc0*/  IMAD.MOV.U32 R6, RZ, RZ, R8 ;  /* 0x000000ffff067224 */ /* 0x000fe200078e0008 */
[----:B------:R-:W-:Y:S01]  /*25fd0*/  PRMT R10, R10, 0x7610, R9 ;  /* 0x000076100a0a7816 */ /* 0x000fe20000000009 */
[----:B------:R-:W-:Y:S01]  /*25fe0*/  IMAD.MOV.U32 R40, RZ, RZ, R43 ;  /* 0x000000ffff287224 */ /* 0x000fe200078e002b */
[----:B------:R-:W-:Y:S02]  /*25ff0*/  PRMT R103, R104, 0x7632, R103 ;  /* 0x0000763268677816 */ /* 0x000fe40000000067 */
.L_x_3711:
[----:B------:R-:W-:Y:S05]  /*26000*/  BSYNC B1 ;  /* 0x0000000000017941 */ /* 0x000fea0003800000 */
.L_x_3709:
        /* <DEDUP_REMOVED lines=11> */
.L_x_3713:
[----:B------:R-:W-:Y:S01]  /*260c0*/  IMAD.MOV.U32 R8, RZ, RZ, R6 ;  /* 0x000000ffff087224 */ /* 0x000fe200078e0006 */
[----:B------:R-:W-:Y:S01]  /*260d0*/  PRMT R9, R10, 0x7632, R9 ;  /* 0x000076320a097816 */ /* 0x000fe20000000009 */
[----:B------:R-:W-:Y:S01]  /*260e0*/  IMAD.MOV.U32 R43, RZ, RZ, R42 ;  /* 0x000000ffff2b7224 */ /* 0x000fe200078e002a */
[----:B------:R-:W-:Y:S02]  /*260f0*/  PRMT R104, R104, 0x7610, R102 ;  /* 0x0000761068687816 */ /* 0x000fe40000000066 */
.L_x_3714:
[----:B------:R-:W-:Y:S05]  /*26100*/  BSYNC B1 ;  /* 0x0000000000017941 */ /* 0x000fea0003800000 */
.L_x_3712:
        /* <DEDUP_REMOVED lines=11> */
.L_x_3716:
[----:B------:R-:W-:Y:S01]  /*261c0*/  IMAD.MOV.U32 R6, RZ, RZ, R8 ;  /* 0x000000ffff067224 */ /* 0x000fe200078e0008 */
[----:B------:R-:W-:Y:S01]  /*261d0*/  PRMT R10, R9, 0x7610, R10 ;  /* 0x00007610090a7816 */ /* 0x000fe2000000000a */
[----:B------:R-:W-:Y:S01]  /*261e0*/  IMAD.MOV.U32 R42, RZ, RZ, R45 ;  /* 0x000000ffff2a7224 */ /* 0x000fe200078e002d */
[----:B------:R-:W-:Y:S02]  /*261f0*/  PRMT R102, R102, 0x5410, R107 ;  /* 0x0000541066667816 */ /* 0x000fe4000000006b */
.L_x_3717:
[----:B------:R-:W-:Y:S05]  /*26200*/  BSYNC B1 ;  /* 0x0000000000017941 */ /* 0x000fea0003800000 */
.L_x_3715:
        /* <DEDUP_REMOVED lines=11> */
.L_x_3719:
[----:B------:R-:W-:Y:S01]  /*262c0*/  IMAD.MOV.U32 R8, RZ, RZ, R6 ;  /* 0x000000ffff087224 */ /* 0x000fe200078e0006 */
[----:B------:R-:W-:Y:S01]  /*262d0*/  PRMT R9, R9, 0x5410, R10 ;  /* 0x0000541009097816 */ /* 0x000fe2000000000a */
[----:B------:R-:W-:Y:S01]  /*262e0*/  IMAD.MOV.U32 R45, RZ, RZ, R44 ;  /* 0x000000ffff2d7224 */ /* 0x000fe200078e002c */
[----:B------:R-:W-:Y:S02]  /*262f0*/  PRMT R107, R105, 0x7632, R107 ;  /* 0x00007632696b7816 */ /* 0x000fe4000000006b */
.L_x_3720:
[----:B------:R-:W-:Y:S05]  /*26300*/  BSYNC B1 ;  /* 0x0000000000017941 */ /* 0x000fea0003800000 */
.L_x_3718:
        /* <DEDUP_REMOVED lines=11> */
.L_x_3722:
[----:B------:R-:W-:Y:S01]  /*263c0*/  IMAD.MOV.U32 R6, RZ, RZ, R8 ;  /* 0x000000ffff067224 */ /* 0x000fe200078e0008 */
[----:B------:R-:W-:Y:S01]  /*263d0*/  PRMT R10, R10, 0x7610, R9 ;  /* 0x000076100a0a7816 */ /* 0x000fe20000000009 */
[----:B------:R-:W-:Y:S01]  /*263e0*/  IMAD.MOV.U32 R44, RZ, RZ, R47 ;  /* 0x000000ffff2c7224 */ /* 0x000fe200078e002f */
[----:B------:R-:W-:Y:S02]  /*263f0*/  PRMT R105, R105, 0x7610, R106 ;  /* 0x0000761069697816 */ /* 0x000fe4000000006a */
.L_x_3723:
[----:B------:R-:W-:Y:S05]  /*26400*/  BSYNC B1 ;  /* 0x0000000000017941 */ /* 0x000fea0003800000 */
.L_x_3721:
        /* <DEDUP_REMOVED lines=11> */
.L_x_3725:
[----:B------:R-:W-:Y:S01]  /*264c0*/  IMAD.MOV.U32 R8, RZ, RZ, R6 ;  /* 0x000000ffff087224 */ /* 0x000fe200078e0006 */
[----:B------:R-:W-:Y:S01]  /*264d0*/  PRMT R9, R9, 0x7610, R10 ;  /* 0x0000761009097816 */ /* 0x000fe2000000000a */
[----:B------:R-:W-:Y:S01]  /*264e0*/  IMAD.MOV.U32 R47, RZ, RZ, R46 ;  /* 0x000000ffff2f7224 */ /* 0x000fe200078e002e */
[----:B------:R-:W-:Y:S02]  /*264f0*/  PRMT R106, R106, 0x5410, R104 ;  /* 0x000054106a6a7816 */ /* 0x000fe40000000068 */
.L_x_3726:
[----:B------:R-:W-:Y:S05]  /*26500*/  BSYNC B1 ;  /* 0x0000000000017941 */ /* 0x000fea0003800000 */
.L_x_3724:
        /* <DEDUP_REMOVED lines=11> */
.L_x_3728:
[----:B------:R-:W-:Y:S01]  /*265c0*/  IMAD.MOV.U32 R6, RZ, RZ, R8 ;  /* 0x000000ffff067224 */ /* 0x000fe200078e0008 */
[----:B------:R-:W-:Y:S01]  /*265d0*/  PRMT R9, R9, 0x7632, R9 ;  /* 0x0000763209097816 */ /* 0x000fe20000000009 */
[----:B------:R-:W-:Y:S01]  /*265e0*/  IMAD.MOV.U32 R46, RZ, RZ, R49 ;  /* 0x000000ffff2e7224 */ /* 0x000fe200078e0031 */
[----:B------:R-:W-:Y:S02]  /*265f0*/  PRMT R104, R108, 0x7610, R104 ;  /* 0x000076106c687816 */ /* 0x000fe40000000068 */
.L_x_3729:
[----:B------:R-:W-:Y:S05]  /*26600*/  BSYNC B1 ;  /* 0x0000000000017941 */ /* 0x000fea0003800000 */
.L_x_3727:
        /* <DEDUP_REMOVED lines=11> */
.L_x_3731:
[----:B------:R-:W-:Y:S01]  /*266c0*/  IMAD.MOV.U32 R8, RZ, RZ, R6 ;  /* 0x000000ffff087224 */ /* 0x000fe200078e0006 */
[----:B------:R-:W-:Y:S01]  /*266d0*/  PRMT R9, R9, 0x5410, R9 ;  /* 0x0000541009097816 */ /* 0x000fe20000000009 */
[----:B------:R-:W-:Y:S01]  /*266e0*/  IMAD.MOV.U32 R49, RZ, RZ, R48 ;  /* 0x000000ffff317224 */ /* 0x000fe200078e0030 */
[----:B------:R-:W-:Y:S02]  /*266f0*/  PRMT R108, R107, 0x7632, R108 ;  /* 0x000076326b6c7816 */ /* 0x000fe4000000006c */
.L_x_3732:
[----:B------:R-:W-:Y:S05]  /*26700*/  BSYNC B1 ;  /* 0x0000000000017941 */ /* 0x000fea0003800000 */
.L_x_3730:
        /* <DEDUP_REMOVED lines=11> */
.L_x_3734:
[----:B------:R-:W-:Y:S01]  /*267c0*/  IMAD.MOV.U32 R6, RZ, RZ, R8 ;  /* 0x000000ffff067224 */ /* 0x000fe200078e0008 */
[----:B------:R-:W-:Y:S01]  /*267d0*/  PRMT R10, R10, 0x7610, R9 ;  /* 0x000076100a0a7816 */ /* 0x000fe20000000009 */
[----:B------:R-:W-:Y:S01]  /*267e0*/  IMAD.MOV.U32 R48, RZ, RZ, R51 ;  /* 0x000000ffff307224 */ /* 0x000fe200078e0033 */
[----:B------:R-:W-:Y:S02]  /*267f0*/  PRMT R107, R107, 0x7610, R108 ;  /* 0x000076106b6b7816 */ /* 0x000fe4000000006c */
.L_x_3735:
[----:B------:R-:W-:Y:S05]  /*26800*/  BSYNC B1 ;  /* 0x0000000000017941 */ /* 0x000fea0003800000 */
.L_x_3733:
        /* <DEDUP_REMOVED lines=11> */
.L_x_3737:
[----:B------:R-:W-:Y:S01]  /*268c0*/  IMAD.MOV.U32 R8, RZ, RZ, R6 ;  /* 0x000000ffff087224 */ /* 0x000fe200078e0006 */
[----:B------:R-:W-:Y:S01]  /*268d0*/  PRMT R9, R9, 0x7610, R10 ;  /* 0x0000761009097816 */ /* 0x000fe2000000000a */
[----:B------:R-:W-:Y:S01]  /*268e0*/  IMAD.MOV.U32 R51, RZ, RZ, R50 ;  /* 0x000000ffff337224 */ /* 0x000fe200078e0032 */
[----:B------:R-:W-:Y:S02]  /*268f0*/  PRMT R108, R108, 0x5410, R106 ;  /* 0x000054106c6c7816 */ /* 0x000fe4000000006a */
.L_x_3738:
[----:B------:R-:W-:Y:S05]  /*26900*/  BSYNC B1 ;  /* 0x0000000000017941 */ /* 0x000fea0003800000 */
.L_x_3736:
        /* <DEDUP_REMOVED lines=11> */
.L_x_3740:
[----:B------:R-:W-:Y:S01]  /*269c0*/  IMAD.MOV.U32 R6, RZ, RZ, R8 ;  /* 0x000000ffff067224 */ /* 0x000fe200078e0008 */
[----:B------:R-:W-:Y:S01]  /*269d0*/  PRMT R10, R10, 0x7610, R9 ;  /* 0x000076100a0a7816 */ /* 0x000fe20000000009 */
[----:B------:R-:W-:Y:S01]  /*269e0*/  IMAD.MOV.U32 R50, RZ, RZ, R53 ;  /* 0x000000ffff327224 */ /* 0x000fe200078e0035 */
[----:B------:R-:W-:Y:S02]  /*269f0*/  PRMT R106, R122, 0x7632, R106 ;  /* 0x000076327a6a7816 */ /* 0x000fe4000000006a */
.L_x_3741:
[----:B------:R-:W-:Y:S05]  /*26a00*/  BSYNC B1 ;  /* 0x0000000000017941 */ /* 0x000fea0003800000 */
.L_x_3739:
        /* <DEDUP_REMOVED lines=11> */
.L_x_3743:
[----:B------:R-:W-:Y:S01]  /*26ac0*/  IMAD.MOV.U32 R8, RZ, RZ, R6 ;  /* 0x000000ffff087224 */ /* 0x000fe200078e0006 */
[----:B------:R-:W-:Y:S01]  /*26ad0*/  PRMT R9, R10, 0x7632, R9 ;  /* 0x000076320a097816 */ /* 0x000fe20000000009 */
[----:B------:R-:W-:Y:S01]  /*26ae0*/  IMAD.MOV.U32 R53, RZ, RZ, R52 ;  /* 0x000000ffff357224 */ /* 0x000fe200078e0034 */
[----:B------:R-:W-:Y:S02]  /*26af0*/  PRMT R122, R122, 0x7610, R100 ;  /* 0x000076107a7a7816 */ /* 0x000fe40000000064 */
.L_x_3744:
[----:B------:R-:W-:Y:S05]  /*26b00*/  BSYNC B1 ;  /* 0x0000000000017941 */ /* 0x000fea0003800000 */
.L_x_3742:
        /* <DEDUP_REMOVED lines=11> */
.L_x_3746:
[----:B------:R-:W-:Y:S01]  /*26bc0*/  IMAD.MOV.U32 R6, RZ, RZ, R8 ;  /* 0x000000ffff067224 */ /* 0x000fe200078e0008 */
[----:B------:R-:W-:Y:S01]  /*26bd0*/  PRMT R9, R9, 0x5410, R9 ;  /* 0x0000541009097816 */ /* 0x000fe20000000009 */
[----:B------:R-:W-:Y:S01]  /*26be0*/  IMAD.MOV.U32 R52, RZ, RZ, R55 ;  /* 0x000000ffff347224 */ /* 0x000fe200078e0037 */
[----:B------:R-:W-:Y:S02]  /*26bf0*/  PRMT R100, R100, 0x7610, R109 ;  /* 0x0000761064647816 */ /* 0x000fe4000000006d */
.L_x_3747:
[----:B------:R-:W-:Y:S05]  /*26c00*/  BSYNC B1 ;  /* 0x0000000000017941 */ /* 0x000fea0003800000 */
.L_x_3745:
        /* <DEDUP_REMOVED lines=11> */
.L_x_3749:
[----:B------:R-:W-:Y:S01]  /*26cc0*/  IMAD.MOV.U32 R8, RZ, RZ, R6 ;  /* 0x000000ffff087224 */ /* 0x000fe200078e0006 */
[----:B------:R-:W-:Y:S01]  /*26cd0*/  PRMT R9, R9, 0x7632, R9 ;  /* 0x0000763209097816 */ /* 0x000fe20000000009 */
[----:B------:R-:W-:Y:S01]  /*26ce0*/  IMAD.MOV.U32 R55, RZ, RZ, R54 ;  /* 0x000000ffff377224 */ /* 0x000fe200078e0036 */
[----:B------:R-:W-:Y:S02]  /*26cf0*/  PRMT R109, R109, 0x5410, R100 ;  /* 0x000054106d6d7816 */ /* 0x000fe40000000064 */
.L_x_3750:
[----:B------:R-:W-:Y:S05]  /*26d00*/  BSYNC B1 ;  /* 0x0000000000017941 */ /* 0x000fea0003800000 */
.L_x_3748:
        /* <DEDUP_REMOVED lines=11> */
.L_x_3752:
[----:B------:R-:W-:Y:S01]  /*26dc0*/  IMAD.MOV.U32 R6, RZ, RZ, R8 ;  /* 0x000000ffff067224 */ /* 0x000fe200078e0008 */
[----:B------:R-:W-:Y:S01]  /*26dd0*/  PRMT R9, R9, 0x5410, R9 ;  /* 0x0000541009097816 */ /* 0x000fe20000000009 */
[----:B------:R-:W-:Y:S01]  /*26de0*/  IMAD.MOV.U32 R54, RZ, RZ, R57 ;  /* 0x000000ffff367224 */ /* 0x000fe200078e0039 */
[----:B------:R-:W-:Y:S02]  /*26df0*/  PRMT R100, R95, 0x7632, R100 ;  /* 0x000076325f647816 */ /* 0x000fe40000000064 */
.L_x_3753:
[----:B------:R-:W-:Y:S05]  /*26e00*/  BSYNC B1 ;  /* 0x0000000000017941 */ /* 0x000fea0003800000 */
.L_x_3751:
        /* <DEDUP_REMOVED lines=11> */
.L_x_3755:
[----:B------:R-:W-:Y:S01]  /*26ec0*/  IMAD.MOV.U32 R8, RZ, RZ, R6 ;  /* 0x000000ffff087224 */ /* 0x000fe200078e0006 */
[----:B------:R-:W-:Y:S01]  /*26ed0*/  PRMT R9, R9, 0x7632, R9 ;  /* 0x0000763209097816 */ /* 0x000fe20000000009 */
[----:B------:R-:W-:Y:S01]  /*26ee0*/  IMAD.MOV.U32 R57, RZ, RZ, R56 ;  /* 0x000000ffff397224 */ /* 0x000fe200078e0038 */
[----:B------:R-:W-:Y:S02]  /*26ef0*/  PRMT R95, R95, 0x7610, R94 ;  /* 0x000076105f5f7816 */ /* 0x000fe4000000005e */
.L_x_3756:
[----:B------:R-:W-:Y:S05]  /*26f00*/  BSYNC B1 ;  /* 0x0000000000017941 */ /* 0x000fea0003800000 */
.L_x_3754:
        /* <DEDUP_REMOVED lines=11> */
.L_x_3758:
[----:B------:R-:W-:Y:S01]  /*26fc0*/  IMAD.MOV.U32 R6, RZ, RZ, R8 ;  /* 0x000000ffff067224 */ /* 0x000fe200078e0008 */
[----:B------:R-:W-:Y:S01]  /*26fd0*/  PRMT R9, R9, 0x5410, R9 ;  /* 0x0000541009097816 */ /* 0x000fe20000000009 */
[----:B------:R-:W-:Y:S01]  /*26fe0*/  IMAD.MOV.U32 R56, RZ, RZ, R59 ;  /* 0x000000ffff387224 */ /* 0x000fe200078e003b */
[----:B------:R-:W-:Y:S02]  /*26ff0*/  PRMT R94, R94, 0x7610, R123 ;  /* 0x000076105e5e7816 */ /* 0x000fe4000000007b */
.L_x_3759:
[----:B------:R-:W-:Y:S05]  /*27000*/  BSYNC B1 ;  /* 0x0000000000017941 */ /* 0x000fea0003800000 */
.L_x_3757:
        /* <DEDUP_REMOVED lines=11> */
.L_x_3761:
[----:B------:R-:W-:Y:S01]  /*270c0*/  IMAD.MOV.U32 R8, RZ, RZ, R6 ;  /* 0x000000ffff087224 */ /* 0x000fe200078e0006 */
[----:B------:R-:W-:Y:S01]  /*270d0*/  PRMT R10, R10, 0x7610, R9 ;  /* 0x000076100a0a7816 */ /* 0x000fe20000000009 */
[----:B------:R-:W-:Y:S01]  /*270e0*/  IMAD.MOV.U32 R59, RZ, RZ, R58 ;  /* 0x000000ffff3b7224 */ /* 0x000fe200078e003a */
[----:B------:R-:W-:Y:S02]  /*270f0*/  PRMT R123, R123, 0x5410, R94 ;  /* 0x000054107b7b7816 */ /* 0x000fe4000000005e */
.L_x_3762:
[----:B------:R-:W-:Y:S05]  /*27100*/  BSYNC B1 ;  /* 0x0000000000017941 */ /* 0x000fea0003800000 */
.L_x_3760:
        /* <DEDUP_REMOVED lines=11> */
.L_x_3764:
[----:B------:R-:W-:Y:S01]  /*271c0*/  IMAD.MOV.U32 R6, RZ, RZ, R8 ;  /* 0x000000ffff067224 */ /* 0x000fe200078e0008 */
[----:B------:R-:W-:Y:S01]  /*271d0*/  PRMT R9, R9, 0x7610, R10 ;  /* 0x0000761009097816 */ /* 0x000fe2000000000a */
[----:B------:R-:W-:Y:S01]  /*271e0*/  IMAD.MOV.U32 R58, RZ, RZ, R61 ;  /* 0x000000ffff3a7224 */ /* 0x000fe200078e003d */
[----:B------:R-:W-:Y:S02]  /*271f0*/  PRMT R94, R96, 0x7632, R94 ;  /* 0x00007632605e7816 */ /* 0x000fe4000000005e */
.L_x_3765:
[----:B------:R-:W-:Y:S05]  /*27200*/  BSYNC B1 ;  /* 0x0000000000017941 */ /* 0x000fea0003800000 */
.L_x_3763:
        /* <DEDUP_REMOVED lines=11> */
.L_x_3767:
[----:B------:R-:W-:Y:S01]  /*272c0*/  IMAD.MOV.U32 R8, RZ, RZ, R6 ;  /* 0x000000ffff087224 */ /* 0x000fe200078e0006 */
[----:B------:R-:W-:Y:S01]  /*272d0*/  PRMT R9, R9, 0x7632, R9 ;  /* 0x0000763209097816 */ /* 0x000fe20000000009 */
[----:B------:R-:W-:Y:S01]  /*272e0*/  IMAD.MOV.U32 R61, RZ, RZ, R60 ;  /* 0x000000ffff3d7224 */ /* 0x000fe200078e003c */
[----:B------:R-:W-:Y:S02]  /*272f0*/  PRMT R96, R96, 0x5410, R96 ;  /* 0x0000541060607816 */ /* 0x000fe40000000060 */
.L_x_3768:
[----:B------:R-:W-:Y:S05]  /*27300*/  BSYNC B1 ;  /* 0x0000000000017941 */ /* 0x000fea0003800000 */
.L_x_3766:
        /* <DEDUP_REMOVED lines=11> */
.L_x_3770:
[----:B------:R-:W-:Y:S01]  /*273c0*/  IMAD.MOV.U32 R6, RZ, RZ, R8 ;  /* 0x000000ffff067224 */ /* 0x000fe200078e0008 */
[----:B------:R-:W-:Y:S01]  /*273d0*/  PRMT R10, R9, 0x7610, R10 ;  /* 0x00007610090a7816 */ /* 0x000fe2000000000a */
[----:B------:R-:W-:Y:S01]  /*273e0*/  IMAD.MOV.U32 R60, RZ, RZ, R63 ;  /* 0x000000ffff3c7224 */ /* 0x000fe200078e003f */
[----:B------:R-:W-:Y:S02]  /*273f0*/  PRMT R96, R101, 0x7610, R96 ;  /* 0x0000761065607816 */ /* 0x000fe40000000060 */
.L_x_3771:
[----:B------:R-:W-:Y:S05]  /*27400*/  BSYNC B1 ;  /* 0x0000000000017941 */ /* 0x000fea0003800000 */
.L_x_3769:
        /* <DEDUP_REMOVED lines=11> */
.L_x_3773:
[----:B------:R-:W-:Y:S01]  /*274c0*/  IMAD.MOV.U32 R8, RZ, RZ, R6 ;  /* 0x000000ffff087224 */ /* 0x000fe200078e0006 */
[----:B------:R-:W-:Y:S01]  /*274d0*/  PRMT R9, R10, 0x7610, R9 ;  /* 0x000076100a097816 */ /* 0x000fe20000000009 */
[----:B------:R-:W-:Y:S01]  /*274e0*/  IMAD.MOV.U32 R63, RZ, RZ, R62 ;  /* 0x000000ffff3f7224 */ /* 0x000fe200078e003e */
[----:B------:R-:W-:Y:S02]  /*274f0*/  PRMT R101, R95, 0x7610, R101 ;  /* 0x000076105f657816 */ /* 0x000fe40000000065 */
.L_x_3774:
[----:B------:R-:W-:Y:S05]  /*27500*/  BSYNC B1 ;  /* 0x0000000000017941 */ /* 0x000fea0003800000 */
.L_x_3772:
        /* <DEDUP_REMOVED lines=11> */
.L_x_3776:
[----:B------:R-:W-:Y:S01]  /*275c0*/  IMAD.MOV.U32 R6, RZ, RZ, R8 ;  /* 0x000000ffff067224 */ /* 0x000fe200078e0008 */
[----:B------:R-:W-:Y:S01]  /*275d0*/  PRMT R10, R9, 0x7610, R10 ;  /* 0x00007610090a7816 */ /* 0x000fe2000000000a */
[----:B------:R-:W-:Y:S01]  /*275e0*/  IMAD.MOV.U32 R62, RZ, RZ, R65 ;  /* 0x000000ffff3e7224 */ /* 0x000fe200078e0041 */
[----:B------:R-:W-:Y:S02]  /*275f0*/  PRMT R95, R99, 0x7610, R95 ;  /* 0x00007610635f7816 */ /* 0x000fe4000000005f */
.L_x_3777:
[----:B------:R-:W-:Y:S05]  /*27600*/  BSYNC B1 ;  /* 0x0000000000017941 */ /* 0x000fea0003800000 */
.L_x_3775:
        /* <DEDUP_REMOVED lines=11> */
.L_x_3779:
[----:B------:R-:W-:Y:S01]  /*276c0*/  IMAD.MOV.U32 R8, RZ, RZ, R6 ;  /* 0x000000ffff087224 */ /* 0x000fe200078e0006 */
[----:B------:R-:W-:Y:S01]  /*276d0*/  PRMT R9, R9, 0x5410, R10 ;  /* 0x0000541009097816 */ /* 0x000fe2000000000a */
[----:B------:R-:W-:Y:S01]  /*276e0*/  IMAD.MOV.U32 R65, RZ, RZ, R64 ;  /* 0x000000ffff417224 */ /* 0x000fe200078e0040 */
[----:B------:R-:W-:Y:S02]  /*276f0*/  PRMT R99, R97, 0x7610, R99 ;  /* 0x0000761061637816 */ /* 0x000fe40000000063 */
.L_x_3780:
[----:B------:R-:W-:Y:S05]  /*27700*/  BSYNC B1 ;  /* 0x0000000000017941 */ /* 0x000fea0003800000 */
.L_x_3778:
        /* <DEDUP_REMOVED lines=11> */
.L_x_3782:
[----:B------:R-:W-:Y:S01]  /*277c0*/  IMAD.MOV.U32 R6, RZ, RZ, R8 ;  /* 0x000000ffff067224 */ /* 0x000fe200078e0008 */
[----:B------:R-:W-:Y:S01]  /*277d0*/  PRMT R10, R10, 0x7610, R9 ;  /* 0x000076100a0a7816 */ /* 0x000fe20000000009 */
[----:B------:R-:W-:Y:S01]  /*277e0*/  IMAD.MOV.U32 R64, RZ, RZ, R67 ;  /* 0x000000ffff407224 */ /* 0x000fe200078e0043 */
[----:B------:R-:W-:Y:S02]  /*277f0*/  PRMT R97, R98, 0x7610, R97 ;  /* 0x0000761062617816 */ /* 0x000fe40000000061 */
.L_x_3783:
[----:B------:R-:W-:Y:S05]  /*27800*/  BSYNC B1 ;  /* 0x0000000000017941 */ /* 0x000fea0003800000 */
.L_x_3781:
        /* <DEDUP_REMOVED lines=11> */
.L_x_3785:
[----:B------:R-:W-:Y:S01]  /*278c0*/  IMAD.MOV.U32 R67, RZ, RZ, R124 ;  /* 0x000000ffff437224 */ /* 0x000fe200078e007c */
[----:B------:R-:W-:Y:S01]  /*278d0*/  PRMT R98, R98, 0x7632, R10 ;  /* 0x0000763262627816 */ /* 0x000fe2000000000a */
[----:B------:R-:W-:Y:S01]  /*278e0*/  IMAD.MOV.U32 R66, RZ, RZ, R6 ;  /* 0x000000ffff427224 */ /* 0x000fe200078e0006 */
[----:B------:R-:W-:Y:S01]  /*278f0*/  PRMT R97, R97, 0x7610, R10 ;  /* 0x0000761061617816 */ /* 0x000fe2000000000a */
[----:B------:R-:W-:Y:S02]  /*27900*/  IMAD.MOV.U32 R124, RZ, RZ, R6 ;  /* 0x000000ffff7c7224 */ /* 0x000fe400078e0006 */
.L_x_3786:
[----:B------:R-:W-:Y:S05]  /*27910*/  BSYNC B1 ;  /* 0x0000000000017941 */ /* 0x000fea0003800000 */
.L_x_3784:
[----:B------:R-:W-:Y:S02]  /*27920*/  IADD3 R5, R5, 0x4, RZ ;  /* 0x0000000405057810 */ /* 0x000fe40007ffe0ff */
[----:B------:R-:W-:Y:S01]  /*27930*/  IADD3 R4, R4, 0x2, RZ ;  /* 0x0000000204047810 */ /* 0x000fe20007ffe0ff */
[----:B------:R-:W-:Y:S01]  /*27940*/  @!P1 CALL.REL.NOINC `(.L_x_3787) ;  /* 0x0000001000009944 */ /* 0x000fe20003c00000 */
[----:B------:R-:W-:Y:S05]  /*27950*/  BRA `(.L_x_3788) ;  /* 0xffffc02000007947 */ /* 0x000fea000383ffff */
.L_x_3787:
[----:B------:R-:W-:Y:S02]  /*27960*/  FADD.FTZ R86, R89, R86 ;  /* 0x0000005659567221 */ /* 0x000fe40000010000 */
.L_x_3212:
[----:B------:R-:W-:Y:S05]  /*27970*/  BSYNC B0 ;  /* 0x0000000000007941 */ /* 0x000fea0003800000 */
.L_x_3211:
[----:B------:R-:W-:Y:S05]  /*27980*/  @P2 EXIT ;  /* 0x000000000000294d */ /* 0x000fea0003800000 */
[----:B------:R-:W1:Y:S01]  /*27990*/  S2R R10, SR_CTAID.X ;  /* 0x00000000000a7919 */ /* 0x000e620000002500 */
[----:B------:R-:W-:Y:S02]  /*279a0*/  IMAD.MOV.U32 R8, RZ, RZ, c[0x0][0x180] ;  /* 0x00006000ff087624 */ /* 0x000fe400078e00ff */
[----:B0-----:R-:W-:-:S03]  /*279b0*/  IMAD.MOV.U32 R5, RZ, RZ, 0x4 ;  /* 0x00000004ff057424 */ /* 0x001fc600078e00ff */
[C---:B------:R-:W-:Y:S02]  /*279c0*/  ISETP.GE.AND P0, PT, R8.reuse, 0x1, PT ;  /* 0x000000010800780c */ /* 0x040fe40003f06270 */
[----:B------:R-:W-:Y:S01]  /*279d0*/  ISETP.GE.AND P4, PT, R8, 0x2, PT ;  /* 0x000000020800780c */ /* 0x000fe20003f86270 */
[----:B-1----:R-:W-:-:S10]  /*279e0*/  IMAD.WIDE R68, R10, R5, c[0x0][0x168] ;  /* 0x00005a000a447625 */ /* 0x002fd400078e0205 */
[----:B------:R-:W2:Y:S04]  /*279f0*/  @P0 LDG.E.CONSTANT R13, [R68.64] ;  /* 0x00000004440d0981 */ /* 0x000ea8000c1e9900 */
[----:B------:R-:W3:Y:S04]  /*27a00*/  @P0 LDG.E.CONSTANT R4, [R68.64] ;  /* 0x0000000444040981 */ /* 0x000ee8000c1e9900 */
[----:B------:R-:W4:Y:S04]  /*27a10*/  @P4 LDG.E.CONSTANT R15, [R68.64] ;  /* 0x00000004440f4981 */ /* 0x000f28000c1e9900 */
[----:B------:R-:W5:Y:S01]  /*27a20*/  @P4 LDG.E.CONSTANT R17, [R68.64] ;  /* 0x0000000444114981 */ /* 0x000f62000c1e9900 */
[----:B------:R-:W-:-:S02]  /*27a30*/  ISETP.GE.AND P3, PT, R8, 0x3, PT ;  /* 0x000000030800780c */ /* 0x000fc40003f66270 */
[----:B------:R-:W-:-:S11]  /*27a40*/  ISETP.GE.AND P2, PT, R8, 0x4, PT ;  /* 0x000000040800780c */ /* 0x000fd60003f46270 */
[----:B------:R-:W4:Y:S04]  /*27a50*/  @P3 LDG.E.CONSTANT R12, [R68.64] ;  /* 0x00000004440c3981 */ /* 0x000f28000c1e9900 */
[----:B------:R-:W4:Y:S04]  /*27a60*/  @P3 LDG.E.CONSTANT R11, [R68.64] ;  /* 0x00000004440b3981 */ /* 0x000f28000c1e9900 */
[----:B------:R-:W4:Y:S04]  /*27a70*/  @P2 LDG.E.CONSTANT R7, [R68.64] ;  /* 0x0000000444072981 */ /* 0x000f28000c1e9900 */
[----:B------:R-:W4:Y:S01]  /*27a80*/  @P2 LDG.E.CONSTANT R6, [R68.64] ;  /* 0x0000000444062981 */ /* 0x000f22000c1e9900 */
[----:B------:R-:W-:Y:S01]  /*27a90*/  ISETP.GE.AND P1, PT, R8, 0x5, PT ;  /* 0x000000050800780c */ /* 0x000fe20003f26270 */
[----:B------:R-:W0:Y:S01]  /*27aa0*/  MUFU.LG2 R86, R86 ;  /* 0x0000005600567308 */ /* 0x000e220000000c00 */
[----:B------:R-:W-:Y:S01]  /*27ab0*/  HADD2.F32 R16, -RZ, R97.H1_H1 ;  /* 0x30000061ff107230 */ /* 0x000fe20000004100 */
[----:B------:R-:W-:-:S04]  /*27ac0*/  IMAD R19, R10, c[0x0][0x180], RZ ;  /* 0x000060000a137a24 */ /* 0x000fc800078e02ff */
[----:B------:R-:W-:Y:S01]  /*27ad0*/  @P0 FADD.FTZ R18, R16, -R87 ;  /* 0x8000005710120221 */ /* 0x000fe20000010000 */
[----:B------:R-:W-:-:S05]  /*27ae0*/  HADD2.F32 R14, -RZ, R98.H0_H0 ;  /* 0x20000062ff0e7230 */ /* 0x000fca0000004100 */
[----:B------:R-:W4:Y:S04]  /*27af0*/  @P1 LDG.E.CONSTANT R9, [R68.64] ;  /* 0x0000000444091981 */ /* 0x000f28000c1e9900 */
[----:B------:R-:W4:Y:S01]  /*27b00*/  @P1 LDG.E.CONSTANT R10, [R68.64] ;  /* 0x00000004440a1981 */ /* 0x000f22000c1e9900 */
[----:B0-----:R-:W-:Y:S01]  /*27b10*/  @P0 FFMA.FTZ R18, R86, -0.69314718246459960938, R18 ;  /* 0xbf31721856120823 */ /* 0x001fe20000010012 */
[----:B------:R-:W-:Y:S01]  /*27b20*/  ISETP.GE.AND P6, PT, R8, 0x6, PT ;  /* 0x000000060800780c */ /* 0x000fe20003fc6270 */
[----:B------:R-:W-:Y:S01]  /*27b30*/  IMAD.SHL.U32 R16, R19, 0x2, RZ ;  /* 0x0000000213107824 */ /* 0x000fe200078e00ff */
[----:B------:R-:W-:Y:S01]  /*27b40*/  HADD2.F32 R19, -RZ, R99.H0_H0 ;  /* 0x20000063ff137230 */ /* 0x000fe20000004100 */
[----:B------:R-:W-:Y:S01]  /*27b50*/  @P0 FADD.FTZ R14, R14, -R87 ;  /* 0x800000570e0e0221 */ /* 0x000fe20000010000 */
[----:B------:R-:W-:Y:S01]  /*27b60*/  ISETP.GE.AND P5, PT, R8, 0x7, PT ;  /* 0x000000070800780c */ /* 0x000fe20003fa6270 */
[----:B------:R-:W-:-:S04]  /*27b70*/  IMAD.WIDE R70, R16, R5, c[0x0][0x170] ;  /* 0x00005c0010467625 */ /* 0x000fc800078e0205 */
[----:B------:R-:W-:Y:S01]  /*27b80*/  @P0 FFMA.FTZ R14, R86, -0.69314718246459960938, R14 ;  /* 0xbf317218560e0823 */ /* 0x000fe2000001000e */
[----:B------:R0:W-:Y:S01]  /*27b90*/  @P0 STG.E [R70.64], R66 ;  /* 0x0000004246000986 */ /* 0x0001e2000c101904 */
[----:B------:R-:W-:-:S04]  /*27ba0*/  @P4 FADD.FTZ R19, R19, -R87 ;  /* 0x8000005713134221 */ /* 0x000fc80000010000 */
[----:B------:R-:W-:Y:S02]  /*27bb0*/  @P4 FFMA.FTZ R19, R86, -0.69314718246459960938, R19 ;  /* 0xbf31721856134823 */ /* 0x000fe40000010013 */
[----:B0-----:R-:W-:-:S04]  /*27bc0*/  IMAD.MOV.U32 R66, RZ, RZ, 0x2 ;  /* 0x00000002ff427424 */ /* 0x001fc800078e00ff */
[----:B------:R-:W-:Y:S02]  /*27bd0*/  IMAD.WIDE R88, R16, R66, c[0x0][0x178] ;  /* 0x00005e0010587625 */ /* 0x000fe400078e0242 */
[----:B------:R-:W4:Y:S02]  /*27be0*/  @P5 LDG.E.CONSTANT R16, [R68.64] ;  /* 0x0000000444105981 */ /* 0x000f24000c1e9900 */
[----:B--2---:R-:W-:Y:S01]  /*27bf0*/  @P0 FADD.FTZ R13, R13, R18 ;  /* 0x000000120d0d0221 */ /* 0x004fe20000010000 */
[----:B------:R-:W-:Y:S01]  /*27c00*/  HADD2.F32 R18, -RZ, R97.H0_H0 ;  /* 0x20000061ff127230 */ /* 0x000fe20000004100 */
[----:B---3--:R-:W-:-:S03]  /*27c10*/  @P0 FADD.FTZ R4, R4, R14 ;  /* 0x0000000e04040221 */ /* 0x008fc60000010000 */
[----:B------:R-:W-:Y:S01]  /*27c20*/  @P0 F2FP.PACK_AB R5, RZ, R13 ;  /* 0x0000000dff05023e */ /* 0x000fe200000000ff */
[----:B------:R-:W-:Y:S01]  /*27c30*/  @P4 FADD.FTZ R18, R18, -R87 ;  /* 0x8000005712124221 */ /* 0x000fe20000010000 */
[----:B------:R-:W2:Y:S01]  /*27c40*/  @P6 LDG.E.CONSTANT R14, [R68.64] ;  /* 0x00000004440e6981 */ /* 0x000ea2000c1e9900 */
[----:B------:R-:W-:Y:S02]  /*27c50*/  @P0 F2FP.PACK_AB R4, RZ, R4 ;  /* 0x00000004ff04023e */ /* 0x000fe400000000ff */
[----:B------:R-:W-:Y:S01]  /*27c60*/  @P4 FFMA.FTZ R18, R86, -0.69314718246459960938, R18 ;  /* 0xbf31721856124823 */ /* 0x000fe20000010012 */
[----:B------:R-:W3:Y:S01]  /*27c70*/  @P6 LDG.E.CONSTANT R13, [R68.64] ;  /* 0x00000004440d6981 */ /* 0x000ee2000c1e9900 */
[----:B-----5:R-:W-:Y:S02]  /*27c80*/  @P4 FADD.FTZ R17, R17, R19 ;  /* 0x0000001311114221 */ /* 0x020fe40000010000 */
[----:B----4-:R-:W-:Y:S01]  /*27c90*/  @P4 FADD.FTZ R18, R15, R18 ;  /* 0x000000120f124221 */ /* 0x010fe20000010000 */
[----:B------:R0:W-:Y:S04]  /*27ca0*/  @P0 STG.E.U16 [R88.64], R5 ;  /* 0x0000000558000986 */ /* 0x0001e8000c101504 */
[----:B------:R-:W-:Y:S04]  /*27cb0*/  @P0 STG.E [R70.64+0x4], R67 ;  /* 0x0000044346000986 */ /* 0x000fe8000c101904 */
[----:B------:R1:W-:Y:S01]  /*27cc0*/  @P0 STG.E.U16 [R88.64+0x2], R4 ;  /* 0x0000020458000986 */ /* 0x0003e2000c101504 */
[----:B0-----:R-:W-:-:S03]  /*27cd0*/  @P4 F2FP.PACK_AB R5, RZ, R18 ;  /* 0x00000012ff05423e */ /* 0x001fc600000000ff */
[----:B------:R-:W-:Y:S04]  /*27ce0*/  @P4 STG.E [R70.64+0x8], R64 ;  /* 0x0000084046004986 */ /* 0x000fe8000c101904 */
[----:B------:R0:W-:Y:S01]  /*27cf0*/  @P4 STG.E.U16 [R88.64+0x4], R5 ;  /* 0x0000040558004986 */ /* 0x0001e2000c101504 */
[----:B-1----:R-:W-:-:S03]  /*27d00*/  @P4 F2FP.PACK_AB R4, RZ, R17 ;  /* 0x00000011ff04423e */ /* 0x002fc600000000ff */
[----:B------:R-:W4:Y:S04]  /*27d10*/  @P5 LDG.E.CONSTANT R15, [R68.64] ;  /* 0x00000004440f5981 */ /* 0x000f28000c1e9900 */
[----:B------:R-:W-:Y:S04]  /*27d20*/  @P4 STG.E [R70.64+0xc], R65 ;  /* 0x00000c4146004986 */ /* 0x000fe8000c101904 */
[----:B------:R1:W-:Y:S01]  /*27d30*/  @P4 STG.E.U16 [R88.64+0x6], R4 ;  /* 0x0000060458004986 */ /* 0x0003e2000c101504 */
[----:B0-----:R-:W-:Y:S01]  /*27d40*/  HADD2.F32 R5, -RZ, R101.H0_H0 ;  /* 0x20000065ff057230 */ /* 0x001fe20000004100 */
[----:B------:R-:W-:-:S02]  /*27d50*/  ISETP.GE.AND P0, PT, R8, 0x8, PT ;  /* 0x000000080800780c */ /* 0x000fc40003f06270 */
[----:B------:R-:W-:Y:S01]  /*27d60*/  ISETP.GE.AND P4, PT, R8, 0x9, PT ;  /* 0x000000090800780c */ /* 0x000fe20003f86270 */
[----:B-1----:R-:W-:Y:S01]  /*27d70*/  HADD2.F32 R4, -RZ, R95.H0_H0 ;  /* 0x2000005fff047230 */ /* 0x002fe20000004100 */
[----:B------:R-:W-:Y:S01]  /*27d80*/  @P3 FADD.FTZ R5, R5, -R87 ;  /* 0x8000005705053221 */ /* 0x000fe20000010000 */
[----:B------:R-:W-:-:S08]  /*27d90*/  HADD2.F32 R19, -RZ, R96.H0_H0 ;  /* 0x20000060ff137230 */ /* 0x000fd00000004100 */
[----:B------:R-:W5:Y:S01]  /*27da0*/  @P0 LDG.E.CONSTANT R18, [R68.64] ;  /* 0x0000000444120981 */ /* 0x000f62000c1e9900 */
[----:B------:R-:W-:Y:S02]  /*27db0*/  @P3 FADD.FTZ R4, R4, -R87 ;  /* 0x8000005704043221 */ /* 0x000fe40000010000 */
[C---:B------:R-:W-:Y:S01]  /*27dc0*/  @P3 FFMA.FTZ R5, R86.reuse, -0.69314718246459960938, R5 ;  /* 0xbf31721856053823 */ /* 0x040fe20000010005 */
[----:B------:R0:W-:Y:S01]  /*27dd0*/  @P3 STG.E [R70.64+0x10], R62 ;  /* 0x0000103e46003986 */ /* 0x0001e2000c101904 */
[----:B------:R-:W-:Y:S02]  /*27de0*/  @P3 FFMA.FTZ R4, R86, -0.69314718246459960938, R4 ;  /* 0xbf31721856043823 */ /* 0x000fe40000010004 */
[----:B------:R-:W-:Y:S01]  /*27df0*/  @P3 FADD.FTZ R11, R11, R5 ;  /* 0x000000050b0b3221 */ /* 0x000fe20000010000 */
[----:B------:R-:W5:Y:S01]  /*27e00*/  @P0 LDG.E.CONSTANT R17, [R68.64] ;  /* 0x0000000444110981 */ /* 0x000f62000c1e9900 */
[----:B------:R-:W-:-:S03]  /*27e10*/  @P3 FADD.FTZ R4, R12, R4 ;  /* 0x000000040c043221 */ /* 0x000fc60000010000 */
[----:B------:R-:W5:Y:S02]  /*27e20*/  @P4 LDG.E.CONSTANT R12, [R68.64] ;  /* 0x00000004440c4981 */ /* 0x000f64000c1e9900 */
[----:B------:R-:W-:Y:S02]  /*27e30*/  @P3 F2FP.PACK_AB R5, RZ, R4 ;  /* 0x00000004ff05323e */ /* 0x000fe400000000ff */
[----:B------:R-:W-:Y:S01]  /*27e40*/  @P3 F2FP.PACK_AB R4, RZ, R11 ;  /* 0x0000000bff04323e */ /* 0x000fe200000000ff */
[----:B0-----:R-:W-:Y:S01]  /*27e50*/  HADD2.F32 R62, -RZ, R96.H1_H1 ;  /* 0x30000060ff3e7230 */ /* 0x001fe20000004100 */
[----:B------:R-:W5:Y:S01]  /*27e60*/  @P4 LDG.E.CONSTANT R11, [R68.64] ;  /* 0x00000004440b4981 */ /* 0x000f62000c1e9900 */
[----:B------:R-:W-:-:S03]  /*27e70*/  @P2 FADD.FTZ R19, R19, -R87 ;  /* 0x8000005713132221 */ /* 0x000fc60000010000 */
[----:B------:R0:W-:Y:S01]  /*27e80*/  @P3 STG.E.U16 [R88.64+0x8], R5 ;  /* 0x0000080558003986 */ /* 0x0001e2000c101504 */
[----:B------:R-:W-:-:S03]  /*27e90*/  @P2 FADD.FTZ R62, R62, -R87 ;  /* 0x800000573e3e2221 */ /* 0x000fc60000010000 */
[----:B------:R-:W-:Y:S01]  /*27ea0*/  @P3 STG.E [R70.64+0x14], R63 ;  /* 0x0000143f46003986 */ /* 0x000fe2000c101904 */
[----:B------:R-:W-:-:S03]  /*27eb0*/  @P2 FFMA.FTZ R19, R86, -0.69314718246459960938, R19 ;  /* 0xbf31721856132823 */ /* 0x000fc60000010013 */
[----:B------:R1:W-:Y:S01]  /*27ec0*/  @P3 STG.E.U16 [R88.64+0xa], R4 ;  /* 0x00000a0458003986 */ /* 0x0003e2000c101504 */
[----:B------:R-:W-:Y:S01]  /*27ed0*/  ISETP.GE.AND P3, PT, R8, 0xa, PT ;  /* 0x0000000a0800780c */ /* 0x000fe20003f66270 */
[----:B------:R-:W-:Y:S02]  /*27ee0*/  @P2 FFMA.FTZ R62, R86, -0.69314718246459960938, R62 ;  /* 0xbf317218563e2823 */ /* 0x000fe4000001003e */
[----:B0-----:R-:W-:Y:S01]  /*27ef0*/  @P2 FADD.FTZ R5, R7, R19 ;  /* 0x0000001307052221 */ /* 0x001fe20000010000 */
[----:B------:R0:W-:Y:S04]  /*27f00*/  @P2 STG.E [R70.64+0x18], R60 ;  /* 0x0000183c46002986 */ /* 0x0001e8000c101904 */
[----:B------:R-:W-:Y:S01]  /*27f10*/  @P2 F2FP.PACK_AB R5, RZ, R5 ;  /* 0x00000005ff05223e */ /* 0x000fe200000000ff */
[----:B-1----:R-:W-:-:S04]  /*27f20*/  @P2 FADD.FTZ R4, R6, R62 ;  /* 0x0000003e06042221 */ /* 0x002fc80000010000 */
[----:B------:R-:W5:Y:S01]  /*27f30*/  @P3 LDG.E.CONSTANT R7, [R68.64] ;  /* 0x0000000444073981 */ /* 0x000f62000c1e9900 */
[----:B------:R-:W-:-:S03]  /*27f40*/  @P2 F2FP.PACK_AB R4, RZ, R4 ;  /* 0x00000004ff04223e */ /* 0x000fc600000000ff */
[----:B------:R-:W5:Y:S04]  /*27f50*/  @P3 LDG.E.CONSTANT R6, [R68.64] ;  /* 0x0000000444063981 */ /* 0x000f68000c1e9900 */
[----:B------:R-:W-:Y:S04]  /*27f60*/  @P2 STG.E.U16 [R88.64+0xc], R5 ;  /* 0x00000c0558002986 */ /* 0x000fe8000c101504 */
[----:B------:R-:W-:Y:S04]  /*27f70*/  @P2 STG.E [R70.64+0x1c], R61 ;  /* 0x00001c3d46002986 */ /* 0x000fe8000c101904 */
[----:B------:R1:W-:Y:S01]  /*27f80*/  @P2 STG.E.U16 [R88.64+0xe], R4 ;  /* 0x00000e0458002986 */ /* 0x0003e2000c101504 */
[----:B------:R-:W-:-:S13]  /*27f90*/  ISETP.GE.AND P2, PT, R8, 0xb, PT ;  /* 0x0000000b0800780c */ /* 0x000fda0003f46270 */
[----:B0-----:R-:W5:Y:S04]  /*27fa0*/  @P2 LDG.E.CONSTANT R60, [R68.64] ;  /* 0x00000004443c2981 */ /* 0x001f68000c1e9900 */
[----:B------:R-:W5:Y:S01]  /*27fb0*/  @P2 LDG.E.CONSTANT R19, [R68.64] ;  /* 0x0000000444132981 */ /* 0x000f62000c1e9900 */
[----:B-1----:R-:W-:Y:S02]  /*27fc0*/  HADD2.F32 R4, -RZ, R94.H0_H0 ;  /* 0x2000005eff047230 */ /* 0x002fe40000004100 */
[----:B------:R-:W-:-:S03]  /*27fd0*/  HADD2.F32 R5, -RZ, R123.H1_H1 ;  /* 0x3000007bff057230 */ /* 0x000fc60000004100 */
[--C-:B------:R-:W-:Y:S02]  /*27fe0*/  @P1 FADD.FTZ R4, R4, -R87.reuse ;  /* 0x8000005704041221 */ /* 0x100fe40000010000 */
[----:B------:R-:W-:Y:S02]  /*27ff0*/  @P1 FADD.FTZ R5, R5, -R87 ;  /* 0x8000005705051221 */ /* 0x000fe40000010000 */
[C---:B------:R-:W-:Y:S02]  /*28000*/  @P1 FFMA.FTZ R4, R86.reuse, -0.69314718246459960938, R4 ;  /* 0xbf31721856041823 */ /* 0x040fe40000010004 */
[----:B------:R-:W-:Y:S02]  /*28010*/  @P1 FFMA.FTZ R5, R86, -0.69314718246459960938, R5 ;  /* 0xbf31721856051823 */ /* 0x000fe40000010005 */
[----:B------:R-:W-:Y:S02]  /*28020*/  @P1 FADD.FTZ R4, R9, R4 ;  /* 0x0000000409041221 */ /* 0x000fe40000010000 */
[----:B------:R-:W-:-:S03]  /*28030*/  @P1 FADD.FTZ R10, R10, R5 ;  /* 0x000000050a0a1221 */ /* 0x000fc60000010000 */
[----:B------:R-:W-:Y:S01]  /*28040*/  @P1 F2FP.PACK_AB R5, RZ, R4 ;  /* 0x00000004ff05123e */ /* 0x000fe200000000ff */
[----:B------:R-:W-:Y:S01]  /*28050*/  HADD2.F32 R9, -RZ, R94.H1_H1 ;  /* 0x3000005eff097230 */ /* 0x000fe20000004100 */
[----:B------:R-:W-:Y:S01]  /*28060*/  @P1 F2FP.PACK_AB R4, RZ, R10 ;  /* 0x0000000aff04123e */ /* 0x000fe200000000ff */
[----:B------:R-:W-:Y:S01]  /*28070*/  @P1 STG.E [R70.64+0x20], R58 ;  /* 0x0000203a46001986 */ /* 0x000fe2000c101904 */
[----:B------:R-:W-:-:S03]  /*28080*/  HADD2.F32 R10, -RZ, R95.H1_H1 ;  /* 0x3000005fff0a7230 */ /* 0x000fc60000004100 */
[----:B------:R0:W-:Y:S01]  /*28090*/  @P1 STG.E.U16 [R88.64+0x10], R5 ;  /* 0x0000100558001986 */ /* 0x0001e2000c101504 */
[----:B------:R-:W-:-:S03]  /*280a0*/  @P6 FADD.FTZ R9, R9, -R87 ;  /* 0x8000005709096221 */ /* 0x000fc60000010000 */
[----:B------:R-:W-:Y:S01]  /*280b0*/  @P1 STG.E [R70.64+0x24], R59 ;  /* 0x0000243b46001986 */ /* 0x000fe2000c101904 */
[----:B------:R-:W-:-:S03]  /*280c0*/  @P6 FADD.FTZ R10, R10, -R87 ;  /* 0x800000570a0a6221 */ /* 0x000fc60000010000 */
[----:B------:R1:W-:Y:S01]  /*280d0*/  @P1 STG.E.U16 [R88.64+0x12], R4 ;  /* 0x0000120458001986 */ /* 0x0003e2000c101504 */
[----:B------:R-:W-:Y:S01]  /*280e0*/  ISETP.GE.AND P1, PT, R8, 0xc, PT ;  /* 0x0000000c0800780c */ /* 0x000fe20003f26270 */
[C---:B------:R-:W-:Y:S02]  /*280f0*/  @P6 FFMA.FTZ R9, R86.reuse, -0.69314718246459960938, R9 ;  /* 0xbf31721856096823 */ /* 0x040fe40000010009 */
[----:B------:R-:W-:Y:S01]  /*28100*/  @P6 FFMA.FTZ R10, R86, -0.69314718246459960938, R10 ;  /* 0xbf317218560a6823 */ /* 0x000fe2000001000a */
[----:B0-----:R-:W-:Y:S02]  /*28110*/  HADD2.F32 R5, -RZ, R109.H1_H1 ;  /* 0x3000006dff057230 */ /* 0x001fe40000004100 */
[----:B-1----:R-:W-:-:S05]  /*28120*/  HADD2.F32 R4, -RZ, R100.H0_H0 ;  /* 0x20000064ff047230 */ /* 0x002fca0000004100 */
[--C-:B------:R-:W-:Y:S02]  /*28130*/  @P5 FADD.FTZ R4, R4, -R87.reuse ;  /* 0x8000005704045221 */ /* 0x100fe40000010000 */
[----:B------:R-:W-:Y:S02]  /*28140*/  @P5 FADD.FTZ R5, R5, -R87 ;  /* 0x8000005705055221 */ /* 0x000fe40000010000 */
[C---:B------:R-:W-:Y:S02]  /*28150*/  @P5 FFMA.FTZ R4, R86.reuse, -0.69314718246459960938, R4 ;  /* 0xbf31721856045823 */ /* 0x040fe40000010004 */
[----:B------:R-:W-:Y:S02]  /*28160*/  @P5 FFMA.FTZ R5, R86, -0.69314718246459960938, R5 ;  /* 0xbf31721856055823 */ /* 0x000fe40000010005 */
[----:B------:R-:W-:Y:S01]  /*28170*/  @P5 FADD.FTZ R4, R16, R4 ;  /* 0x0000000410045221 */ /* 0x000fe20000010000 */
[----:B------:R-:W-:Y:S01]  /*28180*/  @P6 STG.E [R70.64+0x28], R56 ;  /* 0x0000283846006986 */ /* 0x000fe2000c101904 */
[----:B--2---:R-:W-:-:S02]  /*28190*/  @P6 FADD.FTZ R9, R14, R9 ;  /* 0x000000090e096221 */ /* 0x004fc40000010000 */
[----:B---3--:R-:W-:-:S03]  /*281a0*/  @P6 FADD.FTZ R10, R13, R10 ;  /* 0x0000000a0d0a6221 */ /* 0x008fc60000010000 */
[----:B------:R-:W-:Y:S01]  /*281b0*/  @P6 F2FP.PACK_AB R9, RZ, R9 ;  /* 0x00000009ff09623e */ /* 0x000fe200000000ff */
[----:B------:R-:W2:Y:S01]  /*281c0*/  @P1 LDG.E.CONSTANT R13, [R68.64] ;  /* 0x00000004440d1981 */ /* 0x000ea2000c1e9900 */
[----:B------:R-:W-:-:S03]  /*281d0*/  @P6 F2FP.PACK_AB R10, RZ, R10 ;  /* 0x0000000aff0a623e */ /* 0x000fc600000000ff */
[----:B------:R-:W-:Y:S01]  /*281e0*/  @P6 STG.E.U16 [R88.64+0x14], R9 ;  /* 0x0000140958006986 */ /* 0x000fe2000c101504 */
[----:B------:R-:W-:-:S03]  /*281f0*/  @P5 F2FP.PACK_AB R14, RZ, R4 ;  /* 0x00000004ff0e523e */ /* 0x000fc600000000ff */
[----:B------:R-:W-:Y:S01]  /*28200*/  @P6 STG.E [R70.64+0x2c], R57 ;  /* 0x00002c3946006986 */ /* 0x000fe2000c101904 */
[----:B------:R-:W-:-:S03]  /*28210*/  PRMT R16, R14, 0x7610, R16 ;  /* 0x000076100e107816 */ /* 0x000fc60000000010 */
[----:B------:R0:W-:Y:S01]  /*28220*/  @P6 STG.E.U16 [R88.64+0x16], R10 ;  /* 0x0000160a58006986 */ /* 0x0001e2000c101504 */
[----:B------:R-:W-:Y:S01]  /*28230*/  ISETP.GE.AND P6, PT, R8, 0xd, PT ;  /* 0x0000000d0800780c */ /* 0x000fe20003fc6270 */
[----:B------:R-:W-:Y:S02]  /*28240*/  HADD2.F32 R14, -RZ, R100.H1_H1 ;  /* 0x30000064ff0e7230 */ /* 0x000fe40000004100 */
[----:B------:R-:W3:Y:S01]  /*28250*/  @P1 LDG.E.CONSTANT R4, [R68.64] ;  /* 0x0000000444041981 */ /* 0x000ee2000c1e9900 */
[----:B----4-:R-:W-:Y:S01]  /*28260*/  @P5 FADD.FTZ R5, R15, R5 ;  /* 0x000000050f055221 */ /* 0x010fe20000010000 */
[----:B0-----:R-:W-:-:S04]  /*28270*/  HADD2.F32 R10, -RZ, R122.H1_H1 ;  /* 0x3000007aff0a7230 */ /* 0x001fc80000004100 */
[----:B------:R-:W-:Y:S01]  /*28280*/  @P5 F2FP.PACK_AB R5, RZ, R5 ;  /* 0x00000005ff05523e */ /* 0x000fe200000000ff */
[--C-:B------:R-:W-:Y:S01]  /*28290*/  @P0 FADD.FTZ R9, R14, -R87.reuse ;  /* 0x800000570e090221 */ /* 0x100fe20000010000 */
[----:B------:R-:W-:Y:S01]  /*282a0*/  @P5 STG.E [R70.64+0x30], R54 ;  /* 0x0000303646005986 */ /* 0x000fe2000c101904 */
[----:B------:R-:W-:Y:S01]  /*282b0*/  @P0 FADD.FTZ R15, R10, -R87 ;  /* 0x800000570a0f0221 */ /* 0x000fe20000010000 */
[----:B------:R-:W-:Y:S01]  /*282c0*/  PRMT R56, R5, 0x7610, R56 ;  /* 0x0000761005387816 */ /* 0x000fe20000000038 */
[----:B------:R-:W-:Y:S01]  /*282d0*/  HADD2.F32 R14, -RZ, R106.H0_H0 ;  /* 0x2000006aff0e7230 */ /* 0x000fe20000004100 */
[----:B------:R0:W-:Y:S01]  /*282e0*/  @P5 STG.E.U16 [R88.64+0x18], R16 ;  /* 0x0000181058005986 */ /* 0x0001e2000c101504 */
[----:B------:R-:W-:-:S03]  /*282f0*/  @P0 FFMA.FTZ R10, R86, -0.69314718246459960938, R15 ;  /* 0xbf317218560a0823 */ /* 0x000fc6000001000f */
[----:B------:R1:W-:Y:S01]  /*28300*/  @P5 STG.E [R70.64+0x34], R55 ;  /* 0x0000343746005986 */ /* 0x0003e2000c101904 */
[----:B------:R-:W-:-:S03]  /*28310*/  @P4 FADD.FTZ R15, R14, -R87 ;  /* 0x800000570e0f4221 */ /* 0x000fc60000010000 */
[----:B------:R-:W-:Y:S01]  /*28320*/  @P5 STG.E.U16 [R88.64+0x1a], R56 ;  /* 0x00001a3858005986 */ /* 0x000fe2000c101504 */
[----:B------:R-:W-:Y:S01]  /*28330*/  ISETP.GE.AND P5, PT, R8, 0xe, PT ;  /* 0x0000000e0800780c */ /* 0x000fe20003fa6270 */
[----:B0-----:R-:W-:Y:S02]  /*28340*/  HADD2.F32 R16, -RZ, R108.H1_H1 ;  /* 0x3000006cff107230 */ /* 0x001fe40000004100 */
[----:B------:R-:W4:Y:S01]  /*28350*/  @P6 LDG.E.CONSTANT R5, [R68.64] ;  /* 0x0000000444056981 */ /* 0x000f22000c1e9900 */
[----:B------:R-:W-:Y:S02]  /*28360*/  @P0 FFMA.FTZ R9, R86, -0.69314718246459960938, R9 ;  /* 0xbf31721856090823 */ /* 0x000fe40000010009 */
[----:B-1----:R-:W-:Y:S02]  /*28370*/  @P4 FADD.FTZ R55, R16, -R87 ;  /* 0x8000005710374221 */ /* 0x002fe40000010000 */
[----:B------:R-:W-:Y:S02]  /*28380*/  @P4 FFMA.FTZ R15, R86, -0.69314718246459960938, R15 ;  /* 0xbf317218560f4823 */ /* 0x000fe4000001000f */
[----:B-----5:R-:W-:-:S02]  /*28390*/  @P0 FADD.FTZ R18, R18, R9 ;  /* 0x0000000912120221 */ /* 0x020fc40000010000 */
[----:B------:R-:W-:Y:S01]  /*283a0*/  @P4 FFMA.FTZ R14, R86, -0.69314718246459960938, R55 ;  /* 0xbf317218560e4823 */ /* 0x000fe20000010037 */
[----:B------:R-:W5:Y:S01]  /*283b0*/  @P6 LDG.E.CONSTANT R9, [R68.64] ;  /* 0x0000000444096981 */ /* 0x000f62000c1e9900 */
[----:B------:R-:W-:Y:S02]  /*283c0*/  @P0 FADD.FTZ R17, R17, R10 ;  /* 0x0000000a11110221 */ /* 0x000fe40000010000 */
[----:B------:R-:W-:Y:S01]  /*283d0*/  @P4 FADD.FTZ R15, R12, R15 ;  /* 0x0000000f0c0f4221 */ /* 0x000fe20000010000 */
[----:B------:R-:W-:Y:S01]  /*283e0*/  @P0 F2FP.PACK_AB R18, RZ, R18 ;  /* 0x00000012ff12023e */ /* 0x000fe200000000ff */
[----:B------:R-:W5:Y:S01]  /*283f0*/  @P5 LDG.E.CONSTANT R10, [R68.64] ;  /* 0x00000004440a5981 */ /* 0x000f62000c1e9900 */
[----:B------:R-:W-:Y:S01]  /*28400*/  @P4 FADD.FTZ R11, R11, R14 ;  /* 0x0000000e0b0b4221 */ /* 0x000fe20000010000 */
[----:B------:R-:W-:Y:S01]  /*28410*/  @P0 F2FP.PACK_AB R17, RZ, R17 ;  /* 0x00000011ff11023e */ /* 0x000fe200000000ff */
[----:B------:R-:W-:Y:S01]  /*28420*/  HADD2.F32 R14, -RZ, R107.H1_H1 ;  /* 0x3000006bff0e7230 */ /* 0x000fe20000004100 */
[----:B------:R-:W-:Y:S01]  /*28430*/  @P4 F2FP.PACK_AB R15, RZ, R15 ;  /* 0x0000000fff0f423e */ /* 0x000fe200000000ff */
[----:B------:R-:W-:Y:S01]  /*28440*/  HADD2.F32 R16, -RZ, R108.H0_H0 ;  /* 0x2000006cff107230 */ /* 0x000fe20000004100 */
[----:B------:R0:W-:Y:S01]  /*28450*/  @P0 STG.E [R70.64+0x38], R52 ;  /* 0x0000383446000986 */ /* 0x0001e2000c101904 */
[----:B------:R-:W-:-:S03]  /*28460*/  @P4 F2FP.PACK_AB R11, RZ, R11 ;  /* 0x0000000bff0b423e */ /* 0x000fc600000000ff */
[----:B------:R-:W-:Y:S01]  /*28470*/  @P0 STG.E.U16 [R88.64+0x1c], R18 ;  /* 0x00001c1258000986 */ /* 0x000fe2000c101504 */
[----:B------:R-:W-:-:S03]  /*28480*/  PRMT R54, R11, 0x7610, R54 ;  /* 0x000076100b367816 */ /* 0x000fc60000000036 */
[----:B------:R-:W-:Y:S04]  /*28490*/  @P0 STG.E [R70.64+0x3c], R53 ;  /* 0x00003c3546000986 */ /* 0x000fe8000c101904 */
[----:B------:R1:W-:Y:S01]  /*284a0*/  @P0 STG.E.U16 [R88.64+0x1e], R17 ;  /* 0x00001e1158000986 */ /* 0x0003e2000c101504 */
[----:B0-----:R-:W-:Y:S01]  /*284b0*/  PRMT R52, R15, 0x7610, R52 ;  /* 0x000076100f347816 */ /* 0x001fe20000000034 */
[----:B------:R-:W-:Y:S02]  /*284c0*/  @P3 FADD.FTZ R15, R14, -R87 ;  /* 0x800000570e0f3221 */ /* 0x000fe40000010000 */
[----:B------:R-:W5:Y:S01]  /*284d0*/  @P5 LDG.E.CONSTANT R12, [R68.64] ;  /* 0x00000004440c5981 */ /* 0x000f62000c1e9900 */
[----:B------:R-:W-:-:S03]  /*284e0*/  ISETP.GE.AND P0, PT, R8, 0xf, PT ;  /* 0x0000000f0800780c */ /* 0x000fc60003f06270 */
[----:B------:R0:W-:Y:S01]  /*284f0*/  @P4 STG.E [R70.64+0x40], R50 ;  /* 0x0000403246004986 */ /* 0x0001e2000c101904 */
[----:B-1----:R-:W-:-:S03]  /*28500*/  @P3 FADD.FTZ R17, R16, -R87 ;  /* 0x8000005710113221 */ /* 0x002fc60000010000 */
[----:B------:R-:W-:Y:S01]  /*28510*/  @P4 STG.E.U16 [R88.64+0x20], R52 ;  /* 0x0000203458004986 */ /* 0x000fe2000c101504 */
[C---:B------:R-:W-:Y:S02]  /*28520*/  @P3 FFMA.FTZ R16, R86.reuse, -0.69314718246459960938, R15 ;  /* 0xbf31721856103823 */ /* 0x040fe4000001000f */
[----:B------:R-:W-:Y:S01]  /*28530*/  @P3 FFMA.FTZ R17, R86, -0.69314718246459960938, R17 ;  /* 0xbf31721856113823 */ /* 0x000fe20000010011 */
[----:B------:R1:W-:Y:S01]  /*28540*/  @P4 STG.E [R70.64+0x44], R51 ;  /* 0x0000443346004986 */ /* 0x0003e2000c101904 */
[----:B------:R-:W-:-:S03]  /*28550*/  @P3 FADD.FTZ R7, R7, R16 ;  /* 0x0000001007073221 */ /* 0x000fc60000010000 */
[----:B------:R-:W-:Y:S01]  /*28560*/  @P4 STG.E.U16 [R88.64+0x22], R54 ;  /* 0x0000223658004986 */ /* 0x000fe2000c101504 */
[----:B------:R-:W-:Y:S01]  /*28570*/  ISETP.GE.AND P4, PT, R8, 0x10, PT ;  /* 0x000000100800780c */ /* 0x000fe20003f86270 */
[----:B------:R-:W-:Y:S01]  /*28580*/  @P3 FADD.FTZ R6, R6, R17 ;  /* 0x0000001106063221 */ /* 0x000fe20000010000 */
[----:B------:R-:W-:Y:S01]  /*28590*/  @P3 F2FP.PACK_AB R7, RZ, R7 ;  /* 0x00000007ff07323e */ /* 0x000fe200000000ff */
[----:B------:R-:W-:Y:S01]  /*285a0*/  HADD2.F32 R16, -RZ, R104.H0_H0 ;  /* 0x20000068ff107230 */ /* 0x000fe20000004100 */
[----:B------:R-:W5:Y:S02]  /*285b0*/  @P0 LDG.E.CONSTANT R11, [R68.64] ;  /* 0x00000004440b0981 */ /* 0x000f64000c1e9900 */
[----:B------:R-:W-:Y:S01]  /*285c0*/  @P3 F2FP.PACK_AB R15, RZ, R6 ;  /* 0x00000006ff0f323e */ /* 0x000fe200000000ff */
[----:B------:R-:W-:Y:S01]  /*285d0*/  HADD2.F32 R18, -RZ, R106.H1_H1 ;  /* 0x3000006aff127230 */ /* 0x000fe20000004100 */
[----:B0-----:R-:W-:Y:S01]  /*285e0*/  PRMT R50, R7, 0x7610, R50 ;  /* 0x0000761007327816 */ /* 0x001fe20000000032 */
[----:B------:R-:W5:Y:S01]  /*285f0*/  @P0 LDG.E.CONSTANT R14, [R68.64] ;  /* 0x00000004440e0981 */ /* 0x000f62000c1e9900 */
[----:B-1----:R-:W-:Y:S01]  /*28600*/  PRMT R51, R15, 0x7610, R51 ;  /* 0x000076100f337816 */ /* 0x002fe20000000033 */
[----:B------:R-:W-:-:S02]  /*28610*/  @P2 FADD.FTZ R15, R16, -R87 ;  /* 0x80000057100f2221 */ /* 0x000fc40000010000 */
[----:B------:R-:W5:Y:S01]  /*28620*/  @P4 LDG.E.CONSTANT R6, [R68.64] ;  /* 0x0000000444064981 */ /* 0x000f62000c1e9900 */
[----:B------:R-:W-:Y:S02]  /*28630*/  @P2 FADD.FTZ R17, R18, -R87 ;  /* 0x8000005712112221 */ /* 0x000fe40000010000 */
[C---:B------:R-:W-:Y:S01]  /*28640*/  @P2 FFMA.FTZ R15, R86.reuse, -0.69314718246459960938, R15 ;  /* 0xbf317218560f2823 */ /* 0x040fe2000001000f */
[----:B------:R-:W-:Y:S01]  /*28650*/  @P3 STG.E [R70.64+0x48], R48 ;  /* 0x0000483046003986 */ /* 0x000fe2000c101904 */
[----:B------:R-:W-:-:S03]  /*28660*/  @P2 FFMA.FTZ R16, R86, -0.69314718246459960938, R17 ;  /* 0xbf31721856102823 */ /* 0x000fc60000010011 */
[----:B------:R0:W-:Y:S01]  /*28670*/  @P3 STG.E.U16 [R88.64+0x24], R50 ;  /* 0x0000243258003986 */ /* 0x0001e2000c101504 */
[----:B------:R-:W-:-:S03]  /*28680*/  @P2 FADD.FTZ R15, R60, R15 ;  /* 0x0000000f3c0f2221 */ /* 0x000fc60000010000 */
[----:B------:R1:W-:Y:S04]  /*28690*/  @P3 STG.E [R70.64+0x4c], R49 ;  /* 0x00004c3146003986 */ /* 0x0003e8000c101904 */
[----:B------:R-:W5:Y:S04]  /*286a0*/  @P4 LDG.E.CONSTANT R7, [R68.64] ;  /* 0x0000000444074981 */ /* 0x000f68000c1e9900 */
[----:B------:R-:W-:Y:S01]  /*286b0*/  @P3 STG.E.U16 [R88.64+0x26], R51 ;  /* 0x0000263358003986 */ /* 0x000fe2000c101504 */
[----:B------:R-:W-:Y:S01]  /*286c0*/  ISETP.GE.AND P3, PT, R8, 0x11, PT ;  /* 0x000000110800780c */ /* 0x000fe20003f66270 */
[----:B------:R-:W-:Y:S01]  /*286d0*/  @P2 FADD.FTZ R16, R19, R16 ;  /* 0x0000001013102221 */ /* 0x000fe20000010000 */
[----:B------:R-:W-:-:S04]  /*286e0*/  @P2 F2FP.PACK_AB R15, RZ, R15 ;  /* 0x0000000fff0f223e */ /* 0x000fc800000000ff */
[----:B------:R-:W-:Y:S02]  /*286f0*/  @P2 F2FP.PACK_AB R16, RZ, R16 ;  /* 0x00000010ff10223e */ /* 0x000fe400000000ff */
[----:B0-----:R-:W-:Y:S02]  /*28700*/  PRMT R50, R15, 0x7610, R50 ;  /* 0x000076100f327816 */ /* 0x001fe40000000032 */
[----:B-1----:R-:W-:Y:S01]  /*28710*/  PRMT R49, R16, 0x7610, R49 ;  /* 0x0000761010317816 */ /* 0x002fe20000000031 */
[----:B------:R0:W-:Y:S04]  /*28720*/  @P2 STG.E [R70.64+0x50], R46 ;  /* 0x0000502e46002986 */ /* 0x0001e8000c101904 */
[----:B------:R-:W5:Y:S04]  /*28730*/  @P3 LDG.E.CONSTANT R15, [R68.64] ;  /* 0x00000004440f3981 */ /* 0x000f68000c1e9900 */
[----:B------:R-:W-:Y:S04]  /*28740*/  @P2 STG.E.U16 [R88.64+0x28], R50 ;  /* 0x0000283258002986 */ /* 0x000fe8000c101504 */
[----:B------:R-:W-:Y:S04]  /*28750*/  @P2 STG.E [R70.64+0x54], R47 ;  /* 0x0000542f46002986 */ /* 0x000fe8000c101904 */
[----:B------:R-:W-:Y:S01]  /*28760*/  @P2 STG.E.U16 [R88.64+0x2a], R49 ;  /* 0x00002a3158002986 */ /* 0x000fe2000c101504 */
[----:B------:R-:W-:-:S03]  /*28770*/  ISETP.GE.AND P2, PT, R8, 0x12, PT ;  /* 0x000000120800780c */ /* 0x000fc60003f46270 */
[----:B------:R-:W5:Y:S10]  /*28780*/  @P3 LDG.E.CONSTANT R18, [R68.64] ;  /* 0x0000000444123981 */ /* 0x000f74000c1e9900 */
[----:B------:R-:W5:Y:S04]  /*28790*/  @P2 LDG.E.CONSTANT R17, [R68.64] ;  /* 0x0000000444112981 */ /* 0x000f68000c1e9900 */
[----:B------:R-:W5:Y:S01]  /*287a0*/  @P2 LDG.E.CONSTANT R16, [R68.64] ;  /* 0x0000000444102981 */ /* 0x000f62000c1e9900 */
[----:B------:R-:W-:-:S05]  /*287b0*/  HADD2.F32 R48, -RZ, R105.H1_H1 ;  /* 0x30000069ff307230 */ /* 0x000fca0000004100 */
[----:B------:R-:W-:Y:S01]  /*287c0*/  @P1 FADD.FTZ R19, R48, -R87 ;  /* 0x8000005730131221 */ /* 0x000fe20000010000 */
[----:B------:R-:W-:-:S03]  /*287d0*/  HADD2.F32 R48, -RZ, R107.H0_H0 ;  /* 0x2000006bff307230 */ /* 0x000fc60000004100 */
[----:B0-----:R-:W-:Y:S02]  /*287e0*/  @P1 FFMA.FTZ R46, R86, -0.69314718246459960938, R19 ;  /* 0xbf317218562e1823 */ /* 0x001fe40000010013 */
[----:B------:R-:W-:-:S04]  /*287f0*/  @P1 FADD.FTZ R19, R48, -R87 ;  /* 0x8000005730131221 */ /* 0x000fc80000010000 */
[----:B------:R-:W-:Y:S01]  /*28800*/  @P1 FFMA.FTZ R19, R86, -0.69314718246459960938, R19 ;  /* 0xbf31721856131823 */ /* 0x000fe20000010013 */
[----:B------:R-:W-:Y:S01]  /*28810*/  HADD2.F32 R48, -RZ, R104.H1_H1 ;  /* 0x30000068ff307230 */ /* 0x000fe20000004100 */
[----:B------:R0:W-:Y:S02]  /*28820*/  @P1 STG.E [R70.64+0x58], R44 ;  /* 0x0000582c46001986 */ /* 0x0001e4000c101904 */
[----:B0-----:R-:W-:Y:S01]  /*28830*/  HADD2.F32 R44, -RZ, R105.H0_H0 ;  /* 0x20000069ff2c7230 */ /* 0x001fe20000004100 */
[----:B--2---:R-:W-:Y:S01]  /*28840*/  @P1 FADD.FTZ R13, R13, R46 ;  /* 0x0000002e0d0d1221 */ /* 0x004fe20000010000 */
[----:B------:R-:W-:-:S04]  /*28850*/  HADD2.F32 R46, -RZ, R102.H1_H1 ;  /* 0x30000066ff2e7230 */ /* 0x000fc80000004100 */
[----:B------:R-:W-:-:S04]  /*28860*/  @P1 F2FP.PACK_AB R13, RZ, R13 ;  /* 0x0000000dff0d123e */ /* 0x000fc800000000ff */
[----:B------:R-:W-:Y:S01]  /*28870*/  PRMT R47, R13, 0x7610, R47 ;  /* 0x000076100d2f7816 */ /* 0x000fe2000000002f */
[----:B------:R-:W-:Y:S02]  /*28880*/  @P6 FADD.FTZ R13, R46, -R87 ;  /* 0x800000572e0d6221 */ /* 0x000fe40000010000 */
[----:B---3--:R-:W-:Y:S02]  /*28890*/  @P1 FADD.FTZ R4, R4, R19 ;  /* 0x0000001304041221 */ /* 0x008fe40000010000 */
[----:B------:R-:W-:-:S03]  /*288a0*/  @P6 FFMA.FTZ R46, R86, -0.69314718246459960938, R13 ;  /* 0xbf317218562e6823 */ /* 0x000fc6000001000d */
[----:B------:R-:W-:Y:S01]  /*288b0*/  @P1 F2FP.PACK_AB R4, RZ, R4 ;  /* 0x00000004ff04123e */ /* 0x000fe200000000ff */
[----:B------:R-:W-:-:S03]  /*288c0*/  @P6 FADD.FTZ R13, R48, -R87 ;  /* 0x80000057300d6221 */ /* 0x000fc60000010000 */
[----:B------:R-:W-:Y:S01]  /*288d0*/  PRMT R49, R4, 0x7610, R49 ;  /* 0x0000761004317816 */ /* 0x000fe20000000031 */
[----:B------:R-:W-:Y:S01]  /*288e0*/  HADD2.F32 R4, -RZ, R103.H0_H0 ;  /* 0x20000067ff047230 */ /* 0x000fe20000004100 */
[----:B------:R-:W-:Y:S04]  /*288f0*/  @P1 STG.E.U16 [R88.64+0x2c], R47 ;  /* 0x00002c2f58001986 */ /* 0x000fe8000c101504 */
[----:B------:R-:W-:Y:S02]  /*28900*/  @P5 FADD.FTZ R19, R4, -R87 ;  /* 0x8000005704135221 */ /* 0x000fe40000010000 */
[C---:B------:R-:W-:Y:S01]  /*28910*/  @P6 FFMA.FTZ R4, R86.reuse, -0.69314718246459960938, R13 ;  /* 0xbf31721856046823 */ /* 0x040fe2000001000d */
[----:B------:R-:W-:Y:S01]  /*28920*/  @P1 STG.E [R70.64+0x5c], R45 ;  /* 0x00005c2d46001986 */ /* 0x000fe2000c101904 */
[----:B------:R-:W-:-:S03]  /*28930*/  @P5 FFMA.FTZ R19, R86, -0.69314718246459960938, R19 ;  /* 0xbf31721856135823 */ /* 0x000fc60000010013 */
[----:B------:R-:W-:Y:S01]  /*28940*/  @P1 STG.E.U16 [R88.64+0x2e], R49 ;  /* 0x00002e3158001986 */ /* 0x000fe2000c101504 */
[----:B----4-:R-:W-:-:S05]  /*28950*/  @P6 FADD.FTZ R5, R5, R46 ;  /* 0x0000002e05056221 */ /* 0x010fca0000010000 */
[----:B------:R-:W-:Y:S02]  /*28960*/  @P6 F2FP.PACK_AB R5, RZ, R5 ;  /* 0x00000005ff05623e */ /* 0x000fe400000000ff */
[----:B------:R-:W-:Y:S01]  /*28970*/  ISETP.GE.AND P1, PT, R8, 0x13, PT ;  /* 0x000000130800780c */ /* 0x000fe20003f26270 */
[----:B-----5:R-:W-:Y:S01]  /*28980*/  @P6 FADD.FTZ R4, R9, R4 ;  /* 0x0000000409046221 */ /* 0x020fe20000010000 */
[----:B------:R-:W-:Y:S01]  /*28990*/  PRMT R9, R5, 0x7610, R9 ;  /* 0x0000761005097816 */ /* 0x000fe20000000009 */
[----:B------:R-:W-:Y:S02]  /*289a0*/  @P5 FADD.FTZ R5, R44, -R87 ;  /* 0x800000572c055221 */ /* 0x000fe40000010000 */
[----:B------:R-:W-:Y:S02]  /*289b0*/  @P5 FADD.FTZ R10, R10, R19 ;  /* 0x000000130a0a5221 */ /* 0x000fe40000010000 */
[----:B------:R-:W-:Y:S01]  /*289c0*/  @P5 FFMA.FTZ R5, R86, -0.69314718246459960938, R5 ;  /* 0xbf31721856055823 */ /* 0x000fe20000010005 */
[----:B------:R-:W-:-:S02]  /*289d0*/  @P6 F2FP.PACK_AB R4, RZ, R4 ;  /* 0x00000004ff04623e */ /* 0x000fc400000000ff */
[----:B------:R-:W-:Y:S02]  /*289e0*/  @P5 F2FP.PACK_AB R10, RZ, R10 ;  /* 0x0000000aff0a523e */ /* 0x000fe400000000ff */
[----:B------:R-:W-:Y:S02]  /*289f0*/  PRMT R44, R4, 0x7610, R44 ;  /* 0x00007610042c7816 */ /* 0x000fe4000000002c */
[----:B------:R-:W-:Y:S01]  /*28a00*/  PRMT R19, R10, 0x7610, R19 ;  /* 0x000076100a137816 */ /* 0x000fe20000000013 */
[----:B------:R-:W2:Y:S01]  /*28a10*/  @P1 LDG.E.CONSTANT R4, [R68.64] ;  /* 0x0000000444041981 */ /* 0x000ea2000c1e9900 */
[----:B------:R-:W-:-:S03]  /*28a20*/  HADD2.F32 R10, -RZ, R120.H0_H0 ;  /* 0x20000078ff0a7230 */ /* 0x000fc60000004100 */
[----:B------:R-:W-:Y:S01]  /*28a30*/  @P6 STG.E [R70.64+0x60], R42 ;  /* 0x0000602a46006986 */ /* 0x000fe2000c101904 */
[----:B------:R-:W-:Y:S01]  /*28a40*/  @P5 FADD.FTZ R5, R12, R5 ;  /* 0x000000050c055221 */ /* 0x000fe20000010000 */
[----:B------:R-:W-:Y:S02]  /*28a50*/  HADD2.F32 R12, -RZ, R121.H1_H1 ;  /* 0x30000079ff0c7230 */ /* 0x000fe40000004100 */
[----:B------:R0:W-:Y:S03]  /*28a60*/  @P6 STG.E.U16 [R88.64+0x30], R9 ;  /* 0x0000300958006986 */ /* 0x0001e6000c101504 */
[----:B------:R-:W-:Y:S01]  /*28a70*/  @P0 FADD.FTZ R13, R12, -R87 ;  /* 0x800000570c0d0221 */ /* 0x000fe20000010000 */
[----:B------:R-:W-:Y:S01]  /*28a80*/  HADD2.F32 R12, -RZ, R102.H0_H0 ;  /* 0x20000066ff0c7230 */ /* 0x000fe20000004100 */
[----:B------:R-:W-:Y:S01]  /*28a90*/  @P6 STG.E [R70.64+0x64], R43 ;  /* 0x0000642b46006986 */ /* 0x000fe2000c101904 */
[----:B------:R-:W-:-:S03]  /*28aa0*/  @P5 F2FP.PACK_AB R5, RZ, R5 ;  /* 0x00000005ff05523e */ /* 0x000fc600000000ff */
[----:B------:R-:W-:Y:S01]  /*28ab0*/  @P6 STG.E.U16 [R88.64+0x32], R44 ;  /* 0x0000322c58006986 */ /* 0x000fe2000c101504 */
[----:B0-----:R-:W-:-:S03]  /*28ac0*/  @P0 FADD.FTZ R9, R10, -R87 ;  /* 0x800000570a090221 */ /* 0x001fc60000010000 */
[----:B------:R0:W-:Y:S01]  /*28ad0*/  @P5 STG.E [R70.64+0x68], R40 ;  /* 0x0000682846005986 */ /* 0x0001e2000c101904 */
[----:B------:R-:W-:Y:S01]  /*28ae0*/  @P0 FFMA.FTZ R10, R86, -0.69314718246459960938, R13 ;  /* 0xbf317218560a0823 */ /* 0x000fe2000001000d */
[----:B------:R-:W-:Y:S01]  /*28af0*/  PRMT R42, R5, 0x7610, R42 ;  /* 0x00007610052a7816 */ /* 0x000fe2000000002a */
[----:B------:R-:W-:Y:S01]  /*28b00*/  @P4 FADD.FTZ R13, R12, -R87 ;  /* 0x800000570c0d4221 */ /* 0x000fe20000010000 */
[----:B------:R-:W3:Y:S01]  /*28b10*/  @P1 LDG.E.CONSTANT R5, [R68.64] ;  /* 0x0000000444051981 */ /* 0x000ee2000c1e9900 */
[----:B------:R-:W-:-:S03]  /*28b20*/  @P0 FADD.FTZ R11, R11, R10 ;  /* 0x0000000a0b0b0221 */ /* 0x000fc60000010000 */
[----:B------:R1:W-:Y:S01]  /*28b30*/  @P5 STG.E.U16 [R88.64+0x34], R19 ;  /* 0x0000341358005986 */ /* 0x0003e2000c101504 */
[----:B0-----:R-:W-:Y:S01]  /*28b40*/  HADD2.F32 R40, -RZ, R103.H1_H1 ;  /* 0x30000067ff287230 */ /* 0x001fe20000004100 */
[----:B------:R-:W-:Y:S01]  /*28b50*/  @P4 FFMA.FTZ R13, R86, -0.69314718246459960938, R13 ;  /* 0xbf317218560d4823 */ /* 0x000fe2000001000d */
[----:B------:R-:W-:Y:S02]  /*28b60*/  ISETP.GE.AND P6, PT, R8, 0x14, PT ;  /* 0x000000140800780c */ /* 0x000fe40003fc6270 */
[----:B------:R-:W-:Y:S01]  /*28b70*/  @P0 F2FP.PACK_AB R12, RZ, R11 ;  /* 0x0000000bff0c023e */ /* 0x000fe200000000ff */
[----:B-1----:R-:W-:Y:S02]  /*28b80*/  @P4 FADD.FTZ R19, R40, -R87 ;  /* 0x8000005728134221 */ /* 0x002fe40000010000 */
[----:B------:R-:W-:Y:S02]  /*28b90*/  @P4 FADD.FTZ R6, R6, R13 ;  /* 0x0000000d06064221 */ /* 0x000fe40000010000 */
[C---:B------:R-:W-:Y:S01]  /*28ba0*/  @P4 FFMA.FTZ R40, R86.reuse, -0.69314718246459960938, R19 ;  /* 0xbf31721856284823 */ /* 0x040fe20000010013 */
[----:B------:R-:W-:Y:S01]  /*28bb0*/  @P5 STG.E [R70.64+0x6c], R41 ;  /* 0x00006c2946005986 */ /* 0x000fe2000c101904 */
[----:B------:R-:W-:Y:S01]  /*28bc0*/  @P0 FFMA.FTZ R9, R86, -0.69314718246459960938, R9 ;  /* 0xbf31721856090823 */ /* 0x000fe20000010009 */
[----:B------:R-:W-:Y:S01]  /*28bd0*/  PRMT R44, R12, 0x7610, R44 ;  /* 0x000076100c2c7816 */ /* 0x000fe2000000002c */
[----:B------:R-:W-:Y:S01]  /*28be0*/  HADD2.F32 R12, -RZ, R118.H1_H1 ;  /* 0x30000076ff0c7230 */ /* 0x000fe20000004100 */
[----:B------:R-:W-:Y:S01]  /*28bf0*/  @P5 STG.E.U16 [R88.64+0x36], R42 ;  /* 0x0000362a58005986 */ /* 0x000fe2000c101504 */
[----:B------:R-:W-:Y:S01]  /*28c00*/  ISETP.GE.AND P5, PT, R8, 0x15, PT ;  /* 0x000000150800780c */ /* 0x000fe20003fa6270 */
[----:B------:R-:W-:Y:S01]  /*28c10*/  @P4 FADD.FTZ R40, R7, R40 ;  /* 0x0000002807284221 */ /* 0x000fe20000010000 */
[----:B------:R-:W-:Y:S01]  /*28c20*/  @P4 F2FP.PACK_AB R7, RZ, R6 ;  /* 0x00000006ff07423e */ /* 0x000fe200000000ff */
[----:B------:R-:W-:Y:S01]  /*28c30*/  @P0 FADD.FTZ R14, R14, R9 ;  /* 0x000000090e0e0221 */ /* 0x000fe20000010000 */
[----:B------:R-:W4:Y:S02]  /*28c40*/  @P6 LDG.E.CONSTANT R10, [R68.64] ;  /* 0x00000004440a6981 */ /* 0x000f24000c1e9900 */
[----:B------:R-:W-:Y:S01]  /*28c50*/  PRMT R19, R7, 0x7610, R19 ;  /* 0x0000761007137816 */ /* 0x000fe20000000013 */
[----:B------:R-:W-:Y:S01]  /*28c60*/  @P3 FADD.FTZ R7, R12, -R87 ;  /* 0x800000570c073221 */ /* 0x000fe20000010000 */
[----:B------:R-:W-:Y:S01]  /*28c70*/  @P0 F2FP.PACK_AB R14, RZ, R14 ;  /* 0x0000000eff0e023e */ /* 0x000fe200000000ff */
[----:B------:R-:W5:Y:S02]  /*28c80*/  @P6 LDG.E.CONSTANT R9, [R68.64] ;  /* 0x0000000444096981 */ /* 0x000f64000c1e9900 */
[----:B------:R-:W-:-:S02]  /*28c90*/  @P3 FFMA.FTZ R12, R86, -0.69314718246459960938, R7 ;  /* 0xbf317218560c3823 */ /* 0x000fc40000010007 */
[----:B------:R-:W-:Y:S01]  /*28ca0*/  @P0 STG.E [R70.64+0x70], R38 ;  /* 0x0000702646000986 */ /* 0x000fe2000c101904 */
[----:B------:R-:W-:-:S03]  /*28cb0*/  @P4 F2FP.PACK_AB R40, RZ, R40 ;  /* 0x00000028ff28423e */ /* 0x000fc600000000ff */
[----:B------:R0:W-:Y:S04]  /*28cc0*/  @P0 STG.E.U16 [R88.64+0x38], R14 ;  /* 0x0000380e58000986 */ /* 0x0001e8000c101504 */
[----:B------:R-:W-:Y:S01]  /*28cd0*/  @P0 STG.E [R70.64+0x74], R39 ;  /* 0x0000742746000986 */ /* 0x000fe2000c101904 */
[----:B------:R-:W-:-:S03]  /*28ce0*/  @P3 FADD.FTZ R15, R15, R12 ;  /* 0x0000000c0f0f3221 */ /* 0x000fc60000010000 */
[----:B------:R-:W5:Y:S01]  /*28cf0*/  @P5 LDG.E.CONSTANT R6, [R68.64] ;  /* 0x0000000444065981 */ /* 0x000f62000c1e9900 */
[----:B0-----:R-:W-:-:S03]  /*28d00*/  HADD2.F32 R14, -RZ, R120.H1_H1 ;  /* 0x30000078ff0e7230 */ /* 0x001fc60000004100 */
[----:B------:R-:W-:Y:S01]  /*28d10*/  @P0 STG.E.U16 [R88.64+0x3a], R44 ;  /* 0x00003a2c58000986 */ /* 0x000fe2000c101504 */
[----:B------:R-:W-:-:S03]  /*28d20*/  @P3 F2FP.PACK_AB R15, RZ, R15 ;  /* 0x0000000fff0f323e */ /* 0x000fc600000000ff */
[----:B------:R0:W-:Y:S01]  /*28d30*/  @P4 STG.E [R70.64+0x78], R36 ;  /* 0x0000782446004986 */ /* 0x0001e2000c101904 */
[----:B------:R-:W-:Y:S01]  /*28d40*/  @P3 FADD.FTZ R13, R14, -R87 ;  /* 0x800000570e0d3221 */ /* 0x000fe20000010000 */
[----:B------:R-:W-:Y:S02]  /*28d50*/  HADD2.F32 R14, -RZ, R119.H1_H1 ;  /* 0x30000077ff0e7230 */ /* 0x000fe40000004100 */
[----:B------:R-:W5:Y:S04]  /*28d60*/  @P5 LDG.E.CONSTANT R11, [R68.64] ;  /* 0x00000004440b5981 */ /* 0x000f68000c1e9900 */
[----:B------:R1:W-:Y:S01]  /*28d70*/  @P4 STG.E.U16 [R88.64+0x3c], R19 ;  /* 0x00003c1358004986 */ /* 0x0003e2000c101504 */
[----:B------:R-:W-:-:S03]  /*28d80*/  ISETP.GE.AND P0, PT, R8, 0x16, PT ;  /* 0x000000160800780c */ /* 0x000fc60003f06270 */
[----:B------:R-:W-:Y:S01]  /*28d90*/  @P4 STG.E [R70.64+0x7c], R37 ;  /* 0x00007c2546004986 */ /* 0x000fe2000c101904 */
[----:B0-----:R-:W-:-:S03]  /*28da0*/  HADD2.F32 R36, -RZ, R121.H0_H0 ;  /* 0x20000079ff247230 */ /* 0x001fc60000004100 */
[----:B------:R-:W-:Y:S01]  /*28db0*/  @P4 STG.E.U16 [R88.64+0x3e], R40 ;  /* 0x00003e2858004986 */ /* 0x000fe2000c101504 */
[----:B------:R-:W-:Y:S02]  /*28dc0*/  ISETP.GE.AND P4, PT, R8, 0x17, PT ;  /* 0x000000170800780c */ /* 0x000fe40003f86270 */
[----:B------:R-:W-:Y:S01]  /*28dd0*/  PRMT R44, R15, 0x7610, R44 ;  /* 0x000076100f2c7816 */ /* 0x000fe2000000002c */
[----:B------:R-:W-:Y:S02]  /*28de0*/  @P2 FADD.FTZ R15, R14, -R87 ;  /* 0x800000570e0f2221 */ /* 0x000fe40000010000 */
[----:B------:R-:W-:Y:S01]  /*28df0*/  @P3 FFMA.FTZ R13, R86, -0.69314718246459960938, R13 ;  /* 0xbf317218560d3823 */ /* 0x000fe2000001000d */
[----:B------:R-:W5:Y:S01]  /*28e00*/  @P0 LDG.E.CONSTANT R7, [R68.64] ;  /* 0x0000000444070981 */ /* 0x000f62000c1e9900 */
[----:B-1----:R-:W-:Y:S02]  /*28e10*/  @P2 FADD.FTZ R19, R36, -R87 ;  /* 0x8000005724132221 */ /* 0x002fe40000010000 */
[----:B------:R-:W-:Y:S01]  /*28e20*/  @P2 FFMA.FTZ R36, R86, -0.69314718246459960938, R15 ;  /* 0xbf31721856242823 */ /* 0x000fe2000001000f */
[----:B------:R-:W5:Y:S01]  /*28e30*/  @P0 LDG.E.CONSTANT R12, [R68.64] ;  /* 0x00000004440c0981 */ /* 0x000f62000c1e9900 */
[----:B------:R-:W-:-:S02]  /*28e40*/  @P3 FADD.FTZ R18, R18, R13 ;  /* 0x0000000d12123221 */ /* 0x000fc40000010000 */
[----:B------:R-:W-:Y:S01]  /*28e50*/  @P2 FFMA.FTZ R19, R86, -0.69314718246459960938, R19 ;  /* 0xbf31721856132823 */ /* 0x000fe20000010013 */
[----:B------:R-:W5:Y:S01]  /*28e60*/  @P4 LDG.E.CONSTANT R13, [R68.64] ;  /* 0x00000004440d4981 */ /* 0x000f62000c1e9900 */
[----:B------:R-:W-:Y:S01]  /*28e70*/  @P2 FADD.FTZ R17, R17, R36 ;  /* 0x0000002411112221 */ /* 0x000fe20000010000 */
[----:B------:R-:W-:Y:S01]  /*28e80*/  @P3 F2FP.PACK_AB R18, RZ, R18 ;  /* 0x00000012ff12323e */ /* 0x000fe200000000ff */
[----:B------:R-:W-:Y:S01]  /*28e90*/  @P2 FADD.FTZ R16, R16, R19 ;  /* 0x0000001310102221 */ /* 0x000fe20000010000 */
[----:B------:R-:W5:Y:S02]  /*28ea0*/  @P4 LDG.E.CONSTANT R14, [R68.64] ;  /* 0x00000004440e4981 */ /* 0x000f64000c1e9900 */
[----:B------:R-:W-:Y:S02]  /*28eb0*/  @P2 F2FP.PACK_AB R17, RZ, R17 ;  /* 0x00000011ff11223e */ /* 0x000fe400000000ff */
[----:B------:R-:W-:Y:S01]  /*28ec0*/  @P3 STG.E [R70.64+0x80], R34 ;  /* 0x0000802246003986 */ /* 0x000fe2000c101904 */
[----:B------:R-:W-:-:S02]  /*28ed0*/  PRMT R15, R18, 0x7610, R15 ;  /* 0x00007610120f7816 */ /* 0x000fc4000000000f */
[----:B------:R-:W-:Y:S01]  /*28ee0*/  @P2 F2FP.PACK_AB R16, RZ, R16 ;  /* 0x00000010ff10223e */ /* 0x000fe200000000ff */
[----:B------:R0:W-:Y:S03]  /*28ef0*/  @P3 STG.E.U16 [R88.64+0x40], R44 ;  /* 0x0000402c58003986 */ /* 0x0001e6000c101504 */
[----:B------:R-:W-:Y:S01]  /*28f00*/  PRMT R36, R16, 0x7610, R36 ;  /* 0x0000761010247816 */ /* 0x000fe20000000024 */
[----:B------:R-:W-:Y:S04]  /*28f10*/  @P3 STG.E [R70.64+0x84], R35 ;  /* 0x0000842346003986 */ /* 0x000fe8000c101904 */
[----:B------:R1:W-:Y:S01]  /*28f20*/  @P3 STG.E.U16 [R88.64+0x42], R15 ;  /* 0x0000420f58003986 */ /* 0x0003e2000c101504 */
[----:B0-----:R-:W-:-:S03]  /*28f30*/  PRMT R44, R17, 0x7610, R44 ;  /* 0x00007610112c7816 */ /* 0x001fc6000000002c */
[----:B------:R0:W-:Y:S01]  /*28f40*/  @P2 STG.E [R70.64+0x88], R32 ;  /* 0x0000882046002986 */ /* 0x0001e2000c101904 */
[----:B------:R-:W-:-:S03]  /*28f50*/  ISETP.GE.AND P3, PT, R8, 0x18, PT ;  /* 0x000000180800780c */ /* 0x000fc60003f66270 */
[----:B------:R0:W-:Y:S04]  /*28f60*/  @P2 STG.E.U16 [R88.64+0x44], R44 ;  /* 0x0000442c58002986 */ /* 0x0001e8000c101504 */
[----:B------:R0:W-:Y:S04]  /*28f70*/  @P2 STG.E [R70.64+0x8c], R33 ;  /* 0x00008c2146002986 */ /* 0x0001e8000c101904 */
[----:B------:R-:W-:Y:S01]  /*28f80*/  @P2 STG.E.U16 [R88.64+0x46], R36 ;  /* 0x0000462458002986 */ /* 0x000fe2000c101504 */
[----:B------:R-:W-:-:S03]  /*28f90*/  ISETP.GE.AND P2, PT, R8, 0x19, PT ;  /* 0x000000190800780c */ /* 0x000fc60003f46270 */
[----:B------:R-:W5:Y:S04]  /*28fa0*/  @P3 LDG.E.CONSTANT R18, [R68.64] ;  /* 0x0000000444123981 */ /* 0x000f68000c1e9900 */
[----:B------:R-:W5:Y:S06]  /*28fb0*/  @P3 LDG.E.CONSTANT R17, [R68.64] ;  /* 0x0000000444113981 */ /* 0x000f6c000c1e9900 */
[----:B-1----:R-:W5:Y:S04]  /*28fc0*/  @P2 LDG.E.CONSTANT R15, [R68.64] ;  /* 0x00000004440f2981 */ /* 0x002f68000c1e9900 */
[----:B------:R-:W5:Y:S01]  /*28fd0*/  @P2 LDG.E.CONSTANT R16, [R68.64] ;  /* 0x0000000444102981 */ /* 0x000f62000c1e9900 */
[----:B------:R-:W-:-:S05]  /*28fe0*/  HADD2.F32 R34, -RZ, R113.H1_H1 ;  /* 0x30000071ff227230 */ /* 0x000fca0000004100 */
[----:B------:R-:W-:Y:S01]  /*28ff0*/  @P1 FADD.FTZ R19, R34, -R87 ;  /* 0x8000005722131221 */ /* 0x000fe20000010000 */
[----:B0-----:R-:W-:-:S03]  /*29000*/  HADD2.F32 R32, -RZ, R118.H0_H0 ;  /* 0x20000076ff207230 */ /* 0x001fc60000004100 */
[----:B------:R-:W-:Y:S01]  /*29010*/  @P1 FFMA.FTZ R19, R86, -0.69314718246459960938, R19 ;  /* 0xbf31721856131823 */ /* 0x000fe20000010013 */
[----:B------:R-:W-:Y:S01]  /*29020*/  HADD2.F32 R34, -RZ, R117.H0_H0 ;  /* 0x20000075ff227230 */ /* 0x000fe20000004100 */
[----:B------:R0:W-:Y:S02]  /*29030*/  @P1 STG.E [R70.64+0x90], R30 ;  /* 0x0000901e46001986 */ /* 0x0001e4000c101904 */
[----:B--2---:R-:W-:Y:S02]  /*29040*/  @P1 FADD.FTZ R4, R4, R19 ;  /* 0x0000001304041221 */ /* 0x004fe40000010000 */
[----:B------:R-:W-:-:S03]  /*29050*/  @P1 FADD.FTZ R19, R32, -R87 ;  /* 0x8000005720131221 */ /* 0x000fc60000010000 */
[----:B------:R-:W-:Y:S01]  /*29060*/  @P1 F2FP.PACK_AB R4, RZ, R4 ;  /* 0x00000004ff04123e */ /* 0x000fe200000000ff */
[----:B------:R-:W-:-:S03]  /*29070*/  @P1 FFMA.FTZ R32, R86, -0.69314718246459960938, R19 ;  /* 0xbf31721856201823 */ /* 0x000fc60000010013 */
[----:B------:R-:W-:Y:S01]  /*29080*/  PRMT R44, R4, 0x7610, R44 ;  /* 0x00007610042c7816 */ /* 0x000fe2000000002c */
[----:B------:R-:W-:Y:S01]  /*29090*/  HADD2.F32 R4, -RZ, R119.H0_H0 ;  /* 0x20000077ff047230 */ /* 0x000fe20000004100 */
[----:B------:R-:W-:-:S04]  /*290a0*/  @P6 FADD.FTZ R19, R34, -R87 ;  /* 0x8000005722136221 */ /* 0x000fc80000010000 */
[----:B------:R-:W-:Y:S02]  /*290b0*/  @P6 FADD.FTZ R33, R4, -R87 ;  /* 0x8000005704216221 */ /* 0x000fe40000010000 */
[----:B------:R-:W-:Y:S02]  /*290c0*/  @P6 FFMA.FTZ R4, R86, -0.69314718246459960938, R19 ;  /* 0xbf31721856046823 */ /* 0x000fe40000010013 */
[----:B---3--:R-:W-:Y:S01]  /*290d0*/  @P1 FADD.FTZ R5, R5, R32 ;  /* 0x0000002005051221 */ /* 0x008fe20000010000 */
[----:B------:R-:W-:-:S04]  /*290e0*/  HADD2.F32 R32, -RZ, R111.H0_H0 ;  /* 0x2000006fff207230 */ /* 0x000fc80000004100 */
[----:B------:R-:W-:-:S04]  /*290f0*/  @P1 F2FP.PACK_AB R5, RZ, R5 ;  /* 0x00000005ff05123e */ /* 0x000fc800000000ff */
[----:B------:R-:W-:Y:S01]  /*29100*/  PRMT R19, R5, 0x7610, R19 ;  /* 0x0000761005137816 */ /* 0x000fe20000000013 */
[----:B------:R-:W-:Y:S01]  /*29110*/  @P5 FADD.FTZ R5, R32, -R87 ;  /* 0x8000005720055221 */ /* 0x000fe20000010000 */
[----:B------:R-:W-:Y:S01]  /*29120*/  HADD2.F32 R32, -RZ, R113.H0_H0 ;  /* 0x20000071ff207230 */ /* 0x000fe20000004100 */
[C---:B------:R-:W-:Y:S02]  /*29130*/  @P6 FFMA.FTZ R33, R86.reuse, -0.69314718246459960938, R33 ;  /* 0xbf31721856216823 */ /* 0x040fe40000010021 */
[----:B0-----:R-:W-:Y:S02]  /*29140*/  @P5 FFMA.FTZ R30, R86, -0.69314718246459960938, R5 ;  /* 0xbf317218561e5823 */ /* 0x001fe40000010005 */
[----:B------:R-:W-:Y:S01]  /*29150*/  @P5 FADD.FTZ R5, R32, -R87 ;  /* 0x8000005720055221 */ /* 0x000fe20000010000 */
[----:B------:R0:W-:Y:S03]  /*29160*/  @P1 STG.E.U16 [R88.64+0x48], R44 ;  /* 0x0000482c58001986 */ /* 0x0001e6000c101504 */
[----:B------:R-:W-:Y:S01]  /*29170*/  @P5 FFMA.FTZ R5, R86, -0.69314718246459960938, R5 ;  /* 0xbf31721856055823 */ /* 0x000fe20000010005 */
[----:B------:R-:W-:Y:S04]  /*29180*/  @P1 STG.E [R70.64+0x94], R31 ;  /* 0x0000941f46001986 */ /* 0x000fe8000c101904 */
[----:B------:R-:W-:Y:S01]  /*29190*/  @P1 STG.E.U16 [R88.64+0x4a], R19 ;  /* 0x00004a1358001986 */ /* 0x000fe2000c101504 */
[----:B----4-:R-:W-:-:S02]  /*291a0*/  @P6 FADD.FTZ R10, R10, R33 ;  /* 0x000000210a0a6221 */ /* 0x010fc40000010000 */
[----:B-----5:R-:W-:-:S03]  /*291b0*/  @P6 FADD.FTZ R4, R9, R4 ;  /* 0x0000000409046221 */ /* 0x020fc60000010000 */
[----:B------:R-:W-:Y:S02]  /*291c0*/  @P6 F2FP.PACK_AB R10, RZ, R10 ;  /* 0x0000000aff0a623e */ /* 0x000fe400000000ff */
[----:B------:R-:W-:Y:S02]  /*291d0*/  ISETP.GE.AND P1, PT, R8, 0x1a, PT ;  /* 0x0000001a0800780c */ /* 0x000fe40003f26270 */
[----:B------:R-:W-:-:S04]  /*291e0*/  @P6 F2FP.PACK_AB R4, RZ, R4 ;  /* 0x00000004ff04623e */ /* 0x000fc800000000ff */
[----:B0-----:R-:W-:Y:S01]  /*291f0*/  PRMT R44, R4, 0x7610, R44 ;  /* 0x00007610042c7816 */ /* 0x001fe2000000002c */
[----:B------:R-:W-:Y:S01]  /*29200*/  @P5 FADD.FTZ R5, R6, R5 ;  /* 0x0000000506055221 */ /* 0x000fe20000010000 */
[----:B------:R0:W-:Y:S01]  /*29210*/  @P6 STG.E [R70.64+0x98], R28 ;  /* 0x0000981c46006986 */ /* 0x0001e2000c101904 */
[----:B------:R-:W-:-:S03]  /*29220*/  HADD2.F32 R4, -RZ, R112.H0_H0 ;  /* 0x20000070ff047230 */ /* 0x000fc60000004100 */
[----:B------:R-:W-:Y:S01]  /*29230*/  @P5 F2FP.PACK_AB R5, RZ, R5 ;  /* 0x00000005ff05523e */ /* 0x000fe200000000ff */
[----:B------:R1:W-:Y:S01]  /*29240*/  @P6 STG.E.U16 [R88.64+0x4c], R44 ;  /* 0x00004c2c58006986 */ /* 0x0003e2000c101504 */
[----:B------:R-:W-:Y:S01]  /*29250*/  HADD2.F32 R6, -RZ, R117.H1_H1 ;  /* 0x30000075ff067230 */ /* 0x000fe20000004100 */
[--C-:B------:R-:W-:Y:S01]  /*29260*/  @P5 FADD.FTZ R11, R11, R30.reuse ;  /* 0x0000001e0b0b5221 */ /* 0x100fe20000010000 */
[----:B------:R-:W-:Y:S01]  /*29270*/  PRMT R30, R10, 0x7610, R30 ;  /* 0x000076100a1e7816 */ /* 0x000fe2000000001e */
[----:B------:R-:W-:Y:S01]  /*29280*/  HADD2.F32 R10, -RZ, R110.H0_H0 ;  /* 0x2000006eff0a7230 */ /* 0x000fe20000004100 */
[----:B0-----:R-:W2:Y:S02]  /*29290*/  @P1 LDG.E.CONSTANT R28, [R68.64] ;  /* 0x00000004441c1981 */ /* 0x001ea4000c1e9900 */
[----:B------:R-:W-:Y:S02]  /*292a0*/  @P5 F2FP.PACK_AB R11, RZ, R11 ;  /* 0x0000000bff0b523e */ /* 0x000fe400000000ff */
[----:B-1----:R-:W-:Y:S01]  /*292b0*/  PRMT R44, R5, 0x7610, R44 ;  /* 0x00007610052c7816 */ /* 0x002fe2000000002c */
[----:B------:R-:W-:Y:S01]  /*292c0*/  @P4 FADD.FTZ R5, R10, -R87 ;  /* 0x800000570a054221 */ /* 0x000fe20000010000 */
[----:B------:R-:W-:Y:S01]  /*292d0*/  HADD2.F32 R10, -RZ, R111.H1_H1 ;  /* 0x3000006fff0a7230 */ /* 0x000fe20000004100 */
[----:B------:R-:W-:Y:S01]  /*292e0*/  PRMT R19, R11, 0x7610, R19 ;  /* 0x000076100b137816 */ /* 0x000fe20000000013 */
[----:B------:R-:W-:-:S02]  /*292f0*/  @P0 FADD.FTZ R9, R4, -R87 ;  /* 0x8000005704090221 */ /* 0x000fc40000010000 */
[----:B------:R-:W-:Y:S01]  /*29300*/  @P0 FADD.FTZ R11, R6, -R87 ;  /* 0x80000057060b0221 */ /* 0x000fe20000010000 */
[----:B------:R-:W-:Y:S01]  /*29310*/  @P6 STG.E [R70.64+0x9c], R29 ;  /* 0x00009c1d46006986 */ /* 0x000fe2000c101904 */
[C---:B------:R-:W-:Y:S02]  /*29320*/  @P4 FFMA.FTZ R6, R86.reuse, -0.69314718246459960938, R5 ;  /* 0xbf31721856064823 */ /* 0x040fe40000010005 */
[----:B------:R-:W-:Y:S01]  /*29330*/  @P0 FFMA.FTZ R4, R86, -0.69314718246459960938, R9 ;  /* 0xbf31721856040823 */ /* 0x000fe20000010009 */
[----:B------:R-:W-:Y:S01]  /*29340*/  @P6 STG.E.U16 [R88.64+0x4e], R30 ;  /* 0x00004e1e58006986 */ /* 0x000fe2000c101504 */
[----:B------:R-:W-:Y:S01]  /*29350*/  @P4 FADD.FTZ R5, R10, -R87 ;  /* 0x800000570a054221 */ /* 0x000fe20000010000 */
[----:B------:R-:W-:Y:S01]  /*29360*/  ISETP.GE.AND P6, PT, R8, 0x1b, PT ;  /* 0x0000001b0800780c */ /* 0x000fe20003fc6270 */
[----:B------:R-:W-:Y:S02]  /*29370*/  @P0 FFMA.FTZ R11, R86, -0.69314718246459960938, R11 ;  /* 0xbf317218560b0823 */ /* 0x000fe4000001000b */
[----:B------:R-:W-:-:S02]  /*29380*/  @P0 FADD.FTZ R4, R7, R4 ;  /* 0x0000000407040221 */ /* 0x000fc40000010000 */
[----:B------:R-:W-:Y:S02]  /*29390*/  @P4 FFMA.FTZ R5, R86, -0.69314718246459960938, R5 ;  /* 0xbf31721856054823 */ /* 0x000fe40000010005 */
[----:B------:R-:W-:Y:S02]  /*293a0*/  @P4 FADD.FTZ R6, R13, R6 ;  /* 0x000000060d064221 */ /* 0x000fe40000010000 */
[----:B------:R-:W-:Y:S01]  /*293b0*/  @P0 FADD.FTZ R11, R12, R11 ;  /* 0x0000000b0c0b0221 */ /* 0x000fe20000010000 */
[----:B------:R-:W-:Y:S01]  /*293c0*/  @P5 STG.E [R70.64+0xa0], R26 ;  /* 0x0000a01a46005986 */ /* 0x000fe2000c101904 */
[----:B------:R-:W-:Y:S01]  /*293d0*/  @P4 FADD.FTZ R5, R14, R5 ;  /* 0x000000050e054221 */ /* 0x000fe20000010000 */
[----:B------:R-:W-:Y:S02]  /*293e0*/  @P4 F2FP.PACK_AB R6, RZ, R6 ;  /* 0x00000006ff06423e */ /* 0x000fe400000000ff */
[----:B------:R-:W3:Y:S01]  /*293f0*/  @P1 LDG.E.CONSTANT R12, [R68.64] ;  /* 0x00000004440c1981 */ /* 0x000ee2000c1e9900 */
[----:B------:R-:W-:-:S03]  /*29400*/  @P0 F2FP.PACK_AB R4, RZ, R4 ;  /* 0x00000004ff04023e */ /* 0x000fc600000000ff */
[----:B------:R-:W-:Y:S04]  /*29410*/  @P5 STG.E.U16 [R88.64+0x50], R19 ;  /* 0x0000501358005986 */ /* 0x000fe8000c101504 */
[----:B------:R-:W-:Y:S01]  /*29420*/  @P5 STG.E [R70.64+0xa4], R27 ;  /* 0x0000a41b46005986 */ /* 0x000fe2000c101904 */
[----:B------:R-:W-:-:S03]  /*29430*/  @P4 F2FP.PACK_AB R5, RZ, R5 ;  /* 0x00000005ff05423e */ /* 0x000fc600000000ff */
[----:B------:R0:W-:Y:S01]  /*29440*/  @P5 STG.E.U16 [R88.64+0x52], R44 ;  /* 0x0000522c58005986 */ /* 0x0001e2000c101504 */
[----:B------:R-:W-:-:S03]  /*29450*/  ISETP.GE.AND P5, PT, R8, 0x1c, PT ;  /* 0x0000001c0800780c */ /* 0x000fc60003fa6270 */
[----:B------:R-:W-:Y:S01]  /*29460*/  @P0 STG.E [R70.64+0xa8], R24 ;  /* 0x0000a81846000986 */ /* 0x000fe2000c101904 */
[----:B------:R-:W-:-:S03]  /*29470*/  @P0 F2FP.PACK_AB R11, RZ, R11 ;  /* 0x0000000bff0b023e */ /* 0x000fc600000000ff */
[----:B------:R1:W-:Y:S01]  /*29480*/  @P0 STG.E.U16 [R88.64+0x54], R4 ;  /* 0x0000540458000986 */ /* 0x0003e2000c101504 */
[----:B0-----:R-:W-:Y:S01]  /*29490*/  PRMT R44, R6, 0x7610, R44 ;  /* 0x00007610062c7816 */ /* 0x001fe2000000002c */
[----:B------:R-:W-:Y:S02]  /*294a0*/  HADD2.F32 R6, -RZ, R112.H1_H1 ;  /* 0x30000070ff067230 */ /* 0x000fe40000004100 */
[----:B------:R-:W4:Y:S01]  /*294b0*/  @P6 LDG.E.CONSTANT R30, [R68.64] ;  /* 0x00000004441e6981 */ /* 0x000f22000c1e9900 */
[----:B------:R-:W-:-:S03]  /*294c0*/  PRMT R9, R5, 0x7610, R9 ;  /* 0x0000761005097816 */ /* 0x000fc60000000009 */
[----:B------:R-:W5:Y:S01]  /*294d0*/  @P6 LDG.E.CONSTANT R26, [R68.64] ;  /* 0x00000004441a6981 */ /* 0x000f62000c1e9900 */
[----:B-1----:R-:W-:Y:S01]  /*294e0*/  HADD2.F32 R4, -RZ, R110.H1_H1 ;  /* 0x3000006eff047230 */ /* 0x002fe20000004100 */
[--C-:B------:R-:W-:Y:S01]  /*294f0*/  @P3 FADD.FTZ R5, R6, -R87.reuse ;  /* 0x8000005706053221 */ /* 0x100fe20000010000 */
[----:B------:R-:W-:Y:S01]  /*29500*/  HADD2.F32 R6, -RZ, R114.H0_H0 ;  /* 0x20000072ff067230 */ /* 0x000fe20000004100 */
[----:B------:R-:W-:Y:S01]  /*29510*/  @P0 STG.E [R70.64+0xac], R25 ;  /* 0x0000ac1946000986 */ /* 0x000fe2000c101904 */
[----:B------:R-:W-:Y:S01]  /*29520*/  HADD2.F32 R10, -RZ, R116.H1_H1 ;  /* 0x30000074ff0a7230 */ /* 0x000fe20000004100 */
[----:B------:R-:W-:Y:S02]  /*29530*/  @P3 FADD.FTZ R7, R4, -R87 ;  /* 0x8000005704073221 */ /* 0x000fe40000010000 */
[----:B------:R-:W-:Y:S01]  /*29540*/  @P0 STG.E.U16 [R88.64+0x56], R11 ;  /* 0x0000560b58000986 */ /* 0x000fe2000c101504 */
[----:B------:R-:W-:Y:S01]  /*29550*/  ISETP.GE.AND P0, PT, R8, 0x1d, PT ;  /* 0x0000001d0800780c */ /* 0x000fe20003f06270 */
[----:B------:R-:W-:-:S02]  /*29560*/  @P3 FFMA.FTZ R4, R86, -0.69314718246459960938, R5 ;  /* 0xbf31721856043823 */ /* 0x000fc40000010005 */
[----:B------:R0:W-:Y:S01]  /*29570*/  @P4 STG.E [R70.64+0xb0], R22 ;  /* 0x0000b01646004986 */ /* 0x0001e2000c101904 */
[----:B------:R-:W-:Y:S02]  /*29580*/  @P3 FFMA.FTZ R7, R86, -0.69314718246459960938, R7 ;  /* 0xbf31721856073823 */ /* 0x000fe40000010007 */
[----:B------:R-:W-:Y:S01]  /*29590*/  @P2 FADD.FTZ R5, R6, -R87 ;  /* 0x8000005706052221 */ /* 0x000fe20000010000 */
[----:B------:R-:W-:Y:S04]  /*295a0*/  @P4 STG.E.U16 [R88.64+0x58], R44 ;  /* 0x0000582c58004986 */ /* 0x000fe8000c101504 */
[----:B------:R-:W5:Y:S04]  /*295b0*/  @P5 LDG.E.CONSTANT R14, [R68.64] ;  /* 0x00000004440e5981 */ /* 0x000f68000c1e9900 */
[----:B------:R-:W-:Y:S01]  /*295c0*/  @P4 STG.E [R70.64+0xb4], R23 ;  /* 0x0000b41746004986 */ /* 0x000fe2000c101904 */
[----:B------:R-:W-:-:S03]  /*295d0*/  @P3 FADD.FTZ R7, R18, R7 ;  /* 0x0000000712073221 */ /* 0x000fc60000010000 */
[----:B------:R1:W-:Y:S01]  /*295e0*/  @P4 STG.E.U16 [R88.64+0x5a], R9 ;  /* 0x00005a0958004986 */ /* 0x0003e2000c101504 */
[----:B------:R-:W-:Y:S02]  /*295f0*/  @P2 FFMA.FTZ R6, R86, -0.69314718246459960938, R5 ;  /* 0xbf31721856062823 */ /* 0x000fe40000010005 */
[----:B------:R-:W-:Y:S01]  /*29600*/  @P3 FADD.FTZ R4, R17, R4 ;  /* 0x0000000411043221 */ /* 0x000fe20000010000 */
[----:B------:R-:W5:Y:S01]  /*29610*/  @P5 LDG.E.CONSTANT R18, [R68.64] ;  /* 0x0000000444125981 */ /* 0x000f62000c1e9900 */
[----:B------:R-:W-:-:S03]  /*29620*/  @P2 FADD.FTZ R6, R15, R6 ;  /* 0x000000060f062221 */ /* 0x000fc60000010000 */
[----:B0-----:R-:W5:Y:S01]  /*29630*/  @P0 LDG.E.CONSTANT R22, [R68.64] ;  /* 0x0000000444160981 */ /* 0x001f62000c1e9900 */
[----:B-1----:R-:W-:Y:S01]  /*29640*/  @P2 FADD.FTZ R9, R10, -R87 ;  /* 0x800000570a092221 */ /* 0x002fe20000010000 */
[----:B------:R-:W-:Y:S02]  /*29650*/  @P3 F2FP.PACK_AB R7, RZ, R7 ;  /* 0x00000007ff07323e */ /* 0x000fe400000000ff */
[----:B------:R-:W5:Y:S01]  /*29660*/  @P0 LDG.E.CONSTANT R24, [R68.64] ;  /* 0x0000000444180981 */ /* 0x000f62000c1e9900 */
[----:B------:R-:W-:Y:S01]  /*29670*/  @P2 FFMA.FTZ R9, R86, -0.69314718246459960938, R9 ;  /* 0xbf31721856092823 */ /* 0x000fe20000010009 */
[----:B------:R-:W-:-:S03]  /*29680*/  @P3 F2FP.PACK_AB R4, RZ, R4 ;  /* 0x00000004ff04323e */ /* 0x000fc600000000ff */
[----:B------:R-:W-:Y:S01]  /*29690*/  @P2 FADD.FTZ R9, R16, R9 ;  /* 0x0000000910092221 */ /* 0x000fe20000010000 */
[C---:B------:R-:W-:Y:S01]  /*296a0*/  ISETP.GE.AND P4, PT, R8.reuse, 0x1e, PT ;  /* 0x0000001e0800780c */ /* 0x040fe20003f86270 */
[----:B------:R0:W-:Y:S01]  /*296b0*/  @P3 STG.E [R70.64+0xb8], R20 ;  /* 0x0000b81446003986 */ /* 0x0001e2000c101904 */
[----:B------:R-:W-:Y:S02]  /*296c0*/  @P2 F2FP.PACK_AB R6, RZ, R6 ;  /* 0x00000006ff06223e */ /* 0x000fe400000000ff */
[----:B------:R-:W-:Y:S01]  /*296d0*/  @P2 F2FP.PACK_AB R9, RZ, R9 ;  /* 0x00000009ff09223e */ /* 0x000fe200000000ff */
[----:B------:R-:W-:Y:S04]  /*296e0*/  @P3 STG.E.U16 [R88.64+0x5c], R7 ;  /* 0x00005c0758003986 */ /* 0x000fe8000c101504 */
[----:B------:R-:W-:Y:S04]  /*296f0*/  @P3 STG.E [R70.64+0xbc], R21 ;  /* 0x0000bc1546003986 */ /* 0x000fe8000c101904 */
[----:B------:R1:W-:Y:S01]  /*29700*/  @P3 STG.E.U16 [R88.64+0x5e], R4 ;  /* 0x00005e0458003986 */ /* 0x0003e2000c101504 */
[----:B------:R-:W-:-:S03]  /*29710*/  ISETP.GE.AND P3, PT, R8, 0x1f, PT ;  /* 0x0000001f0800780c */ /* 0x000fc60003f66270 */
[----:B------:R0:W-:Y:S04]  /*29720*/  @P2 STG.E [R70.64+0xc0], R2 ;  /* 0x0000c00246002986 */ /* 0x0001e8000c101904 */
[----:B------:R-:W-:Y:S04]  /*29730*/  @P2 STG.E.U16 [R88.64+0x60], R6 ;  /* 0x0000600658002986 */ /* 0x000fe8000c101504 */
[----:B------:R0:W-:Y:S04]  /*29740*/  @P2 STG.E [R70.64+0xc4], R3 ;  /* 0x0000c40346002986 */ /* 0x0001e8000c101904 */
[----:B------:R0:W-:Y:S01]  /*29750*/  @P2 STG.E.U16 [R88.64+0x62], R9 ;  /* 0x0000620958002986 */ /* 0x0001e2000c101504 */
[----:B------:R-:W-:-:S03]  /*29760*/  ISETP.GE.AND P2, PT, R8, 0x20, PT ;  /* 0x000000200800780c */ /* 0x000fc60003f46270 */
[----:B------:R-:W5:Y:S04]  /*29770*/  @P4 LDG.E.CONSTANT R10, [R68.64] ;  /* 0x00000004440a4981 */ /* 0x000f68000c1e9900 */
[----:B------:R-:W5:Y:S04]  /*29780*/  @P4 LDG.E.CONSTANT R8, [R68.64] ;  /* 0x0000000444084981 */ /* 0x000f68000c1e9900 */
[----:B------:R-:W5:Y:S04]  /*29790*/  @P3 LDG.E.CONSTANT R16, [R68.64] ;  /* 0x0000000444103981 */ /* 0x000f68000c1e9900 */
[----:B0-----:R-:W5:Y:S04]  /*297a0*/  @P3 LDG.E.CONSTANT R20, [R68.64] ;  /* 0x0000000444143981 */ /* 0x001f68000c1e9900 */
[----:B------:R-:W5:Y:S01]  /*297b0*/  @P2 LDG.E.CONSTANT R32, [R68.64] ;  /* 0x0000000444202981 */ /* 0x000f62000c1e9900 */
[----:B-1----:R-:W-:-:S05]  /*297c0*/  HADD2.F32 R4, -RZ, R115.H1_H1 ;  /* 0x30000073ff047230 */ /* 0x002fca0000004100 */
[----:B------:R-:W-:Y:S01]  /*297d0*/  @P1 FADD.FTZ R5, R4, -R87 ;  /* 0x8000005704051221 */ /* 0x000fe20000010000 */
[----:B------:R-:W-:-:S03]  /*297e0*/  HADD2.F32 R2, -RZ, R116.H0_H0 ;  /* 0x20000074ff027230 */ /* 0x000fc60000004100 */
[----:B------:R-:W-:Y:S02]  /*297f0*/  @P1 FFMA.FTZ R5, R86, -0.69314718246459960938, R5 ;  /* 0xbf31721856051823 */ /* 0x000fe40000010005 */
[----:B------:R-:W-:Y:S01]  /*29800*/  @P1 FADD.FTZ R3, R2, -R87 ;  /* 0x8000005702031221 */ /* 0x000fe20000010000 */
[----:B------:R-:W-:Y:S02]  /*29810*/  HADD2.F32 R2, -RZ, R114.H1_H1 ;  /* 0x30000072ff027230 */ /* 0x000fe40000004100 */
[----:B------:R-:W-:Y:S01]  /*29820*/  HADD2.F32 R4, -RZ, R0.H0_H0 ;  /* 0x20000000ff047230 */ /* 0x000fe20000004100 */
[----:B------:R-:W-:-:S04]  /*29830*/  @P1 FFMA.FTZ R3, R86, -0.69314718246459960938, R3 ;  /* 0xbf31721856031823 */ /* 0x000fc80000010003 */
[----:B------:R-:W-:-:S04]  /*29840*/  @P6 FADD.FTZ R7, R4, -R87 ;  /* 0x8000005704076221 */ /* 0x000fc80000010000 */
[----:B------:R-:W-:Y:S01]  /*29850*/  @P6 FFMA.FTZ R7, R86, -0.69314718246459960938, R7 ;  /* 0xbf31721856076823 */ /* 0x000fe20000010007 */
[----:B------:R-:W-:Y:S01]  /*29860*/  @P1 STG.E [R70.64+0xc8], R72 ;  /* 0x0000c84846001986 */ /* 0x000fe2000c101904 */
[----:B------:R-:W-:Y:S02]  /*29870*/  HADD2.F32 R4, -RZ, R91.H0_H0 ;  /* 0x2000005bff047230 */ /* 0x000fe40000004100 */
[----:B------:R-:W-:-:S05]  /*29880*/  HADD2.F32 R6, -RZ, R90.H1_H1 ;  /* 0x3000005aff067230 */ /* 0x000fca0000004100 */
[----:B------:R-:W-:-:S04]  /*29890*/  @P0 FADD.FTZ R9, R6, -R87 ;  /* 0x8000005706090221 */ /* 0x000fc80000010000 */
[----:B------:R-:W-:Y:S01]  /*298a0*/  @P0 FFMA.FTZ R9, R86, -0.69314718246459960938, R9 ;  /* 0xbf31721856090823 */ /* 0x000fe20000010009 */
[----:B------:R-:W-:-:S05]  /*298b0*/  HADD2.F32 R6, -RZ, R92.H0_H0 ;  /* 0x2000005cff067230 */ /* 0x000fca0000004100 */
[----:B------:R-:W-:-:S04]  /*298c0*/  @P2 FADD.FTZ R11, R6, -R87 ;  /* 0x80000057060b2221 */ /* 0x000fc80000010000 */
[----:B------:R-:W-:Y:S02]  /*298d0*/  @P2 FFMA.FTZ R11, R86, -0.69314718246459960938, R11 ;  /* 0xbf317218560b2823 */ /* 0x000fe4000001000b */
[----:B--2---:R-:W-:-:S05]  /*298e0*/  @P1 FADD.FTZ R5, R28, R5 ;  /* 0x000000051c051221 */ /* 0x004fca0000010000 */
[----:B------:R-:W-:-:S04]  /*298f0*/  @P1 F2FP.PACK_AB R5, RZ, R5 ;  /* 0x00000005ff05123e */ /* 0x000fc800000000ff */
[----:B------:R-:W-:Y:S01]  /*29900*/  PRMT R44, R5, 0x7610, R44 ;  /* 0x00007610052c7816 */ /* 0x000fe2000000002c */
[----:B------:R-:W-:Y:S01]  /*29910*/  @P6 FADD.FTZ R5, R2, -R87 ;  /* 0x8000005702056221 */ /* 0x000fe20000010000 */
[----:B------:R-:W-:-:S03]  /*29920*/  HADD2.F32 R2, -RZ, R93.H1_H1 ;  /* 0x3000005dff027230 */ /* 0x000fc60000004100 */
[----:B------:R-:W-:Y:S01]  /*29930*/  @P6 FFMA.FTZ R5, R86, -0.69314718246459960938, R5 ;  /* 0xbf31721856056823 */ /* 0x000fe20000010005 */
[----:B------:R0:W-:Y:S01]  /*29940*/  @P1 STG.E.U16 [R88.64+0x64], R44 ;  /* 0x0000642c58001986 */ /* 0x0001e2000c101504 */
[----:B---3--:R-:W-:-:S05]  /*29950*/  @P1 FADD.FTZ R3, R12, R3 ;  /* 0x000000030c031221 */ /* 0x008fca0000010000 */
[----:B------:R-:W-:-:S04]  /*29960*/  @P1 F2FP.PACK_AB R3, RZ, R3 ;  /* 0x00000003ff03123e */ /* 0x000fc800000000ff */
[----:B------:R-:W-:Y:S01]  /*29970*/  PRMT R0, R3, 0x7610, R0 ;  /* 0x0000761003007816 */ /* 0x000fe20000000000 */
[----:B------:R-:W-:Y:S01]  /*29980*/  @P5 FADD.FTZ R3, R2, -R87 ;  /* 0x8000005702035221 */ /* 0x000fe20000010000 */
[----:B------:R-:W-:-:S03]  /*29990*/  HADD2.F32 R2, -RZ, R115.H0_H0 ;  /* 0x20000073ff027230 */ /* 0x000fc60000004100 */
[----:B------:R-:W-:Y:S01]  /*299a0*/  @P5 FFMA.FTZ R3, R86, -0.69314718246459960938, R3 ;  /* 0xbf31721856035823 */ /* 0x000fe20000010003 */
[----:B------:R-:W-:Y:S01]  /*299b0*/  @P1 STG.E [R70.64+0xcc], R73 ;  /* 0x0000cc4946001986 */ /* 0x000fe2000c101904 */
[----:B----4-:R-:W-:Y:S02]  /*299c0*/  @P6 FADD.FTZ R5, R30, R5 ;  /* 0x000000051e056221 */ /* 0x010fe40000010000 */
[----:B-----5:R-:W-:-:S03]  /*299d0*/  @P6 FADD.FTZ R7, R26, R7 ;  /* 0x000000071a076221 */ /* 0x020fc60000010000 */
[----:B------:R-:W-:Y:S01]  /*299e0*/  @P6 F2FP.PACK_AB R5, RZ, R5 ;  /* 0x00000005ff05623e */ /* 0x000fe200000000ff */
[----:B------:R-:W-:Y:S01]  /*299f0*/  @P1 STG.E.U16 [R88.64+0x66], R0 ;  /* 0x0000660058001986 */ /* 0x000fe2000c101504 */
[----:B------:R-:W-:-:S03]  /*29a00*/  @P6 F2FP.PACK_AB R7, RZ, R7 ;  /* 0x00000007ff07623e */ /* 0x000fc600000000ff */
[----:B------:R-:W-:Y:S01]  /*29a10*/  @P6 STG.E [R70.64+0xd0], R74 ;  /* 0x0000d04a46006986 */ /* 0x000fe2000c101904 */
[----:B0-----:R-:W-:Y:S01]  /*29a20*/  PRMT R44, R5, 0x7610, R44 ;  /* 0x00007610052c7816 */ /* 0x001fe2000000002c */
[----:B------:R-:W-:Y:S02]  /*29a30*/  @P5 FADD.FTZ R5, R2, -R87 ;  /* 0x8000005702055221 */ /* 0x000fe40000010000 */
[----:B------:R0:W-:Y:S02]  /*29a40*/  @P6 STG.E.U16 [R88.64+0x68], R7 ;  /* 0x0000680758006986 */ /* 0x0001e4000c101504 */
[----:B------:R-:W-:Y:S02]  /*29a50*/  @P5 FFMA.FTZ R5, R86, -0.69314718246459960938, R5 ;  /* 0xbf31721856055823 */ /* 0x000fe40000010005 */
[----:B------:R-:W-:Y:S02]  /*29a60*/  @P5 FADD.FTZ R3, R14, R3 ;  /* 0x000000030e035221 */ /* 0x000fe40000010000 */
[----:B0-----:R-:W-:-:S03]  /*29a70*/  @P0 FADD.FTZ R7, R4, -R87 ;  /* 0x8000005704070221 */ /* 0x001fc60000010000 */
[----:B------:R-:W-:Y:S01]  /*29a80*/  @P5 F2FP.PACK_AB R3, RZ, R3 ;  /* 0x00000003ff03523e */ /* 0x000fe200000000ff */
[----:B------:R-:W-:Y:S01]  /*29a90*/  @P0 FFMA.FTZ R7, R86, -0.69314718246459960938, R7 ;  /* 0xbf31721856070823 */ /* 0x000fe20000010007 */
[----:B------:R-:W-:Y:S02]  /*29aa0*/  @P6 STG.E [R70.64+0xd4], R75 ;  /* 0x0000d44b46006986 */ /* 0x000fe4000c101904 */
[----:B------:R-:W-:Y:S01]  /*29ab0*/  PRMT R0, R3, 0x7610, R0 ;  /* 0x0000761003007816 */ /* 0x000fe20000000000 */
[----:B------:R-:W-:Y:S01]  /*29ac0*/  HADD2.F32 R2, -RZ, R90.H0_H0 ;  /* 0x2000005aff027230 */ /* 0x000fe20000004100 */
[----:B------:R-:W-:Y:S01]  /*29ad0*/  @P5 FADD.FTZ R5, R18, R5 ;  /* 0x0000000512055221 */ /* 0x000fe20000010000 */
[----:B------:R-:W-:Y:S01]  /*29ae0*/  @P6 STG.E.U16 [R88.64+0x6a], R44 ;  /* 0x00006a2c58006986 */ /* 0x000fe2000c101504 */
[----:B------:R-:W-:-:S03]  /*29af0*/  @P0 FADD.FTZ R7, R22, R7 ;  /* 0x0000000716070221 */ /* 0x000fc60000010000 */
[----:B------:R-:W-:Y:S01]  /*29b00*/  @P5 STG.E [R70.64+0xd8], R76 ;  /* 0x0000d84c46005986 */ /* 0x000fe2000c101904 */
[----:B------:R-:W-:Y:S01]  /*29b10*/  @P5 F2FP.PACK_AB R5, RZ, R5 ;  /* 0x00000005ff05523e */ /* 0x000fe200000000ff */
[----:B------:R-:W-:Y:S02]  /*29b20*/  @P4 FADD.FTZ R3, R2, -R87 ;  /* 0x8000005702034221 */ /* 0x000fe40000010000 */
[----:B------:R0:W-:Y:S01]  /*29b30*/  @P5 STG.E.U16 [R88.64+0x6c], R0 ;  /* 0x00006c0058005986 */ /* 0x0001e2000c101504 */
[----:B------:R-:W-:Y:S01]  /*29b40*/  @P0 FADD.FTZ R9, R24, R9 ;  /* 0x0000000918090221 */ /* 0x000fe20000010000 */
[----:B------:R-:W-:Y:S01]  /*29b50*/  @P0 F2FP.PACK_AB R7, RZ, R7 ;  /* 0x00000007ff07023e */ /* 0x000fe200000000ff */
[----:B------:R-:W-:Y:S01]  /*29b60*/  HADD2.F32 R2, -RZ, R93.H0_H0 ;  /* 0x2000005dff027230 */ /* 0x000fe20000004100 */
[----:B------:R-:W-:Y:S01]  /*29b70*/  @P5 STG.E [R70.64+0xdc], R77 ;  /* 0x0000dc4d46005986 */ /* 0x000fe2000c101904 */
[----:B------:R-:W-:Y:S01]  /*29b80*/  HADD2.F32 R4, -RZ, R92.H1_H1 ;  /* 0x3000005cff047230 */ /* 0x000fe20000004100 */
[----:B------:R-:W-:-:S02]  /*29b90*/  @P0 F2FP.PACK_AB R9, RZ, R9 ;  /* 0x00000009ff09023e */ /* 0x000fc400000000ff */
[----:B------:R1:W-:Y:S01]  /*29ba0*/  @P5 STG.E.U16 [R88.64+0x6e], R5 ;  /* 0x00006e0558005986 */ /* 0x0003e2000c101504 */
[----:B0-----:R-:W-:-:S03]  /*29bb0*/  HADD2.F32 R0, -RZ, R0.H1_H1 ;  /* 0x30000000ff007230 */ /* 0x001fc60000004100 */
[----:B------:R-:W-:Y:S01]  /*29bc0*/  @P0 STG.E [R70.64+0xe0], R78 ;  /* 0x0000e04e46000986 */ /* 0x000fe2000c101904 */
[----:B------:R-:W-:-:S03]  /*29bd0*/  @P4 FFMA.FTZ R3, R86, -0.69314718246459960938, R3 ;  /* 0xbf31721856034823 */ /* 0x000fc60000010003 */
[----:B------:R0:W-:Y:S01]  /*29be0*/  @P0 STG.E.U16 [R88.64+0x70], R7 ;  /* 0x0000700758000986 */ /* 0x0001e2000c101504 */
[----:B-1----:R-:W-:-:S03]  /*29bf0*/  @P4 FADD.FTZ R5, R0, -R87 ;  /* 0x8000005700054221 */ /* 0x002fc60000010000 */
[----:B------:R-:W-:Y:S01]  /*29c00*/  @P0 STG.E [R70.64+0xe4], R79 ;  /* 0x0000e44f46000986 */ /* 0x000fe2000c101904 */
[----:B------:R-:W-:-:S03]  /*29c10*/  @P4 FFMA.FTZ R5, R86, -0.69314718246459960938, R5 ;  /* 0xbf31721856054823 */ /* 0x000fc60000010005 */
[----:B------:R1:W-:Y:S01]  /*29c20*/  @P0 STG.E.U16 [R88.64+0x72], R9 ;  /* 0x0000720958000986 */ /* 0x0003e2000c101504 */
[----:B0-----:R-:W-:-:S04]  /*29c30*/  @P3 FADD.FTZ R7, R2, -R87 ;  /* 0x8000005702073221 */ /* 0x001fc80000010000 */
[----:B------:R-:W-:Y:S02]  /*29c40*/  @P3 FFMA.FTZ R7, R86, -0.69314718246459960938, R7 ;  /* 0xbf31721856073823 */ /* 0x000fe40000010007 */
[----:B-1----:R-:W-:Y:S02]  /*29c50*/  @P3 FADD.FTZ R9, R4, -R87 ;  /* 0x8000005704093221 */ /* 0x002fe40000010000 */
[----:B------:R-:W-:Y:S02]  /*29c60*/  @P4 FADD.FTZ R3, R10, R3 ;  /* 0x000000030a034221 */ /* 0x000fe40000010000 */
[----:B------:R-:W-:Y:S02]  /*29c70*/  @P3 FFMA.FTZ R9, R86, -0.69314718246459960938, R9 ;  /* 0xbf31721856093823 */ /* 0x000fe40000010009 */
[----:B------:R-:W-:Y:S01]  /*29c80*/  @P4 FADD.FTZ R5, R8, R5 ;  /* 0x0000000508054221 */ /* 0x000fe20000010000 */
[----:B------:R-:W-:Y:S01]  /*29c90*/  @P4 F2FP.PACK_AB R3, RZ, R3 ;  /* 0x00000003ff03423e */ /* 0x000fe200000000ff */
[----:B------:R-:W-:-:S03]  /*29ca0*/  @P3 FADD.FTZ R7, R16, R7 ;  /* 0x0000000710073221 */ /* 0x000fc60000010000 */
[----:B------:R-:W-:Y:S01]  /*29cb0*/  @P4 F2FP.PACK_AB R5, RZ, R5 ;  /* 0x00000005ff05423e */ /* 0x000fe200000000ff */
[----:B------:R-:W-:Y:S01]  /*29cc0*/  @P3 FADD.FTZ R9, R20, R9 ;  /* 0x0000000914093221 */ /* 0x000fe20000010000 */
[----:B------:R0:W-:Y:S01]  /*29cd0*/  @P4 STG.E [R70.64+0xe8], R80 ;  /* 0x0000e85046004986 */ /* 0x0001e2000c101904 */
[----:B------:R-:W-:Y:S01]  /*29ce0*/  @P3 F2FP.PACK_AB R7, RZ, R7 ;  /* 0x00000007ff07323e */ /* 0x000fe200000000ff */
[----:B------:R-:W-:Y:S02]  /*29cf0*/  @P2 FADD.FTZ R11, R32, R11 ;  /* 0x0000000b200b2221 */ /* 0x000fe40000010000 */
[----:B------:R0:W-:Y:S01]  /*29d00*/  @P4 STG.E.U16 [R88.64+0x74], R3 ;  /* 0x0000740358004986 */ /* 0x0001e2000c101504 */
[----:B------:R-:W-:-:S03]  /*29d10*/  @P3 F2FP.PACK_AB R9, RZ, R9 ;  /* 0x00000009ff09323e */ /* 0x000fc600000000ff */
        /* <DEDUP_REMOVED lines=19> */
.L_x_3789:
        /* <DEDUP_REMOVED lines=11> */
.L_x_74467:


//--------------------- .text._ZN17fastertransformer38beam_online_softmax_topk_stage2_kernelI6__halfLi64ELi64EEEvPKfS3_PiPT_ii --------------------------
	.section	.text._ZN17fastertransformer38beam_online_softmax_topk_stage2_kernelI6__halfLi64ELi64EEEvPKfS3_PiPT_ii,"ax",@progbits
	.sectioninfo	@"SHI_REGISTERS=128"
	.align	128
        .global         _ZN17fastertransformer38beam_online_softmax_topk_stage2_kernelI6__halfLi64ELi64EEEvPKfS3_PiPT_ii
        .type           _ZN17fastertransformer38beam_online_softmax_topk_stage2_kernelI6__halfLi64ELi64EEEvPKfS3_PiPT_ii,@function
        .size           _ZN17fastertransformer38beam_online_softmax_topk_stage2_kernelI6__halfLi64ELi64EEEvPKfS3_PiPT_ii,(.L_x_74468 - _ZN17fastertransformer38beam_online_softmax_topk_stage2_kernelI6__halfLi64ELi64EEEvPKfS3_PiPT_ii)
        .other          _ZN17fastertransformer38beam_online_softmax_topk_stage2_kernelI6__halfLi64ELi64EEEvPKfS3_PiPT_ii,@"STO_CUDA_ENTRY STV_DEFAULT"
_ZN17fastertransformer38beam_online_softmax_topk_stage2_kernelI6__halfLi64ELi64EEEvPKfS3_PiPT_ii:
.text._ZN17fastertransformer38beam_online_softmax_topk_stage2_kernelI6__halfLi64ELi64EEEvPKfS3_PiPT_ii:
        /* <DEDUP_REMOVED lines=213> */
.L_x_3794:
        /* <DEDUP_REMOVED lines=10> */
.L_x_3793:
[----:B------:R-:W-:Y:S05]  /*0df0*/  BSYNC B1 ;  /* 0x0000000000017941 */ /* 0x000fea0003800000 */
.L_x_3792:
        /* <DEDUP_REMOVED lines=14> */
.L_x_3797:
        /* <DEDUP_REMOVED lines=38> */
.L_x_3796:
[----:B------:R-:W-:Y:S05]  /*1140*/  BSYNC B1 ;  /* 0x0000000000017941 */ /* 0x000fea0003800000 */
.L_x_3795:
        /* <DEDUP_REMOVED lines=25> */
.L_x_3799:
[----:B------:R-:W-:Y:S05]  /*12e0*/  BSYNC B1 ;  /* 0x0000000000017941 */ /* 0x000fea0003800000 */
.L_x_3798:
        /* <DEDUP_REMOVED lines=10> */
.L_x_3791:
[----:B------:R-:W-:Y:S05]  /*1390*/  BSYNC B0 ;  /* 0x0000000000007941 */ /* 0x000fea0003800000 */
.L_x_3790:
        /* <DEDUP_REMOVED lines=23> */
.L_x_3806:
        /* <DEDUP_REMOVED lines=81> */
.L_x_3805:
        /* <DEDUP_REMOVED lines=43> */
.L_x_3807:
[----:B------:R-:W-:-:S13]  /*1cd0*/  ISETP.NE.OR P0, PT, R4, RZ, P0 ;  /* 0x000000ff0400720c */ /* 0x000fda0000705670 */
[----:B------:R-:W-:Y:S05]  /*1ce0*/  @!P0 BRA `(.L_x_3803) ;  /* 0x0000017000008947 */ /* 0x000fea0003800000 */
.L_x_3804:
        /* <DEDUP_REMOVED lines=23> */
.L_x_3803:
        /* <DEDUP_REMOVED lines=8> */
.L_x_3808:
        /* <DEDUP_REMOVED lines=11> */
.L_x_3802:
[----:B------:R-:W-:-:S05]  /*1f90*/  IMAD R0, R0, 0x208, RZ ;  /* 0x0000020800007824 */ /* 0x000fca00078e02ff */
[----:B------:R-:W0:Y:S02]  /*1fa0*/  LDS.64 R86, [R0+0x6a0] ;  /* 0x0006a00000567984 */ /* 0x000e240000000a00 */
[----:B0-----:R-:W-:Y:S02]  /*1fb0*/  IMAD.MOV.U32 R2, RZ, RZ, R87 ;  /* 0x000000ffff027224 */ /* 0x001fe400078e0057 */
[----:B------:R-:W-:-:S05]  /*1fc0*/  IMAD.MOV.U32 R3, RZ, RZ, R86 ;  /* 0x000000ffff037224 */ /* 0x000fca00078e0056 */
[----:B------:R0:W-:Y:S02]  /*1fd0*/  STL.64 [R1+0x188], R2 ;  /* 0x0001880201007387 */ /* 0x0001e40000100a00 */
.L_x_3801:
[----:B------:R-:W-:Y:S05]  /*1fe0*/  BSYNC B0 ;  /* 0x0000000000007941 */ /* 0x000fea0003800000 */
.L_x_3800:
[----:B------:R-:W2:Y:S04]  /*1ff0*/  LDL.64 R110, [R1+0x308] ;  /* 0x00030800016e7983 */ /* 0x000ea80000100a00 */
[----:B------:R-:W3:Y:S04]  /*2000*/  LDL.64 R114, [R1+0x300] ;  /* 0x0003000001727983 */ /* 0x000ee80000100a00 */
[----:B------:R-:W4:Y:S04]  /*2010*/  LDL.64 R92, [R1+0x2f8] ;  /* 0x0002f800015c7983 */ /* 0x000f280000100a00 */
[----:B------:R-:W5:Y:S04]  /*2020*/  LDL.64 R94, [R1+0x2f0] ;  /* 0x0002f000015e7983 */ /* 0x000f680000100a00 */
[----:B-1----:R-:W5:Y:S04]  /*2030*/  LDL.64 R20, [R1+0x2e8] ;  /* 0x0002e80001147983 */ /* 0x002f680000100a00 */
        /* <DEDUP_REMOVED lines=46> */
[----:B------:R-:W-:Y:S02]  /*2320*/  IMAD.MOV.U32 R105, RZ, RZ, R115 ;  /* 0x000000ffff697224 */ /* 0x000fe400078e0073 */
[----:B----4-:R-:W-:Y:S02]  /*2330*/  IMAD.MOV.U32 R102, RZ, RZ, R92 ;  /* 0x000000ffff667224 */ /* 0x010fe400078e005c */
[----:B------:R-:W-:Y:S02]  /*2340*/  IMAD.MOV.U32 R103, RZ, RZ, R93 ;  /* 0x000000ffff677224 */ /* 0x000fe400078e005d */
[----:B-----5:R-:W-:-:S02]  /*2350*/  IMAD.MOV.U32 R100, RZ, RZ, R94 ;  /* 0x000000ffff647224 */ /* 0x020fc400078e005e */
[----:B------:R-:W-:Y:S02]  /*2360*/  IMAD.MOV.U32 R101, RZ, RZ, R95 ;  /* 0x000000ffff657224 */ /* 0x000fe400078e005f */
[----:B------:R-:W-:Y:S02]  /*2370*/  IMAD.MOV.U32 R98, RZ, RZ, R20 ;  /* 0x000000ffff627224 */ /* 0x000fe400078e0014 */
[----:B------:R-:W-:Y:S01]  /*2380*/  IMAD.MOV.U32 R99, RZ, RZ, R21 ;  /* 0x000000ffff637224 */ /* 0x000fe200078e0015 */
        /* <DEDUP_REMOVED lines=9> */
[----:B------:R-:W4:Y:S01]  /*2420*/  SHFL.DOWN PT, R99, R99, 0x1, 0x1f ;  /* 0x08201f0063637f89 */ /* 0x000f2200000e0000 */
[----:B------:R-:W-:-:S02]  /*2430*/  IMAD.MOV.U32 R108, RZ, RZ, R22 ;  /* 0x000000ffff6c7224 */ /* 0x000fc400078e0016 */
[----:B------:R-:W-:Y:S02]  /*2440*/  IMAD.MOV.U32 R109, RZ, RZ, R23 ;  /* 0x000000ffff6d7224 */ /* 0x000fe400078e0017 */
[----:B------:R-:W-:Y:S02]  /*2450*/  IMAD.MOV.U32 R106, RZ, RZ, R88 ;  /* 0x000000ffff6a7224 */ /* 0x000fe400078e0058 */
[----:B------:R-:W-:Y:S01]  /*2460*/  IMAD.MOV.U32 R107, RZ, RZ, R89 ;  /* 0x000000ffff6b7224 */ /* 0x000fe200078e0059 */
[----:B------:R-:W-:Y:S04]  /*2470*/  SHFL.DOWN PT, R108, R108, 0x1, 0x1f ;  /* 0x08201f006c6c7f89 */ /* 0x000fe800000e0000 */
[----:B------:R-:W5:Y:S04]  /*2480*/  SHFL.DOWN PT, R109, R109, 0x1, 0x1f ;  /* 0x08201f006d6d7f89 */ /* 0x000f6800000e0000 */
[----:B------:R-:W-:Y:S04]  /*2490*/  SHFL.DOWN PT, R106, R106, 0x1, 0x1f ;  /* 0x08201f006a6a7f89 */ /* 0x000fe800000e0000 */
[----:B------:R-:W5:Y:S01]  /*24a0*/  SHFL.DOWN PT, R107, R107, 0x1, 0x1f ;  /* 0x08201f006b6b7f89 */ /* 0x000f6200000e0000 */
[----:B------:R-:W-:-:S02]  /*24b0*/  IMAD.MOV.U32 R112, RZ, RZ, R6 ;  /* 0x000000ffff707224 */ /* 0x000fc400078e0006 */
[----:B------:R-:W-:Y:S01]  /*24c0*/  IMAD.MOV.U32 R113, RZ, RZ, R7 ;  /* 0x000000ffff717224 */ /* 0x000fe200078e0007 */
[----:B0-----:R0:W-:Y:S01]  /*24d0*/  STL.64 [R1+0x180], R96 ;  /* 0x0001806001007387 */ /* 0x0011e20000100a00 */
[----:B------:R-:W-:Y:S02]  /*24e0*/  IMAD.MOV.U32 R116, RZ, RZ, R14 ;  /* 0x000000ffff747224 */ /* 0x000fe400078e000e */
[----:B------:R-:W-:Y:S01]  /*24f0*/  IMAD.MOV.U32 R117, RZ, RZ, R15 ;  /* 0x000000ffff757224 */ /* 0x000fe200078e000f */
[----:B-1----:R1:W-:Y:S04]  /*2500*/  STL.64 [R1+0x178], R104 ;  /* 0x0001786801007387 */ /* 0x0023e80000100a00 */
[----:B--2---:R2:W-:Y:S04]  /*2510*/  STL.64 [R1+0x170], R102 ;  /* 0x0001706601007387 */ /* 0x0045e80000100a00 */
[----:B---3--:R3:W-:Y:S01]  /*2520*/  STL.64 [R1+0x168], R100 ;  /* 0x0001686401007387 */ /* 0x0087e20000100a00 */
[----:B0-----:R-:W-:-:S02]  /*2530*/  IMAD.MOV.U32 R96, RZ, RZ, R18 ;  /* 0x000000ffff607224 */ /* 0x001fc400078e0012 */
[----:B------:R-:W-:Y:S01]  /*2540*/  IMAD.MOV.U32 R97, RZ, RZ, R19 ;  /* 0x000000ffff617224 */ /* 0x000fe200078e0013 */
[----:B----4-:R0:W-:Y:S01]  /*2550*/  STL.64 [R1+0x160], R98 ;  /* 0x0001606201007387 */ /* 0x0101e20000100a00 */
[----:B-1----:R-:W-:Y:S02]  /*2560*/  IMAD.MOV.U32 R104, RZ, RZ, R90 ;  /* 0x000000ffff687224 */ /* 0x002fe400078e005a */
[----:B------:R-:W-:Y:S02]  /*2570*/  IMAD.MOV.U32 R105, RZ, RZ, R91 ;  /* 0x000000ffff697224 */ /* 0x000fe400078e005b */
[----:B--2---:R-:W-:Y:S02]  /*2580*/  IMAD.MOV.U32 R102, RZ, RZ, R4 ;  /* 0x000000ffff667224 */ /* 0x004fe400078e0004 */
[----:B------:R-:W-:Y:S02]  /*2590*/  IMAD.MOV.U32 R103, RZ, RZ, R5 ;  /* 0x000000ffff677224 */ /* 0x000fe400078e0005 */
[----:B---3--:R-:W-:-:S02]  /*25a0*/  IMAD.MOV.U32 R100, RZ, RZ, R8 ;  /* 0x000000ffff647224 */ /* 0x008fc400078e0008 */
[----:B------:R-:W-:Y:S02]  /*25b0*/  IMAD.MOV.U32 R101, RZ, RZ, R9 ;  /* 0x000000ffff657224 */ /* 0x000fe400078e0009 */
[----:B0-----:R-:W-:Y:S02]  /*25c0*/  IMAD.MOV.U32 R98, RZ, RZ, R10 ;  /* 0x000000ffff627224 */ /* 0x001fe400078e000a */
[----:B------:R-:W-:Y:S01]  /*25d0*/  IMAD.MOV.U32 R99, RZ, RZ, R11 ;  /* 0x000000ffff637224 */ /* 0x000fe200078e000b */
[----:B------:R-:W-:Y:S01]  /*25e0*/  SHFL.DOWN PT, R112, R112, 0x1, 0x1f ;  /* 0x08201f0070707f89 */ /* 0x000fe200000e0000 */
[----:B------:R-:W-:-:S03]  /*25f0*/  IMAD.MOV.U32 R118, RZ, RZ, R16 ;  /* 0x000000ffff767224 */ /* 0x000fc600078e0010 */
[----:B------:R-:W0:Y:S01]  /*2600*/  SHFL.DOWN PT, R113, R113, 0x1, 0x1f ;  /* 0x08201f0071717f89 */ /* 0x000e2200000e0000 */
[----:B------:R-:W-:-:S03]  /*2610*/  IMAD.MOV.U32 R119, RZ, RZ, R17 ;  /* 0x000000ffff777224 */ /* 0x000fc600078e0011 */
        /* <DEDUP_REMOVED lines=12> */
[----:B-----5:R-:W-:Y:S04]  /*26e0*/  STL.64 [R1+0x158], R108 ;  /* 0x0001586c01007387 */ /* 0x020fe80000100a00 */
[----:B------:R-:W-:Y:S04]  /*26f0*/  STL.64 [R1+0x150], R106 ;  /* 0x0001506a01007387 */ /* 0x000fe80000100a00 */
[----:B------:R-:W-:Y:S04]  /*2700*/  SHFL.DOWN PT, R118, R118, 0x1, 0x1f ;  /* 0x08201f0076767f89 */ /* 0x000fe800000e0000 */
[----:B------:R-:W5:Y:S04]  /*2710*/  SHFL.DOWN PT, R119, R119, 0x1, 0x1f ;  /* 0x08201f0077777f89 */ /* 0x000f6800000e0000 */
[----:B------:R-:W-:Y:S04]  /*2720*/  SHFL.DOWN PT, R108, R26, 0x1, 0x1f ;  /* 0x08201f001a6c7f89 */ /* 0x000fe800000e0000 */
[----:B------:R-:W1:Y:S04]  /*2730*/  SHFL.DOWN PT, R109, R27, 0x1, 0x1f ;  /* 0x08201f001b6d7f89 */ /* 0x000e6800000e0000 */
[----:B------:R-:W-:Y:S04]  /*2740*/  SHFL.DOWN PT, R106, R28, 0x1, 0x1f ;  /* 0x08201f001c6a7f89 */ /* 0x000fe800000e0000 */
[----:B------:R-:W2:Y:S01]  /*2750*/  SHFL.DOWN PT, R107, R29, 0x1, 0x1f ;  /* 0x08201f001d6b7f89 */ /* 0x000ea200000e0000 */
[----:B------:R-:W-:-:S02]  /*2760*/  IMAD.MOV.U32 R120, RZ, RZ, R12 ;  /* 0x000000ffff787224 */ /* 0x000fc400078e000c */
[----:B------:R-:W-:Y:S01]  /*2770*/  IMAD.MOV.U32 R121, RZ, RZ, R13 ;  /* 0x000000ffff797224 */ /* 0x000fe200078e000d */
[----:B0-----:R-:W-:Y:S04]  /*2780*/  STL.64 [R1+0x118], R112 ;  /* 0x0001187001007387 */ /* 0x001fe80000100a00 */
[----:B------:R-:W-:Y:S04]  /*2790*/  SHFL.DOWN PT, R112, R2, 0x1, 0x1f ;  /* 0x08201f0002707f89 */ /* 0x000fe800000e0000 */
[----:B------:R-:W0:Y:S04]  /*27a0*/  SHFL.DOWN PT, R113, R3, 0x1, 0x1f ;  /* 0x08201f0003717f89 */ /* 0x000e2800000e0000 */
[----:B-1----:R-:W-:Y:S04]  /*27b0*/  STL.64 [R1+0x120], R116 ;  /* 0x0001207401007387 */ /* 0x002fe80000100a00 */
[----:B------:R-:W-:Y:S04]  /*27c0*/  SHFL.DOWN PT, R120, R120, 0x1, 0x1f ;  /* 0x08201f0078787f89 */ /* 0x000fe800000e0000 */
[----:B------:R-:W1:Y:S04]  /*27d0*/  SHFL.DOWN PT, R121, R121, 0x1, 0x1f ;  /* 0x08201f0079797f89 */ /* 0x000e6800000e0000 */
[----:B--2---:R-:W-:Y:S04]  /*27e0*/  STL.64 [R1+0x148], R104 ;  /* 0x0001486801007387 */ /* 0x004fe80000100a00 */
[----:B---3--:R-:W-:Y:S04]  /*27f0*/  STL.64 [R1+0x140], R102 ;  /* 0x0001406601007387 */ /* 0x008fe80000100a00 */
[----:B----4-:R-:W-:Y:S04]  /*2800*/  STL.64 [R1+0x138], R100 ;  /* 0x0001386401007387 */ /* 0x010fe80000100a00 */
        /* <DEDUP_REMOVED lines=14> */
[----:B-----5:R-:W-:Y:S04]  /*28f0*/  STL.64 [R1+0x110], R118 ;  /* 0x0001107601007387 */ /* 0x020fe80000100a00 */
[----:B------:R-:W-:Y:S04]  /*2900*/  STL.64 [R1+0xb8], R108 ;  /* 0x0000b86c01007387 */ /* 0x000fe80000100a00 */
[----:B------:R-:W-:Y:S04]  /*2910*/  STL.64 [R1+0xb0], R106 ;  /* 0x0000b06a01007387 */ /* 0x000fe80000100a00 */
[----:B------:R-:W-:Y:S04]  /*2920*/  SHFL.DOWN PT, R118, R74, 0x1, 0x1f ;  /* 0x08201f004a767f89 */ /* 0x000fe800000e0000 */
[----:B------:R-:W5:Y:S04]  /*2930*/  SHFL.DOWN PT, R119, R75, 0x1, 0x1f ;  /* 0x08201f004b777f89 */ /* 0x000f6800000e0000 */
[----:B------:R-:W-:Y:S04]  /*2940*/  SHFL.DOWN PT, R106, R42, 0x1, 0x1f ;  /* 0x08201f002a6a7f89 */ /* 0x000fe800000e0000 */
[----:B------:R-:W1:Y:S04]  /*2950*/  SHFL.DOWN PT, R107, R43, 0x1, 0x1f ;  /* 0x08201f002b6b7f89 */ /* 0x000e6800000e0000 */
[----:B------:R-:W-:Y:S04]  /*2960*/  SHFL.DOWN PT, R108, R44, 0x1, 0x1f ;  /* 0x08201f002c6c7f89 */ /* 0x000fe800000e0000 */
[----:B------:R-:W3:Y:S04]  /*2970*/  SHFL.DOWN PT, R109, R45, 0x1, 0x1f ;  /* 0x08201f002d6d7f89 */ /* 0x000ee800000e0000 */
[----:B------:R-:W-:Y:S04]  /*2980*/  SHFL.DOWN PT, R122, R82, 0x1, 0x1f ;  /* 0x08201f00527a7f89 */ /* 0x000fe800000e0000 */
[----:B------:R-:W3:Y:S01]  /*2990*/  SHFL.DOWN PT, R123, R83, 0x1, 0x1f ;  /* 0x08201f00537b7f89 */ /* 0x000ee200000e0000 */
[----:B------:R-:W-:-:S03]  /*29a0*/  PRMT R0, R92, 0x7610, R115 ;  /* 0x000076105c007816 */ /* 0x000fc60000000073 */
[----:B0-----:R0:W-:Y:S04]  /*29b0*/  STL.64 [R1+0xc8], R112 ;  /* 0x0000c87001007387 */ /* 0x0011e80000100a00 */
[----:B-1----:R-:W-:Y:S04]  /*29c0*/  STL.64 [R1+0x108], R120 ;  /* 0x0001087801007387 */ /* 0x002fe80000100a00 */
[----:B--2---:R1:W-:Y:S01]  /*29d0*/  STL.64 [R1+0xa8], R116 ;  /* 0x0000a87401007387 */ /* 0x0043e20000100a00 */
[----:B0-----:R-:W-:Y:S02]  /*29e0*/  PRMT R113, R110, 0x5410, R93 ;  /* 0x000054106e717816 */ /* 0x001fe4000000005d */
[----:B------:R-:W-:Y:S01]  /*29f0*/  PRMT R112, R111, 0x7610, R110 ;  /* 0x000076106f707816 */ /* 0x000fe2000000006e */
[----:B------:R-:W-:Y:S01]  /*2a00*/  SHFL.DOWN PT, R120, R80, 0x1, 0x1f ;  /* 0x08201f0050787f89 */ /* 0x000fe200000e0000 */
[----:B------:R-:W-:-:S02]  /*2a10*/  PRMT R111, R114, 0x7610, R111 ;  /* 0x00007610726f7816 */ /* 0x000fc4000000006f */
[----:B------:R-:W-:Y:S01]  /*2a20*/  PRMT R110, R115, 0x7610, R114 ;  /* 0x00007610736e7816 */ /* 0x000fe20000000072 */
[----:B------:R-:W0:Y:S01]  /*2a30*/  SHFL.DOWN PT, R121, R81, 0x1, 0x1f ;  /* 0x08201f0051797f89 */ /* 0x000e2200000e0000 */
[----:B------:R-:W-:Y:S02]  /*2a40*/  PRMT R114, R94, 0x7610, R92 ;  /* 0x000076105e727816 */ /* 0x000fe4000000005c */
[----:B------:R-:W-:Y:S01]  /*2a50*/  PRMT R115, R93, 0x5432, R95 ;  /* 0x000054325d737816 */ /* 0x000fe2000000005f */
[----:B---3--:R-:W-:Y:S01]  /*2a60*/  STL.64 [R1+0xe8], R98 ;  /* 0x0000e86201007387 */ /* 0x008fe20000100a00 */
[----:B-1----:R-:W-:-:S03]  /*2a70*/  PRMT R116, R95, 0x7632, R94 ;  /* 0x000076325f747816 */ /* 0x002fc6000000005e */
[----:B----4-:R-:W-:Y:S04]  /*2a80*/  STL.64 [R1+0xe0], R100 ;  /* 0x0000e06401007387 */ /* 0x010fe80000100a00 */
[----:B------:R-:W-:Y:S04]  /*2a90*/  STL.64 [R1+0xd0], R102 ;  /* 0x0000d06601007387 */ /* 0x000fe80000100a00 */
[----:B------:R-:W-:Y:S04]  /*2aa0*/  STL.64 [R1+0xc0], R104 ;  /* 0x0000c06801007387 */ /* 0x000fe80000100a00 */
[----:B------:R-:W-:Y:S04]  /*2ab0*/  STL.64 [R1+0xa0], R96 ;  /* 0x0000a06001007387 */ /* 0x000fe80000100a00 */
        /* <DEDUP_REMOVED lines=13> */
[----:B------:R-:W0:Y:S01]  /*2b90*/  SHFL.DOWN PT, R97, R51, 0x1, 0x1f ;  /* 0x08201f0033617f89 */ /* 0x000e2200000e0000 */
[----:B------:R-:W-:-:S03]  /*2ba0*/  PRMT R117, R89, 0x7610, R23 ;  /* 0x0000761059757816 */ /* 0x000fc60000000017 */
[----:B-----5:R5:W-:Y:S04]  /*2bb0*/  STL.64 [R1+0xd8], R118 ;  /* 0x0000d87601007387 */ /* 0x020be80000100a00 */
[----:B------:R1:W-:Y:S04]  /*2bc0*/  STL.64 [R1+0x78], R106 ;  /* 0x0000786a01007387 */ /* 0x0003e80000100a00 */
[----:B------:R0:W-:Y:S01]  /*2bd0*/  STL.64 [R1+0x70], R108 ;  /* 0x0000706c01007387 */ /* 0x0001e20000100a00 */
[----:B-----5:R-:W-:-:S03]  /*2be0*/  PRMT R118, R88, 0x5432, R90 ;  /* 0x0000543258767816 */ /* 0x020fc6000000005a */
[----:B------:R-:W-:Y:S01]  /*2bf0*/  SHFL.DOWN PT, R124, R84, 0x1, 0x1f ;  /* 0x08201f00547c7f89 */ /* 0x000fe200000e0000 */
[----:B------:R-:W-:Y:S02]  /*2c00*/  PRMT R119, R89, 0x5432, R91 ;  /* 0x0000543259777816 */ /* 0x000fe4000000005b */
[--C-:B-1----:R-:W-:Y:S01]  /*2c10*/  PRMT R106, R20, 0x5410, R21.reuse ;  /* 0x00005410146a7816 */ /* 0x102fe20000000015 */
[----:B------:R-:W1:Y:S01]  /*2c20*/  SHFL.DOWN PT, R125, R85, 0x1, 0x1f ;  /* 0x08201f00557d7f89 */ /* 0x000e6200000e0000 */
[C---:B------:R-:W-:Y:S02]  /*2c30*/  PRMT R107, R22.reuse, 0x7610, R20 ;  /* 0x00007610166b7816 */ /* 0x040fe40000000014 */
[----:B0-----:R-:W-:Y:S01]  /*2c40*/  PRMT R108, R23, 0x7610, R21 ;  /* 0x00007610176c7816 */ /* 0x001fe20000000015 */
[----:B------:R-:W-:Y:S01]  /*2c50*/  SHFL.DOWN PT, R89, R63, 0x1, 0x1f ;  /* 0x08201f003f597f89 */ /* 0x000fe200000e0000 */
[----:B------:R-:W-:-:S03]  /*2c60*/  PRMT R109, R22, 0x5432, R88 ;  /* 0x00005432166d7816 */ /* 0x000fc60000000058 */
[----:B------:R-:W-:Y:S04]  /*2c70*/  SHFL.DOWN PT, R22, R60, 0x1, 0x1f ;  /* 0x08201f003c167f89 */ /* 0x000fe800000e0000 */
[----:B------:R-:W0:Y:S04]  /*2c80*/  SHFL.DOWN PT, R23, R61, 0x1, 0x1f ;  /* 0x08201f003d177f89 */ /* 0x000e2800000e0000 */
[----:B------:R-:W5:Y:S04]  /*2c90*/  SHFL.DOWN PT, R88, R62, 0x1, 0x1f ;  /* 0x08201f003e587f89 */ /* 0x000f6800000e0000 */
[----:B------:R-:W-:Y:S04]  /*2ca0*/  SHFL.DOWN PT, R20, R87, 0x1, 0x1f ;  /* 0x08201f0057147f89 */ /* 0x000fe800000e0000 */
[----:B------:R-:W0:Y:S04]  /*2cb0*/  SHFL.DOWN PT, R21, R86, 0x1, 0x1f ;  /* 0x08201f0056157f89 */ /* 0x000e2800000e0000 */
[----:B------:R1:W-:Y:S04]  /*2cc0*/  STL.64 [R1+0xf8], R122 ;  /* 0x0000f87a01007387 */ /* 0x0003e80000100a00 */
[----:B-1----:R-:W1:Y:S04]  /*2cd0*/  S2R R123, SR_LANEID ;  /* 0x00000000007b7919 */ /* 0x002e680000000000 */
[----:B------:R0:W-:Y:S04]  /*2ce0*/  STL.64 [R1+0xf0], R120 ;  /* 0x0000f07801007387 */ /* 0x0001e80000100a00 */
[----:B------:R-:W-:Y:S04]  /*2cf0*/  STL.64 [R1+0x98], R98 ;  /* 0x0000986201007387 */ /* 0x000fe80000100a00 */
[----:B--2---:R-:W-:Y:S04]  /*2d00*/  STL.64 [R1+0x90], R100 ;  /* 0x0000906401007387 */ /* 0x004fe80000100a00 */
[----:B---3--:R-:W-:Y:S01]  /*2d10*/  STL.64 [R1+0x88], R102 ;  /* 0x0000886601007387 */ /* 0x008fe20000100a00 */
[----:B0-----:R-:W-:-:S02]  /*2d20*/  PRMT R120, R4, 0x7610, R90 ;  /* 0x0000761004787816 */ /* 0x001fc4000000005a */
[----:B------:R-:W-:Y:S01]  /*2d30*/  PRMT R121, R91, 0x7632, R4 ;  /* 0x000076325b797816 */ /* 0x000fe20000000004 */
[----:B----4-:R-:W-:Y:S04]  /*2d40*/  STL.64 [R1+0x80], R104 ;  /* 0x0000806801007387 */ /* 0x010fe80000100a00 */
        /* <DEDUP_REMOVED lines=20> */
[----:B------:R-:W-:Y:S04]  /*2e90*/  STL.64 [R1+0x30], R22 ;  /* 0x0000301601007387 */ /* 0x000fe80000100a00 */
[----:B-----5:R-:W-:Y:S04]  /*2ea0*/  STL.64 [R1+0x28], R88 ;  /* 0x0000285801007387 */ /* 0x020fe80000100a00 */
[----:B------:R-:W-:Y:S01]  /*2eb0*/  STL.64 [R1], R20 ;  /* 0x0000001401007387 */ /* 0x000fe20000100a00 */
[----:B-1----:R-:W-:Y:S01]  /*2ec0*/  ISETP.GT.AND P0, PT, R123, 0x1e, PT ;  /* 0x0000001e7b00780c */ /* 0x002fe20003f04270 */
[----:B------:R-:W-:Y:S01]  /*2ed0*/  BSSY B0, `(.L_x_3809) ;  /* 0x000042a000007945 */ /* 0x000fe20003800000 */
[----:B------:R-:W-:Y:S01]  /*2ee0*/  PRMT R122, R122, 0x7610, R15 ;  /* 0x000076107a7a7816 */ /* 0x000fe2000000000f */
[----:B0-----:R0:W-:Y:S04]  /*2ef0*/  STL.64 [R1+0x50], R98 ;  /* 0x0000506201007387 */ /* 0x0011e80000100a00 */
[----:B--2---:R1:W-:Y:S04]  /*2f00*/  STL.64 [R1+0x48], R100 ;  /* 0x0000486401007387 */ /* 0x0043e80000100a00 */
[----:B---3--:R2:W-:Y:S04]  /*2f10*/  STL.64 [R1+0x40], R102 ;  /* 0x0000406601007387 */ /* 0x0085e80000100a00 */
[----:B----4-:R3:W-:Y:S01]  /*2f20*/  STL.64 [R1+0x38], R104 ;  /* 0x0000386801007387 */ /* 0x0107e20000100a00 */
[----:B0-----:R-:W-:-:S02]  /*2f30*/  PRMT R98, R5, 0x5410, R8 ;  /* 0x0000541005627816 */ /* 0x001fc40000000008 */
[C---:B------:R-:W-:Y:S01]  /*2f40*/  PRMT R99, R9.reuse, 0x7610, R5 ;  /* 0x0000761009637816 */ /* 0x040fe20000000005 */
[----:B------:R0:W-:Y:S01]  /*2f50*/  STL.64 [R1+0x20], R90 ;  /* 0x0000205a01007387 */ /* 0x0001e20000100a00 */
[----:B-1----:R-:W-:Y:S02]  /*2f60*/  PRMT R100, R10, 0x7610, R8 ;  /* 0x000076100a647816 */ /* 0x002fe40000000008 */
[----:B------:R-:W-:Y:S01]  /*2f70*/  PRMT R101, R9, 0x5432, R11 ;  /* 0x0000543209657816 */ /* 0x000fe2000000000b */
[----:B------:R1:W-:Y:S01]  /*2f80*/  STL.64 [R1+0x18], R92 ;  /* 0x0000185c01007387 */ /* 0x0003e20000100a00 */
[----:B--2---:R-:W-:Y:S02]  /*2f90*/  PRMT R102, R18, 0x7610, R10 ;  /* 0x0000761012667816 */ /* 0x004fe4000000000a */
[----:B------:R-:W-:Y:S01]  /*2fa0*/  PRMT R103, R11, 0x5432, R19 ;  /* 0x000054320b677816 */ /* 0x000fe20000000013 */
[----:B------:R2:W-:Y:S01]  /*2fb0*/  STL.64 [R1+0x10], R94 ;  /* 0x0000105e01007387 */ /* 0x0005e20000100a00 */
[----:B---3--:R-:W-:-:S02]  /*2fc0*/  PRMT R104, R19, 0x7632, R18 ;  /* 0x0000763213687816 */ /* 0x008fc40000000012 */
[----:B------:R-:W-:Y:S01]  /*2fd0*/  PRMT R105, R6, 0x7632, R14 ;  /* 0x0000763206697816 */ /* 0x000fe2000000000e */
[----:B------:R3:W-:Y:S01]  /*2fe0*/  STL.64 [R1+0x8], R96 ;  /* 0x0000086001007387 */ /* 0x0007e20000100a00 */
[----:B0-----:R-:W-:Y:S02]  /*2ff0*/  PRMT R90, R14, 0x5410, R15 ;  /* 0x000054100e5a7816 */ /* 0x001fe4000000000f */
[----:B------:R-:W-:Y:S02]  /*3000*/  PRMT R91, R6, 0x5410, R7 ;  /* 0x00005410065b7816 */ /* 0x000fe40000000007 */
[----:B-1----:R-:W-:Y:S02]  /*3010*/  PRMT R93, R7, 0x7632, R16 ;  /* 0x00007632075d7816 */ /* 0x002fe40000000010 */
[--C-:B------:R-:W-:Y:S02]  /*3020*/  PRMT R92, R16, 0x5410, R17.reuse ;  /* 0x00005410105c7816 */ /* 0x100fe40000000011 */
[----:B--2---:R-:W-:-:S02]  /*3030*/  PRMT R94, R13, 0x7632, R17 ;  /* 0x000076320d5e7816 */ /* 0x004fc40000000011 */
[C---:B------:R-:W-:Y:S02]  /*3040*/  PRMT R95, R12.reuse, 0x5410, R13 ;  /* 0x000054100c5f7816 */ /* 0x040fe4000000000d */
[----:B---3--:R-:W-:Y:S01]  /*3050*/  PRMT R96, R12, 0x7632, R96 ;  /* 0x000076320c607816 */ /* 0x008fe20000000060 */
[----:B------:R-:W-:Y:S06]  /*3060*/  BAR.SYNC.DEFER_BLOCKING 0x0 ;  /* 0x0000000000007b1d */ /* 0x000fec0000010000 */
[----:B------:R-:W-:Y:S05]  /*3070*/  @P0 BRA `(.L_x_3810) ;  /* 0x000040f000000947 */ /* 0x000fea0003800000 */
[----:B------:R-:W-:Y:S01]  /*3080*/  FSETP.GT.FTZ.AND P0, PT, R87, R20, PT ;  /* 0x000000145700720b */ /* 0x000fe20003f14000 */
[----:B------:R-:W-:-:S02]  /*3090*/  IMAD.MOV.U32 R5, RZ, RZ, R1 ;  /* 0x000000ffff057224 */ /* 0x000fc400078e0001 */
[----:B------:R-:W-:Y:S01]  /*30a0*/  IMAD.MOV.U32 R8, RZ, RZ, RZ ;  /* 0x000000ffff087224 */ /* 0x000fe200078e00ff */
[----:B------:R-:W-:Y:S02]  /*30b0*/  FSEL R4, R87, R20, P0 ;  /* 0x0000001457047208 */ /* 0x000fe40000000000 */
[----:B------:R-:W-:Y:S02]  /*30c0*/  FSEL R6, R20, R87, P0 ;  /* 0x0000005714067208 */ /* 0x000fe40000000000 */
[----:B------:R-:W-:Y:S02]  /*30d0*/  FSEL R7, R21, R86, P0 ;  /* 0x0000005615077208 */ /* 0x000fe40000000000 */
[----:B------:R-:W-:Y:S01]  /*30e0*/  FSEL R21, R86, R21, P0 ;  /* 0x0000001556157208 */ /* 0x000fe20000000000 */
[----:B------:R-:W-:-:S04]  /*30f0*/  FADD.FTZ R6, -R4, R6 ;  /* 0x0000000604067221 */ /* 0x000fc80000010100 */
[----:B------:R-:W-:-:S06]  /*3100*/  FMUL.FTZ R6, R6, 1.4426950216293334961 ;  /* 0x3fb8aa3b06067820 */ /* 0x000fcc0000410000 */
[----:B------:R-:W0:Y:S02]  /*3110*/  MUFU.EX2 R6, R6 ;  /* 0x0000000600067308 */ /* 0x000e240000000800 */
[----:B0-----:R-:W-:Y:S02]  /*3120*/  FMUL.FTZ R86, R7, R6 ;  /* 0x0000000607567220 */ /* 0x001fe40000410000 */
[----:B------:R-:W-:-:S05]  /*3130*/  IMAD.MOV.U32 R7, RZ, RZ, R5 ;  /* 0x000000ffff077224 */ /* 0x000fca00078e0005 */
.L_x_4001:
        /* <DEDUP_REMOVED lines=20> */
.L_x_3812:
[----:B------:R-:W-:Y:S01]  /*3280*/  IMAD.MOV.U32 R6, RZ, RZ, R85 ;  /* 0x000000ffff067224 */ /* 0x000fe200078e0055 */
[----:B------:R-:W-:Y:S01]  /*3290*/  PRMT R10, R10, 0x7610, R111 ;  /* 0x000076100a0a7816 */ /* 0x000fe2000000006f */
[----:B------:R-:W-:Y:S01]  /*32a0*/  IMAD.MOV.U32 R85, RZ, RZ, R84 ;  /* 0x000000ffff557224 */ /* 0x000fe200078e0054 */
[----:B------:R-:W-:Y:S02]  /*32b0*/  PRMT R111, R111, 0x5410, R112 ;  /* 0x000054106f6f7816 */ /* 0x000fe40000000070 */
.L_x_3813:
[----:B------:R-:W-:Y:S05]  /*32c0*/  BSYNC B1 ;  /* 0x0000000000017941 */ /* 0x000fea0003800000 */
.L_x_3811:
        /* <DEDUP_REMOVED lines=11> */
.L_x_3815:
[----:B------:R-:W-:Y:S01]  /*3380*/  IMAD.MOV.U32 R9, RZ, RZ, R6 ;  /* 0x000000ffff097224 */ /* 0x000fe200078e0006 */
[----:B------:R-:W-:Y:S01]  /*3390*/  PRMT R10, R10, 0x7632, R10 ;  /* 0x000076320a0a7816 */ /* 0x000fe2000000000a */
[----:B------:R-:W-:Y:S01]  /*33a0*/  IMAD.MOV.U32 R84, RZ, RZ, R83 ;  /* 0x000000ffff547224 */ /* 0x000fe200078e0053 */
[----:B------:R-:W-:Y:S02]  /*33b0*/  PRMT R112, R112, 0x7632, R112 ;  /* 0x0000763270707816 */ /* 0x000fe40000000070 */
.L_x_3816:
[----:B------:R-:W-:Y:S05]  /*33c0*/  BSYNC B1 ;  /* 0x0000000000017941 */ /* 0x000fea0003800000 */
.L_x_3814:
        /* <DEDUP_REMOVED lines=11> */
.L_x_3818:
[----:B------:R-:W-:Y:S01]  /*3480*/  IMAD.MOV.U32 R6, RZ, RZ, R9 ;  /* 0x000000ffff067224 */ /* 0x000fe200078e0009 */
[----:B------:R-:W-:Y:S01]  /*3490*/  PRMT R10, R10, 0x5410, R10 ;  /* 0x000054100a0a7816 */ /* 0x000fe2000000000a */
[----:B------:R-:W-:Y:S01]  /*34a0*/  IMAD.MOV.U32 R83, RZ, RZ, R82 ;  /* 0x000000ffff537224 */ /* 0x000fe200078e0052 */
[----:B------:R-:W-:Y:S02]  /*34b0*/  PRMT R112, R112, 0x5410, R113 ;  /* 0x0000541070707816 */ /* 0x000fe40000000071 */
.L_x_3819:
[----:B------:R-:W-:Y:S05]  /*34c0*/  BSYNC B1 ;  /* 0x0000000000017941 */ /* 0x000fea0003800000 */
.L_x_3817:
        /* <DEDUP_REMOVED lines=11> */
.L_x_3821:
[----:B------:R-:W-:Y:S01]  /*3580*/  IMAD.MOV.U32 R9, RZ, RZ, R6 ;  /* 0x000000ffff097224 */ /* 0x000fe200078e0006 */
[----:B------:R-:W-:Y:S01]  /*3590*/  PRMT R11, R11, 0x7610, R10 ;  /* 0x000076100b0b7816 */ /* 0x000fe2000000000a */
[----:B------:R-:W-:Y:S01]  /*35a0*/  IMAD.MOV.U32 R82, RZ, RZ, R81 ;  /* 0x000000ffff527224 */ /* 0x000fe200078e0051 */
[----:B------:R-:W-:Y:S02]  /*35b0*/  PRMT R113, R0, 0x7632, R113 ;  /* 0x0000763200717816 */ /* 0x000fe40000000071 */
.L_x_3822:
[----:B------:R-:W-:Y:S05]  /*35c0*/  BSYNC B1 ;  /* 0x0000000000017941 */ /* 0x000fea0003800000 */
.L_x_3820:
        /* <DEDUP_REMOVED lines=11> */
.L_x_3824:
[----:B------:R-:W-:Y:S01]  /*3680*/  IMAD.MOV.U32 R6, RZ, RZ, R9 ;  /* 0x000000ffff067224 */ /* 0x000fe200078e0009 */
[----:B------:R-:W-:Y:S01]  /*3690*/  PRMT R10, R10, 0x7610, R11 ;  /* 0x000076100a0a7816 */ /* 0x000fe2000000000b */
[----:B------:R-:W-:Y:S01]  /*36a0*/  IMAD.MOV.U32 R81, RZ, RZ, R80 ;  /* 0x000000ffff517224 */ /* 0x000fe200078e0050 */
[----:B------:R-:W-:Y:S02]  /*36b0*/  PRMT R0, R0, 0x5410, R110 ;  /* 0x0000541000007816 */ /* 0x000fe4000000006e */
.L_x_3825:
[----:B------:R-:W-:Y:S05]  /*36c0*/  BSYNC B1 ;  /* 0x0000000000017941 */ /* 0x000fea0003800000 */
.L_x_3823:
        /* <DEDUP_REMOVED lines=11> */
.L_x_3827:
[----:B------:R-:W-:Y:S01]  /*3780*/  IMAD.MOV.U32 R9, RZ, RZ, R6 ;  /* 0x000000ffff097224 */ /* 0x000fe200078e0006 */
[----:B------:R-:W-:Y:S01]  /*3790*/  PRMT R10, R10, 0x7632, R10 ;  /* 0x000076320a0a7816 */ /* 0x000fe2000000000a */
[----:B------:R-:W-:Y:S01]  /*37a0*/  IMAD.MOV.U32 R80, RZ, RZ, R79 ;  /* 0x000000ffff507224 */ /* 0x000fe200078e004f */
[----:B------:R-:W-:Y:S02]  /*37b0*/  PRMT R110, R110, 0x7632, R110 ;  /* 0x000076326e6e7816 */ /* 0x000fe4000000006e */
.L_x_3828:
[----:B------:R-:W-:Y:S05]  /*37c0*/  BSYNC B1 ;  /* 0x0000000000017941 */ /* 0x000fea0003800000 */
.L_x_3826:
        /* <DEDUP_REMOVED lines=11> */
.L_x_3830:
[----:B------:R-:W-:Y:S01]  /*3880*/  IMAD.MOV.U32 R6, RZ, RZ, R9 ;  /* 0x000000ffff067224 */ /* 0x000fe200078e0009 */
[----:B------:R-:W-:Y:S01]  /*3890*/  PRMT R11, R10, 0x7610, R11 ;  /* 0x000076100a0b7816 */ /* 0x000fe2000000000b */
[----:B------:R-:W-:Y:S01]  /*38a0*/  IMAD.MOV.U32 R79, RZ, RZ, R78 ;  /* 0x000000ffff4f7224 */ /* 0x000fe200078e004e */
[----:B------:R-:W-:Y:S02]  /*38b0*/  PRMT R110, R110, 0x5410, R111 ;  /* 0x000054106e6e7816 */ /* 0x000fe4000000006f */
.L_x_3831:
[----:B------:R-:W-:Y:S05]  /*38c0*/  BSYNC B1 ;  /* 0x0000000000017941 */ /* 0x000fea0003800000 */
.L_x_3829:
        /* <DEDUP_REMOVED lines=11> */
.L_x_3833:
[----:B------:R-:W-:Y:S01]  /*3980*/  IMAD.MOV.U32 R9, RZ, RZ, R6 ;  /* 0x000000ffff097224 */ /* 0x000fe200078e0006 */
[----:B------:R-:W-:Y:S01]  /*3990*/  PRMT R10, R11, 0x7610, R10 ;  /* 0x000076100b0a7816 */ /* 0x000fe2000000000a */
[----:B------:R-:W-:Y:S01]  /*39a0*/  IMAD.MOV.U32 R78, RZ, RZ, R77 ;  /* 0x000000ffff4e7224 */ /* 0x000fe200078e004d */
[----:B------:R-:W-:Y:S02]  /*39b0*/  PRMT R111, R115, 0x7610, R111 ;  /* 0x00007610736f7816 */ /* 0x000fe4000000006f */
.L_x_3834:
[----:B------:R-:W-:Y:S05]  /*39c0*/  BSYNC B1 ;  /* 0x0000000000017941 */ /* 0x000fea0003800000 */
.L_x_3832:
        /* <DEDUP_REMOVED lines=11> */
.L_x_3836:
[----:B------:R-:W-:Y:S01]  /*3a80*/  IMAD.MOV.U32 R6, RZ, RZ, R9 ;  /* 0x000000ffff067224 */ /* 0x000fe200078e0009 */
[----:B------:R-:W-:Y:S01]  /*3a90*/  PRMT R10, R10, 0x5410, R10 ;  /* 0x000054100a0a7816 */ /* 0x000fe2000000000a */
[----:B------:R-:W-:Y:S01]  /*3aa0*/  IMAD.MOV.U32 R77, RZ, RZ, R76 ;  /* 0x000000ffff4d7224 */ /* 0x000fe200078e004c */
[----:B------:R-:W-:Y:S02]  /*3ab0*/  PRMT R115, R113, 0x7632, R115 ;  /* 0x0000763271737816 */ /* 0x000fe40000000073 */
.L_x_3837:
[----:B------:R-:W-:Y:S05]  /*3ac0*/  BSYNC B1 ;  /* 0x0000000000017941 */ /* 0x000fea0003800000 */
.L_x_3835:
        /* <DEDUP_REMOVED lines=11> */
.L_x_3839:
[----:B------:R-:W-:Y:S01]  /*3b80*/  IMAD.MOV.U32 R9, RZ, RZ, R6 ;  /* 0x000000ffff097224 */ /* 0x000fe200078e0006 */
[----:B------:R-:W-:Y:S01]  /*3b90*/  PRMT R11, R11, 0x7610, R10 ;  /* 0x000076100b0b7816 */ /* 0x000fe2000000000a */
[----:B------:R-:W-:Y:S01]  /*3ba0*/  IMAD.MOV.U32 R76, RZ, RZ, R75 ;  /* 0x000000ffff4c7224 */ /* 0x000fe200078e004b */
[----:B------:R-:W-:Y:S02]  /*3bb0*/  PRMT R113, R113, 0x7610, R114 ;  /* 0x0000761071717816 */ /* 0x000fe40000000072 */
.L_x_3840:
[----:B------:R-:W-:Y:S05]  /*3bc0*/  BSYNC B1 ;  /* 0x0000000000017941 */ /* 0x000fea0003800000 */
.L_x_3838:
        /* <DEDUP_REMOVED lines=11> */
.L_x_3842:
[----:B------:R-:W-:Y:S01]  /*3c80*/  IMAD.MOV.U32 R6, RZ, RZ, R9 ;  /* 0x000000ffff067224 */ /* 0x000fe200078e0009 */
[----:B------:R-:W-:Y:S01]  /*3c90*/  PRMT R10, R10, 0x7610, R11 ;  /* 0x000076100a0a7816 */ /* 0x000fe2000000000b */
[----:B------:R-:W-:Y:S01]  /*3ca0*/  IMAD.MOV.U32 R75, RZ, RZ, R74 ;  /* 0x000000ffff4b7224 */ /* 0x000fe200078e004a */
[----:B------:R-:W-:Y:S02]  /*3cb0*/  PRMT R114, R114, 0x5410, R0 ;  /* 0x0000541072727816 */ /* 0x000fe40000000000 */
.L_x_3843:
[----:B------:R-:W-:Y:S05]  /*3cc0*/  BSYNC B1 ;  /* 0x0000000000017941 */ /* 0x000fea0003800000 */
.L_x_3841:
        /* <DEDUP_REMOVED lines=11> */
.L_x_3845:
[----:B------:R-:W-:Y:S01]  /*3d80*/  IMAD.MOV.U32 R9, RZ, RZ, R6 ;  /* 0x000000ffff097224 */ /* 0x000fe200078e0006 */
[----:B------:R-:W-:Y:S01]  /*3d90*/  PRMT R10, R10, 0x7632, R10 ;  /* 0x000076320a0a7816 */ /* 0x000fe2000000000a */
[----:B------:R-:W-:Y:S01]  /*3da0*/  IMAD.MOV.U32 R74, RZ, RZ, R73 ;  /* 0x000000ffff4a7224 */ /* 0x000fe200078e0049 */
[----:B------:R-:W-:Y:S02]  /*3db0*/  PRMT R0, R116, 0x7610, R0 ;  /* 0x0000761074007816 */ /* 0x000fe40000000000 */
.L_x_3846:
[----:B------:R-:W-:Y:S05]  /*3dc0*/  BSYNC B1 ;  /* 0x0000000000017941 */ /* 0x000fea0003800000 */
.L_x_3844:
        /* <DEDUP_REMOVED lines=11> */
.L_x_3848:
[----:B------:R-:W-:Y:S01]  /*3e80*/  IMAD.MOV.U32 R6, RZ, RZ, R9 ;  /* 0x000000ffff067224 */ /* 0x000fe200078e0009 */
[----:B------:R-:W-:Y:S01]  /*3e90*/  PRMT R10, R10, 0x5410, R10 ;  /* 0x000054100a0a7816 */ /* 0x000fe2000000000a */
[----:B------:R-:W-:Y:S01]  /*3ea0*/  IMAD.MOV.U32 R73, RZ, RZ, R72 ;  /* 0x000000ffff497224 */ /* 0x000fe200078e0048 */
[----:B------:R-:W-:Y:S02]  /*3eb0*/  PRMT R116, R115, 0x7632, R116 ;  /* 0x0000763273747816 */ /* 0x000fe40000000074 */
.L_x_3849:
[----:B------:R-:W-:Y:S05]  /*3ec0*/  BSYNC B1 ;  /* 0x0000000000017941 */ /* 0x000fea0003800000 */
.L_x_3847:
        /* <DEDUP_REMOVED lines=11> */
.L_x_3851:
[----:B------:R-:W-:Y:S01]  /*3f80*/  IMAD.MOV.U32 R9, RZ, RZ, R6 ;  /* 0x000000ffff097224 */ /* 0x000fe200078e0006 */
[----:B------:R-:W-:Y:S01]  /*3f90*/  PRMT R11, R11, 0x7610, R10 ;  /* 0x000076100b0b7816 */ /* 0x000fe2000000000a */
[----:B------:R-:W-:Y:S01]  /*3fa0*/  IMAD.MOV.U32 R72, RZ, RZ, R3 ;  /* 0x000000ffff487224 */ /* 0x000fe200078e0003 */
[----:B------:R-:W-:Y:S02]  /*3fb0*/  PRMT R115, R115, 0x7610, R116 ;  /* 0x0000761073737816 */ /* 0x000fe40000000074 */
.L_x_3852:
[----:B------:R-:W-:Y:S05]  /*3fc0*/  BSYNC B1 ;  /* 0x0000000000017941 */ /* 0x000fea0003800000 */
.L_x_3850:
        /* <DEDUP_REMOVED lines=11> */
.L_x_3854:
[----:B------:R-:W-:Y:S01]  /*4080*/  IMAD.MOV.U32 R6, RZ, RZ, R9 ;  /* 0x000000ffff067224 */ /* 0x000fe200078e0009 */
[----:B------:R-:W-:Y:S01]  /*4090*/  PRMT R10, R10, 0x7610, R11 ;  /* 0x000076100a0a7816 */ /* 0x000fe2000000000b */
[----:B------:R-:W-:Y:S01]  /*40a0*/  IMAD.MOV.U32 R3, RZ, RZ, R2 ;  /* 0x000000ffff037224 */ /* 0x000fe200078e0002 */
[----:B------:R-:W-:Y:S02]  /*40b0*/  PRMT R116, R116, 0x5410, R114 ;  /* 0x0000541074747816 */ /* 0x000fe40000000072 */
.L_x_3855:
[----:B------:R-:W-:Y:S05]  /*40c0*/  BSYNC B1 ;  /* 0x0000000000017941 */ /* 0x000fea0003800000 */
.L_x_3853:
        /* <DEDUP_REMOVED lines=11> */
.L_x_3857:
[----:B------:R-:W-:Y:S01]  /*4180*/  IMAD.MOV.U32 R9, RZ, RZ, R6 ;  /* 0x000000ffff097224 */ /* 0x000fe200078e0006 */
[----:B------:R-:W-:Y:S01]  /*4190*/  PRMT R11, R11, 0x7610, R10 ;  /* 0x000076100b0b7816 */ /* 0x000fe2000000000a */
[----:B------:R-:W-:Y:S01]  /*41a0*/  IMAD.MOV.U32 R2, RZ, RZ, R25 ;  /* 0x000000ffff027224 */ /* 0x000fe200078e0019 */
[----:B------:R-:W-:Y:S02]  /*41b0*/  PRMT R114, R108, 0x7632, R114 ;  /* 0x000076326c727816 */ /* 0x000fe40000000072 */
.L_x_3858:
[----:B------:R-:W-:Y:S05]  /*41c0*/  BSYNC B1 ;  /* 0x0000000000017941 */ /* 0x000fea0003800000 */
.L_x_3856:
        /* <DEDUP_REMOVED lines=11> */
.L_x_3860:
[----:B------:R-:W-:Y:S01]  /*4280*/  IMAD.MOV.U32 R6, RZ, RZ, R9 ;  /* 0x000000ffff067224 */ /* 0x000fe200078e0009 */
[----:B------:R-:W-:Y:S01]  /*4290*/  PRMT R10, R11, 0x7632, R10 ;  /* 0x000076320b0a7816 */ /* 0x000fe2000000000a */
[----:B------:R-:W-:Y:S01]  /*42a0*/  IMAD.MOV.U32 R25, RZ, RZ, R24 ;  /* 0x000000ffff197224 */ /* 0x000fe200078e0018 */
[----:B------:R-:W-:Y:S02]  /*42b0*/  PRMT R108, R108, 0x7610, R106 ;  /* 0x000076106c6c7816 */ /* 0x000fe4000000006a */
.L_x_3861:
[----:B------:R-:W-:Y:S05]  /*42c0*/  BSYNC B1 ;  /* 0x0000000000017941 */ /* 0x000fea0003800000 */
.L_x_3859:
        /* <DEDUP_REMOVED lines=11> */
.L_x_3863:
[----:B------:R-:W-:Y:S01]  /*4380*/  IMAD.MOV.U32 R9, RZ, RZ, R6 ;  /* 0x000000ffff097224 */ /* 0x000fe200078e0006 */
[----:B------:R-:W-:Y:S01]  /*4390*/  PRMT R10, R10, 0x5410, R10 ;  /* 0x000054100a0a7816 */ /* 0x000fe2000000000a */
[----:B------:R-:W-:Y:S01]  /*43a0*/  IMAD.MOV.U32 R24, RZ, RZ, R27 ;  /* 0x000000ffff187224 */ /* 0x000fe200078e001b */
[----:B------:R-:W-:Y:S02]  /*43b0*/  PRMT R106, R106, 0x7610, R107 ;  /* 0x000076106a6a7816 */ /* 0x000fe4000000006b */
.L_x_3864:
[----:B------:R-:W-:Y:S05]  /*43c0*/  BSYNC B1 ;  /* 0x0000000000017941 */ /* 0x000fea0003800000 */
.L_x_3862:
        /* <DEDUP_REMOVED lines=11> */
.L_x_3866:
[----:B------:R-:W-:Y:S01]  /*4480*/  IMAD.MOV.U32 R6, RZ, RZ, R9 ;  /* 0x000000ffff067224 */ /* 0x000fe200078e0009 */
[----:B------:R-:W-:Y:S01]  /*4490*/  PRMT R10, R10, 0x7632, R10 ;  /* 0x000076320a0a7816 */ /* 0x000fe2000000000a */
[----:B------:R-:W-:Y:S01]  /*44a0*/  IMAD.MOV.U32 R27, RZ, RZ, R26 ;  /* 0x000000ffff1b7224 */ /* 0x000fe200078e001a */
[----:B------:R-:W-:Y:S02]  /*44b0*/  PRMT R107, R107, 0x5410, R106 ;  /* 0x000054106b6b7816 */ /* 0x000fe4000000006a */
.L_x_3867:
[----:B------:R-:W-:Y:S05]  /*44c0*/  BSYNC B1 ;  /* 0x0000000000017941 */ /* 0x000fea0003800000 */
.L_x_3865:
        /* <DEDUP_REMOVED lines=11> */
.L_x_3869:
[----:B------:R-:W-:Y:S01]  /*4580*/  IMAD.MOV.U32 R9, RZ, RZ, R6 ;  /* 0x000000ffff097224 */ /* 0x000fe200078e0006 */
[----:B------:R-:W-:Y:S01]  /*4590*/  PRMT R10, R10, 0x5410, R10 ;  /* 0x000054100a0a7816 */ /* 0x000fe2000000000a */
[----:B------:R-:W-:Y:S01]  /*45a0*/  IMAD.MOV.U32 R26, RZ, RZ, R29 ;  /* 0x000000ffff1a7224 */ /* 0x000fe200078e001d */
[----:B------:R-:W-:Y:S02]  /*45b0*/  PRMT R106, R117, 0x7632, R106 ;  /* 0x00007632756a7816 */ /* 0x000fe4000000006a */
.L_x_3870:
[----:B------:R-:W-:Y:S05]  /*45c0*/  BSYNC B1 ;  /* 0x0000000000017941 */ /* 0x000fea0003800000 */
.L_x_3868:
        /* <DEDUP_REMOVED lines=11> */
.L_x_3872:
[----:B------:R-:W-:Y:S01]  /*4680*/  IMAD.MOV.U32 R6, RZ, RZ, R9 ;  /* 0x000000ffff067224 */ /* 0x000fe200078e0009 */
[----:B------:R-:W-:Y:S01]  /*4690*/  PRMT R10, R10, 0x7632, R10 ;  /* 0x000076320a0a7816 */ /* 0x000fe2000000000a */
[----:B------:R-:W-:Y:S01]  /*46a0*/  IMAD.MOV.U32 R29, RZ, RZ, R28 ;  /* 0x000000ffff1d7224 */ /* 0x000fe200078e001c */
[----:B------:R-:W-:Y:S02]  /*46b0*/  PRMT R117, R117, 0x5410, R108 ;  /* 0x0000541075757816 */ /* 0x000fe4000000006c */
.L_x_3873:
[----:B------:R-:W-:Y:S05]  /*46c0*/  BSYNC B1 ;  /* 0x0000000000017941 */ /* 0x000fea0003800000 */
.L_x_3871:
        /* <DEDUP_REMOVED lines=11> */
.L_x_3875:
[----:B------:R-:W-:Y:S01]  /*4780*/  IMAD.MOV.U32 R9, RZ, RZ, R6 ;  /* 0x000000ffff097224 */ /* 0x000fe200078e0006 */
[----:B------:R-:W-:Y:S01]  /*4790*/  PRMT R11, R10, 0x7610, R11 ;  /* 0x000076100a0b7816 */ /* 0x000fe2000000000b */
[----:B------:R-:W-:Y:S01]  /*47a0*/  IMAD.MOV.U32 R28, RZ, RZ, R31 ;  /* 0x000000ffff1c7224 */ /* 0x000fe200078e001f */
[----:B------:R-:W-:Y:S02]  /*47b0*/  PRMT R108, R109, 0x7610, R108 ;  /* 0x000076106d6c7816 */ /* 0x000fe4000000006c */
.L_x_3876:
[----:B------:R-:W-:Y:S05]  /*47c0*/  BSYNC B1 ;  /* 0x0000000000017941 */ /* 0x000fea0003800000 */
.L_x_3874:
        /* <DEDUP_REMOVED lines=11> */
.L_x_3878:
[----:B------:R-:W-:Y:S01]  /*4880*/  IMAD.MOV.U32 R6, RZ, RZ, R9 ;  /* 0x000000ffff067224 */ /* 0x000fe200078e0009 */
[----:B------:R-:W-:Y:S01]  /*4890*/  PRMT R10, R11, 0x7610, R10 ;  /* 0x000076100b0a7816 */ /* 0x000fe2000000000a */
[----:B------:R-:W-:Y:S01]  /*48a0*/  IMAD.MOV.U32 R31, RZ, RZ, R30 ;  /* 0x000000ffff1f7224 */ /* 0x000fe200078e001e */
[----:B------:R-:W-:Y:S02]  /*48b0*/  PRMT R109, R107, 0x7610, R109 ;  /* 0x000076106b6d7816 */ /* 0x000fe4000000006d */
.L_x_3879:
[----:B------:R-:W-:Y:S05]  /*48c0*/  BSYNC B1 ;  /* 0x0000000000017941 */ /* 0x000fea0003800000 */
.L_x_3877:
        /* <DEDUP_REMOVED lines=11> */
.L_x_3881:
[----:B------:R-:W-:Y:S01]  /*4980*/  IMAD.MOV.U32 R9, RZ, RZ, R6 ;  /* 0x000000ffff097224 */ /* 0x000fe200078e0006 */
[----:B------:R-:W-:Y:S01]  /*4990*/  PRMT R11, R10, 0x7610, R11 ;  /* 0x000076100a0b7816 */ /* 0x000fe2000000000b */
[----:B------:R-:W-:Y:S01]  /*49a0*/  IMAD.MOV.U32 R30, RZ, RZ, R33 ;  /* 0x000000ffff1e7224 */ /* 0x000fe200078e0021 */
[----:B------:R-:W-:Y:S02]  /*49b0*/  PRMT R107, R119, 0x7610, R107 ;  /* 0x00007610776b7816 */ /* 0x000fe4000000006b */
.L_x_3882:
[----:B------:R-:W-:Y:S05]  /*49c0*/  BSYNC B1 ;  /* 0x0000000000017941 */ /* 0x000fea0003800000 */
.L_x_3880:
        /* <DEDUP_REMOVED lines=11> */
.L_x_3884:
[----:B------:R-:W-:Y:S01]  /*4a80*/  IMAD.MOV.U32 R6, RZ, RZ, R9 ;  /* 0x000000ffff067224 */ /* 0x000fe200078e0009 */
[----:B------:R-:W-:Y:S01]  /*4a90*/  PRMT R10, R10, 0x5410, R11 ;  /* 0x000054100a0a7816 */ /* 0x000fe2000000000b */
[----:B------:R-:W-:Y:S01]  /*4aa0*/  IMAD.MOV.U32 R33, RZ, RZ, R32 ;  /* 0x000000ffff217224 */ /* 0x000fe200078e0020 */
[----:B------:R-:W-:Y:S02]  /*4ab0*/  PRMT R119, R117, 0x7610, R119 ;  /* 0x0000761075777816 */ /* 0x000fe40000000077 */
.L_x_3885:
[----:B------:R-:W-:Y:S05]  /*4ac0*/  BSYNC B1 ;  /* 0x0000000000017941 */ /* 0x000fea0003800000 */
.L_x_3883:
        /* <DEDUP_REMOVED lines=11> */
.L_x_3887:
[----:B------:R-:W-:Y:S01]  /*4b80*/  IMAD.MOV.U32 R9, RZ, RZ, R6 ;  /* 0x000000ffff097224 */ /* 0x000fe200078e0006 */
[----:B------:R-:W-:Y:S01]  /*4b90*/  PRMT R10, R10, 0x7632, R10 ;  /* 0x000076320a0a7816 */ /* 0x000fe2000000000a */
[----:B------:R-:W-:Y:S01]  /*4ba0*/  IMAD.MOV.U32 R32, RZ, RZ, R35 ;  /* 0x000000ffff207224 */ /* 0x000fe200078e0023 */
[----:B------:R-:W-:Y:S02]  /*4bb0*/  PRMT R117, R118, 0x7610, R117 ;  /* 0x0000761076757816 */ /* 0x000fe40000000075 */
.L_x_3888:
[----:B------:R-:W-:Y:S05]  /*4bc0*/  BSYNC B1 ;  /* 0x0000000000017941 */ /* 0x000fea0003800000 */
.L_x_3886:
        /* <DEDUP_REMOVED lines=11> */
.L_x_3890:
[----:B------:R-:W-:Y:S01]  /*4c80*/  IMAD.MOV.U32 R6, RZ, RZ, R9 ;  /* 0x000000ffff067224 */ /* 0x000fe200078e0009 */
[----:B------:R-:W-:Y:S01]  /*4c90*/  PRMT R11, R10, 0x7610, R11 ;  /* 0x000076100a0b7816 */ /* 0x000fe2000000000b */
[----:B------:R-:W-:Y:S01]  /*4ca0*/  IMAD.MOV.U32 R35, RZ, RZ, R34 ;  /* 0x000000ffff237224 */ /* 0x000fe200078e0022 */
[----:B------:R-:W-:Y:S02]  /*4cb0*/  PRMT R118, R109, 0x7632, R118 ;  /* 0x000076326d767816 */ /* 0x000fe40000000076 */
.L_x_3891:
[----:B------:R-:W-:Y:S05]  /*4cc0*/  BSYNC B1 ;  /* 0x0000000000017941 */ /* 0x000fea0003800000 */
.L_x_3889:
        /* <DEDUP_REMOVED lines=11> */
.L_x_3893:
[----:B------:R-:W-:Y:S01]  /*4d80*/  IMAD.MOV.U32 R9, RZ, RZ, R6 ;  /* 0x000000ffff097224 */ /* 0x000fe200078e0006 */
[----:B------:R-:W-:Y:S01]  /*4d90*/  PRMT R10, R11, 0x7610, R10 ;  /* 0x000076100b0a7816 */ /* 0x000fe2000000000a */
[----:B------:R-:W-:Y:S01]  /*4da0*/  IMAD.MOV.U32 R34, RZ, RZ, R37 ;  /* 0x000000ffff227224 */ /* 0x000fe200078e0025 */
[----:B------:R-:W-:Y:S02]  /*4db0*/  PRMT R109, R109, 0x5410, R121 ;  /* 0x000054106d6d7816 */ /* 0x000fe40000000079 */
.L_x_3894:
[----:B------:R-:W-:Y:S05]  /*4dc0*/  BSYNC B1 ;  /* 0x0000000000017941 */ /* 0x000fea0003800000 */
.L_x_3892:
        /* <DEDUP_REMOVED lines=11> */
.L_x_3896:
[----:B------:R-:W-:Y:S01]  /*4e80*/  IMAD.MOV.U32 R6, RZ, RZ, R9 ;  /* 0x000000ffff067224 */ /* 0x000fe200078e0009 */
[----:B------:R-:W-:Y:S01]  /*4e90*/  PRMT R10, R10, 0x5410, R10 ;  /* 0x000054100a0a7816 */ /* 0x000fe2000000000a */
[----:B------:R-:W-:Y:S01]  /*4ea0*/  IMAD.MOV.U32 R37, RZ, RZ, R36 ;  /* 0x000000ffff257224 */ /* 0x000fe200078e0024 */
[----:B------:R-:W-:Y:S02]  /*4eb0*/  PRMT R121, R119, 0x7632, R121 ;  /* 0x0000763277797816 */ /* 0x000fe40000000079 */
.L_x_3897:
[----:B------:R-:W-:Y:S05]  /*4ec0*/  BSYNC B1 ;  /* 0x0000000000017941 */ /* 0x000fea0003800000 */
.L_x_3895:
        /* <DEDUP_REMOVED lines=11> */
.L_x_3899:
[----:B------:R-:W-:Y:S01]  /*4f80*/  IMAD.MOV.U32 R9, RZ, RZ, R6 ;  /* 0x000000ffff097224 */ /* 0x000fe200078e0006 */
[----:B------:R-:W-:Y:S01]  /*4f90*/  PRMT R11, R11, 0x7610, R10 ;  /* 0x000076100b0b7816 */ /* 0x000fe2000000000a */
[----:B------:R-:W-:Y:S01]  /*4fa0*/  IMAD.MOV.U32 R36, RZ, RZ, R39 ;  /* 0x000000ffff247224 */ /* 0x000fe200078e0027 */
[----:B------:R-:W-:Y:S02]  /*4fb0*/  PRMT R119, R119, 0x7610, R120 ;  /* 0x0000761077777816 */ /* 0x000fe40000000078 */
.L_x_3900:
[----:B------:R-:W-:Y:S05]  /*4fc0*/  BSYNC B1 ;  /* 0x0000000000017941 */ /* 0x000fea0003800000 */
.L_x_3898:
        /* <DEDUP_REMOVED lines=11> */
.L_x_3902:
[----:B------:R-:W-:Y:S01]  /*5080*/  IMAD.MOV.U32 R6, RZ, RZ, R9 ;  /* 0x000000ffff067224 */ /* 0x000fe200078e0009 */
[----:B------:R-:W-:Y:S01]  /*5090*/  PRMT R10, R11, 0x7632, R10 ;  /* 0x000076320b0a7816 */ /* 0x000fe2000000000a */
[----:B------:R-:W-:Y:S01]  /*50a0*/  IMAD.MOV.U32 R39, RZ, RZ, R38 ;  /* 0x000000ffff277224 */ /* 0x000fe200078e0026 */
[----:B------:R-:W-:Y:S02]  /*50b0*/  PRMT R120, R120, 0x7610, R118 ;  /* 0x0000761078787816 */ /* 0x000fe40000000076 */
.L_x_3903:
[----:B------:R-:W-:Y:S05]  /*50c0*/  BSYNC B1 ;  /* 0x0000000000017941 */ /* 0x000fea0003800000 */
.L_x_3901:
        /* <DEDUP_REMOVED lines=11> */
.L_x_3905:
[----:B------:R-:W-:Y:S01]  /*5180*/  IMAD.MOV.U32 R9, RZ, RZ, R6 ;  /* 0x000000ffff097224 */ /* 0x000fe200078e0006 */
[----:B------:R-:W-:Y:S01]  /*5190*/  PRMT R10, R10, 0x5410, R10 ;  /* 0x000054100a0a7816 */ /* 0x000fe2000000000a */
[----:B------:R-:W-:Y:S01]  /*51a0*/  IMAD.MOV.U32 R38, RZ, RZ, R41 ;  /* 0x000000ffff267224 */ /* 0x000fe200078e0029 */
[----:B------:R-:W-:Y:S02]  /*51b0*/  PRMT R118, R118, 0x7610, R99 ;  /* 0x0000761076767816 */ /* 0x000fe40000000063 */
.L_x_3906:
[----:B------:R-:W-:Y:S05]  /*51c0*/  BSYNC B1 ;  /* 0x0000000000017941 */ /* 0x000fea0003800000 */
.L_x_3904:
        /* <DEDUP_REMOVED lines=11> */
.L_x_3908:
[----:B------:R-:W-:Y:S01]  /*5280*/  IMAD.MOV.U32 R6, RZ, RZ, R9 ;  /* 0x000000ffff067224 */ /* 0x000fe200078e0009 */
[----:B------:R-:W-:Y:S01]  /*5290*/  PRMT R10, R10, 0x7632, R10 ;  /* 0x000076320a0a7816 */ /* 0x000fe2000000000a */
[----:B------:R-:W-:Y:S01]  /*52a0*/  IMAD.MOV.U32 R41, RZ, RZ, R40 ;  /* 0x000000ffff297224 */ /* 0x000fe200078e0028 */
[----:B------:R-:W-:Y:S02]  /*52b0*/  PRMT R99, R99, 0x5410, R98 ;  /* 0x0000541063637816 */ /* 0x000fe40000000062 */
.L_x_3909:
[----:B------:R-:W-:Y:S05]  /*52c0*/  BSYNC B1 ;  /* 0x0000000000017941 */ /* 0x000fea0003800000 */
.L_x_3907:
        /* <DEDUP_REMOVED lines=11> */
.L_x_3911:
[----:B------:R-:W-:Y:S01]  /*5380*/  IMAD.MOV.U32 R9, RZ, RZ, R6 ;  /* 0x000000ffff097224 */ /* 0x000fe200078e0006 */
[----:B------:R-:W-:Y:S01]  /*5390*/  PRMT R10, R10, 0x5410, R10 ;  /* 0x000054100a0a7816 */ /* 0x000fe2000000000a */
[----:B------:R-:W-:Y:S01]  /*53a0*/  IMAD.MOV.U32 R40, RZ, RZ, R43 ;  /* 0x000000ffff287224 */ /* 0x000fe200078e002b */
[----:B------:R-:W-:Y:S02]  /*53b0*/  PRMT R98, R121, 0x7632, R98 ;  /* 0x0000763279627816 */ /* 0x000fe40000000062 */
.L_x_3912:
[----:B------:R-:W-:Y:S05]  /*53c0*/  BSYNC B1 ;  /* 0x0000000000017941 */ /* 0x000fea0003800000 */
.L_x_3910:
        /* <DEDUP_REMOVED lines=11> */
.L_x_3914:
[----:B------:R-:W-:Y:S01]  /*5480*/  IMAD.MOV.U32 R6, RZ, RZ, R9 ;  /* 0x000000ffff067224 */ /* 0x000fe200078e0009 */
[----:B------:R-:W-:Y:S01]  /*5490*/  PRMT R10, R10, 0x7632, R10 ;  /* 0x000076320a0a7816 */ /* 0x000fe2000000000a */
[----:B------:R-:W-:Y:S01]  /*54a0*/  IMAD.MOV.U32 R43, RZ, RZ, R42 ;  /* 0x000000ffff2b7224 */ /* 0x000fe200078e002a */
[----:B------:R-:W-:Y:S02]  /*54b0*/  PRMT R121, R121, 0x5410, R120 ;  /* 0x0000541079797816 */ /* 0x000fe40000000078 */
.L_x_3915:
[----:B------:R-:W-:Y:S05]  /*54c0*/  BSYNC B1 ;  /* 0x0000000000017941 */ /* 0x000fea0003800000 */
.L_x_3913:
        /* <DEDUP_REMOVED lines=11> */
.L_x_3917:
[----:B------:R-:W-:Y:S01]  /*5580*/  IMAD.MOV.U32 R9, RZ, RZ, R6 ;  /* 0x000000ffff097224 */ /* 0x000fe200078e0006 */
[----:B------:R-:W-:Y:S01]  /*5590*/  PRMT R11, R10, 0x7610, R11 ;  /* 0x000076100a0b7816 */ /* 0x000fe2000000000b */
[----:B------:R-:W-:Y:S01]  /*55a0*/  IMAD.MOV.U32 R42, RZ, RZ, R45 ;  /* 0x000000ffff2a7224 */ /* 0x000fe200078e002d */
[----:B------:R-:W-:Y:S02]  /*55b0*/  PRMT R120, R101, 0x7610, R120 ;  /* 0x0000761065787816 */ /* 0x000fe40000000078 */
.L_x_3918:
[----:B------:R-:W-:Y:S05]  /*55c0*/  BSYNC B1 ;  /* 0x0000000000017941 */ /* 0x000fea0003800000 */
.L_x_3916:
        /* <DEDUP_REMOVED lines=11> */
.L_x_3920:
[----:B------:R-:W-:Y:S01]  /*5680*/  IMAD.MOV.U32 R6, RZ, RZ, R9 ;  /* 0x000000ffff067224 */ /* 0x000fe200078e0009 */
[----:B------:R-:W-:Y:S01]  /*5690*/  PRMT R10, R10, 0x5410, R11 ;  /* 0x000054100a0a7816 */ /* 0x000fe2000000000b */
[----:B------:R-:W-:Y:S01]  /*56a0*/  IMAD.MOV.U32 R45, RZ, RZ, R44 ;  /* 0x000000ffff2d7224 */ /* 0x000fe200078e002c */
[----:B------:R-:W-:Y:S02]  /*56b0*/  PRMT R101, R99, 0x7610, R101 ;  /* 0x0000761063657816 */ /* 0x000fe40000000065 */
.L_x_3921:
[----:B------:R-:W-:Y:S05]  /*56c0*/  BSYNC B1 ;  /* 0x0000000000017941 */ /* 0x000fea0003800000 */
.L_x_3919:
        /* <DEDUP_REMOVED lines=11> */
.L_x_3923:
[----:B------:R-:W-:Y:S01]  /*5780*/  IMAD.MOV.U32 R9, RZ, RZ, R6 ;  /* 0x000000ffff097224 */ /* 0x000fe200078e0006 */
[----:B------:R-:W-:Y:S01]  /*5790*/  PRMT R11, R11, 0x7610, R10 ;  /* 0x000076100b0b7816 */ /* 0x000fe2000000000a */
[----:B------:R-:W-:Y:S01]  /*57a0*/  IMAD.MOV.U32 R44, RZ, RZ, R47 ;  /* 0x000000ffff2c7224 */ /* 0x000fe200078e002f */
[----:B------:R-:W-:Y:S02]  /*57b0*/  PRMT R99, R100, 0x7632, R99 ;  /* 0x0000763264637816 */ /* 0x000fe40000000063 */
.L_x_3924:
[----:B------:R-:W-:Y:S05]  /*57c0*/  BSYNC B1 ;  /* 0x0000000000017941 */ /* 0x000fea0003800000 */
.L_x_3922:
        /* <DEDUP_REMOVED lines=11> */
.L_x_3926:
[----:B------:R-:W-:Y:S01]  /*5880*/  IMAD.MOV.U32 R6, RZ, RZ, R9 ;  /* 0x000000ffff067224 */ /* 0x000fe200078e0009 */
[----:B------:R-:W-:Y:S01]  /*5890*/  PRMT R10, R11, 0x7632, R10 ;  /* 0x000076320b0a7816 */ /* 0x000fe2000000000a */
[----:B------:R-:W-:Y:S01]  /*58a0*/  IMAD.MOV.U32 R47, RZ, RZ, R46 ;  /* 0x000000ffff2f7224 */ /* 0x000fe200078e002e */
[----:B------:R-:W-:Y:S02]  /*58b0*/  PRMT R100, R100, 0x7610, R98 ;  /* 0x0000761064647816 */ /* 0x000fe40000000062 */
.L_x_3927:
[----:B------:R-:W-:Y:S05]  /*58c0*/  BSYNC B1 ;  /* 0x0000000000017941 */ /* 0x000fea0003800000 */
.L_x_3925:
        /* <DEDUP_REMOVED lines=11> */
.L_x_3929:
[----:B------:R-:W-:Y:S01]  /*5980*/  IMAD.MOV.U32 R9, RZ, RZ, R6 ;  /* 0x000000ffff097224 */ /* 0x000fe200078e0006 */
[----:B------:R-:W-:Y:S01]  /*5990*/  PRMT R11, R10, 0x7610, R11 ;  /* 0x000076100a0b7816 */ /* 0x000fe2000000000b */
[----:B------:R-:W-:Y:S01]  /*59a0*/  IMAD.MOV.U32 R46, RZ, RZ, R49 ;  /* 0x000000ffff2e7224 */ /* 0x000fe200078e0031 */
[----:B------:R-:W-:Y:S02]  /*59b0*/  PRMT R98, R98, 0x5410, R103 ;  /* 0x0000541062627816 */ /* 0x000fe40000000067 */
.L_x_3930:
[----:B------:R-:W-:Y:S05]  /*59c0*/  BSYNC B1 ;  /* 0x0000000000017941 */ /* 0x000fea0003800000 */
.L_x_3928:
        /* <DEDUP_REMOVED lines=11> */
.L_x_3932:
[----:B------:R-:W-:Y:S01]  /*5a80*/  IMAD.MOV.U32 R6, RZ, RZ, R9 ;  /* 0x000000ffff067224 */ /* 0x000fe200078e0009 */
[----:B------:R-:W-:Y:S01]  /*5a90*/  PRMT R10, R10, 0x5410, R11 ;  /* 0x000054100a0a7816 */ /* 0x000fe2000000000b */
[----:B------:R-:W-:Y:S01]  /*5aa0*/  IMAD.MOV.U32 R49, RZ, RZ, R48 ;  /* 0x000000ffff317224 */ /* 0x000fe200078e0030 */
[----:B------:R-:W-:Y:S02]  /*5ab0*/  PRMT R103, R101, 0x7632, R103 ;  /* 0x0000763265677816 */ /* 0x000fe40000000067 */
.L_x_3933:
[----:B------:R-:W-:Y:S05]  /*5ac0*/  BSYNC B1 ;  /* 0x0000000000017941 */ /* 0x000fea0003800000 */
.L_x_3931:
        /* <DEDUP_REMOVED lines=11> */
.L_x_3935:
[----:B------:R-:W-:Y:S01]  /*5b80*/  IMAD.MOV.U32 R9, RZ, RZ, R6 ;  /* 0x000000ffff097224 */ /* 0x000fe200078e0006 */
[----:B------:R-:W-:Y:S01]  /*5b90*/  PRMT R11, R11, 0x7610, R10 ;  /* 0x000076100b0b7816 */ /* 0x000fe2000000000a */
[----:B------:R-:W-:Y:S01]  /*5ba0*/  IMAD.MOV.U32 R48, RZ, RZ, R51 ;  /* 0x000000ffff307224 */ /* 0x000fe200078e0033 */
[----:B------:R-:W-:Y:S02]  /*5bb0*/  PRMT R101, R101, 0x7610, R102 ;  /* 0x0000761065657816 */ /* 0x000fe40000000066 */
.L_x_3936:
[----:B------:R-:W-:Y:S05]  /*5bc0*/  BSYNC B1 ;  /* 0x0000000000017941 */ /* 0x000fea0003800000 */
.L_x_3934:
        /* <DEDUP_REMOVED lines=11> */
.L_x_3938:
[----:B------:R-:W-:Y:S01]  /*5c80*/  IMAD.MOV.U32 R6, RZ, RZ, R9 ;  /* 0x000000ffff067224 */ /* 0x000fe200078e0009 */
[----:B------:R-:W-:Y:S01]  /*5c90*/  PRMT R10, R10, 0x7610, R11 ;  /* 0x000076100a0a7816 */ /* 0x000fe2000000000b */
[----:B------:R-:W-:Y:S01]  /*5ca0*/  IMAD.MOV.U32 R51, RZ, RZ, R50 ;  /* 0x000000ffff337224 */ /* 0x000fe200078e0032 */
[----:B------:R-:W-:Y:S02]  /*5cb0*/  PRMT R102, R102, 0x5410, R100 ;  /* 0x0000541066667816 */ /* 0x000fe40000000064 */
.L_x_3939:
[----:B------:R-:W-:Y:S05]  /*5cc0*/  BSYNC B1 ;  /* 0x0000000000017941 */ /* 0x000fea0003800000 */
.L_x_3937:
        /* <DEDUP_REMOVED lines=11> */
.L_x_3941:
[----:B------:R-:W-:Y:S01]  /*5d80*/  IMAD.MOV.U32 R9, RZ, RZ, R6 ;  /* 0x000000ffff097224 */ /* 0x000fe200078e0006 */
[----:B------:R-:W-:Y:S01]  /*5d90*/  PRMT R10, R10, 0x7632, R10 ;  /* 0x000076320a0a7816 */ /* 0x000fe2000000000a */
[----:B------:R-:W-:Y:S01]  /*5da0*/  IMAD.MOV.U32 R50, RZ, RZ, R53 ;  /* 0x000000ffff327224 */ /* 0x000fe200078e0035 */
[----:B------:R-:W-:Y:S02]  /*5db0*/  PRMT R100, R104, 0x7610, R100 ;  /* 0x0000761068647816 */ /* 0x000fe40000000064 */
.L_x_3942:
[----:B------:R-:W-:Y:S05]  /*5dc0*/  BSYNC B1 ;  /* 0x0000000000017941 */ /* 0x000fea0003800000 */
.L_x_3940:
        /* <DEDUP_REMOVED lines=11> */
.L_x_3944:
[----:B------:R-:W-:Y:S01]  /*5e80*/  IMAD.MOV.U32 R6, RZ, RZ, R9 ;  /* 0x000000ffff067224 */ /* 0x000fe200078e0009 */
[----:B------:R-:W-:Y:S01]  /*5e90*/  PRMT R10, R10, 0x5410, R10 ;  /* 0x000054100a0a7816 */ /* 0x000fe2000000000a */
[----:B------:R-:W-:Y:S01]  /*5ea0*/  IMAD.MOV.U32 R53, RZ, RZ, R52 ;  /* 0x000000ffff357224 */ /* 0x000fe200078e0034 */
[----:B------:R-:W-:Y:S02]  /*5eb0*/  PRMT R104, R103, 0x7632, R104 ;  /* 0x0000763267687816 */ /* 0x000fe40000000068 */
.L_x_3945:
[----:B------:R-:W-:Y:S05]  /*5ec0*/  BSYNC B1 ;  /* 0x0000000000017941 */ /* 0x000fea0003800000 */
.L_x_3943:
        /* <DEDUP_REMOVED lines=11> */
.L_x_3947:
[----:B------:R-:W-:Y:S01]  /*5f80*/  IMAD.MOV.U32 R9, RZ, RZ, R6 ;  /* 0x000000ffff097224 */ /* 0x000fe200078e0006 */
[----:B------:R-:W-:Y:S01]  /*5f90*/  PRMT R11, R11, 0x7610, R10 ;  /* 0x000076100b0b7816 */ /* 0x000fe2000000000a */
[----:B------:R-:W-:Y:S01]  /*5fa0*/  IMAD.MOV.U32 R52, RZ, RZ, R55 ;  /* 0x000000ffff347224 */ /* 0x000fe200078e0037 */
[----:B------:R-:W-:Y:S02]  /*5fb0*/  PRMT R103, R103, 0x7610, R104 ;  /* 0x0000761067677816 */ /* 0x000fe40000000068 */
.L_x_3948:
[----:B------:R-:W-:Y:S05]  /*5fc0*/  BSYNC B1 ;  /* 0x0000000000017941 */ /* 0x000fea0003800000 */
.L_x_3946:
        /* <DEDUP_REMOVED lines=11> */
.L_x_3950:
[----:B------:R-:W-:Y:S01]  /*6080*/  IMAD.MOV.U32 R6, RZ, RZ, R9 ;  /* 0x000000ffff067224 */ /* 0x000fe200078e0009 */
[----:B------:R-:W-:Y:S01]  /*6090*/  PRMT R10, R10, 0x7610, R11 ;  /* 0x000076100a0a7816 */ /* 0x000fe2000000000b */
[----:B------:R-:W-:Y:S01]  /*60a0*/  IMAD.MOV.U32 R55, RZ, RZ, R54 ;  /* 0x000000ffff377224 */ /* 0x000fe200078e0036 */
[----:B------:R-:W-:Y:S02]  /*60b0*/  PRMT R104, R104, 0x5410, R102 ;  /* 0x0000541068687816 */ /* 0x000fe40000000066 */
.L_x_3951:
[----:B------:R-:W-:Y:S05]  /*60c0*/  BSYNC B1 ;  /* 0x0000000000017941 */ /* 0x000fea0003800000 */
.L_x_3949:
        /* <DEDUP_REMOVED lines=11> */
.L_x_3953:
[----:B------:R-:W-:Y:S01]  /*6180*/  IMAD.MOV.U32 R9, RZ, RZ, R6 ;  /* 0x000000ffff097224 */ /* 0x000fe200078e0006 */
[----:B------:R-:W-:Y:S01]  /*6190*/  PRMT R11, R11, 0x7610, R10 ;  /* 0x000076100b0b7816 */ /* 0x000fe2000000000a */
[----:B------:R-:W-:Y:S01]  /*61a0*/  IMAD.MOV.U32 R54, RZ, RZ, R57 ;  /* 0x000000ffff367224 */ /* 0x000fe200078e0039 */
[----:B------:R-:W-:Y:S02]  /*61b0*/  PRMT R102, R122, 0x7632, R102 ;  /* 0x000076327a667816 */ /* 0x000fe40000000066 */
.L_x_3954:
[----:B------:R-:W-:Y:S05]  /*61c0*/  BSYNC B1 ;  /* 0x0000000000017941 */ /* 0x000fea0003800000 */
.L_x_3952:
        /* <DEDUP_REMOVED lines=11> */
.L_x_3956:
[----:B------:R-:W-:Y:S01]  /*6280*/  IMAD.MOV.U32 R6, RZ, RZ, R9 ;  /* 0x000000ffff067224 */ /* 0x000fe200078e0009 */
[----:B------:R-:W-:Y:S01]  /*6290*/  PRMT R10, R11, 0x7632, R10 ;  /* 0x000076320b0a7816 */ /* 0x000fe2000000000a */
[----:B------:R-:W-:Y:S01]  /*62a0*/  IMAD.MOV.U32 R57, RZ, RZ, R56 ;  /* 0x000000ffff397224 */ /* 0x000fe200078e0038 */
[----:B------:R-:W-:Y:S02]  /*62b0*/  PRMT R122, R122, 0x7610, R90 ;  /* 0x000076107a7a7816 */ /* 0x000fe4000000005a */
.L_x_3957:
[----:B------:R-:W-:Y:S05]  /*62c0*/  BSYNC B1 ;  /* 0x0000000000017941 */ /* 0x000fea0003800000 */
.L_x_3955:
        /* <DEDUP_REMOVED lines=11> */
.L_x_3959:
[----:B------:R-:W-:Y:S01]  /*6380*/  IMAD.MOV.U32 R9, RZ, RZ, R6 ;  /* 0x000000ffff097224 */ /* 0x000fe200078e0006 */
[----:B------:R-:W-:Y:S01]  /*6390*/  PRMT R10, R10, 0x5410, R10 ;  /* 0x000054100a0a7816 */ /* 0x000fe2000000000a */
[----:B------:R-:W-:Y:S01]  /*63a0*/  IMAD.MOV.U32 R56, RZ, RZ, R59 ;  /* 0x000000ffff387224 */ /* 0x000fe200078e003b */
[----:B------:R-:W-:Y:S02]  /*63b0*/  PRMT R90, R90, 0x7610, R105 ;  /* 0x000076105a5a7816 */ /* 0x000fe40000000069 */
.L_x_3960:
[----:B------:R-:W-:Y:S05]  /*63c0*/  BSYNC B1 ;  /* 0x0000000000017941 */ /* 0x000fea0003800000 */
.L_x_3958:
        /* <DEDUP_REMOVED lines=11> */
.L_x_3962:
[----:B------:R-:W-:Y:S01]  /*6480*/  IMAD.MOV.U32 R6, RZ, RZ, R9 ;  /* 0x000000ffff067224 */ /* 0x000fe200078e0009 */
[----:B------:R-:W-:Y:S01]  /*6490*/  PRMT R10, R10, 0x7632, R10 ;  /* 0x000076320a0a7816 */ /* 0x000fe2000000000a */
[----:B------:R-:W-:Y:S01]  /*64a0*/  IMAD.MOV.U32 R59, RZ, RZ, R58 ;  /* 0x000000ffff3b7224 */ /* 0x000fe200078e003a */
[----:B------:R-:W-:Y:S02]  /*64b0*/  PRMT R105, R105, 0x5410, R90 ;  /* 0x0000541069697816 */ /* 0x000fe4000000005a */
.L_x_3963:
[----:B------:R-:W-:Y:S05]  /*64c0*/  BSYNC B1 ;  /* 0x0000000000017941 */ /* 0x000fea0003800000 */
.L_x_3961:
        /* <DEDUP_REMOVED lines=11> */
.L_x_3965:
[----:B------:R-:W-:Y:S01]  /*6580*/  IMAD.MOV.U32 R9, RZ, RZ, R6 ;  /* 0x000000ffff097224 */ /* 0x000fe200078e0006 */
[----:B------:R-:W-:Y:S01]  /*6590*/  PRMT R11, R10, 0x7610, R11 ;  /* 0x000076100a0b7816 */ /* 0x000fe2000000000b */
[----:B------:R-:W-:Y:S01]  /*65a0*/  IMAD.MOV.U32 R58, RZ, RZ, R61 ;  /* 0x000000ffff3a7224 */ /* 0x000fe200078e003d */
[----:B------:R-:W-:Y:S02]  /*65b0*/  PRMT R90, R93, 0x7610, R90 ;  /* 0x000076105d5a7816 */ /* 0x000fe4000000005a */
.L_x_3966:
[----:B------:R-:W-:Y:S05]  /*65c0*/  BSYNC B1 ;  /* 0x0000000000017941 */ /* 0x000fea0003800000 */
.L_x_3964:
        /* <DEDUP_REMOVED lines=11> */
.L_x_3968:
[----:B------:R-:W-:Y:S01]  /*6680*/  IMAD.MOV.U32 R6, RZ, RZ, R9 ;  /* 0x000000ffff067224 */ /* 0x000fe200078e0009 */
[----:B------:R-:W-:Y:S01]  /*6690*/  PRMT R10, R11, 0x7610, R10 ;  /* 0x000076100b0a7816 */ /* 0x000fe2000000000a */
[----:B------:R-:W-:Y:S01]  /*66a0*/  IMAD.MOV.U32 R61, RZ, RZ, R60 ;  /* 0x000000ffff3d7224 */ /* 0x000fe200078e003c */
[----:B------:R-:W-:Y:S02]  /*66b0*/  PRMT R93, R91, 0x7632, R93 ;  /* 0x000076325b5d7816 */ /* 0x000fe4000000005d */
.L_x_3969:
[----:B------:R-:W-:Y:S05]  /*66c0*/  BSYNC B1 ;  /* 0x0000000000017941 */ /* 0x000fea0003800000 */
.L_x_3967:
        /* <DEDUP_REMOVED lines=11> */
.L_x_3971:
[----:B------:R-:W-:Y:S01]  /*6780*/  IMAD.MOV.U32 R9, RZ, RZ, R6 ;  /* 0x000000ffff097224 */ /* 0x000fe200078e0006 */
[----:B------:R-:W-:Y:S01]  /*6790*/  PRMT R11, R10, 0x7610, R11 ;  /* 0x000076100a0b7816 */ /* 0x000fe2000000000b */
[----:B------:R-:W-:Y:S01]  /*67a0*/  IMAD.MOV.U32 R60, RZ, RZ, R63 ;  /* 0x000000ffff3c7224 */ /* 0x000fe200078e003f */
[----:B------:R-:W-:Y:S02]  /*67b0*/  PRMT R91, R91, 0x5410, R105 ;  /* 0x000054105b5b7816 */ /* 0x000fe40000000069 */
.L_x_3972:
[----:B------:R-:W-:Y:S05]  /*67c0*/  BSYNC B1 ;  /* 0x0000000000017941 */ /* 0x000fea0003800000 */
.L_x_3970:
        /* <DEDUP_REMOVED lines=11> */
.L_x_3974:
[----:B------:R-:W-:Y:S01]  /*6880*/  IMAD.MOV.U32 R6, RZ, RZ, R9 ;  /* 0x000000ffff067224 */ /* 0x000fe200078e0009 */
[----:B------:R-:W-:Y:S01]  /*6890*/  PRMT R10, R10, 0x5410, R11 ;  /* 0x000054100a0a7816 */ /* 0x000fe2000000000b */
[----:B------:R-:W-:Y:S01]  /*68a0*/  IMAD.MOV.U32 R63, RZ, RZ, R62 ;  /* 0x000000ffff3f7224 */ /* 0x000fe200078e003e */
[----:B------:R-:W-:Y:S02]  /*68b0*/  PRMT R105, R91, 0x7610, R105 ;  /* 0x000076105b697816 */ /* 0x000fe40000000069 */
.L_x_3975:
[----:B------:R-:W-:Y:S05]  /*68c0*/  BSYNC B1 ;  /* 0x0000000000017941 */ /* 0x000fea0003800000 */
.L_x_3973:
        /* <DEDUP_REMOVED lines=11> */
.L_x_3977:
[----:B------:R-:W-:Y:S01]  /*6980*/  IMAD.MOV.U32 R9, RZ, RZ, R6 ;  /* 0x000000ffff097224 */ /* 0x000fe200078e0006 */
[----:B------:R-:W-:Y:S01]  /*6990*/  PRMT R11, R11, 0x7610, R10 ;  /* 0x000076100b0b7816 */ /* 0x000fe2000000000a */
[----:B------:R-:W-:Y:S01]  /*69a0*/  IMAD.MOV.U32 R62, RZ, RZ, R65 ;  /* 0x000000ffff3e7224 */ /* 0x000fe200078e0041 */
[----:B------:R-:W-:Y:S02]  /*69b0*/  PRMT R91, R94, 0x7632, R91 ;  /* 0x000076325e5b7816 */ /* 0x000fe4000000005b */
.L_x_3978:
[----:B------:R-:W-:Y:S05]  /*69c0*/  BSYNC B1 ;  /* 0x0000000000017941 */ /* 0x000fea0003800000 */
.L_x_3976:
        /* <DEDUP_REMOVED lines=11> */
.L_x_3980:
[----:B------:R-:W-:Y:S01]  /*6a80*/  IMAD.MOV.U32 R6, RZ, RZ, R9 ;  /* 0x000000ffff067224 */ /* 0x000fe200078e0009 */
[----:B------:R-:W-:Y:S01]  /*6a90*/  PRMT R10, R11, 0x7632, R10 ;  /* 0x000076320b0a7816 */ /* 0x000fe2000000000a */
[----:B------:R-:W-:Y:S01]  /*6aa0*/  IMAD.MOV.U32 R65, RZ, RZ, R64 ;  /* 0x000000ffff417224 */ /* 0x000fe200078e0040 */
[----:B------:R-:W-:Y:S02]  /*6ab0*/  PRMT R94, R94, 0x7610, R92 ;  /* 0x000076105e5e7816 */ /* 0x000fe4000000005c */
.L_x_3981:
[----:B------:R-:W-:Y:S05]  /*6ac0*/  BSYNC B1 ;  /* 0x0000000000017941 */ /* 0x000fea0003800000 */
.L_x_3979:
        /* <DEDUP_REMOVED lines=11> */
.L_x_3983:
[----:B------:R-:W-:Y:S01]  /*6b80*/  IMAD.MOV.U32 R9, RZ, RZ, R6 ;  /* 0x000000ffff097224 */ /* 0x000fe200078e0006 */
[----:B------:R-:W-:Y:S01]  /*6b90*/  PRMT R10, R10, 0x5410, R10 ;  /* 0x000054100a0a7816 */ /* 0x000fe2000000000a */
[----:B------:R-:W-:Y:S01]  /*6ba0*/  IMAD.MOV.U32 R64, RZ, RZ, R67 ;  /* 0x000000ffff407224 */ /* 0x000fe200078e0043 */
[----:B------:R-:W-:Y:S02]  /*6bb0*/  PRMT R92, R92, 0x7610, R93 ;  /* 0x000076105c5c7816 */ /* 0x000fe4000000005d */
.L_x_3984:
[----:B------:R-:W-:Y:S05]  /*6bc0*/  BSYNC B1 ;  /* 0x0000000000017941 */ /* 0x000fea0003800000 */
.L_x_3982:
        /* <DEDUP_REMOVED lines=11> */
.L_x_3986:
[----:B------:R-:W-:Y:S01]  /*6c80*/  IMAD.MOV.U32 R6, RZ, RZ, R9 ;  /* 0x000000ffff067224 */ /* 0x000fe200078e0009 */
[----:B------:R-:W-:Y:S01]  /*6c90*/  PRMT R11, R11, 0x7610, R10 ;  /* 0x000076100b0b7816 */ /* 0x000fe2000000000a */
[----:B------:R-:W-:Y:S01]  /*6ca0*/  IMAD.MOV.U32 R67, RZ, RZ, R66 ;  /* 0x000000ffff437224 */ /* 0x000fe200078e0042 */
[----:B------:R-:W-:Y:S02]  /*6cb0*/  PRMT R93, R93, 0x5410, R92 ;  /* 0x000054105d5d7816 */ /* 0x000fe4000000005c */
.L_x_3987:
[----:B------:R-:W-:Y:S05]  /*6cc0*/  BSYNC B1 ;  /* 0x0000000000017941 */ /* 0x000fea0003800000 */
.L_x_3985:
        /* <DEDUP_REMOVED lines=11> */
.L_x_3989:
[----:B------:R-:W-:Y:S01]  /*6d80*/  IMAD.MOV.U32 R9, RZ, RZ, R6 ;  /* 0x000000ffff097224 */ /* 0x000fe200078e0006 */
[----:B------:R-:W-:Y:S01]  /*6d90*/  PRMT R10, R11, 0x7632, R10 ;  /* 0x000076320b0a7816 */ /* 0x000fe2000000000a */
[----:B------:R-:W-:Y:S01]  /*6da0*/  IMAD.MOV.U32 R66, RZ, RZ, R69 ;  /* 0x000000ffff427224 */ /* 0x000fe200078e0045 */
[----:B------:R-:W-:Y:S02]  /*6db0*/  PRMT R92, R94, 0x7610, R92 ;  /* 0x000076105e5c7816 */ /* 0x000fe4000000005c */
.L_x_3990:
[----:B------:R-:W-:Y:S05]  /*6dc0*/  BSYNC B1 ;  /* 0x0000000000017941 */ /* 0x000fea0003800000 */
.L_x_3988:
        /* <DEDUP_REMOVED lines=11> */
.L_x_3992:
[----:B------:R-:W-:Y:S01]  /*6e80*/  IMAD.MOV.U32 R6, RZ, RZ, R9 ;  /* 0x000000ffff067224 */ /* 0x000fe200078e0009 */
[----:B------:R-:W-:Y:S01]  /*6e90*/  PRMT R10, R10, 0x5410, R10 ;  /* 0x000054100a0a7816 */ /* 0x000fe2000000000a */
[----:B------:R-:W-:Y:S01]  /*6ea0*/  IMAD.MOV.U32 R69, RZ, RZ, R68 ;  /* 0x000000ffff457224 */ /* 0x000fe200078e0044 */
[----:B------:R-:W-:Y:S02]  /*6eb0*/  PRMT R94, R95, 0x7632, R94 ;  /* 0x000076325f5e7816 */ /* 0x000fe4000000005e */
.L_x_3993:
[----:B------:R-:W-:Y:S05]  /*6ec0*/  BSYNC B1 ;  /* 0x0000000000017941 */ /* 0x000fea0003800000 */
.L_x_3991:
        /* <DEDUP_REMOVED lines=11> */
.L_x_3995:
[----:B------:R-:W-:Y:S01]  /*6f80*/  IMAD.MOV.U32 R9, RZ, RZ, R6 ;  /* 0x000000ffff097224 */ /* 0x000fe200078e0006 */
[----:B------:R-:W-:Y:S01]  /*6f90*/  PRMT R10, R10, 0x7632, R10 ;  /* 0x000076320a0a7816 */ /* 0x000fe2000000000a */
[----:B------:R-:W-:Y:S01]  /*6fa0*/  IMAD.MOV.U32 R68, RZ, RZ, R71 ;  /* 0x000000ffff447224 */ /* 0x000fe200078e0047 */
[----:B------:R-:W-:Y:S02]  /*6fb0*/  PRMT R95, R95, 0x5410, R96 ;  /* 0x000054105f5f7816 */ /* 0x000fe40000000060 */
.L_x_3996:
[----:B------:R-:W-:Y:S05]  /*6fc0*/  BSYNC B1 ;  /* 0x0000000000017941 */ /* 0x000fea0003800000 */
.L_x_3994:
        /* <DEDUP_REMOVED lines=11> */
.L_x_3998:
[----:B------:R-:W-:Y:S01]  /*7080*/  PRMT R10, R10, 0x5410, R10 ;  /* 0x000054100a0a7816 */ /* 0x000fe2000000000a */
[----:B------:R-:W-:Y:S01]  /*7090*/  IMAD.MOV.U32 R71, RZ, RZ, R70 ;  /* 0x000000ffff477224 */ /* 0x000fe200078e0046 */
[----:B------:R-:W-:Y:S01]  /*70a0*/  PRMT R96, R95, 0x7610, R96 ;  /* 0x000076105f607816 */ /* 0x000fe20000000060 */
[----:B------:R-:W-:Y:S01]  /*70b0*/  IMAD.MOV.U32 R6, RZ, RZ, R9 ;  /* 0x000000ffff067224 */ /* 0x000fe200078e0009 */
[----:B------:R-:W-:Y:S01]  /*70c0*/  PRMT R95, R10, 0x7610, R95 ;  /* 0x000076100a5f7816 */ /* 0x000fe2000000005f */
[----:B------:R-:W-:Y:S02]  /*70d0*/  IMAD.MOV.U32 R70, RZ, RZ, R9 ;  /* 0x000000ffff467224 */ /* 0x000fe400078e0009 */
.L_x_3999:
[----:B------:R-:W-:Y:S05]  /*70e0*/  BSYNC B1 ;  /* 0x0000000000017941 */ /* 0x000fea0003800000 */
.L_x_3997:
[----:B------:R-:W-:Y:S02]  /*70f0*/  IADD3 R7, R7, 0x4, RZ ;  /* 0x0000000407077810 */ /* 0x000fe40007ffe0ff */
[----:B------:R-:W-:Y:S01]  /*7100*/  IADD3 R5, R5, 0x2, RZ ;  /* 0x0000000205057810 */ /* 0x000fe20007ffe0ff */
[----:B------:R-:W-:Y:S01]  /*7110*/  @!P1 CALL.REL.NOINC `(.L_x_4000) ;  /* 0x0000001000009944 */ /* 0x000fe20003c00000 */
[----:B------:R-:W-:Y:S05]  /*7120*/  BRA `(.L_x_4001) ;  /* 0xffffc01000007947 */ /* 0x000fea000383ffff */
.L_x_4000:
[----:B------:R-:W-:Y:S01]  /*7130*/  FADD.FTZ R86, R21, R86 ;  /* 0x0000005615567221 */ /* 0x000fe20000010000 */
[----:B------:R-:W-:Y:S01]  /*7140*/  PRMT R95, R10, 0x7632, R95 ;  /* 0x000076320a5f7816 */ /* 0x000fe2000000005f */
[----:B------:R-:W-:-:S02]  /*7150*/  IMAD.MOV.U32 R87, RZ, RZ, R4 ;  /* 0x000000ffff577224 */ /* 0x000fc400078e0004 */
[----:B------:R-:W-:Y:S02]  /*7160*/  IMAD.MOV.U32 R70, RZ, RZ, R6 ;  /* 0x000000ffff467224 */ /* 0x000fe400078e0006 */
.L_x_3810:
[----:B------:R-:W-:Y:S05]  /*7170*/  BSYNC B0 ;  /* 0x0000000000007941 */ /* 0x000fea0003800000 */
.L_x_3809:
        /* <DEDUP_REMOVED lines=47> */
[--C-:B------:R-:W-:Y:S02]  /*7470*/  PRMT R13, R95, 0x5432, R94.reuse ;  /* 0x000054325f0d7816 */ /* 0x100fe4000000005e */
[C---:B-----5:R-:W-:Y:S01]  /*7480*/  PRMT R14, R92.reuse, 0x7610, R93 ;  /* 0x000076105c0e7816 */ /* 0x060fe2000000005d */
[----:B------:R-:W1:Y:S01]  /*7490*/  SHFL.DOWN PT, R5, R39, 0x2, 0x1f ;  /* 0x08401f0027057f89 */ /* 0x000e6200000e0000 */
[----:B------:R-:W-:Y:S02]  /*74a0*/  PRMT R15, R92, 0x7632, R94 ;  /* 0x000076325c0f7816 */ /* 0x000fe4000000005e */
[----:B0-----:R-:W-:Y:S01]  /*74b0*/  PRMT R17, R91, 0x5410, R105 ;  /* 0x000054105b117816 */ /* 0x001fe20000000069 */
        /* <DEDUP_REMOVED lines=142> */
.L_x_4194:
        /* <DEDUP_REMOVED lines=20> */
.L_x_4005:
[----:B------:R-:W-:Y:S01]  /*7ee0*/  IMAD.MOV.U32 R5, RZ, RZ, R85 ;  /* 0x000000ffff057224 */ /* 0x000fe200078e0055 */
[----:B------:R-:W-:Y:S01]  /*7ef0*/  PRMT R11, R11, 0x7610, R111 ;  /* 0x000076100b0b7816 */ /* 0x000fe2000000006f */
[----:B------:R-:W-:Y:S01]  /*7f00*/  IMAD.MOV.U32 R85, RZ, RZ, R84 ;  /* 0x000000ffff557224 */ /* 0x000fe200078e0054 */
[----:B------:R-:W-:Y:S02]  /*7f10*/  PRMT R111, R111, 0x5410, R112 ;  /* 0x000054106f6f7816 */ /* 0x000fe40000000070 */
.L_x_4006:
[----:B------:R-:W-:Y:S05]  /*7f20*/  BSYNC B1 ;  /* 0x0000000000017941 */ /* 0x000fea0003800000 */
.L_x_4004:
        /* <DEDUP_REMOVED lines=11> */
.L_x_4008:
[----:B------:R-:W-:Y:S01]  /*7fe0*/  IMAD.MOV.U32 R10, RZ, RZ, R5 ;  /* 0x000000ffff0a7224 */ /* 0x000fe200078e0005 */
[----:B------:R-:W-:Y:S01]  /*7ff0*/  PRMT R11, R11, 0x7632, R11 ;  /* 0x000076320b0b7816 */ /* 0x000fe2000000000b */
[----:B------:R-:W-:Y:S01]  /*8000*/  IMAD.MOV.U32 R84, RZ, RZ, R83 ;  /* 0x000000ffff547224 */ /* 0x000fe200078e0053 */
[----:B------:R-:W-:Y:S02]  /*8010*/  PRMT R112, R112, 0x7632, R112 ;  /* 0x0000763270707816 */ /* 0x000fe40000000070 */
.L_x_4009:
[----:B------:R-:W-:Y:S05]  /*8020*/  BSYNC B1 ;  /* 0x0000000000017941 */ /* 0x000fea0003800000 */
.L_x_4007:
        /* <DEDUP_REMOVED lines=11> */
.L_x_4011:
[----:B------:R-:W-:Y:S01]  /*80e0*/  IMAD.MOV.U32 R5, RZ, RZ, R10 ;  /* 0x000000ffff057224 */ /* 0x000fe200078e000a */
[----:B------:R-:W-:Y:S01]  /*80f0*/  PRMT R11, R11, 0x5410, R11 ;  /* 0x000054100b0b7816 */ /* 0x000fe2000000000b */
[----:B------:R-:W-:Y:S01]  /*8100*/  IMAD.MOV.U32 R83, RZ, RZ, R82 ;  /* 0x000000ffff537224 */ /* 0x000fe200078e0052 */
[----:B------:R-:W-:Y:S02]  /*8110*/  PRMT R112, R112, 0x5410, R113 ;  /* 0x0000541070707816 */ /* 0x000fe40000000071 */
.L_x_4012:
[----:B------:R-:W-:Y:S05]  /*8120*/  BSYNC B1 ;  /* 0x0000000000017941 */ /* 0x000fea0003800000 */
.L_x_4010:
        /* <DEDUP_REMOVED lines=11> */
.L_x_4014:
[----:B------:R-:W-:Y:S01]  /*81e0*/  IMAD.MOV.U32 R10, RZ, RZ, R5 ;  /* 0x000000ffff0a7224 */ /* 0x000fe200078e0005 */
[----:B------:R-:W-:Y:S01]  /*81f0*/  PRMT R12, R12, 0x7610, R11 ;  /* 0x000076100c0c7816 */ /* 0x000fe2000000000b */
[----:B------:R-:W-:Y:S01]  /*8200*/  IMAD.MOV.U32 R82, RZ, RZ, R81 ;  /* 0x000000ffff527224 */ /* 0x000fe200078e0051 */
[----:B------:R-:W-:Y:S02]  /*8210*/  PRMT R113, R0, 0x7632, R113 ;  /* 0x0000763200717816 */ /* 0x000fe40000000071 */
.L_x_4015:
[----:B------:R-:W-:Y:S05]  /*8220*/  BSYNC B1 ;  /* 0x0000000000017941 */ /* 0x000fea0003800000 */
.L_x_4013:
        /* <DEDUP_REMOVED lines=11> */
.L_x_4017:
[----:B------:R-:W-:Y:S01]  /*82e0*/  IMAD.MOV.U32 R5, RZ, RZ, R10 ;  /* 0x000000ffff057224 */ /* 0x000fe200078e000a */
[----:B------:R-:W-:Y:S01]  /*82f0*/  PRMT R11, R11, 0x7610, R12 ;  /* 0x000076100b0b7816 */ /* 0x000fe2000000000c */
[----:B------:R-:W-:Y:S01]  /*8300*/  IMAD.MOV.U32 R81, RZ, RZ, R80 ;  /* 0x000000ffff517224 */ /* 0x000fe200078e0050 */
[----:B------:R-:W-:Y:S02]  /*8310*/  PRMT R0, R0, 0x5410, R110 ;  /* 0x0000541000007816 */ /* 0x000fe4000000006e */
.L_x_4018:
[----:B------:R-:W-:Y:S05]  /*8320*/  BSYNC B1 ;  /* 0x0000000000017941 */ /* 0x000fea0003800000 */
.L_x_4016:
        /* <DEDUP_REMOVED lines=11> */
.L_x_4020:
[----:B------:R-:W-:Y:S01]  /*83e0*/  IMAD.MOV.U32 R10, RZ, RZ, R5 ;  /* 0x000000ffff0a7224 */ /* 0x000fe200078e0005 */
[----:B------:R-:W-:Y:S01]  /*83f0*/  PRMT R11, R11, 0x7632, R11 ;  /* 0x000076320b0b7816 */ /* 0x000fe2000000000b */
[----:B------:R-:W-:Y:S01]  /*8400*/  IMAD.MOV.U32 R80, RZ, RZ, R79 ;  /* 0x000000ffff507224 */ /* 0x000fe200078e004f */
[----:B------:R-:W-:Y:S02]  /*8410*/  PRMT R110, R110, 0x7632, R110 ;  /* 0x000076326e6e7816 */ /* 0x000fe4000000006e */
.L_x_4021:
[----:B------:R-:W-:Y:S05]  /*8420*/  BSYNC B1 ;  /* 0x0000000000017941 */ /* 0x000fea0003800000 */
.L_x_4019:
        /* <DEDUP_REMOVED lines=11> */
.L_x_4023:
[----:B------:R-:W-:Y:S01]  /*84e0*/  IMAD.MOV.U32 R5, RZ, RZ, R10 ;  /* 0x000000ffff057224 */ /* 0x000fe200078e000a */
[----:B------:R-:W-:Y:S01]  /*84f0*/  PRMT R12, R11, 0x7610, R12 ;  /* 0x000076100b0c7816 */ /* 0x000fe2000000000c */
[----:B------:R-:W-:Y:S01]  /*8500*/  IMAD.MOV.U32 R79, RZ, RZ, R78 ;  /* 0x000000ffff4f7224 */ /* 0x000fe200078e004e */
[----:B------:R-:W-:Y:S02]  /*8510*/  PRMT R110, R110, 0x5410, R111 ;  /* 0x000054106e6e7816 */ /* 0x000fe4000000006f */
.L_x_4024:
[----:B------:R-:W-:Y:S05]  /*8520*/  BSYNC B1 ;  /* 0x0000000000017941 */ /* 0x000fea0003800000 */
.L_x_4022:
        /* <DEDUP_REMOVED lines=11> */
.L_x_4026:
[----:B------:R-:W-:Y:S01]  /*85e0*/  IMAD.MOV.U32 R10, RZ, RZ, R5 ;  /* 0x000000ffff0a7224 */ /* 0x000fe200078e0005 */
[----:B------:R-:W-:Y:S01]  /*85f0*/  PRMT R11, R12, 0x7610, R11 ;  /* 0x000076100c0b7816 */ /* 0x000fe2000000000b */
[----:B------:R-:W-:Y:S01]  /*8600*/  IMAD.MOV.U32 R78, RZ, RZ, R77 ;  /* 0x000000ffff4e7224 */ /* 0x000fe200078e004d */
[----:B------:R-:W-:Y:S02]  /*8610*/  PRMT R111, R115, 0x7610, R111 ;  /* 0x00007610736f7816 */ /* 0x000fe4000000006f */
.L_x_4027:
[----:B------:R-:W-:Y:S05]  /*8620*/  BSYNC B1 ;  /* 0x0000000000017941 */ /* 0x000fea0003800000 */
.L_x_4025:
        /* <DEDUP_REMOVED lines=11> */
.L_x_4029:
[----:B------:R-:W-:Y:S01]  /*86e0*/  IMAD.MOV.U32 R5, RZ, RZ, R10 ;  /* 0x000000ffff057224 */ /* 0x000fe200078e000a */
[----:B------:R-:W-:Y:S01]  /*86f0*/  PRMT R11, R11, 0x5410, R11 ;  /* 0x000054100b0b7816 */ /* 0x000fe2000000000b */
[----:B------:R-:W-:Y:S01]  /*8700*/  IMAD.MOV.U32 R77, RZ, RZ, R76 ;  /* 0x000000ffff4d7224 */ /* 0x000fe200078e004c */
[----:B------:R-:W-:Y:S02]  /*8710*/  PRMT R115, R113, 0x7632, R115 ;  /* 0x0000763271737816 */ /* 0x000fe40000000073 */
.L_x_4030:
[----:B------:R-:W-:Y:S05]  /*8720*/  BSYNC B1 ;  /* 0x0000000000017941 */ /* 0x000fea0003800000 */
.L_x_4028:
        /* <DEDUP_REMOVED lines=11> */
.L_x_4032:
[----:B------:R-:W-:Y:S01]  /*87e0*/  IMAD.MOV.U32 R10, RZ, RZ, R5 ;  /* 0x000000ffff0a7224 */ /* 0x000fe200078e0005 */
[----:B------:R-:W-:Y:S01]  /*87f0*/  PRMT R12, R12, 0x7610, R11 ;  /* 0x000076100c0c7816 */ /* 0x000fe2000000000b */
[----:B------:R-:W-:Y:S01]  /*8800*/  IMAD.MOV.U32 R76, RZ, RZ, R75 ;  /* 0x000000ffff4c7224 */ /* 0x000fe200078e004b */
[----:B------:R-:W-:Y:S02]  /*8810*/  PRMT R113, R113, 0x7610, R114 ;  /* 0x0000761071717816 */ /* 0x000fe40000000072 */
.L_x_4033:
[----:B------:R-:W-:Y:S05]  /*8820*/  BSYNC B1 ;  /* 0x0000000000017941 */ /* 0x000fea0003800000 */
.L_x_4031:
        /* <DEDUP_REMOVED lines=11> */
.L_x_4035:
[----:B------:R-:W-:Y:S01]  /*88e0*/  IMAD.MOV.U32 R5, RZ, RZ, R10 ;  /* 0x000000ffff057224 */ /* 0x000fe200078e000a */
[----:B------:R-:W-:Y:S01]  /*88f0*/  PRMT R11, R11, 0x7610, R12 ;  /* 0x000076100b0b7816 */ /* 0x000fe2000000000c */
[----:B------:R-:W-:Y:S01]  /*8900*/  IMAD.MOV.U32 R75, RZ, RZ, R74 ;  /* 0x000000ffff4b7224 */ /* 0x000fe200078e004a */
[----:B------:R-:W-:Y:S02]  /*8910*/  PRMT R114, R114, 0x5410, R0 ;  /* 0x0000541072727816 */ /* 0x000fe40000000000 */
.L_x_4036:
[----:B------:R-:W-:Y:S05]  /*8920*/  BSYNC B1 ;  /* 0x0000000000017941 */ /* 0x000fea0003800000 */
.L_x_4034:
        /* <DEDUP_REMOVED lines=11> */
.L_x_4038:
[----:B------:R-:W-:Y:S01]  /*89e0*/  IMAD.MOV.U32 R10, RZ, RZ, R5 ;  /* 0x000000ffff0a7224 */ /* 0x000fe200078e0005 */
[----:B------:R-:W-:Y:S01]  /*89f0*/  PRMT R11, R11, 0x7632, R11 ;  /* 0x000076320b0b7816 */ /* 0x000fe2000000000b */
[----:B------:R-:W-:Y:S01]  /*8a00*/  IMAD.MOV.U32 R74, RZ, RZ, R73 ;  /* 0x000000ffff4a7224 */ /* 0x000fe200078e0049 */
[----:B------:R-:W-:Y:S02]  /*8a10*/  PRMT R0, R116, 0x7610, R0 ;  /* 0x0000761074007816 */ /* 0x000fe40000000000 */
.L_x_4039:
[----:B------:R-:W-:Y:S05]  /*8a20*/  BSYNC B1 ;  /* 0x0000000000017941 */ /* 0x000fea0003800000 */
.L_x_4037:
        /* <DEDUP_REMOVED lines=11> */
.L_x_4041:
[----:B------:R-:W-:Y:S01]  /*8ae0*/  IMAD.MOV.U32 R5, RZ, RZ, R10 ;  /* 0x000000ffff057224 */ /* 0x000fe200078e000a */
[----:B------:R-:W-:Y:S01]  /*8af0*/  PRMT R11, R11, 0x5410, R11 ;  /* 0x000054100b0b7816 */ /* 0x000fe2000000000b */
[----:B------:R-:W-:Y:S01]  /*8b00*/  IMAD.MOV.U32 R73, RZ, RZ, R72 ;  /* 0x000000ffff497224 */ /* 0x000fe200078e0048 */
[----:B------:R-:W-:Y:S02]  /*8b10*/  PRMT R116, R115, 0x7632, R116 ;  /* 0x0000763273747816 */ /* 0x000fe40000000074 */
.L_x_4042:
[----:B------:R-:W-:Y:S05]  /*8b20*/  BSYNC B1 ;  /* 0x0000000000017941 */ /* 0x000fea0003800000 */
.L_x_4040:
        /* <DEDUP_REMOVED lines=11> */
.L_x_4044:
[----:B------:R-:W-:Y:S01]  /*8be0*/  IMAD.MOV.U32 R10, RZ, RZ, R5 ;  /* 0x000000ffff0a7224 */ /* 0x000fe200078e0005 */
[----:B------:R-:W-:Y:S01]  /*8bf0*/  PRMT R12, R12, 0x7610, R11 ;  /* 0x000076100c0c7816 */ /* 0x000fe2000000000b */
[----:B------:R-:W-:Y:S01]  /*8c00*/  IMAD.MOV.U32 R72, RZ, RZ, R3 ;  /* 0x000000ffff487224 */ /* 0x000fe200078e0003 */
[----:B------:R-:W-:Y:S02]  /*8c10*/  PRMT R115, R115, 0x7610, R116 ;  /* 0x0000761073737816 */ /* 0x000fe40000000074 */
.L_x_4045:
[----:B------:R-:W-:Y:S05]  /*8c20*/  BSYNC B1 ;  /* 0x0000000000017941 */ /* 0x000fea0003800000 */
.L_x_4043:
        /* <DEDUP_REMOVED lines=11> */
.L_x_4047:
[----:B------:R-:W-:Y:S01]  /*8ce0*/  IMAD.MOV.U32 R5, RZ, RZ, R10 ;  /* 0x000000ffff057224 */ /* 0x000fe200078e000a */
[----:B------:R-:W-:Y:S01]  /*8cf0*/  PRMT R11, R11, 0x7610, R12 ;  /* 0x000076100b0b7816 */ /* 0x000fe2000000000c */
[----:B------:R-:W-:Y:S01]  /*8d00*/  IMAD.MOV.U32 R3, RZ, RZ, R2 ;  /* 0x000000ffff037224 */ /* 0x000fe200078e0002 */
[----:B------:R-:W-:Y:S02]  /*8d10*/  PRMT R116, R116, 0x5410, R114 ;  /* 0x0000541074747816 */ /* 0x000fe40000000072 */
.L_x_4048:
[----:B------:R-:W-:Y:S05]  /*8d20*/  BSYNC B1 ;  /* 0x0000000000017941 */ /* 0x000fea0003800000 */
.L_x_4046:
        /* <DEDUP_REMOVED lines=11> */
.L_x_4050:
[----:B------:R-:W-:Y:S01]  /*8de0*/  IMAD.MOV.U32 R10, RZ, RZ, R5 ;  /* 0x000000ffff0a7224 */ /* 0x000fe200078e0005 */
[----:B------:R-:W-:Y:S01]  /*8df0*/  PRMT R12, R12, 0x7610, R11 ;  /* 0x000076100c0c7816 */ /* 0x000fe2000000000b */
[----:B------:R-:W-:Y:S01]  /*8e00*/  IMAD.MOV.U32 R2, RZ, RZ, R25 ;  /* 0x000000ffff027224 */ /* 0x000fe200078e0019 */
[----:B------:R-:W-:Y:S02]  /*8e10*/  PRMT R114, R108, 0x7632, R114 ;  /* 0x000076326c727816 */ /* 0x000fe40000000072 */
.L_x_4051:
[----:B------:R-:W-:Y:S05]  /*8e20*/  BSYNC B1 ;  /* 0x0000000000017941 */ /* 0x000fea0003800000 */
.L_x_4049:
        /* <DEDUP_REMOVED lines=11> */
.L_x_4053:
[----:B------:R-:W-:Y:S01]  /*8ee0*/  IMAD.MOV.U32 R5, RZ, RZ, R10 ;  /* 0x000000ffff057224 */ /* 0x000fe200078e000a */
[----:B------:R-:W-:Y:S01]  /*8ef0*/  PRMT R11, R12, 0x7632, R11 ;  /* 0x000076320c0b7816 */ /* 0x000fe2000000000b */
[----:B------:R-:W-:Y:S01]  /*8f00*/  IMAD.MOV.U32 R25, RZ, RZ, R24 ;  /* 0x000000ffff197224 */ /* 0x000fe200078e0018 */
[----:B------:R-:W-:Y:S02]  /*8f10*/  PRMT R108, R108, 0x7610, R106 ;  /* 0x000076106c6c7816 */ /* 0x000fe4000000006a */
.L_x_4054:
[----:B------:R-:W-:Y:S05]  /*8f20*/  BSYNC B1 ;  /* 0x0000000000017941 */ /* 0x000fea0003800000 */
.L_x_4052:
        /* <DEDUP_REMOVED lines=11> */
.L_x_4056:
[----:B------:R-:W-:Y:S01]  /*8fe0*/  IMAD.MOV.U32 R10, RZ, RZ, R5 ;  /* 0x000000ffff0a7224 */ /* 0x000fe200078e0005 */
[----:B------:R-:W-:Y:S01]  /*8ff0*/  PRMT R11, R11, 0x5410, R11 ;  /* 0x000054100b0b7816 */ /* 0x000fe2000000000b */
[----:B------:R-:W-:Y:S01]  /*9000*/  IMAD.MOV.U32 R24, RZ, RZ, R27 ;  /* 0x000000ffff187224 */ /* 0x000fe200078e001b */
[----:B------:R-:W-:Y:S02]  /*9010*/  PRMT R106, R106, 0x7610, R107 ;  /* 0x000076106a6a7816 */ /* 0x000fe4000000006b */
.L_x_4057:
[----:B------:R-:W-:Y:S05]  /*9020*/  BSYNC B1 ;  /* 0x0000000000017941 */ /* 0x000fea0003800000 */
.L_x_4055:
        /* <DEDUP_REMOVED lines=11> */
.L_x_4059:
[----:B------:R-:W-:Y:S01]  /*90e0*/  IMAD.MOV.U32 R5, RZ, RZ, R10 ;  /* 0x000000ffff057224 */ /* 0x000fe200078e000a */
[----:B------:R-:W-:Y:S01]  /*90f0*/  PRMT R11, R11, 0x7632, R11 ;  /* 0x000076320b0b7816 */ /* 0x000fe2000000000b */
[----:B------:R-:W-:Y:S01]  /*9100*/  IMAD.MOV.U32 R27, RZ, RZ, R26 ;  /* 0x000000ffff1b7224 */ /* 0x000fe200078e001a */
[----:B------:R-:W-:Y:S02]  /*9110*/  PRMT R107, R107, 0x5410, R106 ;  /* 0x000054106b6b7816 */ /* 0x000fe4000000006a */
.L_x_4060:
[----:B------:R-:W-:Y:S05]  /*9120*/  BSYNC B1 ;  /* 0x0000000000017941 */ /* 0x000fea0003800000 */
.L_x_4058:
        /* <DEDUP_REMOVED lines=11> */
.L_x_4062:
[----:B------:R-:W-:Y:S01]  /*91e0*/  IMAD.MOV.U32 R10, RZ, RZ, R5 ;  /* 0x000000ffff0a7224 */ /* 0x000fe200078e0005 */
[----:B------:R-:W-:Y:S01]  /*91f0*/  PRMT R11, R11, 0x5410, R11 ;  /* 0x000054100b0b7816 */ /* 0x000fe2000000000b */
[----:B------:R-:W-:Y:S01]  /*9200*/  IMAD.MOV.U32 R26, RZ, RZ, R29 ;  /* 0x000000ffff1a7224 */ /* 0x000fe200078e001d */
[----:B------:R-:W-:Y:S02]  /*9210*/  PRMT R106, R117, 0x7632, R106 ;  /* 0x00007632756a7816 */ /* 0x000fe4000000006a */
.L_x_4063:
[----:B------:R-:W-:Y:S05]  /*9220*/  BSYNC B1 ;  /* 0x0000000000017941 */ /* 0x000fea0003800000 */
.L_x_4061:
        /* <DEDUP_REMOVED lines=11> */
.L_x_4065:
[----:B------:R-:W-:Y:S01]  /*92e0*/  IMAD.MOV.U32 R5, RZ, RZ, R10 ;  /* 0x000000ffff057224 */ /* 0x000fe200078e000a */
[----:B------:R-:W-:Y:S01]  /*92f0*/  PRMT R11, R11, 0x7632, R11 ;  /* 0x000076320b0b7816 */ /* 0x000fe2000000000b */
[----:B------:R-:W-:Y:S01]  /*9300*/  IMAD.MOV.U32 R29, RZ, RZ, R28 ;  /* 0x000000ffff1d7224 */ /* 0x000fe200078e001c */
[----:B------:R-:W-:Y:S02]  /*9310*/  PRMT R117, R117, 0x5410, R108 ;  /* 0x0000541075757816 */ /* 0x000fe4000000006c */
.L_x_4066:
[----:B------:R-:W-:Y:S05]  /*9320*/  BSYNC B1 ;  /* 0x0000000000017941 */ /* 0x000fea0003800000 */
.L_x_4064:
        /* <DEDUP_REMOVED lines=11> */
.L_x_4068:
[----:B------:R-:W-:Y:S01]  /*93e0*/  IMAD.MOV.U32 R10, RZ, RZ, R5 ;  /* 0x000000ffff0a7224 */ /* 0x000fe200078e0005 */
[----:B------:R-:W-:Y:S01]  /*93f0*/  PRMT R12, R11, 0x7610, R12 ;  /* 0x000076100b0c7816 */ /* 0x000fe2000000000c */
[----:B------:R-:W-:Y:S01]  /*9400*/  IMAD.MOV.U32 R28, RZ, RZ, R31 ;  /* 0x000000ffff1c7224 */ /* 0x000fe200078e001f */
[----:B------:R-:W-:Y:S02]  /*9410*/  PRMT R108, R109, 0x7610, R108 ;  /* 0x000076106d6c7816 */ /* 0x000fe4000000006c */
.L_x_4069:
[----:B------:R-:W-:Y:S05]  /*9420*/  BSYNC B1 ;  /* 0x0000000000017941 */ /* 0x000fea0003800000 */
.L_x_4067:
        /* <DEDUP_REMOVED lines=11> */
.L_x_4071:
[----:B------:R-:W-:Y:S01]  /*94e0*/  IMAD.MOV.U32 R5, RZ, RZ, R10 ;  /* 0x000000ffff057224 */ /* 0x000fe200078e000a */
[----:B------:R-:W-:Y:S01]  /*94f0*/  PRMT R11, R12, 0x7610, R11 ;  /* 0x000076100c0b7816 */ /* 0x000fe2000000000b */
[----:B------:R-:W-:Y:S01]  /*9500*/  IMAD.MOV.U32 R31, RZ, RZ, R30 ;  /* 0x000000ffff1f7224 */ /* 0x000fe200078e001e */
[----:B------:R-:W-:Y:S02]  /*9510*/  PRMT R109, R107, 0x7610, R109 ;  /* 0x000076106b6d7816 */ /* 0x000fe4000000006d */
.L_x_4072:
[----:B------:R-:W-:Y:S05]  /*9520*/  BSYNC B1 ;  /* 0x0000000000017941 */ /* 0x000fea0003800000 */
.L_x_4070:
        /* <DEDUP_REMOVED lines=11> */
.L_x_4074:
[----:B------:R-:W-:Y:S01]  /*95e0*/  IMAD.MOV.U32 R10, RZ, RZ, R5 ;  /* 0x000000ffff0a7224 */ /* 0x000fe200078e0005 */
[----:B------:R-:W-:Y:S01]  /*95f0*/  PRMT R12, R11, 0x7610, R12 ;  /* 0x000076100b0c7816 */ /* 0x000fe2000000000c */
[----:B------:R-:W-:Y:S01]  /*9600*/  IMAD.MOV.U32 R30, RZ, RZ, R33 ;  /* 0x000000ffff1e7224 */ /* 0x000fe200078e0021 */
[----:B------:R-:W-:Y:S02]  /*9610*/  PRMT R107, R119, 0x7610, R107 ;  /* 0x00007610776b7816 */ /* 0x000fe4000000006b */
.L_x_4075:
[----:B------:R-:W-:Y:S05]  /*9620*/  BSYNC B1 ;  /* 0x0000000000017941 */ /* 0x000fea0003800000 */
.L_x_4073:
        /* <DEDUP_REMOVED lines=11> */
.L_x_4077:
[----:B------:R-:W-:Y:S01]  /*96e0*/  IMAD.MOV.U32 R5, RZ, RZ, R10 ;  /* 0x000000ffff057224 */ /* 0x000fe200078e000a */
[----:B------:R-:W-:Y:S01]  /*96f0*/  PRMT R11, R11, 0x5410, R12 ;  /* 0x000054100b0b7816 */ /* 0x000fe2000000000c */
[----:B------:R-:W-:Y:S01]  /*9700*/  IMAD.MOV.U32 R33, RZ, RZ, R32 ;  /* 0x000000ffff217224 */ /* 0x000fe200078e0020 */
[----:B------:R-:W-:Y:S02]  /*9710*/  PRMT R119, R117, 0x7610, R119 ;  /* 0x0000761075777816 */ /* 0x000fe40000000077 */
.L_x_4078:
[----:B------:R-:W-:Y:S05]  /*9720*/  BSYNC B1 ;  /* 0x0000000000017941 */ /* 0x000fea0003800000 */
.L_x_4076:
        /* <DEDUP_REMOVED lines=11> */
.L_x_4080:
[----:B------:R-:W-:Y:S01]  /*97e0*/  IMAD.MOV.U32 R10, RZ, RZ, R5 ;  /* 0x000000ffff0a7224 */ /* 0x000fe200078e0005 */
[----:B------:R-:W-:Y:S01]  /*97f0*/  PRMT R11, R11, 0x7632, R11 ;  /* 0x000076320b0b7816 */ /* 0x000fe2000000000b */
[----:B------:R-:W-:Y:S01]  /*9800*/  IMAD.MOV.U32 R32, RZ, RZ, R35 ;  /* 0x000000ffff207224 */ /* 0x000fe200078e0023 */
[----:B------:R-:W-:Y:S02]  /*9810*/  PRMT R117, R118, 0x7610, R117 ;  /* 0x0000761076757816 */ /* 0x000fe40000000075 */
.L_x_4081:
[----:B------:R-:W-:Y:S05]  /*9820*/  BSYNC B1 ;  /* 0x0000000000017941 */ /* 0x000fea0003800000 */
.L_x_4079:
        /* <DEDUP_REMOVED lines=11> */
.L_x_4083:
[----:B------:R-:W-:Y:S01]  /*98e0*/  IMAD.MOV.U32 R5, RZ, RZ, R10 ;  /* 0x000000ffff057224 */ /* 0x000fe200078e000a */
[----:B------:R-:W-:Y:S01]  /*98f0*/  PRMT R12, R11, 0x7610, R12 ;  /* 0x000076100b0c7816 */ /* 0x000fe2000000000c */
[----:B------:R-:W-:Y:S01]  /*9900*/  IMAD.MOV.U32 R35, RZ, RZ, R34 ;  /* 0x000000ffff237224 */ /* 0x000fe200078e0022 */
[----:B------:R-:W-:Y:S02]  /*9910*/  PRMT R118, R109, 0x7632, R118 ;  /* 0x000076326d767816 */ /* 0x000fe40000000076 */
.L_x_4084:
[----:B------:R-:W-:Y:S05]  /*9920*/  BSYNC B1 ;  /* 0x0000000000017941 */ /* 0x000fea0003800000 */
.L_x_4082:
        /* <DEDUP_REMOVED lines=11> */
.L_x_4086:
[----:B------:R-:W-:Y:S01]  /*99e0*/  IMAD.MOV.U32 R10, RZ, RZ, R5 ;  /* 0x000000ffff0a7224 */ /* 0x000fe200078e0005 */
[----:B------:R-:W-:Y:S01]  /*99f0*/  PRMT R11, R12, 0x7610, R11 ;  /* 0x000076100c0b7816 */ /* 0x000fe2000000000b */
[----:B------:R-:W-:Y:S01]  /*9a00*/  IMAD.MOV.U32 R34, RZ, RZ, R37 ;  /* 0x000000ffff227224 */ /* 0x000fe200078e0025 */
[----:B------:R-:W-:Y:S02]  /*9a10*/  PRMT R109, R109, 0x5410, R121 ;  /* 0x000054106d6d7816 */ /* 0x000fe40000000079 */
.L_x_4087:
[----:B------:R-:W-:Y:S05]  /*9a20*/  BSYNC B1 ;  /* 0x0000000000017941 */ /* 0x000fea0003800000 */
.L_x_4085:
        /* <DEDUP_REMOVED lines=11> */
.L_x_4089:
[----:B------:R-:W-:Y:S01]  /*9ae0*/  IMAD.MOV.U32 R5, RZ, RZ, R10 ;  /* 0x000000ffff057224 */ /* 0x000fe200078e000a */
[----:B------:R-:W-:Y:S01]  /*9af0*/  PRMT R11, R11, 0x5410, R11 ;  /* 0x000054100b0b7816 */ /* 0x000fe2000000000b */
[----:B------:R-:W-:Y:S01]  /*9b00*/  IMAD.MOV.U32 R37, RZ, RZ, R36 ;  /* 0x000000ffff257224 */ /* 0x000fe200078e0024 */
[----:B------:R-:W-:Y:S02]  /*9b10*/  PRMT R121, R119, 0x7632, R121 ;  /* 0x0000763277797816 */ /* 0x000fe40000000079 */
.L_x_4090:
[----:B------:R-:W-:Y:S05]  /*9b20*/  BSYNC B1 ;  /* 0x0000000000017941 */ /* 0x000fea0003800000 */
.L_x_4088:
        /* <DEDUP_REMOVED lines=11> */
.L_x_4092:
[----:B------:R-:W-:Y:S01]  /*9be0*/  IMAD.MOV.U32 R10, RZ, RZ, R5 ;  /* 0x000000ffff0a7224 */ /* 0x000fe200078e0005 */
[----:B------:R-:W-:Y:S01]  /*9bf0*/  PRMT R12, R12, 0x7610, R11 ;  /* 0x000076100c0c7816 */ /* 0x000fe2000000000b */
[----:B------:R-:W-:Y:S01]  /*9c00*/  IMAD.MOV.U32 R36, RZ, RZ, R39 ;  /* 0x000000ffff247224 */ /* 0x000fe200078e0027 */
[----:B------:R-:W-:Y:S02]  /*9c10*/  PRMT R119, R119, 0x7610, R120 ;  /* 0x0000761077777816 */ /* 0x000fe40000000078 */
.L_x_4093:
[----:B------:R-:W-:Y:S05]  /*9c20*/  BSYNC B1 ;  /* 0x0000000000017941 */ /* 0x000fea0003800000 */
.L_x_4091:
        /* <DEDUP_REMOVED lines=11> */
.L_x_4095:
[----:B------:R-:W-:Y:S01]  /*9ce0*/  IMAD.MOV.U32 R5, RZ, RZ, R10 ;  /* 0x000000ffff057224 */ /* 0x000fe200078e000a */
[----:B------:R-:W-:Y:S01]  /*9cf0*/  PRMT R11, R12, 0x7632, R11 ;  /* 0x000076320c0b7816 */ /* 0x000fe2000000000b */
[----:B------:R-:W-:Y:S01]  /*9d00*/  IMAD.MOV.U32 R39, RZ, RZ, R38 ;  /* 0x000000ffff277224 */ /* 0x000fe200078e0026 */
[----:B------:R-:W-:Y:S02]  /*9d10*/  PRMT R120, R120, 0x7610, R118 ;  /* 0x0000761078787816 */ /* 0x000fe40000000076 */
.L_x_4096:
[----:B------:R-:W-:Y:S05]  /*9d20*/  BSYNC B1 ;  /* 0x0000000000017941 */ /* 0x000fea0003800000 */
.L_x_4094:
        /* <DEDUP_REMOVED lines=11> */
.L_x_4098:
[----:B------:R-:W-:Y:S01]  /*9de0*/  IMAD.MOV.U32 R10, RZ, RZ, R5 ;  /* 0x000000ffff0a7224 */ /* 0x000fe200078e0005 */
[----:B------:R-:W-:Y:S01]  /*9df0*/  PRMT R11, R11, 0x5410, R11 ;  /* 0x000054100b0b7816 */ /* 0x000fe2000000000b */
[----:B------:R-:W-:Y:S01]  /*9e00*/  IMAD.MOV.U32 R38, RZ, RZ, R41 ;  /* 0x000000ffff267224 */ /* 0x000fe200078e0029 */
[----:B------:R-:W-:Y:S02]  /*9e10*/  PRMT R118, R118, 0x7610, R99 ;  /* 0x0000761076767816 */ /* 0x000fe40000000063 */
.L_x_4099:
[----:B------:R-:W-:Y:S05]  /*9e20*/  BSYNC B1 ;  /* 0x0000000000017941 */ /* 0x000fea0003800000 */
.L_x_4097:
        /* <DEDUP_REMOVED lines=11> */
.L_x_4101:
[----:B------:R-:W-:Y:S01]  /*9ee0*/  IMAD.MOV.U32 R5, RZ, RZ, R10 ;  /* 0x000000ffff057224 */ /* 0x000fe200078e000a */
[----:B------:R-:W-:Y:S01]  /*9ef0*/  PRMT R11, R11, 0x7632, R11 ;  /* 0x000076320b0b7816 */ /* 0x000fe2000000000b */
[----:B------:R-:W-:Y:S01]  /*9f00*/  IMAD.MOV.U32 R41, RZ, RZ, R40 ;  /* 0x000000ffff297224 */ /* 0x000fe200078e0028 */
[----:B------:R-:W-:Y:S02]  /*9f10*/  PRMT R99, R99, 0x5410, R98 ;  /* 0x0000541063637816 */ /* 0x000fe40000000062 */
.L_x_4102:
[----:B------:R-:W-:Y:S05]  /*9f20*/  BSYNC B1 ;  /* 0x0000000000017941 */ /* 0x000fea0003800000 */
.L_x_4100:
        /* <DEDUP_REMOVED lines=11> */
.L_x_4104:
[----:B------:R-:W-:Y:S01]  /*9fe0*/  IMAD.MOV.U32 R10, RZ, RZ, R5 ;  /* 0x000000ffff0a7224 */ /* 0x000fe200078e0005 */
[----:B------:R-:W-:Y:S01]  /*9ff0*/  PRMT R11, R11, 0x5410, R11 ;  /* 0x000054100b0b7816 */ /* 0x000fe2000000000b */
[----:B------:R-:W-:Y:S01]  /*a000*/  IMAD.MOV.U32 R40, RZ, RZ, R43 ;  /* 0x000000ffff287224 */ /* 0x000fe200078e002b */
[----:B------:R-:W-:Y:S02]  /*a010*/  PRMT R98, R121, 0x7632, R98 ;  /* 0x0000763279627816 */ /* 0x000fe40000000062 */
.L_x_4105:
[----:B------:R-:W-:Y:S05]  /*a020*/  BSYNC B1 ;  /* 0x0000000000017941 */ /* 0x000fea0003800000 */
.L_x_4103:
        /* <DEDUP_REMOVED lines=11> */
.L_x_4107:
[----:B------:R-:W-:Y:S01]  /*a0e0*/  IMAD.MOV.U32 R5, RZ, RZ, R10 ;  /* 0x000000ffff057224 */ /* 0x000fe200078e000a */
[----:B------:R-:W-:Y:S01]  /*a0f0*/  PRMT R11, R11, 0x7632, R11 ;  /* 0x000076320b0b7816 */ /* 0x000fe2000000000b */
[----:B------:R-:W-:Y:S01]  /*a100*/  IMAD.MOV.U32 R43, RZ, RZ, R42 ;  /* 0x000000ffff2b7224 */ /* 0x000fe200078e002a */
[----:B------:R-:W-:Y:S02]  /*a110*/  PRMT R121, R121, 0x5410, R120 ;  /* 0x0000541079797816 */ /* 0x000fe40000000078 */
.L_x_4108:
[----:B------:R-:W-:Y:S05]  /*a120*/  BSYNC B1 ;  /* 0x0000000000017941 */ /* 0x000fea0003800000 */
.L_x_4106:
        /* <DEDUP_REMOVED lines=11> */
.L_x_4110:
[----:B------:R-:W-:Y:S01]  /*a1e0*/  IMAD.MOV.U32 R10, RZ, RZ, R5 ;  /* 0x000000ffff0a7224 */ /* 0x000fe200078e0005 */
[----:B------:R-:W-:Y:S01]  /*a1f0*/  PRMT R12, R11, 0x7610, R12 ;  /* 0x000076100b0c7816 */ /* 0x000fe2000000000c */
[----:B------:R-:W-:Y:S01]  /*a200*/  IMAD.MOV.U32 R42, RZ, RZ, R45 ;  /* 0x000000ffff2a7224 */ /* 0x000fe200078e002d */
[----:B------:R-:W-:Y:S02]  /*a210*/  PRMT R120, R101, 0x7610, R120 ;  /* 0x0000761065787816 */ /* 0x000fe40000000078 */
.L_x_4111:
[----:B------:R-:W-:Y:S05]  /*a220*/  BSYNC B1 ;  /* 0x0000000000017941 */ /* 0x000fea0003800000 */
.L_x_4109:
        /* <DEDUP_REMOVED lines=11> */
.L_x_4113:
[----:B------:R-:W-:Y:S01]  /*a2e0*/  IMAD.MOV.U32 R5, RZ, RZ, R10 ;  /* 0x000000ffff057224 */ /* 0x000fe200078e000a */
[----:B------:R-:W-:Y:S01]  /*a2f0*/  PRMT R11, R11, 0x5410, R12 ;  /* 0x000054100b0b7816 */ /* 0x000fe2000000000c */
[----:B------:R-:W-:Y:S01]  /*a300*/  IMAD.MOV.U32 R45, RZ, RZ, R44 ;  /* 0x000000ffff2d7224 */ /* 0x000fe200078e002c */
[----:B------:R-:W-:Y:S02]  /*a310*/  PRMT R101, R99, 0x7610, R101 ;  /* 0x0000761063657816 */ /* 0x000fe40000000065 */
.L_x_4114:
[----:B------:R-:W-:Y:S05]  /*a320*/  BSYNC B1 ;  /* 0x0000000000017941 */ /* 0x000fea0003800000 */
.L_x_4112:
        /* <DEDUP_REMOVED lines=11> */
.L_x_4116:
[----:B------:R-:W-:Y:S01]  /*a3e0*/  IMAD.MOV.U32 R10, RZ, RZ, R5 ;  /* 0x000000ffff0a7224 */ /* 0x000fe200078e0005 */
[----:B------:R-:W-:Y:S01]  /*a3f0*/  PRMT R12, R12, 0x7610, R11 ;  /* 0x000076100c0c7816 */ /* 0x000fe2000000000b */
[----:B------:R-:W-:Y:S01]  /*a400*/  IMAD.MOV.U32 R44, RZ, RZ, R47 ;  /* 0x000000ffff2c7224 */ /* 0x000fe200078e002f */
[----:B------:R-:W-:Y:S02]  /*a410*/  PRMT R99, R100, 0x7632, R99 ;  /* 0x0000763264637816 */ /* 0x000fe40000000063 */
.L_x_4117:
[----:B------:R-:W-:Y:S05]  /*a420*/  BSYNC B1 ;  /* 0x0000000000017941 */ /* 0x000fea0003800000 */
.L_x_4115:
        /* <DEDUP_REMOVED lines=11> */
.L_x_4119:
[----:B------:R-:W-:Y:S01]  /*a4e0*/  IMAD.MOV.U32 R5, RZ, RZ, R10 ;  /* 0x000000ffff057224 */ /* 0x000fe200078e000a */
[----:B------:R-:W-:Y:S01]  /*a4f0*/  PRMT R11, R12, 0x7632, R11 ;  /* 0x000076320c0b7816 */ /* 0x000fe2000000000b */
[----:B------:R-:W-:Y:S01]  /*a500*/  IMAD.MOV.U32 R47, RZ, RZ, R46 ;  /* 0x000000ffff2f7224 */ /* 0x000fe200078e002e */
[----:B------:R-:W-:Y:S02]  /*a510*/  PRMT R100, R100, 0x7610, R98 ;  /* 0x0000761064647816 */ /* 0x000fe40000000062 */
.L_x_4120:
[----:B------:R-:W-:Y:S05]  /*a520*/  BSYNC B1 ;  /* 0x0000000000017941 */ /* 0x000fea0003800000 */
.L_x_4118:
        /* <DEDUP_REMOVED lines=11> */
.L_x_4122:
[----:B------:R-:W-:Y:S01]  /*a5e0*/  IMAD.MOV.U32 R10, RZ, RZ, R5 ;  /* 0x000000ffff0a7224 */ /* 0x000fe200078e0005 */
[----:B------:R-:W-:Y:S01]  /*a5f0*/  PRMT R12, R11, 0x7610, R12 ;  /* 0x000076100b0c7816 */ /* 0x000fe2000000000c */
[----:B------:R-:W-:Y:S01]  /*a600*/  IMAD.MOV.U32 R46, RZ, RZ, R49 ;  /* 0x000000ffff2e7224 */ /* 0x000fe200078e0031 */
[----:B------:R-:W-:Y:S02]  /*a610*/  PRMT R98, R98, 0x5410, R103 ;  /* 0x0000541062627816 */ /* 0x000fe40000000067 */
.L_x_4123:
[----:B------:R-:W-:Y:S05]  /*a620*/  BSYNC B1 ;  /* 0x0000000000017941 */ /* 0x000fea0003800000 */
.L_x_4121:
        /* <DEDUP_REMOVED lines=11> */
.L_x_4125:
[----:B------:R-:W-:Y:S01]  /*a6e0*/  IMAD.MOV.U32 R5, RZ, RZ, R10 ;  /* 0x000000ffff057224 */ /* 0x000fe200078e000a */
[----:B------:R-:W-:Y:S01]  /*a6f0*/  PRMT R11, R11, 0x5410, R12 ;  /* 0x000054100b0b7816 */ /* 0x000fe2000000000c */
[----:B------:R-:W-:Y:S01]  /*a700*/  IMAD.MOV.U32 R49, RZ, RZ, R48 ;  /* 0x000000ffff317224 */ /* 0x000fe200078e0030 */
[----:B------:R-:W-:Y:S02]  /*a710*/  PRMT R103, R101, 0x7632, R103 ;  /* 0x0000763265677816 */ /* 0x000fe40000000067 */
.L_x_4126:
[----:B------:R-:W-:Y:S05]  /*a720*/  BSYNC B1 ;  /* 0x0000000000017941 */ /* 0x000fea0003800000 */
.L_x_4124:
        /* <DEDUP_REMOVED lines=11> */
.L_x_4128:
[----:B------:R-:W-:Y:S01]  /*a7e0*/  IMAD.MOV.U32 R10, RZ, RZ, R5 ;  /* 0x000000ffff0a7224 */ /* 0x000fe200078e0005 */
[----:B------:R-:W-:Y:S01]  /*a7f0*/  PRMT R12, R12, 0x7610, R11 ;  /* 0x000076100c0c7816 */ /* 0x000fe2000000000b */
[----:B------:R-:W-:Y:S01]  /*a800*/  IMAD.MOV.U32 R48, RZ, RZ, R51 ;  /* 0x000000ffff307224 */ /* 0x000fe200078e0033 */
[----:B------:R-:W-:Y:S02]  /*a810*/  PRMT R101, R101, 0x7610, R102 ;  /* 0x0000761065657816 */ /* 0x000fe40000000066 */
.L_x_4129:
[----:B------:R-:W-:Y:S05]  /*a820*/  BSYNC B1 ;  /* 0x0000000000017941 */ /* 0x000fea0003800000 */
.L_x_4127:
        /* <DEDUP_REMOVED lines=11> */
.L_x_4131:
[----:B------:R-:W-:Y:S01]  /*a8e0*/  IMAD.MOV.U32 R5, RZ, RZ, R10 ;  /* 0x000000ffff057224 */ /* 0x000fe200078e000a */
[----:B------:R-:W-:Y:S01]  /*a8f0*/  PRMT R11, R11, 0x7610, R12 ;  /* 0x000076100b0b7816 */ /* 0x000fe2000000000c */
[----:B------:R-:W-:Y:S01]  /*a900*/  IMAD.MOV.U32 R51, RZ, RZ, R50 ;  /* 0x000000ffff337224 */ /* 0x000fe200078e0032 */
[----:B------:R-:W-:Y:S02]  /*a910*/  PRMT R102, R102, 0x5410, R100 ;  /* 0x0000541066667816 */ /* 0x000fe40000000064 */
.L_x_4132:
[----:B------:R-:W-:Y:S05]  /*a920*/  BSYNC B1 ;  /* 0x0000000000017941 */ /* 0x000fea0003800000 */
.L_x_4130:
        /* <DEDUP_REMOVED lines=11> */
.L_x_4134:
[----:B------:R-:W-:Y:S01]  /*a9e0*/  IMAD.MOV.U32 R10, RZ, RZ, R5 ;  /* 0x000000ffff0a7224 */ /* 0x000fe200078e0005 */
[----:B------:R-:W-:Y:S01]  /*a9f0*/  PRMT R11, R11, 0x7632, R11 ;  /* 0x000076320b0b7816 */ /* 0x000fe2000000000b */
[----:B------:R-:W-:Y:S01]  /*aa00*/  IMAD.MOV.U32 R50, RZ, RZ, R53 ;  /* 0x000000ffff327224 */ /* 0x000fe200078e0035 */
[----:B------:R-:W-:Y:S02]  /*aa10*/  PRMT R100, R104, 0x7610, R100 ;  /* 0x0000761068647816 */ /* 0x000fe40000000064 */
.L_x_4135:
[----:B------:R-:W-:Y:S05]  /*aa20*/  BSYNC B1 ;  /* 0x0000000000017941 */ /* 0x000fea0003800000 */
.L_x_4133:
        /* <DEDUP_REMOVED lines=11> */
.L_x_4137:
[----:B------:R-:W-:Y:S01]  /*aae0*/  IMAD.MOV.U32 R5, RZ, RZ, R10 ;  /* 0x000000ffff057224 */ /* 0x000fe200078e000a */
[----:B------:R-:W-:Y:S01]  /*aaf0*/  PRMT R11, R11, 0x5410, R11 ;  /* 0x000054100b0b7816 */ /* 0x000fe2000000000b */
[----:B------:R-:W-:Y:S01]  /*ab00*/  IMAD.MOV.U32 R53, RZ, RZ, R52 ;  /* 0x000000ffff357224 */ /* 0x000fe200078e0034 */
[----:B------:R-:W-:Y:S02]  /*ab10*/  PRMT R104, R103, 0x7632, R104 ;  /* 0x0000763267687816 */ /* 0x000fe40000000068 */
.L_x_4138:
[----:B------:R-:W-:Y:S05]  /*ab20*/  BSYNC B1 ;  /* 0x0000000000017941 */ /* 0x000fea0003800000 */
.L_x_4136:
        /* <DEDUP_REMOVED lines=11> */
.L_x_4140:
[----:B------:R-:W-:Y:S01]  /*abe0*/  IMAD.MOV.U32 R10, RZ, RZ, R5 ;  /* 0x000000ffff0a7224 */ /* 0x000fe200078e0005 */
[----:B------:R-:W-:Y:S01]  /*abf0*/  PRMT R12, R12, 0x7610, R11 ;  /* 0x000076100c0c7816 */ /* 0x000fe2000000000b */
[----:B------:R-:W-:Y:S01]  /*ac00*/  IMAD.MOV.U32 R52, RZ, RZ, R55 ;  /* 0x000000ffff347224 */ /* 0x000fe200078e0037 */
[----:B------:R-:W-:Y:S02]  /*ac10*/  PRMT R103, R103, 0x7610, R104 ;  /* 0x0000761067677816 */ /* 0x000fe40000000068 */
.L_x_4141:
[----:B------:R-:W-:Y:S05]  /*ac20*/  BSYNC B1 ;  /* 0x0000000000017941 */ /* 0x000fea0003800000 */
.L_x_4139:
        /* <DEDUP_REMOVED lines=11> */
.L_x_4143:
[----:B------:R-:W-:Y:S01]  /*ace0*/  IMAD.MOV.U32 R5, RZ, RZ, R10 ;  /* 0x000000ffff057224 */ /* 0x000fe200078e000a */
[----:B------:R-:W-:Y:S01]  /*acf0*/  PRMT R11, R11, 0x7610, R12 ;  /* 0x000076100b0b7816 */ /* 0x000fe2000000000c */
[----:B------:R-:W-:Y:S01]  /*ad00*/  IMAD.MOV.U32 R55, RZ, RZ, R54 ;  /* 0x000000ffff377224 */ /* 0x000fe200078e0036 */
[----:B------:R-:W-:Y:S02]  /*ad10*/  PRMT R104, R104, 0x5410, R102 ;  /* 0x0000541068687816 */ /* 0x000fe40000000066 */
.L_x_4144:
[----:B------:R-:W-:Y:S05]  /*ad20*/  BSYNC B1 ;  /* 0x0000000000017941 */ /* 0x000fea0003800000 */
.L_x_4142:
        /* <DEDUP_REMOVED lines=11> */
.L_x_4146:
[----:B------:R-:W-:Y:S01]  /*ade0*/  IMAD.MOV.U32 R10, RZ, RZ, R5 ;  /* 0x000000ffff0a7224 */ /* 0x000fe200078e0005 */
[----:B------:R-:W-:Y:S01]  /*adf0*/  PRMT R12, R12, 0x7610, R11 ;  /* 0x000076100c0c7816 */ /* 0x000fe2000000000b */
[----:B------:R-:W-:Y:S01]  /*ae00*/  IMAD.MOV.U32 R54, RZ, RZ, R57 ;  /* 0x000000ffff367224 */ /* 0x000fe200078e0039 */
[----:B------:R-:W-:Y:S02]  /*ae10*/  PRMT R102, R122, 0x7632, R102 ;  /* 0x000076327a667816 */ /* 0x000fe40000000066 */
.L_x_4147:
[----:B------:R-:W-:Y:S05]  /*ae20*/  BSYNC B1 ;  /* 0x0000000000017941 */ /* 0x000fea0003800000 */
.L_x_4145:
        /* <DEDUP_REMOVED lines=11> */
.L_x_4149:
[----:B------:R-:W-:Y:S01]  /*aee0*/  IMAD.MOV.U32 R5, RZ, RZ, R10 ;  /* 0x000000ffff057224 */ /* 0x000fe200078e000a */
[----:B------:R-:W-:Y:S01]  /*aef0*/  PRMT R11, R12, 0x7632, R11 ;  /* 0x000076320c0b7816 */ /* 0x000fe2000000000b */
[----:B------:R-:W-:Y:S01]  /*af00*/  IMAD.MOV.U32 R57, RZ, RZ, R56 ;  /* 0x000000ffff397224 */ /* 0x000fe200078e0038 */
[----:B------:R-:W-:Y:S02]  /*af10*/  PRMT R122, R122, 0x7610, R90 ;  /* 0x000076107a7a7816 */ /* 0x000fe4000000005a */
.L_x_4150:
[----:B------:R-:W-:Y:S05]  /*af20*/  BSYNC B1 ;  /* 0x0000000000017941 */ /* 0x000fea0003800000 */
.L_x_4148:
        /* <DEDUP_REMOVED lines=11> */
.L_x_4152:
[----:B------:R-:W-:Y:S01]  /*afe0*/  IMAD.MOV.U32 R10, RZ, RZ, R5 ;  /* 0x000000ffff0a7224 */ /* 0x000fe200078e0005 */
[----:B------:R-:W-:Y:S01]  /*aff0*/  PRMT R11, R11, 0x5410, R11 ;  /* 0x000054100b0b7816 */ /* 0x000fe2000000000b */
[----:B------:R-:W-:Y:S01]  /*b000*/  IMAD.MOV.U32 R56, RZ, RZ, R59 ;  /* 0x000000ffff387224 */ /* 0x000fe200078e003b */
[----:B------:R-:W-:Y:S02]  /*b010*/  PRMT R90, R90, 0x7610, R105 ;  /* 0x000076105a5a7816 */ /* 0x000fe40000000069 */
.L_x_4153:
[----:B------:R-:W-:Y:S05]  /*b020*/  BSYNC B1 ;  /* 0x0000000000017941 */ /* 0x000fea0003800000 */
.L_x_4151:
        /* <DEDUP_REMOVED lines=11> */
.L_x_4155:
[----:B------:R-:W-:Y:S01]  /*b0e0*/  IMAD.MOV.U32 R5, RZ, RZ, R10 ;  /* 0x000000ffff057224 */ /* 0x000fe200078e000a */
[----:B------:R-:W-:Y:S01]  /*b0f0*/  PRMT R11, R11, 0x7632, R11 ;  /* 0x000076320b0b7816 */ /* 0x000fe2000000000b */
[----:B------:R-:W-:Y:S01]  /*b100*/  IMAD.MOV.U32 R59, RZ, RZ, R58 ;  /* 0x000000ffff3b7224 */ /* 0x000fe200078e003a */
[----:B------:R-:W-:Y:S02]  /*b110*/  PRMT R105, R105, 0x5410, R90 ;  /* 0x0000541069697816 */ /* 0x000fe4000000005a */
.L_x_4156:
[----:B------:R-:W-:Y:S05]  /*b120*/  BSYNC B1 ;  /* 0x0000000000017941 */ /* 0x000fea0003800000 */
.L_x_4154:
        /* <DEDUP_REMOVED lines=11> */
.L_x_4158:
[----:B------:R-:W-:Y:S01]  /*b1e0*/  IMAD.MOV.U32 R10, RZ, RZ, R5 ;  /* 0x000000ffff0a7224 */ /* 0x000fe200078e0005 */
[----:B------:R-:W-:Y:S01]  /*b1f0*/  PRMT R12, R11, 0x7610, R12 ;  /* 0x000076100b0c7816 */ /* 0x000fe2000000000c */
[----:B------:R-:W-:Y:S01]  /*b200*/  IMAD.MOV.U32 R58, RZ, RZ, R61 ;  /* 0x000000ffff3a7224 */ /* 0x000fe200078e003d */
[----:B------:R-:W-:Y:S02]  /*b210*/  PRMT R90, R93, 0x7610, R90 ;  /* 0x000076105d5a7816 */ /* 0x000fe4000000005a */
.L_x_4159:
[----:B------:R-:W-:Y:S05]  /*b220*/  BSYNC B1 ;  /* 0x0000000000017941 */ /* 0x000fea0003800000 */
.L_x_4157:
        /* <DEDUP_REMOVED lines=11> */
.L_x_4161:
[----:B------:R-:W-:Y:S01]  /*b2e0*/  IMAD.MOV.U32 R5, RZ, RZ, R10 ;  /* 0x000000ffff057224 */ /* 0x000fe200078e000a */
[----:B------:R-:W-:Y:S01]  /*b2f0*/  PRMT R11, R12, 0x7610, R11 ;  /* 0x000076100c0b7816 */ /* 0x000fe2000000000b */
[----:B------:R-:W-:Y:S01]  /*b300*/  IMAD.MOV.U32 R61, RZ, RZ, R60 ;  /* 0x000000ffff3d7224 */ /* 0x000fe200078e003c */
[----:B------:R-:W-:Y:S02]  /*b310*/  PRMT R93, R91, 0x7632, R93 ;  /* 0x000076325b5d7816 */ /* 0x000fe4000000005d */
.L_x_4162:
[----:B------:R-:W-:Y:S05]  /*b320*/  BSYNC B1 ;  /* 0x0000000000017941 */ /* 0x000fea0003800000 */
.L_x_4160:
        /* <DEDUP_REMOVED lines=11> */
.L_x_4164:
[----:B------:R-:W-:Y:S01]  /*b3e0*/  IMAD.MOV.U32 R10, RZ, RZ, R5 ;  /* 0x000000ffff0a7224 */ /* 0x000fe200078e0005 */
[----:B------:R-:W-:Y:S01]  /*b3f0*/  PRMT R12, R11, 0x7610, R12 ;  /* 0x000076100b0c7816 */ /* 0x000fe2000000000c */
[----:B------:R-:W-:Y:S01]  /*b400*/  IMAD.MOV.U32 R60, RZ, RZ, R63 ;  /* 0x000000ffff3c7224 */ /* 0x000fe200078e003f */
[----:B------:R-:W-:Y:S02]  /*b410*/  PRMT R91, R91, 0x5410, R105 ;  /* 0x000054105b5b7816 */ /* 0x000fe40000000069 */
.L_x_4165:
[----:B------:R-:W-:Y:S05]  /*b420*/  BSYNC B1 ;  /* 0x0000000000017941 */ /* 0x000fea0003800000 */
.L_x_4163:
        /* <DEDUP_REMOVED lines=11> */
.L_x_4167:
[----:B------:R-:W-:Y:S01]  /*b4e0*/  IMAD.MOV.U32 R5, RZ, RZ, R10 ;  /* 0x000000ffff057224 */ /* 0x000fe200078e000a */
[----:B------:R-:W-:Y:S01]  /*b4f0*/  PRMT R11, R11, 0x5410, R12 ;  /* 0x000054100b0b7816 */ /* 0x000fe2000000000c */
[----:B------:R-:W-:Y:S01]  /*b500*/  IMAD.MOV.U32 R63, RZ, RZ, R62 ;  /* 0x000000ffff3f7224 */ /* 0x000fe200078e003e */
[----:B------:R-:W-:Y:S02]  /*b510*/  PRMT R105, R91, 0x7610, R105 ;  /* 0x000076105b697816 */ /* 0x000fe40000000069 */
.L_x_4168:
[----:B------:R-:W-:Y:S05]  /*b520*/  BSYNC B1 ;  /* 0x0000000000017941 */ /* 0x000fea0003800000 */
.L_x_4166:
        /* <DEDUP_REMOVED lines=11> */
.L_x_4170:
[----:B------:R-:W-:Y:S01]  /*b5e0*/  IMAD.MOV.U32 R10, RZ, RZ, R5 ;  /* 0x000000ffff0a7224 */ /* 0x000fe200078e0005 */
[----:B------:R-:W-:Y:S01]  /*b5f0*/  PRMT R12, R12, 0x7610, R11 ;  /* 0x000076100c0c7816 */ /* 0x000fe2000000000b */
[----:B------:R-:W-:Y:S01]  /*b600*/  IMAD.MOV.U32 R62, RZ, RZ, R65 ;  /* 0x000000ffff3e7224 */ /* 0x000fe200078e0041 */
[----:B------:R-:W-:Y:S02]  /*b610*/  PRMT R91, R94, 0x7632, R91 ;  /* 0x000076325e5b7816 */ /* 0x000fe4000000005b */
.L_x_4171:
[----:B------:R-:W-:Y:S05]  /*b620*/  BSYNC B1 ;  /* 0x0000000000017941 */ /* 0x000fea0003800000 */
.L_x_4169:
        /* <DEDUP_REMOVED lines=11> */
.L_x_4173:
[----:B------:R-:W-:Y:S01]  /*b6e0*/  IMAD.MOV.U32 R5, RZ, RZ, R10 ;  /* 0x000000ffff057224 */ /* 0x000fe200078e000a */
[----:B------:R-:W-:Y:S01]  /*b6f0*/  PRMT R11, R12, 0x7632, R11 ;  /* 0x000076320c0b7816 */ /* 0x000fe2000000000b */
[----:B------:R-:W-:Y:S01]  /*b700*/  IMAD.MOV.U32 R65, RZ, RZ, R64 ;  /* 0x000000ffff417224 */ /* 0x000fe200078e0040 */
[----:B------:R-:W-:Y:S02]  /*b710*/  PRMT R94, R94, 0x7610, R92 ;  /* 0x000076105e5e7816 */ /* 0x000fe4000000005c */
.L_x_4174:
[----:B------:R-:W-:Y:S05]  /*b720*/  BSYNC B1 ;  /* 0x0000000000017941 */ /* 0x000fea0003800000 */
.L_x_4172:
        /* <DEDUP_REMOVED lines=11> */
.L_x_4176:
[----:B------:R-:W-:Y:S01]  /*b7e0*/  IMAD.MOV.U32 R10, RZ, RZ, R5 ;  /* 0x000000ffff0a7224 */ /* 0x000fe200078e0005 */
[----:B------:R-:W-:Y:S01]  /*b7f0*/  PRMT R11, R11, 0x5410, R11 ;  /* 0x000054100b0b7816 */ /* 0x000fe2000000000b */
[----:B------:R-:W-:Y:S01]  /*b800*/  IMAD.MOV.U32 R64, RZ, RZ, R67 ;  /* 0x000000ffff407224 */ /* 0x000fe200078e0043 */
[----:B------:R-:W-:Y:S02]  /*b810*/  PRMT R92, R92, 0x7610, R93 ;  /* 0x000076105c5c7816 */ /* 0x000fe4000000005d */
.L_x_4177:
[----:B------:R-:W-:Y:S05]  /*b820*/  BSYNC B1 ;  /* 0x0000000000017941 */ /* 0x000fea0003800000 */
.L_x_4175:
        /* <DEDUP_REMOVED lines=11> */
.L_x_4179:
[----:B------:R-:W-:Y:S01]  /*b8e0*/  IMAD.MOV.U32 R5, RZ, RZ, R10 ;  /* 0x000000ffff057224 */ /* 0x000fe200078e000a */
[----:B------:R-:W-:Y:S01]  /*b8f0*/  PRMT R12, R12, 0x7610, R11 ;  /* 0x000076100c0c7816 */ /* 0x000fe2000000000b */
[----:B------:R-:W-:Y:S01]  /*b900*/  IMAD.MOV.U32 R67, RZ, RZ, R66 ;  /* 0x000000ffff437224 */ /* 0x000fe200078e0042 */
[----:B------:R-:W-:Y:S02]  /*b910*/  PRMT R93, R93, 0x5410, R92 ;  /* 0x000054105d5d7816 */ /* 0x000fe4000000005c */
.L_x_4180:
[----:B------:R-:W-:Y:S05]  /*b920*/  BSYNC B1 ;  /* 0x0000000000017941 */ /* 0x000fea0003800000 */
.L_x_4178:
        /* <DEDUP_REMOVED lines=11> */
.L_x_4182:
[----:B------:R-:W-:Y:S01]  /*b9e0*/  IMAD.MOV.U32 R10, RZ, RZ, R5 ;  /* 0x000000ffff0a7224 */ /* 0x000fe200078e0005 */
[----:B------:R-:W-:Y:S01]  /*b9f0*/  PRMT R11, R12, 0x7632, R11 ;  /* 0x000076320c0b7816 */ /* 0x000fe2000000000b */
[----:B------:R-:W-:Y:S01]  /*ba00*/  IMAD.MOV.U32 R66, RZ, RZ, R69 ;  /* 0x000000ffff427224 */ /* 0x000fe200078e0045 */
[----:B------:R-:W-:Y:S02]  /*ba10*/  PRMT R92, R94, 0x7610, R92 ;  /* 0x000076105e5c7816 */ /* 0x000fe4000000005c */
.L_x_4183:
[----:B------:R-:W-:Y:S05]  /*ba20*/  BSYNC B1 ;  /* 0x0000000000017941 */ /* 0x000fea0003800000 */
.L_x_4181:
        /* <DEDUP_REMOVED lines=11> */
.L_x_4185:
[----:B------:R-:W-:Y:S01]  /*bae0*/  IMAD.MOV.U32 R5, RZ, RZ, R10 ;  /* 0x000000ffff057224 */ /* 0x000fe200078e000a */
[----:B------:R-:W-:Y:S01]  /*baf0*/  PRMT R11, R11, 0x5410, R11 ;  /* 0x000054100b0b7816 */ /* 0x000fe2000000000b */
[----:B------:R-:W-:Y:S01]  /*bb00*/  IMAD.MOV.U32 R69, RZ, RZ, R68 ;  /* 0x000000ffff457224 */ /* 0x000fe200078e0044 */
[----:B------:R-:W-:Y:S02]  /*bb10*/  PRMT R94, R95, 0x7632, R94 ;  /* 0x000076325f5e7816 */ /* 0x000fe4000000005e */
.L_x_4186:
[----:B------:R-:W-:Y:S05]  /*bb20*/  BSYNC B1 ;  /* 0x0000000000017941 */ /* 0x000fea0003800000 */
.L_x_4184:
        /* <DEDUP_REMOVED lines=11> */
.L_x_4188:
[----:B------:R-:W-:Y:S01]  /*bbe0*/  IMAD.MOV.U32 R10, RZ, RZ, R5 ;  /* 0x000000ffff0a7224 */ /* 0x000fe200078e0005 */
[----:B------:R-:W-:Y:S01]  /*bbf0*/  PRMT R11, R11, 0x7632, R11 ;  /* 0x000076320b0b7816 */ /* 0x000fe2000000000b */
[----:B------:R-:W-:Y:S01]  /*bc00*/  IMAD.MOV.U32 R68, RZ, RZ, R71 ;  /* 0x000000ffff447224 */ /* 0x000fe200078e0047 */
[----:B------:R-:W-:Y:S02]  /*bc10*/  PRMT R95, R95, 0x5410, R96 ;  /* 0x000054105f5f7816 */ /* 0x000fe40000000060 */
.L_x_4189:
[----:B------:R-:W-:Y:S05]  /*bc20*/  BSYNC B1 ;  /* 0x0000000000017941 */ /* 0x000fea0003800000 */
.L_x_4187:
        /* <DEDUP_REMOVED lines=11> */
.L_x_4191:
[----:B------:R-:W-:Y:S01]  /*bce0*/  PRMT R11, R11, 0x5410, R11 ;  /* 0x000054100b0b7816 */ /* 0x000fe2000000000b */
[----:B------:R-:W-:Y:S01]  /*bcf0*/  IMAD.MOV.U32 R71, RZ, RZ, R70 ;  /* 0x000000ffff477224 */ /* 0x000fe200078e0046 */
[----:B------:R-:W-:Y:S01]  /*bd00*/  PRMT R96, R95, 0x7610, R96 ;  /* 0x000076105f607816 */ /* 0x000fe20000000060 */
[--C-:B------:R-:W-:Y:S01]  /*bd10*/  IMAD.MOV.U32 R5, RZ, RZ, R10.reuse ;  /* 0x000000ffff057224 */ /* 0x100fe200078e000a */
[----:B------:R-:W-:Y:S01]  /*bd20*/  PRMT R95, R11, 0x7610, R95 ;  /* 0x000076100b5f7816 */ /* 0x000fe2000000005f */
[----:B------:R-:W-:Y:S02]  /*bd30*/  IMAD.MOV.U32 R70, RZ, RZ, R10 ;  /* 0x000000ffff467224 */ /* 0x000fe400078e000a */
.L_x_4192:
[----:B------:R-:W-:Y:S05]  /*bd40*/  BSYNC B1 ;  /* 0x0000000000017941 */ /* 0x000fea0003800000 */
.L_x_4190:
[----:B------:R-:W-:Y:S02]  /*bd50*/  IADD3 R8, R8, 0x4, RZ ;  /* 0x0000000408087810 */ /* 0x000fe40007ffe0ff */
[----:B------:R-:W-:Y:S01]  /*bd60*/  IADD3 R4, R4, 0x2, RZ ;  /* 0x0000000204047810 */ /* 0x000fe20007ffe0ff */
[----:B------:R-:W-:Y:S01]  /*bd70*/  @!P1 CALL.REL.NOINC `(.L_x_4193) ;  /* 0x0000001000009944 */ /* 0x000fe20003c00000 */
[----:B------:R-:W-:Y:S05]  /*bd80*/  BRA `(.L_x_4194) ;  /* 0xffffc01000007947 */ /* 0x000fea000383ffff */
.L_x_4193:
[----:B------:R-:W-:Y:S01]  /*bd90*/  FADD.FTZ R86, R7, R86 ;  /* 0x0000005607567221 */ /* 0x000fe20000010000 */
[----:B------:R-:W-:Y:S01]  /*bda0*/  PRMT R95, R11, 0x7632, R95 ;  /* 0x000076320b5f7816 */ /* 0x000fe2000000005f */
[----:B------:R-:W-:-:S02]  /*bdb0*/  IMAD.MOV.U32 R87, RZ, RZ, R6 ;  /* 0x000000ffff577224 */ /* 0x000fc400078e0006 */
[----:B------:R-:W-:Y:S02]  /*bdc0*/  IMAD.MOV.U32 R70, RZ, RZ, R5 ;  /* 0x000000ffff467224 */ /* 0x000fe400078e0005 */
.L_x_4003:
[----:B------:R-:W-:Y:S05]  /*bdd0*/  BSYNC B0 ;  /* 0x0000000000007941 */ /* 0x000fea0003800000 */
.L_x_4002:
        /* <DEDUP_REMOVED lines=194> */
.L_x_4387:
        /* <DEDUP_REMOVED lines=20> */
.L_x_4198:
[----:B------:R-:W-:Y:S01]  /*cb40*/  IMAD.MOV.U32 R5, RZ, RZ, R85 ;  /* 0x000000ffff057224 */ /* 0x000fe200078e0055 */
[----:B------:R-:W-:Y:S01]  /*cb50*/  PRMT R11, R11, 0x7610, R111 ;  /* 0x000076100b0b7816 */ /* 0x000fe2000000006f */
[----:B------:R-:W-:Y:S01]  /*cb60*/  IMAD.MOV.U32 R85, RZ, RZ, R84 ;  /* 0x000000ffff557224 */ /* 0x000fe200078e0054 */
[----:B------:R-:W-:Y:S02]  /*cb70*/  PRMT R111, R111, 0x5410, R112 ;  /* 0x000054106f6f7816 */ /* 0x000fe40000000070 */
.L_x_4199:
[----:B------:R-:W-:Y:S05]  /*cb80*/  BSYNC B1 ;  /* 0x0000000000017941 */ /* 0x000fea0003800000 */
.L_x_4197:
        /* <DEDUP_REMOVED lines=11> */
.L_x_4201:
[----:B------:R-:W-:Y:S01]  /*cc40*/  IMAD.MOV.U32 R10, RZ, RZ, R5 ;  /* 0x000000ffff0a7224 */ /* 0x000fe200078e0005 */
[----:B------:R-:W-:Y:S01]  /*cc50*/  PRMT R11, R11, 0x7632, R11 ;  /* 0x000076320b0b7816 */ /* 0x000fe2000000000b */
[----:B------:R-:W-:Y:S01]  /*cc60*/  IMAD.MOV.U32 R84, RZ, RZ, R83 ;  /* 0x000000ffff547224 */ /* 0x000fe200078e0053 */
[----:B------:R-:W-:Y:S02]  /*cc70*/  PRMT R112, R112, 0x7632, R112 ;  /* 0x0000763270707816 */ /* 0x000fe40000000070 */
.L_x_4202:
[----:B------:R-:W-:Y:S05]  /*cc80*/  BSYNC B1 ;  /* 0x0000000000017941 */ /* 0x000fea0003800000 */
.L_x_4200:
        /* <DEDUP_REMOVED lines=11> */
.L_x_4204:
[----:B------:R-:W-:Y:S01]  /*cd40*/  IMAD.MOV.U32 R5, RZ, RZ, R10 ;  /* 0x000000ffff057224 */ /* 0x000fe200078e000a */
[----:B------:R-:W-:Y:S01]  /*cd50*/  PRMT R11, R11, 0x5410, R11 ;  /* 0x000054100b0b7816 */ /* 0x000fe2000000000b */
[----:B------:R-:W-:Y:S01]  /*cd60*/  IMAD.MOV.U32 R83, RZ, RZ, R82 ;  /* 0x000000ffff537224 */ /* 0x000fe200078e0052 */
[----:B------:R-:W-:Y:S02]  /*cd70*/  PRMT R112, R112, 0x5410, R113 ;  /* 0x0000541070707816 */ /* 0x000fe40000000071 */
.L_x_4205:
[----:B------:R-:W-:Y:S05]  /*cd80*/  BSYNC B1 ;  /* 0x0000000000017941 */ /* 0x000fea0003800000 */
.L_x_4203:
        /* <DEDUP_REMOVED lines=11> */
.L_x_4207:
[----:B------:R-:W-:Y:S01]  /*ce40*/  IMAD.MOV.U32 R10, RZ, RZ, R5 ;  /* 0x000000ffff0a7224 */ /* 0x000fe200078e0005 */
[----:B------:R-:W-:Y:S01]  /*ce50*/  PRMT R12, R12, 0x7610, R11 ;  /* 0x000076100c0c7816 */ /* 0x000fe2000000000b */
[----:B------:R-:W-:Y:S01]  /*ce60*/  IMAD.MOV.U32 R82, RZ, RZ, R81 ;  /* 0x000000ffff527224 */ /* 0x000fe200078e0051 */
[----:B------:R-:W-:Y:S02]  /*ce70*/  PRMT R113, R0, 0x7632, R113 ;  /* 0x0000763200717816 */ /* 0x000fe40000000071 */
.L_x_4208:
[----:B------:R-:W-:Y:S05]  /*ce80*/  BSYNC B1 ;  /* 0x0000000000017941 */ /* 0x000fea0003800000 */
.L_x_4206:
        /* <DEDUP_REMOVED lines=11> */
.L_x_4210:
[----:B------:R-:W-:Y:S01]  /*cf40*/  IMAD.MOV.U32 R5, RZ, RZ, R10 ;  /* 0x000000ffff057224 */ /* 0x000fe200078e000a */
[----:B------:R-:W-:Y:S01]  /*cf50*/  PRMT R11, R11, 0x7610, R12 ;  /* 0x000076100b0b7816 */ /* 0x000fe2000000000c */
[----:B------:R-:W-:Y:S01]  /*cf60*/  IMAD.MOV.U32 R81, RZ, RZ, R80 ;  /* 0x000000ffff517224 */ /* 0x000fe200078e0050 */
[----:B------:R-:W-:Y:S02]  /*cf70*/  PRMT R0, R0, 0x5410, R110 ;  /* 0x0000541000007816 */ /* 0x000fe4000000006e */
.L_x_4211:
[----:B------:R-:W-:Y:S05]  /*cf80*/  BSYNC B1 ;  /* 0x0000000000017941 */ /* 0x000fea0003800000 */
.L_x_4209:
        /* <DEDUP_REMOVED lines=11> */
.L_x_4213:
[----:B------:R-:W-:Y:S01]  /*d040*/  IMAD.MOV.U32 R10, RZ, RZ, R5 ;  /* 0x000000ffff0a7224 */ /* 0x000fe200078e0005 */
[----:B------:R-:W-:Y:S01]  /*d050*/  PRMT R11, R11, 0x7632, R11 ;  /* 0x000076320b0b7816 */ /* 0x000fe2000000000b */
[----:B------:R-:W-:Y:S01]  /*d060*/  IMAD.MOV.U32 R80, RZ, RZ, R79 ;  /* 0x000000ffff507224 */ /* 0x000fe200078e004f */
[----:B------:R-:W-:Y:S02]  /*d070*/  PRMT R110, R110, 0x7632, R110 ;  /* 0x000076326e6e7816 */ /* 0x000fe4000000006e */
.L_x_4214:
[----:B------:R-:W-:Y:S05]  /*d080*/  BSYNC B1 ;  /* 0x0000000000017941 */ /* 0x000fea0003800000 */
.L_x_4212:
        /* <DEDUP_REMOVED lines=11> */
.L_x_4216:
[----:B------:R-:W-:Y:S01]  /*d140*/  IMAD.MOV.U32 R5, RZ, RZ, R10 ;  /* 0x000000ffff057224 */ /* 0x000fe200078e000a */
[----:B------:R-:W-:Y:S01]  /*d150*/  PRMT R12, R11, 0x7610, R12 ;  /* 0x000076100b0c7816 */ /* 0x000fe2000000000c */
[----:B------:R-:W-:Y:S01]  /*d160*/  IMAD.MOV.U32 R79, RZ, RZ, R78 ;  /* 0x000000ffff4f7224 */ /* 0x000fe200078e004e */
[----:B------:R-:W-:Y:S02]  /*d170*/  PRMT R110, R110, 0x5410, R111 ;  /* 0x000054106e6e7816 */ /* 0x000fe4000000006f */
.L_x_4217:
[----:B------:R-:W-:Y:S05]  /*d180*/  BSYNC B1 ;  /* 0x0000000000017941 */ /* 0x000fea0003800000 */
.L_x_4215:
        /* <DEDUP_REMOVED lines=11> */
.L_x_4219:
[----:B------:R-:W-:Y:S01]  /*d240*/  IMAD.MOV.U32 R10, RZ, RZ, R5 ;  /* 0x000000ffff0a7224 */ /* 0x000fe200078e0005 */
[----:B------:R-:W-:Y:S01]  /*d250*/  PRMT R11, R12, 0x7610, R11 ;  /* 0x000076100c0b7816 */ /* 0x000fe2000000000b */
[----:B------:R-:W-:Y:S01]  /*d260*/  IMAD.MOV.U32 R78, RZ, RZ, R77 ;  /* 0x000000ffff4e7224 */ /* 0x000fe200078e004d */
[----:B------:R-:W-:Y:S02]  /*d270*/  PRMT R111, R115, 0x7610, R111 ;  /* 0x00007610736f7816 */ /* 0x000fe4000000006f */
.L_x_4220:
[----:B------:R-:W-:Y:S05]  /*d280*/  BSYNC B1 ;  /* 0x0000000000017941 */ /* 0x000fea0003800000 */
.L_x_4218:
        /* <DEDUP_REMOVED lines=11> */
.L_x_4222:
[----:B------:R-:W-:Y:S01]  /*d340*/  IMAD.MOV.U32 R5, RZ, RZ, R10 ;  /* 0x000000ffff057224 */ /* 0x000fe200078e000a */
[----:B------:R-:W-:Y:S01]  /*d350*/  PRMT R11, R11, 0x5410, R11 ;  /* 0x000054100b0b7816 */ /* 0x000fe2000000000b */
[----:B------:R-:W-:Y:S01]  /*d360*/  IMAD.MOV.U32 R77, RZ, RZ, R76 ;  /* 0x000000ffff4d7224 */ /* 0x000fe200078e004c */
[----:B------:R-:W-:Y:S02]  /*d370*/  PRMT R115, R113, 0x7632, R115 ;  /* 0x0000763271737816 */ /* 0x000fe40000000073 */
.L_x_4223:
[----:B------:R-:W-:Y:S05]  /*d380*/  BSYNC B1 ;  /* 0x0000000000017941 */ /* 0x000fea0003800000 */
.L_x_4221:
        /* <DEDUP_REMOVED lines=11> */
.L_x_4225:
[----:B------:R-:W-:Y:S01]  /*d440*/  IMAD.MOV.U32 R10, RZ, RZ, R5 ;  /* 0x000000ffff0a7224 */ /* 0x000fe200078e0005 */
[----:B------:R-:W-:Y:S01]  /*d450*/  PRMT R12, R12, 0x7610, R11 ;  /* 0x000076100c0c7816 */ /* 0x000fe2000000000b */
[----:B------:R-:W-:Y:S01]  /*d460*/  IMAD.MOV.U32 R76, RZ, RZ, R75 ;  /* 0x000000ffff4c7224 */ /* 0x000fe200078e004b */
[----:B------:R-:W-:Y:S02]  /*d470*/  PRMT R113, R113, 0x7610, R114 ;  /* 0x0000761071717816 */ /* 0x000fe40000000072 */
.L_x_4226:
[----:B------:R-:W-:Y:S05]  /*d480*/  BSYNC B1 ;  /* 0x0000000000017941 */ /* 0x000fea0003800000 */
.L_x_4224:
        /* <DEDUP_REMOVED lines=11> */
.L_x_4228:
[----:B------:R-:W-:Y:S01]  /*d540*/  IMAD.MOV.U32 R5, RZ, RZ, R10 ;  /* 0x000000ffff057224 */ /* 0x000fe200078e000a */
[----:B------:R-:W-:Y:S01]  /*d550*/  PRMT R11, R11, 0x7610, R12 ;  /* 0x000076100b0b7816 */ /* 0x000fe2000000000c */
[----:B------:R-:W-:Y:S01]  /*d560*/  IMAD.MOV.U32 R75, RZ, RZ, R74 ;  /* 0x000000ffff4b7224 */ /* 0x000fe200078e004a */
[----:B------:R-:W-:Y:S02]  /*d570*/  PRMT R114, R114, 0x5410, R0 ;  /* 0x0000541072727816 */ /* 0x000fe40000000000 */
.L_x_4229:
[----:B------:R-:W-:Y:S05]  /*d580*/  BSYNC B1 ;  /* 0x0000000000017941 */ /* 0x000fea0003800000 */
.L_x_4227:
        /* <DEDUP_REMOVED lines=11> */
.L_x_4231:
[----:B------:R-:W-:Y:S01]  /*d640*/  IMAD.MOV.U32 R10, RZ, RZ, R5 ;  /* 0x000000ffff0a7224 */ /* 0x000fe200078e0005 */
[----:B------:R-:W-:Y:S01]  /*d650*/  PRMT R11, R11, 0x7632, R11 ;  /* 0x000076320b0b7816 */ /* 0x000fe2000000000b */
[----:B------:R-:W-:Y:S01]  /*d660*/  IMAD.MOV.U32 R74, RZ, RZ, R73 ;  /* 0x000000ffff4a7224 */ /* 0x000fe200078e0049 */
[----:B------:R-:W-:Y:S02]  /*d670*/  PRMT R0, R116, 0x7610, R0 ;  /* 0x0000761074007816 */ /* 0x000fe40000000000 */
.L_x_4232:
[----:B------:R-:W-:Y:S05]  /*d680*/  BSYNC B1 ;  /* 0x0000000000017941 */ /* 0x000fea0003800000 */
.L_x_4230:
        /* <DEDUP_REMOVED lines=11> */
.L_x_4234:
[----:B------:R-:W-:Y:S01]  /*d740*/  IMAD.MOV.U32 R5, RZ, RZ, R10 ;  /* 0x000000ffff057224 */ /* 0x000fe200078e000a */
[----:B------:R-:W-:Y:S01]  /*d750*/  PRMT R11, R11, 0x5410, R11 ;  /* 0x000054100b0b7816 */ /* 0x000fe2000000000b */
[----:B------:R-:W-:Y:S01]  /*d760*/  IMAD.MOV.U32 R73, RZ, RZ, R72 ;  /* 0x000000ffff497224 */ /* 0x000fe200078e0048 */
[----:B------:R-:W-:Y:S02]  /*d770*/  PRMT R116, R115, 0x7632, R116 ;  /* 0x0000763273747816 */ /* 0x000fe40000000074 */
.L_x_4235:
[----:B------:R-:W-:Y:S05]  /*d780*/  BSYNC B1 ;  /* 0x0000000000017941 */ /* 0x000fea0003800000 */
.L_x_4233:
        /* <DEDUP_REMOVED lines=11> */
.L_x_4237:
[----:B------:R-:W-:Y:S01]  /*d840*/  IMAD.MOV.U32 R10, RZ, RZ, R5 ;  /* 0x000000ffff0a7224 */ /* 0x000fe200078e0005 */
[----:B------:R-:W-:Y:S01]  /*d850*/  PRMT R12, R12, 0x7610, R11 ;  /* 0x000076100c0c7816 */ /* 0x000fe2000000000b */
[----:B------:R-:W-:Y:S01]  /*d860*/  IMAD.MOV.U32 R72, RZ, RZ, R3 ;  /* 0x000000ffff487224 */ /* 0x000fe200078e0003 */
[----:B------:R-:W-:Y:S02]  /*d870*/  PRMT R115, R115, 0x7610, R116 ;  /* 0x0000761073737816 */ /* 0x000fe40000000074 */
.L_x_4238:
[----:B------:R-:W-:Y:S05]  /*d880*/  BSYNC B1 ;  /* 0x0000000000017941 */ /* 0x000fea0003800000 */
.L_x_4236:
        /* <DEDUP_REMOVED lines=11> */
.L_x_4240:
[----:B------:R-:W-:Y:S01]  /*d940*/  IMAD.MOV.U32 R5, RZ, RZ, R10 ;  /* 0x000000ffff057224 */ /* 0x000fe200078e000a */
[----:B------:R-:W-:Y:S01]  /*d950*/  PRMT R11, R11, 0x7610, R12 ;  /* 0x000076100b0b7816 */ /* 0x000fe2000000000c */
[----:B------:R-:W-:Y:S01]  /*d960*/  IMAD.MOV.U32 R3, RZ, RZ, R2 ;  /* 0x000000ffff037224 */ /* 0x000fe200078e0002 */
[----:B------:R-:W-:Y:S02]  /*d970*/  PRMT R116, R116, 0x5410, R114 ;  /* 0x0000541074747816 */ /* 0x000fe40000000072 */
.L_x_4241:
[----:B------:R-:W-:Y:S05]  /*d980*/  BSYNC B1 ;  /* 0x0000000000017941 */ /* 0x000fea0003800000 */
.L_x_4239:
        /* <DEDUP_REMOVED lines=11> */
.L_x_4243:
[----:B------:R-:W-:Y:S01]  /*da40*/  IMAD.MOV.U32 R10, RZ, RZ, R5 ;  /* 0x000000ffff0a7224 */ /* 0x000fe200078e0005 */
[----:B------:R-:W-:Y:S01]  /*da50*/  PRMT R12, R12, 0x7610, R11 ;  /* 0x000076100c0c7816 */ /* 0x000fe2000000000b */
[----:B------:R-:W-:Y:S01]  /*da60*/  IMAD.MOV.U32 R2, RZ, RZ, R25 ;  /* 0x000000ffff027224 */ /* 0x000fe200078e0019 */
[----:B------:R-:W-:Y:S02]  /*da70*/  PRMT R114, R108, 0x7632, R114 ;  /* 0x000076326c727816 */ /* 0x000fe40000000072 */
.L_x_4244:
[----:B------:R-:W-:Y:S05]  /*da80*/  BSYNC B1 ;  /* 0x0000000000017941 */ /* 0x000fea0003800000 */
.L_x_4242:
        /* <DEDUP_REMOVED lines=11> */
.L_x_4246:
[----:B------:R-:W-:Y:S01]  /*db40*/  IMAD.MOV.U32 R5, RZ, RZ, R10 ;  /* 0x000000ffff057224 */ /* 0x000fe200078e000a */
[----:B------:R-:W-:Y:S01]  /*db50*/  PRMT R11, R12, 0x7632, R11 ;  /* 0x000076320c0b7816 */ /* 0x000fe2000000000b */
[----:B------:R-:W-:Y:S01]  /*db60*/  IMAD.MOV.U32 R25, RZ, RZ, R24 ;  /* 0x000000ffff197224 */ /* 0x000fe200078e0018 */
[----:B------:R-:W-:Y:S02]  /*db70*/  PRMT R108, R108, 0x7610, R106 ;  /* 0x000076106c6c7816 */ /* 0x000fe4000000006a */
.L_x_4247:
[----:B------:R-:W-:Y:S05]  /*db80*/  BSYNC B1 ;  /* 0x0000000000017941 */ /* 0x000fea0003800000 */
.L_x_4245:
        /* <DEDUP_REMOVED lines=11> */
.L_x_4249:
[----:B------:R-:W-:Y:S01]  /*dc40*/  IMAD.MOV.U32 R10, RZ, RZ, R5 ;  /* 0x000000ffff0a7224 */ /* 0x000fe200078e0005 */
[----:B------:R-:W-:Y:S01]  /*dc50*/  PRMT R11, R11, 0x5410, R11 ;  /* 0x000054100b0b7816 */ /* 0x000fe2000000000b */
[----:B------:R-:W-:Y:S01]  /*dc60*/  IMAD.MOV.U32 R24, RZ, RZ, R27 ;  /* 0x000000ffff187224 */ /* 0x000fe200078e001b */
[----:B------:R-:W-:Y:S02]  /*dc70*/  PRMT R106, R106, 0x7610, R107 ;  /* 0x000076106a6a7816 */ /* 0x000fe4000000006b */
.L_x_4250:
[----:B------:R-:W-:Y:S05]  /*dc80*/  BSYNC B1 ;  /* 0x0000000000017941 */ /* 0x000fea0003800000 */
.L_x_4248:
        /* <DEDUP_REMOVED lines=11> */
.L_x_4252:
[----:B------:R-:W-:Y:S01]  /*dd40*/  IMAD.MOV.U32 R5, RZ, RZ, R10 ;  /* 0x000000ffff057224 */ /* 0x000fe200078e000a */
[----:B------:R-:W-:Y:S01]  /*dd50*/  PRMT R11, R11, 0x7632, R11 ;  /* 0x000076320b0b7816 */ /* 0x000fe2000000000b */
[----:B------:R-:W-:Y:S01]  /*dd60*/  IMAD.MOV.U32 R27, RZ, RZ, R26 ;  /* 0x000000ffff1b7224 */ /* 0x000fe200078e001a */
[----:B------:R-:W-:Y:S02]  /*dd70*/  PRMT R107, R107, 0x5410, R106 ;  /* 0x000054106b6b7816 */ /* 0x000fe4000000006a */
.L_x_4253:
[----:B------:R-:W-:Y:S05]  /*dd80*/  BSYNC B1 ;  /* 0x0000000000017941 */ /* 0x000fea0003800000 */
.L_x_4251:
        /* <DEDUP_REMOVED lines=11> */
.L_x_4255:
[----:B------:R-:W-:Y:S01]  /*de40*/  IMAD.MOV.U32 R10, RZ, RZ, R5 ;  /* 0x000000ffff0a7224 */ /* 0x000fe200078e0005 */
[----:B------:R-:W-:Y:S01]  /*de50*/  PRMT R11, R11, 0x5410, R11 ;  /* 0x000054100b0b7816 */ /* 0x000fe2000000000b */
[----:B------:R-:W-:Y:S01]  /*de60*/  IMAD.MOV.U32 R26, RZ, RZ, R29 ;  /* 0x000000ffff1a7224 */ /* 0x000fe200078e001d */
[----:B------:R-:W-:Y:S02]  /*de70*/  PRMT R106, R117, 0x7632, R106 ;  /* 0x00007632756a7816 */ /* 0x000fe4000000006a */
.L_x_4256:
[----:B------:R-:W-:Y:S05]  /*de80*/  BSYNC B1 ;  /* 0x0000000000017941 */ /* 0x000fea0003800000 */
.L_x_4254:
        /* <DEDUP_REMOVED lines=11> */
.L_x_4258:
[----:B------:R-:W-:Y:S01]  /*df40*/  IMAD.MOV.U32 R5, RZ, RZ, R10 ;  /* 0x000000ffff057224 */ /* 0x000fe200078e000a */
[----:B------:R-:W-:Y:S01]  /*df50*/  PRMT R11, R11, 0x7632, R11 ;  /* 0x000076320b0b7816 */ /* 0x000fe2000000000b */
[----:B------:R-:W-:Y:S01]  /*df60*/  IMAD.MOV.U32 R29, RZ, RZ, R28 ;  /* 0x000000ffff1d7224 */ /* 0x000fe200078e001c */
[----:B------:R-:W-:Y:S02]  /*df70*/  PRMT R117, R117, 0x5410, R108 ;  /* 0x0000541075757816 */ /* 0x000fe4000000006c */
.L_x_4259:
[----:B------:R-:W-:Y:S05]  /*df80*/  BSYNC B1 ;  /* 0x0000000000017941 */ /* 0x000fea0003800000 */
.L_x_4257:
        /* <DEDUP_REMOVED lines=11> */
.L_x_4261:
[----:B------:R-:W-:Y:S01]  /*e040*/  IMAD.MOV.U32 R10, RZ, RZ, R5 ;  /* 0x000000ffff0a7224 */ /* 0x000fe200078e0005 */
[----:B------:R-:W-:Y:S01]  /*e050*/  PRMT R12, R11, 0x7610, R12 ;  /* 0x000076100b0c7816 */ /* 0x000fe2000000000c */
[----:B------:R-:W-:Y:S01]  /*e060*/  IMAD.MOV.U32 R28, RZ, RZ, R31 ;  /* 0x000000ffff1c7224 */ /* 0x000fe200078e001f */
[----:B------:R-:W-:Y:S02]  /*e070*/  PRMT R108, R109, 0x7610, R108 ;  /* 0x000076106d6c7816 */ /* 0x000fe4000000006c */
.L_x_4262:
[----:B------:R-:W-:Y:S05]  /*e080*/  BSYNC B1 ;  /* 0x0000000000017941 */ /* 0x000fea0003800000 */
.L_x_4260:
        /* <DEDUP_REMOVED lines=11> */
.L_x_4264:
[----:B------:R-:W-:Y:S01]  /*e140*/  IMAD.MOV.U32 R5, RZ, RZ, R10 ;  /* 0x000000ffff057224 */ /* 0x000fe200078e000a */
[----:B------:R-:W-:Y:S01]  /*e150*/  PRMT R11, R12, 0x7610, R11 ;  /* 0x000076100c0b7816 */ /* 0x000fe2000000000b */
[----:B------:R-:W-:Y:S01]  /*e160*/  IMAD.MOV.U32 R31, RZ, RZ, R30 ;  /* 0x000000ffff1f7224 */ /* 0x000fe200078e001e */
[----:B------:R-:W-:Y:S02]  /*e170*/  PRMT R109, R107, 0x7610, R109 ;  /* 0x000076106b6d7816 */ /* 0x000fe4000000006d */
.L_x_4265:
[----:B------:R-:W-:Y:S05]  /*e180*/  BSYNC B1 ;  /* 0x0000000000017941 */ /* 0x000fea0003800000 */
.L_x_4263:
        /* <DEDUP_REMOVED lines=11> */
.L_x_4267:
[----:B------:R-:W-:Y:S01]  /*e240*/  IMAD.MOV.U32 R10, RZ, RZ, R5 ;  /* 0x000000ffff0a7224 */ /* 0x000fe200078e0005 */
[----:B------:R-:W-:Y:S01]  /*e250*/  PRMT R12, R11, 0x7610, R12 ;  /* 0x000076100b0c7816 */ /* 0x000fe2000000000c */
[----:B------:R-:W-:Y:S01]  /*e260*/  IMAD.MOV.U32 R30, RZ, RZ, R33 ;  /* 0x000000ffff1e7224 */ /* 0x000fe200078e0021 */
[----:B------:R-:W-:Y:S02]  /*e270*/  PRMT R107, R119, 0x7610, R107 ;  /* 0x00007610776b7816 */ /* 0x000fe4000000006b */
.L_x_4268:
[----:B------:R-:W-:Y:S05]  /*e280*/  BSYNC B1 ;  /* 0x0000000000017941 */ /* 0x000fea0003800000 */
.L_x_4266:
        /* <DEDUP_REMOVED lines=11> */
.L_x_4270:
[----:B------:R-:W-:Y:S01]  /*e340*/  IMAD.MOV.U32 R5, RZ, RZ, R10 ;  /* 0x000000ffff057224 */ /* 0x000fe200078e000a */
[----:B------:R-:W-:Y:S01]  /*e350*/  PRMT R11, R11, 0x5410, R12 ;  /* 0x000054100b0b7816 */ /* 0x000fe2000000000c */
[----:B------:R-:W-:Y:S01]  /*e360*/  IMAD.MOV.U32 R33, RZ, RZ, R32 ;  /* 0x000000ffff217224 */ /* 0x000fe200078e0020 */
[----:B------:R-:W-:Y:S02]  /*e370*/  PRMT R119, R117, 0x7610, R119 ;  /* 0x0000761075777816 */ /* 0x000fe40000000077 */
.L_x_4271:
[----:B------:R-:W-:Y:S05]  /*e380*/  BSYNC B1 ;  /* 0x0000000000017941 */ /* 0x000fea0003800000 */
.L_x_4269:
        /* <DEDUP_REMOVED lines=11> */
.L_x_4273:
[----:B------:R-:W-:Y:S01]  /*e440*/  IMAD.MOV.U32 R10, RZ, RZ, R5 ;  /* 0x000000ffff0a7224 */ /* 0x000fe200078e0005 */
[----:B------:R-:W-:Y:S01]  /*e450*/  PRMT R11, R11, 0x7632, R11 ;  /* 0x000076320b0b7816 */ /* 0x000fe2000000000b */
[----:B------:R-:W-:Y:S01]  /*e460*/  IMAD.MOV.U32 R32, RZ, RZ, R35 ;  /* 0x000000ffff207224 */ /* 0x000fe200078e0023 */
[----:B------:R-:W-:Y:S02]  /*e470*/  PRMT R117, R118, 0x7610, R117 ;  /* 0x0000761076757816 */ /* 0x000fe40000000075 */
.L_x_4274:
[----:B------:R-:W-:Y:S05]  /*e480*/  BSYNC B1 ;  /* 0x0000000000017941 */ /* 0x000fea0003800000 */
.L_x_4272:
        /* <DEDUP_REMOVED lines=11> */
.L_x_4276:
[----:B------:R-:W-:Y:S01]  /*e540*/  IMAD.MOV.U32 R5, RZ, RZ, R10 ;  /* 0x000000ffff057224 */ /* 0x000fe200078e000a */
[----:B------:R-:W-:Y:S01]  /*e550*/  PRMT R12, R11, 0x7610, R12 ;  /* 0x000076100b0c7816 */ /* 0x000fe2000000000c */
[----:B------:R-:W-:Y:S01]  /*e560*/  IMAD.MOV.U32 R35, RZ, RZ, R34 ;  /* 0x000000ffff237224 */ /* 0x000fe200078e0022 */
[----:B------:R-:W-:Y:S02]  /*e570*/  PRMT R118, R109, 0x7632, R118 ;  /* 0x000076326d767816 */ /* 0x000fe40000000076 */
.L_x_4277:
[----:B------:R-:W-:Y:S05]  /*e580*/  BSYNC B1 ;  /* 0x0000000000017941 */ /* 0x000fea0003800000 */
.L_x_4275:
        /* <DEDUP_REMOVED lines=11> */
.L_x_4279:
[----:B------:R-:W-:Y:S01]  /*e640*/  IMAD.MOV.U32 R10, RZ, RZ, R5 ;  /* 0x000000ffff0a7224 */ /* 0x000fe200078e0005 */
[----:B------:R-:W-:Y:S01]  /*e650*/  PRMT R11, R12, 0x7610, R11 ;  /* 0x000076100c0b7816 */ /* 0x000fe2000000000b */
[----:B------:R-:W-:Y:S01]  /*e660*/  IMAD.MOV.U32 R34, RZ, RZ, R37 ;  /* 0x000000ffff227224 */ /* 0x000fe200078e0025 */
[----:B------:R-:W-:Y:S02]  /*e670*/  PRMT R109, R109, 0x5410, R121 ;  /* 0x000054106d6d7816 */ /* 0x000fe40000000079 */
.L_x_4280:
[----:B------:R-:W-:Y:S05]  /*e680*/  BSYNC B1 ;  /* 0x0000000000017941 */ /* 0x000fea0003800000 */
.L_x_4278:
        /* <DEDUP_REMOVED lines=11> */
.L_x_4282:
[----:B------:R-:W-:Y:S01]  /*e740*/  IMAD.MOV.U32 R5, RZ, RZ, R10 ;  /* 0x000000ffff057224 */ /* 0x000fe200078e000a */
[----:B------:R-:W-:Y:S01]  /*e750*/  PRMT R11, R11, 0x5410, R11 ;  /* 0x000054100b0b7816 */ /* 0x000fe2000000000b */
[----:B------:R-:W-:Y:S01]  /*e760*/  IMAD.MOV.U32 R37, RZ, RZ, R36 ;  /* 0x000000ffff257224 */ /* 0x000fe200078e0024 */
[----:B------:R-:W-:Y:S02]  /*e770*/  PRMT R121, R119, 0x7632, R121 ;  /* 0x0000763277797816 */ /* 0x000fe40000000079 */
.L_x_4283:
[----:B------:R-:W-:Y:S05]  /*e780*/  BSYNC B1 ;  /* 0x0000000000017941 */ /* 0x000fea0003800000 */
.L_x_4281:
        /* <DEDUP_REMOVED lines=11> */
.L_x_4285:
[----:B------:R-:W-:Y:S01]  /*e840*/  IMAD.MOV.U32 R10, RZ, RZ, R5 ;  /* 0x000000ffff0a7224 */ /* 0x000fe200078e0005 */
[----:B------:R-:W-:Y:S01]  /*e850*/  PRMT R12, R12, 0x7610, R11 ;  /* 0x000076100c0c7816 */ /* 0x000fe2000000000b */
[----:B------:R-:W-:Y:S01]  /*e860*/  IMAD.MOV.U32 R36, RZ, RZ, R39 ;  /* 0x000000ffff247224 */ /* 0x000fe200078e0027 */
[----:B------:R-:W-:Y:S02]  /*e870*/  PRMT R119, R119, 0x7610, R120 ;  /* 0x0000761077777816 */ /* 0x000fe40000000078 */
.L_x_4286:
[----:B------:R-:W-:Y:S05]  /*e880*/  BSYNC B1 ;  /* 0x0000000000017941 */ /* 0x000fea0003800000 */
.L_x_4284:
        /* <DEDUP_REMOVED lines=11> */
.L_x_4288:
[----:B------:R-:W-:Y:S01]  /*e940*/  IMAD.MOV.U32 R5, RZ, RZ, R10 ;  /* 0x000000ffff057224 */ /* 0x000fe200078e000a */
[----:B------:R-:W-:Y:S01]  /*e950*/  PRMT R11, R12, 0x7632, R11 ;  /* 0x000076320c0b7816 */ /* 0x000fe2000000000b */
[----:B------:R-:W-:Y:S01]  /*e960*/  IMAD.MOV.U32 R39, RZ, RZ, R38 ;  /* 0x000000ffff277224 */ /* 0x000fe200078e0026 */
[----:B------:R-:W-:Y:S02]  /*e970*/  PRMT R120, R120, 0x7610, R118 ;  /* 0x0000761078787816 */ /* 0x000fe40000000076 */
.L_x_4289:
[----:B------:R-:W-:Y:S05]  /*e980*/  BSYNC B1 ;  /* 0x0000000000017941 */ /* 0x000fea0003800000 */
.L_x_4287:
        /* <DEDUP_REMOVED lines=11> */
.L_x_4291:
[----:B------:R-:W-:Y:S01]  /*ea40*/  IMAD.MOV.U32 R10, RZ, RZ, R5 ;  /* 0x000000ffff0a7224 */ /* 0x000fe200078e0005 */
[----:B------:R-:W-:Y:S01]  /*ea50*/  PRMT R11, R11, 0x5410, R11 ;  /* 0x000054100b0b7816 */ /* 0x000fe2000000000b */
[----:B------:R-:W-:Y:S01]  /*ea60*/  IMAD.MOV.U32 R38, RZ, RZ, R41 ;  /* 0x000000ffff267224 */ /* 0x000fe200078e0029 */
[----:B------:R-:W-:Y:S02]  /*ea70*/  PRMT R118, R118, 0x7610, R99 ;  /* 0x0000761076767816 */ /* 0x000fe40000000063 */
.L_x_4292:
[----:B------:R-:W-:Y:S05]  /*ea80*/  BSYNC B1 ;  /* 0x0000000000017941 */ /* 0x000fea0003800000 */
.L_x_4290:
        /* <DEDUP_REMOVED lines=11> */
.L_x_4294:
[----:B------:R-:W-:Y:S01]  /*eb40*/  IMAD.MOV.U32 R5, RZ, RZ, R10 ;  /* 0x000000ffff057224 */ /* 0x000fe200078e000a */
[----:B------:R-:W-:Y:S01]  /*eb50*/  PRMT R11, R11, 0x7632, R11 ;  /* 0x000076320b0b7816 */ /* 0x000fe2000000000b */
[----:B------:R-:W-:Y:S01]  /*eb60*/  IMAD.MOV.U32 R41, RZ, RZ, R40 ;  /* 0x000000ffff297224 */ /* 0x000fe200078e0028 */
[----:B------:R-:W-:Y:S02]  /*eb70*/  PRMT R99, R99, 0x5410, R98 ;  /* 0x0000541063637816 */ /* 0x000fe40000000062 */
.L_x_4295:
[----:B------:R-:W-:Y:S05]  /*eb80*/  BSYNC B1 ;  /* 0x0000000000017941 */ /* 0x000fea0003800000 */
.L_x_4293:
        /* <DEDUP_REMOVED lines=11> */
.L_x_4297:
[----:B------:R-:W-:Y:S01]  /*ec40*/  IMAD.MOV.U32 R10, RZ, RZ, R5 ;  /* 0x000000ffff0a7224 */ /* 0x000fe200078e0005 */
[----:B------:R-:W-:Y:S01]  /*ec50*/  PRMT R11, R11, 0x5410, R11 ;  /* 0x000054100b0b7816 */ /* 0x000fe2000000000b */
[----:B------:R-:W-:Y:S01]  /*ec60*/  IMAD.MOV.U32 R40, RZ, RZ, R43 ;  /* 0x000000ffff287224 */ /* 0x000fe200078e002b */
[----:B------:R-:W-:Y:S02]  /*ec70*/  PRMT R98, R121, 0x7632, R98 ;  /* 0x0000763279627816 */ /* 0x000fe40000000062 */
.L_x_4298:
[----:B------:R-:W-:Y:S05]  /*ec80*/  BSYNC B1 ;  /* 0x0000000000017941 */ /* 0x000fea0003800000 */
.L_x_4296:
        /* <DEDUP_REMOVED lines=11> */
.L_x_4300:
[----:B------:R-:W-:Y:S01]  /*ed40*/  IMAD.MOV.U32 R5, RZ, RZ, R10 ;  /* 0x000000ffff057224 */ /* 0x000fe200078e000a */
[----:B------:R-:W-:Y:S01]  /*ed50*/  PRMT R11, R11, 0x7632, R11 ;  /* 0x000076320b0b7816 */ /* 0x000fe2000000000b */
[----:B------:R-:W-:Y:S01]  /*ed60*/  IMAD.MOV.U32 R43, RZ, RZ, R42 ;  /* 0x000000ffff2b7224 */ /* 0x000fe200078e002a */
[----:B------:R-:W-:Y:S02]  /*ed70*/  PRMT R121, R121, 0x5410, R120 ;  /* 0x0000541079797816 */ /* 0x000fe40000000078 */
.L_x_4301:
[----:B------:R-:W-:Y:S05]  /*ed80*/  BSYNC B1 ;  /* 0x0000000000017941 */ /* 0x000fea0003800000 */
.L_x_4299:
        /* <DEDUP_REMOVED lines=11> */
.L_x_4303:
[----:B------:R-:W-:Y:S01]  /*ee40*/  IMAD.MOV.U32 R10, RZ, RZ, R5 ;  /* 0x000000ffff0a7224 */ /* 0x000fe200078e0005 */
[----:B------:R-:W-:Y:S01]  /*ee50*/  PRMT R12, R11, 0x7610, R12 ;  /* 0x000076100b0c7816 */ /* 0x000fe2000000000c */
[----:B------:R-:W-:Y:S01]  /*ee60*/  IMAD.MOV.U32 R42, RZ, RZ, R45 ;  /* 0x000000ffff2a7224 */ /* 0x000fe200078e002d */
[----:B------:R-:W-:Y:S02]  /*ee70*/  PRMT R120, R101, 0x7610, R120 ;  /* 0x0000761065787816 */ /* 0x000fe40000000078 */
.L_x_4304:
[----:B------:R-:W-:Y:S05]  /*ee80*/  BSYNC B1 ;  /* 0x0000000000017941 */ /* 0x000fea0003800000 */
.L_x_4302:
        /* <DEDUP_REMOVED lines=11> */
.L_x_4306:
[----:B------:R-:W-:Y:S01]  /*ef40*/  IMAD.MOV.U32 R5, RZ, RZ, R10 ;  /* 0x000000ffff057224 */ /* 0x000fe200078e000a */
[----:B------:R-:W-:Y:S01]  /*ef50*/  PRMT R11, R11, 0x5410, R12 ;  /* 0x000054100b0b7816 */ /* 0x000fe2000000000c */
[----:B------:R-:W-:Y:S01]  /*ef60*/  IMAD.MOV.U32 R45, RZ, RZ, R44 ;  /* 0x000000ffff2d7224 */ /* 0x000fe200078e002c */
[----:B------:R-:W-:Y:S02]  /*ef70*/  PRMT R101, R99, 0x7610, R101 ;  /* 0x0000761063657816 */ /* 0x000fe40000000065 */
.L_x_4307:
[----:B------:R-:W-:Y:S05]  /*ef80*/  BSYNC B1 ;  /* 0x0000000000017941 */ /* 0x000fea0003800000 */
.L_x_4305:
        /* <DEDUP_REMOVED lines=11> */
.L_x_4309:
[----:B------:R-:W-:Y:S01]  /*f040*/  IMAD.MOV.U32 R10, RZ, RZ, R5 ;  /* 0x000000ffff0a7224 */ /* 0x000fe200078e0005 */
[----:B------:R-:W-:Y:S01]  /*f050*/  PRMT R12, R12, 0x7610, R11 ;  /* 0x000076100c0c7816 */ /* 0x000fe2000000000b */
[----:B------:R-:W-:Y:S01]  /*f060*/  IMAD.MOV.U32 R44, RZ, RZ, R47 ;  /* 0x000000ffff2c7224 */ /* 0x000fe200078e002f */
[----:B------:R-:W-:Y:S02]  /*f070*/  PRMT R99, R100, 0x7632, R99 ;  /* 0x0000763264637816 */ /* 0x000fe40000000063 */
.L_x_4310:
[----:B------:R-:W-:Y:S05]  /*f080*/  BSYNC B1 ;  /* 0x0000000000017941 */ /* 0x000fea0003800000 */
.L_x_4308:
        /* <DEDUP_REMOVED lines=11> */
.L_x_4312:
[----:B------:R-:W-:Y:S01]  /*f140*/  IMAD.MOV.U32 R5, RZ, RZ, R10 ;  /* 0x000000ffff057224 */ /* 0x000fe200078e000a */
[----:B------:R-:W-:Y:S01]  /*f150*/  PRMT R11, R12, 0x7632, R11 ;  /* 0x000076320c0b7816 */ /* 0x000fe2000000000b */
[----:B------:R-:W-:Y:S01]  /*f160*/  IMAD.MOV.U32 R47, RZ, RZ, R46 ;  /* 0x000000ffff2f7224 */ /* 0x000fe200078e002e */
[----:B------:R-:W-:Y:S02]  /*f170*/  PRMT R100, R100, 0x7610, R98 ;  /* 0x0000761064647816 */ /* 0x000fe40000000062 */
.L_x_4313:
[----:B------:R-:W-:Y:S05]  /*f180*/  BSYNC B1 ;  /* 0x0000000000017941 */ /* 0x000fea0003800000 */
.L_x_4311:
        /* <DEDUP_REMOVED lines=11> */
.L_x_4315:
[----:B------:R-:W-:Y:S01]  /*f240*/  IMAD.MOV.U32 R10, RZ, RZ, R5 ;  /* 0x000000ffff0a7224 */ /* 0x000fe200078e0005 */
[----:B------:R-:W-:Y:S01]  /*f250*/  PRMT R12, R11, 0x7610, R12 ;  /* 0x000076100b0c7816 */ /* 0x000fe2000000000c */
[----:B------:R-:W-:Y:S01]  /*f260*/  IMAD.MOV.U32 R46, RZ, RZ, R49 ;  /* 0x000000ffff2e7224 */ /* 0x000fe200078e0031 */
[----:B------:R-:W-:Y:S02]  /*f270*/  PRMT R98, R98, 0x5410, R103 ;  /* 0x0000541062627816 */ /* 0x000fe40000000067 */
.L_x_4316:
[----:B------:R-:W-:Y:S05]  /*f280*/  BSYNC B1 ;  /* 0x0000000000017941 */ /* 0x000fea0003800000 */
.L_x_4314:
        /* <DEDUP_REMOVED lines=11> */
.L_x_4318:
[----:B------:R-:W-:Y:S01]  /*f340*/  IMAD.MOV.U32 R5, RZ, RZ, R10 ;  /* 0x000000ffff057224 */ /* 0x000fe200078e000a */
[----:B------:R-:W-:Y:S01]  /*f350*/  PRMT R11, R11, 0x5410, R12 ;  /* 0x000054100b0b7816 */ /* 0x000fe2000000000c */
[----:B------:R-:W-:Y:S01]  /*f360*/  IMAD.MOV.U32 R49, RZ, RZ, R48 ;  /* 0x000000ffff317224 */ /* 0x000fe200078e0030 */
[----:B------:R-:W-:Y:S02]  /*f370*/  PRMT R103, R101, 0x7632, R103 ;  /* 0x0000763265677816 */ /* 0x000fe40000000067 */
.L_x_4319:
[----:B------:R-:W-:Y:S05]  /*f380*/  BSYNC B1 ;  /* 0x0000000000017941 */ /* 0x000fea0003800000 */
.L_x_4317:
        /* <DEDUP_REMOVED lines=11> */
.L_x_4321:
[----:B------:R-:W-:Y:S01]  /*f440*/  IMAD.MOV.U32 R10, RZ, RZ, R5 ;  /* 0x000000ffff0a7224 */ /* 0x000fe200078e0005 */
[----:B------:R-:W-:Y:S01]  /*f450*/  PRMT R12, R12, 0x7610, R11 ;  /* 0x000076100c0c7816 */ /* 0x000fe2000000000b */
[----:B------:R-:W-:Y:S01]  /*f460*/  IMAD.MOV.U32 R48, RZ, RZ, R51 ;  /* 0x000000ffff307224 */ /* 0x000fe200078e0033 */
[----:B------:R-:W-:Y:S02]  /*f470*/  PRMT R101, R101, 0x7610, R102 ;  /* 0x0000761065657816 */ /* 0x000fe40000000066 */
.L_x_4322:
[----:B------:R-:W-:Y:S05]  /*f480*/  BSYNC B1 ;  /* 0x0000000000017941 */ /* 0x000fea0003800000 */
.L_x_4320:
        /* <DEDUP_REMOVED lines=11> */
.L_x_4324:
[----:B------:R-:W-:Y:S01]  /*f540*/  IMAD.MOV.U32 R5, RZ, RZ, R10 ;  /* 0x000000ffff057224 */ /* 0x000fe200078e000a */
[----:B------:R-:W-:Y:S01]  /*f550*/  PRMT R11, R11, 0x7610, R12 ;  /* 0x000076100b0b7816 */ /* 0x000fe2000000000c */
[----:B------:R-:W-:Y:S01]  /*f560*/  IMAD.MOV.U32 R51, RZ, RZ, R50 ;  /* 0x000000ffff337224 */ /* 0x000fe200078e0032 */
[----:B------:R-:W-:Y:S02]  /*f570*/  PRMT R102, R102, 0x5410, R100 ;  /* 0x0000541066667816 */ /* 0x000fe40000000064 */
.L_x_4325:
[----:B------:R-:W-:Y:S05]  /*f580*/  BSYNC B1 ;  /* 0x0000000000017941 */ /* 0x000fea0003800000 */
.L_x_4323:
        /* <DEDUP_REMOVED lines=11> */
.L_x_4327:
[----:B------:R-:W-:Y:S01]  /*f640*/  IMAD.MOV.U32 R10, RZ, RZ, R5 ;  /* 0x000000ffff0a7224 */ /* 0x000fe200078e0005 */
[----:B------:R-:W-:Y:S01]  /*f650*/  PRMT R11, R11, 0x7632, R11 ;  /* 0x000076320b0b7816 */ /* 0x000fe2000000000b */
[----:B------:R-:W-:Y:S01]  /*f660*/  IMAD.MOV.U32 R50, RZ, RZ, R53 ;  /* 0x000000ffff327224 */ /* 0x000fe200078e0035 */
[----:B------:R-:W-:Y:S02]  /*f670*/  PRMT R100, R104, 0x7610, R100 ;  /* 0x0000761068647816 */ /* 0x000fe40000000064 */
.L_x_4328:
[----:B------:R-:W-:Y:S05]  /*f680*/  BSYNC B1 ;  /* 0x0000000000017941 */ /* 0x000fea0003800000 */
.L_x_4326:
        /* <DEDUP_REMOVED lines=11> */
.L_x_4330:
[----:B------:R-:W-:Y:S01]  /*f740*/  IMAD.MOV.U32 R5, RZ, RZ, R10 ;  /* 0x000000ffff057224 */ /* 0x000fe200078e000a */
[----:B------:R-:W-:Y:S01]  /*f750*/  PRMT R11, R11, 0x5410, R11 ;  /* 0x000054100b0b7816 */ /* 0x000fe2000000000b */
[----:B------:R-:W-:Y:S01]  /*f760*/  IMAD.MOV.U32 R53, RZ, RZ, R52 ;  /* 0x000000ffff357224 */ /* 0x000fe200078e0034 */
[----:B------:R-:W-:Y:S02]  /*f770*/  PRMT R104, R103, 0x7632, R104 ;  /* 0x0000763267687816 */ /* 0x000fe40000000068 */
.L_x_4331:
[----:B------:R-:W-:Y:S05]  /*f780*/  BSYNC B1 ;  /* 0x0000000000017941 */ /* 0x000fea0003800000 */
.L_x_4329:
        /* <DEDUP_REMOVED lines=11> */
.L_x_4333:
[----:B------:R-:W-:Y:S01]  /*f840*/  IMAD.MOV.U32 R10, RZ, RZ, R5 ;  /* 0x000000ffff0a7224 */ /* 0x000fe200078e0005 */
[----:B------:R-:W-:Y:S01]  /*f850*/  PRMT R12, R12, 0x7610, R11 ;  /* 0x000076100c0c7816 */ /* 0x000fe2000000000b */
[----:B------:R-:W-:Y:S01]  /*f860*/  IMAD.MOV.U32 R52, RZ, RZ, R55 ;  /* 0x000000ffff347224 */ /* 0x000fe200078e0037 */
[----:B------:R-:W-:Y:S02]  /*f870*/  PRMT R103, R103, 0x7610, R104 ;  /* 0x0000761067677816 */ /* 0x000fe40000000068 */
.L_x_4334:
[----:B------:R-:W-:Y:S05]  /*f880*/  BSYNC B1 ;  /* 0x0000000000017941 */ /* 0x000fea0003800000 */
.L_x_4332:
        /* <DEDUP_REMOVED lines=11> */
.L_x_4336:
[----:B------:R-:W-:Y:S01]  /*f940*/  IMAD.MOV.U32 R5, RZ, RZ, R10 ;  /* 0x000000ffff057224 */ /* 0x000fe200078e000a */
[----:B------:R-:W-:Y:S01]  /*f950*/  PRMT R11, R11, 0x7610, R12 ;  /* 0x000076100b0b7816 */ /* 0x000fe2000000000c */
[----:B------:R-:W-:Y:S01]  /*f960*/  IMAD.MOV.U32 R55, RZ, RZ, R54 ;  /* 0x000000ffff377224 */ /* 0x000fe200078e0036 */
[----:B------:R-:W-:Y:S02]  /*f970*/  PRMT R104, R104, 0x5410, R102 ;  /* 0x0000541068687816 */ /* 0x000fe40000000066 */
.L_x_4337:
[----:B------:R-:W-:Y:S05]  /*f980*/  BSYNC B1 ;  /* 0x0000000000017941 */ /* 0x000fea0003800000 */
.L_x_4335:
        /* <DEDUP_REMOVED lines=11> */
.L_x_4339:
[----:B------:R-:W-:Y:S01]  /*fa40*/  IMAD.MOV.U32 R10, RZ, RZ, R5 ;  /* 0x000000ffff0a7224 */ /* 0x000fe200078e0005 */
[----:B------:R-:W-:Y:S01]  /*fa50*/  PRMT R12, R12, 0x7610, R11 ;  /* 0x000076100c0c7816 */ /* 0x000fe2000000000b */
[----:B------:R-:W-:Y:S01]  /*fa60*/  IMAD.MOV.U32 R54, RZ, RZ, R57 ;  /* 0x000000ffff367224 */ /* 0x000fe200078e0039 */
[----:B------:R-:W-:Y:S02]  /*fa70*/  PRMT R102, R122, 0x7632, R102 ;  /* 0x000076327a667816 */ /* 0x000fe40000000066 */
.L_x_4340:
[----:B------:R-:W-:Y:S05]  /*fa80*/  BSYNC B1 ;  /* 0x0000000000017941 */ /* 0x000fea0003800000 */
.L_x_4338:
        /* <DEDUP_REMOVED lines=11> */
.L_x_4342:
[----:B------:R-:W-:Y:S01]  /*fb40*/  IMAD.MOV.U32 R5, RZ, RZ, R10 ;  /* 0x000000ffff057224 */ /* 0x000fe200078e000a */
[----:B------:R-:W-:Y:S01]  /*fb50*/  PRMT R11, R12, 0x7632, R11 ;  /* 0x000076320c0b7816 */ /* 0x000fe2000000000b */
[----:B------:R-:W-:Y:S01]  /*fb60*/  IMAD.MOV.U32 R57, RZ, RZ, R56 ;  /* 0x000000ffff397224 */ /* 0x000fe200078e0038 */
[----:B------:R-:W-:Y:S02]  /*fb70*/  PRMT R122, R122, 0x7610, R90 ;  /* 0x000076107a7a7816 */ /* 0x000fe4000000005a */
.L_x_4343:
[----:B------:R-:W-:Y:S05]  /*fb80*/  BSYNC B1 ;  /* 0x0000000000017941 */ /* 0x000fea0003800000 */
.L_x_4341:
        /* <DEDUP_REMOVED lines=11> */
.L_x_4345:
[----:B------:R-:W-:Y:S01]  /*fc40*/  IMAD.MOV.U32 R10, RZ, RZ, R5 ;  /* 0x000000ffff0a7224 */ /* 0x000fe200078e0005 */
[----:B------:R-:W-:Y:S01]  /*fc50*/  PRMT R11, R11, 0x5410, R11 ;  /* 0x000054100b0b7816 */ /* 0x000fe2000000000b */
[----:B------:R-:W-:Y:S01]  /*fc60*/  IMAD.MOV.U32 R56, RZ, RZ, R59 ;  /* 0x000000ffff387224 */ /* 0x000fe200078e003b */
[----:B------:R-:W-:Y:S02]  /*fc70*/  PRMT R90, R90, 0x7610, R105 ;  /* 0x000076105a5a7816 */ /* 0x000fe40000000069 */
.L_x_4346:
[----:B------:R-:W-:Y:S05]  /*fc80*/  BSYNC B1 ;  /* 0x0000000000017941 */ /* 0x000fea0003800000 */
.L_x_4344:
        /* <DEDUP_REMOVED lines=11> */
.L_x_4348:
[----:B------:R-:W-:Y:S01]  /*fd40*/  IMAD.MOV.U32 R5, RZ, RZ, R10 ;  /* 0x000000ffff057224 */ /* 0x000fe200078e000a */
[----:B------:R-:W-:Y:S01]  /*fd50*/  PRMT R11, R11, 0x7632, R11 ;  /* 0x000076320b0b7816 */ /* 0x000fe2000000000b */
[----:B------:R-:W-:Y:S01]  /*fd60*/  IMAD.MOV.U32 R59, RZ, RZ, R58 ;  /* 0x000000ffff3b7224 */ /* 0x000fe200078e003a */
[----:B------:R-:W-:Y:S02]  /*fd70*/  PRMT R105, R105, 0x5410, R90 ;  /* 0x0000541069697816 */ /* 0x000fe4000000005a */
.L_x_4349:
[----:B------:R-:W-:Y:S05]  /*fd80*/  BSYNC B1 ;  /* 0x0000000000017941 */ /* 0x000fea0003800000 */
.L_x_4347:
        /* <DEDUP_REMOVED lines=11> */
.L_x_4351:
[----:B------:R-:W-:Y:S01]  /*fe40*/  IMAD.MOV.U32 R10, RZ, RZ, R5 ;  /* 0x000000ffff0a7224 */ /* 0x000fe200078e0005 */
[----:B------:R-:W-:Y:S01]  /*fe50*/  PRMT R12, R11, 0x7610, R12 ;  /* 0x000076100b0c7816 */ /* 0x000fe2000000000c */
[----:B------:R-:W-:Y:S01]  /*fe60*/  IMAD.MOV.U32 R58, RZ, RZ, R61 ;  /* 0x000000ffff3a7224 */ /* 0x000fe200078e003d */
[----:B------:R-:W-:Y:S02]  /*fe70*/  PRMT R90, R93, 0x7610, R90 ;  /* 0x000076105d5a7816 */ /* 0x000fe4000000005a */
.L_x_4352:
[----:B------:R-:W-:Y:S05]  /*fe80*/  BSYNC B1 ;  /* 0x0000000000017941 */ /* 0x000fea0003800000 */
.L_x_4350:
        /* <DEDUP_REMOVED lines=11> */
.L_x_4354:
[----:B------:R-:W-:Y:S01]  /*ff40*/  IMAD.MOV.U32 R5, RZ, RZ, R10 ;  /* 0x000000ffff057224 */ /* 0x000fe200078e000a */
[----:B------:R-:W-:Y:S01]  /*ff50*/  PRMT R11, R12, 0x7610, R11 ;  /* 0x000076100c0b7816 */ /* 0x000fe2000000000b */
[----:B------:R-:W-:Y:S01]  /*ff60*/  IMAD.MOV.U32 R61, RZ, RZ, R60 ;  /* 0x000000ffff3d7224 */ /* 0x000fe200078e003c */
[----:B------:R-:W-:Y:S02]  /*ff70*/  PRMT R93, R91, 0x7632, R93 ;  /* 0x000076325b5d7816 */ /* 0x000fe4000000005d */
.L_x_4355:
[----:B------:R-:W-:Y:S05]  /*ff80*/  BSYNC B1 ;  /* 0x0000000000017941 */ /* 0x000fea0003800000 */
.L_x_4353:
        /* <DEDUP_REMOVED lines=11> */
.L_x_4357:
[----:B------:R-:W-:Y:S01]  /*10040*/  IMAD.MOV.U32 R10, RZ, RZ, R5 ;  /* 0x000000ffff0a7224 */ /* 0x000fe200078e0005 */
[----:B------:R-:W-:Y:S01]  /*10050*/  PRMT R12, R11, 0x7610, R12 ;  /* 0x000076100b0c7816 */ /* 0x000fe2000000000c */
[----:B------:R-:W-:Y:S01]  /*10060*/  IMAD.MOV.U32 R60, RZ, RZ, R63 ;  /* 0x000000ffff3c7224 */ /* 0x000fe200078e003f */
[----:B------:R-:W-:Y:S02]  /*10070*/  PRMT R91, R91, 0x5410, R105 ;  /* 0x000054105b5b7816 */ /* 0x000fe40000000069 */
.L_x_4358:
[----:B------:R-:W-:Y:S05]  /*10080*/  BSYNC B1 ;  /* 0x0000000000017941 */ /* 0x000fea0003800000 */
.L_x_4356:
        /* <DEDUP_REMOVED lines=11> */
.L_x_4360:
[----:B------:R-:W-:Y:S01]  /*10140*/  IMAD.MOV.U32 R5, RZ, RZ, R10 ;  /* 0x000000ffff057224 */ /* 0x000fe200078e000a */
[----:B------:R-:W-:Y:S01]  /*10150*/  PRMT R11, R11, 0x5410, R12 ;  /* 0x000054100b0b7816 */ /* 0x000fe2000000000c */
[----:B------:R-:W-:Y:S01]  /*10160*/  IMAD.MOV.U32 R63, RZ, RZ, R62 ;  /* 0x000000ffff3f7224 */ /* 0x000fe200078e003e */
[----:B------:R-:W-:Y:S02]  /*10170*/  PRMT R105, R91, 0x7610, R105 ;  /* 0x000076105b697816 */ /* 0x000fe40000000069 */
.L_x_4361:
[----:B------:R-:W-:Y:S05]  /*10180*/  BSYNC B1 ;  /* 0x0000000000017941 */ /* 0x000fea0003800000 */
.L_x_4359:
        /* <DEDUP_REMOVED lines=11> */
.L_x_4363:
[----:B------:R-:W-:Y:S01]  /*10240*/  IMAD.MOV.U32 R10, RZ, RZ, R5 ;  /* 0x000000ffff0a7224 */ /* 0x000fe200078e0005 */
[----:B------:R-:W-:Y:S01]  /*10250*/  PRMT R12, R12, 0x7610, R11 ;  /* 0x000076100c0c7816 */ /* 0x000fe2000000000b */
[----:B------:R-:W-:Y:S01]  /*10260*/  IMAD.MOV.U32 R62, RZ, RZ, R65 ;  /* 0x000000ffff3e7224 */ /* 0x000fe200078e0041 */
[----:B------:R-:W-:Y:S02]  /*10270*/  PRMT R91, R94, 0x7632, R91 ;  /* 0x000076325e5b7816 */ /* 0x000fe4000000005b */
.L_x_4364:
[----:B------:R-:W-:Y:S05]  /*10280*/  BSYNC B1 ;  /* 0x0000000000017941 */ /* 0x000fea0003800000 */
.L_x_4362:
        /* <DEDUP_REMOVED lines=11> */
.L_x_4366:
[----:B------:R-:W-:Y:S01]  /*10340*/  IMAD.MOV.U32 R5, RZ, RZ, R10 ;  /* 0x000000ffff057224 */ /* 0x000fe200078e000a */
[----:B------:R-:W-:Y:S01]  /*10350*/  PRMT R11, R12, 0x7632, R11 ;  /* 0x000076320c0b7816 */ /* 0x000fe2000000000b */
[----:B------:R-:W-:Y:S01]  /*10360*/  IMAD.MOV.U32 R65, RZ, RZ, R64 ;  /* 0x000000ffff417224 */ /* 0x000fe200078e0040 */
[----:B------:R-:W-:Y:S02]  /*10370*/  PRMT R94, R94, 0x7610, R92 ;  /* 0x000076105e5e7816 */ /* 0x000fe4000000005c */
.L_x_4367:
[----:B------:R-:W-:Y:S05]  /*10380*/  BSYNC B1 ;  /* 0x0000000000017941 */ /* 0x000fea0003800000 */
.L_x_4365:
        /* <DEDUP_REMOVED lines=11> */
.L_x_4369:
[----:B------:R-:W-:Y:S01]  /*10440*/  IMAD.MOV.U32 R10, RZ, RZ, R5 ;  /* 0x000000ffff0a7224 */ /* 0x000fe200078e0005 */
[----:B------:R-:W-:Y:S01]  /*10450*/  PRMT R11, R11, 0x5410, R11 ;  /* 0x000054100b0b7816 */ /* 0x000fe2000000000b */
[----:B------:R-:W-:Y:S01]  /*10460*/  IMAD.MOV.U32 R64, RZ, RZ, R67 ;  /* 0x000000ffff407224 */ /* 0x000fe200078e0043 */
[----:B------:R-:W-:Y:S02]  /*10470*/  PRMT R92, R92, 0x7610, R93 ;  /* 0x000076105c5c7816 */ /* 0x000fe4000000005d */
.L_x_4370:
[----:B------:R-:W-:Y:S05]  /*10480*/  BSYNC B1 ;  /* 0x0000000000017941 */ /* 0x000fea0003800000 */
.L_x_4368:
        /* <DEDUP_REMOVED lines=11> */
.L_x_4372:
[----:B------:R-:W-:Y:S01]  /*10540*/  IMAD.MOV.U32 R5, RZ, RZ, R10 ;  /* 0x000000ffff057224 */ /* 0x000fe200078e000a */
[----:B------:R-:W-:Y:S01]  /*10550*/  PRMT R12, R12, 0x7610, R11 ;  /* 0x000076100c0c7816 */ /* 0x000fe2000000000b */
[----:B------:R-:W-:Y:S01]  /*10560*/  IMAD.MOV.U32 R67, RZ, RZ, R66 ;  /* 0x000000ffff437224 */ /* 0x000fe200078e0042 */
[----:B------:R-:W-:Y:S02]  /*10570*/  PRMT R93, R93, 0x5410, R92 ;  /* 0x000054105d5d7816 */ /* 0x000fe4000000005c */
.L_x_4373:
[----:B------:R-:W-:Y:S05]  /*10580*/  BSYNC B1 ;  /* 0x0000000000017941 */ /* 0x000fea0003800000 */
.L_x_4371:
        /* <DEDUP_REMOVED lines=11> */
.L_x_4375:
[----:B------:R-:W-:Y:S01]  /*10640*/  IMAD.MOV.U32 R10, RZ, RZ, R5 ;  /* 0x000000ffff0a7224 */ /* 0x000fe200078e0005 */
[----:B------:R-:W-:Y:S01]  /*10650*/  PRMT R11, R12, 0x7632, R11 ;  /* 0x000076320c0b7816 */ /* 0x000fe2000000000b */
[----:B------:R-:W-:Y:S01]  /*10660*/  IMAD.MOV.U32 R66, RZ, RZ, R69 ;  /* 0x000000ffff427224 */ /* 0x000fe200078e0045 */
[----:B------:R-:W-:Y:S02]  /*10670*/  PRMT R92, R94, 0x7610, R92 ;  /* 0x000076105e5c7816 */ /* 0x000fe4000000005c */
.L_x_4376:
[----:B------:R-:W-:Y:S05]  /*10680*/  BSYNC B1 ;  /* 0x0000000000017941 */ /* 0x000fea0003800000 */
.L_x_4374:
        /* <DEDUP_REMOVED lines=11> */
.L_x_4378:
[----:B------:R-:W-:Y:S01]  /*10740*/  IMAD.MOV.U32 R5, RZ, RZ, R10 ;  /* 0x000000ffff057224 */ /* 0x000fe200078e000a */
[----:B------:R-:W-:Y:S01]  /*10750*/  PRMT R11, R11, 0x5410, R11 ;  /* 0x000054100b0b7816 */ /* 0x000fe2000000000b */
[----:B------:R-:W-:Y:S01]  /*10760*/  IMAD.MOV.U32 R69, RZ, RZ, R68 ;  /* 0x000000ffff457224 */ /* 0x000fe200078e0044 */
[----:B------:R-:W-:Y:S02]  /*10770*/  PRMT R94, R95, 0x7632, R94 ;  /* 0x000076325f5e7816 */ /* 0x000fe4000000005e */
.L_x_4379:
[----:B------:R-:W-:Y:S05]  /*10780*/  BSYNC B1 ;  /* 0x0000000000017941 */ /* 0x000fea0003800000 */
.L_x_4377:
        /* <DEDUP_REMOVED lines=11> */
.L_x_4381:
[----:B------:R-:W-:Y:S01]  /*10840*/  IMAD.MOV.U32 R10, RZ, RZ, R5 ;  /* 0x000000ffff0a7224 */ /* 0x000fe200078e0005 */
[----:B------:R-:W-:Y:S01]  /*10850*/  PRMT R11, R11, 0x7632, R11 ;  /* 0x000076320b0b7816 */ /* 0x000fe2000000000b */
[----:B------:R-:W-:Y:S01]  /*10860*/  IMAD.MOV.U32 R68, RZ, RZ, R71 ;  /* 0x000000ffff447224 */ /* 0x000fe200078e0047 */
[----:B------:R-:W-:Y:S02]  /*10870*/  PRMT R95, R95, 0x5410, R96 ;  /* 0x000054105f5f7816 */ /* 0x000fe40000000060 */
.L_x_4382:
[----:B------:R-:W-:Y:S05]  /*10880*/  BSYNC B1 ;  /* 0x0000000000017941 */ /* 0x000fea0003800000 */
.L_x_4380:
        /* <DEDUP_REMOVED lines=11> */
.L_x_4384:
[----:B------:R-:W-:Y:S01]  /*10940*/  PRMT R11, R11, 0x5410, R11 ;  /* 0x000054100b0b7816 */ /* 0x000fe2000000000b */
[----:B------:R-:W-:Y:S01]  /*10950*/  IMAD.MOV.U32 R71, RZ, RZ, R70 ;  /* 0x000000ffff477224 */ /* 0x000fe200078e0046 */
[----:B------:R-:W-:Y:S01]  /*10960*/  PRMT R96, R95, 0x7610, R96 ;  /* 0x000076105f607816 */ /* 0x000fe20000000060 */
[--C-:B------:R-:W-:Y:S01]  /*10970*/  IMAD.MOV.U32 R5, RZ, RZ, R10.reuse ;  /* 0x000000ffff057224 */ /* 0x100fe200078e000a */
[----:B------:R-:W-:Y:S01]  /*10980*/  PRMT R95, R11, 0x7610, R95 ;  /* 0x000076100b5f7816 */ /* 0x000fe2000000005f */
[----:B------:R-:W-:Y:S02]  /*10990*/  IMAD.MOV.U32 R70, RZ, RZ, R10 ;  /* 0x000000ffff467224 */ /* 0x000fe400078e000a */
.L_x_4385:
[----:B------:R-:W-:Y:S05]  /*109a0*/  BSYNC B1 ;  /* 0x0000000000017941 */ /* 0x000fea0003800000 */
.L_x_4383:
[----:B------:R-:W-:Y:S02]  /*109b0*/  IADD3 R8, R8, 0x4, RZ ;  /* 0x0000000408087810 */ /* 0x000fe40007ffe0ff */
[----:B------:R-:W-:Y:S01]  /*109c0*/  IADD3 R4, R4, 0x2, RZ ;  /* 0x0000000204047810 */ /* 0x000fe20007ffe0ff */
[----:B------:R-:W-:Y:S01]  /*109d0*/  @!P1 CALL.REL.NOINC `(.L_x_4386) ;  /* 0x0000001000009944 */ /* 0x000fe20003c00000 */
[----:B------:R-:W-:Y:S05]  /*109e0*/  BRA `(.L_x_4387) ;  /* 0xffffc01000007947 */ /* 0x000fea000383ffff */
.L_x_4386:
[----:B------:R-:W-:Y:S01]  /*109f0*/  FADD.FTZ R86, R7, R86 ;  /* 0x0000005607567221 */ /* 0x000fe20000010000 */
[----:B------:R-:W-:Y:S01]  /*10a00*/  PRMT R95, R11, 0x7632, R95 ;  /* 0x000076320b5f7816 */ /* 0x000fe2000000005f */
[----:B------:R-:W-:-:S02]  /*10a10*/  IMAD.MOV.U32 R87, RZ, RZ, R6 ;  /* 0x000000ffff577224 */ /* 0x000fc400078e0006 */
[----:B------:R-:W-:Y:S02]  /*10a20*/  IMAD.MOV.U32 R70, RZ, RZ, R5 ;  /* 0x000000ffff467224 */ /* 0x000fe400078e0005 */
.L_x_4196:
[----:B------:R-:W-:Y:S05]  /*10a30*/  BSYNC B0 ;  /* 0x0000000000007941 */ /* 0x000fea0003800000 */
.L_x_4195:
        /* <DEDUP_REMOVED lines=194> */
.L_x_4580:
        /* <DEDUP_REMOVED lines=20> */
.L_x_4391:
[----:B------:R-:W-:Y:S01]  /*117a0*/  IMAD.MOV.U32 R5, RZ, RZ, R85 ;  /* 0x000000ffff057224 */ /* 0x000fe200078e0055 */
[----:B------:R-:W-:Y:S01]  /*117b0*/  PRMT R11, R11, 0x7610, R111 ;  /* 0x000076100b0b7816 */ /* 0x000fe2000000006f */
[----:B------:R-:W-:Y:S01]  /*117c0*/  IMAD.MOV.U32 R85, RZ, RZ, R84 ;  /* 0x000000ffff557224 */ /* 0x000fe200078e0054 */
[----:B------:R-:W-:Y:S02]  /*117d0*/  PRMT R111, R111, 0x5410, R112 ;  /* 0x000054106f6f7816 */ /* 0x000fe40000000070 */
.L_x_4392:
[----:B------:R-:W-:Y:S05]  /*117e0*/  BSYNC B1 ;  /* 0x0000000000017941 */ /* 0x000fea0003800000 */
.L_x_4390:
        /* <DEDUP_REMOVED lines=11> */
.L_x_4394:
[----:B------:R-:W-:Y:S01]  /*118a0*/  IMAD.MOV.U32 R10, RZ, RZ, R5 ;  /* 0x000000ffff0a7224 */ /* 0x000fe200078e0005 */
[----:B------:R-:W-:Y:S01]  /*118b0*/  PRMT R11, R11, 0x7632, R11 ;  /* 0x000076320b0b7816 */ /* 0x000fe2000000000b */
[----:B------:R-:W-:Y:S01]  /*118c0*/  IMAD.MOV.U32 R84, RZ, RZ, R83 ;  /* 0x000000ffff547224 */ /* 0x000fe200078e0053 */
[----:B------:R-:W-:Y:S02]  /*118d0*/  PRMT R112, R112, 0x7632, R112 ;  /* 0x0000763270707816 */ /* 0x000fe40000000070 */
.L_x_4395:
[----:B------:R-:W-:Y:S05]  /*118e0*/  BSYNC B1 ;  /* 0x0000000000017941 */ /* 0x000fea0003800000 */
.L_x_4393:
        /* <DEDUP_REMOVED lines=11> */
.L_x_4397:
[----:B------:R-:W-:Y:S01]  /*119a0*/  IMAD.MOV.U32 R5, RZ, RZ, R10 ;  /* 0x000000ffff057224 */ /* 0x000fe200078e000a */
[----:B------:R-:W-:Y:S01]  /*119b0*/  PRMT R11, R11, 0x5410, R11 ;  /* 0x000054100b0b7816 */ /* 0x000fe2000000000b */
[----:B------:R-:W-:Y:S01]  /*119c0*/  IMAD.MOV.U32 R83, RZ, RZ, R82 ;  /* 0x000000ffff537224 */ /* 0x000fe200078e0052 */
[----:B------:R-:W-:Y:S02]  /*119d0*/  PRMT R112, R112, 0x5410, R113 ;  /* 0x0000541070707816 */ /* 0x000fe40000000071 */
.L_x_4398:
[----:B------:R-:W-:Y:S05]  /*119e0*/  BSYNC B1 ;  /* 0x0000000000017941 */ /* 0x000fea0003800000 */
.L_x_4396:
        /* <DEDUP_REMOVED lines=11> */
.L_x_4400:
[----:B------:R-:W-:Y:S01]  /*11aa0*/  IMAD.MOV.U32 R10, RZ, RZ, R5 ;  /* 0x000000ffff0a7224 */ /* 0x000fe200078e0005 */
[----:B------:R-:W-:Y:S01]  /*11ab0*/  PRMT R12, R12, 0x7610, R11 ;  /* 0x000076100c0c7816 */ /* 0x000fe2000000000b */
[----:B------:R-:W-:Y:S01]  /*11ac0*/  IMAD.MOV.U32 R82, RZ, RZ, R81 ;  /* 0x000000ffff527224 */ /* 0x000fe200078e0051 */
[----:B------:R-:W-:Y:S02]  /*11ad0*/  PRMT R113, R0, 0x7632, R113 ;  /* 0x0000763200717816 */ /* 0x000fe40000000071 */
.L_x_4401:
[----:B------:R-:W-:Y:S05]  /*11ae0*/  BSYNC B1 ;  /* 0x0000000000017941 */ /* 0x000fea0003800000 */
.L_x_4399:
        /* <DEDUP_REMOVED lines=11> */
.L_x_4403:
[----:B------:R-:W-:Y:S01]  /*11ba0*/  IMAD.MOV.U32 R5, RZ, RZ, R10 ;  /* 0x000000ffff057224 */ /* 0x000fe200078e000a */
[----:B------:R-:W-:Y:S01]  /*11bb0*/  PRMT R11, R11, 0x7610, R12 ;  /* 0x000076100b0b7816 */ /* 0x000fe2000000000c */
[----:B------:R-:W-:Y:S01]  /*11bc0*/  IMAD.MOV.U32 R81, RZ, RZ, R80 ;  /* 0x000000ffff517224 */ /* 0x000fe200078e0050 */
[----:B------:R-:W-:Y:S02]  /*11bd0*/  PRMT R0, R0, 0x5410, R110 ;  /* 0x0000541000007816 */ /* 0x000fe4000000006e */
.L_x_4404:
[----:B------:R-:W-:Y:S05]  /*11be0*/  BSYNC B1 ;  /* 0x0000000000017941 */ /* 0x000fea0003800000 */
.L_x_4402:
        /* <DEDUP_REMOVED lines=11> */
.L_x_4406:
[----:B------:R-:W-:Y:S01]  /*11ca0*/  IMAD.MOV.U32 R10, RZ, RZ, R5 ;  /* 0x000000ffff0a7224 */ /* 0x000fe200078e0005 */
[----:B------:R-:W-:Y:S01]  /*11cb0*/  PRMT R11, R11, 0x7632, R11 ;  /* 0x000076320b0b7816 */ /* 0x000fe2000000000b */
[----:B------:R-:W-:Y:S01]  /*11cc0*/  IMAD.MOV.U32 R80, RZ, RZ, R79 ;  /* 0x000000ffff507224 */ /* 0x000fe200078e004f */
[----:B------:R-:W-:Y:S02]  /*11cd0*/  PRMT R110, R110, 0x7632, R110 ;  /* 0x000076326e6e7816 */ /* 0x000fe4000000006e */
.L_x_4407:
[----:B------:R-:W-:Y:S05]  /*11ce0*/  BSYNC B1 ;  /* 0x0000000000017941 */ /* 0x000fea0003800000 */
.L_x_4405:
        /* <DEDUP_REMOVED lines=11> */
.L_x_4409:
[----:B------:R-:W-:Y:S01]  /*11da0*/  IMAD.MOV.U32 R5, RZ, RZ, R10 ;  /* 0x000000ffff057224 */ /* 0x000fe200078e000a */
[----:B------:R-:W-:Y:S01]  /*11db0*/  PRMT R12, R11, 0x7610, R12 ;  /* 0x000076100b0c7816 */ /* 0x000fe2000000000c */
[----:B------:R-:W-:Y:S01]  /*11dc0*/  IMAD.MOV.U32 R79, RZ, RZ, R78 ;  /* 0x000000ffff4f7224 */ /* 0x000fe200078e004e */
[----:B------:R-:W-:Y:S02]  /*11dd0*/  PRMT R110, R110, 0x5410, R111 ;  /* 0x000054106e6e7816 */ /* 0x000fe4000000006f */
.L_x_4410:
[----:B------:R-:W-:Y:S05]  /*11de0*/  BSYNC B1 ;  /* 0x0000000000017941 */ /* 0x000fea0003800000 */
.L_x_4408:
        /* <DEDUP_REMOVED lines=11> */
.L_x_4412:
[----:B------:R-:W-:Y:S01]  /*11ea0*/  IMAD.MOV.U32 R10, RZ, RZ, R5 ;  /* 0x000000ffff0a7224 */ /* 0x000fe200078e0005 */
[----:B------:R-:W-:Y:S01]  /*11eb0*/  PRMT R11, R12, 0x7610, R11 ;  /* 0x000076100c0b7816 */ /* 0x000fe2000000000b */
[----:B------:R-:W-:Y:S01]  /*11ec0*/  IMAD.MOV.U32 R78, RZ, RZ, R77 ;  /* 0x000000ffff4e7224 */ /* 0x000fe200078e004d */
[----:B------:R-:W-:Y:S02]  /*11ed0*/  PRMT R111, R115, 0x7610, R111 ;  /* 0x00007610736f7816 */ /* 0x000fe4000000006f */
.L_x_4413:
[----:B------:R-:W-:Y:S05]  /*11ee0*/  BSYNC B1 ;  /* 0x0000000000017941 */ /* 0x000fea0003800000 */
.L_x_4411:
        /* <DEDUP_REMOVED lines=11> */
.L_x_4415:
[----:B------:R-:W-:Y:S01]  /*11fa0*/  IMAD.MOV.U32 R5, RZ, RZ, R10 ;  /* 0x000000ffff057224 */ /* 0x000fe200078e000a */
[----:B------:R-:W-:Y:S01]  /*11fb0*/  PRMT R11, R11, 0x5410, R11 ;  /* 0x000054100b0b7816 */ /* 0x000fe2000000000b */
[----:B------:R-:W-:Y:S01]  /*11fc0*/  IMAD.MOV.U32 R77, RZ, RZ, R76 ;  /* 0x000000ffff4d7224 */ /* 0x000fe200078e004c */
[----:B------:R-:W-:Y:S02]  /*11fd0*/  PRMT R115, R113, 0x7632, R115 ;  /* 0x0000763271737816 */ /* 0x000fe40000000073 */
.L_x_4416:
[----:B------:R-:W-:Y:S05]  /*11fe0*/  BSYNC B1 ;  /* 0x0000000000017941 */ /* 0x000fea0003800000 */
.L_x_4414:
        /* <DEDUP_REMOVED lines=11> */
.L_x_4418:
[----:B------:R-:W-:Y:S01]  /*120a0*/  IMAD.MOV.U32 R10, RZ, RZ, R5 ;  /* 0x000000ffff0a7224 */ /* 0x000fe200078e0005 */
[----:B------:R-:W-:Y:S01]  /*120b0*/  PRMT R12, R12, 0x7610, R11 ;  /* 0x000076100c0c7816 */ /* 0x000fe2000000000b */
[----:B------:R-:W-:Y:S01]  /*120c0*/  IMAD.MOV.U32 R76, RZ, RZ, R75 ;  /* 0x000000ffff4c7224 */ /* 0x000fe200078e004b */
[----:B------:R-:W-:Y:S02]  /*120d0*/  PRMT R113, R113, 0x7610, R114 ;  /* 0x0000761071717816 */ /* 0x000fe40000000072 */
.L_x_4419:
[----:B------:R-:W-:Y:S05]  /*120e0*/  BSYNC B1 ;  /* 0x0000000000017941 */ /* 0x000fea0003800000 */
.L_x_4417:
        /* <DEDUP_REMOVED lines=11> */
.L_x_4421:
[----:B------:R-:W-:Y:S01]  /*121a0*/  IMAD.MOV.U32 R5, RZ, RZ, R10 ;  /* 0x000000ffff057224 */ /* 0x000fe200078e000a */
[----:B------:R-:W-:Y:S01]  /*121b0*/  PRMT R11, R11, 0x7610, R12 ;  /* 0x000076100b0b7816 */ /* 0x000fe2000000000c */
[----:B------:R-:W-:Y:S01]  /*121c0*/  IMAD.MOV.U32 R75, RZ, RZ, R74 ;  /* 0x000000ffff4b7224 */ /* 0x000fe200078e004a */
[----:B------:R-:W-:Y:S02]  /*121d0*/  PRMT R114, R114, 0x5410, R0 ;  /* 0x0000541072727816 */ /* 0x000fe40000000000 */
.L_x_4422:
[----:B------:R-:W-:Y:S05]  /*121e0*/  BSYNC B1 ;  /* 0x0000000000017941 */ /* 0x000fea0003800000 */
.L_x_4420:
        /* <DEDUP_REMOVED lines=11> */
.L_x_4424:
[----:B------:R-:W-:Y:S01]  /*122a0*/  IMAD.MOV.U32 R10, RZ, RZ, R5 ;  /* 0x000000ffff0a7224 */ /* 0x000fe200078e0005 */
[----:B------:R-:W-:Y:S01]  /*122b0*/  PRMT R11, R11, 0x7632, R11 ;  /* 0x000076320b0b7816 */ /* 0x000fe2000000000b */
[----:B------:R-:W-:Y:S01]  /*122c0*/  IMAD.MOV.U32 R74, RZ, RZ, R73 ;  /* 0x000000ffff4a7224 */ /* 0x000fe200078e0049 */
[----:B------:R-:W-:Y:S02]  /*122d0*/  PRMT R0, R116, 0x7610, R0 ;  /* 0x0000761074007816 */ /* 0x000fe40000000000 */
.L_x_4425:
[----:B------:R-:W-:Y:S05]  /*122e0*/  BSYNC B1 ;  /* 0x0000000000017941 */ /* 0x000fea0003800000 */
.L_x_4423:
        /* <DEDUP_REMOVED lines=11> */
.L_x_4427:
[----:B------:R-:W-:Y:S01]  /*123a0*/  IMAD.MOV.U32 R5, RZ, RZ, R10 ;  /* 0x000000ffff057224 */ /* 0x000fe200078e000a */
[----:B------:R-:W-:Y:S01]  /*123b0*/  PRMT R11, R11, 0x5410, R11 ;  /* 0x000054100b0b7816 */ /* 0x000fe2000000000b */
[----:B------:R-:W-:Y:S01]  /*123c0*/  IMAD.MOV.U32 R73, RZ, RZ, R72 ;  /* 0x000000ffff497224 */ /* 0x000fe200078e0048 */
[----:B------:R-:W-:Y:S02]  /*123d0*/  PRMT R116, R115, 0x7632, R116 ;  /* 0x0000763273747816 */ /* 0x000fe40000000074 */
.L_x_4428:
[----:B------:R-:W-:Y:S05]  /*123e0*/  BSYNC B1 ;  /* 0x0000000000017941 */ /* 0x000fea0003800000 */
.L_x_4426:
        /* <DEDUP_REMOVED lines=11> */
.L_x_4430:
[----:B------:R-:W-:Y:S01]  /*124a0*/  IMAD.MOV.U32 R10, RZ, RZ, R5 ;  /* 0x000000ffff0a7224 */ /* 0x000fe200078e0005 */
[----:B------:R-:W-:Y:S01]  /*124b0*/  PRMT R12, R12, 0x7610, R11 ;  /* 0x000076100c0c7816 */ /* 0x000fe2000000000b */
[----:B------:R-:W-:Y:S01]  /*124c0*/  IMAD.MOV.U32 R72, RZ, RZ, R3 ;  /* 0x000000ffff487224 */ /* 0x000fe200078e0003 */
[----:B------:R-:W-:Y:S02]  /*124d0*/  PRMT R115, R115, 0x7610, R116 ;  /* 0x0000761073737816 */ /* 0x000fe40000000074 */
.L_x_4431:
[----:B------:R-:W-:Y:S05]  /*124e0*/  BSYNC B1 ;  /* 0x0000000000017941 */ /* 0x000fea0003800000 */
.L_x_4429:
        /* <DEDUP_REMOVED lines=11> */
.L_x_4433:
[----:B------:R-:W-:Y:S01]  /*125a0*/  IMAD.MOV.U32 R5, RZ, RZ, R10 ;  /* 0x000000ffff057224 */ /* 0x000fe200078e000a */
[----:B------:R-:W-:Y:S01]  /*125b0*/  PRMT R11, R11, 0x7610, R12 ;  /* 0x000076100b0b7816 */ /* 0x000fe2000000000c */
[----:B------:R-:W-:Y:S01]  /*125c0*/  IMAD.MOV.U32 R3, RZ, RZ, R2 ;  /* 0x000000ffff037224 */ /* 0x000fe200078e0002 */
[----:B------:R-:W-:Y:S02]  /*125d0*/  PRMT R116, R116, 0x5410, R114 ;  /* 0x0000541074747816 */ /* 0x000fe40000000072 */
.L_x_4434:
[----:B------:R-:W-:Y:S05]  /*125e0*/  BSYNC B1 ;  /* 0x0000000000017941 */ /* 0x000fea0003800000 */
.L_x_4432:
        /* <DEDUP_REMOVED lines=11> */
.L_x_4436:
[----:B------:R-:W-:Y:S01]  /*126a0*/  IMAD.MOV.U32 R10, RZ, RZ, R5 ;  /* 0x000000ffff0a7224 */ /* 0x000fe200078e0005 */
[----:B------:R-:W-:Y:S01]  /*126b0*/  PRMT R12, R12, 0x7610, R11 ;  /* 0x000076100c0c7816 */ /* 0x000fe2000000000b */
[----:B------:R-:W-:Y:S01]  /*126c0*/  IMAD.MOV.U32 R2, RZ, RZ, R25 ;  /* 0x000000ffff027224 */ /* 0x000fe200078e0019 */
[----:B------:R-:W-:Y:S02]  /*126d0*/  PRMT R114, R108, 0x7632, R114 ;  /* 0x000076326c727816 */ /* 0x000fe40000000072 */
.L_x_4437:
[----:B------:R-:W-:Y:S05]  /*126e0*/  BSYNC B1 ;  /* 0x0000000000017941 */ /* 0x000fea0003800000 */
.L_x_4435:
        /* <DEDUP_REMOVED lines=11> */
.L_x_4439:
[----:B------:R-:W-:Y:S01]  /*127a0*/  IMAD.MOV.U32 R5, RZ, RZ, R10 ;  /* 0x000000ffff057224 */ /* 0x000fe200078e000a */
[----:B------:R-:W-:Y:S01]  /*127b0*/  PRMT R11, R12, 0x7632, R11 ;  /* 0x000076320c0b7816 */ /* 0x000fe2000000000b */
[----:B------:R-:W-:Y:S01]  /*127c0*/  IMAD.MOV.U32 R25, RZ, RZ, R24 ;  /* 0x000000ffff197224 */ /* 0x000fe200078e0018 */
[----:B------:R-:W-:Y:S02]  /*127d0*/  PRMT R108, R108, 0x7610, R106 ;  /* 0x000076106c6c7816 */ /* 0x000fe4000000006a */
.L_x_4440:
[----:B------:R-:W-:Y:S05]  /*127e0*/  BSYNC B1 ;  /* 0x0000000000017941 */ /* 0x000fea0003800000 */
.L_x_4438:
        /* <DEDUP_REMOVED lines=11> */
.L_x_4442:
[----:B------:R-:W-:Y:S01]  /*128a0*/  IMAD.MOV.U32 R10, RZ, RZ, R5 ;  /* 0x000000ffff0a7224 */ /* 0x000fe200078e0005 */
[----:B------:R-:W-:Y:S01]  /*128b0*/  PRMT R11, R11, 0x5410, R11 ;  /* 0x000054100b0b7816 */ /* 0x000fe2000000000b */
[----:B------:R-:W-:Y:S01]  /*128c0*/  IMAD.MOV.U32 R24, RZ, RZ, R27 ;  /* 0x000000ffff187224 */ /* 0x000fe200078e001b */
[----:B------:R-:W-:Y:S02]  /*128d0*/  PRMT R106, R106, 0x7610, R107 ;  /* 0x000076106a6a7816 */ /* 0x000fe4000000006b */
.L_x_4443:
[----:B------:R-:W-:Y:S05]  /*128e0*/  BSYNC B1 ;  /* 0x0000000000017941 */ /* 0x000fea0003800000 */
.L_x_4441:
        /* <DEDUP_REMOVED lines=11> */
.L_x_4445:
[----:B------:R-:W-:Y:S01]  /*129a0*/  IMAD.MOV.U32 R5, RZ, RZ, R10 ;  /* 0x000000ffff057224 */ /* 0x000fe200078e000a */
[----:B------:R-:W-:Y:S01]  /*129b0*/  PRMT R11, R11, 0x7632, R11 ;  /* 0x000076320b0b7816 */ /* 0x000fe2000000000b */
[----:B------:R-:W-:Y:S01]  /*129c0*/  IMAD.MOV.U32 R27, RZ, RZ, R26 ;  /* 0x000000ffff1b7224 */ /* 0x000fe200078e001a */
[----:B------:R-:W-:Y:S02]  /*129d0*/  PRMT R107, R107, 0x5410, R106 ;  /* 0x000054106b6b7816 */ /* 0x000fe4000000006a */
.L_x_4446:
[----:B------:R-:W-:Y:S05]  /*129e0*/  BSYNC B1 ;  /* 0x0000000000017941 */ /* 0x000fea0003800000 */
.L_x_4444:
        /* <DEDUP_REMOVED lines=11> */
.L_x_4448:
[----:B------:R-:W-:Y:S01]  /*12aa0*/  IMAD.MOV.U32 R10, RZ, RZ, R5 ;  /* 0x000000ffff0a7224 */ /* 0x000fe200078e0005 */
[----:B------:R-:W-:Y:S01]  /*12ab0*/  PRMT R11, R11, 0x5410, R11 ;  /* 0x000054100b0b7816 */ /* 0x000fe2000000000b */
[----:B------:R-:W-:Y:S01]  /*12ac0*/  IMAD.MOV.U32 R26, RZ, RZ, R29 ;  /* 0x000000ffff1a7224 */ /* 0x000fe200078e001d */
[----:B------:R-:W-:Y:S02]  /*12ad0*/  PRMT R106, R117, 0x7632, R106 ;  /* 0x00007632756a7816 */ /* 0x000fe4000000006a */
.L_x_4449:
[----:B------:R-:W-:Y:S05]  /*12ae0*/  BSYNC B1 ;  /* 0x0000000000017941 */ /* 0x000fea0003800000 */
.L_x_4447:
        /* <DEDUP_REMOVED lines=11> */
.L_x_4451:
[----:B------:R-:W-:Y:S01]  /*12ba0*/  IMAD.MOV.U32 R5, RZ, RZ, R10 ;  /* 0x000000ffff057224 */ /* 0x000fe200078e000a */
[----:B------:R-:W-:Y:S01]  /*12bb0*/  PRMT R11, R11, 0x7632, R11 ;  /* 0x000076320b0b7816 */ /* 0x000fe2000000000b */
[----:B------:R-:W-:Y:S01]  /*12bc0*/  IMAD.MOV.U32 R29, RZ, RZ, R28 ;  /* 0x000000ffff1d7224 */ /* 0x000fe200078e001c */
[----:B------:R-:W-:Y:S02]  /*12bd0*/  PRMT R117, R117, 0x5410, R108 ;  /* 0x0000541075757816 */ /* 0x000fe4000000006c */
.L_x_4452:
[----:B------:R-:W-:Y:S05]  /*12be0*/  BSYNC B1 ;  /* 0x0000000000017941 */ /* 0x000fea0003800000 */
.L_x_4450:
        /* <DEDUP_REMOVED lines=11> */
.L_x_4454:
[----:B------:R-:W-:Y:S01]  /*12ca0*/  IMAD.MOV.U32 R10, RZ, RZ, R5 ;  /* 0x000000ffff0a7224 */ /* 0x000fe200078e0005 */
[----:B------:R-:W-:Y:S01]  /*12cb0*/  PRMT R12, R11, 0x7610, R12 ;  /* 0x000076100b0c7816 */ /* 0x000fe2000000000c */
[----:B------:R-:W-:Y:S01]  /*12cc0*/  IMAD.MOV.U32 R28, RZ, RZ, R31 ;  /* 0x000000ffff1c7224 */ /* 0x000fe200078e001f */
[----:B------:R-:W-:Y:S02]  /*12cd0*/  PRMT R108, R109, 0x7610, R108 ;  /* 0x000076106d6c7816 */ /* 0x000fe4000000006c */
.L_x_4455:
[----:B------:R-:W-:Y:S05]  /*12ce0*/  BSYNC B1 ;  /* 0x0000000000017941 */ /* 0x000fea0003800000 */
.L_x_4453:
        /* <DEDUP_REMOVED lines=11> */
.L_x_4457:
[----:B------:R-:W-:Y:S01]  /*12da0*/  IMAD.MOV.U32 R5, RZ, RZ, R10 ;  /* 0x000000ffff057224 */ /* 0x000fe200078e000a */
[----:B------:R-:W-:Y:S01]  /*12db0*/  PRMT R11, R12, 0x7610, R11 ;  /* 0x000076100c0b7816 */ /* 0x000fe2000000000b */
[----:B------:R-:W-:Y:S01]  /*12dc0*/  IMAD.MOV.U32 R31, RZ, RZ, R30 ;  /* 0x000000ffff1f7224 */ /* 0x000fe200078e001e */
[----:B------:R-:W-:Y:S02]  /*12dd0*/  PRMT R109, R107, 0x7610, R109 ;  /* 0x000076106b6d7816 */ /* 0x000fe4000000006d */
.L_x_4458:
[----:B------:R-:W-:Y:S05]  /*12de0*/  BSYNC B1 ;  /* 0x0000000000017941 */ /* 0x000fea0003800000 */
.L_x_4456:
        /* <DEDUP_REMOVED lines=11> */
.L_x_4460:
[----:B------:R-:W-:Y:S01]  /*12ea0*/  IMAD.MOV.U32 R10, RZ, RZ, R5 ;  /* 0x000000ffff0a7224 */ /* 0x000fe200078e0005 */
[----:B------:R-:W-:Y:S01]  /*12eb0*/  PRMT R12, R11, 0x7610, R12 ;  /* 0x000076100b0c7816 */ /* 0x000fe2000000000c */
[----:B------:R-:W-:Y:S01]  /*12ec0*/  IMAD.MOV.U32 R30, RZ, RZ, R33 ;  /* 0x000000ffff1e7224 */ /* 0x000fe200078e0021 */
[----:B------:R-:W-:Y:S02]  /*12ed0*/  PRMT R107, R119, 0x7610, R107 ;  /* 0x00007610776b7816 */ /* 0x000fe4000000006b */
.L_x_4461:
[----:B------:R-:W-:Y:S05]  /*12ee0*/  BSYNC B1 ;  /* 0x0000000000017941 */ /* 0x000fea0003800000 */
.L_x_4459:
        /* <DEDUP_REMOVED lines=11> */
.L_x_4463:
[----:B------:R-:W-:Y:S01]  /*12fa0*/  IMAD.MOV.U32 R5, RZ, RZ, R10 ;  /* 0x000000ffff057224 */ /* 0x000fe200078e000a */
[----:B------:R-:W-:Y:S01]  /*12fb0*/  PRMT R11, R11, 0x5410, R12 ;  /* 0x000054100b0b7816 */ /* 0x000fe2000000000c */
[----:B------:R-:W-:Y:S01]  /*12fc0*/  IMAD.MOV.U32 R33, RZ, RZ, R32 ;  /* 0x000000ffff217224 */ /* 0x000fe200078e0020 */
[----:B------:R-:W-:Y:S02]  /*12fd0*/  PRMT R119, R117, 0x7610, R119 ;  /* 0x0000761075777816 */ /* 0x000fe40000000077 */
.L_x_4464:
[----:B------:R-:W-:Y:S05]  /*12fe0*/  BSYNC B1 ;  /* 0x0000000000017941 */ /* 0x000fea0003800000 */
.L_x_4462:
        /* <DEDUP_REMOVED lines=11> */
.L_x_4466:
[----:B------:R-:W-:Y:S01]  /*130a0*/  IMAD.MOV.U32 R10, RZ, RZ, R5 ;  /* 0x000000ffff0a7224 */ /* 0x000fe200078e0005 */
[----:B------:R-:W-:Y:S01]  /*130b0*/  PRMT R11, R11, 0x7632, R11 ;  /* 0x000076320b0b7816 */ /* 0x000fe2000000000b */
[----:B------:R-:W-:Y:S01]  /*130c0*/  IMAD.MOV.U32 R32, RZ, RZ, R35 ;  /* 0x000000ffff207224 */ /* 0x000fe200078e0023 */
[----:B------:R-:W-:Y:S02]  /*130d0*/  PRMT R117, R118, 0x7610, R117 ;  /* 0x0000761076757816 */ /* 0x000fe40000000075 */
.L_x_4467:
[----:B------:R-:W-:Y:S05]  /*130e0*/  BSYNC B1 ;  /* 0x0000000000017941 */ /* 0x000fea0003800000 */
.L_x_4465:
        /* <DEDUP_REMOVED lines=11> */
.L_x_4469:
[----:B------:R-:W-:Y:S01]  /*131a0*/  IMAD.MOV.U32 R5, RZ, RZ, R10 ;  /* 0x000000ffff057224 */ /* 0x000fe200078e000a */
[----:B------:R-:W-:Y:S01]  /*131b0*/  PRMT R12, R11, 0x7610, R12 ;  /* 0x000076100b0c7816 */ /* 0x000fe2000000000c */
[----:B------:R-:W-:Y:S01]  /*131c0*/  IMAD.MOV.U32 R35, RZ, RZ, R34 ;  /* 0x000000ffff237224 */ /* 0x000fe200078e0022 */
[----:B------:R-:W-:Y:S02]  /*131d0*/  PRMT R118, R109, 0x7632, R118 ;  /* 0x000076326d767816 */ /* 0x000fe40000000076 */
.L_x_4470:
[----:B------:R-:W-:Y:S05]  /*131e0*/  BSYNC B1 ;  /* 0x0000000000017941 */ /* 0x000fea0003800000 */
.L_x_4468:
        /* <DEDUP_REMOVED lines=11> */
.L_x_4472:
[----:B------:R-:W-:Y:S01]  /*132a0*/  IMAD.MOV.U32 R10, RZ, RZ, R5 ;  /* 0x000000ffff0a7224 */ /* 0x000fe200078e0005 */
[----:B------:R-:W-:Y:S01]  /*132b0*/  PRMT R11, R12, 0x7610, R11 ;  /* 0x000076100c0b7816 */ /* 0x000fe2000000000b */
[----:B------:R-:W-:Y:S01]  /*132c0*/  IMAD.MOV.U32 R34, RZ, RZ, R37 ;  /* 0x000000ffff227224 */ /* 0x000fe200078e0025 */
[----:B------:R-:W-:Y:S02]  /*132d0*/  PRMT R109, R109, 0x5410, R121 ;  /* 0x000054106d6d7816 */ /* 0x000fe40000000079 */
.L_x_4473:
[----:B------:R-:W-:Y:S05]  /*132e0*/  BSYNC B1 ;  /* 0x0000000000017941 */ /* 0x000fea0003800000 */
.L_x_4471:
        /* <DEDUP_REMOVED lines=11> */
.L_x_4475:
[----:B------:R-:W-:Y:S01]  /*133a0*/  IMAD.MOV.U32 R5, RZ, RZ, R10 ;  /* 0x000000ffff057224 */ /* 0x000fe200078e000a */
[----:B------:R-:W-:Y:S01]  /*133b0*/  PRMT R11, R11, 0x5410, R11 ;  /* 0x000054100b0b7816 */ /* 0x000fe2000000000b */
[----:B------:R-:W-:Y:S01]  /*133c0*/  IMAD.MOV.U32 R37, RZ, RZ, R36 ;  /* 0x000000ffff257224 */ /* 0x000fe200078e0024 */
[----:B------:R-:W-:Y:S02]  /*133d0*/  PRMT R121, R119, 0x7632, R121 ;  /* 0x0000763277797816 */ /* 0x000fe40000000079 */
.L_x_4476:
[----:B------:R-:W-:Y:S05]  /*133e0*/  BSYNC B1 ;  /* 0x0000000000017941 */ /* 0x000fea0003800000 */
.L_x_4474:
        /* <DEDUP_REMOVED lines=11> */
.L_x_4478:
[----:B------:R-:W-:Y:S01]  /*134a0*/  IMAD.MOV.U32 R10, RZ, RZ, R5 ;  /* 0x000000ffff0a7224 */ /* 0x000fe200078e0005 */
[----:B------:R-:W-:Y:S01]  /*134b0*/  PRMT R12, R12, 0x7610, R11 ;  /* 0x000076100c0c7816 */ /* 0x000fe2000000000b */
[----:B------:R-:W-:Y:S01]  /*134c0*/  IMAD.MOV.U32 R36, RZ, RZ, R39 ;  /* 0x000000ffff247224 */ /* 0x000fe200078e0027 */
[----:B------:R-:W-:Y:S02]  /*134d0*/  PRMT R119, R119, 0x7610, R120 ;  /* 0x0000761077777816 */ /* 0x000fe40000000078 */
.L_x_4479:
[----:B------:R-:W-:Y:S05]  /*134e0*/  BSYNC B1 ;  /* 0x0000000000017941 */ /* 0x000fea0003800000 */
.L_x_4477:
        /* <DEDUP_REMOVED lines=11> */
.L_x_4481:
[----:B------:R-:W-:Y:S01]  /*135a0*/  IMAD.MOV.U32 R5, RZ, RZ, R10 ;  /* 0x000000ffff057224 */ /* 0x000fe200078e000a */
[----:B------:R-:W-:Y:S01]  /*135b0*/  PRMT R11, R12, 0x7632, R11 ;  /* 0x000076320c0b7816 */ /* 0x000fe2000000000b */
[----:B------:R-:W-:Y:S01]  /*135c0*/  IMAD.MOV.U32 R39, RZ, RZ, R38 ;  /* 0x000000ffff277224 */ /* 0x000fe200078e0026 */
[----:B------:R-:W-:Y:S02]  /*135d0*/  PRMT R120, R120, 0x7610, R118 ;  /* 0x0000761078787816 */ /* 0x000fe40000000076 */
.L_x_4482:
[----:B------:R-:W-:Y:S05]  /*135e0*/  BSYNC B1 ;  /* 0x0000000000017941 */ /* 0x000fea0003800000 */
.L_x_4480:
        /* <DEDUP_REMOVED lines=11> */
.L_x_4484:
[----:B------:R-:W-:Y:S01]  /*136a0*/  IMAD.MOV.U32 R10, RZ, RZ, R5 ;  /* 0x000000ffff0a7224 */ /* 0x000fe200078e0005 */
[----:B------:R-:W-:Y:S01]  /*136b0*/  PRMT R11, R11, 0x5410, R11 ;  /* 0x000054100b0b7816 */ /* 0x000fe2000000000b */
[----:B------:R-:W-:Y:S01]  /*136c0*/  IMAD.MOV.U32 R38, RZ, RZ, R41 ;  /* 0x000000ffff267224 */ /* 0x000fe200078e0029 */
[----:B------:R-:W-:Y:S02]  /*136d0*/  PRMT R118, R118, 0x7610, R99 ;  /* 0x0000761076767816 */ /* 0x000fe40000000063 */
.L_x_4485:
[----:B------:R-:W-:Y:S05]  /*136e0*/  BSYNC B1 ;  /* 0x0000000000017941 */ /* 0x000fea0003800000 */
.L_x_4483:
        /* <DEDUP_REMOVED lines=11> */
.L_x_4487:
[----:B------:R-:W-:Y:S01]  /*137a0*/  IMAD.MOV.U32 R5, RZ, RZ, R10 ;  /* 0x000000ffff057224 */ /* 0x000fe200078e000a */
[----:B------:R-:W-:Y:S01]  /*137b0*/  PRMT R11, R11, 0x7632, R11 ;  /* 0x000076320b0b7816 */ /* 0x000fe2000000000b */
[----:B------:R-:W-:Y:S01]  /*137c0*/  IMAD.MOV.U32 R41, RZ, RZ, R40 ;  /* 0x000000ffff297224 */ /* 0x000fe200078e0028 */
[----:B------:R-:W-:Y:S02]  /*137d0*/  PRMT R99, R99, 0x5410, R98 ;  /* 0x0000541063637816 */ /* 0x000fe40000000062 */
.L_x_4488:
[----:B------:R-:W-:Y:S05]  /*137e0*/  BSYNC B1 ;  /* 0x0000000000017941 */ /* 0x000fea0003800000 */
.L_x_4486:
        /* <DEDUP_REMOVED lines=11> */
.L_x_4490:
[----:B------:R-:W-:Y:S01]  /*138a0*/  IMAD.MOV.U32 R10, RZ, RZ, R5 ;  /* 0x000000ffff0a7224 */ /* 0x000fe200078e0005 */
[----:B------:R-:W-:Y:S01]  /*138b0*/  PRMT R11, R11, 0x5410, R11 ;  /* 0x000054100b0b7816 */ /* 0x000fe2000000000b */
[----:B------:R-:W-:Y:S01]  /*138c0*/  IMAD.MOV.U32 R40, RZ, RZ, R43 ;  /* 0x000000ffff287224 */ /* 0x000fe200078e002b */
[----:B------:R-:W-:Y:S02]  /*138d0*/  PRMT R98, R121, 0x7632, R98 ;  /* 0x0000763279627816 */ /* 0x000fe40000000062 */
.L_x_4491:
[----:B------:R-:W-:Y:S05]  /*138e0*/  BSYNC B1 ;  /* 0x0000000000017941 */ /* 0x000fea0003800000 */
.L_x_4489:
        /* <DEDUP_REMOVED lines=11> */
.L_x_4493:
[----:B------:R-:W-:Y:S01]  /*139a0*/  IMAD.MOV.U32 R5, RZ, RZ, R10 ;  /* 0x000000ffff057224 */ /* 0x000fe200078e000a */
[----:B------:R-:W-:Y:S01]  /*139b0*/  PRMT R11, R11, 0x7632, R11 ;  /* 0x000076320b0b7816 */ /* 0x000fe2000000000b */
[----:B------:R-:W-:Y:S01]  /*139c0*/  IMAD.MOV.U32 R43, RZ, RZ, R42 ;  /* 0x000000ffff2b7224 */ /* 0x000fe200078e002a */
[----:B------:R-:W-:Y:S02]  /*139d0*/  PRMT R121, R121, 0x5410, R120 ;  /* 0x0000541079797816 */ /* 0x000fe40000000078 */
.L_x_4494:
[----:B------:R-:W-:Y:S05]  /*139e0*/  BSYNC B1 ;  /* 0x0000000000017941 */ /* 0x000fea0003800000 */
.L_x_4492:
        /* <DEDUP_REMOVED lines=11> */
.L_x_4496:
[----:B------:R-:W-:Y:S01]  /*13aa0*/  IMAD.MOV.U32 R10, RZ, RZ, R5 ;  /* 0x000000ffff0a7224 */ /* 0x000fe200078e0005 */
[----:B------:R-:W-:Y:S01]  /*13ab0*/  PRMT R12, R11, 0x7610, R12 ;  /* 0x000076100b0c7816 */ /* 0x000fe2000000000c */
[----:B------:R-:W-:Y:S01]  /*13ac0*/  IMAD.MOV.U32 R42, RZ, RZ, R45 ;  /* 0x000000ffff2a7224 */ /* 0x000fe200078e002d */
[----:B------:R-:W-:Y:S02]  /*13ad0*/  PRMT R120, R101, 0x7610, R120 ;  /* 0x0000761065787816 */ /* 0x000fe40000000078 */
.L_x_4497:
[----:B------:R-:W-:Y:S05]  /*13ae0*/  BSYNC B1 ;  /* 0x0000000000017941 */ /* 0x000fea0003800000 */
.L_x_4495:
        /* <DEDUP_REMOVED lines=11> */
.L_x_4499:
[----:B------:R-:W-:Y:S01]  /*13ba0*/  IMAD.MOV.U32 R5, RZ, RZ, R10 ;  /* 0x000000ffff057224 */ /* 0x000fe200078e000a */
[----:B------:R-:W-:Y:S01]  /*13bb0*/  PRMT R11, R11, 0x5410, R12 ;  /* 0x000054100b0b7816 */ /* 0x000fe2000000000c */
[----:B------:R-:W-:Y:S01]  /*13bc0*/  IMAD.MOV.U32 R45, RZ, RZ, R44 ;  /* 0x000000ffff2d7224 */ /* 0x000fe200078e002c */
[----:B------:R-:W-:Y:S02]  /*13bd0*/  PRMT R101, R99, 0x7610, R101 ;  /* 0x0000761063657816 */ /* 0x000fe40000000065 */
.L_x_4500:
[----:B------:R-:W-:Y:S05]  /*13be0*/  BSYNC B1 ;  /* 0x0000000000017941 */ /* 0x000fea0003800000 */
.L_x_4498:
        /* <DEDUP_REMOVED lines=11> */
.L_x_4502:
[----:B------:R-:W-:Y:S01]  /*13ca0*/  IMAD.MOV.U32 R10, RZ, RZ, R5 ;  /* 0x000000ffff0a7224 */ /* 0x000fe200078e0005 */
[----:B------:R-:W-:Y:S01]  /*13cb0*/  PRMT R12, R12, 0x7610, R11 ;  /* 0x000076100c0c7816 */ /* 0x000fe2000000000b */
[----:B------:R-:W-:Y:S01]  /*13cc0*/  IMAD.MOV.U32 R44, RZ, RZ, R47 ;  /* 0x000000ffff2c7224 */ /* 0x000fe200078e002f */
[----:B------:R-:W-:Y:S02]  /*13cd0*/  PRMT R99, R100, 0x7632, R99 ;  /* 0x0000763264637816 */ /* 0x000fe40000000063 */
.L_x_4503:
[----:B------:R-:W-:Y:S05]  /*13ce0*/  BSYNC B1 ;  /* 0x0000000000017941 */ /* 0x000fea0003800000 */
.L_x_4501:
        /* <DEDUP_REMOVED lines=11> */
.L_x_4505:
[----:B------:R-:W-:Y:S01]  /*13da0*/  IMAD.MOV.U32 R5, RZ, RZ, R10 ;  /* 0x000000ffff057224 */ /* 0x000fe200078e000a */
[----:B------:R-:W-:Y:S01]  /*13db0*/  PRMT R11, R12, 0x7632, R11 ;  /* 0x000076320c0b7816 */ /* 0x000fe2000000000b */
[----:B------:R-:W-:Y:S01]  /*13dc0*/  IMAD.MOV.U32 R47, RZ, RZ, R46 ;  /* 0x000000ffff2f7224 */ /* 0x000fe200078e002e */
[----:B------:R-:W-:Y:S02]  /*13dd0*/  PRMT R100, R100, 0x7610, R98 ;  /* 0x0000761064647816 */ /* 0x000fe40000000062 */
.L_x_4506:
[----:B------:R-:W-:Y:S05]  /*13de0*/  BSYNC B1 ;  /* 0x0000000000017941 */ /* 0x000fea0003800000 */
.L_x_4504:
        /* <DEDUP_REMOVED lines=11> */
.L_x_4508:
[----:B------:R-:W-:Y:S01]  /*13ea0*/  IMAD.MOV.U32 R10, RZ, RZ, R5 ;  /* 0x000000ffff0a7224 */ /* 0x000fe200078e0005 */
[----:B------:R-:W-:Y:S01]  /*13eb0*/  PRMT R12, R11, 0x7610, R12 ;  /* 0x000076100b0c7816 */ /* 0x000fe2000000000c */
[----:B------:R-:W-:Y:S01]  /*13ec0*/  IMAD.MOV.U32 R46, RZ, RZ, R49 ;  /* 0x000000ffff2e7224 */ /* 0x000fe200078e0031 */
[----:B------:R-:W-:Y:S02]  /*13ed0*/  PRMT R98, R98, 0x5410, R103 ;  /* 0x0000541062627816 */ /* 0x000fe40000000067 */
.L_x_4509:
[----:B------:R-:W-:Y:S05]  /*13ee0*/  BSYNC B1 ;  /* 0x0000000000017941 */ /* 0x000fea0003800000 */
.L_x_4507:
        /* <DEDUP_REMOVED lines=11> */
.L_x_4511:
[----:B------:R-:W-:Y:S01]  /*13fa0*/  IMAD.MOV.U32 R5, RZ, RZ, R10 ;  /* 0x000000ffff057224 */ /* 0x000fe200078e000a */
[----:B------:R-:W-:Y:S01]  /*13fb0*/  PRMT R11, R11, 0x5410, R12 ;  /* 0x000054100b0b7816 */ /* 0x000fe2000000000c */
[----:B------:R-:W-:Y:S01]  /*13fc0*/  IMAD.MOV.U32 R49, RZ, RZ, R48 ;  /* 0x000000ffff317224 */ /* 0x000fe200078e0030 */
[----:B------:R-:W-:Y:S02]  /*13fd0*/  PRMT R103, R101, 0x7632, R103 ;  /* 0x0000763265677816 */ /* 0x000fe40000000067 */
.L_x_4512:
[----:B------:R-:W-:Y:S05]  /*13fe0*/  BSYNC B1 ;  /* 0x0000000000017941 */ /* 0x000fea0003800000 */
.L_x_4510:
        /* <DEDUP_REMOVED lines=11> */
.L_x_4514:
[----:B------:R-:W-:Y:S01]  /*140a0*/  IMAD.MOV.U32 R10, RZ, RZ, R5 ;  /* 0x000000ffff0a7224 */ /* 0x000fe200078e0005 */
[----:B------:R-:W-:Y:S01]  /*140b0*/  PRMT R12, R12, 0x7610, R11 ;  /* 0x000076100c0c7816 */ /* 0x000fe2000000000b */
[----:B------:R-:W-:Y:S01]  /*140c0*/  IMAD.MOV.U32 R48, RZ, RZ, R51 ;  /* 0x000000ffff307224 */ /* 0x000fe200078e0033 */
[----:B------:R-:W-:Y:S02]  /*140d0*/  PRMT R101, R101, 0x7610, R102 ;  /* 0x0000761065657816 */ /* 0x000fe40000000066 */
.L_x_4515:
[----:B------:R-:W-:Y:S05]  /*140e0*/  BSYNC B1 ;  /* 0x0000000000017941 */ /* 0x000fea0003800000 */
.L_x_4513:
        /* <DEDUP_REMOVED lines=11> */
.L_x_4517:
[----:B------:R-:W-:Y:S01]  /*141a0*/  IMAD.MOV.U32 R5, RZ, RZ, R10 ;  /* 0x000000ffff057224 */ /* 0x000fe200078e000a */
[----:B------:R-:W-:Y:S01]  /*141b0*/  PRMT R11, R11, 0x7610, R12 ;  /* 0x000076100b0b7816 */ /* 0x000fe2000000000c */
[----:B------:R-:W-:Y:S01]  /*141c0*/  IMAD.MOV.U32 R51, RZ, RZ, R50 ;  /* 0x000000ffff337224 */ /* 0x000fe200078e0032 */
[----:B------:R-:W-:Y:S02]  /*141d0*/  PRMT R102, R102, 0x5410, R100 ;  /* 0x0000541066667816 */ /* 0x000fe40000000064 */
.L_x_4518:
[----:B------:R-:W-:Y:S05]  /*141e0*/  BSYNC B1 ;  /* 0x0000000000017941 */ /* 0x000fea0003800000 */
.L_x_4516:
        /* <DEDUP_REMOVED lines=11> */
.L_x_4520:
[----:B------:R-:W-:Y:S01]  /*142a0*/  IMAD.MOV.U32 R10, RZ, RZ, R5 ;  /* 0x000000ffff0a7224 */ /* 0x000fe200078e0005 */
[----:B------:R-:W-:Y:S01]  /*142b0*/  PRMT R11, R11, 0x7632, R11 ;  /* 0x000076320b0b7816 */ /* 0x000fe2000000000b */
[----:B------:R-:W-:Y:S01]  /*142c0*/  IMAD.MOV.U32 R50, RZ, RZ, R53 ;  /* 0x000000ffff327224 */ /* 0x000fe200078e0035 */
[----:B------:R-:W-:Y:S02]  /*142d0*/  PRMT R100, R104, 0x7610, R100 ;  /* 0x0000761068647816 */ /* 0x000fe40000000064 */
.L_x_4521:
[----:B------:R-:W-:Y:S05]  /*142e0*/  BSYNC B1 ;  /* 0x0000000000017941 */ /* 0x000fea0003800000 */
.L_x_4519:
        /* <DEDUP_REMOVED lines=11> */
.L_x_4523:
[----:B------:R-:W-:Y:S01]  /*143a0*/  IMAD.MOV.U32 R5, RZ, RZ, R10 ;  /* 0x000000ffff057224 */ /* 0x000fe200078e000a */
[----:B------:R-:W-:Y:S01]  /*143b0*/  PRMT R11, R11, 0x5410, R11 ;  /* 0x000054100b0b7816 */ /* 0x000fe2000000000b */
[----:B------:R-:W-:Y:S01]  /*143c0*/  IMAD.MOV.U32 R53, RZ, RZ, R52 ;  /* 0x000000ffff357224 */ /* 0x000fe200078e0034 */
[----:B------:R-:W-:Y:S02]  /*143d0*/  PRMT R104, R103, 0x7632, R104 ;  /* 0x0000763267687816 */ /* 0x000fe40000000068 */
.L_x_4524:
[----:B------:R-:W-:Y:S05]  /*143e0*/  BSYNC B1 ;  /* 0x0000000000017941 */ /* 0x000fea0003800000 */
.L_x_4522:
        /* <DEDUP_REMOVED lines=11> */
.L_x_4526:
[----:B------:R-:W-:Y:S01]  /*144a0*/  IMAD.MOV.U32 R10, RZ, RZ, R5 ;  /* 0x000000ffff0a7224 */ /* 0x000fe200078e0005 */
[----:B------:R-:W-:Y:S01]  /*144b0*/  PRMT R12, R12, 0x7610, R11 ;  /* 0x000076100c0c7816 */ /* 0x000fe2000000000b */
[----:B------:R-:W-:Y:S01]  /*144c0*/  IMAD.MOV.U32 R52, RZ, RZ, R55 ;  /* 0x000000ffff347224 */ /* 0x000fe200078e0037 */
[----:B------:R-:W-:Y:S02]  /*144d0*/  PRMT R103, R103, 0x7610, R104 ;  /* 0x0000761067677816 */ /* 0x000fe40000000068 */
.L_x_4527:
[----:B------:R-:W-:Y:S05]  /*144e0*/  BSYNC B1 ;  /* 0x0000000000017941 */ /* 0x000fea0003800000 */
.L_x_4525:
        /* <DEDUP_REMOVED lines=11> */
.L_x_4529:
[----:B------:R-:W-:Y:S01]  /*145a0*/  IMAD.MOV.U32 R5, RZ, RZ, R10 ;  /* 0x000000ffff057224 */ /* 0x000fe200078e000a */
[----:B------:R-:W-:Y:S01]  /*145b0*/  PRMT R11, R11, 0x7610, R12 ;  /* 0x000076100b0b7816 */ /* 0x000fe2000000000c */
[----:B------:R-:W-:Y:S01]  /*145c0*/  IMAD.MOV.U32 R55, RZ, RZ, R54 ;  /* 0x000000ffff377224 */ /* 0x000fe200078e0036 */
[----:B------:R-:W-:Y:S02]  /*145d0*/  PRMT R104, R104, 0x5410, R102 ;  /* 0x0000541068687816 */ /* 0x000fe40000000066 */
.L_x_4530:
[----:B------:R-:W-:Y:S05]  /*145e0*/  BSYNC B1 ;  /* 0x0000000000017941 */ /* 0x000fea0003800000 */
.L_x_4528:
        /* <DEDUP_REMOVED lines=11> */
.L_x_4532:
[----:B------:R-:W-:Y:S01]  /*146a0*/  IMAD.MOV.U32 R10, RZ, RZ, R5 ;  /* 0x000000ffff0a7224 */ /* 0x000fe200078e0005 */
[----:B------:R-:W-:Y:S01]  /*146b0*/  PRMT R12, R12, 0x7610, R11 ;  /* 0x000076100c0c7816 */ /* 0x000fe2000000000b */
[----:B------:R-:W-:Y:S01]  /*146c0*/  IMAD.MOV.U32 R54, RZ, RZ, R57 ;  /* 0x000000ffff367224 */ /* 0x000fe200078e0039 */
[----:B------:R-:W-:Y:S02]  /*146d0*/  PRMT R102, R122, 0x7632, R102 ;  /* 0x000076327a667816 */ /* 0x000fe40000000066 */
.L_x_4533:
[----:B------:R-:W-:Y:S05]  /*146e0*/  BSYNC B1 ;  /* 0x0000000000017941 */ /* 0x000fea0003800000 */
.L_x_4531:
        /* <DEDUP_REMOVED lines=11> */
.L_x_4535:
[----:B------:R-:W-:Y:S01]  /*147a0*/  IMAD.MOV.U32 R5, RZ, RZ, R10 ;  /* 0x000000ffff057224 */ /* 0x000fe200078e000a */
[----:B------:R-:W-:Y:S01]  /*147b0*/  PRMT R11, R12, 0x7632, R11 ;  /* 0x000076320c0b7816 */ /* 0x000fe2000000000b */
[----:B------:R-:W-:Y:S01]  /*147c0*/  IMAD.MOV.U32 R57, RZ, RZ, R56 ;  /* 0x000000ffff397224 */ /* 0x000fe200078e0038 */
[----:B------:R-:W-:Y:S02]  /*147d0*/  PRMT R122, R122, 0x7610, R90 ;  /* 0x000076107a7a7816 */ /* 0x000fe4000000005a */
.L_x_4536:
[----:B------:R-:W-:Y:S05]  /*147e0*/  BSYNC B1 ;  /* 0x0000000000017941 */ /* 0x000fea0003800000 */
.L_x_4534:
        /* <DEDUP_REMOVED lines=11> */
.L_x_4538:
[----:B------:R-:W-:Y:S01]  /*148a0*/  IMAD.MOV.U32 R10, RZ, RZ, R5 ;  /* 0x000000ffff0a7224 */ /* 0x000fe200078e0005 */
[----:B------:R-:W-:Y:S01]  /*148b0*/  PRMT R11, R11, 0x5410, R11 ;  /* 0x000054100b0b7816 */ /* 0x000fe2000000000b */
[----:B------:R-:W-:Y:S01]  /*148c0*/  IMAD.MOV.U32 R56, RZ, RZ, R59 ;  /* 0x000000ffff387224 */ /* 0x000fe200078e003b */
[----:B------:R-:W-:Y:S02]  /*148d0*/  PRMT R90, R90, 0x7610, R105 ;  /* 0x000076105a5a7816 */ /* 0x000fe40000000069 */
.L_x_4539:
[----:B------:R-:W-:Y:S05]  /*148e0*/  BSYNC B1 ;  /* 0x0000000000017941 */ /* 0x000fea0003800000 */
.L_x_4537:
        /* <DEDUP_REMOVED lines=11> */
.L_x_4541:
[----:B------:R-:W-:Y:S01]  /*149a0*/  IMAD.MOV.U32 R5, RZ, RZ, R10 ;  /* 0x000000ffff057224 */ /* 0x000fe200078e000a */
[----:B------:R-:W-:Y:S01]  /*149b0*/  PRMT R11, R11, 0x7632, R11 ;  /* 0x000076320b0b7816 */ /* 0x000fe2000000000b */
[----:B------:R-:W-:Y:S01]  /*149c0*/  IMAD.MOV.U32 R59, RZ, RZ, R58 ;  /* 0x000000ffff3b7224 */ /* 0x000fe200078e003a */
[----:B------:R-:W-:Y:S02]  /*149d0*/  PRMT R105, R105, 0x5410, R90 ;  /* 0x0000541069697816 */ /* 0x000fe4000000005a */
.L_x_4542:
[----:B------:R-:W-:Y:S05]  /*149e0*/  BSYNC B1 ;  /* 0x0000000000017941 */ /* 0x000fea0003800000 */
.L_x_4540:
        /* <DEDUP_REMOVED lines=11> */
.L_x_4544:
[----:B------:R-:W-:Y:S01]  /*14aa0*/  IMAD.MOV.U32 R10, RZ, RZ, R5 ;  /* 0x000000ffff0a7224 */ /* 0x000fe200078e0005 */
[----:B------:R-:W-:Y:S01]  /*14ab0*/  PRMT R12, R11, 0x7610, R12 ;  /* 0x000076100b0c7816 */ /* 0x000fe2000000000c */
[----:B------:R-:W-:Y:S01]  /*14ac0*/  IMAD.MOV.U32 R58, RZ, RZ, R61 ;  /* 0x000000ffff3a7224 */ /* 0x000fe200078e003d */
[----:B------:R-:W-:Y:S02]  /*14ad0*/  PRMT R90, R93, 0x7610, R90 ;  /* 0x000076105d5a7816 */ /* 0x000fe4000000005a */
.L_x_4545:
[----:B------:R-:W-:Y:S05]  /*14ae0*/  BSYNC B1 ;  /* 0x0000000000017941 */ /* 0x000fea0003800000 */
.L_x_4543:
        /* <DEDUP_REMOVED lines=11> */
.L_x_4547:
[----:B------:R-:W-:Y:S01]  /*14ba0*/  IMAD.MOV.U32 R5, RZ, RZ, R10 ;  /* 0x000000ffff057224 */ /* 0x000fe200078e000a */
[----:B------:R-:W-:Y:S01]  /*14bb0*/  PRMT R11, R12, 0x7610, R11 ;  /* 0x000076100c0b7816 */ /* 0x000fe2000000000b */
[----:B------:R-:W-:Y:S01]  /*14bc0*/  IMAD.MOV.U32 R61, RZ, RZ, R60 ;  /* 0x000000ffff3d7224 */ /* 0x000fe200078e003c */
[----:B------:R-:W-:Y:S02]  /*14bd0*/  PRMT R93, R91, 0x7632, R93 ;  /* 0x000076325b5d7816 */ /* 0x000fe4000000005d */
.L_x_4548:
[----:B------:R-:W-:Y:S05]  /*14be0*/  BSYNC B1 ;  /* 0x0000000000017941 */ /* 0x000fea0003800000 */
.L_x_4546:
        /* <DEDUP_REMOVED lines=11> */
.L_x_4550:
[----:B------:R-:W-:Y:S01]  /*14ca0*/  IMAD.MOV.U32 R10, RZ, RZ, R5 ;  /* 0x000000ffff0a7224 */ /* 0x000fe200078e0005 */
[----:B------:R-:W-:Y:S01]  /*14cb0*/  PRMT R12, R11, 0x7610, R12 ;  /* 0x000076100b0c7816 */ /* 0x000fe2000000000c */
[----:B------:R-:W-:Y:S01]  /*14cc0*/  IMAD.MOV.U32 R60, RZ, RZ, R63 ;  /* 0x000000ffff3c7224 */ /* 0x000fe200078e003f */
[----:B------:R-:W-:Y:S02]  /*14cd0*/  PRMT R91, R91, 0x5410, R105 ;  /* 0x000054105b5b7816 */ /* 0x000fe40000000069 */
.L_x_4551:
[----:B------:R-:W-:Y:S05]  /*14ce0*/  BSYNC B1 ;  /* 0x0000000000017941 */ /* 0x000fea0003800000 */
.L_x_4549:
        /* <DEDUP_REMOVED lines=11> */
.L_x_4553:
[----:B------:R-:W-:Y:S01]  /*14da0*/  IMAD.MOV.U32 R5, RZ, RZ, R10 ;  /* 0x000000ffff057224 */ /* 0x000fe200078e000a */
[----:B------:R-:W-:Y:S01]  /*14db0*/  PRMT R11, R11, 0x5410, R12 ;  /* 0x000054100b0b7816 */ /* 0x000fe2000000000c */
[----:B------:R-:W-:Y:S01]  /*14dc0*/  IMAD.MOV.U32 R63, RZ, RZ, R62 ;  /* 0x000000ffff3f7224 */ /* 0x000fe200078e003e */
[----:B------:R-:W-:Y:S02]  /*14dd0*/  PRMT R105, R91, 0x7610, R105 ;  /* 0x000076105b697816 */ /* 0x000fe40000000069 */
.L_x_4554:
[----:B------:R-:W-:Y:S05]  /*14de0*/  BSYNC B1 ;  /* 0x0000000000017941 */ /* 0x000fea0003800000 */
.L_x_4552:
        /* <DEDUP_REMOVED lines=11> */
.L_x_4556:
[----:B------:R-:W-:Y:S01]  /*14ea0*/  IMAD.MOV.U32 R10, RZ, RZ, R5 ;  /* 0x000000ffff0a7224 */ /* 0x000fe200078e0005 */
[----:B------:R-:W-:Y:S01]  /*14eb0*/  PRMT R12, R12, 0x7610, R11 ;  /* 0x000076100c0c7816 */ /* 0x000fe2000000000b */
[----:B------:R-:W-:Y:S01]  /*14ec0*/  IMAD.MOV.U32 R62, RZ, RZ, R65 ;  /* 0x000000ffff3e7224 */ /* 0x000fe200078e0041 */
[----:B------:R-:W-:Y:S02]  /*14ed0*/  PRMT R91, R94, 0x7632, R91 ;  /* 0x000076325e5b7816 */ /* 0x000fe4000000005b */
.L_x_4557:
[----:B------:R-:W-:Y:S05]  /*14ee0*/  BSYNC B1 ;  /* 0x0000000000017941 */ /* 0x000fea0003800000 */
.L_x_4555:
        /* <DEDUP_REMOVED lines=11> */
.L_x_4559:
[----:B------:R-:W-:Y:S01]  /*14fa0*/  IMAD.MOV.U32 R5, RZ, RZ, R10 ;  /* 0x000000ffff057224 */ /* 0x000fe200078e000a */
[----:B------:R-:W-:Y:S01]  /*14fb0*/  PRMT R11, R12, 0x7632, R11 ;  /* 0x000076320c0b7816 */ /* 0x000fe2000000000b */
[----:B------:R-:W-:Y:S01]  /*14fc0*/  IMAD.MOV.U32 R65, RZ, RZ, R64 ;  /* 0x000000ffff417224 */ /* 0x000fe200078e0040 */
[----:B------:R-:W-:Y:S02]  /*14fd0*/  PRMT R94, R94, 0x7610, R92 ;  /* 0x000076105e5e7816 */ /* 0x000fe4000000005c */
.L_x_4560:
[----:B------:R-:W-:Y:S05]  /*14fe0*/  BSYNC B1 ;  /* 0x0000000000017941 */ /* 0x000fea0003800000 */
.L_x_4558:
        /* <DEDUP_REMOVED lines=11> */
.L_x_4562:
[----:B------:R-:W-:Y:S01]  /*150a0*/  IMAD.MOV.U32 R10, RZ, RZ, R5 ;  /* 0x000000ffff0a7224 */ /* 0x000fe200078e0005 */
[----:B------:R-:W-:Y:S01]  /*150b0*/  PRMT R11, R11, 0x5410, R11 ;  /* 0x000054100b0b7816 */ /* 0x000fe2000000000b */
[----:B------:R-:W-:Y:S01]  /*150c0*/  IMAD.MOV.U32 R64, RZ, RZ, R67 ;  /* 0x000000ffff407224 */ /* 0x000fe200078e0043 */
[----:B------:R-:W-:Y:S02]  /*150d0*/  PRMT R92, R92, 0x7610, R93 ;  /* 0x000076105c5c7816 */ /* 0x000fe4000000005d */
.L_x_4563:
[----:B------:R-:W-:Y:S05]  /*150e0*/  BSYNC B1 ;  /* 0x0000000000017941 */ /* 0x000fea0003800000 */
.L_x_4561:
        /* <DEDUP_REMOVED lines=11> */
.L_x_4565:
[----:B------:R-:W-:Y:S01]  /*151a0*/  IMAD.MOV.U32 R5, RZ, RZ, R10 ;  /* 0x000000ffff057224 */ /* 0x000fe200078e000a */
[----:B------:R-:W-:Y:S01]  /*151b0*/  PRMT R12, R12, 0x7610, R11 ;  /* 0x000076100c0c7816 */ /* 0x000fe2000000000b */
[----:B------:R-:W-:Y:S01]  /*151c0*/  IMAD.MOV.U32 R67, RZ, RZ, R66 ;  /* 0x000000ffff437224 */ /* 0x000fe200078e0042 */
[----:B------:R-:W-:Y:S02]  /*151d0*/  PRMT R93, R93, 0x5410, R92 ;  /* 0x000054105d5d7816 */ /* 0x000fe4000000005c */
.L_x_4566:
[----:B------:R-:W-:Y:S05]  /*151e0*/  BSYNC B1 ;  /* 0x0000000000017941 */ /* 0x000fea0003800000 */
.L_x_4564:
        /* <DEDUP_REMOVED lines=11> */
.L_x_4568:
[----:B------:R-:W-:Y:S01]  /*152a0*/  IMAD.MOV.U32 R10, RZ, RZ, R5 ;  /* 0x000000ffff0a7224 */ /* 0x000fe200078e0005 */
[----:B------:R-:W-:Y:S01]  /*152b0*/  PRMT R11, R12, 0x7632, R11 ;  /* 0x000076320c0b7816 */ /* 0x000fe2000000000b */
[----:B------:R-:W-:Y:S01]  /*152c0*/  IMAD.MOV.U32 R66, RZ, RZ, R69 ;  /* 0x000000ffff427224 */ /* 0x000fe200078e0045 */
[----:B------:R-:W-:Y:S02]  /*152d0*/  PRMT R92, R94, 0x7610, R92 ;  /* 0x000076105e5c7816 */ /* 0x000fe4000000005c */
.L_x_4569:
[----:B------:R-:W-:Y:S05]  /*152e0*/  BSYNC B1 ;  /* 0x0000000000017941 */ /* 0x000fea0003800000 */
.L_x_4567:
        /* <DEDUP_REMOVED lines=11> */
.L_x_4571:
[----:B------:R-:W-:Y:S01]  /*153a0*/  IMAD.MOV.U32 R5, RZ, RZ, R10 ;  /* 0x000000ffff057224 */ /* 0x000fe200078e000a */
[----:B------:R-:W-:Y:S01]  /*153b0*/  PRMT R11, R11, 0x5410, R11 ;  /* 0x000054100b0b7816 */ /* 0x000fe2000000000b */
[----:B------:R-:W-:Y:S01]  /*153c0*/  IMAD.MOV.U32 R69, RZ, RZ, R68 ;  /* 0x000000ffff457224 */ /* 0x000fe200078e0044 */
[----:B------:R-:W-:Y:S02]  /*153d0*/  PRMT R94, R95, 0x7632, R94 ;  /* 0x000076325f5e7816 */ /* 0x000fe4000000005e */
.L_x_4572:
[----:B------:R-:W-:Y:S05]  /*153e0*/  BSYNC B1 ;  /* 0x0000000000017941 */ /* 0x000fea0003800000 */
.L_x_4570:
        /* <DEDUP_REMOVED lines=11> */
.L_x_4574:
[----:B------:R-:W-:Y:S01]  /*154a0*/  IMAD.MOV.U32 R10, RZ, RZ, R5 ;  /* 0x000000ffff0a7224 */ /* 0x000fe200078e0005 */
[----:B------:R-:W-:Y:S01]  /*154b0*/  PRMT R11, R11, 0x7632, R11 ;  /* 0x000076320b0b7816 */ /* 0x000fe2000000000b */
[----:B------:R-:W-:Y:S01]  /*154c0*/  IMAD.MOV.U32 R68, RZ, RZ, R71 ;  /* 0x000000ffff447224 */ /* 0x000fe200078e0047 */
[----:B------:R-:W-:Y:S02]  /*154d0*/  PRMT R95, R95, 0x5410, R96 ;  /* 0x000054105f5f7816 */ /* 0x000fe40000000060 */
.L_x_4575:
[----:B------:R-:W-:Y:S05]  /*154e0*/  BSYNC B1 ;  /* 0x0000000000017941 */ /* 0x000fea0003800000 */
.L_x_4573:
        /* <DEDUP_REMOVED lines=11> */
.L_x_4577:
[----:B------:R-:W-:Y:S01]  /*155a0*/  PRMT R11, R11, 0x5410, R11 ;  /* 0x000054100b0b7816 */ /* 0x000fe2000000000b */
[----:B------:R-:W-:Y:S01]  /*155b0*/  IMAD.MOV.U32 R71, RZ, RZ, R70 ;  /* 0x000000ffff477224 */ /* 0x000fe200078e0046 */
[----:B------:R-:W-:Y:S01]  /*155c0*/  PRMT R96, R95, 0x7610, R96 ;  /* 0x000076105f607816 */ /* 0x000fe20000000060 */
[--C-:B------:R-:W-:Y:S01]  /*155d0*/  IMAD.MOV.U32 R5, RZ, RZ, R10.reuse ;  /* 0x000000ffff057224 */ /* 0x100fe200078e000a */
[----:B------:R-:W-:Y:S01]  /*155e0*/  PRMT R95, R11, 0x7610, R95 ;  /* 0x000076100b5f7816 */ /* 0x000fe2000000005f */
[----:B------:R-:W-:Y:S02]  /*155f0*/  IMAD.MOV.U32 R70, RZ, RZ, R10 ;  /* 0x000000ffff467224 */ /* 0x000fe400078e000a */
.L_x_4578:
[----:B------:R-:W-:Y:S05]  /*15600*/  BSYNC B1 ;  /* 0x0000000000017941 */ /* 0x000fea0003800000 */
.L_x_4576:
[----:B------:R-:W-:Y:S02]  /*15610*/  IADD3 R8, R8, 0x4, RZ ;  /* 0x0000000408087810 */ /* 0x000fe40007ffe0ff */
[----:B------:R-:W-:Y:S01]  /*15620*/  IADD3 R4, R4, 0x2, RZ ;  /* 0x0000000204047810 */ /* 0x000fe20007ffe0ff */
[----:B------:R-:W-:Y:S01]  /*15630*/  @!P1 CALL.REL.NOINC `(.L_x_4579) ;  /* 0x0000001000009944 */ /* 0x000fe20003c00000 */
[----:B------:R-:W-:Y:S05]  /*15640*/  BRA `(.L_x_4580) ;  /* 0xffffc01000007947 */ /* 0x000fea000383ffff */
.L_x_4579:
[----:B------:R-:W-:Y:S01]  /*15650*/  FADD.FTZ R86, R7, R86 ;  /* 0x0000005607567221 */ /* 0x000fe20000010000 */
[----:B------:R-:W-:Y:S01]  /*15660*/  PRMT R95, R11, 0x7632, R95 ;  /* 0x000076320b5f7816 */ /* 0x000fe2000000005f */
[----:B------:R-:W-:-:S02]  /*15670*/  IMAD.MOV.U32 R87, RZ, RZ, R6 ;  /* 0x000000ffff577224 */ /* 0x000fc400078e0006 */
[----:B------:R-:W-:Y:S02]  /*15680*/  IMAD.MOV.U32 R70, RZ, RZ, R5 ;  /* 0x000000ffff467224 */ /* 0x000fe400078e0005 */
.L_x_4389:
[----:B------:R-:W-:Y:S05]  /*15690*/  BSYNC B0 ;  /* 0x0000000000007941 */ /* 0x000fea0003800000 */
.L_x_4388:
        /* <DEDUP_REMOVED lines=57> */
[--C-:B------:R-:W-:Y:S02]  /*15a30*/  PRMT R13, R95, 0x5432, R94.reuse ;  /* 0x000054325f0d7816 */ /* 0x100fe4000000005e */
[C---:B---3--:R-:W-:Y:S01]  /*15a40*/  PRMT R14, R92.reuse, 0x7610, R93 ;  /* 0x000076105c0e7816 */ /* 0x048fe2000000005d */
[----:B------:R-:W-:Y:S01]  /*15a50*/  SHFL.DOWN PT, R10, R32, 0x10, 0x1f ;  /* 0x0a001f00200a7f89 */ /* 0x000fe200000e0000 */
[----:B------:R-:W-:-:S03]  /*15a60*/  PRMT R15, R92, 0x7632, R94 ;  /* 0x000076325c0f7816 */ /* 0x000fc6000000005e */
        /* <DEDUP_REMOVED lines=134> */
.L_x_4773:
        /* <DEDUP_REMOVED lines=20> */
.L_x_4584:
[----:B------:R-:W-:Y:S01]  /*16410*/  IMAD.MOV.U32 R5, RZ, RZ, R85 ;  /* 0x000000ffff057224 */ /* 0x000fe200078e0055 */
[----:B------:R-:W-:Y:S01]  /*16420*/  PRMT R12, R12, 0x7610, R111 ;  /* 0x000076100c0c7816 */ /* 0x000fe2000000006f */
[----:B------:R-:W-:Y:S01]  /*16430*/  IMAD.MOV.U32 R85, RZ, RZ, R84 ;  /* 0x000000ffff557224 */ /* 0x000fe200078e0054 */
[----:B------:R-:W-:Y:S02]  /*16440*/  PRMT R111, R111, 0x5410, R112 ;  /* 0x000054106f6f7816 */ /* 0x000fe40000000070 */
.L_x_4585:
[----:B------:R-:W-:Y:S05]  /*16450*/  BSYNC B1 ;  /* 0x0000000000017941 */ /* 0x000fea0003800000 */
.L_x_4583:
        /* <DEDUP_REMOVED lines=11> */
.L_x_4587:
[----:B------:R-:W-:Y:S01]  /*16510*/  IMAD.MOV.U32 R11, RZ, RZ, R5 ;  /* 0x000000ffff0b7224 */ /* 0x000fe200078e0005 */
[----:B------:R-:W-:Y:S01]  /*16520*/  PRMT R12, R12, 0x7632, R12 ;  /* 0x000076320c0c7816 */ /* 0x000fe2000000000c */
[----:B------:R-:W-:Y:S01]  /*16530*/  IMAD.MOV.U32 R84, RZ, RZ, R83 ;  /* 0x000000ffff547224 */ /* 0x000fe200078e0053 */
[----:B------:R-:W-:Y:S02]  /*16540*/  PRMT R112, R112, 0x7632, R112 ;  /* 0x0000763270707816 */ /* 0x000fe40000000070 */
.L_x_4588:
[----:B------:R-:W-:Y:S05]  /*16550*/  BSYNC B1 ;  /* 0x0000000000017941 */ /* 0x000fea0003800000 */
.L_x_4586:
        /* <DEDUP_REMOVED lines=11> */
.L_x_4590:
[----:B------:R-:W-:Y:S01]  /*16610*/  IMAD.MOV.U32 R5, RZ, RZ, R11 ;  /* 0x000000ffff057224 */ /* 0x000fe200078e000b */
[----:B------:R-:W-:Y:S01]  /*16620*/  PRMT R12, R12, 0x5410, R12 ;  /* 0x000054100c0c7816 */ /* 0x000fe2000000000c */
[----:B------:R-:W-:Y:S01]  /*16630*/  IMAD.MOV.U32 R83, RZ, RZ, R82 ;  /* 0x000000ffff537224 */ /* 0x000fe200078e0052 */
[----:B------:R-:W-:Y:S02]  /*16640*/  PRMT R112, R112, 0x5410, R113 ;  /* 0x0000541070707816 */ /* 0x000fe40000000071 */
.L_x_4591:
[----:B------:R-:W-:Y:S05]  /*16650*/  BSYNC B1 ;  /* 0x0000000000017941 */ /* 0x000fea0003800000 */
.L_x_4589:
        /* <DEDUP_REMOVED lines=11> */
.L_x_4593:
[----:B------:R-:W-:Y:S01]  /*16710*/  IMAD.MOV.U32 R11, RZ, RZ, R5 ;  /* 0x000000ffff0b7224 */ /* 0x000fe200078e0005 */
[----:B------:R-:W-:Y:S01]  /*16720*/  PRMT R13, R13, 0x7610, R12 ;  /* 0x000076100d0d7816 */ /* 0x000fe2000000000c */
[----:B------:R-:W-:Y:S01]  /*16730*/  IMAD.MOV.U32 R82, RZ, RZ, R81 ;  /* 0x000000ffff527224 */ /* 0x000fe200078e0051 */
[----:B------:R-:W-:Y:S02]  /*16740*/  PRMT R113, R0, 0x7632, R113 ;  /* 0x0000763200717816 */ /* 0x000fe40000000071 */
.L_x_4594:
[----:B------:R-:W-:Y:S05]  /*16750*/  BSYNC B1 ;  /* 0x0000000000017941 */ /* 0x000fea0003800000 */
.L_x_4592:
        /* <DEDUP_REMOVED lines=11> */
.L_x_4596:
[----:B------:R-:W-:Y:S01]  /*16810*/  IMAD.MOV.U32 R5, RZ, RZ, R11 ;  /* 0x000000ffff057224 */ /* 0x000fe200078e000b */
[----:B------:R-:W-:Y:S01]  /*16820*/  PRMT R12, R12, 0x7610, R13 ;  /* 0x000076100c0c7816 */ /* 0x000fe2000000000d */
[----:B------:R-:W-:Y:S01]  /*16830*/  IMAD.MOV.U32 R81, RZ, RZ, R80 ;  /* 0x000000ffff517224 */ /* 0x000fe200078e0050 */
[----:B------:R-:W-:Y:S02]  /*16840*/  PRMT R0, R0, 0x5410, R110 ;  /* 0x0000541000007816 */ /* 0x000fe4000000006e */
.L_x_4597:
[----:B------:R-:W-:Y:S05]  /*16850*/  BSYNC B1 ;  /* 0x0000000000017941 */ /* 0x000fea0003800000 */
.L_x_4595:
        /* <DEDUP_REMOVED lines=11> */
.L_x_4599:
[----:B------:R-:W-:Y:S01]  /*16910*/  IMAD.MOV.U32 R11, RZ, RZ, R5 ;  /* 0x000000ffff0b7224 */ /* 0x000fe200078e0005 */
[----:B------:R-:W-:Y:S01]  /*16920*/  PRMT R12, R12, 0x7632, R12 ;  /* 0x000076320c0c7816 */ /* 0x000fe2000000000c */
[----:B------:R-:W-:Y:S01]  /*16930*/  IMAD.MOV.U32 R80, RZ, RZ, R79 ;  /* 0x000000ffff507224 */ /* 0x000fe200078e004f */
[----:B------:R-:W-:Y:S02]  /*16940*/  PRMT R110, R110, 0x7632, R110 ;  /* 0x000076326e6e7816 */ /* 0x000fe4000000006e */
.L_x_4600:
[----:B------:R-:W-:Y:S05]  /*16950*/  BSYNC B1 ;  /* 0x0000000000017941 */ /* 0x000fea0003800000 */
.L_x_4598:
        /* <DEDUP_REMOVED lines=11> */
.L_x_4602:
[----:B------:R-:W-:Y:S01]  /*16a10*/  IMAD.MOV.U32 R5, RZ, RZ, R11 ;  /* 0x000000ffff057224 */ /* 0x000fe200078e000b */
[----:B------:R-:W-:Y:S01]  /*16a20*/  PRMT R13, R12, 0x7610, R13 ;  /* 0x000076100c0d7816 */ /* 0x000fe2000000000d */
[----:B------:R-:W-:Y:S01]  /*16a30*/  IMAD.MOV.U32 R79, RZ, RZ, R78 ;  /* 0x000000ffff4f7224 */ /* 0x000fe200078e004e */
[----:B------:R-:W-:Y:S02]  /*16a40*/  PRMT R110, R110, 0x5410, R111 ;  /* 0x000054106e6e7816 */ /* 0x000fe4000000006f */
.L_x_4603:
[----:B------:R-:W-:Y:S05]  /*16a50*/  BSYNC B1 ;  /* 0x0000000000017941 */ /* 0x000fea0003800000 */
.L_x_4601:
        /* <DEDUP_REMOVED lines=11> */
.L_x_4605:
[----:B------:R-:W-:Y:S01]  /*16b10*/  IMAD.MOV.U32 R11, RZ, RZ, R5 ;  /* 0x000000ffff0b7224 */ /* 0x000fe200078e0005 */
[----:B------:R-:W-:Y:S01]  /*16b20*/  PRMT R12, R13, 0x7610, R12 ;  /* 0x000076100d0c7816 */ /* 0x000fe2000000000c */
[----:B------:R-:W-:Y:S01]  /*16b30*/  IMAD.MOV.U32 R78, RZ, RZ, R77 ;  /* 0x000000ffff4e7224 */ /* 0x000fe200078e004d */
[----:B------:R-:W-:Y:S02]  /*16b40*/  PRMT R111, R115, 0x7610, R111 ;  /* 0x00007610736f7816 */ /* 0x000fe4000000006f */
.L_x_4606:
[----:B------:R-:W-:Y:S05]  /*16b50*/  BSYNC B1 ;  /* 0x0000000000017941 */ /* 0x000fea0003800000 */
.L_x_4604:
        /* <DEDUP_REMOVED lines=11> */
.L_x_4608:
[----:B------:R-:W-:Y:S01]  /*16c10*/  IMAD.MOV.U32 R5, RZ, RZ, R11 ;  /* 0x000000ffff057224 */ /* 0x000fe200078e000b */
[----:B------:R-:W-:Y:S01]  /*16c20*/  PRMT R12, R12, 0x5410, R12 ;  /* 0x000054100c0c7816 */ /* 0x000fe2000000000c */
[----:B------:R-:W-:Y:S01]  /*16c30*/  IMAD.MOV.U32 R77, RZ, RZ, R76 ;  /* 0x000000ffff4d7224 */ /* 0x000fe200078e004c */
[----:B------:R-:W-:Y:S02]  /*16c40*/  PRMT R115, R113, 0x7632, R115 ;  /* 0x0000763271737816 */ /* 0x000fe40000000073 */
.L_x_4609:
[----:B------:R-:W-:Y:S05]  /*16c50*/  BSYNC B1 ;  /* 0x0000000000017941 */ /* 0x000fea0003800000 */
.L_x_4607:
        /* <DEDUP_REMOVED lines=11> */
.L_x_4611:
[----:B------:R-:W-:Y:S01]  /*16d10*/  IMAD.MOV.U32 R11, RZ, RZ, R5 ;  /* 0x000000ffff0b7224 */ /* 0x000fe200078e0005 */
[----:B------:R-:W-:Y:S01]  /*16d20*/  PRMT R13, R13, 0x7610, R12 ;  /* 0x000076100d0d7816 */ /* 0x000fe2000000000c */
[----:B------:R-:W-:Y:S01]  /*16d30*/  IMAD.MOV.U32 R76, RZ, RZ, R75 ;  /* 0x000000ffff4c7224 */ /* 0x000fe200078e004b */
[----:B------:R-:W-:Y:S02]  /*16d40*/  PRMT R113, R113, 0x7610, R114 ;  /* 0x0000761071717816 */ /* 0x000fe40000000072 */
.L_x_4612:
[----:B------:R-:W-:Y:S05]  /*16d50*/  BSYNC B1 ;  /* 0x0000000000017941 */ /* 0x000fea0003800000 */
.L_x_4610:
        /* <DEDUP_REMOVED lines=11> */
.L_x_4614:
[----:B------:R-:W-:Y:S01]  /*16e10*/  IMAD.MOV.U32 R5, RZ, RZ, R11 ;  /* 0x000000ffff057224 */ /* 0x000fe200078e000b */
[----:B------:R-:W-:Y:S01]  /*16e20*/  PRMT R12, R12, 0x7610, R13 ;  /* 0x000076100c0c7816 */ /* 0x000fe2000000000d */
[----:B------:R-:W-:Y:S01]  /*16e30*/  IMAD.MOV.U32 R75, RZ, RZ, R74 ;  /* 0x000000ffff4b7224 */ /* 0x000fe200078e004a */
[----:B------:R-:W-:Y:S02]  /*16e40*/  PRMT R114, R114, 0x5410, R0 ;  /* 0x0000541072727816 */ /* 0x000fe40000000000 */
.L_x_4615:
[----:B------:R-:W-:Y:S05]  /*16e50*/  BSYNC B1 ;  /* 0x0000000000017941 */ /* 0x000fea0003800000 */
.L_x_4613:
        /* <DEDUP_REMOVED lines=11> */
.L_x_4617:
[----:B------:R-:W-:Y:S01]  /*16f10*/  IMAD.MOV.U32 R11, RZ, RZ, R5 ;  /* 0x000000ffff0b7224 */ /* 0x000fe200078e0005 */
[----:B------:R-:W-:Y:S01]  /*16f20*/  PRMT R12, R12, 0x7632, R12 ;  /* 0x000076320c0c7816 */ /* 0x000fe2000000000c */
[----:B------:R-:W-:Y:S01]  /*16f30*/  IMAD.MOV.U32 R74, RZ, RZ, R73 ;  /* 0x000000ffff4a7224 */ /* 0x000fe200078e0049 */
[----:B------:R-:W-:Y:S02]  /*16f40*/  PRMT R0, R116, 0x7610, R0 ;  /* 0x0000761074007816 */ /* 0x000fe40000000000 */
.L_x_4618:
[----:B------:R-:W-:Y:S05]  /*16f50*/  BSYNC B1 ;  /* 0x0000000000017941 */ /* 0x000fea0003800000 */
.L_x_4616:
        /* <DEDUP_REMOVED lines=11> */
.L_x_4620:
[----:B------:R-:W-:Y:S01]  /*17010*/  IMAD.MOV.U32 R5, RZ, RZ, R11 ;  /* 0x000000ffff057224 */ /* 0x000fe200078e000b */
[----:B------:R-:W-:Y:S01]  /*17020*/  PRMT R12, R12, 0x5410, R12 ;  /* 0x000054100c0c7816 */ /* 0x000fe2000000000c */
[----:B------:R-:W-:Y:S01]  /*17030*/  IMAD.MOV.U32 R73, RZ, RZ, R72 ;  /* 0x000000ffff497224 */ /* 0x000fe200078e0048 */
[----:B------:R-:W-:Y:S02]  /*17040*/  PRMT R116, R115, 0x7632, R116 ;  /* 0x0000763273747816 */ /* 0x000fe40000000074 */
.L_x_4621:
[----:B------:R-:W-:Y:S05]  /*17050*/  BSYNC B1 ;  /* 0x0000000000017941 */ /* 0x000fea0003800000 */
.L_x_4619:
        /* <DEDUP_REMOVED lines=11> */
.L_x_4623:
[----:B------:R-:W-:Y:S01]  /*17110*/  IMAD.MOV.U32 R11, RZ, RZ, R5 ;  /* 0x000000ffff0b7224 */ /* 0x000fe200078e0005 */
[----:B------:R-:W-:Y:S01]  /*17120*/  PRMT R13, R13, 0x7610, R12 ;  /* 0x000076100d0d7816 */ /* 0x000fe2000000000c */
[----:B------:R-:W-:Y:S01]  /*17130*/  IMAD.MOV.U32 R72, RZ, RZ, R3 ;  /* 0x000000ffff487224 */ /* 0x000fe200078e0003 */
[----:B------:R-:W-:Y:S02]  /*17140*/  PRMT R115, R115, 0x7610, R116 ;  /* 0x0000761073737816 */ /* 0x000fe40000000074 */
.L_x_4624:
[----:B------:R-:W-:Y:S05]  /*17150*/  BSYNC B1 ;  /* 0x0000000000017941 */ /* 0x000fea0003800000 */
.L_x_4622:
        /* <DEDUP_REMOVED lines=11> */
.L_x_4626:
[----:B------:R-:W-:Y:S01]  /*17210*/  IMAD.MOV.U32 R5, RZ, RZ, R11 ;  /* 0x000000ffff057224 */ /* 0x000fe200078e000b */
[----:B------:R-:W-:Y:S01]  /*17220*/  PRMT R12, R12, 0x7610, R13 ;  /* 0x000076100c0c7816 */ /* 0x000fe2000000000d */
[----:B------:R-:W-:Y:S01]  /*17230*/  IMAD.MOV.U32 R3, RZ, RZ, R2 ;  /* 0x000000ffff037224 */ /* 0x000fe200078e0002 */
[----:B------:R-:W-:Y:S02]  /*17240*/  PRMT R116, R116, 0x5410, R114 ;  /* 0x0000541074747816 */ /* 0x000fe40000000072 */
.L_x_4627:
[----:B------:R-:W-:Y:S05]  /*17250*/  BSYNC B1 ;  /* 0x0000000000017941 */ /* 0x000fea0003800000 */
.L_x_4625:
        /* <DEDUP_REMOVED lines=11> */
.L_x_4629:
[----:B------:R-:W-:Y:S01]  /*17310*/  IMAD.MOV.U32 R11, RZ, RZ, R5 ;  /* 0x000000ffff0b7224 */ /* 0x000fe200078e0005 */
[----:B------:R-:W-:Y:S01]  /*17320*/  PRMT R13, R13, 0x7610, R12 ;  /* 0x000076100d0d7816 */ /* 0x000fe2000000000c */
[----:B------:R-:W-:Y:S01]  /*17330*/  IMAD.MOV.U32 R2, RZ, RZ, R25 ;  /* 0x000000ffff027224 */ /* 0x000fe200078e0019 */
[----:B------:R-:W-:Y:S02]  /*17340*/  PRMT R114, R108, 0x7632, R114 ;  /* 0x000076326c727816 */ /* 0x000fe40000000072 */
.L_x_4630:
[----:B------:R-:W-:Y:S05]  /*17350*/  BSYNC B1 ;  /* 0x0000000000017941 */ /* 0x000fea0003800000 */
.L_x_4628:
        /* <DEDUP_REMOVED lines=11> */
.L_x_4632:
[----:B------:R-:W-:Y:S01]  /*17410*/  IMAD.MOV.U32 R5, RZ, RZ, R11 ;  /* 0x000000ffff057224 */ /* 0x000fe200078e000b */
[----:B------:R-:W-:Y:S01]  /*17420*/  PRMT R12, R13, 0x7632, R12 ;  /* 0x000076320d0c7816 */ /* 0x000fe2000000000c */
[----:B------:R-:W-:Y:S01]  /*17430*/  IMAD.MOV.U32 R25, RZ, RZ, R24 ;  /* 0x000000ffff197224 */ /* 0x000fe200078e0018 */
[----:B------:R-:W-:Y:S02]  /*17440*/  PRMT R108, R108, 0x7610, R106 ;  /* 0x000076106c6c7816 */ /* 0x000fe4000000006a */
.L_x_4633:
[----:B------:R-:W-:Y:S05]  /*17450*/  BSYNC B1 ;  /* 0x0000000000017941 */ /* 0x000fea0003800000 */
.L_x_4631:
        /* <DEDUP_REMOVED lines=11> */
.L_x_4635:
[----:B------:R-:W-:Y:S01]  /*17510*/  IMAD.MOV.U32 R11, RZ, RZ, R5 ;  /* 0x000000ffff0b7224 */ /* 0x000fe200078e0005 */
[----:B------:R-:W-:Y:S01]  /*17520*/  PRMT R12, R12, 0x5410, R12 ;  /* 0x000054100c0c7816 */ /* 0x000fe2000000000c */
[----:B------:R-:W-:Y:S01]  /*17530*/  IMAD.MOV.U32 R24, RZ, RZ, R27 ;  /* 0x000000ffff187224 */ /* 0x000fe200078e001b */
[----:B------:R-:W-:Y:S02]  /*17540*/  PRMT R106, R106, 0x7610, R107 ;  /* 0x000076106a6a7816 */ /* 0x000fe4000000006b */
.L_x_4636:
[----:B------:R-:W-:Y:S05]  /*17550*/  BSYNC B1 ;  /* 0x0000000000017941 */ /* 0x000fea0003800000 */
.L_x_4634:
        /* <DEDUP_REMOVED lines=11> */
.L_x_4638:
[----:B------:R-:W-:Y:S01]  /*17610*/  IMAD.MOV.U32 R5, RZ, RZ, R11 ;  /* 0x000000ffff057224 */ /* 0x000fe200078e000b */
[----:B------:R-:W-:Y:S01]  /*17620*/  PRMT R12, R12, 0x7632, R12 ;  /* 0x000076320c0c7816 */ /* 0x000fe2000000000c */
[----:B------:R-:W-:Y:S01]  /*17630*/  IMAD.MOV.U32 R27, RZ, RZ, R26 ;  /* 0x000000ffff1b7224 */ /* 0x000fe200078e001a */
[----:B------:R-:W-:Y:S02]  /*17640*/  PRMT R107, R107, 0x5410, R106 ;  /* 0x000054106b6b7816 */ /* 0x000fe4000000006a */
.L_x_4639:
[----:B------:R-:W-:Y:S05]  /*17650*/  BSYNC B1 ;  /* 0x0000000000017941 */ /* 0x000fea0003800000 */
.L_x_4637:
        /* <DEDUP_REMOVED lines=11> */
.L_x_4641:
[----:B------:R-:W-:Y:S01]  /*17710*/  IMAD.MOV.U32 R11, RZ, RZ, R5 ;  /* 0x000000ffff0b7224 */ /* 0x000fe200078e0005 */
[----:B------:R-:W-:Y:S01]  /*17720*/  PRMT R12, R12, 0x5410, R12 ;  /* 0x000054100c0c7816 */ /* 0x000fe2000000000c */
[----:B------:R-:W-:Y:S01]  /*17730*/  IMAD.MOV.U32 R26, RZ, RZ, R29 ;  /* 0x000000ffff1a7224 */ /* 0x000fe200078e001d */
[----:B------:R-:W-:Y:S02]  /*17740*/  PRMT R106, R117, 0x7632, R106 ;  /* 0x00007632756a7816 */ /* 0x000fe4000000006a */
.L_x_4642:
[----:B------:R-:W-:Y:S05]  /*17750*/  BSYNC B1 ;  /* 0x0000000000017941 */ /* 0x000fea0003800000 */
.L_x_4640:
        /* <DEDUP_REMOVED lines=11> */
.L_x_4644:
[----:B------:R-:W-:Y:S01]  /*17810*/  IMAD.MOV.U32 R5, RZ, RZ, R11 ;  /* 0x000000ffff057224 */ /* 0x000fe200078e000b */
[----:B------:R-:W-:Y:S01]  /*17820*/  PRMT R12, R12, 0x7632, R12 ;  /* 0x000076320c0c7816 */ /* 0x000fe2000000000c */
[----:B------:R-:W-:Y:S01]  /*17830*/  IMAD.MOV.U32 R29, RZ, RZ, R28 ;  /* 0x000000ffff1d7224 */ /* 0x000fe200078e001c */
[----:B------:R-:W-:Y:S02]  /*17840*/  PRMT R117, R117, 0x5410, R108 ;  /* 0x0000541075757816 */ /* 0x000fe4000000006c */
.L_x_4645:
[----:B------:R-:W-:Y:S05]  /*17850*/  BSYNC B1 ;  /* 0x0000000000017941 */ /* 0x000fea0003800000 */
.L_x_4643:
        /* <DEDUP_REMOVED lines=11> */
.L_x_4647:
[----:B------:R-:W-:Y:S01]  /*17910*/  IMAD.MOV.U32 R11, RZ, RZ, R5 ;  /* 0x000000ffff0b7224 */ /* 0x000fe200078e0005 */
[----:B------:R-:W-:Y:S01]  /*17920*/  PRMT R13, R12, 0x7610, R13 ;  /* 0x000076100c0d7816 */ /* 0x000fe2000000000d */
[----:B------:R-:W-:Y:S01]  /*17930*/  IMAD.MOV.U32 R28, RZ, RZ, R31 ;  /* 0x000000ffff1c7224 */ /* 0x000fe200078e001f */
[----:B------:R-:W-:Y:S02]  /*17940*/  PRMT R108, R109, 0x7610, R108 ;  /* 0x000076106d6c7816 */ /* 0x000fe4000000006c */
.L_x_4648:
[----:B------:R-:W-:Y:S05]  /*17950*/  BSYNC B1 ;  /* 0x0000000000017941 */ /* 0x000fea0003800000 */
.L_x_4646:
        /* <DEDUP_REMOVED lines=11> */
.L_x_4650:
[----:B------:R-:W-:Y:S01]  /*17a10*/  IMAD.MOV.U32 R5, RZ, RZ, R11 ;  /* 0x000000ffff057224 */ /* 0x000fe200078e000b */
[----:B------:R-:W-:Y:S01]  /*17a20*/  PRMT R12, R13, 0x7610, R12 ;  /* 0x000076100d0c7816 */ /* 0x000fe2000000000c */
[----:B------:R-:W-:Y:S01]  /*17a30*/  IMAD.MOV.U32 R31, RZ, RZ, R30 ;  /* 0x000000ffff1f7224 */ /* 0x000fe200078e001e */
[----:B------:R-:W-:Y:S02]  /*17a40*/  PRMT R109, R107, 0x7610, R109 ;  /* 0x000076106b6d7816 */ /* 0x000fe4000000006d */
.L_x_4651:
[----:B------:R-:W-:Y:S05]  /*17a50*/  BSYNC B1 ;  /* 0x0000000000017941 */ /* 0x000fea0003800000 */
.L_x_4649:
        /* <DEDUP_REMOVED lines=11> */
.L_x_4653:
[----:B------:R-:W-:Y:S01]  /*17b10*/  IMAD.MOV.U32 R11, RZ, RZ, R5 ;  /* 0x000000ffff0b7224 */ /* 0x000fe200078e0005 */
[----:B------:R-:W-:Y:S01]  /*17b20*/  PRMT R13, R12, 0x7610, R13 ;  /* 0x000076100c0d7816 */ /* 0x000fe2000000000d */
[----:B------:R-:W-:Y:S01]  /*17b30*/  IMAD.MOV.U32 R30, RZ, RZ, R33 ;  /* 0x000000ffff1e7224 */ /* 0x000fe200078e0021 */
[----:B------:R-:W-:Y:S02]  /*17b40*/  PRMT R107, R119, 0x7610, R107 ;  /* 0x00007610776b7816 */ /* 0x000fe4000000006b */
.L_x_4654:
[----:B------:R-:W-:Y:S05]  /*17b50*/  BSYNC B1 ;  /* 0x0000000000017941 */ /* 0x000fea0003800000 */
.L_x_4652:
        /* <DEDUP_REMOVED lines=11> */
.L_x_4656:
[----:B------:R-:W-:Y:S01]  /*17c10*/  IMAD.MOV.U32 R5, RZ, RZ, R11 ;  /* 0x000000ffff057224 */ /* 0x000fe200078e000b */
[----:B------:R-:W-:Y:S01]  /*17c20*/  PRMT R12, R12, 0x5410, R13 ;  /* 0x000054100c0c7816 */ /* 0x000fe2000000000d */
[----:B------:R-:W-:Y:S01]  /*17c30*/  IMAD.MOV.U32 R33, RZ, RZ, R32 ;  /* 0x000000ffff217224 */ /* 0x000fe200078e0020 */
[----:B------:R-:W-:Y:S02]  /*17c40*/  PRMT R119, R117, 0x7610, R119 ;  /* 0x0000761075777816 */ /* 0x000fe40000000077 */
.L_x_4657:
[----:B------:R-:W-:Y:S05]  /*17c50*/  BSYNC B1 ;  /* 0x0000000000017941 */ /* 0x000fea0003800000 */
.L_x_4655:
        /* <DEDUP_REMOVED lines=11> */
.L_x_4659:
[----:B------:R-:W-:Y:S01]  /*17d10*/  IMAD.MOV.U32 R11, RZ, RZ, R5 ;  /* 0x000000ffff0b7224 */ /* 0x000fe200078e0005 */
[----:B------:R-:W-:Y:S01]  /*17d20*/  PRMT R12, R12, 0x7632, R12 ;  /* 0x000076320c0c7816 */ /* 0x000fe2000000000c */
[----:B------:R-:W-:Y:S01]  /*17d30*/  IMAD.MOV.U32 R32, RZ, RZ, R35 ;  /* 0x000000ffff207224 */ /* 0x000fe200078e0023 */
[----:B------:R-:W-:Y:S02]  /*17d40*/  PRMT R117, R118, 0x7610, R117 ;  /* 0x0000761076757816 */ /* 0x000fe40000000075 */
.L_x_4660:
[----:B------:R-:W-:Y:S05]  /*17d50*/  BSYNC B1 ;  /* 0x0000000000017941 */ /* 0x000fea0003800000 */
.L_x_4658:
        /* <DEDUP_REMOVED lines=11> */
.L_x_4662:
[----:B------:R-:W-:Y:S01]  /*17e10*/  IMAD.MOV.U32 R5, RZ, RZ, R11 ;  /* 0x000000ffff057224 */ /* 0x000fe200078e000b */
[----:B------:R-:W-:Y:S01]  /*17e20*/  PRMT R13, R12, 0x7610, R13 ;  /* 0x000076100c0d7816 */ /* 0x000fe2000000000d */
[----:B------:R-:W-:Y:S01]  /*17e30*/  IMAD.MOV.U32 R35, RZ, RZ, R34 ;  /* 0x000000ffff237224 */ /* 0x000fe200078e0022 */
[----:B------:R-:W-:Y:S02]  /*17e40*/  PRMT R118, R109, 0x7632, R118 ;  /* 0x000076326d767816 */ /* 0x000fe40000000076 */
.L_x_4663:
[----:B------:R-:W-:Y:S05]  /*17e50*/  BSYNC B1 ;  /* 0x0000000000017941 */ /* 0x000fea0003800000 */
.L_x_4661:
        /* <DEDUP_REMOVED lines=11> */
.L_x_4665:
[----:B------:R-:W-:Y:S01]  /*17f10*/  IMAD.MOV.U32 R11, RZ, RZ, R5 ;  /* 0x000000ffff0b7224 */ /* 0x000fe200078e0005 */
[----:B------:R-:W-:Y:S01]  /*17f20*/  PRMT R12, R13, 0x7610, R12 ;  /* 0x000076100d0c7816 */ /* 0x000fe2000000000c */
[----:B------:R-:W-:Y:S01]  /*17f30*/  IMAD.MOV.U32 R34, RZ, RZ, R37 ;  /* 0x000000ffff227224 */ /* 0x000fe200078e0025 */
[----:B------:R-:W-:Y:S02]  /*17f40*/  PRMT R109, R109, 0x5410, R121 ;  /* 0x000054106d6d7816 */ /* 0x000fe40000000079 */
.L_x_4666:
[----:B------:R-:W-:Y:S05]  /*17f50*/  BSYNC B1 ;  /* 0x0000000000017941 */ /* 0x000fea0003800000 */
.L_x_4664:
        /* <DEDUP_REMOVED lines=11> */
.L_x_4668:
[----:B------:R-:W-:Y:S01]  /*18010*/  IMAD.MOV.U32 R5, RZ, RZ, R11 ;  /* 0x000000ffff057224 */ /* 0x000fe200078e000b */
[----:B------:R-:W-:Y:S01]  /*18020*/  PRMT R12, R12, 0x5410, R12 ;  /* 0x000054100c0c7816 */ /* 0x000fe2000000000c */
[----:B------:R-:W-:Y:S01]  /*18030*/  IMAD.MOV.U32 R37, RZ, RZ, R36 ;  /* 0x000000ffff257224 */ /* 0x000fe200078e0024 */
[----:B------:R-:W-:Y:S02]  /*18040*/  PRMT R121, R119, 0x7632, R121 ;  /* 0x0000763277797816 */ /* 0x000fe40000000079 */
.L_x_4669:
[----:B------:R-:W-:Y:S05]  /*18050*/  BSYNC B1 ;  /* 0x0000000000017941 */ /* 0x000fea0003800000 */
.L_x_4667:
        /* <DEDUP_REMOVED lines=11> */
.L_x_4671:
[----:B------:R-:W-:Y:S01]  /*18110*/  IMAD.MOV.U32 R11, RZ, RZ, R5 ;  /* 0x000000ffff0b7224 */ /* 0x000fe200078e0005 */
[----:B------:R-:W-:Y:S01]  /*18120*/  PRMT R13, R13, 0x7610, R12 ;  /* 0x000076100d0d7816 */ /* 0x000fe2000000000c */
[----:B------:R-:W-:Y:S01]  /*18130*/  IMAD.MOV.U32 R36, RZ, RZ, R39 ;  /* 0x000000ffff247224 */ /* 0x000fe200078e0027 */
[----:B------:R-:W-:Y:S02]  /*18140*/  PRMT R119, R119, 0x7610, R120 ;  /* 0x0000761077777816 */ /* 0x000fe40000000078 */
.L_x_4672:
[----:B------:R-:W-:Y:S05]  /*18150*/  BSYNC B1 ;  /* 0x0000000000017941 */ /* 0x000fea0003800000 */
.L_x_4670:
        /* <DEDUP_REMOVED lines=11> */
.L_x_4674:
[----:B------:R-:W-:Y:S01]  /*18210*/  IMAD.MOV.U32 R5, RZ, RZ, R11 ;  /* 0x000000ffff057224 */ /* 0x000fe200078e000b */
[----:B------:R-:W-:Y:S01]  /*18220*/  PRMT R12, R13, 0x7632, R12 ;  /* 0x000076320d0c7816 */ /* 0x000fe2000000000c */
[----:B------:R-:W-:Y:S01]  /*18230*/  IMAD.MOV.U32 R39, RZ, RZ, R38 ;  /* 0x000000ffff277224 */ /* 0x000fe200078e0026 */
[----:B------:R-:W-:Y:S02]  /*18240*/  PRMT R120, R120, 0x7610, R118 ;  /* 0x0000761078787816 */ /* 0x000fe40000000076 */
.L_x_4675:
[----:B------:R-:W-:Y:S05]  /*18250*/  BSYNC B1 ;  /* 0x0000000000017941 */ /* 0x000fea0003800000 */
.L_x_4673:
        /* <DEDUP_REMOVED lines=11> */
.L_x_4677:
[----:B------:R-:W-:Y:S01]  /*18310*/  IMAD.MOV.U32 R11, RZ, RZ, R5 ;  /* 0x000000ffff0b7224 */ /* 0x000fe200078e0005 */
[----:B------:R-:W-:Y:S01]  /*18320*/  PRMT R12, R12, 0x5410, R12 ;  /* 0x000054100c0c7816 */ /* 0x000fe2000000000c */
[----:B------:R-:W-:Y:S01]  /*18330*/  IMAD.MOV.U32 R38, RZ, RZ, R41 ;  /* 0x000000ffff267224 */ /* 0x000fe200078e0029 */
[----:B------:R-:W-:Y:S02]  /*18340*/  PRMT R118, R118, 0x7610, R99 ;  /* 0x0000761076767816 */ /* 0x000fe40000000063 */
.L_x_4678:
[----:B------:R-:W-:Y:S05]  /*18350*/  BSYNC B1 ;  /* 0x0000000000017941 */ /* 0x000fea0003800000 */
.L_x_4676:
        /* <DEDUP_REMOVED lines=11> */
.L_x_4680:
[----:B------:R-:W-:Y:S01]  /*18410*/  IMAD.MOV.U32 R5, RZ, RZ, R11 ;  /* 0x000000ffff057224 */ /* 0x000fe200078e000b */
[----:B------:R-:W-:Y:S01]  /*18420*/  PRMT R12, R12, 0x7632, R12 ;  /* 0x000076320c0c7816 */ /* 0x000fe2000000000c */
[----:B------:R-:W-:Y:S01]  /*18430*/  IMAD.MOV.U32 R41, RZ, RZ, R40 ;  /* 0x000000ffff297224 */ /* 0x000fe200078e0028 */
[----:B------:R-:W-:Y:S02]  /*18440*/  PRMT R99, R99, 0x5410, R98 ;  /* 0x0000541063637816 */ /* 0x000fe40000000062 */
.L_x_4681:
[----:B------:R-:W-:Y:S05]  /*18450*/  BSYNC B1 ;  /* 0x0000000000017941 */ /* 0x000fea0003800000 */
.L_x_4679:
        /* <DEDUP_REMOVED lines=11> */
.L_x_4683:
[----:B------:R-:W-:Y:S01]  /*18510*/  IMAD.MOV.U32 R11, RZ, RZ, R5 ;  /* 0x000000ffff0b7224 */ /* 0x000fe200078e0005 */
[----:B------:R-:W-:Y:S01]  /*18520*/  PRMT R12, R12, 0x5410, R12 ;  /* 0x000054100c0c7816 */ /* 0x000fe2000000000c */
[----:B------:R-:W-:Y:S01]  /*18530*/  IMAD.MOV.U32 R40, RZ, RZ, R43 ;  /* 0x000000ffff287224 */ /* 0x000fe200078e002b */
[----:B------:R-:W-:Y:S02]  /*18540*/  PRMT R98, R121, 0x7632, R98 ;  /* 0x0000763279627816 */ /* 0x000fe40000000062 */
.L_x_4684:
[----:B------:R-:W-:Y:S05]  /*18550*/  BSYNC B1 ;  /* 0x0000000000017941 */ /* 0x000fea0003800000 */
.L_x_4682:
        /* <DEDUP_REMOVED lines=11> */
.L_x_4686:
[----:B------:R-:W-:Y:S01]  /*18610*/  IMAD.MOV.U32 R5, RZ, RZ, R11 ;  /* 0x000000ffff057224 */ /* 0x000fe200078e000b */
[----:B------:R-:W-:Y:S01]  /*18620*/  PRMT R12, R12, 0x7632, R12 ;  /* 0x000076320c0c7816 */ /* 0x000fe2000000000c */
[----:B------:R-:W-:Y:S01]  /*18630*/  IMAD.MOV.U32 R43, RZ, RZ, R42 ;  /* 0x000000ffff2b7224 */ /* 0x000fe200078e002a */
[----:B------:R-:W-:Y:S02]  /*18640*/  PRMT R121, R121, 0x5410, R120 ;  /* 0x0000541079797816 */ /* 0x000fe40000000078 */
.L_x_4687:
[----:B------:R-:W-:Y:S05]  /*18650*/  BSYNC B1 ;  /* 0x0000000000017941 */ /* 0x000fea0003800000 */
.L_x_4685:
        /* <DEDUP_REMOVED lines=11> */
.L_x_4689:
[----:B------:R-:W-:Y:S01]  /*18710*/  IMAD.MOV.U32 R11, RZ, RZ, R5 ;  /* 0x000000ffff0b7224 */ /* 0x000fe200078e0005 */
[----:B------:R-:W-:Y:S01]  /*18720*/  PRMT R13, R12, 0x7610, R13 ;  /* 0x000076100c0d7816 */ /* 0x000fe2000000000d */
[----:B------:R-:W-:Y:S01]  /*18730*/  IMAD.MOV.U32 R42, RZ, RZ, R45 ;  /* 0x000000ffff2a7224 */ /* 0x000fe200078e002d */
[----:B------:R-:W-:Y:S02]  /*18740*/  PRMT R120, R101, 0x7610, R120 ;  /* 0x0000761065787816 */ /* 0x000fe40000000078 */
.L_x_4690:
[----:B------:R-:W-:Y:S05]  /*18750*/  BSYNC B1 ;  /* 0x0000000000017941 */ /* 0x000fea0003800000 */
.L_x_4688:
        /* <DEDUP_REMOVED lines=11> */
.L_x_4692:
[----:B------:R-:W-:Y:S01]  /*18810*/  IMAD.MOV.U32 R5, RZ, RZ, R11 ;  /* 0x000000ffff057224 */ /* 0x000fe200078e000b */
[----:B------:R-:W-:Y:S01]  /*18820*/  PRMT R12, R12, 0x5410, R13 ;  /* 0x000054100c0c7816 */ /* 0x000fe2000000000d */
[----:B------:R-:W-:Y:S01]  /*18830*/  IMAD.MOV.U32 R45, RZ, RZ, R44 ;  /* 0x000000ffff2d7224 */ /* 0x000fe200078e002c */
[----:B------:R-:W-:Y:S02]  /*18840*/  PRMT R101, R99, 0x7610, R101 ;  /* 0x0000761063657816 */ /* 0x000fe40000000065 */
.L_x_4693:
[----:B------:R-:W-:Y:S05]  /*18850*/  BSYNC B1 ;  /* 0x0000000000017941 */ /* 0x000fea0003800000 */
.L_x_4691:
        /* <DEDUP_REMOVED lines=11> */
.L_x_4695:
[----:B------:R-:W-:Y:S01]  /*18910*/  IMAD.MOV.U32 R11, RZ, RZ, R5 ;  /* 0x000000ffff0b7224 */ /* 0x000fe200078e0005 */
[----:B------:R-:W-:Y:S01]  /*18920*/  PRMT R13, R13, 0x7610, R12 ;  /* 0x000076100d0d7816 */ /* 0x000fe2000000000c */
[----:B------:R-:W-:Y:S01]  /*18930*/  IMAD.MOV.U32 R44, RZ, RZ, R47 ;  /* 0x000000ffff2c7224 */ /* 0x000fe200078e002f */
[----:B------:R-:W-:Y:S02]  /*18940*/  PRMT R99, R100, 0x7632, R99 ;  /* 0x0000763264637816 */ /* 0x000fe40000000063 */
.L_x_4696:
[----:B------:R-:W-:Y:S05]  /*18950*/  BSYNC B1 ;  /* 0x0000000000017941 */ /* 0x000fea0003800000 */
.L_x_4694:
        /* <DEDUP_REMOVED lines=11> */
.L_x_4698:
[----:B------:R-:W-:Y:S01]  /*18a10*/  IMAD.MOV.U32 R5, RZ, RZ, R11 ;  /* 0x000000ffff057224 */ /* 0x000fe200078e000b */
[----:B------:R-:W-:Y:S01]  /*18a20*/  PRMT R12, R13, 0x7632, R12 ;  /* 0x000076320d0c7816 */ /* 0x000fe2000000000c */
[----:B------:R-:W-:Y:S01]  /*18a30*/  IMAD.MOV.U32 R47, RZ, RZ, R46 ;  /* 0x000000ffff2f7224 */ /* 0x000fe200078e002e */
[----:B------:R-:W-:Y:S02]  /*18a40*/  PRMT R100, R100, 0x7610, R98 ;  /* 0x0000761064647816 */ /* 0x000fe40000000062 */
.L_x_4699:
[----:B------:R-:W-:Y:S05]  /*18a50*/  BSYNC B1 ;  /* 0x0000000000017941 */ /* 0x000fea0003800000 */
.L_x_4697:
        /* <DEDUP_REMOVED lines=11> */
.L_x_4701:
[----:B------:R-:W-:Y:S01]  /*18b10*/  IMAD.MOV.U32 R11, RZ, RZ, R5 ;  /* 0x000000ffff0b7224 */ /* 0x000fe200078e0005 */
[----:B------:R-:W-:Y:S01]  /*18b20*/  PRMT R13, R12, 0x7610, R13 ;  /* 0x000076100c0d7816 */ /* 0x000fe2000000000d */
[----:B------:R-:W-:Y:S01]  /*18b30*/  IMAD.MOV.U32 R46, RZ, RZ, R49 ;  /* 0x000000ffff2e7224 */ /* 0x000fe200078e0031 */
[----:B------:R-:W-:Y:S02]  /*18b40*/  PRMT R98, R98, 0x5410, R103 ;  /* 0x0000541062627816 */ /* 0x000fe40000000067 */
.L_x_4702:
[----:B------:R-:W-:Y:S05]  /*18b50*/  BSYNC B1 ;  /* 0x0000000000017941 */ /* 0x000fea0003800000 */
.L_x_4700:
        /* <DEDUP_REMOVED lines=11> */
.L_x_4704:
[----:B------:R-:W-:Y:S01]  /*18c10*/  IMAD.MOV.U32 R5, RZ, RZ, R11 ;  /* 0x000000ffff057224 */ /* 0x000fe200078e000b */
[----:B------:R-:W-:Y:S01]  /*18c20*/  PRMT R12, R12, 0x5410, R13 ;  /* 0x000054100c0c7816 */ /* 0x000fe2000000000d */
[----:B------:R-:W-:Y:S01]  /*18c30*/  IMAD.MOV.U32 R49, RZ, RZ, R48 ;  /* 0x000000ffff317224 */ /* 0x000fe200078e0030 */
[----:B------:R-:W-:Y:S02]  /*18c40*/  PRMT R103, R101, 0x7632, R103 ;  /* 0x0000763265677816 */ /* 0x000fe40000000067 */
.L_x_4705:
[----:B------:R-:W-:Y:S05]  /*18c50*/  BSYNC B1 ;  /* 0x0000000000017941 */ /* 0x000fea0003800000 */
.L_x_4703:
        /* <DEDUP_REMOVED lines=11> */
.L_x_4707:
[----:B------:R-:W-:Y:S01]  /*18d10*/  IMAD.MOV.U32 R11, RZ, RZ, R5 ;  /* 0x000000ffff0b7224 */ /* 0x000fe200078e0005 */
[----:B------:R-:W-:Y:S01]  /*18d20*/  PRMT R13, R13, 0x7610, R12 ;  /* 0x000076100d0d7816 */ /* 0x000fe2000000000c */
[----:B------:R-:W-:Y:S01]  /*18d30*/  IMAD.MOV.U32 R48, RZ, RZ, R51 ;  /* 0x000000ffff307224 */ /* 0x000fe200078e0033 */
[----:B------:R-:W-:Y:S02]  /*18d40*/  PRMT R101, R101, 0x7610, R102 ;  /* 0x0000761065657816 */ /* 0x000fe40000000066 */
.L_x_4708:
[----:B------:R-:W-:Y:S05]  /*18d50*/  BSYNC B1 ;  /* 0x0000000000017941 */ /* 0x000fea0003800000 */
.L_x_4706:
        /* <DEDUP_REMOVED lines=11> */
.L_x_4710:
[----:B------:R-:W-:Y:S01]  /*18e10*/  IMAD.MOV.U32 R5, RZ, RZ, R11 ;  /* 0x000000ffff057224 */ /* 0x000fe200078e000b */
[----:B------:R-:W-:Y:S01]  /*18e20*/  PRMT R12, R12, 0x7610, R13 ;  /* 0x000076100c0c7816 */ /* 0x000fe2000000000d */
[----:B------:R-:W-:Y:S01]  /*18e30*/  IMAD.MOV.U32 R51, RZ, RZ, R50 ;  /* 0x000000ffff337224 */ /* 0x000fe200078e0032 */
[----:B------:R-:W-:Y:S02]  /*18e40*/  PRMT R102, R102, 0x5410, R100 ;  /* 0x0000541066667816 */ /* 0x000fe40000000064 */
.L_x_4711:
[----:B------:R-:W-:Y:S05]  /*18e50*/  BSYNC B1 ;  /* 0x0000000000017941 */ /* 0x000fea0003800000 */
.L_x_4709:
        /* <DEDUP_REMOVED lines=11> */
.L_x_4713:
[----:B------:R-:W-:Y:S01]  /*18f10*/  IMAD.MOV.U32 R11, RZ, RZ, R5 ;  /* 0x000000ffff0b7224 */ /* 0x000fe200078e0005 */
[----:B------:R-:W-:Y:S01]  /*18f20*/  PRMT R12, R12, 0x7632, R12 ;  /* 0x000076320c0c7816 */ /* 0x000fe2000000000c */
[----:B------:R-:W-:Y:S01]  /*18f30*/  IMAD.MOV.U32 R50, RZ, RZ, R53 ;  /* 0x000000ffff327224 */ /* 0x000fe200078e0035 */
[----:B------:R-:W-:Y:S02]  /*18f40*/  PRMT R100, R104, 0x7610, R100 ;  /* 0x0000761068647816 */ /* 0x000fe40000000064 */
.L_x_4714:
[----:B------:R-:W-:Y:S05]  /*18f50*/  BSYNC B1 ;  /* 0x0000000000017941 */ /* 0x000fea0003800000 */
.L_x_4712:
        /* <DEDUP_REMOVED lines=11> */
.L_x_4716:
[----:B------:R-:W-:Y:S01]  /*19010*/  IMAD.MOV.U32 R5, RZ, RZ, R11 ;  /* 0x000000ffff057224 */ /* 0x000fe200078e000b */
[----:B------:R-:W-:Y:S01]  /*19020*/  PRMT R12, R12, 0x5410, R12 ;  /* 0x000054100c0c7816 */ /* 0x000fe2000000000c */
[----:B------:R-:W-:Y:S01]  /*19030*/  IMAD.MOV.U32 R53, RZ, RZ, R52 ;  /* 0x000000ffff357224 */ /* 0x000fe200078e0034 */
[----:B------:R-:W-:Y:S02]  /*19040*/  PRMT R104, R103, 0x7632, R104 ;  /* 0x0000763267687816 */ /* 0x000fe40000000068 */
.L_x_4717:
[----:B------:R-:W-:Y:S05]  /*19050*/  BSYNC B1 ;  /* 0x0000000000017941 */ /* 0x000fea0003800000 */
.L_x_4715:
        /* <DEDUP_REMOVED lines=11> */
.L_x_4719:
[----:B------:R-:W-:Y:S01]  /*19110*/  IMAD.MOV.U32 R11, RZ, RZ, R5 ;  /* 0x000000ffff0b7224 */ /* 0x000fe200078e0005 */
[----:B------:R-:W-:Y:S01]  /*19120*/  PRMT R13, R13, 0x7610, R12 ;  /* 0x000076100d0d7816 */ /* 0x000fe2000000000c */
[----:B------:R-:W-:Y:S01]  /*19130*/  IMAD.MOV.U32 R52, RZ, RZ, R55 ;  /* 0x000000ffff347224 */ /* 0x000fe200078e0037 */
[----:B------:R-:W-:Y:S02]  /*19140*/  PRMT R103, R103, 0x7610, R104 ;  /* 0x0000761067677816 */ /* 0x000fe40000000068 */
.L_x_4720:
[----:B------:R-:W-:Y:S05]  /*19150*/  BSYNC B1 ;  /* 0x0000000000017941 */ /* 0x000fea0003800000 */
.L_x_4718:
        /* <DEDUP_REMOVED lines=11> */
.L_x_4722:
[----:B------:R-:W-:Y:S01]  /*19210*/  IMAD.MOV.U32 R5, RZ, RZ, R11 ;  /* 0x000000ffff057224 */ /* 0x000fe200078e000b */
[----:B------:R-:W-:Y:S01]  /*19220*/  PRMT R12, R12, 0x7610, R13 ;  /* 0x000076100c0c7816 */ /* 0x000fe2000000000d */
[----:B------:R-:W-:Y:S01]  /*19230*/  IMAD.MOV.U32 R55, RZ, RZ, R54 ;  /* 0x000000ffff377224 */ /* 0x000fe200078e0036 */
[----:B------:R-:W-:Y:S02]  /*19240*/  PRMT R104, R104, 0x5410, R102 ;  /* 0x0000541068687816 */ /* 0x000fe40000000066 */
.L_x_4723:
[----:B------:R-:W-:Y:S05]  /*19250*/  BSYNC B1 ;  /* 0x0000000000017941 */ /* 0x000fea0003800000 */
.L_x_4721:
        /* <DEDUP_REMOVED lines=11> */
.L_x_4725:
[----:B------:R-:W-:Y:S01]  /*19310*/  IMAD.MOV.U32 R11, RZ, RZ, R5 ;  /* 0x000000ffff0b7224 */ /* 0x000fe200078e0005 */
[----:B------:R-:W-:Y:S01]  /*19320*/  PRMT R13, R13, 0x7610, R12 ;  /* 0x000076100d0d7816 */ /* 0x000fe2000000000c */
[----:B------:R-:W-:Y:S01]  /*19330*/  IMAD.MOV.U32 R54, RZ, RZ, R57 ;  /* 0x000000ffff367224 */ /* 0x000fe200078e0039 */
[----:B------:R-:W-:Y:S02]  /*19340*/  PRMT R102, R122, 0x7632, R102 ;  /* 0x000076327a667816 */ /* 0x000fe40000000066 */
.L_x_4726:
[----:B------:R-:W-:Y:S05]  /*19350*/  BSYNC B1 ;  /* 0x0000000000017941 */ /* 0x000fea0003800000 */
.L_x_4724:
        /* <DEDUP_REMOVED lines=11> */
.L_x_4728:
[----:B------:R-:W-:Y:S01]  /*19410*/  IMAD.MOV.U32 R5, RZ, RZ, R11 ;  /* 0x000000ffff057224 */ /* 0x000fe200078e000b */
[----:B------:R-:W-:Y:S01]  /*19420*/  PRMT R12, R13, 0x7632, R12 ;  /* 0x000076320d0c7816 */ /* 0x000fe2000000000c */
[----:B------:R-:W-:Y:S01]  /*19430*/  IMAD.MOV.U32 R57, RZ, RZ, R56 ;  /* 0x000000ffff397224 */ /* 0x000fe200078e0038 */
[----:B------:R-:W-:Y:S02]  /*19440*/  PRMT R122, R122, 0x7610, R90 ;  /* 0x000076107a7a7816 */ /* 0x000fe4000000005a */
.L_x_4729:
[----:B------:R-:W-:Y:S05]  /*19450*/  BSYNC B1 ;  /* 0x0000000000017941 */ /* 0x000fea0003800000 */
.L_x_4727:
        /* <DEDUP_REMOVED lines=11> */
.L_x_4731:
[----:B------:R-:W-:Y:S01]  /*19510*/  IMAD.MOV.U32 R11, RZ, RZ, R5 ;  /* 0x000000ffff0b7224 */ /* 0x000fe200078e0005 */
[----:B------:R-:W-:Y:S01]  /*19520*/  PRMT R12, R12, 0x5410, R12 ;  /* 0x000054100c0c7816 */ /* 0x000fe2000000000c */
[----:B------:R-:W-:Y:S01]  /*19530*/  IMAD.MOV.U32 R56, RZ, RZ, R59 ;  /* 0x000000ffff387224 */ /* 0x000fe200078e003b */
[----:B------:R-:W-:Y:S02]  /*19540*/  PRMT R90, R90, 0x7610, R105 ;  /* 0x000076105a5a7816 */ /* 0x000fe40000000069 */
.L_x_4732:
[----:B------:R-:W-:Y:S05]  /*19550*/  BSYNC B1 ;  /* 0x0000000000017941 */ /* 0x000fea0003800000 */
.L_x_4730:
        /* <DEDUP_REMOVED lines=11> */
.L_x_4734:
[----:B------:R-:W-:Y:S01]  /*19610*/  IMAD.MOV.U32 R5, RZ, RZ, R11 ;  /* 0x000000ffff057224 */ /* 0x000fe200078e000b */
[----:B------:R-:W-:Y:S01]  /*19620*/  PRMT R12, R12, 0x7632, R12 ;  /* 0x000076320c0c7816 */ /* 0x000fe2000000000c */
[----:B------:R-:W-:Y:S01]  /*19630*/  IMAD.MOV.U32 R59, RZ, RZ, R58 ;  /* 0x000000ffff3b7224 */ /* 0x000fe200078e003a */
[----:B------:R-:W-:Y:S02]  /*19640*/  PRMT R105, R105, 0x5410, R90 ;  /* 0x0000541069697816 */ /* 0x000fe4000000005a */
.L_x_4735:
[----:B------:R-:W-:Y:S05]  /*19650*/  BSYNC B1 ;  /* 0x0000000000017941 */ /* 0x000fea0003800000 */
.L_x_4733:
        /* <DEDUP_REMOVED lines=11> */
.L_x_4737:
[----:B------:R-:W-:Y:S01]  /*19710*/  IMAD.MOV.U32 R11, RZ, RZ, R5 ;  /* 0x000000ffff0b7224 */ /* 0x000fe200078e0005 */
[----:B------:R-:W-:Y:S01]  /*19720*/  PRMT R13, R12, 0x7610, R13 ;  /* 0x000076100c0d7816 */ /* 0x000fe2000000000d */
[----:B------:R-:W-:Y:S01]  /*19730*/  IMAD.MOV.U32 R58, RZ, RZ, R61 ;  /* 0x000000ffff3a7224 */ /* 0x000fe200078e003d */
[----:B------:R-:W-:Y:S02]  /*19740*/  PRMT R90, R93, 0x7610, R90 ;  /* 0x000076105d5a7816 */ /* 0x000fe4000000005a */
.L_x_4738:
[----:B------:R-:W-:Y:S05]  /*19750*/  BSYNC B1 ;  /* 0x0000000000017941 */ /* 0x000fea0003800000 */
.L_x_4736:
        /* <DEDUP_REMOVED lines=11> */
.L_x_4740:
[----:B------:R-:W-:Y:S01]  /*19810*/  IMAD.MOV.U32 R5, RZ, RZ, R11 ;  /* 0x000000ffff057224 */ /* 0x000fe200078e000b */
[----:B------:R-:W-:Y:S01]  /*19820*/  PRMT R12, R13, 0x7610, R12 ;  /* 0x000076100d0c7816 */ /* 0x000fe2000000000c */
[----:B------:R-:W-:Y:S01]  /*19830*/  IMAD.MOV.U32 R61, RZ, RZ, R60 ;  /* 0x000000ffff3d7224 */ /* 0x000fe200078e003c */
[----:B------:R-:W-:Y:S02]  /*19840*/  PRMT R93, R91, 0x7632, R93 ;  /* 0x000076325b5d7816 */ /* 0x000fe4000000005d */
.L_x_4741:
[----:B------:R-:W-:Y:S05]  /*19850*/  BSYNC B1 ;  /* 0x0000000000017941 */ /* 0x000fea0003800000 */
.L_x_4739:
        /* <DEDUP_REMOVED lines=11> */
.L_x_4743:
[----:B------:R-:W-:Y:S01]  /*19910*/  IMAD.MOV.U32 R11, RZ, RZ, R5 ;  /* 0x000000ffff0b7224 */ /* 0x000fe200078e0005 */
[----:B------:R-:W-:Y:S01]  /*19920*/  PRMT R13, R12, 0x7610, R13 ;  /* 0x000076100c0d7816 */ /* 0x000fe2000000000d */
[----:B------:R-:W-:Y:S01]  /*19930*/  IMAD.MOV.U32 R60, RZ, RZ, R63 ;  /* 0x000000ffff3c7224 */ /* 0x000fe200078e003f */
[----:B------:R-:W-:Y:S02]  /*19940*/  PRMT R91, R91, 0x5410, R105 ;  /* 0x000054105b5b7816 */ /* 0x000fe40000000069 */
.L_x_4744:
[----:B------:R-:W-:Y:S05]  /*19950*/  BSYNC B1 ;  /* 0x0000000000017941 */ /* 0x000fea0003800000 */
.L_x_4742:
        /* <DEDUP_REMOVED lines=11> */
.L_x_4746:
[----:B------:R-:W-:Y:S01]  /*19a10*/  IMAD.MOV.U32 R5, RZ, RZ, R11 ;  /* 0x000000ffff057224 */ /* 0x000fe200078e000b */
[----:B------:R-:W-:Y:S01]  /*19a20*/  PRMT R12, R12, 0x5410, R13 ;  /* 0x000054100c0c7816 */ /* 0x000fe2000000000d */
[----:B------:R-:W-:Y:S01]  /*19a30*/  IMAD.MOV.U32 R63, RZ, RZ, R62 ;  /* 0x000000ffff3f7224 */ /* 0x000fe200078e003e */
[----:B------:R-:W-:Y:S02]  /*19a40*/  PRMT R105, R91, 0x7610, R105 ;  /* 0x000076105b697816 */ /* 0x000fe40000000069 */
.L_x_4747:
[----:B------:R-:W-:Y:S05]  /*19a50*/  BSYNC B1 ;  /* 0x0000000000017941 */ /* 0x000fea0003800000 */
.L_x_4745:
        /* <DEDUP_REMOVED lines=11> */
.L_x_4749:
[----:B------:R-:W-:Y:S01]  /*19b10*/  IMAD.MOV.U32 R11, RZ, RZ, R5 ;  /* 0x000000ffff0b7224 */ /* 0x000fe200078e0005 */
[----:B------:R-:W-:Y:S01]  /*19b20*/  PRMT R13, R13, 0x7610, R12 ;  /* 0x000076100d0d7816 */ /* 0x000fe2000000000c */
[----:B------:R-:W-:Y:S01]  /*19b30*/  IMAD.MOV.U32 R62, RZ, RZ, R65 ;  /* 0x000000ffff3e7224 */ /* 0x000fe200078e0041 */
[----:B------:R-:W-:Y:S02]  /*19b40*/  PRMT R91, R94, 0x7632, R91 ;  /* 0x000076325e5b7816 */ /* 0x000fe4000000005b */
.L_x_4750:
[----:B------:R-:W-:Y:S05]  /*19b50*/  BSYNC B1 ;  /* 0x0000000000017941 */ /* 0x000fea0003800000 */
.L_x_4748:
        /* <DEDUP_REMOVED lines=11> */
.L_x_4752:
[----:B------:R-:W-:Y:S01]  /*19c10*/  IMAD.MOV.U32 R5, RZ, RZ, R11 ;  /* 0x000000ffff057224 */ /* 0x000fe200078e000b */
[----:B------:R-:W-:Y:S01]  /*19c20*/  PRMT R12, R13, 0x7632, R12 ;  /* 0x000076320d0c7816 */ /* 0x000fe2000000000c */
[----:B------:R-:W-:Y:S01]  /*19c30*/  IMAD.MOV.U32 R65, RZ, RZ, R64 ;  /* 0x000000ffff417224 */ /* 0x000fe200078e0040 */
[----:B------:R-:W-:Y:S02]  /*19c40*/  PRMT R94, R94, 0x7610, R92 ;  /* 0x000076105e5e7816 */ /* 0x000fe4000000005c */
.L_x_4753:
[----:B------:R-:W-:Y:S05]  /*19c50*/  BSYNC B1 ;  /* 0x0000000000017941 */ /* 0x000fea0003800000 */
.L_x_4751:
        /* <DEDUP_REMOVED lines=11> */
.L_x_4755:
[----:B------:R-:W-:Y:S01]  /*19d10*/  IMAD.MOV.U32 R11, RZ, RZ, R5 ;  /* 0x000000ffff0b7224 */ /* 0x000fe200078e0005 */
[----:B------:R-:W-:Y:S01]  /*19d20*/  PRMT R12, R12, 0x5410, R12 ;  /* 0x000054100c0c7816 */ /* 0x000fe2000000000c */
[----:B------:R-:W-:Y:S01]  /*19d30*/  IMAD.MOV.U32 R64, RZ, RZ, R67 ;  /* 0x000000ffff407224 */ /* 0x000fe200078e0043 */
[----:B------:R-:W-:Y:S02]  /*19d40*/  PRMT R92, R92, 0x7610, R93 ;  /* 0x000076105c5c7816 */ /* 0x000fe4000000005d */
.L_x_4756:
[----:B------:R-:W-:Y:S05]  /*19d50*/  BSYNC B1 ;  /* 0x0000000000017941 */ /* 0x000fea0003800000 */
.L_x_4754:
        /* <DEDUP_REMOVED lines=11> */
.L_x_4758:
[----:B------:R-:W-:Y:S01]  /*19e10*/  IMAD.MOV.U32 R5, RZ, RZ, R11 ;  /* 0x000000ffff057224 */ /* 0x000fe200078e000b */
[----:B------:R-:W-:Y:S01]  /*19e20*/  PRMT R13, R13, 0x7610, R12 ;  /* 0x000076100d0d7816 */ /* 0x000fe2000000000c */
[----:B------:R-:W-:Y:S01]  /*19e30*/  IMAD.MOV.U32 R67, RZ, RZ, R66 ;  /* 0x000000ffff437224 */ /* 0x000fe200078e0042 */
[----:B------:R-:W-:Y:S02]  /*19e40*/  PRMT R93, R93, 0x5410, R92 ;  /* 0x000054105d5d7816 */ /* 0x000fe4000000005c */
.L_x_4759:
[----:B------:R-:W-:Y:S05]  /*19e50*/  BSYNC B1 ;  /* 0x0000000000017941 */ /* 0x000fea0003800000 */
.L_x_4757:
        /* <DEDUP_REMOVED lines=11> */
.L_x_4761:
[----:B------:R-:W-:Y:S01]  /*19f10*/  IMAD.MOV.U32 R11, RZ, RZ, R5 ;  /* 0x000000ffff0b7224 */ /* 0x000fe200078e0005 */
[----:B------:R-:W-:Y:S01]  /*19f20*/  PRMT R12, R13, 0x7632, R12 ;  /* 0x000076320d0c7816 */ /* 0x000fe2000000000c */
[----:B------:R-:W-:Y:S01]  /*19f30*/  IMAD.MOV.U32 R66, RZ, RZ, R69 ;  /* 0x000000ffff427224 */ /* 0x000fe200078e0045 */
[----:B------:R-:W-:Y:S02]  /*19f40*/  PRMT R92, R94, 0x7610, R92 ;  /* 0x000076105e5c7816 */ /* 0x000fe4000000005c */
.L_x_4762:
[----:B------:R-:W-:Y:S05]  /*19f50*/  BSYNC B1 ;  /* 0x0000000000017941 */ /* 0x000fea0003800000 */
.L_x_4760:
        /* <DEDUP_REMOVED lines=11> */
.L_x_4764:
[----:B------:R-:W-:Y:S01]  /*1a010*/  IMAD.MOV.U32 R5, RZ, RZ, R11 ;  /* 0x000000ffff057224 */ /* 0x000fe200078e000b */
[----:B------:R-:W-:Y:S01]  /*1a020*/  PRMT R12, R12, 0x5410, R12 ;  /* 0x000054100c0c7816 */ /* 0x000fe2000000000c */
[----:B------:R-:W-:Y:S01]  /*1a030*/  IMAD.MOV.U32 R69, RZ, RZ, R68 ;  /* 0x000000ffff457224 */ /* 0x000fe200078e0044 */
[----:B------:R-:W-:Y:S02]  /*1a040*/  PRMT R94, R95, 0x7632, R94 ;  /* 0x000076325f5e7816 */ /* 0x000fe4000000005e */
.L_x_4765:
[----:B------:R-:W-:Y:S05]  /*1a050*/  BSYNC B1 ;  /* 0x0000000000017941 */ /* 0x000fea0003800000 */
.L_x_4763:
        /* <DEDUP_REMOVED lines=11> */
.L_x_4767:
[----:B------:R-:W-:Y:S01]  /*1a110*/  IMAD.MOV.U32 R11, RZ, RZ, R5 ;  /* 0x000000ffff0b7224 */ /* 0x000fe200078e0005 */
[----:B------:R-:W-:Y:S01]  /*1a120*/  PRMT R12, R12, 0x7632, R12 ;  /* 0x000076320c0c7816 */ /* 0x000fe2000000000c */
[----:B------:R-:W-:Y:S01]  /*1a130*/  IMAD.MOV.U32 R68, RZ, RZ, R71 ;  /* 0x000000ffff447224 */ /* 0x000fe200078e0047 */
[----:B------:R-:W-:Y:S02]  /*1a140*/  PRMT R95, R95, 0x5410, R96 ;  /* 0x000054105f5f7816 */ /* 0x000fe40000000060 */
.L_x_4768:
[----:B------:R-:W-:Y:S05]  /*1a150*/  BSYNC B1 ;  /* 0x0000000000017941 */ /* 0x000fea0003800000 */
.L_x_4766:
        /* <DEDUP_REMOVED lines=11> */
.L_x_4770:
[----:B------:R-:W-:Y:S01]  /*1a210*/  PRMT R12, R12, 0x5410, R12 ;  /* 0x000054100c0c7816 */ /* 0x000fe2000000000c */
[----:B------:R-:W-:Y:S01]  /*1a220*/  IMAD.MOV.U32 R71, RZ, RZ, R70 ;  /* 0x000000ffff477224 */ /* 0x000fe200078e0046 */
[----:B------:R-:W-:Y:S01]  /*1a230*/  PRMT R96, R95, 0x7610, R96 ;  /* 0x000076105f607816 */ /* 0x000fe20000000060 */
[----:B------:R-:W-:Y:S01]  /*1a240*/  IMAD.MOV.U32 R5, RZ, RZ, R11 ;  /* 0x000000ffff057224 */ /* 0x000fe200078e000b */
[----:B------:R-:W-:Y:S01]  /*1a250*/  PRMT R95, R12, 0x7610, R95 ;  /* 0x000076100c5f7816 */ /* 0x000fe2000000005f */
[----:B------:R-:W-:Y:S02]  /*1a260*/  IMAD.MOV.U32 R70, RZ, RZ, R11 ;  /* 0x000000ffff467224 */ /* 0x000fe400078e000b */
.L_x_4771:
[----:B------:R-:W-:Y:S05]  /*1a270*/  BSYNC B1 ;  /* 0x0000000000017941 */ /* 0x000fea0003800000 */
.L_x_4769:
[----:B------:R-:W-:Y:S02]  /*1a280*/  IADD3 R9, R9, 0x4, RZ ;  /* 0x0000000409097810 */ /* 0x000fe40007ffe0ff */
[----:B------:R-:W-:Y:S01]  /*1a290*/  IADD3 R4, R4, 0x2, RZ ;  /* 0x0000000204047810 */ /* 0x000fe20007ffe0ff */
[----:B------:R-:W-:Y:S01]  /*1a2a0*/  @!P1 CALL.REL.NOINC `(.L_x_4772) ;  /* 0x0000001000009944 */ /* 0x000fe20003c00000 */
[----:B------:R-:W-:Y:S05]  /*1a2b0*/  BRA `(.L_x_4773) ;  /* 0xffffc01000007947 */ /* 0x000fea000383ffff */
.L_x_4772:
[----:B------:R-:W-:Y:S01]  /*1a2c0*/  FADD.FTZ R86, R8, R86 ;  /* 0x0000005608567221 */ /* 0x000fe20000010000 */
[----:B------:R-:W-:Y:S01]  /*1a2d0*/  PRMT R95, R12, 0x7632, R95 ;  /* 0x000076320c5f7816 */ /* 0x000fe2000000005f */
[----:B------:R-:W-:-:S02]  /*1a2e0*/  IMAD.MOV.U32 R87, RZ, RZ, R7 ;  /* 0x000000ffff577224 */ /* 0x000fc400078e0007 */
[----:B------:R-:W-:Y:S02]  /*1a2f0*/  IMAD.MOV.U32 R70, RZ, RZ, R5 ;  /* 0x000000ffff467224 */ /* 0x000fe400078e0005 */
.L_x_4582:
[----:B------:R-:W-:Y:S05]  /*1a300*/  BSYNC B0 ;  /* 0x0000000000007941 */ /* 0x000fea0003800000 */
.L_x_4581:
        /* <DEDUP_REMOVED lines=18> */
[--C-:B------:R-:W-:Y:S02]  /*1a430*/  PRMT R5, R91, 0x5432, R93.reuse ;  /* 0x000054325b057816 */ /* 0x100fe4000000005d */
[C---:B--2---:R-:W-:Y:S01]  /*1a440*/  PRMT R6, R92.reuse, 0x7610, R93 ;  /* 0x000076105c067816 */ /* 0x044fe2000000005d */
[----:B------:R-:W-:Y:S01]  /*1a450*/  STS.64 [R9+0x20], R66 ;  /* 0x0000204209007388 */ /* 0x000fe20000000a00 */
[----:B------:R-:W-:-:S03]  /*1a460*/  PRMT R7, R92, 0x7632, R94 ;  /* 0x000076325c077816 */ /* 0x000fc6000000005e */
        /* <DEDUP_REMOVED lines=70> */
.L_x_4775:
[----:B------:R-:W-:Y:S05]  /*1a8d0*/  BSYNC B0 ;  /* 0x0000000000007941 */ /* 0x000fea0003800000 */
.L_x_4774:
        /* <DEDUP_REMOVED lines=71> */
[----:B-1----:R-:W-:Y:S04]  /*1ad50*/  STL.64 [R1+0x160], R12 ;  /* 0x0001600c01007387 */ /* 0x002fe80000100a00 */
[----:B------:R-:W-:Y:S04]  /*1ad60*/  STL.64 [R1+0x168], R14 ;  /* 0x0001680e01007387 */ /* 0x000fe80000100a00 */
[----:B--2---:R-:W-:Y:S01]  /*1ad70*/  STL.64 [R1+0x170], R20 ;  /* 0x0001701401007387 */ /* 0x004fe20000100a00 */
[----:B-----5:R-:W-:-:S03]  /*1ad80*/  FSETP.GT.FTZ.AND P0, PT, R87, R88, PT ;  /* 0x000000585700720b */ /* 0x020fc60003f14000 */
[----:B------:R-:W-:Y:S01]  /*1ad90*/  STL.64 [R1+0x178], R22 ;  /* 0x0001781601007387 */ /* 0x000fe20000100a00 */
[----:B------:R-:W-:-:S03]  /*1ada0*/  FSEL R97, R87, R88, P0 ;  /* 0x0000005857617208 */ /* 0x000fc60000000000 */
[----:B------:R-:W-:Y:S01]  /*1adb0*/  STL.64 [R1+0x180], R16 ;  /* 0x0001801001007387 */ /* 0x000fe20000100a00 */
[----:B------:R-:W-:-:S03]  /*1adc0*/  FSEL R88, R88, R87, P0 ;  /* 0x0000005758587208 */ /* 0x000fc60000000000 */
[----:B---3--:R0:W-:Y:S02]  /*1add0*/  STL.64 [R1+0x140], R4 ;  /* 0x0001400401007387 */ /* 0x0081e40000100a00 */
[----:B------:R-:W-:Y:S02]  /*1ade0*/  FADD.FTZ R88, -R97, R88 ;  /* 0x0000005861587221 */ /* 0x000fe40000010100 */
[----:B------:R1:W-:Y:S02]  /*1adf0*/  STL.64 [R1+0x148], R6 ;  /* 0x0001480601007387 */ /* 0x0003e40000100a00 */
[----:B------:R-:W-:Y:S02]  /*1ae00*/  FMUL.FTZ R88, R88, 1.4426950216293334961 ;  /* 0x3fb8aa3b58587820 */ /* 0x000fe40000410000 */
[----:B------:R2:W-:Y:S04]  /*1ae10*/  STL.64 [R1+0x150], R8 ;  /* 0x0001500801007387 */ /* 0x0005e80000100a00 */
[----:B------:R-:W3:Y:S01]  /*1ae20*/  MUFU.EX2 R88, R88 ;  /* 0x0000005800587308 */ /* 0x000ee20000000800 */
[----:B0-----:R-:W-:Y:S01]  /*1ae30*/  FSEL R5, R89, R86, P0 ;  /* 0x0000005659057208 */ /* 0x001fe20000000000 */
[----:B------:R-:W-:Y:S01]  /*1ae40*/  IMAD.MOV.U32 R4, RZ, RZ, R1 ;  /* 0x000000ffff047224 */ /* 0x000fe200078e0001 */
[----:B------:R-:W-:-:S03]  /*1ae50*/  FSEL R89, R86, R89, P0 ;  /* 0x0000005956597208 */ /* 0x000fc60000000000 */
[----:B-1----:R-:W-:Y:S02]  /*1ae60*/  IMAD.MOV.U32 R7, RZ, RZ, R4 ;  /* 0x000000ffff077224 */ /* 0x002fe400078e0004 */
[----:B--2---:R-:W-:Y:S02]  /*1ae70*/  IMAD.MOV.U32 R8, RZ, RZ, RZ ;  /* 0x000000ffff087224 */ /* 0x004fe400078e00ff */
[----:B---3--:R-:W-:Y:S02]  /*1ae80*/  FMUL.FTZ R86, R5, R88 ;  /* 0x0000005805567220 */ /* 0x008fe40000410000 */
.L_x_4968:
        /* <DEDUP_REMOVED lines=20> */
.L_x_4779:
[----:B------:R-:W-:Y:S01]  /*1afd0*/  IMAD.MOV.U32 R5, RZ, RZ, R85 ;  /* 0x000000ffff057224 */ /* 0x000fe200078e0055 */
[----:B------:R-:W-:Y:S01]  /*1afe0*/  PRMT R9, R9, 0x7610, R111 ;  /* 0x0000761009097816 */ /* 0x000fe2000000006f */
[----:B------:R-:W-:Y:S01]  /*1aff0*/  IMAD.MOV.U32 R85, RZ, RZ, R84 ;  /* 0x000000ffff557224 */ /* 0x000fe200078e0054 */
[----:B------:R-:W-:Y:S02]  /*1b000*/  PRMT R111, R111, 0x5410, R112 ;  /* 0x000054106f6f7816 */ /* 0x000fe40000000070 */
.L_x_4780:
[----:B------:R-:W-:Y:S05]  /*1b010*/  BSYNC B1 ;  /* 0x0000000000017941 */ /* 0x000fea0003800000 */
.L_x_4778:
        /* <DEDUP_REMOVED lines=11> */
.L_x_4782:
[----:B------:R-:W-:Y:S01]  /*1b0d0*/  IMAD.MOV.U32 R6, RZ, RZ, R5 ;  /* 0x000000ffff067224 */ /* 0x000fe200078e0005 */
[----:B------:R-:W-:Y:S01]  /*1b0e0*/  PRMT R9, R9, 0x7632, R9 ;  /* 0x0000763209097816 */ /* 0x000fe20000000009 */
[----:B------:R-:W-:Y:S01]  /*1b0f0*/  IMAD.MOV.U32 R84, RZ, RZ, R83 ;  /* 0x000000ffff547224 */ /* 0x000fe200078e0053 */
[----:B------:R-:W-:Y:S02]  /*1b100*/  PRMT R112, R112, 0x7632, R112 ;  /* 0x0000763270707816 */ /* 0x000fe40000000070 */
.L_x_4783:
[----:B------:R-:W-:Y:S05]  /*1b110*/  BSYNC B1 ;  /* 0x0000000000017941 */ /* 0x000fea0003800000 */
.L_x_4781:
        /* <DEDUP_REMOVED lines=11> */
.L_x_4785:
[----:B------:R-:W-:Y:S01]  /*1b1d0*/  IMAD.MOV.U32 R5, RZ, RZ, R6 ;  /* 0x000000ffff057224 */ /* 0x000fe200078e0006 */
[----:B------:R-:W-:Y:S01]  /*1b1e0*/  PRMT R9, R9, 0x5410, R9 ;  /* 0x0000541009097816 */ /* 0x000fe20000000009 */
[----:B------:R-:W-:Y:S01]  /*1b1f0*/  IMAD.MOV.U32 R83, RZ, RZ, R82 ;  /* 0x000000ffff537224 */ /* 0x000fe200078e0052 */
[----:B------:R-:W-:Y:S02]  /*1b200*/  PRMT R112, R112, 0x5410, R113 ;  /* 0x0000541070707816 */ /* 0x000fe40000000071 */
.L_x_4786:
[----:B------:R-:W-:Y:S05]  /*1b210*/  BSYNC B1 ;  /* 0x0000000000017941 */ /* 0x000fea0003800000 */
.L_x_4784:
        /* <DEDUP_REMOVED lines=11> */
.L_x_4788:
[----:B------:R-:W-:Y:S01]  /*1b2d0*/  IMAD.MOV.U32 R6, RZ, RZ, R5 ;  /* 0x000000ffff067224 */ /* 0x000fe200078e0005 */
[----:B------:R-:W-:Y:S01]  /*1b2e0*/  PRMT R10, R10, 0x7610, R9 ;  /* 0x000076100a0a7816 */ /* 0x000fe20000000009 */
[----:B------:R-:W-:Y:S01]  /*1b2f0*/  IMAD.MOV.U32 R82, RZ, RZ, R81 ;  /* 0x000000ffff527224 */ /* 0x000fe200078e0051 */
[----:B------:R-:W-:Y:S02]  /*1b300*/  PRMT R113, R0, 0x7632, R113 ;  /* 0x0000763200717816 */ /* 0x000fe40000000071 */
.L_x_4789:
[----:B------:R-:W-:Y:S05]  /*1b310*/  BSYNC B1 ;  /* 0x0000000000017941 */ /* 0x000fea0003800000 */
.L_x_4787:
        /* <DEDUP_REMOVED lines=11> */
.L_x_4791:
[----:B------:R-:W-:Y:S01]  /*1b3d0*/  IMAD.MOV.U32 R5, RZ, RZ, R6 ;  /* 0x000000ffff057224 */ /* 0x000fe200078e0006 */
[----:B------:R-:W-:Y:S01]  /*1b3e0*/  PRMT R9, R9, 0x7610, R10 ;  /* 0x0000761009097816 */ /* 0x000fe2000000000a */
[----:B------:R-:W-:Y:S01]  /*1b3f0*/  IMAD.MOV.U32 R81, RZ, RZ, R80 ;  /* 0x000000ffff517224 */ /* 0x000fe200078e0050 */
[----:B------:R-:W-:Y:S02]  /*1b400*/  PRMT R0, R0, 0x5410, R110 ;  /* 0x0000541000007816 */ /* 0x000fe4000000006e */
.L_x_4792:
[----:B------:R-:W-:Y:S05]  /*1b410*/  BSYNC B1 ;  /* 0x0000000000017941 */ /* 0x000fea0003800000 */
.L_x_4790:
        /* <DEDUP_REMOVED lines=11> */
.L_x_4794:
[----:B------:R-:W-:Y:S01]  /*1b4d0*/  IMAD.MOV.U32 R6, RZ, RZ, R5 ;  /* 0x000000ffff067224 */ /* 0x000fe200078e0005 */
[----:B------:R-:W-:Y:S01]  /*1b4e0*/  PRMT R9, R9, 0x7632, R9 ;  /* 0x0000763209097816 */ /* 0x000fe20000000009 */
[----:B------:R-:W-:Y:S01]  /*1b4f0*/  IMAD.MOV.U32 R80, RZ, RZ, R79 ;  /* 0x000000ffff507224 */ /* 0x000fe200078e004f */
[----:B------:R-:W-:Y:S02]  /*1b500*/  PRMT R110, R110, 0x7632, R110 ;  /* 0x000076326e6e7816 */ /* 0x000fe4000000006e */
.L_x_4795:
[----:B------:R-:W-:Y:S05]  /*1b510*/  BSYNC B1 ;  /* 0x0000000000017941 */ /* 0x000fea0003800000 */
.L_x_4793:
        /* <DEDUP_REMOVED lines=11> */
.L_x_4797:
[----:B------:R-:W-:Y:S01]  /*1b5d0*/  IMAD.MOV.U32 R5, RZ, RZ, R6 ;  /* 0x000000ffff057224 */ /* 0x000fe200078e0006 */
[----:B------:R-:W-:Y:S01]  /*1b5e0*/  PRMT R10, R9, 0x7610, R10 ;  /* 0x00007610090a7816 */ /* 0x000fe2000000000a */
[----:B------:R-:W-:Y:S01]  /*1b5f0*/  IMAD.MOV.U32 R79, RZ, RZ, R78 ;  /* 0x000000ffff4f7224 */ /* 0x000fe200078e004e */
[----:B------:R-:W-:Y:S02]  /*1b600*/  PRMT R110, R110, 0x5410, R111 ;  /* 0x000054106e6e7816 */ /* 0x000fe4000000006f */
.L_x_4798:
[----:B------:R-:W-:Y:S05]  /*1b610*/  BSYNC B1 ;  /* 0x0000000000017941 */ /* 0x000fea0003800000 */
.L_x_4796:
        /* <DEDUP_REMOVED lines=11> */
.L_x_4800:
[----:B------:R-:W-:Y:S01]  /*1b6d0*/  IMAD.MOV.U32 R6, RZ, RZ, R5 ;  /* 0x000000ffff067224 */ /* 0x000fe200078e0005 */
[----:B------:R-:W-:Y:S01]  /*1b6e0*/  PRMT R9, R10, 0x7610, R9 ;  /* 0x000076100a097816 */ /* 0x000fe20000000009 */
[----:B------:R-:W-:Y:S01]  /*1b6f0*/  IMAD.MOV.U32 R78, RZ, RZ, R77 ;  /* 0x000000ffff4e7224 */ /* 0x000fe200078e004d */
[----:B------:R-:W-:Y:S02]  /*1b700*/  PRMT R111, R115, 0x7610, R111 ;  /* 0x00007610736f7816 */ /* 0x000fe4000000006f */
.L_x_4801:
[----:B------:R-:W-:Y:S05]  /*1b710*/  BSYNC B1 ;  /* 0x0000000000017941 */ /* 0x000fea0003800000 */
.L_x_4799:
        /* <DEDUP_REMOVED lines=11> */
.L_x_4803:
[----:B------:R-:W-:Y:S01]  /*1b7d0*/  IMAD.MOV.U32 R5, RZ, RZ, R6 ;  /* 0x000000ffff057224 */ /* 0x000fe200078e0006 */
[----:B------:R-:W-:Y:S01]  /*1b7e0*/  PRMT R9, R9, 0x5410, R9 ;  /* 0x0000541009097816 */ /* 0x000fe20000000009 */
[----:B------:R-:W-:Y:S01]  /*1b7f0*/  IMAD.MOV.U32 R77, RZ, RZ, R76 ;  /* 0x000000ffff4d7224 */ /* 0x000fe200078e004c */
[----:B------:R-:W-:Y:S02]  /*1b800*/  PRMT R115, R113, 0x7632, R115 ;  /* 0x0000763271737816 */ /* 0x000fe40000000073 */
.L_x_4804:
[----:B------:R-:W-:Y:S05]  /*1b810*/  BSYNC B1 ;  /* 0x0000000000017941 */ /* 0x000fea0003800000 */
.L_x_4802:
        /* <DEDUP_REMOVED lines=11> */
.L_x_4806:
[----:B------:R-:W-:Y:S01]  /*1b8d0*/  IMAD.MOV.U32 R6, RZ, RZ, R5 ;  /* 0x000000ffff067224 */ /* 0x000fe200078e0005 */
[----:B------:R-:W-:Y:S01]  /*1b8e0*/  PRMT R10, R10, 0x7610, R9 ;  /* 0x000076100a0a7816 */ /* 0x000fe20000000009 */
[----:B------:R-:W-:Y:S01]  /*1b8f0*/  IMAD.MOV.U32 R76, RZ, RZ, R75 ;  /* 0x000000ffff4c7224 */ /* 0x000fe200078e004b */
[----:B------:R-:W-:Y:S02]  /*1b900*/  PRMT R113, R113, 0x7610, R114 ;  /* 0x0000761071717816 */ /* 0x000fe40000000072 */
.L_x_4807:
[----:B------:R-:W-:Y:S05]  /*1b910*/  BSYNC B1 ;  /* 0x0000000000017941 */ /* 0x000fea0003800000 */
.L_x_4805:
        /* <DEDUP_REMOVED lines=11> */
.L_x_4809:
[----:B------:R-:W-:Y:S01]  /*1b9d0*/  IMAD.MOV.U32 R5, RZ, RZ, R6 ;  /* 0x000000ffff057224 */ /* 0x000fe200078e0006 */
[----:B------:R-:W-:Y:S01]  /*1b9e0*/  PRMT R9, R9, 0x7610, R10 ;  /* 0x0000761009097816 */ /* 0x000fe2000000000a */
[----:B------:R-:W-:Y:S01]  /*1b9f0*/  IMAD.MOV.U32 R75, RZ, RZ, R74 ;  /* 0x000000ffff4b7224 */ /* 0x000fe200078e004a */
[----:B------:R-:W-:Y:S02]  /*1ba00*/  PRMT R114, R114, 0x5410, R0 ;  /* 0x0000541072727816 */ /* 0x000fe40000000000 */
.L_x_4810:
[----:B------:R-:W-:Y:S05]  /*1ba10*/  BSYNC B1 ;  /* 0x0000000000017941 */ /* 0x000fea0003800000 */
.L_x_4808:
        /* <DEDUP_REMOVED lines=11> */
.L_x_4812:
[----:B------:R-:W-:Y:S01]  /*1bad0*/  IMAD.MOV.U32 R6, RZ, RZ, R5 ;  /* 0x000000ffff067224 */ /* 0x000fe200078e0005 */
[----:B------:R-:W-:Y:S01]  /*1bae0*/  PRMT R9, R9, 0x7632, R9 ;  /* 0x0000763209097816 */ /* 0x000fe20000000009 */
[----:B------:R-:W-:Y:S01]  /*1baf0*/  IMAD.MOV.U32 R74, RZ, RZ, R73 ;  /* 0x000000ffff4a7224 */ /* 0x000fe200078e0049 */
[----:B------:R-:W-:Y:S02]  /*1bb00*/  PRMT R0, R116, 0x7610, R0 ;  /* 0x0000761074007816 */ /* 0x000fe40000000000 */
.L_x_4813:
[----:B------:R-:W-:Y:S05]  /*1bb10*/  BSYNC B1 ;  /* 0x0000000000017941 */ /* 0x000fea0003800000 */
.L_x_4811:
        /* <DEDUP_REMOVED lines=11> */
.L_x_4815:
[----:B------:R-:W-:Y:S01]  /*1bbd0*/  IMAD.MOV.U32 R5, RZ, RZ, R6 ;  /* 0x000000ffff057224 */ /* 0x000fe200078e0006 */
[----:B------:R-:W-:Y:S01]  /*1bbe0*/  PRMT R9, R9, 0x5410, R9 ;  /* 0x0000541009097816 */ /* 0x000fe20000000009 */
[----:B------:R-:W-:Y:S01]  /*1bbf0*/  IMAD.MOV.U32 R73, RZ, RZ, R72 ;  /* 0x000000ffff497224 */ /* 0x000fe200078e0048 */
[----:B------:R-:W-:Y:S02]  /*1bc00*/  PRMT R116, R115, 0x7632, R116 ;  /* 0x0000763273747816 */ /* 0x000fe40000000074 */
.L_x_4816:
[----:B------:R-:W-:Y:S05]  /*1bc10*/  BSYNC B1 ;  /* 0x0000000000017941 */ /* 0x000fea0003800000 */
.L_x_4814:
        /* <DEDUP_REMOVED lines=11> */
.L_x_4818:
[----:B------:R-:W-:Y:S01]  /*1bcd0*/  IMAD.MOV.U32 R6, RZ, RZ, R5 ;  /* 0x000000ffff067224 */ /* 0x000fe200078e0005 */
[----:B------:R-:W-:Y:S01]  /*1bce0*/  PRMT R10, R10, 0x7610, R9 ;  /* 0x000076100a0a7816 */ /* 0x000fe20000000009 */
[----:B------:R-:W-:Y:S01]  /*1bcf0*/  IMAD.MOV.U32 R72, RZ, RZ, R3 ;  /* 0x000000ffff487224 */ /* 0x000fe200078e0003 */
[----:B------:R-:W-:Y:S02]  /*1bd00*/  PRMT R115, R115, 0x7610, R116 ;  /* 0x0000761073737816 */ /* 0x000fe40000000074 */
.L_x_4819:
[----:B------:R-:W-:Y:S05]  /*1bd10*/  BSYNC B1 ;  /* 0x0000000000017941 */ /* 0x000fea0003800000 */
.L_x_4817:
        /* <DEDUP_REMOVED lines=11> */
.L_x_4821:
[----:B------:R-:W-:Y:S01]  /*1bdd0*/  IMAD.MOV.U32 R5, RZ, RZ, R6 ;  /* 0x000000ffff057224 */ /* 0x000fe200078e0006 */
[----:B------:R-:W-:Y:S01]  /*1bde0*/  PRMT R9, R9, 0x7610, R10 ;  /* 0x0000761009097816 */ /* 0x000fe2000000000a */
[----:B------:R-:W-:Y:S01]  /*1bdf0*/  IMAD.MOV.U32 R3, RZ, RZ, R2 ;  /* 0x000000ffff037224 */ /* 0x000fe200078e0002 */
[----:B------:R-:W-:Y:S02]  /*1be00*/  PRMT R116, R116, 0x5410, R114 ;  /* 0x0000541074747816 */ /* 0x000fe40000000072 */
.L_x_4822:
[----:B------:R-:W-:Y:S05]  /*1be10*/  BSYNC B1 ;  /* 0x0000000000017941 */ /* 0x000fea0003800000 */
.L_x_4820:
        /* <DEDUP_REMOVED lines=11> */
.L_x_4824:
[----:B------:R-:W-:Y:S01]  /*1bed0*/  IMAD.MOV.U32 R6, RZ, RZ, R5 ;  /* 0x000000ffff067224 */ /* 0x000fe200078e0005 */
[----:B------:R-:W-:Y:S01]  /*1bee0*/  PRMT R10, R10, 0x7610, R9 ;  /* 0x000076100a0a7816 */ /* 0x000fe20000000009 */
[----:B------:R-:W-:Y:S01]  /*1bef0*/  IMAD.MOV.U32 R2, RZ, RZ, R25 ;  /* 0x000000ffff027224 */ /* 0x000fe200078e0019 */
[----:B------:R-:W-:Y:S02]  /*1bf00*/  PRMT R114, R108, 0x7632, R114 ;  /* 0x000076326c727816 */ /* 0x000fe40000000072 */
.L_x_4825:
[----:B------:R-:W-:Y:S05]  /*1bf10*/  BSYNC B1 ;  /* 0x0000000000017941 */ /* 0x000fea0003800000 */
.L_x_4823:
        /* <DEDUP_REMOVED lines=11> */
.L_x_4827:
[----:B------:R-:W-:Y:S01]  /*1bfd0*/  IMAD.MOV.U32 R5, RZ, RZ, R6 ;  /* 0x000000ffff057224 */ /* 0x000fe200078e0006 */
[----:B------:R-:W-:Y:S01]  /*1bfe0*/  PRMT R9, R10, 0x7632, R9 ;  /* 0x000076320a097816 */ /* 0x000fe20000000009 */
[----:B------:R-:W-:Y:S01]  /*1bff0*/  IMAD.MOV.U32 R25, RZ, RZ, R24 ;  /* 0x000000ffff197224 */ /* 0x000fe200078e0018 */
[----:B------:R-:W-:Y:S02]  /*1c000*/  PRMT R108, R108, 0x7610, R106 ;  /* 0x000076106c6c7816 */ /* 0x000fe4000000006a */
.L_x_4828:
[----:B------:R-:W-:Y:S05]  /*1c010*/  BSYNC B1 ;  /* 0x0000000000017941 */ /* 0x000fea0003800000 */
.L_x_4826:
        /* <DEDUP_REMOVED lines=11> */
.L_x_4830:
[----:B------:R-:W-:Y:S01]  /*1c0d0*/  IMAD.MOV.U32 R6, RZ, RZ, R5 ;  /* 0x000000ffff067224 */ /* 0x000fe200078e0005 */
[----:B------:R-:W-:Y:S01]  /*1c0e0*/  PRMT R9, R9, 0x5410, R9 ;  /* 0x0000541009097816 */ /* 0x000fe20000000009 */
[----:B------:R-:W-:Y:S01]  /*1c0f0*/  IMAD.MOV.U32 R24, RZ, RZ, R27 ;  /* 0x000000ffff187224 */ /* 0x000fe200078e001b */
[----:B------:R-:W-:Y:S02]  /*1c100*/  PRMT R106, R106, 0x7610, R107 ;  /* 0x000076106a6a7816 */ /* 0x000fe4000000006b */
.L_x_4831:
[----:B------:R-:W-:Y:S05]  /*1c110*/  BSYNC B1 ;  /* 0x0000000000017941 */ /* 0x000fea0003800000 */
.L_x_4829:
        /* <DEDUP_REMOVED lines=11> */
.L_x_4833:
[----:B------:R-:W-:Y:S01]  /*1c1d0*/  IMAD.MOV.U32 R5, RZ, RZ, R6 ;  /* 0x000000ffff057224 */ /* 0x000fe200078e0006 */
[----:B------:R-:W-:Y:S01]  /*1c1e0*/  PRMT R9, R9, 0x7632, R9 ;  /* 0x0000763209097816 */ /* 0x000fe20000000009 */
[----:B------:R-:W-:Y:S01]  /*1c1f0*/  IMAD.MOV.U32 R27, RZ, RZ, R26 ;  /* 0x000000ffff1b7224 */ /* 0x000fe200078e001a */
[----:B------:R-:W-:Y:S02]  /*1c200*/  PRMT R107, R107, 0x5410, R106 ;  /* 0x000054106b6b7816 */ /* 0x000fe4000000006a */
.L_x_4834:
[----:B------:R-:W-:Y:S05]  /*1c210*/  BSYNC B1 ;  /* 0x0000000000017941 */ /* 0x000fea0003800000 */
.L_x_4832:
        /* <DEDUP_REMOVED lines=11> */
.L_x_4836:
[----:B------:R-:W-:Y:S01]  /*1c2d0*/  IMAD.MOV.U32 R6, RZ, RZ, R5 ;  /* 0x000000ffff067224 */ /* 0x000fe200078e0005 */
[----:B------:R-:W-:Y:S01]  /*1c2e0*/  PRMT R9, R9, 0x5410, R9 ;  /* 0x0000541009097816 */ /* 0x000fe20000000009 */
[----:B------:R-:W-:Y:S01]  /*1c2f0*/  IMAD.MOV.U32 R26, RZ, RZ, R29 ;  /* 0x000000ffff1a7224 */ /* 0x000fe200078e001d */
[----:B------:R-:W-:Y:S02]  /*1c300*/  PRMT R106, R117, 0x7632, R106 ;  /* 0x00007632756a7816 */ /* 0x000fe4000000006a */
.L_x_4837:
[----:B------:R-:W-:Y:S05]  /*1c310*/  BSYNC B1 ;  /* 0x0000000000017941 */ /* 0x000fea0003800000 */
.L_x_4835:
        /* <DEDUP_REMOVED lines=11> */
.L_x_4839:
[----:B------:R-:W-:Y:S01]  /*1c3d0*/  IMAD.MOV.U32 R5, RZ, RZ, R6 ;  /* 0x000000ffff057224 */ /* 0x000fe200078e0006 */
[----:B------:R-:W-:Y:S01]  /*1c3e0*/  PRMT R9, R9, 0x7632, R9 ;  /* 0x0000763209097816 */ /* 0x000fe20000000009 */
[----:B------:R-:W-:Y:S01]  /*1c3f0*/  IMAD.MOV.U32 R29, RZ, RZ, R28 ;  /* 0x000000ffff1d7224 */ /* 0x000fe200078e001c */
[----:B------:R-:W-:Y:S02]  /*1c400*/  PRMT R117, R117, 0x5410, R108 ;  /* 0x0000541075757816 */ /* 0x000fe4000000006c */
.L_x_4840:
[----:B------:R-:W-:Y:S05]  /*1c410*/  BSYNC B1 ;  /* 0x0000000000017941 */ /* 0x000fea0003800000 */
.L_x_4838:
        /* <DEDUP_REMOVED lines=11> */
.L_x_4842:
[----:B------:R-:W-:Y:S01]  /*1c4d0*/  IMAD.MOV.U32 R6, RZ, RZ, R5 ;  /* 0x000000ffff067224 */ /* 0x000fe200078e0005 */
[----:B------:R-:W-:Y:S01]  /*1c4e0*/  PRMT R10, R9, 0x7610, R10 ;  /* 0x00007610090a7816 */ /* 0x000fe2000000000a */
[----:B------:R-:W-:Y:S01]  /*1c4f0*/  IMAD.MOV.U32 R28, RZ, RZ, R31 ;  /* 0x000000ffff1c7224 */ /* 0x000fe200078e001f */
[----:B------:R-:W-:Y:S02]  /*1c500*/  PRMT R108, R109, 0x7610, R108 ;  /* 0x000076106d6c7816 */ /* 0x000fe4000000006c */
.L_x_4843:
[----:B------:R-:W-:Y:S05]  /*1c510*/  BSYNC B1 ;  /* 0x0000000000017941 */ /* 0x000fea0003800000 */
.L_x_4841:
        /* <DEDUP_REMOVED lines=11> */
.L_x_4845:
[----:B------:R-:W-:Y:S01]  /*1c5d0*/  IMAD.MOV.U32 R5, RZ, RZ, R6 ;  /* 0x000000ffff057224 */ /* 0x000fe200078e0006 */
[----:B------:R-:W-:Y:S01]  /*1c5e0*/  PRMT R9, R10, 0x7610, R9 ;  /* 0x000076100a097816 */ /* 0x000fe20000000009 */
[----:B------:R-:W-:Y:S01]  /*1c5f0*/  IMAD.MOV.U32 R31, RZ, RZ, R30 ;  /* 0x000000ffff1f7224 */ /* 0x000fe200078e001e */
[----:B------:R-:W-:Y:S02]  /*1c600*/  PRMT R109, R107, 0x7610, R109 ;  /* 0x000076106b6d7816 */ /* 0x000fe4000000006d */
.L_x_4846:
[----:B------:R-:W-:Y:S05]  /*1c610*/  BSYNC B1 ;  /* 0x0000000000017941 */ /* 0x000fea0003800000 */
.L_x_4844:
        /* <DEDUP_REMOVED lines=11> */
.L_x_4848:
[----:B------:R-:W-:Y:S01]  /*1c6d0*/  IMAD.MOV.U32 R6, RZ, RZ, R5 ;  /* 0x000000ffff067224 */ /* 0x000fe200078e0005 */
[----:B------:R-:W-:Y:S01]  /*1c6e0*/  PRMT R10, R9, 0x7610, R10 ;  /* 0x00007610090a7816 */ /* 0x000fe2000000000a */
[----:B------:R-:W-:Y:S01]  /*1c6f0*/  IMAD.MOV.U32 R30, RZ, RZ, R33 ;  /* 0x000000ffff1e7224 */ /* 0x000fe200078e0021 */
[----:B------:R-:W-:Y:S02]  /*1c700*/  PRMT R107, R119, 0x7610, R107 ;  /* 0x00007610776b7816 */ /* 0x000fe4000000006b */
.L_x_4849:
[----:B------:R-:W-:Y:S05]  /*1c710*/  BSYNC B1 ;  /* 0x0000000000017941 */ /* 0x000fea0003800000 */
.L_x_4847:
        /* <DEDUP_REMOVED lines=11> */
.L_x_4851:
[----:B------:R-:W-:Y:S01]  /*1c7d0*/  IMAD.MOV.U32 R5, RZ, RZ, R6 ;  /* 0x000000ffff057224 */ /* 0x000fe200078e0006 */
[----:B------:R-:W-:Y:S01]  /*1c7e0*/  PRMT R9, R9, 0x5410, R10 ;  /* 0x0000541009097816 */ /* 0x000fe2000000000a */
[----:B------:R-:W-:Y:S01]  /*1c7f0*/  IMAD.MOV.U32 R33, RZ, RZ, R32 ;  /* 0x000000ffff217224 */ /* 0x000fe200078e0020 */
[----:B------:R-:W-:Y:S02]  /*1c800*/  PRMT R119, R117, 0x7610, R119 ;  /* 0x0000761075777816 */ /* 0x000fe40000000077 */
.L_x_4852:
[----:B------:R-:W-:Y:S05]  /*1c810*/  BSYNC B1 ;  /* 0x0000000000017941 */ /* 0x000fea0003800000 */
.L_x_4850:
        /* <DEDUP_REMOVED lines=11> */
.L_x_4854:
[----:B------:R-:W-:Y:S01]  /*1c8d0*/  IMAD.MOV.U32 R6, RZ, RZ, R5 ;  /* 0x000000ffff067224 */ /* 0x000fe200078e0005 */
[----:B------:R-:W-:Y:S01]  /*1c8e0*/  PRMT R9, R9, 0x7632, R9 ;  /* 0x0000763209097816 */ /* 0x000fe20000000009 */
[----:B------:R-:W-:Y:S01]  /*1c8f0*/  IMAD.MOV.U32 R32, RZ, RZ, R35 ;  /* 0x000000ffff207224 */ /* 0x000fe200078e0023 */
[----:B------:R-:W-:Y:S02]  /*1c900*/  PRMT R117, R118, 0x7610, R117 ;  /* 0x0000761076757816 */ /* 0x000fe40000000075 */
.L_x_4855:
[----:B------:R-:W-:Y:S05]  /*1c910*/  BSYNC B1 ;  /* 0x0000000000017941 */ /* 0x000fea0003800000 */
.L_x_4853:
        /* <DEDUP_REMOVED lines=11> */
.L_x_4857:
[----:B------:R-:W-:Y:S01]  /*1c9d0*/  IMAD.MOV.U32 R5, RZ, RZ, R6 ;  /* 0x000000ffff057224 */ /* 0x000fe200078e0006 */
[----:B------:R-:W-:Y:S01]  /*1c9e0*/  PRMT R10, R9, 0x7610, R10 ;  /* 0x00007610090a7816 */ /* 0x000fe2000000000a */
[----:B------:R-:W-:Y:S01]  /*1c9f0*/  IMAD.MOV.U32 R35, RZ, RZ, R34 ;  /* 0x000000ffff237224 */ /* 0x000fe200078e0022 */
[----:B------:R-:W-:Y:S02]  /*1ca00*/  PRMT R118, R109, 0x7632, R118 ;  /* 0x000076326d767816 */ /* 0x000fe40000000076 */
.L_x_4858:
[----:B------:R-:W-:Y:S05]  /*1ca10*/  BSYNC B1 ;  /* 0x0000000000017941 */ /* 0x000fea0003800000 */
.L_x_4856:
        /* <DEDUP_REMOVED lines=11> */
.L_x_4860:
[----:B------:R-:W-:Y:S01]  /*1cad0*/  IMAD.MOV.U32 R6, RZ, RZ, R5 ;  /* 0x000000ffff067224 */ /* 0x000fe200078e0005 */
[----:B------:R-:W-:Y:S01]  /*1cae0*/  PRMT R9, R10, 0x7610, R9 ;  /* 0x000076100a097816 */ /* 0x000fe20000000009 */
[----:B------:R-:W-:Y:S01]  /*1caf0*/  IMAD.MOV.U32 R34, RZ, RZ, R37 ;  /* 0x000000ffff227224 */ /* 0x000fe200078e0025 */
[----:B------:R-:W-:Y:S02]  /*1cb00*/  PRMT R109, R109, 0x5410, R121 ;  /* 0x000054106d6d7816 */ /* 0x000fe40000000079 */
.L_x_4861:
[----:B------:R-:W-:Y:S05]  /*1cb10*/  BSYNC B1 ;  /* 0x0000000000017941 */ /* 0x000fea0003800000 */
.L_x_4859:
        /* <DEDUP_REMOVED lines=11> */
.L_x_4863:
[----:B------:R-:W-:Y:S01]  /*1cbd0*/  IMAD.MOV.U32 R5, RZ, RZ, R6 ;  /* 0x000000ffff057224 */ /* 0x000fe200078e0006 */
[----:B------:R-:W-:Y:S01]  /*1cbe0*/  PRMT R9, R9, 0x5410, R9 ;  /* 0x0000541009097816 */ /* 0x000fe20000000009 */
[----:B------:R-:W-:Y:S01]  /*1cbf0*/  IMAD.MOV.U32 R37, RZ, RZ, R36 ;  /* 0x000000ffff257224 */ /* 0x000fe200078e0024 */
[----:B------:R-:W-:Y:S02]  /*1cc00*/  PRMT R121, R119, 0x7632, R121 ;  /* 0x0000763277797816 */ /* 0x000fe40000000079 */
.L_x_4864:
[----:B------:R-:W-:Y:S05]  /*1cc10*/  BSYNC B1 ;  /* 0x0000000000017941 */ /* 0x000fea0003800000 */
.L_x_4862:
        /* <DEDUP_REMOVED lines=11> */
.L_x_4866:
[----:B------:R-:W-:Y:S01]  /*1ccd0*/  IMAD.MOV.U32 R6, RZ, RZ, R5 ;  /* 0x000000ffff067224 */ /* 0x000fe200078e0005 */
[----:B------:R-:W-:Y:S01]  /*1cce0*/  PRMT R10, R10, 0x7610, R9 ;  /* 0x000076100a0a7816 */ /* 0x000fe20000000009 */
[----:B------:R-:W-:Y:S01]  /*1ccf0*/  IMAD.MOV.U32 R36, RZ, RZ, R39 ;  /* 0x000000ffff247224 */ /* 0x000fe200078e0027 */
[----:B------:R-:W-:Y:S02]  /*1cd00*/  PRMT R119, R119, 0x7610, R120 ;  /* 0x0000761077777816 */ /* 0x000fe40000000078 */
.L_x_4867:
[----:B------:R-:W-:Y:S05]  /*1cd10*/  BSYNC B1 ;  /* 0x0000000000017941 */ /* 0x000fea0003800000 */
.L_x_4865:
        /* <DEDUP_REMOVED lines=11> */
.L_x_4869:
[----:B------:R-:W-:Y:S01]  /*1cdd0*/  IMAD.MOV.U32 R5, RZ, RZ, R6 ;  /* 0x000000ffff057224 */ /* 0x000fe200078e0006 */
[----:B------:R-:W-:Y:S01]  /*1cde0*/  PRMT R9, R10, 0x7632, R9 ;  /* 0x000076320a097816 */ /* 0x000fe20000000009 */
[----:B------:R-:W-:Y:S01]  /*1cdf0*/  IMAD.MOV.U32 R39, RZ, RZ, R38 ;  /* 0x000000ffff277224 */ /* 0x000fe200078e0026 */
[----:B------:R-:W-:Y:S02]  /*1ce00*/  PRMT R120, R120, 0x7610, R118 ;  /* 0x0000761078787816 */ /* 0x000fe40000000076 */
.L_x_4870:
[----:B------:R-:W-:Y:S05]  /*1ce10*/  BSYNC B1 ;  /* 0x0000000000017941 */ /* 0x000fea0003800000 */
.L_x_4868:
        /* <DEDUP_REMOVED lines=11> */
.L_x_4872:
[----:B------:R-:W-:Y:S01]  /*1ced0*/  IMAD.MOV.U32 R6, RZ, RZ, R5 ;  /* 0x000000ffff067224 */ /* 0x000fe200078e0005 */
[----:B------:R-:W-:Y:S01]  /*1cee0*/  PRMT R9, R9, 0x5410, R9 ;  /* 0x0000541009097816 */ /* 0x000fe20000000009 */
[----:B------:R-:W-:Y:S01]  /*1cef0*/  IMAD.MOV.U32 R38, RZ, RZ, R41 ;  /* 0x000000ffff267224 */ /* 0x000fe200078e0029 */
[----:B------:R-:W-:Y:S02]  /*1cf00*/  PRMT R118, R118, 0x7610, R99 ;  /* 0x0000761076767816 */ /* 0x000fe40000000063 */
.L_x_4873:
[----:B------:R-:W-:Y:S05]  /*1cf10*/  BSYNC B1 ;  /* 0x0000000000017941 */ /* 0x000fea0003800000 */
.L_x_4871:
        /* <DEDUP_REMOVED lines=11> */
.L_x_4875:
[----:B------:R-:W-:Y:S01]  /*1cfd0*/  IMAD.MOV.U32 R5, RZ, RZ, R6 ;  /* 0x000000ffff057224 */ /* 0x000fe200078e0006 */
[----:B------:R-:W-:Y:S01]  /*1cfe0*/  PRMT R9, R9, 0x7632, R9 ;  /* 0x0000763209097816 */ /* 0x000fe20000000009 */
[----:B------:R-:W-:Y:S01]  /*1cff0*/  IMAD.MOV.U32 R41, RZ, RZ, R40 ;  /* 0x000000ffff297224 */ /* 0x000fe200078e0028 */
[----:B------:R-:W-:Y:S02]  /*1d000*/  PRMT R99, R99, 0x5410, R98 ;  /* 0x0000541063637816 */ /* 0x000fe40000000062 */
.L_x_4876:
[----:B------:R-:W-:Y:S05]  /*1d010*/  BSYNC B1 ;  /* 0x0000000000017941 */ /* 0x000fea0003800000 */
.L_x_4874:
        /* <DEDUP_REMOVED lines=11> */
.L_x_4878:
[----:B------:R-:W-:Y:S01]  /*1d0d0*/  IMAD.MOV.U32 R6, RZ, RZ, R5 ;  /* 0x000000ffff067224 */ /* 0x000fe200078e0005 */
[----:B------:R-:W-:Y:S01]  /*1d0e0*/  PRMT R9, R9, 0x5410, R9 ;  /* 0x0000541009097816 */ /* 0x000fe20000000009 */
[----:B------:R-:W-:Y:S01]  /*1d0f0*/  IMAD.MOV.U32 R40, RZ, RZ, R43 ;  /* 0x000000ffff287224 */ /* 0x000fe200078e002b */
[----:B------:R-:W-:Y:S02]  /*1d100*/  PRMT R98, R121, 0x7632, R98 ;  /* 0x0000763279627816 */ /* 0x000fe40000000062 */
.L_x_4879:
[----:B------:R-:W-:Y:S05]  /*1d110*/  BSYNC B1 ;  /* 0x0000000000017941 */ /* 0x000fea0003800000 */
.L_x_4877:
        /* <DEDUP_REMOVED lines=11> */
.L_x_4881:
[----:B------:R-:W-:Y:S01]  /*1d1d0*/  IMAD.MOV.U32 R5, RZ, RZ, R6 ;  /* 0x000000ffff057224 */ /* 0x000fe200078e0006 */
[----:B------:R-:W-:Y:S01]  /*1d1e0*/  PRMT R9, R9, 0x7632, R9 ;  /* 0x0000763209097816 */ /* 0x000fe20000000009 */
[----:B------:R-:W-:Y:S01]  /*1d1f0*/  IMAD.MOV.U32 R43, RZ, RZ, R42 ;  /* 0x000000ffff2b7224 */ /* 0x000fe200078e002a */
[----:B------:R-:W-:Y:S02]  /*1d200*/  PRMT R121, R121, 0x5410, R120 ;  /* 0x0000541079797816 */ /* 0x000fe40000000078 */
.L_x_4882:
[----:B------:R-:W-:Y:S05]  /*1d210*/  BSYNC B1 ;  /* 0x0000000000017941 */ /* 0x000fea0003800000 */
.L_x_4880:
        /* <DEDUP_REMOVED lines=11> */
.L_x_4884:
[----:B------:R-:W-:Y:S01]  /*1d2d0*/  IMAD.MOV.U32 R6, RZ, RZ, R5 ;  /* 0x000000ffff067224 */ /* 0x000fe200078e0005 */
[----:B------:R-:W-:Y:S01]  /*1d2e0*/  PRMT R10, R9, 0x7610, R10 ;  /* 0x00007610090a7816 */ /* 0x000fe2000000000a */
[----:B------:R-:W-:Y:S01]  /*1d2f0*/  IMAD.MOV.U32 R42, RZ, RZ, R45 ;  /* 0x000000ffff2a7224 */ /* 0x000fe200078e002d */
[----:B------:R-:W-:Y:S02]  /*1d300*/  PRMT R120, R101, 0x7610, R120 ;  /* 0x0000761065787816 */ /* 0x000fe40000000078 */
.L_x_4885:
[----:B------:R-:W-:Y:S05]  /*1d310*/  BSYNC B1 ;  /* 0x0000000000017941 */ /* 0x000fea0003800000 */
.L_x_4883:
        /* <DEDUP_REMOVED lines=11> */
.L_x_4887:
[----:B------:R-:W-:Y:S01]  /*1d3d0*/  IMAD.MOV.U32 R5, RZ, RZ, R6 ;  /* 0x000000ffff057224 */ /* 0x000fe200078e0006 */
[----:B------:R-:W-:Y:S01]  /*1d3e0*/  PRMT R9, R9, 0x5410, R10 ;  /* 0x0000541009097816 */ /* 0x000fe2000000000a */
[----:B------:R-:W-:Y:S01]  /*1d3f0*/  IMAD.MOV.U32 R45, RZ, RZ, R44 ;  /* 0x000000ffff2d7224 */ /* 0x000fe200078e002c */
[----:B------:R-:W-:Y:S02]  /*1d400*/  PRMT R101, R99, 0x7610, R101 ;  /* 0x0000761063657816 */ /* 0x000fe40000000065 */
.L_x_4888:
[----:B------:R-:W-:Y:S05]  /*1d410*/  BSYNC B1 ;  /* 0x0000000000017941 */ /* 0x000fea0003800000 */
.L_x_4886:
        /* <DEDUP_REMOVED lines=11> */
.L_x_4890:
[----:B------:R-:W-:Y:S01]  /*1d4d0*/  IMAD.MOV.U32 R6, RZ, RZ, R5 ;  /* 0x000000ffff067224 */ /* 0x000fe200078e0005 */
[----:B------:R-:W-:Y:S01]  /*1d4e0*/  PRMT R10, R10, 0x7610, R9 ;  /* 0x000076100a0a7816 */ /* 0x000fe20000000009 */
[----:B------:R-:W-:Y:S01]  /*1d4f0*/  IMAD.MOV.U32 R44, RZ, RZ, R47 ;  /* 0x000000ffff2c7224 */ /* 0x000fe200078e002f */
[----:B------:R-:W-:Y:S02]  /*1d500*/  PRMT R99, R100, 0x7632, R99 ;  /* 0x0000763264637816 */ /* 0x000fe40000000063 */
.L_x_4891:
[----:B------:R-:W-:Y:S05]  /*1d510*/  BSYNC B1 ;  /* 0x0000000000017941 */ /* 0x000fea0003800000 */
.L_x_4889:
        /* <DEDUP_REMOVED lines=11> */
.L_x_4893:
[----:B------:R-:W-:Y:S01]  /*1d5d0*/  IMAD.MOV.U32 R5, RZ, RZ, R6 ;  /* 0x000000ffff057224 */ /* 0x000fe200078e0006 */
[----:B------:R-:W-:Y:S01]  /*1d5e0*/  PRMT R9, R10, 0x7632, R9 ;  /* 0x000076320a097816 */ /* 0x000fe20000000009 */
[----:B------:R-:W-:Y:S01]  /*1d5f0*/  IMAD.MOV.U32 R47, RZ, RZ, R46 ;  /* 0x000000ffff2f7224 */ /* 0x000fe200078e002e */
[----:B------:R-:W-:Y:S02]  /*1d600*/  PRMT R100, R100, 0x7610, R98 ;  /* 0x0000761064647816 */ /* 0x000fe40000000062 */
.L_x_4894:
[----:B------:R-:W-:Y:S05]  /*1d610*/  BSYNC B1 ;  /* 0x0000000000017941 */ /* 0x000fea0003800000 */
.L_x_4892:
        /* <DEDUP_REMOVED lines=11> */
.L_x_4896:
[----:B------:R-:W-:Y:S01]  /*1d6d0*/  IMAD.MOV.U32 R6, RZ, RZ, R5 ;  /* 0x000000ffff067224 */ /* 0x000fe200078e0005 */
[----:B------:R-:W-:Y:S01]  /*1d6e0*/  PRMT R10, R9, 0x7610, R10 ;  /* 0x00007610090a7816 */ /* 0x000fe2000000000a */
[----:B------:R-:W-:Y:S01]  /*1d6f0*/  IMAD.MOV.U32 R46, RZ, RZ, R49 ;  /* 0x000000ffff2e7224 */ /* 0x000fe200078e0031 */
[----:B------:R-:W-:Y:S02]  /*1d700*/  PRMT R98, R98, 0x5410, R103 ;  /* 0x0000541062627816 */ /* 0x000fe40000000067 */
.L_x_4897:
[----:B------:R-:W-:Y:S05]  /*1d710*/  BSYNC B1 ;  /* 0x0000000000017941 */ /* 0x000fea0003800000 */
.L_x_4895:
        /* <DEDUP_REMOVED lines=11> */
.L_x_4899:
[----:B------:R-:W-:Y:S01]  /*1d7d0*/  IMAD.MOV.U32 R5, RZ, RZ, R6 ;  /* 0x000000ffff057224 */ /* 0x000fe200078e0006 */
[----:B------:R-:W-:Y:S01]  /*1d7e0*/  PRMT R9, R9, 0x5410, R10 ;  /* 0x0000541009097816 */ /* 0x000fe2000000000a */
[----:B------:R-:W-:Y:S01]  /*1d7f0*/  IMAD.MOV.U32 R49, RZ, RZ, R48 ;  /* 0x000000ffff317224 */ /* 0x000fe200078e0030 */
[----:B------:R-:W-:Y:S02]  /*1d800*/  PRMT R103, R101, 0x7632, R103 ;  /* 0x0000763265677816 */ /* 0x000fe40000000067 */
.L_x_4900:
[----:B------:R-:W-:Y:S05]  /*1d810*/  BSYNC B1 ;  /* 0x0000000000017941 */ /* 0x000fea0003800000 */
.L_x_4898:
        /* <DEDUP_REMOVED lines=11> */
.L_x_4902:
[----:B------:R-:W-:Y:S01]  /*1d8d0*/  IMAD.MOV.U32 R6, RZ, RZ, R5 ;  /* 0x000000ffff067224 */ /* 0x000fe200078e0005 */
[----:B------:R-:W-:Y:S01]  /*1d8e0*/  PRMT R10, R10, 0x7610, R9 ;  /* 0x000076100a0a7816 */ /* 0x000fe20000000009 */
[----:B------:R-:W-:Y:S01]  /*1d8f0*/  IMAD.MOV.U32 R48, RZ, RZ, R51 ;  /* 0x000000ffff307224 */ /* 0x000fe200078e0033 */
[----:B------:R-:W-:Y:S02]  /*1d900*/  PRMT R101, R101, 0x7610, R102 ;  /* 0x0000761065657816 */ /* 0x000fe40000000066 */
.L_x_4903:
[----:B------:R-:W-:Y:S05]  /*1d910*/  BSYNC B1 ;  /* 0x0000000000017941 */ /* 0x000fea0003800000 */
.L_x_4901:
        /* <DEDUP_REMOVED lines=11> */
.L_x_4905:
[----:B------:R-:W-:Y:S01]  /*1d9d0*/  IMAD.MOV.U32 R5, RZ, RZ, R6 ;  /* 0x000000ffff057224 */ /* 0x000fe200078e0006 */
[----:B------:R-:W-:Y:S01]  /*1d9e0*/  PRMT R9, R9, 0x7610, R10 ;  /* 0x0000761009097816 */ /* 0x000fe2000000000a */
[----:B------:R-:W-:Y:S01]  /*1d9f0*/  IMAD.MOV.U32 R51, RZ, RZ, R50 ;  /* 0x000000ffff337224 */ /* 0x000fe200078e0032 */
[----:B------:R-:W-:Y:S02]  /*1da00*/  PRMT R102, R102, 0x5410, R100 ;  /* 0x0000541066667816 */ /* 0x000fe40000000064 */
.L_x_4906:
[----:B------:R-:W-:Y:S05]  /*1da10*/  BSYNC B1 ;  /* 0x0000000000017941 */ /* 0x000fea0003800000 */
.L_x_4904:
        /* <DEDUP_REMOVED lines=11> */
.L_x_4908:
[----:B------:R-:W-:Y:S01]  /*1dad0*/  IMAD.MOV.U32 R6, RZ, RZ, R5 ;  /* 0x000000ffff067224 */ /* 0x000fe200078e0005 */
[----:B------:R-:W-:Y:S01]  /*1dae0*/  PRMT R9, R9, 0x7632, R9 ;  /* 0x0000763209097816 */ /* 0x000fe20000000009 */
[----:B------:R-:W-:Y:S01]  /*1daf0*/  IMAD.MOV.U32 R50, RZ, RZ, R53 ;  /* 0x000000ffff327224 */ /* 0x000fe200078e0035 */
[----:B------:R-:W-:Y:S02]  /*1db00*/  PRMT R100, R104, 0x7610, R100 ;  /* 0x0000761068647816 */ /* 0x000fe40000000064 */
.L_x_4909:
[----:B------:R-:W-:Y:S05]  /*1db10*/  BSYNC B1 ;  /* 0x0000000000017941 */ /* 0x000fea0003800000 */
.L_x_4907:
        /* <DEDUP_REMOVED lines=11> */
.L_x_4911:
[----:B------:R-:W-:Y:S01]  /*1dbd0*/  IMAD.MOV.U32 R5, RZ, RZ, R6 ;  /* 0x000000ffff057224 */ /* 0x000fe200078e0006 */
[----:B------:R-:W-:Y:S01]  /*1dbe0*/  PRMT R9, R9, 0x5410, R9 ;  /* 0x0000541009097816 */ /* 0x000fe20000000009 */
[----:B------:R-:W-:Y:S01]  /*1dbf0*/  IMAD.MOV.U32 R53, RZ, RZ, R52 ;  /* 0x000000ffff357224 */ /* 0x000fe200078e0034 */
[----:B------:R-:W-:Y:S02]  /*1dc00*/  PRMT R104, R103, 0x7632, R104 ;  /* 0x0000763267687816 */ /* 0x000fe40000000068 */
.L_x_4912:
[----:B------:R-:W-:Y:S05]  /*1dc10*/  BSYNC B1 ;  /* 0x0000000000017941 */ /* 0x000fea0003800000 */
.L_x_4910:
        /* <DEDUP_REMOVED lines=11> */
.L_x_4914:
[----:B------:R-:W-:Y:S01]  /*1dcd0*/  IMAD.MOV.U32 R6, RZ, RZ, R5 ;  /* 0x000000ffff067224 */ /* 0x000fe200078e0005 */
[----:B------:R-:W-:Y:S01]  /*1dce0*/  PRMT R10, R10, 0x7610, R9 ;  /* 0x000076100a0a7816 */ /* 0x000fe20000000009 */
[----:B------:R-:W-:Y:S01]  /*1dcf0*/  IMAD.MOV.U32 R52, RZ, RZ, R55 ;  /* 0x000000ffff347224 */ /* 0x000fe200078e0037 */
[----:B------:R-:W-:Y:S02]  /*1dd00*/  PRMT R103, R103, 0x7610, R104 ;  /* 0x0000761067677816 */ /* 0x000fe40000000068 */
.L_x_4915:
[----:B------:R-:W-:Y:S05]  /*1dd10*/  BSYNC B1 ;  /* 0x0000000000017941 */ /* 0x000fea0003800000 */
.L_x_4913:
        /* <DEDUP_REMOVED lines=11> */
.L_x_4917:
[----:B------:R-:W-:Y:S01]  /*1ddd0*/  IMAD.MOV.U32 R5, RZ, RZ, R6 ;  /* 0x000000ffff057224 */ /* 0x000fe200078e0006 */
[----:B------:R-:W-:Y:S01]  /*1dde0*/  PRMT R9, R9, 0x7610, R10 ;  /* 0x0000761009097816 */ /* 0x000fe2000000000a */
[----:B------:R-:W-:Y:S01]  /*1ddf0*/  IMAD.MOV.U32 R55, RZ, RZ, R54 ;  /* 0x000000ffff377224 */ /* 0x000fe200078e0036 */
[----:B------:R-:W-:Y:S02]  /*1de00*/  PRMT R104, R104, 0x5410, R102 ;  /* 0x0000541068687816 */ /* 0x000fe40000000066 */
.L_x_4918:
[----:B------:R-:W-:Y:S05]  /*1de10*/  BSYNC B1 ;  /* 0x0000000000017941 */ /* 0x000fea0003800000 */
.L_x_4916:
        /* <DEDUP_REMOVED lines=11> */
.L_x_4920:
[----:B------:R-:W-:Y:S01]  /*1ded0*/  IMAD.MOV.U32 R6, RZ, RZ, R5 ;  /* 0x000000ffff067224 */ /* 0x000fe200078e0005 */
[----:B------:R-:W-:Y:S01]  /*1dee0*/  PRMT R10, R10, 0x7610, R9 ;  /* 0x000076100a0a7816 */ /* 0x000fe20000000009 */
[----:B------:R-:W-:Y:S01]  /*1def0*/  IMAD.MOV.U32 R54, RZ, RZ, R57 ;  /* 0x000000ffff367224 */ /* 0x000fe200078e0039 */
[----:B------:R-:W-:Y:S02]  /*1df00*/  PRMT R102, R122, 0x7632, R102 ;  /* 0x000076327a667816 */ /* 0x000fe40000000066 */
.L_x_4921:
[----:B------:R-:W-:Y:S05]  /*1df10*/  BSYNC B1 ;  /* 0x0000000000017941 */ /* 0x000fea0003800000 */
.L_x_4919:
        /* <DEDUP_REMOVED lines=11> */
.L_x_4923:
[----:B------:R-:W-:Y:S01]  /*1dfd0*/  IMAD.MOV.U32 R5, RZ, RZ, R6 ;  /* 0x000000ffff057224 */ /* 0x000fe200078e0006 */
[----:B------:R-:W-:Y:S01]  /*1dfe0*/  PRMT R9, R10, 0x7632, R9 ;  /* 0x000076320a097816 */ /* 0x000fe20000000009 */
[----:B------:R-:W-:Y:S01]  /*1dff0*/  IMAD.MOV.U32 R57, RZ, RZ, R56 ;  /* 0x000000ffff397224 */ /* 0x000fe200078e0038 */
[----:B------:R-:W-:Y:S02]  /*1e000*/  PRMT R122, R122, 0x7610, R90 ;  /* 0x000076107a7a7816 */ /* 0x000fe4000000005a */
.L_x_4924:
[----:B------:R-:W-:Y:S05]  /*1e010*/  BSYNC B1 ;  /* 0x0000000000017941 */ /* 0x000fea0003800000 */
.L_x_4922:
        /* <DEDUP_REMOVED lines=11> */
.L_x_4926:
[----:B------:R-:W-:Y:S01]  /*1e0d0*/  IMAD.MOV.U32 R6, RZ, RZ, R5 ;  /* 0x000000ffff067224 */ /* 0x000fe200078e0005 */
[----:B------:R-:W-:Y:S01]  /*1e0e0*/  PRMT R9, R9, 0x5410, R9 ;  /* 0x0000541009097816 */ /* 0x000fe20000000009 */
[----:B------:R-:W-:Y:S01]  /*1e0f0*/  IMAD.MOV.U32 R56, RZ, RZ, R59 ;  /* 0x000000ffff387224 */ /* 0x000fe200078e003b */
[----:B------:R-:W-:Y:S02]  /*1e100*/  PRMT R90, R90, 0x7610, R105 ;  /* 0x000076105a5a7816 */ /* 0x000fe40000000069 */
.L_x_4927:
[----:B------:R-:W-:Y:S05]  /*1e110*/  BSYNC B1 ;  /* 0x0000000000017941 */ /* 0x000fea0003800000 */
.L_x_4925:
        /* <DEDUP_REMOVED lines=11> */
.L_x_4929:
[----:B------:R-:W-:Y:S01]  /*1e1d0*/  IMAD.MOV.U32 R5, RZ, RZ, R6 ;  /* 0x000000ffff057224 */ /* 0x000fe200078e0006 */
[----:B------:R-:W-:Y:S01]  /*1e1e0*/  PRMT R9, R9, 0x7632, R9 ;  /* 0x0000763209097816 */ /* 0x000fe20000000009 */
[----:B------:R-:W-:Y:S01]  /*1e1f0*/  IMAD.MOV.U32 R59, RZ, RZ, R58 ;  /* 0x000000ffff3b7224 */ /* 0x000fe200078e003a */
[----:B------:R-:W-:Y:S02]  /*1e200*/  PRMT R105, R105, 0x5410, R90 ;  /* 0x0000541069697816 */ /* 0x000fe4000000005a */
.L_x_4930:
[----:B------:R-:W-:Y:S05]  /*1e210*/  BSYNC B1 ;  /* 0x0000000000017941 */ /* 0x000fea0003800000 */
.L_x_4928:
        /* <DEDUP_REMOVED lines=11> */
.L_x_4932:
[----:B------:R-:W-:Y:S01]  /*1e2d0*/  IMAD.MOV.U32 R6, RZ, RZ, R5 ;  /* 0x000000ffff067224 */ /* 0x000fe200078e0005 */
[----:B------:R-:W-:Y:S01]  /*1e2e0*/  PRMT R10, R9, 0x7610, R10 ;  /* 0x00007610090a7816 */ /* 0x000fe2000000000a */
[----:B------:R-:W-:Y:S01]  /*1e2f0*/  IMAD.MOV.U32 R58, RZ, RZ, R61 ;  /* 0x000000ffff3a7224 */ /* 0x000fe200078e003d */
[----:B------:R-:W-:Y:S02]  /*1e300*/  PRMT R90, R93, 0x7610, R90 ;  /* 0x000076105d5a7816 */ /* 0x000fe4000000005a */
.L_x_4933:
[----:B------:R-:W-:Y:S05]  /*1e310*/  BSYNC B1 ;  /* 0x0000000000017941 */ /* 0x000fea0003800000 */
.L_x_4931:
        /* <DEDUP_REMOVED lines=11> */
.L_x_4935:
[----:B------:R-:W-:Y:S01]  /*1e3d0*/  IMAD.MOV.U32 R5, RZ, RZ, R6 ;  /* 0x000000ffff057224 */ /* 0x000fe200078e0006 */
[----:B------:R-:W-:Y:S01]  /*1e3e0*/  PRMT R9, R10, 0x7610, R9 ;  /* 0x000076100a097816 */ /* 0x000fe20000000009 */
[----:B------:R-:W-:Y:S01]  /*1e3f0*/  IMAD.MOV.U32 R61, RZ, RZ, R60 ;  /* 0x000000ffff3d7224 */ /* 0x000fe200078e003c */
[----:B------:R-:W-:Y:S02]  /*1e400*/  PRMT R93, R91, 0x7632, R93 ;  /* 0x000076325b5d7816 */ /* 0x000fe4000000005d */
.L_x_4936:
[----:B------:R-:W-:Y:S05]  /*1e410*/  BSYNC B1 ;  /* 0x0000000000017941 */ /* 0x000fea0003800000 */
.L_x_4934:
        /* <DEDUP_REMOVED lines=11> */
.L_x_4938:
[----:B------:R-:W-:Y:S01]  /*1e4d0*/  IMAD.MOV.U32 R6, RZ, RZ, R5 ;  /* 0x000000ffff067224 */ /* 0x000fe200078e0005 */
[----:B------:R-:W-:Y:S01]  /*1e4e0*/  PRMT R10, R9, 0x7610, R10 ;  /* 0x00007610090a7816 */ /* 0x000fe2000000000a */
[----:B------:R-:W-:Y:S01]  /*1e4f0*/  IMAD.MOV.U32 R60, RZ, RZ, R63 ;  /* 0x000000ffff3c7224 */ /* 0x000fe200078e003f */
[----:B------:R-:W-:Y:S02]  /*1e500*/  PRMT R91, R91, 0x5410, R105 ;  /* 0x000054105b5b7816 */ /* 0x000fe40000000069 */
.L_x_4939:
[----:B------:R-:W-:Y:S05]  /*1e510*/  BSYNC B1 ;  /* 0x0000000000017941 */ /* 0x000fea0003800000 */
.L_x_4937:
        /* <DEDUP_REMOVED lines=11> */
.L_x_4941:
[----:B------:R-:W-:Y:S01]  /*1e5d0*/  IMAD.MOV.U32 R5, RZ, RZ, R6 ;  /* 0x000000ffff057224 */ /* 0x000fe200078e0006 */
[----:B------:R-:W-:Y:S01]  /*1e5e0*/  PRMT R9, R9, 0x5410, R10 ;  /* 0x0000541009097816 */ /* 0x000fe2000000000a */
[----:B------:R-:W-:Y:S01]  /*1e5f0*/  IMAD.MOV.U32 R63, RZ, RZ, R62 ;  /* 0x000000ffff3f7224 */ /* 0x000fe200078e003e */
[----:B------:R-:W-:Y:S02]  /*1e600*/  PRMT R105, R91, 0x7610, R105 ;  /* 0x000076105b697816 */ /* 0x000fe40000000069 */
.L_x_4942:
[----:B------:R-:W-:Y:S05]  /*1e610*/  BSYNC B1 ;  /* 0x0000000000017941 */ /* 0x000fea0003800000 */
.L_x_4940:
        /* <DEDUP_REMOVED lines=11> */
.L_x_4944:
[----:B------:R-:W-:Y:S01]  /*1e6d0*/  IMAD.MOV.U32 R6, RZ, RZ, R5 ;  /* 0x000000ffff067224 */ /* 0x000fe200078e0005 */
[----:B------:R-:W-:Y:S01]  /*1e6e0*/  PRMT R10, R10, 0x7610, R9 ;  /* 0x000076100a0a7816 */ /* 0x000fe20000000009 */
[----:B------:R-:W-:Y:S01]  /*1e6f0*/  IMAD.MOV.U32 R62, RZ, RZ, R65 ;  /* 0x000000ffff3e7224 */ /* 0x000fe200078e0041 */
[----:B------:R-:W-:Y:S02]  /*1e700*/  PRMT R91, R94, 0x7632, R91 ;  /* 0x000076325e5b7816 */ /* 0x000fe4000000005b */
.L_x_4945:
[----:B------:R-:W-:Y:S05]  /*1e710*/  BSYNC B1 ;  /* 0x0000000000017941 */ /* 0x000fea0003800000 */
.L_x_4943:
        /* <DEDUP_REMOVED lines=11> */
.L_x_4947:
[----:B------:R-:W-:Y:S01]  /*1e7d0*/  IMAD.MOV.U32 R5, RZ, RZ, R6 ;  /* 0x000000ffff057224 */ /* 0x000fe200078e0006 */
[----:B------:R-:W-:Y:S01]  /*1e7e0*/  PRMT R9, R10, 0x7632, R9 ;  /* 0x000076320a097816 */ /* 0x000fe20000000009 */
[----:B------:R-:W-:Y:S01]  /*1e7f0*/  IMAD.MOV.U32 R65, RZ, RZ, R64 ;  /* 0x000000ffff417224 */ /* 0x000fe200078e0040 */
[----:B------:R-:W-:Y:S02]  /*1e800*/  PRMT R94, R94, 0x7610, R92 ;  /* 0x000076105e5e7816 */ /* 0x000fe4000000005c */
.L_x_4948:
[----:B------:R-:W-:Y:S05]  /*1e810*/  BSYNC B1 ;  /* 0x0000000000017941 */ /* 0x000fea0003800000 */
.L_x_4946:
        /* <DEDUP_REMOVED lines=11> */
.L_x_4950:
[----:B------:R-:W-:Y:S01]  /*1e8d0*/  IMAD.MOV.U32 R6, RZ, RZ, R5 ;  /* 0x000000ffff067224 */ /* 0x000fe200078e0005 */
[----:B------:R-:W-:Y:S01]  /*1e8e0*/  PRMT R9, R9, 0x5410, R9 ;  /* 0x0000541009097816 */ /* 0x000fe20000000009 */
[----:B------:R-:W-:Y:S01]  /*1e8f0*/  IMAD.MOV.U32 R64, RZ, RZ, R67 ;  /* 0x000000ffff407224 */ /* 0x000fe200078e0043 */
[----:B------:R-:W-:Y:S02]  /*1e900*/  PRMT R92, R92, 0x7610, R93 ;  /* 0x000076105c5c7816 */ /* 0x000fe4000000005d */
.L_x_4951:
[----:B------:R-:W-:Y:S05]  /*1e910*/  BSYNC B1 ;  /* 0x0000000000017941 */ /* 0x000fea0003800000 */
.L_x_4949:
        /* <DEDUP_REMOVED lines=11> */
.L_x_4953:
[----:B------:R-:W-:Y:S01]  /*1e9d0*/  IMAD.MOV.U32 R5, RZ, RZ, R6 ;  /* 0x000000ffff057224 */ /* 0x000fe200078e0006 */
[----:B------:R-:W-:Y:S01]  /*1e9e0*/  PRMT R10, R10, 0x7610, R9 ;  /* 0x000076100a0a7816 */ /* 0x000fe20000000009 */
[----:B------:R-:W-:Y:S01]  /*1e9f0*/  IMAD.MOV.U32 R67, RZ, RZ, R66 ;  /* 0x000000ffff437224 */ /* 0x000fe200078e0042 */
[----:B------:R-:W-:Y:S02]  /*1ea00*/  PRMT R93, R93, 0x5410, R92 ;  /* 0x000054105d5d7816 */ /* 0x000fe4000000005c */
.L_x_4954:
[----:B------:R-:W-:Y:S05]  /*1ea10*/  BSYNC B1 ;  /* 0x0000000000017941 */ /* 0x000fea0003800000 */
.L_x_4952:
        /* <DEDUP_REMOVED lines=11> */
.L_x_4956:
[----:B------:R-:W-:Y:S01]  /*1ead0*/  IMAD.MOV.U32 R6, RZ, RZ, R5 ;  /* 0x000000ffff067224 */ /* 0x000fe200078e0005 */
[----:B------:R-:W-:Y:S01]  /*1eae0*/  PRMT R9, R10, 0x7632, R9 ;  /* 0x000076320a097816 */ /* 0x000fe20000000009 */
[----:B------:R-:W-:Y:S01]  /*1eaf0*/  IMAD.MOV.U32 R66, RZ, RZ, R69 ;  /* 0x000000ffff427224 */ /* 0x000fe200078e0045 */
[----:B------:R-:W-:Y:S02]  /*1eb00*/  PRMT R92, R94, 0x7610, R92 ;  /* 0x000076105e5c7816 */ /* 0x000fe4000000005c */
.L_x_4957:
[----:B------:R-:W-:Y:S05]  /*1eb10*/  BSYNC B1 ;  /* 0x0000000000017941 */ /* 0x000fea0003800000 */
.L_x_4955:
        /* <DEDUP_REMOVED lines=11> */
.L_x_4959:
[----:B------:R-:W-:Y:S01]  /*1ebd0*/  IMAD.MOV.U32 R5, RZ, RZ, R6 ;  /* 0x000000ffff057224 */ /* 0x000fe200078e0006 */
[----:B------:R-:W-:Y:S01]  /*1ebe0*/  PRMT R9, R9, 0x5410, R9 ;  /* 0x0000541009097816 */ /* 0x000fe20000000009 */
[----:B------:R-:W-:Y:S01]  /*1ebf0*/  IMAD.MOV.U32 R69, RZ, RZ, R68 ;  /* 0x000000ffff457224 */ /* 0x000fe200078e0044 */
[----:B------:R-:W-:Y:S02]  /*1ec00*/  PRMT R94, R95, 0x7632, R94 ;  /* 0x000076325f5e7816 */ /* 0x000fe4000000005e */
.L_x_4960:
[----:B------:R-:W-:Y:S05]  /*1ec10*/  BSYNC B1 ;  /* 0x0000000000017941 */ /* 0x000fea0003800000 */
.L_x_4958:
        /* <DEDUP_REMOVED lines=11> */
.L_x_4962:
[----:B------:R-:W-:Y:S01]  /*1ecd0*/  IMAD.MOV.U32 R6, RZ, RZ, R5 ;  /* 0x000000ffff067224 */ /* 0x000fe200078e0005 */
[----:B------:R-:W-:Y:S01]  /*1ece0*/  PRMT R9, R9, 0x7632, R9 ;  /* 0x0000763209097816 */ /* 0x000fe20000000009 */
[----:B------:R-:W-:Y:S01]  /*1ecf0*/  IMAD.MOV.U32 R68, RZ, RZ, R71 ;  /* 0x000000ffff447224 */ /* 0x000fe200078e0047 */
[----:B------:R-:W-:Y:S02]  /*1ed00*/  PRMT R95, R95, 0x5410, R96 ;  /* 0x000054105f5f7816 */ /* 0x000fe40000000060 */
.L_x_4963:
[----:B------:R-:W-:Y:S05]  /*1ed10*/  BSYNC B1 ;  /* 0x0000000000017941 */ /* 0x000fea0003800000 */
.L_x_4961:
        /* <DEDUP_REMOVED lines=11> */
.L_x_4965:
[----:B------:R-:W-:Y:S01]  /*1edd0*/  PRMT R9, R9, 0x5410, R9 ;  /* 0x0000541009097816 */ /* 0x000fe20000000009 */
[----:B------:R-:W-:Y:S01]  /*1ede0*/  IMAD.MOV.U32 R71, RZ, RZ, R70 ;  /* 0x000000ffff477224 */ /* 0x000fe200078e0046 */
[----:B------:R-:W-:Y:S01]  /*1edf0*/  PRMT R96, R95, 0x7610, R96 ;  /* 0x000076105f607816 */ /* 0x000fe20000000060 */
[--C-:B------:R-:W-:Y:S01]  /*1ee00*/  IMAD.MOV.U32 R5, RZ, RZ, R6.reuse ;  /* 0x000000ffff057224 */ /* 0x100fe200078e0006 */
[----:B------:R-:W-:Y:S01]  /*1ee10*/  PRMT R95, R9, 0x7610, R95 ;  /* 0x00007610095f7816 */ /* 0x000fe2000000005f */
[----:B------:R-:W-:Y:S02]  /*1ee20*/  IMAD.MOV.U32 R70, RZ, RZ, R6 ;  /* 0x000000ffff467224 */ /* 0x000fe400078e0006 */
.L_x_4966:
[----:B------:R-:W-:Y:S05]  /*1ee30*/  BSYNC B1 ;  /* 0x0000000000017941 */ /* 0x000fea0003800000 */
.L_x_4964:
[----:B------:R-:W-:Y:S02]  /*1ee40*/  IADD3 R7, R7, 0x4, RZ ;  /* 0x0000000407077810 */ /* 0x000fe40007ffe0ff */
[----:B------:R-:W-:Y:S01]  /*1ee50*/  IADD3 R4, R4, 0x2, RZ ;  /* 0x0000000204047810 */ /* 0x000fe20007ffe0ff */
[----:B------:R-:W-:Y:S01]  /*1ee60*/  @!P1 CALL.REL.NOINC `(.L_x_4967) ;  /* 0x0000001000009944 */ /* 0x000fe20003c00000 */
[----:B------:R-:W-:Y:S05]  /*1ee70*/  BRA `(.L_x_4968) ;  /* 0xffffc01000007947 */ /* 0x000fea000383ffff */
.L_x_4967:
[----:B------:R-:W-:Y:S01]  /*1ee80*/  FADD.FTZ R86, R89, R86 ;  /* 0x0000005659567221 */ /* 0x000fe20000010000 */
[----:B------:R-:W-:Y:S01]  /*1ee90*/  PRMT R95, R9, 0x7632, R95 ;  /* 0x00007632095f7816 */ /* 0x000fe2000000005f */
[----:B------:R-:W-:-:S02]  /*1eea0*/  IMAD.MOV.U32 R70, RZ, RZ, R5 ;  /* 0x000000ffff467224 */ /* 0x000fc400078e0005 */
[----:B------:R-:W-:Y:S02]  /*1eeb0*/  IMAD.MOV.U32 R87, RZ, RZ, R97 ;  /* 0x000000ffff577224 */ /* 0x000fe400078e0061 */
.L_x_4777:
[----:B------:R-:W-:Y:S05]  /*1eec0*/  BSYNC B0 ;  /* 0x0000000000007941 */ /* 0x000fea0003800000 */
.L_x_4776:
        /* <DEDUP_REMOVED lines=19> */
[----:B------:R-:W-:Y:S01]  /*1f000*/  HADD2.F32 R16, -RZ, R95.H0_H0 ;  /* 0x2000005fff107230 */ /* 0x000fe20000004100 */
        /* <DEDUP_REMOVED lines=11> */
[----:B------:R-:W-:-:S02]  /*1f0c0*/  IMAD.MOV.U32 R20, RZ, RZ, 0x2 ;  /* 0x00000002ff147424 */ /* 0x000fc400078e00ff */
[----:B------:R-:W-:Y:S02]  /*1f0d0*/  @P0 FFMA.FTZ R14, R86, -0.69314718246459960938, R14 ;  /* 0xbf317218560e0823 */ /* 0x000fe4000001000e */
[----:B------:R-:W-:Y:S02]  /*1f0e0*/  @P4 FADD.FTZ R19, R19, -R87 ;  /* 0x8000005713134221 */ /* 0x000fe40000010000 */
[----:B------:R-:W-:-:S04]  /*1f0f0*/  IMAD.WIDE R88, R16, R5, c[0x0][0x170] ;  /* 0x00005c0010587625 */ /* 0x000fc800078e0205 */
[----:B------:R-:W-:Y:S01]  /*1f100*/  @P4 FFMA.FTZ R19, R86, -0.69314718246459960938, R19 ;  /* 0xbf31721856134823 */ /* 0x000fe20000010013 */
[----:B------:R-:W-:Y:S01]  /*1f110*/  @P0 STG.E [R88.64], R70 ;  /* 0x0000004658000986 */ /* 0x000fe2000c101904 */
[----:B------:R-:W-:-:S03]  /*1f120*/  IMAD.WIDE R20, R16, R20, c[0x0][0x178] ;  /* 0x00005e0010147625 */ /* 0x000fc600078e0214 */
[----:B------:R-:W4:Y:S01]  /*1f130*/  @P5 LDG.E.CONSTANT R16, [R22.64] ;  /* 0x0000000416105981 */ /* 0x000f22000c1e9900 */
[----:B--2---:R-:W-:Y:S01]  /*1f140*/  @P0 FADD.FTZ R13, R13, R18 ;  /* 0x000000120d0d0221 */ /* 0x004fe20000010000 */
[----:B------:R-:W-:Y:S01]  /*1f150*/  HADD2.F32 R18, -RZ, R95.H1_H1 ;  /* 0x3000005fff127230 */ /* 0x000fe20000004100 */
        /* <DEDUP_REMOVED lines=19> */
[----:B0-----:R-:W-:Y:S01]  /*1f290*/  HADD2.F32 R5, -RZ, R93.H1_H1 ;  /* 0x3000005dff057230 */ /* 0x001fe20000004100 */
[----:B------:R-:W-:-:S02]  /*1f2a0*/  ISETP.GE.AND P0, PT, R8, 0x8, PT ;  /* 0x000000080800780c */ /* 0x000fc40003f06270 */
[----:B------:R-:W-:Y:S01]  /*1f2b0*/  ISETP.GE.AND P4, PT, R8, 0x9, PT ;  /* 0x000000090800780c */ /* 0x000fe20003f86270 */
[--C-:B-1----:R-:W-:Y:S01]  /*1f2c0*/  HADD2.F32 R4, -RZ, R92.reuse.H0_H0 ;  /* 0x2000005cff047230 */ /* 0x102fe20000004100 */
[----:B------:R-:W-:Y:S01]  /*1f2d0*/  @P3 FADD.FTZ R5, R5, -R87 ;  /* 0x8000005705053221 */ /* 0x000fe20000010000 */
[----:B------:R-:W-:-:S08]  /*1f2e0*/  HADD2.F32 R19, -RZ, R92.H1_H1 ;  /* 0x3000005cff137230 */ /* 0x000fd00000004100 */
        /* <DEDUP_REMOVED lines=35> */
[----:B------:R-:W-:-:S03]  /*1f520*/  HADD2.F32 R5, -RZ, R105.H0_H0 ;  /* 0x20000069ff057230 */ /* 0x000fc60000004100 */
        /* <DEDUP_REMOVED lines=10> */
[----:B------:R-:W-:-:S03]  /*1f5d0*/  HADD2.F32 R10, -RZ, R93.H0_H0 ;  /* 0x2000005dff0a7230 */ /* 0x000fc60000004100 */
        /* <DEDUP_REMOVED lines=146> */
[----:B------:R-:W-:Y:S01]  /*1ff00*/  @P5 FADD.FTZ R10, R10, R19 ;  /* 0x000000130a0a5221 */ /* 0x000fe20000010000 */
[----:B------:R-:W-:Y:S01]  /*1ff10*/  @P6 F2FP.PACK_AB R4, RZ, R4 ;  /* 0x00000004ff04623e */ /* 0x000fe200000000ff */
[----:B------:R-:W-:Y:S01]  /*1ff20*/  @P5 FFMA.FTZ R5, R86, -0.69314718246459960938, R5 ;  /* 0xbf31721856055823 */ /* 0x000fe20000010005 */
[----:B------:R-:W-:Y:S02]  /*1ff30*/  @P6 STG.E [R88.64+0x60], R46 ;  /* 0x0000602e58006986 */ /* 0x000fe4000c101904 */
[----:B------:R-:W-:-:S02]  /*1ff40*/  @P5 F2FP.PACK_AB R10, RZ, R10 ;  /* 0x0000000aff0a523e */ /* 0x000fc400000000ff */
[----:B------:R-:W-:Y:S01]  /*1ff50*/  PRMT R13, R4, 0x7610, R13 ;  /* 0x00007610040d7816 */ /* 0x000fe2000000000d */
[----:B------:R0:W-:Y:S01]  /*1ff60*/  @P6 STG.E.U16 [R20.64+0x30], R9 ;  /* 0x0000300914006986 */ /* 0x0001e2000c101504 */
[----:B------:R-:W-:Y:S01]  /*1ff70*/  PRMT R19, R10, 0x7610, R19 ;  /* 0x000076100a137816 */ /* 0x000fe20000000013 */
[----:B------:R-:W-:Y:S02]  /*1ff80*/  HADD2.F32 R10, -RZ, R120.H0_H0 ;  /* 0x20000078ff0a7230 */ /* 0x000fe40000004100 */
[----:B------:R-:W-:Y:S04]  /*1ff90*/  @P6 STG.E [R88.64+0x64], R47 ;  /* 0x0000642f58006986 */ /* 0x000fe8000c101904 */
[----:B------:R-:W2:Y:S01]  /*1ffa0*/  @P1 LDG.E.CONSTANT R4, [R22.64] ;  /* 0x0000000416041981 */ /* 0x000ea2000c1e9900 */
[----:B------:R-:W-:Y:S01]  /*1ffb0*/  @P5 FADD.FTZ R5, R12, R5 ;  /* 0x000000050c055221 */ /* 0x000fe20000010000 */
[----:B------:R-:W-:-:S02]  /*1ffc0*/  HADD2.F32 R12, -RZ, R121.H1_H1 ;  /* 0x30000079ff0c7230 */ /* 0x000fc40000004100 */
[----:B------:R1:W-:Y:S01]  /*1ffd0*/  @P6 STG.E.U16 [R20.64+0x32], R13 ;  /* 0x0000320d14006986 */ /* 0x0003e2000c101504 */
[--C-:B0-----:R-:W-:Y:S01]  /*1ffe0*/  @P0 FADD.FTZ R9, R10, -R87.reuse ;  /* 0x800000570a090221 */ /* 0x101fe20000010000 */
[----:B------:R-:W-:Y:S02]  /*1fff0*/  @P5 F2FP.PACK_AB R5, RZ, R5 ;  /* 0x00000005ff05523e */ /* 0x000fe400000000ff */
[----:B------:R0:W-:Y:S01]  /*20000*/  @P5 STG.E [R88.64+0x68], R44 ;  /* 0x0000682c58005986 */ /* 0x0001e2000c101904 */
[----:B------:R-:W-:Y:S01]  /*20010*/  ISETP.GE.AND P6, PT, R8, 0x14, PT ;  /* 0x000000140800780c */ /* 0x000fe20003fc6270 */
[----:B-1----:R-:W-:Y:S01]  /*20020*/  @P0 FADD.FTZ R13, R12, -R87 ;  /* 0x800000570c0d0221 */ /* 0x002fe20000010000 */
[----:B------:R-:W-:Y:S01]  /*20030*/  HADD2.F32 R12, -RZ, R98.H0_H0 ;  /* 0x20000062ff0c7230 */ /* 0x000fe20000004100 */
[----:B------:R-:W-:Y:S02]  /*20040*/  PRMT R46, R5, 0x7610, R46 ;  /* 0x00007610052e7816 */ /* 0x000fe4000000002e */
[----:B------:R-:W-:Y:S01]  /*20050*/  @P0 FFMA.FTZ R10, R86, -0.69314718246459960938, R13 ;  /* 0xbf317218560a0823 */ /* 0x000fe2000001000d */
[----:B0-----:R-:W-:Y:S01]  /*20060*/  HADD2.F32 R44, -RZ, R99.H1_H1 ;  /* 0x30000063ff2c7230 */ /* 0x001fe20000004100 */
[----:B------:R-:W-:Y:S01]  /*20070*/  @P4 FADD.FTZ R13, R12, -R87 ;  /* 0x800000570c0d4221 */ /* 0x000fe20000010000 */
[----:B------:R-:W3:Y:S01]  /*20080*/  @P1 LDG.E.CONSTANT R5, [R22.64] ;  /* 0x0000000416051981 */ /* 0x000ee2000c1e9900 */
[----:B------:R-:W-:-:S02]  /*20090*/  @P0 FADD.FTZ R11, R11, R10 ;  /* 0x0000000a0b0b0221 */ /* 0x000fc40000010000 */
[C---:B------:R-:W-:Y:S01]  /*200a0*/  @P4 FFMA.FTZ R13, R86.reuse, -0.69314718246459960938, R13 ;  /* 0xbf317218560d4823 */ /* 0x040fe2000001000d */
[----:B------:R0:W-:Y:S01]  /*200b0*/  @P5 STG.E.U16 [R20.64+0x34], R19 ;  /* 0x0000341314005986 */ /* 0x0001e2000c101504 */
[----:B------:R-:W-:Y:S01]  /*200c0*/  @P0 FFMA.FTZ R9, R86, -0.69314718246459960938, R9 ;  /* 0xbf31721856090823 */ /* 0x000fe20000010009 */
[----:B------:R-:W-:Y:S02]  /*200d0*/  @P0 F2FP.PACK_AB R12, RZ, R11 ;  /* 0x0000000bff0c023e */ /* 0x000fe400000000ff */
[----:B------:R-:W4:Y:S01]  /*200e0*/  @P6 LDG.E.CONSTANT R10, [R22.64] ;  /* 0x00000004160a6981 */ /* 0x000f22000c1e9900 */
[----:B------:R-:W-:Y:S02]  /*200f0*/  @P4 FADD.FTZ R6, R6, R13 ;  /* 0x0000000d06064221 */ /* 0x000fe40000010000 */
[----:B0-----:R-:W-:Y:S01]  /*20100*/  @P4 FADD.FTZ R19, R44, -R87 ;  /* 0x800000572c134221 */ /* 0x001fe20000010000 */
[----:B------:R-:W-:Y:S03]  /*20110*/  @P5 STG.E [R88.64+0x6c], R45 ;  /* 0x00006c2d58005986 */ /* 0x000fe6000c101904 */
[--C-:B------:R-:W-:Y:S01]  /*20120*/  @P4 FFMA.FTZ R44, R86, -0.69314718246459960938, R19.reuse ;  /* 0xbf317218562c4823 */ /* 0x100fe20000010013 */
[----:B------:R-:W-:Y:S01]  /*20130*/  @P5 STG.E.U16 [R20.64+0x36], R46 ;  /* 0x0000362e14005986 */ /* 0x000fe2000c101504 */
[----:B------:R-:W-:Y:S01]  /*20140*/  PRMT R19, R12, 0x7610, R19 ;  /* 0x000076100c137816 */ /* 0x000fe20000000013 */
[----:B------:R-:W-:Y:S01]  /*20150*/  @P0 FADD.FTZ R14, R14, R9 ;  /* 0x000000090e0e0221 */ /* 0x000fe20000010000 */
[----:B------:R-:W-:Y:S01]  /*20160*/  ISETP.GE.AND P5, PT, R8, 0x15, PT ;  /* 0x000000150800780c */ /* 0x000fe20003fa6270 */
[----:B------:R-:W-:Y:S01]  /*20170*/  HADD2.F32 R12, -RZ, R118.H1_H1 ;  /* 0x30000076ff0c7230 */ /* 0x000fe20000004100 */
[----:B------:R-:W-:Y:S01]  /*20180*/  @P4 FADD.FTZ R44, R7, R44 ;  /* 0x0000002c072c4221 */ /* 0x000fe20000010000 */
[----:B------:R-:W-:Y:S01]  /*20190*/  @P4 F2FP.PACK_AB R7, RZ, R6 ;  /* 0x00000006ff07423e */ /* 0x000fe200000000ff */
[----:B------:R-:W5:Y:S01]  /*201a0*/  @P6 LDG.E.CONSTANT R9, [R22.64] ;  /* 0x0000000416096981 */ /* 0x000f62000c1e9900 */
[----:B------:R-:W-:-:S03]  /*201b0*/  @P0 F2FP.PACK_AB R14, RZ, R14 ;  /* 0x0000000eff0e023e */ /* 0x000fc600000000ff */
[----:B------:R0:W-:Y:S01]  /*201c0*/  @P0 STG.E [R88.64+0x70], R42 ;  /* 0x0000702a58000986 */ /* 0x0001e2000c101904 */
[----:B------:R-:W-:-:S03]  /*201d0*/  @P4 F2FP.PACK_AB R44, RZ, R44 ;  /* 0x0000002cff2c423e */ /* 0x000fc600000000ff */
[----:B------:R1:W-:Y:S04]  /*201e0*/  @P0 STG.E.U16 [R20.64+0x38], R14 ;  /* 0x0000380e14000986 */ /* 0x0003e8000c101504 */
[----:B------:R-:W5:Y:S01]  /*201f0*/  @P5 LDG.E.CONSTANT R6, [R22.64] ;  /* 0x0000000416065981 */ /* 0x000f62000c1e9900 */
[----:B0-----:R-:W-:Y:S01]  /*20200*/  PRMT R42, R7, 0x7610, R42 ;  /* 0x00007610072a7816 */ /* 0x001fe2000000002a */
[----:B------:R-:W-:Y:S02]  /*20210*/  @P3 FADD.FTZ R7, R12, -R87 ;  /* 0x800000570c073221 */ /* 0x000fe40000010000 */
[----:B------:R-:W5:Y:S02]  /*20220*/  @P5 LDG.E.CONSTANT R11, [R22.64] ;  /* 0x00000004160b5981 */ /* 0x000f64000c1e9900 */
[----:B------:R-:W-:Y:S01]  /*20230*/  @P3 FFMA.FTZ R12, R86, -0.69314718246459960938, R7 ;  /* 0xbf317218560c3823 */ /* 0x000fe20000010007 */
[----:B-1----:R-:W-:Y:S01]  /*20240*/  HADD2.F32 R14, -RZ, R120.H1_H1 ;  /* 0x30000078ff0e7230 */ /* 0x002fe20000004100 */
[----:B------:R-:W-:Y:S02]  /*20250*/  @P0 STG.E [R88.64+0x74], R43 ;  /* 0x0000742b58000986 */ /* 0x000fe4000c101904 */
[----:B------:R-:W-:-:S02]  /*20260*/  @P3 FADD.FTZ R15, R15, R12 ;  /* 0x0000000c0f0f3221 */ /* 0x000fc40000010000 */
[----:B------:R-:W-:Y:S01]  /*20270*/  @P0 STG.E.U16 [R20.64+0x3a], R19 ;  /* 0x00003a1314000986 */ /* 0x000fe2000c101504 */
[----:B------:R-:W-:-:S03]  /*20280*/  @P3 FADD.FTZ R13, R14, -R87 ;  /* 0x800000570e0d3221 */ /* 0x000fc60000010000 */
[----:B------:R0:W-:Y:S01]  /*20290*/  @P4 STG.E [R88.64+0x78], R40 ;  /* 0x0000782858004986 */ /* 0x0001e2000c101904 */
[----:B------:R-:W-:Y:S01]  /*202a0*/  @P3 F2FP.PACK_AB R15, RZ, R15 ;  /* 0x0000000fff0f323e */ /* 0x000fe200000000ff */
[----:B------:R-:W-:Y:S02]  /*202b0*/  HADD2.F32 R14, -RZ, R119.H1_H1 ;  /* 0x30000077ff0e7230 */ /* 0x000fe40000004100 */
[----:B------:R-:W-:Y:S01]  /*202c0*/  @P4 STG.E.U16 [R20.64+0x3c], R42 ;  /* 0x00003c2a14004986 */ /* 0x000fe2000c101504 */
[----:B------:R-:W-:-:S03]  /*202d0*/  ISETP.GE.AND P0, PT, R8, 0x16, PT ;  /* 0x000000160800780c */ /* 0x000fc60003f06270 */
[----:B------:R1:W-:Y:S04]  /*202e0*/  @P4 STG.E [R88.64+0x7c], R41 ;  /* 0x00007c2958004986 */ /* 0x0003e8000c101904 */
[----:B------:R-:W-:Y:S01]  /*202f0*/  @P4 STG.E.U16 [R20.64+0x3e], R44 ;  /* 0x00003e2c14004986 */ /* 0x000fe2000c101504 */
[----:B------:R-:W-:Y:S01]  /*20300*/  ISETP.GE.AND P4, PT, R8, 0x17, PT ;  /* 0x000000170800780c */ /* 0x000fe20003f86270 */
[----:B0-----:R-:W-:Y:S01]  /*20310*/  HADD2.F32 R40, -RZ, R121.H0_H0 ;  /* 0x20000079ff287230 */ /* 0x001fe20000004100 */
[----:B------:R-:W-:-:S03]  /*20320*/  @P3 FFMA.FTZ R13, R86, -0.69314718246459960938, R13 ;  /* 0xbf317218560d3823 */ /* 0x000fc6000001000d */
[----:B------:R-:W5:Y:S01]  /*20330*/  @P0 LDG.E.CONSTANT R7, [R22.64] ;  /* 0x0000000416070981 */ /* 0x000f62000c1e9900 */
[----:B-1----:R-:W-:Y:S01]  /*20340*/  PRMT R41, R15, 0x7610, R41 ;  /* 0x000076100f297816 */ /* 0x002fe20000000029 */
[--C-:B------:R-:W-:Y:S02]  /*20350*/  @P2 FADD.FTZ R15, R14, -R87.reuse ;  /* 0x800000570e0f2221 */ /* 0x100fe40000010000 */
[----:B------:R-:W5:Y:S01]  /*20360*/  @P0 LDG.E.CONSTANT R12, [R22.64] ;  /* 0x00000004160c0981 */ /* 0x000f62000c1e9900 */
[----:B------:R-:W-:Y:S02]  /*20370*/  @P2 FADD.FTZ R19, R40, -R87 ;  /* 0x8000005728132221 */ /* 0x000fe40000010000 */
[----:B------:R-:W-:Y:S01]  /*20380*/  @P2 FFMA.FTZ R40, R86, -0.69314718246459960938, R15 ;  /* 0xbf31721856282823 */ /* 0x000fe2000001000f */
[----:B------:R-:W5:Y:S01]  /*20390*/  @P4 LDG.E.CONSTANT R14, [R22.64] ;  /* 0x00000004160e4981 */ /* 0x000f62000c1e9900 */
[----:B------:R-:W-:Y:S02]  /*203a0*/  @P3 FADD.FTZ R18, R18, R13 ;  /* 0x0000000d12123221 */ /* 0x000fe40000010000 */
[----:B------:R-:W-:Y:S01]  /*203b0*/  @P2 FFMA.FTZ R19, R86, -0.69314718246459960938, R19 ;  /* 0xbf31721856132823 */ /* 0x000fe20000010013 */
[----:B------:R-:W5:Y:S01]  /*203c0*/  @P4 LDG.E.CONSTANT R13, [R22.64] ;  /* 0x00000004160d4981 */ /* 0x000f62000c1e9900 */
[----:B------:R-:W-:Y:S01]  /*203d0*/  @P2 FADD.FTZ R17, R17, R40 ;  /* 0x0000002811112221 */ /* 0x000fe20000010000 */
[----:B------:R-:W-:Y:S01]  /*203e0*/  @P3 F2FP.PACK_AB R18, RZ, R18 ;  /* 0x00000012ff12323e */ /* 0x000fe200000000ff */
[----:B------:R-:W-:-:S03]  /*203f0*/  @P2 FADD.FTZ R16, R16, R19 ;  /* 0x0000001310102221 */ /* 0x000fc60000010000 */
[----:B------:R-:W-:Y:S02]  /*20400*/  @P2 F2FP.PACK_AB R17, RZ, R17 ;  /* 0x00000011ff11223e */ /* 0x000fe400000000ff */
[----:B------:R-:W-:Y:S02]  /*20410*/  PRMT R15, R18, 0x7610, R15 ;  /* 0x00007610120f7816 */ /* 0x000fe4000000000f */
[----:B------:R-:W-:Y:S01]  /*20420*/  @P2 F2FP.PACK_AB R16, RZ, R16 ;  /* 0x00000010ff10223e */ /* 0x000fe200000000ff */
[----:B------:R-:W-:Y:S01]  /*20430*/  @P3 STG.E [R88.64+0x80], R38 ;  /* 0x0000802658003986 */ /* 0x000fe2000c101904 */
[----:B------:R-:W-:-:S03]  /*20440*/  PRMT R40, R17, 0x7610, R40 ;  /* 0x0000761011287816 */ /* 0x000fc60000000028 */
[----:B------:R0:W-:Y:S04]  /*20450*/  @P3 STG.E.U16 [R20.64+0x40], R41 ;  /* 0x0000402914003986 */ /* 0x0001e8000c101504 */
[----:B------:R-:W-:Y:S04]  /*20460*/  @P3 STG.E [R88.64+0x84], R39 ;  /* 0x0000842758003986 */ /* 0x000fe8000c101904 */
[----:B------:R1:W-:Y:S01]  /*20470*/  @P3 STG.E.U16 [R20.64+0x42], R15 ;  /* 0x0000420f14003986 */ /* 0x0003e2000c101504 */
[----:B------:R-:W-:Y:S02]  /*20480*/  ISETP.GE.AND P3, PT, R8, 0x18, PT ;  /* 0x000000180800780c */ /* 0x000fe40003f66270 */
[----:B0-----:R-:W-:Y:S01]  /*20490*/  PRMT R41, R16, 0x7610, R41 ;  /* 0x0000761010297816 */ /* 0x001fe20000000029 */
[----:B------:R0:W-:Y:S04]  /*204a0*/  @P2 STG.E [R88.64+0x88], R36 ;  /* 0x0000882458002986 */ /* 0x0001e8000c101904 */
[----:B------:R-:W-:Y:S04]  /*204b0*/  @P2 STG.E.U16 [R20.64+0x44], R40 ;  /* 0x0000442814002986 */ /* 0x000fe8000c101504 */
        /* <DEDUP_REMOVED lines=30> */
[----:B------:R-:W-:Y:S02]  /*206a0*/  @P5 FADD.FTZ R5, R36, -R87 ;  /* 0x8000005724055221 */ /* 0x000fe40000010000 */
[----:B----4-:R-:W-:Y:S01]  /*206b0*/  @P6 FADD.FTZ R10, R10, R37 ;  /* 0x000000250a0a6221 */ /* 0x010fe20000010000 */
[----:B------:R-:W-:Y:S01]  /*206c0*/  @P1 STG.E.U16 [R20.64+0x48], R39 ;  /* 0x0000482714001986 */ /* 0x000fe2000c101504 */
[----:B------:R-:W-:-:S02]  /*206d0*/  @P5 FFMA.FTZ R5, R86, -0.69314718246459960938, R5 ;  /* 0xbf31721856055823 */ /* 0x000fc40000010005 */
[----:B-----5:R-:W-:-:S05]  /*206e0*/  @P6 FADD.FTZ R4, R9, R4 ;  /* 0x0000000409046221 */ /* 0x020fca0000010000 */
[----:B------:R-:W-:Y:S01]  /*206f0*/  @P6 F2FP.PACK_AB R4, RZ, R4 ;  /* 0x00000004ff04623e */ /* 0x000fe200000000ff */
[----:B------:R-:W-:Y:S01]  /*20700*/  @P1 STG.E [R88.64+0x94], R35 ;  /* 0x0000942358001986 */ /* 0x000fe2000c101904 */
[----:B------:R-:W-:Y:S02]  /*20710*/  @P6 F2FP.PACK_AB R10, RZ, R10 ;  /* 0x0000000aff0a623e */ /* 0x000fe400000000ff */
[----:B------:R-:W-:Y:S01]  /*20720*/  PRMT R9, R4, 0x7610, R9 ;  /* 0x0000761004097816 */ /* 0x000fe20000000009 */
[----:B------:R-:W-:Y:S01]  /*20730*/  @P1 STG.E.U16 [R20.64+0x4a], R19 ;  /* 0x00004a1314001986 */ /* 0x000fe2000c101504 */
[----:B------:R-:W-:Y:S01]  /*20740*/  HADD2.F32 R4, -RZ, R108.H0_H0 ;  /* 0x2000006cff047230 */ /* 0x000fe20000004100 */
[----:B------:R-:W-:Y:S01]  /*20750*/  ISETP.GE.AND P1, PT, R8, 0x1a, PT ;  /* 0x0000001a0800780c */ /* 0x000fe20003f26270 */
[----:B------:R-:W-:Y:S01]  /*20760*/  @P5 FADD.FTZ R5, R6, R5 ;  /* 0x0000000506055221 */ /* 0x000fe20000010000 */
[----:B------:R-:W-:Y:S04]  /*20770*/  @P6 STG.E [R88.64+0x98], R32 ;  /* 0x0000982058006986 */ /* 0x000fe8000c101904 */
[----:B------:R0:W-:Y:S01]  /*20780*/  @P6 STG.E.U16 [R20.64+0x4c], R9 ;  /* 0x00004c0914006986 */ /* 0x0001e2000c101504 */
[----:B------:R-:W-:Y:S01]  /*20790*/  @P5 FADD.FTZ R11, R11, R34 ;  /* 0x000000220b0b5221 */ /* 0x000fe20000010000 */
[----:B------:R-:W-:-:S02]  /*207a0*/  @P5 F2FP.PACK_AB R5, RZ, R5 ;  /* 0x00000005ff05523e */ /* 0x000fc400000000ff */
[----:B------:R-:W-:Y:S04]  /*207b0*/  @P6 STG.E [R88.64+0x9c], R33 ;  /* 0x00009c2158006986 */ /* 0x000fe8000c101904 */
[----:B------:R1:W-:Y:S01]  /*207c0*/  @P6 STG.E.U16 [R20.64+0x4e], R10 ;  /* 0x00004e0a14006986 */ /* 0x0003e2000c101504 */
[----:B0-----:R-:W-:Y:S01]  /*207d0*/  @P0 FADD.FTZ R9, R4, -R87 ;  /* 0x8000005704090221 */ /* 0x001fe20000010000 */
[----:B------:R-:W-:Y:S01]  /*207e0*/  @P5 F2FP.PACK_AB R11, RZ, R11 ;  /* 0x0000000bff0b523e */ /* 0x000fe200000000ff */
[----:B------:R-:W-:Y:S01]  /*207f0*/  HADD2.F32 R6, -RZ, R117.H1_H1 ;  /* 0x30000075ff067230 */ /* 0x000fe20000004100 */
[----:B------:R-:W2:Y:S01]  /*20800*/  @P1 LDG.E.CONSTANT R32, [R22.64] ;  /* 0x0000000416201981 */ /* 0x000ea2000c1e9900 */
[--C-:B------:R-:W-:Y:S01]  /*20810*/  @P0 FFMA.FTZ R4, R86, -0.69314718246459960938, R9.reuse ;  /* 0xbf31721856040823 */ /* 0x100fe20000010009 */
[----:B-1----:R-:W-:Y:S01]  /*20820*/  HADD2.F32 R10, -RZ, R106.H0_H0 ;  /* 0x2000006aff0a7230 */ /* 0x002fe20000004100 */
[----:B------:R-:W-:-:S04]  /*20830*/  PRMT R9, R5, 0x7610, R9 ;  /* 0x0000761005097816 */ /* 0x000fc80000000009 */
[----:B------:R-:W-:Y:S01]  /*20840*/  @P4 FADD.FTZ R5, R10, -R87 ;  /* 0x800000570a054221 */ /* 0x000fe20000010000 */
[----:B------:R-:W-:Y:S01]  /*20850*/  HADD2.F32 R10, -RZ, R107.H1_H1 ;  /* 0x3000006bff0a7230 */ /* 0x000fe20000004100 */
[----:B------:R-:W-:Y:S01]  /*20860*/  PRMT R19, R11, 0x7610, R19 ;  /* 0x000076100b137816 */ /* 0x000fe20000000013 */
[----:B------:R-:W-:Y:S02]  /*20870*/  @P0 FADD.FTZ R11, R6, -R87 ;  /* 0x80000057060b0221 */ /* 0x000fe40000010000 */
[----:B------:R-:W-:Y:S02]  /*20880*/  @P4 FFMA.FTZ R6, R86, -0.69314718246459960938, R5 ;  /* 0xbf31721856064823 */ /* 0x000fe40000010005 */
[----:B------:R-:W-:Y:S01]  /*20890*/  @P4 FADD.FTZ R5, R10, -R87 ;  /* 0x800000570a054221 */ /* 0x000fe20000010000 */
[----:B------:R-:W-:Y:S01]  /*208a0*/  ISETP.GE.AND P6, PT, R8, 0x1b, PT ;  /* 0x0000001b0800780c */ /* 0x000fe20003fc6270 */
[----:B------:R-:W-:Y:S02]  /*208b0*/  @P0 FFMA.FTZ R11, R86, -0.69314718246459960938, R11 ;  /* 0xbf317218560b0823 */ /* 0x000fe4000001000b */
[----:B------:R-:W-:-:S02]  /*208c0*/  @P0 FADD.FTZ R4, R7, R4 ;  /* 0x0000000407040221 */ /* 0x000fc40000010000 */
[----:B------:R-:W-:Y:S02]  /*208d0*/  @P4 FFMA.FTZ R5, R86, -0.69314718246459960938, R5 ;  /* 0xbf31721856054823 */ /* 0x000fe40000010005 */
[----:B------:R-:W-:Y:S01]  /*208e0*/  @P4 FADD.FTZ R6, R13, R6 ;  /* 0x000000060d064221 */ /* 0x000fe20000010000 */
[----:B------:R-:W-:Y:S01]  /*208f0*/  @P5 STG.E [R88.64+0xa0], R30 ;  /* 0x0000a01e58005986 */ /* 0x000fe2000c101904 */
[----:B------:R-:W-:Y:S01]  /*20900*/  @P0 FADD.FTZ R11, R12, R11 ;  /* 0x0000000b0c0b0221 */ /* 0x000fe20000010000 */
[----:B------:R-:W-:Y:S01]  /*20910*/  @P0 F2FP.PACK_AB R4, RZ, R4 ;  /* 0x00000004ff04023e */ /* 0x000fe200000000ff */
[----:B------:R-:W-:Y:S01]  /*20920*/  @P4 FADD.FTZ R5, R14, R5 ;  /* 0x000000050e054221 */ /* 0x000fe20000010000 */
[----:B------:R-:W-:Y:S01]  /*20930*/  @P4 F2FP.PACK_AB R6, RZ, R6 ;  /* 0x00000006ff06423e */ /* 0x000fe200000000ff */
[----:B------:R-:W3:Y:S01]  /*20940*/  @P1 LDG.E.CONSTANT R12, [R22.64] ;  /* 0x00000004160c1981 */ /* 0x000ee2000c1e9900 */
[----:B------:R-:W-:-:S03]  /*20950*/  @P0 F2FP.PACK_AB R11, RZ, R11 ;  /* 0x0000000bff0b023e */ /* 0x000fc600000000ff */
[----:B------:R-:W-:Y:S01]  /*20960*/  @P5 STG.E.U16 [R20.64+0x50], R19 ;  /* 0x0000501314005986 */ /* 0x000fe2000c101504 */
[----:B------:R-:W-:Y:S01]  /*20970*/  PRMT R10, R6, 0x7610, R10 ;  /* 0x00007610060a7816 */ /* 0x000fe2000000000a */
[----:B------:R-:W-:Y:S02]  /*20980*/  HADD2.F32 R6, -RZ, R108.H1_H1 ;  /* 0x3000006cff067230 */ /* 0x000fe40000004100 */
[----:B------:R-:W-:Y:S01]  /*20990*/  @P5 STG.E [R88.64+0xa4], R31 ;  /* 0x0000a41f58005986 */ /* 0x000fe2000c101904 */
[----:B------:R-:W-:-:S03]  /*209a0*/  @P4 F2FP.PACK_AB R5, RZ, R5 ;  /* 0x00000005ff05423e */ /* 0x000fc600000000ff */
[----:B------:R0:W-:Y:S01]  /*209b0*/  @P5 STG.E.U16 [R20.64+0x52], R9 ;  /* 0x0000520914005986 */ /* 0x0001e2000c101504 */
[----:B------:R-:W-:-:S03]  /*209c0*/  ISETP.GE.AND P5, PT, R8, 0x1c, PT ;  /* 0x0000001c0800780c */ /* 0x000fc60003fa6270 */
[----:B------:R-:W-:Y:S04]  /*209d0*/  @P0 STG.E [R88.64+0xa8], R28 ;  /* 0x0000a81c58000986 */ /* 0x000fe8000c101904 */
[----:B------:R1:W-:Y:S04]  /*209e0*/  @P0 STG.E.U16 [R20.64+0x54], R4 ;  /* 0x0000540414000986 */ /* 0x0003e8000c101504 */
[----:B------:R-:W4:Y:S01]  /*209f0*/  @P6 LDG.E.CONSTANT R34, [R22.64] ;  /* 0x0000000416226981 */ /* 0x000f22000c1e9900 */
[----:B0-----:R-:W-:Y:S01]  /*20a00*/  PRMT R9, R5, 0x7610, R9 ;  /* 0x0000761005097816 */ /* 0x001fe20000000009 */
[----:B------:R-:W-:-:S02]  /*20a10*/  @P3 FADD.FTZ R5, R6, -R87 ;  /* 0x8000005706053221 */ /* 0x000fc40000010000 */
[----:B------:R-:W5:Y:S01]  /*20a20*/  @P6 LDG.E.CONSTANT R30, [R22.64] ;  /* 0x00000004161e6981 */ /* 0x000f62000c1e9900 */
[----:B-1----:R-:W-:-:S03]  /*20a30*/  HADD2.F32 R4, -RZ, R106.H1_H1 ;  /* 0x3000006aff047230 */ /* 0x002fc60000004100 */
[----:B------:R-:W-:Y:S01]  /*20a40*/  @P0 STG.E [R88.64+0xac], R29 ;  /* 0x0000ac1d58000986 */ /* 0x000fe2000c101904 */
[----:B------:R-:W-:-:S03]  /*20a50*/  HADD2.F32 R6, -RZ, R114.H0_H0 ;  /* 0x20000072ff067230 */ /* 0x000fc60000004100 */
[----:B------:R-:W-:Y:S01]  /*20a60*/  @P0 STG.E.U16 [R20.64+0x56], R11 ;  /* 0x0000560b14000986 */ /* 0x000fe2000c101504 */
[----:B------:R-:W-:-:S03]  /*20a70*/  @P3 FADD.FTZ R7, R4, -R87 ;  /* 0x8000005704073221 */ /* 0x000fc60000010000 */
[----:B------:R-:W-:Y:S01]  /*20a80*/  @P4 STG.E [R88.64+0xb0], R26 ;  /* 0x0000b01a58004986 */ /* 0x000fe2000c101904 */
[----:B------:R-:W-:-:S03]  /*20a90*/  ISETP.GE.AND P0, PT, R8, 0x1d, PT ;  /* 0x0000001d0800780c */ /* 0x000fc60003f06270 */
[----:B------:R0:W-:Y:S01]  /*20aa0*/  @P4 STG.E.U16 [R20.64+0x58], R10 ;  /* 0x0000580a14004986 */ /* 0x0001e2000c101504 */
[C---:B------:R-:W-:Y:S02]  /*20ab0*/  @P3 FFMA.FTZ R4, R86.reuse, -0.69314718246459960938, R5 ;  /* 0xbf31721856043823 */ /* 0x040fe40000010005 */
[----:B------:R-:W-:Y:S01]  /*20ac0*/  @P3 FFMA.FTZ R7, R86, -0.69314718246459960938, R7 ;  /* 0xbf31721856073823 */ /* 0x000fe20000010007 */
[----:B------:R-:W-:Y:S01]  /*20ad0*/  @P4 STG.E [R88.64+0xb4], R27 ;  /* 0x0000b41b58004986 */ /* 0x000fe2000c101904 */
[----:B------:R-:W-:-:S03]  /*20ae0*/  @P2 FADD.FTZ R5, R6, -R87 ;  /* 0x8000005706052221 */ /* 0x000fc60000010000 */
[----:B------:R1:W-:Y:S01]  /*20af0*/  @P4 STG.E.U16 [R20.64+0x5a], R9 ;  /* 0x00005a0914004986 */ /* 0x0003e2000c101504 */
[----:B0-----:R-:W-:-:S03]  /*20b00*/  HADD2.F32 R10, -RZ, R116.H1_H1 ;  /* 0x30000074ff0a7230 */ /* 0x001fc60000004100 */
[----:B------:R-:W5:Y:S01]  /*20b10*/  @P5 LDG.E.CONSTANT R14, [R22.64] ;  /* 0x00000004160e5981 */ /* 0x000f62000c1e9900 */
[----:B------:R-:W-:Y:S02]  /*20b20*/  @P3 FADD.FTZ R7, R18, R7 ;  /* 0x0000000712073221 */ /* 0x000fe40000010000 */
[----:B------:R-:W-:Y:S01]  /*20b30*/  @P2 FFMA.FTZ R6, R86, -0.69314718246459960938, R5 ;  /* 0xbf31721856062823 */ /* 0x000fe20000010005 */
[----:B------:R-:W5:Y:S01]  /*20b40*/  @P5 LDG.E.CONSTANT R18, [R22.64] ;  /* 0x0000000416125981 */ /* 0x000f62000c1e9900 */
[----:B-1----:R-:W-:-:S03]  /*20b50*/  @P2 FADD.FTZ R9, R10, -R87 ;  /* 0x800000570a092221 */ /* 0x002fc60000010000 */
[----:B------:R-:W5:Y:S01]  /*20b60*/  @P0 LDG.E.CONSTANT R26, [R22.64] ;  /* 0x00000004161a0981 */ /* 0x000f62000c1e9900 */
[----:B------:R-:W-:Y:S02]  /*20b70*/  @P3 FADD.FTZ R4, R17, R4 ;  /* 0x0000000411043221 */ /* 0x000fe40000010000 */
[----:B------:R-:W-:Y:S01]  /*20b80*/  @P2 FFMA.FTZ R9, R86, -0.69314718246459960938, R9 ;  /* 0xbf31721856092823 */ /* 0x000fe20000010009 */
[----:B------:R-:W-:Y:S01]  /*20b90*/  @P3 F2FP.PACK_AB R7, RZ, R7 ;  /* 0x00000007ff07323e */ /* 0x000fe200000000ff */
[----:B------:R-:W-:Y:S01]  /*20ba0*/  @P2 FADD.FTZ R6, R15, R6 ;  /* 0x000000060f062221 */ /* 0x000fe20000010000 */
[----:B------:R-:W-:Y:S01]  /*20bb0*/  @P3 F2FP.PACK_AB R4, RZ, R4 ;  /* 0x00000004ff04323e */ /* 0x000fe200000000ff */
[----:B------:R-:W-:Y:S01]  /*20bc0*/  @P2 FADD.FTZ R9, R16, R9 ;  /* 0x0000000910092221 */ /* 0x000fe20000010000 */
[----:B------:R-:W5:Y:S01]  /*20bd0*/  @P0 LDG.E.CONSTANT R28, [R22.64] ;  /* 0x00000004161c0981 */ /* 0x000f62000c1e9900 */
[----:B------:R-:W-:Y:S02]  /*20be0*/  ISETP.GE.AND P4, PT, R8, 0x1e, PT ;  /* 0x0000001e0800780c */ /* 0x000fe40003f86270 */
[----:B------:R-:W-:Y:S01]  /*20bf0*/  @P2 F2FP.PACK_AB R6, RZ, R6 ;  /* 0x00000006ff06223e */ /* 0x000fe200000000ff */
[----:B------:R0:W-:Y:S01]  /*20c00*/  @P3 STG.E [R88.64+0xb8], R24 ;  /* 0x0000b81858003986 */ /* 0x0001e2000c101904 */
[----:B------:R-:W-:-:S03]  /*20c10*/  @P2 F2FP.PACK_AB R9, RZ, R9 ;  /* 0x00000009ff09223e */ /* 0x000fc600000000ff */
        /* <DEDUP_REMOVED lines=26> */
[----:B------:R-:W-:Y:S01]  /*20dc0*/  HADD2.F32 R6, -RZ, R110.H1_H1 ;  /* 0x3000006eff067230 */ /* 0x000fe20000004100 */
[----:B--2---:R-:W-:-:S05]  /*20dd0*/  @P1 FADD.FTZ R5, R32, R5 ;  /* 0x0000000520051221 */ /* 0x004fca0000010000 */
[----:B------:R-:W-:-:S04]  /*20de0*/  @P1 F2FP.PACK_AB R5, RZ, R5 ;  /* 0x00000005ff05123e */ /* 0x000fc800000000ff */
[----:B------:R-:W-:Y:S01]  /*20df0*/  PRMT R0, R5, 0x7610, R0 ;  /* 0x0000761005007816 */ /* 0x000fe20000000000 */
[----:B------:R-:W-:Y:S01]  /*20e00*/  @P6 FADD.FTZ R5, R2, -R87 ;  /* 0x8000005702056221 */ /* 0x000fe20000010000 */
[----:B------:R-:W-:-:S03]  /*20e10*/  HADD2.F32 R2, -RZ, R113.H1_H1 ;  /* 0x30000071ff027230 */ /* 0x000fc60000004100 */
[----:B------:R-:W-:Y:S01]  /*20e20*/  @P6 FFMA.FTZ R5, R86, -0.69314718246459960938, R5 ;  /* 0xbf31721856056823 */ /* 0x000fe20000010005 */
[----:B------:R0:W-:Y:S04]  /*20e30*/  @P1 STG.E.U16 [R20.64+0x64], R0 ;  /* 0x0000640014001986 */ /* 0x0001e8000c101504 */
[----:B------:R-:W-:Y:S01]  /*20e40*/  @P1 STG.E [R88.64+0xcc], R73 ;  /* 0x0000cc4958001986 */ /* 0x000fe2000c101904 */
[----:B---3--:R-:W-:-:S05]  /*20e50*/  @P1 FADD.FTZ R3, R12, R3 ;  /* 0x000000030c031221 */ /* 0x008fca0000010000 */
[----:B------:R-:W-:-:S04]  /*20e60*/  @P1 F2FP.PACK_AB R3, RZ, R3 ;  /* 0x00000003ff03123e */ /* 0x000fc800000000ff */
[----:B------:R-:W-:Y:S01]  /*20e70*/  PRMT R9, R3, 0x7610, R9 ;  /* 0x0000761003097816 */ /* 0x000fe20000000009 */
[----:B------:R-:W-:Y:S01]  /*20e80*/  @P5 FADD.FTZ R3, R2, -R87 ;  /* 0x8000005702035221 */ /* 0x000fe20000010000 */
[----:B------:R-:W-:-:S03]  /*20e90*/  HADD2.F32 R2, -RZ, R115.H0_H0 ;  /* 0x20000073ff027230 */ /* 0x000fc60000004100 */
[----:B------:R-:W-:Y:S01]  /*20ea0*/  @P5 FFMA.FTZ R3, R86, -0.69314718246459960938, R3 ;  /* 0xbf31721856035823 */ /* 0x000fe20000010003 */
[----:B------:R1:W-:Y:S01]  /*20eb0*/  @P1 STG.E.U16 [R20.64+0x66], R9 ;  /* 0x0000660914001986 */ /* 0x0003e2000c101504 */
[----:B----4-:R-:W-:Y:S02]  /*20ec0*/  @P6 FADD.FTZ R5, R34, R5 ;  /* 0x0000000522056221 */ /* 0x010fe40000010000 */
[----:B-----5:R-:W-:-:S03]  /*20ed0*/  @P6 FADD.FTZ R7, R30, R7 ;  /* 0x000000071e076221 */ /* 0x020fc60000010000 */
[----:B------:R-:W-:Y:S02]  /*20ee0*/  @P6 F2FP.PACK_AB R5, RZ, R5 ;  /* 0x00000005ff05623e */ /* 0x000fe400000000ff */
[----:B------:R-:W-:Y:S01]  /*20ef0*/  @P6 F2FP.PACK_AB R7, RZ, R7 ;  /* 0x00000007ff07623e */ /* 0x000fe200000000ff */
[----:B------:R-:W-:Y:S01]  /*20f00*/  @P6 STG.E [R88.64+0xd0], R74 ;  /* 0x0000d04a58006986 */ /* 0x000fe2000c101904 */
[----:B0-----:R-:W-:Y:S01]  /*20f10*/  PRMT R0, R5, 0x7610, R0 ;  /* 0x0000761005007816 */ /* 0x001fe20000000000 */
[--C-:B------:R-:W-:Y:S02]  /*20f20*/  @P5 FADD.FTZ R5, R2, -R87.reuse ;  /* 0x8000005702055221 */ /* 0x100fe40000010000 */
[----:B------:R0:W-:Y:S01]  /*20f30*/  @P6 STG.E.U16 [R20.64+0x68], R7 ;  /* 0x0000680714006986 */ /* 0x0001e2000c101504 */
[----:B-1----:R-:W-:Y:S02]  /*20f40*/  @P0 FADD.FTZ R9, R6, -R87 ;  /* 0x8000005706090221 */ /* 0x002fe40000010000 */
[----:B------:R-:W-:-:S02]  /*20f50*/  @P5 FFMA.FTZ R5, R86, -0.69314718246459960938, R5 ;  /* 0xbf31721856055823 */ /* 0x000fc40000010005 */
[----:B------:R-:W-:Y:S02]  /*20f60*/  @P0 FFMA.FTZ R9, R86, -0.69314718246459960938, R9 ;  /* 0xbf31721856090823 */ /* 0x000fe40000010009 */
[----:B0-----:R-:W-:-:S04]  /*20f70*/  @P0 FADD.FTZ R7, R4, -R87 ;  /* 0x8000005704070221 */ /* 0x001fc80000010000 */
[----:B------:R-:W-:Y:S02]  /*20f80*/  @P0 FFMA.FTZ R7, R86, -0.69314718246459960938, R7 ;  /* 0xbf31721856070823 */ /* 0x000fe40000010007 */
[----:B------:R-:W-:Y:S01]  /*20f90*/  @P5 FADD.FTZ R3, R14, R3 ;  /* 0x000000030e035221 */ /* 0x000fe20000010000 */
[----:B------:R-:W-:Y:S01]  /*20fa0*/  HADD2.F32 R2, -RZ, R110.H0_H0 ;  /* 0x2000006eff027230 */ /* 0x000fe20000004100 */
[----:B------:R-:W-:-:S03]  /*20fb0*/  @P5 FADD.FTZ R5, R18, R5 ;  /* 0x0000000512055221 */ /* 0x000fc60000010000 */
[----:B------:R-:W-:Y:S01]  /*20fc0*/  @P5 F2FP.PACK_AB R3, RZ, R3 ;  /* 0x00000003ff03523e */ /* 0x000fe200000000ff */
[----:B------:R-:W-:Y:S01]  /*20fd0*/  @P6 STG.E [R88.64+0xd4], R75 ;  /* 0x0000d44b58006986 */ /* 0x000fe2000c101904 */
[----:B------:R-:W-:Y:S02]  /*20fe0*/  @P0 FADD.FTZ R7, R26, R7 ;  /* 0x000000071a070221 */ /* 0x000fe40000010000 */
[----:B------:R-:W-:Y:S01]  /*20ff0*/  PRMT R4, R3, 0x7610, R4 ;  /* 0x0000761003047816 */ /* 0x000fe20000000004 */
[----:B------:R0:W-:Y:S01]  /*21000*/  @P6 STG.E.U16 [R20.64+0x6a], R0 ;  /* 0x00006a0014006986 */ /* 0x0001e2000c101504 */
[----:B------:R-:W-:Y:S01]  /*21010*/  @P5 F2FP.PACK_AB R5, RZ, R5 ;  /* 0x00000005ff05523e */ /* 0x000fe200000000ff */
[----:B------:R-:W-:Y:S01]  /*21020*/  @P4 FADD.FTZ R3, R2, -R87 ;  /* 0x8000005702034221 */ /* 0x000fe20000010000 */
[----:B------:R-:W-:Y:S01]  /*21030*/  @P0 F2FP.PACK_AB R7, RZ, R7 ;  /* 0x00000007ff07023e */ /* 0x000fe200000000ff */
[----:B------:R-:W-:Y:S01]  /*21040*/  @P0 FADD.FTZ R9, R28, R9 ;  /* 0x000000091c090221 */ /* 0x000fe20000010000 */
[----:B------:R-:W-:Y:S01]  /*21050*/  @P5 STG.E [R88.64+0xd8], R76 ;  /* 0x0000d84c58005986 */ /* 0x000fe2000c101904 */
[----:B------:R-:W-:-:S02]  /*21060*/  HADD2.F32 R2, -RZ, R113.H0_H0 ;  /* 0x20000071ff027230 */ /* 0x000fc40000004100 */
[----:B0-----:R-:W-:Y:S01]  /*21070*/  HADD2.F32 R0, -RZ, R0.H1_H1 ;  /* 0x30000000ff007230 */ /* 0x001fe20000004100 */
[----:B------:R0:W-:Y:S01]  /*21080*/  @P5 STG.E.U16 [R20.64+0x6c], R4 ;  /* 0x00006c0414005986 */ /* 0x0001e2000c101504 */
[----:B------:R-:W-:-:S03]  /*21090*/  @P0 F2FP.PACK_AB R9, RZ, R9 ;  /* 0x00000009ff09023e */ /* 0x000fc600000000ff */
[----:B------:R-:W-:Y:S01]  /*210a0*/  @P5 STG.E [R88.64+0xdc], R77 ;  /* 0x0000dc4d58005986 */ /* 0x000fe2000c101904 */
[----:B------:R-:W-:-:S03]  /*210b0*/  HADD2.F32 R6, -RZ, R112.H0_H0 ;  /* 0x20000070ff067230 */ /* 0x000fc60000004100 */
[----:B------:R1:W-:Y:S01]  /*210c0*/  @P5 STG.E.U16 [R20.64+0x6e], R5 ;  /* 0x00006e0514005986 */ /* 0x0003e2000c101504 */
[----:B------:R-:W-:Y:S01]  /*210d0*/  @P4 FFMA.FTZ R3, R86, -0.69314718246459960938, R3 ;  /* 0xbf31721856034823 */ /* 0x000fe20000010003 */
[----:B0-----:R-:W-:Y:S02]  /*210e0*/  HADD2.F32 R4, -RZ, R112.H1_H1 ;  /* 0x30000070ff047230 */ /* 0x001fe40000004100 */
[----:B------:R-:W-:Y:S04]  /*210f0*/  @P0 STG.E [R88.64+0xe0], R78 ;  /* 0x0000e04e58000986 */ /* 0x000fe8000c101904 */
[----:B------:R0:W-:Y:S01]  /*21100*/  @P0 STG.E.U16 [R20.64+0x70], R7 ;  /* 0x0000700714000986 */ /* 0x0001e2000c101504 */
[----:B-1----:R-:W-:-:S03]  /*21110*/  @P4 FADD.FTZ R5, R0, -R87 ;  /* 0x8000005700054221 */ /* 0x002fc60000010000 */
[----:B------:R-:W-:Y:S01]  /*21120*/  @P0 STG.E [R88.64+0xe4], R79 ;  /* 0x0000e44f58000986 */ /* 0x000fe2000c101904 */
[----:B------:R-:W-:Y:S02]  /*21130*/  @P2 FADD.FTZ R11, R6, -R87 ;  /* 0x80000057060b2221 */ /* 0x000fe40000010000 */
[----:B------:R-:W-:Y:S01]  /*21140*/  @P4 FFMA.FTZ R5, R86, -0.69314718246459960938, R5 ;  /* 0xbf31721856054823 */ /* 0x000fe20000010005 */
[----:B------:R1:W-:Y:S01]  /*21150*/  @P0 STG.E.U16 [R20.64+0x72], R9 ;  /* 0x0000720914000986 */ /* 0x0003e2000c101504 */
[----:B0-----:R-:W-:Y:S02]  /*21160*/  @P3 FADD.FTZ R7, R2, -R87 ;  /* 0x8000005702073221 */ /* 0x001fe40000010000 */
[----:B------:R-:W-:Y:S02]  /*21170*/  @P4 FADD.FTZ R3, R10, R3 ;  /* 0x000000030a034221 */ /* 0x000fe40000010000 */
[----:B------:R-:W-:Y:S02]  /*21180*/  @P3 FFMA.FTZ R7, R86, -0.69314718246459960938, R7 ;  /* 0xbf31721856073823 */ /* 0x000fe40000010007 */
[----:B-1----:R-:W-:-:S02]  /*21190*/  @P3 FADD.FTZ R9, R4, -R87 ;  /* 0x8000005704093221 */ /* 0x002fc40000010000 */
[----:B------:R-:W-:Y:S02]  /*211a0*/  @P4 FADD.FTZ R5, R8, R5 ;  /* 0x0000000508054221 */ /* 0x000fe40000010000 */
[----:B------:R-:W-:Y:S01]  /*211b0*/  @P3 FFMA.FTZ R9, R86, -0.69314718246459960938, R9 ;  /* 0xbf31721856093823 */ /* 0x000fe20000010009 */
[----:B------:R-:W-:Y:S01]  /*211c0*/  @P4 F2FP.PACK_AB R3, RZ, R3 ;  /* 0x00000003ff03423e */ /* 0x000fe200000000ff */
[----:B------:R-:W-:Y:S02]  /*211d0*/  @P3 FADD.FTZ R7, R16, R7 ;  /* 0x0000000710073221 */ /* 0x000fe40000010000 */
[----:B------:R-:W-:Y:S01]  /*211e0*/  @P2 FFMA.FTZ R11, R86, -0.69314718246459960938, R11 ;  /* 0xbf317218560b2823 */ /* 0x000fe2000001000b */
[----:B------:R-:W-:Y:S01]  /*211f0*/  @P4 F2FP.PACK_AB R5, RZ, R5 ;  /* 0x00000005ff05423e */ /* 0x000fe200000000ff */
[----:B------:R-:W-:Y:S01]  /*21200*/  @P3 FADD.FTZ R9, R24, R9 ;  /* 0x0000000918093221 */ /* 0x000fe20000010000 */
[----:B------:R0:W-:Y:S01]  /*21210*/  @P4 STG.E [R88.64+0xe8], R80 ;  /* 0x0000e85058004986 */ /* 0x0001e2000c101904 */
[----:B------:R-:W-:Y:S01]  /*21220*/  @P2 FADD.FTZ R11, R36, R11 ;  /* 0x0000000b240b2221 */ /* 0x000fe20000010000 */
[----:B------:R-:W-:-:S02]  /*21230*/  @P3 F2FP.PACK_AB R7, RZ, R7 ;  /* 0x00000007ff07323e */ /* 0x000fc400000000ff */
        /* <DEDUP_REMOVED lines=21> */
.L_x_4969:
        /* <DEDUP_REMOVED lines=15> */
.L_x_74468:


//--------------------- .text._ZN17fastertransformer38beam_online_softmax_topk_stage2_kernelI6__halfLi64ELi32EEEvPKfS3_PiPT_ii --------------------------
	.section	.text._ZN17fastertransformer38beam_online_softmax_topk_stage2_kernelI6__halfLi64ELi32EEEvPKfS3_PiPT_ii,"ax",@progbits
	.sectioninfo	@"SHI_REGISTERS=128"
	.align	128
        .global         _ZN17fastertransformer38beam_online_softmax_topk_stage2_kernelI6__halfLi64ELi32EEEvPKfS3_PiPT_ii
        .type           _ZN17fastertransformer38beam_online_softmax_topk_stage2_kernelI6__halfLi64ELi32EEEvPKfS3_PiPT_ii,@function
        .size           _ZN17fastertransformer38beam_online_softmax_topk_stage2_kernelI6__halfLi64ELi32EEEvPKfS3_PiPT_ii,(.L_x_74469 - _ZN17fastertransformer38beam_online_softmax_topk_stage2_kernelI6__halfLi64ELi32EEEvPKfS3_PiPT_ii)
        .other          _ZN17fastertransformer38beam_online_softmax_topk_stage2_kernelI6__halfLi64ELi32EEEvPKfS3_PiPT_ii,@"STO_CUDA_ENTRY STV_DEFAULT"
_ZN17fastertransformer38beam_online_softmax_topk_stage2_kernelI6__halfLi64ELi32EEEvPKfS3_PiPT_ii:
.text._ZN17fastertransformer38beam_online_softmax_topk_stage2_kernelI6__halfLi64ELi32EEEvPKfS3_PiPT_ii:
        /* <DEDUP_REMOVED lines=213> */
.L_x_4974:
        /* <DEDUP_REMOVED lines=10> */
.L_x_4973:
[----:B------:R-:W-:Y:S05]  /*0df0*/  BSYNC B1 ;  /* 0x0000000000017941 */ /* 0x000fea0003800000 */
.L_x_4972:
        /* <DEDUP_REMOVED lines=14> */
.L_x_4977:
        /* <DEDUP_REMOVED lines=38> */
.L_x_4976:
[----:B------:R-:W-:Y:S05]  /*1140*/  BSYNC B1 ;  /* 0x0000000000017941 */ /* 0x000fea0003800000 */
.L_x_4975:
        /* <DEDUP_REMOVED lines=25> */
.L_x_4979:
[----:B------:R-:W-:Y:S05]  /*12e0*/  BSYNC B1 ;  /* 0x0000000000017941 */ /* 0x000fea0003800000 */
.L_x_4978:
        /* <DEDUP_REMOVED lines=10> */
.L_x_4971:
[----:B------:R-:W-:Y:S05]  /*1390*/  BSYNC B0 ;  /* 0x0000000000007941 */ /* 0x000fea0003800000 */
.L_x_4970:
        /* <DEDUP_REMOVED lines=23> */
.L_x_4986:
        /* <DEDUP_REMOVED lines=81> */
.L_x_4985:
        /* <DEDUP_REMOVED lines=43> */
.L_x_4987:
[----:B------:R-:W-:-:S13]  /*1cd0*/  ISETP.NE.OR P0, PT, R4, RZ, P0 ;  /* 0x000000ff0400720c */ /* 0x000fda0000705670 */
[----:B------:R-:W-:Y:S05]  /*1ce0*/  @!P0 BRA `(.L_x_4983) ;  /* 0x0000017000008947 */ /* 0x000fea0003800000 */
.L_x_4984:
        /* <DEDUP_REMOVED lines=23> */
.L_x_4983:
        /* <DEDUP_REMOVED lines=8> */
.L_x_4988:
        /* <DEDUP_REMOVED lines=11> */
.L_x_4982:
[----:B------:R-:W-:-:S05]  /*1f90*/  IMAD R0, R0, 0x208, RZ ;  /* 0x0000020800007824 */ /* 0x000fca00078e02ff */
[----:B------:R-:W0:Y:S02]  /*1fa0*/  LDS.64 R68, [R0+0x520] ;  /* 0x0005200000447984 */ /* 0x000e240000000a00 */
[----:B0-----:R-:W-:Y:S02]  /*1fb0*/  IMAD.MOV.U32 R2, RZ, RZ, R69 ;  /* 0x000000ffff027224 */ /* 0x001fe400078e0045 */
[----:B------:R-:W-:-:S05]  /*1fc0*/  IMAD.MOV.U32 R3, RZ, RZ, R68 ;  /* 0x000000ffff037224 */ /* 0x000fca00078e0044 */
[----:B------:R0:W-:Y:S02]  /*1fd0*/  STL.64 [R1+0x188], R2 ;  /* 0x0001880201007387 */ /* 0x0001e40000100a00 */
.L_x_4981:
[----:B------:R-:W-:Y:S05]  /*1fe0*/  BSYNC B0 ;  /* 0x0000000000007941 */ /* 0x000fea0003800000 */
.L_x_4980:
[----:B------:R-:W2:Y:S04]  /*1ff0*/  LDL.64 R110, [R1+0x308] ;  /* 0x00030800016e7983 */ /* 0x000ea80000100a00 */
        /* <DEDUP_REMOVED lines=25> */
[----:B-1----:R-:W5:Y:S04]  /*2190*/  LDL.64 R32, [R1+0x200] ;  /* 0x0002000001207983 */ /* 0x002f680000100a00 */
        /* <DEDUP_REMOVED lines=22> */
[----:B------:R-:W-:-:S04]  /*2300*/  IMAD.MOV.U32 R97, RZ, RZ, R111 ;  /* 0x000000ffff617224 */ /* 0x000fc800078e006f */
[----:B------:R-:W-:Y:S04]  /*2310*/  SHFL.DOWN PT, R96, R96, 0x1, 0x1f ;  /* 0x08201f0060607f89 */ /* 0x000fe800000e0000 */
[----:B------:R-:W0:Y:S01]  /*2320*/  SHFL.DOWN PT, R97, R97, 0x1, 0x1f ;  /* 0x08201f0061617f89 */ /* 0x000e2200000e0000 */
[----:B---3--:R-:W-:Y:S02]  /*2330*/  IMAD.MOV.U32 R104, RZ, RZ, R112 ;  /* 0x000000ffff687224 */ /* 0x008fe400078e0070 */
[----:B------:R-:W-:Y:S02]  /*2340*/  IMAD.MOV.U32 R105, RZ, RZ, R113 ;  /* 0x000000ffff697224 */ /* 0x000fe400078e0071 */
[----:B----4-:R-:W-:Y:S02]  /*2350*/  IMAD.MOV.U32 R102, RZ, RZ, R92 ;  /* 0x000000ffff667224 */ /* 0x010fe400078e005c */
[----:B------:R-:W-:-:S02]  /*2360*/  IMAD.MOV.U32 R103, RZ, RZ, R93 ;  /* 0x000000ffff677224 */ /* 0x000fc400078e005d */
[----:B-----5:R-:W-:Y:S02]  /*2370*/  IMAD.MOV.U32 R100, RZ, RZ, R94 ;  /* 0x000000ffff647224 */ /* 0x020fe400078e005e */
[----:B------:R-:W-:Y:S02]  /*2380*/  IMAD.MOV.U32 R101, RZ, RZ, R95 ;  /* 0x000000ffff657224 */ /* 0x000fe400078e005f */
[----:B------:R-:W-:Y:S02]  /*2390*/  IMAD.MOV.U32 R98, RZ, RZ, R84 ;  /* 0x000000ffff627224 */ /* 0x000fe400078e0054 */
[----:B------:R-:W-:Y:S01]  /*23a0*/  IMAD.MOV.U32 R99, RZ, RZ, R85 ;  /* 0x000000ffff637224 */ /* 0x000fe200078e0055 */
        /* <DEDUP_REMOVED lines=9> */
[----:B------:R-:W-:Y:S01]  /*2440*/  IMAD.MOV.U32 R109, RZ, RZ, R87 ;  /* 0x000000ffff6d7224 */ /* 0x000fe200078e0057 */
[----:B0-----:R0:W-:Y:S01]  /*2450*/  STL.64 [R1+0x180], R96 ;  /* 0x0001806001007387 */ /* 0x0011e20000100a00 */
[----:B------:R-:W-:Y:S02]  /*2460*/  IMAD.MOV.U32 R106, RZ, RZ, R88 ;  /* 0x000000ffff6a7224 */ /* 0x000fe400078e0058 */
[----:B------:R-:W-:Y:S01]  /*2470*/  IMAD.MOV.U32 R107, RZ, RZ, R89 ;  /* 0x000000ffff6b7224 */ /* 0x000fe200078e0059 */
[----:B------:R-:W-:Y:S01]  /*2480*/  SHFL.DOWN PT, R108, R108, 0x1, 0x1f ;  /* 0x08201f006c6c7f89 */ /* 0x000fe200000e0000 */
[----:B0-----:R-:W-:Y:S02]  /*2490*/  IMAD.MOV.U32 R96, RZ, RZ, R82 ;  /* 0x000000ffff607224 */ /* 0x001fe400078e0052 */
[----:B------:R-:W-:Y:S01]  /*24a0*/  IMAD.MOV.U32 R97, RZ, RZ, R83 ;  /* 0x000000ffff617224 */ /* 0x000fe200078e0053 */
[----:B------:R-:W0:Y:S04]  /*24b0*/  SHFL.DOWN PT, R109, R109, 0x1, 0x1f ;  /* 0x08201f006d6d7f89 */ /* 0x000e2800000e0000 */
[----:B------:R-:W-:Y:S04]  /*24c0*/  SHFL.DOWN PT, R106, R106, 0x1, 0x1f ;  /* 0x08201f006a6a7f89 */ /* 0x000fe800000e0000 */
[----:B------:R-:W5:Y:S04]  /*24d0*/  SHFL.DOWN PT, R107, R107, 0x1, 0x1f ;  /* 0x08201f006b6b7f89 */ /* 0x000f6800000e0000 */
[----:B------:R-:W-:Y:S04]  /*24e0*/  SHFL.DOWN PT, R96, R96, 0x1, 0x1f ;  /* 0x08201f0060607f89 */ /* 0x000fe800000e0000 */
[----:B------:R-:W0:Y:S01]  /*24f0*/  SHFL.DOWN PT, R97, R97, 0x1, 0x1f ;  /* 0x08201f0061617f89 */ /* 0x000e2200000e0000 */
[----:B------:R-:W-:-:S02]  /*2500*/  IMAD.MOV.U32 R116, RZ, RZ, R78 ;  /* 0x000000ffff747224 */ /* 0x000fc400078e004e */
[----:B------:R-:W-:Y:S01]  /*2510*/  IMAD.MOV.U32 R117, RZ, RZ, R79 ;  /* 0x000000ffff757224 */ /* 0x000fe200078e004f */
[----:B-1----:R1:W-:Y:S01]  /*2520*/  STL.64 [R1+0x178], R104 ;  /* 0x0001786801007387 */ /* 0x0023e20000100a00 */
[----:B------:R-:W-:Y:S02]  /*2530*/  IMAD.MOV.U32 R114, RZ, RZ, R70 ;  /* 0x000000ffff727224 */ /* 0x000fe400078e0046 */
[----:B------:R-:W-:Y:S01]  /*2540*/  IMAD.MOV.U32 R115, RZ, RZ, R71 ;  /* 0x000000ffff737224 */ /* 0x000fe200078e0047 */
[----:B--2---:R2:W-:Y:S04]  /*2550*/  STL.64 [R1+0x170], R102 ;  /* 0x0001706601007387 */ /* 0x0045e80000100a00 */
[----:B---3--:R3:W-:Y:S04]  /*2560*/  STL.64 [R1+0x168], R100 ;  /* 0x0001686401007387 */ /* 0x0087e80000100a00 */
[----:B----4-:R4:W-:Y:S01]  /*2570*/  STL.64 [R1+0x160], R98 ;  /* 0x0001606201007387 */ /* 0x0109e20000100a00 */
[----:B-1----:R-:W-:-:S02]  /*2580*/  IMAD.MOV.U32 R104, RZ, RZ, R90 ;  /* 0x000000ffff687224 */ /* 0x002fc400078e005a */
[----:B------:R-:W-:Y:S02]  /*2590*/  IMAD.MOV.U32 R105, RZ, RZ, R91 ;  /* 0x000000ffff697224 */ /* 0x000fe400078e005b */
[----:B--2---:R-:W-:Y:S02]  /*25a0*/  IMAD.MOV.U32 R102, RZ, RZ, R2 ;  /* 0x000000ffff667224 */ /* 0x004fe400078e0002 */
[----:B------:R-:W-:Y:S02]  /*25b0*/  IMAD.MOV.U32 R103, RZ, RZ, R3 ;  /* 0x000000ffff677224 */ /* 0x000fe400078e0003 */
[----:B---3--:R-:W-:Y:S02]  /*25c0*/  IMAD.MOV.U32 R100, RZ, RZ, R72 ;  /* 0x000000ffff647224 */ /* 0x008fe400078e0048 */
[----:B------:R-:W-:Y:S02]  /*25d0*/  IMAD.MOV.U32 R101, RZ, RZ, R73 ;  /* 0x000000ffff657224 */ /* 0x000fe400078e0049 */
[----:B----4-:R-:W-:-:S02]  /*25e0*/  IMAD.MOV.U32 R98, RZ, RZ, R74 ;  /* 0x000000ffff627224 */ /* 0x010fc400078e004a */
[----:B------:R-:W-:Y:S01]  /*25f0*/  IMAD.MOV.U32 R99, RZ, RZ, R75 ;  /* 0x000000ffff637224 */ /* 0x000fe200078e004b */
[----:B------:R-:W-:Y:S01]  /*2600*/  SHFL.DOWN PT, R116, R116, 0x1, 0x1f ;  /* 0x08201f0074747f89 */ /* 0x000fe200000e0000 */
[----:B------:R-:W-:Y:S02]  /*2610*/  IMAD.MOV.U32 R118, RZ, RZ, R80 ;  /* 0x000000ffff767224 */ /* 0x000fe400078e0050 */
[----:B------:R-:W-:Y:S01]  /*2620*/  IMAD.MOV.U32 R119, RZ, RZ, R81 ;  /* 0x000000ffff777224 */ /* 0x000fe200078e0051 */
        /* <DEDUP_REMOVED lines=10> */
[----:B------:R-:W1:Y:S04]  /*26d0*/  SHFL.DOWN PT, R99, R99, 0x1, 0x1f ;  /* 0x08201f0063637f89 */ /* 0x000e6800000e0000 */
[----:B0-----:R-:W-:Y:S04]  /*26e0*/  STL.64 [R1+0x158], R108 ;  /* 0x0001586c01007387 */ /* 0x001fe80000100a00 */
[----:B-----5:R-:W-:Y:S04]  /*26f0*/  STL.64 [R1+0x150], R106 ;  /* 0x0001506a01007387 */ /* 0x020fe80000100a00 */
[----:B------:R-:W-:Y:S04]  /*2700*/  SHFL.DOWN PT, R118, R118, 0x1, 0x1f ;  /* 0x08201f0076767f89 */ /* 0x000fe800000e0000 */
[----:B------:R-:W0:Y:S04]  /*2710*/  SHFL.DOWN PT, R119, R119, 0x1, 0x1f ;  /* 0x08201f0077777f89 */ /* 0x000e2800000e0000 */
[----:B------:R-:W-:Y:S04]  /*2720*/  STL.64 [R1+0x128], R96 ;  /* 0x0001286001007387 */ /* 0x000fe80000100a00 */
[----:B------:R-:W-:Y:S04]  /*2730*/  SHFL.DOWN PT, R108, R48, 0x1, 0x1f ;  /* 0x08201f00306c7f89 */ /* 0x000fe800000e0000 */
[----:B------:R-:W5:Y:S04]  /*2740*/  SHFL.DOWN PT, R109, R49, 0x1, 0x1f ;  /* 0x08201f00316d7f89 */ /* 0x000f6800000e0000 */
[----:B------:R-:W-:Y:S04]  /*2750*/  SHFL.DOWN PT, R106, R46, 0x1, 0x1f ;  /* 0x08201f002e6a7f89 */ /* 0x000fe800000e0000 */
[----:B------:R-:W0:Y:S04]  /*2760*/  SHFL.DOWN PT, R107, R47, 0x1, 0x1f ;  /* 0x08201f002f6b7f89 */ /* 0x000e2800000e0000 */
[----:B------:R-:W-:Y:S04]  /*2770*/  SHFL.DOWN PT, R96, R42, 0x1, 0x1f ;  /* 0x08201f002a607f89 */ /* 0x000fe800000e0000 */
[----:B------:R-:W0:Y:S01]  /*2780*/  SHFL.DOWN PT, R97, R43, 0x1, 0x1f ;  /* 0x08201f002b617f89 */ /* 0x000e2200000e0000 */
[----:B------:R-:W-:-:S02]  /*2790*/  IMAD.MOV.U32 R120, RZ, RZ, R76 ;  /* 0x000000ffff787224 */ /* 0x000fc400078e004c */
[----:B------:R-:W-:Y:S01]  /*27a0*/  IMAD.MOV.U32 R121, RZ, RZ, R77 ;  /* 0x000000ffff797224 */ /* 0x000fe200078e004d */
[----:B-1----:R-:W-:Y:S04]  /*27b0*/  STL.64 [R1+0x120], R116 ;  /* 0x0001207401007387 */ /* 0x002fe80000100a00 */
[----:B--2---:R-:W-:Y:S04]  /*27c0*/  STL.64 [R1+0x118], R114 ;  /* 0x0001187201007387 */ /* 0x004fe80000100a00 */
[----:B------:R-:W-:Y:S04]  /*27d0*/  SHFL.DOWN PT, R120, R120, 0x1, 0x1f ;  /* 0x08201f0078787f89 */ /* 0x000fe800000e0000 */
[----:B------:R-:W1:Y:S04]  /*27e0*/  SHFL.DOWN PT, R121, R121, 0x1, 0x1f ;  /* 0x08201f0079797f89 */ /* 0x000e6800000e0000 */
        /* <DEDUP_REMOVED lines=14> */
[----:B------:R-:W-:Y:S04]  /*28d0*/  SHFL.DOWN PT, R104, R50, 0x1, 0x1f ;  /* 0x08201f0032687f89 */ /* 0x000fe800000e0000 */
[----:B------:R-:W1:Y:S04]  /*28e0*/  SHFL.DOWN PT, R105, R51, 0x1, 0x1f ;  /* 0x08201f0033697f89 */ /* 0x000e6800000e0000 */
[----:B0-----:R-:W-:Y:S04]  /*28f0*/  STL.64 [R1+0x110], R118 ;  /* 0x0001107601007387 */ /* 0x001fe80000100a00 */
[----:B-----5:R-:W-:Y:S04]  /*2900*/  STL.64 [R1+0xb8], R108 ;  /* 0x0000b86c01007387 */ /* 0x020fe80000100a00 */
[----:B------:R-:W-:Y:S04]  /*2910*/  STL.64 [R1+0xb0], R106 ;  /* 0x0000b06a01007387 */ /* 0x000fe80000100a00 */
[----:B------:R-:W-:Y:S04]  /*2920*/  SHFL.DOWN PT, R118, R56, 0x1, 0x1f ;  /* 0x08201f0038767f89 */ /* 0x000fe800000e0000 */
[----:B------:R-:W0:Y:S04]  /*2930*/  SHFL.DOWN PT, R119, R57, 0x1, 0x1f ;  /* 0x08201f0039777f89 */ /* 0x000e2800000e0000 */
[----:B------:R-:W-:Y:S04]  /*2940*/  SHFL.DOWN PT, R106, R32, 0x1, 0x1f ;  /* 0x08201f00206a7f89 */ /* 0x000fe800000e0000 */
[----:B------:R-:W5:Y:S04]  /*2950*/  SHFL.DOWN PT, R107, R33, 0x1, 0x1f ;  /* 0x08201f00216b7f89 */ /* 0x000f6800000e0000 */
[----:B------:R-:W-:Y:S04]  /*2960*/  SHFL.DOWN PT, R108, R30, 0x1, 0x1f ;  /* 0x08201f001e6c7f89 */ /* 0x000fe800000e0000 */
[----:B------:R-:W0:Y:S04]  /*2970*/  SHFL.DOWN PT, R109, R31, 0x1, 0x1f ;  /* 0x08201f001f6d7f89 */ /* 0x000e2800000e0000 */
[----:B------:R-:W-:Y:S04]  /*2980*/  STL.64 [R1+0xa0], R96 ;  /* 0x0000a06001007387 */ /* 0x000fe80000100a00 */
[----:B------:R-:W-:Y:S04]  /*2990*/  SHFL.DOWN PT, R96, R24, 0x1, 0x1f ;  /* 0x08201f0018607f89 */ /* 0x000fe800000e0000 */
[----:B------:R-:W0:Y:S04]  /*29a0*/  SHFL.DOWN PT, R97, R25, 0x1, 0x1f ;  /* 0x08201f0019617f89 */ /* 0x000e2800000e0000 */
[----:B------:R-:W-:Y:S04]  /*29b0*/  SHFL.DOWN PT, R124, R66, 0x1, 0x1f ;  /* 0x08201f00427c7f89 */ /* 0x000fe800000e0000 */
[----:B------:R-:W0:Y:S01]  /*29c0*/  SHFL.DOWN PT, R125, R67, 0x1, 0x1f ;  /* 0x08201f00437d7f89 */ /* 0x000e2200000e0000 */
[----:B------:R-:W-:-:S02]  /*29d0*/  PRMT R0, R110, 0x7610, R110 ;  /* 0x000076106e007816 */ /* 0x000fc4000000006e */
[----:B------:R-:W-:Y:S01]  /*29e0*/  PRMT R110, R111, 0x7610, R111 ;  /* 0x000076106f6e7816 */ /* 0x000fe2000000006f */
[----:B-1----:R-:W-:Y:S01]  /*29f0*/  STL.64 [R1+0x108], R120 ;  /* 0x0001087801007387 */ /* 0x002fe20000100a00 */
[----:B------:R-:W-:Y:S02]  /*2a00*/  PRMT R111, R112, 0x7610, R112 ;  /* 0x00007610706f7816 */ /* 0x000fe40000000070 */
[----:B------:R-:W-:Y:S01]  /*2a10*/  PRMT R112, R113, 0x7610, R113 ;  /* 0x0000761071707816 */ /* 0x000fe20000000071 */
[----:B--2---:R1:W-:Y:S01]  /*2a20*/  STL.64 [R1+0xc8], R116 ;  /* 0x0000c87401007387 */ /* 0x0043e20000100a00 */
[----:B------:R-:W-:-:S03]  /*2a30*/  PRMT R113, R92, 0x7610, R92 ;  /* 0x000076105c717816 */ /* 0x000fc6000000005c */
[----:B---3--:R2:W-:Y:S04]  /*2a40*/  STL.64 [R1+0xa8], R114 ;  /* 0x0000a87201007387 */ /* 0x0085e80000100a00 */
[----:B------:R-:W-:Y:S04]  /*2a50*/  SHFL.DOWN PT, R120, R62, 0x1, 0x1f ;  /* 0x08201f003e787f89 */ /* 0x000fe800000e0000 */
[----:B------:R-:W3:Y:S01]  /*2a60*/  SHFL.DOWN PT, R121, R63, 0x1, 0x1f ;  /* 0x08201f003f797f89 */ /* 0x000ee200000e0000 */
[----:B-1----:R-:W-:-:S03]  /*2a70*/  PRMT R116, R95, 0x7610, R95 ;  /* 0x000076105f747816 */ /* 0x002fc6000000005f */
[----:B----4-:R-:W-:Y:S01]  /*2a80*/  STL.64 [R1+0xe8], R98 ;  /* 0x0000e86201007387 */ /* 0x010fe20000100a00 */
[----:B--2---:R-:W-:Y:S02]  /*2a90*/  PRMT R114, R93, 0x7610, R93 ;  /* 0x000076105d727816 */ /* 0x004fe4000000005d */
[----:B------:R-:W-:Y:S01]  /*2aa0*/  PRMT R115, R94, 0x7610, R94 ;  /* 0x000076105e737816 */ /* 0x000fe2000000005e */
        /* <DEDUP_REMOVED lines=8> */
[----:B------:R-:W4:Y:S04]  /*2b30*/  SHFL.DOWN PT, R103, R37, 0x1, 0x1f ;  /* 0x08201f0025677f89 */ /* 0x000f2800000e0000 */
[----:B------:R-:W-:Y:S04]  /*2b40*/  SHFL.DOWN PT, R104, R34, 0x1, 0x1f ;  /* 0x08201f0022687f89 */ /* 0x000fe800000e0000 */
[----:B------:R-:W1:Y:S04]  /*2b50*/  SHFL.DOWN PT, R105, R35, 0x1, 0x1f ;  /* 0x08201f0023697f89 */ /* 0x000e6800000e0000 */
[----:B------:R-:W-:Y:S04]  /*2b60*/  SHFL.DOWN PT, R92, R28, 0x1, 0x1f ;  /* 0x08201f001c5c7f89 */ /* 0x000fe800000e0000 */
[----:B------:R-:W1:Y:S04]  /*2b70*/  SHFL.DOWN PT, R93, R29, 0x1, 0x1f ;  /* 0x08201f001d5d7f89 */ /* 0x000e6800000e0000 */
[----:B------:R-:W-:Y:S04]  /*2b80*/  SHFL.DOWN PT, R94, R26, 0x1, 0x1f ;  /* 0x08201f001a5e7f89 */ /* 0x000fe800000e0000 */
[----:B------:R-:W1:Y:S01]  /*2b90*/  SHFL.DOWN PT, R95, R27, 0x1, 0x1f ;  /* 0x08201f001b5f7f89 */ /* 0x000e6200000e0000 */
[----:B------:R-:W-:-:S03]  /*2ba0*/  PRMT R117, R84, 0x7610, R84 ;  /* 0x0000761054757816 */ /* 0x000fc60000000054 */
[----:B0-----:R0:W-:Y:S04]  /*2bb0*/  STL.64 [R1+0xd8], R118 ;  /* 0x0000d87601007387 */ /* 0x0011e80000100a00 */
[----:B-----5:R5:W-:Y:S04]  /*2bc0*/  STL.64 [R1+0x78], R106 ;  /* 0x0000786a01007387 */ /* 0x020be80000100a00 */
[----:B------:R1:W-:Y:S01]  /*2bd0*/  STL.64 [R1+0x70], R108 ;  /* 0x0000706c01007387 */ /* 0x0003e20000100a00 */
[----:B0-----:R-:W-:-:S03]  /*2be0*/  PRMT R118, R89, 0x7610, R89 ;  /* 0x0000761059767816 */ /* 0x001fc60000000059 */
[----:B------:R-:W-:Y:S01]  /*2bf0*/  STL.64 [R1+0x58], R96 ;  /* 0x0000586001007387 */ /* 0x000fe20000100a00 */
[----:B-----5:R-:W-:-:S03]  /*2c00*/  PRMT R106, R85, 0x7610, R85 ;  /* 0x00007610556a7816 */ /* 0x020fc60000000055 */
[----:B------:R-:W-:Y:S01]  /*2c10*/  SHFL.DOWN PT, R89, R13, 0x1, 0x1f ;  /* 0x08201f000d597f89 */ /* 0x000fe200000e0000 */
[----:B------:R-:W-:Y:S02]  /*2c20*/  PRMT R107, R86, 0x7610, R86 ;  /* 0x00007610566b7816 */ /* 0x000fe40000000056 */
[----:B-1----:R-:W-:Y:S01]  /*2c30*/  PRMT R108, R87, 0x7610, R87 ;  /* 0x00007610576c7816 */ /* 0x002fe20000000057 */
[----:B------:R-:W-:Y:S01]  /*2c40*/  SHFL.DOWN PT, R86, R14, 0x1, 0x1f ;  /* 0x08201f000e567f89 */ /* 0x000fe200000e0000 */
[----:B------:R-:W-:-:S03]  /*2c50*/  PRMT R109, R88, 0x7610, R88 ;  /* 0x00007610586d7816 */ /* 0x000fc60000000058 */
[----:B------:R-:W0:Y:S04]  /*2c60*/  SHFL.DOWN PT, R87, R15, 0x1, 0x1f ;  /* 0x08201f000f577f89 */ /* 0x000e2800000e0000 */
[----:B------:R-:W1:Y:S04]  /*2c70*/  SHFL.DOWN PT, R88, R12, 0x1, 0x1f ;  /* 0x08201f000c587f89 */ /* 0x000e6800000e0000 */
[----:B------:R-:W-:Y:S04]  /*2c80*/  SHFL.DOWN PT, R96, R4, 0x1, 0x1f ;  /* 0x08201f0004607f89 */ /* 0x000fe800000e0000 */
[----:B------:R-:W5:Y:S04]  /*2c90*/  SHFL.DOWN PT, R97, R5, 0x1, 0x1f ;  /* 0x08201f0005617f89 */ /* 0x000f6800000e0000 */
[----:B------:R-:W-:Y:S04]  /*2ca0*/  SHFL.DOWN PT, R84, R69, 0x1, 0x1f ;  /* 0x08201f0045547f89 */ /* 0x000fe800000e0000 */
[----:B------:R-:W0:Y:S04]  /*2cb0*/  SHFL.DOWN PT, R85, R68, 0x1, 0x1f ;  /* 0x08201f0044557f89 */ /* 0x000e2800000e0000 */
[----:B------:R1:W-:Y:S04]  /*2cc0*/  STL.64 [R1+0x100], R124 ;  /* 0x0001007c01007387 */ /* 0x0003e80000100a00 */
[----:B-1----:R-:W1:Y:S01]  /*2cd0*/  S2R R124, SR_LANEID ;  /* 0x00000000007c7919 */ /* 0x002e620000000000 */
[----:B------:R-:W-:-:S03]  /*2ce0*/  PRMT R119, R90, 0x7610, R90 ;  /* 0x000076105a777816 */ /* 0x000fc6000000005a */
[----:B---3--:R3:W-:Y:S04]  /*2cf0*/  STL.64 [R1+0xf0], R120 ;  /* 0x0000f07801007387 */ /* 0x0087e80000100a00 */
[----:B------:R-:W-:Y:S04]  /*2d00*/  STL.64 [R1+0x98], R98 ;  /* 0x0000986201007387 */ /* 0x000fe80000100a00 */
[----:B--2---:R-:W-:Y:S04]  /*2d10*/  STL.64 [R1+0x90], R100 ;  /* 0x0000906401007387 */ /* 0x004fe80000100a00 */
[----:B----4-:R-:W-:Y:S01]  /*2d20*/  STL.64 [R1+0x88], R102 ;  /* 0x0000886601007387 */ /* 0x010fe20000100a00 */
[----:B---3--:R-:W-:-:S03]  /*2d30*/  PRMT R120, R91, 0x7610, R91 ;  /* 0x000076105b787816 */ /* 0x008fc6000000005b */
        /* <DEDUP_REMOVED lines=18> */
[----:B------:R-:W3:Y:S04]  /*2e60*/  SHFL.DOWN PT, R95, R7, 0x1, 0x1f ;  /* 0x08201f00075f7f89 */ /* 0x000ee800000e0000 */
[----:B0-----:R-:W-:Y:S04]  /*2e70*/  STL.64 [R1+0x30], R86 ;  /* 0x0000305601007387 */ /* 0x001fe80000100a00 */
[----:B------:R-:W-:Y:S04]  /*2e80*/  STL.64 [R1+0x28], R88 ;  /* 0x0000285801007387 */ /* 0x000fe80000100a00 */
[----:B-----5:R-:W-:Y:S04]  /*2e90*/  STL.64 [R1+0x8], R96 ;  /* 0x0000086001007387 */ /* 0x020fe80000100a00 */
[----:B------:R-:W-:Y:S01]  /*2ea0*/  STL.64 [R1], R84 ;  /* 0x0000005401007387 */ /* 0x000fe20000100a00 */
[----:B-1----:R-:W-:Y:S01]  /*2eb0*/  ISETP.GT.AND P0, PT, R124, 0x1e, PT ;  /* 0x0000001e7c00780c */ /* 0x002fe20003f04270 */
[----:B------:R-:W-:Y:S01]  /*2ec0*/  BSSY B0, `(.L_x_4989) ;  /* 0x000042b000007945 */ /* 0x000fe20003800000 */
[----:B------:R-:W-:Y:S01]  /*2ed0*/  PRMT R121, R2, 0x7610, R2 ;  /* 0x0000761002797816 */ /* 0x000fe20000000002 */
[----:B--2---:R0:W-:Y:S04]  /*2ee0*/  STL.64 [R1+0xf8], R122 ;  /* 0x0000f87a01007387 */ /* 0x0041e80000100a00 */
[----:B---3--:R1:W-:Y:S04]  /*2ef0*/  STL.64 [R1+0x50], R98 ;  /* 0x0000506201007387 */ /* 0x0083e80000100a00 */
[----:B----4-:R2:W-:Y:S04]  /*2f00*/  STL.64 [R1+0x48], R100 ;  /* 0x0000486401007387 */ /* 0x0105e80000100a00 */
[----:B------:R3:W-:Y:S01]  /*2f10*/  STL.64 [R1+0x40], R102 ;  /* 0x0000406601007387 */ /* 0x0007e20000100a00 */
[----:B0-----:R-:W-:-:S02]  /*2f20*/  PRMT R122, R79, 0x7610, R79 ;  /* 0x000076104f7a7816 */ /* 0x001fc4000000004f */
[----:B------:R-:W-:Y:S01]  /*2f30*/  PRMT R123, R70, 0x7610, R70 ;  /* 0x00007610467b7816 */ /* 0x000fe20000000046 */
        /* <DEDUP_REMOVED lines=13> */
[----:B------:R-:W-:Y:S02]  /*3010*/  PRMT R91, R80, 0x7610, R80 ;  /* 0x00007610505b7816 */ /* 0x000fe40000000050 */
[----:B--2---:R-:W-:-:S02]  /*3020*/  PRMT R92, R81, 0x7610, R81 ;  /* 0x00007610515c7816 */ /* 0x004fc40000000051 */
[C---:B------:R-:W-:Y:S02]  /*3030*/  PRMT R93, R76.reuse, 0x7610, R77 ;  /* 0x000076104c5d7816 */ /* 0x040fe4000000004d */
[----:B---3--:R-:W-:Y:S02]  /*3040*/  PRMT R95, R76, 0x7632, R95 ;  /* 0x000076324c5f7816 */ /* 0x008fe4000000005f */
[----:B------:R-:W-:Y:S01]  /*3050*/  PRMT R94, R77, 0x7610, R94 ;  /* 0x000076104d5e7816 */ /* 0x000fe2000000005e */
[----:B------:R-:W-:Y:S06]  /*3060*/  BAR.SYNC.DEFER_BLOCKING 0x0 ;  /* 0x0000000000007b1d */ /* 0x000fec0000010000 */
[----:B------:R-:W-:Y:S05]  /*3070*/  @P0 BRA `(.L_x_4990) ;  /* 0x000040f000000947 */ /* 0x000fea0003800000 */
[----:B------:R-:W-:Y:S01]  /*3080*/  FSETP.GT.FTZ.AND P0, PT, R69, R84, PT ;  /* 0x000000544500720b */ /* 0x000fe20003f14000 */
[----:B------:R-:W-:-:S03]  /*3090*/  IMAD.MOV.U32 R71, RZ, RZ, RZ ;  /* 0x000000ffff477224 */ /* 0x000fc600078e00ff */
[----:B------:R-:W-:Y:S02]  /*30a0*/  FSEL R2, R69, R84, P0 ;  /* 0x0000005445027208 */ /* 0x000fe40000000000 */
[----:B------:R-:W-:Y:S02]  /*30b0*/  FSEL R3, R84, R69, P0 ;  /* 0x0000004554037208 */ /* 0x000fe40000000000 */
[----:B------:R-:W-:Y:S02]  /*30c0*/  FSEL R70, R85, R68, P0 ;  /* 0x0000004455467208 */ /* 0x000fe40000000000 */
[----:B------:R-:W-:Y:S01]  /*30d0*/  FSEL R85, R68, R85, P0 ;  /* 0x0000005544557208 */ /* 0x000fe20000000000 */
[----:B------:R-:W-:Y:S02]  /*30e0*/  FADD.FTZ R72, -R2, R3 ;  /* 0x0000000302487221 */ /* 0x000fe40000010100 */
[----:B------:R-:W-:Y:S02]  /*30f0*/  IMAD.MOV.U32 R3, RZ, RZ, R1 ;  /* 0x000000ffff037224 */ /* 0x000fe400078e0001 */
[----:B------:R-:W-:-:S04]  /*3100*/  FMUL.FTZ R72, R72, 1.4426950216293334961 ;  /* 0x3fb8aa3b48487820 */ /* 0x000fc80000410000 */
[----:B------:R-:W0:Y:S02]  /*3110*/  MUFU.EX2 R69, R72 ;  /* 0x0000004800457308 */ /* 0x000e240000000800 */
[----:B0-----:R-:W-:Y:S02]  /*3120*/  FMUL.FTZ R68, R70, R69 ;  /* 0x0000004546447220 */ /* 0x001fe40000410000 */
[----:B------:R-:W-:-:S05]  /*3130*/  IMAD.MOV.U32 R69, RZ, RZ, R3 ;  /* 0x000000ffff457224 */ /* 0x000fca00078e0003 */
.L_x_5181:
        /* <DEDUP_REMOVED lines=20> */
.L_x_4992:
[----:B------:R-:W-:Y:S01]  /*3280*/  IMAD.MOV.U32 R70, RZ, RZ, R67 ;  /* 0x000000ffff467224 */ /* 0x000fe200078e0043 */
[----:B------:R-:W-:Y:S01]  /*3290*/  PRMT R72, R72, 0x7610, R110 ;  /* 0x0000761048487816 */ /* 0x000fe2000000006e */
[----:B------:R-:W-:Y:S01]  /*32a0*/  IMAD.MOV.U32 R67, RZ, RZ, R66 ;  /* 0x000000ffff437224 */ /* 0x000fe200078e0042 */
[----:B------:R-:W-:Y:S02]  /*32b0*/  PRMT R110, R110, 0x5410, R110 ;  /* 0x000054106e6e7816 */ /* 0x000fe4000000006e */
.L_x_4993:
[----:B------:R-:W-:Y:S05]  /*32c0*/  BSYNC B1 ;  /* 0x0000000000017941 */ /* 0x000fea0003800000 */
.L_x_4991:
        /* <DEDUP_REMOVED lines=11> */
.L_x_4995:
[----:B------:R-:W-:Y:S01]  /*3380*/  IMAD.MOV.U32 R73, RZ, RZ, R70 ;  /* 0x000000ffff497224 */ /* 0x000fe200078e0046 */
[----:B------:R-:W-:Y:S01]  /*3390*/  PRMT R74, R74, 0x7610, R72 ;  /* 0x000076104a4a7816 */ /* 0x000fe20000000048 */
[----:B------:R-:W-:Y:S01]  /*33a0*/  IMAD.MOV.U32 R66, RZ, RZ, R65 ;  /* 0x000000ffff427224 */ /* 0x000fe200078e0041 */
[----:B------:R-:W-:Y:S02]  /*33b0*/  PRMT R110, R0, 0x7632, R110 ;  /* 0x00007632006e7816 */ /* 0x000fe4000000006e */
.L_x_4996:
[----:B------:R-:W-:Y:S05]  /*33c0*/  BSYNC B1 ;  /* 0x0000000000017941 */ /* 0x000fea0003800000 */
.L_x_4994:
        /* <DEDUP_REMOVED lines=11> */
.L_x_4998:
[----:B------:R-:W-:Y:S01]  /*3480*/  IMAD.MOV.U32 R70, RZ, RZ, R73 ;  /* 0x000000ffff467224 */ /* 0x000fe200078e0049 */
[----:B------:R-:W-:Y:S01]  /*3490*/  PRMT R72, R72, 0x7610, R74 ;  /* 0x0000761048487816 */ /* 0x000fe2000000004a */
[----:B------:R-:W-:Y:S01]  /*34a0*/  IMAD.MOV.U32 R65, RZ, RZ, R64 ;  /* 0x000000ffff417224 */ /* 0x000fe200078e0040 */
[----:B------:R-:W-:Y:S02]  /*34b0*/  PRMT R0, R0, 0x5410, R0 ;  /* 0x0000541000007816 */ /* 0x000fe40000000000 */
.L_x_4999:
[----:B------:R-:W-:Y:S05]  /*34c0*/  BSYNC B1 ;  /* 0x0000000000017941 */ /* 0x000fea0003800000 */
.L_x_4997:
        /* <DEDUP_REMOVED lines=11> */
.L_x_5001:
[----:B------:R-:W-:Y:S01]  /*3580*/  IMAD.MOV.U32 R73, RZ, RZ, R70 ;  /* 0x000000ffff497224 */ /* 0x000fe200078e0046 */
[----:B------:R-:W-:Y:S01]  /*3590*/  PRMT R74, R74, 0x7610, R72 ;  /* 0x000076104a4a7816 */ /* 0x000fe20000000048 */
[----:B------:R-:W-:Y:S01]  /*35a0*/  IMAD.MOV.U32 R64, RZ, RZ, R63 ;  /* 0x000000ffff407224 */ /* 0x000fe200078e003f */
[----:B------:R-:W-:Y:S02]  /*35b0*/  PRMT R0, R112, 0x7632, R0 ;  /* 0x0000763270007816 */ /* 0x000fe40000000000 */
.L_x_5002:
[----:B------:R-:W-:Y:S05]  /*35c0*/  BSYNC B1 ;  /* 0x0000000000017941 */ /* 0x000fea0003800000 */
.L_x_5000:
        /* <DEDUP_REMOVED lines=11> */
.L_x_5004:
[----:B------:R-:W-:Y:S01]  /*3680*/  IMAD.MOV.U32 R70, RZ, RZ, R73 ;  /* 0x000000ffff467224 */ /* 0x000fe200078e0049 */
[----:B------:R-:W-:Y:S01]  /*3690*/  PRMT R72, R74, 0x7632, R72 ;  /* 0x000076324a487816 */ /* 0x000fe20000000048 */
[----:B------:R-:W-:Y:S01]  /*36a0*/  IMAD.MOV.U32 R63, RZ, RZ, R62 ;  /* 0x000000ffff3f7224 */ /* 0x000fe200078e003e */
[----:B------:R-:W-:Y:S02]  /*36b0*/  PRMT R112, R112, 0x5410, R112 ;  /* 0x0000541070707816 */ /* 0x000fe40000000070 */
.L_x_5005:
[----:B------:R-:W-:Y:S05]  /*36c0*/  BSYNC B1 ;  /* 0x0000000000017941 */ /* 0x000fea0003800000 */
.L_x_5003:
        /* <DEDUP_REMOVED lines=11> */
.L_x_5007:
[----:B------:R-:W-:Y:S01]  /*3780*/  IMAD.MOV.U32 R73, RZ, RZ, R70 ;  /* 0x000000ffff497224 */ /* 0x000fe200078e0046 */
[----:B------:R-:W-:Y:S01]  /*3790*/  PRMT R74, R72, 0x7610, R74 ;  /* 0x00007610484a7816 */ /* 0x000fe2000000004a */
[----:B------:R-:W-:Y:S01]  /*37a0*/  IMAD.MOV.U32 R62, RZ, RZ, R61 ;  /* 0x000000ffff3e7224 */ /* 0x000fe200078e003d */
[----:B------:R-:W-:Y:S02]  /*37b0*/  PRMT R112, R111, 0x7632, R112 ;  /* 0x000076326f707816 */ /* 0x000fe40000000070 */
.L_x_5008:
[----:B------:R-:W-:Y:S05]  /*37c0*/  BSYNC B1 ;  /* 0x0000000000017941 */ /* 0x000fea0003800000 */
.L_x_5006:
        /* <DEDUP_REMOVED lines=11> */
.L_x_5010:
[----:B------:R-:W-:Y:S01]  /*3880*/  IMAD.MOV.U32 R70, RZ, RZ, R73 ;  /* 0x000000ffff467224 */ /* 0x000fe200078e0049 */
[----:B------:R-:W-:Y:S01]  /*3890*/  PRMT R72, R72, 0x5410, R74 ;  /* 0x0000541048487816 */ /* 0x000fe2000000004a */
[----:B------:R-:W-:Y:S01]  /*38a0*/  IMAD.MOV.U32 R61, RZ, RZ, R60 ;  /* 0x000000ffff3d7224 */ /* 0x000fe200078e003c */
[----:B------:R-:W-:Y:S02]  /*38b0*/  PRMT R111, R111, 0x5410, R111 ;  /* 0x000054106f6f7816 */ /* 0x000fe4000000006f */
.L_x_5011:
[----:B------:R-:W-:Y:S05]  /*38c0*/  BSYNC B1 ;  /* 0x0000000000017941 */ /* 0x000fea0003800000 */
.L_x_5009:
        /* <DEDUP_REMOVED lines=11> */
.L_x_5013:
[----:B------:R-:W-:Y:S01]  /*3980*/  IMAD.MOV.U32 R73, RZ, RZ, R70 ;  /* 0x000000ffff497224 */ /* 0x000fe200078e0046 */
[----:B------:R-:W-:Y:S01]  /*3990*/  PRMT R74, R74, 0x7610, R72 ;  /* 0x000076104a4a7816 */ /* 0x000fe20000000048 */
[----:B------:R-:W-:Y:S01]  /*39a0*/  IMAD.MOV.U32 R60, RZ, RZ, R59 ;  /* 0x000000ffff3c7224 */ /* 0x000fe200078e003b */
[----:B------:R-:W-:Y:S02]  /*39b0*/  PRMT R111, R114, 0x7632, R111 ;  /* 0x00007632726f7816 */ /* 0x000fe4000000006f */
.L_x_5014:
[----:B------:R-:W-:Y:S05]  /*39c0*/  BSYNC B1 ;  /* 0x0000000000017941 */ /* 0x000fea0003800000 */
.L_x_5012:
        /* <DEDUP_REMOVED lines=11> */
.L_x_5016:
[----:B------:R-:W-:Y:S01]  /*3a80*/  IMAD.MOV.U32 R70, RZ, RZ, R73 ;  /* 0x000000ffff467224 */ /* 0x000fe200078e0049 */
[----:B------:R-:W-:Y:S01]  /*3a90*/  PRMT R72, R74, 0x7632, R72 ;  /* 0x000076324a487816 */ /* 0x000fe20000000048 */
[----:B------:R-:W-:Y:S01]  /*3aa0*/  IMAD.MOV.U32 R59, RZ, RZ, R58 ;  /* 0x000000ffff3b7224 */ /* 0x000fe200078e003a */
[----:B------:R-:W-:Y:S02]  /*3ab0*/  PRMT R114, R114, 0x5410, R114 ;  /* 0x0000541072727816 */ /* 0x000fe40000000072 */
.L_x_5017:
[----:B------:R-:W-:Y:S05]  /*3ac0*/  BSYNC B1 ;  /* 0x0000000000017941 */ /* 0x000fea0003800000 */
.L_x_5015:
        /* <DEDUP_REMOVED lines=11> */
.L_x_5019:
[----:B------:R-:W-:Y:S01]  /*3b80*/  IMAD.MOV.U32 R73, RZ, RZ, R70 ;  /* 0x000000ffff497224 */ /* 0x000fe200078e0046 */
[----:B------:R-:W-:Y:S01]  /*3b90*/  PRMT R74, R72, 0x7610, R74 ;  /* 0x00007610484a7816 */ /* 0x000fe2000000004a */
[----:B------:R-:W-:Y:S01]  /*3ba0*/  IMAD.MOV.U32 R58, RZ, RZ, R57 ;  /* 0x000000ffff3a7224 */ /* 0x000fe200078e0039 */
[----:B------:R-:W-:Y:S02]  /*3bb0*/  PRMT R114, R113, 0x7632, R114 ;  /* 0x0000763271727816 */ /* 0x000fe40000000072 */
.L_x_5020:
[----:B------:R-:W-:Y:S05]  /*3bc0*/  BSYNC B1 ;  /* 0x0000000000017941 */ /* 0x000fea0003800000 */
.L_x_5018:
        /* <DEDUP_REMOVED lines=11> */
.L_x_5022:
[----:B------:R-:W-:Y:S01]  /*3c80*/  IMAD.MOV.U32 R70, RZ, RZ, R73 ;  /* 0x000000ffff467224 */ /* 0x000fe200078e0049 */
[----:B------:R-:W-:Y:S01]  /*3c90*/  PRMT R72, R72, 0x5410, R74 ;  /* 0x0000541048487816 */ /* 0x000fe2000000004a */
[----:B------:R-:W-:Y:S01]  /*3ca0*/  IMAD.MOV.U32 R57, RZ, RZ, R56 ;  /* 0x000000ffff397224 */ /* 0x000fe200078e0038 */
[----:B------:R-:W-:Y:S02]  /*3cb0*/  PRMT R113, R113, 0x5410, R113 ;  /* 0x0000541071717816 */ /* 0x000fe40000000071 */
.L_x_5023:
[----:B------:R-:W-:Y:S05]  /*3cc0*/  BSYNC B1 ;  /* 0x0000000000017941 */ /* 0x000fea0003800000 */
.L_x_5021:
        /* <DEDUP_REMOVED lines=11> */
.L_x_5025:
[----:B------:R-:W-:Y:S01]  /*3d80*/  IMAD.MOV.U32 R73, RZ, RZ, R70 ;  /* 0x000000ffff497224 */ /* 0x000fe200078e0046 */
[----:B------:R-:W-:Y:S01]  /*3d90*/  PRMT R74, R74, 0x7610, R72 ;  /* 0x000076104a4a7816 */ /* 0x000fe20000000048 */
[----:B------:R-:W-:Y:S01]  /*3da0*/  IMAD.MOV.U32 R56, RZ, RZ, R55 ;  /* 0x000000ffff387224 */ /* 0x000fe200078e0037 */
[----:B------:R-:W-:Y:S02]  /*3db0*/  PRMT R113, R116, 0x7632, R113 ;  /* 0x0000763274717816 */ /* 0x000fe40000000071 */
.L_x_5026:
[----:B------:R-:W-:Y:S05]  /*3dc0*/  BSYNC B1 ;  /* 0x0000000000017941 */ /* 0x000fea0003800000 */
.L_x_5024:
        /* <DEDUP_REMOVED lines=11> */
.L_x_5028:
[----:B------:R-:W-:Y:S01]  /*3e80*/  IMAD.MOV.U32 R70, RZ, RZ, R73 ;  /* 0x000000ffff467224 */ /* 0x000fe200078e0049 */
[----:B------:R-:W-:Y:S01]  /*3e90*/  PRMT R72, R74, 0x7632, R72 ;  /* 0x000076324a487816 */ /* 0x000fe20000000048 */
[----:B------:R-:W-:Y:S01]  /*3ea0*/  IMAD.MOV.U32 R55, RZ, RZ, R54 ;  /* 0x000000ffff377224 */ /* 0x000fe200078e0036 */
[----:B------:R-:W-:Y:S02]  /*3eb0*/  PRMT R116, R116, 0x5410, R116 ;  /* 0x0000541074747816 */ /* 0x000fe40000000074 */
.L_x_5029:
[----:B------:R-:W-:Y:S05]  /*3ec0*/  BSYNC B1 ;  /* 0x0000000000017941 */ /* 0x000fea0003800000 */
.L_x_5027:
        /* <DEDUP_REMOVED lines=11> */
.L_x_5031:
[----:B------:R-:W-:Y:S01]  /*3f80*/  IMAD.MOV.U32 R73, RZ, RZ, R70 ;  /* 0x000000ffff497224 */ /* 0x000fe200078e0046 */
[----:B------:R-:W-:Y:S01]  /*3f90*/  PRMT R74, R72, 0x7610, R74 ;  /* 0x00007610484a7816 */ /* 0x000fe2000000004a */
[----:B------:R-:W-:Y:S01]  /*3fa0*/  IMAD.MOV.U32 R54, RZ, RZ, R53 ;  /* 0x000000ffff367224 */ /* 0x000fe200078e0035 */
[----:B------:R-:W-:Y:S02]  /*3fb0*/  PRMT R116, R115, 0x7632, R116 ;  /* 0x0000763273747816 */ /* 0x000fe40000000074 */
.L_x_5032:
[----:B------:R-:W-:Y:S05]  /*3fc0*/  BSYNC B1 ;  /* 0x0000000000017941 */ /* 0x000fea0003800000 */
.L_x_5030:
        /* <DEDUP_REMOVED lines=11> */
.L_x_5034:
[----:B------:R-:W-:Y:S01]  /*4080*/  IMAD.MOV.U32 R70, RZ, RZ, R73 ;  /* 0x000000ffff467224 */ /* 0x000fe200078e0049 */
[----:B------:R-:W-:Y:S01]  /*4090*/  PRMT R72, R72, 0x5410, R74 ;  /* 0x0000541048487816 */ /* 0x000fe2000000004a */
[----:B------:R-:W-:Y:S01]  /*40a0*/  IMAD.MOV.U32 R53, RZ, RZ, R52 ;  /* 0x000000ffff357224 */ /* 0x000fe200078e0034 */
[----:B------:R-:W-:Y:S02]  /*40b0*/  PRMT R115, R115, 0x5410, R115 ;  /* 0x0000541073737816 */ /* 0x000fe40000000073 */
.L_x_5035:
[----:B------:R-:W-:Y:S05]  /*40c0*/  BSYNC B1 ;  /* 0x0000000000017941 */ /* 0x000fea0003800000 */
.L_x_5033:
        /* <DEDUP_REMOVED lines=11> */
.L_x_5037:
[----:B------:R-:W-:Y:S01]  /*4180*/  IMAD.MOV.U32 R73, RZ, RZ, R70 ;  /* 0x000000ffff497224 */ /* 0x000fe200078e0046 */
[----:B------:R-:W-:Y:S01]  /*4190*/  PRMT R74, R74, 0x7610, R72 ;  /* 0x000076104a4a7816 */ /* 0x000fe20000000048 */
[----:B------:R-:W-:Y:S01]  /*41a0*/  IMAD.MOV.U32 R52, RZ, RZ, R51 ;  /* 0x000000ffff347224 */ /* 0x000fe200078e0033 */
[----:B------:R-:W-:Y:S02]  /*41b0*/  PRMT R115, R106, 0x7632, R115 ;  /* 0x000076326a737816 */ /* 0x000fe40000000073 */
.L_x_5038:
[----:B------:R-:W-:Y:S05]  /*41c0*/  BSYNC B1 ;  /* 0x0000000000017941 */ /* 0x000fea0003800000 */
.L_x_5036:
        /* <DEDUP_REMOVED lines=11> */
.L_x_5040:
[----:B------:R-:W-:Y:S01]  /*4280*/  IMAD.MOV.U32 R70, RZ, RZ, R73 ;  /* 0x000000ffff467224 */ /* 0x000fe200078e0049 */
[----:B------:R-:W-:Y:S01]  /*4290*/  PRMT R72, R74, 0x7632, R72 ;  /* 0x000076324a487816 */ /* 0x000fe20000000048 */
[----:B------:R-:W-:Y:S01]  /*42a0*/  IMAD.MOV.U32 R51, RZ, RZ, R50 ;  /* 0x000000ffff337224 */ /* 0x000fe200078e0032 */
[----:B------:R-:W-:Y:S02]  /*42b0*/  PRMT R106, R106, 0x5410, R106 ;  /* 0x000054106a6a7816 */ /* 0x000fe4000000006a */
.L_x_5041:
[----:B------:R-:W-:Y:S05]  /*42c0*/  BSYNC B1 ;  /* 0x0000000000017941 */ /* 0x000fea0003800000 */
.L_x_5039:
        /* <DEDUP_REMOVED lines=11> */
.L_x_5043:
[----:B------:R-:W-:Y:S01]  /*4380*/  IMAD.MOV.U32 R73, RZ, RZ, R70 ;  /* 0x000000ffff497224 */ /* 0x000fe200078e0046 */
[----:B------:R-:W-:Y:S01]  /*4390*/  PRMT R74, R72, 0x7610, R74 ;  /* 0x00007610484a7816 */ /* 0x000fe2000000004a */
[----:B------:R-:W-:Y:S01]  /*43a0*/  IMAD.MOV.U32 R50, RZ, RZ, R49 ;  /* 0x000000ffff327224 */ /* 0x000fe200078e0031 */
[----:B------:R-:W-:Y:S02]  /*43b0*/  PRMT R106, R117, 0x7632, R106 ;  /* 0x00007632756a7816 */ /* 0x000fe4000000006a */
.L_x_5044:
[----:B------:R-:W-:Y:S05]  /*43c0*/  BSYNC B1 ;  /* 0x0000000000017941 */ /* 0x000fea0003800000 */
.L_x_5042:
        /* <DEDUP_REMOVED lines=11> */
.L_x_5046:
[----:B------:R-:W-:Y:S01]  /*4480*/  IMAD.MOV.U32 R70, RZ, RZ, R73 ;  /* 0x000000ffff467224 */ /* 0x000fe200078e0049 */
[----:B------:R-:W-:Y:S01]  /*4490*/  PRMT R72, R72, 0x5410, R74 ;  /* 0x0000541048487816 */ /* 0x000fe2000000004a */
[----:B------:R-:W-:Y:S01]  /*44a0*/  IMAD.MOV.U32 R49, RZ, RZ, R48 ;  /* 0x000000ffff317224 */ /* 0x000fe200078e0030 */
[----:B------:R-:W-:Y:S02]  /*44b0*/  PRMT R117, R117, 0x5410, R117 ;  /* 0x0000541075757816 */ /* 0x000fe40000000075 */
.L_x_5047:
[----:B------:R-:W-:Y:S05]  /*44c0*/  BSYNC B1 ;  /* 0x0000000000017941 */ /* 0x000fea0003800000 */
.L_x_5045:
        /* <DEDUP_REMOVED lines=11> */
.L_x_5049:
[----:B------:R-:W-:Y:S01]  /*4580*/  IMAD.MOV.U32 R73, RZ, RZ, R70 ;  /* 0x000000ffff497224 */ /* 0x000fe200078e0046 */
[----:B------:R-:W-:Y:S01]  /*4590*/  PRMT R74, R74, 0x7610, R72 ;  /* 0x000076104a4a7816 */ /* 0x000fe20000000048 */
[----:B------:R-:W-:Y:S01]  /*45a0*/  IMAD.MOV.U32 R48, RZ, RZ, R47 ;  /* 0x000000ffff307224 */ /* 0x000fe200078e002f */
[----:B------:R-:W-:Y:S02]  /*45b0*/  PRMT R117, R108, 0x7632, R117 ;  /* 0x000076326c757816 */ /* 0x000fe40000000075 */
.L_x_5050:
[----:B------:R-:W-:Y:S05]  /*45c0*/  BSYNC B1 ;  /* 0x0000000000017941 */ /* 0x000fea0003800000 */
.L_x_5048:
        /* <DEDUP_REMOVED lines=11> */
.L_x_5052:
[----:B------:R-:W-:Y:S01]  /*4680*/  IMAD.MOV.U32 R70, RZ, RZ, R73 ;  /* 0x000000ffff467224 */ /* 0x000fe200078e0049 */
[----:B------:R-:W-:Y:S01]  /*4690*/  PRMT R72, R74, 0x7632, R72 ;  /* 0x000076324a487816 */ /* 0x000fe20000000048 */
[----:B------:R-:W-:Y:S01]  /*46a0*/  IMAD.MOV.U32 R47, RZ, RZ, R46 ;  /* 0x000000ffff2f7224 */ /* 0x000fe200078e002e */
[----:B------:R-:W-:Y:S02]  /*46b0*/  PRMT R108, R108, 0x5410, R108 ;  /* 0x000054106c6c7816 */ /* 0x000fe4000000006c */
.L_x_5053:
[----:B------:R-:W-:Y:S05]  /*46c0*/  BSYNC B1 ;  /* 0x0000000000017941 */ /* 0x000fea0003800000 */
.L_x_5051:
        /* <DEDUP_REMOVED lines=11> */
.L_x_5055:
[----:B------:R-:W-:Y:S01]  /*4780*/  IMAD.MOV.U32 R73, RZ, RZ, R70 ;  /* 0x000000ffff497224 */ /* 0x000fe200078e0046 */
[----:B------:R-:W-:Y:S01]  /*4790*/  PRMT R74, R72, 0x7610, R74 ;  /* 0x00007610484a7816 */ /* 0x000fe2000000004a */
[----:B------:R-:W-:Y:S01]  /*47a0*/  IMAD.MOV.U32 R46, RZ, RZ, R45 ;  /* 0x000000ffff2e7224 */ /* 0x000fe200078e002d */
[----:B------:R-:W-:Y:S02]  /*47b0*/  PRMT R108, R107, 0x7632, R108 ;  /* 0x000076326b6c7816 */ /* 0x000fe4000000006c */
.L_x_5056:
[----:B------:R-:W-:Y:S05]  /*47c0*/  BSYNC B1 ;  /* 0x0000000000017941 */ /* 0x000fea0003800000 */
.L_x_5054:
        /* <DEDUP_REMOVED lines=11> */
.L_x_5058:
[----:B------:R-:W-:Y:S01]  /*4880*/  IMAD.MOV.U32 R70, RZ, RZ, R73 ;  /* 0x000000ffff467224 */ /* 0x000fe200078e0049 */
[----:B------:R-:W-:Y:S01]  /*4890*/  PRMT R72, R72, 0x5410, R74 ;  /* 0x0000541048487816 */ /* 0x000fe2000000004a */
[----:B------:R-:W-:Y:S01]  /*48a0*/  IMAD.MOV.U32 R45, RZ, RZ, R44 ;  /* 0x000000ffff2d7224 */ /* 0x000fe200078e002c */
[----:B------:R-:W-:Y:S02]  /*48b0*/  PRMT R107, R107, 0x5410, R107 ;  /* 0x000054106b6b7816 */ /* 0x000fe4000000006b */
.L_x_5059:
[----:B------:R-:W-:Y:S05]  /*48c0*/  BSYNC B1 ;  /* 0x0000000000017941 */ /* 0x000fea0003800000 */
.L_x_5057:
        /* <DEDUP_REMOVED lines=11> */
.L_x_5061:
[----:B------:R-:W-:Y:S01]  /*4980*/  IMAD.MOV.U32 R73, RZ, RZ, R70 ;  /* 0x000000ffff497224 */ /* 0x000fe200078e0046 */
[----:B------:R-:W-:Y:S01]  /*4990*/  PRMT R74, R74, 0x7610, R72 ;  /* 0x000076104a4a7816 */ /* 0x000fe20000000048 */
[----:B------:R-:W-:Y:S01]  /*49a0*/  IMAD.MOV.U32 R44, RZ, RZ, R43 ;  /* 0x000000ffff2c7224 */ /* 0x000fe200078e002b */
[----:B------:R-:W-:Y:S02]  /*49b0*/  PRMT R107, R118, 0x7632, R107 ;  /* 0x00007632766b7816 */ /* 0x000fe4000000006b */
.L_x_5062:
[----:B------:R-:W-:Y:S05]  /*49c0*/  BSYNC B1 ;  /* 0x0000000000017941 */ /* 0x000fea0003800000 */
.L_x_5060:
        /* <DEDUP_REMOVED lines=11> */
.L_x_5064:
[----:B------:R-:W-:Y:S01]  /*4a80*/  IMAD.MOV.U32 R70, RZ, RZ, R73 ;  /* 0x000000ffff467224 */ /* 0x000fe200078e0049 */
[----:B------:R-:W-:Y:S01]  /*4a90*/  PRMT R72, R74, 0x7632, R72 ;  /* 0x000076324a487816 */ /* 0x000fe20000000048 */
[----:B------:R-:W-:Y:S01]  /*4aa0*/  IMAD.MOV.U32 R43, RZ, RZ, R42 ;  /* 0x000000ffff2b7224 */ /* 0x000fe200078e002a */
[----:B------:R-:W-:Y:S02]  /*4ab0*/  PRMT R118, R118, 0x5410, R118 ;  /* 0x0000541076767816 */ /* 0x000fe40000000076 */
.L_x_5065:
[----:B------:R-:W-:Y:S05]  /*4ac0*/  BSYNC B1 ;  /* 0x0000000000017941 */ /* 0x000fea0003800000 */
.L_x_5063:
        /* <DEDUP_REMOVED lines=11> */
.L_x_5067:
[----:B------:R-:W-:Y:S01]  /*4b80*/  IMAD.MOV.U32 R73, RZ, RZ, R70 ;  /* 0x000000ffff497224 */ /* 0x000fe200078e0046 */
[----:B------:R-:W-:Y:S01]  /*4b90*/  PRMT R74, R72, 0x7610, R74 ;  /* 0x00007610484a7816 */ /* 0x000fe2000000004a */
[----:B------:R-:W-:Y:S01]  /*4ba0*/  IMAD.MOV.U32 R42, RZ, RZ, R41 ;  /* 0x000000ffff2a7224 */ /* 0x000fe200078e0029 */
[----:B------:R-:W-:Y:S02]  /*4bb0*/  PRMT R118, R109, 0x7632, R118 ;  /* 0x000076326d767816 */ /* 0x000fe40000000076 */
.L_x_5068:
[----:B------:R-:W-:Y:S05]  /*4bc0*/  BSYNC B1 ;  /* 0x0000000000017941 */ /* 0x000fea0003800000 */
.L_x_5066:
        /* <DEDUP_REMOVED lines=11> */
.L_x_5070:
[----:B------:R-:W-:Y:S01]  /*4c80*/  IMAD.MOV.U32 R70, RZ, RZ, R73 ;  /* 0x000000ffff467224 */ /* 0x000fe200078e0049 */
[----:B------:R-:W-:Y:S01]  /*4c90*/  PRMT R72, R72, 0x5410, R74 ;  /* 0x0000541048487816 */ /* 0x000fe2000000004a */
[----:B------:R-:W-:Y:S01]  /*4ca0*/  IMAD.MOV.U32 R41, RZ, RZ, R40 ;  /* 0x000000ffff297224 */ /* 0x000fe200078e0028 */
[----:B------:R-:W-:Y:S02]  /*4cb0*/  PRMT R109, R109, 0x5410, R109 ;  /* 0x000054106d6d7816 */ /* 0x000fe4000000006d */
.L_x_5071:
[----:B------:R-:W-:Y:S05]  /*4cc0*/  BSYNC B1 ;  /* 0x0000000000017941 */ /* 0x000fea0003800000 */
.L_x_5069:
        /* <DEDUP_REMOVED lines=11> */
.L_x_5073:
[----:B------:R-:W-:Y:S01]  /*4d80*/  IMAD.MOV.U32 R73, RZ, RZ, R70 ;  /* 0x000000ffff497224 */ /* 0x000fe200078e0046 */
[----:B------:R-:W-:Y:S01]  /*4d90*/  PRMT R74, R74, 0x7610, R72 ;  /* 0x000076104a4a7816 */ /* 0x000fe20000000048 */
[----:B------:R-:W-:Y:S01]  /*4da0*/  IMAD.MOV.U32 R40, RZ, RZ, R39 ;  /* 0x000000ffff287224 */ /* 0x000fe200078e0027 */
[----:B------:R-:W-:Y:S02]  /*4db0*/  PRMT R109, R120, 0x7632, R109 ;  /* 0x00007632786d7816 */ /* 0x000fe4000000006d */
.L_x_5074:
[----:B------:R-:W-:Y:S05]  /*4dc0*/  BSYNC B1 ;  /* 0x0000000000017941 */ /* 0x000fea0003800000 */
.L_x_5072:
        /* <DEDUP_REMOVED lines=11> */
.L_x_5076:
[----:B------:R-:W-:Y:S01]  /*4e80*/  IMAD.MOV.U32 R70, RZ, RZ, R73 ;  /* 0x000000ffff467224 */ /* 0x000fe200078e0049 */
[----:B------:R-:W-:Y:S01]  /*4e90*/  PRMT R72, R74, 0x7632, R72 ;  /* 0x000076324a487816 */ /* 0x000fe20000000048 */
[----:B------:R-:W-:Y:S01]  /*4ea0*/  IMAD.MOV.U32 R39, RZ, RZ, R38 ;  /* 0x000000ffff277224 */ /* 0x000fe200078e0026 */
[----:B------:R-:W-:Y:S02]  /*4eb0*/  PRMT R120, R120, 0x5410, R120 ;  /* 0x0000541078787816 */ /* 0x000fe40000000078 */
.L_x_5077:
[----:B------:R-:W-:Y:S05]  /*4ec0*/  BSYNC B1 ;  /* 0x0000000000017941 */ /* 0x000fea0003800000 */
.L_x_5075:
        /* <DEDUP_REMOVED lines=11> */
.L_x_5079:
[----:B------:R-:W-:Y:S01]  /*4f80*/  IMAD.MOV.U32 R73, RZ, RZ, R70 ;  /* 0x000000ffff497224 */ /* 0x000fe200078e0046 */
[----:B------:R-:W-:Y:S01]  /*4f90*/  PRMT R74, R72, 0x7610, R74 ;  /* 0x00007610484a7816 */ /* 0x000fe2000000004a */
[----:B------:R-:W-:Y:S01]  /*4fa0*/  IMAD.MOV.U32 R38, RZ, RZ, R37 ;  /* 0x000000ffff267224 */ /* 0x000fe200078e0025 */
[----:B------:R-:W-:Y:S02]  /*4fb0*/  PRMT R120, R119, 0x7632, R120 ;  /* 0x0000763277787816 */ /* 0x000fe40000000078 */
.L_x_5080:
[----:B------:R-:W-:Y:S05]  /*4fc0*/  BSYNC B1 ;  /* 0x0000000000017941 */ /* 0x000fea0003800000 */
.L_x_5078:
        /* <DEDUP_REMOVED lines=11> */
.L_x_5082:
[----:B------:R-:W-:Y:S01]  /*5080*/  IMAD.MOV.U32 R70, RZ, RZ, R73 ;  /* 0x000000ffff467224 */ /* 0x000fe200078e0049 */
[----:B------:R-:W-:Y:S01]  /*5090*/  PRMT R72, R72, 0x5410, R74 ;  /* 0x0000541048487816 */ /* 0x000fe2000000004a */
[----:B------:R-:W-:Y:S01]  /*50a0*/  IMAD.MOV.U32 R37, RZ, RZ, R36 ;  /* 0x000000ffff257224 */ /* 0x000fe200078e0024 */
[----:B------:R-:W-:Y:S02]  /*50b0*/  PRMT R119, R119, 0x5410, R119 ;  /* 0x0000541077777816 */ /* 0x000fe40000000077 */
.L_x_5083:
[----:B------:R-:W-:Y:S05]  /*50c0*/  BSYNC B1 ;  /* 0x0000000000017941 */ /* 0x000fea0003800000 */
.L_x_5081:
        /* <DEDUP_REMOVED lines=11> */
.L_x_5085:
[----:B------:R-:W-:Y:S01]  /*5180*/  IMAD.MOV.U32 R73, RZ, RZ, R70 ;  /* 0x000000ffff497224 */ /* 0x000fe200078e0046 */
[----:B------:R-:W-:Y:S01]  /*5190*/  PRMT R74, R74, 0x7610, R72 ;  /* 0x000076104a4a7816 */ /* 0x000fe20000000048 */
[----:B------:R-:W-:Y:S01]  /*51a0*/  IMAD.MOV.U32 R36, RZ, RZ, R35 ;  /* 0x000000ffff247224 */ /* 0x000fe200078e0023 */
[----:B------:R-:W-:Y:S02]  /*51b0*/  PRMT R119, R98, 0x7632, R119 ;  /* 0x0000763262777816 */ /* 0x000fe40000000077 */
.L_x_5086:
[----:B------:R-:W-:Y:S05]  /*51c0*/  BSYNC B1 ;  /* 0x0000000000017941 */ /* 0x000fea0003800000 */
.L_x_5084:
        /* <DEDUP_REMOVED lines=11> */
.L_x_5088:
[----:B------:R-:W-:Y:S01]  /*5280*/  IMAD.MOV.U32 R70, RZ, RZ, R73 ;  /* 0x000000ffff467224 */ /* 0x000fe200078e0049 */
[----:B------:R-:W-:Y:S01]  /*5290*/  PRMT R72, R74, 0x7632, R72 ;  /* 0x000076324a487816 */ /* 0x000fe20000000048 */
[----:B------:R-:W-:Y:S01]  /*52a0*/  IMAD.MOV.U32 R35, RZ, RZ, R34 ;  /* 0x000000ffff237224 */ /* 0x000fe200078e0022 */
[----:B------:R-:W-:Y:S02]  /*52b0*/  PRMT R98, R98, 0x5410, R98 ;  /* 0x0000541062627816 */ /* 0x000fe40000000062 */
.L_x_5089:
[----:B------:R-:W-:Y:S05]  /*52c0*/  BSYNC B1 ;  /* 0x0000000000017941 */ /* 0x000fea0003800000 */
.L_x_5087:
        /* <DEDUP_REMOVED lines=11> */
.L_x_5091:
[----:B------:R-:W-:Y:S01]  /*5380*/  IMAD.MOV.U32 R73, RZ, RZ, R70 ;  /* 0x000000ffff497224 */ /* 0x000fe200078e0046 */
[----:B------:R-:W-:Y:S01]  /*5390*/  PRMT R74, R72, 0x7610, R74 ;  /* 0x00007610484a7816 */ /* 0x000fe2000000004a */
[----:B------:R-:W-:Y:S01]  /*53a0*/  IMAD.MOV.U32 R34, RZ, RZ, R33 ;  /* 0x000000ffff227224 */ /* 0x000fe200078e0021 */
[----:B------:R-:W-:Y:S02]  /*53b0*/  PRMT R98, R121, 0x7632, R98 ;  /* 0x0000763279627816 */ /* 0x000fe40000000062 */
.L_x_5092:
[----:B------:R-:W-:Y:S05]  /*53c0*/  BSYNC B1 ;  /* 0x0000000000017941 */ /* 0x000fea0003800000 */
.L_x_5090:
        /* <DEDUP_REMOVED lines=11> */
.L_x_5094:
[----:B------:R-:W-:Y:S01]  /*5480*/  IMAD.MOV.U32 R70, RZ, RZ, R73 ;  /* 0x000000ffff467224 */ /* 0x000fe200078e0049 */
[----:B------:R-:W-:Y:S01]  /*5490*/  PRMT R72, R72, 0x5410, R74 ;  /* 0x0000541048487816 */ /* 0x000fe2000000004a */
[----:B------:R-:W-:Y:S01]  /*54a0*/  IMAD.MOV.U32 R33, RZ, RZ, R32 ;  /* 0x000000ffff217224 */ /* 0x000fe200078e0020 */
[----:B------:R-:W-:Y:S02]  /*54b0*/  PRMT R121, R121, 0x5410, R121 ;  /* 0x0000541079797816 */ /* 0x000fe40000000079 */
.L_x_5095:
[----:B------:R-:W-:Y:S05]  /*54c0*/  BSYNC B1 ;  /* 0x0000000000017941 */ /* 0x000fea0003800000 */
.L_x_5093:
        /* <DEDUP_REMOVED lines=11> */
.L_x_5097:
[----:B------:R-:W-:Y:S01]  /*5580*/  IMAD.MOV.U32 R73, RZ, RZ, R70 ;  /* 0x000000ffff497224 */ /* 0x000fe200078e0046 */
[----:B------:R-:W-:Y:S01]  /*5590*/  PRMT R74, R74, 0x7610, R72 ;  /* 0x000076104a4a7816 */ /* 0x000fe20000000048 */
[----:B------:R-:W-:Y:S01]  /*55a0*/  IMAD.MOV.U32 R32, RZ, RZ, R31 ;  /* 0x000000ffff207224 */ /* 0x000fe200078e001f */
[----:B------:R-:W-:Y:S02]  /*55b0*/  PRMT R121, R100, 0x7632, R121 ;  /* 0x0000763264797816 */ /* 0x000fe40000000079 */
.L_x_5098:
[----:B------:R-:W-:Y:S05]  /*55c0*/  BSYNC B1 ;  /* 0x0000000000017941 */ /* 0x000fea0003800000 */
.L_x_5096:
        /* <DEDUP_REMOVED lines=11> */
.L_x_5100:
[----:B------:R-:W-:Y:S01]  /*5680*/  IMAD.MOV.U32 R70, RZ, RZ, R73 ;  /* 0x000000ffff467224 */ /* 0x000fe200078e0049 */
[----:B------:R-:W-:Y:S01]  /*5690*/  PRMT R72, R74, 0x7632, R72 ;  /* 0x000076324a487816 */ /* 0x000fe20000000048 */
[----:B------:R-:W-:Y:S01]  /*56a0*/  IMAD.MOV.U32 R31, RZ, RZ, R30 ;  /* 0x000000ffff1f7224 */ /* 0x000fe200078e001e */
[----:B------:R-:W-:Y:S02]  /*56b0*/  PRMT R100, R100, 0x5410, R100 ;  /* 0x0000541064647816 */ /* 0x000fe40000000064 */
.L_x_5101:
[----:B------:R-:W-:Y:S05]  /*56c0*/  BSYNC B1 ;  /* 0x0000000000017941 */ /* 0x000fea0003800000 */
.L_x_5099:
        /* <DEDUP_REMOVED lines=11> */
.L_x_5103:
[----:B------:R-:W-:Y:S01]  /*5780*/  IMAD.MOV.U32 R73, RZ, RZ, R70 ;  /* 0x000000ffff497224 */ /* 0x000fe200078e0046 */
[----:B------:R-:W-:Y:S01]  /*5790*/  PRMT R74, R72, 0x7610, R74 ;  /* 0x00007610484a7816 */ /* 0x000fe2000000004a */
[----:B------:R-:W-:Y:S01]  /*57a0*/  IMAD.MOV.U32 R30, RZ, RZ, R29 ;  /* 0x000000ffff1e7224 */ /* 0x000fe200078e001d */
[----:B------:R-:W-:Y:S02]  /*57b0*/  PRMT R100, R99, 0x7632, R100 ;  /* 0x0000763263647816 */ /* 0x000fe40000000064 */
.L_x_5104:
[----:B------:R-:W-:Y:S05]  /*57c0*/  BSYNC B1 ;  /* 0x0000000000017941 */ /* 0x000fea0003800000 */
.L_x_5102:
        /* <DEDUP_REMOVED lines=11> */
.L_x_5106:
[----:B------:R-:W-:Y:S01]  /*5880*/  IMAD.MOV.U32 R70, RZ, RZ, R73 ;  /* 0x000000ffff467224 */ /* 0x000fe200078e0049 */
[----:B------:R-:W-:Y:S01]  /*5890*/  PRMT R72, R72, 0x5410, R74 ;  /* 0x0000541048487816 */ /* 0x000fe2000000004a */
[----:B------:R-:W-:Y:S01]  /*58a0*/  IMAD.MOV.U32 R29, RZ, RZ, R28 ;  /* 0x000000ffff1d7224 */ /* 0x000fe200078e001c */
[----:B------:R-:W-:Y:S02]  /*58b0*/  PRMT R99, R99, 0x5410, R99 ;  /* 0x0000541063637816 */ /* 0x000fe40000000063 */
.L_x_5107:
[----:B------:R-:W-:Y:S05]  /*58c0*/  BSYNC B1 ;  /* 0x0000000000017941 */ /* 0x000fea0003800000 */
.L_x_5105:
        /* <DEDUP_REMOVED lines=11> */
.L_x_5109:
[----:B------:R-:W-:Y:S01]  /*5980*/  IMAD.MOV.U32 R73, RZ, RZ, R70 ;  /* 0x000000ffff497224 */ /* 0x000fe200078e0046 */
[----:B------:R-:W-:Y:S01]  /*5990*/  PRMT R74, R74, 0x7610, R72 ;  /* 0x000076104a4a7816 */ /* 0x000fe20000000048 */
[----:B------:R-:W-:Y:S01]  /*59a0*/  IMAD.MOV.U32 R28, RZ, RZ, R27 ;  /* 0x000000ffff1c7224 */ /* 0x000fe200078e001b */
[----:B------:R-:W-:Y:S02]  /*59b0*/  PRMT R99, R102, 0x7632, R99 ;  /* 0x0000763266637816 */ /* 0x000fe40000000063 */
.L_x_5110:
[----:B------:R-:W-:Y:S05]  /*59c0*/  BSYNC B1 ;  /* 0x0000000000017941 */ /* 0x000fea0003800000 */
.L_x_5108:
        /* <DEDUP_REMOVED lines=11> */
.L_x_5112:
[----:B------:R-:W-:Y:S01]  /*5a80*/  IMAD.MOV.U32 R70, RZ, RZ, R73 ;  /* 0x000000ffff467224 */ /* 0x000fe200078e0049 */
[----:B------:R-:W-:Y:S01]  /*5a90*/  PRMT R72, R74, 0x7632, R72 ;  /* 0x000076324a487816 */ /* 0x000fe20000000048 */
[----:B------:R-:W-:Y:S01]  /*5aa0*/  IMAD.MOV.U32 R27, RZ, RZ, R26 ;  /* 0x000000ffff1b7224 */ /* 0x000fe200078e001a */
[----:B------:R-:W-:Y:S02]  /*5ab0*/  PRMT R102, R102, 0x5410, R102 ;  /* 0x0000541066667816 */ /* 0x000fe40000000066 */
.L_x_5113:
[----:B------:R-:W-:Y:S05]  /*5ac0*/  BSYNC B1 ;  /* 0x0000000000017941 */ /* 0x000fea0003800000 */
.L_x_5111:
        /* <DEDUP_REMOVED lines=11> */
.L_x_5115:
[----:B------:R-:W-:Y:S01]  /*5b80*/  IMAD.MOV.U32 R73, RZ, RZ, R70 ;  /* 0x000000ffff497224 */ /* 0x000fe200078e0046 */
[----:B------:R-:W-:Y:S01]  /*5b90*/  PRMT R74, R72, 0x7610, R74 ;  /* 0x00007610484a7816 */ /* 0x000fe2000000004a */
[----:B------:R-:W-:Y:S01]  /*5ba0*/  IMAD.MOV.U32 R26, RZ, RZ, R25 ;  /* 0x000000ffff1a7224 */ /* 0x000fe200078e0019 */
[----:B------:R-:W-:Y:S02]  /*5bb0*/  PRMT R102, R101, 0x7632, R102 ;  /* 0x0000763265667816 */ /* 0x000fe40000000066 */
.L_x_5116:
[----:B------:R-:W-:Y:S05]  /*5bc0*/  BSYNC B1 ;  /* 0x0000000000017941 */ /* 0x000fea0003800000 */
.L_x_5114:
        /* <DEDUP_REMOVED lines=11> */
.L_x_5118:
[----:B------:R-:W-:Y:S01]  /*5c80*/  IMAD.MOV.U32 R70, RZ, RZ, R73 ;  /* 0x000000ffff467224 */ /* 0x000fe200078e0049 */
[----:B------:R-:W-:Y:S01]  /*5c90*/  PRMT R72, R72, 0x5410, R74 ;  /* 0x0000541048487816 */ /* 0x000fe2000000004a */
[----:B------:R-:W-:Y:S01]  /*5ca0*/  IMAD.MOV.U32 R25, RZ, RZ, R24 ;  /* 0x000000ffff197224 */ /* 0x000fe200078e0018 */
[----:B------:R-:W-:Y:S02]  /*5cb0*/  PRMT R101, R101, 0x5410, R101 ;  /* 0x0000541065657816 */ /* 0x000fe40000000065 */
.L_x_5119:
[----:B------:R-:W-:Y:S05]  /*5cc0*/  BSYNC B1 ;  /* 0x0000000000017941 */ /* 0x000fea0003800000 */
.L_x_5117:
        /* <DEDUP_REMOVED lines=11> */
.L_x_5121:
[----:B------:R-:W-:Y:S01]  /*5d80*/  IMAD.MOV.U32 R73, RZ, RZ, R70 ;  /* 0x000000ffff497224 */ /* 0x000fe200078e0046 */
[----:B------:R-:W-:Y:S01]  /*5d90*/  PRMT R74, R74, 0x7610, R72 ;  /* 0x000076104a4a7816 */ /* 0x000fe20000000048 */
[----:B------:R-:W-:Y:S01]  /*5da0*/  IMAD.MOV.U32 R24, RZ, RZ, R23 ;  /* 0x000000ffff187224 */ /* 0x000fe200078e0017 */
[----:B------:R-:W-:Y:S02]  /*5db0*/  PRMT R101, R104, 0x7632, R101 ;  /* 0x0000763268657816 */ /* 0x000fe40000000065 */
.L_x_5122:
[----:B------:R-:W-:Y:S05]  /*5dc0*/  BSYNC B1 ;  /* 0x0000000000017941 */ /* 0x000fea0003800000 */
.L_x_5120:
        /* <DEDUP_REMOVED lines=11> */
.L_x_5124:
[----:B------:R-:W-:Y:S01]  /*5e80*/  IMAD.MOV.U32 R70, RZ, RZ, R73 ;  /* 0x000000ffff467224 */ /* 0x000fe200078e0049 */
[----:B------:R-:W-:Y:S01]  /*5e90*/  PRMT R72, R74, 0x7632, R72 ;  /* 0x000076324a487816 */ /* 0x000fe20000000048 */
[----:B------:R-:W-:Y:S01]  /*5ea0*/  IMAD.MOV.U32 R23, RZ, RZ, R22 ;  /* 0x000000ffff177224 */ /* 0x000fe200078e0016 */
[----:B------:R-:W-:Y:S02]  /*5eb0*/  PRMT R104, R104, 0x5410, R104 ;  /* 0x0000541068687816 */ /* 0x000fe40000000068 */
.L_x_5125:
[----:B------:R-:W-:Y:S05]  /*5ec0*/  BSYNC B1 ;  /* 0x0000000000017941 */ /* 0x000fea0003800000 */
.L_x_5123:
        /* <DEDUP_REMOVED lines=11> */
.L_x_5127:
[----:B------:R-:W-:Y:S01]  /*5f80*/  IMAD.MOV.U32 R73, RZ, RZ, R70 ;  /* 0x000000ffff497224 */ /* 0x000fe200078e0046 */
[----:B------:R-:W-:Y:S01]  /*5f90*/  PRMT R74, R72, 0x7610, R74 ;  /* 0x00007610484a7816 */ /* 0x000fe2000000004a */
[----:B------:R-:W-:Y:S01]  /*5fa0*/  IMAD.MOV.U32 R22, RZ, RZ, R21 ;  /* 0x000000ffff167224 */ /* 0x000fe200078e0015 */
[----:B------:R-:W-:Y:S02]  /*5fb0*/  PRMT R104, R103, 0x7632, R104 ;  /* 0x0000763267687816 */ /* 0x000fe40000000068 */
.L_x_5128:
[----:B------:R-:W-:Y:S05]  /*5fc0*/  BSYNC B1 ;  /* 0x0000000000017941 */ /* 0x000fea0003800000 */
.L_x_5126:
        /* <DEDUP_REMOVED lines=11> */
.L_x_5130:
[----:B------:R-:W-:Y:S01]  /*6080*/  IMAD.MOV.U32 R70, RZ, RZ, R73 ;  /* 0x000000ffff467224 */ /* 0x000fe200078e0049 */
[----:B------:R-:W-:Y:S01]  /*6090*/  PRMT R72, R72, 0x5410, R74 ;  /* 0x0000541048487816 */ /* 0x000fe2000000004a */
[----:B------:R-:W-:Y:S01]  /*60a0*/  IMAD.MOV.U32 R21, RZ, RZ, R20 ;  /* 0x000000ffff157224 */ /* 0x000fe200078e0014 */
[----:B------:R-:W-:Y:S02]  /*60b0*/  PRMT R103, R103, 0x5410, R103 ;  /* 0x0000541067677816 */ /* 0x000fe40000000067 */
.L_x_5131:
[----:B------:R-:W-:Y:S05]  /*60c0*/  BSYNC B1 ;  /* 0x0000000000017941 */ /* 0x000fea0003800000 */
.L_x_5129:
        /* <DEDUP_REMOVED lines=11> */
.L_x_5133:
[----:B------:R-:W-:Y:S01]  /*6180*/  IMAD.MOV.U32 R73, RZ, RZ, R70 ;  /* 0x000000ffff497224 */ /* 0x000fe200078e0046 */
[----:B------:R-:W-:Y:S01]  /*6190*/  PRMT R74, R74, 0x7610, R72 ;  /* 0x000076104a4a7816 */ /* 0x000fe20000000048 */
[----:B------:R-:W-:Y:S01]  /*61a0*/  IMAD.MOV.U32 R20, RZ, RZ, R19 ;  /* 0x000000ffff147224 */ /* 0x000fe200078e0013 */
[----:B------:R-:W-:Y:S02]  /*61b0*/  PRMT R103, R122, 0x7632, R103 ;  /* 0x000076327a677816 */ /* 0x000fe40000000067 */
.L_x_5134:
[----:B------:R-:W-:Y:S05]  /*61c0*/  BSYNC B1 ;  /* 0x0000000000017941 */ /* 0x000fea0003800000 */
.L_x_5132:
        /* <DEDUP_REMOVED lines=11> */
.L_x_5136:
[----:B------:R-:W-:Y:S01]  /*6280*/  IMAD.MOV.U32 R70, RZ, RZ, R73 ;  /* 0x000000ffff467224 */ /* 0x000fe200078e0049 */
[----:B------:R-:W-:Y:S01]  /*6290*/  PRMT R72, R74, 0x7632, R72 ;  /* 0x000076324a487816 */ /* 0x000fe20000000048 */
[----:B------:R-:W-:Y:S01]  /*62a0*/  IMAD.MOV.U32 R19, RZ, RZ, R18 ;  /* 0x000000ffff137224 */ /* 0x000fe200078e0012 */
[----:B------:R-:W-:Y:S02]  /*62b0*/  PRMT R122, R122, 0x5410, R122 ;  /* 0x000054107a7a7816 */ /* 0x000fe4000000007a */
.L_x_5137:
[----:B------:R-:W-:Y:S05]  /*62c0*/  BSYNC B1 ;  /* 0x0000000000017941 */ /* 0x000fea0003800000 */
.L_x_5135:
        /* <DEDUP_REMOVED lines=11> */
.L_x_5139:
[----:B------:R-:W-:Y:S01]  /*6380*/  IMAD.MOV.U32 R73, RZ, RZ, R70 ;  /* 0x000000ffff497224 */ /* 0x000fe200078e0046 */
[----:B------:R-:W-:Y:S01]  /*6390*/  PRMT R74, R72, 0x7610, R74 ;  /* 0x00007610484a7816 */ /* 0x000fe2000000004a */
[----:B------:R-:W-:Y:S01]  /*63a0*/  IMAD.MOV.U32 R18, RZ, RZ, R17 ;  /* 0x000000ffff127224 */ /* 0x000fe200078e0011 */
[----:B------:R-:W-:Y:S02]  /*63b0*/  PRMT R122, R105, 0x7632, R122 ;  /* 0x00007632697a7816 */ /* 0x000fe4000000007a */
.L_x_5140:
[----:B------:R-:W-:Y:S05]  /*63c0*/  BSYNC B1 ;  /* 0x0000000000017941 */ /* 0x000fea0003800000 */
.L_x_5138:
        /* <DEDUP_REMOVED lines=11> */
.L_x_5142:
[----:B------:R-:W-:Y:S01]  /*6480*/  IMAD.MOV.U32 R70, RZ, RZ, R73 ;  /* 0x000000ffff467224 */ /* 0x000fe200078e0049 */
[----:B------:R-:W-:Y:S01]  /*6490*/  PRMT R72, R72, 0x5410, R74 ;  /* 0x0000541048487816 */ /* 0x000fe2000000004a */
[----:B------:R-:W-:Y:S01]  /*64a0*/  IMAD.MOV.U32 R17, RZ, RZ, R16 ;  /* 0x000000ffff117224 */ /* 0x000fe200078e0010 */
[----:B------:R-:W-:Y:S02]  /*64b0*/  PRMT R105, R105, 0x5410, R105 ;  /* 0x0000541069697816 */ /* 0x000fe40000000069 */
.L_x_5143:
[----:B------:R-:W-:Y:S05]  /*64c0*/  BSYNC B1 ;  /* 0x0000000000017941 */ /* 0x000fea0003800000 */
.L_x_5141:
        /* <DEDUP_REMOVED lines=11> */
.L_x_5145:
[----:B------:R-:W-:Y:S01]  /*6580*/  IMAD.MOV.U32 R73, RZ, RZ, R70 ;  /* 0x000000ffff497224 */ /* 0x000fe200078e0046 */
[----:B------:R-:W-:Y:S01]  /*6590*/  PRMT R74, R74, 0x7610, R72 ;  /* 0x000076104a4a7816 */ /* 0x000fe20000000048 */
[----:B------:R-:W-:Y:S01]  /*65a0*/  IMAD.MOV.U32 R16, RZ, RZ, R15 ;  /* 0x000000ffff107224 */ /* 0x000fe200078e000f */
[----:B------:R-:W-:Y:S02]  /*65b0*/  PRMT R105, R90, 0x7632, R105 ;  /* 0x000076325a697816 */ /* 0x000fe40000000069 */
.L_x_5146:
[----:B------:R-:W-:Y:S05]  /*65c0*/  BSYNC B1 ;  /* 0x0000000000017941 */ /* 0x000fea0003800000 */
.L_x_5144:
        /* <DEDUP_REMOVED lines=11> */
.L_x_5148:
[----:B------:R-:W-:Y:S01]  /*6680*/  IMAD.MOV.U32 R70, RZ, RZ, R73 ;  /* 0x000000ffff467224 */ /* 0x000fe200078e0049 */
[----:B------:R-:W-:Y:S01]  /*6690*/  PRMT R72, R74, 0x7632, R72 ;  /* 0x000076324a487816 */ /* 0x000fe20000000048 */
[----:B------:R-:W-:Y:S01]  /*66a0*/  IMAD.MOV.U32 R15, RZ, RZ, R14 ;  /* 0x000000ffff0f7224 */ /* 0x000fe200078e000e */
[----:B------:R-:W-:Y:S02]  /*66b0*/  PRMT R90, R90, 0x5410, R90 ;  /* 0x000054105a5a7816 */ /* 0x000fe4000000005a */
.L_x_5149:
[----:B------:R-:W-:Y:S05]  /*66c0*/  BSYNC B1 ;  /* 0x0000000000017941 */ /* 0x000fea0003800000 */
.L_x_5147:
        /* <DEDUP_REMOVED lines=11> */
.L_x_5151:
[----:B------:R-:W-:Y:S01]  /*6780*/  IMAD.MOV.U32 R73, RZ, RZ, R70 ;  /* 0x000000ffff497224 */ /* 0x000fe200078e0046 */
[----:B------:R-:W-:Y:S01]  /*6790*/  PRMT R74, R72, 0x7610, R74 ;  /* 0x00007610484a7816 */ /* 0x000fe2000000004a */
[----:B------:R-:W-:Y:S01]  /*67a0*/  IMAD.MOV.U32 R14, RZ, RZ, R13 ;  /* 0x000000ffff0e7224 */ /* 0x000fe200078e000d */
[----:B------:R-:W-:Y:S02]  /*67b0*/  PRMT R90, R123, 0x7632, R90 ;  /* 0x000076327b5a7816 */ /* 0x000fe4000000005a */
.L_x_5152:
[----:B------:R-:W-:Y:S05]  /*67c0*/  BSYNC B1 ;  /* 0x0000000000017941 */ /* 0x000fea0003800000 */
.L_x_5150:
        /* <DEDUP_REMOVED lines=11> */
.L_x_5154:
[----:B------:R-:W-:Y:S01]  /*6880*/  IMAD.MOV.U32 R70, RZ, RZ, R73 ;  /* 0x000000ffff467224 */ /* 0x000fe200078e0049 */
[----:B------:R-:W-:Y:S01]  /*6890*/  PRMT R72, R72, 0x5410, R74 ;  /* 0x0000541048487816 */ /* 0x000fe2000000004a */
[----:B------:R-:W-:Y:S01]  /*68a0*/  IMAD.MOV.U32 R13, RZ, RZ, R12 ;  /* 0x000000ffff0d7224 */ /* 0x000fe200078e000c */
[----:B------:R-:W-:Y:S02]  /*68b0*/  PRMT R123, R123, 0x5410, R123 ;  /* 0x000054107b7b7816 */ /* 0x000fe4000000007b */
.L_x_5155:
[----:B------:R-:W-:Y:S05]  /*68c0*/  BSYNC B1 ;  /* 0x0000000000017941 */ /* 0x000fea0003800000 */
.L_x_5153:
        /* <DEDUP_REMOVED lines=11> */
.L_x_5157:
[----:B------:R-:W-:Y:S01]  /*6980*/  IMAD.MOV.U32 R73, RZ, RZ, R70 ;  /* 0x000000ffff497224 */ /* 0x000fe200078e0046 */
[----:B------:R-:W-:Y:S01]  /*6990*/  PRMT R74, R74, 0x7610, R72 ;  /* 0x000076104a4a7816 */ /* 0x000fe20000000048 */
[----:B------:R-:W-:Y:S01]  /*69a0*/  IMAD.MOV.U32 R12, RZ, RZ, R11 ;  /* 0x000000ffff0c7224 */ /* 0x000fe200078e000b */
[----:B------:R-:W-:Y:S02]  /*69b0*/  PRMT R123, R92, 0x7632, R123 ;  /* 0x000076325c7b7816 */ /* 0x000fe4000000007b */
.L_x_5158:
[----:B------:R-:W-:Y:S05]  /*69c0*/  BSYNC B1 ;  /* 0x0000000000017941 */ /* 0x000fea0003800000 */
.L_x_5156:
        /* <DEDUP_REMOVED lines=11> */
.L_x_5160:
[----:B------:R-:W-:Y:S01]  /*6a80*/  IMAD.MOV.U32 R70, RZ, RZ, R73 ;  /* 0x000000ffff467224 */ /* 0x000fe200078e0049 */
[----:B------:R-:W-:Y:S01]  /*6a90*/  PRMT R72, R74, 0x7632, R72 ;  /* 0x000076324a487816 */ /* 0x000fe20000000048 */
[----:B------:R-:W-:Y:S01]  /*6aa0*/  IMAD.MOV.U32 R11, RZ, RZ, R10 ;  /* 0x000000ffff0b7224 */ /* 0x000fe200078e000a */
[----:B------:R-:W-:Y:S02]  /*6ab0*/  PRMT R92, R92, 0x5410, R92 ;  /* 0x000054105c5c7816 */ /* 0x000fe4000000005c */
.L_x_5161:
[----:B------:R-:W-:Y:S05]  /*6ac0*/  BSYNC B1 ;  /* 0x0000000000017941 */ /* 0x000fea0003800000 */
.L_x_5159:
        /* <DEDUP_REMOVED lines=11> */
.L_x_5163:
[----:B------:R-:W-:Y:S01]  /*6b80*/  IMAD.MOV.U32 R73, RZ, RZ, R70 ;  /* 0x000000ffff497224 */ /* 0x000fe200078e0046 */
[----:B------:R-:W-:Y:S01]  /*6b90*/  PRMT R74, R72, 0x7610, R74 ;  /* 0x00007610484a7816 */ /* 0x000fe2000000004a */
[----:B------:R-:W-:Y:S01]  /*6ba0*/  IMAD.MOV.U32 R10, RZ, RZ, R9 ;  /* 0x000000ffff0a7224 */ /* 0x000fe200078e0009 */
[----:B------:R-:W-:Y:S02]  /*6bb0*/  PRMT R92, R91, 0x7632, R92 ;  /* 0x000076325b5c7816 */ /* 0x000fe4000000005c */
.L_x_5164:
[----:B------:R-:W-:Y:S05]  /*6bc0*/  BSYNC B1 ;  /* 0x0000000000017941 */ /* 0x000fea0003800000 */
.L_x_5162:
        /* <DEDUP_REMOVED lines=11> */
.L_x_5166:
[----:B------:R-:W-:Y:S01]  /*6c80*/  IMAD.MOV.U32 R70, RZ, RZ, R73 ;  /* 0x000000ffff467224 */ /* 0x000fe200078e0049 */
[----:B------:R-:W-:Y:S01]  /*6c90*/  PRMT R72, R74, 0x7610, R72 ;  /* 0x000076104a487816 */ /* 0x000fe20000000048 */
[----:B------:R-:W-:Y:S01]  /*6ca0*/  IMAD.MOV.U32 R9, RZ, RZ, R8 ;  /* 0x000000ffff097224 */ /* 0x000fe200078e0008 */
[----:B------:R-:W-:Y:S02]  /*6cb0*/  PRMT R91, R91, 0x5410, R91 ;  /* 0x000054105b5b7816 */ /* 0x000fe4000000005b */
.L_x_5167:
[----:B------:R-:W-:Y:S05]  /*6cc0*/  BSYNC B1 ;  /* 0x0000000000017941 */ /* 0x000fea0003800000 */
.L_x_5165:
        /* <DEDUP_REMOVED lines=11> */
.L_x_5169:
[----:B------:R-:W-:Y:S01]  /*6d80*/  IMAD.MOV.U32 R73, RZ, RZ, R70 ;  /* 0x000000ffff497224 */ /* 0x000fe200078e0046 */
[----:B------:R-:W-:Y:S01]  /*6d90*/  PRMT R72, R72, 0x5410, R72 ;  /* 0x0000541048487816 */ /* 0x000fe20000000048 */
[----:B------:R-:W-:Y:S01]  /*6da0*/  IMAD.MOV.U32 R8, RZ, RZ, R7 ;  /* 0x000000ffff087224 */ /* 0x000fe200078e0007 */
[----:B------:R-:W-:Y:S02]  /*6db0*/  PRMT R91, R93, 0x7632, R91 ;  /* 0x000076325d5b7816 */ /* 0x000fe4000000005b */
.L_x_5170:
[----:B------:R-:W-:Y:S05]  /*6dc0*/  BSYNC B1 ;  /* 0x0000000000017941 */ /* 0x000fea0003800000 */
.L_x_5168:
        /* <DEDUP_REMOVED lines=11> */
.L_x_5172:
[----:B------:R-:W-:Y:S01]  /*6e80*/  IMAD.MOV.U32 R70, RZ, RZ, R73 ;  /* 0x000000ffff467224 */ /* 0x000fe200078e0049 */
[----:B------:R-:W-:Y:S01]  /*6e90*/  PRMT R72, R72, 0x7632, R72 ;  /* 0x0000763248487816 */ /* 0x000fe20000000048 */
[----:B------:R-:W-:Y:S01]  /*6ea0*/  IMAD.MOV.U32 R7, RZ, RZ, R6 ;  /* 0x000000ffff077224 */ /* 0x000fe200078e0006 */
[----:B------:R-:W-:Y:S02]  /*6eb0*/  PRMT R93, R93, 0x5410, R94 ;  /* 0x000054105d5d7816 */ /* 0x000fe4000000005e */
.L_x_5173:
[----:B------:R-:W-:Y:S05]  /*6ec0*/  BSYNC B1 ;  /* 0x0000000000017941 */ /* 0x000fea0003800000 */
.L_x_5171:
        /* <DEDUP_REMOVED lines=11> */
.L_x_5175:
[----:B------:R-:W-:Y:S01]  /*6f80*/  IMAD.MOV.U32 R73, RZ, RZ, R70 ;  /* 0x000000ffff497224 */ /* 0x000fe200078e0046 */
[----:B------:R-:W-:Y:S01]  /*6f90*/  PRMT R74, R72, 0x7610, R74 ;  /* 0x00007610484a7816 */ /* 0x000fe2000000004a */
[----:B------:R-:W-:Y:S01]  /*6fa0*/  IMAD.MOV.U32 R6, RZ, RZ, R5 ;  /* 0x000000ffff067224 */ /* 0x000fe200078e0005 */
[----:B------:R-:W-:Y:S02]  /*6fb0*/  PRMT R94, R95, 0x7610, R94 ;  /* 0x000076105f5e7816 */ /* 0x000fe4000000005e */
.L_x_5176:
[----:B------:R-:W-:Y:S05]  /*6fc0*/  BSYNC B1 ;  /* 0x0000000000017941 */ /* 0x000fea0003800000 */
.L_x_5174:
        /* <DEDUP_REMOVED lines=11> */
.L_x_5178:
[----:B------:R-:W-:Y:S01]  /*7080*/  PRMT R95, R93, 0x7610, R95 ;  /* 0x000076105d5f7816 */ /* 0x000fe2000000005f */
[----:B------:R-:W-:Y:S01]  /*7090*/  IMAD.MOV.U32 R5, RZ, RZ, R4 ;  /* 0x000000ffff057224 */ /* 0x000fe200078e0004 */
[C---:B------:R-:W-:Y:S01]  /*70a0*/  PRMT R72, R74.reuse, 0x7610, R72 ;  /* 0x000076104a487816 */ /* 0x040fe20000000048 */
[----:B------:R-:W-:Y:S01]  /*70b0*/  IMAD.MOV.U32 R70, RZ, RZ, R73 ;  /* 0x000000ffff467224 */ /* 0x000fe200078e0049 */
[----:B------:R-:W-:Y:S01]  /*70c0*/  PRMT R93, R74, 0x7610, R93 ;  /* 0x000076104a5d7816 */ /* 0x000fe2000000005d */
[----:B------:R-:W-:Y:S02]  /*70d0*/  IMAD.MOV.U32 R4, RZ, RZ, R73 ;  /* 0x000000ffff047224 */ /* 0x000fe400078e0049 */
.L_x_5179:
[----:B------:R-:W-:Y:S05]  /*70e0*/  BSYNC B1 ;  /* 0x0000000000017941 */ /* 0x000fea0003800000 */
.L_x_5177:
[----:B------:R-:W-:Y:S02]  /*70f0*/  IADD3 R69, R69, 0x4, RZ ;  /* 0x0000000445457810 */ /* 0x000fe40007ffe0ff */
[----:B------:R-:W-:Y:S01]  /*7100*/  IADD3 R3, R3, 0x2, RZ ;  /* 0x0000000203037810 */ /* 0x000fe20007ffe0ff */
[----:B------:R-:W-:Y:S01]  /*7110*/  @!P1 CALL.REL.NOINC `(.L_x_5180) ;  /* 0x0000001000009944 */ /* 0x000fe20003c00000 */
[----:B------:R-:W-:Y:S05]  /*7120*/  BRA `(.L_x_5181) ;  /* 0xffffc01000007947 */ /* 0x000fea000383ffff */
.L_x_5180:
[----:B------:R-:W-:Y:S01]  /*7130*/  FADD.FTZ R68, R85, R68 ;  /* 0x0000004455447221 */ /* 0x000fe20000010000 */
[----:B------:R-:W-:Y:S01]  /*7140*/  PRMT R93, R72, 0x7610, R93 ;  /* 0x00007610485d7816 */ /* 0x000fe2000000005d */
[----:B------:R-:W-:-:S02]  /*7150*/  IMAD.MOV.U32 R69, RZ, RZ, R2 ;  /* 0x000000ffff457224 */ /* 0x000fc400078e0002 */
[----:B------:R-:W-:Y:S02]  /*7160*/  IMAD.MOV.U32 R4, RZ, RZ, R70 ;  /* 0x000000ffff047224 */ /* 0x000fe400078e0046 */
.L_x_4990:
[----:B------:R-:W-:Y:S05]  /*7170*/  BSYNC B0 ;  /* 0x0000000000007941 */ /* 0x000fea0003800000 */
.L_x_4989:
[----:B------:R-:W-:Y:S01]  /*7180*/  SHFL.DOWN PT, R76, R6, 0x2, 0x1f ;  /* 0x08401f00064c7f89 */ /* 0x000fe200000e0000 */
[----:B------:R-:W-:Y:S01]  /*7190*/  PRMT R94, R94, 0x7610, R93 ;  /* 0x000076105e5e7816 */ /* 0x000fe2000000005d */
[----:B------:R-:W-:Y:S01]  /*71a0*/  BSSY B0, `(.L_x_5182) ;  /* 0x00004a5000007945 */ /* 0x000fe20003800000 */
[----:B------:R-:W-:Y:S01]  /*71b0*/  ISETP.GT.AND P0, PT, R124, 0x1d, PT ;  /* 0x0000001d7c00780c */ /* 0x000fe20003f04270 */
        /* <DEDUP_REMOVED lines=10> */
[----:B------:R-:W-:Y:S04]  /*7260*/  SHFL.DOWN PT, R76, R22, 0x2, 0x1f ;  /* 0x08401f00164c7f89 */ /* 0x000fe800000e0000 */
[----:B------:R-:W0:Y:S04]  /*7270*/  SHFL.DOWN PT, R77, R23, 0x2, 0x1f ;  /* 0x08401f00174d7f89 */ /* 0x000e2800000e0000 */
[----:B-1----:R-:W-:Y:S04]  /*7280*/  STL.64 [R1+0x8], R74 ;  /* 0x0000084a01007387 */ /* 0x002fe80000100a00 */
[----:B--2---:R-:W-:Y:S04]  /*7290*/  STL.64 [R1+0x18], R78 ;  /* 0x0000184e01007387 */ /* 0x004fe80000100a00 */
[----:B---3--:R-:W-:Y:S04]  /*72a0*/  STL.64 [R1+0x20], R80 ;  /* 0x0000205001007387 */ /* 0x008fe80000100a00 */
[----:B----4-:R-:W-:Y:S04]  /*72b0*/  STL.64 [R1+0x28], R82 ;  /* 0x0000285201007387 */ /* 0x010fe80000100a00 */
        /* <DEDUP_REMOVED lines=19> */
[----:B------:R-:W5:Y:S04]  /*73f0*/  SHFL.DOWN PT, R89, R35, 0x2, 0x1f ;  /* 0x08401f0023597f89 */ /* 0x000f6800000e0000 */
[----:B0-----:R0:W-:Y:S04]  /*7400*/  STL.64 [R1+0x50], R76 ;  /* 0x0000504c01007387 */ /* 0x0011e80000100a00 */
[----:B-1----:R-:W-:Y:S04]  /*7410*/  STL.64 [R1+0x30], R2 ;  /* 0x0000300201007387 */ /* 0x002fe80000100a00 */
[----:B--2---:R-:W-:Y:S01]  /*7420*/  STL.64 [R1+0x38], R70 ;  /* 0x0000384601007387 */ /* 0x004fe20000100a00 */
[----:B0-----:R-:W-:-:S03]  /*7430*/  PRMT R76, R93, 0x5410, R95 ;  /* 0x000054105d4c7816 */ /* 0x001fc6000000005f */
[----:B---3--:R-:W-:Y:S04]  /*7440*/  STL.64 [R1+0x40], R72 ;  /* 0x0000404801007387 */ /* 0x008fe80000100a00 */
        /* <DEDUP_REMOVED lines=24> */
[----:B------:R-:W-:Y:S04]  /*75d0*/  SHFL.DOWN PT, R84, R48, 0x2, 0x1f ;  /* 0x08401f0030547f89 */ /* 0x000fe800000e0000 */
[----:B------:R-:W2:Y:S04]  /*75e0*/  SHFL.DOWN PT, R85, R49, 0x2, 0x1f ;  /* 0x08401f0031557f89 */ /* 0x000ea800000e0000 */
[----:B------:R-:W-:Y:S04]  /*75f0*/  SHFL.DOWN PT, R86, R50, 0x2, 0x1f ;  /* 0x08401f0032567f89 */ /* 0x000fe800000e0000 */
[----:B------:R-:W4:Y:S04]  /*7600*/  SHFL.DOWN PT, R87, R51, 0x2, 0x1f ;  /* 0x08401f0033577f89 */ /* 0x000f2800000e0000 */
[----:B------:R-:W5:Y:S04]  /*7610*/  SHFL.DOWN PT, R89, R90, 0x2, 0x1f ;  /* 0x08401f005a597f89 */ /* 0x000f6800000e0000 */
[----:B0-----:R-:W-:Y:S04]  /*7620*/  STL.64 [R1+0x88], R2 ;  /* 0x0000880201007387 */ /* 0x001fe80000100a00 */
[----:B-1----:R-:W-:Y:S04]  /*7630*/  STL.64 [R1+0x90], R70 ;  /* 0x0000904601007387 */ /* 0x002fe80000100a00 */
        /* <DEDUP_REMOVED lines=25> */
[----:B------:R-:W2:Y:S04]  /*77d0*/  SHFL.DOWN PT, R83, R57, 0x2, 0x1f ;  /* 0x08401f0039537f89 */ /* 0x000ea800000e0000 */
[----:B------:R-:W-:Y:S04]  /*77e0*/  SHFL.DOWN PT, R84, R58, 0x2, 0x1f ;  /* 0x08401f003a547f89 */ /* 0x000fe800000e0000 */
[----:B------:R-:W3:Y:S04]  /*77f0*/  SHFL.DOWN PT, R85, R59, 0x2, 0x1f ;  /* 0x08401f003b557f89 */ /* 0x000ee800000e0000 */
[----:B------:R-:W4:Y:S04]  /*7800*/  SHFL.DOWN PT, R87, R120, 0x2, 0x1f ;  /* 0x08401f0078577f89 */ /* 0x000f2800000e0000 */
[----:B------:R-:W-:Y:S04]  /*7810*/  SHFL.DOWN PT, R88, R109, 0x2, 0x1f ;  /* 0x08401f006d587f89 */ /* 0x000fe800000e0000 */
[----:B------:R-:W5:Y:S04]  /*7820*/  SHFL.DOWN PT, R89, R118, 0x2, 0x1f ;  /* 0x08401f0076597f89 */ /* 0x000f6800000e0000 */
        /* <DEDUP_REMOVED lines=9> */
[----:B----4-:R-:W-:Y:S04]  /*78c0*/  STL.64 [R1+0x148], R86 ;  /* 0x0001485601007387 */ /* 0x010fe80000100a00 */
[----:B-----5:R-:W-:Y:S04]  /*78d0*/  STL.64 [R1+0x150], R88 ;  /* 0x0001505801007387 */ /* 0x020fe80000100a00 */
        /* <DEDUP_REMOVED lines=31> */
[----:B----4-:R0:W-:Y:S04]  /*7ad0*/  STL.64 [R1+0x180], R88 ;  /* 0x0001805801007387 */ /* 0x0101e80000100a00 */
[----:B-----5:R0:W-:Y:S01]  /*7ae0*/  STL.64 [R1], R2 ;  /* 0x0000000201007387 */ /* 0x0201e20000100a00 */
        /* <DEDUP_REMOVED lines=8> */
[----:B------:R-:W-:-:S04]  /*7b70*/  FMUL.FTZ R73, R73, 1.4426950216293334961 ;  /* 0x3fb8aa3b49497820 */ /* 0x000fc80000410000 */
[----:B------:R-:W0:Y:S02]  /*7b80*/  MUFU.EX2 R71, R73 ;  /* 0x0000004900477308 */ /* 0x000e240000000800 */
[----:B0-----:R-:W-:Y:S02]  /*7b90*/  FMUL.FTZ R68, R72, R71 ;  /* 0x0000004748447220 */ /* 0x001fe40000410000 */
[----:B------:R-:W-:Y:S02]  /*7ba0*/  IMAD.MOV.U32 R72, RZ, RZ, RZ ;  /* 0x000000ffff487224 */ /* 0x000fe400078e00ff */
[----:B------:R-:W-:-:S05]  /*7bb0*/  IMAD.MOV.U32 R71, RZ, RZ, R2 ;  /* 0x000000ffff477224 */ /* 0x000fca00078e0002 */
.L_x_5374:
        /* <DEDUP_REMOVED lines=20> */
.L_x_5185:
[----:B------:R-:W-:Y:S01]  /*7d00*/  IMAD.MOV.U32 R74, RZ, RZ, R67 ;  /* 0x000000ffff4a7224 */ /* 0x000fe200078e0043 */
[----:B------:R-:W-:Y:S01]  /*7d10*/  PRMT R73, R73, 0x7610, R110 ;  /* 0x0000761049497816 */ /* 0x000fe2000000006e */
[----:B------:R-:W-:Y:S01]  /*7d20*/  IMAD.MOV.U32 R67, RZ, RZ, R66 ;  /* 0x000000ffff437224 */ /* 0x000fe200078e0042 */
[----:B------:R-:W-:Y:S02]  /*7d30*/  PRMT R110, R110, 0x5410, R110 ;  /* 0x000054106e6e7816 */ /* 0x000fe4000000006e */
.L_x_5186:
[----:B------:R-:W-:Y:S05]  /*7d40*/  BSYNC B1 ;  /* 0x0000000000017941 */ /* 0x000fea0003800000 */
.L_x_5184:
        /* <DEDUP_REMOVED lines=11> */
.L_x_5188:
[----:B------:R-:W-:Y:S01]  /*7e00*/  IMAD.MOV.U32 R3, RZ, RZ, R74 ;  /* 0x000000ffff037224 */ /* 0x000fe200078e004a */
[----:B------:R-:W-:Y:S01]  /*7e10*/  PRMT R75, R75, 0x7610, R73 ;  /* 0x000076104b4b7816 */ /* 0x000fe20000000049 */
[----:B------:R-:W-:Y:S01]  /*7e20*/  IMAD.MOV.U32 R66, RZ, RZ, R65 ;  /* 0x000000ffff427224 */ /* 0x000fe200078e0041 */
[----:B------:R-:W-:Y:S02]  /*7e30*/  PRMT R110, R0, 0x7632, R110 ;  /* 0x00007632006e7816 */ /* 0x000fe4000000006e */
.L_x_5189:
[----:B------:R-:W-:Y:S05]  /*7e40*/  BSYNC B1 ;  /* 0x0000000000017941 */ /* 0x000fea0003800000 */
.L_x_5187:
        /* <DEDUP_REMOVED lines=11> */
.L_x_5191:
[----:B------:R-:W-:Y:S01]  /*7f00*/  IMAD.MOV.U32 R74, RZ, RZ, R3 ;  /* 0x000000ffff4a7224 */ /* 0x000fe200078e0003 */
[----:B------:R-:W-:Y:S01]  /*7f10*/  PRMT R73, R73, 0x7610, R75 ;  /* 0x0000761049497816 */ /* 0x000fe2000000004b */
[----:B------:R-:W-:Y:S01]  /*7f20*/  IMAD.MOV.U32 R65, RZ, RZ, R64 ;  /* 0x000000ffff417224 */ /* 0x000fe200078e0040 */
[----:B------:R-:W-:Y:S02]  /*7f30*/  PRMT R0, R0, 0x5410, R0 ;  /* 0x0000541000007816 */ /* 0x000fe40000000000 */
.L_x_5192:
[----:B------:R-:W-:Y:S05]  /*7f40*/  BSYNC B1 ;  /* 0x0000000000017941 */ /* 0x000fea0003800000 */
.L_x_5190:
        /* <DEDUP_REMOVED lines=11> */
.L_x_5194:
[----:B------:R-:W-:Y:S01]  /*8000*/  IMAD.MOV.U32 R3, RZ, RZ, R74 ;  /* 0x000000ffff037224 */ /* 0x000fe200078e004a */
[----:B------:R-:W-:Y:S01]  /*8010*/  PRMT R75, R75, 0x7610, R73 ;  /* 0x000076104b4b7816 */ /* 0x000fe20000000049 */
[----:B------:R-:W-:Y:S01]  /*8020*/  IMAD.MOV.U32 R64, RZ, RZ, R63 ;  /* 0x000000ffff407224 */ /* 0x000fe200078e003f */
[----:B------:R-:W-:Y:S02]  /*8030*/  PRMT R0, R112, 0x7632, R0 ;  /* 0x0000763270007816 */ /* 0x000fe40000000000 */
.L_x_5195:
[----:B------:R-:W-:Y:S05]  /*8040*/  BSYNC B1 ;  /* 0x0000000000017941 */ /* 0x000fea0003800000 */
.L_x_5193:
        /* <DEDUP_REMOVED lines=11> */
.L_x_5197:
[----:B------:R-:W-:Y:S01]  /*8100*/  IMAD.MOV.U32 R74, RZ, RZ, R3 ;  /* 0x000000ffff4a7224 */ /* 0x000fe200078e0003 */
[----:B------:R-:W-:Y:S01]  /*8110*/  PRMT R73, R75, 0x7632, R73 ;  /* 0x000076324b497816 */ /* 0x000fe20000000049 */
[----:B------:R-:W-:Y:S01]  /*8120*/  IMAD.MOV.U32 R63, RZ, RZ, R62 ;  /* 0x000000ffff3f7224 */ /* 0x000fe200078e003e */
[----:B------:R-:W-:Y:S02]  /*8130*/  PRMT R112, R112, 0x5410, R112 ;  /* 0x0000541070707816 */ /* 0x000fe40000000070 */
.L_x_5198:
[----:B------:R-:W-:Y:S05]  /*8140*/  BSYNC B1 ;  /* 0x0000000000017941 */ /* 0x000fea0003800000 */
.L_x_5196:
        /* <DEDUP_REMOVED lines=11> */
.L_x_5200:
[----:B------:R-:W-:Y:S01]  /*8200*/  IMAD.MOV.U32 R3, RZ, RZ, R74 ;  /* 0x000000ffff037224 */ /* 0x000fe200078e004a */
[----:B------:R-:W-:Y:S01]  /*8210*/  PRMT R75, R73, 0x7610, R75 ;  /* 0x00007610494b7816 */ /* 0x000fe2000000004b */
[----:B------:R-:W-:Y:S01]  /*8220*/  IMAD.MOV.U32 R62, RZ, RZ, R61 ;  /* 0x000000ffff3e7224 */ /* 0x000fe200078e003d */
[----:B------:R-:W-:Y:S02]  /*8230*/  PRMT R112, R111, 0x7632, R112 ;  /* 0x000076326f707816 */ /* 0x000fe40000000070 */
.L_x_5201:
[----:B------:R-:W-:Y:S05]  /*8240*/  BSYNC B1 ;  /* 0x0000000000017941 */ /* 0x000fea0003800000 */
.L_x_5199:
        /* <DEDUP_REMOVED lines=11> */
.L_x_5203:
[----:B------:R-:W-:Y:S01]  /*8300*/  IMAD.MOV.U32 R74, RZ, RZ, R3 ;  /* 0x000000ffff4a7224 */ /* 0x000fe200078e0003 */
[----:B------:R-:W-:Y:S01]  /*8310*/  PRMT R73, R73, 0x5410, R75 ;  /* 0x0000541049497816 */ /* 0x000fe2000000004b */
[----:B------:R-:W-:Y:S01]  /*8320*/  IMAD.MOV.U32 R61, RZ, RZ, R60 ;  /* 0x000000ffff3d7224 */ /* 0x000fe200078e003c */
[----:B------:R-:W-:Y:S02]  /*8330*/  PRMT R111, R111, 0x5410, R111 ;  /* 0x000054106f6f7816 */ /* 0x000fe4000000006f */
.L_x_5204:
[----:B------:R-:W-:Y:S05]  /*8340*/  BSYNC B1 ;  /* 0x0000000000017941 */ /* 0x000fea0003800000 */
.L_x_5202:
        /* <DEDUP_REMOVED lines=11> */
.L_x_5206:
[----:B------:R-:W-:Y:S01]  /*8400*/  IMAD.MOV.U32 R3, RZ, RZ, R74 ;  /* 0x000000ffff037224 */ /* 0x000fe200078e004a */
[----:B------:R-:W-:Y:S01]  /*8410*/  PRMT R75, R75, 0x7610, R73 ;  /* 0x000076104b4b7816 */ /* 0x000fe20000000049 */
[----:B------:R-:W-:Y:S01]  /*8420*/  IMAD.MOV.U32 R60, RZ, RZ, R59 ;  /* 0x000000ffff3c7224 */ /* 0x000fe200078e003b */
[----:B------:R-:W-:Y:S02]  /*8430*/  PRMT R111, R114, 0x7632, R111 ;  /* 0x00007632726f7816 */ /* 0x000fe4000000006f */
.L_x_5207:
[----:B------:R-:W-:Y:S05]  /*8440*/  BSYNC B1 ;  /* 0x0000000000017941 */ /* 0x000fea0003800000 */
.L_x_5205:
        /* <DEDUP_REMOVED lines=11> */
.L_x_5209:
[----:B------:R-:W-:Y:S01]  /*8500*/  IMAD.MOV.U32 R74, RZ, RZ, R3 ;  /* 0x000000ffff4a7224 */ /* 0x000fe200078e0003 */
[----:B------:R-:W-:Y:S01]  /*8510*/  PRMT R73, R75, 0x7632, R73 ;  /* 0x000076324b497816 */ /* 0x000fe20000000049 */
[----:B------:R-:W-:Y:S01]  /*8520*/  IMAD.MOV.U32 R59, RZ, RZ, R58 ;  /* 0x000000ffff3b7224 */ /* 0x000fe200078e003a */
[----:B------:R-:W-:Y:S02]  /*8530*/  PRMT R114, R114, 0x5410, R114 ;  /* 0x0000541072727816 */ /* 0x000fe40000000072 */
.L_x_5210:
[----:B------:R-:W-:Y:S05]  /*8540*/  BSYNC B1 ;  /* 0x0000000000017941 */ /* 0x000fea0003800000 */
.L_x_5208:
        /* <DEDUP_REMOVED lines=11> */
.L_x_5212:
[----:B------:R-:W-:Y:S01]  /*8600*/  IMAD.MOV.U32 R3, RZ, RZ, R74 ;  /* 0x000000ffff037224 */ /* 0x000fe200078e004a */
[----:B------:R-:W-:Y:S01]  /*8610*/  PRMT R75, R73, 0x7610, R75 ;  /* 0x00007610494b7816 */ /* 0x000fe2000000004b */
[----:B------:R-:W-:Y:S01]  /*8620*/  IMAD.MOV.U32 R58, RZ, RZ, R57 ;  /* 0x000000ffff3a7224 */ /* 0x000fe200078e0039 */
[----:B------:R-:W-:Y:S02]  /*8630*/  PRMT R114, R113, 0x7632, R114 ;  /* 0x0000763271727816 */ /* 0x000fe40000000072 */
.L_x_5213:
[----:B------:R-:W-:Y:S05]  /*8640*/  BSYNC B1 ;  /* 0x0000000000017941 */ /* 0x000fea0003800000 */
.L_x_5211:
        /* <DEDUP_REMOVED lines=11> */
.L_x_5215:
[----:B------:R-:W-:Y:S01]  /*8700*/  IMAD.MOV.U32 R74, RZ, RZ, R3 ;  /* 0x000000ffff4a7224 */ /* 0x000fe200078e0003 */
[----:B------:R-:W-:Y:S01]  /*8710*/  PRMT R73, R73, 0x5410, R75 ;  /* 0x0000541049497816 */ /* 0x000fe2000000004b */
[----:B------:R-:W-:Y:S01]  /*8720*/  IMAD.MOV.U32 R57, RZ, RZ, R56 ;  /* 0x000000ffff397224 */ /* 0x000fe200078e0038 */
[----:B------:R-:W-:Y:S02]  /*8730*/  PRMT R113, R113, 0x5410, R113 ;  /* 0x0000541071717816 */ /* 0x000fe40000000071 */
.L_x_5216:
[----:B------:R-:W-:Y:S05]  /*8740*/  BSYNC B1 ;  /* 0x0000000000017941 */ /* 0x000fea0003800000 */
.L_x_5214:
        /* <DEDUP_REMOVED lines=11> */
.L_x_5218:
[----:B------:R-:W-:Y:S01]  /*8800*/  IMAD.MOV.U32 R3, RZ, RZ, R74 ;  /* 0x000000ffff037224 */ /* 0x000fe200078e004a */
[----:B------:R-:W-:Y:S01]  /*8810*/  PRMT R75, R75, 0x7610, R73 ;  /* 0x000076104b4b7816 */ /* 0x000fe20000000049 */
[----:B------:R-:W-:Y:S01]  /*8820*/  IMAD.MOV.U32 R56, RZ, RZ, R55 ;  /* 0x000000ffff387224 */ /* 0x000fe200078e0037 */
[----:B------:R-:W-:Y:S02]  /*8830*/  PRMT R113, R116, 0x7632, R113 ;  /* 0x0000763274717816 */ /* 0x000fe40000000071 */
.L_x_5219:
[----:B------:R-:W-:Y:S05]  /*8840*/  BSYNC B1 ;  /* 0x0000000000017941 */ /* 0x000fea0003800000 */
.L_x_5217:
        /* <DEDUP_REMOVED lines=11> */
.L_x_5221:
[----:B------:R-:W-:Y:S01]  /*8900*/  IMAD.MOV.U32 R74, RZ, RZ, R3 ;  /* 0x000000ffff4a7224 */ /* 0x000fe200078e0003 */
[----:B------:R-:W-:Y:S01]  /*8910*/  PRMT R73, R75, 0x7632, R73 ;  /* 0x000076324b497816 */ /* 0x000fe20000000049 */
[----:B------:R-:W-:Y:S01]  /*8920*/  IMAD.MOV.U32 R55, RZ, RZ, R54 ;  /* 0x000000ffff377224 */ /* 0x000fe200078e0036 */
[----:B------:R-:W-:Y:S02]  /*8930*/  PRMT R116, R116, 0x5410, R116 ;  /* 0x0000541074747816 */ /* 0x000fe40000000074 */
.L_x_5222:
[----:B------:R-:W-:Y:S05]  /*8940*/  BSYNC B1 ;  /* 0x0000000000017941 */ /* 0x000fea0003800000 */
.L_x_5220:
        /* <DEDUP_REMOVED lines=11> */
.L_x_5224:
[----:B------:R-:W-:Y:S01]  /*8a00*/  IMAD.MOV.U32 R3, RZ, RZ, R74 ;  /* 0x000000ffff037224 */ /* 0x000fe200078e004a */
[----:B------:R-:W-:Y:S01]  /*8a10*/  PRMT R75, R73, 0x7610, R75 ;  /* 0x00007610494b7816 */ /* 0x000fe2000000004b */
[----:B------:R-:W-:Y:S01]  /*8a20*/  IMAD.MOV.U32 R54, RZ, RZ, R53 ;  /* 0x000000ffff367224 */ /* 0x000fe200078e0035 */
[----:B------:R-:W-:Y:S02]  /*8a30*/  PRMT R116, R115, 0x7632, R116 ;  /* 0x0000763273747816 */ /* 0x000fe40000000074 */
.L_x_5225:
[----:B------:R-:W-:Y:S05]  /*8a40*/  BSYNC B1 ;  /* 0x0000000000017941 */ /* 0x000fea0003800000 */
.L_x_5223:
        /* <DEDUP_REMOVED lines=11> */
.L_x_5227:
[----:B------:R-:W-:Y:S01]  /*8b00*/  IMAD.MOV.U32 R74, RZ, RZ, R3 ;  /* 0x000000ffff4a7224 */ /* 0x000fe200078e0003 */
[----:B------:R-:W-:Y:S01]  /*8b10*/  PRMT R73, R73, 0x5410, R75 ;  /* 0x0000541049497816 */ /* 0x000fe2000000004b */
[----:B------:R-:W-:Y:S01]  /*8b20*/  IMAD.MOV.U32 R53, RZ, RZ, R52 ;  /* 0x000000ffff357224 */ /* 0x000fe200078e0034 */
[----:B------:R-:W-:Y:S02]  /*8b30*/  PRMT R115, R115, 0x5410, R115 ;  /* 0x0000541073737816 */ /* 0x000fe40000000073 */
.L_x_5228:
[----:B------:R-:W-:Y:S05]  /*8b40*/  BSYNC B1 ;  /* 0x0000000000017941 */ /* 0x000fea0003800000 */
.L_x_5226:
        /* <DEDUP_REMOVED lines=11> */
.L_x_5230:
[----:B------:R-:W-:Y:S01]  /*8c00*/  IMAD.MOV.U32 R3, RZ, RZ, R74 ;  /* 0x000000ffff037224 */ /* 0x000fe200078e004a */
[----:B------:R-:W-:Y:S01]  /*8c10*/  PRMT R75, R75, 0x7610, R73 ;  /* 0x000076104b4b7816 */ /* 0x000fe20000000049 */
[----:B------:R-:W-:Y:S01]  /*8c20*/  IMAD.MOV.U32 R52, RZ, RZ, R51 ;  /* 0x000000ffff347224 */ /* 0x000fe200078e0033 */
[----:B------:R-:W-:Y:S02]  /*8c30*/  PRMT R115, R106, 0x7632, R115 ;  /* 0x000076326a737816 */ /* 0x000fe40000000073 */
.L_x_5231:
[----:B------:R-:W-:Y:S05]  /*8c40*/  BSYNC B1 ;  /* 0x0000000000017941 */ /* 0x000fea0003800000 */
.L_x_5229:
        /* <DEDUP_REMOVED lines=11> */
.L_x_5233:
[----:B------:R-:W-:Y:S01]  /*8d00*/  IMAD.MOV.U32 R74, RZ, RZ, R3 ;  /* 0x000000ffff4a7224 */ /* 0x000fe200078e0003 */
[----:B------:R-:W-:Y:S01]  /*8d10*/  PRMT R73, R75, 0x7632, R73 ;  /* 0x000076324b497816 */ /* 0x000fe20000000049 */
[----:B------:R-:W-:Y:S01]  /*8d20*/  IMAD.MOV.U32 R51, RZ, RZ, R50 ;  /* 0x000000ffff337224 */ /* 0x000fe200078e0032 */
[----:B------:R-:W-:Y:S02]  /*8d30*/  PRMT R106, R106, 0x5410, R106 ;  /* 0x000054106a6a7816 */ /* 0x000fe4000000006a */
.L_x_5234:
[----:B------:R-:W-:Y:S05]  /*8d40*/  BSYNC B1 ;  /* 0x0000000000017941 */ /* 0x000fea0003800000 */
.L_x_5232:
        /* <DEDUP_REMOVED lines=11> */
.L_x_5236:
[----:B------:R-:W-:Y:S01]  /*8e00*/  IMAD.MOV.U32 R3, RZ, RZ, R74 ;  /* 0x000000ffff037224 */ /* 0x000fe200078e004a */
[----:B------:R-:W-:Y:S01]  /*8e10*/  PRMT R75, R73, 0x7610, R75 ;  /* 0x00007610494b7816 */ /* 0x000fe2000000004b */
[----:B------:R-:W-:Y:S01]  /*8e20*/  IMAD.MOV.U32 R50, RZ, RZ, R49 ;  /* 0x000000ffff327224 */ /* 0x000fe200078e0031 */
[----:B------:R-:W-:Y:S02]  /*8e30*/  PRMT R106, R117, 0x7632, R106 ;  /* 0x00007632756a7816 */ /* 0x000fe4000000006a */
.L_x_5237:
[----:B------:R-:W-:Y:S05]  /*8e40*/  BSYNC B1 ;  /* 0x0000000000017941 */ /* 0x000fea0003800000 */
.L_x_5235:
        /* <DEDUP_REMOVED lines=11> */
.L_x_5239:
[----:B------:R-:W-:Y:S01]  /*8f00*/  IMAD.MOV.U32 R74, RZ, RZ, R3 ;  /* 0x000000ffff4a7224 */ /* 0x000fe200078e0003 */
[----:B------:R-:W-:Y:S01]  /*8f10*/  PRMT R73, R73, 0x5410, R75 ;  /* 0x0000541049497816 */ /* 0x000fe2000000004b */
[----:B------:R-:W-:Y:S01]  /*8f20*/  IMAD.MOV.U32 R49, RZ, RZ, R48 ;  /* 0x000000ffff317224 */ /* 0x000fe200078e0030 */
[----:B------:R-:W-:Y:S02]  /*8f30*/  PRMT R117, R117, 0x5410, R117 ;  /* 0x0000541075757816 */ /* 0x000fe40000000075 */
.L_x_5240:
[----:B------:R-:W-:Y:S05]  /*8f40*/  BSYNC B1 ;  /* 0x0000000000017941 */ /* 0x000fea0003800000 */
.L_x_5238:
        /* <DEDUP_REMOVED lines=11> */
.L_x_5242:
[----:B------:R-:W-:Y:S01]  /*9000*/  IMAD.MOV.U32 R3, RZ, RZ, R74 ;  /* 0x000000ffff037224 */ /* 0x000fe200078e004a */
[----:B------:R-:W-:Y:S01]  /*9010*/  PRMT R75, R75, 0x7610, R73 ;  /* 0x000076104b4b7816 */ /* 0x000fe20000000049 */
[----:B------:R-:W-:Y:S01]  /*9020*/  IMAD.MOV.U32 R48, RZ, RZ, R47 ;  /* 0x000000ffff307224 */ /* 0x000fe200078e002f */
[----:B------:R-:W-:Y:S02]  /*9030*/  PRMT R117, R108, 0x7632, R117 ;  /* 0x000076326c757816 */ /* 0x000fe40000000075 */
.L_x_5243:
[----:B------:R-:W-:Y:S05]  /*9040*/  BSYNC B1 ;  /* 0x0000000000017941 */ /* 0x000fea0003800000 */
.L_x_5241:
        /* <DEDUP_REMOVED lines=11> */
.L_x_5245:
[----:B------:R-:W-:Y:S01]  /*9100*/  IMAD.MOV.U32 R74, RZ, RZ, R3 ;  /* 0x000000ffff4a7224 */ /* 0x000fe200078e0003 */
[----:B------:R-:W-:Y:S01]  /*9110*/  PRMT R73, R75, 0x7632, R73 ;  /* 0x000076324b497816 */ /* 0x000fe20000000049 */
[----:B------:R-:W-:Y:S01]  /*9120*/  IMAD.MOV.U32 R47, RZ, RZ, R46 ;  /* 0x000000ffff2f7224 */ /* 0x000fe200078e002e */
[----:B------:R-:W-:Y:S02]  /*9130*/  PRMT R108, R108, 0x5410, R108 ;  /* 0x000054106c6c7816 */ /* 0x000fe4000000006c */
.L_x_5246:
[----:B------:R-:W-:Y:S05]  /*9140*/  BSYNC B1 ;  /* 0x0000000000017941 */ /* 0x000fea0003800000 */
.L_x_5244:
        /* <DEDUP_REMOVED lines=11> */
.L_x_5248:
[----:B------:R-:W-:Y:S01]  /*9200*/  IMAD.MOV.U32 R3, RZ, RZ, R74 ;  /* 0x000000ffff037224 */ /* 0x000fe200078e004a */
[----:B------:R-:W-:Y:S01]  /*9210*/  PRMT R75, R73, 0x7610, R75 ;  /* 0x00007610494b7816 */ /* 0x000fe2000000004b */
[----:B------:R-:W-:Y:S01]  /*9220*/  IMAD.MOV.U32 R46, RZ, RZ, R45 ;  /* 0x000000ffff2e7224 */ /* 0x000fe200078e002d */
[----:B------:R-:W-:Y:S02]  /*9230*/  PRMT R108, R107, 0x7632, R108 ;  /* 0x000076326b6c7816 */ /* 0x000fe4000000006c */
.L_x_5249:
[----:B------:R-:W-:Y:S05]  /*9240*/  BSYNC B1 ;  /* 0x0000000000017941 */ /* 0x000fea0003800000 */
.L_x_5247:
        /* <DEDUP_REMOVED lines=11> */
.L_x_5251:
[----:B------:R-:W-:Y:S01]  /*9300*/  IMAD.MOV.U32 R74, RZ, RZ, R3 ;  /* 0x000000ffff4a7224 */ /* 0x000fe200078e0003 */
[----:B------:R-:W-:Y:S01]  /*9310*/  PRMT R73, R73, 0x5410, R75 ;  /* 0x0000541049497816 */ /* 0x000fe2000000004b */
[----:B------:R-:W-:Y:S01]  /*9320*/  IMAD.MOV.U32 R45, RZ, RZ, R44 ;  /* 0x000000ffff2d7224 */ /* 0x000fe200078e002c */
[----:B------:R-:W-:Y:S02]  /*9330*/  PRMT R107, R107, 0x5410, R107 ;  /* 0x000054106b6b7816 */ /* 0x000fe4000000006b */
.L_x_5252:
[----:B------:R-:W-:Y:S05]  /*9340*/  BSYNC B1 ;  /* 0x0000000000017941 */ /* 0x000fea0003800000 */
.L_x_5250:
        /* <DEDUP_REMOVED lines=11> */
.L_x_5254:
[----:B------:R-:W-:Y:S01]  /*9400*/  IMAD.MOV.U32 R3, RZ, RZ, R74 ;  /* 0x000000ffff037224 */ /* 0x000fe200078e004a */
[----:B------:R-:W-:Y:S01]  /*9410*/  PRMT R75, R75, 0x7610, R73 ;  /* 0x000076104b4b7816 */ /* 0x000fe20000000049 */
[----:B------:R-:W-:Y:S01]  /*9420*/  IMAD.MOV.U32 R44, RZ, RZ, R43 ;  /* 0x000000ffff2c7224 */ /* 0x000fe200078e002b */
[----:B------:R-:W-:Y:S02]  /*9430*/  PRMT R107, R118, 0x7632, R107 ;  /* 0x00007632766b7816 */ /* 0x000fe4000000006b */
.L_x_5255:
[----:B------:R-:W-:Y:S05]  /*9440*/  BSYNC B1 ;  /* 0x0000000000017941 */ /* 0x000fea0003800000 */
.L_x_5253:
        /* <DEDUP_REMOVED lines=11> */
.L_x_5257:
[----:B------:R-:W-:Y:S01]  /*9500*/  IMAD.MOV.U32 R74, RZ, RZ, R3 ;  /* 0x000000ffff4a7224 */ /* 0x000fe200078e0003 */
[----:B------:R-:W-:Y:S01]  /*9510*/  PRMT R73, R75, 0x7632, R73 ;  /* 0x000076324b497816 */ /* 0x000fe20000000049 */
[----:B------:R-:W-:Y:S01]  /*9520*/  IMAD.MOV.U32 R43, RZ, RZ, R42 ;  /* 0x000000ffff2b7224 */ /* 0x000fe200078e002a */
[----:B------:R-:W-:Y:S02]  /*9530*/  PRMT R118, R118, 0x5410, R118 ;  /* 0x0000541076767816 */ /* 0x000fe40000000076 */
.L_x_5258:
[----:B------:R-:W-:Y:S05]  /*9540*/  BSYNC B1 ;  /* 0x0000000000017941 */ /* 0x000fea0003800000 */
.L_x_5256:
        /* <DEDUP_REMOVED lines=11> */
.L_x_5260:
[----:B------:R-:W-:Y:S01]  /*9600*/  IMAD.MOV.U32 R3, RZ, RZ, R74 ;  /* 0x000000ffff037224 */ /* 0x000fe200078e004a */
[----:B------:R-:W-:Y:S01]  /*9610*/  PRMT R75, R73, 0x7610, R75 ;  /* 0x00007610494b7816 */ /* 0x000fe2000000004b */
[----:B------:R-:W-:Y:S01]  /*9620*/  IMAD.MOV.U32 R42, RZ, RZ, R41 ;  /* 0x000000ffff2a7224 */ /* 0x000fe200078e0029 */
[----:B------:R-:W-:Y:S02]  /*9630*/  PRMT R118, R109, 0x7632, R118 ;  /* 0x000076326d767816 */ /* 0x000fe40000000076 */
.L_x_5261:
[----:B------:R-:W-:Y:S05]  /*9640*/  BSYNC B1 ;  /* 0x0000000000017941 */ /* 0x000fea0003800000 */
.L_x_5259:
        /* <DEDUP_REMOVED lines=11> */
.L_x_5263:
[----:B------:R-:W-:Y:S01]  /*9700*/  IMAD.MOV.U32 R74, RZ, RZ, R3 ;  /* 0x000000ffff4a7224 */ /* 0x000fe200078e0003 */
[----:B------:R-:W-:Y:S01]  /*9710*/  PRMT R73, R73, 0x5410, R75 ;  /* 0x0000541049497816 */ /* 0x000fe2000000004b */
[----:B------:R-:W-:Y:S01]  /*9720*/  IMAD.MOV.U32 R41, RZ, RZ, R40 ;  /* 0x000000ffff297224 */ /* 0x000fe200078e0028 */
[----:B------:R-:W-:Y:S02]  /*9730*/  PRMT R109, R109, 0x5410, R109 ;  /* 0x000054106d6d7816 */ /* 0x000fe4000000006d */
.L_x_5264:
[----:B------:R-:W-:Y:S05]  /*9740*/  BSYNC B1 ;  /* 0x0000000000017941 */ /* 0x000fea0003800000 */
.L_x_5262:
        /* <DEDUP_REMOVED lines=11> */
.L_x_5266:
[----:B------:R-:W-:Y:S01]  /*9800*/  IMAD.MOV.U32 R3, RZ, RZ, R74 ;  /* 0x000000ffff037224 */ /* 0x000fe200078e004a */
[----:B------:R-:W-:Y:S01]  /*9810*/  PRMT R75, R75, 0x7610, R73 ;  /* 0x000076104b4b7816 */ /* 0x000fe20000000049 */
[----:B------:R-:W-:Y:S01]  /*9820*/  IMAD.MOV.U32 R40, RZ, RZ, R39 ;  /* 0x000000ffff287224 */ /* 0x000fe200078e0027 */
[----:B------:R-:W-:Y:S02]  /*9830*/  PRMT R109, R120, 0x7632, R109 ;  /* 0x00007632786d7816 */ /* 0x000fe4000000006d */
.L_x_5267:
[----:B------:R-:W-:Y:S05]  /*9840*/  BSYNC B1 ;  /* 0x0000000000017941 */ /* 0x000fea0003800000 */
.L_x_5265:
        /* <DEDUP_REMOVED lines=11> */
.L_x_5269:
[----:B------:R-:W-:Y:S01]  /*9900*/  IMAD.MOV.U32 R74, RZ, RZ, R3 ;  /* 0x000000ffff4a7224 */ /* 0x000fe200078e0003 */
[----:B------:R-:W-:Y:S01]  /*9910*/  PRMT R73, R75, 0x7632, R73 ;  /* 0x000076324b497816 */ /* 0x000fe20000000049 */
[----:B------:R-:W-:Y:S01]  /*9920*/  IMAD.MOV.U32 R39, RZ, RZ, R38 ;  /* 0x000000ffff277224 */ /* 0x000fe200078e0026 */
[----:B------:R-:W-:Y:S02]  /*9930*/  PRMT R120, R120, 0x5410, R120 ;  /* 0x0000541078787816 */ /* 0x000fe40000000078 */
.L_x_5270:
[----:B------:R-:W-:Y:S05]  /*9940*/  BSYNC B1 ;  /* 0x0000000000017941 */ /* 0x000fea0003800000 */
.L_x_5268:
        /* <DEDUP_REMOVED lines=11> */
.L_x_5272:
[----:B------:R-:W-:Y:S01]  /*9a00*/  IMAD.MOV.U32 R3, RZ, RZ, R74 ;  /* 0x000000ffff037224 */ /* 0x000fe200078e004a */
[----:B------:R-:W-:Y:S01]  /*9a10*/  PRMT R75, R73, 0x7610, R75 ;  /* 0x00007610494b7816 */ /* 0x000fe2000000004b */
[----:B------:R-:W-:Y:S01]  /*9a20*/  IMAD.MOV.U32 R38, RZ, RZ, R37 ;  /* 0x000000ffff267224 */ /* 0x000fe200078e0025 */
[----:B------:R-:W-:Y:S02]  /*9a30*/  PRMT R120, R119, 0x7632, R120 ;  /* 0x0000763277787816 */ /* 0x000fe40000000078 */
.L_x_5273:
[----:B------:R-:W-:Y:S05]  /*9a40*/  BSYNC B1 ;  /* 0x0000000000017941 */ /* 0x000fea0003800000 */
.L_x_5271:
        /* <DEDUP_REMOVED lines=11> */
.L_x_5275:
[----:B------:R-:W-:Y:S01]  /*9b00*/  IMAD.MOV.U32 R74, RZ, RZ, R3 ;  /* 0x000000ffff4a7224 */ /* 0x000fe200078e0003 */
[----:B------:R-:W-:Y:S01]  /*9b10*/  PRMT R73, R73, 0x5410, R75 ;  /* 0x0000541049497816 */ /* 0x000fe2000000004b */
[----:B------:R-:W-:Y:S01]  /*9b20*/  IMAD.MOV.U32 R37, RZ, RZ, R36 ;  /* 0x000000ffff257224 */ /* 0x000fe200078e0024 */
[----:B------:R-:W-:Y:S02]  /*9b30*/  PRMT R119, R119, 0x5410, R119 ;  /* 0x0000541077777816 */ /* 0x000fe40000000077 */
.L_x_5276:
[----:B------:R-:W-:Y:S05]  /*9b40*/  BSYNC B1 ;  /* 0x0000000000017941 */ /* 0x000fea0003800000 */
.L_x_5274:
        /* <DEDUP_REMOVED lines=11> */
.L_x_5278:
[----:B------:R-:W-:Y:S01]  /*9c00*/  IMAD.MOV.U32 R3, RZ, RZ, R74 ;  /* 0x000000ffff037224 */ /* 0x000fe200078e004a */
[----:B------:R-:W-:Y:S01]  /*9c10*/  PRMT R75, R75, 0x7610, R73 ;  /* 0x000076104b4b7816 */ /* 0x000fe20000000049 */
[----:B------:R-:W-:Y:S01]  /*9c20*/  IMAD.MOV.U32 R36, RZ, RZ, R35 ;  /* 0x000000ffff247224 */ /* 0x000fe200078e0023 */
[----:B------:R-:W-:Y:S02]  /*9c30*/  PRMT R119, R98, 0x7632, R119 ;  /* 0x0000763262777816 */ /* 0x000fe40000000077 */
.L_x_5279:
[----:B------:R-:W-:Y:S05]  /*9c40*/  BSYNC B1 ;  /* 0x0000000000017941 */ /* 0x000fea0003800000 */
.L_x_5277:
        /* <DEDUP_REMOVED lines=11> */
.L_x_5281:
[----:B------:R-:W-:Y:S01]  /*9d00*/  IMAD.MOV.U32 R74, RZ, RZ, R3 ;  /* 0x000000ffff4a7224 */ /* 0x000fe200078e0003 */
[----:B------:R-:W-:Y:S01]  /*9d10*/  PRMT R73, R75, 0x7632, R73 ;  /* 0x000076324b497816 */ /* 0x000fe20000000049 */
[----:B------:R-:W-:Y:S01]  /*9d20*/  IMAD.MOV.U32 R35, RZ, RZ, R34 ;  /* 0x000000ffff237224 */ /* 0x000fe200078e0022 */
[----:B------:R-:W-:Y:S02]  /*9d30*/  PRMT R98, R98, 0x5410, R98 ;  /* 0x0000541062627816 */ /* 0x000fe40000000062 */
.L_x_5282:
[----:B------:R-:W-:Y:S05]  /*9d40*/  BSYNC B1 ;  /* 0x0000000000017941 */ /* 0x000fea0003800000 */
.L_x_5280:
        /* <DEDUP_REMOVED lines=11> */
.L_x_5284:
[----:B------:R-:W-:Y:S01]  /*9e00*/  IMAD.MOV.U32 R3, RZ, RZ, R74 ;  /* 0x000000ffff037224 */ /* 0x000fe200078e004a */
[----:B------:R-:W-:Y:S01]  /*9e10*/  PRMT R75, R73, 0x7610, R75 ;  /* 0x00007610494b7816 */ /* 0x000fe2000000004b */
[----:B------:R-:W-:Y:S01]  /*9e20*/  IMAD.MOV.U32 R34, RZ, RZ, R33 ;  /* 0x000000ffff227224 */ /* 0x000fe200078e0021 */
[----:B------:R-:W-:Y:S02]  /*9e30*/  PRMT R98, R121, 0x7632, R98 ;  /* 0x0000763279627816 */ /* 0x000fe40000000062 */
.L_x_5285:
[----:B------:R-:W-:Y:S05]  /*9e40*/  BSYNC B1 ;  /* 0x0000000000017941 */ /* 0x000fea0003800000 */
.L_x_5283:
        /* <DEDUP_REMOVED lines=11> */
.L_x_5287:
[----:B------:R-:W-:Y:S01]  /*9f00*/  IMAD.MOV.U32 R74, RZ, RZ, R3 ;  /* 0x000000ffff4a7224 */ /* 0x000fe200078e0003 */
[----:B------:R-:W-:Y:S01]  /*9f10*/  PRMT R73, R73, 0x5410, R75 ;  /* 0x0000541049497816 */ /* 0x000fe2000000004b */
[----:B------:R-:W-:Y:S01]  /*9f20*/  IMAD.MOV.U32 R33, RZ, RZ, R32 ;  /* 0x000000ffff217224 */ /* 0x000fe200078e0020 */
[----:B------:R-:W-:Y:S02]  /*9f30*/  PRMT R121, R121, 0x5410, R121 ;  /* 0x0000541079797816 */ /* 0x000fe40000000079 */
.L_x_5288:
[----:B------:R-:W-:Y:S05]  /*9f40*/  BSYNC B1 ;  /* 0x0000000000017941 */ /* 0x000fea0003800000 */
.L_x_5286:
        /* <DEDUP_REMOVED lines=11> */
.L_x_5290:
[----:B------:R-:W-:Y:S01]  /*a000*/  IMAD.MOV.U32 R3, RZ, RZ, R74 ;  /* 0x000000ffff037224 */ /* 0x000fe200078e004a */
[----:B------:R-:W-:Y:S01]  /*a010*/  PRMT R75, R75, 0x7610, R73 ;  /* 0x000076104b4b7816 */ /* 0x000fe20000000049 */
[----:B------:R-:W-:Y:S01]  /*a020*/  IMAD.MOV.U32 R32, RZ, RZ, R31 ;  /* 0x000000ffff207224 */ /* 0x000fe200078e001f */
[----:B------:R-:W-:Y:S02]  /*a030*/  PRMT R121, R100, 0x7632, R121 ;  /* 0x0000763264797816 */ /* 0x000fe40000000079 */
.L_x_5291:
[----:B------:R-:W-:Y:S05]  /*a040*/  BSYNC B1 ;  /* 0x0000000000017941 */ /* 0x000fea0003800000 */
.L_x_5289:
        /* <DEDUP_REMOVED lines=11> */
.L_x_5293:
[----:B------:R-:W-:Y:S01]  /*a100*/  IMAD.MOV.U32 R74, RZ, RZ, R3 ;  /* 0x000000ffff4a7224 */ /* 0x000fe200078e0003 */
[----:B------:R-:W-:Y:S01]  /*a110*/  PRMT R73, R75, 0x7632, R73 ;  /* 0x000076324b497816 */ /* 0x000fe20000000049 */
[----:B------:R-:W-:Y:S01]  /*a120*/  IMAD.MOV.U32 R31, RZ, RZ, R30 ;  /* 0x000000ffff1f7224 */ /* 0x000fe200078e001e */
[----:B------:R-:W-:Y:S02]  /*a130*/  PRMT R100, R100, 0x5410, R100 ;  /* 0x0000541064647816 */ /* 0x000fe40000000064 */
.L_x_5294:
[----:B------:R-:W-:Y:S05]  /*a140*/  BSYNC B1 ;  /* 0x0000000000017941 */ /* 0x000fea0003800000 */
.L_x_5292:
        /* <DEDUP_REMOVED lines=11> */
.L_x_5296:
[----:B------:R-:W-:Y:S01]  /*a200*/  IMAD.MOV.U32 R3, RZ, RZ, R74 ;  /* 0x000000ffff037224 */ /* 0x000fe200078e004a */
[----:B------:R-:W-:Y:S01]  /*a210*/  PRMT R75, R73, 0x7610, R75 ;  /* 0x00007610494b7816 */ /* 0x000fe2000000004b */
[----:B------:R-:W-:Y:S01]  /*a220*/  IMAD.MOV.U32 R30, RZ, RZ, R29 ;  /* 0x000000ffff1e7224 */ /* 0x000fe200078e001d */
[----:B------:R-:W-:Y:S02]  /*a230*/  PRMT R100, R99, 0x7632, R100 ;  /* 0x0000763263647816 */ /* 0x000fe40000000064 */
.L_x_5297:
[----:B------:R-:W-:Y:S05]  /*a240*/  BSYNC B1 ;  /* 0x0000000000017941 */ /* 0x000fea0003800000 */
.L_x_5295:
        /* <DEDUP_REMOVED lines=11> */
.L_x_5299:
[----:B------:R-:W-:Y:S01]  /*a300*/  IMAD.MOV.U32 R74, RZ, RZ, R3 ;  /* 0x000000ffff4a7224 */ /* 0x000fe200078e0003 */
[----:B------:R-:W-:Y:S01]  /*a310*/  PRMT R73, R73, 0x5410, R75 ;  /* 0x0000541049497816 */ /* 0x000fe2000000004b */
[----:B------:R-:W-:Y:S01]  /*a320*/  IMAD.MOV.U32 R29, RZ, RZ, R28 ;  /* 0x000000ffff1d7224 */ /* 0x000fe200078e001c */
[----:B------:R-:W-:Y:S02]  /*a330*/  PRMT R99, R99, 0x5410, R99 ;  /* 0x0000541063637816 */ /* 0x000fe40000000063 */
.L_x_5300:
[----:B------:R-:W-:Y:S05]  /*a340*/  BSYNC B1 ;  /* 0x0000000000017941 */ /* 0x000fea0003800000 */
.L_x_5298:
        /* <DEDUP_REMOVED lines=11> */
.L_x_5302:
[----:B------:R-:W-:Y:S01]  /*a400*/  IMAD.MOV.U32 R3, RZ, RZ, R74 ;  /* 0x000000ffff037224 */ /* 0x000fe200078e004a */
[----:B------:R-:W-:Y:S01]  /*a410*/  PRMT R75, R75, 0x7610, R73 ;  /* 0x000076104b4b7816 */ /* 0x000fe20000000049 */
[----:B------:R-:W-:Y:S01]  /*a420*/  IMAD.MOV.U32 R28, RZ, RZ, R27 ;  /* 0x000000ffff1c7224 */ /* 0x000fe200078e001b */
[----:B------:R-:W-:Y:S02]  /*a430*/  PRMT R99, R102, 0x7632, R99 ;  /* 0x0000763266637816 */ /* 0x000fe40000000063 */
.L_x_5303:
[----:B------:R-:W-:Y:S05]  /*a440*/  BSYNC B1 ;  /* 0x0000000000017941 */ /* 0x000fea0003800000 */
.L_x_5301:
        /* <DEDUP_REMOVED lines=11> */
.L_x_5305:
[----:B------:R-:W-:Y:S01]  /*a500*/  IMAD.MOV.U32 R74, RZ, RZ, R3 ;  /* 0x000000ffff4a7224 */ /* 0x000fe200078e0003 */
[----:B------:R-:W-:Y:S01]  /*a510*/  PRMT R73, R75, 0x7632, R73 ;  /* 0x000076324b497816 */ /* 0x000fe20000000049 */
[----:B------:R-:W-:Y:S01]  /*a520*/  IMAD.MOV.U32 R27, RZ, RZ, R26 ;  /* 0x000000ffff1b7224 */ /* 0x000fe200078e001a */
[----:B------:R-:W-:Y:S02]  /*a530*/  PRMT R102, R102, 0x5410, R102 ;  /* 0x0000541066667816 */ /* 0x000fe40000000066 */
.L_x_5306:
[----:B------:R-:W-:Y:S05]  /*a540*/  BSYNC B1 ;  /* 0x0000000000017941 */ /* 0x000fea0003800000 */
.L_x_5304:
        /* <DEDUP_REMOVED lines=11> */
.L_x_5308:
[----:B------:R-:W-:Y:S01]  /*a600*/  IMAD.MOV.U32 R3, RZ, RZ, R74 ;  /* 0x000000ffff037224 */ /* 0x000fe200078e004a */
[----:B------:R-:W-:Y:S01]  /*a610*/  PRMT R75, R73, 0x7610, R75 ;  /* 0x00007610494b7816 */ /* 0x000fe2000000004b */
[----:B------:R-:W-:Y:S01]  /*a620*/  IMAD.MOV.U32 R26, RZ, RZ, R25 ;  /* 0x000000ffff1a7224 */ /* 0x000fe200078e0019 */
[----:B------:R-:W-:Y:S02]  /*a630*/  PRMT R102, R101, 0x7632, R102 ;  /* 0x0000763265667816 */ /* 0x000fe40000000066 */
.L_x_5309:
[----:B------:R-:W-:Y:S05]  /*a640*/  BSYNC B1 ;  /* 0x0000000000017941 */ /* 0x000fea0003800000 */
.L_x_5307:
        /* <DEDUP_REMOVED lines=11> */
.L_x_5311:
[----:B------:R-:W-:Y:S01]  /*a700*/  IMAD.MOV.U32 R74, RZ, RZ, R3 ;  /* 0x000000ffff4a7224 */ /* 0x000fe200078e0003 */
[----:B------:R-:W-:Y:S01]  /*a710*/  PRMT R73, R73, 0x5410, R75 ;  /* 0x0000541049497816 */ /* 0x000fe2000000004b */
[----:B------:R-:W-:Y:S01]  /*a720*/  IMAD.MOV.U32 R25, RZ, RZ, R24 ;  /* 0x000000ffff197224 */ /* 0x000fe200078e0018 */
[----:B------:R-:W-:Y:S02]  /*a730*/  PRMT R101, R101, 0x5410, R101 ;  /* 0x0000541065657816 */ /* 0x000fe40000000065 */
.L_x_5312:
[----:B------:R-:W-:Y:S05]  /*a740*/  BSYNC B1 ;  /* 0x0000000000017941 */ /* 0x000fea0003800000 */
.L_x_5310:
        /* <DEDUP_REMOVED lines=11> */
.L_x_5314:
[----:B------:R-:W-:Y:S01]  /*a800*/  IMAD.MOV.U32 R3, RZ, RZ, R74 ;  /* 0x000000ffff037224 */ /* 0x000fe200078e004a */
[----:B------:R-:W-:Y:S01]  /*a810*/  PRMT R75, R75, 0x7610, R73 ;  /* 0x000076104b4b7816 */ /* 0x000fe20000000049 */
[----:B------:R-:W-:Y:S01]  /*a820*/  IMAD.MOV.U32 R24, RZ, RZ, R23 ;  /* 0x000000ffff187224 */ /* 0x000fe200078e0017 */
[----:B------:R-:W-:Y:S02]  /*a830*/  PRMT R101, R104, 0x7632, R101 ;  /* 0x0000763268657816 */ /* 0x000fe40000000065 */
.L_x_5315:
[----:B------:R-:W-:Y:S05]  /*a840*/  BSYNC B1 ;  /* 0x0000000000017941 */ /* 0x000fea0003800000 */
.L_x_5313:
        /* <DEDUP_REMOVED lines=11> */
.L_x_5317:
[----:B------:R-:W-:Y:S01]  /*a900*/  IMAD.MOV.U32 R74, RZ, RZ, R3 ;  /* 0x000000ffff4a7224 */ /* 0x000fe200078e0003 */
[----:B------:R-:W-:Y:S01]  /*a910*/  PRMT R73, R75, 0x7632, R73 ;  /* 0x000076324b497816 */ /* 0x000fe20000000049 */
[----:B------:R-:W-:Y:S01]  /*a920*/  IMAD.MOV.U32 R23, RZ, RZ, R22 ;  /* 0x000000ffff177224 */ /* 0x000fe200078e0016 */
[----:B------:R-:W-:Y:S02]  /*a930*/  PRMT R104, R104, 0x5410, R104 ;  /* 0x0000541068687816 */ /* 0x000fe40000000068 */
.L_x_5318:
[----:B------:R-:W-:Y:S05]  /*a940*/  BSYNC B1 ;  /* 0x0000000000017941 */ /* 0x000fea0003800000 */
.L_x_5316:
        /* <DEDUP_REMOVED lines=11> */
.L_x_5320:
[----:B------:R-:W-:Y:S01]  /*aa00*/  IMAD.MOV.U32 R3, RZ, RZ, R74 ;  /* 0x000000ffff037224 */ /* 0x000fe200078e004a */
[----:B------:R-:W-:Y:S01]  /*aa10*/  PRMT R75, R73, 0x7610, R75 ;  /* 0x00007610494b7816 */ /* 0x000fe2000000004b */
[----:B------:R-:W-:Y:S01]  /*aa20*/  IMAD.MOV.U32 R22, RZ, RZ, R21 ;  /* 0x000000ffff167224 */ /* 0x000fe200078e0015 */
[----:B------:R-:W-:Y:S02]  /*aa30*/  PRMT R104, R103, 0x7632, R104 ;  /* 0x0000763267687816 */ /* 0x000fe40000000068 */
.L_x_5321:
[----:B------:R-:W-:Y:S05]  /*aa40*/  BSYNC B1 ;  /* 0x0000000000017941 */ /* 0x000fea0003800000 */
.L_x_5319:
        /* <DEDUP_REMOVED lines=11> */
.L_x_5323:
[----:B------:R-:W-:Y:S01]  /*ab00*/  IMAD.MOV.U32 R74, RZ, RZ, R3 ;  /* 0x000000ffff4a7224 */ /* 0x000fe200078e0003 */
[----:B------:R-:W-:Y:S01]  /*ab10*/  PRMT R73, R73, 0x5410, R75 ;  /* 0x0000541049497816 */ /* 0x000fe2000000004b */
[----:B------:R-:W-:Y:S01]  /*ab20*/  IMAD.MOV.U32 R21, RZ, RZ, R20 ;  /* 0x000000ffff157224 */ /* 0x000fe200078e0014 */
[----:B------:R-:W-:Y:S02]  /*ab30*/  PRMT R103, R103, 0x5410, R103 ;  /* 0x0000541067677816 */ /* 0x000fe40000000067 */
.L_x_5324:
[----:B------:R-:W-:Y:S05]  /*ab40*/  BSYNC B1 ;  /* 0x0000000000017941 */ /* 0x000fea0003800000 */
.L_x_5322:
        /* <DEDUP_REMOVED lines=11> */
.L_x_5326:
[----:B------:R-:W-:Y:S01]  /*ac00*/  IMAD.MOV.U32 R3, RZ, RZ, R74 ;  /* 0x000000ffff037224 */ /* 0x000fe200078e004a */
[----:B------:R-:W-:Y:S01]  /*ac10*/  PRMT R75, R75, 0x7610, R73 ;  /* 0x000076104b4b7816 */ /* 0x000fe20000000049 */
[----:B------:R-:W-:Y:S01]  /*ac20*/  IMAD.MOV.U32 R20, RZ, RZ, R19 ;  /* 0x000000ffff147224 */ /* 0x000fe200078e0013 */
[----:B------:R-:W-:Y:S02]  /*ac30*/  PRMT R103, R122, 0x7632, R103 ;  /* 0x000076327a677816 */ /* 0x000fe40000000067 */
.L_x_5327:
[----:B------:R-:W-:Y:S05]  /*ac40*/  BSYNC B1 ;  /* 0x0000000000017941 */ /* 0x000fea0003800000 */
.L_x_5325:
        /* <DEDUP_REMOVED lines=11> */
.L_x_5329:
[----:B------:R-:W-:Y:S01]  /*ad00*/  IMAD.MOV.U32 R74, RZ, RZ, R3 ;  /* 0x000000ffff4a7224 */ /* 0x000fe200078e0003 */
[----:B------:R-:W-:Y:S01]  /*ad10*/  PRMT R73, R75, 0x7632, R73 ;  /* 0x000076324b497816 */ /* 0x000fe20000000049 */
[----:B------:R-:W-:Y:S01]  /*ad20*/  IMAD.MOV.U32 R19, RZ, RZ, R18 ;  /* 0x000000ffff137224 */ /* 0x000fe200078e0012 */
[----:B------:R-:W-:Y:S02]  /*ad30*/  PRMT R122, R122, 0x5410, R122 ;  /* 0x000054107a7a7816 */ /* 0x000fe4000000007a */
.L_x_5330:
[----:B------:R-:W-:Y:S05]  /*ad40*/  BSYNC B1 ;  /* 0x0000000000017941 */ /* 0x000fea0003800000 */
.L_x_5328:
        /* <DEDUP_REMOVED lines=11> */
.L_x_5332:
[----:B------:R-:W-:Y:S01]  /*ae00*/  IMAD.MOV.U32 R3, RZ, RZ, R74 ;  /* 0x000000ffff037224 */ /* 0x000fe200078e004a */
[----:B------:R-:W-:Y:S01]  /*ae10*/  PRMT R75, R73, 0x7610, R75 ;  /* 0x00007610494b7816 */ /* 0x000fe2000000004b */
[----:B------:R-:W-:Y:S01]  /*ae20*/  IMAD.MOV.U32 R18, RZ, RZ, R17 ;  /* 0x000000ffff127224 */ /* 0x000fe200078e0011 */
[----:B------:R-:W-:Y:S02]  /*ae30*/  PRMT R122, R105, 0x7632, R122 ;  /* 0x00007632697a7816 */ /* 0x000fe4000000007a */
.L_x_5333:
[----:B------:R-:W-:Y:S05]  /*ae40*/  BSYNC B1 ;  /* 0x0000000000017941 */ /* 0x000fea0003800000 */
.L_x_5331:
        /* <DEDUP_REMOVED lines=11> */
.L_x_5335:
[----:B------:R-:W-:Y:S01]  /*af00*/  IMAD.MOV.U32 R74, RZ, RZ, R3 ;  /* 0x000000ffff4a7224 */ /* 0x000fe200078e0003 */
[----:B------:R-:W-:Y:S01]  /*af10*/  PRMT R73, R73, 0x5410, R75 ;  /* 0x0000541049497816 */ /* 0x000fe2000000004b */
[----:B------:R-:W-:Y:S01]  /*af20*/  IMAD.MOV.U32 R17, RZ, RZ, R16 ;  /* 0x000000ffff117224 */ /* 0x000fe200078e0010 */
[----:B------:R-:W-:Y:S02]  /*af30*/  PRMT R105, R105, 0x5410, R105 ;  /* 0x0000541069697816 */ /* 0x000fe40000000069 */
.L_x_5336:
[----:B------:R-:W-:Y:S05]  /*af40*/  BSYNC B1 ;  /* 0x0000000000017941 */ /* 0x000fea0003800000 */
.L_x_5334:
        /* <DEDUP_REMOVED lines=11> */
.L_x_5338:
[----:B------:R-:W-:Y:S01]  /*b000*/  IMAD.MOV.U32 R3, RZ, RZ, R74 ;  /* 0x000000ffff037224 */ /* 0x000fe200078e004a */
[----:B------:R-:W-:Y:S01]  /*b010*/  PRMT R75, R75, 0x7610, R73 ;  /* 0x000076104b4b7816 */ /* 0x000fe20000000049 */
[----:B------:R-:W-:Y:S01]  /*b020*/  IMAD.MOV.U32 R16, RZ, RZ, R15 ;  /* 0x000000ffff107224 */ /* 0x000fe200078e000f */
[----:B------:R-:W-:Y:S02]  /*b030*/  PRMT R105, R90, 0x7632, R105 ;  /* 0x000076325a697816 */ /* 0x000fe40000000069 */
.L_x_5339:
[----:B------:R-:W-:Y:S05]  /*b040*/  BSYNC B1 ;  /* 0x0000000000017941 */ /* 0x000fea0003800000 */
.L_x_5337:
        /* <DEDUP_REMOVED lines=11> */
.L_x_5341:
[----:B------:R-:W-:Y:S01]  /*b100*/  IMAD.MOV.U32 R74, RZ, RZ, R3 ;  /* 0x000000ffff4a7224 */ /* 0x000fe200078e0003 */
[----:B------:R-:W-:Y:S01]  /*b110*/  PRMT R73, R75, 0x7632, R73 ;  /* 0x000076324b497816 */ /* 0x000fe20000000049 */
[----:B------:R-:W-:Y:S01]  /*b120*/  IMAD.MOV.U32 R15, RZ, RZ, R14 ;  /* 0x000000ffff0f7224 */ /* 0x000fe200078e000e */
[----:B------:R-:W-:Y:S02]  /*b130*/  PRMT R90, R90, 0x5410, R90 ;  /* 0x000054105a5a7816 */ /* 0x000fe4000000005a */
.L_x_5342:
[----:B------:R-:W-:Y:S05]  /*b140*/  BSYNC B1 ;  /* 0x0000000000017941 */ /* 0x000fea0003800000 */
.L_x_5340:
        /* <DEDUP_REMOVED lines=11> */
.L_x_5344:
[----:B------:R-:W-:Y:S01]  /*b200*/  IMAD.MOV.U32 R3, RZ, RZ, R74 ;  /* 0x000000ffff037224 */ /* 0x000fe200078e004a */
[----:B------:R-:W-:Y:S01]  /*b210*/  PRMT R75, R73, 0x7610, R75 ;  /* 0x00007610494b7816 */ /* 0x000fe2000000004b */
[----:B------:R-:W-:Y:S01]  /*b220*/  IMAD.MOV.U32 R14, RZ, RZ, R13 ;  /* 0x000000ffff0e7224 */ /* 0x000fe200078e000d */
[----:B------:R-:W-:Y:S02]  /*b230*/  PRMT R90, R123, 0x7632, R90 ;  /* 0x000076327b5a7816 */ /* 0x000fe4000000005a */
.L_x_5345:
[----:B------:R-:W-:Y:S05]  /*b240*/  BSYNC B1 ;  /* 0x0000000000017941 */ /* 0x000fea0003800000 */
.L_x_5343:
        /* <DEDUP_REMOVED lines=11> */
.L_x_5347:
[----:B------:R-:W-:Y:S01]  /*b300*/  IMAD.MOV.U32 R74, RZ, RZ, R3 ;  /* 0x000000ffff4a7224 */ /* 0x000fe200078e0003 */
[----:B------:R-:W-:Y:S01]  /*b310*/  PRMT R73, R73, 0x5410, R75 ;  /* 0x0000541049497816 */ /* 0x000fe2000000004b */
[----:B------:R-:W-:Y:S01]  /*b320*/  IMAD.MOV.U32 R13, RZ, RZ, R12 ;  /* 0x000000ffff0d7224 */ /* 0x000fe200078e000c */
[----:B------:R-:W-:Y:S02]  /*b330*/  PRMT R123, R123, 0x5410, R123 ;  /* 0x000054107b7b7816 */ /* 0x000fe4000000007b */
.L_x_5348:
[----:B------:R-:W-:Y:S05]  /*b340*/  BSYNC B1 ;  /* 0x0000000000017941 */ /* 0x000fea0003800000 */
.L_x_5346:
        /* <DEDUP_REMOVED lines=11> */
.L_x_5350:
[----:B------:R-:W-:Y:S01]  /*b400*/  IMAD.MOV.U32 R3, RZ, RZ, R74 ;  /* 0x000000ffff037224 */ /* 0x000fe200078e004a */
[----:B------:R-:W-:Y:S01]  /*b410*/  PRMT R75, R75, 0x7610, R73 ;  /* 0x000076104b4b7816 */ /* 0x000fe20000000049 */
[----:B------:R-:W-:Y:S01]  /*b420*/  IMAD.MOV.U32 R12, RZ, RZ, R11 ;  /* 0x000000ffff0c7224 */ /* 0x000fe200078e000b */
[----:B------:R-:W-:Y:S02]  /*b430*/  PRMT R123, R92, 0x7632, R123 ;  /* 0x000076325c7b7816 */ /* 0x000fe4000000007b */
.L_x_5351:
[----:B------:R-:W-:Y:S05]  /*b440*/  BSYNC B1 ;  /* 0x0000000000017941 */ /* 0x000fea0003800000 */
.L_x_5349:
        /* <DEDUP_REMOVED lines=11> */
.L_x_5353:
[----:B------:R-:W-:Y:S01]  /*b500*/  IMAD.MOV.U32 R74, RZ, RZ, R3 ;  /* 0x000000ffff4a7224 */ /* 0x000fe200078e0003 */
[----:B------:R-:W-:Y:S01]  /*b510*/  PRMT R73, R75, 0x7632, R73 ;  /* 0x000076324b497816 */ /* 0x000fe20000000049 */
[----:B------:R-:W-:Y:S01]  /*b520*/  IMAD.MOV.U32 R11, RZ, RZ, R10 ;  /* 0x000000ffff0b7224 */ /* 0x000fe200078e000a */
[----:B------:R-:W-:Y:S02]  /*b530*/  PRMT R92, R92, 0x5410, R92 ;  /* 0x000054105c5c7816 */ /* 0x000fe4000000005c */
.L_x_5354:
[----:B------:R-:W-:Y:S05]  /*b540*/  BSYNC B1 ;  /* 0x0000000000017941 */ /* 0x000fea0003800000 */
.L_x_5352:
        /* <DEDUP_REMOVED lines=11> */
.L_x_5356:
[----:B------:R-:W-:Y:S01]  /*b600*/  IMAD.MOV.U32 R3, RZ, RZ, R74 ;  /* 0x000000ffff037224 */ /* 0x000fe200078e004a */
[----:B------:R-:W-:Y:S01]  /*b610*/  PRMT R75, R73, 0x7610, R75 ;  /* 0x00007610494b7816 */ /* 0x000fe2000000004b */
[----:B------:R-:W-:Y:S01]  /*b620*/  IMAD.MOV.U32 R10, RZ, RZ, R9 ;  /* 0x000000ffff0a7224 */ /* 0x000fe200078e0009 */
[----:B------:R-:W-:Y:S02]  /*b630*/  PRMT R92, R91, 0x7632, R92 ;  /* 0x000076325b5c7816 */ /* 0x000fe4000000005c */
.L_x_5357:
[----:B------:R-:W-:Y:S05]  /*b640*/  BSYNC B1 ;  /* 0x0000000000017941 */ /* 0x000fea0003800000 */
.L_x_5355:
        /* <DEDUP_REMOVED lines=11> */
.L_x_5359:
[----:B------:R-:W-:Y:S01]  /*b700*/  IMAD.MOV.U32 R74, RZ, RZ, R3 ;  /* 0x000000ffff4a7224 */ /* 0x000fe200078e0003 */
[----:B------:R-:W-:Y:S01]  /*b710*/  PRMT R73, R75, 0x7610, R73 ;  /* 0x000076104b497816 */ /* 0x000fe20000000049 */
[----:B------:R-:W-:Y:S01]  /*b720*/  IMAD.MOV.U32 R9, RZ, RZ, R8 ;  /* 0x000000ffff097224 */ /* 0x000fe200078e0008 */
[----:B------:R-:W-:Y:S02]  /*b730*/  PRMT R91, R91, 0x5410, R91 ;  /* 0x000054105b5b7816 */ /* 0x000fe4000000005b */
.L_x_5360:
[----:B------:R-:W-:Y:S05]  /*b740*/  BSYNC B1 ;  /* 0x0000000000017941 */ /* 0x000fea0003800000 */
.L_x_5358:
        /* <DEDUP_REMOVED lines=11> */
.L_x_5362:
[----:B------:R-:W-:Y:S01]  /*b800*/  IMAD.MOV.U32 R3, RZ, RZ, R74 ;  /* 0x000000ffff037224 */ /* 0x000fe200078e004a */
[----:B------:R-:W-:Y:S01]  /*b810*/  PRMT R73, R73, 0x5410, R73 ;  /* 0x0000541049497816 */ /* 0x000fe20000000049 */
[----:B------:R-:W-:Y:S01]  /*b820*/  IMAD.MOV.U32 R8, RZ, RZ, R7 ;  /* 0x000000ffff087224 */ /* 0x000fe200078e0007 */
[----:B------:R-:W-:Y:S02]  /*b830*/  PRMT R91, R93, 0x7632, R91 ;  /* 0x000076325d5b7816 */ /* 0x000fe4000000005b */
.L_x_5363:
[----:B------:R-:W-:Y:S05]  /*b840*/  BSYNC B1 ;  /* 0x0000000000017941 */ /* 0x000fea0003800000 */
.L_x_5361:
        /* <DEDUP_REMOVED lines=11> */
.L_x_5365:
[----:B------:R-:W-:Y:S01]  /*b900*/  IMAD.MOV.U32 R74, RZ, RZ, R3 ;  /* 0x000000ffff4a7224 */ /* 0x000fe200078e0003 */
[----:B------:R-:W-:Y:S01]  /*b910*/  PRMT R75, R73, 0x7632, R75 ;  /* 0x00007632494b7816 */ /* 0x000fe2000000004b */
[----:B------:R-:W-:Y:S01]  /*b920*/  IMAD.MOV.U32 R7, RZ, RZ, R6 ;  /* 0x000000ffff077224 */ /* 0x000fe200078e0006 */
[----:B------:R-:W-:Y:S02]  /*b930*/  PRMT R93, R93, 0x5410, R94 ;  /* 0x000054105d5d7816 */ /* 0x000fe4000000005e */
.L_x_5366:
[----:B------:R-:W-:Y:S05]  /*b940*/  BSYNC B1 ;  /* 0x0000000000017941 */ /* 0x000fea0003800000 */
.L_x_5364:
        /* <DEDUP_REMOVED lines=11> */
.L_x_5368:
[----:B------:R-:W-:Y:S01]  /*ba00*/  IMAD.MOV.U32 R73, RZ, RZ, R74 ;  /* 0x000000ffff497224 */ /* 0x000fe200078e004a */
[----:B------:R-:W-:Y:S01]  /*ba10*/  PRMT R76, R75, 0x7610, R76 ;  /* 0x000076104b4c7816 */ /* 0x000fe2000000004c */
[----:B------:R-:W-:Y:S01]  /*ba20*/  IMAD.MOV.U32 R6, RZ, RZ, R5 ;  /* 0x000000ffff067224 */ /* 0x000fe200078e0005 */
[----:B------:R-:W-:Y:S02]  /*ba30*/  PRMT R94, R95, 0x7610, R94 ;  /* 0x000076105f5e7816 */ /* 0x000fe4000000005e */
.L_x_5369:
[----:B------:R-:W-:Y:S05]  /*ba40*/  BSYNC B1 ;  /* 0x0000000000017941 */ /* 0x000fea0003800000 */
.L_x_5367:
        /* <DEDUP_REMOVED lines=11> */
.L_x_5371:
[----:B------:R-:W-:Y:S01]  /*bb00*/  PRMT R95, R93, 0x7610, R95 ;  /* 0x000076105d5f7816 */ /* 0x000fe2000000005f */
[----:B------:R-:W-:Y:S01]  /*bb10*/  IMAD.MOV.U32 R5, RZ, RZ, R4 ;  /* 0x000000ffff057224 */ /* 0x000fe200078e0004 */
[C---:B------:R-:W-:Y:S01]  /*bb20*/  PRMT R74, R76.reuse, 0x7610, R74 ;  /* 0x000076104c4a7816 */ /* 0x040fe2000000004a */
[----:B------:R-:W-:Y:S01]  /*bb30*/  IMAD.MOV.U32 R3, RZ, RZ, R73 ;  /* 0x000000ffff037224 */ /* 0x000fe200078e0049 */
[----:B------:R-:W-:Y:S01]  /*bb40*/  PRMT R93, R76, 0x7610, R93 ;  /* 0x000076104c5d7816 */ /* 0x000fe2000000005d */
[----:B------:R-:W-:Y:S02]  /*bb50*/  IMAD.MOV.U32 R4, RZ, RZ, R73 ;  /* 0x000000ffff047224 */ /* 0x000fe400078e0049 */
.L_x_5372:
[----:B------:R-:W-:Y:S05]  /*bb60*/  BSYNC B1 ;  /* 0x0000000000017941 */ /* 0x000fea0003800000 */
.L_x_5370:
[----:B------:R-:W-:Y:S02]  /*bb70*/  IADD3 R71, R71, 0x4, RZ ;  /* 0x0000000447477810 */ /* 0x000fe40007ffe0ff */
[----:B------:R-:W-:Y:S01]  /*bb80*/  IADD3 R2, R2, 0x2, RZ ;  /* 0x0000000202027810 */ /* 0x000fe20007ffe0ff */
[----:B------:R-:W-:Y:S01]  /*bb90*/  @!P1 CALL.REL.NOINC `(.L_x_5373) ;  /* 0x0000001000009944 */ /* 0x000fe20003c00000 */
[----:B------:R-:W-:Y:S05]  /*bba0*/  BRA `(.L_x_5374) ;  /* 0xffffc01000007947 */ /* 0x000fea000383ffff */
.L_x_5373:
[----:B------:R-:W-:Y:S01]  /*bbb0*/  FADD.FTZ R68, R69, R68 ;  /* 0x0000004445447221 */ /* 0x000fe20000010000 */
[----:B------:R-:W-:Y:S01]  /*bbc0*/  PRMT R93, R74, 0x7610, R93 ;  /* 0x000076104a5d7816 */ /* 0x000fe2000000005d */
[----:B------:R-:W-:-:S02]  /*bbd0*/  IMAD.MOV.U32 R69, RZ, RZ, R70 ;  /* 0x000000ffff457224 */ /* 0x000fc400078e0046 */
[----:B------:R-:W-:Y:S02]  /*bbe0*/  IMAD.MOV.U32 R4, RZ, RZ, R3 ;  /* 0x000000ffff047224 */ /* 0x000fe400078e0003 */
.L_x_5183:
[----:B------:R-:W-:Y:S05]  /*bbf0*/  BSYNC B0 ;  /* 0x0000000000007941 */ /* 0x000fea0003800000 */
.L_x_5182:
[----:B0-----:R-:W-:Y:S01]  /*bc00*/  SHFL.DOWN PT, R76, R6, 0x4, 0x1f ;  /* 0x08801f00064c7f89 */ /* 0x001fe200000e0000 */
        /* <DEDUP_REMOVED lines=163> */
.L_x_5567:
        /* <DEDUP_REMOVED lines=20> */
.L_x_5378:
[----:B------:R-:W-:Y:S01]  /*c780*/  IMAD.MOV.U32 R74, RZ, RZ, R67 ;  /* 0x000000ffff4a7224 */ /* 0x000fe200078e0043 */
[----:B------:R-:W-:Y:S01]  /*c790*/  PRMT R73, R73, 0x7610, R110 ;  /* 0x0000761049497816 */ /* 0x000fe2000000006e */
[----:B------:R-:W-:Y:S01]  /*c7a0*/  IMAD.MOV.U32 R67, RZ, RZ, R66 ;  /* 0x000000ffff437224 */ /* 0x000fe200078e0042 */
[----:B------:R-:W-:Y:S02]  /*c7b0*/  PRMT R110, R110, 0x5410, R110 ;  /* 0x000054106e6e7816 */ /* 0x000fe4000000006e */
.L_x_5379:
[----:B------:R-:W-:Y:S05]  /*c7c0*/  BSYNC B1 ;  /* 0x0000000000017941 */ /* 0x000fea0003800000 */
.L_x_5377:
        /* <DEDUP_REMOVED lines=11> */
.L_x_5381:
[----:B------:R-:W-:Y:S01]  /*c880*/  IMAD.MOV.U32 R3, RZ, RZ, R74 ;  /* 0x000000ffff037224 */ /* 0x000fe200078e004a */
[----:B------:R-:W-:Y:S01]  /*c890*/  PRMT R75, R75, 0x7610, R73 ;  /* 0x000076104b4b7816 */ /* 0x000fe20000000049 */
[----:B------:R-:W-:Y:S01]  /*c8a0*/  IMAD.MOV.U32 R66, RZ, RZ, R65 ;  /* 0x000000ffff427224 */ /* 0x000fe200078e0041 */
[----:B------:R-:W-:Y:S02]  /*c8b0*/  PRMT R110, R0, 0x7632, R110 ;  /* 0x00007632006e7816 */ /* 0x000fe4000000006e */
.L_x_5382:
[----:B------:R-:W-:Y:S05]  /*c8c0*/  BSYNC B1 ;  /* 0x0000000000017941 */ /* 0x000fea0003800000 */
.L_x_5380:
        /* <DEDUP_REMOVED lines=11> */
.L_x_5384:
[----:B------:R-:W-:Y:S01]  /*c980*/  IMAD.MOV.U32 R74, RZ, RZ, R3 ;  /* 0x000000ffff4a7224 */ /* 0x000fe200078e0003 */
[----:B------:R-:W-:Y:S01]  /*c990*/  PRMT R73, R73, 0x7610, R75 ;  /* 0x0000761049497816 */ /* 0x000fe2000000004b */
[----:B------:R-:W-:Y:S01]  /*c9a0*/  IMAD.MOV.U32 R65, RZ, RZ, R64 ;  /* 0x000000ffff417224 */ /* 0x000fe200078e0040 */
[----:B------:R-:W-:Y:S02]  /*c9b0*/  PRMT R0, R0, 0x5410, R0 ;  /* 0x0000541000007816 */ /* 0x000fe40000000000 */
.L_x_5385:
[----:B------:R-:W-:Y:S05]  /*c9c0*/  BSYNC B1 ;  /* 0x0000000000017941 */ /* 0x000fea0003800000 */
.L_x_5383:
        /* <DEDUP_REMOVED lines=11> */
.L_x_5387:
[----:B------:R-:W-:Y:S01]  /*ca80*/  IMAD.MOV.U32 R3, RZ, RZ, R74 ;  /* 0x000000ffff037224 */ /* 0x000fe200078e004a */
[----:B------:R-:W-:Y:S01]  /*ca90*/  PRMT R75, R75, 0x7610, R73 ;  /* 0x000076104b4b7816 */ /* 0x000fe20000000049 */
[----:B------:R-:W-:Y:S01]  /*caa0*/  IMAD.MOV.U32 R64, RZ, RZ, R63 ;  /* 0x000000ffff407224 */ /* 0x000fe200078e003f */
[----:B------:R-:W-:Y:S02]  /*cab0*/  PRMT R0, R112, 0x7632, R0 ;  /* 0x0000763270007816 */ /* 0x000fe40000000000 */
.L_x_5388:
[----:B------:R-:W-:Y:S05]  /*cac0*/  BSYNC B1 ;  /* 0x0000000000017941 */ /* 0x000fea0003800000 */
.L_x_5386:
        /* <DEDUP_REMOVED lines=11> */
.L_x_5390:
[----:B------:R-:W-:Y:S01]  /*cb80*/  IMAD.MOV.U32 R74, RZ, RZ, R3 ;  /* 0x000000ffff4a7224 */ /* 0x000fe200078e0003 */
[----:B------:R-:W-:Y:S01]  /*cb90*/  PRMT R73, R75, 0x7632, R73 ;  /* 0x000076324b497816 */ /* 0x000fe20000000049 */
[----:B------:R-:W-:Y:S01]  /*cba0*/  IMAD.MOV.U32 R63, RZ, RZ, R62 ;  /* 0x000000ffff3f7224 */ /* 0x000fe200078e003e */
[----:B------:R-:W-:Y:S02]  /*cbb0*/  PRMT R112, R112, 0x5410, R112 ;  /* 0x0000541070707816 */ /* 0x000fe40000000070 */
.L_x_5391:
[----:B------:R-:W-:Y:S05]  /*cbc0*/  BSYNC B1 ;  /* 0x0000000000017941 */ /* 0x000fea0003800000 */
.L_x_5389:
        /* <DEDUP_REMOVED lines=11> */
.L_x_5393:
[----:B------:R-:W-:Y:S01]  /*cc80*/  IMAD.MOV.U32 R3, RZ, RZ, R74 ;  /* 0x000000ffff037224 */ /* 0x000fe200078e004a */
[----:B------:R-:W-:Y:S01]  /*cc90*/  PRMT R75, R73, 0x7610, R75 ;  /* 0x00007610494b7816 */ /* 0x000fe2000000004b */
[----:B------:R-:W-:Y:S01]  /*cca0*/  IMAD.MOV.U32 R62, RZ, RZ, R61 ;  /* 0x000000ffff3e7224 */ /* 0x000fe200078e003d */
[----:B------:R-:W-:Y:S02]  /*ccb0*/  PRMT R112, R111, 0x7632, R112 ;  /* 0x000076326f707816 */ /* 0x000fe40000000070 */
.L_x_5394:
[----:B------:R-:W-:Y:S05]  /*ccc0*/  BSYNC B1 ;  /* 0x0000000000017941 */ /* 0x000fea0003800000 */
.L_x_5392:
        /* <DEDUP_REMOVED lines=11> */
.L_x_5396:
[----:B------:R-:W-:Y:S01]  /*cd80*/  IMAD.MOV.U32 R74, RZ, RZ, R3 ;  /* 0x000000ffff4a7224 */ /* 0x000fe200078e0003 */
[----:B------:R-:W-:Y:S01]  /*cd90*/  PRMT R73, R73, 0x5410, R75 ;  /* 0x0000541049497816 */ /* 0x000fe2000000004b */
[----:B------:R-:W-:Y:S01]  /*cda0*/  IMAD.MOV.U32 R61, RZ, RZ, R60 ;  /* 0x000000ffff3d7224 */ /* 0x000fe200078e003c */
[----:B------:R-:W-:Y:S02]  /*cdb0*/  PRMT R111, R111, 0x5410, R111 ;  /* 0x000054106f6f7816 */ /* 0x000fe4000000006f */
.L_x_5397:
[----:B------:R-:W-:Y:S05]  /*cdc0*/  BSYNC B1 ;  /* 0x0000000000017941 */ /* 0x000fea0003800000 */
.L_x_5395:
        /* <DEDUP_REMOVED lines=11> */
.L_x_5399:
[----:B------:R-:W-:Y:S01]  /*ce80*/  IMAD.MOV.U32 R3, RZ, RZ, R74 ;  /* 0x000000ffff037224 */ /* 0x000fe200078e004a */
[----:B------:R-:W-:Y:S01]  /*ce90*/  PRMT R75, R75, 0x7610, R73 ;  /* 0x000076104b4b7816 */ /* 0x000fe20000000049 */
[----:B------:R-:W-:Y:S01]  /*cea0*/  IMAD.MOV.U32 R60, RZ, RZ, R59 ;  /* 0x000000ffff3c7224 */ /* 0x000fe200078e003b */
[----:B------:R-:W-:Y:S02]  /*ceb0*/  PRMT R111, R114, 0x7632, R111 ;  /* 0x00007632726f7816 */ /* 0x000fe4000000006f */
.L_x_5400:
[----:B------:R-:W-:Y:S05]  /*cec0*/  BSYNC B1 ;  /* 0x0000000000017941 */ /* 0x000fea0003800000 */
.L_x_5398:
        /* <DEDUP_REMOVED lines=11> */
.L_x_5402:
[----:B------:R-:W-:Y:S01]  /*cf80*/  IMAD.MOV.U32 R74, RZ, RZ, R3 ;  /* 0x000000ffff4a7224 */ /* 0x000fe200078e0003 */
[----:B------:R-:W-:Y:S01]  /*cf90*/  PRMT R73, R75, 0x7632, R73 ;  /* 0x000076324b497816 */ /* 0x000fe20000000049 */
[----:B------:R-:W-:Y:S01]  /*cfa0*/  IMAD.MOV.U32 R59, RZ, RZ, R58 ;  /* 0x000000ffff3b7224 */ /* 0x000fe200078e003a */
[----:B------:R-:W-:Y:S02]  /*cfb0*/  PRMT R114, R114, 0x5410, R114 ;  /* 0x0000541072727816 */ /* 0x000fe40000000072 */
.L_x_5403:
[----:B------:R-:W-:Y:S05]  /*cfc0*/  BSYNC B1 ;  /* 0x0000000000017941 */ /* 0x000fea0003800000 */
.L_x_5401:
        /* <DEDUP_REMOVED lines=11> */
.L_x_5405:
[----:B------:R-:W-:Y:S01]  /*d080*/  IMAD.MOV.U32 R3, RZ, RZ, R74 ;  /* 0x000000ffff037224 */ /* 0x000fe200078e004a */
[----:B------:R-:W-:Y:S01]  /*d090*/  PRMT R75, R73, 0x7610, R75 ;  /* 0x00007610494b7816 */ /* 0x000fe2000000004b */
[----:B------:R-:W-:Y:S01]  /*d0a0*/  IMAD.MOV.U32 R58, RZ, RZ, R57 ;  /* 0x000000ffff3a7224 */ /* 0x000fe200078e0039 */
[----:B------:R-:W-:Y:S02]  /*d0b0*/  PRMT R114, R113, 0x7632, R114 ;  /* 0x0000763271727816 */ /* 0x000fe40000000072 */
.L_x_5406:
[----:B------:R-:W-:Y:S05]  /*d0c0*/  BSYNC B1 ;  /* 0x0000000000017941 */ /* 0x000fea0003800000 */
.L_x_5404:
        /* <DEDUP_REMOVED lines=11> */
.L_x_5408:
[----:B------:R-:W-:Y:S01]  /*d180*/  IMAD.MOV.U32 R74, RZ, RZ, R3 ;  /* 0x000000ffff4a7224 */ /* 0x000fe200078e0003 */
[----:B------:R-:W-:Y:S01]  /*d190*/  PRMT R73, R73, 0x5410, R75 ;  /* 0x0000541049497816 */ /* 0x000fe2000000004b */
[----:B------:R-:W-:Y:S01]  /*d1a0*/  IMAD.MOV.U32 R57, RZ, RZ, R56 ;  /* 0x000000ffff397224 */ /* 0x000fe200078e0038 */
[----:B------:R-:W-:Y:S02]  /*d1b0*/  PRMT R113, R113, 0x5410, R113 ;  /* 0x0000541071717816 */ /* 0x000fe40000000071 */
.L_x_5409:
[----:B------:R-:W-:Y:S05]  /*d1c0*/  BSYNC B1 ;  /* 0x0000000000017941 */ /* 0x000fea0003800000 */
.L_x_5407:
        /* <DEDUP_REMOVED lines=11> */
.L_x_5411:
[----:B------:R-:W-:Y:S01]  /*d280*/  IMAD.MOV.U32 R3, RZ, RZ, R74 ;  /* 0x000000ffff037224 */ /* 0x000fe200078e004a */
[----:B------:R-:W-:Y:S01]  /*d290*/  PRMT R75, R75, 0x7610, R73 ;  /* 0x000076104b4b7816 */ /* 0x000fe20000000049 */
[----:B------:R-:W-:Y:S01]  /*d2a0*/  IMAD.MOV.U32 R56, RZ, RZ, R55 ;  /* 0x000000ffff387224 */ /* 0x000fe200078e0037 */
[----:B------:R-:W-:Y:S02]  /*d2b0*/  PRMT R113, R116, 0x7632, R113 ;  /* 0x0000763274717816 */ /* 0x000fe40000000071 */
.L_x_5412:
[----:B------:R-:W-:Y:S05]  /*d2c0*/  BSYNC B1 ;  /* 0x0000000000017941 */ /* 0x000fea0003800000 */
.L_x_5410:
        /* <DEDUP_REMOVED lines=11> */
.L_x_5414:
[----:B------:R-:W-:Y:S01]  /*d380*/  IMAD.MOV.U32 R74, RZ, RZ, R3 ;  /* 0x000000ffff4a7224 */ /* 0x000fe200078e0003 */
[----:B------:R-:W-:Y:S01]  /*d390*/  PRMT R73, R75, 0x7632, R73 ;  /* 0x000076324b497816 */ /* 0x000fe20000000049 */
[----:B------:R-:W-:Y:S01]  /*d3a0*/  IMAD.MOV.U32 R55, RZ, RZ, R54 ;  /* 0x000000ffff377224 */ /* 0x000fe200078e0036 */
[----:B------:R-:W-:Y:S02]  /*d3b0*/  PRMT R116, R116, 0x5410, R116 ;  /* 0x0000541074747816 */ /* 0x000fe40000000074 */
.L_x_5415:
[----:B------:R-:W-:Y:S05]  /*d3c0*/  BSYNC B1 ;  /* 0x0000000000017941 */ /* 0x000fea0003800000 */
.L_x_5413:
        /* <DEDUP_REMOVED lines=11> */
.L_x_5417:
[----:B------:R-:W-:Y:S01]  /*d480*/  IMAD.MOV.U32 R3, RZ, RZ, R74 ;  /* 0x000000ffff037224 */ /* 0x000fe200078e004a */
[----:B------:R-:W-:Y:S01]  /*d490*/  PRMT R75, R73, 0x7610, R75 ;  /* 0x00007610494b7816 */ /* 0x000fe2000000004b */
[----:B------:R-:W-:Y:S01]  /*d4a0*/  IMAD.MOV.U32 R54, RZ, RZ, R53 ;  /* 0x000000ffff367224 */ /* 0x000fe200078e0035 */
[----:B------:R-:W-:Y:S02]  /*d4b0*/  PRMT R116, R115, 0x7632, R116 ;  /* 0x0000763273747816 */ /* 0x000fe40000000074 */
.L_x_5418:
[----:B------:R-:W-:Y:S05]  /*d4c0*/  BSYNC B1 ;  /* 0x0000000000017941 */ /* 0x000fea0003800000 */
.L_x_5416:
        /* <DEDUP_REMOVED lines=11> */
.L_x_5420:
[----:B------:R-:W-:Y:S01]  /*d580*/  IMAD.MOV.U32 R74, RZ, RZ, R3 ;  /* 0x000000ffff4a7224 */ /* 0x000fe200078e0003 */
[----:B------:R-:W-:Y:S01]  /*d590*/  PRMT R73, R73, 0x5410, R75 ;  /* 0x0000541049497816 */ /* 0x000fe2000000004b */
[----:B------:R-:W-:Y:S01]  /*d5a0*/  IMAD.MOV.U32 R53, RZ, RZ, R52 ;  /* 0x000000ffff357224 */ /* 0x000fe200078e0034 */
[----:B------:R-:W-:Y:S02]  /*d5b0*/  PRMT R115, R115, 0x5410, R115 ;  /* 0x0000541073737816 */ /* 0x000fe40000000073 */
.L_x_5421:
[----:B------:R-:W-:Y:S05]  /*d5c0*/  BSYNC B1 ;  /* 0x0000000000017941 */ /* 0x000fea0003800000 */
.L_x_5419:
        /* <DEDUP_REMOVED lines=11> */
.L_x_5423:
[----:B------:R-:W-:Y:S01]  /*d680*/  IMAD.MOV.U32 R3, RZ, RZ, R74 ;  /* 0x000000ffff037224 */ /* 0x000fe200078e004a */
[----:B------:R-:W-:Y:S01]  /*d690*/  PRMT R75, R75, 0x7610, R73 ;  /* 0x000076104b4b7816 */ /* 0x000fe20000000049 */
[----:B------:R-:W-:Y:S01]  /*d6a0*/  IMAD.MOV.U32 R52, RZ, RZ, R51 ;  /* 0x000000ffff347224 */ /* 0x000fe200078e0033 */
[----:B------:R-:W-:Y:S02]  /*d6b0*/  PRMT R115, R106, 0x7632, R115 ;  /* 0x000076326a737816 */ /* 0x000fe40000000073 */
.L_x_5424:
[----:B------:R-:W-:Y:S05]  /*d6c0*/  BSYNC B1 ;  /* 0x0000000000017941 */ /* 0x000fea0003800000 */
.L_x_5422:
        /* <DEDUP_REMOVED lines=11> */
.L_x_5426:
[----:B------:R-:W-:Y:S01]  /*d780*/  IMAD.MOV.U32 R74, RZ, RZ, R3 ;  /* 0x000000ffff4a7224 */ /* 0x000fe200078e0003 */
[----:B------:R-:W-:Y:S01]  /*d790*/  PRMT R73, R75, 0x7632, R73 ;  /* 0x000076324b497816 */ /* 0x000fe20000000049 */
[----:B------:R-:W-:Y:S01]  /*d7a0*/  IMAD.MOV.U32 R51, RZ, RZ, R50 ;  /* 0x000000ffff337224 */ /* 0x000fe200078e0032 */
[----:B------:R-:W-:Y:S02]  /*d7b0*/  PRMT R106, R106, 0x5410, R106 ;  /* 0x000054106a6a7816 */ /* 0x000fe4000000006a */
.L_x_5427:
[----:B------:R-:W-:Y:S05]  /*d7c0*/  BSYNC B1 ;  /* 0x0000000000017941 */ /* 0x000fea0003800000 */
.L_x_5425:
        /* <DEDUP_REMOVED lines=11> */
.L_x_5429:
[----:B------:R-:W-:Y:S01]  /*d880*/  IMAD.MOV.U32 R3, RZ, RZ, R74 ;  /* 0x000000ffff037224 */ /* 0x000fe200078e004a */
[----:B------:R-:W-:Y:S01]  /*d890*/  PRMT R75, R73, 0x7610, R75 ;  /* 0x00007610494b7816 */ /* 0x000fe2000000004b */
[----:B------:R-:W-:Y:S01]  /*d8a0*/  IMAD.MOV.U32 R50, RZ, RZ, R49 ;  /* 0x000000ffff327224 */ /* 0x000fe200078e0031 */
[----:B------:R-:W-:Y:S02]  /*d8b0*/  PRMT R106, R117, 0x7632, R106 ;  /* 0x00007632756a7816 */ /* 0x000fe4000000006a */
.L_x_5430:
[----:B------:R-:W-:Y:S05]  /*d8c0*/  BSYNC B1 ;  /* 0x0000000000017941 */ /* 0x000fea0003800000 */
.L_x_5428:
        /* <DEDUP_REMOVED lines=11> */
.L_x_5432:
[----:B------:R-:W-:Y:S01]  /*d980*/  IMAD.MOV.U32 R74, RZ, RZ, R3 ;  /* 0x000000ffff4a7224 */ /* 0x000fe200078e0003 */
[----:B------:R-:W-:Y:S01]  /*d990*/  PRMT R73, R73, 0x5410, R75 ;  /* 0x0000541049497816 */ /* 0x000fe2000000004b */
[----:B------:R-:W-:Y:S01]  /*d9a0*/  IMAD.MOV.U32 R49, RZ, RZ, R48 ;  /* 0x000000ffff317224 */ /* 0x000fe200078e0030 */
[----:B------:R-:W-:Y:S02]  /*d9b0*/  PRMT R117, R117, 0x5410, R117 ;  /* 0x0000541075757816 */ /* 0x000fe40000000075 */
.L_x_5433:
[----:B------:R-:W-:Y:S05]  /*d9c0*/  BSYNC B1 ;  /* 0x0000000000017941 */ /* 0x000fea0003800000 */
.L_x_5431:
        /* <DEDUP_REMOVED lines=11> */
.L_x_5435:
[----:B------:R-:W-:Y:S01]  /*da80*/  IMAD.MOV.U32 R3, RZ, RZ, R74 ;  /* 0x000000ffff037224 */ /* 0x000fe200078e004a */
[----:B------:R-:W-:Y:S01]  /*da90*/  PRMT R75, R75, 0x7610, R73 ;  /* 0x000076104b4b7816 */ /* 0x000fe20000000049 */
[----:B------:R-:W-:Y:S01]  /*daa0*/  IMAD.MOV.U32 R48, RZ, RZ, R47 ;  /* 0x000000ffff307224 */ /* 0x000fe200078e002f */
[----:B------:R-:W-:Y:S02]  /*dab0*/  PRMT R117, R108, 0x7632, R117 ;  /* 0x000076326c757816 */ /* 0x000fe40000000075 */
.L_x_5436:
[----:B------:R-:W-:Y:S05]  /*dac0*/  BSYNC B1 ;  /* 0x0000000000017941 */ /* 0x000fea0003800000 */
.L_x_5434:
        /* <DEDUP_REMOVED lines=11> */
.L_x_5438:
[----:B------:R-:W-:Y:S01]  /*db80*/  IMAD.MOV.U32 R74, RZ, RZ, R3 ;  /* 0x000000ffff4a7224 */ /* 0x000fe200078e0003 */
[----:B------:R-:W-:Y:S01]  /*db90*/  PRMT R73, R75, 0x7632, R73 ;  /* 0x000076324b497816 */ /* 0x000fe20000000049 */
[----:B------:R-:W-:Y:S01]  /*dba0*/  IMAD.MOV.U32 R47, RZ, RZ, R46 ;  /* 0x000000ffff2f7224 */ /* 0x000fe200078e002e */
[----:B------:R-:W-:Y:S02]  /*dbb0*/  PRMT R108, R108, 0x5410, R108 ;  /* 0x000054106c6c7816 */ /* 0x000fe4000000006c */
.L_x_5439:
[----:B------:R-:W-:Y:S05]  /*dbc0*/  BSYNC B1 ;  /* 0x0000000000017941 */ /* 0x000fea0003800000 */
.L_x_5437:
        /* <DEDUP_REMOVED lines=11> */
.L_x_5441:
[----:B------:R-:W-:Y:S01]  /*dc80*/  IMAD.MOV.U32 R3, RZ, RZ, R74 ;  /* 0x000000ffff037224 */ /* 0x000fe200078e004a */
[----:B------:R-:W-:Y:S01]  /*dc90*/  PRMT R75, R73, 0x7610, R75 ;  /* 0x00007610494b7816 */ /* 0x000fe2000000004b */
[----:B------:R-:W-:Y:S01]  /*dca0*/  IMAD.MOV.U32 R46, RZ, RZ, R45 ;  /* 0x000000ffff2e7224 */ /* 0x000fe200078e002d */
[----:B------:R-:W-:Y:S02]  /*dcb0*/  PRMT R108, R107, 0x7632, R108 ;  /* 0x000076326b6c7816 */ /* 0x000fe4000000006c */
.L_x_5442:
[----:B------:R-:W-:Y:S05]  /*dcc0*/  BSYNC B1 ;  /* 0x0000000000017941 */ /* 0x000fea0003800000 */
.L_x_5440:
        /* <DEDUP_REMOVED lines=11> */
.L_x_5444:
[----:B------:R-:W-:Y:S01]  /*dd80*/  IMAD.MOV.U32 R74, RZ, RZ, R3 ;  /* 0x000000ffff4a7224 */ /* 0x000fe200078e0003 */
[----:B------:R-:W-:Y:S01]  /*dd90*/  PRMT R73, R73, 0x5410, R75 ;  /* 0x0000541049497816 */ /* 0x000fe2000000004b */
[----:B------:R-:W-:Y:S01]  /*dda0*/  IMAD.MOV.U32 R45, RZ, RZ, R44 ;  /* 0x000000ffff2d7224 */ /* 0x000fe200078e002c */
[----:B------:R-:W-:Y:S02]  /*ddb0*/  PRMT R107, R107, 0x5410, R107 ;  /* 0x000054106b6b7816 */ /* 0x000fe4000000006b */
.L_x_5445:
[----:B------:R-:W-:Y:S05]  /*ddc0*/  BSYNC B1 ;  /* 0x0000000000017941 */ /* 0x000fea0003800000 */
.L_x_5443:
        /* <DEDUP_REMOVED lines=11> */
.L_x_5447:
[----:B------:R-:W-:Y:S01]  /*de80*/  IMAD.MOV.U32 R3, RZ, RZ, R74 ;  /* 0x000000ffff037224 */ /* 0x000fe200078e004a */
[----:B------:R-:W-:Y:S01]  /*de90*/  PRMT R75, R75, 0x7610, R73 ;  /* 0x000076104b4b7816 */ /* 0x000fe20000000049 */
[----:B------:R-:W-:Y:S01]  /*dea0*/  IMAD.MOV.U32 R44, RZ, RZ, R43 ;  /* 0x000000ffff2c7224 */ /* 0x000fe200078e002b */
[----:B------:R-:W-:Y:S02]  /*deb0*/  PRMT R107, R118, 0x7632, R107 ;  /* 0x00007632766b7816 */ /* 0x000fe4000000006b */
.L_x_5448:
[----:B------:R-:W-:Y:S05]  /*dec0*/  BSYNC B1 ;  /* 0x0000000000017941 */ /* 0x000fea0003800000 */
.L_x_5446:
        /* <DEDUP_REMOVED lines=11> */
.L_x_5450:
[----:B------:R-:W-:Y:S01]  /*df80*/  IMAD.MOV.U32 R74, RZ, RZ, R3 ;  /* 0x000000ffff4a7224 */ /* 0x000fe200078e0003 */
[----:B------:R-:W-:Y:S01]  /*df90*/  PRMT R73, R75, 0x7632, R73 ;  /* 0x000076324b497816 */ /* 0x000fe20000000049 */
[----:B------:R-:W-:Y:S01]  /*dfa0*/  IMAD.MOV.U32 R43, RZ, RZ, R42 ;  /* 0x000000ffff2b7224 */ /* 0x000fe200078e002a */
[----:B------:R-:W-:Y:S02]  /*dfb0*/  PRMT R118, R118, 0x5410, R118 ;  /* 0x0000541076767816 */ /* 0x000fe40000000076 */
.L_x_5451:
[----:B------:R-:W-:Y:S05]  /*dfc0*/  BSYNC B1 ;  /* 0x0000000000017941 */ /* 0x000fea0003800000 */
.L_x_5449:
        /* <DEDUP_REMOVED lines=11> */
.L_x_5453:
[----:B------:R-:W-:Y:S01]  /*e080*/  IMAD.MOV.U32 R3, RZ, RZ, R74 ;  /* 0x000000ffff037224 */ /* 0x000fe200078e004a */
[----:B------:R-:W-:Y:S01]  /*e090*/  PRMT R75, R73, 0x7610, R75 ;  /* 0x00007610494b7816 */ /* 0x000fe2000000004b */
[----:B------:R-:W-:Y:S01]  /*e0a0*/  IMAD.MOV.U32 R42, RZ, RZ, R41 ;  /* 0x000000ffff2a7224 */ /* 0x000fe200078e0029 */
[----:B------:R-:W-:Y:S02]  /*e0b0*/  PRMT R118, R109, 0x7632, R118 ;  /* 0x000076326d767816 */ /* 0x000fe40000000076 */
.L_x_5454:
[----:B------:R-:W-:Y:S05]  /*e0c0*/  BSYNC B1 ;  /* 0x0000000000017941 */ /* 0x000fea0003800000 */
.L_x_5452:
        /* <DEDUP_REMOVED lines=11> */
.L_x_5456:
[----:B------:R-:W-:Y:S01]  /*e180*/  IMAD.MOV.U32 R74, RZ, RZ, R3 ;  /* 0x000000ffff4a7224 */ /* 0x000fe200078e0003 */
[----:B------:R-:W-:Y:S01]  /*e190*/  PRMT R73, R73, 0x5410, R75 ;  /* 0x0000541049497816 */ /* 0x000fe2000000004b */
[----:B------:R-:W-:Y:S01]  /*e1a0*/  IMAD.MOV.U32 R41, RZ, RZ, R40 ;  /* 0x000000ffff297224 */ /* 0x000fe200078e0028 */
[----:B------:R-:W-:Y:S02]  /*e1b0*/  PRMT R109, R109, 0x5410, R109 ;  /* 0x000054106d6d7816 */ /* 0x000fe4000000006d */
.L_x_5457:
[----:B------:R-:W-:Y:S05]  /*e1c0*/  BSYNC B1 ;  /* 0x0000000000017941 */ /* 0x000fea0003800000 */
.L_x_5455:
        /* <DEDUP_REMOVED lines=11> */
.L_x_5459:
[----:B------:R-:W-:Y:S01]  /*e280*/  IMAD.MOV.U32 R3, RZ, RZ, R74 ;  /* 0x000000ffff037224 */ /* 0x000fe200078e004a */
[----:B------:R-:W-:Y:S01]  /*e290*/  PRMT R75, R75, 0x7610, R73 ;  /* 0x000076104b4b7816 */ /* 0x000fe20000000049 */
[----:B------:R-:W-:Y:S01]  /*e2a0*/  IMAD.MOV.U32 R40, RZ, RZ, R39 ;  /* 0x000000ffff287224 */ /* 0x000fe200078e0027 */
[----:B------:R-:W-:Y:S02]  /*e2b0*/  PRMT R109, R120, 0x7632, R109 ;  /* 0x00007632786d7816 */ /* 0x000fe4000000006d */
.L_x_5460:
[----:B------:R-:W-:Y:S05]  /*e2c0*/  BSYNC B1 ;  /* 0x0000000000017941 */ /* 0x000fea0003800000 */
.L_x_5458:
        /* <DEDUP_REMOVED lines=11> */
.L_x_5462:
[----:B------:R-:W-:Y:S01]  /*e380*/  IMAD.MOV.U32 R74, RZ, RZ, R3 ;  /* 0x000000ffff4a7224 */ /* 0x000fe200078e0003 */
[----:B------:R-:W-:Y:S01]  /*e390*/  PRMT R73, R75, 0x7632, R73 ;  /* 0x000076324b497816 */ /* 0x000fe20000000049 */
[----:B------:R-:W-:Y:S01]  /*e3a0*/  IMAD.MOV.U32 R39, RZ, RZ, R38 ;  /* 0x000000ffff277224 */ /* 0x000fe200078e0026 */
[----:B------:R-:W-:Y:S02]  /*e3b0*/  PRMT R120, R120, 0x5410, R120 ;  /* 0x0000541078787816 */ /* 0x000fe40000000078 */
.L_x_5463:
[----:B------:R-:W-:Y:S05]  /*e3c0*/  BSYNC B1 ;  /* 0x0000000000017941 */ /* 0x000fea0003800000 */
.L_x_5461:
        /* <DEDUP_REMOVED lines=11> */
.L_x_5465:
[----:B------:R-:W-:Y:S01]  /*e480*/  IMAD.MOV.U32 R3, RZ, RZ, R74 ;  /* 0x000000ffff037224 */ /* 0x000fe200078e004a */
[----:B------:R-:W-:Y:S01]  /*e490*/  PRMT R75, R73, 0x7610, R75 ;  /* 0x00007610494b7816 */ /* 0x000fe2000000004b */
[----:B------:R-:W-:Y:S01]  /*e4a0*/  IMAD.MOV.U32 R38, RZ, RZ, R37 ;  /* 0x000000ffff267224 */ /* 0x000fe200078e0025 */
[----:B------:R-:W-:Y:S02]  /*e4b0*/  PRMT R120, R119, 0x7632, R120 ;  /* 0x0000763277787816 */ /* 0x000fe40000000078 */
.L_x_5466:
[----:B------:R-:W-:Y:S05]  /*e4c0*/  BSYNC B1 ;  /* 0x0000000000017941 */ /* 0x000fea0003800000 */
.L_x_5464:
        /* <DEDUP_REMOVED lines=11> */
.L_x_5468:
[----:B------:R-:W-:Y:S01]  /*e580*/  IMAD.MOV.U32 R74, RZ, RZ, R3 ;  /* 0x000000ffff4a7224 */ /* 0x000fe200078e0003 */
[----:B------:R-:W-:Y:S01]  /*e590*/  PRMT R73, R73, 0x5410, R75 ;  /* 0x0000541049497816 */ /* 0x000fe2000000004b */
[----:B------:R-:W-:Y:S01]  /*e5a0*/  IMAD.MOV.U32 R37, RZ, RZ, R36 ;  /* 0x000000ffff257224 */ /* 0x000fe200078e0024 */
[----:B------:R-:W-:Y:S02]  /*e5b0*/  PRMT R119, R119, 0x5410, R119 ;  /* 0x0000541077777816 */ /* 0x000fe40000000077 */
.L_x_5469:
[----:B------:R-:W-:Y:S05]  /*e5c0*/  BSYNC B1 ;  /* 0x0000000000017941 */ /* 0x000fea0003800000 */
.L_x_5467:
        /* <DEDUP_REMOVED lines=11> */
.L_x_5471:
[----:B------:R-:W-:Y:S01]  /*e680*/  IMAD.MOV.U32 R3, RZ, RZ, R74 ;  /* 0x000000ffff037224 */ /* 0x000fe200078e004a */
[----:B------:R-:W-:Y:S01]  /*e690*/  PRMT R75, R75, 0x7610, R73 ;  /* 0x000076104b4b7816 */ /* 0x000fe20000000049 */
[----:B------:R-:W-:Y:S01]  /*e6a0*/  IMAD.MOV.U32 R36, RZ, RZ, R35 ;  /* 0x000000ffff247224 */ /* 0x000fe200078e0023 */
[----:B------:R-:W-:Y:S02]  /*e6b0*/  PRMT R119, R98, 0x7632, R119 ;  /* 0x0000763262777816 */ /* 0x000fe40000000077 */
.L_x_5472:
[----:B------:R-:W-:Y:S05]  /*e6c0*/  BSYNC B1 ;  /* 0x0000000000017941 */ /* 0x000fea0003800000 */
.L_x_5470:
        /* <DEDUP_REMOVED lines=11> */
.L_x_5474:
[----:B------:R-:W-:Y:S01]  /*e780*/  IMAD.MOV.U32 R74, RZ, RZ, R3 ;  /* 0x000000ffff4a7224 */ /* 0x000fe200078e0003 */
[----:B------:R-:W-:Y:S01]  /*e790*/  PRMT R73, R75, 0x7632, R73 ;  /* 0x000076324b497816 */ /* 0x000fe20000000049 */
[----:B------:R-:W-:Y:S01]  /*e7a0*/  IMAD.MOV.U32 R35, RZ, RZ, R34 ;  /* 0x000000ffff237224 */ /* 0x000fe200078e0022 */
[----:B------:R-:W-:Y:S02]  /*e7b0*/  PRMT R98, R98, 0x5410, R98 ;  /* 0x0000541062627816 */ /* 0x000fe40000000062 */
.L_x_5475:
[----:B------:R-:W-:Y:S05]  /*e7c0*/  BSYNC B1 ;  /* 0x0000000000017941 */ /* 0x000fea0003800000 */
.L_x_5473:
        /* <DEDUP_REMOVED lines=11> */
.L_x_5477:
[----:B------:R-:W-:Y:S01]  /*e880*/  IMAD.MOV.U32 R3, RZ, RZ, R74 ;  /* 0x000000ffff037224 */ /* 0x000fe200078e004a */
[----:B------:R-:W-:Y:S01]  /*e890*/  PRMT R75, R73, 0x7610, R75 ;  /* 0x00007610494b7816 */ /* 0x000fe2000000004b */
[----:B------:R-:W-:Y:S01]  /*e8a0*/  IMAD.MOV.U32 R34, RZ, RZ, R33 ;  /* 0x000000ffff227224 */ /* 0x000fe200078e0021 */
[----:B------:R-:W-:Y:S02]  /*e8b0*/  PRMT R98, R121, 0x7632, R98 ;  /* 0x0000763279627816 */ /* 0x000fe40000000062 */
.L_x_5478:
[----:B------:R-:W-:Y:S05]  /*e8c0*/  BSYNC B1 ;  /* 0x0000000000017941 */ /* 0x000fea0003800000 */
.L_x_5476:
        /* <DEDUP_REMOVED lines=11> */
.L_x_5480:
[----:B------:R-:W-:Y:S01]  /*e980*/  IMAD.MOV.U32 R74, RZ, RZ, R3 ;  /* 0x000000ffff4a7224 */ /* 0x000fe200078e0003 */
[----:B------:R-:W-:Y:S01]  /*e990*/  PRMT R73, R73, 0x5410, R75 ;  /* 0x0000541049497816 */ /* 0x000fe2000000004b */
[----:B------:R-:W-:Y:S01]  /*e9a0*/  IMAD.MOV.U32 R33, RZ, RZ, R32 ;  /* 0x000000ffff217224 */ /* 0x000fe200078e0020 */
[----:B------:R-:W-:Y:S02]  /*e9b0*/  PRMT R121, R121, 0x5410, R121 ;  /* 0x0000541079797816 */ /* 0x000fe40000000079 */
.L_x_5481:
[----:B------:R-:W-:Y:S05]  /*e9c0*/  BSYNC B1 ;  /* 0x0000000000017941 */ /* 0x000fea0003800000 */
.L_x_5479:
        /* <DEDUP_REMOVED lines=11> */
.L_x_5483:
[----:B------:R-:W-:Y:S01]  /*ea80*/  IMAD.MOV.U32 R3, RZ, RZ, R74 ;  /* 0x000000ffff037224 */ /* 0x000fe200078e004a */
[----:B------:R-:W-:Y:S01]  /*ea90*/  PRMT R75, R75, 0x7610, R73 ;  /* 0x000076104b4b7816 */ /* 0x000fe20000000049 */
[----:B------:R-:W-:Y:S01]  /*eaa0*/  IMAD.MOV.U32 R32, RZ, RZ, R31 ;  /* 0x000000ffff207224 */ /* 0x000fe200078e001f */
[----:B------:R-:W-:Y:S02]  /*eab0*/  PRMT R121, R100, 0x7632, R121 ;  /* 0x0000763264797816 */ /* 0x000fe40000000079 */
.L_x_5484:
[----:B------:R-:W-:Y:S05]  /*eac0*/  BSYNC B1 ;  /* 0x0000000000017941 */ /* 0x000fea0003800000 */
.L_x_5482:
        /* <DEDUP_REMOVED lines=11> */
.L_x_5486:
[----:B------:R-:W-:Y:S01]  /*eb80*/  IMAD.MOV.U32 R74, RZ, RZ, R3 ;  /* 0x000000ffff4a7224 */ /* 0x000fe200078e0003 */
[----:B------:R-:W-:Y:S01]  /*eb90*/  PRMT R73, R75, 0x7632, R73 ;  /* 0x000076324b497816 */ /* 0x000fe20000000049 */
[----:B------:R-:W-:Y:S01]  /*eba0*/  IMAD.MOV.U32 R31, RZ, RZ, R30 ;  /* 0x000000ffff1f7224 */ /* 0x000fe200078e001e */
[----:B------:R-:W-:Y:S02]  /*ebb0*/  PRMT R100, R100, 0x5410, R100 ;  /* 0x0000541064647816 */ /* 0x000fe40000000064 */
.L_x_5487:
[----:B------:R-:W-:Y:S05]  /*ebc0*/  BSYNC B1 ;  /* 0x0000000000017941 */ /* 0x000fea0003800000 */
.L_x_5485:
        /* <DEDUP_REMOVED lines=11> */
.L_x_5489:
[----:B------:R-:W-:Y:S01]  /*ec80*/  IMAD.MOV.U32 R3, RZ, RZ, R74 ;  /* 0x000000ffff037224 */ /* 0x000fe200078e004a */
[----:B------:R-:W-:Y:S01]  /*ec90*/  PRMT R75, R73, 0x7610, R75 ;  /* 0x00007610494b7816 */ /* 0x000fe2000000004b */
[----:B------:R-:W-:Y:S01]  /*eca0*/  IMAD.MOV.U32 R30, RZ, RZ, R29 ;  /* 0x000000ffff1e7224 */ /* 0x000fe200078e001d */
[----:B------:R-:W-:Y:S02]  /*ecb0*/  PRMT R100, R99, 0x7632, R100 ;  /* 0x0000763263647816 */ /* 0x000fe40000000064 */
.L_x_5490:
[----:B------:R-:W-:Y:S05]  /*ecc0*/  BSYNC B1 ;  /* 0x0000000000017941 */ /* 0x000fea0003800000 */
.L_x_5488:
        /* <DEDUP_REMOVED lines=11> */
.L_x_5492:
[----:B------:R-:W-:Y:S01]  /*ed80*/  IMAD.MOV.U32 R74, RZ, RZ, R3 ;  /* 0x000000ffff4a7224 */ /* 0x000fe200078e0003 */
[----:B------:R-:W-:Y:S01]  /*ed90*/  PRMT R73, R73, 0x5410, R75 ;  /* 0x0000541049497816 */ /* 0x000fe2000000004b */
[----:B------:R-:W-:Y:S01]  /*eda0*/  IMAD.MOV.U32 R29, RZ, RZ, R28 ;  /* 0x000000ffff1d7224 */ /* 0x000fe200078e001c */
[----:B------:R-:W-:Y:S02]  /*edb0*/  PRMT R99, R99, 0x5410, R99 ;  /* 0x0000541063637816 */ /* 0x000fe40000000063 */
.L_x_5493:
[----:B------:R-:W-:Y:S05]  /*edc0*/  BSYNC B1 ;  /* 0x0000000000017941 */ /* 0x000fea0003800000 */
.L_x_5491:
        /* <DEDUP_REMOVED lines=11> */
.L_x_5495:
[----:B------:R-:W-:Y:S01]  /*ee80*/  IMAD.MOV.U32 R3, RZ, RZ, R74 ;  /* 0x000000ffff037224 */ /* 0x000fe200078e004a */
[----:B------:R-:W-:Y:S01]  /*ee90*/  PRMT R75, R75, 0x7610, R73 ;  /* 0x000076104b4b7816 */ /* 0x000fe20000000049 */
[----:B------:R-:W-:Y:S01]  /*eea0*/  IMAD.MOV.U32 R28, RZ, RZ, R27 ;  /* 0x000000ffff1c7224 */ /* 0x000fe200078e001b */
[----:B------:R-:W-:Y:S02]  /*eeb0*/  PRMT R99, R102, 0x7632, R99 ;  /* 0x0000763266637816 */ /* 0x000fe40000000063 */
.L_x_5496:
[----:B------:R-:W-:Y:S05]  /*eec0*/  BSYNC B1 ;  /* 0x0000000000017941 */ /* 0x000fea0003800000 */
.L_x_5494:
        /* <DEDUP_REMOVED lines=11> */
.L_x_5498:
[----:B------:R-:W-:Y:S01]  /*ef80*/  IMAD.MOV.U32 R74, RZ, RZ, R3 ;  /* 0x000000ffff4a7224 */ /* 0x000fe200078e0003 */
[----:B------:R-:W-:Y:S01]  /*ef90*/  PRMT R73, R75, 0x7632, R73 ;  /* 0x000076324b497816 */ /* 0x000fe20000000049 */
[----:B------:R-:W-:Y:S01]  /*efa0*/  IMAD.MOV.U32 R27, RZ, RZ, R26 ;  /* 0x000000ffff1b7224 */ /* 0x000fe200078e001a */
[----:B------:R-:W-:Y:S02]  /*efb0*/  PRMT R102, R102, 0x5410, R102 ;  /* 0x0000541066667816 */ /* 0x000fe40000000066 */
.L_x_5499:
[----:B------:R-:W-:Y:S05]  /*efc0*/  BSYNC B1 ;  /* 0x0000000000017941 */ /* 0x000fea0003800000 */
.L_x_5497:
        /* <DEDUP_REMOVED lines=11> */
.L_x_5501:
[----:B------:R-:W-:Y:S01]  /*f080*/  IMAD.MOV.U32 R3, RZ, RZ, R74 ;  /* 0x000000ffff037224 */ /* 0x000fe200078e004a */
[----:B------:R-:W-:Y:S01]  /*f090*/  PRMT R75, R73, 0x7610, R75 ;  /* 0x00007610494b7816 */ /* 0x000fe2000000004b */
[----:B------:R-:W-:Y:S01]  /*f0a0*/  IMAD.MOV.U32 R26, RZ, RZ, R25 ;  /* 0x000000ffff1a7224 */ /* 0x000fe200078e0019 */
[----:B------:R-:W-:Y:S02]  /*f0b0*/  PRMT R102, R101, 0x7632, R102 ;  /* 0x0000763265667816 */ /* 0x000fe40000000066 */
.L_x_5502:
[----:B------:R-:W-:Y:S05]  /*f0c0*/  BSYNC B1 ;  /* 0x0000000000017941 */ /* 0x000fea0003800000 */
.L_x_5500:
        /* <DEDUP_REMOVED lines=11> */
.L_x_5504:
[----:B------:R-:W-:Y:S01]  /*f180*/  IMAD.MOV.U32 R74, RZ, RZ, R3 ;  /* 0x000000ffff4a7224 */ /* 0x000fe200078e0003 */
[----:B------:R-:W-:Y:S01]  /*f190*/  PRMT R73, R73, 0x5410, R75 ;  /* 0x0000541049497816 */ /* 0x000fe2000000004b */
[----:B------:R-:W-:Y:S01]  /*f1a0*/  IMAD.MOV.U32 R25, RZ, RZ, R24 ;  /* 0x000000ffff197224 */ /* 0x000fe200078e0018 */
[----:B------:R-:W-:Y:S02]  /*f1b0*/  PRMT R101, R101, 0x5410, R101 ;  /* 0x0000541065657816 */ /* 0x000fe40000000065 */
.L_x_5505:
[----:B------:R-:W-:Y:S05]  /*f1c0*/  BSYNC B1 ;  /* 0x0000000000017941 */ /* 0x000fea0003800000 */
.L_x_5503:
        /* <DEDUP_REMOVED lines=11> */
.L_x_5507:
[----:B------:R-:W-:Y:S01]  /*f280*/  IMAD.MOV.U32 R3, RZ, RZ, R74 ;  /* 0x000000ffff037224 */ /* 0x000fe200078e004a */
[----:B------:R-:W-:Y:S01]  /*f290*/  PRMT R75, R75, 0x7610, R73 ;  /* 0x000076104b4b7816 */ /* 0x000fe20000000049 */
[----:B------:R-:W-:Y:S01]  /*f2a0*/  IMAD.MOV.U32 R24, RZ, RZ, R23 ;  /* 0x000000ffff187224 */ /* 0x000fe200078e0017 */
[----:B------:R-:W-:Y:S02]  /*f2b0*/  PRMT R101, R104, 0x7632, R101 ;  /* 0x0000763268657816 */ /* 0x000fe40000000065 */
.L_x_5508:
[----:B------:R-:W-:Y:S05]  /*f2c0*/  BSYNC B1 ;  /* 0x0000000000017941 */ /* 0x000fea0003800000 */
.L_x_5506:
        /* <DEDUP_REMOVED lines=11> */
.L_x_5510:
[----:B------:R-:W-:Y:S01]  /*f380*/  IMAD.MOV.U32 R74, RZ, RZ, R3 ;  /* 0x000000ffff4a7224 */ /* 0x000fe200078e0003 */
[----:B------:R-:W-:Y:S01]  /*f390*/  PRMT R73, R75, 0x7632, R73 ;  /* 0x000076324b497816 */ /* 0x000fe20000000049 */
[----:B------:R-:W-:Y:S01]  /*f3a0*/  IMAD.MOV.U32 R23, RZ, RZ, R22 ;  /* 0x000000ffff177224 */ /* 0x000fe200078e0016 */
[----:B------:R-:W-:Y:S02]  /*f3b0*/  PRMT R104, R104, 0x5410, R104 ;  /* 0x0000541068687816 */ /* 0x000fe40000000068 */
.L_x_5511:
[----:B------:R-:W-:Y:S05]  /*f3c0*/  BSYNC B1 ;  /* 0x0000000000017941 */ /* 0x000fea0003800000 */
.L_x_5509:
        /* <DEDUP_REMOVED lines=11> */
.L_x_5513:
[----:B------:R-:W-:Y:S01]  /*f480*/  IMAD.MOV.U32 R3, RZ, RZ, R74 ;  /* 0x000000ffff037224 */ /* 0x000fe200078e004a */
[----:B------:R-:W-:Y:S01]  /*f490*/  PRMT R75, R73, 0x7610, R75 ;  /* 0x00007610494b7816 */ /* 0x000fe2000000004b */
[----:B------:R-:W-:Y:S01]  /*f4a0*/  IMAD.MOV.U32 R22, RZ, RZ, R21 ;  /* 0x000000ffff167224 */ /* 0x000fe200078e0015 */
[----:B------:R-:W-:Y:S02]  /*f4b0*/  PRMT R104, R103, 0x7632, R104 ;  /* 0x0000763267687816 */ /* 0x000fe40000000068 */
.L_x_5514:
[----:B------:R-:W-:Y:S05]  /*f4c0*/  BSYNC B1 ;  /* 0x0000000000017941 */ /* 0x000fea0003800000 */
.L_x_5512:
        /* <DEDUP_REMOVED lines=11> */
.L_x_5516:
[----:B------:R-:W-:Y:S01]  /*f580*/  IMAD.MOV.U32 R74, RZ, RZ, R3 ;  /* 0x000000ffff4a7224 */ /* 0x000fe200078e0003 */
[----:B------:R-:W-:Y:S01]  /*f590*/  PRMT R73, R73, 0x5410, R75 ;  /* 0x0000541049497816 */ /* 0x000fe2000000004b */
[----:B------:R-:W-:Y:S01]  /*f5a0*/  IMAD.MOV.U32 R21, RZ, RZ, R20 ;  /* 0x000000ffff157224 */ /* 0x000fe200078e0014 */
[----:B------:R-:W-:Y:S02]  /*f5b0*/  PRMT R103, R103, 0x5410, R103 ;  /* 0x0000541067677816 */ /* 0x000fe40000000067 */
.L_x_5517:
[----:B------:R-:W-:Y:S05]  /*f5c0*/  BSYNC B1 ;  /* 0x0000000000017941 */ /* 0x000fea0003800000 */
.L_x_5515:
        /* <DEDUP_REMOVED lines=11> */
.L_x_5519:
[----:B------:R-:W-:Y:S01]  /*f680*/  IMAD.MOV.U32 R3, RZ, RZ, R74 ;  /* 0x000000ffff037224 */ /* 0x000fe200078e004a */
[----:B------:R-:W-:Y:S01]  /*f690*/  PRMT R75, R75, 0x7610, R73 ;  /* 0x000076104b4b7816 */ /* 0x000fe20000000049 */
[----:B------:R-:W-:Y:S01]  /*f6a0*/  IMAD.MOV.U32 R20, RZ, RZ, R19 ;  /* 0x000000ffff147224 */ /* 0x000fe200078e0013 */
[----:B------:R-:W-:Y:S02]  /*f6b0*/  PRMT R103, R122, 0x7632, R103 ;  /* 0x000076327a677816 */ /* 0x000fe40000000067 */
.L_x_5520:
[----:B------:R-:W-:Y:S05]  /*f6c0*/  BSYNC B1 ;  /* 0x0000000000017941 */ /* 0x000fea0003800000 */
.L_x_5518:
        /* <DEDUP_REMOVED lines=11> */
.L_x_5522:
[----:B------:R-:W-:Y:S01]  /*f780*/  IMAD.MOV.U32 R74, RZ, RZ, R3 ;  /* 0x000000ffff4a7224 */ /* 0x000fe200078e0003 */
[----:B------:R-:W-:Y:S01]  /*f790*/  PRMT R73, R75, 0x7632, R73 ;  /* 0x000076324b497816 */ /* 0x000fe20000000049 */
[----:B------:R-:W-:Y:S01]  /*f7a0*/  IMAD.MOV.U32 R19, RZ, RZ, R18 ;  /* 0x000000ffff137224 */ /* 0x000fe200078e0012 */
[----:B------:R-:W-:Y:S02]  /*f7b0*/  PRMT R122, R122, 0x5410, R122 ;  /* 0x000054107a7a7816 */ /* 0x000fe4000000007a */
.L_x_5523:
[----:B------:R-:W-:Y:S05]  /*f7c0*/  BSYNC B1 ;  /* 0x0000000000017941 */ /* 0x000fea0003800000 */
.L_x_5521:
        /* <DEDUP_REMOVED lines=11> */
.L_x_5525:
[----:B------:R-:W-:Y:S01]  /*f880*/  IMAD.MOV.U32 R3, RZ, RZ, R74 ;  /* 0x000000ffff037224 */ /* 0x000fe200078e004a */
[----:B------:R-:W-:Y:S01]  /*f890*/  PRMT R75, R73, 0x7610, R75 ;  /* 0x00007610494b7816 */ /* 0x000fe2000000004b */
[----:B------:R-:W-:Y:S01]  /*f8a0*/  IMAD.MOV.U32 R18, RZ, RZ, R17 ;  /* 0x000000ffff127224 */ /* 0x000fe200078e0011 */
[----:B------:R-:W-:Y:S02]  /*f8b0*/  PRMT R122, R105, 0x7632, R122 ;  /* 0x00007632697a7816 */ /* 0x000fe4000000007a */
.L_x_5526:
[----:B------:R-:W-:Y:S05]  /*f8c0*/  BSYNC B1 ;  /* 0x0000000000017941 */ /* 0x000fea0003800000 */
.L_x_5524:
        /* <DEDUP_REMOVED lines=11> */
.L_x_5528:
[----:B------:R-:W-:Y:S01]  /*f980*/  IMAD.MOV.U32 R74, RZ, RZ, R3 ;  /* 0x000000ffff4a7224 */ /* 0x000fe200078e0003 */
[----:B------:R-:W-:Y:S01]  /*f990*/  PRMT R73, R73, 0x5410, R75 ;  /* 0x0000541049497816 */ /* 0x000fe2000000004b */
[----:B------:R-:W-:Y:S01]  /*f9a0*/  IMAD.MOV.U32 R17, RZ, RZ, R16 ;  /* 0x000000ffff117224 */ /* 0x000fe200078e0010 */
[----:B------:R-:W-:Y:S02]  /*f9b0*/  PRMT R105, R105, 0x5410, R105 ;  /* 0x0000541069697816 */ /* 0x000fe40000000069 */
.L_x_5529:
[----:B------:R-:W-:Y:S05]  /*f9c0*/  BSYNC B1 ;  /* 0x0000000000017941 */ /* 0x000fea0003800000 */
.L_x_5527:
        /* <DEDUP_REMOVED lines=11> */
.L_x_5531:
[----:B------:R-:W-:Y:S01]  /*fa80*/  IMAD.MOV.U32 R3, RZ, RZ, R74 ;  /* 0x000000ffff037224 */ /* 0x000fe200078e004a */
[----:B------:R-:W-:Y:S01]  /*fa90*/  PRMT R75, R75, 0x7610, R73 ;  /* 0x000076104b4b7816 */ /* 0x000fe20000000049 */
[----:B------:R-:W-:Y:S01]  /*faa0*/  IMAD.MOV.U32 R16, RZ, RZ, R15 ;  /* 0x000000ffff107224 */ /* 0x000fe200078e000f */
[----:B------:R-:W-:Y:S02]  /*fab0*/  PRMT R105, R90, 0x7632, R105 ;  /* 0x000076325a697816 */ /* 0x000fe40000000069 */
.L_x_5532:
[----:B------:R-:W-:Y:S05]  /*fac0*/  BSYNC B1 ;  /* 0x0000000000017941 */ /* 0x000fea0003800000 */
.L_x_5530:
        /* <DEDUP_REMOVED lines=11> */
.L_x_5534:
[----:B------:R-:W-:Y:S01]  /*fb80*/  IMAD.MOV.U32 R74, RZ, RZ, R3 ;  /* 0x000000ffff4a7224 */ /* 0x000fe200078e0003 */
[----:B------:R-:W-:Y:S01]  /*fb90*/  PRMT R73, R75, 0x7632, R73 ;  /* 0x000076324b497816 */ /* 0x000fe20000000049 */
[----:B------:R-:W-:Y:S01]  /*fba0*/  IMAD.MOV.U32 R15, RZ, RZ, R14 ;  /* 0x000000ffff0f7224 */ /* 0x000fe200078e000e */
[----:B------:R-:W-:Y:S02]  /*fbb0*/  PRMT R90, R90, 0x5410, R90 ;  /* 0x000054105a5a7816 */ /* 0x000fe4000000005a */
.L_x_5535:
[----:B------:R-:W-:Y:S05]  /*fbc0*/  BSYNC B1 ;  /* 0x0000000000017941 */ /* 0x000fea0003800000 */
.L_x_5533:
        /* <DEDUP_REMOVED lines=11> */
.L_x_5537:
[----:B------:R-:W-:Y:S01]  /*fc80*/  IMAD.MOV.U32 R3, RZ, RZ, R74 ;  /* 0x000000ffff037224 */ /* 0x000fe200078e004a */
[----:B------:R-:W-:Y:S01]  /*fc90*/  PRMT R75, R73, 0x7610, R75 ;  /* 0x00007610494b7816 */ /* 0x000fe2000000004b */
[----:B------:R-:W-:Y:S01]  /*fca0*/  IMAD.MOV.U32 R14, RZ, RZ, R13 ;  /* 0x000000ffff0e7224 */ /* 0x000fe200078e000d */
[----:B------:R-:W-:Y:S02]  /*fcb0*/  PRMT R90, R123, 0x7632, R90 ;  /* 0x000076327b5a7816 */ /* 0x000fe4000000005a */
.L_x_5538:
[----:B------:R-:W-:Y:S05]  /*fcc0*/  BSYNC B1 ;  /* 0x0000000000017941 */ /* 0x000fea0003800000 */
.L_x_5536:
        /* <DEDUP_REMOVED lines=11> */
.L_x_5540:
[----:B------:R-:W-:Y:S01]  /*fd80*/  IMAD.MOV.U32 R74, RZ, RZ, R3 ;  /* 0x000000ffff4a7224 */ /* 0x000fe200078e0003 */
[----:B------:R-:W-:Y:S01]  /*fd90*/  PRMT R73, R73, 0x5410, R75 ;  /* 0x0000541049497816 */ /* 0x000fe2000000004b */
[----:B------:R-:W-:Y:S01]  /*fda0*/  IMAD.MOV.U32 R13, RZ, RZ, R12 ;  /* 0x000000ffff0d7224 */ /* 0x000fe200078e000c */
[----:B------:R-:W-:Y:S02]  /*fdb0*/  PRMT R123, R123, 0x5410, R123 ;  /* 0x000054107b7b7816 */ /* 0x000fe4000000007b */
.L_x_5541:
[----:B------:R-:W-:Y:S05]  /*fdc0*/  BSYNC B1 ;  /* 0x0000000000017941 */ /* 0x000fea0003800000 */
.L_x_5539:
        /* <DEDUP_REMOVED lines=11> */
.L_x_5543:
[----:B------:R-:W-:Y:S01]  /*fe80*/  IMAD.MOV.U32 R3, RZ, RZ, R74 ;  /* 0x000000ffff037224 */ /* 0x000fe200078e004a */
[----:B------:R-:W-:Y:S01]  /*fe90*/  PRMT R75, R75, 0x7610, R73 ;  /* 0x000076104b4b7816 */ /* 0x000fe20000000049 */
[----:B------:R-:W-:Y:S01]  /*fea0*/  IMAD.MOV.U32 R12, RZ, RZ, R11 ;  /* 0x000000ffff0c7224 */ /* 0x000fe200078e000b */
[----:B------:R-:W-:Y:S02]  /*feb0*/  PRMT R123, R92, 0x7632, R123 ;  /* 0x000076325c7b7816 */ /* 0x000fe4000000007b */
.L_x_5544:
[----:B------:R-:W-:Y:S05]  /*fec0*/  BSYNC B1 ;  /* 0x0000000000017941 */ /* 0x000fea0003800000 */
.L_x_5542:
        /* <DEDUP_REMOVED lines=11> */
.L_x_5546:
[----:B------:R-:W-:Y:S01]  /*ff80*/  IMAD.MOV.U32 R74, RZ, RZ, R3 ;  /* 0x000000ffff4a7224 */ /* 0x000fe200078e0003 */
[----:B------:R-:W-:Y:S01]  /*ff90*/  PRMT R73, R75, 0x7632, R73 ;  /* 0x000076324b497816 */ /* 0x000fe20000000049 */
[----:B------:R-:W-:Y:S01]  /*ffa0*/  IMAD.MOV.U32 R11, RZ, RZ, R10 ;  /* 0x000000ffff0b7224 */ /* 0x000fe200078e000a */
[----:B------:R-:W-:Y:S02]  /*ffb0*/  PRMT R92, R92, 0x5410, R92 ;  /* 0x000054105c5c7816 */ /* 0x000fe4000000005c */
.L_x_5547:
[----:B------:R-:W-:Y:S05]  /*ffc0*/  BSYNC B1 ;  /* 0x0000000000017941 */ /* 0x000fea0003800000 */
.L_x_5545:
        /* <DEDUP_REMOVED lines=11> */
.L_x_5549:
[----:B------:R-:W-:Y:S01]  /*10080*/  IMAD.MOV.U32 R3, RZ, RZ, R74 ;  /* 0x000000ffff037224 */ /* 0x000fe200078e004a */
[----:B------:R-:W-:Y:S01]  /*10090*/  PRMT R75, R73, 0x7610, R75 ;  /* 0x00007610494b7816 */ /* 0x000fe2000000004b */
[----:B------:R-:W-:Y:S01]  /*100a0*/  IMAD.MOV.U32 R10, RZ, RZ, R9 ;  /* 0x000000ffff0a7224 */ /* 0x000fe200078e0009 */
[----:B------:R-:W-:Y:S02]  /*100b0*/  PRMT R92, R91, 0x7632, R92 ;  /* 0x000076325b5c7816 */ /* 0x000fe4000000005c */
.L_x_5550:
[----:B------:R-:W-:Y:S05]  /*100c0*/  BSYNC B1 ;  /* 0x0000000000017941 */ /* 0x000fea0003800000 */
.L_x_5548:
        /* <DEDUP_REMOVED lines=11> */
.L_x_5552:
[----:B------:R-:W-:Y:S01]  /*10180*/  IMAD.MOV.U32 R74, RZ, RZ, R3 ;  /* 0x000000ffff4a7224 */ /* 0x000fe200078e0003 */
[----:B------:R-:W-:Y:S01]  /*10190*/  PRMT R73, R75, 0x7610, R73 ;  /* 0x000076104b497816 */ /* 0x000fe20000000049 */
[----:B------:R-:W-:Y:S01]  /*101a0*/  IMAD.MOV.U32 R9, RZ, RZ, R8 ;  /* 0x000000ffff097224 */ /* 0x000fe200078e0008 */
[----:B------:R-:W-:Y:S02]  /*101b0*/  PRMT R91, R91, 0x5410, R91 ;  /* 0x000054105b5b7816 */ /* 0x000fe4000000005b */
.L_x_5553:
[----:B------:R-:W-:Y:S05]  /*101c0*/  BSYNC B1 ;  /* 0x0000000000017941 */ /* 0x000fea0003800000 */
.L_x_5551:
        /* <DEDUP_REMOVED lines=11> */
.L_x_5555:
[----:B------:R-:W-:Y:S01]  /*10280*/  IMAD.MOV.U32 R3, RZ, RZ, R74 ;  /* 0x000000ffff037224 */ /* 0x000fe200078e004a */
[----:B------:R-:W-:Y:S01]  /*10290*/  PRMT R73, R73, 0x5410, R73 ;  /* 0x0000541049497816 */ /* 0x000fe20000000049 */
[----:B------:R-:W-:Y:S01]  /*102a0*/  IMAD.MOV.U32 R8, RZ, RZ, R7 ;  /* 0x000000ffff087224 */ /* 0x000fe200078e0007 */
[----:B------:R-:W-:Y:S02]  /*102b0*/  PRMT R91, R93, 0x7632, R91 ;  /* 0x000076325d5b7816 */ /* 0x000fe4000000005b */
.L_x_5556:
[----:B------:R-:W-:Y:S05]  /*102c0*/  BSYNC B1 ;  /* 0x0000000000017941 */ /* 0x000fea0003800000 */
.L_x_5554:
        /* <DEDUP_REMOVED lines=11> */
.L_x_5558:
[----:B------:R-:W-:Y:S01]  /*10380*/  IMAD.MOV.U32 R74, RZ, RZ, R3 ;  /* 0x000000ffff4a7224 */ /* 0x000fe200078e0003 */
[----:B------:R-:W-:Y:S01]  /*10390*/  PRMT R75, R73, 0x7632, R75 ;  /* 0x00007632494b7816 */ /* 0x000fe2000000004b */
[----:B------:R-:W-:Y:S01]  /*103a0*/  IMAD.MOV.U32 R7, RZ, RZ, R6 ;  /* 0x000000ffff077224 */ /* 0x000fe200078e0006 */
[----:B------:R-:W-:Y:S02]  /*103b0*/  PRMT R93, R93, 0x5410, R94 ;  /* 0x000054105d5d7816 */ /* 0x000fe4000000005e */
.L_x_5559:
[----:B------:R-:W-:Y:S05]  /*103c0*/  BSYNC B1 ;  /* 0x0000000000017941 */ /* 0x000fea0003800000 */
.L_x_5557:
        /* <DEDUP_REMOVED lines=11> */
.L_x_5561:
[----:B------:R-:W-:Y:S01]  /*10480*/  IMAD.MOV.U32 R73, RZ, RZ, R74 ;  /* 0x000000ffff497224 */ /* 0x000fe200078e004a */
[----:B------:R-:W-:Y:S01]  /*10490*/  PRMT R76, R75, 0x7610, R76 ;  /* 0x000076104b4c7816 */ /* 0x000fe2000000004c */
[----:B------:R-:W-:Y:S01]  /*104a0*/  IMAD.MOV.U32 R6, RZ, RZ, R5 ;  /* 0x000000ffff067224 */ /* 0x000fe200078e0005 */
[----:B------:R-:W-:Y:S02]  /*104b0*/  PRMT R94, R95, 0x7610, R94 ;  /* 0x000076105f5e7816 */ /* 0x000fe4000000005e */
.L_x_5562:
[----:B------:R-:W-:Y:S05]  /*104c0*/  BSYNC B1 ;  /* 0x0000000000017941 */ /* 0x000fea0003800000 */
.L_x_5560:
        /* <DEDUP_REMOVED lines=11> */
.L_x_5564:
[----:B------:R-:W-:Y:S01]  /*10580*/  PRMT R95, R93, 0x7610, R95 ;  /* 0x000076105d5f7816 */ /* 0x000fe2000000005f */
[----:B------:R-:W-:Y:S01]  /*10590*/  IMAD.MOV.U32 R5, RZ, RZ, R4 ;  /* 0x000000ffff057224 */ /* 0x000fe200078e0004 */
[C---:B------:R-:W-:Y:S01]  /*105a0*/  PRMT R74, R76.reuse, 0x7610, R74 ;  /* 0x000076104c4a7816 */ /* 0x040fe2000000004a */
[----:B------:R-:W-:Y:S01]  /*105b0*/  IMAD.MOV.U32 R3, RZ, RZ, R73 ;  /* 0x000000ffff037224 */ /* 0x000fe200078e0049 */
[----:B------:R-:W-:Y:S01]  /*105c0*/  PRMT R93, R76, 0x7610, R93 ;  /* 0x000076104c5d7816 */ /* 0x000fe2000000005d */
[----:B------:R-:W-:Y:S02]  /*105d0*/  IMAD.MOV.U32 R4, RZ, RZ, R73 ;  /* 0x000000ffff047224 */ /* 0x000fe400078e0049 */
.L_x_5565:
[----:B------:R-:W-:Y:S05]  /*105e0*/  BSYNC B1 ;  /* 0x0000000000017941 */ /* 0x000fea0003800000 */
.L_x_5563:
[----:B------:R-:W-:Y:S02]  /*105f0*/  IADD3 R71, R71, 0x4, RZ ;  /* 0x0000000447477810 */ /* 0x000fe40007ffe0ff */
[----:B------:R-:W-:Y:S01]  /*10600*/  IADD3 R2, R2, 0x2, RZ ;  /* 0x0000000202027810 */ /* 0x000fe20007ffe0ff */
[----:B------:R-:W-:Y:S01]  /*10610*/  @!P1 CALL.REL.NOINC `(.L_x_5566) ;  /* 0x0000001000009944 */ /* 0x000fe20003c00000 */
[----:B------:R-:W-:Y:S05]  /*10620*/  BRA `(.L_x_5567) ;  /* 0xffffc01000007947 */ /* 0x000fea000383ffff */
.L_x_5566:
[----:B------:R-:W-:Y:S01]  /*10630*/  FADD.FTZ R68, R69, R68 ;  /* 0x0000004445447221 */ /* 0x000fe20000010000 */
[----:B------:R-:W-:Y:S01]  /*10640*/  PRMT R93, R74, 0x7610, R93 ;  /* 0x000076104a5d7816 */ /* 0x000fe2000000005d */
[----:B------:R-:W-:-:S02]  /*10650*/  IMAD.MOV.U32 R69, RZ, RZ, R70 ;  /* 0x000000ffff457224 */ /* 0x000fc400078e0046 */
[----:B------:R-:W-:Y:S02]  /*10660*/  IMAD.MOV.U32 R4, RZ, RZ, R3 ;  /* 0x000000ffff047224 */ /* 0x000fe400078e0003 */
.L_x_5376:
[----:B------:R-:W-:Y:S05]  /*10670*/  BSYNC B0 ;  /* 0x0000000000007941 */ /* 0x000fea0003800000 */
.L_x_5375:
        /* <DEDUP_REMOVED lines=164> */
.L_x_5760:
        /* <DEDUP_REMOVED lines=20> */
.L_x_5571:
[----:B------:R-:W-:Y:S01]  /*11200*/  IMAD.MOV.U32 R74, RZ, RZ, R67 ;  /* 0x000000ffff4a7224 */ /* 0x000fe200078e0043 */
[----:B------:R-:W-:Y:S01]  /*11210*/  PRMT R73, R73, 0x7610, R110 ;  /* 0x0000761049497816 */ /* 0x000fe2000000006e */
[----:B------:R-:W-:Y:S01]  /*11220*/  IMAD.MOV.U32 R67, RZ, RZ, R66 ;  /* 0x000000ffff437224 */ /* 0x000fe200078e0042 */
[----:B------:R-:W-:Y:S02]  /*11230*/  PRMT R110, R110, 0x5410, R110 ;  /* 0x000054106e6e7816 */ /* 0x000fe4000000006e */
.L_x_5572:
[----:B------:R-:W-:Y:S05]  /*11240*/  BSYNC B1 ;  /* 0x0000000000017941 */ /* 0x000fea0003800000 */
.L_x_5570:
        /* <DEDUP_REMOVED lines=11> */
.L_x_5574:
[----:B------:R-:W-:Y:S01]  /*11300*/  IMAD.MOV.U32 R3, RZ, RZ, R74 ;  /* 0x000000ffff037224 */ /* 0x000fe200078e004a */
[----:B------:R-:W-:Y:S01]  /*11310*/  PRMT R75, R75, 0x7610, R73 ;  /* 0x000076104b4b7816 */ /* 0x000fe20000000049 */
[----:B------:R-:W-:Y:S01]  /*11320*/  IMAD.MOV.U32 R66, RZ, RZ, R65 ;  /* 0x000000ffff427224 */ /* 0x000fe200078e0041 */
[----:B------:R-:W-:Y:S02]  /*11330*/  PRMT R110, R0, 0x7632, R110 ;  /* 0x00007632006e7816 */ /* 0x000fe4000000006e */
.L_x_5575:
[----:B------:R-:W-:Y:S05]  /*11340*/  BSYNC B1 ;  /* 0x0000000000017941 */ /* 0x000fea0003800000 */
.L_x_5573:
        /* <DEDUP_REMOVED lines=11> */
.L_x_5577:
[----:B------:R-:W-:Y:S01]  /*11400*/  IMAD.MOV.U32 R74, RZ, RZ, R3 ;  /* 0x000000ffff4a7224 */ /* 0x000fe200078e0003 */
[----:B------:R-:W-:Y:S01]  /*11410*/  PRMT R73, R73, 0x7610, R75 ;  /* 0x0000761049497816 */ /* 0x000fe2000000004b */
[----:B------:R-:W-:Y:S01]  /*11420*/  IMAD.MOV.U32 R65, RZ, RZ, R64 ;  /* 0x000000ffff417224 */ /* 0x000fe200078e0040 */
[----:B------:R-:W-:Y:S02]  /*11430*/  PRMT R0, R0, 0x5410, R0 ;  /* 0x0000541000007816 */ /* 0x000fe40000000000 */
.L_x_5578:
[----:B------:R-:W-:Y:S05]  /*11440*/  BSYNC B1 ;  /* 0x0000000000017941 */ /* 0x000fea0003800000 */
.L_x_5576:
        /* <DEDUP_REMOVED lines=11> */
.L_x_5580:
[----:B------:R-:W-:Y:S01]  /*11500*/  IMAD.MOV.U32 R3, RZ, RZ, R74 ;  /* 0x000000ffff037224 */ /* 0x000fe200078e004a */
[----:B------:R-:W-:Y:S01]  /*11510*/  PRMT R75, R75, 0x7610, R73 ;  /* 0x000076104b4b7816 */ /* 0x000fe20000000049 */
[----:B------:R-:W-:Y:S01]  /*11520*/  IMAD.MOV.U32 R64, RZ, RZ, R63 ;  /* 0x000000ffff407224 */ /* 0x000fe200078e003f */
[----:B------:R-:W-:Y:S02]  /*11530*/  PRMT R0, R112, 0x7632, R0 ;  /* 0x0000763270007816 */ /* 0x000fe40000000000 */
.L_x_5581:
[----:B------:R-:W-:Y:S05]  /*11540*/  BSYNC B1 ;  /* 0x0000000000017941 */ /* 0x000fea0003800000 */
.L_x_5579:
        /* <DEDUP_REMOVED lines=11> */
.L_x_5583:
[----:B------:R-:W-:Y:S01]  /*11600*/  IMAD.MOV.U32 R74, RZ, RZ, R3 ;  /* 0x000000ffff4a7224 */ /* 0x000fe200078e0003 */
[----:B------:R-:W-:Y:S01]  /*11610*/  PRMT R73, R75, 0x7632, R73 ;  /* 0x000076324b497816 */ /* 0x000fe20000000049 */
[----:B------:R-:W-:Y:S01]  /*11620*/  IMAD.MOV.U32 R63, RZ, RZ, R62 ;  /* 0x000000ffff3f7224 */ /* 0x000fe200078e003e */
[----:B------:R-:W-:Y:S02]  /*11630*/  PRMT R112, R112, 0x5410, R112 ;  /* 0x0000541070707816 */ /* 0x000fe40000000070 */
.L_x_5584:
[----:B------:R-:W-:Y:S05]  /*11640*/  BSYNC B1 ;  /* 0x0000000000017941 */ /* 0x000fea0003800000 */
.L_x_5582:
        /* <DEDUP_REMOVED lines=11> */
.L_x_5586:
[----:B------:R-:W-:Y:S01]  /*11700*/  IMAD.MOV.U32 R3, RZ, RZ, R74 ;  /* 0x000000ffff037224 */ /* 0x000fe200078e004a */
[----:B------:R-:W-:Y:S01]  /*11710*/  PRMT R75, R73, 0x7610, R75 ;  /* 0x00007610494b7816 */ /* 0x000fe2000000004b */
[----:B------:R-:W-:Y:S01]  /*11720*/  IMAD.MOV.U32 R62, RZ, RZ, R61 ;  /* 0x000000ffff3e7224 */ /* 0x000fe200078e003d */
[----:B------:R-:W-:Y:S02]  /*11730*/  PRMT R112, R111, 0x7632, R112 ;  /* 0x000076326f707816 */ /* 0x000fe40000000070 */
.L_x_5587:
[----:B------:R-:W-:Y:S05]  /*11740*/  BSYNC B1 ;  /* 0x0000000000017941 */ /* 0x000fea0003800000 */
.L_x_5585:
        /* <DEDUP_REMOVED lines=11> */
.L_x_5589:
[----:B------:R-:W-:Y:S01]  /*11800*/  IMAD.MOV.U32 R74, RZ, RZ, R3 ;  /* 0x000000ffff4a7224 */ /* 0x000fe200078e0003 */
[----:B------:R-:W-:Y:S01]  /*11810*/  PRMT R73, R73, 0x5410, R75 ;  /* 0x0000541049497816 */ /* 0x000fe2000000004b */
[----:B------:R-:W-:Y:S01]  /*11820*/  IMAD.MOV.U32 R61, RZ, RZ, R60 ;  /* 0x000000ffff3d7224 */ /* 0x000fe200078e003c */
[----:B------:R-:W-:Y:S02]  /*11830*/  PRMT R111, R111, 0x5410, R111 ;  /* 0x000054106f6f7816 */ /* 0x000fe4000000006f */
.L_x_5590:
[----:B------:R-:W-:Y:S05]  /*11840*/  BSYNC B1 ;  /* 0x0000000000017941 */ /* 0x000fea0003800000 */
.L_x_5588:
        /* <DEDUP_REMOVED lines=11> */
.L_x_5592:
[----:B------:R-:W-:Y:S01]  /*11900*/  IMAD.MOV.U32 R3, RZ, RZ, R74 ;  /* 0x000000ffff037224 */ /* 0x000fe200078e004a */
[----:B------:R-:W-:Y:S01]  /*11910*/  PRMT R75, R75, 0x7610, R73 ;  /* 0x000076104b4b7816 */ /* 0x000fe20000000049 */
[----:B------:R-:W-:Y:S01]  /*11920*/  IMAD.MOV.U32 R60, RZ, RZ, R59 ;  /* 0x000000ffff3c7224 */ /* 0x000fe200078e003b */
[----:B------:R-:W-:Y:S02]  /*11930*/  PRMT R111, R114, 0x7632, R111 ;  /* 0x00007632726f7816 */ /* 0x000fe4000000006f */
.L_x_5593:
[----:B------:R-:W-:Y:S05]  /*11940*/  BSYNC B1 ;  /* 0x0000000000017941 */ /* 0x000fea0003800000 */
.L_x_5591:
        /* <DEDUP_REMOVED lines=11> */
.L_x_5595:
[----:B------:R-:W-:Y:S01]  /*11a00*/  IMAD.MOV.U32 R74, RZ, RZ, R3 ;  /* 0x000000ffff4a7224 */ /* 0x000fe200078e0003 */
[----:B------:R-:W-:Y:S01]  /*11a10*/  PRMT R73, R75, 0x7632, R73 ;  /* 0x000076324b497816 */ /* 0x000fe20000000049 */
[----:B------:R-:W-:Y:S01]  /*11a20*/  IMAD.MOV.U32 R59, RZ, RZ, R58 ;  /* 0x000000ffff3b7224 */ /* 0x000fe200078e003a */
[----:B------:R-:W-:Y:S02]  /*11a30*/  PRMT R114, R114, 0x5410, R114 ;  /* 0x0000541072727816 */ /* 0x000fe40000000072 */
.L_x_5596:
[----:B------:R-:W-:Y:S05]  /*11a40*/  BSYNC B1 ;  /* 0x0000000000017941 */ /* 0x000fea0003800000 */
.L_x_5594:
        /* <DEDUP_REMOVED lines=11> */
.L_x_5598:
[----:B------:R-:W-:Y:S01]  /*11b00*/  IMAD.MOV.U32 R3, RZ, RZ, R74 ;  /* 0x000000ffff037224 */ /* 0x000fe200078e004a */
[----:B------:R-:W-:Y:S01]  /*11b10*/  PRMT R75, R73, 0x7610, R75 ;  /* 0x00007610494b7816 */ /* 0x000fe2000000004b */
[----:B------:R-:W-:Y:S01]  /*11b20*/  IMAD.MOV.U32 R58, RZ, RZ, R57 ;  /* 0x000000ffff3a7224 */ /* 0x000fe200078e0039 */
[----:B------:R-:W-:Y:S02]  /*11b30*/  PRMT R114, R113, 0x7632, R114 ;  /* 0x0000763271727816 */ /* 0x000fe40000000072 */
.L_x_5599:
[----:B------:R-:W-:Y:S05]  /*11b40*/  BSYNC B1 ;  /* 0x0000000000017941 */ /* 0x000fea0003800000 */
.L_x_5597:
        /* <DEDUP_REMOVED lines=11> */
.L_x_5601:
[----:B------:R-:W-:Y:S01]  /*11c00*/  IMAD.MOV.U32 R74, RZ, RZ, R3 ;  /* 0x000000ffff4a7224 */ /* 0x000fe200078e0003 */
[----:B------:R-:W-:Y:S01]  /*11c10*/  PRMT R73, R73, 0x5410, R75 ;  /* 0x0000541049497816 */ /* 0x000fe2000000004b */
[----:B------:R-:W-:Y:S01]  /*11c20*/  IMAD.MOV.U32 R57, RZ, RZ, R56 ;  /* 0x000000ffff397224 */ /* 0x000fe200078e0038 */
[----:B------:R-:W-:Y:S02]  /*11c30*/  PRMT R113, R113, 0x5410, R113 ;  /* 0x0000541071717816 */ /* 0x000fe40000000071 */
.L_x_5602:
[----:B------:R-:W-:Y:S05]  /*11c40*/  BSYNC B1 ;  /* 0x0000000000017941 */ /* 0x000fea0003800000 */
.L_x_5600:
        /* <DEDUP_REMOVED lines=11> */
.L_x_5604:
[----:B------:R-:W-:Y:S01]  /*11d00*/  IMAD.MOV.U32 R3, RZ, RZ, R74 ;  /* 0x000000ffff037224 */ /* 0x000fe200078e004a */
[----:B------:R-:W-:Y:S01]  /*11d10*/  PRMT R75, R75, 0x7610, R73 ;  /* 0x000076104b4b7816 */ /* 0x000fe20000000049 */
[----:B------:R-:W-:Y:S01]  /*11d20*/  IMAD.MOV.U32 R56, RZ, RZ, R55 ;  /* 0x000000ffff387224 */ /* 0x000fe200078e0037 */
[----:B------:R-:W-:Y:S02]  /*11d30*/  PRMT R113, R116, 0x7632, R113 ;  /* 0x0000763274717816 */ /* 0x000fe40000000071 */
.L_x_5605:
[----:B------:R-:W-:Y:S05]  /*11d40*/  BSYNC B1 ;  /* 0x0000000000017941 */ /* 0x000fea0003800000 */
.L_x_5603:
        /* <DEDUP_REMOVED lines=11> */
.L_x_5607:
[----:B------:R-:W-:Y:S01]  /*11e00*/  IMAD.MOV.U32 R74, RZ, RZ, R3 ;  /* 0x000000ffff4a7224 */ /* 0x000fe200078e0003 */
[----:B------:R-:W-:Y:S01]  /*11e10*/  PRMT R73, R75, 0x7632, R73 ;  /* 0x000076324b497816 */ /* 0x000fe20000000049 */
[----:B------:R-:W-:Y:S01]  /*11e20*/  IMAD.MOV.U32 R55, RZ, RZ, R54 ;  /* 0x000000ffff377224 */ /* 0x000fe200078e0036 */
[----:B------:R-:W-:Y:S02]  /*11e30*/  PRMT R116, R116, 0x5410, R116 ;  /* 0x0000541074747816 */ /* 0x000fe40000000074 */
.L_x_5608:
[----:B------:R-:W-:Y:S05]  /*11e40*/  BSYNC B1 ;  /* 0x0000000000017941 */ /* 0x000fea0003800000 */
.L_x_5606:
        /* <DEDUP_REMOVED lines=11> */
.L_x_5610:
[----:B------:R-:W-:Y:S01]  /*11f00*/  IMAD.MOV.U32 R3, RZ, RZ, R74 ;  /* 0x000000ffff037224 */ /* 0x000fe200078e004a */
[----:B------:R-:W-:Y:S01]  /*11f10*/  PRMT R75, R73, 0x7610, R75 ;  /* 0x00007610494b7816 */ /* 0x000fe2000000004b */
[----:B------:R-:W-:Y:S01]  /*11f20*/  IMAD.MOV.U32 R54, RZ, RZ, R53 ;  /* 0x000000ffff367224 */ /* 0x000fe200078e0035 */
[----:B------:R-:W-:Y:S02]  /*11f30*/  PRMT R116, R115, 0x7632, R116 ;  /* 0x0000763273747816 */ /* 0x000fe40000000074 */
.L_x_5611:
[----:B------:R-:W-:Y:S05]  /*11f40*/  BSYNC B1 ;  /* 0x0000000000017941 */ /* 0x000fea0003800000 */
.L_x_5609:
        /* <DEDUP_REMOVED lines=11> */
.L_x_5613:
[----:B------:R-:W-:Y:S01]  /*12000*/  IMAD.MOV.U32 R74, RZ, RZ, R3 ;  /* 0x000000ffff4a7224 */ /* 0x000fe200078e0003 */
[----:B------:R-:W-:Y:S01]  /*12010*/  PRMT R73, R73, 0x5410, R75 ;  /* 0x0000541049497816 */ /* 0x000fe2000000004b */
[----:B------:R-:W-:Y:S01]  /*12020*/  IMAD.MOV.U32 R53, RZ, RZ, R52 ;  /* 0x000000ffff357224 */ /* 0x000fe200078e0034 */
[----:B------:R-:W-:Y:S02]  /*12030*/  PRMT R115, R115, 0x5410, R115 ;  /* 0x0000541073737816 */ /* 0x000fe40000000073 */
.L_x_5614:
[----:B------:R-:W-:Y:S05]  /*12040*/  BSYNC B1 ;  /* 0x0000000000017941 */ /* 0x000fea0003800000 */
.L_x_5612:
        /* <DEDUP_REMOVED lines=11> */
.L_x_5616:
[----:B------:R-:W-:Y:S01]  /*12100*/  IMAD.MOV.U32 R3, RZ, RZ, R74 ;  /* 0x000000ffff037224 */ /* 0x000fe200078e004a */
[----:B------:R-:W-:Y:S01]  /*12110*/  PRMT R75, R75, 0x7610, R73 ;  /* 0x000076104b4b7816 */ /* 0x000fe20000000049 */
[----:B------:R-:W-:Y:S01]  /*12120*/  IMAD.MOV.U32 R52, RZ, RZ, R51 ;  /* 0x000000ffff347224 */ /* 0x000fe200078e0033 */
[----:B------:R-:W-:Y:S02]  /*12130*/  PRMT R115, R106, 0x7632, R115 ;  /* 0x000076326a737816 */ /* 0x000fe40000000073 */
.L_x_5617:
[----:B------:R-:W-:Y:S05]  /*12140*/  BSYNC B1 ;  /* 0x0000000000017941 */ /* 0x000fea0003800000 */
.L_x_5615:
        /* <DEDUP_REMOVED lines=11> */
.L_x_5619:
[----:B------:R-:W-:Y:S01]  /*12200*/  IMAD.MOV.U32 R74, RZ, RZ, R3 ;  /* 0x000000ffff4a7224 */ /* 0x000fe200078e0003 */
[----:B------:R-:W-:Y:S01]  /*12210*/  PRMT R73, R75, 0x7632, R73 ;  /* 0x000076324b497816 */ /* 0x000fe20000000049 */
[----:B------:R-:W-:Y:S01]  /*12220*/  IMAD.MOV.U32 R51, RZ, RZ, R50 ;  /* 0x000000ffff337224 */ /* 0x000fe200078e0032 */
[----:B------:R-:W-:Y:S02]  /*12230*/  PRMT R106, R106, 0x5410, R106 ;  /* 0x000054106a6a7816 */ /* 0x000fe4000000006a */
.L_x_5620:
[----:B------:R-:W-:Y:S05]  /*12240*/  BSYNC B1 ;  /* 0x0000000000017941 */ /* 0x000fea0003800000 */
.L_x_5618:
        /* <DEDUP_REMOVED lines=11> */
.L_x_5622:
[----:B------:R-:W-:Y:S01]  /*12300*/  IMAD.MOV.U32 R3, RZ, RZ, R74 ;  /* 0x000000ffff037224 */ /* 0x000fe200078e004a */
[----:B------:R-:W-:Y:S01]  /*12310*/  PRMT R75, R73, 0x7610, R75 ;  /* 0x00007610494b7816 */ /* 0x000fe2000000004b */
[----:B------:R-:W-:Y:S01]  /*12320*/  IMAD.MOV.U32 R50, RZ, RZ, R49 ;  /* 0x000000ffff327224 */ /* 0x000fe200078e0031 */
[----:B------:R-:W-:Y:S02]  /*12330*/  PRMT R106, R117, 0x7632, R106 ;  /* 0x00007632756a7816 */ /* 0x000fe4000000006a */
.L_x_5623:
[----:B------:R-:W-:Y:S05]  /*12340*/  BSYNC B1 ;  /* 0x0000000000017941 */ /* 0x000fea0003800000 */
.L_x_5621:
        /* <DEDUP_REMOVED lines=11> */
.L_x_5625:
[----:B------:R-:W-:Y:S01]  /*12400*/  IMAD.MOV.U32 R74, RZ, RZ, R3 ;  /* 0x000000ffff4a7224 */ /* 0x000fe200078e0003 */
[----:B------:R-:W-:Y:S01]  /*12410*/  PRMT R73, R73, 0x5410, R75 ;  /* 0x0000541049497816 */ /* 0x000fe2000000004b */
[----:B------:R-:W-:Y:S01]  /*12420*/  IMAD.MOV.U32 R49, RZ, RZ, R48 ;  /* 0x000000ffff317224 */ /* 0x000fe200078e0030 */
[----:B------:R-:W-:Y:S02]  /*12430*/  PRMT R117, R117, 0x5410, R117 ;  /* 0x0000541075757816 */ /* 0x000fe40000000075 */
.L_x_5626:
[----:B------:R-:W-:Y:S05]  /*12440*/  BSYNC B1 ;  /* 0x0000000000017941 */ /* 0x000fea0003800000 */
.L_x_5624:
        /* <DEDUP_REMOVED lines=11> */
.L_x_5628:
[----:B------:R-:W-:Y:S01]  /*12500*/  IMAD.MOV.U32 R3, RZ, RZ, R74 ;  /* 0x000000ffff037224 */ /* 0x000fe200078e004a */
[----:B------:R-:W-:Y:S01]  /*12510*/  PRMT R75, R75, 0x7610, R73 ;  /* 0x000076104b4b7816 */ /* 0x000fe20000000049 */
[----:B------:R-:W-:Y:S01]  /*12520*/  IMAD.MOV.U32 R48, RZ, RZ, R47 ;  /* 0x000000ffff307224 */ /* 0x000fe200078e002f */
[----:B------:R-:W-:Y:S02]  /*12530*/  PRMT R117, R108, 0x7632, R117 ;  /* 0x000076326c757816 */ /* 0x000fe40000000075 */
.L_x_5629:
[----:B------:R-:W-:Y:S05]  /*12540*/  BSYNC B1 ;  /* 0x0000000000017941 */ /* 0x000fea0003800000 */
.L_x_5627:
        /* <DEDUP_REMOVED lines=11> */
.L_x_5631:
[----:B------:R-:W-:Y:S01]  /*12600*/  IMAD.MOV.U32 R74, RZ, RZ, R3 ;  /* 0x000000ffff4a7224 */ /* 0x000fe200078e0003 */
[----:B------:R-:W-:Y:S01]  /*12610*/  PRMT R73, R75, 0x7632, R73 ;  /* 0x000076324b497816 */ /* 0x000fe20000000049 */
[----:B------:R-:W-:Y:S01]  /*12620*/  IMAD.MOV.U32 R47, RZ, RZ, R46 ;  /* 0x000000ffff2f7224 */ /* 0x000fe200078e002e */
[----:B------:R-:W-:Y:S02]  /*12630*/  PRMT R108, R108, 0x5410, R108 ;  /* 0x000054106c6c7816 */ /* 0x000fe4000000006c */
.L_x_5632:
[----:B------:R-:W-:Y:S05]  /*12640*/  BSYNC B1 ;  /* 0x0000000000017941 */ /* 0x000fea0003800000 */
.L_x_5630:
        /* <DEDUP_REMOVED lines=11> */
.L_x_5634:
[----:B------:R-:W-:Y:S01]  /*12700*/  IMAD.MOV.U32 R3, RZ, RZ, R74 ;  /* 0x000000ffff037224 */ /* 0x000fe200078e004a */
[----:B------:R-:W-:Y:S01]  /*12710*/  PRMT R75, R73, 0x7610, R75 ;  /* 0x00007610494b7816 */ /* 0x000fe2000000004b */
[----:B------:R-:W-:Y:S01]  /*12720*/  IMAD.MOV.U32 R46, RZ, RZ, R45 ;  /* 0x000000ffff2e7224 */ /* 0x000fe200078e002d */
[----:B------:R-:W-:Y:S02]  /*12730*/  PRMT R108, R107, 0x7632, R108 ;  /* 0x000076326b6c7816 */ /* 0x000fe4000000006c */
.L_x_5635:
[----:B------:R-:W-:Y:S05]  /*12740*/  BSYNC B1 ;  /* 0x0000000000017941 */ /* 0x000fea0003800000 */
.L_x_5633:
        /* <DEDUP_REMOVED lines=11> */
.L_x_5637:
[----:B------:R-:W-:Y:S01]  /*12800*/  IMAD.MOV.U32 R74, RZ, RZ, R3 ;  /* 0x000000ffff4a7224 */ /* 0x000fe200078e0003 */
[----:B------:R-:W-:Y:S01]  /*12810*/  PRMT R73, R73, 0x5410, R75 ;  /* 0x0000541049497816 */ /* 0x000fe2000000004b */
[----:B------:R-:W-:Y:S01]  /*12820*/  IMAD.MOV.U32 R45, RZ, RZ, R44 ;  /* 0x000000ffff2d7224 */ /* 0x000fe200078e002c */
[----:B------:R-:W-:Y:S02]  /*12830*/  PRMT R107, R107, 0x5410, R107 ;  /* 0x000054106b6b7816 */ /* 0x000fe4000000006b */
.L_x_5638:
[----:B------:R-:W-:Y:S05]  /*12840*/  BSYNC B1 ;  /* 0x0000000000017941 */ /* 0x000fea0003800000 */
.L_x_5636:
        /* <DEDUP_REMOVED lines=11> */
.L_x_5640:
[----:B------:R-:W-:Y:S01]  /*12900*/  IMAD.MOV.U32 R3, RZ, RZ, R74 ;  /* 0x000000ffff037224 */ /* 0x000fe200078e004a */
[----:B------:R-:W-:Y:S01]  /*12910*/  PRMT R75, R75, 0x7610, R73 ;  /* 0x000076104b4b7816 */ /* 0x000fe20000000049 */
[----:B------:R-:W-:Y:S01]  /*12920*/  IMAD.MOV.U32 R44, RZ, RZ, R43 ;  /* 0x000000ffff2c7224 */ /* 0x000fe200078e002b */
[----:B------:R-:W-:Y:S02]  /*12930*/  PRMT R107, R118, 0x7632, R107 ;  /* 0x00007632766b7816 */ /* 0x000fe4000000006b */
.L_x_5641:
[----:B------:R-:W-:Y:S05]  /*12940*/  BSYNC B1 ;  /* 0x0000000000017941 */ /* 0x000fea0003800000 */
.L_x_5639:
        /* <DEDUP_REMOVED lines=11> */
.L_x_5643:
[----:B------:R-:W-:Y:S01]  /*12a00*/  IMAD.MOV.U32 R74, RZ, RZ, R3 ;  /* 0x000000ffff4a7224 */ /* 0x000fe200078e0003 */
[----:B------:R-:W-:Y:S01]  /*12a10*/  PRMT R73, R75, 0x7632, R73 ;  /* 0x000076324b497816 */ /* 0x000fe20000000049 */
[----:B------:R-:W-:Y:S01]  /*12a20*/  IMAD.MOV.U32 R43, RZ, RZ, R42 ;  /* 0x000000ffff2b7224 */ /* 0x000fe200078e002a */
[----:B------:R-:W-:Y:S02]  /*12a30*/  PRMT R118, R118, 0x5410, R118 ;  /* 0x0000541076767816 */ /* 0x000fe40000000076 */
.L_x_5644:
[----:B------:R-:W-:Y:S05]  /*12a40*/  BSYNC B1 ;  /* 0x0000000000017941 */ /* 0x000fea0003800000 */
.L_x_5642:
        /* <DEDUP_REMOVED lines=11> */
.L_x_5646:
[----:B------:R-:W-:Y:S01]  /*12b00*/  IMAD.MOV.U32 R3, RZ, RZ, R74 ;  /* 0x000000ffff037224 */ /* 0x000fe200078e004a */
[----:B------:R-:W-:Y:S01]  /*12b10*/  PRMT R75, R73, 0x7610, R75 ;  /* 0x00007610494b7816 */ /* 0x000fe2000000004b */
[----:B------:R-:W-:Y:S01]  /*12b20*/  IMAD.MOV.U32 R42, RZ, RZ, R41 ;  /* 0x000000ffff2a7224 */ /* 0x000fe200078e0029 */
[----:B------:R-:W-:Y:S02]  /*12b30*/  PRMT R118, R109, 0x7632, R118 ;  /* 0x000076326d767816 */ /* 0x000fe40000000076 */
.L_x_5647:
[----:B------:R-:W-:Y:S05]  /*12b40*/  BSYNC B1 ;  /* 0x0000000000017941 */ /* 0x000fea0003800000 */
.L_x_5645:
        /* <DEDUP_REMOVED lines=11> */
.L_x_5649:
[----:B------:R-:W-:Y:S01]  /*12c00*/  IMAD.MOV.U32 R74, RZ, RZ, R3 ;  /* 0x000000ffff4a7224 */ /* 0x000fe200078e0003 */
[----:B------:R-:W-:Y:S01]  /*12c10*/  PRMT R73, R73, 0x5410, R75 ;  /* 0x0000541049497816 */ /* 0x000fe2000000004b */
[----:B------:R-:W-:Y:S01]  /*12c20*/  IMAD.MOV.U32 R41, RZ, RZ, R40 ;  /* 0x000000ffff297224 */ /* 0x000fe200078e0028 */
[----:B------:R-:W-:Y:S02]  /*12c30*/  PRMT R109, R109, 0x5410, R109 ;  /* 0x000054106d6d7816 */ /* 0x000fe4000000006d */
.L_x_5650:
[----:B------:R-:W-:Y:S05]  /*12c40*/  BSYNC B1 ;  /* 0x0000000000017941 */ /* 0x000fea0003800000 */
.L_x_5648:
        /* <DEDUP_REMOVED lines=11> */
.L_x_5652:
[----:B------:R-:W-:Y:S01]  /*12d00*/  IMAD.MOV.U32 R3, RZ, RZ, R74 ;  /* 0x000000ffff037224 */ /* 0x000fe200078e004a */
[----:B------:R-:W-:Y:S01]  /*12d10*/  PRMT R75, R75, 0x7610, R73 ;  /* 0x000076104b4b7816 */ /* 0x000fe20000000049 */
[----:B------:R-:W-:Y:S01]  /*12d20*/  IMAD.MOV.U32 R40, RZ, RZ, R39 ;  /* 0x000000ffff287224 */ /* 0x000fe200078e0027 */
[----:B------:R-:W-:Y:S02]  /*12d30*/  PRMT R109, R120, 0x7632, R109 ;  /* 0x00007632786d7816 */ /* 0x000fe4000000006d */
.L_x_5653:
[----:B------:R-:W-:Y:S05]  /*12d40*/  BSYNC B1 ;  /* 0x0000000000017941 */ /* 0x000fea0003800000 */
.L_x_5651:
        /* <DEDUP_REMOVED lines=11> */
.L_x_5655:
[----:B------:R-:W-:Y:S01]  /*12e00*/  IMAD.MOV.U32 R74, RZ, RZ, R3 ;  /* 0x000000ffff4a7224 */ /* 0x000fe200078e0003 */
[----:B------:R-:W-:Y:S01]  /*12e10*/  PRMT R73, R75, 0x7632, R73 ;  /* 0x000076324b497816 */ /* 0x000fe20000000049 */
[----:B------:R-:W-:Y:S01]  /*12e20*/  IMAD.MOV.U32 R39, RZ, RZ, R38 ;  /* 0x000000ffff277224 */ /* 0x000fe200078e0026 */
[----:B------:R-:W-:Y:S02]  /*12e30*/  PRMT R120, R120, 0x5410, R120 ;  /* 0x0000541078787816 */ /* 0x000fe40000000078 */
.L_x_5656:
[----:B------:R-:W-:Y:S05]  /*12e40*/  BSYNC B1 ;  /* 0x0000000000017941 */ /* 0x000fea0003800000 */
.L_x_5654:
        /* <DEDUP_REMOVED lines=11> */
.L_x_5658:
[----:B------:R-:W-:Y:S01]  /*12f00*/  IMAD.MOV.U32 R3, RZ, RZ, R74 ;  /* 0x000000ffff037224 */ /* 0x000fe200078e004a */
[----:B------:R-:W-:Y:S01]  /*12f10*/  PRMT R75, R73, 0x7610, R75 ;  /* 0x00007610494b7816 */ /* 0x000fe2000000004b */
[----:B------:R-:W-:Y:S01]  /*12f20*/  IMAD.MOV.U32 R38, RZ, RZ, R37 ;  /* 0x000000ffff267224 */ /* 0x000fe200078e0025 */
[----:B------:R-:W-:Y:S02]  /*12f30*/  PRMT R120, R119, 0x7632, R120 ;  /* 0x0000763277787816 */ /* 0x000fe40000000078 */
.L_x_5659:
[----:B------:R-:W-:Y:S05]  /*12f40*/  BSYNC B1 ;  /* 0x0000000000017941 */ /* 0x000fea0003800000 */
.L_x_5657:
        /* <DEDUP_REMOVED lines=11> */
.L_x_5661:
[----:B------:R-:W-:Y:S01]  /*13000*/  IMAD.MOV.U32 R74, RZ, RZ, R3 ;  /* 0x000000ffff4a7224 */ /* 0x000fe200078e0003 */
[----:B------:R-:W-:Y:S01]  /*13010*/  PRMT R73, R73, 0x5410, R75 ;  /* 0x0000541049497816 */ /* 0x000fe2000000004b */
[----:B------:R-:W-:Y:S01]  /*13020*/  IMAD.MOV.U32 R37, RZ, RZ, R36 ;  /* 0x000000ffff257224 */ /* 0x000fe200078e0024 */
[----:B------:R-:W-:Y:S02]  /*13030*/  PRMT R119, R119, 0x5410, R119 ;  /* 0x0000541077777816 */ /* 0x000fe40000000077 */
.L_x_5662:
[----:B------:R-:W-:Y:S05]  /*13040*/  BSYNC B1 ;  /* 0x0000000000017941 */ /* 0x000fea0003800000 */
.L_x_5660:
        /* <DEDUP_REMOVED lines=11> */
.L_x_5664:
[----:B------:R-:W-:Y:S01]  /*13100*/  IMAD.MOV.U32 R3, RZ, RZ, R74 ;  /* 0x000000ffff037224 */ /* 0x000fe200078e004a */
[----:B------:R-:W-:Y:S01]  /*13110*/  PRMT R75, R75, 0x7610, R73 ;  /* 0x000076104b4b7816 */ /* 0x000fe20000000049 */
[----:B------:R-:W-:Y:S01]  /*13120*/  IMAD.MOV.U32 R36, RZ, RZ, R35 ;  /* 0x000000ffff247224 */ /* 0x000fe200078e0023 */
[----:B------:R-:W-:Y:S02]  /*13130*/  PRMT R119, R98, 0x7632, R119 ;  /* 0x0000763262777816 */ /* 0x000fe40000000077 */
.L_x_5665:
[----:B------:R-:W-:Y:S05]  /*13140*/  BSYNC B1 ;  /* 0x0000000000017941 */ /* 0x000fea0003800000 */
.L_x_5663:
        /* <DEDUP_REMOVED lines=11> */
.L_x_5667:
[----:B------:R-:W-:Y:S01]  /*13200*/  IMAD.MOV.U32 R74, RZ, RZ, R3 ;  /* 0x000000ffff4a7224 */ /* 0x000fe200078e0003 */
[----:B------:R-:W-:Y:S01]  /*13210*/  PRMT R73, R75, 0x7632, R73 ;  /* 0x000076324b497816 */ /* 0x000fe20000000049 */
[----:B------:R-:W-:Y:S01]  /*13220*/  IMAD.MOV.U32 R35, RZ, RZ, R34 ;  /* 0x000000ffff237224 */ /* 0x000fe200078e0022 */
[----:B------:R-:W-:Y:S02]  /*13230*/  PRMT R98, R98, 0x5410, R98 ;  /* 0x0000541062627816 */ /* 0x000fe40000000062 */
.L_x_5668:
[----:B------:R-:W-:Y:S05]  /*13240*/  BSYNC B1 ;  /* 0x0000000000017941 */ /* 0x000fea0003800000 */
.L_x_5666:
        /* <DEDUP_REMOVED lines=11> */
.L_x_5670:
[----:B------:R-:W-:Y:S01]  /*13300*/  IMAD.MOV.U32 R3, RZ, RZ, R74 ;  /* 0x000000ffff037224 */ /* 0x000fe200078e004a */
[----:B------:R-:W-:Y:S01]  /*13310*/  PRMT R75, R73, 0x7610, R75 ;  /* 0x00007610494b7816 */ /* 0x000fe2000000004b */
[----:B------:R-:W-:Y:S01]  /*13320*/  IMAD.MOV.U32 R34, RZ, RZ, R33 ;  /* 0x000000ffff227224 */ /* 0x000fe200078e0021 */
[----:B------:R-:W-:Y:S02]  /*13330*/  PRMT R98, R121, 0x7632, R98 ;  /* 0x0000763279627816 */ /* 0x000fe40000000062 */
.L_x_5671:
[----:B------:R-:W-:Y:S05]  /*13340*/  BSYNC B1 ;  /* 0x0000000000017941 */ /* 0x000fea0003800000 */
.L_x_5669:
        /* <DEDUP_REMOVED lines=11> */
.L_x_5673:
[----:B------:R-:W-:Y:S01]  /*13400*/  IMAD.MOV.U32 R74, RZ, RZ, R3 ;  /* 0x000000ffff4a7224 */ /* 0x000fe200078e0003 */
[----:B------:R-:W-:Y:S01]  /*13410*/  PRMT R73, R73, 0x5410, R75 ;  /* 0x0000541049497816 */ /* 0x000fe2000000004b */
[----:B------:R-:W-:Y:S01]  /*13420*/  IMAD.MOV.U32 R33, RZ, RZ, R32 ;  /* 0x000000ffff217224 */ /* 0x000fe200078e0020 */
[----:B------:R-:W-:Y:S02]  /*13430*/  PRMT R121, R121, 0x5410, R121 ;  /* 0x0000541079797816 */ /* 0x000fe40000000079 */
.L_x_5674:
[----:B------:R-:W-:Y:S05]  /*13440*/  BSYNC B1 ;  /* 0x0000000000017941 */ /* 0x000fea0003800000 */
.L_x_5672:
        /* <DEDUP_REMOVED lines=11> */
.L_x_5676:
[----:B------:R-:W-:Y:S01]  /*13500*/  IMAD.MOV.U32 R3, RZ, RZ, R74 ;  /* 0x000000ffff037224 */ /* 0x000fe200078e004a */
[----:B------:R-:W-:Y:S01]  /*13510*/  PRMT R75, R75, 0x7610, R73 ;  /* 0x000076104b4b7816 */ /* 0x000fe20000000049 */
[----:B------:R-:W-:Y:S01]  /*13520*/  IMAD.MOV.U32 R32, RZ, RZ, R31 ;  /* 0x000000ffff207224 */ /* 0x000fe200078e001f */
[----:B------:R-:W-:Y:S02]  /*13530*/  PRMT R121, R100, 0x7632, R121 ;  /* 0x0000763264797816 */ /* 0x000fe40000000079 */
.L_x_5677:
[----:B------:R-:W-:Y:S05]  /*13540*/  BSYNC B1 ;  /* 0x0000000000017941 */ /* 0x000fea0003800000 */
.L_x_5675:
        /* <DEDUP_REMOVED lines=11> */
.L_x_5679:
[----:B------:R-:W-:Y:S01]  /*13600*/  IMAD.MOV.U32 R74, RZ, RZ, R3 ;  /* 0x000000ffff4a7224 */ /* 0x000fe200078e0003 */
[----:B------:R-:W-:Y:S01]  /*13610*/  PRMT R73, R75, 0x7632, R73 ;  /* 0x000076324b497816 */ /* 0x000fe20000000049 */
[----:B------:R-:W-:Y:S01]  /*13620*/  IMAD.MOV.U32 R31, RZ, RZ, R30 ;  /* 0x000000ffff1f7224 */ /* 0x000fe200078e001e */
[----:B------:R-:W-:Y:S02]  /*13630*/  PRMT R100, R100, 0x5410, R100 ;  /* 0x0000541064647816 */ /* 0x000fe40000000064 */
.L_x_5680:
[----:B------:R-:W-:Y:S05]  /*13640*/  BSYNC B1 ;  /* 0x0000000000017941 */ /* 0x000fea0003800000 */
.L_x_5678:
        /* <DEDUP_REMOVED lines=11> */
.L_x_5682:
[----:B------:R-:W-:Y:S01]  /*13700*/  IMAD.MOV.U32 R3, RZ, RZ, R74 ;  /* 0x000000ffff037224 */ /* 0x000fe200078e004a */
[----:B------:R-:W-:Y:S01]  /*13710*/  PRMT R75, R73, 0x7610, R75 ;  /* 0x00007610494b7816 */ /* 0x000fe2000000004b */
[----:B------:R-:W-:Y:S01]  /*13720*/  IMAD.MOV.U32 R30, RZ, RZ, R29 ;  /* 0x000000ffff1e7224 */ /* 0x000fe200078e001d */
[----:B------:R-:W-:Y:S02]  /*13730*/  PRMT R100, R99, 0x7632, R100 ;  /* 0x0000763263647816 */ /* 0x000fe40000000064 */
.L_x_5683:
[----:B------:R-:W-:Y:S05]  /*13740*/  BSYNC B1 ;  /* 0x0000000000017941 */ /* 0x000fea0003800000 */
.L_x_5681:
        /* <DEDUP_REMOVED lines=11> */
.L_x_5685:
[----:B------:R-:W-:Y:S01]  /*13800*/  IMAD.MOV.U32 R74, RZ, RZ, R3 ;  /* 0x000000ffff4a7224 */ /* 0x000fe200078e0003 */
[----:B------:R-:W-:Y:S01]  /*13810*/  PRMT R73, R73, 0x5410, R75 ;  /* 0x0000541049497816 */ /* 0x000fe2000000004b */
[----:B------:R-:W-:Y:S01]  /*13820*/  IMAD.MOV.U32 R29, RZ, RZ, R28 ;  /* 0x000000ffff1d7224 */ /* 0x000fe200078e001c */
[----:B------:R-:W-:Y:S02]  /*13830*/  PRMT R99, R99, 0x5410, R99 ;  /* 0x0000541063637816 */ /* 0x000fe40000000063 */
.L_x_5686:
[----:B------:R-:W-:Y:S05]  /*13840*/  BSYNC B1 ;  /* 0x0000000000017941 */ /* 0x000fea0003800000 */
.L_x_5684:
        /* <DEDUP_REMOVED lines=11> */
.L_x_5688:
[----:B------:R-:W-:Y:S01]  /*13900*/  IMAD.MOV.U32 R3, RZ, RZ, R74 ;  /* 0x000000ffff037224 */ /* 0x000fe200078e004a */
[----:B------:R-:W-:Y:S01]  /*13910*/  PRMT R75, R75, 0x7610, R73 ;  /* 0x000076104b4b7816 */ /* 0x000fe20000000049 */
[----:B------:R-:W-:Y:S01]  /*13920*/  IMAD.MOV.U32 R28, RZ, RZ, R27 ;  /* 0x000000ffff1c7224 */ /* 0x000fe200078e001b */
[----:B------:R-:W-:Y:S02]  /*13930*/  PRMT R99, R102, 0x7632, R99 ;  /* 0x0000763266637816 */ /* 0x000fe40000000063 */
.L_x_5689:
[----:B------:R-:W-:Y:S05]  /*13940*/  BSYNC B1 ;  /* 0x0000000000017941 */ /* 0x000fea0003800000 */
.L_x_5687:
        /* <DEDUP_REMOVED lines=11> */
.L_x_5691:
[----:B------:R-:W-:Y:S01]  /*13a00*/  IMAD.MOV.U32 R74, RZ, RZ, R3 ;  /* 0x000000ffff4a7224 */ /* 0x000fe200078e0003 */
[----:B------:R-:W-:Y:S01]  /*13a10*/  PRMT R73, R75, 0x7632, R73 ;  /* 0x000076324b497816 */ /* 0x000fe20000000049 */
[----:B------:R-:W-:Y:S01]  /*13a20*/  IMAD.MOV.U32 R27, RZ, RZ, R26 ;  /* 0x000000ffff1b7224 */ /* 0x000fe200078e001a */
[----:B------:R-:W-:Y:S02]  /*13a30*/  PRMT R102, R102, 0x5410, R102 ;  /* 0x0000541066667816 */ /* 0x000fe40000000066 */
.L_x_5692:
[----:B------:R-:W-:Y:S05]  /*13a40*/  BSYNC B1 ;  /* 0x0000000000017941 */ /* 0x000fea0003800000 */
.L_x_5690:
        /* <DEDUP_REMOVED lines=11> */
.L_x_5694:
[----:B------:R-:W-:Y:S01]  /*13b00*/  IMAD.MOV.U32 R3, RZ, RZ, R74 ;  /* 0x000000ffff037224 */ /* 0x000fe200078e004a */
[----:B------:R-:W-:Y:S01]  /*13b10*/  PRMT R75, R73, 0x7610, R75 ;  /* 0x00007610494b7816 */ /* 0x000fe2000000004b */
[----:B------:R-:W-:Y:S01]  /*13b20*/  IMAD.MOV.U32 R26, RZ, RZ, R25 ;  /* 0x000000ffff1a7224 */ /* 0x000fe200078e0019 */
[----:B------:R-:W-:Y:S02]  /*13b30*/  PRMT R102, R101, 0x7632, R102 ;  /* 0x0000763265667816 */ /* 0x000fe40000000066 */
.L_x_5695:
[----:B------:R-:W-:Y:S05]  /*13b40*/  BSYNC B1 ;  /* 0x0000000000017941 */ /* 0x000fea0003800000 */
.L_x_5693:
        /* <DEDUP_REMOVED lines=11> */
.L_x_5697:
[----:B------:R-:W-:Y:S01]  /*13c00*/  IMAD.MOV.U32 R74, RZ, RZ, R3 ;  /* 0x000000ffff4a7224 */ /* 0x000fe200078e0003 */
[----:B------:R-:W-:Y:S01]  /*13c10*/  PRMT R73, R73, 0x5410, R75 ;  /* 0x0000541049497816 */ /* 0x000fe2000000004b */
[----:B------:R-:W-:Y:S01]  /*13c20*/  IMAD.MOV.U32 R25, RZ, RZ, R24 ;  /* 0x000000ffff197224 */ /* 0x000fe200078e0018 */
[----:B------:R-:W-:Y:S02]  /*13c30*/  PRMT R101, R101, 0x5410, R101 ;  /* 0x0000541065657816 */ /* 0x000fe40000000065 */
.L_x_5698:
[----:B------:R-:W-:Y:S05]  /*13c40*/  BSYNC B1 ;  /* 0x0000000000017941 */ /* 0x000fea0003800000 */
.L_x_5696:
        /* <DEDUP_REMOVED lines=11> */
.L_x_5700:
[----:B------:R-:W-:Y:S01]  /*13d00*/  IMAD.MOV.U32 R3, RZ, RZ, R74 ;  /* 0x000000ffff037224 */ /* 0x000fe200078e004a */
[----:B------:R-:W-:Y:S01]  /*13d10*/  PRMT R75, R75, 0x7610, R73 ;  /* 0x000076104b4b7816 */ /* 0x000fe20000000049 */
[----:B------:R-:W-:Y:S01]  /*13d20*/  IMAD.MOV.U32 R24, RZ, RZ, R23 ;  /* 0x000000ffff187224 */ /* 0x000fe200078e0017 */
[----:B------:R-:W-:Y:S02]  /*13d30*/  PRMT R101, R104, 0x7632, R101 ;  /* 0x0000763268657816 */ /* 0x000fe40000000065 */
.L_x_5701:
[----:B------:R-:W-:Y:S05]  /*13d40*/  BSYNC B1 ;  /* 0x0000000000017941 */ /* 0x000fea0003800000 */
.L_x_5699:
        /* <DEDUP_REMOVED lines=11> */
.L_x_5703:
[----:B------:R-:W-:Y:S01]  /*13e00*/  IMAD.MOV.U32 R74, RZ, RZ, R3 ;  /* 0x000000ffff4a7224 */ /* 0x000fe200078e0003 */
[----:B------:R-:W-:Y:S01]  /*13e10*/  PRMT R73, R75, 0x7632, R73 ;  /* 0x000076324b497816 */ /* 0x000fe20000000049 */
[----:B------:R-:W-:Y:S01]  /*13e20*/  IMAD.MOV.U32 R23, RZ, RZ, R22 ;  /* 0x000000ffff177224 */ /* 0x000fe200078e0016 */
[----:B------:R-:W-:Y:S02]  /*13e30*/  PRMT R104, R104, 0x5410, R104 ;  /* 0x0000541068687816 */ /* 0x000fe40000000068 */
.L_x_5704:
[----:B------:R-:W-:Y:S05]  /*13e40*/  BSYNC B1 ;  /* 0x0000000000017941 */ /* 0x000fea0003800000 */
.L_x_5702:
        /* <DEDUP_REMOVED lines=11> */
.L_x_5706:
[----:B------:R-:W-:Y:S01]  /*13f00*/  IMAD.MOV.U32 R3, RZ, RZ, R74 ;  /* 0x000000ffff037224 */ /* 0x000fe200078e004a */
[----:B------:R-:W-:Y:S01]  /*13f10*/  PRMT R75, R73, 0x7610, R75 ;  /* 0x00007610494b7816 */ /* 0x000fe2000000004b */
[----:B------:R-:W-:Y:S01]  /*13f20*/  IMAD.MOV.U32 R22, RZ, RZ, R21 ;  /* 0x000000ffff167224 */ /* 0x000fe200078e0015 */
[----:B------:R-:W-:Y:S02]  /*13f30*/  PRMT R104, R103, 0x7632, R104 ;  /* 0x0000763267687816 */ /* 0x000fe40000000068 */
.L_x_5707:
[----:B------:R-:W-:Y:S05]  /*13f40*/  BSYNC B1 ;  /* 0x0000000000017941 */ /* 0x000fea0003800000 */
.L_x_5705:
        /* <DEDUP_REMOVED lines=11> */
.L_x_5709:
[----:B------:R-:W-:Y:S01]  /*14000*/  IMAD.MOV.U32 R74, RZ, RZ, R3 ;  /* 0x000000ffff4a7224 */ /* 0x000fe200078e0003 */
[----:B------:R-:W-:Y:S01]  /*14010*/  PRMT R73, R73, 0x5410, R75 ;  /* 0x0000541049497816 */ /* 0x000fe2000000004b */
[----:B------:R-:W-:Y:S01]  /*14020*/  IMAD.MOV.U32 R21, RZ, RZ, R20 ;  /* 0x000000ffff157224 */ /* 0x000fe200078e0014 */
[----:B------:R-:W-:Y:S02]  /*14030*/  PRMT R103, R103, 0x5410, R103 ;  /* 0x0000541067677816 */ /* 0x000fe40000000067 */
.L_x_5710:
[----:B------:R-:W-:Y:S05]  /*14040*/  BSYNC B1 ;  /* 0x0000000000017941 */ /* 0x000fea0003800000 */
.L_x_5708:
        /* <DEDUP_REMOVED lines=11> */
.L_x_5712:
[----:B------:R-:W-:Y:S01]  /*14100*/  IMAD.MOV.U32 R3, RZ, RZ, R74 ;  /* 0x000000ffff037224 */ /* 0x000fe200078e004a */
[----:B------:R-:W-:Y:S01]  /*14110*/  PRMT R75, R75, 0x7610, R73 ;  /* 0x000076104b4b7816 */ /* 0x000fe20000000049 */
[----:B------:R-:W-:Y:S01]  /*14120*/  IMAD.MOV.U32 R20, RZ, RZ, R19 ;  /* 0x000000ffff147224 */ /* 0x000fe200078e0013 */
[----:B------:R-:W-:Y:S02]  /*14130*/  PRMT R103, R122, 0x7632, R103 ;  /* 0x000076327a677816 */ /* 0x000fe40000000067 */
.L_x_5713:
[----:B------:R-:W-:Y:S05]  /*14140*/  BSYNC B1 ;  /* 0x0000000000017941 */ /* 0x000fea0003800000 */
.L_x_5711:
        /* <DEDUP_REMOVED lines=11> */
.L_x_5715:
[----:B------:R-:W-:Y:S01]  /*14200*/  IMAD.MOV.U32 R74, RZ, RZ, R3 ;  /* 0x000000ffff4a7224 */ /* 0x000fe200078e0003 */
[----:B------:R-:W-:Y:S01]  /*14210*/  PRMT R73, R75, 0x7632, R73 ;  /* 0x000076324b497816 */ /* 0x000fe20000000049 */
[----:B------:R-:W-:Y:S01]  /*14220*/  IMAD.MOV.U32 R19, RZ, RZ, R18 ;  /* 0x000000ffff137224 */ /* 0x000fe200078e0012 */
[----:B------:R-:W-:Y:S02]  /*14230*/  PRMT R122, R122, 0x5410, R122 ;  /* 0x000054107a7a7816 */ /* 0x000fe4000000007a */
.L_x_5716:
[----:B------:R-:W-:Y:S05]  /*14240*/  BSYNC B1 ;  /* 0x0000000000017941 */ /* 0x000fea0003800000 */
.L_x_5714:
        /* <DEDUP_REMOVED lines=11> */
.L_x_5718:
[----:B------:R-:W-:Y:S01]  /*14300*/  IMAD.MOV.U32 R3, RZ, RZ, R74 ;  /* 0x000000ffff037224 */ /* 0x000fe200078e004a */
[----:B------:R-:W-:Y:S01]  /*14310*/  PRMT R75, R73, 0x7610, R75 ;  /* 0x00007610494b7816 */ /* 0x000fe2000000004b */
[----:B------:R-:W-:Y:S01]  /*14320*/  IMAD.MOV.U32 R18, RZ, RZ, R17 ;  /* 0x000000ffff127224 */ /* 0x000fe200078e0011 */
[----:B------:R-:W-:Y:S02]  /*14330*/  PRMT R122, R105, 0x7632, R122 ;  /* 0x00007632697a7816 */ /* 0x000fe4000000007a */
.L_x_5719:
[----:B------:R-:W-:Y:S05]  /*14340*/  BSYNC B1 ;  /* 0x0000000000017941 */ /* 0x000fea0003800000 */
.L_x_5717:
        /* <DEDUP_REMOVED lines=11> */
.L_x_5721:
[----:B------:R-:W-:Y:S01]  /*14400*/  IMAD.MOV.U32 R74, RZ, RZ, R3 ;  /* 0x000000ffff4a7224 */ /* 0x000fe200078e0003 */
[----:B------:R-:W-:Y:S01]  /*14410*/  PRMT R73, R73, 0x5410, R75 ;  /* 0x0000541049497816 */ /* 0x000fe2000000004b */
[----:B------:R-:W-:Y:S01]  /*14420*/  IMAD.MOV.U32 R17, RZ, RZ, R16 ;  /* 0x000000ffff117224 */ /* 0x000fe200078e0010 */
[----:B------:R-:W-:Y:S02]  /*14430*/  PRMT R105, R105, 0x5410, R105 ;  /* 0x0000541069697816 */ /* 0x000fe40000000069 */
.L_x_5722:
[----:B------:R-:W-:Y:S05]  /*14440*/  BSYNC B1 ;  /* 0x0000000000017941 */ /* 0x000fea0003800000 */
.L_x_5720:
        /* <DEDUP_REMOVED lines=11> */
.L_x_5724:
[----:B------:R-:W-:Y:S01]  /*14500*/  IMAD.MOV.U32 R3, RZ, RZ, R74 ;  /* 0x000000ffff037224 */ /* 0x000fe200078e004a */
[----:B------:R-:W-:Y:S01]  /*14510*/  PRMT R75, R75, 0x7610, R73 ;  /* 0x000076104b4b7816 */ /* 0x000fe20000000049 */
[----:B------:R-:W-:Y:S01]  /*14520*/  IMAD.MOV.U32 R16, RZ, RZ, R15 ;  /* 0x000000ffff107224 */ /* 0x000fe200078e000f */
[----:B------:R-:W-:Y:S02]  /*14530*/  PRMT R105, R90, 0x7632, R105 ;  /* 0x000076325a697816 */ /* 0x000fe40000000069 */
.L_x_5725:
[----:B------:R-:W-:Y:S05]  /*14540*/  BSYNC B1 ;  /* 0x0000000000017941 */ /* 0x000fea0003800000 */
.L_x_5723:
        /* <DEDUP_REMOVED lines=11> */
.L_x_5727:
[----:B------:R-:W-:Y:S01]  /*14600*/  IMAD.MOV.U32 R74, RZ, RZ, R3 ;  /* 0x000000ffff4a7224 */ /* 0x000fe200078e0003 */
[----:B------:R-:W-:Y:S01]  /*14610*/  PRMT R73, R75, 0x7632, R73 ;  /* 0x000076324b497816 */ /* 0x000fe20000000049 */
[----:B------:R-:W-:Y:S01]  /*14620*/  IMAD.MOV.U32 R15, RZ, RZ, R14 ;  /* 0x000000ffff0f7224 */ /* 0x000fe200078e000e */
[----:B------:R-:W-:Y:S02]  /*14630*/  PRMT R90, R90, 0x5410, R90 ;  /* 0x000054105a5a7816 */ /* 0x000fe4000000005a */
.L_x_5728:
[----:B------:R-:W-:Y:S05]  /*14640*/  BSYNC B1 ;  /* 0x0000000000017941 */ /* 0x000fea0003800000 */
.L_x_5726:
        /* <DEDUP_REMOVED lines=11> */
.L_x_5730:
[----:B------:R-:W-:Y:S01]  /*14700*/  IMAD.MOV.U32 R3, RZ, RZ, R74 ;  /* 0x000000ffff037224 */ /* 0x000fe200078e004a */
[----:B------:R-:W-:Y:S01]  /*14710*/  PRMT R75, R73, 0x7610, R75 ;  /* 0x00007610494b7816 */ /* 0x000fe2000000004b */
[----:B------:R-:W-:Y:S01]  /*14720*/  IMAD.MOV.U32 R14, RZ, RZ, R13 ;  /* 0x000000ffff0e7224 */ /* 0x000fe200078e000d */
[----:B------:R-:W-:Y:S02]  /*14730*/  PRMT R90, R123, 0x7632, R90 ;  /* 0x000076327b5a7816 */ /* 0x000fe4000000005a */
.L_x_5731:
[----:B------:R-:W-:Y:S05]  /*14740*/  BSYNC B1 ;  /* 0x0000000000017941 */ /* 0x000fea0003800000 */
.L_x_5729:
        /* <DEDUP_REMOVED lines=11> */
.L_x_5733:
[----:B------:R-:W-:Y:S01]  /*14800*/  IMAD.MOV.U32 R74, RZ, RZ, R3 ;  /* 0x000000ffff4a7224 */ /* 0x000fe200078e0003 */
[----:B------:R-:W-:Y:S01]  /*14810*/  PRMT R73, R73, 0x5410, R75 ;  /* 0x0000541049497816 */ /* 0x000fe2000000004b */
[----:B------:R-:W-:Y:S01]  /*14820*/  IMAD.MOV.U32 R13, RZ, RZ, R12 ;  /* 0x000000ffff0d7224 */ /* 0x000fe200078e000c */
[----:B------:R-:W-:Y:S02]  /*14830*/  PRMT R123, R123, 0x5410, R123 ;  /* 0x000054107b7b7816 */ /* 0x000fe4000000007b */
.L_x_5734:
[----:B------:R-:W-:Y:S05]  /*14840*/  BSYNC B1 ;  /* 0x0000000000017941 */ /* 0x000fea0003800000 */
.L_x_5732:
        /* <DEDUP_REMOVED lines=11> */
.L_x_5736:
[----:B------:R-:W-:Y:S01]  /*14900*/  IMAD.MOV.U32 R3, RZ, RZ, R74 ;  /* 0x000000ffff037224 */ /* 0x000fe200078e004a */
[----:B------:R-:W-:Y:S01]  /*14910*/  PRMT R75, R75, 0x7610, R73 ;  /* 0x000076104b4b7816 */ /* 0x000fe20000000049 */
[----:B------:R-:W-:Y:S01]  /*14920*/  IMAD.MOV.U32 R12, RZ, RZ, R11 ;  /* 0x000000ffff0c7224 */ /* 0x000fe200078e000b */
[----:B------:R-:W-:Y:S02]  /*14930*/  PRMT R123, R92, 0x7632, R123 ;  /* 0x000076325c7b7816 */ /* 0x000fe4000000007b */
.L_x_5737:
[----:B------:R-:W-:Y:S05]  /*14940*/  BSYNC B1 ;  /* 0x0000000000017941 */ /* 0x000fea0003800000 */
.L_x_5735:
        /* <DEDUP_REMOVED lines=11> */
.L_x_5739:
[----:B------:R-:W-:Y:S01]  /*14a00*/  IMAD.MOV.U32 R74, RZ, RZ, R3 ;  /* 0x000000ffff4a7224 */ /* 0x000fe200078e0003 */
[----:B------:R-:W-:Y:S01]  /*14a10*/  PRMT R73, R75, 0x7632, R73 ;  /* 0x000076324b497816 */ /* 0x000fe20000000049 */
[----:B------:R-:W-:Y:S01]  /*14a20*/  IMAD.MOV.U32 R11, RZ, RZ, R10 ;  /* 0x000000ffff0b7224 */ /* 0x000fe200078e000a */
[----:B------:R-:W-:Y:S02]  /*14a30*/  PRMT R92, R92, 0x5410, R92 ;  /* 0x000054105c5c7816 */ /* 0x000fe4000000005c */
.L_x_5740:
[----:B------:R-:W-:Y:S05]  /*14a40*/  BSYNC B1 ;  /* 0x0000000000017941 */ /* 0x000fea0003800000 */
.L_x_5738:
        /* <DEDUP_REMOVED lines=11> */
.L_x_5742:
[----:B------:R-:W-:Y:S01]  /*14b00*/  IMAD.MOV.U32 R3, RZ, RZ, R74 ;  /* 0x000000ffff037224 */ /* 0x000fe200078e004a */
[----:B------:R-:W-:Y:S01]  /*14b10*/  PRMT R75, R73, 0x7610, R75 ;  /* 0x00007610494b7816 */ /* 0x000fe2000000004b */
[----:B------:R-:W-:Y:S01]  /*14b20*/  IMAD.MOV.U32 R10, RZ, RZ, R9 ;  /* 0x000000ffff0a7224 */ /* 0x000fe200078e0009 */
[----:B------:R-:W-:Y:S02]  /*14b30*/  PRMT R92, R91, 0x7632, R92 ;  /* 0x000076325b5c7816 */ /* 0x000fe4000000005c */
.L_x_5743:
[----:B------:R-:W-:Y:S05]  /*14b40*/  BSYNC B1 ;  /* 0x0000000000017941 */ /* 0x000fea0003800000 */
.L_x_5741:
        /* <DEDUP_REMOVED lines=11> */
.L_x_5745:
[----:B------:R-:W-:Y:S01]  /*14c00*/  IMAD.MOV.U32 R74, RZ, RZ, R3 ;  /* 0x000000ffff4a7224 */ /* 0x000fe200078e0003 */
[----:B------:R-:W-:Y:S01]  /*14c10*/  PRMT R73, R75, 0x7610, R73 ;  /* 0x000076104b497816 */ /* 0x000fe20000000049 */
[----:B------:R-:W-:Y:S01]  /*14c20*/  IMAD.MOV.U32 R9, RZ, RZ, R8 ;  /* 0x000000ffff097224 */ /* 0x000fe200078e0008 */
[----:B------:R-:W-:Y:S02]  /*14c30*/  PRMT R91, R91, 0x5410, R91 ;  /* 0x000054105b5b7816 */ /* 0x000fe4000000005b */
.L_x_5746:
[----:B------:R-:W-:Y:S05]  /*14c40*/  BSYNC B1 ;  /* 0x0000000000017941 */ /* 0x000fea0003800000 */
.L_x_5744:
        /* <DEDUP_REMOVED lines=11> */
.L_x_5748:
[----:B------:R-:W-:Y:S01]  /*14d00*/  IMAD.MOV.U32 R3, RZ, RZ, R74 ;  /* 0x000000ffff037224 */ /* 0x000fe200078e004a */
[----:B------:R-:W-:Y:S01]  /*14d10*/  PRMT R73, R73, 0x5410, R73 ;  /* 0x0000541049497816 */ /* 0x000fe20000000049 */
[----:B------:R-:W-:Y:S01]  /*14d20*/  IMAD.MOV.U32 R8, RZ, RZ, R7 ;  /* 0x000000ffff087224 */ /* 0x000fe200078e0007 */
[----:B------:R-:W-:Y:S02]  /*14d30*/  PRMT R91, R93, 0x7632, R91 ;  /* 0x000076325d5b7816 */ /* 0x000fe4000000005b */
.L_x_5749:
[----:B------:R-:W-:Y:S05]  /*14d40*/  BSYNC B1 ;  /* 0x0000000000017941 */ /* 0x000fea0003800000 */
.L_x_5747:
        /* <DEDUP_REMOVED lines=11> */
.L_x_5751:
[----:B------:R-:W-:Y:S01]  /*14e00*/  IMAD.MOV.U32 R74, RZ, RZ, R3 ;  /* 0x000000ffff4a7224 */ /* 0x000fe200078e0003 */
[----:B------:R-:W-:Y:S01]  /*14e10*/  PRMT R75, R73, 0x7632, R75 ;  /* 0x00007632494b7816 */ /* 0x000fe2000000004b */
[----:B------:R-:W-:Y:S01]  /*14e20*/  IMAD.MOV.U32 R7, RZ, RZ, R6 ;  /* 0x000000ffff077224 */ /* 0x000fe200078e0006 */
[----:B------:R-:W-:Y:S02]  /*14e30*/  PRMT R93, R93, 0x5410, R94 ;  /* 0x000054105d5d7816 */ /* 0x000fe4000000005e */
.L_x_5752:
[----:B------:R-:W-:Y:S05]  /*14e40*/  BSYNC B1 ;  /* 0x0000000000017941 */ /* 0x000fea0003800000 */
.L_x_5750:
        /* <DEDUP_REMOVED lines=11> */
.L_x_5754:
[----:B------:R-:W-:Y:S01]  /*14f00*/  IMAD.MOV.U32 R73, RZ, RZ, R74 ;  /* 0x000000ffff497224 */ /* 0x000fe200078e004a */
[----:B------:R-:W-:Y:S01]  /*14f10*/  PRMT R76, R75, 0x7610, R76 ;  /* 0x000076104b4c7816 */ /* 0x000fe2000000004c */
[----:B------:R-:W-:Y:S01]  /*14f20*/  IMAD.MOV.U32 R6, RZ, RZ, R5 ;  /* 0x000000ffff067224 */ /* 0x000fe200078e0005 */
[----:B------:R-:W-:Y:S02]  /*14f30*/  PRMT R94, R95, 0x7610, R94 ;  /* 0x000076105f5e7816 */ /* 0x000fe4000000005e */
.L_x_5755:
[----:B------:R-:W-:Y:S05]  /*14f40*/  BSYNC B1 ;  /* 0x0000000000017941 */ /* 0x000fea0003800000 */
.L_x_5753:
        /* <DEDUP_REMOVED lines=11> */
.L_x_5757:
[----:B------:R-:W-:Y:S01]  /*15000*/  PRMT R95, R93, 0x7610, R95 ;  /* 0x000076105d5f7816 */ /* 0x000fe2000000005f */
[----:B------:R-:W-:Y:S01]  /*15010*/  IMAD.MOV.U32 R5, RZ, RZ, R4 ;  /* 0x000000ffff057224 */ /* 0x000fe200078e0004 */
[C---:B------:R-:W-:Y:S01]  /*15020*/  PRMT R74, R76.reuse, 0x7610, R74 ;  /* 0x000076104c4a7816 */ /* 0x040fe2000000004a */
[----:B------:R-:W-:Y:S01]  /*15030*/  IMAD.MOV.U32 R3, RZ, RZ, R73 ;  /* 0x000000ffff037224 */ /* 0x000fe200078e0049 */
[----:B------:R-:W-:Y:S01]  /*15040*/  PRMT R93, R76, 0x7610, R93 ;  /* 0x000076104c5d7816 */ /* 0x000fe2000000005d */
[----:B------:R-:W-:Y:S02]  /*15050*/  IMAD.MOV.U32 R4, RZ, RZ, R73 ;  /* 0x000000ffff047224 */ /* 0x000fe400078e0049 */
.L_x_5758:
[----:B------:R-:W-:Y:S05]  /*15060*/  BSYNC B1 ;  /* 0x0000000000017941 */ /* 0x000fea0003800000 */
.L_x_5756:
[----:B------:R-:W-:Y:S02]  /*15070*/  IADD3 R71, R71, 0x4, RZ ;  /* 0x0000000447477810 */ /* 0x000fe40007ffe0ff */
[----:B------:R-:W-:Y:S01]  /*15080*/  IADD3 R2, R2, 0x2, RZ ;  /* 0x0000000202027810 */ /* 0x000fe20007ffe0ff */
[----:B------:R-:W-:Y:S01]  /*15090*/  @!P1 CALL.REL.NOINC `(.L_x_5759) ;  /* 0x0000001000009944 */ /* 0x000fe20003c00000 */
[----:B------:R-:W-:Y:S05]  /*150a0*/  BRA `(.L_x_5760) ;  /* 0xffffc01000007947 */ /* 0x000fea000383ffff */
.L_x_5759:
[----:B------:R-:W-:Y:S01]  /*150b0*/  FADD.FTZ R68, R69, R68 ;  /* 0x0000004445447221 */ /* 0x000fe20000010000 */
[----:B------:R-:W-:Y:S01]  /*150c0*/  PRMT R93, R74, 0x7610, R93 ;  /* 0x000076104a5d7816 */ /* 0x000fe2000000005d */
[----:B------:R-:W-:-:S02]  /*150d0*/  IMAD.MOV.U32 R69, RZ, RZ, R70 ;  /* 0x000000ffff457224 */ /* 0x000fc400078e0046 */
[----:B------:R-:W-:Y:S02]  /*150e0*/  IMAD.MOV.U32 R4, RZ, RZ, R3 ;  /* 0x000000ffff047224 */ /* 0x000fe400078e0003 */
.L_x_5569:
[----:B------:R-:W-:Y:S05]  /*150f0*/  BSYNC B0 ;  /* 0x0000000000007941 */ /* 0x000fea0003800000 */
.L_x_5568:
        /* <DEDUP_REMOVED lines=150> */
[----:B------:R-:W1:Y:S04]  /*15a60*/  S2R R96, SR_LANEID ;  /* 0x0000000000607919 */ /* 0x000e680000000000 */
[----:B------:R0:W-:Y:S01]  /*15a70*/  STL.64 [R1], R2 ;  /* 0x0000000201007387 */ /* 0x0001e20000100a00 */
        /* <DEDUP_REMOVED lines=13> */
.L_x_5953:
        /* <DEDUP_REMOVED lines=20> */
.L_x_5764:
[----:B------:R-:W-:Y:S01]  /*15c90*/  IMAD.MOV.U32 R74, RZ, RZ, R67 ;  /* 0x000000ffff4a7224 */ /* 0x000fe200078e0043 */
[----:B------:R-:W-:Y:S01]  /*15ca0*/  PRMT R73, R73, 0x7610, R110 ;  /* 0x0000761049497816 */ /* 0x000fe2000000006e */
[----:B------:R-:W-:Y:S01]  /*15cb0*/  IMAD.MOV.U32 R67, RZ, RZ, R66 ;  /* 0x000000ffff437224 */ /* 0x000fe200078e0042 */
[----:B------:R-:W-:Y:S02]  /*15cc0*/  PRMT R110, R110, 0x5410, R110 ;  /* 0x000054106e6e7816 */ /* 0x000fe4000000006e */
.L_x_5765:
[----:B------:R-:W-:Y:S05]  /*15cd0*/  BSYNC B1 ;  /* 0x0000000000017941 */ /* 0x000fea0003800000 */
.L_x_5763:
        /* <DEDUP_REMOVED lines=11> */
.L_x_5767:
[----:B------:R-:W-:Y:S01]  /*15d90*/  IMAD.MOV.U32 R3, RZ, RZ, R74 ;  /* 0x000000ffff037224 */ /* 0x000fe200078e004a */
[----:B------:R-:W-:Y:S01]  /*15da0*/  PRMT R75, R75, 0x7610, R73 ;  /* 0x000076104b4b7816 */ /* 0x000fe20000000049 */
[----:B------:R-:W-:Y:S01]  /*15db0*/  IMAD.MOV.U32 R66, RZ, RZ, R65 ;  /* 0x000000ffff427224 */ /* 0x000fe200078e0041 */
[----:B------:R-:W-:Y:S02]  /*15dc0*/  PRMT R110, R0, 0x7632, R110 ;  /* 0x00007632006e7816 */ /* 0x000fe4000000006e */
.L_x_5768:
[----:B------:R-:W-:Y:S05]  /*15dd0*/  BSYNC B1 ;  /* 0x0000000000017941 */ /* 0x000fea0003800000 */
.L_x_5766:
        /* <DEDUP_REMOVED lines=11> */
.L_x_5770:
[----:B------:R-:W-:Y:S01]  /*15e90*/  IMAD.MOV.U32 R74, RZ, RZ, R3 ;  /* 0x000000ffff4a7224 */ /* 0x000fe200078e0003 */
[----:B------:R-:W-:Y:S01]  /*15ea0*/  PRMT R73, R73, 0x7610, R75 ;  /* 0x0000761049497816 */ /* 0x000fe2000000004b */
[----:B------:R-:W-:Y:S01]  /*15eb0*/  IMAD.MOV.U32 R65, RZ, RZ, R64 ;  /* 0x000000ffff417224 */ /* 0x000fe200078e0040 */
[----:B------:R-:W-:Y:S02]  /*15ec0*/  PRMT R0, R0, 0x5410, R0 ;  /* 0x0000541000007816 */ /* 0x000fe40000000000 */
.L_x_5771:
[----:B------:R-:W-:Y:S05]  /*15ed0*/  BSYNC B1 ;  /* 0x0000000000017941 */ /* 0x000fea0003800000 */
.L_x_5769:
        /* <DEDUP_REMOVED lines=11> */
.L_x_5773:
[----:B------:R-:W-:Y:S01]  /*15f90*/  IMAD.MOV.U32 R3, RZ, RZ, R74 ;  /* 0x000000ffff037224 */ /* 0x000fe200078e004a */
[----:B------:R-:W-:Y:S01]  /*15fa0*/  PRMT R75, R75, 0x7610, R73 ;  /* 0x000076104b4b7816 */ /* 0x000fe20000000049 */
[----:B------:R-:W-:Y:S01]  /*15fb0*/  IMAD.MOV.U32 R64, RZ, RZ, R63 ;  /* 0x000000ffff407224 */ /* 0x000fe200078e003f */
[----:B------:R-:W-:Y:S02]  /*15fc0*/  PRMT R0, R112, 0x7632, R0 ;  /* 0x0000763270007816 */ /* 0x000fe40000000000 */
.L_x_5774:
[----:B------:R-:W-:Y:S05]  /*15fd0*/  BSYNC B1 ;  /* 0x0000000000017941 */ /* 0x000fea0003800000 */
.L_x_5772:
        /* <DEDUP_REMOVED lines=11> */
.L_x_5776:
[----:B------:R-:W-:Y:S01]  /*16090*/  IMAD.MOV.U32 R74, RZ, RZ, R3 ;  /* 0x000000ffff4a7224 */ /* 0x000fe200078e0003 */
[----:B------:R-:W-:Y:S01]  /*160a0*/  PRMT R73, R75, 0x7632, R73 ;  /* 0x000076324b497816 */ /* 0x000fe20000000049 */
[----:B------:R-:W-:Y:S01]  /*160b0*/  IMAD.MOV.U32 R63, RZ, RZ, R62 ;  /* 0x000000ffff3f7224 */ /* 0x000fe200078e003e */
[----:B------:R-:W-:Y:S02]  /*160c0*/  PRMT R112, R112, 0x5410, R112 ;  /* 0x0000541070707816 */ /* 0x000fe40000000070 */
.L_x_5777:
[----:B------:R-:W-:Y:S05]  /*160d0*/  BSYNC B1 ;  /* 0x0000000000017941 */ /* 0x000fea0003800000 */
.L_x_5775:
        /* <DEDUP_REMOVED lines=11> */
.L_x_5779:
[----:B------:R-:W-:Y:S01]  /*16190*/  IMAD.MOV.U32 R3, RZ, RZ, R74 ;  /* 0x000000ffff037224 */ /* 0x000fe200078e004a */
[----:B------:R-:W-:Y:S01]  /*161a0*/  PRMT R75, R73, 0x7610, R75 ;  /* 0x00007610494b7816 */ /* 0x000fe2000000004b */
[----:B------:R-:W-:Y:S01]  /*161b0*/  IMAD.MOV.U32 R62, RZ, RZ, R61 ;  /* 0x000000ffff3e7224 */ /* 0x000fe200078e003d */
[----:B------:R-:W-:Y:S02]  /*161c0*/  PRMT R112, R111, 0x7632, R112 ;  /* 0x000076326f707816 */ /* 0x000fe40000000070 */
.L_x_5780:
[----:B------:R-:W-:Y:S05]  /*161d0*/  BSYNC B1 ;  /* 0x0000000000017941 */ /* 0x000fea0003800000 */
.L_x_5778:
        /* <DEDUP_REMOVED lines=11> */
.L_x_5782:
[----:B------:R-:W-:Y:S01]  /*16290*/  IMAD.MOV.U32 R74, RZ, RZ, R3 ;  /* 0x000000ffff4a7224 */ /* 0x000fe200078e0003 */
[----:B------:R-:W-:Y:S01]  /*162a0*/  PRMT R73, R73, 0x5410, R75 ;  /* 0x0000541049497816 */ /* 0x000fe2000000004b */
[----:B------:R-:W-:Y:S01]  /*162b0*/  IMAD.MOV.U32 R61, RZ, RZ, R60 ;  /* 0x000000ffff3d7224 */ /* 0x000fe200078e003c */
[----:B------:R-:W-:Y:S02]  /*162c0*/  PRMT R111, R111, 0x5410, R111 ;  /* 0x000054106f6f7816 */ /* 0x000fe4000000006f */
.L_x_5783:
[----:B------:R-:W-:Y:S05]  /*162d0*/  BSYNC B1 ;  /* 0x0000000000017941 */ /* 0x000fea0003800000 */
.L_x_5781:
        /* <DEDUP_REMOVED lines=11> */
.L_x_5785:
[----:B------:R-:W-:Y:S01]  /*16390*/  IMAD.MOV.U32 R3, RZ, RZ, R74 ;  /* 0x000000ffff037224 */ /* 0x000fe200078e004a */
[----:B------:R-:W-:Y:S01]  /*163a0*/  PRMT R75, R75, 0x7610, R73 ;  /* 0x000076104b4b7816 */ /* 0x000fe20000000049 */
[----:B------:R-:W-:Y:S01]  /*163b0*/  IMAD.MOV.U32 R60, RZ, RZ, R59 ;  /* 0x000000ffff3c7224 */ /* 0x000fe200078e003b */
[----:B------:R-:W-:Y:S02]  /*163c0*/  PRMT R111, R114, 0x7632, R111 ;  /* 0x00007632726f7816 */ /* 0x000fe4000000006f */
.L_x_5786:
[----:B------:R-:W-:Y:S05]  /*163d0*/  BSYNC B1 ;  /* 0x0000000000017941 */ /* 0x000fea0003800000 */
.L_x_5784:
        /* <DEDUP_REMOVED lines=11> */
.L_x_5788:
[----:B------:R-:W-:Y:S01]  /*16490*/  IMAD.MOV.U32 R74, RZ, RZ, R3 ;  /* 0x000000ffff4a7224 */ /* 0x000fe200078e0003 */
[----:B------:R-:W-:Y:S01]  /*164a0*/  PRMT R73, R75, 0x7632, R73 ;  /* 0x000076324b497816 */ /* 0x000fe20000000049 */
[----:B------:R-:W-:Y:S01]  /*164b0*/  IMAD.MOV.U32 R59, RZ, RZ, R58 ;  /* 0x000000ffff3b7224 */ /* 0x000fe200078e003a */
[----:B------:R-:W-:Y:S02]  /*164c0*/  PRMT R114, R114, 0x5410, R114 ;  /* 0x0000541072727816 */ /* 0x000fe40000000072 */
.L_x_5789:
[----:B------:R-:W-:Y:S05]  /*164d0*/  BSYNC B1 ;  /* 0x0000000000017941 */ /* 0x000fea0003800000 */
.L_x_5787:
        /* <DEDUP_REMOVED lines=11> */
.L_x_5791:
[----:B------:R-:W-:Y:S01]  /*16590*/  IMAD.MOV.U32 R3, RZ, RZ, R74 ;  /* 0x000000ffff037224 */ /* 0x000fe200078e004a */
[----:B------:R-:W-:Y:S01]  /*165a0*/  PRMT R75, R73, 0x7610, R75 ;  /* 0x00007610494b7816 */ /* 0x000fe2000000004b */
[----:B------:R-:W-:Y:S01]  /*165b0*/  IMAD.MOV.U32 R58, RZ, RZ, R57 ;  /* 0x000000ffff3a7224 */ /* 0x000fe200078e0039 */
[----:B------:R-:W-:Y:S02]  /*165c0*/  PRMT R114, R113, 0x7632, R114 ;  /* 0x0000763271727816 */ /* 0x000fe40000000072 */
.L_x_5792:
[----:B------:R-:W-:Y:S05]  /*165d0*/  BSYNC B1 ;  /* 0x0000000000017941 */ /* 0x000fea0003800000 */
.L_x_5790:
        /* <DEDUP_REMOVED lines=11> */
.L_x_5794:
[----:B------:R-:W-:Y:S01]  /*16690*/  IMAD.MOV.U32 R74, RZ, RZ, R3 ;  /* 0x000000ffff4a7224 */ /* 0x000fe200078e0003 */
[----:B------:R-:W-:Y:S01]  /*166a0*/  PRMT R73, R73, 0x5410, R75 ;  /* 0x0000541049497816 */ /* 0x000fe2000000004b */
[----:B------:R-:W-:Y:S01]  /*166b0*/  IMAD.MOV.U32 R57, RZ, RZ, R56 ;  /* 0x000000ffff397224 */ /* 0x000fe200078e0038 */
[----:B------:R-:W-:Y:S02]  /*166c0*/  PRMT R113, R113, 0x5410, R113 ;  /* 0x0000541071717816 */ /* 0x000fe40000000071 */
.L_x_5795:
[----:B------:R-:W-:Y:S05]  /*166d0*/  BSYNC B1 ;  /* 0x0000000000017941 */ /* 0x000fea0003800000 */
.L_x_5793:
        /* <DEDUP_REMOVED lines=11> */
.L_x_5797:
[----:B------:R-:W-:Y:S01]  /*16790*/  IMAD.MOV.U32 R3, RZ, RZ, R74 ;  /* 0x000000ffff037224 */ /* 0x000fe200078e004a */
[----:B------:R-:W-:Y:S01]  /*167a0*/  PRMT R75, R75, 0x7610, R73 ;  /* 0x000076104b4b7816 */ /* 0x000fe20000000049 */
[----:B------:R-:W-:Y:S01]  /*167b0*/  IMAD.MOV.U32 R56, RZ, RZ, R55 ;  /* 0x000000ffff387224 */ /* 0x000fe200078e0037 */
[----:B------:R-:W-:Y:S02]  /*167c0*/  PRMT R113, R116, 0x7632, R113 ;  /* 0x0000763274717816 */ /* 0x000fe40000000071 */
.L_x_5798:
[----:B------:R-:W-:Y:S05]  /*167d0*/  BSYNC B1 ;  /* 0x0000000000017941 */ /* 0x000fea0003800000 */
.L_x_5796:
        /* <DEDUP_REMOVED lines=11> */
.L_x_5800:
[----:B------:R-:W-:Y:S01]  /*16890*/  IMAD.MOV.U32 R74, RZ, RZ, R3 ;  /* 0x000000ffff4a7224 */ /* 0x000fe200078e0003 */
[----:B------:R-:W-:Y:S01]  /*168a0*/  PRMT R73, R75, 0x7632, R73 ;  /* 0x000076324b497816 */ /* 0x000fe20000000049 */
[----:B------:R-:W-:Y:S01]  /*168b0*/  IMAD.MOV.U32 R55, RZ, RZ, R54 ;  /* 0x000000ffff377224 */ /* 0x000fe200078e0036 */
[----:B------:R-:W-:Y:S02]  /*168c0*/  PRMT R116, R116, 0x5410, R116 ;  /* 0x0000541074747816 */ /* 0x000fe40000000074 */
.L_x_5801:
[----:B------:R-:W-:Y:S05]  /*168d0*/  BSYNC B1 ;  /* 0x0000000000017941 */ /* 0x000fea0003800000 */
.L_x_5799:
        /* <DEDUP_REMOVED lines=11> */
.L_x_5803:
[----:B------:R-:W-:Y:S01]  /*16990*/  IMAD.MOV.U32 R3, RZ, RZ, R74 ;  /* 0x000000ffff037224 */ /* 0x000fe200078e004a */
[----:B------:R-:W-:Y:S01]  /*169a0*/  PRMT R75, R73, 0x7610, R75 ;  /* 0x00007610494b7816 */ /* 0x000fe2000000004b */
[----:B------:R-:W-:Y:S01]  /*169b0*/  IMAD.MOV.U32 R54, RZ, RZ, R53 ;  /* 0x000000ffff367224 */ /* 0x000fe200078e0035 */
[----:B------:R-:W-:Y:S02]  /*169c0*/  PRMT R116, R115, 0x7632, R116 ;  /* 0x0000763273747816 */ /* 0x000fe40000000074 */
.L_x_5804:
[----:B------:R-:W-:Y:S05]  /*169d0*/  BSYNC B1 ;  /* 0x0000000000017941 */ /* 0x000fea0003800000 */
.L_x_5802:
        /* <DEDUP_REMOVED lines=11> */
.L_x_5806:
[----:B------:R-:W-:Y:S01]  /*16a90*/  IMAD.MOV.U32 R74, RZ, RZ, R3 ;  /* 0x000000ffff4a7224 */ /* 0x000fe200078e0003 */
[----:B------:R-:W-:Y:S01]  /*16aa0*/  PRMT R73, R73, 0x5410, R75 ;  /* 0x0000541049497816 */ /* 0x000fe2000000004b */
[----:B------:R-:W-:Y:S01]  /*16ab0*/  IMAD.MOV.U32 R53, RZ, RZ, R52 ;  /* 0x000000ffff357224 */ /* 0x000fe200078e0034 */
[----:B------:R-:W-:Y:S02]  /*16ac0*/  PRMT R115, R115, 0x5410, R115 ;  /* 0x0000541073737816 */ /* 0x000fe40000000073 */
.L_x_5807:
[----:B------:R-:W-:Y:S05]  /*16ad0*/  BSYNC B1 ;  /* 0x0000000000017941 */ /* 0x000fea0003800000 */
.L_x_5805:
        /* <DEDUP_REMOVED lines=11> */
.L_x_5809:
[----:B------:R-:W-:Y:S01]  /*16b90*/  IMAD.MOV.U32 R3, RZ, RZ, R74 ;  /* 0x000000ffff037224 */ /* 0x000fe200078e004a */
[----:B------:R-:W-:Y:S01]  /*16ba0*/  PRMT R75, R75, 0x7610, R73 ;  /* 0x000076104b4b7816 */ /* 0x000fe20000000049 */
[----:B------:R-:W-:Y:S01]  /*16bb0*/  IMAD.MOV.U32 R52, RZ, RZ, R51 ;  /* 0x000000ffff347224 */ /* 0x000fe200078e0033 */
[----:B------:R-:W-:Y:S02]  /*16bc0*/  PRMT R115, R106, 0x7632, R115 ;  /* 0x000076326a737816 */ /* 0x000fe40000000073 */
.L_x_5810:
[----:B------:R-:W-:Y:S05]  /*16bd0*/  BSYNC B1 ;  /* 0x0000000000017941 */ /* 0x000fea0003800000 */
.L_x_5808:
        /* <DEDUP_REMOVED lines=11> */
.L_x_5812:
[----:B------:R-:W-:Y:S01]  /*16c90*/  IMAD.MOV.U32 R74, RZ, RZ, R3 ;  /* 0x000000ffff4a7224 */ /* 0x000fe200078e0003 */
[----:B------:R-:W-:Y:S01]  /*16ca0*/  PRMT R73, R75, 0x7632, R73 ;  /* 0x000076324b497816 */ /* 0x000fe20000000049 */
[----:B------:R-:W-:Y:S01]  /*16cb0*/  IMAD.MOV.U32 R51, RZ, RZ, R50 ;  /* 0x000000ffff337224 */ /* 0x000fe200078e0032 */
[----:B------:R-:W-:Y:S02]  /*16cc0*/  PRMT R106, R106, 0x5410, R106 ;  /* 0x000054106a6a7816 */ /* 0x000fe4000000006a */
.L_x_5813:
[----:B------:R-:W-:Y:S05]  /*16cd0*/  BSYNC B1 ;  /* 0x0000000000017941 */ /* 0x000fea0003800000 */
.L_x_5811:
        /* <DEDUP_REMOVED lines=11> */
.L_x_5815:
[----:B------:R-:W-:Y:S01]  /*16d90*/  IMAD.MOV.U32 R3, RZ, RZ, R74 ;  /* 0x000000ffff037224 */ /* 0x000fe200078e004a */
[----:B------:R-:W-:Y:S01]  /*16da0*/  PRMT R75, R73, 0x7610, R75 ;  /* 0x00007610494b7816 */ /* 0x000fe2000000004b */
[----:B------:R-:W-:Y:S01]  /*16db0*/  IMAD.MOV.U32 R50, RZ, RZ, R49 ;  /* 0x000000ffff327224 */ /* 0x000fe200078e0031 */
[----:B------:R-:W-:Y:S02]  /*16dc0*/  PRMT R106, R117, 0x7632, R106 ;  /* 0x00007632756a7816 */ /* 0x000fe4000000006a */
.L_x_5816:
[----:B------:R-:W-:Y:S05]  /*16dd0*/  BSYNC B1 ;  /* 0x0000000000017941 */ /* 0x000fea0003800000 */
.L_x_5814:
        /* <DEDUP_REMOVED lines=11> */
.L_x_5818:
[----:B------:R-:W-:Y:S01]  /*16e90*/  IMAD.MOV.U32 R74, RZ, RZ, R3 ;  /* 0x000000ffff4a7224 */ /* 0x000fe200078e0003 */
[----:B------:R-:W-:Y:S01]  /*16ea0*/  PRMT R73, R73, 0x5410, R75 ;  /* 0x0000541049497816 */ /* 0x000fe2000000004b */
[----:B------:R-:W-:Y:S01]  /*16eb0*/  IMAD.MOV.U32 R49, RZ, RZ, R48 ;  /* 0x000000ffff317224 */ /* 0x000fe200078e0030 */
[----:B------:R-:W-:Y:S02]  /*16ec0*/  PRMT R117, R117, 0x5410, R117 ;  /* 0x0000541075757816 */ /* 0x000fe40000000075 */
.L_x_5819:
[----:B------:R-:W-:Y:S05]  /*16ed0*/  BSYNC B1 ;  /* 0x0000000000017941 */ /* 0x000fea0003800000 */
.L_x_5817:
        /* <DEDUP_REMOVED lines=11> */
.L_x_5821:
[----:B------:R-:W-:Y:S01]  /*16f90*/  IMAD.MOV.U32 R3, RZ, RZ, R74 ;  /* 0x000000ffff037224 */ /* 0x000fe200078e004a */
[----:B------:R-:W-:Y:S01]  /*16fa0*/  PRMT R75, R75, 0x7610, R73 ;  /* 0x000076104b4b7816 */ /* 0x000fe20000000049 */
[----:B------:R-:W-:Y:S01]  /*16fb0*/  IMAD.MOV.U32 R48, RZ, RZ, R47 ;  /* 0x000000ffff307224 */ /* 0x000fe200078e002f */
[----:B------:R-:W-:Y:S02]  /*16fc0*/  PRMT R117, R108, 0x7632, R117 ;  /* 0x000076326c757816 */ /* 0x000fe40000000075 */
.L_x_5822:
[----:B------:R-:W-:Y:S05]  /*16fd0*/  BSYNC B1 ;  /* 0x0000000000017941 */ /* 0x000fea0003800000 */
.L_x_5820:
        /* <DEDUP_REMOVED lines=11> */
.L_x_5824:
[----:B------:R-:W-:Y:S01]  /*17090*/  IMAD.MOV.U32 R74, RZ, RZ, R3 ;  /* 0x000000ffff4a7224 */ /* 0x000fe200078e0003 */
[----:B------:R-:W-:Y:S01]  /*170a0*/  PRMT R73, R75, 0x7632, R73 ;  /* 0x000076324b497816 */ /* 0x000fe20000000049 */
[----:B------:R-:W-:Y:S01]  /*170b0*/  IMAD.MOV.U32 R47, RZ, RZ, R46 ;  /* 0x000000ffff2f7224 */ /* 0x000fe200078e002e */
[----:B------:R-:W-:Y:S02]  /*170c0*/  PRMT R108, R108, 0x5410, R108 ;  /* 0x000054106c6c7816 */ /* 0x000fe4000000006c */
.L_x_5825:
[----:B------:R-:W-:Y:S05]  /*170d0*/  BSYNC B1 ;  /* 0x0000000000017941 */ /* 0x000fea0003800000 */
.L_x_5823:
        /* <DEDUP_REMOVED lines=11> */
.L_x_5827:
[----:B------:R-:W-:Y:S01]  /*17190*/  IMAD.MOV.U32 R3, RZ, RZ, R74 ;  /* 0x000000ffff037224 */ /* 0x000fe200078e004a */
[----:B------:R-:W-:Y:S01]  /*171a0*/  PRMT R75, R73, 0x7610, R75 ;  /* 0x00007610494b7816 */ /* 0x000fe2000000004b */
[----:B------:R-:W-:Y:S01]  /*171b0*/  IMAD.MOV.U32 R46, RZ, RZ, R45 ;  /* 0x000000ffff2e7224 */ /* 0x000fe200078e002d */
[----:B------:R-:W-:Y:S02]  /*171c0*/  PRMT R108, R107, 0x7632, R108 ;  /* 0x000076326b6c7816 */ /* 0x000fe4000000006c */
.L_x_5828:
[----:B------:R-:W-:Y:S05]  /*171d0*/  BSYNC B1 ;  /* 0x0000000000017941 */ /* 0x000fea0003800000 */
.L_x_5826:
        /* <DEDUP_REMOVED lines=11> */
.L_x_5830:
[----:B------:R-:W-:Y:S01]  /*17290*/  IMAD.MOV.U32 R74, RZ, RZ, R3 ;  /* 0x000000ffff4a7224 */ /* 0x000fe200078e0003 */
[----:B------:R-:W-:Y:S01]  /*172a0*/  PRMT R73, R73, 0x5410, R75 ;  /* 0x0000541049497816 */ /* 0x000fe2000000004b */
[----:B------:R-:W-:Y:S01]  /*172b0*/  IMAD.MOV.U32 R45, RZ, RZ, R44 ;  /* 0x000000ffff2d7224 */ /* 0x000fe200078e002c */
[----:B------:R-:W-:Y:S02]  /*172c0*/  PRMT R107, R107, 0x5410, R107 ;  /* 0x000054106b6b7816 */ /* 0x000fe4000000006b */
.L_x_5831:
[----:B------:R-:W-:Y:S05]  /*172d0*/  BSYNC B1 ;  /* 0x0000000000017941 */ /* 0x000fea0003800000 */
.L_x_5829:
        /* <DEDUP_REMOVED lines=11> */
.L_x_5833:
[----:B------:R-:W-:Y:S01]  /*17390*/  IMAD.MOV.U32 R3, RZ, RZ, R74 ;  /* 0x000000ffff037224 */ /* 0x000fe200078e004a */
[----:B------:R-:W-:Y:S01]  /*173a0*/  PRMT R75, R75, 0x7610, R73 ;  /* 0x000076104b4b7816 */ /* 0x000fe20000000049 */
[----:B------:R-:W-:Y:S01]  /*173b0*/  IMAD.MOV.U32 R44, RZ, RZ, R43 ;  /* 0x000000ffff2c7224 */ /* 0x000fe200078e002b */
[----:B------:R-:W-:Y:S02]  /*173c0*/  PRMT R107, R118, 0x7632, R107 ;  /* 0x00007632766b7816 */ /* 0x000fe4000000006b */
.L_x_5834:
[----:B------:R-:W-:Y:S05]  /*173d0*/  BSYNC B1 ;  /* 0x0000000000017941 */ /* 0x000fea0003800000 */
.L_x_5832:
        /* <DEDUP_REMOVED lines=11> */
.L_x_5836:
[----:B------:R-:W-:Y:S01]  /*17490*/  IMAD.MOV.U32 R74, RZ, RZ, R3 ;  /* 0x000000ffff4a7224 */ /* 0x000fe200078e0003 */
[----:B------:R-:W-:Y:S01]  /*174a0*/  PRMT R73, R75, 0x7632, R73 ;  /* 0x000076324b497816 */ /* 0x000fe20000000049 */
[----:B------:R-:W-:Y:S01]  /*174b0*/  IMAD.MOV.U32 R43, RZ, RZ, R42 ;  /* 0x000000ffff2b7224 */ /* 0x000fe200078e002a */
[----:B------:R-:W-:Y:S02]  /*174c0*/  PRMT R118, R118, 0x5410, R118 ;  /* 0x0000541076767816 */ /* 0x000fe40000000076 */
.L_x_5837:
[----:B------:R-:W-:Y:S05]  /*174d0*/  BSYNC B1 ;  /* 0x0000000000017941 */ /* 0x000fea0003800000 */
.L_x_5835:
        /* <DEDUP_REMOVED lines=11> */
.L_x_5839:
[----:B------:R-:W-:Y:S01]  /*17590*/  IMAD.MOV.U32 R3, RZ, RZ, R74 ;  /* 0x000000ffff037224 */ /* 0x000fe200078e004a */
[----:B------:R-:W-:Y:S01]  /*175a0*/  PRMT R75, R73, 0x7610, R75 ;  /* 0x00007610494b7816 */ /* 0x000fe2000000004b */
[----:B------:R-:W-:Y:S01]  /*175b0*/  IMAD.MOV.U32 R42, RZ, RZ, R41 ;  /* 0x000000ffff2a7224 */ /* 0x000fe200078e0029 */
[----:B------:R-:W-:Y:S02]  /*175c0*/  PRMT R118, R109, 0x7632, R118 ;  /* 0x000076326d767816 */ /* 0x000fe40000000076 */
.L_x_5840:
[----:B------:R-:W-:Y:S05]  /*175d0*/  BSYNC B1 ;  /* 0x0000000000017941 */ /* 0x000fea0003800000 */
.L_x_5838:
        /* <DEDUP_REMOVED lines=11> */
.L_x_5842:
[----:B------:R-:W-:Y:S01]  /*17690*/  IMAD.MOV.U32 R74, RZ, RZ, R3 ;  /* 0x000000ffff4a7224 */ /* 0x000fe200078e0003 */
[----:B------:R-:W-:Y:S01]  /*176a0*/  PRMT R73, R73, 0x5410, R75 ;  /* 0x0000541049497816 */ /* 0x000fe2000000004b */
[----:B------:R-:W-:Y:S01]  /*176b0*/  IMAD.MOV.U32 R41, RZ, RZ, R40 ;  /* 0x000000ffff297224 */ /* 0x000fe200078e0028 */
[----:B------:R-:W-:Y:S02]  /*176c0*/  PRMT R109, R109, 0x5410, R109 ;  /* 0x000054106d6d7816 */ /* 0x000fe4000000006d */
.L_x_5843:
[----:B------:R-:W-:Y:S05]  /*176d0*/  BSYNC B1 ;  /* 0x0000000000017941 */ /* 0x000fea0003800000 */
.L_x_5841:
        /* <DEDUP_REMOVED lines=11> */
.L_x_5845:
[----:B------:R-:W-:Y:S01]  /*17790*/  IMAD.MOV.U32 R3, RZ, RZ, R74 ;  /* 0x000000ffff037224 */ /* 0x000fe200078e004a */
[----:B------:R-:W-:Y:S01]  /*177a0*/  PRMT R75, R75, 0x7610, R73 ;  /* 0x000076104b4b7816 */ /* 0x000fe20000000049 */
[----:B------:R-:W-:Y:S01]  /*177b0*/  IMAD.MOV.U32 R40, RZ, RZ, R39 ;  /* 0x000000ffff287224 */ /* 0x000fe200078e0027 */
[----:B------:R-:W-:Y:S02]  /*177c0*/  PRMT R109, R120, 0x7632, R109 ;  /* 0x00007632786d7816 */ /* 0x000fe4000000006d */
.L_x_5846:
[----:B------:R-:W-:Y:S05]  /*177d0*/  BSYNC B1 ;  /* 0x0000000000017941 */ /* 0x000fea0003800000 */
.L_x_5844:
        /* <DEDUP_REMOVED lines=11> */
.L_x_5848:
[----:B------:R-:W-:Y:S01]  /*17890*/  IMAD.MOV.U32 R74, RZ, RZ, R3 ;  /* 0x000000ffff4a7224 */ /* 0x000fe200078e0003 */
[----:B------:R-:W-:Y:S01]  /*178a0*/  PRMT R73, R75, 0x7632, R73 ;  /* 0x000076324b497816 */ /* 0x000fe20000000049 */
[----:B------:R-:W-:Y:S01]  /*178b0*/  IMAD.MOV.U32 R39, RZ, RZ, R38 ;  /* 0x000000ffff277224 */ /* 0x000fe200078e0026 */
[----:B------:R-:W-:Y:S02]  /*178c0*/  PRMT R120, R120, 0x5410, R120 ;  /* 0x0000541078787816 */ /* 0x000fe40000000078 */
.L_x_5849:
[----:B------:R-:W-:Y:S05]  /*178d0*/  BSYNC B1 ;  /* 0x0000000000017941 */ /* 0x000fea0003800000 */
.L_x_5847:
        /* <DEDUP_REMOVED lines=11> */
.L_x_5851:
[----:B------:R-:W-:Y:S01]  /*17990*/  IMAD.MOV.U32 R3, RZ, RZ, R74 ;  /* 0x000000ffff037224 */ /* 0x000fe200078e004a */
[----:B------:R-:W-:Y:S01]  /*179a0*/  PRMT R75, R73, 0x7610, R75 ;  /* 0x00007610494b7816 */ /* 0x000fe2000000004b */
[----:B------:R-:W-:Y:S01]  /*179b0*/  IMAD.MOV.U32 R38, RZ, RZ, R37 ;  /* 0x000000ffff267224 */ /* 0x000fe200078e0025 */
[----:B------:R-:W-:Y:S02]  /*179c0*/  PRMT R120, R119, 0x7632, R120 ;  /* 0x0000763277787816 */ /* 0x000fe40000000078 */
.L_x_5852:
[----:B------:R-:W-:Y:S05]  /*179d0*/  BSYNC B1 ;  /* 0x0000000000017941 */ /* 0x000fea0003800000 */
.L_x_5850:
        /* <DEDUP_REMOVED lines=11> */
.L_x_5854:
[----:B------:R-:W-:Y:S01]  /*17a90*/  IMAD.MOV.U32 R74, RZ, RZ, R3 ;  /* 0x000000ffff4a7224 */ /* 0x000fe200078e0003 */
[----:B------:R-:W-:Y:S01]  /*17aa0*/  PRMT R73, R73, 0x5410, R75 ;  /* 0x0000541049497816 */ /* 0x000fe2000000004b */
[----:B------:R-:W-:Y:S01]  /*17ab0*/  IMAD.MOV.U32 R37, RZ, RZ, R36 ;  /* 0x000000ffff257224 */ /* 0x000fe200078e0024 */
[----:B------:R-:W-:Y:S02]  /*17ac0*/  PRMT R119, R119, 0x5410, R119 ;  /* 0x0000541077777816 */ /* 0x000fe40000000077 */
.L_x_5855:
[----:B------:R-:W-:Y:S05]  /*17ad0*/  BSYNC B1 ;  /* 0x0000000000017941 */ /* 0x000fea0003800000 */
.L_x_5853:
        /* <DEDUP_REMOVED lines=11> */
.L_x_5857:
[----:B------:R-:W-:Y:S01]  /*17b90*/  IMAD.MOV.U32 R3, RZ, RZ, R74 ;  /* 0x000000ffff037224 */ /* 0x000fe200078e004a */
[----:B------:R-:W-:Y:S01]  /*17ba0*/  PRMT R75, R75, 0x7610, R73 ;  /* 0x000076104b4b7816 */ /* 0x000fe20000000049 */
[----:B------:R-:W-:Y:S01]  /*17bb0*/  IMAD.MOV.U32 R36, RZ, RZ, R35 ;  /* 0x000000ffff247224 */ /* 0x000fe200078e0023 */
[----:B------:R-:W-:Y:S02]  /*17bc0*/  PRMT R119, R98, 0x7632, R119 ;  /* 0x0000763262777816 */ /* 0x000fe40000000077 */
.L_x_5858:
[----:B------:R-:W-:Y:S05]  /*17bd0*/  BSYNC B1 ;  /* 0x0000000000017941 */ /* 0x000fea0003800000 */
.L_x_5856:
        /* <DEDUP_REMOVED lines=11> */
.L_x_5860:
[----:B------:R-:W-:Y:S01]  /*17c90*/  IMAD.MOV.U32 R74, RZ, RZ, R3 ;  /* 0x000000ffff4a7224 */ /* 0x000fe200078e0003 */
[----:B------:R-:W-:Y:S01]  /*17ca0*/  PRMT R73, R75, 0x7632, R73 ;  /* 0x000076324b497816 */ /* 0x000fe20000000049 */
[----:B------:R-:W-:Y:S01]  /*17cb0*/  IMAD.MOV.U32 R35, RZ, RZ, R34 ;  /* 0x000000ffff237224 */ /* 0x000fe200078e0022 */
[----:B------:R-:W-:Y:S02]  /*17cc0*/  PRMT R98, R98, 0x5410, R98 ;  /* 0x0000541062627816 */ /* 0x000fe40000000062 */
.L_x_5861:
[----:B------:R-:W-:Y:S05]  /*17cd0*/  BSYNC B1 ;  /* 0x0000000000017941 */ /* 0x000fea0003800000 */
.L_x_5859:
        /* <DEDUP_REMOVED lines=11> */
.L_x_5863:
[----:B------:R-:W-:Y:S01]  /*17d90*/  IMAD.MOV.U32 R3, RZ, RZ, R74 ;  /* 0x000000ffff037224 */ /* 0x000fe200078e004a */
[----:B------:R-:W-:Y:S01]  /*17da0*/  PRMT R75, R73, 0x7610, R75 ;  /* 0x00007610494b7816 */ /* 0x000fe2000000004b */
[----:B------:R-:W-:Y:S01]  /*17db0*/  IMAD.MOV.U32 R34, RZ, RZ, R33 ;  /* 0x000000ffff227224 */ /* 0x000fe200078e0021 */
[----:B------:R-:W-:Y:S02]  /*17dc0*/  PRMT R98, R121, 0x7632, R98 ;  /* 0x0000763279627816 */ /* 0x000fe40000000062 */
.L_x_5864:
[----:B------:R-:W-:Y:S05]  /*17dd0*/  BSYNC B1 ;  /* 0x0000000000017941 */ /* 0x000fea0003800000 */
.L_x_5862:
        /* <DEDUP_REMOVED lines=11> */
.L_x_5866:
[----:B------:R-:W-:Y:S01]  /*17e90*/  IMAD.MOV.U32 R74, RZ, RZ, R3 ;  /* 0x000000ffff4a7224 */ /* 0x000fe200078e0003 */
[----:B------:R-:W-:Y:S01]  /*17ea0*/  PRMT R73, R73, 0x5410, R75 ;  /* 0x0000541049497816 */ /* 0x000fe2000000004b */
[----:B------:R-:W-:Y:S01]  /*17eb0*/  IMAD.MOV.U32 R33, RZ, RZ, R32 ;  /* 0x000000ffff217224 */ /* 0x000fe200078e0020 */
[----:B------:R-:W-:Y:S02]  /*17ec0*/  PRMT R121, R121, 0x5410, R121 ;  /* 0x0000541079797816 */ /* 0x000fe40000000079 */
.L_x_5867:
[----:B------:R-:W-:Y:S05]  /*17ed0*/  BSYNC B1 ;  /* 0x0000000000017941 */ /* 0x000fea0003800000 */
.L_x_5865:
        /* <DEDUP_REMOVED lines=11> */
.L_x_5869:
[----:B------:R-:W-:Y:S01]  /*17f90*/  IMAD.MOV.U32 R3, RZ, RZ, R74 ;  /* 0x000000ffff037224 */ /* 0x000fe200078e004a */
[----:B------:R-:W-:Y:S01]  /*17fa0*/  PRMT R75, R75, 0x7610, R73 ;  /* 0x000076104b4b7816 */ /* 0x000fe20000000049 */
[----:B------:R-:W-:Y:S01]  /*17fb0*/  IMAD.MOV.U32 R32, RZ, RZ, R31 ;  /* 0x000000ffff207224 */ /* 0x000fe200078e001f */
[----:B------:R-:W-:Y:S02]  /*17fc0*/  PRMT R121, R100, 0x7632, R121 ;  /* 0x0000763264797816 */ /* 0x000fe40000000079 */
.L_x_5870:
[----:B------:R-:W-:Y:S05]  /*17fd0*/  BSYNC B1 ;  /* 0x0000000000017941 */ /* 0x000fea0003800000 */
.L_x_5868:
        /* <DEDUP_REMOVED lines=11> */
.L_x_5872:
[----:B------:R-:W-:Y:S01]  /*18090*/  IMAD.MOV.U32 R74, RZ, RZ, R3 ;  /* 0x000000ffff4a7224 */ /* 0x000fe200078e0003 */
[----:B------:R-:W-:Y:S01]  /*180a0*/  PRMT R73, R75, 0x7632, R73 ;  /* 0x000076324b497816 */ /* 0x000fe20000000049 */
[----:B------:R-:W-:Y:S01]  /*180b0*/  IMAD.MOV.U32 R31, RZ, RZ, R30 ;  /* 0x000000ffff1f7224 */ /* 0x000fe200078e001e */
[----:B------:R-:W-:Y:S02]  /*180c0*/  PRMT R100, R100, 0x5410, R100 ;  /* 0x0000541064647816 */ /* 0x000fe40000000064 */
.L_x_5873:
[----:B------:R-:W-:Y:S05]  /*180d0*/  BSYNC B1 ;  /* 0x0000000000017941 */ /* 0x000fea0003800000 */
.L_x_5871:
        /* <DEDUP_REMOVED lines=11> */
.L_x_5875:
[----:B------:R-:W-:Y:S01]  /*18190*/  IMAD.MOV.U32 R3, RZ, RZ, R74 ;  /* 0x000000ffff037224 */ /* 0x000fe200078e004a */
[----:B------:R-:W-:Y:S01]  /*181a0*/  PRMT R75, R73, 0x7610, R75 ;  /* 0x00007610494b7816 */ /* 0x000fe2000000004b */
[----:B------:R-:W-:Y:S01]  /*181b0*/  IMAD.MOV.U32 R30, RZ, RZ, R29 ;  /* 0x000000ffff1e7224 */ /* 0x000fe200078e001d */
[----:B------:R-:W-:Y:S02]  /*181c0*/  PRMT R100, R99, 0x7632, R100 ;  /* 0x0000763263647816 */ /* 0x000fe40000000064 */
.L_x_5876:
[----:B------:R-:W-:Y:S05]  /*181d0*/  BSYNC B1 ;  /* 0x0000000000017941 */ /* 0x000fea0003800000 */
.L_x_5874:
        /* <DEDUP_REMOVED lines=11> */
.L_x_5878:
[----:B------:R-:W-:Y:S01]  /*18290*/  IMAD.MOV.U32 R74, RZ, RZ, R3 ;  /* 0x000000ffff4a7224 */ /* 0x000fe200078e0003 */
[----:B------:R-:W-:Y:S01]  /*182a0*/  PRMT R73, R73, 0x5410, R75 ;  /* 0x0000541049497816 */ /* 0x000fe2000000004b */
[----:B------:R-:W-:Y:S01]  /*182b0*/  IMAD.MOV.U32 R29, RZ, RZ, R28 ;  /* 0x000000ffff1d7224 */ /* 0x000fe200078e001c */
[----:B------:R-:W-:Y:S02]  /*182c0*/  PRMT R99, R99, 0x5410, R99 ;  /* 0x0000541063637816 */ /* 0x000fe40000000063 */
.L_x_5879:
[----:B------:R-:W-:Y:S05]  /*182d0*/  BSYNC B1 ;  /* 0x0000000000017941 */ /* 0x000fea0003800000 */
.L_x_5877:
        /* <DEDUP_REMOVED lines=11> */
.L_x_5881:
[----:B------:R-:W-:Y:S01]  /*18390*/  IMAD.MOV.U32 R3, RZ, RZ, R74 ;  /* 0x000000ffff037224 */ /* 0x000fe200078e004a */
[----:B------:R-:W-:Y:S01]  /*183a0*/  PRMT R75, R75, 0x7610, R73 ;  /* 0x000076104b4b7816 */ /* 0x000fe20000000049 */
[----:B------:R-:W-:Y:S01]  /*183b0*/  IMAD.MOV.U32 R28, RZ, RZ, R27 ;  /* 0x000000ffff1c7224 */ /* 0x000fe200078e001b */
[----:B------:R-:W-:Y:S02]  /*183c0*/  PRMT R99, R102, 0x7632, R99 ;  /* 0x0000763266637816 */ /* 0x000fe40000000063 */
.L_x_5882:
[----:B------:R-:W-:Y:S05]  /*183d0*/  BSYNC B1 ;  /* 0x0000000000017941 */ /* 0x000fea0003800000 */
.L_x_5880:
        /* <DEDUP_REMOVED lines=11> */
.L_x_5884:
[----:B------:R-:W-:Y:S01]  /*18490*/  IMAD.MOV.U32 R74, RZ, RZ, R3 ;  /* 0x000000ffff4a7224 */ /* 0x000fe200078e0003 */
[----:B------:R-:W-:Y:S01]  /*184a0*/  PRMT R73, R75, 0x7632, R73 ;  /* 0x000076324b497816 */ /* 0x000fe20000000049 */
[----:B------:R-:W-:Y:S01]  /*184b0*/  IMAD.MOV.U32 R27, RZ, RZ, R26 ;  /* 0x000000ffff1b7224 */ /* 0x000fe200078e001a */
[----:B------:R-:W-:Y:S02]  /*184c0*/  PRMT R102, R102, 0x5410, R102 ;  /* 0x0000541066667816 */ /* 0x000fe40000000066 */
.L_x_5885:
[----:B------:R-:W-:Y:S05]  /*184d0*/  BSYNC B1 ;  /* 0x0000000000017941 */ /* 0x000fea0003800000 */
.L_x_5883:
        /* <DEDUP_REMOVED lines=11> */
.L_x_5887:
[----:B------:R-:W-:Y:S01]  /*18590*/  IMAD.MOV.U32 R3, RZ, RZ, R74 ;  /* 0x000000ffff037224 */ /* 0x000fe200078e004a */
[----:B------:R-:W-:Y:S01]  /*185a0*/  PRMT R75, R73, 0x7610, R75 ;  /* 0x00007610494b7816 */ /* 0x000fe2000000004b */
[----:B------:R-:W-:Y:S01]  /*185b0*/  IMAD.MOV.U32 R26, RZ, RZ, R25 ;  /* 0x000000ffff1a7224 */ /* 0x000fe200078e0019 */
[----:B------:R-:W-:Y:S02]  /*185c0*/  PRMT R102, R101, 0x7632, R102 ;  /* 0x0000763265667816 */ /* 0x000fe40000000066 */
.L_x_5888:
[----:B------:R-:W-:Y:S05]  /*185d0*/  BSYNC B1 ;  /* 0x0000000000017941 */ /* 0x000fea0003800000 */
.L_x_5886:
        /* <DEDUP_REMOVED lines=11> */
.L_x_5890:
[----:B------:R-:W-:Y:S01]  /*18690*/  IMAD.MOV.U32 R74, RZ, RZ, R3 ;  /* 0x000000ffff4a7224 */ /* 0x000fe200078e0003 */
[----:B------:R-:W-:Y:S01]  /*186a0*/  PRMT R73, R73, 0x5410, R75 ;  /* 0x0000541049497816 */ /* 0x000fe2000000004b */
[----:B------:R-:W-:Y:S01]  /*186b0*/  IMAD.MOV.U32 R25, RZ, RZ, R24 ;  /* 0x000000ffff197224 */ /* 0x000fe200078e0018 */
[----:B------:R-:W-:Y:S02]  /*186c0*/  PRMT R101, R101, 0x5410, R101 ;  /* 0x0000541065657816 */ /* 0x000fe40000000065 */
.L_x_5891:
[----:B------:R-:W-:Y:S05]  /*186d0*/  BSYNC B1 ;  /* 0x0000000000017941 */ /* 0x000fea0003800000 */
.L_x_5889:
        /* <DEDUP_REMOVED lines=11> */
.L_x_5893:
[----:B------:R-:W-:Y:S01]  /*18790*/  IMAD.MOV.U32 R3, RZ, RZ, R74 ;  /* 0x000000ffff037224 */ /* 0x000fe200078e004a */
[----:B------:R-:W-:Y:S01]  /*187a0*/  PRMT R75, R75, 0x7610, R73 ;  /* 0x000076104b4b7816 */ /* 0x000fe20000000049 */
[----:B------:R-:W-:Y:S01]  /*187b0*/  IMAD.MOV.U32 R24, RZ, RZ, R23 ;  /* 0x000000ffff187224 */ /* 0x000fe200078e0017 */
[----:B------:R-:W-:Y:S02]  /*187c0*/  PRMT R101, R104, 0x7632, R101 ;  /* 0x0000763268657816 */ /* 0x000fe40000000065 */
.L_x_5894:
[----:B------:R-:W-:Y:S05]  /*187d0*/  BSYNC B1 ;  /* 0x0000000000017941 */ /* 0x000fea0003800000 */
.L_x_5892:
        /* <DEDUP_REMOVED lines=11> */
.L_x_5896:
[----:B------:R-:W-:Y:S01]  /*18890*/  IMAD.MOV.U32 R74, RZ, RZ, R3 ;  /* 0x000000ffff4a7224 */ /* 0x000fe200078e0003 */
[----:B------:R-:W-:Y:S01]  /*188a0*/  PRMT R73, R75, 0x7632, R73 ;  /* 0x000076324b497816 */ /* 0x000fe20000000049 */
[----:B------:R-:W-:Y:S01]  /*188b0*/  IMAD.MOV.U32 R23, RZ, RZ, R22 ;  /* 0x000000ffff177224 */ /* 0x000fe200078e0016 */
[----:B------:R-:W-:Y:S02]  /*188c0*/  PRMT R104, R104, 0x5410, R104 ;  /* 0x0000541068687816 */ /* 0x000fe40000000068 */
.L_x_5897:
[----:B------:R-:W-:Y:S05]  /*188d0*/  BSYNC B1 ;  /* 0x0000000000017941 */ /* 0x000fea0003800000 */
.L_x_5895:
        /* <DEDUP_REMOVED lines=11> */
.L_x_5899:
[----:B------:R-:W-:Y:S01]  /*18990*/  IMAD.MOV.U32 R3, RZ, RZ, R74 ;  /* 0x000000ffff037224 */ /* 0x000fe200078e004a */
[----:B------:R-:W-:Y:S01]  /*189a0*/  PRMT R75, R73, 0x7610, R75 ;  /* 0x00007610494b7816 */ /* 0x000fe2000000004b */
[----:B------:R-:W-:Y:S01]  /*189b0*/  IMAD.MOV.U32 R22, RZ, RZ, R21 ;  /* 0x000000ffff167224 */ /* 0x000fe200078e0015 */
[----:B------:R-:W-:Y:S02]  /*189c0*/  PRMT R104, R103, 0x7632, R104 ;  /* 0x0000763267687816 */ /* 0x000fe40000000068 */
.L_x_5900:
[----:B------:R-:W-:Y:S05]  /*189d0*/  BSYNC B1 ;  /* 0x0000000000017941 */ /* 0x000fea0003800000 */
.L_x_5898:
        /* <DEDUP_REMOVED lines=11> */
.L_x_5902:
[----:B------:R-:W-:Y:S01]  /*18a90*/  IMAD.MOV.U32 R74, RZ, RZ, R3 ;  /* 0x000000ffff4a7224 */ /* 0x000fe200078e0003 */
[----:B------:R-:W-:Y:S01]  /*18aa0*/  PRMT R73, R73, 0x5410, R75 ;  /* 0x0000541049497816 */ /* 0x000fe2000000004b */
[----:B------:R-:W-:Y:S01]  /*18ab0*/  IMAD.MOV.U32 R21, RZ, RZ, R20 ;  /* 0x000000ffff157224 */ /* 0x000fe200078e0014 */
[----:B------:R-:W-:Y:S02]  /*18ac0*/  PRMT R103, R103, 0x5410, R103 ;  /* 0x0000541067677816 */ /* 0x000fe40000000067 */
.L_x_5903:
[----:B------:R-:W-:Y:S05]  /*18ad0*/  BSYNC B1 ;  /* 0x0000000000017941 */ /* 0x000fea0003800000 */
.L_x_5901:
        /* <DEDUP_REMOVED lines=11> */
.L_x_5905:
[----:B------:R-:W-:Y:S01]  /*18b90*/  IMAD.MOV.U32 R3, RZ, RZ, R74 ;  /* 0x000000ffff037224 */ /* 0x000fe200078e004a */
[----:B------:R-:W-:Y:S01]  /*18ba0*/  PRMT R75, R75, 0x7610, R73 ;  /* 0x000076104b4b7816 */ /* 0x000fe20000000049 */
[----:B------:R-:W-:Y:S01]  /*18bb0*/  IMAD.MOV.U32 R20, RZ, RZ, R19 ;  /* 0x000000ffff147224 */ /* 0x000fe200078e0013 */
[----:B------:R-:W-:Y:S02]  /*18bc0*/  PRMT R103, R122, 0x7632, R103 ;  /* 0x000076327a677816 */ /* 0x000fe40000000067 */
.L_x_5906:
[----:B------:R-:W-:Y:S05]  /*18bd0*/  BSYNC B1 ;  /* 0x0000000000017941 */ /* 0x000fea0003800000 */
.L_x_5904:
        /* <DEDUP_REMOVED lines=11> */
.L_x_5908:
[----:B------:R-:W-:Y:S01]  /*18c90*/  IMAD.MOV.U32 R74, RZ, RZ, R3 ;  /* 0x000000ffff4a7224 */ /* 0x000fe200078e0003 */
[----:B------:R-:W-:Y:S01]  /*18ca0*/  PRMT R73, R75, 0x7632, R73 ;  /* 0x000076324b497816 */ /* 0x000fe20000000049 */
[----:B------:R-:W-:Y:S01]  /*18cb0*/  IMAD.MOV.U32 R19, RZ, RZ, R18 ;  /* 0x000000ffff137224 */ /* 0x000fe200078e0012 */
[----:B------:R-:W-:Y:S02]  /*18cc0*/  PRMT R122, R122, 0x5410, R122 ;  /* 0x000054107a7a7816 */ /* 0x000fe4000000007a */
.L_x_5909:
[----:B------:R-:W-:Y:S05]  /*18cd0*/  BSYNC B1 ;  /* 0x0000000000017941 */ /* 0x000fea0003800000 */
.L_x_5907:
        /* <DEDUP_REMOVED lines=11> */
.L_x_5911:
[----:B------:R-:W-:Y:S01]  /*18d90*/  IMAD.MOV.U32 R3, RZ, RZ, R74 ;  /* 0x000000ffff037224 */ /* 0x000fe200078e004a */
[----:B------:R-:W-:Y:S01]  /*18da0*/  PRMT R75, R73, 0x7610, R75 ;  /* 0x00007610494b7816 */ /* 0x000fe2000000004b */
[----:B------:R-:W-:Y:S01]  /*18db0*/  IMAD.MOV.U32 R18, RZ, RZ, R17 ;  /* 0x000000ffff127224 */ /* 0x000fe200078e0011 */
[----:B------:R-:W-:Y:S02]  /*18dc0*/  PRMT R122, R105, 0x7632, R122 ;  /* 0x00007632697a7816 */ /* 0x000fe4000000007a */
.L_x_5912:
[----:B------:R-:W-:Y:S05]  /*18dd0*/  BSYNC B1 ;  /* 0x0000000000017941 */ /* 0x000fea0003800000 */
.L_x_5910:
        /* <DEDUP_REMOVED lines=11> */
.L_x_5914:
[----:B------:R-:W-:Y:S01]  /*18e90*/  IMAD.MOV.U32 R74, RZ, RZ, R3 ;  /* 0x000000ffff4a7224 */ /* 0x000fe200078e0003 */
[----:B------:R-:W-:Y:S01]  /*18ea0*/  PRMT R73, R73, 0x5410, R75 ;  /* 0x0000541049497816 */ /* 0x000fe2000000004b */
[----:B------:R-:W-:Y:S01]  /*18eb0*/  IMAD.MOV.U32 R17, RZ, RZ, R16 ;  /* 0x000000ffff117224 */ /* 0x000fe200078e0010 */
[----:B------:R-:W-:Y:S02]  /*18ec0*/  PRMT R105, R105, 0x5410, R105 ;  /* 0x0000541069697816 */ /* 0x000fe40000000069 */
.L_x_5915:
[----:B------:R-:W-:Y:S05]  /*18ed0*/  BSYNC B1 ;  /* 0x0000000000017941 */ /* 0x000fea0003800000 */
.L_x_5913:
        /* <DEDUP_REMOVED lines=11> */
.L_x_5917:
[----:B------:R-:W-:Y:S01]  /*18f90*/  IMAD.MOV.U32 R3, RZ, RZ, R74 ;  /* 0x000000ffff037224 */ /* 0x000fe200078e004a */
[----:B------:R-:W-:Y:S01]  /*18fa0*/  PRMT R75, R75, 0x7610, R73 ;  /* 0x000076104b4b7816 */ /* 0x000fe20000000049 */
[----:B------:R-:W-:Y:S01]  /*18fb0*/  IMAD.MOV.U32 R16, RZ, RZ, R15 ;  /* 0x000000ffff107224 */ /* 0x000fe200078e000f */
[----:B------:R-:W-:Y:S02]  /*18fc0*/  PRMT R105, R90, 0x7632, R105 ;  /* 0x000076325a697816 */ /* 0x000fe40000000069 */
.L_x_5918:
[----:B------:R-:W-:Y:S05]  /*18fd0*/  BSYNC B1 ;  /* 0x0000000000017941 */ /* 0x000fea0003800000 */
.L_x_5916:
        /* <DEDUP_REMOVED lines=11> */
.L_x_5920:
[----:B------:R-:W-:Y:S01]  /*19090*/  IMAD.MOV.U32 R74, RZ, RZ, R3 ;  /* 0x000000ffff4a7224 */ /* 0x000fe200078e0003 */
[----:B------:R-:W-:Y:S01]  /*190a0*/  PRMT R73, R75, 0x7632, R73 ;  /* 0x000076324b497816 */ /* 0x000fe20000000049 */
[----:B------:R-:W-:Y:S01]  /*190b0*/  IMAD.MOV.U32 R15, RZ, RZ, R14 ;  /* 0x000000ffff0f7224 */ /* 0x000fe200078e000e */
[----:B------:R-:W-:Y:S02]  /*190c0*/  PRMT R90, R90, 0x5410, R90 ;  /* 0x000054105a5a7816 */ /* 0x000fe4000000005a */
.L_x_5921:
[----:B------:R-:W-:Y:S05]  /*190d0*/  BSYNC B1 ;  /* 0x0000000000017941 */ /* 0x000fea0003800000 */
.L_x_5919:
        /* <DEDUP_REMOVED lines=11> */
.L_x_5923:
[----:B------:R-:W-:Y:S01]  /*19190*/  IMAD.MOV.U32 R3, RZ, RZ, R74 ;  /* 0x000000ffff037224 */ /* 0x000fe200078e004a */
[----:B------:R-:W-:Y:S01]  /*191a0*/  PRMT R75, R73, 0x7610, R75 ;  /* 0x00007610494b7816 */ /* 0x000fe2000000004b */
[----:B------:R-:W-:Y:S01]  /*191b0*/  IMAD.MOV.U32 R14, RZ, RZ, R13 ;  /* 0x000000ffff0e7224 */ /* 0x000fe200078e000d */
[----:B------:R-:W-:Y:S02]  /*191c0*/  PRMT R90, R123, 0x7632, R90 ;  /* 0x000076327b5a7816 */ /* 0x000fe4000000005a */
.L_x_5924:
[----:B------:R-:W-:Y:S05]  /*191d0*/  BSYNC B1 ;  /* 0x0000000000017941 */ /* 0x000fea0003800000 */
.L_x_5922:
        /* <DEDUP_REMOVED lines=11> */
.L_x_5926:
[----:B------:R-:W-:Y:S01]  /*19290*/  IMAD.MOV.U32 R74, RZ, RZ, R3 ;  /* 0x000000ffff4a7224 */ /* 0x000fe200078e0003 */
[----:B------:R-:W-:Y:S01]  /*192a0*/  PRMT R73, R73, 0x5410, R75 ;  /* 0x0000541049497816 */ /* 0x000fe2000000004b */
[----:B------:R-:W-:Y:S01]  /*192b0*/  IMAD.MOV.U32 R13, RZ, RZ, R12 ;  /* 0x000000ffff0d7224 */ /* 0x000fe200078e000c */
[----:B------:R-:W-:Y:S02]  /*192c0*/  PRMT R123, R123, 0x5410, R123 ;  /* 0x000054107b7b7816 */ /* 0x000fe4000000007b */
.L_x_5927:
[----:B------:R-:W-:Y:S05]  /*192d0*/  BSYNC B1 ;  /* 0x0000000000017941 */ /* 0x000fea0003800000 */
.L_x_5925:
        /* <DEDUP_REMOVED lines=11> */
.L_x_5929:
[----:B------:R-:W-:Y:S01]  /*19390*/  IMAD.MOV.U32 R3, RZ, RZ, R74 ;  /* 0x000000ffff037224 */ /* 0x000fe200078e004a */
[----:B------:R-:W-:Y:S01]  /*193a0*/  PRMT R75, R75, 0x7610, R73 ;  /* 0x000076104b4b7816 */ /* 0x000fe20000000049 */
[----:B------:R-:W-:Y:S01]  /*193b0*/  IMAD.MOV.U32 R12, RZ, RZ, R11 ;  /* 0x000000ffff0c7224 */ /* 0x000fe200078e000b */
[----:B------:R-:W-:Y:S02]  /*193c0*/  PRMT R123, R92, 0x7632, R123 ;  /* 0x000076325c7b7816 */ /* 0x000fe4000000007b */
.L_x_5930:
[----:B------:R-:W-:Y:S05]  /*193d0*/  BSYNC B1 ;  /* 0x0000000000017941 */ /* 0x000fea0003800000 */
.L_x_5928:
        /* <DEDUP_REMOVED lines=11> */
.L_x_5932:
[----:B------:R-:W-:Y:S01]  /*19490*/  IMAD.MOV.U32 R74, RZ, RZ, R3 ;  /* 0x000000ffff4a7224 */ /* 0x000fe200078e0003 */
[----:B------:R-:W-:Y:S01]  /*194a0*/  PRMT R73, R75, 0x7632, R73 ;  /* 0x000076324b497816 */ /* 0x000fe20000000049 */
[----:B------:R-:W-:Y:S01]  /*194b0*/  IMAD.MOV.U32 R11, RZ, RZ, R10 ;  /* 0x000000ffff0b7224 */ /* 0x000fe200078e000a */
[----:B------:R-:W-:Y:S02]  /*194c0*/  PRMT R92, R92, 0x5410, R92 ;  /* 0x000054105c5c7816 */ /* 0x000fe4000000005c */
.L_x_5933:
[----:B------:R-:W-:Y:S05]  /*194d0*/  BSYNC B1 ;  /* 0x0000000000017941 */ /* 0x000fea0003800000 */
.L_x_5931:
        /* <DEDUP_REMOVED lines=11> */
.L_x_5935:
[----:B------:R-:W-:Y:S01]  /*19590*/  IMAD.MOV.U32 R3, RZ, RZ, R74 ;  /* 0x000000ffff037224 */ /* 0x000fe200078e004a */
[----:B------:R-:W-:Y:S01]  /*195a0*/  PRMT R75, R73, 0x7610, R75 ;  /* 0x00007610494b7816 */ /* 0x000fe2000000004b */
[----:B------:R-:W-:Y:S01]  /*195b0*/  IMAD.MOV.U32 R10, RZ, RZ, R9 ;  /* 0x000000ffff0a7224 */ /* 0x000fe200078e0009 */
[----:B------:R-:W-:Y:S02]  /*195c0*/  PRMT R92, R91, 0x7632, R92 ;  /* 0x000076325b5c7816 */ /* 0x000fe4000000005c */
.L_x_5936:
[----:B------:R-:W-:Y:S05]  /*195d0*/  BSYNC B1 ;  /* 0x0000000000017941 */ /* 0x000fea0003800000 */
.L_x_5934:
        /* <DEDUP_REMOVED lines=11> */
.L_x_5938:
[----:B------:R-:W-:Y:S01]  /*19690*/  IMAD.MOV.U32 R74, RZ, RZ, R3 ;  /* 0x000000ffff4a7224 */ /* 0x000fe200078e0003 */
[----:B------:R-:W-:Y:S01]  /*196a0*/  PRMT R73, R75, 0x7610, R73 ;  /* 0x000076104b497816 */ /* 0x000fe20000000049 */
[----:B------:R-:W-:Y:S01]  /*196b0*/  IMAD.MOV.U32 R9, RZ, RZ, R8 ;  /* 0x000000ffff097224 */ /* 0x000fe200078e0008 */
[----:B------:R-:W-:Y:S02]  /*196c0*/  PRMT R91, R91, 0x5410, R91 ;  /* 0x000054105b5b7816 */ /* 0x000fe4000000005b */
.L_x_5939:
[----:B------:R-:W-:Y:S05]  /*196d0*/  BSYNC B1 ;  /* 0x0000000000017941 */ /* 0x000fea0003800000 */
.L_x_5937:
        /* <DEDUP_REMOVED lines=11> */
.L_x_5941:
[----:B------:R-:W-:Y:S01]  /*19790*/  IMAD.MOV.U32 R3, RZ, RZ, R74 ;  /* 0x000000ffff037224 */ /* 0x000fe200078e004a */
[----:B------:R-:W-:Y:S01]  /*197a0*/  PRMT R73, R73, 0x5410, R73 ;  /* 0x0000541049497816 */ /* 0x000fe20000000049 */
[----:B------:R-:W-:Y:S01]  /*197b0*/  IMAD.MOV.U32 R8, RZ, RZ, R7 ;  /* 0x000000ffff087224 */ /* 0x000fe200078e0007 */
[----:B------:R-:W-:Y:S02]  /*197c0*/  PRMT R91, R93, 0x7632, R91 ;  /* 0x000076325d5b7816 */ /* 0x000fe4000000005b */
.L_x_5942:
[----:B------:R-:W-:Y:S05]  /*197d0*/  BSYNC B1 ;  /* 0x0000000000017941 */ /* 0x000fea0003800000 */
.L_x_5940:
        /* <DEDUP_REMOVED lines=11> */
.L_x_5944:
[----:B------:R-:W-:Y:S01]  /*19890*/  IMAD.MOV.U32 R74, RZ, RZ, R3 ;  /* 0x000000ffff4a7224 */ /* 0x000fe200078e0003 */
[----:B------:R-:W-:Y:S01]  /*198a0*/  PRMT R75, R73, 0x7632, R75 ;  /* 0x00007632494b7816 */ /* 0x000fe2000000004b */
[----:B------:R-:W-:Y:S01]  /*198b0*/  IMAD.MOV.U32 R7, RZ, RZ, R6 ;  /* 0x000000ffff077224 */ /* 0x000fe200078e0006 */
[----:B------:R-:W-:Y:S02]  /*198c0*/  PRMT R93, R93, 0x5410, R94 ;  /* 0x000054105d5d7816 */ /* 0x000fe4000000005e */
.L_x_5945:
[----:B------:R-:W-:Y:S05]  /*198d0*/  BSYNC B1 ;  /* 0x0000000000017941 */ /* 0x000fea0003800000 */
.L_x_5943:
        /* <DEDUP_REMOVED lines=11> */
.L_x_5947:
[----:B------:R-:W-:Y:S01]  /*19990*/  IMAD.MOV.U32 R73, RZ, RZ, R74 ;  /* 0x000000ffff497224 */ /* 0x000fe200078e004a */
[----:B------:R-:W-:Y:S01]  /*199a0*/  PRMT R76, R75, 0x7610, R76 ;  /* 0x000076104b4c7816 */ /* 0x000fe2000000004c */
[----:B------:R-:W-:Y:S01]  /*199b0*/  IMAD.MOV.U32 R6, RZ, RZ, R5 ;  /* 0x000000ffff067224 */ /* 0x000fe200078e0005 */
[----:B------:R-:W-:Y:S02]  /*199c0*/  PRMT R94, R95, 0x7610, R94 ;  /* 0x000076105f5e7816 */ /* 0x000fe4000000005e */
.L_x_5948:
[----:B------:R-:W-:Y:S05]  /*199d0*/  BSYNC B1 ;  /* 0x0000000000017941 */ /* 0x000fea0003800000 */
.L_x_5946:
        /* <DEDUP_REMOVED lines=11> */
.L_x_5950:
[----:B------:R-:W-:Y:S01]  /*19a90*/  PRMT R95, R93, 0x7610, R95 ;  /* 0x000076105d5f7816 */ /* 0x000fe2000000005f */
[----:B------:R-:W-:Y:S01]  /*19aa0*/  IMAD.MOV.U32 R5, RZ, RZ, R4 ;  /* 0x000000ffff057224 */ /* 0x000fe200078e0004 */
[C---:B------:R-:W-:Y:S01]  /*19ab0*/  PRMT R74, R76.reuse, 0x7610, R74 ;  /* 0x000076104c4a7816 */ /* 0x040fe2000000004a */
[----:B------:R-:W-:Y:S01]  /*19ac0*/  IMAD.MOV.U32 R3, RZ, RZ, R73 ;  /* 0x000000ffff037224 */ /* 0x000fe200078e0049 */
[----:B------:R-:W-:Y:S01]  /*19ad0*/  PRMT R93, R76, 0x7610, R93 ;  /* 0x000076104c5d7816 */ /* 0x000fe2000000005d */
[----:B------:R-:W-:Y:S02]  /*19ae0*/  IMAD.MOV.U32 R4, RZ, RZ, R73 ;  /* 0x000000ffff047224 */ /* 0x000fe400078e0049 */
.L_x_5951:
[----:B------:R-:W-:Y:S05]  /*19af0*/  BSYNC B1 ;  /* 0x0000000000017941 */ /* 0x000fea0003800000 */
.L_x_5949:
[----:B------:R-:W-:Y:S02]  /*19b00*/  IADD3 R71, R71, 0x4, RZ ;  /* 0x0000000447477810 */ /* 0x000fe40007ffe0ff */
[----:B------:R-:W-:Y:S01]  /*19b10*/  IADD3 R2, R2, 0x2, RZ ;  /* 0x0000000202027810 */ /* 0x000fe20007ffe0ff */
[----:B------:R-:W-:Y:S01]  /*19b20*/  @!P1 CALL.REL.NOINC `(.L_x_5952) ;  /* 0x0000001000009944 */ /* 0x000fe20003c00000 */
[----:B------:R-:W-:Y:S05]  /*19b30*/  BRA `(.L_x_5953) ;  /* 0xffffc01000007947 */ /* 0x000fea000383ffff */
.L_x_5952:
[----:B------:R-:W-:Y:S01]  /*19b40*/  FADD.FTZ R68, R69, R68 ;  /* 0x0000004445447221 */ /* 0x000fe20000010000 */
[----:B------:R-:W-:Y:S01]  /*19b50*/  PRMT R93, R74, 0x7610, R93 ;  /* 0x000076104a5d7816 */ /* 0x000fe2000000005d */
[----:B------:R-:W-:-:S02]  /*19b60*/  IMAD.MOV.U32 R69, RZ, RZ, R70 ;  /* 0x000000ffff457224 */ /* 0x000fc400078e0046 */
[----:B------:R-:W-:Y:S02]  /*19b70*/  IMAD.MOV.U32 R4, RZ, RZ, R3 ;  /* 0x000000ffff047224 */ /* 0x000fe400078e0003 */
.L_x_5762:
[----:B------:R-:W-:Y:S05]  /*19b80*/  BSYNC B0 ;  /* 0x0000000000007941 */ /* 0x000fea0003800000 */
.L_x_5761:
[----:B0-----:R-:W0:Y:S01]  /*19b90*/  S2R R2, SR_TID.X ;  /* 0x0000000000027919 */ /* 0x001e220000002100 */
[----:B-1----:R-:W-:Y:S01]  /*19ba0*/  ISETP.NE.AND P0, PT, R96, RZ, PT ;  /* 0x000000ff6000720c */ /* 0x002fe20003f05270 */
[----:B------:R-:W-:Y:S01]  /*19bb0*/  BSSY B0, `(.L_x_5954) ;  /* 0x000003e000007945 */ /* 0x000fe20003800000 */
[----:B0-----:R-:W-:-:S11]  /*19bc0*/  ISETP.NE.AND P1, PT, R2, RZ, PT ;  /* 0x000000ff0200720c */ /* 0x001fd60003f25270 */
[----:B------:R-:W-:Y:S05]  /*19bd0*/  @P0 BRA `(.L_x_5955) ;  /* 0x000003b000000947 */ /* 0x000fea0003800000 */
[----:B------:R-:W-:Y:S01]  /*19be0*/  IMAD.MOV.U32 R72, RZ, RZ, R123 ;  /* 0x000000ffff487224 */ /* 0x000fe200078e007b */
[----:B------:R-:W-:Y:S01]  /*19bf0*/  PRMT R76, R93, 0x5410, R95 ;  /* 0x000054105d4c7816 */ /* 0x000fe2000000005f */
[----:B------:R-:W-:Y:S01]  /*19c00*/  IMAD.MOV.U32 R73, RZ, RZ, R90 ;  /* 0x000000ffff497224 */ /* 0x000fe200078e005a */
[----:B------:R-:W-:Y:S01]  /*19c10*/  PRMT R77, R94, 0x7610, R93 ;  /* 0x000076105e4d7816 */ /* 0x000fe2000000005d */
[----:B------:R-:W-:Y:S01]  /*19c20*/  IMAD.MOV.U32 R74, RZ, RZ, R105 ;  /* 0x000000ffff4a7224 */ /* 0x000fe200078e0069 */
[----:B------:R-:W-:Y:S01]  /*19c30*/  STS [0x188], R0 ;  /* 0x00018800ff007388 */ /* 0x000fe20000000800 */
[----:B------:R-:W-:Y:S02]  /*19c40*/  IMAD.MOV.U32 R75, RZ, RZ, R122 ;  /* 0x000000ffff4b7224 */ /* 0x000fe400078e007a */
[----:B------:R-:W-:Y:S01]  /*19c50*/  IMAD.MOV.U32 R78, RZ, RZ, R91 ;  /* 0x000000ffff4e7224 */ /* 0x000fe200078e005b */
[----:B------:R-:W-:Y:S01]  /*19c60*/  STS [0x18c], R110 ;  /* 0x00018c6eff007388 */ /* 0x000fe20000000800 */
[----:B------:R-:W-:-:S02]  /*19c70*/  IMAD.MOV.U32 R79, RZ, RZ, R92 ;  /* 0x000000ffff4f7224 */ /* 0x000fc400078e005c */
[----:B------:R-:W-:Y:S01]  /*19c80*/  IMAD.MOV.U32 R2, RZ, RZ, R69 ;  /* 0x000000ffff027224 */ /* 0x000fe200078e0045 */
[----:B------:R0:W-:Y:S01]  /*19c90*/  STS.128 [0x120], R72 ;  /* 0x00012048ff007388 */ /* 0x0001e20000000c00 */
[----:B------:R-:W-:-:S03]  /*19ca0*/  IMAD.MOV.U32 R3, RZ, RZ, R68 ;  /* 0x000000ffff037224 */ /* 0x000fc600078e0044 */
[----:B------:R1:W-:Y:S04]  /*19cb0*/  STS.128 [0x110], R76 ;  /* 0x0001104cff007388 */ /* 0x0003e80000000c00 */
[----:B------:R2:W-:Y:S04]  /*19cc0*/  STS.64 [0x8], R2 ;  /* 0x00000802ff007388 */ /* 0x0005e80000000a00 */
[----:B------:R-:W-:Y:S01]  /*19cd0*/  STS.128 [0x10], R4 ;  /* 0x00001004ff007388 */ /* 0x000fe20000000c00 */
[----:B0-----:R-:W-:Y:S02]  /*19ce0*/  IMAD.MOV.U32 R72, RZ, RZ, R99 ;  /* 0x000000ffff487224 */ /* 0x001fe400078e0063 */
[----:B------:R-:W-:Y:S01]  /*19cf0*/  IMAD.MOV.U32 R73, RZ, RZ, R100 ;  /* 0x000000ffff497224 */ /* 0x000fe200078e0064 */
[----:B------:R-:W-:Y:S01]  /*19d00*/  STS.128 [0x20], R8 ;  /* 0x00002008ff007388 */ /* 0x000fe20000000c00 */
[----:B------:R-:W-:-:S02]  /*19d10*/  IMAD.MOV.U32 R74, RZ, RZ, R121 ;  /* 0x000000ffff4a7224 */ /* 0x000fc400078e0079 */
[----:B------:R-:W-:Y:S01]  /*19d20*/  IMAD.MOV.U32 R75, RZ, RZ, R98 ;  /* 0x000000ffff4b7224 */ /* 0x000fe200078e0062 */
[----:B------:R-:W-:Y:S01]  /*19d30*/  STS.128 [0x30], R12 ;  /* 0x0000300cff007388 */ /* 0x000fe20000000c00 */
[----:B-1----:R-:W-:Y:S02]  /*19d40*/  IMAD.MOV.U32 R76, RZ, RZ, R103 ;  /* 0x000000ffff4c7224 */ /* 0x002fe400078e0067 */
[----:B------:R-:W-:Y:S01]  /*19d50*/  IMAD.MOV.U32 R77, RZ, RZ, R104 ;  /* 0x000000ffff4d7224 */ /* 0x000fe200078e0068 */
[----:B------:R0:W-:Y:S01]  /*19d60*/  STS.128 [0x140], R72 ;  /* 0x00014048ff007388 */ /* 0x0001e20000000c00 */
[----:B------:R-:W-:Y:S02]  /*19d70*/  IMAD.MOV.U32 R78, RZ, RZ, R101 ;  /* 0x000000ffff4e7224 */ /* 0x000fe400078e0065 */
[----:B------:R-:W-:Y:S01]  /*19d80*/  IMAD.MOV.U32 R79, RZ, RZ, R102 ;  /* 0x000000ffff4f7224 */ /* 0x000fe200078e0066 */
[----:B------:R-:W-:Y:S01]  /*19d90*/  STS.128 [0x40], R16 ;  /* 0x00004010ff007388 */ /* 0x000fe20000000c00 */
[----:B--2---:R-:W-:-:S02]  /*19da0*/  IMAD.MOV.U32 R2, RZ, RZ, R111 ;  /* 0x000000ffff027224 */ /* 0x004fc400078e006f */
[----:B------:R-:W-:Y:S01]  /*19db0*/  IMAD.MOV.U32 R3, RZ, RZ, R112 ;  /* 0x000000ffff037224 */ /* 0x000fe200078e0070 */
[----:B------:R-:W-:Y:S04]  /*19dc0*/  STS.128 [0x130], R76 ;  /* 0x0001304cff007388 */ /* 0x000fe80000000c00 */
[----:B------:R-:W-:Y:S01]  /*19dd0*/  STS.64 [0x180], R2 ;  /* 0x00018002ff007388 */ /* 0x000fe20000000a00 */
[----:B0-----:R-:W-:Y:S02]  /*19de0*/  IMAD.MOV.U32 R72, RZ, RZ, R119 ;  /* 0x000000ffff487224 */ /* 0x001fe400078e0077 */
[----:B------:R-:W-:Y:S01]  /*19df0*/  IMAD.MOV.U32 R73, RZ, RZ, R120 ;  /* 0x000000ffff497224 */ /* 0x000fe200078e0078 */
[----:B------:R-:W-:Y:S01]  /*19e00*/  STS.128 [0x50], R20 ;  /* 0x00005014ff007388 */ /* 0x000fe20000000c00 */
[----:B------:R-:W-:-:S02]  /*19e10*/  IMAD.MOV.U32 R74, RZ, RZ, R109 ;  /* 0x000000ffff4a7224 */ /* 0x000fc400078e006d */
        /* <DEDUP_REMOVED lines=13> */
[----:B------:R1:W-:Y:S04]  /*19ef0*/  STS.128 [0xc0], R48 ;  /* 0x0000c030ff007388 */ /* 0x0003e80000000c00 */
[----:B------:R1:W-:Y:S04]  /*19f00*/  STS.128 [0xd0], R52 ;  /* 0x0000d034ff007388 */ /* 0x0003e80000000c00 */
[----:B------:R1:W-:Y:S01]  /*19f10*/  STS.128 [0xe0], R56 ;  /* 0x0000e038ff007388 */ /* 0x0003e20000000c00 */
[----:B0-----:R-:W-:-:S02]  /*19f20*/  IMAD.MOV.U32 R72, RZ, RZ, R115 ;  /* 0x000000ffff487224 */ /* 0x001fc400078e0073 */
[----:B------:R-:W-:Y:S01]  /*19f30*/  IMAD.MOV.U32 R73, RZ, RZ, R116 ;  /* 0x000000ffff497224 */ /* 0x000fe200078e0074 */
[----:B------:R1:W-:Y:S01]  /*19f40*/  STS.128 [0xf0], R60 ;  /* 0x0000f03cff007388 */ /* 0x0003e20000000c00 */
[----:B------:R-:W-:Y:S02]  /*19f50*/  IMAD.MOV.U32 R74, RZ, RZ, R113 ;  /* 0x000000ffff4a7224 */ /* 0x000fe400078e0071 */
[----:B------:R-:W-:Y:S01]  /*19f60*/  IMAD.MOV.U32 R75, RZ, RZ, R114 ;  /* 0x000000ffff4b7224 */ /* 0x000fe200078e0072 */
[----:B------:R1:W-:Y:S04]  /*19f70*/  STS.128 [0x100], R64 ;  /* 0x00010040ff007388 */ /* 0x0003e80000000c00 */
[----:B------:R1:W-:Y:S02]  /*19f80*/  STS.128 [0x170], R72 ;  /* 0x00017048ff007388 */ /* 0x0003e40000000c00 */
.L_x_5955:
[----:B------:R-:W-:Y:S05]  /*19f90*/  BSYNC B0 ;  /* 0x0000000000007941 */ /* 0x000fea0003800000 */
.L_x_5954:
[----:B------:R-:W-:Y:S06]  /*19fa0*/  BAR.SYNC.DEFER_BLOCKING 0x0 ;  /* 0x0000000000007b1d */ /* 0x000fec0000010000 */
[----:B------:R-:W-:Y:S05]  /*19fb0*/  @P1 EXIT ;  /* 0x000000000000194d */ /* 0x000fea0003800000 */
[----:B-1----:R-:W0:Y:S01]  /*19fc0*/  S2R R75, SR_CTAID.X ;  /* 0x00000000004b7919 */ /* 0x002e220000002500 */
[----:B------:R-:W-:-:S02]  /*19fd0*/  IMAD.MOV.U32 R72, RZ, RZ, c[0x0][0x180] ;  /* 0x00006000ff487624 */ /* 0x000fc400078e00ff */
[----:B------:R-:W-:-:S03]  /*19fe0*/  IMAD.MOV.U32 R78, RZ, RZ, 0x4 ;  /* 0x00000004ff4e7424 */ /* 0x000fc600078e00ff */
[C---:B------:R-:W-:Y:S02]  /*19ff0*/  ISETP.GE.AND P0, PT, R72.reuse, 0x1, PT ;  /* 0x000000014800780c */ /* 0x040fe40003f06270 */
[----:B------:R-:W-:Y:S01]  /*1a000*/  ISETP.GE.AND P4, PT, R72, 0x2, PT ;  /* 0x000000024800780c */ /* 0x000fe20003f86270 */
[----:B0-----:R-:W-:-:S10]  /*1a010*/  IMAD.WIDE R88, R75, R78, c[0x0][0x168] ;  /* 0x00005a004b587625 */ /* 0x001fd400078e024e */
[----:B------:R-:W2:Y:S04]  /*1a020*/  @P0 LDG.E.CONSTANT R2, [R88.64] ;  /* 0x0000000458020981 */ /* 0x000ea8000c1e9900 */
[----:B------:R-:W3:Y:S04]  /*1a030*/  @P4 LDG.E.CONSTANT R80, [R88.64] ;  /* 0x0000000458504981 */ /* 0x000ee8000c1e9900 */
[----:B------:R-:W4:Y:S04]  /*1a040*/  @P0 LDG.E.CONSTANT R3, [R88.64] ;  /* 0x0000000458030981 */ /* 0x000f28000c1e9900 */
[----:B------:R-:W5:Y:S01]  /*1a050*/  @P4 LDG.E.CONSTANT R82, [R88.64] ;  /* 0x0000000458524981 */ /* 0x000f62000c1e9900 */
[----:B------:R-:W-:-:S02]  /*1a060*/  ISETP.GE.AND P3, PT, R72, 0x3, PT ;  /* 0x000000034800780c */ /* 0x000fc40003f66270 */
[----:B------:R-:W-:-:S11]  /*1a070*/  ISETP.GE.AND P2, PT, R72, 0x4, PT ;  /* 0x000000044800780c */ /* 0x000fd60003f46270 */
[----:B------:R-:W5:Y:S04]  /*1a080*/  @P3 LDG.E.CONSTANT R77, [R88.64] ;  /* 0x00000004584d3981 */ /* 0x000f68000c1e9900 */
[----:B------:R-:W5:Y:S04]  /*1a090*/  @P3 LDG.E.CONSTANT R76, [R88.64] ;  /* 0x00000004584c3981 */ /* 0x000f68000c1e9900 */
[----:B------:R-:W5:Y:S04]  /*1a0a0*/  @P2 LDG.E.CONSTANT R71, [R88.64] ;  /* 0x0000000458472981 */ /* 0x000f68000c1e9900 */
[----:B------:R-:W5:Y:S01]  /*1a0b0*/  @P2 LDG.E.CONSTANT R70, [R88.64] ;  /* 0x0000000458462981 */ /* 0x000f62000c1e9900 */
[C---:B------:R-:W-:Y:S01]  /*1a0c0*/  ISETP.GE.AND P1, PT, R72.reuse, 0x5, PT ;  /* 0x000000054800780c */ /* 0x040fe20003f26270 */
[----:B------:R0:W1:Y:S01]  /*1a0d0*/  MUFU.LG2 R73, R68 ;  /* 0x0000004400497308 */ /* 0x0000620000000c00 */
[----:B------:R-:W-:Y:S01]  /*1a0e0*/  IMAD R81, R75, c[0x0][0x180], RZ ;  /* 0x000060004b517a24 */ /* 0x000fe200078e02ff */
[----:B------:R-:W-:Y:S01]  /*1a0f0*/  HADD2.F32 R84, -RZ, R95.H0_H0 ;  /* 0x2000005fff547230 */ /* 0x000fe20000004100 */
[----:B------:R-:W-:-:S09]  /*1a100*/  ISETP.GE.AND P6, PT, R72, 0x6, PT ;  /* 0x000000064800780c */ /* 0x000fd20003fc6270 */
[----:B------:R-:W5:Y:S04]  /*1a110*/  @P1 LDG.E.CONSTANT R74, [R88.64] ;  /* 0x00000004584a1981 */ /* 0x000f68000c1e9900 */
[----:B------:R-:W5:Y:S01]  /*1a120*/  @P1 LDG.E.CONSTANT R75, [R88.64] ;  /* 0x00000004584b1981 */ /* 0x000f62000c1e9900 */
[----:B------:R-:W-:Y:S01]  /*1a130*/  @P0 FADD.FTZ R84, R84, -R69 ;  /* 0x8000004554540221 */ /* 0x000fe20000010000 */
[----:B0-----:R-:W-:Y:S01]  /*1a140*/  HADD2.F32 R68, -RZ, R94.H0_H0 ;  /* 0x2000005eff447230 */ /* 0x001fe20000004100 */
[----:B------:R-:W-:Y:S01]  /*1a150*/  ISETP.GE.AND P5, PT, R72, 0x7, PT ;  /* 0x000000074800780c */ /* 0x000fe20003fa6270 */
[----:B------:R-:W-:Y:S01]  /*1a160*/  HADD2.F32 R86, -RZ, R93.H0_H0 ;  /* 0x2000005dff567230 */ /* 0x000fe20000004100 */
[----:B-1----:R-:W-:Y:S02]  /*1a170*/  @P0 FFMA.FTZ R79, R73, -0.69314718246459960938, R84 ;  /* 0xbf317218494f0823 */ /* 0x002fe40000010054 */
[----:B------:R-:W-:-:S02]  /*1a180*/  IMAD.SHL.U32 R81, R81, 0x2, RZ ;  /* 0x0000000251517824 */ /* 0x000fc400078e00ff */
[--C-:B------:R-:W-:Y:S02]  /*1a190*/  @P4 FADD.FTZ R68, R68, -R69.reuse ;  /* 0x8000004544444221 */ /* 0x100fe40000010000 */
[----:B------:R-:W-:Y:S02]  /*1a1a0*/  @P0 FADD.FTZ R86, R86, -R69 ;  /* 0x8000004556560221 */ /* 0x000fe40000010000 */
[----:B------:R-:W-:Y:S01]  /*1a1b0*/  IMAD.WIDE R96, R81, R78, c[0x0][0x170] ;  /* 0x00005c0051607625 */ /* 0x000fe200078e024e */
[----:B------:R-:W-:Y:S01]  /*1a1c0*/  HADD2.F32 R84, -RZ, R93.H1_H1 ;  /* 0x3000005dff547230 */ /* 0x000fe20000004100 */
[----:B------:R-:W5:Y:S02]  /*1a1d0*/  @P6 LDG.E.CONSTANT R78, [R88.64] ;  /* 0x00000004584e6981 */ /* 0x000f64000c1e9900 */
[C---:B------:R-:W-:Y:S02]  /*1a1e0*/  @P4 FFMA.FTZ R83, R73.reuse, -0.69314718246459960938, R68 ;  /* 0xbf31721849534823 */ /* 0x040fe40000010044 */
[----:B------:R-:W-:-:S02]  /*1a1f0*/  @P0 FFMA.FTZ R86, R73, -0.69314718246459960938, R86 ;  /* 0xbf31721849560823 */ /* 0x000fc40000010056 */
[----:B------:R-:W-:Y:S01]  /*1a200*/  @P4 FADD.FTZ R84, R84, -R69 ;  /* 0x8000004554544221 */ /* 0x000fe20000010000 */
[----:B------:R5:W-:Y:S01]  /*1a210*/  @P0 STG.E [R96.64], R4 ;  /* 0x0000000460000986 */ /* 0x000be2000c101904 */
[----:B--2---:R-:W-:-:S03]  /*1a220*/  @P0 FADD.FTZ R2, R2, R79 ;  /* 0x0000004f02020221 */ /* 0x004fc60000010000 */
[----:B------:R-:W2:Y:S01]  /*1a230*/  @P6 LDG.E.CONSTANT R79, [R88.64] ;  /* 0x00000004584f6981 */ /* 0x000ea2000c1e9900 */
[----:B---3--:R-:W-:-:S03]  /*1a240*/  @P4 FADD.FTZ R68, R80, R83 ;  /* 0x0000005350444221 */ /* 0x008fc60000010000 */
[----:B------:R-:W3:Y:S01]  /*1a250*/  @P5 LDG.E.CONSTANT R80, [R88.64] ;  /* 0x0000000458505981 */ /* 0x000ee2000c1e9900 */
[----:B----4-:R-:W-:Y:S02]  /*1a260*/  @P0 FADD.FTZ R3, R3, R86 ;  /* 0x0000005603030221 */ /* 0x010fe40000010000 */
[----:B------:R-:W-:Y:S01]  /*1a270*/  IMAD.MOV.U32 R86, RZ, RZ, 0x2 ;  /* 0x00000002ff567424 */ /* 0x000fe200078e00ff */
[----:B------:R-:W-:Y:S01]  /*1a280*/  @P0 F2FP.PACK_AB R2, RZ, R2 ;  /* 0x00000002ff02023e */ /* 0x000fe200000000ff */
[----:B------:R-:W-:Y:S01]  /*1a290*/  @P4 FFMA.FTZ R83, R73, -0.69314718246459960938, R84 ;  /* 0xbf31721849534823 */ /* 0x000fe20000010054 */
[----:B------:R-:W-:Y:S01]  /*1a2a0*/  @P0 F2FP.PACK_AB R3, RZ, R3 ;  /* 0x00000003ff03023e */ /* 0x000fe200000000ff */
[----:B------:R-:W-:Y:S01]  /*1a2b0*/  IMAD.WIDE R86, R81, R86, c[0x0][0x178] ;  /* 0x00005e0051567625 */ /* 0x000fe200078e0256 */
[----:B------:R-:W-:Y:S01]  /*1a2c0*/  @P4 F2FP.PACK_AB R68, RZ, R68 ;  /* 0x00000044ff44423e */ /* 0x000fe200000000ff */
[----:B------:R-:W4:Y:S02]  /*1a2d0*/  @P5 LDG.E.CONSTANT R81, [R88.64] ;  /* 0x0000000458515981 */ /* 0x000f24000c1e9900 */
[----:B-----5:R-:W-:-:S02]  /*1a2e0*/  @P4 FADD.FTZ R4, R82, R83 ;  /* 0x0000005352044221 */ /* 0x020fc40000010000 */
[----:B------:R-:W-:Y:S04]  /*1a2f0*/  @P0 STG.E.U16 [R86.64], R3 ;  /* 0x0000000356000986 */ /* 0x000fe8000c101504 */
[----:B------:R-:W-:Y:S01]  /*1a300*/  @P0 STG.E [R96.64+0x4], R5 ;  /* 0x0000040560000986 */ /* 0x000fe2000c101904 */
[----:B------:R-:W-:-:S03]  /*1a310*/  @P4 F2FP.PACK_AB R4, RZ, R4 ;  /* 0x00000004ff04423e */ /* 0x000fc600000000ff */
[----:B------:R0:W-:Y:S01]  /*1a320*/  @P0 STG.E.U16 [R86.64+0x2], R2 ;  /* 0x0000020256000986 */ /* 0x0001e2000c101504 */
[----:B------:R-:W-:Y:S01]  /*1a330*/  ISETP.GE.AND P0, PT, R72, 0x8, PT ;  /* 0x000000084800780c */ /* 0x000fe20003f06270 */
[--C-:B------:R-:W-:Y:S02]  /*1a340*/  HADD2.F32 R84, -RZ, R91.reuse.H0_H0 ;  /* 0x2000005bff547230 */ /* 0x100fe40000004100 */
[----:B------:R-:W-:Y:S04]  /*1a350*/  @P4 STG.E [R96.64+0x8], R6 ;  /* 0x0000080660004986 */ /* 0x000fe8000c101904 */
[----:B------:R-:W-:Y:S04]  /*1a360*/  @P4 STG.E.U16 [R86.64+0x4], R68 ;  /* 0x0000044456004986 */ /* 0x000fe8000c101504 */
[----:B------:R-:W-:Y:S01]  /*1a370*/  @P4 STG.E [R96.64+0xc], R7 ;  /* 0x00000c0760004986 */ /* 0x000fe2000c101904 */
[----:B0-----:R-:W-:-:S03]  /*1a380*/  HADD2.F32 R2, -RZ, R91.H1_H1 ;  /* 0x3000005bff027230 */ /* 0x001fc60000004100 */
[----:B------:R0:W-:Y:S01]  /*1a390*/  @P4 STG.E.U16 [R86.64+0x6], R4 ;  /* 0x0000060456004986 */ /* 0x0001e2000c101504 */
[----:B------:R-:W-:Y:S01]  /*1a3a0*/  ISETP.GE.AND P4, PT, R72, 0x9, PT ;  /* 0x000000094800780c */ /* 0x000fe20003f86270 */
[--C-:B------:R-:W-:Y:S02]  /*1a3b0*/  @P3 FADD.FTZ R84, R84, -R69.reuse ;  /* 0x8000004554543221 */ /* 0x100fe40000010000 */
[----:B------:R-:W-:Y:S01]  /*1a3c0*/  @P3 FADD.FTZ R2, R2, -R69 ;  /* 0x8000004502023221 */ /* 0x000fe20000010000 */
[----:B------:R-:W5:Y:S01]  /*1a3d0*/  @P0 LDG.E.CONSTANT R82, [R88.64] ;  /* 0x0000000458520981 */ /* 0x000f62000c1e9900 */
[C---:B------:R-:W-:Y:S02]  /*1a3e0*/  @P3 FFMA.FTZ R84, R73.reuse, -0.69314718246459960938, R84 ;  /* 0xbf31721849543823 */ /* 0x040fe40000010054 */
[----:B------:R-:W-:Y:S01]  /*1a3f0*/  @P3 FFMA.FTZ R3, R73, -0.69314718246459960938, R2 ;  /* 0xbf31721849033823 */ /* 0x000fe20000010002 */
[----:B------:R-:W5:Y:S01]  /*1a400*/  @P0 LDG.E.CONSTANT R5, [R88.64] ;  /* 0x0000000458050981 */ /* 0x000f62000c1e9900 */
[----:B0-----:R-:W-:Y:S01]  /*1a410*/  HADD2.F32 R4, -RZ, R92.H0_H0 ;  /* 0x2000005cff047230 */ /* 0x001fe20000004100 */
[----:B------:R-:W-:-:S03]  /*1a420*/  @P3 FADD.FTZ R77, R77, R84 ;  /* 0x000000544d4d3221 */ /* 0x000fc60000010000 */
[----:B------:R-:W5:Y:S01]  /*1a430*/  @P4 LDG.E.CONSTANT R7, [R88.64] ;  /* 0x0000000458074981 */ /* 0x000f62000c1e9900 */
[----:B------:R-:W-:Y:S01]  /*1a440*/  @P3 FADD.FTZ R2, R76, R3 ;  /* 0x000000034c023221 */ /* 0x000fe20000010000 */
[----:B------:R-:W-:Y:S01]  /*1a450*/  HADD2.F32 R68, -RZ, R92.H1_H1 ;  /* 0x3000005cff447230 */ /* 0x000fe20000004100 */
[--C-:B------:R-:W-:Y:S01]  /*1a460*/  @P2 FADD.FTZ R4, R4, -R69.reuse ;  /* 0x8000004504042221 */ /* 0x100fe20000010000 */
[----:B------:R-:W-:Y:S01]  /*1a470*/  @P3 F2FP.PACK_AB R3, RZ, R77 ;  /* 0x0000004dff03323e */ /* 0x000fe200000000ff */
[----:B------:R-:W5:Y:S01]  /*1a480*/  @P4 LDG.E.CONSTANT R6, [R88.64] ;  /* 0x0000000458064981 */ /* 0x000f62000c1e9900 */
[----:B------:R-:W-:Y:S01]  /*1a490*/  @P3 F2FP.PACK_AB R2, RZ, R2 ;  /* 0x00000002ff02323e */ /* 0x000fe200000000ff */
[----:B------:R-:W-:Y:S02]  /*1a4a0*/  @P2 FFMA.FTZ R4, R73, -0.69314718246459960938, R4 ;  /* 0xbf31721849042823 */ /* 0x000fe40000010004 */
[----:B------:R-:W-:Y:S01]  /*1a4b0*/  @P2 FADD.FTZ R68, R68, -R69 ;  /* 0x8000004544442221 */ /* 0x000fe20000010000 */
[----:B------:R-:W-:Y:S01]  /*1a4c0*/  @P3 STG.E [R96.64+0x10], R8 ;  /* 0x0000100860003986 */ /* 0x000fe2000c101904 */
[----:B------:R-:W-:-:S03]  /*1a4d0*/  @P2 FADD.FTZ R4, R71, R4 ;  /* 0x0000000447042221 */ /* 0x000fc60000010000 */
[----:B------:R0:W-:Y:S01]  /*1a4e0*/  @P3 STG.E.U16 [R86.64+0x8], R3 ;  /* 0x0000080356003986 */ /* 0x0001e2000c101504 */
[----:B------:R-:W-:-:S03]  /*1a4f0*/  @P2 FFMA.FTZ R77, R73, -0.69314718246459960938, R68 ;  /* 0xbf317218494d2823 */ /* 0x000fc60000010044 */
[----:B------:R-:W-:Y:S01]  /*1a500*/  @P3 STG.E [R96.64+0x14], R9 ;  /* 0x0000140960003986 */ /* 0x000fe2000c101904 */
[----:B------:R-:W-:-:S03]  /*1a510*/  @P2 F2FP.PACK_AB R4, RZ, R4 ;  /* 0x00000004ff04223e */ /* 0x000fc600000000ff */
[----:B------:R1:W-:Y:S01]  /*1a520*/  @P3 STG.E.U16 [R86.64+0xa], R2 ;  /* 0x00000a0256003986 */ /* 0x0003e2000c101504 */
[----:B------:R-:W-:Y:S01]  /*1a530*/  ISETP.GE.AND P3, PT, R72, 0xa, PT ;  /* 0x0000000a4800780c */ /* 0x000fe20003f66270 */
[----:B------:R-:W-:Y:S02]  /*1a540*/  @P2 FADD.FTZ R70, R70, R77 ;  /* 0x0000004d46462221 */ /* 0x000fe40000010000 */
[----:B------:R-:W-:Y:S03]  /*1a550*/  @P2 STG.E [R96.64+0x18], R10 ;  /* 0x0000180a60002986 */ /* 0x000fe6000c101904 */
[----:B0-----:R-:W-:Y:S02]  /*1a560*/  @P2 F2FP.PACK_AB R3, RZ, R70 ;  /* 0x00000046ff03223e */ /* 0x001fe400000000ff */
[----:B-1----:R-:W-:-:S05]  /*1a570*/  PRMT R2, R4, 0x7610, R2 ;  /* 0x0000761004027816 */ /* 0x002fca0000000002 */
[----:B------:R-:W5:Y:S04]  /*1a580*/  @P3 LDG.E.CONSTANT R9, [R88.64] ;  /* 0x0000000458093981 */ /* 0x000f68000c1e9900 */
[----:B------:R0:W-:Y:S04]  /*1a590*/  @P2 STG.E.U16 [R86.64+0xc], R2 ;  /* 0x00000c0256002986 */ /* 0x0001e8000c101504 */
[----:B------:R-:W-:Y:S04]  /*1a5a0*/  @P2 STG.E [R96.64+0x1c], R11 ;  /* 0x00001c0b60002986 */ /* 0x000fe8000c101904 */
[----:B------:R-:W5:Y:S04]  /*1a5b0*/  @P3 LDG.E.CONSTANT R8, [R88.64] ;  /* 0x0000000458083981 */ /* 0x000f68000c1e9900 */
[----:B------:R1:W-:Y:S01]  /*1a5c0*/  @P2 STG.E.U16 [R86.64+0xe], R3 ;  /* 0x00000e0356002986 */ /* 0x0003e2000c101504 */
[----:B------:R-:W-:-:S13]  /*1a5d0*/  ISETP.GE.AND P2, PT, R72, 0xb, PT ;  /* 0x0000000b4800780c */ /* 0x000fda0003f46270 */
[----:B------:R-:W5:Y:S04]  /*1a5e0*/  @P2 LDG.E.CONSTANT R68, [R88.64] ;  /* 0x0000000458442981 */ /* 0x000f68000c1e9900 */
[----:B------:R-:W5:Y:S01]  /*1a5f0*/  @P2 LDG.E.CONSTANT R4, [R88.64] ;  /* 0x0000000458042981 */ /* 0x000f62000c1e9900 */
[--C-:B------:R-:W-:Y:S02]  /*1a600*/  HADD2.F32 R70, -RZ, R123.reuse.H0_H0 ;  /* 0x2000007bff467230 */ /* 0x100fe40000004100 */
[----:B------:R-:W-:-:S03]  /*1a610*/  HADD2.F32 R76, -RZ, R123.H1_H1 ;  /* 0x3000007bff4c7230 */ /* 0x000fc60000004100 */
[--C-:B------:R-:W-:Y:S02]  /*1a620*/  @P1 FADD.FTZ R70, R70, -R69.reuse ;  /* 0x8000004546461221 */ /* 0x100fe40000010000 */
[----:B------:R-:W-:Y:S02]  /*1a630*/  @P1 FADD.FTZ R76, R76, -R69 ;  /* 0x800000454c4c1221 */ /* 0x000fe40000010000 */
[C---:B------:R-:W-:Y:S02]  /*1a640*/  @P1 FFMA.FTZ R71, R73.reuse, -0.69314718246459960938, R70 ;  /* 0xbf31721849471823 */ /* 0x040fe40000010046 */
[----:B------:R-:W-:Y:S02]  /*1a650*/  @P1 FFMA.FTZ R76, R73, -0.69314718246459960938, R76 ;  /* 0xbf317218494c1823 */ /* 0x000fe4000001004c */
[----:B------:R-:W-:Y:S02]  /*1a660*/  @P1 FADD.FTZ R71, R74, R71 ;  /* 0x000000474a471221 */ /* 0x000fe40000010000 */
[----:B0-----:R-:W-:-:S03]  /*1a670*/  @P1 FADD.FTZ R2, R75, R76 ;  /* 0x0000004c4b021221 */ /* 0x001fc60000010000 */
[----:B-1----:R-:W-:Y:S01]  /*1a680*/  @P1 F2FP.PACK_AB R3, RZ, R71 ;  /* 0x00000047ff03123e */ /* 0x002fe200000000ff */
[--C-:B------:R-:W-:Y:S01]  /*1a690*/  HADD2.F32 R10, -RZ, R90.reuse.H0_H0 ;  /* 0x2000005aff0a7230 */ /* 0x100fe20000004100 */
[----:B------:R-:W-:Y:S01]  /*1a6a0*/  @P1 F2FP.PACK_AB R2, RZ, R2 ;  /* 0x00000002ff02123e */ /* 0x000fe200000000ff */
[----:B------:R0:W-:Y:S01]  /*1a6b0*/  @P1 STG.E [R96.64+0x20], R12 ;  /* 0x0000200c60001986 */ /* 0x0001e2000c101904 */
[----:B------:R-:W-:-:S03]  /*1a6c0*/  HADD2.F32 R70, -RZ, R90.H1_H1 ;  /* 0x3000005aff467230 */ /* 0x000fc60000004100 */
[----:B------:R1:W-:Y:S01]  /*1a6d0*/  @P1 STG.E.U16 [R86.64+0x10], R3 ;  /* 0x0000100356001986 */ /* 0x0003e2000c101504 */
[----:B------:R-:W-:-:S03]  /*1a6e0*/  @P6 FADD.FTZ R10, R10, -R69 ;  /* 0x800000450a0a6221 */ /* 0x000fc60000010000 */
[----:B------:R-:W-:Y:S01]  /*1a6f0*/  @P1 STG.E [R96.64+0x24], R13 ;  /* 0x0000240d60001986 */ /* 0x000fe2000c101904 */
[----:B------:R-:W-:-:S03]  /*1a700*/  @P6 FADD.FTZ R70, R70, -R69 ;  /* 0x8000004546466221 */ /* 0x000fc60000010000 */
[----:B------:R1:W-:Y:S01]  /*1a710*/  @P1 STG.E.U16 [R86.64+0x12], R2 ;  /* 0x0000120256001986 */ /* 0x0003e2000c101504 */
[----:B------:R-:W-:Y:S01]  /*1a720*/  ISETP.GE.AND P1, PT, R72, 0xc, PT ;  /* 0x0000000c4800780c */ /* 0x000fe20003f26270 */
[--C-:B0-----:R-:W-:Y:S01]  /*1a730*/  HADD2.F32 R12, -RZ, R105.reuse.H1_H1 ;  /* 0x30000069ff0c7230 */ /* 0x101fe20000004100 */
[C---:B------:R-:W-:Y:S02]  /*1a740*/  @P6 FFMA.FTZ R10, R73.reuse, -0.69314718246459960938, R10 ;  /* 0xbf317218490a6823 */ /* 0x040fe4000001000a */
[C---:B------:R-:W-:Y:S02]  /*1a750*/  @P6 FFMA.FTZ R11, R73.reuse, -0.69314718246459960938, R70 ;  /* 0xbf317218490b6823 */ /* 0x040fe40000010046 */
[----:B------:R-:W-:Y:S02]  /*1a760*/  @P5 FADD.FTZ R12, R12, -R69 ;  /* 0x800000450c0c5221 */ /* 0x000fe40000010000 */
[----:B------:R-:W-:Y:S02]  /*1a770*/  @P6 FADD.FTZ R11, R78, R11 ;  /* 0x0000000b4e0b6221 */ /* 0x000fe40000010000 */
[----:B-1----:R-:W-:Y:S01]  /*1a780*/  @P5 FFMA.FTZ R3, R73, -0.69314718246459960938, R12 ;  /* 0xbf31721849035823 */ /* 0x002fe2000001000c */
[----:B------:R-:W-:-:S02]  /*1a790*/  HADD2.F32 R74, -RZ, R105.H0_H0 ;  /* 0x20000069ff4a7230 */ /* 0x000fc40000004100 */
[----:B------:R-:W5:Y:S01]  /*1a7a0*/  @P1 LDG.E.CONSTANT R2, [R88.64] ;  /* 0x0000000458021981 */ /* 0x000f62000c1e9900 */
[----:B------:R-:W-:Y:S02]  /*1a7b0*/  @P6 F2FP.PACK_AB R11, RZ, R11 ;  /* 0x0000000bff0b623e */ /* 0x000fe400000000ff */
[----:B------:R-:W-:Y:S01]  /*1a7c0*/  @P5 FADD.FTZ R74, R74, -R69 ;  /* 0x800000454a4a5221 */ /* 0x000fe20000010000 */
[----:B------:R0:W-:Y:S03]  /*1a7d0*/  @P6 STG.E [R96.64+0x28], R14 ;  /* 0x0000280e60006986 */ /* 0x0001e6000c101904 */
[----:B------:R-:W-:Y:S01]  /*1a7e0*/  @P5 FFMA.FTZ R74, R73, -0.69314718246459960938, R74 ;  /* 0xbf317218494a5823 */ /* 0x000fe2000001004a */
[----:B0-----:R-:W-:Y:S01]  /*1a7f0*/  HADD2.F32 R14, -RZ, R122.H1_H1 ;  /* 0x3000007aff0e7230 */ /* 0x001fe20000004100 */
[----:B--2---:R-:W-:Y:S02]  /*1a800*/  @P6 FADD.FTZ R10, R79, R10 ;  /* 0x0000000a4f0a6221 */ /* 0x004fe40000010000 */
[----:B---3--:R-:W-:-:S03]  /*1a810*/  @P5 FADD.FTZ R3, R80, R3 ;  /* 0x0000000350035221 */ /* 0x008fc60000010000 */
[----:B------:R-:W-:Y:S02]  /*1a820*/  @P6 F2FP.PACK_AB R10, RZ, R10 ;  /* 0x0000000aff0a623e */ /* 0x000fe400000000ff */
[----:B------:R-:W-:-:S03]  /*1a830*/  @P5 F2FP.PACK_AB R12, RZ, R3 ;  /* 0x00000003ff0c523e */ /* 0x000fc600000000ff */
[----:B------:R-:W-:Y:S04]  /*1a840*/  @P6 STG.E.U16 [R86.64+0x14], R10 ;  /* 0x0000140a56006986 */ /* 0x000fe8000c101504 */
[----:B------:R-:W-:Y:S01]  /*1a850*/  @P6 STG.E [R96.64+0x2c], R15 ;  /* 0x00002c0f60006986 */ /* 0x000fe2000c101904 */
[----:B------:R-:W-:-:S03]  /*1a860*/  PRMT R13, R12, 0x7610, R13 ;  /* 0x000076100c0d7816 */ /* 0x000fc6000000000d */
[----:B------:R0:W-:Y:S01]  /*1a870*/  @P6 STG.E.U16 [R86.64+0x16], R11 ;  /* 0x0000160b56006986 */ /* 0x0001e2000c101504 */
[----:B------:R-:W-:Y:S01]  /*1a880*/  ISETP.GE.AND P6, PT, R72, 0xd, PT ;  /* 0x0000000d4800780c */ /* 0x000fe20003fc6270 */
[----:B------:R-:W-:Y:S01]  /*1a890*/  HADD2.F32 R12, -RZ, R122.H0_H0 ;  /* 0x2000007aff0c7230 */ /* 0x000fe20000004100 */
[----:B----4-:R-:W-:Y:S01]  /*1a8a0*/  @P5 FADD.FTZ R74, R81, R74 ;  /* 0x0000004a514a5221 */ /* 0x010fe20000010000 */
[----:B------:R-:W2:Y:S03]  /*1a8b0*/  @P1 LDG.E.CONSTANT R3, [R88.64] ;  /* 0x0000000458031981 */ /* 0x000ea6000c1e9900 */
[----:B------:R-:W-:Y:S01]  /*1a8c0*/  @P0 FADD.FTZ R12, R12, -R69 ;  /* 0x800000450c0c0221 */ /* 0x000fe20000010000 */
[----:B------:R-:W-:Y:S01]  /*1a8d0*/  @P5 F2FP.PACK_AB R74, RZ, R74 ;  /* 0x0000004aff4a523e */ /* 0x000fe200000000ff */
[----:B------:R1:W-:Y:S02]  /*1a8e0*/  @P5 STG.E [R96.64+0x30], R16 ;  /* 0x0000301060005986 */ /* 0x0003e4000c101904 */
[----:B0-----:R-:W-:-:S03]  /*1a8f0*/  @P0 FFMA.FTZ R11, R73, -0.69314718246459960938, R12 ;  /* 0xbf317218490b0823 */ /* 0x001fc6000001000c */
[----:B------:R-:W3:Y:S01]  /*1a900*/  @P6 LDG.E.CONSTANT R10, [R88.64] ;  /* 0x00000004580a6981 */ /* 0x000ee2000c1e9900 */
[--C-:B------:R-:W-:Y:S01]  /*1a910*/  @P0 FADD.FTZ R12, R14, -R69.reuse ;  /* 0x800000450e0c0221 */ /* 0x100fe20000010000 */
[----:B------:R-:W-:Y:S02]  /*1a920*/  HADD2.F32 R14, -RZ, R103.H0_H0 ;  /* 0x20000067ff0e7230 */ /* 0x000fe40000004100 */
[----:B------:R-:W-:Y:S04]  /*1a930*/  @P5 STG.E.U16 [R86.64+0x18], R74 ;  /* 0x0000184a56005986 */ /* 0x000fe8000c101504 */
[----:B------:R-:W-:Y:S01]  /*1a940*/  @P5 STG.E [R96.64+0x34], R17 ;  /* 0x0000341160005986 */ /* 0x000fe2000c101904 */
[----:B------:R-:W-:-:S03]  /*1a950*/  @P4 FADD.FTZ R14, R14, -R69 ;  /* 0x800000450e0e4221 */ /* 0x000fc60000010000 */
[----:B------:R0:W-:Y:S01]  /*1a960*/  @P5 STG.E.U16 [R86.64+0x1a], R13 ;  /* 0x00001a0d56005986 */ /* 0x0001e2000c101504 */
[----:B------:R-:W-:Y:S01]  /*1a970*/  ISETP.GE.AND P5, PT, R72, 0xe, PT ;  /* 0x0000000e4800780c */ /* 0x000fe20003fa6270 */
[C---:B------:R-:W-:Y:S01]  /*1a980*/  @P0 FFMA.FTZ R12, R73.reuse, -0.69314718246459960938, R12 ;  /* 0xbf317218490c0823 */ /* 0x040fe2000001000c */
[----:B-1----:R-:W-:Y:S01]  /*1a990*/  HADD2.F32 R16, -RZ, R103.H1_H1 ;  /* 0x30000067ff107230 */ /* 0x002fe20000004100 */
[----:B-----5:R-:W-:Y:S02]  /*1a9a0*/  @P0 FADD.FTZ R82, R82, R11 ;  /* 0x0000000b52520221 */ /* 0x020fe40000010000 */
[----:B------:R-:W4:Y:S01]  /*1a9b0*/  @P6 LDG.E.CONSTANT R11, [R88.64] ;  /* 0x00000004580b6981 */ /* 0x000f22000c1e9900 */
[----:B------:R-:W-:Y:S02]  /*1a9c0*/  @P4 FFMA.FTZ R14, R73, -0.69314718246459960938, R14 ;  /* 0xbf317218490e4823 */ /* 0x000fe4000001000e */
[----:B------:R-:W-:Y:S02]  /*1a9d0*/  @P0 FADD.FTZ R12, R5, R12 ;  /* 0x0000000c050c0221 */ /* 0x000fe40000010000 */
[----:B------:R-:W-:Y:S01]  /*1a9e0*/  @P4 FADD.FTZ R16, R16, -R69 ;  /* 0x8000004510104221 */ /* 0x000fe20000010000 */
[----:B------:R-:W-:Y:S01]  /*1a9f0*/  @P0 F2FP.PACK_AB R82, RZ, R82 ;  /* 0x00000052ff52023e */ /* 0x000fe200000000ff */
[----:B------:R-:W-:Y:S01]  /*1aa00*/  @P4 FADD.FTZ R14, R7, R14 ;  /* 0x0000000e070e4221 */ /* 0x000fe20000010000 */
[----:B------:R-:W-:Y:S01]  /*1aa10*/  @P0 F2FP.PACK_AB R12, RZ, R12 ;  /* 0x0000000cff0c023e */ /* 0x000fe200000000ff */
[----:B0-----:R-:W-:Y:S01]  /*1aa20*/  @P4 FFMA.FTZ R13, R73, -0.69314718246459960938, R16 ;  /* 0xbf317218490d4823 */ /* 0x001fe20000010010 */
[----:B------:R-:W-:Y:S02]  /*1aa30*/  @P0 STG.E [R96.64+0x38], R18 ;  /* 0x0000381260000986 */ /* 0x000fe4000c101904 */
[----:B------:R-:W-:-:S02]  /*1aa40*/  @P4 F2FP.PACK_AB R14, RZ, R14 ;  /* 0x0000000eff0e423e */ /* 0x000fc400000000ff */
[----:B------:R-:W5:Y:S01]  /*1aa50*/  @P5 LDG.E.CONSTANT R5, [R88.64] ;  /* 0x0000000458055981 */ /* 0x000f62000c1e9900 */
[----:B------:R-:W-:-:S03]  /*1aa60*/  @P4 FADD.FTZ R6, R6, R13 ;  /* 0x0000000d06064221 */ /* 0x000fc60000010000 */
[----:B------:R-:W5:Y:S04]  /*1aa70*/  @P5 LDG.E.CONSTANT R7, [R88.64] ;  /* 0x0000000458075981 */ /* 0x000f68000c1e9900 */
[----:B------:R-:W-:Y:S01]  /*1aa80*/  @P0 STG.E.U16 [R86.64+0x1c], R82 ;  /* 0x00001c5256000986 */ /* 0x000fe2000c101504 */
[----:B------:R-:W-:-:S03]  /*1aa90*/  PRMT R15, R14, 0x7610, R15 ;  /* 0x000076100e0f7816 */ /* 0x000fc6000000000f */
[----:B------:R-:W-:Y:S01]  /*1aaa0*/  @P0 STG.E [R96.64+0x3c], R19 ;  /* 0x00003c1360000986 */ /* 0x000fe2000c101904 */
[----:B------:R-:W-:-:S03]  /*1aab0*/  HADD2.F32 R14, -RZ, R104.H0_H0 ;  /* 0x20000068ff0e7230 */ /* 0x000fc60000004100 */
[----:B------:R0:W-:Y:S01]  /*1aac0*/  @P0 STG.E.U16 [R86.64+0x1e], R12 ;  /* 0x00001e0c56000986 */ /* 0x0001e2000c101504 */
[----:B------:R-:W-:Y:S01]  /*1aad0*/  ISETP.GE.AND P0, PT, R72, 0xf, PT ;  /* 0x0000000f4800780c */ /* 0x000fe20003f06270 */
[----:B------:R-:W-:Y:S01]  /*1aae0*/  HADD2.F32 R16, -RZ, R104.H1_H1 ;  /* 0x30000068ff107230 */ /* 0x000fe20000004100 */
[----:B------:R-:W-:Y:S01]  /*1aaf0*/  @P4 F2FP.PACK_AB R6, RZ, R6 ;  /* 0x00000006ff06423e */ /* 0x000fe200000000ff */
[----:B------:R-:W-:Y:S01]  /*1ab00*/  @P3 FADD.FTZ R14, R14, -R69 ;  /* 0x800000450e0e3221 */ /* 0x000fe20000010000 */
[----:B------:R-:W-:Y:S02]  /*1ab10*/  @P4 STG.E [R96.64+0x40], R20 ;  /* 0x0000401460004986 */ /* 0x000fe4000c101904 */
[----:B------:R-:W-:Y:S01]  /*1ab20*/  PRMT R17, R6, 0x7610, R17 ;  /* 0x0000761006117816 */ /* 0x000fe20000000011 */
[----:B------:R-:W-:Y:S01]  /*1ab30*/  @P3 FADD.FTZ R16, R16, -R69 ;  /* 0x8000004510103221 */ /* 0x000fe20000010000 */
[----:B------:R-:W-:Y:S01]  /*1ab40*/  @P4 STG.E.U16 [R86.64+0x20], R15 ;  /* 0x0000200f56004986 */ /* 0x000fe2000c101504 */
[----:B------:R-:W-:-:S02]  /*1ab50*/  @P3 FFMA.FTZ R14, R73, -0.69314718246459960938, R14 ;  /* 0xbf317218490e3823 */ /* 0x000fc4000001000e */
[----:B------:R-:W-:Y:S01]  /*1ab60*/  @P3 FFMA.FTZ R13, R73, -0.69314718246459960938, R16 ;  /* 0xbf317218490d3823 */ /* 0x000fe20000010010 */
[----:B------:R-:W-:Y:S01]  /*1ab70*/  @P4 STG.E [R96.64+0x44], R21 ;  /* 0x0000441560004986 */ /* 0x000fe2000c101904 */
[----:B------:R-:W-:-:S03]  /*1ab80*/  @P3 FADD.FTZ R9, R9, R14 ;  /* 0x0000000e09093221 */ /* 0x000fc60000010000 */
[----:B------:R1:W-:Y:S01]  /*1ab90*/  @P4 STG.E.U16 [R86.64+0x22], R17 ;  /* 0x0000221156004986 */ /* 0x0003e2000c101504 */
[----:B------:R-:W-:-:S03]  /*1aba0*/  ISETP.GE.AND P4, PT, R72, 0x10, PT ;  /* 0x000000104800780c */ /* 0x000fc60003f86270 */
[----:B0-----:R-:W5:Y:S01]  /*1abb0*/  @P0 LDG.E.CONSTANT R12, [R88.64] ;  /* 0x00000004580c0981 */ /* 0x001f62000c1e9900 */
[--C-:B------:R-:W-:Y:S01]  /*1abc0*/  HADD2.F32 R14, -RZ, R101.reuse.H0_H0 ;  /* 0x20000065ff0e7230 */ /* 0x100fe20000004100 */
[----:B------:R-:W-:Y:S02]  /*1abd0*/  @P3 FADD.FTZ R8, R8, R13 ;  /* 0x0000000d08083221 */ /* 0x000fe40000010000 */
[----:B------:R-:W5:Y:S01]  /*1abe0*/  @P0 LDG.E.CONSTANT R6, [R88.64] ;  /* 0x0000000458060981 */ /* 0x000f62000c1e9900 */
[----:B------:R-:W-:Y:S01]  /*1abf0*/  HADD2.F32 R16, -RZ, R101.H1_H1 ;  /* 0x30000065ff107230 */ /* 0x000fe20000004100 */
[----:B------:R-:W-:Y:S01]  /*1ac00*/  @P3 F2FP.PACK_AB R9, RZ, R9 ;  /* 0x00000009ff09323e */ /* 0x000fe200000000ff */
[--C-:B------:R-:W-:Y:S01]  /*1ac10*/  @P2 FADD.FTZ R14, R14, -R69.reuse ;  /* 0x800000450e0e2221 */ /* 0x100fe20000010000 */
[----:B------:R-:W-:Y:S02]  /*1ac20*/  @P3 F2FP.PACK_AB R13, RZ, R8 ;  /* 0x00000008ff0d323e */ /* 0x000fe400000000ff */
[----:B------:R-:W-:Y:S01]  /*1ac30*/  @P2 FADD.FTZ R16, R16, -R69 ;  /* 0x8000004510102221 */ /* 0x000fe20000010000 */
[----:B-1----:R-:W-:Y:S01]  /*1ac40*/  PRMT R17, R9, 0x7610, R17 ;  /* 0x0000761009117816 */ /* 0x002fe20000000011 */
[----:B------:R-:W5:Y:S01]  /*1ac50*/  @P4 LDG.E.CONSTANT R8, [R88.64] ;  /* 0x0000000458084981 */ /* 0x000f62000c1e9900 */
[----:B------:R-:W-:Y:S01]  /*1ac60*/  PRMT R18, R13, 0x7610, R18 ;  /* 0x000076100d127816 */ /* 0x000fe20000000012 */
[----:B------:R-:W-:-:S02]  /*1ac70*/  @P2 FFMA.FTZ R13, R73, -0.69314718246459960938, R14 ;  /* 0xbf317218490d2823 */ /* 0x000fc4000001000e */
[----:B------:R-:W-:Y:S01]  /*1ac80*/  @P2 FFMA.FTZ R15, R73, -0.69314718246459960938, R16 ;  /* 0xbf317218490f2823 */ /* 0x000fe20000010010 */
[----:B------:R-:W-:Y:S04]  /*1ac90*/  @P3 STG.E [R96.64+0x48], R22 ;  /* 0x0000481660003986 */ /* 0x000fe8000c101904 */
[----:B------:R-:W-:Y:S01]  /*1aca0*/  @P3 STG.E.U16 [R86.64+0x24], R17 ;  /* 0x0000241156003986 */ /* 0x000fe2000c101504 */
[----:B------:R-:W-:-:S03]  /*1acb0*/  @P2 FADD.FTZ R13, R68, R13 ;  /* 0x0000000d440d2221 */ /* 0x000fc60000010000 */
[----:B------:R-:W5:Y:S01]  /*1acc0*/  @P4 LDG.E.CONSTANT R9, [R88.64] ;  /* 0x0000000458094981 */ /* 0x000f62000c1e9900 */
[----:B------:R-:W-:-:S03]  /*1acd0*/  @P2 FADD.FTZ R4, R4, R15 ;  /* 0x0000000f04042221 */ /* 0x000fc60000010000 */
[----:B------:R-:W-:Y:S01]  /*1ace0*/  @P3 STG.E [R96.64+0x4c], R23 ;  /* 0x00004c1760003986 */ /* 0x000fe2000c101904 */
[----:B------:R-:W-:-:S03]  /*1acf0*/  @P2 F2FP.PACK_AB R13, RZ, R13 ;  /* 0x0000000dff0d223e */ /* 0x000fc600000000ff */
[----:B------:R0:W-:Y:S01]  /*1ad00*/  @P3 STG.E.U16 [R86.64+0x26], R18 ;  /* 0x0000261256003986 */ /* 0x0001e2000c101504 */
[----:B------:R-:W-:Y:S02]  /*1ad10*/  ISETP.GE.AND P3, PT, R72, 0x11, PT ;  /* 0x000000114800780c */ /* 0x000fe40003f66270 */
[----:B------:R-:W-:Y:S02]  /*1ad20*/  @P2 F2FP.PACK_AB R14, RZ, R4 ;  /* 0x00000004ff0e223e */ /* 0x000fe400000000ff */
[----:B------:R-:W-:Y:S02]  /*1ad30*/  PRMT R19, R13, 0x7610, R19 ;  /* 0x000076100d137816 */ /* 0x000fe40000000013 */
[----:B------:R-:W-:Y:S01]  /*1ad40*/  PRMT R20, R14, 0x7610, R20 ;  /* 0x000076100e147816 */ /* 0x000fe20000000014 */
[----:B------:R-:W-:Y:S04]  /*1ad50*/  @P2 STG.E [R96.64+0x50], R24 ;  /* 0x0000501860002986 */ /* 0x000fe8000c101904 */
[----:B------:R1:W-:Y:S04]  /*1ad60*/  @P2 STG.E.U16 [R86.64+0x28], R19 ;  /* 0x0000281356002986 */ /* 0x0003e8000c101504 */
[----:B------:R-:W-:Y:S04]  /*1ad70*/  @P2 STG.E [R96.64+0x54], R25 ;  /* 0x0000541960002986 */ /* 0x000fe8000c101904 */
[----:B------:R-:W5:Y:S04]  /*1ad80*/  @P3 LDG.E.CONSTANT R4, [R88.64] ;  /* 0x0000000458043981 */ /* 0x000f68000c1e9900 */
[----:B------:R-:W-:Y:S01]  /*1ad90*/  @P2 STG.E.U16 [R86.64+0x2a], R20 ;  /* 0x00002a1456002986 */ /* 0x000fe2000c101504 */
[----:B------:R-:W-:-:S03]  /*1ada0*/  ISETP.GE.AND P2, PT, R72, 0x12, PT ;  /* 0x000000124800780c */ /* 0x000fc60003f46270 */
[----:B------:R-:W5:Y:S10]  /*1adb0*/  @P3 LDG.E.CONSTANT R15, [R88.64] ;  /* 0x00000004580f3981 */ /* 0x000f74000c1e9900 */
[----:B------:R-:W5:Y:S04]  /*1adc0*/  @P2 LDG.E.CONSTANT R14, [R88.64] ;  /* 0x00000004580e2981 */ /* 0x000f68000c1e9900 */
[----:B------:R-:W5:Y:S01]  /*1add0*/  @P2 LDG.E.CONSTANT R13, [R88.64] ;  /* 0x00000004580d2981 */ /* 0x000f62000c1e9900 */
[----:B------:R-:W-:-:S05]  /*1ade0*/  HADD2.F32 R16, -RZ, R102.H0_H0 ;  /* 0x20000066ff107230 */ /* 0x000fca0000004100 */
[----:B------:R-:W-:Y:S01]  /*1adf0*/  @P1 FADD.FTZ R16, R16, -R69 ;  /* 0x8000004510101221 */ /* 0x000fe20000010000 */
[----:B0-----:R-:W-:-:S03]  /*1ae00*/  HADD2.F32 R18, -RZ, R102.H1_H1 ;  /* 0x30000066ff127230 */ /* 0x001fc60000004100 */
[----:B------:R-:W-:-:S04]  /*1ae10*/  @P1 FFMA.FTZ R17, R73, -0.69314718246459960938, R16 ;  /* 0xbf31721849111823 */ /* 0x000fc80000010010 */
[----:B------:R-:W-:Y:S02]  /*1ae20*/  @P1 FADD.FTZ R2, R2, R17 ;  /* 0x0000001102021221 */ /* 0x000fe40000010000 */
[----:B------:R-:W-:Y:S01]  /*1ae30*/  @P1 FADD.FTZ R16, R18, -R69 ;  /* 0x8000004512101221 */ /* 0x000fe20000010000 */
[----:B------:R-:W-:Y:S02]  /*1ae40*/  HADD2.F32 R18, -RZ, R99.H0_H0 ;  /* 0x20000063ff127230 */ /* 0x000fe40000004100 */
[----:B------:R-:W-:Y:S01]  /*1ae50*/  @P1 F2FP.PACK_AB R2, RZ, R2 ;  /* 0x00000002ff02123e */ /* 0x000fe200000000ff */
[----:B------:R-:W-:-:S03]  /*1ae60*/  @P1 FFMA.FTZ R16, R73, -0.69314718246459960938, R16 ;  /* 0xbf31721849101823 */ /* 0x000fc60000010010 */
[----:B-1----:R-:W-:Y:S01]  /*1ae70*/  PRMT R19, R2, 0x7610, R19 ;  /* 0x0000761002137816 */ /* 0x002fe20000000013 */
[----:B------:R-:W-:-:S04]  /*1ae80*/  @P6 FADD.FTZ R2, R18, -R69 ;  /* 0x8000004512026221 */ /* 0x000fc80000010000 */
[C---:B------:R-:W-:Y:S01]  /*1ae90*/  @P6 FFMA.FTZ R17, R73.reuse, -0.69314718246459960938, R2 ;  /* 0xbf31721849116823 */ /* 0x040fe20000010002 */
[----:B------:R-:W-:Y:S01]  /*1aea0*/  HADD2.F32 R2, -RZ, R99.H1_H1 ;  /* 0x30000063ff027230 */ /* 0x000fe20000004100 */
[----:B------:R-:W-:Y:S04]  /*1aeb0*/  @P1 STG.E [R96.64+0x58], R26 ;  /* 0x0000581a60001986 */ /* 0x000fe8000c101904 */
[----:B------:R-:W-:Y:S01]  /*1aec0*/  @P6 FADD.FTZ R2, R2, -R69 ;  /* 0x8000004502026221 */ /* 0x000fe20000010000 */
[----:B------:R-:W-:Y:S01]  /*1aed0*/  @P1 STG.E.U16 [R86.64+0x2c], R19 ;  /* 0x00002c1356001986 */ /* 0x000fe2000c101504 */
[----:B------:R-:W-:Y:S02]  /*1aee0*/  HADD2.F32 R18, -RZ, R100.H1_H1 ;  /* 0x30000064ff127230 */ /* 0x000fe40000004100 */
[----:B------:R-:W-:Y:S01]  /*1aef0*/  @P6 FFMA.FTZ R2, R73, -0.69314718246459960938, R2 ;  /* 0xbf31721849026823 */ /* 0x000fe20000010002 */
[----:B------:R-:W-:Y:S01]  /*1af00*/  @P1 STG.E [R96.64+0x5c], R27 ;  /* 0x00005c1b60001986 */ /* 0x000fe2000c101904 */
[----:B--2---:R-:W-:-:S05]  /*1af10*/  @P1 FADD.FTZ R3, R3, R16 ;  /* 0x0000001003031221 */ /* 0x004fca0000010000 */
[----:B------:R-:W-:Y:S01]  /*1af20*/  @P1 F2FP.PACK_AB R3, RZ, R3 ;  /* 0x00000003ff03123e */ /* 0x000fe200000000ff */
[----:B---3--:R-:W-:-:S04]  /*1af30*/  @P6 FADD.FTZ R10, R10, R17 ;  /* 0x000000110a0a6221 */ /* 0x008fc80000010000 */
[----:B------:R0:W-:Y:S01]  /*1af40*/  @P1 STG.E.U16 [R86.64+0x2e], R3 ;  /* 0x00002e0356001986 */ /* 0x0001e2000c101504 */
[----:B------:R-:W-:Y:S01]  /*1af50*/  HADD2.F32 R16, -RZ, R100.H0_H0 ;  /* 0x20000064ff107230 */ /* 0x000fe20000004100 */
[----:B------:R-:W-:Y:S02]  /*1af60*/  ISETP.GE.AND P1, PT, R72, 0x13, PT ;  /* 0x000000134800780c */ /* 0x000fe40003f26270 */
[----:B------:R-:W-:Y:S02]  /*1af70*/  @P6 F2FP.PACK_AB R10, RZ, R10 ;  /* 0x0000000aff0a623e */ /* 0x000fe400000000ff */
[----:B------:R-:W-:-:S04]  /*1af80*/  @P5 FADD.FTZ R16, R16, -R69 ;  /* 0x8000004510105221 */ /* 0x000fc80000010000 */
[----:B------:R-:W-:Y:S02]  /*1af90*/  @P5 FFMA.FTZ R16, R73, -0.69314718246459960938, R16 ;  /* 0xbf31721849105823 */ /* 0x000fe40000010010 */
[----:B----4-:R-:W-:Y:S01]  /*1afa0*/  @P6 FADD.FTZ R2, R11, R2 ;  /* 0x000000020b026221 */ /* 0x010fe20000010000 */
[----:B------:R-:W-:Y:S01]  /*1afb0*/  PRMT R11, R10, 0x7610, R11 ;  /* 0x000076100a0b7816 */ /* 0x000fe2000000000b */
[----:B------:R-:W-:Y:S01]  /*1afc0*/  @P5 FADD.FTZ R10, R18, -R69 ;  /* 0x80000045120a5221 */ /* 0x000fe20000010000 */
[----:B------:R-:W-:Y:S02]  /*1afd0*/  @P6 STG.E [R96.64+0x60], R28 ;  /* 0x0000601c60006986 */ /* 0x000fe4000c101904 */
[----:B------:R-:W-:Y:S01]  /*1afe0*/  @P6 F2FP.PACK_AB R2, RZ, R2 ;  /* 0x00000002ff02623e */ /* 0x000fe200000000ff */
[----:B------:R-:W-:Y:S01]  /*1aff0*/  @P5 FFMA.FTZ R10, R73, -0.69314718246459960938, R10 ;  /* 0xbf317218490a5823 */ /* 0x000fe2000001000a */
[----:B0-----:R-:W2:Y:S02]  /*1b000*/  @P1 LDG.E.CONSTANT R3, [R88.64] ;  /* 0x0000000458031981 */ /* 0x001ea4000c1e9900 */
[----:B------:R-:W-:-:S02]  /*1b010*/  PRMT R17, R2, 0x7610, R17 ;  /* 0x0000761002117816 */ /* 0x000fc40000000011 */
[----:B------:R-:W3:Y:S01]  /*1b020*/  @P1 LDG.E.CONSTANT R2, [R88.64] ;  /* 0x0000000458021981 */ /* 0x000ee2000c1e9900 */
[----:B-----5:R-:W-:-:S03]  /*1b030*/  @P5 FADD.FTZ R5, R5, R16 ;  /* 0x0000001005055221 */ /* 0x020fc60000010000 */
[----:B------:R0:W-:Y:S01]  /*1b040*/  @P6 STG.E.U16 [R86.64+0x30], R11 ;  /* 0x0000300b56006986 */ /* 0x0001e2000c101504 */
[----:B------:R-:W-:Y:S01]  /*1b050*/  @P5 FADD.FTZ R7, R7, R10 ;  /* 0x0000000a07075221 */ /* 0x000fe20000010000 */
[--C-:B------:R-:W-:Y:S02]  /*1b060*/  HADD2.F32 R10, -RZ, R121.reuse.H0_H0 ;  /* 0x20000079ff0a7230 */ /* 0x100fe40000004100 */
[----:B------:R-:W-:Y:S01]  /*1b070*/  @P6 STG.E [R96.64+0x64], R29 ;  /* 0x0000641d60006986 */ /* 0x000fe2000c101904 */
[----:B------:R-:W-:Y:S01]  /*1b080*/  @P5 F2FP.PACK_AB R5, RZ, R5 ;  /* 0x00000005ff05523e */ /* 0x000fe200000000ff */
[----:B------:R-:W-:Y:S02]  /*1b090*/  HADD2.F32 R16, -RZ, R121.H1_H1 ;  /* 0x30000079ff107230 */ /* 0x000fe40000004100 */
[----:B------:R-:W-:Y:S01]  /*1b0a0*/  @P6 STG.E.U16 [R86.64+0x32], R17 ;  /* 0x0000321156006986 */ /* 0x000fe2000c101504 */
[----:B------:R-:W-:Y:S01]  /*1b0b0*/  ISETP.GE.AND P6, PT, R72, 0x14, PT ;  /* 0x000000144800780c */ /* 0x000fe20003fc6270 */
[----:B------:R-:W-:Y:S01]  /*1b0c0*/  @P0 FADD.FTZ R10, R10, -R69 ;  /* 0x800000450a0a0221 */ /* 0x000fe20000010000 */
[----:B------:R-:W-:-:S02]  /*1b0d0*/  PRMT R18, R5, 0x7610, R18 ;  /* 0x0000761005127816 */ /* 0x000fc40000000012 */
[----:B------:R-:W-:Y:S01]  /*1b0e0*/  @P5 F2FP.PACK_AB R7, RZ, R7 ;  /* 0x00000007ff07523e */ /* 0x000fe200000000ff */
[----:B------:R-:W-:Y:S02]  /*1b0f0*/  @P0 FFMA.FTZ R5, R73, -0.69314718246459960938, R10 ;  /* 0xbf31721849050823 */ /* 0x000fe4000001000a */
[----:B------:R-:W-:Y:S01]  /*1b100*/  @P0 FADD.FTZ R10, R16, -R69 ;  /* 0x80000045100a0221 */ /* 0x000fe20000010000 */
[----:B0-----:R-:W-:Y:S01]  /*1b110*/  PRMT R11, R7, 0x7610, R11 ;  /* 0x00007610070b7816 */ /* 0x001fe2000000000b */
[----:B------:R-:W-:Y:S02]  /*1b120*/  HADD2.F32 R16, -RZ, R98.H0_H0 ;  /* 0x20000062ff107230 */ /* 0x000fe40000004100 */
[----:B------:R-:W-:Y:S01]  /*1b130*/  @P0 FFMA.FTZ R7, R73, -0.69314718246459960938, R10 ;  /* 0xbf31721849070823 */ /* 0x000fe2000001000a */
[----:B------:R-:W-:Y:S04]  /*1b140*/  @P5 STG.E [R96.64+0x68], R30 ;  /* 0x0000681e60005986 */ /* 0x000fe8000c101904 */
[----:B------:R0:W-:Y:S01]  /*1b150*/  @P5 STG.E.U16 [R86.64+0x34], R18 ;  /* 0x0000341256005986 */ /* 0x0001e2000c101504 */
[----:B------:R-:W-:-:S03]  /*1b160*/  @P4 FADD.FTZ R16, R16, -R69 ;  /* 0x8000004510104221 */ /* 0x000fc60000010000 */
[----:B------:R-:W-:Y:S01]  /*1b170*/  @P5 STG.E [R96.64+0x6c], R31 ;  /* 0x00006c1f60005986 */ /* 0x000fe2000c101904 */
[----:B------:R-:W-:-:S03]  /*1b180*/  @P0 FADD.FTZ R12, R12, R5 ;  /* 0x000000050c0c0221 */ /* 0x000fc60000010000 */
[----:B------:R-:W4:Y:S01]  /*1b190*/  @P6 LDG.E.CONSTANT R5, [R88.64] ;  /* 0x0000000458056981 */ /* 0x000f22000c1e9900 */
[----:B------:R-:W-:Y:S01]  /*1b1a0*/  @P0 FADD.FTZ R7, R6, R7 ;  /* 0x0000000706070221 */ /* 0x000fe20000010000 */
[----:B0-----:R-:W-:Y:S02]  /*1b1b0*/  HADD2.F32 R18, -RZ, R98.H1_H1 ;  /* 0x30000062ff127230 */ /* 0x001fe40000004100 */
[----:B------:R0:W-:Y:S01]  /*1b1c0*/  @P5 STG.E.U16 [R86.64+0x36], R11 ;  /* 0x0000360b56005986 */ /* 0x0001e2000c101504 */
[----:B------:R-:W-:Y:S02]  /*1b1d0*/  ISETP.GE.AND P5, PT, R72, 0x15, PT ;  /* 0x000000154800780c */ /* 0x000fe40003fa6270 */
[----:B------:R-:W-:Y:S01]  /*1b1e0*/  @P0 F2FP.PACK_AB R10, RZ, R7 ;  /* 0x00000007ff0a023e */ /* 0x000fe200000000ff */
[----:B------:R-:W-:Y:S01]  /*1b1f0*/  @P4 FADD.FTZ R18, R18, -R69 ;  /* 0x8000004512124221 */ /* 0x000fe20000010000 */
[----:B------:R-:W-:Y:S01]  /*1b200*/  @P0 F2FP.PACK_AB R12, RZ, R12 ;  /* 0x0000000cff0c023e */ /* 0x000fe200000000ff */
[----:B------:R-:W5:Y:S02]  /*1b210*/  @P6 LDG.E.CONSTANT R6, [R88.64] ;  /* 0x0000000458066981 */ /* 0x000f64000c1e9900 */
[----:B------:R-:W-:-:S02]  /*1b220*/  @P4 FFMA.FTZ R18, R73, -0.69314718246459960938, R18 ;  /* 0xbf31721849124823 */ /* 0x000fc40000010012 */
[--C-:B0-----:R-:W-:Y:S01]  /*1b230*/  @P4 FFMA.FTZ R11, R73, -0.69314718246459960938, R16.reuse ;  /* 0xbf317218490b4823 */ /* 0x101fe20000010010 */
[----:B------:R-:W-:Y:S01]  /*1b240*/  PRMT R16, R10, 0x7610, R16 ;  /* 0x000076100a107816 */ /* 0x000fe20000000010 */
[----:B------:R-:W-:Y:S02]  /*1b250*/  @P0 STG.E [R96.64+0x70], R32 ;  /* 0x0000702060000986 */ /* 0x000fe4000c101904 */
[----:B------:R-:W-:Y:S02]  /*1b260*/  @P4 FADD.FTZ R8, R8, R11 ;  /* 0x0000000b08084221 */ /* 0x000fe40000010000 */
[----:B------:R0:W-:Y:S01]  /*1b270*/  @P0 STG.E.U16 [R86.64+0x38], R12 ;  /* 0x0000380c56000986 */ /* 0x0001e2000c101504 */
[----:B------:R-:W-:-:S03]  /*1b280*/  @P4 FADD.FTZ R18, R9, R18 ;  /* 0x0000001209124221 */ /* 0x000fc60000010000 */
[----:B------:R-:W-:Y:S01]  /*1b290*/  @P0 STG.E [R96.64+0x74], R33 ;  /* 0x0000742160000986 */ /* 0x000fe2000c101904 */
[----:B------:R-:W-:-:S03]  /*1b2a0*/  @P4 F2FP.PACK_AB R9, RZ, R8 ;  /* 0x00000008ff09423e */ /* 0x000fc600000000ff */
[----:B------:R1:W-:Y:S01]  /*1b2b0*/  @P0 STG.E.U16 [R86.64+0x3a], R16 ;  /* 0x00003a1056000986 */ /* 0x0003e2000c101504 */
[----:B------:R-:W-:Y:S01]  /*1b2c0*/  ISETP.GE.AND P0, PT, R72, 0x16, PT ;  /* 0x000000164800780c */ /* 0x000fe20003f06270 */
[--C-:B------:R-:W-:Y:S02]  /*1b2d0*/  HADD2.F32 R10, -RZ, R119.reuse.H0_H0 ;  /* 0x20000077ff0a7230 */ /* 0x100fe40000004100 */
[----:B------:R-:W5:Y:S04]  /*1b2e0*/  @P5 LDG.E.CONSTANT R7, [R88.64] ;  /* 0x0000000458075981 */ /* 0x000f68000c1e9900 */
[----:B------:R-:W5:Y:S01]  /*1b2f0*/  @P5 LDG.E.CONSTANT R8, [R88.64] ;  /* 0x0000000458085981 */ /* 0x000f62000c1e9900 */
[----:B------:R-:W-:Y:S01]  /*1b300*/  @P3 FADD.FTZ R10, R10, -R69 ;  /* 0x800000450a0a3221 */ /* 0x000fe20000010000 */
[----:B------:R-:W-:Y:S01]  /*1b310*/  PRMT R17, R9, 0x7610, R17 ;  /* 0x0000761009117816 */ /* 0x000fe20000000011 */
[----:B0-----:R-:W-:Y:S01]  /*1b320*/  HADD2.F32 R12, -RZ, R119.H1_H1 ;  /* 0x30000077ff0c7230 */ /* 0x001fe20000004100 */
[----:B------:R-:W-:Y:S01]  /*1b330*/  @P4 F2FP.PACK_AB R18, RZ, R18 ;  /* 0x00000012ff12423e */ /* 0x000fe200000000ff */
[----:B------:R-:W-:Y:S01]  /*1b340*/  @P3 FFMA.FTZ R11, R73, -0.69314718246459960938, R10 ;  /* 0xbf317218490b3823 */ /* 0x000fe2000001000a */
[----:B------:R-:W5:Y:S02]  /*1b350*/  @P0 LDG.E.CONSTANT R9, [R88.64] ;  /* 0x0000000458090981 */ /* 0x000f64000c1e9900 */
[----:B------:R-:W-:-:S02]  /*1b360*/  @P3 FADD.FTZ R10, R12, -R69 ;  /* 0x800000450c0a3221 */ /* 0x000fc40000010000 */
[----:B------:R-:W-:Y:S01]  /*1b370*/  @P4 STG.E [R96.64+0x78], R34 ;  /* 0x0000782260004986 */ /* 0x000fe2000c101904 */
[--C-:B------:R-:W-:Y:S01]  /*1b380*/  HADD2.F32 R12, -RZ, R120.reuse.H0_H0 ;  /* 0x20000078ff0c7230 */ /* 0x100fe20000004100 */
[----:B------:R-:W-:Y:S02]  /*1b390*/  @P3 FADD.FTZ R11, R4, R11 ;  /* 0x0000000b040b3221 */ /* 0x000fe40000010000 */
[----:B------:R0:W-:Y:S01]  /*1b3a0*/  @P4 STG.E.U16 [R86.64+0x3c], R17 ;  /* 0x00003c1156004986 */ /* 0x0001e2000c101504 */
[----:B-1----:R-:W-:-:S03]  /*1b3b0*/  HADD2.F32 R16, -RZ, R120.H1_H1 ;  /* 0x30000078ff107230 */ /* 0x002fc60000004100 */
[----:B------:R-:W-:Y:S04]  /*1b3c0*/  @P4 STG.E [R96.64+0x7c], R35 ;  /* 0x00007c2360004986 */ /* 0x000fe8000c101904 */
[----:B------:R-:W5:Y:S04]  /*1b3d0*/  @P0 LDG.E.CONSTANT R4, [R88.64] ;  /* 0x0000000458040981 */ /* 0x000f68000c1e9900 */
[----:B------:R1:W-:Y:S01]  /*1b3e0*/  @P4 STG.E.U16 [R86.64+0x3e], R18 ;  /* 0x00003e1256004986 */ /* 0x0003e2000c101504 */
[----:B------:R-:W-:Y:S01]  /*1b3f0*/  ISETP.GE.AND P4, PT, R72, 0x17, PT ;  /* 0x000000174800780c */ /* 0x000fe20003f86270 */
[----:B------:R-:W-:-:S02]  /*1b400*/  @P2 FADD.FTZ R12, R12, -R69 ;  /* 0x800000450c0c2221 */ /* 0x000fc40000010000 */
[C---:B------:R-:W-:Y:S02]  /*1b410*/  @P3 FFMA.FTZ R10, R73.reuse, -0.69314718246459960938, R10 ;  /* 0xbf317218490a3823 */ /* 0x040fe4000001000a */
[----:B------:R-:W-:Y:S01]  /*1b420*/  @P2 FADD.FTZ R16, R16, -R69 ;  /* 0x8000004510102221 */ /* 0x000fe20000010000 */
[----:B------:R-:W-:Y:S01]  /*1b430*/  @P3 F2FP.PACK_AB R11, RZ, R11 ;  /* 0x0000000bff0b323e */ /* 0x000fe200000000ff */
[----:B0-----:R-:W-:Y:S02]  /*1b440*/  @P2 FFMA.FTZ R17, R73, -0.69314718246459960938, R12 ;  /* 0xbf31721849112823 */ /* 0x001fe4000001000c */
[----:B------:R-:W-:Y:S02]  /*1b450*/  @P3 FADD.FTZ R15, R15, R10 ;  /* 0x0000000a0f0f3221 */ /* 0x000fe40000010000 */
[----:B------:R-:W-:Y:S01]  /*1b460*/  @P2 FFMA.FTZ R16, R73, -0.69314718246459960938, R16 ;  /* 0xbf31721849102823 */ /* 0x000fe20000010010 */
[----:B-1----:R-:W-:Y:S01]  /*1b470*/  PRMT R18, R11, 0x7610, R18 ;  /* 0x000076100b127816 */ /* 0x002fe20000000012 */
[----:B------:R-:W-:Y:S01]  /*1b480*/  @P2 FADD.FTZ R14, R14, R17 ;  /* 0x000000110e0e2221 */ /* 0x000fe20000010000 */
[----:B------:R-:W5:Y:S01]  /*1b490*/  @P4 LDG.E.CONSTANT R11, [R88.64] ;  /* 0x00000004580b4981 */ /* 0x000f62000c1e9900 */
[----:B------:R-:W-:Y:S01]  /*1b4a0*/  @P2 FADD.FTZ R13, R13, R16 ;  /* 0x000000100d0d2221 */ /* 0x000fe20000010000 */
[----:B------:R-:W-:-:S02]  /*1b4b0*/  @P3 F2FP.PACK_AB R15, RZ, R15 ;  /* 0x0000000fff0f323e */ /* 0x000fc400000000ff */
[----:B------:R-:W-:Y:S01]  /*1b4c0*/  @P2 F2FP.PACK_AB R14, RZ, R14 ;  /* 0x0000000eff0e223e */ /* 0x000fe200000000ff */
[----:B------:R-:W-:Y:S01]  /*1b4d0*/  @P3 STG.E [R96.64+0x80], R36 ;  /* 0x0000802460003986 */ /* 0x000fe2000c101904 */
[----:B------:R-:W-:Y:S02]  /*1b4e0*/  PRMT R12, R15, 0x7610, R12 ;  /* 0x000076100f0c7816 */ /* 0x000fe4000000000c */
[----:B------:R-:W-:Y:S01]  /*1b4f0*/  @P2 F2FP.PACK_AB R13, RZ, R13 ;  /* 0x0000000dff0d223e */ /* 0x000fe200000000ff */
[----:B------:R0:W-:Y:S03]  /*1b500*/  @P3 STG.E.U16 [R86.64+0x40], R18 ;  /* 0x0000401256003986 */ /* 0x0001e6000c101504 */
[----:B------:R-:W-:Y:S01]  /*1b510*/  PRMT R19, R13, 0x7610, R19 ;  /* 0x000076100d137816 */ /* 0x000fe20000000013 */
[----:B------:R-:W-:Y:S04]  /*1b520*/  @P3 STG.E [R96.64+0x84], R37 ;  /* 0x0000842560003986 */ /* 0x000fe8000c101904 */
[----:B------:R1:W-:Y:S01]  /*1b530*/  @P3 STG.E.U16 [R86.64+0x42], R12 ;  /* 0x0000420c56003986 */ /* 0x0003e2000c101504 */
[----:B0-----:R-:W-:-:S03]  /*1b540*/  PRMT R18, R14, 0x7610, R18 ;  /* 0x000076100e127816 */ /* 0x001fc60000000012 */
[----:B------:R-:W-:Y:S01]  /*1b550*/  @P2 STG.E [R96.64+0x88], R38 ;  /* 0x0000882660002986 */ /* 0x000fe2000c101904 */
[----:B------:R-:W-:-:S03]  /*1b560*/  ISETP.GE.AND P3, PT, R72, 0x18, PT ;  /* 0x000000184800780c */ /* 0x000fc60003f66270 */
[----:B------:R0:W-:Y:S04]  /*1b570*/  @P2 STG.E.U16 [R86.64+0x44], R18 ;  /* 0x0000441256002986 */ /* 0x0001e8000c101504 */
[----:B------:R-:W5:Y:S04]  /*1b580*/  @P4 LDG.E.CONSTANT R10, [R88.64] ;  /* 0x00000004580a4981 */ /* 0x000f68000c1e9900 */
[----:B------:R-:W-:Y:S04]  /*1b590*/  @P2 STG.E [R96.64+0x8c], R39 ;  /* 0x00008c2760002986 */ /* 0x000fe8000c101904 */
[----:B------:R0:W-:Y:S01]  /*1b5a0*/  @P2 STG.E.U16 [R86.64+0x46], R19 ;  /* 0x0000461356002986 */ /* 0x0001e2000c101504 */
[----:B------:R-:W-:-:S03]  /*1b5b0*/  ISETP.GE.AND P2, PT, R72, 0x19, PT ;  /* 0x000000194800780c */ /* 0x000fc60003f46270 */
[----:B------:R-:W5:Y:S04]  /*1b5c0*/  @P3 LDG.E.CONSTANT R15, [R88.64] ;  /* 0x00000004580f3981 */ /* 0x000f68000c1e9900 */
[----:B------:R-:W5:Y:S06]  /*1b5d0*/  @P3 LDG.E.CONSTANT R14, [R88.64] ;  /* 0x00000004580e3981 */ /* 0x000f6c000c1e9900 */
[----:B-1----:R-:W5:Y:S04]  /*1b5e0*/  @P2 LDG.E.CONSTANT R12, [R88.64] ;  /* 0x00000004580c2981 */ /* 0x002f68000c1e9900 */
[----:B------:R-:W5:Y:S01]  /*1b5f0*/  @P2 LDG.E.CONSTANT R13, [R88.64] ;  /* 0x00000004580d2981 */ /* 0x000f62000c1e9900 */
[----:B------:R-:W-:-:S05]  /*1b600*/  HADD2.F32 R16, -RZ, R109.H0_H0 ;  /* 0x2000006dff107230 */ /* 0x000fca0000004100 */
[----:B------:R-:W-:-:S04]  /*1b610*/  @P1 FADD.FTZ R16, R16, -R69 ;  /* 0x8000004510101221 */ /* 0x000fc80000010000 */
[----:B------:R-:W-:Y:S01]  /*1b620*/  @P1 FFMA.FTZ R17, R73, -0.69314718246459960938, R16 ;  /* 0xbf31721849111823 */ /* 0x000fe20000010010 */
[----:B------:R-:W-:Y:S02]  /*1b630*/  HADD2.F32 R16, -RZ, R109.H1_H1 ;  /* 0x3000006dff107230 */ /* 0x000fe40000004100 */
[----:B0-----:R-:W-:-:S03]  /*1b640*/  HADD2.F32 R18, -RZ, R118.H0_H0 ;  /* 0x20000076ff127230 */ /* 0x001fc60000004100 */
[----:B------:R-:W-:Y:S01]  /*1b650*/  @P1 FADD.FTZ R16, R16, -R69 ;  /* 0x8000004510101221 */ /* 0x000fe20000010000 */
[----:B------:R-:W-:-:S03]  /*1b660*/  HADD2.F32 R20, -RZ, R118.H1_H1 ;  /* 0x30000076ff147230 */ /* 0x000fc60000004100 */
[----:B------:R-:W-:Y:S01]  /*1b670*/  @P1 FFMA.FTZ R16, R73, -0.69314718246459960938, R16 ;  /* 0xbf31721849101823 */ /* 0x000fe20000010010 */
[----:B------:R-:W-:Y:S01]  /*1b680*/  @P1 STG.E [R96.64+0x90], R40 ;  /* 0x0000902860001986 */ /* 0x000fe2000c101904 */
[----:B---3--:R-:W-:-:S05]  /*1b690*/  @P1 FADD.FTZ R2, R2, R17 ;  /* 0x0000001102021221 */ /* 0x008fca0000010000 */
[----:B------:R-:W-:-:S04]  /*1b6a0*/  @P1 F2FP.PACK_AB R2, RZ, R2 ;  /* 0x00000002ff02123e */ /* 0x000fc800000000ff */
[----:B------:R-:W-:Y:S01]  /*1b6b0*/  PRMT R19, R2, 0x7610, R19 ;  /* 0x0000761002137816 */ /* 0x000fe20000000013 */
[--C-:B------:R-:W-:Y:S01]  /*1b6c0*/  @P6 FADD.FTZ R2, R18, -R69.reuse ;  /* 0x8000004512026221 */ /* 0x100fe20000010000 */
[----:B------:R-:W-:Y:S01]  /*1b6d0*/  HADD2.F32 R18, -RZ, R107.H0_H0 ;  /* 0x2000006bff127230 */ /* 0x000fe20000004100 */
[----:B--2---:R-:W-:Y:S02]  /*1b6e0*/  @P1 FADD.FTZ R3, R3, R16 ;  /* 0x0000001003031221 */ /* 0x004fe40000010000 */
[----:B------:R-:W-:Y:S02]  /*1b6f0*/  @P6 FFMA.FTZ R2, R73, -0.69314718246459960938, R2 ;  /* 0xbf31721849026823 */ /* 0x000fe40000010002 */
[----:B------:R-:W-:-:S04]  /*1b700*/  @P6 FADD.FTZ R16, R20, -R69 ;  /* 0x8000004514106221 */ /* 0x000fc80000010000 */
[C---:B------:R-:W-:Y:S02]  /*1b710*/  @P6 FFMA.FTZ R17, R73.reuse, -0.69314718246459960938, R16 ;  /* 0xbf31721849116823 */ /* 0x040fe40000010010 */
[----:B------:R-:W-:Y:S01]  /*1b720*/  @P5 FADD.FTZ R16, R18, -R69 ;  /* 0x8000004512105221 */ /* 0x000fe20000010000 */
[----:B------:R-:W-:Y:S01]  /*1b730*/  HADD2.F32 R18, -RZ, R107.H1_H1 ;  /* 0x3000006bff127230 */ /* 0x000fe20000004100 */
[----:B------:R-:W-:Y:S01]  /*1b740*/  @P1 F2FP.PACK_AB R3, RZ, R3 ;  /* 0x00000003ff03123e */ /* 0x000fe200000000ff */
[----:B------:R-:W-:Y:S01]  /*1b750*/  @P1 STG.E.U16 [R86.64+0x48], R19 ;  /* 0x0000481356001986 */ /* 0x000fe2000c101504 */
[----:B------:R-:W-:-:S03]  /*1b760*/  @P5 FFMA.FTZ R16, R73, -0.69314718246459960938, R16 ;  /* 0xbf31721849105823 */ /* 0x000fc60000010010 */
[----:B------:R-:W-:Y:S01]  /*1b770*/  @P1 STG.E [R96.64+0x94], R41 ;  /* 0x0000942960001986 */ /* 0x000fe2000c101904 */
[----:B----4-:R-:W-:-:S05]  /*1b780*/  @P6 FADD.FTZ R2, R5, R2 ;  /* 0x0000000205026221 */ /* 0x010fca0000010000 */
[----:B------:R-:W-:-:S04]  /*1b790*/  @P6 F2FP.PACK_AB R2, RZ, R2 ;  /* 0x00000002ff02623e */ /* 0x000fc800000000ff */
[----:B------:R-:W-:Y:S01]  /*1b7a0*/  PRMT R5, R2, 0x7610, R5 ;  /* 0x0000761002057816 */ /* 0x000fe20000000005 */
[----:B-----5:R-:W-:Y:S02]  /*1b7b0*/  @P6 FADD.FTZ R6, R6, R17 ;  /* 0x0000001106066221 */ /* 0x020fe40000010000 */
[----:B------:R-:W-:Y:S01]  /*1b7c0*/  @P5 FADD.FTZ R2, R18, -R69 ;  /* 0x8000004512025221 */ /* 0x000fe20000010000 */
[----:B------:R0:W-:Y:S02]  /*1b7d0*/  @P1 STG.E.U16 [R86.64+0x4a], R3 ;  /* 0x00004a0356001986 */ /* 0x0001e4000c101504 */
[----:B------:R-:W-:Y:S01]  /*1b7e0*/  @P6 F2FP.PACK_AB R6, RZ, R6 ;  /* 0x00000006ff06623e */ /* 0x000fe200000000ff */
[----:B0-----:R-:W-:Y:S01]  /*1b7f0*/  @P5 FFMA.FTZ R3, R73, -0.69314718246459960938, R2 ;  /* 0xbf31721849035823 */ /* 0x001fe20000010002 */
[--C-:B------:R-:W-:Y:S01]  /*1b800*/  HADD2.F32 R2, -RZ, R108.reuse.H0_H0 ;  /* 0x2000006cff027230 */ /* 0x100fe20000004100 */
[----:B------:R-:W-:Y:S01]  /*1b810*/  @P6 STG.E [R96.64+0x98], R42 ;  /* 0x0000982a60006986 */ /* 0x000fe2000c101904 */
[--C-:B------:R-:W-:Y:S01]  /*1b820*/  @P5 FADD.FTZ R7, R7, R16.reuse ;  /* 0x0000001007075221 */ /* 0x100fe20000010000 */
[----:B------:R-:W-:Y:S01]  /*1b830*/  PRMT R16, R6, 0x7610, R16 ;  /* 0x0000761006107816 */ /* 0x000fe20000000010 */
[----:B------:R-:W-:Y:S01]  /*1b840*/  HADD2.F32 R6, -RZ, R108.H1_H1 ;  /* 0x3000006cff067230 */ /* 0x000fe20000004100 */
[----:B------:R-:W-:-:S02]  /*1b850*/  @P5 FADD.FTZ R3, R8, R3 ;  /* 0x0000000308035221 */ /* 0x000fc40000010000 */
[--C-:B------:R-:W-:Y:S01]  /*1b860*/  @P0 FADD.FTZ R2, R2, -R69.reuse ;  /* 0x8000004502020221 */ /* 0x100fe20000010000 */
[----:B------:R-:W-:Y:S01]  /*1b870*/  @P6 STG.E.U16 [R86.64+0x4c], R5 ;  /* 0x00004c0556006986 */ /* 0x000fe2000c101504 */
[----:B------:R-:W-:Y:S01]  /*1b880*/  @P0 FADD.FTZ R6, R6, -R69 ;  /* 0x8000004506060221 */ /* 0x000fe20000010000 */
[----:B------:R-:W-:Y:S01]  /*1b890*/  @P5 F2FP.PACK_AB R3, RZ, R3 ;  /* 0x00000003ff03523e */ /* 0x000fe200000000ff */
[----:B------:R-:W-:Y:S01]  /*1b8a0*/  @P0 FFMA.FTZ R2, R73, -0.69314718246459960938, R2 ;  /* 0xbf31721849020823 */ /* 0x000fe20000010002 */
[----:B------:R-:W-:Y:S01]  /*1b8b0*/  ISETP.GE.AND P1, PT, R72, 0x1a, PT ;  /* 0x0000001a4800780c */ /* 0x000fe20003f26270 */
[----:B------:R0:W-:Y:S01]  /*1b8c0*/  @P6 STG.E [R96.64+0x9c], R43 ;  /* 0x00009c2b60006986 */ /* 0x0001e2000c101904 */
[--C-:B------:R-:W-:Y:S01]  /*1b8d0*/  HADD2.F32 R8, -RZ, R117.reuse.H0_H0 ;  /* 0x20000075ff087230 */ /* 0x100fe20000004100 */
[----:B------:R-:W-:Y:S01]  /*1b8e0*/  @P0 FADD.FTZ R2, R9, R2 ;  /* 0x0000000209020221 */ /* 0x000fe20000010000 */
[----:B------:R-:W-:Y:S02]  /*1b8f0*/  @P5 F2FP.PACK_AB R7, RZ, R7 ;  /* 0x00000007ff07523e */ /* 0x000fe400000000ff */
[----:B0-----:R-:W-:Y:S01]  /*1b900*/  PRMT R43, R3, 0x7610, R43 ;  /* 0x00007610032b7816 */ /* 0x001fe2000000002b */
[----:B------:R-:W-:Y:S01]  /*1b910*/  @P0 FFMA.FTZ R3, R73, -0.69314718246459960938, R6 ;  /* 0xbf31721849030823 */ /* 0x000fe20000010006 */
[----:B------:R-:W-:Y:S01]  /*1b920*/  @P0 F2FP.PACK_AB R2, RZ, R2 ;  /* 0x00000002ff02023e */ /* 0x000fe200000000ff */
[----:B------:R-:W-:Y:S01]  /*1b930*/  HADD2.F32 R6, -RZ, R117.H1_H1 ;  /* 0x30000075ff067230 */ /* 0x000fe20000004100 */
[----:B------:R-:W-:Y:S01]  /*1b940*/  @P6 STG.E.U16 [R86.64+0x4e], R16 ;  /* 0x00004e1056006986 */ /* 0x000fe2000c101504 */
[----:B------:R-:W-:-:S02]  /*1b950*/  @P0 FADD.FTZ R3, R4, R3 ;  /* 0x0000000304030221 */ /* 0x000fc40000010000 */
[----:B------:R-:W-:Y:S01]  /*1b960*/  @P4 FADD.FTZ R4, R8, -R69 ;  /* 0x8000004508044221 */ /* 0x000fe20000010000 */
[----:B------:R-:W-:Y:S01]  /*1b970*/  PRMT R17, R7, 0x7610, R17 ;  /* 0x0000761007117816 */ /* 0x000fe20000000011 */
[----:B------:R-:W2:Y:S01]  /*1b980*/  @P1 LDG.E.CONSTANT R9, [R88.64] ;  /* 0x0000000458091981 */ /* 0x000ea2000c1e9900 */
[----:B------:R-:W-:Y:S01]  /*1b990*/  ISETP.GE.AND P6, PT, R72, 0x1b, PT ;  /* 0x0000001b4800780c */ /* 0x000fe20003fc6270 */
[--C-:B------:R-:W-:Y:S01]  /*1b9a0*/  @P4 FFMA.FTZ R5, R73, -0.69314718246459960938, R4.reuse ;  /* 0xbf31721849054823 */ /* 0x100fe20000010004 */
[----:B------:R-:W-:Y:S01]  /*1b9b0*/  PRMT R4, R2, 0x7610, R4 ;  /* 0x0000761002047816 */ /* 0x000fe20000000004 */
[----:B------:R-:W3:Y:S01]  /*1b9c0*/  @P1 LDG.E.CONSTANT R7, [R88.64] ;  /* 0x0000000458071981 */ /* 0x000ee2000c1e9900 */
[----:B------:R-:W-:-:S04]  /*1b9d0*/  @P4 FADD.FTZ R2, R6, -R69 ;  /* 0x8000004506024221 */ /* 0x000fc80000010000 */
[----:B------:R-:W-:Y:S01]  /*1b9e0*/  @P4 FFMA.FTZ R2, R73, -0.69314718246459960938, R2 ;  /* 0xbf31721849024823 */ /* 0x000fe20000010002 */
[----:B------:R-:W-:Y:S03]  /*1b9f0*/  @P5 STG.E [R96.64+0xa0], R44 ;  /* 0x0000a02c60005986 */ /* 0x000fe6000c101904 */
[----:B------:R-:W-:Y:S01]  /*1ba00*/  @P4 FADD.FTZ R2, R11, R2 ;  /* 0x000000020b024221 */ /* 0x000fe20000010000 */
[----:B------:R0:W-:Y:S01]  /*1ba10*/  @P5 STG.E.U16 [R86.64+0x50], R17 ;  /* 0x0000501156005986 */ /* 0x0001e2000c101504 */
[----:B------:R-:W-:-:S03]  /*1ba20*/  HADD2.F32 R6, -RZ, R106.H1_H1 ;  /* 0x3000006aff067230 */ /* 0x000fc60000004100 */
[----:B------:R-:W-:Y:S01]  /*1ba30*/  @P4 F2FP.PACK_AB R2, RZ, R2 ;  /* 0x00000002ff02423e */ /* 0x000fe200000000ff */
[----:B------:R-:W-:Y:S01]  /*1ba40*/  @P5 STG.E [R96.64+0xa4], R45 ;  /* 0x0000a42d60005986 */ /* 0x000fe2000c101904 */
[----:B------:R-:W-:-:S03]  /*1ba50*/  @P0 F2FP.PACK_AB R3, RZ, R3 ;  /* 0x00000003ff03023e */ /* 0x000fc600000000ff */
[----:B------:R-:W4:Y:S04]  /*1ba60*/  @P6 LDG.E.CONSTANT R19, [R88.64] ;  /* 0x0000000458136981 */ /* 0x000f28000c1e9900 */
[----:B0-----:R-:W5:Y:S04]  /*1ba70*/  @P6 LDG.E.CONSTANT R17, [R88.64] ;  /* 0x0000000458116981 */ /* 0x001f68000c1e9900 */
[----:B------:R0:W-:Y:S04]  /*1ba80*/  @P5 STG.E.U16 [R86.64+0x52], R43 ;  /* 0x0000522b56005986 */ /* 0x0001e8000c101504 */
[----:B------:R-:W-:Y:S01]  /*1ba90*/  @P0 STG.E [R96.64+0xa8], R46 ;  /* 0x0000a82e60000986 */ /* 0x000fe2000c101904 */
[----:B------:R-:W-:-:S03]  /*1baa0*/  ISETP.GE.AND P5, PT, R72, 0x1c, PT ;  /* 0x0000001c4800780c */ /* 0x000fc60003fa6270 */
[----:B------:R1:W-:Y:S01]  /*1bab0*/  @P0 STG.E.U16 [R86.64+0x54], R4 ;  /* 0x0000540456000986 */ /* 0x0003e2000c101504 */
[----:B0-----:R-:W-:Y:S01]  /*1bac0*/  PRMT R43, R2, 0x7610, R43 ;  /* 0x00007610022b7816 */ /* 0x001fe2000000002b */
[----:B------:R-:W-:Y:S02]  /*1bad0*/  @P3 FADD.FTZ R2, R6, -R69 ;  /* 0x8000004506023221 */ /* 0x000fe40000010000 */
[----:B------:R-:W-:Y:S01]  /*1bae0*/  @P0 STG.E [R96.64+0xac], R47 ;  /* 0x0000ac2f60000986 */ /* 0x000fe2000c101904 */
[----:B------:R-:W-:-:S03]  /*1baf0*/  @P4 FADD.FTZ R5, R10, R5 ;  /* 0x000000050a054221 */ /* 0x000fc60000010000 */
[----:B------:R0:W-:Y:S01]  /*1bb00*/  @P0 STG.E.U16 [R86.64+0x56], R3 ;  /* 0x0000560356000986 */ /* 0x0001e2000c101504 */
[----:B-1----:R-:W-:Y:S01]  /*1bb10*/  HADD2.F32 R4, -RZ, R106.H0_H0 ;  /* 0x2000006aff047230 */ /* 0x002fe20000004100 */
[----:B------:R-:W-:Y:S01]  /*1bb20*/  @P4 F2FP.PACK_AB R5, RZ, R5 ;  /* 0x00000005ff05423e */ /* 0x000fe200000000ff */
[--C-:B------:R-:W-:Y:S01]  /*1bb30*/  HADD2.F32 R6, -RZ, R115.reuse.H1_H1 ;  /* 0x30000073ff067230 */ /* 0x100fe20000004100 */
[----:B------:R-:W-:Y:S01]  /*1bb40*/  ISETP.GE.AND P0, PT, R72, 0x1d, PT ;  /* 0x0000001d4800780c */ /* 0x000fe20003f06270 */
[----:B------:R-:W4:Y:S01]  /*1bb50*/  @P5 LDG.E.CONSTANT R11, [R88.64] ;  /* 0x00000004580b5981 */ /* 0x000f22000c1e9900 */
[----:B------:R-:W-:Y:S02]  /*1bb60*/  @P3 FADD.FTZ R4, R4, -R69 ;  /* 0x8000004504043221 */ /* 0x000fe40000010000 */
[C---:B0-----:R-:W-:Y:S01]  /*1bb70*/  @P3 FFMA.FTZ R3, R73.reuse, -0.69314718246459960938, R2 ;  /* 0xbf31721849033823 */ /* 0x041fe20000010002 */
[----:B------:R-:W-:Y:S01]  /*1bb80*/  HADD2.F32 R2, -RZ, R115.H0_H0 ;  /* 0x20000073ff027230 */ /* 0x000fe20000004100 */
[----:B------:R-:W-:Y:S01]  /*1bb90*/  @P4 STG.E [R96.64+0xb0], R48 ;  /* 0x0000b03060004986 */ /* 0x000fe2000c101904 */
[----:B------:R-:W-:-:S03]  /*1bba0*/  @P3 FFMA.FTZ R4, R73, -0.69314718246459960938, R4 ;  /* 0xbf31721849043823 */ /* 0x000fc60000010004 */
[--C-:B------:R-:W-:Y:S01]  /*1bbb0*/  @P2 FADD.FTZ R2, R2, -R69.reuse ;  /* 0x8000004502022221 */ /* 0x100fe20000010000 */
[----:B------:R0:W-:Y:S01]  /*1bbc0*/  @P4 STG.E.U16 [R86.64+0x58], R5 ;  /* 0x0000580556004986 */ /* 0x0001e2000c101504 */
[----:B------:R-:W-:Y:S02]  /*1bbd0*/  @P2 FADD.FTZ R6, R6, -R69 ;  /* 0x8000004506062221 */ /* 0x000fe40000010000 */
[----:B------:R-:W-:Y:S01]  /*1bbe0*/  @P3 FADD.FTZ R4, R15, R4 ;  /* 0x000000040f043221 */ /* 0x000fe20000010000 */
[----:B------:R-:W4:Y:S01]  /*1bbf0*/  @P0 LDG.E.CONSTANT R21, [R88.64] ;  /* 0x0000000458150981 */ /* 0x000f22000c1e9900 */
[----:B------:R-:W-:Y:S02]  /*1bc00*/  @P3 FADD.FTZ R3, R14, R3 ;  /* 0x000000030e033221 */ /* 0x000fe40000010000 */
[C---:B------:R-:W-:Y:S01]  /*1bc10*/  @P2 FFMA.FTZ R6, R73.reuse, -0.69314718246459960938, R6 ;  /* 0xbf31721849062823 */ /* 0x040fe20000010006 */
[----:B------:R-:W4:Y:S01]  /*1bc20*/  @P5 LDG.E.CONSTANT R15, [R88.64] ;  /* 0x00000004580f5981 */ /* 0x000f22000c1e9900 */
[----:B0-----:R-:W-:Y:S01]  /*1bc30*/  @P2 FFMA.FTZ R5, R73, -0.69314718246459960938, R2 ;  /* 0xbf31721849052823 */ /* 0x001fe20000010002 */
[----:B------:R-:W-:Y:S01]  /*1bc40*/  @P3 F2FP.PACK_AB R3, RZ, R3 ;  /* 0x00000003ff03323e */ /* 0x000fe200000000ff */
[----:B------:R-:W-:Y:S01]  /*1bc50*/  @P2 FADD.FTZ R6, R13, R6 ;  /* 0x000000060d062221 */ /* 0x000fe20000010000 */
[----:B------:R-:W4:Y:S01]  /*1bc60*/  @P0 LDG.E.CONSTANT R23, [R88.64] ;  /* 0x0000000458170981 */ /* 0x000f22000c1e9900 */
[----:B------:R-:W-:Y:S01]  /*1bc70*/  @P2 FADD.FTZ R5, R12, R5 ;  /* 0x000000050c052221 */ /* 0x000fe20000010000 */
[----:B------:R-:W-:-:S02]  /*1bc80*/  @P3 F2FP.PACK_AB R4, RZ, R4 ;  /* 0x00000004ff04323e */ /* 0x000fc400000000ff */
[----:B------:R-:W-:Y:S02]  /*1bc90*/  @P4 STG.E [R96.64+0xb4], R49 ;  /* 0x0000b43160004986 */ /* 0x000fe4000c101904 */
[----:B------:R-:W-:Y:S02]  /*1bca0*/  @P2 F2FP.PACK_AB R5, RZ, R5 ;  /* 0x00000005ff05223e */ /* 0x000fe400000000ff */
[----:B------:R0:W-:Y:S01]  /*1bcb0*/  @P4 STG.E.U16 [R86.64+0x5a], R43 ;  /* 0x00005a2b56004986 */ /* 0x0001e2000c101504 */
[----:B------:R-:W-:Y:S02]  /*1bcc0*/  @P2 F2FP.PACK_AB R6, RZ, R6 ;  /* 0x00000006ff06223e */ /* 0x000fe400000000ff */
[----:B------:R-:W-:Y:S01]  /*1bcd0*/  ISETP.GE.AND P4, PT, R72, 0x1e, PT ;  /* 0x0000001e4800780c */ /* 0x000fe20003f86270 */
[----:B------:R-:W-:Y:S01]  /*1bce0*/  @P3 STG.E [R96.64+0xb8], R50 ;  /* 0x0000b83260003986 */ /* 0x000fe2000c101904 */
[----:B------:R-:W-:Y:S02]  /*1bcf0*/  PRMT R8, R5, 0x7610, R8 ;  /* 0x0000761005087816 */ /* 0x000fe40000000008 */
[----:B------:R-:W-:Y:S01]  /*1bd00*/  PRMT R10, R6, 0x7610, R10 ;  /* 0x00007610060a7816 */ /* 0x000fe2000000000a */
[----:B------:R1:W-:Y:S01]  /*1bd10*/  @P3 STG.E.U16 [R86.64+0x5c], R4 ;  /* 0x00005c0456003986 */ /* 0x0003e2000c101504 */
[----:B0-----:R-:W-:-:S03]  /*1bd20*/  PRMT R43, R3, 0x7610, R43 ;  /* 0x00007610032b7816 */ /* 0x001fc6000000002b */
[----:B------:R-:W-:Y:S04]  /*1bd30*/  @P3 STG.E [R96.64+0xbc], R51 ;  /* 0x0000bc3360003986 */ /* 0x000fe8000c101904 */
[----:B------:R-:W-:Y:S01]  /*1bd40*/  @P3 STG.E.U16 [R86.64+0x5e], R43 ;  /* 0x00005e2b56003986 */ /* 0x000fe2000c101504 */
        /* <DEDUP_REMOVED lines=8> */
[----:B------:R-:W4:Y:S04]  /*1bdd0*/  @P3 LDG.E.CONSTANT R13, [R88.64] ;  /* 0x00000004580d3981 */ /* 0x000f28000c1e9900 */
[----:B------:R-:W4:Y:S04]  /*1bde0*/  @P3 LDG.E.CONSTANT R25, [R88.64] ;  /* 0x0000000458193981 */ /* 0x000f28000c1e9900 */
[----:B------:R-:W4:Y:S01]  /*1bdf0*/  @P2 LDG.E.CONSTANT R27, [R88.64] ;  /* 0x00000004581b2981 */ /* 0x000f22000c1e9900 */
[----:B------:R-:W-:-:S05]  /*1be00*/  HADD2.F32 R2, -RZ, R116.H0_H0 ;  /* 0x20000074ff027230 */ /* 0x000fca0000004100 */
[----:B------:R-:W-:-:S04]  /*1be10*/  @P1 FADD.FTZ R2, R2, -R69 ;  /* 0x8000004502021221 */ /* 0x000fc80000010000 */
[C---:B------:R-:W-:Y:S01]  /*1be20*/  @P1 FFMA.FTZ R2, R73.reuse, -0.69314718246459960938, R2 ;  /* 0xbf31721849021823 */ /* 0x040fe20000010002 */
[--C-:B------:R-:W-:Y:S02]  /*1be30*/  HADD2.F32 R6, -RZ, R113.reuse.H0_H0 ;  /* 0x20000071ff067230 */ /* 0x100fe40000004100 */
[----:B-1----:R-:W-:Y:S02]  /*1be40*/  HADD2.F32 R4, -RZ, R116.H1_H1 ;  /* 0x30000074ff047230 */ /* 0x002fe40000004100 */
[----:B0-----:R-:W-:Y:S01]  /*1be50*/  HADD2.F32 R8, -RZ, R113.H1_H1 ;  /* 0x30000071ff087230 */ /* 0x001fe20000004100 */
[--C-:B------:R-:W-:Y:S02]  /*1be60*/  @P6 FADD.FTZ R6, R6, -R69.reuse ;  /* 0x8000004506066221 */ /* 0x100fe40000010000 */
[----:B------:R-:W-:Y:S02]  /*1be70*/  @P1 FADD.FTZ R4, R4, -R69 ;  /* 0x8000004504041221 */ /* 0x000fe40000010000 */
[----:B------:R-:W-:-:S02]  /*1be80*/  @P6 FFMA.FTZ R6, R73, -0.69314718246459960938, R6 ;  /* 0xbf31721849066823 */ /* 0x000fc40000010006 */
[----:B------:R-:W-:Y:S01]  /*1be90*/  @P1 FFMA.FTZ R4, R73, -0.69314718246459960938, R4 ;  /* 0xbf31721849041823 */ /* 0x000fe20000010004 */
[----:B------:R-:W-:Y:S01]  /*1bea0*/  @P1 STG.E [R96.64+0xc8], R54 ;  /* 0x0000c83660001986 */ /* 0x000fe2000c101904 */
[----:B------:R-:W-:Y:S01]  /*1beb0*/  HADD2.F32 R10, -RZ, R111.H1_H1 ;  /* 0x3000006fff0a7230 */ /* 0x000fe20000004100 */
[----:B---3--:R-:W-:-:S05]  /*1bec0*/  @P1 FADD.FTZ R2, R7, R2 ;  /* 0x0000000207021221 */ /* 0x008fca0000010000 */
[----:B------:R-:W-:-:S04]  /*1bed0*/  @P1 F2FP.PACK_AB R2, RZ, R2 ;  /* 0x00000002ff02123e */ /* 0x000fc800000000ff */
[----:B------:R-:W-:Y:S01]  /*1bee0*/  PRMT R43, R2, 0x7610, R43 ;  /* 0x00007610022b7816 */ /* 0x000fe2000000002b */
[----:B------:R-:W-:Y:S02]  /*1bef0*/  @P6 FADD.FTZ R2, R8, -R69 ;  /* 0x8000004508026221 */ /* 0x000fe40000010000 */
[----:B--2---:R-:W-:Y:S02]  /*1bf00*/  @P1 FADD.FTZ R4, R9, R4 ;  /* 0x0000000409041221 */ /* 0x004fe40000010000 */
[----:B------:R-:W-:-:S03]  /*1bf10*/  @P6 FFMA.FTZ R2, R73, -0.69314718246459960938, R2 ;  /* 0xbf31721849026823 */ /* 0x000fc60000010002 */
[----:B------:R-:W-:Y:S01]  /*1bf20*/  @P1 F2FP.PACK_AB R4, RZ, R4 ;  /* 0x00000004ff04123e */ /* 0x000fe200000000ff */
[----:B-----5:R-:W-:Y:S02]  /*1bf30*/  @P6 FADD.FTZ R6, R17, R6 ;  /* 0x0000000611066221 */ /* 0x020fe40000010000 */
[----:B----4-:R-:W-:-:S03]  /*1bf40*/  @P6 FADD.FTZ R2, R19, R2 ;  /* 0x0000000213026221 */ /* 0x010fc60000010000 */
[----:B------:R-:W-:Y:S02]  /*1bf50*/  @P6 F2FP.PACK_AB R6, RZ, R6 ;  /* 0x00000006ff06623e */ /* 0x000fe400000000ff */
[----:B------:R-:W-:Y:S02]  /*1bf60*/  PRMT R7, R4, 0x7610, R7 ;  /* 0x0000761004077816 */ /* 0x000fe40000000007 */
[----:B------:R-:W-:Y:S01]  /*1bf70*/  PRMT R9, R6, 0x7610, R9 ;  /* 0x0000761006097816 */ /* 0x000fe20000000009 */
[--C-:B------:R-:W-:Y:S01]  /*1bf80*/  HADD2.F32 R6, -RZ, R114.reuse.H1_H1 ;  /* 0x30000072ff067230 */ /* 0x100fe20000004100 */
[----:B------:R-:W-:Y:S01]  /*1bf90*/  @P6 F2FP.PACK_AB R2, RZ, R2 ;  /* 0x00000002ff02623e */ /* 0x000fe200000000ff */
[----:B------:R-:W-:Y:S01]  /*1bfa0*/  HADD2.F32 R4, -RZ, R114.H0_H0 ;  /* 0x20000072ff047230 */ /* 0x000fe20000004100 */
[----:B------:R0:W-:Y:S01]  /*1bfb0*/  @P1 STG.E.U16 [R86.64+0x64], R43 ;  /* 0x0000642b56001986 */ /* 0x0001e2000c101504 */
[----:B------:R-:W-:-:S03]  /*1bfc0*/  HADD2.F32 R8, -RZ, R111.H0_H0 ;  /* 0x2000006fff087230 */ /* 0x000fc60000004100 */
[----:B------:R-:W-:Y:S01]  /*1bfd0*/  @P5 FADD.FTZ R4, R4, -R69 ;  /* 0x8000004504045221 */ /* 0x000fe20000010000 */
[----:B0-----:R-:W-:Y:S01]  /*1bfe0*/  PRMT R43, R2, 0x7610, R43 ;  /* 0x00007610022b7816 */ /* 0x001fe2000000002b */
[--C-:B------:R-:W-:Y:S02]  /*1bff0*/  @P5 FADD.FTZ R2, R6, -R69.reuse ;  /* 0x8000004506025221 */ /* 0x100fe40000010000 */
[--C-:B------:R-:W-:Y:S02]  /*1c000*/  @P0 FADD.FTZ R6, R8, -R69.reuse ;  /* 0x8000004508060221 */ /* 0x100fe40000010000 */
[C---:B------:R-:W-:Y:S02]  /*1c010*/  @P5 FFMA.FTZ R2, R73.reuse, -0.69314718246459960938, R2 ;  /* 0xbf31721849025823 */ /* 0x040fe40000010002 */
[----:B------:R-:W-:Y:S02]  /*1c020*/  @P5 FFMA.FTZ R4, R73, -0.69314718246459960938, R4 ;  /* 0xbf31721849045823 */ /* 0x000fe40000010004 */
[----:B------:R-:W-:-:S02]  /*1c030*/  @P0 FADD.FTZ R8, R10, -R69 ;  /* 0x800000450a080221 */ /* 0x000fc40000010000 */
[----:B------:R-:W-:Y:S02]  /*1c040*/  @P0 FFMA.FTZ R6, R73, -0.69314718246459960938, R6 ;  /* 0xbf31721849060823 */ /* 0x000fe40000010006 */
[----:B------:R-:W-:Y:S01]  /*1c050*/  @P5 FADD.FTZ R4, R11, R4 ;  /* 0x000000040b045221 */ /* 0x000fe20000010000 */
[----:B------:R-:W-:Y:S01]  /*1c060*/  @P1 STG.E [R96.64+0xcc], R55 ;  /* 0x0000cc3760001986 */ /* 0x000fe2000c101904 */
[----:B------:R-:W-:-:S03]  /*1c070*/  @P0 FFMA.FTZ R8, R73, -0.69314718246459960938, R8 ;  /* 0xbf31721849080823 */ /* 0x000fc60000010008 */
[----:B------:R0:W-:Y:S01]  /*1c080*/  @P1 STG.E.U16 [R86.64+0x66], R7 ;  /* 0x0000660756001986 */ /* 0x0001e2000c101504 */
[----:B------:R-:W-:Y:S02]  /*1c090*/  @P0 FADD.FTZ R6, R21, R6 ;  /* 0x0000000615060221 */ /* 0x000fe40000010000 */
[----:B------:R-:W-:Y:S01]  /*1c0a0*/  @P5 FADD.FTZ R2, R15, R2 ;  /* 0x000000020f025221 */ /* 0x000fe20000010000 */
[----:B------:R-:W-:Y:S01]  /*1c0b0*/  @P6 STG.E [R96.64+0xd0], R56 ;  /* 0x0000d03860006986 */ /* 0x000fe2000c101904 */
[----:B------:R-:W-:-:S03]  /*1c0c0*/  @P5 F2FP.PACK_AB R4, RZ, R4 ;  /* 0x00000004ff04523e */ /* 0x000fc600000000ff */
[----:B------:R-:W-:Y:S01]  /*1c0d0*/  @P5 F2FP.PACK_AB R2, RZ, R2 ;  /* 0x00000002ff02523e */ /* 0x000fe200000000ff */
[----:B------:R-:W-:Y:S01]  /*1c0e0*/  @P6 STG.E.U16 [R86.64+0x68], R9 ;  /* 0x0000680956006986 */ /* 0x000fe2000c101504 */
[----:B------:R-:W-:Y:S01]  /*1c0f0*/  @P0 FADD.FTZ R8, R23, R8 ;  /* 0x0000000817080221 */ /* 0x000fe20000010000 */
[----:B------:R-:W-:Y:S02]  /*1c100*/  @P0 F2FP.PACK_AB R6, RZ, R6 ;  /* 0x00000006ff06023e */ /* 0x000fe400000000ff */
[----:B------:R-:W-:Y:S04]  /*1c110*/  @P6 STG.E [R96.64+0xd4], R57 ;  /* 0x0000d43960006986 */ /* 0x000fe8000c101904 */
[----:B------:R1:W-:Y:S01]  /*1c120*/  @P6 STG.E.U16 [R86.64+0x6a], R43 ;  /* 0x00006a2b56006986 */ /* 0x0003e2000c101504 */
[----:B------:R-:W-:-:S03]  /*1c130*/  @P0 F2FP.PACK_AB R8, RZ, R8 ;  /* 0x00000008ff08023e */ /* 0x000fc600000000ff */
[----:B------:R-:W-:Y:S01]  /*1c140*/  @P5 STG.E [R96.64+0xd8], R58 ;  /* 0x0000d83a60005986 */ /* 0x000fe2000c101904 */
[----:B0-----:R-:W-:-:S03]  /*1c150*/  PRMT R7, R6, 0x7610, R7 ;  /* 0x0000761006077816 */ /* 0x001fc60000000007 */
[----:B------:R0:W-:Y:S01]  /*1c160*/  @P5 STG.E.U16 [R86.64+0x6c], R4 ;  /* 0x00006c0456005986 */ /* 0x0001e2000c101504 */
[----:B-1----:R-:W-:Y:S01]  /*1c170*/  PRMT R43, R2, 0x7610, R43 ;  /* 0x00007610022b7816 */ /* 0x002fe2000000002b */
[----:B------:R-:W-:Y:S01]  /*1c180*/  HADD2.F32 R2, -RZ, R112.H0_H0 ;  /* 0x20000070ff027230 */ /* 0x000fe20000004100 */
[----:B------:R-:W-:Y:S01]  /*1c190*/  PRMT R9, R8, 0x7610, R9 ;  /* 0x0000761008097816 */ /* 0x000fe20000000009 */
[----:B------:R-:W-:Y:S02]  /*1c1a0*/  HADD2.F32 R6, -RZ, R0.H0_H0 ;  /* 0x20000000ff067230 */ /* 0x000fe40000004100 */
[----:B0-----:R-:W-:Y:S01]  /*1c1b0*/  HADD2.F32 R4, -RZ, R112.H1_H1 ;  /* 0x30000070ff047230 */ /* 0x001fe20000004100 */
[--C-:B------:R-:W-:Y:S01]  /*1c1c0*/  @P4 FADD.FTZ R2, R2, -R69.reuse ;  /* 0x8000004502024221 */ /* 0x100fe20000010000 */
[----:B------:R-:W-:Y:S02]  /*1c1d0*/  HADD2.F32 R8, -RZ, R0.H1_H1 ;  /* 0x30000000ff087230 */ /* 0x000fe40000004100 */
[----:B------:R-:W-:Y:S01]  /*1c1e0*/  HADD2.F32 R10, -RZ, R110.H0_H0 ;  /* 0x2000006eff0a7230 */ /* 0x000fe20000004100 */
[----:B------:R-:W-:-:S02]  /*1c1f0*/  @P4 FADD.FTZ R0, R4, -R69 ;  /* 0x8000004504004221 */ /* 0x000fc40000010000 */
[C---:B------:R-:W-:Y:S02]  /*1c200*/  @P4 FFMA.FTZ R2, R73.reuse, -0.69314718246459960938, R2 ;  /* 0xbf31721849024823 */ /* 0x040fe40000010002 */
[--C-:B------:R-:W-:Y:S02]  /*1c210*/  @P3 FADD.FTZ R4, R6, -R69.reuse ;  /* 0x8000004506043221 */ /* 0x100fe40000010000 */
[--C-:B------:R-:W-:Y:S02]  /*1c220*/  @P3 FADD.FTZ R6, R8, -R69.reuse ;  /* 0x8000004508063221 */ /* 0x100fe40000010000 */
[C---:B------:R-:W-:Y:S02]  /*1c230*/  @P4 FFMA.FTZ R0, R73.reuse, -0.69314718246459960938, R0 ;  /* 0xbf31721849004823 */ /* 0x040fe40000010000 */
[----:B------:R-:W-:Y:S02]  /*1c240*/  @P3 FFMA.FTZ R4, R73, -0.69314718246459960938, R4 ;  /* 0xbf31721849043823 */ /* 0x000fe40000010004 */
[----:B------:R-:W-:-:S02]  /*1c250*/  @P2 FADD.FTZ R8, R10, -R69 ;  /* 0x800000450a082221 */ /* 0x000fc40000010000 */
[----:B------:R-:W-:Y:S01]  /*1c260*/  @P4 FADD.FTZ R2, R3, R2 ;  /* 0x0000000203024221 */ /* 0x000fe20000010000 */
[----:B------:R0:W-:Y:S01]  /*1c270*/  @P5 STG.E [R96.64+0xdc], R59 ;  /* 0x0000dc3b60005986 */ /* 0x0001e2000c101904 */
[----:B------:R-:W-:Y:S02]  /*1c280*/  @P3 FFMA.FTZ R6, R73, -0.69314718246459960938, R6 ;  /* 0xbf31721849063823 */ /* 0x000fe40000010006 */
[----:B------:R-:W-:Y:S01]  /*1c290*/  @P4 FADD.FTZ R0, R5, R0 ;  /* 0x0000000005004221 */ /* 0x000fe20000010000 */
[----:B------:R0:W-:Y:S01]  /*1c2a0*/  @P5 STG.E.U16 [R86.64+0x6e], R43 ;  /* 0x00006e2b56005986 */ /* 0x0001e2000c101504 */
[----:B------:R-:W-:Y:S01]  /*1c2b0*/  @P2 FFMA.FTZ R8, R73, -0.69314718246459960938, R8 ;  /* 0xbf31721849082823 */ /* 0x000fe20000010008 */
[----:B------:R-:W-:Y:S01]  /*1c2c0*/  @P4 F2FP.PACK_AB R2, RZ, R2 ;  /* 0x00000002ff02423e */ /* 0x000fe200000000ff */
[----:B------:R-:W-:Y:S01]  /*1c2d0*/  @P3 FADD.FTZ R4, R13, R4 ;  /* 0x000000040d043221 */ /* 0x000fe20000010000 */
[----:B------:R0:W-:Y:S01]  /*1c2e0*/  @P0 STG.E [R96.64+0xe0], R60 ;  /* 0x0000e03c60000986 */ /* 0x0001e2000c101904 */
[----:B------:R-:W-:Y:S01]  /*1c2f0*/  @P4 F2FP.PACK_AB R0, RZ, R0 ;  /* 0x00000000ff00423e */ /* 0x000fe200000000ff */
[----:B------:R-:W-:-:S02]  /*1c300*/  @P3 FADD.FTZ R6, R25, R6 ;  /* 0x0000000619063221 */ /* 0x000fc40000010000 */
[----:B------:R0:W-:Y:S01]  /*1c310*/  @P0 STG.E.U16 [R86.64+0x70], R7 ;  /* 0x0000700756000986 */ /* 0x0001e2000c101504 */
[----:B------:R-:W-:Y:S01]  /*1c320*/  @P3 F2FP.PACK_AB R4, RZ, R4 ;  /* 0x00000004ff04323e */ /* 0x000fe200000000ff */
[----:B------:R-:W-:Y:S02]  /*1c330*/  @P2 FADD.FTZ R8, R27, R8 ;  /* 0x000000081b082221 */ /* 0x000fe40000010000 */
[----:B------:R0:W-:Y:S01]  /*1c340*/  @P0 STG.E [R96.64+0xe4], R61 ;  /* 0x0000e43d60000986 */ /* 0x0001e2000c101904 */
[----:B------:R-:W-:-:S03]  /*1c350*/  @P3 F2FP.PACK_AB R6, RZ, R6 ;  /* 0x00000006ff06323e */ /* 0x000fc600000000ff */
        /* <DEDUP_REMOVED lines=17> */
[----:B0-----:R-:W-:-:S04]  /*1c470*/  FFMA.FTZ R0, R73, -0.69314718246459960938, R110 ;  /* 0xbf31721849007823 */ /* 0x001fc8000001006e */
[----:B--2---:R-:W-:-:S05]  /*1c480*/  FADD.FTZ R0, R89, R0 ;  /* 0x0000000059007221 */ /* 0x004fca0000010000 */
[----:B------:R-:W-:-:S05]  /*1c490*/  F2FP.PACK_AB R0, RZ, R0 ;  /* 0x00000000ff00723e */ /* 0x000fca00000000ff */
[----:B------:R-:W-:Y:S01]  /*1c4a0*/  STG.E.U16 [R86.64+0x7e], R0 ;  /* 0x00007e0056007986 */ /* 0x000fe2000c101504 */
[----:B------:R-:W-:Y:S05]  /*1c4b0*/  EXIT ;  /* 0x000000000000794d */ /* 0x000fea0003800000 */
.L_x_5956:
        /* <DEDUP_REMOVED lines=12> */
.L_x_74469:


//--------------------- .text._ZN17fastertransformer38beam_online_softmax_topk_stage1_kernelI6__halfLi1ELi64ELi64EEEvPKT_S4_PKbPfiiPKi --------------------------
	.section	.text._ZN17fastertransformer38beam_online_softmax_topk_stage1_kernelI6__halfLi1ELi64ELi64EEEvPKT_S4_PKbPfiiPKi,"ax",@progbits
	.sectioninfo	@"SHI_REGISTERS=188"
	.align	128
        .global         _ZN17fastertransformer38beam_online_softmax_topk_stage1_kernelI6__halfLi1ELi64ELi64EEEvPKT_S4_PKbPfiiPKi
        .type           _ZN17fastertransformer38beam_online_softmax_topk_stage1_kernelI6__halfLi1ELi64ELi64EEEvPKT_S4_PKbPfiiPKi,@function
        .size           _ZN17fastertransformer38beam_online_softmax_topk_stage1_kernelI6__halfLi1ELi64ELi64EEEvPKT_S4_PKbPfiiPKi,(.L_x_74470 - _ZN17fastertransformer38beam_online_softmax_topk_stage1_kernelI6__halfLi1ELi64ELi64EEEvPKT_S4_PKbPfiiPKi)
        .other          _ZN17fastertransformer38beam_online_softmax_topk_stage1_kernelI6__halfLi1ELi64ELi64EEEvPKT_S4_PKbPfiiPKi,@"STO_CUDA_ENTRY STV_DEFAULT"
_ZN17fastertransformer38beam_online_softmax_topk_stage1_kernelI6__halfLi1ELi64ELi64EEEvPKT_S4_PKbPfiiPKi:
.text._ZN17fastertransformer38beam_online_softmax_topk_stage1_kernelI6__halfLi1ELi64ELi64EEEvPKT_S4_PKbPfiiPKi:
[----:B------:R-:W-:-:S03]  /*0000*/  IMAD.MOV.U32 R1, RZ, RZ, c[0x0][0x28] ;  /* 0x00000a00ff017624 */ /* 0x000fc600078e00ff */
[----:B------:R-:W0:Y:S01]  /*0010*/  S2R R7, SR_CTAID.X ;  /* 0x0000000000077919 */ /* 0x000e220000002500 */
[----:B------:R-:W-:Y:S01]  /*0020*/  ULDC.64 UR6, c[0x0][0x118] ;  /* 0x0000460000067ab9 */ /* 0x000fe20000000a00 */
[----:B------:R-:W-:Y:S02]  /*0030*/  IADD3 R1, R1, -0x310, RZ ;  /* 0xfffffcf001017810 */ /* 0x000fe40007ffe0ff */
[----:B0-----:R-:W-:-:S04]  /*0040*/  IADD3 R2, P0, R7, c[0x0][0x170], RZ ;  /* 0x00005c0007027a10 */ /* 0x001fc80007f1e0ff */
[----:B------:R-:W-:-:S05]  /*0050*/  LEA.HI.X.SX32 R3, R7, c[0x0][0x174], 0x1, P0 ;  /* 0x00005d0007037a11 */ /* 0x000fca00000f0eff */
[----:B------:R0:W2:Y:S01]  /*0060*/  LDG.E.U8.CONSTANT R4, [R2.64] ;  /* 0x0000000602047981 */ /* 0x0000a2000c1e9100 */
[----:B------:R-:W-:Y:S01]  /*0070*/  IMAD.MOV.U32 R154, RZ, RZ, 0xfbff ;  /* 0x0000fbffff9a7424 */ /* 0x000fe200078e00ff */
[----:B------:R-:W-:Y:S01]  /*0080*/  ISETP.NE.U32.AND P2, PT, RZ, c[0x0][0x10], PT ;  /* 0x00000400ff007a0c */ /* 0x000fe20003f45070 */
[----:B------:R-:W-:Y:S01]  /*0090*/  IMAD.MOV.U32 R0, RZ, RZ, 0xfbff ;  /* 0x0000fbffff007424 */ /* 0x000fe200078e00ff */
[----:B------:R-:W-:Y:S01]  /*00a0*/  BSSY B1, `(.L_x_5957) ;  /* 0x0000db8000017945 */ /* 0x000fe20003800000 */
[----:B------:R-:W-:Y:S02]  /*00b0*/  IMAD.MOV.U32 R156, RZ, RZ, 0xfbff ;  /* 0x0000fbffff9c7424 */ /* 0x000fe400078e00ff */
[----:B------:R-:W-:Y:S01]  /*00c0*/  IMAD.MOV.U32 R159, RZ, RZ, 0xfbff ;  /* 0x0000fbffff9f7424 */ /* 0x000fe200078e00ff */
[--C-:B------:R-:W-:Y:S01]  /*00d0*/  PRMT R154, R154, 0x5410, R0.reuse ;  /* 0x000054109a9a7816 */ /* 0x100fe20000000000 */
[----:B------:R-:W-:Y:S01]  /*00e0*/  IMAD.MOV.U32 R161, RZ, RZ, 0xfbff ;  /* 0x0000fbffffa17424 */ /* 0x000fe200078e00ff */
[----:B------:R-:W-:Y:S01]  /*00f0*/  PRMT R156, R156, 0x5410, R0 ;  /* 0x000054109c9c7816 */ /* 0x000fe20000000000 */
[----:B0-----:R-:W-:Y:S01]  /*0100*/  IMAD.MOV.U32 R3, RZ, RZ, 0xfbff ;  /* 0x0000fbffff037424 */ /* 0x001fe200078e00ff */
[----:B------:R-:W0:Y:S01]  /*0110*/  I2F.U32.RP R0, c[0x0][0x10] ;  /* 0x0000040000007b06 */ /* 0x000e220000209000 */
        /* <DEDUP_REMOVED lines=10> */
[--C-:B------:R-:W-:Y:S01]  /*01c0*/  PRMT R155, R155, 0x5410, R5.reuse ;  /* 0x000054109b9b7816 */ /* 0x100fe20000000005 */
[----:B------:R-:W-:Y:S01]  /*01d0*/  IMAD.MOV.U32 R171, RZ, RZ, 0xfbff ;  /* 0x0000fbffffab7424 */ /* 0x000fe200078e00ff */
[--C-:B------:R-:W-:Y:S01]  /*01e0*/  PRMT R168, R168, 0x5410, R5.reuse ;  /* 0x00005410a8a87816 */ /* 0x100fe20000000005 */
[----:B------:R-:W-:Y:S01]  /*01f0*/  IMAD.MOV.U32 R157, RZ, RZ, 0xfbff ;  /* 0x0000fbffff9d7424 */ /* 0x000fe200078e00ff */
[----:B0-----:R-:W0:Y:S01]  /*0200*/  MUFU.RCP R0, R0 ;  /* 0x0000000000007308 */ /* 0x001e220000001000 */
        /* <DEDUP_REMOVED lines=14> */
[----:B0-----:R-:W-:Y:S01]  /*02f0*/  IADD3 R0, R0, 0xffffffe, RZ ;  /* 0x0ffffffe00007810 */ /* 0x001fe20007ffe0ff */
[----:B------:R-:W-:Y:S01]  /*0300*/  IMAD.MOV.U32 R172, RZ, RZ, 0xfbff ;  /* 0x0000fbffffac7424 */ /* 0x000fe200078e00ff */
[--C-:B------:R-:W-:Y:S01]  /*0310*/  PRMT R166, R166, 0x5410, R2.reuse ;  /* 0x00005410a6a67816 */ /* 0x100fe20000000002 */
[----:B------:R-:W-:Y:S01]  /*0320*/  IMAD.MOV.U32 R174, RZ, RZ, 0xfbff ;  /* 0x0000fbffffae7424 */ /* 0x000fe200078e00ff */
[----:B------:R0:W1:Y:S01]  /*0330*/  F2I.FTZ.U32.TRUNC.NTZ R3, R0 ;  /* 0x0000000000037305 */ /* 0x000062000021f000 */
[--C-:B------:R-:W-:Y:S01]  /*0340*/  PRMT R167, R167, 0x5410, R2.reuse ;  /* 0x00005410a7a77816 */ /* 0x100fe20000000002 */
[----:B------:R-:W-:Y:S01]  /*0350*/  IMAD.MOV.U32 R173, RZ, RZ, 0xfbff ;  /* 0x0000fbffffad7424 */ /* 0x000fe200078e00ff */
[--C-:B------:R-:W-:Y:S01]  /*0360*/  PRMT R169, R169, 0x5410, R2.reuse ;  /* 0x00005410a9a97816 */ /* 0x100fe20000000002 */
[----:B------:R-:W-:Y:S01]  /*0370*/  IMAD.MOV.U32 R175, RZ, RZ, 0xfbff ;  /* 0x0000fbffffaf7424 */ /* 0x000fe200078e00ff */
[----:B------:R-:W-:Y:S01]  /*0380*/  PRMT R172, R172, 0x5410, R2 ;  /* 0x00005410acac7816 */ /* 0x000fe20000000002 */
[----:B------:R-:W-:-:S02]  /*0390*/  IMAD.MOV.U32 R2, RZ, RZ, RZ ;  /* 0x000000ffff027224 */ /* 0x000fc400078e00ff */
[----:B------:R-:W-:Y:S02]  /*03a0*/  IMAD.MOV.U32 R177, RZ, RZ, 0xfbff ;  /* 0x0000fbffffb17424 */ /* 0x000fe400078e00ff */
[----:B0-----:R-:W-:Y:S02]  /*03b0*/  IMAD.MOV.U32 R0, RZ, RZ, 0xfbff ;  /* 0x0000fbffff007424 */ /* 0x001fe400078e00ff */
[----:B------:R-:W-:Y:S02]  /*03c0*/  IMAD.MOV.U32 R179, RZ, RZ, 0xfbff ;  /* 0x0000fbffffb37424 */ /* 0x000fe400078e00ff */
[----:B------:R-:W-:Y:S01]  /*03d0*/  IMAD.MOV.U32 R178, RZ, RZ, 0xfbff ;  /* 0x0000fbffffb27424 */ /* 0x000fe200078e00ff */
[----:B------:R-:W-:Y:S01]  /*03e0*/  PRMT R171, R171, 0x5410, R0 ;  /* 0x00005410abab7816 */ /* 0x000fe20000000000 */
[----:B-1----:R-:W-:Y:S02]  /*03f0*/  IMAD.MOV R5, RZ, RZ, -R3 ;  /* 0x000000ffff057224 */ /* 0x002fe400078e0a03 */
[----:B------:R-:W-:-:S02]  /*0400*/  IMAD.MOV.U32 R0, RZ, RZ, c[0x0][0x10] ;  /* 0x00000400ff007624 */ /* 0x000fc400078e00ff */
[----:B------:R-:W-:Y:S02]  /*0410*/  IMAD R5, R5, c[0x0][0x10], RZ ;  /* 0x0000040005057a24 */ /* 0x000fe400078e02ff */
[----:B------:R-:W-:Y:S01]  /*0420*/  IMAD.MOV.U32 R180, RZ, RZ, 0xfbff ;  /* 0x0000fbffffb47424 */ /* 0x000fe200078e00ff */
[----:B------:R-:W-:Y:S01]  /*0430*/  IADD3 R0, R0, c[0x0][0x180], RZ ;  /* 0x0000600000007a10 */ /* 0x000fe20007ffe0ff */
[----:B------:R-:W-:-:S03]  /*0440*/  IMAD.HI.U32 R3, R3, R5, R2 ;  /* 0x0000000503037227 */ /* 0x000fc600078e0002 */
[----:B------:R-:W-:Y:S01]  /*0450*/  IADD3 R0, R0, -0x1, RZ ;  /* 0xffffffff00007810 */ /* 0x000fe20007ffe0ff */
[----:B------:R-:W-:Y:S02]  /*0460*/  IMAD.MOV.U32 R5, RZ, RZ, 0xfbff ;  /* 0x0000fbffff057424 */ /* 0x000fe400078e00ff */
[----:B------:R-:W-:Y:S02]  /*0470*/  IMAD.MOV.U32 R2, RZ, RZ, 0xfbff ;  /* 0x0000fbffff027424 */ /* 0x000fe400078e00ff */
[----:B------:R-:W-:Y:S01]  /*0480*/  IMAD.HI.U32 R3, R3, R0, RZ ;  /* 0x0000000003037227 */ /* 0x000fe200078e00ff */
[----:B------:R-:W-:Y:S02]  /*0490*/  PRMT R174, R174, 0x5410, R5 ;  /* 0x00005410aeae7816 */ /* 0x000fe40000000005 */
[--C-:B------:R-:W-:Y:S01]  /*04a0*/  PRMT R173, R173, 0x5410, R2.reuse ;  /* 0x00005410adad7816 */ /* 0x100fe20000000002 */
[----:B------:R-:W-:Y:S01]  /*04b0*/  IMAD.MOV R5, RZ, RZ, -R3 ;  /* 0x000000ffff057224 */ /* 0x000fe200078e0a03 */
[--C-:B------:R-:W-:Y:S01]  /*04c0*/  PRMT R175, R175, 0x5410, R2.reuse ;  /* 0x00005410afaf7816 */ /* 0x100fe20000000002 */
[----:B------:R-:W-:Y:S01]  /*04d0*/  IMAD.MOV.U32 R181, RZ, RZ, 0xfbff ;  /* 0x0000fbffffb57424 */ /* 0x000fe200078e00ff */
[----:B------:R-:W-:Y:S01]  /*04e0*/  PRMT R177, R177, 0x5410, R2 ;  /* 0x00005410b1b17816 */ /* 0x000fe20000000002 */
[----:B------:R-:W-:Y:S01]  /*04f0*/  IMAD R0, R5, c[0x0][0x10], R0 ;  /* 0x0000040005007a24 */ /* 0x000fe200078e0200 */
[----:B------:R-:W-:Y:S01]  /*0500*/  PRMT R179, R179, 0x5410, R2 ;  /* 0x00005410b3b37816 */ /* 0x000fe20000000002 */
[----:B------:R-:W-:Y:S01]  /*0510*/  IMAD.MOV.U32 R5, RZ, RZ, 0xfbff ;  /* 0x0000fbffff057424 */ /* 0x000fe200078e00ff */
[----:B------:R-:W0:Y:S01]  /*0520*/  S2R R2, SR_CTAID.Y ;  /* 0x0000000000027919 */ /* 0x000e220000002600 */
[----:B------:R-:W-:Y:S01]  /*0530*/  IMAD.MOV.U32 R182, RZ, RZ, 0xfbff ;  /* 0x0000fbffffb67424 */ /* 0x000fe200078e00ff */
[----:B------:R-:W-:Y:S01]  /*0540*/  ISETP.GE.U32.AND P0, PT, R0, c[0x0][0x10], PT ;  /* 0x0000040000007a0c */ /* 0x000fe20003f06070 */
        /* <DEDUP_REMOVED lines=9> */
[----:B------:R-:W-:-:S02]  /*05e0*/  PRMT R183, R183, 0x5410, R5 ;  /* 0x00005410b7b77816 */ /* 0x000fc40000000005 */
[----:B------:R-:W-:Y:S02]  /*05f0*/  PRMT R184, R184, 0x5410, R5 ;  /* 0x00005410b8b87816 */ /* 0x000fe40000000005 */
[----:B------:R-:W-:Y:S02]  /*0600*/  @P0 IADD3 R0, R0, -c[0x0][0x10], RZ ;  /* 0x8000040000000a10 */ /* 0x000fe40007ffe0ff */
[----:B------:R-:W-:Y:S02]  /*0610*/  @P0 IADD3 R3, R3, 0x1, RZ ;  /* 0x0000000103030810 */ /* 0x000fe40007ffe0ff */
[----:B------:R-:W-:Y:S02]  /*0620*/  ISETP.GE.U32.AND P1, PT, R0, c[0x0][0x10], PT ;  /* 0x0000040000007a0c */ /* 0x000fe40003f26070 */
[----:B------:R-:W1:Y:S01]  /*0630*/  S2R R0, SR_TID.X ;  /* 0x0000000000007919 */ /* 0x000e620000002100 */
[--C-:B------:R-:W-:Y:S02]  /*0640*/  PRMT R176, R176, 0x5410, R6.reuse ;  /* 0x00005410b0b07816 */ /* 0x100fe40000000006 */
[----:B------:R-:W-:-:S08]  /*0650*/  PRMT R185, R185, 0x5410, R6 ;  /* 0x00005410b9b97816 */ /* 0x000fd00000000006 */
[----:B------:R-:W-:Y:S02]  /*0660*/  @P1 IADD3 R3, R3, 0x1, RZ ;  /* 0x0000000103031810 */ /* 0x000fe40007ffe0ff */
[----:B------:R-:W-:-:S05]  /*0670*/  @!P2 LOP3.LUT R3, RZ, c[0x0][0x10], RZ, 0x33, !PT ;  /* 0x00000400ff03aa12 */ /* 0x000fca00078e33ff */
[----:B0-----:R-:W-:-:S05]  /*0680*/  IMAD R5, R3, R2, R3 ;  /* 0x0000000203057224 */ /* 0x001fca00078e0203 */
[----:B------:R-:W-:Y:S01]  /*0690*/  IMNMX R5, R5, c[0x0][0x180], PT ;  /* 0x0000600005057a17 */ /* 0x000fe20003800200 */
[----:B-1----:R-:W-:Y:S02]  /*06a0*/  IMAD R0, R3, R2, R0 ;  /* 0x0000000203007224 */ /* 0x002fe400078e0200 */
[----:B------:R-:W-:Y:S02]  /*06b0*/  IMAD.MOV.U32 R2, RZ, RZ, -0x38802000 ;  /* 0xc77fe000ff027424 */ /* 0x000fe400078e00ff */
[----:B------:R-:W-:Y:S01]  /*06c0*/  IMAD.MOV.U32 R3, RZ, RZ, RZ ;  /* 0x000000ffff037224 */ /* 0x000fe200078e00ff */
[----:B--2---:R-:W-:-:S13]  /*06d0*/  ISETP.NE.AND P0, PT, R4, RZ, PT ;  /* 0x000000ff0400720c */ /* 0x004fda0003f05270 */
[----:B------:R-:W-:Y:S05]  /*06e0*/  @!P0 BRA `(.L_x_5958) ;  /* 0x000046c000008947 */ /* 0x000fea0003800000 */
[----:B------:R-:W-:Y:S01]  /*06f0*/  ISETP.GE.AND P0, PT, R0, R5, PT ;  /* 0x000000050000720c */ /* 0x000fe20003f06270 */
[----:B------:R-:W-:Y:S01]  /*0700*/  BSSY B0, `(.L_x_5959) ;  /* 0x0000469000007945 */ /* 0x000fe20003800000 */
        /* <DEDUP_REMOVED lines=73> */
[----:B------:R-:W-:-:S03]  /*0ba0*/  IABS R6, R7 ;  /* 0x0000000700067213 */ /* 0x000fc60000000000 */
[----:B------:R-:W-:Y:S01]  /*0bb0*/  IMAD.HI.U32 R3, R3, R11, R2 ;  /* 0x0000000b03037227 */ /* 0x000fe200078e0002 */
[----:B------:R-:W-:-:S04]  /*0bc0*/  LOP3.LUT R2, R7, c[0x0][0x184], RZ, 0x3c, !PT ;  /* 0x0000610007027a12 */ /* 0x000fc800078e3cff */
[----:B------:R-:W-:Y:S01]  /*0bd0*/  ISETP.GE.AND P2, PT, R2, RZ, PT ;  /* 0x000000ff0200720c */ /* 0x000fe20003f46270 */
[----:B------:R-:W-:-:S04]  /*0be0*/  IMAD.HI.U32 R3, R3, R6, RZ ;  /* 0x0000000603037227 */ /* 0x000fc800078e00ff */
[----:B------:R-:W-:-:S04]  /*0bf0*/  IMAD.MOV R4, RZ, RZ, -R3 ;  /* 0x000000ffff047224 */ /* 0x000fc800078e0a03 */
[----:B------:R-:W-:Y:S02]  /*0c00*/  IMAD R4, R9, R4, R6 ;  /* 0x0000000409047224 */ /* 0x000fe400078e0206 */
[----:B------:R-:W-:-:S03]  /*0c10*/  IMAD.MOV.U32 R6, RZ, RZ, 0x4 ;  /* 0x00000004ff067424 */ /* 0x000fc600078e00ff */
[----:B------:R-:W-:-:S13]  /*0c20*/  ISETP.GT.U32.AND P1, PT, R9, R4, PT ;  /* 0x000000040900720c */ /* 0x000fda0003f24070 */
[----:B------:R-:W-:Y:S01]  /*0c30*/  @!P1 IMAD.IADD R4, R4, 0x1, -R9 ;  /* 0x0000000104049824 */ /* 0x000fe200078e0a09 */
[----:B------:R-:W-:Y:S02]  /*0c40*/  @!P1 IADD3 R3, R3, 0x1, RZ ;  /* 0x0000000103039810 */ /* 0x000fe40007ffe0ff */
[----:B------:R-:W-:Y:S02]  /*0c50*/  ISETP.NE.AND P1, PT, RZ, c[0x0][0x184], PT ;  /* 0x00006100ff007a0c */ /* 0x000fe40003f25270 */
[----:B------:R-:W-:-:S13]  /*0c60*/  ISETP.GE.U32.AND P0, PT, R4, R9, PT ;  /* 0x000000090400720c */ /* 0x000fda0003f06070 */
[----:B------:R-:W-:-:S05]  /*0c70*/  @P0 IADD3 R3, R3, 0x1, RZ ;  /* 0x0000000103030810 */ /* 0x000fca0007ffe0ff */
[----:B------:R-:W-:Y:S01]  /*0c80*/  @!P2 IMAD.MOV R3, RZ, RZ, -R3 ;  /* 0x000000ffff03a224 */ /* 0x000fe200078e0a03 */
[----:B------:R-:W-:-:S05]  /*0c90*/  @!P1 LOP3.LUT R3, RZ, c[0x0][0x184], RZ, 0x33, !PT ;  /* 0x00006100ff039a12 */ /* 0x000fca00078e33ff */
[----:B------:R-:W-:-:S06]  /*0ca0*/  IMAD.WIDE R6, R3, R6, c[0x0][0x188] ;  /* 0x0000620003067625 */ /* 0x000fcc00078e0206 */
[----:B------:R0:W5:Y:S01]  /*0cb0*/  LDG.E.CONSTANT R7, [R6.64] ;  /* 0x0000000606077981 */ /* 0x000162000c1e9900 */
[----:B------:R-:W-:Y:S02]  /*0cc0*/  IMAD.MOV.U32 R2, RZ, RZ, -0x38802000 ;  /* 0xc77fe000ff027424 */ /* 0x000fe400078e00ff */
[----:B------:R-:W-:Y:S02]  /*0cd0*/  IMAD.MOV.U32 R3, RZ, RZ, RZ ;  /* 0x000000ffff037224 */ /* 0x000fe400078e00ff */
[----:B------:R-:W-:Y:S02]  /*0ce0*/  IMAD.MOV.U32 R89, RZ, RZ, -0x1 ;  /* 0xffffffffff597424 */ /* 0x000fe400078e00ff */
.L_x_6153:
[----:B-----5:R-:W-:Y:S01]  /*0cf0*/  ISETP.NE.AND P0, PT, R0, R7, PT ;  /* 0x000000070000720c */ /* 0x020fe20003f05270 */
[----:B------:R-:W-:Y:S01]  /*0d00*/  IMAD.MOV.U32 R4, RZ, RZ, 0x7bff ;  /* 0x00007bffff047424 */ /* 0x000fe200078e00ff */
[----:B------:R-:W-:Y:S01]  /*0d10*/  BSSY B2, `(.L_x_5961) ;  /* 0x0000017000027945 */ /* 0x000fe20003800000 */
[----:B0-----:R-:W-:-:S10]  /*0d20*/  IMAD.MOV.U32 R6, RZ, RZ, 0xfbff ;  /* 0x0000fbffff067424 */ /* 0x001fd400078e00ff */
[----:B------:R-:W-:-:S05]  /*0d30*/  @P0 PRMT R4, R6, 0x7610, R4 ;  /* 0x0000761006040816 */ /* 0x000fca0000000004 */
[----:B------:R-:W-:-:S05]  /*0d40*/  HADD2.F32 R9, -RZ, R4.H0_H0 ;  /* 0x20000004ff097230 */ /* 0x000fca0000004100 */
[----:B------:R-:W-:-:S04]  /*0d50*/  FSETP.GT.FTZ.AND P1, PT, R2, R9, PT ;  /* 0x000000090200720b */ /* 0x000fc80003f34000 */
[----:B------:R-:W-:Y:S02]  /*0d60*/  FSEL R11, R9, R2, P1 ;  /* 0x00000002090b7208 */ /* 0x000fe40000800000 */
[-C--:B------:R-:W-:Y:S02]  /*0d70*/  FSEL R2, R2, R9.reuse, P1 ;  /* 0x0000000902027208 */ /* 0x080fe40000800000 */
[----:B------:R-:W-:Y:S02]  /*0d80*/  F2FP.PACK_AB R9, RZ, R9 ;  /* 0x00000009ff09723e */ /* 0x000fe400000000ff */
[C---:B------:R-:W-:Y:S01]  /*0d90*/  FSEL R4, R3.reuse, 1, !P1 ;  /* 0x3f80000003047808 */ /* 0x040fe20004800000 */
[----:B------:R-:W-:Y:S01]  /*0da0*/  FADD.FTZ R11, -R2, R11 ;  /* 0x0000000b020b7221 */ /* 0x000fe20000010100 */
[----:B------:R-:W-:Y:S01]  /*0db0*/  FSEL R3, R3, 1, P1 ;  /* 0x3f80000003037808 */ /* 0x000fe20000800000 */
[----:B------:R-:W-:Y:S02]  /*0dc0*/  HSETP2.GT.AND P0, PT, R9.H0_H0, R185.H1_H1, PT ;  /* 0x300000b909007234 */ /* 0x000fe40003f04800 */
[----:B------:R-:W-:-:S03]  /*0dd0*/  FMUL.FTZ R11, R11, 1.4426950216293334961 ;  /* 0x3fb8aa3b0b0b7820 */ /* 0x000fc60000410000 */
[----:B------:R-:W-:-:S03]  /*0de0*/  ISETP.EQ.OR P0, PT, R89, -0x1, P0 ;  /* 0xffffffff5900780c */ /* 0x000fc60000702670 */
[----:B------:R-:W0:Y:S02]  /*0df0*/  MUFU.EX2 R11, R11 ;  /* 0x0000000b000b7308 */ /* 0x000e240000000800 */
[----:B0-----:R-:W-:-:S08]  /*0e00*/  FFMA.FTZ R3, R4, R11, R3 ;  /* 0x0000000b04037223 */ /* 0x001fd00000010003 */
[----:B------:R-:W-:Y:S05]  /*0e10*/  @P0 BRA `(.L_x_5962) ;  /* 0x0000004000000947 */ /* 0x000fea0003800000 */
[----:B------:R-:W-:Y:S02]  /*0e20*/  ISETP.GT.AND P0, PT, R89, R0, PT ;  /* 0x000000005900720c */ /* 0x000fe40003f04270 */
[----:B------:R-:W-:-:S11]  /*0e30*/  PRMT R4, R185, 0x7632, R4 ;  /* 0x00007632b9047816 */ /* 0x000fd60000000004 */
[----:B------:R-:W-:-:S13]  /*0e40*/  HSETP2.NEU.OR P0, PT, R9.H0_H0, R185.H1_H1, !P0 ;  /* 0x300000b909007234 */ /* 0x000fda000470d820 */
[----:B------:R-:W-:Y:S05]  /*0e50*/  @P0 BRA `(.L_x_5963) ;  /* 0x0000002000000947 */ /* 0x000fea0003800000 */
.L_x_5962:
[----:B------:R-:W-:Y:S01]  /*0e60*/  PRMT R4, R9, 0x7610, R4 ;  /* 0x0000761009047816 */ /* 0x000fe20000000004 */
[----:B------:R-:W-:Y:S02]  /*0e70*/  IMAD.MOV.U32 R89, RZ, RZ, R0 ;  /* 0x000000ffff597224 */ /* 0x000fe400078e0000 */
.L_x_5963:
[----:B------:R-:W-:Y:S05]  /*0e80*/  BSYNC B2 ;  /* 0x0000000000027941 */ /* 0x000fea0003800000 */
.L_x_5961:
[----:B------:R-:W-:Y:S01]  /*0e90*/  HSETP2.GT.AND P0, PT, R4.H0_H0, R185.H0_H0, PT ;  /* 0x200000b904007234 */ /* 0x000fe20003f04800 */
[----:B------:R-:W-:Y:S04]  /*0ea0*/  BSSY B2, `(.L_x_5964) ;  /* 0x000000d000027945 */ /* 0x000fe80003800000 */
[----:B------:R-:W-:-:S13]  /*0eb0*/  ISETP.EQ.OR P0, PT, R88, -0x1, P0 ;  /* 0xffffffff5800780c */ /* 0x000fda0000702670 */
[----:B------:R-:W-:Y:S05]  /*0ec0*/  @P0 BRA `(.L_x_5965) ;  /* 0x0000006000000947 */ /* 0x000fea0003800000 */
[----:B------:R-:W-:Y:S01]  /*0ed0*/  ISETP.GE.AND P0, PT, R89, R88, PT ;  /* 0x000000585900720c */ /* 0x000fe20003f06270 */
[----:B------:R-:W-:-:S12]  /*0ee0*/  IMAD.MOV.U32 R6, RZ, RZ, R88 ;  /* 0x000000ffff067224 */ /* 0x000fd800078e0058 */
[----:B------:R-:W-:Y:S01]  /*0ef0*/  HSETP2.NEU.OR P0, PT, R4.H0_H0, R185.H0_H0, P0 ;  /* 0x200000b904007234 */ /* 0x000fe2000070d820 */
[----:B------:R-:W-:-:S04]  /*0f00*/  PRMT R185, R185, 0x5410, R4 ;  /* 0x00005410b9b97816 */ /* 0x000fc80000000004 */
[----:B------:R-:W-:-:S08]  /*0f10*/  PRMT R4, R4, 0x5410, R185 ;  /* 0x0000541004047816 */ /* 0x000fd000000000b9 */
[----:B------:R-:W-:Y:S05]  /*0f20*/  @P0 BRA `(.L_x_5966) ;  /* 0x0000004000000947 */ /* 0x000fea0003800000 */
.L_x_5965:
[----:B------:R-:W-:Y:S01]  /*0f30*/  IMAD.MOV.U32 R6, RZ, RZ, R89 ;  /* 0x000000ffff067224 */ /* 0x000fe200078e0059 */
[----:B------:R-:W-:Y:S01]  /*0f40*/  PRMT R185, R185, 0x5410, R185 ;  /* 0x00005410b9b97816 */ /* 0x000fe200000000b9 */
[----:B------:R-:W-:Y:S01]  /*0f50*/  IMAD.MOV.U32 R89, RZ, RZ, R88 ;  /* 0x000000ffff597224 */ /* 0x000fe200078e0058 */
[----:B------:R-:W-:Y:S02]  /*0f60*/  PRMT R4, R4, 0x5410, R4 ;  /* 0x0000541004047816 */ /* 0x000fe40000000004 */
.L_x_5966:
[----:B------:R-:W-:Y:S05]  /*0f70*/  BSYNC B2 ;  /* 0x0000000000027941 */ /* 0x000fea0003800000 */
.L_x_5964:
        /* <DEDUP_REMOVED lines=11> */
.L_x_5968:
[----:B------:R-:W-:Y:S01]  /*1030*/  PRMT R185, R184, 0x7632, R185 ;  /* 0x00007632b8b97816 */ /* 0x000fe200000000b9 */
[----:B------:R-:W-:Y:S01]  /*1040*/  IMAD.MOV.U32 R9, RZ, RZ, R6 ;  /* 0x000000ffff097224 */ /* 0x000fe200078e0006 */
[----:B------:R-:W-:Y:S01]  /*1050*/  PRMT R8, R8, 0x7610, R4 ;  /* 0x0000761008087816 */ /* 0x000fe20000000004 */
[----:B------:R-:W-:Y:S02]  /*1060*/  IMAD.MOV.U32 R88, RZ, RZ, R91 ;  /* 0x000000ffff587224 */ /* 0x000fe400078e005b */
.L_x_5969:
[----:B------:R-:W-:Y:S05]  /*1070*/  BSYNC B2 ;  /* 0x0000000000027941 */ /* 0x000fea0003800000 */
.L_x_5967:
        /* <DEDUP_REMOVED lines=11> */
.L_x_5971:
[----:B------:R-:W-:Y:S01]  /*1130*/  PRMT R184, R184, 0x5410, R184 ;  /* 0x00005410b8b87816 */ /* 0x000fe200000000b8 */
[----:B------:R-:W-:Y:S01]  /*1140*/  IMAD.MOV.U32 R6, RZ, RZ, R9 ;  /* 0x000000ffff067224 */ /* 0x000fe200078e0009 */
[----:B------:R-:W-:Y:S01]  /*1150*/  PRMT R4, R8, 0x7632, R4 ;  /* 0x0000763208047816 */ /* 0x000fe20000000004 */
[----:B------:R-:W-:Y:S02]  /*1160*/  IMAD.MOV.U32 R91, RZ, RZ, R90 ;  /* 0x000000ffff5b7224 */ /* 0x000fe400078e005a */
.L_x_5972:
[----:B------:R-:W-:Y:S05]  /*1170*/  BSYNC B2 ;  /* 0x0000000000027941 */ /* 0x000fea0003800000 */
.L_x_5970:
        /* <DEDUP_REMOVED lines=11> */
.L_x_5974:
[----:B------:R-:W-:Y:S01]  /*1230*/  PRMT R184, R183, 0x7632, R184 ;  /* 0x00007632b7b87816 */ /* 0x000fe200000000b8 */
[----:B------:R-:W-:Y:S01]  /*1240*/  IMAD.MOV.U32 R9, RZ, RZ, R6 ;  /* 0x000000ffff097224 */ /* 0x000fe200078e0006 */
[----:B------:R-:W-:Y:S01]  /*1250*/  PRMT R8, R4, 0x7610, R8 ;  /* 0x0000761004087816 */ /* 0x000fe20000000008 */
[----:B------:R-:W-:Y:S02]  /*1260*/  IMAD.MOV.U32 R90, RZ, RZ, R93 ;  /* 0x000000ffff5a7224 */ /* 0x000fe400078e005d */
.L_x_5975:
[----:B------:R-:W-:Y:S05]  /*1270*/  BSYNC B2 ;  /* 0x0000000000027941 */ /* 0x000fea0003800000 */
.L_x_5973:
        /* <DEDUP_REMOVED lines=11> */
.L_x_5977:
[----:B------:R-:W-:Y:S01]  /*1330*/  PRMT R183, R183, 0x5410, R183 ;  /* 0x00005410b7b77816 */ /* 0x000fe200000000b7 */
[----:B------:R-:W-:Y:S01]  /*1340*/  IMAD.MOV.U32 R6, RZ, RZ, R9 ;  /* 0x000000ffff067224 */ /* 0x000fe200078e0009 */
[----:B------:R-:W-:Y:S01]  /*1350*/  PRMT R4, R4, 0x5410, R8 ;  /* 0x0000541004047816 */ /* 0x000fe20000000008 */
[----:B------:R-:W-:Y:S02]  /*1360*/  IMAD.MOV.U32 R93, RZ, RZ, R92 ;  /* 0x000000ffff5d7224 */ /* 0x000fe400078e005c */
.L_x_5978:
[----:B------:R-:W-:Y:S05]  /*1370*/  BSYNC B2 ;  /* 0x0000000000027941 */ /* 0x000fea0003800000 */
.L_x_5976:
        /* <DEDUP_REMOVED lines=11> */
.L_x_5980:
[----:B------:R-:W-:Y:S01]  /*1430*/  PRMT R183, R182, 0x7632, R183 ;  /* 0x00007632b6b77816 */ /* 0x000fe200000000b7 */
[----:B------:R-:W-:Y:S01]  /*1440*/  IMAD.MOV.U32 R9, RZ, RZ, R6 ;  /* 0x000000ffff097224 */ /* 0x000fe200078e0006 */
[----:B------:R-:W-:Y:S01]  /*1450*/  PRMT R8, R8, 0x7610, R4 ;  /* 0x0000761008087816 */ /* 0x000fe20000000004 */
[----:B------:R-:W-:Y:S02]  /*1460*/  IMAD.MOV.U32 R92, RZ, RZ, R95 ;  /* 0x000000ffff5c7224 */ /* 0x000fe400078e005f */
.L_x_5981:
[----:B------:R-:W-:Y:S05]  /*1470*/  BSYNC B2 ;  /* 0x0000000000027941 */ /* 0x000fea0003800000 */
.L_x_5979:
        /* <DEDUP_REMOVED lines=11> */
.L_x_5983:
[----:B------:R-:W-:Y:S01]  /*1530*/  PRMT R182, R182, 0x5410, R182 ;  /* 0x00005410b6b67816 */ /* 0x000fe200000000b6 */
[----:B------:R-:W-:Y:S01]  /*1540*/  IMAD.MOV.U32 R6, RZ, RZ, R9 ;  /* 0x000000ffff067224 */ /* 0x000fe200078e0009 */
[----:B------:R-:W-:Y:S01]  /*1550*/  PRMT R4, R8, 0x7632, R4 ;  /* 0x0000763208047816 */ /* 0x000fe20000000004 */
[----:B------:R-:W-:Y:S02]  /*1560*/  IMAD.MOV.U32 R95, RZ, RZ, R94 ;  /* 0x000000ffff5f7224 */ /* 0x000fe400078e005e */
.L_x_5984:
[----:B------:R-:W-:Y:S05]  /*1570*/  BSYNC B2 ;  /* 0x0000000000027941 */ /* 0x000fea0003800000 */
.L_x_5982:
        /* <DEDUP_REMOVED lines=11> */
.L_x_5986:
[----:B------:R-:W-:Y:S01]  /*1630*/  PRMT R182, R181, 0x7632, R182 ;  /* 0x00007632b5b67816 */ /* 0x000fe200000000b6 */
[----:B------:R-:W-:Y:S01]  /*1640*/  IMAD.MOV.U32 R9, RZ, RZ, R6 ;  /* 0x000000ffff097224 */ /* 0x000fe200078e0006 */
[----:B------:R-:W-:Y:S01]  /*1650*/  PRMT R8, R4, 0x7610, R8 ;  /* 0x0000761004087816 */ /* 0x000fe20000000008 */
[----:B------:R-:W-:Y:S02]  /*1660*/  IMAD.MOV.U32 R94, RZ, RZ, R97 ;  /* 0x000000ffff5e7224 */ /* 0x000fe400078e0061 */
.L_x_5987:
[----:B------:R-:W-:Y:S05]  /*1670*/  BSYNC B2 ;  /* 0x0000000000027941 */ /* 0x000fea0003800000 */
.L_x_5985:
        /* <DEDUP_REMOVED lines=11> */
.L_x_5989:
[----:B------:R-:W-:Y:S01]  /*1730*/  PRMT R181, R181, 0x5410, R181 ;  /* 0x00005410b5b57816 */ /* 0x000fe200000000b5 */
[----:B------:R-:W-:Y:S01]  /*1740*/  IMAD.MOV.U32 R6, RZ, RZ, R9 ;  /* 0x000000ffff067224 */ /* 0x000fe200078e0009 */
[----:B------:R-:W-:Y:S01]  /*1750*/  PRMT R4, R4, 0x5410, R8 ;  /* 0x0000541004047816 */ /* 0x000fe20000000008 */
[----:B------:R-:W-:Y:S02]  /*1760*/  IMAD.MOV.U32 R97, RZ, RZ, R96 ;  /* 0x000000ffff617224 */ /* 0x000fe400078e0060 */
.L_x_5990:
[----:B------:R-:W-:Y:S05]  /*1770*/  BSYNC B2 ;  /* 0x0000000000027941 */ /* 0x000fea0003800000 */
.L_x_5988:
        /* <DEDUP_REMOVED lines=11> */
.L_x_5992:
[----:B------:R-:W-:Y:S01]  /*1830*/  PRMT R181, R180, 0x7632, R181 ;  /* 0x00007632b4b57816 */ /* 0x000fe200000000b5 */
[----:B------:R-:W-:Y:S01]  /*1840*/  IMAD.MOV.U32 R9, RZ, RZ, R6 ;  /* 0x000000ffff097224 */ /* 0x000fe200078e0006 */
[----:B------:R-:W-:Y:S01]  /*1850*/  PRMT R8, R8, 0x7610, R4 ;  /* 0x0000761008087816 */ /* 0x000fe20000000004 */
[----:B------:R-:W-:Y:S02]  /*1860*/  IMAD.MOV.U32 R96, RZ, RZ, R99 ;  /* 0x000000ffff607224 */ /* 0x000fe400078e0063 */
.L_x_5993:
[----:B------:R-:W-:Y:S05]  /*1870*/  BSYNC B2 ;  /* 0x0000000000027941 */ /* 0x000fea0003800000 */
.L_x_5991:
        /* <DEDUP_REMOVED lines=11> */
.L_x_5995:
[----:B------:R-:W-:Y:S01]  /*1930*/  PRMT R180, R180, 0x5410, R180 ;  /* 0x00005410b4b47816 */ /* 0x000fe200000000b4 */
[----:B------:R-:W-:Y:S01]  /*1940*/  IMAD.MOV.U32 R6, RZ, RZ, R9 ;  /* 0x000000ffff067224 */ /* 0x000fe200078e0009 */
[----:B------:R-:W-:Y:S01]  /*1950*/  PRMT R4, R8, 0x7632, R4 ;  /* 0x0000763208047816 */ /* 0x000fe20000000004 */
[----:B------:R-:W-:Y:S02]  /*1960*/  IMAD.MOV.U32 R99, RZ, RZ, R98 ;  /* 0x000000ffff637224 */ /* 0x000fe400078e0062 */
.L_x_5996:
[----:B------:R-:W-:Y:S05]  /*1970*/  BSYNC B2 ;  /* 0x0000000000027941 */ /* 0x000fea0003800000 */
.L_x_5994:
        /* <DEDUP_REMOVED lines=11> */
.L_x_5998:
[----:B------:R-:W-:Y:S01]  /*1a30*/  PRMT R180, R179, 0x7632, R180 ;  /* 0x00007632b3b47816 */ /* 0x000fe200000000b4 */
[----:B------:R-:W-:Y:S01]  /*1a40*/  IMAD.MOV.U32 R9, RZ, RZ, R6 ;  /* 0x000000ffff097224 */ /* 0x000fe200078e0006 */
[----:B------:R-:W-:Y:S01]  /*1a50*/  PRMT R8, R4, 0x7610, R8 ;  /* 0x0000761004087816 */ /* 0x000fe20000000008 */
[----:B------:R-:W-:Y:S02]  /*1a60*/  IMAD.MOV.U32 R98, RZ, RZ, R101 ;  /* 0x000000ffff627224 */ /* 0x000fe400078e0065 */
.L_x_5999:
[----:B------:R-:W-:Y:S05]  /*1a70*/  BSYNC B2 ;  /* 0x0000000000027941 */ /* 0x000fea0003800000 */
.L_x_5997:
        /* <DEDUP_REMOVED lines=11> */
.L_x_6001:
[----:B------:R-:W-:Y:S01]  /*1b30*/  PRMT R179, R179, 0x5410, R179 ;  /* 0x00005410b3b37816 */ /* 0x000fe200000000b3 */
[----:B------:R-:W-:Y:S01]  /*1b40*/  IMAD.MOV.U32 R6, RZ, RZ, R9 ;  /* 0x000000ffff067224 */ /* 0x000fe200078e0009 */
[----:B------:R-:W-:Y:S01]  /*1b50*/  PRMT R4, R4, 0x5410, R8 ;  /* 0x0000541004047816 */ /* 0x000fe20000000008 */
[----:B------:R-:W-:Y:S02]  /*1b60*/  IMAD.MOV.U32 R101, RZ, RZ, R100 ;  /* 0x000000ffff657224 */ /* 0x000fe400078e0064 */
.L_x_6002:
[----:B------:R-:W-:Y:S05]  /*1b70*/  BSYNC B2 ;  /* 0x0000000000027941 */ /* 0x000fea0003800000 */
.L_x_6000:
        /* <DEDUP_REMOVED lines=11> */
.L_x_6004:
[----:B------:R-:W-:Y:S01]  /*1c30*/  PRMT R179, R178, 0x7632, R179 ;  /* 0x00007632b2b37816 */ /* 0x000fe200000000b3 */
[----:B------:R-:W-:Y:S01]  /*1c40*/  IMAD.MOV.U32 R9, RZ, RZ, R6 ;  /* 0x000000ffff097224 */ /* 0x000fe200078e0006 */
[----:B------:R-:W-:Y:S01]  /*1c50*/  PRMT R8, R8, 0x7610, R4 ;  /* 0x0000761008087816 */ /* 0x000fe20000000004 */
[----:B------:R-:W-:Y:S02]  /*1c60*/  IMAD.MOV.U32 R100, RZ, RZ, R103 ;  /* 0x000000ffff647224 */ /* 0x000fe400078e0067 */
.L_x_6005:
[----:B------:R-:W-:Y:S05]  /*1c70*/  BSYNC B2 ;  /* 0x0000000000027941 */ /* 0x000fea0003800000 */
.L_x_6003:
        /* <DEDUP_REMOVED lines=11> */
.L_x_6007:
[----:B------:R-:W-:Y:S01]  /*1d30*/  PRMT R178, R178, 0x5410, R178 ;  /* 0x00005410b2b27816 */ /* 0x000fe200000000b2 */
[----:B------:R-:W-:Y:S01]  /*1d40*/  IMAD.MOV.U32 R6, RZ, RZ, R9 ;  /* 0x000000ffff067224 */ /* 0x000fe200078e0009 */
[----:B------:R-:W-:Y:S01]  /*1d50*/  PRMT R4, R8, 0x7632, R4 ;  /* 0x0000763208047816 */ /* 0x000fe20000000004 */
[----:B------:R-:W-:Y:S02]  /*1d60*/  IMAD.MOV.U32 R103, RZ, RZ, R102 ;  /* 0x000000ffff677224 */ /* 0x000fe400078e0066 */
.L_x_6008:
[----:B------:R-:W-:Y:S05]  /*1d70*/  BSYNC B2 ;  /* 0x0000000000027941 */ /* 0x000fea0003800000 */
.L_x_6006:
        /* <DEDUP_REMOVED lines=11> */
.L_x_6010:
[----:B------:R-:W-:Y:S01]  /*1e30*/  PRMT R178, R177, 0x7632, R178 ;  /* 0x00007632b1b27816 */ /* 0x000fe200000000b2 */
[----:B------:R-:W-:Y:S01]  /*1e40*/  IMAD.MOV.U32 R9, RZ, RZ, R6 ;  /* 0x000000ffff097224 */ /* 0x000fe200078e0006 */
[----:B------:R-:W-:Y:S01]  /*1e50*/  PRMT R8, R4, 0x7610, R8 ;  /* 0x0000761004087816 */ /* 0x000fe20000000008 */
[----:B------:R-:W-:Y:S02]  /*1e60*/  IMAD.MOV.U32 R102, RZ, RZ, R105 ;  /* 0x000000ffff667224 */ /* 0x000fe400078e0069 */
.L_x_6011:
[----:B------:R-:W-:Y:S05]  /*1e70*/  BSYNC B2 ;  /* 0x0000000000027941 */ /* 0x000fea0003800000 */
.L_x_6009:
        /* <DEDUP_REMOVED lines=11> */
.L_x_6013:
[----:B------:R-:W-:Y:S01]  /*1f30*/  PRMT R177, R177, 0x5410, R177 ;  /* 0x00005410b1b17816 */ /* 0x000fe200000000b1 */
[----:B------:R-:W-:Y:S01]  /*1f40*/  IMAD.MOV.U32 R6, RZ, RZ, R9 ;  /* 0x000000ffff067224 */ /* 0x000fe200078e0009 */
[----:B------:R-:W-:Y:S01]  /*1f50*/  PRMT R4, R4, 0x5410, R8 ;  /* 0x0000541004047816 */ /* 0x000fe20000000008 */
[----:B------:R-:W-:Y:S02]  /*1f60*/  IMAD.MOV.U32 R105, RZ, RZ, R104 ;  /* 0x000000ffff697224 */ /* 0x000fe400078e0068 */
.L_x_6014:
[----:B------:R-:W-:Y:S05]  /*1f70*/  BSYNC B2 ;  /* 0x0000000000027941 */ /* 0x000fea0003800000 */
.L_x_6012:
        /* <DEDUP_REMOVED lines=11> */
.L_x_6016:
[----:B------:R-:W-:Y:S01]  /*2030*/  PRMT R177, R176, 0x7632, R177 ;  /* 0x00007632b0b17816 */ /* 0x000fe200000000b1 */
[----:B------:R-:W-:Y:S01]  /*2040*/  IMAD.MOV.U32 R9, RZ, RZ, R6 ;  /* 0x000000ffff097224 */ /* 0x000fe200078e0006 */
[----:B------:R-:W-:Y:S01]  /*2050*/  PRMT R8, R8, 0x7610, R4 ;  /* 0x0000761008087816 */ /* 0x000fe20000000004 */
[----:B------:R-:W-:Y:S02]  /*2060*/  IMAD.MOV.U32 R104, RZ, RZ, R107 ;  /* 0x000000ffff687224 */ /* 0x000fe400078e006b */
.L_x_6017:
[----:B------:R-:W-:Y:S05]  /*2070*/  BSYNC B2 ;  /* 0x0000000000027941 */ /* 0x000fea0003800000 */
.L_x_6015:
        /* <DEDUP_REMOVED lines=11> */
.L_x_6019:
[----:B------:R-:W-:Y:S01]  /*2130*/  PRMT R176, R176, 0x5410, R176 ;  /* 0x00005410b0b07816 */ /* 0x000fe200000000b0 */
[----:B------:R-:W-:Y:S01]  /*2140*/  IMAD.MOV.U32 R6, RZ, RZ, R9 ;  /* 0x000000ffff067224 */ /* 0x000fe200078e0009 */
[----:B------:R-:W-:Y:S01]  /*2150*/  PRMT R4, R8, 0x7632, R4 ;  /* 0x0000763208047816 */ /* 0x000fe20000000004 */
[----:B------:R-:W-:Y:S02]  /*2160*/  IMAD.MOV.U32 R107, RZ, RZ, R106 ;  /* 0x000000ffff6b7224 */ /* 0x000fe400078e006a */
.L_x_6020:
[----:B------:R-:W-:Y:S05]  /*2170*/  BSYNC B2 ;  /* 0x0000000000027941 */ /* 0x000fea0003800000 */
.L_x_6018:
        /* <DEDUP_REMOVED lines=11> */
.L_x_6022:
[----:B------:R-:W-:Y:S01]  /*2230*/  PRMT R176, R175, 0x7632, R176 ;  /* 0x00007632afb07816 */ /* 0x000fe200000000b0 */
[----:B------:R-:W-:Y:S01]  /*2240*/  IMAD.MOV.U32 R9, RZ, RZ, R6 ;  /* 0x000000ffff097224 */ /* 0x000fe200078e0006 */
[----:B------:R-:W-:Y:S01]  /*2250*/  PRMT R8, R4, 0x7610, R8 ;  /* 0x0000761004087816 */ /* 0x000fe20000000008 */
[----:B------:R-:W-:Y:S02]  /*2260*/  IMAD.MOV.U32 R106, RZ, RZ, R109 ;  /* 0x000000ffff6a7224 */ /* 0x000fe400078e006d */
.L_x_6023:
[----:B------:R-:W-:Y:S05]  /*2270*/  BSYNC B2 ;  /* 0x0000000000027941 */ /* 0x000fea0003800000 */
.L_x_6021:
        /* <DEDUP_REMOVED lines=11> */
.L_x_6025:
[----:B------:R-:W-:Y:S01]  /*2330*/  PRMT R175, R175, 0x5410, R175 ;  /* 0x00005410afaf7816 */ /* 0x000fe200000000af */
[----:B------:R-:W-:Y:S01]  /*2340*/  IMAD.MOV.U32 R6, RZ, RZ, R9 ;  /* 0x000000ffff067224 */ /* 0x000fe200078e0009 */
[----:B------:R-:W-:Y:S01]  /*2350*/  PRMT R4, R4, 0x5410, R8 ;  /* 0x0000541004047816 */ /* 0x000fe20000000008 */
[----:B------:R-:W-:Y:S02]  /*2360*/  IMAD.MOV.U32 R109, RZ, RZ, R108 ;  /* 0x000000ffff6d7224 */ /* 0x000fe400078e006c */
.L_x_6026:
[----:B------:R-:W-:Y:S05]  /*2370*/  BSYNC B2 ;  /* 0x0000000000027941 */ /* 0x000fea0003800000 */
.L_x_6024:
        /* <DEDUP_REMOVED lines=11> */
.L_x_6028:
[----:B------:R-:W-:Y:S01]  /*2430*/  PRMT R175, R174, 0x7632, R175 ;  /* 0x00007632aeaf7816 */ /* 0x000fe200000000af */
[----:B------:R-:W-:Y:S01]  /*2440*/  IMAD.MOV.U32 R9, RZ, RZ, R6 ;  /* 0x000000ffff097224 */ /* 0x000fe200078e0006 */
[----:B------:R-:W-:Y:S01]  /*2450*/  PRMT R8, R8, 0x7610, R4 ;  /* 0x0000761008087816 */ /* 0x000fe20000000004 */
[----:B------:R-:W-:Y:S02]  /*2460*/  IMAD.MOV.U32 R108, RZ, RZ, R111 ;  /* 0x000000ffff6c7224 */ /* 0x000fe400078e006f */
.L_x_6029:
[----:B------:R-:W-:Y:S05]  /*2470*/  BSYNC B2 ;  /* 0x0000000000027941 */ /* 0x000fea0003800000 */
.L_x_6027:
        /* <DEDUP_REMOVED lines=11> */
.L_x_6031:
[----:B------:R-:W-:Y:S01]  /*2530*/  PRMT R174, R174, 0x5410, R174 ;  /* 0x00005410aeae7816 */ /* 0x000fe200000000ae */
[----:B------:R-:W-:Y:S01]  /*2540*/  IMAD.MOV.U32 R6, RZ, RZ, R9 ;  /* 0x000000ffff067224 */ /* 0x000fe200078e0009 */
[----:B------:R-:W-:Y:S01]  /*2550*/  PRMT R4, R8, 0x7632, R4 ;  /* 0x0000763208047816 */ /* 0x000fe20000000004 */
[----:B------:R-:W-:Y:S02]  /*2560*/  IMAD.MOV.U32 R111, RZ, RZ, R110 ;  /* 0x000000ffff6f7224 */ /* 0x000fe400078e006e */
.L_x_6032:
[----:B------:R-:W-:Y:S05]  /*2570*/  BSYNC B2 ;  /* 0x0000000000027941 */ /* 0x000fea0003800000 */
.L_x_6030:
        /* <DEDUP_REMOVED lines=11> */
.L_x_6034:
[----:B------:R-:W-:Y:S01]  /*2630*/  PRMT R174, R173, 0x7632, R174 ;  /* 0x00007632adae7816 */ /* 0x000fe200000000ae */
[----:B------:R-:W-:Y:S01]  /*2640*/  IMAD.MOV.U32 R9, RZ, RZ, R6 ;  /* 0x000000ffff097224 */ /* 0x000fe200078e0006 */
[----:B------:R-:W-:Y:S01]  /*2650*/  PRMT R8, R4, 0x7610, R8 ;  /* 0x0000761004087816 */ /* 0x000fe20000000008 */
[----:B------:R-:W-:Y:S02]  /*2660*/  IMAD.MOV.U32 R110, RZ, RZ, R113 ;  /* 0x000000ffff6e7224 */ /* 0x000fe400078e0071 */
.L_x_6035:
[----:B------:R-:W-:Y:S05]  /*2670*/  BSYNC B2 ;  /* 0x0000000000027941 */ /* 0x000fea0003800000 */
.L_x_6033:
        /* <DEDUP_REMOVED lines=11> */
.L_x_6037:
[----:B------:R-:W-:Y:S01]  /*2730*/  PRMT R173, R173, 0x5410, R173 ;  /* 0x00005410adad7816 */ /* 0x000fe200000000ad */
[----:B------:R-:W-:Y:S01]  /*2740*/  IMAD.MOV.U32 R6, RZ, RZ, R9 ;  /* 0x000000ffff067224 */ /* 0x000fe200078e0009 */
[----:B------:R-:W-:Y:S01]  /*2750*/  PRMT R4, R4, 0x5410, R8 ;  /* 0x0000541004047816 */ /* 0x000fe20000000008 */
[----:B------:R-:W-:Y:S02]  /*2760*/  IMAD.MOV.U32 R113, RZ, RZ, R112 ;  /* 0x000000ffff717224 */ /* 0x000fe400078e0070 */
.L_x_6038:
[----:B------:R-:W-:Y:S05]  /*2770*/  BSYNC B2 ;  /* 0x0000000000027941 */ /* 0x000fea0003800000 */
.L_x_6036:
        /* <DEDUP_REMOVED lines=11> */
.L_x_6040:
[----:B------:R-:W-:Y:S01]  /*2830*/  PRMT R173, R172, 0x7632, R173 ;  /* 0x00007632acad7816 */ /* 0x000fe200000000ad */
[----:B------:R-:W-:Y:S01]  /*2840*/  IMAD.MOV.U32 R9, RZ, RZ, R6 ;  /* 0x000000ffff097224 */ /* 0x000fe200078e0006 */
[----:B------:R-:W-:Y:S01]  /*2850*/  PRMT R8, R8, 0x7610, R4 ;  /* 0x0000761008087816 */ /* 0x000fe20000000004 */
[----:B------:R-:W-:Y:S02]  /*2860*/  IMAD.MOV.U32 R112, RZ, RZ, R115 ;  /* 0x000000ffff707224 */ /* 0x000fe400078e0073 */
.L_x_6041:
[----:B------:R-:W-:Y:S05]  /*2870*/  BSYNC B2 ;  /* 0x0000000000027941 */ /* 0x000fea0003800000 */
.L_x_6039:
        /* <DEDUP_REMOVED lines=11> */
.L_x_6043:
[----:B------:R-:W-:Y:S01]  /*2930*/  PRMT R172, R172, 0x5410, R172 ;  /* 0x00005410acac7816 */ /* 0x000fe200000000ac */
[----:B------:R-:W-:Y:S01]  /*2940*/  IMAD.MOV.U32 R6, RZ, RZ, R9 ;  /* 0x000000ffff067224 */ /* 0x000fe200078e0009 */
[----:B------:R-:W-:Y:S01]  /*2950*/  PRMT R4, R8, 0x7632, R4 ;  /* 0x0000763208047816 */ /* 0x000fe20000000004 */
[----:B------:R-:W-:Y:S02]  /*2960*/  IMAD.MOV.U32 R115, RZ, RZ, R114 ;  /* 0x000000ffff737224 */ /* 0x000fe400078e0072 */
.L_x_6044:
[----:B------:R-:W-:Y:S05]  /*2970*/  BSYNC B2 ;  /* 0x0000000000027941 */ /* 0x000fea0003800000 */
.L_x_6042:
        /* <DEDUP_REMOVED lines=11> */
.L_x_6046:
[----:B------:R-:W-:Y:S01]  /*2a30*/  PRMT R172, R171, 0x7632, R172 ;  /* 0x00007632abac7816 */ /* 0x000fe200000000ac */
[----:B------:R-:W-:Y:S01]  /*2a40*/  IMAD.MOV.U32 R9, RZ, RZ, R6 ;  /* 0x000000ffff097224 */ /* 0x000fe200078e0006 */
[----:B------:R-:W-:Y:S01]  /*2a50*/  PRMT R8, R4, 0x7610, R8 ;  /* 0x0000761004087816 */ /* 0x000fe20000000008 */
[----:B------:R-:W-:Y:S02]  /*2a60*/  IMAD.MOV.U32 R114, RZ, RZ, R117 ;  /* 0x000000ffff727224 */ /* 0x000fe400078e0075 */
.L_x_6047:
[----:B------:R-:W-:Y:S05]  /*2a70*/  BSYNC B2 ;  /* 0x0000000000027941 */ /* 0x000fea0003800000 */
.L_x_6045:
        /* <DEDUP_REMOVED lines=11> */
.L_x_6049:
[----:B------:R-:W-:Y:S01]  /*2b30*/  PRMT R171, R171, 0x5410, R171 ;  /* 0x00005410abab7816 */ /* 0x000fe200000000ab */
[----:B------:R-:W-:Y:S01]  /*2b40*/  IMAD.MOV.U32 R6, RZ, RZ, R9 ;  /* 0x000000ffff067224 */ /* 0x000fe200078e0009 */
[----:B------:R-:W-:Y:S01]  /*2b50*/  PRMT R4, R4, 0x5410, R8 ;  /* 0x0000541004047816 */ /* 0x000fe20000000008 */
[----:B------:R-:W-:Y:S02]  /*2b60*/  IMAD.MOV.U32 R117, RZ, RZ, R116 ;  /* 0x000000ffff757224 */ /* 0x000fe400078e0074 */
.L_x_6050:
[----:B------:R-:W-:Y:S05]  /*2b70*/  BSYNC B2 ;  /* 0x0000000000027941 */ /* 0x000fea0003800000 */
.L_x_6048:
        /* <DEDUP_REMOVED lines=11> */
.L_x_6052:
[----:B------:R-:W-:Y:S01]  /*2c30*/  PRMT R171, R170, 0x7632, R171 ;  /* 0x00007632aaab7816 */ /* 0x000fe200000000ab */
[----:B------:R-:W-:Y:S01]  /*2c40*/  IMAD.MOV.U32 R9, RZ, RZ, R6 ;  /* 0x000000ffff097224 */ /* 0x000fe200078e0006 */
[----:B------:R-:W-:Y:S01]  /*2c50*/  PRMT R8, R8, 0x7610, R4 ;  /* 0x0000761008087816 */ /* 0x000fe20000000004 */
[----:B------:R-:W-:Y:S02]  /*2c60*/  IMAD.MOV.U32 R116, RZ, RZ, R119 ;  /* 0x000000ffff747224 */ /* 0x000fe400078e0077 */
.L_x_6053:
[----:B------:R-:W-:Y:S05]  /*2c70*/  BSYNC B2 ;  /* 0x0000000000027941 */ /* 0x000fea0003800000 */
.L_x_6051:
        /* <DEDUP_REMOVED lines=11> */
.L_x_6055:
[----:B------:R-:W-:Y:S01]  /*2d30*/  PRMT R170, R170, 0x5410, R170 ;  /* 0x00005410aaaa7816 */ /* 0x000fe200000000aa */
[----:B------:R-:W-:Y:S01]  /*2d40*/  IMAD.MOV.U32 R6, RZ, RZ, R9 ;  /* 0x000000ffff067224 */ /* 0x000fe200078e0009 */
[----:B------:R-:W-:Y:S01]  /*2d50*/  PRMT R4, R8, 0x7632, R4 ;  /* 0x0000763208047816 */ /* 0x000fe20000000004 */
[----:B------:R-:W-:Y:S02]  /*2d60*/  IMAD.MOV.U32 R119, RZ, RZ, R118 ;  /* 0x000000ffff777224 */ /* 0x000fe400078e0076 */
.L_x_6056:
[----:B------:R-:W-:Y:S05]  /*2d70*/  BSYNC B2 ;  /* 0x0000000000027941 */ /* 0x000fea0003800000 */
.L_x_6054:
        /* <DEDUP_REMOVED lines=11> */
.L_x_6058:
[----:B------:R-:W-:Y:S01]  /*2e30*/  PRMT R170, R169, 0x7632, R170 ;  /* 0x00007632a9aa7816 */ /* 0x000fe200000000aa */
[----:B------:R-:W-:Y:S01]  /*2e40*/  IMAD.MOV.U32 R9, RZ, RZ, R6 ;  /* 0x000000ffff097224 */ /* 0x000fe200078e0006 */
[----:B------:R-:W-:Y:S01]  /*2e50*/  PRMT R8, R4, 0x7610, R8 ;  /* 0x0000761004087816 */ /* 0x000fe20000000008 */
[----:B------:R-:W-:Y:S02]  /*2e60*/  IMAD.MOV.U32 R118, RZ, RZ, R121 ;  /* 0x000000ffff767224 */ /* 0x000fe400078e0079 */
.L_x_6059:
[----:B------:R-:W-:Y:S05]  /*2e70*/  BSYNC B2 ;  /* 0x0000000000027941 */ /* 0x000fea0003800000 */
.L_x_6057:
        /* <DEDUP_REMOVED lines=11> */
.L_x_6061:
[----:B------:R-:W-:Y:S01]  /*2f30*/  PRMT R169, R169, 0x5410, R169 ;  /* 0x00005410a9a97816 */ /* 0x000fe200000000a9 */
[----:B------:R-:W-:Y:S01]  /*2f40*/  IMAD.MOV.U32 R6, RZ, RZ, R9 ;  /* 0x000000ffff067224 */ /* 0x000fe200078e0009 */
[----:B------:R-:W-:Y:S01]  /*2f50*/  PRMT R4, R4, 0x5410, R8 ;  /* 0x0000541004047816 */ /* 0x000fe20000000008 */
[----:B------:R-:W-:Y:S02]  /*2f60*/  IMAD.MOV.U32 R121, RZ, RZ, R120 ;  /* 0x000000ffff797224 */ /* 0x000fe400078e0078 */
.L_x_6062:
[----:B------:R-:W-:Y:S05]  /*2f70*/  BSYNC B2 ;  /* 0x0000000000027941 */ /* 0x000fea0003800000 */
.L_x_6060:
        /* <DEDUP_REMOVED lines=11> */
.L_x_6064:
[----:B------:R-:W-:Y:S01]  /*3030*/  PRMT R169, R168, 0x7632, R169 ;  /* 0x00007632a8a97816 */ /* 0x000fe200000000a9 */
[----:B------:R-:W-:Y:S01]  /*3040*/  IMAD.MOV.U32 R9, RZ, RZ, R6 ;  /* 0x000000ffff097224 */ /* 0x000fe200078e0006 */
[----:B------:R-:W-:Y:S01]  /*3050*/  PRMT R8, R8, 0x7610, R4 ;  /* 0x0000761008087816 */ /* 0x000fe20000000004 */
[----:B------:R-:W-:Y:S02]  /*3060*/  IMAD.MOV.U32 R120, RZ, RZ, R123 ;  /* 0x000000ffff787224 */ /* 0x000fe400078e007b */
.L_x_6065:
[----:B------:R-:W-:Y:S05]  /*3070*/  BSYNC B2 ;  /* 0x0000000000027941 */ /* 0x000fea0003800000 */
.L_x_6063:
        /* <DEDUP_REMOVED lines=11> */
.L_x_6067:
[----:B------:R-:W-:Y:S01]  /*3130*/  PRMT R168, R168, 0x5410, R168 ;  /* 0x00005410a8a87816 */ /* 0x000fe200000000a8 */
[----:B------:R-:W-:Y:S01]  /*3140*/  IMAD.MOV.U32 R6, RZ, RZ, R9 ;  /* 0x000000ffff067224 */ /* 0x000fe200078e0009 */
[----:B------:R-:W-:Y:S01]  /*3150*/  PRMT R4, R8, 0x7632, R4 ;  /* 0x0000763208047816 */ /* 0x000fe20000000004 */
[----:B------:R-:W-:Y:S02]  /*3160*/  IMAD.MOV.U32 R123, RZ, RZ, R122 ;  /* 0x000000ffff7b7224 */ /* 0x000fe400078e007a */
.L_x_6068:
[----:B------:R-:W-:Y:S05]  /*3170*/  BSYNC B2 ;  /* 0x0000000000027941 */ /* 0x000fea0003800000 */
.L_x_6066:
        /* <DEDUP_REMOVED lines=11> */
.L_x_6070:
[----:B------:R-:W-:Y:S01]  /*3230*/  PRMT R168, R167, 0x7632, R168 ;  /* 0x00007632a7a87816 */ /* 0x000fe200000000a8 */
[----:B------:R-:W-:Y:S01]  /*3240*/  IMAD.MOV.U32 R9, RZ, RZ, R6 ;  /* 0x000000ffff097224 */ /* 0x000fe200078e0006 */
[----:B------:R-:W-:Y:S01]  /*3250*/  PRMT R8, R4, 0x7610, R8 ;  /* 0x0000761004087816 */ /* 0x000fe20000000008 */
[----:B------:R-:W-:Y:S02]  /*3260*/  IMAD.MOV.U32 R122, RZ, RZ, R125 ;  /* 0x000000ffff7a7224 */ /* 0x000fe400078e007d */
.L_x_6071:
[----:B------:R-:W-:Y:S05]  /*3270*/  BSYNC B2 ;  /* 0x0000000000027941 */ /* 0x000fea0003800000 */
.L_x_6069:
        /* <DEDUP_REMOVED lines=11> */
.L_x_6073:
[----:B------:R-:W-:Y:S01]  /*3330*/  PRMT R167, R167, 0x5410, R167 ;  /* 0x00005410a7a77816 */ /* 0x000fe200000000a7 */
[----:B------:R-:W-:Y:S01]  /*3340*/  IMAD.MOV.U32 R6, RZ, RZ, R9 ;  /* 0x000000ffff067224 */ /* 0x000fe200078e0009 */
[----:B------:R-:W-:Y:S01]  /*3350*/  PRMT R4, R4, 0x5410, R8 ;  /* 0x0000541004047816 */ /* 0x000fe20000000008 */
[----:B------:R-:W-:Y:S02]  /*3360*/  IMAD.MOV.U32 R125, RZ, RZ, R124 ;  /* 0x000000ffff7d7224 */ /* 0x000fe400078e007c */
.L_x_6074:
[----:B------:R-:W-:Y:S05]  /*3370*/  BSYNC B2 ;  /* 0x0000000000027941 */ /* 0x000fea0003800000 */
.L_x_6072:
        /* <DEDUP_REMOVED lines=11> */
.L_x_6076:
[----:B------:R-:W-:Y:S01]  /*3430*/  PRMT R167, R166, 0x7632, R167 ;  /* 0x00007632a6a77816 */ /* 0x000fe200000000a7 */
[----:B------:R-:W-:Y:S01]  /*3440*/  IMAD.MOV.U32 R9, RZ, RZ, R6 ;  /* 0x000000ffff097224 */ /* 0x000fe200078e0006 */
[----:B------:R-:W-:Y:S01]  /*3450*/  PRMT R8, R8, 0x7610, R4 ;  /* 0x0000761008087816 */ /* 0x000fe20000000004 */
[----:B------:R-:W-:Y:S02]  /*3460*/  IMAD.MOV.U32 R124, RZ, RZ, R127 ;  /* 0x000000ffff7c7224 */ /* 0x000fe400078e007f */
.L_x_6077:
[----:B------:R-:W-:Y:S05]  /*3470*/  BSYNC B2 ;  /* 0x0000000000027941 */ /* 0x000fea0003800000 */
.L_x_6075:
        /* <DEDUP_REMOVED lines=11> */
.L_x_6079:
[----:B------:R-:W-:Y:S01]  /*3530*/  PRMT R166, R166, 0x5410, R166 ;  /* 0x00005410a6a67816 */ /* 0x000fe200000000a6 */
[----:B------:R-:W-:Y:S01]  /*3540*/  IMAD.MOV.U32 R6, RZ, RZ, R9 ;  /* 0x000000ffff067224 */ /* 0x000fe200078e0009 */
[----:B------:R-:W-:Y:S01]  /*3550*/  PRMT R4, R8, 0x7632, R4 ;  /* 0x0000763208047816 */ /* 0x000fe20000000004 */
[----:B------:R-:W-:Y:S02]  /*3560*/  IMAD.MOV.U32 R127, RZ, RZ, R126 ;  /* 0x000000ffff7f7224 */ /* 0x000fe400078e007e */
.L_x_6080:
[----:B------:R-:W-:Y:S05]  /*3570*/  BSYNC B2 ;  /* 0x0000000000027941 */ /* 0x000fea0003800000 */
.L_x_6078:
        /* <DEDUP_REMOVED lines=11> */
.L_x_6082:
[----:B------:R-:W-:Y:S01]  /*3630*/  PRMT R166, R165, 0x7632, R166 ;  /* 0x00007632a5a67816 */ /* 0x000fe200000000a6 */
[----:B------:R-:W-:Y:S01]  /*3640*/  IMAD.MOV.U32 R9, RZ, RZ, R6 ;  /* 0x000000ffff097224 */ /* 0x000fe200078e0006 */
[----:B------:R-:W-:Y:S01]  /*3650*/  PRMT R8, R4, 0x7610, R8 ;  /* 0x0000761004087816 */ /* 0x000fe20000000008 */
[----:B------:R-:W-:Y:S02]  /*3660*/  IMAD.MOV.U32 R126, RZ, RZ, R129 ;  /* 0x000000ffff7e7224 */ /* 0x000fe400078e0081 */
.L_x_6083:
[----:B------:R-:W-:Y:S05]  /*3670*/  BSYNC B2 ;  /* 0x0000000000027941 */ /* 0x000fea0003800000 */
.L_x_6081:
        /* <DEDUP_REMOVED lines=11> */
.L_x_6085:
[----:B------:R-:W-:Y:S01]  /*3730*/  PRMT R165, R165, 0x5410, R165 ;  /* 0x00005410a5a57816 */ /* 0x000fe200000000a5 */
[----:B------:R-:W-:Y:S01]  /*3740*/  IMAD.MOV.U32 R6, RZ, RZ, R9 ;  /* 0x000000ffff067224 */ /* 0x000fe200078e0009 */
[----:B------:R-:W-:Y:S01]  /*3750*/  PRMT R4, R4, 0x5410, R8 ;  /* 0x0000541004047816 */ /* 0x000fe20000000008 */
[----:B------:R-:W-:Y:S02]  /*3760*/  IMAD.MOV.U32 R129, RZ, RZ, R128 ;  /* 0x000000ffff817224 */ /* 0x000fe400078e0080 */
.L_x_6086:
[----:B------:R-:W-:Y:S05]  /*3770*/  BSYNC B2 ;  /* 0x0000000000027941 */ /* 0x000fea0003800000 */
.L_x_6084:
        /* <DEDUP_REMOVED lines=11> */
.L_x_6088:
[----:B------:R-:W-:Y:S01]  /*3830*/  PRMT R165, R164, 0x7632, R165 ;  /* 0x00007632a4a57816 */ /* 0x000fe200000000a5 */
[----:B------:R-:W-:Y:S01]  /*3840*/  IMAD.MOV.U32 R9, RZ, RZ, R6 ;  /* 0x000000ffff097224 */ /* 0x000fe200078e0006 */
[----:B------:R-:W-:Y:S01]  /*3850*/  PRMT R8, R8, 0x7610, R4 ;  /* 0x0000761008087816 */ /* 0x000fe20000000004 */
[----:B------:R-:W-:Y:S02]  /*3860*/  IMAD.MOV.U32 R128, RZ, RZ, R131 ;  /* 0x000000ffff807224 */ /* 0x000fe400078e0083 */
.L_x_6089:
[----:B------:R-:W-:Y:S05]  /*3870*/  BSYNC B2 ;  /* 0x0000000000027941 */ /* 0x000fea0003800000 */
.L_x_6087:
        /* <DEDUP_REMOVED lines=11> */
.L_x_6091:
[----:B------:R-:W-:Y:S01]  /*3930*/  PRMT R164, R164, 0x5410, R164 ;  /* 0x00005410a4a47816 */ /* 0x000fe200000000a4 */
[----:B------:R-:W-:Y:S01]  /*3940*/  IMAD.MOV.U32 R6, RZ, RZ, R9 ;  /* 0x000000ffff067224 */ /* 0x000fe200078e0009 */
[----:B------:R-:W-:Y:S01]  /*3950*/  PRMT R4, R8, 0x7632, R4 ;  /* 0x0000763208047816 */ /* 0x000fe20000000004 */
[----:B------:R-:W-:Y:S02]  /*3960*/  IMAD.MOV.U32 R131, RZ, RZ, R130 ;  /* 0x000000ffff837224 */ /* 0x000fe400078e0082 */
.L_x_6092:
[----:B------:R-:W-:Y:S05]  /*3970*/  BSYNC B2 ;  /* 0x0000000000027941 */ /* 0x000fea0003800000 */
.L_x_6090:
        /* <DEDUP_REMOVED lines=11> */
.L_x_6094:
[----:B------:R-:W-:Y:S01]  /*3a30*/  PRMT R164, R163, 0x7632, R164 ;  /* 0x00007632a3a47816 */ /* 0x000fe200000000a4 */
[----:B------:R-:W-:Y:S01]  /*3a40*/  IMAD.MOV.U32 R9, RZ, RZ, R6 ;  /* 0x000000ffff097224 */ /* 0x000fe200078e0006 */
[----:B------:R-:W-:Y:S01]  /*3a50*/  PRMT R8, R4, 0x7610, R8 ;  /* 0x0000761004087816 */ /* 0x000fe20000000008 */
[----:B------:R-:W-:Y:S02]  /*3a60*/  IMAD.MOV.U32 R130, RZ, RZ, R133 ;  /* 0x000000ffff827224 */ /* 0x000fe400078e0085 */
.L_x_6095:
[----:B------:R-:W-:Y:S05]  /*3a70*/  BSYNC B2 ;  /* 0x0000000000027941 */ /* 0x000fea0003800000 */
.L_x_6093:
        /* <DEDUP_REMOVED lines=11> */
.L_x_6097:
[----:B------:R-:W-:Y:S01]  /*3b30*/  PRMT R163, R163, 0x5410, R163 ;  /* 0x00005410a3a37816 */ /* 0x000fe200000000a3 */
[----:B------:R-:W-:Y:S01]  /*3b40*/  IMAD.MOV.U32 R6, RZ, RZ, R9 ;  /* 0x000000ffff067224 */ /* 0x000fe200078e0009 */
[----:B------:R-:W-:Y:S01]  /*3b50*/  PRMT R4, R4, 0x5410, R8 ;  /* 0x0000541004047816 */ /* 0x000fe20000000008 */
[----:B------:R-:W-:Y:S02]  /*3b60*/  IMAD.MOV.U32 R133, RZ, RZ, R132 ;  /* 0x000000ffff857224 */ /* 0x000fe400078e0084 */
.L_x_6098:
[----:B------:R-:W-:Y:S05]  /*3b70*/  BSYNC B2 ;  /* 0x0000000000027941 */ /* 0x000fea0003800000 */
.L_x_6096:
        /* <DEDUP_REMOVED lines=11> */
.L_x_6100:
[----:B------:R-:W-:Y:S01]  /*3c30*/  PRMT R163, R162, 0x7632, R163 ;  /* 0x00007632a2a37816 */ /* 0x000fe200000000a3 */
[----:B------:R-:W-:Y:S01]  /*3c40*/  IMAD.MOV.U32 R9, RZ, RZ, R6 ;  /* 0x000000ffff097224 */ /* 0x000fe200078e0006 */
[----:B------:R-:W-:Y:S01]  /*3c50*/  PRMT R8, R8, 0x7610, R4 ;  /* 0x0000761008087816 */ /* 0x000fe20000000004 */
[----:B------:R-:W-:Y:S02]  /*3c60*/  IMAD.MOV.U32 R132, RZ, RZ, R135 ;  /* 0x000000ffff847224 */ /* 0x000fe400078e0087 */
.L_x_6101:
[----:B------:R-:W-:Y:S05]  /*3c70*/  BSYNC B2 ;  /* 0x0000000000027941 */ /* 0x000fea0003800000 */
.L_x_6099:
        /* <DEDUP_REMOVED lines=11> */
.L_x_6103:
[----:B------:R-:W-:Y:S01]  /*3d30*/  PRMT R162, R162, 0x5410, R162 ;  /* 0x00005410a2a27816 */ /* 0x000fe200000000a2 */
[----:B------:R-:W-:Y:S01]  /*3d40*/  IMAD.MOV.U32 R6, RZ, RZ, R9 ;  /* 0x000000ffff067224 */ /* 0x000fe200078e0009 */
[----:B------:R-:W-:Y:S01]  /*3d50*/  PRMT R4, R8, 0x7632, R4 ;  /* 0x0000763208047816 */ /* 0x000fe20000000004 */
[----:B------:R-:W-:Y:S02]  /*3d60*/  IMAD.MOV.U32 R135, RZ, RZ, R134 ;  /* 0x000000ffff877224 */ /* 0x000fe400078e0086 */
.L_x_6104:
[----:B------:R-:W-:Y:S05]  /*3d70*/  BSYNC B2 ;  /* 0x0000000000027941 */ /* 0x000fea0003800000 */
.L_x_6102:
        /* <DEDUP_REMOVED lines=11> */
.L_x_6106:
[----:B------:R-:W-:Y:S01]  /*3e30*/  PRMT R162, R161, 0x7632, R162 ;  /* 0x00007632a1a27816 */ /* 0x000fe200000000a2 */
[----:B------:R-:W-:Y:S01]  /*3e40*/  IMAD.MOV.U32 R9, RZ, RZ, R6 ;  /* 0x000000ffff097224 */ /* 0x000fe200078e0006 */
[----:B------:R-:W-:Y:S01]  /*3e50*/  PRMT R8, R4, 0x7610, R8 ;  /* 0x0000761004087816 */ /* 0x000fe20000000008 */
[----:B------:R-:W-:Y:S02]  /*3e60*/  IMAD.MOV.U32 R134, RZ, RZ, R137 ;  /* 0x000000ffff867224 */ /* 0x000fe400078e0089 */
.L_x_6107:
[----:B------:R-:W-:Y:S05]  /*3e70*/  BSYNC B2 ;  /* 0x0000000000027941 */ /* 0x000fea0003800000 */
.L_x_6105:
        /* <DEDUP_REMOVED lines=11> */
.L_x_6109:
[----:B------:R-:W-:Y:S01]  /*3f30*/  PRMT R161, R161, 0x5410, R161 ;  /* 0x00005410a1a17816 */ /* 0x000fe200000000a1 */
[----:B------:R-:W-:Y:S01]  /*3f40*/  IMAD.MOV.U32 R6, RZ, RZ, R9 ;  /* 0x000000ffff067224 */ /* 0x000fe200078e0009 */
[----:B------:R-:W-:Y:S01]  /*3f50*/  PRMT R4, R4, 0x5410, R8 ;  /* 0x0000541004047816 */ /* 0x000fe20000000008 */
[----:B------:R-:W-:Y:S02]  /*3f60*/  IMAD.MOV.U32 R137, RZ, RZ, R136 ;  /* 0x000000ffff897224 */ /* 0x000fe400078e0088 */
.L_x_6110:
[----:B------:R-:W-:Y:S05]  /*3f70*/  BSYNC B2 ;  /* 0x0000000000027941 */ /* 0x000fea0003800000 */
.L_x_6108:
        /* <DEDUP_REMOVED lines=11> */
.L_x_6112:
[----:B------:R-:W-:Y:S01]  /*4030*/  PRMT R161, R160, 0x7632, R161 ;  /* 0x00007632a0a17816 */ /* 0x000fe200000000a1 */
[----:B------:R-:W-:Y:S01]  /*4040*/  IMAD.MOV.U32 R9, RZ, RZ, R6 ;  /* 0x000000ffff097224 */ /* 0x000fe200078e0006 */
[----:B------:R-:W-:Y:S01]  /*4050*/  PRMT R8, R8, 0x7610, R4 ;  /* 0x0000761008087816 */ /* 0x000fe20000000004 */
[----:B------:R-:W-:Y:S02]  /*4060*/  IMAD.MOV.U32 R136, RZ, RZ, R139 ;  /* 0x000000ffff887224 */ /* 0x000fe400078e008b */
.L_x_6113:
[----:B------:R-:W-:Y:S05]  /*4070*/  BSYNC B2 ;  /* 0x0000000000027941 */ /* 0x000fea0003800000 */
.L_x_6111:
        /* <DEDUP_REMOVED lines=11> */
.L_x_6115:
[----:B------:R-:W-:Y:S01]  /*4130*/  PRMT R160, R160, 0x5410, R160 ;  /* 0x00005410a0a07816 */ /* 0x000fe200000000a0 */
[----:B------:R-:W-:Y:S01]  /*4140*/  IMAD.MOV.U32 R6, RZ, RZ, R9 ;  /* 0x000000ffff067224 */ /* 0x000fe200078e0009 */
[----:B------:R-:W-:Y:S01]  /*4150*/  PRMT R4, R8, 0x7632, R4 ;  /* 0x0000763208047816 */ /* 0x000fe20000000004 */
[----:B------:R-:W-:Y:S02]  /*4160*/  IMAD.MOV.U32 R139, RZ, RZ, R138 ;  /* 0x000000ffff8b7224 */ /* 0x000fe400078e008a */
.L_x_6116:
[----:B------:R-:W-:Y:S05]  /*4170*/  BSYNC B2 ;  /* 0x0000000000027941 */ /* 0x000fea0003800000 */
.L_x_6114:
        /* <DEDUP_REMOVED lines=11> */
.L_x_6118:
[----:B------:R-:W-:Y:S01]  /*4230*/  PRMT R160, R159, 0x7632, R160 ;  /* 0x000076329fa07816 */ /* 0x000fe200000000a0 */
[----:B------:R-:W-:Y:S01]  /*4240*/  IMAD.MOV.U32 R9, RZ, RZ, R6 ;  /* 0x000000ffff097224 */ /* 0x000fe200078e0006 */
[----:B------:R-:W-:Y:S01]  /*4250*/  PRMT R8, R4, 0x7610, R8 ;  /* 0x0000761004087816 */ /* 0x000fe20000000008 */
[----:B------:R-:W-:Y:S02]  /*4260*/  IMAD.MOV.U32 R138, RZ, RZ, R141 ;  /* 0x000000ffff8a7224 */ /* 0x000fe400078e008d */
.L_x_6119:
[----:B------:R-:W-:Y:S05]  /*4270*/  BSYNC B2 ;  /* 0x0000000000027941 */ /* 0x000fea0003800000 */
.L_x_6117:
        /* <DEDUP_REMOVED lines=11> */
.L_x_6121:
[----:B------:R-:W-:Y:S01]  /*4330*/  PRMT R159, R159, 0x5410, R159 ;  /* 0x000054109f9f7816 */ /* 0x000fe2000000009f */
[----:B------:R-:W-:Y:S01]  /*4340*/  IMAD.MOV.U32 R6, RZ, RZ, R9 ;  /* 0x000000ffff067224 */ /* 0x000fe200078e0009 */
[----:B------:R-:W-:Y:S01]  /*4350*/  PRMT R4, R4, 0x5410, R8 ;  /* 0x0000541004047816 */ /* 0x000fe20000000008 */
[----:B------:R-:W-:Y:S02]  /*4360*/  IMAD.MOV.U32 R141, RZ, RZ, R140 ;  /* 0x000000ffff8d7224 */ /* 0x000fe400078e008c */
.L_x_6122:
[----:B------:R-:W-:Y:S05]  /*4370*/  BSYNC B2 ;  /* 0x0000000000027941 */ /* 0x000fea0003800000 */
.L_x_6120:
        /* <DEDUP_REMOVED lines=11> */
.L_x_6124:
[----:B------:R-:W-:Y:S01]  /*4430*/  PRMT R159, R158, 0x7632, R159 ;  /* 0x000076329e9f7816 */ /* 0x000fe2000000009f */
[----:B------:R-:W-:Y:S01]  /*4440*/  IMAD.MOV.U32 R9, RZ, RZ, R6 ;  /* 0x000000ffff097224 */ /* 0x000fe200078e0006 */
[----:B------:R-:W-:Y:S01]  /*4450*/  PRMT R8, R8, 0x7610, R4 ;  /* 0x0000761008087816 */ /* 0x000fe20000000004 */
[----:B------:R-:W-:Y:S02]  /*4460*/  IMAD.MOV.U32 R140, RZ, RZ, R143 ;  /* 0x000000ffff8c7224 */ /* 0x000fe400078e008f */
.L_x_6125:
[----:B------:R-:W-:Y:S05]  /*4470*/  BSYNC B2 ;  /* 0x0000000000027941 */ /* 0x000fea0003800000 */
.L_x_6123:
        /* <DEDUP_REMOVED lines=11> */
.L_x_6127:
[----:B------:R-:W-:Y:S01]  /*4530*/  PRMT R158, R158, 0x5410, R158 ;  /* 0x000054109e9e7816 */ /* 0x000fe2000000009e */
[----:B------:R-:W-:Y:S01]  /*4540*/  IMAD.MOV.U32 R6, RZ, RZ, R9 ;  /* 0x000000ffff067224 */ /* 0x000fe200078e0009 */
[----:B------:R-:W-:Y:S01]  /*4550*/  PRMT R4, R8, 0x7632, R4 ;  /* 0x0000763208047816 */ /* 0x000fe20000000004 */
[----:B------:R-:W-:Y:S02]  /*4560*/  IMAD.MOV.U32 R143, RZ, RZ, R142 ;  /* 0x000000ffff8f7224 */ /* 0x000fe400078e008e */
.L_x_6128:
[----:B------:R-:W-:Y:S05]  /*4570*/  BSYNC B2 ;  /* 0x0000000000027941 */ /* 0x000fea0003800000 */
.L_x_6126:
        /* <DEDUP_REMOVED lines=11> */
.L_x_6130:
[----:B------:R-:W-:Y:S01]  /*4630*/  PRMT R158, R157, 0x7632, R158 ;  /* 0x000076329d9e7816 */ /* 0x000fe2000000009e */
[----:B------:R-:W-:Y:S01]  /*4640*/  IMAD.MOV.U32 R9, RZ, RZ, R6 ;  /* 0x000000ffff097224 */ /* 0x000fe200078e0006 */
[----:B------:R-:W-:Y:S01]  /*4650*/  PRMT R8, R4, 0x7610, R8 ;  /* 0x0000761004087816 */ /* 0x000fe20000000008 */
[----:B------:R-:W-:Y:S02]  /*4660*/  IMAD.MOV.U32 R142, RZ, RZ, R145 ;  /* 0x000000ffff8e7224 */ /* 0x000fe400078e0091 */
.L_x_6131:
[----:B------:R-:W-:Y:S05]  /*4670*/  BSYNC B2 ;  /* 0x0000000000027941 */ /* 0x000fea0003800000 */
.L_x_6129:
        /* <DEDUP_REMOVED lines=11> */
.L_x_6133:
[----:B------:R-:W-:Y:S01]  /*4730*/  PRMT R157, R157, 0x5410, R157 ;  /* 0x000054109d9d7816 */ /* 0x000fe2000000009d */
[----:B------:R-:W-:Y:S01]  /*4740*/  IMAD.MOV.U32 R6, RZ, RZ, R9 ;  /* 0x000000ffff067224 */ /* 0x000fe200078e0009 */
[----:B------:R-:W-:Y:S01]  /*4750*/  PRMT R4, R4, 0x5410, R8 ;  /* 0x0000541004047816 */ /* 0x000fe20000000008 */
[----:B------:R-:W-:Y:S02]  /*4760*/  IMAD.MOV.U32 R145, RZ, RZ, R144 ;  /* 0x000000ffff917224 */ /* 0x000fe400078e0090 */
.L_x_6134:
[----:B------:R-:W-:Y:S05]  /*4770*/  BSYNC B2 ;  /* 0x0000000000027941 */ /* 0x000fea0003800000 */
.L_x_6132:
        /* <DEDUP_REMOVED lines=11> */
.L_x_6136:
[----:B------:R-:W-:Y:S01]  /*4830*/  PRMT R157, R156, 0x7632, R157 ;  /* 0x000076329c9d7816 */ /* 0x000fe2000000009d */
[----:B------:R-:W-:Y:S01]  /*4840*/  IMAD.MOV.U32 R9, RZ, RZ, R6 ;  /* 0x000000ffff097224 */ /* 0x000fe200078e0006 */
[----:B------:R-:W-:Y:S01]  /*4850*/  PRMT R8, R8, 0x7610, R4 ;  /* 0x0000761008087816 */ /* 0x000fe20000000004 */
[----:B------:R-:W-:Y:S02]  /*4860*/  IMAD.MOV.U32 R144, RZ, RZ, R147 ;  /* 0x000000ffff907224 */ /* 0x000fe400078e0093 */
.L_x_6137:
[----:B------:R-:W-:Y:S05]  /*4870*/  BSYNC B2 ;  /* 0x0000000000027941 */ /* 0x000fea0003800000 */
.L_x_6135:
        /* <DEDUP_REMOVED lines=11> */
.L_x_6139:
[----:B------:R-:W-:Y:S01]  /*4930*/  PRMT R156, R156, 0x5410, R156 ;  /* 0x000054109c9c7816 */ /* 0x000fe2000000009c */
[----:B------:R-:W-:Y:S01]  /*4940*/  IMAD.MOV.U32 R6, RZ, RZ, R9 ;  /* 0x000000ffff067224 */ /* 0x000fe200078e0009 */
[----:B------:R-:W-:Y:S01]  /*4950*/  PRMT R4, R8, 0x7632, R4 ;  /* 0x0000763208047816 */ /* 0x000fe20000000004 */
[----:B------:R-:W-:Y:S02]  /*4960*/  IMAD.MOV.U32 R147, RZ, RZ, R146 ;  /* 0x000000ffff937224 */ /* 0x000fe400078e0092 */
.L_x_6140:
[----:B------:R-:W-:Y:S05]  /*4970*/  BSYNC B2 ;  /* 0x0000000000027941 */ /* 0x000fea0003800000 */
.L_x_6138:
        /* <DEDUP_REMOVED lines=11> */
.L_x_6142:
[----:B------:R-:W-:Y:S01]  /*4a30*/  PRMT R156, R155, 0x7632, R156 ;  /* 0x000076329b9c7816 */ /* 0x000fe2000000009c */
[----:B------:R-:W-:Y:S01]  /*4a40*/  IMAD.MOV.U32 R9, RZ, RZ, R6 ;  /* 0x000000ffff097224 */ /* 0x000fe200078e0006 */
[----:B------:R-:W-:Y:S01]  /*4a50*/  PRMT R8, R4, 0x7610, R8 ;  /* 0x0000761004087816 */ /* 0x000fe20000000008 */
[----:B------:R-:W-:Y:S02]  /*4a60*/  IMAD.MOV.U32 R146, RZ, RZ, R149 ;  /* 0x000000ffff927224 */ /* 0x000fe400078e0095 */
.L_x_6143:
[----:B------:R-:W-:Y:S05]  /*4a70*/  BSYNC B2 ;  /* 0x0000000000027941 */ /* 0x000fea0003800000 */
.L_x_6141:
        /* <DEDUP_REMOVED lines=11> */
.L_x_6145:
[----:B------:R-:W-:Y:S01]  /*4b30*/  PRMT R155, R155, 0x5410, R155 ;  /* 0x000054109b9b7816 */ /* 0x000fe2000000009b */
[----:B------:R-:W-:Y:S01]  /*4b40*/  IMAD.MOV.U32 R6, RZ, RZ, R9 ;  /* 0x000000ffff067224 */ /* 0x000fe200078e0009 */
[----:B------:R-:W-:Y:S01]  /*4b50*/  PRMT R4, R4, 0x5410, R8 ;  /* 0x0000541004047816 */ /* 0x000fe20000000008 */
[----:B------:R-:W-:Y:S02]  /*4b60*/  IMAD.MOV.U32 R149, RZ, RZ, R148 ;  /* 0x000000ffff957224 */ /* 0x000fe400078e0094 */
.L_x_6146:
[----:B------:R-:W-:Y:S05]  /*4b70*/  BSYNC B2 ;  /* 0x0000000000027941 */ /* 0x000fea0003800000 */
.L_x_6144:
        /* <DEDUP_REMOVED lines=11> */
.L_x_6148:
[----:B------:R-:W-:Y:S01]  /*4c30*/  PRMT R155, R154, 0x7632, R155 ;  /* 0x000076329a9b7816 */ /* 0x000fe2000000009b */
[----:B------:R-:W-:Y:S01]  /*4c40*/  IMAD.MOV.U32 R9, RZ, RZ, R6 ;  /* 0x000000ffff097224 */ /* 0x000fe200078e0006 */
[----:B------:R-:W-:Y:S01]  /*4c50*/  PRMT R8, R8, 0x7610, R4 ;  /* 0x0000761008087816 */ /* 0x000fe20000000004 */
[----:B------:R-:W-:Y:S02]  /*4c60*/  IMAD.MOV.U32 R148, RZ, RZ, R151 ;  /* 0x000000ffff947224 */ /* 0x000fe400078e0097 */
.L_x_6149:
[----:B------:R-:W-:Y:S05]  /*4c70*/  BSYNC B2 ;  /* 0x0000000000027941 */ /* 0x000fea0003800000 */
.L_x_6147:
[----:B------:R-:W-:Y:S01]  /*4c80*/  HSETP2.GT.AND P0, PT, R8.H1_H1, R154.H0_H0, PT ;  /* 0x2000009a08007234 */ /* 0x000fe20003f04c00 */
[----:B------:R-:W-:Y:S04]  /*4c90*/  BSSY B2, `(.L_x_6150) ;  /* 0x000000b000027945 */ /* 0x000fe80003800000 */
[----:B------:R-:W-:-:S13]  /*4ca0*/  ISETP.EQ.OR P0, PT, R150, -0x1, P0 ;  /* 0xffffffff9600780c */ /* 0x000fda0000702670 */
[----:B------:R-:W-:Y:S05]  /*4cb0*/  @P0 BRA `(.L_x_6151) ;  /* 0x0000005000000947 */ /* 0x000fea0003800000 */
[----:B------:R-:W-:Y:S01]  /*4cc0*/  ISETP.GE.AND P0, PT, R9, R150, PT ;  /* 0x000000960900720c */ /* 0x000fe20003f06270 */
[----:B------:R-:W-:-:S12]  /*4cd0*/  IMAD.MOV.U32 R151, RZ, RZ, R9 ;  /* 0x000000ffff977224 */ /* 0x000fd800078e0009 */
[----:B------:R-:W-:Y:S01]  /*4ce0*/  HSETP2.NEU.OR P0, PT, R8.H1_H1, R154.H0_H0, P0 ;  /* 0x2000009a08007234 */ /* 0x000fe2000070dc20 */
[----:B------:R-:W-:-:S12]  /*4cf0*/  PRMT R154, R154, 0x7610, R8 ;  /* 0x000076109a9a7816 */ /* 0x000fd80000000008 */
[----:B------:R-:W-:Y:S05]  /*4d00*/  @P0 BRA `(.L_x_6152) ;  /* 0x0000003000000947 */ /* 0x000fea0003800000 */
.L_x_6151:
[----:B------:R-:W-:Y:S01]  /*4d10*/  IMAD.MOV.U32 R151, RZ, RZ, R150 ;  /* 0x000000ffff977224 */ /* 0x000fe200078e0096 */
[----:B------:R-:W-:Y:S01]  /*4d20*/  PRMT R154, R8, 0x5432, R154 ;  /* 0x00005432089a7816 */ /* 0x000fe2000000009a */
[----:B------:R-:W-:Y:S02]  /*4d30*/  IMAD.MOV.U32 R150, RZ, RZ, R9 ;  /* 0x000000ffff967224 */ /* 0x000fe400078e0009 */
.L_x_6152:
[----:B------:R-:W-:Y:S05]  /*4d40*/  BSYNC B2 ;  /* 0x0000000000027941 */ /* 0x000fea0003800000 */
.L_x_6150:
[----:B------:R-:W-:-:S04]  /*4d50*/  IADD3 R0, R0, 0x40, RZ ;  /* 0x0000004000007810 */ /* 0x000fc80007ffe0ff */
[----:B------:R-:W-:-:S13]  /*4d60*/  ISETP.GE.AND P0, PT, R0, R5, PT ;  /* 0x000000050000720c */ /* 0x000fda0003f06270 */
[----:B------:R-:W-:Y:S01]  /*4d70*/  @P0 CALL.REL.NOINC `(.L_x_5960) ;  /* 0x0000001000000944 */ /* 0x000fe20003c00000 */
[----:B------:R-:W-:Y:S05]  /*4d80*/  BRA `(.L_x_6153) ;  /* 0xffffbf6000007947 */ /* 0x000fea000383ffff */
.L_x_5960:
[----:B------:R-:W-:Y:S05]  /*4d90*/  BSYNC B0 ;  /* 0x0000000000007941 */ /* 0x000fea0003800000 */
.L_x_5959:
[----:B------:R-:W-:Y:S05]  /*4da0*/  BRA `(.L_x_6154) ;  /* 0x00008e7000007947 */ /* 0x000fea0003800000 */
.L_x_5958:
[----:B------:R-:W-:Y:S01]  /*4db0*/  ISETP.GE.AND P0, PT, R0, R5, PT ;  /* 0x000000050000720c */ /* 0x000fe20003f06270 */
        /* <DEDUP_REMOVED lines=63> */
[----:B------:R-:W-:Y:S01]  /*51b0*/  IMAD.MOV.U32 R150, RZ, RZ, -0x1 ;  /* 0xffffffffff967424 */ /* 0x000fe200078e00ff */
[----:B------:R-:W-:Y:S05]  /*51c0*/  @P0 BRA `(.L_x_6154) ;  /* 0x00008a5000000947 */ /* 0x000fea0003800000 */
[----:B------:R-:W-:-:S04]  /*51d0*/  ISETP.NE.U32.AND P0, PT, RZ, c[0x0][0x168], PT ;  /* 0x00005a00ff007a0c */ /* 0x000fc80003f05070 */
[----:B------:R-:W-:-:S13]  /*51e0*/  ISETP.NE.AND.EX P0, PT, RZ, c[0x0][0x16c], PT, P0 ;  /* 0x00005b00ff007a0c */ /* 0x000fda0003f05300 */
[----:B------:R-:W-:Y:S05]  /*51f0*/  @!P0 BRA `(.L_x_6155) ;  /* 0x0000453000008947 */ /* 0x000fea0003800000 */
[----:B------:R-:W-:Y:S02]  /*5200*/  IMAD R7, R7, c[0x0][0x180], RZ ;  /* 0x0000600007077a24 */ /* 0x000fe400078e02ff */
[----:B------:R-:W-:Y:S02]  /*5210*/  IMAD.MOV.U32 R2, RZ, RZ, -0x38802000 ;  /* 0xc77fe000ff027424 */ /* 0x000fe400078e00ff */
[----:B------:R-:W-:Y:S02]  /*5220*/  IMAD.MOV.U32 R3, RZ, RZ, RZ ;  /* 0x000000ffff037224 */ /* 0x000fe400078e00ff */
        /* <DEDUP_REMOVED lines=64> */
.L_x_6349:
[----:B------:R-:W-:Y:S01]  /*5630*/  SHF.R.S32.HI R9, RZ, 0x1f, R7 ;  /* 0x0000001fff097819 */ /* 0x000fe20000011407 */
[----:B------:R-:W-:Y:S01]  /*5640*/  IMAD.MOV.U32 R13, RZ, RZ, 0x2 ;  /* 0x00000002ff0d7424 */ /* 0x000fe200078e00ff */
[----:B------:R-:W-:-:S04]  /*5650*/  IADD3 R4, P0, R7, R0, RZ ;  /* 0x0000000007047210 */ /* 0x000fc80007f1e0ff */
[C---:B------:R-:W-:Y:S01]  /*5660*/  LEA.HI.X.SX32 R11, R0.reuse, R9, 0x1, P0 ;  /* 0x00000009000b7211 */ /* 0x040fe200000f0eff */
[----:B------:R-:W-:Y:S01]  /*5670*/  IMAD.WIDE R8, R0, R13, c[0x0][0x168] ;  /* 0x00005a0000087625 */ /* 0x000fe200078e020d */
[----:B------:R-:W-:-:S04]  /*5680*/  LEA R10, P0, R4, c[0x0][0x160], 0x1 ;  /* 0x00005800040a7a11 */ /* 0x000fc800078008ff */
[----:B------:R-:W-:Y:S01]  /*5690*/  LEA.HI.X R11, R4, c[0x0][0x164], R11, 0x1, P0 ;  /* 0x00005900040b7a11 */ /* 0x000fe200000f0c0b */
[----:B------:R-:W2:Y:S05]  /*56a0*/  LDG.E.U16.CONSTANT R8, [R8.64] ;  /* 0x0000000608087981 */ /* 0x000eaa000c1e9500 */
[----:B------:R-:W2:Y:S01]  /*56b0*/  LDG.E.U16.CONSTANT R11, [R10.64] ;  /* 0x000000060a0b7981 */ /* 0x000ea2000c1e9500 */
[----:B------:R-:W-:Y:S01]  /*56c0*/  BSSY B0, `(.L_x_6156) ;  /* 0x0000015000007945 */ /* 0x000fe20003800000 */
[----:B--2---:R-:W-:-:S05]  /*56d0*/  HADD2 R11, R11.H0_H0, R8.H0_H0 ;  /* 0x200000080b0b7230 */ /* 0x004fca0000000800 */
[----:B------:R-:W-:Y:S02]  /*56e0*/  HADD2.F32 R13, -RZ, R11.H0_H0 ;  /* 0x2000000bff0d7230 */ /* 0x000fe40000004100 */
[----:B------:R-:W-:-:S03]  /*56f0*/  HSETP2.GT.AND P0, PT, R11.H0_H0, R185.H1_H1, PT ;  /* 0x300000b90b007234 */ /* 0x000fc60003f04800 */
[CC--:B------:R-:W-:Y:S02]  /*5700*/  FSETP.GT.FTZ.AND P1, PT, R2.reuse, R13.reuse, PT ;  /* 0x0000000d0200720b */ /* 0x0c0fe40003f34000 */
[----:B------:R-:W-:Y:S02]  /*5710*/  ISETP.EQ.OR P0, PT, R89, -0x1, P0 ;  /* 0xffffffff5900780c */ /* 0x000fe40000702670 */
[----:B------:R-:W-:Y:S02]  /*5720*/  FSEL R15, R13, R2, P1 ;  /* 0x000000020d0f7208 */ /* 0x000fe40000800000 */
[----:B------:R-:W-:Y:S02]  /*5730*/  FSEL R2, R2, R13, P1 ;  /* 0x0000000d02027208 */ /* 0x000fe40000800000 */
[C---:B------:R-:W-:Y:S02]  /*5740*/  FSEL R4, R3.reuse, 1, !P1 ;  /* 0x3f80000003047808 */ /* 0x040fe40004800000 */
[----:B------:R-:W-:Y:S01]  /*5750*/  FSEL R3, R3, 1, P1 ;  /* 0x3f80000003037808 */ /* 0x000fe20000800000 */
[----:B------:R-:W-:-:S04]  /*5760*/  FADD.FTZ R15, -R2, R15 ;  /* 0x0000000f020f7221 */ /* 0x000fc80000010100 */
[----:B------:R-:W-:-:S06]  /*5770*/  FMUL.FTZ R15, R15, 1.4426950216293334961 ;  /* 0x3fb8aa3b0f0f7820 */ /* 0x000fcc0000410000 */
[----:B------:R-:W0:Y:S02]  /*5780*/  MUFU.EX2 R15, R15 ;  /* 0x0000000f000f7308 */ /* 0x000e240000000800 */
[----:B0-----:R-:W-:Y:S01]  /*5790*/  FFMA.FTZ R3, R4, R15, R3 ;  /* 0x0000000f04037223 */ /* 0x001fe20000010003 */
[----:B------:R-:W-:Y:S05]  /*57a0*/  @P0 BRA `(.L_x_6157) ;  /* 0x0000004000000947 */ /* 0x000fea0003800000 */
[----:B------:R-:W-:Y:S02]  /*57b0*/  ISETP.GT.AND P0, PT, R89, R0, PT ;  /* 0x000000005900720c */ /* 0x000fe40003f04270 */
[----:B------:R-:W-:-:S11]  /*57c0*/  PRMT R4, R185, 0x7632, R4 ;  /* 0x00007632b9047816 */ /* 0x000fd60000000004 */
[----:B------:R-:W-:-:S13]  /*57d0*/  HSETP2.NEU.OR P0, PT, R11.H0_H0, R185.H1_H1, !P0 ;  /* 0x300000b90b007234 */ /* 0x000fda000470d820 */
[----:B------:R-:W-:Y:S05]  /*57e0*/  @P0 BRA `(.L_x_6158) ;  /* 0x0000002000000947 */ /* 0x000fea0003800000 */
.L_x_6157:
[----:B------:R-:W-:Y:S01]  /*57f0*/  PRMT R4, R11, 0x7610, R4 ;  /* 0x000076100b047816 */ /* 0x000fe20000000004 */
[----:B------:R-:W-:Y:S02]  /*5800*/  IMAD.MOV.U32 R89, RZ, RZ, R0 ;  /* 0x000000ffff597224 */ /* 0x000fe400078e0000 */
.L_x_6158:
[----:B------:R-:W-:Y:S05]  /*5810*/  BSYNC B0 ;  /* 0x0000000000007941 */ /* 0x000fea0003800000 */
.L_x_6156:
        /* <DEDUP_REMOVED lines=10> */
.L_x_6160:
[----:B------:R-:W-:Y:S01]  /*58c0*/  IMAD.MOV.U32 R6, RZ, RZ, R89 ;  /* 0x000000ffff067224 */ /* 0x000fe200078e0059 */
[----:B------:R-:W-:Y:S01]  /*58d0*/  PRMT R185, R185, 0x5410, R185 ;  /* 0x00005410b9b97816 */ /* 0x000fe200000000b9 */
[----:B------:R-:W-:Y:S01]  /*58e0*/  IMAD.MOV.U32 R89, RZ, RZ, R88 ;  /* 0x000000ffff597224 */ /* 0x000fe200078e0058 */
[----:B------:R-:W-:Y:S02]  /*58f0*/  PRMT R4, R4, 0x5410, R4 ;  /* 0x0000541004047816 */ /* 0x000fe40000000004 */
.L_x_6161:
[----:B------:R-:W-:Y:S05]  /*5900*/  BSYNC B0 ;  /* 0x0000000000007941 */ /* 0x000fea0003800000 */
.L_x_6159:
        /* <DEDUP_REMOVED lines=11> */
.L_x_6163:
[----:B------:R-:W-:Y:S01]  /*59c0*/  PRMT R185, R184, 0x7632, R185 ;  /* 0x00007632b8b97816 */ /* 0x000fe200000000b9 */
[----:B------:R-:W-:Y:S01]  /*59d0*/  IMAD.MOV.U32 R9, RZ, RZ, R6 ;  /* 0x000000ffff097224 */ /* 0x000fe200078e0006 */
[----:B------:R-:W-:Y:S01]  /*59e0*/  PRMT R8, R8, 0x7610, R4 ;  /* 0x0000761008087816 */ /* 0x000fe20000000004 */
[----:B------:R-:W-:Y:S02]  /*59f0*/  IMAD.MOV.U32 R88, RZ, RZ, R91 ;  /* 0x000000ffff587224 */ /* 0x000fe400078e005b */
.L_x_6164:
[----:B------:R-:W-:Y:S05]  /*5a00*/  BSYNC B0 ;  /* 0x0000000000007941 */ /* 0x000fea0003800000 */
.L_x_6162:
        /* <DEDUP_REMOVED lines=11> */
.L_x_6166:
[----:B------:R-:W-:Y:S01]  /*5ac0*/  PRMT R184, R184, 0x5410, R184 ;  /* 0x00005410b8b87816 */ /* 0x000fe200000000b8 */
[----:B------:R-:W-:Y:S01]  /*5ad0*/  IMAD.MOV.U32 R6, RZ, RZ, R9 ;  /* 0x000000ffff067224 */ /* 0x000fe200078e0009 */
[----:B------:R-:W-:Y:S01]  /*5ae0*/  PRMT R4, R8, 0x7632, R4 ;  /* 0x0000763208047816 */ /* 0x000fe20000000004 */
[----:B------:R-:W-:Y:S02]  /*5af0*/  IMAD.MOV.U32 R91, RZ, RZ, R90 ;  /* 0x000000ffff5b7224 */ /* 0x000fe400078e005a */
.L_x_6167:
[----:B------:R-:W-:Y:S05]  /*5b00*/  BSYNC B0 ;  /* 0x0000000000007941 */ /* 0x000fea0003800000 */
.L_x_6165:
        /* <DEDUP_REMOVED lines=11> */
.L_x_6169:
[----:B------:R-:W-:Y:S01]  /*5bc0*/  PRMT R184, R183, 0x7632, R184 ;  /* 0x00007632b7b87816 */ /* 0x000fe200000000b8 */
[----:B------:R-:W-:Y:S01]  /*5bd0*/  IMAD.MOV.U32 R9, RZ, RZ, R6 ;  /* 0x000000ffff097224 */ /* 0x000fe200078e0006 */
[----:B------:R-:W-:Y:S01]  /*5be0*/  PRMT R8, R4, 0x7610, R8 ;  /* 0x0000761004087816 */ /* 0x000fe20000000008 */
[----:B------:R-:W-:Y:S02]  /*5bf0*/  IMAD.MOV.U32 R90, RZ, RZ, R93 ;  /* 0x000000ffff5a7224 */ /* 0x000fe400078e005d */
.L_x_6170:
[----:B------:R-:W-:Y:S05]  /*5c00*/  BSYNC B0 ;  /* 0x0000000000007941 */ /* 0x000fea0003800000 */
.L_x_6168:
        /* <DEDUP_REMOVED lines=11> */
.L_x_6172:
[----:B------:R-:W-:Y:S01]  /*5cc0*/  PRMT R183, R183, 0x5410, R183 ;  /* 0x00005410b7b77816 */ /* 0x000fe200000000b7 */
[----:B------:R-:W-:Y:S01]  /*5cd0*/  IMAD.MOV.U32 R6, RZ, RZ, R9 ;  /* 0x000000ffff067224 */ /* 0x000fe200078e0009 */
[----:B------:R-:W-:Y:S01]  /*5ce0*/  PRMT R4, R4, 0x5410, R8 ;  /* 0x0000541004047816 */ /* 0x000fe20000000008 */
[----:B------:R-:W-:Y:S02]  /*5cf0*/  IMAD.MOV.U32 R93, RZ, RZ, R92 ;  /* 0x000000ffff5d7224 */ /* 0x000fe400078e005c */
.L_x_6173:
[----:B------:R-:W-:Y:S05]  /*5d00*/  BSYNC B0 ;  /* 0x0000000000007941 */ /* 0x000fea0003800000 */
.L_x_6171:
        /* <DEDUP_REMOVED lines=11> */
.L_x_6175:
[----:B------:R-:W-:Y:S01]  /*5dc0*/  PRMT R183, R182, 0x7632, R183 ;  /* 0x00007632b6b77816 */ /* 0x000fe200000000b7 */
[----:B------:R-:W-:Y:S01]  /*5dd0*/  IMAD.MOV.U32 R9, RZ, RZ, R6 ;  /* 0x000000ffff097224 */ /* 0x000fe200078e0006 */
[----:B------:R-:W-:Y:S01]  /*5de0*/  PRMT R8, R8, 0x7610, R4 ;  /* 0x0000761008087816 */ /* 0x000fe20000000004 */
[----:B------:R-:W-:Y:S02]  /*5df0*/  IMAD.MOV.U32 R92, RZ, RZ, R95 ;  /* 0x000000ffff5c7224 */ /* 0x000fe400078e005f */
.L_x_6176:
[----:B------:R-:W-:Y:S05]  /*5e00*/  BSYNC B0 ;  /* 0x0000000000007941 */ /* 0x000fea0003800000 */
.L_x_6174:
        /* <DEDUP_REMOVED lines=11> */
.L_x_6178:
[----:B------:R-:W-:Y:S01]  /*5ec0*/  PRMT R182, R182, 0x5410, R182 ;  /* 0x00005410b6b67816 */ /* 0x000fe200000000b6 */
[----:B------:R-:W-:Y:S01]  /*5ed0*/  IMAD.MOV.U32 R6, RZ, RZ, R9 ;  /* 0x000000ffff067224 */ /* 0x000fe200078e0009 */
[----:B------:R-:W-:Y:S01]  /*5ee0*/  PRMT R4, R8, 0x7632, R4 ;  /* 0x0000763208047816 */ /* 0x000fe20000000004 */
[----:B------:R-:W-:Y:S02]  /*5ef0*/  IMAD.MOV.U32 R95, RZ, RZ, R94 ;  /* 0x000000ffff5f7224 */ /* 0x000fe400078e005e */
.L_x_6179:
[----:B------:R-:W-:Y:S05]  /*5f00*/  BSYNC B0 ;  /* 0x0000000000007941 */ /* 0x000fea0003800000 */
.L_x_6177:
        /* <DEDUP_REMOVED lines=11> */
.L_x_6181:
[----:B------:R-:W-:Y:S01]  /*5fc0*/  PRMT R182, R181, 0x7632, R182 ;  /* 0x00007632b5b67816 */ /* 0x000fe200000000b6 */
[----:B------:R-:W-:Y:S01]  /*5fd0*/  IMAD.MOV.U32 R9, RZ, RZ, R6 ;  /* 0x000000ffff097224 */ /* 0x000fe200078e0006 */
[----:B------:R-:W-:Y:S01]  /*5fe0*/  PRMT R8, R4, 0x7610, R8 ;  /* 0x0000761004087816 */ /* 0x000fe20000000008 */
[----:B------:R-:W-:Y:S02]  /*5ff0*/  IMAD.MOV.U32 R94, RZ, RZ, R97 ;  /* 0x000000ffff5e7224 */ /* 0x000fe400078e0061 */
.L_x_6182:
[----:B------:R-:W-:Y:S05]  /*6000*/  BSYNC B0 ;  /* 0x0000000000007941 */ /* 0x000fea0003800000 */
.L_x_6180:
        /* <DEDUP_REMOVED lines=11> */
.L_x_6184:
[----:B------:R-:W-:Y:S01]  /*60c0*/  PRMT R181, R181, 0x5410, R181 ;  /* 0x00005410b5b57816 */ /* 0x000fe200000000b5 */
[----:B------:R-:W-:Y:S01]  /*60d0*/  IMAD.MOV.U32 R6, RZ, RZ, R9 ;  /* 0x000000ffff067224 */ /* 0x000fe200078e0009 */
[----:B------:R-:W-:Y:S01]  /*60e0*/  PRMT R4, R4, 0x5410, R8 ;  /* 0x0000541004047816 */ /* 0x000fe20000000008 */
[----:B------:R-:W-:Y:S02]  /*60f0*/  IMAD.MOV.U32 R97, RZ, RZ, R96 ;  /* 0x000000ffff617224 */ /* 0x000fe400078e0060 */
.L_x_6185:
[----:B------:R-:W-:Y:S05]  /*6100*/  BSYNC B0 ;  /* 0x0000000000007941 */ /* 0x000fea0003800000 */
.L_x_6183:
        /* <DEDUP_REMOVED lines=11> */
.L_x_6187:
[----:B------:R-:W-:Y:S01]  /*61c0*/  PRMT R181, R180, 0x7632, R181 ;  /* 0x00007632b4b57816 */ /* 0x000fe200000000b5 */
[----:B------:R-:W-:Y:S01]  /*61d0*/  IMAD.MOV.U32 R9, RZ, RZ, R6 ;  /* 0x000000ffff097224 */ /* 0x000fe200078e0006 */
[----:B------:R-:W-:Y:S01]  /*61e0*/  PRMT R8, R8, 0x7610, R4 ;  /* 0x0000761008087816 */ /* 0x000fe20000000004 */
[----:B------:R-:W-:Y:S02]  /*61f0*/  IMAD.MOV.U32 R96, RZ, RZ, R99 ;  /* 0x000000ffff607224 */ /* 0x000fe400078e0063 */
.L_x_6188:
[----:B------:R-:W-:Y:S05]  /*6200*/  BSYNC B0 ;  /* 0x0000000000007941 */ /* 0x000fea0003800000 */
.L_x_6186:
        /* <DEDUP_REMOVED lines=11> */
.L_x_6190:
[----:B------:R-:W-:Y:S01]  /*62c0*/  PRMT R180, R180, 0x5410, R180 ;  /* 0x00005410b4b47816 */ /* 0x000fe200000000b4 */
[----:B------:R-:W-:Y:S01]  /*62d0*/  IMAD.MOV.U32 R6, RZ, RZ, R9 ;  /* 0x000000ffff067224 */ /* 0x000fe200078e0009 */
[----:B------:R-:W-:Y:S01]  /*62e0*/  PRMT R4, R8, 0x7632, R4 ;  /* 0x0000763208047816 */ /* 0x000fe20000000004 */
[----:B------:R-:W-:Y:S02]  /*62f0*/  IMAD.MOV.U32 R99, RZ, RZ, R98 ;  /* 0x000000ffff637224 */ /* 0x000fe400078e0062 */
.L_x_6191:
[----:B------:R-:W-:Y:S05]  /*6300*/  BSYNC B0 ;  /* 0x0000000000007941 */ /* 0x000fea0003800000 */
.L_x_6189:
        /* <DEDUP_REMOVED lines=11> */
.L_x_6193:
[----:B------:R-:W-:Y:S01]  /*63c0*/  PRMT R180, R179, 0x7632, R180 ;  /* 0x00007632b3b47816 */ /* 0x000fe200000000b4 */
[----:B------:R-:W-:Y:S01]  /*63d0*/  IMAD.MOV.U32 R9, RZ, RZ, R6 ;  /* 0x000000ffff097224 */ /* 0x000fe200078e0006 */
[----:B------:R-:W-:Y:S01]  /*63e0*/  PRMT R8, R4, 0x7610, R8 ;  /* 0x0000761004087816 */ /* 0x000fe20000000008 */
[----:B------:R-:W-:Y:S02]  /*63f0*/  IMAD.MOV.U32 R98, RZ, RZ, R101 ;  /* 0x000000ffff627224 */ /* 0x000fe400078e0065 */
.L_x_6194:
[----:B------:R-:W-:Y:S05]  /*6400*/  BSYNC B0 ;  /* 0x0000000000007941 */ /* 0x000fea0003800000 */
.L_x_6192:
        /* <DEDUP_REMOVED lines=11> */
.L_x_6196:
[----:B------:R-:W-:Y:S01]  /*64c0*/  PRMT R179, R179, 0x5410, R179 ;  /* 0x00005410b3b37816 */ /* 0x000fe200000000b3 */
[----:B------:R-:W-:Y:S01]  /*64d0*/  IMAD.MOV.U32 R6, RZ, RZ, R9 ;  /* 0x000000ffff067224 */ /* 0x000fe200078e0009 */
[----:B------:R-:W-:Y:S01]  /*64e0*/  PRMT R4, R4, 0x5410, R8 ;  /* 0x0000541004047816 */ /* 0x000fe20000000008 */
[----:B------:R-:W-:Y:S02]  /*64f0*/  IMAD.MOV.U32 R101, RZ, RZ, R100 ;  /* 0x000000ffff657224 */ /* 0x000fe400078e0064 */
.L_x_6197:
[----:B------:R-:W-:Y:S05]  /*6500*/  BSYNC B0 ;  /* 0x0000000000007941 */ /* 0x000fea0003800000 */
.L_x_6195:
        /* <DEDUP_REMOVED lines=11> */
.L_x_6199:
[----:B------:R-:W-:Y:S01]  /*65c0*/  PRMT R179, R178, 0x7632, R179 ;  /* 0x00007632b2b37816 */ /* 0x000fe200000000b3 */
[----:B------:R-:W-:Y:S01]  /*65d0*/  IMAD.MOV.U32 R9, RZ, RZ, R6 ;  /* 0x000000ffff097224 */ /* 0x000fe200078e0006 */
[----:B------:R-:W-:Y:S01]  /*65e0*/  PRMT R8, R8, 0x7610, R4 ;  /* 0x0000761008087816 */ /* 0x000fe20000000004 */
[----:B------:R-:W-:Y:S02]  /*65f0*/  IMAD.MOV.U32 R100, RZ, RZ, R103 ;  /* 0x000000ffff647224 */ /* 0x000fe400078e0067 */
.L_x_6200:
[----:B------:R-:W-:Y:S05]  /*6600*/  BSYNC B0 ;  /* 0x0000000000007941 */ /* 0x000fea0003800000 */
.L_x_6198:
        /* <DEDUP_REMOVED lines=11> */
.L_x_6202:
[----:B------:R-:W-:Y:S01]  /*66c0*/  PRMT R178, R178, 0x5410, R178 ;  /* 0x00005410b2b27816 */ /* 0x000fe200000000b2 */
[----:B------:R-:W-:Y:S01]  /*66d0*/  IMAD.MOV.U32 R6, RZ, RZ, R9 ;  /* 0x000000ffff067224 */ /* 0x000fe200078e0009 */
[----:B------:R-:W-:Y:S01]  /*66e0*/  PRMT R4, R8, 0x7632, R4 ;  /* 0x0000763208047816 */ /* 0x000fe20000000004 */
[----:B------:R-:W-:Y:S02]  /*66f0*/  IMAD.MOV.U32 R103, RZ, RZ, R102 ;  /* 0x000000ffff677224 */ /* 0x000fe400078e0066 */
.L_x_6203:
[----:B------:R-:W-:Y:S05]  /*6700*/  BSYNC B0 ;  /* 0x0000000000007941 */ /* 0x000fea0003800000 */
.L_x_6201:
        /* <DEDUP_REMOVED lines=11> */
.L_x_6205:
[----:B------:R-:W-:Y:S01]  /*67c0*/  PRMT R178, R177, 0x7632, R178 ;  /* 0x00007632b1b27816 */ /* 0x000fe200000000b2 */
[----:B------:R-:W-:Y:S01]  /*67d0*/  IMAD.MOV.U32 R9, RZ, RZ, R6 ;  /* 0x000000ffff097224 */ /* 0x000fe200078e0006 */
[----:B------:R-:W-:Y:S01]  /*67e0*/  PRMT R8, R4, 0x7610, R8 ;  /* 0x0000761004087816 */ /* 0x000fe20000000008 */
[----:B------:R-:W-:Y:S02]  /*67f0*/  IMAD.MOV.U32 R102, RZ, RZ, R105 ;  /* 0x000000ffff667224 */ /* 0x000fe400078e0069 */
.L_x_6206:
[----:B------:R-:W-:Y:S05]  /*6800*/  BSYNC B0 ;  /* 0x0000000000007941 */ /* 0x000fea0003800000 */
.L_x_6204:
        /* <DEDUP_REMOVED lines=11> */
.L_x_6208:
[----:B------:R-:W-:Y:S01]  /*68c0*/  PRMT R177, R177, 0x5410, R177 ;  /* 0x00005410b1b17816 */ /* 0x000fe200000000b1 */
[----:B------:R-:W-:Y:S01]  /*68d0*/  IMAD.MOV.U32 R6, RZ, RZ, R9 ;  /* 0x000000ffff067224 */ /* 0x000fe200078e0009 */
[----:B------:R-:W-:Y:S01]  /*68e0*/  PRMT R4, R4, 0x5410, R8 ;  /* 0x0000541004047816 */ /* 0x000fe20000000008 */
[----:B------:R-:W-:Y:S02]  /*68f0*/  IMAD.MOV.U32 R105, RZ, RZ, R104 ;  /* 0x000000ffff697224 */ /* 0x000fe400078e0068 */
.L_x_6209:
[----:B------:R-:W-:Y:S05]  /*6900*/  BSYNC B0 ;  /* 0x0000000000007941 */ /* 0x000fea0003800000 */
.L_x_6207:
        /* <DEDUP_REMOVED lines=11> */
.L_x_6211:
[----:B------:R-:W-:Y:S01]  /*69c0*/  PRMT R177, R176, 0x7632, R177 ;  /* 0x00007632b0b17816 */ /* 0x000fe200000000b1 */
[----:B------:R-:W-:Y:S01]  /*69d0*/  IMAD.MOV.U32 R9, RZ, RZ, R6 ;  /* 0x000000ffff097224 */ /* 0x000fe200078e0006 */
[----:B------:R-:W-:Y:S01]  /*69e0*/  PRMT R8, R8, 0x7610, R4 ;  /* 0x0000761008087816 */ /* 0x000fe20000000004 */
[----:B------:R-:W-:Y:S02]  /*69f0*/  IMAD.MOV.U32 R104, RZ, RZ, R107 ;  /* 0x000000ffff687224 */ /* 0x000fe400078e006b */
.L_x_6212:
[----:B------:R-:W-:Y:S05]  /*6a00*/  BSYNC B0 ;  /* 0x0000000000007941 */ /* 0x000fea0003800000 */
.L_x_6210:
        /* <DEDUP_REMOVED lines=11> */
.L_x_6214:
[----:B------:R-:W-:Y:S01]  /*6ac0*/  PRMT R176, R176, 0x5410, R176 ;  /* 0x00005410b0b07816 */ /* 0x000fe200000000b0 */
[----:B------:R-:W-:Y:S01]  /*6ad0*/  IMAD.MOV.U32 R6, RZ, RZ, R9 ;  /* 0x000000ffff067224 */ /* 0x000fe200078e0009 */
[----:B------:R-:W-:Y:S01]  /*6ae0*/  PRMT R4, R8, 0x7632, R4 ;  /* 0x0000763208047816 */ /* 0x000fe20000000004 */
[----:B------:R-:W-:Y:S02]  /*6af0*/  IMAD.MOV.U32 R107, RZ, RZ, R106 ;  /* 0x000000ffff6b7224 */ /* 0x000fe400078e006a */
.L_x_6215:
[----:B------:R-:W-:Y:S05]  /*6b00*/  BSYNC B0 ;  /* 0x0000000000007941 */ /* 0x000fea0003800000 */
.L_x_6213:
        /* <DEDUP_REMOVED lines=11> */
.L_x_6217:
[----:B------:R-:W-:Y:S01]  /*6bc0*/  PRMT R176, R175, 0x7632, R176 ;  /* 0x00007632afb07816 */ /* 0x000fe200000000b0 */
[----:B------:R-:W-:Y:S01]  /*6bd0*/  IMAD.MOV.U32 R9, RZ, RZ, R6 ;  /* 0x000000ffff097224 */ /* 0x000fe200078e0006 */
[----:B------:R-:W-:Y:S01]  /*6be0*/  PRMT R8, R4, 0x7610, R8 ;  /* 0x0000761004087816 */ /* 0x000fe20000000008 */
[----:B------:R-:W-:Y:S02]  /*6bf0*/  IMAD.MOV.U32 R106, RZ, RZ, R109 ;  /* 0x000000ffff6a7224 */ /* 0x000fe400078e006d */
.L_x_6218:
[----:B------:R-:W-:Y:S05]  /*6c00*/  BSYNC B0 ;  /* 0x0000000000007941 */ /* 0x000fea0003800000 */
.L_x_6216:
        /* <DEDUP_REMOVED lines=11> */
.L_x_6220:
[----:B------:R-:W-:Y:S01]  /*6cc0*/  PRMT R175, R175, 0x5410, R175 ;  /* 0x00005410afaf7816 */ /* 0x000fe200000000af */
[----:B------:R-:W-:Y:S01]  /*6cd0*/  IMAD.MOV.U32 R6, RZ, RZ, R9 ;  /* 0x000000ffff067224 */ /* 0x000fe200078e0009 */
[----:B------:R-:W-:Y:S01]  /*6ce0*/  PRMT R4, R4, 0x5410, R8 ;  /* 0x0000541004047816 */ /* 0x000fe20000000008 */
[----:B------:R-:W-:Y:S02]  /*6cf0*/  IMAD.MOV.U32 R109, RZ, RZ, R108 ;  /* 0x000000ffff6d7224 */ /* 0x000fe400078e006c */
.L_x_6221:
[----:B------:R-:W-:Y:S05]  /*6d00*/  BSYNC B0 ;  /* 0x0000000000007941 */ /* 0x000fea0003800000 */
.L_x_6219:
        /* <DEDUP_REMOVED lines=11> */
.L_x_6223:
[----:B------:R-:W-:Y:S01]  /*6dc0*/  PRMT R175, R174, 0x7632, R175 ;  /* 0x00007632aeaf7816 */ /* 0x000fe200000000af */
[----:B------:R-:W-:Y:S01]  /*6dd0*/  IMAD.MOV.U32 R9, RZ, RZ, R6 ;  /* 0x000000ffff097224 */ /* 0x000fe200078e0006 */
[----:B------:R-:W-:Y:S01]  /*6de0*/  PRMT R8, R8, 0x7610, R4 ;  /* 0x0000761008087816 */ /* 0x000fe20000000004 */
[----:B------:R-:W-:Y:S02]  /*6df0*/  IMAD.MOV.U32 R108, RZ, RZ, R111 ;  /* 0x000000ffff6c7224 */ /* 0x000fe400078e006f */
.L_x_6224:
[----:B------:R-:W-:Y:S05]  /*6e00*/  BSYNC B0 ;  /* 0x0000000000007941 */ /* 0x000fea0003800000 */
.L_x_6222:
        /* <DEDUP_REMOVED lines=11> */
.L_x_6226:
[----:B------:R-:W-:Y:S01]  /*6ec0*/  PRMT R174, R174, 0x5410, R174 ;  /* 0x00005410aeae7816 */ /* 0x000fe200000000ae */
[----:B------:R-:W-:Y:S01]  /*6ed0*/  IMAD.MOV.U32 R6, RZ, RZ, R9 ;  /* 0x000000ffff067224 */ /* 0x000fe200078e0009 */
[----:B------:R-:W-:Y:S01]  /*6ee0*/  PRMT R4, R8, 0x7632, R4 ;  /* 0x0000763208047816 */ /* 0x000fe20000000004 */
[----:B------:R-:W-:Y:S02]  /*6ef0*/  IMAD.MOV.U32 R111, RZ, RZ, R110 ;  /* 0x000000ffff6f7224 */ /* 0x000fe400078e006e */
.L_x_6227:
[----:B------:R-:W-:Y:S05]  /*6f00*/  BSYNC B0 ;  /* 0x0000000000007941 */ /* 0x000fea0003800000 */
.L_x_6225:
        /* <DEDUP_REMOVED lines=11> */
.L_x_6229:
[----:B------:R-:W-:Y:S01]  /*6fc0*/  PRMT R174, R173, 0x7632, R174 ;  /* 0x00007632adae7816 */ /* 0x000fe200000000ae */
[----:B------:R-:W-:Y:S01]  /*6fd0*/  IMAD.MOV.U32 R9, RZ, RZ, R6 ;  /* 0x000000ffff097224 */ /* 0x000fe200078e0006 */
[----:B------:R-:W-:Y:S01]  /*6fe0*/  PRMT R8, R4, 0x7610, R8 ;  /* 0x0000761004087816 */ /* 0x000fe20000000008 */
[----:B------:R-:W-:Y:S02]  /*6ff0*/  IMAD.MOV.U32 R110, RZ, RZ, R113 ;  /* 0x000000ffff6e7224 */ /* 0x000fe400078e0071 */
.L_x_6230:
[----:B------:R-:W-:Y:S05]  /*7000*/  BSYNC B0 ;  /* 0x0000000000007941 */ /* 0x000fea0003800000 */
.L_x_6228:
        /* <DEDUP_REMOVED lines=11> */
.L_x_6232:
[----:B------:R-:W-:Y:S01]  /*70c0*/  PRMT R173, R173, 0x5410, R173 ;  /* 0x00005410adad7816 */ /* 0x000fe200000000ad */
[----:B------:R-:W-:Y:S01]  /*70d0*/  IMAD.MOV.U32 R6, RZ, RZ, R9 ;  /* 0x000000ffff067224 */ /* 0x000fe200078e0009 */
[----:B------:R-:W-:Y:S01]  /*70e0*/  PRMT R4, R4, 0x5410, R8 ;  /* 0x0000541004047816 */ /* 0x000fe20000000008 */
[----:B------:R-:W-:Y:S02]  /*70f0*/  IMAD.MOV.U32 R113, RZ, RZ, R112 ;  /* 0x000000ffff717224 */ /* 0x000fe400078e0070 */
.L_x_6233:
[----:B------:R-:W-:Y:S05]  /*7100*/  BSYNC B0 ;  /* 0x0000000000007941 */ /* 0x000fea0003800000 */
.L_x_6231:
        /* <DEDUP_REMOVED lines=11> */
.L_x_6235:
[----:B------:R-:W-:Y:S01]  /*71c0*/  PRMT R173, R172, 0x7632, R173 ;  /* 0x00007632acad7816 */ /* 0x000fe200000000ad */
[----:B------:R-:W-:Y:S01]  /*71d0*/  IMAD.MOV.U32 R9, RZ, RZ, R6 ;  /* 0x000000ffff097224 */ /* 0x000fe200078e0006 */
[----:B------:R-:W-:Y:S01]  /*71e0*/  PRMT R8, R8, 0x7610, R4 ;  /* 0x0000761008087816 */ /* 0x000fe20000000004 */
[----:B------:R-:W-:Y:S02]  /*71f0*/  IMAD.MOV.U32 R112, RZ, RZ, R115 ;  /* 0x000000ffff707224 */ /* 0x000fe400078e0073 */
.L_x_6236:
[----:B------:R-:W-:Y:S05]  /*7200*/  BSYNC B0 ;  /* 0x0000000000007941 */ /* 0x000fea0003800000 */
.L_x_6234:
        /* <DEDUP_REMOVED lines=11> */
.L_x_6238:
[----:B------:R-:W-:Y:S01]  /*72c0*/  PRMT R172, R172, 0x5410, R172 ;  /* 0x00005410acac7816 */ /* 0x000fe200000000ac */
[----:B------:R-:W-:Y:S01]  /*72d0*/  IMAD.MOV.U32 R6, RZ, RZ, R9 ;  /* 0x000000ffff067224 */ /* 0x000fe200078e0009 */
[----:B------:R-:W-:Y:S01]  /*72e0*/  PRMT R4, R8, 0x7632, R4 ;  /* 0x0000763208047816 */ /* 0x000fe20000000004 */
[----:B------:R-:W-:Y:S02]  /*72f0*/  IMAD.MOV.U32 R115, RZ, RZ, R114 ;  /* 0x000000ffff737224 */ /* 0x000fe400078e0072 */
.L_x_6239:
[----:B------:R-:W-:Y:S05]  /*7300*/  BSYNC B0 ;  /* 0x0000000000007941 */ /* 0x000fea0003800000 */
.L_x_6237:
        /* <DEDUP_REMOVED lines=11> */
.L_x_6241:
[----:B------:R-:W-:Y:S01]  /*73c0*/  PRMT R172, R171, 0x7632, R172 ;  /* 0x00007632abac7816 */ /* 0x000fe200000000ac */
[----:B------:R-:W-:Y:S01]  /*73d0*/  IMAD.MOV.U32 R9, RZ, RZ, R6 ;  /* 0x000000ffff097224 */ /* 0x000fe200078e0006 */
[----:B------:R-:W-:Y:S01]  /*73e0*/  PRMT R8, R4, 0x7610, R8 ;  /* 0x0000761004087816 */ /* 0x000fe20000000008 */
[----:B------:R-:W-:Y:S02]  /*73f0*/  IMAD.MOV.U32 R114, RZ, RZ, R117 ;  /* 0x000000ffff727224 */ /* 0x000fe400078e0075 */
.L_x_6242:
[----:B------:R-:W-:Y:S05]  /*7400*/  BSYNC B0 ;  /* 0x0000000000007941 */ /* 0x000fea0003800000 */
.L_x_6240:
        /* <DEDUP_REMOVED lines=11> */
.L_x_6244:
[----:B------:R-:W-:Y:S01]  /*74c0*/  PRMT R171, R171, 0x5410, R171 ;  /* 0x00005410abab7816 */ /* 0x000fe200000000ab */
[----:B------:R-:W-:Y:S01]  /*74d0*/  IMAD.MOV.U32 R6, RZ, RZ, R9 ;  /* 0x000000ffff067224 */ /* 0x000fe200078e0009 */
[----:B------:R-:W-:Y:S01]  /*74e0*/  PRMT R4, R4, 0x5410, R8 ;  /* 0x0000541004047816 */ /* 0x000fe20000000008 */
[----:B------:R-:W-:Y:S02]  /*74f0*/  IMAD.MOV.U32 R117, RZ, RZ, R116 ;  /* 0x000000ffff757224 */ /* 0x000fe400078e0074 */
.L_x_6245:
[----:B------:R-:W-:Y:S05]  /*7500*/  BSYNC B0 ;  /* 0x0000000000007941 */ /* 0x000fea0003800000 */
.L_x_6243:
        /* <DEDUP_REMOVED lines=11> */
.L_x_6247:
[----:B------:R-:W-:Y:S01]  /*75c0*/  PRMT R171, R170, 0x7632, R171 ;  /* 0x00007632aaab7816 */ /* 0x000fe200000000ab */
[----:B------:R-:W-:Y:S01]  /*75d0*/  IMAD.MOV.U32 R9, RZ, RZ, R6 ;  /* 0x000000ffff097224 */ /* 0x000fe200078e0006 */
[----:B------:R-:W-:Y:S01]  /*75e0*/  PRMT R8, R8, 0x7610, R4 ;  /* 0x0000761008087816 */ /* 0x000fe20000000004 */
[----:B------:R-:W-:Y:S02]  /*75f0*/  IMAD.MOV.U32 R116, RZ, RZ, R119 ;  /* 0x000000ffff747224 */ /* 0x000fe400078e0077 */
.L_x_6248:
[----:B------:R-:W-:Y:S05]  /*7600*/  BSYNC B0 ;  /* 0x0000000000007941 */ /* 0x000fea0003800000 */
.L_x_6246:
        /* <DEDUP_REMOVED lines=11> */
.L_x_6250:
[----:B------:R-:W-:Y:S01]  /*76c0*/  PRMT R170, R170, 0x5410, R170 ;  /* 0x00005410aaaa7816 */ /* 0x000fe200000000aa */
[----:B------:R-:W-:Y:S01]  /*76d0*/  IMAD.MOV.U32 R6, RZ, RZ, R9 ;  /* 0x000000ffff067224 */ /* 0x000fe200078e0009 */
[----:B------:R-:W-:Y:S01]  /*76e0*/  PRMT R4, R8, 0x7632, R4 ;  /* 0x0000763208047816 */ /* 0x000fe20000000004 */
[----:B------:R-:W-:Y:S02]  /*76f0*/  IMAD.MOV.U32 R119, RZ, RZ, R118 ;  /* 0x000000ffff777224 */ /* 0x000fe400078e0076 */
.L_x_6251:
[----:B------:R-:W-:Y:S05]  /*7700*/  BSYNC B0 ;  /* 0x0000000000007941 */ /* 0x000fea0003800000 */
.L_x_6249:
        /* <DEDUP_REMOVED lines=11> */
.L_x_6253:
[----:B------:R-:W-:Y:S01]  /*77c0*/  PRMT R170, R169, 0x7632, R170 ;  /* 0x00007632a9aa7816 */ /* 0x000fe200000000aa */
[----:B------:R-:W-:Y:S01]  /*77d0*/  IMAD.MOV.U32 R9, RZ, RZ, R6 ;  /* 0x000000ffff097224 */ /* 0x000fe200078e0006 */
[----:B------:R-:W-:Y:S01]  /*77e0*/  PRMT R8, R4, 0x7610, R8 ;  /* 0x0000761004087816 */ /* 0x000fe20000000008 */
[----:B------:R-:W-:Y:S02]  /*77f0*/  IMAD.MOV.U32 R118, RZ, RZ, R121 ;  /* 0x000000ffff767224 */ /* 0x000fe400078e0079 */
.L_x_6254:
[----:B------:R-:W-:Y:S05]  /*7800*/  BSYNC B0 ;  /* 0x0000000000007941 */ /* 0x000fea0003800000 */
.L_x_6252:
        /* <DEDUP_REMOVED lines=11> */
.L_x_6256:
[----:B------:R-:W-:Y:S01]  /*78c0*/  PRMT R169, R169, 0x5410, R169 ;  /* 0x00005410a9a97816 */ /* 0x000fe200000000a9 */
[----:B------:R-:W-:Y:S01]  /*78d0*/  IMAD.MOV.U32 R6, RZ, RZ, R9 ;  /* 0x000000ffff067224 */ /* 0x000fe200078e0009 */
[----:B------:R-:W-:Y:S01]  /*78e0*/  PRMT R4, R4, 0x5410, R8 ;  /* 0x0000541004047816 */ /* 0x000fe20000000008 */
[----:B------:R-:W-:Y:S02]  /*78f0*/  IMAD.MOV.U32 R121, RZ, RZ, R120 ;  /* 0x000000ffff797224 */ /* 0x000fe400078e0078 */
.L_x_6257:
[----:B------:R-:W-:Y:S05]  /*7900*/  BSYNC B0 ;  /* 0x0000000000007941 */ /* 0x000fea0003800000 */
.L_x_6255:
        /* <DEDUP_REMOVED lines=11> */
.L_x_6259:
[----:B------:R-:W-:Y:S01]  /*79c0*/  PRMT R169, R168, 0x7632, R169 ;  /* 0x00007632a8a97816 */ /* 0x000fe200000000a9 */
[----:B------:R-:W-:Y:S01]  /*79d0*/  IMAD.MOV.U32 R9, RZ, RZ, R6 ;  /* 0x000000ffff097224 */ /* 0x000fe200078e0006 */
[----:B------:R-:W-:Y:S01]  /*79e0*/  PRMT R8, R8, 0x7610, R4 ;  /* 0x0000761008087816 */ /* 0x000fe20000000004 */
[----:B------:R-:W-:Y:S02]  /*79f0*/  IMAD.MOV.U32 R120, RZ, RZ, R123 ;  /* 0x000000ffff787224 */ /* 0x000fe400078e007b */
.L_x_6260:
[----:B------:R-:W-:Y:S05]  /*7a00*/  BSYNC B0 ;  /* 0x0000000000007941 */ /* 0x000fea0003800000 */
.L_x_6258:
        /* <DEDUP_REMOVED lines=11> */
.L_x_6262:
[----:B------:R-:W-:Y:S01]  /*7ac0*/  PRMT R168, R168, 0x5410, R168 ;  /* 0x00005410a8a87816 */ /* 0x000fe200000000a8 */
[----:B------:R-:W-:Y:S01]  /*7ad0*/  IMAD.MOV.U32 R6, RZ, RZ, R9 ;  /* 0x000000ffff067224 */ /* 0x000fe200078e0009 */
[----:B------:R-:W-:Y:S01]  /*7ae0*/  PRMT R4, R8, 0x7632, R4 ;  /* 0x0000763208047816 */ /* 0x000fe20000000004 */
[----:B------:R-:W-:Y:S02]  /*7af0*/  IMAD.MOV.U32 R123, RZ, RZ, R122 ;  /* 0x000000ffff7b7224 */ /* 0x000fe400078e007a */
.L_x_6263:
[----:B------:R-:W-:Y:S05]  /*7b00*/  BSYNC B0 ;  /* 0x0000000000007941 */ /* 0x000fea0003800000 */
.L_x_6261:
        /* <DEDUP_REMOVED lines=11> */
.L_x_6265:
[----:B------:R-:W-:Y:S01]  /*7bc0*/  PRMT R168, R167, 0x7632, R168 ;  /* 0x00007632a7a87816 */ /* 0x000fe200000000a8 */
[----:B------:R-:W-:Y:S01]  /*7bd0*/  IMAD.MOV.U32 R9, RZ, RZ, R6 ;  /* 0x000000ffff097224 */ /* 0x000fe200078e0006 */
[----:B------:R-:W-:Y:S01]  /*7be0*/  PRMT R8, R4, 0x7610, R8 ;  /* 0x0000761004087816 */ /* 0x000fe20000000008 */
[----:B------:R-:W-:Y:S02]  /*7bf0*/  IMAD.MOV.U32 R122, RZ, RZ, R125 ;  /* 0x000000ffff7a7224 */ /* 0x000fe400078e007d */
.L_x_6266:
[----:B------:R-:W-:Y:S05]  /*7c00*/  BSYNC B0 ;  /* 0x0000000000007941 */ /* 0x000fea0003800000 */
.L_x_6264:
        /* <DEDUP_REMOVED lines=11> */
.L_x_6268:
[----:B------:R-:W-:Y:S01]  /*7cc0*/  PRMT R167, R167, 0x5410, R167 ;  /* 0x00005410a7a77816 */ /* 0x000fe200000000a7 */
[----:B------:R-:W-:Y:S01]  /*7cd0*/  IMAD.MOV.U32 R6, RZ, RZ, R9 ;  /* 0x000000ffff067224 */ /* 0x000fe200078e0009 */
[----:B------:R-:W-:Y:S01]  /*7ce0*/  PRMT R4, R4, 0x5410, R8 ;  /* 0x0000541004047816 */ /* 0x000fe20000000008 */
[----:B------:R-:W-:Y:S02]  /*7cf0*/  IMAD.MOV.U32 R125, RZ, RZ, R124 ;  /* 0x000000ffff7d7224 */ /* 0x000fe400078e007c */
.L_x_6269:
[----:B------:R-:W-:Y:S05]  /*7d00*/  BSYNC B0 ;  /* 0x0000000000007941 */ /* 0x000fea0003800000 */
.L_x_6267:
        /* <DEDUP_REMOVED lines=11> */
.L_x_6271:
[----:B------:R-:W-:Y:S01]  /*7dc0*/  PRMT R167, R166, 0x7632, R167 ;  /* 0x00007632a6a77816 */ /* 0x000fe200000000a7 */
[----:B------:R-:W-:Y:S01]  /*7dd0*/  IMAD.MOV.U32 R9, RZ, RZ, R6 ;  /* 0x000000ffff097224 */ /* 0x000fe200078e0006 */
[----:B------:R-:W-:Y:S01]  /*7de0*/  PRMT R8, R8, 0x7610, R4 ;  /* 0x0000761008087816 */ /* 0x000fe20000000004 */
[----:B------:R-:W-:Y:S02]  /*7df0*/  IMAD.MOV.U32 R124, RZ, RZ, R127 ;  /* 0x000000ffff7c7224 */ /* 0x000fe400078e007f */
.L_x_6272:
[----:B------:R-:W-:Y:S05]  /*7e00*/  BSYNC B0 ;  /* 0x0000000000007941 */ /* 0x000fea0003800000 */
.L_x_6270:
        /* <DEDUP_REMOVED lines=11> */
.L_x_6274:
[----:B------:R-:W-:Y:S01]  /*7ec0*/  PRMT R166, R166, 0x5410, R166 ;  /* 0x00005410a6a67816 */ /* 0x000fe200000000a6 */
[----:B------:R-:W-:Y:S01]  /*7ed0*/  IMAD.MOV.U32 R6, RZ, RZ, R9 ;  /* 0x000000ffff067224 */ /* 0x000fe200078e0009 */
[----:B------:R-:W-:Y:S01]  /*7ee0*/  PRMT R4, R8, 0x7632, R4 ;  /* 0x0000763208047816 */ /* 0x000fe20000000004 */
[----:B------:R-:W-:Y:S02]  /*7ef0*/  IMAD.MOV.U32 R127, RZ, RZ, R126 ;  /* 0x000000ffff7f7224 */ /* 0x000fe400078e007e */
.L_x_6275:
[----:B------:R-:W-:Y:S05]  /*7f00*/  BSYNC B0 ;  /* 0x0000000000007941 */ /* 0x000fea0003800000 */
.L_x_6273:
        /* <DEDUP_REMOVED lines=11> */
.L_x_6277:
[----:B------:R-:W-:Y:S01]  /*7fc0*/  PRMT R166, R165, 0x7632, R166 ;  /* 0x00007632a5a67816 */ /* 0x000fe200000000a6 */
[----:B------:R-:W-:Y:S01]  /*7fd0*/  IMAD.MOV.U32 R9, RZ, RZ, R6 ;  /* 0x000000ffff097224 */ /* 0x000fe200078e0006 */
[----:B------:R-:W-:Y:S01]  /*7fe0*/  PRMT R8, R4, 0x7610, R8 ;  /* 0x0000761004087816 */ /* 0x000fe20000000008 */
[----:B------:R-:W-:Y:S02]  /*7ff0*/  IMAD.MOV.U32 R126, RZ, RZ, R129 ;  /* 0x000000ffff7e7224 */ /* 0x000fe400078e0081 */
.L_x_6278:
[----:B------:R-:W-:Y:S05]  /*8000*/  BSYNC B0 ;  /* 0x0000000000007941 */ /* 0x000fea0003800000 */
.L_x_6276:
        /* <DEDUP_REMOVED lines=11> */
.L_x_6280:
[----:B------:R-:W-:Y:S01]  /*80c0*/  PRMT R165, R165, 0x5410, R165 ;  /* 0x00005410a5a57816 */ /* 0x000fe200000000a5 */
[----:B------:R-:W-:Y:S01]  /*80d0*/  IMAD.MOV.U32 R6, RZ, RZ, R9 ;  /* 0x000000ffff067224 */ /* 0x000fe200078e0009 */
[----:B------:R-:W-:Y:S01]  /*80e0*/  PRMT R4, R4, 0x5410, R8 ;  /* 0x0000541004047816 */ /* 0x000fe20000000008 */
[----:B------:R-:W-:Y:S02]  /*80f0*/  IMAD.MOV.U32 R129, RZ, RZ, R128 ;  /* 0x000000ffff817224 */ /* 0x000fe400078e0080 */
.L_x_6281:
[----:B------:R-:W-:Y:S05]  /*8100*/  BSYNC B0 ;  /* 0x0000000000007941 */ /* 0x000fea0003800000 */
.L_x_6279:
        /* <DEDUP_REMOVED lines=11> */
.L_x_6283:
[----:B------:R-:W-:Y:S01]  /*81c0*/  PRMT R165, R164, 0x7632, R165 ;  /* 0x00007632a4a57816 */ /* 0x000fe200000000a5 */
[----:B------:R-:W-:Y:S01]  /*81d0*/  IMAD.MOV.U32 R9, RZ, RZ, R6 ;  /* 0x000000ffff097224 */ /* 0x000fe200078e0006 */
[----:B------:R-:W-:Y:S01]  /*81e0*/  PRMT R8, R8, 0x7610, R4 ;  /* 0x0000761008087816 */ /* 0x000fe20000000004 */
[----:B------:R-:W-:Y:S02]  /*81f0*/  IMAD.MOV.U32 R128, RZ, RZ, R131 ;  /* 0x000000ffff807224 */ /* 0x000fe400078e0083 */
.L_x_6284:
[----:B------:R-:W-:Y:S05]  /*8200*/  BSYNC B0 ;  /* 0x0000000000007941 */ /* 0x000fea0003800000 */
.L_x_6282:
        /* <DEDUP_REMOVED lines=11> */
.L_x_6286:
[----:B------:R-:W-:Y:S01]  /*82c0*/  PRMT R164, R164, 0x5410, R164 ;  /* 0x00005410a4a47816 */ /* 0x000fe200000000a4 */
[----:B------:R-:W-:Y:S01]  /*82d0*/  IMAD.MOV.U32 R6, RZ, RZ, R9 ;  /* 0x000000ffff067224 */ /* 0x000fe200078e0009 */
[----:B------:R-:W-:Y:S01]  /*82e0*/  PRMT R4, R8, 0x7632, R4 ;  /* 0x0000763208047816 */ /* 0x000fe20000000004 */
[----:B------:R-:W-:Y:S02]  /*82f0*/  IMAD.MOV.U32 R131, RZ, RZ, R130 ;  /* 0x000000ffff837224 */ /* 0x000fe400078e0082 */
.L_x_6287:
[----:B------:R-:W-:Y:S05]  /*8300*/  BSYNC B0 ;  /* 0x0000000000007941 */ /* 0x000fea0003800000 */
.L_x_6285:
        /* <DEDUP_REMOVED lines=11> */
.L_x_6289:
[----:B------:R-:W-:Y:S01]  /*83c0*/  PRMT R164, R163, 0x7632, R164 ;  /* 0x00007632a3a47816 */ /* 0x000fe200000000a4 */
[----:B------:R-:W-:Y:S01]  /*83d0*/  IMAD.MOV.U32 R9, RZ, RZ, R6 ;  /* 0x000000ffff097224 */ /* 0x000fe200078e0006 */
[----:B------:R-:W-:Y:S01]  /*83e0*/  PRMT R8, R4, 0x7610, R8 ;  /* 0x0000761004087816 */ /* 0x000fe20000000008 */
[----:B------:R-:W-:Y:S02]  /*83f0*/  IMAD.MOV.U32 R130, RZ, RZ, R133 ;  /* 0x000000ffff827224 */ /* 0x000fe400078e0085 */
.L_x_6290:
[----:B------:R-:W-:Y:S05]  /*8400*/  BSYNC B0 ;  /* 0x0000000000007941 */ /* 0x000fea0003800000 */
.L_x_6288:
        /* <DEDUP_REMOVED lines=11> */
.L_x_6292:
[----:B------:R-:W-:Y:S01]  /*84c0*/  PRMT R163, R163, 0x5410, R163 ;  /* 0x00005410a3a37816 */ /* 0x000fe200000000a3 */
[----:B------:R-:W-:Y:S01]  /*84d0*/  IMAD.MOV.U32 R6, RZ, RZ, R9 ;  /* 0x000000ffff067224 */ /* 0x000fe200078e0009 */
[----:B------:R-:W-:Y:S01]  /*84e0*/  PRMT R4, R4, 0x5410, R8 ;  /* 0x0000541004047816 */ /* 0x000fe20000000008 */
[----:B------:R-:W-:Y:S02]  /*84f0*/  IMAD.MOV.U32 R133, RZ, RZ, R132 ;  /* 0x000000ffff857224 */ /* 0x000fe400078e0084 */
.L_x_6293:
[----:B------:R-:W-:Y:S05]  /*8500*/  BSYNC B0 ;  /* 0x0000000000007941 */ /* 0x000fea0003800000 */
.L_x_6291:
        /* <DEDUP_REMOVED lines=11> */
.L_x_6295:
[----:B------:R-:W-:Y:S01]  /*85c0*/  PRMT R163, R162, 0x7632, R163 ;  /* 0x00007632a2a37816 */ /* 0x000fe200000000a3 */
[----:B------:R-:W-:Y:S01]  /*85d0*/  IMAD.MOV.U32 R9, RZ, RZ, R6 ;  /* 0x000000ffff097224 */ /* 0x000fe200078e0006 */
[----:B------:R-:W-:Y:S01]  /*85e0*/  PRMT R8, R8, 0x7610, R4 ;  /* 0x0000761008087816 */ /* 0x000fe20000000004 */
[----:B------:R-:W-:Y:S02]  /*85f0*/  IMAD.MOV.U32 R132, RZ, RZ, R135 ;  /* 0x000000ffff847224 */ /* 0x000fe400078e0087 */
.L_x_6296:
[----:B------:R-:W-:Y:S05]  /*8600*/  BSYNC B0 ;  /* 0x0000000000007941 */ /* 0x000fea0003800000 */
.L_x_6294:
        /* <DEDUP_REMOVED lines=11> */
.L_x_6298:
[----:B------:R-:W-:Y:S01]  /*86c0*/  PRMT R162, R162, 0x5410, R162 ;  /* 0x00005410a2a27816 */ /* 0x000fe200000000a2 */
[----:B------:R-:W-:Y:S01]  /*86d0*/  IMAD.MOV.U32 R6, RZ, RZ, R9 ;  /* 0x000000ffff067224 */ /* 0x000fe200078e0009 */
[----:B------:R-:W-:Y:S01]  /*86e0*/  PRMT R4, R8, 0x7632, R4 ;  /* 0x0000763208047816 */ /* 0x000fe20000000004 */
[----:B------:R-:W-:Y:S02]  /*86f0*/  IMAD.MOV.U32 R135, RZ, RZ, R134 ;  /* 0x000000ffff877224 */ /* 0x000fe400078e0086 */
.L_x_6299:
[----:B------:R-:W-:Y:S05]  /*8700*/  BSYNC B0 ;  /* 0x0000000000007941 */ /* 0x000fea0003800000 */
.L_x_6297:
        /* <DEDUP_REMOVED lines=11> */
.L_x_6301:
[----:B------:R-:W-:Y:S01]  /*87c0*/  PRMT R162, R161, 0x7632, R162 ;  /* 0x00007632a1a27816 */ /* 0x000fe200000000a2 */
[----:B------:R-:W-:Y:S01]  /*87d0*/  IMAD.MOV.U32 R9, RZ, RZ, R6 ;  /* 0x000000ffff097224 */ /* 0x000fe200078e0006 */
[----:B------:R-:W-:Y:S01]  /*87e0*/  PRMT R8, R4, 0x7610, R8 ;  /* 0x0000761004087816 */ /* 0x000fe20000000008 */
[----:B------:R-:W-:Y:S02]  /*87f0*/  IMAD.MOV.U32 R134, RZ, RZ, R137 ;  /* 0x000000ffff867224 */ /* 0x000fe400078e0089 */
.L_x_6302:
[----:B------:R-:W-:Y:S05]  /*8800*/  BSYNC B0 ;  /* 0x0000000000007941 */ /* 0x000fea0003800000 */
.L_x_6300:
        /* <DEDUP_REMOVED lines=11> */
.L_x_6304:
[----:B------:R-:W-:Y:S01]  /*88c0*/  PRMT R161, R161, 0x5410, R161 ;  /* 0x00005410a1a17816 */ /* 0x000fe200000000a1 */
[----:B------:R-:W-:Y:S01]  /*88d0*/  IMAD.MOV.U32 R6, RZ, RZ, R9 ;  /* 0x000000ffff067224 */ /* 0x000fe200078e0009 */
[----:B------:R-:W-:Y:S01]  /*88e0*/  PRMT R4, R4, 0x5410, R8 ;  /* 0x0000541004047816 */ /* 0x000fe20000000008 */
[----:B------:R-:W-:Y:S02]  /*88f0*/  IMAD.MOV.U32 R137, RZ, RZ, R136 ;  /* 0x000000ffff897224 */ /* 0x000fe400078e0088 */
.L_x_6305:
[----:B------:R-:W-:Y:S05]  /*8900*/  BSYNC B0 ;  /* 0x0000000000007941 */ /* 0x000fea0003800000 */
.L_x_6303:
        /* <DEDUP_REMOVED lines=11> */
.L_x_6307:
[----:B------:R-:W-:Y:S01]  /*89c0*/  PRMT R161, R160, 0x7632, R161 ;  /* 0x00007632a0a17816 */ /* 0x000fe200000000a1 */
[----:B------:R-:W-:Y:S01]  /*89d0*/  IMAD.MOV.U32 R9, RZ, RZ, R6 ;  /* 0x000000ffff097224 */ /* 0x000fe200078e0006 */
[----:B------:R-:W-:Y:S01]  /*89e0*/  PRMT R8, R8, 0x7610, R4 ;  /* 0x0000761008087816 */ /* 0x000fe20000000004 */
[----:B------:R-:W-:Y:S02]  /*89f0*/  IMAD.MOV.U32 R136, RZ, RZ, R139 ;  /* 0x000000ffff887224 */ /* 0x000fe400078e008b */
.L_x_6308:
[----:B------:R-:W-:Y:S05]  /*8a00*/  BSYNC B0 ;  /* 0x0000000000007941 */ /* 0x000fea0003800000 */
.L_x_6306:
        /* <DEDUP_REMOVED lines=11> */
.L_x_6310:
[----:B------:R-:W-:Y:S01]  /*8ac0*/  PRMT R160, R160, 0x5410, R160 ;  /* 0x00005410a0a07816 */ /* 0x000fe200000000a0 */
[----:B------:R-:W-:Y:S01]  /*8ad0*/  IMAD.MOV.U32 R6, RZ, RZ, R9 ;  /* 0x000000ffff067224 */ /* 0x000fe200078e0009 */
[----:B------:R-:W-:Y:S01]  /*8ae0*/  PRMT R4, R8, 0x7632, R4 ;  /* 0x0000763208047816 */ /* 0x000fe20000000004 */
[----:B------:R-:W-:Y:S02]  /*8af0*/  IMAD.MOV.U32 R139, RZ, RZ, R138 ;  /* 0x000000ffff8b7224 */ /* 0x000fe400078e008a */
.L_x_6311:
[----:B------:R-:W-:Y:S05]  /*8b00*/  BSYNC B0 ;  /* 0x0000000000007941 */ /* 0x000fea0003800000 */
.L_x_6309:
        /* <DEDUP_REMOVED lines=11> */
.L_x_6313:
[----:B------:R-:W-:Y:S01]  /*8bc0*/  PRMT R160, R159, 0x7632, R160 ;  /* 0x000076329fa07816 */ /* 0x000fe200000000a0 */
[----:B------:R-:W-:Y:S01]  /*8bd0*/  IMAD.MOV.U32 R9, RZ, RZ, R6 ;  /* 0x000000ffff097224 */ /* 0x000fe200078e0006 */
[----:B------:R-:W-:Y:S01]  /*8be0*/  PRMT R8, R4, 0x7610, R8 ;  /* 0x0000761004087816 */ /* 0x000fe20000000008 */
[----:B------:R-:W-:Y:S02]  /*8bf0*/  IMAD.MOV.U32 R138, RZ, RZ, R141 ;  /* 0x000000ffff8a7224 */ /* 0x000fe400078e008d */
.L_x_6314:
[----:B------:R-:W-:Y:S05]  /*8c00*/  BSYNC B0 ;  /* 0x0000000000007941 */ /* 0x000fea0003800000 */
.L_x_6312:
        /* <DEDUP_REMOVED lines=11> */
.L_x_6316:
[----:B------:R-:W-:Y:S01]  /*8cc0*/  PRMT R159, R159, 0x5410, R159 ;  /* 0x000054109f9f7816 */ /* 0x000fe2000000009f */
[----:B------:R-:W-:Y:S01]  /*8cd0*/  IMAD.MOV.U32 R6, RZ, RZ, R9 ;  /* 0x000000ffff067224 */ /* 0x000fe200078e0009 */
[----:B------:R-:W-:Y:S01]  /*8ce0*/  PRMT R4, R4, 0x5410, R8 ;  /* 0x0000541004047816 */ /* 0x000fe20000000008 */
[----:B------:R-:W-:Y:S02]  /*8cf0*/  IMAD.MOV.U32 R141, RZ, RZ, R140 ;  /* 0x000000ffff8d7224 */ /* 0x000fe400078e008c */
.L_x_6317:
[----:B------:R-:W-:Y:S05]  /*8d00*/  BSYNC B0 ;  /* 0x0000000000007941 */ /* 0x000fea0003800000 */
.L_x_6315:
        /* <DEDUP_REMOVED lines=11> */
.L_x_6319:
[----:B------:R-:W-:Y:S01]  /*8dc0*/  PRMT R159, R158, 0x7632, R159 ;  /* 0x000076329e9f7816 */ /* 0x000fe2000000009f */
[----:B------:R-:W-:Y:S01]  /*8dd0*/  IMAD.MOV.U32 R9, RZ, RZ, R6 ;  /* 0x000000ffff097224 */ /* 0x000fe200078e0006 */
[----:B------:R-:W-:Y:S01]  /*8de0*/  PRMT R8, R8, 0x7610, R4 ;  /* 0x0000761008087816 */ /* 0x000fe20000000004 */
[----:B------:R-:W-:Y:S02]  /*8df0*/  IMAD.MOV.U32 R140, RZ, RZ, R143 ;  /* 0x000000ffff8c7224 */ /* 0x000fe400078e008f */
.L_x_6320:
[----:B------:R-:W-:Y:S05]  /*8e00*/  BSYNC B0 ;  /* 0x0000000000007941 */ /* 0x000fea0003800000 */
.L_x_6318:
        /* <DEDUP_REMOVED lines=11> */
.L_x_6322:
[----:B------:R-:W-:Y:S01]  /*8ec0*/  PRMT R158, R158, 0x5410, R158 ;  /* 0x000054109e9e7816 */ /* 0x000fe2000000009e */
[----:B------:R-:W-:Y:S01]  /*8ed0*/  IMAD.MOV.U32 R6, RZ, RZ, R9 ;  /* 0x000000ffff067224 */ /* 0x000fe200078e0009 */
[----:B------:R-:W-:Y:S01]  /*8ee0*/  PRMT R4, R8, 0x7632, R4 ;  /* 0x0000763208047816 */ /* 0x000fe20000000004 */
[----:B------:R-:W-:Y:S02]  /*8ef0*/  IMAD.MOV.U32 R143, RZ, RZ, R142 ;  /* 0x000000ffff8f7224 */ /* 0x000fe400078e008e */
.L_x_6323:
[----:B------:R-:W-:Y:S05]  /*8f00*/  BSYNC B0 ;  /* 0x0000000000007941 */ /* 0x000fea0003800000 */
.L_x_6321:
        /* <DEDUP_REMOVED lines=11> */
.L_x_6325:
[----:B------:R-:W-:Y:S01]  /*8fc0*/  PRMT R158, R157, 0x7632, R158 ;  /* 0x000076329d9e7816 */ /* 0x000fe2000000009e */
[----:B------:R-:W-:Y:S01]  /*8fd0*/  IMAD.MOV.U32 R9, RZ, RZ, R6 ;  /* 0x000000ffff097224 */ /* 0x000fe200078e0006 */
[----:B------:R-:W-:Y:S01]  /*8fe0*/  PRMT R8, R4, 0x7610, R8 ;  /* 0x0000761004087816 */ /* 0x000fe20000000008 */
[----:B------:R-:W-:Y:S02]  /*8ff0*/  IMAD.MOV.U32 R142, RZ, RZ, R145 ;  /* 0x000000ffff8e7224 */ /* 0x000fe400078e0091 */
.L_x_6326:
[----:B------:R-:W-:Y:S05]  /*9000*/  BSYNC B0 ;  /* 0x0000000000007941 */ /* 0x000fea0003800000 */
.L_x_6324:
        /* <DEDUP_REMOVED lines=11> */
.L_x_6328:
[----:B------:R-:W-:Y:S01]  /*90c0*/  PRMT R157, R157, 0x5410, R157 ;  /* 0x000054109d9d7816 */ /* 0x000fe2000000009d */
[----:B------:R-:W-:Y:S01]  /*90d0*/  IMAD.MOV.U32 R6, RZ, RZ, R9 ;  /* 0x000000ffff067224 */ /* 0x000fe200078e0009 */
[----:B------:R-:W-:Y:S01]  /*90e0*/  PRMT R4, R4, 0x5410, R8 ;  /* 0x0000541004047816 */ /* 0x000fe20000000008 */
[----:B------:R-:W-:Y:S02]  /*90f0*/  IMAD.MOV.U32 R145, RZ, RZ, R144 ;  /* 0x000000ffff917224 */ /* 0x000fe400078e0090 */
.L_x_6329:
[----:B------:R-:W-:Y:S05]  /*9100*/  BSYNC B0 ;  /* 0x0000000000007941 */ /* 0x000fea0003800000 */
.L_x_6327:
        /* <DEDUP_REMOVED lines=11> */
.L_x_6331:
[----:B------:R-:W-:Y:S01]  /*91c0*/  PRMT R157, R156, 0x7632, R157 ;  /* 0x000076329c9d7816 */ /* 0x000fe2000000009d */
[----:B------:R-:W-:Y:S01]  /*91d0*/  IMAD.MOV.U32 R9, RZ, RZ, R6 ;  /* 0x000000ffff097224 */ /* 0x000fe200078e0006 */
[----:B------:R-:W-:Y:S01]  /*91e0*/  PRMT R8, R8, 0x7610, R4 ;  /* 0x0000761008087816 */ /* 0x000fe20000000004 */
[----:B------:R-:W-:Y:S02]  /*91f0*/  IMAD.MOV.U32 R144, RZ, RZ, R147 ;  /* 0x000000ffff907224 */ /* 0x000fe400078e0093 */
.L_x_6332:
[----:B------:R-:W-:Y:S05]  /*9200*/  BSYNC B0 ;  /* 0x0000000000007941 */ /* 0x000fea0003800000 */
.L_x_6330:
        /* <DEDUP_REMOVED lines=11> */
.L_x_6334:
[----:B------:R-:W-:Y:S01]  /*92c0*/  PRMT R156, R156, 0x5410, R156 ;  /* 0x000054109c9c7816 */ /* 0x000fe2000000009c */
[----:B------:R-:W-:Y:S01]  /*92d0*/  IMAD.MOV.U32 R6, RZ, RZ, R9 ;  /* 0x000000ffff067224 */ /* 0x000fe200078e0009 */
[----:B------:R-:W-:Y:S01]  /*92e0*/  PRMT R4, R8, 0x7632, R4 ;  /* 0x0000763208047816 */ /* 0x000fe20000000004 */
[----:B------:R-:W-:Y:S02]  /*92f0*/  IMAD.MOV.U32 R147, RZ, RZ, R146 ;  /* 0x000000ffff937224 */ /* 0x000fe400078e0092 */
.L_x_6335:
[----:B------:R-:W-:Y:S05]  /*9300*/  BSYNC B0 ;  /* 0x0000000000007941 */ /* 0x000fea0003800000 */
.L_x_6333:
        /* <DEDUP_REMOVED lines=11> */
.L_x_6337:
[----:B------:R-:W-:Y:S01]  /*93c0*/  PRMT R156, R155, 0x7632, R156 ;  /* 0x000076329b9c7816 */ /* 0x000fe2000000009c */
[----:B------:R-:W-:Y:S01]  /*93d0*/  IMAD.MOV.U32 R9, RZ, RZ, R6 ;  /* 0x000000ffff097224 */ /* 0x000fe200078e0006 */
[----:B------:R-:W-:Y:S01]  /*93e0*/  PRMT R8, R4, 0x7610, R8 ;  /* 0x0000761004087816 */ /* 0x000fe20000000008 */
[----:B------:R-:W-:Y:S02]  /*93f0*/  IMAD.MOV.U32 R146, RZ, RZ, R149 ;  /* 0x000000ffff927224 */ /* 0x000fe400078e0095 */
.L_x_6338:
[----:B------:R-:W-:Y:S05]  /*9400*/  BSYNC B0 ;  /* 0x0000000000007941 */ /* 0x000fea0003800000 */
.L_x_6336:
        /* <DEDUP_REMOVED lines=11> */
.L_x_6340:
[----:B------:R-:W-:Y:S01]  /*94c0*/  PRMT R155, R155, 0x5410, R155 ;  /* 0x000054109b9b7816 */ /* 0x000fe2000000009b */
[----:B------:R-:W-:Y:S01]  /*94d0*/  IMAD.MOV.U32 R6, RZ, RZ, R9 ;  /* 0x000000ffff067224 */ /* 0x000fe200078e0009 */
[----:B------:R-:W-:Y:S01]  /*94e0*/  PRMT R4, R4, 0x5410, R8 ;  /* 0x0000541004047816 */ /* 0x000fe20000000008 */
[----:B------:R-:W-:Y:S02]  /*94f0*/  IMAD.MOV.U32 R149, RZ, RZ, R148 ;  /* 0x000000ffff957224 */ /* 0x000fe400078e0094 */
.L_x_6341:
[----:B------:R-:W-:Y:S05]  /*9500*/  BSYNC B0 ;  /* 0x0000000000007941 */ /* 0x000fea0003800000 */
.L_x_6339:
        /* <DEDUP_REMOVED lines=11> */
.L_x_6343:
[----:B------:R-:W-:Y:S01]  /*95c0*/  PRMT R155, R154, 0x7632, R155 ;  /* 0x000076329a9b7816 */ /* 0x000fe2000000009b */
[----:B------:R-:W-:Y:S01]  /*95d0*/  IMAD.MOV.U32 R9, RZ, RZ, R6 ;  /* 0x000000ffff097224 */ /* 0x000fe200078e0006 */
[----:B------:R-:W-:Y:S01]  /*95e0*/  PRMT R8, R8, 0x7610, R4 ;  /* 0x0000761008087816 */ /* 0x000fe20000000004 */
[----:B------:R-:W-:Y:S02]  /*95f0*/  IMAD.MOV.U32 R148, RZ, RZ, R151 ;  /* 0x000000ffff947224 */ /* 0x000fe400078e0097 */
.L_x_6344:
[----:B------:R-:W-:Y:S05]  /*9600*/  BSYNC B0 ;  /* 0x0000000000007941 */ /* 0x000fea0003800000 */
.L_x_6342:
        /* <DEDUP_REMOVED lines=9> */
.L_x_6346:
[----:B------:R-:W-:Y:S01]  /*96a0*/  IMAD.MOV.U32 R151, RZ, RZ, R150 ;  /* 0x000000ffff977224 */ /* 0x000fe200078e0096 */
[----:B------:R-:W-:Y:S01]  /*96b0*/  PRMT R154, R8, 0x5432, R154 ;  /* 0x00005432089a7816 */ /* 0x000fe2000000009a */
[----:B------:R-:W-:Y:S02]  /*96c0*/  IMAD.MOV.U32 R150, RZ, RZ, R9 ;  /* 0x000000ffff967224 */ /* 0x000fe400078e0009 */
.L_x_6347:
[----:B------:R-:W-:Y:S05]  /*96d0*/  BSYNC B0 ;  /* 0x0000000000007941 */ /* 0x000fea0003800000 */
.L_x_6345:
[----:B------:R-:W-:-:S04]  /*96e0*/  IADD3 R0, R0, 0x40, RZ ;  /* 0x0000004000007810 */ /* 0x000fc80007ffe0ff */
[----:B------:R-:W-:-:S13]  /*96f0*/  ISETP.GE.AND P0, PT, R0, R5, PT ;  /* 0x000000050000720c */ /* 0x000fda0003f06270 */
[----:B------:R-:W-:Y:S01]  /*9700*/  @P0 CALL.REL.NOINC `(.L_x_6348) ;  /* 0x0000001000000944 */ /* 0x000fe20003c00000 */
[----:B------:R-:W-:Y:S05]  /*9710*/  BRA `(.L_x_6349) ;  /* 0xffffbf1000007947 */ /* 0x000fea000383ffff */
.L_x_6348:
[----:B------:R-:W-:Y:S05]  /*9720*/  BRA `(.L_x_6154) ;  /* 0x000044f000007947 */ /* 0x000fea0003800000 */
.L_x_6155:
[----:B------:R-:W-:Y:S02]  /*9730*/  IMAD R7, R7, c[0x0][0x180], RZ ;  /* 0x0000600007077a24 */ /* 0x000fe400078e02ff */
        /* <DEDUP_REMOVED lines=65> */
[----:B------:R-:W-:Y:S02]  /*9b50*/  IMAD.MOV.U32 R3, RZ, RZ, RZ ;  /* 0x000000ffff037224 */ /* 0x000fe400078e00ff */
.L_x_6542:
[----:B------:R-:W-:Y:S02]  /*9b60*/  SHF.R.S32.HI R4, RZ, 0x1f, R0 ;  /* 0x0000001fff047819 */ /* 0x000fe40000011400 */
[----:B------:R-:W-:-:S04]  /*9b70*/  IADD3 R6, P0, R7, R0, RZ ;  /* 0x0000000007067210 */ /* 0x000fc80007f1e0ff */
[----:B------:R-:W-:Y:S02]  /*9b80*/  LEA.HI.X.SX32 R9, R7, R4, 0x1, P0 ;  /* 0x0000000407097211 */ /* 0x000fe400000f0eff */
[----:B------:R-:W-:-:S04]  /*9b90*/  LEA R8, P0, R6, c[0x0][0x160], 0x1 ;  /* 0x0000580006087a11 */ /* 0x000fc800078008ff */
[----:B------:R-:W-:-:S05]  /*9ba0*/  LEA.HI.X R9, R6, c[0x0][0x164], R9, 0x1, P0 ;  /* 0x0000590006097a11 */ /* 0x000fca00000f0c09 */
[----:B------:R-:W2:Y:S01]  /*9bb0*/  LDG.E.U16.CONSTANT R8, [R8.64] ;  /* 0x0000000608087981 */ /* 0x000ea2000c1e9500 */
[----:B------:R-:W-:Y:S01]  /*9bc0*/  BSSY B0, `(.L_x_6350) ;  /* 0x0000015000007945 */ /* 0x000fe20003800000 */
[----:B--2---:R-:W-:-:S05]  /*9bd0*/  HADD2 R6, R8.H0_H0, RZ.H0_H0 ;  /* 0x200000ff08067230 */ /* 0x004fca0000000800 */
        /* <DEDUP_REMOVED lines=17> */
.L_x_6351:
[----:B------:R-:W-:Y:S01]  /*9cf0*/  PRMT R4, R6, 0x7610, R4 ;  /* 0x0000761006047816 */ /* 0x000fe20000000004 */
[----:B------:R-:W-:Y:S02]  /*9d00*/  IMAD.MOV.U32 R89, RZ, RZ, R0 ;  /* 0x000000ffff597224 */ /* 0x000fe400078e0000 */
.L_x_6352:
[----:B------:R-:W-:Y:S05]  /*9d10*/  BSYNC B0 ;  /* 0x0000000000007941 */ /* 0x000fea0003800000 */
.L_x_6350:
        /* <DEDUP_REMOVED lines=10> */
.L_x_6354:
[----:B------:R-:W-:Y:S01]  /*9dc0*/  IMAD.MOV.U32 R6, RZ, RZ, R89 ;  /* 0x000000ffff067224 */ /* 0x000fe200078e0059 */
[----:B------:R-:W-:Y:S01]  /*9dd0*/  PRMT R185, R185, 0x5410, R185 ;  /* 0x00005410b9b97816 */ /* 0x000fe200000000b9 */
[----:B------:R-:W-:Y:S01]  /*9de0*/  IMAD.MOV.U32 R89, RZ, RZ, R88 ;  /* 0x000000ffff597224 */ /* 0x000fe200078e0058 */
[----:B------:R-:W-:Y:S02]  /*9df0*/  PRMT R4, R4, 0x5410, R4 ;  /* 0x0000541004047816 */ /* 0x000fe40000000004 */
.L_x_6355:
[----:B------:R-:W-:Y:S05]  /*9e00*/  BSYNC B0 ;  /* 0x0000000000007941 */ /* 0x000fea0003800000 */
.L_x_6353:
        /* <DEDUP_REMOVED lines=11> */
.L_x_6357:
[----:B------:R-:W-:Y:S01]  /*9ec0*/  PRMT R185, R184, 0x7632, R185 ;  /* 0x00007632b8b97816 */ /* 0x000fe200000000b9 */
[----:B------:R-:W-:Y:S01]  /*9ed0*/  IMAD.MOV.U32 R9, RZ, RZ, R6 ;  /* 0x000000ffff097224 */ /* 0x000fe200078e0006 */
[----:B------:R-:W-:Y:S01]  /*9ee0*/  PRMT R8, R8, 0x7610, R4 ;  /* 0x0000761008087816 */ /* 0x000fe20000000004 */
[----:B------:R-:W-:Y:S02]  /*9ef0*/  IMAD.MOV.U32 R88, RZ, RZ, R91 ;  /* 0x000000ffff587224 */ /* 0x000fe400078e005b */
.L_x_6358:
[----:B------:R-:W-:Y:S05]  /*9f00*/  BSYNC B0 ;  /* 0x0000000000007941 */ /* 0x000fea0003800000 */
.L_x_6356:
        /* <DEDUP_REMOVED lines=11> */
.L_x_6360:
[----:B------:R-:W-:Y:S01]  /*9fc0*/  PRMT R184, R184, 0x5410, R184 ;  /* 0x00005410b8b87816 */ /* 0x000fe200000000b8 */
[----:B------:R-:W-:Y:S01]  /*9fd0*/  IMAD.MOV.U32 R6, RZ, RZ, R9 ;  /* 0x000000ffff067224 */ /* 0x000fe200078e0009 */
[----:B------:R-:W-:Y:S01]  /*9fe0*/  PRMT R4, R8, 0x7632, R4 ;  /* 0x0000763208047816 */ /* 0x000fe20000000004 */
[----:B------:R-:W-:Y:S02]  /*9ff0*/  IMAD.MOV.U32 R91, RZ, RZ, R90 ;  /* 0x000000ffff5b7224 */ /* 0x000fe400078e005a */
.L_x_6361:
[----:B------:R-:W-:Y:S05]  /*a000*/  BSYNC B0 ;  /* 0x0000000000007941 */ /* 0x000fea0003800000 */
.L_x_6359:
        /* <DEDUP_REMOVED lines=11> */
.L_x_6363:
[----:B------:R-:W-:Y:S01]  /*a0c0*/  PRMT R184, R183, 0x7632, R184 ;  /* 0x00007632b7b87816 */ /* 0x000fe200000000b8 */
[----:B------:R-:W-:Y:S01]  /*a0d0*/  IMAD.MOV.U32 R9, RZ, RZ, R6 ;  /* 0x000000ffff097224 */ /* 0x000fe200078e0006 */
[----:B------:R-:W-:Y:S01]  /*a0e0*/  PRMT R8, R4, 0x7610, R8 ;  /* 0x0000761004087816 */ /* 0x000fe20000000008 */
[----:B------:R-:W-:Y:S02]  /*a0f0*/  IMAD.MOV.U32 R90, RZ, RZ, R93 ;  /* 0x000000ffff5a7224 */ /* 0x000fe400078e005d */
.L_x_6364:
[----:B------:R-:W-:Y:S05]  /*a100*/  BSYNC B0 ;  /* 0x0000000000007941 */ /* 0x000fea0003800000 */
.L_x_6362:
        /* <DEDUP_REMOVED lines=11> */
.L_x_6366:
[----:B------:R-:W-:Y:S01]  /*a1c0*/  PRMT R183, R183, 0x5410, R183 ;  /* 0x00005410b7b77816 */ /* 0x000fe200000000b7 */
[----:B------:R-:W-:Y:S01]  /*a1d0*/  IMAD.MOV.U32 R6, RZ, RZ, R9 ;  /* 0x000000ffff067224 */ /* 0x000fe200078e0009 */
[----:B------:R-:W-:Y:S01]  /*a1e0*/  PRMT R4, R4, 0x5410, R8 ;  /* 0x0000541004047816 */ /* 0x000fe20000000008 */
[----:B------:R-:W-:Y:S02]  /*a1f0*/  IMAD.MOV.U32 R93, RZ, RZ, R92 ;  /* 0x000000ffff5d7224 */ /* 0x000fe400078e005c */
.L_x_6367:
[----:B------:R-:W-:Y:S05]  /*a200*/  BSYNC B0 ;  /* 0x0000000000007941 */ /* 0x000fea0003800000 */
.L_x_6365:
        /* <DEDUP_REMOVED lines=11> */
.L_x_6369:
[----:B------:R-:W-:Y:S01]  /*a2c0*/  PRMT R183, R182, 0x7632, R183 ;  /* 0x00007632b6b77816 */ /* 0x000fe200000000b7 */
[----:B------:R-:W-:Y:S01]  /*a2d0*/  IMAD.MOV.U32 R9, RZ, RZ, R6 ;  /* 0x000000ffff097224 */ /* 0x000fe200078e0006 */
[----:B------:R-:W-:Y:S01]  /*a2e0*/  PRMT R8, R8, 0x7610, R4 ;  /* 0x0000761008087816 */ /* 0x000fe20000000004 */
[----:B------:R-:W-:Y:S02]  /*a2f0*/  IMAD.MOV.U32 R92, RZ, RZ, R95 ;  /* 0x000000ffff5c7224 */ /* 0x000fe400078e005f */
.L_x_6370:
[----:B------:R-:W-:Y:S05]  /*a300*/  BSYNC B0 ;  /* 0x0000000000007941 */ /* 0x000fea0003800000 */
.L_x_6368:
        /* <DEDUP_REMOVED lines=11> */
.L_x_6372:
[----:B------:R-:W-:Y:S01]  /*a3c0*/  PRMT R182, R182, 0x5410, R182 ;  /* 0x00005410b6b67816 */ /* 0x000fe200000000b6 */
[----:B------:R-:W-:Y:S01]  /*a3d0*/  IMAD.MOV.U32 R6, RZ, RZ, R9 ;  /* 0x000000ffff067224 */ /* 0x000fe200078e0009 */
[----:B------:R-:W-:Y:S01]  /*a3e0*/  PRMT R4, R8, 0x7632, R4 ;  /* 0x0000763208047816 */ /* 0x000fe20000000004 */
[----:B------:R-:W-:Y:S02]  /*a3f0*/  IMAD.MOV.U32 R95, RZ, RZ, R94 ;  /* 0x000000ffff5f7224 */ /* 0x000fe400078e005e */
.L_x_6373:
[----:B------:R-:W-:Y:S05]  /*a400*/  BSYNC B0 ;  /* 0x0000000000007941 */ /* 0x000fea0003800000 */
.L_x_6371:
        /* <DEDUP_REMOVED lines=11> */
.L_x_6375:
[----:B------:R-:W-:Y:S01]  /*a4c0*/  PRMT R182, R181, 0x7632, R182 ;  /* 0x00007632b5b67816 */ /* 0x000fe200000000b6 */
[----:B------:R-:W-:Y:S01]  /*a4d0*/  IMAD.MOV.U32 R9, RZ, RZ, R6 ;  /* 0x000000ffff097224 */ /* 0x000fe200078e0006 */
[----:B------:R-:W-:Y:S01]  /*a4e0*/  PRMT R8, R4, 0x7610, R8 ;  /* 0x0000761004087816 */ /* 0x000fe20000000008 */
[----:B------:R-:W-:Y:S02]  /*a4f0*/  IMAD.MOV.U32 R94, RZ, RZ, R97 ;  /* 0x000000ffff5e7224 */ /* 0x000fe400078e0061 */
.L_x_6376:
[----:B------:R-:W-:Y:S05]  /*a500*/  BSYNC B0 ;  /* 0x0000000000007941 */ /* 0x000fea0003800000 */
.L_x_6374:
        /* <DEDUP_REMOVED lines=11> */
.L_x_6378:
[----:B------:R-:W-:Y:S01]  /*a5c0*/  PRMT R181, R181, 0x5410, R181 ;  /* 0x00005410b5b57816 */ /* 0x000fe200000000b5 */
[----:B------:R-:W-:Y:S01]  /*a5d0*/  IMAD.MOV.U32 R6, RZ, RZ, R9 ;  /* 0x000000ffff067224 */ /* 0x000fe200078e0009 */
[----:B------:R-:W-:Y:S01]  /*a5e0*/  PRMT R4, R4, 0x5410, R8 ;  /* 0x0000541004047816 */ /* 0x000fe20000000008 */
[----:B------:R-:W-:Y:S02]  /*a5f0*/  IMAD.MOV.U32 R97, RZ, RZ, R96 ;  /* 0x000000ffff617224 */ /* 0x000fe400078e0060 */
.L_x_6379:
[----:B------:R-:W-:Y:S05]  /*a600*/  BSYNC B0 ;  /* 0x0000000000007941 */ /* 0x000fea0003800000 */
.L_x_6377:
        /* <DEDUP_REMOVED lines=11> */
.L_x_6381:
[----:B------:R-:W-:Y:S01]  /*a6c0*/  PRMT R181, R180, 0x7632, R181 ;  /* 0x00007632b4b57816 */ /* 0x000fe200000000b5 */
[----:B------:R-:W-:Y:S01]  /*a6d0*/  IMAD.MOV.U32 R9, RZ, RZ, R6 ;  /* 0x000000ffff097224 */ /* 0x000fe200078e0006 */
[----:B------:R-:W-:Y:S01]  /*a6e0*/  PRMT R8, R8, 0x7610, R4 ;  /* 0x0000761008087816 */ /* 0x000fe20000000004 */
[----:B------:R-:W-:Y:S02]  /*a6f0*/  IMAD.MOV.U32 R96, RZ, RZ, R99 ;  /* 0x000000ffff607224 */ /* 0x000fe400078e0063 */
.L_x_6382:
[----:B------:R-:W-:Y:S05]  /*a700*/  BSYNC B0 ;  /* 0x0000000000007941 */ /* 0x000fea0003800000 */
.L_x_6380:
        /* <DEDUP_REMOVED lines=11> */
.L_x_6384:
[----:B------:R-:W-:Y:S01]  /*a7c0*/  PRMT R180, R180, 0x5410, R180 ;  /* 0x00005410b4b47816 */ /* 0x000fe200000000b4 */
[----:B------:R-:W-:Y:S01]  /*a7d0*/  IMAD.MOV.U32 R6, RZ, RZ, R9 ;  /* 0x000000ffff067224 */ /* 0x000fe200078e0009 */
[----:B------:R-:W-:Y:S01]  /*a7e0*/  PRMT R4, R8, 0x7632, R4 ;  /* 0x0000763208047816 */ /* 0x000fe20000000004 */
[----:B------:R-:W-:Y:S02]  /*a7f0*/  IMAD.MOV.U32 R99, RZ, RZ, R98 ;  /* 0x000000ffff637224 */ /* 0x000fe400078e0062 */
.L_x_6385:
[----:B------:R-:W-:Y:S05]  /*a800*/  BSYNC B0 ;  /* 0x0000000000007941 */ /* 0x000fea0003800000 */
.L_x_6383:
        /* <DEDUP_REMOVED lines=11> */
.L_x_6387:
[----:B------:R-:W-:Y:S01]  /*a8c0*/  PRMT R180, R179, 0x7632, R180 ;  /* 0x00007632b3b47816 */ /* 0x000fe200000000b4 */
[----:B------:R-:W-:Y:S01]  /*a8d0*/  IMAD.MOV.U32 R9, RZ, RZ, R6 ;  /* 0x000000ffff097224 */ /* 0x000fe200078e0006 */
[----:B------:R-:W-:Y:S01]  /*a8e0*/  PRMT R8, R4, 0x7610, R8 ;  /* 0x0000761004087816 */ /* 0x000fe20000000008 */
[----:B------:R-:W-:Y:S02]  /*a8f0*/  IMAD.MOV.U32 R98, RZ, RZ, R101 ;  /* 0x000000ffff627224 */ /* 0x000fe400078e0065 */
.L_x_6388:
[----:B------:R-:W-:Y:S05]  /*a900*/  BSYNC B0 ;  /* 0x0000000000007941 */ /* 0x000fea0003800000 */
.L_x_6386:
        /* <DEDUP_REMOVED lines=11> */
.L_x_6390:
[----:B------:R-:W-:Y:S01]  /*a9c0*/  PRMT R179, R179, 0x5410, R179 ;  /* 0x00005410b3b37816 */ /* 0x000fe200000000b3 */
[----:B------:R-:W-:Y:S01]  /*a9d0*/  IMAD.MOV.U32 R6, RZ, RZ, R9 ;  /* 0x000000ffff067224 */ /* 0x000fe200078e0009 */
[----:B------:R-:W-:Y:S01]  /*a9e0*/  PRMT R4, R4, 0x5410, R8 ;  /* 0x0000541004047816 */ /* 0x000fe20000000008 */
[----:B------:R-:W-:Y:S02]  /*a9f0*/  IMAD.MOV.U32 R101, RZ, RZ, R100 ;  /* 0x000000ffff657224 */ /* 0x000fe400078e0064 */
.L_x_6391:
[----:B------:R-:W-:Y:S05]  /*aa00*/  BSYNC B0 ;  /* 0x0000000000007941 */ /* 0x000fea0003800000 */
.L_x_6389:
        /* <DEDUP_REMOVED lines=11> */
.L_x_6393:
[----:B------:R-:W-:Y:S01]  /*aac0*/  PRMT R179, R178, 0x7632, R179 ;  /* 0x00007632b2b37816 */ /* 0x000fe200000000b3 */
[----:B------:R-:W-:Y:S01]  /*aad0*/  IMAD.MOV.U32 R9, RZ, RZ, R6 ;  /* 0x000000ffff097224 */ /* 0x000fe200078e0006 */
[----:B------:R-:W-:Y:S01]  /*aae0*/  PRMT R8, R8, 0x7610, R4 ;  /* 0x0000761008087816 */ /* 0x000fe20000000004 */
[----:B------:R-:W-:Y:S02]  /*aaf0*/  IMAD.MOV.U32 R100, RZ, RZ, R103 ;  /* 0x000000ffff647224 */ /* 0x000fe400078e0067 */
.L_x_6394:
[----:B------:R-:W-:Y:S05]  /*ab00*/  BSYNC B0 ;  /* 0x0000000000007941 */ /* 0x000fea0003800000 */
.L_x_6392:
        /* <DEDUP_REMOVED lines=11> */
.L_x_6396:
[----:B------:R-:W-:Y:S01]  /*abc0*/  PRMT R178, R178, 0x5410, R178 ;  /* 0x00005410b2b27816 */ /* 0x000fe200000000b2 */
[----:B------:R-:W-:Y:S01]  /*abd0*/  IMAD.MOV.U32 R6, RZ, RZ, R9 ;  /* 0x000000ffff067224 */ /* 0x000fe200078e0009 */
[----:B------:R-:W-:Y:S01]  /*abe0*/  PRMT R4, R8, 0x7632, R4 ;  /* 0x0000763208047816 */ /* 0x000fe20000000004 */
[----:B------:R-:W-:Y:S02]  /*abf0*/  IMAD.MOV.U32 R103, RZ, RZ, R102 ;  /* 0x000000ffff677224 */ /* 0x000fe400078e0066 */
.L_x_6397:
[----:B------:R-:W-:Y:S05]  /*ac00*/  BSYNC B0 ;  /* 0x0000000000007941 */ /* 0x000fea0003800000 */
.L_x_6395:
        /* <DEDUP_REMOVED lines=11> */
.L_x_6399:
[----:B------:R-:W-:Y:S01]  /*acc0*/  PRMT R178, R177, 0x7632, R178 ;  /* 0x00007632b1b27816 */ /* 0x000fe200000000b2 */
[----:B------:R-:W-:Y:S01]  /*acd0*/  IMAD.MOV.U32 R9, RZ, RZ, R6 ;  /* 0x000000ffff097224 */ /* 0x000fe200078e0006 */
[----:B------:R-:W-:Y:S01]  /*ace0*/  PRMT R8, R4, 0x7610, R8 ;  /* 0x0000761004087816 */ /* 0x000fe20000000008 */
[----:B------:R-:W-:Y:S02]  /*acf0*/  IMAD.MOV.U32 R102, RZ, RZ, R105 ;  /* 0x000000ffff667224 */ /* 0x000fe400078e0069 */
.L_x_6400:
[----:B------:R-:W-:Y:S05]  /*ad00*/  BSYNC B0 ;  /* 0x0000000000007941 */ /* 0x000fea0003800000 */
.L_x_6398:
        /* <DEDUP_REMOVED lines=11> */
.L_x_6402:
[----:B------:R-:W-:Y:S01]  /*adc0*/  PRMT R177, R177, 0x5410, R177 ;  /* 0x00005410b1b17816 */ /* 0x000fe200000000b1 */
[----:B------:R-:W-:Y:S01]  /*add0*/  IMAD.MOV.U32 R6, RZ, RZ, R9 ;  /* 0x000000ffff067224 */ /* 0x000fe200078e0009 */
[----:B------:R-:W-:Y:S01]  /*ade0*/  PRMT R4, R4, 0x5410, R8 ;  /* 0x0000541004047816 */ /* 0x000fe20000000008 */
[----:B------:R-:W-:Y:S02]  /*adf0*/  IMAD.MOV.U32 R105, RZ, RZ, R104 ;  /* 0x000000ffff697224 */ /* 0x000fe400078e0068 */
.L_x_6403:
[----:B------:R-:W-:Y:S05]  /*ae00*/  BSYNC B0 ;  /* 0x0000000000007941 */ /* 0x000fea0003800000 */
.L_x_6401:
        /* <DEDUP_REMOVED lines=11> */
.L_x_6405:
[----:B------:R-:W-:Y:S01]  /*aec0*/  PRMT R177, R176, 0x7632, R177 ;  /* 0x00007632b0b17816 */ /* 0x000fe200000000b1 */
[----:B------:R-:W-:Y:S01]  /*aed0*/  IMAD.MOV.U32 R9, RZ, RZ, R6 ;  /* 0x000000ffff097224 */ /* 0x000fe200078e0006 */
[----:B------:R-:W-:Y:S01]  /*aee0*/  PRMT R8, R8, 0x7610, R4 ;  /* 0x0000761008087816 */ /* 0x000fe20000000004 */
[----:B------:R-:W-:Y:S02]  /*aef0*/  IMAD.MOV.U32 R104, RZ, RZ, R107 ;  /* 0x000000ffff687224 */ /* 0x000fe400078e006b */
.L_x_6406:
[----:B------:R-:W-:Y:S05]  /*af00*/  BSYNC B0 ;  /* 0x0000000000007941 */ /* 0x000fea0003800000 */
.L_x_6404:
        /* <DEDUP_REMOVED lines=11> */
.L_x_6408:
[----:B------:R-:W-:Y:S01]  /*afc0*/  PRMT R176, R176, 0x5410, R176 ;  /* 0x00005410b0b07816 */ /* 0x000fe200000000b0 */
[----:B------:R-:W-:Y:S01]  /*afd0*/  IMAD.MOV.U32 R6, RZ, RZ, R9 ;  /* 0x000000ffff067224 */ /* 0x000fe200078e0009 */
[----:B------:R-:W-:Y:S01]  /*afe0*/  PRMT R4, R8, 0x7632, R4 ;  /* 0x0000763208047816 */ /* 0x000fe20000000004 */
[----:B------:R-:W-:Y:S02]  /*aff0*/  IMAD.MOV.U32 R107, RZ, RZ, R106 ;  /* 0x000000ffff6b7224 */ /* 0x000fe400078e006a */
.L_x_6409:
[----:B------:R-:W-:Y:S05]  /*b000*/  BSYNC B0 ;  /* 0x0000000000007941 */ /* 0x000fea0003800000 */
.L_x_6407:
        /* <DEDUP_REMOVED lines=11> */
.L_x_6411:
[----:B------:R-:W-:Y:S01]  /*b0c0*/  PRMT R176, R175, 0x7632, R176 ;  /* 0x00007632afb07816 */ /* 0x000fe200000000b0 */
[----:B------:R-:W-:Y:S01]  /*b0d0*/  IMAD.MOV.U32 R9, RZ, RZ, R6 ;  /* 0x000000ffff097224 */ /* 0x000fe200078e0006 */
[----:B------:R-:W-:Y:S01]  /*b0e0*/  PRMT R8, R4, 0x7610, R8 ;  /* 0x0000761004087816 */ /* 0x000fe20000000008 */
[----:B------:R-:W-:Y:S02]  /*b0f0*/  IMAD.MOV.U32 R106, RZ, RZ, R109 ;  /* 0x000000ffff6a7224 */ /* 0x000fe400078e006d */
.L_x_6412:
[----:B------:R-:W-:Y:S05]  /*b100*/  BSYNC B0 ;  /* 0x0000000000007941 */ /* 0x000fea0003800000 */
.L_x_6410:
        /* <DEDUP_REMOVED lines=11> */
.L_x_6414:
[----:B------:R-:W-:Y:S01]  /*b1c0*/  PRMT R175, R175, 0x5410, R175 ;  /* 0x00005410afaf7816 */ /* 0x000fe200000000af */
[----:B------:R-:W-:Y:S01]  /*b1d0*/  IMAD.MOV.U32 R6, RZ, RZ, R9 ;  /* 0x000000ffff067224 */ /* 0x000fe200078e0009 */
[----:B------:R-:W-:Y:S01]  /*b1e0*/  PRMT R4, R4, 0x5410, R8 ;  /* 0x0000541004047816 */ /* 0x000fe20000000008 */
[----:B------:R-:W-:Y:S02]  /*b1f0*/  IMAD.MOV.U32 R109, RZ, RZ, R108 ;  /* 0x000000ffff6d7224 */ /* 0x000fe400078e006c */
.L_x_6415:
[----:B------:R-:W-:Y:S05]  /*b200*/  BSYNC B0 ;  /* 0x0000000000007941 */ /* 0x000fea0003800000 */
.L_x_6413:
        /* <DEDUP_REMOVED lines=11> */
.L_x_6417:
[----:B------:R-:W-:Y:S01]  /*b2c0*/  PRMT R175, R174, 0x7632, R175 ;  /* 0x00007632aeaf7816 */ /* 0x000fe200000000af */
[----:B------:R-:W-:Y:S01]  /*b2d0*/  IMAD.MOV.U32 R9, RZ, RZ, R6 ;  /* 0x000000ffff097224 */ /* 0x000fe200078e0006 */
[----:B------:R-:W-:Y:S01]  /*b2e0*/  PRMT R8, R8, 0x7610, R4 ;  /* 0x0000761008087816 */ /* 0x000fe20000000004 */
[----:B------:R-:W-:Y:S02]  /*b2f0*/  IMAD.MOV.U32 R108, RZ, RZ, R111 ;  /* 0x000000ffff6c7224 */ /* 0x000fe400078e006f */
.L_x_6418:
[----:B------:R-:W-:Y:S05]  /*b300*/  BSYNC B0 ;  /* 0x0000000000007941 */ /* 0x000fea0003800000 */
.L_x_6416:
        /* <DEDUP_REMOVED lines=11> */
.L_x_6420:
[----:B------:R-:W-:Y:S01]  /*b3c0*/  PRMT R174, R174, 0x5410, R174 ;  /* 0x00005410aeae7816 */ /* 0x000fe200000000ae */
[----:B------:R-:W-:Y:S01]  /*b3d0*/  IMAD.MOV.U32 R6, RZ, RZ, R9 ;  /* 0x000000ffff067224 */ /* 0x000fe200078e0009 */
[----:B------:R-:W-:Y:S01]  /*b3e0*/  PRMT R4, R8, 0x7632, R4 ;  /* 0x0000763208047816 */ /* 0x000fe20000000004 */
[----:B------:R-:W-:Y:S02]  /*b3f0*/  IMAD.MOV.U32 R111, RZ, RZ, R110 ;  /* 0x000000ffff6f7224 */ /* 0x000fe400078e006e */
.L_x_6421:
[----:B------:R-:W-:Y:S05]  /*b400*/  BSYNC B0 ;  /* 0x0000000000007941 */ /* 0x000fea0003800000 */
.L_x_6419:
        /* <DEDUP_REMOVED lines=11> */
.L_x_6423:
[----:B------:R-:W-:Y:S01]  /*b4c0*/  PRMT R174, R173, 0x7632, R174 ;  /* 0x00007632adae7816 */ /* 0x000fe200000000ae */
[----:B------:R-:W-:Y:S01]  /*b4d0*/  IMAD.MOV.U32 R9, RZ, RZ, R6 ;  /* 0x000000ffff097224 */ /* 0x000fe200078e0006 */
[----:B------:R-:W-:Y:S01]  /*b4e0*/  PRMT R8, R4, 0x7610, R8 ;  /* 0x0000761004087816 */ /* 0x000fe20000000008 */
[----:B------:R-:W-:Y:S02]  /*b4f0*/  IMAD.MOV.U32 R110, RZ, RZ, R113 ;  /* 0x000000ffff6e7224 */ /* 0x000fe400078e0071 */
.L_x_6424:
[----:B------:R-:W-:Y:S05]  /*b500*/  BSYNC B0 ;  /* 0x0000000000007941 */ /* 0x000fea0003800000 */
.L_x_6422:
        /* <DEDUP_REMOVED lines=11> */
.L_x_6426:
[----:B------:R-:W-:Y:S01]  /*b5c0*/  PRMT R173, R173, 0x5410, R173 ;  /* 0x00005410adad7816 */ /* 0x000fe200000000ad */
[----:B------:R-:W-:Y:S01]  /*b5d0*/  IMAD.MOV.U32 R6, RZ, RZ, R9 ;  /* 0x000000ffff067224 */ /* 0x000fe200078e0009 */
[----:B------:R-:W-:Y:S01]  /*b5e0*/  PRMT R4, R4, 0x5410, R8 ;  /* 0x0000541004047816 */ /* 0x000fe20000000008 */
[----:B------:R-:W-:Y:S02]  /*b5f0*/  IMAD.MOV.U32 R113, RZ, RZ, R112 ;  /* 0x000000ffff717224 */ /* 0x000fe400078e0070 */
.L_x_6427:
[----:B------:R-:W-:Y:S05]  /*b600*/  BSYNC B0 ;  /* 0x0000000000007941 */ /* 0x000fea0003800000 */
.L_x_6425:
        /* <DEDUP_REMOVED lines=11> */
.L_x_6429:
[----:B------:R-:W-:Y:S01]  /*b6c0*/  PRMT R173, R172, 0x7632, R173 ;  /* 0x00007632acad7816 */ /* 0x000fe200000000ad */
[----:B------:R-:W-:Y:S01]  /*b6d0*/  IMAD.MOV.U32 R9, RZ, RZ, R6 ;  /* 0x000000ffff097224 */ /* 0x000fe200078e0006 */
[----:B------:R-:W-:Y:S01]  /*b6e0*/  PRMT R8, R8, 0x7610, R4 ;  /* 0x0000761008087816 */ /* 0x000fe20000000004 */
[----:B------:R-:W-:Y:S02]  /*b6f0*/  IMAD.MOV.U32 R112, RZ, RZ, R115 ;  /* 0x000000ffff707224 */ /* 0x000fe400078e0073 */
.L_x_6430:
[----:B------:R-:W-:Y:S05]  /*b700*/  BSYNC B0 ;  /* 0x0000000000007941 */ /* 0x000fea0003800000 */
.L_x_6428:
        /* <DEDUP_REMOVED lines=11> */
.L_x_6432:
[----:B------:R-:W-:Y:S01]  /*b7c0*/  PRMT R172, R172, 0x5410, R172 ;  /* 0x00005410acac7816 */ /* 0x000fe200000000ac */
[----:B------:R-:W-:Y:S01]  /*b7d0*/  IMAD.MOV.U32 R6, RZ, RZ, R9 ;  /* 0x000000ffff067224 */ /* 0x000fe200078e0009 */
[----:B------:R-:W-:Y:S01]  /*b7e0*/  PRMT R4, R8, 0x7632, R4 ;  /* 0x0000763208047816 */ /* 0x000fe20000000004 */
[----:B------:R-:W-:Y:S02]  /*b7f0*/  IMAD.MOV.U32 R115, RZ, RZ, R114 ;  /* 0x000000ffff737224 */ /* 0x000fe400078e0072 */
.L_x_6433:
[----:B------:R-:W-:Y:S05]  /*b800*/  BSYNC B0 ;  /* 0x0000000000007941 */ /* 0x000fea0003800000 */
.L_x_6431:
        /* <DEDUP_REMOVED lines=11> */
.L_x_6435:
[----:B------:R-:W-:Y:S01]  /*b8c0*/  PRMT R172, R171, 0x7632, R172 ;  /* 0x00007632abac7816 */ /* 0x000fe200000000ac */
[----:B------:R-:W-:Y:S01]  /*b8d0*/  IMAD.MOV.U32 R9, RZ, RZ, R6 ;  /* 0x000000ffff097224 */ /* 0x000fe200078e0006 */
[----:B------:R-:W-:Y:S01]  /*b8e0*/  PRMT R8, R4, 0x7610, R8 ;  /* 0x0000761004087816 */ /* 0x000fe20000000008 */
[----:B------:R-:W-:Y:S02]  /*b8f0*/  IMAD.MOV.U32 R114, RZ, RZ, R117 ;  /* 0x000000ffff727224 */ /* 0x000fe400078e0075 */
.L_x_6436:
[----:B------:R-:W-:Y:S05]  /*b900*/  BSYNC B0 ;  /* 0x0000000000007941 */ /* 0x000fea0003800000 */
.L_x_6434:
        /* <DEDUP_REMOVED lines=11> */
.L_x_6438:
[----:B------:R-:W-:Y:S01]  /*b9c0*/  PRMT R171, R171, 0x5410, R171 ;  /* 0x00005410abab7816 */ /* 0x000fe200000000ab */
[----:B------:R-:W-:Y:S01]  /*b9d0*/  IMAD.MOV.U32 R6, RZ, RZ, R9 ;  /* 0x000000ffff067224 */ /* 0x000fe200078e0009 */
[----:B------:R-:W-:Y:S01]  /*b9e0*/  PRMT R4, R4, 0x5410, R8 ;  /* 0x0000541004047816 */ /* 0x000fe20000000008 */
[----:B------:R-:W-:Y:S02]  /*b9f0*/  IMAD.MOV.U32 R117, RZ, RZ, R116 ;  /* 0x000000ffff757224 */ /* 0x000fe400078e0074 */
.L_x_6439:
[----:B------:R-:W-:Y:S05]  /*ba00*/  BSYNC B0 ;  /* 0x0000000000007941 */ /* 0x000fea0003800000 */
.L_x_6437:
        /* <DEDUP_REMOVED lines=11> */
.L_x_6441:
[----:B------:R-:W-:Y:S01]  /*bac0*/  PRMT R171, R170, 0x7632, R171 ;  /* 0x00007632aaab7816 */ /* 0x000fe200000000ab */
[----:B------:R-:W-:Y:S01]  /*bad0*/  IMAD.MOV.U32 R9, RZ, RZ, R6 ;  /* 0x000000ffff097224 */ /* 0x000fe200078e0006 */
[----:B------:R-:W-:Y:S01]  /*bae0*/  PRMT R8, R8, 0x7610, R4 ;  /* 0x0000761008087816 */ /* 0x000fe20000000004 */
[----:B------:R-:W-:Y:S02]  /*baf0*/  IMAD.MOV.U32 R116, RZ, RZ, R119 ;  /* 0x000000ffff747224 */ /* 0x000fe400078e0077 */
.L_x_6442:
[----:B------:R-:W-:Y:S05]  /*bb00*/  BSYNC B0 ;  /* 0x0000000000007941 */ /* 0x000fea0003800000 */
.L_x_6440:
        /* <DEDUP_REMOVED lines=11> */
.L_x_6444:
[----:B------:R-:W-:Y:S01]  /*bbc0*/  PRMT R170, R170, 0x5410, R170 ;  /* 0x00005410aaaa7816 */ /* 0x000fe200000000aa */
[----:B------:R-:W-:Y:S01]  /*bbd0*/  IMAD.MOV.U32 R6, RZ, RZ, R9 ;  /* 0x000000ffff067224 */ /* 0x000fe200078e0009 */
[----:B------:R-:W-:Y:S01]  /*bbe0*/  PRMT R4, R8, 0x7632, R4 ;  /* 0x0000763208047816 */ /* 0x000fe20000000004 */
[----:B------:R-:W-:Y:S02]  /*bbf0*/  IMAD.MOV.U32 R119, RZ, RZ, R118 ;  /* 0x000000ffff777224 */ /* 0x000fe400078e0076 */
.L_x_6445:
[----:B------:R-:W-:Y:S05]  /*bc00*/  BSYNC B0 ;  /* 0x0000000000007941 */ /* 0x000fea0003800000 */
.L_x_6443:
        /* <DEDUP_REMOVED lines=11> */
.L_x_6447:
[----:B------:R-:W-:Y:S01]  /*bcc0*/  PRMT R170, R169, 0x7632, R170 ;  /* 0x00007632a9aa7816 */ /* 0x000fe200000000aa */
[----:B------:R-:W-:Y:S01]  /*bcd0*/  IMAD.MOV.U32 R9, RZ, RZ, R6 ;  /* 0x000000ffff097224 */ /* 0x000fe200078e0006 */
[----:B------:R-:W-:Y:S01]  /*bce0*/  PRMT R8, R4, 0x7610, R8 ;  /* 0x0000761004087816 */ /* 0x000fe20000000008 */
[----:B------:R-:W-:Y:S02]  /*bcf0*/  IMAD.MOV.U32 R118, RZ, RZ, R121 ;  /* 0x000000ffff767224 */ /* 0x000fe400078e0079 */
.L_x_6448:
[----:B------:R-:W-:Y:S05]  /*bd00*/  BSYNC B0 ;  /* 0x0000000000007941 */ /* 0x000fea0003800000 */
.L_x_6446:
        /* <DEDUP_REMOVED lines=11> */
.L_x_6450:
[----:B------:R-:W-:Y:S01]  /*bdc0*/  PRMT R169, R169, 0x5410, R169 ;  /* 0x00005410a9a97816 */ /* 0x000fe200000000a9 */
[----:B------:R-:W-:Y:S01]  /*bdd0*/  IMAD.MOV.U32 R6, RZ, RZ, R9 ;  /* 0x000000ffff067224 */ /* 0x000fe200078e0009 */
[----:B------:R-:W-:Y:S01]  /*bde0*/  PRMT R4, R4, 0x5410, R8 ;  /* 0x0000541004047816 */ /* 0x000fe20000000008 */
[----:B------:R-:W-:Y:S02]  /*bdf0*/  IMAD.MOV.U32 R121, RZ, RZ, R120 ;  /* 0x000000ffff797224 */ /* 0x000fe400078e0078 */
.L_x_6451:
[----:B------:R-:W-:Y:S05]  /*be00*/  BSYNC B0 ;  /* 0x0000000000007941 */ /* 0x000fea0003800000 */
.L_x_6449:
        /* <DEDUP_REMOVED lines=11> */
.L_x_6453:
[----:B------:R-:W-:Y:S01]  /*bec0*/  PRMT R169, R168, 0x7632, R169 ;  /* 0x00007632a8a97816 */ /* 0x000fe200000000a9 */
[----:B------:R-:W-:Y:S01]  /*bed0*/  IMAD.MOV.U32 R9, RZ, RZ, R6 ;  /* 0x000000ffff097224 */ /* 0x000fe200078e0006 */
[----:B------:R-:W-:Y:S01]  /*bee0*/  PRMT R8, R8, 0x7610, R4 ;  /* 0x0000761008087816 */ /* 0x000fe20000000004 */
[----:B------:R-:W-:Y:S02]  /*bef0*/  IMAD.MOV.U32 R120, RZ, RZ, R123 ;  /* 0x000000ffff787224 */ /* 0x000fe400078e007b */
.L_x_6454:
[----:B------:R-:W-:Y:S05]  /*bf00*/  BSYNC B0 ;  /* 0x0000000000007941 */ /* 0x000fea0003800000 */
.L_x_6452:
        /* <DEDUP_REMOVED lines=11> */
.L_x_6456:
[----:B------:R-:W-:Y:S01]  /*bfc0*/  PRMT R168, R168, 0x5410, R168 ;  /* 0x00005410a8a87816 */ /* 0x000fe200000000a8 */
[----:B------:R-:W-:Y:S01]  /*bfd0*/  IMAD.MOV.U32 R6, RZ, RZ, R9 ;  /* 0x000000ffff067224 */ /* 0x000fe200078e0009 */
[----:B------:R-:W-:Y:S01]  /*bfe0*/  PRMT R4, R8, 0x7632, R4 ;  /* 0x0000763208047816 */ /* 0x000fe20000000004 */
[----:B------:R-:W-:Y:S02]  /*bff0*/  IMAD.MOV.U32 R123, RZ, RZ, R122 ;  /* 0x000000ffff7b7224 */ /* 0x000fe400078e007a */
.L_x_6457:
[----:B------:R-:W-:Y:S05]  /*c000*/  BSYNC B0 ;  /* 0x0000000000007941 */ /* 0x000fea0003800000 */
.L_x_6455:
        /* <DEDUP_REMOVED lines=11> */
.L_x_6459:
[----:B------:R-:W-:Y:S01]  /*c0c0*/  PRMT R168, R167, 0x7632, R168 ;  /* 0x00007632a7a87816 */ /* 0x000fe200000000a8 */
[----:B------:R-:W-:Y:S01]  /*c0d0*/  IMAD.MOV.U32 R9, RZ, RZ, R6 ;  /* 0x000000ffff097224 */ /* 0x000fe200078e0006 */
[----:B------:R-:W-:Y:S01]  /*c0e0*/  PRMT R8, R4, 0x7610, R8 ;  /* 0x0000761004087816 */ /* 0x000fe20000000008 */
[----:B------:R-:W-:Y:S02]  /*c0f0*/  IMAD.MOV.U32 R122, RZ, RZ, R125 ;  /* 0x000000ffff7a7224 */ /* 0x000fe400078e007d */
.L_x_6460:
[----:B------:R-:W-:Y:S05]  /*c100*/  BSYNC B0 ;  /* 0x0000000000007941 */ /* 0x000fea0003800000 */
.L_x_6458:
        /* <DEDUP_REMOVED lines=11> */
.L_x_6462:
[----:B------:R-:W-:Y:S01]  /*c1c0*/  PRMT R167, R167, 0x5410, R167 ;  /* 0x00005410a7a77816 */ /* 0x000fe200000000a7 */
[----:B------:R-:W-:Y:S01]  /*c1d0*/  IMAD.MOV.U32 R6, RZ, RZ, R9 ;  /* 0x000000ffff067224 */ /* 0x000fe200078e0009 */
[----:B------:R-:W-:Y:S01]  /*c1e0*/  PRMT R4, R4, 0x5410, R8 ;  /* 0x0000541004047816 */ /* 0x000fe20000000008 */
[----:B------:R-:W-:Y:S02]  /*c1f0*/  IMAD.MOV.U32 R125, RZ, RZ, R124 ;  /* 0x000000ffff7d7224 */ /* 0x000fe400078e007c */
.L_x_6463:
[----:B------:R-:W-:Y:S05]  /*c200*/  BSYNC B0 ;  /* 0x0000000000007941 */ /* 0x000fea0003800000 */
.L_x_6461:
        /* <DEDUP_REMOVED lines=11> */
.L_x_6465:
[----:B------:R-:W-:Y:S01]  /*c2c0*/  PRMT R167, R166, 0x7632, R167 ;  /* 0x00007632a6a77816 */ /* 0x000fe200000000a7 */
[----:B------:R-:W-:Y:S01]  /*c2d0*/  IMAD.MOV.U32 R9, RZ, RZ, R6 ;  /* 0x000000ffff097224 */ /* 0x000fe200078e0006 */
[----:B------:R-:W-:Y:S01]  /*c2e0*/  PRMT R8, R8, 0x7610, R4 ;  /* 0x0000761008087816 */ /* 0x000fe20000000004 */
[----:B------:R-:W-:Y:S02]  /*c2f0*/  IMAD.MOV.U32 R124, RZ, RZ, R127 ;  /* 0x000000ffff7c7224 */ /* 0x000fe400078e007f */
.L_x_6466:
[----:B------:R-:W-:Y:S05]  /*c300*/  BSYNC B0 ;  /* 0x0000000000007941 */ /* 0x000fea0003800000 */
.L_x_6464:
        /* <DEDUP_REMOVED lines=11> */
.L_x_6468:
[----:B------:R-:W-:Y:S01]  /*c3c0*/  PRMT R166, R166, 0x5410, R166 ;  /* 0x00005410a6a67816 */ /* 0x000fe200000000a6 */
[----:B------:R-:W-:Y:S01]  /*c3d0*/  IMAD.MOV.U32 R6, RZ, RZ, R9 ;  /* 0x000000ffff067224 */ /* 0x000fe200078e0009 */
[----:B------:R-:W-:Y:S01]  /*c3e0*/  PRMT R4, R8, 0x7632, R4 ;  /* 0x0000763208047816 */ /* 0x000fe20000000004 */
[----:B------:R-:W-:Y:S02]  /*c3f0*/  IMAD.MOV.U32 R127, RZ, RZ, R126 ;  /* 0x000000ffff7f7224 */ /* 0x000fe400078e007e */
.L_x_6469:
[----:B------:R-:W-:Y:S05]  /*c400*/  BSYNC B0 ;  /* 0x0000000000007941 */ /* 0x000fea0003800000 */
.L_x_6467:
        /* <DEDUP_REMOVED lines=11> */
.L_x_6471:
[----:B------:R-:W-:Y:S01]  /*c4c0*/  PRMT R166, R165, 0x7632, R166 ;  /* 0x00007632a5a67816 */ /* 0x000fe200000000a6 */
[----:B------:R-:W-:Y:S01]  /*c4d0*/  IMAD.MOV.U32 R9, RZ, RZ, R6 ;  /* 0x000000ffff097224 */ /* 0x000fe200078e0006 */
[----:B------:R-:W-:Y:S01]  /*c4e0*/  PRMT R8, R4, 0x7610, R8 ;  /* 0x0000761004087816 */ /* 0x000fe20000000008 */
[----:B------:R-:W-:Y:S02]  /*c4f0*/  IMAD.MOV.U32 R126, RZ, RZ, R129 ;  /* 0x000000ffff7e7224 */ /* 0x000fe400078e0081 */
.L_x_6472:
[----:B------:R-:W-:Y:S05]  /*c500*/  BSYNC B0 ;  /* 0x0000000000007941 */ /* 0x000fea0003800000 */
.L_x_6470:
        /* <DEDUP_REMOVED lines=11> */
.L_x_6474:
[----:B------:R-:W-:Y:S01]  /*c5c0*/  PRMT R165, R165, 0x5410, R165 ;  /* 0x00005410a5a57816 */ /* 0x000fe200000000a5 */
[----:B------:R-:W-:Y:S01]  /*c5d0*/  IMAD.MOV.U32 R6, RZ, RZ, R9 ;  /* 0x000000ffff067224 */ /* 0x000fe200078e0009 */
[----:B------:R-:W-:Y:S01]  /*c5e0*/  PRMT R4, R4, 0x5410, R8 ;  /* 0x0000541004047816 */ /* 0x000fe20000000008 */
[----:B------:R-:W-:Y:S02]  /*c5f0*/  IMAD.MOV.U32 R129, RZ, RZ, R128 ;  /* 0x000000ffff817224 */ /* 0x000fe400078e0080 */
.L_x_6475:
[----:B------:R-:W-:Y:S05]  /*c600*/  BSYNC B0 ;  /* 0x0000000000007941 */ /* 0x000fea0003800000 */
.L_x_6473:
        /* <DEDUP_REMOVED lines=11> */
.L_x_6477:
[----:B------:R-:W-:Y:S01]  /*c6c0*/  PRMT R165, R164, 0x7632, R165 ;  /* 0x00007632a4a57816 */ /* 0x000fe200000000a5 */
[----:B------:R-:W-:Y:S01]  /*c6d0*/  IMAD.MOV.U32 R9, RZ, RZ, R6 ;  /* 0x000000ffff097224 */ /* 0x000fe200078e0006 */
[----:B------:R-:W-:Y:S01]  /*c6e0*/  PRMT R8, R8, 0x7610, R4 ;  /* 0x0000761008087816 */ /* 0x000fe20000000004 */
[----:B------:R-:W-:Y:S02]  /*c6f0*/  IMAD.MOV.U32 R128, RZ, RZ, R131 ;  /* 0x000000ffff807224 */ /* 0x000fe400078e0083 */
.L_x_6478:
[----:B------:R-:W-:Y:S05]  /*c700*/  BSYNC B0 ;  /* 0x0000000000007941 */ /* 0x000fea0003800000 */
.L_x_6476:
        /* <DEDUP_REMOVED lines=11> */
.L_x_6480:
[----:B------:R-:W-:Y:S01]  /*c7c0*/  PRMT R164, R164, 0x5410, R164 ;  /* 0x00005410a4a47816 */ /* 0x000fe200000000a4 */
[----:B------:R-:W-:Y:S01]  /*c7d0*/  IMAD.MOV.U32 R6, RZ, RZ, R9 ;  /* 0x000000ffff067224 */ /* 0x000fe200078e0009 */
[----:B------:R-:W-:Y:S01]  /*c7e0*/  PRMT R4, R8, 0x7632, R4 ;  /* 0x0000763208047816 */ /* 0x000fe20000000004 */
[----:B------:R-:W-:Y:S02]  /*c7f0*/  IMAD.MOV.U32 R131, RZ, RZ, R130 ;  /* 0x000000ffff837224 */ /* 0x000fe400078e0082 */
.L_x_6481:
[----:B------:R-:W-:Y:S05]  /*c800*/  BSYNC B0 ;  /* 0x0000000000007941 */ /* 0x000fea0003800000 */
.L_x_6479:
        /* <DEDUP_REMOVED lines=11> */
.L_x_6483:
[----:B------:R-:W-:Y:S01]  /*c8c0*/  PRMT R164, R163, 0x7632, R164 ;  /* 0x00007632a3a47816 */ /* 0x000fe200000000a4 */
[----:B------:R-:W-:Y:S01]  /*c8d0*/  IMAD.MOV.U32 R9, RZ, RZ, R6 ;  /* 0x000000ffff097224 */ /* 0x000fe200078e0006 */
[----:B------:R-:W-:Y:S01]  /*c8e0*/  PRMT R8, R4, 0x7610, R8 ;  /* 0x0000761004087816 */ /* 0x000fe20000000008 */
[----:B------:R-:W-:Y:S02]  /*c8f0*/  IMAD.MOV.U32 R130, RZ, RZ, R133 ;  /* 0x000000ffff827224 */ /* 0x000fe400078e0085 */
.L_x_6484:
[----:B------:R-:W-:Y:S05]  /*c900*/  BSYNC B0 ;  /* 0x0000000000007941 */ /* 0x000fea0003800000 */
.L_x_6482:
        /* <DEDUP_REMOVED lines=11> */
.L_x_6486:
[----:B------:R-:W-:Y:S01]  /*c9c0*/  PRMT R163, R163, 0x5410, R163 ;  /* 0x00005410a3a37816 */ /* 0x000fe200000000a3 */
[----:B------:R-:W-:Y:S01]  /*c9d0*/  IMAD.MOV.U32 R6, RZ, RZ, R9 ;  /* 0x000000ffff067224 */ /* 0x000fe200078e0009 */
[----:B------:R-:W-:Y:S01]  /*c9e0*/  PRMT R4, R4, 0x5410, R8 ;  /* 0x0000541004047816 */ /* 0x000fe20000000008 */
[----:B------:R-:W-:Y:S02]  /*c9f0*/  IMAD.MOV.U32 R133, RZ, RZ, R132 ;  /* 0x000000ffff857224 */ /* 0x000fe400078e0084 */
.L_x_6487:
[----:B------:R-:W-:Y:S05]  /*ca00*/  BSYNC B0 ;  /* 0x0000000000007941 */ /* 0x000fea0003800000 */
.L_x_6485:
        /* <DEDUP_REMOVED lines=11> */
.L_x_6489:
[----:B------:R-:W-:Y:S01]  /*cac0*/  PRMT R163, R162, 0x7632, R163 ;  /* 0x00007632a2a37816 */ /* 0x000fe200000000a3 */
[----:B------:R-:W-:Y:S01]  /*cad0*/  IMAD.MOV.U32 R9, RZ, RZ, R6 ;  /* 0x000000ffff097224 */ /* 0x000fe200078e0006 */
[----:B------:R-:W-:Y:S01]  /*cae0*/  PRMT R8, R8, 0x7610, R4 ;  /* 0x0000761008087816 */ /* 0x000fe20000000004 */
[----:B------:R-:W-:Y:S02]  /*caf0*/  IMAD.MOV.U32 R132, RZ, RZ, R135 ;  /* 0x000000ffff847224 */ /* 0x000fe400078e0087 */
.L_x_6490:
[----:B------:R-:W-:Y:S05]  /*cb00*/  BSYNC B0 ;  /* 0x0000000000007941 */ /* 0x000fea0003800000 */
.L_x_6488:
        /* <DEDUP_REMOVED lines=11> */
.L_x_6492:
[----:B------:R-:W-:Y:S01]  /*cbc0*/  PRMT R162, R162, 0x5410, R162 ;  /* 0x00005410a2a27816 */ /* 0x000fe200000000a2 */
[----:B------:R-:W-:Y:S01]  /*cbd0*/  IMAD.MOV.U32 R6, RZ, RZ, R9 ;  /* 0x000000ffff067224 */ /* 0x000fe200078e0009 */
[----:B------:R-:W-:Y:S01]  /*cbe0*/  PRMT R4, R8, 0x7632, R4 ;  /* 0x0000763208047816 */ /* 0x000fe20000000004 */
[----:B------:R-:W-:Y:S02]  /*cbf0*/  IMAD.MOV.U32 R135, RZ, RZ, R134 ;  /* 0x000000ffff877224 */ /* 0x000fe400078e0086 */
.L_x_6493:
[----:B------:R-:W-:Y:S05]  /*cc00*/  BSYNC B0 ;  /* 0x0000000000007941 */ /* 0x000fea0003800000 */
.L_x_6491:
        /* <DEDUP_REMOVED lines=11> */
.L_x_6495:
[----:B------:R-:W-:Y:S01]  /*ccc0*/  PRMT R162, R161, 0x7632, R162 ;  /* 0x00007632a1a27816 */ /* 0x000fe200000000a2 */
[----:B------:R-:W-:Y:S01]  /*ccd0*/  IMAD.MOV.U32 R9, RZ, RZ, R6 ;  /* 0x000000ffff097224 */ /* 0x000fe200078e0006 */
[----:B------:R-:W-:Y:S01]  /*cce0*/  PRMT R8, R4, 0x7610, R8 ;  /* 0x0000761004087816 */ /* 0x000fe20000000008 */
[----:B------:R-:W-:Y:S02]  /*ccf0*/  IMAD.MOV.U32 R134, RZ, RZ, R137 ;  /* 0x000000ffff867224 */ /* 0x000fe400078e0089 */
.L_x_6496:
[----:B------:R-:W-:Y:S05]  /*cd00*/  BSYNC B0 ;  /* 0x0000000000007941 */ /* 0x000fea0003800000 */
.L_x_6494:
        /* <DEDUP_REMOVED lines=11> */
.L_x_6498:
[----:B------:R-:W-:Y:S01]  /*cdc0*/  PRMT R161, R161, 0x5410, R161 ;  /* 0x00005410a1a17816 */ /* 0x000fe200000000a1 */
[----:B------:R-:W-:Y:S01]  /*cdd0*/  IMAD.MOV.U32 R6, RZ, RZ, R9 ;  /* 0x000000ffff067224 */ /* 0x000fe200078e0009 */
[----:B------:R-:W-:Y:S01]  /*cde0*/  PRMT R4, R4, 0x5410, R8 ;  /* 0x0000541004047816 */ /* 0x000fe20000000008 */
[----:B------:R-:W-:Y:S02]  /*cdf0*/  IMAD.MOV.U32 R137, RZ, RZ, R136 ;  /* 0x000000ffff897224 */ /* 0x000fe400078e0088 */
.L_x_6499:
[----:B------:R-:W-:Y:S05]  /*ce00*/  BSYNC B0 ;  /* 0x0000000000007941 */ /* 0x000fea0003800000 */
.L_x_6497:
        /* <DEDUP_REMOVED lines=11> */
.L_x_6501:
[----:B------:R-:W-:Y:S01]  /*cec0*/  PRMT R161, R160, 0x7632, R161 ;  /* 0x00007632a0a17816 */ /* 0x000fe200000000a1 */
[----:B------:R-:W-:Y:S01]  /*ced0*/  IMAD.MOV.U32 R9, RZ, RZ, R6 ;  /* 0x000000ffff097224 */ /* 0x000fe200078e0006 */
[----:B------:R-:W-:Y:S01]  /*cee0*/  PRMT R8, R8, 0x7610, R4 ;  /* 0x0000761008087816 */ /* 0x000fe20000000004 */
[----:B------:R-:W-:Y:S02]  /*cef0*/  IMAD.MOV.U32 R136, RZ, RZ, R139 ;  /* 0x000000ffff887224 */ /* 0x000fe400078e008b */
.L_x_6502:
[----:B------:R-:W-:Y:S05]  /*cf00*/  BSYNC B0 ;  /* 0x0000000000007941 */ /* 0x000fea0003800000 */
.L_x_6500:
        /* <DEDUP_REMOVED lines=11> */
.L_x_6504:
[----:B------:R-:W-:Y:S01]  /*cfc0*/  PRMT R160, R160, 0x5410, R160 ;  /* 0x00005410a0a07816 */ /* 0x000fe200000000a0 */
[----:B------:R-:W-:Y:S01]  /*cfd0*/  IMAD.MOV.U32 R6, RZ, RZ, R9 ;  /* 0x000000ffff067224 */ /* 0x000fe200078e0009 */
[----:B------:R-:W-:Y:S01]  /*cfe0*/  PRMT R4, R8, 0x7632, R4 ;  /* 0x0000763208047816 */ /* 0x000fe20000000004 */
[----:B------:R-:W-:Y:S02]  /*cff0*/  IMAD.MOV.U32 R139, RZ, RZ, R138 ;  /* 0x000000ffff8b7224 */ /* 0x000fe400078e008a */
.L_x_6505:
[----:B------:R-:W-:Y:S05]  /*d000*/  BSYNC B0 ;  /* 0x0000000000007941 */ /* 0x000fea0003800000 */
.L_x_6503:
        /* <DEDUP_REMOVED lines=11> */
.L_x_6507:
[----:B------:R-:W-:Y:S01]  /*d0c0*/  PRMT R160, R159, 0x7632, R160 ;  /* 0x000076329fa07816 */ /* 0x000fe200000000a0 */
[----:B------:R-:W-:Y:S01]  /*d0d0*/  IMAD.MOV.U32 R9, RZ, RZ, R6 ;  /* 0x000000ffff097224 */ /* 0x000fe200078e0006 */
[----:B------:R-:W-:Y:S01]  /*d0e0*/  PRMT R8, R4, 0x7610, R8 ;  /* 0x0000761004087816 */ /* 0x000fe20000000008 */
[----:B------:R-:W-:Y:S02]  /*d0f0*/  IMAD.MOV.U32 R138, RZ, RZ, R141 ;  /* 0x000000ffff8a7224 */ /* 0x000fe400078e008d */
.L_x_6508:
[----:B------:R-:W-:Y:S05]  /*d100*/  BSYNC B0 ;  /* 0x0000000000007941 */ /* 0x000fea0003800000 */
.L_x_6506:
        /* <DEDUP_REMOVED lines=11> */
.L_x_6510:
[----:B------:R-:W-:Y:S01]  /*d1c0*/  PRMT R159, R159, 0x5410, R159 ;  /* 0x000054109f9f7816 */ /* 0x000fe2000000009f */
[----:B------:R-:W-:Y:S01]  /*d1d0*/  IMAD.MOV.U32 R6, RZ, RZ, R9 ;  /* 0x000000ffff067224 */ /* 0x000fe200078e0009 */
[----:B------:R-:W-:Y:S01]  /*d1e0*/  PRMT R4, R4, 0x5410, R8 ;  /* 0x0000541004047816 */ /* 0x000fe20000000008 */
[----:B------:R-:W-:Y:S02]  /*d1f0*/  IMAD.MOV.U32 R141, RZ, RZ, R140 ;  /* 0x000000ffff8d7224 */ /* 0x000fe400078e008c */
.L_x_6511:
[----:B------:R-:W-:Y:S05]  /*d200*/  BSYNC B0 ;  /* 0x0000000000007941 */ /* 0x000fea0003800000 */
.L_x_6509:
        /* <DEDUP_REMOVED lines=11> */
.L_x_6513:
[----:B------:R-:W-:Y:S01]  /*d2c0*/  PRMT R159, R158, 0x7632, R159 ;  /* 0x000076329e9f7816 */ /* 0x000fe2000000009f */
[----:B------:R-:W-:Y:S01]  /*d2d0*/  IMAD.MOV.U32 R9, RZ, RZ, R6 ;  /* 0x000000ffff097224 */ /* 0x000fe200078e0006 */
[----:B------:R-:W-:Y:S01]  /*d2e0*/  PRMT R8, R8, 0x7610, R4 ;  /* 0x0000761008087816 */ /* 0x000fe20000000004 */
[----:B------:R-:W-:Y:S02]  /*d2f0*/  IMAD.MOV.U32 R140, RZ, RZ, R143 ;  /* 0x000000ffff8c7224 */ /* 0x000fe400078e008f */
.L_x_6514:
[----:B------:R-:W-:Y:S05]  /*d300*/  BSYNC B0 ;  /* 0x0000000000007941 */ /* 0x000fea0003800000 */
.L_x_6512:
        /* <DEDUP_REMOVED lines=11> */
.L_x_6516:
[----:B------:R-:W-:Y:S01]  /*d3c0*/  PRMT R158, R158, 0x5410, R158 ;  /* 0x000054109e9e7816 */ /* 0x000fe2000000009e */
[----:B------:R-:W-:Y:S01]  /*d3d0*/  IMAD.MOV.U32 R6, RZ, RZ, R9 ;  /* 0x000000ffff067224 */ /* 0x000fe200078e0009 */
[----:B------:R-:W-:Y:S01]  /*d3e0*/  PRMT R4, R8, 0x7632, R4 ;  /* 0x0000763208047816 */ /* 0x000fe20000000004 */
[----:B------:R-:W-:Y:S02]  /*d3f0*/  IMAD.MOV.U32 R143, RZ, RZ, R142 ;  /* 0x000000ffff8f7224 */ /* 0x000fe400078e008e */
.L_x_6517:
[----:B------:R-:W-:Y:S05]  /*d400*/  BSYNC B0 ;  /* 0x0000000000007941 */ /* 0x000fea0003800000 */
.L_x_6515:
        /* <DEDUP_REMOVED lines=11> */
.L_x_6519:
[----:B------:R-:W-:Y:S01]  /*d4c0*/  PRMT R158, R157, 0x7632, R158 ;  /* 0x000076329d9e7816 */ /* 0x000fe2000000009e */
[----:B------:R-:W-:Y:S01]  /*d4d0*/  IMAD.MOV.U32 R9, RZ, RZ, R6 ;  /* 0x000000ffff097224 */ /* 0x000fe200078e0006 */
[----:B------:R-:W-:Y:S01]  /*d4e0*/  PRMT R8, R4, 0x7610, R8 ;  /* 0x0000761004087816 */ /* 0x000fe20000000008 */
[----:B------:R-:W-:Y:S02]  /*d4f0*/  IMAD.MOV.U32 R142, RZ, RZ, R145 ;  /* 0x000000ffff8e7224 */ /* 0x000fe400078e0091 */
.L_x_6520:
[----:B------:R-:W-:Y:S05]  /*d500*/  BSYNC B0 ;  /* 0x0000000000007941 */ /* 0x000fea0003800000 */
.L_x_6518:
        /* <DEDUP_REMOVED lines=11> */
.L_x_6522:
[----:B------:R-:W-:Y:S01]  /*d5c0*/  PRMT R157, R157, 0x5410, R157 ;  /* 0x000054109d9d7816 */ /* 0x000fe2000000009d */
[----:B------:R-:W-:Y:S01]  /*d5d0*/  IMAD.MOV.U32 R6, RZ, RZ, R9 ;  /* 0x000000ffff067224 */ /* 0x000fe200078e0009 */
[----:B------:R-:W-:Y:S01]  /*d5e0*/  PRMT R4, R4, 0x5410, R8 ;  /* 0x0000541004047816 */ /* 0x000fe20000000008 */
[----:B------:R-:W-:Y:S02]  /*d5f0*/  IMAD.MOV.U32 R145, RZ, RZ, R144 ;  /* 0x000000ffff917224 */ /* 0x000fe400078e0090 */
.L_x_6523:
[----:B------:R-:W-:Y:S05]  /*d600*/  BSYNC B0 ;  /* 0x0000000000007941 */ /* 0x000fea0003800000 */
.L_x_6521:
        /* <DEDUP_REMOVED lines=11> */
.L_x_6525:
[----:B------:R-:W-:Y:S01]  /*d6c0*/  PRMT R157, R156, 0x7632, R157 ;  /* 0x000076329c9d7816 */ /* 0x000fe2000000009d */
[----:B------:R-:W-:Y:S01]  /*d6d0*/  IMAD.MOV.U32 R9, RZ, RZ, R6 ;  /* 0x000000ffff097224 */ /* 0x000fe200078e0006 */
[----:B------:R-:W-:Y:S01]  /*d6e0*/  PRMT R8, R8, 0x7610, R4 ;  /* 0x0000761008087816 */ /* 0x000fe20000000004 */
[----:B------:R-:W-:Y:S02]  /*d6f0*/  IMAD.MOV.U32 R144, RZ, RZ, R147 ;  /* 0x000000ffff907224 */ /* 0x000fe400078e0093 */
.L_x_6526:
[----:B------:R-:W-:Y:S05]  /*d700*/  BSYNC B0 ;  /* 0x0000000000007941 */ /* 0x000fea0003800000 */
.L_x_6524:
        /* <DEDUP_REMOVED lines=11> */
.L_x_6528:
[----:B------:R-:W-:Y:S01]  /*d7c0*/  PRMT R156, R156, 0x5410, R156 ;  /* 0x000054109c9c7816 */ /* 0x000fe2000000009c */
[----:B------:R-:W-:Y:S01]  /*d7d0*/  IMAD.MOV.U32 R6, RZ, RZ, R9 ;  /* 0x000000ffff067224 */ /* 0x000fe200078e0009 */
[----:B------:R-:W-:Y:S01]  /*d7e0*/  PRMT R4, R8, 0x7632, R4 ;  /* 0x0000763208047816 */ /* 0x000fe20000000004 */
[----:B------:R-:W-:Y:S02]  /*d7f0*/  IMAD.MOV.U32 R147, RZ, RZ, R146 ;  /* 0x000000ffff937224 */ /* 0x000fe400078e0092 */
.L_x_6529:
[----:B------:R-:W-:Y:S05]  /*d800*/  BSYNC B0 ;  /* 0x0000000000007941 */ /* 0x000fea0003800000 */
.L_x_6527:
        /* <DEDUP_REMOVED lines=11> */
.L_x_6531:
[----:B------:R-:W-:Y:S01]  /*d8c0*/  PRMT R156, R155, 0x7632, R156 ;  /* 0x000076329b9c7816 */ /* 0x000fe2000000009c */
[----:B------:R-:W-:Y:S01]  /*d8d0*/  IMAD.MOV.U32 R9, RZ, RZ, R6 ;  /* 0x000000ffff097224 */ /* 0x000fe200078e0006 */
[----:B------:R-:W-:Y:S01]  /*d8e0*/  PRMT R8, R4, 0x7610, R8 ;  /* 0x0000761004087816 */ /* 0x000fe20000000008 */
[----:B------:R-:W-:Y:S02]  /*d8f0*/  IMAD.MOV.U32 R146, RZ, RZ, R149 ;  /* 0x000000ffff927224 */ /* 0x000fe400078e0095 */
.L_x_6532:
[----:B------:R-:W-:Y:S05]  /*d900*/  BSYNC B0 ;  /* 0x0000000000007941 */ /* 0x000fea0003800000 */
.L_x_6530:
        /* <DEDUP_REMOVED lines=11> */
.L_x_6534:
[----:B------:R-:W-:Y:S01]  /*d9c0*/  PRMT R155, R155, 0x5410, R155 ;  /* 0x000054109b9b7816 */ /* 0x000fe2000000009b */
[----:B------:R-:W-:Y:S01]  /*d9d0*/  IMAD.MOV.U32 R6, RZ, RZ, R9 ;  /* 0x000000ffff067224 */ /* 0x000fe200078e0009 */
[----:B------:R-:W-:Y:S01]  /*d9e0*/  PRMT R4, R4, 0x5410, R8 ;  /* 0x0000541004047816 */ /* 0x000fe20000000008 */
[----:B------:R-:W-:Y:S02]  /*d9f0*/  IMAD.MOV.U32 R149, RZ, RZ, R148 ;  /* 0x000000ffff957224 */ /* 0x000fe400078e0094 */
.L_x_6535:
[----:B------:R-:W-:Y:S05]  /*da00*/  BSYNC B0 ;  /* 0x0000000000007941 */ /* 0x000fea0003800000 */
.L_x_6533:
        /* <DEDUP_REMOVED lines=11> */
.L_x_6537:
[----:B------:R-:W-:Y:S01]  /*dac0*/  PRMT R155, R154, 0x7632, R155 ;  /* 0x000076329a9b7816 */ /* 0x000fe2000000009b */
[----:B------:R-:W-:Y:S01]  /*dad0*/  IMAD.MOV.U32 R9, RZ, RZ, R6 ;  /* 0x000000ffff097224 */ /* 0x000fe200078e0006 */
[----:B------:R-:W-:Y:S01]  /*dae0*/  PRMT R8, R8, 0x7610, R4 ;  /* 0x0000761008087816 */ /* 0x000fe20000000004 */
[----:B------:R-:W-:Y:S02]  /*daf0*/  IMAD.MOV.U32 R148, RZ, RZ, R151 ;  /* 0x000000ffff947224 */ /* 0x000fe400078e0097 */
.L_x_6538:
[----:B------:R-:W-:Y:S05]  /*db00*/  BSYNC B0 ;  /* 0x0000000000007941 */ /* 0x000fea0003800000 */
.L_x_6536:
        /* <DEDUP_REMOVED lines=9> */
.L_x_6540:
[----:B------:R-:W-:Y:S01]  /*dba0*/  IMAD.MOV.U32 R151, RZ, RZ, R150 ;  /* 0x000000ffff977224 */ /* 0x000fe200078e0096 */
[----:B------:R-:W-:Y:S01]  /*dbb0*/  PRMT R154, R8, 0x5432, R154 ;  /* 0x00005432089a7816 */ /* 0x000fe2000000009a */
[----:B------:R-:W-:Y:S02]  /*dbc0*/  IMAD.MOV.U32 R150, RZ, RZ, R9 ;  /* 0x000000ffff967224 */ /* 0x000fe400078e0009 */
.L_x_6541:
[----:B------:R-:W-:Y:S05]  /*dbd0*/  BSYNC B0 ;  /* 0x0000000000007941 */ /* 0x000fea0003800000 */
.L_x_6539:
[----:B------:R-:W-:-:S04]  /*dbe0*/  IADD3 R0, R0, 0x40, RZ ;  /* 0x0000004000007810 */ /* 0x000fc80007ffe0ff */
[----:B------:R-:W-:-:S13]  /*dbf0*/  ISETP.GE.AND P0, PT, R0, R5, PT ;  /* 0x000000050000720c */ /* 0x000fda0003f06270 */
[----:B------:R-:W-:Y:S01]  /*dc00*/  @P0 CALL.REL.NOINC `(.L_x_6154) ;  /* 0x0000001000000944 */ /* 0x000fe20003c00000 */
[----:B------:R-:W-:Y:S05]  /*dc10*/  BRA `(.L_x_6542) ;  /* 0xffffbf4000007947 */ /* 0x000fea000383ffff */
.L_x_6154:
[----:B------:R-:W-:Y:S05]  /*dc20*/  BSYNC B1 ;  /* 0x0000000000017941 */ /* 0x000fea0003800000 */
.L_x_5957:
[----:B------:R-:W-:Y:S01]  /*dc30*/  SHFL.DOWN PT, R4, R150, 0x1, 0x1f ;  /* 0x08201f0096047f89 */ /* 0x000fe200000e0000 */
[----:B------:R-:W-:Y:S03]  /*dc40*/  BSSY B0, `(.L_x_6543) ;  /* 0x00004a4000007945 */ /* 0x000fe60003800000 */
[----:B------:R-:W0:Y:S04]  /*dc50*/  SHFL.DOWN PT, R5, R151, 0x1, 0x1f ;  /* 0x08201f0097057f89 */ /* 0x000e2800000e0000 */
[----:B------:R-:W-:Y:S04]  /*dc60*/  SHFL.DOWN PT, R6, R148, 0x1, 0x1f ;  /* 0x08201f0094067f89 */ /* 0x000fe800000e0000 */
[----:B------:R-:W1:Y:S04]  /*dc70*/  SHFL.DOWN PT, R7, R149, 0x1, 0x1f ;  /* 0x08201f0095077f89 */ /* 0x000e6800000e0000 */
[----:B------:R-:W-:Y:S04]  /*dc80*/  SHFL.DOWN PT, R8, R146, 0x1, 0x1f ;  /* 0x08201f0092087f89 */ /* 0x000fe800000e0000 */
[----:B------:R-:W2:Y:S04]  /*dc90*/  SHFL.DOWN PT, R9, R147, 0x1, 0x1f ;  /* 0x08201f0093097f89 */ /* 0x000ea800000e0000 */
[----:B------:R-:W-:Y:S04]  /*dca0*/  SHFL.DOWN PT, R10, R144, 0x1, 0x1f ;  /* 0x08201f00900a7f89 */ /* 0x000fe800000e0000 */
[----:B0-----:R-:W-:Y:S04]  /*dcb0*/  STL.64 [R1+0x8], R4 ;  /* 0x0000080401007387 */ /* 0x001fe80000100a00 */
[----:B------:R-:W0:Y:S04]  /*dcc0*/  SHFL.DOWN PT, R11, R145, 0x1, 0x1f ;  /* 0x08201f00910b7f89 */ /* 0x000e2800000e0000 */
[----:B-1----:R-:W-:Y:S04]  /*dcd0*/  STL.64 [R1+0x10], R6 ;  /* 0x0000100601007387 */ /* 0x002fe80000100a00 */
[----:B------:R-:W-:Y:S04]  /*dce0*/  SHFL.DOWN PT, R12, R142, 0x1, 0x1f ;  /* 0x08201f008e0c7f89 */ /* 0x000fe800000e0000 */
[----:B------:R-:W1:Y:S04]  /*dcf0*/  SHFL.DOWN PT, R13, R143, 0x1, 0x1f ;  /* 0x08201f008f0d7f89 */ /* 0x000e6800000e0000 */
        /* <DEDUP_REMOVED lines=38> */
[----:B------:R-:W-:Y:S04]  /*df60*/  SHFL.DOWN PT, R48, R102, 0x1, 0x1f ;  /* 0x08201f0066307f89 */ /* 0x000fe800000e0000 */
[----:B------:R-:W5:Y:S04]  /*df70*/  SHFL.DOWN PT, R49, R103, 0x1, 0x1f ;  /* 0x08201f0067317f89 */ /* 0x000f6800000e0000 */
[----:B--2---:R-:W-:Y:S04]  /*df80*/  STL.64 [R1+0x18], R8 ;  /* 0x0000180801007387 */ /* 0x004fe80000100a00 */
[----:B0-----:R-:W-:Y:S04]  /*df90*/  STL.64 [R1+0x20], R10 ;  /* 0x0000200a01007387 */ /* 0x001fe80000100a00 */
[----:B-1----:R-:W-:Y:S04]  /*dfa0*/  STL.64 [R1+0x28], R12 ;  /* 0x0000280c01007387 */ /* 0x002fe80000100a00 */
        /* <DEDUP_REMOVED lines=74> */
[----:B-----5:R0:W-:Y:S01]  /*e450*/  STL.64 [R1+0xf8], R14 ;  /* 0x0000f80e01007387 */ /* 0x0201e20000100a00 */
[----:B------:R-:W-:-:S03]  /*e460*/  ISETP.GT.AND P0, PT, R0, 0x1e, PT ;  /* 0x0000001e0000780c */ /* 0x000fc60003f04270 */
        /* <DEDUP_REMOVED lines=25> */
[----:B------:R-:W-:Y:S02]  /*e600*/  FADD.FTZ R7, -R6, R7 ;  /* 0x0000000706077221 */ /* 0x000fe40000010100 */
[----:B------:R-:W-:Y:S02]  /*e610*/  IMAD.MOV.U32 R5, RZ, RZ, RZ ;  /* 0x000000ffff057224 */ /* 0x000fe400078e00ff */
[----:B------:R-:W-:-:S02]  /*e620*/  FMUL.FTZ R7, R7, 1.4426950216293334961 ;  /* 0x3fb8aa3b07077820 */ /* 0x000fc40000410000 */
[----:B------:R-:W-:-:S04]  /*e630*/  IMAD.MOV.U32 R4, RZ, RZ, R2 ;  /* 0x000000ffff047224 */ /* 0x000fc800078e0002 */
[----:B------:R-:W0:Y:S02]  /*e640*/  MUFU.EX2 R7, R7 ;  /* 0x0000000700077308 */ /* 0x000e240000000800 */
[----:B0-----:R-:W-:-:S06]  /*e650*/  FMUL.FTZ R8, R8, R7 ;  /* 0x0000000708087220 */ /* 0x001fcc0000410000 */
.L_x_6735:
        /* <DEDUP_REMOVED lines=20> */
.L_x_6546:
[----:B------:R-:W-:Y:S01]  /*e7a0*/  IMAD.MOV.U32 R10, RZ, RZ, R89 ;  /* 0x000000ffff0a7224 */ /* 0x000fe200078e0059 */
[--C-:B------:R-:W-:Y:S01]  /*e7b0*/  PRMT R7, R7, 0x7610, R185.reuse ;  /* 0x0000761007077816 */ /* 0x100fe200000000b9 */
[----:B------:R-:W-:Y:S01]  /*e7c0*/  IMAD.MOV.U32 R89, RZ, RZ, R88 ;  /* 0x000000ffff597224 */ /* 0x000fe200078e0058 */
[----:B------:R-:W-:Y:S02]  /*e7d0*/  PRMT R185, R185, 0x5410, R185 ;  /* 0x00005410b9b97816 */ /* 0x000fe400000000b9 */
.L_x_6547:
[----:B------:R-:W-:Y:S05]  /*e7e0*/  BSYNC B1 ;  /* 0x0000000000017941 */ /* 0x000fea0003800000 */
.L_x_6545:
        /* <DEDUP_REMOVED lines=11> */
.L_x_6549:
[----:B------:R-:W-:Y:S01]  /*e8a0*/  IMAD.MOV.U32 R9, RZ, RZ, R10 ;  /* 0x000000ffff097224 */ /* 0x000fe200078e000a */
[----:B------:R-:W-:Y:S01]  /*e8b0*/  PRMT R11, R11, 0x7610, R7 ;  /* 0x000076100b0b7816 */ /* 0x000fe20000000007 */
[----:B------:R-:W-:Y:S01]  /*e8c0*/  IMAD.MOV.U32 R88, RZ, RZ, R91 ;  /* 0x000000ffff587224 */ /* 0x000fe200078e005b */
[----:B------:R-:W-:Y:S02]  /*e8d0*/  PRMT R185, R184, 0x7632, R185 ;  /* 0x00007632b8b97816 */ /* 0x000fe400000000b9 */
.L_x_6550:
[----:B------:R-:W-:Y:S05]  /*e8e0*/  BSYNC B1 ;  /* 0x0000000000017941 */ /* 0x000fea0003800000 */
.L_x_6548:
        /* <DEDUP_REMOVED lines=11> */
.L_x_6552:
[----:B------:R-:W-:Y:S01]  /*e9a0*/  IMAD.MOV.U32 R10, RZ, RZ, R9 ;  /* 0x000000ffff0a7224 */ /* 0x000fe200078e0009 */
[----:B------:R-:W-:Y:S01]  /*e9b0*/  PRMT R7, R11, 0x7632, R7 ;  /* 0x000076320b077816 */ /* 0x000fe20000000007 */
[----:B------:R-:W-:Y:S01]  /*e9c0*/  IMAD.MOV.U32 R91, RZ, RZ, R90 ;  /* 0x000000ffff5b7224 */ /* 0x000fe200078e005a */
[----:B------:R-:W-:Y:S02]  /*e9d0*/  PRMT R184, R184, 0x5410, R184 ;  /* 0x00005410b8b87816 */ /* 0x000fe400000000b8 */
.L_x_6553:
[----:B------:R-:W-:Y:S05]  /*e9e0*/  BSYNC B1 ;  /* 0x0000000000017941 */ /* 0x000fea0003800000 */
.L_x_6551:
        /* <DEDUP_REMOVED lines=11> */
.L_x_6555:
[----:B------:R-:W-:Y:S01]  /*eaa0*/  IMAD.MOV.U32 R9, RZ, RZ, R10 ;  /* 0x000000ffff097224 */ /* 0x000fe200078e000a */
[----:B------:R-:W-:Y:S01]  /*eab0*/  PRMT R11, R7, 0x7610, R11 ;  /* 0x00007610070b7816 */ /* 0x000fe2000000000b */
[----:B------:R-:W-:Y:S01]  /*eac0*/  IMAD.MOV.U32 R90, RZ, RZ, R93 ;  /* 0x000000ffff5a7224 */ /* 0x000fe200078e005d */
[----:B------:R-:W-:Y:S02]  /*ead0*/  PRMT R184, R183, 0x7632, R184 ;  /* 0x00007632b7b87816 */ /* 0x000fe400000000b8 */
.L_x_6556:
[----:B------:R-:W-:Y:S05]  /*eae0*/  BSYNC B1 ;  /* 0x0000000000017941 */ /* 0x000fea0003800000 */
.L_x_6554:
        /* <DEDUP_REMOVED lines=11> */
.L_x_6558:
[----:B------:R-:W-:Y:S01]  /*eba0*/  IMAD.MOV.U32 R10, RZ, RZ, R9 ;  /* 0x000000ffff0a7224 */ /* 0x000fe200078e0009 */
[----:B------:R-:W-:Y:S01]  /*ebb0*/  PRMT R7, R7, 0x5410, R11 ;  /* 0x0000541007077816 */ /* 0x000fe2000000000b */
[----:B------:R-:W-:Y:S01]  /*ebc0*/  IMAD.MOV.U32 R93, RZ, RZ, R92 ;  /* 0x000000ffff5d7224 */ /* 0x000fe200078e005c */
[----:B------:R-:W-:Y:S02]  /*ebd0*/  PRMT R183, R183, 0x5410, R183 ;  /* 0x00005410b7b77816 */ /* 0x000fe400000000b7 */
.L_x_6559:
[----:B------:R-:W-:Y:S05]  /*ebe0*/  BSYNC B1 ;  /* 0x0000000000017941 */ /* 0x000fea0003800000 */
.L_x_6557:
        /* <DEDUP_REMOVED lines=11> */
.L_x_6561:
[----:B------:R-:W-:Y:S01]  /*eca0*/  IMAD.MOV.U32 R9, RZ, RZ, R10 ;  /* 0x000000ffff097224 */ /* 0x000fe200078e000a */
[----:B------:R-:W-:Y:S01]  /*ecb0*/  PRMT R11, R11, 0x7610, R7 ;  /* 0x000076100b0b7816 */ /* 0x000fe20000000007 */
[----:B------:R-:W-:Y:S01]  /*ecc0*/  IMAD.MOV.U32 R92, RZ, RZ, R95 ;  /* 0x000000ffff5c7224 */ /* 0x000fe200078e005f */
[----:B------:R-:W-:Y:S02]  /*ecd0*/  PRMT R183, R182, 0x7632, R183 ;  /* 0x00007632b6b77816 */ /* 0x000fe400000000b7 */
.L_x_6562:
[----:B------:R-:W-:Y:S05]  /*ece0*/  BSYNC B1 ;  /* 0x0000000000017941 */ /* 0x000fea0003800000 */
.L_x_6560:
        /* <DEDUP_REMOVED lines=11> */
.L_x_6564:
[----:B------:R-:W-:Y:S01]  /*eda0*/  IMAD.MOV.U32 R10, RZ, RZ, R9 ;  /* 0x000000ffff0a7224 */ /* 0x000fe200078e0009 */
[----:B------:R-:W-:Y:S01]  /*edb0*/  PRMT R7, R11, 0x7632, R7 ;  /* 0x000076320b077816 */ /* 0x000fe20000000007 */
[----:B------:R-:W-:Y:S01]  /*edc0*/  IMAD.MOV.U32 R95, RZ, RZ, R94 ;  /* 0x000000ffff5f7224 */ /* 0x000fe200078e005e */
[----:B------:R-:W-:Y:S02]  /*edd0*/  PRMT R182, R182, 0x5410, R182 ;  /* 0x00005410b6b67816 */ /* 0x000fe400000000b6 */
.L_x_6565:
[----:B------:R-:W-:Y:S05]  /*ede0*/  BSYNC B1 ;  /* 0x0000000000017941 */ /* 0x000fea0003800000 */
.L_x_6563:
        /* <DEDUP_REMOVED lines=11> */
.L_x_6567:
[----:B------:R-:W-:Y:S01]  /*eea0*/  IMAD.MOV.U32 R9, RZ, RZ, R10 ;  /* 0x000000ffff097224 */ /* 0x000fe200078e000a */
[----:B------:R-:W-:Y:S01]  /*eeb0*/  PRMT R11, R7, 0x7610, R11 ;  /* 0x00007610070b7816 */ /* 0x000fe2000000000b */
[----:B------:R-:W-:Y:S01]  /*eec0*/  IMAD.MOV.U32 R94, RZ, RZ, R97 ;  /* 0x000000ffff5e7224 */ /* 0x000fe200078e0061 */
[----:B------:R-:W-:Y:S02]  /*eed0*/  PRMT R182, R181, 0x7632, R182 ;  /* 0x00007632b5b67816 */ /* 0x000fe400000000b6 */
.L_x_6568:
[----:B------:R-:W-:Y:S05]  /*eee0*/  BSYNC B1 ;  /* 0x0000000000017941 */ /* 0x000fea0003800000 */
.L_x_6566:
        /* <DEDUP_REMOVED lines=11> */
.L_x_6570:
[----:B------:R-:W-:Y:S01]  /*efa0*/  IMAD.MOV.U32 R10, RZ, RZ, R9 ;  /* 0x000000ffff0a7224 */ /* 0x000fe200078e0009 */
[----:B------:R-:W-:Y:S01]  /*efb0*/  PRMT R7, R7, 0x5410, R11 ;  /* 0x0000541007077816 */ /* 0x000fe2000000000b */
[----:B------:R-:W-:Y:S01]  /*efc0*/  IMAD.MOV.U32 R97, RZ, RZ, R96 ;  /* 0x000000ffff617224 */ /* 0x000fe200078e0060 */
[----:B------:R-:W-:Y:S02]  /*efd0*/  PRMT R181, R181, 0x5410, R181 ;  /* 0x00005410b5b57816 */ /* 0x000fe400000000b5 */
.L_x_6571:
[----:B------:R-:W-:Y:S05]  /*efe0*/  BSYNC B1 ;  /* 0x0000000000017941 */ /* 0x000fea0003800000 */
.L_x_6569:
        /* <DEDUP_REMOVED lines=11> */
.L_x_6573:
[----:B------:R-:W-:Y:S01]  /*f0a0*/  IMAD.MOV.U32 R9, RZ, RZ, R10 ;  /* 0x000000ffff097224 */ /* 0x000fe200078e000a */
[----:B------:R-:W-:Y:S01]  /*f0b0*/  PRMT R11, R11, 0x7610, R7 ;  /* 0x000076100b0b7816 */ /* 0x000fe20000000007 */
[----:B------:R-:W-:Y:S01]  /*f0c0*/  IMAD.MOV.U32 R96, RZ, RZ, R99 ;  /* 0x000000ffff607224 */ /* 0x000fe200078e0063 */
[----:B------:R-:W-:Y:S02]  /*f0d0*/  PRMT R181, R180, 0x7632, R181 ;  /* 0x00007632b4b57816 */ /* 0x000fe400000000b5 */
.L_x_6574:
[----:B------:R-:W-:Y:S05]  /*f0e0*/  BSYNC B1 ;  /* 0x0000000000017941 */ /* 0x000fea0003800000 */
.L_x_6572:
        /* <DEDUP_REMOVED lines=11> */
.L_x_6576:
[----:B------:R-:W-:Y:S01]  /*f1a0*/  IMAD.MOV.U32 R10, RZ, RZ, R9 ;  /* 0x000000ffff0a7224 */ /* 0x000fe200078e0009 */
[----:B------:R-:W-:Y:S01]  /*f1b0*/  PRMT R7, R11, 0x7632, R7 ;  /* 0x000076320b077816 */ /* 0x000fe20000000007 */
[----:B------:R-:W-:Y:S01]  /*f1c0*/  IMAD.MOV.U32 R99, RZ, RZ, R98 ;  /* 0x000000ffff637224 */ /* 0x000fe200078e0062 */
[----:B------:R-:W-:Y:S02]  /*f1d0*/  PRMT R180, R180, 0x5410, R180 ;  /* 0x00005410b4b47816 */ /* 0x000fe400000000b4 */
.L_x_6577:
[----:B------:R-:W-:Y:S05]  /*f1e0*/  BSYNC B1 ;  /* 0x0000000000017941 */ /* 0x000fea0003800000 */
.L_x_6575:
        /* <DEDUP_REMOVED lines=11> */
.L_x_6579:
[----:B------:R-:W-:Y:S01]  /*f2a0*/  IMAD.MOV.U32 R9, RZ, RZ, R10 ;  /* 0x000000ffff097224 */ /* 0x000fe200078e000a */
[----:B------:R-:W-:Y:S01]  /*f2b0*/  PRMT R11, R7, 0x7610, R11 ;  /* 0x00007610070b7816 */ /* 0x000fe2000000000b */
[----:B------:R-:W-:Y:S01]  /*f2c0*/  IMAD.MOV.U32 R98, RZ, RZ, R101 ;  /* 0x000000ffff627224 */ /* 0x000fe200078e0065 */
[----:B------:R-:W-:Y:S02]  /*f2d0*/  PRMT R180, R179, 0x7632, R180 ;  /* 0x00007632b3b47816 */ /* 0x000fe400000000b4 */
.L_x_6580:
[----:B------:R-:W-:Y:S05]  /*f2e0*/  BSYNC B1 ;  /* 0x0000000000017941 */ /* 0x000fea0003800000 */
.L_x_6578:
        /* <DEDUP_REMOVED lines=11> */
.L_x_6582:
[----:B------:R-:W-:Y:S01]  /*f3a0*/  IMAD.MOV.U32 R10, RZ, RZ, R9 ;  /* 0x000000ffff0a7224 */ /* 0x000fe200078e0009 */
[----:B------:R-:W-:Y:S01]  /*f3b0*/  PRMT R7, R7, 0x5410, R11 ;  /* 0x0000541007077816 */ /* 0x000fe2000000000b */
[----:B------:R-:W-:Y:S01]  /*f3c0*/  IMAD.MOV.U32 R101, RZ, RZ, R100 ;  /* 0x000000ffff657224 */ /* 0x000fe200078e0064 */
[----:B------:R-:W-:Y:S02]  /*f3d0*/  PRMT R179, R179, 0x5410, R179 ;  /* 0x00005410b3b37816 */ /* 0x000fe400000000b3 */
.L_x_6583:
[----:B------:R-:W-:Y:S05]  /*f3e0*/  BSYNC B1 ;  /* 0x0000000000017941 */ /* 0x000fea0003800000 */
.L_x_6581:
        /* <DEDUP_REMOVED lines=11> */
.L_x_6585:
[----:B------:R-:W-:Y:S01]  /*f4a0*/  IMAD.MOV.U32 R9, RZ, RZ, R10 ;  /* 0x000000ffff097224 */ /* 0x000fe200078e000a */
[----:B------:R-:W-:Y:S01]  /*f4b0*/  PRMT R11, R11, 0x7610, R7 ;  /* 0x000076100b0b7816 */ /* 0x000fe20000000007 */
[----:B------:R-:W-:Y:S01]  /*f4c0*/  IMAD.MOV.U32 R100, RZ, RZ, R103 ;  /* 0x000000ffff647224 */ /* 0x000fe200078e0067 */
[----:B------:R-:W-:Y:S02]  /*f4d0*/  PRMT R179, R178, 0x7632, R179 ;  /* 0x00007632b2b37816 */ /* 0x000fe400000000b3 */
.L_x_6586:
[----:B------:R-:W-:Y:S05]  /*f4e0*/  BSYNC B1 ;  /* 0x0000000000017941 */ /* 0x000fea0003800000 */
.L_x_6584:
        /* <DEDUP_REMOVED lines=11> */
.L_x_6588:
[----:B------:R-:W-:Y:S01]  /*f5a0*/  IMAD.MOV.U32 R10, RZ, RZ, R9 ;  /* 0x000000ffff0a7224 */ /* 0x000fe200078e0009 */
[----:B------:R-:W-:Y:S01]  /*f5b0*/  PRMT R7, R11, 0x7632, R7 ;  /* 0x000076320b077816 */ /* 0x000fe20000000007 */
[----:B------:R-:W-:Y:S01]  /*f5c0*/  IMAD.MOV.U32 R103, RZ, RZ, R102 ;  /* 0x000000ffff677224 */ /* 0x000fe200078e0066 */
[----:B------:R-:W-:Y:S02]  /*f5d0*/  PRMT R178, R178, 0x5410, R178 ;  /* 0x00005410b2b27816 */ /* 0x000fe400000000b2 */
.L_x_6589:
[----:B------:R-:W-:Y:S05]  /*f5e0*/  BSYNC B1 ;  /* 0x0000000000017941 */ /* 0x000fea0003800000 */
.L_x_6587:
        /* <DEDUP_REMOVED lines=11> */
.L_x_6591:
[----:B------:R-:W-:Y:S01]  /*f6a0*/  IMAD.MOV.U32 R9, RZ, RZ, R10 ;  /* 0x000000ffff097224 */ /* 0x000fe200078e000a */
[----:B------:R-:W-:Y:S01]  /*f6b0*/  PRMT R11, R7, 0x7610, R11 ;  /* 0x00007610070b7816 */ /* 0x000fe2000000000b */
[----:B------:R-:W-:Y:S01]  /*f6c0*/  IMAD.MOV.U32 R102, RZ, RZ, R105 ;  /* 0x000000ffff667224 */ /* 0x000fe200078e0069 */
[----:B------:R-:W-:Y:S02]  /*f6d0*/  PRMT R178, R177, 0x7632, R178 ;  /* 0x00007632b1b27816 */ /* 0x000fe400000000b2 */
.L_x_6592:
[----:B------:R-:W-:Y:S05]  /*f6e0*/  BSYNC B1 ;  /* 0x0000000000017941 */ /* 0x000fea0003800000 */
.L_x_6590:
        /* <DEDUP_REMOVED lines=11> */
.L_x_6594:
[----:B------:R-:W-:Y:S01]  /*f7a0*/  IMAD.MOV.U32 R10, RZ, RZ, R9 ;  /* 0x000000ffff0a7224 */ /* 0x000fe200078e0009 */
[----:B------:R-:W-:Y:S01]  /*f7b0*/  PRMT R7, R7, 0x5410, R11 ;  /* 0x0000541007077816 */ /* 0x000fe2000000000b */
[----:B------:R-:W-:Y:S01]  /*f7c0*/  IMAD.MOV.U32 R105, RZ, RZ, R104 ;  /* 0x000000ffff697224 */ /* 0x000fe200078e0068 */
[----:B------:R-:W-:Y:S02]  /*f7d0*/  PRMT R177, R177, 0x5410, R177 ;  /* 0x00005410b1b17816 */ /* 0x000fe400000000b1 */
.L_x_6595:
[----:B------:R-:W-:Y:S05]  /*f7e0*/  BSYNC B1 ;  /* 0x0000000000017941 */ /* 0x000fea0003800000 */
.L_x_6593:
        /* <DEDUP_REMOVED lines=11> */
.L_x_6597:
[----:B------:R-:W-:Y:S01]  /*f8a0*/  IMAD.MOV.U32 R9, RZ, RZ, R10 ;  /* 0x000000ffff097224 */ /* 0x000fe200078e000a */
[----:B------:R-:W-:Y:S01]  /*f8b0*/  PRMT R11, R11, 0x7610, R7 ;  /* 0x000076100b0b7816 */ /* 0x000fe20000000007 */
[----:B------:R-:W-:Y:S01]  /*f8c0*/  IMAD.MOV.U32 R104, RZ, RZ, R107 ;  /* 0x000000ffff687224 */ /* 0x000fe200078e006b */
[----:B------:R-:W-:Y:S02]  /*f8d0*/  PRMT R177, R176, 0x7632, R177 ;  /* 0x00007632b0b17816 */ /* 0x000fe400000000b1 */
.L_x_6598:
[----:B------:R-:W-:Y:S05]  /*f8e0*/  BSYNC B1 ;  /* 0x0000000000017941 */ /* 0x000fea0003800000 */
.L_x_6596:
        /* <DEDUP_REMOVED lines=11> */
.L_x_6600:
[----:B------:R-:W-:Y:S01]  /*f9a0*/  IMAD.MOV.U32 R10, RZ, RZ, R9 ;  /* 0x000000ffff0a7224 */ /* 0x000fe200078e0009 */
[----:B------:R-:W-:Y:S01]  /*f9b0*/  PRMT R7, R11, 0x7632, R7 ;  /* 0x000076320b077816 */ /* 0x000fe20000000007 */
[----:B------:R-:W-:Y:S01]  /*f9c0*/  IMAD.MOV.U32 R107, RZ, RZ, R106 ;  /* 0x000000ffff6b7224 */ /* 0x000fe200078e006a */
[----:B------:R-:W-:Y:S02]  /*f9d0*/  PRMT R176, R176, 0x5410, R176 ;  /* 0x00005410b0b07816 */ /* 0x000fe400000000b0 */
.L_x_6601:
[----:B------:R-:W-:Y:S05]  /*f9e0*/  BSYNC B1 ;  /* 0x0000000000017941 */ /* 0x000fea0003800000 */
.L_x_6599:
        /* <DEDUP_REMOVED lines=11> */
.L_x_6603:
[----:B------:R-:W-:Y:S01]  /*faa0*/  IMAD.MOV.U32 R9, RZ, RZ, R10 ;  /* 0x000000ffff097224 */ /* 0x000fe200078e000a */
[----:B------:R-:W-:Y:S01]  /*fab0*/  PRMT R11, R7, 0x7610, R11 ;  /* 0x00007610070b7816 */ /* 0x000fe2000000000b */
[----:B------:R-:W-:Y:S01]  /*fac0*/  IMAD.MOV.U32 R106, RZ, RZ, R109 ;  /* 0x000000ffff6a7224 */ /* 0x000fe200078e006d */
[----:B------:R-:W-:Y:S02]  /*fad0*/  PRMT R176, R175, 0x7632, R176 ;  /* 0x00007632afb07816 */ /* 0x000fe400000000b0 */
.L_x_6604:
[----:B------:R-:W-:Y:S05]  /*fae0*/  BSYNC B1 ;  /* 0x0000000000017941 */ /* 0x000fea0003800000 */
.L_x_6602:
        /* <DEDUP_REMOVED lines=11> */
.L_x_6606:
[----:B------:R-:W-:Y:S01]  /*fba0*/  IMAD.MOV.U32 R10, RZ, RZ, R9 ;  /* 0x000000ffff0a7224 */ /* 0x000fe200078e0009 */
[----:B------:R-:W-:Y:S01]  /*fbb0*/  PRMT R7, R7, 0x5410, R11 ;  /* 0x0000541007077816 */ /* 0x000fe2000000000b */
[----:B------:R-:W-:Y:S01]  /*fbc0*/  IMAD.MOV.U32 R109, RZ, RZ, R108 ;  /* 0x000000ffff6d7224 */ /* 0x000fe200078e006c */
[----:B------:R-:W-:Y:S02]  /*fbd0*/  PRMT R175, R175, 0x5410, R175 ;  /* 0x00005410afaf7816 */ /* 0x000fe400000000af */
.L_x_6607:
[----:B------:R-:W-:Y:S05]  /*fbe0*/  BSYNC B1 ;  /* 0x0000000000017941 */ /* 0x000fea0003800000 */
.L_x_6605:
        /* <DEDUP_REMOVED lines=11> */
.L_x_6609:
[----:B------:R-:W-:Y:S01]  /*fca0*/  IMAD.MOV.U32 R9, RZ, RZ, R10 ;  /* 0x000000ffff097224 */ /* 0x000fe200078e000a */
[----:B------:R-:W-:Y:S01]  /*fcb0*/  PRMT R11, R11, 0x7610, R7 ;  /* 0x000076100b0b7816 */ /* 0x000fe20000000007 */
[----:B------:R-:W-:Y:S01]  /*fcc0*/  IMAD.MOV.U32 R108, RZ, RZ, R111 ;  /* 0x000000ffff6c7224 */ /* 0x000fe200078e006f */
[----:B------:R-:W-:Y:S02]  /*fcd0*/  PRMT R175, R174, 0x7632, R175 ;  /* 0x00007632aeaf7816 */ /* 0x000fe400000000af */
.L_x_6610:
[----:B------:R-:W-:Y:S05]  /*fce0*/  BSYNC B1 ;  /* 0x0000000000017941 */ /* 0x000fea0003800000 */
.L_x_6608:
        /* <DEDUP_REMOVED lines=11> */
.L_x_6612:
[----:B------:R-:W-:Y:S01]  /*fda0*/  IMAD.MOV.U32 R10, RZ, RZ, R9 ;  /* 0x000000ffff0a7224 */ /* 0x000fe200078e0009 */
[----:B------:R-:W-:Y:S01]  /*fdb0*/  PRMT R7, R11, 0x7632, R7 ;  /* 0x000076320b077816 */ /* 0x000fe20000000007 */
[----:B------:R-:W-:Y:S01]  /*fdc0*/  IMAD.MOV.U32 R111, RZ, RZ, R110 ;  /* 0x000000ffff6f7224 */ /* 0x000fe200078e006e */
[----:B------:R-:W-:Y:S02]  /*fdd0*/  PRMT R174, R174, 0x5410, R174 ;  /* 0x00005410aeae7816 */ /* 0x000fe400000000ae */
.L_x_6613:
[----:B------:R-:W-:Y:S05]  /*fde0*/  BSYNC B1 ;  /* 0x0000000000017941 */ /* 0x000fea0003800000 */
.L_x_6611:
        /* <DEDUP_REMOVED lines=11> */
.L_x_6615:
[----:B------:R-:W-:Y:S01]  /*fea0*/  IMAD.MOV.U32 R9, RZ, RZ, R10 ;  /* 0x000000ffff097224 */ /* 0x000fe200078e000a */
[----:B------:R-:W-:Y:S01]  /*feb0*/  PRMT R11, R7, 0x7610, R11 ;  /* 0x00007610070b7816 */ /* 0x000fe2000000000b */
[----:B------:R-:W-:Y:S01]  /*fec0*/  IMAD.MOV.U32 R110, RZ, RZ, R113 ;  /* 0x000000ffff6e7224 */ /* 0x000fe200078e0071 */
[----:B------:R-:W-:Y:S02]  /*fed0*/  PRMT R174, R173, 0x7632, R174 ;  /* 0x00007632adae7816 */ /* 0x000fe400000000ae */
.L_x_6616:
[----:B------:R-:W-:Y:S05]  /*fee0*/  BSYNC B1 ;  /* 0x0000000000017941 */ /* 0x000fea0003800000 */
.L_x_6614:
        /* <DEDUP_REMOVED lines=11> */
.L_x_6618:
[----:B------:R-:W-:Y:S01]  /*ffa0*/  IMAD.MOV.U32 R10, RZ, RZ, R9 ;  /* 0x000000ffff0a7224 */ /* 0x000fe200078e0009 */
[----:B------:R-:W-:Y:S01]  /*ffb0*/  PRMT R7, R7, 0x5410, R11 ;  /* 0x0000541007077816 */ /* 0x000fe2000000000b */
[----:B------:R-:W-:Y:S01]  /*ffc0*/  IMAD.MOV.U32 R113, RZ, RZ, R112 ;  /* 0x000000ffff717224 */ /* 0x000fe200078e0070 */
[----:B------:R-:W-:Y:S02]  /*ffd0*/  PRMT R173, R173, 0x5410, R173 ;  /* 0x00005410adad7816 */ /* 0x000fe400000000ad */
.L_x_6619:
[----:B------:R-:W-:Y:S05]  /*ffe0*/  BSYNC B1 ;  /* 0x0000000000017941 */ /* 0x000fea0003800000 */
.L_x_6617:
        /* <DEDUP_REMOVED lines=11> */
.L_x_6621:
[----:B------:R-:W-:Y:S01]  /*100a0*/  IMAD.MOV.U32 R9, RZ, RZ, R10 ;  /* 0x000000ffff097224 */ /* 0x000fe200078e000a */
[----:B------:R-:W-:Y:S01]  /*100b0*/  PRMT R11, R11, 0x7610, R7 ;  /* 0x000076100b0b7816 */ /* 0x000fe20000000007 */
[----:B------:R-:W-:Y:S01]  /*100c0*/  IMAD.MOV.U32 R112, RZ, RZ, R115 ;  /* 0x000000ffff707224 */ /* 0x000fe200078e0073 */
[----:B------:R-:W-:Y:S02]  /*100d0*/  PRMT R173, R172, 0x7632, R173 ;  /* 0x00007632acad7816 */ /* 0x000fe400000000ad */
.L_x_6622:
[----:B------:R-:W-:Y:S05]  /*100e0*/  BSYNC B1 ;  /* 0x0000000000017941 */ /* 0x000fea0003800000 */
.L_x_6620:
        /* <DEDUP_REMOVED lines=11> */
.L_x_6624:
[----:B------:R-:W-:Y:S01]  /*101a0*/  IMAD.MOV.U32 R10, RZ, RZ, R9 ;  /* 0x000000ffff0a7224 */ /* 0x000fe200078e0009 */
[----:B------:R-:W-:Y:S01]  /*101b0*/  PRMT R7, R11, 0x7632, R7 ;  /* 0x000076320b077816 */ /* 0x000fe20000000007 */
[----:B------:R-:W-:Y:S01]  /*101c0*/  IMAD.MOV.U32 R115, RZ, RZ, R114 ;  /* 0x000000ffff737224 */ /* 0x000fe200078e0072 */
[----:B------:R-:W-:Y:S02]  /*101d0*/  PRMT R172, R172, 0x5410, R172 ;  /* 0x00005410acac7816 */ /* 0x000fe400000000ac */
.L_x_6625:
[----:B------:R-:W-:Y:S05]  /*101e0*/  BSYNC B1 ;  /* 0x0000000000017941 */ /* 0x000fea0003800000 */
.L_x_6623:
        /* <DEDUP_REMOVED lines=11> */
.L_x_6627:
[----:B------:R-:W-:Y:S01]  /*102a0*/  IMAD.MOV.U32 R9, RZ, RZ, R10 ;  /* 0x000000ffff097224 */ /* 0x000fe200078e000a */
[----:B------:R-:W-:Y:S01]  /*102b0*/  PRMT R11, R7, 0x7610, R11 ;  /* 0x00007610070b7816 */ /* 0x000fe2000000000b */
[----:B------:R-:W-:Y:S01]  /*102c0*/  IMAD.MOV.U32 R114, RZ, RZ, R117 ;  /* 0x000000ffff727224 */ /* 0x000fe200078e0075 */
[----:B------:R-:W-:Y:S02]  /*102d0*/  PRMT R172, R171, 0x7632, R172 ;  /* 0x00007632abac7816 */ /* 0x000fe400000000ac */
.L_x_6628:
[----:B------:R-:W-:Y:S05]  /*102e0*/  BSYNC B1 ;  /* 0x0000000000017941 */ /* 0x000fea0003800000 */
.L_x_6626:
        /* <DEDUP_REMOVED lines=11> */
.L_x_6630:
[----:B------:R-:W-:Y:S01]  /*103a0*/  IMAD.MOV.U32 R10, RZ, RZ, R9 ;  /* 0x000000ffff0a7224 */ /* 0x000fe200078e0009 */
[----:B------:R-:W-:Y:S01]  /*103b0*/  PRMT R7, R7, 0x5410, R11 ;  /* 0x0000541007077816 */ /* 0x000fe2000000000b */
[----:B------:R-:W-:Y:S01]  /*103c0*/  IMAD.MOV.U32 R117, RZ, RZ, R116 ;  /* 0x000000ffff757224 */ /* 0x000fe200078e0074 */
[----:B------:R-:W-:Y:S02]  /*103d0*/  PRMT R171, R171, 0x5410, R171 ;  /* 0x00005410abab7816 */ /* 0x000fe400000000ab */
.L_x_6631:
[----:B------:R-:W-:Y:S05]  /*103e0*/  BSYNC B1 ;  /* 0x0000000000017941 */ /* 0x000fea0003800000 */
.L_x_6629:
        /* <DEDUP_REMOVED lines=11> */
.L_x_6633:
[----:B------:R-:W-:Y:S01]  /*104a0*/  IMAD.MOV.U32 R9, RZ, RZ, R10 ;  /* 0x000000ffff097224 */ /* 0x000fe200078e000a */
[----:B------:R-:W-:Y:S01]  /*104b0*/  PRMT R11, R11, 0x7610, R7 ;  /* 0x000076100b0b7816 */ /* 0x000fe20000000007 */
[----:B------:R-:W-:Y:S01]  /*104c0*/  IMAD.MOV.U32 R116, RZ, RZ, R119 ;  /* 0x000000ffff747224 */ /* 0x000fe200078e0077 */
[----:B------:R-:W-:Y:S02]  /*104d0*/  PRMT R171, R170, 0x7632, R171 ;  /* 0x00007632aaab7816 */ /* 0x000fe400000000ab */
.L_x_6634:
[----:B------:R-:W-:Y:S05]  /*104e0*/  BSYNC B1 ;  /* 0x0000000000017941 */ /* 0x000fea0003800000 */
.L_x_6632:
        /* <DEDUP_REMOVED lines=11> */
.L_x_6636:
[----:B------:R-:W-:Y:S01]  /*105a0*/  IMAD.MOV.U32 R10, RZ, RZ, R9 ;  /* 0x000000ffff0a7224 */ /* 0x000fe200078e0009 */
[----:B------:R-:W-:Y:S01]  /*105b0*/  PRMT R7, R11, 0x7632, R7 ;  /* 0x000076320b077816 */ /* 0x000fe20000000007 */
[----:B------:R-:W-:Y:S01]  /*105c0*/  IMAD.MOV.U32 R119, RZ, RZ, R118 ;  /* 0x000000ffff777224 */ /* 0x000fe200078e0076 */
[----:B------:R-:W-:Y:S02]  /*105d0*/  PRMT R170, R170, 0x5410, R170 ;  /* 0x00005410aaaa7816 */ /* 0x000fe400000000aa */
.L_x_6637:
[----:B------:R-:W-:Y:S05]  /*105e0*/  BSYNC B1 ;  /* 0x0000000000017941 */ /* 0x000fea0003800000 */
.L_x_6635:
        /* <DEDUP_REMOVED lines=11> */
.L_x_6639:
[----:B------:R-:W-:Y:S01]  /*106a0*/  IMAD.MOV.U32 R9, RZ, RZ, R10 ;  /* 0x000000ffff097224 */ /* 0x000fe200078e000a */
[----:B------:R-:W-:Y:S01]  /*106b0*/  PRMT R11, R7, 0x7610, R11 ;  /* 0x00007610070b7816 */ /* 0x000fe2000000000b */
[----:B------:R-:W-:Y:S01]  /*106c0*/  IMAD.MOV.U32 R118, RZ, RZ, R121 ;  /* 0x000000ffff767224 */ /* 0x000fe200078e0079 */
[----:B------:R-:W-:Y:S02]  /*106d0*/  PRMT R170, R169, 0x7632, R170 ;  /* 0x00007632a9aa7816 */ /* 0x000fe400000000aa */
.L_x_6640:
[----:B------:R-:W-:Y:S05]  /*106e0*/  BSYNC B1 ;  /* 0x0000000000017941 */ /* 0x000fea0003800000 */
.L_x_6638:
        /* <DEDUP_REMOVED lines=11> */
.L_x_6642:
[----:B------:R-:W-:Y:S01]  /*107a0*/  IMAD.MOV.U32 R10, RZ, RZ, R9 ;  /* 0x000000ffff0a7224 */ /* 0x000fe200078e0009 */
[----:B------:R-:W-:Y:S01]  /*107b0*/  PRMT R7, R7, 0x5410, R11 ;  /* 0x0000541007077816 */ /* 0x000fe2000000000b */
[----:B------:R-:W-:Y:S01]  /*107c0*/  IMAD.MOV.U32 R121, RZ, RZ, R120 ;  /* 0x000000ffff797224 */ /* 0x000fe200078e0078 */
[----:B------:R-:W-:Y:S02]  /*107d0*/  PRMT R169, R169, 0x5410, R169 ;  /* 0x00005410a9a97816 */ /* 0x000fe400000000a9 */
.L_x_6643:
[----:B------:R-:W-:Y:S05]  /*107e0*/  BSYNC B1 ;  /* 0x0000000000017941 */ /* 0x000fea0003800000 */
.L_x_6641:
        /* <DEDUP_REMOVED lines=11> */
.L_x_6645:
[----:B------:R-:W-:Y:S01]  /*108a0*/  IMAD.MOV.U32 R9, RZ, RZ, R10 ;  /* 0x000000ffff097224 */ /* 0x000fe200078e000a */
[----:B------:R-:W-:Y:S01]  /*108b0*/  PRMT R11, R11, 0x7610, R7 ;  /* 0x000076100b0b7816 */ /* 0x000fe20000000007 */
[----:B------:R-:W-:Y:S01]  /*108c0*/  IMAD.MOV.U32 R120, RZ, RZ, R123 ;  /* 0x000000ffff787224 */ /* 0x000fe200078e007b */
[----:B------:R-:W-:Y:S02]  /*108d0*/  PRMT R169, R168, 0x7632, R169 ;  /* 0x00007632a8a97816 */ /* 0x000fe400000000a9 */
.L_x_6646:
[----:B------:R-:W-:Y:S05]  /*108e0*/  BSYNC B1 ;  /* 0x0000000000017941 */ /* 0x000fea0003800000 */
.L_x_6644:
        /* <DEDUP_REMOVED lines=11> */
.L_x_6648:
[----:B------:R-:W-:Y:S01]  /*109a0*/  IMAD.MOV.U32 R10, RZ, RZ, R9 ;  /* 0x000000ffff0a7224 */ /* 0x000fe200078e0009 */
[----:B------:R-:W-:Y:S01]  /*109b0*/  PRMT R7, R11, 0x7632, R7 ;  /* 0x000076320b077816 */ /* 0x000fe20000000007 */
[----:B------:R-:W-:Y:S01]  /*109c0*/  IMAD.MOV.U32 R123, RZ, RZ, R122 ;  /* 0x000000ffff7b7224 */ /* 0x000fe200078e007a */
[----:B------:R-:W-:Y:S02]  /*109d0*/  PRMT R168, R168, 0x5410, R168 ;  /* 0x00005410a8a87816 */ /* 0x000fe400000000a8 */
.L_x_6649:
[----:B------:R-:W-:Y:S05]  /*109e0*/  BSYNC B1 ;  /* 0x0000000000017941 */ /* 0x000fea0003800000 */
.L_x_6647:
        /* <DEDUP_REMOVED lines=11> */
.L_x_6651:
[----:B------:R-:W-:Y:S01]  /*10aa0*/  IMAD.MOV.U32 R9, RZ, RZ, R10 ;  /* 0x000000ffff097224 */ /* 0x000fe200078e000a */
[----:B------:R-:W-:Y:S01]  /*10ab0*/  PRMT R11, R7, 0x7610, R11 ;  /* 0x00007610070b7816 */ /* 0x000fe2000000000b */
[----:B------:R-:W-:Y:S01]  /*10ac0*/  IMAD.MOV.U32 R122, RZ, RZ, R125 ;  /* 0x000000ffff7a7224 */ /* 0x000fe200078e007d */
[----:B------:R-:W-:Y:S02]  /*10ad0*/  PRMT R168, R167, 0x7632, R168 ;  /* 0x00007632a7a87816 */ /* 0x000fe400000000a8 */
.L_x_6652:
[----:B------:R-:W-:Y:S05]  /*10ae0*/  BSYNC B1 ;  /* 0x0000000000017941 */ /* 0x000fea0003800000 */
.L_x_6650:
        /* <DEDUP_REMOVED lines=11> */
.L_x_6654:
[----:B------:R-:W-:Y:S01]  /*10ba0*/  IMAD.MOV.U32 R10, RZ, RZ, R9 ;  /* 0x000000ffff0a7224 */ /* 0x000fe200078e0009 */
[----:B------:R-:W-:Y:S01]  /*10bb0*/  PRMT R7, R7, 0x5410, R11 ;  /* 0x0000541007077816 */ /* 0x000fe2000000000b */
[----:B------:R-:W-:Y:S01]  /*10bc0*/  IMAD.MOV.U32 R125, RZ, RZ, R124 ;  /* 0x000000ffff7d7224 */ /* 0x000fe200078e007c */
[----:B------:R-:W-:Y:S02]  /*10bd0*/  PRMT R167, R167, 0x5410, R167 ;  /* 0x00005410a7a77816 */ /* 0x000fe400000000a7 */
.L_x_6655:
[----:B------:R-:W-:Y:S05]  /*10be0*/  BSYNC B1 ;  /* 0x0000000000017941 */ /* 0x000fea0003800000 */
.L_x_6653:
        /* <DEDUP_REMOVED lines=11> */
.L_x_6657:
[----:B------:R-:W-:Y:S01]  /*10ca0*/  IMAD.MOV.U32 R9, RZ, RZ, R10 ;  /* 0x000000ffff097224 */ /* 0x000fe200078e000a */
[----:B------:R-:W-:Y:S01]  /*10cb0*/  PRMT R11, R11, 0x7610, R7 ;  /* 0x000076100b0b7816 */ /* 0x000fe20000000007 */
[----:B------:R-:W-:Y:S01]  /*10cc0*/  IMAD.MOV.U32 R124, RZ, RZ, R127 ;  /* 0x000000ffff7c7224 */ /* 0x000fe200078e007f */
[----:B------:R-:W-:Y:S02]  /*10cd0*/  PRMT R167, R166, 0x7632, R167 ;  /* 0x00007632a6a77816 */ /* 0x000fe400000000a7 */
.L_x_6658:
[----:B------:R-:W-:Y:S05]  /*10ce0*/  BSYNC B1 ;  /* 0x0000000000017941 */ /* 0x000fea0003800000 */
.L_x_6656:
        /* <DEDUP_REMOVED lines=11> */
.L_x_6660:
[----:B------:R-:W-:Y:S01]  /*10da0*/  IMAD.MOV.U32 R10, RZ, RZ, R9 ;  /* 0x000000ffff0a7224 */ /* 0x000fe200078e0009 */
[----:B------:R-:W-:Y:S01]  /*10db0*/  PRMT R7, R11, 0x7632, R7 ;  /* 0x000076320b077816 */ /* 0x000fe20000000007 */
[----:B------:R-:W-:Y:S01]  /*10dc0*/  IMAD.MOV.U32 R127, RZ, RZ, R126 ;  /* 0x000000ffff7f7224 */ /* 0x000fe200078e007e */
[----:B------:R-:W-:Y:S02]  /*10dd0*/  PRMT R166, R166, 0x5410, R166 ;  /* 0x00005410a6a67816 */ /* 0x000fe400000000a6 */
.L_x_6661:
[----:B------:R-:W-:Y:S05]  /*10de0*/  BSYNC B1 ;  /* 0x0000000000017941 */ /* 0x000fea0003800000 */
.L_x_6659:
        /* <DEDUP_REMOVED lines=11> */
.L_x_6663:
[----:B------:R-:W-:Y:S01]  /*10ea0*/  IMAD.MOV.U32 R9, RZ, RZ, R10 ;  /* 0x000000ffff097224 */ /* 0x000fe200078e000a */
[----:B------:R-:W-:Y:S01]  /*10eb0*/  PRMT R11, R7, 0x7610, R11 ;  /* 0x00007610070b7816 */ /* 0x000fe2000000000b */
[----:B------:R-:W-:Y:S01]  /*10ec0*/  IMAD.MOV.U32 R126, RZ, RZ, R129 ;  /* 0x000000ffff7e7224 */ /* 0x000fe200078e0081 */
[----:B------:R-:W-:Y:S02]  /*10ed0*/  PRMT R166, R165, 0x7632, R166 ;  /* 0x00007632a5a67816 */ /* 0x000fe400000000a6 */
.L_x_6664:
[----:B------:R-:W-:Y:S05]  /*10ee0*/  BSYNC B1 ;  /* 0x0000000000017941 */ /* 0x000fea0003800000 */
.L_x_6662:
        /* <DEDUP_REMOVED lines=11> */
.L_x_6666:
[----:B------:R-:W-:Y:S01]  /*10fa0*/  IMAD.MOV.U32 R10, RZ, RZ, R9 ;  /* 0x000000ffff0a7224 */ /* 0x000fe200078e0009 */
[----:B------:R-:W-:Y:S01]  /*10fb0*/  PRMT R7, R7, 0x5410, R11 ;  /* 0x0000541007077816 */ /* 0x000fe2000000000b */
[----:B------:R-:W-:Y:S01]  /*10fc0*/  IMAD.MOV.U32 R129, RZ, RZ, R128 ;  /* 0x000000ffff817224 */ /* 0x000fe200078e0080 */
[----:B------:R-:W-:Y:S02]  /*10fd0*/  PRMT R165, R165, 0x5410, R165 ;  /* 0x00005410a5a57816 */ /* 0x000fe400000000a5 */
.L_x_6667:
[----:B------:R-:W-:Y:S05]  /*10fe0*/  BSYNC B1 ;  /* 0x0000000000017941 */ /* 0x000fea0003800000 */
.L_x_6665:
        /* <DEDUP_REMOVED lines=11> */
.L_x_6669:
[----:B------:R-:W-:Y:S01]  /*110a0*/  IMAD.MOV.U32 R9, RZ, RZ, R10 ;  /* 0x000000ffff097224 */ /* 0x000fe200078e000a */
[----:B------:R-:W-:Y:S01]  /*110b0*/  PRMT R11, R11, 0x7610, R7 ;  /* 0x000076100b0b7816 */ /* 0x000fe20000000007 */
[----:B------:R-:W-:Y:S01]  /*110c0*/  IMAD.MOV.U32 R128, RZ, RZ, R131 ;  /* 0x000000ffff807224 */ /* 0x000fe200078e0083 */
[----:B------:R-:W-:Y:S02]  /*110d0*/  PRMT R165, R164, 0x7632, R165 ;  /* 0x00007632a4a57816 */ /* 0x000fe400000000a5 */
.L_x_6670:
[----:B------:R-:W-:Y:S05]  /*110e0*/  BSYNC B1 ;  /* 0x0000000000017941 */ /* 0x000fea0003800000 */
.L_x_6668:
        /* <DEDUP_REMOVED lines=11> */
.L_x_6672:
[----:B------:R-:W-:Y:S01]  /*111a0*/  IMAD.MOV.U32 R10, RZ, RZ, R9 ;  /* 0x000000ffff0a7224 */ /* 0x000fe200078e0009 */
[----:B------:R-:W-:Y:S01]  /*111b0*/  PRMT R7, R11, 0x7632, R7 ;  /* 0x000076320b077816 */ /* 0x000fe20000000007 */
[----:B------:R-:W-:Y:S01]  /*111c0*/  IMAD.MOV.U32 R131, RZ, RZ, R130 ;  /* 0x000000ffff837224 */ /* 0x000fe200078e0082 */
[----:B------:R-:W-:Y:S02]  /*111d0*/  PRMT R164, R164, 0x5410, R164 ;  /* 0x00005410a4a47816 */ /* 0x000fe400000000a4 */
.L_x_6673:
[----:B------:R-:W-:Y:S05]  /*111e0*/  BSYNC B1 ;  /* 0x0000000000017941 */ /* 0x000fea0003800000 */
.L_x_6671:
        /* <DEDUP_REMOVED lines=11> */
.L_x_6675:
[----:B------:R-:W-:Y:S01]  /*112a0*/  IMAD.MOV.U32 R9, RZ, RZ, R10 ;  /* 0x000000ffff097224 */ /* 0x000fe200078e000a */
[----:B------:R-:W-:Y:S01]  /*112b0*/  PRMT R11, R7, 0x7610, R11 ;  /* 0x00007610070b7816 */ /* 0x000fe2000000000b */
[----:B------:R-:W-:Y:S01]  /*112c0*/  IMAD.MOV.U32 R130, RZ, RZ, R133 ;  /* 0x000000ffff827224 */ /* 0x000fe200078e0085 */
[----:B------:R-:W-:Y:S02]  /*112d0*/  PRMT R164, R163, 0x7632, R164 ;  /* 0x00007632a3a47816 */ /* 0x000fe400000000a4 */
.L_x_6676:
[----:B------:R-:W-:Y:S05]  /*112e0*/  BSYNC B1 ;  /* 0x0000000000017941 */ /* 0x000fea0003800000 */
.L_x_6674:
        /* <DEDUP_REMOVED lines=11> */
.L_x_6678:
[----:B------:R-:W-:Y:S01]  /*113a0*/  IMAD.MOV.U32 R10, RZ, RZ, R9 ;  /* 0x000000ffff0a7224 */ /* 0x000fe200078e0009 */
[----:B------:R-:W-:Y:S01]  /*113b0*/  PRMT R7, R7, 0x5410, R11 ;  /* 0x0000541007077816 */ /* 0x000fe2000000000b */
[----:B------:R-:W-:Y:S01]  /*113c0*/  IMAD.MOV.U32 R133, RZ, RZ, R132 ;  /* 0x000000ffff857224 */ /* 0x000fe200078e0084 */
[----:B------:R-:W-:Y:S02]  /*113d0*/  PRMT R163, R163, 0x5410, R163 ;  /* 0x00005410a3a37816 */ /* 0x000fe400000000a3 */
.L_x_6679:
[----:B------:R-:W-:Y:S05]  /*113e0*/  BSYNC B1 ;  /* 0x0000000000017941 */ /* 0x000fea0003800000 */
.L_x_6677:
        /* <DEDUP_REMOVED lines=11> */
.L_x_6681:
[----:B------:R-:W-:Y:S01]  /*114a0*/  IMAD.MOV.U32 R9, RZ, RZ, R10 ;  /* 0x000000ffff097224 */ /* 0x000fe200078e000a */
[----:B------:R-:W-:Y:S01]  /*114b0*/  PRMT R11, R11, 0x7610, R7 ;  /* 0x000076100b0b7816 */ /* 0x000fe20000000007 */
[----:B------:R-:W-:Y:S01]  /*114c0*/  IMAD.MOV.U32 R132, RZ, RZ, R135 ;  /* 0x000000ffff847224 */ /* 0x000fe200078e0087 */
[----:B------:R-:W-:Y:S02]  /*114d0*/  PRMT R163, R162, 0x7632, R163 ;  /* 0x00007632a2a37816 */ /* 0x000fe400000000a3 */
.L_x_6682:
[----:B------:R-:W-:Y:S05]  /*114e0*/  BSYNC B1 ;  /* 0x0000000000017941 */ /* 0x000fea0003800000 */
.L_x_6680:
        /* <DEDUP_REMOVED lines=11> */
.L_x_6684:
[----:B------:R-:W-:Y:S01]  /*115a0*/  IMAD.MOV.U32 R10, RZ, RZ, R9 ;  /* 0x000000ffff0a7224 */ /* 0x000fe200078e0009 */
[----:B------:R-:W-:Y:S01]  /*115b0*/  PRMT R7, R11, 0x7632, R7 ;  /* 0x000076320b077816 */ /* 0x000fe20000000007 */
[----:B------:R-:W-:Y:S01]  /*115c0*/  IMAD.MOV.U32 R135, RZ, RZ, R134 ;  /* 0x000000ffff877224 */ /* 0x000fe200078e0086 */
[----:B------:R-:W-:Y:S02]  /*115d0*/  PRMT R162, R162, 0x5410, R162 ;  /* 0x00005410a2a27816 */ /* 0x000fe400000000a2 */
.L_x_6685:
[----:B------:R-:W-:Y:S05]  /*115e0*/  BSYNC B1 ;  /* 0x0000000000017941 */ /* 0x000fea0003800000 */
.L_x_6683:
        /* <DEDUP_REMOVED lines=11> */
.L_x_6687:
[----:B------:R-:W-:Y:S01]  /*116a0*/  IMAD.MOV.U32 R9, RZ, RZ, R10 ;  /* 0x000000ffff097224 */ /* 0x000fe200078e000a */
[----:B------:R-:W-:Y:S01]  /*116b0*/  PRMT R11, R7, 0x7610, R11 ;  /* 0x00007610070b7816 */ /* 0x000fe2000000000b */
[----:B------:R-:W-:Y:S01]  /*116c0*/  IMAD.MOV.U32 R134, RZ, RZ, R137 ;  /* 0x000000ffff867224 */ /* 0x000fe200078e0089 */
[----:B------:R-:W-:Y:S02]  /*116d0*/  PRMT R162, R161, 0x7632, R162 ;  /* 0x00007632a1a27816 */ /* 0x000fe400000000a2 */
.L_x_6688:
[----:B------:R-:W-:Y:S05]  /*116e0*/  BSYNC B1 ;  /* 0x0000000000017941 */ /* 0x000fea0003800000 */
.L_x_6686:
        /* <DEDUP_REMOVED lines=11> */
.L_x_6690:
[----:B------:R-:W-:Y:S01]  /*117a0*/  IMAD.MOV.U32 R10, RZ, RZ, R9 ;  /* 0x000000ffff0a7224 */ /* 0x000fe200078e0009 */
[----:B------:R-:W-:Y:S01]  /*117b0*/  PRMT R7, R7, 0x5410, R11 ;  /* 0x0000541007077816 */ /* 0x000fe2000000000b */
[----:B------:R-:W-:Y:S01]  /*117c0*/  IMAD.MOV.U32 R137, RZ, RZ, R136 ;  /* 0x000000ffff897224 */ /* 0x000fe200078e0088 */
[----:B------:R-:W-:Y:S02]  /*117d0*/  PRMT R161, R161, 0x5410, R161 ;  /* 0x00005410a1a17816 */ /* 0x000fe400000000a1 */
.L_x_6691:
[----:B------:R-:W-:Y:S05]  /*117e0*/  BSYNC B1 ;  /* 0x0000000000017941 */ /* 0x000fea0003800000 */
.L_x_6689:
        /* <DEDUP_REMOVED lines=11> */
.L_x_6693:
[----:B------:R-:W-:Y:S01]  /*118a0*/  IMAD.MOV.U32 R9, RZ, RZ, R10 ;  /* 0x000000ffff097224 */ /* 0x000fe200078e000a */
[----:B------:R-:W-:Y:S01]  /*118b0*/  PRMT R11, R11, 0x7610, R7 ;  /* 0x000076100b0b7816 */ /* 0x000fe20000000007 */
[----:B------:R-:W-:Y:S01]  /*118c0*/  IMAD.MOV.U32 R136, RZ, RZ, R139 ;  /* 0x000000ffff887224 */ /* 0x000fe200078e008b */
[----:B------:R-:W-:Y:S02]  /*118d0*/  PRMT R161, R160, 0x7632, R161 ;  /* 0x00007632a0a17816 */ /* 0x000fe400000000a1 */
.L_x_6694:
[----:B------:R-:W-:Y:S05]  /*118e0*/  BSYNC B1 ;  /* 0x0000000000017941 */ /* 0x000fea0003800000 */
.L_x_6692:
        /* <DEDUP_REMOVED lines=11> */
.L_x_6696:
[----:B------:R-:W-:Y:S01]  /*119a0*/  IMAD.MOV.U32 R10, RZ, RZ, R9 ;  /* 0x000000ffff0a7224 */ /* 0x000fe200078e0009 */
[----:B------:R-:W-:Y:S01]  /*119b0*/  PRMT R7, R11, 0x7632, R7 ;  /* 0x000076320b077816 */ /* 0x000fe20000000007 */
[----:B------:R-:W-:Y:S01]  /*119c0*/  IMAD.MOV.U32 R139, RZ, RZ, R138 ;  /* 0x000000ffff8b7224 */ /* 0x000fe200078e008a */
[----:B------:R-:W-:Y:S02]  /*119d0*/  PRMT R160, R160, 0x5410, R160 ;  /* 0x00005410a0a07816 */ /* 0x000fe400000000a0 */
.L_x_6697:
[----:B------:R-:W-:Y:S05]  /*119e0*/  BSYNC B1 ;  /* 0x0000000000017941 */ /* 0x000fea0003800000 */
.L_x_6695:
        /* <DEDUP_REMOVED lines=11> */
.L_x_6699:
[----:B------:R-:W-:Y:S01]  /*11aa0*/  IMAD.MOV.U32 R9, RZ, RZ, R10 ;  /* 0x000000ffff097224 */ /* 0x000fe200078e000a */
[----:B------:R-:W-:Y:S01]  /*11ab0*/  PRMT R11, R7, 0x7610, R11 ;  /* 0x00007610070b7816 */ /* 0x000fe2000000000b */
[----:B------:R-:W-:Y:S01]  /*11ac0*/  IMAD.MOV.U32 R138, RZ, RZ, R141 ;  /* 0x000000ffff8a7224 */ /* 0x000fe200078e008d */
[----:B------:R-:W-:Y:S02]  /*11ad0*/  PRMT R160, R159, 0x7632, R160 ;  /* 0x000076329fa07816 */ /* 0x000fe400000000a0 */
.L_x_6700:
[----:B------:R-:W-:Y:S05]  /*11ae0*/  BSYNC B1 ;  /* 0x0000000000017941 */ /* 0x000fea0003800000 */
.L_x_6698:
        /* <DEDUP_REMOVED lines=11> */
.L_x_6702:
[----:B------:R-:W-:Y:S01]  /*11ba0*/  IMAD.MOV.U32 R10, RZ, RZ, R9 ;  /* 0x000000ffff0a7224 */ /* 0x000fe200078e0009 */
[----:B------:R-:W-:Y:S01]  /*11bb0*/  PRMT R7, R7, 0x5410, R11 ;  /* 0x0000541007077816 */ /* 0x000fe2000000000b */
[----:B------:R-:W-:Y:S01]  /*11bc0*/  IMAD.MOV.U32 R141, RZ, RZ, R140 ;  /* 0x000000ffff8d7224 */ /* 0x000fe200078e008c */
[----:B------:R-:W-:Y:S02]  /*11bd0*/  PRMT R159, R159, 0x5410, R159 ;  /* 0x000054109f9f7816 */ /* 0x000fe4000000009f */
.L_x_6703:
[----:B------:R-:W-:Y:S05]  /*11be0*/  BSYNC B1 ;  /* 0x0000000000017941 */ /* 0x000fea0003800000 */
.L_x_6701:
        /* <DEDUP_REMOVED lines=11> */
.L_x_6705:
[----:B------:R-:W-:Y:S01]  /*11ca0*/  IMAD.MOV.U32 R9, RZ, RZ, R10 ;  /* 0x000000ffff097224 */ /* 0x000fe200078e000a */
[----:B------:R-:W-:Y:S01]  /*11cb0*/  PRMT R11, R11, 0x7610, R7 ;  /* 0x000076100b0b7816 */ /* 0x000fe20000000007 */
[----:B------:R-:W-:Y:S01]  /*11cc0*/  IMAD.MOV.U32 R140, RZ, RZ, R143 ;  /* 0x000000ffff8c7224 */ /* 0x000fe200078e008f */
[----:B------:R-:W-:Y:S02]  /*11cd0*/  PRMT R159, R158, 0x7632, R159 ;  /* 0x000076329e9f7816 */ /* 0x000fe4000000009f */
.L_x_6706:
[----:B------:R-:W-:Y:S05]  /*11ce0*/  BSYNC B1 ;  /* 0x0000000000017941 */ /* 0x000fea0003800000 */
.L_x_6704:
        /* <DEDUP_REMOVED lines=11> */
.L_x_6708:
[----:B------:R-:W-:Y:S01]  /*11da0*/  IMAD.MOV.U32 R10, RZ, RZ, R9 ;  /* 0x000000ffff0a7224 */ /* 0x000fe200078e0009 */
[----:B------:R-:W-:Y:S01]  /*11db0*/  PRMT R7, R11, 0x7632, R7 ;  /* 0x000076320b077816 */ /* 0x000fe20000000007 */
[----:B------:R-:W-:Y:S01]  /*11dc0*/  IMAD.MOV.U32 R143, RZ, RZ, R142 ;  /* 0x000000ffff8f7224 */ /* 0x000fe200078e008e */
[----:B------:R-:W-:Y:S02]  /*11dd0*/  PRMT R158, R158, 0x5410, R158 ;  /* 0x000054109e9e7816 */ /* 0x000fe4000000009e */
.L_x_6709:
[----:B------:R-:W-:Y:S05]  /*11de0*/  BSYNC B1 ;  /* 0x0000000000017941 */ /* 0x000fea0003800000 */
.L_x_6707:
        /* <DEDUP_REMOVED lines=11> */
.L_x_6711:
[----:B------:R-:W-:Y:S01]  /*11ea0*/  IMAD.MOV.U32 R9, RZ, RZ, R10 ;  /* 0x000000ffff097224 */ /* 0x000fe200078e000a */
[----:B------:R-:W-:Y:S01]  /*11eb0*/  PRMT R11, R7, 0x7610, R11 ;  /* 0x00007610070b7816 */ /* 0x000fe2000000000b */
[----:B------:R-:W-:Y:S01]  /*11ec0*/  IMAD.MOV.U32 R142, RZ, RZ, R145 ;  /* 0x000000ffff8e7224 */ /* 0x000fe200078e0091 */
[----:B------:R-:W-:Y:S02]  /*11ed0*/  PRMT R158, R157, 0x7632, R158 ;  /* 0x000076329d9e7816 */ /* 0x000fe4000000009e */
.L_x_6712:
[----:B------:R-:W-:Y:S05]  /*11ee0*/  BSYNC B1 ;  /* 0x0000000000017941 */ /* 0x000fea0003800000 */
.L_x_6710:
        /* <DEDUP_REMOVED lines=11> */
.L_x_6714:
[----:B------:R-:W-:Y:S01]  /*11fa0*/  IMAD.MOV.U32 R10, RZ, RZ, R9 ;  /* 0x000000ffff0a7224 */ /* 0x000fe200078e0009 */
[----:B------:R-:W-:Y:S01]  /*11fb0*/  PRMT R7, R7, 0x5410, R11 ;  /* 0x0000541007077816 */ /* 0x000fe2000000000b */
[----:B------:R-:W-:Y:S01]  /*11fc0*/  IMAD.MOV.U32 R145, RZ, RZ, R144 ;  /* 0x000000ffff917224 */ /* 0x000fe200078e0090 */
[----:B------:R-:W-:Y:S02]  /*11fd0*/  PRMT R157, R157, 0x5410, R157 ;  /* 0x000054109d9d7816 */ /* 0x000fe4000000009d */
.L_x_6715:
[----:B------:R-:W-:Y:S05]  /*11fe0*/  BSYNC B1 ;  /* 0x0000000000017941 */ /* 0x000fea0003800000 */
.L_x_6713:
        /* <DEDUP_REMOVED lines=11> */
.L_x_6717:
[----:B------:R-:W-:Y:S01]  /*120a0*/  IMAD.MOV.U32 R9, RZ, RZ, R10 ;  /* 0x000000ffff097224 */ /* 0x000fe200078e000a */
[----:B------:R-:W-:Y:S01]  /*120b0*/  PRMT R11, R11, 0x7610, R7 ;  /* 0x000076100b0b7816 */ /* 0x000fe20000000007 */
[----:B------:R-:W-:Y:S01]  /*120c0*/  IMAD.MOV.U32 R144, RZ, RZ, R147 ;  /* 0x000000ffff907224 */ /* 0x000fe200078e0093 */
[----:B------:R-:W-:Y:S02]  /*120d0*/  PRMT R157, R156, 0x7632, R157 ;  /* 0x000076329c9d7816 */ /* 0x000fe4000000009d */
.L_x_6718:
[----:B------:R-:W-:Y:S05]  /*120e0*/  BSYNC B1 ;  /* 0x0000000000017941 */ /* 0x000fea0003800000 */
.L_x_6716:
        /* <DEDUP_REMOVED lines=11> */
.L_x_6720:
[----:B------:R-:W-:Y:S01]  /*121a0*/  IMAD.MOV.U32 R10, RZ, RZ, R9 ;  /* 0x000000ffff0a7224 */ /* 0x000fe200078e0009 */
[----:B------:R-:W-:Y:S01]  /*121b0*/  PRMT R7, R11, 0x7632, R7 ;  /* 0x000076320b077816 */ /* 0x000fe20000000007 */
[----:B------:R-:W-:Y:S01]  /*121c0*/  IMAD.MOV.U32 R147, RZ, RZ, R146 ;  /* 0x000000ffff937224 */ /* 0x000fe200078e0092 */
[----:B------:R-:W-:Y:S02]  /*121d0*/  PRMT R156, R156, 0x5410, R156 ;  /* 0x000054109c9c7816 */ /* 0x000fe4000000009c */
.L_x_6721:
[----:B------:R-:W-:Y:S05]  /*121e0*/  BSYNC B1 ;  /* 0x0000000000017941 */ /* 0x000fea0003800000 */
.L_x_6719:
        /* <DEDUP_REMOVED lines=11> */
.L_x_6723:
[----:B------:R-:W-:Y:S01]  /*122a0*/  IMAD.MOV.U32 R9, RZ, RZ, R10 ;  /* 0x000000ffff097224 */ /* 0x000fe200078e000a */
[----:B------:R-:W-:Y:S01]  /*122b0*/  PRMT R11, R7, 0x7610, R11 ;  /* 0x00007610070b7816 */ /* 0x000fe2000000000b */
[----:B------:R-:W-:Y:S01]  /*122c0*/  IMAD.MOV.U32 R146, RZ, RZ, R149 ;  /* 0x000000ffff927224 */ /* 0x000fe200078e0095 */
[----:B------:R-:W-:Y:S02]  /*122d0*/  PRMT R156, R155, 0x7632, R156 ;  /* 0x000076329b9c7816 */ /* 0x000fe4000000009c */
.L_x_6724:
[----:B------:R-:W-:Y:S05]  /*122e0*/  BSYNC B1 ;  /* 0x0000000000017941 */ /* 0x000fea0003800000 */
.L_x_6722:
        /* <DEDUP_REMOVED lines=11> */
.L_x_6726:
[----:B------:R-:W-:Y:S01]  /*123a0*/  IMAD.MOV.U32 R10, RZ, RZ, R9 ;  /* 0x000000ffff0a7224 */ /* 0x000fe200078e0009 */
[----:B------:R-:W-:Y:S01]  /*123b0*/  PRMT R7, R7, 0x5410, R11 ;  /* 0x0000541007077816 */ /* 0x000fe2000000000b */
[----:B------:R-:W-:Y:S01]  /*123c0*/  IMAD.MOV.U32 R149, RZ, RZ, R148 ;  /* 0x000000ffff957224 */ /* 0x000fe200078e0094 */
[----:B------:R-:W-:Y:S02]  /*123d0*/  PRMT R155, R155, 0x5410, R155 ;  /* 0x000054109b9b7816 */ /* 0x000fe4000000009b */
.L_x_6727:
[----:B------:R-:W-:Y:S05]  /*123e0*/  BSYNC B1 ;  /* 0x0000000000017941 */ /* 0x000fea0003800000 */
.L_x_6725:
        /* <DEDUP_REMOVED lines=11> */
.L_x_6729:
[----:B------:R-:W-:Y:S01]  /*124a0*/  IMAD.MOV.U32 R9, RZ, RZ, R10 ;  /* 0x000000ffff097224 */ /* 0x000fe200078e000a */
[----:B------:R-:W-:Y:S01]  /*124b0*/  PRMT R11, R11, 0x7610, R7 ;  /* 0x000076100b0b7816 */ /* 0x000fe20000000007 */
[----:B------:R-:W-:Y:S01]  /*124c0*/  IMAD.MOV.U32 R148, RZ, RZ, R151 ;  /* 0x000000ffff947224 */ /* 0x000fe200078e0097 */
[----:B------:R-:W-:Y:S02]  /*124d0*/  PRMT R155, R154, 0x7632, R155 ;  /* 0x000076329a9b7816 */ /* 0x000fe4000000009b */
.L_x_6730:
[----:B------:R-:W-:Y:S05]  /*124e0*/  BSYNC B1 ;  /* 0x0000000000017941 */ /* 0x000fea0003800000 */
.L_x_6728:
        /* <DEDUP_REMOVED lines=11> */
.L_x_6732:
[----:B------:R-:W-:Y:S01]  /*125a0*/  IMAD.MOV.U32 R151, RZ, RZ, R150 ;  /* 0x000000ffff977224 */ /* 0x000fe200078e0096 */
[C---:B------:R-:W-:Y:S01]  /*125b0*/  PRMT R154, R11.reuse, 0x5432, R154 ;  /* 0x000054320b9a7816 */ /* 0x040fe2000000009a */
[--C-:B------:R-:W-:Y:S01]  /*125c0*/  IMAD.MOV.U32 R7, RZ, RZ, R9.reuse ;  /* 0x000000ffff077224 */ /* 0x100fe200078e0009 */
[----:B------:R-:W-:Y:S01]  /*125d0*/  PRMT R10, R11, 0x7632, R10 ;  /* 0x000076320b0a7816 */ /* 0x000fe2000000000a */
[----:B------:R-:W-:Y:S02]  /*125e0*/  IMAD.MOV.U32 R150, RZ, RZ, R9 ;  /* 0x000000ffff967224 */ /* 0x000fe400078e0009 */
.L_x_6733:
[----:B------:R-:W-:Y:S05]  /*125f0*/  BSYNC B1 ;  /* 0x0000000000017941 */ /* 0x000fea0003800000 */
.L_x_6731:
[----:B------:R-:W-:Y:S02]  /*12600*/  IADD3 R4, R4, 0x4, RZ ;  /* 0x0000000404047810 */ /* 0x000fe40007ffe0ff */
[----:B------:R-:W-:Y:S01]  /*12610*/  IADD3 R2, R2, 0x2, RZ ;  /* 0x0000000202027810 */ /* 0x000fe20007ffe0ff */
[----:B------:R-:W-:Y:S01]  /*12620*/  @!P1 CALL.REL.NOINC `(.L_x_6734) ;  /* 0x0000001000009944 */ /* 0x000fe20003c00000 */
[----:B------:R-:W-:Y:S05]  /*12630*/  BRA `(.L_x_6735) ;  /* 0xffffc02000007947 */ /* 0x000fea000383ffff */
.L_x_6734:
[----:B------:R-:W-:Y:S01]  /*12640*/  FADD.FTZ R3, R3, R8 ;  /* 0x0000000803037221 */ /* 0x000fe20000010000 */
[----:B------:R-:W-:Y:S01]  /*12650*/  PRMT R154, R10, 0x7610, R154 ;  /* 0x000076100a9a7816 */ /* 0x000fe2000000009a */
[----:B------:R-:W-:Y:S02]  /*12660*/  IMAD.MOV.U32 R2, RZ, RZ, R6 ;  /* 0x000000ffff027224 */ /* 0x000fe400078e0006 */
[----:B------:R-:W-:-:S02]  /*12670*/  IMAD.MOV.U32 R150, RZ, RZ, R7 ;  /* 0x000000ffff967224 */ /* 0x000fc400078e0007 */
.L_x_6544:
[----:B------:R-:W-:Y:S05]  /*12680*/  BSYNC B0 ;  /* 0x0000000000007941 */ /* 0x000fea0003800000 */
.L_x_6543:
        /* <DEDUP_REMOVED lines=53> */
[----:B-1----:R-:W-:Y:S04]  /*129e0*/  STL.64 [R1+0x10], R6 ;  /* 0x0000100601007387 */ /* 0x002fe80000100a00 */
[----:B--2---:R-:W-:Y:S04]  /*129f0*/  STL.64 [R1+0x18], R8 ;  /* 0x0000180801007387 */ /* 0x004fe80000100a00 */
[----:B0-----:R-:W-:Y:S04]  /*12a00*/  STL.64 [R1+0x20], R10 ;  /* 0x0000200a01007387 */ /* 0x001fe80000100a00 */
        /* <DEDUP_REMOVED lines=66> */
[----:B------:R-:W-:Y:S04]  /*12e30*/  SHFL.DOWN PT, R50, R184, 0x2, 0x1f ;  /* 0x08401f00b8327f89 */ /* 0x000fe800000e0000 */
[----:B------:R-:W4:Y:S04]  /*12e40*/  SHFL.DOWN PT, R51, R185, 0x2, 0x1f ;  /* 0x08401f00b9337f89 */ /* 0x000f2800000e0000 */
[----:B------:R-:W5:Y:S04]  /*12e50*/  SHFL.DOWN PT, R5, R3, 0x2, 0x1f ;  /* 0x08401f0003057f89 */ /* 0x000f6800000e0000 */
        /* <DEDUP_REMOVED lines=37> */
.L_x_6928:
        /* <DEDUP_REMOVED lines=20> */
.L_x_6739:
[----:B------:R-:W-:Y:S01]  /*131f0*/  IMAD.MOV.U32 R10, RZ, RZ, R89 ;  /* 0x000000ffff0a7224 */ /* 0x000fe200078e0059 */
[--C-:B------:R-:W-:Y:S01]  /*13200*/  PRMT R7, R7, 0x7610, R185.reuse ;  /* 0x0000761007077816 */ /* 0x100fe200000000b9 */
[----:B------:R-:W-:Y:S01]  /*13210*/  IMAD.MOV.U32 R89, RZ, RZ, R88 ;  /* 0x000000ffff597224 */ /* 0x000fe200078e0058 */
[----:B------:R-:W-:Y:S02]  /*13220*/  PRMT R185, R185, 0x5410, R185 ;  /* 0x00005410b9b97816 */ /* 0x000fe400000000b9 */
.L_x_6740:
[----:B------:R-:W-:Y:S05]  /*13230*/  BSYNC B1 ;  /* 0x0000000000017941 */ /* 0x000fea0003800000 */
.L_x_6738:
        /* <DEDUP_REMOVED lines=11> */
.L_x_6742:
[----:B------:R-:W-:Y:S01]  /*132f0*/  IMAD.MOV.U32 R9, RZ, RZ, R10 ;  /* 0x000000ffff097224 */ /* 0x000fe200078e000a */
[----:B------:R-:W-:Y:S01]  /*13300*/  PRMT R11, R11, 0x7610, R7 ;  /* 0x000076100b0b7816 */ /* 0x000fe20000000007 */
[----:B------:R-:W-:Y:S01]  /*13310*/  IMAD.MOV.U32 R88, RZ, RZ, R91 ;  /* 0x000000ffff587224 */ /* 0x000fe200078e005b */
[----:B------:R-:W-:Y:S02]  /*13320*/  PRMT R185, R184, 0x7632, R185 ;  /* 0x00007632b8b97816 */ /* 0x000fe400000000b9 */
.L_x_6743:
[----:B------:R-:W-:Y:S05]  /*13330*/  BSYNC B1 ;  /* 0x0000000000017941 */ /* 0x000fea0003800000 */
.L_x_6741:
        /* <DEDUP_REMOVED lines=11> */
.L_x_6745:
[----:B------:R-:W-:Y:S01]  /*133f0*/  IMAD.MOV.U32 R10, RZ, RZ, R9 ;  /* 0x000000ffff0a7224 */ /* 0x000fe200078e0009 */
[----:B------:R-:W-:Y:S01]  /*13400*/  PRMT R7, R11, 0x7632, R7 ;  /* 0x000076320b077816 */ /* 0x000fe20000000007 */
[----:B------:R-:W-:Y:S01]  /*13410*/  IMAD.MOV.U32 R91, RZ, RZ, R90 ;  /* 0x000000ffff5b7224 */ /* 0x000fe200078e005a */
[----:B------:R-:W-:Y:S02]  /*13420*/  PRMT R184, R184, 0x5410, R184 ;  /* 0x00005410b8b87816 */ /* 0x000fe400000000b8 */
.L_x_6746:
[----:B------:R-:W-:Y:S05]  /*13430*/  BSYNC B1 ;  /* 0x0000000000017941 */ /* 0x000fea0003800000 */
.L_x_6744:
        /* <DEDUP_REMOVED lines=11> */
.L_x_6748:
[----:B------:R-:W-:Y:S01]  /*134f0*/  IMAD.MOV.U32 R9, RZ, RZ, R10 ;  /* 0x000000ffff097224 */ /* 0x000fe200078e000a */
[----:B------:R-:W-:Y:S01]  /*13500*/  PRMT R11, R7, 0x7610, R11 ;  /* 0x00007610070b7816 */ /* 0x000fe2000000000b */
[----:B------:R-:W-:Y:S01]  /*13510*/  IMAD.MOV.U32 R90, RZ, RZ, R93 ;  /* 0x000000ffff5a7224 */ /* 0x000fe200078e005d */
[----:B------:R-:W-:Y:S02]  /*13520*/  PRMT R184, R183, 0x7632, R184 ;  /* 0x00007632b7b87816 */ /* 0x000fe400000000b8 */
.L_x_6749:
[----:B------:R-:W-:Y:S05]  /*13530*/  BSYNC B1 ;  /* 0x0000000000017941 */ /* 0x000fea0003800000 */
.L_x_6747:
        /* <DEDUP_REMOVED lines=11> */
.L_x_6751:
[----:B------:R-:W-:Y:S01]  /*135f0*/  IMAD.MOV.U32 R10, RZ, RZ, R9 ;  /* 0x000000ffff0a7224 */ /* 0x000fe200078e0009 */
[----:B------:R-:W-:Y:S01]  /*13600*/  PRMT R7, R7, 0x5410, R11 ;  /* 0x0000541007077816 */ /* 0x000fe2000000000b */
[----:B------:R-:W-:Y:S01]  /*13610*/  IMAD.MOV.U32 R93, RZ, RZ, R92 ;  /* 0x000000ffff5d7224 */ /* 0x000fe200078e005c */
[----:B------:R-:W-:Y:S02]  /*13620*/  PRMT R183, R183, 0x5410, R183 ;  /* 0x00005410b7b77816 */ /* 0x000fe400000000b7 */
.L_x_6752:
[----:B------:R-:W-:Y:S05]  /*13630*/  BSYNC B1 ;  /* 0x0000000000017941 */ /* 0x000fea0003800000 */
.L_x_6750:
        /* <DEDUP_REMOVED lines=11> */
.L_x_6754:
[----:B------:R-:W-:Y:S01]  /*136f0*/  IMAD.MOV.U32 R9, RZ, RZ, R10 ;  /* 0x000000ffff097224 */ /* 0x000fe200078e000a */
[----:B------:R-:W-:Y:S01]  /*13700*/  PRMT R11, R11, 0x7610, R7 ;  /* 0x000076100b0b7816 */ /* 0x000fe20000000007 */
[----:B------:R-:W-:Y:S01]  /*13710*/  IMAD.MOV.U32 R92, RZ, RZ, R95 ;  /* 0x000000ffff5c7224 */ /* 0x000fe200078e005f */
[----:B------:R-:W-:Y:S02]  /*13720*/  PRMT R183, R182, 0x7632, R183 ;  /* 0x00007632b6b77816 */ /* 0x000fe400000000b7 */
.L_x_6755:
[----:B------:R-:W-:Y:S05]  /*13730*/  BSYNC B1 ;  /* 0x0000000000017941 */ /* 0x000fea0003800000 */
.L_x_6753:
        /* <DEDUP_REMOVED lines=11> */
.L_x_6757:
[----:B------:R-:W-:Y:S01]  /*137f0*/  IMAD.MOV.U32 R10, RZ, RZ, R9 ;  /* 0x000000ffff0a7224 */ /* 0x000fe200078e0009 */
[----:B------:R-:W-:Y:S01]  /*13800*/  PRMT R7, R11, 0x7632, R7 ;  /* 0x000076320b077816 */ /* 0x000fe20000000007 */
[----:B------:R-:W-:Y:S01]  /*13810*/  IMAD.MOV.U32 R95, RZ, RZ, R94 ;  /* 0x000000ffff5f7224 */ /* 0x000fe200078e005e */
[----:B------:R-:W-:Y:S02]  /*13820*/  PRMT R182, R182, 0x5410, R182 ;  /* 0x00005410b6b67816 */ /* 0x000fe400000000b6 */
.L_x_6758:
[----:B------:R-:W-:Y:S05]  /*13830*/  BSYNC B1 ;  /* 0x0000000000017941 */ /* 0x000fea0003800000 */
.L_x_6756:
        /* <DEDUP_REMOVED lines=11> */
.L_x_6760:
[----:B------:R-:W-:Y:S01]  /*138f0*/  IMAD.MOV.U32 R9, RZ, RZ, R10 ;  /* 0x000000ffff097224 */ /* 0x000fe200078e000a */
[----:B------:R-:W-:Y:S01]  /*13900*/  PRMT R11, R7, 0x7610, R11 ;  /* 0x00007610070b7816 */ /* 0x000fe2000000000b */
[----:B------:R-:W-:Y:S01]  /*13910*/  IMAD.MOV.U32 R94, RZ, RZ, R97 ;  /* 0x000000ffff5e7224 */ /* 0x000fe200078e0061 */
[----:B------:R-:W-:Y:S02]  /*13920*/  PRMT R182, R181, 0x7632, R182 ;  /* 0x00007632b5b67816 */ /* 0x000fe400000000b6 */
.L_x_6761:
[----:B------:R-:W-:Y:S05]  /*13930*/  BSYNC B1 ;  /* 0x0000000000017941 */ /* 0x000fea0003800000 */
.L_x_6759:
        /* <DEDUP_REMOVED lines=11> */
.L_x_6763:
[----:B------:R-:W-:Y:S01]  /*139f0*/  IMAD.MOV.U32 R10, RZ, RZ, R9 ;  /* 0x000000ffff0a7224 */ /* 0x000fe200078e0009 */
[----:B------:R-:W-:Y:S01]  /*13a00*/  PRMT R7, R7, 0x5410, R11 ;  /* 0x0000541007077816 */ /* 0x000fe2000000000b */
[----:B------:R-:W-:Y:S01]  /*13a10*/  IMAD.MOV.U32 R97, RZ, RZ, R96 ;  /* 0x000000ffff617224 */ /* 0x000fe200078e0060 */
[----:B------:R-:W-:Y:S02]  /*13a20*/  PRMT R181, R181, 0x5410, R181 ;  /* 0x00005410b5b57816 */ /* 0x000fe400000000b5 */
.L_x_6764:
[----:B------:R-:W-:Y:S05]  /*13a30*/  BSYNC B1 ;  /* 0x0000000000017941 */ /* 0x000fea0003800000 */
.L_x_6762:
        /* <DEDUP_REMOVED lines=11> */
.L_x_6766:
[----:B------:R-:W-:Y:S01]  /*13af0*/  IMAD.MOV.U32 R9, RZ, RZ, R10 ;  /* 0x000000ffff097224 */ /* 0x000fe200078e000a */
[----:B------:R-:W-:Y:S01]  /*13b00*/  PRMT R11, R11, 0x7610, R7 ;  /* 0x000076100b0b7816 */ /* 0x000fe20000000007 */
[----:B------:R-:W-:Y:S01]  /*13b10*/  IMAD.MOV.U32 R96, RZ, RZ, R99 ;  /* 0x000000ffff607224 */ /* 0x000fe200078e0063 */
[----:B------:R-:W-:Y:S02]  /*13b20*/  PRMT R181, R180, 0x7632, R181 ;  /* 0x00007632b4b57816 */ /* 0x000fe400000000b5 */
.L_x_6767:
[----:B------:R-:W-:Y:S05]  /*13b30*/  BSYNC B1 ;  /* 0x0000000000017941 */ /* 0x000fea0003800000 */
.L_x_6765:
        /* <DEDUP_REMOVED lines=11> */
.L_x_6769:
[----:B------:R-:W-:Y:S01]  /*13bf0*/  IMAD.MOV.U32 R10, RZ, RZ, R9 ;  /* 0x000000ffff0a7224 */ /* 0x000fe200078e0009 */
[----:B------:R-:W-:Y:S01]  /*13c00*/  PRMT R7, R11, 0x7632, R7 ;  /* 0x000076320b077816 */ /* 0x000fe20000000007 */
[----:B------:R-:W-:Y:S01]  /*13c10*/  IMAD.MOV.U32 R99, RZ, RZ, R98 ;  /* 0x000000ffff637224 */ /* 0x000fe200078e0062 */
[----:B------:R-:W-:Y:S02]  /*13c20*/  PRMT R180, R180, 0x5410, R180 ;  /* 0x00005410b4b47816 */ /* 0x000fe400000000b4 */
.L_x_6770:
[----:B------:R-:W-:Y:S05]  /*13c30*/  BSYNC B1 ;  /* 0x0000000000017941 */ /* 0x000fea0003800000 */
.L_x_6768:
        /* <DEDUP_REMOVED lines=11> */
.L_x_6772:
[----:B------:R-:W-:Y:S01]  /*13cf0*/  IMAD.MOV.U32 R9, RZ, RZ, R10 ;  /* 0x000000ffff097224 */ /* 0x000fe200078e000a */
[----:B------:R-:W-:Y:S01]  /*13d00*/  PRMT R11, R7, 0x7610, R11 ;  /* 0x00007610070b7816 */ /* 0x000fe2000000000b */
[----:B------:R-:W-:Y:S01]  /*13d10*/  IMAD.MOV.U32 R98, RZ, RZ, R101 ;  /* 0x000000ffff627224 */ /* 0x000fe200078e0065 */
[----:B------:R-:W-:Y:S02]  /*13d20*/  PRMT R180, R179, 0x7632, R180 ;  /* 0x00007632b3b47816 */ /* 0x000fe400000000b4 */
.L_x_6773:
[----:B------:R-:W-:Y:S05]  /*13d30*/  BSYNC B1 ;  /* 0x0000000000017941 */ /* 0x000fea0003800000 */
.L_x_6771:
        /* <DEDUP_REMOVED lines=11> */
.L_x_6775:
[----:B------:R-:W-:Y:S01]  /*13df0*/  IMAD.MOV.U32 R10, RZ, RZ, R9 ;  /* 0x000000ffff0a7224 */ /* 0x000fe200078e0009 */
[----:B------:R-:W-:Y:S01]  /*13e00*/  PRMT R7, R7, 0x5410, R11 ;  /* 0x0000541007077816 */ /* 0x000fe2000000000b */
[----:B------:R-:W-:Y:S01]  /*13e10*/  IMAD.MOV.U32 R101, RZ, RZ, R100 ;  /* 0x000000ffff657224 */ /* 0x000fe200078e0064 */
[----:B------:R-:W-:Y:S02]  /*13e20*/  PRMT R179, R179, 0x5410, R179 ;  /* 0x00005410b3b37816 */ /* 0x000fe400000000b3 */
.L_x_6776:
[----:B------:R-:W-:Y:S05]  /*13e30*/  BSYNC B1 ;  /* 0x0000000000017941 */ /* 0x000fea0003800000 */
.L_x_6774:
        /* <DEDUP_REMOVED lines=11> */
.L_x_6778:
[----:B------:R-:W-:Y:S01]  /*13ef0*/  IMAD.MOV.U32 R9, RZ, RZ, R10 ;  /* 0x000000ffff097224 */ /* 0x000fe200078e000a */
[----:B------:R-:W-:Y:S01]  /*13f00*/  PRMT R11, R11, 0x7610, R7 ;  /* 0x000076100b0b7816 */ /* 0x000fe20000000007 */
[----:B------:R-:W-:Y:S01]  /*13f10*/  IMAD.MOV.U32 R100, RZ, RZ, R103 ;  /* 0x000000ffff647224 */ /* 0x000fe200078e0067 */
[----:B------:R-:W-:Y:S02]  /*13f20*/  PRMT R179, R178, 0x7632, R179 ;  /* 0x00007632b2b37816 */ /* 0x000fe400000000b3 */
.L_x_6779:
[----:B------:R-:W-:Y:S05]  /*13f30*/  BSYNC B1 ;  /* 0x0000000000017941 */ /* 0x000fea0003800000 */
.L_x_6777:
        /* <DEDUP_REMOVED lines=11> */
.L_x_6781:
[----:B------:R-:W-:Y:S01]  /*13ff0*/  IMAD.MOV.U32 R10, RZ, RZ, R9 ;  /* 0x000000ffff0a7224 */ /* 0x000fe200078e0009 */
[----:B------:R-:W-:Y:S01]  /*14000*/  PRMT R7, R11, 0x7632, R7 ;  /* 0x000076320b077816 */ /* 0x000fe20000000007 */
[----:B------:R-:W-:Y:S01]  /*14010*/  IMAD.MOV.U32 R103, RZ, RZ, R102 ;  /* 0x000000ffff677224 */ /* 0x000fe200078e0066 */
[----:B------:R-:W-:Y:S02]  /*14020*/  PRMT R178, R178, 0x5410, R178 ;  /* 0x00005410b2b27816 */ /* 0x000fe400000000b2 */
.L_x_6782:
[----:B------:R-:W-:Y:S05]  /*14030*/  BSYNC B1 ;  /* 0x0000000000017941 */ /* 0x000fea0003800000 */
.L_x_6780:
        /* <DEDUP_REMOVED lines=11> */
.L_x_6784:
[----:B------:R-:W-:Y:S01]  /*140f0*/  IMAD.MOV.U32 R9, RZ, RZ, R10 ;  /* 0x000000ffff097224 */ /* 0x000fe200078e000a */
[----:B------:R-:W-:Y:S01]  /*14100*/  PRMT R11, R7, 0x7610, R11 ;  /* 0x00007610070b7816 */ /* 0x000fe2000000000b */
[----:B------:R-:W-:Y:S01]  /*14110*/  IMAD.MOV.U32 R102, RZ, RZ, R105 ;  /* 0x000000ffff667224 */ /* 0x000fe200078e0069 */
[----:B------:R-:W-:Y:S02]  /*14120*/  PRMT R178, R177, 0x7632, R178 ;  /* 0x00007632b1b27816 */ /* 0x000fe400000000b2 */
.L_x_6785:
[----:B------:R-:W-:Y:S05]  /*14130*/  BSYNC B1 ;  /* 0x0000000000017941 */ /* 0x000fea0003800000 */
.L_x_6783:
        /* <DEDUP_REMOVED lines=11> */
.L_x_6787:
[----:B------:R-:W-:Y:S01]  /*141f0*/  IMAD.MOV.U32 R10, RZ, RZ, R9 ;  /* 0x000000ffff0a7224 */ /* 0x000fe200078e0009 */
[----:B------:R-:W-:Y:S01]  /*14200*/  PRMT R7, R7, 0x5410, R11 ;  /* 0x0000541007077816 */ /* 0x000fe2000000000b */
[----:B------:R-:W-:Y:S01]  /*14210*/  IMAD.MOV.U32 R105, RZ, RZ, R104 ;  /* 0x000000ffff697224 */ /* 0x000fe200078e0068 */
[----:B------:R-:W-:Y:S02]  /*14220*/  PRMT R177, R177, 0x5410, R177 ;  /* 0x00005410b1b17816 */ /* 0x000fe400000000b1 */
.L_x_6788:
[----:B------:R-:W-:Y:S05]  /*14230*/  BSYNC B1 ;  /* 0x0000000000017941 */ /* 0x000fea0003800000 */
.L_x_6786:
        /* <DEDUP_REMOVED lines=11> */
.L_x_6790:
[----:B------:R-:W-:Y:S01]  /*142f0*/  IMAD.MOV.U32 R9, RZ, RZ, R10 ;  /* 0x000000ffff097224 */ /* 0x000fe200078e000a */
[----:B------:R-:W-:Y:S01]  /*14300*/  PRMT R11, R11, 0x7610, R7 ;  /* 0x000076100b0b7816 */ /* 0x000fe20000000007 */
[----:B------:R-:W-:Y:S01]  /*14310*/  IMAD.MOV.U32 R104, RZ, RZ, R107 ;  /* 0x000000ffff687224 */ /* 0x000fe200078e006b */
[----:B------:R-:W-:Y:S02]  /*14320*/  PRMT R177, R176, 0x7632, R177 ;  /* 0x00007632b0b17816 */ /* 0x000fe400000000b1 */
.L_x_6791:
[----:B------:R-:W-:Y:S05]  /*14330*/  BSYNC B1 ;  /* 0x0000000000017941 */ /* 0x000fea0003800000 */
.L_x_6789:
        /* <DEDUP_REMOVED lines=11> */
.L_x_6793:
[----:B------:R-:W-:Y:S01]  /*143f0*/  IMAD.MOV.U32 R10, RZ, RZ, R9 ;  /* 0x000000ffff0a7224 */ /* 0x000fe200078e0009 */
[----:B------:R-:W-:Y:S01]  /*14400*/  PRMT R7, R11, 0x7632, R7 ;  /* 0x000076320b077816 */ /* 0x000fe20000000007 */
[----:B------:R-:W-:Y:S01]  /*14410*/  IMAD.MOV.U32 R107, RZ, RZ, R106 ;  /* 0x000000ffff6b7224 */ /* 0x000fe200078e006a */
[----:B------:R-:W-:Y:S02]  /*14420*/  PRMT R176, R176, 0x5410, R176 ;  /* 0x00005410b0b07816 */ /* 0x000fe400000000b0 */
.L_x_6794:
[----:B------:R-:W-:Y:S05]  /*14430*/  BSYNC B1 ;  /* 0x0000000000017941 */ /* 0x000fea0003800000 */
.L_x_6792:
        /* <DEDUP_REMOVED lines=11> */
.L_x_6796:
[----:B------:R-:W-:Y:S01]  /*144f0*/  IMAD.MOV.U32 R9, RZ, RZ, R10 ;  /* 0x000000ffff097224 */ /* 0x000fe200078e000a */
[----:B------:R-:W-:Y:S01]  /*14500*/  PRMT R11, R7, 0x7610, R11 ;  /* 0x00007610070b7816 */ /* 0x000fe2000000000b */
[----:B------:R-:W-:Y:S01]  /*14510*/  IMAD.MOV.U32 R106, RZ, RZ, R109 ;  /* 0x000000ffff6a7224 */ /* 0x000fe200078e006d */
[----:B------:R-:W-:Y:S02]  /*14520*/  PRMT R176, R175, 0x7632, R176 ;  /* 0x00007632afb07816 */ /* 0x000fe400000000b0 */
.L_x_6797:
[----:B------:R-:W-:Y:S05]  /*14530*/  BSYNC B1 ;  /* 0x0000000000017941 */ /* 0x000fea0003800000 */
.L_x_6795:
        /* <DEDUP_REMOVED lines=11> */
.L_x_6799:
[----:B------:R-:W-:Y:S01]  /*145f0*/  IMAD.MOV.U32 R10, RZ, RZ, R9 ;  /* 0x000000ffff0a7224 */ /* 0x000fe200078e0009 */
[----:B------:R-:W-:Y:S01]  /*14600*/  PRMT R7, R7, 0x5410, R11 ;  /* 0x0000541007077816 */ /* 0x000fe2000000000b */
[----:B------:R-:W-:Y:S01]  /*14610*/  IMAD.MOV.U32 R109, RZ, RZ, R108 ;  /* 0x000000ffff6d7224 */ /* 0x000fe200078e006c */
[----:B------:R-:W-:Y:S02]  /*14620*/  PRMT R175, R175, 0x5410, R175 ;  /* 0x00005410afaf7816 */ /* 0x000fe400000000af */
.L_x_6800:
[----:B------:R-:W-:Y:S05]  /*14630*/  BSYNC B1 ;  /* 0x0000000000017941 */ /* 0x000fea0003800000 */
.L_x_6798:
        /* <DEDUP_REMOVED lines=11> */
.L_x_6802:
[----:B------:R-:W-:Y:S01]  /*146f0*/  IMAD.MOV.U32 R9, RZ, RZ, R10 ;  /* 0x000000ffff097224 */ /* 0x000fe200078e000a */
[----:B------:R-:W-:Y:S01]  /*14700*/  PRMT R11, R11, 0x7610, R7 ;  /* 0x000076100b0b7816 */ /* 0x000fe20000000007 */
[----:B------:R-:W-:Y:S01]  /*14710*/  IMAD.MOV.U32 R108, RZ, RZ, R111 ;  /* 0x000000ffff6c7224 */ /* 0x000fe200078e006f */
[----:B------:R-:W-:Y:S02]  /*14720*/  PRMT R175, R174, 0x7632, R175 ;  /* 0x00007632aeaf7816 */ /* 0x000fe400000000af */
.L_x_6803:
[----:B------:R-:W-:Y:S05]  /*14730*/  BSYNC B1 ;  /* 0x0000000000017941 */ /* 0x000fea0003800000 */
.L_x_6801:
        /* <DEDUP_REMOVED lines=11> */
.L_x_6805:
[----:B------:R-:W-:Y:S01]  /*147f0*/  IMAD.MOV.U32 R10, RZ, RZ, R9 ;  /* 0x000000ffff0a7224 */ /* 0x000fe200078e0009 */
[----:B------:R-:W-:Y:S01]  /*14800*/  PRMT R7, R11, 0x7632, R7 ;  /* 0x000076320b077816 */ /* 0x000fe20000000007 */
[----:B------:R-:W-:Y:S01]  /*14810*/  IMAD.MOV.U32 R111, RZ, RZ, R110 ;  /* 0x000000ffff6f7224 */ /* 0x000fe200078e006e */
[----:B------:R-:W-:Y:S02]  /*14820*/  PRMT R174, R174, 0x5410, R174 ;  /* 0x00005410aeae7816 */ /* 0x000fe400000000ae */
.L_x_6806:
[----:B------:R-:W-:Y:S05]  /*14830*/  BSYNC B1 ;  /* 0x0000000000017941 */ /* 0x000fea0003800000 */
.L_x_6804:
        /* <DEDUP_REMOVED lines=11> */
.L_x_6808:
[----:B------:R-:W-:Y:S01]  /*148f0*/  IMAD.MOV.U32 R9, RZ, RZ, R10 ;  /* 0x000000ffff097224 */ /* 0x000fe200078e000a */
[----:B------:R-:W-:Y:S01]  /*14900*/  PRMT R11, R7, 0x7610, R11 ;  /* 0x00007610070b7816 */ /* 0x000fe2000000000b */
[----:B------:R-:W-:Y:S01]  /*14910*/  IMAD.MOV.U32 R110, RZ, RZ, R113 ;  /* 0x000000ffff6e7224 */ /* 0x000fe200078e0071 */
[----:B------:R-:W-:Y:S02]  /*14920*/  PRMT R174, R173, 0x7632, R174 ;  /* 0x00007632adae7816 */ /* 0x000fe400000000ae */
.L_x_6809:
[----:B------:R-:W-:Y:S05]  /*14930*/  BSYNC B1 ;  /* 0x0000000000017941 */ /* 0x000fea0003800000 */
.L_x_6807:
        /* <DEDUP_REMOVED lines=11> */
.L_x_6811:
[----:B------:R-:W-:Y:S01]  /*149f0*/  IMAD.MOV.U32 R10, RZ, RZ, R9 ;  /* 0x000000ffff0a7224 */ /* 0x000fe200078e0009 */
[----:B------:R-:W-:Y:S01]  /*14a00*/  PRMT R7, R7, 0x5410, R11 ;  /* 0x0000541007077816 */ /* 0x000fe2000000000b */
[----:B------:R-:W-:Y:S01]  /*14a10*/  IMAD.MOV.U32 R113, RZ, RZ, R112 ;  /* 0x000000ffff717224 */ /* 0x000fe200078e0070 */
[----:B------:R-:W-:Y:S02]  /*14a20*/  PRMT R173, R173, 0x5410, R173 ;  /* 0x00005410adad7816 */ /* 0x000fe400000000ad */
.L_x_6812:
[----:B------:R-:W-:Y:S05]  /*14a30*/  BSYNC B1 ;  /* 0x0000000000017941 */ /* 0x000fea0003800000 */
.L_x_6810:
        /* <DEDUP_REMOVED lines=11> */
.L_x_6814:
[----:B------:R-:W-:Y:S01]  /*14af0*/  IMAD.MOV.U32 R9, RZ, RZ, R10 ;  /* 0x000000ffff097224 */ /* 0x000fe200078e000a */
[----:B------:R-:W-:Y:S01]  /*14b00*/  PRMT R11, R11, 0x7610, R7 ;  /* 0x000076100b0b7816 */ /* 0x000fe20000000007 */
[----:B------:R-:W-:Y:S01]  /*14b10*/  IMAD.MOV.U32 R112, RZ, RZ, R115 ;  /* 0x000000ffff707224 */ /* 0x000fe200078e0073 */
[----:B------:R-:W-:Y:S02]  /*14b20*/  PRMT R173, R172, 0x7632, R173 ;  /* 0x00007632acad7816 */ /* 0x000fe400000000ad */
.L_x_6815:
[----:B------:R-:W-:Y:S05]  /*14b30*/  BSYNC B1 ;  /* 0x0000000000017941 */ /* 0x000fea0003800000 */
.L_x_6813:
        /* <DEDUP_REMOVED lines=11> */
.L_x_6817:
[----:B------:R-:W-:Y:S01]  /*14bf0*/  IMAD.MOV.U32 R10, RZ, RZ, R9 ;  /* 0x000000ffff0a7224 */ /* 0x000fe200078e0009 */
[----:B------:R-:W-:Y:S01]  /*14c00*/  PRMT R7, R11, 0x7632, R7 ;  /* 0x000076320b077816 */ /* 0x000fe20000000007 */
[----:B------:R-:W-:Y:S01]  /*14c10*/  IMAD.MOV.U32 R115, RZ, RZ, R114 ;  /* 0x000000ffff737224 */ /* 0x000fe200078e0072 */
[----:B------:R-:W-:Y:S02]  /*14c20*/  PRMT R172, R172, 0x5410, R172 ;  /* 0x00005410acac7816 */ /* 0x000fe400000000ac */
.L_x_6818:
[----:B------:R-:W-:Y:S05]  /*14c30*/  BSYNC B1 ;  /* 0x0000000000017941 */ /* 0x000fea0003800000 */
.L_x_6816:
        /* <DEDUP_REMOVED lines=11> */
.L_x_6820:
[----:B------:R-:W-:Y:S01]  /*14cf0*/  IMAD.MOV.U32 R9, RZ, RZ, R10 ;  /* 0x000000ffff097224 */ /* 0x000fe200078e000a */
[----:B------:R-:W-:Y:S01]  /*14d00*/  PRMT R11, R7, 0x7610, R11 ;  /* 0x00007610070b7816 */ /* 0x000fe2000000000b */
[----:B------:R-:W-:Y:S01]  /*14d10*/  IMAD.MOV.U32 R114, RZ, RZ, R117 ;  /* 0x000000ffff727224 */ /* 0x000fe200078e0075 */
[----:B------:R-:W-:Y:S02]  /*14d20*/  PRMT R172, R171, 0x7632, R172 ;  /* 0x00007632abac7816 */ /* 0x000fe400000000ac */
.L_x_6821:
[----:B------:R-:W-:Y:S05]  /*14d30*/  BSYNC B1 ;  /* 0x0000000000017941 */ /* 0x000fea0003800000 */
.L_x_6819:
        /* <DEDUP_REMOVED lines=11> */
.L_x_6823:
[----:B------:R-:W-:Y:S01]  /*14df0*/  IMAD.MOV.U32 R10, RZ, RZ, R9 ;  /* 0x000000ffff0a7224 */ /* 0x000fe200078e0009 */
[----:B------:R-:W-:Y:S01]  /*14e00*/  PRMT R7, R7, 0x5410, R11 ;  /* 0x0000541007077816 */ /* 0x000fe2000000000b */
[----:B------:R-:W-:Y:S01]  /*14e10*/  IMAD.MOV.U32 R117, RZ, RZ, R116 ;  /* 0x000000ffff757224 */ /* 0x000fe200078e0074 */
[----:B------:R-:W-:Y:S02]  /*14e20*/  PRMT R171, R171, 0x5410, R171 ;  /* 0x00005410abab7816 */ /* 0x000fe400000000ab */
.L_x_6824:
[----:B------:R-:W-:Y:S05]  /*14e30*/  BSYNC B1 ;  /* 0x0000000000017941 */ /* 0x000fea0003800000 */
.L_x_6822:
        /* <DEDUP_REMOVED lines=11> */
.L_x_6826:
[----:B------:R-:W-:Y:S01]  /*14ef0*/  IMAD.MOV.U32 R9, RZ, RZ, R10 ;  /* 0x000000ffff097224 */ /* 0x000fe200078e000a */
[----:B------:R-:W-:Y:S01]  /*14f00*/  PRMT R11, R11, 0x7610, R7 ;  /* 0x000076100b0b7816 */ /* 0x000fe20000000007 */
[----:B------:R-:W-:Y:S01]  /*14f10*/  IMAD.MOV.U32 R116, RZ, RZ, R119 ;  /* 0x000000ffff747224 */ /* 0x000fe200078e0077 */
[----:B------:R-:W-:Y:S02]  /*14f20*/  PRMT R171, R170, 0x7632, R171 ;  /* 0x00007632aaab7816 */ /* 0x000fe400000000ab */
.L_x_6827:
[----:B------:R-:W-:Y:S05]  /*14f30*/  BSYNC B1 ;  /* 0x0000000000017941 */ /* 0x000fea0003800000 */
.L_x_6825:
        /* <DEDUP_REMOVED lines=11> */
.L_x_6829:
[----:B------:R-:W-:Y:S01]  /*14ff0*/  IMAD.MOV.U32 R10, RZ, RZ, R9 ;  /* 0x000000ffff0a7224 */ /* 0x000fe200078e0009 */
[----:B------:R-:W-:Y:S01]  /*15000*/  PRMT R7, R11, 0x7632, R7 ;  /* 0x000076320b077816 */ /* 0x000fe20000000007 */
[----:B------:R-:W-:Y:S01]  /*15010*/  IMAD.MOV.U32 R119, RZ, RZ, R118 ;  /* 0x000000ffff777224 */ /* 0x000fe200078e0076 */
[----:B------:R-:W-:Y:S02]  /*15020*/  PRMT R170, R170, 0x5410, R170 ;  /* 0x00005410aaaa7816 */ /* 0x000fe400000000aa */
.L_x_6830:
[----:B------:R-:W-:Y:S05]  /*15030*/  BSYNC B1 ;  /* 0x0000000000017941 */ /* 0x000fea0003800000 */
.L_x_6828:
        /* <DEDUP_REMOVED lines=11> */
.L_x_6832:
[----:B------:R-:W-:Y:S01]  /*150f0*/  IMAD.MOV.U32 R9, RZ, RZ, R10 ;  /* 0x000000ffff097224 */ /* 0x000fe200078e000a */
[----:B------:R-:W-:Y:S01]  /*15100*/  PRMT R11, R7, 0x7610, R11 ;  /* 0x00007610070b7816 */ /* 0x000fe2000000000b */
[----:B------:R-:W-:Y:S01]  /*15110*/  IMAD.MOV.U32 R118, RZ, RZ, R121 ;  /* 0x000000ffff767224 */ /* 0x000fe200078e0079 */
[----:B------:R-:W-:Y:S02]  /*15120*/  PRMT R170, R169, 0x7632, R170 ;  /* 0x00007632a9aa7816 */ /* 0x000fe400000000aa */
.L_x_6833:
[----:B------:R-:W-:Y:S05]  /*15130*/  BSYNC B1 ;  /* 0x0000000000017941 */ /* 0x000fea0003800000 */
.L_x_6831:
        /* <DEDUP_REMOVED lines=11> */
.L_x_6835:
[----:B------:R-:W-:Y:S01]  /*151f0*/  IMAD.MOV.U32 R10, RZ, RZ, R9 ;  /* 0x000000ffff0a7224 */ /* 0x000fe200078e0009 */
[----:B------:R-:W-:Y:S01]  /*15200*/  PRMT R7, R7, 0x5410, R11 ;  /* 0x0000541007077816 */ /* 0x000fe2000000000b */
[----:B------:R-:W-:Y:S01]  /*15210*/  IMAD.MOV.U32 R121, RZ, RZ, R120 ;  /* 0x000000ffff797224 */ /* 0x000fe200078e0078 */
[----:B------:R-:W-:Y:S02]  /*15220*/  PRMT R169, R169, 0x5410, R169 ;  /* 0x00005410a9a97816 */ /* 0x000fe400000000a9 */
.L_x_6836:
[----:B------:R-:W-:Y:S05]  /*15230*/  BSYNC B1 ;  /* 0x0000000000017941 */ /* 0x000fea0003800000 */
.L_x_6834:
        /* <DEDUP_REMOVED lines=11> */
.L_x_6838:
[----:B------:R-:W-:Y:S01]  /*152f0*/  IMAD.MOV.U32 R9, RZ, RZ, R10 ;  /* 0x000000ffff097224 */ /* 0x000fe200078e000a */
[----:B------:R-:W-:Y:S01]  /*15300*/  PRMT R11, R11, 0x7610, R7 ;  /* 0x000076100b0b7816 */ /* 0x000fe20000000007 */
[----:B------:R-:W-:Y:S01]  /*15310*/  IMAD.MOV.U32 R120, RZ, RZ, R123 ;  /* 0x000000ffff787224 */ /* 0x000fe200078e007b */
[----:B------:R-:W-:Y:S02]  /*15320*/  PRMT R169, R168, 0x7632, R169 ;  /* 0x00007632a8a97816 */ /* 0x000fe400000000a9 */
.L_x_6839:
[----:B------:R-:W-:Y:S05]  /*15330*/  BSYNC B1 ;  /* 0x0000000000017941 */ /* 0x000fea0003800000 */
.L_x_6837:
        /* <DEDUP_REMOVED lines=11> */
.L_x_6841:
[----:B------:R-:W-:Y:S01]  /*153f0*/  IMAD.MOV.U32 R10, RZ, RZ, R9 ;  /* 0x000000ffff0a7224 */ /* 0x000fe200078e0009 */
[----:B------:R-:W-:Y:S01]  /*15400*/  PRMT R7, R11, 0x7632, R7 ;  /* 0x000076320b077816 */ /* 0x000fe20000000007 */
[----:B------:R-:W-:Y:S01]  /*15410*/  IMAD.MOV.U32 R123, RZ, RZ, R122 ;  /* 0x000000ffff7b7224 */ /* 0x000fe200078e007a */
[----:B------:R-:W-:Y:S02]  /*15420*/  PRMT R168, R168, 0x5410, R168 ;  /* 0x00005410a8a87816 */ /* 0x000fe400000000a8 */
.L_x_6842:
[----:B------:R-:W-:Y:S05]  /*15430*/  BSYNC B1 ;  /* 0x0000000000017941 */ /* 0x000fea0003800000 */
.L_x_6840:
        /* <DEDUP_REMOVED lines=11> */
.L_x_6844:
[----:B------:R-:W-:Y:S01]  /*154f0*/  IMAD.MOV.U32 R9, RZ, RZ, R10 ;  /* 0x000000ffff097224 */ /* 0x000fe200078e000a */
[----:B------:R-:W-:Y:S01]  /*15500*/  PRMT R11, R7, 0x7610, R11 ;  /* 0x00007610070b7816 */ /* 0x000fe2000000000b */
[----:B------:R-:W-:Y:S01]  /*15510*/  IMAD.MOV.U32 R122, RZ, RZ, R125 ;  /* 0x000000ffff7a7224 */ /* 0x000fe200078e007d */
[----:B------:R-:W-:Y:S02]  /*15520*/  PRMT R168, R167, 0x7632, R168 ;  /* 0x00007632a7a87816 */ /* 0x000fe400000000a8 */
.L_x_6845:
[----:B------:R-:W-:Y:S05]  /*15530*/  BSYNC B1 ;  /* 0x0000000000017941 */ /* 0x000fea0003800000 */
.L_x_6843:
        /* <DEDUP_REMOVED lines=11> */
.L_x_6847:
[----:B------:R-:W-:Y:S01]  /*155f0*/  IMAD.MOV.U32 R10, RZ, RZ, R9 ;  /* 0x000000ffff0a7224 */ /* 0x000fe200078e0009 */
[----:B------:R-:W-:Y:S01]  /*15600*/  PRMT R7, R7, 0x5410, R11 ;  /* 0x0000541007077816 */ /* 0x000fe2000000000b */
[----:B------:R-:W-:Y:S01]  /*15610*/  IMAD.MOV.U32 R125, RZ, RZ, R124 ;  /* 0x000000ffff7d7224 */ /* 0x000fe200078e007c */
[----:B------:R-:W-:Y:S02]  /*15620*/  PRMT R167, R167, 0x5410, R167 ;  /* 0x00005410a7a77816 */ /* 0x000fe400000000a7 */
.L_x_6848:
[----:B------:R-:W-:Y:S05]  /*15630*/  BSYNC B1 ;  /* 0x0000000000017941 */ /* 0x000fea0003800000 */
.L_x_6846:
        /* <DEDUP_REMOVED lines=11> */
.L_x_6850:
[----:B------:R-:W-:Y:S01]  /*156f0*/  IMAD.MOV.U32 R9, RZ, RZ, R10 ;  /* 0x000000ffff097224 */ /* 0x000fe200078e000a */
[----:B------:R-:W-:Y:S01]  /*15700*/  PRMT R11, R11, 0x7610, R7 ;  /* 0x000076100b0b7816 */ /* 0x000fe20000000007 */
[----:B------:R-:W-:Y:S01]  /*15710*/  IMAD.MOV.U32 R124, RZ, RZ, R127 ;  /* 0x000000ffff7c7224 */ /* 0x000fe200078e007f */
[----:B------:R-:W-:Y:S02]  /*15720*/  PRMT R167, R166, 0x7632, R167 ;  /* 0x00007632a6a77816 */ /* 0x000fe400000000a7 */
.L_x_6851:
[----:B------:R-:W-:Y:S05]  /*15730*/  BSYNC B1 ;  /* 0x0000000000017941 */ /* 0x000fea0003800000 */
.L_x_6849:
        /* <DEDUP_REMOVED lines=11> */
.L_x_6853:
[----:B------:R-:W-:Y:S01]  /*157f0*/  IMAD.MOV.U32 R10, RZ, RZ, R9 ;  /* 0x000000ffff0a7224 */ /* 0x000fe200078e0009 */
[----:B------:R-:W-:Y:S01]  /*15800*/  PRMT R7, R11, 0x7632, R7 ;  /* 0x000076320b077816 */ /* 0x000fe20000000007 */
[----:B------:R-:W-:Y:S01]  /*15810*/  IMAD.MOV.U32 R127, RZ, RZ, R126 ;  /* 0x000000ffff7f7224 */ /* 0x000fe200078e007e */
[----:B------:R-:W-:Y:S02]  /*15820*/  PRMT R166, R166, 0x5410, R166 ;  /* 0x00005410a6a67816 */ /* 0x000fe400000000a6 */
.L_x_6854:
[----:B------:R-:W-:Y:S05]  /*15830*/  BSYNC B1 ;  /* 0x0000000000017941 */ /* 0x000fea0003800000 */
.L_x_6852:
        /* <DEDUP_REMOVED lines=11> */
.L_x_6856:
[----:B------:R-:W-:Y:S01]  /*158f0*/  IMAD.MOV.U32 R9, RZ, RZ, R10 ;  /* 0x000000ffff097224 */ /* 0x000fe200078e000a */
[----:B------:R-:W-:Y:S01]  /*15900*/  PRMT R11, R7, 0x7610, R11 ;  /* 0x00007610070b7816 */ /* 0x000fe2000000000b */
[----:B------:R-:W-:Y:S01]  /*15910*/  IMAD.MOV.U32 R126, RZ, RZ, R129 ;  /* 0x000000ffff7e7224 */ /* 0x000fe200078e0081 */
[----:B------:R-:W-:Y:S02]  /*15920*/  PRMT R166, R165, 0x7632, R166 ;  /* 0x00007632a5a67816 */ /* 0x000fe400000000a6 */
.L_x_6857:
[----:B------:R-:W-:Y:S05]  /*15930*/  BSYNC B1 ;  /* 0x0000000000017941 */ /* 0x000fea0003800000 */
.L_x_6855:
        /* <DEDUP_REMOVED lines=11> */
.L_x_6859:
[----:B------:R-:W-:Y:S01]  /*159f0*/  IMAD.MOV.U32 R10, RZ, RZ, R9 ;  /* 0x000000ffff0a7224 */ /* 0x000fe200078e0009 */
[----:B------:R-:W-:Y:S01]  /*15a00*/  PRMT R7, R7, 0x5410, R11 ;  /* 0x0000541007077816 */ /* 0x000fe2000000000b */
[----:B------:R-:W-:Y:S01]  /*15a10*/  IMAD.MOV.U32 R129, RZ, RZ, R128 ;  /* 0x000000ffff817224 */ /* 0x000fe200078e0080 */
[----:B------:R-:W-:Y:S02]  /*15a20*/  PRMT R165, R165, 0x5410, R165 ;  /* 0x00005410a5a57816 */ /* 0x000fe400000000a5 */
.L_x_6860:
[----:B------:R-:W-:Y:S05]  /*15a30*/  BSYNC B1 ;  /* 0x0000000000017941 */ /* 0x000fea0003800000 */
.L_x_6858:
        /* <DEDUP_REMOVED lines=11> */
.L_x_6862:
[----:B------:R-:W-:Y:S01]  /*15af0*/  IMAD.MOV.U32 R9, RZ, RZ, R10 ;  /* 0x000000ffff097224 */ /* 0x000fe200078e000a */
[----:B------:R-:W-:Y:S01]  /*15b00*/  PRMT R11, R11, 0x7610, R7 ;  /* 0x000076100b0b7816 */ /* 0x000fe20000000007 */
[----:B------:R-:W-:Y:S01]  /*15b10*/  IMAD.MOV.U32 R128, RZ, RZ, R131 ;  /* 0x000000ffff807224 */ /* 0x000fe200078e0083 */
[----:B------:R-:W-:Y:S02]  /*15b20*/  PRMT R165, R164, 0x7632, R165 ;  /* 0x00007632a4a57816 */ /* 0x000fe400000000a5 */
.L_x_6863:
[----:B------:R-:W-:Y:S05]  /*15b30*/  BSYNC B1 ;  /* 0x0000000000017941 */ /* 0x000fea0003800000 */
.L_x_6861:
        /* <DEDUP_REMOVED lines=11> */
.L_x_6865:
[----:B------:R-:W-:Y:S01]  /*15bf0*/  IMAD.MOV.U32 R10, RZ, RZ, R9 ;  /* 0x000000ffff0a7224 */ /* 0x000fe200078e0009 */
[----:B------:R-:W-:Y:S01]  /*15c00*/  PRMT R7, R11, 0x7632, R7 ;  /* 0x000076320b077816 */ /* 0x000fe20000000007 */
[----:B------:R-:W-:Y:S01]  /*15c10*/  IMAD.MOV.U32 R131, RZ, RZ, R130 ;  /* 0x000000ffff837224 */ /* 0x000fe200078e0082 */
[----:B------:R-:W-:Y:S02]  /*15c20*/  PRMT R164, R164, 0x5410, R164 ;  /* 0x00005410a4a47816 */ /* 0x000fe400000000a4 */
.L_x_6866:
[----:B------:R-:W-:Y:S05]  /*15c30*/  BSYNC B1 ;  /* 0x0000000000017941 */ /* 0x000fea0003800000 */
.L_x_6864:
        /* <DEDUP_REMOVED lines=11> */
.L_x_6868:
[----:B------:R-:W-:Y:S01]  /*15cf0*/  IMAD.MOV.U32 R9, RZ, RZ, R10 ;  /* 0x000000ffff097224 */ /* 0x000fe200078e000a */
[----:B------:R-:W-:Y:S01]  /*15d00*/  PRMT R11, R7, 0x7610, R11 ;  /* 0x00007610070b7816 */ /* 0x000fe2000000000b */
[----:B------:R-:W-:Y:S01]  /*15d10*/  IMAD.MOV.U32 R130, RZ, RZ, R133 ;  /* 0x000000ffff827224 */ /* 0x000fe200078e0085 */
[----:B------:R-:W-:Y:S02]  /*15d20*/  PRMT R164, R163, 0x7632, R164 ;  /* 0x00007632a3a47816 */ /* 0x000fe400000000a4 */
.L_x_6869:
[----:B------:R-:W-:Y:S05]  /*15d30*/  BSYNC B1 ;  /* 0x0000000000017941 */ /* 0x000fea0003800000 */
.L_x_6867:
        /* <DEDUP_REMOVED lines=11> */
.L_x_6871:
[----:B------:R-:W-:Y:S01]  /*15df0*/  IMAD.MOV.U32 R10, RZ, RZ, R9 ;  /* 0x000000ffff0a7224 */ /* 0x000fe200078e0009 */
[----:B------:R-:W-:Y:S01]  /*15e00*/  PRMT R7, R7, 0x5410, R11 ;  /* 0x0000541007077816 */ /* 0x000fe2000000000b */
[----:B------:R-:W-:Y:S01]  /*15e10*/  IMAD.MOV.U32 R133, RZ, RZ, R132 ;  /* 0x000000ffff857224 */ /* 0x000fe200078e0084 */
[----:B------:R-:W-:Y:S02]  /*15e20*/  PRMT R163, R163, 0x5410, R163 ;  /* 0x00005410a3a37816 */ /* 0x000fe400000000a3 */
.L_x_6872:
[----:B------:R-:W-:Y:S05]  /*15e30*/  BSYNC B1 ;  /* 0x0000000000017941 */ /* 0x000fea0003800000 */
.L_x_6870:
        /* <DEDUP_REMOVED lines=11> */
.L_x_6874:
[----:B------:R-:W-:Y:S01]  /*15ef0*/  IMAD.MOV.U32 R9, RZ, RZ, R10 ;  /* 0x000000ffff097224 */ /* 0x000fe200078e000a */
[----:B------:R-:W-:Y:S01]  /*15f00*/  PRMT R11, R11, 0x7610, R7 ;  /* 0x000076100b0b7816 */ /* 0x000fe20000000007 */
[----:B------:R-:W-:Y:S01]  /*15f10*/  IMAD.MOV.U32 R132, RZ, RZ, R135 ;  /* 0x000000ffff847224 */ /* 0x000fe200078e0087 */
[----:B------:R-:W-:Y:S02]  /*15f20*/  PRMT R163, R162, 0x7632, R163 ;  /* 0x00007632a2a37816 */ /* 0x000fe400000000a3 */
.L_x_6875:
[----:B------:R-:W-:Y:S05]  /*15f30*/  BSYNC B1 ;  /* 0x0000000000017941 */ /* 0x000fea0003800000 */
.L_x_6873:
        /* <DEDUP_REMOVED lines=11> */
.L_x_6877:
[----:B------:R-:W-:Y:S01]  /*15ff0*/  IMAD.MOV.U32 R10, RZ, RZ, R9 ;  /* 0x000000ffff0a7224 */ /* 0x000fe200078e0009 */
[----:B------:R-:W-:Y:S01]  /*16000*/  PRMT R7, R11, 0x7632, R7 ;  /* 0x000076320b077816 */ /* 0x000fe20000000007 */
[----:B------:R-:W-:Y:S01]  /*16010*/  IMAD.MOV.U32 R135, RZ, RZ, R134 ;  /* 0x000000ffff877224 */ /* 0x000fe200078e0086 */
[----:B------:R-:W-:Y:S02]  /*16020*/  PRMT R162, R162, 0x5410, R162 ;  /* 0x00005410a2a27816 */ /* 0x000fe400000000a2 */
.L_x_6878:
[----:B------:R-:W-:Y:S05]  /*16030*/  BSYNC B1 ;  /* 0x0000000000017941 */ /* 0x000fea0003800000 */
.L_x_6876:
        /* <DEDUP_REMOVED lines=11> */
.L_x_6880:
[----:B------:R-:W-:Y:S01]  /*160f0*/  IMAD.MOV.U32 R9, RZ, RZ, R10 ;  /* 0x000000ffff097224 */ /* 0x000fe200078e000a */
[----:B------:R-:W-:Y:S01]  /*16100*/  PRMT R11, R7, 0x7610, R11 ;  /* 0x00007610070b7816 */ /* 0x000fe2000000000b */
[----:B------:R-:W-:Y:S01]  /*16110*/  IMAD.MOV.U32 R134, RZ, RZ, R137 ;  /* 0x000000ffff867224 */ /* 0x000fe200078e0089 */
[----:B------:R-:W-:Y:S02]  /*16120*/  PRMT R162, R161, 0x7632, R162 ;  /* 0x00007632a1a27816 */ /* 0x000fe400000000a2 */
.L_x_6881:
[----:B------:R-:W-:Y:S05]  /*16130*/  BSYNC B1 ;  /* 0x0000000000017941 */ /* 0x000fea0003800000 */
.L_x_6879:
        /* <DEDUP_REMOVED lines=11> */
.L_x_6883:
[----:B------:R-:W-:Y:S01]  /*161f0*/  IMAD.MOV.U32 R10, RZ, RZ, R9 ;  /* 0x000000ffff0a7224 */ /* 0x000fe200078e0009 */
[----:B------:R-:W-:Y:S01]  /*16200*/  PRMT R7, R7, 0x5410, R11 ;  /* 0x0000541007077816 */ /* 0x000fe2000000000b */
[----:B------:R-:W-:Y:S01]  /*16210*/  IMAD.MOV.U32 R137, RZ, RZ, R136 ;  /* 0x000000ffff897224 */ /* 0x000fe200078e0088 */
[----:B------:R-:W-:Y:S02]  /*16220*/  PRMT R161, R161, 0x5410, R161 ;  /* 0x00005410a1a17816 */ /* 0x000fe400000000a1 */
.L_x_6884:
[----:B------:R-:W-:Y:S05]  /*16230*/  BSYNC B1 ;  /* 0x0000000000017941 */ /* 0x000fea0003800000 */
.L_x_6882:
        /* <DEDUP_REMOVED lines=11> */
.L_x_6886:
[----:B------:R-:W-:Y:S01]  /*162f0*/  IMAD.MOV.U32 R9, RZ, RZ, R10 ;  /* 0x000000ffff097224 */ /* 0x000fe200078e000a */
[----:B------:R-:W-:Y:S01]  /*16300*/  PRMT R11, R11, 0x7610, R7 ;  /* 0x000076100b0b7816 */ /* 0x000fe20000000007 */
[----:B------:R-:W-:Y:S01]  /*16310*/  IMAD.MOV.U32 R136, RZ, RZ, R139 ;  /* 0x000000ffff887224 */ /* 0x000fe200078e008b */
[----:B------:R-:W-:Y:S02]  /*16320*/  PRMT R161, R160, 0x7632, R161 ;  /* 0x00007632a0a17816 */ /* 0x000fe400000000a1 */
.L_x_6887:
[----:B------:R-:W-:Y:S05]  /*16330*/  BSYNC B1 ;  /* 0x0000000000017941 */ /* 0x000fea0003800000 */
.L_x_6885:
        /* <DEDUP_REMOVED lines=11> */
.L_x_6889:
[----:B------:R-:W-:Y:S01]  /*163f0*/  IMAD.MOV.U32 R10, RZ, RZ, R9 ;  /* 0x000000ffff0a7224 */ /* 0x000fe200078e0009 */
[----:B------:R-:W-:Y:S01]  /*16400*/  PRMT R7, R11, 0x7632, R7 ;  /* 0x000076320b077816 */ /* 0x000fe20000000007 */
[----:B------:R-:W-:Y:S01]  /*16410*/  IMAD.MOV.U32 R139, RZ, RZ, R138 ;  /* 0x000000ffff8b7224 */ /* 0x000fe200078e008a */
[----:B------:R-:W-:Y:S02]  /*16420*/  PRMT R160, R160, 0x5410, R160 ;  /* 0x00005410a0a07816 */ /* 0x000fe400000000a0 */
.L_x_6890:
[----:B------:R-:W-:Y:S05]  /*16430*/  BSYNC B1 ;  /* 0x0000000000017941 */ /* 0x000fea0003800000 */
.L_x_6888:
        /* <DEDUP_REMOVED lines=11> */
.L_x_6892:
[----:B------:R-:W-:Y:S01]  /*164f0*/  IMAD.MOV.U32 R9, RZ, RZ, R10 ;  /* 0x000000ffff097224 */ /* 0x000fe200078e000a */
[----:B------:R-:W-:Y:S01]  /*16500*/  PRMT R11, R7, 0x7610, R11 ;  /* 0x00007610070b7816 */ /* 0x000fe2000000000b */
[----:B------:R-:W-:Y:S01]  /*16510*/  IMAD.MOV.U32 R138, RZ, RZ, R141 ;  /* 0x000000ffff8a7224 */ /* 0x000fe200078e008d */
[----:B------:R-:W-:Y:S02]  /*16520*/  PRMT R160, R159, 0x7632, R160 ;  /* 0x000076329fa07816 */ /* 0x000fe400000000a0 */
.L_x_6893:
[----:B------:R-:W-:Y:S05]  /*16530*/  BSYNC B1 ;  /* 0x0000000000017941 */ /* 0x000fea0003800000 */
.L_x_6891:
        /* <DEDUP_REMOVED lines=11> */
.L_x_6895:
[----:B------:R-:W-:Y:S01]  /*165f0*/  IMAD.MOV.U32 R10, RZ, RZ, R9 ;  /* 0x000000ffff0a7224 */ /* 0x000fe200078e0009 */
[----:B------:R-:W-:Y:S01]  /*16600*/  PRMT R7, R7, 0x5410, R11 ;  /* 0x0000541007077816 */ /* 0x000fe2000000000b */
[----:B------:R-:W-:Y:S01]  /*16610*/  IMAD.MOV.U32 R141, RZ, RZ, R140 ;  /* 0x000000ffff8d7224 */ /* 0x000fe200078e008c */
[----:B------:R-:W-:Y:S02]  /*16620*/  PRMT R159, R159, 0x5410, R159 ;  /* 0x000054109f9f7816 */ /* 0x000fe4000000009f */
.L_x_6896:
[----:B------:R-:W-:Y:S05]  /*16630*/  BSYNC B1 ;  /* 0x0000000000017941 */ /* 0x000fea0003800000 */
.L_x_6894:
        /* <DEDUP_REMOVED lines=11> */
.L_x_6898:
[----:B------:R-:W-:Y:S01]  /*166f0*/  IMAD.MOV.U32 R9, RZ, RZ, R10 ;  /* 0x000000ffff097224 */ /* 0x000fe200078e000a */
[----:B------:R-:W-:Y:S01]  /*16700*/  PRMT R11, R11, 0x7610, R7 ;  /* 0x000076100b0b7816 */ /* 0x000fe20000000007 */
[----:B------:R-:W-:Y:S01]  /*16710*/  IMAD.MOV.U32 R140, RZ, RZ, R143 ;  /* 0x000000ffff8c7224 */ /* 0x000fe200078e008f */
[----:B------:R-:W-:Y:S02]  /*16720*/  PRMT R159, R158, 0x7632, R159 ;  /* 0x000076329e9f7816 */ /* 0x000fe4000000009f */
.L_x_6899:
[----:B------:R-:W-:Y:S05]  /*16730*/  BSYNC B1 ;  /* 0x0000000000017941 */ /* 0x000fea0003800000 */
.L_x_6897:
        /* <DEDUP_REMOVED lines=11> */
.L_x_6901:
[----:B------:R-:W-:Y:S01]  /*167f0*/  IMAD.MOV.U32 R10, RZ, RZ, R9 ;  /* 0x000000ffff0a7224 */ /* 0x000fe200078e0009 */
[----:B------:R-:W-:Y:S01]  /*16800*/  PRMT R7, R11, 0x7632, R7 ;  /* 0x000076320b077816 */ /* 0x000fe20000000007 */
[----:B------:R-:W-:Y:S01]  /*16810*/  IMAD.MOV.U32 R143, RZ, RZ, R142 ;  /* 0x000000ffff8f7224 */ /* 0x000fe200078e008e */
[----:B------:R-:W-:Y:S02]  /*16820*/  PRMT R158, R158, 0x5410, R158 ;  /* 0x000054109e9e7816 */ /* 0x000fe4000000009e */
.L_x_6902:
[----:B------:R-:W-:Y:S05]  /*16830*/  BSYNC B1 ;  /* 0x0000000000017941 */ /* 0x000fea0003800000 */
.L_x_6900:
        /* <DEDUP_REMOVED lines=11> */
.L_x_6904:
[----:B------:R-:W-:Y:S01]  /*168f0*/  IMAD.MOV.U32 R9, RZ, RZ, R10 ;  /* 0x000000ffff097224 */ /* 0x000fe200078e000a */
[----:B------:R-:W-:Y:S01]  /*16900*/  PRMT R11, R7, 0x7610, R11 ;  /* 0x00007610070b7816 */ /* 0x000fe2000000000b */
[----:B------:R-:W-:Y:S01]  /*16910*/  IMAD.MOV.U32 R142, RZ, RZ, R145 ;  /* 0x000000ffff8e7224 */ /* 0x000fe200078e0091 */
[----:B------:R-:W-:Y:S02]  /*16920*/  PRMT R158, R157, 0x7632, R158 ;  /* 0x000076329d9e7816 */ /* 0x000fe4000000009e */
.L_x_6905:
[----:B------:R-:W-:Y:S05]  /*16930*/  BSYNC B1 ;  /* 0x0000000000017941 */ /* 0x000fea0003800000 */
.L_x_6903:
        /* <DEDUP_REMOVED lines=11> */
.L_x_6907:
[----:B------:R-:W-:Y:S01]  /*169f0*/  IMAD.MOV.U32 R10, RZ, RZ, R9 ;  /* 0x000000ffff0a7224 */ /* 0x000fe200078e0009 */
[----:B------:R-:W-:Y:S01]  /*16a00*/  PRMT R7, R7, 0x5410, R11 ;  /* 0x0000541007077816 */ /* 0x000fe2000000000b */
[----:B------:R-:W-:Y:S01]  /*16a10*/  IMAD.MOV.U32 R145, RZ, RZ, R144 ;  /* 0x000000ffff917224 */ /* 0x000fe200078e0090 */
[----:B------:R-:W-:Y:S02]  /*16a20*/  PRMT R157, R157, 0x5410, R157 ;  /* 0x000054109d9d7816 */ /* 0x000fe4000000009d */
.L_x_6908:
[----:B------:R-:W-:Y:S05]  /*16a30*/  BSYNC B1 ;  /* 0x0000000000017941 */ /* 0x000fea0003800000 */
.L_x_6906:
        /* <DEDUP_REMOVED lines=11> */
.L_x_6910:
[----:B------:R-:W-:Y:S01]  /*16af0*/  IMAD.MOV.U32 R9, RZ, RZ, R10 ;  /* 0x000000ffff097224 */ /* 0x000fe200078e000a */
[----:B------:R-:W-:Y:S01]  /*16b00*/  PRMT R11, R11, 0x7610, R7 ;  /* 0x000076100b0b7816 */ /* 0x000fe20000000007 */
[----:B------:R-:W-:Y:S01]  /*16b10*/  IMAD.MOV.U32 R144, RZ, RZ, R147 ;  /* 0x000000ffff907224 */ /* 0x000fe200078e0093 */
[----:B------:R-:W-:Y:S02]  /*16b20*/  PRMT R157, R156, 0x7632, R157 ;  /* 0x000076329c9d7816 */ /* 0x000fe4000000009d */
.L_x_6911:
[----:B------:R-:W-:Y:S05]  /*16b30*/  BSYNC B1 ;  /* 0x0000000000017941 */ /* 0x000fea0003800000 */
.L_x_6909:
        /* <DEDUP_REMOVED lines=11> */
.L_x_6913:
[----:B------:R-:W-:Y:S01]  /*16bf0*/  IMAD.MOV.U32 R10, RZ, RZ, R9 ;  /* 0x000000ffff0a7224 */ /* 0x000fe200078e0009 */
[----:B------:R-:W-:Y:S01]  /*16c00*/  PRMT R7, R11, 0x7632, R7 ;  /* 0x000076320b077816 */ /* 0x000fe20000000007 */
[----:B------:R-:W-:Y:S01]  /*16c10*/  IMAD.MOV.U32 R147, RZ, RZ, R146 ;  /* 0x000000ffff937224 */ /* 0x000fe200078e0092 */
[----:B------:R-:W-:Y:S02]  /*16c20*/  PRMT R156, R156, 0x5410, R156 ;  /* 0x000054109c9c7816 */ /* 0x000fe4000000009c */
.L_x_6914:
[----:B------:R-:W-:Y:S05]  /*16c30*/  BSYNC B1 ;  /* 0x0000000000017941 */ /* 0x000fea0003800000 */
.L_x_6912:
        /* <DEDUP_REMOVED lines=11> */
.L_x_6916:
[----:B------:R-:W-:Y:S01]  /*16cf0*/  IMAD.MOV.U32 R9, RZ, RZ, R10 ;  /* 0x000000ffff097224 */ /* 0x000fe200078e000a */
[----:B------:R-:W-:Y:S01]  /*16d00*/  PRMT R11, R7, 0x7610, R11 ;  /* 0x00007610070b7816 */ /* 0x000fe2000000000b */
[----:B------:R-:W-:Y:S01]  /*16d10*/  IMAD.MOV.U32 R146, RZ, RZ, R149 ;  /* 0x000000ffff927224 */ /* 0x000fe200078e0095 */
[----:B------:R-:W-:Y:S02]  /*16d20*/  PRMT R156, R155, 0x7632, R156 ;  /* 0x000076329b9c7816 */ /* 0x000fe4000000009c */
.L_x_6917:
[----:B------:R-:W-:Y:S05]  /*16d30*/  BSYNC B1 ;  /* 0x0000000000017941 */ /* 0x000fea0003800000 */
.L_x_6915:
        /* <DEDUP_REMOVED lines=11> */
.L_x_6919:
[----:B------:R-:W-:Y:S01]  /*16df0*/  IMAD.MOV.U32 R10, RZ, RZ, R9 ;  /* 0x000000ffff0a7224 */ /* 0x000fe200078e0009 */
[----:B------:R-:W-:Y:S01]  /*16e00*/  PRMT R7, R7, 0x5410, R11 ;  /* 0x0000541007077816 */ /* 0x000fe2000000000b */
[----:B------:R-:W-:Y:S01]  /*16e10*/  IMAD.MOV.U32 R149, RZ, RZ, R148 ;  /* 0x000000ffff957224 */ /* 0x000fe200078e0094 */
[----:B------:R-:W-:Y:S02]  /*16e20*/  PRMT R155, R155, 0x5410, R155 ;  /* 0x000054109b9b7816 */ /* 0x000fe4000000009b */
.L_x_6920:
[----:B------:R-:W-:Y:S05]  /*16e30*/  BSYNC B1 ;  /* 0x0000000000017941 */ /* 0x000fea0003800000 */
.L_x_6918:
        /* <DEDUP_REMOVED lines=11> */
.L_x_6922:
[----:B------:R-:W-:Y:S01]  /*16ef0*/  IMAD.MOV.U32 R9, RZ, RZ, R10 ;  /* 0x000000ffff097224 */ /* 0x000fe200078e000a */
[----:B------:R-:W-:Y:S01]  /*16f00*/  PRMT R11, R11, 0x7610, R7 ;  /* 0x000076100b0b7816 */ /* 0x000fe20000000007 */
[----:B------:R-:W-:Y:S01]  /*16f10*/  IMAD.MOV.U32 R148, RZ, RZ, R151 ;  /* 0x000000ffff947224 */ /* 0x000fe200078e0097 */
[----:B------:R-:W-:Y:S02]  /*16f20*/  PRMT R155, R154, 0x7632, R155 ;  /* 0x000076329a9b7816 */ /* 0x000fe4000000009b */
.L_x_6923:
[----:B------:R-:W-:Y:S05]  /*16f30*/  BSYNC B1 ;  /* 0x0000000000017941 */ /* 0x000fea0003800000 */
.L_x_6921:
        /* <DEDUP_REMOVED lines=11> */
.L_x_6925:
[----:B------:R-:W-:Y:S01]  /*16ff0*/  IMAD.MOV.U32 R151, RZ, RZ, R150 ;  /* 0x000000ffff977224 */ /* 0x000fe200078e0096 */
[C---:B------:R-:W-:Y:S01]  /*17000*/  PRMT R154, R11.reuse, 0x5432, R154 ;  /* 0x000054320b9a7816 */ /* 0x040fe2000000009a */
[--C-:B------:R-:W-:Y:S01]  /*17010*/  IMAD.MOV.U32 R7, RZ, RZ, R9.reuse ;  /* 0x000000ffff077224 */ /* 0x100fe200078e0009 */
[----:B------:R-:W-:Y:S01]  /*17020*/  PRMT R10, R11, 0x7632, R10 ;  /* 0x000076320b0a7816 */ /* 0x000fe2000000000a */
[----:B------:R-:W-:Y:S02]  /*17030*/  IMAD.MOV.U32 R150, RZ, RZ, R9 ;  /* 0x000000ffff967224 */ /* 0x000fe400078e0009 */
.L_x_6926:
[----:B------:R-:W-:Y:S05]  /*17040*/  BSYNC B1 ;  /* 0x0000000000017941 */ /* 0x000fea0003800000 */
.L_x_6924:
[----:B------:R-:W-:Y:S02]  /*17050*/  IADD3 R4, R4, 0x4, RZ ;  /* 0x0000000404047810 */ /* 0x000fe40007ffe0ff */
[----:B------:R-:W-:Y:S01]  /*17060*/  IADD3 R2, R2, 0x2, RZ ;  /* 0x0000000202027810 */ /* 0x000fe20007ffe0ff */
[----:B------:R-:W-:Y:S01]  /*17070*/  @!P1 CALL.REL.NOINC `(.L_x_6927) ;  /* 0x0000001000009944 */ /* 0x000fe20003c00000 */
[----:B------:R-:W-:Y:S05]  /*17080*/  BRA `(.L_x_6928) ;  /* 0xffffc02000007947 */ /* 0x000fea000383ffff */
.L_x_6927:
[----:B------:R-:W-:Y:S01]  /*17090*/  FADD.FTZ R3, R3, R8 ;  /* 0x0000000803037221 */ /* 0x000fe20000010000 */
[----:B------:R-:W-:Y:S01]  /*170a0*/  PRMT R154, R10, 0x7610, R154 ;  /* 0x000076100a9a7816 */ /* 0x000fe2000000009a */
[----:B------:R-:W-:Y:S02]  /*170b0*/  IMAD.MOV.U32 R2, RZ, RZ, R6 ;  /* 0x000000ffff027224 */ /* 0x000fe400078e0006 */
[----:B------:R-:W-:-:S02]  /*170c0*/  IMAD.MOV.U32 R150, RZ, RZ, R7 ;  /* 0x000000ffff967224 */ /* 0x000fc400078e0007 */
.L_x_6737:
[----:B------:R-:W-:Y:S05]  /*170d0*/  BSYNC B0 ;  /* 0x0000000000007941 */ /* 0x000fea0003800000 */
.L_x_6736:
        /* <DEDUP_REMOVED lines=162> */
.L_x_7121:
        /* <DEDUP_REMOVED lines=20> */
.L_x_6932:
[----:B------:R-:W-:Y:S01]  /*17c40*/  IMAD.MOV.U32 R10, RZ, RZ, R89 ;  /* 0x000000ffff0a7224 */ /* 0x000fe200078e0059 */
[--C-:B------:R-:W-:Y:S01]  /*17c50*/  PRMT R7, R7, 0x7610, R185.reuse ;  /* 0x0000761007077816 */ /* 0x100fe200000000b9 */
[----:B------:R-:W-:Y:S01]  /*17c60*/  IMAD.MOV.U32 R89, RZ, RZ, R88 ;  /* 0x000000ffff597224 */ /* 0x000fe200078e0058 */
[----:B------:R-:W-:Y:S02]  /*17c70*/  PRMT R185, R185, 0x5410, R185 ;  /* 0x00005410b9b97816 */ /* 0x000fe400000000b9 */
.L_x_6933:
[----:B------:R-:W-:Y:S05]  /*17c80*/  BSYNC B1 ;  /* 0x0000000000017941 */ /* 0x000fea0003800000 */
.L_x_6931:
        /* <DEDUP_REMOVED lines=11> */
.L_x_6935:
[----:B------:R-:W-:Y:S01]  /*17d40*/  IMAD.MOV.U32 R9, RZ, RZ, R10 ;  /* 0x000000ffff097224 */ /* 0x000fe200078e000a */
[----:B------:R-:W-:Y:S01]  /*17d50*/  PRMT R11, R11, 0x7610, R7 ;  /* 0x000076100b0b7816 */ /* 0x000fe20000000007 */
[----:B------:R-:W-:Y:S01]  /*17d60*/  IMAD.MOV.U32 R88, RZ, RZ, R91 ;  /* 0x000000ffff587224 */ /* 0x000fe200078e005b */
[----:B------:R-:W-:Y:S02]  /*17d70*/  PRMT R185, R184, 0x7632, R185 ;  /* 0x00007632b8b97816 */ /* 0x000fe400000000b9 */
.L_x_6936:
[----:B------:R-:W-:Y:S05]  /*17d80*/  BSYNC B1 ;  /* 0x0000000000017941 */ /* 0x000fea0003800000 */
.L_x_6934:
        /* <DEDUP_REMOVED lines=11> */
.L_x_6938:
[----:B------:R-:W-:Y:S01]  /*17e40*/  IMAD.MOV.U32 R10, RZ, RZ, R9 ;  /* 0x000000ffff0a7224 */ /* 0x000fe200078e0009 */
[----:B------:R-:W-:Y:S01]  /*17e50*/  PRMT R7, R11, 0x7632, R7 ;  /* 0x000076320b077816 */ /* 0x000fe20000000007 */
[----:B------:R-:W-:Y:S01]  /*17e60*/  IMAD.MOV.U32 R91, RZ, RZ, R90 ;  /* 0x000000ffff5b7224 */ /* 0x000fe200078e005a */
[----:B------:R-:W-:Y:S02]  /*17e70*/  PRMT R184, R184, 0x5410, R184 ;  /* 0x00005410b8b87816 */ /* 0x000fe400000000b8 */
.L_x_6939:
[----:B------:R-:W-:Y:S05]  /*17e80*/  BSYNC B1 ;  /* 0x0000000000017941 */ /* 0x000fea0003800000 */
.L_x_6937:
        /* <DEDUP_REMOVED lines=11> */
.L_x_6941:
[----:B------:R-:W-:Y:S01]  /*17f40*/  IMAD.MOV.U32 R9, RZ, RZ, R10 ;  /* 0x000000ffff097224 */ /* 0x000fe200078e000a */
[----:B------:R-:W-:Y:S01]  /*17f50*/  PRMT R11, R7, 0x7610, R11 ;  /* 0x00007610070b7816 */ /* 0x000fe2000000000b */
[----:B------:R-:W-:Y:S01]  /*17f60*/  IMAD.MOV.U32 R90, RZ, RZ, R93 ;  /* 0x000000ffff5a7224 */ /* 0x000fe200078e005d */
[----:B------:R-:W-:Y:S02]  /*17f70*/  PRMT R184, R183, 0x7632, R184 ;  /* 0x00007632b7b87816 */ /* 0x000fe400000000b8 */
.L_x_6942:
[----:B------:R-:W-:Y:S05]  /*17f80*/  BSYNC B1 ;  /* 0x0000000000017941 */ /* 0x000fea0003800000 */
.L_x_6940:
        /* <DEDUP_REMOVED lines=11> */
.L_x_6944:
[----:B------:R-:W-:Y:S01]  /*18040*/  IMAD.MOV.U32 R10, RZ, RZ, R9 ;  /* 0x000000ffff0a7224 */ /* 0x000fe200078e0009 */
[----:B------:R-:W-:Y:S01]  /*18050*/  PRMT R7, R7, 0x5410, R11 ;  /* 0x0000541007077816 */ /* 0x000fe2000000000b */
[----:B------:R-:W-:Y:S01]  /*18060*/  IMAD.MOV.U32 R93, RZ, RZ, R92 ;  /* 0x000000ffff5d7224 */ /* 0x000fe200078e005c */
[----:B------:R-:W-:Y:S02]  /*18070*/  PRMT R183, R183, 0x5410, R183 ;  /* 0x00005410b7b77816 */ /* 0x000fe400000000b7 */
.L_x_6945:
[----:B------:R-:W-:Y:S05]  /*18080*/  BSYNC B1 ;  /* 0x0000000000017941 */ /* 0x000fea0003800000 */
.L_x_6943:
        /* <DEDUP_REMOVED lines=11> */
.L_x_6947:
[----:B------:R-:W-:Y:S01]  /*18140*/  IMAD.MOV.U32 R9, RZ, RZ, R10 ;  /* 0x000000ffff097224 */ /* 0x000fe200078e000a */
[----:B------:R-:W-:Y:S01]  /*18150*/  PRMT R11, R11, 0x7610, R7 ;  /* 0x000076100b0b7816 */ /* 0x000fe20000000007 */
[----:B------:R-:W-:Y:S01]  /*18160*/  IMAD.MOV.U32 R92, RZ, RZ, R95 ;  /* 0x000000ffff5c7224 */ /* 0x000fe200078e005f */
[----:B------:R-:W-:Y:S02]  /*18170*/  PRMT R183, R182, 0x7632, R183 ;  /* 0x00007632b6b77816 */ /* 0x000fe400000000b7 */
.L_x_6948:
[----:B------:R-:W-:Y:S05]  /*18180*/  BSYNC B1 ;  /* 0x0000000000017941 */ /* 0x000fea0003800000 */
.L_x_6946:
        /* <DEDUP_REMOVED lines=11> */
.L_x_6950:
[----:B------:R-:W-:Y:S01]  /*18240*/  IMAD.MOV.U32 R10, RZ, RZ, R9 ;  /* 0x000000ffff0a7224 */ /* 0x000fe200078e0009 */
[----:B------:R-:W-:Y:S01]  /*18250*/  PRMT R7, R11, 0x7632, R7 ;  /* 0x000076320b077816 */ /* 0x000fe20000000007 */
[----:B------:R-:W-:Y:S01]  /*18260*/  IMAD.MOV.U32 R95, RZ, RZ, R94 ;  /* 0x000000ffff5f7224 */ /* 0x000fe200078e005e */
[----:B------:R-:W-:Y:S02]  /*18270*/  PRMT R182, R182, 0x5410, R182 ;  /* 0x00005410b6b67816 */ /* 0x000fe400000000b6 */
.L_x_6951:
[----:B------:R-:W-:Y:S05]  /*18280*/  BSYNC B1 ;  /* 0x0000000000017941 */ /* 0x000fea0003800000 */
.L_x_6949:
        /* <DEDUP_REMOVED lines=11> */
.L_x_6953:
[----:B------:R-:W-:Y:S01]  /*18340*/  IMAD.MOV.U32 R9, RZ, RZ, R10 ;  /* 0x000000ffff097224 */ /* 0x000fe200078e000a */
[----:B------:R-:W-:Y:S01]  /*18350*/  PRMT R11, R7, 0x7610, R11 ;  /* 0x00007610070b7816 */ /* 0x000fe2000000000b */
[----:B------:R-:W-:Y:S01]  /*18360*/  IMAD.MOV.U32 R94, RZ, RZ, R97 ;  /* 0x000000ffff5e7224 */ /* 0x000fe200078e0061 */
[----:B------:R-:W-:Y:S02]  /*18370*/  PRMT R182, R181, 0x7632, R182 ;  /* 0x00007632b5b67816 */ /* 0x000fe400000000b6 */
.L_x_6954:
[----:B------:R-:W-:Y:S05]  /*18380*/  BSYNC B1 ;  /* 0x0000000000017941 */ /* 0x000fea0003800000 */
.L_x_6952:
        /* <DEDUP_REMOVED lines=11> */
.L_x_6956:
[----:B------:R-:W-:Y:S01]  /*18440*/  IMAD.MOV.U32 R10, RZ, RZ, R9 ;  /* 0x000000ffff0a7224 */ /* 0x000fe200078e0009 */
[----:B------:R-:W-:Y:S01]  /*18450*/  PRMT R7, R7, 0x5410, R11 ;  /* 0x0000541007077816 */ /* 0x000fe2000000000b */
[----:B------:R-:W-:Y:S01]  /*18460*/  IMAD.MOV.U32 R97, RZ, RZ, R96 ;  /* 0x000000ffff617224 */ /* 0x000fe200078e0060 */
[----:B------:R-:W-:Y:S02]  /*18470*/  PRMT R181, R181, 0x5410, R181 ;  /* 0x00005410b5b57816 */ /* 0x000fe400000000b5 */
.L_x_6957:
[----:B------:R-:W-:Y:S05]  /*18480*/  BSYNC B1 ;  /* 0x0000000000017941 */ /* 0x000fea0003800000 */
.L_x_6955:
        /* <DEDUP_REMOVED lines=11> */
.L_x_6959:
[----:B------:R-:W-:Y:S01]  /*18540*/  IMAD.MOV.U32 R9, RZ, RZ, R10 ;  /* 0x000000ffff097224 */ /* 0x000fe200078e000a */
[----:B------:R-:W-:Y:S01]  /*18550*/  PRMT R11, R11, 0x7610, R7 ;  /* 0x000076100b0b7816 */ /* 0x000fe20000000007 */
[----:B------:R-:W-:Y:S01]  /*18560*/  IMAD.MOV.U32 R96, RZ, RZ, R99 ;  /* 0x000000ffff607224 */ /* 0x000fe200078e0063 */
[----:B------:R-:W-:Y:S02]  /*18570*/  PRMT R181, R180, 0x7632, R181 ;  /* 0x00007632b4b57816 */ /* 0x000fe400000000b5 */
.L_x_6960:
[----:B------:R-:W-:Y:S05]  /*18580*/  BSYNC B1 ;  /* 0x0000000000017941 */ /* 0x000fea0003800000 */
.L_x_6958:
        /* <DEDUP_REMOVED lines=11> */
.L_x_6962:
[----:B------:R-:W-:Y:S01]  /*18640*/  IMAD.MOV.U32 R10, RZ, RZ, R9 ;  /* 0x000000ffff0a7224 */ /* 0x000fe200078e0009 */
[----:B------:R-:W-:Y:S01]  /*18650*/  PRMT R7, R11, 0x7632, R7 ;  /* 0x000076320b077816 */ /* 0x000fe20000000007 */
[----:B------:R-:W-:Y:S01]  /*18660*/  IMAD.MOV.U32 R99, RZ, RZ, R98 ;  /* 0x000000ffff637224 */ /* 0x000fe200078e0062 */
[----:B------:R-:W-:Y:S02]  /*18670*/  PRMT R180, R180, 0x5410, R180 ;  /* 0x00005410b4b47816 */ /* 0x000fe400000000b4 */
.L_x_6963:
[----:B------:R-:W-:Y:S05]  /*18680*/  BSYNC B1 ;  /* 0x0000000000017941 */ /* 0x000fea0003800000 */
.L_x_6961:
        /* <DEDUP_REMOVED lines=11> */
.L_x_6965:
[----:B------:R-:W-:Y:S01]  /*18740*/  IMAD.MOV.U32 R9, RZ, RZ, R10 ;  /* 0x000000ffff097224 */ /* 0x000fe200078e000a */
[----:B------:R-:W-:Y:S01]  /*18750*/  PRMT R11, R7, 0x7610, R11 ;  /* 0x00007610070b7816 */ /* 0x000fe2000000000b */
[----:B------:R-:W-:Y:S01]  /*18760*/  IMAD.MOV.U32 R98, RZ, RZ, R101 ;  /* 0x000000ffff627224 */ /* 0x000fe200078e0065 */
[----:B------:R-:W-:Y:S02]  /*18770*/  PRMT R180, R179, 0x7632, R180 ;  /* 0x00007632b3b47816 */ /* 0x000fe400000000b4 */
.L_x_6966:
[----:B------:R-:W-:Y:S05]  /*18780*/  BSYNC B1 ;  /* 0x0000000000017941 */ /* 0x000fea0003800000 */
.L_x_6964:
        /* <DEDUP_REMOVED lines=11> */
.L_x_6968:
[----:B------:R-:W-:Y:S01]  /*18840*/  IMAD.MOV.U32 R10, RZ, RZ, R9 ;  /* 0x000000ffff0a7224 */ /* 0x000fe200078e0009 */
[----:B------:R-:W-:Y:S01]  /*18850*/  PRMT R7, R7, 0x5410, R11 ;  /* 0x0000541007077816 */ /* 0x000fe2000000000b */
[----:B------:R-:W-:Y:S01]  /*18860*/  IMAD.MOV.U32 R101, RZ, RZ, R100 ;  /* 0x000000ffff657224 */ /* 0x000fe200078e0064 */
[----:B------:R-:W-:Y:S02]  /*18870*/  PRMT R179, R179, 0x5410, R179 ;  /* 0x00005410b3b37816 */ /* 0x000fe400000000b3 */
.L_x_6969:
[----:B------:R-:W-:Y:S05]  /*18880*/  BSYNC B1 ;  /* 0x0000000000017941 */ /* 0x000fea0003800000 */
.L_x_6967:
        /* <DEDUP_REMOVED lines=11> */
.L_x_6971:
[----:B------:R-:W-:Y:S01]  /*18940*/  IMAD.MOV.U32 R9, RZ, RZ, R10 ;  /* 0x000000ffff097224 */ /* 0x000fe200078e000a */
[----:B------:R-:W-:Y:S01]  /*18950*/  PRMT R11, R11, 0x7610, R7 ;  /* 0x000076100b0b7816 */ /* 0x000fe20000000007 */
[----:B------:R-:W-:Y:S01]  /*18960*/  IMAD.MOV.U32 R100, RZ, RZ, R103 ;  /* 0x000000ffff647224 */ /* 0x000fe200078e0067 */
[----:B------:R-:W-:Y:S02]  /*18970*/  PRMT R179, R178, 0x7632, R179 ;  /* 0x00007632b2b37816 */ /* 0x000fe400000000b3 */
.L_x_6972:
[----:B------:R-:W-:Y:S05]  /*18980*/  BSYNC B1 ;  /* 0x0000000000017941 */ /* 0x000fea0003800000 */
.L_x_6970:
        /* <DEDUP_REMOVED lines=11> */
.L_x_6974:
[----:B------:R-:W-:Y:S01]  /*18a40*/  IMAD.MOV.U32 R10, RZ, RZ, R9 ;  /* 0x000000ffff0a7224 */ /* 0x000fe200078e0009 */
[----:B------:R-:W-:Y:S01]  /*18a50*/  PRMT R7, R11, 0x7632, R7 ;  /* 0x000076320b077816 */ /* 0x000fe20000000007 */
[----:B------:R-:W-:Y:S01]  /*18a60*/  IMAD.MOV.U32 R103, RZ, RZ, R102 ;  /* 0x000000ffff677224 */ /* 0x000fe200078e0066 */
[----:B------:R-:W-:Y:S02]  /*18a70*/  PRMT R178, R178, 0x5410, R178 ;  /* 0x00005410b2b27816 */ /* 0x000fe400000000b2 */
.L_x_6975:
[----:B------:R-:W-:Y:S05]  /*18a80*/  BSYNC B1 ;  /* 0x0000000000017941 */ /* 0x000fea0003800000 */
.L_x_6973:
        /* <DEDUP_REMOVED lines=11> */
.L_x_6977:
[----:B------:R-:W-:Y:S01]  /*18b40*/  IMAD.MOV.U32 R9, RZ, RZ, R10 ;  /* 0x000000ffff097224 */ /* 0x000fe200078e000a */
[----:B------:R-:W-:Y:S01]  /*18b50*/  PRMT R11, R7, 0x7610, R11 ;  /* 0x00007610070b7816 */ /* 0x000fe2000000000b */
[----:B------:R-:W-:Y:S01]  /*18b60*/  IMAD.MOV.U32 R102, RZ, RZ, R105 ;  /* 0x000000ffff667224 */ /* 0x000fe200078e0069 */
[----:B------:R-:W-:Y:S02]  /*18b70*/  PRMT R178, R177, 0x7632, R178 ;  /* 0x00007632b1b27816 */ /* 0x000fe400000000b2 */
.L_x_6978:
[----:B------:R-:W-:Y:S05]  /*18b80*/  BSYNC B1 ;  /* 0x0000000000017941 */ /* 0x000fea0003800000 */
.L_x_6976:
        /* <DEDUP_REMOVED lines=11> */
.L_x_6980:
[----:B------:R-:W-:Y:S01]  /*18c40*/  IMAD.MOV.U32 R10, RZ, RZ, R9 ;  /* 0x000000ffff0a7224 */ /* 0x000fe200078e0009 */
[----:B------:R-:W-:Y:S01]  /*18c50*/  PRMT R7, R7, 0x5410, R11 ;  /* 0x0000541007077816 */ /* 0x000fe2000000000b */
[----:B------:R-:W-:Y:S01]  /*18c60*/  IMAD.MOV.U32 R105, RZ, RZ, R104 ;  /* 0x000000ffff697224 */ /* 0x000fe200078e0068 */
[----:B------:R-:W-:Y:S02]  /*18c70*/  PRMT R177, R177, 0x5410, R177 ;  /* 0x00005410b1b17816 */ /* 0x000fe400000000b1 */
.L_x_6981:
[----:B------:R-:W-:Y:S05]  /*18c80*/  BSYNC B1 ;  /* 0x0000000000017941 */ /* 0x000fea0003800000 */
.L_x_6979:
        /* <DEDUP_REMOVED lines=11> */
.L_x_6983:
[----:B------:R-:W-:Y:S01]  /*18d40*/  IMAD.MOV.U32 R9, RZ, RZ, R10 ;  /* 0x000000ffff097224 */ /* 0x000fe200078e000a */
[----:B------:R-:W-:Y:S01]  /*18d50*/  PRMT R11, R11, 0x7610, R7 ;  /* 0x000076100b0b7816 */ /* 0x000fe20000000007 */
[----:B------:R-:W-:Y:S01]  /*18d60*/  IMAD.MOV.U32 R104, RZ, RZ, R107 ;  /* 0x000000ffff687224 */ /* 0x000fe200078e006b */
[----:B------:R-:W-:Y:S02]  /*18d70*/  PRMT R177, R176, 0x7632, R177 ;  /* 0x00007632b0b17816 */ /* 0x000fe400000000b1 */
.L_x_6984:
[----:B------:R-:W-:Y:S05]  /*18d80*/  BSYNC B1 ;  /* 0x0000000000017941 */ /* 0x000fea0003800000 */
.L_x_6982:
        /* <DEDUP_REMOVED lines=11> */
.L_x_6986:
[----:B------:R-:W-:Y:S01]  /*18e40*/  IMAD.MOV.U32 R10, RZ, RZ, R9 ;  /* 0x000000ffff0a7224 */ /* 0x000fe200078e0009 */
[----:B------:R-:W-:Y:S01]  /*18e50*/  PRMT R7, R11, 0x7632, R7 ;  /* 0x000076320b077816 */ /* 0x000fe20000000007 */
[----:B------:R-:W-:Y:S01]  /*18e60*/  IMAD.MOV.U32 R107, RZ, RZ, R106 ;  /* 0x000000ffff6b7224 */ /* 0x000fe200078e006a */
[----:B------:R-:W-:Y:S02]  /*18e70*/  PRMT R176, R176, 0x5410, R176 ;  /* 0x00005410b0b07816 */ /* 0x000fe400000000b0 */
.L_x_6987:
[----:B------:R-:W-:Y:S05]  /*18e80*/  BSYNC B1 ;  /* 0x0000000000017941 */ /* 0x000fea0003800000 */
.L_x_6985:
        /* <DEDUP_REMOVED lines=11> */
.L_x_6989:
[----:B------:R-:W-:Y:S01]  /*18f40*/  IMAD.MOV.U32 R9, RZ, RZ, R10 ;  /* 0x000000ffff097224 */ /* 0x000fe200078e000a */
[----:B------:R-:W-:Y:S01]  /*18f50*/  PRMT R11, R7, 0x7610, R11 ;  /* 0x00007610070b7816 */ /* 0x000fe2000000000b */
[----:B------:R-:W-:Y:S01]  /*18f60*/  IMAD.MOV.U32 R106, RZ, RZ, R109 ;  /* 0x000000ffff6a7224 */ /* 0x000fe200078e006d */
[----:B------:R-:W-:Y:S02]  /*18f70*/  PRMT R176, R175, 0x7632, R176 ;  /* 0x00007632afb07816 */ /* 0x000fe400000000b0 */
.L_x_6990:
[----:B------:R-:W-:Y:S05]  /*18f80*/  BSYNC B1 ;  /* 0x0000000000017941 */ /* 0x000fea0003800000 */
.L_x_6988:
        /* <DEDUP_REMOVED lines=11> */
.L_x_6992:
[----:B------:R-:W-:Y:S01]  /*19040*/  IMAD.MOV.U32 R10, RZ, RZ, R9 ;  /* 0x000000ffff0a7224 */ /* 0x000fe200078e0009 */
[----:B------:R-:W-:Y:S01]  /*19050*/  PRMT R7, R7, 0x5410, R11 ;  /* 0x0000541007077816 */ /* 0x000fe2000000000b */
[----:B------:R-:W-:Y:S01]  /*19060*/  IMAD.MOV.U32 R109, RZ, RZ, R108 ;  /* 0x000000ffff6d7224 */ /* 0x000fe200078e006c */
[----:B------:R-:W-:Y:S02]  /*19070*/  PRMT R175, R175, 0x5410, R175 ;  /* 0x00005410afaf7816 */ /* 0x000fe400000000af */
.L_x_6993:
[----:B------:R-:W-:Y:S05]  /*19080*/  BSYNC B1 ;  /* 0x0000000000017941 */ /* 0x000fea0003800000 */
.L_x_6991:
        /* <DEDUP_REMOVED lines=11> */
.L_x_6995:
[----:B------:R-:W-:Y:S01]  /*19140*/  IMAD.MOV.U32 R9, RZ, RZ, R10 ;  /* 0x000000ffff097224 */ /* 0x000fe200078e000a */
[----:B------:R-:W-:Y:S01]  /*19150*/  PRMT R11, R11, 0x7610, R7 ;  /* 0x000076100b0b7816 */ /* 0x000fe20000000007 */
[----:B------:R-:W-:Y:S01]  /*19160*/  IMAD.MOV.U32 R108, RZ, RZ, R111 ;  /* 0x000000ffff6c7224 */ /* 0x000fe200078e006f */
[----:B------:R-:W-:Y:S02]  /*19170*/  PRMT R175, R174, 0x7632, R175 ;  /* 0x00007632aeaf7816 */ /* 0x000fe400000000af */
.L_x_6996:
[----:B------:R-:W-:Y:S05]  /*19180*/  BSYNC B1 ;  /* 0x0000000000017941 */ /* 0x000fea0003800000 */
.L_x_6994:
        /* <DEDUP_REMOVED lines=11> */
.L_x_6998:
[----:B------:R-:W-:Y:S01]  /*19240*/  IMAD.MOV.U32 R10, RZ, RZ, R9 ;  /* 0x000000ffff0a7224 */ /* 0x000fe200078e0009 */
[----:B------:R-:W-:Y:S01]  /*19250*/  PRMT R7, R11, 0x7632, R7 ;  /* 0x000076320b077816 */ /* 0x000fe20000000007 */
[----:B------:R-:W-:Y:S01]  /*19260*/  IMAD.MOV.U32 R111, RZ, RZ, R110 ;  /* 0x000000ffff6f7224 */ /* 0x000fe200078e006e */
[----:B------:R-:W-:Y:S02]  /*19270*/  PRMT R174, R174, 0x5410, R174 ;  /* 0x00005410aeae7816 */ /* 0x000fe400000000ae */
.L_x_6999:
[----:B------:R-:W-:Y:S05]  /*19280*/  BSYNC B1 ;  /* 0x0000000000017941 */ /* 0x000fea0003800000 */
.L_x_6997:
        /* <DEDUP_REMOVED lines=11> */
.L_x_7001:
[----:B------:R-:W-:Y:S01]  /*19340*/  IMAD.MOV.U32 R9, RZ, RZ, R10 ;  /* 0x000000ffff097224 */ /* 0x000fe200078e000a */
[----:B------:R-:W-:Y:S01]  /*19350*/  PRMT R11, R7, 0x7610, R11 ;  /* 0x00007610070b7816 */ /* 0x000fe2000000000b */
[----:B------:R-:W-:Y:S01]  /*19360*/  IMAD.MOV.U32 R110, RZ, RZ, R113 ;  /* 0x000000ffff6e7224 */ /* 0x000fe200078e0071 */
[----:B------:R-:W-:Y:S02]  /*19370*/  PRMT R174, R173, 0x7632, R174 ;  /* 0x00007632adae7816 */ /* 0x000fe400000000ae */
.L_x_7002:
[----:B------:R-:W-:Y:S05]  /*19380*/  BSYNC B1 ;  /* 0x0000000000017941 */ /* 0x000fea0003800000 */
.L_x_7000:
        /* <DEDUP_REMOVED lines=11> */
.L_x_7004:
[----:B------:R-:W-:Y:S01]  /*19440*/  IMAD.MOV.U32 R10, RZ, RZ, R9 ;  /* 0x000000ffff0a7224 */ /* 0x000fe200078e0009 */
[----:B------:R-:W-:Y:S01]  /*19450*/  PRMT R7, R7, 0x5410, R11 ;  /* 0x0000541007077816 */ /* 0x000fe2000000000b */
[----:B------:R-:W-:Y:S01]  /*19460*/  IMAD.MOV.U32 R113, RZ, RZ, R112 ;  /* 0x000000ffff717224 */ /* 0x000fe200078e0070 */
[----:B------:R-:W-:Y:S02]  /*19470*/  PRMT R173, R173, 0x5410, R173 ;  /* 0x00005410adad7816 */ /* 0x000fe400000000ad */
.L_x_7005:
[----:B------:R-:W-:Y:S05]  /*19480*/  BSYNC B1 ;  /* 0x0000000000017941 */ /* 0x000fea0003800000 */
.L_x_7003:
        /* <DEDUP_REMOVED lines=11> */
.L_x_7007:
[----:B------:R-:W-:Y:S01]  /*19540*/  IMAD.MOV.U32 R9, RZ, RZ, R10 ;  /* 0x000000ffff097224 */ /* 0x000fe200078e000a */
[----:B------:R-:W-:Y:S01]  /*19550*/  PRMT R11, R11, 0x7610, R7 ;  /* 0x000076100b0b7816 */ /* 0x000fe20000000007 */
[----:B------:R-:W-:Y:S01]  /*19560*/  IMAD.MOV.U32 R112, RZ, RZ, R115 ;  /* 0x000000ffff707224 */ /* 0x000fe200078e0073 */
[----:B------:R-:W-:Y:S02]  /*19570*/  PRMT R173, R172, 0x7632, R173 ;  /* 0x00007632acad7816 */ /* 0x000fe400000000ad */
.L_x_7008:
[----:B------:R-:W-:Y:S05]  /*19580*/  BSYNC B1 ;  /* 0x0000000000017941 */ /* 0x000fea0003800000 */
.L_x_7006:
        /* <DEDUP_REMOVED lines=11> */
.L_x_7010:
[----:B------:R-:W-:Y:S01]  /*19640*/  IMAD.MOV.U32 R10, RZ, RZ, R9 ;  /* 0x000000ffff0a7224 */ /* 0x000fe200078e0009 */
[----:B------:R-:W-:Y:S01]  /*19650*/  PRMT R7, R11, 0x7632, R7 ;  /* 0x000076320b077816 */ /* 0x000fe20000000007 */
[----:B------:R-:W-:Y:S01]  /*19660*/  IMAD.MOV.U32 R115, RZ, RZ, R114 ;  /* 0x000000ffff737224 */ /* 0x000fe200078e0072 */
[----:B------:R-:W-:Y:S02]  /*19670*/  PRMT R172, R172, 0x5410, R172 ;  /* 0x00005410acac7816 */ /* 0x000fe400000000ac */
.L_x_7011:
[----:B------:R-:W-:Y:S05]  /*19680*/  BSYNC B1 ;  /* 0x0000000000017941 */ /* 0x000fea0003800000 */
.L_x_7009:
        /* <DEDUP_REMOVED lines=11> */
.L_x_7013:
[----:B------:R-:W-:Y:S01]  /*19740*/  IMAD.MOV.U32 R9, RZ, RZ, R10 ;  /* 0x000000ffff097224 */ /* 0x000fe200078e000a */
[----:B------:R-:W-:Y:S01]  /*19750*/  PRMT R11, R7, 0x7610, R11 ;  /* 0x00007610070b7816 */ /* 0x000fe2000000000b */
[----:B------:R-:W-:Y:S01]  /*19760*/  IMAD.MOV.U32 R114, RZ, RZ, R117 ;  /* 0x000000ffff727224 */ /* 0x000fe200078e0075 */
[----:B------:R-:W-:Y:S02]  /*19770*/  PRMT R172, R171, 0x7632, R172 ;  /* 0x00007632abac7816 */ /* 0x000fe400000000ac */
.L_x_7014:
[----:B------:R-:W-:Y:S05]  /*19780*/  BSYNC B1 ;  /* 0x0000000000017941 */ /* 0x000fea0003800000 */
.L_x_7012:
        /* <DEDUP_REMOVED lines=11> */
.L_x_7016:
[----:B------:R-:W-:Y:S01]  /*19840*/  IMAD.MOV.U32 R10, RZ, RZ, R9 ;  /* 0x000000ffff0a7224 */ /* 0x000fe200078e0009 */
[----:B------:R-:W-:Y:S01]  /*19850*/  PRMT R7, R7, 0x5410, R11 ;  /* 0x0000541007077816 */ /* 0x000fe2000000000b */
[----:B------:R-:W-:Y:S01]  /*19860*/  IMAD.MOV.U32 R117, RZ, RZ, R116 ;  /* 0x000000ffff757224 */ /* 0x000fe200078e0074 */
[----:B------:R-:W-:Y:S02]  /*19870*/  PRMT R171, R171, 0x5410, R171 ;  /* 0x00005410abab7816 */ /* 0x000fe400000000ab */
.L_x_7017:
[----:B------:R-:W-:Y:S05]  /*19880*/  BSYNC B1 ;  /* 0x0000000000017941 */ /* 0x000fea0003800000 */
.L_x_7015:
        /* <DEDUP_REMOVED lines=11> */
.L_x_7019:
[----:B------:R-:W-:Y:S01]  /*19940*/  IMAD.MOV.U32 R9, RZ, RZ, R10 ;  /* 0x000000ffff097224 */ /* 0x000fe200078e000a */
[----:B------:R-:W-:Y:S01]  /*19950*/  PRMT R11, R11, 0x7610, R7 ;  /* 0x000076100b0b7816 */ /* 0x000fe20000000007 */
[----:B------:R-:W-:Y:S01]  /*19960*/  IMAD.MOV.U32 R116, RZ, RZ, R119 ;  /* 0x000000ffff747224 */ /* 0x000fe200078e0077 */
[----:B------:R-:W-:Y:S02]  /*19970*/  PRMT R171, R170, 0x7632, R171 ;  /* 0x00007632aaab7816 */ /* 0x000fe400000000ab */
.L_x_7020:
[----:B------:R-:W-:Y:S05]  /*19980*/  BSYNC B1 ;  /* 0x0000000000017941 */ /* 0x000fea0003800000 */
.L_x_7018:
        /* <DEDUP_REMOVED lines=11> */
.L_x_7022:
[----:B------:R-:W-:Y:S01]  /*19a40*/  IMAD.MOV.U32 R10, RZ, RZ, R9 ;  /* 0x000000ffff0a7224 */ /* 0x000fe200078e0009 */
[----:B------:R-:W-:Y:S01]  /*19a50*/  PRMT R7, R11, 0x7632, R7 ;  /* 0x000076320b077816 */ /* 0x000fe20000000007 */
[----:B------:R-:W-:Y:S01]  /*19a60*/  IMAD.MOV.U32 R119, RZ, RZ, R118 ;  /* 0x000000ffff777224 */ /* 0x000fe200078e0076 */
[----:B------:R-:W-:Y:S02]  /*19a70*/  PRMT R170, R170, 0x5410, R170 ;  /* 0x00005410aaaa7816 */ /* 0x000fe400000000aa */
.L_x_7023:
[----:B------:R-:W-:Y:S05]  /*19a80*/  BSYNC B1 ;  /* 0x0000000000017941 */ /* 0x000fea0003800000 */
.L_x_7021:
        /* <DEDUP_REMOVED lines=11> */
.L_x_7025:
[----:B------:R-:W-:Y:S01]  /*19b40*/  IMAD.MOV.U32 R9, RZ, RZ, R10 ;  /* 0x000000ffff097224 */ /* 0x000fe200078e000a */
[----:B------:R-:W-:Y:S01]  /*19b50*/  PRMT R11, R7, 0x7610, R11 ;  /* 0x00007610070b7816 */ /* 0x000fe2000000000b */
[----:B------:R-:W-:Y:S01]  /*19b60*/  IMAD.MOV.U32 R118, RZ, RZ, R121 ;  /* 0x000000ffff767224 */ /* 0x000fe200078e0079 */
[----:B------:R-:W-:Y:S02]  /*19b70*/  PRMT R170, R169, 0x7632, R170 ;  /* 0x00007632a9aa7816 */ /* 0x000fe400000000aa */
.L_x_7026:
[----:B------:R-:W-:Y:S05]  /*19b80*/  BSYNC B1 ;  /* 0x0000000000017941 */ /* 0x000fea0003800000 */
.L_x_7024:
        /* <DEDUP_REMOVED lines=11> */
.L_x_7028:
[----:B------:R-:W-:Y:S01]  /*19c40*/  IMAD.MOV.U32 R10, RZ, RZ, R9 ;  /* 0x000000ffff0a7224 */ /* 0x000fe200078e0009 */
[----:B------:R-:W-:Y:S01]  /*19c50*/  PRMT R7, R7, 0x5410, R11 ;  /* 0x0000541007077816 */ /* 0x000fe2000000000b */
[----:B------:R-:W-:Y:S01]  /*19c60*/  IMAD.MOV.U32 R121, RZ, RZ, R120 ;  /* 0x000000ffff797224 */ /* 0x000fe200078e0078 */
[----:B------:R-:W-:Y:S02]  /*19c70*/  PRMT R169, R169, 0x5410, R169 ;  /* 0x00005410a9a97816 */ /* 0x000fe400000000a9 */
.L_x_7029:
[----:B------:R-:W-:Y:S05]  /*19c80*/  BSYNC B1 ;  /* 0x0000000000017941 */ /* 0x000fea0003800000 */
.L_x_7027:
        /* <DEDUP_REMOVED lines=11> */
.L_x_7031:
[----:B------:R-:W-:Y:S01]  /*19d40*/  IMAD.MOV.U32 R9, RZ, RZ, R10 ;  /* 0x000000ffff097224 */ /* 0x000fe200078e000a */
[----:B------:R-:W-:Y:S01]  /*19d50*/  PRMT R11, R11, 0x7610, R7 ;  /* 0x000076100b0b7816 */ /* 0x000fe20000000007 */
[----:B------:R-:W-:Y:S01]  /*19d60*/  IMAD.MOV.U32 R120, RZ, RZ, R123 ;  /* 0x000000ffff787224 */ /* 0x000fe200078e007b */
[----:B------:R-:W-:Y:S02]  /*19d70*/  PRMT R169, R168, 0x7632, R169 ;  /* 0x00007632a8a97816 */ /* 0x000fe400000000a9 */
.L_x_7032:
[----:B------:R-:W-:Y:S05]  /*19d80*/  BSYNC B1 ;  /* 0x0000000000017941 */ /* 0x000fea0003800000 */
.L_x_7030:
        /* <DEDUP_REMOVED lines=11> */
.L_x_7034:
[----:B------:R-:W-:Y:S01]  /*19e40*/  IMAD.MOV.U32 R10, RZ, RZ, R9 ;  /* 0x000000ffff0a7224 */ /* 0x000fe200078e0009 */
[----:B------:R-:W-:Y:S01]  /*19e50*/  PRMT R7, R11, 0x7632, R7 ;  /* 0x000076320b077816 */ /* 0x000fe20000000007 */
[----:B------:R-:W-:Y:S01]  /*19e60*/  IMAD.MOV.U32 R123, RZ, RZ, R122 ;  /* 0x000000ffff7b7224 */ /* 0x000fe200078e007a */
[----:B------:R-:W-:Y:S02]  /*19e70*/  PRMT R168, R168, 0x5410, R168 ;  /* 0x00005410a8a87816 */ /* 0x000fe400000000a8 */
.L_x_7035:
[----:B------:R-:W-:Y:S05]  /*19e80*/  BSYNC B1 ;  /* 0x0000000000017941 */ /* 0x000fea0003800000 */
.L_x_7033:
        /* <DEDUP_REMOVED lines=11> */
.L_x_7037:
[----:B------:R-:W-:Y:S01]  /*19f40*/  IMAD.MOV.U32 R9, RZ, RZ, R10 ;  /* 0x000000ffff097224 */ /* 0x000fe200078e000a */
[----:B------:R-:W-:Y:S01]  /*19f50*/  PRMT R11, R7, 0x7610, R11 ;  /* 0x00007610070b7816 */ /* 0x000fe2000000000b */
[----:B------:R-:W-:Y:S01]  /*19f60*/  IMAD.MOV.U32 R122, RZ, RZ, R125 ;  /* 0x000000ffff7a7224 */ /* 0x000fe200078e007d */
[----:B------:R-:W-:Y:S02]  /*19f70*/  PRMT R168, R167, 0x7632, R168 ;  /* 0x00007632a7a87816 */ /* 0x000fe400000000a8 */
.L_x_7038:
[----:B------:R-:W-:Y:S05]  /*19f80*/  BSYNC B1 ;  /* 0x0000000000017941 */ /* 0x000fea0003800000 */
.L_x_7036:
        /* <DEDUP_REMOVED lines=11> */
.L_x_7040:
[----:B------:R-:W-:Y:S01]  /*1a040*/  IMAD.MOV.U32 R10, RZ, RZ, R9 ;  /* 0x000000ffff0a7224 */ /* 0x000fe200078e0009 */
[----:B------:R-:W-:Y:S01]  /*1a050*/  PRMT R7, R7, 0x5410, R11 ;  /* 0x0000541007077816 */ /* 0x000fe2000000000b */
[----:B------:R-:W-:Y:S01]  /*1a060*/  IMAD.MOV.U32 R125, RZ, RZ, R124 ;  /* 0x000000ffff7d7224 */ /* 0x000fe200078e007c */
[----:B------:R-:W-:Y:S02]  /*1a070*/  PRMT R167, R167, 0x5410, R167 ;  /* 0x00005410a7a77816 */ /* 0x000fe400000000a7 */
.L_x_7041:
[----:B------:R-:W-:Y:S05]  /*1a080*/  BSYNC B1 ;  /* 0x0000000000017941 */ /* 0x000fea0003800000 */
.L_x_7039:
        /* <DEDUP_REMOVED lines=11> */
.L_x_7043:
[----:B------:R-:W-:Y:S01]  /*1a140*/  IMAD.MOV.U32 R9, RZ, RZ, R10 ;  /* 0x000000ffff097224 */ /* 0x000fe200078e000a */
[----:B------:R-:W-:Y:S01]  /*1a150*/  PRMT R11, R11, 0x7610, R7 ;  /* 0x000076100b0b7816 */ /* 0x000fe20000000007 */
[----:B------:R-:W-:Y:S01]  /*1a160*/  IMAD.MOV.U32 R124, RZ, RZ, R127 ;  /* 0x000000ffff7c7224 */ /* 0x000fe200078e007f */
[----:B------:R-:W-:Y:S02]  /*1a170*/  PRMT R167, R166, 0x7632, R167 ;  /* 0x00007632a6a77816 */ /* 0x000fe400000000a7 */
.L_x_7044:
[----:B------:R-:W-:Y:S05]  /*1a180*/  BSYNC B1 ;  /* 0x0000000000017941 */ /* 0x000fea0003800000 */
.L_x_7042:
        /* <DEDUP_REMOVED lines=11> */
.L_x_7046:
[----:B------:R-:W-:Y:S01]  /*1a240*/  IMAD.MOV.U32 R10, RZ, RZ, R9 ;  /* 0x000000ffff0a7224 */ /* 0x000fe200078e0009 */
[----:B------:R-:W-:Y:S01]  /*1a250*/  PRMT R7, R11, 0x7632, R7 ;  /* 0x000076320b077816 */ /* 0x000fe20000000007 */
[----:B------:R-:W-:Y:S01]  /*1a260*/  IMAD.MOV.U32 R127, RZ, RZ, R126 ;  /* 0x000000ffff7f7224 */ /* 0x000fe200078e007e */
[----:B------:R-:W-:Y:S02]  /*1a270*/  PRMT R166, R166, 0x5410, R166 ;  /* 0x00005410a6a67816 */ /* 0x000fe400000000a6 */
.L_x_7047:
[----:B------:R-:W-:Y:S05]  /*1a280*/  BSYNC B1 ;  /* 0x0000000000017941 */ /* 0x000fea0003800000 */
.L_x_7045:
        /* <DEDUP_REMOVED lines=11> */
.L_x_7049:
[----:B------:R-:W-:Y:S01]  /*1a340*/  IMAD.MOV.U32 R9, RZ, RZ, R10 ;  /* 0x000000ffff097224 */ /* 0x000fe200078e000a */
[----:B------:R-:W-:Y:S01]  /*1a350*/  PRMT R11, R7, 0x7610, R11 ;  /* 0x00007610070b7816 */ /* 0x000fe2000000000b */
[----:B------:R-:W-:Y:S01]  /*1a360*/  IMAD.MOV.U32 R126, RZ, RZ, R129 ;  /* 0x000000ffff7e7224 */ /* 0x000fe200078e0081 */
[----:B------:R-:W-:Y:S02]  /*1a370*/  PRMT R166, R165, 0x7632, R166 ;  /* 0x00007632a5a67816 */ /* 0x000fe400000000a6 */
.L_x_7050:
[----:B------:R-:W-:Y:S05]  /*1a380*/  BSYNC B1 ;  /* 0x0000000000017941 */ /* 0x000fea0003800000 */
.L_x_7048:
        /* <DEDUP_REMOVED lines=11> */
.L_x_7052:
[----:B------:R-:W-:Y:S01]  /*1a440*/  IMAD.MOV.U32 R10, RZ, RZ, R9 ;  /* 0x000000ffff0a7224 */ /* 0x000fe200078e0009 */
[----:B------:R-:W-:Y:S01]  /*1a450*/  PRMT R7, R7, 0x5410, R11 ;  /* 0x0000541007077816 */ /* 0x000fe2000000000b */
[----:B------:R-:W-:Y:S01]  /*1a460*/  IMAD.MOV.U32 R129, RZ, RZ, R128 ;  /* 0x000000ffff817224 */ /* 0x000fe200078e0080 */
[----:B------:R-:W-:Y:S02]  /*1a470*/  PRMT R165, R165, 0x5410, R165 ;  /* 0x00005410a5a57816 */ /* 0x000fe400000000a5 */
.L_x_7053:
[----:B------:R-:W-:Y:S05]  /*1a480*/  BSYNC B1 ;  /* 0x0000000000017941 */ /* 0x000fea0003800000 */
.L_x_7051:
        /* <DEDUP_REMOVED lines=11> */
.L_x_7055:
[----:B------:R-:W-:Y:S01]  /*1a540*/  IMAD.MOV.U32 R9, RZ, RZ, R10 ;  /* 0x000000ffff097224 */ /* 0x000fe200078e000a */
[----:B------:R-:W-:Y:S01]  /*1a550*/  PRMT R11, R11, 0x7610, R7 ;  /* 0x000076100b0b7816 */ /* 0x000fe20000000007 */
[----:B------:R-:W-:Y:S01]  /*1a560*/  IMAD.MOV.U32 R128, RZ, RZ, R131 ;  /* 0x000000ffff807224 */ /* 0x000fe200078e0083 */
[----:B------:R-:W-:Y:S02]  /*1a570*/  PRMT R165, R164, 0x7632, R165 ;  /* 0x00007632a4a57816 */ /* 0x000fe400000000a5 */
.L_x_7056:
[----:B------:R-:W-:Y:S05]  /*1a580*/  BSYNC B1 ;  /* 0x0000000000017941 */ /* 0x000fea0003800000 */
.L_x_7054:
        /* <DEDUP_REMOVED lines=11> */
.L_x_7058:
[----:B------:R-:W-:Y:S01]  /*1a640*/  IMAD.MOV.U32 R10, RZ, RZ, R9 ;  /* 0x000000ffff0a7224 */ /* 0x000fe200078e0009 */
[----:B------:R-:W-:Y:S01]  /*1a650*/  PRMT R7, R11, 0x7632, R7 ;  /* 0x000076320b077816 */ /* 0x000fe20000000007 */
[----:B------:R-:W-:Y:S01]  /*1a660*/  IMAD.MOV.U32 R131, RZ, RZ, R130 ;  /* 0x000000ffff837224 */ /* 0x000fe200078e0082 */
[----:B------:R-:W-:Y:S02]  /*1a670*/  PRMT R164, R164, 0x5410, R164 ;  /* 0x00005410a4a47816 */ /* 0x000fe400000000a4 */
.L_x_7059:
[----:B------:R-:W-:Y:S05]  /*1a680*/  BSYNC B1 ;  /* 0x0000000000017941 */ /* 0x000fea0003800000 */
.L_x_7057:
        /* <DEDUP_REMOVED lines=11> */
.L_x_7061:
[----:B------:R-:W-:Y:S01]  /*1a740*/  IMAD.MOV.U32 R9, RZ, RZ, R10 ;  /* 0x000000ffff097224 */ /* 0x000fe200078e000a */
[----:B------:R-:W-:Y:S01]  /*1a750*/  PRMT R11, R7, 0x7610, R11 ;  /* 0x00007610070b7816 */ /* 0x000fe2000000000b */
[----:B------:R-:W-:Y:S01]  /*1a760*/  IMAD.MOV.U32 R130, RZ, RZ, R133 ;  /* 0x000000ffff827224 */ /* 0x000fe200078e0085 */
[----:B------:R-:W-:Y:S02]  /*1a770*/  PRMT R164, R163, 0x7632, R164 ;  /* 0x00007632a3a47816 */ /* 0x000fe400000000a4 */
.L_x_7062:
[----:B------:R-:W-:Y:S05]  /*1a780*/  BSYNC B1 ;  /* 0x0000000000017941 */ /* 0x000fea0003800000 */
.L_x_7060:
        /* <DEDUP_REMOVED lines=11> */
.L_x_7064:
[----:B------:R-:W-:Y:S01]  /*1a840*/  IMAD.MOV.U32 R10, RZ, RZ, R9 ;  /* 0x000000ffff0a7224 */ /* 0x000fe200078e0009 */
[----:B------:R-:W-:Y:S01]  /*1a850*/  PRMT R7, R7, 0x5410, R11 ;  /* 0x0000541007077816 */ /* 0x000fe2000000000b */
[----:B------:R-:W-:Y:S01]  /*1a860*/  IMAD.MOV.U32 R133, RZ, RZ, R132 ;  /* 0x000000ffff857224 */ /* 0x000fe200078e0084 */
[----:B------:R-:W-:Y:S02]  /*1a870*/  PRMT R163, R163, 0x5410, R163 ;  /* 0x00005410a3a37816 */ /* 0x000fe400000000a3 */
.L_x_7065:
[----:B------:R-:W-:Y:S05]  /*1a880*/  BSYNC B1 ;  /* 0x0000000000017941 */ /* 0x000fea0003800000 */
.L_x_7063:
        /* <DEDUP_REMOVED lines=11> */
.L_x_7067:
[----:B------:R-:W-:Y:S01]  /*1a940*/  IMAD.MOV.U32 R9, RZ, RZ, R10 ;  /* 0x000000ffff097224 */ /* 0x000fe200078e000a */
[----:B------:R-:W-:Y:S01]  /*1a950*/  PRMT R11, R11, 0x7610, R7 ;  /* 0x000076100b0b7816 */ /* 0x000fe20000000007 */
[----:B------:R-:W-:Y:S01]  /*1a960*/  IMAD.MOV.U32 R132, RZ, RZ, R135 ;  /* 0x000000ffff847224 */ /* 0x000fe200078e0087 */
[----:B------:R-:W-:Y:S02]  /*1a970*/  PRMT R163, R162, 0x7632, R163 ;  /* 0x00007632a2a37816 */ /* 0x000fe400000000a3 */
.L_x_7068:
[----:B------:R-:W-:Y:S05]  /*1a980*/  BSYNC B1 ;  /* 0x0000000000017941 */ /* 0x000fea0003800000 */
.L_x_7066:
        /* <DEDUP_REMOVED lines=11> */
.L_x_7070:
[----:B------:R-:W-:Y:S01]  /*1aa40*/  IMAD.MOV.U32 R10, RZ, RZ, R9 ;  /* 0x000000ffff0a7224 */ /* 0x000fe200078e0009 */
[----:B------:R-:W-:Y:S01]  /*1aa50*/  PRMT R7, R11, 0x7632, R7 ;  /* 0x000076320b077816 */ /* 0x000fe20000000007 */
[----:B------:R-:W-:Y:S01]  /*1aa60*/  IMAD.MOV.U32 R135, RZ, RZ, R134 ;  /* 0x000000ffff877224 */ /* 0x000fe200078e0086 */
[----:B------:R-:W-:Y:S02]  /*1aa70*/  PRMT R162, R162, 0x5410, R162 ;  /* 0x00005410a2a27816 */ /* 0x000fe400000000a2 */
.L_x_7071:
[----:B------:R-:W-:Y:S05]  /*1aa80*/  BSYNC B1 ;  /* 0x0000000000017941 */ /* 0x000fea0003800000 */
.L_x_7069:
        /* <DEDUP_REMOVED lines=11> */
.L_x_7073:
[----:B------:R-:W-:Y:S01]  /*1ab40*/  IMAD.MOV.U32 R9, RZ, RZ, R10 ;  /* 0x000000ffff097224 */ /* 0x000fe200078e000a */
[----:B------:R-:W-:Y:S01]  /*1ab50*/  PRMT R11, R7, 0x7610, R11 ;  /* 0x00007610070b7816 */ /* 0x000fe2000000000b */
[----:B------:R-:W-:Y:S01]  /*1ab60*/  IMAD.MOV.U32 R134, RZ, RZ, R137 ;  /* 0x000000ffff867224 */ /* 0x000fe200078e0089 */
[----:B------:R-:W-:Y:S02]  /*1ab70*/  PRMT R162, R161, 0x7632, R162 ;  /* 0x00007632a1a27816 */ /* 0x000fe400000000a2 */
.L_x_7074:
[----:B------:R-:W-:Y:S05]  /*1ab80*/  BSYNC B1 ;  /* 0x0000000000017941 */ /* 0x000fea0003800000 */
.L_x_7072:
        /* <DEDUP_REMOVED lines=11> */
.L_x_7076:
[----:B------:R-:W-:Y:S01]  /*1ac40*/  IMAD.MOV.U32 R10, RZ, RZ, R9 ;  /* 0x000000ffff0a7224 */ /* 0x000fe200078e0009 */
[----:B------:R-:W-:Y:S01]  /*1ac50*/  PRMT R7, R7, 0x5410, R11 ;  /* 0x0000541007077816 */ /* 0x000fe2000000000b */
[----:B------:R-:W-:Y:S01]  /*1ac60*/  IMAD.MOV.U32 R137, RZ, RZ, R136 ;  /* 0x000000ffff897224 */ /* 0x000fe200078e0088 */
[----:B------:R-:W-:Y:S02]  /*1ac70*/  PRMT R161, R161, 0x5410, R161 ;  /* 0x00005410a1a17816 */ /* 0x000fe400000000a1 */
.L_x_7077:
[----:B------:R-:W-:Y:S05]  /*1ac80*/  BSYNC B1 ;  /* 0x0000000000017941 */ /* 0x000fea0003800000 */
.L_x_7075:
        /* <DEDUP_REMOVED lines=11> */
.L_x_7079:
[----:B------:R-:W-:Y:S01]  /*1ad40*/  IMAD.MOV.U32 R9, RZ, RZ, R10 ;  /* 0x000000ffff097224 */ /* 0x000fe200078e000a */
[----:B------:R-:W-:Y:S01]  /*1ad50*/  PRMT R11, R11, 0x7610, R7 ;  /* 0x000076100b0b7816 */ /* 0x000fe20000000007 */
[----:B------:R-:W-:Y:S01]  /*1ad60*/  IMAD.MOV.U32 R136, RZ, RZ, R139 ;  /* 0x000000ffff887224 */ /* 0x000fe200078e008b */
[----:B------:R-:W-:Y:S02]  /*1ad70*/  PRMT R161, R160, 0x7632, R161 ;  /* 0x00007632a0a17816 */ /* 0x000fe400000000a1 */
.L_x_7080:
[----:B------:R-:W-:Y:S05]  /*1ad80*/  BSYNC B1 ;  /* 0x0000000000017941 */ /* 0x000fea0003800000 */
.L_x_7078:
        /* <DEDUP_REMOVED lines=11> */
.L_x_7082:
[----:B------:R-:W-:Y:S01]  /*1ae40*/  IMAD.MOV.U32 R10, RZ, RZ, R9 ;  /* 0x000000ffff0a7224 */ /* 0x000fe200078e0009 */
[----:B------:R-:W-:Y:S01]  /*1ae50*/  PRMT R7, R11, 0x7632, R7 ;  /* 0x000076320b077816 */ /* 0x000fe20000000007 */
[----:B------:R-:W-:Y:S01]  /*1ae60*/  IMAD.MOV.U32 R139, RZ, RZ, R138 ;  /* 0x000000ffff8b7224 */ /* 0x000fe200078e008a */
[----:B------:R-:W-:Y:S02]  /*1ae70*/  PRMT R160, R160, 0x5410, R160 ;  /* 0x00005410a0a07816 */ /* 0x000fe400000000a0 */
.L_x_7083:
[----:B------:R-:W-:Y:S05]  /*1ae80*/  BSYNC B1 ;  /* 0x0000000000017941 */ /* 0x000fea0003800000 */
.L_x_7081:
        /* <DEDUP_REMOVED lines=11> */
.L_x_7085:
[----:B------:R-:W-:Y:S01]  /*1af40*/  IMAD.MOV.U32 R9, RZ, RZ, R10 ;  /* 0x000000ffff097224 */ /* 0x000fe200078e000a */
[----:B------:R-:W-:Y:S01]  /*1af50*/  PRMT R11, R7, 0x7610, R11 ;  /* 0x00007610070b7816 */ /* 0x000fe2000000000b */
[----:B------:R-:W-:Y:S01]  /*1af60*/  IMAD.MOV.U32 R138, RZ, RZ, R141 ;  /* 0x000000ffff8a7224 */ /* 0x000fe200078e008d */
[----:B------:R-:W-:Y:S02]  /*1af70*/  PRMT R160, R159, 0x7632, R160 ;  /* 0x000076329fa07816 */ /* 0x000fe400000000a0 */
.L_x_7086:
[----:B------:R-:W-:Y:S05]  /*1af80*/  BSYNC B1 ;  /* 0x0000000000017941 */ /* 0x000fea0003800000 */
.L_x_7084:
        /* <DEDUP_REMOVED lines=11> */
.L_x_7088:
[----:B------:R-:W-:Y:S01]  /*1b040*/  IMAD.MOV.U32 R10, RZ, RZ, R9 ;  /* 0x000000ffff0a7224 */ /* 0x000fe200078e0009 */
[----:B------:R-:W-:Y:S01]  /*1b050*/  PRMT R7, R7, 0x5410, R11 ;  /* 0x0000541007077816 */ /* 0x000fe2000000000b */
[----:B------:R-:W-:Y:S01]  /*1b060*/  IMAD.MOV.U32 R141, RZ, RZ, R140 ;  /* 0x000000ffff8d7224 */ /* 0x000fe200078e008c */
[----:B------:R-:W-:Y:S02]  /*1b070*/  PRMT R159, R159, 0x5410, R159 ;  /* 0x000054109f9f7816 */ /* 0x000fe4000000009f */
.L_x_7089:
[----:B------:R-:W-:Y:S05]  /*1b080*/  BSYNC B1 ;  /* 0x0000000000017941 */ /* 0x000fea0003800000 */
.L_x_7087:
        /* <DEDUP_REMOVED lines=11> */
.L_x_7091:
[----:B------:R-:W-:Y:S01]  /*1b140*/  IMAD.MOV.U32 R9, RZ, RZ, R10 ;  /* 0x000000ffff097224 */ /* 0x000fe200078e000a */
[----:B------:R-:W-:Y:S01]  /*1b150*/  PRMT R11, R11, 0x7610, R7 ;  /* 0x000076100b0b7816 */ /* 0x000fe20000000007 */
[----:B------:R-:W-:Y:S01]  /*1b160*/  IMAD.MOV.U32 R140, RZ, RZ, R143 ;  /* 0x000000ffff8c7224 */ /* 0x000fe200078e008f */
[----:B------:R-:W-:Y:S02]  /*1b170*/  PRMT R159, R158, 0x7632, R159 ;  /* 0x000076329e9f7816 */ /* 0x000fe4000000009f */
.L_x_7092:
[----:B------:R-:W-:Y:S05]  /*1b180*/  BSYNC B1 ;  /* 0x0000000000017941 */ /* 0x000fea0003800000 */
.L_x_7090:
        /* <DEDUP_REMOVED lines=11> */
.L_x_7094:
[----:B------:R-:W-:Y:S01]  /*1b240*/  IMAD.MOV.U32 R10, RZ, RZ, R9 ;  /* 0x000000ffff0a7224 */ /* 0x000fe200078e0009 */
[----:B------:R-:W-:Y:S01]  /*1b250*/  PRMT R7, R11, 0x7632, R7 ;  /* 0x000076320b077816 */ /* 0x000fe20000000007 */
[----:B------:R-:W-:Y:S01]  /*1b260*/  IMAD.MOV.U32 R143, RZ, RZ, R142 ;  /* 0x000000ffff8f7224 */ /* 0x000fe200078e008e */
[----:B------:R-:W-:Y:S02]  /*1b270*/  PRMT R158, R158, 0x5410, R158 ;  /* 0x000054109e9e7816 */ /* 0x000fe4000000009e */
.L_x_7095:
[----:B------:R-:W-:Y:S05]  /*1b280*/  BSYNC B1 ;  /* 0x0000000000017941 */ /* 0x000fea0003800000 */
.L_x_7093:
        /* <DEDUP_REMOVED lines=11> */
.L_x_7097:
[----:B------:R-:W-:Y:S01]  /*1b340*/  IMAD.MOV.U32 R9, RZ, RZ, R10 ;  /* 0x000000ffff097224 */ /* 0x000fe200078e000a */
[----:B------:R-:W-:Y:S01]  /*1b350*/  PRMT R11, R7, 0x7610, R11 ;  /* 0x00007610070b7816 */ /* 0x000fe2000000000b */
[----:B------:R-:W-:Y:S01]  /*1b360*/  IMAD.MOV.U32 R142, RZ, RZ, R145 ;  /* 0x000000ffff8e7224 */ /* 0x000fe200078e0091 */
[----:B------:R-:W-:Y:S02]  /*1b370*/  PRMT R158, R157, 0x7632, R158 ;  /* 0x000076329d9e7816 */ /* 0x000fe4000000009e */
.L_x_7098:
[----:B------:R-:W-:Y:S05]  /*1b380*/  BSYNC B1 ;  /* 0x0000000000017941 */ /* 0x000fea0003800000 */
.L_x_7096:
        /* <DEDUP_REMOVED lines=11> */
.L_x_7100:
[----:B------:R-:W-:Y:S01]  /*1b440*/  IMAD.MOV.U32 R10, RZ, RZ, R9 ;  /* 0x000000ffff0a7224 */ /* 0x000fe200078e0009 */
[----:B------:R-:W-:Y:S01]  /*1b450*/  PRMT R7, R7, 0x5410, R11 ;  /* 0x0000541007077816 */ /* 0x000fe2000000000b */
[----:B------:R-:W-:Y:S01]  /*1b460*/  IMAD.MOV.U32 R145, RZ, RZ, R144 ;  /* 0x000000ffff917224 */ /* 0x000fe200078e0090 */
[----:B------:R-:W-:Y:S02]  /*1b470*/  PRMT R157, R157, 0x5410, R157 ;  /* 0x000054109d9d7816 */ /* 0x000fe4000000009d */
.L_x_7101:
[----:B------:R-:W-:Y:S05]  /*1b480*/  BSYNC B1 ;  /* 0x0000000000017941 */ /* 0x000fea0003800000 */
.L_x_7099:
        /* <DEDUP_REMOVED lines=11> */
.L_x_7103:
[----:B------:R-:W-:Y:S01]  /*1b540*/  IMAD.MOV.U32 R9, RZ, RZ, R10 ;  /* 0x000000ffff097224 */ /* 0x000fe200078e000a */
[----:B------:R-:W-:Y:S01]  /*1b550*/  PRMT R11, R11, 0x7610, R7 ;  /* 0x000076100b0b7816 */ /* 0x000fe20000000007 */
[----:B------:R-:W-:Y:S01]  /*1b560*/  IMAD.MOV.U32 R144, RZ, RZ, R147 ;  /* 0x000000ffff907224 */ /* 0x000fe200078e0093 */
[----:B------:R-:W-:Y:S02]  /*1b570*/  PRMT R157, R156, 0x7632, R157 ;  /* 0x000076329c9d7816 */ /* 0x000fe4000000009d */
.L_x_7104:
[----:B------:R-:W-:Y:S05]  /*1b580*/  BSYNC B1 ;  /* 0x0000000000017941 */ /* 0x000fea0003800000 */
.L_x_7102:
        /* <DEDUP_REMOVED lines=11> */
.L_x_7106:
[----:B------:R-:W-:Y:S01]  /*1b640*/  IMAD.MOV.U32 R10, RZ, RZ, R9 ;  /* 0x000000ffff0a7224 */ /* 0x000fe200078e0009 */
[----:B------:R-:W-:Y:S01]  /*1b650*/  PRMT R7, R11, 0x7632, R7 ;  /* 0x000076320b077816 */ /* 0x000fe20000000007 */
[----:B------:R-:W-:Y:S01]  /*1b660*/  IMAD.MOV.U32 R147, RZ, RZ, R146 ;  /* 0x000000ffff937224 */ /* 0x000fe200078e0092 */
[----:B------:R-:W-:Y:S02]  /*1b670*/  PRMT R156, R156, 0x5410, R156 ;  /* 0x000054109c9c7816 */ /* 0x000fe4000000009c */
.L_x_7107:
[----:B------:R-:W-:Y:S05]  /*1b680*/  BSYNC B1 ;  /* 0x0000000000017941 */ /* 0x000fea0003800000 */
.L_x_7105:
        /* <DEDUP_REMOVED lines=11> */
.L_x_7109:
[----:B------:R-:W-:Y:S01]  /*1b740*/  IMAD.MOV.U32 R9, RZ, RZ, R10 ;  /* 0x000000ffff097224 */ /* 0x000fe200078e000a */
[----:B------:R-:W-:Y:S01]  /*1b750*/  PRMT R11, R7, 0x7610, R11 ;  /* 0x00007610070b7816 */ /* 0x000fe2000000000b */
[----:B------:R-:W-:Y:S01]  /*1b760*/  IMAD.MOV.U32 R146, RZ, RZ, R149 ;  /* 0x000000ffff927224 */ /* 0x000fe200078e0095 */
[----:B------:R-:W-:Y:S02]  /*1b770*/  PRMT R156, R155, 0x7632, R156 ;  /* 0x000076329b9c7816 */ /* 0x000fe4000000009c */
.L_x_7110:
[----:B------:R-:W-:Y:S05]  /*1b780*/  BSYNC B1 ;  /* 0x0000000000017941 */ /* 0x000fea0003800000 */
.L_x_7108:
        /* <DEDUP_REMOVED lines=11> */
.L_x_7112:
[----:B------:R-:W-:Y:S01]  /*1b840*/  IMAD.MOV.U32 R10, RZ, RZ, R9 ;  /* 0x000000ffff0a7224 */ /* 0x000fe200078e0009 */
[----:B------:R-:W-:Y:S01]  /*1b850*/  PRMT R7, R7, 0x5410, R11 ;  /* 0x0000541007077816 */ /* 0x000fe2000000000b */
[----:B------:R-:W-:Y:S01]  /*1b860*/  IMAD.MOV.U32 R149, RZ, RZ, R148 ;  /* 0x000000ffff957224 */ /* 0x000fe200078e0094 */
[----:B------:R-:W-:Y:S02]  /*1b870*/  PRMT R155, R155, 0x5410, R155 ;  /* 0x000054109b9b7816 */ /* 0x000fe4000000009b */
.L_x_7113:
[----:B------:R-:W-:Y:S05]  /*1b880*/  BSYNC B1 ;  /* 0x0000000000017941 */ /* 0x000fea0003800000 */
.L_x_7111:
        /* <DEDUP_REMOVED lines=11> */
.L_x_7115:
[----:B------:R-:W-:Y:S01]  /*1b940*/  IMAD.MOV.U32 R9, RZ, RZ, R10 ;  /* 0x000000ffff097224 */ /* 0x000fe200078e000a */
[----:B------:R-:W-:Y:S01]  /*1b950*/  PRMT R11, R11, 0x7610, R7 ;  /* 0x000076100b0b7816 */ /* 0x000fe20000000007 */
[----:B------:R-:W-:Y:S01]  /*1b960*/  IMAD.MOV.U32 R148, RZ, RZ, R151 ;  /* 0x000000ffff947224 */ /* 0x000fe200078e0097 */
[----:B------:R-:W-:Y:S02]  /*1b970*/  PRMT R155, R154, 0x7632, R155 ;  /* 0x000076329a9b7816 */ /* 0x000fe4000000009b */
.L_x_7116:
[----:B------:R-:W-:Y:S05]  /*1b980*/  BSYNC B1 ;  /* 0x0000000000017941 */ /* 0x000fea0003800000 */
.L_x_7114:
        /* <DEDUP_REMOVED lines=11> */
.L_x_7118:
[----:B------:R-:W-:Y:S01]  /*1ba40*/  IMAD.MOV.U32 R151, RZ, RZ, R150 ;  /* 0x000000ffff977224 */ /* 0x000fe200078e0096 */
[C---:B------:R-:W-:Y:S01]  /*1ba50*/  PRMT R154, R11.reuse, 0x5432, R154 ;  /* 0x000054320b9a7816 */ /* 0x040fe2000000009a */
[--C-:B------:R-:W-:Y:S01]  /*1ba60*/  IMAD.MOV.U32 R7, RZ, RZ, R9.reuse ;  /* 0x000000ffff077224 */ /* 0x100fe200078e0009 */
[----:B------:R-:W-:Y:S01]  /*1ba70*/  PRMT R10, R11, 0x7632, R10 ;  /* 0x000076320b0a7816 */ /* 0x000fe2000000000a */
[----:B------:R-:W-:Y:S02]  /*1ba80*/  IMAD.MOV.U32 R150, RZ, RZ, R9 ;  /* 0x000000ffff967224 */ /* 0x000fe400078e0009 */
.L_x_7119:
[----:B------:R-:W-:Y:S05]  /*1ba90*/  BSYNC B1 ;  /* 0x0000000000017941 */ /* 0x000fea0003800000 */
.L_x_7117:
[----:B------:R-:W-:Y:S02]  /*1baa0*/  IADD3 R4, R4, 0x4, RZ ;  /* 0x0000000404047810 */ /* 0x000fe40007ffe0ff */
[----:B------:R-:W-:Y:S01]  /*1bab0*/  IADD3 R2, R2, 0x2, RZ ;  /* 0x0000000202027810 */ /* 0x000fe20007ffe0ff */
[----:B------:R-:W-:Y:S01]  /*1bac0*/  @!P1 CALL.REL.NOINC `(.L_x_7120) ;  /* 0x0000001000009944 */ /* 0x000fe20003c00000 */
[----:B------:R-:W-:Y:S05]  /*1bad0*/  BRA `(.L_x_7121) ;  /* 0xffffc02000007947 */ /* 0x000fea000383ffff */
.L_x_7120:
[----:B------:R-:W-:Y:S01]  /*1bae0*/  FADD.FTZ R3, R3, R8 ;  /* 0x0000000803037221 */ /* 0x000fe20000010000 */
[----:B------:R-:W-:Y:S01]  /*1baf0*/  PRMT R154, R10, 0x7610, R154 ;  /* 0x000076100a9a7816 */ /* 0x000fe2000000009a */
[----:B------:R-:W-:Y:S02]  /*1bb00*/  IMAD.MOV.U32 R2, RZ, RZ, R6 ;  /* 0x000000ffff027224 */ /* 0x000fe400078e0006 */
[----:B------:R-:W-:-:S02]  /*1bb10*/  IMAD.MOV.U32 R150, RZ, RZ, R7 ;  /* 0x000000ffff967224 */ /* 0x000fc400078e0007 */
.L_x_6930:
[----:B------:R-:W-:Y:S05]  /*1bb20*/  BSYNC B0 ;  /* 0x0000000000007941 */ /* 0x000fea0003800000 */
.L_x_6929:
        /* <DEDUP_REMOVED lines=162> */
.L_x_7314:
        /* <DEDUP_REMOVED lines=20> */
.L_x_7125:
[----:B------:R-:W-:Y:S01]  /*1c690*/  IMAD.MOV.U32 R10, RZ, RZ, R89 ;  /* 0x000000ffff0a7224 */ /* 0x000fe200078e0059 */
[--C-:B------:R-:W-:Y:S01]  /*1c6a0*/  PRMT R7, R7, 0x7610, R185.reuse ;  /* 0x0000761007077816 */ /* 0x100fe200000000b9 */
[----:B------:R-:W-:Y:S01]  /*1c6b0*/  IMAD.MOV.U32 R89, RZ, RZ, R88 ;  /* 0x000000ffff597224 */ /* 0x000fe200078e0058 */
[----:B------:R-:W-:Y:S02]  /*1c6c0*/  PRMT R185, R185, 0x5410, R185 ;  /* 0x00005410b9b97816 */ /* 0x000fe400000000b9 */
.L_x_7126:
[----:B------:R-:W-:Y:S05]  /*1c6d0*/  BSYNC B1 ;  /* 0x0000000000017941 */ /* 0x000fea0003800000 */
.L_x_7124:
        /* <DEDUP_REMOVED lines=11> */
.L_x_7128:
[----:B------:R-:W-:Y:S01]  /*1c790*/  IMAD.MOV.U32 R9, RZ, RZ, R10 ;  /* 0x000000ffff097224 */ /* 0x000fe200078e000a */
[----:B------:R-:W-:Y:S01]  /*1c7a0*/  PRMT R11, R11, 0x7610, R7 ;  /* 0x000076100b0b7816 */ /* 0x000fe20000000007 */
[----:B------:R-:W-:Y:S01]  /*1c7b0*/  IMAD.MOV.U32 R88, RZ, RZ, R91 ;  /* 0x000000ffff587224 */ /* 0x000fe200078e005b */
[----:B------:R-:W-:Y:S02]  /*1c7c0*/  PRMT R185, R184, 0x7632, R185 ;  /* 0x00007632b8b97816 */ /* 0x000fe400000000b9 */
.L_x_7129:
[----:B------:R-:W-:Y:S05]  /*1c7d0*/  BSYNC B1 ;  /* 0x0000000000017941 */ /* 0x000fea0003800000 */
.L_x_7127:
        /* <DEDUP_REMOVED lines=11> */
.L_x_7131:
[----:B------:R-:W-:Y:S01]  /*1c890*/  IMAD.MOV.U32 R10, RZ, RZ, R9 ;  /* 0x000000ffff0a7224 */ /* 0x000fe200078e0009 */
[----:B------:R-:W-:Y:S01]  /*1c8a0*/  PRMT R7, R11, 0x7632, R7 ;  /* 0x000076320b077816 */ /* 0x000fe20000000007 */
[----:B------:R-:W-:Y:S01]  /*1c8b0*/  IMAD.MOV.U32 R91, RZ, RZ, R90 ;  /* 0x000000ffff5b7224 */ /* 0x000fe200078e005a */
[----:B------:R-:W-:Y:S02]  /*1c8c0*/  PRMT R184, R184, 0x5410, R184 ;  /* 0x00005410b8b87816 */ /* 0x000fe400000000b8 */
.L_x_7132:
[----:B------:R-:W-:Y:S05]  /*1c8d0*/  BSYNC B1 ;  /* 0x0000000000017941 */ /* 0x000fea0003800000 */
.L_x_7130:
        /* <DEDUP_REMOVED lines=11> */
.L_x_7134:
[----:B------:R-:W-:Y:S01]  /*1c990*/  IMAD.MOV.U32 R9, RZ, RZ, R10 ;  /* 0x000000ffff097224 */ /* 0x000fe200078e000a */
[----:B------:R-:W-:Y:S01]  /*1c9a0*/  PRMT R11, R7, 0x7610, R11 ;  /* 0x00007610070b7816 */ /* 0x000fe2000000000b */
[----:B------:R-:W-:Y:S01]  /*1c9b0*/  IMAD.MOV.U32 R90, RZ, RZ, R93 ;  /* 0x000000ffff5a7224 */ /* 0x000fe200078e005d */
[----:B------:R-:W-:Y:S02]  /*1c9c0*/  PRMT R184, R183, 0x7632, R184 ;  /* 0x00007632b7b87816 */ /* 0x000fe400000000b8 */
.L_x_7135:
[----:B------:R-:W-:Y:S05]  /*1c9d0*/  BSYNC B1 ;  /* 0x0000000000017941 */ /* 0x000fea0003800000 */
.L_x_7133:
        /* <DEDUP_REMOVED lines=11> */
.L_x_7137:
[----:B------:R-:W-:Y:S01]  /*1ca90*/  IMAD.MOV.U32 R10, RZ, RZ, R9 ;  /* 0x000000ffff0a7224 */ /* 0x000fe200078e0009 */
[----:B------:R-:W-:Y:S01]  /*1caa0*/  PRMT R7, R7, 0x5410, R11 ;  /* 0x0000541007077816 */ /* 0x000fe2000000000b */
[----:B------:R-:W-:Y:S01]  /*1cab0*/  IMAD.MOV.U32 R93, RZ, RZ, R92 ;  /* 0x000000ffff5d7224 */ /* 0x000fe200078e005c */
[----:B------:R-:W-:Y:S02]  /*1cac0*/  PRMT R183, R183, 0x5410, R183 ;  /* 0x00005410b7b77816 */ /* 0x000fe400000000b7 */
.L_x_7138:
[----:B------:R-:W-:Y:S05]  /*1cad0*/  BSYNC B1 ;  /* 0x0000000000017941 */ /* 0x000fea0003800000 */
.L_x_7136:
        /* <DEDUP_REMOVED lines=11> */
.L_x_7140:
[----:B------:R-:W-:Y:S01]  /*1cb90*/  IMAD.MOV.U32 R9, RZ, RZ, R10 ;  /* 0x000000ffff097224 */ /* 0x000fe200078e000a */
[----:B------:R-:W-:Y:S01]  /*1cba0*/  PRMT R11, R11, 0x7610, R7 ;  /* 0x000076100b0b7816 */ /* 0x000fe20000000007 */
[----:B------:R-:W-:Y:S01]  /*1cbb0*/  IMAD.MOV.U32 R92, RZ, RZ, R95 ;  /* 0x000000ffff5c7224 */ /* 0x000fe200078e005f */
[----:B------:R-:W-:Y:S02]  /*1cbc0*/  PRMT R183, R182, 0x7632, R183 ;  /* 0x00007632b6b77816 */ /* 0x000fe400000000b7 */
.L_x_7141:
[----:B------:R-:W-:Y:S05]  /*1cbd0*/  BSYNC B1 ;  /* 0x0000000000017941 */ /* 0x000fea0003800000 */
.L_x_7139:
        /* <DEDUP_REMOVED lines=11> */
.L_x_7143:
[----:B------:R-:W-:Y:S01]  /*1cc90*/  IMAD.MOV.U32 R10, RZ, RZ, R9 ;  /* 0x000000ffff0a7224 */ /* 0x000fe200078e0009 */
[----:B------:R-:W-:Y:S01]  /*1cca0*/  PRMT R7, R11, 0x7632, R7 ;  /* 0x000076320b077816 */ /* 0x000fe20000000007 */
[----:B------:R-:W-:Y:S01]  /*1ccb0*/  IMAD.MOV.U32 R95, RZ, RZ, R94 ;  /* 0x000000ffff5f7224 */ /* 0x000fe200078e005e */
[----:B------:R-:W-:Y:S02]  /*1ccc0*/  PRMT R182, R182, 0x5410, R182 ;  /* 0x00005410b6b67816 */ /* 0x000fe400000000b6 */
.L_x_7144:
[----:B------:R-:W-:Y:S05]  /*1ccd0*/  BSYNC B1 ;  /* 0x0000000000017941 */ /* 0x000fea0003800000 */
.L_x_7142:
        /* <DEDUP_REMOVED lines=11> */
.L_x_7146:
[----:B------:R-:W-:Y:S01]  /*1cd90*/  IMAD.MOV.U32 R9, RZ, RZ, R10 ;  /* 0x000000ffff097224 */ /* 0x000fe200078e000a */
[----:B------:R-:W-:Y:S01]  /*1cda0*/  PRMT R11, R7, 0x7610, R11 ;  /* 0x00007610070b7816 */ /* 0x000fe2000000000b */
[----:B------:R-:W-:Y:S01]  /*1cdb0*/  IMAD.MOV.U32 R94, RZ, RZ, R97 ;  /* 0x000000ffff5e7224 */ /* 0x000fe200078e0061 */
[----:B------:R-:W-:Y:S02]  /*1cdc0*/  PRMT R182, R181, 0x7632, R182 ;  /* 0x00007632b5b67816 */ /* 0x000fe400000000b6 */
.L_x_7147:
[----:B------:R-:W-:Y:S05]  /*1cdd0*/  BSYNC B1 ;  /* 0x0000000000017941 */ /* 0x000fea0003800000 */
.L_x_7145:
        /* <DEDUP_REMOVED lines=11> */
.L_x_7149:
[----:B------:R-:W-:Y:S01]  /*1ce90*/  IMAD.MOV.U32 R10, RZ, RZ, R9 ;  /* 0x000000ffff0a7224 */ /* 0x000fe200078e0009 */
[----:B------:R-:W-:Y:S01]  /*1cea0*/  PRMT R7, R7, 0x5410, R11 ;  /* 0x0000541007077816 */ /* 0x000fe2000000000b */
[----:B------:R-:W-:Y:S01]  /*1ceb0*/  IMAD.MOV.U32 R97, RZ, RZ, R96 ;  /* 0x000000ffff617224 */ /* 0x000fe200078e0060 */
[----:B------:R-:W-:Y:S02]  /*1cec0*/  PRMT R181, R181, 0x5410, R181 ;  /* 0x00005410b5b57816 */ /* 0x000fe400000000b5 */
.L_x_7150:
[----:B------:R-:W-:Y:S05]  /*1ced0*/  BSYNC B1 ;  /* 0x0000000000017941 */ /* 0x000fea0003800000 */
.L_x_7148:
        /* <DEDUP_REMOVED lines=11> */
.L_x_7152:
[----:B------:R-:W-:Y:S01]  /*1cf90*/  IMAD.MOV.U32 R9, RZ, RZ, R10 ;  /* 0x000000ffff097224 */ /* 0x000fe200078e000a */
[----:B------:R-:W-:Y:S01]  /*1cfa0*/  PRMT R11, R11, 0x7610, R7 ;  /* 0x000076100b0b7816 */ /* 0x000fe20000000007 */
[----:B------:R-:W-:Y:S01]  /*1cfb0*/  IMAD.MOV.U32 R96, RZ, RZ, R99 ;  /* 0x000000ffff607224 */ /* 0x000fe200078e0063 */
[----:B------:R-:W-:Y:S02]  /*1cfc0*/  PRMT R181, R180, 0x7632, R181 ;  /* 0x00007632b4b57816 */ /* 0x000fe400000000b5 */
.L_x_7153:
[----:B------:R-:W-:Y:S05]  /*1cfd0*/  BSYNC B1 ;  /* 0x0000000000017941 */ /* 0x000fea0003800000 */
.L_x_7151:
        /* <DEDUP_REMOVED lines=11> */
.L_x_7155:
[----:B------:R-:W-:Y:S01]  /*1d090*/  IMAD.MOV.U32 R10, RZ, RZ, R9 ;  /* 0x000000ffff0a7224 */ /* 0x000fe200078e0009 */
[----:B------:R-:W-:Y:S01]  /*1d0a0*/  PRMT R7, R11, 0x7632, R7 ;  /* 0x000076320b077816 */ /* 0x000fe20000000007 */
[----:B------:R-:W-:Y:S01]  /*1d0b0*/  IMAD.MOV.U32 R99, RZ, RZ, R98 ;  /* 0x000000ffff637224 */ /* 0x000fe200078e0062 */
[----:B------:R-:W-:Y:S02]  /*1d0c0*/  PRMT R180, R180, 0x5410, R180 ;  /* 0x00005410b4b47816 */ /* 0x000fe400000000b4 */
.L_x_7156:
[----:B------:R-:W-:Y:S05]  /*1d0d0*/  BSYNC B1 ;  /* 0x0000000000017941 */ /* 0x000fea0003800000 */
.L_x_7154:
        /* <DEDUP_REMOVED lines=11> */
.L_x_7158:
[----:B------:R-:W-:Y:S01]  /*1d190*/  IMAD.MOV.U32 R9, RZ, RZ, R10 ;  /* 0x000000ffff097224 */ /* 0x000fe200078e000a */
[----:B------:R-:W-:Y:S01]  /*1d1a0*/  PRMT R11, R7, 0x7610, R11 ;  /* 0x00007610070b7816 */ /* 0x000fe2000000000b */
[----:B------:R-:W-:Y:S01]  /*1d1b0*/  IMAD.MOV.U32 R98, RZ, RZ, R101 ;  /* 0x000000ffff627224 */ /* 0x000fe200078e0065 */
[----:B------:R-:W-:Y:S02]  /*1d1c0*/  PRMT R180, R179, 0x7632, R180 ;  /* 0x00007632b3b47816 */ /* 0x000fe400000000b4 */
.L_x_7159:
[----:B------:R-:W-:Y:S05]  /*1d1d0*/  BSYNC B1 ;  /* 0x0000000000017941 */ /* 0x000fea0003800000 */
.L_x_7157:
        /* <DEDUP_REMOVED lines=11> */
.L_x_7161:
[----:B------:R-:W-:Y:S01]  /*1d290*/  IMAD.MOV.U32 R10, RZ, RZ, R9 ;  /* 0x000000ffff0a7224 */ /* 0x000fe200078e0009 */
[----:B------:R-:W-:Y:S01]  /*1d2a0*/  PRMT R7, R7, 0x5410, R11 ;  /* 0x0000541007077816 */ /* 0x000fe2000000000b */
[----:B------:R-:W-:Y:S01]  /*1d2b0*/  IMAD.MOV.U32 R101, RZ, RZ, R100 ;  /* 0x000000ffff657224 */ /* 0x000fe200078e0064 */
[----:B------:R-:W-:Y:S02]  /*1d2c0*/  PRMT R179, R179, 0x5410, R179 ;  /* 0x00005410b3b37816 */ /* 0x000fe400000000b3 */
.L_x_7162:
[----:B------:R-:W-:Y:S05]  /*1d2d0*/  BSYNC B1 ;  /* 0x0000000000017941 */ /* 0x000fea0003800000 */
.L_x_7160:
        /* <DEDUP_REMOVED lines=11> */
.L_x_7164:
[----:B------:R-:W-:Y:S01]  /*1d390*/  IMAD.MOV.U32 R9, RZ, RZ, R10 ;  /* 0x000000ffff097224 */ /* 0x000fe200078e000a */
[----:B------:R-:W-:Y:S01]  /*1d3a0*/  PRMT R11, R11, 0x7610, R7 ;  /* 0x000076100b0b7816 */ /* 0x000fe20000000007 */
[----:B------:R-:W-:Y:S01]  /*1d3b0*/  IMAD.MOV.U32 R100, RZ, RZ, R103 ;  /* 0x000000ffff647224 */ /* 0x000fe200078e0067 */
[----:B------:R-:W-:Y:S02]  /*1d3c0*/  PRMT R179, R178, 0x7632, R179 ;  /* 0x00007632b2b37816 */ /* 0x000fe400000000b3 */
.L_x_7165:
[----:B------:R-:W-:Y:S05]  /*1d3d0*/  BSYNC B1 ;  /* 0x0000000000017941 */ /* 0x000fea0003800000 */
.L_x_7163:
        /* <DEDUP_REMOVED lines=11> */
.L_x_7167:
[----:B------:R-:W-:Y:S01]  /*1d490*/  IMAD.MOV.U32 R10, RZ, RZ, R9 ;  /* 0x000000ffff0a7224 */ /* 0x000fe200078e0009 */
[----:B------:R-:W-:Y:S01]  /*1d4a0*/  PRMT R7, R11, 0x7632, R7 ;  /* 0x000076320b077816 */ /* 0x000fe20000000007 */
[----:B------:R-:W-:Y:S01]  /*1d4b0*/  IMAD.MOV.U32 R103, RZ, RZ, R102 ;  /* 0x000000ffff677224 */ /* 0x000fe200078e0066 */
[----:B------:R-:W-:Y:S02]  /*1d4c0*/  PRMT R178, R178, 0x5410, R178 ;  /* 0x00005410b2b27816 */ /* 0x000fe400000000b2 */
.L_x_7168:
[----:B------:R-:W-:Y:S05]  /*1d4d0*/  BSYNC B1 ;  /* 0x0000000000017941 */ /* 0x000fea0003800000 */
.L_x_7166:
        /* <DEDUP_REMOVED lines=11> */
.L_x_7170:
[----:B------:R-:W-:Y:S01]  /*1d590*/  IMAD.MOV.U32 R9, RZ, RZ, R10 ;  /* 0x000000ffff097224 */ /* 0x000fe200078e000a */
[----:B------:R-:W-:Y:S01]  /*1d5a0*/  PRMT R11, R7, 0x7610, R11 ;  /* 0x00007610070b7816 */ /* 0x000fe2000000000b */
[----:B------:R-:W-:Y:S01]  /*1d5b0*/  IMAD.MOV.U32 R102, RZ, RZ, R105 ;  /* 0x000000ffff667224 */ /* 0x000fe200078e0069 */
[----:B------:R-:W-:Y:S02]  /*1d5c0*/  PRMT R178, R177, 0x7632, R178 ;  /* 0x00007632b1b27816 */ /* 0x000fe400000000b2 */
.L_x_7171:
[----:B------:R-:W-:Y:S05]  /*1d5d0*/  BSYNC B1 ;  /* 0x0000000000017941 */ /* 0x000fea0003800000 */
.L_x_7169:
        /* <DEDUP_REMOVED lines=11> */
.L_x_7173:
[----:B------:R-:W-:Y:S01]  /*1d690*/  IMAD.MOV.U32 R10, RZ, RZ, R9 ;  /* 0x000000ffff0a7224 */ /* 0x000fe200078e0009 */
[----:B------:R-:W-:Y:S01]  /*1d6a0*/  PRMT R7, R7, 0x5410, R11 ;  /* 0x0000541007077816 */ /* 0x000fe2000000000b */
[----:B------:R-:W-:Y:S01]  /*1d6b0*/  IMAD.MOV.U32 R105, RZ, RZ, R104 ;  /* 0x000000ffff697224 */ /* 0x000fe200078e0068 */
[----:B------:R-:W-:Y:S02]  /*1d6c0*/  PRMT R177, R177, 0x5410, R177 ;  /* 0x00005410b1b17816 */ /* 0x000fe400000000b1 */
.L_x_7174:
[----:B------:R-:W-:Y:S05]  /*1d6d0*/  BSYNC B1 ;  /* 0x0000000000017941 */ /* 0x000fea0003800000 */
.L_x_7172:
        /* <DEDUP_REMOVED lines=11> */
.L_x_7176:
[----:B------:R-:W-:Y:S01]  /*1d790*/  IMAD.MOV.U32 R9, RZ, RZ, R10 ;  /* 0x000000ffff097224 */ /* 0x000fe200078e000a */
[----:B------:R-:W-:Y:S01]  /*1d7a0*/  PRMT R11, R11, 0x7610, R7 ;  /* 0x000076100b0b7816 */ /* 0x000fe20000000007 */
[----:B------:R-:W-:Y:S01]  /*1d7b0*/  IMAD.MOV.U32 R104, RZ, RZ, R107 ;  /* 0x000000ffff687224 */ /* 0x000fe200078e006b */
[----:B------:R-:W-:Y:S02]  /*1d7c0*/  PRMT R177, R176, 0x7632, R177 ;  /* 0x00007632b0b17816 */ /* 0x000fe400000000b1 */
.L_x_7177:
[----:B------:R-:W-:Y:S05]  /*1d7d0*/  BSYNC B1 ;  /* 0x0000000000017941 */ /* 0x000fea0003800000 */
.L_x_7175:
        /* <DEDUP_REMOVED lines=11> */
.L_x_7179:
[----:B------:R-:W-:Y:S01]  /*1d890*/  IMAD.MOV.U32 R10, RZ, RZ, R9 ;  /* 0x000000ffff0a7224 */ /* 0x000fe200078e0009 */
[----:B------:R-:W-:Y:S01]  /*1d8a0*/  PRMT R7, R11, 0x7632, R7 ;  /* 0x000076320b077816 */ /* 0x000fe20000000007 */
[----:B------:R-:W-:Y:S01]  /*1d8b0*/  IMAD.MOV.U32 R107, RZ, RZ, R106 ;  /* 0x000000ffff6b7224 */ /* 0x000fe200078e006a */
[----:B------:R-:W-:Y:S02]  /*1d8c0*/  PRMT R176, R176, 0x5410, R176 ;  /* 0x00005410b0b07816 */ /* 0x000fe400000000b0 */
.L_x_7180:
[----:B------:R-:W-:Y:S05]  /*1d8d0*/  BSYNC B1 ;  /* 0x0000000000017941 */ /* 0x000fea0003800000 */
.L_x_7178:
        /* <DEDUP_REMOVED lines=11> */
.L_x_7182:
[----:B------:R-:W-:Y:S01]  /*1d990*/  IMAD.MOV.U32 R9, RZ, RZ, R10 ;  /* 0x000000ffff097224 */ /* 0x000fe200078e000a */
[----:B------:R-:W-:Y:S01]  /*1d9a0*/  PRMT R11, R7, 0x7610, R11 ;  /* 0x00007610070b7816 */ /* 0x000fe2000000000b */
[----:B------:R-:W-:Y:S01]  /*1d9b0*/  IMAD.MOV.U32 R106, RZ, RZ, R109 ;  /* 0x000000ffff6a7224 */ /* 0x000fe200078e006d */
[----:B------:R-:W-:Y:S02]  /*1d9c0*/  PRMT R176, R175, 0x7632, R176 ;  /* 0x00007632afb07816 */ /* 0x000fe400000000b0 */
.L_x_7183:
[----:B------:R-:W-:Y:S05]  /*1d9d0*/  BSYNC B1 ;  /* 0x0000000000017941 */ /* 0x000fea0003800000 */
.L_x_7181:
        /* <DEDUP_REMOVED lines=11> */
.L_x_7185:
[----:B------:R-:W-:Y:S01]  /*1da90*/  IMAD.MOV.U32 R10, RZ, RZ, R9 ;  /* 0x000000ffff0a7224 */ /* 0x000fe200078e0009 */
[----:B------:R-:W-:Y:S01]  /*1daa0*/  PRMT R7, R7, 0x5410, R11 ;  /* 0x0000541007077816 */ /* 0x000fe2000000000b */
[----:B------:R-:W-:Y:S01]  /*1dab0*/  IMAD.MOV.U32 R109, RZ, RZ, R108 ;  /* 0x000000ffff6d7224 */ /* 0x000fe200078e006c */
[----:B------:R-:W-:Y:S02]  /*1dac0*/  PRMT R175, R175, 0x5410, R175 ;  /* 0x00005410afaf7816 */ /* 0x000fe400000000af */
.L_x_7186:
[----:B------:R-:W-:Y:S05]  /*1dad0*/  BSYNC B1 ;  /* 0x0000000000017941 */ /* 0x000fea0003800000 */
.L_x_7184:
        /* <DEDUP_REMOVED lines=11> */
.L_x_7188:
[----:B------:R-:W-:Y:S01]  /*1db90*/  IMAD.MOV.U32 R9, RZ, RZ, R10 ;  /* 0x000000ffff097224 */ /* 0x000fe200078e000a */
[----:B------:R-:W-:Y:S01]  /*1dba0*/  PRMT R11, R11, 0x7610, R7 ;  /* 0x000076100b0b7816 */ /* 0x000fe20000000007 */
[----:B------:R-:W-:Y:S01]  /*1dbb0*/  IMAD.MOV.U32 R108, RZ, RZ, R111 ;  /* 0x000000ffff6c7224 */ /* 0x000fe200078e006f */
[----:B------:R-:W-:Y:S02]  /*1dbc0*/  PRMT R175, R174, 0x7632, R175 ;  /* 0x00007632aeaf7816 */ /* 0x000fe400000000af */
.L_x_7189:
[----:B------:R-:W-:Y:S05]  /*1dbd0*/  BSYNC B1 ;  /* 0x0000000000017941 */ /* 0x000fea0003800000 */
.L_x_7187:
        /* <DEDUP_REMOVED lines=11> */
.L_x_7191:
[----:B------:R-:W-:Y:S01]  /*1dc90*/  IMAD.MOV.U32 R10, RZ, RZ, R9 ;  /* 0x000000ffff0a7224 */ /* 0x000fe200078e0009 */
[----:B------:R-:W-:Y:S01]  /*1dca0*/  PRMT R7, R11, 0x7632, R7 ;  /* 0x000076320b077816 */ /* 0x000fe20000000007 */
[----:B------:R-:W-:Y:S01]  /*1dcb0*/  IMAD.MOV.U32 R111, RZ, RZ, R110 ;  /* 0x000000ffff6f7224 */ /* 0x000fe200078e006e */
[----:B------:R-:W-:Y:S02]  /*1dcc0*/  PRMT R174, R174, 0x5410, R174 ;  /* 0x00005410aeae7816 */ /* 0x000fe400000000ae */
.L_x_7192:
[----:B------:R-:W-:Y:S05]  /*1dcd0*/  BSYNC B1 ;  /* 0x0000000000017941 */ /* 0x000fea0003800000 */
.L_x_7190:
        /* <DEDUP_REMOVED lines=11> */
.L_x_7194:
[----:B------:R-:W-:Y:S01]  /*1dd90*/  IMAD.MOV.U32 R9, RZ, RZ, R10 ;  /* 0x000000ffff097224 */ /* 0x000fe200078e000a */
[----:B------:R-:W-:Y:S01]  /*1dda0*/  PRMT R11, R7, 0x7610, R11 ;  /* 0x00007610070b7816 */ /* 0x000fe2000000000b */
[----:B------:R-:W-:Y:S01]  /*1ddb0*/  IMAD.MOV.U32 R110, RZ, RZ, R113 ;  /* 0x000000ffff6e7224 */ /* 0x000fe200078e0071 */
[----:B------:R-:W-:Y:S02]  /*1ddc0*/  PRMT R174, R173, 0x7632, R174 ;  /* 0x00007632adae7816 */ /* 0x000fe400000000ae */
.L_x_7195:
[----:B------:R-:W-:Y:S05]  /*1ddd0*/  BSYNC B1 ;  /* 0x0000000000017941 */ /* 0x000fea0003800000 */
.L_x_7193:
        /* <DEDUP_REMOVED lines=11> */
.L_x_7197:
[----:B------:R-:W-:Y:S01]  /*1de90*/  IMAD.MOV.U32 R10, RZ, RZ, R9 ;  /* 0x000000ffff0a7224 */ /* 0x000fe200078e0009 */
[----:B------:R-:W-:Y:S01]  /*1dea0*/  PRMT R7, R7, 0x5410, R11 ;  /* 0x0000541007077816 */ /* 0x000fe2000000000b */
[----:B------:R-:W-:Y:S01]  /*1deb0*/  IMAD.MOV.U32 R113, RZ, RZ, R112 ;  /* 0x000000ffff717224 */ /* 0x000fe200078e0070 */
[----:B------:R-:W-:Y:S02]  /*1dec0*/  PRMT R173, R173, 0x5410, R173 ;  /* 0x00005410adad7816 */ /* 0x000fe400000000ad */
.L_x_7198:
[----:B------:R-:W-:Y:S05]  /*1ded0*/  BSYNC B1 ;  /* 0x0000000000017941 */ /* 0x000fea0003800000 */
.L_x_7196:
        /* <DEDUP_REMOVED lines=11> */
.L_x_7200:
[----:B------:R-:W-:Y:S01]  /*1df90*/  IMAD.MOV.U32 R9, RZ, RZ, R10 ;  /* 0x000000ffff097224 */ /* 0x000fe200078e000a */
[----:B------:R-:W-:Y:S01]  /*1dfa0*/  PRMT R11, R11, 0x7610, R7 ;  /* 0x000076100b0b7816 */ /* 0x000fe20000000007 */
[----:B------:R-:W-:Y:S01]  /*1dfb0*/  IMAD.MOV.U32 R112, RZ, RZ, R115 ;  /* 0x000000ffff707224 */ /* 0x000fe200078e0073 */
[----:B------:R-:W-:Y:S02]  /*1dfc0*/  PRMT R173, R172, 0x7632, R173 ;  /* 0x00007632acad7816 */ /* 0x000fe400000000ad */
.L_x_7201:
[----:B------:R-:W-:Y:S05]  /*1dfd0*/  BSYNC B1 ;  /* 0x0000000000017941 */ /* 0x000fea0003800000 */
.L_x_7199:
        /* <DEDUP_REMOVED lines=11> */
.L_x_7203:
[----:B------:R-:W-:Y:S01]  /*1e090*/  IMAD.MOV.U32 R10, RZ, RZ, R9 ;  /* 0x000000ffff0a7224 */ /* 0x000fe200078e0009 */
[----:B------:R-:W-:Y:S01]  /*1e0a0*/  PRMT R7, R11, 0x7632, R7 ;  /* 0x000076320b077816 */ /* 0x000fe20000000007 */
[----:B------:R-:W-:Y:S01]  /*1e0b0*/  IMAD.MOV.U32 R115, RZ, RZ, R114 ;  /* 0x000000ffff737224 */ /* 0x000fe200078e0072 */
[----:B------:R-:W-:Y:S02]  /*1e0c0*/  PRMT R172, R172, 0x5410, R172 ;  /* 0x00005410acac7816 */ /* 0x000fe400000000ac */
.L_x_7204:
[----:B------:R-:W-:Y:S05]  /*1e0d0*/  BSYNC B1 ;  /* 0x0000000000017941 */ /* 0x000fea0003800000 */
.L_x_7202:
        /* <DEDUP_REMOVED lines=11> */
.L_x_7206:
[----:B------:R-:W-:Y:S01]  /*1e190*/  IMAD.MOV.U32 R9, RZ, RZ, R10 ;  /* 0x000000ffff097224 */ /* 0x000fe200078e000a */
[----:B------:R-:W-:Y:S01]  /*1e1a0*/  PRMT R11, R7, 0x7610, R11 ;  /* 0x00007610070b7816 */ /* 0x000fe2000000000b */
[----:B------:R-:W-:Y:S01]  /*1e1b0*/  IMAD.MOV.U32 R114, RZ, RZ, R117 ;  /* 0x000000ffff727224 */ /* 0x000fe200078e0075 */
[----:B------:R-:W-:Y:S02]  /*1e1c0*/  PRMT R172, R171, 0x7632, R172 ;  /* 0x00007632abac7816 */ /* 0x000fe400000000ac */
.L_x_7207:
[----:B------:R-:W-:Y:S05]  /*1e1d0*/  BSYNC B1 ;  /* 0x0000000000017941 */ /* 0x000fea0003800000 */
.L_x_7205:
        /* <DEDUP_REMOVED lines=11> */
.L_x_7209:
[----:B------:R-:W-:Y:S01]  /*1e290*/  IMAD.MOV.U32 R10, RZ, RZ, R9 ;  /* 0x000000ffff0a7224 */ /* 0x000fe200078e0009 */
[----:B------:R-:W-:Y:S01]  /*1e2a0*/  PRMT R7, R7, 0x5410, R11 ;  /* 0x0000541007077816 */ /* 0x000fe2000000000b */
[----:B------:R-:W-:Y:S01]  /*1e2b0*/  IMAD.MOV.U32 R117, RZ, RZ, R116 ;  /* 0x000000ffff757224 */ /* 0x000fe200078e0074 */
[----:B------:R-:W-:Y:S02]  /*1e2c0*/  PRMT R171, R171, 0x5410, R171 ;  /* 0x00005410abab7816 */ /* 0x000fe400000000ab */
.L_x_7210:
[----:B------:R-:W-:Y:S05]  /*1e2d0*/  BSYNC B1 ;  /* 0x0000000000017941 */ /* 0x000fea0003800000 */
.L_x_7208:
        /* <DEDUP_REMOVED lines=11> */
.L_x_7212:
[----:B------:R-:W-:Y:S01]  /*1e390*/  IMAD.MOV.U32 R9, RZ, RZ, R10 ;  /* 0x000000ffff097224 */ /* 0x000fe200078e000a */
[----:B------:R-:W-:Y:S01]  /*1e3a0*/  PRMT R11, R11, 0x7610, R7 ;  /* 0x000076100b0b7816 */ /* 0x000fe20000000007 */
[----:B------:R-:W-:Y:S01]  /*1e3b0*/  IMAD.MOV.U32 R116, RZ, RZ, R119 ;  /* 0x000000ffff747224 */ /* 0x000fe200078e0077 */
[----:B------:R-:W-:Y:S02]  /*1e3c0*/  PRMT R171, R170, 0x7632, R171 ;  /* 0x00007632aaab7816 */ /* 0x000fe400000000ab */
.L_x_7213:
[----:B------:R-:W-:Y:S05]  /*1e3d0*/  BSYNC B1 ;  /* 0x0000000000017941 */ /* 0x000fea0003800000 */
.L_x_7211:
        /* <DEDUP_REMOVED lines=11> */
.L_x_7215:
[----:B------:R-:W-:Y:S01]  /*1e490*/  IMAD.MOV.U32 R10, RZ, RZ, R9 ;  /* 0x000000ffff0a7224 */ /* 0x000fe200078e0009 */
[----:B------:R-:W-:Y:S01]  /*1e4a0*/  PRMT R7, R11, 0x7632, R7 ;  /* 0x000076320b077816 */ /* 0x000fe20000000007 */
[----:B------:R-:W-:Y:S01]  /*1e4b0*/  IMAD.MOV.U32 R119, RZ, RZ, R118 ;  /* 0x000000ffff777224 */ /* 0x000fe200078e0076 */
[----:B------:R-:W-:Y:S02]  /*1e4c0*/  PRMT R170, R170, 0x5410, R170 ;  /* 0x00005410aaaa7816 */ /* 0x000fe400000000aa */
.L_x_7216:
[----:B------:R-:W-:Y:S05]  /*1e4d0*/  BSYNC B1 ;  /* 0x0000000000017941 */ /* 0x000fea0003800000 */
.L_x_7214:
        /* <DEDUP_REMOVED lines=11> */
.L_x_7218:
[----:B------:R-:W-:Y:S01]  /*1e590*/  IMAD.MOV.U32 R9, RZ, RZ, R10 ;  /* 0x000000ffff097224 */ /* 0x000fe200078e000a */
[----:B------:R-:W-:Y:S01]  /*1e5a0*/  PRMT R11, R7, 0x7610, R11 ;  /* 0x00007610070b7816 */ /* 0x000fe2000000000b */
[----:B------:R-:W-:Y:S01]  /*1e5b0*/  IMAD.MOV.U32 R118, RZ, RZ, R121 ;  /* 0x000000ffff767224 */ /* 0x000fe200078e0079 */
[----:B------:R-:W-:Y:S02]  /*1e5c0*/  PRMT R170, R169, 0x7632, R170 ;  /* 0x00007632a9aa7816 */ /* 0x000fe400000000aa */
.L_x_7219:
[----:B------:R-:W-:Y:S05]  /*1e5d0*/  BSYNC B1 ;  /* 0x0000000000017941 */ /* 0x000fea0003800000 */
.L_x_7217:
        /* <DEDUP_REMOVED lines=11> */
.L_x_7221:
[----:B------:R-:W-:Y:S01]  /*1e690*/  IMAD.MOV.U32 R10, RZ, RZ, R9 ;  /* 0x000000ffff0a7224 */ /* 0x000fe200078e0009 */
[----:B------:R-:W-:Y:S01]  /*1e6a0*/  PRMT R7, R7, 0x5410, R11 ;  /* 0x0000541007077816 */ /* 0x000fe2000000000b */
[----:B------:R-:W-:Y:S01]  /*1e6b0*/  IMAD.MOV.U32 R121, RZ, RZ, R120 ;  /* 0x000000ffff797224 */ /* 0x000fe200078e0078 */
[----:B------:R-:W-:Y:S02]  /*1e6c0*/  PRMT R169, R169, 0x5410, R169 ;  /* 0x00005410a9a97816 */ /* 0x000fe400000000a9 */
.L_x_7222:
[----:B------:R-:W-:Y:S05]  /*1e6d0*/  BSYNC B1 ;  /* 0x0000000000017941 */ /* 0x000fea0003800000 */
.L_x_7220:
        /* <DEDUP_REMOVED lines=11> */
.L_x_7224:
[----:B------:R-:W-:Y:S01]  /*1e790*/  IMAD.MOV.U32 R9, RZ, RZ, R10 ;  /* 0x000000ffff097224 */ /* 0x000fe200078e000a */
[----:B------:R-:W-:Y:S01]  /*1e7a0*/  PRMT R11, R11, 0x7610, R7 ;  /* 0x000076100b0b7816 */ /* 0x000fe20000000007 */
[----:B------:R-:W-:Y:S01]  /*1e7b0*/  IMAD.MOV.U32 R120, RZ, RZ, R123 ;  /* 0x000000ffff787224 */ /* 0x000fe200078e007b */
[----:B------:R-:W-:Y:S02]  /*1e7c0*/  PRMT R169, R168, 0x7632, R169 ;  /* 0x00007632a8a97816 */ /* 0x000fe400000000a9 */
.L_x_7225:
[----:B------:R-:W-:Y:S05]  /*1e7d0*/  BSYNC B1 ;  /* 0x0000000000017941 */ /* 0x000fea0003800000 */
.L_x_7223:
        /* <DEDUP_REMOVED lines=11> */
.L_x_7227:
[----:B------:R-:W-:Y:S01]  /*1e890*/  IMAD.MOV.U32 R10, RZ, RZ, R9 ;  /* 0x000000ffff0a7224 */ /* 0x000fe200078e0009 */
[----:B------:R-:W-:Y:S01]  /*1e8a0*/  PRMT R7, R11, 0x7632, R7 ;  /* 0x000076320b077816 */ /* 0x000fe20000000007 */
[----:B------:R-:W-:Y:S01]  /*1e8b0*/  IMAD.MOV.U32 R123, RZ, RZ, R122 ;  /* 0x000000ffff7b7224 */ /* 0x000fe200078e007a */
[----:B------:R-:W-:Y:S02]  /*1e8c0*/  PRMT R168, R168, 0x5410, R168 ;  /* 0x00005410a8a87816 */ /* 0x000fe400000000a8 */
.L_x_7228:
[----:B------:R-:W-:Y:S05]  /*1e8d0*/  BSYNC B1 ;  /* 0x0000000000017941 */ /* 0x000fea0003800000 */
.L_x_7226:
        /* <DEDUP_REMOVED lines=11> */
.L_x_7230:
[----:B------:R-:W-:Y:S01]  /*1e990*/  IMAD.MOV.U32 R9, RZ, RZ, R10 ;  /* 0x000000ffff097224 */ /* 0x000fe200078e000a */
[----:B------:R-:W-:Y:S01]  /*1e9a0*/  PRMT R11, R7, 0x7610, R11 ;  /* 0x00007610070b7816 */ /* 0x000fe2000000000b */
[----:B------:R-:W-:Y:S01]  /*1e9b0*/  IMAD.MOV.U32 R122, RZ, RZ, R125 ;  /* 0x000000ffff7a7224 */ /* 0x000fe200078e007d */
[----:B------:R-:W-:Y:S02]  /*1e9c0*/  PRMT R168, R167, 0x7632, R168 ;  /* 0x00007632a7a87816 */ /* 0x000fe400000000a8 */
.L_x_7231:
[----:B------:R-:W-:Y:S05]  /*1e9d0*/  BSYNC B1 ;  /* 0x0000000000017941 */ /* 0x000fea0003800000 */
.L_x_7229:
        /* <DEDUP_REMOVED lines=11> */
.L_x_7233:
[----:B------:R-:W-:Y:S01]  /*1ea90*/  IMAD.MOV.U32 R10, RZ, RZ, R9 ;  /* 0x000000ffff0a7224 */ /* 0x000fe200078e0009 */
[----:B------:R-:W-:Y:S01]  /*1eaa0*/  PRMT R7, R7, 0x5410, R11 ;  /* 0x0000541007077816 */ /* 0x000fe2000000000b */
[----:B------:R-:W-:Y:S01]  /*1eab0*/  IMAD.MOV.U32 R125, RZ, RZ, R124 ;  /* 0x000000ffff7d7224 */ /* 0x000fe200078e007c */
[----:B------:R-:W-:Y:S02]  /*1eac0*/  PRMT R167, R167, 0x5410, R167 ;  /* 0x00005410a7a77816 */ /* 0x000fe400000000a7 */
.L_x_7234:
[----:B------:R-:W-:Y:S05]  /*1ead0*/  BSYNC B1 ;  /* 0x0000000000017941 */ /* 0x000fea0003800000 */
.L_x_7232:
        /* <DEDUP_REMOVED lines=11> */
.L_x_7236:
[----:B------:R-:W-:Y:S01]  /*1eb90*/  IMAD.MOV.U32 R9, RZ, RZ, R10 ;  /* 0x000000ffff097224 */ /* 0x000fe200078e000a */
[----:B------:R-:W-:Y:S01]  /*1eba0*/  PRMT R11, R11, 0x7610, R7 ;  /* 0x000076100b0b7816 */ /* 0x000fe20000000007 */
[----:B------:R-:W-:Y:S01]  /*1ebb0*/  IMAD.MOV.U32 R124, RZ, RZ, R127 ;  /* 0x000000ffff7c7224 */ /* 0x000fe200078e007f */
[----:B------:R-:W-:Y:S02]  /*1ebc0*/  PRMT R167, R166, 0x7632, R167 ;  /* 0x00007632a6a77816 */ /* 0x000fe400000000a7 */
.L_x_7237:
[----:B------:R-:W-:Y:S05]  /*1ebd0*/  BSYNC B1 ;  /* 0x0000000000017941 */ /* 0x000fea0003800000 */
.L_x_7235:
        /* <DEDUP_REMOVED lines=11> */
.L_x_7239:
[----:B------:R-:W-:Y:S01]  /*1ec90*/  IMAD.MOV.U32 R10, RZ, RZ, R9 ;  /* 0x000000ffff0a7224 */ /* 0x000fe200078e0009 */
[----:B------:R-:W-:Y:S01]  /*1eca0*/  PRMT R7, R11, 0x7632, R7 ;  /* 0x000076320b077816 */ /* 0x000fe20000000007 */
[----:B------:R-:W-:Y:S01]  /*1ecb0*/  IMAD.MOV.U32 R127, RZ, RZ, R126 ;  /* 0x000000ffff7f7224 */ /* 0x000fe200078e007e */
[----:B------:R-:W-:Y:S02]  /*1ecc0*/  PRMT R166, R166, 0x5410, R166 ;  /* 0x00005410a6a67816 */ /* 0x000fe400000000a6 */
.L_x_7240:
[----:B------:R-:W-:Y:S05]  /*1ecd0*/  BSYNC B1 ;  /* 0x0000000000017941 */ /* 0x000fea0003800000 */
.L_x_7238:
        /* <DEDUP_REMOVED lines=11> */
.L_x_7242:
[----:B------:R-:W-:Y:S01]  /*1ed90*/  IMAD.MOV.U32 R9, RZ, RZ, R10 ;  /* 0x000000ffff097224 */ /* 0x000fe200078e000a */
[----:B------:R-:W-:Y:S01]  /*1eda0*/  PRMT R11, R7, 0x7610, R11 ;  /* 0x00007610070b7816 */ /* 0x000fe2000000000b */
[----:B------:R-:W-:Y:S01]  /*1edb0*/  IMAD.MOV.U32 R126, RZ, RZ, R129 ;  /* 0x000000ffff7e7224 */ /* 0x000fe200078e0081 */
[----:B------:R-:W-:Y:S02]  /*1edc0*/  PRMT R166, R165, 0x7632, R166 ;  /* 0x00007632a5a67816 */ /* 0x000fe400000000a6 */
.L_x_7243:
[----:B------:R-:W-:Y:S05]  /*1edd0*/  BSYNC B1 ;  /* 0x0000000000017941 */ /* 0x000fea0003800000 */
.L_x_7241:
        /* <DEDUP_REMOVED lines=11> */
.L_x_7245:
[----:B------:R-:W-:Y:S01]  /*1ee90*/  IMAD.MOV.U32 R10, RZ, RZ, R9 ;  /* 0x000000ffff0a7224 */ /* 0x000fe200078e0009 */
[----:B------:R-:W-:Y:S01]  /*1eea0*/  PRMT R7, R7, 0x5410, R11 ;  /* 0x0000541007077816 */ /* 0x000fe2000000000b */
[----:B------:R-:W-:Y:S01]  /*1eeb0*/  IMAD.MOV.U32 R129, RZ, RZ, R128 ;  /* 0x000000ffff817224 */ /* 0x000fe200078e0080 */
[----:B------:R-:W-:Y:S02]  /*1eec0*/  PRMT R165, R165, 0x5410, R165 ;  /* 0x00005410a5a57816 */ /* 0x000fe400000000a5 */
.L_x_7246:
[----:B------:R-:W-:Y:S05]  /*1eed0*/  BSYNC B1 ;  /* 0x0000000000017941 */ /* 0x000fea0003800000 */
.L_x_7244:
        /* <DEDUP_REMOVED lines=11> */
.L_x_7248:
[----:B------:R-:W-:Y:S01]  /*1ef90*/  IMAD.MOV.U32 R9, RZ, RZ, R10 ;  /* 0x000000ffff097224 */ /* 0x000fe200078e000a */
[----:B------:R-:W-:Y:S01]  /*1efa0*/  PRMT R11, R11, 0x7610, R7 ;  /* 0x000076100b0b7816 */ /* 0x000fe20000000007 */
[----:B------:R-:W-:Y:S01]  /*1efb0*/  IMAD.MOV.U32 R128, RZ, RZ, R131 ;  /* 0x000000ffff807224 */ /* 0x000fe200078e0083 */
[----:B------:R-:W-:Y:S02]  /*1efc0*/  PRMT R165, R164, 0x7632, R165 ;  /* 0x00007632a4a57816 */ /* 0x000fe400000000a5 */
.L_x_7249:
[----:B------:R-:W-:Y:S05]  /*1efd0*/  BSYNC B1 ;  /* 0x0000000000017941 */ /* 0x000fea0003800000 */
.L_x_7247:
        /* <DEDUP_REMOVED lines=11> */
.L_x_7251:
[----:B------:R-:W-:Y:S01]  /*1f090*/  IMAD.MOV.U32 R10, RZ, RZ, R9 ;  /* 0x000000ffff0a7224 */ /* 0x000fe200078e0009 */
[----:B------:R-:W-:Y:S01]  /*1f0a0*/  PRMT R7, R11, 0x7632, R7 ;  /* 0x000076320b077816 */ /* 0x000fe20000000007 */
[----:B------:R-:W-:Y:S01]  /*1f0b0*/  IMAD.MOV.U32 R131, RZ, RZ, R130 ;  /* 0x000000ffff837224 */ /* 0x000fe200078e0082 */
[----:B------:R-:W-:Y:S02]  /*1f0c0*/  PRMT R164, R164, 0x5410, R164 ;  /* 0x00005410a4a47816 */ /* 0x000fe400000000a4 */
.L_x_7252:
[----:B------:R-:W-:Y:S05]  /*1f0d0*/  BSYNC B1 ;  /* 0x0000000000017941 */ /* 0x000fea0003800000 */
.L_x_7250:
        /* <DEDUP_REMOVED lines=11> */
.L_x_7254:
[----:B------:R-:W-:Y:S01]  /*1f190*/  IMAD.MOV.U32 R9, RZ, RZ, R10 ;  /* 0x000000ffff097224 */ /* 0x000fe200078e000a */
[----:B------:R-:W-:Y:S01]  /*1f1a0*/  PRMT R11, R7, 0x7610, R11 ;  /* 0x00007610070b7816 */ /* 0x000fe2000000000b */
[----:B------:R-:W-:Y:S01]  /*1f1b0*/  IMAD.MOV.U32 R130, RZ, RZ, R133 ;  /* 0x000000ffff827224 */ /* 0x000fe200078e0085 */
[----:B------:R-:W-:Y:S02]  /*1f1c0*/  PRMT R164, R163, 0x7632, R164 ;  /* 0x00007632a3a47816 */ /* 0x000fe400000000a4 */
.L_x_7255:
[----:B------:R-:W-:Y:S05]  /*1f1d0*/  BSYNC B1 ;  /* 0x0000000000017941 */ /* 0x000fea0003800000 */
.L_x_7253:
        /* <DEDUP_REMOVED lines=11> */
.L_x_7257:
[----:B------:R-:W-:Y:S01]  /*1f290*/  IMAD.MOV.U32 R10, RZ, RZ, R9 ;  /* 0x000000ffff0a7224 */ /* 0x000fe200078e0009 */
[----:B------:R-:W-:Y:S01]  /*1f2a0*/  PRMT R7, R7, 0x5410, R11 ;  /* 0x0000541007077816 */ /* 0x000fe2000000000b */
[----:B------:R-:W-:Y:S01]  /*1f2b0*/  IMAD.MOV.U32 R133, RZ, RZ, R132 ;  /* 0x000000ffff857224 */ /* 0x000fe200078e0084 */
[----:B------:R-:W-:Y:S02]  /*1f2c0*/  PRMT R163, R163, 0x5410, R163 ;  /* 0x00005410a3a37816 */ /* 0x000fe400000000a3 */
.L_x_7258:
[----:B------:R-:W-:Y:S05]  /*1f2d0*/  BSYNC B1 ;  /* 0x0000000000017941 */ /* 0x000fea0003800000 */
.L_x_7256:
        /* <DEDUP_REMOVED lines=11> */
.L_x_7260:
[----:B------:R-:W-:Y:S01]  /*1f390*/  IMAD.MOV.U32 R9, RZ, RZ, R10 ;  /* 0x000000ffff097224 */ /* 0x000fe200078e000a */
[----:B------:R-:W-:Y:S01]  /*1f3a0*/  PRMT R11, R11, 0x7610, R7 ;  /* 0x000076100b0b7816 */ /* 0x000fe20000000007 */
[----:B------:R-:W-:Y:S01]  /*1f3b0*/  IMAD.MOV.U32 R132, RZ, RZ, R135 ;  /* 0x000000ffff847224 */ /* 0x000fe200078e0087 */
[----:B------:R-:W-:Y:S02]  /*1f3c0*/  PRMT R163, R162, 0x7632, R163 ;  /* 0x00007632a2a37816 */ /* 0x000fe400000000a3 */
.L_x_7261:
[----:B------:R-:W-:Y:S05]  /*1f3d0*/  BSYNC B1 ;  /* 0x0000000000017941 */ /* 0x000fea0003800000 */
.L_x_7259:
        /* <DEDUP_REMOVED lines=11> */
.L_x_7263:
[----:B------:R-:W-:Y:S01]  /*1f490*/  IMAD.MOV.U32 R10, RZ, RZ, R9 ;  /* 0x000000ffff0a7224 */ /* 0x000fe200078e0009 */
[----:B------:R-:W-:Y:S01]  /*1f4a0*/  PRMT R7, R11, 0x7632, R7 ;  /* 0x000076320b077816 */ /* 0x000fe20000000007 */
[----:B------:R-:W-:Y:S01]  /*1f4b0*/  IMAD.MOV.U32 R135, RZ, RZ, R134 ;  /* 0x000000ffff877224 */ /* 0x000fe200078e0086 */
[----:B------:R-:W-:Y:S02]  /*1f4c0*/  PRMT R162, R162, 0x5410, R162 ;  /* 0x00005410a2a27816 */ /* 0x000fe400000000a2 */
.L_x_7264:
[----:B------:R-:W-:Y:S05]  /*1f4d0*/  BSYNC B1 ;  /* 0x0000000000017941 */ /* 0x000fea0003800000 */
.L_x_7262:
        /* <DEDUP_REMOVED lines=11> */
.L_x_7266:
[----:B------:R-:W-:Y:S01]  /*1f590*/  IMAD.MOV.U32 R9, RZ, RZ, R10 ;  /* 0x000000ffff097224 */ /* 0x000fe200078e000a */
[----:B------:R-:W-:Y:S01]  /*1f5a0*/  PRMT R11, R7, 0x7610, R11 ;  /* 0x00007610070b7816 */ /* 0x000fe2000000000b */
[----:B------:R-:W-:Y:S01]  /*1f5b0*/  IMAD.MOV.U32 R134, RZ, RZ, R137 ;  /* 0x000000ffff867224 */ /* 0x000fe200078e0089 */
[----:B------:R-:W-:Y:S02]  /*1f5c0*/  PRMT R162, R161, 0x7632, R162 ;  /* 0x00007632a1a27816 */ /* 0x000fe400000000a2 */
.L_x_7267:
[----:B------:R-:W-:Y:S05]  /*1f5d0*/  BSYNC B1 ;  /* 0x0000000000017941 */ /* 0x000fea0003800000 */
.L_x_7265:
        /* <DEDUP_REMOVED lines=11> */
.L_x_7269:
[----:B------:R-:W-:Y:S01]  /*1f690*/  IMAD.MOV.U32 R10, RZ, RZ, R9 ;  /* 0x000000ffff0a7224 */ /* 0x000fe200078e0009 */
[----:B------:R-:W-:Y:S01]  /*1f6a0*/  PRMT R7, R7, 0x5410, R11 ;  /* 0x0000541007077816 */ /* 0x000fe2000000000b */
[----:B------:R-:W-:Y:S01]  /*1f6b0*/  IMAD.MOV.U32 R137, RZ, RZ, R136 ;  /* 0x000000ffff897224 */ /* 0x000fe200078e0088 */
[----:B------:R-:W-:Y:S02]  /*1f6c0*/  PRMT R161, R161, 0x5410, R161 ;  /* 0x00005410a1a17816 */ /* 0x000fe400000000a1 */
.L_x_7270:
[----:B------:R-:W-:Y:S05]  /*1f6d0*/  BSYNC B1 ;  /* 0x0000000000017941 */ /* 0x000fea0003800000 */
.L_x_7268:
        /* <DEDUP_REMOVED lines=11> */
.L_x_7272:
[----:B------:R-:W-:Y:S01]  /*1f790*/  IMAD.MOV.U32 R9, RZ, RZ, R10 ;  /* 0x000000ffff097224 */ /* 0x000fe200078e000a */
[----:B------:R-:W-:Y:S01]  /*1f7a0*/  PRMT R11, R11, 0x7610, R7 ;  /* 0x000076100b0b7816 */ /* 0x000fe20000000007 */
[----:B------:R-:W-:Y:S01]  /*1f7b0*/  IMAD.MOV.U32 R136, RZ, RZ, R139 ;  /* 0x000000ffff887224 */ /* 0x000fe200078e008b */
[----:B------:R-:W-:Y:S02]  /*1f7c0*/  PRMT R161, R160, 0x7632, R161 ;  /* 0x00007632a0a17816 */ /* 0x000fe400000000a1 */
.L_x_7273:
[----:B------:R-:W-:Y:S05]  /*1f7d0*/  BSYNC B1 ;  /* 0x0000000000017941 */ /* 0x000fea0003800000 */
.L_x_7271:
        /* <DEDUP_REMOVED lines=11> */
.L_x_7275:
[----:B------:R-:W-:Y:S01]  /*1f890*/  IMAD.MOV.U32 R10, RZ, RZ, R9 ;  /* 0x000000ffff0a7224 */ /* 0x000fe200078e0009 */
[----:B------:R-:W-:Y:S01]  /*1f8a0*/  PRMT R7, R11, 0x7632, R7 ;  /* 0x000076320b077816 */ /* 0x000fe20000000007 */
[----:B------:R-:W-:Y:S01]  /*1f8b0*/  IMAD.MOV.U32 R139, RZ, RZ, R138 ;  /* 0x000000ffff8b7224 */ /* 0x000fe200078e008a */
[----:B------:R-:W-:Y:S02]  /*1f8c0*/  PRMT R160, R160, 0x5410, R160 ;  /* 0x00005410a0a07816 */ /* 0x000fe400000000a0 */
.L_x_7276:
[----:B------:R-:W-:Y:S05]  /*1f8d0*/  BSYNC B1 ;  /* 0x0000000000017941 */ /* 0x000fea0003800000 */
.L_x_7274:
        /* <DEDUP_REMOVED lines=11> */
.L_x_7278:
[----:B------:R-:W-:Y:S01]  /*1f990*/  IMAD.MOV.U32 R9, RZ, RZ, R10 ;  /* 0x000000ffff097224 */ /* 0x000fe200078e000a */
[----:B------:R-:W-:Y:S01]  /*1f9a0*/  PRMT R11, R7, 0x7610, R11 ;  /* 0x00007610070b7816 */ /* 0x000fe2000000000b */
[----:B------:R-:W-:Y:S01]  /*1f9b0*/  IMAD.MOV.U32 R138, RZ, RZ, R141 ;  /* 0x000000ffff8a7224 */ /* 0x000fe200078e008d */
[----:B------:R-:W-:Y:S02]  /*1f9c0*/  PRMT R160, R159, 0x7632, R160 ;  /* 0x000076329fa07816 */ /* 0x000fe400000000a0 */
.L_x_7279:
[----:B------:R-:W-:Y:S05]  /*1f9d0*/  BSYNC B1 ;  /* 0x0000000000017941 */ /* 0x000fea0003800000 */
.L_x_7277:
        /* <DEDUP_REMOVED lines=11> */
.L_x_7281:
[----:B------:R-:W-:Y:S01]  /*1fa90*/  IMAD.MOV.U32 R10, RZ, RZ, R9 ;  /* 0x000000ffff0a7224 */ /* 0x000fe200078e0009 */
[----:B------:R-:W-:Y:S01]  /*1faa0*/  PRMT R7, R7, 0x5410, R11 ;  /* 0x0000541007077816 */ /* 0x000fe2000000000b */
[----:B------:R-:W-:Y:S01]  /*1fab0*/  IMAD.MOV.U32 R141, RZ, RZ, R140 ;  /* 0x000000ffff8d7224 */ /* 0x000fe200078e008c */
[----:B------:R-:W-:Y:S02]  /*1fac0*/  PRMT R159, R159, 0x5410, R159 ;  /* 0x000054109f9f7816 */ /* 0x000fe4000000009f */
.L_x_7282:
[----:B------:R-:W-:Y:S05]  /*1fad0*/  BSYNC B1 ;  /* 0x0000000000017941 */ /* 0x000fea0003800000 */
.L_x_7280:
        /* <DEDUP_REMOVED lines=11> */
.L_x_7284:
[----:B------:R-:W-:Y:S01]  /*1fb90*/  IMAD.MOV.U32 R9, RZ, RZ, R10 ;  /* 0x000000ffff097224 */ /* 0x000fe200078e000a */
[----:B------:R-:W-:Y:S01]  /*1fba0*/  PRMT R11, R11, 0x7610, R7 ;  /* 0x000076100b0b7816 */ /* 0x000fe20000000007 */
[----:B------:R-:W-:Y:S01]  /*1fbb0*/  IMAD.MOV.U32 R140, RZ, RZ, R143 ;  /* 0x000000ffff8c7224 */ /* 0x000fe200078e008f */
[----:B------:R-:W-:Y:S02]  /*1fbc0*/  PRMT R159, R158, 0x7632, R159 ;  /* 0x000076329e9f7816 */ /* 0x000fe4000000009f */
.L_x_7285:
[----:B------:R-:W-:Y:S05]  /*1fbd0*/  BSYNC B1 ;  /* 0x0000000000017941 */ /* 0x000fea0003800000 */
.L_x_7283:
        /* <DEDUP_REMOVED lines=11> */
.L_x_7287:
[----:B------:R-:W-:Y:S01]  /*1fc90*/  IMAD.MOV.U32 R10, RZ, RZ, R9 ;  /* 0x000000ffff0a7224 */ /* 0x000fe200078e0009 */
[----:B------:R-:W-:Y:S01]  /*1fca0*/  PRMT R7, R11, 0x7632, R7 ;  /* 0x000076320b077816 */ /* 0x000fe20000000007 */
[----:B------:R-:W-:Y:S01]  /*1fcb0*/  IMAD.MOV.U32 R143, RZ, RZ, R142 ;  /* 0x000000ffff8f7224 */ /* 0x000fe200078e008e */
[----:B------:R-:W-:Y:S02]  /*1fcc0*/  PRMT R158, R158, 0x5410, R158 ;  /* 0x000054109e9e7816 */ /* 0x000fe4000000009e */
.L_x_7288:
[----:B------:R-:W-:Y:S05]  /*1fcd0*/  BSYNC B1 ;  /* 0x0000000000017941 */ /* 0x000fea0003800000 */
.L_x_7286:
        /* <DEDUP_REMOVED lines=11> */
.L_x_7290:
[----:B------:R-:W-:Y:S01]  /*1fd90*/  IMAD.MOV.U32 R9, RZ, RZ, R10 ;  /* 0x000000ffff097224 */ /* 0x000fe200078e000a */
[----:B------:R-:W-:Y:S01]  /*1fda0*/  PRMT R11, R7, 0x7610, R11 ;  /* 0x00007610070b7816 */ /* 0x000fe2000000000b */
[----:B------:R-:W-:Y:S01]  /*1fdb0*/  IMAD.MOV.U32 R142, RZ, RZ, R145 ;  /* 0x000000ffff8e7224 */ /* 0x000fe200078e0091 */
[----:B------:R-:W-:Y:S02]  /*1fdc0*/  PRMT R158, R157, 0x7632, R158 ;  /* 0x000076329d9e7816 */ /* 0x000fe4000000009e */
.L_x_7291:
[----:B------:R-:W-:Y:S05]  /*1fdd0*/  BSYNC B1 ;  /* 0x0000000000017941 */ /* 0x000fea0003800000 */
.L_x_7289:
        /* <DEDUP_REMOVED lines=11> */
.L_x_7293:
[----:B------:R-:W-:Y:S01]  /*1fe90*/  IMAD.MOV.U32 R10, RZ, RZ, R9 ;  /* 0x000000ffff0a7224 */ /* 0x000fe200078e0009 */
[----:B------:R-:W-:Y:S01]  /*1fea0*/  PRMT R7, R7, 0x5410, R11 ;  /* 0x0000541007077816 */ /* 0x000fe2000000000b */
[----:B------:R-:W-:Y:S01]  /*1feb0*/  IMAD.MOV.U32 R145, RZ, RZ, R144 ;  /* 0x000000ffff917224 */ /* 0x000fe200078e0090 */
[----:B------:R-:W-:Y:S02]  /*1fec0*/  PRMT R157, R157, 0x5410, R157 ;  /* 0x000054109d9d7816 */ /* 0x000fe4000000009d */
.L_x_7294:
[----:B------:R-:W-:Y:S05]  /*1fed0*/  BSYNC B1 ;  /* 0x0000000000017941 */ /* 0x000fea0003800000 */
.L_x_7292:
        /* <DEDUP_REMOVED lines=11> */
.L_x_7296:
[----:B------:R-:W-:Y:S01]  /*1ff90*/  IMAD.MOV.U32 R9, RZ, RZ, R10 ;  /* 0x000000ffff097224 */ /* 0x000fe200078e000a */
[----:B------:R-:W-:Y:S01]  /*1ffa0*/  PRMT R11, R11, 0x7610, R7 ;  /* 0x000076100b0b7816 */ /* 0x000fe20000000007 */
[----:B------:R-:W-:Y:S01]  /*1ffb0*/  IMAD.MOV.U32 R144, RZ, RZ, R147 ;  /* 0x000000ffff907224 */ /* 0x000fe200078e0093 */
[----:B------:R-:W-:Y:S02]  /*1ffc0*/  PRMT R157, R156, 0x7632, R157 ;  /* 0x000076329c9d7816 */ /* 0x000fe4000000009d */
.L_x_7297:
[----:B------:R-:W-:Y:S05]  /*1ffd0*/  BSYNC B1 ;  /* 0x0000000000017941 */ /* 0x000fea0003800000 */
.L_x_7295:
        /* <DEDUP_REMOVED lines=11> */
.L_x_7299:
[----:B------:R-:W-:Y:S01]  /*20090*/  IMAD.MOV.U32 R10, RZ, RZ, R9 ;  /* 0x000000ffff0a7224 */ /* 0x000fe200078e0009 */
[----:B------:R-:W-:Y:S01]  /*200a0*/  PRMT R7, R11, 0x7632, R7 ;  /* 0x000076320b077816 */ /* 0x000fe20000000007 */
[----:B------:R-:W-:Y:S01]  /*200b0*/  IMAD.MOV.U32 R147, RZ, RZ, R146 ;  /* 0x000000ffff937224 */ /* 0x000fe200078e0092 */
[----:B------:R-:W-:Y:S02]  /*200c0*/  PRMT R156, R156, 0x5410, R156 ;  /* 0x000054109c9c7816 */ /* 0x000fe4000000009c */
.L_x_7300:
[----:B------:R-:W-:Y:S05]  /*200d0*/  BSYNC B1 ;  /* 0x0000000000017941 */ /* 0x000fea0003800000 */
.L_x_7298:
        /* <DEDUP_REMOVED lines=11> */
.L_x_7302:
[----:B------:R-:W-:Y:S01]  /*20190*/  IMAD.MOV.U32 R9, RZ, RZ, R10 ;  /* 0x000000ffff097224 */ /* 0x000fe200078e000a */
[----:B------:R-:W-:Y:S01]  /*201a0*/  PRMT R11, R7, 0x7610, R11 ;  /* 0x00007610070b7816 */ /* 0x000fe2000000000b */
[----:B------:R-:W-:Y:S01]  /*201b0*/  IMAD.MOV.U32 R146, RZ, RZ, R149 ;  /* 0x000000ffff927224 */ /* 0x000fe200078e0095 */
[----:B------:R-:W-:Y:S02]  /*201c0*/  PRMT R156, R155, 0x7632, R156 ;  /* 0x000076329b9c7816 */ /* 0x000fe4000000009c */
.L_x_7303:
[----:B------:R-:W-:Y:S05]  /*201d0*/  BSYNC B1 ;  /* 0x0000000000017941 */ /* 0x000fea0003800000 */
.L_x_7301:
        /* <DEDUP_REMOVED lines=11> */
.L_x_7305:
[----:B------:R-:W-:Y:S01]  /*20290*/  IMAD.MOV.U32 R10, RZ, RZ, R9 ;  /* 0x000000ffff0a7224 */ /* 0x000fe200078e0009 */
[----:B------:R-:W-:Y:S01]  /*202a0*/  PRMT R7, R7, 0x5410, R11 ;  /* 0x0000541007077816 */ /* 0x000fe2000000000b */
[----:B------:R-:W-:Y:S01]  /*202b0*/  IMAD.MOV.U32 R149, RZ, RZ, R148 ;  /* 0x000000ffff957224 */ /* 0x000fe200078e0094 */
[----:B------:R-:W-:Y:S02]  /*202c0*/  PRMT R155, R155, 0x5410, R155 ;  /* 0x000054109b9b7816 */ /* 0x000fe4000000009b */
.L_x_7306:
[----:B------:R-:W-:Y:S05]  /*202d0*/  BSYNC B1 ;  /* 0x0000000000017941 */ /* 0x000fea0003800000 */
.L_x_7304:
        /* <DEDUP_REMOVED lines=11> */
.L_x_7308:
[----:B------:R-:W-:Y:S01]  /*20390*/  IMAD.MOV.U32 R9, RZ, RZ, R10 ;  /* 0x000000ffff097224 */ /* 0x000fe200078e000a */
[----:B------:R-:W-:Y:S01]  /*203a0*/  PRMT R11, R11, 0x7610, R7 ;  /* 0x000076100b0b7816 */ /* 0x000fe20000000007 */
[----:B------:R-:W-:Y:S01]  /*203b0*/  IMAD.MOV.U32 R148, RZ, RZ, R151 ;  /* 0x000000ffff947224 */ /* 0x000fe200078e0097 */
[----:B------:R-:W-:Y:S02]  /*203c0*/  PRMT R155, R154, 0x7632, R155 ;  /* 0x000076329a9b7816 */ /* 0x000fe4000000009b */
.L_x_7309:
[----:B------:R-:W-:Y:S05]  /*203d0*/  BSYNC B1 ;  /* 0x0000000000017941 */ /* 0x000fea0003800000 */
.L_x_7307:
        /* <DEDUP_REMOVED lines=11> */
.L_x_7311:
[----:B------:R-:W-:Y:S01]  /*20490*/  IMAD.MOV.U32 R151, RZ, RZ, R150 ;  /* 0x000000ffff977224 */ /* 0x000fe200078e0096 */
[C---:B------:R-:W-:Y:S01]  /*204a0*/  PRMT R154, R11.reuse, 0x5432, R154 ;  /* 0x000054320b9a7816 */ /* 0x040fe2000000009a */
[--C-:B------:R-:W-:Y:S01]  /*204b0*/  IMAD.MOV.U32 R7, RZ, RZ, R9.reuse ;  /* 0x000000ffff077224 */ /* 0x100fe200078e0009 */
[----:B------:R-:W-:Y:S01]  /*204c0*/  PRMT R10, R11, 0x7632, R10 ;  /* 0x000076320b0a7816 */ /* 0x000fe2000000000a */
[----:B------:R-:W-:Y:S02]  /*204d0*/  IMAD.MOV.U32 R150, RZ, RZ, R9 ;  /* 0x000000ffff967224 */ /* 0x000fe400078e0009 */
.L_x_7312:
[----:B------:R-:W-:Y:S05]  /*204e0*/  BSYNC B1 ;  /* 0x0000000000017941 */ /* 0x000fea0003800000 */
.L_x_7310:
[----:B------:R-:W-:Y:S02]  /*204f0*/  IADD3 R4, R4, 0x4, RZ ;  /* 0x0000000404047810 */ /* 0x000fe40007ffe0ff */
[----:B------:R-:W-:Y:S01]  /*20500*/  IADD3 R2, R2, 0x2, RZ ;  /* 0x0000000202027810 */ /* 0x000fe20007ffe0ff */
[----:B------:R-:W-:Y:S01]  /*20510*/  @!P1 CALL.REL.NOINC `(.L_x_7313) ;  /* 0x0000001000009944 */ /* 0x000fe20003c00000 */
[----:B------:R-:W-:Y:S05]  /*20520*/  BRA `(.L_x_7314) ;  /* 0xffffc02000007947 */ /* 0x000fea000383ffff */
.L_x_7313:
[----:B------:R-:W-:Y:S01]  /*20530*/  FADD.FTZ R3, R3, R8 ;  /* 0x0000000803037221 */ /* 0x000fe20000010000 */
[----:B------:R-:W-:Y:S01]  /*20540*/  PRMT R154, R10, 0x7610, R154 ;  /* 0x000076100a9a7816 */ /* 0x000fe2000000009a */
[----:B------:R-:W-:Y:S02]  /*20550*/  IMAD.MOV.U32 R2, RZ, RZ, R6 ;  /* 0x000000ffff027224 */ /* 0x000fe400078e0006 */
[----:B------:R-:W-:-:S02]  /*20560*/  IMAD.MOV.U32 R150, RZ, RZ, R7 ;  /* 0x000000ffff967224 */ /* 0x000fc400078e0007 */
.L_x_7123:
[----:B------:R-:W-:Y:S05]  /*20570*/  BSYNC B0 ;  /* 0x0000000000007941 */ /* 0x000fea0003800000 */
.L_x_7122:
[----:B0-----:R-:W-:Y:S01]  /*20580*/  SHFL.DOWN PT, R6, R148, 0x10, 0x1f ;  /* 0x0a001f0094067f89 */ /* 0x001fe200000e0000 */
[----:B------:R-:W-:Y:S01]  /*20590*/  ISETP.GT.AND P0, PT, R0, 0xf, PT ;  /* 0x0000000f0000780c */ /* 0x000fe20003f04270 */
[----:B------:R-:W-:Y:S02]  /*205a0*/  BSSY B0, `(.L_x_7315) ;  /* 0x00004a3000007945 */ /* 0x000fe40003800000 */
[----:B------:R-:W0:Y:S04]  /*205b0*/  SHFL.DOWN PT, R7, R149, 0x10, 0x1f ;  /* 0x0a001f0095077f89 */ /* 0x000e2800000e0000 */
[----:B------:R-:W-:Y:S04]  /*205c0*/  SHFL.DOWN PT, R4, R150, 0x10, 0x1f ;  /* 0x0a001f0096047f89 */ /* 0x000fe800000e0000 */
[----:B------:R-:W1:Y:S04]  /*205d0*/  SHFL.DOWN PT, R5, R151, 0x10, 0x1f ;  /* 0x0a001f0097057f89 */ /* 0x000e6800000e0000 */
[----:B------:R-:W-:Y:S04]  /*205e0*/  SHFL.DOWN PT, R8, R146, 0x10, 0x1f ;  /* 0x0a001f0092087f89 */ /* 0x000fe800000e0000 */
[----:B------:R-:W-:Y:S04]  /*205f0*/  SHFL.DOWN PT, R9, R147, 0x10, 0x1f ;  /* 0x0a001f0093097f89 */ /* 0x000fe800000e0000 */
[----:B------:R-:W-:Y:S04]  /*20600*/  SHFL.DOWN PT, R10, R144, 0x10, 0x1f ;  /* 0x0a001f00900a7f89 */ /* 0x000fe800000e0000 */
[----:B0-----:R-:W-:Y:S04]  /*20610*/  STL.64 [R1+0x10], R6 ;  /* 0x0000100601007387 */ /* 0x001fe80000100a00 */
[----:B------:R-:W-:Y:S04]  /*20620*/  SHFL.DOWN PT, R6, R134, 0x10, 0x1f ;  /* 0x0a001f0086067f89 */ /* 0x000fe800000e0000 */
[----:B-1----:R-:W-:Y:S04]  /*20630*/  STL.64 [R1+0x8], R4 ;  /* 0x0000080401007387 */ /* 0x002fe80000100a00 */
[----:B------:R-:W0:Y:S04]  /*20640*/  SHFL.DOWN PT, R7, R135, 0x10, 0x1f ;  /* 0x0a001f0087077f89 */ /* 0x000e2800000e0000 */
        /* <DEDUP_REMOVED lines=40> */
[----:B------:R-:W4:Y:S04]  /*208d0*/  SHFL.DOWN PT, R49, R103, 0x10, 0x1f ;  /* 0x0a001f0067317f89 */ /* 0x000f2800000e0000 */
[----:B0-----:R-:W-:Y:S04]  /*208e0*/  STL.64 [R1+0x48], R6 ;  /* 0x0000480601007387 */ /* 0x001fe80000100a00 */
[----:B------:R-:W-:Y:S04]  /*208f0*/  STL.64 [R1+0x18], R8 ;  /* 0x0000180801007387 */ /* 0x000fe80000100a00 */
        /* <DEDUP_REMOVED lines=93> */
[----:B------:R1:W-:Y:S01]  /*20ed0*/  STL.64 [R1], R4 ;  /* 0x0000000401007387 */ /* 0x0003e20000100a00 */
[----:B------:R-:W-:Y:S05]  /*20ee0*/  @P0 BRA `(.L_x_7316) ;  /* 0x000040e000000947 */ /* 0x000fea0003800000 */
[----:B------:R-:W-:Y:S01]  /*20ef0*/  FSETP.GT.FTZ.AND P0, PT, R2, R4, PT ;  /* 0x000000040200720b */ /* 0x000fe20003f14000 */
[----:B------:R-:W-:-:S03]  /*20f00*/  IMAD.MOV.U32 R0, RZ, RZ, R1 ;  /* 0x000000ffff007224 */ /* 0x000fc600078e0001 */
[----:B------:R-:W-:Y:S02]  /*20f10*/  FSEL R7, R2, R4, P0 ;  /* 0x0000000402077208 */ /* 0x000fe40000000000 */
[----:B-1----:R-:W-:Y:S01]  /*20f20*/  FSEL R4, R4, R2, P0 ;  /* 0x0000000204047208 */ /* 0x002fe20000000000 */
[----:B------:R-:W-:Y:S01]  /*20f30*/  IMAD.MOV.U32 R2, RZ, RZ, R0 ;  /* 0x000000ffff027224 */ /* 0x000fe200078e0000 */
[----:B------:R-:W-:Y:S02]  /*20f40*/  FSEL R8, R5, R3, P0 ;  /* 0x0000000305087208 */ /* 0x000fe40000000000 */
[----:B------:R-:W-:Y:S01]  /*20f50*/  FSEL R3, R3, R5, P0 ;  /* 0x0000000503037208 */ /* 0x000fe20000000000 */
[----:B------:R-:W-:-:S04]  /*20f60*/  FADD.FTZ R4, -R7, R4 ;  /* 0x0000000407047221 */ /* 0x000fc80000010100 */
[----:B------:R-:W-:Y:S02]  /*20f70*/  FMUL.FTZ R9, R4, 1.4426950216293334961 ;  /* 0x3fb8aa3b04097820 */ /* 0x000fe40000410000 */
[----:B------:R-:W-:-:S04]  /*20f80*/  IMAD.MOV.U32 R4, RZ, RZ, RZ ;  /* 0x000000ffff047224 */ /* 0x000fc800078e00ff */
[----:B------:R-:W1:Y:S02]  /*20f90*/  MUFU.EX2 R9, R9 ;  /* 0x0000000900097308 */ /* 0x000e640000000800 */
[----:B-1----:R-:W-:-:S06]  /*20fa0*/  FMUL.FTZ R8, R8, R9 ;  /* 0x0000000908087220 */ /* 0x002fcc0000410000 */
.L_x_7507:
        /* <DEDUP_REMOVED lines=20> */
.L_x_7318:
[----:B------:R-:W-:Y:S01]  /*210f0*/  IMAD.MOV.U32 R10, RZ, RZ, R89 ;  /* 0x000000ffff0a7224 */ /* 0x000fe200078e0059 */
[--C-:B------:R-:W-:Y:S01]  /*21100*/  PRMT R5, R5, 0x7610, R185.reuse ;  /* 0x0000761005057816 */ /* 0x100fe200000000b9 */
[----:B------:R-:W-:Y:S01]  /*21110*/  IMAD.MOV.U32 R89, RZ, RZ, R88 ;  /* 0x000000ffff597224 */ /* 0x000fe200078e0058 */
[----:B------:R-:W-:Y:S02]  /*21120*/  PRMT R185, R185, 0x5410, R185 ;  /* 0x00005410b9b97816 */ /* 0x000fe400000000b9 */
.L_x_7319:
[----:B------:R-:W-:Y:S05]  /*21130*/  BSYNC B1 ;  /* 0x0000000000017941 */ /* 0x000fea0003800000 */
.L_x_7317:
        /* <DEDUP_REMOVED lines=11> */
.L_x_7321:
[----:B------:R-:W-:Y:S01]  /*211f0*/  IMAD.MOV.U32 R9, RZ, RZ, R10 ;  /* 0x000000ffff097224 */ /* 0x000fe200078e000a */
[----:B------:R-:W-:Y:S01]  /*21200*/  PRMT R11, R11, 0x7610, R5 ;  /* 0x000076100b0b7816 */ /* 0x000fe20000000005 */
[----:B------:R-:W-:Y:S01]  /*21210*/  IMAD.MOV.U32 R88, RZ, RZ, R91 ;  /* 0x000000ffff587224 */ /* 0x000fe200078e005b */
[----:B------:R-:W-:Y:S02]  /*21220*/  PRMT R185, R184, 0x7632, R185 ;  /* 0x00007632b8b97816 */ /* 0x000fe400000000b9 */
.L_x_7322:
[----:B------:R-:W-:Y:S05]  /*21230*/  BSYNC B1 ;  /* 0x0000000000017941 */ /* 0x000fea0003800000 */
.L_x_7320:
        /* <DEDUP_REMOVED lines=11> */
.L_x_7324:
[----:B------:R-:W-:Y:S01]  /*212f0*/  IMAD.MOV.U32 R10, RZ, RZ, R9 ;  /* 0x000000ffff0a7224 */ /* 0x000fe200078e0009 */
[----:B------:R-:W-:Y:S01]  /*21300*/  PRMT R5, R11, 0x7632, R5 ;  /* 0x000076320b057816 */ /* 0x000fe20000000005 */
[----:B------:R-:W-:Y:S01]  /*21310*/  IMAD.MOV.U32 R91, RZ, RZ, R90 ;  /* 0x000000ffff5b7224 */ /* 0x000fe200078e005a */
[----:B------:R-:W-:Y:S02]  /*21320*/  PRMT R184, R184, 0x5410, R184 ;  /* 0x00005410b8b87816 */ /* 0x000fe400000000b8 */
.L_x_7325:
[----:B------:R-:W-:Y:S05]  /*21330*/  BSYNC B1 ;  /* 0x0000000000017941 */ /* 0x000fea0003800000 */
.L_x_7323:
        /* <DEDUP_REMOVED lines=11> */
.L_x_7327:
[----:B------:R-:W-:Y:S01]  /*213f0*/  IMAD.MOV.U32 R9, RZ, RZ, R10 ;  /* 0x000000ffff097224 */ /* 0x000fe200078e000a */
[----:B------:R-:W-:Y:S01]  /*21400*/  PRMT R11, R5, 0x7610, R11 ;  /* 0x00007610050b7816 */ /* 0x000fe2000000000b */
[----:B------:R-:W-:Y:S01]  /*21410*/  IMAD.MOV.U32 R90, RZ, RZ, R93 ;  /* 0x000000ffff5a7224 */ /* 0x000fe200078e005d */
[----:B------:R-:W-:Y:S02]  /*21420*/  PRMT R184, R183, 0x7632, R184 ;  /* 0x00007632b7b87816 */ /* 0x000fe400000000b8 */
.L_x_7328:
[----:B------:R-:W-:Y:S05]  /*21430*/  BSYNC B1 ;  /* 0x0000000000017941 */ /* 0x000fea0003800000 */
.L_x_7326:
        /* <DEDUP_REMOVED lines=11> */
.L_x_7330:
[----:B------:R-:W-:Y:S01]  /*214f0*/  IMAD.MOV.U32 R10, RZ, RZ, R9 ;  /* 0x000000ffff0a7224 */ /* 0x000fe200078e0009 */
[----:B------:R-:W-:Y:S01]  /*21500*/  PRMT R5, R5, 0x5410, R11 ;  /* 0x0000541005057816 */ /* 0x000fe2000000000b */
[----:B------:R-:W-:Y:S01]  /*21510*/  IMAD.MOV.U32 R93, RZ, RZ, R92 ;  /* 0x000000ffff5d7224 */ /* 0x000fe200078e005c */
[----:B------:R-:W-:Y:S02]  /*21520*/  PRMT R183, R183, 0x5410, R183 ;  /* 0x00005410b7b77816 */ /* 0x000fe400000000b7 */
.L_x_7331:
[----:B------:R-:W-:Y:S05]  /*21530*/  BSYNC B1 ;  /* 0x0000000000017941 */ /* 0x000fea0003800000 */
.L_x_7329:
        /* <DEDUP_REMOVED lines=11> */
.L_x_7333:
[----:B------:R-:W-:Y:S01]  /*215f0*/  IMAD.MOV.U32 R9, RZ, RZ, R10 ;  /* 0x000000ffff097224 */ /* 0x000fe200078e000a */
[----:B------:R-:W-:Y:S01]  /*21600*/  PRMT R11, R11, 0x7610, R5 ;  /* 0x000076100b0b7816 */ /* 0x000fe20000000005 */
[----:B------:R-:W-:Y:S01]  /*21610*/  IMAD.MOV.U32 R92, RZ, RZ, R95 ;  /* 0x000000ffff5c7224 */ /* 0x000fe200078e005f */
[----:B------:R-:W-:Y:S02]  /*21620*/  PRMT R183, R182, 0x7632, R183 ;  /* 0x00007632b6b77816 */ /* 0x000fe400000000b7 */
.L_x_7334:
[----:B------:R-:W-:Y:S05]  /*21630*/  BSYNC B1 ;  /* 0x0000000000017941 */ /* 0x000fea0003800000 */
.L_x_7332:
        /* <DEDUP_REMOVED lines=11> */
.L_x_7336:
[----:B------:R-:W-:Y:S01]  /*216f0*/  IMAD.MOV.U32 R10, RZ, RZ, R9 ;  /* 0x000000ffff0a7224 */ /* 0x000fe200078e0009 */
[----:B------:R-:W-:Y:S01]  /*21700*/  PRMT R5, R11, 0x7632, R5 ;  /* 0x000076320b057816 */ /* 0x000fe20000000005 */
[----:B------:R-:W-:Y:S01]  /*21710*/  IMAD.MOV.U32 R95, RZ, RZ, R94 ;  /* 0x000000ffff5f7224 */ /* 0x000fe200078e005e */
[----:B------:R-:W-:Y:S02]  /*21720*/  PRMT R182, R182, 0x5410, R182 ;  /* 0x00005410b6b67816 */ /* 0x000fe400000000b6 */
.L_x_7337:
[----:B------:R-:W-:Y:S05]  /*21730*/  BSYNC B1 ;  /* 0x0000000000017941 */ /* 0x000fea0003800000 */
.L_x_7335:
        /* <DEDUP_REMOVED lines=11> */
.L_x_7339:
[----:B------:R-:W-:Y:S01]  /*217f0*/  IMAD.MOV.U32 R9, RZ, RZ, R10 ;  /* 0x000000ffff097224 */ /* 0x000fe200078e000a */
[----:B------:R-:W-:Y:S01]  /*21800*/  PRMT R11, R5, 0x7610, R11 ;  /* 0x00007610050b7816 */ /* 0x000fe2000000000b */
[----:B------:R-:W-:Y:S01]  /*21810*/  IMAD.MOV.U32 R94, RZ, RZ, R97 ;  /* 0x000000ffff5e7224 */ /* 0x000fe200078e0061 */
[----:B------:R-:W-:Y:S02]  /*21820*/  PRMT R182, R181, 0x7632, R182 ;  /* 0x00007632b5b67816 */ /* 0x000fe400000000b6 */
.L_x_7340:
[----:B------:R-:W-:Y:S05]  /*21830*/  BSYNC B1 ;  /* 0x0000000000017941 */ /* 0x000fea0003800000 */
.L_x_7338:
        /* <DEDUP_REMOVED lines=11> */
.L_x_7342:
[----:B------:R-:W-:Y:S01]  /*218f0*/  IMAD.MOV.U32 R10, RZ, RZ, R9 ;  /* 0x000000ffff0a7224 */ /* 0x000fe200078e0009 */
[----:B------:R-:W-:Y:S01]  /*21900*/  PRMT R5, R5, 0x5410, R11 ;  /* 0x0000541005057816 */ /* 0x000fe2000000000b */
[----:B------:R-:W-:Y:S01]  /*21910*/  IMAD.MOV.U32 R97, RZ, RZ, R96 ;  /* 0x000000ffff617224 */ /* 0x000fe200078e0060 */
[----:B------:R-:W-:Y:S02]  /*21920*/  PRMT R181, R181, 0x5410, R181 ;  /* 0x00005410b5b57816 */ /* 0x000fe400000000b5 */
.L_x_7343:
[----:B------:R-:W-:Y:S05]  /*21930*/  BSYNC B1 ;  /* 0x0000000000017941 */ /* 0x000fea0003800000 */
.L_x_7341:
        /* <DEDUP_REMOVED lines=11> */
.L_x_7345:
[----:B------:R-:W-:Y:S01]  /*219f0*/  IMAD.MOV.U32 R9, RZ, RZ, R10 ;  /* 0x000000ffff097224 */ /* 0x000fe200078e000a */
[----:B------:R-:W-:Y:S01]  /*21a00*/  PRMT R11, R11, 0x7610, R5 ;  /* 0x000076100b0b7816 */ /* 0x000fe20000000005 */
[----:B------:R-:W-:Y:S01]  /*21a10*/  IMAD.MOV.U32 R96, RZ, RZ, R99 ;  /* 0x000000ffff607224 */ /* 0x000fe200078e0063 */
[----:B------:R-:W-:Y:S02]  /*21a20*/  PRMT R181, R180, 0x7632, R181 ;  /* 0x00007632b4b57816 */ /* 0x000fe400000000b5 */
.L_x_7346:
[----:B------:R-:W-:Y:S05]  /*21a30*/  BSYNC B1 ;  /* 0x0000000000017941 */ /* 0x000fea0003800000 */
.L_x_7344:
        /* <DEDUP_REMOVED lines=11> */
.L_x_7348:
[----:B------:R-:W-:Y:S01]  /*21af0*/  IMAD.MOV.U32 R10, RZ, RZ, R9 ;  /* 0x000000ffff0a7224 */ /* 0x000fe200078e0009 */
[----:B------:R-:W-:Y:S01]  /*21b00*/  PRMT R5, R11, 0x7632, R5 ;  /* 0x000076320b057816 */ /* 0x000fe20000000005 */
[----:B------:R-:W-:Y:S01]  /*21b10*/  IMAD.MOV.U32 R99, RZ, RZ, R98 ;  /* 0x000000ffff637224 */ /* 0x000fe200078e0062 */
[----:B------:R-:W-:Y:S02]  /*21b20*/  PRMT R180, R180, 0x5410, R180 ;  /* 0x00005410b4b47816 */ /* 0x000fe400000000b4 */
.L_x_7349:
[----:B------:R-:W-:Y:S05]  /*21b30*/  BSYNC B1 ;  /* 0x0000000000017941 */ /* 0x000fea0003800000 */
.L_x_7347:
        /* <DEDUP_REMOVED lines=11> */
.L_x_7351:
[----:B------:R-:W-:Y:S01]  /*21bf0*/  IMAD.MOV.U32 R9, RZ, RZ, R10 ;  /* 0x000000ffff097224 */ /* 0x000fe200078e000a */
[----:B------:R-:W-:Y:S01]  /*21c00*/  PRMT R11, R5, 0x7610, R11 ;  /* 0x00007610050b7816 */ /* 0x000fe2000000000b */
[----:B------:R-:W-:Y:S01]  /*21c10*/  IMAD.MOV.U32 R98, RZ, RZ, R101 ;  /* 0x000000ffff627224 */ /* 0x000fe200078e0065 */
[----:B------:R-:W-:Y:S02]  /*21c20*/  PRMT R180, R179, 0x7632, R180 ;  /* 0x00007632b3b47816 */ /* 0x000fe400000000b4 */
.L_x_7352:
[----:B------:R-:W-:Y:S05]  /*21c30*/  BSYNC B1 ;  /* 0x0000000000017941 */ /* 0x000fea0003800000 */
.L_x_7350:
        /* <DEDUP_REMOVED lines=11> */
.L_x_7354:
[----:B------:R-:W-:Y:S01]  /*21cf0*/  IMAD.MOV.U32 R10, RZ, RZ, R9 ;  /* 0x000000ffff0a7224 */ /* 0x000fe200078e0009 */
[----:B------:R-:W-:Y:S01]  /*21d00*/  PRMT R5, R5, 0x5410, R11 ;  /* 0x0000541005057816 */ /* 0x000fe2000000000b */
[----:B------:R-:W-:Y:S01]  /*21d10*/  IMAD.MOV.U32 R101, RZ, RZ, R100 ;  /* 0x000000ffff657224 */ /* 0x000fe200078e0064 */
[----:B------:R-:W-:Y:S02]  /*21d20*/  PRMT R179, R179, 0x5410, R179 ;  /* 0x00005410b3b37816 */ /* 0x000fe400000000b3 */
.L_x_7355:
[----:B------:R-:W-:Y:S05]  /*21d30*/  BSYNC B1 ;  /* 0x0000000000017941 */ /* 0x000fea0003800000 */
.L_x_7353:
        /* <DEDUP_REMOVED lines=11> */
.L_x_7357:
[----:B------:R-:W-:Y:S01]  /*21df0*/  IMAD.MOV.U32 R9, RZ, RZ, R10 ;  /* 0x000000ffff097224 */ /* 0x000fe200078e000a */
[----:B------:R-:W-:Y:S01]  /*21e00*/  PRMT R11, R11, 0x7610, R5 ;  /* 0x000076100b0b7816 */ /* 0x000fe20000000005 */
[----:B------:R-:W-:Y:S01]  /*21e10*/  IMAD.MOV.U32 R100, RZ, RZ, R103 ;  /* 0x000000ffff647224 */ /* 0x000fe200078e0067 */
[----:B------:R-:W-:Y:S02]  /*21e20*/  PRMT R179, R178, 0x7632, R179 ;  /* 0x00007632b2b37816 */ /* 0x000fe400000000b3 */
.L_x_7358:
[----:B------:R-:W-:Y:S05]  /*21e30*/  BSYNC B1 ;  /* 0x0000000000017941 */ /* 0x000fea0003800000 */
.L_x_7356:
        /* <DEDUP_REMOVED lines=11> */
.L_x_7360:
[----:B------:R-:W-:Y:S01]  /*21ef0*/  IMAD.MOV.U32 R10, RZ, RZ, R9 ;  /* 0x000000ffff0a7224 */ /* 0x000fe200078e0009 */
[----:B------:R-:W-:Y:S01]  /*21f00*/  PRMT R5, R11, 0x7632, R5 ;  /* 0x000076320b057816 */ /* 0x000fe20000000005 */
[----:B------:R-:W-:Y:S01]  /*21f10*/  IMAD.MOV.U32 R103, RZ, RZ, R102 ;  /* 0x000000ffff677224 */ /* 0x000fe200078e0066 */
[----:B------:R-:W-:Y:S02]  /*21f20*/  PRMT R178, R178, 0x5410, R178 ;  /* 0x00005410b2b27816 */ /* 0x000fe400000000b2 */
.L_x_7361:
[----:B------:R-:W-:Y:S05]  /*21f30*/  BSYNC B1 ;  /* 0x0000000000017941 */ /* 0x000fea0003800000 */
.L_x_7359:
        /* <DEDUP_REMOVED lines=11> */
.L_x_7363:
[----:B------:R-:W-:Y:S01]  /*21ff0*/  IMAD.MOV.U32 R9, RZ, RZ, R10 ;  /* 0x000000ffff097224 */ /* 0x000fe200078e000a */
[----:B------:R-:W-:Y:S01]  /*22000*/  PRMT R11, R5, 0x7610, R11 ;  /* 0x00007610050b7816 */ /* 0x000fe2000000000b */
[----:B------:R-:W-:Y:S01]  /*22010*/  IMAD.MOV.U32 R102, RZ, RZ, R105 ;  /* 0x000000ffff667224 */ /* 0x000fe200078e0069 */
[----:B------:R-:W-:Y:S02]  /*22020*/  PRMT R178, R177, 0x7632, R178 ;  /* 0x00007632b1b27816 */ /* 0x000fe400000000b2 */
.L_x_7364:
[----:B------:R-:W-:Y:S05]  /*22030*/  BSYNC B1 ;  /* 0x0000000000017941 */ /* 0x000fea0003800000 */
.L_x_7362:
        /* <DEDUP_REMOVED lines=11> */
.L_x_7366:
[----:B------:R-:W-:Y:S01]  /*220f0*/  IMAD.MOV.U32 R10, RZ, RZ, R9 ;  /* 0x000000ffff0a7224 */ /* 0x000fe200078e0009 */
[----:B------:R-:W-:Y:S01]  /*22100*/  PRMT R5, R5, 0x5410, R11 ;  /* 0x0000541005057816 */ /* 0x000fe2000000000b */
[----:B------:R-:W-:Y:S01]  /*22110*/  IMAD.MOV.U32 R105, RZ, RZ, R104 ;  /* 0x000000ffff697224 */ /* 0x000fe200078e0068 */
[----:B------:R-:W-:Y:S02]  /*22120*/  PRMT R177, R177, 0x5410, R177 ;  /* 0x00005410b1b17816 */ /* 0x000fe400000000b1 */
.L_x_7367:
[----:B------:R-:W-:Y:S05]  /*22130*/  BSYNC B1 ;  /* 0x0000000000017941 */ /* 0x000fea0003800000 */
.L_x_7365:
        /* <DEDUP_REMOVED lines=11> */
.L_x_7369:
[----:B------:R-:W-:Y:S01]  /*221f0*/  IMAD.MOV.U32 R9, RZ, RZ, R10 ;  /* 0x000000ffff097224 */ /* 0x000fe200078e000a */
[----:B------:R-:W-:Y:S01]  /*22200*/  PRMT R11, R11, 0x7610, R5 ;  /* 0x000076100b0b7816 */ /* 0x000fe20000000005 */
[----:B------:R-:W-:Y:S01]  /*22210*/  IMAD.MOV.U32 R104, RZ, RZ, R107 ;  /* 0x000000ffff687224 */ /* 0x000fe200078e006b */
[----:B------:R-:W-:Y:S02]  /*22220*/  PRMT R177, R176, 0x7632, R177 ;  /* 0x00007632b0b17816 */ /* 0x000fe400000000b1 */
.L_x_7370:
[----:B------:R-:W-:Y:S05]  /*22230*/  BSYNC B1 ;  /* 0x0000000000017941 */ /* 0x000fea0003800000 */
.L_x_7368:
        /* <DEDUP_REMOVED lines=11> */
.L_x_7372:
[----:B------:R-:W-:Y:S01]  /*222f0*/  IMAD.MOV.U32 R10, RZ, RZ, R9 ;  /* 0x000000ffff0a7224 */ /* 0x000fe200078e0009 */
[----:B------:R-:W-:Y:S01]  /*22300*/  PRMT R5, R11, 0x7632, R5 ;  /* 0x000076320b057816 */ /* 0x000fe20000000005 */
[----:B------:R-:W-:Y:S01]  /*22310*/  IMAD.MOV.U32 R107, RZ, RZ, R106 ;  /* 0x000000ffff6b7224 */ /* 0x000fe200078e006a */
[----:B------:R-:W-:Y:S02]  /*22320*/  PRMT R176, R176, 0x5410, R176 ;  /* 0x00005410b0b07816 */ /* 0x000fe400000000b0 */
.L_x_7373:
[----:B------:R-:W-:Y:S05]  /*22330*/  BSYNC B1 ;  /* 0x0000000000017941 */ /* 0x000fea0003800000 */
.L_x_7371:
        /* <DEDUP_REMOVED lines=11> */
.L_x_7375:
[----:B------:R-:W-:Y:S01]  /*223f0*/  IMAD.MOV.U32 R9, RZ, RZ, R10 ;  /* 0x000000ffff097224 */ /* 0x000fe200078e000a */
[----:B------:R-:W-:Y:S01]  /*22400*/  PRMT R11, R5, 0x7610, R11 ;  /* 0x00007610050b7816 */ /* 0x000fe2000000000b */
[----:B------:R-:W-:Y:S01]  /*22410*/  IMAD.MOV.U32 R106, RZ, RZ, R109 ;  /* 0x000000ffff6a7224 */ /* 0x000fe200078e006d */
[----:B------:R-:W-:Y:S02]  /*22420*/  PRMT R176, R175, 0x7632, R176 ;  /* 0x00007632afb07816 */ /* 0x000fe400000000b0 */
.L_x_7376:
[----:B------:R-:W-:Y:S05]  /*22430*/  BSYNC B1 ;  /* 0x0000000000017941 */ /* 0x000fea0003800000 */
.L_x_7374:
        /* <DEDUP_REMOVED lines=11> */
.L_x_7378:
[----:B------:R-:W-:Y:S01]  /*224f0*/  IMAD.MOV.U32 R10, RZ, RZ, R9 ;  /* 0x000000ffff0a7224 */ /* 0x000fe200078e0009 */
[----:B------:R-:W-:Y:S01]  /*22500*/  PRMT R5, R5, 0x5410, R11 ;  /* 0x0000541005057816 */ /* 0x000fe2000000000b */
[----:B------:R-:W-:Y:S01]  /*22510*/  IMAD.MOV.U32 R109, RZ, RZ, R108 ;  /* 0x000000ffff6d7224 */ /* 0x000fe200078e006c */
[----:B------:R-:W-:Y:S02]  /*22520*/  PRMT R175, R175, 0x5410, R175 ;  /* 0x00005410afaf7816 */ /* 0x000fe400000000af */
.L_x_7379:
[----:B------:R-:W-:Y:S05]  /*22530*/  BSYNC B1 ;  /* 0x0000000000017941 */ /* 0x000fea0003800000 */
.L_x_7377:
        /* <DEDUP_REMOVED lines=11> */
.L_x_7381:
[----:B------:R-:W-:Y:S01]  /*225f0*/  IMAD.MOV.U32 R9, RZ, RZ, R10 ;  /* 0x000000ffff097224 */ /* 0x000fe200078e000a */
[----:B------:R-:W-:Y:S01]  /*22600*/  PRMT R11, R11, 0x7610, R5 ;  /* 0x000076100b0b7816 */ /* 0x000fe20000000005 */
[----:B------:R-:W-:Y:S01]  /*22610*/  IMAD.MOV.U32 R108, RZ, RZ, R111 ;  /* 0x000000ffff6c7224 */ /* 0x000fe200078e006f */
[----:B------:R-:W-:Y:S02]  /*22620*/  PRMT R175, R174, 0x7632, R175 ;  /* 0x00007632aeaf7816 */ /* 0x000fe400000000af */
.L_x_7382:
[----:B------:R-:W-:Y:S05]  /*22630*/  BSYNC B1 ;  /* 0x0000000000017941 */ /* 0x000fea0003800000 */
.L_x_7380:
        /* <DEDUP_REMOVED lines=11> */
.L_x_7384:
[----:B------:R-:W-:Y:S01]  /*226f0*/  IMAD.MOV.U32 R10, RZ, RZ, R9 ;  /* 0x000000ffff0a7224 */ /* 0x000fe200078e0009 */
[----:B------:R-:W-:Y:S01]  /*22700*/  PRMT R5, R11, 0x7632, R5 ;  /* 0x000076320b057816 */ /* 0x000fe20000000005 */
[----:B------:R-:W-:Y:S01]  /*22710*/  IMAD.MOV.U32 R111, RZ, RZ, R110 ;  /* 0x000000ffff6f7224 */ /* 0x000fe200078e006e */
[----:B------:R-:W-:Y:S02]  /*22720*/  PRMT R174, R174, 0x5410, R174 ;  /* 0x00005410aeae7816 */ /* 0x000fe400000000ae */
.L_x_7385:
[----:B------:R-:W-:Y:S05]  /*22730*/  BSYNC B1 ;  /* 0x0000000000017941 */ /* 0x000fea0003800000 */
.L_x_7383:
        /* <DEDUP_REMOVED lines=11> */
.L_x_7387:
[----:B------:R-:W-:Y:S01]  /*227f0*/  IMAD.MOV.U32 R9, RZ, RZ, R10 ;  /* 0x000000ffff097224 */ /* 0x000fe200078e000a */
[----:B------:R-:W-:Y:S01]  /*22800*/  PRMT R11, R5, 0x7610, R11 ;  /* 0x00007610050b7816 */ /* 0x000fe2000000000b */
[----:B------:R-:W-:Y:S01]  /*22810*/  IMAD.MOV.U32 R110, RZ, RZ, R113 ;  /* 0x000000ffff6e7224 */ /* 0x000fe200078e0071 */
[----:B------:R-:W-:Y:S02]  /*22820*/  PRMT R174, R173, 0x7632, R174 ;  /* 0x00007632adae7816 */ /* 0x000fe400000000ae */
.L_x_7388:
[----:B------:R-:W-:Y:S05]  /*22830*/  BSYNC B1 ;  /* 0x0000000000017941 */ /* 0x000fea0003800000 */
.L_x_7386:
        /* <DEDUP_REMOVED lines=11> */
.L_x_7390:
[----:B------:R-:W-:Y:S01]  /*228f0*/  IMAD.MOV.U32 R10, RZ, RZ, R9 ;  /* 0x000000ffff0a7224 */ /* 0x000fe200078e0009 */
[----:B------:R-:W-:Y:S01]  /*22900*/  PRMT R5, R5, 0x5410, R11 ;  /* 0x0000541005057816 */ /* 0x000fe2000000000b */
[----:B------:R-:W-:Y:S01]  /*22910*/  IMAD.MOV.U32 R113, RZ, RZ, R112 ;  /* 0x000000ffff717224 */ /* 0x000fe200078e0070 */
[----:B------:R-:W-:Y:S02]  /*22920*/  PRMT R173, R173, 0x5410, R173 ;  /* 0x00005410adad7816 */ /* 0x000fe400000000ad */
.L_x_7391:
[----:B------:R-:W-:Y:S05]  /*22930*/  BSYNC B1 ;  /* 0x0000000000017941 */ /* 0x000fea0003800000 */
.L_x_7389:
        /* <DEDUP_REMOVED lines=11> */
.L_x_7393:
[----:B------:R-:W-:Y:S01]  /*229f0*/  IMAD.MOV.U32 R9, RZ, RZ, R10 ;  /* 0x000000ffff097224 */ /* 0x000fe200078e000a */
[----:B------:R-:W-:Y:S01]  /*22a00*/  PRMT R11, R11, 0x7610, R5 ;  /* 0x000076100b0b7816 */ /* 0x000fe20000000005 */
[----:B------:R-:W-:Y:S01]  /*22a10*/  IMAD.MOV.U32 R112, RZ, RZ, R115 ;  /* 0x000000ffff707224 */ /* 0x000fe200078e0073 */
[----:B------:R-:W-:Y:S02]  /*22a20*/  PRMT R173, R172, 0x7632, R173 ;  /* 0x00007632acad7816 */ /* 0x000fe400000000ad */
.L_x_7394:
[----:B------:R-:W-:Y:S05]  /*22a30*/  BSYNC B1 ;  /* 0x0000000000017941 */ /* 0x000fea0003800000 */
.L_x_7392:
        /* <DEDUP_REMOVED lines=11> */
.L_x_7396:
[----:B------:R-:W-:Y:S01]  /*22af0*/  IMAD.MOV.U32 R10, RZ, RZ, R9 ;  /* 0x000000ffff0a7224 */ /* 0x000fe200078e0009 */
[----:B------:R-:W-:Y:S01]  /*22b00*/  PRMT R5, R11, 0x7632, R5 ;  /* 0x000076320b057816 */ /* 0x000fe20000000005 */
[----:B------:R-:W-:Y:S01]  /*22b10*/  IMAD.MOV.U32 R115, RZ, RZ, R114 ;  /* 0x000000ffff737224 */ /* 0x000fe200078e0072 */
[----:B------:R-:W-:Y:S02]  /*22b20*/  PRMT R172, R172, 0x5410, R172 ;  /* 0x00005410acac7816 */ /* 0x000fe400000000ac */
.L_x_7397:
[----:B------:R-:W-:Y:S05]  /*22b30*/  BSYNC B1 ;  /* 0x0000000000017941 */ /* 0x000fea0003800000 */
.L_x_7395:
        /* <DEDUP_REMOVED lines=11> */
.L_x_7399:
[----:B------:R-:W-:Y:S01]  /*22bf0*/  IMAD.MOV.U32 R9, RZ, RZ, R10 ;  /* 0x000000ffff097224 */ /* 0x000fe200078e000a */
[----:B------:R-:W-:Y:S01]  /*22c00*/  PRMT R11, R5, 0x7610, R11 ;  /* 0x00007610050b7816 */ /* 0x000fe2000000000b */
[----:B------:R-:W-:Y:S01]  /*22c10*/  IMAD.MOV.U32 R114, RZ, RZ, R117 ;  /* 0x000000ffff727224 */ /* 0x000fe200078e0075 */
[----:B------:R-:W-:Y:S02]  /*22c20*/  PRMT R172, R171, 0x7632, R172 ;  /* 0x00007632abac7816 */ /* 0x000fe400000000ac */
.L_x_7400:
[----:B------:R-:W-:Y:S05]  /*22c30*/  BSYNC B1 ;  /* 0x0000000000017941 */ /* 0x000fea0003800000 */
.L_x_7398:
        /* <DEDUP_REMOVED lines=11> */
.L_x_7402:
[----:B------:R-:W-:Y:S01]  /*22cf0*/  IMAD.MOV.U32 R10, RZ, RZ, R9 ;  /* 0x000000ffff0a7224 */ /* 0x000fe200078e0009 */
[----:B------:R-:W-:Y:S01]  /*22d00*/  PRMT R5, R5, 0x5410, R11 ;  /* 0x0000541005057816 */ /* 0x000fe2000000000b */
[----:B------:R-:W-:Y:S01]  /*22d10*/  IMAD.MOV.U32 R117, RZ, RZ, R116 ;  /* 0x000000ffff757224 */ /* 0x000fe200078e0074 */
[----:B------:R-:W-:Y:S02]  /*22d20*/  PRMT R171, R171, 0x5410, R171 ;  /* 0x00005410abab7816 */ /* 0x000fe400000000ab */
.L_x_7403:
[----:B------:R-:W-:Y:S05]  /*22d30*/  BSYNC B1 ;  /* 0x0000000000017941 */ /* 0x000fea0003800000 */
.L_x_7401:
        /* <DEDUP_REMOVED lines=11> */
.L_x_7405:
[----:B------:R-:W-:Y:S01]  /*22df0*/  IMAD.MOV.U32 R9, RZ, RZ, R10 ;  /* 0x000000ffff097224 */ /* 0x000fe200078e000a */
[----:B------:R-:W-:Y:S01]  /*22e00*/  PRMT R11, R11, 0x7610, R5 ;  /* 0x000076100b0b7816 */ /* 0x000fe20000000005 */
[----:B------:R-:W-:Y:S01]  /*22e10*/  IMAD.MOV.U32 R116, RZ, RZ, R119 ;  /* 0x000000ffff747224 */ /* 0x000fe200078e0077 */
[----:B------:R-:W-:Y:S02]  /*22e20*/  PRMT R171, R170, 0x7632, R171 ;  /* 0x00007632aaab7816 */ /* 0x000fe400000000ab */
.L_x_7406:
[----:B------:R-:W-:Y:S05]  /*22e30*/  BSYNC B1 ;  /* 0x0000000000017941 */ /* 0x000fea0003800000 */
.L_x_7404:
        /* <DEDUP_REMOVED lines=11> */
.L_x_7408:
[----:B------:R-:W-:Y:S01]  /*22ef0*/  IMAD.MOV.U32 R10, RZ, RZ, R9 ;  /* 0x000000ffff0a7224 */ /* 0x000fe200078e0009 */
[----:B------:R-:W-:Y:S01]  /*22f00*/  PRMT R5, R11, 0x7632, R5 ;  /* 0x000076320b057816 */ /* 0x000fe20000000005 */
[----:B------:R-:W-:Y:S01]  /*22f10*/  IMAD.MOV.U32 R119, RZ, RZ, R118 ;  /* 0x000000ffff777224 */ /* 0x000fe200078e0076 */
[----:B------:R-:W-:Y:S02]  /*22f20*/  PRMT R170, R170, 0x5410, R170 ;  /* 0x00005410aaaa7816 */ /* 0x000fe400000000aa */
.L_x_7409:
[----:B------:R-:W-:Y:S05]  /*22f30*/  BSYNC B1 ;  /* 0x0000000000017941 */ /* 0x000fea0003800000 */
.L_x_7407:
        /* <DEDUP_REMOVED lines=11> */
.L_x_7411:
[----:B------:R-:W-:Y:S01]  /*22ff0*/  IMAD.MOV.U32 R9, RZ, RZ, R10 ;  /* 0x000000ffff097224 */ /* 0x000fe200078e000a */
[----:B------:R-:W-:Y:S01]  /*23000*/  PRMT R11, R5, 0x7610, R11 ;  /* 0x00007610050b7816 */ /* 0x000fe2000000000b */
[----:B------:R-:W-:Y:S01]  /*23010*/  IMAD.MOV.U32 R118, RZ, RZ, R121 ;  /* 0x000000ffff767224 */ /* 0x000fe200078e0079 */
[----:B------:R-:W-:Y:S02]  /*23020*/  PRMT R170, R169, 0x7632, R170 ;  /* 0x00007632a9aa7816 */ /* 0x000fe400000000aa */
.L_x_7412:
[----:B------:R-:W-:Y:S05]  /*23030*/  BSYNC B1 ;  /* 0x0000000000017941 */ /* 0x000fea0003800000 */
.L_x_7410:
        /* <DEDUP_REMOVED lines=11> */
.L_x_7414:
[----:B------:R-:W-:Y:S01]  /*230f0*/  IMAD.MOV.U32 R10, RZ, RZ, R9 ;  /* 0x000000ffff0a7224 */ /* 0x000fe200078e0009 */
[----:B------:R-:W-:Y:S01]  /*23100*/  PRMT R5, R5, 0x5410, R11 ;  /* 0x0000541005057816 */ /* 0x000fe2000000000b */
[----:B------:R-:W-:Y:S01]  /*23110*/  IMAD.MOV.U32 R121, RZ, RZ, R120 ;  /* 0x000000ffff797224 */ /* 0x000fe200078e0078 */
[----:B------:R-:W-:Y:S02]  /*23120*/  PRMT R169, R169, 0x5410, R169 ;  /* 0x00005410a9a97816 */ /* 0x000fe400000000a9 */
.L_x_7415:
[----:B------:R-:W-:Y:S05]  /*23130*/  BSYNC B1 ;  /* 0x0000000000017941 */ /* 0x000fea0003800000 */
.L_x_7413:
        /* <DEDUP_REMOVED lines=11> */
.L_x_7417:
[----:B------:R-:W-:Y:S01]  /*231f0*/  IMAD.MOV.U32 R9, RZ, RZ, R10 ;  /* 0x000000ffff097224 */ /* 0x000fe200078e000a */
[----:B------:R-:W-:Y:S01]  /*23200*/  PRMT R11, R11, 0x7610, R5 ;  /* 0x000076100b0b7816 */ /* 0x000fe20000000005 */
[----:B------:R-:W-:Y:S01]  /*23210*/  IMAD.MOV.U32 R120, RZ, RZ, R123 ;  /* 0x000000ffff787224 */ /* 0x000fe200078e007b */
[----:B------:R-:W-:Y:S02]  /*23220*/  PRMT R169, R168, 0x7632, R169 ;  /* 0x00007632a8a97816 */ /* 0x000fe400000000a9 */
.L_x_7418:
[----:B------:R-:W-:Y:S05]  /*23230*/  BSYNC B1 ;  /* 0x0000000000017941 */ /* 0x000fea0003800000 */
.L_x_7416:
        /* <DEDUP_REMOVED lines=11> */
.L_x_7420:
[----:B------:R-:W-:Y:S01]  /*232f0*/  IMAD.MOV.U32 R10, RZ, RZ, R9 ;  /* 0x000000ffff0a7224 */ /* 0x000fe200078e0009 */
[----:B------:R-:W-:Y:S01]  /*23300*/  PRMT R5, R11, 0x7632, R5 ;  /* 0x000076320b057816 */ /* 0x000fe20000000005 */
[----:B------:R-:W-:Y:S01]  /*23310*/  IMAD.MOV.U32 R123, RZ, RZ, R122 ;  /* 0x000000ffff7b7224 */ /* 0x000fe200078e007a */
[----:B------:R-:W-:Y:S02]  /*23320*/  PRMT R168, R168, 0x5410, R168 ;  /* 0x00005410a8a87816 */ /* 0x000fe400000000a8 */
.L_x_7421:
[----:B------:R-:W-:Y:S05]  /*23330*/  BSYNC B1 ;  /* 0x0000000000017941 */ /* 0x000fea0003800000 */
.L_x_7419:
        /* <DEDUP_REMOVED lines=11> */
.L_x_7423:
[----:B------:R-:W-:Y:S01]  /*233f0*/  IMAD.MOV.U32 R9, RZ, RZ, R10 ;  /* 0x000000ffff097224 */ /* 0x000fe200078e000a */
[----:B------:R-:W-:Y:S01]  /*23400*/  PRMT R11, R5, 0x7610, R11 ;  /* 0x00007610050b7816 */ /* 0x000fe2000000000b */
[----:B------:R-:W-:Y:S01]  /*23410*/  IMAD.MOV.U32 R122, RZ, RZ, R125 ;  /* 0x000000ffff7a7224 */ /* 0x000fe200078e007d */
[----:B------:R-:W-:Y:S02]  /*23420*/  PRMT R168, R167, 0x7632, R168 ;  /* 0x00007632a7a87816 */ /* 0x000fe400000000a8 */
.L_x_7424:
[----:B------:R-:W-:Y:S05]  /*23430*/  BSYNC B1 ;  /* 0x0000000000017941 */ /* 0x000fea0003800000 */
.L_x_7422:
        /* <DEDUP_REMOVED lines=11> */
.L_x_7426:
[----:B------:R-:W-:Y:S01]  /*234f0*/  IMAD.MOV.U32 R10, RZ, RZ, R9 ;  /* 0x000000ffff0a7224 */ /* 0x000fe200078e0009 */
[----:B------:R-:W-:Y:S01]  /*23500*/  PRMT R5, R5, 0x5410, R11 ;  /* 0x0000541005057816 */ /* 0x000fe2000000000b */
[----:B------:R-:W-:Y:S01]  /*23510*/  IMAD.MOV.U32 R125, RZ, RZ, R124 ;  /* 0x000000ffff7d7224 */ /* 0x000fe200078e007c */
[----:B------:R-:W-:Y:S02]  /*23520*/  PRMT R167, R167, 0x5410, R167 ;  /* 0x00005410a7a77816 */ /* 0x000fe400000000a7 */
.L_x_7427:
[----:B------:R-:W-:Y:S05]  /*23530*/  BSYNC B1 ;  /* 0x0000000000017941 */ /* 0x000fea0003800000 */
.L_x_7425:
        /* <DEDUP_REMOVED lines=11> */
.L_x_7429:
[----:B------:R-:W-:Y:S01]  /*235f0*/  IMAD.MOV.U32 R9, RZ, RZ, R10 ;  /* 0x000000ffff097224 */ /* 0x000fe200078e000a */
[----:B------:R-:W-:Y:S01]  /*23600*/  PRMT R11, R11, 0x7610, R5 ;  /* 0x000076100b0b7816 */ /* 0x000fe20000000005 */
[----:B------:R-:W-:Y:S01]  /*23610*/  IMAD.MOV.U32 R124, RZ, RZ, R127 ;  /* 0x000000ffff7c7224 */ /* 0x000fe200078e007f */
[----:B------:R-:W-:Y:S02]  /*23620*/  PRMT R167, R166, 0x7632, R167 ;  /* 0x00007632a6a77816 */ /* 0x000fe400000000a7 */
.L_x_7430:
[----:B------:R-:W-:Y:S05]  /*23630*/  BSYNC B1 ;  /* 0x0000000000017941 */ /* 0x000fea0003800000 */
.L_x_7428:
        /* <DEDUP_REMOVED lines=11> */
.L_x_7432:
[----:B------:R-:W-:Y:S01]  /*236f0*/  IMAD.MOV.U32 R10, RZ, RZ, R9 ;  /* 0x000000ffff0a7224 */ /* 0x000fe200078e0009 */
[----:B------:R-:W-:Y:S01]  /*23700*/  PRMT R5, R11, 0x7632, R5 ;  /* 0x000076320b057816 */ /* 0x000fe20000000005 */
[----:B------:R-:W-:Y:S01]  /*23710*/  IMAD.MOV.U32 R127, RZ, RZ, R126 ;  /* 0x000000ffff7f7224 */ /* 0x000fe200078e007e */
[----:B------:R-:W-:Y:S02]  /*23720*/  PRMT R166, R166, 0x5410, R166 ;  /* 0x00005410a6a67816 */ /* 0x000fe400000000a6 */
.L_x_7433:
[----:B------:R-:W-:Y:S05]  /*23730*/  BSYNC B1 ;  /* 0x0000000000017941 */ /* 0x000fea0003800000 */
.L_x_7431:
        /* <DEDUP_REMOVED lines=11> */
.L_x_7435:
[----:B------:R-:W-:Y:S01]  /*237f0*/  IMAD.MOV.U32 R9, RZ, RZ, R10 ;  /* 0x000000ffff097224 */ /* 0x000fe200078e000a */
[----:B------:R-:W-:Y:S01]  /*23800*/  PRMT R11, R5, 0x7610, R11 ;  /* 0x00007610050b7816 */ /* 0x000fe2000000000b */
[----:B------:R-:W-:Y:S01]  /*23810*/  IMAD.MOV.U32 R126, RZ, RZ, R129 ;  /* 0x000000ffff7e7224 */ /* 0x000fe200078e0081 */
[----:B------:R-:W-:Y:S02]  /*23820*/  PRMT R166, R165, 0x7632, R166 ;  /* 0x00007632a5a67816 */ /* 0x000fe400000000a6 */
.L_x_7436:
[----:B------:R-:W-:Y:S05]  /*23830*/  BSYNC B1 ;  /* 0x0000000000017941 */ /* 0x000fea0003800000 */
.L_x_7434:
        /* <DEDUP_REMOVED lines=11> */
.L_x_7438:
[----:B------:R-:W-:Y:S01]  /*238f0*/  IMAD.MOV.U32 R10, RZ, RZ, R9 ;  /* 0x000000ffff0a7224 */ /* 0x000fe200078e0009 */
[----:B------:R-:W-:Y:S01]  /*23900*/  PRMT R5, R5, 0x5410, R11 ;  /* 0x0000541005057816 */ /* 0x000fe2000000000b */
[----:B------:R-:W-:Y:S01]  /*23910*/  IMAD.MOV.U32 R129, RZ, RZ, R128 ;  /* 0x000000ffff817224 */ /* 0x000fe200078e0080 */
[----:B------:R-:W-:Y:S02]  /*23920*/  PRMT R165, R165, 0x5410, R165 ;  /* 0x00005410a5a57816 */ /* 0x000fe400000000a5 */
.L_x_7439:
[----:B------:R-:W-:Y:S05]  /*23930*/  BSYNC B1 ;  /* 0x0000000000017941 */ /* 0x000fea0003800000 */
.L_x_7437:
        /* <DEDUP_REMOVED lines=11> */
.L_x_7441:
[----:B------:R-:W-:Y:S01]  /*239f0*/  IMAD.MOV.U32 R9, RZ, RZ, R10 ;  /* 0x000000ffff097224 */ /* 0x000fe200078e000a */
[----:B------:R-:W-:Y:S01]  /*23a00*/  PRMT R11, R11, 0x7610, R5 ;  /* 0x000076100b0b7816 */ /* 0x000fe20000000005 */
[----:B------:R-:W-:Y:S01]  /*23a10*/  IMAD.MOV.U32 R128, RZ, RZ, R131 ;  /* 0x000000ffff807224 */ /* 0x000fe200078e0083 */
[----:B------:R-:W-:Y:S02]  /*23a20*/  PRMT R165, R164, 0x7632, R165 ;  /* 0x00007632a4a57816 */ /* 0x000fe400000000a5 */
.L_x_7442:
[----:B------:R-:W-:Y:S05]  /*23a30*/  BSYNC B1 ;  /* 0x0000000000017941 */ /* 0x000fea0003800000 */
.L_x_7440:
        /* <DEDUP_REMOVED lines=11> */
.L_x_7444:
[----:B------:R-:W-:Y:S01]  /*23af0*/  IMAD.MOV.U32 R10, RZ, RZ, R9 ;  /* 0x000000ffff0a7224 */ /* 0x000fe200078e0009 */
[----:B------:R-:W-:Y:S01]  /*23b00*/  PRMT R5, R11, 0x7632, R5 ;  /* 0x000076320b057816 */ /* 0x000fe20000000005 */
[----:B------:R-:W-:Y:S01]  /*23b10*/  IMAD.MOV.U32 R131, RZ, RZ, R130 ;  /* 0x000000ffff837224 */ /* 0x000fe200078e0082 */
[----:B------:R-:W-:Y:S02]  /*23b20*/  PRMT R164, R164, 0x5410, R164 ;  /* 0x00005410a4a47816 */ /* 0x000fe400000000a4 */
.L_x_7445:
[----:B------:R-:W-:Y:S05]  /*23b30*/  BSYNC B1 ;  /* 0x0000000000017941 */ /* 0x000fea0003800000 */
.L_x_7443:
        /* <DEDUP_REMOVED lines=11> */
.L_x_7447:
[----:B------:R-:W-:Y:S01]  /*23bf0*/  IMAD.MOV.U32 R9, RZ, RZ, R10 ;  /* 0x000000ffff097224 */ /* 0x000fe200078e000a */
[----:B------:R-:W-:Y:S01]  /*23c00*/  PRMT R11, R5, 0x7610, R11 ;  /* 0x00007610050b7816 */ /* 0x000fe2000000000b */
[----:B------:R-:W-:Y:S01]  /*23c10*/  IMAD.MOV.U32 R130, RZ, RZ, R133 ;  /* 0x000000ffff827224 */ /* 0x000fe200078e0085 */
[----:B------:R-:W-:Y:S02]  /*23c20*/  PRMT R164, R163, 0x7632, R164 ;  /* 0x00007632a3a47816 */ /* 0x000fe400000000a4 */
.L_x_7448:
[----:B------:R-:W-:Y:S05]  /*23c30*/  BSYNC B1 ;  /* 0x0000000000017941 */ /* 0x000fea0003800000 */
.L_x_7446:
        /* <DEDUP_REMOVED lines=11> */
.L_x_7450:
[----:B------:R-:W-:Y:S01]  /*23cf0*/  IMAD.MOV.U32 R10, RZ, RZ, R9 ;  /* 0x000000ffff0a7224 */ /* 0x000fe200078e0009 */
[----:B------:R-:W-:Y:S01]  /*23d00*/  PRMT R5, R5, 0x5410, R11 ;  /* 0x0000541005057816 */ /* 0x000fe2000000000b */
[----:B------:R-:W-:Y:S01]  /*23d10*/  IMAD.MOV.U32 R133, RZ, RZ, R132 ;  /* 0x000000ffff857224 */ /* 0x000fe200078e0084 */
[----:B------:R-:W-:Y:S02]  /*23d20*/  PRMT R163, R163, 0x5410, R163 ;  /* 0x00005410a3a37816 */ /* 0x000fe400000000a3 */
.L_x_7451:
[----:B------:R-:W-:Y:S05]  /*23d30*/  BSYNC B1 ;  /* 0x0000000000017941 */ /* 0x000fea0003800000 */
.L_x_7449:
        /* <DEDUP_REMOVED lines=11> */
.L_x_7453:
[----:B------:R-:W-:Y:S01]  /*23df0*/  IMAD.MOV.U32 R9, RZ, RZ, R10 ;  /* 0x000000ffff097224 */ /* 0x000fe200078e000a */
[----:B------:R-:W-:Y:S01]  /*23e00*/  PRMT R11, R11, 0x7610, R5 ;  /* 0x000076100b0b7816 */ /* 0x000fe20000000005 */
[----:B------:R-:W-:Y:S01]  /*23e10*/  IMAD.MOV.U32 R132, RZ, RZ, R135 ;  /* 0x000000ffff847224 */ /* 0x000fe200078e0087 */
[----:B------:R-:W-:Y:S02]  /*23e20*/  PRMT R163, R162, 0x7632, R163 ;  /* 0x00007632a2a37816 */ /* 0x000fe400000000a3 */
.L_x_7454:
[----:B------:R-:W-:Y:S05]  /*23e30*/  BSYNC B1 ;  /* 0x0000000000017941 */ /* 0x000fea0003800000 */
.L_x_7452:
        /* <DEDUP_REMOVED lines=11> */
.L_x_7456:
[----:B------:R-:W-:Y:S01]  /*23ef0*/  IMAD.MOV.U32 R10, RZ, RZ, R9 ;  /* 0x000000ffff0a7224 */ /* 0x000fe200078e0009 */
[----:B------:R-:W-:Y:S01]  /*23f00*/  PRMT R5, R11, 0x7632, R5 ;  /* 0x000076320b057816 */ /* 0x000fe20000000005 */
[----:B------:R-:W-:Y:S01]  /*23f10*/  IMAD.MOV.U32 R135, RZ, RZ, R134 ;  /* 0x000000ffff877224 */ /* 0x000fe200078e0086 */
[----:B------:R-:W-:Y:S02]  /*23f20*/  PRMT R162, R162, 0x5410, R162 ;  /* 0x00005410a2a27816 */ /* 0x000fe400000000a2 */
.L_x_7457:
[----:B------:R-:W-:Y:S05]  /*23f30*/  BSYNC B1 ;  /* 0x0000000000017941 */ /* 0x000fea0003800000 */
.L_x_7455:
        /* <DEDUP_REMOVED lines=11> */
.L_x_7459:
[----:B------:R-:W-:Y:S01]  /*23ff0*/  IMAD.MOV.U32 R9, RZ, RZ, R10 ;  /* 0x000000ffff097224 */ /* 0x000fe200078e000a */
[----:B------:R-:W-:Y:S01]  /*24000*/  PRMT R11, R5, 0x7610, R11 ;  /* 0x00007610050b7816 */ /* 0x000fe2000000000b */
[----:B------:R-:W-:Y:S01]  /*24010*/  IMAD.MOV.U32 R134, RZ, RZ, R137 ;  /* 0x000000ffff867224 */ /* 0x000fe200078e0089 */
[----:B------:R-:W-:Y:S02]  /*24020*/  PRMT R162, R161, 0x7632, R162 ;  /* 0x00007632a1a27816 */ /* 0x000fe400000000a2 */
.L_x_7460:
[----:B------:R-:W-:Y:S05]  /*24030*/  BSYNC B1 ;  /* 0x0000000000017941 */ /* 0x000fea0003800000 */
.L_x_7458:
        /* <DEDUP_REMOVED lines=11> */
.L_x_7462:
[----:B------:R-:W-:Y:S01]  /*240f0*/  IMAD.MOV.U32 R10, RZ, RZ, R9 ;  /* 0x000000ffff0a7224 */ /* 0x000fe200078e0009 */
[----:B------:R-:W-:Y:S01]  /*24100*/  PRMT R5, R5, 0x5410, R11 ;  /* 0x0000541005057816 */ /* 0x000fe2000000000b */
[----:B------:R-:W-:Y:S01]  /*24110*/  IMAD.MOV.U32 R137, RZ, RZ, R136 ;  /* 0x000000ffff897224 */ /* 0x000fe200078e0088 */
[----:B------:R-:W-:Y:S02]  /*24120*/  PRMT R161, R161, 0x5410, R161 ;  /* 0x00005410a1a17816 */ /* 0x000fe400000000a1 */
.L_x_7463:
[----:B------:R-:W-:Y:S05]  /*24130*/  BSYNC B1 ;  /* 0x0000000000017941 */ /* 0x000fea0003800000 */
.L_x_7461:
        /* <DEDUP_REMOVED lines=11> */
.L_x_7465:
[----:B------:R-:W-:Y:S01]  /*241f0*/  IMAD.MOV.U32 R9, RZ, RZ, R10 ;  /* 0x000000ffff097224 */ /* 0x000fe200078e000a */
[----:B------:R-:W-:Y:S01]  /*24200*/  PRMT R11, R11, 0x7610, R5 ;  /* 0x000076100b0b7816 */ /* 0x000fe20000000005 */
[----:B------:R-:W-:Y:S01]  /*24210*/  IMAD.MOV.U32 R136, RZ, RZ, R139 ;  /* 0x000000ffff887224 */ /* 0x000fe200078e008b */
[----:B------:R-:W-:Y:S02]  /*24220*/  PRMT R161, R160, 0x7632, R161 ;  /* 0x00007632a0a17816 */ /* 0x000fe400000000a1 */
.L_x_7466:
[----:B------:R-:W-:Y:S05]  /*24230*/  BSYNC B1 ;  /* 0x0000000000017941 */ /* 0x000fea0003800000 */
.L_x_7464:
        /* <DEDUP_REMOVED lines=11> */
.L_x_7468:
[----:B------:R-:W-:Y:S01]  /*242f0*/  IMAD.MOV.U32 R10, RZ, RZ, R9 ;  /* 0x000000ffff0a7224 */ /* 0x000fe200078e0009 */
[----:B------:R-:W-:Y:S01]  /*24300*/  PRMT R5, R11, 0x7632, R5 ;  /* 0x000076320b057816 */ /* 0x000fe20000000005 */
[----:B------:R-:W-:Y:S01]  /*24310*/  IMAD.MOV.U32 R139, RZ, RZ, R138 ;  /* 0x000000ffff8b7224 */ /* 0x000fe200078e008a */
[----:B------:R-:W-:Y:S02]  /*24320*/  PRMT R160, R160, 0x5410, R160 ;  /* 0x00005410a0a07816 */ /* 0x000fe400000000a0 */
.L_x_7469:
[----:B------:R-:W-:Y:S05]  /*24330*/  BSYNC B1 ;  /* 0x0000000000017941 */ /* 0x000fea0003800000 */
.L_x_7467:
        /* <DEDUP_REMOVED lines=11> */
.L_x_7471:
[----:B------:R-:W-:Y:S01]  /*243f0*/  IMAD.MOV.U32 R9, RZ, RZ, R10 ;  /* 0x000000ffff097224 */ /* 0x000fe200078e000a */
[----:B------:R-:W-:Y:S01]  /*24400*/  PRMT R11, R5, 0x7610, R11 ;  /* 0x00007610050b7816 */ /* 0x000fe2000000000b */
[----:B------:R-:W-:Y:S01]  /*24410*/  IMAD.MOV.U32 R138, RZ, RZ, R141 ;  /* 0x000000ffff8a7224 */ /* 0x000fe200078e008d */
[----:B------:R-:W-:Y:S02]  /*24420*/  PRMT R160, R159, 0x7632, R160 ;  /* 0x000076329fa07816 */ /* 0x000fe400000000a0 */
.L_x_7472:
[----:B------:R-:W-:Y:S05]  /*24430*/  BSYNC B1 ;  /* 0x0000000000017941 */ /* 0x000fea0003800000 */
.L_x_7470:
        /* <DEDUP_REMOVED lines=11> */
.L_x_7474:
[----:B------:R-:W-:Y:S01]  /*244f0*/  IMAD.MOV.U32 R10, RZ, RZ, R9 ;  /* 0x000000ffff0a7224 */ /* 0x000fe200078e0009 */
[----:B------:R-:W-:Y:S01]  /*24500*/  PRMT R5, R5, 0x5410, R11 ;  /* 0x0000541005057816 */ /* 0x000fe2000000000b */
[----:B------:R-:W-:Y:S01]  /*24510*/  IMAD.MOV.U32 R141, RZ, RZ, R140 ;  /* 0x000000ffff8d7224 */ /* 0x000fe200078e008c */
[----:B------:R-:W-:Y:S02]  /*24520*/  PRMT R159, R159, 0x5410, R159 ;  /* 0x000054109f9f7816 */ /* 0x000fe4000000009f */
.L_x_7475:
[----:B------:R-:W-:Y:S05]  /*24530*/  BSYNC B1 ;  /* 0x0000000000017941 */ /* 0x000fea0003800000 */
.L_x_7473:
        /* <DEDUP_REMOVED lines=11> */
.L_x_7477:
[----:B------:R-:W-:Y:S01]  /*245f0*/  IMAD.MOV.U32 R9, RZ, RZ, R10 ;  /* 0x000000ffff097224 */ /* 0x000fe200078e000a */
[----:B------:R-:W-:Y:S01]  /*24600*/  PRMT R11, R11, 0x7610, R5 ;  /* 0x000076100b0b7816 */ /* 0x000fe20000000005 */
[----:B------:R-:W-:Y:S01]  /*24610*/  IMAD.MOV.U32 R140, RZ, RZ, R143 ;  /* 0x000000ffff8c7224 */ /* 0x000fe200078e008f */
[----:B------:R-:W-:Y:S02]  /*24620*/  PRMT R159, R158, 0x7632, R159 ;  /* 0x000076329e9f7816 */ /* 0x000fe4000000009f */
.L_x_7478:
[----:B------:R-:W-:Y:S05]  /*24630*/  BSYNC B1 ;  /* 0x0000000000017941 */ /* 0x000fea0003800000 */
.L_x_7476:
        /* <DEDUP_REMOVED lines=11> */
.L_x_7480:
[----:B------:R-:W-:Y:S01]  /*246f0*/  IMAD.MOV.U32 R10, RZ, RZ, R9 ;  /* 0x000000ffff0a7224 */ /* 0x000fe200078e0009 */
[----:B------:R-:W-:Y:S01]  /*24700*/  PRMT R5, R11, 0x7632, R5 ;  /* 0x000076320b057816 */ /* 0x000fe20000000005 */
[----:B------:R-:W-:Y:S01]  /*24710*/  IMAD.MOV.U32 R143, RZ, RZ, R142 ;  /* 0x000000ffff8f7224 */ /* 0x000fe200078e008e */
[----:B------:R-:W-:Y:S02]  /*24720*/  PRMT R158, R158, 0x5410, R158 ;  /* 0x000054109e9e7816 */ /* 0x000fe4000000009e */
.L_x_7481:
[----:B------:R-:W-:Y:S05]  /*24730*/  BSYNC B1 ;  /* 0x0000000000017941 */ /* 0x000fea0003800000 */
.L_x_7479:
        /* <DEDUP_REMOVED lines=11> */
.L_x_7483:
[----:B------:R-:W-:Y:S01]  /*247f0*/  IMAD.MOV.U32 R9, RZ, RZ, R10 ;  /* 0x000000ffff097224 */ /* 0x000fe200078e000a */
[----:B------:R-:W-:Y:S01]  /*24800*/  PRMT R11, R5, 0x7610, R11 ;  /* 0x00007610050b7816 */ /* 0x000fe2000000000b */
[----:B------:R-:W-:Y:S01]  /*24810*/  IMAD.MOV.U32 R142, RZ, RZ, R145 ;  /* 0x000000ffff8e7224 */ /* 0x000fe200078e0091 */
[----:B------:R-:W-:Y:S02]  /*24820*/  PRMT R158, R157, 0x7632, R158 ;  /* 0x000076329d9e7816 */ /* 0x000fe4000000009e */
.L_x_7484:
[----:B------:R-:W-:Y:S05]  /*24830*/  BSYNC B1 ;  /* 0x0000000000017941 */ /* 0x000fea0003800000 */
.L_x_7482:
        /* <DEDUP_REMOVED lines=11> */
.L_x_7486:
[----:B------:R-:W-:Y:S01]  /*248f0*/  IMAD.MOV.U32 R10, RZ, RZ, R9 ;  /* 0x000000ffff0a7224 */ /* 0x000fe200078e0009 */
[----:B------:R-:W-:Y:S01]  /*24900*/  PRMT R5, R5, 0x5410, R11 ;  /* 0x0000541005057816 */ /* 0x000fe2000000000b */
[----:B------:R-:W-:Y:S01]  /*24910*/  IMAD.MOV.U32 R145, RZ, RZ, R144 ;  /* 0x000000ffff917224 */ /* 0x000fe200078e0090 */
[----:B------:R-:W-:Y:S02]  /*24920*/  PRMT R157, R157, 0x5410, R157 ;  /* 0x000054109d9d7816 */ /* 0x000fe4000000009d */
.L_x_7487:
[----:B------:R-:W-:Y:S05]  /*24930*/  BSYNC B1 ;  /* 0x0000000000017941 */ /* 0x000fea0003800000 */
.L_x_7485:
        /* <DEDUP_REMOVED lines=11> */
.L_x_7489:
[----:B------:R-:W-:Y:S01]  /*249f0*/  IMAD.MOV.U32 R9, RZ, RZ, R10 ;  /* 0x000000ffff097224 */ /* 0x000fe200078e000a */
[----:B------:R-:W-:Y:S01]  /*24a00*/  PRMT R11, R11, 0x7610, R5 ;  /* 0x000076100b0b7816 */ /* 0x000fe20000000005 */
[----:B------:R-:W-:Y:S01]  /*24a10*/  IMAD.MOV.U32 R144, RZ, RZ, R147 ;  /* 0x000000ffff907224 */ /* 0x000fe200078e0093 */
[----:B------:R-:W-:Y:S02]  /*24a20*/  PRMT R157, R156, 0x7632, R157 ;  /* 0x000076329c9d7816 */ /* 0x000fe4000000009d */
.L_x_7490:
[----:B------:R-:W-:Y:S05]  /*24a30*/  BSYNC B1 ;  /* 0x0000000000017941 */ /* 0x000fea0003800000 */
.L_x_7488:
        /* <DEDUP_REMOVED lines=11> */
.L_x_7492:
[----:B------:R-:W-:Y:S01]  /*24af0*/  IMAD.MOV.U32 R10, RZ, RZ, R9 ;  /* 0x000000ffff0a7224 */ /* 0x000fe200078e0009 */
[----:B------:R-:W-:Y:S01]  /*24b00*/  PRMT R5, R11, 0x7632, R5 ;  /* 0x000076320b057816 */ /* 0x000fe20000000005 */
[----:B------:R-:W-:Y:S01]  /*24b10*/  IMAD.MOV.U32 R147, RZ, RZ, R146 ;  /* 0x000000ffff937224 */ /* 0x000fe200078e0092 */
[----:B------:R-:W-:Y:S02]  /*24b20*/  PRMT R156, R156, 0x5410, R156 ;  /* 0x000054109c9c7816 */ /* 0x000fe4000000009c */
.L_x_7493:
[----:B------:R-:W-:Y:S05]  /*24b30*/  BSYNC B1 ;  /* 0x0000000000017941 */ /* 0x000fea0003800000 */
.L_x_7491:
        /* <DEDUP_REMOVED lines=11> */
.L_x_7495:
[----:B------:R-:W-:Y:S01]  /*24bf0*/  IMAD.MOV.U32 R9, RZ, RZ, R10 ;  /* 0x000000ffff097224 */ /* 0x000fe200078e000a */
[----:B------:R-:W-:Y:S01]  /*24c00*/  PRMT R11, R5, 0x7610, R11 ;  /* 0x00007610050b7816 */ /* 0x000fe2000000000b */
[----:B------:R-:W-:Y:S01]  /*24c10*/  IMAD.MOV.U32 R146, RZ, RZ, R149 ;  /* 0x000000ffff927224 */ /* 0x000fe200078e0095 */
[----:B------:R-:W-:Y:S02]  /*24c20*/  PRMT R156, R155, 0x7632, R156 ;  /* 0x000076329b9c7816 */ /* 0x000fe4000000009c */
.L_x_7496:
[----:B------:R-:W-:Y:S05]  /*24c30*/  BSYNC B1 ;  /* 0x0000000000017941 */ /* 0x000fea0003800000 */
.L_x_7494:
        /* <DEDUP_REMOVED lines=11> */
.L_x_7498:
[----:B------:R-:W-:Y:S01]  /*24cf0*/  IMAD.MOV.U32 R10, RZ, RZ, R9 ;  /* 0x000000ffff0a7224 */ /* 0x000fe200078e0009 */
[----:B------:R-:W-:Y:S01]  /*24d00*/  PRMT R5, R5, 0x5410, R11 ;  /* 0x0000541005057816 */ /* 0x000fe2000000000b */
[----:B------:R-:W-:Y:S01]  /*24d10*/  IMAD.MOV.U32 R149, RZ, RZ, R148 ;  /* 0x000000ffff957224 */ /* 0x000fe200078e0094 */
[----:B------:R-:W-:Y:S02]  /*24d20*/  PRMT R155, R155, 0x5410, R155 ;  /* 0x000054109b9b7816 */ /* 0x000fe4000000009b */
.L_x_7499:
[----:B------:R-:W-:Y:S05]  /*24d30*/  BSYNC B1 ;  /* 0x0000000000017941 */ /* 0x000fea0003800000 */
.L_x_7497:
        /* <DEDUP_REMOVED lines=11> */
.L_x_7501:
[----:B------:R-:W-:Y:S01]  /*24df0*/  IMAD.MOV.U32 R9, RZ, RZ, R10 ;  /* 0x000000ffff097224 */ /* 0x000fe200078e000a */
[----:B------:R-:W-:Y:S01]  /*24e00*/  PRMT R11, R11, 0x7610, R5 ;  /* 0x000076100b0b7816 */ /* 0x000fe20000000005 */
[----:B------:R-:W-:Y:S01]  /*24e10*/  IMAD.MOV.U32 R148, RZ, RZ, R151 ;  /* 0x000000ffff947224 */ /* 0x000fe200078e0097 */
[----:B------:R-:W-:Y:S02]  /*24e20*/  PRMT R155, R154, 0x7632, R155 ;  /* 0x000076329a9b7816 */ /* 0x000fe4000000009b */
.L_x_7502:
[----:B------:R-:W-:Y:S05]  /*24e30*/  BSYNC B1 ;  /* 0x0000000000017941 */ /* 0x000fea0003800000 */
.L_x_7500:
        /* <DEDUP_REMOVED lines=11> */
.L_x_7504:
[----:B------:R-:W-:Y:S01]  /*24ef0*/  IMAD.MOV.U32 R151, RZ, RZ, R150 ;  /* 0x000000ffff977224 */ /* 0x000fe200078e0096 */
[C---:B------:R-:W-:Y:S01]  /*24f00*/  PRMT R154, R11.reuse, 0x5432, R154 ;  /* 0x000054320b9a7816 */ /* 0x040fe2000000009a */
[--C-:B------:R-:W-:Y:S01]  /*24f10*/  IMAD.MOV.U32 R5, RZ, RZ, R9.reuse ;  /* 0x000000ffff057224 */ /* 0x100fe200078e0009 */
[----:B------:R-:W-:Y:S01]  /*24f20*/  PRMT R10, R11, 0x7632, R10 ;  /* 0x000076320b0a7816 */ /* 0x000fe2000000000a */
[----:B------:R-:W-:Y:S02]  /*24f30*/  IMAD.MOV.U32 R150, RZ, RZ, R9 ;  /* 0x000000ffff967224 */ /* 0x000fe400078e0009 */
.L_x_7505:
[----:B------:R-:W-:Y:S05]  /*24f40*/  BSYNC B1 ;  /* 0x0000000000017941 */ /* 0x000fea0003800000 */
.L_x_7503:
[----:B------:R-:W-:Y:S02]  /*24f50*/  IADD3 R2, R2, 0x4, RZ ;  /* 0x0000000402027810 */ /* 0x000fe40007ffe0ff */
[----:B------:R-:W-:Y:S01]  /*24f60*/  IADD3 R0, R0, 0x2, RZ ;  /* 0x0000000200007810 */ /* 0x000fe20007ffe0ff */
[----:B------:R-:W-:Y:S01]  /*24f70*/  @!P1 CALL.REL.NOINC `(.L_x_7506) ;  /* 0x0000001000009944 */ /* 0x000fe20003c00000 */
[----:B------:R-:W-:Y:S05]  /*24f80*/  BRA `(.L_x_7507) ;  /* 0xffffc02000007947 */ /* 0x000fea000383ffff */
.L_x_7506:
[----:B------:R-:W-:Y:S01]  /*24f90*/  FADD.FTZ R3, R3, R8 ;  /* 0x0000000803037221 */ /* 0x000fe20000010000 */
[----:B------:R-:W-:Y:S01]  /*24fa0*/  PRMT R154, R10, 0x7610, R154 ;  /* 0x000076100a9a7816 */ /* 0x000fe2000000009a */
[----:B------:R-:W-:Y:S02]  /*24fb0*/  IMAD.MOV.U32 R2, RZ, RZ, R7 ;  /* 0x000000ffff027224 */ /* 0x000fe400078e0007 */
[----:B------:R-:W-:-:S02]  /*24fc0*/  IMAD.MOV.U32 R150, RZ, RZ, R5 ;  /* 0x000000ffff967224 */ /* 0x000fc400078e0005 */
.L_x_7316:
[----:B------:R-:W-:Y:S05]  /*24fd0*/  BSYNC B0 ;  /* 0x0000000000007941 */ /* 0x000fea0003800000 */
.L_x_7315:
[----:B-1----:R-:W1:Y:S01]  /*24fe0*/  S2R R4, SR_TID.X ;  /* 0x0000000000047919 */ /* 0x002e620000002100 */
[----:B0-----:R-:W-:Y:S01]  /*24ff0*/  ISETP.NE.AND P0, PT, R6, RZ, PT ;  /* 0x000000ff0600720c */ /* 0x001fe20003f05270 */
[----:B------:R-:W-:-:S12]  /*25000*/  BSSY B0, `(.L_x_7508) ;  /* 0x0000038000007945 */ /* 0x000fd80003800000 */
[----:B------:R-:W-:Y:S05]  /*25010*/  @P0 BRA `(.L_x_7509) ;  /* 0x0000036000000947 */ /* 0x000fea0003800000 */
[----:B------:R-:W0:Y:S02]  /*25020*/  S2R R5, SR_TID.X ;  /* 0x0000000000057919 */ /* 0x000e240000002100 */
[----:B0-----:R-:W-:-:S04]  /*25030*/  SHF.R.S32.HI R0, RZ, 0x1f, R5 ;  /* 0x0000001fff007819 */ /* 0x001fc80000011405 */
[----:B------:R-:W-:-:S04]  /*25040*/  LEA.HI R0, R0, R5, RZ, 0x5 ;  /* 0x0000000500007211 */ /* 0x000fc800078f28ff */
[----:B------:R-:W-:-:S05]  /*25050*/  SHF.R.S32.HI R0, RZ, 0x5, R0 ;  /* 0x00000005ff007819 */ /* 0x000fca0000011400 */
[----:B------:R-:W-:-:S05]  /*25060*/  IMAD R0, R0, 0x188, RZ ;  /* 0x0000018800007824 */ /* 0x000fca00078e02ff */
        /* <DEDUP_REMOVED lines=49> */
.L_x_7509:
[----:B------:R-:W-:Y:S05]  /*25380*/  BSYNC B0 ;  /* 0x0000000000007941 */ /* 0x000fea0003800000 */
.L_x_7508:
[----:B------:R-:W-:Y:S01]  /*25390*/  BAR.SYNC.DEFER_BLOCKING 0x0 ;  /* 0x0000000000007b1d */ /* 0x000fe20000010000 */
[----:B-1----:R-:W-:-:S05]  /*253a0*/  ISETP.NE.AND P1, PT, R4, RZ, PT ;  /* 0x000000ff0400720c */ /* 0x002fca0003f25270 */
[----:B------:R-:W-:Y:S08]  /*253b0*/  BSSY B0, `(.L_x_7510) ;  /* 0x000045b000007945 */ /* 0x000ff00003800000 */
[----:B------:R-:W-:Y:S05]  /*253c0*/  @P1 BRA `(.L_x_7511) ;  /* 0x0000459000001947 */ /* 0x000fea0003800000 */
[----:B------:R-:W1:Y:S04]  /*253d0*/  LDS.128 R76, [0x190] ;  /* 0x00019000ff4c7984 */ /* 0x000e680000000c00 */
[----:B------:R-:W2:Y:S04]  /*253e0*/  LDS.128 R80, [0x1a0] ;  /* 0x0001a000ff507984 */ /* 0x000ea80000000c00 */
[----:B------:R-:W3:Y:S04]  /*253f0*/  LDS.128 R84, [0x1b0] ;  /* 0x0001b000ff547984 */ /* 0x000ee80000000c00 */
[----:B------:R-:W4:Y:S04]  /*25400*/  LDS.128 R72, [0x1c0] ;  /* 0x0001c000ff487984 */ /* 0x000f280000000c00 */
[----:B------:R-:W3:Y:S04]  /*25410*/  LDS.128 R4, [0x200] ;  /* 0x00020000ff047984 */ /* 0x000ee80000000c00 */
[----:B------:R-:W0:Y:S04]  /*25420*/  LDS.128 R64, [0x1d0] ;  /* 0x0001d000ff407984 */ /* 0x000e280000000c00 */
[----:B------:R-:W0:Y:S04]  /*25430*/  LDS.128 R52, [0x1e0] ;  /* 0x0001e000ff347984 */ /* 0x000e280000000c00 */
[----:B------:R-:W0:Y:S04]  /*25440*/  LDS.128 R44, [0x1f0] ;  /* 0x0001f000ff2c7984 */ /* 0x000e280000000c00 */
[----:B------:R-:W0:Y:S04]  /*25450*/  LDS.128 R8, [0x210] ;  /* 0x00021000ff087984 */ /* 0x000e280000000c00 */
[----:B------:R-:W0:Y:S04]  /*25460*/  LDS.128 R12, [0x220] ;  /* 0x00022000ff0c7984 */ /* 0x000e280000000c00 */
[----:B-1----:R-:W-:Y:S04]  /*25470*/  STL.64 [R1], R76 ;  /* 0x0000004c01007387 */ /* 0x002fe80000100a00 */
[----:B------:R-:W5:Y:S04]  /*25480*/  LDL.64 R152, [R1] ;  /* 0x0000000001987983 */ /* 0x000f680000100a00 */
[----:B------:R-:W-:Y:S04]  /*25490*/  STL.64 [R1+0x8], R78 ;  /* 0x0000084e01007387 */ /* 0x000fe80000100a00 */
[----:B--2---:R-:W-:Y:S04]  /*254a0*/  STL.64 [R1+0x10], R80 ;  /* 0x0000105001007387 */ /* 0x004fe80000100a00 */
[----:B------:R-:W-:Y:S04]  /*254b0*/  STL.64 [R1+0x18], R82 ;  /* 0x0000185201007387 */ /* 0x000fe80000100a00 */
[----:B---3--:R-:W-:Y:S04]  /*254c0*/  STL.64 [R1+0x20], R84 ;  /* 0x0000205401007387 */ /* 0x008fe80000100a00 */
[----:B------:R-:W-:Y:S04]  /*254d0*/  STL.64 [R1+0x28], R86 ;  /* 0x0000285601007387 */ /* 0x000fe80000100a00 */
[----:B----4-:R-:W-:Y:S04]  /*254e0*/  STL.64 [R1+0x30], R72 ;  /* 0x0000304801007387 */ /* 0x010fe80000100a00 */
        /* <DEDUP_REMOVED lines=9> */
[----:B------:R-:W1:Y:S04]  /*25580*/  LDS.128 R60, [0x2c0] ;  /* 0x0002c000ff3c7984 */ /* 0x000e680000000c00 */
[----:B------:R-:W1:Y:S04]  /*25590*/  LDS.128 R68, [0x2d0] ;  /* 0x0002d000ff447984 */ /* 0x000e680000000c00 */
[----:B------:R-:W1:Y:S04]  /*255a0*/  LDS.128 R76, [0x2e0] ;  /* 0x0002e000ff4c7984 */ /* 0x000e680000000c00 */
[----:B------:R-:W1:Y:S04]  /*255b0*/  LDS.128 R80, [0x2f0] ;  /* 0x0002f000ff507984 */ /* 0x000e680000000c00 */
[----:B------:R-:W1:Y:S04]  /*255c0*/  LDS.128 R84, [0x300] ;  /* 0x00030000ff547984 */ /* 0x000e680000000c00 */
[----:B------:R-:W1:Y:S04]  /*255d0*/  LDS.64 R72, [0x310] ;  /* 0x00031000ff487984 */ /* 0x000e680000000a00 */
[----:B------:R0:W-:Y:S04]  /*255e0*/  STL.64 [R1+0x70], R4 ;  /* 0x0000700401007387 */ /* 0x0001e80000100a00 */
[----:B------:R1:W-:Y:S04]  /*255f0*/  STL.64 [R1+0x78], R6 ;  /* 0x0000780601007387 */ /* 0x0003e80000100a00 */
[----:B------:R1:W-:Y:S04]  /*25600*/  STL.64 [R1+0x38], R74 ;  /* 0x0000384a01007387 */ /* 0x0003e80000100a00 */
[----:B0-----:R0:W-:Y:S04]  /*25610*/  STL.64 [R1+0x40], R64 ;  /* 0x0000404001007387 */ /* 0x0011e80000100a00 */
        /* <DEDUP_REMOVED lines=9> */
[----:B-1----:R0:W-:Y:S04]  /*256b0*/  STL.64 [R1+0xa0], R16 ;  /* 0x0000a01001007387 */ /* 0x0021e80000100a00 */
[----:B------:R0:W-:Y:S04]  /*256c0*/  STL.64 [R1+0xa8], R18 ;  /* 0x0000a81201007387 */ /* 0x0001e80000100a00 */
[----:B--2---:R0:W-:Y:S04]  /*256d0*/  STL.64 [R1+0xb0], R20 ;  /* 0x0000b01401007387 */ /* 0x0041e80000100a00 */
[----:B------:R0:W-:Y:S04]  /*256e0*/  STL.64 [R1+0xb8], R22 ;  /* 0x0000b81601007387 */ /* 0x0001e80000100a00 */
        /* <DEDUP_REMOVED lines=25> */
[----:B-----5:R-:W-:-:S04]  /*25880*/  FSETP.GT.FTZ.AND P0, PT, R2, R152, PT ;  /* 0x000000980200720b */ /* 0x020fc80003f14000 */
[----:B------:R-:W-:Y:S02]  /*25890*/  FSEL R0, R2, R152, P0 ;  /* 0x0000009802007208 */ /* 0x000fe40000000000 */
[----:B------:R-:W-:Y:S01]  /*258a0*/  FSEL R5, R152, R2, P0 ;  /* 0x0000000298057208 */ /* 0x000fe20000000000 */
[----:B------:R-:W-:Y:S01]  /*258b0*/  IMAD.MOV.U32 R2, RZ, RZ, R1 ;  /* 0x000000ffff027224 */ /* 0x000fe200078e0001 */
[----:B------:R-:W-:Y:S02]  /*258c0*/  FSEL R6, R153, R3, P0 ;  /* 0x0000000399067208 */ /* 0x000fe40000000000 */
[----:B------:R-:W-:Y:S01]  /*258d0*/  FSEL R3, R3, R153, P0 ;  /* 0x0000009903037208 */ /* 0x000fe20000000000 */
[----:B------:R-:W-:Y:S02]  /*258e0*/  FADD.FTZ R5, -R0, R5 ;  /* 0x0000000500057221 */ /* 0x000fe40000010100 */
[----:B------:R-:W-:Y:S02]  /*258f0*/  IMAD.MOV.U32 R4, RZ, RZ, R2 ;  /* 0x000000ffff047224 */ /* 0x000fe400078e0002 */
[----:B------:R-:W-:-:S02]  /*25900*/  FMUL.FTZ R7, R5, 1.4426950216293334961 ;  /* 0x3fb8aa3b05077820 */ /* 0x000fc40000410000 */
[----:B------:R-:W-:-:S04]  /*25910*/  IMAD.MOV.U32 R5, RZ, RZ, RZ ;  /* 0x000000ffff057224 */ /* 0x000fc800078e00ff */
[----:B------:R-:W1:Y:S02]  /*25920*/  MUFU.EX2 R7, R7 ;  /* 0x0000000700077308 */ /* 0x000e640000000800 */
[----:B01----:R-:W-:-:S06]  /*25930*/  FMUL.FTZ R6, R6, R7 ;  /* 0x0000000706067220 */ /* 0x003fcc0000410000 */
.L_x_7702:
[----:B------:R-:W2:Y:S04]  /*25940*/  LDL R10, [R4+0x8] ;  /* 0x00000800040a7983 */ /* 0x000ea80000100800 */
[----:B------:R-:W3:Y:S01]  /*25950*/  LDL.U16 R8, [R2+0x108] ;  /* 0x0001080002087983 */ /* 0x000ee20000100400 */
[----:B------:R-:W-:Y:S01]  /*25960*/  IADD3 R5, R5, 0x1, RZ ;  /* 0x0000000105057810 */ /* 0x000fe20007ffe0ff */
[----:B------:R-:W-:Y:S03]  /*25970*/  BSSY B1, `(.L_x_7512) ;  /* 0x0000015000017945 */ /* 0x000fe60003800000 */
[----:B------:R-:W-:-:S02]  /*25980*/  ISETP.NE.AND P3, PT, R5, 0x40, PT ;  /* 0x000000400500780c */ /* 0x000fc40003f65270 */
[----:B--2---:R-:W-:Y:S01]  /*25990*/  ISETP.GT.AND P2, PT, R89, R10, PT ;  /* 0x0000000a5900720c */ /* 0x004fe20003f44270 */
[----:B---3--:R-:W-:-:S05]  /*259a0*/  HSETP2.GT.AND P0, PT, R8.H0_H0, R185.H1_H1, PT ;  /* 0x300000b908007234 */ /* 0x008fca0003f04800 */
[----:B------:R-:W-:-:S07]  /*259b0*/  ISETP.EQ.OR P0, PT, R89, -0x1, P0 ;  /* 0xffffffff5900780c */ /* 0x000fce0000702670 */
[----:B------:R-:W-:-:S05]  /*259c0*/  HSETP2.NEU.OR P2, PT, R8.H0_H0, R185.H1_H1, !P2 ;  /* 0x300000b908007234 */ /* 0x000fca000574d820 */
[----:B------:R-:W-:-:S13]  /*259d0*/  PLOP3.LUT P0, PT, P0, P2, PT, 0x8, 0x0 ;  /* 0x000000000000781c */ /* 0x000fda0000704170 */
        /* <DEDUP_REMOVED lines=10> */
.L_x_7513:
[----:B------:R-:W-:Y:S01]  /*25a80*/  IMAD.MOV.U32 R8, RZ, RZ, R89 ;  /* 0x000000ffff087224 */ /* 0x000fe200078e0059 */
[--C-:B------:R-:W-:Y:S01]  /*25a90*/  PRMT R7, R7, 0x7610, R185.reuse ;  /* 0x0000761007077816 */ /* 0x100fe200000000b9 */
[----:B------:R-:W-:Y:S01]  /*25aa0*/  IMAD.MOV.U32 R89, RZ, RZ, R88 ;  /* 0x000000ffff597224 */ /* 0x000fe200078e0058 */
[----:B------:R-:W-:Y:S02]  /*25ab0*/  PRMT R185, R185, 0x5410, R185 ;  /* 0x00005410b9b97816 */ /* 0x000fe400000000b9 */
.L_x_7514:
[----:B------:R-:W-:Y:S05]  /*25ac0*/  BSYNC B1 ;  /* 0x0000000000017941 */ /* 0x000fea0003800000 */
.L_x_7512:
        /* <DEDUP_REMOVED lines=11> */
.L_x_7516:
[----:B------:R-:W-:Y:S01]  /*25b80*/  IMAD.MOV.U32 R9, RZ, RZ, R8 ;  /* 0x000000ffff097224 */ /* 0x000fe200078e0008 */
[----:B------:R-:W-:Y:S01]  /*25b90*/  PRMT R10, R10, 0x7610, R7 ;  /* 0x000076100a0a7816 */ /* 0x000fe20000000007 */
[----:B------:R-:W-:Y:S01]  /*25ba0*/  IMAD.MOV.U32 R88, RZ, RZ, R91 ;  /* 0x000000ffff587224 */ /* 0x000fe200078e005b */
[----:B------:R-:W-:Y:S02]  /*25bb0*/  PRMT R185, R184, 0x7632, R185 ;  /* 0x00007632b8b97816 */ /* 0x000fe400000000b9 */
.L_x_7517:
[----:B------:R-:W-:Y:S05]  /*25bc0*/  BSYNC B1 ;  /* 0x0000000000017941 */ /* 0x000fea0003800000 */
.L_x_7515:
        /* <DEDUP_REMOVED lines=11> */
.L_x_7519:
[----:B------:R-:W-:Y:S01]  /*25c80*/  IMAD.MOV.U32 R8, RZ, RZ, R9 ;  /* 0x000000ffff087224 */ /* 0x000fe200078e0009 */
[----:B------:R-:W-:Y:S01]  /*25c90*/  PRMT R7, R10, 0x7632, R7 ;  /* 0x000076320a077816 */ /* 0x000fe20000000007 */
[----:B------:R-:W-:Y:S01]  /*25ca0*/  IMAD.MOV.U32 R91, RZ, RZ, R90 ;  /* 0x000000ffff5b7224 */ /* 0x000fe200078e005a */
[----:B------:R-:W-:Y:S02]  /*25cb0*/  PRMT R184, R184, 0x5410, R184 ;  /* 0x00005410b8b87816 */ /* 0x000fe400000000b8 */
.L_x_7520:
[----:B------:R-:W-:Y:S05]  /*25cc0*/  BSYNC B1 ;  /* 0x0000000000017941 */ /* 0x000fea0003800000 */
.L_x_7518:
        /* <DEDUP_REMOVED lines=11> */
.L_x_7522:
[----:B------:R-:W-:Y:S01]  /*25d80*/  IMAD.MOV.U32 R9, RZ, RZ, R8 ;  /* 0x000000ffff097224 */ /* 0x000fe200078e0008 */
[----:B------:R-:W-:Y:S01]  /*25d90*/  PRMT R10, R7, 0x7610, R10 ;  /* 0x00007610070a7816 */ /* 0x000fe2000000000a */
[----:B------:R-:W-:Y:S01]  /*25da0*/  IMAD.MOV.U32 R90, RZ, RZ, R93 ;  /* 0x000000ffff5a7224 */ /* 0x000fe200078e005d */
[----:B------:R-:W-:Y:S02]  /*25db0*/  PRMT R184, R183, 0x7632, R184 ;  /* 0x00007632b7b87816 */ /* 0x000fe400000000b8 */
.L_x_7523:
[----:B------:R-:W-:Y:S05]  /*25dc0*/  BSYNC B1 ;  /* 0x0000000000017941 */ /* 0x000fea0003800000 */
.L_x_7521:
        /* <DEDUP_REMOVED lines=11> */
.L_x_7525:
[----:B------:R-:W-:Y:S01]  /*25e80*/  IMAD.MOV.U32 R8, RZ, RZ, R9 ;  /* 0x000000ffff087224 */ /* 0x000fe200078e0009 */
[----:B------:R-:W-:Y:S01]  /*25e90*/  PRMT R7, R7, 0x5410, R10 ;  /* 0x0000541007077816 */ /* 0x000fe2000000000a */
[----:B------:R-:W-:Y:S01]  /*25ea0*/  IMAD.MOV.U32 R93, RZ, RZ, R92 ;  /* 0x000000ffff5d7224 */ /* 0x000fe200078e005c */
[----:B------:R-:W-:Y:S02]  /*25eb0*/  PRMT R183, R183, 0x5410, R183 ;  /* 0x00005410b7b77816 */ /* 0x000fe400000000b7 */
.L_x_7526:
[----:B------:R-:W-:Y:S05]  /*25ec0*/  BSYNC B1 ;  /* 0x0000000000017941 */ /* 0x000fea0003800000 */
.L_x_7524:
        /* <DEDUP_REMOVED lines=11> */
.L_x_7528:
[----:B------:R-:W-:Y:S01]  /*25f80*/  IMAD.MOV.U32 R9, RZ, RZ, R8 ;  /* 0x000000ffff097224 */ /* 0x000fe200078e0008 */
[----:B------:R-:W-:Y:S01]  /*25f90*/  PRMT R10, R10, 0x7610, R7 ;  /* 0x000076100a0a7816 */ /* 0x000fe20000000007 */
[----:B------:R-:W-:Y:S01]  /*25fa0*/  IMAD.MOV.U32 R92, RZ, RZ, R95 ;  /* 0x000000ffff5c7224 */ /* 0x000fe200078e005f */
[----:B------:R-:W-:Y:S02]  /*25fb0*/  PRMT R183, R182, 0x7632, R183 ;  /* 0x00007632b6b77816 */ /* 0x000fe400000000b7 */
.L_x_7529:
[----:B------:R-:W-:Y:S05]  /*25fc0*/  BSYNC B1 ;  /* 0x0000000000017941 */ /* 0x000fea0003800000 */
.L_x_7527:
        /* <DEDUP_REMOVED lines=11> */
.L_x_7531:
[----:B------:R-:W-:Y:S01]  /*26080*/  IMAD.MOV.U32 R8, RZ, RZ, R9 ;  /* 0x000000ffff087224 */ /* 0x000fe200078e0009 */
[----:B------:R-:W-:Y:S01]  /*26090*/  PRMT R7, R10, 0x7632, R7 ;  /* 0x000076320a077816 */ /* 0x000fe20000000007 */
[----:B------:R-:W-:Y:S01]  /*260a0*/  IMAD.MOV.U32 R95, RZ, RZ, R94 ;  /* 0x000000ffff5f7224 */ /* 0x000fe200078e005e */
[----:B------:R-:W-:Y:S02]  /*260b0*/  PRMT R182, R182, 0x5410, R182 ;  /* 0x00005410b6b67816 */ /* 0x000fe400000000b6 */
.L_x_7532:
[----:B------:R-:W-:Y:S05]  /*260c0*/  BSYNC B1 ;  /* 0x0000000000017941 */ /* 0x000fea0003800000 */
.L_x_7530:
        /* <DEDUP_REMOVED lines=11> */
.L_x_7534:
[----:B------:R-:W-:Y:S01]  /*26180*/  IMAD.MOV.U32 R9, RZ, RZ, R8 ;  /* 0x000000ffff097224 */ /* 0x000fe200078e0008 */
[----:B------:R-:W-:Y:S01]  /*26190*/  PRMT R10, R7, 0x7610, R10 ;  /* 0x00007610070a7816 */ /* 0x000fe2000000000a */
[----:B------:R-:W-:Y:S01]  /*261a0*/  IMAD.MOV.U32 R94, RZ, RZ, R97 ;  /* 0x000000ffff5e7224 */ /* 0x000fe200078e0061 */
[----:B------:R-:W-:Y:S02]  /*261b0*/  PRMT R182, R181, 0x7632, R182 ;  /* 0x00007632b5b67816 */ /* 0x000fe400000000b6 */
.L_x_7535:
[----:B------:R-:W-:Y:S05]  /*261c0*/  BSYNC B1 ;  /* 0x0000000000017941 */ /* 0x000fea0003800000 */
.L_x_7533:
        /* <DEDUP_REMOVED lines=11> */
.L_x_7537:
[----:B------:R-:W-:Y:S01]  /*26280*/  IMAD.MOV.U32 R8, RZ, RZ, R9 ;  /* 0x000000ffff087224 */ /* 0x000fe200078e0009 */
[----:B------:R-:W-:Y:S01]  /*26290*/  PRMT R7, R7, 0x5410, R10 ;  /* 0x0000541007077816 */ /* 0x000fe2000000000a */
[----:B------:R-:W-:Y:S01]  /*262a0*/  IMAD.MOV.U32 R97, RZ, RZ, R96 ;  /* 0x000000ffff617224 */ /* 0x000fe200078e0060 */
[----:B------:R-:W-:Y:S02]  /*262b0*/  PRMT R181, R181, 0x5410, R181 ;  /* 0x00005410b5b57816 */ /* 0x000fe400000000b5 */
.L_x_7538:
[----:B------:R-:W-:Y:S05]  /*262c0*/  BSYNC B1 ;  /* 0x0000000000017941 */ /* 0x000fea0003800000 */
.L_x_7536:
        /* <DEDUP_REMOVED lines=11> */
.L_x_7540:
[----:B------:R-:W-:Y:S01]  /*26380*/  IMAD.MOV.U32 R9, RZ, RZ, R8 ;  /* 0x000000ffff097224 */ /* 0x000fe200078e0008 */
[----:B------:R-:W-:Y:S01]  /*26390*/  PRMT R10, R10, 0x7610, R7 ;  /* 0x000076100a0a7816 */ /* 0x000fe20000000007 */
[----:B------:R-:W-:Y:S01]  /*263a0*/  IMAD.MOV.U32 R96, RZ, RZ, R99 ;  /* 0x000000ffff607224 */ /* 0x000fe200078e0063 */
[----:B------:R-:W-:Y:S02]  /*263b0*/  PRMT R181, R180, 0x7632, R181 ;  /* 0x00007632b4b57816 */ /* 0x000fe400000000b5 */
.L_x_7541:
[----:B------:R-:W-:Y:S05]  /*263c0*/  BSYNC B1 ;  /* 0x0000000000017941 */ /* 0x000fea0003800000 */
.L_x_7539:
        /* <DEDUP_REMOVED lines=11> */
.L_x_7543:
[----:B------:R-:W-:Y:S01]  /*26480*/  IMAD.MOV.U32 R8, RZ, RZ, R9 ;  /* 0x000000ffff087224 */ /* 0x000fe200078e0009 */
[----:B------:R-:W-:Y:S01]  /*26490*/  PRMT R7, R10, 0x7632, R7 ;  /* 0x000076320a077816 */ /* 0x000fe20000000007 */
[----:B------:R-:W-:Y:S01]  /*264a0*/  IMAD.MOV.U32 R99, RZ, RZ, R98 ;  /* 0x000000ffff637224 */ /* 0x000fe200078e0062 */
[----:B------:R-:W-:Y:S02]  /*264b0*/  PRMT R180, R180, 0x5410, R180 ;  /* 0x00005410b4b47816 */ /* 0x000fe400000000b4 */
.L_x_7544:
[----:B------:R-:W-:Y:S05]  /*264c0*/  BSYNC B1 ;  /* 0x0000000000017941 */ /* 0x000fea0003800000 */
.L_x_7542:
        /* <DEDUP_REMOVED lines=11> */
.L_x_7546:
[----:B------:R-:W-:Y:S01]  /*26580*/  IMAD.MOV.U32 R9, RZ, RZ, R8 ;  /* 0x000000ffff097224 */ /* 0x000fe200078e0008 */
[----:B------:R-:W-:Y:S01]  /*26590*/  PRMT R10, R7, 0x7610, R10 ;  /* 0x00007610070a7816 */ /* 0x000fe2000000000a */
[----:B------:R-:W-:Y:S01]  /*265a0*/  IMAD.MOV.U32 R98, RZ, RZ, R101 ;  /* 0x000000ffff627224 */ /* 0x000fe200078e0065 */
[----:B------:R-:W-:Y:S02]  /*265b0*/  PRMT R180, R179, 0x7632, R180 ;  /* 0x00007632b3b47816 */ /* 0x000fe400000000b4 */
.L_x_7547:
[----:B------:R-:W-:Y:S05]  /*265c0*/  BSYNC B1 ;  /* 0x0000000000017941 */ /* 0x000fea0003800000 */
.L_x_7545:
        /* <DEDUP_REMOVED lines=11> */
.L_x_7549:
[----:B------:R-:W-:Y:S01]  /*26680*/  IMAD.MOV.U32 R8, RZ, RZ, R9 ;  /* 0x000000ffff087224 */ /* 0x000fe200078e0009 */
[----:B------:R-:W-:Y:S01]  /*26690*/  PRMT R7, R7, 0x5410, R10 ;  /* 0x0000541007077816 */ /* 0x000fe2000000000a */
[----:B------:R-:W-:Y:S01]  /*266a0*/  IMAD.MOV.U32 R101, RZ, RZ, R100 ;  /* 0x000000ffff657224 */ /* 0x000fe200078e0064 */
[----:B------:R-:W-:Y:S02]  /*266b0*/  PRMT R179, R179, 0x5410, R179 ;  /* 0x00005410b3b37816 */ /* 0x000fe400000000b3 */
.L_x_7550:
[----:B------:R-:W-:Y:S05]  /*266c0*/  BSYNC B1 ;  /* 0x0000000000017941 */ /* 0x000fea0003800000 */
.L_x_7548:
        /* <DEDUP_REMOVED lines=11> */
.L_x_7552:
[----:B------:R-:W-:Y:S01]  /*26780*/  IMAD.MOV.U32 R9, RZ, RZ, R8 ;  /* 0x000000ffff097224 */ /* 0x000fe200078e0008 */
[----:B------:R-:W-:Y:S01]  /*26790*/  PRMT R10, R10, 0x7610, R7 ;  /* 0x000076100a0a7816 */ /* 0x000fe20000000007 */
[----:B------:R-:W-:Y:S01]  /*267a0*/  IMAD.MOV.U32 R100, RZ, RZ, R103 ;  /* 0x000000ffff647224 */ /* 0x000fe200078e0067 */
[----:B------:R-:W-:Y:S02]  /*267b0*/  PRMT R179, R178, 0x7632, R179 ;  /* 0x00007632b2b37816 */ /* 0x000fe400000000b3 */
.L_x_7553:
[----:B------:R-:W-:Y:S05]  /*267c0*/  BSYNC B1 ;  /* 0x0000000000017941 */ /* 0x000fea0003800000 */
.L_x_7551:
        /* <DEDUP_REMOVED lines=11> */
.L_x_7555:
[----:B------:R-:W-:Y:S01]  /*26880*/  IMAD.MOV.U32 R8, RZ, RZ, R9 ;  /* 0x000000ffff087224 */ /* 0x000fe200078e0009 */
[----:B------:R-:W-:Y:S01]  /*26890*/  PRMT R7, R10, 0x7632, R7 ;  /* 0x000076320a077816 */ /* 0x000fe20000000007 */
[----:B------:R-:W-:Y:S01]  /*268a0*/  IMAD.MOV.U32 R103, RZ, RZ, R102 ;  /* 0x000000ffff677224 */ /* 0x000fe200078e0066 */
[----:B------:R-:W-:Y:S02]  /*268b0*/  PRMT R178, R178, 0x5410, R178 ;  /* 0x00005410b2b27816 */ /* 0x000fe400000000b2 */
.L_x_7556:
[----:B------:R-:W-:Y:S05]  /*268c0*/  BSYNC B1 ;  /* 0x0000000000017941 */ /* 0x000fea0003800000 */
.L_x_7554:
        /* <DEDUP_REMOVED lines=11> */
.L_x_7558:
[----:B------:R-:W-:Y:S01]  /*26980*/  IMAD.MOV.U32 R9, RZ, RZ, R8 ;  /* 0x000000ffff097224 */ /* 0x000fe200078e0008 */
[----:B------:R-:W-:Y:S01]  /*26990*/  PRMT R10, R7, 0x7610, R10 ;  /* 0x00007610070a7816 */ /* 0x000fe2000000000a */
[----:B------:R-:W-:Y:S01]  /*269a0*/  IMAD.MOV.U32 R102, RZ, RZ, R105 ;  /* 0x000000ffff667224 */ /* 0x000fe200078e0069 */
[----:B------:R-:W-:Y:S02]  /*269b0*/  PRMT R178, R177, 0x7632, R178 ;  /* 0x00007632b1b27816 */ /* 0x000fe400000000b2 */
.L_x_7559:
[----:B------:R-:W-:Y:S05]  /*269c0*/  BSYNC B1 ;  /* 0x0000000000017941 */ /* 0x000fea0003800000 */
.L_x_7557:
        /* <DEDUP_REMOVED lines=11> */
.L_x_7561:
[----:B------:R-:W-:Y:S01]  /*26a80*/  IMAD.MOV.U32 R8, RZ, RZ, R9 ;  /* 0x000000ffff087224 */ /* 0x000fe200078e0009 */
[----:B------:R-:W-:Y:S01]  /*26a90*/  PRMT R7, R7, 0x5410, R10 ;  /* 0x0000541007077816 */ /* 0x000fe2000000000a */
[----:B------:R-:W-:Y:S01]  /*26aa0*/  IMAD.MOV.U32 R105, RZ, RZ, R104 ;  /* 0x000000ffff697224 */ /* 0x000fe200078e0068 */
[----:B------:R-:W-:Y:S02]  /*26ab0*/  PRMT R177, R177, 0x5410, R177 ;  /* 0x00005410b1b17816 */ /* 0x000fe400000000b1 */
.L_x_7562:
[----:B------:R-:W-:Y:S05]  /*26ac0*/  BSYNC B1 ;  /* 0x0000000000017941 */ /* 0x000fea0003800000 */
.L_x_7560:
        /* <DEDUP_REMOVED lines=11> */
.L_x_7564:
[----:B------:R-:W-:Y:S01]  /*26b80*/  IMAD.MOV.U32 R9, RZ, RZ, R8 ;  /* 0x000000ffff097224 */ /* 0x000fe200078e0008 */
[----:B------:R-:W-:Y:S01]  /*26b90*/  PRMT R10, R10, 0x7610, R7 ;  /* 0x000076100a0a7816 */ /* 0x000fe20000000007 */
[----:B------:R-:W-:Y:S01]  /*26ba0*/  IMAD.MOV.U32 R104, RZ, RZ, R107 ;  /* 0x000000ffff687224 */ /* 0x000fe200078e006b */
[----:B------:R-:W-:Y:S02]  /*26bb0*/  PRMT R177, R176, 0x7632, R177 ;  /* 0x00007632b0b17816 */ /* 0x000fe400000000b1 */
.L_x_7565:
[----:B------:R-:W-:Y:S05]  /*26bc0*/  BSYNC B1 ;  /* 0x0000000000017941 */ /* 0x000fea0003800000 */
.L_x_7563:
        /* <DEDUP_REMOVED lines=11> */
.L_x_7567:
[----:B------:R-:W-:Y:S01]  /*26c80*/  IMAD.MOV.U32 R8, RZ, RZ, R9 ;  /* 0x000000ffff087224 */ /* 0x000fe200078e0009 */
[----:B------:R-:W-:Y:S01]  /*26c90*/  PRMT R7, R10, 0x7632, R7 ;  /* 0x000076320a077816 */ /* 0x000fe20000000007 */
[----:B------:R-:W-:Y:S01]  /*26ca0*/  IMAD.MOV.U32 R107, RZ, RZ, R106 ;  /* 0x000000ffff6b7224 */ /* 0x000fe200078e006a */
[----:B------:R-:W-:Y:S02]  /*26cb0*/  PRMT R176, R176, 0x5410, R176 ;  /* 0x00005410b0b07816 */ /* 0x000fe400000000b0 */
.L_x_7568:
[----:B------:R-:W-:Y:S05]  /*26cc0*/  BSYNC B1 ;  /* 0x0000000000017941 */ /* 0x000fea0003800000 */
.L_x_7566:
        /* <DEDUP_REMOVED lines=11> */
.L_x_7570:
[----:B------:R-:W-:Y:S01]  /*26d80*/  IMAD.MOV.U32 R9, RZ, RZ, R8 ;  /* 0x000000ffff097224 */ /* 0x000fe200078e0008 */
[----:B------:R-:W-:Y:S01]  /*26d90*/  PRMT R10, R7, 0x7610, R10 ;  /* 0x00007610070a7816 */ /* 0x000fe2000000000a */
[----:B------:R-:W-:Y:S01]  /*26da0*/  IMAD.MOV.U32 R106, RZ, RZ, R109 ;  /* 0x000000ffff6a7224 */ /* 0x000fe200078e006d */
[----:B------:R-:W-:Y:S02]  /*26db0*/  PRMT R176, R175, 0x7632, R176 ;  /* 0x00007632afb07816 */ /* 0x000fe400000000b0 */
.L_x_7571:
[----:B------:R-:W-:Y:S05]  /*26dc0*/  BSYNC B1 ;  /* 0x0000000000017941 */ /* 0x000fea0003800000 */
.L_x_7569:
        /* <DEDUP_REMOVED lines=11> */
.L_x_7573:
[----:B------:R-:W-:Y:S01]  /*26e80*/  IMAD.MOV.U32 R8, RZ, RZ, R9 ;  /* 0x000000ffff087224 */ /* 0x000fe200078e0009 */
[----:B------:R-:W-:Y:S01]  /*26e90*/  PRMT R7, R7, 0x5410, R10 ;  /* 0x0000541007077816 */ /* 0x000fe2000000000a */
[----:B------:R-:W-:Y:S01]  /*26ea0*/  IMAD.MOV.U32 R109, RZ, RZ, R108 ;  /* 0x000000ffff6d7224 */ /* 0x000fe200078e006c */
[----:B------:R-:W-:Y:S02]  /*26eb0*/  PRMT R175, R175, 0x5410, R175 ;  /* 0x00005410afaf7816 */ /* 0x000fe400000000af */
.L_x_7574:
[----:B------:R-:W-:Y:S05]  /*26ec0*/  BSYNC B1 ;  /* 0x0000000000017941 */ /* 0x000fea0003800000 */
.L_x_7572:
        /* <DEDUP_REMOVED lines=11> */
.L_x_7576:
[----:B------:R-:W-:Y:S01]  /*26f80*/  IMAD.MOV.U32 R9, RZ, RZ, R8 ;  /* 0x000000ffff097224 */ /* 0x000fe200078e0008 */
[----:B------:R-:W-:Y:S01]  /*26f90*/  PRMT R10, R10, 0x7610, R7 ;  /* 0x000076100a0a7816 */ /* 0x000fe20000000007 */
[----:B------:R-:W-:Y:S01]  /*26fa0*/  IMAD.MOV.U32 R108, RZ, RZ, R111 ;  /* 0x000000ffff6c7224 */ /* 0x000fe200078e006f */
[----:B------:R-:W-:Y:S02]  /*26fb0*/  PRMT R175, R174, 0x7632, R175 ;  /* 0x00007632aeaf7816 */ /* 0x000fe400000000af */
.L_x_7577:
[----:B------:R-:W-:Y:S05]  /*26fc0*/  BSYNC B1 ;  /* 0x0000000000017941 */ /* 0x000fea0003800000 */
.L_x_7575:
        /* <DEDUP_REMOVED lines=11> */
.L_x_7579:
[----:B------:R-:W-:Y:S01]  /*27080*/  IMAD.MOV.U32 R8, RZ, RZ, R9 ;  /* 0x000000ffff087224 */ /* 0x000fe200078e0009 */
[----:B------:R-:W-:Y:S01]  /*27090*/  PRMT R7, R10, 0x7632, R7 ;  /* 0x000076320a077816 */ /* 0x000fe20000000007 */
[----:B------:R-:W-:Y:S01]  /*270a0*/  IMAD.MOV.U32 R111, RZ, RZ, R110 ;  /* 0x000000ffff6f7224 */ /* 0x000fe200078e006e */
[----:B------:R-:W-:Y:S02]  /*270b0*/  PRMT R174, R174, 0x5410, R174 ;  /* 0x00005410aeae7816 */ /* 0x000fe400000000ae */
.L_x_7580:
[----:B------:R-:W-:Y:S05]  /*270c0*/  BSYNC B1 ;  /* 0x0000000000017941 */ /* 0x000fea0003800000 */
.L_x_7578:
        /* <DEDUP_REMOVED lines=11> */
.L_x_7582:
[----:B------:R-:W-:Y:S01]  /*27180*/  IMAD.MOV.U32 R9, RZ, RZ, R8 ;  /* 0x000000ffff097224 */ /* 0x000fe200078e0008 */
[----:B------:R-:W-:Y:S01]  /*27190*/  PRMT R10, R7, 0x7610, R10 ;  /* 0x00007610070a7816 */ /* 0x000fe2000000000a */
[----:B------:R-:W-:Y:S01]  /*271a0*/  IMAD.MOV.U32 R110, RZ, RZ, R113 ;  /* 0x000000ffff6e7224 */ /* 0x000fe200078e0071 */
[----:B------:R-:W-:Y:S02]  /*271b0*/  PRMT R174, R173, 0x7632, R174 ;  /* 0x00007632adae7816 */ /* 0x000fe400000000ae */
.L_x_7583:
[----:B------:R-:W-:Y:S05]  /*271c0*/  BSYNC B1 ;  /* 0x0000000000017941 */ /* 0x000fea0003800000 */
.L_x_7581:
        /* <DEDUP_REMOVED lines=11> */
.L_x_7585:
[----:B------:R-:W-:Y:S01]  /*27280*/  IMAD.MOV.U32 R8, RZ, RZ, R9 ;  /* 0x000000ffff087224 */ /* 0x000fe200078e0009 */
[----:B------:R-:W-:Y:S01]  /*27290*/  PRMT R7, R7, 0x5410, R10 ;  /* 0x0000541007077816 */ /* 0x000fe2000000000a */
[----:B------:R-:W-:Y:S01]  /*272a0*/  IMAD.MOV.U32 R113, RZ, RZ, R112 ;  /* 0x000000ffff717224 */ /* 0x000fe200078e0070 */
[----:B------:R-:W-:Y:S02]  /*272b0*/  PRMT R173, R173, 0x5410, R173 ;  /* 0x00005410adad7816 */ /* 0x000fe400000000ad */
.L_x_7586:
[----:B------:R-:W-:Y:S05]  /*272c0*/  BSYNC B1 ;  /* 0x0000000000017941 */ /* 0x000fea0003800000 */
.L_x_7584:
        /* <DEDUP_REMOVED lines=11> */
.L_x_7588:
[----:B------:R-:W-:Y:S01]  /*27380*/  IMAD.MOV.U32 R9, RZ, RZ, R8 ;  /* 0x000000ffff097224 */ /* 0x000fe200078e0008 */
[----:B------:R-:W-:Y:S01]  /*27390*/  PRMT R10, R10, 0x7610, R7 ;  /* 0x000076100a0a7816 */ /* 0x000fe20000000007 */
[----:B------:R-:W-:Y:S01]  /*273a0*/  IMAD.MOV.U32 R112, RZ, RZ, R115 ;  /* 0x000000ffff707224 */ /* 0x000fe200078e0073 */
[----:B------:R-:W-:Y:S02]  /*273b0*/  PRMT R173, R172, 0x7632, R173 ;  /* 0x00007632acad7816 */ /* 0x000fe400000000ad */
.L_x_7589:
[----:B------:R-:W-:Y:S05]  /*273c0*/  BSYNC B1 ;  /* 0x0000000000017941 */ /* 0x000fea0003800000 */
.L_x_7587:
        /* <DEDUP_REMOVED lines=11> */
.L_x_7591:
[----:B------:R-:W-:Y:S01]  /*27480*/  IMAD.MOV.U32 R8, RZ, RZ, R9 ;  /* 0x000000ffff087224 */ /* 0x000fe200078e0009 */
[----:B------:R-:W-:Y:S01]  /*27490*/  PRMT R7, R10, 0x7632, R7 ;  /* 0x000076320a077816 */ /* 0x000fe20000000007 */
[----:B------:R-:W-:Y:S01]  /*274a0*/  IMAD.MOV.U32 R115, RZ, RZ, R114 ;  /* 0x000000ffff737224 */ /* 0x000fe200078e0072 */
[----:B------:R-:W-:Y:S02]  /*274b0*/  PRMT R172, R172, 0x5410, R172 ;  /* 0x00005410acac7816 */ /* 0x000fe400000000ac */
.L_x_7592:
[----:B------:R-:W-:Y:S05]  /*274c0*/  BSYNC B1 ;  /* 0x0000000000017941 */ /* 0x000fea0003800000 */
.L_x_7590:
        /* <DEDUP_REMOVED lines=11> */
.L_x_7594:
[----:B------:R-:W-:Y:S01]  /*27580*/  IMAD.MOV.U32 R9, RZ, RZ, R8 ;  /* 0x000000ffff097224 */ /* 0x000fe200078e0008 */
[----:B------:R-:W-:Y:S01]  /*27590*/  PRMT R10, R7, 0x7610, R10 ;  /* 0x00007610070a7816 */ /* 0x000fe2000000000a */
[----:B------:R-:W-:Y:S01]  /*275a0*/  IMAD.MOV.U32 R114, RZ, RZ, R117 ;  /* 0x000000ffff727224 */ /* 0x000fe200078e0075 */
[----:B------:R-:W-:Y:S02]  /*275b0*/  PRMT R172, R171, 0x7632, R172 ;  /* 0x00007632abac7816 */ /* 0x000fe400000000ac */
.L_x_7595:
[----:B------:R-:W-:Y:S05]  /*275c0*/  BSYNC B1 ;  /* 0x0000000000017941 */ /* 0x000fea0003800000 */
.L_x_7593:
        /* <DEDUP_REMOVED lines=11> */
.L_x_7597:
[----:B------:R-:W-:Y:S01]  /*27680*/  IMAD.MOV.U32 R8, RZ, RZ, R9 ;  /* 0x000000ffff087224 */ /* 0x000fe200078e0009 */
[----:B------:R-:W-:Y:S01]  /*27690*/  PRMT R7, R7, 0x5410, R10 ;  /* 0x0000541007077816 */ /* 0x000fe2000000000a */
[----:B------:R-:W-:Y:S01]  /*276a0*/  IMAD.MOV.U32 R117, RZ, RZ, R116 ;  /* 0x000000ffff757224 */ /* 0x000fe200078e0074 */
[----:B------:R-:W-:Y:S02]  /*276b0*/  PRMT R171, R171, 0x5410, R171 ;  /* 0x00005410abab7816 */ /* 0x000fe400000000ab */
.L_x_7598:
[----:B------:R-:W-:Y:S05]  /*276c0*/  BSYNC B1 ;  /* 0x0000000000017941 */ /* 0x000fea0003800000 */
.L_x_7596:
        /* <DEDUP_REMOVED lines=11> */
.L_x_7600:
[----:B------:R-:W-:Y:S01]  /*27780*/  IMAD.MOV.U32 R9, RZ, RZ, R8 ;  /* 0x000000ffff097224 */ /* 0x000fe200078e0008 */
[----:B------:R-:W-:Y:S01]  /*27790*/  PRMT R10, R10, 0x7610, R7 ;  /* 0x000076100a0a7816 */ /* 0x000fe20000000007 */
[----:B------:R-:W-:Y:S01]  /*277a0*/  IMAD.MOV.U32 R116, RZ, RZ, R119 ;  /* 0x000000ffff747224 */ /* 0x000fe200078e0077 */
[----:B------:R-:W-:Y:S02]  /*277b0*/  PRMT R171, R170, 0x7632, R171 ;  /* 0x00007632aaab7816 */ /* 0x000fe400000000ab */
.L_x_7601:
[----:B------:R-:W-:Y:S05]  /*277c0*/  BSYNC B1 ;  /* 0x0000000000017941 */ /* 0x000fea0003800000 */
.L_x_7599:
        /* <DEDUP_REMOVED lines=11> */
.L_x_7603:
[----:B------:R-:W-:Y:S01]  /*27880*/  IMAD.MOV.U32 R8, RZ, RZ, R9 ;  /* 0x000000ffff087224 */ /* 0x000fe200078e0009 */
[----:B------:R-:W-:Y:S01]  /*27890*/  PRMT R7, R10, 0x7632, R7 ;  /* 0x000076320a077816 */ /* 0x000fe20000000007 */
[----:B------:R-:W-:Y:S01]  /*278a0*/  IMAD.MOV.U32 R119, RZ, RZ, R118 ;  /* 0x000000ffff777224 */ /* 0x000fe200078e0076 */
[----:B------:R-:W-:Y:S02]  /*278b0*/  PRMT R170, R170, 0x5410, R170 ;  /* 0x00005410aaaa7816 */ /* 0x000fe400000000aa */
.L_x_7604:
[----:B------:R-:W-:Y:S05]  /*278c0*/  BSYNC B1 ;  /* 0x0000000000017941 */ /* 0x000fea0003800000 */
.L_x_7602:
        /* <DEDUP_REMOVED lines=11> */
.L_x_7606:
[----:B------:R-:W-:Y:S01]  /*27980*/  IMAD.MOV.U32 R9, RZ, RZ, R8 ;  /* 0x000000ffff097224 */ /* 0x000fe200078e0008 */
[----:B------:R-:W-:Y:S01]  /*27990*/  PRMT R10, R7, 0x7610, R10 ;  /* 0x00007610070a7816 */ /* 0x000fe2000000000a */
[----:B------:R-:W-:Y:S01]  /*279a0*/  IMAD.MOV.U32 R118, RZ, RZ, R121 ;  /* 0x000000ffff767224 */ /* 0x000fe200078e0079 */
[----:B------:R-:W-:Y:S02]  /*279b0*/  PRMT R170, R169, 0x7632, R170 ;  /* 0x00007632a9aa7816 */ /* 0x000fe400000000aa */
.L_x_7607:
[----:B------:R-:W-:Y:S05]  /*279c0*/  BSYNC B1 ;  /* 0x0000000000017941 */ /* 0x000fea0003800000 */
.L_x_7605:
        /* <DEDUP_REMOVED lines=11> */
.L_x_7609:
[----:B------:R-:W-:Y:S01]  /*27a80*/  IMAD.MOV.U32 R8, RZ, RZ, R9 ;  /* 0x000000ffff087224 */ /* 0x000fe200078e0009 */
[----:B------:R-:W-:Y:S01]  /*27a90*/  PRMT R7, R7, 0x5410, R10 ;  /* 0x0000541007077816 */ /* 0x000fe2000000000a */
[----:B------:R-:W-:Y:S01]  /*27aa0*/  IMAD.MOV.U32 R121, RZ, RZ, R120 ;  /* 0x000000ffff797224 */ /* 0x000fe200078e0078 */
[----:B------:R-:W-:Y:S02]  /*27ab0*/  PRMT R169, R169, 0x5410, R169 ;  /* 0x00005410a9a97816 */ /* 0x000fe400000000a9 */
.L_x_7610:
[----:B------:R-:W-:Y:S05]  /*27ac0*/  BSYNC B1 ;  /* 0x0000000000017941 */ /* 0x000fea0003800000 */
.L_x_7608:
        /* <DEDUP_REMOVED lines=11> */
.L_x_7612:
[----:B------:R-:W-:Y:S01]  /*27b80*/  IMAD.MOV.U32 R9, RZ, RZ, R8 ;  /* 0x000000ffff097224 */ /* 0x000fe200078e0008 */
[----:B------:R-:W-:Y:S01]  /*27b90*/  PRMT R10, R10, 0x7610, R7 ;  /* 0x000076100a0a7816 */ /* 0x000fe20000000007 */
[----:B------:R-:W-:Y:S01]  /*27ba0*/  IMAD.MOV.U32 R120, RZ, RZ, R123 ;  /* 0x000000ffff787224 */ /* 0x000fe200078e007b */
[----:B------:R-:W-:Y:S02]  /*27bb0*/  PRMT R169, R168, 0x7632, R169 ;  /* 0x00007632a8a97816 */ /* 0x000fe400000000a9 */
.L_x_7613:
[----:B------:R-:W-:Y:S05]  /*27bc0*/  BSYNC B1 ;  /* 0x0000000000017941 */ /* 0x000fea0003800000 */
.L_x_7611:
        /* <DEDUP_REMOVED lines=11> */
.L_x_7615:
[----:B------:R-:W-:Y:S01]  /*27c80*/  IMAD.MOV.U32 R8, RZ, RZ, R9 ;  /* 0x000000ffff087224 */ /* 0x000fe200078e0009 */
[----:B------:R-:W-:Y:S01]  /*27c90*/  PRMT R7, R10, 0x7632, R7 ;  /* 0x000076320a077816 */ /* 0x000fe20000000007 */
[----:B------:R-:W-:Y:S01]  /*27ca0*/  IMAD.MOV.U32 R123, RZ, RZ, R122 ;  /* 0x000000ffff7b7224 */ /* 0x000fe200078e007a */
[----:B------:R-:W-:Y:S02]  /*27cb0*/  PRMT R168, R168, 0x5410, R168 ;  /* 0x00005410a8a87816 */ /* 0x000fe400000000a8 */
.L_x_7616:
[----:B------:R-:W-:Y:S05]  /*27cc0*/  BSYNC B1 ;  /* 0x0000000000017941 */ /* 0x000fea0003800000 */
.L_x_7614:
        /* <DEDUP_REMOVED lines=11> */
.L_x_7618:
[----:B------:R-:W-:Y:S01]  /*27d80*/  IMAD.MOV.U32 R9, RZ, RZ, R8 ;  /* 0x000000ffff097224 */ /* 0x000fe200078e0008 */
[----:B------:R-:W-:Y:S01]  /*27d90*/  PRMT R10, R7, 0x7610, R10 ;  /* 0x00007610070a7816 */ /* 0x000fe2000000000a */
[----:B------:R-:W-:Y:S01]  /*27da0*/  IMAD.MOV.U32 R122, RZ, RZ, R125 ;  /* 0x000000ffff7a7224 */ /* 0x000fe200078e007d */
[----:B------:R-:W-:Y:S02]  /*27db0*/  PRMT R168, R167, 0x7632, R168 ;  /* 0x00007632a7a87816 */ /* 0x000fe400000000a8 */
.L_x_7619:
[----:B------:R-:W-:Y:S05]  /*27dc0*/  BSYNC B1 ;  /* 0x0000000000017941 */ /* 0x000fea0003800000 */
.L_x_7617:
        /* <DEDUP_REMOVED lines=11> */
.L_x_7621:
[----:B------:R-:W-:Y:S01]  /*27e80*/  IMAD.MOV.U32 R8, RZ, RZ, R9 ;  /* 0x000000ffff087224 */ /* 0x000fe200078e0009 */
[----:B------:R-:W-:Y:S01]  /*27e90*/  PRMT R7, R7, 0x5410, R10 ;  /* 0x0000541007077816 */ /* 0x000fe2000000000a */
[----:B------:R-:W-:Y:S01]  /*27ea0*/  IMAD.MOV.U32 R125, RZ, RZ, R124 ;  /* 0x000000ffff7d7224 */ /* 0x000fe200078e007c */
[----:B------:R-:W-:Y:S02]  /*27eb0*/  PRMT R167, R167, 0x5410, R167 ;  /* 0x00005410a7a77816 */ /* 0x000fe400000000a7 */
.L_x_7622:
[----:B------:R-:W-:Y:S05]  /*27ec0*/  BSYNC B1 ;  /* 0x0000000000017941 */ /* 0x000fea0003800000 */
.L_x_7620:
        /* <DEDUP_REMOVED lines=11> */
.L_x_7624:
[----:B------:R-:W-:Y:S01]  /*27f80*/  IMAD.MOV.U32 R9, RZ, RZ, R8 ;  /* 0x000000ffff097224 */ /* 0x000fe200078e0008 */
[----:B------:R-:W-:Y:S01]  /*27f90*/  PRMT R10, R10, 0x7610, R7 ;  /* 0x000076100a0a7816 */ /* 0x000fe20000000007 */
[----:B------:R-:W-:Y:S01]  /*27fa0*/  IMAD.MOV.U32 R124, RZ, RZ, R127 ;  /* 0x000000ffff7c7224 */ /* 0x000fe200078e007f */
[----:B------:R-:W-:Y:S02]  /*27fb0*/  PRMT R167, R166, 0x7632, R167 ;  /* 0x00007632a6a77816 */ /* 0x000fe400000000a7 */
.L_x_7625:
[----:B------:R-:W-:Y:S05]  /*27fc0*/  BSYNC B1 ;  /* 0x0000000000017941 */ /* 0x000fea0003800000 */
.L_x_7623:
        /* <DEDUP_REMOVED lines=11> */
.L_x_7627:
[----:B------:R-:W-:Y:S01]  /*28080*/  IMAD.MOV.U32 R8, RZ, RZ, R9 ;  /* 0x000000ffff087224 */ /* 0x000fe200078e0009 */
[----:B------:R-:W-:Y:S01]  /*28090*/  PRMT R7, R10, 0x7632, R7 ;  /* 0x000076320a077816 */ /* 0x000fe20000000007 */
[----:B------:R-:W-:Y:S01]  /*280a0*/  IMAD.MOV.U32 R127, RZ, RZ, R126 ;  /* 0x000000ffff7f7224 */ /* 0x000fe200078e007e */
[----:B------:R-:W-:Y:S02]  /*280b0*/  PRMT R166, R166, 0x5410, R166 ;  /* 0x00005410a6a67816 */ /* 0x000fe400000000a6 */
.L_x_7628:
[----:B------:R-:W-:Y:S05]  /*280c0*/  BSYNC B1 ;  /* 0x0000000000017941 */ /* 0x000fea0003800000 */
.L_x_7626:
        /* <DEDUP_REMOVED lines=11> */
.L_x_7630:
[----:B------:R-:W-:Y:S01]  /*28180*/  IMAD.MOV.U32 R9, RZ, RZ, R8 ;  /* 0x000000ffff097224 */ /* 0x000fe200078e0008 */
[----:B------:R-:W-:Y:S01]  /*28190*/  PRMT R10, R7, 0x7610, R10 ;  /* 0x00007610070a7816 */ /* 0x000fe2000000000a */
[----:B------:R-:W-:Y:S01]  /*281a0*/  IMAD.MOV.U32 R126, RZ, RZ, R129 ;  /* 0x000000ffff7e7224 */ /* 0x000fe200078e0081 */
[----:B------:R-:W-:Y:S02]  /*281b0*/  PRMT R166, R165, 0x7632, R166 ;  /* 0x00007632a5a67816 */ /* 0x000fe400000000a6 */
.L_x_7631:
[----:B------:R-:W-:Y:S05]  /*281c0*/  BSYNC B1 ;  /* 0x0000000000017941 */ /* 0x000fea0003800000 */
.L_x_7629:
        /* <DEDUP_REMOVED lines=11> */
.L_x_7633:
[----:B------:R-:W-:Y:S01]  /*28280*/  IMAD.MOV.U32 R8, RZ, RZ, R9 ;  /* 0x000000ffff087224 */ /* 0x000fe200078e0009 */
[----:B------:R-:W-:Y:S01]  /*28290*/  PRMT R7, R7, 0x5410, R10 ;  /* 0x0000541007077816 */ /* 0x000fe2000000000a */
[----:B------:R-:W-:Y:S01]  /*282a0*/  IMAD.MOV.U32 R129, RZ, RZ, R128 ;  /* 0x000000ffff817224 */ /* 0x000fe200078e0080 */
[----:B------:R-:W-:Y:S02]  /*282b0*/  PRMT R165, R165, 0x5410, R165 ;  /* 0x00005410a5a57816 */ /* 0x000fe400000000a5 */
.L_x_7634:
[----:B------:R-:W-:Y:S05]  /*282c0*/  BSYNC B1 ;  /* 0x0000000000017941 */ /* 0x000fea0003800000 */
.L_x_7632:
        /* <DEDUP_REMOVED lines=11> */
.L_x_7636:
[----:B------:R-:W-:Y:S01]  /*28380*/  IMAD.MOV.U32 R9, RZ, RZ, R8 ;  /* 0x000000ffff097224 */ /* 0x000fe200078e0008 */
[----:B------:R-:W-:Y:S01]  /*28390*/  PRMT R10, R10, 0x7610, R7 ;  /* 0x000076100a0a7816 */ /* 0x000fe20000000007 */
[----:B------:R-:W-:Y:S01]  /*283a0*/  IMAD.MOV.U32 R128, RZ, RZ, R131 ;  /* 0x000000ffff807224 */ /* 0x000fe200078e0083 */
[----:B------:R-:W-:Y:S02]  /*283b0*/  PRMT R165, R164, 0x7632, R165 ;  /* 0x00007632a4a57816 */ /* 0x000fe400000000a5 */
.L_x_7637:
[----:B------:R-:W-:Y:S05]  /*283c0*/  BSYNC B1 ;  /* 0x0000000000017941 */ /* 0x000fea0003800000 */
.L_x_7635:
        /* <DEDUP_REMOVED lines=11> */
.L_x_7639:
[----:B------:R-:W-:Y:S01]  /*28480*/  IMAD.MOV.U32 R8, RZ, RZ, R9 ;  /* 0x000000ffff087224 */ /* 0x000fe200078e0009 */
[----:B------:R-:W-:Y:S01]  /*28490*/  PRMT R7, R10, 0x7632, R7 ;  /* 0x000076320a077816 */ /* 0x000fe20000000007 */
[----:B------:R-:W-:Y:S01]  /*284a0*/  IMAD.MOV.U32 R131, RZ, RZ, R130 ;  /* 0x000000ffff837224 */ /* 0x000fe200078e0082 */
[----:B------:R-:W-:Y:S02]  /*284b0*/  PRMT R164, R164, 0x5410, R164 ;  /* 0x00005410a4a47816 */ /* 0x000fe400000000a4 */
.L_x_7640:
[----:B------:R-:W-:Y:S05]  /*284c0*/  BSYNC B1 ;  /* 0x0000000000017941 */ /* 0x000fea0003800000 */
.L_x_7638:
        /* <DEDUP_REMOVED lines=11> */
.L_x_7642:
[----:B------:R-:W-:Y:S01]  /*28580*/  IMAD.MOV.U32 R9, RZ, RZ, R8 ;  /* 0x000000ffff097224 */ /* 0x000fe200078e0008 */
[----:B------:R-:W-:Y:S01]  /*28590*/  PRMT R10, R7, 0x7610, R10 ;  /* 0x00007610070a7816 */ /* 0x000fe2000000000a */
[----:B------:R-:W-:Y:S01]  /*285a0*/  IMAD.MOV.U32 R130, RZ, RZ, R133 ;  /* 0x000000ffff827224 */ /* 0x000fe200078e0085 */
[----:B------:R-:W-:Y:S02]  /*285b0*/  PRMT R164, R163, 0x7632, R164 ;  /* 0x00007632a3a47816 */ /* 0x000fe400000000a4 */
.L_x_7643:
[----:B------:R-:W-:Y:S05]  /*285c0*/  BSYNC B1 ;  /* 0x0000000000017941 */ /* 0x000fea0003800000 */
.L_x_7641:
        /* <DEDUP_REMOVED lines=11> */
.L_x_7645:
[----:B------:R-:W-:Y:S01]  /*28680*/  IMAD.MOV.U32 R8, RZ, RZ, R9 ;  /* 0x000000ffff087224 */ /* 0x000fe200078e0009 */
[----:B------:R-:W-:Y:S01]  /*28690*/  PRMT R7, R7, 0x5410, R10 ;  /* 0x0000541007077816 */ /* 0x000fe2000000000a */
[----:B------:R-:W-:Y:S01]  /*286a0*/  IMAD.MOV.U32 R133, RZ, RZ, R132 ;  /* 0x000000ffff857224 */ /* 0x000fe200078e0084 */
[----:B------:R-:W-:Y:S02]  /*286b0*/  PRMT R163, R163, 0x5410, R163 ;  /* 0x00005410a3a37816 */ /* 0x000fe400000000a3 */
.L_x_7646:
[----:B------:R-:W-:Y:S05]  /*286c0*/  BSYNC B1 ;  /* 0x0000000000017941 */ /* 0x000fea0003800000 */
.L_x_7644:
        /* <DEDUP_REMOVED lines=11> */
.L_x_7648:
[----:B------:R-:W-:Y:S01]  /*28780*/  IMAD.MOV.U32 R9, RZ, RZ, R8 ;  /* 0x000000ffff097224 */ /* 0x000fe200078e0008 */
[----:B------:R-:W-:Y:S01]  /*28790*/  PRMT R10, R10, 0x7610, R7 ;  /* 0x000076100a0a7816 */ /* 0x000fe20000000007 */
[----:B------:R-:W-:Y:S01]  /*287a0*/  IMAD.MOV.U32 R132, RZ, RZ, R135 ;  /* 0x000000ffff847224 */ /* 0x000fe200078e0087 */
[----:B------:R-:W-:Y:S02]  /*287b0*/  PRMT R163, R162, 0x7632, R163 ;  /* 0x00007632a2a37816 */ /* 0x000fe400000000a3 */
.L_x_7649:
[----:B------:R-:W-:Y:S05]  /*287c0*/  BSYNC B1 ;  /* 0x0000000000017941 */ /* 0x000fea0003800000 */
.L_x_7647:
        /* <DEDUP_REMOVED lines=11> */
.L_x_7651:
[----:B------:R-:W-:Y:S01]  /*28880*/  IMAD.MOV.U32 R8, RZ, RZ, R9 ;  /* 0x000000ffff087224 */ /* 0x000fe200078e0009 */
[----:B------:R-:W-:Y:S01]  /*28890*/  PRMT R7, R10, 0x7632, R7 ;  /* 0x000076320a077816 */ /* 0x000fe20000000007 */
[----:B------:R-:W-:Y:S01]  /*288a0*/  IMAD.MOV.U32 R135, RZ, RZ, R134 ;  /* 0x000000ffff877224 */ /* 0x000fe200078e0086 */
[----:B------:R-:W-:Y:S02]  /*288b0*/  PRMT R162, R162, 0x5410, R162 ;  /* 0x00005410a2a27816 */ /* 0x000fe400000000a2 */
.L_x_7652:
[----:B------:R-:W-:Y:S05]  /*288c0*/  BSYNC B1 ;  /* 0x0000000000017941 */ /* 0x000fea0003800000 */
.L_x_7650:
        /* <DEDUP_REMOVED lines=11> */
.L_x_7654:
[----:B------:R-:W-:Y:S01]  /*28980*/  IMAD.MOV.U32 R9, RZ, RZ, R8 ;  /* 0x000000ffff097224 */ /* 0x000fe200078e0008 */
[----:B------:R-:W-:Y:S01]  /*28990*/  PRMT R10, R7, 0x7610, R10 ;  /* 0x00007610070a7816 */ /* 0x000fe2000000000a */
[----:B------:R-:W-:Y:S01]  /*289a0*/  IMAD.MOV.U32 R134, RZ, RZ, R137 ;  /* 0x000000ffff867224 */ /* 0x000fe200078e0089 */
[----:B------:R-:W-:Y:S02]  /*289b0*/  PRMT R162, R161, 0x7632, R162 ;  /* 0x00007632a1a27816 */ /* 0x000fe400000000a2 */
.L_x_7655:
[----:B------:R-:W-:Y:S05]  /*289c0*/  BSYNC B1 ;  /* 0x0000000000017941 */ /* 0x000fea0003800000 */
.L_x_7653:
        /* <DEDUP_REMOVED lines=11> */
.L_x_7657:
[----:B------:R-:W-:Y:S01]  /*28a80*/  IMAD.MOV.U32 R8, RZ, RZ, R9 ;  /* 0x000000ffff087224 */ /* 0x000fe200078e0009 */
[----:B------:R-:W-:Y:S01]  /*28a90*/  PRMT R7, R7, 0x5410, R10 ;  /* 0x0000541007077816 */ /* 0x000fe2000000000a */
[----:B------:R-:W-:Y:S01]  /*28aa0*/  IMAD.MOV.U32 R137, RZ, RZ, R136 ;  /* 0x000000ffff897224 */ /* 0x000fe200078e0088 */
[----:B------:R-:W-:Y:S02]  /*28ab0*/  PRMT R161, R161, 0x5410, R161 ;  /* 0x00005410a1a17816 */ /* 0x000fe400000000a1 */
.L_x_7658:
[----:B------:R-:W-:Y:S05]  /*28ac0*/  BSYNC B1 ;  /* 0x0000000000017941 */ /* 0x000fea0003800000 */
.L_x_7656:
        /* <DEDUP_REMOVED lines=11> */
.L_x_7660:
[----:B------:R-:W-:Y:S01]  /*28b80*/  IMAD.MOV.U32 R9, RZ, RZ, R8 ;  /* 0x000000ffff097224 */ /* 0x000fe200078e0008 */
[----:B------:R-:W-:Y:S01]  /*28b90*/  PRMT R10, R10, 0x7610, R7 ;  /* 0x000076100a0a7816 */ /* 0x000fe20000000007 */
[----:B------:R-:W-:Y:S01]  /*28ba0*/  IMAD.MOV.U32 R136, RZ, RZ, R139 ;  /* 0x000000ffff887224 */ /* 0x000fe200078e008b */
[----:B------:R-:W-:Y:S02]  /*28bb0*/  PRMT R161, R160, 0x7632, R161 ;  /* 0x00007632a0a17816 */ /* 0x000fe400000000a1 */
.L_x_7661:
[----:B------:R-:W-:Y:S05]  /*28bc0*/  BSYNC B1 ;  /* 0x0000000000017941 */ /* 0x000fea0003800000 */
.L_x_7659:
        /* <DEDUP_REMOVED lines=11> */
.L_x_7663:
[----:B------:R-:W-:Y:S01]  /*28c80*/  IMAD.MOV.U32 R8, RZ, RZ, R9 ;  /* 0x000000ffff087224 */ /* 0x000fe200078e0009 */
[----:B------:R-:W-:Y:S01]  /*28c90*/  PRMT R7, R10, 0x7632, R7 ;  /* 0x000076320a077816 */ /* 0x000fe20000000007 */
[----:B------:R-:W-:Y:S01]  /*28ca0*/  IMAD.MOV.U32 R139, RZ, RZ, R138 ;  /* 0x000000ffff8b7224 */ /* 0x000fe200078e008a */
[----:B------:R-:W-:Y:S02]  /*28cb0*/  PRMT R160, R160, 0x5410, R160 ;  /* 0x00005410a0a07816 */ /* 0x000fe400000000a0 */
.L_x_7664:
[----:B------:R-:W-:Y:S05]  /*28cc0*/  BSYNC B1 ;  /* 0x0000000000017941 */ /* 0x000fea0003800000 */
.L_x_7662:
        /* <DEDUP_REMOVED lines=11> */
.L_x_7666:
[----:B------:R-:W-:Y:S01]  /*28d80*/  IMAD.MOV.U32 R9, RZ, RZ, R8 ;  /* 0x000000ffff097224 */ /* 0x000fe200078e0008 */
[----:B------:R-:W-:Y:S01]  /*28d90*/  PRMT R10, R7, 0x7610, R10 ;  /* 0x00007610070a7816 */ /* 0x000fe2000000000a */
[----:B------:R-:W-:Y:S01]  /*28da0*/  IMAD.MOV.U32 R138, RZ, RZ, R141 ;  /* 0x000000ffff8a7224 */ /* 0x000fe200078e008d */
[----:B------:R-:W-:Y:S02]  /*28db0*/  PRMT R160, R159, 0x7632, R160 ;  /* 0x000076329fa07816 */ /* 0x000fe400000000a0 */
.L_x_7667:
[----:B------:R-:W-:Y:S05]  /*28dc0*/  BSYNC B1 ;  /* 0x0000000000017941 */ /* 0x000fea0003800000 */
.L_x_7665:
        /* <DEDUP_REMOVED lines=11> */
.L_x_7669:
[----:B------:R-:W-:Y:S01]  /*28e80*/  IMAD.MOV.U32 R8, RZ, RZ, R9 ;  /* 0x000000ffff087224 */ /* 0x000fe200078e0009 */
[----:B------:R-:W-:Y:S01]  /*28e90*/  PRMT R7, R7, 0x5410, R10 ;  /* 0x0000541007077816 */ /* 0x000fe2000000000a */
[----:B------:R-:W-:Y:S01]  /*28ea0*/  IMAD.MOV.U32 R141, RZ, RZ, R140 ;  /* 0x000000ffff8d7224 */ /* 0x000fe200078e008c */
[----:B------:R-:W-:Y:S02]  /*28eb0*/  PRMT R159, R159, 0x5410, R159 ;  /* 0x000054109f9f7816 */ /* 0x000fe4000000009f */
.L_x_7670:
[----:B------:R-:W-:Y:S05]  /*28ec0*/  BSYNC B1 ;  /* 0x0000000000017941 */ /* 0x000fea0003800000 */
.L_x_7668:
        /* <DEDUP_REMOVED lines=11> */
.L_x_7672:
[----:B------:R-:W-:Y:S01]  /*28f80*/  IMAD.MOV.U32 R9, RZ, RZ, R8 ;  /* 0x000000ffff097224 */ /* 0x000fe200078e0008 */
[----:B------:R-:W-:Y:S01]  /*28f90*/  PRMT R10, R10, 0x7610, R7 ;  /* 0x000076100a0a7816 */ /* 0x000fe20000000007 */
[----:B------:R-:W-:Y:S01]  /*28fa0*/  IMAD.MOV.U32 R140, RZ, RZ, R143 ;  /* 0x000000ffff8c7224 */ /* 0x000fe200078e008f */
[----:B------:R-:W-:Y:S02]  /*28fb0*/  PRMT R159, R158, 0x7632, R159 ;  /* 0x000076329e9f7816 */ /* 0x000fe4000000009f */
.L_x_7673:
[----:B------:R-:W-:Y:S05]  /*28fc0*/  BSYNC B1 ;  /* 0x0000000000017941 */ /* 0x000fea0003800000 */
.L_x_7671:
        /* <DEDUP_REMOVED lines=11> */
.L_x_7675:
[----:B------:R-:W-:Y:S01]  /*29080*/  IMAD.MOV.U32 R8, RZ, RZ, R9 ;  /* 0x000000ffff087224 */ /* 0x000fe200078e0009 */
[----:B------:R-:W-:Y:S01]  /*29090*/  PRMT R7, R10, 0x7632, R7 ;  /* 0x000076320a077816 */ /* 0x000fe20000000007 */
[----:B------:R-:W-:Y:S01]  /*290a0*/  IMAD.MOV.U32 R143, RZ, RZ, R142 ;  /* 0x000000ffff8f7224 */ /* 0x000fe200078e008e */
[----:B------:R-:W-:Y:S02]  /*290b0*/  PRMT R158, R158, 0x5410, R158 ;  /* 0x000054109e9e7816 */ /* 0x000fe4000000009e */
.L_x_7676:
[----:B------:R-:W-:Y:S05]  /*290c0*/  BSYNC B1 ;  /* 0x0000000000017941 */ /* 0x000fea0003800000 */
.L_x_7674:
        /* <DEDUP_REMOVED lines=11> */
.L_x_7678:
[----:B------:R-:W-:Y:S01]  /*29180*/  IMAD.MOV.U32 R9, RZ, RZ, R8 ;  /* 0x000000ffff097224 */ /* 0x000fe200078e0008 */
[----:B------:R-:W-:Y:S01]  /*29190*/  PRMT R10, R7, 0x7610, R10 ;  /* 0x00007610070a7816 */ /* 0x000fe2000000000a */
[----:B------:R-:W-:Y:S01]  /*291a0*/  IMAD.MOV.U32 R142, RZ, RZ, R145 ;  /* 0x000000ffff8e7224 */ /* 0x000fe200078e0091 */
[----:B------:R-:W-:Y:S02]  /*291b0*/  PRMT R158, R157, 0x7632, R158 ;  /* 0x000076329d9e7816 */ /* 0x000fe4000000009e */
.L_x_7679:
[----:B------:R-:W-:Y:S05]  /*291c0*/  BSYNC B1 ;  /* 0x0000000000017941 */ /* 0x000fea0003800000 */
.L_x_7677:
        /* <DEDUP_REMOVED lines=11> */
.L_x_7681:
[----:B------:R-:W-:Y:S01]  /*29280*/  IMAD.MOV.U32 R8, RZ, RZ, R9 ;  /* 0x000000ffff087224 */ /* 0x000fe200078e0009 */
[----:B------:R-:W-:Y:S01]  /*29290*/  PRMT R7, R7, 0x5410, R10 ;  /* 0x0000541007077816 */ /* 0x000fe2000000000a */
[----:B------:R-:W-:Y:S01]  /*292a0*/  IMAD.MOV.U32 R145, RZ, RZ, R144 ;  /* 0x000000ffff917224 */ /* 0x000fe200078e0090 */
[----:B------:R-:W-:Y:S02]  /*292b0*/  PRMT R157, R157, 0x5410, R157 ;  /* 0x000054109d9d7816 */ /* 0x000fe4000000009d */
.L_x_7682:
[----:B------:R-:W-:Y:S05]  /*292c0*/  BSYNC B1 ;  /* 0x0000000000017941 */ /* 0x000fea0003800000 */
.L_x_7680:
        /* <DEDUP_REMOVED lines=11> */
.L_x_7684:
[----:B------:R-:W-:Y:S01]  /*29380*/  IMAD.MOV.U32 R9, RZ, RZ, R8 ;  /* 0x000000ffff097224 */ /* 0x000fe200078e0008 */
[----:B------:R-:W-:Y:S01]  /*29390*/  PRMT R10, R10, 0x7610, R7 ;  /* 0x000076100a0a7816 */ /* 0x000fe20000000007 */
[----:B------:R-:W-:Y:S01]  /*293a0*/  IMAD.MOV.U32 R144, RZ, RZ, R147 ;  /* 0x000000ffff907224 */ /* 0x000fe200078e0093 */
[----:B------:R-:W-:Y:S02]  /*293b0*/  PRMT R157, R156, 0x7632, R157 ;  /* 0x000076329c9d7816 */ /* 0x000fe4000000009d */
.L_x_7685:
[----:B------:R-:W-:Y:S05]  /*293c0*/  BSYNC B1 ;  /* 0x0000000000017941 */ /* 0x000fea0003800000 */
.L_x_7683:
        /* <DEDUP_REMOVED lines=11> */
.L_x_7687:
[----:B------:R-:W-:Y:S01]  /*29480*/  IMAD.MOV.U32 R8, RZ, RZ, R9 ;  /* 0x000000ffff087224 */ /* 0x000fe200078e0009 */
[----:B------:R-:W-:Y:S01]  /*29490*/  PRMT R7, R10, 0x7632, R7 ;  /* 0x000076320a077816 */ /* 0x000fe20000000007 */
[----:B------:R-:W-:Y:S01]  /*294a0*/  IMAD.MOV.U32 R147, RZ, RZ, R146 ;  /* 0x000000ffff937224 */ /* 0x000fe200078e0092 */
[----:B------:R-:W-:Y:S02]  /*294b0*/  PRMT R156, R156, 0x5410, R156 ;  /* 0x000054109c9c7816 */ /* 0x000fe4000000009c */
.L_x_7688:
[----:B------:R-:W-:Y:S05]  /*294c0*/  BSYNC B1 ;  /* 0x0000000000017941 */ /* 0x000fea0003800000 */
.L_x_7686:
        /* <DEDUP_REMOVED lines=11> */
.L_x_7690:
[----:B------:R-:W-:Y:S01]  /*29580*/  IMAD.MOV.U32 R9, RZ, RZ, R8 ;  /* 0x000000ffff097224 */ /* 0x000fe200078e0008 */
[----:B------:R-:W-:Y:S01]  /*29590*/  PRMT R10, R7, 0x7610, R10 ;  /* 0x00007610070a7816 */ /* 0x000fe2000000000a */
[----:B------:R-:W-:Y:S01]  /*295a0*/  IMAD.MOV.U32 R146, RZ, RZ, R149 ;  /* 0x000000ffff927224 */ /* 0x000fe200078e0095 */
[----:B------:R-:W-:Y:S02]  /*295b0*/  PRMT R156, R155, 0x7632, R156 ;  /* 0x000076329b9c7816 */ /* 0x000fe4000000009c */
.L_x_7691:
[----:B------:R-:W-:Y:S05]  /*295c0*/  BSYNC B1 ;  /* 0x0000000000017941 */ /* 0x000fea0003800000 */
.L_x_7689:
        /* <DEDUP_REMOVED lines=11> */
.L_x_7693:
[----:B------:R-:W-:Y:S01]  /*29680*/  IMAD.MOV.U32 R8, RZ, RZ, R9 ;  /* 0x000000ffff087224 */ /* 0x000fe200078e0009 */
[----:B------:R-:W-:Y:S01]  /*29690*/  PRMT R7, R7, 0x5410, R10 ;  /* 0x0000541007077816 */ /* 0x000fe2000000000a */
[----:B------:R-:W-:Y:S01]  /*296a0*/  IMAD.MOV.U32 R149, RZ, RZ, R148 ;  /* 0x000000ffff957224 */ /* 0x000fe200078e0094 */
[----:B------:R-:W-:Y:S02]  /*296b0*/  PRMT R155, R155, 0x5410, R155 ;  /* 0x000054109b9b7816 */ /* 0x000fe4000000009b */
.L_x_7694:
[----:B------:R-:W-:Y:S05]  /*296c0*/  BSYNC B1 ;  /* 0x0000000000017941 */ /* 0x000fea0003800000 */
.L_x_7692:
        /* <DEDUP_REMOVED lines=11> */
.L_x_7696:
[----:B------:R-:W-:Y:S01]  /*29780*/  IMAD.MOV.U32 R9, RZ, RZ, R8 ;  /* 0x000000ffff097224 */ /* 0x000fe200078e0008 */
[----:B------:R-:W-:Y:S01]  /*29790*/  PRMT R10, R10, 0x7610, R7 ;  /* 0x000076100a0a7816 */ /* 0x000fe20000000007 */
[----:B------:R-:W-:Y:S01]  /*297a0*/  IMAD.MOV.U32 R148, RZ, RZ, R151 ;  /* 0x000000ffff947224 */ /* 0x000fe200078e0097 */
[----:B------:R-:W-:Y:S02]  /*297b0*/  PRMT R155, R154, 0x7632, R155 ;  /* 0x000076329a9b7816 */ /* 0x000fe4000000009b */
.L_x_7697:
[----:B------:R-:W-:Y:S05]  /*297c0*/  BSYNC B1 ;  /* 0x0000000000017941 */ /* 0x000fea0003800000 */
.L_x_7695:
        /* <DEDUP_REMOVED lines=11> */
.L_x_7699:
[----:B------:R-:W-:Y:S01]  /*29880*/  IMAD.MOV.U32 R151, RZ, RZ, R150 ;  /* 0x000000ffff977224 */ /* 0x000fe200078e0096 */
[C---:B------:R-:W-:Y:S01]  /*29890*/  PRMT R154, R10.reuse, 0x5432, R154 ;  /* 0x000054320a9a7816 */ /* 0x040fe2000000009a */
[--C-:B------:R-:W-:Y:S01]  /*298a0*/  IMAD.MOV.U32 R7, RZ, RZ, R9.reuse ;  /* 0x000000ffff077224 */ /* 0x100fe200078e0009 */
[----:B------:R-:W-:Y:S01]  /*298b0*/  PRMT R8, R10, 0x7632, R8 ;  /* 0x000076320a087816 */ /* 0x000fe20000000008 */
[----:B------:R-:W-:Y:S02]  /*298c0*/  IMAD.MOV.U32 R150, RZ, RZ, R9 ;  /* 0x000000ffff967224 */ /* 0x000fe400078e0009 */
.L_x_7700:
[----:B------:R-:W-:Y:S05]  /*298d0*/  BSYNC B1 ;  /* 0x0000000000017941 */ /* 0x000fea0003800000 */
.L_x_7698:
[----:B------:R-:W-:Y:S02]  /*298e0*/  IADD3 R4, R4, 0x4, RZ ;  /* 0x0000000404047810 */ /* 0x000fe40007ffe0ff */
[----:B------:R-:W-:Y:S01]  /*298f0*/  IADD3 R2, R2, 0x2, RZ ;  /* 0x0000000202027810 */ /* 0x000fe20007ffe0ff */
[----:B------:R-:W-:Y:S01]  /*29900*/  @!P3 CALL.REL.NOINC `(.L_x_7701) ;  /* 0x000000100000b944 */ /* 0x000fe20003c00000 */
[----:B------:R-:W-:Y:S05]  /*29910*/  BRA `(.L_x_7702) ;  /* 0xffffc02000007947 */ /* 0x000fea000383ffff */
.L_x_7701:
[----:B------:R-:W-:Y:S01]  /*29920*/  FADD.FTZ R3, R3, R6 ;  /* 0x0000000603037221 */ /* 0x000fe20000010000 */
[----:B------:R-:W-:Y:S01]  /*29930*/  PRMT R154, R8, 0x7610, R154 ;  /* 0x00007610089a7816 */ /* 0x000fe2000000009a */
[----:B------:R-:W-:Y:S02]  /*29940*/  IMAD.MOV.U32 R150, RZ, RZ, R7 ;  /* 0x000000ffff967224 */ /* 0x000fe400078e0007 */
[----:B------:R-:W-:-:S02]  /*29950*/  IMAD.MOV.U32 R2, RZ, RZ, R0 ;  /* 0x000000ffff027224 */ /* 0x000fc400078e0000 */
.L_x_7511:
[----:B------:R-:W-:Y:S05]  /*29960*/  BSYNC B0 ;  /* 0x0000000000007941 */ /* 0x000fea0003800000 */
.L_x_7510:
[----:B------:R1:W-:Y:S01]  /*29970*/  STL.64 [R1+0x190], R150 ;  /* 0x0001909601007387 */ /* 0x0003e20000100a00 */
        /* <DEDUP_REMOVED lines=60> */
[----:B------:R-:W0:Y:S01]  /*29d40*/  S2UR UR4, SR_CTAID.X ;  /* 0x00000000000479c3 */ /* 0x000e220000002500 */
[----:B------:R-:W-:Y:S01]  /*29d50*/  IMAD.IADD R0, R0, 0x1, -R5 ;  /* 0x0000000100007824 */ /* 0x000fe200078e0a05 */
[----:B------:R-:W-:Y:S01]  /*29d60*/  ULDC UR5, c[0x0][0x180] ;  /* 0x0000600000057ab9 */ /* 0x000fe20000000800 */
[----:B------:R-:W-:Y:S01]  /*29d70*/  IADD3 R41, R1, 0x190, RZ ;  /* 0x0000019001297810 */ /* 0x000fe20007ffe0ff */
[----:B------:R-:W-:Y:S02]  /*29d80*/  IMAD.MOV.U32 R4, RZ, RZ, RZ ;  /* 0x000000ffff047224 */ /* 0x000fe400078e00ff */
[----:B------:R-:W-:Y:S01]  /*29d90*/  ISETP.GT.AND P0, PT, R0, RZ, PT ;  /* 0x000000ff0000720c */ /* 0x000fe20003f04270 */
[----:B0-----:R-:W-:-:S12]  /*29da0*/  UIMAD UR4, UR4, UR5, URZ ;  /* 0x00000005040472a4 */ /* 0x001fd8000f8e023f */
[----:B------:R-:W-:Y:S05]  /*29db0*/  @!P0 BRA `(.L_x_7707) ;  /* 0x0000091000008947 */ /* 0x000fea0003800000 */
[----:B------:R-:W-:Y:S02]  /*29dc0*/  ISETP.GT.AND P1, PT, R0, 0xc, PT ;  /* 0x0000000c0000780c */ /* 0x000fe40003f24270 */
[----:B------:R-:W-:-:S11]  /*29dd0*/  PLOP3.LUT P0, PT, PT, PT, PT, 0x80, 0x0 ;  /* 0x000000000000781c */ /* 0x000fd60003f0f070 */
[----:B------:R-:W-:Y:S05]  /*29de0*/  @!P1 BRA `(.L_x_7708) ;  /* 0x000005c000009947 */ /* 0x000fea0003800000 */
[----:B------:R-:W-:Y:S02]  /*29df0*/  PLOP3.LUT P0, PT, PT, PT, PT, 0x8, 0x0 ;  /* 0x000000000000781c */ /* 0x000fe40003f0e170 */
.L_x_7709:
[C---:B------:R-:W-:Y:S02]  /*29e00*/  IADD3 R6, R4.reuse, 0x4, RZ ;  /* 0x0000000404067810 */ /* 0x040fe40007ffe0ff */
[----:B------:R-:W-:-:S03]  /*29e10*/  IADD3 R8, R4, 0x8, RZ ;  /* 0x0000000804087810 */ /* 0x000fc60007ffe0ff */
[C-C-:B------:R-:W-:Y:S02]  /*29e20*/  IMAD R7, R6.reuse, 0x4, R41.reuse ;  /* 0x0000000406077824 */ /* 0x140fe400078e0229 */
[--C-:B------:R-:W-:Y:S02]  /*29e30*/  IMAD R6, R6, 0x2, R41.reuse ;  /* 0x0000000206067824 */ /* 0x100fe400078e0229 */
[C-C-:B------:R-:W-:Y:S01]  /*29e40*/  IMAD R10, R8.reuse, 0x4, R41.reuse ;  /* 0x00000004080a7824 */ /* 0x140fe200078e0229 */
[----:B------:R0:W2:Y:S01]  /*29e50*/  LDL.64 R12, [R7] ;  /* 0x00000000070c7983 */ /* 0x0000a20000100a00 */
[--C-:B------:R-:W-:Y:S01]  /*29e60*/  IMAD R16, R8, 0x2, R41.reuse ;  /* 0x0000000208107824 */ /* 0x100fe200078e0229 */
[----:B------:R-:W-:Y:S02]  /*29e70*/  IADD3 R8, R4, 0xc, RZ ;  /* 0x0000000c04087810 */ /* 0x000fe40007ffe0ff */
[----:B------:R3:W4:Y:S03]  /*29e80*/  LDL.64 R18, [R6+0x100] ;  /* 0x0001000006127983 */ /* 0x0007260000100a00 */
[C-C-:B------:R-:W-:Y:S01]  /*29e90*/  IMAD R24, R8.reuse, 0x2, R41.reuse ;  /* 0x0000000208187824 */ /* 0x140fe200078e0229 */
[----:B------:R0:W5:Y:S01]  /*29ea0*/  LDL.64 R22, [R7+0x8] ;  /* 0x0000080007167983 */ /* 0x0001620000100a00 */
[----:B------:R-:W-:-:S03]  /*29eb0*/  IMAD R20, R8, 0x4, R41 ;  /* 0x0000000408147824 */ /* 0x000fc600078e0229 */
[----:B------:R1:W5:Y:S01]  /*29ec0*/  LDL.64 R28, [R10] ;  /* 0x000000000a1c7983 */ /* 0x0003620000100a00 */
[----:B---3--:R-:W-:-:S03]  /*29ed0*/  IMAD R6, R4, 0x4, R41 ;  /* 0x0000000404067824 */ /* 0x008fc600078e0229 */
[----:B------:R-:W3:Y:S01]  /*29ee0*/  LDL.64 R30, [R16+0x100] ;  /* 0x00010000101e7983 */ /* 0x000ee20000100a00 */
[----:B0-----:R-:W-:-:S03]  /*29ef0*/  IMAD R7, R4, 0x2, R41 ;  /* 0x0000000204077824 */ /* 0x001fc600078e0229 */
[----:B------:R-:W3:Y:S04]  /*29f00*/  LDL.64 R36, [R24+0x100] ;  /* 0x0001000018247983 */ /* 0x000ee80000100a00 */
[----:B------:R1:W3:Y:S04]  /*29f10*/  LDL.64 R32, [R10+0x8] ;  /* 0x000008000a207983 */ /* 0x0002e80000100a00 */
[----:B------:R-:W3:Y:S04]  /*29f20*/  LDL.64 R34, [R20] ;  /* 0x0000000014227983 */ /* 0x000ee80000100a00 */
[----:B------:R-:W3:Y:S04]  /*29f30*/  LDL.64 R8, [R6] ;  /* 0x0000000006087983 */ /* 0x000ee80000100a00 */
[----:B------:R-:W3:Y:S04]  /*29f40*/  LDL.64 R14, [R6+0x8] ;  /* 0x00000800060e7983 */ /* 0x000ee80000100a00 */
[----:B-1----:R4:W3:Y:S04]  /*29f50*/  LDL.64 R10, [R7+0x100] ;  /* 0x00010000070a7983 */ /* 0x0028e80000100a00 */
[----:B------:R-:W3:Y:S01]  /*29f60*/  LDL.64 R38, [R20+0x8] ;  /* 0x0000080014267983 */ /* 0x000ee20000100a00 */
[----:B------:R-:W-:-:S04]  /*29f70*/  IADD3 R0, R0, -0x10, RZ ;  /* 0xfffffff000007810 */ /* 0x000fc80007ffe0ff */
[----:B------:R-:W-:Y:S02]  /*29f80*/  ISETP.GT.AND P1, PT, R0, 0xc, PT ;  /* 0x0000000c0000780c */ /* 0x000fe40003f24270 */
[----:B--2---:R-:W-:Y:S02]  /*29f90*/  IADD3 R17, R12, UR4, RZ ;  /* 0x000000040c117c10 */ /* 0x004fe4000fffe0ff */
[----:B------:R-:W-:Y:S01]  /*29fa0*/  IADD3 R21, R13, UR4, RZ ;  /* 0x000000040d157c10 */ /* 0x000fe2000fffe0ff */
[--C-:B----4-:R-:W-:Y:S02]  /*29fb0*/  HADD2.F32 R7, -RZ, R19.reuse.H0_H0 ;  /* 0x20000013ff077230 */ /* 0x110fe40000004100 */
[----:B------:R0:W-:Y:S01]  /*29fc0*/  STS [R4.X4+0x4b0], R17 ;  /* 0x0004b01104007388 */ /* 0x0001e20000004800 */
[----:B------:R-:W-:Y:S02]  /*29fd0*/  HADD2.F32 R13, -RZ, R18.H0_H0 ;  /* 0x20000012ff0d7230 */ /* 0x000fe40000004100 */
[----:B------:R-:W-:Y:S01]  /*29fe0*/  HADD2.F32 R19, -RZ, R19.H1_H1 ;  /* 0x30000013ff137230 */ /* 0x000fe20000004100 */
[----:B-----5:R-:W-:Y:S01]  /*29ff0*/  IADD3 R25, R22, UR4, RZ ;  /* 0x0000000416197c10 */ /* 0x020fe2000fffe0ff */
[----:B------:R3:W-:Y:S01]  /*2a000*/  STS [R4.X4+0x4b4], R21 ;  /* 0x0004b41504007388 */ /* 0x0007e20000004800 */
[----:B0-----:R-:W-:-:S03]  /*2a010*/  IADD3 R17, R28, UR4, RZ ;  /* 0x000000041c117c10 */ /* 0x001fc6000fffe0ff */
[----:B------:R0:W-:Y:S01]  /*2a020*/  STS [R4.X4+0x5b0], R13 ;  /* 0x0005b00d04007388 */ /* 0x0001e20000004800 */
[----:B------:R-:W-:Y:S01]  /*2a030*/  IADD3 R27, R23, UR4, RZ ;  /* 0x00000004171b7c10 */ /* 0x000fe2000fffe0ff */
[----:B------:R-:W-:Y:S02]  /*2a040*/  HADD2.F32 R23, -RZ, R18.H1_H1 ;  /* 0x30000012ff177230 */ /* 0x000fe40000004100 */
[----:B------:R1:W-:Y:S01]  /*2a050*/  STS [R4.X4+0x5bc], R19 ;  /* 0x0005bc1304007388 */ /* 0x0003e20000004800 */
[----:B---3--:R-:W-:-:S03]  /*2a060*/  HADD2.F32 R21, -RZ, R30.H1_H1 ;  /* 0x3000001eff157230 */ /* 0x008fc60000004100 */
[----:B------:R2:W-:Y:S01]  /*2a070*/  STS [R4.X4+0x4b8], R25 ;  /* 0x0004b81904007388 */ /* 0x0005e20000004800 */
[----:B0-----:R-:W-:-:S03]  /*2a080*/  HADD2.F32 R13, -RZ, R30.H0_H0 ;  /* 0x2000001eff0d7230 */ /* 0x001fc60000004100 */
[----:B------:R0:W-:Y:S01]  /*2a090*/  STS [R4.X4+0x5b8], R7 ;  /* 0x0005b80704007388 */ /* 0x0001e20000004800 */
[----:B-1----:R-:W-:-:S03]  /*2a0a0*/  HADD2.F32 R19, -RZ, R36.H0_H0 ;  /* 0x20000024ff137230 */ /* 0x002fc60000004100 */
[----:B------:R1:W-:Y:S01]  /*2a0b0*/  STS [R4.X4+0x4c0], R17 ;  /* 0x0004c01104007388 */ /* 0x0003e20000004800 */
[----:B--2---:R-:W-:Y:S01]  /*2a0c0*/  IADD3 R25, R32, UR4, RZ ;  /* 0x0000000420197c10 */ /* 0x004fe2000fffe0ff */
[--C-:B0-----:R-:W-:Y:S01]  /*2a0d0*/  HADD2.F32 R7, -RZ, R31.reuse.H0_H0 ;  /* 0x2000001fff077230 */ /* 0x101fe20000004100 */
[----:B-1----:R-:W-:Y:S01]  /*2a0e0*/  IADD3 R17, R34, UR4, RZ ;  /* 0x0000000422117c10 */ /* 0x002fe2000fffe0ff */
[----:B------:R0:W-:Y:S01]  /*2a0f0*/  STS [R4.X4+0x4bc], R27 ;  /* 0x0004bc1b04007388 */ /* 0x0001e20000004800 */
[----:B------:R-:W-:Y:S01]  /*2a100*/  IADD3 R29, R29, UR4, RZ ;  /* 0x000000041d1d7c10 */ /* 0x000fe2000fffe0ff */
[----:B------:R-:W-:Y:S02]  /*2a110*/  HADD2.F32 R31, -RZ, R31.H1_H1 ;  /* 0x3000001fff1f7230 */ /* 0x000fe40000004100 */
[----:B------:R1:W-:Y:S01]  /*2a120*/  STS [R4.X4+0x5c0], R13 ;  /* 0x0005c00d04007388 */ /* 0x0003e20000004800 */
[----:B------:R-:W-:-:S03]  /*2a130*/  IADD3 R33, R33, UR4, RZ ;  /* 0x0000000421217c10 */ /* 0x000fc6000fffe0ff */
[----:B------:R2:W-:Y:S01]  /*2a140*/  STS [R4.X4+0x5c4], R21 ;  /* 0x0005c41504007388 */ /* 0x0005e20000004800 */
[----:B------:R-:W-:Y:S01]  /*2a150*/  IADD3 R35, R35, UR4, RZ ;  /* 0x0000000423237c10 */ /* 0x000fe2000fffe0ff */
[--C-:B0-----:R-:W-:Y:S02]  /*2a160*/  HADD2.F32 R27, -RZ, R37.reuse.H0_H0 ;  /* 0x20000025ff1b7230 */ /* 0x101fe40000004100 */
[----:B------:R0:W-:Y:S01]  /*2a170*/  STS [R4.X4+0x5d0], R19 ;  /* 0x0005d01304007388 */ /* 0x0001e20000004800 */
[----:B------:R-:W-:Y:S01]  /*2a180*/  IADD3 R39, R39, UR4, RZ ;  /* 0x0000000427277c10 */ /* 0x000fe2000fffe0ff */
[----:B------:R-:W-:Y:S01]  /*2a190*/  HADD2.F32 R37, -RZ, R37.H1_H1 ;  /* 0x30000025ff257230 */ /* 0x000fe20000004100 */
[----:B-1----:R-:W-:Y:S01]  /*2a1a0*/  IADD3 R13, R9, UR4, RZ ;  /* 0x00000004090d7c10 */ /* 0x002fe2000fffe0ff */
[----:B------:R1:W-:Y:S01]  /*2a1b0*/  STS [R4.X4+0x5b4], R23 ;  /* 0x0005b41704007388 */ /* 0x0003e20000004800 */
[--C-:B------:R-:W-:Y:S01]  /*2a1c0*/  HADD2.F32 R9, -RZ, R10.reuse.H0_H0 ;  /* 0x2000000aff097230 */ /* 0x100fe20000004100 */
[----:B--2---:R-:W-:Y:S01]  /*2a1d0*/  IADD3 R21, R15, UR4, RZ ;  /* 0x000000040f157c10 */ /* 0x004fe2000fffe0ff */
[----:B------:R-:W-:Y:S01]  /*2a1e0*/  HADD2.F32 R15, -RZ, R10.H1_H1 ;  /* 0x3000000aff0f7230 */ /* 0x000fe20000004100 */
[----:B------:R2:W-:Y:S01]  /*2a1f0*/  STS [R4.X4+0x4c8], R25 ;  /* 0x0004c81904007388 */ /* 0x0005e20000004800 */
[----:B0-----:R-:W-:-:S03]  /*2a200*/  HADD2.F32 R19, -RZ, R11.H0_H0 ;  /* 0x2000000bff137230 */ /* 0x001fc60000004100 */
[----:B------:R0:W-:Y:S01]  /*2a210*/  STS [R4.X4+0x5c8], R7 ;  /* 0x0005c80704007388 */ /* 0x0001e20000004800 */
[----:B------:R-:W-:Y:S02]  /*2a220*/  HADD2.F32 R11, -RZ, R11.H1_H1 ;  /* 0x3000000bff0b7230 */ /* 0x000fe40000004100 */
[----:B-1----:R-:W-:Y:S01]  /*2a230*/  HADD2.F32 R23, -RZ, R36.H1_H1 ;  /* 0x30000024ff177230 */ /* 0x002fe20000004100 */
[----:B------:R1:W-:Y:S01]  /*2a240*/  STS [R4.X4+0x4d0], R17 ;  /* 0x0004d01104007388 */ /* 0x0003e20000004800 */
[----:B--2---:R-:W-:Y:S02]  /*2a250*/  IADD3 R25, R38, UR4, RZ ;  /* 0x0000000426197c10 */ /* 0x004fe4000fffe0ff */
[----:B0-----:R-:W-:Y:S02]  /*2a260*/  IADD3 R7, R8, UR4, RZ ;  /* 0x0000000408077c10 */ /* 0x001fe4000fffe0ff */
[----:B-1----:R-:W-:Y:S01]  /*2a270*/  IADD3 R17, R14, UR4, RZ ;  /* 0x000000040e117c10 */ /* 0x002fe2000fffe0ff */
        /* <DEDUP_REMOVED lines=19> */
.L_x_7708:
[----:B------:R-:W-:-:S13]  /*2a3b0*/  ISETP.GT.AND P1, PT, R0, 0x4, PT ;  /* 0x000000040000780c */ /* 0x000fda0003f24270 */
[----:B------:R-:W-:Y:S05]  /*2a3c0*/  @!P1 BRA `(.L_x_7710) ;  /* 0x000002e000009947 */ /* 0x000fea0003800000 */
[----:B------:R-:W-:-:S05]  /*2a3d0*/  IADD3 R6, R4, 0x4, RZ ;  /* 0x0000000404067810 */ /* 0x000fca0007ffe0ff */
[C-C-:B------:R-:W-:Y:S02]  /*2a3e0*/  IMAD R12, R6.reuse, 0x4, R41.reuse ;  /* 0x00000004060c7824 */ /* 0x140fe400078e0229 */
[--C-:B------:R-:W-:Y:S02]  /*2a3f0*/  IMAD R18, R6, 0x2, R41.reuse ;  /* 0x0000000206127824 */ /* 0x100fe400078e0229 */
[C-C-:B------:R-:W-:Y:S01]  /*2a400*/  IMAD R6, R4.reuse, 0x4, R41.reuse ;  /* 0x0000000404067824 */ /* 0x140fe200078e0229 */
[----:B------:R-:W2:Y:S01]  /*2a410*/  LDL.64 R16, [R12] ;  /* 0x000000000c107983 */ /* 0x000ea20000100a00 */
[----:B------:R-:W-:-:S03]  /*2a420*/  IMAD R7, R4, 0x2, R41 ;  /* 0x0000000204077824 */ /* 0x000fc600078e0229 */
[----:B------:R-:W3:Y:S04]  /*2a430*/  LDL.64 R20, [R12+0x8] ;  /* 0x000008000c147983 */ /* 0x000ee80000100a00 */
[----:B------:R-:W4:Y:S04]  /*2a440*/  LDL.64 R18, [R18+0x100] ;  /* 0x0001000012127983 */ /* 0x000f280000100a00 */
[----:B------:R-:W5:Y:S04]  /*2a450*/  LDL.64 R8, [R6] ;  /* 0x0000000006087983 */ /* 0x000f680000100a00 */
[----:B------:R-:W5:Y:S04]  /*2a460*/  LDL.64 R14, [R6+0x8] ;  /* 0x00000800060e7983 */ /* 0x000f680000100a00 */
[----:B------:R0:W5:Y:S01]  /*2a470*/  LDL.64 R10, [R7+0x100] ;  /* 0x00010000070a7983 */ /* 0x0001620000100a00 */
[----:B------:R-:W-:-:S02]  /*2a480*/  PLOP3.LUT P0, PT, PT, PT, PT, 0x8, 0x0 ;  /* 0x000000000000781c */ /* 0x000fc40003f0e170 */
[----:B------:R-:W-:Y:S02]  /*2a490*/  IADD3 R0, R0, -0x8, RZ ;  /* 0xfffffff800007810 */ /* 0x000fe40007ffe0ff */
[----:B--2---:R-:W-:Y:S02]  /*2a4a0*/  IADD3 R13, R16, UR4, RZ ;  /* 0x00000004100d7c10 */ /* 0x004fe4000fffe0ff */
[----:B------:R-:W-:Y:S02]  /*2a4b0*/  IADD3 R17, R17, UR4, RZ ;  /* 0x0000000411117c10 */ /* 0x000fe4000fffe0ff */
[----:B---3--:R-:W-:Y:S01]  /*2a4c0*/  IADD3 R21, R21, UR4, RZ ;  /* 0x0000000415157c10 */ /* 0x008fe2000fffe0ff */
[----:B------:R5:W-:Y:S01]  /*2a4d0*/  STS [R4.X4+0x4b0], R13 ;  /* 0x0004b00d04007388 */ /* 0x000be20000004800 */
[----:B------:R-:W-:Y:S01]  /*2a4e0*/  IADD3 R27, R20, UR4, RZ ;  /* 0x00000004141b7c10 */ /* 0x000fe2000fffe0ff */
[--C-:B----4-:R-:W-:Y:S02]  /*2a4f0*/  HADD2.F32 R29, -RZ, R19.reuse.H0_H0 ;  /* 0x20000013ff1d7230 */ /* 0x110fe40000004100 */
[----:B------:R2:W-:Y:S01]  /*2a500*/  STS [R4.X4+0x4bc], R21 ;  /* 0x0004bc1504007388 */ /* 0x0005e20000004800 */
[----:B------:R-:W-:-:S02]  /*2a510*/  HADD2.F32 R31, -RZ, R19.H1_H1 ;  /* 0x30000013ff1f7230 */ /* 0x000fc40000004100 */
[--C-:B------:R-:W-:Y:S01]  /*2a520*/  HADD2.F32 R23, -RZ, R18.reuse.H0_H0 ;  /* 0x20000012ff177230 */ /* 0x100fe20000004100 */
[----:B------:R3:W-:Y:S01]  /*2a530*/  STS [R4.X4+0x4b4], R17 ;  /* 0x0004b41104007388 */ /* 0x0007e20000004800 */
[----:B------:R-:W-:Y:S01]  /*2a540*/  HADD2.F32 R25, -RZ, R18.H1_H1 ;  /* 0x30000012ff197230 */ /* 0x000fe20000004100 */
[----:B-----5:R-:W-:Y:S02]  /*2a550*/  IADD3 R13, R9, UR4, RZ ;  /* 0x00000004090d7c10 */ /* 0x020fe4000fffe0ff */
[----:B0-----:R-:W-:Y:S01]  /*2a560*/  IADD3 R7, R8, UR4, RZ ;  /* 0x0000000408077c10 */ /* 0x001fe2000fffe0ff */
[----:B------:R-:W-:Y:S01]  /*2a570*/  STS [R4.X4+0x4b8], R27 ;  /* 0x0004b81b04007388 */ /* 0x000fe20000004800 */
[----:B--2---:R-:W-:Y:S01]  /*2a580*/  IADD3 R21, R15, UR4, RZ ;  /* 0x000000040f157c10 */ /* 0x004fe2000fffe0ff */
[--C-:B------:R-:W-:Y:S02]  /*2a590*/  HADD2.F32 R19, -RZ, R11.reuse.H0_H0 ;  /* 0x2000000bff137230 */ /* 0x100fe40000004100 */
[--C-:B------:R-:W-:Y:S01]  /*2a5a0*/  HADD2.F32 R9, -RZ, R10.reuse.H0_H0 ;  /* 0x2000000aff097230 */ /* 0x100fe20000004100 */
[----:B---3--:R-:W-:Y:S01]  /*2a5b0*/  IADD3 R17, R14, UR4, RZ ;  /* 0x000000040e117c10 */ /* 0x008fe2000fffe0ff */
        /* <DEDUP_REMOVED lines=15> */
.L_x_7710:
[----:B------:R-:W-:-:S13]  /*2a6b0*/  ISETP.NE.OR P0, PT, R0, RZ, P0 ;  /* 0x000000ff0000720c */ /* 0x000fda0000705670 */
[----:B------:R-:W-:Y:S05]  /*2a6c0*/  @!P0 BRA `(.L_x_7706) ;  /* 0x0000019000008947 */ /* 0x000fea0003800000 */
.L_x_7707:
[C-C-:B------:R-:W-:Y:S02]  /*2a6d0*/  IMAD R10, R4.reuse, 0x2, R41.reuse ;  /* 0x00000002040a7824 */ /* 0x140fe400078e0229 */
[----:B------:R-:W-:-:S04]  /*2a6e0*/  IMAD R8, R4, 0x4, R41 ;  /* 0x0000000404087824 */ /* 0x000fc800078e0229 */
[----:B------:R-:W2:Y:S04]  /*2a6f0*/  LDL.64 R10, [R10+0x100] ;  /* 0x000100000a0a7983 */ /* 0x000ea80000100a00 */
[----:B------:R-:W3:Y:S04]  /*2a700*/  LDL.64 R6, [R8] ;  /* 0x0000000008067983 */ /* 0x000ee80000100a00 */
[----:B------:R-:W4:Y:S01]  /*2a710*/  LDL.64 R14, [R8+0x8] ;  /* 0x00000800080e7983 */ /* 0x000f220000100a00 */
[----:B------:R-:W-:-:S04]  /*2a720*/  IADD3 R0, R0, -0x4, RZ ;  /* 0xfffffffc00007810 */ /* 0x000fc80007ffe0ff */
[----:B------:R-:W-:Y:S01]  /*2a730*/  ISETP.NE.AND P0, PT, R0, RZ, PT ;  /* 0x000000ff0000720c */ /* 0x000fe20003f05270 */
[--C-:B--2---:R-:W-:Y:S02]  /*2a740*/  HADD2.F32 R19, -RZ, R11.reuse.H0_H0 ;  /* 0x2000000bff137230 */ /* 0x104fe40000004100 */
[----:B------:R-:W-:Y:S01]  /*2a750*/  HADD2.F32 R11, -RZ, R11.H1_H1 ;  /* 0x3000000bff0b7230 */ /* 0x000fe20000004100 */
[----:B---3--:R-:W-:Y:S01]  /*2a760*/  IADD3 R13, R7, UR4, RZ ;  /* 0x00000004070d7c10 */ /* 0x008fe2000fffe0ff */
[--C-:B------:R-:W-:Y:S01]  /*2a770*/  HADD2.F32 R7, -RZ, R10.reuse.H0_H0 ;  /* 0x2000000aff077230 */ /* 0x100fe20000004100 */
[----:B------:R-:W-:Y:S02]  /*2a780*/  IADD3 R9, R6, UR4, RZ ;  /* 0x0000000406097c10 */ /* 0x000fe4000fffe0ff */
[----:B----4-:R-:W-:Y:S01]  /*2a790*/  IADD3 R21, R15, UR4, RZ ;  /* 0x000000040f157c10 */ /* 0x010fe2000fffe0ff */
[----:B------:R-:W-:Y:S01]  /*2a7a0*/  HADD2.F32 R15, -RZ, R10.H1_H1 ;  /* 0x3000000aff0f7230 */ /* 0x000fe20000004100 */
[----:B------:R-:W-:Y:S01]  /*2a7b0*/  IADD3 R17, R14, UR4, RZ ;  /* 0x000000040e117c10 */ /* 0x000fe2000fffe0ff */
        /* <DEDUP_REMOVED lines=9> */
[----:B-1----:R-:W-:Y:S05]  /*2a850*/  @P0 BRA `(.L_x_7707) ;  /* 0xfffffe7000000947 */ /* 0x002fea000383ffff */
.L_x_7706:
[----:B------:R-:W-:-:S13]  /*2a860*/  ISETP.NE.AND P0, PT, R5, RZ, PT ;  /* 0x000000ff0500720c */ /* 0x000fda0003f05270 */
[----:B------:R-:W-:Y:S05]  /*2a870*/  @!P0 BRA `(.L_x_7705) ;  /* 0x0000014000008947 */ /* 0x000fea0003800000 */
[----:B------:R-:W0:Y:S01]  /*2a880*/  S2R R11, SR_CTAID.X ;  /* 0x00000000000b7919 */ /* 0x000e220000002500 */
[----:B------:R-:W-:Y:S02]  /*2a890*/  IADD3 R7, R1, 0x188, RZ ;  /* 0x0000018801077810 */ /* 0x000fe40007ffe0ff */
[----:B------:R-:W-:-:S03]  /*2a8a0*/  LEA R0, R4, 0x4a0, 0x2 ;  /* 0x000004a004007811 */ /* 0x000fc600078e10ff */
[--C-:B------:R-:W-:Y:S01]  /*2a8b0*/  IMAD R6, R4, 0x2, R7.reuse ;  /* 0x0000000204067824 */ /* 0x100fe200078e0207 */
[----:B------:R-:W-:Y:S01]  /*2a8c0*/  IADD3 R0, R0, 0x100, RZ ;  /* 0x0000010000007810 */ /* 0x000fe20007ffe0ff */
[----:B------:R-:W-:-:S03]  /*2a8d0*/  IMAD R4, R4, 0x4, R7 ;  /* 0x0000000404047824 */ /* 0x000fc600078e0207 */
[----:B------:R-:W-:Y:S02]  /*2a8e0*/  IADD3 R10, R6, 0x108, RZ ;  /* 0x00000108060a7810 */ /* 0x000fe40007ffe0ff */
[----:B------:R-:W-:-:S05]  /*2a8f0*/  IADD3 R8, R4, 0x8, RZ ;  /* 0x0000000804087810 */ /* 0x000fca0007ffe0ff */
.L_x_7711:
[----:B------:R2:W3:Y:S04]  /*2a900*/  LDL R4, [R8] ;  /* 0x0000000008047983 */ /* 0x0004e80000100800 */
[----:B------:R4:W5:Y:S01]  /*2a910*/  LDL.U16 R6, [R10] ;  /* 0x000000000a067983 */ /* 0x0009620000100400 */
[----:B------:R-:W-:Y:S02]  /*2a920*/  IADD3 R5, R5, -0x1, RZ ;  /* 0xffffffff05057810 */ /* 0x000fe40007ffe0ff */
[----:B--2---:R-:W-:Y:S02]  /*2a930*/  IADD3 R8, R8, 0x4, RZ ;  /* 0x0000000408087810 */ /* 0x004fe40007ffe0ff */
[----:B------:R-:W-:-:S02]  /*2a940*/  ISETP.NE.AND P0, PT, R5, RZ, PT ;  /* 0x000000ff0500720c */ /* 0x000fc40003f05270 */
[----:B----4-:R-:W-:Y:S01]  /*2a950*/  IADD3 R10, R10, 0x2, RZ ;  /* 0x000000020a0a7810 */ /* 0x010fe20007ffe0ff */
[----:B0--3--:R-:W-:Y:S01]  /*2a960*/  IMAD R7, R11, c[0x0][0x180], R4 ;  /* 0x000060000b077a24 */ /* 0x009fe200078e0204 */
[----:B-----5:R-:W-:-:S04]  /*2a970*/  HADD2.F32 R9, -RZ, R6.H0_H0 ;  /* 0x20000006ff097230 */ /* 0x020fc80000004100 */
[----:B------:R-:W-:Y:S04]  /*2a980*/  STS [R0+-0x100], R7 ;  /* 0xffff000700007388 */ /* 0x000fe80000000800 */
[----:B------:R0:W-:Y:S02]  /*2a990*/  STS [R0], R9 ;  /* 0x0000000900007388 */ /* 0x0001e40000000800 */
[----:B0-----:R-:W-:Y:S01]  /*2a9a0*/  IADD3 R0, R0, 0x4, RZ ;  /* 0x0000000400007810 */ /* 0x001fe20007ffe0ff */
[----:B------:R-:W-:Y:S05]  /*2a9b0*/  @P0 BRA `(.L_x_7711) ;  /* 0xffffff4000000947 */ /* 0x000fea000383ffff */
.L_x_7705:
[----:B------:R-:W-:Y:S02]  /*2a9c0*/  IMAD.MOV.U32 R4, RZ, RZ, R3 ;  /* 0x000000ffff047224 */ /* 0x000fe400078e0003 */
[----:B------:R-:W-:-:S05]  /*2a9d0*/  IMAD.MOV.U32 R5, RZ, RZ, R2 ;  /* 0x000000ffff057224 */ /* 0x000fca00078e0002 */
[----:B------:R0:W-:Y:S02]  /*2a9e0*/  STS.64 [0x6a0], R4 ;  /* 0x0006a004ff007388 */ /* 0x0001e40000000a00 */
.L_x_7704:
[----:B------:R-:W-:Y:S05]  /*2a9f0*/  BSYNC B0 ;  /* 0x0000000000007941 */ /* 0x000fea0003800000 */
.L_x_7703:
[----:B0-----:R-:W0:Y:S04]  /*2aa00*/  S2R R5, SR_TID.X ;  /* 0x0000000000057919 */ /* 0x001e280000002100 */
[----:B------:R-:W-:Y:S01]  /*2aa10*/  BAR.SYNC.DEFER_BLOCKING 0x0 ;  /* 0x0000000000007b1d */ /* 0x000fe20000010000 */
[----:B0-----:R-:W-:-:S13]  /*2aa20*/  ISETP.GT.AND P0, PT, R5, 0x81, PT ;  /* 0x000000810500780c */ /* 0x001fda0003f04270 */
[----:B------:R-:W-:Y:S05]  /*2aa30*/  @P0 EXIT ;  /* 0x000000000000094d */ /* 0x000fea0003800000 */
[C---:B------:R-:W-:Y:S01]  /*2aa40*/  IMNMX R0, R5.reuse, 0x42, !PT ;  /* 0x0000004205007817 */ /* 0x040fe20007800200 */
[----:B-1----:R-:W0:Y:S01]  /*2aa50*/  S2R R3, SR_CTAID.Y ;  /* 0x0000000000037919 */ /* 0x002e220000002600 */
        /* <DEDUP_REMOVED lines=12> */
.L_x_7714:
        /* <DEDUP_REMOVED lines=9> */
.L_x_7713:
[----:B------:R-:W-:Y:S05]  /*2abb0*/  BSYNC B0 ;  /* 0x0000000000007941 */ /* 0x000fea0003800000 */
.L_x_7712:
[----:B------:R-:W-:Y:S05]  /*2abc0*/  @!P1 EXIT ;  /* 0x000000000000994d */ /* 0x000fea0003800000 */
[C---:B------:R-:W-:Y:S01]  /*2abd0*/  IADD3 R16, R5.reuse, -0x100, RZ ;  /* 0xffffff0005107810 */ /* 0x040fe20007ffe0ff */
[----:B------:R-:W-:Y:S01]  /*2abe0*/  IMAD R17, R0, 0x82, R5 ;  /* 0x0000008200117824 */ /* 0x000fe200078e0205 */
[----:B------:R-:W-:Y:S01]  /*2abf0*/  LEA R5, R5, 0x4a0, 0x2 ;  /* 0x000004a005057811 */ /* 0x000fe200078e10ff */
[----:B------:R-:W-:Y:S01]  /*2ac00*/  BSSY B0, `(.L_x_7715) ;  /* 0x000004d000007945 */ /* 0x000fe20003800000 */
[----:B0-----:R-:W-:-:S02]  /*2ac10*/  IADD3 R2, -R16, -0x7e, RZ ;  /* 0xffffff8210027810 */ /* 0x001fc40007ffe1ff */
[----:B------:R-:W-:Y:S02]  /*2ac20*/  PLOP3.LUT P0, PT, PT, PT, PT, 0x80, 0x0 ;  /* 0x000000000000781c */ /* 0x000fe40003f0f070 */
[----:B------:R-:W-:Y:S02]  /*2ac30*/  ISETP.GT.AND P1, PT, R2, 0x300, PT ;  /* 0x000003000200780c */ /* 0x000fe40003f24270 */
[----:B------:R-:W-:Y:S02]  /*2ac40*/  IADD3 R0, R5, 0x200, RZ ;  /* 0x0000020005007810 */ /* 0x000fe40007ffe0ff */
[----:B------:R-:W-:-:S09]  /*2ac50*/  IADD3 R18, R17, 0xc0, RZ ;  /* 0x000000c011127810 */ /* 0x000fd20007ffe0ff */
[----:B------:R-:W-:Y:S05]  /*2ac60*/  @!P1 BRA `(.L_x_7716) ;  /* 0x0000046000009947 */ /* 0x000fea0003800000 */
[----:B------:R-:W-:Y:S02]  /*2ac70*/  PLOP3.LUT P0, PT, PT, PT, PT, 0x8, 0x0 ;  /* 0x000000000000781c */ /* 0x000fe40003f0e170 */
.L_x_7717:
[----:B0-----:R-:W0:Y:S01]  /*2ac80*/  LDS R7, [R0+-0x200] ;  /* 0xfffe000000077984 */ /* 0x001e220000000800 */
[----:B------:R-:W-:Y:S01]  /*2ac90*/  IMAD.MOV.U32 R47, RZ, RZ, 0x4 ;  /* 0x00000004ff2f7424 */ /* 0x000fe200078e00ff */
[C---:B------:R-:W-:Y:S02]  /*2aca0*/  IADD3 R4, R18.reuse, -0x80, RZ ;  /* 0xffffff8012047810 */ /* 0x040fe40007ffe0ff */
[----:B------:R-:W1:Y:S01]  /*2acb0*/  LDS R15, [R0+-0x100] ;  /* 0xffff0000000f7984 */ /* 0x000e620000000800 */
[CC--:B------:R-:W-:Y:S01]  /*2acc0*/  IMAD.WIDE.U32 R2, R17.reuse, R47.reuse, c[0x0][0x178] ;  /* 0x00005e0011027625 */ /* 0x0c0fe200078e002f */
[----:B------:R-:W-:Y:S02]  /*2acd0*/  IADD3 R6, R18, -0x40, RZ ;  /* 0xffffffc012067810 */ /* 0x000fe40007ffe0ff */
[----:B------:R-:W2:Y:S01]  /*2ace0*/  LDS R19, [R0] ;  /* 0x0000000000137984 */ /* 0x000ea20000000800 */
[C---:B------:R-:W-:Y:S01]  /*2acf0*/  IADD3 R8, R17.reuse, 0x100, RZ ;  /* 0x0000010011087810 */ /* 0x040fe20007ffe0ff */
[-C--:B------:R-:W-:Y:S01]  /*2ad00*/  IMAD.WIDE.U32 R4, R4, R47.reuse, c[0x0][0x178] ;  /* 0x00005e0004047625 */ /* 0x080fe200078e002f */
[C---:B------:R-:W-:Y:S01]  /*2ad10*/  IADD3 R10, R18.reuse, 0x80, RZ ;  /* 0x00000080120a7810 */ /* 0x040fe20007ffe0ff */
[----:B------:R-:W3:Y:S01]  /*2ad20*/  LDS R21, [R0+0x100] ;  /* 0x0001000000157984 */ /* 0x000ee20000000800 */
[----:B------:R-:W-:Y:S01]  /*2ad30*/  IADD3 R12, R18, 0xc0, RZ ;  /* 0x000000c0120c7810 */ /* 0x000fe20007ffe0ff */
[-C--:B------:R-:W-:Y:S01]  /*2ad40*/  IMAD.WIDE.U32 R8, R8, R47.reuse, c[0x0][0x178] ;  /* 0x00005e0008087625 */ /* 0x080fe200078e002f */
[----:B------:R-:W-:Y:S01]  /*2ad50*/  IADD3 R14, R18, 0x100, RZ ;  /* 0x00000100120e7810 */ /* 0x000fe20007ffe0ff */
[----:B------:R-:W4:Y:S01]  /*2ad60*/  LDS R23, [R0+0x200] ;  /* 0x0002000000177984 */ /* 0x000f220000000800 */
[----:B------:R-:W-:Y:S01]  /*2ad70*/  IADD3 R20, R17, 0x200, RZ ;  /* 0x0000020011147810 */ /* 0x000fe20007ffe0ff */
[-C--:B------:R-:W-:Y:S01]  /*2ad80*/  IMAD.WIDE.U32 R10, R10, R47.reuse, c[0x0][0x178] ;  /* 0x00005e000a0a7625 */ /* 0x080fe200078e002f */
[C---:B------:R-:W-:Y:S01]  /*2ad90*/  IADD3 R22, R18.reuse, 0x180, RZ ;  /* 0x0000018012167810 */ /* 0x040fe20007ffe0ff */
[----:B------:R-:W5:Y:S01]  /*2ada0*/  LDS R25, [R0+0x300] ;  /* 0x0003000000197984 */ /* 0x000f620000000800 */
        /* <DEDUP_REMOVED lines=9> */
[----:B------:R-:W3:Y:S04]  /*2ae40*/  LDS R37, [R0+0x900] ;  /* 0x0009000000257984 */ /* 0x000ee80000000800 */
[----:B------:R-:W4:Y:S04]  /*2ae50*/  LDS R39, [R0+0xa00] ;  /* 0x000a000000277984 */ /* 0x000f280000000800 */
[----:B------:R-:W5:Y:S04]  /*2ae60*/  LDS R41, [R0+0xb00] ;  /* 0x000b000000297984 */ /* 0x000f680000000800 */
[----:B------:R-:W5:Y:S04]  /*2ae70*/  LDS R43, [R0+0xc00] ;  /* 0x000c0000002b7984 */ /* 0x000f680000000800 */
[----:B------:R1:W5:Y:S04]  /*2ae80*/  LDS R45, [R0+0xd00] ;  /* 0x000d0000002d7984 */ /* 0x0003680000000800 */
[----:B0-----:R0:W-:Y:S04]  /*2ae90*/  STG.E [R2.64], R7 ;  /* 0x0000000702007986 */ /* 0x0011e8000c101906 */
[----:B-1----:R1:W-:Y:S01]  /*2aea0*/  STG.E [R4.64], R15 ;  /* 0x0000000f04007986 */ /* 0x0023e2000c101906 */
[----:B------:R-:W-:Y:S01]  /*2aeb0*/  IADD3 R0, R0, 0x1000, RZ ;  /* 0x0000100000007810 */ /* 0x000fe20007ffe0ff */
[----:B0-----:R-:W-:-:S04]  /*2aec0*/  IMAD.WIDE.U32 R2, R6, R47, c[0x0][0x178] ;  /* 0x00005e0006027625 */ /* 0x001fc800078e002f */
[-C--:B------:R-:W-:Y:S01]  /*2aed0*/  IMAD.WIDE.U32 R6, R18, R47.reuse, c[0x0][0x178] ;  /* 0x00005e0012067625 */ /* 0x080fe200078e002f */
[----:B--2---:R0:W-:Y:S01]  /*2aee0*/  STG.E [R2.64], R19 ;  /* 0x0000001302007986 */ /* 0x0041e2000c101906 */
[C---:B-1----:R-:W-:Y:S02]  /*2aef0*/  IADD3 R15, R17.reuse, 0x300, RZ ;  /* 0x00000300110f7810 */ /* 0x042fe40007ffe0ff */
[-C--:B------:R-:W-:Y:S01]  /*2af00*/  IMAD.WIDE.U32 R4, R14, R47.reuse, c[0x0][0x178] ;  /* 0x00005e000e047625 */ /* 0x080fe200078e002f */
[----:B---3--:R1:W-:Y:S01]  /*2af10*/  STG.E [R6.64], R21 ;  /* 0x0000001506007986 */ /* 0x0083e2000c101906 */
[----:B------:R-:W-:Y:S02]  /*2af20*/  IADD3 R14, R18, 0x300, RZ ;  /* 0x00000300120e7810 */ /* 0x000fe40007ffe0ff */
[----:B------:R-:W-:Y:S01]  /*2af30*/  IADD3 R17, R17, 0x400, RZ ;  /* 0x0000040011117810 */ /* 0x000fe20007ffe0ff */
[----:B----4-:R2:W-:Y:S04]  /*2af40*/  STG.E [R8.64], R23 ;  /* 0x0000001708007986 */ /* 0x0105e8000c101906 */
[----:B-----5:R3:W-:Y:S01]  /*2af50*/  STG.E [R10.64], R25 ;  /* 0x000000190a007986 */ /* 0x0207e2000c101906 */
[----:B0-----:R-:W-:Y:S01]  /*2af60*/  IMAD.WIDE.U32 R2, R20, R47, c[0x0][0x178] ;  /* 0x00005e0014027625 */ /* 0x001fe200078e002f */
[----:B------:R-:W-:-:S02]  /*2af70*/  IADD3 R19, R18, 0x280, RZ ;  /* 0x0000028012137810 */ /* 0x000fc40007ffe0ff */
[----:B------:R-:W-:Y:S01]  /*2af80*/  IADD3 R20, R18, 0x2c0, RZ ;  /* 0x000002c012147810 */ /* 0x000fe20007ffe0ff */
[-C--:B-1----:R-:W-:Y:S01]  /*2af90*/  IMAD.WIDE.U32 R6, R22, R47.reuse, c[0x0][0x178] ;  /* 0x00005e0016067625 */ /* 0x082fe200078e002f */
[----:B------:R0:W-:Y:S03]  /*2afa0*/  STG.E [R12.64], R27 ;  /* 0x0000001b0c007986 */ /* 0x0001e6000c101906 */
[----:B--2---:R-:W-:Y:S01]  /*2afb0*/  IMAD.WIDE.U32 R8, R24, R47, c[0x0][0x178] ;  /* 0x00005e0018087625 */ /* 0x004fe200078e002f */
[----:B------:R1:W-:Y:S01]  /*2afc0*/  STG.E [R4.64], R29 ;  /* 0x0000001d04007986 */ /* 0x0003e2000c101906 */
[----:B---3--:R-:W-:-:S03]  /*2afd0*/  IADD3 R10, R18, 0x200, RZ ;  /* 0x00000200120a7810 */ /* 0x008fc60007ffe0ff */
        /* <DEDUP_REMOVED lines=15> */
.L_x_7716:
[----:B------:R-:W-:Y:S05]  /*2b0d0*/  BSYNC B0 ;  /* 0x0000000000007941 */ /* 0x000fea0003800000 */
.L_x_7715:
[----:B0-----:R-:W-:Y:S01]  /*2b0e0*/  IADD3 R2, -R16, -0x7e, RZ ;  /* 0xffffff8210027810 */ /* 0x001fe20007ffe1ff */
        /* <DEDUP_REMOVED lines=10> */
[----:B------:R-:W2:Y:S01]  /*2b190*/  LDS R23, [R0] ;  /* 0x0000000000177984 */ /* 0x000ea20000000800 */
[----:B------:R-:W-:Y:S01]  /*2b1a0*/  IADD3 R12, R18, 0x80, RZ ;  /* 0x00000080120c7810 */ /* 0x000fe20007ffe0ff */
[-C--:B------:R-:W-:Y:S01]  /*2b1b0*/  IMAD.WIDE.U32 R4, R4, R35.reuse, c[0x0][0x178] ;  /* 0x00005e0004047625 */ /* 0x080fe200078e0023 */
[C---:B------:R-:W-:Y:S01]  /*2b1c0*/  IADD3 R14, R18.reuse, 0xc0, RZ ;  /* 0x000000c0120e7810 */ /* 0x040fe20007ffe0ff */
[----:B------:R-:W3:Y:S01]  /*2b1d0*/  LDS R25, [R0+0x100] ;  /* 0x0001000000197984 */ /* 0x000ee20000000800 */
[----:B------:R-:W-:Y:S01]  /*2b1e0*/  IADD3 R20, R18, 0x100, RZ ;  /* 0x0000010012147810 */ /* 0x000fe20007ffe0ff */
[-C--:B------:R-:W-:Y:S01]  /*2b1f0*/  IMAD.WIDE.U32 R6, R6, R35.reuse, c[0x0][0x178] ;  /* 0x00005e0006067625 */ /* 0x080fe200078e0023 */
[----:B------:R-:W-:Y:S01]  /*2b200*/  PLOP3.LUT P0, PT, PT, PT, PT, 0x8, 0x0 ;  /* 0x000000000000781c */ /* 0x000fe20003f0e170 */
[----:B------:R-:W4:Y:S01]  /*2b210*/  LDS R27, [R0+0x200] ;  /* 0x00020000001b7984 */ /* 0x000f220000000800 */
[----:B------:R-:W-:Y:S01]  /*2b220*/  IADD3 R16, R16, 0x200, RZ ;  /* 0x0000020010107810 */ /* 0x000fe20007ffe0ff */
[CC--:B------:R-:W-:Y:S01]  /*2b230*/  IMAD.WIDE.U32 R8, R18.reuse, R35.reuse, c[0x0][0x178] ;  /* 0x00005e0012087625 */ /* 0x0c0fe200078e0023 */
[----:B------:R-:W-:Y:S01]  /*2b240*/  IADD3 R18, R18, 0x200, RZ ;  /* 0x0000020012127810 */ /* 0x000fe20007ffe0ff */
[----:B------:R-:W5:Y:S01]  /*2b250*/  LDS R29, [R0+0x300] ;  /* 0x00030000001d7984 */ /* 0x000f620000000800 */
[----:B------:R-:W-:Y:S01]  /*2b260*/  IADD3 R17, R17, 0x200, RZ ;  /* 0x0000020011117810 */ /* 0x000fe20007ffe0ff */
[----:B------:R-:W-:-:S02]  /*2b270*/  IMAD.WIDE.U32 R10, R10, R35, c[0x0][0x178] ;  /* 0x00005e000a0a7625 */ /* 0x000fc400078e0023 */
[----:B------:R-:W5:Y:S02]  /*2b280*/  LDS R31, [R0+0x400] ;  /* 0x00040000001f7984 */ /* 0x000f640000000800 */
[-C--:B------:R-:W-:Y:S02]  /*2b290*/  IMAD.WIDE.U32 R12, R12, R35.reuse, c[0x0][0x178] ;  /* 0x00005e000c0c7625 */ /* 0x080fe400078e0023 */
[----:B------:R0:W5:Y:S02]  /*2b2a0*/  LDS R33, [R0+0x500] ;  /* 0x0005000000217984 */ /* 0x0001640000000800 */
[-C--:B------:R-:W-:Y:S01]  /*2b2b0*/  IMAD.WIDE.U32 R14, R14, R35.reuse, c[0x0][0x178] ;  /* 0x00005e000e0e7625 */ /* 0x080fe200078e0023 */
[----:B0-----:R-:W-:Y:S01]  /*2b2c0*/  IADD3 R0, R0, 0x800, RZ ;  /* 0x0000080000007810 */ /* 0x001fe20007ffe0ff */
[----:B------:R0:W-:Y:S04]  /*2b2d0*/  STG.E [R2.64], R19 ;  /* 0x0000001302007986 */ /* 0x0001e8000c101906 */
[----:B-1----:R1:W-:Y:S04]  /*2b2e0*/  STG.E [R4.64], R21 ;  /* 0x0000001504007986 */ /* 0x0023e8000c101906 */
[----:B--2---:R1:W-:Y:S01]  /*2b2f0*/  STG.E [R6.64], R23 ;  /* 0x0000001706007986 */ /* 0x0043e2000c101906 */
[----:B0-----:R-:W-:-:S03]  /*2b300*/  IMAD.WIDE.U32 R2, R20, R35, c[0x0][0x178] ;  /* 0x00005e0014027625 */ /* 0x001fc600078e0023 */
[----:B---3--:R1:W-:Y:S04]  /*2b310*/  STG.E [R8.64], R25 ;  /* 0x0000001908007986 */ /* 0x0083e8000c101906 */
[----:B----4-:R1:W-:Y:S04]  /*2b320*/  STG.E [R10.64], R27 ;  /* 0x0000001b0a007986 */ /* 0x0103e8000c101906 */
[----:B-----5:R1:W-:Y:S04]  /*2b330*/  STG.E [R12.64], R29 ;  /* 0x0000001d0c007986 */ /* 0x0203e8000c101906 */
[----:B------:R1:W-:Y:S04]  /*2b340*/  STG.E [R14.64], R31 ;  /* 0x0000001f0e007986 */ /* 0x0003e8000c101906 */
[----:B------:R1:W-:Y:S02]  /*2b350*/  STG.E [R2.64], R33 ;  /* 0x0000002102007986 */ /* 0x0003e4000c101906 */
.L_x_7719:
[----:B------:R-:W-:Y:S05]  /*2b360*/  BSYNC B0 ;  /* 0x0000000000007941 */ /* 0x000fea0003800000 */
.L_x_7718:
[----:B------:R-:W-:-:S13]  /*2b370*/  ISETP.LT.OR P0, PT, R16, -0x7e, P0 ;  /* 0xffffff821000780c */ /* 0x000fda0000701670 */
[----:B------:R-:W-:Y:S05]  /*2b380*/  @!P0 EXIT ;  /* 0x000000000000894d */ /* 0x000fea0003800000 */
[----:B-1----:R-:W0:Y:S01]  /*2b390*/  LDS R11, [R0+-0x200] ;  /* 0xfffe0000000b7984 */ /* 0x002e220000000800 */
[----:B------:R-:W-:Y:S01]  /*2b3a0*/  IMAD.MOV.U32 R9, RZ, RZ, 0x4 ;  /* 0x00000004ff097424 */ /* 0x000fe200078e00ff */
[C---:B------:R-:W-:Y:S02]  /*2b3b0*/  IADD3 R4, R18.reuse, -0x80, RZ ;  /* 0xffffff8012047810 */ /* 0x040fe40007ffe0ff */
[----:B------:R-:W1:Y:S01]  /*2b3c0*/  LDS R13, [R0+-0x100] ;  /* 0xffff0000000d7984 */ /* 0x000e620000000800 */
[----:B------:R-:W-:Y:S01]  /*2b3d0*/  IADD3 R6, R18, -0x40, RZ ;  /* 0xffffffc012067810 */ /* 0x000fe20007ffe0ff */
[-C--:B------:R-:W-:Y:S02]  /*2b3e0*/  IMAD.WIDE.U32 R2, R17, R9.reuse, c[0x0][0x178] ;  /* 0x00005e0011027625 */ /* 0x080fe400078e0009 */
[----:B------:R-:W2:Y:S02]  /*2b3f0*/  LDS R15, [R0] ;  /* 0x00000000000f7984 */ /* 0x000ea40000000800 */
[----:B------:R-:W-:-:S02]  /*2b400*/  IMAD.WIDE.U32 R4, R4, R9, c[0x0][0x178] ;  /* 0x00005e0004047625 */ /* 0x000fc400078e0009 */
[----:B------:R-:W3:Y:S02]  /*2b410*/  LDS R19, [R0+0x100] ;  /* 0x0001000000137984 */ /* 0x000ee40000000800 */
[----:B------:R-:W-:-:S04]  /*2b420*/  IMAD.WIDE.U32 R6, R6, R9, c[0x0][0x178] ;  /* 0x00005e0006067625 */ /* 0x000fc800078e0009 */
[----:B------:R-:W-:Y:S01]  /*2b430*/  IMAD.WIDE.U32 R8, R18, R9, c[0x0][0x178] ;  /* 0x00005e0012087625 */ /* 0x000fe200078e0009 */
[----:B0-----:R-:W-:Y:S04]  /*2b440*/  STG.E [R2.64], R11 ;  /* 0x0000000b02007986 */ /* 0x001fe8000c101906 */
[----:B-1----:R-:W-:Y:S04]  /*2b450*/  STG.E [R4.64], R13 ;  /* 0x0000000d04007986 */ /* 0x002fe8000c101906 */
[----:B--2---:R-:W-:Y:S04]  /*2b460*/  STG.E [R6.64], R15 ;  /* 0x0000000f06007986 */ /* 0x004fe8000c101906 */
[----:B---3--:R-:W-:Y:S01]  /*2b470*/  STG.E [R8.64], R19 ;  /* 0x0000001308007986 */ /* 0x008fe2000c101906 */
[----:B------:R-:W-:Y:S05]  /*2b480*/  EXIT ;  /* 0x000000000000794d */ /* 0x000fea0003800000 */
.L_x_7720:
        /* <DEDUP_REMOVED lines=15> */
.L_x_74470:


//--------------------- .text._ZN17fastertransformer17batch_topk_kernelI6__halfLi32ELi32EEEvPKiPKT_PiPfS8_PKbS3_NS_14BeamHypothesesEiiifS4_ --------------------------
	.section	.text._ZN17fastertransformer17batch_topk_kernelI6__halfLi32ELi32EEEvPKiPKT_PiPfS8_PKbS3_NS_14BeamHypothesesEiiifS4_,"ax",@progbits
	.sectioninfo	@"SHI_REGISTERS=72"
	.align	128
        .global         _ZN17fastertransformer17batch_topk_kernelI6__halfLi32ELi32EEEvPKiPKT_PiPfS8_PKbS3_NS_14BeamHypothesesEiiifS4_
        .type           _ZN17fastertransformer17batch_topk_kernelI6__halfLi32ELi32EEEvPKiPKT_PiPfS8_PKbS3_NS_14BeamHypothesesEiiifS4_,@function
        .size           _ZN17fastertransformer17batch_topk_kernelI6__halfLi32ELi32EEEvPKiPKT_PiPfS8_PKbS3_NS_14BeamHypothesesEiiifS4_,(.L_x_74471 - _ZN17fastertransformer17batch_topk_kernelI6__halfLi32ELi32EEEvPKiPKT_PiPfS8_PKbS3_NS_14BeamHypothesesEiiifS4_)
        .other          _ZN17fastertransformer17batch_topk_kernelI6__halfLi32ELi32EEEvPKiPKT_PiPfS8_PKbS3_NS_14BeamHypothesesEiiifS4_,@"STO_CUDA_ENTRY STV_DEFAULT"
_ZN17fastertransformer17batch_topk_kernelI6__halfLi32ELi32EEEvPKiPKT_PiPfS8_PKbS3_NS_14BeamHypothesesEiiifS4_:
.text._ZN17fastertransformer17batch_topk_kernelI6__halfLi32ELi32EEEvPKiPKT_PiPfS8_PKbS3_NS_14BeamHypothesesEiiifS4_:
        /* <DEDUP_REMOVED lines=31> */
.L_x_7722:
[----:B------:R-:W-:-:S04]  /*01f0*/  LEA R2, P0, R5, c[0x0][0x1c0], 0x2 ;  /* 0x0000700005027a11 */ /* 0x000fc800078010ff */
[----:B------:R-:W-:Y:S01]  /*0200*/  LEA.HI.X R3, R5, c[0x0][0x1c4], R6, 0x2, P0 ;  /* 0x0000710005037a11 */ /* 0x000fe200000f1406 */
[----:B------:R-:W-:-:S05]  /*0210*/  IMAD.MOV.U32 R5, RZ, RZ, 0x7f7fffff ;  /* 0x7f7fffffff057424 */ /* 0x000fca00078e00ff */
[----:B------:R0:W-:Y:S03]  /*0220*/  STG.E [R2.64], R5 ;  /* 0x0000000502007986 */ /* 0x0001e6000c101904 */
.L_x_7723:
[----:B------:R-:W-:Y:S05]  /*0230*/  BSYNC B0 ;  /* 0x0000000000007941 */ /* 0x000fea0003800000 */
.L_x_7721:
[----:B0-----:R-:W-:Y:S01]  /*0240*/  ISETP.GE.AND P0, PT, R9, c[0x0][0x220], PT ;  /* 0x0000880009007a0c */ /* 0x001fe20003f06270 */
[----:B------:R-:W-:Y:S01]  /*0250*/  IMAD.MOV.U32 R17, RZ, RZ, 0xfc00 ;  /* 0x0000fc00ff117424 */ /* 0x000fe200078e00ff */
[----:B------:R-:W-:Y:S01]  /*0260*/  BSSY B0, `(.L_x_7724) ;  /* 0x00004d6000007945 */ /* 0x000fe20003800000 */
[----:B------:R-:W-:Y:S02]  /*0270*/  IMAD.MOV.U32 R2, RZ, RZ, 0xfc00 ;  /* 0x0000fc00ff027424 */ /* 0x000fe400078e00ff */
        /* <DEDUP_REMOVED lines=119> */
.L_x_7825:
        /* <DEDUP_REMOVED lines=9> */
[----:B------:R-:W-:-:S04]  /*0a80*/  IMAD R4, R4, R11, RZ ;  /* 0x0000000b04047224 */ /* 0x000fc800078e02ff */
[----:B------:R-:W-:Y:S01]  /*0a90*/  IMAD.HI.U32 R12, R13, R4, R12 ;  /* 0x000000040d0c7227 */ /* 0x000fe200078e000c */
[----:B------:R-:W-:-:S05]  /*0aa0*/  IABS R4, R9 ;  /* 0x0000000900047213 */ /* 0x000fca0000000000 */
        /* <DEDUP_REMOVED lines=15> */
[----:B------:R-:W-:-:S05]  /*0ba0*/  F2FP.PACK_AB R4, RZ, R12 ;  /* 0x0000000cff04723e */ /* 0x000fca00000000ff */
[C---:B------:R-:W-:Y:S02]  /*0bb0*/  HSETP2.GEU.AND P1, PT, |R4|.reuse.H0_H0, 8.523464202880859375e-06, 8.523464202880859375e-06, PT ;  /* 0x008f008f04007434 */ /* 0x040fe40003f2ea00 */
[----:B------:R-:W-:-:S05]  /*0bc0*/  HSETP2.GT.AND P0, PT, |R4|.H0_H0, RZ.H0_H0, PT ;  /* 0x200000ff04007234 */ /* 0x000fca0003f04a00 */
[----:B------:R-:W-:-:S13]  /*0bd0*/  PLOP3.LUT P0, PT, P1, P0, PT, 0xa2, 0x0 ;  /* 0x000000000000781c */ /* 0x000fda0000f01472 */
[----:B------:R-:W-:-:S04]  /*0be0*/  @!P0 FFMA.FTZ R10, -R5, R12, R10 ;  /* 0x0000000c050a8223 */ /* 0x000fc8000001010a */
[----:B------:R-:W-:Y:S01]  /*0bf0*/  @!P0 FFMA.FTZ R12, R3, R10, R12 ;  /* 0x0000000a030c8223 */ /* 0x000fe2000001000c */
[----:B------:R-:W-:-:S04]  /*0c00*/  PRMT R10, R4, 0x7610, R10 ;  /* 0x00007610040a7816 */ /* 0x000fc8000000000a */
[----:B------:R-:W-:-:S04]  /*0c10*/  @!P0 F2FP.PACK_AB R4, RZ, R12 ;  /* 0x0000000cff04823e */ /* 0x000fc800000000ff */
[----:B------:R-:W-:-:S05]  /*0c20*/  @!P0 PRMT R10, R4, 0x7610, R10 ;  /* 0x00007610040a8816 */ /* 0x000fca000000000a */
.L_x_7727:
[----:B--23-5:R-:W-:Y:S01]  /*0c30*/  HFMA2 R4, R11.H0_H0, c[0x0] [0x230].H0_H0, R10.H0_H0 ;  /* 0x20008c000b047a31 */ /* 0x02cfe2000004080a */
[----:B------:R-:W-:Y:S04]  /*0c40*/  BSSY B1, `(.L_x_7728) ;  /* 0x000000a000017945 */ /* 0x000fe80003800000 */
[----:B------:R-:W-:-:S05]  /*0c50*/  HSETP2.GT.AND P0, PT, R4.H0_H0, R54.H1_H1, PT ;  /* 0x3000003604007234 */ /* 0x000fca0003f04800 */
[----:B------:R-:W-:-:S13]  /*0c60*/  ISETP.EQ.OR P0, PT, R16, -0x1, P0 ;  /* 0xffffffff1000780c */ /* 0x000fda0000702670 */
[----:B------:R-:W-:Y:S05]  /*0c70*/  @P0 BRA `(.L_x_7729) ;  /* 0x0000004000000947 */ /* 0x000fea0003800000 */
[----:B------:R-:W-:-:S13]  /*0c80*/  ISETP.GT.AND P0, PT, R16, R9, PT ;  /* 0x000000091000720c */ /* 0x000fda0003f04270 */
[----:B------:R-:W-:Y:S01]  /*0c90*/  HSETP2.NEU.OR P0, PT, R4.H0_H0, R54.H1_H1, !P0 ;  /* 0x3000003604007234 */ /* 0x000fe2000470d820 */
[----:B------:R-:W-:-:S12]  /*0ca0*/  PRMT R4, R4, 0x7610, R54 ;  /* 0x0000761004047816 */ /* 0x000fd80000000036 */
[----:B------:R-:W-:Y:S05]  /*0cb0*/  @P0 BRA `(.L_x_7730) ;  /* 0x0000002000000947 */ /* 0x000fea0003800000 */
.L_x_7729:
[----:B------:R-:W-:Y:S01]  /*0cc0*/  PRMT R4, R4, 0x5410, R4 ;  /* 0x0000541004047816 */ /* 0x000fe20000000004 */
[----:B------:R-:W-:Y:S02]  /*0cd0*/  IMAD.MOV.U32 R16, RZ, RZ, R9 ;  /* 0x000000ffff107224 */ /* 0x000fe400078e0009 */
.L_x_7730:
[----:B------:R-:W-:Y:S05]  /*0ce0*/  BSYNC B1 ;  /* 0x0000000000017941 */ /* 0x000fea0003800000 */
.L_x_7728:
        /* <DEDUP_REMOVED lines=10> */
.L_x_7732:
[----:B------:R-:W-:Y:S01]  /*0d90*/  IMAD.MOV.U32 R11, RZ, RZ, R16 ;  /* 0x000000ffff0b7224 */ /* 0x000fe200078e0010 */
[----:B------:R-:W-:Y:S01]  /*0da0*/  PRMT R54, R54, 0x5410, R54 ;  /* 0x0000541036367816 */ /* 0x000fe20000000036 */
[----:B------:R-:W-:Y:S01]  /*0db0*/  IMAD.MOV.U32 R16, RZ, RZ, R23 ;  /* 0x000000ffff107224 */ /* 0x000fe200078e0017 */
[----:B------:R-:W-:Y:S02]  /*0dc0*/  PRMT R10, R4, 0x7632, R10 ;  /* 0x00007632040a7816 */ /* 0x000fe4000000000a */
.L_x_7733:
[----:B------:R-:W-:Y:S05]  /*0dd0*/  BSYNC B1 ;  /* 0x0000000000017941 */ /* 0x000fea0003800000 */
.L_x_7731:
        /* <DEDUP_REMOVED lines=11> */
.L_x_7735:
[----:B------:R-:W-:Y:S01]  /*0e90*/  PRMT R54, R53, 0x7632, R54 ;  /* 0x0000763235367816 */ /* 0x000fe20000000036 */
[----:B------:R-:W-:Y:S01]  /*0ea0*/  IMAD.MOV.U32 R4, RZ, RZ, R11 ;  /* 0x000000ffff047224 */ /* 0x000fe200078e000b */
[----:B------:R-:W-:Y:S01]  /*0eb0*/  PRMT R12, R10, 0x7610, R12 ;  /* 0x000076100a0c7816 */ /* 0x000fe2000000000c */
[----:B------:R-:W-:Y:S02]  /*0ec0*/  IMAD.MOV.U32 R23, RZ, RZ, R22 ;  /* 0x000000ffff177224 */ /* 0x000fe400078e0016 */
.L_x_7736:
[----:B------:R-:W-:Y:S05]  /*0ed0*/  BSYNC B1 ;  /* 0x0000000000017941 */ /* 0x000fea0003800000 */
.L_x_7734:
        /* <DEDUP_REMOVED lines=11> */
.L_x_7738:
[----:B------:R-:W-:Y:S01]  /*0f90*/  PRMT R53, R53, 0x5410, R53 ;  /* 0x0000541035357816 */ /* 0x000fe20000000035 */
[----:B------:R-:W-:Y:S01]  /*0fa0*/  IMAD.MOV.U32 R11, RZ, RZ, R4 ;  /* 0x000000ffff0b7224 */ /* 0x000fe200078e0004 */
[----:B------:R-:W-:Y:S01]  /*0fb0*/  PRMT R10, R10, 0x5410, R12 ;  /* 0x000054100a0a7816 */ /* 0x000fe2000000000c */
[----:B------:R-:W-:Y:S02]  /*0fc0*/  IMAD.MOV.U32 R22, RZ, RZ, R21 ;  /* 0x000000ffff167224 */ /* 0x000fe400078e0015 */
.L_x_7739:
[----:B------:R-:W-:Y:S05]  /*0fd0*/  BSYNC B1 ;  /* 0x0000000000017941 */ /* 0x000fea0003800000 */
.L_x_7737:
        /* <DEDUP_REMOVED lines=11> */
.L_x_7741:
[----:B------:R-:W-:Y:S01]  /*1090*/  PRMT R53, R52, 0x7632, R53 ;  /* 0x0000763234357816 */ /* 0x000fe20000000035 */
[----:B------:R-:W-:Y:S01]  /*10a0*/  IMAD.MOV.U32 R4, RZ, RZ, R11 ;  /* 0x000000ffff047224 */ /* 0x000fe200078e000b */
[----:B------:R-:W-:Y:S01]  /*10b0*/  PRMT R12, R12, 0x7610, R10 ;  /* 0x000076100c0c7816 */ /* 0x000fe2000000000a */
[----:B------:R-:W-:Y:S02]  /*10c0*/  IMAD.MOV.U32 R21, RZ, RZ, R20 ;  /* 0x000000ffff157224 */ /* 0x000fe400078e0014 */
.L_x_7742:
[----:B------:R-:W-:Y:S05]  /*10d0*/  BSYNC B1 ;  /* 0x0000000000017941 */ /* 0x000fea0003800000 */
.L_x_7740:
        /* <DEDUP_REMOVED lines=11> */
.L_x_7744:
[----:B------:R-:W-:Y:S01]  /*1190*/  PRMT R52, R52, 0x5410, R52 ;  /* 0x0000541034347816 */ /* 0x000fe20000000034 */
[----:B------:R-:W-:Y:S01]  /*11a0*/  IMAD.MOV.U32 R11, RZ, RZ, R4 ;  /* 0x000000ffff0b7224 */ /* 0x000fe200078e0004 */
[----:B------:R-:W-:Y:S01]  /*11b0*/  PRMT R10, R12, 0x7632, R10 ;  /* 0x000076320c0a7816 */ /* 0x000fe2000000000a */
[----:B------:R-:W-:Y:S02]  /*11c0*/  IMAD.MOV.U32 R20, RZ, RZ, R27 ;  /* 0x000000ffff147224 */ /* 0x000fe400078e001b */
.L_x_7745:
[----:B------:R-:W-:Y:S05]  /*11d0*/  BSYNC B1 ;  /* 0x0000000000017941 */ /* 0x000fea0003800000 */
.L_x_7743:
        /* <DEDUP_REMOVED lines=11> */
.L_x_7747:
[----:B------:R-:W-:Y:S01]  /*1290*/  PRMT R52, R51, 0x7632, R52 ;  /* 0x0000763233347816 */ /* 0x000fe20000000034 */
[----:B------:R-:W-:Y:S01]  /*12a0*/  IMAD.MOV.U32 R4, RZ, RZ, R11 ;  /* 0x000000ffff047224 */ /* 0x000fe200078e000b */
[----:B------:R-:W-:Y:S01]  /*12b0*/  PRMT R12, R10, 0x7610, R12 ;  /* 0x000076100a0c7816 */ /* 0x000fe2000000000c */
[----:B------:R-:W-:Y:S02]  /*12c0*/  IMAD.MOV.U32 R27, RZ, RZ, R26 ;  /* 0x000000ffff1b7224 */ /* 0x000fe400078e001a */
.L_x_7748:
[----:B------:R-:W-:Y:S05]  /*12d0*/  BSYNC B1 ;  /* 0x0000000000017941 */ /* 0x000fea0003800000 */
.L_x_7746:
        /* <DEDUP_REMOVED lines=11> */
.L_x_7750:
[----:B------:R-:W-:Y:S01]  /*1390*/  PRMT R51, R51, 0x5410, R51 ;  /* 0x0000541033337816 */ /* 0x000fe20000000033 */
[----:B------:R-:W-:Y:S01]  /*13a0*/  IMAD.MOV.U32 R11, RZ, RZ, R4 ;  /* 0x000000ffff0b7224 */ /* 0x000fe200078e0004 */
[----:B------:R-:W-:Y:S01]  /*13b0*/  PRMT R10, R10, 0x5410, R12 ;  /* 0x000054100a0a7816 */ /* 0x000fe2000000000c */
[----:B------:R-:W-:Y:S02]  /*13c0*/  IMAD.MOV.U32 R26, RZ, RZ, R25 ;  /* 0x000000ffff1a7224 */ /* 0x000fe400078e0019 */
.L_x_7751:
[----:B------:R-:W-:Y:S05]  /*13d0*/  BSYNC B1 ;  /* 0x0000000000017941 */ /* 0x000fea0003800000 */
.L_x_7749:
        /* <DEDUP_REMOVED lines=11> */
.L_x_7753:
[----:B------:R-:W-:Y:S01]  /*1490*/  PRMT R51, R50, 0x7632, R51 ;  /* 0x0000763232337816 */ /* 0x000fe20000000033 */
[----:B------:R-:W-:Y:S01]  /*14a0*/  IMAD.MOV.U32 R4, RZ, RZ, R11 ;  /* 0x000000ffff047224 */ /* 0x000fe200078e000b */
[----:B------:R-:W-:Y:S01]  /*14b0*/  PRMT R12, R12, 0x7610, R10 ;  /* 0x000076100c0c7816 */ /* 0x000fe2000000000a */
[----:B------:R-:W-:Y:S02]  /*14c0*/  IMAD.MOV.U32 R25, RZ, RZ, R24 ;  /* 0x000000ffff197224 */ /* 0x000fe400078e0018 */
.L_x_7754:
[----:B------:R-:W-:Y:S05]  /*14d0*/  BSYNC B1 ;  /* 0x0000000000017941 */ /* 0x000fea0003800000 */
.L_x_7752:
        /* <DEDUP_REMOVED lines=11> */
.L_x_7756:
[----:B------:R-:W-:Y:S01]  /*1590*/  PRMT R50, R50, 0x5410, R50 ;  /* 0x0000541032327816 */ /* 0x000fe20000000032 */
[----:B------:R-:W-:Y:S01]  /*15a0*/  IMAD.MOV.U32 R11, RZ, RZ, R4 ;  /* 0x000000ffff0b7224 */ /* 0x000fe200078e0004 */
[----:B------:R-:W-:Y:S01]  /*15b0*/  PRMT R10, R12, 0x7632, R10 ;  /* 0x000076320c0a7816 */ /* 0x000fe2000000000a */
[----:B------:R-:W-:Y:S02]  /*15c0*/  IMAD.MOV.U32 R24, RZ, RZ, R31 ;  /* 0x000000ffff187224 */ /* 0x000fe400078e001f */
.L_x_7757:
[----:B------:R-:W-:Y:S05]  /*15d0*/  BSYNC B1 ;  /* 0x0000000000017941 */ /* 0x000fea0003800000 */
.L_x_7755:
        /* <DEDUP_REMOVED lines=11> */
.L_x_7759:
[----:B------:R-:W-:Y:S01]  /*1690*/  PRMT R50, R55, 0x7632, R50 ;  /* 0x0000763237327816 */ /* 0x000fe20000000032 */
[----:B------:R-:W-:Y:S01]  /*16a0*/  IMAD.MOV.U32 R4, RZ, RZ, R11 ;  /* 0x000000ffff047224 */ /* 0x000fe200078e000b */
[----:B------:R-:W-:Y:S01]  /*16b0*/  PRMT R12, R10, 0x7610, R12 ;  /* 0x000076100a0c7816 */ /* 0x000fe2000000000c */
[----:B------:R-:W-:Y:S02]  /*16c0*/  IMAD.MOV.U32 R31, RZ, RZ, R30 ;  /* 0x000000ffff1f7224 */ /* 0x000fe400078e001e */
.L_x_7760:
[----:B------:R-:W-:Y:S05]  /*16d0*/  BSYNC B1 ;  /* 0x0000000000017941 */ /* 0x000fea0003800000 */
.L_x_7758:
        /* <DEDUP_REMOVED lines=11> */
.L_x_7762:
[----:B------:R-:W-:Y:S01]  /*1790*/  PRMT R55, R55, 0x5410, R55 ;  /* 0x0000541037377816 */ /* 0x000fe20000000037 */
[----:B------:R-:W-:Y:S01]  /*17a0*/  IMAD.MOV.U32 R11, RZ, RZ, R4 ;  /* 0x000000ffff0b7224 */ /* 0x000fe200078e0004 */
[----:B------:R-:W-:Y:S01]  /*17b0*/  PRMT R10, R10, 0x5410, R12 ;  /* 0x000054100a0a7816 */ /* 0x000fe2000000000c */
[----:B------:R-:W-:Y:S02]  /*17c0*/  IMAD.MOV.U32 R30, RZ, RZ, R29 ;  /* 0x000000ffff1e7224 */ /* 0x000fe400078e001d */
.L_x_7763:
[----:B------:R-:W-:Y:S05]  /*17d0*/  BSYNC B1 ;  /* 0x0000000000017941 */ /* 0x000fea0003800000 */
.L_x_7761:
        /* <DEDUP_REMOVED lines=11> */
.L_x_7765:
[----:B------:R-:W-:Y:S01]  /*1890*/  PRMT R55, R60, 0x7632, R55 ;  /* 0x000076323c377816 */ /* 0x000fe20000000037 */
[----:B------:R-:W-:Y:S01]  /*18a0*/  IMAD.MOV.U32 R4, RZ, RZ, R11 ;  /* 0x000000ffff047224 */ /* 0x000fe200078e000b */
[----:B------:R-:W-:Y:S01]  /*18b0*/  PRMT R12, R12, 0x7610, R10 ;  /* 0x000076100c0c7816 */ /* 0x000fe2000000000a */
[----:B------:R-:W-:Y:S02]  /*18c0*/  IMAD.MOV.U32 R29, RZ, RZ, R28 ;  /* 0x000000ffff1d7224 */ /* 0x000fe400078e001c */
.L_x_7766:
[----:B------:R-:W-:Y:S05]  /*18d0*/  BSYNC B1 ;  /* 0x0000000000017941 */ /* 0x000fea0003800000 */
.L_x_7764:
        /* <DEDUP_REMOVED lines=11> */
.L_x_7768:
[----:B------:R-:W-:Y:S01]  /*1990*/  PRMT R60, R60, 0x5410, R60 ;  /* 0x000054103c3c7816 */ /* 0x000fe2000000003c */
[----:B------:R-:W-:Y:S01]  /*19a0*/  IMAD.MOV.U32 R11, RZ, RZ, R4 ;  /* 0x000000ffff0b7224 */ /* 0x000fe200078e0004 */
[----:B------:R-:W-:Y:S01]  /*19b0*/  PRMT R10, R12, 0x7632, R10 ;  /* 0x000076320c0a7816 */ /* 0x000fe2000000000a */
[----:B------:R-:W-:Y:S02]  /*19c0*/  IMAD.MOV.U32 R28, RZ, RZ, R35 ;  /* 0x000000ffff1c7224 */ /* 0x000fe400078e0023 */
.L_x_7769:
[----:B------:R-:W-:Y:S05]  /*19d0*/  BSYNC B1 ;  /* 0x0000000000017941 */ /* 0x000fea0003800000 */
.L_x_7767:
        /* <DEDUP_REMOVED lines=11> */
.L_x_7771:
[----:B------:R-:W-:Y:S01]  /*1a90*/  PRMT R60, R61, 0x7632, R60 ;  /* 0x000076323d3c7816 */ /* 0x000fe2000000003c */
[----:B------:R-:W-:Y:S01]  /*1aa0*/  IMAD.MOV.U32 R4, RZ, RZ, R11 ;  /* 0x000000ffff047224 */ /* 0x000fe200078e000b */
[----:B------:R-:W-:Y:S01]  /*1ab0*/  PRMT R12, R10, 0x7610, R12 ;  /* 0x000076100a0c7816 */ /* 0x000fe2000000000c */
[----:B------:R-:W-:Y:S02]  /*1ac0*/  IMAD.MOV.U32 R35, RZ, RZ, R34 ;  /* 0x000000ffff237224 */ /* 0x000fe400078e0022 */
.L_x_7772:
[----:B------:R-:W-:Y:S05]  /*1ad0*/  BSYNC B1 ;  /* 0x0000000000017941 */ /* 0x000fea0003800000 */
.L_x_7770:
        /* <DEDUP_REMOVED lines=11> */
.L_x_7774:
[----:B------:R-:W-:Y:S01]  /*1b90*/  PRMT R61, R61, 0x5410, R61 ;  /* 0x000054103d3d7816 */ /* 0x000fe2000000003d */
[----:B------:R-:W-:Y:S01]  /*1ba0*/  IMAD.MOV.U32 R11, RZ, RZ, R4 ;  /* 0x000000ffff0b7224 */ /* 0x000fe200078e0004 */
[----:B------:R-:W-:Y:S01]  /*1bb0*/  PRMT R10, R10, 0x5410, R12 ;  /* 0x000054100a0a7816 */ /* 0x000fe2000000000c */
[----:B------:R-:W-:Y:S02]  /*1bc0*/  IMAD.MOV.U32 R34, RZ, RZ, R33 ;  /* 0x000000ffff227224 */ /* 0x000fe400078e0021 */
.L_x_7775:
[----:B------:R-:W-:Y:S05]  /*1bd0*/  BSYNC B1 ;  /* 0x0000000000017941 */ /* 0x000fea0003800000 */
.L_x_7773:
        /* <DEDUP_REMOVED lines=11> */
.L_x_7777:
[----:B------:R-:W-:Y:S01]  /*1c90*/  PRMT R61, R62, 0x7632, R61 ;  /* 0x000076323e3d7816 */ /* 0x000fe2000000003d */
[----:B------:R-:W-:Y:S01]  /*1ca0*/  IMAD.MOV.U32 R4, RZ, RZ, R11 ;  /* 0x000000ffff047224 */ /* 0x000fe200078e000b */
[----:B------:R-:W-:Y:S01]  /*1cb0*/  PRMT R12, R12, 0x7610, R10 ;  /* 0x000076100c0c7816 */ /* 0x000fe2000000000a */
[----:B------:R-:W-:Y:S02]  /*1cc0*/  IMAD.MOV.U32 R33, RZ, RZ, R32 ;  /* 0x000000ffff217224 */ /* 0x000fe400078e0020 */
.L_x_7778:
[----:B------:R-:W-:Y:S05]  /*1cd0*/  BSYNC B1 ;  /* 0x0000000000017941 */ /* 0x000fea0003800000 */
.L_x_7776:
        /* <DEDUP_REMOVED lines=11> */
.L_x_7780:
[----:B------:R-:W-:Y:S01]  /*1d90*/  PRMT R62, R62, 0x5410, R62 ;  /* 0x000054103e3e7816 */ /* 0x000fe2000000003e */
[----:B------:R-:W-:Y:S01]  /*1da0*/  IMAD.MOV.U32 R11, RZ, RZ, R4 ;  /* 0x000000ffff0b7224 */ /* 0x000fe200078e0004 */
[----:B------:R-:W-:Y:S01]  /*1db0*/  PRMT R10, R12, 0x7632, R10 ;  /* 0x000076320c0a7816 */ /* 0x000fe2000000000a */
[----:B------:R-:W-:Y:S02]  /*1dc0*/  IMAD.MOV.U32 R32, RZ, RZ, R39 ;  /* 0x000000ffff207224 */ /* 0x000fe400078e0027 */
.L_x_7781:
[----:B------:R-:W-:Y:S05]  /*1dd0*/  BSYNC B1 ;  /* 0x0000000000017941 */ /* 0x000fea0003800000 */
.L_x_7779:
        /* <DEDUP_REMOVED lines=11> */
.L_x_7783:
[----:B------:R-:W-:Y:S01]  /*1e90*/  PRMT R62, R63, 0x7632, R62 ;  /* 0x000076323f3e7816 */ /* 0x000fe2000000003e */
[----:B------:R-:W-:Y:S01]  /*1ea0*/  IMAD.MOV.U32 R4, RZ, RZ, R11 ;  /* 0x000000ffff047224 */ /* 0x000fe200078e000b */
[----:B------:R-:W-:Y:S01]  /*1eb0*/  PRMT R12, R10, 0x7610, R12 ;  /* 0x000076100a0c7816 */ /* 0x000fe2000000000c */
[----:B------:R-:W-:Y:S02]  /*1ec0*/  IMAD.MOV.U32 R39, RZ, RZ, R38 ;  /* 0x000000ffff277224 */ /* 0x000fe400078e0026 */
.L_x_7784:
[----:B------:R-:W-:Y:S05]  /*1ed0*/  BSYNC B1 ;  /* 0x0000000000017941 */ /* 0x000fea0003800000 */
.L_x_7782:
        /* <DEDUP_REMOVED lines=11> */
.L_x_7786:
[----:B------:R-:W-:Y:S01]  /*1f90*/  PRMT R63, R63, 0x5410, R63 ;  /* 0x000054103f3f7816 */ /* 0x000fe2000000003f */
[----:B------:R-:W-:Y:S01]  /*1fa0*/  IMAD.MOV.U32 R11, RZ, RZ, R4 ;  /* 0x000000ffff0b7224 */ /* 0x000fe200078e0004 */
[----:B------:R-:W-:Y:S01]  /*1fb0*/  PRMT R10, R10, 0x5410, R12 ;  /* 0x000054100a0a7816 */ /* 0x000fe2000000000c */
[----:B------:R-:W-:Y:S02]  /*1fc0*/  IMAD.MOV.U32 R38, RZ, RZ, R37 ;  /* 0x000000ffff267224 */ /* 0x000fe400078e0025 */
.L_x_7787:
[----:B------:R-:W-:Y:S05]  /*1fd0*/  BSYNC B1 ;  /* 0x0000000000017941 */ /* 0x000fea0003800000 */
.L_x_7785:
        /* <DEDUP_REMOVED lines=11> */
.L_x_7789:
[----:B------:R-:W-:Y:S01]  /*2090*/  PRMT R63, R64, 0x7632, R63 ;  /* 0x00007632403f7816 */ /* 0x000fe2000000003f */
[----:B------:R-:W-:Y:S01]  /*20a0*/  IMAD.MOV.U32 R4, RZ, RZ, R11 ;  /* 0x000000ffff047224 */ /* 0x000fe200078e000b */
[----:B------:R-:W-:Y:S01]  /*20b0*/  PRMT R12, R12, 0x7610, R10 ;  /* 0x000076100c0c7816 */ /* 0x000fe2000000000a */
[----:B------:R-:W-:Y:S02]  /*20c0*/  IMAD.MOV.U32 R37, RZ, RZ, R36 ;  /* 0x000000ffff257224 */ /* 0x000fe400078e0024 */
.L_x_7790:
[----:B------:R-:W-:Y:S05]  /*20d0*/  BSYNC B1 ;  /* 0x0000000000017941 */ /* 0x000fea0003800000 */
.L_x_7788:
        /* <DEDUP_REMOVED lines=11> */
.L_x_7792:
[----:B------:R-:W-:Y:S01]  /*2190*/  PRMT R64, R64, 0x5410, R64 ;  /* 0x0000541040407816 */ /* 0x000fe20000000040 */
[----:B------:R-:W-:Y:S01]  /*21a0*/  IMAD.MOV.U32 R11, RZ, RZ, R4 ;  /* 0x000000ffff0b7224 */ /* 0x000fe200078e0004 */
[----:B------:R-:W-:Y:S01]  /*21b0*/  PRMT R10, R12, 0x7632, R10 ;  /* 0x000076320c0a7816 */ /* 0x000fe2000000000a */
[----:B------:R-:W-:Y:S02]  /*21c0*/  IMAD.MOV.U32 R36, RZ, RZ, R43 ;  /* 0x000000ffff247224 */ /* 0x000fe400078e002b */
.L_x_7793:
[----:B------:R-:W-:Y:S05]  /*21d0*/  BSYNC B1 ;  /* 0x0000000000017941 */ /* 0x000fea0003800000 */
.L_x_7791:
        /* <DEDUP_REMOVED lines=11> */
.L_x_7795:
[----:B------:R-:W-:Y:S01]  /*2290*/  PRMT R64, R65, 0x7632, R64 ;  /* 0x0000763241407816 */ /* 0x000fe20000000040 */
[----:B------:R-:W-:Y:S01]  /*22a0*/  IMAD.MOV.U32 R4, RZ, RZ, R11 ;  /* 0x000000ffff047224 */ /* 0x000fe200078e000b */
[----:B------:R-:W-:Y:S01]  /*22b0*/  PRMT R12, R10, 0x7610, R12 ;  /* 0x000076100a0c7816 */ /* 0x000fe2000000000c */
[----:B------:R-:W-:Y:S02]  /*22c0*/  IMAD.MOV.U32 R43, RZ, RZ, R42 ;  /* 0x000000ffff2b7224 */ /* 0x000fe400078e002a */
.L_x_7796:
[----:B------:R-:W-:Y:S05]  /*22d0*/  BSYNC B1 ;  /* 0x0000000000017941 */ /* 0x000fea0003800000 */
.L_x_7794:
        /* <DEDUP_REMOVED lines=11> */
.L_x_7798:
[----:B------:R-:W-:Y:S01]  /*2390*/  PRMT R65, R65, 0x5410, R65 ;  /* 0x0000541041417816 */ /* 0x000fe20000000041 */
[----:B------:R-:W-:Y:S01]  /*23a0*/  IMAD.MOV.U32 R11, RZ, RZ, R4 ;  /* 0x000000ffff0b7224 */ /* 0x000fe200078e0004 */
[----:B------:R-:W-:Y:S01]  /*23b0*/  PRMT R10, R10, 0x5410, R12 ;  /* 0x000054100a0a7816 */ /* 0x000fe2000000000c */
[----:B------:R-:W-:Y:S02]  /*23c0*/  IMAD.MOV.U32 R42, RZ, RZ, R41 ;  /* 0x000000ffff2a7224 */ /* 0x000fe400078e0029 */
.L_x_7799:
[----:B------:R-:W-:Y:S05]  /*23d0*/  BSYNC B1 ;  /* 0x0000000000017941 */ /* 0x000fea0003800000 */
.L_x_7797:
        /* <DEDUP_REMOVED lines=11> */
.L_x_7801:
[----:B------:R-:W-:Y:S01]  /*2490*/  PRMT R65, R66, 0x7632, R65 ;  /* 0x0000763242417816 */ /* 0x000fe20000000041 */
[----:B------:R-:W-:Y:S01]  /*24a0*/  IMAD.MOV.U32 R4, RZ, RZ, R11 ;  /* 0x000000ffff047224 */ /* 0x000fe200078e000b */
[----:B------:R-:W-:Y:S01]  /*24b0*/  PRMT R12, R12, 0x7610, R10 ;  /* 0x000076100c0c7816 */ /* 0x000fe2000000000a */
[----:B------:R-:W-:Y:S02]  /*24c0*/  IMAD.MOV.U32 R41, RZ, RZ, R40 ;  /* 0x000000ffff297224 */ /* 0x000fe400078e0028 */
.L_x_7802:
[----:B------:R-:W-:Y:S05]  /*24d0*/  BSYNC B1 ;  /* 0x0000000000017941 */ /* 0x000fea0003800000 */
.L_x_7800:
        /* <DEDUP_REMOVED lines=11> */
.L_x_7804:
[----:B------:R-:W-:Y:S01]  /*2590*/  PRMT R66, R66, 0x5410, R66 ;  /* 0x0000541042427816 */ /* 0x000fe20000000042 */
[----:B------:R-:W-:Y:S01]  /*25a0*/  IMAD.MOV.U32 R11, RZ, RZ, R4 ;  /* 0x000000ffff0b7224 */ /* 0x000fe200078e0004 */
[----:B------:R-:W-:Y:S01]  /*25b0*/  PRMT R10, R12, 0x7632, R10 ;  /* 0x000076320c0a7816 */ /* 0x000fe2000000000a */
[----:B------:R-:W-:Y:S02]  /*25c0*/  IMAD.MOV.U32 R40, RZ, RZ, R47 ;  /* 0x000000ffff287224 */ /* 0x000fe400078e002f */
.L_x_7805:
[----:B------:R-:W-:Y:S05]  /*25d0*/  BSYNC B1 ;  /* 0x0000000000017941 */ /* 0x000fea0003800000 */
.L_x_7803:
        /* <DEDUP_REMOVED lines=11> */
.L_x_7807:
[----:B------:R-:W-:Y:S01]  /*2690*/  PRMT R66, R67, 0x7632, R66 ;  /* 0x0000763243427816 */ /* 0x000fe20000000042 */
[----:B------:R-:W-:Y:S01]  /*26a0*/  IMAD.MOV.U32 R4, RZ, RZ, R11 ;  /* 0x000000ffff047224 */ /* 0x000fe200078e000b */
[----:B------:R-:W-:Y:S01]  /*26b0*/  PRMT R12, R10, 0x7610, R12 ;  /* 0x000076100a0c7816 */ /* 0x000fe2000000000c */
[----:B------:R-:W-:Y:S02]  /*26c0*/  IMAD.MOV.U32 R47, RZ, RZ, R46 ;  /* 0x000000ffff2f7224 */ /* 0x000fe400078e002e */
.L_x_7808:
[----:B------:R-:W-:Y:S05]  /*26d0*/  BSYNC B1 ;  /* 0x0000000000017941 */ /* 0x000fea0003800000 */
.L_x_7806:
        /* <DEDUP_REMOVED lines=11> */
.L_x_7810:
[----:B------:R-:W-:Y:S01]  /*2790*/  PRMT R67, R67, 0x5410, R67 ;  /* 0x0000541043437816 */ /* 0x000fe20000000043 */
[----:B------:R-:W-:Y:S01]  /*27a0*/  IMAD.MOV.U32 R11, RZ, RZ, R4 ;  /* 0x000000ffff0b7224 */ /* 0x000fe200078e0004 */
[----:B------:R-:W-:Y:S01]  /*27b0*/  PRMT R10, R10, 0x5410, R12 ;  /* 0x000054100a0a7816 */ /* 0x000fe2000000000c */
[----:B------:R-:W-:Y:S02]  /*27c0*/  IMAD.MOV.U32 R46, RZ, RZ, R45 ;  /* 0x000000ffff2e7224 */ /* 0x000fe400078e002d */
.L_x_7811:
[----:B------:R-:W-:Y:S05]  /*27d0*/  BSYNC B1 ;  /* 0x0000000000017941 */ /* 0x000fea0003800000 */
.L_x_7809:
        /* <DEDUP_REMOVED lines=11> */
.L_x_7813:
[----:B------:R-:W-:Y:S01]  /*2890*/  PRMT R67, R68, 0x7632, R67 ;  /* 0x0000763244437816 */ /* 0x000fe20000000043 */
[----:B------:R-:W-:Y:S01]  /*28a0*/  IMAD.MOV.U32 R4, RZ, RZ, R11 ;  /* 0x000000ffff047224 */ /* 0x000fe200078e000b */
[----:B------:R-:W-:Y:S01]  /*28b0*/  PRMT R12, R12, 0x7610, R10 ;  /* 0x000076100c0c7816 */ /* 0x000fe2000000000a */
[----:B------:R-:W-:Y:S02]  /*28c0*/  IMAD.MOV.U32 R45, RZ, RZ, R44 ;  /* 0x000000ffff2d7224 */ /* 0x000fe400078e002c */
.L_x_7814:
[----:B------:R-:W-:Y:S05]  /*28d0*/  BSYNC B1 ;  /* 0x0000000000017941 */ /* 0x000fea0003800000 */
.L_x_7812:
        /* <DEDUP_REMOVED lines=11> */
.L_x_7816:
[----:B------:R-:W-:Y:S01]  /*2990*/  PRMT R68, R68, 0x5410, R68 ;  /* 0x0000541044447816 */ /* 0x000fe20000000044 */
[----:B------:R-:W-:Y:S01]  /*29a0*/  IMAD.MOV.U32 R13, RZ, RZ, R4 ;  /* 0x000000ffff0d7224 */ /* 0x000fe200078e0004 */
[----:B------:R-:W-:Y:S01]  /*29b0*/  PRMT R10, R12, 0x7632, R10 ;  /* 0x000076320c0a7816 */ /* 0x000fe2000000000a */
[----:B------:R-:W-:Y:S02]  /*29c0*/  IMAD.MOV.U32 R44, RZ, RZ, R49 ;  /* 0x000000ffff2c7224 */ /* 0x000fe400078e0031 */
.L_x_7817:
[----:B------:R-:W-:Y:S05]  /*29d0*/  BSYNC B1 ;  /* 0x0000000000017941 */ /* 0x000fea0003800000 */
.L_x_7815:
        /* <DEDUP_REMOVED lines=11> */
.L_x_7819:
[----:B------:R-:W-:Y:S01]  /*2a90*/  PRMT R68, R17, 0x7632, R68 ;  /* 0x0000763211447816 */ /* 0x000fe20000000044 */
[----:B------:R-:W-:Y:S01]  /*2aa0*/  IMAD.MOV.U32 R11, RZ, RZ, R13 ;  /* 0x000000ffff0b7224 */ /* 0x000fe200078e000d */
[----:B------:R-:W-:Y:S01]  /*2ab0*/  PRMT R4, R10, 0x7610, R4 ;  /* 0x000076100a047816 */ /* 0x000fe20000000004 */
[----:B------:R-:W-:Y:S02]  /*2ac0*/  IMAD.MOV.U32 R49, RZ, RZ, R48 ;  /* 0x000000ffff317224 */ /* 0x000fe400078e0030 */
.L_x_7820:
[----:B------:R-:W-:Y:S05]  /*2ad0*/  BSYNC B1 ;  /* 0x0000000000017941 */ /* 0x000fea0003800000 */
.L_x_7818:
        /* <DEDUP_REMOVED lines=9> */
.L_x_7822:
[----:B------:R-:W-:Y:S01]  /*2b70*/  IMAD.MOV.U32 R48, RZ, RZ, R2 ;  /* 0x000000ffff307224 */ /* 0x000fe200078e0002 */
[----:B------:R-:W-:Y:S01]  /*2b80*/  PRMT R17, R4, 0x5410, R17 ;  /* 0x0000541004117816 */ /* 0x000fe20000000011 */
[----:B------:R-:W-:Y:S02]  /*2b90*/  IMAD.MOV.U32 R2, RZ, RZ, R11 ;  /* 0x000000ffff027224 */ /* 0x000fe400078e000b */
.L_x_7823:
[----:B------:R-:W-:Y:S05]  /*2ba0*/  BSYNC B1 ;  /* 0x0000000000017941 */ /* 0x000fea0003800000 */
.L_x_7821:
[----:B------:R-:W-:Y:S02]  /*2bb0*/  IADD3 R9, R9, 0x20, RZ ;  /* 0x0000002009097810 */ /* 0x000fe40007ffe0ff */
[----:B------:R-:W-:Y:S02]  /*2bc0*/  IADD3 R6, P1, R6, 0x40, RZ ;  /* 0x0000004006067810 */ /* 0x000fe40007f3e0ff */
[----:B------:R-:W-:-:S03]  /*2bd0*/  ISETP.GE.AND P0, PT, R9, c[0x0][0x220], PT ;  /* 0x0000880009007a0c */ /* 0x000fc60003f06270 */
[----:B------:R-:W-:-:S10]  /*2be0*/  IMAD.X R7, RZ, RZ, R7, P1 ;  /* 0x000000ffff077224 */ /* 0x000fd400008e0607 */
[----:B------:R-:W-:Y:S01]  /*2bf0*/  @P0 CALL.REL.NOINC `(.L_x_7824) ;  /* 0x0000001000000944 */ /* 0x000fe20003c00000 */
[----:B------:R-:W-:Y:S05]  /*2c00*/  BRA `(.L_x_7825) ;  /* 0xffffdde000007947 */ /* 0x000fea000383ffff */
.L_x_7824:
[----:B------:R-:W-:Y:S05]  /*2c10*/  BRA `(.L_x_7725) ;  /* 0x000023a000007947 */ /* 0x000fea0003800000 */
.L_x_7726:
        /* <DEDUP_REMOVED lines=45> */
.L_x_7922:
        /* <DEDUP_REMOVED lines=14> */
[----:B------:R-:W-:-:S04]  /*2fd0*/  @!P2 LOP3.LUT R10, RZ, c[0x0][0x224], RZ, 0x33, !PT ;  /* 0x00008900ff0aaa12 */ /* 0x000fc800078e33ff */
        /* <DEDUP_REMOVED lines=9> */
.L_x_7827:
[----:B------:R-:W-:Y:S01]  /*3070*/  PRMT R8, R8, 0x5410, R3 ;  /* 0x0000541008087816 */ /* 0x000fe20000000003 */
[----:B------:R-:W-:Y:S02]  /*3080*/  IMAD.MOV.U32 R16, RZ, RZ, R9 ;  /* 0x000000ffff107224 */ /* 0x000fe400078e0009 */
.L_x_7828:
[----:B------:R-:W-:Y:S05]  /*3090*/  BSYNC B1 ;  /* 0x0000000000017941 */ /* 0x000fea0003800000 */
.L_x_7826:
        /* <DEDUP_REMOVED lines=10> */
.L_x_7830:
[----:B------:R-:W-:Y:S01]  /*3140*/  IMAD.MOV.U32 R3, RZ, RZ, R16 ;  /* 0x000000ffff037224 */ /* 0x000fe200078e0010 */
[----:B------:R-:W-:Y:S01]  /*3150*/  PRMT R54, R54, 0x5410, R54 ;  /* 0x0000541036367816 */ /* 0x000fe20000000036 */
[----:B------:R-:W-:Y:S01]  /*3160*/  IMAD.MOV.U32 R16, RZ, RZ, R23 ;  /* 0x000000ffff107224 */ /* 0x000fe200078e0017 */
[----:B------:R-:W-:Y:S02]  /*3170*/  PRMT R10, R8, 0x7632, R10 ;  /* 0x00007632080a7816 */ /* 0x000fe4000000000a */
.L_x_7831:
[----:B------:R-:W-:Y:S05]  /*3180*/  BSYNC B1 ;  /* 0x0000000000017941 */ /* 0x000fea0003800000 */
.L_x_7829:
        /* <DEDUP_REMOVED lines=11> */
.L_x_7833:
[----:B------:R-:W-:Y:S01]  /*3240*/  PRMT R54, R53, 0x7632, R54 ;  /* 0x0000763235367816 */ /* 0x000fe20000000036 */
[----:B------:R-:W-:Y:S01]  /*3250*/  IMAD.MOV.U32 R8, RZ, RZ, R3 ;  /* 0x000000ffff087224 */ /* 0x000fe200078e0003 */
[----:B------:R-:W-:Y:S01]  /*3260*/  PRMT R11, R10, 0x7610, R11 ;  /* 0x000076100a0b7816 */ /* 0x000fe2000000000b */
[----:B------:R-:W-:Y:S02]  /*3270*/  IMAD.MOV.U32 R23, RZ, RZ, R22 ;  /* 0x000000ffff177224 */ /* 0x000fe400078e0016 */
.L_x_7834:
[----:B------:R-:W-:Y:S05]  /*3280*/  BSYNC B1 ;  /* 0x0000000000017941 */ /* 0x000fea0003800000 */
.L_x_7832:
        /* <DEDUP_REMOVED lines=11> */
.L_x_7836:
[----:B------:R-:W-:Y:S01]  /*3340*/  PRMT R53, R53, 0x5410, R53 ;  /* 0x0000541035357816 */ /* 0x000fe20000000035 */
[----:B------:R-:W-:Y:S01]  /*3350*/  IMAD.MOV.U32 R3, RZ, RZ, R8 ;  /* 0x000000ffff037224 */ /* 0x000fe200078e0008 */
[----:B------:R-:W-:Y:S01]  /*3360*/  PRMT R10, R10, 0x5410, R11 ;  /* 0x000054100a0a7816 */ /* 0x000fe2000000000b */
[----:B------:R-:W-:Y:S02]  /*3370*/  IMAD.MOV.U32 R22, RZ, RZ, R21 ;  /* 0x000000ffff167224 */ /* 0x000fe400078e0015 */
.L_x_7837:
[----:B------:R-:W-:Y:S05]  /*3380*/  BSYNC B1 ;  /* 0x0000000000017941 */ /* 0x000fea0003800000 */
.L_x_7835:
        /* <DEDUP_REMOVED lines=11> */
.L_x_7839:
[----:B------:R-:W-:Y:S01]  /*3440*/  PRMT R53, R52, 0x7632, R53 ;  /* 0x0000763234357816 */ /* 0x000fe20000000035 */
[----:B------:R-:W-:Y:S01]  /*3450*/  IMAD.MOV.U32 R8, RZ, RZ, R3 ;  /* 0x000000ffff087224 */ /* 0x000fe200078e0003 */
[----:B------:R-:W-:Y:S01]  /*3460*/  PRMT R11, R11, 0x7610, R10 ;  /* 0x000076100b0b7816 */ /* 0x000fe2000000000a */
[----:B------:R-:W-:Y:S02]  /*3470*/  IMAD.MOV.U32 R21, RZ, RZ, R20 ;  /* 0x000000ffff157224 */ /* 0x000fe400078e0014 */
.L_x_7840:
[----:B------:R-:W-:Y:S05]  /*3480*/  BSYNC B1 ;  /* 0x0000000000017941 */ /* 0x000fea0003800000 */
.L_x_7838:
        /* <DEDUP_REMOVED lines=11> */
.L_x_7842:
[----:B------:R-:W-:Y:S01]  /*3540*/  PRMT R52, R52, 0x5410, R52 ;  /* 0x0000541034347816 */ /* 0x000fe20000000034 */
[----:B------:R-:W-:Y:S01]  /*3550*/  IMAD.MOV.U32 R3, RZ, RZ, R8 ;  /* 0x000000ffff037224 */ /* 0x000fe200078e0008 */
[----:B------:R-:W-:Y:S01]  /*3560*/  PRMT R10, R11, 0x7632, R10 ;  /* 0x000076320b0a7816 */ /* 0x000fe2000000000a */
[----:B------:R-:W-:Y:S02]  /*3570*/  IMAD.MOV.U32 R20, RZ, RZ, R27 ;  /* 0x000000ffff147224 */ /* 0x000fe400078e001b */
.L_x_7843:
[----:B------:R-:W-:Y:S05]  /*3580*/  BSYNC B1 ;  /* 0x0000000000017941 */ /* 0x000fea0003800000 */
.L_x_7841:
        /* <DEDUP_REMOVED lines=11> */
.L_x_7845:
[----:B------:R-:W-:Y:S01]  /*3640*/  PRMT R52, R51, 0x7632, R52 ;  /* 0x0000763233347816 */ /* 0x000fe20000000034 */
[----:B------:R-:W-:Y:S01]  /*3650*/  IMAD.MOV.U32 R8, RZ, RZ, R3 ;  /* 0x000000ffff087224 */ /* 0x000fe200078e0003 */
[----:B------:R-:W-:Y:S01]  /*3660*/  PRMT R11, R10, 0x7610, R11 ;  /* 0x000076100a0b7816 */ /* 0x000fe2000000000b */
[----:B------:R-:W-:Y:S02]  /*3670*/  IMAD.MOV.U32 R27, RZ, RZ, R26 ;  /* 0x000000ffff1b7224 */ /* 0x000fe400078e001a */
.L_x_7846:
[----:B------:R-:W-:Y:S05]  /*3680*/  BSYNC B1 ;  /* 0x0000000000017941 */ /* 0x000fea0003800000 */
.L_x_7844:
        /* <DEDUP_REMOVED lines=11> */
.L_x_7848:
[----:B------:R-:W-:Y:S01]  /*3740*/  PRMT R51, R51, 0x5410, R51 ;  /* 0x0000541033337816 */ /* 0x000fe20000000033 */
[----:B------:R-:W-:Y:S01]  /*3750*/  IMAD.MOV.U32 R3, RZ, RZ, R8 ;  /* 0x000000ffff037224 */ /* 0x000fe200078e0008 */
[----:B------:R-:W-:Y:S01]  /*3760*/  PRMT R10, R10, 0x5410, R11 ;  /* 0x000054100a0a7816 */ /* 0x000fe2000000000b */
[----:B------:R-:W-:Y:S02]  /*3770*/  IMAD.MOV.U32 R26, RZ, RZ, R25 ;  /* 0x000000ffff1a7224 */ /* 0x000fe400078e0019 */
.L_x_7849:
[----:B------:R-:W-:Y:S05]  /*3780*/  BSYNC B1 ;  /* 0x0000000000017941 */ /* 0x000fea0003800000 */
.L_x_7847:
        /* <DEDUP_REMOVED lines=11> */
.L_x_7851:
[----:B------:R-:W-:Y:S01]  /*3840*/  PRMT R51, R50, 0x7632, R51 ;  /* 0x0000763232337816 */ /* 0x000fe20000000033 */
[----:B------:R-:W-:Y:S01]  /*3850*/  IMAD.MOV.U32 R8, RZ, RZ, R3 ;  /* 0x000000ffff087224 */ /* 0x000fe200078e0003 */
[----:B------:R-:W-:Y:S01]  /*3860*/  PRMT R11, R11, 0x7610, R10 ;  /* 0x000076100b0b7816 */ /* 0x000fe2000000000a */
[----:B------:R-:W-:Y:S02]  /*3870*/  IMAD.MOV.U32 R25, RZ, RZ, R24 ;  /* 0x000000ffff197224 */ /* 0x000fe400078e0018 */
.L_x_7852:
[----:B------:R-:W-:Y:S05]  /*3880*/  BSYNC B1 ;  /* 0x0000000000017941 */ /* 0x000fea0003800000 */
.L_x_7850:
        /* <DEDUP_REMOVED lines=11> */
.L_x_7854:
[----:B------:R-:W-:Y:S01]  /*3940*/  PRMT R50, R50, 0x5410, R50 ;  /* 0x0000541032327816 */ /* 0x000fe20000000032 */
[----:B------:R-:W-:Y:S01]  /*3950*/  IMAD.MOV.U32 R3, RZ, RZ, R8 ;  /* 0x000000ffff037224 */ /* 0x000fe200078e0008 */
[----:B------:R-:W-:Y:S01]  /*3960*/  PRMT R10, R11, 0x7632, R10 ;  /* 0x000076320b0a7816 */ /* 0x000fe2000000000a */
[----:B------:R-:W-:Y:S02]  /*3970*/  IMAD.MOV.U32 R24, RZ, RZ, R31 ;  /* 0x000000ffff187224 */ /* 0x000fe400078e001f */
.L_x_7855:
[----:B------:R-:W-:Y:S05]  /*3980*/  BSYNC B1 ;  /* 0x0000000000017941 */ /* 0x000fea0003800000 */
.L_x_7853:
        /* <DEDUP_REMOVED lines=11> */
.L_x_7857:
[----:B------:R-:W-:Y:S01]  /*3a40*/  PRMT R50, R55, 0x7632, R50 ;  /* 0x0000763237327816 */ /* 0x000fe20000000032 */
[----:B------:R-:W-:Y:S01]  /*3a50*/  IMAD.MOV.U32 R8, RZ, RZ, R3 ;  /* 0x000000ffff087224 */ /* 0x000fe200078e0003 */
[----:B------:R-:W-:Y:S01]  /*3a60*/  PRMT R11, R10, 0x7610, R11 ;  /* 0x000076100a0b7816 */ /* 0x000fe2000000000b */
[----:B------:R-:W-:Y:S02]  /*3a70*/  IMAD.MOV.U32 R31, RZ, RZ, R30 ;  /* 0x000000ffff1f7224 */ /* 0x000fe400078e001e */
.L_x_7858:
[----:B------:R-:W-:Y:S05]  /*3a80*/  BSYNC B1 ;  /* 0x0000000000017941 */ /* 0x000fea0003800000 */
.L_x_7856:
        /* <DEDUP_REMOVED lines=11> */
.L_x_7860:
[----:B------:R-:W-:Y:S01]  /*3b40*/  PRMT R55, R55, 0x5410, R55 ;  /* 0x0000541037377816 */ /* 0x000fe20000000037 */
[----:B------:R-:W-:Y:S01]  /*3b50*/  IMAD.MOV.U32 R3, RZ, RZ, R8 ;  /* 0x000000ffff037224 */ /* 0x000fe200078e0008 */
[----:B------:R-:W-:Y:S01]  /*3b60*/  PRMT R10, R10, 0x5410, R11 ;  /* 0x000054100a0a7816 */ /* 0x000fe2000000000b */
[----:B------:R-:W-:Y:S02]  /*3b70*/  IMAD.MOV.U32 R30, RZ, RZ, R29 ;  /* 0x000000ffff1e7224 */ /* 0x000fe400078e001d */
.L_x_7861:
[----:B------:R-:W-:Y:S05]  /*3b80*/  BSYNC B1 ;  /* 0x0000000000017941 */ /* 0x000fea0003800000 */
.L_x_7859:
        /* <DEDUP_REMOVED lines=11> */
.L_x_7863:
[----:B------:R-:W-:Y:S01]  /*3c40*/  PRMT R55, R60, 0x7632, R55 ;  /* 0x000076323c377816 */ /* 0x000fe20000000037 */
[----:B------:R-:W-:Y:S01]  /*3c50*/  IMAD.MOV.U32 R8, RZ, RZ, R3 ;  /* 0x000000ffff087224 */ /* 0x000fe200078e0003 */
[----:B------:R-:W-:Y:S01]  /*3c60*/  PRMT R11, R11, 0x7610, R10 ;  /* 0x000076100b0b7816 */ /* 0x000fe2000000000a */
[----:B------:R-:W-:Y:S02]  /*3c70*/  IMAD.MOV.U32 R29, RZ, RZ, R28 ;  /* 0x000000ffff1d7224 */ /* 0x000fe400078e001c */
.L_x_7864:
[----:B------:R-:W-:Y:S05]  /*3c80*/  BSYNC B1 ;  /* 0x0000000000017941 */ /* 0x000fea0003800000 */
.L_x_7862:
        /* <DEDUP_REMOVED lines=11> */
.L_x_7866:
[----:B------:R-:W-:Y:S01]  /*3d40*/  PRMT R60, R60, 0x5410, R60 ;  /* 0x000054103c3c7816 */ /* 0x000fe2000000003c */
[----:B------:R-:W-:Y:S01]  /*3d50*/  IMAD.MOV.U32 R3, RZ, RZ, R8 ;  /* 0x000000ffff037224 */ /* 0x000fe200078e0008 */
[----:B------:R-:W-:Y:S01]  /*3d60*/  PRMT R10, R11, 0x7632, R10 ;  /* 0x000076320b0a7816 */ /* 0x000fe2000000000a */
[----:B------:R-:W-:Y:S02]  /*3d70*/  IMAD.MOV.U32 R28, RZ, RZ, R35 ;  /* 0x000000ffff1c7224 */ /* 0x000fe400078e0023 */
.L_x_7867:
[----:B------:R-:W-:Y:S05]  /*3d80*/  BSYNC B1 ;  /* 0x0000000000017941 */ /* 0x000fea0003800000 */
.L_x_7865:
        /* <DEDUP_REMOVED lines=11> */
.L_x_7869:
[----:B------:R-:W-:Y:S01]  /*3e40*/  PRMT R60, R61, 0x7632, R60 ;  /* 0x000076323d3c7816 */ /* 0x000fe2000000003c */
[----:B------:R-:W-:Y:S01]  /*3e50*/  IMAD.MOV.U32 R8, RZ, RZ, R3 ;  /* 0x000000ffff087224 */ /* 0x000fe200078e0003 */
[----:B------:R-:W-:Y:S01]  /*3e60*/  PRMT R11, R10, 0x7610, R11 ;  /* 0x000076100a0b7816 */ /* 0x000fe2000000000b */
[----:B------:R-:W-:Y:S02]  /*3e70*/  IMAD.MOV.U32 R35, RZ, RZ, R34 ;  /* 0x000000ffff237224 */ /* 0x000fe400078e0022 */
.L_x_7870:
[----:B------:R-:W-:Y:S05]  /*3e80*/  BSYNC B1 ;  /* 0x0000000000017941 */ /* 0x000fea0003800000 */
.L_x_7868:
        /* <DEDUP_REMOVED lines=11> */
.L_x_7872:
[----:B------:R-:W-:Y:S01]  /*3f40*/  PRMT R61, R61, 0x5410, R61 ;  /* 0x000054103d3d7816 */ /* 0x000fe2000000003d */
[----:B------:R-:W-:Y:S01]  /*3f50*/  IMAD.MOV.U32 R3, RZ, RZ, R8 ;  /* 0x000000ffff037224 */ /* 0x000fe200078e0008 */
[----:B------:R-:W-:Y:S01]  /*3f60*/  PRMT R10, R10, 0x5410, R11 ;  /* 0x000054100a0a7816 */ /* 0x000fe2000000000b */
[----:B------:R-:W-:Y:S02]  /*3f70*/  IMAD.MOV.U32 R34, RZ, RZ, R33 ;  /* 0x000000ffff227224 */ /* 0x000fe400078e0021 */
.L_x_7873:
[----:B------:R-:W-:Y:S05]  /*3f80*/  BSYNC B1 ;  /* 0x0000000000017941 */ /* 0x000fea0003800000 */
.L_x_7871:
        /* <DEDUP_REMOVED lines=11> */
.L_x_7875:
[----:B------:R-:W-:Y:S01]  /*4040*/  PRMT R61, R62, 0x7632, R61 ;  /* 0x000076323e3d7816 */ /* 0x000fe2000000003d */
[----:B------:R-:W-:Y:S01]  /*4050*/  IMAD.MOV.U32 R8, RZ, RZ, R3 ;  /* 0x000000ffff087224 */ /* 0x000fe200078e0003 */
[----:B------:R-:W-:Y:S01]  /*4060*/  PRMT R11, R11, 0x7610, R10 ;  /* 0x000076100b0b7816 */ /* 0x000fe2000000000a */
[----:B------:R-:W-:Y:S02]  /*4070*/  IMAD.MOV.U32 R33, RZ, RZ, R32 ;  /* 0x000000ffff217224 */ /* 0x000fe400078e0020 */
.L_x_7876:
[----:B------:R-:W-:Y:S05]  /*4080*/  BSYNC B1 ;  /* 0x0000000000017941 */ /* 0x000fea0003800000 */
.L_x_7874:
        /* <DEDUP_REMOVED lines=11> */
.L_x_7878:
[----:B------:R-:W-:Y:S01]  /*4140*/  PRMT R62, R62, 0x5410, R62 ;  /* 0x000054103e3e7816 */ /* 0x000fe2000000003e */
[----:B------:R-:W-:Y:S01]  /*4150*/  IMAD.MOV.U32 R3, RZ, RZ, R8 ;  /* 0x000000ffff037224 */ /* 0x000fe200078e0008 */
[----:B------:R-:W-:Y:S01]  /*4160*/  PRMT R10, R11, 0x7632, R10 ;  /* 0x000076320b0a7816 */ /* 0x000fe2000000000a */
[----:B------:R-:W-:Y:S02]  /*4170*/  IMAD.MOV.U32 R32, RZ, RZ, R39 ;  /* 0x000000ffff207224 */ /* 0x000fe400078e0027 */
.L_x_7879:
[----:B------:R-:W-:Y:S05]  /*4180*/  BSYNC B1 ;  /* 0x0000000000017941 */ /* 0x000fea0003800000 */
.L_x_7877:
        /* <DEDUP_REMOVED lines=11> */
.L_x_7881:
[----:B------:R-:W-:Y:S01]  /*4240*/  PRMT R62, R63, 0x7632, R62 ;  /* 0x000076323f3e7816 */ /* 0x000fe2000000003e */
[----:B------:R-:W-:Y:S01]  /*4250*/  IMAD.MOV.U32 R8, RZ, RZ, R3 ;  /* 0x000000ffff087224 */ /* 0x000fe200078e0003 */
[----:B------:R-:W-:Y:S01]  /*4260*/  PRMT R11, R10, 0x7610, R11 ;  /* 0x000076100a0b7816 */ /* 0x000fe2000000000b */
[----:B------:R-:W-:Y:S02]  /*4270*/  IMAD.MOV.U32 R39, RZ, RZ, R38 ;  /* 0x000000ffff277224 */ /* 0x000fe400078e0026 */
.L_x_7882:
[----:B------:R-:W-:Y:S05]  /*4280*/  BSYNC B1 ;  /* 0x0000000000017941 */ /* 0x000fea0003800000 */
.L_x_7880:
        /* <DEDUP_REMOVED lines=11> */
.L_x_7884:
[----:B------:R-:W-:Y:S01]  /*4340*/  PRMT R63, R63, 0x5410, R63 ;  /* 0x000054103f3f7816 */ /* 0x000fe2000000003f */
[----:B------:R-:W-:Y:S01]  /*4350*/  IMAD.MOV.U32 R3, RZ, RZ, R8 ;  /* 0x000000ffff037224 */ /* 0x000fe200078e0008 */
[----:B------:R-:W-:Y:S01]  /*4360*/  PRMT R10, R10, 0x5410, R11 ;  /* 0x000054100a0a7816 */ /* 0x000fe2000000000b */
[----:B------:R-:W-:Y:S02]  /*4370*/  IMAD.MOV.U32 R38, RZ, RZ, R37 ;  /* 0x000000ffff267224 */ /* 0x000fe400078e0025 */
.L_x_7885:
[----:B------:R-:W-:Y:S05]  /*4380*/  BSYNC B1 ;  /* 0x0000000000017941 */ /* 0x000fea0003800000 */
.L_x_7883:
        /* <DEDUP_REMOVED lines=11> */
.L_x_7887:
[----:B------:R-:W-:Y:S01]  /*4440*/  PRMT R63, R64, 0x7632, R63 ;  /* 0x00007632403f7816 */ /* 0x000fe2000000003f */
[----:B------:R-:W-:Y:S01]  /*4450*/  IMAD.MOV.U32 R8, RZ, RZ, R3 ;  /* 0x000000ffff087224 */ /* 0x000fe200078e0003 */
[----:B------:R-:W-:Y:S01]  /*4460*/  PRMT R11, R11, 0x7610, R10 ;  /* 0x000076100b0b7816 */ /* 0x000fe2000000000a */
[----:B------:R-:W-:Y:S02]  /*4470*/  IMAD.MOV.U32 R37, RZ, RZ, R36 ;  /* 0x000000ffff257224 */ /* 0x000fe400078e0024 */
.L_x_7888:
[----:B------:R-:W-:Y:S05]  /*4480*/  BSYNC B1 ;  /* 0x0000000000017941 */ /* 0x000fea0003800000 */
.L_x_7886:
        /* <DEDUP_REMOVED lines=11> */
.L_x_7890:
[----:B------:R-:W-:Y:S01]  /*4540*/  PRMT R64, R64, 0x5410, R64 ;  /* 0x0000541040407816 */ /* 0x000fe20000000040 */
[----:B------:R-:W-:Y:S01]  /*4550*/  IMAD.MOV.U32 R3, RZ, RZ, R8 ;  /* 0x000000ffff037224 */ /* 0x000fe200078e0008 */
[----:B------:R-:W-:Y:S01]  /*4560*/  PRMT R10, R11, 0x7632, R10 ;  /* 0x000076320b0a7816 */ /* 0x000fe2000000000a */
[----:B------:R-:W-:Y:S02]  /*4570*/  IMAD.MOV.U32 R36, RZ, RZ, R43 ;  /* 0x000000ffff247224 */ /* 0x000fe400078e002b */
.L_x_7891:
[----:B------:R-:W-:Y:S05]  /*4580*/  BSYNC B1 ;  /* 0x0000000000017941 */ /* 0x000fea0003800000 */
.L_x_7889:
        /* <DEDUP_REMOVED lines=11> */
.L_x_7893:
[----:B------:R-:W-:Y:S01]  /*4640*/  PRMT R64, R65, 0x7632, R64 ;  /* 0x0000763241407816 */ /* 0x000fe20000000040 */
[----:B------:R-:W-:Y:S01]  /*4650*/  IMAD.MOV.U32 R8, RZ, RZ, R3 ;  /* 0x000000ffff087224 */ /* 0x000fe200078e0003 */
[----:B------:R-:W-:Y:S01]  /*4660*/  PRMT R11, R10, 0x7610, R11 ;  /* 0x000076100a0b7816 */ /* 0x000fe2000000000b */
[----:B------:R-:W-:Y:S02]  /*4670*/  IMAD.MOV.U32 R43, RZ, RZ, R42 ;  /* 0x000000ffff2b7224 */ /* 0x000fe400078e002a */
.L_x_7894:
[----:B------:R-:W-:Y:S05]  /*4680*/  BSYNC B1 ;  /* 0x0000000000017941 */ /* 0x000fea0003800000 */
.L_x_7892:
        /* <DEDUP_REMOVED lines=11> */
.L_x_7896:
[----:B------:R-:W-:Y:S01]  /*4740*/  PRMT R65, R65, 0x5410, R65 ;  /* 0x0000541041417816 */ /* 0x000fe20000000041 */
[----:B------:R-:W-:Y:S01]  /*4750*/  IMAD.MOV.U32 R3, RZ, RZ, R8 ;  /* 0x000000ffff037224 */ /* 0x000fe200078e0008 */
[----:B------:R-:W-:Y:S01]  /*4760*/  PRMT R10, R10, 0x5410, R11 ;  /* 0x000054100a0a7816 */ /* 0x000fe2000000000b */
[----:B------:R-:W-:Y:S02]  /*4770*/  IMAD.MOV.U32 R42, RZ, RZ, R41 ;  /* 0x000000ffff2a7224 */ /* 0x000fe400078e0029 */
.L_x_7897:
[----:B------:R-:W-:Y:S05]  /*4780*/  BSYNC B1 ;  /* 0x0000000000017941 */ /* 0x000fea0003800000 */
.L_x_7895:
        /* <DEDUP_REMOVED lines=11> */
.L_x_7899:
[----:B------:R-:W-:Y:S01]  /*4840*/  PRMT R65, R66, 0x7632, R65 ;  /* 0x0000763242417816 */ /* 0x000fe20000000041 */
[----:B------:R-:W-:Y:S01]  /*4850*/  IMAD.MOV.U32 R8, RZ, RZ, R3 ;  /* 0x000000ffff087224 */ /* 0x000fe200078e0003 */
[----:B------:R-:W-:Y:S01]  /*4860*/  PRMT R11, R11, 0x7610, R10 ;  /* 0x000076100b0b7816 */ /* 0x000fe2000000000a */
[----:B------:R-:W-:Y:S02]  /*4870*/  IMAD.MOV.U32 R41, RZ, RZ, R40 ;  /* 0x000000ffff297224 */ /* 0x000fe400078e0028 */
.L_x_7900:
[----:B------:R-:W-:Y:S05]  /*4880*/  BSYNC B1 ;  /* 0x0000000000017941 */ /* 0x000fea0003800000 */
.L_x_7898:
        /* <DEDUP_REMOVED lines=11> */
.L_x_7902:
[----:B------:R-:W-:Y:S01]  /*4940*/  PRMT R66, R66, 0x5410, R66 ;  /* 0x0000541042427816 */ /* 0x000fe20000000042 */
[----:B------:R-:W-:Y:S01]  /*4950*/  IMAD.MOV.U32 R3, RZ, RZ, R8 ;  /* 0x000000ffff037224 */ /* 0x000fe200078e0008 */
[----:B------:R-:W-:Y:S01]  /*4960*/  PRMT R10, R11, 0x7632, R10 ;  /* 0x000076320b0a7816 */ /* 0x000fe2000000000a */
[----:B------:R-:W-:Y:S02]  /*4970*/  IMAD.MOV.U32 R40, RZ, RZ, R47 ;  /* 0x000000ffff287224 */ /* 0x000fe400078e002f */
.L_x_7903:
[----:B------:R-:W-:Y:S05]  /*4980*/  BSYNC B1 ;  /* 0x0000000000017941 */ /* 0x000fea0003800000 */
.L_x_7901:
        /* <DEDUP_REMOVED lines=11> */
.L_x_7905:
[----:B------:R-:W-:Y:S01]  /*4a40*/  PRMT R66, R67, 0x7632, R66 ;  /* 0x0000763243427816 */ /* 0x000fe20000000042 */
[----:B------:R-:W-:Y:S01]  /*4a50*/  IMAD.MOV.U32 R8, RZ, RZ, R3 ;  /* 0x000000ffff087224 */ /* 0x000fe200078e0003 */
[----:B------:R-:W-:Y:S01]  /*4a60*/  PRMT R11, R10, 0x7610, R11 ;  /* 0x000076100a0b7816 */ /* 0x000fe2000000000b */
[----:B------:R-:W-:Y:S02]  /*4a70*/  IMAD.MOV.U32 R47, RZ, RZ, R46 ;  /* 0x000000ffff2f7224 */ /* 0x000fe400078e002e */
.L_x_7906:
[----:B------:R-:W-:Y:S05]  /*4a80*/  BSYNC B1 ;  /* 0x0000000000017941 */ /* 0x000fea0003800000 */
.L_x_7904:
        /* <DEDUP_REMOVED lines=11> */
.L_x_7908:
[----:B------:R-:W-:Y:S01]  /*4b40*/  PRMT R67, R67, 0x5410, R67 ;  /* 0x0000541043437816 */ /* 0x000fe20000000043 */
[----:B------:R-:W-:Y:S01]  /*4b50*/  IMAD.MOV.U32 R3, RZ, RZ, R8 ;  /* 0x000000ffff037224 */ /* 0x000fe200078e0008 */
[----:B------:R-:W-:Y:S01]  /*4b60*/  PRMT R10, R10, 0x5410, R11 ;  /* 0x000054100a0a7816 */ /* 0x000fe2000000000b */
[----:B------:R-:W-:Y:S02]  /*4b70*/  IMAD.MOV.U32 R46, RZ, RZ, R45 ;  /* 0x000000ffff2e7224 */ /* 0x000fe400078e002d */
.L_x_7909:
[----:B------:R-:W-:Y:S05]  /*4b80*/  BSYNC B1 ;  /* 0x0000000000017941 */ /* 0x000fea0003800000 */
.L_x_7907:
        /* <DEDUP_REMOVED lines=11> */
.L_x_7911:
[----:B------:R-:W-:Y:S01]  /*4c40*/  PRMT R67, R68, 0x7632, R67 ;  /* 0x0000763244437816 */ /* 0x000fe20000000043 */
[----:B------:R-:W-:Y:S01]  /*4c50*/  IMAD.MOV.U32 R8, RZ, RZ, R3 ;  /* 0x000000ffff087224 */ /* 0x000fe200078e0003 */
[----:B------:R-:W-:Y:S01]  /*4c60*/  PRMT R12, R12, 0x7610, R10 ;  /* 0x000076100c0c7816 */ /* 0x000fe2000000000a */
[----:B------:R-:W-:Y:S02]  /*4c70*/  IMAD.MOV.U32 R45, RZ, RZ, R44 ;  /* 0x000000ffff2d7224 */ /* 0x000fe400078e002c */
.L_x_7912:
[----:B------:R-:W-:Y:S05]  /*4c80*/  BSYNC B1 ;  /* 0x0000000000017941 */ /* 0x000fea0003800000 */
.L_x_7910:
        /* <DEDUP_REMOVED lines=11> */
.L_x_7914:
[----:B------:R-:W-:Y:S01]  /*4d40*/  PRMT R68, R68, 0x5410, R68 ;  /* 0x0000541044447816 */ /* 0x000fe20000000044 */
[----:B------:R-:W-:Y:S01]  /*4d50*/  IMAD.MOV.U32 R11, RZ, RZ, R8 ;  /* 0x000000ffff0b7224 */ /* 0x000fe200078e0008 */
[----:B------:R-:W-:Y:S01]  /*4d60*/  PRMT R10, R12, 0x7632, R10 ;  /* 0x000076320c0a7816 */ /* 0x000fe2000000000a */
[----:B------:R-:W-:Y:S02]  /*4d70*/  IMAD.MOV.U32 R44, RZ, RZ, R49 ;  /* 0x000000ffff2c7224 */ /* 0x000fe400078e0031 */
.L_x_7915:
[----:B------:R-:W-:Y:S05]  /*4d80*/  BSYNC B1 ;  /* 0x0000000000017941 */ /* 0x000fea0003800000 */
.L_x_7913:
        /* <DEDUP_REMOVED lines=11> */
.L_x_7917:
[----:B------:R-:W-:Y:S01]  /*4e40*/  PRMT R68, R17, 0x7632, R68 ;  /* 0x0000763211447816 */ /* 0x000fe20000000044 */
[----:B------:R-:W-:Y:S01]  /*4e50*/  IMAD.MOV.U32 R3, RZ, RZ, R11 ;  /* 0x000000ffff037224 */ /* 0x000fe200078e000b */
[----:B------:R-:W-:Y:S01]  /*4e60*/  PRMT R8, R10, 0x7610, R8 ;  /* 0x000076100a087816 */ /* 0x000fe20000000008 */
[----:B------:R-:W-:Y:S02]  /*4e70*/  IMAD.MOV.U32 R49, RZ, RZ, R48 ;  /* 0x000000ffff317224 */ /* 0x000fe400078e0030 */
.L_x_7918:
[----:B------:R-:W-:Y:S05]  /*4e80*/  BSYNC B1 ;  /* 0x0000000000017941 */ /* 0x000fea0003800000 */
.L_x_7916:
        /* <DEDUP_REMOVED lines=9> */
.L_x_7920:
[----:B------:R-:W-:Y:S01]  /*4f20*/  IMAD.MOV.U32 R48, RZ, RZ, R2 ;  /* 0x000000ffff307224 */ /* 0x000fe200078e0002 */
[----:B------:R-:W-:Y:S01]  /*4f30*/  PRMT R17, R8, 0x5410, R17 ;  /* 0x0000541008117816 */ /* 0x000fe20000000011 */
[----:B------:R-:W-:Y:S02]  /*4f40*/  IMAD.MOV.U32 R2, RZ, RZ, R3 ;  /* 0x000000ffff027224 */ /* 0x000fe400078e0003 */
.L_x_7921:
[----:B------:R-:W-:Y:S05]  /*4f50*/  BSYNC B1 ;  /* 0x0000000000017941 */ /* 0x000fea0003800000 */
.L_x_7919:
[----:B------:R-:W-:Y:S02]  /*4f60*/  IADD3 R9, R9, 0x20, RZ ;  /* 0x0000002009097810 */ /* 0x000fe40007ffe0ff */
[----:B------:R-:W-:Y:S02]  /*4f70*/  IADD3 R6, P1, R6, 0x40, RZ ;  /* 0x0000004006067810 */ /* 0x000fe40007f3e0ff */
[----:B------:R-:W-:-:S03]  /*4f80*/  ISETP.GE.AND P0, PT, R9, c[0x0][0x220], PT ;  /* 0x0000880009007a0c */ /* 0x000fc60003f06270 */
[----:B------:R-:W-:-:S10]  /*4f90*/  IMAD.X R7, RZ, RZ, R7, P1 ;  /* 0x000000ffff077224 */ /* 0x000fd400008e0607 */
[----:B------:R-:W-:Y:S01]  /*4fa0*/  @P0 CALL.REL.NOINC `(.L_x_7725) ;  /* 0x0000001000000944 */ /* 0x000fe20003c00000 */
[----:B------:R-:W-:Y:S05]  /*4fb0*/  BRA `(.L_x_7922) ;  /* 0xffffdf3000007947 */ /* 0x000fea000383ffff */
.L_x_7725:
[----:B------:R-:W-:Y:S05]  /*4fc0*/  BSYNC B0 ;  /* 0x0000000000007941 */ /* 0x000fea0003800000 */
.L_x_7724:
[----:B------:R-:W-:Y:S01]  /*4fd0*/  SHFL.DOWN PT, R12, R2, 0x1, 0x1f ;  /* 0x08201f00020c7f89 */ /* 0x000fe200000e0000 */
[----:B------:R-:W-:Y:S03]  /*4fe0*/  BSSY B0, `(.L_x_7923) ;  /* 0x000024e000007945 */ /* 0x000fe60003800000 */
[----:B------:R-:W2:Y:S04]  /*4ff0*/  SHFL.DOWN PT, R13, R48, 0x1, 0x1f ;  /* 0x08201f00300d7f89 */ /* 0x000ea800000e0000 */
[----:B------:R-:W-:Y:S04]  /*5000*/  SHFL.DOWN PT, R14, R49, 0x1, 0x1f ;  /* 0x08201f00310e7f89 */ /* 0x000fe800000e0000 */
[----:B------:R-:W3:Y:S04]  /*5010*/  SHFL.DOWN PT, R15, R44, 0x1, 0x1f ;  /* 0x08201f002c0f7f89 */ /* 0x000ee800000e0000 */
[----:B------:R-:W-:Y:S04]  /*5020*/  SHFL.DOWN PT, R18, R45, 0x1, 0x1f ;  /* 0x08201f002d127f89 */ /* 0x000fe800000e0000 */
[----:B------:R-:W4:Y:S04]  /*5030*/  SHFL.DOWN PT, R19, R46, 0x1, 0x1f ;  /* 0x08201f002e137f89 */ /* 0x000f2800000e0000 */
[----:B------:R-:W-:Y:S04]  /*5040*/  SHFL.DOWN PT, R4, R47, 0x1, 0x1f ;  /* 0x08201f002f047f89 */ /* 0x000fe800000e0000 */
[----:B--2---:R-:W-:Y:S04]  /*5050*/  STL.64 [R1], R12 ;  /* 0x0000000c01007387 */ /* 0x004fe80000100a00 */
[----:B0-----:R-:W0:Y:S04]  /*5060*/  SHFL.DOWN PT, R5, R40, 0x1, 0x1f ;  /* 0x08201f0028057f89 */ /* 0x001e2800000e0000 */
[----:B---3--:R-:W-:Y:S04]  /*5070*/  STL.64 [R1+0x8], R14 ;  /* 0x0000080e01007387 */ /* 0x008fe80000100a00 */
[----:B------:R-:W-:Y:S04]  /*5080*/  SHFL.DOWN PT, R6, R41, 0x1, 0x1f ;  /* 0x08201f0029067f89 */ /* 0x000fe800000e0000 */
[----:B----4-:R-:W-:Y:S04]  /*5090*/  STL.64 [R1+0x10], R18 ;  /* 0x0000101201007387 */ /* 0x010fe80000100a00 */
        /* <DEDUP_REMOVED lines=15> */
[----:B-----5:R-:W-:Y:S04]  /*5190*/  STL.64 [R1+0x38], R12 ;  /* 0x0000380c01007387 */ /* 0x020fe80000100a00 */
[----:B-1----:R-:W-:Y:S04]  /*51a0*/  STL.64 [R1+0x40], R14 ;  /* 0x0000400e01007387 */ /* 0x002fe80000100a00 */
        /* <DEDUP_REMOVED lines=15> */
[----:B0-----:R-:W-:Y:S04]  /*52a0*/  STL.64 [R1+0x50], R4 ;  /* 0x0000500401007387 */ /* 0x001fe80000100a00 */
[----:B-1----:R-:W-:Y:S04]  /*52b0*/  STL.64 [R1+0x58], R12 ;  /* 0x0000580c01007387 */ /* 0x002fe80000100a00 */
[----:B------:R-:W-:Y:S04]  /*52c0*/  STL.64 [R1+0x80], R6 ;  /* 0x0000800601007387 */ /* 0x000fe80000100a00 */
[----:B--2---:R-:W-:Y:S04]  /*52d0*/  STL.64 [R1+0x60], R14 ;  /* 0x0000600e01007387 */ /* 0x004fe80000100a00 */
[----:B------:R-:W-:Y:S04]  /*52e0*/  STL.64 [R1+0x88], R8 ;  /* 0x0000880801007387 */ /* 0x000fe80000100a00 */
[----:B------:R-:W-:Y:S04]  /*52f0*/  STL.64 [R1+0x90], R10 ;  /* 0x0000900a01007387 */ /* 0x000fe80000100a00 */
[----:B---3--:R-:W-:Y:S04]  /*5300*/  STL.64 [R1+0x98], R18 ;  /* 0x0000981201007387 */ /* 0x008fe80000100a00 */
        /* <DEDUP_REMOVED lines=14> */
[----:B------:R-:W4:Y:S04]  /*53f0*/  S2R R3, SR_LANEID ;  /* 0x0000000000037919 */ /* 0x000f280000000000 */
[----:B0-----:R0:W-:Y:S04]  /*5400*/  STL.64 [R1+0x68], R4 ;  /* 0x0000680401007387 */ /* 0x0011e80000100a00 */
[----:B-1----:R0:W-:Y:S04]  /*5410*/  STL.64 [R1+0x70], R12 ;  /* 0x0000700c01007387 */ /* 0x0021e80000100a00 */
[----:B--2---:R0:W-:Y:S04]  /*5420*/  STL.64 [R1+0x78], R14 ;  /* 0x0000780e01007387 */ /* 0x0041e80000100a00 */
[----:B------:R0:W-:Y:S04]  /*5430*/  STL.64 [R1+0xa0], R6 ;  /* 0x0000a00601007387 */ /* 0x0001e80000100a00 */
[----:B------:R0:W-:Y:S04]  /*5440*/  STL.64 [R1+0xa8], R8 ;  /* 0x0000a80801007387 */ /* 0x0001e80000100a00 */
[----:B------:R0:W-:Y:S01]  /*5450*/  STL.64 [R1+0xb0], R10 ;  /* 0x0000b00a01007387 */ /* 0x0001e20000100a00 */
[----:B----4-:R-:W-:-:S03]  /*5460*/  ISETP.GT.AND P0, PT, R3, 0x1e, PT ;  /* 0x0000001e0300780c */ /* 0x010fc60003f04270 */
[----:B---3--:R0:W-:Y:S10]  /*5470*/  STL.64 [R1+0xb8], R18 ;  /* 0x0000b81201007387 */ /* 0x0081f40000100a00 */
[----:B------:R-:W-:Y:S05]  /*5480*/  @P0 BRA `(.L_x_7924) ;  /* 0x0000203000000947 */ /* 0x000fea0003800000 */
[----:B0-----:R-:W-:Y:S02]  /*5490*/  IMAD.MOV.U32 R4, RZ, RZ, R1 ;  /* 0x000000ffff047224 */ /* 0x001fe400078e0001 */
[----:B------:R-:W-:-:S02]  /*54a0*/  IMAD.MOV.U32 R8, RZ, RZ, RZ ;  /* 0x000000ffff087224 */ /* 0x000fc400078e00ff */
[----:B------:R-:W-:-:S05]  /*54b0*/  IMAD.MOV.U32 R6, RZ, RZ, R4 ;  /* 0x000000ffff067224 */ /* 0x000fca00078e0004 */
.L_x_8019:
        /* <DEDUP_REMOVED lines=20> */
.L_x_7926:
[----:B------:R-:W-:Y:S01]  /*5600*/  IMAD.MOV.U32 R5, RZ, RZ, R16 ;  /* 0x000000ffff057224 */ /* 0x000fe200078e0010 */
[C---:B------:R-:W-:Y:S01]  /*5610*/  PRMT R7, R54.reuse, 0x7632, R7 ;  /* 0x0000763236077816 */ /* 0x040fe20000000007 */
[----:B------:R-:W-:Y:S01]  /*5620*/  IMAD.MOV.U32 R16, RZ, RZ, R23 ;  /* 0x000000ffff107224 */ /* 0x000fe200078e0017 */
[----:B------:R-:W-:Y:S02]  /*5630*/  PRMT R54, R54, 0x5410, R54 ;  /* 0x0000541036367816 */ /* 0x000fe40000000036 */
.L_x_7927:
[----:B------:R-:W-:Y:S05]  /*5640*/  BSYNC B1 ;  /* 0x0000000000017941 */ /* 0x000fea0003800000 */
.L_x_7925:
        /* <DEDUP_REMOVED lines=11> */
.L_x_7929:
[----:B------:R-:W-:Y:S01]  /*5700*/  IMAD.MOV.U32 R10, RZ, RZ, R5 ;  /* 0x000000ffff0a7224 */ /* 0x000fe200078e0005 */
[----:B------:R-:W-:Y:S01]  /*5710*/  PRMT R9, R7, 0x7610, R9 ;  /* 0x0000761007097816 */ /* 0x000fe20000000009 */
[----:B------:R-:W-:Y:S01]  /*5720*/  IMAD.MOV.U32 R23, RZ, RZ, R22 ;  /* 0x000000ffff177224 */ /* 0x000fe200078e0016 */
[----:B------:R-:W-:Y:S02]  /*5730*/  PRMT R54, R53, 0x7632, R54 ;  /* 0x0000763235367816 */ /* 0x000fe40000000036 */
.L_x_7930:
[----:B------:R-:W-:Y:S05]  /*5740*/  BSYNC B1 ;  /* 0x0000000000017941 */ /* 0x000fea0003800000 */
.L_x_7928:
        /* <DEDUP_REMOVED lines=11> */
.L_x_7932:
[----:B------:R-:W-:Y:S01]  /*5800*/  IMAD.MOV.U32 R5, RZ, RZ, R10 ;  /* 0x000000ffff057224 */ /* 0x000fe200078e000a */
[----:B------:R-:W-:Y:S01]  /*5810*/  PRMT R7, R7, 0x5410, R9 ;  /* 0x0000541007077816 */ /* 0x000fe20000000009 */
[----:B------:R-:W-:Y:S01]  /*5820*/  IMAD.MOV.U32 R22, RZ, RZ, R21 ;  /* 0x000000ffff167224 */ /* 0x000fe200078e0015 */
[----:B------:R-:W-:Y:S02]  /*5830*/  PRMT R53, R53, 0x5410, R53 ;  /* 0x0000541035357816 */ /* 0x000fe40000000035 */
.L_x_7933:
[----:B------:R-:W-:Y:S05]  /*5840*/  BSYNC B1 ;  /* 0x0000000000017941 */ /* 0x000fea0003800000 */
.L_x_7931:
        /* <DEDUP_REMOVED lines=11> */
.L_x_7935:
[----:B------:R-:W-:Y:S01]  /*5900*/  IMAD.MOV.U32 R10, RZ, RZ, R5 ;  /* 0x000000ffff0a7224 */ /* 0x000fe200078e0005 */
[----:B------:R-:W-:Y:S01]  /*5910*/  PRMT R9, R9, 0x7610, R7 ;  /* 0x0000761009097816 */ /* 0x000fe20000000007 */
[----:B------:R-:W-:Y:S01]  /*5920*/  IMAD.MOV.U32 R21, RZ, RZ, R20 ;  /* 0x000000ffff157224 */ /* 0x000fe200078e0014 */
[----:B------:R-:W-:Y:S02]  /*5930*/  PRMT R53, R52, 0x7632, R53 ;  /* 0x0000763234357816 */ /* 0x000fe40000000035 */
.L_x_7936:
[----:B------:R-:W-:Y:S05]  /*5940*/  BSYNC B1 ;  /* 0x0000000000017941 */ /* 0x000fea0003800000 */
.L_x_7934:
        /* <DEDUP_REMOVED lines=11> */
.L_x_7938:
[----:B------:R-:W-:Y:S01]  /*5a00*/  IMAD.MOV.U32 R5, RZ, RZ, R10 ;  /* 0x000000ffff057224 */ /* 0x000fe200078e000a */
[----:B------:R-:W-:Y:S01]  /*5a10*/  PRMT R7, R9, 0x7632, R7 ;  /* 0x0000763209077816 */ /* 0x000fe20000000007 */
[----:B------:R-:W-:Y:S01]  /*5a20*/  IMAD.MOV.U32 R20, RZ, RZ, R27 ;  /* 0x000000ffff147224 */ /* 0x000fe200078e001b */
[----:B------:R-:W-:Y:S02]  /*5a30*/  PRMT R52, R52, 0x5410, R52 ;  /* 0x0000541034347816 */ /* 0x000fe40000000034 */
.L_x_7939:
[----:B------:R-:W-:Y:S05]  /*5a40*/  BSYNC B1 ;  /* 0x0000000000017941 */ /* 0x000fea0003800000 */
.L_x_7937:
        /* <DEDUP_REMOVED lines=11> */
.L_x_7941:
[----:B------:R-:W-:Y:S01]  /*5b00*/  IMAD.MOV.U32 R10, RZ, RZ, R5 ;  /* 0x000000ffff0a7224 */ /* 0x000fe200078e0005 */
[----:B------:R-:W-:Y:S01]  /*5b10*/  PRMT R9, R7, 0x7610, R9 ;  /* 0x0000761007097816 */ /* 0x000fe20000000009 */
[----:B------:R-:W-:Y:S01]  /*5b20*/  IMAD.MOV.U32 R27, RZ, RZ, R26 ;  /* 0x000000ffff1b7224 */ /* 0x000fe200078e001a */
[----:B------:R-:W-:Y:S02]  /*5b30*/  PRMT R52, R51, 0x7632, R52 ;  /* 0x0000763233347816 */ /* 0x000fe40000000034 */
.L_x_7942:
[----:B------:R-:W-:Y:S05]  /*5b40*/  BSYNC B1 ;  /* 0x0000000000017941 */ /* 0x000fea0003800000 */
.L_x_7940:
        /* <DEDUP_REMOVED lines=11> */
.L_x_7944:
[----:B------:R-:W-:Y:S01]  /*5c00*/  IMAD.MOV.U32 R5, RZ, RZ, R10 ;  /* 0x000000ffff057224 */ /* 0x000fe200078e000a */
[----:B------:R-:W-:Y:S01]  /*5c10*/  PRMT R7, R7, 0x5410, R9 ;  /* 0x0000541007077816 */ /* 0x000fe20000000009 */
[----:B------:R-:W-:Y:S01]  /*5c20*/  IMAD.MOV.U32 R26, RZ, RZ, R25 ;  /* 0x000000ffff1a7224 */ /* 0x000fe200078e0019 */
[----:B------:R-:W-:Y:S02]  /*5c30*/  PRMT R51, R51, 0x5410, R51 ;  /* 0x0000541033337816 */ /* 0x000fe40000000033 */
.L_x_7945:
[----:B------:R-:W-:Y:S05]  /*5c40*/  BSYNC B1 ;  /* 0x0000000000017941 */ /* 0x000fea0003800000 */
.L_x_7943:
        /* <DEDUP_REMOVED lines=11> */
.L_x_7947:
[----:B------:R-:W-:Y:S01]  /*5d00*/  IMAD.MOV.U32 R10, RZ, RZ, R5 ;  /* 0x000000ffff0a7224 */ /* 0x000fe200078e0005 */
[----:B------:R-:W-:Y:S01]  /*5d10*/  PRMT R9, R9, 0x7610, R7 ;  /* 0x0000761009097816 */ /* 0x000fe20000000007 */
[----:B------:R-:W-:Y:S01]  /*5d20*/  IMAD.MOV.U32 R25, RZ, RZ, R24 ;  /* 0x000000ffff197224 */ /* 0x000fe200078e0018 */
[----:B------:R-:W-:Y:S02]  /*5d30*/  PRMT R51, R50, 0x7632, R51 ;  /* 0x0000763232337816 */ /* 0x000fe40000000033 */
.L_x_7948:
[----:B------:R-:W-:Y:S05]  /*5d40*/  BSYNC B1 ;  /* 0x0000000000017941 */ /* 0x000fea0003800000 */
.L_x_7946:
        /* <DEDUP_REMOVED lines=11> */
.L_x_7950:
[----:B------:R-:W-:Y:S01]  /*5e00*/  IMAD.MOV.U32 R5, RZ, RZ, R10 ;  /* 0x000000ffff057224 */ /* 0x000fe200078e000a */
[----:B------:R-:W-:Y:S01]  /*5e10*/  PRMT R7, R9, 0x7632, R7 ;  /* 0x0000763209077816 */ /* 0x000fe20000000007 */
[----:B------:R-:W-:Y:S01]  /*5e20*/  IMAD.MOV.U32 R24, RZ, RZ, R31 ;  /* 0x000000ffff187224 */ /* 0x000fe200078e001f */
[----:B------:R-:W-:Y:S02]  /*5e30*/  PRMT R50, R50, 0x5410, R50 ;  /* 0x0000541032327816 */ /* 0x000fe40000000032 */
.L_x_7951:
[----:B------:R-:W-:Y:S05]  /*5e40*/  BSYNC B1 ;  /* 0x0000000000017941 */ /* 0x000fea0003800000 */
.L_x_7949:
        /* <DEDUP_REMOVED lines=11> */
.L_x_7953:
[----:B------:R-:W-:Y:S01]  /*5f00*/  IMAD.MOV.U32 R10, RZ, RZ, R5 ;  /* 0x000000ffff0a7224 */ /* 0x000fe200078e0005 */
[----:B------:R-:W-:Y:S01]  /*5f10*/  PRMT R9, R7, 0x7610, R9 ;  /* 0x0000761007097816 */ /* 0x000fe20000000009 */
[----:B------:R-:W-:Y:S01]  /*5f20*/  IMAD.MOV.U32 R31, RZ, RZ, R30 ;  /* 0x000000ffff1f7224 */ /* 0x000fe200078e001e */
[----:B------:R-:W-:Y:S02]  /*5f30*/  PRMT R50, R55, 0x7632, R50 ;  /* 0x0000763237327816 */ /* 0x000fe40000000032 */
.L_x_7954:
[----:B------:R-:W-:Y:S05]  /*5f40*/  BSYNC B1 ;  /* 0x0000000000017941 */ /* 0x000fea0003800000 */
.L_x_7952:
        /* <DEDUP_REMOVED lines=11> */
.L_x_7956:
[----:B------:R-:W-:Y:S01]  /*6000*/  IMAD.MOV.U32 R5, RZ, RZ, R10 ;  /* 0x000000ffff057224 */ /* 0x000fe200078e000a */
[----:B------:R-:W-:Y:S01]  /*6010*/  PRMT R7, R7, 0x5410, R9 ;  /* 0x0000541007077816 */ /* 0x000fe20000000009 */
[----:B------:R-:W-:Y:S01]  /*6020*/  IMAD.MOV.U32 R30, RZ, RZ, R29 ;  /* 0x000000ffff1e7224 */ /* 0x000fe200078e001d */
[----:B------:R-:W-:Y:S02]  /*6030*/  PRMT R55, R55, 0x5410, R55 ;  /* 0x0000541037377816 */ /* 0x000fe40000000037 */
.L_x_7957:
[----:B------:R-:W-:Y:S05]  /*6040*/  BSYNC B1 ;  /* 0x0000000000017941 */ /* 0x000fea0003800000 */
.L_x_7955:
        /* <DEDUP_REMOVED lines=11> */
.L_x_7959:
[----:B------:R-:W-:Y:S01]  /*6100*/  IMAD.MOV.U32 R10, RZ, RZ, R5 ;  /* 0x000000ffff0a7224 */ /* 0x000fe200078e0005 */
[----:B------:R-:W-:Y:S01]  /*6110*/  PRMT R9, R9, 0x7610, R7 ;  /* 0x0000761009097816 */ /* 0x000fe20000000007 */
[----:B------:R-:W-:Y:S01]  /*6120*/  IMAD.MOV.U32 R29, RZ, RZ, R28 ;  /* 0x000000ffff1d7224 */ /* 0x000fe200078e001c */
[----:B------:R-:W-:Y:S02]  /*6130*/  PRMT R55, R60, 0x7632, R55 ;  /* 0x000076323c377816 */ /* 0x000fe40000000037 */
.L_x_7960:
[----:B------:R-:W-:Y:S05]  /*6140*/  BSYNC B1 ;  /* 0x0000000000017941 */ /* 0x000fea0003800000 */
.L_x_7958:
        /* <DEDUP_REMOVED lines=11> */
.L_x_7962:
[----:B------:R-:W-:Y:S01]  /*6200*/  IMAD.MOV.U32 R5, RZ, RZ, R10 ;  /* 0x000000ffff057224 */ /* 0x000fe200078e000a */
[----:B------:R-:W-:Y:S01]  /*6210*/  PRMT R7, R9, 0x7632, R7 ;  /* 0x0000763209077816 */ /* 0x000fe20000000007 */
[----:B------:R-:W-:Y:S01]  /*6220*/  IMAD.MOV.U32 R28, RZ, RZ, R35 ;  /* 0x000000ffff1c7224 */ /* 0x000fe200078e0023 */
[----:B------:R-:W-:Y:S02]  /*6230*/  PRMT R60, R60, 0x5410, R60 ;  /* 0x000054103c3c7816 */ /* 0x000fe4000000003c */
.L_x_7963:
[----:B------:R-:W-:Y:S05]  /*6240*/  BSYNC B1 ;  /* 0x0000000000017941 */ /* 0x000fea0003800000 */
.L_x_7961:
        /* <DEDUP_REMOVED lines=11> */
.L_x_7965:
[----:B------:R-:W-:Y:S01]  /*6300*/  IMAD.MOV.U32 R10, RZ, RZ, R5 ;  /* 0x000000ffff0a7224 */ /* 0x000fe200078e0005 */
[----:B------:R-:W-:Y:S01]  /*6310*/  PRMT R9, R7, 0x7610, R9 ;  /* 0x0000761007097816 */ /* 0x000fe20000000009 */
[----:B------:R-:W-:Y:S01]  /*6320*/  IMAD.MOV.U32 R35, RZ, RZ, R34 ;  /* 0x000000ffff237224 */ /* 0x000fe200078e0022 */
[----:B------:R-:W-:Y:S02]  /*6330*/  PRMT R60, R61, 0x7632, R60 ;  /* 0x000076323d3c7816 */ /* 0x000fe4000000003c */
.L_x_7966:
[----:B------:R-:W-:Y:S05]  /*6340*/  BSYNC B1 ;  /* 0x0000000000017941 */ /* 0x000fea0003800000 */
.L_x_7964:
        /* <DEDUP_REMOVED lines=11> */
.L_x_7968:
[----:B------:R-:W-:Y:S01]  /*6400*/  IMAD.MOV.U32 R5, RZ, RZ, R10 ;  /* 0x000000ffff057224 */ /* 0x000fe200078e000a */
[----:B------:R-:W-:Y:S01]  /*6410*/  PRMT R7, R7, 0x5410, R9 ;  /* 0x0000541007077816 */ /* 0x000fe20000000009 */
[----:B------:R-:W-:Y:S01]  /*6420*/  IMAD.MOV.U32 R34, RZ, RZ, R33 ;  /* 0x000000ffff227224 */ /* 0x000fe200078e0021 */
[----:B------:R-:W-:Y:S02]  /*6430*/  PRMT R61, R61, 0x5410, R61 ;  /* 0x000054103d3d7816 */ /* 0x000fe4000000003d */
.L_x_7969:
[----:B------:R-:W-:Y:S05]  /*6440*/  BSYNC B1 ;  /* 0x0000000000017941 */ /* 0x000fea0003800000 */
.L_x_7967:
        /* <DEDUP_REMOVED lines=11> */
.L_x_7971:
[----:B------:R-:W-:Y:S01]  /*6500*/  IMAD.MOV.U32 R10, RZ, RZ, R5 ;  /* 0x000000ffff0a7224 */ /* 0x000fe200078e0005 */
[----:B------:R-:W-:Y:S01]  /*6510*/  PRMT R9, R9, 0x7610, R7 ;  /* 0x0000761009097816 */ /* 0x000fe20000000007 */
[----:B------:R-:W-:Y:S01]  /*6520*/  IMAD.MOV.U32 R33, RZ, RZ, R32 ;  /* 0x000000ffff217224 */ /* 0x000fe200078e0020 */
[----:B------:R-:W-:Y:S02]  /*6530*/  PRMT R61, R62, 0x7632, R61 ;  /* 0x000076323e3d7816 */ /* 0x000fe4000000003d */
.L_x_7972:
[----:B------:R-:W-:Y:S05]  /*6540*/  BSYNC B1 ;  /* 0x0000000000017941 */ /* 0x000fea0003800000 */
.L_x_7970:
        /* <DEDUP_REMOVED lines=11> */
.L_x_7974:
[----:B------:R-:W-:Y:S01]  /*6600*/  IMAD.MOV.U32 R5, RZ, RZ, R10 ;  /* 0x000000ffff057224 */ /* 0x000fe200078e000a */
[----:B------:R-:W-:Y:S01]  /*6610*/  PRMT R7, R9, 0x7632, R7 ;  /* 0x0000763209077816 */ /* 0x000fe20000000007 */
[----:B------:R-:W-:Y:S01]  /*6620*/  IMAD.MOV.U32 R32, RZ, RZ, R39 ;  /* 0x000000ffff207224 */ /* 0x000fe200078e0027 */
[----:B------:R-:W-:Y:S02]  /*6630*/  PRMT R62, R62, 0x5410, R62 ;  /* 0x000054103e3e7816 */ /* 0x000fe4000000003e */
.L_x_7975:
[----:B------:R-:W-:Y:S05]  /*6640*/  BSYNC B1 ;  /* 0x0000000000017941 */ /* 0x000fea0003800000 */
.L_x_7973:
        /* <DEDUP_REMOVED lines=11> */
.L_x_7977:
[----:B------:R-:W-:Y:S01]  /*6700*/  IMAD.MOV.U32 R10, RZ, RZ, R5 ;  /* 0x000000ffff0a7224 */ /* 0x000fe200078e0005 */
[----:B------:R-:W-:Y:S01]  /*6710*/  PRMT R9, R7, 0x7610, R9 ;  /* 0x0000761007097816 */ /* 0x000fe20000000009 */
[----:B------:R-:W-:Y:S01]  /*6720*/  IMAD.MOV.U32 R39, RZ, RZ, R38 ;  /* 0x000000ffff277224 */ /* 0x000fe200078e0026 */
[----:B------:R-:W-:Y:S02]  /*6730*/  PRMT R62, R63, 0x7632, R62 ;  /* 0x000076323f3e7816 */ /* 0x000fe4000000003e */
.L_x_7978:
[----:B------:R-:W-:Y:S05]  /*6740*/  BSYNC B1 ;  /* 0x0000000000017941 */ /* 0x000fea0003800000 */
.L_x_7976:
        /* <DEDUP_REMOVED lines=11> */
.L_x_7980:
[----:B------:R-:W-:Y:S01]  /*6800*/  IMAD.MOV.U32 R5, RZ, RZ, R10 ;  /* 0x000000ffff057224 */ /* 0x000fe200078e000a */
[----:B------:R-:W-:Y:S01]  /*6810*/  PRMT R7, R7, 0x5410, R9 ;  /* 0x0000541007077816 */ /* 0x000fe20000000009 */
[----:B------:R-:W-:Y:S01]  /*6820*/  IMAD.MOV.U32 R38, RZ, RZ, R37 ;  /* 0x000000ffff267224 */ /* 0x000fe200078e0025 */
[----:B------:R-:W-:Y:S02]  /*6830*/  PRMT R63, R63, 0x5410, R63 ;  /* 0x000054103f3f7816 */ /* 0x000fe4000000003f */
.L_x_7981:
[----:B------:R-:W-:Y:S05]  /*6840*/  BSYNC B1 ;  /* 0x0000000000017941 */ /* 0x000fea0003800000 */
.L_x_7979:
        /* <DEDUP_REMOVED lines=11> */
.L_x_7983:
[----:B------:R-:W-:Y:S01]  /*6900*/  IMAD.MOV.U32 R10, RZ, RZ, R5 ;  /* 0x000000ffff0a7224 */ /* 0x000fe200078e0005 */
[----:B------:R-:W-:Y:S01]  /*6910*/  PRMT R9, R9, 0x7610, R7 ;  /* 0x0000761009097816 */ /* 0x000fe20000000007 */
[----:B------:R-:W-:Y:S01]  /*6920*/  IMAD.MOV.U32 R37, RZ, RZ, R36 ;  /* 0x000000ffff257224 */ /* 0x000fe200078e0024 */
[----:B------:R-:W-:Y:S02]  /*6930*/  PRMT R63, R64, 0x7632, R63 ;  /* 0x00007632403f7816 */ /* 0x000fe4000000003f */
.L_x_7984:
[----:B------:R-:W-:Y:S05]  /*6940*/  BSYNC B1 ;  /* 0x0000000000017941 */ /* 0x000fea0003800000 */
.L_x_7982:
        /* <DEDUP_REMOVED lines=11> */
.L_x_7986:
[----:B------:R-:W-:Y:S01]  /*6a00*/  IMAD.MOV.U32 R5, RZ, RZ, R10 ;  /* 0x000000ffff057224 */ /* 0x000fe200078e000a */
[----:B------:R-:W-:Y:S01]  /*6a10*/  PRMT R7, R9, 0x7632, R7 ;  /* 0x0000763209077816 */ /* 0x000fe20000000007 */
[----:B------:R-:W-:Y:S01]  /*6a20*/  IMAD.MOV.U32 R36, RZ, RZ, R43 ;  /* 0x000000ffff247224 */ /* 0x000fe200078e002b */
[----:B------:R-:W-:Y:S02]  /*6a30*/  PRMT R64, R64, 0x5410, R64 ;  /* 0x0000541040407816 */ /* 0x000fe40000000040 */
.L_x_7987:
[----:B------:R-:W-:Y:S05]  /*6a40*/  BSYNC B1 ;  /* 0x0000000000017941 */ /* 0x000fea0003800000 */
.L_x_7985:
        /* <DEDUP_REMOVED lines=11> */
.L_x_7989:
[----:B------:R-:W-:Y:S01]  /*6b00*/  IMAD.MOV.U32 R10, RZ, RZ, R5 ;  /* 0x000000ffff0a7224 */ /* 0x000fe200078e0005 */
[----:B------:R-:W-:Y:S01]  /*6b10*/  PRMT R9, R7, 0x7610, R9 ;  /* 0x0000761007097816 */ /* 0x000fe20000000009 */
[----:B------:R-:W-:Y:S01]  /*6b20*/  IMAD.MOV.U32 R43, RZ, RZ, R42 ;  /* 0x000000ffff2b7224 */ /* 0x000fe200078e002a */
[----:B------:R-:W-:Y:S02]  /*6b30*/  PRMT R64, R65, 0x7632, R64 ;  /* 0x0000763241407816 */ /* 0x000fe40000000040 */
.L_x_7990:
[----:B------:R-:W-:Y:S05]  /*6b40*/  BSYNC B1 ;  /* 0x0000000000017941 */ /* 0x000fea0003800000 */
.L_x_7988:
        /* <DEDUP_REMOVED lines=11> */
.L_x_7992:
[----:B------:R-:W-:Y:S01]  /*6c00*/  IMAD.MOV.U32 R5, RZ, RZ, R10 ;  /* 0x000000ffff057224 */ /* 0x000fe200078e000a */
[----:B------:R-:W-:Y:S01]  /*6c10*/  PRMT R7, R7, 0x5410, R9 ;  /* 0x0000541007077816 */ /* 0x000fe20000000009 */
[----:B------:R-:W-:Y:S01]  /*6c20*/  IMAD.MOV.U32 R42, RZ, RZ, R41 ;  /* 0x000000ffff2a7224 */ /* 0x000fe200078e0029 */
[----:B------:R-:W-:Y:S02]  /*6c30*/  PRMT R65, R65, 0x5410, R65 ;  /* 0x0000541041417816 */ /* 0x000fe40000000041 */
.L_x_7993:
[----:B------:R-:W-:Y:S05]  /*6c40*/  BSYNC B1 ;  /* 0x0000000000017941 */ /* 0x000fea0003800000 */
.L_x_7991:
        /* <DEDUP_REMOVED lines=11> */
.L_x_7995:
[----:B------:R-:W-:Y:S01]  /*6d00*/  IMAD.MOV.U32 R10, RZ, RZ, R5 ;  /* 0x000000ffff0a7224 */ /* 0x000fe200078e0005 */
[----:B------:R-:W-:Y:S01]  /*6d10*/  PRMT R9, R9, 0x7610, R7 ;  /* 0x0000761009097816 */ /* 0x000fe20000000007 */
[----:B------:R-:W-:Y:S01]  /*6d20*/  IMAD.MOV.U32 R41, RZ, RZ, R40 ;  /* 0x000000ffff297224 */ /* 0x000fe200078e0028 */
[----:B------:R-:W-:Y:S02]  /*6d30*/  PRMT R65, R66, 0x7632, R65 ;  /* 0x0000763242417816 */ /* 0x000fe40000000041 */
.L_x_7996:
[----:B------:R-:W-:Y:S05]  /*6d40*/  BSYNC B1 ;  /* 0x0000000000017941 */ /* 0x000fea0003800000 */
.L_x_7994:
        /* <DEDUP_REMOVED lines=11> */
.L_x_7998:
[----:B------:R-:W-:Y:S01]  /*6e00*/  IMAD.MOV.U32 R5, RZ, RZ, R10 ;  /* 0x000000ffff057224 */ /* 0x000fe200078e000a */
[----:B------:R-:W-:Y:S01]  /*6e10*/  PRMT R7, R9, 0x7632, R7 ;  /* 0x0000763209077816 */ /* 0x000fe20000000007 */
[----:B------:R-:W-:Y:S01]  /*6e20*/  IMAD.MOV.U32 R40, RZ, RZ, R47 ;  /* 0x000000ffff287224 */ /* 0x000fe200078e002f */
[----:B------:R-:W-:Y:S02]  /*6e30*/  PRMT R66, R66, 0x5410, R66 ;  /* 0x0000541042427816 */ /* 0x000fe40000000042 */
.L_x_7999:
[----:B------:R-:W-:Y:S05]  /*6e40*/  BSYNC B1 ;  /* 0x0000000000017941 */ /* 0x000fea0003800000 */
.L_x_7997:
        /* <DEDUP_REMOVED lines=11> */
.L_x_8001:
[----:B------:R-:W-:Y:S01]  /*6f00*/  IMAD.MOV.U32 R10, RZ, RZ, R5 ;  /* 0x000000ffff0a7224 */ /* 0x000fe200078e0005 */
[----:B------:R-:W-:Y:S01]  /*6f10*/  PRMT R9, R7, 0x7610, R9 ;  /* 0x0000761007097816 */ /* 0x000fe20000000009 */
[----:B------:R-:W-:Y:S01]  /*6f20*/  IMAD.MOV.U32 R47, RZ, RZ, R46 ;  /* 0x000000ffff2f7224 */ /* 0x000fe200078e002e */
[----:B------:R-:W-:Y:S02]  /*6f30*/  PRMT R66, R67, 0x7632, R66 ;  /* 0x0000763243427816 */ /* 0x000fe40000000042 */
.L_x_8002:
[----:B------:R-:W-:Y:S05]  /*6f40*/  BSYNC B1 ;  /* 0x0000000000017941 */ /* 0x000fea0003800000 */
.L_x_8000:
        /* <DEDUP_REMOVED lines=11> */
.L_x_8004:
[----:B------:R-:W-:Y:S01]  /*7000*/  IMAD.MOV.U32 R5, RZ, RZ, R10 ;  /* 0x000000ffff057224 */ /* 0x000fe200078e000a */
[----:B------:R-:W-:Y:S01]  /*7010*/  PRMT R7, R7, 0x5410, R9 ;  /* 0x0000541007077816 */ /* 0x000fe20000000009 */
[----:B------:R-:W-:Y:S01]  /*7020*/  IMAD.MOV.U32 R46, RZ, RZ, R45 ;  /* 0x000000ffff2e7224 */ /* 0x000fe200078e002d */
[----:B------:R-:W-:Y:S02]  /*7030*/  PRMT R67, R67, 0x5410, R67 ;  /* 0x0000541043437816 */ /* 0x000fe40000000043 */
.L_x_8005:
[----:B------:R-:W-:Y:S05]  /*7040*/  BSYNC B1 ;  /* 0x0000000000017941 */ /* 0x000fea0003800000 */
.L_x_8003:
        /* <DEDUP_REMOVED lines=11> */
.L_x_8007:
[----:B------:R-:W-:Y:S01]  /*7100*/  IMAD.MOV.U32 R10, RZ, RZ, R5 ;  /* 0x000000ffff0a7224 */ /* 0x000fe200078e0005 */
[----:B------:R-:W-:Y:S01]  /*7110*/  PRMT R9, R9, 0x7610, R7 ;  /* 0x0000761009097816 */ /* 0x000fe20000000007 */
[----:B------:R-:W-:Y:S01]  /*7120*/  IMAD.MOV.U32 R45, RZ, RZ, R44 ;  /* 0x000000ffff2d7224 */ /* 0x000fe200078e002c */
[----:B------:R-:W-:Y:S02]  /*7130*/  PRMT R67, R68, 0x7632, R67 ;  /* 0x0000763244437816 */ /* 0x000fe40000000043 */
.L_x_8008:
[----:B------:R-:W-:Y:S05]  /*7140*/  BSYNC B1 ;  /* 0x0000000000017941 */ /* 0x000fea0003800000 */
.L_x_8006:
        /* <DEDUP_REMOVED lines=11> */
.L_x_8010:
[----:B------:R-:W-:Y:S01]  /*7200*/  IMAD.MOV.U32 R5, RZ, RZ, R10 ;  /* 0x000000ffff057224 */ /* 0x000fe200078e000a */
[----:B------:R-:W-:Y:S01]  /*7210*/  PRMT R9, R9, 0x7632, R9 ;  /* 0x0000763209097816 */ /* 0x000fe20000000009 */
[----:B------:R-:W-:Y:S01]  /*7220*/  IMAD.MOV.U32 R44, RZ, RZ, R49 ;  /* 0x000000ffff2c7224 */ /* 0x000fe200078e0031 */
[----:B------:R-:W-:Y:S02]  /*7230*/  PRMT R68, R68, 0x5410, R68 ;  /* 0x0000541044447816 */ /* 0x000fe40000000044 */
.L_x_8011:
[----:B------:R-:W-:Y:S05]  /*7240*/  BSYNC B1 ;  /* 0x0000000000017941 */ /* 0x000fea0003800000 */
.L_x_8009:
        /* <DEDUP_REMOVED lines=11> */
.L_x_8013:
[----:B------:R-:W-:Y:S01]  /*7300*/  IMAD.MOV.U32 R7, RZ, RZ, R5 ;  /* 0x000000ffff077224 */ /* 0x000fe200078e0005 */
[----:B------:R-:W-:Y:S01]  /*7310*/  PRMT R10, R9, 0x7610, R10 ;  /* 0x00007610090a7816 */ /* 0x000fe2000000000a */
[----:B------:R-:W-:Y:S01]  /*7320*/  IMAD.MOV.U32 R49, RZ, RZ, R48 ;  /* 0x000000ffff317224 */ /* 0x000fe200078e0030 */
[----:B------:R-:W-:Y:S02]  /*7330*/  PRMT R68, R17, 0x7632, R68 ;  /* 0x0000763211447816 */ /* 0x000fe40000000044 */
.L_x_8014:
[----:B------:R-:W-:Y:S05]  /*7340*/  BSYNC B1 ;  /* 0x0000000000017941 */ /* 0x000fea0003800000 */
.L_x_8012:
        /* <DEDUP_REMOVED lines=11> */
.L_x_8016:
[----:B------:R-:W-:Y:S01]  /*7400*/  IMAD.MOV.U32 R48, RZ, RZ, R2 ;  /* 0x000000ffff307224 */ /* 0x000fe200078e0002 */
[C---:B------:R-:W-:Y:S01]  /*7410*/  PRMT R17, R10.reuse, 0x5410, R17 ;  /* 0x000054100a117816 */ /* 0x040fe20000000011 */
[----:B------:R-:W-:Y:S01]  /*7420*/  IMAD.MOV.U32 R5, RZ, RZ, R7 ;  /* 0x000000ffff057224 */ /* 0x000fe200078e0007 */
[----:B------:R-:W-:Y:S01]  /*7430*/  PRMT R9, R10, 0x7610, R9 ;  /* 0x000076100a097816 */ /* 0x000fe20000000009 */
[----:B------:R-:W-:Y:S02]  /*7440*/  IMAD.MOV.U32 R2, RZ, RZ, R7 ;  /* 0x000000ffff027224 */ /* 0x000fe400078e0007 */
.L_x_8017:
[----:B------:R-:W-:Y:S05]  /*7450*/  BSYNC B1 ;  /* 0x0000000000017941 */ /* 0x000fea0003800000 */
.L_x_8015:
[----:B------:R-:W-:Y:S02]  /*7460*/  IADD3 R6, R6, 0x4, RZ ;  /* 0x0000000406067810 */ /* 0x000fe40007ffe0ff */
[----:B------:R-:W-:Y:S01]  /*7470*/  IADD3 R4, R4, 0x2, RZ ;  /* 0x0000000204047810 */ /* 0x000fe20007ffe0ff */
[----:B------:R-:W-:Y:S01]  /*7480*/  @!P1 CALL.REL.NOINC `(.L_x_8018) ;  /* 0x0000001000009944 */ /* 0x000fe20003c00000 */
[----:B------:R-:W-:Y:S05]  /*7490*/  BRA `(.L_x_8019) ;  /* 0xffffe02000007947 */ /* 0x000fea000383ffff */
.L_x_8018:
[----:B------:R-:W-:Y:S01]  /*74a0*/  PRMT R17, R9, 0x7610, R17 ;  /* 0x0000761009117816 */ /* 0x000fe20000000011 */
[----:B------:R-:W-:Y:S02]  /*74b0*/  IMAD.MOV.U32 R2, RZ, RZ, R5 ;  /* 0x000000ffff027224 */ /* 0x000fe400078e0005 */
.L_x_7924:
[----:B------:R-:W-:Y:S05]  /*74c0*/  BSYNC B0 ;  /* 0x0000000000007941 */ /* 0x000fea0003800000 */
.L_x_7923:
        /* <DEDUP_REMOVED lines=9> */
[----:B0-----:R-:W-:Y:S04]  /*7560*/  STL.64 [R1], R4 ;  /* 0x0000000401007387 */ /* 0x001fe80000100a00 */
[----:B------:R-:W0:Y:S04]  /*7570*/  SHFL.DOWN PT, R11, R40, 0x2, 0x1f ;  /* 0x08401f00280b7f89 */ /* 0x000e2800000e0000 */
[----:B-1----:R-:W-:Y:S04]  /*7580*/  STL.64 [R1+0x8], R6 ;  /* 0x0000080601007387 */ /* 0x002fe80000100a00 */
[----:B------:R-:W-:Y:S04]  /*7590*/  SHFL.DOWN PT, R12, R41, 0x2, 0x1f ;  /* 0x08401f00290c7f89 */ /* 0x000fe800000e0000 */
[----:B--2---:R-:W-:Y:S04]  /*75a0*/  STL.64 [R1+0x10], R8 ;  /* 0x0000100801007387 */ /* 0x004fe80000100a00 */
        /* <DEDUP_REMOVED lines=10> */
[----:B-1----:R-:W-:Y:S04]  /*7650*/  STL.64 [R1+0x20], R12 ;  /* 0x0000200c01007387 */ /* 0x002fe80000100a00 */
[----:B--2---:R-:W-:Y:S04]  /*7660*/  STL.64 [R1+0x28], R14 ;  /* 0x0000280e01007387 */ /* 0x004fe80000100a00 */
[----:B---3--:R-:W-:Y:S04]  /*7670*/  STL.64 [R1+0x48], R4 ;  /* 0x0000480401007387 */ /* 0x008fe80000100a00 */
[----:B----4-:R-:W-:Y:S04]  /*7680*/  STL.64 [R1+0x50], R6 ;  /* 0x0000500601007387 */ /* 0x010fe80000100a00 */
[----:B-----5:R-:W-:Y:S04]  /*7690*/  STL.64 [R1+0x58], R8 ;  /* 0x0000580801007387 */ /* 0x020fe80000100a00 */
        /* <DEDUP_REMOVED lines=44> */
[----:B-----5:R0:W-:Y:S01]  /*7960*/  STL.64 [R1+0xb8], R14 ;  /* 0x0000b80e01007387 */ /* 0x0201e20000100a00 */
[----:B------:R-:W-:Y:S05]  /*7970*/  @P0 BRA `(.L_x_8021) ;  /* 0x0000203000000947 */ /* 0x000fea0003800000 */
[----:B0-----:R-:W-:Y:S02]  /*7980*/  IMAD.MOV.U32 R4, RZ, RZ, R1 ;  /* 0x000000ffff047224 */ /* 0x001fe400078e0001 */
[----:B------:R-:W-:-:S02]  /*7990*/  IMAD.MOV.U32 R8, RZ, RZ, RZ ;  /* 0x000000ffff087224 */ /* 0x000fc400078e00ff */
[----:B------:R-:W-:-:S05]  /*79a0*/  IMAD.MOV.U32 R6, RZ, RZ, R4 ;  /* 0x000000ffff067224 */ /* 0x000fca00078e0004 */
.L_x_8116:
        /* <DEDUP_REMOVED lines=20> */
.L_x_8023:
[----:B------:R-:W-:Y:S01]  /*7af0*/  IMAD.MOV.U32 R5, RZ, RZ, R16 ;  /* 0x000000ffff057224 */ /* 0x000fe200078e0010 */
[C---:B------:R-:W-:Y:S01]  /*7b00*/  PRMT R7, R54.reuse, 0x7632, R7 ;  /* 0x0000763236077816 */ /* 0x040fe20000000007 */
[----:B------:R-:W-:Y:S01]  /*7b10*/  IMAD.MOV.U32 R16, RZ, RZ, R23 ;  /* 0x000000ffff107224 */ /* 0x000fe200078e0017 */
[----:B------:R-:W-:Y:S02]  /*7b20*/  PRMT R54, R54, 0x5410, R54 ;  /* 0x0000541036367816 */ /* 0x000fe40000000036 */
.L_x_8024:
[----:B------:R-:W-:Y:S05]  /*7b30*/  BSYNC B1 ;  /* 0x0000000000017941 */ /* 0x000fea0003800000 */
.L_x_8022:
        /* <DEDUP_REMOVED lines=11> */
.L_x_8026:
[----:B------:R-:W-:Y:S01]  /*7bf0*/  IMAD.MOV.U32 R10, RZ, RZ, R5 ;  /* 0x000000ffff0a7224 */ /* 0x000fe200078e0005 */
[----:B------:R-:W-:Y:S01]  /*7c00*/  PRMT R9, R7, 0x7610, R9 ;  /* 0x0000761007097816 */ /* 0x000fe20000000009 */
[----:B------:R-:W-:Y:S01]  /*7c10*/  IMAD.MOV.U32 R23, RZ, RZ, R22 ;  /* 0x000000ffff177224 */ /* 0x000fe200078e0016 */
[----:B------:R-:W-:Y:S02]  /*7c20*/  PRMT R54, R53, 0x7632, R54 ;  /* 0x0000763235367816 */ /* 0x000fe40000000036 */
.L_x_8027:
[----:B------:R-:W-:Y:S05]  /*7c30*/  BSYNC B1 ;  /* 0x0000000000017941 */ /* 0x000fea0003800000 */
.L_x_8025:
        /* <DEDUP_REMOVED lines=11> */
.L_x_8029:
[----:B------:R-:W-:Y:S01]  /*7cf0*/  IMAD.MOV.U32 R5, RZ, RZ, R10 ;  /* 0x000000ffff057224 */ /* 0x000fe200078e000a */
[----:B------:R-:W-:Y:S01]  /*7d00*/  PRMT R7, R7, 0x5410, R9 ;  /* 0x0000541007077816 */ /* 0x000fe20000000009 */
[----:B------:R-:W-:Y:S01]  /*7d10*/  IMAD.MOV.U32 R22, RZ, RZ, R21 ;  /* 0x000000ffff167224 */ /* 0x000fe200078e0015 */
[----:B------:R-:W-:Y:S02]  /*7d20*/  PRMT R53, R53, 0x5410, R53 ;  /* 0x0000541035357816 */ /* 0x000fe40000000035 */
.L_x_8030:
[----:B------:R-:W-:Y:S05]  /*7d30*/  BSYNC B1 ;  /* 0x0000000000017941 */ /* 0x000fea0003800000 */
.L_x_8028:
        /* <DEDUP_REMOVED lines=11> */
.L_x_8032:
[----:B------:R-:W-:Y:S01]  /*7df0*/  IMAD.MOV.U32 R10, RZ, RZ, R5 ;  /* 0x000000ffff0a7224 */ /* 0x000fe200078e0005 */
[----:B------:R-:W-:Y:S01]  /*7e00*/  PRMT R9, R9, 0x7610, R7 ;  /* 0x0000761009097816 */ /* 0x000fe20000000007 */
[----:B------:R-:W-:Y:S01]  /*7e10*/  IMAD.MOV.U32 R21, RZ, RZ, R20 ;  /* 0x000000ffff157224 */ /* 0x000fe200078e0014 */
[----:B------:R-:W-:Y:S02]  /*7e20*/  PRMT R53, R52, 0x7632, R53 ;  /* 0x0000763234357816 */ /* 0x000fe40000000035 */
.L_x_8033:
[----:B------:R-:W-:Y:S05]  /*7e30*/  BSYNC B1 ;  /* 0x0000000000017941 */ /* 0x000fea0003800000 */
.L_x_8031:
        /* <DEDUP_REMOVED lines=11> */
.L_x_8035:
[----:B------:R-:W-:Y:S01]  /*7ef0*/  IMAD.MOV.U32 R5, RZ, RZ, R10 ;  /* 0x000000ffff057224 */ /* 0x000fe200078e000a */
[----:B------:R-:W-:Y:S01]  /*7f00*/  PRMT R7, R9, 0x7632, R7 ;  /* 0x0000763209077816 */ /* 0x000fe20000000007 */
[----:B------:R-:W-:Y:S01]  /*7f10*/  IMAD.MOV.U32 R20, RZ, RZ, R27 ;  /* 0x000000ffff147224 */ /* 0x000fe200078e001b */
[----:B------:R-:W-:Y:S02]  /*7f20*/  PRMT R52, R52, 0x5410, R52 ;  /* 0x0000541034347816 */ /* 0x000fe40000000034 */
.L_x_8036:
[----:B------:R-:W-:Y:S05]  /*7f30*/  BSYNC B1 ;  /* 0x0000000000017941 */ /* 0x000fea0003800000 */
.L_x_8034:
        /* <DEDUP_REMOVED lines=11> */
.L_x_8038:
[----:B------:R-:W-:Y:S01]  /*7ff0*/  IMAD.MOV.U32 R10, RZ, RZ, R5 ;  /* 0x000000ffff0a7224 */ /* 0x000fe200078e0005 */
[----:B------:R-:W-:Y:S01]  /*8000*/  PRMT R9, R7, 0x7610, R9 ;  /* 0x0000761007097816 */ /* 0x000fe20000000009 */
[----:B------:R-:W-:Y:S01]  /*8010*/  IMAD.MOV.U32 R27, RZ, RZ, R26 ;  /* 0x000000ffff1b7224 */ /* 0x000fe200078e001a */
[----:B------:R-:W-:Y:S02]  /*8020*/  PRMT R52, R51, 0x7632, R52 ;  /* 0x0000763233347816 */ /* 0x000fe40000000034 */
.L_x_8039:
[----:B------:R-:W-:Y:S05]  /*8030*/  BSYNC B1 ;  /* 0x0000000000017941 */ /* 0x000fea0003800000 */
.L_x_8037:
        /* <DEDUP_REMOVED lines=11> */
.L_x_8041:
[----:B------:R-:W-:Y:S01]  /*80f0*/  IMAD.MOV.U32 R5, RZ, RZ, R10 ;  /* 0x000000ffff057224 */ /* 0x000fe200078e000a */
[----:B------:R-:W-:Y:S01]  /*8100*/  PRMT R7, R7, 0x5410, R9 ;  /* 0x0000541007077816 */ /* 0x000fe20000000009 */
[----:B------:R-:W-:Y:S01]  /*8110*/  IMAD.MOV.U32 R26, RZ, RZ, R25 ;  /* 0x000000ffff1a7224 */ /* 0x000fe200078e0019 */
[----:B------:R-:W-:Y:S02]  /*8120*/  PRMT R51, R51, 0x5410, R51 ;  /* 0x0000541033337816 */ /* 0x000fe40000000033 */
.L_x_8042:
[----:B------:R-:W-:Y:S05]  /*8130*/  BSYNC B1 ;  /* 0x0000000000017941 */ /* 0x000fea0003800000 */
.L_x_8040:
        /* <DEDUP_REMOVED lines=11> */
.L_x_8044:
[----:B------:R-:W-:Y:S01]  /*81f0*/  IMAD.MOV.U32 R10, RZ, RZ, R5 ;  /* 0x000000ffff0a7224 */ /* 0x000fe200078e0005 */
[----:B------:R-:W-:Y:S01]  /*8200*/  PRMT R9, R9, 0x7610, R7 ;  /* 0x0000761009097816 */ /* 0x000fe20000000007 */
[----:B------:R-:W-:Y:S01]  /*8210*/  IMAD.MOV.U32 R25, RZ, RZ, R24 ;  /* 0x000000ffff197224 */ /* 0x000fe200078e0018 */
[----:B------:R-:W-:Y:S02]  /*8220*/  PRMT R51, R50, 0x7632, R51 ;  /* 0x0000763232337816 */ /* 0x000fe40000000033 */
.L_x_8045:
[----:B------:R-:W-:Y:S05]  /*8230*/  BSYNC B1 ;  /* 0x0000000000017941 */ /* 0x000fea0003800000 */
.L_x_8043:
        /* <DEDUP_REMOVED lines=11> */
.L_x_8047:
[----:B------:R-:W-:Y:S01]  /*82f0*/  IMAD.MOV.U32 R5, RZ, RZ, R10 ;  /* 0x000000ffff057224 */ /* 0x000fe200078e000a */
[----:B------:R-:W-:Y:S01]  /*8300*/  PRMT R7, R9, 0x7632, R7 ;  /* 0x0000763209077816 */ /* 0x000fe20000000007 */
[----:B------:R-:W-:Y:S01]  /*8310*/  IMAD.MOV.U32 R24, RZ, RZ, R31 ;  /* 0x000000ffff187224 */ /* 0x000fe200078e001f */
[----:B------:R-:W-:Y:S02]  /*8320*/  PRMT R50, R50, 0x5410, R50 ;  /* 0x0000541032327816 */ /* 0x000fe40000000032 */
.L_x_8048:
[----:B------:R-:W-:Y:S05]  /*8330*/  BSYNC B1 ;  /* 0x0000000000017941 */ /* 0x000fea0003800000 */
.L_x_8046:
        /* <DEDUP_REMOVED lines=11> */
.L_x_8050:
[----:B------:R-:W-:Y:S01]  /*83f0*/  IMAD.MOV.U32 R10, RZ, RZ, R5 ;  /* 0x000000ffff0a7224 */ /* 0x000fe200078e0005 */
[----:B------:R-:W-:Y:S01]  /*8400*/  PRMT R9, R7, 0x7610, R9 ;  /* 0x0000761007097816 */ /* 0x000fe20000000009 */
[----:B------:R-:W-:Y:S01]  /*8410*/  IMAD.MOV.U32 R31, RZ, RZ, R30 ;  /* 0x000000ffff1f7224 */ /* 0x000fe200078e001e */
[----:B------:R-:W-:Y:S02]  /*8420*/  PRMT R50, R55, 0x7632, R50 ;  /* 0x0000763237327816 */ /* 0x000fe40000000032 */
.L_x_8051:
[----:B------:R-:W-:Y:S05]  /*8430*/  BSYNC B1 ;  /* 0x0000000000017941 */ /* 0x000fea0003800000 */
.L_x_8049:
        /* <DEDUP_REMOVED lines=11> */
.L_x_8053:
[----:B------:R-:W-:Y:S01]  /*84f0*/  IMAD.MOV.U32 R5, RZ, RZ, R10 ;  /* 0x000000ffff057224 */ /* 0x000fe200078e000a */
[----:B------:R-:W-:Y:S01]  /*8500*/  PRMT R7, R7, 0x5410, R9 ;  /* 0x0000541007077816 */ /* 0x000fe20000000009 */
[----:B------:R-:W-:Y:S01]  /*8510*/  IMAD.MOV.U32 R30, RZ, RZ, R29 ;  /* 0x000000ffff1e7224 */ /* 0x000fe200078e001d */
[----:B------:R-:W-:Y:S02]  /*8520*/  PRMT R55, R55, 0x5410, R55 ;  /* 0x0000541037377816 */ /* 0x000fe40000000037 */
.L_x_8054:
[----:B------:R-:W-:Y:S05]  /*8530*/  BSYNC B1 ;  /* 0x0000000000017941 */ /* 0x000fea0003800000 */
.L_x_8052:
        /* <DEDUP_REMOVED lines=11> */
.L_x_8056:
[----:B------:R-:W-:Y:S01]  /*85f0*/  IMAD.MOV.U32 R10, RZ, RZ, R5 ;  /* 0x000000ffff0a7224 */ /* 0x000fe200078e0005 */
[----:B------:R-:W-:Y:S01]  /*8600*/  PRMT R9, R9, 0x7610, R7 ;  /* 0x0000761009097816 */ /* 0x000fe20000000007 */
[----:B------:R-:W-:Y:S01]  /*8610*/  IMAD.MOV.U32 R29, RZ, RZ, R28 ;  /* 0x000000ffff1d7224 */ /* 0x000fe200078e001c */
[----:B------:R-:W-:Y:S02]  /*8620*/  PRMT R55, R60, 0x7632, R55 ;  /* 0x000076323c377816 */ /* 0x000fe40000000037 */
.L_x_8057:
[----:B------:R-:W-:Y:S05]  /*8630*/  BSYNC B1 ;  /* 0x0000000000017941 */ /* 0x000fea0003800000 */
.L_x_8055:
        /* <DEDUP_REMOVED lines=11> */
.L_x_8059:
[----:B------:R-:W-:Y:S01]  /*86f0*/  IMAD.MOV.U32 R5, RZ, RZ, R10 ;  /* 0x000000ffff057224 */ /* 0x000fe200078e000a */
[----:B------:R-:W-:Y:S01]  /*8700*/  PRMT R7, R9, 0x7632, R7 ;  /* 0x0000763209077816 */ /* 0x000fe20000000007 */
[----:B------:R-:W-:Y:S01]  /*8710*/  IMAD.MOV.U32 R28, RZ, RZ, R35 ;  /* 0x000000ffff1c7224 */ /* 0x000fe200078e0023 */
[----:B------:R-:W-:Y:S02]  /*8720*/  PRMT R60, R60, 0x5410, R60 ;  /* 0x000054103c3c7816 */ /* 0x000fe4000000003c */
.L_x_8060:
[----:B------:R-:W-:Y:S05]  /*8730*/  BSYNC B1 ;  /* 0x0000000000017941 */ /* 0x000fea0003800000 */
.L_x_8058:
        /* <DEDUP_REMOVED lines=11> */
.L_x_8062:
[----:B------:R-:W-:Y:S01]  /*87f0*/  IMAD.MOV.U32 R10, RZ, RZ, R5 ;  /* 0x000000ffff0a7224 */ /* 0x000fe200078e0005 */
[----:B------:R-:W-:Y:S01]  /*8800*/  PRMT R9, R7, 0x7610, R9 ;  /* 0x0000761007097816 */ /* 0x000fe20000000009 */
[----:B------:R-:W-:Y:S01]  /*8810*/  IMAD.MOV.U32 R35, RZ, RZ, R34 ;  /* 0x000000ffff237224 */ /* 0x000fe200078e0022 */
[----:B------:R-:W-:Y:S02]  /*8820*/  PRMT R60, R61, 0x7632, R60 ;  /* 0x000076323d3c7816 */ /* 0x000fe4000000003c */
.L_x_8063:
[----:B------:R-:W-:Y:S05]  /*8830*/  BSYNC B1 ;  /* 0x0000000000017941 */ /* 0x000fea0003800000 */
.L_x_8061:
        /* <DEDUP_REMOVED lines=11> */
.L_x_8065:
[----:B------:R-:W-:Y:S01]  /*88f0*/  IMAD.MOV.U32 R5, RZ, RZ, R10 ;  /* 0x000000ffff057224 */ /* 0x000fe200078e000a */
[----:B------:R-:W-:Y:S01]  /*8900*/  PRMT R7, R7, 0x5410, R9 ;  /* 0x0000541007077816 */ /* 0x000fe20000000009 */
[----:B------:R-:W-:Y:S01]  /*8910*/  IMAD.MOV.U32 R34, RZ, RZ, R33 ;  /* 0x000000ffff227224 */ /* 0x000fe200078e0021 */
[----:B------:R-:W-:Y:S02]  /*8920*/  PRMT R61, R61, 0x5410, R61 ;  /* 0x000054103d3d7816 */ /* 0x000fe4000000003d */
.L_x_8066:
[----:B------:R-:W-:Y:S05]  /*8930*/  BSYNC B1 ;  /* 0x0000000000017941 */ /* 0x000fea0003800000 */
.L_x_8064:
        /* <DEDUP_REMOVED lines=11> */
.L_x_8068:
[----:B------:R-:W-:Y:S01]  /*89f0*/  IMAD.MOV.U32 R10, RZ, RZ, R5 ;  /* 0x000000ffff0a7224 */ /* 0x000fe200078e0005 */
[----:B------:R-:W-:Y:S01]  /*8a00*/  PRMT R9, R9, 0x7610, R7 ;  /* 0x0000761009097816 */ /* 0x000fe20000000007 */
[----:B------:R-:W-:Y:S01]  /*8a10*/  IMAD.MOV.U32 R33, RZ, RZ, R32 ;  /* 0x000000ffff217224 */ /* 0x000fe200078e0020 */
[----:B------:R-:W-:Y:S02]  /*8a20*/  PRMT R61, R62, 0x7632, R61 ;  /* 0x000076323e3d7816 */ /* 0x000fe4000000003d */
.L_x_8069:
[----:B------:R-:W-:Y:S05]  /*8a30*/  BSYNC B1 ;  /* 0x0000000000017941 */ /* 0x000fea0003800000 */
.L_x_8067:
        /* <DEDUP_REMOVED lines=11> */
.L_x_8071:
[----:B------:R-:W-:Y:S01]  /*8af0*/  IMAD.MOV.U32 R5, RZ, RZ, R10 ;  /* 0x000000ffff057224 */ /* 0x000fe200078e000a */
[----:B------:R-:W-:Y:S01]  /*8b00*/  PRMT R7, R9, 0x7632, R7 ;  /* 0x0000763209077816 */ /* 0x000fe20000000007 */
[----:B------:R-:W-:Y:S01]  /*8b10*/  IMAD.MOV.U32 R32, RZ, RZ, R39 ;  /* 0x000000ffff207224 */ /* 0x000fe200078e0027 */
[----:B------:R-:W-:Y:S02]  /*8b20*/  PRMT R62, R62, 0x5410, R62 ;  /* 0x000054103e3e7816 */ /* 0x000fe4000000003e */
.L_x_8072:
[----:B------:R-:W-:Y:S05]  /*8b30*/  BSYNC B1 ;  /* 0x0000000000017941 */ /* 0x000fea0003800000 */
.L_x_8070:
        /* <DEDUP_REMOVED lines=11> */
.L_x_8074:
[----:B------:R-:W-:Y:S01]  /*8bf0*/  IMAD.MOV.U32 R10, RZ, RZ, R5 ;  /* 0x000000ffff0a7224 */ /* 0x000fe200078e0005 */
[----:B------:R-:W-:Y:S01]  /*8c00*/  PRMT R9, R7, 0x7610, R9 ;  /* 0x0000761007097816 */ /* 0x000fe20000000009 */
[----:B------:R-:W-:Y:S01]  /*8c10*/  IMAD.MOV.U32 R39, RZ, RZ, R38 ;  /* 0x000000ffff277224 */ /* 0x000fe200078e0026 */
[----:B------:R-:W-:Y:S02]  /*8c20*/  PRMT R62, R63, 0x7632, R62 ;  /* 0x000076323f3e7816 */ /* 0x000fe4000000003e */
.L_x_8075:
[----:B------:R-:W-:Y:S05]  /*8c30*/  BSYNC B1 ;  /* 0x0000000000017941 */ /* 0x000fea0003800000 */
.L_x_8073:
        /* <DEDUP_REMOVED lines=11> */
.L_x_8077:
[----:B------:R-:W-:Y:S01]  /*8cf0*/  IMAD.MOV.U32 R5, RZ, RZ, R10 ;  /* 0x000000ffff057224 */ /* 0x000fe200078e000a */
[----:B------:R-:W-:Y:S01]  /*8d00*/  PRMT R7, R7, 0x5410, R9 ;  /* 0x0000541007077816 */ /* 0x000fe20000000009 */
[----:B------:R-:W-:Y:S01]  /*8d10*/  IMAD.MOV.U32 R38, RZ, RZ, R37 ;  /* 0x000000ffff267224 */ /* 0x000fe200078e0025 */
[----:B------:R-:W-:Y:S02]  /*8d20*/  PRMT R63, R63, 0x5410, R63 ;  /* 0x000054103f3f7816 */ /* 0x000fe4000000003f */
.L_x_8078:
[----:B------:R-:W-:Y:S05]  /*8d30*/  BSYNC B1 ;  /* 0x0000000000017941 */ /* 0x000fea0003800000 */
.L_x_8076:
        /* <DEDUP_REMOVED lines=11> */
.L_x_8080:
[----:B------:R-:W-:Y:S01]  /*8df0*/  IMAD.MOV.U32 R10, RZ, RZ, R5 ;  /* 0x000000ffff0a7224 */ /* 0x000fe200078e0005 */
[----:B------:R-:W-:Y:S01]  /*8e00*/  PRMT R9, R9, 0x7610, R7 ;  /* 0x0000761009097816 */ /* 0x000fe20000000007 */
[----:B------:R-:W-:Y:S01]  /*8e10*/  IMAD.MOV.U32 R37, RZ, RZ, R36 ;  /* 0x000000ffff257224 */ /* 0x000fe200078e0024 */
[----:B------:R-:W-:Y:S02]  /*8e20*/  PRMT R63, R64, 0x7632, R63 ;  /* 0x00007632403f7816 */ /* 0x000fe4000000003f */
.L_x_8081:
[----:B------:R-:W-:Y:S05]  /*8e30*/  BSYNC B1 ;  /* 0x0000000000017941 */ /* 0x000fea0003800000 */
.L_x_8079:
        /* <DEDUP_REMOVED lines=11> */
.L_x_8083:
[----:B------:R-:W-:Y:S01]  /*8ef0*/  IMAD.MOV.U32 R5, RZ, RZ, R10 ;  /* 0x000000ffff057224 */ /* 0x000fe200078e000a */
[----:B------:R-:W-:Y:S01]  /*8f00*/  PRMT R7, R9, 0x7632, R7 ;  /* 0x0000763209077816 */ /* 0x000fe20000000007 */
[----:B------:R-:W-:Y:S01]  /*8f10*/  IMAD.MOV.U32 R36, RZ, RZ, R43 ;  /* 0x000000ffff247224 */ /* 0x000fe200078e002b */
[----:B------:R-:W-:Y:S02]  /*8f20*/  PRMT R64, R64, 0x5410, R64 ;  /* 0x0000541040407816 */ /* 0x000fe40000000040 */
.L_x_8084:
[----:B------:R-:W-:Y:S05]  /*8f30*/  BSYNC B1 ;  /* 0x0000000000017941 */ /* 0x000fea0003800000 */
.L_x_8082:
        /* <DEDUP_REMOVED lines=11> */
.L_x_8086:
[----:B------:R-:W-:Y:S01]  /*8ff0*/  IMAD.MOV.U32 R10, RZ, RZ, R5 ;  /* 0x000000ffff0a7224 */ /* 0x000fe200078e0005 */
[----:B------:R-:W-:Y:S01]  /*9000*/  PRMT R9, R7, 0x7610, R9 ;  /* 0x0000761007097816 */ /* 0x000fe20000000009 */
[----:B------:R-:W-:Y:S01]  /*9010*/  IMAD.MOV.U32 R43, RZ, RZ, R42 ;  /* 0x000000ffff2b7224 */ /* 0x000fe200078e002a */
[----:B------:R-:W-:Y:S02]  /*9020*/  PRMT R64, R65, 0x7632, R64 ;  /* 0x0000763241407816 */ /* 0x000fe40000000040 */
.L_x_8087:
[----:B------:R-:W-:Y:S05]  /*9030*/  BSYNC B1 ;  /* 0x0000000000017941 */ /* 0x000fea0003800000 */
.L_x_8085:
        /* <DEDUP_REMOVED lines=11> */
.L_x_8089:
[----:B------:R-:W-:Y:S01]  /*90f0*/  IMAD.MOV.U32 R5, RZ, RZ, R10 ;  /* 0x000000ffff057224 */ /* 0x000fe200078e000a */
[----:B------:R-:W-:Y:S01]  /*9100*/  PRMT R7, R7, 0x5410, R9 ;  /* 0x0000541007077816 */ /* 0x000fe20000000009 */
[----:B------:R-:W-:Y:S01]  /*9110*/  IMAD.MOV.U32 R42, RZ, RZ, R41 ;  /* 0x000000ffff2a7224 */ /* 0x000fe200078e0029 */
[----:B------:R-:W-:Y:S02]  /*9120*/  PRMT R65, R65, 0x5410, R65 ;  /* 0x0000541041417816 */ /* 0x000fe40000000041 */
.L_x_8090:
[----:B------:R-:W-:Y:S05]  /*9130*/  BSYNC B1 ;  /* 0x0000000000017941 */ /* 0x000fea0003800000 */
.L_x_8088:
        /* <DEDUP_REMOVED lines=11> */
.L_x_8092:
[----:B------:R-:W-:Y:S01]  /*91f0*/  IMAD.MOV.U32 R10, RZ, RZ, R5 ;  /* 0x000000ffff0a7224 */ /* 0x000fe200078e0005 */
[----:B------:R-:W-:Y:S01]  /*9200*/  PRMT R9, R9, 0x7610, R7 ;  /* 0x0000761009097816 */ /* 0x000fe20000000007 */
[----:B------:R-:W-:Y:S01]  /*9210*/  IMAD.MOV.U32 R41, RZ, RZ, R40 ;  /* 0x000000ffff297224 */ /* 0x000fe200078e0028 */
[----:B------:R-:W-:Y:S02]  /*9220*/  PRMT R65, R66, 0x7632, R65 ;  /* 0x0000763242417816 */ /* 0x000fe40000000041 */
.L_x_8093:
[----:B------:R-:W-:Y:S05]  /*9230*/  BSYNC B1 ;  /* 0x0000000000017941 */ /* 0x000fea0003800000 */
.L_x_8091:
        /* <DEDUP_REMOVED lines=11> */
.L_x_8095:
[----:B------:R-:W-:Y:S01]  /*92f0*/  IMAD.MOV.U32 R5, RZ, RZ, R10 ;  /* 0x000000ffff057224 */ /* 0x000fe200078e000a */
[----:B------:R-:W-:Y:S01]  /*9300*/  PRMT R7, R9, 0x7632, R7 ;  /* 0x0000763209077816 */ /* 0x000fe20000000007 */
[----:B------:R-:W-:Y:S01]  /*9310*/  IMAD.MOV.U32 R40, RZ, RZ, R47 ;  /* 0x000000ffff287224 */ /* 0x000fe200078e002f */
[----:B------:R-:W-:Y:S02]  /*9320*/  PRMT R66, R66, 0x5410, R66 ;  /* 0x0000541042427816 */ /* 0x000fe40000000042 */
.L_x_8096:
[----:B------:R-:W-:Y:S05]  /*9330*/  BSYNC B1 ;  /* 0x0000000000017941 */ /* 0x000fea0003800000 */
.L_x_8094:
        /* <DEDUP_REMOVED lines=11> */
.L_x_8098:
[----:B------:R-:W-:Y:S01]  /*93f0*/  IMAD.MOV.U32 R10, RZ, RZ, R5 ;  /* 0x000000ffff0a7224 */ /* 0x000fe200078e0005 */
[----:B------:R-:W-:Y:S01]  /*9400*/  PRMT R9, R7, 0x7610, R9 ;  /* 0x0000761007097816 */ /* 0x000fe20000000009 */
[----:B------:R-:W-:Y:S01]  /*9410*/  IMAD.MOV.U32 R47, RZ, RZ, R46 ;  /* 0x000000ffff2f7224 */ /* 0x000fe200078e002e */
[----:B------:R-:W-:Y:S02]  /*9420*/  PRMT R66, R67, 0x7632, R66 ;  /* 0x0000763243427816 */ /* 0x000fe40000000042 */
.L_x_8099:
[----:B------:R-:W-:Y:S05]  /*9430*/  BSYNC B1 ;  /* 0x0000000000017941 */ /* 0x000fea0003800000 */
.L_x_8097:
        /* <DEDUP_REMOVED lines=11> */
.L_x_8101:
[----:B------:R-:W-:Y:S01]  /*94f0*/  IMAD.MOV.U32 R5, RZ, RZ, R10 ;  /* 0x000000ffff057224 */ /* 0x000fe200078e000a */
[----:B------:R-:W-:Y:S01]  /*9500*/  PRMT R7, R7, 0x5410, R9 ;  /* 0x0000541007077816 */ /* 0x000fe20000000009 */
[----:B------:R-:W-:Y:S01]  /*9510*/  IMAD.MOV.U32 R46, RZ, RZ, R45 ;  /* 0x000000ffff2e7224 */ /* 0x000fe200078e002d */
[----:B------:R-:W-:Y:S02]  /*9520*/  PRMT R67, R67, 0x5410, R67 ;  /* 0x0000541043437816 */ /* 0x000fe40000000043 */
.L_x_8102:
[----:B------:R-:W-:Y:S05]  /*9530*/  BSYNC B1 ;  /* 0x0000000000017941 */ /* 0x000fea0003800000 */
.L_x_8100:
        /* <DEDUP_REMOVED lines=11> */
.L_x_8104:
[----:B------:R-:W-:Y:S01]  /*95f0*/  IMAD.MOV.U32 R10, RZ, RZ, R5 ;  /* 0x000000ffff0a7224 */ /* 0x000fe200078e0005 */
[----:B------:R-:W-:Y:S01]  /*9600*/  PRMT R9, R9, 0x7610, R7 ;  /* 0x0000761009097816 */ /* 0x000fe20000000007 */
[----:B------:R-:W-:Y:S01]  /*9610*/  IMAD.MOV.U32 R45, RZ, RZ, R44 ;  /* 0x000000ffff2d7224 */ /* 0x000fe200078e002c */
[----:B------:R-:W-:Y:S02]  /*9620*/  PRMT R67, R68, 0x7632, R67 ;  /* 0x0000763244437816 */ /* 0x000fe40000000043 */
.L_x_8105:
[----:B------:R-:W-:Y:S05]  /*9630*/  BSYNC B1 ;  /* 0x0000000000017941 */ /* 0x000fea0003800000 */
.L_x_8103:
        /* <DEDUP_REMOVED lines=11> */
.L_x_8107:
[----:B------:R-:W-:Y:S01]  /*96f0*/  IMAD.MOV.U32 R5, RZ, RZ, R10 ;  /* 0x000000ffff057224 */ /* 0x000fe200078e000a */
[----:B------:R-:W-:Y:S01]  /*9700*/  PRMT R9, R9, 0x7632, R9 ;  /* 0x0000763209097816 */ /* 0x000fe20000000009 */
[----:B------:R-:W-:Y:S01]  /*9710*/  IMAD.MOV.U32 R44, RZ, RZ, R49 ;  /* 0x000000ffff2c7224 */ /* 0x000fe200078e0031 */
[----:B------:R-:W-:Y:S02]  /*9720*/  PRMT R68, R68, 0x5410, R68 ;  /* 0x0000541044447816 */ /* 0x000fe40000000044 */
.L_x_8108:
[----:B------:R-:W-:Y:S05]  /*9730*/  BSYNC B1 ;  /* 0x0000000000017941 */ /* 0x000fea0003800000 */
.L_x_8106:
        /* <DEDUP_REMOVED lines=11> */
.L_x_8110:
[----:B------:R-:W-:Y:S01]  /*97f0*/  IMAD.MOV.U32 R7, RZ, RZ, R5 ;  /* 0x000000ffff077224 */ /* 0x000fe200078e0005 */
[----:B------:R-:W-:Y:S01]  /*9800*/  PRMT R10, R9, 0x7610, R10 ;  /* 0x00007610090a7816 */ /* 0x000fe2000000000a */
[----:B------:R-:W-:Y:S01]  /*9810*/  IMAD.MOV.U32 R49, RZ, RZ, R48 ;  /* 0x000000ffff317224 */ /* 0x000fe200078e0030 */
[----:B------:R-:W-:Y:S02]  /*9820*/  PRMT R68, R17, 0x7632, R68 ;  /* 0x0000763211447816 */ /* 0x000fe40000000044 */
.L_x_8111:
[----:B------:R-:W-:Y:S05]  /*9830*/  BSYNC B1 ;  /* 0x0000000000017941 */ /* 0x000fea0003800000 */
.L_x_8109:
        /* <DEDUP_REMOVED lines=11> */
.L_x_8113:
[----:B------:R-:W-:Y:S01]  /*98f0*/  IMAD.MOV.U32 R48, RZ, RZ, R2 ;  /* 0x000000ffff307224 */ /* 0x000fe200078e0002 */
[C---:B------:R-:W-:Y:S01]  /*9900*/  PRMT R17, R10.reuse, 0x5410, R17 ;  /* 0x000054100a117816 */ /* 0x040fe20000000011 */
[----:B------:R-:W-:Y:S01]  /*9910*/  IMAD.MOV.U32 R5, RZ, RZ, R7 ;  /* 0x000000ffff057224 */ /* 0x000fe200078e0007 */
[----:B------:R-:W-:Y:S01]  /*9920*/  PRMT R9, R10, 0x7610, R9 ;  /* 0x000076100a097816 */ /* 0x000fe20000000009 */
[----:B------:R-:W-:Y:S02]  /*9930*/  IMAD.MOV.U32 R2, RZ, RZ, R7 ;  /* 0x000000ffff027224 */ /* 0x000fe400078e0007 */
.L_x_8114:
[----:B------:R-:W-:Y:S05]  /*9940*/  BSYNC B1 ;  /* 0x0000000000017941 */ /* 0x000fea0003800000 */
.L_x_8112:
[----:B------:R-:W-:Y:S02]  /*9950*/  IADD3 R6, R6, 0x4, RZ ;  /* 0x0000000406067810 */ /* 0x000fe40007ffe0ff */
[----:B------:R-:W-:Y:S01]  /*9960*/  IADD3 R4, R4, 0x2, RZ ;  /* 0x0000000204047810 */ /* 0x000fe20007ffe0ff */
[----:B------:R-:W-:Y:S01]  /*9970*/  @!P1 CALL.REL.NOINC `(.L_x_8115) ;  /* 0x0000001000009944 */ /* 0x000fe20003c00000 */
[----:B------:R-:W-:Y:S05]  /*9980*/  BRA `(.L_x_8116) ;  /* 0xffffe02000007947 */ /* 0x000fea000383ffff */
.L_x_8115:
[----:B------:R-:W-:Y:S01]  /*9990*/  PRMT R17, R9, 0x7610, R17 ;  /* 0x0000761009117816 */ /* 0x000fe20000000011 */
[----:B------:R-:W-:Y:S02]  /*99a0*/  IMAD.MOV.U32 R2, RZ, RZ, R5 ;  /* 0x000000ffff027224 */ /* 0x000fe400078e0005 */
.L_x_8021:
[----:B------:R-:W-:Y:S05]  /*99b0*/  BSYNC B0 ;  /* 0x0000000000007941 */ /* 0x000fea0003800000 */
.L_x_8020:
        /* <DEDUP_REMOVED lines=78> */
.L_x_8213:
        /* <DEDUP_REMOVED lines=20> */
.L_x_8120:
[----:B------:R-:W-:Y:S01]  /*9fe0*/  IMAD.MOV.U32 R5, RZ, RZ, R16 ;  /* 0x000000ffff057224 */ /* 0x000fe200078e0010 */
[C---:B------:R-:W-:Y:S01]  /*9ff0*/  PRMT R7, R54.reuse, 0x7632, R7 ;  /* 0x0000763236077816 */ /* 0x040fe20000000007 */
[----:B------:R-:W-:Y:S01]  /*a000*/  IMAD.MOV.U32 R16, RZ, RZ, R23 ;  /* 0x000000ffff107224 */ /* 0x000fe200078e0017 */
[----:B------:R-:W-:Y:S02]  /*a010*/  PRMT R54, R54, 0x5410, R54 ;  /* 0x0000541036367816 */ /* 0x000fe40000000036 */
.L_x_8121:
[----:B------:R-:W-:Y:S05]  /*a020*/  BSYNC B1 ;  /* 0x0000000000017941 */ /* 0x000fea0003800000 */
.L_x_8119:
        /* <DEDUP_REMOVED lines=11> */
.L_x_8123:
[----:B------:R-:W-:Y:S01]  /*a0e0*/  IMAD.MOV.U32 R10, RZ, RZ, R5 ;  /* 0x000000ffff0a7224 */ /* 0x000fe200078e0005 */
[----:B------:R-:W-:Y:S01]  /*a0f0*/  PRMT R9, R7, 0x7610, R9 ;  /* 0x0000761007097816 */ /* 0x000fe20000000009 */
[----:B------:R-:W-:Y:S01]  /*a100*/  IMAD.MOV.U32 R23, RZ, RZ, R22 ;  /* 0x000000ffff177224 */ /* 0x000fe200078e0016 */
[----:B------:R-:W-:Y:S02]  /*a110*/  PRMT R54, R53, 0x7632, R54 ;  /* 0x0000763235367816 */ /* 0x000fe40000000036 */
.L_x_8124:
[----:B------:R-:W-:Y:S05]  /*a120*/  BSYNC B1 ;  /* 0x0000000000017941 */ /* 0x000fea0003800000 */
.L_x_8122:
        /* <DEDUP_REMOVED lines=11> */
.L_x_8126:
[----:B------:R-:W-:Y:S01]  /*a1e0*/  IMAD.MOV.U32 R5, RZ, RZ, R10 ;  /* 0x000000ffff057224 */ /* 0x000fe200078e000a */
[----:B------:R-:W-:Y:S01]  /*a1f0*/  PRMT R7, R7, 0x5410, R9 ;  /* 0x0000541007077816 */ /* 0x000fe20000000009 */
[----:B------:R-:W-:Y:S01]  /*a200*/  IMAD.MOV.U32 R22, RZ, RZ, R21 ;  /* 0x000000ffff167224 */ /* 0x000fe200078e0015 */
[----:B------:R-:W-:Y:S02]  /*a210*/  PRMT R53, R53, 0x5410, R53 ;  /* 0x0000541035357816 */ /* 0x000fe40000000035 */
.L_x_8127:
[----:B------:R-:W-:Y:S05]  /*a220*/  BSYNC B1 ;  /* 0x0000000000017941 */ /* 0x000fea0003800000 */
.L_x_8125:
        /* <DEDUP_REMOVED lines=11> */
.L_x_8129:
[----:B------:R-:W-:Y:S01]  /*a2e0*/  IMAD.MOV.U32 R10, RZ, RZ, R5 ;  /* 0x000000ffff0a7224 */ /* 0x000fe200078e0005 */
[----:B------:R-:W-:Y:S01]  /*a2f0*/  PRMT R9, R9, 0x7610, R7 ;  /* 0x0000761009097816 */ /* 0x000fe20000000007 */
[----:B------:R-:W-:Y:S01]  /*a300*/  IMAD.MOV.U32 R21, RZ, RZ, R20 ;  /* 0x000000ffff157224 */ /* 0x000fe200078e0014 */
[----:B------:R-:W-:Y:S02]  /*a310*/  PRMT R53, R52, 0x7632, R53 ;  /* 0x0000763234357816 */ /* 0x000fe40000000035 */
.L_x_8130:
[----:B------:R-:W-:Y:S05]  /*a320*/  BSYNC B1 ;  /* 0x0000000000017941 */ /* 0x000fea0003800000 */
.L_x_8128:
        /* <DEDUP_REMOVED lines=11> */
.L_x_8132:
[----:B------:R-:W-:Y:S01]  /*a3e0*/  IMAD.MOV.U32 R5, RZ, RZ, R10 ;  /* 0x000000ffff057224 */ /* 0x000fe200078e000a */
[----:B------:R-:W-:Y:S01]  /*a3f0*/  PRMT R7, R9, 0x7632, R7 ;  /* 0x0000763209077816 */ /* 0x000fe20000000007 */
[----:B------:R-:W-:Y:S01]  /*a400*/  IMAD.MOV.U32 R20, RZ, RZ, R27 ;  /* 0x000000ffff147224 */ /* 0x000fe200078e001b */
[----:B------:R-:W-:Y:S02]  /*a410*/  PRMT R52, R52, 0x5410, R52 ;  /* 0x0000541034347816 */ /* 0x000fe40000000034 */
.L_x_8133:
[----:B------:R-:W-:Y:S05]  /*a420*/  BSYNC B1 ;  /* 0x0000000000017941 */ /* 0x000fea0003800000 */
.L_x_8131:
        /* <DEDUP_REMOVED lines=11> */
.L_x_8135:
[----:B------:R-:W-:Y:S01]  /*a4e0*/  IMAD.MOV.U32 R10, RZ, RZ, R5 ;  /* 0x000000ffff0a7224 */ /* 0x000fe200078e0005 */
[----:B------:R-:W-:Y:S01]  /*a4f0*/  PRMT R9, R7, 0x7610, R9 ;  /* 0x0000761007097816 */ /* 0x000fe20000000009 */
[----:B------:R-:W-:Y:S01]  /*a500*/  IMAD.MOV.U32 R27, RZ, RZ, R26 ;  /* 0x000000ffff1b7224 */ /* 0x000fe200078e001a */
[----:B------:R-:W-:Y:S02]  /*a510*/  PRMT R52, R51, 0x7632, R52 ;  /* 0x0000763233347816 */ /* 0x000fe40000000034 */
.L_x_8136:
[----:B------:R-:W-:Y:S05]  /*a520*/  BSYNC B1 ;  /* 0x0000000000017941 */ /* 0x000fea0003800000 */
.L_x_8134:
        /* <DEDUP_REMOVED lines=11> */
.L_x_8138:
[----:B------:R-:W-:Y:S01]  /*a5e0*/  IMAD.MOV.U32 R5, RZ, RZ, R10 ;  /* 0x000000ffff057224 */ /* 0x000fe200078e000a */
[----:B------:R-:W-:Y:S01]  /*a5f0*/  PRMT R7, R7, 0x5410, R9 ;  /* 0x0000541007077816 */ /* 0x000fe20000000009 */
[----:B------:R-:W-:Y:S01]  /*a600*/  IMAD.MOV.U32 R26, RZ, RZ, R25 ;  /* 0x000000ffff1a7224 */ /* 0x000fe200078e0019 */
[----:B------:R-:W-:Y:S02]  /*a610*/  PRMT R51, R51, 0x5410, R51 ;  /* 0x0000541033337816 */ /* 0x000fe40000000033 */
.L_x_8139:
[----:B------:R-:W-:Y:S05]  /*a620*/  BSYNC B1 ;  /* 0x0000000000017941 */ /* 0x000fea0003800000 */
.L_x_8137:
        /* <DEDUP_REMOVED lines=11> */
.L_x_8141:
[----:B------:R-:W-:Y:S01]  /*a6e0*/  IMAD.MOV.U32 R10, RZ, RZ, R5 ;  /* 0x000000ffff0a7224 */ /* 0x000fe200078e0005 */
[----:B------:R-:W-:Y:S01]  /*a6f0*/  PRMT R9, R9, 0x7610, R7 ;  /* 0x0000761009097816 */ /* 0x000fe20000000007 */
[----:B------:R-:W-:Y:S01]  /*a700*/  IMAD.MOV.U32 R25, RZ, RZ, R24 ;  /* 0x000000ffff197224 */ /* 0x000fe200078e0018 */
[----:B------:R-:W-:Y:S02]  /*a710*/  PRMT R51, R50, 0x7632, R51 ;  /* 0x0000763232337816 */ /* 0x000fe40000000033 */
.L_x_8142:
[----:B------:R-:W-:Y:S05]  /*a720*/  BSYNC B1 ;  /* 0x0000000000017941 */ /* 0x000fea0003800000 */
.L_x_8140:
        /* <DEDUP_REMOVED lines=11> */
.L_x_8144:
[----:B------:R-:W-:Y:S01]  /*a7e0*/  IMAD.MOV.U32 R5, RZ, RZ, R10 ;  /* 0x000000ffff057224 */ /* 0x000fe200078e000a */
[----:B------:R-:W-:Y:S01]  /*a7f0*/  PRMT R7, R9, 0x7632, R7 ;  /* 0x0000763209077816 */ /* 0x000fe20000000007 */
[----:B------:R-:W-:Y:S01]  /*a800*/  IMAD.MOV.U32 R24, RZ, RZ, R31 ;  /* 0x000000ffff187224 */ /* 0x000fe200078e001f */
[----:B------:R-:W-:Y:S02]  /*a810*/  PRMT R50, R50, 0x5410, R50 ;  /* 0x0000541032327816 */ /* 0x000fe40000000032 */
.L_x_8145:
[----:B------:R-:W-:Y:S05]  /*a820*/  BSYNC B1 ;  /* 0x0000000000017941 */ /* 0x000fea0003800000 */
.L_x_8143:
        /* <DEDUP_REMOVED lines=11> */
.L_x_8147:
[----:B------:R-:W-:Y:S01]  /*a8e0*/  IMAD.MOV.U32 R10, RZ, RZ, R5 ;  /* 0x000000ffff0a7224 */ /* 0x000fe200078e0005 */
[----:B------:R-:W-:Y:S01]  /*a8f0*/  PRMT R9, R7, 0x7610, R9 ;  /* 0x0000761007097816 */ /* 0x000fe20000000009 */
[----:B------:R-:W-:Y:S01]  /*a900*/  IMAD.MOV.U32 R31, RZ, RZ, R30 ;  /* 0x000000ffff1f7224 */ /* 0x000fe200078e001e */
[----:B------:R-:W-:Y:S02]  /*a910*/  PRMT R50, R55, 0x7632, R50 ;  /* 0x0000763237327816 */ /* 0x000fe40000000032 */
.L_x_8148:
[----:B------:R-:W-:Y:S05]  /*a920*/  BSYNC B1 ;  /* 0x0000000000017941 */ /* 0x000fea0003800000 */
.L_x_8146:
        /* <DEDUP_REMOVED lines=11> */
.L_x_8150:
[----:B------:R-:W-:Y:S01]  /*a9e0*/  IMAD.MOV.U32 R5, RZ, RZ, R10 ;  /* 0x000000ffff057224 */ /* 0x000fe200078e000a */
[----:B------:R-:W-:Y:S01]  /*a9f0*/  PRMT R7, R7, 0x5410, R9 ;  /* 0x0000541007077816 */ /* 0x000fe20000000009 */
[----:B------:R-:W-:Y:S01]  /*aa00*/  IMAD.MOV.U32 R30, RZ, RZ, R29 ;  /* 0x000000ffff1e7224 */ /* 0x000fe200078e001d */
[----:B------:R-:W-:Y:S02]  /*aa10*/  PRMT R55, R55, 0x5410, R55 ;  /* 0x0000541037377816 */ /* 0x000fe40000000037 */
.L_x_8151:
[----:B------:R-:W-:Y:S05]  /*aa20*/  BSYNC B1 ;  /* 0x0000000000017941 */ /* 0x000fea0003800000 */
.L_x_8149:
        /* <DEDUP_REMOVED lines=11> */
.L_x_8153:
[----:B------:R-:W-:Y:S01]  /*aae0*/  IMAD.MOV.U32 R10, RZ, RZ, R5 ;  /* 0x000000ffff0a7224 */ /* 0x000fe200078e0005 */
[----:B------:R-:W-:Y:S01]  /*aaf0*/  PRMT R9, R9, 0x7610, R7 ;  /* 0x0000761009097816 */ /* 0x000fe20000000007 */
[----:B------:R-:W-:Y:S01]  /*ab00*/  IMAD.MOV.U32 R29, RZ, RZ, R28 ;  /* 0x000000ffff1d7224 */ /* 0x000fe200078e001c */
[----:B------:R-:W-:Y:S02]  /*ab10*/  PRMT R55, R60, 0x7632, R55 ;  /* 0x000076323c377816 */ /* 0x000fe40000000037 */
.L_x_8154:
[----:B------:R-:W-:Y:S05]  /*ab20*/  BSYNC B1 ;  /* 0x0000000000017941 */ /* 0x000fea0003800000 */
.L_x_8152:
        /* <DEDUP_REMOVED lines=11> */
.L_x_8156:
[----:B------:R-:W-:Y:S01]  /*abe0*/  IMAD.MOV.U32 R5, RZ, RZ, R10 ;  /* 0x000000ffff057224 */ /* 0x000fe200078e000a */
[----:B------:R-:W-:Y:S01]  /*abf0*/  PRMT R7, R9, 0x7632, R7 ;  /* 0x0000763209077816 */ /* 0x000fe20000000007 */
[----:B------:R-:W-:Y:S01]  /*ac00*/  IMAD.MOV.U32 R28, RZ, RZ, R35 ;  /* 0x000000ffff1c7224 */ /* 0x000fe200078e0023 */
[----:B------:R-:W-:Y:S02]  /*ac10*/  PRMT R60, R60, 0x5410, R60 ;  /* 0x000054103c3c7816 */ /* 0x000fe4000000003c */
.L_x_8157:
[----:B------:R-:W-:Y:S05]  /*ac20*/  BSYNC B1 ;  /* 0x0000000000017941 */ /* 0x000fea0003800000 */
.L_x_8155:
        /* <DEDUP_REMOVED lines=11> */
.L_x_8159:
[----:B------:R-:W-:Y:S01]  /*ace0*/  IMAD.MOV.U32 R10, RZ, RZ, R5 ;  /* 0x000000ffff0a7224 */ /* 0x000fe200078e0005 */
[----:B------:R-:W-:Y:S01]  /*acf0*/  PRMT R9, R7, 0x7610, R9 ;  /* 0x0000761007097816 */ /* 0x000fe20000000009 */
[----:B------:R-:W-:Y:S01]  /*ad00*/  IMAD.MOV.U32 R35, RZ, RZ, R34 ;  /* 0x000000ffff237224 */ /* 0x000fe200078e0022 */
[----:B------:R-:W-:Y:S02]  /*ad10*/  PRMT R60, R61, 0x7632, R60 ;  /* 0x000076323d3c7816 */ /* 0x000fe4000000003c */
.L_x_8160:
[----:B------:R-:W-:Y:S05]  /*ad20*/  BSYNC B1 ;  /* 0x0000000000017941 */ /* 0x000fea0003800000 */
.L_x_8158:
        /* <DEDUP_REMOVED lines=11> */
.L_x_8162:
[----:B------:R-:W-:Y:S01]  /*ade0*/  IMAD.MOV.U32 R5, RZ, RZ, R10 ;  /* 0x000000ffff057224 */ /* 0x000fe200078e000a */
[----:B------:R-:W-:Y:S01]  /*adf0*/  PRMT R7, R7, 0x5410, R9 ;  /* 0x0000541007077816 */ /* 0x000fe20000000009 */
[----:B------:R-:W-:Y:S01]  /*ae00*/  IMAD.MOV.U32 R34, RZ, RZ, R33 ;  /* 0x000000ffff227224 */ /* 0x000fe200078e0021 */
[----:B------:R-:W-:Y:S02]  /*ae10*/  PRMT R61, R61, 0x5410, R61 ;  /* 0x000054103d3d7816 */ /* 0x000fe4000000003d */
.L_x_8163:
[----:B------:R-:W-:Y:S05]  /*ae20*/  BSYNC B1 ;  /* 0x0000000000017941 */ /* 0x000fea0003800000 */
.L_x_8161:
        /* <DEDUP_REMOVED lines=11> */
.L_x_8165:
[----:B------:R-:W-:Y:S01]  /*aee0*/  IMAD.MOV.U32 R10, RZ, RZ, R5 ;  /* 0x000000ffff0a7224 */ /* 0x000fe200078e0005 */
[----:B------:R-:W-:Y:S01]  /*aef0*/  PRMT R9, R9, 0x7610, R7 ;  /* 0x0000761009097816 */ /* 0x000fe20000000007 */
[----:B------:R-:W-:Y:S01]  /*af00*/  IMAD.MOV.U32 R33, RZ, RZ, R32 ;  /* 0x000000ffff217224 */ /* 0x000fe200078e0020 */
[----:B------:R-:W-:Y:S02]  /*af10*/  PRMT R61, R62, 0x7632, R61 ;  /* 0x000076323e3d7816 */ /* 0x000fe4000000003d */
.L_x_8166:
[----:B------:R-:W-:Y:S05]  /*af20*/  BSYNC B1 ;  /* 0x0000000000017941 */ /* 0x000fea0003800000 */
.L_x_8164:
        /* <DEDUP_REMOVED lines=11> */
.L_x_8168:
[----:B------:R-:W-:Y:S01]  /*afe0*/  IMAD.MOV.U32 R5, RZ, RZ, R10 ;  /* 0x000000ffff057224 */ /* 0x000fe200078e000a */
[----:B------:R-:W-:Y:S01]  /*aff0*/  PRMT R7, R9, 0x7632, R7 ;  /* 0x0000763209077816 */ /* 0x000fe20000000007 */
[----:B------:R-:W-:Y:S01]  /*b000*/  IMAD.MOV.U32 R32, RZ, RZ, R39 ;  /* 0x000000ffff207224 */ /* 0x000fe200078e0027 */
[----:B------:R-:W-:Y:S02]  /*b010*/  PRMT R62, R62, 0x5410, R62 ;  /* 0x000054103e3e7816 */ /* 0x000fe4000000003e */
.L_x_8169:
[----:B------:R-:W-:Y:S05]  /*b020*/  BSYNC B1 ;  /* 0x0000000000017941 */ /* 0x000fea0003800000 */
.L_x_8167:
        /* <DEDUP_REMOVED lines=11> */
.L_x_8171:
[----:B------:R-:W-:Y:S01]  /*b0e0*/  IMAD.MOV.U32 R10, RZ, RZ, R5 ;  /* 0x000000ffff0a7224 */ /* 0x000fe200078e0005 */
[----:B------:R-:W-:Y:S01]  /*b0f0*/  PRMT R9, R7, 0x7610, R9 ;  /* 0x0000761007097816 */ /* 0x000fe20000000009 */
[----:B------:R-:W-:Y:S01]  /*b100*/  IMAD.MOV.U32 R39, RZ, RZ, R38 ;  /* 0x000000ffff277224 */ /* 0x000fe200078e0026 */
[----:B------:R-:W-:Y:S02]  /*b110*/  PRMT R62, R63, 0x7632, R62 ;  /* 0x000076323f3e7816 */ /* 0x000fe4000000003e */
.L_x_8172:
[----:B------:R-:W-:Y:S05]  /*b120*/  BSYNC B1 ;  /* 0x0000000000017941 */ /* 0x000fea0003800000 */
.L_x_8170:
        /* <DEDUP_REMOVED lines=11> */
.L_x_8174:
[----:B------:R-:W-:Y:S01]  /*b1e0*/  IMAD.MOV.U32 R5, RZ, RZ, R10 ;  /* 0x000000ffff057224 */ /* 0x000fe200078e000a */
[----:B------:R-:W-:Y:S01]  /*b1f0*/  PRMT R7, R7, 0x5410, R9 ;  /* 0x0000541007077816 */ /* 0x000fe20000000009 */
[----:B------:R-:W-:Y:S01]  /*b200*/  IMAD.MOV.U32 R38, RZ, RZ, R37 ;  /* 0x000000ffff267224 */ /* 0x000fe200078e0025 */
[----:B------:R-:W-:Y:S02]  /*b210*/  PRMT R63, R63, 0x5410, R63 ;  /* 0x000054103f3f7816 */ /* 0x000fe4000000003f */
.L_x_8175:
[----:B------:R-:W-:Y:S05]  /*b220*/  BSYNC B1 ;  /* 0x0000000000017941 */ /* 0x000fea0003800000 */
.L_x_8173:
        /* <DEDUP_REMOVED lines=11> */
.L_x_8177:
[----:B------:R-:W-:Y:S01]  /*b2e0*/  IMAD.MOV.U32 R10, RZ, RZ, R5 ;  /* 0x000000ffff0a7224 */ /* 0x000fe200078e0005 */
[----:B------:R-:W-:Y:S01]  /*b2f0*/  PRMT R9, R9, 0x7610, R7 ;  /* 0x0000761009097816 */ /* 0x000fe20000000007 */
[----:B------:R-:W-:Y:S01]  /*b300*/  IMAD.MOV.U32 R37, RZ, RZ, R36 ;  /* 0x000000ffff257224 */ /* 0x000fe200078e0024 */
[----:B------:R-:W-:Y:S02]  /*b310*/  PRMT R63, R64, 0x7632, R63 ;  /* 0x00007632403f7816 */ /* 0x000fe4000000003f */
.L_x_8178:
[----:B------:R-:W-:Y:S05]  /*b320*/  BSYNC B1 ;  /* 0x0000000000017941 */ /* 0x000fea0003800000 */
.L_x_8176:
        /* <DEDUP_REMOVED lines=11> */
.L_x_8180:
[----:B------:R-:W-:Y:S01]  /*b3e0*/  IMAD.MOV.U32 R5, RZ, RZ, R10 ;  /* 0x000000ffff057224 */ /* 0x000fe200078e000a */
[----:B------:R-:W-:Y:S01]  /*b3f0*/  PRMT R7, R9, 0x7632, R7 ;  /* 0x0000763209077816 */ /* 0x000fe20000000007 */
[----:B------:R-:W-:Y:S01]  /*b400*/  IMAD.MOV.U32 R36, RZ, RZ, R43 ;  /* 0x000000ffff247224 */ /* 0x000fe200078e002b */
[----:B------:R-:W-:Y:S02]  /*b410*/  PRMT R64, R64, 0x5410, R64 ;  /* 0x0000541040407816 */ /* 0x000fe40000000040 */
.L_x_8181:
[----:B------:R-:W-:Y:S05]  /*b420*/  BSYNC B1 ;  /* 0x0000000000017941 */ /* 0x000fea0003800000 */
.L_x_8179:
        /* <DEDUP_REMOVED lines=11> */
.L_x_8183:
[----:B------:R-:W-:Y:S01]  /*b4e0*/  IMAD.MOV.U32 R10, RZ, RZ, R5 ;  /* 0x000000ffff0a7224 */ /* 0x000fe200078e0005 */
[----:B------:R-:W-:Y:S01]  /*b4f0*/  PRMT R9, R7, 0x7610, R9 ;  /* 0x0000761007097816 */ /* 0x000fe20000000009 */
[----:B------:R-:W-:Y:S01]  /*b500*/  IMAD.MOV.U32 R43, RZ, RZ, R42 ;  /* 0x000000ffff2b7224 */ /* 0x000fe200078e002a */
[----:B------:R-:W-:Y:S02]  /*b510*/  PRMT R64, R65, 0x7632, R64 ;  /* 0x0000763241407816 */ /* 0x000fe40000000040 */
.L_x_8184:
[----:B------:R-:W-:Y:S05]  /*b520*/  BSYNC B1 ;  /* 0x0000000000017941 */ /* 0x000fea0003800000 */
.L_x_8182:
        /* <DEDUP_REMOVED lines=11> */
.L_x_8186:
[----:B------:R-:W-:Y:S01]  /*b5e0*/  IMAD.MOV.U32 R5, RZ, RZ, R10 ;  /* 0x000000ffff057224 */ /* 0x000fe200078e000a */
[----:B------:R-:W-:Y:S01]  /*b5f0*/  PRMT R7, R7, 0x5410, R9 ;  /* 0x0000541007077816 */ /* 0x000fe20000000009 */
[----:B------:R-:W-:Y:S01]  /*b600*/  IMAD.MOV.U32 R42, RZ, RZ, R41 ;  /* 0x000000ffff2a7224 */ /* 0x000fe200078e0029 */
[----:B------:R-:W-:Y:S02]  /*b610*/  PRMT R65, R65, 0x5410, R65 ;  /* 0x0000541041417816 */ /* 0x000fe40000000041 */
.L_x_8187:
[----:B------:R-:W-:Y:S05]  /*b620*/  BSYNC B1 ;  /* 0x0000000000017941 */ /* 0x000fea0003800000 */
.L_x_8185:
        /* <DEDUP_REMOVED lines=11> */
.L_x_8189:
[----:B------:R-:W-:Y:S01]  /*b6e0*/  IMAD.MOV.U32 R10, RZ, RZ, R5 ;  /* 0x000000ffff0a7224 */ /* 0x000fe200078e0005 */
[----:B------:R-:W-:Y:S01]  /*b6f0*/  PRMT R9, R9, 0x7610, R7 ;  /* 0x0000761009097816 */ /* 0x000fe20000000007 */
[----:B------:R-:W-:Y:S01]  /*b700*/  IMAD.MOV.U32 R41, RZ, RZ, R40 ;  /* 0x000000ffff297224 */ /* 0x000fe200078e0028 */
[----:B------:R-:W-:Y:S02]  /*b710*/  PRMT R65, R66, 0x7632, R65 ;  /* 0x0000763242417816 */ /* 0x000fe40000000041 */
.L_x_8190:
[----:B------:R-:W-:Y:S05]  /*b720*/  BSYNC B1 ;  /* 0x0000000000017941 */ /* 0x000fea0003800000 */
.L_x_8188:
        /* <DEDUP_REMOVED lines=11> */
.L_x_8192:
[----:B------:R-:W-:Y:S01]  /*b7e0*/  IMAD.MOV.U32 R5, RZ, RZ, R10 ;  /* 0x000000ffff057224 */ /* 0x000fe200078e000a */
[----:B------:R-:W-:Y:S01]  /*b7f0*/  PRMT R7, R9, 0x7632, R7 ;  /* 0x0000763209077816 */ /* 0x000fe20000000007 */
[----:B------:R-:W-:Y:S01]  /*b800*/  IMAD.MOV.U32 R40, RZ, RZ, R47 ;  /* 0x000000ffff287224 */ /* 0x000fe200078e002f */
[----:B------:R-:W-:Y:S02]  /*b810*/  PRMT R66, R66, 0x5410, R66 ;  /* 0x0000541042427816 */ /* 0x000fe40000000042 */
.L_x_8193:
[----:B------:R-:W-:Y:S05]  /*b820*/  BSYNC B1 ;  /* 0x0000000000017941 */ /* 0x000fea0003800000 */
.L_x_8191:
        /* <DEDUP_REMOVED lines=11> */
.L_x_8195:
[----:B------:R-:W-:Y:S01]  /*b8e0*/  IMAD.MOV.U32 R10, RZ, RZ, R5 ;  /* 0x000000ffff0a7224 */ /* 0x000fe200078e0005 */
[----:B------:R-:W-:Y:S01]  /*b8f0*/  PRMT R9, R7, 0x7610, R9 ;  /* 0x0000761007097816 */ /* 0x000fe20000000009 */
[----:B------:R-:W-:Y:S01]  /*b900*/  IMAD.MOV.U32 R47, RZ, RZ, R46 ;  /* 0x000000ffff2f7224 */ /* 0x000fe200078e002e */
[----:B------:R-:W-:Y:S02]  /*b910*/  PRMT R66, R67, 0x7632, R66 ;  /* 0x0000763243427816 */ /* 0x000fe40000000042 */
.L_x_8196:
[----:B------:R-:W-:Y:S05]  /*b920*/  BSYNC B1 ;  /* 0x0000000000017941 */ /* 0x000fea0003800000 */
.L_x_8194:
        /* <DEDUP_REMOVED lines=11> */
.L_x_8198:
[----:B------:R-:W-:Y:S01]  /*b9e0*/  IMAD.MOV.U32 R5, RZ, RZ, R10 ;  /* 0x000000ffff057224 */ /* 0x000fe200078e000a */
[----:B------:R-:W-:Y:S01]  /*b9f0*/  PRMT R7, R7, 0x5410, R9 ;  /* 0x0000541007077816 */ /* 0x000fe20000000009 */
[----:B------:R-:W-:Y:S01]  /*ba00*/  IMAD.MOV.U32 R46, RZ, RZ, R45 ;  /* 0x000000ffff2e7224 */ /* 0x000fe200078e002d */
[----:B------:R-:W-:Y:S02]  /*ba10*/  PRMT R67, R67, 0x5410, R67 ;  /* 0x0000541043437816 */ /* 0x000fe40000000043 */
.L_x_8199:
[----:B------:R-:W-:Y:S05]  /*ba20*/  BSYNC B1 ;  /* 0x0000000000017941 */ /* 0x000fea0003800000 */
.L_x_8197:
        /* <DEDUP_REMOVED lines=11> */
.L_x_8201:
[----:B------:R-:W-:Y:S01]  /*bae0*/  IMAD.MOV.U32 R10, RZ, RZ, R5 ;  /* 0x000000ffff0a7224 */ /* 0x000fe200078e0005 */
[----:B------:R-:W-:Y:S01]  /*baf0*/  PRMT R9, R9, 0x7610, R7 ;  /* 0x0000761009097816 */ /* 0x000fe20000000007 */
[----:B------:R-:W-:Y:S01]  /*bb00*/  IMAD.MOV.U32 R45, RZ, RZ, R44 ;  /* 0x000000ffff2d7224 */ /* 0x000fe200078e002c */
[----:B------:R-:W-:Y:S02]  /*bb10*/  PRMT R67, R68, 0x7632, R67 ;  /* 0x0000763244437816 */ /* 0x000fe40000000043 */
.L_x_8202:
[----:B------:R-:W-:Y:S05]  /*bb20*/  BSYNC B1 ;  /* 0x0000000000017941 */ /* 0x000fea0003800000 */
.L_x_8200:
        /* <DEDUP_REMOVED lines=11> */
.L_x_8204:
[----:B------:R-:W-:Y:S01]  /*bbe0*/  IMAD.MOV.U32 R5, RZ, RZ, R10 ;  /* 0x000000ffff057224 */ /* 0x000fe200078e000a */
[----:B------:R-:W-:Y:S01]  /*bbf0*/  PRMT R9, R9, 0x7632, R9 ;  /* 0x0000763209097816 */ /* 0x000fe20000000009 */
[----:B------:R-:W-:Y:S01]  /*bc00*/  IMAD.MOV.U32 R44, RZ, RZ, R49 ;  /* 0x000000ffff2c7224 */ /* 0x000fe200078e0031 */
[----:B------:R-:W-:Y:S02]  /*bc10*/  PRMT R68, R68, 0x5410, R68 ;  /* 0x0000541044447816 */ /* 0x000fe40000000044 */
.L_x_8205:
[----:B------:R-:W-:Y:S05]  /*bc20*/  BSYNC B1 ;  /* 0x0000000000017941 */ /* 0x000fea0003800000 */
.L_x_8203:
        /* <DEDUP_REMOVED lines=11> */
.L_x_8207:
[----:B------:R-:W-:Y:S01]  /*bce0*/  IMAD.MOV.U32 R7, RZ, RZ, R5 ;  /* 0x000000ffff077224 */ /* 0x000fe200078e0005 */
[----:B------:R-:W-:Y:S01]  /*bcf0*/  PRMT R10, R9, 0x7610, R10 ;  /* 0x00007610090a7816 */ /* 0x000fe2000000000a */
[----:B------:R-:W-:Y:S01]  /*bd00*/  IMAD.MOV.U32 R49, RZ, RZ, R48 ;  /* 0x000000ffff317224 */ /* 0x000fe200078e0030 */
[----:B------:R-:W-:Y:S02]  /*bd10*/  PRMT R68, R17, 0x7632, R68 ;  /* 0x0000763211447816 */ /* 0x000fe40000000044 */
.L_x_8208:
[----:B------:R-:W-:Y:S05]  /*bd20*/  BSYNC B1 ;  /* 0x0000000000017941 */ /* 0x000fea0003800000 */
.L_x_8206:
        /* <DEDUP_REMOVED lines=11> */
.L_x_8210:
[----:B------:R-:W-:Y:S01]  /*bde0*/  IMAD.MOV.U32 R48, RZ, RZ, R2 ;  /* 0x000000ffff307224 */ /* 0x000fe200078e0002 */
[C---:B------:R-:W-:Y:S01]  /*bdf0*/  PRMT R17, R10.reuse, 0x5410, R17 ;  /* 0x000054100a117816 */ /* 0x040fe20000000011 */
[----:B------:R-:W-:Y:S01]  /*be00*/  IMAD.MOV.U32 R5, RZ, RZ, R7 ;  /* 0x000000ffff057224 */ /* 0x000fe200078e0007 */
[----:B------:R-:W-:Y:S01]  /*be10*/  PRMT R9, R10, 0x7610, R9 ;  /* 0x000076100a097816 */ /* 0x000fe20000000009 */
[----:B------:R-:W-:Y:S02]  /*be20*/  IMAD.MOV.U32 R2, RZ, RZ, R7 ;  /* 0x000000ffff027224 */ /* 0x000fe400078e0007 */
.L_x_8211:
[----:B------:R-:W-:Y:S05]  /*be30*/  BSYNC B1 ;  /* 0x0000000000017941 */ /* 0x000fea0003800000 */
.L_x_8209:
[----:B------:R-:W-:Y:S02]  /*be40*/  IADD3 R6, R6, 0x4, RZ ;  /* 0x0000000406067810 */ /* 0x000fe40007ffe0ff */
[----:B------:R-:W-:Y:S01]  /*be50*/  IADD3 R4, R4, 0x2, RZ ;  /* 0x0000000204047810 */ /* 0x000fe20007ffe0ff */
[----:B------:R-:W-:Y:S01]  /*be60*/  @!P1 CALL.REL.NOINC `(.L_x_8212) ;  /* 0x0000001000009944 */ /* 0x000fe20003c00000 */
[----:B------:R-:W-:Y:S05]  /*be70*/  BRA `(.L_x_8213) ;  /* 0xffffe02000007947 */ /* 0x000fea000383ffff */
.L_x_8212:
[----:B------:R-:W-:Y:S01]  /*be80*/  PRMT R17, R9, 0x7610, R17 ;  /* 0x0000761009117816 */ /* 0x000fe20000000011 */
[----:B------:R-:W-:Y:S02]  /*be90*/  IMAD.MOV.U32 R2, RZ, RZ, R5 ;  /* 0x000000ffff027224 */ /* 0x000fe400078e0005 */
.L_x_8118:
[----:B------:R-:W-:Y:S05]  /*bea0*/  BSYNC B0 ;  /* 0x0000000000007941 */ /* 0x000fea0003800000 */
.L_x_8117:
        /* <DEDUP_REMOVED lines=78> */
.L_x_8310:
        /* <DEDUP_REMOVED lines=20> */
.L_x_8217:
[----:B------:R-:W-:Y:S01]  /*c4d0*/  IMAD.MOV.U32 R5, RZ, RZ, R16 ;  /* 0x000000ffff057224 */ /* 0x000fe200078e0010 */
[C---:B------:R-:W-:Y:S01]  /*c4e0*/  PRMT R7, R54.reuse, 0x7632, R7 ;  /* 0x0000763236077816 */ /* 0x040fe20000000007 */
[----:B------:R-:W-:Y:S01]  /*c4f0*/  IMAD.MOV.U32 R16, RZ, RZ, R23 ;  /* 0x000000ffff107224 */ /* 0x000fe200078e0017 */
[----:B------:R-:W-:Y:S02]  /*c500*/  PRMT R54, R54, 0x5410, R54 ;  /* 0x0000541036367816 */ /* 0x000fe40000000036 */
.L_x_8218:
[----:B------:R-:W-:Y:S05]  /*c510*/  BSYNC B1 ;  /* 0x0000000000017941 */ /* 0x000fea0003800000 */
.L_x_8216:
        /* <DEDUP_REMOVED lines=11> */
.L_x_8220:
[----:B------:R-:W-:Y:S01]  /*c5d0*/  IMAD.MOV.U32 R10, RZ, RZ, R5 ;  /* 0x000000ffff0a7224 */ /* 0x000fe200078e0005 */
[----:B------:R-:W-:Y:S01]  /*c5e0*/  PRMT R9, R7, 0x7610, R9 ;  /* 0x0000761007097816 */ /* 0x000fe20000000009 */
[----:B------:R-:W-:Y:S01]  /*c5f0*/  IMAD.MOV.U32 R23, RZ, RZ, R22 ;  /* 0x000000ffff177224 */ /* 0x000fe200078e0016 */
[----:B------:R-:W-:Y:S02]  /*c600*/  PRMT R54, R53, 0x7632, R54 ;  /* 0x0000763235367816 */ /* 0x000fe40000000036 */
.L_x_8221:
[----:B------:R-:W-:Y:S05]  /*c610*/  BSYNC B1 ;  /* 0x0000000000017941 */ /* 0x000fea0003800000 */
.L_x_8219:
        /* <DEDUP_REMOVED lines=11> */
.L_x_8223:
[----:B------:R-:W-:Y:S01]  /*c6d0*/  IMAD.MOV.U32 R5, RZ, RZ, R10 ;  /* 0x000000ffff057224 */ /* 0x000fe200078e000a */
[----:B------:R-:W-:Y:S01]  /*c6e0*/  PRMT R7, R7, 0x5410, R9 ;  /* 0x0000541007077816 */ /* 0x000fe20000000009 */
[----:B------:R-:W-:Y:S01]  /*c6f0*/  IMAD.MOV.U32 R22, RZ, RZ, R21 ;  /* 0x000000ffff167224 */ /* 0x000fe200078e0015 */
[----:B------:R-:W-:Y:S02]  /*c700*/  PRMT R53, R53, 0x5410, R53 ;  /* 0x0000541035357816 */ /* 0x000fe40000000035 */
.L_x_8224:
[----:B------:R-:W-:Y:S05]  /*c710*/  BSYNC B1 ;  /* 0x0000000000017941 */ /* 0x000fea0003800000 */
.L_x_8222:
        /* <DEDUP_REMOVED lines=11> */
.L_x_8226:
[----:B------:R-:W-:Y:S01]  /*c7d0*/  IMAD.MOV.U32 R10, RZ, RZ, R5 ;  /* 0x000000ffff0a7224 */ /* 0x000fe200078e0005 */
[----:B------:R-:W-:Y:S01]  /*c7e0*/  PRMT R9, R9, 0x7610, R7 ;  /* 0x0000761009097816 */ /* 0x000fe20000000007 */
[----:B------:R-:W-:Y:S01]  /*c7f0*/  IMAD.MOV.U32 R21, RZ, RZ, R20 ;  /* 0x000000ffff157224 */ /* 0x000fe200078e0014 */
[----:B------:R-:W-:Y:S02]  /*c800*/  PRMT R53, R52, 0x7632, R53 ;  /* 0x0000763234357816 */ /* 0x000fe40000000035 */
.L_x_8227:
[----:B------:R-:W-:Y:S05]  /*c810*/  BSYNC B1 ;  /* 0x0000000000017941 */ /* 0x000fea0003800000 */
.L_x_8225:
        /* <DEDUP_REMOVED lines=11> */
.L_x_8229:
[----:B------:R-:W-:Y:S01]  /*c8d0*/  IMAD.MOV.U32 R5, RZ, RZ, R10 ;  /* 0x000000ffff057224 */ /* 0x000fe200078e000a */
[----:B------:R-:W-:Y:S01]  /*c8e0*/  PRMT R7, R9, 0x7632, R7 ;  /* 0x0000763209077816 */ /* 0x000fe20000000007 */
[----:B------:R-:W-:Y:S01]  /*c8f0*/  IMAD.MOV.U32 R20, RZ, RZ, R27 ;  /* 0x000000ffff147224 */ /* 0x000fe200078e001b */
[----:B------:R-:W-:Y:S02]  /*c900*/  PRMT R52, R52, 0x5410, R52 ;  /* 0x0000541034347816 */ /* 0x000fe40000000034 */
.L_x_8230:
[----:B------:R-:W-:Y:S05]  /*c910*/  BSYNC B1 ;  /* 0x0000000000017941 */ /* 0x000fea0003800000 */
.L_x_8228:
        /* <DEDUP_REMOVED lines=11> */
.L_x_8232:
[----:B------:R-:W-:Y:S01]  /*c9d0*/  IMAD.MOV.U32 R10, RZ, RZ, R5 ;  /* 0x000000ffff0a7224 */ /* 0x000fe200078e0005 */
[----:B------:R-:W-:Y:S01]  /*c9e0*/  PRMT R9, R7, 0x7610, R9 ;  /* 0x0000761007097816 */ /* 0x000fe20000000009 */
[----:B------:R-:W-:Y:S01]  /*c9f0*/  IMAD.MOV.U32 R27, RZ, RZ, R26 ;  /* 0x000000ffff1b7224 */ /* 0x000fe200078e001a */
[----:B------:R-:W-:Y:S02]  /*ca00*/  PRMT R52, R51, 0x7632, R52 ;  /* 0x0000763233347816 */ /* 0x000fe40000000034 */
.L_x_8233:
[----:B------:R-:W-:Y:S05]  /*ca10*/  BSYNC B1 ;  /* 0x0000000000017941 */ /* 0x000fea0003800000 */
.L_x_8231:
        /* <DEDUP_REMOVED lines=11> */
.L_x_8235:
[----:B------:R-:W-:Y:S01]  /*cad0*/  IMAD.MOV.U32 R5, RZ, RZ, R10 ;  /* 0x000000ffff057224 */ /* 0x000fe200078e000a */
[----:B------:R-:W-:Y:S01]  /*cae0*/  PRMT R7, R7, 0x5410, R9 ;  /* 0x0000541007077816 */ /* 0x000fe20000000009 */
[----:B------:R-:W-:Y:S01]  /*caf0*/  IMAD.MOV.U32 R26, RZ, RZ, R25 ;  /* 0x000000ffff1a7224 */ /* 0x000fe200078e0019 */
[----:B------:R-:W-:Y:S02]  /*cb00*/  PRMT R51, R51, 0x5410, R51 ;  /* 0x0000541033337816 */ /* 0x000fe40000000033 */
.L_x_8236:
[----:B------:R-:W-:Y:S05]  /*cb10*/  BSYNC B1 ;  /* 0x0000000000017941 */ /* 0x000fea0003800000 */
.L_x_8234:
        /* <DEDUP_REMOVED lines=11> */
.L_x_8238:
[----:B------:R-:W-:Y:S01]  /*cbd0*/  IMAD.MOV.U32 R10, RZ, RZ, R5 ;  /* 0x000000ffff0a7224 */ /* 0x000fe200078e0005 */
[----:B------:R-:W-:Y:S01]  /*cbe0*/  PRMT R9, R9, 0x7610, R7 ;  /* 0x0000761009097816 */ /* 0x000fe20000000007 */
[----:B------:R-:W-:Y:S01]  /*cbf0*/  IMAD.MOV.U32 R25, RZ, RZ, R24 ;  /* 0x000000ffff197224 */ /* 0x000fe200078e0018 */
[----:B------:R-:W-:Y:S02]  /*cc00*/  PRMT R51, R50, 0x7632, R51 ;  /* 0x0000763232337816 */ /* 0x000fe40000000033 */
.L_x_8239:
[----:B------:R-:W-:Y:S05]  /*cc10*/  BSYNC B1 ;  /* 0x0000000000017941 */ /* 0x000fea0003800000 */
.L_x_8237:
        /* <DEDUP_REMOVED lines=11> */
.L_x_8241:
[----:B------:R-:W-:Y:S01]  /*ccd0*/  IMAD.MOV.U32 R5, RZ, RZ, R10 ;  /* 0x000000ffff057224 */ /* 0x000fe200078e000a */
[----:B------:R-:W-:Y:S01]  /*cce0*/  PRMT R7, R9, 0x7632, R7 ;  /* 0x0000763209077816 */ /* 0x000fe20000000007 */
[----:B------:R-:W-:Y:S01]  /*ccf0*/  IMAD.MOV.U32 R24, RZ, RZ, R31 ;  /* 0x000000ffff187224 */ /* 0x000fe200078e001f */
[----:B------:R-:W-:Y:S02]  /*cd00*/  PRMT R50, R50, 0x5410, R50 ;  /* 0x0000541032327816 */ /* 0x000fe40000000032 */
.L_x_8242:
[----:B------:R-:W-:Y:S05]  /*cd10*/  BSYNC B1 ;  /* 0x0000000000017941 */ /* 0x000fea0003800000 */
.L_x_8240:
        /* <DEDUP_REMOVED lines=11> */
.L_x_8244:
[----:B------:R-:W-:Y:S01]  /*cdd0*/  IMAD.MOV.U32 R10, RZ, RZ, R5 ;  /* 0x000000ffff0a7224 */ /* 0x000fe200078e0005 */
[----:B------:R-:W-:Y:S01]  /*cde0*/  PRMT R9, R7, 0x7610, R9 ;  /* 0x0000761007097816 */ /* 0x000fe20000000009 */
[----:B------:R-:W-:Y:S01]  /*cdf0*/  IMAD.MOV.U32 R31, RZ, RZ, R30 ;  /* 0x000000ffff1f7224 */ /* 0x000fe200078e001e */
[----:B------:R-:W-:Y:S02]  /*ce00*/  PRMT R50, R55, 0x7632, R50 ;  /* 0x0000763237327816 */ /* 0x000fe40000000032 */
.L_x_8245:
[----:B------:R-:W-:Y:S05]  /*ce10*/  BSYNC B1 ;  /* 0x0000000000017941 */ /* 0x000fea0003800000 */
.L_x_8243:
        /* <DEDUP_REMOVED lines=11> */
.L_x_8247:
[----:B------:R-:W-:Y:S01]  /*ced0*/  IMAD.MOV.U32 R5, RZ, RZ, R10 ;  /* 0x000000ffff057224 */ /* 0x000fe200078e000a */
[----:B------:R-:W-:Y:S01]  /*cee0*/  PRMT R7, R7, 0x5410, R9 ;  /* 0x0000541007077816 */ /* 0x000fe20000000009 */
[----:B------:R-:W-:Y:S01]  /*cef0*/  IMAD.MOV.U32 R30, RZ, RZ, R29 ;  /* 0x000000ffff1e7224 */ /* 0x000fe200078e001d */
[----:B------:R-:W-:Y:S02]  /*cf00*/  PRMT R55, R55, 0x5410, R55 ;  /* 0x0000541037377816 */ /* 0x000fe40000000037 */
.L_x_8248:
[----:B------:R-:W-:Y:S05]  /*cf10*/  BSYNC B1 ;  /* 0x0000000000017941 */ /* 0x000fea0003800000 */
.L_x_8246:
        /* <DEDUP_REMOVED lines=11> */
.L_x_8250:
[----:B------:R-:W-:Y:S01]  /*cfd0*/  IMAD.MOV.U32 R10, RZ, RZ, R5 ;  /* 0x000000ffff0a7224 */ /* 0x000fe200078e0005 */
[----:B------:R-:W-:Y:S01]  /*cfe0*/  PRMT R9, R9, 0x7610, R7 ;  /* 0x0000761009097816 */ /* 0x000fe20000000007 */
[----:B------:R-:W-:Y:S01]  /*cff0*/  IMAD.MOV.U32 R29, RZ, RZ, R28 ;  /* 0x000000ffff1d7224 */ /* 0x000fe200078e001c */
[----:B------:R-:W-:Y:S02]  /*d000*/  PRMT R55, R60, 0x7632, R55 ;  /* 0x000076323c377816 */ /* 0x000fe40000000037 */
.L_x_8251:
[----:B------:R-:W-:Y:S05]  /*d010*/  BSYNC B1 ;  /* 0x0000000000017941 */ /* 0x000fea0003800000 */
.L_x_8249:
        /* <DEDUP_REMOVED lines=11> */
.L_x_8253:
[----:B------:R-:W-:Y:S01]  /*d0d0*/  IMAD.MOV.U32 R5, RZ, RZ, R10 ;  /* 0x000000ffff057224 */ /* 0x000fe200078e000a */
[----:B------:R-:W-:Y:S01]  /*d0e0*/  PRMT R7, R9, 0x7632, R7 ;  /* 0x0000763209077816 */ /* 0x000fe20000000007 */
[----:B------:R-:W-:Y:S01]  /*d0f0*/  IMAD.MOV.U32 R28, RZ, RZ, R35 ;  /* 0x000000ffff1c7224 */ /* 0x000fe200078e0023 */
[----:B------:R-:W-:Y:S02]  /*d100*/  PRMT R60, R60, 0x5410, R60 ;  /* 0x000054103c3c7816 */ /* 0x000fe4000000003c */
.L_x_8254:
[----:B------:R-:W-:Y:S05]  /*d110*/  BSYNC B1 ;  /* 0x0000000000017941 */ /* 0x000fea0003800000 */
.L_x_8252:
        /* <DEDUP_REMOVED lines=11> */
.L_x_8256:
[----:B------:R-:W-:Y:S01]  /*d1d0*/  IMAD.MOV.U32 R10, RZ, RZ, R5 ;  /* 0x000000ffff0a7224 */ /* 0x000fe200078e0005 */
[----:B------:R-:W-:Y:S01]  /*d1e0*/  PRMT R9, R7, 0x7610, R9 ;  /* 0x0000761007097816 */ /* 0x000fe20000000009 */
[----:B------:R-:W-:Y:S01]  /*d1f0*/  IMAD.MOV.U32 R35, RZ, RZ, R34 ;  /* 0x000000ffff237224 */ /* 0x000fe200078e0022 */
[----:B------:R-:W-:Y:S02]  /*d200*/  PRMT R60, R61, 0x7632, R60 ;  /* 0x000076323d3c7816 */ /* 0x000fe4000000003c */
.L_x_8257:
[----:B------:R-:W-:Y:S05]  /*d210*/  BSYNC B1 ;  /* 0x0000000000017941 */ /* 0x000fea0003800000 */
.L_x_8255:
        /* <DEDUP_REMOVED lines=11> */
.L_x_8259:
[----:B------:R-:W-:Y:S01]  /*d2d0*/  IMAD.MOV.U32 R5, RZ, RZ, R10 ;  /* 0x000000ffff057224 */ /* 0x000fe200078e000a */
[----:B------:R-:W-:Y:S01]  /*d2e0*/  PRMT R7, R7, 0x5410, R9 ;  /* 0x0000541007077816 */ /* 0x000fe20000000009 */
[----:B------:R-:W-:Y:S01]  /*d2f0*/  IMAD.MOV.U32 R34, RZ, RZ, R33 ;  /* 0x000000ffff227224 */ /* 0x000fe200078e0021 */
[----:B------:R-:W-:Y:S02]  /*d300*/  PRMT R61, R61, 0x5410, R61 ;  /* 0x000054103d3d7816 */ /* 0x000fe4000000003d */
.L_x_8260:
[----:B------:R-:W-:Y:S05]  /*d310*/  BSYNC B1 ;  /* 0x0000000000017941 */ /* 0x000fea0003800000 */
.L_x_8258:
        /* <DEDUP_REMOVED lines=11> */
.L_x_8262:
[----:B------:R-:W-:Y:S01]  /*d3d0*/  IMAD.MOV.U32 R10, RZ, RZ, R5 ;  /* 0x000000ffff0a7224 */ /* 0x000fe200078e0005 */
[----:B------:R-:W-:Y:S01]  /*d3e0*/  PRMT R9, R9, 0x7610, R7 ;  /* 0x0000761009097816 */ /* 0x000fe20000000007 */
[----:B------:R-:W-:Y:S01]  /*d3f0*/  IMAD.MOV.U32 R33, RZ, RZ, R32 ;  /* 0x000000ffff217224 */ /* 0x000fe200078e0020 */
[----:B------:R-:W-:Y:S02]  /*d400*/  PRMT R61, R62, 0x7632, R61 ;  /* 0x000076323e3d7816 */ /* 0x000fe4000000003d */
.L_x_8263:
[----:B------:R-:W-:Y:S05]  /*d410*/  BSYNC B1 ;  /* 0x0000000000017941 */ /* 0x000fea0003800000 */
.L_x_8261:
        /* <DEDUP_REMOVED lines=11> */
.L_x_8265:
[----:B------:R-:W-:Y:S01]  /*d4d0*/  IMAD.MOV.U32 R5, RZ, RZ, R10 ;  /* 0x000000ffff057224 */ /* 0x000fe200078e000a */
[----:B------:R-:W-:Y:S01]  /*d4e0*/  PRMT R7, R9, 0x7632, R7 ;  /* 0x0000763209077816 */ /* 0x000fe20000000007 */
[----:B------:R-:W-:Y:S01]  /*d4f0*/  IMAD.MOV.U32 R32, RZ, RZ, R39 ;  /* 0x000000ffff207224 */ /* 0x000fe200078e0027 */
[----:B------:R-:W-:Y:S02]  /*d500*/  PRMT R62, R62, 0x5410, R62 ;  /* 0x000054103e3e7816 */ /* 0x000fe4000000003e */
.L_x_8266:
[----:B------:R-:W-:Y:S05]  /*d510*/  BSYNC B1 ;  /* 0x0000000000017941 */ /* 0x000fea0003800000 */
.L_x_8264:
        /* <DEDUP_REMOVED lines=11> */
.L_x_8268:
[----:B------:R-:W-:Y:S01]  /*d5d0*/  IMAD.MOV.U32 R10, RZ, RZ, R5 ;  /* 0x000000ffff0a7224 */ /* 0x000fe200078e0005 */
[----:B------:R-:W-:Y:S01]  /*d5e0*/  PRMT R9, R7, 0x7610, R9 ;  /* 0x0000761007097816 */ /* 0x000fe20000000009 */
[----:B------:R-:W-:Y:S01]  /*d5f0*/  IMAD.MOV.U32 R39, RZ, RZ, R38 ;  /* 0x000000ffff277224 */ /* 0x000fe200078e0026 */
[----:B------:R-:W-:Y:S02]  /*d600*/  PRMT R62, R63, 0x7632, R62 ;  /* 0x000076323f3e7816 */ /* 0x000fe4000000003e */
.L_x_8269:
[----:B------:R-:W-:Y:S05]  /*d610*/  BSYNC B1 ;  /* 0x0000000000017941 */ /* 0x000fea0003800000 */
.L_x_8267:
        /* <DEDUP_REMOVED lines=11> */
.L_x_8271:
[----:B------:R-:W-:Y:S01]  /*d6d0*/  IMAD.MOV.U32 R5, RZ, RZ, R10 ;  /* 0x000000ffff057224 */ /* 0x000fe200078e000a */
[----:B------:R-:W-:Y:S01]  /*d6e0*/  PRMT R7, R7, 0x5410, R9 ;  /* 0x0000541007077816 */ /* 0x000fe20000000009 */
[----:B------:R-:W-:Y:S01]  /*d6f0*/  IMAD.MOV.U32 R38, RZ, RZ, R37 ;  /* 0x000000ffff267224 */ /* 0x000fe200078e0025 */
[----:B------:R-:W-:Y:S02]  /*d700*/  PRMT R63, R63, 0x5410, R63 ;  /* 0x000054103f3f7816 */ /* 0x000fe4000000003f */
.L_x_8272:
[----:B------:R-:W-:Y:S05]  /*d710*/  BSYNC B1 ;  /* 0x0000000000017941 */ /* 0x000fea0003800000 */
.L_x_8270:
        /* <DEDUP_REMOVED lines=11> */
.L_x_8274:
[----:B------:R-:W-:Y:S01]  /*d7d0*/  IMAD.MOV.U32 R10, RZ, RZ, R5 ;  /* 0x000000ffff0a7224 */ /* 0x000fe200078e0005 */
[----:B------:R-:W-:Y:S01]  /*d7e0*/  PRMT R9, R9, 0x7610, R7 ;  /* 0x0000761009097816 */ /* 0x000fe20000000007 */
[----:B------:R-:W-:Y:S01]  /*d7f0*/  IMAD.MOV.U32 R37, RZ, RZ, R36 ;  /* 0x000000ffff257224 */ /* 0x000fe200078e0024 */
[----:B------:R-:W-:Y:S02]  /*d800*/  PRMT R63, R64, 0x7632, R63 ;  /* 0x00007632403f7816 */ /* 0x000fe4000000003f */
.L_x_8275:
[----:B------:R-:W-:Y:S05]  /*d810*/  BSYNC B1 ;  /* 0x0000000000017941 */ /* 0x000fea0003800000 */
.L_x_8273:
        /* <DEDUP_REMOVED lines=11> */
.L_x_8277:
[----:B------:R-:W-:Y:S01]  /*d8d0*/  IMAD.MOV.U32 R5, RZ, RZ, R10 ;  /* 0x000000ffff057224 */ /* 0x000fe200078e000a */
[----:B------:R-:W-:Y:S01]  /*d8e0*/  PRMT R7, R9, 0x7632, R7 ;  /* 0x0000763209077816 */ /* 0x000fe20000000007 */
[----:B------:R-:W-:Y:S01]  /*d8f0*/  IMAD.MOV.U32 R36, RZ, RZ, R43 ;  /* 0x000000ffff247224 */ /* 0x000fe200078e002b */
[----:B------:R-:W-:Y:S02]  /*d900*/  PRMT R64, R64, 0x5410, R64 ;  /* 0x0000541040407816 */ /* 0x000fe40000000040 */
.L_x_8278:
[----:B------:R-:W-:Y:S05]  /*d910*/  BSYNC B1 ;  /* 0x0000000000017941 */ /* 0x000fea0003800000 */
.L_x_8276:
        /* <DEDUP_REMOVED lines=11> */
.L_x_8280:
[----:B------:R-:W-:Y:S01]  /*d9d0*/  IMAD.MOV.U32 R10, RZ, RZ, R5 ;  /* 0x000000ffff0a7224 */ /* 0x000fe200078e0005 */
[----:B------:R-:W-:Y:S01]  /*d9e0*/  PRMT R9, R7, 0x7610, R9 ;  /* 0x0000761007097816 */ /* 0x000fe20000000009 */
[----:B------:R-:W-:Y:S01]  /*d9f0*/  IMAD.MOV.U32 R43, RZ, RZ, R42 ;  /* 0x000000ffff2b7224 */ /* 0x000fe200078e002a */
[----:B------:R-:W-:Y:S02]  /*da00*/  PRMT R64, R65, 0x7632, R64 ;  /* 0x0000763241407816 */ /* 0x000fe40000000040 */
.L_x_8281:
[----:B------:R-:W-:Y:S05]  /*da10*/  BSYNC B1 ;  /* 0x0000000000017941 */ /* 0x000fea0003800000 */
.L_x_8279:
        /* <DEDUP_REMOVED lines=11> */
.L_x_8283:
[----:B------:R-:W-:Y:S01]  /*dad0*/  IMAD.MOV.U32 R5, RZ, RZ, R10 ;  /* 0x000000ffff057224 */ /* 0x000fe200078e000a */
[----:B------:R-:W-:Y:S01]  /*dae0*/  PRMT R7, R7, 0x5410, R9 ;  /* 0x0000541007077816 */ /* 0x000fe20000000009 */
[----:B------:R-:W-:Y:S01]  /*daf0*/  IMAD.MOV.U32 R42, RZ, RZ, R41 ;  /* 0x000000ffff2a7224 */ /* 0x000fe200078e0029 */
[----:B------:R-:W-:Y:S02]  /*db00*/  PRMT R65, R65, 0x5410, R65 ;  /* 0x0000541041417816 */ /* 0x000fe40000000041 */
.L_x_8284:
[----:B------:R-:W-:Y:S05]  /*db10*/  BSYNC B1 ;  /* 0x0000000000017941 */ /* 0x000fea0003800000 */
.L_x_8282:
        /* <DEDUP_REMOVED lines=11> */
.L_x_8286:
[----:B------:R-:W-:Y:S01]  /*dbd0*/  IMAD.MOV.U32 R10, RZ, RZ, R5 ;  /* 0x000000ffff0a7224 */ /* 0x000fe200078e0005 */
[----:B------:R-:W-:Y:S01]  /*dbe0*/  PRMT R9, R9, 0x7610, R7 ;  /* 0x0000761009097816 */ /* 0x000fe20000000007 */
[----:B------:R-:W-:Y:S01]  /*dbf0*/  IMAD.MOV.U32 R41, RZ, RZ, R40 ;  /* 0x000000ffff297224 */ /* 0x000fe200078e0028 */
[----:B------:R-:W-:Y:S02]  /*dc00*/  PRMT R65, R66, 0x7632, R65 ;  /* 0x0000763242417816 */ /* 0x000fe40000000041 */
.L_x_8287:
[----:B------:R-:W-:Y:S05]  /*dc10*/  BSYNC B1 ;  /* 0x0000000000017941 */ /* 0x000fea0003800000 */
.L_x_8285:
        /* <DEDUP_REMOVED lines=11> */
.L_x_8289:
[----:B------:R-:W-:Y:S01]  /*dcd0*/  IMAD.MOV.U32 R5, RZ, RZ, R10 ;  /* 0x000000ffff057224 */ /* 0x000fe200078e000a */
[----:B------:R-:W-:Y:S01]  /*dce0*/  PRMT R7, R9, 0x7632, R7 ;  /* 0x0000763209077816 */ /* 0x000fe20000000007 */
[----:B------:R-:W-:Y:S01]  /*dcf0*/  IMAD.MOV.U32 R40, RZ, RZ, R47 ;  /* 0x000000ffff287224 */ /* 0x000fe200078e002f */
[----:B------:R-:W-:Y:S02]  /*dd00*/  PRMT R66, R66, 0x5410, R66 ;  /* 0x0000541042427816 */ /* 0x000fe40000000042 */
.L_x_8290:
[----:B------:R-:W-:Y:S05]  /*dd10*/  BSYNC B1 ;  /* 0x0000000000017941 */ /* 0x000fea0003800000 */
.L_x_8288:
        /* <DEDUP_REMOVED lines=11> */
.L_x_8292:
[----:B------:R-:W-:Y:S01]  /*ddd0*/  IMAD.MOV.U32 R10, RZ, RZ, R5 ;  /* 0x000000ffff0a7224 */ /* 0x000fe200078e0005 */
[----:B------:R-:W-:Y:S01]  /*dde0*/  PRMT R9, R7, 0x7610, R9 ;  /* 0x0000761007097816 */ /* 0x000fe20000000009 */
[----:B------:R-:W-:Y:S01]  /*ddf0*/  IMAD.MOV.U32 R47, RZ, RZ, R46 ;  /* 0x000000ffff2f7224 */ /* 0x000fe200078e002e */
[----:B------:R-:W-:Y:S02]  /*de00*/  PRMT R66, R67, 0x7632, R66 ;  /* 0x0000763243427816 */ /* 0x000fe40000000042 */
.L_x_8293:
[----:B------:R-:W-:Y:S05]  /*de10*/  BSYNC B1 ;  /* 0x0000000000017941 */ /* 0x000fea0003800000 */
.L_x_8291:
        /* <DEDUP_REMOVED lines=11> */
.L_x_8295:
[----:B------:R-:W-:Y:S01]  /*ded0*/  IMAD.MOV.U32 R5, RZ, RZ, R10 ;  /* 0x000000ffff057224 */ /* 0x000fe200078e000a */
[----:B------:R-:W-:Y:S01]  /*dee0*/  PRMT R7, R7, 0x5410, R9 ;  /* 0x0000541007077816 */ /* 0x000fe20000000009 */
[----:B------:R-:W-:Y:S01]  /*def0*/  IMAD.MOV.U32 R46, RZ, RZ, R45 ;  /* 0x000000ffff2e7224 */ /* 0x000fe200078e002d */
[----:B------:R-:W-:Y:S02]  /*df00*/  PRMT R67, R67, 0x5410, R67 ;  /* 0x0000541043437816 */ /* 0x000fe40000000043 */
.L_x_8296:
[----:B------:R-:W-:Y:S05]  /*df10*/  BSYNC B1 ;  /* 0x0000000000017941 */ /* 0x000fea0003800000 */
.L_x_8294:
        /* <DEDUP_REMOVED lines=11> */
.L_x_8298:
[----:B------:R-:W-:Y:S01]  /*dfd0*/  IMAD.MOV.U32 R10, RZ, RZ, R5 ;  /* 0x000000ffff0a7224 */ /* 0x000fe200078e0005 */
[----:B------:R-:W-:Y:S01]  /*dfe0*/  PRMT R9, R9, 0x7610, R7 ;  /* 0x0000761009097816 */ /* 0x000fe20000000007 */
[----:B------:R-:W-:Y:S01]  /*dff0*/  IMAD.MOV.U32 R45, RZ, RZ, R44 ;  /* 0x000000ffff2d7224 */ /* 0x000fe200078e002c */
[----:B------:R-:W-:Y:S02]  /*e000*/  PRMT R67, R68, 0x7632, R67 ;  /* 0x0000763244437816 */ /* 0x000fe40000000043 */
.L_x_8299:
[----:B------:R-:W-:Y:S05]  /*e010*/  BSYNC B1 ;  /* 0x0000000000017941 */ /* 0x000fea0003800000 */
.L_x_8297:
        /* <DEDUP_REMOVED lines=11> */
.L_x_8301:
[----:B------:R-:W-:Y:S01]  /*e0d0*/  IMAD.MOV.U32 R5, RZ, RZ, R10 ;  /* 0x000000ffff057224 */ /* 0x000fe200078e000a */
[----:B------:R-:W-:Y:S01]  /*e0e0*/  PRMT R9, R9, 0x7632, R9 ;  /* 0x0000763209097816 */ /* 0x000fe20000000009 */
[----:B------:R-:W-:Y:S01]  /*e0f0*/  IMAD.MOV.U32 R44, RZ, RZ, R49 ;  /* 0x000000ffff2c7224 */ /* 0x000fe200078e0031 */
[----:B------:R-:W-:Y:S02]  /*e100*/  PRMT R68, R68, 0x5410, R68 ;  /* 0x0000541044447816 */ /* 0x000fe40000000044 */
.L_x_8302:
[----:B------:R-:W-:Y:S05]  /*e110*/  BSYNC B1 ;  /* 0x0000000000017941 */ /* 0x000fea0003800000 */
.L_x_8300:
        /* <DEDUP_REMOVED lines=11> */
.L_x_8304:
[----:B------:R-:W-:Y:S01]  /*e1d0*/  IMAD.MOV.U32 R7, RZ, RZ, R5 ;  /* 0x000000ffff077224 */ /* 0x000fe200078e0005 */
[----:B------:R-:W-:Y:S01]  /*e1e0*/  PRMT R10, R9, 0x7610, R10 ;  /* 0x00007610090a7816 */ /* 0x000fe2000000000a */
[----:B------:R-:W-:Y:S01]  /*e1f0*/  IMAD.MOV.U32 R49, RZ, RZ, R48 ;  /* 0x000000ffff317224 */ /* 0x000fe200078e0030 */
[----:B------:R-:W-:Y:S02]  /*e200*/  PRMT R68, R17, 0x7632, R68 ;  /* 0x0000763211447816 */ /* 0x000fe40000000044 */
.L_x_8305:
[----:B------:R-:W-:Y:S05]  /*e210*/  BSYNC B1 ;  /* 0x0000000000017941 */ /* 0x000fea0003800000 */
.L_x_8303:
        /* <DEDUP_REMOVED lines=11> */
.L_x_8307:
[----:B------:R-:W-:Y:S01]  /*e2d0*/  IMAD.MOV.U32 R48, RZ, RZ, R2 ;  /* 0x000000ffff307224 */ /* 0x000fe200078e0002 */
[C---:B------:R-:W-:Y:S01]  /*e2e0*/  PRMT R17, R10.reuse, 0x5410, R17 ;  /* 0x000054100a117816 */ /* 0x040fe20000000011 */
[----:B------:R-:W-:Y:S01]  /*e2f0*/  IMAD.MOV.U32 R5, RZ, RZ, R7 ;  /* 0x000000ffff057224 */ /* 0x000fe200078e0007 */
[----:B------:R-:W-:Y:S01]  /*e300*/  PRMT R9, R10, 0x7610, R9 ;  /* 0x000076100a097816 */ /* 0x000fe20000000009 */
[----:B------:R-:W-:Y:S02]  /*e310*/  IMAD.MOV.U32 R2, RZ, RZ, R7 ;  /* 0x000000ffff027224 */ /* 0x000fe400078e0007 */
.L_x_8308:
[----:B------:R-:W-:Y:S05]  /*e320*/  BSYNC B1 ;  /* 0x0000000000017941 */ /* 0x000fea0003800000 */
.L_x_8306:
[----:B------:R-:W-:Y:S02]  /*e330*/  IADD3 R6, R6, 0x4, RZ ;  /* 0x0000000406067810 */ /* 0x000fe40007ffe0ff */
[----:B------:R-:W-:Y:S01]  /*e340*/  IADD3 R4, R4, 0x2, RZ ;  /* 0x0000000204047810 */ /* 0x000fe20007ffe0ff */
[----:B------:R-:W-:Y:S01]  /*e350*/  @!P1 CALL.REL.NOINC `(.L_x_8309) ;  /* 0x0000001000009944 */ /* 0x000fe20003c00000 */
[----:B------:R-:W-:Y:S05]  /*e360*/  BRA `(.L_x_8310) ;  /* 0xffffe02000007947 */ /* 0x000fea000383ffff */
.L_x_8309:
[----:B------:R-:W-:Y:S01]  /*e370*/  PRMT R17, R9, 0x7610, R17 ;  /* 0x0000761009117816 */ /* 0x000fe20000000011 */
[----:B------:R-:W-:Y:S02]  /*e380*/  IMAD.MOV.U32 R2, RZ, RZ, R5 ;  /* 0x000000ffff027224 */ /* 0x000fe400078e0005 */
.L_x_8215:
[----:B------:R-:W-:Y:S05]  /*e390*/  BSYNC B0 ;  /* 0x0000000000007941 */ /* 0x000fea0003800000 */
.L_x_8214:
        /* <DEDUP_REMOVED lines=65> */
[----:B---3--:R3:W-:Y:S04]  /*e7b0*/  STL.64 [R1+0x30], R18 ;  /* 0x0000301201007387 */ /* 0x0087e80000100a00 */
[----:B0-----:R0:W-:Y:S04]  /*e7c0*/  STL.64 [R1+0x38], R56 ;  /* 0x0000383801007387 */ /* 0x0011e80000100a00 */
[----:B-1----:R0:W-:Y:S04]  /*e7d0*/  STL.64 [R1+0x40], R58 ;  /* 0x0000403a01007387 */ /* 0x0021e80000100a00 */
[----:B--2---:R0:W-:Y:S04]  /*e7e0*/  STL.64 [R1+0x70], R10 ;  /* 0x0000700a01007387 */ /* 0x0041e80000100a00 */
[----:B----4-:R0:W-:Y:S04]  /*e7f0*/  STL.64 [R1+0x78], R12 ;  /* 0x0000780c01007387 */ /* 0x0101e80000100a00 */
[----:B------:R0:W-:Y:S04]  /*e800*/  STL.64 [R1+0xa0], R4 ;  /* 0x0000a00401007387 */ /* 0x0001e80000100a00 */
[----:B------:R0:W-:Y:S04]  /*e810*/  STL.64 [R1+0xa8], R6 ;  /* 0x0000a80601007387 */ /* 0x0001e80000100a00 */
[----:B------:R0:W-:Y:S04]  /*e820*/  STL.64 [R1+0xb0], R8 ;  /* 0x0000b00801007387 */ /* 0x0001e80000100a00 */
[----:B-----5:R0:W-:Y:S04]  /*e830*/  STL.64 [R1+0xb8], R14 ;  /* 0x0000b80e01007387 */ /* 0x0201e80000100a00 */
[----:B---3--:R-:W1:Y:S01]  /*e840*/  S2R R18, SR_LANEID ;  /* 0x0000000000127919 */ /* 0x008e620000000000 */
[----:B------:R-:W-:Y:S05]  /*e850*/  @P0 BRA `(.L_x_8312) ;  /* 0x0000202000000947 */ /* 0x000fea0003800000 */
[----:B0-----:R-:W-:-:S04]  /*e860*/  IMAD.MOV.U32 R4, RZ, RZ, RZ ;  /* 0x000000ffff047224 */ /* 0x001fc800078e00ff */
.L_x_8407:
        /* <DEDUP_REMOVED lines=22> */
.L_x_8314:
[----:B------:R-:W-:Y:S01]  /*e9d0*/  IMAD.MOV.U32 R3, RZ, RZ, R16 ;  /* 0x000000ffff037224 */ /* 0x000fe200078e0010 */
[C---:B------:R-:W-:Y:S01]  /*e9e0*/  PRMT R5, R54.reuse, 0x7632, R5 ;  /* 0x0000763236057816 */ /* 0x040fe20000000005 */
[----:B------:R-:W-:Y:S01]  /*e9f0*/  IMAD.MOV.U32 R16, RZ, RZ, R23 ;  /* 0x000000ffff107224 */ /* 0x000fe200078e0017 */
[----:B------:R-:W-:Y:S02]  /*ea00*/  PRMT R54, R54, 0x5410, R54 ;  /* 0x0000541036367816 */ /* 0x000fe40000000036 */
.L_x_8315:
[----:B------:R-:W-:Y:S05]  /*ea10*/  BSYNC B1 ;  /* 0x0000000000017941 */ /* 0x000fea0003800000 */
.L_x_8313:
        /* <DEDUP_REMOVED lines=11> */
.L_x_8317:
[----:B------:R-:W-:Y:S01]  /*ead0*/  IMAD.MOV.U32 R6, RZ, RZ, R3 ;  /* 0x000000ffff067224 */ /* 0x000fe200078e0003 */
[----:B------:R-:W-:Y:S01]  /*eae0*/  PRMT R7, R5, 0x7610, R7 ;  /* 0x0000761005077816 */ /* 0x000fe20000000007 */
[----:B------:R-:W-:Y:S01]  /*eaf0*/  IMAD.MOV.U32 R23, RZ, RZ, R22 ;  /* 0x000000ffff177224 */ /* 0x000fe200078e0016 */
[----:B------:R-:W-:Y:S02]  /*eb00*/  PRMT R54, R53, 0x7632, R54 ;  /* 0x0000763235367816 */ /* 0x000fe40000000036 */
.L_x_8318:
[----:B------:R-:W-:Y:S05]  /*eb10*/  BSYNC B1 ;  /* 0x0000000000017941 */ /* 0x000fea0003800000 */
.L_x_8316:
        /* <DEDUP_REMOVED lines=11> */
.L_x_8320:
[----:B------:R-:W-:Y:S01]  /*ebd0*/  IMAD.MOV.U32 R3, RZ, RZ, R6 ;  /* 0x000000ffff037224 */ /* 0x000fe200078e0006 */
[----:B------:R-:W-:Y:S01]  /*ebe0*/  PRMT R5, R5, 0x5410, R7 ;  /* 0x0000541005057816 */ /* 0x000fe20000000007 */
[----:B------:R-:W-:Y:S01]  /*ebf0*/  IMAD.MOV.U32 R22, RZ, RZ, R21 ;  /* 0x000000ffff167224 */ /* 0x000fe200078e0015 */
[----:B------:R-:W-:Y:S02]  /*ec00*/  PRMT R53, R53, 0x5410, R53 ;  /* 0x0000541035357816 */ /* 0x000fe40000000035 */
.L_x_8321:
[----:B------:R-:W-:Y:S05]  /*ec10*/  BSYNC B1 ;  /* 0x0000000000017941 */ /* 0x000fea0003800000 */
.L_x_8319:
        /* <DEDUP_REMOVED lines=11> */
.L_x_8323:
[----:B------:R-:W-:Y:S01]  /*ecd0*/  IMAD.MOV.U32 R6, RZ, RZ, R3 ;  /* 0x000000ffff067224 */ /* 0x000fe200078e0003 */
[----:B------:R-:W-:Y:S01]  /*ece0*/  PRMT R7, R7, 0x7610, R5 ;  /* 0x0000761007077816 */ /* 0x000fe20000000005 */
[----:B------:R-:W-:Y:S01]  /*ecf0*/  IMAD.MOV.U32 R21, RZ, RZ, R20 ;  /* 0x000000ffff157224 */ /* 0x000fe200078e0014 */
[----:B------:R-:W-:Y:S02]  /*ed00*/  PRMT R53, R52, 0x7632, R53 ;  /* 0x0000763234357816 */ /* 0x000fe40000000035 */
.L_x_8324:
[----:B------:R-:W-:Y:S05]  /*ed10*/  BSYNC B1 ;  /* 0x0000000000017941 */ /* 0x000fea0003800000 */
.L_x_8322:
        /* <DEDUP_REMOVED lines=11> */
.L_x_8326:
[----:B------:R-:W-:Y:S01]  /*edd0*/  IMAD.MOV.U32 R3, RZ, RZ, R6 ;  /* 0x000000ffff037224 */ /* 0x000fe200078e0006 */
[----:B------:R-:W-:Y:S01]  /*ede0*/  PRMT R5, R7, 0x7632, R5 ;  /* 0x0000763207057816 */ /* 0x000fe20000000005 */
[----:B------:R-:W-:Y:S01]  /*edf0*/  IMAD.MOV.U32 R20, RZ, RZ, R27 ;  /* 0x000000ffff147224 */ /* 0x000fe200078e001b */
[----:B------:R-:W-:Y:S02]  /*ee00*/  PRMT R52, R52, 0x5410, R52 ;  /* 0x0000541034347816 */ /* 0x000fe40000000034 */
.L_x_8327:
[----:B------:R-:W-:Y:S05]  /*ee10*/  BSYNC B1 ;  /* 0x0000000000017941 */ /* 0x000fea0003800000 */
.L_x_8325:
        /* <DEDUP_REMOVED lines=11> */
.L_x_8329:
[----:B------:R-:W-:Y:S01]  /*eed0*/  IMAD.MOV.U32 R6, RZ, RZ, R3 ;  /* 0x000000ffff067224 */ /* 0x000fe200078e0003 */
[----:B------:R-:W-:Y:S01]  /*eee0*/  PRMT R7, R5, 0x7610, R7 ;  /* 0x0000761005077816 */ /* 0x000fe20000000007 */
[----:B------:R-:W-:Y:S01]  /*eef0*/  IMAD.MOV.U32 R27, RZ, RZ, R26 ;  /* 0x000000ffff1b7224 */ /* 0x000fe200078e001a */
[----:B------:R-:W-:Y:S02]  /*ef00*/  PRMT R52, R51, 0x7632, R52 ;  /* 0x0000763233347816 */ /* 0x000fe40000000034 */
.L_x_8330:
[----:B------:R-:W-:Y:S05]  /*ef10*/  BSYNC B1 ;  /* 0x0000000000017941 */ /* 0x000fea0003800000 */
.L_x_8328:
        /* <DEDUP_REMOVED lines=11> */
.L_x_8332:
[----:B------:R-:W-:Y:S01]  /*efd0*/  IMAD.MOV.U32 R3, RZ, RZ, R6 ;  /* 0x000000ffff037224 */ /* 0x000fe200078e0006 */
[----:B------:R-:W-:Y:S01]  /*efe0*/  PRMT R5, R5, 0x5410, R7 ;  /* 0x0000541005057816 */ /* 0x000fe20000000007 */
[----:B------:R-:W-:Y:S01]  /*eff0*/  IMAD.MOV.U32 R26, RZ, RZ, R25 ;  /* 0x000000ffff1a7224 */ /* 0x000fe200078e0019 */
[----:B------:R-:W-:Y:S02]  /*f000*/  PRMT R51, R51, 0x5410, R51 ;  /* 0x0000541033337816 */ /* 0x000fe40000000033 */
.L_x_8333:
[----:B------:R-:W-:Y:S05]  /*f010*/  BSYNC B1 ;  /* 0x0000000000017941 */ /* 0x000fea0003800000 */
.L_x_8331:
        /* <DEDUP_REMOVED lines=11> */
.L_x_8335:
[----:B------:R-:W-:Y:S01]  /*f0d0*/  IMAD.MOV.U32 R6, RZ, RZ, R3 ;  /* 0x000000ffff067224 */ /* 0x000fe200078e0003 */
[----:B------:R-:W-:Y:S01]  /*f0e0*/  PRMT R7, R7, 0x7610, R5 ;  /* 0x0000761007077816 */ /* 0x000fe20000000005 */
[----:B------:R-:W-:Y:S01]  /*f0f0*/  IMAD.MOV.U32 R25, RZ, RZ, R24 ;  /* 0x000000ffff197224 */ /* 0x000fe200078e0018 */
[----:B------:R-:W-:Y:S02]  /*f100*/  PRMT R51, R50, 0x7632, R51 ;  /* 0x0000763232337816 */ /* 0x000fe40000000033 */
.L_x_8336:
[----:B------:R-:W-:Y:S05]  /*f110*/  BSYNC B1 ;  /* 0x0000000000017941 */ /* 0x000fea0003800000 */
.L_x_8334:
        /* <DEDUP_REMOVED lines=11> */
.L_x_8338:
[----:B------:R-:W-:Y:S01]  /*f1d0*/  IMAD.MOV.U32 R3, RZ, RZ, R6 ;  /* 0x000000ffff037224 */ /* 0x000fe200078e0006 */
[----:B------:R-:W-:Y:S01]  /*f1e0*/  PRMT R5, R7, 0x7632, R5 ;  /* 0x0000763207057816 */ /* 0x000fe20000000005 */
[----:B------:R-:W-:Y:S01]  /*f1f0*/  IMAD.MOV.U32 R24, RZ, RZ, R31 ;  /* 0x000000ffff187224 */ /* 0x000fe200078e001f */
[----:B------:R-:W-:Y:S02]  /*f200*/  PRMT R50, R50, 0x5410, R50 ;  /* 0x0000541032327816 */ /* 0x000fe40000000032 */
.L_x_8339:
[----:B------:R-:W-:Y:S05]  /*f210*/  BSYNC B1 ;  /* 0x0000000000017941 */ /* 0x000fea0003800000 */
.L_x_8337:
        /* <DEDUP_REMOVED lines=11> */
.L_x_8341:
[----:B------:R-:W-:Y:S01]  /*f2d0*/  IMAD.MOV.U32 R6, RZ, RZ, R3 ;  /* 0x000000ffff067224 */ /* 0x000fe200078e0003 */
[----:B------:R-:W-:Y:S01]  /*f2e0*/  PRMT R7, R5, 0x7610, R7 ;  /* 0x0000761005077816 */ /* 0x000fe20000000007 */
[----:B------:R-:W-:Y:S01]  /*f2f0*/  IMAD.MOV.U32 R31, RZ, RZ, R30 ;  /* 0x000000ffff1f7224 */ /* 0x000fe200078e001e */
[----:B------:R-:W-:Y:S02]  /*f300*/  PRMT R50, R55, 0x7632, R50 ;  /* 0x0000763237327816 */ /* 0x000fe40000000032 */
.L_x_8342:
[----:B------:R-:W-:Y:S05]  /*f310*/  BSYNC B1 ;  /* 0x0000000000017941 */ /* 0x000fea0003800000 */
.L_x_8340:
        /* <DEDUP_REMOVED lines=11> */
.L_x_8344:
[----:B------:R-:W-:Y:S01]  /*f3d0*/  IMAD.MOV.U32 R3, RZ, RZ, R6 ;  /* 0x000000ffff037224 */ /* 0x000fe200078e0006 */
[----:B------:R-:W-:Y:S01]  /*f3e0*/  PRMT R5, R5, 0x5410, R7 ;  /* 0x0000541005057816 */ /* 0x000fe20000000007 */
[----:B------:R-:W-:Y:S01]  /*f3f0*/  IMAD.MOV.U32 R30, RZ, RZ, R29 ;  /* 0x000000ffff1e7224 */ /* 0x000fe200078e001d */
[----:B------:R-:W-:Y:S02]  /*f400*/  PRMT R55, R55, 0x5410, R55 ;  /* 0x0000541037377816 */ /* 0x000fe40000000037 */
.L_x_8345:
[----:B------:R-:W-:Y:S05]  /*f410*/  BSYNC B1 ;  /* 0x0000000000017941 */ /* 0x000fea0003800000 */
.L_x_8343:
        /* <DEDUP_REMOVED lines=11> */
.L_x_8347:
[----:B------:R-:W-:Y:S01]  /*f4d0*/  IMAD.MOV.U32 R6, RZ, RZ, R3 ;  /* 0x000000ffff067224 */ /* 0x000fe200078e0003 */
[----:B------:R-:W-:Y:S01]  /*f4e0*/  PRMT R7, R7, 0x7610, R5 ;  /* 0x0000761007077816 */ /* 0x000fe20000000005 */
[----:B------:R-:W-:Y:S01]  /*f4f0*/  IMAD.MOV.U32 R29, RZ, RZ, R28 ;  /* 0x000000ffff1d7224 */ /* 0x000fe200078e001c */
[----:B------:R-:W-:Y:S02]  /*f500*/  PRMT R55, R60, 0x7632, R55 ;  /* 0x000076323c377816 */ /* 0x000fe40000000037 */
.L_x_8348:
[----:B------:R-:W-:Y:S05]  /*f510*/  BSYNC B1 ;  /* 0x0000000000017941 */ /* 0x000fea0003800000 */
.L_x_8346:
        /* <DEDUP_REMOVED lines=11> */
.L_x_8350:
[----:B------:R-:W-:Y:S01]  /*f5d0*/  IMAD.MOV.U32 R3, RZ, RZ, R6 ;  /* 0x000000ffff037224 */ /* 0x000fe200078e0006 */
[----:B------:R-:W-:Y:S01]  /*f5e0*/  PRMT R5, R7, 0x7632, R5 ;  /* 0x0000763207057816 */ /* 0x000fe20000000005 */
[----:B------:R-:W-:Y:S01]  /*f5f0*/  IMAD.MOV.U32 R28, RZ, RZ, R35 ;  /* 0x000000ffff1c7224 */ /* 0x000fe200078e0023 */
[----:B------:R-:W-:Y:S02]  /*f600*/  PRMT R60, R60, 0x5410, R60 ;  /* 0x000054103c3c7816 */ /* 0x000fe4000000003c */
.L_x_8351:
[----:B------:R-:W-:Y:S05]  /*f610*/  BSYNC B1 ;  /* 0x0000000000017941 */ /* 0x000fea0003800000 */
.L_x_8349:
        /* <DEDUP_REMOVED lines=11> */
.L_x_8353:
[----:B------:R-:W-:Y:S01]  /*f6d0*/  IMAD.MOV.U32 R6, RZ, RZ, R3 ;  /* 0x000000ffff067224 */ /* 0x000fe200078e0003 */
[----:B------:R-:W-:Y:S01]  /*f6e0*/  PRMT R7, R5, 0x7610, R7 ;  /* 0x0000761005077816 */ /* 0x000fe20000000007 */
[----:B------:R-:W-:Y:S01]  /*f6f0*/  IMAD.MOV.U32 R35, RZ, RZ, R34 ;  /* 0x000000ffff237224 */ /* 0x000fe200078e0022 */
[----:B------:R-:W-:Y:S02]  /*f700*/  PRMT R60, R61, 0x7632, R60 ;  /* 0x000076323d3c7816 */ /* 0x000fe4000000003c */
.L_x_8354:
[----:B------:R-:W-:Y:S05]  /*f710*/  BSYNC B1 ;  /* 0x0000000000017941 */ /* 0x000fea0003800000 */
.L_x_8352:
        /* <DEDUP_REMOVED lines=11> */
.L_x_8356:
[----:B------:R-:W-:Y:S01]  /*f7d0*/  IMAD.MOV.U32 R3, RZ, RZ, R6 ;  /* 0x000000ffff037224 */ /* 0x000fe200078e0006 */
[----:B------:R-:W-:Y:S01]  /*f7e0*/  PRMT R5, R5, 0x5410, R7 ;  /* 0x0000541005057816 */ /* 0x000fe20000000007 */
[----:B------:R-:W-:Y:S01]  /*f7f0*/  IMAD.MOV.U32 R34, RZ, RZ, R33 ;  /* 0x000000ffff227224 */ /* 0x000fe200078e0021 */
[----:B------:R-:W-:Y:S02]  /*f800*/  PRMT R61, R61, 0x5410, R61 ;  /* 0x000054103d3d7816 */ /* 0x000fe4000000003d */
.L_x_8357:
[----:B------:R-:W-:Y:S05]  /*f810*/  BSYNC B1 ;  /* 0x0000000000017941 */ /* 0x000fea0003800000 */
.L_x_8355:
        /* <DEDUP_REMOVED lines=11> */
.L_x_8359:
[----:B------:R-:W-:Y:S01]  /*f8d0*/  IMAD.MOV.U32 R6, RZ, RZ, R3 ;  /* 0x000000ffff067224 */ /* 0x000fe200078e0003 */
[----:B------:R-:W-:Y:S01]  /*f8e0*/  PRMT R7, R7, 0x7610, R5 ;  /* 0x0000761007077816 */ /* 0x000fe20000000005 */
[----:B------:R-:W-:Y:S01]  /*f8f0*/  IMAD.MOV.U32 R33, RZ, RZ, R32 ;  /* 0x000000ffff217224 */ /* 0x000fe200078e0020 */
[----:B------:R-:W-:Y:S02]  /*f900*/  PRMT R61, R62, 0x7632, R61 ;  /* 0x000076323e3d7816 */ /* 0x000fe4000000003d */
.L_x_8360:
[----:B------:R-:W-:Y:S05]  /*f910*/  BSYNC B1 ;  /* 0x0000000000017941 */ /* 0x000fea0003800000 */
.L_x_8358:
        /* <DEDUP_REMOVED lines=11> */
.L_x_8362:
[----:B------:R-:W-:Y:S01]  /*f9d0*/  IMAD.MOV.U32 R3, RZ, RZ, R6 ;  /* 0x000000ffff037224 */ /* 0x000fe200078e0006 */
[----:B------:R-:W-:Y:S01]  /*f9e0*/  PRMT R5, R7, 0x7632, R5 ;  /* 0x0000763207057816 */ /* 0x000fe20000000005 */
[----:B------:R-:W-:Y:S01]  /*f9f0*/  IMAD.MOV.U32 R32, RZ, RZ, R39 ;  /* 0x000000ffff207224 */ /* 0x000fe200078e0027 */
[----:B------:R-:W-:Y:S02]  /*fa00*/  PRMT R62, R62, 0x5410, R62 ;  /* 0x000054103e3e7816 */ /* 0x000fe4000000003e */
.L_x_8363:
[----:B------:R-:W-:Y:S05]  /*fa10*/  BSYNC B1 ;  /* 0x0000000000017941 */ /* 0x000fea0003800000 */
.L_x_8361:
        /* <DEDUP_REMOVED lines=11> */
.L_x_8365:
[----:B------:R-:W-:Y:S01]  /*fad0*/  IMAD.MOV.U32 R6, RZ, RZ, R3 ;  /* 0x000000ffff067224 */ /* 0x000fe200078e0003 */
[----:B------:R-:W-:Y:S01]  /*fae0*/  PRMT R7, R5, 0x7610, R7 ;  /* 0x0000761005077816 */ /* 0x000fe20000000007 */
[----:B------:R-:W-:Y:S01]  /*faf0*/  IMAD.MOV.U32 R39, RZ, RZ, R38 ;  /* 0x000000ffff277224 */ /* 0x000fe200078e0026 */
[----:B------:R-:W-:Y:S02]  /*fb00*/  PRMT R62, R63, 0x7632, R62 ;  /* 0x000076323f3e7816 */ /* 0x000fe4000000003e */
.L_x_8366:
[----:B------:R-:W-:Y:S05]  /*fb10*/  BSYNC B1 ;  /* 0x0000000000017941 */ /* 0x000fea0003800000 */
.L_x_8364:
        /* <DEDUP_REMOVED lines=11> */
.L_x_8368:
[----:B------:R-:W-:Y:S01]  /*fbd0*/  IMAD.MOV.U32 R3, RZ, RZ, R6 ;  /* 0x000000ffff037224 */ /* 0x000fe200078e0006 */
[----:B------:R-:W-:Y:S01]  /*fbe0*/  PRMT R5, R5, 0x5410, R7 ;  /* 0x0000541005057816 */ /* 0x000fe20000000007 */
[----:B------:R-:W-:Y:S01]  /*fbf0*/  IMAD.MOV.U32 R38, RZ, RZ, R37 ;  /* 0x000000ffff267224 */ /* 0x000fe200078e0025 */
[----:B------:R-:W-:Y:S02]  /*fc00*/  PRMT R63, R63, 0x5410, R63 ;  /* 0x000054103f3f7816 */ /* 0x000fe4000000003f */
.L_x_8369:
[----:B------:R-:W-:Y:S05]  /*fc10*/  BSYNC B1 ;  /* 0x0000000000017941 */ /* 0x000fea0003800000 */
.L_x_8367:
        /* <DEDUP_REMOVED lines=11> */
.L_x_8371:
[----:B------:R-:W-:Y:S01]  /*fcd0*/  IMAD.MOV.U32 R6, RZ, RZ, R3 ;  /* 0x000000ffff067224 */ /* 0x000fe200078e0003 */
[----:B------:R-:W-:Y:S01]  /*fce0*/  PRMT R7, R7, 0x7610, R5 ;  /* 0x0000761007077816 */ /* 0x000fe20000000005 */
[----:B------:R-:W-:Y:S01]  /*fcf0*/  IMAD.MOV.U32 R37, RZ, RZ, R36 ;  /* 0x000000ffff257224 */ /* 0x000fe200078e0024 */
[----:B------:R-:W-:Y:S02]  /*fd00*/  PRMT R63, R64, 0x7632, R63 ;  /* 0x00007632403f7816 */ /* 0x000fe4000000003f */
.L_x_8372:
[----:B------:R-:W-:Y:S05]  /*fd10*/  BSYNC B1 ;  /* 0x0000000000017941 */ /* 0x000fea0003800000 */
.L_x_8370:
        /* <DEDUP_REMOVED lines=11> */
.L_x_8374:
[----:B------:R-:W-:Y:S01]  /*fdd0*/  IMAD.MOV.U32 R3, RZ, RZ, R6 ;  /* 0x000000ffff037224 */ /* 0x000fe200078e0006 */
[----:B------:R-:W-:Y:S01]  /*fde0*/  PRMT R5, R7, 0x7632, R5 ;  /* 0x0000763207057816 */ /* 0x000fe20000000005 */
[----:B------:R-:W-:Y:S01]  /*fdf0*/  IMAD.MOV.U32 R36, RZ, RZ, R43 ;  /* 0x000000ffff247224 */ /* 0x000fe200078e002b */
[----:B------:R-:W-:Y:S02]  /*fe00*/  PRMT R64, R64, 0x5410, R64 ;  /* 0x0000541040407816 */ /* 0x000fe40000000040 */
.L_x_8375:
[----:B------:R-:W-:Y:S05]  /*fe10*/  BSYNC B1 ;  /* 0x0000000000017941 */ /* 0x000fea0003800000 */
.L_x_8373:
        /* <DEDUP_REMOVED lines=11> */
.L_x_8377:
[----:B------:R-:W-:Y:S01]  /*fed0*/  IMAD.MOV.U32 R6, RZ, RZ, R3 ;  /* 0x000000ffff067224 */ /* 0x000fe200078e0003 */
[----:B------:R-:W-:Y:S01]  /*fee0*/  PRMT R7, R5, 0x7610, R7 ;  /* 0x0000761005077816 */ /* 0x000fe20000000007 */
[----:B------:R-:W-:Y:S01]  /*fef0*/  IMAD.MOV.U32 R43, RZ, RZ, R42 ;  /* 0x000000ffff2b7224 */ /* 0x000fe200078e002a */
[----:B------:R-:W-:Y:S02]  /*ff00*/  PRMT R64, R65, 0x7632, R64 ;  /* 0x0000763241407816 */ /* 0x000fe40000000040 */
.L_x_8378:
[----:B------:R-:W-:Y:S05]  /*ff10*/  BSYNC B1 ;  /* 0x0000000000017941 */ /* 0x000fea0003800000 */
.L_x_8376:
        /* <DEDUP_REMOVED lines=11> */
.L_x_8380:
[----:B------:R-:W-:Y:S01]  /*ffd0*/  IMAD.MOV.U32 R3, RZ, RZ, R6 ;  /* 0x000000ffff037224 */ /* 0x000fe200078e0006 */
[----:B------:R-:W-:Y:S01]  /*ffe0*/  PRMT R5, R5, 0x5410, R7 ;  /* 0x0000541005057816 */ /* 0x000fe20000000007 */
[----:B------:R-:W-:Y:S01]  /*fff0*/  IMAD.MOV.U32 R42, RZ, RZ, R41 ;  /* 0x000000ffff2a7224 */ /* 0x000fe200078e0029 */
[----:B------:R-:W-:Y:S02]  /*10000*/  PRMT R65, R65, 0x5410, R65 ;  /* 0x0000541041417816 */ /* 0x000fe40000000041 */
.L_x_8381:
[----:B------:R-:W-:Y:S05]  /*10010*/  BSYNC B1 ;  /* 0x0000000000017941 */ /* 0x000fea0003800000 */
.L_x_8379:
        /* <DEDUP_REMOVED lines=11> */
.L_x_8383:
[----:B------:R-:W-:Y:S01]  /*100d0*/  IMAD.MOV.U32 R6, RZ, RZ, R3 ;  /* 0x000000ffff067224 */ /* 0x000fe200078e0003 */
[----:B------:R-:W-:Y:S01]  /*100e0*/  PRMT R7, R7, 0x7610, R5 ;  /* 0x0000761007077816 */ /* 0x000fe20000000005 */
[----:B------:R-:W-:Y:S01]  /*100f0*/  IMAD.MOV.U32 R41, RZ, RZ, R40 ;  /* 0x000000ffff297224 */ /* 0x000fe200078e0028 */
[----:B------:R-:W-:Y:S02]  /*10100*/  PRMT R65, R66, 0x7632, R65 ;  /* 0x0000763242417816 */ /* 0x000fe40000000041 */
.L_x_8384:
[----:B------:R-:W-:Y:S05]  /*10110*/  BSYNC B1 ;  /* 0x0000000000017941 */ /* 0x000fea0003800000 */
.L_x_8382:
        /* <DEDUP_REMOVED lines=11> */
.L_x_8386:
[----:B------:R-:W-:Y:S01]  /*101d0*/  IMAD.MOV.U32 R3, RZ, RZ, R6 ;  /* 0x000000ffff037224 */ /* 0x000fe200078e0006 */
[----:B------:R-:W-:Y:S01]  /*101e0*/  PRMT R5, R7, 0x7632, R5 ;  /* 0x0000763207057816 */ /* 0x000fe20000000005 */
[----:B------:R-:W-:Y:S01]  /*101f0*/  IMAD.MOV.U32 R40, RZ, RZ, R47 ;  /* 0x000000ffff287224 */ /* 0x000fe200078e002f */
[----:B------:R-:W-:Y:S02]  /*10200*/  PRMT R66, R66, 0x5410, R66 ;  /* 0x0000541042427816 */ /* 0x000fe40000000042 */
.L_x_8387:
[----:B------:R-:W-:Y:S05]  /*10210*/  BSYNC B1 ;  /* 0x0000000000017941 */ /* 0x000fea0003800000 */
.L_x_8385:
        /* <DEDUP_REMOVED lines=11> */
.L_x_8389:
[----:B------:R-:W-:Y:S01]  /*102d0*/  IMAD.MOV.U32 R6, RZ, RZ, R3 ;  /* 0x000000ffff067224 */ /* 0x000fe200078e0003 */
[----:B------:R-:W-:Y:S01]  /*102e0*/  PRMT R7, R5, 0x7610, R7 ;  /* 0x0000761005077816 */ /* 0x000fe20000000007 */
[----:B------:R-:W-:Y:S01]  /*102f0*/  IMAD.MOV.U32 R47, RZ, RZ, R46 ;  /* 0x000000ffff2f7224 */ /* 0x000fe200078e002e */
[----:B------:R-:W-:Y:S02]  /*10300*/  PRMT R66, R67, 0x7632, R66 ;  /* 0x0000763243427816 */ /* 0x000fe40000000042 */
.L_x_8390:
[----:B------:R-:W-:Y:S05]  /*10310*/  BSYNC B1 ;  /* 0x0000000000017941 */ /* 0x000fea0003800000 */
.L_x_8388:
        /* <DEDUP_REMOVED lines=11> */
.L_x_8392:
[----:B------:R-:W-:Y:S01]  /*103d0*/  IMAD.MOV.U32 R3, RZ, RZ, R6 ;  /* 0x000000ffff037224 */ /* 0x000fe200078e0006 */
[----:B------:R-:W-:Y:S01]  /*103e0*/  PRMT R5, R5, 0x5410, R7 ;  /* 0x0000541005057816 */ /* 0x000fe20000000007 */
[----:B------:R-:W-:Y:S01]  /*103f0*/  IMAD.MOV.U32 R46, RZ, RZ, R45 ;  /* 0x000000ffff2e7224 */ /* 0x000fe200078e002d */
[----:B------:R-:W-:Y:S02]  /*10400*/  PRMT R67, R67, 0x5410, R67 ;  /* 0x0000541043437816 */ /* 0x000fe40000000043 */
.L_x_8393:
[----:B------:R-:W-:Y:S05]  /*10410*/  BSYNC B1 ;  /* 0x0000000000017941 */ /* 0x000fea0003800000 */
.L_x_8391:
        /* <DEDUP_REMOVED lines=11> */
.L_x_8395:
[----:B------:R-:W-:Y:S01]  /*104d0*/  IMAD.MOV.U32 R6, RZ, RZ, R3 ;  /* 0x000000ffff067224 */ /* 0x000fe200078e0003 */
[----:B------:R-:W-:Y:S01]  /*104e0*/  PRMT R7, R7, 0x7610, R5 ;  /* 0x0000761007077816 */ /* 0x000fe20000000005 */
[----:B------:R-:W-:Y:S01]  /*104f0*/  IMAD.MOV.U32 R45, RZ, RZ, R44 ;  /* 0x000000ffff2d7224 */ /* 0x000fe200078e002c */
[----:B------:R-:W-:Y:S02]  /*10500*/  PRMT R67, R68, 0x7632, R67 ;  /* 0x0000763244437816 */ /* 0x000fe40000000043 */
.L_x_8396:
[----:B------:R-:W-:Y:S05]  /*10510*/  BSYNC B1 ;  /* 0x0000000000017941 */ /* 0x000fea0003800000 */
.L_x_8394:
        /* <DEDUP_REMOVED lines=11> */
.L_x_8398:
[----:B------:R-:W-:Y:S01]  /*105d0*/  IMAD.MOV.U32 R3, RZ, RZ, R6 ;  /* 0x000000ffff037224 */ /* 0x000fe200078e0006 */
[----:B------:R-:W-:Y:S01]  /*105e0*/  PRMT R7, R7, 0x7632, R7 ;  /* 0x0000763207077816 */ /* 0x000fe20000000007 */
[----:B------:R-:W-:Y:S01]  /*105f0*/  IMAD.MOV.U32 R44, RZ, RZ, R49 ;  /* 0x000000ffff2c7224 */ /* 0x000fe200078e0031 */
[----:B------:R-:W-:Y:S02]  /*10600*/  PRMT R68, R68, 0x5410, R68 ;  /* 0x0000541044447816 */ /* 0x000fe40000000044 */
.L_x_8399:
[----:B------:R-:W-:Y:S05]  /*10610*/  BSYNC B1 ;  /* 0x0000000000017941 */ /* 0x000fea0003800000 */
.L_x_8397:
        /* <DEDUP_REMOVED lines=11> */
.L_x_8401:
[----:B------:R-:W-:Y:S01]  /*106d0*/  IMAD.MOV.U32 R5, RZ, RZ, R3 ;  /* 0x000000ffff057224 */ /* 0x000fe200078e0003 */
[----:B------:R-:W-:Y:S01]  /*106e0*/  PRMT R6, R7, 0x7610, R6 ;  /* 0x0000761007067816 */ /* 0x000fe20000000006 */
[----:B------:R-:W-:Y:S01]  /*106f0*/  IMAD.MOV.U32 R49, RZ, RZ, R48 ;  /* 0x000000ffff317224 */ /* 0x000fe200078e0030 */
[----:B------:R-:W-:Y:S02]  /*10700*/  PRMT R68, R17, 0x7632, R68 ;  /* 0x0000763211447816 */ /* 0x000fe40000000044 */
.L_x_8402:
[----:B------:R-:W-:Y:S05]  /*10710*/  BSYNC B1 ;  /* 0x0000000000017941 */ /* 0x000fea0003800000 */
.L_x_8400:
        /* <DEDUP_REMOVED lines=11> */
.L_x_8404:
[----:B------:R-:W-:Y:S01]  /*107d0*/  PRMT R17, R17, 0x5410, R17 ;  /* 0x0000541011117816 */ /* 0x000fe20000000011 */
[----:B------:R-:W-:Y:S01]  /*107e0*/  IMAD.MOV.U32 R48, RZ, RZ, R2 ;  /* 0x000000ffff307224 */ /* 0x000fe200078e0002 */
[----:B------:R-:W-:Y:S01]  /*107f0*/  PRMT R6, R6, 0x5410, R6 ;  /* 0x0000541006067816 */ /* 0x000fe20000000006 */
[--C-:B------:R-:W-:Y:S02]  /*10800*/  IMAD.MOV.U32 R3, RZ, RZ, R5.reuse ;  /* 0x000000ffff037224 */ /* 0x100fe400078e0005 */
[----:B------:R-:W-:Y:S01]  /*10810*/  IMAD.MOV.U32 R2, RZ, RZ, R5 ;  /* 0x000000ffff027224 */ /* 0x000fe200078e0005 */
[----:B------:R-:W-:Y:S02]  /*10820*/  PRMT R17, R6, 0x7610, R17 ;  /* 0x0000761006117816 */ /* 0x000fe40000000011 */
.L_x_8405:
[----:B------:R-:W-:Y:S05]  /*10830*/  BSYNC B1 ;  /* 0x0000000000017941 */ /* 0x000fea0003800000 */
.L_x_8403:
[----:B------:R-:W-:Y:S01]  /*10840*/  @!P1 CALL.REL.NOINC `(.L_x_8406) ;  /* 0x0000001000009944 */ /* 0x000fe20003c00000 */
[----:B------:R-:W-:Y:S05]  /*10850*/  BRA `(.L_x_8407) ;  /* 0xffffe01000007947 */ /* 0x000fea000383ffff */
.L_x_8406:
[----:B------:R-:W-:Y:S01]  /*10860*/  PRMT R17, R6, 0x7632, R17 ;  /* 0x0000763206117816 */ /* 0x000fe20000000011 */
[----:B------:R-:W-:Y:S02]  /*10870*/  IMAD.MOV.U32 R2, RZ, RZ, R3 ;  /* 0x000000ffff027224 */ /* 0x000fe400078e0003 */
.L_x_8312:
[----:B------:R-:W-:Y:S05]  /*10880*/  BSYNC B0 ;  /* 0x0000000000007941 */ /* 0x000fea0003800000 */
.L_x_8311:
        /* <DEDUP_REMOVED lines=9> */
[----:B------:R-:W-:Y:S01]  /*10920*/  IMAD.MOV.U32 R10, RZ, RZ, R43 ;  /* 0x000000ffff0a7224 */ /* 0x000fe200078e002b */
[----:B------:R-:W-:Y:S05]  /*10930*/  @P0 BRA `(.L_x_8409) ;  /* 0x000001c000000947 */ /* 0x000fea0003800000 */
[----:B------:R0:W-:Y:S01]  /*10940*/  STS.128 [0x20], R40 ;  /* 0x00002028ff007388 */ /* 0x0001e20000000c00 */
[----:B------:R-:W-:-:S02]  /*10950*/  IMAD.MOV.U32 R18, RZ, RZ, R68 ;  /* 0x000000ffff127224 */ /* 0x000fc400078e0044 */
[----:B------:R-:W-:Y:S01]  /*10960*/  IMAD.MOV.U32 R19, RZ, RZ, R67 ;  /* 0x000000ffff137224 */ /* 0x000fe200078e0043 */
[----:B------:R-:W-:Y:S04]  /*10970*/  STS.128 [0x10], R44 ;  /* 0x0000102cff007388 */ /* 0x000fe80000000c00 */
[----:B------:R-:W-:Y:S04]  /*10980*/  STS.128 [0x80], R16 ;  /* 0x00008010ff007388 */ /* 0x000fe80000000c00 */
[----:B------:R-:W-:Y:S01]  /*10990*/  STS [0xc0], R54 ;  /* 0x0000c036ff007388 */ /* 0x000fe20000000800 */
[----:B0-----:R-:W-:-:S02]  /*109a0*/  IMAD.MOV.U32 R40, RZ, RZ, R66 ;  /* 0x000000ffff287224 */ /* 0x001fc400078e0042 */
[----:B------:R-:W-:Y:S01]  /*109b0*/  IMAD.MOV.U32 R41, RZ, RZ, R65 ;  /* 0x000000ffff297224 */ /* 0x000fe200078e0041 */
[----:B------:R-:W-:Y:S01]  /*109c0*/  STS [0x4], R2 ;  /* 0x00000402ff007388 */ /* 0x000fe20000000800 */
[----:B------:R-:W-:Y:S02]  /*109d0*/  IMAD.MOV.U32 R42, RZ, RZ, R64 ;  /* 0x000000ffff2a7224 */ /* 0x000fe400078e0040 */
[----:B------:R-:W-:Y:S01]  /*109e0*/  IMAD.MOV.U32 R43, RZ, RZ, R63 ;  /* 0x000000ffff2b7224 */ /* 0x000fe200078e003f */
[----:B------:R-:W-:Y:S04]  /*109f0*/  STS.64 [0x8], R48 ;  /* 0x00000830ff007388 */ /* 0x000fe80000000a00 */
        /* <DEDUP_REMOVED lines=10> */
[----:B------:R0:W-:Y:S02]  /*10aa0*/  STS.128 [0xa0], R40 ;  /* 0x0000a028ff007388 */ /* 0x0001e40000000c00 */
[----:B0-----:R-:W-:-:S02]  /*10ab0*/  IMAD.MOV.U32 R40, RZ, RZ, R50 ;  /* 0x000000ffff287224 */ /* 0x001fc400078e0032 */
[----:B------:R-:W-:Y:S02]  /*10ac0*/  IMAD.MOV.U32 R41, RZ, RZ, R51 ;  /* 0x000000ffff297224 */ /* 0x000fe400078e0033 */
[----:B------:R-:W-:Y:S02]  /*10ad0*/  IMAD.MOV.U32 R42, RZ, RZ, R52 ;  /* 0x000000ffff2a7224 */ /* 0x000fe400078e0034 */
[----:B------:R-:W-:-:S05]  /*10ae0*/  IMAD.MOV.U32 R43, RZ, RZ, R53 ;  /* 0x000000ffff2b7224 */ /* 0x000fca00078e0035 */
[----:B------:R0:W-:Y:S02]  /*10af0*/  STS.128 [0xb0], R40 ;  /* 0x0000b028ff007388 */ /* 0x0001e40000000c00 */
.L_x_8409:
[----:B------:R-:W-:Y:S05]  /*10b00*/  BSYNC B0 ;  /* 0x0000000000007941 */ /* 0x000fea0003800000 */
.L_x_8408:
[----:B------:R1:W-:Y:S01]  /*10b10*/  STL.64 [R1+0xd0], R4 ;  /* 0x0000d00401007387 */ /* 0x0003e20000100a00 */
[----:B------:R-:W-:Y:S01]  /*10b20*/  IMAD.MOV.U32 R3, RZ, RZ, R48 ;  /* 0x000000ffff037224 */ /* 0x000fe200078e0030 */
[----:B------:R-:W-:Y:S01]  /*10b30*/  BSSY B0, `(.L_x_8410) ;  /* 0x00002a9000007945 */ /* 0x000fe20003800000 */
        /* <DEDUP_REMOVED lines=8> */
[----:B-1----:R-:W-:-:S02]  /*10bc0*/  IMAD.MOV.U32 R4, RZ, RZ, R17 ;  /* 0x000000ffff047224 */ /* 0x002fc400078e0011 */
[----:B------:R-:W-:Y:S01]  /*10bd0*/  IMAD.MOV.U32 R5, RZ, RZ, R68 ;  /* 0x000000ffff057224 */ /* 0x000fe200078e0044 */
[----:B------:R-:W-:Y:S01]  /*10be0*/  STL.64 [R1+0x100], R32 ;  /* 0x0001002001007387 */ /* 0x000fe20000100a00 */
[----:B------:R-:W-:Y:S02]  /*10bf0*/  IMAD.MOV.U32 R28, RZ, RZ, R29 ;  /* 0x000000ffff1c7224 */ /* 0x000fe400078e001d */
[----:B------:R-:W-:Y:S01]  /*10c00*/  IMAD.MOV.U32 R29, RZ, RZ, R30 ;  /* 0x000000ffff1d7224 */ /* 0x000fe200078e001e */
[----:B------:R1:W-:Y:S01]  /*10c10*/  STL.64 [R1+0x140], R4 ;  /* 0x0001400401007387 */ /* 0x0003e20000100a00 */
[----:B------:R-:W-:Y:S01]  /*10c20*/  IMAD.MOV.U32 R30, RZ, RZ, R31 ;  /* 0x000000ffff1e7224 */ /* 0x000fe200078e001f */
[----:B--2---:R-:W-:Y:S01]  /*10c30*/  IADD3 R3, R1, 0xc0, RZ ;  /* 0x000000c001037810 */ /* 0x004fe20007ffe0ff */
[----:B------:R-:W-:Y:S01]  /*10c40*/  IMAD.MOV.U32 R31, RZ, RZ, R24 ;  /* 0x000000ffff1f7224 */ /* 0x000fe200078e0018 */
[----:B------:R-:W2:Y:S01]  /*10c50*/  S2R R2, SR_TID.X ;  /* 0x0000000000027919 */ /* 0x000ea20000002100 */
        /* <DEDUP_REMOVED lines=18> */
[----:B------:R-:W-:Y:S01]  /*10d80*/  IMAD.MOV.U32 R18, RZ, RZ, R39 ;  /* 0x000000ffff127224 */ /* 0x000fe200078e0027 */
[----:B--2---:R-:W-:Y:S01]  /*10d90*/  ISETP.NE.AND P0, PT, R2, RZ, PT ;  /* 0x000000ff0200720c */ /* 0x004fe20003f05270 */
[----:B------:R-:W-:Y:S01]  /*10da0*/  IMAD.MOV.U32 R12, RZ, RZ, R49 ;  /* 0x000000ffff0c7224 */ /* 0x000fe200078e0031 */
[----:B------:R-:W-:Y:S01]  /*10db0*/  STL.64 [R1+0xf0], R14 ;  /* 0x0000f00e01007387 */ /* 0x000fe20000100a00 */
[----:B-1----:R-:W-:-:S02]  /*10dc0*/  IMAD.MOV.U32 R4, RZ, RZ, R65 ;  /* 0x000000ffff047224 */ /* 0x002fc400078e0041 */
[----:B------:R-:W-:Y:S01]  /*10dd0*/  IMAD.MOV.U32 R5, RZ, RZ, R64 ;  /* 0x000000ffff057224 */ /* 0x000fe200078e0040 */
[----:B------:R-:W-:Y:S01]  /*10de0*/  STL.64 [R1+0xc8], R12 ;  /* 0x0000c80c01007387 */ /* 0x000fe20000100a00 */
[----:B------:R-:W-:-:S03]  /*10df0*/  IMAD.MOV.U32 R23, RZ, RZ, R16 ;  /* 0x000000ffff177224 */ /* 0x000fc600078e0010 */
[----:B------:R1:W-:Y:S04]  /*10e00*/  STL.64 [R1+0x150], R4 ;  /* 0x0001500401007387 */ /* 0x0003e80000100a00 */
[----:B------:R-:W-:Y:S04]  /*10e10*/  STL.64 [R1+0xf8], R18 ;  /* 0x0000f81201007387 */ /* 0x000fe80000100a00 */
[----:B------:R-:W-:Y:S01]  /*10e20*/  STL.64 [R1+0x128], R26 ;  /* 0x0001281a01007387 */ /* 0x000fe20000100a00 */
[----:B-1----:R-:W-:-:S03]  /*10e30*/  IMAD.MOV.U32 R4, RZ, RZ, R63 ;  /* 0x000000ffff047224 */ /* 0x002fc600078e003f */
[----:B------:R-:W-:Y:S01]  /*10e40*/  STL.64 [R1+0x130], R20 ;  /* 0x0001301401007387 */ /* 0x000fe20000100a00 */
[----:B------:R-:W-:-:S03]  /*10e50*/  IMAD.MOV.U32 R5, RZ, RZ, R62 ;  /* 0x000000ffff057224 */ /* 0x000fc600078e003e */
[----:B------:R-:W-:Y:S04]  /*10e60*/  STL.64 [R1+0x138], R22 ;  /* 0x0001381601007387 */ /* 0x000fe80000100a00 */
[----:B------:R1:W-:Y:S02]  /*10e70*/  STL.64 [R1+0x158], R4 ;  /* 0x0001580401007387 */ /* 0x0003e40000100a00 */
[----:B-1----:R-:W-:Y:S02]  /*10e80*/  IMAD.MOV.U32 R4, RZ, RZ, R61 ;  /* 0x000000ffff047224 */ /* 0x002fe400078e003d */
[----:B------:R-:W-:-:S05]  /*10e90*/  IMAD.MOV.U32 R5, RZ, RZ, R60 ;  /* 0x000000ffff057224 */ /* 0x000fca00078e003c */
        /* <DEDUP_REMOVED lines=9> */
[----:B------:R1:W-:Y:S04]  /*10f30*/  STL.64 [R1+0x178], R4 ;  /* 0x0001780401007387 */ /* 0x0003e80000100a00 */
[----:B------:R-:W-:Y:S06]  /*10f40*/  BAR.SYNC.DEFER_BLOCKING 0x0 ;  /* 0x0000000000007b1d */ /* 0x000fec0000010000 */
[----:B------:R-:W-:Y:S05]  /*10f50*/  @P0 BRA `(.L_x_8411) ;  /* 0x0000266000000947 */ /* 0x000fea0003800000 */
[----:B------:R-:W2:Y:S01]  /*10f60*/  S2R R9, SR_CTAID.X ;  /* 0x0000000000097919 */ /* 0x000ea20000002500 */
[----:B-1----:R-:W-:Y:S01]  /*10f70*/  LOP3.LUT R4, RZ, c[0x0][0x200], RZ, 0x33, !PT ;  /* 0x00008000ff047a12 */ /* 0x002fe200078e33ff */
[----:B------:R-:W-:Y:S01]  /*10f80*/  IMAD.MOV.U32 R24, RZ, RZ, c[0x0][0x200] ;  /* 0x00008000ff187624 */ /* 0x000fe200078e00ff */
[----:B------:R-:W-:Y:S01]  /*10f90*/  ISETP.NE.U32.AND P1, PT, RZ, c[0x0][0x1f8], PT ;  /* 0x00007e00ff007a0c */ /* 0x000fe20003f25070 */
[----:B------:R-:W-:Y:S01]  /*10fa0*/  IMAD.MOV.U32 R32, RZ, RZ, c[0x0][0x208] ;  /* 0x00008200ff207624 */ /* 0x000fe200078e00ff */
[----:B------:R-:W-:Y:S01]  /*10fb0*/  IMNMX R4, R4, -0x2, !PT ;  /* 0xfffffffe04047817 */ /* 0x000fe20007800200 */
[----:B------:R-:W-:Y:S01]  /*10fc0*/  IMAD.MOV.U32 R28, RZ, RZ, c[0x0][0x20c] ;  /* 0x00008300ff1c7624 */ /* 0x000fe200078e00ff */
[----:B------:R-:W-:Y:S01]  /*10fd0*/  IADD3 R33, R24, -0x1, RZ ;  /* 0xffffffff18217810 */ /* 0x000fe20007ffe0ff */
[----:B------:R-:W-:Y:S01]  /*10fe0*/  IMAD.MOV.U32 R26, RZ, RZ, c[0x0][0x224] ;  /* 0x00008900ff1a7624 */ /* 0x000fe200078e00ff */
[----:B------:R-:W-:Y:S01]  /*10ff0*/  IADD3 R12, R4, c[0x0][0x200], RZ ;  /* 0x00008000040c7a10 */ /* 0x000fe20007ffe0ff */
[----:B------:R-:W-:Y:S01]  /*11000*/  IMAD.MOV.U32 R6, RZ, RZ, 0x4 ;  /* 0x00000004ff067424 */ /* 0x000fe200078e00ff */
[----:B------:R-:W-:Y:S01]  /*11010*/  ISETP.NE.U32.AND P0, PT, RZ, c[0x0][0x1b8], PT ;  /* 0x00006e00ff007a0c */ /* 0x000fe20003f05070 */
[----:B------:R-:W-:Y:S01]  /*11020*/  IMAD.MOV.U32 R7, RZ, RZ, -0x1 ;  /* 0xffffffffff077424 */ /* 0x000fe200078e00ff */
[----:B------:R-:W-:Y:S01]  /*11030*/  IADD3 R4, R12, 0x1, RZ ;  /* 0x000000010c047810 */ /* 0x000fe20007ffe0ff */
[----:B------:R-:W-:Y:S01]  /*11040*/  IMAD.MOV.U32 R13, RZ, RZ, 0x4 ;  /* 0x00000004ff0d7424 */ /* 0x000fe200078e00ff */
[C---:B------:R-:W-:Y:S01]  /*11050*/  IADD3 R46, R26.reuse, -0x1, RZ ;  /* 0xffffffff1a2e7810 */ /* 0x040fe20007ffe0ff */
[----:B------:R-:W-:Y:S01]  /*11060*/  IMAD.SHL.U32 R27, R26, 0x2, RZ ;  /* 0x000000021a1b7824 */ /* 0x000fe200078e00ff */
[----:B------:R-:W-:Y:S01]  /*11070*/  ISETP.GE.U32.AND P3, PT, R4, 0x3, PT ;  /* 0x000000030400780c */ /* 0x000fe20003f66070 */
[C---:B------:R-:W-:Y:S01]  /*11080*/  IMAD R4, R33.reuse, R32, -c[0x0][0x208] ;  /* 0x8000820021047624 */ /* 0x040fe200078e0220 */
[----:B------:R-:W-:Y:S01]  /*11090*/  ISETP.NE.AND.EX P1, PT, RZ, c[0x0][0x1fc], PT, P1 ;  /* 0x00007f00ff007a0c */ /* 0x000fe20003f25310 */
[----:B------:R-:W-:Y:S01]  /*110a0*/  IMAD.MOV.U32 R34, RZ, RZ, RZ ;  /* 0x000000ffff227224 */ /* 0x000fe200078e00ff */
[----:B------:R-:W-:Y:S01]  /*110b0*/  LOP3.LUT R26, R26, 0x3, RZ, 0xc0, !PT ;  /* 0x000000031a1a7812 */ /* 0x000fe200078ec0ff */
[----:B------:R-:W-:Y:S01]  /*110c0*/  IMAD R32, R32, c[0x0][0x224], RZ ;  /* 0x0000890020207a24 */ /* 0x000fe200078e02ff */
[----:B------:R-:W-:Y:S01]  /*110d0*/  IADD3 R20, R12, 0x2, RZ ;  /* 0x000000020c147810 */ /* 0x000fe20007ffe0ff */
[--C-:B--2---:R-:W-:Y:S01]  /*110e0*/  IMAD R31, R33, c[0x0][0x208], R9.reuse ;  /* 0x00008200211f7a24 */ /* 0x104fe200078e0209 */
[----:B------:R-:W-:Y:S01]  /*110f0*/  IADD3 R29, R9, -c[0x0][0x208], R4 ;  /* 0x80008200091d7a10 */ /* 0x000fe20007ffe004 */
[----:B------:R-:W-:Y:S01]  /*11100*/  IMAD.IADD R30, R4, 0x1, R9 ;  /* 0x00000001041e7824 */ /* 0x000fe200078e0209 */
[----:B------:R-:W-:Y:S01]  /*11110*/  IADD3 R4, P2, -R6, c[0x0][0x198], RZ ;  /* 0x0000660006047a10 */ /* 0x000fe20007f5e1ff */
[----:B------:R-:W-:Y:S01]  /*11120*/  IMAD R31, R28, c[0x0][0x204], R31 ;  /* 0x000081001c1f7a24 */ /* 0x000fe200078e021f */
[----:B------:R-:W-:Y:S01]  /*11130*/  IADD3 R6, P4, -R6, c[0x0][0x1b8], RZ ;  /* 0x00006e0006067a10 */ /* 0x000fe20007f9e1ff */
[----:B------:R-:W-:Y:S01]  /*11140*/  IMAD R30, R28, c[0x0][0x204], R30 ;  /* 0x000081001c1e7a24 */ /* 0x000fe200078e021e */
[----:B------:R-:W-:Y:S01]  /*11150*/  IADD3 R25, R24, -0x2, RZ ;  /* 0xfffffffe18197810 */ /* 0x000fe20007ffe0ff */
[C---:B------:R-:W-:Y:S01]  /*11160*/  IMAD R29, R28.reuse, c[0x0][0x204], R29 ;  /* 0x000081001c1d7a24 */ /* 0x040fe200078e021d */
[----:B------:R-:W-:Y:S01]  /*11170*/  IADD3.X R5, R7, c[0x0][0x19c], RZ, P2, !PT ;  /* 0x0000670007057a10 */ /* 0x000fe200017fe4ff */
[----:B------:R-:W-:Y:S01]  /*11180*/  IMAD R28, R28, c[0x0][0x204], R9 ;  /* 0x000081001c1c7a24 */ /* 0x000fe200078e0209 */
[----:B------:R-:W-:Y:S01]  /*11190*/  IADD3 R24, R24, -0x3, RZ ;  /* 0xfffffffd18187810 */ /* 0x000fe20007ffe0ff */
[C---:B------:R-:W-:Y:S01]  /*111a0*/  IMAD R23, R9.reuse, c[0x0][0x224], RZ ;  /* 0x0000890009177a24 */ /* 0x040fe200078e02ff */
[----:B------:R-:W-:Y:S01]  /*111b0*/  ISETP.NE.AND.EX P1, PT, RZ, c[0x0][0x1bc], P1, P0 ;  /* 0x00006f00ff007a0c */ /* 0x000fe20000f25300 */
[----:B------:R-:W-:Y:S01]  /*111c0*/  IMAD.WIDE R8, R9, R13, c[0x0][0x1f0] ;  /* 0x00007c0009087625 */ /* 0x000fe200078e020d */
[----:B------:R-:W-:-:S02]  /*111d0*/  IADD3.X R7, R7, c[0x0][0x1bc], RZ, P4, !PT ;  /* 0x00006f0007077a10 */ /* 0x000fc400027fe4ff */
[----:B------:R-:W-:Y:S01]  /*111e0*/  IADD3 R21, -R26, c[0x0][0x224], RZ ;  /* 0x000089001a157a10 */ /* 0x000fe20007ffe1ff */
[----:B------:R-:W-:Y:S01]  /*111f0*/  IMAD.WIDE R10, R28, R13, c[0x0][0x1c8] ;  /* 0x000072001c0a7625 */ /* 0x000fe200078e020d */
[----:B------:R-:W-:-:S03]  /*11200*/  LOP3.LUT R20, R20, 0x3, RZ, 0xc0, !PT ;  /* 0x0000000314147812 */ /* 0x000fc600078ec0ff */
[----:B------:R-:W-:-:S04]  /*11210*/  IMAD.WIDE R12, R28, R13, c[0x0][0x1c0] ;  /* 0x000070001c0c7625 */ /* 0x000fc800078e020d */
[----:B------:R-:W-:Y:S02]  /*11220*/  IMAD R22, R28, R27, RZ ;  /* 0x0000001b1c167224 */ /* 0x000fe400078e02ff */
.L_x_8428:
[----:B------:R-:W-:Y:S01]  /*11230*/  ISETP.NE.U32.AND P0, PT, RZ, c[0x0][0x1c8], PT ;  /* 0x00007200ff007a0c */ /* 0x000fe20003f05070 */
[----:B0-----:R-:W-:Y:S01]  /*11240*/  IMAD R19, R34, 0x4, R3 ;  /* 0x0000000422137824 */ /* 0x001fe200078e0203 */
[----:B------:R-:W-:Y:S02]  /*11250*/  IABS R16, c[0x0][0x228] ;  /* 0x00008a0000107a13 */ /* 0x000fe40000000000 */
[----:B------:R-:W-:-:S13]  /*11260*/  ISETP.NE.AND.EX P0, PT, RZ, c[0x0][0x1cc], PT, P0 ;  /* 0x00007300ff007a0c */ /* 0x000fda0003f05300 */
[----:B-----5:R-:W-:Y:S05]  /*11270*/  @!P0 BRA `(.L_x_8412) ;  /* 0x00001d6000008947 */ /* 0x020fea0003800000 */
[----:B------:R-:W2:Y:S04]  /*11280*/  LDL R18, [R19] ;  /* 0x0000000013127983 */ /* 0x000ea80000100800 */
[----:B0-----:R-:W3:Y:S01]  /*11290*/  LDG.E R40, [R8.64] ;  /* 0x0000000408287981 */ /* 0x001ee2000c1e1900 */
[----:B------:R-:W0:Y:S08]  /*112a0*/  I2F.RP R14, R16 ;  /* 0x00000010000e7306 */ /* 0x000e300000209400 */
[----:B0-----:R-:W0:Y:S01]  /*112b0*/  MUFU.RCP R14, R14 ;  /* 0x0000000e000e7308 */ /* 0x001e220000001000 */
[----:B--2---:R-:W-:-:S04]  /*112c0*/  IADD3 R15, P2, R69, R18, RZ ;  /* 0x00000012450f7210 */ /* 0x004fc80007f5e0ff */
[----:B------:R-:W-:Y:S02]  /*112d0*/  LEA.HI.X.SX32 R18, R18, R0, 0x1, P2 ;  /* 0x0000000012127211 */ /* 0x000fe400010f0eff */
[----:B------:R-:W-:-:S04]  /*112e0*/  LEA R38, P2, R15, c[0x0][0x160], 0x2 ;  /* 0x000058000f267a11 */ /* 0x000fc800078410ff */
[----:B------:R-:W-:-:S05]  /*112f0*/  LEA.HI.X R39, R15, c[0x0][0x164], R18, 0x2, P2 ;  /* 0x000059000f277a11 */ /* 0x000fca00010f1412 */
[----:B------:R-:W2:Y:S01]  /*11300*/  LDG.E.CONSTANT R38, [R38.64] ;  /* 0x0000000426267981 */ /* 0x000ea2000c1e9900 */
[----:B0-----:R-:W-:-:S04]  /*11310*/  IADD3 R36, R14, 0xffffffe, RZ ;  /* 0x0ffffffe0e247810 */ /* 0x001fc80007ffe0ff */
[----:B------:R0:W1:Y:S02]  /*11320*/  F2I.FTZ.U32.TRUNC.NTZ R37, R36 ;  /* 0x0000002400257305 */ /* 0x000064000021f000 */
[----:B0-----:R-:W-:Y:S02]  /*11330*/  IMAD.MOV.U32 R36, RZ, RZ, RZ ;  /* 0x000000ffff247224 */ /* 0x001fe400078e00ff */
[----:B-1----:R-:W-:-:S04]  /*11340*/  IMAD.MOV R17, RZ, RZ, -R37 ;  /* 0x000000ffff117224 */ /* 0x002fc800078e0a25 */
[----:B------:R-:W-:-:S04]  /*11350*/  IMAD R17, R17, R16, RZ ;  /* 0x0000001011117224 */ /* 0x000fc800078e02ff */
[----:B------:R-:W-:Y:S01]  /*11360*/  IMAD.HI.U32 R37, R37, R17, R36 ;  /* 0x0000001125257227 */ /* 0x000fe200078e0024 */
[----:B--2---:R-:W-:-:S05]  /*11370*/  IABS R35, R38 ;  /* 0x0000002600237213 */ /* 0x004fca0000000000 */
[----:B------:R-:W-:-:S04]  /*11380*/  IMAD.MOV.U32 R17, RZ, RZ, R35 ;  /* 0x000000ffff117224 */ /* 0x000fc800078e0023 */
        /* <DEDUP_REMOVED lines=29> */
.L_x_8417:
        /* <DEDUP_REMOVED lines=11> */
.L_x_8416:
        /* <DEDUP_REMOVED lines=18> */
.L_x_8421:
[----:B-1----:R-:W-:-:S04]  /*11730*/  IMAD.IADD R17, R22, 0x1, R37 ;  /* 0x0000000116117824 */ /* 0x002fc800078e0225 */
[----:B------:R-:W-:-:S05]  /*11740*/  IMAD.WIDE R16, R17, R14, c[0x0][0x1b0] ;  /* 0x00006c0011107625 */ /* 0x000fca00078e020e */
        /* <DEDUP_REMOVED lines=9> */
[----:B------:R-:W3:Y:S01]  /*117e0*/  LDG.E R40, [R16.64+0xc] ;  /* 0x00000c0410287981 */ /* 0x000ee2000c1e1900 */
[----:B------:R-:W-:Y:S02]  /*117f0*/  IADD3 R41, R22, 0x4, R37 ;  /* 0x0000000416297810 */ /* 0x000fe40007ffe025 */
[----:B---3--:R-:W-:-:S03]  /*11800*/  FMNMX.FTZ R47, R45, R40, PT ;  /* 0x000000282d2f7209 */ /* 0x008fc60003810000 */
        /* <DEDUP_REMOVED lines=46> */
.L_x_8420:
[----:B------:R-:W-:-:S13]  /*11af0*/  ISETP.GT.AND P2, PT, R36, 0x4, PT ;  /* 0x000000042400780c */ /* 0x000fda0003f44270 */
[----:B------:R-:W-:Y:S05]  /*11b00*/  @!P2 BRA `(.L_x_8422) ;  /* 0x000001f00000a947 */ /* 0x000fea0003800000 */
[----:B-1----:R-:W-:-:S04]  /*11b10*/  IMAD.IADD R17, R22, 0x1, R37 ;  /* 0x0000000116117824 */ /* 0x002fc800078e0225 */
[----:B------:R-:W-:-:S05]  /*11b20*/  IMAD.WIDE R16, R17, R14, c[0x0][0x1b0] ;  /* 0x00006c0011107625 */ /* 0x000fca00078e020e */
        /* <DEDUP_REMOVED lines=24> */
[----:B------:R-:W-:Y:S02]  /*11cb0*/  PLOP3.LUT P0, PT, PT, PT, PT, 0x8, 0x0 ;  /* 0x000000000000781c */ /* 0x000fe40003f0e170 */
[----:B------:R-:W-:Y:S02]  /*11cc0*/  IADD3 R36, R36, -0x8, RZ ;  /* 0xfffffff824247810 */ /* 0x000fe40007ffe0ff */
[----:B------:R-:W-:Y:S02]  /*11cd0*/  IADD3 R37, R37, 0x8, RZ ;  /* 0x0000000825257810 */ /* 0x000fe40007ffe0ff */
[----:B--2---:R-:W-:-:S05]  /*11ce0*/  FMNMX.FTZ R39, R17, R16, PT ;  /* 0x0000001011277209 */ /* 0x004fca0003810000 */
[----:B------:R1:W-:Y:S02]  /*11cf0*/  STG.E [R12.64], R39 ;  /* 0x000000270c007986 */ /* 0x0003e4000c101904 */
.L_x_8422:
[----:B------:R-:W-:-:S13]  /*11d00*/  ISETP.NE.OR P0, PT, R36, RZ, P0 ;  /* 0x000000ff2400720c */ /* 0x000fda0000705670 */
[----:B------:R-:W-:Y:S05]  /*11d10*/  @!P0 BRA `(.L_x_8418) ;  /* 0x0000012000008947 */ /* 0x000fea0003800000 */
.L_x_8419:
        /* <DEDUP_REMOVED lines=17> */
[----:B0-----:R-:W-:Y:S05]  /*11e30*/  @P0 BRA `(.L_x_8419) ;  /* 0xfffffee000000947 */ /* 0x001fea000383ffff */
.L_x_8418:
[----:B------:R-:W-:-:S13]  /*11e40*/  ISETP.NE.AND P0, PT, R26, RZ, PT ;  /* 0x000000ff1a00720c */ /* 0x000fda0003f05270 */
[----:B------:R-:W-:Y:S05]  /*11e50*/  @!P0 BRA `(.L_x_8414) ;  /* 0x000000f000008947 */ /* 0x000fea0003800000 */
[----:B01----:R-:W-:Y:S02]  /*11e60*/  IMAD.IADD R17, R22, 0x1, R37 ;  /* 0x0000000116117824 */ /* 0x003fe400078e0225 */
[----:B------:R-:W2:Y:S02]  /*11e70*/  LDG.E R37, [R12.64] ;  /* 0x000000040c257981 */ /* 0x000ea4000c1e1900 */
[----:B------:R-:W-:-:S05]  /*11e80*/  IMAD.WIDE R16, R17, R14, c[0x0][0x1b0] ;  /* 0x00006c0011107625 */ /* 0x000fca00078e020e */
[----:B------:R-:W2:Y:S01]  /*11e90*/  LDG.E R14, [R16.64] ;  /* 0x00000004100e7981 */ /* 0x000ea2000c1e1900 */
[----:B------:R-:W-:Y:S02]  /*11ea0*/  ISETP.NE.AND P0, PT, R26, 0x1, PT ;  /* 0x000000011a00780c */ /* 0x000fe40003f05270 */
[----:B--2---:R-:W-:-:S05]  /*11eb0*/  FMNMX.FTZ R37, R14, R37, PT ;  /* 0x000000250e257209 */ /* 0x004fca0003810000 */
[----:B------:R0:W-:Y:S06]  /*11ec0*/  STG.E [R12.64], R37 ;  /* 0x000000250c007986 */ /* 0x0001ec000c101904 */
[----:B------:R-:W-:Y:S05]  /*11ed0*/  @!P0 BRA `(.L_x_8414) ;  /* 0x0000007000008947 */ /* 0x000fea0003800000 */
[----:B------:R-:W2:Y:S01]  /*11ee0*/  LDG.E R14, [R16.64+0x4] ;  /* 0x00000404100e7981 */ /* 0x000ea2000c1e1900 */
[----:B------:R-:W-:Y:S02]  /*11ef0*/  ISETP.NE.AND P0, PT, R26, 0x2, PT ;  /* 0x000000021a00780c */ /* 0x000fe40003f05270 */
[----:B--2--5:R-:W-:-:S05]  /*11f00*/  FMNMX.FTZ R39, R37, R14, PT ;  /* 0x0000000e25277209 */ /* 0x024fca0003810000 */
[----:B------:R1:W-:Y:S06]  /*11f10*/  STG.E [R12.64], R39 ;  /* 0x000000270c007986 */ /* 0x0003ec000c101904 */
[----:B------:R-:W2:Y:S02]  /*11f20*/  @P0 LDG.E R14, [R16.64+0x8] ;  /* 0x00000804100e0981 */ /* 0x000ea4000c1e1900 */
[----:B0-2---:R-:W-:-:S05]  /*11f30*/  @P0 FMNMX.FTZ R37, R39, R14, PT ;  /* 0x0000000e27250209 */ /* 0x005fca0003810000 */
[----:B------:R1:W-:Y:S02]  /*11f40*/  @P0 STG.E [R12.64], R37 ;  /* 0x000000250c000986 */ /* 0x0003e4000c101904 */
.L_x_8414:
[----:B01---5:R-:W2:Y:S01]  /*11f50*/  LDG.E R39, [R8.64] ;  /* 0x0000000408277981 */ /* 0x023ea2000c1e1900 */
[----:B------:R-:W-:Y:S01]  /*11f60*/  IMAD.IADD R36, R22, 0x1, R19 ;  /* 0x0000000116247824 */ /* 0x000fe200078e0213 */
[----:B------:R-:W-:Y:S01]  /*11f70*/  ISETP.NE.U32.AND P0, PT, RZ, c[0x0][0x1b8], PT ;  /* 0x00006e00ff007a0c */ /* 0x000fe20003f05070 */
[----:B------:R-:W-:Y:S01]  /*11f80*/  IMAD.MOV.U32 R17, RZ, RZ, c[0x0][0x210] ;  /* 0x00008400ff117624 */ /* 0x000fe200078e00ff */
[C---:B------:R-:W-:Y:S01]  /*11f90*/  LEA R14, P4, R15.reuse, c[0x0][0x168], 0x1 ;  /* 0x00005a000f0e7a11 */ /* 0x040fe200078808ff */
[----:B------:R-:W-:Y:S01]  /*11fa0*/  IMAD.MOV.U32 R37, RZ, RZ, 0x4 ;  /* 0x00000004ff257424 */ /* 0x000fe200078e00ff */
[----:B------:R-:W-:Y:S01]  /*11fb0*/  ISETP.NE.AND.EX P0, PT, RZ, c[0x0][0x1bc], PT, P0 ;  /* 0x00006f00ff007a0c */ /* 0x000fe20003f05300 */
[----:B------:R-:W-:Y:S01]  /*11fc0*/  IMAD R40, R36, R17, c[0x0][0x200] ;  /* 0x0000800024287624 */ /* 0x000fe200078e0211 */
[----:B------:R-:W-:Y:S01]  /*11fd0*/  LEA.HI.X R15, R15, c[0x0][0x16c], R18, 0x1, P4 ;  /* 0x00005b000f0f7a11 */ /* 0x000fe200020f0c12 */
[----:B------:R-:W-:Y:S02]  /*11fe0*/  IMAD.MOV.U32 R19, RZ, RZ, c[0x0][0x200] ;  /* 0x00008000ff137624 */ /* 0x000fe400078e00ff */
[----:B------:R-:W-:-:S03]  /*11ff0*/  IMAD.WIDE R16, R40, R37, c[0x0][0x198] ;  /* 0x0000660028107625 */ /* 0x000fc600078e0225 */
[----:B------:R-:W-:Y:S01]  /*12000*/  ISETP.GE.AND P2, PT, R19, 0x1, PT ;  /* 0x000000011300780c */ /* 0x000fe20003f46270 */
[----:B------:R-:W-:Y:S01]  /*12010*/  IMAD.WIDE R18, R40, R37, c[0x0][0x1b8] ;  /* 0x00006e0028127625 */ /* 0x000fe200078e0225 */
[----:B--2---:R0:W-:Y:S03]  /*12020*/  STG.E [R16.64], R39 ;  /* 0x0000002710007986 */ /* 0x0041e6000c101904 */
[----:B------:R-:W-:Y:S08]  /*12030*/  @!P0 BRA `(.L_x_8423) ;  /* 0x0000035000008947 */ /* 0x000ff00003800000 */
[----:B0-----:R-:W2:Y:S01]  /*12040*/  LDG.E.U16.CONSTANT R39, [R14.64] ;  /* 0x000000040e277981 */ /* 0x001ea2000c1e9500 */
[----:B------:R-:W-:Y:S02]  /*12050*/  IABS R42, c[0x0][0x228] ;  /* 0x00008a00002a7a13 */ /* 0x000fe40000000000 */
[----:B------:R-:W-:Y:S02]  /*12060*/  IABS R44, R38 ;  /* 0x00000026002c7213 */ /* 0x000fe40000000000 */
[----:B------:R-:W0:Y:S01]  /*12070*/  I2F.RP R43, R42 ;  /* 0x0000002a002b7306 */ /* 0x000e220000209400 */
[----:B------:R-:W-:-:S07]  /*12080*/  IABS R47, c[0x0][0x224] ;  /* 0x00008900002f7a13 */ /* 0x000fce0000000000 */
[----:B0-----:R-:W0:Y:S02]  /*12090*/  MUFU.RCP R43, R43 ;  /* 0x0000002b002b7308 */ /* 0x001e240000001000 */
[----:B0-----:R-:W-:-:S06]  /*120a0*/  IADD3 R40, R43, 0xffffffe, RZ ;  /* 0x0ffffffe2b287810 */ /* 0x001fcc0007ffe0ff */
[----:B------:R-:W0:Y:S08]  /*120b0*/  I2F.RP R43, R47 ;  /* 0x0000002f002b7306 */ /* 0x000e300000209400 */
[----:B------:R1:W3:Y:S08]  /*120c0*/  F2I.FTZ.U32.TRUNC.NTZ R41, R40 ;  /* 0x0000002800297305 */ /* 0x0002f0000021f000 */
[----:B0-----:R-:W0:Y:S01]  /*120d0*/  MUFU.RCP R43, R43 ;  /* 0x0000002b002b7308 */ /* 0x001e220000001000 */
[----:B-1----:R-:W-:-:S02]  /*120e0*/  IMAD.MOV.U32 R40, RZ, RZ, RZ ;  /* 0x000000ffff287224 */ /* 0x002fc400078e00ff */
[----:B---3--:R-:W-:-:S04]  /*120f0*/  IMAD.MOV R45, RZ, RZ, -R41 ;  /* 0x000000ffff2d7224 */ /* 0x008fc800078e0a29 */
[----:B------:R-:W-:-:S04]  /*12100*/  IMAD R45, R45, R42, RZ ;  /* 0x0000002a2d2d7224 */ /* 0x000fc800078e02ff */
[----:B------:R-:W-:-:S04]  /*12110*/  IMAD.HI.U32 R45, R41, R45, R40 ;  /* 0x0000002d292d7227 */ /* 0x000fc800078e0028 */
[----:B------:R-:W-:Y:S01]  /*12120*/  IMAD.MOV.U32 R41, RZ, RZ, R44 ;  /* 0x000000ffff297224 */ /* 0x000fe200078e002c */
[----:B0-----:R-:W-:-:S03]  /*12130*/  IADD3 R44, R43, 0xffffffe, RZ ;  /* 0x0ffffffe2b2c7810 */ /* 0x001fc60007ffe0ff */
[----:B------:R-:W-:-:S04]  /*12140*/  IMAD.HI.U32 R45, R45, R41, RZ ;  /* 0x000000292d2d7227 */ /* 0x000fc800078e00ff */
[----:B------:R-:W-:-:S04]  /*12150*/  IMAD.MOV R40, RZ, RZ, -R45 ;  /* 0x000000ffff287224 */ /* 0x000fc800078e0a2d */
[----:B------:R-:W-:Y:S01]  /*12160*/  IMAD R41, R42, R40, R41 ;  /* 0x000000282a297224 */ /* 0x000fe200078e0229 */
[----:B------:R-:W-:-:S04]  /*12170*/  LOP3.LUT R40, R38, c[0x0][0x228], RZ, 0x3c, !PT ;  /* 0x00008a0026287a12 */ /* 0x000fc800078e3cff */
[----:B------:R-:W-:Y:S02]  /*12180*/  ISETP.GT.U32.AND P5, PT, R42, R41, PT ;  /* 0x000000292a00720c */ /* 0x000fe40003fa4070 */
[----:B------:R-:W-:-:S11]  /*12190*/  ISETP.GE.AND P0, PT, R40, RZ, PT ;  /* 0x000000ff2800720c */ /* 0x000fd60003f06270 */
[----:B------:R-:W-:Y:S01]  /*121a0*/  @!P5 IMAD.IADD R41, R41, 0x1, -R42 ;  /* 0x000000012929d824 */ /* 0x000fe200078e0a2a */
[----:B------:R-:W-:Y:S02]  /*121b0*/  @!P5 IADD3 R45, R45, 0x1, RZ ;  /* 0x000000012d2dd810 */ /* 0x000fe40007ffe0ff */
[----:B------:R-:W-:Y:S02]  /*121c0*/  ISETP.NE.AND P5, PT, RZ, c[0x0][0x228], PT ;  /* 0x00008a00ff007a0c */ /* 0x000fe40003fa5270 */
[----:B------:R-:W-:Y:S02]  /*121d0*/  ISETP.GE.U32.AND P4, PT, R41, R42, PT ;  /* 0x0000002a2900720c */ /* 0x000fe40003f86070 */
[----:B------:R-:W0:Y:S11]  /*121e0*/  F2I.FTZ.U32.TRUNC.NTZ R41, R44 ;  /* 0x0000002c00297305 */ /* 0x000e36000021f000 */
[----:B------:R-:W-:-:S05]  /*121f0*/  @P4 IADD3 R45, R45, 0x1, RZ ;  /* 0x000000012d2d4810 */ /* 0x000fca0007ffe0ff */
[----:B------:R-:W-:Y:S02]  /*12200*/  IMAD.MOV.U32 R42, RZ, RZ, R45 ;  /* 0x000000ffff2a7224 */ /* 0x000fe400078e002d */
[--C-:B0-----:R-:W-:Y:S02]  /*12210*/  IMAD.MOV R40, RZ, RZ, -R41.reuse ;  /* 0x000000ffff287224 */ /* 0x101fe400078e0a29 */
        /* <DEDUP_REMOVED lines=19> */
[----:B------:R-:W0:Y:S01]  /*12350*/  LDS R40, [R40+0x188] ;  /* 0x0001880028287984 */ /* 0x000e220000000800 */
[----:B--2---:R-:W-:-:S05]  /*12360*/  HADD2.F32 R39, -RZ, R39.H0_H0 ;  /* 0x20000027ff277230 */ /* 0x004fca0000004100 */
[----:B0-----:R-:W-:-:S05]  /*12370*/  FADD.FTZ R39, R39, -R40 ;  /* 0x8000002827277221 */ /* 0x001fca0000010000 */
[----:B------:R0:W-:Y:S02]  /*12380*/  STG.E [R18.64], R39 ;  /* 0x0000002712007986 */ /* 0x0001e4000c101904 */
.L_x_8423:
[----:B------:R-:W-:Y:S05]  /*12390*/  @!P2 BRA `(.L_x_8424) ;  /* 0x00000b100000a947 */ /* 0x000fea0003800000 */
[----:B0-----:R-:W-:Y:S02]  /*123a0*/  IABS R39, c[0x0][0x228] ;  /* 0x00008a0000277a13 */ /* 0x001fe40000000000 */
[----:B------:R-:W-:Y:S02]  /*123b0*/  IABS R45, c[0x0][0x224] ;  /* 0x00008900002d7a13 */ /* 0x000fe40000000000 */
[----:B------:R-:W0:Y:S08]  /*123c0*/  I2F.RP R42, R39 ;  /* 0x00000027002a7306 */ /* 0x000e300000209400 */
[----:B0-----:R-:W0:Y:S02]  /*123d0*/  MUFU.RCP R42, R42 ;  /* 0x0000002a002a7308 */ /* 0x001e240000001000 */
[----:B0-----:R-:W-:-:S02]  /*123e0*/  IADD3 R40, R42, 0xffffffe, RZ ;  /* 0x0ffffffe2a287810 */ /* 0x001fc40007ffe0ff */
[----:B------:R-:W-:-:S04]  /*123f0*/  IABS R42, R38 ;  /* 0x00000026002a7213 */ /* 0x000fc80000000000 */
[----:B------:R0:W1:Y:S01]  /*12400*/  F2I.FTZ.U32.TRUNC.NTZ R41, R40 ;  /* 0x0000002800297305 */ /* 0x000062000021f000 */
[----:B------:R-:W-:-:S04]  /*12410*/  LOP3.LUT R38, R38, c[0x0][0x228], RZ, 0x3c, !PT ;  /* 0x00008a0026267a12 */ /* 0x000fc800078e3cff */
[----:B------:R-:W-:Y:S01]  /*12420*/  ISETP.GE.AND P4, PT, R38, RZ, PT ;  /* 0x000000ff2600720c */ /* 0x000fe20003f86270 */
[----:B0-----:R-:W-:Y:S02]  /*12430*/  IMAD.MOV.U32 R40, RZ, RZ, RZ ;  /* 0x000000ffff287224 */ /* 0x001fe400078e00ff */
[----:B-1----:R-:W-:-:S04]  /*12440*/  IMAD.MOV R44, RZ, RZ, -R41 ;  /* 0x000000ffff2c7224 */ /* 0x002fc800078e0a29 */
[----:B------:R-:W-:Y:S02]  /*12450*/  IMAD R43, R44, R39, RZ ;  /* 0x000000272c2b7224 */ /* 0x000fe400078e02ff */
[----:B------:R-:W0:Y:S02]  /*12460*/  I2F.RP R44, R45 ;  /* 0x0000002d002c7306 */ /* 0x000e240000209400 */
[----:B------:R-:W-:-:S06]  /*12470*/  IMAD.HI.U32 R43, R41, R43, R40 ;  /* 0x0000002b292b7227 */ /* 0x000fcc00078e0028 */
[----:B------:R-:W-:-:S04]  /*12480*/  IMAD.HI.U32 R40, R43, R42, RZ ;  /* 0x0000002a2b287227 */ /* 0x000fc800078e00ff */
[----:B------:R-:W-:-:S04]  /*12490*/  IMAD.MOV R41, RZ, RZ, -R40 ;  /* 0x000000ffff297224 */ /* 0x000fc800078e0a28 */
[C---:B------:R-:W-:Y:S01]  /*124a0*/  IMAD R42, R39.reuse, R41, R42 ;  /* 0x00000029272a7224 */ /* 0x040fe200078e022a */
[----:B0-----:R-:W0:Y:S04]  /*124b0*/  MUFU.RCP R44, R44 ;  /* 0x0000002c002c7308 */ /* 0x001e280000001000 */
[----:B------:R-:W-:Y:S02]  /*124c0*/  ISETP.GT.U32.AND P0, PT, R39, R42, PT ;  /* 0x0000002a2700720c */ /* 0x000fe40003f04070 */
[----:B0-----:R-:W-:-:S11]  /*124d0*/  IADD3 R41, R44, 0xffffffe, RZ ;  /* 0x0ffffffe2c297810 */ /* 0x001fd60007ffe0ff */
[----:B------:R-:W-:Y:S01]  /*124e0*/  @!P0 IMAD.IADD R42, R42, 0x1, -R39 ;  /* 0x000000012a2a8824 */ /* 0x000fe200078e0a27 */
[----:B------:R-:W-:Y:S02]  /*124f0*/  @!P0 IADD3 R40, R40, 0x1, RZ ;  /* 0x0000000128288810 */ /* 0x000fe40007ffe0ff */
[----:B------:R-:W-:Y:S02]  /*12500*/  ISETP.NE.AND P0, PT, RZ, c[0x0][0x228], PT ;  /* 0x00008a00ff007a0c */ /* 0x000fe40003f05270 */
[----:B------:R-:W-:Y:S02]  /*12510*/  ISETP.GE.U32.AND P2, PT, R42, R39, PT ;  /* 0x000000272a00720c */ /* 0x000fe40003f46070 */
[----:B------:R-:W0:Y:S11]  /*12520*/  F2I.FTZ.U32.TRUNC.NTZ R39, R41 ;  /* 0x0000002900277305 */ /* 0x000e36000021f000 */
[----:B------:R-:W-:Y:S01]  /*12530*/  @P2 IADD3 R40, R40, 0x1, RZ ;  /* 0x0000000128282810 */ /* 0x000fe20007ffe0ff */
[----:B0-----:R-:W-:-:S04]  /*12540*/  IMAD.MOV R38, RZ, RZ, -R39 ;  /* 0x000000ffff267224 */ /* 0x001fc800078e0a27 */
        /* <DEDUP_REMOVED lines=16> */
[----:B------:R-:W-:Y:S01]  /*12650*/  ISETP.NE.AND P0, PT, R20, RZ, PT ;  /* 0x000000ff1400720c */ /* 0x000fe20003f05270 */
[----:B------:R-:W-:Y:S02]  /*12660*/  IMAD.MOV.U32 R45, RZ, RZ, c[0x0][0x200] ;  /* 0x00008000ff2d7624 */ /* 0x000fe400078e00ff */
        /* <DEDUP_REMOVED lines=20> */
[----:B0-----:R-:W-:-:S06]  /*127b0*/  IMAD.WIDE R42, R48, R37, c[0x0][0x1d8] ;  /* 0x00007600302a7625 */ /* 0x001fcc00078e0225 */
        /* <DEDUP_REMOVED lines=23> */
[----:B--2---:R0:W-:Y:S04]  /*12930*/  @P1 STG.E [R18.64+-0xc], R39 ;  /* 0xfffff42712001986 */ /* 0x0041e8000c101904 */
[----:B------:R0:W5:Y:S01]  /*12940*/  LDG.E R48, [R42.64] ;  /* 0x000000042a307981 */ /* 0x000162000c1e1900 */
[----:B------:R-:W-:-:S03]  /*12950*/  IMAD.MOV.U32 R45, RZ, RZ, R24 ;  /* 0x000000ffff2d7224 */ /* 0x000fc600078e0018 */
.L_x_8425:
[----:B------:R-:W-:Y:S05]  /*12960*/  @!P3 BRA `(.L_x_8424) ;  /* 0x000005400000b947 */ /* 0x000fea0003800000 */
[----:B0-----:R-:W-:Y:S01]  /*12970*/  IMAD R17, R36, c[0x0][0x210], R45 ;  /* 0x0000840024117a24 */ /* 0x001fe200078e022d */
[C---:B------:R-:W-:Y:S02]  /*12980*/  IADD3 R37, R45.reuse, -0x4, RZ ;  /* 0xfffffffc2d257810 */ /* 0x040fe40007ffe0ff */
[----:B------:R-:W-:Y:S01]  /*12990*/  IADD3 R39, R45, -0x1, RZ ;  /* 0xffffffff2d277810 */ /* 0x000fe20007ffe0ff */
[----:B------:R-:W-:Y:S01]  /*129a0*/  IMAD.WIDE R18, R17, 0x4, R4 ;  /* 0x0000000411127825 */ /* 0x000fe200078e0204 */
[----:B------:R-:W-:-:S03]  /*129b0*/  IADD3 R47, R45, 0x4, RZ ;  /* 0x000000042d2f7810 */ /* 0x000fc60007ffe0ff */
[----:B------:R-:W-:-:S04]  /*129c0*/  IMAD.WIDE R16, R17, 0x4, R6 ;  /* 0x0000000411107825 */ /* 0x000fc800078e0206 */
[----:B------:R-:W-:Y:S01]  /*129d0*/  IMAD.MOV.U32 R57, RZ, RZ, R19 ;  /* 0x000000ffff397224 */ /* 0x000fe200078e0013 */
[C---:B------:R-:W-:Y:S01]  /*129e0*/  IADD3 R19, R45.reuse, -0x3, RZ ;  /* 0xfffffffd2d137810 */ /* 0x040fe20007ffe0ff */
[----:B------:R-:W-:Y:S01]  /*129f0*/  IMAD.MOV.U32 R59, RZ, RZ, R17 ;  /* 0x000000ffff3b7224 */ /* 0x000fe200078e0011 */
[----:B------:R-:W-:Y:S01]  /*12a00*/  IADD3 R17, R45, -0x2, RZ ;  /* 0xfffffffe2d117810 */ /* 0x000fe20007ffe0ff */
[--C-:B------:R-:W-:Y:S02]  /*12a10*/  IMAD R37, R37, c[0x0][0x208], R28.reuse ;  /* 0x0000820025257a24 */ /* 0x100fe400078e021c */
[--C-:B------:R-:W-:Y:S02]  /*12a20*/  IMAD R19, R19, c[0x0][0x208], R28.reuse ;  /* 0x0000820013137a24 */ /* 0x100fe400078e021c */
[--C-:B------:R-:W-:Y:S02]  /*12a30*/  IMAD R17, R17, c[0x0][0x208], R28.reuse ;  /* 0x0000820011117a24 */ /* 0x100fe400078e021c */
[----:B------:R-:W-:-:S02]  /*12a40*/  IMAD R39, R39, c[0x0][0x208], R28 ;  /* 0x0000820027277a24 */ /* 0x000fc400078e021c */
[----:B------:R-:W-:Y:S02]  /*12a50*/  IMAD.MOV.U32 R38, RZ, RZ, R18 ;  /* 0x000000ffff267224 */ /* 0x000fe400078e0012 */
[----:B------:R-:W-:Y:S02]  /*12a60*/  IMAD.MOV.U32 R42, RZ, RZ, R16 ;  /* 0x000000ffff2a7224 */ /* 0x000fe400078e0010 */
[----:B------:R-:W-:Y:S02]  /*12a70*/  IMAD R49, R17, c[0x0][0x224], RZ ;  /* 0x0000890011317a24 */ /* 0x000fe400078e02ff */
[----:B------:R-:W-:Y:S02]  /*12a80*/  IMAD R51, R19, c[0x0][0x224], RZ ;  /* 0x0000890013337a24 */ /* 0x000fe400078e02ff */
[----:B------:R-:W-:Y:S02]  /*12a90*/  IMAD R53, R37, c[0x0][0x224], RZ ;  /* 0x0000890025357a24 */ /* 0x000fe400078e02ff */
[----:B------:R-:W-:-:S04]  /*12aa0*/  IMAD R55, R39, c[0x0][0x224], RZ ;  /* 0x0000890027377a24 */ /* 0x000fc800078e02ff */
.L_x_8426:
[----:B-----5:R-:W-:Y:S02]  /*12ab0*/  IMAD.IADD R48, R55, 0x1, R48 ;  /* 0x0000000137307824 */ /* 0x020fe400078e0230 */
[----:B------:R-:W-:-:S04]  /*12ac0*/  IMAD.MOV.U32 R37, RZ, RZ, 0x4 ;  /* 0x00000004ff257424 */ /* 0x000fc800078e00ff */
[----:B-1----:R-:W-:-:S05]  /*12ad0*/  IMAD.WIDE R18, R48, R37, c[0x0][0x1d8] ;  /* 0x0000760030127625 */ /* 0x002fca00078e0225 */
[----:B------:R0:W2:Y:S01]  /*12ae0*/  LDG.E R43, [R18.64] ;  /* 0x00000004122b7981 */ /* 0x0000a2000c1e1900 */
[----:B------:R-:W-:Y:S02]  /*12af0*/  SHF.R.S32.HI R39, RZ, 0x1f, R48 ;  /* 0x0000001fff277819 */ /* 0x000fe40000011430 */
[----:B------:R-:W-:-:S04]  /*12b00*/  @P1 LEA R16, P0, R48, c[0x0][0x1f8], 0x2 ;  /* 0x00007e0030101a11 */ /* 0x000fc800078010ff */
[----:B------:R-:W-:Y:S01]  /*12b10*/  @P1 LEA.HI.X R17, R48, c[0x0][0x1fc], R39, 0x2, P0 ;  /* 0x00007f0030111a11 */ /* 0x000fe200000f1427 */
[----:B0-----:R-:W-:Y:S02]  /*12b20*/  IMAD.MOV.U32 R18, RZ, RZ, R38 ;  /* 0x000000ffff127224 */ /* 0x001fe400078e0026 */
[----:B------:R-:W-:-:S05]  /*12b30*/  IMAD.MOV.U32 R19, RZ, RZ, R57 ;  /* 0x000000ffff137224 */ /* 0x000fca00078e0039 */
[----:B--2---:R0:W-:Y:S04]  /*12b40*/  STG.E [R18.64], R43 ;  /* 0x0000002b12007986 */ /* 0x0041e8000c101904 */
[----:B------:R1:W2:Y:S01]  /*12b50*/  @P1 LDG.E R57, [R16.64] ;  /* 0x0000000410391981 */ /* 0x0002a2000c1e1900 */
[----:B------:R-:W-:-:S04]  /*12b60*/  LEA R38, P0, R48, c[0x0][0x1e0], 0x2 ;  /* 0x0000780030267a11 */ /* 0x000fc800078010ff */
[----:B------:R-:W-:Y:S01]  /*12b70*/  LEA.HI.X R39, R48, c[0x0][0x1e4], R39, 0x2, P0 ;  /* 0x0000790030277a11 */ /* 0x000fe200000f1427 */
[----:B-1----:R-:W-:Y:S02]  /*12b80*/  IMAD.MOV.U32 R16, RZ, RZ, R42 ;  /* 0x000000ffff107224 */ /* 0x002fe400078e002a */
[----:B------:R-:W-:-:S05]  /*12b90*/  IMAD.MOV.U32 R17, RZ, RZ, R59 ;  /* 0x000000ffff117224 */ /* 0x000fca00078e003b */
[----:B--2---:R1:W-:Y:S04]  /*12ba0*/  @P1 STG.E [R16.64], R57 ;  /* 0x0000003910001986 */ /* 0x0043e8000c101904 */
[----:B------:R-:W2:Y:S02]  /*12bb0*/  LDG.E R38, [R38.64] ;  /* 0x0000000426267981 */ /* 0x000ea4000c1e1900 */
[----:B--2---:R-:W-:-:S04]  /*12bc0*/  IMAD.IADD R48, R38, 0x1, R49 ;  /* 0x0000000126307824 */ /* 0x004fc800078e0231 */
[----:B------:R-:W-:-:S05]  /*12bd0*/  IMAD.WIDE R40, R48, R37, c[0x0][0x1d8] ;  /* 0x0000760030287625 */ /* 0x000fca00078e0225 */
[----:B------:R-:W2:Y:S01]  /*12be0*/  LDG.E R59, [R40.64] ;  /* 0x00000004283b7981 */ /* 0x000ea2000c1e1900 */
[----:B------:R-:W-:Y:S02]  /*12bf0*/  SHF.R.S32.HI R45, RZ, 0x1f, R48 ;  /* 0x0000001fff2d7819 */ /* 0x000fe40000011430 */
[----:B------:R-:W-:-:S04]  /*12c00*/  @P1 LEA R42, P0, R48, c[0x0][0x1f8], 0x2 ;  /* 0x00007e00302a1a11 */ /* 0x000fc800078010ff */
[C---:B0-----:R-:W-:Y:S01]  /*12c10*/  @P1 LEA.HI.X R43, R48.reuse, c[0x0][0x1fc], R45, 0x2, P0 ;  /* 0x00007f00302b1a11 */ /* 0x041fe200000f142d */
[----:B--2---:R0:W-:Y:S04]  /*12c20*/  STG.E [R18.64+-0x4], R59 ;  /* 0xfffffc3b12007986 */ /* 0x0041e8000c101904 */
[----:B------:R-:W2:Y:S01]  /*12c30*/  @P1 LDG.E R61, [R42.64] ;  /* 0x000000042a3d1981 */ /* 0x000ea2000c1e1900 */
[----:B------:R-:W-:-:S04]  /*12c40*/  LEA R44, P0, R48, c[0x0][0x1e0], 0x2 ;  /* 0x00007800302c7a11 */ /* 0x000fc800078010ff */
[----:B------:R-:W-:Y:S01]  /*12c50*/  LEA.HI.X R45, R48, c[0x0][0x1e4], R45, 0x2, P0 ;  /* 0x00007900302d7a11 */ /* 0x000fe200000f142d */
[----:B--2---:R2:W-:Y:S04]  /*12c60*/  @P1 STG.E [R16.64+-0x4], R61 ;  /* 0xfffffc3d10001986 */ /* 0x0045e8000c101904 */
[----:B------:R-:W3:Y:S02]  /*12c70*/  LDG.E R44, [R44.64] ;  /* 0x000000042c2c7981 */ /* 0x000ee4000c1e1900 */
[----:B---3--:R-:W-:-:S04]  /*12c80*/  IMAD.IADD R48, R44, 0x1, R51 ;  /* 0x000000012c307824 */ /* 0x008fc800078e0233 */
[----:B------:R-:W-:-:S05]  /*12c90*/  IMAD.WIDE R38, R48, R37, c[0x0][0x1d8] ;  /* 0x0000760030267625 */ /* 0x000fca00078e0225 */
[----:B-1----:R-:W3:Y:S01]  /*12ca0*/  LDG.E R57, [R38.64] ;  /* 0x0000000426397981 */ /* 0x002ee2000c1e1900 */
[----:B------:R-:W-:Y:S02]  /*12cb0*/  SHF.R.S32.HI R63, RZ, 0x1f, R48 ;  /* 0x0000001fff3f7819 */ /* 0x000fe40000011430 */
[----:B------:R-:W-:-:S04]  /*12cc0*/  @P1 LEA R40, P0, R48, c[0x0][0x1f8], 0x2 ;  /* 0x00007e0030281a11 */ /* 0x000fc800078010ff */
[C---:B------:R-:W-:Y:S01]  /*12cd0*/  @P1 LEA.HI.X R41, R48.reuse, c[0x0][0x1fc], R63, 0x2, P0 ;  /* 0x00007f0030291a11 */ /* 0x040fe200000f143f */
[----:B---3--:R-:W-:Y:S04]  /*12ce0*/  STG.E [R18.64+-0x8], R57 ;  /* 0xfffff83912007986 */ /* 0x008fe8000c101904 */
[----:B0-----:R-:W3:Y:S01]  /*12cf0*/  @P1 LDG.E R59, [R40.64] ;  /* 0x00000004283b1981 */ /* 0x001ee2000c1e1900 */
[----:B------:R-:W-:-:S04]  /*12d00*/  LEA R42, P0, R48, c[0x0][0x1e0], 0x2 ;  /* 0x00007800302a7a11 */ /* 0x000fc800078010ff */
[----:B------:R-:W-:Y:S01]  /*12d10*/  LEA.HI.X R43, R48, c[0x0][0x1e4], R63, 0x2, P0 ;  /* 0x00007900302b7a11 */ /* 0x000fe200000f143f */
[----:B---3--:R0:W-:Y:S04]  /*12d20*/  @P1 STG.E [R16.64+-0x8], R59 ;  /* 0xfffff83b10001986 */ /* 0x0081e8000c101904 */
[----:B------:R-:W3:Y:S02]  /*12d30*/  LDG.E R42, [R42.64] ;  /* 0x000000042a2a7981 */ /* 0x000ee4000c1e1900 */
[----:B---3--:R-:W-:-:S04]  /*12d40*/  IMAD.IADD R48, R42, 0x1, R53 ;  /* 0x000000012a307824 */ /* 0x008fc800078e0235 */
[----:B------:R-:W-:-:S06]  /*12d50*/  IMAD.WIDE R38, R48, R37, c[0x0][0x1d8] ;  /* 0x0000760030267625 */ /* 0x000fcc00078e0225 */
[----:B------:R-:W3:Y:S01]  /*12d60*/  LDG.E R39, [R38.64] ;  /* 0x0000000426277981 */ /* 0x000ee2000c1e1900 */
[----:B--2---:R-:W-:Y:S02]  /*12d70*/  SHF.R.S32.HI R61, RZ, 0x1f, R48 ;  /* 0x0000001fff3d7819 */ /* 0x004fe40000011430 */
[----:B------:R-:W-:-:S04]  /*12d80*/  @P1 LEA R44, P0, R48, c[0x0][0x1f8], 0x2 ;  /* 0x00007e00302c1a11 */ /* 0x000fc800078010ff */
[C---:B------:R-:W-:Y:S01]  /*12d90*/  @P1 LEA.HI.X R45, R48.reuse, c[0x0][0x1fc], R61, 0x2, P0 ;  /* 0x00007f00302d1a11 */ /* 0x040fe200000f143d */
[----:B---3--:R1:W-:Y:S05]  /*12da0*/  STG.E [R18.64+-0xc], R39 ;  /* 0xfffff42712007986 */ /* 0x0083ea000c101904 */
[----:B------:R-:W2:Y:S01]  /*12db0*/  @P1 LDG.E R45, [R44.64] ;  /* 0x000000042c2d1981 */ /* 0x000ea2000c1e1900 */
[----:B------:R-:W-:-:S04]  /*12dc0*/  LEA R40, P0, R48, c[0x0][0x1e0], 0x2 ;  /* 0x0000780030287a11 */ /* 0x000fc800078010ff */
[----:B------:R-:W-:Y:S02]  /*12dd0*/  LEA.HI.X R41, R48, c[0x0][0x1e4], R61, 0x2, P0 ;  /* 0x0000790030297a11 */ /* 0x000fe400000f143d */
[----:B------:R-:W-:-:S04]  /*12de0*/  IADD3 R47, R47, -0x4, RZ ;  /* 0xfffffffc2f2f7810 */ /* 0x000fc80007ffe0ff */
[----:B------:R-:W-:Y:S01]  /*12df0*/  ISETP.GT.AND P0, PT, R47, 0x4, PT ;  /* 0x000000042f00780c */ /* 0x000fe20003f04270 */
[----:B--2---:R1:W-:Y:S04]  /*12e00*/  @P1 STG.E [R16.64+-0xc], R45 ;  /* 0xfffff42d10001986 */ /* 0x0043e8000c101904 */
[----:B------:R1:W5:Y:S01]  /*12e10*/  LDG.E R48, [R40.64] ;  /* 0x0000000428307981 */ /* 0x000362000c1e1900 */
[----:B------:R-:W-:Y:S01]  /*12e20*/  IADD3 R42, P2, R16, -0x10, RZ ;  /* 0xfffffff0102a7810 */ /* 0x000fe20007f5e0ff */
[----:B------:R-:W-:Y:S01]  /*12e30*/  IMAD R55, R32, -0x4, R55 ;  /* 0xfffffffc20377824 */ /* 0x000fe200078e0237 */
[----:B------:R-:W-:Y:S01]  /*12e40*/  IADD3 R38, P4, R18, -0x10, RZ ;  /* 0xfffffff012267810 */ /* 0x000fe20007f9e0ff */
[C---:B------:R-:W-:Y:S01]  /*12e50*/  IMAD R49, R32.reuse, -0x4, R49 ;  /* 0xfffffffc20317824 */ /* 0x040fe200078e0231 */
[----:B0-----:R-:W-:Y:S01]  /*12e60*/  IADD3.X R59, R17, -0x1, RZ, P2, !PT ;  /* 0xffffffff113b7810 */ /* 0x001fe200017fe4ff */
[C---:B------:R-:W-:Y:S01]  /*12e70*/  IMAD R51, R32.reuse, -0x4, R51 ;  /* 0xfffffffc20337824 */ /* 0x040fe200078e0233 */
[----:B------:R-:W-:Y:S01]  /*12e80*/  IADD3.X R57, R19, -0x1, RZ, P4, !PT ;  /* 0xffffffff13397810 */ /* 0x000fe200027fe4ff */
[----:B------:R-:W-:Y:S01]  /*12e90*/  IMAD R53, R32, -0x4, R53 ;  /* 0xfffffffc20357824 */ /* 0x000fe200078e0235 */
[----:B------:R-:W-:Y:S05]  /*12ea0*/  @P0 BRA `(.L_x_8426) ;  /* 0xfffffc0000000947 */ /* 0x000fea000383ffff */
.L_x_8424:
[----:B0-----:R-:W-:Y:S01]  /*12eb0*/  IMAD.MOV.U32 R43, RZ, RZ, c[0x0][0x200] ;  /* 0x00008000ff2b7624 */ /* 0x001fe200078e00ff */
[----:B------:R-:W2:Y:S01]  /*12ec0*/  LDG.E.U16.CONSTANT R14, [R14.64] ;  /* 0x000000040e0e7981 */ /* 0x000ea2000c1e9500 */
[----:B-1----:R-:W-:-:S04]  /*12ed0*/  IMAD.WIDE R16, R36, R37, c[0x0][0x1a0] ;  /* 0x0000680024107625 */ /* 0x002fc800078e0225 */
        /* <DEDUP_REMOVED lines=8> */
[----:B--2---:R-:W-:Y:S01]  /*12f60*/  HADD2.F32 R45, -RZ, R14.H0_H0 ;  /* 0x2000000eff2d7230 */ /* 0x004fe20000004100 */
[----:B---3--:R-:W-:-:S05]  /*12f70*/  IADD3 R41, R38, 0x1, RZ ;  /* 0x0000000126297810 */ /* 0x008fca0007ffe0ff */
[----:B------:R0:W-:Y:S04]  /*12f80*/  STG.E [R10.64], R41 ;  /* 0x000000290a007986 */ /* 0x0001e8000c101904 */
[----:B------:R0:W-:Y:S01]  /*12f90*/  STG.E [R36.64], R45 ;  /* 0x0000002d24007986 */ /* 0x0001e2000c101904 */
[----:B------:R-:W-:Y:S05]  /*12fa0*/  BRA `(.L_x_8413) ;  /* 0x000005a000007947 */ /* 0x000fea0003800000 */
.L_x_8415:
[----:B------:R-:W-:-:S05]  /*12fb0*/  IMAD.MOV.U32 R0, RZ, RZ, c[0x0][0x224] ;  /* 0x00008900ff007624 */ /* 0x000fca00078e00ff */
[----:B------:R0:W-:Y:S01]  /*12fc0*/  STS [0x184], R0 ;  /* 0x00018400ff007388 */ /* 0x0001e20000000800 */
[----:B------:R-:W-:Y:S05]  /*12fd0*/  BRA `(.L_x_8411) ;  /* 0x000005e000007947 */ /* 0x000fea0003800000 */
.L_x_8412:
        /* <DEDUP_REMOVED lines=13> */
[----:B------:R-:W-:-:S04]  /*130b0*/  LEA.HI.X R15, R15, c[0x0][0x16c], R18, 0x1, P2 ;  /* 0x00005b000f0f7a11 */ /* 0x000fc800010f0c12 */
[----:B------:R-:W2:Y:S04]  /*130c0*/  LDG.E.CONSTANT R39, [R38.64] ;  /* 0x0000000426277981 */ /* 0x000ea8000c1e9900 */
[----:B------:R3:W4:Y:S01]  /*130d0*/  LDG.E.U16.CONSTANT R17, [R14.64] ;  /* 0x000000040e117981 */ /* 0x000722000c1e9500 */
[----:B-1----:R-:W-:Y:S02]  /*130e0*/  IADD3 R35, P0, R23, R36, RZ ;  /* 0x0000002417237210 */ /* 0x002fe40007f1e0ff */
[----:B------:R-:W-:-:S03]  /*130f0*/  SHF.R.S32.HI R18, RZ, 0x1f, R36 ;  /* 0x0000001fff127819 */ /* 0x000fc60000011424 */
[----:B------:R-:W-:Y:S01]  /*13100*/  IMAD.SHL.U32 R19, R35, 0x4, RZ ;  /* 0x0000000423137824 */ /* 0x000fe200078e00ff */
[----:B------:R-:W-:-:S04]  /*13110*/  LEA.HI.X.SX32 R18, R23, R18, 0x1, P0 ;  /* 0x0000001217127211 */ /* 0x000fc800000f0eff */
[----:B------:R-:W-:Y:S02]  /*13120*/  SHF.L.U64.HI R35, R35, 0x2, R18 ;  /* 0x0000000223237819 */ /* 0x000fe40000010212 */
[C---:B------:R-:W-:Y:S02]  /*13130*/  IADD3 R18, P2, R19.reuse, c[0x0][0x170], RZ ;  /* 0x00005c0013127a10 */ /* 0x040fe40007f5e0ff */
[----:B---3--:R-:W-:Y:S02]  /*13140*/  IADD3 R14, P4, R19, c[0x0][0x178], RZ ;  /* 0x00005e00130e7a10 */ /* 0x008fe40007f9e0ff */
[----:B------:R-:W-:Y:S02]  /*13150*/  IADD3.X R19, R35, c[0x0][0x174], RZ, P2, !PT ;  /* 0x00005d0023137a10 */ /* 0x000fe400017fe4ff */
[----:B------:R-:W-:-:S04]  /*13160*/  ISETP.NE.U32.AND P0, PT, RZ, c[0x0][0x180], PT ;  /* 0x00006000ff007a0c */ /* 0x000fc80003f05070 */
[----:B------:R-:W-:Y:S02]  /*13170*/  ISETP.NE.AND.EX P0, PT, RZ, c[0x0][0x184], PT, P0 ;  /* 0x00006100ff007a0c */ /* 0x000fe40003f05300 */
[----:B------:R-:W-:Y:S02]  /*13180*/  IADD3.X R15, R35, c[0x0][0x17c], RZ, P4, !PT ;  /* 0x00005f00230f7a10 */ /* 0x000fe400027fe4ff */
[----:B0-----:R-:W-:Y:S01]  /*13190*/  IADD3 R40, R36, 0x1, RZ ;  /* 0x0000000124287810 */ /* 0x001fe20007ffe0ff */
[----:B--2---:R0:W-:Y:S01]  /*131a0*/  STG.E [R18.64], R39 ;  /* 0x0000002712007986 */ /* 0x0041e2000c101904 */
[----:B----4-:R-:W-:-:S07]  /*131b0*/  HADD2.F32 R35, -RZ, R17.H0_H0 ;  /* 0x20000011ff237230 */ /* 0x010fce0000004100 */
[----:B------:R-:W-:Y:S05]  /*131c0*/  @!P0 BRA `(.L_x_8427) ;  /* 0x0000036000008947 */ /* 0x000fea0003800000 */
[----:B------:R-:W1:Y:S01]  /*131d0*/  I2F.RP R37, R16 ;  /* 0x0000001000257306 */ /* 0x000e620000209400 */
[----:B------:R-:W-:Y:S02]  /*131e0*/  IABS R42, R39 ;  /* 0x00000027002a7213 */ /* 0x000fe40000000000 */
[----:B------:R-:W-:-:S05]  /*131f0*/  IABS R43, c[0x0][0x224] ;  /* 0x00008900002b7a13 */ /* 0x000fca0000000000 */
[----:B-1----:R-:W1:Y:S02]  /*13200*/  MUFU.RCP R37, R37 ;  /* 0x0000002500257308 */ /* 0x002e640000001000 */
[----:B01----:R-:W-:-:S06]  /*13210*/  IADD3 R18, R37, 0xffffffe, RZ ;  /* 0x0ffffffe25127810 */ /* 0x003fcc0007ffe0ff */
[----:B------:R0:W1:Y:S02]  /*13220*/  F2I.FTZ.U32.TRUNC.NTZ R19, R18 ;  /* 0x0000001200137305 */ /* 0x000064000021f000 */
[----:B0-----:R-:W-:Y:S02]  /*13230*/  IMAD.MOV.U32 R18, RZ, RZ, RZ ;  /* 0x000000ffff127224 */ /* 0x001fe400078e00ff */
[----:B-1----:R-:W-:-:S04]  /*13240*/  IMAD.MOV R41, RZ, RZ, -R19 ;  /* 0x000000ffff297224 */ /* 0x002fc800078e0a13 */
[----:B------:R-:W-:-:S04]  /*13250*/  IMAD R41, R41, R16, RZ ;  /* 0x0000001029297224 */ /* 0x000fc800078e02ff */
[----:B------:R-:W-:Y:S02]  /*13260*/  IMAD.HI.U32 R38, R19, R41, R18 ;  /* 0x0000002913267227 */ /* 0x000fe400078e0012 */
[----:B------:R-:W0:Y:S02]  /*13270*/  I2F.RP R41, R43 ;  /* 0x0000002b00297306 */ /* 0x000e240000209400 */
[----:B------:R-:W-:-:S04]  /*13280*/  IMAD.MOV.U32 R19, RZ, RZ, R42 ;  /* 0x000000ffff137224 */ /* 0x000fc800078e002a */
[----:B------:R-:W-:-:S04]  /*13290*/  IMAD.HI.U32 R18, R38, R19, RZ ;  /* 0x0000001326127227 */ /* 0x000fc800078e00ff */
[----:B------:R-:W-:-:S04]  /*132a0*/  IMAD.MOV R37, RZ, RZ, -R18 ;  /* 0x000000ffff257224 */ /* 0x000fc800078e0a12 */
[C---:B------:R-:W-:Y:S01]  /*132b0*/  IMAD R19, R16.reuse, R37, R19 ;  /* 0x0000002510137224 */ /* 0x040fe200078e0213 */
[----:B0-----:R-:W0:Y:S04]  /*132c0*/  MUFU.RCP R41, R41 ;  /* 0x0000002900297308 */ /* 0x001e280000001000 */
[----:B------:R-:W-:-:S13]  /*132d0*/  ISETP.GT.U32.AND P2, PT, R16, R19, PT ;  /* 0x000000131000720c */ /* 0x000fda0003f44070 */
[----:B------:R-:W-:Y:S01]  /*132e0*/  @!P2 IMAD.IADD R19, R19, 0x1, -R16 ;  /* 0x000000011313a824 */ /* 0x000fe200078e0a10 */
[----:B0-----:R-:W-:Y:S02]  /*132f0*/  IADD3 R37, R41, 0xffffffe, RZ ;  /* 0x0ffffffe29257810 */ /* 0x001fe40007ffe0ff */
[----:B------:R-:W-:Y:S02]  /*13300*/  @!P2 IADD3 R18, R18, 0x1, RZ ;  /* 0x000000011212a810 */ /* 0x000fe40007ffe0ff */
[----:B------:R-:W-:Y:S02]  /*13310*/  ISETP.GE.U32.AND P0, PT, R19, R16, PT ;  /* 0x000000101300720c */ /* 0x000fe40003f06070 */
[----:B------:R-:W0:Y:S01]  /*13320*/  F2I.FTZ.U32.TRUNC.NTZ R19, R37 ;  /* 0x0000002500137305 */ /* 0x000e22000021f000 */
[----:B------:R-:W-:Y:S02]  /*13330*/  LOP3.LUT R16, R39, c[0x0][0x228], RZ, 0x3c, !PT ;  /* 0x00008a0027107a12 */ /* 0x000fe400078e3cff */
[----:B------:R-:W-:-:S02]  /*13340*/  ISETP.NE.AND P2, PT, RZ, c[0x0][0x228], PT ;  /* 0x00008a00ff007a0c */ /* 0x000fc40003f45270 */
[----:B------:R-:W-:-:S06]  /*13350*/  ISETP.GE.AND P4, PT, R16, RZ, PT ;  /* 0x000000ff1000720c */ /* 0x000fcc0003f86270 */
        /* <DEDUP_REMOVED lines=11> */
[----:B------:R-:W-:Y:S02]  /*13410*/  IMAD.MOV.U32 R19, RZ, RZ, R38 ;  /* 0x000000ffff137224 */ /* 0x000fe400078e0026 */
[----:B------:R-:W-:Y:S02]  /*13420*/  IMAD.IADD R16, R23, 0x1, R36 ;  /* 0x0000000117107824 */ /* 0x000fe400078e0224 */
[----:B------:R-:W-:-:S04]  /*13430*/  IMAD.HI.U32 R18, R18, R19, RZ ;  /* 0x0000001312127227 */ /* 0x000fc800078e00ff */
[----:B------:R-:W-:Y:S02]  /*13440*/  IMAD.MOV R18, RZ, RZ, -R18 ;  /* 0x000000ffff127224 */ /* 0x000fe400078e0a12 */
[----:B------:R-:W-:Y:S02]  /*13450*/  IMAD.MOV.U32 R37, RZ, RZ, 0x4 ;  /* 0x00000004ff257424 */ /* 0x000fe400078e00ff */
[----:B------:R-:W-:Y:S01]  /*13460*/  IMAD R18, R43, R18, R19 ;  /* 0x000000122b127224 */ /* 0x000fe200078e0213 */
[----:B------:R-:W-:Y:S01]  /*13470*/  HADD2.F32 R19, -RZ, R17.H0_H0 ;  /* 0x20000011ff137230 */ /* 0x000fe20000004100 */
[----:B------:R-:W-:-:S03]  /*13480*/  IMAD.WIDE R16, R16, R37, c[0x0][0x180] ;  /* 0x0000600010107625 */ /* 0x000fc600078e0225 */
[----:B------:R-:W-:-:S13]  /*13490*/  ISETP.GT.U32.AND P0, PT, R43, R18, PT ;  /* 0x000000122b00720c */ /* 0x000fda0003f04070 */
[----:B------:R-:W-:-:S05]  /*134a0*/  @!P0 IMAD.IADD R18, R18, 0x1, -R43 ;  /* 0x0000000112128824 */ /* 0x000fca00078e0a2b */
[----:B------:R-:W-:-:S13]  /*134b0*/  ISETP.GT.U32.AND P0, PT, R43, R18, PT ;  /* 0x000000122b00720c */ /* 0x000fda0003f04070 */
[----:B------:R-:W-:-:S04]  /*134c0*/  @!P0 IMAD.IADD R18, R18, 0x1, -R43 ;  /* 0x0000000112128824 */ /* 0x000fc800078e0a2b */
[----:B------:R-:W-:Y:S01]  /*134d0*/  @!P2 IMAD.MOV R18, RZ, RZ, -R18 ;  /* 0x000000ffff12a224 */ /* 0x000fe200078e0a12 */
[----:B------:R-:W-:-:S05]  /*134e0*/  @!P4 LOP3.LUT R18, RZ, c[0x0][0x224], RZ, 0x33, !PT ;  /* 0x00008900ff12ca12 */ /* 0x000fca00078e33ff */
[----:B------:R-:W-:-:S06]  /*134f0*/  IMAD.SHL.U32 R18, R18, 0x4, RZ ;  /* 0x0000000412127824 */ /* 0x000fcc00078e00ff */
[----:B------:R-:W0:Y:S02]  /*13500*/  LDS R18, [R18+0x188] ;  /* 0x0001880012127984 */ /* 0x000e240000000800 */
[----:B0-----:R-:W-:-:S05]  /*13510*/  FADD.FTZ R19, R19, -R18 ;  /* 0x8000001213137221 */ /* 0x001fca0000010000 */
[----:B------:R0:W-:Y:S02]  /*13520*/  STG.E [R16.64], R19 ;  /* 0x0000001310007986 */ /* 0x0001e4000c101904 */
.L_x_8427:
[----:B------:R1:W-:Y:S04]  /*13530*/  STG.E [R14.64], R35 ;  /* 0x000000230e007986 */ /* 0x0003e8000c101904 */
[----:B------:R1:W-:Y:S02]  /*13540*/  STS [0x184], R40 ;  /* 0x00018428ff007388 */ /* 0x0003e40000000800 */
.L_x_8413:
[----:B------:R-:W-:Y:S01]  /*13550*/  WARPSYNC 0xffffffff ;  /* 0xffffffff00007948 */ /* 0x000fe20003800000 */
[----:B------:R-:W-:Y:S01]  /*13560*/  BAR.SYNC.DEFER_BLOCKING 0x0 ;  /* 0x0000000000007b1d */ /* 0x000fe20000010000 */
[----:B------:R-:W-:-:S04]  /*13570*/  IADD3 R34, R34, 0x1, RZ ;  /* 0x0000000122227810 */ /* 0x000fc80007ffe0ff */
[----:B------:R-:W-:Y:S01]  /*13580*/  ISETP.GE.U32.AND P0, PT, R34, 0x20, PT ;  /* 0x000000202200780c */ /* 0x000fe20003f06070 */
[----:B-1----:R-:W1:Y:S02]  /*13590*/  LDS R14, [0x184] ;  /* 0x00018400ff0e7984 */ /* 0x002e640000000800 */
[----:B-1----:R-:W-:-:S13]  /*135a0*/  ISETP.LT.AND P2, PT, R14, c[0x0][0x224], PT ;  /* 0x000089000e007a0c */ /* 0x002fda0003f41270 */
[----:B------:R-:W-:Y:S05]  /*135b0*/  @!P0 BRA P2, `(.L_x_8428) ;  /* 0xffffdc7000008947 */ /* 0x000fea000103ffff */
.L_x_8411:
[----:B------:R-:W-:Y:S05]  /*135c0*/  BSYNC B0 ;  /* 0x0000000000007941 */ /* 0x000fea0003800000 */
.L_x_8410:
[----:B------:R-:W-:-:S04]  /*135d0*/  ISETP.NE.U32.AND P0, PT, RZ, c[0x0][0x1c8], PT ;  /* 0x00007200ff007a0c */ /* 0x000fc80003f05070 */
[----:B------:R-:W-:-:S04]  /*135e0*/  ISETP.NE.AND.EX P0, PT, RZ, c[0x0][0x1cc], PT, P0 ;  /* 0x00007300ff007a0c */ /* 0x000fc80003f05300 */
[----:B------:R-:W-:-:S13]  /*135f0*/  ISETP.NE.OR P0, PT, R2, RZ, !P0 ;  /* 0x000000ff0200720c */ /* 0x000fda0004705670 */
[----:B------:R-:W-:Y:S05]  /*13600*/  @P0 EXIT ;  /* 0x000000000000094d */ /* 0x000fea0003800000 */
[----:B0-----:R-:W0:Y:S01]  /*13610*/  S2R R0, SR_CTAID.X ;  /* 0x0000000000007919 */ /* 0x001e220000002500 */
[----:B------:R-:W-:-:S04]  /*13620*/  IMAD.MOV.U32 R3, RZ, RZ, 0x4 ;  /* 0x00000004ff037424 */ /* 0x000fc800078e00ff */
[----:B0-----:R-:W-:-:S06]  /*13630*/  IMAD.WIDE.U32 R2, R0, R3, c[0x0][0x1c8] ;  /* 0x0000720000027625 */ /* 0x001fcc00078e0003 */
        /* <DEDUP_REMOVED lines=11> */
.L_x_8429:
[----:B------:R-:W-:-:S05]  /*136f0*/  IADD3 R2, P0, R0, c[0x0][0x1d0], RZ ;  /* 0x0000740000027a10 */ /* 0x000fca0007f1e0ff */
[----:B------:R-:W-:-:S05]  /*13700*/  IMAD.X R3, RZ, RZ, c[0x0][0x1d4], P0 ;  /* 0x00007500ff037624 */ /* 0x000fca00000e06ff */
[----:B------:R-:W-:Y:S01]  /*13710*/  STG.E.U8 [R2.64], RZ ;  /* 0x000000ff02007986 */ /* 0x000fe2000c101104 */
[----:B------:R-:W-:Y:S05]  /*13720*/  EXIT ;  /* 0x000000000000794d */ /* 0x000fea0003800000 */
.L_x_8430:
        /* <DEDUP_REMOVED lines=13> */
.L_x_74471:


//--------------------- .text._ZN17fastertransformer38beam_online_softmax_topk_stage2_kernelI6__halfLi32ELi128EEEvPKfS3_PiPT_ii --------------------------
	.section	.text._ZN17fastertransformer38beam_online_softmax_topk_stage2_kernelI6__halfLi32ELi128EEEvPKfS3_PiPT_ii,"ax",@progbits
	.sectioninfo	@"SHI_REGISTERS=72"
	.align	128
        .global         _ZN17fastertransformer38beam_online_softmax_topk_stage2_kernelI6__halfLi32ELi128EEEvPKfS3_PiPT_ii
        .type           _ZN17fastertransformer38beam_online_softmax_topk_stage2_kernelI6__halfLi32ELi128EEEvPKfS3_PiPT_ii,@function
        .size           _ZN17fastertransformer38beam_online_softmax_topk_stage2_kernelI6__halfLi32ELi128EEEvPKfS3_PiPT_ii,(.L_x_74472 - _ZN17fastertransformer38beam_online_softmax_topk_stage2_kernelI6__halfLi32ELi128EEEvPKfS3_PiPT_ii)
        .other          _ZN17fastertransformer38beam_online_softmax_topk_stage2_kernelI6__halfLi32ELi128EEEvPKfS3_PiPT_ii,@"STO_CUDA_ENTRY STV_DEFAULT"
_ZN17fastertransformer38beam_online_softmax_topk_stage2_kernelI6__halfLi32ELi128EEEvPKfS3_PiPT_ii:
.text._ZN17fastertransformer38beam_online_softmax_topk_stage2_kernelI6__halfLi32ELi128EEEvPKfS3_PiPT_ii:
        /* <DEDUP_REMOVED lines=8> */
[C---:B------:R-:W-:Y:S01]  /*0080*/  PRMT R8, R5.reuse, 0x7610, R8 ;  /* 0x0000761005087816 */ /* 0x040fe20000000008 */
[----:B------:R-:W-:Y:S01]  /*0090*/  IMAD.MOV.U32 R7, RZ, RZ, RZ ;  /* 0x000000ffff077224 */ /* 0x000fe200078e00ff */
[----:B------:R-:W-:Y:S01]  /*00a0*/  STL.64 [R1+0xd0], R2 ;  /* 0x0000d00201007387 */ /* 0x000fe20000100a00 */
[----:B------:R-:W-:Y:S01]  /*00b0*/  IMAD.MOV.U32 R4, RZ, RZ, -0x1 ;  /* 0xffffffffff047424 */ /* 0x000fe200078e00ff */
[C---:B------:R-:W-:Y:S01]  /*00c0*/  PRMT R9, R5.reuse, 0x7610, R9 ;  /* 0x0000761005097816 */ /* 0x040fe20000000009 */
[----:B------:R-:W-:Y:S01]  /*00d0*/  BSSY B0, `(.L_x_8431) ;  /* 0x00000cc000007945 */ /* 0x000fe20003800000 */
[----:B------:R0:W-:Y:S01]  /*00e0*/  STL [R1+0x150], R0 ;  /* 0x0001500001007387 */ /* 0x0001e20000100800 */
[C---:B------:R-:W-:Y:S01]  /*00f0*/  PRMT R10, R5.reuse, 0x7610, R10 ;  /* 0x00007610050a7816 */ /* 0x040fe2000000000a */
[----:B------:R-:W-:Y:S01]  /*0100*/  IMAD.MOV.U32 R37, RZ, RZ, -0x38802000 ;  /* 0xc77fe000ff257424 */ /* 0x000fe200078e00ff */
[----:B------:R-:W-:Y:S01]  /*0110*/  PRMT R11, R5, 0x7610, R11 ;  /* 0x00007610050b7816 */ /* 0x000fe2000000000b */
[----:B------:R-:W-:Y:S01]  /*0120*/  STL.64 [R1+0xd8], R2 ;  /* 0x0000d80201007387 */ /* 0x000fe20000100a00 */
[----:B------:R-:W-:-:S03]  /*0130*/  IMAD.MOV.U32 R36, RZ, RZ, RZ ;  /* 0x000000ffff247224 */ /* 0x000fc600078e00ff */
[----:B------:R-:W-:Y:S01]  /*0140*/  STL.64 [R1+0xe0], R2 ;  /* 0x0000e00201007387 */ /* 0x000fe20000100a00 */
[----:B0-----:R-:W-:-:S03]  /*0150*/  PRMT R0, R5, 0x7610, R0 ;  /* 0x0000761005007816 */ /* 0x001fc60000000000 */
[----:B------:R-:W-:Y:S04]  /*0160*/  STL.64 [R1+0xe8], R2 ;  /* 0x0000e80201007387 */ /* 0x000fe80000100a00 */
[----:B------:R0:W-:Y:S04]  /*0170*/  STL.64 [R1+0xf0], R2 ;  /* 0x0000f00201007387 */ /* 0x0001e80000100a00 */
[----:B------:R1:W-:Y:S04]  /*0180*/  STL.U16 [R1+0x16a], R0 ;  /* 0x00016a0001007387 */ /* 0x0003e80000100400 */
[----:B------:R2:W-:Y:S01]  /*0190*/  STL.64 [R1+0xc8], R6 ;  /* 0x0000c80601007387 */ /* 0x0005e20000100a00 */
[----:B0-----:R-:W-:-:S03]  /*01a0*/  PRMT R3, R5, 0x5410, R5 ;  /* 0x0000541005037816 */ /* 0x001fc60000000005 */
[----:B------:R-:W-:Y:S01]  /*01b0*/  STL [R1+0xf8], R4 ;  /* 0x0000f80401007387 */ /* 0x000fe20000100800 */
[----:B------:R-:W-:-:S03]  /*01c0*/  PRMT R2, R5, 0x5410, R5 ;  /* 0x0000541005027816 */ /* 0x000fc60000000005 */
[----:B-1----:R-:W0:Y:S01]  /*01d0*/  S2R R0, SR_TID.X ;  /* 0x0000000000007919 */ /* 0x002e220000002100 */
[----:B--2---:R-:W-:-:S03]  /*01e0*/  PRMT R6, R5, 0x5410, R5 ;  /* 0x0000541005067816 */ /* 0x004fc60000000005 */
[----:B------:R-:W-:Y:S01]  /*01f0*/  STL [R1+0xfc], R4 ;  /* 0x0000fc0401007387 */ /* 0x000fe20000100800 */
[----:B------:R-:W-:-:S03]  /*0200*/  PRMT R7, R5, 0x5410, R5 ;  /* 0x0000541005077816 */ /* 0x000fc60000000005 */
        /* <DEDUP_REMOVED lines=20> */
[----:B------:R2:W-:Y:S04]  /*0350*/  STL [R1+0x158], R3 ;  /* 0x0001580301007387 */ /* 0x0005e80000100800 */
[----:B------:R3:W-:Y:S01]  /*0360*/  STL [R1+0x15c], R6 ;  /* 0x00015c0601007387 */ /* 0x0007e20000100800 */
[----:B-1----:R-:W-:-:S03]  /*0370*/  PRMT R4, R5, 0x7610, R4 ;  /* 0x0000761005047816 */ /* 0x002fc60000000004 */
[----:B------:R1:W-:Y:S01]  /*0380*/  STL [R1+0x160], R7 ;  /* 0x0001600701007387 */ /* 0x0003e20000100800 */
        /* <DEDUP_REMOVED lines=23> */
[----:B------:R-:W-:Y:S01]  /*0500*/  STL.U16 [R1+0x17c], R11 ;  /* 0x00017c0b01007387 */ /* 0x000fe20000100400 */
[----:B--2---:R-:W-:-:S03]  /*0510*/  PRMT R9, R5, 0x7610, R9 ;  /* 0x0000761005097816 */ /* 0x004fc60000000009 */
[----:B------:R-:W-:Y:S01]  /*0520*/  STL.U16 [R1+0x182], R6 ;  /* 0x0001820601007387 */ /* 0x000fe20000100400 */
[----:B---3--:R-:W-:-:S03]  /*0530*/  IMAD.MOV.U32 R3, RZ, RZ, c[0x0][0x184] ;  /* 0x00006100ff037624 */ /* 0x008fc600078e00ff */
        /* <DEDUP_REMOVED lines=8> */
[----:B------:R0:W-:Y:S02]  /*05c0*/  STL [R1+0x154], R2 ;  /* 0x0001540201007387 */ /* 0x0001e40000100800 */
        /* <DEDUP_REMOVED lines=24> */
.L_x_8435:
        /* <DEDUP_REMOVED lines=10> */
.L_x_8434:
[----:B------:R-:W-:Y:S05]  /*07f0*/  BSYNC B1 ;  /* 0x0000000000017941 */ /* 0x000fea0003800000 */
.L_x_8433:
        /* <DEDUP_REMOVED lines=14> */
.L_x_8438:
        /* <DEDUP_REMOVED lines=38> */
.L_x_8437:
[----:B------:R-:W-:Y:S05]  /*0b40*/  BSYNC B1 ;  /* 0x0000000000017941 */ /* 0x000fea0003800000 */
.L_x_8436:
        /* <DEDUP_REMOVED lines=25> */
.L_x_8440:
[----:B------:R-:W-:Y:S05]  /*0ce0*/  BSYNC B1 ;  /* 0x0000000000017941 */ /* 0x000fea0003800000 */
.L_x_8439:
        /* <DEDUP_REMOVED lines=10> */
.L_x_8432:
[----:B------:R-:W-:Y:S05]  /*0d90*/  BSYNC B0 ;  /* 0x0000000000007941 */ /* 0x000fea0003800000 */
.L_x_8431:
        /* <DEDUP_REMOVED lines=23> */
.L_x_8447:
[----:B-1----:R-:W-:Y:S01]  /*0f10*/  IMAD R11, R0, 0x42, R5 ;  /* 0x00000042000b7824 */ /* 0x002fe200078e0205 */
[C---:B------:R-:W-:Y:S01]  /*0f20*/  IADD3 R33, R5.reuse, 0x4, RZ ;  /* 0x0000000405217810 */ /* 0x040fe20007ffe0ff */
[C-C-:B------:R-:W-:Y:S01]  /*0f30*/  IMAD R28, R5.reuse, 0x4, R4.reuse ;  /* 0x00000004051c7824 */ /* 0x140fe200078e0204 */
[----:B------:R-:W-:Y:S01]  /*0f40*/  IADD3 R10, R10, -0x10, RZ ;  /* 0xfffffff00a0a7810 */ /* 0x000fe20007ffe0ff */
[--C-:B------:R-:W-:Y:S01]  /*0f50*/  IMAD R29, R5, 0x2, R4.reuse ;  /* 0x00000002051d7824 */ /* 0x100fe200078e0204 */
[----:B------:R-:W0:Y:S01]  /*0f60*/  LDS.64 R12, [R11.X4+0x470] ;  /* 0x000470000b0c7984 */ /* 0x000e220000004a00 */
[C-C-:B------:R-:W-:Y:S01]  /*0f70*/  IMAD R32, R33.reuse, 0x4, R4.reuse ;  /* 0x0000000421207824 */ /* 0x140fe200078e0204 */
[----:B------:R-:W-:Y:S01]  /*0f80*/  ISETP.GT.AND P1, PT, R10, 0xc, PT ;  /* 0x0000000c0a00780c */ /* 0x000fe20003f24270 */
[----:B------:R-:W-:Y:S01]  /*0f90*/  IMAD R33, R33, 0x2, R4 ;  /* 0x0000000221217824 */ /* 0x000fe200078e0204 */
[----:B------:R-:W1:Y:S04]  /*0fa0*/  LDS.64 R16, [R11.X4+0x478] ;  /* 0x000478000b107984 */ /* 0x000e680000004a00 */
[----:B------:R-:W2:Y:S04]  /*0fb0*/  LDS.64 R22, [R11.X4+0x3f0] ;  /* 0x0003f0000b167984 */ /* 0x000ea80000004a00 */
[----:B------:R-:W-:Y:S04]  /*0fc0*/  LDS.64 R30, [R11.X4+0x3f8] ;  /* 0x0003f8000b1e7984 */ /* 0x000fe80000004a00 */
[----:B------:R-:W-:Y:S04]  /*0fd0*/  LDS.64 R26, [R11.X4+0x488] ;  /* 0x000488000b1a7984 */ /* 0x000fe80000004a00 */
[----:B------:R-:W3:Y:S04]  /*0fe0*/  LDS.64 R34, [R11.X4+0x480] ;  /* 0x000480000b227984 */ /* 0x000ee80000004a00 */
[----:B------:R-:W-:Y:S04]  /*0ff0*/  LDS.64 R6, [R11.X4+0x400] ;  /* 0x000400000b067984 */ /* 0x000fe80000004a00 */
[----:B------:R-:W4:Y:S04]  /*1000*/  LDS.64 R14, [R11.X4+0x490] ;  /* 0x000490000b0e7984 */ /* 0x000f280000004a00 */
[----:B------:R-:W-:Y:S04]  /*1010*/  LDS.64 R8, [R11.X4+0x408] ;  /* 0x000408000b087984 */ /* 0x000fe80000004a00 */
[----:B------:R-:W-:Y:S01]  /*1020*/  LDS.64 R20, [R11.X4+0x418] ;  /* 0x000418000b147984 */ /* 0x000fe20000004a00 */
[----:B0-----:R-:W-:-:S03]  /*1030*/  F2FP.PACK_AB R18, R13, R12 ;  /* 0x0000000c0d12723e */ /* 0x001fc600000000ff */
[----:B------:R-:W0:Y:S01]  /*1040*/  LDS.64 R12, [R11.X4+0x498] ;  /* 0x000498000b0c7984 */ /* 0x000e220000004a00 */
[----:B-1----:R-:W-:Y:S02]  /*1050*/  F2FP.PACK_AB R24, R17, R16 ;  /* 0x000000101118723e */ /* 0x002fe400000000ff */
[C---:B------:R-:W-:Y:S01]  /*1060*/  PRMT R25, R18.reuse, 0x7610, R25 ;  /* 0x0000761012197816 */ /* 0x040fe20000000019 */
[----:B------:R-:W-:Y:S01]  /*1070*/  LDS.64 R16, [R11.X4+0x410] ;  /* 0x000410000b107984 */ /* 0x000fe20000004a00 */
[----:B------:R-:W-:Y:S02]  /*1080*/  PRMT R36, R18, 0x7632, R36 ;  /* 0x0000763212247816 */ /* 0x000fe40000000024 */
[C---:B------:R-:W-:Y:S01]  /*1090*/  PRMT R37, R24.reuse, 0x7610, R37 ;  /* 0x0000761018257816 */ /* 0x040fe20000000025 */
[----:B------:R-:W1:Y:S01]  /*10a0*/  LDS.64 R18, [R11.X4+0x4a0] ;  /* 0x0004a0000b127984 */ /* 0x000e620000004a00 */
[----:B------:R-:W-:-:S03]  /*10b0*/  PRMT R38, R24, 0x7632, R38 ;  /* 0x0000763218267816 */ /* 0x000fc60000000026 */
[----:B--2---:R-:W-:Y:S04]  /*10c0*/  STL [R28], R22 ;  /* 0x000000161c007387 */ /* 0x004fe80000100800 */
[----:B------:R-:W-:Y:S01]  /*10d0*/  STL.U16 [R29+0x80], R25 ;  /* 0x000080191d007387 */ /* 0x000fe20000100400 */
[----:B---3--:R-:W-:-:S03]  /*10e0*/  F2FP.PACK_AB R34, R35, R34 ;  /* 0x000000222322723e */ /* 0x008fc600000000ff */
[----:B------:R-:W2:Y:S04]  /*10f0*/  LDS.64 R24, [R11.X4+0x4a8] ;  /* 0x0004a8000b187984 */ /* 0x000ea80000004a00 */
[----:B------:R-:W-:Y:S01]  /*1100*/  STL [R28+0x4], R23 ;  /* 0x000004171c007387 */ /* 0x000fe20000100800 */
[----:B----4-:R-:W-:-:S03]  /*1110*/  F2FP.PACK_AB R14, R15, R14 ;  /* 0x0000000e0f0e723e */ /* 0x010fc600000000ff */
[----:B------:R-:W3:Y:S04]  /*1120*/  LDS.64 R22, [R11.X4+0x420] ;  /* 0x000420000b167984 */ /* 0x000ee80000004a00 */
[----:B------:R-:W-:Y:S04]  /*1130*/  STL.U16 [R29+0x82], R36 ;  /* 0x000082241d007387 */ /* 0x000fe80000100400 */
[----:B------:R4:W-:Y:S01]  /*1140*/  STL [R28+0x8], R30 ;  /* 0x0000081e1c007387 */ /* 0x0009e20000100800 */
[----:B0-----:R-:W-:-:S03]  /*1150*/  F2FP.PACK_AB R12, R13, R12 ;  /* 0x0000000c0d0c723e */ /* 0x001fc600000000ff */
[----:B------:R-:W-:Y:S04]  /*1160*/  STL.U16 [R29+0x84], R37 ;  /* 0x000084251d007387 */ /* 0x000fe80000100400 */
[----:B------:R0:W-:Y:S01]  /*1170*/  STL [R28+0xc], R31 ;  /* 0x00000c1f1c007387 */ /* 0x0001e20000100800 */
[----:B----4-:R-:W-:-:S03]  /*1180*/  F2FP.PACK_AB R30, R27, R26 ;  /* 0x0000001a1b1e723e */ /* 0x010fc600000000ff */
[----:B------:R4:W5:Y:S01]  /*1190*/  LDS.64 R26, [R11.X4+0x428] ;  /* 0x000428000b1a7984 */ /* 0x0009620000004a00 */
[----:B-1----:R-:W-:Y:S02]  /*11a0*/  F2FP.PACK_AB R18, R19, R18 ;  /* 0x000000121312723e */ /* 0x002fe400000000ff */
[----:B------:R-:W-:Y:S01]  /*11b0*/  PRMT R15, R30, 0x7632, R15 ;  /* 0x000076321e0f7816 */ /* 0x000fe2000000000f */
[----:B------:R1:W-:Y:S01]  /*11c0*/  STL.U16 [R29+0x86], R38 ;  /* 0x000086261d007387 */ /* 0x0003e20000100400 */
[----:B0-----:R-:W-:-:S03]  /*11d0*/  PRMT R28, R34, 0x7632, R28 ;  /* 0x00007632221c7816 */ /* 0x001fc6000000001c */
[----:B------:R0:W-:Y:S01]  /*11e0*/  STL [R32], R6 ;  /* 0x0000000620007387 */ /* 0x0001e20000100800 */
[----:B----4-:R-:W-:-:S03]  /*11f0*/  PRMT R11, R14, 0x7632, R11 ;  /* 0x000076320e0b7816 */ /* 0x010fc6000000000b */
[----:B------:R-:W-:Y:S01]  /*1200*/  STL.U16 [R33+0x80], R34 ;  /* 0x0000802221007387 */ /* 0x000fe20000100400 */
[----:B--2---:R-:W-:Y:S02]  /*1210*/  F2FP.PACK_AB R24, R25, R24 ;  /* 0x000000181918723e */ /* 0x004fe400000000ff */
[----:B-1----:R-:W-:Y:S01]  /*1220*/  IADD3 R29, R5, 0x8, RZ ;  /* 0x00000008051d7810 */ /* 0x002fe20007ffe0ff */
[----:B------:R1:W-:Y:S04]  /*1230*/  STL [R32+0x4], R7 ;  /* 0x0000040720007387 */ /* 0x0003e80000100800 */
[----:B------:R-:W-:Y:S01]  /*1240*/  STL.U16 [R33+0x82], R28 ;  /* 0x0000821c21007387 */ /* 0x000fe20000100400 */
[C-C-:B0-----:R-:W-:Y:S02]  /*1250*/  IMAD R6, R29.reuse, 0x4, R4.reuse ;  /* 0x000000041d067824 */ /* 0x141fe400078e0204 */
[----:B------:R-:W-:Y:S01]  /*1260*/  IMAD R29, R29, 0x2, R4 ;  /* 0x000000021d1d7824 */ /* 0x000fe200078e0204 */
[----:B------:R0:W-:Y:S01]  /*1270*/  STL [R32+0x8], R8 ;  /* 0x0000080820007387 */ /* 0x0001e20000100800 */
[----:B-1----:R-:W-:-:S03]  /*1280*/  IADD3 R7, R5, 0xc, RZ ;  /* 0x0000000c05077810 */ /* 0x002fc60007ffe0ff */
[----:B------:R-:W-:Y:S01]  /*1290*/  STL.U16 [R33+0x84], R30 ;  /* 0x0000841e21007387 */ /* 0x000fe20000100400 */
[----:B------:R-:W-:-:S03]  /*12a0*/  IADD3 R5, R5, 0x10, RZ ;  /* 0x0000001005057810 */ /* 0x000fc60007ffe0ff */
[----:B------:R1:W-:Y:S01]  /*12b0*/  STL [R32+0xc], R9 ;  /* 0x00000c0920007387 */ /* 0x0003e20000100800 */
[----:B0-----:R-:W-:-:S03]  /*12c0*/  IMAD R8, R7, 0x4, R4 ;  /* 0x0000000407087824 */ /* 0x001fc600078e0204 */
[----:B------:R-:W-:Y:S01]  /*12d0*/  STL.U16 [R33+0x86], R15 ;  /* 0x0000860f21007387 */ /* 0x000fe20000100400 */
[----:B------:R-:W-:-:S03]  /*12e0*/  IMAD R7, R7, 0x2, R4 ;  /* 0x0000000207077824 */ /* 0x000fc600078e0204 */
[----:B------:R-:W-:Y:S01]  /*12f0*/  STL [R6], R16 ;  /* 0x0000001006007387 */ /* 0x000fe20000100800 */
[----:B-1----:R-:W-:-:S03]  /*1300*/  PRMT R9, R12, 0x7632, R9 ;  /* 0x000076320c097816 */ /* 0x002fc60000000009 */
[----:B------:R-:W-:Y:S04]  /*1310*/  STL.U16 [R29+0x80], R14 ;  /* 0x0000800e1d007387 */ /* 0x000fe80000100400 */
[----:B------:R-:W-:Y:S04]  /*1320*/  STL [R6+0x4], R17 ;  /* 0x0000041106007387 */ /* 0x000fe80000100800 */
[----:B------:R0:W-:Y:S04]  /*1330*/  STL.U16 [R29+0x82], R11 ;  /* 0x0000820b1d007387 */ /* 0x0001e80000100400 */
[----:B------:R-:W-:Y:S04]  /*1340*/  STL [R6+0x8], R20 ;  /* 0x0000081406007387 */ /* 0x000fe80000100800 */
[----:B------:R-:W-:Y:S01]  /*1350*/  STL.U16 [R29+0x84], R12 ;  /* 0x0000840c1d007387 */ /* 0x000fe20000100400 */
[----:B0-----:R-:W-:-:S03]  /*1360*/  PRMT R11, R18, 0x7632, R11 ;  /* 0x00007632120b7816 */ /* 0x001fc6000000000b */
[----:B------:R0:W-:Y:S04]  /*1370*/  STL [R6+0xc], R21 ;  /* 0x00000c1506007387 */ /* 0x0001e80000100800 */
[----:B------:R1:W-:Y:S04]  /*1380*/  STL.U16 [R29+0x86], R9 ;  /* 0x000086091d007387 */ /* 0x0003e80000100400 */
[----:B---3--:R1:W-:Y:S01]  /*1390*/  STL [R8], R22 ;  /* 0x0000001608007387 */ /* 0x0083e20000100800 */
[----:B0-----:R-:W-:-:S03]  /*13a0*/  PRMT R6, R24, 0x7632, R6 ;  /* 0x0000763218067816 */ /* 0x001fc60000000006 */
[----:B------:R1:W-:Y:S04]  /*13b0*/  STL.U16 [R7+0x80], R18 ;  /* 0x0000801207007387 */ /* 0x0003e80000100400 */
[----:B------:R1:W-:Y:S04]  /*13c0*/  STL [R8+0x4], R23 ;  /* 0x0000041708007387 */ /* 0x0003e80000100800 */
[----:B------:R1:W-:Y:S04]  /*13d0*/  STL.U16 [R7+0x82], R11 ;  /* 0x0000820b07007387 */ /* 0x0003e80000100400 */
[----:B-----5:R1:W-:Y:S04]  /*13e0*/  STL [R8+0x8], R26 ;  /* 0x0000081a08007387 */ /* 0x0203e80000100800 */
[----:B------:R1:W-:Y:S04]  /*13f0*/  STL.U16 [R7+0x84], R24 ;  /* 0x0000841807007387 */ /* 0x0003e80000100400 */
[----:B------:R1:W-:Y:S04]  /*1400*/  STL [R8+0xc], R27 ;  /* 0x00000c1b08007387 */ /* 0x0003e80000100800 */
[----:B------:R1:W-:Y:S01]  /*1410*/  STL.U16 [R7+0x86], R6 ;  /* 0x0000860607007387 */ /* 0x0003e20000100400 */
[----:B------:R-:W-:Y:S05]  /*1420*/  @P1 BRA `(.L_x_8447) ;  /* 0xfffffae000001947 */ /* 0x000fea000383ffff */
.L_x_8446:
[----:B------:R-:W-:-:S13]  /*1430*/  ISETP.GT.AND P1, PT, R10, 0x4, PT ;  /* 0x000000040a00780c */ /* 0x000fda0003f24270 */
[----:B------:R-:W-:Y:S05]  /*1440*/  @!P1 BRA `(.L_x_8448) ;  /* 0x0000029000009947 */ /* 0x000fea0003800000 */
[----:B-1----:R-:W-:Y:S01]  /*1450*/  IMAD R11, R0, 0x42, R5 ;  /* 0x00000042000b7824 */ /* 0x002fe200078e0205 */
[----:B------:R-:W-:Y:S02]  /*1460*/  PLOP3.LUT P0, PT, PT, PT, PT, 0x8, 0x0 ;  /* 0x000000000000781c */ /* 0x000fe40003f0e170 */
        /* <DEDUP_REMOVED lines=11> */
[--C-:B------:R-:W-:Y:S01]  /*1520*/  IMAD R14, R5, 0x4, R4.reuse ;  /* 0x00000004050e7824 */ /* 0x100fe200078e0204 */
[----:B-1----:R-:W-:Y:S01]  /*1530*/  F2FP.PACK_AB R17, R17, R16 ;  /* 0x000000101111723e */ /* 0x002fe200000000ff */
[----:B------:R-:W-:Y:S01]  /*1540*/  IMAD R16, R5, 0x2, R4 ;  /* 0x0000000205107824 */ /* 0x000fe200078e0204 */
[----:B------:R-:W-:Y:S02]  /*1550*/  PRMT R24, R15, 0x7632, R24 ;  /* 0x000076320f187816 */ /* 0x000fe40000000018 */
[----:B--2---:R0:W-:Y:S01]  /*1560*/  STL [R14], R12 ;  /* 0x0000000c0e007387 */ /* 0x0041e20000100800 */
[----:B------:R-:W-:-:S03]  /*1570*/  IADD3 R5, R5, 0x8, RZ ;  /* 0x0000000805057810 */ /* 0x000fc60007ffe0ff */
[----:B------:R-:W-:Y:S01]  /*1580*/  STL.U16 [R16+0x80], R15 ;  /* 0x0000800f10007387 */ /* 0x000fe20000100400 */
[----:B---3--:R-:W-:Y:S02]  /*1590*/  F2FP.PACK_AB R20, R21, R20 ;  /* 0x000000141514723e */ /* 0x008fe400000000ff */
        /* <DEDUP_REMOVED lines=20> */
.L_x_8448:
[----:B------:R-:W-:-:S13]  /*16e0*/  ISETP.NE.OR P0, PT, R10, RZ, P0 ;  /* 0x000000ff0a00720c */ /* 0x000fda0000705670 */
[----:B------:R-:W-:Y:S05]  /*16f0*/  @!P0 BRA `(.L_x_8444) ;  /* 0x0000017000008947 */ /* 0x000fea0003800000 */
.L_x_8445:
        /* <DEDUP_REMOVED lines=23> */
.L_x_8444:
        /* <DEDUP_REMOVED lines=8> */
.L_x_8449:
        /* <DEDUP_REMOVED lines=11> */
.L_x_8443:
[----:B------:R-:W-:-:S05]  /*19a0*/  IMAD R0, R0, 0x108, RZ ;  /* 0x0000010800007824 */ /* 0x000fca00078e02ff */
[----:B------:R-:W0:Y:S02]  /*19b0*/  LDS.64 R36, [R0+0x4f0] ;  /* 0x0004f00000247984 */ /* 0x000e240000000a00 */
[----:B0-----:R-:W-:Y:S02]  /*19c0*/  IMAD.MOV.U32 R2, RZ, RZ, R37 ;  /* 0x000000ffff027224 */ /* 0x001fe400078e0025 */
[----:B------:R-:W-:-:S05]  /*19d0*/  IMAD.MOV.U32 R3, RZ, RZ, R36 ;  /* 0x000000ffff037224 */ /* 0x000fca00078e0024 */
[----:B------:R0:W-:Y:S02]  /*19e0*/  STL.64 [R1+0xc8], R2 ;  /* 0x0000c80201007387 */ /* 0x0001e40000100a00 */
.L_x_8442:
[----:B------:R-:W-:Y:S05]  /*19f0*/  BSYNC B0 ;  /* 0x0000000000007941 */ /* 0x000fea0003800000 */
.L_x_8441:
[----:B------:R-:W2:Y:S04]  /*1a00*/  LDL.64 R54, [R1+0x188] ;  /* 0x0001880001367983 */ /* 0x000ea80000100a00 */
[----:B------:R-:W3:Y:S04]  /*1a10*/  LDL.64 R38, [R1+0x168] ;  /* 0x0001680001267983 */ /* 0x000ee80000100a00 */
[----:B------:R-:W4:Y:S04]  /*1a20*/  LDL.64 R50, [R1+0x158] ;  /* 0x0001580001327983 */ /* 0x000f280000100a00 */
[----:B01----:R-:W5:Y:S04]  /*1a30*/  LDL.64 R6, [R1+0x180] ;  /* 0x0001800001067983 */ /* 0x003f680000100a00 */
        /* <DEDUP_REMOVED lines=20> */
[----:B------:R-:W-:Y:S03]  /*1b80*/  BSSY B0, `(.L_x_8450) ;  /* 0x0000282000007945 */ /* 0x000fe60003800000 */
[----:B------:R-:W-:Y:S01]  /*1b90*/  BAR.SYNC.DEFER_BLOCKING 0x0 ;  /* 0x0000000000007b1d */ /* 0x000fe20000010000 */
[----:B--2---:R-:W-:-:S02]  /*1ba0*/  IMAD.MOV.U32 R4, RZ, RZ, R54 ;  /* 0x000000ffff047224 */ /* 0x004fc400078e0036 */
[----:B------:R-:W-:-:S04]  /*1bb0*/  IMAD.MOV.U32 R5, RZ, RZ, R55 ;  /* 0x000000ffff057224 */ /* 0x000fc800078e0037 */
[----:B------:R-:W-:Y:S04]  /*1bc0*/  SHFL.DOWN PT, R4, R4, 0x1, 0x1f ;  /* 0x08201f0004047f89 */ /* 0x000fe800000e0000 */
[----:B------:R-:W0:Y:S01]  /*1bd0*/  SHFL.DOWN PT, R5, R5, 0x1, 0x1f ;  /* 0x08201f0005057f89 */ /* 0x000e2200000e0000 */
[----:B---3--:R-:W-:Y:S02]  /*1be0*/  IMAD.MOV.U32 R58, RZ, RZ, R38 ;  /* 0x000000ffff3a7224 */ /* 0x008fe400078e0026 */
[----:B------:R-:W-:-:S04]  /*1bf0*/  IMAD.MOV.U32 R59, RZ, RZ, R39 ;  /* 0x000000ffff3b7224 */ /* 0x000fc800078e0027 */
[----:B------:R-:W-:Y:S04]  /*1c00*/  SHFL.DOWN PT, R58, R58, 0x1, 0x1f ;  /* 0x08201f003a3a7f89 */ /* 0x000fe800000e0000 */
[----:B------:R-:W1:Y:S01]  /*1c10*/  SHFL.DOWN PT, R59, R59, 0x1, 0x1f ;  /* 0x08201f003b3b7f89 */ /* 0x000e6200000e0000 */
[----:B-----5:R-:W-:Y:S02]  /*1c20*/  IMAD.MOV.U32 R48, RZ, RZ, R6 ;  /* 0x000000ffff307224 */ /* 0x020fe400078e0006 */
[----:B------:R-:W-:Y:S01]  /*1c30*/  IMAD.MOV.U32 R49, RZ, RZ, R7 ;  /* 0x000000ffff317224 */ /* 0x000fe200078e0007 */
[----:B0-----:R4:W-:Y:S02]  /*1c40*/  STL.64 [R1+0xc0], R4 ;  /* 0x0000c00401007387 */ /* 0x0019e40000100a00 */
[----:B----4-:R-:W-:-:S02]  /*1c50*/  IMAD.MOV.U32 R4, RZ, RZ, R50 ;  /* 0x000000ffff047224 */ /* 0x010fc400078e0032 */
[----:B------:R-:W-:-:S04]  /*1c60*/  IMAD.MOV.U32 R5, RZ, RZ, R51 ;  /* 0x000000ffff057224 */ /* 0x000fc800078e0033 */
[----:B------:R-:W-:Y:S04]  /*1c70*/  SHFL.DOWN PT, R4, R4, 0x1, 0x1f ;  /* 0x08201f0004047f89 */ /* 0x000fe800000e0000 */
[----:B------:R-:W0:Y:S01]  /*1c80*/  SHFL.DOWN PT, R5, R5, 0x1, 0x1f ;  /* 0x08201f0005057f89 */ /* 0x000e2200000e0000 */
[----:B------:R-:W-:-:S03]  /*1c90*/  IMAD.MOV.U32 R56, RZ, RZ, R8 ;  /* 0x000000ffff387224 */ /* 0x000fc600078e0008 */
[----:B------:R-:W-:Y:S01]  /*1ca0*/  SHFL.DOWN PT, R64, R42, 0x1, 0x1f ;  /* 0x08201f002a407f89 */ /* 0x000fe200000e0000 */
[----:B------:R-:W-:-:S03]  /*1cb0*/  IMAD.MOV.U32 R57, RZ, RZ, R9 ;  /* 0x000000ffff397224 */ /* 0x000fc600078e0009 */
[----:B------:R-:W2:Y:S04]  /*1cc0*/  SHFL.DOWN PT, R65, R43, 0x1, 0x1f ;  /* 0x08201f002b417f89 */ /* 0x000ea800000e0000 */
[----:B------:R-:W-:Y:S04]  /*1cd0*/  SHFL.DOWN PT, R48, R48, 0x1, 0x1f ;  /* 0x08201f0030307f89 */ /* 0x000fe800000e0000 */
[----:B------:R-:W3:Y:S01]  /*1ce0*/  SHFL.DOWN PT, R49, R49, 0x1, 0x1f ;  /* 0x08201f0031317f89 */ /* 0x000ee200000e0000 */
[----:B------:R-:W-:Y:S02]  /*1cf0*/  IMAD.MOV.U32 R60, RZ, RZ, R10 ;  /* 0x000000ffff3c7224 */ /* 0x000fe400078e000a */
[----:B------:R-:W-:Y:S01]  /*1d00*/  IMAD.MOV.U32 R61, RZ, RZ, R11 ;  /* 0x000000ffff3d7224 */ /* 0x000fe200078e000b */
[----:B------:R-:W-:Y:S04]  /*1d10*/  SHFL.DOWN PT, R56, R56, 0x1, 0x1f ;  /* 0x08201f0038387f89 */ /* 0x000fe800000e0000 */
[----:B------:R-:W4:Y:S04]  /*1d20*/  SHFL.DOWN PT, R57, R57, 0x1, 0x1f ;  /* 0x08201f0039397f89 */ /* 0x000f2800000e0000 */
[----:B-1----:R-:W-:Y:S04]  /*1d30*/  STL.64 [R1+0xa0], R58 ;  /* 0x0000a03a01007387 */ /* 0x002fe80000100a00 */
[----:B------:R-:W-:Y:S04]  /*1d40*/  SHFL.DOWN PT, R60, R60, 0x1, 0x1f ;  /* 0x08201f003c3c7f89 */ /* 0x000fe800000e0000 */
[----:B------:R-:W1:Y:S04]  /*1d50*/  SHFL.DOWN PT, R61, R61, 0x1, 0x1f ;  /* 0x08201f003d3d7f89 */ /* 0x000e6800000e0000 */
        /* <DEDUP_REMOVED lines=9> */
[----:B--2---:R-:W-:Y:S04]  /*1df0*/  STL.64 [R1+0x78], R64 ;  /* 0x0000784001007387 */ /* 0x004fe80000100a00 */
[----:B------:R-:W-:Y:S04]  /*1e00*/  SHFL.DOWN PT, R64, R22, 0x1, 0x1f ;  /* 0x08201f0016407f89 */ /* 0x000fe800000e0000 */
[----:B------:R-:W2:Y:S04]  /*1e10*/  SHFL.DOWN PT, R65, R23, 0x1, 0x1f ;  /* 0x08201f0017417f89 */ /* 0x000ea800000e0000 */
[----:B---3--:R3:W-:Y:S04]  /*1e20*/  STL.64 [R1+0xb8], R48 ;  /* 0x0000b83001007387 */ /* 0x0087e80000100a00 */
[----:B----4-:R4:W-:Y:S04]  /*1e30*/  STL.64 [R1+0xb0], R56 ;  /* 0x0000b03801007387 */ /* 0x0109e80000100a00 */
[----:B------:R-:W-:Y:S01]  /*1e40*/  SHFL.DOWN PT, R62, R12, 0x1, 0x1f ;  /* 0x08201f000c3e7f89 */ /* 0x000fe200000e0000 */
[----:B---3--:R-:W-:-:S02]  /*1e50*/  IMAD.MOV.U32 R48, RZ, RZ, R46 ;  /* 0x000000ffff307224 */ /* 0x008fc400078e002e */
[----:B------:R-:W-:Y:S01]  /*1e60*/  IMAD.MOV.U32 R49, RZ, RZ, R47 ;  /* 0x000000ffff317224 */ /* 0x000fe200078e002f */
[----:B------:R-:W3:Y:S01]  /*1e70*/  SHFL.DOWN PT, R63, R13, 0x1, 0x1f ;  /* 0x08201f000d3f7f89 */ /* 0x000ee200000e0000 */
[----:B----4-:R-:W-:Y:S02]  /*1e80*/  IMAD.MOV.U32 R56, RZ, RZ, R52 ;  /* 0x000000ffff387224 */ /* 0x010fe400078e0034 */
[----:B------:R-:W-:Y:S01]  /*1e90*/  IMAD.MOV.U32 R57, RZ, RZ, R53 ;  /* 0x000000ffff397224 */ /* 0x000fe200078e0035 */
[----:B------:R-:W-:Y:S04]  /*1ea0*/  SHFL.DOWN PT, R48, R48, 0x1, 0x1f ;  /* 0x08201f0030307f89 */ /* 0x000fe800000e0000 */
[----:B------:R-:W4:Y:S04]  /*1eb0*/  SHFL.DOWN PT, R49, R49, 0x1, 0x1f ;  /* 0x08201f0031317f89 */ /* 0x000f2800000e0000 */
[----:B-1----:R-:W-:Y:S04]  /*1ec0*/  STL.64 [R1+0xa8], R60 ;  /* 0x0000a83c01007387 */ /* 0x002fe80000100a00 */
[----:B-----5:R-:W-:Y:S04]  /*1ed0*/  STL.64 [R1+0x70], R58 ;  /* 0x0000703a01007387 */ /* 0x020fe80000100a00 */
[----:B------:R-:W-:Y:S04]  /*1ee0*/  SHFL.DOWN PT, R56, R56, 0x1, 0x1f ;  /* 0x08201f0038387f89 */ /* 0x000fe800000e0000 */
[----:B------:R-:W1:Y:S04]  /*1ef0*/  SHFL.DOWN PT, R57, R57, 0x1, 0x1f ;  /* 0x08201f0039397f89 */ /* 0x000e6800000e0000 */
[----:B------:R-:W-:Y:S04]  /*1f00*/  SHFL.DOWN PT, R60, R14, 0x1, 0x1f ;  /* 0x08201f000e3c7f89 */ /* 0x000fe800000e0000 */
[----:B------:R-:W5:Y:S04]  /*1f10*/  SHFL.DOWN PT, R61, R15, 0x1, 0x1f ;  /* 0x08201f000f3d7f89 */ /* 0x000f6800000e0000 */
[----:B------:R-:W-:Y:S04]  /*1f20*/  SHFL.DOWN PT, R58, R18, 0x1, 0x1f ;  /* 0x08201f00123a7f89 */ /* 0x000fe800000e0000 */
[----:B------:R-:W1:Y:S04]  /*1f30*/  SHFL.DOWN PT, R59, R19, 0x1, 0x1f ;  /* 0x08201f00133b7f89 */ /* 0x000e6800000e0000 */
[----:B0-----:R-:W-:Y:S04]  /*1f40*/  STL.64 [R1+0x80], R68 ;  /* 0x0000804401007387 */ /* 0x001fe80000100a00 */
[----:B------:R-:W-:Y:S04]  /*1f50*/  STL.64 [R1+0x60], R66 ;  /* 0x0000604201007387 */ /* 0x000fe80000100a00 */
[----:B------:R-:W-:Y:S04]  /*1f60*/  STL.64 [R1+0x48], R4 ;  /* 0x0000480401007387 */ /* 0x000fe80000100a00 */
[----:B------:R-:W-:Y:S04]  /*1f70*/  SHFL.DOWN PT, R68, R20, 0x1, 0x1f ;  /* 0x08201f0014447f89 */ /* 0x000fe800000e0000 */
[----:B------:R-:W0:Y:S04]  /*1f80*/  SHFL.DOWN PT, R69, R21, 0x1, 0x1f ;  /* 0x08201f0015457f89 */ /* 0x000e2800000e0000 */
[----:B------:R-:W-:Y:S04]  /*1f90*/  SHFL.DOWN PT, R66, R26, 0x1, 0x1f ;  /* 0x08201f001a427f89 */ /* 0x000fe800000e0000 */
[----:B------:R-:W0:Y:S04]  /*1fa0*/  SHFL.DOWN PT, R67, R27, 0x1, 0x1f ;  /* 0x08201f001b437f89 */ /* 0x000e2800000e0000 */
[----:B------:R-:W-:Y:S04]  /*1fb0*/  SHFL.DOWN PT, R4, R37, 0x1, 0x1f ;  /* 0x08201f0025047f89 */ /* 0x000fe800000e0000 */
[----:B------:R-:W0:Y:S04]  /*1fc0*/  SHFL.DOWN PT, R5, R36, 0x1, 0x1f ;  /* 0x08201f0024057f89 */ /* 0x000e2800000e0000 */
[----:B--2---:R2:W-:Y:S04]  /*1fd0*/  STL.64 [R1+0x30], R64 ;  /* 0x0000304001007387 */ /* 0x0045e80000100a00 */
[----:B---3--:R-:W-:Y:S04]  /*1fe0*/  STL.64 [R1+0x58], R62 ;  /* 0x0000583e01007387 */ /* 0x008fe80000100a00 */
[----:B--2---:R-:W2:Y:S04]  /*1ff0*/  S2R R64, SR_LANEID ;  /* 0x0000000000407919 */ /* 0x004ea80000000000 */
[----:B------:R-:W-:Y:S04]  /*2000*/  SHFL.DOWN PT, R62, R28, 0x1, 0x1f ;  /* 0x08201f001c3e7f89 */ /* 0x000fe800000e0000 */
[----:B------:R-:W3:Y:S04]  /*2010*/  SHFL.DOWN PT, R63, R29, 0x1, 0x1f ;  /* 0x08201f001d3f7f89 */ /* 0x000ee800000e0000 */
[----:B----4-:R-:W-:Y:S04]  /*2020*/  STL.64 [R1+0x98], R48 ;  /* 0x0000983001007387 */ /* 0x010fe80000100a00 */
[----:B------:R-:W-:Y:S04]  /*2030*/  SHFL.DOWN PT, R48, R34, 0x1, 0x1f ;  /* 0x08201f0022307f89 */ /* 0x000fe800000e0000 */
[----:B------:R-:W4:Y:S04]  /*2040*/  SHFL.DOWN PT, R49, R35, 0x1, 0x1f ;  /* 0x08201f0023317f89 */ /* 0x000f2800000e0000 */
[----:B-1----:R-:W-:Y:S04]  /*2050*/  STL.64 [R1+0x88], R56 ;  /* 0x0000883801007387 */ /* 0x002fe80000100a00 */
[----:B-----5:R-:W-:Y:S04]  /*2060*/  STL.64 [R1+0x50], R60 ;  /* 0x0000503c01007387 */ /* 0x020fe80000100a00 */
[----:B------:R-:W-:Y:S04]  /*2070*/  STL.64 [R1+0x40], R58 ;  /* 0x0000403a01007387 */ /* 0x000fe80000100a00 */
        /* <DEDUP_REMOVED lines=8> */
[----:B------:R-:W-:Y:S01]  /*2100*/  STL.64 [R1], R4 ;  /* 0x0000000401007387 */ /* 0x000fe20000100a00 */
[----:B--2---:R-:W-:-:S03]  /*2110*/  ISETP.GT.AND P0, PT, R64, 0x1e, PT ;  /* 0x0000001e4000780c */ /* 0x004fc60003f04270 */
[----:B---3--:R0:W-:Y:S04]  /*2120*/  STL.64 [R1+0x18], R62 ;  /* 0x0000183e01007387 */ /* 0x0081e80000100a00 */
[----:B----4-:R2:W-:Y:S01]  /*2130*/  STL.64 [R1+0x68], R48 ;  /* 0x0000683001007387 */ /* 0x0105e20000100a00 */
[----:B------:R-:W-:Y:S02]  /*2140*/  PRMT R0, R6, 0x7610, R55 ;  /* 0x0000761006007816 */ /* 0x000fe40000000037 */
[----:B0-----:R-:W-:Y:S02]  /*2150*/  PRMT R62, R46, 0x7632, R62 ;  /* 0x000076322e3e7816 */ /* 0x001fe4000000003e */
[C---:B--2---:R-:W-:Y:S02]  /*2160*/  PRMT R49, R54.reuse, 0x5410, R7 ;  /* 0x0000541036317816 */ /* 0x044fe40000000007 */
[----:B------:R-:W-:-:S02]  /*2170*/  PRMT R48, R54, 0x5432, R55 ;  /* 0x0000543236307816 */ /* 0x000fc40000000037 */
[----:B------:R-:W-:Y:S02]  /*2180*/  PRMT R54, R54, 0x7610, R6 ;  /* 0x0000761036367816 */ /* 0x000fe40000000006 */
[----:B------:R-:W-:Y:S01]  /*2190*/  PRMT R62, R62, 0x7610, R50 ;  /* 0x000076103e3e7816 */ /* 0x000fe20000000032 */
[----:B-1----:R0:W-:Y:S01]  /*21a0*/  STL.64 [R1+0x28], R56 ;  /* 0x0000283801007387 */ /* 0x0021e20000100a00 */
[--C-:B------:R-:W-:Y:S02]  /*21b0*/  PRMT R50, R50, 0x5410, R51.reuse ;  /* 0x0000541032327816 */ /* 0x100fe40000000033 */
[----:B------:R-:W-:Y:S01]  /*21c0*/  PRMT R63, R47, 0x5432, R52 ;  /* 0x000054322f3f7816 */ /* 0x000fe20000000034 */
[----:B-----5:R1:W-:Y:S01]  /*21d0*/  STL.64 [R1+0x10], R60 ;  /* 0x0000103c01007387 */ /* 0x0203e20000100a00 */
[----:B------:R-:W-:Y:S02]  /*21e0*/  PRMT R51, R53, 0x7610, R51 ;  /* 0x0000761035337816 */ /* 0x000fe40000000033 */
        /* <DEDUP_REMOVED lines=10> */
[----:B------:R-:W-:Y:S01]  /*2290*/  PRMT R53, R53, 0x7632, R53 ;  /* 0x0000763235357816 */ /* 0x000fe20000000035 */
[----:B------:R-:W-:Y:S05]  /*22a0*/  @P0 BRA `(.L_x_8451) ;  /* 0x000020f000000947 */ /* 0x000fea0003800000 */
[CC--:B------:R-:W-:Y:S01]  /*22b0*/  FSETP.GT.FTZ.AND P0, PT, R37.reuse, R4.reuse, PT ;  /* 0x000000042500720b */ /* 0x0c0fe20003f14000 */
[----:B------:R-:W-:Y:S02]  /*22c0*/  IMAD.MOV.U32 R7, RZ, RZ, R1 ;  /* 0x000000ffff077224 */ /* 0x000fe400078e0001 */
[----:B------:R-:W-:Y:S01]  /*22d0*/  IMAD.MOV.U32 R9, RZ, RZ, RZ ;  /* 0x000000ffff097224 */ /* 0x000fe200078e00ff */
[----:B------:R-:W-:Y:S02]  /*22e0*/  FSEL R6, R37, R4, P0 ;  /* 0x0000000425067208 */ /* 0x000fe40000000000 */
[----:B------:R-:W-:Y:S02]  /*22f0*/  FSEL R4, R4, R37, P0 ;  /* 0x0000002504047208 */ /* 0x000fe40000000000 */
[----:B------:R-:W-:-:S02]  /*2300*/  FSEL R8, R5, R36, P0 ;  /* 0x0000002405087208 */ /* 0x000fc40000000000 */
[----:B------:R-:W-:Y:S01]  /*2310*/  FSEL R5, R36, R5, P0 ;  /* 0x0000000524057208 */ /* 0x000fe20000000000 */
[----:B------:R-:W-:-:S04]  /*2320*/  FADD.FTZ R4, -R6, R4 ;  /* 0x0000000406047221 */ /* 0x000fc80000010100 */
[----:B------:R-:W-:-:S06]  /*2330*/  FMUL.FTZ R4, R4, 1.4426950216293334961 ;  /* 0x3fb8aa3b04047820 */ /* 0x000fcc0000410000 */
[----:B------:R-:W0:Y:S02]  /*2340*/  MUFU.EX2 R4, R4 ;  /* 0x0000000400047308 */ /* 0x000e240000000800 */
[----:B0-----:R-:W-:Y:S02]  /*2350*/  FMUL.FTZ R36, R8, R4 ;  /* 0x0000000408247220 */ /* 0x001fe40000410000 */
[----:B------:R-:W-:-:S05]  /*2360*/  IMAD.MOV.U32 R8, RZ, RZ, R7 ;  /* 0x000000ffff087224 */ /* 0x000fca00078e0007 */
.L_x_8546:
        /* <DEDUP_REMOVED lines=12> */
[----:B------:R-:W-:-:S05]  /*2430*/  HSETP2.GT.AND P0, PT, R0.H1_H1, R48.H1_H1, PT ;  /* 0x3000003000007234 */ /* 0x000fca0003f04c00 */
[----:B------:R-:W-:-:S13]  /*2440*/  ISETP.EQ.OR P0, PT, R44, -0x1, P0 ;  /* 0xffffffff2c00780c */ /* 0x000fda0000702670 */
[----:B------:R-:W-:Y:S05]  /*2450*/  @P0 BRA `(.L_x_8453) ;  /* 0x0000005000000947 */ /* 0x000fea0003800000 */
[----:B------:R-:W-:Y:S01]  /*2460*/  ISETP.GE.AND P0, PT, R45, R44, PT ;  /* 0x0000002c2d00720c */ /* 0x000fe20003f06270 */
[----:B------:R-:W-:Y:S01]  /*2470*/  IMAD.MOV.U32 R4, RZ, RZ, R44 ;  /* 0x000000ffff047224 */ /* 0x000fe200078e002c */
[----:B------:R-:W-:-:S11]  /*2480*/  PRMT R11, R11, 0x7610, R48 ;  /* 0x000076100b0b7816 */ /* 0x000fd60000000030 */
[----:B------:R-:W-:-:S13]  /*2490*/  HSETP2.NEU.OR P0, PT, R0.H1_H1, R48.H1_H1, P0 ;  /* 0x3000003000007234 */ /* 0x000fda000070dc20 */
[----:B------:R-:W-:Y:S05]  /*24a0*/  @P0 BRA `(.L_x_8454) ;  /* 0x0000004000000947 */ /* 0x000fea0003800000 */
.L_x_8453:
[----:B------:R-:W-:Y:S01]  /*24b0*/  IMAD.MOV.U32 R4, RZ, RZ, R45 ;  /* 0x000000ffff047224 */ /* 0x000fe200078e002d */
[----:B------:R-:W-:Y:S01]  /*24c0*/  PRMT R11, R11, 0x7610, R0 ;  /* 0x000076100b0b7816 */ /* 0x000fe20000000000 */
[----:B------:R-:W-:Y:S01]  /*24d0*/  IMAD.MOV.U32 R45, RZ, RZ, R44 ;  /* 0x000000ffff2d7224 */ /* 0x000fe200078e002c */
[----:B------:R-:W-:Y:S02]  /*24e0*/  PRMT R0, R0, 0x7610, R48 ;  /* 0x0000761000007816 */ /* 0x000fe40000000030 */
.L_x_8454:
[----:B------:R-:W-:Y:S05]  /*24f0*/  BSYNC B1 ;  /* 0x0000000000017941 */ /* 0x000fea0003800000 */
.L_x_8452:
        /* <DEDUP_REMOVED lines=11> */
.L_x_8456:
[----:B------:R-:W-:Y:S01]  /*25b0*/  IMAD.MOV.U32 R10, RZ, RZ, R4 ;  /* 0x000000ffff0a7224 */ /* 0x000fe200078e0004 */
[----:B------:R-:W-:Y:S01]  /*25c0*/  PRMT R11, R11, 0x7632, R11 ;  /* 0x000076320b0b7816 */ /* 0x000fe2000000000b */
[----:B------:R-:W-:Y:S01]  /*25d0*/  IMAD.MOV.U32 R44, RZ, RZ, R43 ;  /* 0x000000ffff2c7224 */ /* 0x000fe200078e002b */
[----:B------:R-:W-:Y:S02]  /*25e0*/  PRMT R48, R48, 0x5410, R48 ;  /* 0x0000541030307816 */ /* 0x000fe40000000030 */
.L_x_8457:
[----:B------:R-:W-:Y:S05]  /*25f0*/  BSYNC B1 ;  /* 0x0000000000017941 */ /* 0x000fea0003800000 */
.L_x_8455:
        /* <DEDUP_REMOVED lines=11> */
.L_x_8459:
[----:B------:R-:W-:Y:S01]  /*26b0*/  IMAD.MOV.U32 R4, RZ, RZ, R10 ;  /* 0x000000ffff047224 */ /* 0x000fe200078e000a */
[----:B------:R-:W-:Y:S01]  /*26c0*/  PRMT R37, R11, 0x7610, R37 ;  /* 0x000076100b257816 */ /* 0x000fe20000000025 */
[----:B------:R-:W-:Y:S01]  /*26d0*/  IMAD.MOV.U32 R43, RZ, RZ, R42 ;  /* 0x000000ffff2b7224 */ /* 0x000fe200078e002a */
[----:B------:R-:W-:Y:S02]  /*26e0*/  PRMT R48, R49, 0x7610, R48 ;  /* 0x0000761031307816 */ /* 0x000fe40000000030 */
.L_x_8460:
[----:B------:R-:W-:Y:S05]  /*26f0*/  BSYNC B1 ;  /* 0x0000000000017941 */ /* 0x000fea0003800000 */
.L_x_8458:
        /* <DEDUP_REMOVED lines=11> */
.L_x_8462:
[----:B------:R-:W-:Y:S01]  /*27b0*/  IMAD.MOV.U32 R10, RZ, RZ, R4 ;  /* 0x000000ffff0a7224 */ /* 0x000fe200078e0004 */
[----:B------:R-:W-:Y:S01]  /*27c0*/  PRMT R11, R37, 0x7610, R11 ;  /* 0x00007610250b7816 */ /* 0x000fe2000000000b */
[----:B------:R-:W-:Y:S01]  /*27d0*/  IMAD.MOV.U32 R42, RZ, RZ, R41 ;  /* 0x000000ffff2a7224 */ /* 0x000fe200078e0029 */
[----:B------:R-:W-:Y:S02]  /*27e0*/  PRMT R49, R55, 0x7610, R49 ;  /* 0x0000761037317816 */ /* 0x000fe40000000031 */
.L_x_8463:
[----:B------:R-:W-:Y:S05]  /*27f0*/  BSYNC B1 ;  /* 0x0000000000017941 */ /* 0x000fea0003800000 */
.L_x_8461:
        /* <DEDUP_REMOVED lines=11> */
.L_x_8465:
[----:B------:R-:W-:Y:S01]  /*28b0*/  IMAD.MOV.U32 R4, RZ, RZ, R10 ;  /* 0x000000ffff047224 */ /* 0x000fe200078e000a */
[----:B------:R-:W-:Y:S01]  /*28c0*/  PRMT R11, R11, 0x5410, R11 ;  /* 0x000054100b0b7816 */ /* 0x000fe2000000000b */
[----:B------:R-:W-:Y:S01]  /*28d0*/  IMAD.MOV.U32 R41, RZ, RZ, R40 ;  /* 0x000000ffff297224 */ /* 0x000fe200078e0028 */
[----:B------:R-:W-:Y:S02]  /*28e0*/  PRMT R55, R49, 0x7632, R55 ;  /* 0x0000763231377816 */ /* 0x000fe40000000037 */
.L_x_8466:
[----:B------:R-:W-:Y:S05]  /*28f0*/  BSYNC B1 ;  /* 0x0000000000017941 */ /* 0x000fea0003800000 */
.L_x_8464:
        /* <DEDUP_REMOVED lines=11> */
.L_x_8468:
[----:B------:R-:W-:Y:S01]  /*29b0*/  IMAD.MOV.U32 R10, RZ, RZ, R4 ;  /* 0x000000ffff0a7224 */ /* 0x000fe200078e0004 */
[----:B------:R-:W-:Y:S01]  /*29c0*/  PRMT R37, R37, 0x7610, R11 ;  /* 0x0000761025257816 */ /* 0x000fe2000000000b */
[----:B------:R-:W-:Y:S01]  /*29d0*/  IMAD.MOV.U32 R40, RZ, RZ, R35 ;  /* 0x000000ffff287224 */ /* 0x000fe200078e0023 */
[----:B------:R-:W-:Y:S02]  /*29e0*/  PRMT R49, R49, 0x7610, R54 ;  /* 0x0000761031317816 */ /* 0x000fe40000000036 */
.L_x_8469:
[----:B------:R-:W-:Y:S05]  /*29f0*/  BSYNC B1 ;  /* 0x0000000000017941 */ /* 0x000fea0003800000 */
.L_x_8467:
        /* <DEDUP_REMOVED lines=11> */
.L_x_8471:
[----:B------:R-:W-:Y:S01]  /*2ab0*/  IMAD.MOV.U32 R4, RZ, RZ, R10 ;  /* 0x000000ffff047224 */ /* 0x000fe200078e000a */
[----:B------:R-:W-:Y:S01]  /*2ac0*/  PRMT R11, R37, 0x7632, R11 ;  /* 0x00007632250b7816 */ /* 0x000fe2000000000b */
[----:B------:R-:W-:Y:S01]  /*2ad0*/  IMAD.MOV.U32 R35, RZ, RZ, R34 ;  /* 0x000000ffff237224 */ /* 0x000fe200078e0022 */
[----:B------:R-:W-:Y:S02]  /*2ae0*/  PRMT R54, R54, 0x5410, R0 ;  /* 0x0000541036367816 */ /* 0x000fe40000000000 */
.L_x_8472:
[----:B------:R-:W-:Y:S05]  /*2af0*/  BSYNC B1 ;  /* 0x0000000000017941 */ /* 0x000fea0003800000 */
.L_x_8470:
        /* <DEDUP_REMOVED lines=11> */
.L_x_8474:
[----:B------:R-:W-:Y:S01]  /*2bb0*/  IMAD.MOV.U32 R10, RZ, RZ, R4 ;  /* 0x000000ffff0a7224 */ /* 0x000fe200078e0004 */
[----:B------:R-:W-:Y:S01]  /*2bc0*/  PRMT R37, R11, 0x7610, R37 ;  /* 0x000076100b257816 */ /* 0x000fe20000000025 */
[----:B------:R-:W-:Y:S01]  /*2bd0*/  IMAD.MOV.U32 R34, RZ, RZ, R3 ;  /* 0x000000ffff227224 */ /* 0x000fe200078e0003 */
[----:B------:R-:W-:Y:S02]  /*2be0*/  PRMT R0, R57, 0x7610, R0 ;  /* 0x0000761039007816 */ /* 0x000fe40000000000 */
.L_x_8475:
[----:B------:R-:W-:Y:S05]  /*2bf0*/  BSYNC B1 ;  /* 0x0000000000017941 */ /* 0x000fea0003800000 */
.L_x_8473:
        /* <DEDUP_REMOVED lines=11> */
.L_x_8477:
[----:B------:R-:W-:Y:S01]  /*2cb0*/  IMAD.MOV.U32 R4, RZ, RZ, R10 ;  /* 0x000000ffff047224 */ /* 0x000fe200078e000a */
[----:B------:R-:W-:Y:S01]  /*2cc0*/  PRMT R11, R11, 0x5410, R37 ;  /* 0x000054100b0b7816 */ /* 0x000fe20000000025 */
[----:B------:R-:W-:Y:S01]  /*2cd0*/  IMAD.MOV.U32 R3, RZ, RZ, R2 ;  /* 0x000000ffff037224 */ /* 0x000fe200078e0002 */
[----:B------:R-:W-:Y:S02]  /*2ce0*/  PRMT R57, R55, 0x7632, R57 ;  /* 0x0000763237397816 */ /* 0x000fe40000000039 */
.L_x_8478:
[----:B------:R-:W-:Y:S05]  /*2cf0*/  BSYNC B1 ;  /* 0x0000000000017941 */ /* 0x000fea0003800000 */
.L_x_8476:
        /* <DEDUP_REMOVED lines=11> */
.L_x_8480:
[----:B------:R-:W-:Y:S01]  /*2db0*/  IMAD.MOV.U32 R10, RZ, RZ, R4 ;  /* 0x000000ffff0a7224 */ /* 0x000fe200078e0004 */
[----:B------:R-:W-:Y:S01]  /*2dc0*/  PRMT R37, R37, 0x7610, R11 ;  /* 0x0000761025257816 */ /* 0x000fe2000000000b */
[----:B------:R-:W-:Y:S01]  /*2dd0*/  IMAD.MOV.U32 R2, RZ, RZ, R13 ;  /* 0x000000ffff027224 */ /* 0x000fe200078e000d */
[----:B------:R-:W-:Y:S02]  /*2de0*/  PRMT R55, R55, 0x7610, R56 ;  /* 0x0000761037377816 */ /* 0x000fe40000000038 */
.L_x_8481:
[----:B------:R-:W-:Y:S05]  /*2df0*/  BSYNC B1 ;  /* 0x0000000000017941 */ /* 0x000fea0003800000 */
.L_x_8479:
        /* <DEDUP_REMOVED lines=11> */
.L_x_8483:
[----:B------:R-:W-:Y:S01]  /*2eb0*/  IMAD.MOV.U32 R4, RZ, RZ, R10 ;  /* 0x000000ffff047224 */ /* 0x000fe200078e000a */
[----:B------:R-:W-:Y:S01]  /*2ec0*/  PRMT R11, R37, 0x7632, R11 ;  /* 0x00007632250b7816 */ /* 0x000fe2000000000b */
[----:B------:R-:W-:Y:S01]  /*2ed0*/  IMAD.MOV.U32 R13, RZ, RZ, R12 ;  /* 0x000000ffff0d7224 */ /* 0x000fe200078e000c */
[----:B------:R-:W-:Y:S02]  /*2ee0*/  PRMT R56, R56, 0x5410, R54 ;  /* 0x0000541038387816 */ /* 0x000fe40000000036 */
.L_x_8484:
[----:B------:R-:W-:Y:S05]  /*2ef0*/  BSYNC B1 ;  /* 0x0000000000017941 */ /* 0x000fea0003800000 */
.L_x_8482:
        /* <DEDUP_REMOVED lines=11> */
.L_x_8486:
[----:B------:R-:W-:Y:S01]  /*2fb0*/  IMAD.MOV.U32 R10, RZ, RZ, R4 ;  /* 0x000000ffff0a7224 */ /* 0x000fe200078e0004 */
[----:B------:R-:W-:Y:S01]  /*2fc0*/  PRMT R37, R11, 0x7610, R37 ;  /* 0x000076100b257816 */ /* 0x000fe20000000025 */
[----:B------:R-:W-:Y:S01]  /*2fd0*/  IMAD.MOV.U32 R12, RZ, RZ, R15 ;  /* 0x000000ffff0c7224 */ /* 0x000fe200078e000f */
[----:B------:R-:W-:Y:S02]  /*2fe0*/  PRMT R54, R59, 0x7610, R54 ;  /* 0x000076103b367816 */ /* 0x000fe40000000036 */
.L_x_8487:
[----:B------:R-:W-:Y:S05]  /*2ff0*/  BSYNC B1 ;  /* 0x0000000000017941 */ /* 0x000fea0003800000 */
.L_x_8485:
        /* <DEDUP_REMOVED lines=11> */
.L_x_8489:
[----:B------:R-:W-:Y:S01]  /*30b0*/  IMAD.MOV.U32 R4, RZ, RZ, R10 ;  /* 0x000000ffff047224 */ /* 0x000fe200078e000a */
[----:B------:R-:W-:Y:S01]  /*30c0*/  PRMT R11, R11, 0x5410, R37 ;  /* 0x000054100b0b7816 */ /* 0x000fe20000000025 */
[----:B------:R-:W-:Y:S01]  /*30d0*/  IMAD.MOV.U32 R15, RZ, RZ, R14 ;  /* 0x000000ffff0f7224 */ /* 0x000fe200078e000e */
[----:B------:R-:W-:Y:S02]  /*30e0*/  PRMT R59, R57, 0x7632, R59 ;  /* 0x00007632393b7816 */ /* 0x000fe4000000003b */
.L_x_8490:
[----:B------:R-:W-:Y:S05]  /*30f0*/  BSYNC B1 ;  /* 0x0000000000017941 */ /* 0x000fea0003800000 */
.L_x_8488:
        /* <DEDUP_REMOVED lines=11> */
.L_x_8492:
[----:B------:R-:W-:Y:S01]  /*31b0*/  IMAD.MOV.U32 R10, RZ, RZ, R4 ;  /* 0x000000ffff0a7224 */ /* 0x000fe200078e0004 */
[----:B------:R-:W-:Y:S01]  /*31c0*/  PRMT R37, R37, 0x7610, R11 ;  /* 0x0000761025257816 */ /* 0x000fe2000000000b */
[----:B------:R-:W-:Y:S01]  /*31d0*/  IMAD.MOV.U32 R14, RZ, RZ, R17 ;  /* 0x000000ffff0e7224 */ /* 0x000fe200078e0011 */
[----:B------:R-:W-:Y:S02]  /*31e0*/  PRMT R57, R57, 0x7610, R58 ;  /* 0x0000761039397816 */ /* 0x000fe4000000003a */
.L_x_8493:
[----:B------:R-:W-:Y:S05]  /*31f0*/  BSYNC B1 ;  /* 0x0000000000017941 */ /* 0x000fea0003800000 */
.L_x_8491:
        /* <DEDUP_REMOVED lines=11> */
.L_x_8495:
[----:B------:R-:W-:Y:S01]  /*32b0*/  IMAD.MOV.U32 R4, RZ, RZ, R10 ;  /* 0x000000ffff047224 */ /* 0x000fe200078e000a */
[----:B------:R-:W-:Y:S01]  /*32c0*/  PRMT R11, R37, 0x7632, R11 ;  /* 0x00007632250b7816 */ /* 0x000fe2000000000b */
[----:B------:R-:W-:Y:S01]  /*32d0*/  IMAD.MOV.U32 R17, RZ, RZ, R16 ;  /* 0x000000ffff117224 */ /* 0x000fe200078e0010 */
[----:B------:R-:W-:Y:S02]  /*32e0*/  PRMT R58, R58, 0x5410, R56 ;  /* 0x000054103a3a7816 */ /* 0x000fe40000000038 */
.L_x_8496:
[----:B------:R-:W-:Y:S05]  /*32f0*/  BSYNC B1 ;  /* 0x0000000000017941 */ /* 0x000fea0003800000 */
.L_x_8494:
        /* <DEDUP_REMOVED lines=11> */
.L_x_8498:
[----:B------:R-:W-:Y:S01]  /*33b0*/  IMAD.MOV.U32 R10, RZ, RZ, R4 ;  /* 0x000000ffff0a7224 */ /* 0x000fe200078e0004 */
[----:B------:R-:W-:Y:S01]  /*33c0*/  PRMT R37, R11, 0x7610, R37 ;  /* 0x000076100b257816 */ /* 0x000fe20000000025 */
[----:B------:R-:W-:Y:S01]  /*33d0*/  IMAD.MOV.U32 R16, RZ, RZ, R19 ;  /* 0x000000ffff107224 */ /* 0x000fe200078e0013 */
[----:B------:R-:W-:Y:S02]  /*33e0*/  PRMT R56, R61, 0x7610, R56 ;  /* 0x000076103d387816 */ /* 0x000fe40000000038 */
.L_x_8499:
[----:B------:R-:W-:Y:S05]  /*33f0*/  BSYNC B1 ;  /* 0x0000000000017941 */ /* 0x000fea0003800000 */
.L_x_8497:
        /* <DEDUP_REMOVED lines=11> */
.L_x_8501:
[----:B------:R-:W-:Y:S01]  /*34b0*/  IMAD.MOV.U32 R4, RZ, RZ, R10 ;  /* 0x000000ffff047224 */ /* 0x000fe200078e000a */
[----:B------:R-:W-:Y:S01]  /*34c0*/  PRMT R11, R11, 0x5410, R37 ;  /* 0x000054100b0b7816 */ /* 0x000fe20000000025 */
[----:B------:R-:W-:Y:S01]  /*34d0*/  IMAD.MOV.U32 R19, RZ, RZ, R18 ;  /* 0x000000ffff137224 */ /* 0x000fe200078e0012 */
[----:B------:R-:W-:Y:S02]  /*34e0*/  PRMT R61, R59, 0x7632, R61 ;  /* 0x000076323b3d7816 */ /* 0x000fe4000000003d */
.L_x_8502:
[----:B------:R-:W-:Y:S05]  /*34f0*/  BSYNC B1 ;  /* 0x0000000000017941 */ /* 0x000fea0003800000 */
.L_x_8500:
        /* <DEDUP_REMOVED lines=11> */
.L_x_8504:
[----:B------:R-:W-:Y:S01]  /*35b0*/  IMAD.MOV.U32 R10, RZ, RZ, R4 ;  /* 0x000000ffff0a7224 */ /* 0x000fe200078e0004 */
[----:B------:R-:W-:Y:S01]  /*35c0*/  PRMT R37, R37, 0x7610, R11 ;  /* 0x0000761025257816 */ /* 0x000fe2000000000b */
[----:B------:R-:W-:Y:S01]  /*35d0*/  IMAD.MOV.U32 R18, RZ, RZ, R21 ;  /* 0x000000ffff127224 */ /* 0x000fe200078e0015 */
[----:B------:R-:W-:Y:S02]  /*35e0*/  PRMT R59, R59, 0x7610, R60 ;  /* 0x000076103b3b7816 */ /* 0x000fe4000000003c */
.L_x_8505:
[----:B------:R-:W-:Y:S05]  /*35f0*/  BSYNC B1 ;  /* 0x0000000000017941 */ /* 0x000fea0003800000 */
.L_x_8503:
        /* <DEDUP_REMOVED lines=11> */
.L_x_8507:
[----:B------:R-:W-:Y:S01]  /*36b0*/  IMAD.MOV.U32 R4, RZ, RZ, R10 ;  /* 0x000000ffff047224 */ /* 0x000fe200078e000a */
[----:B------:R-:W-:Y:S01]  /*36c0*/  PRMT R11, R37, 0x7632, R11 ;  /* 0x00007632250b7816 */ /* 0x000fe2000000000b */
[----:B------:R-:W-:Y:S01]  /*36d0*/  IMAD.MOV.U32 R21, RZ, RZ, R20 ;  /* 0x000000ffff157224 */ /* 0x000fe200078e0014 */
[----:B------:R-:W-:Y:S02]  /*36e0*/  PRMT R60, R60, 0x5410, R58 ;  /* 0x000054103c3c7816 */ /* 0x000fe4000000003a */
.L_x_8508:
[----:B------:R-:W-:Y:S05]  /*36f0*/  BSYNC B1 ;  /* 0x0000000000017941 */ /* 0x000fea0003800000 */
.L_x_8506:
        /* <DEDUP_REMOVED lines=11> */
.L_x_8510:
[----:B------:R-:W-:Y:S01]  /*37b0*/  IMAD.MOV.U32 R10, RZ, RZ, R4 ;  /* 0x000000ffff0a7224 */ /* 0x000fe200078e0004 */
[----:B------:R-:W-:Y:S01]  /*37c0*/  PRMT R37, R11, 0x7610, R37 ;  /* 0x000076100b257816 */ /* 0x000fe20000000025 */
[----:B------:R-:W-:Y:S01]  /*37d0*/  IMAD.MOV.U32 R20, RZ, RZ, R23 ;  /* 0x000000ffff147224 */ /* 0x000fe200078e0017 */
[----:B------:R-:W-:Y:S02]  /*37e0*/  PRMT R58, R63, 0x7610, R58 ;  /* 0x000076103f3a7816 */ /* 0x000fe4000000003a */
.L_x_8511:
[----:B------:R-:W-:Y:S05]  /*37f0*/  BSYNC B1 ;  /* 0x0000000000017941 */ /* 0x000fea0003800000 */
.L_x_8509:
        /* <DEDUP_REMOVED lines=11> */
.L_x_8513:
[----:B------:R-:W-:Y:S01]  /*38b0*/  IMAD.MOV.U32 R4, RZ, RZ, R10 ;  /* 0x000000ffff047224 */ /* 0x000fe200078e000a */
[----:B------:R-:W-:Y:S01]  /*38c0*/  PRMT R11, R11, 0x5410, R37 ;  /* 0x000054100b0b7816 */ /* 0x000fe20000000025 */
[----:B------:R-:W-:Y:S01]  /*38d0*/  IMAD.MOV.U32 R23, RZ, RZ, R22 ;  /* 0x000000ffff177224 */ /* 0x000fe200078e0016 */
[----:B------:R-:W-:Y:S02]  /*38e0*/  PRMT R63, R61, 0x7632, R63 ;  /* 0x000076323d3f7816 */ /* 0x000fe4000000003f */
.L_x_8514:
[----:B------:R-:W-:Y:S05]  /*38f0*/  BSYNC B1 ;  /* 0x0000000000017941 */ /* 0x000fea0003800000 */
.L_x_8512:
        /* <DEDUP_REMOVED lines=11> */
.L_x_8516:
[----:B------:R-:W-:Y:S01]  /*39b0*/  IMAD.MOV.U32 R10, RZ, RZ, R4 ;  /* 0x000000ffff0a7224 */ /* 0x000fe200078e0004 */
[----:B------:R-:W-:Y:S01]  /*39c0*/  PRMT R37, R37, 0x7610, R11 ;  /* 0x0000761025257816 */ /* 0x000fe2000000000b */
[----:B------:R-:W-:Y:S01]  /*39d0*/  IMAD.MOV.U32 R22, RZ, RZ, R25 ;  /* 0x000000ffff167224 */ /* 0x000fe200078e0019 */
[----:B------:R-:W-:Y:S02]  /*39e0*/  PRMT R61, R61, 0x5410, R62 ;  /* 0x000054103d3d7816 */ /* 0x000fe4000000003e */
.L_x_8517:
[----:B------:R-:W-:Y:S05]  /*39f0*/  BSYNC B1 ;  /* 0x0000000000017941 */ /* 0x000fea0003800000 */
.L_x_8515:
        /* <DEDUP_REMOVED lines=11> */
.L_x_8519:
[----:B------:R-:W-:Y:S01]  /*3ab0*/  IMAD.MOV.U32 R4, RZ, RZ, R10 ;  /* 0x000000ffff047224 */ /* 0x000fe200078e000a */
[----:B------:R-:W-:Y:S01]  /*3ac0*/  PRMT R11, R37, 0x7632, R11 ;  /* 0x00007632250b7816 */ /* 0x000fe2000000000b */
[----:B------:R-:W-:Y:S01]  /*3ad0*/  IMAD.MOV.U32 R25, RZ, RZ, R24 ;  /* 0x000000ffff197224 */ /* 0x000fe200078e0018 */
[----:B------:R-:W-:Y:S02]  /*3ae0*/  PRMT R62, R60, 0x7610, R62 ;  /* 0x000076103c3e7816 */ /* 0x000fe4000000003e */
.L_x_8520:
[----:B------:R-:W-:Y:S05]  /*3af0*/  BSYNC B1 ;  /* 0x0000000000017941 */ /* 0x000fea0003800000 */
.L_x_8518:
        /* <DEDUP_REMOVED lines=11> */
.L_x_8522:
[----:B------:R-:W-:Y:S01]  /*3bb0*/  IMAD.MOV.U32 R10, RZ, RZ, R4 ;  /* 0x000000ffff0a7224 */ /* 0x000fe200078e0004 */
[----:B------:R-:W-:Y:S01]  /*3bc0*/  PRMT R11, R11, 0x5410, R11 ;  /* 0x000054100b0b7816 */ /* 0x000fe2000000000b */
[----:B------:R-:W-:Y:S01]  /*3bd0*/  IMAD.MOV.U32 R24, RZ, RZ, R27 ;  /* 0x000000ffff187224 */ /* 0x000fe200078e001b */
[----:B------:R-:W-:Y:S02]  /*3be0*/  PRMT R60, R51, 0x7632, R60 ;  /* 0x00007632333c7816 */ /* 0x000fe4000000003c */
.L_x_8523:
[----:B------:R-:W-:Y:S05]  /*3bf0*/  BSYNC B1 ;  /* 0x0000000000017941 */ /* 0x000fea0003800000 */
.L_x_8521:
        /* <DEDUP_REMOVED lines=11> */
.L_x_8525:
[----:B------:R-:W-:Y:S01]  /*3cb0*/  IMAD.MOV.U32 R4, RZ, RZ, R10 ;  /* 0x000000ffff047224 */ /* 0x000fe200078e000a */
[----:B------:R-:W-:Y:S01]  /*3cc0*/  PRMT R37, R37, 0x7610, R11 ;  /* 0x0000761025257816 */ /* 0x000fe2000000000b */
[----:B------:R-:W-:Y:S01]  /*3cd0*/  IMAD.MOV.U32 R27, RZ, RZ, R26 ;  /* 0x000000ffff1b7224 */ /* 0x000fe200078e001a */
[----:B------:R-:W-:Y:S02]  /*3ce0*/  PRMT R51, R51, 0x7610, R50 ;  /* 0x0000761033337816 */ /* 0x000fe40000000032 */
.L_x_8526:
[----:B------:R-:W-:Y:S05]  /*3cf0*/  BSYNC B1 ;  /* 0x0000000000017941 */ /* 0x000fea0003800000 */
.L_x_8524:
        /* <DEDUP_REMOVED lines=11> */
.L_x_8528:
[----:B------:R-:W-:Y:S01]  /*3db0*/  IMAD.MOV.U32 R10, RZ, RZ, R4 ;  /* 0x000000ffff0a7224 */ /* 0x000fe200078e0004 */
[----:B------:R-:W-:Y:S01]  /*3dc0*/  PRMT R11, R11, 0x7610, R37 ;  /* 0x000076100b0b7816 */ /* 0x000fe20000000025 */
[----:B------:R-:W-:Y:S01]  /*3dd0*/  IMAD.MOV.U32 R26, RZ, RZ, R29 ;  /* 0x000000ffff1a7224 */ /* 0x000fe200078e001d */
[----:B------:R-:W-:Y:S02]  /*3de0*/  PRMT R50, R50, 0x7610, R62 ;  /* 0x0000761032327816 */ /* 0x000fe4000000003e */
.L_x_8529:
[----:B------:R-:W-:Y:S05]  /*3df0*/  BSYNC B1 ;  /* 0x0000000000017941 */ /* 0x000fea0003800000 */
.L_x_8527:
        /* <DEDUP_REMOVED lines=11> */
.L_x_8531:
[----:B------:R-:W-:Y:S01]  /*3eb0*/  IMAD.MOV.U32 R4, RZ, RZ, R10 ;  /* 0x000000ffff047224 */ /* 0x000fe200078e000a */
[----:B------:R-:W-:Y:S01]  /*3ec0*/  PRMT R11, R11, 0x7632, R11 ;  /* 0x000076320b0b7816 */ /* 0x000fe2000000000b */
[----:B------:R-:W-:Y:S01]  /*3ed0*/  IMAD.MOV.U32 R29, RZ, RZ, R28 ;  /* 0x000000ffff1d7224 */ /* 0x000fe200078e001c */
[----:B------:R-:W-:Y:S02]  /*3ee0*/  PRMT R62, R62, 0x5410, R50 ;  /* 0x000054103e3e7816 */ /* 0x000fe40000000032 */
.L_x_8532:
[----:B------:R-:W-:Y:S05]  /*3ef0*/  BSYNC B1 ;  /* 0x0000000000017941 */ /* 0x000fea0003800000 */
.L_x_8530:
        /* <DEDUP_REMOVED lines=11> */
.L_x_8534:
[----:B------:R-:W-:Y:S01]  /*3fb0*/  IMAD.MOV.U32 R10, RZ, RZ, R4 ;  /* 0x000000ffff0a7224 */ /* 0x000fe200078e0004 */
[----:B------:R-:W-:Y:S01]  /*3fc0*/  PRMT R37, R11, 0x7610, R37 ;  /* 0x000076100b257816 */ /* 0x000fe20000000025 */
[----:B------:R-:W-:Y:S01]  /*3fd0*/  IMAD.MOV.U32 R28, RZ, RZ, R31 ;  /* 0x000000ffff1c7224 */ /* 0x000fe200078e001f */
[----:B------:R-:W-:Y:S02]  /*3fe0*/  PRMT R50, R53, 0x7610, R50 ;  /* 0x0000761035327816 */ /* 0x000fe40000000032 */
.L_x_8535:
[----:B------:R-:W-:Y:S05]  /*3ff0*/  BSYNC B1 ;  /* 0x0000000000017941 */ /* 0x000fea0003800000 */
.L_x_8533:
        /* <DEDUP_REMOVED lines=11> */
.L_x_8537:
[----:B------:R-:W-:Y:S01]  /*40b0*/  IMAD.MOV.U32 R4, RZ, RZ, R10 ;  /* 0x000000ffff047224 */ /* 0x000fe200078e000a */
[----:B------:R-:W-:Y:S01]  /*40c0*/  PRMT R11, R11, 0x5410, R37 ;  /* 0x000054100b0b7816 */ /* 0x000fe20000000025 */
[----:B------:R-:W-:Y:S01]  /*40d0*/  IMAD.MOV.U32 R31, RZ, RZ, R30 ;  /* 0x000000ffff1f7224 */ /* 0x000fe200078e001e */
[----:B------:R-:W-:Y:S02]  /*40e0*/  PRMT R53, R51, 0x7610, R53 ;  /* 0x0000761033357816 */ /* 0x000fe40000000035 */
.L_x_8538:
[----:B------:R-:W-:Y:S05]  /*40f0*/  BSYNC B1 ;  /* 0x0000000000017941 */ /* 0x000fea0003800000 */
.L_x_8536:
        /* <DEDUP_REMOVED lines=11> */
.L_x_8540:
[----:B------:R-:W-:Y:S01]  /*41b0*/  IMAD.MOV.U32 R10, RZ, RZ, R4 ;  /* 0x000000ffff0a7224 */ /* 0x000fe200078e0004 */
[----:B------:R-:W-:Y:S01]  /*41c0*/  PRMT R11, R11, 0x7632, R11 ;  /* 0x000076320b0b7816 */ /* 0x000fe2000000000b */
[----:B------:R-:W-:Y:S01]  /*41d0*/  IMAD.MOV.U32 R30, RZ, RZ, R33 ;  /* 0x000000ffff1e7224 */ /* 0x000fe200078e0021 */
[----:B------:R-:W-:Y:S02]  /*41e0*/  PRMT R51, R52, 0x7610, R51 ;  /* 0x0000761034337816 */ /* 0x000fe40000000033 */
.L_x_8541:
[----:B------:R-:W-:Y:S05]  /*41f0*/  BSYNC B1 ;  /* 0x0000000000017941 */ /* 0x000fea0003800000 */
.L_x_8539:
        /* <DEDUP_REMOVED lines=11> */
.L_x_8543:
[----:B------:R-:W-:Y:S01]  /*42b0*/  PRMT R11, R11, 0x5410, R11 ;  /* 0x000054100b0b7816 */ /* 0x000fe2000000000b */
[----:B------:R-:W-:Y:S01]  /*42c0*/  IMAD.MOV.U32 R33, RZ, RZ, R32 ;  /* 0x000000ffff217224 */ /* 0x000fe200078e0020 */
[C---:B------:R-:W-:Y:S01]  /*42d0*/  PRMT R52, R63.reuse, 0x7632, R52 ;  /* 0x000076323f347816 */ /* 0x040fe20000000034 */
[--C-:B------:R-:W-:Y:S01]  /*42e0*/  IMAD.MOV.U32 R4, RZ, RZ, R10.reuse ;  /* 0x000000ffff047224 */ /* 0x100fe200078e000a */
[----:B------:R-:W-:Y:S01]  /*42f0*/  PRMT R63, R63, 0x5410, R11 ;  /* 0x000054103f3f7816 */ /* 0x000fe2000000000b */
[----:B------:R-:W-:Y:S02]  /*4300*/  IMAD.MOV.U32 R32, RZ, RZ, R10 ;  /* 0x000000ffff207224 */ /* 0x000fe400078e000a */
.L_x_8544:
[----:B------:R-:W-:Y:S05]  /*4310*/  BSYNC B1 ;  /* 0x0000000000017941 */ /* 0x000fea0003800000 */
.L_x_8542:
[----:B------:R-:W-:Y:S02]  /*4320*/  IADD3 R8, R8, 0x4, RZ ;  /* 0x0000000408087810 */ /* 0x000fe40007ffe0ff */
[----:B------:R-:W-:Y:S01]  /*4330*/  IADD3 R7, R7, 0x2, RZ ;  /* 0x0000000207077810 */ /* 0x000fe20007ffe0ff */
[----:B------:R-:W-:Y:S01]  /*4340*/  @!P1 CALL.REL.NOINC `(.L_x_8545) ;  /* 0x0000001000009944 */ /* 0x000fe20003c00000 */
[----:B------:R-:W-:Y:S05]  /*4350*/  BRA `(.L_x_8546) ;  /* 0xffffe01000007947 */ /* 0x000fea000383ffff */
.L_x_8545:
[----:B------:R-:W-:Y:S01]  /*4360*/  FADD.FTZ R36, R5, R36 ;  /* 0x0000002405247221 */ /* 0x000fe20000010000 */
[----:B------:R-:W-:Y:S01]  /*4370*/  PRMT R63, R63, 0x7610, R11 ;  /* 0x000076103f3f7816 */ /* 0x000fe2000000000b */
[----:B------:R-:W-:-:S02]  /*4380*/  IMAD.MOV.U32 R37, RZ, RZ, R6 ;  /* 0x000000ffff257224 */ /* 0x000fc400078e0006 */
[----:B------:R-:W-:Y:S02]  /*4390*/  IMAD.MOV.U32 R32, RZ, RZ, R4 ;  /* 0x000000ffff207224 */ /* 0x000fe400078e0004 */
.L_x_8451:
[----:B------:R-:W-:Y:S05]  /*43a0*/  BSYNC B0 ;  /* 0x0000000000007941 */ /* 0x000fea0003800000 */
.L_x_8450:
[----:B------:R-:W-:Y:S01]  /*43b0*/  PRMT R4, R63, 0x5432, R52 ;  /* 0x000054323f047816 */ /* 0x000fe20000000034 */
[----:B------:R-:W-:Y:S01]  /*43c0*/  SHFL.DOWN PT, R6, R32, 0x2, 0x1f ;  /* 0x08401f0020067f89 */ /* 0x000fe200000e0000 */
[----:B------:R-:W-:Y:S01]  /*43d0*/  PRMT R5, R51, 0x5410, R53 ;  /* 0x0000541033057816 */ /* 0x000fe20000000035 */
[----:B------:R-:W-:Y:S01]  /*43e0*/  BSSY B0, `(.L_x_8547) ;  /* 0x000026a000007945 */ /* 0x000fe20003800000 */
[----:B------:R-:W-:Y:S01]  /*43f0*/  PRMT R7, R50, 0x7610, R62 ;  /* 0x0000761032077816 */ /* 0x000fe2000000003e */
[----:B------:R-:W-:Y:S01]  /*4400*/  SHFL.DOWN PT, R8, R30, 0x2, 0x1f ;  /* 0x08401f001e087f89 */ /* 0x000fe200000e0000 */
[----:B------:R-:W-:-:S03]  /*4410*/  ISETP.GT.AND P0, PT, R64, 0x1d, PT ;  /* 0x0000001d4000780c */ /* 0x000fc60003f04270 */
[----:B------:R-:W-:Y:S04]  /*4420*/  SHFL.DOWN PT, R4, R4, 0x2, 0x1f ;  /* 0x08401f0004047f89 */ /* 0x000fe800000e0000 */
[----:B------:R-:W0:Y:S04]  /*4430*/  SHFL.DOWN PT, R5, R5, 0x2, 0x1f ;  /* 0x08401f0005057f89 */ /* 0x000e2800000e0000 */
[----:B------:R-:W1:Y:S04]  /*4440*/  SHFL.DOWN PT, R9, R31, 0x2, 0x1f ;  /* 0x08401f001f097f89 */ /* 0x000e6800000e0000 */
[----:B0-----:R0:W-:Y:S04]  /*4450*/  STL.64 [R1+0x88], R4 ;  /* 0x0000880401007387 */ /* 0x0011e80000100a00 */
[----:B------:R-:W-:Y:S04]  /*4460*/  SHFL.DOWN PT, R4, R7, 0x2, 0x1f ;  /* 0x08401f0007047f89 */ /* 0x000fe800000e0000 */
[----:B------:R-:W2:Y:S01]  /*4470*/  SHFL.DOWN PT, R7, R33, 0x2, 0x1f ;  /* 0x08401f0021077f89 */ /* 0x000ea200000e0000 */
[----:B0-----:R-:W-:-:S03]  /*4480*/  PRMT R5, R50, 0x7632, R51 ;  /* 0x0000763232057816 */ /* 0x001fc60000000033 */
[----:B-1----:R-:W-:Y:S04]  /*4490*/  STL.64 [R1+0x10], R8 ;  /* 0x0000100801007387 */ /* 0x002fe80000100a00 */
[----:B------:R-:W-:Y:S04]  /*44a0*/  SHFL.DOWN PT, R8, R26, 0x2, 0x1f ;  /* 0x08401f001a087f89 */ /* 0x000fe800000e0000 */
[----:B------:R-:W0:Y:S04]  /*44b0*/  SHFL.DOWN PT, R5, R5, 0x2, 0x1f ;  /* 0x08401f0005057f89 */ /* 0x000e2800000e0000 */
[----:B------:R-:W1:Y:S04]  /*44c0*/  SHFL.DOWN PT, R9, R27, 0x2, 0x1f ;  /* 0x08401f001b097f89 */ /* 0x000e6800000e0000 */
[----:B--2---:R-:W-:Y:S04]  /*44d0*/  STL.64 [R1+0x8], R6 ;  /* 0x0000080601007387 */ /* 0x004fe80000100a00 */
[----:B------:R-:W-:Y:S04]  /*44e0*/  SHFL.DOWN PT, R6, R28, 0x2, 0x1f ;  /* 0x08401f001c067f89 */ /* 0x000fe800000e0000 */
[----:B------:R-:W2:Y:S04]  /*44f0*/  SHFL.DOWN PT, R7, R29, 0x2, 0x1f ;  /* 0x08401f001d077f89 */ /* 0x000ea800000e0000 */
[----:B0-----:R0:W-:Y:S04]  /*4500*/  STL.64 [R1+0x90], R4 ;  /* 0x0000900401007387 */ /* 0x0011e80000100a00 */
[----:B-1----:R-:W-:Y:S04]  /*4510*/  STL.64 [R1+0x20], R8 ;  /* 0x0000200801007387 */ /* 0x002fe80000100a00 */
[----:B------:R-:W-:Y:S01]  /*4520*/  SHFL.DOWN PT, R8, R22, 0x2, 0x1f ;  /* 0x08401f0016087f89 */ /* 0x000fe200000e0000 */
[----:B0-----:R-:W-:-:S03]  /*4530*/  PRMT R4, R60, 0x5410, R62 ;  /* 0x000054103c047816 */ /* 0x001fc6000000003e */
[----:B------:R-:W0:Y:S01]  /*4540*/  SHFL.DOWN PT, R9, R23, 0x2, 0x1f ;  /* 0x08401f0017097f89 */ /* 0x000e2200000e0000 */
[----:B------:R-:W-:-:S03]  /*4550*/  PRMT R5, R61, 0x5432, R63 ;  /* 0x000054323d057816 */ /* 0x000fc6000000003f */
[----:B------:R-:W-:Y:S04]  /*4560*/  SHFL.DOWN PT, R4, R4, 0x2, 0x1f ;  /* 0x08401f0004047f89 */ /* 0x000fe800000e0000 */
[----:B------:R-:W1:Y:S04]  /*4570*/  SHFL.DOWN PT, R5, R5, 0x2, 0x1f ;  /* 0x08401f0005057f89 */ /* 0x000e6800000e0000 */
[----:B--2---:R-:W-:Y:S04]  /*4580*/  STL.64 [R1+0x18], R6 ;  /* 0x0000180601007387 */ /* 0x004fe80000100a00 */
[----:B------:R-:W-:Y:S04]  /*4590*/  SHFL.DOWN PT, R6, R24, 0x2, 0x1f ;  /* 0x08401f0018067f89 */ /* 0x000fe800000e0000 */
[----:B------:R-:W2:Y:S04]  /*45a0*/  SHFL.DOWN PT, R7, R25, 0x2, 0x1f ;  /* 0x08401f0019077f89 */ /* 0x000ea800000e0000 */
[----:B0-----:R-:W-:Y:S04]  /*45b0*/  STL.64 [R1+0x30], R8 ;  /* 0x0000300801007387 */ /* 0x001fe80000100a00 */
[----:B------:R-:W-:Y:S04]  /*45c0*/  SHFL.DOWN PT, R8, R18, 0x2, 0x1f ;  /* 0x08401f0012087f89 */ /* 0x000fe800000e0000 */
[----:B-1----:R0:W-:Y:S04]  /*45d0*/  STL.64 [R1+0x98], R4 ;  /* 0x0000980401007387 */ /* 0x0021e80000100a00 */
[----:B------:R-:W1:Y:S01]  /*45e0*/  SHFL.DOWN PT, R9, R19, 0x2, 0x1f ;  /* 0x08401f0013097f89 */ /* 0x000e6200000e0000 */
[----:B0-----:R-:W-:-:S03]  /*45f0*/  PRMT R4, R58, 0x7610, R60 ;  /* 0x000076103a047816 */ /* 0x001fc6000000003c */
[----:B--2---:R-:W-:Y:S01]  /*4600*/  STL.64 [R1+0x28], R6 ;  /* 0x0000280601007387 */ /* 0x004fe20000100a00 */
[----:B------:R-:W-:-:S03]  /*4610*/  PRMT R5, R59, 0x5432, R61 ;  /* 0x000054323b057816 */ /* 0x000fc6000000003d */
[----:B------:R-:W-:Y:S04]  /*4620*/  SHFL.DOWN PT, R6, R20, 0x2, 0x1f ;  /* 0x08401f0014067f89 */ /* 0x000fe800000e0000 */
[----:B------:R-:W-:Y:S04]  /*4630*/  SHFL.DOWN PT, R4, R4, 0x2, 0x1f ;  /* 0x08401f0004047f89 */ /* 0x000fe800000e0000 */
[----:B------:R-:W0:Y:S04]  /*4640*/  SHFL.DOWN PT, R5, R5, 0x2, 0x1f ;  /* 0x08401f0005057f89 */ /* 0x000e2800000e0000 */
[----:B------:R-:W2:Y:S04]  /*4650*/  SHFL.DOWN PT, R7, R21, 0x2, 0x1f ;  /* 0x08401f0015077f89 */ /* 0x000ea800000e0000 */
[----:B-1----:R-:W-:Y:S04]  /*4660*/  STL.64 [R1+0x40], R8 ;  /* 0x0000400801007387 */ /* 0x002fe80000100a00 */
[----:B------:R-:W-:Y:S04]  /*4670*/  SHFL.DOWN PT, R8, R14, 0x2, 0x1f ;  /* 0x08401f000e087f89 */ /* 0x000fe800000e0000 */
[----:B------:R-:W1:Y:S04]  /*4680*/  SHFL.DOWN PT, R9, R15, 0x2, 0x1f ;  /* 0x08401f000f097f89 */ /* 0x000e6800000e0000 */
[----:B0-----:R0:W-:Y:S04]  /*4690*/  STL.64 [R1+0xa0], R4 ;  /* 0x0000a00401007387 */ /* 0x0011e80000100a00 */
[----:B--2---:R-:W-:Y:S04]  /*46a0*/  STL.64 [R1+0x38], R6 ;  /* 0x0000380601007387 */ /* 0x004fe80000100a00 */
[----:B------:R-:W-:Y:S01]  /*46b0*/  SHFL.DOWN PT, R6, R16, 0x2, 0x1f ;  /* 0x08401f0010067f89 */ /* 0x000fe200000e0000 */
[----:B0-----:R-:W-:-:S03]  /*46c0*/  PRMT R4, R56, 0x7610, R58 ;  /* 0x0000761038047816 */ /* 0x001fc6000000003a */
[----:B------:R-:W0:Y:S01]  /*46d0*/  SHFL.DOWN PT, R7, R17, 0x2, 0x1f ;  /* 0x08401f0011077f89 */ /* 0x000e2200000e0000 */
[----:B------:R-:W-:-:S03]  /*46e0*/  PRMT R5, R57, 0x5432, R59 ;  /* 0x0000543239057816 */ /* 0x000fc6000000003b */
[----:B-1----:R-:W-:Y:S04]  /*46f0*/  STL.64 [R1+0x50], R8 ;  /* 0x0000500801007387 */ /* 0x002fe80000100a00 */
[----:B------:R-:W-:Y:S04]  /*4700*/  SHFL.DOWN PT, R4, R4, 0x2, 0x1f ;  /* 0x08401f0004047f89 */ /* 0x000fe800000e0000 */
[----:B------:R-:W1:Y:S04]  /*4710*/  SHFL.DOWN PT, R5, R5, 0x2, 0x1f ;  /* 0x08401f0005057f89 */ /* 0x000e6800000e0000 */
[----:B------:R-:W-:Y:S04]  /*4720*/  SHFL.DOWN PT, R8, R2, 0x2, 0x1f ;  /* 0x08401f0002087f89 */ /* 0x000fe800000e0000 */
[----:B------:R-:W2:Y:S04]  /*4730*/  SHFL.DOWN PT, R9, R3, 0x2, 0x1f ;  /* 0x08401f0003097f89 */ /* 0x000ea800000e0000 */
[----:B0-----:R-:W-:Y:S04]  /*4740*/  STL.64 [R1+0x48], R6 ;  /* 0x0000480601007387 */ /* 0x001fe80000100a00 */
[----:B------:R-:W-:Y:S04]  /*4750*/  SHFL.DOWN PT, R6, R12, 0x2, 0x1f ;  /* 0x08401f000c067f89 */ /* 0x000fe800000e0000 */
[----:B------:R-:W0:Y:S04]  /*4760*/  SHFL.DOWN PT, R7, R13, 0x2, 0x1f ;  /* 0x08401f000d077f89 */ /* 0x000e2800000e0000 */
[----:B-1----:R1:W-:Y:S04]  /*4770*/  STL.64 [R1+0xa8], R4 ;  /* 0x0000a80401007387 */ /* 0x0023e80000100a00 */
[----:B--2---:R-:W-:Y:S01]  /*4780*/  STL.64 [R1+0x60], R8 ;  /* 0x0000600801007387 */ /* 0x004fe20000100a00 */
[----:B-1----:R-:W-:-:S03]  /*4790*/  PRMT R4, R54, 0x7610, R56 ;  /* 0x0000761036047816 */ /* 0x002fc60000000038 */
[----:B------:R-:W-:Y:S01]  /*47a0*/  SHFL.DOWN PT, R8, R40, 0x2, 0x1f ;  /* 0x08401f0028087f89 */ /* 0x000fe200000e0000 */
[----:B------:R-:W-:-:S03]  /*47b0*/  PRMT R5, R55, 0x5432, R57 ;  /* 0x0000543237057816 */ /* 0x000fc60000000039 */
[----:B------:R-:W1:Y:S04]  /*47c0*/  SHFL.DOWN PT, R9, R41, 0x2, 0x1f ;  /* 0x08401f0029097f89 */ /* 0x000e6800000e0000 */
[----:B------:R-:W-:Y:S04]  /*47d0*/  SHFL.DOWN PT, R4, R4, 0x2, 0x1f ;  /* 0x08401f0004047f89 */ /* 0x000fe800000e0000 */
[----:B------:R-:W2:Y:S04]  /*47e0*/  SHFL.DOWN PT, R5, R5, 0x2, 0x1f ;  /* 0x08401f0005057f89 */ /* 0x000ea800000e0000 */
[----:B0-----:R-:W-:Y:S04]  /*47f0*/  STL.64 [R1+0x58], R6 ;  /* 0x0000580601007387 */ /* 0x001fe80000100a00 */
[----:B------:R-:W-:Y:S04]  /*4800*/  SHFL.DOWN PT, R6, R34, 0x2, 0x1f ;  /* 0x08401f0022067f89 */ /* 0x000fe800000e0000 */
[----:B------:R-:W0:Y:S04]  /*4810*/  SHFL.DOWN PT, R7, R35, 0x2, 0x1f ;  /* 0x08401f0023077f89 */ /* 0x000e2800000e0000 */
[----:B-1----:R-:W-:Y:S04]  /*4820*/  STL.64 [R1+0x70], R8 ;  /* 0x0000700801007387 */ /* 0x002fe80000100a00 */
[----:B------:R-:W-:Y:S04]  /*4830*/  SHFL.DOWN PT, R8, R44, 0x2, 0x1f ;  /* 0x08401f002c087f89 */ /* 0x000fe800000e0000 */
[----:B--2---:R1:W-:Y:S04]  /*4840*/  STL.64 [R1+0xb0], R4 ;  /* 0x0000b00401007387 */ /* 0x0043e80000100a00 */
[----:B------:R-:W2:Y:S01]  /*4850*/  SHFL.DOWN PT, R9, R45, 0x2, 0x1f ;  /* 0x08401f002d097f89 */ /* 0x000ea200000e0000 */
[----:B-1----:R-:W-:-:S03]  /*4860*/  PRMT R4, R0, 0x7610, R54 ;  /* 0x0000761000047816 */ /* 0x002fc60000000036 */
[----:B0-----:R-:W-:Y:S01]  /*4870*/  STL.64 [R1+0x68], R6 ;  /* 0x0000680601007387 */ /* 0x001fe20000100a00 */
[----:B------:R-:W-:-:S03]  /*4880*/  PRMT R5, R49, 0x5432, R55 ;  /* 0x0000543231057816 */ /* 0x000fc60000000037 */
[----:B------:R-:W-:Y:S04]  /*4890*/  SHFL.DOWN PT, R6, R42, 0x2, 0x1f ;  /* 0x08401f002a067f89 */ /* 0x000fe800000e0000 */
[----:B------:R-:W-:Y:S04]  /*48a0*/  SHFL.DOWN PT, R4, R4, 0x2, 0x1f ;  /* 0x08401f0004047f89 */ /* 0x000fe800000e0000 */
[----:B------:R-:W0:Y:S04]  /*48b0*/  SHFL.DOWN PT, R5, R5, 0x2, 0x1f ;  /* 0x08401f0005057f89 */ /* 0x000e2800000e0000 */
[----:B------:R-:W1:Y:S04]  /*48c0*/  SHFL.DOWN PT, R7, R43, 0x2, 0x1f ;  /* 0x08401f002b077f89 */ /* 0x000e6800000e0000 */
[----:B--2---:R-:W-:Y:S04]  /*48d0*/  STL.64 [R1+0x80], R8 ;  /* 0x0000800801007387 */ /* 0x004fe80000100a00 */
[----:B0-----:R0:W-:Y:S04]  /*48e0*/  STL.64 [R1+0xb8], R4 ;  /* 0x0000b80401007387 */ /* 0x0011e80000100a00 */
[----:B-1----:R-:W-:Y:S01]  /*48f0*/  STL.64 [R1+0x78], R6 ;  /* 0x0000780601007387 */ /* 0x002fe20000100a00 */
[----:B0-----:R-:W-:-:S02]  /*4900*/  PRMT R4, R49, 0x5410, R48 ;  /* 0x0000541031047816 */ /* 0x001fc40000000030 */
[----:B------:R-:W-:-:S04]  /*4910*/  PRMT R5, R48, 0x7632, R0 ;  /* 0x0000763230057816 */ /* 0x000fc80000000000 */
[----:B------:R-:W-:Y:S04]  /*4920*/  SHFL.DOWN PT, R4, R4, 0x2, 0x1f ;  /* 0x08401f0004047f89 */ /* 0x000fe800000e0000 */
[----:B------:R-:W0:Y:S04]  /*4930*/  SHFL.DOWN PT, R5, R5, 0x2, 0x1f ;  /* 0x08401f0005057f89 */ /* 0x000e2800000e0000 */
[----:B0-----:R-:W-:Y:S04]  /*4940*/  STL.64 [R1+0xc0], R4 ;  /* 0x0000c00401007387 */ /* 0x001fe80000100a00 */
[----:B------:R-:W-:Y:S04]  /*4950*/  SHFL.DOWN PT, R4, R37, 0x2, 0x1f ;  /* 0x08401f0025047f89 */ /* 0x000fe800000e0000 */
[----:B------:R-:W0:Y:S04]  /*4960*/  SHFL.DOWN PT, R5, R36, 0x2, 0x1f ;  /* 0x08401f0024057f89 */ /* 0x000e2800000e0000 */
[----:B0-----:R0:W-:Y:S01]  /*4970*/  STL.64 [R1], R4 ;  /* 0x0000000401007387 */ /* 0x0011e20000100a00 */
[----:B------:R-:W-:Y:S05]  /*4980*/  @P0 BRA `(.L_x_8548) ;  /* 0x000020f000000947 */ /* 0x000fea0003800000 */
[----:B------:R-:W-:Y:S01]  /*4990*/  FSETP.GT.FTZ.AND P0, PT, R37, R4, PT ;  /* 0x000000042500720b */ /* 0x000fe20003f14000 */
[----:B------:R-:W-:-:S02]  /*49a0*/  IMAD.MOV.U32 R7, RZ, RZ, R1 ;  /* 0x000000ffff077224 */ /* 0x000fc400078e0001 */
[----:B------:R-:W-:Y:S01]  /*49b0*/  IMAD.MOV.U32 R9, RZ, RZ, RZ ;  /* 0x000000ffff097224 */ /* 0x000fe200078e00ff */
[----:B------:R-:W-:Y:S02]  /*49c0*/  FSEL R6, R37, R4, P0 ;  /* 0x0000000425067208 */ /* 0x000fe40000000000 */
[----:B0-----:R-:W-:Y:S02]  /*49d0*/  FSEL R4, R4, R37, P0 ;  /* 0x0000002504047208 */ /* 0x001fe40000000000 */
[----:B------:R-:W-:Y:S02]  /*49e0*/  FSEL R8, R5, R36, P0 ;  /* 0x0000002405087208 */ /* 0x000fe40000000000 */
[----:B------:R-:W-:Y:S01]  /*49f0*/  FSEL R5, R36, R5, P0 ;  /* 0x0000000524057208 */ /* 0x000fe20000000000 */
[----:B------:R-:W-:-:S04]  /*4a00*/  FADD.FTZ R4, -R6, R4 ;  /* 0x0000000406047221 */ /* 0x000fc80000010100 */
[----:B------:R-:W-:-:S06]  /*4a10*/  FMUL.FTZ R4, R4, 1.4426950216293334961 ;  /* 0x3fb8aa3b04047820 */ /* 0x000fcc0000410000 */
[----:B------:R-:W0:Y:S02]  /*4a20*/  MUFU.EX2 R4, R4 ;  /* 0x0000000400047308 */ /* 0x000e240000000800 */
[----:B0-----:R-:W-:Y:S02]  /*4a30*/  FMUL.FTZ R36, R8, R4 ;  /* 0x0000000408247220 */ /* 0x001fe40000410000 */
[----:B------:R-:W-:-:S05]  /*4a40*/  IMAD.MOV.U32 R8, RZ, RZ, R7 ;  /* 0x000000ffff087224 */ /* 0x000fca00078e0007 */
.L_x_8643:
        /* <DEDUP_REMOVED lines=20> */
.L_x_8550:
[----:B------:R-:W-:Y:S01]  /*4b90*/  IMAD.MOV.U32 R4, RZ, RZ, R45 ;  /* 0x000000ffff047224 */ /* 0x000fe200078e002d */
[----:B------:R-:W-:Y:S01]  /*4ba0*/  PRMT R11, R11, 0x7610, R0 ;  /* 0x000076100b0b7816 */ /* 0x000fe20000000000 */
[----:B------:R-:W-:Y:S01]  /*4bb0*/  IMAD.MOV.U32 R45, RZ, RZ, R44 ;  /* 0x000000ffff2d7224 */ /* 0x000fe200078e002c */
[----:B------:R-:W-:Y:S02]  /*4bc0*/  PRMT R0, R0, 0x7610, R48 ;  /* 0x0000761000007816 */ /* 0x000fe40000000030 */
.L_x_8551:
[----:B------:R-:W-:Y:S05]  /*4bd0*/  BSYNC B1 ;  /* 0x0000000000017941 */ /* 0x000fea0003800000 */
.L_x_8549:
        /* <DEDUP_REMOVED lines=11> */
.L_x_8553:
[----:B------:R-:W-:Y:S01]  /*4c90*/  IMAD.MOV.U32 R10, RZ, RZ, R4 ;  /* 0x000000ffff0a7224 */ /* 0x000fe200078e0004 */
[----:B------:R-:W-:Y:S01]  /*4ca0*/  PRMT R11, R11, 0x7632, R11 ;  /* 0x000076320b0b7816 */ /* 0x000fe2000000000b */
[----:B------:R-:W-:Y:S01]  /*4cb0*/  IMAD.MOV.U32 R44, RZ, RZ, R43 ;  /* 0x000000ffff2c7224 */ /* 0x000fe200078e002b */
[----:B------:R-:W-:Y:S02]  /*4cc0*/  PRMT R48, R48, 0x5410, R48 ;  /* 0x0000541030307816 */ /* 0x000fe40000000030 */
.L_x_8554:
[----:B------:R-:W-:Y:S05]  /*4cd0*/  BSYNC B1 ;  /* 0x0000000000017941 */ /* 0x000fea0003800000 */
.L_x_8552:
        /* <DEDUP_REMOVED lines=11> */
.L_x_8556:
[----:B------:R-:W-:Y:S01]  /*4d90*/  IMAD.MOV.U32 R4, RZ, RZ, R10 ;  /* 0x000000ffff047224 */ /* 0x000fe200078e000a */
[----:B------:R-:W-:Y:S01]  /*4da0*/  PRMT R37, R11, 0x7610, R37 ;  /* 0x000076100b257816 */ /* 0x000fe20000000025 */
[----:B------:R-:W-:Y:S01]  /*4db0*/  IMAD.MOV.U32 R43, RZ, RZ, R42 ;  /* 0x000000ffff2b7224 */ /* 0x000fe200078e002a */
[----:B------:R-:W-:Y:S02]  /*4dc0*/  PRMT R48, R49, 0x7610, R48 ;  /* 0x0000761031307816 */ /* 0x000fe40000000030 */
.L_x_8557:
[----:B------:R-:W-:Y:S05]  /*4dd0*/  BSYNC B1 ;  /* 0x0000000000017941 */ /* 0x000fea0003800000 */
.L_x_8555:
        /* <DEDUP_REMOVED lines=11> */
.L_x_8559:
[----:B------:R-:W-:Y:S01]  /*4e90*/  IMAD.MOV.U32 R10, RZ, RZ, R4 ;  /* 0x000000ffff0a7224 */ /* 0x000fe200078e0004 */
[----:B------:R-:W-:Y:S01]  /*4ea0*/  PRMT R11, R37, 0x7610, R11 ;  /* 0x00007610250b7816 */ /* 0x000fe2000000000b */
[----:B------:R-:W-:Y:S01]  /*4eb0*/  IMAD.MOV.U32 R42, RZ, RZ, R41 ;  /* 0x000000ffff2a7224 */ /* 0x000fe200078e0029 */
[----:B------:R-:W-:Y:S02]  /*4ec0*/  PRMT R49, R55, 0x7610, R49 ;  /* 0x0000761037317816 */ /* 0x000fe40000000031 */
.L_x_8560:
[----:B------:R-:W-:Y:S05]  /*4ed0*/  BSYNC B1 ;  /* 0x0000000000017941 */ /* 0x000fea0003800000 */
.L_x_8558:
        /* <DEDUP_REMOVED lines=11> */
.L_x_8562:
[----:B------:R-:W-:Y:S01]  /*4f90*/  IMAD.MOV.U32 R4, RZ, RZ, R10 ;  /* 0x000000ffff047224 */ /* 0x000fe200078e000a */
[----:B------:R-:W-:Y:S01]  /*4fa0*/  PRMT R11, R11, 0x5410, R11 ;  /* 0x000054100b0b7816 */ /* 0x000fe2000000000b */
[----:B------:R-:W-:Y:S01]  /*4fb0*/  IMAD.MOV.U32 R41, RZ, RZ, R40 ;  /* 0x000000ffff297224 */ /* 0x000fe200078e0028 */
[----:B------:R-:W-:Y:S02]  /*4fc0*/  PRMT R55, R49, 0x7632, R55 ;  /* 0x0000763231377816 */ /* 0x000fe40000000037 */
.L_x_8563:
[----:B------:R-:W-:Y:S05]  /*4fd0*/  BSYNC B1 ;  /* 0x0000000000017941 */ /* 0x000fea0003800000 */
.L_x_8561:
        /* <DEDUP_REMOVED lines=11> */
.L_x_8565:
[----:B------:R-:W-:Y:S01]  /*5090*/  IMAD.MOV.U32 R10, RZ, RZ, R4 ;  /* 0x000000ffff0a7224 */ /* 0x000fe200078e0004 */
[----:B------:R-:W-:Y:S01]  /*50a0*/  PRMT R37, R37, 0x7610, R11 ;  /* 0x0000761025257816 */ /* 0x000fe2000000000b */
[----:B------:R-:W-:Y:S01]  /*50b0*/  IMAD.MOV.U32 R40, RZ, RZ, R35 ;  /* 0x000000ffff287224 */ /* 0x000fe200078e0023 */
[----:B------:R-:W-:Y:S02]  /*50c0*/  PRMT R49, R49, 0x7610, R54 ;  /* 0x0000761031317816 */ /* 0x000fe40000000036 */
.L_x_8566:
[----:B------:R-:W-:Y:S05]  /*50d0*/  BSYNC B1 ;  /* 0x0000000000017941 */ /* 0x000fea0003800000 */
.L_x_8564:
        /* <DEDUP_REMOVED lines=11> */
.L_x_8568:
[----:B------:R-:W-:Y:S01]  /*5190*/  IMAD.MOV.U32 R4, RZ, RZ, R10 ;  /* 0x000000ffff047224 */ /* 0x000fe200078e000a */
[----:B------:R-:W-:Y:S01]  /*51a0*/  PRMT R11, R37, 0x7632, R11 ;  /* 0x00007632250b7816 */ /* 0x000fe2000000000b */
[----:B------:R-:W-:Y:S01]  /*51b0*/  IMAD.MOV.U32 R35, RZ, RZ, R34 ;  /* 0x000000ffff237224 */ /* 0x000fe200078e0022 */
[----:B------:R-:W-:Y:S02]  /*51c0*/  PRMT R54, R54, 0x5410, R0 ;  /* 0x0000541036367816 */ /* 0x000fe40000000000 */
.L_x_8569:
[----:B------:R-:W-:Y:S05]  /*51d0*/  BSYNC B1 ;  /* 0x0000000000017941 */ /* 0x000fea0003800000 */
.L_x_8567:
        /* <DEDUP_REMOVED lines=11> */
.L_x_8571:
[----:B------:R-:W-:Y:S01]  /*5290*/  IMAD.MOV.U32 R10, RZ, RZ, R4 ;  /* 0x000000ffff0a7224 */ /* 0x000fe200078e0004 */
[----:B------:R-:W-:Y:S01]  /*52a0*/  PRMT R37, R11, 0x7610, R37 ;  /* 0x000076100b257816 */ /* 0x000fe20000000025 */
[----:B------:R-:W-:Y:S01]  /*52b0*/  IMAD.MOV.U32 R34, RZ, RZ, R3 ;  /* 0x000000ffff227224 */ /* 0x000fe200078e0003 */
[----:B------:R-:W-:Y:S02]  /*52c0*/  PRMT R0, R57, 0x7610, R0 ;  /* 0x0000761039007816 */ /* 0x000fe40000000000 */
.L_x_8572:
[----:B------:R-:W-:Y:S05]  /*52d0*/  BSYNC B1 ;  /* 0x0000000000017941 */ /* 0x000fea0003800000 */
.L_x_8570:
        /* <DEDUP_REMOVED lines=11> */
.L_x_8574:
[----:B------:R-:W-:Y:S01]  /*5390*/  IMAD.MOV.U32 R4, RZ, RZ, R10 ;  /* 0x000000ffff047224 */ /* 0x000fe200078e000a */
[----:B------:R-:W-:Y:S01]  /*53a0*/  PRMT R11, R11, 0x5410, R37 ;  /* 0x000054100b0b7816 */ /* 0x000fe20000000025 */
[----:B------:R-:W-:Y:S01]  /*53b0*/  IMAD.MOV.U32 R3, RZ, RZ, R2 ;  /* 0x000000ffff037224 */ /* 0x000fe200078e0002 */
[----:B------:R-:W-:Y:S02]  /*53c0*/  PRMT R57, R55, 0x7632, R57 ;  /* 0x0000763237397816 */ /* 0x000fe40000000039 */
.L_x_8575:
[----:B------:R-:W-:Y:S05]  /*53d0*/  BSYNC B1 ;  /* 0x0000000000017941 */ /* 0x000fea0003800000 */
.L_x_8573:
        /* <DEDUP_REMOVED lines=11> */
.L_x_8577:
[----:B------:R-:W-:Y:S01]  /*5490*/  IMAD.MOV.U32 R10, RZ, RZ, R4 ;  /* 0x000000ffff0a7224 */ /* 0x000fe200078e0004 */
[----:B------:R-:W-:Y:S01]  /*54a0*/  PRMT R37, R37, 0x7610, R11 ;  /* 0x0000761025257816 */ /* 0x000fe2000000000b */
[----:B------:R-:W-:Y:S01]  /*54b0*/  IMAD.MOV.U32 R2, RZ, RZ, R13 ;  /* 0x000000ffff027224 */ /* 0x000fe200078e000d */
[----:B------:R-:W-:Y:S02]  /*54c0*/  PRMT R55, R55, 0x7610, R56 ;  /* 0x0000761037377816 */ /* 0x000fe40000000038 */
.L_x_8578:
[----:B------:R-:W-:Y:S05]  /*54d0*/  BSYNC B1 ;  /* 0x0000000000017941 */ /* 0x000fea0003800000 */
.L_x_8576:
        /* <DEDUP_REMOVED lines=11> */
.L_x_8580:
[----:B------:R-:W-:Y:S01]  /*5590*/  IMAD.MOV.U32 R4, RZ, RZ, R10 ;  /* 0x000000ffff047224 */ /* 0x000fe200078e000a */
[----:B------:R-:W-:Y:S01]  /*55a0*/  PRMT R11, R37, 0x7632, R11 ;  /* 0x00007632250b7816 */ /* 0x000fe2000000000b */
[----:B------:R-:W-:Y:S01]  /*55b0*/  IMAD.MOV.U32 R13, RZ, RZ, R12 ;  /* 0x000000ffff0d7224 */ /* 0x000fe200078e000c */
[----:B------:R-:W-:Y:S02]  /*55c0*/  PRMT R56, R56, 0x5410, R54 ;  /* 0x0000541038387816 */ /* 0x000fe40000000036 */
.L_x_8581:
[----:B------:R-:W-:Y:S05]  /*55d0*/  BSYNC B1 ;  /* 0x0000000000017941 */ /* 0x000fea0003800000 */
.L_x_8579:
        /* <DEDUP_REMOVED lines=11> */
.L_x_8583:
[----:B------:R-:W-:Y:S01]  /*5690*/  IMAD.MOV.U32 R10, RZ, RZ, R4 ;  /* 0x000000ffff0a7224 */ /* 0x000fe200078e0004 */
[----:B------:R-:W-:Y:S01]  /*56a0*/  PRMT R37, R11, 0x7610, R37 ;  /* 0x000076100b257816 */ /* 0x000fe20000000025 */
[----:B------:R-:W-:Y:S01]  /*56b0*/  IMAD.MOV.U32 R12, RZ, RZ, R15 ;  /* 0x000000ffff0c7224 */ /* 0x000fe200078e000f */
[----:B------:R-:W-:Y:S02]  /*56c0*/  PRMT R54, R59, 0x7610, R54 ;  /* 0x000076103b367816 */ /* 0x000fe40000000036 */
.L_x_8584:
[----:B------:R-:W-:Y:S05]  /*56d0*/  BSYNC B1 ;  /* 0x0000000000017941 */ /* 0x000fea0003800000 */
.L_x_8582:
        /* <DEDUP_REMOVED lines=11> */
.L_x_8586:
[----:B------:R-:W-:Y:S01]  /*5790*/  IMAD.MOV.U32 R4, RZ, RZ, R10 ;  /* 0x000000ffff047224 */ /* 0x000fe200078e000a */
[----:B------:R-:W-:Y:S01]  /*57a0*/  PRMT R11, R11, 0x5410, R37 ;  /* 0x000054100b0b7816 */ /* 0x000fe20000000025 */
[----:B------:R-:W-:Y:S01]  /*57b0*/  IMAD.MOV.U32 R15, RZ, RZ, R14 ;  /* 0x000000ffff0f7224 */ /* 0x000fe200078e000e */
[----:B------:R-:W-:Y:S02]  /*57c0*/  PRMT R59, R57, 0x7632, R59 ;  /* 0x00007632393b7816 */ /* 0x000fe4000000003b */
.L_x_8587:
[----:B------:R-:W-:Y:S05]  /*57d0*/  BSYNC B1 ;  /* 0x0000000000017941 */ /* 0x000fea0003800000 */
.L_x_8585:
        /* <DEDUP_REMOVED lines=11> */
.L_x_8589:
[----:B------:R-:W-:Y:S01]  /*5890*/  IMAD.MOV.U32 R10, RZ, RZ, R4 ;  /* 0x000000ffff0a7224 */ /* 0x000fe200078e0004 */
[----:B------:R-:W-:Y:S01]  /*58a0*/  PRMT R37, R37, 0x7610, R11 ;  /* 0x0000761025257816 */ /* 0x000fe2000000000b */
[----:B------:R-:W-:Y:S01]  /*58b0*/  IMAD.MOV.U32 R14, RZ, RZ, R17 ;  /* 0x000000ffff0e7224 */ /* 0x000fe200078e0011 */
[----:B------:R-:W-:Y:S02]  /*58c0*/  PRMT R57, R57, 0x7610, R58 ;  /* 0x0000761039397816 */ /* 0x000fe4000000003a */
.L_x_8590:
[----:B------:R-:W-:Y:S05]  /*58d0*/  BSYNC B1 ;  /* 0x0000000000017941 */ /* 0x000fea0003800000 */
.L_x_8588:
        /* <DEDUP_REMOVED lines=11> */
.L_x_8592:
[----:B------:R-:W-:Y:S01]  /*5990*/  IMAD.MOV.U32 R4, RZ, RZ, R10 ;  /* 0x000000ffff047224 */ /* 0x000fe200078e000a */
[----:B------:R-:W-:Y:S01]  /*59a0*/  PRMT R11, R37, 0x7632, R11 ;  /* 0x00007632250b7816 */ /* 0x000fe2000000000b */
[----:B------:R-:W-:Y:S01]  /*59b0*/  IMAD.MOV.U32 R17, RZ, RZ, R16 ;  /* 0x000000ffff117224 */ /* 0x000fe200078e0010 */
[----:B------:R-:W-:Y:S02]  /*59c0*/  PRMT R58, R58, 0x5410, R56 ;  /* 0x000054103a3a7816 */ /* 0x000fe40000000038 */
.L_x_8593:
[----:B------:R-:W-:Y:S05]  /*59d0*/  BSYNC B1 ;  /* 0x0000000000017941 */ /* 0x000fea0003800000 */
.L_x_8591:
        /* <DEDUP_REMOVED lines=11> */
.L_x_8595:
[----:B------:R-:W-:Y:S01]  /*5a90*/  IMAD.MOV.U32 R10, RZ, RZ, R4 ;  /* 0x000000ffff0a7224 */ /* 0x000fe200078e0004 */
[----:B------:R-:W-:Y:S01]  /*5aa0*/  PRMT R37, R11, 0x7610, R37 ;  /* 0x000076100b257816 */ /* 0x000fe20000000025 */
[----:B------:R-:W-:Y:S01]  /*5ab0*/  IMAD.MOV.U32 R16, RZ, RZ, R19 ;  /* 0x000000ffff107224 */ /* 0x000fe200078e0013 */
[----:B------:R-:W-:Y:S02]  /*5ac0*/  PRMT R56, R61, 0x7610, R56 ;  /* 0x000076103d387816 */ /* 0x000fe40000000038 */
.L_x_8596:
[----:B------:R-:W-:Y:S05]  /*5ad0*/  BSYNC B1 ;  /* 0x0000000000017941 */ /* 0x000fea0003800000 */
.L_x_8594:
        /* <DEDUP_REMOVED lines=11> */
.L_x_8598:
[----:B------:R-:W-:Y:S01]  /*5b90*/  IMAD.MOV.U32 R4, RZ, RZ, R10 ;  /* 0x000000ffff047224 */ /* 0x000fe200078e000a */
[----:B------:R-:W-:Y:S01]  /*5ba0*/  PRMT R11, R11, 0x5410, R37 ;  /* 0x000054100b0b7816 */ /* 0x000fe20000000025 */
[----:B------:R-:W-:Y:S01]  /*5bb0*/  IMAD.MOV.U32 R19, RZ, RZ, R18 ;  /* 0x000000ffff137224 */ /* 0x000fe200078e0012 */
[----:B------:R-:W-:Y:S02]  /*5bc0*/  PRMT R61, R59, 0x7632, R61 ;  /* 0x000076323b3d7816 */ /* 0x000fe4000000003d */
.L_x_8599:
[----:B------:R-:W-:Y:S05]  /*5bd0*/  BSYNC B1 ;  /* 0x0000000000017941 */ /* 0x000fea0003800000 */
.L_x_8597:
        /* <DEDUP_REMOVED lines=11> */
.L_x_8601:
[----:B------:R-:W-:Y:S01]  /*5c90*/  IMAD.MOV.U32 R10, RZ, RZ, R4 ;  /* 0x000000ffff0a7224 */ /* 0x000fe200078e0004 */
[----:B------:R-:W-:Y:S01]  /*5ca0*/  PRMT R37, R37, 0x7610, R11 ;  /* 0x0000761025257816 */ /* 0x000fe2000000000b */
[----:B------:R-:W-:Y:S01]  /*5cb0*/  IMAD.MOV.U32 R18, RZ, RZ, R21 ;  /* 0x000000ffff127224 */ /* 0x000fe200078e0015 */
[----:B------:R-:W-:Y:S02]  /*5cc0*/  PRMT R59, R59, 0x7610, R60 ;  /* 0x000076103b3b7816 */ /* 0x000fe4000000003c */
.L_x_8602:
[----:B------:R-:W-:Y:S05]  /*5cd0*/  BSYNC B1 ;  /* 0x0000000000017941 */ /* 0x000fea0003800000 */
.L_x_8600:
        /* <DEDUP_REMOVED lines=11> */
.L_x_8604:
[----:B------:R-:W-:Y:S01]  /*5d90*/  IMAD.MOV.U32 R4, RZ, RZ, R10 ;  /* 0x000000ffff047224 */ /* 0x000fe200078e000a */
[----:B------:R-:W-:Y:S01]  /*5da0*/  PRMT R11, R37, 0x7632, R11 ;  /* 0x00007632250b7816 */ /* 0x000fe2000000000b */
[----:B------:R-:W-:Y:S01]  /*5db0*/  IMAD.MOV.U32 R21, RZ, RZ, R20 ;  /* 0x000000ffff157224 */ /* 0x000fe200078e0014 */
[----:B------:R-:W-:Y:S02]  /*5dc0*/  PRMT R60, R60, 0x5410, R58 ;  /* 0x000054103c3c7816 */ /* 0x000fe4000000003a */
.L_x_8605:
[----:B------:R-:W-:Y:S05]  /*5dd0*/  BSYNC B1 ;  /* 0x0000000000017941 */ /* 0x000fea0003800000 */
.L_x_8603:
        /* <DEDUP_REMOVED lines=11> */
.L_x_8607:
[----:B------:R-:W-:Y:S01]  /*5e90*/  IMAD.MOV.U32 R10, RZ, RZ, R4 ;  /* 0x000000ffff0a7224 */ /* 0x000fe200078e0004 */
[----:B------:R-:W-:Y:S01]  /*5ea0*/  PRMT R37, R11, 0x7610, R37 ;  /* 0x000076100b257816 */ /* 0x000fe20000000025 */
[----:B------:R-:W-:Y:S01]  /*5eb0*/  IMAD.MOV.U32 R20, RZ, RZ, R23 ;  /* 0x000000ffff147224 */ /* 0x000fe200078e0017 */
[----:B------:R-:W-:Y:S02]  /*5ec0*/  PRMT R58, R63, 0x7610, R58 ;  /* 0x000076103f3a7816 */ /* 0x000fe4000000003a */
.L_x_8608:
[----:B------:R-:W-:Y:S05]  /*5ed0*/  BSYNC B1 ;  /* 0x0000000000017941 */ /* 0x000fea0003800000 */
.L_x_8606:
        /* <DEDUP_REMOVED lines=11> */
.L_x_8610:
[----:B------:R-:W-:Y:S01]  /*5f90*/  IMAD.MOV.U32 R4, RZ, RZ, R10 ;  /* 0x000000ffff047224 */ /* 0x000fe200078e000a */
[----:B------:R-:W-:Y:S01]  /*5fa0*/  PRMT R11, R11, 0x5410, R37 ;  /* 0x000054100b0b7816 */ /* 0x000fe20000000025 */
[----:B------:R-:W-:Y:S01]  /*5fb0*/  IMAD.MOV.U32 R23, RZ, RZ, R22 ;  /* 0x000000ffff177224 */ /* 0x000fe200078e0016 */
[----:B------:R-:W-:Y:S02]  /*5fc0*/  PRMT R63, R61, 0x7632, R63 ;  /* 0x000076323d3f7816 */ /* 0x000fe4000000003f */
.L_x_8611:
[----:B------:R-:W-:Y:S05]  /*5fd0*/  BSYNC B1 ;  /* 0x0000000000017941 */ /* 0x000fea0003800000 */
.L_x_8609:
        /* <DEDUP_REMOVED lines=11> */
.L_x_8613:
[----:B------:R-:W-:Y:S01]  /*6090*/  IMAD.MOV.U32 R10, RZ, RZ, R4 ;  /* 0x000000ffff0a7224 */ /* 0x000fe200078e0004 */
[----:B------:R-:W-:Y:S01]  /*60a0*/  PRMT R37, R37, 0x7610, R11 ;  /* 0x0000761025257816 */ /* 0x000fe2000000000b */
[----:B------:R-:W-:Y:S01]  /*60b0*/  IMAD.MOV.U32 R22, RZ, RZ, R25 ;  /* 0x000000ffff167224 */ /* 0x000fe200078e0019 */
[----:B------:R-:W-:Y:S02]  /*60c0*/  PRMT R61, R61, 0x5410, R62 ;  /* 0x000054103d3d7816 */ /* 0x000fe4000000003e */
.L_x_8614:
[----:B------:R-:W-:Y:S05]  /*60d0*/  BSYNC B1 ;  /* 0x0000000000017941 */ /* 0x000fea0003800000 */
.L_x_8612:
        /* <DEDUP_REMOVED lines=11> */
.L_x_8616:
[----:B------:R-:W-:Y:S01]  /*6190*/  IMAD.MOV.U32 R4, RZ, RZ, R10 ;  /* 0x000000ffff047224 */ /* 0x000fe200078e000a */
[----:B------:R-:W-:Y:S01]  /*61a0*/  PRMT R11, R37, 0x7632, R11 ;  /* 0x00007632250b7816 */ /* 0x000fe2000000000b */
[----:B------:R-:W-:Y:S01]  /*61b0*/  IMAD.MOV.U32 R25, RZ, RZ, R24 ;  /* 0x000000ffff197224 */ /* 0x000fe200078e0018 */
[----:B------:R-:W-:Y:S02]  /*61c0*/  PRMT R62, R60, 0x7610, R62 ;  /* 0x000076103c3e7816 */ /* 0x000fe4000000003e */
.L_x_8617:
[----:B------:R-:W-:Y:S05]  /*61d0*/  BSYNC B1 ;  /* 0x0000000000017941 */ /* 0x000fea0003800000 */
.L_x_8615:
        /* <DEDUP_REMOVED lines=11> */
.L_x_8619:
[----:B------:R-:W-:Y:S01]  /*6290*/  IMAD.MOV.U32 R10, RZ, RZ, R4 ;  /* 0x000000ffff0a7224 */ /* 0x000fe200078e0004 */
[----:B------:R-:W-:Y:S01]  /*62a0*/  PRMT R11, R11, 0x5410, R11 ;  /* 0x000054100b0b7816 */ /* 0x000fe2000000000b */
[----:B------:R-:W-:Y:S01]  /*62b0*/  IMAD.MOV.U32 R24, RZ, RZ, R27 ;  /* 0x000000ffff187224 */ /* 0x000fe200078e001b */
[----:B------:R-:W-:Y:S02]  /*62c0*/  PRMT R60, R51, 0x7632, R60 ;  /* 0x00007632333c7816 */ /* 0x000fe4000000003c */
.L_x_8620:
[----:B------:R-:W-:Y:S05]  /*62d0*/  BSYNC B1 ;  /* 0x0000000000017941 */ /* 0x000fea0003800000 */
.L_x_8618:
        /* <DEDUP_REMOVED lines=11> */
.L_x_8622:
[----:B------:R-:W-:Y:S01]  /*6390*/  IMAD.MOV.U32 R4, RZ, RZ, R10 ;  /* 0x000000ffff047224 */ /* 0x000fe200078e000a */
[----:B------:R-:W-:Y:S01]  /*63a0*/  PRMT R37, R37, 0x7610, R11 ;  /* 0x0000761025257816 */ /* 0x000fe2000000000b */
[----:B------:R-:W-:Y:S01]  /*63b0*/  IMAD.MOV.U32 R27, RZ, RZ, R26 ;  /* 0x000000ffff1b7224 */ /* 0x000fe200078e001a */
[----:B------:R-:W-:Y:S02]  /*63c0*/  PRMT R51, R51, 0x7610, R50 ;  /* 0x0000761033337816 */ /* 0x000fe40000000032 */
.L_x_8623:
[----:B------:R-:W-:Y:S05]  /*63d0*/  BSYNC B1 ;  /* 0x0000000000017941 */ /* 0x000fea0003800000 */
.L_x_8621:
        /* <DEDUP_REMOVED lines=11> */
.L_x_8625:
[----:B------:R-:W-:Y:S01]  /*6490*/  IMAD.MOV.U32 R10, RZ, RZ, R4 ;  /* 0x000000ffff0a7224 */ /* 0x000fe200078e0004 */
[----:B------:R-:W-:Y:S01]  /*64a0*/  PRMT R11, R11, 0x7610, R37 ;  /* 0x000076100b0b7816 */ /* 0x000fe20000000025 */
[----:B------:R-:W-:Y:S01]  /*64b0*/  IMAD.MOV.U32 R26, RZ, RZ, R29 ;  /* 0x000000ffff1a7224 */ /* 0x000fe200078e001d */
[----:B------:R-:W-:Y:S02]  /*64c0*/  PRMT R50, R50, 0x7610, R62 ;  /* 0x0000761032327816 */ /* 0x000fe4000000003e */
.L_x_8626:
[----:B------:R-:W-:Y:S05]  /*64d0*/  BSYNC B1 ;  /* 0x0000000000017941 */ /* 0x000fea0003800000 */
.L_x_8624:
        /* <DEDUP_REMOVED lines=11> */
.L_x_8628:
[----:B------:R-:W-:Y:S01]  /*6590*/  IMAD.MOV.U32 R4, RZ, RZ, R10 ;  /* 0x000000ffff047224 */ /* 0x000fe200078e000a */
[----:B------:R-:W-:Y:S01]  /*65a0*/  PRMT R11, R11, 0x7632, R11 ;  /* 0x000076320b0b7816 */ /* 0x000fe2000000000b */
[----:B------:R-:W-:Y:S01]  /*65b0*/  IMAD.MOV.U32 R29, RZ, RZ, R28 ;  /* 0x000000ffff1d7224 */ /* 0x000fe200078e001c */
[----:B------:R-:W-:Y:S02]  /*65c0*/  PRMT R62, R62, 0x5410, R50 ;  /* 0x000054103e3e7816 */ /* 0x000fe40000000032 */
.L_x_8629:
[----:B------:R-:W-:Y:S05]  /*65d0*/  BSYNC B1 ;  /* 0x0000000000017941 */ /* 0x000fea0003800000 */
.L_x_8627:
        /* <DEDUP_REMOVED lines=11> */
.L_x_8631:
[----:B------:R-:W-:Y:S01]  /*6690*/  IMAD.MOV.U32 R10, RZ, RZ, R4 ;  /* 0x000000ffff0a7224 */ /* 0x000fe200078e0004 */
[----:B------:R-:W-:Y:S01]  /*66a0*/  PRMT R37, R11, 0x7610, R37 ;  /* 0x000076100b257816 */ /* 0x000fe20000000025 */
[----:B------:R-:W-:Y:S01]  /*66b0*/  IMAD.MOV.U32 R28, RZ, RZ, R31 ;  /* 0x000000ffff1c7224 */ /* 0x000fe200078e001f */
[----:B------:R-:W-:Y:S02]  /*66c0*/  PRMT R50, R53, 0x7610, R50 ;  /* 0x0000761035327816 */ /* 0x000fe40000000032 */
.L_x_8632:
[----:B------:R-:W-:Y:S05]  /*66d0*/  BSYNC B1 ;  /* 0x0000000000017941 */ /* 0x000fea0003800000 */
.L_x_8630:
        /* <DEDUP_REMOVED lines=11> */
.L_x_8634:
[----:B------:R-:W-:Y:S01]  /*6790*/  IMAD.MOV.U32 R4, RZ, RZ, R10 ;  /* 0x000000ffff047224 */ /* 0x000fe200078e000a */
[----:B------:R-:W-:Y:S01]  /*67a0*/  PRMT R11, R11, 0x5410, R37 ;  /* 0x000054100b0b7816 */ /* 0x000fe20000000025 */
[----:B------:R-:W-:Y:S01]  /*67b0*/  IMAD.MOV.U32 R31, RZ, RZ, R30 ;  /* 0x000000ffff1f7224 */ /* 0x000fe200078e001e */
[----:B------:R-:W-:Y:S02]  /*67c0*/  PRMT R53, R51, 0x7610, R53 ;  /* 0x0000761033357816 */ /* 0x000fe40000000035 */
.L_x_8635:
[----:B------:R-:W-:Y:S05]  /*67d0*/  BSYNC B1 ;  /* 0x0000000000017941 */ /* 0x000fea0003800000 */
.L_x_8633:
        /* <DEDUP_REMOVED lines=11> */
.L_x_8637:
[----:B------:R-:W-:Y:S01]  /*6890*/  IMAD.MOV.U32 R10, RZ, RZ, R4 ;  /* 0x000000ffff0a7224 */ /* 0x000fe200078e0004 */
[----:B------:R-:W-:Y:S01]  /*68a0*/  PRMT R11, R11, 0x7632, R11 ;  /* 0x000076320b0b7816 */ /* 0x000fe2000000000b */
[----:B------:R-:W-:Y:S01]  /*68b0*/  IMAD.MOV.U32 R30, RZ, RZ, R33 ;  /* 0x000000ffff1e7224 */ /* 0x000fe200078e0021 */
[----:B------:R-:W-:Y:S02]  /*68c0*/  PRMT R51, R52, 0x7610, R51 ;  /* 0x0000761034337816 */ /* 0x000fe40000000033 */
.L_x_8638:
[----:B------:R-:W-:Y:S05]  /*68d0*/  BSYNC B1 ;  /* 0x0000000000017941 */ /* 0x000fea0003800000 */
.L_x_8636:
        /* <DEDUP_REMOVED lines=11> */
.L_x_8640:
[----:B------:R-:W-:Y:S01]  /*6990*/  PRMT R11, R11, 0x5410, R11 ;  /* 0x000054100b0b7816 */ /* 0x000fe2000000000b */
[----:B------:R-:W-:Y:S01]  /*69a0*/  IMAD.MOV.U32 R33, RZ, RZ, R32 ;  /* 0x000000ffff217224 */ /* 0x000fe200078e0020 */
[C---:B------:R-:W-:Y:S01]  /*69b0*/  PRMT R52, R63.reuse, 0x7632, R52 ;  /* 0x000076323f347816 */ /* 0x040fe20000000034 */
[--C-:B------:R-:W-:Y:S01]  /*69c0*/  IMAD.MOV.U32 R4, RZ, RZ, R10.reuse ;  /* 0x000000ffff047224 */ /* 0x100fe200078e000a */
[----:B------:R-:W-:Y:S01]  /*69d0*/  PRMT R63, R63, 0x5410, R11 ;  /* 0x000054103f3f7816 */ /* 0x000fe2000000000b */
[----:B------:R-:W-:Y:S02]  /*69e0*/  IMAD.MOV.U32 R32, RZ, RZ, R10 ;  /* 0x000000ffff207224 */ /* 0x000fe400078e000a */
.L_x_8641:
[----:B------:R-:W-:Y:S05]  /*69f0*/  BSYNC B1 ;  /* 0x0000000000017941 */ /* 0x000fea0003800000 */
.L_x_8639:
[----:B------:R-:W-:Y:S02]  /*6a00*/  IADD3 R8, R8, 0x4, RZ ;  /* 0x0000000408087810 */ /* 0x000fe40007ffe0ff */
[----:B------:R-:W-:Y:S01]  /*6a10*/  IADD3 R7, R7, 0x2, RZ ;  /* 0x0000000207077810 */ /* 0x000fe20007ffe0ff */
[----:B------:R-:W-:Y:S01]  /*6a20*/  @!P1 CALL.REL.NOINC `(.L_x_8642) ;  /* 0x0000001000009944 */ /* 0x000fe20003c00000 */
[----:B------:R-:W-:Y:S05]  /*6a30*/  BRA `(.L_x_8643) ;  /* 0xffffe01000007947 */ /* 0x000fea000383ffff */
.L_x_8642:
[----:B------:R-:W-:Y:S01]  /*6a40*/  FADD.FTZ R36, R5, R36 ;  /* 0x0000002405247221 */ /* 0x000fe20000010000 */
[----:B------:R-:W-:Y:S01]  /*6a50*/  PRMT R63, R63, 0x7610, R11 ;  /* 0x000076103f3f7816 */ /* 0x000fe2000000000b */
[----:B------:R-:W-:-:S02]  /*6a60*/  IMAD.MOV.U32 R37, RZ, RZ, R6 ;  /* 0x000000ffff257224 */ /* 0x000fc400078e0006 */
[----:B------:R-:W-:Y:S02]  /*6a70*/  IMAD.MOV.U32 R32, RZ, RZ, R4 ;  /* 0x000000ffff207224 */ /* 0x000fe400078e0004 */
.L_x_8548:
[----:B------:R-:W-:Y:S05]  /*6a80*/  BSYNC B0 ;  /* 0x0000000000007941 */ /* 0x000fea0003800000 */
.L_x_8547:
[----:B0-----:R-:W-:Y:S01]  /*6a90*/  PRMT R4, R63, 0x5432, R52 ;  /* 0x000054323f047816 */ /* 0x001fe20000000034 */
        /* <DEDUP_REMOVED lines=105> */
.L_x_8740:
        /* <DEDUP_REMOVED lines=20> */
.L_x_8647:
[----:B------:R-:W-:Y:S01]  /*7270*/  IMAD.MOV.U32 R4, RZ, RZ, R45 ;  /* 0x000000ffff047224 */ /* 0x000fe200078e002d */
[----:B------:R-:W-:Y:S01]  /*7280*/  PRMT R11, R11, 0x7610, R0 ;  /* 0x000076100b0b7816 */ /* 0x000fe20000000000 */
[----:B------:R-:W-:Y:S01]  /*7290*/  IMAD.MOV.U32 R45, RZ, RZ, R44 ;  /* 0x000000ffff2d7224 */ /* 0x000fe200078e002c */
[----:B------:R-:W-:Y:S02]  /*72a0*/  PRMT R0, R0, 0x7610, R48 ;  /* 0x0000761000007816 */ /* 0x000fe40000000030 */
.L_x_8648:
[----:B------:R-:W-:Y:S05]  /*72b0*/  BSYNC B1 ;  /* 0x0000000000017941 */ /* 0x000fea0003800000 */
.L_x_8646:
        /* <DEDUP_REMOVED lines=11> */
.L_x_8650:
[----:B------:R-:W-:Y:S01]  /*7370*/  IMAD.MOV.U32 R10, RZ, RZ, R4 ;  /* 0x000000ffff0a7224 */ /* 0x000fe200078e0004 */
[----:B------:R-:W-:Y:S01]  /*7380*/  PRMT R11, R11, 0x7632, R11 ;  /* 0x000076320b0b7816 */ /* 0x000fe2000000000b */
[----:B------:R-:W-:Y:S01]  /*7390*/  IMAD.MOV.U32 R44, RZ, RZ, R43 ;  /* 0x000000ffff2c7224 */ /* 0x000fe200078e002b */
[----:B------:R-:W-:Y:S02]  /*73a0*/  PRMT R48, R48, 0x5410, R48 ;  /* 0x0000541030307816 */ /* 0x000fe40000000030 */
.L_x_8651:
[----:B------:R-:W-:Y:S05]  /*73b0*/  BSYNC B1 ;  /* 0x0000000000017941 */ /* 0x000fea0003800000 */
.L_x_8649:
        /* <DEDUP_REMOVED lines=11> */
.L_x_8653:
[----:B------:R-:W-:Y:S01]  /*7470*/  IMAD.MOV.U32 R4, RZ, RZ, R10 ;  /* 0x000000ffff047224 */ /* 0x000fe200078e000a */
[----:B------:R-:W-:Y:S01]  /*7480*/  PRMT R37, R11, 0x7610, R37 ;  /* 0x000076100b257816 */ /* 0x000fe20000000025 */
[----:B------:R-:W-:Y:S01]  /*7490*/  IMAD.MOV.U32 R43, RZ, RZ, R42 ;  /* 0x000000ffff2b7224 */ /* 0x000fe200078e002a */
[----:B------:R-:W-:Y:S02]  /*74a0*/  PRMT R48, R49, 0x7610, R48 ;  /* 0x0000761031307816 */ /* 0x000fe40000000030 */
.L_x_8654:
[----:B------:R-:W-:Y:S05]  /*74b0*/  BSYNC B1 ;  /* 0x0000000000017941 */ /* 0x000fea0003800000 */
.L_x_8652:
        /* <DEDUP_REMOVED lines=11> */
.L_x_8656:
[----:B------:R-:W-:Y:S01]  /*7570*/  IMAD.MOV.U32 R10, RZ, RZ, R4 ;  /* 0x000000ffff0a7224 */ /* 0x000fe200078e0004 */
[----:B------:R-:W-:Y:S01]  /*7580*/  PRMT R11, R37, 0x7610, R11 ;  /* 0x00007610250b7816 */ /* 0x000fe2000000000b */
[----:B------:R-:W-:Y:S01]  /*7590*/  IMAD.MOV.U32 R42, RZ, RZ, R41 ;  /* 0x000000ffff2a7224 */ /* 0x000fe200078e0029 */
[----:B------:R-:W-:Y:S02]  /*75a0*/  PRMT R49, R55, 0x7610, R49 ;  /* 0x0000761037317816 */ /* 0x000fe40000000031 */
.L_x_8657:
[----:B------:R-:W-:Y:S05]  /*75b0*/  BSYNC B1 ;  /* 0x0000000000017941 */ /* 0x000fea0003800000 */
.L_x_8655:
        /* <DEDUP_REMOVED lines=11> */
.L_x_8659:
[----:B------:R-:W-:Y:S01]  /*7670*/  IMAD.MOV.U32 R4, RZ, RZ, R10 ;  /* 0x000000ffff047224 */ /* 0x000fe200078e000a */
[----:B------:R-:W-:Y:S01]  /*7680*/  PRMT R11, R11, 0x5410, R11 ;  /* 0x000054100b0b7816 */ /* 0x000fe2000000000b */
[----:B------:R-:W-:Y:S01]  /*7690*/  IMAD.MOV.U32 R41, RZ, RZ, R40 ;  /* 0x000000ffff297224 */ /* 0x000fe200078e0028 */
[----:B------:R-:W-:Y:S02]  /*76a0*/  PRMT R55, R49, 0x7632, R55 ;  /* 0x0000763231377816 */ /* 0x000fe40000000037 */
.L_x_8660:
[----:B------:R-:W-:Y:S05]  /*76b0*/  BSYNC B1 ;  /* 0x0000000000017941 */ /* 0x000fea0003800000 */
.L_x_8658:
        /* <DEDUP_REMOVED lines=11> */
.L_x_8662:
[----:B------:R-:W-:Y:S01]  /*7770*/  IMAD.MOV.U32 R10, RZ, RZ, R4 ;  /* 0x000000ffff0a7224 */ /* 0x000fe200078e0004 */
[----:B------:R-:W-:Y:S01]  /*7780*/  PRMT R37, R37, 0x7610, R11 ;  /* 0x0000761025257816 */ /* 0x000fe2000000000b */
[----:B------:R-:W-:Y:S01]  /*7790*/  IMAD.MOV.U32 R40, RZ, RZ, R35 ;  /* 0x000000ffff287224 */ /* 0x000fe200078e0023 */
[----:B------:R-:W-:Y:S02]  /*77a0*/  PRMT R49, R49, 0x7610, R54 ;  /* 0x0000761031317816 */ /* 0x000fe40000000036 */
.L_x_8663:
[----:B------:R-:W-:Y:S05]  /*77b0*/  BSYNC B1 ;  /* 0x0000000000017941 */ /* 0x000fea0003800000 */
.L_x_8661:
        /* <DEDUP_REMOVED lines=11> */
.L_x_8665:
[----:B------:R-:W-:Y:S01]  /*7870*/  IMAD.MOV.U32 R4, RZ, RZ, R10 ;  /* 0x000000ffff047224 */ /* 0x000fe200078e000a */
[----:B------:R-:W-:Y:S01]  /*7880*/  PRMT R11, R37, 0x7632, R11 ;  /* 0x00007632250b7816 */ /* 0x000fe2000000000b */
[----:B------:R-:W-:Y:S01]  /*7890*/  IMAD.MOV.U32 R35, RZ, RZ, R34 ;  /* 0x000000ffff237224 */ /* 0x000fe200078e0022 */
[----:B------:R-:W-:Y:S02]  /*78a0*/  PRMT R54, R54, 0x5410, R0 ;  /* 0x0000541036367816 */ /* 0x000fe40000000000 */
.L_x_8666:
[----:B------:R-:W-:Y:S05]  /*78b0*/  BSYNC B1 ;  /* 0x0000000000017941 */ /* 0x000fea0003800000 */
.L_x_8664:
        /* <DEDUP_REMOVED lines=11> */
.L_x_8668:
[----:B------:R-:W-:Y:S01]  /*7970*/  IMAD.MOV.U32 R10, RZ, RZ, R4 ;  /* 0x000000ffff0a7224 */ /* 0x000fe200078e0004 */
[----:B------:R-:W-:Y:S01]  /*7980*/  PRMT R37, R11, 0x7610, R37 ;  /* 0x000076100b257816 */ /* 0x000fe20000000025 */
[----:B------:R-:W-:Y:S01]  /*7990*/  IMAD.MOV.U32 R34, RZ, RZ, R3 ;  /* 0x000000ffff227224 */ /* 0x000fe200078e0003 */
[----:B------:R-:W-:Y:S02]  /*79a0*/  PRMT R0, R57, 0x7610, R0 ;  /* 0x0000761039007816 */ /* 0x000fe40000000000 */
.L_x_8669:
[----:B------:R-:W-:Y:S05]  /*79b0*/  BSYNC B1 ;  /* 0x0000000000017941 */ /* 0x000fea0003800000 */
.L_x_8667:
        /* <DEDUP_REMOVED lines=11> */
.L_x_8671:
[----:B------:R-:W-:Y:S01]  /*7a70*/  IMAD.MOV.U32 R4, RZ, RZ, R10 ;  /* 0x000000ffff047224 */ /* 0x000fe200078e000a */
[----:B------:R-:W-:Y:S01]  /*7a80*/  PRMT R11, R11, 0x5410, R37 ;  /* 0x000054100b0b7816 */ /* 0x000fe20000000025 */
[----:B------:R-:W-:Y:S01]  /*7a90*/  IMAD.MOV.U32 R3, RZ, RZ, R2 ;  /* 0x000000ffff037224 */ /* 0x000fe200078e0002 */
[----:B------:R-:W-:Y:S02]  /*7aa0*/  PRMT R57, R55, 0x7632, R57 ;  /* 0x0000763237397816 */ /* 0x000fe40000000039 */
.L_x_8672:
[----:B------:R-:W-:Y:S05]  /*7ab0*/  BSYNC B1 ;  /* 0x0000000000017941 */ /* 0x000fea0003800000 */
.L_x_8670:
        /* <DEDUP_REMOVED lines=11> */
.L_x_8674:
[----:B------:R-:W-:Y:S01]  /*7b70*/  IMAD.MOV.U32 R10, RZ, RZ, R4 ;  /* 0x000000ffff0a7224 */ /* 0x000fe200078e0004 */
[----:B------:R-:W-:Y:S01]  /*7b80*/  PRMT R37, R37, 0x7610, R11 ;  /* 0x0000761025257816 */ /* 0x000fe2000000000b */
[----:B------:R-:W-:Y:S01]  /*7b90*/  IMAD.MOV.U32 R2, RZ, RZ, R13 ;  /* 0x000000ffff027224 */ /* 0x000fe200078e000d */
[----:B------:R-:W-:Y:S02]  /*7ba0*/  PRMT R55, R55, 0x7610, R56 ;  /* 0x0000761037377816 */ /* 0x000fe40000000038 */
.L_x_8675:
[----:B------:R-:W-:Y:S05]  /*7bb0*/  BSYNC B1 ;  /* 0x0000000000017941 */ /* 0x000fea0003800000 */
.L_x_8673:
        /* <DEDUP_REMOVED lines=11> */
.L_x_8677:
[----:B------:R-:W-:Y:S01]  /*7c70*/  IMAD.MOV.U32 R4, RZ, RZ, R10 ;  /* 0x000000ffff047224 */ /* 0x000fe200078e000a */
[----:B------:R-:W-:Y:S01]  /*7c80*/  PRMT R11, R37, 0x7632, R11 ;  /* 0x00007632250b7816 */ /* 0x000fe2000000000b */
[----:B------:R-:W-:Y:S01]  /*7c90*/  IMAD.MOV.U32 R13, RZ, RZ, R12 ;  /* 0x000000ffff0d7224 */ /* 0x000fe200078e000c */
[----:B------:R-:W-:Y:S02]  /*7ca0*/  PRMT R56, R56, 0x5410, R54 ;  /* 0x0000541038387816 */ /* 0x000fe40000000036 */
.L_x_8678:
[----:B------:R-:W-:Y:S05]  /*7cb0*/  BSYNC B1 ;  /* 0x0000000000017941 */ /* 0x000fea0003800000 */
.L_x_8676:
        /* <DEDUP_REMOVED lines=11> */
.L_x_8680:
[----:B------:R-:W-:Y:S01]  /*7d70*/  IMAD.MOV.U32 R10, RZ, RZ, R4 ;  /* 0x000000ffff0a7224 */ /* 0x000fe200078e0004 */
[----:B------:R-:W-:Y:S01]  /*7d80*/  PRMT R37, R11, 0x7610, R37 ;  /* 0x000076100b257816 */ /* 0x000fe20000000025 */
[----:B------:R-:W-:Y:S01]  /*7d90*/  IMAD.MOV.U32 R12, RZ, RZ, R15 ;  /* 0x000000ffff0c7224 */ /* 0x000fe200078e000f */
[----:B------:R-:W-:Y:S02]  /*7da0*/  PRMT R54, R59, 0x7610, R54 ;  /* 0x000076103b367816 */ /* 0x000fe40000000036 */
.L_x_8681:
[----:B------:R-:W-:Y:S05]  /*7db0*/  BSYNC B1 ;  /* 0x0000000000017941 */ /* 0x000fea0003800000 */
.L_x_8679:
        /* <DEDUP_REMOVED lines=11> */
.L_x_8683:
[----:B------:R-:W-:Y:S01]  /*7e70*/  IMAD.MOV.U32 R4, RZ, RZ, R10 ;  /* 0x000000ffff047224 */ /* 0x000fe200078e000a */
[----:B------:R-:W-:Y:S01]  /*7e80*/  PRMT R11, R11, 0x5410, R37 ;  /* 0x000054100b0b7816 */ /* 0x000fe20000000025 */
[----:B------:R-:W-:Y:S01]  /*7e90*/  IMAD.MOV.U32 R15, RZ, RZ, R14 ;  /* 0x000000ffff0f7224 */ /* 0x000fe200078e000e */
[----:B------:R-:W-:Y:S02]  /*7ea0*/  PRMT R59, R57, 0x7632, R59 ;  /* 0x00007632393b7816 */ /* 0x000fe4000000003b */
.L_x_8684:
[----:B------:R-:W-:Y:S05]  /*7eb0*/  BSYNC B1 ;  /* 0x0000000000017941 */ /* 0x000fea0003800000 */
.L_x_8682:
        /* <DEDUP_REMOVED lines=11> */
.L_x_8686:
[----:B------:R-:W-:Y:S01]  /*7f70*/  IMAD.MOV.U32 R10, RZ, RZ, R4 ;  /* 0x000000ffff0a7224 */ /* 0x000fe200078e0004 */
[----:B------:R-:W-:Y:S01]  /*7f80*/  PRMT R37, R37, 0x7610, R11 ;  /* 0x0000761025257816 */ /* 0x000fe2000000000b */
[----:B------:R-:W-:Y:S01]  /*7f90*/  IMAD.MOV.U32 R14, RZ, RZ, R17 ;  /* 0x000000ffff0e7224 */ /* 0x000fe200078e0011 */
[----:B------:R-:W-:Y:S02]  /*7fa0*/  PRMT R57, R57, 0x7610, R58 ;  /* 0x0000761039397816 */ /* 0x000fe4000000003a */
.L_x_8687:
[----:B------:R-:W-:Y:S05]  /*7fb0*/  BSYNC B1 ;  /* 0x0000000000017941 */ /* 0x000fea0003800000 */
.L_x_8685:
        /* <DEDUP_REMOVED lines=11> */
.L_x_8689:
[----:B------:R-:W-:Y:S01]  /*8070*/  IMAD.MOV.U32 R4, RZ, RZ, R10 ;  /* 0x000000ffff047224 */ /* 0x000fe200078e000a */
[----:B------:R-:W-:Y:S01]  /*8080*/  PRMT R11, R37, 0x7632, R11 ;  /* 0x00007632250b7816 */ /* 0x000fe2000000000b */
[----:B------:R-:W-:Y:S01]  /*8090*/  IMAD.MOV.U32 R17, RZ, RZ, R16 ;  /* 0x000000ffff117224 */ /* 0x000fe200078e0010 */
[----:B------:R-:W-:Y:S02]  /*80a0*/  PRMT R58, R58, 0x5410, R56 ;  /* 0x000054103a3a7816 */ /* 0x000fe40000000038 */
.L_x_8690:
[----:B------:R-:W-:Y:S05]  /*80b0*/  BSYNC B1 ;  /* 0x0000000000017941 */ /* 0x000fea0003800000 */
.L_x_8688:
        /* <DEDUP_REMOVED lines=11> */
.L_x_8692:
[----:B------:R-:W-:Y:S01]  /*8170*/  IMAD.MOV.U32 R10, RZ, RZ, R4 ;  /* 0x000000ffff0a7224 */ /* 0x000fe200078e0004 */
[----:B------:R-:W-:Y:S01]  /*8180*/  PRMT R37, R11, 0x7610, R37 ;  /* 0x000076100b257816 */ /* 0x000fe20000000025 */
[----:B------:R-:W-:Y:S01]  /*8190*/  IMAD.MOV.U32 R16, RZ, RZ, R19 ;  /* 0x000000ffff107224 */ /* 0x000fe200078e0013 */
[----:B------:R-:W-:Y:S02]  /*81a0*/  PRMT R56, R61, 0x7610, R56 ;  /* 0x000076103d387816 */ /* 0x000fe40000000038 */
.L_x_8693:
[----:B------:R-:W-:Y:S05]  /*81b0*/  BSYNC B1 ;  /* 0x0000000000017941 */ /* 0x000fea0003800000 */
.L_x_8691:
        /* <DEDUP_REMOVED lines=11> */
.L_x_8695:
[----:B------:R-:W-:Y:S01]  /*8270*/  IMAD.MOV.U32 R4, RZ, RZ, R10 ;  /* 0x000000ffff047224 */ /* 0x000fe200078e000a */
[----:B------:R-:W-:Y:S01]  /*8280*/  PRMT R11, R11, 0x5410, R37 ;  /* 0x000054100b0b7816 */ /* 0x000fe20000000025 */
[----:B------:R-:W-:Y:S01]  /*8290*/  IMAD.MOV.U32 R19, RZ, RZ, R18 ;  /* 0x000000ffff137224 */ /* 0x000fe200078e0012 */
[----:B------:R-:W-:Y:S02]  /*82a0*/  PRMT R61, R59, 0x7632, R61 ;  /* 0x000076323b3d7816 */ /* 0x000fe4000000003d */
.L_x_8696:
[----:B------:R-:W-:Y:S05]  /*82b0*/  BSYNC B1 ;  /* 0x0000000000017941 */ /* 0x000fea0003800000 */
.L_x_8694:
        /* <DEDUP_REMOVED lines=11> */
.L_x_8698:
[----:B------:R-:W-:Y:S01]  /*8370*/  IMAD.MOV.U32 R10, RZ, RZ, R4 ;  /* 0x000000ffff0a7224 */ /* 0x000fe200078e0004 */
[----:B------:R-:W-:Y:S01]  /*8380*/  PRMT R37, R37, 0x7610, R11 ;  /* 0x0000761025257816 */ /* 0x000fe2000000000b */
[----:B------:R-:W-:Y:S01]  /*8390*/  IMAD.MOV.U32 R18, RZ, RZ, R21 ;  /* 0x000000ffff127224 */ /* 0x000fe200078e0015 */
[----:B------:R-:W-:Y:S02]  /*83a0*/  PRMT R59, R59, 0x7610, R60 ;  /* 0x000076103b3b7816 */ /* 0x000fe4000000003c */
.L_x_8699:
[----:B------:R-:W-:Y:S05]  /*83b0*/  BSYNC B1 ;  /* 0x0000000000017941 */ /* 0x000fea0003800000 */
.L_x_8697:
        /* <DEDUP_REMOVED lines=11> */
.L_x_8701:
[----:B------:R-:W-:Y:S01]  /*8470*/  IMAD.MOV.U32 R4, RZ, RZ, R10 ;  /* 0x000000ffff047224 */ /* 0x000fe200078e000a */
[----:B------:R-:W-:Y:S01]  /*8480*/  PRMT R11, R37, 0x7632, R11 ;  /* 0x00007632250b7816 */ /* 0x000fe2000000000b */
[----:B------:R-:W-:Y:S01]  /*8490*/  IMAD.MOV.U32 R21, RZ, RZ, R20 ;  /* 0x000000ffff157224 */ /* 0x000fe200078e0014 */
[----:B------:R-:W-:Y:S02]  /*84a0*/  PRMT R60, R60, 0x5410, R58 ;  /* 0x000054103c3c7816 */ /* 0x000fe4000000003a */
.L_x_8702:
[----:B------:R-:W-:Y:S05]  /*84b0*/  BSYNC B1 ;  /* 0x0000000000017941 */ /* 0x000fea0003800000 */
.L_x_8700:
        /* <DEDUP_REMOVED lines=11> */
.L_x_8704:
[----:B------:R-:W-:Y:S01]  /*8570*/  IMAD.MOV.U32 R10, RZ, RZ, R4 ;  /* 0x000000ffff0a7224 */ /* 0x000fe200078e0004 */
[----:B------:R-:W-:Y:S01]  /*8580*/  PRMT R37, R11, 0x7610, R37 ;  /* 0x000076100b257816 */ /* 0x000fe20000000025 */
[----:B------:R-:W-:Y:S01]  /*8590*/  IMAD.MOV.U32 R20, RZ, RZ, R23 ;  /* 0x000000ffff147224 */ /* 0x000fe200078e0017 */
[----:B------:R-:W-:Y:S02]  /*85a0*/  PRMT R58, R63, 0x7610, R58 ;  /* 0x000076103f3a7816 */ /* 0x000fe4000000003a */
.L_x_8705:
[----:B------:R-:W-:Y:S05]  /*85b0*/  BSYNC B1 ;  /* 0x0000000000017941 */ /* 0x000fea0003800000 */
.L_x_8703:
        /* <DEDUP_REMOVED lines=11> */
.L_x_8707:
[----:B------:R-:W-:Y:S01]  /*8670*/  IMAD.MOV.U32 R4, RZ, RZ, R10 ;  /* 0x000000ffff047224 */ /* 0x000fe200078e000a */
[----:B------:R-:W-:Y:S01]  /*8680*/  PRMT R11, R11, 0x5410, R37 ;  /* 0x000054100b0b7816 */ /* 0x000fe20000000025 */
[----:B------:R-:W-:Y:S01]  /*8690*/  IMAD.MOV.U32 R23, RZ, RZ, R22 ;  /* 0x000000ffff177224 */ /* 0x000fe200078e0016 */
[----:B------:R-:W-:Y:S02]  /*86a0*/  PRMT R63, R61, 0x7632, R63 ;  /* 0x000076323d3f7816 */ /* 0x000fe4000000003f */
.L_x_8708:
[----:B------:R-:W-:Y:S05]  /*86b0*/  BSYNC B1 ;  /* 0x0000000000017941 */ /* 0x000fea0003800000 */
.L_x_8706:
        /* <DEDUP_REMOVED lines=11> */
.L_x_8710:
[----:B------:R-:W-:Y:S01]  /*8770*/  IMAD.MOV.U32 R10, RZ, RZ, R4 ;  /* 0x000000ffff0a7224 */ /* 0x000fe200078e0004 */
[----:B------:R-:W-:Y:S01]  /*8780*/  PRMT R37, R37, 0x7610, R11 ;  /* 0x0000761025257816 */ /* 0x000fe2000000000b */
[----:B------:R-:W-:Y:S01]  /*8790*/  IMAD.MOV.U32 R22, RZ, RZ, R25 ;  /* 0x000000ffff167224 */ /* 0x000fe200078e0019 */
[----:B------:R-:W-:Y:S02]  /*87a0*/  PRMT R61, R61, 0x5410, R62 ;  /* 0x000054103d3d7816 */ /* 0x000fe4000000003e */
.L_x_8711:
[----:B------:R-:W-:Y:S05]  /*87b0*/  BSYNC B1 ;  /* 0x0000000000017941 */ /* 0x000fea0003800000 */
.L_x_8709:
        /* <DEDUP_REMOVED lines=11> */
.L_x_8713:
[----:B------:R-:W-:Y:S01]  /*8870*/  IMAD.MOV.U32 R4, RZ, RZ, R10 ;  /* 0x000000ffff047224 */ /* 0x000fe200078e000a */
[----:B------:R-:W-:Y:S01]  /*8880*/  PRMT R11, R37, 0x7632, R11 ;  /* 0x00007632250b7816 */ /* 0x000fe2000000000b */
[----:B------:R-:W-:Y:S01]  /*8890*/  IMAD.MOV.U32 R25, RZ, RZ, R24 ;  /* 0x000000ffff197224 */ /* 0x000fe200078e0018 */
[----:B------:R-:W-:Y:S02]  /*88a0*/  PRMT R62, R60, 0x7610, R62 ;  /* 0x000076103c3e7816 */ /* 0x000fe4000000003e */
.L_x_8714:
[----:B------:R-:W-:Y:S05]  /*88b0*/  BSYNC B1 ;  /* 0x0000000000017941 */ /* 0x000fea0003800000 */
.L_x_8712:
        /* <DEDUP_REMOVED lines=11> */
.L_x_8716:
[----:B------:R-:W-:Y:S01]  /*8970*/  IMAD.MOV.U32 R10, RZ, RZ, R4 ;  /* 0x000000ffff0a7224 */ /* 0x000fe200078e0004 */
[----:B------:R-:W-:Y:S01]  /*8980*/  PRMT R11, R11, 0x5410, R11 ;  /* 0x000054100b0b7816 */ /* 0x000fe2000000000b */
[----:B------:R-:W-:Y:S01]  /*8990*/  IMAD.MOV.U32 R24, RZ, RZ, R27 ;  /* 0x000000ffff187224 */ /* 0x000fe200078e001b */
[----:B------:R-:W-:Y:S02]  /*89a0*/  PRMT R60, R51, 0x7632, R60 ;  /* 0x00007632333c7816 */ /* 0x000fe4000000003c */
.L_x_8717:
[----:B------:R-:W-:Y:S05]  /*89b0*/  BSYNC B1 ;  /* 0x0000000000017941 */ /* 0x000fea0003800000 */
.L_x_8715:
        /* <DEDUP_REMOVED lines=11> */
.L_x_8719:
[----:B------:R-:W-:Y:S01]  /*8a70*/  IMAD.MOV.U32 R4, RZ, RZ, R10 ;  /* 0x000000ffff047224 */ /* 0x000fe200078e000a */
[----:B------:R-:W-:Y:S01]  /*8a80*/  PRMT R37, R37, 0x7610, R11 ;  /* 0x0000761025257816 */ /* 0x000fe2000000000b */
[----:B------:R-:W-:Y:S01]  /*8a90*/  IMAD.MOV.U32 R27, RZ, RZ, R26 ;  /* 0x000000ffff1b7224 */ /* 0x000fe200078e001a */
[----:B------:R-:W-:Y:S02]  /*8aa0*/  PRMT R51, R51, 0x7610, R50 ;  /* 0x0000761033337816 */ /* 0x000fe40000000032 */
.L_x_8720:
[----:B------:R-:W-:Y:S05]  /*8ab0*/  BSYNC B1 ;  /* 0x0000000000017941 */ /* 0x000fea0003800000 */
.L_x_8718:
        /* <DEDUP_REMOVED lines=11> */
.L_x_8722:
[----:B------:R-:W-:Y:S01]  /*8b70*/  IMAD.MOV.U32 R10, RZ, RZ, R4 ;  /* 0x000000ffff0a7224 */ /* 0x000fe200078e0004 */
[----:B------:R-:W-:Y:S01]  /*8b80*/  PRMT R11, R11, 0x7610, R37 ;  /* 0x000076100b0b7816 */ /* 0x000fe20000000025 */
[----:B------:R-:W-:Y:S01]  /*8b90*/  IMAD.MOV.U32 R26, RZ, RZ, R29 ;  /* 0x000000ffff1a7224 */ /* 0x000fe200078e001d */
[----:B------:R-:W-:Y:S02]  /*8ba0*/  PRMT R50, R50, 0x7610, R62 ;  /* 0x0000761032327816 */ /* 0x000fe4000000003e */
.L_x_8723:
[----:B------:R-:W-:Y:S05]  /*8bb0*/  BSYNC B1 ;  /* 0x0000000000017941 */ /* 0x000fea0003800000 */
.L_x_8721:
        /* <DEDUP_REMOVED lines=11> */
.L_x_8725:
[----:B------:R-:W-:Y:S01]  /*8c70*/  IMAD.MOV.U32 R4, RZ, RZ, R10 ;  /* 0x000000ffff047224 */ /* 0x000fe200078e000a */
[----:B------:R-:W-:Y:S01]  /*8c80*/  PRMT R11, R11, 0x7632, R11 ;  /* 0x000076320b0b7816 */ /* 0x000fe2000000000b */
[----:B------:R-:W-:Y:S01]  /*8c90*/  IMAD.MOV.U32 R29, RZ, RZ, R28 ;  /* 0x000000ffff1d7224 */ /* 0x000fe200078e001c */
[----:B------:R-:W-:Y:S02]  /*8ca0*/  PRMT R62, R62, 0x5410, R50 ;  /* 0x000054103e3e7816 */ /* 0x000fe40000000032 */
.L_x_8726:
[----:B------:R-:W-:Y:S05]  /*8cb0*/  BSYNC B1 ;  /* 0x0000000000017941 */ /* 0x000fea0003800000 */
.L_x_8724:
        /* <DEDUP_REMOVED lines=11> */
.L_x_8728:
[----:B------:R-:W-:Y:S01]  /*8d70*/  IMAD.MOV.U32 R10, RZ, RZ, R4 ;  /* 0x000000ffff0a7224 */ /* 0x000fe200078e0004 */
[----:B------:R-:W-:Y:S01]  /*8d80*/  PRMT R37, R11, 0x7610, R37 ;  /* 0x000076100b257816 */ /* 0x000fe20000000025 */
[----:B------:R-:W-:Y:S01]  /*8d90*/  IMAD.MOV.U32 R28, RZ, RZ, R31 ;  /* 0x000000ffff1c7224 */ /* 0x000fe200078e001f */
[----:B------:R-:W-:Y:S02]  /*8da0*/  PRMT R50, R53, 0x7610, R50 ;  /* 0x0000761035327816 */ /* 0x000fe40000000032 */
.L_x_8729:
[----:B------:R-:W-:Y:S05]  /*8db0*/  BSYNC B1 ;  /* 0x0000000000017941 */ /* 0x000fea0003800000 */
.L_x_8727:
        /* <DEDUP_REMOVED lines=11> */
.L_x_8731:
[----:B------:R-:W-:Y:S01]  /*8e70*/  IMAD.MOV.U32 R4, RZ, RZ, R10 ;  /* 0x000000ffff047224 */ /* 0x000fe200078e000a */
[----:B------:R-:W-:Y:S01]  /*8e80*/  PRMT R11, R11, 0x5410, R37 ;  /* 0x000054100b0b7816 */ /* 0x000fe20000000025 */
[----:B------:R-:W-:Y:S01]  /*8e90*/  IMAD.MOV.U32 R31, RZ, RZ, R30 ;  /* 0x000000ffff1f7224 */ /* 0x000fe200078e001e */
[----:B------:R-:W-:Y:S02]  /*8ea0*/  PRMT R53, R51, 0x7610, R53 ;  /* 0x0000761033357816 */ /* 0x000fe40000000035 */
.L_x_8732:
[----:B------:R-:W-:Y:S05]  /*8eb0*/  BSYNC B1 ;  /* 0x0000000000017941 */ /* 0x000fea0003800000 */
.L_x_8730:
        /* <DEDUP_REMOVED lines=11> */
.L_x_8734:
[----:B------:R-:W-:Y:S01]  /*8f70*/  IMAD.MOV.U32 R10, RZ, RZ, R4 ;  /* 0x000000ffff0a7224 */ /* 0x000fe200078e0004 */
[----:B------:R-:W-:Y:S01]  /*8f80*/  PRMT R11, R11, 0x7632, R11 ;  /* 0x000076320b0b7816 */ /* 0x000fe2000000000b */
[----:B------:R-:W-:Y:S01]  /*8f90*/  IMAD.MOV.U32 R30, RZ, RZ, R33 ;  /* 0x000000ffff1e7224 */ /* 0x000fe200078e0021 */
[----:B------:R-:W-:Y:S02]  /*8fa0*/  PRMT R51, R52, 0x7610, R51 ;  /* 0x0000761034337816 */ /* 0x000fe40000000033 */
.L_x_8735:
[----:B------:R-:W-:Y:S05]  /*8fb0*/  BSYNC B1 ;  /* 0x0000000000017941 */ /* 0x000fea0003800000 */
.L_x_8733:
        /* <DEDUP_REMOVED lines=11> */
.L_x_8737:
[----:B------:R-:W-:Y:S01]  /*9070*/  PRMT R11, R11, 0x5410, R11 ;  /* 0x000054100b0b7816 */ /* 0x000fe2000000000b */
[----:B------:R-:W-:Y:S01]  /*9080*/  IMAD.MOV.U32 R33, RZ, RZ, R32 ;  /* 0x000000ffff217224 */ /* 0x000fe200078e0020 */
[C---:B------:R-:W-:Y:S01]  /*9090*/  PRMT R52, R63.reuse, 0x7632, R52 ;  /* 0x000076323f347816 */ /* 0x040fe20000000034 */
[--C-:B------:R-:W-:Y:S01]  /*90a0*/  IMAD.MOV.U32 R4, RZ, RZ, R10.reuse ;  /* 0x000000ffff047224 */ /* 0x100fe200078e000a */
[----:B------:R-:W-:Y:S01]  /*90b0*/  PRMT R63, R63, 0x5410, R11 ;  /* 0x000054103f3f7816 */ /* 0x000fe2000000000b */
[----:B------:R-:W-:Y:S02]  /*90c0*/  IMAD.MOV.U32 R32, RZ, RZ, R10 ;  /* 0x000000ffff207224 */ /* 0x000fe400078e000a */
.L_x_8738:
[----:B------:R-:W-:Y:S05]  /*90d0*/  BSYNC B1 ;  /* 0x0000000000017941 */ /* 0x000fea0003800000 */
.L_x_8736:
[----:B------:R-:W-:Y:S02]  /*90e0*/  IADD3 R8, R8, 0x4, RZ ;  /* 0x0000000408087810 */ /* 0x000fe40007ffe0ff */
[----:B------:R-:W-:Y:S01]  /*90f0*/  IADD3 R7, R7, 0x2, RZ ;  /* 0x0000000207077810 */ /* 0x000fe20007ffe0ff */
[----:B------:R-:W-:Y:S01]  /*9100*/  @!P1 CALL.REL.NOINC `(.L_x_8739) ;  /* 0x0000001000009944 */ /* 0x000fe20003c00000 */
[----:B------:R-:W-:Y:S05]  /*9110*/  BRA `(.L_x_8740) ;  /* 0xffffe01000007947 */ /* 0x000fea000383ffff */
.L_x_8739:
[----:B------:R-:W-:Y:S01]  /*9120*/  FADD.FTZ R36, R5, R36 ;  /* 0x0000002405247221 */ /* 0x000fe20000010000 */
[----:B------:R-:W-:Y:S01]  /*9130*/  PRMT R63, R63, 0x7610, R11 ;  /* 0x000076103f3f7816 */ /* 0x000fe2000000000b */
[----:B------:R-:W-:-:S02]  /*9140*/  IMAD.MOV.U32 R37, RZ, RZ, R6 ;  /* 0x000000ffff257224 */ /* 0x000fc400078e0006 */
[----:B------:R-:W-:Y:S02]  /*9150*/  IMAD.MOV.U32 R32, RZ, RZ, R4 ;  /* 0x000000ffff207224 */ /* 0x000fe400078e0004 */
.L_x_8645:
[----:B------:R-:W-:Y:S05]  /*9160*/  BSYNC B0 ;  /* 0x0000000000007941 */ /* 0x000fea0003800000 */
.L_x_8644:
        /* <DEDUP_REMOVED lines=106> */
.L_x_8837:
        /* <DEDUP_REMOVED lines=20> */
.L_x_8744:
[----:B------:R-:W-:Y:S01]  /*9950*/  IMAD.MOV.U32 R4, RZ, RZ, R45 ;  /* 0x000000ffff047224 */ /* 0x000fe200078e002d */
[----:B------:R-:W-:Y:S01]  /*9960*/  PRMT R11, R11, 0x7610, R0 ;  /* 0x000076100b0b7816 */ /* 0x000fe20000000000 */
[----:B------:R-:W-:Y:S01]  /*9970*/  IMAD.MOV.U32 R45, RZ, RZ, R44 ;  /* 0x000000ffff2d7224 */ /* 0x000fe200078e002c */
[----:B------:R-:W-:Y:S02]  /*9980*/  PRMT R0, R0, 0x7610, R48 ;  /* 0x0000761000007816 */ /* 0x000fe40000000030 */
.L_x_8745:
[----:B------:R-:W-:Y:S05]  /*9990*/  BSYNC B1 ;  /* 0x0000000000017941 */ /* 0x000fea0003800000 */
.L_x_8743:
        /* <DEDUP_REMOVED lines=11> */
.L_x_8747:
[----:B------:R-:W-:Y:S01]  /*9a50*/  IMAD.MOV.U32 R10, RZ, RZ, R4 ;  /* 0x000000ffff0a7224 */ /* 0x000fe200078e0004 */
[----:B------:R-:W-:Y:S01]  /*9a60*/  PRMT R11, R11, 0x7632, R11 ;  /* 0x000076320b0b7816 */ /* 0x000fe2000000000b */
[----:B------:R-:W-:Y:S01]  /*9a70*/  IMAD.MOV.U32 R44, RZ, RZ, R43 ;  /* 0x000000ffff2c7224 */ /* 0x000fe200078e002b */
[----:B------:R-:W-:Y:S02]  /*9a80*/  PRMT R48, R48, 0x5410, R48 ;  /* 0x0000541030307816 */ /* 0x000fe40000000030 */
.L_x_8748:
[----:B------:R-:W-:Y:S05]  /*9a90*/  BSYNC B1 ;  /* 0x0000000000017941 */ /* 0x000fea0003800000 */
.L_x_8746:
        /* <DEDUP_REMOVED lines=11> */
.L_x_8750:
[----:B------:R-:W-:Y:S01]  /*9b50*/  IMAD.MOV.U32 R4, RZ, RZ, R10 ;  /* 0x000000ffff047224 */ /* 0x000fe200078e000a */
[----:B------:R-:W-:Y:S01]  /*9b60*/  PRMT R37, R11, 0x7610, R37 ;  /* 0x000076100b257816 */ /* 0x000fe20000000025 */
[----:B------:R-:W-:Y:S01]  /*9b70*/  IMAD.MOV.U32 R43, RZ, RZ, R42 ;  /* 0x000000ffff2b7224 */ /* 0x000fe200078e002a */
[----:B------:R-:W-:Y:S02]  /*9b80*/  PRMT R48, R49, 0x7610, R48 ;  /* 0x0000761031307816 */ /* 0x000fe40000000030 */
.L_x_8751:
[----:B------:R-:W-:Y:S05]  /*9b90*/  BSYNC B1 ;  /* 0x0000000000017941 */ /* 0x000fea0003800000 */
.L_x_8749:
        /* <DEDUP_REMOVED lines=11> */
.L_x_8753:
[----:B------:R-:W-:Y:S01]  /*9c50*/  IMAD.MOV.U32 R10, RZ, RZ, R4 ;  /* 0x000000ffff0a7224 */ /* 0x000fe200078e0004 */
[----:B------:R-:W-:Y:S01]  /*9c60*/  PRMT R11, R37, 0x7610, R11 ;  /* 0x00007610250b7816 */ /* 0x000fe2000000000b */
[----:B------:R-:W-:Y:S01]  /*9c70*/  IMAD.MOV.U32 R42, RZ, RZ, R41 ;  /* 0x000000ffff2a7224 */ /* 0x000fe200078e0029 */
[----:B------:R-:W-:Y:S02]  /*9c80*/  PRMT R49, R55, 0x7610, R49 ;  /* 0x0000761037317816 */ /* 0x000fe40000000031 */
.L_x_8754:
[----:B------:R-:W-:Y:S05]  /*9c90*/  BSYNC B1 ;  /* 0x0000000000017941 */ /* 0x000fea0003800000 */
.L_x_8752:
        /* <DEDUP_REMOVED lines=11> */
.L_x_8756:
[----:B------:R-:W-:Y:S01]  /*9d50*/  IMAD.MOV.U32 R4, RZ, RZ, R10 ;  /* 0x000000ffff047224 */ /* 0x000fe200078e000a */
[----:B------:R-:W-:Y:S01]  /*9d60*/  PRMT R11, R11, 0x5410, R11 ;  /* 0x000054100b0b7816 */ /* 0x000fe2000000000b */
[----:B------:R-:W-:Y:S01]  /*9d70*/  IMAD.MOV.U32 R41, RZ, RZ, R40 ;  /* 0x000000ffff297224 */ /* 0x000fe200078e0028 */
[----:B------:R-:W-:Y:S02]  /*9d80*/  PRMT R55, R49, 0x7632, R55 ;  /* 0x0000763231377816 */ /* 0x000fe40000000037 */
.L_x_8757:
[----:B------:R-:W-:Y:S05]  /*9d90*/  BSYNC B1 ;  /* 0x0000000000017941 */ /* 0x000fea0003800000 */
.L_x_8755:
        /* <DEDUP_REMOVED lines=11> */
.L_x_8759:
[----:B------:R-:W-:Y:S01]  /*9e50*/  IMAD.MOV.U32 R10, RZ, RZ, R4 ;  /* 0x000000ffff0a7224 */ /* 0x000fe200078e0004 */
[----:B------:R-:W-:Y:S01]  /*9e60*/  PRMT R37, R37, 0x7610, R11 ;  /* 0x0000761025257816 */ /* 0x000fe2000000000b */
[----:B------:R-:W-:Y:S01]  /*9e70*/  IMAD.MOV.U32 R40, RZ, RZ, R35 ;  /* 0x000000ffff287224 */ /* 0x000fe200078e0023 */
[----:B------:R-:W-:Y:S02]  /*9e80*/  PRMT R49, R49, 0x7610, R54 ;  /* 0x0000761031317816 */ /* 0x000fe40000000036 */
.L_x_8760:
[----:B------:R-:W-:Y:S05]  /*9e90*/  BSYNC B1 ;  /* 0x0000000000017941 */ /* 0x000fea0003800000 */
.L_x_8758:
        /* <DEDUP_REMOVED lines=11> */
.L_x_8762:
[----:B------:R-:W-:Y:S01]  /*9f50*/  IMAD.MOV.U32 R4, RZ, RZ, R10 ;  /* 0x000000ffff047224 */ /* 0x000fe200078e000a */
[----:B------:R-:W-:Y:S01]  /*9f60*/  PRMT R11, R37, 0x7632, R11 ;  /* 0x00007632250b7816 */ /* 0x000fe2000000000b */
[----:B------:R-:W-:Y:S01]  /*9f70*/  IMAD.MOV.U32 R35, RZ, RZ, R34 ;  /* 0x000000ffff237224 */ /* 0x000fe200078e0022 */
[----:B------:R-:W-:Y:S02]  /*9f80*/  PRMT R54, R54, 0x5410, R0 ;  /* 0x0000541036367816 */ /* 0x000fe40000000000 */
.L_x_8763:
[----:B------:R-:W-:Y:S05]  /*9f90*/  BSYNC B1 ;  /* 0x0000000000017941 */ /* 0x000fea0003800000 */
.L_x_8761:
        /* <DEDUP_REMOVED lines=11> */
.L_x_8765:
[----:B------:R-:W-:Y:S01]  /*a050*/  IMAD.MOV.U32 R10, RZ, RZ, R4 ;  /* 0x000000ffff0a7224 */ /* 0x000fe200078e0004 */
[----:B------:R-:W-:Y:S01]  /*a060*/  PRMT R37, R11, 0x7610, R37 ;  /* 0x000076100b257816 */ /* 0x000fe20000000025 */
[----:B------:R-:W-:Y:S01]  /*a070*/  IMAD.MOV.U32 R34, RZ, RZ, R3 ;  /* 0x000000ffff227224 */ /* 0x000fe200078e0003 */
[----:B------:R-:W-:Y:S02]  /*a080*/  PRMT R0, R57, 0x7610, R0 ;  /* 0x0000761039007816 */ /* 0x000fe40000000000 */
.L_x_8766:
[----:B------:R-:W-:Y:S05]  /*a090*/  BSYNC B1 ;  /* 0x0000000000017941 */ /* 0x000fea0003800000 */
.L_x_8764:
        /* <DEDUP_REMOVED lines=11> */
.L_x_8768:
[----:B------:R-:W-:Y:S01]  /*a150*/  IMAD.MOV.U32 R4, RZ, RZ, R10 ;  /* 0x000000ffff047224 */ /* 0x000fe200078e000a */
[----:B------:R-:W-:Y:S01]  /*a160*/  PRMT R11, R11, 0x5410, R37 ;  /* 0x000054100b0b7816 */ /* 0x000fe20000000025 */
[----:B------:R-:W-:Y:S01]  /*a170*/  IMAD.MOV.U32 R3, RZ, RZ, R2 ;  /* 0x000000ffff037224 */ /* 0x000fe200078e0002 */
[----:B------:R-:W-:Y:S02]  /*a180*/  PRMT R57, R55, 0x7632, R57 ;  /* 0x0000763237397816 */ /* 0x000fe40000000039 */
.L_x_8769:
[----:B------:R-:W-:Y:S05]  /*a190*/  BSYNC B1 ;  /* 0x0000000000017941 */ /* 0x000fea0003800000 */
.L_x_8767:
        /* <DEDUP_REMOVED lines=11> */
.L_x_8771:
[----:B------:R-:W-:Y:S01]  /*a250*/  IMAD.MOV.U32 R10, RZ, RZ, R4 ;  /* 0x000000ffff0a7224 */ /* 0x000fe200078e0004 */
[----:B------:R-:W-:Y:S01]  /*a260*/  PRMT R37, R37, 0x7610, R11 ;  /* 0x0000761025257816 */ /* 0x000fe2000000000b */
[----:B------:R-:W-:Y:S01]  /*a270*/  IMAD.MOV.U32 R2, RZ, RZ, R13 ;  /* 0x000000ffff027224 */ /* 0x000fe200078e000d */
[----:B------:R-:W-:Y:S02]  /*a280*/  PRMT R55, R55, 0x7610, R56 ;  /* 0x0000761037377816 */ /* 0x000fe40000000038 */
.L_x_8772:
[----:B------:R-:W-:Y:S05]  /*a290*/  BSYNC B1 ;  /* 0x0000000000017941 */ /* 0x000fea0003800000 */
.L_x_8770:
        /* <DEDUP_REMOVED lines=11> */
.L_x_8774:
[----:B------:R-:W-:Y:S01]  /*a350*/  IMAD.MOV.U32 R4, RZ, RZ, R10 ;  /* 0x000000ffff047224 */ /* 0x000fe200078e000a */
[----:B------:R-:W-:Y:S01]  /*a360*/  PRMT R11, R37, 0x7632, R11 ;  /* 0x00007632250b7816 */ /* 0x000fe2000000000b */
[----:B------:R-:W-:Y:S01]  /*a370*/  IMAD.MOV.U32 R13, RZ, RZ, R12 ;  /* 0x000000ffff0d7224 */ /* 0x000fe200078e000c */
[----:B------:R-:W-:Y:S02]  /*a380*/  PRMT R56, R56, 0x5410, R54 ;  /* 0x0000541038387816 */ /* 0x000fe40000000036 */
.L_x_8775:
[----:B------:R-:W-:Y:S05]  /*a390*/  BSYNC B1 ;  /* 0x0000000000017941 */ /* 0x000fea0003800000 */
.L_x_8773:
        /* <DEDUP_REMOVED lines=11> */
.L_x_8777:
[----:B------:R-:W-:Y:S01]  /*a450*/  IMAD.MOV.U32 R10, RZ, RZ, R4 ;  /* 0x000000ffff0a7224 */ /* 0x000fe200078e0004 */
[----:B------:R-:W-:Y:S01]  /*a460*/  PRMT R37, R11, 0x7610, R37 ;  /* 0x000076100b257816 */ /* 0x000fe20000000025 */
[----:B------:R-:W-:Y:S01]  /*a470*/  IMAD.MOV.U32 R12, RZ, RZ, R15 ;  /* 0x000000ffff0c7224 */ /* 0x000fe200078e000f */
[----:B------:R-:W-:Y:S02]  /*a480*/  PRMT R54, R59, 0x7610, R54 ;  /* 0x000076103b367816 */ /* 0x000fe40000000036 */
.L_x_8778:
[----:B------:R-:W-:Y:S05]  /*a490*/  BSYNC B1 ;  /* 0x0000000000017941 */ /* 0x000fea0003800000 */
.L_x_8776:
        /* <DEDUP_REMOVED lines=11> */
.L_x_8780:
[----:B------:R-:W-:Y:S01]  /*a550*/  IMAD.MOV.U32 R4, RZ, RZ, R10 ;  /* 0x000000ffff047224 */ /* 0x000fe200078e000a */
[----:B------:R-:W-:Y:S01]  /*a560*/  PRMT R11, R11, 0x5410, R37 ;  /* 0x000054100b0b7816 */ /* 0x000fe20000000025 */
[----:B------:R-:W-:Y:S01]  /*a570*/  IMAD.MOV.U32 R15, RZ, RZ, R14 ;  /* 0x000000ffff0f7224 */ /* 0x000fe200078e000e */
[----:B------:R-:W-:Y:S02]  /*a580*/  PRMT R59, R57, 0x7632, R59 ;  /* 0x00007632393b7816 */ /* 0x000fe4000000003b */
.L_x_8781:
[----:B------:R-:W-:Y:S05]  /*a590*/  BSYNC B1 ;  /* 0x0000000000017941 */ /* 0x000fea0003800000 */
.L_x_8779:
        /* <DEDUP_REMOVED lines=11> */
.L_x_8783:
[----:B------:R-:W-:Y:S01]  /*a650*/  IMAD.MOV.U32 R10, RZ, RZ, R4 ;  /* 0x000000ffff0a7224 */ /* 0x000fe200078e0004 */
[----:B------:R-:W-:Y:S01]  /*a660*/  PRMT R37, R37, 0x7610, R11 ;  /* 0x0000761025257816 */ /* 0x000fe2000000000b */
[----:B------:R-:W-:Y:S01]  /*a670*/  IMAD.MOV.U32 R14, RZ, RZ, R17 ;  /* 0x000000ffff0e7224 */ /* 0x000fe200078e0011 */
[----:B------:R-:W-:Y:S02]  /*a680*/  PRMT R57, R57, 0x7610, R58 ;  /* 0x0000761039397816 */ /* 0x000fe4000000003a */
.L_x_8784:
[----:B------:R-:W-:Y:S05]  /*a690*/  BSYNC B1 ;  /* 0x0000000000017941 */ /* 0x000fea0003800000 */
.L_x_8782:
        /* <DEDUP_REMOVED lines=11> */
.L_x_8786:
[----:B------:R-:W-:Y:S01]  /*a750*/  IMAD.MOV.U32 R4, RZ, RZ, R10 ;  /* 0x000000ffff047224 */ /* 0x000fe200078e000a */
[----:B------:R-:W-:Y:S01]  /*a760*/  PRMT R11, R37, 0x7632, R11 ;  /* 0x00007632250b7816 */ /* 0x000fe2000000000b */
[----:B------:R-:W-:Y:S01]  /*a770*/  IMAD.MOV.U32 R17, RZ, RZ, R16 ;  /* 0x000000ffff117224 */ /* 0x000fe200078e0010 */
[----:B------:R-:W-:Y:S02]  /*a780*/  PRMT R58, R58, 0x5410, R56 ;  /* 0x000054103a3a7816 */ /* 0x000fe40000000038 */
.L_x_8787:
[----:B------:R-:W-:Y:S05]  /*a790*/  BSYNC B1 ;  /* 0x0000000000017941 */ /* 0x000fea0003800000 */
.L_x_8785:
        /* <DEDUP_REMOVED lines=11> */
.L_x_8789:
[----:B------:R-:W-:Y:S01]  /*a850*/  IMAD.MOV.U32 R10, RZ, RZ, R4 ;  /* 0x000000ffff0a7224 */ /* 0x000fe200078e0004 */
[----:B------:R-:W-:Y:S01]  /*a860*/  PRMT R37, R11, 0x7610, R37 ;  /* 0x000076100b257816 */ /* 0x000fe20000000025 */
[----:B------:R-:W-:Y:S01]  /*a870*/  IMAD.MOV.U32 R16, RZ, RZ, R19 ;  /* 0x000000ffff107224 */ /* 0x000fe200078e0013 */
[----:B------:R-:W-:Y:S02]  /*a880*/  PRMT R56, R61, 0x7610, R56 ;  /* 0x000076103d387816 */ /* 0x000fe40000000038 */
.L_x_8790:
[----:B------:R-:W-:Y:S05]  /*a890*/  BSYNC B1 ;  /* 0x0000000000017941 */ /* 0x000fea0003800000 */
.L_x_8788:
        /* <DEDUP_REMOVED lines=11> */
.L_x_8792:
[----:B------:R-:W-:Y:S01]  /*a950*/  IMAD.MOV.U32 R4, RZ, RZ, R10 ;  /* 0x000000ffff047224 */ /* 0x000fe200078e000a */
[----:B------:R-:W-:Y:S01]  /*a960*/  PRMT R11, R11, 0x5410, R37 ;  /* 0x000054100b0b7816 */ /* 0x000fe20000000025 */
[----:B------:R-:W-:Y:S01]  /*a970*/  IMAD.MOV.U32 R19, RZ, RZ, R18 ;  /* 0x000000ffff137224 */ /* 0x000fe200078e0012 */
[----:B------:R-:W-:Y:S02]  /*a980*/  PRMT R61, R59, 0x7632, R61 ;  /* 0x000076323b3d7816 */ /* 0x000fe4000000003d */
.L_x_8793:
[----:B------:R-:W-:Y:S05]  /*a990*/  BSYNC B1 ;  /* 0x0000000000017941 */ /* 0x000fea0003800000 */
.L_x_8791:
        /* <DEDUP_REMOVED lines=11> */
.L_x_8795:
[----:B------:R-:W-:Y:S01]  /*aa50*/  IMAD.MOV.U32 R10, RZ, RZ, R4 ;  /* 0x000000ffff0a7224 */ /* 0x000fe200078e0004 */
[----:B------:R-:W-:Y:S01]  /*aa60*/  PRMT R37, R37, 0x7610, R11 ;  /* 0x0000761025257816 */ /* 0x000fe2000000000b */
[----:B------:R-:W-:Y:S01]  /*aa70*/  IMAD.MOV.U32 R18, RZ, RZ, R21 ;  /* 0x000000ffff127224 */ /* 0x000fe200078e0015 */
[----:B------:R-:W-:Y:S02]  /*aa80*/  PRMT R59, R59, 0x7610, R60 ;  /* 0x000076103b3b7816 */ /* 0x000fe4000000003c */
.L_x_8796:
[----:B------:R-:W-:Y:S05]  /*aa90*/  BSYNC B1 ;  /* 0x0000000000017941 */ /* 0x000fea0003800000 */
.L_x_8794:
        /* <DEDUP_REMOVED lines=11> */
.L_x_8798:
[----:B------:R-:W-:Y:S01]  /*ab50*/  IMAD.MOV.U32 R4, RZ, RZ, R10 ;  /* 0x000000ffff047224 */ /* 0x000fe200078e000a */
[----:B------:R-:W-:Y:S01]  /*ab60*/  PRMT R11, R37, 0x7632, R11 ;  /* 0x00007632250b7816 */ /* 0x000fe2000000000b */
[----:B------:R-:W-:Y:S01]  /*ab70*/  IMAD.MOV.U32 R21, RZ, RZ, R20 ;  /* 0x000000ffff157224 */ /* 0x000fe200078e0014 */
[----:B------:R-:W-:Y:S02]  /*ab80*/  PRMT R60, R60, 0x5410, R58 ;  /* 0x000054103c3c7816 */ /* 0x000fe4000000003a */
.L_x_8799:
[----:B------:R-:W-:Y:S05]  /*ab90*/  BSYNC B1 ;  /* 0x0000000000017941 */ /* 0x000fea0003800000 */
.L_x_8797:
        /* <DEDUP_REMOVED lines=11> */
.L_x_8801:
[----:B------:R-:W-:Y:S01]  /*ac50*/  IMAD.MOV.U32 R10, RZ, RZ, R4 ;  /* 0x000000ffff0a7224 */ /* 0x000fe200078e0004 */
[----:B------:R-:W-:Y:S01]  /*ac60*/  PRMT R37, R11, 0x7610, R37 ;  /* 0x000076100b257816 */ /* 0x000fe20000000025 */
[----:B------:R-:W-:Y:S01]  /*ac70*/  IMAD.MOV.U32 R20, RZ, RZ, R23 ;  /* 0x000000ffff147224 */ /* 0x000fe200078e0017 */
[----:B------:R-:W-:Y:S02]  /*ac80*/  PRMT R58, R63, 0x7610, R58 ;  /* 0x000076103f3a7816 */ /* 0x000fe4000000003a */
.L_x_8802:
[----:B------:R-:W-:Y:S05]  /*ac90*/  BSYNC B1 ;  /* 0x0000000000017941 */ /* 0x000fea0003800000 */
.L_x_8800:
        /* <DEDUP_REMOVED lines=11> */
.L_x_8804:
[----:B------:R-:W-:Y:S01]  /*ad50*/  IMAD.MOV.U32 R4, RZ, RZ, R10 ;  /* 0x000000ffff047224 */ /* 0x000fe200078e000a */
[----:B------:R-:W-:Y:S01]  /*ad60*/  PRMT R11, R11, 0x5410, R37 ;  /* 0x000054100b0b7816 */ /* 0x000fe20000000025 */
[----:B------:R-:W-:Y:S01]  /*ad70*/  IMAD.MOV.U32 R23, RZ, RZ, R22 ;  /* 0x000000ffff177224 */ /* 0x000fe200078e0016 */
[----:B------:R-:W-:Y:S02]  /*ad80*/  PRMT R63, R61, 0x7632, R63 ;  /* 0x000076323d3f7816 */ /* 0x000fe4000000003f */
.L_x_8805:
[----:B------:R-:W-:Y:S05]  /*ad90*/  BSYNC B1 ;  /* 0x0000000000017941 */ /* 0x000fea0003800000 */
.L_x_8803:
        /* <DEDUP_REMOVED lines=11> */
.L_x_8807:
[----:B------:R-:W-:Y:S01]  /*ae50*/  IMAD.MOV.U32 R10, RZ, RZ, R4 ;  /* 0x000000ffff0a7224 */ /* 0x000fe200078e0004 */
[----:B------:R-:W-:Y:S01]  /*ae60*/  PRMT R37, R37, 0x7610, R11 ;  /* 0x0000761025257816 */ /* 0x000fe2000000000b */
[----:B------:R-:W-:Y:S01]  /*ae70*/  IMAD.MOV.U32 R22, RZ, RZ, R25 ;  /* 0x000000ffff167224 */ /* 0x000fe200078e0019 */
[----:B------:R-:W-:Y:S02]  /*ae80*/  PRMT R61, R61, 0x5410, R62 ;  /* 0x000054103d3d7816 */ /* 0x000fe4000000003e */
.L_x_8808:
[----:B------:R-:W-:Y:S05]  /*ae90*/  BSYNC B1 ;  /* 0x0000000000017941 */ /* 0x000fea0003800000 */
.L_x_8806:
        /* <DEDUP_REMOVED lines=11> */
.L_x_8810:
[----:B------:R-:W-:Y:S01]  /*af50*/  IMAD.MOV.U32 R4, RZ, RZ, R10 ;  /* 0x000000ffff047224 */ /* 0x000fe200078e000a */
[----:B------:R-:W-:Y:S01]  /*af60*/  PRMT R11, R37, 0x7632, R11 ;  /* 0x00007632250b7816 */ /* 0x000fe2000000000b */
[----:B------:R-:W-:Y:S01]  /*af70*/  IMAD.MOV.U32 R25, RZ, RZ, R24 ;  /* 0x000000ffff197224 */ /* 0x000fe200078e0018 */
[----:B------:R-:W-:Y:S02]  /*af80*/  PRMT R62, R60, 0x7610, R62 ;  /* 0x000076103c3e7816 */ /* 0x000fe4000000003e */
.L_x_8811:
[----:B------:R-:W-:Y:S05]  /*af90*/  BSYNC B1 ;  /* 0x0000000000017941 */ /* 0x000fea0003800000 */
.L_x_8809:
        /* <DEDUP_REMOVED lines=11> */
.L_x_8813:
[----:B------:R-:W-:Y:S01]  /*b050*/  IMAD.MOV.U32 R10, RZ, RZ, R4 ;  /* 0x000000ffff0a7224 */ /* 0x000fe200078e0004 */
[----:B------:R-:W-:Y:S01]  /*b060*/  PRMT R11, R11, 0x5410, R11 ;  /* 0x000054100b0b7816 */ /* 0x000fe2000000000b */
[----:B------:R-:W-:Y:S01]  /*b070*/  IMAD.MOV.U32 R24, RZ, RZ, R27 ;  /* 0x000000ffff187224 */ /* 0x000fe200078e001b */
[----:B------:R-:W-:Y:S02]  /*b080*/  PRMT R60, R51, 0x7632, R60 ;  /* 0x00007632333c7816 */ /* 0x000fe4000000003c */
.L_x_8814:
[----:B------:R-:W-:Y:S05]  /*b090*/  BSYNC B1 ;  /* 0x0000000000017941 */ /* 0x000fea0003800000 */
.L_x_8812:
        /* <DEDUP_REMOVED lines=11> */
.L_x_8816:
[----:B------:R-:W-:Y:S01]  /*b150*/  IMAD.MOV.U32 R4, RZ, RZ, R10 ;  /* 0x000000ffff047224 */ /* 0x000fe200078e000a */
[----:B------:R-:W-:Y:S01]  /*b160*/  PRMT R37, R37, 0x7610, R11 ;  /* 0x0000761025257816 */ /* 0x000fe2000000000b */
[----:B------:R-:W-:Y:S01]  /*b170*/  IMAD.MOV.U32 R27, RZ, RZ, R26 ;  /* 0x000000ffff1b7224 */ /* 0x000fe200078e001a */
[----:B------:R-:W-:Y:S02]  /*b180*/  PRMT R51, R51, 0x7610, R50 ;  /* 0x0000761033337816 */ /* 0x000fe40000000032 */
.L_x_8817:
[----:B------:R-:W-:Y:S05]  /*b190*/  BSYNC B1 ;  /* 0x0000000000017941 */ /* 0x000fea0003800000 */
.L_x_8815:
        /* <DEDUP_REMOVED lines=11> */
.L_x_8819:
[----:B------:R-:W-:Y:S01]  /*b250*/  IMAD.MOV.U32 R10, RZ, RZ, R4 ;  /* 0x000000ffff0a7224 */ /* 0x000fe200078e0004 */
[----:B------:R-:W-:Y:S01]  /*b260*/  PRMT R11, R11, 0x7610, R37 ;  /* 0x000076100b0b7816 */ /* 0x000fe20000000025 */
[----:B------:R-:W-:Y:S01]  /*b270*/  IMAD.MOV.U32 R26, RZ, RZ, R29 ;  /* 0x000000ffff1a7224 */ /* 0x000fe200078e001d */
[----:B------:R-:W-:Y:S02]  /*b280*/  PRMT R50, R50, 0x7610, R62 ;  /* 0x0000761032327816 */ /* 0x000fe4000000003e */
.L_x_8820:
[----:B------:R-:W-:Y:S05]  /*b290*/  BSYNC B1 ;  /* 0x0000000000017941 */ /* 0x000fea0003800000 */
.L_x_8818:
        /* <DEDUP_REMOVED lines=11> */
.L_x_8822:
[----:B------:R-:W-:Y:S01]  /*b350*/  IMAD.MOV.U32 R4, RZ, RZ, R10 ;  /* 0x000000ffff047224 */ /* 0x000fe200078e000a */
[----:B------:R-:W-:Y:S01]  /*b360*/  PRMT R11, R11, 0x7632, R11 ;  /* 0x000076320b0b7816 */ /* 0x000fe2000000000b */
[----:B------:R-:W-:Y:S01]  /*b370*/  IMAD.MOV.U32 R29, RZ, RZ, R28 ;  /* 0x000000ffff1d7224 */ /* 0x000fe200078e001c */
[----:B------:R-:W-:Y:S02]  /*b380*/  PRMT R62, R62, 0x5410, R50 ;  /* 0x000054103e3e7816 */ /* 0x000fe40000000032 */
.L_x_8823:
[----:B------:R-:W-:Y:S05]  /*b390*/  BSYNC B1 ;  /* 0x0000000000017941 */ /* 0x000fea0003800000 */
.L_x_8821:
        /* <DEDUP_REMOVED lines=11> */
.L_x_8825:
[----:B------:R-:W-:Y:S01]  /*b450*/  IMAD.MOV.U32 R10, RZ, RZ, R4 ;  /* 0x000000ffff0a7224 */ /* 0x000fe200078e0004 */
[----:B------:R-:W-:Y:S01]  /*b460*/  PRMT R37, R11, 0x7610, R37 ;  /* 0x000076100b257816 */ /* 0x000fe20000000025 */
[----:B------:R-:W-:Y:S01]  /*b470*/  IMAD.MOV.U32 R28, RZ, RZ, R31 ;  /* 0x000000ffff1c7224 */ /* 0x000fe200078e001f */
[----:B------:R-:W-:Y:S02]  /*b480*/  PRMT R50, R53, 0x7610, R50 ;  /* 0x0000761035327816 */ /* 0x000fe40000000032 */
.L_x_8826:
[----:B------:R-:W-:Y:S05]  /*b490*/  BSYNC B1 ;  /* 0x0000000000017941 */ /* 0x000fea0003800000 */
.L_x_8824:
        /* <DEDUP_REMOVED lines=11> */
.L_x_8828:
[----:B------:R-:W-:Y:S01]  /*b550*/  IMAD.MOV.U32 R4, RZ, RZ, R10 ;  /* 0x000000ffff047224 */ /* 0x000fe200078e000a */
[----:B------:R-:W-:Y:S01]  /*b560*/  PRMT R11, R11, 0x5410, R37 ;  /* 0x000054100b0b7816 */ /* 0x000fe20000000025 */
[----:B------:R-:W-:Y:S01]  /*b570*/  IMAD.MOV.U32 R31, RZ, RZ, R30 ;  /* 0x000000ffff1f7224 */ /* 0x000fe200078e001e */
[----:B------:R-:W-:Y:S02]  /*b580*/  PRMT R53, R51, 0x7610, R53 ;  /* 0x0000761033357816 */ /* 0x000fe40000000035 */
.L_x_8829:
[----:B------:R-:W-:Y:S05]  /*b590*/  BSYNC B1 ;  /* 0x0000000000017941 */ /* 0x000fea0003800000 */
.L_x_8827:
        /* <DEDUP_REMOVED lines=11> */
.L_x_8831:
[----:B------:R-:W-:Y:S01]  /*b650*/  IMAD.MOV.U32 R10, RZ, RZ, R4 ;  /* 0x000000ffff0a7224 */ /* 0x000fe200078e0004 */
[----:B------:R-:W-:Y:S01]  /*b660*/  PRMT R11, R11, 0x7632, R11 ;  /* 0x000076320b0b7816 */ /* 0x000fe2000000000b */
[----:B------:R-:W-:Y:S01]  /*b670*/  IMAD.MOV.U32 R30, RZ, RZ, R33 ;  /* 0x000000ffff1e7224 */ /* 0x000fe200078e0021 */
[----:B------:R-:W-:Y:S02]  /*b680*/  PRMT R51, R52, 0x7610, R51 ;  /* 0x0000761034337816 */ /* 0x000fe40000000033 */
.L_x_8832:
[----:B------:R-:W-:Y:S05]  /*b690*/  BSYNC B1 ;  /* 0x0000000000017941 */ /* 0x000fea0003800000 */
.L_x_8830:
        /* <DEDUP_REMOVED lines=11> */
.L_x_8834:
[----:B------:R-:W-:Y:S01]  /*b750*/  PRMT R11, R11, 0x5410, R11 ;  /* 0x000054100b0b7816 */ /* 0x000fe2000000000b */
[----:B------:R-:W-:Y:S01]  /*b760*/  IMAD.MOV.U32 R33, RZ, RZ, R32 ;  /* 0x000000ffff217224 */ /* 0x000fe200078e0020 */
[C---:B------:R-:W-:Y:S01]  /*b770*/  PRMT R52, R63.reuse, 0x7632, R52 ;  /* 0x000076323f347816 */ /* 0x040fe20000000034 */
[--C-:B------:R-:W-:Y:S01]  /*b780*/  IMAD.MOV.U32 R4, RZ, RZ, R10.reuse ;  /* 0x000000ffff047224 */ /* 0x100fe200078e000a */
[----:B------:R-:W-:Y:S01]  /*b790*/  PRMT R63, R63, 0x5410, R11 ;  /* 0x000054103f3f7816 */ /* 0x000fe2000000000b */
[----:B------:R-:W-:Y:S02]  /*b7a0*/  IMAD.MOV.U32 R32, RZ, RZ, R10 ;  /* 0x000000ffff207224 */ /* 0x000fe400078e000a */
.L_x_8835:
[----:B------:R-:W-:Y:S05]  /*b7b0*/  BSYNC B1 ;  /* 0x0000000000017941 */ /* 0x000fea0003800000 */
.L_x_8833:
[----:B------:R-:W-:Y:S02]  /*b7c0*/  IADD3 R8, R8, 0x4, RZ ;  /* 0x0000000408087810 */ /* 0x000fe40007ffe0ff */
[----:B------:R-:W-:Y:S01]  /*b7d0*/  IADD3 R7, R7, 0x2, RZ ;  /* 0x0000000207077810 */ /* 0x000fe20007ffe0ff */
[----:B------:R-:W-:Y:S01]  /*b7e0*/  @!P1 CALL.REL.NOINC `(.L_x_8836) ;  /* 0x0000001000009944 */ /* 0x000fe20003c00000 */
[----:B------:R-:W-:Y:S05]  /*b7f0*/  BRA `(.L_x_8837) ;  /* 0xffffe01000007947 */ /* 0x000fea000383ffff */
.L_x_8836:
[----:B------:R-:W-:Y:S01]  /*b800*/  FADD.FTZ R36, R5, R36 ;  /* 0x0000002405247221 */ /* 0x000fe20000010000 */
[----:B------:R-:W-:Y:S01]  /*b810*/  PRMT R63, R63, 0x7610, R11 ;  /* 0x000076103f3f7816 */ /* 0x000fe2000000000b */
[----:B------:R-:W-:-:S02]  /*b820*/  IMAD.MOV.U32 R37, RZ, RZ, R6 ;  /* 0x000000ffff257224 */ /* 0x000fc400078e0006 */
[----:B------:R-:W-:Y:S02]  /*b830*/  IMAD.MOV.U32 R32, RZ, RZ, R4 ;  /* 0x000000ffff207224 */ /* 0x000fe400078e0004 */
.L_x_8742:
[----:B------:R-:W-:Y:S05]  /*b840*/  BSYNC B0 ;  /* 0x0000000000007941 */ /* 0x000fea0003800000 */
.L_x_8741:
        /* <DEDUP_REMOVED lines=84> */
[----:B-1----:R1:W-:Y:S01]  /*bd90*/  STL.64 [R1+0x78], R6 ;  /* 0x0000780601007387 */ /* 0x0023e20000100a00 */
[----:B0-----:R-:W-:-:S02]  /*bda0*/  PRMT R4, R49, 0x5410, R48 ;  /* 0x0000541031047816 */ /* 0x001fc40000000030 */
[----:B------:R-:W-:Y:S01]  /*bdb0*/  PRMT R5, R48, 0x7632, R0 ;  /* 0x0000763230057816 */ /* 0x000fe20000000000 */
[----:B-1----:R-:W0:Y:S04]  /*bdc0*/  S2R R7, SR_LANEID ;  /* 0x0000000000077919 */ /* 0x002e280000000000 */
[----:B------:R-:W-:Y:S04]  /*bdd0*/  SHFL.DOWN PT, R4, R4, 0x10, 0x1f ;  /* 0x0a001f0004047f89 */ /* 0x000fe800000e0000 */
[----:B------:R-:W1:Y:S04]  /*bde0*/  SHFL.DOWN PT, R5, R5, 0x10, 0x1f ;  /* 0x0a001f0005057f89 */ /* 0x000e6800000e0000 */
[----:B-1----:R-:W-:Y:S04]  /*bdf0*/  STL.64 [R1+0xc0], R4 ;  /* 0x0000c00401007387 */ /* 0x002fe80000100a00 */
[----:B------:R-:W-:Y:S04]  /*be00*/  SHFL.DOWN PT, R4, R37, 0x10, 0x1f ;  /* 0x0a001f0025047f89 */ /* 0x000fe800000e0000 */
[----:B------:R-:W1:Y:S04]  /*be10*/  SHFL.DOWN PT, R5, R36, 0x10, 0x1f ;  /* 0x0a001f0024057f89 */ /* 0x000e6800000e0000 */
[----:B-1----:R1:W-:Y:S01]  /*be20*/  STL.64 [R1], R4 ;  /* 0x0000000401007387 */ /* 0x0023e20000100a00 */
[----:B------:R-:W-:Y:S05]  /*be30*/  @P0 BRA `(.L_x_8839) ;  /* 0x000020f000000947 */ /* 0x000fea0003800000 */
[----:B0-----:R-:W-:Y:S01]  /*be40*/  FSETP.GT.FTZ.AND P0, PT, R37, R4, PT ;  /* 0x000000042500720b */ /* 0x001fe20003f14000 */
[----:B------:R-:W-:-:S02]  /*be50*/  IMAD.MOV.U32 R8, RZ, RZ, R1 ;  /* 0x000000ffff087224 */ /* 0x000fc400078e0001 */
[----:B------:R-:W-:Y:S01]  /*be60*/  IMAD.MOV.U32 R10, RZ, RZ, RZ ;  /* 0x000000ffff0a7224 */ /* 0x000fe200078e00ff */
[----:B------:R-:W-:Y:S02]  /*be70*/  FSEL R6, R37, R4, P0 ;  /* 0x0000000425067208 */ /* 0x000fe40000000000 */
[----:B-1----:R-:W-:Y:S02]  /*be80*/  FSEL R4, R4, R37, P0 ;  /* 0x0000002504047208 */ /* 0x002fe40000000000 */
[----:B------:R-:W-:Y:S02]  /*be90*/  FSEL R9, R5, R36, P0 ;  /* 0x0000002405097208 */ /* 0x000fe40000000000 */
[----:B------:R-:W-:Y:S01]  /*bea0*/  FSEL R5, R36, R5, P0 ;  /* 0x0000000524057208 */ /* 0x000fe20000000000 */
[----:B------:R-:W-:-:S04]  /*beb0*/  FADD.FTZ R4, -R6, R4 ;  /* 0x0000000406047221 */ /* 0x000fc80000010100 */
[----:B------:R-:W-:-:S06]  /*bec0*/  FMUL.FTZ R4, R4, 1.4426950216293334961 ;  /* 0x3fb8aa3b04047820 */ /* 0x000fcc0000410000 */
[----:B------:R-:W0:Y:S02]  /*bed0*/  MUFU.EX2 R4, R4 ;  /* 0x0000000400047308 */ /* 0x000e240000000800 */
[----:B0-----:R-:W-:Y:S02]  /*bee0*/  FMUL.FTZ R36, R9, R4 ;  /* 0x0000000409247220 */ /* 0x001fe40000410000 */
[----:B------:R-:W-:-:S05]  /*bef0*/  IMAD.MOV.U32 R9, RZ, RZ, R8 ;  /* 0x000000ffff097224 */ /* 0x000fca00078e0008 */
.L_x_8934:
        /* <DEDUP_REMOVED lines=20> */
.L_x_8841:
[----:B------:R-:W-:Y:S01]  /*c040*/  IMAD.MOV.U32 R4, RZ, RZ, R45 ;  /* 0x000000ffff047224 */ /* 0x000fe200078e002d */
[----:B------:R-:W-:Y:S01]  /*c050*/  PRMT R37, R37, 0x7610, R0 ;  /* 0x0000761025257816 */ /* 0x000fe20000000000 */
[----:B------:R-:W-:Y:S01]  /*c060*/  IMAD.MOV.U32 R45, RZ, RZ, R44 ;  /* 0x000000ffff2d7224 */ /* 0x000fe200078e002c */
[----:B------:R-:W-:Y:S02]  /*c070*/  PRMT R0, R0, 0x7610, R48 ;  /* 0x0000761000007816 */ /* 0x000fe40000000030 */
.L_x_8842:
[----:B------:R-:W-:Y:S05]  /*c080*/  BSYNC B1 ;  /* 0x0000000000017941 */ /* 0x000fea0003800000 */
.L_x_8840:
        /* <DEDUP_REMOVED lines=11> */
.L_x_8844:
[----:B------:R-:W-:Y:S01]  /*c140*/  IMAD.MOV.U32 R11, RZ, RZ, R4 ;  /* 0x000000ffff0b7224 */ /* 0x000fe200078e0004 */
[----:B------:R-:W-:Y:S01]  /*c150*/  PRMT R37, R37, 0x7632, R37 ;  /* 0x0000763225257816 */ /* 0x000fe20000000025 */
[----:B------:R-:W-:Y:S01]  /*c160*/  IMAD.MOV.U32 R44, RZ, RZ, R43 ;  /* 0x000000ffff2c7224 */ /* 0x000fe200078e002b */
[----:B------:R-:W-:Y:S02]  /*c170*/  PRMT R48, R48, 0x5410, R48 ;  /* 0x0000541030307816 */ /* 0x000fe40000000030 */
.L_x_8845:
[----:B------:R-:W-:Y:S05]  /*c180*/  BSYNC B1 ;  /* 0x0000000000017941 */ /* 0x000fea0003800000 */
.L_x_8843:
        /* <DEDUP_REMOVED lines=11> */
.L_x_8847:
[----:B------:R-:W-:Y:S01]  /*c240*/  IMAD.MOV.U32 R4, RZ, RZ, R11 ;  /* 0x000000ffff047224 */ /* 0x000fe200078e000b */
[----:B------:R-:W-:Y:S01]  /*c250*/  PRMT R38, R37, 0x7610, R38 ;  /* 0x0000761025267816 */ /* 0x000fe20000000026 */
[----:B------:R-:W-:Y:S01]  /*c260*/  IMAD.MOV.U32 R43, RZ, RZ, R42 ;  /* 0x000000ffff2b7224 */ /* 0x000fe200078e002a */
[----:B------:R-:W-:Y:S02]  /*c270*/  PRMT R48, R49, 0x7610, R48 ;  /* 0x0000761031307816 */ /* 0x000fe40000000030 */
.L_x_8848:
[----:B------:R-:W-:Y:S05]  /*c280*/  BSYNC B1 ;  /* 0x0000000000017941 */ /* 0x000fea0003800000 */
.L_x_8846:
        /* <DEDUP_REMOVED lines=11> */
.L_x_8850:
[----:B------:R-:W-:Y:S01]  /*c340*/  IMAD.MOV.U32 R11, RZ, RZ, R4 ;  /* 0x000000ffff0b7224 */ /* 0x000fe200078e0004 */
[----:B------:R-:W-:Y:S01]  /*c350*/  PRMT R37, R38, 0x7610, R37 ;  /* 0x0000761026257816 */ /* 0x000fe20000000025 */
[----:B------:R-:W-:Y:S01]  /*c360*/  IMAD.MOV.U32 R42, RZ, RZ, R41 ;  /* 0x000000ffff2a7224 */ /* 0x000fe200078e0029 */
[----:B------:R-:W-:Y:S02]  /*c370*/  PRMT R49, R55, 0x7610, R49 ;  /* 0x0000761037317816 */ /* 0x000fe40000000031 */
.L_x_8851:
[----:B------:R-:W-:Y:S05]  /*c380*/  BSYNC B1 ;  /* 0x0000000000017941 */ /* 0x000fea0003800000 */
.L_x_8849:
        /* <DEDUP_REMOVED lines=11> */
.L_x_8853:
[----:B------:R-:W-:Y:S01]  /*c440*/  IMAD.MOV.U32 R4, RZ, RZ, R11 ;  /* 0x000000ffff047224 */ /* 0x000fe200078e000b */
[----:B------:R-:W-:Y:S01]  /*c450*/  PRMT R37, R37, 0x5410, R37 ;  /* 0x0000541025257816 */ /* 0x000fe20000000025 */
[----:B------:R-:W-:Y:S01]  /*c460*/  IMAD.MOV.U32 R41, RZ, RZ, R40 ;  /* 0x000000ffff297224 */ /* 0x000fe200078e0028 */
[----:B------:R-:W-:Y:S02]  /*c470*/  PRMT R55, R49, 0x7632, R55 ;  /* 0x0000763231377816 */ /* 0x000fe40000000037 */
.L_x_8854:
[----:B------:R-:W-:Y:S05]  /*c480*/  BSYNC B1 ;  /* 0x0000000000017941 */ /* 0x000fea0003800000 */
.L_x_8852:
        /* <DEDUP_REMOVED lines=11> */
.L_x_8856:
[----:B------:R-:W-:Y:S01]  /*c540*/  IMAD.MOV.U32 R11, RZ, RZ, R4 ;  /* 0x000000ffff0b7224 */ /* 0x000fe200078e0004 */
[----:B------:R-:W-:Y:S01]  /*c550*/  PRMT R38, R38, 0x7610, R37 ;  /* 0x0000761026267816 */ /* 0x000fe20000000025 */
[----:B------:R-:W-:Y:S01]  /*c560*/  IMAD.MOV.U32 R40, RZ, RZ, R35 ;  /* 0x000000ffff287224 */ /* 0x000fe200078e0023 */
[----:B------:R-:W-:Y:S02]  /*c570*/  PRMT R49, R49, 0x7610, R54 ;  /* 0x0000761031317816 */ /* 0x000fe40000000036 */
.L_x_8857:
[----:B------:R-:W-:Y:S05]  /*c580*/  BSYNC B1 ;  /* 0x0000000000017941 */ /* 0x000fea0003800000 */
.L_x_8855:
        /* <DEDUP_REMOVED lines=11> */
.L_x_8859:
[----:B------:R-:W-:Y:S01]  /*c640*/  IMAD.MOV.U32 R4, RZ, RZ, R11 ;  /* 0x000000ffff047224 */ /* 0x000fe200078e000b */
[----:B------:R-:W-:Y:S01]  /*c650*/  PRMT R37, R38, 0x7632, R37 ;  /* 0x0000763226257816 */ /* 0x000fe20000000025 */
[----:B------:R-:W-:Y:S01]  /*c660*/  IMAD.MOV.U32 R35, RZ, RZ, R34 ;  /* 0x000000ffff237224 */ /* 0x000fe200078e0022 */
[----:B------:R-:W-:Y:S02]  /*c670*/  PRMT R54, R54, 0x5410, R0 ;  /* 0x0000541036367816 */ /* 0x000fe40000000000 */
.L_x_8860:
[----:B------:R-:W-:Y:S05]  /*c680*/  BSYNC B1 ;  /* 0x0000000000017941 */ /* 0x000fea0003800000 */
.L_x_8858:
        /* <DEDUP_REMOVED lines=11> */
.L_x_8862:
[----:B------:R-:W-:Y:S01]  /*c740*/  IMAD.MOV.U32 R11, RZ, RZ, R4 ;  /* 0x000000ffff0b7224 */ /* 0x000fe200078e0004 */
[----:B------:R-:W-:Y:S01]  /*c750*/  PRMT R38, R37, 0x7610, R38 ;  /* 0x0000761025267816 */ /* 0x000fe20000000026 */
[----:B------:R-:W-:Y:S01]  /*c760*/  IMAD.MOV.U32 R34, RZ, RZ, R3 ;  /* 0x000000ffff227224 */ /* 0x000fe200078e0003 */
[----:B------:R-:W-:Y:S02]  /*c770*/  PRMT R0, R57, 0x7610, R0 ;  /* 0x0000761039007816 */ /* 0x000fe40000000000 */
.L_x_8863:
[----:B------:R-:W-:Y:S05]  /*c780*/  BSYNC B1 ;  /* 0x0000000000017941 */ /* 0x000fea0003800000 */
.L_x_8861:
        /* <DEDUP_REMOVED lines=11> */
.L_x_8865:
[----:B------:R-:W-:Y:S01]  /*c840*/  IMAD.MOV.U32 R4, RZ, RZ, R11 ;  /* 0x000000ffff047224 */ /* 0x000fe200078e000b */
[----:B------:R-:W-:Y:S01]  /*c850*/  PRMT R37, R37, 0x5410, R38 ;  /* 0x0000541025257816 */ /* 0x000fe20000000026 */
[----:B------:R-:W-:Y:S01]  /*c860*/  IMAD.MOV.U32 R3, RZ, RZ, R2 ;  /* 0x000000ffff037224 */ /* 0x000fe200078e0002 */
[----:B------:R-:W-:Y:S02]  /*c870*/  PRMT R57, R55, 0x7632, R57 ;  /* 0x0000763237397816 */ /* 0x000fe40000000039 */
.L_x_8866:
[----:B------:R-:W-:Y:S05]  /*c880*/  BSYNC B1 ;  /* 0x0000000000017941 */ /* 0x000fea0003800000 */
.L_x_8864:
        /* <DEDUP_REMOVED lines=11> */
.L_x_8868:
[----:B------:R-:W-:Y:S01]  /*c940*/  IMAD.MOV.U32 R11, RZ, RZ, R4 ;  /* 0x000000ffff0b7224 */ /* 0x000fe200078e0004 */
[----:B------:R-:W-:Y:S01]  /*c950*/  PRMT R38, R38, 0x7610, R37 ;  /* 0x0000761026267816 */ /* 0x000fe20000000025 */
[----:B------:R-:W-:Y:S01]  /*c960*/  IMAD.MOV.U32 R2, RZ, RZ, R13 ;  /* 0x000000ffff027224 */ /* 0x000fe200078e000d */
[----:B------:R-:W-:Y:S02]  /*c970*/  PRMT R55, R55, 0x7610, R56 ;  /* 0x0000761037377816 */ /* 0x000fe40000000038 */
.L_x_8869:
[----:B------:R-:W-:Y:S05]  /*c980*/  BSYNC B1 ;  /* 0x0000000000017941 */ /* 0x000fea0003800000 */
.L_x_8867:
        /* <DEDUP_REMOVED lines=11> */
.L_x_8871:
[----:B------:R-:W-:Y:S01]  /*ca40*/  IMAD.MOV.U32 R4, RZ, RZ, R11 ;  /* 0x000000ffff047224 */ /* 0x000fe200078e000b */
[----:B------:R-:W-:Y:S01]  /*ca50*/  PRMT R37, R38, 0x7632, R37 ;  /* 0x0000763226257816 */ /* 0x000fe20000000025 */
[----:B------:R-:W-:Y:S01]  /*ca60*/  IMAD.MOV.U32 R13, RZ, RZ, R12 ;  /* 0x000000ffff0d7224 */ /* 0x000fe200078e000c */
[----:B------:R-:W-:Y:S02]  /*ca70*/  PRMT R56, R56, 0x5410, R54 ;  /* 0x0000541038387816 */ /* 0x000fe40000000036 */
.L_x_8872:
[----:B------:R-:W-:Y:S05]  /*ca80*/  BSYNC B1 ;  /* 0x0000000000017941 */ /* 0x000fea0003800000 */
.L_x_8870:
        /* <DEDUP_REMOVED lines=11> */
.L_x_8874:
[----:B------:R-:W-:Y:S01]  /*cb40*/  IMAD.MOV.U32 R11, RZ, RZ, R4 ;  /* 0x000000ffff0b7224 */ /* 0x000fe200078e0004 */
[----:B------:R-:W-:Y:S01]  /*cb50*/  PRMT R38, R37, 0x7610, R38 ;  /* 0x0000761025267816 */ /* 0x000fe20000000026 */
[----:B------:R-:W-:Y:S01]  /*cb60*/  IMAD.MOV.U32 R12, RZ, RZ, R15 ;  /* 0x000000ffff0c7224 */ /* 0x000fe200078e000f */
[----:B------:R-:W-:Y:S02]  /*cb70*/  PRMT R54, R59, 0x7610, R54 ;  /* 0x000076103b367816 */ /* 0x000fe40000000036 */
.L_x_8875:
[----:B------:R-:W-:Y:S05]  /*cb80*/  BSYNC B1 ;  /* 0x0000000000017941 */ /* 0x000fea0003800000 */
.L_x_8873:
        /* <DEDUP_REMOVED lines=11> */
.L_x_8877:
[----:B------:R-:W-:Y:S01]  /*cc40*/  IMAD.MOV.U32 R4, RZ, RZ, R11 ;  /* 0x000000ffff047224 */ /* 0x000fe200078e000b */
[----:B------:R-:W-:Y:S01]  /*cc50*/  PRMT R37, R37, 0x5410, R38 ;  /* 0x0000541025257816 */ /* 0x000fe20000000026 */
[----:B------:R-:W-:Y:S01]  /*cc60*/  IMAD.MOV.U32 R15, RZ, RZ, R14 ;  /* 0x000000ffff0f7224 */ /* 0x000fe200078e000e */
[----:B------:R-:W-:Y:S02]  /*cc70*/  PRMT R59, R57, 0x7632, R59 ;  /* 0x00007632393b7816 */ /* 0x000fe4000000003b */
.L_x_8878:
[----:B------:R-:W-:Y:S05]  /*cc80*/  BSYNC B1 ;  /* 0x0000000000017941 */ /* 0x000fea0003800000 */
.L_x_8876:
        /* <DEDUP_REMOVED lines=11> */
.L_x_8880:
[----:B------:R-:W-:Y:S01]  /*cd40*/  IMAD.MOV.U32 R11, RZ, RZ, R4 ;  /* 0x000000ffff0b7224 */ /* 0x000fe200078e0004 */
[----:B------:R-:W-:Y:S01]  /*cd50*/  PRMT R38, R38, 0x7610, R37 ;  /* 0x0000761026267816 */ /* 0x000fe20000000025 */
[----:B------:R-:W-:Y:S01]  /*cd60*/  IMAD.MOV.U32 R14, RZ, RZ, R17 ;  /* 0x000000ffff0e7224 */ /* 0x000fe200078e0011 */
[----:B------:R-:W-:Y:S02]  /*cd70*/  PRMT R57, R57, 0x7610, R58 ;  /* 0x0000761039397816 */ /* 0x000fe4000000003a */
.L_x_8881:
[----:B------:R-:W-:Y:S05]  /*cd80*/  BSYNC B1 ;  /* 0x0000000000017941 */ /* 0x000fea0003800000 */
.L_x_8879:
        /* <DEDUP_REMOVED lines=11> */
.L_x_8883:
[----:B------:R-:W-:Y:S01]  /*ce40*/  IMAD.MOV.U32 R4, RZ, RZ, R11 ;  /* 0x000000ffff047224 */ /* 0x000fe200078e000b */
[----:B------:R-:W-:Y:S01]  /*ce50*/  PRMT R37, R38, 0x7632, R37 ;  /* 0x0000763226257816 */ /* 0x000fe20000000025 */
[----:B------:R-:W-:Y:S01]  /*ce60*/  IMAD.MOV.U32 R17, RZ, RZ, R16 ;  /* 0x000000ffff117224 */ /* 0x000fe200078e0010 */
[----:B------:R-:W-:Y:S02]  /*ce70*/  PRMT R58, R58, 0x5410, R56 ;  /* 0x000054103a3a7816 */ /* 0x000fe40000000038 */
.L_x_8884:
[----:B------:R-:W-:Y:S05]  /*ce80*/  BSYNC B1 ;  /* 0x0000000000017941 */ /* 0x000fea0003800000 */
.L_x_8882:
        /* <DEDUP_REMOVED lines=11> */
.L_x_8886:
[----:B------:R-:W-:Y:S01]  /*cf40*/  IMAD.MOV.U32 R11, RZ, RZ, R4 ;  /* 0x000000ffff0b7224 */ /* 0x000fe200078e0004 */
[----:B------:R-:W-:Y:S01]  /*cf50*/  PRMT R38, R37, 0x7610, R38 ;  /* 0x0000761025267816 */ /* 0x000fe20000000026 */
[----:B------:R-:W-:Y:S01]  /*cf60*/  IMAD.MOV.U32 R16, RZ, RZ, R19 ;  /* 0x000000ffff107224 */ /* 0x000fe200078e0013 */
[----:B------:R-:W-:Y:S02]  /*cf70*/  PRMT R56, R61, 0x7610, R56 ;  /* 0x000076103d387816 */ /* 0x000fe40000000038 */
.L_x_8887:
[----:B------:R-:W-:Y:S05]  /*cf80*/  BSYNC B1 ;  /* 0x0000000000017941 */ /* 0x000fea0003800000 */
.L_x_8885:
        /* <DEDUP_REMOVED lines=11> */
.L_x_8889:
[----:B------:R-:W-:Y:S01]  /*d040*/  IMAD.MOV.U32 R4, RZ, RZ, R11 ;  /* 0x000000ffff047224 */ /* 0x000fe200078e000b */
[----:B------:R-:W-:Y:S01]  /*d050*/  PRMT R37, R37, 0x5410, R38 ;  /* 0x0000541025257816 */ /* 0x000fe20000000026 */
[----:B------:R-:W-:Y:S01]  /*d060*/  IMAD.MOV.U32 R19, RZ, RZ, R18 ;  /* 0x000000ffff137224 */ /* 0x000fe200078e0012 */
[----:B------:R-:W-:Y:S02]  /*d070*/  PRMT R61, R59, 0x7632, R61 ;  /* 0x000076323b3d7816 */ /* 0x000fe4000000003d */
.L_x_8890:
[----:B------:R-:W-:Y:S05]  /*d080*/  BSYNC B1 ;  /* 0x0000000000017941 */ /* 0x000fea0003800000 */
.L_x_8888:
        /* <DEDUP_REMOVED lines=11> */
.L_x_8892:
[----:B------:R-:W-:Y:S01]  /*d140*/  IMAD.MOV.U32 R11, RZ, RZ, R4 ;  /* 0x000000ffff0b7224 */ /* 0x000fe200078e0004 */
[----:B------:R-:W-:Y:S01]  /*d150*/  PRMT R38, R38, 0x7610, R37 ;  /* 0x0000761026267816 */ /* 0x000fe20000000025 */
[----:B------:R-:W-:Y:S01]  /*d160*/  IMAD.MOV.U32 R18, RZ, RZ, R21 ;  /* 0x000000ffff127224 */ /* 0x000fe200078e0015 */
[----:B------:R-:W-:Y:S02]  /*d170*/  PRMT R59, R59, 0x7610, R60 ;  /* 0x000076103b3b7816 */ /* 0x000fe4000000003c */
.L_x_8893:
[----:B------:R-:W-:Y:S05]  /*d180*/  BSYNC B1 ;  /* 0x0000000000017941 */ /* 0x000fea0003800000 */
.L_x_8891:
        /* <DEDUP_REMOVED lines=11> */
.L_x_8895:
[----:B------:R-:W-:Y:S01]  /*d240*/  IMAD.MOV.U32 R4, RZ, RZ, R11 ;  /* 0x000000ffff047224 */ /* 0x000fe200078e000b */
[----:B------:R-:W-:Y:S01]  /*d250*/  PRMT R37, R38, 0x7632, R37 ;  /* 0x0000763226257816 */ /* 0x000fe20000000025 */
[----:B------:R-:W-:Y:S01]  /*d260*/  IMAD.MOV.U32 R21, RZ, RZ, R20 ;  /* 0x000000ffff157224 */ /* 0x000fe200078e0014 */
[----:B------:R-:W-:Y:S02]  /*d270*/  PRMT R60, R60, 0x5410, R58 ;  /* 0x000054103c3c7816 */ /* 0x000fe4000000003a */
.L_x_8896:
[----:B------:R-:W-:Y:S05]  /*d280*/  BSYNC B1 ;  /* 0x0000000000017941 */ /* 0x000fea0003800000 */
.L_x_8894:
        /* <DEDUP_REMOVED lines=11> */
.L_x_8898:
[----:B------:R-:W-:Y:S01]  /*d340*/  IMAD.MOV.U32 R11, RZ, RZ, R4 ;  /* 0x000000ffff0b7224 */ /* 0x000fe200078e0004 */
[----:B------:R-:W-:Y:S01]  /*d350*/  PRMT R38, R37, 0x7610, R38 ;  /* 0x0000761025267816 */ /* 0x000fe20000000026 */
[----:B------:R-:W-:Y:S01]  /*d360*/  IMAD.MOV.U32 R20, RZ, RZ, R23 ;  /* 0x000000ffff147224 */ /* 0x000fe200078e0017 */
[----:B------:R-:W-:Y:S02]  /*d370*/  PRMT R58, R63, 0x7610, R58 ;  /* 0x000076103f3a7816 */ /* 0x000fe4000000003a */
.L_x_8899:
[----:B------:R-:W-:Y:S05]  /*d380*/  BSYNC B1 ;  /* 0x0000000000017941 */ /* 0x000fea0003800000 */
.L_x_8897:
        /* <DEDUP_REMOVED lines=11> */
.L_x_8901:
[----:B------:R-:W-:Y:S01]  /*d440*/  IMAD.MOV.U32 R4, RZ, RZ, R11 ;  /* 0x000000ffff047224 */ /* 0x000fe200078e000b */
[----:B------:R-:W-:Y:S01]  /*d450*/  PRMT R37, R37, 0x5410, R38 ;  /* 0x0000541025257816 */ /* 0x000fe20000000026 */
[----:B------:R-:W-:Y:S01]  /*d460*/  IMAD.MOV.U32 R23, RZ, RZ, R22 ;  /* 0x000000ffff177224 */ /* 0x000fe200078e0016 */
[----:B------:R-:W-:Y:S02]  /*d470*/  PRMT R63, R61, 0x7632, R63 ;  /* 0x000076323d3f7816 */ /* 0x000fe4000000003f */
.L_x_8902:
[----:B------:R-:W-:Y:S05]  /*d480*/  BSYNC B1 ;  /* 0x0000000000017941 */ /* 0x000fea0003800000 */
.L_x_8900:
        /* <DEDUP_REMOVED lines=11> */
.L_x_8904:
[----:B------:R-:W-:Y:S01]  /*d540*/  IMAD.MOV.U32 R11, RZ, RZ, R4 ;  /* 0x000000ffff0b7224 */ /* 0x000fe200078e0004 */
[----:B------:R-:W-:Y:S01]  /*d550*/  PRMT R38, R38, 0x7610, R37 ;  /* 0x0000761026267816 */ /* 0x000fe20000000025 */
[----:B------:R-:W-:Y:S01]  /*d560*/  IMAD.MOV.U32 R22, RZ, RZ, R25 ;  /* 0x000000ffff167224 */ /* 0x000fe200078e0019 */
[----:B------:R-:W-:Y:S02]  /*d570*/  PRMT R61, R61, 0x5410, R62 ;  /* 0x000054103d3d7816 */ /* 0x000fe4000000003e */
.L_x_8905:
[----:B------:R-:W-:Y:S05]  /*d580*/  BSYNC B1 ;  /* 0x0000000000017941 */ /* 0x000fea0003800000 */
.L_x_8903:
        /* <DEDUP_REMOVED lines=11> */
.L_x_8907:
[----:B------:R-:W-:Y:S01]  /*d640*/  IMAD.MOV.U32 R4, RZ, RZ, R11 ;  /* 0x000000ffff047224 */ /* 0x000fe200078e000b */
[----:B------:R-:W-:Y:S01]  /*d650*/  PRMT R37, R38, 0x7632, R37 ;  /* 0x0000763226257816 */ /* 0x000fe20000000025 */
[----:B------:R-:W-:Y:S01]  /*d660*/  IMAD.MOV.U32 R25, RZ, RZ, R24 ;  /* 0x000000ffff197224 */ /* 0x000fe200078e0018 */
[----:B------:R-:W-:Y:S02]  /*d670*/  PRMT R62, R60, 0x7610, R62 ;  /* 0x000076103c3e7816 */ /* 0x000fe4000000003e */
.L_x_8908:
[----:B------:R-:W-:Y:S05]  /*d680*/  BSYNC B1 ;  /* 0x0000000000017941 */ /* 0x000fea0003800000 */
.L_x_8906:
        /* <DEDUP_REMOVED lines=11> */
.L_x_8910:
[----:B------:R-:W-:Y:S01]  /*d740*/  IMAD.MOV.U32 R11, RZ, RZ, R4 ;  /* 0x000000ffff0b7224 */ /* 0x000fe200078e0004 */
[----:B------:R-:W-:Y:S01]  /*d750*/  PRMT R37, R37, 0x5410, R37 ;  /* 0x0000541025257816 */ /* 0x000fe20000000025 */
[----:B------:R-:W-:Y:S01]  /*d760*/  IMAD.MOV.U32 R24, RZ, RZ, R27 ;  /* 0x000000ffff187224 */ /* 0x000fe200078e001b */
[----:B------:R-:W-:Y:S02]  /*d770*/  PRMT R60, R51, 0x7632, R60 ;  /* 0x00007632333c7816 */ /* 0x000fe4000000003c */
.L_x_8911:
[----:B------:R-:W-:Y:S05]  /*d780*/  BSYNC B1 ;  /* 0x0000000000017941 */ /* 0x000fea0003800000 */
.L_x_8909:
        /* <DEDUP_REMOVED lines=11> */
.L_x_8913:
[----:B------:R-:W-:Y:S01]  /*d840*/  IMAD.MOV.U32 R4, RZ, RZ, R11 ;  /* 0x000000ffff047224 */ /* 0x000fe200078e000b */
[----:B------:R-:W-:Y:S01]  /*d850*/  PRMT R38, R38, 0x7610, R37 ;  /* 0x0000761026267816 */ /* 0x000fe20000000025 */
[----:B------:R-:W-:Y:S01]  /*d860*/  IMAD.MOV.U32 R27, RZ, RZ, R26 ;  /* 0x000000ffff1b7224 */ /* 0x000fe200078e001a */
[----:B------:R-:W-:Y:S02]  /*d870*/  PRMT R51, R51, 0x7610, R50 ;  /* 0x0000761033337816 */ /* 0x000fe40000000032 */
.L_x_8914:
[----:B------:R-:W-:Y:S05]  /*d880*/  BSYNC B1 ;  /* 0x0000000000017941 */ /* 0x000fea0003800000 */
.L_x_8912:
        /* <DEDUP_REMOVED lines=11> */
.L_x_8916:
[----:B------:R-:W-:Y:S01]  /*d940*/  IMAD.MOV.U32 R11, RZ, RZ, R4 ;  /* 0x000000ffff0b7224 */ /* 0x000fe200078e0004 */
[----:B------:R-:W-:Y:S01]  /*d950*/  PRMT R37, R37, 0x7610, R38 ;  /* 0x0000761025257816 */ /* 0x000fe20000000026 */
[----:B------:R-:W-:Y:S01]  /*d960*/  IMAD.MOV.U32 R26, RZ, RZ, R29 ;  /* 0x000000ffff1a7224 */ /* 0x000fe200078e001d */
[----:B------:R-:W-:Y:S02]  /*d970*/  PRMT R50, R50, 0x7610, R62 ;  /* 0x0000761032327816 */ /* 0x000fe4000000003e */
.L_x_8917:
[----:B------:R-:W-:Y:S05]  /*d980*/  BSYNC B1 ;  /* 0x0000000000017941 */ /* 0x000fea0003800000 */
.L_x_8915:
        /* <DEDUP_REMOVED lines=11> */
.L_x_8919:
[----:B------:R-:W-:Y:S01]  /*da40*/  IMAD.MOV.U32 R4, RZ, RZ, R11 ;  /* 0x000000ffff047224 */ /* 0x000fe200078e000b */
[----:B------:R-:W-:Y:S01]  /*da50*/  PRMT R37, R37, 0x7632, R37 ;  /* 0x0000763225257816 */ /* 0x000fe20000000025 */
[----:B------:R-:W-:Y:S01]  /*da60*/  IMAD.MOV.U32 R29, RZ, RZ, R28 ;  /* 0x000000ffff1d7224 */ /* 0x000fe200078e001c */
[----:B------:R-:W-:Y:S02]  /*da70*/  PRMT R62, R62, 0x5410, R50 ;  /* 0x000054103e3e7816 */ /* 0x000fe40000000032 */
.L_x_8920:
[----:B------:R-:W-:Y:S05]  /*da80*/  BSYNC B1 ;  /* 0x0000000000017941 */ /* 0x000fea0003800000 */
.L_x_8918:
        /* <DEDUP_REMOVED lines=11> */
.L_x_8922:
[----:B------:R-:W-:Y:S01]  /*db40*/  IMAD.MOV.U32 R11, RZ, RZ, R4 ;  /* 0x000000ffff0b7224 */ /* 0x000fe200078e0004 */
[----:B------:R-:W-:Y:S01]  /*db50*/  PRMT R38, R37, 0x7610, R38 ;  /* 0x0000761025267816 */ /* 0x000fe20000000026 */
[----:B------:R-:W-:Y:S01]  /*db60*/  IMAD.MOV.U32 R28, RZ, RZ, R31 ;  /* 0x000000ffff1c7224 */ /* 0x000fe200078e001f */
[----:B------:R-:W-:Y:S02]  /*db70*/  PRMT R50, R53, 0x7610, R50 ;  /* 0x0000761035327816 */ /* 0x000fe40000000032 */
.L_x_8923:
[----:B------:R-:W-:Y:S05]  /*db80*/  BSYNC B1 ;  /* 0x0000000000017941 */ /* 0x000fea0003800000 */
.L_x_8921:
        /* <DEDUP_REMOVED lines=11> */
.L_x_8925:
[----:B------:R-:W-:Y:S01]  /*dc40*/  IMAD.MOV.U32 R4, RZ, RZ, R11 ;  /* 0x000000ffff047224 */ /* 0x000fe200078e000b */
[----:B------:R-:W-:Y:S01]  /*dc50*/  PRMT R37, R37, 0x5410, R38 ;  /* 0x0000541025257816 */ /* 0x000fe20000000026 */
[----:B------:R-:W-:Y:S01]  /*dc60*/  IMAD.MOV.U32 R31, RZ, RZ, R30 ;  /* 0x000000ffff1f7224 */ /* 0x000fe200078e001e */
[----:B------:R-:W-:Y:S02]  /*dc70*/  PRMT R53, R51, 0x7610, R53 ;  /* 0x0000761033357816 */ /* 0x000fe40000000035 */
.L_x_8926:
[----:B------:R-:W-:Y:S05]  /*dc80*/  BSYNC B1 ;  /* 0x0000000000017941 */ /* 0x000fea0003800000 */
.L_x_8924:
        /* <DEDUP_REMOVED lines=11> */
.L_x_8928:
[----:B------:R-:W-:Y:S01]  /*dd40*/  IMAD.MOV.U32 R11, RZ, RZ, R4 ;  /* 0x000000ffff0b7224 */ /* 0x000fe200078e0004 */
[----:B------:R-:W-:Y:S01]  /*dd50*/  PRMT R37, R37, 0x7632, R37 ;  /* 0x0000763225257816 */ /* 0x000fe20000000025 */
[----:B------:R-:W-:Y:S01]  /*dd60*/  IMAD.MOV.U32 R30, RZ, RZ, R33 ;  /* 0x000000ffff1e7224 */ /* 0x000fe200078e0021 */
[----:B------:R-:W-:Y:S02]  /*dd70*/  PRMT R51, R52, 0x7610, R51 ;  /* 0x0000761034337816 */ /* 0x000fe40000000033 */
.L_x_8929:
[----:B------:R-:W-:Y:S05]  /*dd80*/  BSYNC B1 ;  /* 0x0000000000017941 */ /* 0x000fea0003800000 */
.L_x_8927:
        /* <DEDUP_REMOVED lines=11> */
.L_x_8931:
[----:B------:R-:W-:Y:S01]  /*de40*/  PRMT R37, R37, 0x5410, R37 ;  /* 0x0000541025257816 */ /* 0x000fe20000000025 */
[----:B------:R-:W-:Y:S01]  /*de50*/  IMAD.MOV.U32 R33, RZ, RZ, R32 ;  /* 0x000000ffff217224 */ /* 0x000fe200078e0020 */
[C---:B------:R-:W-:Y:S01]  /*de60*/  PRMT R52, R63.reuse, 0x7632, R52 ;  /* 0x000076323f347816 */ /* 0x040fe20000000034 */
[----:B------:R-:W-:Y:S01]  /*de70*/  IMAD.MOV.U32 R4, RZ, RZ, R11 ;  /* 0x000000ffff047224 */ /* 0x000fe200078e000b */
[----:B------:R-:W-:Y:S01]  /*de80*/  PRMT R63, R63, 0x5410, R37 ;  /* 0x000054103f3f7816 */ /* 0x000fe20000000025 */
[----:B------:R-:W-:Y:S02]  /*de90*/  IMAD.MOV.U32 R32, RZ, RZ, R11 ;  /* 0x000000ffff207224 */ /* 0x000fe400078e000b */
.L_x_8932:
[----:B------:R-:W-:Y:S05]  /*dea0*/  BSYNC B1 ;  /* 0x0000000000017941 */ /* 0x000fea0003800000 */
.L_x_8930:
[----:B------:R-:W-:Y:S02]  /*deb0*/  IADD3 R9, R9, 0x4, RZ ;  /* 0x0000000409097810 */ /* 0x000fe40007ffe0ff */
[----:B------:R-:W-:Y:S01]  /*dec0*/  IADD3 R8, R8, 0x2, RZ ;  /* 0x0000000208087810 */ /* 0x000fe20007ffe0ff */
[----:B------:R-:W-:Y:S01]  /*ded0*/  @!P1 CALL.REL.NOINC `(.L_x_8933) ;  /* 0x0000001000009944 */ /* 0x000fe20003c00000 */
[----:B------:R-:W-:Y:S05]  /*dee0*/  BRA `(.L_x_8934) ;  /* 0xffffe01000007947 */ /* 0x000fea000383ffff */
.L_x_8933:
[----:B------:R-:W-:Y:S01]  /*def0*/  PRMT R63, R63, 0x7610, R37 ;  /* 0x000076103f3f7816 */ /* 0x000fe20000000025 */
[----:B------:R-:W-:Y:S02]  /*df00*/  FADD.FTZ R36, R5, R36 ;  /* 0x0000002405247221 */ /* 0x000fe40000010000 */
[----:B------:R-:W-:-:S02]  /*df10*/  IMAD.MOV.U32 R37, RZ, RZ, R6 ;  /* 0x000000ffff257224 */ /* 0x000fc400078e0006 */
[----:B------:R-:W-:Y:S02]  /*df20*/  IMAD.MOV.U32 R32, RZ, RZ, R4 ;  /* 0x000000ffff207224 */ /* 0x000fe400078e0004 */
.L_x_8839:
[----:B0-----:R-:W-:Y:S05]  /*df30*/  BSYNC B0 ;  /* 0x0000000000007941 */ /* 0x001fea0003800000 */
.L_x_8838:
[----:B------:R-:W0:Y:S01]  /*df40*/  S2R R6, SR_TID.X ;  /* 0x0000000000067919 */ /* 0x000e220000002100 */
[----:B------:R-:W-:Y:S01]  /*df50*/  ISETP.NE.AND P0, PT, R7, RZ, PT ;  /* 0x000000ff0700720c */ /* 0x000fe20003f05270 */
[----:B------:R-:W-:-:S12]  /*df60*/  BSSY B0, `(.L_x_8935) ;  /* 0x0000032000007945 */ /* 0x000fd80003800000 */
[----:B------:R-:W-:Y:S05]  /*df70*/  @P0 BRA `(.L_x_8936) ;  /* 0x0000030000000947 */ /* 0x000fea0003800000 */
[----:B-1----:R-:W1:Y:S02]  /*df80*/  S2R R4, SR_TID.X ;  /* 0x0000000000047919 */ /* 0x002e640000002100 */
[----:B-1----:R-:W-:-:S04]  /*df90*/  SHF.R.S32.HI R5, RZ, 0x1f, R4 ;  /* 0x0000001fff057819 */ /* 0x002fc80000011404 */
[----:B------:R-:W-:Y:S01]  /*dfa0*/  LEA.HI R5, R5, R4, RZ, 0x5 ;  /* 0x0000000405057211 */ /* 0x000fe200078f28ff */
[----:B------:R-:W-:-:S03]  /*dfb0*/  IMAD.MOV.U32 R4, RZ, RZ, R37 ;  /* 0x000000ffff047224 */ /* 0x000fc600078e0025 */
[----:B------:R-:W-:Y:S01]  /*dfc0*/  SHF.R.S32.HI R7, RZ, 0x5, R5 ;  /* 0x00000005ff077819 */ /* 0x000fe20000011405 */
[----:B------:R-:W-:-:S04]  /*dfd0*/  IMAD.MOV.U32 R5, RZ, RZ, R36 ;  /* 0x000000ffff057224 */ /* 0x000fc800078e0024 */
[----:B------:R-:W-:-:S05]  /*dfe0*/  IMAD R7, R7, 0xc8, RZ ;  /* 0x000000c807077824 */ /* 0x000fca00078e02ff */
[----:B------:R1:W-:Y:S04]  /*dff0*/  STS.64 [R7+0x8], R4 ;  /* 0x0000080407007388 */ /* 0x0003e80000000a00 */
[----:B------:R-:W-:Y:S04]  /*e000*/  STS.64 [R7+0x10], R32 ;  /* 0x0000102007007388 */ /* 0x000fe80000000a00 */
[----:B------:R-:W-:Y:S01]  /*e010*/  STS.64 [R7+0x18], R30 ;  /* 0x0000181e07007388 */ /* 0x000fe20000000a00 */
[----:B-1----:R-:W-:-:S03]  /*e020*/  PRMT R4, R63, 0x5432, R52 ;  /* 0x000054323f047816 */ /* 0x002fc60000000034 */
[----:B------:R-:W-:Y:S01]  /*e030*/  STS.64 [R7+0x20], R28 ;  /* 0x0000201c07007388 */ /* 0x000fe20000000a00 */
[----:B------:R-:W-:-:S03]  /*e040*/  PRMT R5, R51, 0x5410, R53 ;  /* 0x0000541033057816 */ /* 0x000fc60000000035 */
[----:B------:R-:W-:Y:S04]  /*e050*/  STS.64 [R7+0x28], R26 ;  /* 0x0000281a07007388 */ /* 0x000fe80000000a00 */
        /* <DEDUP_REMOVED lines=21> */
[----:B------:R1:W-:Y:S02]  /*e1b0*/  STS.64 [R7+0xa8], R4 ;  /* 0x0000a80407007388 */ /* 0x0003e40000000a00 */
[----:B-1----:R-:W-:Y:S02]  /*e1c0*/  PRMT R4, R56, 0x7610, R58 ;  /* 0x0000761038047816 */ /* 0x002fe4000000003a */
[----:B------:R-:W-:-:S05]  /*e1d0*/  PRMT R5, R57, 0x5432, R59 ;  /* 0x0000543239057816 */ /* 0x000fca000000003b */
        /* <DEDUP_REMOVED lines=10> */
.L_x_8936:
[----:B------:R-:W-:Y:S05]  /*e280*/  BSYNC B0 ;  /* 0x0000000000007941 */ /* 0x000fea0003800000 */
.L_x_8935:
[----:B------:R-:W-:Y:S01]  /*e290*/  BAR.SYNC.DEFER_BLOCKING 0x0 ;  /* 0x0000000000007b1d */ /* 0x000fe20000010000 */
[----:B0-----:R-:W-:-:S05]  /*e2a0*/  ISETP.NE.AND P2, PT, R6, RZ, PT ;  /* 0x000000ff0600720c */ /* 0x001fca0003f45270 */
[----:B------:R-:W-:Y:S08]  /*e2b0*/  BSSY B0, `(.L_x_8937) ;  /* 0x0000697000007945 */ /* 0x000ff00003800000 */
[----:B------:R-:W-:Y:S05]  /*e2c0*/  @P2 BRA `(.L_x_8938) ;  /* 0x0000695000002947 */ /* 0x000fea0003800000 */
[----:B-1----:R-:W0:Y:S04]  /*e2d0*/  LDS.128 R4, [0xd0] ;  /* 0x0000d000ff047984 */ /* 0x002e280000000c00 */
[----:B------:R-:W1:Y:S04]  /*e2e0*/  LDS.128 R8, [0xe0] ;  /* 0x0000e000ff087984 */ /* 0x000e680000000c00 */
[----:B------:R-:W-:Y:S04]  /*e2f0*/  LDS.64 R46, [0x190] ;  /* 0x00019000ff2e7984 */ /* 0x000fe80000000a00 */
[----:B0-----:R-:W-:Y:S04]  /*e300*/  STL.64 [R1], R4 ;  /* 0x0000000401007387 */ /* 0x001fe80000100a00 */
[----:B------:R-:W2:Y:S04]  /*e310*/  LDL.64 R38, [R1] ;  /* 0x0000000001267983 */ /* 0x000ea80000100a00 */
[----:B------:R-:W-:Y:S04]  /*e320*/  STL.64 [R1+0x8], R6 ;  /* 0x0000080601007387 */ /* 0x000fe80000100a00 */
[----:B------:R-:W0:Y:S04]  /*e330*/  LDS.128 R4, [0xf0] ;  /* 0x0000f000ff047984 */ /* 0x000e280000000c00 */
[----:B-1----:R-:W-:Y:S04]  /*e340*/  STL.64 [R1+0x10], R8 ;  /* 0x0000100801007387 */ /* 0x002fe80000100a00 */
[----:B------:R-:W-:Y:S04]  /*e350*/  STL.64 [R1+0x18], R10 ;  /* 0x0000180a01007387 */ /* 0x000fe80000100a00 */
[----:B------:R-:W1:Y:S04]  /*e360*/  LDS.128 R8, [0x100] ;  /* 0x00010000ff087984 */ /* 0x000e680000000c00 */
[----:B0-----:R-:W-:Y:S04]  /*e370*/  STL.64 [R1+0x20], R4 ;  /* 0x0000200401007387 */ /* 0x001fe80000100a00 */
        /* <DEDUP_REMOVED lines=22> */
[----:B------:R-:W-:Y:S04]  /*e4e0*/  STL.64 [R1+0xc0], R46 ;  /* 0x0000c02e01007387 */ /* 0x000fe80000100a00 */
[----:B0-----:R-:W-:Y:S04]  /*e4f0*/  STL.64 [R1+0xa0], R4 ;  /* 0x0000a00401007387 */ /* 0x001fe80000100a00 */
[----:B------:R-:W-:Y:S04]  /*e500*/  STL.64 [R1+0xa8], R6 ;  /* 0x0000a80601007387 */ /* 0x000fe80000100a00 */
[----:B------:R-:W0:Y:S01]  /*e510*/  LDS.128 R4, [0x180] ;  /* 0x00018000ff047984 */ /* 0x000e220000000c00 */
[----:B--2---:R-:W-:-:S04]  /*e520*/  FSETP.GT.FTZ.AND P0, PT, R37, R38, PT ;  /* 0x000000262500720b */ /* 0x004fc80003f14000 */
[----:B------:R-:W-:Y:S02]  /*e530*/  FSEL R65, R37, R38, P0 ;  /* 0x0000002625417208 */ /* 0x000fe40000000000 */
[----:B------:R-:W-:-:S05]  /*e540*/  FSEL R37, R38, R37, P0 ;  /* 0x0000002526257208 */ /* 0x000fca0000000000 */
[----:B------:R-:W-:-:S04]  /*e550*/  FADD.FTZ R37, -R65, R37 ;  /* 0x0000002541257221 */ /* 0x000fc80000010100 */
[----:B------:R-:W-:-:S06]  /*e560*/  FMUL.FTZ R66, R37, 1.4426950216293334961 ;  /* 0x3fb8aa3b25427820 */ /* 0x000fcc0000410000 */
[----:B------:R-:W1:Y:S01]  /*e570*/  MUFU.EX2 R66, R66 ;  /* 0x0000004200427308 */ /* 0x000e620000000800 */
[----:B0-----:R0:W-:Y:S01]  /*e580*/  STL.64 [R1+0xb0], R4 ;  /* 0x0000b00401007387 */ /* 0x0011e20000100a00 */
[----:B------:R-:W-:-:S03]  /*e590*/  FSEL R67, R36, R39, P0 ;  /* 0x0000002724437208 */ /* 0x000fc60000000000 */
[----:B------:R2:W-:Y:S01]  /*e5a0*/  STL.64 [R1+0xb8], R6 ;  /* 0x0000b80601007387 */ /* 0x0005e20000100a00 */
[----:B0-----:R-:W-:Y:S01]  /*e5b0*/  FSEL R5, R39, R36, P0 ;  /* 0x0000002427057208 */ /* 0x001fe20000000000 */
[----:B------:R-:W-:Y:S02]  /*e5c0*/  IMAD.MOV.U32 R4, RZ, RZ, R1 ;  /* 0x000000ffff047224 */ /* 0x000fe400078e0001 */
[----:B--2---:R-:W-:Y:S02]  /*e5d0*/  IMAD.MOV.U32 R7, RZ, RZ, RZ ;  /* 0x000000ffff077224 */ /* 0x004fe400078e00ff */
[----:B-1----:R-:W-:Y:S02]  /*e5e0*/  FMUL.FTZ R66, R5, R66 ;  /* 0x0000004205427220 */ /* 0x002fe40000410000 */
[----:B------:R-:W-:-:S05]  /*e5f0*/  IMAD.MOV.U32 R5, RZ, RZ, R4 ;  /* 0x000000ffff057224 */ /* 0x000fca00078e0004 */
.L_x_9033:
        /* <DEDUP_REMOVED lines=20> */
.L_x_8940:
[----:B------:R-:W-:Y:S01]  /*e740*/  IMAD.MOV.U32 R8, RZ, RZ, R45 ;  /* 0x000000ffff087224 */ /* 0x000fe200078e002d */
[----:B------:R-:W-:Y:S01]  /*e750*/  PRMT R9, R9, 0x7610, R0 ;  /* 0x0000761009097816 */ /* 0x000fe20000000000 */
[----:B------:R-:W-:Y:S01]  /*e760*/  IMAD.MOV.U32 R45, RZ, RZ, R44 ;  /* 0x000000ffff2d7224 */ /* 0x000fe200078e002c */
[----:B------:R-:W-:Y:S02]  /*e770*/  PRMT R0, R0, 0x7610, R48 ;  /* 0x0000761000007816 */ /* 0x000fe40000000030 */
.L_x_8941:
[----:B------:R-:W-:Y:S05]  /*e780*/  BSYNC B1 ;  /* 0x0000000000017941 */ /* 0x000fea0003800000 */
.L_x_8939:
        /* <DEDUP_REMOVED lines=11> */
.L_x_8943:
[----:B------:R-:W-:Y:S01]  /*e840*/  IMAD.MOV.U32 R6, RZ, RZ, R8 ;  /* 0x000000ffff067224 */ /* 0x000fe200078e0008 */
[----:B------:R-:W-:Y:S01]  /*e850*/  PRMT R9, R9, 0x7632, R9 ;  /* 0x0000763209097816 */ /* 0x000fe20000000009 */
[----:B------:R-:W-:Y:S01]  /*e860*/  IMAD.MOV.U32 R44, RZ, RZ, R43 ;  /* 0x000000ffff2c7224 */ /* 0x000fe200078e002b */
[----:B------:R-:W-:Y:S02]  /*e870*/  PRMT R48, R48, 0x5410, R48 ;  /* 0x0000541030307816 */ /* 0x000fe40000000030 */
.L_x_8944:
[----:B------:R-:W-:Y:S05]  /*e880*/  BSYNC B1 ;  /* 0x0000000000017941 */ /* 0x000fea0003800000 */
.L_x_8942:
        /* <DEDUP_REMOVED lines=11> */
.L_x_8946:
[----:B------:R-:W-:Y:S01]  /*e940*/  IMAD.MOV.U32 R8, RZ, RZ, R6 ;  /* 0x000000ffff087224 */ /* 0x000fe200078e0006 */
[----:B------:R-:W-:Y:S01]  /*e950*/  PRMT R10, R9, 0x7610, R10 ;  /* 0x00007610090a7816 */ /* 0x000fe2000000000a */
[----:B------:R-:W-:Y:S01]  /*e960*/  IMAD.MOV.U32 R43, RZ, RZ, R42 ;  /* 0x000000ffff2b7224 */ /* 0x000fe200078e002a */
[----:B------:R-:W-:Y:S02]  /*e970*/  PRMT R48, R49, 0x7610, R48 ;  /* 0x0000761031307816 */ /* 0x000fe40000000030 */
.L_x_8947:
[----:B------:R-:W-:Y:S05]  /*e980*/  BSYNC B1 ;  /* 0x0000000000017941 */ /* 0x000fea0003800000 */
.L_x_8945:
        /* <DEDUP_REMOVED lines=11> */
.L_x_8949:
[----:B------:R-:W-:Y:S01]  /*ea40*/  IMAD.MOV.U32 R6, RZ, RZ, R8 ;  /* 0x000000ffff067224 */ /* 0x000fe200078e0008 */
[----:B------:R-:W-:Y:S01]  /*ea50*/  PRMT R9, R10, 0x7610, R9 ;  /* 0x000076100a097816 */ /* 0x000fe20000000009 */
[----:B------:R-:W-:Y:S01]  /*ea60*/  IMAD.MOV.U32 R42, RZ, RZ, R41 ;  /* 0x000000ffff2a7224 */ /* 0x000fe200078e0029 */
[----:B------:R-:W-:Y:S02]  /*ea70*/  PRMT R49, R55, 0x7610, R49 ;  /* 0x0000761037317816 */ /* 0x000fe40000000031 */
.L_x_8950:
[----:B------:R-:W-:Y:S05]  /*ea80*/  BSYNC B1 ;  /* 0x0000000000017941 */ /* 0x000fea0003800000 */
.L_x_8948:
        /* <DEDUP_REMOVED lines=11> */
.L_x_8952:
[----:B------:R-:W-:Y:S01]  /*eb40*/  IMAD.MOV.U32 R8, RZ, RZ, R6 ;  /* 0x000000ffff087224 */ /* 0x000fe200078e0006 */
[----:B------:R-:W-:Y:S01]  /*eb50*/  PRMT R9, R9, 0x5410, R9 ;  /* 0x0000541009097816 */ /* 0x000fe20000000009 */
[----:B------:R-:W-:Y:S01]  /*eb60*/  IMAD.MOV.U32 R41, RZ, RZ, R40 ;  /* 0x000000ffff297224 */ /* 0x000fe200078e0028 */
[----:B------:R-:W-:Y:S02]  /*eb70*/  PRMT R55, R49, 0x7632, R55 ;  /* 0x0000763231377816 */ /* 0x000fe40000000037 */
.L_x_8953:
[----:B------:R-:W-:Y:S05]  /*eb80*/  BSYNC B1 ;  /* 0x0000000000017941 */ /* 0x000fea0003800000 */
.L_x_8951:
        /* <DEDUP_REMOVED lines=11> */
.L_x_8955:
[----:B------:R-:W-:Y:S01]  /*ec40*/  IMAD.MOV.U32 R6, RZ, RZ, R8 ;  /* 0x000000ffff067224 */ /* 0x000fe200078e0008 */
[----:B------:R-:W-:Y:S01]  /*ec50*/  PRMT R10, R10, 0x7610, R9 ;  /* 0x000076100a0a7816 */ /* 0x000fe20000000009 */
[----:B------:R-:W-:Y:S01]  /*ec60*/  IMAD.MOV.U32 R40, RZ, RZ, R35 ;  /* 0x000000ffff287224 */ /* 0x000fe200078e0023 */
[----:B------:R-:W-:Y:S02]  /*ec70*/  PRMT R49, R49, 0x7610, R54 ;  /* 0x0000761031317816 */ /* 0x000fe40000000036 */
.L_x_8956:
[----:B------:R-:W-:Y:S05]  /*ec80*/  BSYNC B1 ;  /* 0x0000000000017941 */ /* 0x000fea0003800000 */
.L_x_8954:
        /* <DEDUP_REMOVED lines=11> */
.L_x_8958:
[----:B------:R-:W-:Y:S01]  /*ed40*/  IMAD.MOV.U32 R8, RZ, RZ, R6 ;  /* 0x000000ffff087224 */ /* 0x000fe200078e0006 */
[----:B------:R-:W-:Y:S01]  /*ed50*/  PRMT R9, R10, 0x7632, R9 ;  /* 0x000076320a097816 */ /* 0x000fe20000000009 */
[----:B------:R-:W-:Y:S01]  /*ed60*/  IMAD.MOV.U32 R35, RZ, RZ, R34 ;  /* 0x000000ffff237224 */ /* 0x000fe200078e0022 */
[----:B------:R-:W-:Y:S02]  /*ed70*/  PRMT R54, R54, 0x5410, R0 ;  /* 0x0000541036367816 */ /* 0x000fe40000000000 */
.L_x_8959:
[----:B------:R-:W-:Y:S05]  /*ed80*/  BSYNC B1 ;  /* 0x0000000000017941 */ /* 0x000fea0003800000 */
.L_x_8957:
        /* <DEDUP_REMOVED lines=11> */
.L_x_8961:
[----:B------:R-:W-:Y:S01]  /*ee40*/  IMAD.MOV.U32 R6, RZ, RZ, R8 ;  /* 0x000000ffff067224 */ /* 0x000fe200078e0008 */
[----:B------:R-:W-:Y:S01]  /*ee50*/  PRMT R10, R9, 0x7610, R10 ;  /* 0x00007610090a7816 */ /* 0x000fe2000000000a */
[----:B------:R-:W-:Y:S01]  /*ee60*/  IMAD.MOV.U32 R34, RZ, RZ, R3 ;  /* 0x000000ffff227224 */ /* 0x000fe200078e0003 */
[----:B------:R-:W-:Y:S02]  /*ee70*/  PRMT R0, R57, 0x7610, R0 ;  /* 0x0000761039007816 */ /* 0x000fe40000000000 */
.L_x_8962:
[----:B------:R-:W-:Y:S05]  /*ee80*/  BSYNC B1 ;  /* 0x0000000000017941 */ /* 0x000fea0003800000 */
.L_x_8960:
        /* <DEDUP_REMOVED lines=11> */
.L_x_8964:
[----:B------:R-:W-:Y:S01]  /*ef40*/  IMAD.MOV.U32 R8, RZ, RZ, R6 ;  /* 0x000000ffff087224 */ /* 0x000fe200078e0006 */
[----:B------:R-:W-:Y:S01]  /*ef50*/  PRMT R9, R9, 0x5410, R10 ;  /* 0x0000541009097816 */ /* 0x000fe2000000000a */
[----:B------:R-:W-:Y:S01]  /*ef60*/  IMAD.MOV.U32 R3, RZ, RZ, R2 ;  /* 0x000000ffff037224 */ /* 0x000fe200078e0002 */
[----:B------:R-:W-:Y:S02]  /*ef70*/  PRMT R57, R55, 0x7632, R57 ;  /* 0x0000763237397816 */ /* 0x000fe40000000039 */
.L_x_8965:
[----:B------:R-:W-:Y:S05]  /*ef80*/  BSYNC B1 ;  /* 0x0000000000017941 */ /* 0x000fea0003800000 */
.L_x_8963:
        /* <DEDUP_REMOVED lines=11> */
.L_x_8967:
[----:B------:R-:W-:Y:S01]  /*f040*/  IMAD.MOV.U32 R6, RZ, RZ, R8 ;  /* 0x000000ffff067224 */ /* 0x000fe200078e0008 */
[----:B------:R-:W-:Y:S01]  /*f050*/  PRMT R10, R10, 0x7610, R9 ;  /* 0x000076100a0a7816 */ /* 0x000fe20000000009 */
[----:B------:R-:W-:Y:S01]  /*f060*/  IMAD.MOV.U32 R2, RZ, RZ, R13 ;  /* 0x000000ffff027224 */ /* 0x000fe200078e000d */
[----:B------:R-:W-:Y:S02]  /*f070*/  PRMT R55, R55, 0x7610, R56 ;  /* 0x0000761037377816 */ /* 0x000fe40000000038 */
.L_x_8968:
[----:B------:R-:W-:Y:S05]  /*f080*/  BSYNC B1 ;  /* 0x0000000000017941 */ /* 0x000fea0003800000 */
.L_x_8966:
        /* <DEDUP_REMOVED lines=11> */
.L_x_8970:
[----:B------:R-:W-:Y:S01]  /*f140*/  IMAD.MOV.U32 R8, RZ, RZ, R6 ;  /* 0x000000ffff087224 */ /* 0x000fe200078e0006 */
[----:B------:R-:W-:Y:S01]  /*f150*/  PRMT R9, R10, 0x7632, R9 ;  /* 0x000076320a097816 */ /* 0x000fe20000000009 */
[----:B------:R-:W-:Y:S01]  /*f160*/  IMAD.MOV.U32 R13, RZ, RZ, R12 ;  /* 0x000000ffff0d7224 */ /* 0x000fe200078e000c */
[----:B------:R-:W-:Y:S02]  /*f170*/  PRMT R56, R56, 0x5410, R54 ;  /* 0x0000541038387816 */ /* 0x000fe40000000036 */
.L_x_8971:
[----:B------:R-:W-:Y:S05]  /*f180*/  BSYNC B1 ;  /* 0x0000000000017941 */ /* 0x000fea0003800000 */
.L_x_8969:
        /* <DEDUP_REMOVED lines=11> */
.L_x_8973:
[----:B------:R-:W-:Y:S01]  /*f240*/  IMAD.MOV.U32 R6, RZ, RZ, R8 ;  /* 0x000000ffff067224 */ /* 0x000fe200078e0008 */
[----:B------:R-:W-:Y:S01]  /*f250*/  PRMT R10, R9, 0x7610, R10 ;  /* 0x00007610090a7816 */ /* 0x000fe2000000000a */
[----:B------:R-:W-:Y:S01]  /*f260*/  IMAD.MOV.U32 R12, RZ, RZ, R15 ;  /* 0x000000ffff0c7224 */ /* 0x000fe200078e000f */
[----:B------:R-:W-:Y:S02]  /*f270*/  PRMT R54, R59, 0x7610, R54 ;  /* 0x000076103b367816 */ /* 0x000fe40000000036 */
.L_x_8974:
[----:B------:R-:W-:Y:S05]  /*f280*/  BSYNC B1 ;  /* 0x0000000000017941 */ /* 0x000fea0003800000 */
.L_x_8972:
        /* <DEDUP_REMOVED lines=11> */
.L_x_8976:
[----:B------:R-:W-:Y:S01]  /*f340*/  IMAD.MOV.U32 R8, RZ, RZ, R6 ;  /* 0x000000ffff087224 */ /* 0x000fe200078e0006 */
[----:B------:R-:W-:Y:S01]  /*f350*/  PRMT R9, R9, 0x5410, R10 ;  /* 0x0000541009097816 */ /* 0x000fe2000000000a */
[----:B------:R-:W-:Y:S01]  /*f360*/  IMAD.MOV.U32 R15, RZ, RZ, R14 ;  /* 0x000000ffff0f7224 */ /* 0x000fe200078e000e */
[----:B------:R-:W-:Y:S02]  /*f370*/  PRMT R59, R57, 0x7632, R59 ;  /* 0x00007632393b7816 */ /* 0x000fe4000000003b */
.L_x_8977:
[----:B------:R-:W-:Y:S05]  /*f380*/  BSYNC B1 ;  /* 0x0000000000017941 */ /* 0x000fea0003800000 */
.L_x_8975:
        /* <DEDUP_REMOVED lines=11> */
.L_x_8979:
[----:B------:R-:W-:Y:S01]  /*f440*/  IMAD.MOV.U32 R6, RZ, RZ, R8 ;  /* 0x000000ffff067224 */ /* 0x000fe200078e0008 */
[----:B------:R-:W-:Y:S01]  /*f450*/  PRMT R10, R10, 0x7610, R9 ;  /* 0x000076100a0a7816 */ /* 0x000fe20000000009 */
[----:B------:R-:W-:Y:S01]  /*f460*/  IMAD.MOV.U32 R14, RZ, RZ, R17 ;  /* 0x000000ffff0e7224 */ /* 0x000fe200078e0011 */
[----:B------:R-:W-:Y:S02]  /*f470*/  PRMT R57, R57, 0x7610, R58 ;  /* 0x0000761039397816 */ /* 0x000fe4000000003a */
.L_x_8980:
[----:B------:R-:W-:Y:S05]  /*f480*/  BSYNC B1 ;  /* 0x0000000000017941 */ /* 0x000fea0003800000 */
.L_x_8978:
        /* <DEDUP_REMOVED lines=11> */
.L_x_8982:
[----:B------:R-:W-:Y:S01]  /*f540*/  IMAD.MOV.U32 R8, RZ, RZ, R6 ;  /* 0x000000ffff087224 */ /* 0x000fe200078e0006 */
[----:B------:R-:W-:Y:S01]  /*f550*/  PRMT R9, R10, 0x7632, R9 ;  /* 0x000076320a097816 */ /* 0x000fe20000000009 */
[----:B------:R-:W-:Y:S01]  /*f560*/  IMAD.MOV.U32 R17, RZ, RZ, R16 ;  /* 0x000000ffff117224 */ /* 0x000fe200078e0010 */
[----:B------:R-:W-:Y:S02]  /*f570*/  PRMT R58, R58, 0x5410, R56 ;  /* 0x000054103a3a7816 */ /* 0x000fe40000000038 */
.L_x_8983:
[----:B------:R-:W-:Y:S05]  /*f580*/  BSYNC B1 ;  /* 0x0000000000017941 */ /* 0x000fea0003800000 */
.L_x_8981:
        /* <DEDUP_REMOVED lines=11> */
.L_x_8985:
[----:B------:R-:W-:Y:S01]  /*f640*/  IMAD.MOV.U32 R6, RZ, RZ, R8 ;  /* 0x000000ffff067224 */ /* 0x000fe200078e0008 */
[----:B------:R-:W-:Y:S01]  /*f650*/  PRMT R10, R9, 0x7610, R10 ;  /* 0x00007610090a7816 */ /* 0x000fe2000000000a */
[----:B------:R-:W-:Y:S01]  /*f660*/  IMAD.MOV.U32 R16, RZ, RZ, R19 ;  /* 0x000000ffff107224 */ /* 0x000fe200078e0013 */
[----:B------:R-:W-:Y:S02]  /*f670*/  PRMT R56, R61, 0x7610, R56 ;  /* 0x000076103d387816 */ /* 0x000fe40000000038 */
.L_x_8986:
[----:B------:R-:W-:Y:S05]  /*f680*/  BSYNC B1 ;  /* 0x0000000000017941 */ /* 0x000fea0003800000 */
.L_x_8984:
        /* <DEDUP_REMOVED lines=11> */
.L_x_8988:
[----:B------:R-:W-:Y:S01]  /*f740*/  IMAD.MOV.U32 R8, RZ, RZ, R6 ;  /* 0x000000ffff087224 */ /* 0x000fe200078e0006 */
[----:B------:R-:W-:Y:S01]  /*f750*/  PRMT R9, R9, 0x5410, R10 ;  /* 0x0000541009097816 */ /* 0x000fe2000000000a */
[----:B------:R-:W-:Y:S01]  /*f760*/  IMAD.MOV.U32 R19, RZ, RZ, R18 ;  /* 0x000000ffff137224 */ /* 0x000fe200078e0012 */
[----:B------:R-:W-:Y:S02]  /*f770*/  PRMT R61, R59, 0x7632, R61 ;  /* 0x000076323b3d7816 */ /* 0x000fe4000000003d */
.L_x_8989:
[----:B------:R-:W-:Y:S05]  /*f780*/  BSYNC B1 ;  /* 0x0000000000017941 */ /* 0x000fea0003800000 */
.L_x_8987:
        /* <DEDUP_REMOVED lines=11> */
.L_x_8991:
[----:B------:R-:W-:Y:S01]  /*f840*/  IMAD.MOV.U32 R6, RZ, RZ, R8 ;  /* 0x000000ffff067224 */ /* 0x000fe200078e0008 */
[----:B------:R-:W-:Y:S01]  /*f850*/  PRMT R10, R10, 0x7610, R9 ;  /* 0x000076100a0a7816 */ /* 0x000fe20000000009 */
[----:B------:R-:W-:Y:S01]  /*f860*/  IMAD.MOV.U32 R18, RZ, RZ, R21 ;  /* 0x000000ffff127224 */ /* 0x000fe200078e0015 */
[----:B------:R-:W-:Y:S02]  /*f870*/  PRMT R59, R59, 0x7610, R60 ;  /* 0x000076103b3b7816 */ /* 0x000fe4000000003c */
.L_x_8992:
[----:B------:R-:W-:Y:S05]  /*f880*/  BSYNC B1 ;  /* 0x0000000000017941 */ /* 0x000fea0003800000 */
.L_x_8990:
        /* <DEDUP_REMOVED lines=11> */
.L_x_8994:
[----:B------:R-:W-:Y:S01]  /*f940*/  IMAD.MOV.U32 R8, RZ, RZ, R6 ;  /* 0x000000ffff087224 */ /* 0x000fe200078e0006 */
[----:B------:R-:W-:Y:S01]  /*f950*/  PRMT R9, R10, 0x7632, R9 ;  /* 0x000076320a097816 */ /* 0x000fe20000000009 */
[----:B------:R-:W-:Y:S01]  /*f960*/  IMAD.MOV.U32 R21, RZ, RZ, R20 ;  /* 0x000000ffff157224 */ /* 0x000fe200078e0014 */
[----:B------:R-:W-:Y:S02]  /*f970*/  PRMT R60, R60, 0x5410, R58 ;  /* 0x000054103c3c7816 */ /* 0x000fe4000000003a */
.L_x_8995:
[----:B------:R-:W-:Y:S05]  /*f980*/  BSYNC B1 ;  /* 0x0000000000017941 */ /* 0x000fea0003800000 */
.L_x_8993:
        /* <DEDUP_REMOVED lines=11> */
.L_x_8997:
[----:B------:R-:W-:Y:S01]  /*fa40*/  IMAD.MOV.U32 R6, RZ, RZ, R8 ;  /* 0x000000ffff067224 */ /* 0x000fe200078e0008 */
[----:B------:R-:W-:Y:S01]  /*fa50*/  PRMT R10, R9, 0x7610, R10 ;  /* 0x00007610090a7816 */ /* 0x000fe2000000000a */
[----:B------:R-:W-:Y:S01]  /*fa60*/  IMAD.MOV.U32 R20, RZ, RZ, R23 ;  /* 0x000000ffff147224 */ /* 0x000fe200078e0017 */
[----:B------:R-:W-:Y:S02]  /*fa70*/  PRMT R58, R63, 0x7610, R58 ;  /* 0x000076103f3a7816 */ /* 0x000fe4000000003a */
.L_x_8998:
[----:B------:R-:W-:Y:S05]  /*fa80*/  BSYNC B1 ;  /* 0x0000000000017941 */ /* 0x000fea0003800000 */
.L_x_8996:
        /* <DEDUP_REMOVED lines=11> */
.L_x_9000:
[----:B------:R-:W-:Y:S01]  /*fb40*/  IMAD.MOV.U32 R8, RZ, RZ, R6 ;  /* 0x000000ffff087224 */ /* 0x000fe200078e0006 */
[----:B------:R-:W-:Y:S01]  /*fb50*/  PRMT R9, R9, 0x5410, R10 ;  /* 0x0000541009097816 */ /* 0x000fe2000000000a */
[----:B------:R-:W-:Y:S01]  /*fb60*/  IMAD.MOV.U32 R23, RZ, RZ, R22 ;  /* 0x000000ffff177224 */ /* 0x000fe200078e0016 */
[----:B------:R-:W-:Y:S02]  /*fb70*/  PRMT R63, R61, 0x7632, R63 ;  /* 0x000076323d3f7816 */ /* 0x000fe4000000003f */
.L_x_9001:
[----:B------:R-:W-:Y:S05]  /*fb80*/  BSYNC B1 ;  /* 0x0000000000017941 */ /* 0x000fea0003800000 */
.L_x_8999:
        /* <DEDUP_REMOVED lines=11> */
.L_x_9003:
[----:B------:R-:W-:Y:S01]  /*fc40*/  IMAD.MOV.U32 R6, RZ, RZ, R8 ;  /* 0x000000ffff067224 */ /* 0x000fe200078e0008 */
[----:B------:R-:W-:Y:S01]  /*fc50*/  PRMT R10, R10, 0x7610, R9 ;  /* 0x000076100a0a7816 */ /* 0x000fe20000000009 */
[----:B------:R-:W-:Y:S01]  /*fc60*/  IMAD.MOV.U32 R22, RZ, RZ, R25 ;  /* 0x000000ffff167224 */ /* 0x000fe200078e0019 */
[----:B------:R-:W-:Y:S02]  /*fc70*/  PRMT R61, R61, 0x5410, R62 ;  /* 0x000054103d3d7816 */ /* 0x000fe4000000003e */
.L_x_9004:
[----:B------:R-:W-:Y:S05]  /*fc80*/  BSYNC B1 ;  /* 0x0000000000017941 */ /* 0x000fea0003800000 */
.L_x_9002:
        /* <DEDUP_REMOVED lines=11> */
.L_x_9006:
[----:B------:R-:W-:Y:S01]  /*fd40*/  IMAD.MOV.U32 R8, RZ, RZ, R6 ;  /* 0x000000ffff087224 */ /* 0x000fe200078e0006 */
[----:B------:R-:W-:Y:S01]  /*fd50*/  PRMT R9, R10, 0x7632, R9 ;  /* 0x000076320a097816 */ /* 0x000fe20000000009 */
[----:B------:R-:W-:Y:S01]  /*fd60*/  IMAD.MOV.U32 R25, RZ, RZ, R24 ;  /* 0x000000ffff197224 */ /* 0x000fe200078e0018 */
[----:B------:R-:W-:Y:S02]  /*fd70*/  PRMT R62, R60, 0x7610, R62 ;  /* 0x000076103c3e7816 */ /* 0x000fe4000000003e */
.L_x_9007:
[----:B------:R-:W-:Y:S05]  /*fd80*/  BSYNC B1 ;  /* 0x0000000000017941 */ /* 0x000fea0003800000 */
.L_x_9005:
        /* <DEDUP_REMOVED lines=11> */
.L_x_9009:
[----:B------:R-:W-:Y:S01]  /*fe40*/  IMAD.MOV.U32 R6, RZ, RZ, R8 ;  /* 0x000000ffff067224 */ /* 0x000fe200078e0008 */
[----:B------:R-:W-:Y:S01]  /*fe50*/  PRMT R9, R9, 0x5410, R9 ;  /* 0x0000541009097816 */ /* 0x000fe20000000009 */
[----:B------:R-:W-:Y:S01]  /*fe60*/  IMAD.MOV.U32 R24, RZ, RZ, R27 ;  /* 0x000000ffff187224 */ /* 0x000fe200078e001b */
[----:B------:R-:W-:Y:S02]  /*fe70*/  PRMT R60, R51, 0x7632, R60 ;  /* 0x00007632333c7816 */ /* 0x000fe4000000003c */
.L_x_9010:
[----:B------:R-:W-:Y:S05]  /*fe80*/  BSYNC B1 ;  /* 0x0000000000017941 */ /* 0x000fea0003800000 */
.L_x_9008:
        /* <DEDUP_REMOVED lines=11> */
.L_x_9012:
[----:B------:R-:W-:Y:S01]  /*ff40*/  IMAD.MOV.U32 R8, RZ, RZ, R6 ;  /* 0x000000ffff087224 */ /* 0x000fe200078e0006 */
[----:B------:R-:W-:Y:S01]  /*ff50*/  PRMT R10, R10, 0x7610, R9 ;  /* 0x000076100a0a7816 */ /* 0x000fe20000000009 */
[----:B------:R-:W-:Y:S01]  /*ff60*/  IMAD.MOV.U32 R27, RZ, RZ, R26 ;  /* 0x000000ffff1b7224 */ /* 0x000fe200078e001a */
[----:B------:R-:W-:Y:S02]  /*ff70*/  PRMT R51, R51, 0x7610, R50 ;  /* 0x0000761033337816 */ /* 0x000fe40000000032 */
.L_x_9013:
[----:B------:R-:W-:Y:S05]  /*ff80*/  BSYNC B1 ;  /* 0x0000000000017941 */ /* 0x000fea0003800000 */
.L_x_9011:
        /* <DEDUP_REMOVED lines=11> */
.L_x_9015:
[----:B------:R-:W-:Y:S01]  /*10040*/  IMAD.MOV.U32 R6, RZ, RZ, R8 ;  /* 0x000000ffff067224 */ /* 0x000fe200078e0008 */
[----:B------:R-:W-:Y:S01]  /*10050*/  PRMT R9, R9, 0x7610, R10 ;  /* 0x0000761009097816 */ /* 0x000fe2000000000a */
[----:B------:R-:W-:Y:S01]  /*10060*/  IMAD.MOV.U32 R26, RZ, RZ, R29 ;  /* 0x000000ffff1a7224 */ /* 0x000fe200078e001d */
[----:B------:R-:W-:Y:S02]  /*10070*/  PRMT R50, R50, 0x7610, R62 ;  /* 0x0000761032327816 */ /* 0x000fe4000000003e */
.L_x_9016:
[----:B------:R-:W-:Y:S05]  /*10080*/  BSYNC B1 ;  /* 0x0000000000017941 */ /* 0x000fea0003800000 */
.L_x_9014:
        /* <DEDUP_REMOVED lines=11> */
.L_x_9018:
[----:B------:R-:W-:Y:S01]  /*10140*/  IMAD.MOV.U32 R8, RZ, RZ, R6 ;  /* 0x000000ffff087224 */ /* 0x000fe200078e0006 */
[----:B------:R-:W-:Y:S01]  /*10150*/  PRMT R9, R9, 0x7632, R9 ;  /* 0x0000763209097816 */ /* 0x000fe20000000009 */
[----:B------:R-:W-:Y:S01]  /*10160*/  IMAD.MOV.U32 R29, RZ, RZ, R28 ;  /* 0x000000ffff1d7224 */ /* 0x000fe200078e001c */
[----:B------:R-:W-:Y:S02]  /*10170*/  PRMT R62, R62, 0x5410, R50 ;  /* 0x000054103e3e7816 */ /* 0x000fe40000000032 */
.L_x_9019:
[----:B------:R-:W-:Y:S05]  /*10180*/  BSYNC B1 ;  /* 0x0000000000017941 */ /* 0x000fea0003800000 */
.L_x_9017:
        /* <DEDUP_REMOVED lines=11> */
.L_x_9021:
[----:B------:R-:W-:Y:S01]  /*10240*/  IMAD.MOV.U32 R6, RZ, RZ, R8 ;  /* 0x000000ffff067224 */ /* 0x000fe200078e0008 */
[----:B------:R-:W-:Y:S01]  /*10250*/  PRMT R10, R9, 0x7610, R10 ;  /* 0x00007610090a7816 */ /* 0x000fe2000000000a */
[----:B------:R-:W-:Y:S01]  /*10260*/  IMAD.MOV.U32 R28, RZ, RZ, R31 ;  /* 0x000000ffff1c7224 */ /* 0x000fe200078e001f */
[----:B------:R-:W-:Y:S02]  /*10270*/  PRMT R50, R53, 0x7610, R50 ;  /* 0x0000761035327816 */ /* 0x000fe40000000032 */
.L_x_9022:
[----:B------:R-:W-:Y:S05]  /*10280*/  BSYNC B1 ;  /* 0x0000000000017941 */ /* 0x000fea0003800000 */
.L_x_9020:
        /* <DEDUP_REMOVED lines=11> */
.L_x_9024:
[----:B------:R-:W-:Y:S01]  /*10340*/  IMAD.MOV.U32 R8, RZ, RZ, R6 ;  /* 0x000000ffff087224 */ /* 0x000fe200078e0006 */
[----:B------:R-:W-:Y:S01]  /*10350*/  PRMT R9, R9, 0x5410, R10 ;  /* 0x0000541009097816 */ /* 0x000fe2000000000a */
[----:B------:R-:W-:Y:S01]  /*10360*/  IMAD.MOV.U32 R31, RZ, RZ, R30 ;  /* 0x000000ffff1f7224 */ /* 0x000fe200078e001e */
[----:B------:R-:W-:Y:S02]  /*10370*/  PRMT R53, R51, 0x7610, R53 ;  /* 0x0000761033357816 */ /* 0x000fe40000000035 */
.L_x_9025:
[----:B------:R-:W-:Y:S05]  /*10380*/  BSYNC B1 ;  /* 0x0000000000017941 */ /* 0x000fea0003800000 */
.L_x_9023:
        /* <DEDUP_REMOVED lines=11> */
.L_x_9027:
[----:B------:R-:W-:Y:S01]  /*10440*/  IMAD.MOV.U32 R6, RZ, RZ, R8 ;  /* 0x000000ffff067224 */ /* 0x000fe200078e0008 */
[----:B------:R-:W-:Y:S01]  /*10450*/  PRMT R9, R9, 0x7632, R9 ;  /* 0x0000763209097816 */ /* 0x000fe20000000009 */
[----:B------:R-:W-:Y:S01]  /*10460*/  IMAD.MOV.U32 R30, RZ, RZ, R33 ;  /* 0x000000ffff1e7224 */ /* 0x000fe200078e0021 */
[----:B------:R-:W-:Y:S02]  /*10470*/  PRMT R51, R52, 0x7610, R51 ;  /* 0x0000761034337816 */ /* 0x000fe40000000033 */
.L_x_9028:
[----:B------:R-:W-:Y:S05]  /*10480*/  BSYNC B1 ;  /* 0x0000000000017941 */ /* 0x000fea0003800000 */
.L_x_9026:
        /* <DEDUP_REMOVED lines=10> */
.L_x_9030:
[C-C-:B------:R-:W-:Y:S01]  /*10530*/  PRMT R52, R63.reuse, 0x5432, R9.reuse ;  /* 0x000054323f347816 */ /* 0x140fe20000000009 */
[----:B------:R-:W-:Y:S01]  /*10540*/  IMAD.MOV.U32 R33, RZ, RZ, R32 ;  /* 0x000000ffff217224 */ /* 0x000fe200078e0020 */
[----:B------:R-:W-:Y:S01]  /*10550*/  PRMT R63, R63, 0x5410, R9 ;  /* 0x000054103f3f7816 */ /* 0x000fe20000000009 */
[--C-:B------:R-:W-:Y:S02]  /*10560*/  IMAD.MOV.U32 R64, RZ, RZ, R6.reuse ;  /* 0x000000ffff407224 */ /* 0x100fe400078e0006 */
[----:B------:R-:W-:Y:S02]  /*10570*/  IMAD.MOV.U32 R32, RZ, RZ, R6 ;  /* 0x000000ffff207224 */ /* 0x000fe400078e0006 */
.L_x_9031:
[----:B------:R-:W-:Y:S05]  /*10580*/  BSYNC B1 ;  /* 0x0000000000017941 */ /* 0x000fea0003800000 */
.L_x_9029:
[----:B------:R-:W-:Y:S02]  /*10590*/  IADD3 R5, R5, 0x4, RZ ;  /* 0x0000000405057810 */ /* 0x000fe40007ffe0ff */
[----:B------:R-:W-:Y:S01]  /*105a0*/  IADD3 R4, R4, 0x2, RZ ;  /* 0x0000000204047810 */ /* 0x000fe20007ffe0ff */
[----:B------:R-:W-:Y:S01]  /*105b0*/  @!P1 CALL.REL.NOINC `(.L_x_9032) ;  /* 0x0000001000009944 */ /* 0x000fe20003c00000 */
[----:B------:R-:W-:Y:S05]  /*105c0*/  BRA `(.L_x_9033) ;  /* 0xffffe03000007947 */ /* 0x000fea000383ffff */
.L_x_9032:
[----:B------:R-:W0:Y:S04]  /*105d0*/  LDS.64 R36, [0x198] ;  /* 0x00019800ff247984 */ /* 0x000e280000000a00 */
[----:B------:R-:W1:Y:S04]  /*105e0*/  LDS.128 R4, [0x1b0] ;  /* 0x0001b000ff047984 */ /* 0x000e680000000c00 */
[----:B------:R-:W2:Y:S04]  /*105f0*/  LDS.128 R8, [0x1a0] ;  /* 0x0001a000ff087984 */ /* 0x000ea80000000c00 */
[----:B0-----:R-:W-:Y:S04]  /*10600*/  STL.64 [R1], R36 ;  /* 0x0000002401007387 */ /* 0x001fe80000100a00 */
[----:B------:R-:W3:Y:S04]  /*10610*/  LDL.64 R46, [R1] ;  /* 0x00000000012e7983 */ /* 0x000ee80000100a00 */
[----:B-1----:R-:W-:Y:S04]  /*10620*/  STL.64 [R1+0x18], R4 ;  /* 0x0000180401007387 */ /* 0x002fe80000100a00 */
[----:B------:R-:W-:Y:S04]  /*10630*/  STL.64 [R1+0x20], R6 ;  /* 0x0000200601007387 */ /* 0x000fe80000100a00 */
[----:B------:R-:W0:Y:S04]  /*10640*/  LDS.128 R4, [0x1d0] ;  /* 0x0001d000ff047984 */ /* 0x000e280000000c00 */
[----:B--2---:R-:W-:Y:S04]  /*10650*/  STL.64 [R1+0x8], R8 ;  /* 0x0000080801007387 */ /* 0x004fe80000100a00 */
[----:B------:R-:W-:Y:S04]  /*10660*/  STL.64 [R1+0x10], R10 ;  /* 0x0000100a01007387 */ /* 0x000fe80000100a00 */
[----:B------:R-:W1:Y:S04]  /*10670*/  LDS.128 R8, [0x1c0] ;  /* 0x0001c000ff087984 */ /* 0x000e680000000c00 */
[----:B------:R-:W-:Y:S04]  /*10680*/  LDS.128 R36, [0x220] ;  /* 0x00022000ff247984 */ /* 0x000fe80000000c00 */
[----:B0-----:R-:W-:Y:S04]  /*10690*/  STL.64 [R1+0x38], R4 ;  /* 0x0000380401007387 */ /* 0x001fe80000100a00 */
[----:B------:R-:W-:Y:S04]  /*106a0*/  STL.64 [R1+0x40], R6 ;  /* 0x0000400601007387 */ /* 0x000fe80000100a00 */
[----:B------:R-:W0:Y:S04]  /*106b0*/  LDS.128 R4, [0x1e0] ;  /* 0x0001e000ff047984 */ /* 0x000e280000000c00 */
[----:B-1----:R-:W-:Y:S04]  /*106c0*/  STL.64 [R1+0x28], R8 ;  /* 0x0000280801007387 */ /* 0x002fe80000100a00 */
[----:B------:R-:W-:Y:S04]  /*106d0*/  STL.64 [R1+0x30], R10 ;  /* 0x0000300a01007387 */ /* 0x000fe80000100a00 */
[----:B------:R-:W-:Y:S04]  /*106e0*/  LDS.128 R8, [0x200] ;  /* 0x00020000ff087984 */ /* 0x000fe80000000c00 */
[----:B0-----:R-:W-:Y:S04]  /*106f0*/  STL.64 [R1+0x48], R4 ;  /* 0x0000480401007387 */ /* 0x001fe80000100a00 */
[----:B------:R-:W-:Y:S04]  /*10700*/  STL.64 [R1+0x50], R6 ;  /* 0x0000500601007387 */ /* 0x000fe80000100a00 */
[----:B------:R-:W0:Y:S04]  /*10710*/  LDS.128 R4, [0x1f0] ;  /* 0x0001f000ff047984 */ /* 0x000e280000000c00 */
[----:B0-----:R-:W-:Y:S04]  /*10720*/  STL.64 [R1+0x58], R4 ;  /* 0x0000580401007387 */ /* 0x001fe80000100a00 */
[----:B------:R-:W-:Y:S04]  /*10730*/  STL.64 [R1+0x60], R6 ;  /* 0x0000600601007387 */ /* 0x000fe80000100a00 */
[----:B------:R-:W0:Y:S04]  /*10740*/  LDS.128 R4, [0x210] ;  /* 0x00021000ff047984 */ /* 0x000e280000000c00 */
[----:B------:R-:W-:Y:S04]  /*10750*/  STL.64 [R1+0x68], R8 ;  /* 0x0000680801007387 */ /* 0x000fe80000100a00 */
[----:B------:R-:W-:Y:S04]  /*10760*/  STL.64 [R1+0x70], R10 ;  /* 0x0000700a01007387 */ /* 0x000fe80000100a00 */
[----:B------:R-:W1:Y:S04]  /*10770*/  LDS.128 R8, [0x250] ;  /* 0x00025000ff087984 */ /* 0x000e680000000c00 */
[----:B0-----:R-:W-:Y:S04]  /*10780*/  STL.64 [R1+0x78], R4 ;  /* 0x0000780401007387 */ /* 0x001fe80000100a00 */
[----:B------:R-:W-:Y:S04]  /*10790*/  STL.64 [R1+0x80], R6 ;  /* 0x0000800601007387 */ /* 0x000fe80000100a00 */
[----:B------:R-:W0:Y:S04]  /*107a0*/  LDS.128 R4, [0x230] ;  /* 0x00023000ff047984 */ /* 0x000e280000000c00 */
[----:B------:R-:W-:Y:S04]  /*107b0*/  STL.64 [R1+0x88], R36 ;  /* 0x0000882401007387 */ /* 0x000fe80000100a00 */
[----:B------:R-:W-:Y:S04]  /*107c0*/  STL.64 [R1+0x90], R38 ;  /* 0x0000902601007387 */ /* 0x000fe80000100a00 */
[----:B-1----:R-:W-:Y:S04]  /*107d0*/  STL.64 [R1+0xb8], R8 ;  /* 0x0000b80801007387 */ /* 0x002fe80000100a00 */
[----:B0-----:R-:W-:Y:S04]  /*107e0*/  STL.64 [R1+0x98], R4 ;  /* 0x0000980401007387 */ /* 0x001fe80000100a00 */
[----:B------:R-:W-:Y:S04]  /*107f0*/  STL.64 [R1+0xa0], R6 ;  /* 0x0000a00601007387 */ /* 0x000fe80000100a00 */
[----:B------:R-:W0:Y:S04]  /*10800*/  LDS.128 R4, [0x240] ;  /* 0x00024000ff047984 */ /* 0x000e280000000c00 */
[----:B------:R-:W-:Y:S01]  /*10810*/  STL.64 [R1+0xc0], R10 ;  /* 0x0000c00a01007387 */ /* 0x000fe20000100a00 */
[----:B------:R-:W-:Y:S01]  /*10820*/  FADD.FTZ R66, R67, R66 ;  /* 0x0000004243427221 */ /* 0x000fe20000010000 */
[----:B---3--:R-:W-:-:S04]  /*10830*/  FSETP.GT.FTZ.AND P0, PT, R65, R46, PT ;  /* 0x0000002e4100720b */ /* 0x008fc80003f14000 */
[----:B------:R-:W-:Y:S02]  /*10840*/  FSEL R32, R65, R46, P0 ;  /* 0x0000002e41207208 */ /* 0x000fe40000000000 */
[----:B------:R-:W-:-:S05]  /*10850*/  FSEL R46, R46, R65, P0 ;  /* 0x000000412e2e7208 */ /* 0x000fca0000000000 */
[----:B------:R-:W-:-:S04]  /*10860*/  FADD.FTZ R46, -R32, R46 ;  /* 0x0000002e202e7221 */ /* 0x000fc80000010100 */
[----:B------:R-:W-:-:S06]  /*10870*/  FMUL.FTZ R65, R46, 1.4426950216293334961 ;  /* 0x3fb8aa3b2e417820 */ /* 0x000fcc0000410000 */
[----:B------:R-:W1:Y:S01]  /*10880*/  MUFU.EX2 R65, R65 ;  /* 0x0000004100417308 */ /* 0x000e620000000800 */
[----:B0-----:R0:W-:Y:S04]  /*10890*/  STL.64 [R1+0xa8], R4 ;  /* 0x0000a80401007387 */ /* 0x0011e80000100a00 */
[----:B------:R2:W-:Y:S01]  /*108a0*/  STL.64 [R1+0xb0], R6 ;  /* 0x0000b00601007387 */ /* 0x0005e20000100a00 */
[----:B0-----:R-:W-:Y:S01]  /*108b0*/  FSEL R5, R47, R66, P0 ;  /* 0x000000422f057208 */ /* 0x001fe20000000000 */
[----:B------:R-:W-:Y:S01]  /*108c0*/  IMAD.MOV.U32 R4, RZ, RZ, R1 ;  /* 0x000000ffff047224 */ /* 0x000fe200078e0001 */
[----:B------:R-:W-:Y:S01]  /*108d0*/  FSEL R66, R66, R47, P0 ;  /* 0x0000002f42427208 */ /* 0x000fe20000000000 */
[----:B--2---:R-:W-:Y:S02]  /*108e0*/  IMAD.MOV.U32 R6, RZ, RZ, RZ ;  /* 0x000000ffff067224 */ /* 0x004fe400078e00ff */
[----:B-1----:R-:W-:-:S02]  /*108f0*/  FMUL.FTZ R65, R5, R65 ;  /* 0x0000004105417220 */ /* 0x002fc40000410000 */
[----:B------:R-:W-:-:S05]  /*10900*/  IMAD.MOV.U32 R5, RZ, RZ, R4 ;  /* 0x000000ffff057224 */ /* 0x000fca00078e0004 */
.L_x_9128:
        /* <DEDUP_REMOVED lines=20> */
.L_x_9035:
[----:B------:R-:W-:Y:S01]  /*10a50*/  IMAD.MOV.U32 R8, RZ, RZ, R45 ;  /* 0x000000ffff087224 */ /* 0x000fe200078e002d */
[----:B------:R-:W-:Y:S01]  /*10a60*/  PRMT R9, R9, 0x7610, R0 ;  /* 0x0000761009097816 */ /* 0x000fe20000000000 */
[----:B------:R-:W-:Y:S01]  /*10a70*/  IMAD.MOV.U32 R45, RZ, RZ, R44 ;  /* 0x000000ffff2d7224 */ /* 0x000fe200078e002c */
[----:B------:R-:W-:Y:S02]  /*10a80*/  PRMT R0, R0, 0x7610, R48 ;  /* 0x0000761000007816 */ /* 0x000fe40000000030 */
.L_x_9036:
[----:B------:R-:W-:Y:S05]  /*10a90*/  BSYNC B1 ;  /* 0x0000000000017941 */ /* 0x000fea0003800000 */
.L_x_9034:
        /* <DEDUP_REMOVED lines=11> */
.L_x_9038:
[----:B------:R-:W-:Y:S01]  /*10b50*/  IMAD.MOV.U32 R7, RZ, RZ, R8 ;  /* 0x000000ffff077224 */ /* 0x000fe200078e0008 */
[----:B------:R-:W-:Y:S01]  /*10b60*/  PRMT R9, R9, 0x7632, R9 ;  /* 0x0000763209097816 */ /* 0x000fe20000000009 */
[----:B------:R-:W-:Y:S01]  /*10b70*/  IMAD.MOV.U32 R44, RZ, RZ, R43 ;  /* 0x000000ffff2c7224 */ /* 0x000fe200078e002b */
[----:B------:R-:W-:Y:S02]  /*10b80*/  PRMT R48, R48, 0x5410, R48 ;  /* 0x0000541030307816 */ /* 0x000fe40000000030 */
.L_x_9039:
[----:B------:R-:W-:Y:S05]  /*10b90*/  BSYNC B1 ;  /* 0x0000000000017941 */ /* 0x000fea0003800000 */
.L_x_9037:
        /* <DEDUP_REMOVED lines=11> */
.L_x_9041:
[----:B------:R-:W-:Y:S01]  /*10c50*/  IMAD.MOV.U32 R8, RZ, RZ, R7 ;  /* 0x000000ffff087224 */ /* 0x000fe200078e0007 */
[----:B------:R-:W-:Y:S01]  /*10c60*/  PRMT R10, R9, 0x7610, R10 ;  /* 0x00007610090a7816 */ /* 0x000fe2000000000a */
[----:B------:R-:W-:Y:S01]  /*10c70*/  IMAD.MOV.U32 R43, RZ, RZ, R42 ;  /* 0x000000ffff2b7224 */ /* 0x000fe200078e002a */
[----:B------:R-:W-:Y:S02]  /*10c80*/  PRMT R48, R49, 0x7610, R48 ;  /* 0x0000761031307816 */ /* 0x000fe40000000030 */
.L_x_9042:
[----:B------:R-:W-:Y:S05]  /*10c90*/  BSYNC B1 ;  /* 0x0000000000017941 */ /* 0x000fea0003800000 */
.L_x_9040:
        /* <DEDUP_REMOVED lines=11> */
.L_x_9044:
[----:B------:R-:W-:Y:S01]  /*10d50*/  IMAD.MOV.U32 R7, RZ, RZ, R8 ;  /* 0x000000ffff077224 */ /* 0x000fe200078e0008 */
[----:B------:R-:W-:Y:S01]  /*10d60*/  PRMT R9, R10, 0x7610, R9 ;  /* 0x000076100a097816 */ /* 0x000fe20000000009 */
[----:B------:R-:W-:Y:S01]  /*10d70*/  IMAD.MOV.U32 R42, RZ, RZ, R41 ;  /* 0x000000ffff2a7224 */ /* 0x000fe200078e0029 */
[----:B------:R-:W-:Y:S02]  /*10d80*/  PRMT R49, R55, 0x7610, R49 ;  /* 0x0000761037317816 */ /* 0x000fe40000000031 */
.L_x_9045:
[----:B------:R-:W-:Y:S05]  /*10d90*/  BSYNC B1 ;  /* 0x0000000000017941 */ /* 0x000fea0003800000 */
.L_x_9043:
        /* <DEDUP_REMOVED lines=11> */
.L_x_9047:
[----:B------:R-:W-:Y:S01]  /*10e50*/  IMAD.MOV.U32 R8, RZ, RZ, R7 ;  /* 0x000000ffff087224 */ /* 0x000fe200078e0007 */
[----:B------:R-:W-:Y:S01]  /*10e60*/  PRMT R9, R9, 0x5410, R9 ;  /* 0x0000541009097816 */ /* 0x000fe20000000009 */
[----:B------:R-:W-:Y:S01]  /*10e70*/  IMAD.MOV.U32 R41, RZ, RZ, R40 ;  /* 0x000000ffff297224 */ /* 0x000fe200078e0028 */
[----:B------:R-:W-:Y:S02]  /*10e80*/  PRMT R55, R49, 0x7632, R55 ;  /* 0x0000763231377816 */ /* 0x000fe40000000037 */
.L_x_9048:
[----:B------:R-:W-:Y:S05]  /*10e90*/  BSYNC B1 ;  /* 0x0000000000017941 */ /* 0x000fea0003800000 */
.L_x_9046:
        /* <DEDUP_REMOVED lines=11> */
.L_x_9050:
[----:B------:R-:W-:Y:S01]  /*10f50*/  IMAD.MOV.U32 R7, RZ, RZ, R8 ;  /* 0x000000ffff077224 */ /* 0x000fe200078e0008 */
[----:B------:R-:W-:Y:S01]  /*10f60*/  PRMT R10, R10, 0x7610, R9 ;  /* 0x000076100a0a7816 */ /* 0x000fe20000000009 */
[----:B------:R-:W-:Y:S01]  /*10f70*/  IMAD.MOV.U32 R40, RZ, RZ, R35 ;  /* 0x000000ffff287224 */ /* 0x000fe200078e0023 */
[----:B------:R-:W-:Y:S02]  /*10f80*/  PRMT R49, R49, 0x7610, R54 ;  /* 0x0000761031317816 */ /* 0x000fe40000000036 */
.L_x_9051:
[----:B------:R-:W-:Y:S05]  /*10f90*/  BSYNC B1 ;  /* 0x0000000000017941 */ /* 0x000fea0003800000 */
.L_x_9049:
        /* <DEDUP_REMOVED lines=11> */
.L_x_9053:
[----:B------:R-:W-:Y:S01]  /*11050*/  IMAD.MOV.U32 R8, RZ, RZ, R7 ;  /* 0x000000ffff087224 */ /* 0x000fe200078e0007 */
[----:B------:R-:W-:Y:S01]  /*11060*/  PRMT R9, R10, 0x7632, R9 ;  /* 0x000076320a097816 */ /* 0x000fe20000000009 */
[----:B------:R-:W-:Y:S01]  /*11070*/  IMAD.MOV.U32 R35, RZ, RZ, R34 ;  /* 0x000000ffff237224 */ /* 0x000fe200078e0022 */
[----:B------:R-:W-:Y:S02]  /*11080*/  PRMT R54, R54, 0x5410, R0 ;  /* 0x0000541036367816 */ /* 0x000fe40000000000 */
.L_x_9054:
[----:B------:R-:W-:Y:S05]  /*11090*/  BSYNC B1 ;  /* 0x0000000000017941 */ /* 0x000fea0003800000 */
.L_x_9052:
        /* <DEDUP_REMOVED lines=11> */
.L_x_9056:
[----:B------:R-:W-:Y:S01]  /*11150*/  IMAD.MOV.U32 R7, RZ, RZ, R8 ;  /* 0x000000ffff077224 */ /* 0x000fe200078e0008 */
[----:B------:R-:W-:Y:S01]  /*11160*/  PRMT R10, R9, 0x7610, R10 ;  /* 0x00007610090a7816 */ /* 0x000fe2000000000a */
[----:B------:R-:W-:Y:S01]  /*11170*/  IMAD.MOV.U32 R34, RZ, RZ, R3 ;  /* 0x000000ffff227224 */ /* 0x000fe200078e0003 */
[----:B------:R-:W-:Y:S02]  /*11180*/  PRMT R0, R57, 0x7610, R0 ;  /* 0x0000761039007816 */ /* 0x000fe40000000000 */
.L_x_9057:
[----:B------:R-:W-:Y:S05]  /*11190*/  BSYNC B1 ;  /* 0x0000000000017941 */ /* 0x000fea0003800000 */
.L_x_9055:
        /* <DEDUP_REMOVED lines=11> */
.L_x_9059:
[----:B------:R-:W-:Y:S01]  /*11250*/  IMAD.MOV.U32 R8, RZ, RZ, R7 ;  /* 0x000000ffff087224 */ /* 0x000fe200078e0007 */
[----:B------:R-:W-:Y:S01]  /*11260*/  PRMT R9, R9, 0x5410, R10 ;  /* 0x0000541009097816 */ /* 0x000fe2000000000a */
[----:B------:R-:W-:Y:S01]  /*11270*/  IMAD.MOV.U32 R3, RZ, RZ, R2 ;  /* 0x000000ffff037224 */ /* 0x000fe200078e0002 */
[----:B------:R-:W-:Y:S02]  /*11280*/  PRMT R57, R55, 0x7632, R57 ;  /* 0x0000763237397816 */ /* 0x000fe40000000039 */
.L_x_9060:
[----:B------:R-:W-:Y:S05]  /*11290*/  BSYNC B1 ;  /* 0x0000000000017941 */ /* 0x000fea0003800000 */
.L_x_9058:
        /* <DEDUP_REMOVED lines=11> */
.L_x_9062:
[----:B------:R-:W-:Y:S01]  /*11350*/  IMAD.MOV.U32 R7, RZ, RZ, R8 ;  /* 0x000000ffff077224 */ /* 0x000fe200078e0008 */
[----:B------:R-:W-:Y:S01]  /*11360*/  PRMT R10, R10, 0x7610, R9 ;  /* 0x000076100a0a7816 */ /* 0x000fe20000000009 */
[----:B------:R-:W-:Y:S01]  /*11370*/  IMAD.MOV.U32 R2, RZ, RZ, R13 ;  /* 0x000000ffff027224 */ /* 0x000fe200078e000d */
[----:B------:R-:W-:Y:S02]  /*11380*/  PRMT R55, R55, 0x7610, R56 ;  /* 0x0000761037377816 */ /* 0x000fe40000000038 */
.L_x_9063:
[----:B------:R-:W-:Y:S05]  /*11390*/  BSYNC B1 ;  /* 0x0000000000017941 */ /* 0x000fea0003800000 */
.L_x_9061:
        /* <DEDUP_REMOVED lines=11> */
.L_x_9065:
[----:B------:R-:W-:Y:S01]  /*11450*/  IMAD.MOV.U32 R8, RZ, RZ, R7 ;  /* 0x000000ffff087224 */ /* 0x000fe200078e0007 */
[----:B------:R-:W-:Y:S01]  /*11460*/  PRMT R9, R10, 0x7632, R9 ;  /* 0x000076320a097816 */ /* 0x000fe20000000009 */
[----:B------:R-:W-:Y:S01]  /*11470*/  IMAD.MOV.U32 R13, RZ, RZ, R12 ;  /* 0x000000ffff0d7224 */ /* 0x000fe200078e000c */
[----:B------:R-:W-:Y:S02]  /*11480*/  PRMT R56, R56, 0x5410, R54 ;  /* 0x0000541038387816 */ /* 0x000fe40000000036 */
.L_x_9066:
[----:B------:R-:W-:Y:S05]  /*11490*/  BSYNC B1 ;  /* 0x0000000000017941 */ /* 0x000fea0003800000 */
.L_x_9064:
        /* <DEDUP_REMOVED lines=11> */
.L_x_9068:
[----:B------:R-:W-:Y:S01]  /*11550*/  IMAD.MOV.U32 R7, RZ, RZ, R8 ;  /* 0x000000ffff077224 */ /* 0x000fe200078e0008 */
[----:B------:R-:W-:Y:S01]  /*11560*/  PRMT R10, R9, 0x7610, R10 ;  /* 0x00007610090a7816 */ /* 0x000fe2000000000a */
[----:B------:R-:W-:Y:S01]  /*11570*/  IMAD.MOV.U32 R12, RZ, RZ, R15 ;  /* 0x000000ffff0c7224 */ /* 0x000fe200078e000f */
[----:B------:R-:W-:Y:S02]  /*11580*/  PRMT R54, R59, 0x7610, R54 ;  /* 0x000076103b367816 */ /* 0x000fe40000000036 */
.L_x_9069:
[----:B------:R-:W-:Y:S05]  /*11590*/  BSYNC B1 ;  /* 0x0000000000017941 */ /* 0x000fea0003800000 */
.L_x_9067:
        /* <DEDUP_REMOVED lines=11> */
.L_x_9071:
[----:B------:R-:W-:Y:S01]  /*11650*/  IMAD.MOV.U32 R8, RZ, RZ, R7 ;  /* 0x000000ffff087224 */ /* 0x000fe200078e0007 */
[----:B------:R-:W-:Y:S01]  /*11660*/  PRMT R9, R9, 0x5410, R10 ;  /* 0x0000541009097816 */ /* 0x000fe2000000000a */
[----:B------:R-:W-:Y:S01]  /*11670*/  IMAD.MOV.U32 R15, RZ, RZ, R14 ;  /* 0x000000ffff0f7224 */ /* 0x000fe200078e000e */
[----:B------:R-:W-:Y:S02]  /*11680*/  PRMT R59, R57, 0x7632, R59 ;  /* 0x00007632393b7816 */ /* 0x000fe4000000003b */
.L_x_9072:
[----:B------:R-:W-:Y:S05]  /*11690*/  BSYNC B1 ;  /* 0x0000000000017941 */ /* 0x000fea0003800000 */
.L_x_9070:
        /* <DEDUP_REMOVED lines=11> */
.L_x_9074:
[----:B------:R-:W-:Y:S01]  /*11750*/  IMAD.MOV.U32 R7, RZ, RZ, R8 ;  /* 0x000000ffff077224 */ /* 0x000fe200078e0008 */
[----:B------:R-:W-:Y:S01]  /*11760*/  PRMT R10, R10, 0x7610, R9 ;  /* 0x000076100a0a7816 */ /* 0x000fe20000000009 */
[----:B------:R-:W-:Y:S01]  /*11770*/  IMAD.MOV.U32 R14, RZ, RZ, R17 ;  /* 0x000000ffff0e7224 */ /* 0x000fe200078e0011 */
[----:B------:R-:W-:Y:S02]  /*11780*/  PRMT R57, R57, 0x7610, R58 ;  /* 0x0000761039397816 */ /* 0x000fe4000000003a */
.L_x_9075:
[----:B------:R-:W-:Y:S05]  /*11790*/  BSYNC B1 ;  /* 0x0000000000017941 */ /* 0x000fea0003800000 */
.L_x_9073:
        /* <DEDUP_REMOVED lines=11> */
.L_x_9077:
[----:B------:R-:W-:Y:S01]  /*11850*/  IMAD.MOV.U32 R8, RZ, RZ, R7 ;  /* 0x000000ffff087224 */ /* 0x000fe200078e0007 */
[----:B------:R-:W-:Y:S01]  /*11860*/  PRMT R9, R10, 0x7632, R9 ;  /* 0x000076320a097816 */ /* 0x000fe20000000009 */
[----:B------:R-:W-:Y:S01]  /*11870*/  IMAD.MOV.U32 R17, RZ, RZ, R16 ;  /* 0x000000ffff117224 */ /* 0x000fe200078e0010 */
[----:B------:R-:W-:Y:S02]  /*11880*/  PRMT R58, R58, 0x5410, R56 ;  /* 0x000054103a3a7816 */ /* 0x000fe40000000038 */
.L_x_9078:
[----:B------:R-:W-:Y:S05]  /*11890*/  BSYNC B1 ;  /* 0x0000000000017941 */ /* 0x000fea0003800000 */
.L_x_9076:
        /* <DEDUP_REMOVED lines=11> */
.L_x_9080:
[----:B------:R-:W-:Y:S01]  /*11950*/  IMAD.MOV.U32 R7, RZ, RZ, R8 ;  /* 0x000000ffff077224 */ /* 0x000fe200078e0008 */
[----:B------:R-:W-:Y:S01]  /*11960*/  PRMT R10, R9, 0x7610, R10 ;  /* 0x00007610090a7816 */ /* 0x000fe2000000000a */
[----:B------:R-:W-:Y:S01]  /*11970*/  IMAD.MOV.U32 R16, RZ, RZ, R19 ;  /* 0x000000ffff107224 */ /* 0x000fe200078e0013 */
[----:B------:R-:W-:Y:S02]  /*11980*/  PRMT R56, R61, 0x7610, R56 ;  /* 0x000076103d387816 */ /* 0x000fe40000000038 */
.L_x_9081:
[----:B------:R-:W-:Y:S05]  /*11990*/  BSYNC B1 ;  /* 0x0000000000017941 */ /* 0x000fea0003800000 */
.L_x_9079:
        /* <DEDUP_REMOVED lines=11> */
.L_x_9083:
[----:B------:R-:W-:Y:S01]  /*11a50*/  IMAD.MOV.U32 R8, RZ, RZ, R7 ;  /* 0x000000ffff087224 */ /* 0x000fe200078e0007 */
[----:B------:R-:W-:Y:S01]  /*11a60*/  PRMT R9, R9, 0x5410, R10 ;  /* 0x0000541009097816 */ /* 0x000fe2000000000a */
[----:B------:R-:W-:Y:S01]  /*11a70*/  IMAD.MOV.U32 R19, RZ, RZ, R18 ;  /* 0x000000ffff137224 */ /* 0x000fe200078e0012 */
[----:B------:R-:W-:Y:S02]  /*11a80*/  PRMT R61, R59, 0x7632, R61 ;  /* 0x000076323b3d7816 */ /* 0x000fe4000000003d */
.L_x_9084:
[----:B------:R-:W-:Y:S05]  /*11a90*/  BSYNC B1 ;  /* 0x0000000000017941 */ /* 0x000fea0003800000 */
.L_x_9082:
        /* <DEDUP_REMOVED lines=11> */
.L_x_9086:
[----:B------:R-:W-:Y:S01]  /*11b50*/  IMAD.MOV.U32 R7, RZ, RZ, R8 ;  /* 0x000000ffff077224 */ /* 0x000fe200078e0008 */
[----:B------:R-:W-:Y:S01]  /*11b60*/  PRMT R10, R10, 0x7610, R9 ;  /* 0x000076100a0a7816 */ /* 0x000fe20000000009 */
[----:B------:R-:W-:Y:S01]  /*11b70*/  IMAD.MOV.U32 R18, RZ, RZ, R21 ;  /* 0x000000ffff127224 */ /* 0x000fe200078e0015 */
[----:B------:R-:W-:Y:S02]  /*11b80*/  PRMT R59, R59, 0x7610, R60 ;  /* 0x000076103b3b7816 */ /* 0x000fe4000000003c */
.L_x_9087:
[----:B------:R-:W-:Y:S05]  /*11b90*/  BSYNC B1 ;  /* 0x0000000000017941 */ /* 0x000fea0003800000 */
.L_x_9085:
        /* <DEDUP_REMOVED lines=11> */
.L_x_9089:
[----:B------:R-:W-:Y:S01]  /*11c50*/  IMAD.MOV.U32 R8, RZ, RZ, R7 ;  /* 0x000000ffff087224 */ /* 0x000fe200078e0007 */
[----:B------:R-:W-:Y:S01]  /*11c60*/  PRMT R9, R10, 0x7632, R9 ;  /* 0x000076320a097816 */ /* 0x000fe20000000009 */
[----:B------:R-:W-:Y:S01]  /*11c70*/  IMAD.MOV.U32 R21, RZ, RZ, R20 ;  /* 0x000000ffff157224 */ /* 0x000fe200078e0014 */
[----:B------:R-:W-:Y:S02]  /*11c80*/  PRMT R60, R60, 0x5410, R58 ;  /* 0x000054103c3c7816 */ /* 0x000fe4000000003a */
.L_x_9090:
[----:B------:R-:W-:Y:S05]  /*11c90*/  BSYNC B1 ;  /* 0x0000000000017941 */ /* 0x000fea0003800000 */
.L_x_9088:
        /* <DEDUP_REMOVED lines=11> */
.L_x_9092:
[----:B------:R-:W-:Y:S01]  /*11d50*/  IMAD.MOV.U32 R7, RZ, RZ, R8 ;  /* 0x000000ffff077224 */ /* 0x000fe200078e0008 */
[----:B------:R-:W-:Y:S01]  /*11d60*/  PRMT R10, R9, 0x7610, R10 ;  /* 0x00007610090a7816 */ /* 0x000fe2000000000a */
[----:B------:R-:W-:Y:S01]  /*11d70*/  IMAD.MOV.U32 R20, RZ, RZ, R23 ;  /* 0x000000ffff147224 */ /* 0x000fe200078e0017 */
[----:B------:R-:W-:Y:S02]  /*11d80*/  PRMT R58, R63, 0x7610, R58 ;  /* 0x000076103f3a7816 */ /* 0x000fe4000000003a */
.L_x_9093:
[----:B------:R-:W-:Y:S05]  /*11d90*/  BSYNC B1 ;  /* 0x0000000000017941 */ /* 0x000fea0003800000 */
.L_x_9091:
        /* <DEDUP_REMOVED lines=11> */
.L_x_9095:
[----:B------:R-:W-:Y:S01]  /*11e50*/  IMAD.MOV.U32 R8, RZ, RZ, R7 ;  /* 0x000000ffff087224 */ /* 0x000fe200078e0007 */
[----:B------:R-:W-:Y:S01]  /*11e60*/  PRMT R9, R9, 0x5410, R10 ;  /* 0x0000541009097816 */ /* 0x000fe2000000000a */
[----:B------:R-:W-:Y:S01]  /*11e70*/  IMAD.MOV.U32 R23, RZ, RZ, R22 ;  /* 0x000000ffff177224 */ /* 0x000fe200078e0016 */
[----:B------:R-:W-:Y:S02]  /*11e80*/  PRMT R63, R61, 0x7632, R63 ;  /* 0x000076323d3f7816 */ /* 0x000fe4000000003f */
.L_x_9096:
[----:B------:R-:W-:Y:S05]  /*11e90*/  BSYNC B1 ;  /* 0x0000000000017941 */ /* 0x000fea0003800000 */
.L_x_9094:
        /* <DEDUP_REMOVED lines=11> */
.L_x_9098:
[----:B------:R-:W-:Y:S01]  /*11f50*/  IMAD.MOV.U32 R7, RZ, RZ, R8 ;  /* 0x000000ffff077224 */ /* 0x000fe200078e0008 */
[----:B------:R-:W-:Y:S01]  /*11f60*/  PRMT R10, R10, 0x7610, R9 ;  /* 0x000076100a0a7816 */ /* 0x000fe20000000009 */
[----:B------:R-:W-:Y:S01]  /*11f70*/  IMAD.MOV.U32 R22, RZ, RZ, R25 ;  /* 0x000000ffff167224 */ /* 0x000fe200078e0019 */
[----:B------:R-:W-:Y:S02]  /*11f80*/  PRMT R61, R61, 0x5410, R62 ;  /* 0x000054103d3d7816 */ /* 0x000fe4000000003e */
.L_x_9099:
[----:B------:R-:W-:Y:S05]  /*11f90*/  BSYNC B1 ;  /* 0x0000000000017941 */ /* 0x000fea0003800000 */
.L_x_9097:
        /* <DEDUP_REMOVED lines=11> */
.L_x_9101:
[----:B------:R-:W-:Y:S01]  /*12050*/  IMAD.MOV.U32 R8, RZ, RZ, R7 ;  /* 0x000000ffff087224 */ /* 0x000fe200078e0007 */
[----:B------:R-:W-:Y:S01]  /*12060*/  PRMT R9, R10, 0x7632, R9 ;  /* 0x000076320a097816 */ /* 0x000fe20000000009 */
[----:B------:R-:W-:Y:S01]  /*12070*/  IMAD.MOV.U32 R25, RZ, RZ, R24 ;  /* 0x000000ffff197224 */ /* 0x000fe200078e0018 */
[----:B------:R-:W-:Y:S02]  /*12080*/  PRMT R62, R60, 0x7610, R62 ;  /* 0x000076103c3e7816 */ /* 0x000fe4000000003e */
.L_x_9102:
[----:B------:R-:W-:Y:S05]  /*12090*/  BSYNC B1 ;  /* 0x0000000000017941 */ /* 0x000fea0003800000 */
.L_x_9100:
        /* <DEDUP_REMOVED lines=11> */
.L_x_9104:
[----:B------:R-:W-:Y:S01]  /*12150*/  IMAD.MOV.U32 R7, RZ, RZ, R8 ;  /* 0x000000ffff077224 */ /* 0x000fe200078e0008 */
[----:B------:R-:W-:Y:S01]  /*12160*/  PRMT R9, R9, 0x5410, R9 ;  /* 0x0000541009097816 */ /* 0x000fe20000000009 */
[----:B------:R-:W-:Y:S01]  /*12170*/  IMAD.MOV.U32 R24, RZ, RZ, R27 ;  /* 0x000000ffff187224 */ /* 0x000fe200078e001b */
[----:B------:R-:W-:Y:S02]  /*12180*/  PRMT R60, R51, 0x7632, R60 ;  /* 0x00007632333c7816 */ /* 0x000fe4000000003c */
.L_x_9105:
[----:B------:R-:W-:Y:S05]  /*12190*/  BSYNC B1 ;  /* 0x0000000000017941 */ /* 0x000fea0003800000 */
.L_x_9103:
        /* <DEDUP_REMOVED lines=11> */
.L_x_9107:
[----:B------:R-:W-:Y:S01]  /*12250*/  IMAD.MOV.U32 R8, RZ, RZ, R7 ;  /* 0x000000ffff087224 */ /* 0x000fe200078e0007 */
[----:B------:R-:W-:Y:S01]  /*12260*/  PRMT R10, R10, 0x7610, R9 ;  /* 0x000076100a0a7816 */ /* 0x000fe20000000009 */
[----:B------:R-:W-:Y:S01]  /*12270*/  IMAD.MOV.U32 R27, RZ, RZ, R26 ;  /* 0x000000ffff1b7224 */ /* 0x000fe200078e001a */
[----:B------:R-:W-:Y:S02]  /*12280*/  PRMT R51, R51, 0x7610, R50 ;  /* 0x0000761033337816 */ /* 0x000fe40000000032 */
.L_x_9108:
[----:B------:R-:W-:Y:S05]  /*12290*/  BSYNC B1 ;  /* 0x0000000000017941 */ /* 0x000fea0003800000 */
.L_x_9106:
        /* <DEDUP_REMOVED lines=11> */
.L_x_9110:
[----:B------:R-:W-:Y:S01]  /*12350*/  IMAD.MOV.U32 R7, RZ, RZ, R8 ;  /* 0x000000ffff077224 */ /* 0x000fe200078e0008 */
[----:B------:R-:W-:Y:S01]  /*12360*/  PRMT R9, R9, 0x7610, R10 ;  /* 0x0000761009097816 */ /* 0x000fe2000000000a */
[----:B------:R-:W-:Y:S01]  /*12370*/  IMAD.MOV.U32 R26, RZ, RZ, R29 ;  /* 0x000000ffff1a7224 */ /* 0x000fe200078e001d */
[----:B------:R-:W-:Y:S02]  /*12380*/  PRMT R50, R50, 0x7610, R62 ;  /* 0x0000761032327816 */ /* 0x000fe4000000003e */
.L_x_9111:
[----:B------:R-:W-:Y:S05]  /*12390*/  BSYNC B1 ;  /* 0x0000000000017941 */ /* 0x000fea0003800000 */
.L_x_9109:
        /* <DEDUP_REMOVED lines=11> */
.L_x_9113:
[----:B------:R-:W-:Y:S01]  /*12450*/  IMAD.MOV.U32 R8, RZ, RZ, R7 ;  /* 0x000000ffff087224 */ /* 0x000fe200078e0007 */
[----:B------:R-:W-:Y:S01]  /*12460*/  PRMT R9, R9, 0x7632, R9 ;  /* 0x0000763209097816 */ /* 0x000fe20000000009 */
[----:B------:R-:W-:Y:S01]  /*12470*/  IMAD.MOV.U32 R29, RZ, RZ, R28 ;  /* 0x000000ffff1d7224 */ /* 0x000fe200078e001c */
[----:B------:R-:W-:Y:S02]  /*12480*/  PRMT R62, R62, 0x5410, R50 ;  /* 0x000054103e3e7816 */ /* 0x000fe40000000032 */
.L_x_9114:
[----:B------:R-:W-:Y:S05]  /*12490*/  BSYNC B1 ;  /* 0x0000000000017941 */ /* 0x000fea0003800000 */
.L_x_9112:
        /* <DEDUP_REMOVED lines=11> */
.L_x_9116:
[----:B------:R-:W-:Y:S01]  /*12550*/  IMAD.MOV.U32 R7, RZ, RZ, R8 ;  /* 0x000000ffff077224 */ /* 0x000fe200078e0008 */
[----:B------:R-:W-:Y:S01]  /*12560*/  PRMT R10, R9, 0x7610, R10 ;  /* 0x00007610090a7816 */ /* 0x000fe2000000000a */
[----:B------:R-:W-:Y:S01]  /*12570*/  IMAD.MOV.U32 R28, RZ, RZ, R31 ;  /* 0x000000ffff1c7224 */ /* 0x000fe200078e001f */
[----:B------:R-:W-:Y:S02]  /*12580*/  PRMT R50, R53, 0x7610, R50 ;  /* 0x0000761035327816 */ /* 0x000fe40000000032 */
.L_x_9117:
[----:B------:R-:W-:Y:S05]  /*12590*/  BSYNC B1 ;  /* 0x0000000000017941 */ /* 0x000fea0003800000 */
.L_x_9115:
        /* <DEDUP_REMOVED lines=11> */
.L_x_9119:
[----:B------:R-:W-:Y:S01]  /*12650*/  IMAD.MOV.U32 R8, RZ, RZ, R7 ;  /* 0x000000ffff087224 */ /* 0x000fe200078e0007 */
[----:B------:R-:W-:Y:S01]  /*12660*/  PRMT R9, R9, 0x5410, R10 ;  /* 0x0000541009097816 */ /* 0x000fe2000000000a */
[----:B------:R-:W-:Y:S01]  /*12670*/  IMAD.MOV.U32 R31, RZ, RZ, R30 ;  /* 0x000000ffff1f7224 */ /* 0x000fe200078e001e */
[----:B------:R-:W-:Y:S02]  /*12680*/  PRMT R53, R51, 0x7610, R53 ;  /* 0x0000761033357816 */ /* 0x000fe40000000035 */
.L_x_9120:
[----:B------:R-:W-:Y:S05]  /*12690*/  BSYNC B1 ;  /* 0x0000000000017941 */ /* 0x000fea0003800000 */
.L_x_9118:
        /* <DEDUP_REMOVED lines=11> */
.L_x_9122:
[----:B------:R-:W-:Y:S01]  /*12750*/  IMAD.MOV.U32 R30, RZ, RZ, R33 ;  /* 0x000000ffff1e7224 */ /* 0x000fe200078e0021 */
[----:B------:R-:W-:Y:S01]  /*12760*/  PRMT R10, R10, 0x7610, R9 ;  /* 0x000076100a0a7816 */ /* 0x000fe20000000009 */
[----:B------:R-:W-:Y:S01]  /*12770*/  IMAD.MOV.U32 R7, RZ, RZ, R8 ;  /* 0x000000ffff077224 */ /* 0x000fe200078e0008 */
[----:B------:R-:W-:Y:S02]  /*12780*/  PRMT R51, R52, 0x7610, R51 ;  /* 0x0000761034337816 */ /* 0x000fe40000000033 */
.L_x_9123:
[----:B------:R-:W-:Y:S05]  /*12790*/  BSYNC B1 ;  /* 0x0000000000017941 */ /* 0x000fea0003800000 */
.L_x_9121:
[----:B------:R-:W-:Y:S01]  /*127a0*/  HSETP2.GT.AND P0, PT, R10.H1_H1, R52.H1_H1, PT ;  /* 0x300000340a007234 */ /* 0x000fe20003f04c00 */
[----:B------:R-:W-:Y:S04]  /*127b0*/  BSSY B1, `(.L_x_9124) ;  /* 0x000000d000017945 */ /* 0x000fe80003800000 */
[----:B------:R-:W-:-:S13]  /*127c0*/  ISETP.EQ.OR P0, PT, R64, -0x1, P0 ;  /* 0xffffffff4000780c */ /* 0x000fda0000702670 */
[----:B------:R-:W-:Y:S05]  /*127d0*/  @P0 BRA `(.L_x_9125) ;  /* 0x0000006000000947 */ /* 0x000fea0003800000 */
[----:B------:R-:W-:Y:S01]  /*127e0*/  ISETP.GE.AND P0, PT, R7, R64, PT ;  /* 0x000000400700720c */ /* 0x000fe20003f06270 */
[----:B------:R-:W-:Y:S01]  /*127f0*/  IMAD.MOV.U32 R33, RZ, RZ, R7 ;  /* 0x000000ffff217224 */ /* 0x000fe200078e0007 */
[----:B------:R-:W-:-:S11]  /*12800*/  PRMT R53, R53, 0x7610, R52 ;  /* 0x0000761035357816 */ /* 0x000fd60000000034 */
[----:B------:R-:W-:Y:S01]  /*12810*/  HSETP2.NEU.OR P0, PT, R10.H1_H1, R52.H1_H1, P0 ;  /* 0x300000340a007234 */ /* 0x000fe2000070dc20 */
[----:B------:R-:W-:-:S12]  /*12820*/  PRMT R52, R10, 0x7632, R52 ;  /* 0x000076320a347816 */ /* 0x000fd80000000034 */
[----:B------:R-:W-:Y:S05]  /*12830*/  @P0 BRA `(.L_x_9126) ;  /* 0x0000004000000947 */ /* 0x000fea0003800000 */
.L_x_9125:
[----:B------:R-:W-:Y:S01]  /*12840*/  IMAD.MOV.U32 R33, RZ, RZ, R64 ;  /* 0x000000ffff217224 */ /* 0x000fe200078e0040 */
[--C-:B------:R-:W-:Y:S01]  /*12850*/  PRMT R52, R52, 0x7632, R10.reuse ;  /* 0x0000763234347816 */ /* 0x100fe2000000000a */
[----:B------:R-:W-:Y:S01]  /*12860*/  IMAD.MOV.U32 R64, RZ, RZ, R7 ;  /* 0x000000ffff407224 */ /* 0x000fe200078e0007 */
[----:B------:R-:W-:Y:S02]  /*12870*/  PRMT R53, R53, 0x7610, R10 ;  /* 0x0000761035357816 */ /* 0x000fe4000000000a */
.L_x_9126:
[----:B------:R-:W-:Y:S05]  /*12880*/  BSYNC B1 ;  /* 0x0000000000017941 */ /* 0x000fea0003800000 */
.L_x_9124:
[----:B------:R-:W-:Y:S02]  /*12890*/  IADD3 R5, R5, 0x4, RZ ;  /* 0x0000000405057810 */ /* 0x000fe40007ffe0ff */
[----:B------:R-:W-:Y:S01]  /*128a0*/  IADD3 R4, R4, 0x2, RZ ;  /* 0x0000000204047810 */ /* 0x000fe20007ffe0ff */
[----:B------:R-:W-:Y:S01]  /*128b0*/  @!P1 CALL.REL.NOINC `(.L_x_9127) ;  /* 0x0000001000009944 */ /* 0x000fe20003c00000 */
[----:B------:R-:W-:Y:S05]  /*128c0*/  BRA `(.L_x_9128) ;  /* 0xffffe04000007947 */ /* 0x000fea000383ffff */
.L_x_9127:
[----:B------:R-:W-:-:S04]  /*128d0*/  NOP ;  /* 0x0000000000007918 */ /* 0x000fc80000000000 */
[----:B------:R-:W0:Y:S04]  /*128e0*/  LDS.128 R4, [0x260] ;  /* 0x00026000ff047984 */ /* 0x000e280000000c00 */
[----:B------:R-:W1:Y:S04]  /*128f0*/  LDS.128 R8, [0x270] ;  /* 0x00027000ff087984 */ /* 0x000e680000000c00 */
[----:B------:R-:W-:Y:S04]  /*12900*/  LDS.128 R36, [0x2e0] ;  /* 0x0002e000ff247984 */ /* 0x000fe80000000c00 */
        /* <DEDUP_REMOVED lines=29> */
[----:B-1----:R1:W-:Y:S04]  /*12ae0*/  STL.64 [R1+0xa0], R8 ;  /* 0x0000a00801007387 */ /* 0x0023e80000100a00 */
[----:B------:R-:W-:Y:S04]  /*12af0*/  STL.64 [R1+0x88], R38 ;  /* 0x0000882601007387 */ /* 0x000fe80000100a00 */
[----:B0-----:R-:W-:Y:S04]  /*12b00*/  STL.64 [R1+0xb0], R4 ;  /* 0x0000b00401007387 */ /* 0x001fe80000100a00 */
[----:B------:R-:W0:Y:S01]  /*12b10*/  LDS.64 R4, [0x320] ;  /* 0x00032000ff047984 */ /* 0x000e220000000a00 */
[----:B--2---:R-:W-:-:S04]  /*12b20*/  FSETP.GT.FTZ.AND P0, PT, R32, R46, PT ;  /* 0x0000002e2000720b */ /* 0x004fc80003f14000 */
[----:B-1----:R-:W-:Y:S02]  /*12b30*/  FSEL R8, R46, R32, P0 ;  /* 0x000000202e087208 */ /* 0x002fe40000000000 */
[----:B------:R-:W-:-:S05]  /*12b40*/  FSEL R37, R32, R46, P0 ;  /* 0x0000002e20257208 */ /* 0x000fca0000000000 */
[----:B------:R-:W-:Y:S01]  /*12b50*/  FADD.FTZ R8, -R37, R8 ;  /* 0x0000000825087221 */ /* 0x000fe20000010100 */
[----:B------:R-:W-:Y:S03]  /*12b60*/  STL.64 [R1+0xa8], R10 ;  /* 0x0000a80a01007387 */ /* 0x000fe60000100a00 */
[----:B------:R-:W-:-:S06]  /*12b70*/  FMUL.FTZ R36, R8, 1.4426950216293334961 ;  /* 0x3fb8aa3b08247820 */ /* 0x000fcc0000410000 */
[----:B------:R-:W1:Y:S01]  /*12b80*/  MUFU.EX2 R36, R36 ;  /* 0x0000002400247308 */ /* 0x000e620000000800 */
[----:B------:R-:W-:Y:S01]  /*12b90*/  FADD.FTZ R65, R66, R65 ;  /* 0x0000004142417221 */ /* 0x000fe20000010000 */
[----:B------:R2:W-:Y:S04]  /*12ba0*/  STL.64 [R1+0xb8], R6 ;  /* 0x0000b80601007387 */ /* 0x0005e80000100a00 */
[----:B0-----:R0:W-:Y:S01]  /*12bb0*/  STL.64 [R1+0xc0], R4 ;  /* 0x0000c00401007387 */ /* 0x0011e20000100a00 */
[----:B--2---:R-:W-:Y:S01]  /*12bc0*/  IMAD.MOV.U32 R7, RZ, RZ, RZ ;  /* 0x000000ffff077224 */ /* 0x004fe200078e00ff */
[----:B0-----:R-:W-:Y:S01]  /*12bd0*/  FSEL R5, R47, R65, P0 ;  /* 0x000000412f057208 */ /* 0x001fe20000000000 */
[----:B------:R-:W-:Y:S01]  /*12be0*/  IMAD.MOV.U32 R4, RZ, RZ, R1 ;  /* 0x000000ffff047224 */ /* 0x000fe200078e0001 */
[----:B------:R-:W-:-:S03]  /*12bf0*/  FSEL R47, R65, R47, P0 ;  /* 0x0000002f412f7208 */ /* 0x000fc60000000000 */
[----:B-1----:R-:W-:Y:S02]  /*12c00*/  FMUL.FTZ R36, R5, R36 ;  /* 0x0000002405247220 */ /* 0x002fe40000410000 */
[----:B------:R-:W-:-:S05]  /*12c10*/  IMAD.MOV.U32 R5, RZ, RZ, R4 ;  /* 0x000000ffff057224 */ /* 0x000fca00078e0004 */
.L_x_9223:
        /* <DEDUP_REMOVED lines=20> */
.L_x_9130:
[----:B------:R-:W-:Y:S01]  /*12d60*/  IMAD.MOV.U32 R8, RZ, RZ, R45 ;  /* 0x000000ffff087224 */ /* 0x000fe200078e002d */
[----:B------:R-:W-:Y:S01]  /*12d70*/  PRMT R9, R9, 0x7610, R0 ;  /* 0x0000761009097816 */ /* 0x000fe20000000000 */
[----:B------:R-:W-:Y:S01]  /*12d80*/  IMAD.MOV.U32 R45, RZ, RZ, R44 ;  /* 0x000000ffff2d7224 */ /* 0x000fe200078e002c */
[----:B------:R-:W-:Y:S02]  /*12d90*/  PRMT R0, R0, 0x7610, R48 ;  /* 0x0000761000007816 */ /* 0x000fe40000000030 */
.L_x_9131:
[----:B------:R-:W-:Y:S05]  /*12da0*/  BSYNC B1 ;  /* 0x0000000000017941 */ /* 0x000fea0003800000 */
.L_x_9129:
        /* <DEDUP_REMOVED lines=11> */
.L_x_9133:
[----:B------:R-:W-:Y:S01]  /*12e60*/  IMAD.MOV.U32 R6, RZ, RZ, R8 ;  /* 0x000000ffff067224 */ /* 0x000fe200078e0008 */
[----:B------:R-:W-:Y:S01]  /*12e70*/  PRMT R9, R9, 0x7632, R9 ;  /* 0x0000763209097816 */ /* 0x000fe20000000009 */
[----:B------:R-:W-:Y:S01]  /*12e80*/  IMAD.MOV.U32 R44, RZ, RZ, R43 ;  /* 0x000000ffff2c7224 */ /* 0x000fe200078e002b */
[----:B------:R-:W-:Y:S02]  /*12e90*/  PRMT R48, R48, 0x5410, R48 ;  /* 0x0000541030307816 */ /* 0x000fe40000000030 */
.L_x_9134:
[----:B------:R-:W-:Y:S05]  /*12ea0*/  BSYNC B1 ;  /* 0x0000000000017941 */ /* 0x000fea0003800000 */
.L_x_9132:
        /* <DEDUP_REMOVED lines=11> */
.L_x_9136:
[----:B------:R-:W-:Y:S01]  /*12f60*/  IMAD.MOV.U32 R8, RZ, RZ, R6 ;  /* 0x000000ffff087224 */ /* 0x000fe200078e0006 */
[----:B------:R-:W-:Y:S01]  /*12f70*/  PRMT R10, R9, 0x7610, R10 ;  /* 0x00007610090a7816 */ /* 0x000fe2000000000a */
[----:B------:R-:W-:Y:S01]  /*12f80*/  IMAD.MOV.U32 R43, RZ, RZ, R42 ;  /* 0x000000ffff2b7224 */ /* 0x000fe200078e002a */
[----:B------:R-:W-:Y:S02]  /*12f90*/  PRMT R48, R49, 0x7610, R48 ;  /* 0x0000761031307816 */ /* 0x000fe40000000030 */
.L_x_9137:
[----:B------:R-:W-:Y:S05]  /*12fa0*/  BSYNC B1 ;  /* 0x0000000000017941 */ /* 0x000fea0003800000 */
.L_x_9135:
        /* <DEDUP_REMOVED lines=11> */
.L_x_9139:
[----:B------:R-:W-:Y:S01]  /*13060*/  IMAD.MOV.U32 R6, RZ, RZ, R8 ;  /* 0x000000ffff067224 */ /* 0x000fe200078e0008 */
[----:B------:R-:W-:Y:S01]  /*13070*/  PRMT R9, R10, 0x7610, R9 ;  /* 0x000076100a097816 */ /* 0x000fe20000000009 */
[----:B------:R-:W-:Y:S01]  /*13080*/  IMAD.MOV.U32 R42, RZ, RZ, R41 ;  /* 0x000000ffff2a7224 */ /* 0x000fe200078e0029 */
[----:B------:R-:W-:Y:S02]  /*13090*/  PRMT R49, R55, 0x7610, R49 ;  /* 0x0000761037317816 */ /* 0x000fe40000000031 */
.L_x_9140:
[----:B------:R-:W-:Y:S05]  /*130a0*/  BSYNC B1 ;  /* 0x0000000000017941 */ /* 0x000fea0003800000 */
.L_x_9138:
        /* <DEDUP_REMOVED lines=11> */
.L_x_9142:
[----:B------:R-:W-:Y:S01]  /*13160*/  IMAD.MOV.U32 R8, RZ, RZ, R6 ;  /* 0x000000ffff087224 */ /* 0x000fe200078e0006 */
[----:B------:R-:W-:Y:S01]  /*13170*/  PRMT R9, R9, 0x5410, R9 ;  /* 0x0000541009097816 */ /* 0x000fe20000000009 */
[----:B------:R-:W-:Y:S01]  /*13180*/  IMAD.MOV.U32 R41, RZ, RZ, R40 ;  /* 0x000000ffff297224 */ /* 0x000fe200078e0028 */
[----:B------:R-:W-:Y:S02]  /*13190*/  PRMT R55, R49, 0x7632, R55 ;  /* 0x0000763231377816 */ /* 0x000fe40000000037 */
.L_x_9143:
[----:B------:R-:W-:Y:S05]  /*131a0*/  BSYNC B1 ;  /* 0x0000000000017941 */ /* 0x000fea0003800000 */
.L_x_9141:
        /* <DEDUP_REMOVED lines=11> */
.L_x_9145:
[----:B------:R-:W-:Y:S01]  /*13260*/  IMAD.MOV.U32 R6, RZ, RZ, R8 ;  /* 0x000000ffff067224 */ /* 0x000fe200078e0008 */
[----:B------:R-:W-:Y:S01]  /*13270*/  PRMT R10, R10, 0x7610, R9 ;  /* 0x000076100a0a7816 */ /* 0x000fe20000000009 */
[----:B------:R-:W-:Y:S01]  /*13280*/  IMAD.MOV.U32 R40, RZ, RZ, R35 ;  /* 0x000000ffff287224 */ /* 0x000fe200078e0023 */
[----:B------:R-:W-:Y:S02]  /*13290*/  PRMT R49, R49, 0x7610, R54 ;  /* 0x0000761031317816 */ /* 0x000fe40000000036 */
.L_x_9146:
[----:B------:R-:W-:Y:S05]  /*132a0*/  BSYNC B1 ;  /* 0x0000000000017941 */ /* 0x000fea0003800000 */
.L_x_9144:
        /* <DEDUP_REMOVED lines=11> */
.L_x_9148:
[----:B------:R-:W-:Y:S01]  /*13360*/  IMAD.MOV.U32 R8, RZ, RZ, R6 ;  /* 0x000000ffff087224 */ /* 0x000fe200078e0006 */
[----:B------:R-:W-:Y:S01]  /*13370*/  PRMT R9, R10, 0x7632, R9 ;  /* 0x000076320a097816 */ /* 0x000fe20000000009 */
[----:B------:R-:W-:Y:S01]  /*13380*/  IMAD.MOV.U32 R35, RZ, RZ, R34 ;  /* 0x000000ffff237224 */ /* 0x000fe200078e0022 */
[----:B------:R-:W-:Y:S02]  /*13390*/  PRMT R54, R54, 0x5410, R0 ;  /* 0x0000541036367816 */ /* 0x000fe40000000000 */
.L_x_9149:
[----:B------:R-:W-:Y:S05]  /*133a0*/  BSYNC B1 ;  /* 0x0000000000017941 */ /* 0x000fea0003800000 */
.L_x_9147:
        /* <DEDUP_REMOVED lines=11> */
.L_x_9151:
[----:B------:R-:W-:Y:S01]  /*13460*/  IMAD.MOV.U32 R6, RZ, RZ, R8 ;  /* 0x000000ffff067224 */ /* 0x000fe200078e0008 */
[----:B------:R-:W-:Y:S01]  /*13470*/  PRMT R10, R9, 0x7610, R10 ;  /* 0x00007610090a7816 */ /* 0x000fe2000000000a */
[----:B------:R-:W-:Y:S01]  /*13480*/  IMAD.MOV.U32 R34, RZ, RZ, R3 ;  /* 0x000000ffff227224 */ /* 0x000fe200078e0003 */
[----:B------:R-:W-:Y:S02]  /*13490*/  PRMT R0, R57, 0x7610, R0 ;  /* 0x0000761039007816 */ /* 0x000fe40000000000 */
.L_x_9152:
[----:B------:R-:W-:Y:S05]  /*134a0*/  BSYNC B1 ;  /* 0x0000000000017941 */ /* 0x000fea0003800000 */
.L_x_9150:
        /* <DEDUP_REMOVED lines=11> */
.L_x_9154:
[----:B------:R-:W-:Y:S01]  /*13560*/  IMAD.MOV.U32 R8, RZ, RZ, R6 ;  /* 0x000000ffff087224 */ /* 0x000fe200078e0006 */
[----:B------:R-:W-:Y:S01]  /*13570*/  PRMT R9, R9, 0x5410, R10 ;  /* 0x0000541009097816 */ /* 0x000fe2000000000a */
[----:B------:R-:W-:Y:S01]  /*13580*/  IMAD.MOV.U32 R3, RZ, RZ, R2 ;  /* 0x000000ffff037224 */ /* 0x000fe200078e0002 */
[----:B------:R-:W-:Y:S02]  /*13590*/  PRMT R57, R55, 0x7632, R57 ;  /* 0x0000763237397816 */ /* 0x000fe40000000039 */
.L_x_9155:
[----:B------:R-:W-:Y:S05]  /*135a0*/  BSYNC B1 ;  /* 0x0000000000017941 */ /* 0x000fea0003800000 */
.L_x_9153:
        /* <DEDUP_REMOVED lines=11> */
.L_x_9157:
[----:B------:R-:W-:Y:S01]  /*13660*/  IMAD.MOV.U32 R6, RZ, RZ, R8 ;  /* 0x000000ffff067224 */ /* 0x000fe200078e0008 */
[----:B------:R-:W-:Y:S01]  /*13670*/  PRMT R10, R10, 0x7610, R9 ;  /* 0x000076100a0a7816 */ /* 0x000fe20000000009 */
[----:B------:R-:W-:Y:S01]  /*13680*/  IMAD.MOV.U32 R2, RZ, RZ, R13 ;  /* 0x000000ffff027224 */ /* 0x000fe200078e000d */
[----:B------:R-:W-:Y:S02]  /*13690*/  PRMT R55, R55, 0x7610, R56 ;  /* 0x0000761037377816 */ /* 0x000fe40000000038 */
.L_x_9158:
[----:B------:R-:W-:Y:S05]  /*136a0*/  BSYNC B1 ;  /* 0x0000000000017941 */ /* 0x000fea0003800000 */
.L_x_9156:
        /* <DEDUP_REMOVED lines=11> */
.L_x_9160:
[----:B------:R-:W-:Y:S01]  /*13760*/  IMAD.MOV.U32 R8, RZ, RZ, R6 ;  /* 0x000000ffff087224 */ /* 0x000fe200078e0006 */
[----:B------:R-:W-:Y:S01]  /*13770*/  PRMT R9, R10, 0x7632, R9 ;  /* 0x000076320a097816 */ /* 0x000fe20000000009 */
[----:B------:R-:W-:Y:S01]  /*13780*/  IMAD.MOV.U32 R13, RZ, RZ, R12 ;  /* 0x000000ffff0d7224 */ /* 0x000fe200078e000c */
[----:B------:R-:W-:Y:S02]  /*13790*/  PRMT R56, R56, 0x5410, R54 ;  /* 0x0000541038387816 */ /* 0x000fe40000000036 */
.L_x_9161:
[----:B------:R-:W-:Y:S05]  /*137a0*/  BSYNC B1 ;  /* 0x0000000000017941 */ /* 0x000fea0003800000 */
.L_x_9159:
        /* <DEDUP_REMOVED lines=11> */
.L_x_9163:
[----:B------:R-:W-:Y:S01]  /*13860*/  IMAD.MOV.U32 R6, RZ, RZ, R8 ;  /* 0x000000ffff067224 */ /* 0x000fe200078e0008 */
[----:B------:R-:W-:Y:S01]  /*13870*/  PRMT R10, R9, 0x7610, R10 ;  /* 0x00007610090a7816 */ /* 0x000fe2000000000a */
[----:B------:R-:W-:Y:S01]  /*13880*/  IMAD.MOV.U32 R12, RZ, RZ, R15 ;  /* 0x000000ffff0c7224 */ /* 0x000fe200078e000f */
[----:B------:R-:W-:Y:S02]  /*13890*/  PRMT R54, R59, 0x7610, R54 ;  /* 0x000076103b367816 */ /* 0x000fe40000000036 */
.L_x_9164:
[----:B------:R-:W-:Y:S05]  /*138a0*/  BSYNC B1 ;  /* 0x0000000000017941 */ /* 0x000fea0003800000 */
.L_x_9162:
        /* <DEDUP_REMOVED lines=11> */
.L_x_9166:
[----:B------:R-:W-:Y:S01]  /*13960*/  IMAD.MOV.U32 R8, RZ, RZ, R6 ;  /* 0x000000ffff087224 */ /* 0x000fe200078e0006 */
[----:B------:R-:W-:Y:S01]  /*13970*/  PRMT R9, R9, 0x5410, R10 ;  /* 0x0000541009097816 */ /* 0x000fe2000000000a */
[----:B------:R-:W-:Y:S01]  /*13980*/  IMAD.MOV.U32 R15, RZ, RZ, R14 ;  /* 0x000000ffff0f7224 */ /* 0x000fe200078e000e */
[----:B------:R-:W-:Y:S02]  /*13990*/  PRMT R59, R57, 0x7632, R59 ;  /* 0x00007632393b7816 */ /* 0x000fe4000000003b */
.L_x_9167:
[----:B------:R-:W-:Y:S05]  /*139a0*/  BSYNC B1 ;  /* 0x0000000000017941 */ /* 0x000fea0003800000 */
.L_x_9165:
        /* <DEDUP_REMOVED lines=11> */
.L_x_9169:
[----:B------:R-:W-:Y:S01]  /*13a60*/  IMAD.MOV.U32 R6, RZ, RZ, R8 ;  /* 0x000000ffff067224 */ /* 0x000fe200078e0008 */
[----:B------:R-:W-:Y:S01]  /*13a70*/  PRMT R10, R10, 0x7610, R9 ;  /* 0x000076100a0a7816 */ /* 0x000fe20000000009 */
[----:B------:R-:W-:Y:S01]  /*13a80*/  IMAD.MOV.U32 R14, RZ, RZ, R17 ;  /* 0x000000ffff0e7224 */ /* 0x000fe200078e0011 */
[----:B------:R-:W-:Y:S02]  /*13a90*/  PRMT R57, R57, 0x7610, R58 ;  /* 0x0000761039397816 */ /* 0x000fe4000000003a */
.L_x_9170:
[----:B------:R-:W-:Y:S05]  /*13aa0*/  BSYNC B1 ;  /* 0x0000000000017941 */ /* 0x000fea0003800000 */
.L_x_9168:
        /* <DEDUP_REMOVED lines=11> */
.L_x_9172:
[----:B------:R-:W-:Y:S01]  /*13b60*/  IMAD.MOV.U32 R8, RZ, RZ, R6 ;  /* 0x000000ffff087224 */ /* 0x000fe200078e0006 */
[----:B------:R-:W-:Y:S01]  /*13b70*/  PRMT R9, R10, 0x7632, R9 ;  /* 0x000076320a097816 */ /* 0x000fe20000000009 */
[----:B------:R-:W-:Y:S01]  /*13b80*/  IMAD.MOV.U32 R17, RZ, RZ, R16 ;  /* 0x000000ffff117224 */ /* 0x000fe200078e0010 */
[----:B------:R-:W-:Y:S02]  /*13b90*/  PRMT R58, R58, 0x5410, R56 ;  /* 0x000054103a3a7816 */ /* 0x000fe40000000038 */
.L_x_9173:
[----:B------:R-:W-:Y:S05]  /*13ba0*/  BSYNC B1 ;  /* 0x0000000000017941 */ /* 0x000fea0003800000 */
.L_x_9171:
        /* <DEDUP_REMOVED lines=11> */
.L_x_9175:
[----:B------:R-:W-:Y:S01]  /*13c60*/  IMAD.MOV.U32 R6, RZ, RZ, R8 ;  /* 0x000000ffff067224 */ /* 0x000fe200078e0008 */
[----:B------:R-:W-:Y:S01]  /*13c70*/  PRMT R10, R9, 0x7610, R10 ;  /* 0x00007610090a7816 */ /* 0x000fe2000000000a */
[----:B------:R-:W-:Y:S01]  /*13c80*/  IMAD.MOV.U32 R16, RZ, RZ, R19 ;  /* 0x000000ffff107224 */ /* 0x000fe200078e0013 */
[----:B------:R-:W-:Y:S02]  /*13c90*/  PRMT R56, R61, 0x7610, R56 ;  /* 0x000076103d387816 */ /* 0x000fe40000000038 */
.L_x_9176:
[----:B------:R-:W-:Y:S05]  /*13ca0*/  BSYNC B1 ;  /* 0x0000000000017941 */ /* 0x000fea0003800000 */
.L_x_9174:
        /* <DEDUP_REMOVED lines=11> */
.L_x_9178:
[----:B------:R-:W-:Y:S01]  /*13d60*/  IMAD.MOV.U32 R8, RZ, RZ, R6 ;  /* 0x000000ffff087224 */ /* 0x000fe200078e0006 */
[----:B------:R-:W-:Y:S01]  /*13d70*/  PRMT R9, R9, 0x5410, R10 ;  /* 0x0000541009097816 */ /* 0x000fe2000000000a */
[----:B------:R-:W-:Y:S01]  /*13d80*/  IMAD.MOV.U32 R19, RZ, RZ, R18 ;  /* 0x000000ffff137224 */ /* 0x000fe200078e0012 */
[----:B------:R-:W-:Y:S02]  /*13d90*/  PRMT R61, R59, 0x7632, R61 ;  /* 0x000076323b3d7816 */ /* 0x000fe4000000003d */
.L_x_9179:
[----:B------:R-:W-:Y:S05]  /*13da0*/  BSYNC B1 ;  /* 0x0000000000017941 */ /* 0x000fea0003800000 */
.L_x_9177:
        /* <DEDUP_REMOVED lines=11> */
.L_x_9181:
[----:B------:R-:W-:Y:S01]  /*13e60*/  IMAD.MOV.U32 R6, RZ, RZ, R8 ;  /* 0x000000ffff067224 */ /* 0x000fe200078e0008 */
[----:B------:R-:W-:Y:S01]  /*13e70*/  PRMT R10, R10, 0x7610, R9 ;  /* 0x000076100a0a7816 */ /* 0x000fe20000000009 */
[----:B------:R-:W-:Y:S01]  /*13e80*/  IMAD.MOV.U32 R18, RZ, RZ, R21 ;  /* 0x000000ffff127224 */ /* 0x000fe200078e0015 */
[----:B------:R-:W-:Y:S02]  /*13e90*/  PRMT R59, R59, 0x7610, R60 ;  /* 0x000076103b3b7816 */ /* 0x000fe4000000003c */
.L_x_9182:
[----:B------:R-:W-:Y:S05]  /*13ea0*/  BSYNC B1 ;  /* 0x0000000000017941 */ /* 0x000fea0003800000 */
.L_x_9180:
        /* <DEDUP_REMOVED lines=11> */
.L_x_9184:
[----:B------:R-:W-:Y:S01]  /*13f60*/  IMAD.MOV.U32 R8, RZ, RZ, R6 ;  /* 0x000000ffff087224 */ /* 0x000fe200078e0006 */
[----:B------:R-:W-:Y:S01]  /*13f70*/  PRMT R9, R10, 0x7632, R9 ;  /* 0x000076320a097816 */ /* 0x000fe20000000009 */
[----:B------:R-:W-:Y:S01]  /*13f80*/  IMAD.MOV.U32 R21, RZ, RZ, R20 ;  /* 0x000000ffff157224 */ /* 0x000fe200078e0014 */
[----:B------:R-:W-:Y:S02]  /*13f90*/  PRMT R60, R60, 0x5410, R58 ;  /* 0x000054103c3c7816 */ /* 0x000fe4000000003a */
.L_x_9185:
[----:B------:R-:W-:Y:S05]  /*13fa0*/  BSYNC B1 ;  /* 0x0000000000017941 */ /* 0x000fea0003800000 */
.L_x_9183:
        /* <DEDUP_REMOVED lines=11> */
.L_x_9187:
[----:B------:R-:W-:Y:S01]  /*14060*/  IMAD.MOV.U32 R6, RZ, RZ, R8 ;  /* 0x000000ffff067224 */ /* 0x000fe200078e0008 */
[----:B------:R-:W-:Y:S01]  /*14070*/  PRMT R10, R9, 0x7610, R10 ;  /* 0x00007610090a7816 */ /* 0x000fe2000000000a */
[----:B------:R-:W-:Y:S01]  /*14080*/  IMAD.MOV.U32 R20, RZ, RZ, R23 ;  /* 0x000000ffff147224 */ /* 0x000fe200078e0017 */
[----:B------:R-:W-:Y:S02]  /*14090*/  PRMT R58, R63, 0x7610, R58 ;  /* 0x000076103f3a7816 */ /* 0x000fe4000000003a */
.L_x_9188:
[----:B------:R-:W-:Y:S05]  /*140a0*/  BSYNC B1 ;  /* 0x0000000000017941 */ /* 0x000fea0003800000 */
.L_x_9186:
        /* <DEDUP_REMOVED lines=11> */
.L_x_9190:
[----:B------:R-:W-:Y:S01]  /*14160*/  IMAD.MOV.U32 R8, RZ, RZ, R6 ;  /* 0x000000ffff087224 */ /* 0x000fe200078e0006 */
[----:B------:R-:W-:Y:S01]  /*14170*/  PRMT R9, R9, 0x5410, R10 ;  /* 0x0000541009097816 */ /* 0x000fe2000000000a */
[----:B------:R-:W-:Y:S01]  /*14180*/  IMAD.MOV.U32 R23, RZ, RZ, R22 ;  /* 0x000000ffff177224 */ /* 0x000fe200078e0016 */
[----:B------:R-:W-:Y:S02]  /*14190*/  PRMT R63, R61, 0x7632, R63 ;  /* 0x000076323d3f7816 */ /* 0x000fe4000000003f */
.L_x_9191:
[----:B------:R-:W-:Y:S05]  /*141a0*/  BSYNC B1 ;  /* 0x0000000000017941 */ /* 0x000fea0003800000 */
.L_x_9189:
        /* <DEDUP_REMOVED lines=11> */
.L_x_9193:
[----:B------:R-:W-:Y:S01]  /*14260*/  IMAD.MOV.U32 R6, RZ, RZ, R8 ;  /* 0x000000ffff067224 */ /* 0x000fe200078e0008 */
[----:B------:R-:W-:Y:S01]  /*14270*/  PRMT R10, R10, 0x7610, R9 ;  /* 0x000076100a0a7816 */ /* 0x000fe20000000009 */
[----:B------:R-:W-:Y:S01]  /*14280*/  IMAD.MOV.U32 R22, RZ, RZ, R25 ;  /* 0x000000ffff167224 */ /* 0x000fe200078e0019 */
[----:B------:R-:W-:Y:S02]  /*14290*/  PRMT R61, R61, 0x5410, R62 ;  /* 0x000054103d3d7816 */ /* 0x000fe4000000003e */
.L_x_9194:
[----:B------:R-:W-:Y:S05]  /*142a0*/  BSYNC B1 ;  /* 0x0000000000017941 */ /* 0x000fea0003800000 */
.L_x_9192:
        /* <DEDUP_REMOVED lines=11> */
.L_x_9196:
[----:B------:R-:W-:Y:S01]  /*14360*/  IMAD.MOV.U32 R8, RZ, RZ, R6 ;  /* 0x000000ffff087224 */ /* 0x000fe200078e0006 */
[----:B------:R-:W-:Y:S01]  /*14370*/  PRMT R9, R10, 0x7632, R9 ;  /* 0x000076320a097816 */ /* 0x000fe20000000009 */
[----:B------:R-:W-:Y:S01]  /*14380*/  IMAD.MOV.U32 R25, RZ, RZ, R24 ;  /* 0x000000ffff197224 */ /* 0x000fe200078e0018 */
[----:B------:R-:W-:Y:S02]  /*14390*/  PRMT R62, R60, 0x7610, R62 ;  /* 0x000076103c3e7816 */ /* 0x000fe4000000003e */
.L_x_9197:
[----:B------:R-:W-:Y:S05]  /*143a0*/  BSYNC B1 ;  /* 0x0000000000017941 */ /* 0x000fea0003800000 */
.L_x_9195:
        /* <DEDUP_REMOVED lines=11> */
.L_x_9199:
[----:B------:R-:W-:Y:S01]  /*14460*/  IMAD.MOV.U32 R6, RZ, RZ, R8 ;  /* 0x000000ffff067224 */ /* 0x000fe200078e0008 */
[----:B------:R-:W-:Y:S01]  /*14470*/  PRMT R9, R9, 0x5410, R9 ;  /* 0x0000541009097816 */ /* 0x000fe20000000009 */
[----:B------:R-:W-:Y:S01]  /*14480*/  IMAD.MOV.U32 R24, RZ, RZ, R27 ;  /* 0x000000ffff187224 */ /* 0x000fe200078e001b */
[----:B------:R-:W-:Y:S02]  /*14490*/  PRMT R60, R51, 0x7632, R60 ;  /* 0x00007632333c7816 */ /* 0x000fe4000000003c */
.L_x_9200:
[----:B------:R-:W-:Y:S05]  /*144a0*/  BSYNC B1 ;  /* 0x0000000000017941 */ /* 0x000fea0003800000 */
.L_x_9198:
        /* <DEDUP_REMOVED lines=11> */
.L_x_9202:
[----:B------:R-:W-:Y:S01]  /*14560*/  IMAD.MOV.U32 R8, RZ, RZ, R6 ;  /* 0x000000ffff087224 */ /* 0x000fe200078e0006 */
[----:B------:R-:W-:Y:S01]  /*14570*/  PRMT R10, R10, 0x7610, R9 ;  /* 0x000076100a0a7816 */ /* 0x000fe20000000009 */
[----:B------:R-:W-:Y:S01]  /*14580*/  IMAD.MOV.U32 R27, RZ, RZ, R26 ;  /* 0x000000ffff1b7224 */ /* 0x000fe200078e001a */
[----:B------:R-:W-:Y:S02]  /*14590*/  PRMT R51, R51, 0x7610, R50 ;  /* 0x0000761033337816 */ /* 0x000fe40000000032 */
.L_x_9203:
[----:B------:R-:W-:Y:S05]  /*145a0*/  BSYNC B1 ;  /* 0x0000000000017941 */ /* 0x000fea0003800000 */
.L_x_9201:
        /* <DEDUP_REMOVED lines=11> */
.L_x_9205:
[----:B------:R-:W-:Y:S01]  /*14660*/  IMAD.MOV.U32 R6, RZ, RZ, R8 ;  /* 0x000000ffff067224 */ /* 0x000fe200078e0008 */
[----:B------:R-:W-:Y:S01]  /*14670*/  PRMT R9, R9, 0x7610, R10 ;  /* 0x0000761009097816 */ /* 0x000fe2000000000a */
[----:B------:R-:W-:Y:S01]  /*14680*/  IMAD.MOV.U32 R26, RZ, RZ, R29 ;  /* 0x000000ffff1a7224 */ /* 0x000fe200078e001d */
[----:B------:R-:W-:Y:S02]  /*14690*/  PRMT R50, R50, 0x7610, R62 ;  /* 0x0000761032327816 */ /* 0x000fe4000000003e */
.L_x_9206:
[----:B------:R-:W-:Y:S05]  /*146a0*/  BSYNC B1 ;  /* 0x0000000000017941 */ /* 0x000fea0003800000 */
.L_x_9204:
        /* <DEDUP_REMOVED lines=11> */
.L_x_9208:
[----:B------:R-:W-:Y:S01]  /*14760*/  IMAD.MOV.U32 R8, RZ, RZ, R6 ;  /* 0x000000ffff087224 */ /* 0x000fe200078e0006 */
[----:B------:R-:W-:Y:S01]  /*14770*/  PRMT R9, R9, 0x7632, R9 ;  /* 0x0000763209097816 */ /* 0x000fe20000000009 */
[----:B------:R-:W-:Y:S01]  /*14780*/  IMAD.MOV.U32 R29, RZ, RZ, R28 ;  /* 0x000000ffff1d7224 */ /* 0x000fe200078e001c */
[----:B------:R-:W-:Y:S02]  /*14790*/  PRMT R62, R62, 0x5410, R50 ;  /* 0x000054103e3e7816 */ /* 0x000fe40000000032 */
.L_x_9209:
[----:B------:R-:W-:Y:S05]  /*147a0*/  BSYNC B1 ;  /* 0x0000000000017941 */ /* 0x000fea0003800000 */
.L_x_9207:
        /* <DEDUP_REMOVED lines=11> */
.L_x_9211:
[----:B------:R-:W-:Y:S01]  /*14860*/  IMAD.MOV.U32 R6, RZ, RZ, R8 ;  /* 0x000000ffff067224 */ /* 0x000fe200078e0008 */
[----:B------:R-:W-:Y:S01]  /*14870*/  PRMT R10, R9, 0x7610, R10 ;  /* 0x00007610090a7816 */ /* 0x000fe2000000000a */
[----:B------:R-:W-:Y:S01]  /*14880*/  IMAD.MOV.U32 R28, RZ, RZ, R31 ;  /* 0x000000ffff1c7224 */ /* 0x000fe200078e001f */
[----:B------:R-:W-:Y:S02]  /*14890*/  PRMT R50, R53, 0x7610, R50 ;  /* 0x0000761035327816 */ /* 0x000fe40000000032 */
.L_x_9212:
[----:B------:R-:W-:Y:S05]  /*148a0*/  BSYNC B1 ;  /* 0x0000000000017941 */ /* 0x000fea0003800000 */
.L_x_9210:
        /* <DEDUP_REMOVED lines=11> */
.L_x_9214:
[----:B------:R-:W-:Y:S01]  /*14960*/  IMAD.MOV.U32 R8, RZ, RZ, R6 ;  /* 0x000000ffff087224 */ /* 0x000fe200078e0006 */
[----:B------:R-:W-:Y:S01]  /*14970*/  PRMT R9, R9, 0x5410, R10 ;  /* 0x0000541009097816 */ /* 0x000fe2000000000a */
[----:B------:R-:W-:Y:S01]  /*14980*/  IMAD.MOV.U32 R31, RZ, RZ, R30 ;  /* 0x000000ffff1f7224 */ /* 0x000fe200078e001e */
[----:B------:R-:W-:Y:S02]  /*14990*/  PRMT R53, R51, 0x7610, R53 ;  /* 0x0000761033357816 */ /* 0x000fe40000000035 */
.L_x_9215:
[----:B------:R-:W-:Y:S05]  /*149a0*/  BSYNC B1 ;  /* 0x0000000000017941 */ /* 0x000fea0003800000 */
.L_x_9213:
        /* <DEDUP_REMOVED lines=11> */
.L_x_9217:
[----:B------:R-:W-:Y:S01]  /*14a60*/  IMAD.MOV.U32 R6, RZ, RZ, R8 ;  /* 0x000000ffff067224 */ /* 0x000fe200078e0008 */
[----:B------:R-:W-:Y:S01]  /*14a70*/  PRMT R9, R9, 0x7632, R9 ;  /* 0x0000763209097816 */ /* 0x000fe20000000009 */
[----:B------:R-:W-:Y:S01]  /*14a80*/  IMAD.MOV.U32 R30, RZ, RZ, R33 ;  /* 0x000000ffff1e7224 */ /* 0x000fe200078e0021 */
[----:B------:R-:W-:Y:S02]  /*14a90*/  PRMT R51, R52, 0x7610, R51 ;  /* 0x0000761034337816 */ /* 0x000fe40000000033 */
.L_x_9218:
[----:B------:R-:W-:Y:S05]  /*14aa0*/  BSYNC B1 ;  /* 0x0000000000017941 */ /* 0x000fea0003800000 */
.L_x_9216:
        /* <DEDUP_REMOVED lines=11> */
.L_x_9220:
[----:B------:R-:W-:Y:S01]  /*14b60*/  PRMT R52, R53, 0x7632, R52 ;  /* 0x0000763235347816 */ /* 0x000fe20000000034 */
[----:B------:R-:W-:Y:S01]  /*14b70*/  IMAD.MOV.U32 R33, RZ, RZ, R64 ;  /* 0x000000ffff217224 */ /* 0x000fe200078e0040 */
[--C-:B------:R-:W-:Y:S01]  /*14b80*/  PRMT R63, R63, 0x5410, R9.reuse ;  /* 0x000054103f3f7816 */ /* 0x100fe20000000009 */
[--C-:B------:R-:W-:Y:S01]  /*14b90*/  IMAD.MOV.U32 R32, RZ, RZ, R6.reuse ;  /* 0x000000ffff207224 */ /* 0x100fe200078e0006 */
[----:B------:R-:W-:Y:S01]  /*14ba0*/  PRMT R53, R53, 0x5410, R9 ;  /* 0x0000541035357816 */ /* 0x000fe20000000009 */
[----:B------:R-:W-:Y:S02]  /*14bb0*/  IMAD.MOV.U32 R64, RZ, RZ, R6 ;  /* 0x000000ffff407224 */ /* 0x000fe400078e0006 */
.L_x_9221:
[----:B------:R-:W-:Y:S05]  /*14bc0*/  BSYNC B1 ;  /* 0x0000000000017941 */ /* 0x000fea0003800000 */
.L_x_9219:
[----:B------:R-:W-:Y:S02]  /*14bd0*/  IADD3 R5, R5, 0x4, RZ ;  /* 0x0000000405057810 */ /* 0x000fe40007ffe0ff */
[----:B------:R-:W-:Y:S01]  /*14be0*/  IADD3 R4, R4, 0x2, RZ ;  /* 0x0000000204047810 */ /* 0x000fe20007ffe0ff */
[----:B------:R-:W-:Y:S01]  /*14bf0*/  @!P1 CALL.REL.NOINC `(.L_x_9222) ;  /* 0x0000001000009944 */ /* 0x000fe20003c00000 */
[----:B------:R-:W-:Y:S05]  /*14c00*/  BRA `(.L_x_9223) ;  /* 0xffffe01000007947 */ /* 0x000fea000383ffff */
.L_x_9222:
[----:B------:R-:W-:Y:S02]  /*14c10*/  FADD.FTZ R36, R47, R36 ;  /* 0x000000242f247221 */ /* 0x000fe40000010000 */
.L_x_8938:
[----:B------:R-:W-:Y:S05]  /*14c20*/  BSYNC B0 ;  /* 0x0000000000007941 */ /* 0x000fea0003800000 */
.L_x_8937:
[----:B------:R-:W-:Y:S05]  /*14c30*/  @P2 EXIT ;  /* 0x000000000000294d */ /* 0x000fea0003800000 */
[----:B-1----:R-:W0:Y:S01]  /*14c40*/  S2R R4, SR_CTAID.X ;  /* 0x0000000000047919 */ /* 0x002e220000002500 */
[----:B------:R-:W-:Y:S02]  /*14c50*/  IMAD.MOV.U32 R5, RZ, RZ, c[0x0][0x180] ;  /* 0x00006000ff057624 */ /* 0x000fe400078e00ff */
[----:B------:R-:W-:-:S03]  /*14c60*/  IMAD.MOV.U32 R64, RZ, RZ, 0x4 ;  /* 0x00000004ff407424 */ /* 0x000fc600078e00ff */
[----:B------:R-:W-:Y:S01]  /*14c70*/  ISETP.GE.AND P2, PT, R5, 0x1, PT ;  /* 0x000000010500780c */ /* 0x000fe20003f46270 */
[----:B0-----:R-:W-:-:S12]  /*14c80*/  IMAD.WIDE R38, R4, R64, c[0x0][0x168] ;  /* 0x00005a0004267625 */ /* 0x001fd800078e0240 */
[----:B------:R-:W2:Y:S04]  /*14c90*/  @P2 LDG.E.CONSTANT R8, [R38.64] ;  /* 0x0000000426082981 */ /* 0x000ea8000c1e9900 */
[----:B------:R-:W3:Y:S01]  /*14ca0*/  @P2 LDG.E.CONSTANT R7, [R38.64] ;  /* 0x0000000426072981 */ /* 0x000ee2000c1e9900 */
[----:B------:R-:W-:-:S13]  /*14cb0*/  ISETP.GE.AND P1, PT, R5, 0x2, PT ;  /* 0x000000020500780c */ /* 0x000fda0003f26270 */
[----:B------:R-:W4:Y:S01]  /*14cc0*/  @P1 LDG.E.CONSTANT R6, [R38.64] ;  /* 0x0000000426061981 */ /* 0x000f22000c1e9900 */
[----:B------:R-:W0:Y:S01]  /*14cd0*/  MUFU.LG2 R36, R36 ;  /* 0x0000002400247308 */ /* 0x000e220000000c00 */
[----:B------:R-:W-:Y:S01]  /*14ce0*/  HADD2.F32 R9, -RZ, R63.H1_H1 ;  /* 0x3000003fff097230 */ /* 0x000fe20000004100 */
[----:B------:R-:W-:Y:S02]  /*14cf0*/  IMAD R46, R4, c[0x0][0x180], RZ ;  /* 0x00006000042e7a24 */ /* 0x000fe400078e02ff */
[----:B------:R-:W-:Y:S02]  /*14d00*/  IMAD.MOV.U32 R47, RZ, RZ, 0x2 ;  /* 0x00000002ff2f7424 */ /* 0x000fe400078e00ff */
[----:B------:R-:W-:Y:S02]  /*14d10*/  @P2 FADD.FTZ R9, R9, -R37 ;  /* 0x8000002509092221 */ /* 0x000fe40000010000 */
[----:B------:R-:W-:-:S04]  /*14d20*/  IMAD.SHL.U32 R46, R46, 0x2, RZ ;  /* 0x000000022e2e7824 */ /* 0x000fc800078e00ff */
[----:B------:R-:W-:-:S04]  /*14d30*/  IMAD.WIDE R64, R46, R64, c[0x0][0x170] ;  /* 0x00005c002e407625 */ /* 0x000fc800078e0240 */
[----:B0-----:R-:W-:Y:S01]  /*14d40*/  @P2 FFMA.FTZ R9, R36, -0.69314718246459960938, R9 ;  /* 0xbf31721824092823 */ /* 0x001fe20000010009 */
[----:B------:R-:W-:Y:S01]  /*14d50*/  @P2 STG.E [R64.64], R32 ;  /* 0x0000002040002986 */ /* 0x000fe2000c101904 */
[----:B------:R-:W-:Y:S01]  /*14d60*/  IMAD.WIDE R46, R46, R47, c[0x0][0x178] ;  /* 0x00005e002e2e7625 */ /* 0x000fe200078e022f */
[C---:B------:R-:W-:Y:S02]  /*14d70*/  ISETP.GE.AND P0, PT, R5.reuse, 0x3, PT ;  /* 0x000000030500780c */ /* 0x040fe40003f06270 */
[----:B------:R-:W-:-:S13]  /*14d80*/  ISETP.GE.AND P4, PT, R5, 0x4, PT ;  /* 0x000000040500780c */ /* 0x000fda0003f86270 */
[----:B------:R-:W5:Y:S01]  /*14d90*/  @P4 LDG.E.CONSTANT R10, [R38.64] ;  /* 0x00000004260a4981 */ /* 0x000f62000c1e9900 */
[----:B--2---:R-:W-:-:S05]  /*14da0*/  @P2 FADD.FTZ R8, R8, R9 ;  /* 0x0000000908082221 */ /* 0x004fca0000010000 */
[----:B------:R-:W-:Y:S01]  /*14db0*/  @P2 F2FP.PACK_AB R4, RZ, R8 ;  /* 0x00000008ff04223e */ /* 0x000fe200000000ff */
[----:B------:R-:W-:Y:S01]  /*14dc0*/  HADD2.F32 R9, -RZ, R51.H0_H0 ;  /* 0x20000033ff097230 */ /* 0x000fe20000004100 */
[----:B------:R-:W2:Y:S04]  /*14dd0*/  @P0 LDG.E.CONSTANT R8, [R38.64] ;  /* 0x0000000426080981 */ /* 0x000ea8000c1e9900 */
[----:B------:R0:W-:Y:S02]  /*14de0*/  @P2 STG.E.U16 [R46.64], R4 ;  /* 0x000000042e002986 */ /* 0x0001e4000c101504 */
[----:B0-----:R-:W-:-:S05]  /*14df0*/  HADD2.F32 R4, -RZ, R52.H0_H0 ;  /* 0x20000034ff047230 */ /* 0x001fca0000004100 */
[----:B------:R-:W-:-:S04]  /*14e00*/  @P2 FADD.FTZ R4, R4, -R37 ;  /* 0x8000002504042221 */ /* 0x000fc80000010000 */
[----:B------:R-:W-:-:S04]  /*14e10*/  @P2 FFMA.FTZ R4, R36, -0.69314718246459960938, R4 ;  /* 0xbf31721824042823 */ /* 0x000fc80000010004 */
[----:B---3--:R-:W-:Y:S02]  /*14e20*/  @P2 FADD.FTZ R4, R7, R4 ;  /* 0x0000000407042221 */ /* 0x008fe40000010000 */
[----:B------:R-:W3:Y:S01]  /*14e30*/  @P1 LDG.E.CONSTANT R7, [R38.64] ;  /* 0x0000000426071981 */ /* 0x000ee2000c1e9900 */
[----:B------:R-:W-:Y:S02]  /*14e40*/  @P1 FADD.FTZ R9, R9, -R37 ;  /* 0x8000002509091221 */ /* 0x000fe40000010000 */
[----:B------:R-:W-:Y:S01]  /*14e50*/  @P2 F2FP.PACK_AB R4, RZ, R4 ;  /* 0x00000004ff04223e */ /* 0x000fe200000000ff */
[----:B------:R-:W-:Y:S01]  /*14e60*/  @P2 STG.E [R64.64+0x4], R33 ;  /* 0x0000042140002986 */ /* 0x000fe2000c101904 */
[----:B------:R-:W-:-:S04]  /*14e70*/  @P1 FFMA.FTZ R9, R36, -0.69314718246459960938, R9 ;  /* 0xbf31721824091823 */ /* 0x000fc80000010009 */
[----:B----4-:R-:W-:Y:S02]  /*14e80*/  @P1 FADD.FTZ R9, R6, R9 ;  /* 0x0000000906091221 */ /* 0x010fe40000010000 */
[----:B------:R-:W4:Y:S04]  /*14e90*/  @P0 LDG.E.CONSTANT R6, [R38.64] ;  /* 0x0000000426060981 */ /* 0x000f28000c1e9900 */
[----:B------:R0:W-:Y:S02]  /*14ea0*/  @P2 STG.E.U16 [R46.64+0x2], R4 ;  /* 0x000002042e002986 */ /* 0x0001e4000c101504 */
[----:B0-----:R-:W-:Y:S02]  /*14eb0*/  @P1 F2FP.PACK_AB R4, RZ, R9 ;  /* 0x00000009ff04123e */ /* 0x001fe400000000ff */
[----:B------:R-:W4:Y:S01]  /*14ec0*/  @P4 LDG.E.CONSTANT R9, [R38.64] ;  /* 0x0000000426094981 */ /* 0x000f22000c1e9900 */
[----:B------:R-:W-:-:S03]  /*14ed0*/  ISETP.GE.AND P3, PT, R5, 0x5, PT ;  /* 0x000000050500780c */ /* 0x000fc60003f66270 */
[----:B------:R-:W-:Y:S04]  /*14ee0*/  @P1 STG.E [R64.64+0x8], R30 ;  /* 0x0000081e40001986 */ /* 0x000fe8000c101904 */
[----:B------:R0:W-:Y:S01]  /*14ef0*/  @P1 STG.E.U16 [R46.64+0x4], R4 ;  /* 0x000004042e001986 */ /* 0x0001e2000c101504 */
[----:B------:R-:W-:-:S05]  /*14f00*/  ISETP.GE.AND P6, PT, R5, 0x6, PT ;  /* 0x000000060500780c */ /* 0x000fca0003fc6270 */
[----:B------:R-:W5:Y:S01]  /*14f10*/  @P3 LDG.E.CONSTANT R11, [R38.64] ;  /* 0x00000004260b3981 */ /* 0x000f62000c1e9900 */
[----:B0-----:R-:W-:-:S05]  /*14f20*/  HADD2.F32 R4, -RZ, R53.H0_H0 ;  /* 0x20000035ff047230 */ /* 0x001fca0000004100 */
[----:B------:R-:W-:-:S04]  /*14f30*/  @P1 FADD.FTZ R4, R4, -R37 ;  /* 0x8000002504041221 */ /* 0x000fc80000010000 */
[----:B------:R-:W-:Y:S01]  /*14f40*/  @P1 FFMA.FTZ R4, R36, -0.69314718246459960938, R4 ;  /* 0xbf31721824041823 */ /* 0x000fe20000010004 */
[----:B------:R-:W-:-:S05]  /*14f50*/  HADD2.F32 R30, -RZ, R50.H0_H0 ;  /* 0x20000032ff1e7230 */ /* 0x000fca0000004100 */
[----:B------:R-:W-:Y:S01]  /*14f60*/  @P0 FADD.FTZ R30, R30, -R37 ;  /* 0x800000251e1e0221 */ /* 0x000fe20000010000 */
[----:B------:R0:W-:Y:S03]  /*14f70*/  @P1 STG.E [R64.64+0xc], R31 ;  /* 0x00000c1f40001986 */ /* 0x0001e6000c101904 */
[----:B------:R-:W-:Y:S01]  /*14f80*/  @P0 FFMA.FTZ R30, R36, -0.69314718246459960938, R30 ;  /* 0xbf317218241e0823 */ /* 0x000fe2000001001e */
[C---:B------:R-:W-:Y:S02]  /*14f90*/  ISETP.GE.AND P5, PT, R5.reuse, 0x7, PT ;  /* 0x000000070500780c */ /* 0x040fe40003fa6270 */
[----:B------:R-:W-:-:S11]  /*14fa0*/  ISETP.GE.AND P2, PT, R5, 0x8, PT ;  /* 0x000000080500780c */ /* 0x000fd60003f46270 */
[----:B0-----:R-:W5:Y:S01]  /*14fb0*/  @P5 LDG.E.CONSTANT R31, [R38.64] ;  /* 0x00000004261f5981 */ /* 0x001f62000c1e9900 */
[----:B---3--:R-:W-:-:S03]  /*14fc0*/  @P1 FADD.FTZ R4, R7, R4 ;  /* 0x0000000407041221 */ /* 0x008fc60000010000 */
[----:B------:R-:W3:Y:S02]  /*14fd0*/  @P3 LDG.E.CONSTANT R7, [R38.64] ;  /* 0x0000000426073981 */ /* 0x000ee4000c1e9900 */
[----:B------:R-:W-:-:S05]  /*14fe0*/  @P1 F2FP.PACK_AB R4, RZ, R4 ;  /* 0x00000004ff04123e */ /* 0x000fca00000000ff */
[----:B------:R2:W-:Y:S02]  /*14ff0*/  @P1 STG.E.U16 [R46.64+0x6], R4 ;  /* 0x000006042e001986 */ /* 0x0005e4000c101504 */
[----:B--2---:R-:W-:Y:S01]  /*15000*/  @P0 FADD.FTZ R4, R8, R30 ;  /* 0x0000001e08040221 */ /* 0x004fe20000010000 */
[----:B------:R-:W-:Y:S01]  /*15010*/  HADD2.F32 R30, -RZ, R62.H1_H1 ;  /* 0x3000003eff1e7230 */ /* 0x000fe20000004100 */
[----:B------:R0:W-:Y:S04]  /*15020*/  @P0 STG.E [R64.64+0x10], R28 ;  /* 0x0000101c40000986 */ /* 0x0001e8000c101904 */
[----:B------:R-:W-:Y:S01]  /*15030*/  @P0 FADD.FTZ R30, R30, -R37 ;  /* 0x800000251e1e0221 */ /* 0x000fe20000010000 */
[----:B------:R-:W2:Y:S03]  /*15040*/  @P6 LDG.E.CONSTANT R8, [R38.64] ;  /* 0x0000000426086981 */ /* 0x000ea6000c1e9900 */
[----:B------:R-:W-:Y:S01]  /*15050*/  @P0 FFMA.FTZ R30, R36, -0.69314718246459960938, R30 ;  /* 0xbf317218241e0823 */ /* 0x000fe2000001001e */
[----:B0-----:R-:W2:Y:S03]  /*15060*/  @P6 LDG.E.CONSTANT R28, [R38.64] ;  /* 0x00000004261c6981 */ /* 0x001ea6000c1e9900 */
[----:B----4-:R-:W-:Y:S01]  /*15070*/  @P0 FADD.FTZ R30, R6, R30 ;  /* 0x0000001e061e0221 */ /* 0x010fe20000010000 */
[----:B------:R-:W-:-:S04]  /*15080*/  @P0 F2FP.PACK_AB R6, RZ, R4 ;  /* 0x00000004ff06023e */ /* 0x000fc800000000ff */
[----:B------:R-:W-:Y:S02]  /*15090*/  @P0 F2FP.PACK_AB R4, RZ, R30 ;  /* 0x0000001eff04023e */ /* 0x000fe400000000ff */
[----:B------:R-:W4:Y:S04]  /*150a0*/  @P5 LDG.E.CONSTANT R30, [R38.64] ;  /* 0x00000004261e5981 */ /* 0x000f28000c1e9900 */
[----:B------:R0:W-:Y:S01]  /*150b0*/  @P0 STG.E.U16 [R46.64+0x8], R6 ;  /* 0x000008062e000986 */ /* 0x0001e2000c101504 */
[----:B------:R-:W-:-:S03]  /*150c0*/  ISETP.GE.AND P1, PT, R5, 0x9, PT ;  /* 0x000000090500780c */ /* 0x000fc60003f26270 */
[----:B------:R1:W-:Y:S04]  /*150d0*/  @P0 STG.E [R64.64+0x14], R29 ;  /* 0x0000141d40000986 */ /* 0x0003e8000c101904 */
[----:B------:R1:W-:Y:S04]  /*150e0*/  @P0 STG.E.U16 [R46.64+0xa], R4 ;  /* 0x00000a042e000986 */ /* 0x0003e8000c101504 */
[----:B------:R1:W-:Y:S01]  /*150f0*/  @P4 STG.E [R64.64+0x18], R26 ;  /* 0x0000181a40004986 */ /* 0x0003e2000c101904 */
[----:B0-----:R-:W-:-:S03]  /*15100*/  HADD2.F32 R6, -RZ, R51.H1_H1 ;  /* 0x30000033ff067230 */ /* 0x001fc60000004100 */
[----:B-1----:R-:W4:Y:S01]  /*15110*/  @P2 LDG.E.CONSTANT R29, [R38.64] ;  /* 0x00000004261d2981 */ /* 0x002f22000c1e9900 */
[----:B------:R-:W-:-:S03]  /*15120*/  HADD2.F32 R4, -RZ, R50.H1_H1 ;  /* 0x30000032ff047230 */ /* 0x000fc60000004100 */
[----:B------:R-:W4:Y:S02]  /*15130*/  @P2 LDG.E.CONSTANT R26, [R38.64] ;  /* 0x00000004261a2981 */ /* 0x000f24000c1e9900 */
[--C-:B------:R-:W-:Y:S02]  /*15140*/  @P4 FADD.FTZ R4, R4, -R37.reuse ;  /* 0x8000002504044221 */ /* 0x100fe40000010000 */
[----:B------:R-:W-:Y:S02]  /*15150*/  @P4 FADD.FTZ R6, R6, -R37 ;  /* 0x8000002506064221 */ /* 0x000fe40000010000 */
[C---:B------:R-:W-:Y:S02]  /*15160*/  @P4 FFMA.FTZ R4, R36.reuse, -0.69314718246459960938, R4 ;  /* 0xbf31721824044823 */ /* 0x040fe40000010004 */
[----:B------:R-:W-:Y:S02]  /*15170*/  @P4 FFMA.FTZ R6, R36, -0.69314718246459960938, R6 ;  /* 0xbf31721824064823 */ /* 0x000fe40000010006 */
[----:B-----5:R-:W-:-:S02]  /*15180*/  @P4 FADD.FTZ R4, R10, R4 ;  /* 0x000000040a044221 */ /* 0x020fc40000010000 */
[----:B------:R-:W5:Y:S01]  /*15190*/  @P1 LDG.E.CONSTANT R10, [R38.64] ;  /* 0x00000004260a1981 */ /* 0x000f62000c1e9900 */
[----:B------:R-:W-:-:S03]  /*151a0*/  @P4 FADD.FTZ R6, R9, R6 ;  /* 0x0000000609064221 */ /* 0x000fc60000010000 */
[----:B------:R-:W5:Y:S01]  /*151b0*/  @P1 LDG.E.CONSTANT R9, [R38.64] ;  /* 0x0000000426091981 */ /* 0x000f62000c1e9900 */
[----:B------:R-:W-:Y:S01]  /*151c0*/  HADD2.F32 R32, -RZ, R60.H0_H0 ;  /* 0x2000003cff207230 */ /* 0x000fe20000004100 */
[----:B------:R-:W-:-:S04]  /*151d0*/  @P4 F2FP.PACK_AB R4, RZ, R4 ;  /* 0x00000004ff04423e */ /* 0x000fc800000000ff */
[----:B------:R-:W-:Y:S01]  /*151e0*/  @P3 FADD.FTZ R32, R32, -R37 ;  /* 0x8000002520203221 */ /* 0x000fe20000010000 */
[----:B------:R0:W-:Y:S03]  /*151f0*/  @P4 STG.E.U16 [R46.64+0xc], R4 ;  /* 0x00000c042e004986 */ /* 0x0001e6000c101504 */
[----:B------:R-:W-:Y:S01]  /*15200*/  @P3 FFMA.FTZ R32, R36, -0.69314718246459960938, R32 ;  /* 0xbf31721824203823 */ /* 0x000fe20000010020 */
[----:B------:R1:W-:Y:S01]  /*15210*/  @P4 STG.E [R64.64+0x1c], R27 ;  /* 0x00001c1b40004986 */ /* 0x0003e2000c101904 */
[----:B0-----:R-:W-:Y:S01]  /*15220*/  HADD2.F32 R4, -RZ, R62.H0_H0 ;  /* 0x2000003eff047230 */ /* 0x001fe20000004100 */
[----:B------:R-:W-:-:S04]  /*15230*/  @P4 F2FP.PACK_AB R6, RZ, R6 ;  /* 0x00000006ff06423e */ /* 0x000fc800000000ff */
[----:B-1----:R-:W-:-:S04]  /*15240*/  @P3 FADD.FTZ R27, R4, -R37 ;  /* 0x80000025041b3221 */ /* 0x002fc80000010000 */
[----:B------:R-:W-:Y:S01]  /*15250*/  @P3 FFMA.FTZ R27, R36, -0.69314718246459960938, R27 ;  /* 0xbf317218241b3823 */ /* 0x000fe2000001001b */
[----:B------:R0:W-:Y:S03]  /*15260*/  @P4 STG.E.U16 [R46.64+0xe], R6 ;  /* 0x00000e062e004986 */ /* 0x0001e6000c101504 */
[----:B------:R-:W-:Y:S01]  /*15270*/  @P3 FADD.FTZ R11, R11, R27 ;  /* 0x0000001b0b0b3221 */ /* 0x000fe20000010000 */
[----:B------:R1:W-:Y:S01]  /*15280*/  @P3 STG.E [R64.64+0x20], R24 ;  /* 0x0000201840003986 */ /* 0x0003e2000c101904 */
[----:B------:R-:W-:-:S03]  /*15290*/  ISETP.GE.AND P4, PT, R5, 0xb, PT ;  /* 0x0000000b0500780c */ /* 0x000fc60003f86270 */
[----:B------:R-:W-:Y:S01]  /*152a0*/  @P3 F2FP.PACK_AB R11, RZ, R11 ;  /* 0x0000000bff0b323e */ /* 0x000fe200000000ff */
[----:B0-----:R-:W-:Y:S01]  /*152b0*/  HADD2.F32 R6, -RZ, R61.H1_H1 ;  /* 0x3000003dff067230 */ /* 0x001fe20000004100 */
[----:B------:R-:W-:-:S04]  /*152c0*/  ISETP.GE.AND P0, PT, R5, 0xa, PT ;  /* 0x0000000a0500780c */ /* 0x000fc80003f06270 */
[----:B------:R-:W-:-:S04]  /*152d0*/  @P6 FADD.FTZ R6, R6, -R37 ;  /* 0x8000002506066221 */ /* 0x000fc80000010000 */
[----:B------:R-:W-:-:S05]  /*152e0*/  @P6 FFMA.FTZ R6, R36, -0.69314718246459960938, R6 ;  /* 0xbf31721824066823 */ /* 0x000fca0000010006 */
[----:B-1----:R-:W5:Y:S01]  /*152f0*/  @P0 LDG.E.CONSTANT R24, [R38.64] ;  /* 0x0000000426180981 */ /* 0x002f62000c1e9900 */
[----:B---3--:R-:W-:-:S05]  /*15300*/  @P3 FADD.FTZ R7, R7, R32 ;  /* 0x0000002007073221 */ /* 0x008fca0000010000 */
[----:B------:R-:W-:-:S05]  /*15310*/  @P3 F2FP.PACK_AB R4, RZ, R7 ;  /* 0x00000007ff04323e */ /* 0x000fca00000000ff */
[----:B------:R0:W-:Y:S04]  /*15320*/  @P3 STG.E.U16 [R46.64+0x10], R4 ;  /* 0x000010042e003986 */ /* 0x0001e8000c101504 */
[----:B------:R-:W-:Y:S01]  /*15330*/  @P3 STG.E [R64.64+0x24], R25 ;  /* 0x0000241940003986 */ /* 0x000fe2000c101904 */
[----:B0-----:R-:W-:-:S03]  /*15340*/  HADD2.F32 R4, -RZ, R63.H0_H0 ;  /* 0x2000003fff047230 */ /* 0x001fc60000004100 */
[----:B------:R0:W-:Y:S02]  /*15350*/  @P3 STG.E.U16 [R46.64+0x12], R11 ;  /* 0x0000120b2e003986 */ /* 0x0001e4000c101504 */
[----:B------:R-:W-:-:S04]  /*15360*/  @P6 FADD.FTZ R4, R4, -R37 ;  /* 0x8000002504046221 */ /* 0x000fc80000010000 */
[----:B------:R-:W-:Y:S01]  /*15370*/  @P6 FFMA.FTZ R4, R36, -0.69314718246459960938, R4 ;  /* 0xbf31721824046823 */ /* 0x000fe20000010004 */
[----:B0-----:R-:W-:-:S03]  /*15380*/  HADD2.F32 R11, -RZ, R60.H1_H1 ;  /* 0x3000003cff0b7230 */ /* 0x001fc60000004100 */
[----:B--2---:R-:W-:Y:S01]  /*15390*/  @P6 FADD.FTZ R4, R8, R4 ;  /* 0x0000000408046221 */ /* 0x004fe20000010000 */
[----:B------:R-:W-:Y:S01]  /*153a0*/  HADD2.F32 R7, -RZ, R58.H0_H0 ;  /* 0x2000003aff077230 */ /* 0x000fe20000004100 */
[----:B------:R-:W-:Y:S01]  /*153b0*/  @P6 FADD.FTZ R6, R28, R6 ;  /* 0x000000061c066221 */ /* 0x000fe20000010000 */
[----:B------:R-:W2:Y:S01]  /*153c0*/  @P4 LDG.E.CONSTANT R8, [R38.64] ;  /* 0x0000000426084981 */ /* 0x000ea2000c1e9900 */
[--C-:B------:R-:W-:Y:S01]  /*153d0*/  @P5 FADD.FTZ R11, R11, -R37.reuse ;  /* 0x800000250b0b5221 */ /* 0x100fe20000010000 */
[----:B------:R-:W-:Y:S01]  /*153e0*/  @P6 F2FP.PACK_AB R4, RZ, R4 ;  /* 0x00000004ff04623e */ /* 0x000fe200000000ff */
[----:B------:R-:W-:Y:S02]  /*153f0*/  @P5 FADD.FTZ R27, R7, -R37 ;  /* 0x80000025071b5221 */ /* 0x000fe40000010000 */
[C---:B------:R-:W-:Y:S01]  /*15400*/  @P5 FFMA.FTZ R11, R36.reuse, -0.69314718246459960938, R11 ;  /* 0xbf317218240b5823 */ /* 0x040fe2000001000b */
[----:B------:R-:W-:Y:S01]  /*15410*/  @P6 F2FP.PACK_AB R6, RZ, R6 ;  /* 0x00000006ff06623e */ /* 0x000fe200000000ff */
[----:B------:R-:W3:Y:S01]  /*15420*/  @P0 LDG.E.CONSTANT R7, [R38.64] ;  /* 0x0000000426070981 */ /* 0x000ee2000c1e9900 */
[----:B------:R-:W-:-:S02]  /*15430*/  @P5 FFMA.FTZ R25, R36, -0.69314718246459960938, R27 ;  /* 0xbf31721824195823 */ /* 0x000fc4000001001b */
[----:B----4-:R-:W-:Y:S01]  /*15440*/  @P5 FADD.FTZ R11, R30, R11 ;  /* 0x0000000b1e0b5221 */ /* 0x010fe20000010000 */
[----:B------:R0:W-:Y:S01]  /*15450*/  @P6 STG.E [R64.64+0x28], R22 ;  /* 0x0000281640006986 */ /* 0x0001e2000c101904 */
[----:B------:R-:W-:Y:S02]  /*15460*/  PRMT R27, R4, 0x7610, R27 ;  /* 0x00007610041b7816 */ /* 0x000fe4000000001b */
[----:B------:R-:W-:Y:S01]  /*15470*/  ISETP.GE.AND P3, PT, R5, 0xc, PT ;  /* 0x0000000c0500780c */ /* 0x000fe20003f66270 */
[----:B------:R1:W-:Y:S01]  /*15480*/  @P6 STG.E.U16 [R46.64+0x14], R6 ;  /* 0x000014062e006986 */ /* 0x0003e2000c101504 */
[----:B------:R-:W-:-:S03]  /*15490*/  @P5 F2FP.PACK_AB R11, RZ, R11 ;  /* 0x0000000bff0b523e */ /* 0x000fc600000000ff */
[----:B------:R-:W4:Y:S01]  /*154a0*/  @P4 LDG.E.CONSTANT R4, [R38.64] ;  /* 0x0000000426044981 */ /* 0x000f22000c1e9900 */
[----:B0-----:R-:W-:Y:S02]  /*154b0*/  HADD2.F32 R22, -RZ, R61.H0_H0 ;  /* 0x2000003dff167230 */ /* 0x001fe40000004100 */
[----:B-1----:R-:W-:Y:S01]  /*154c0*/  HADD2.F32 R6, -RZ, R59.H1_H1 ;  /* 0x3000003bff067230 */ /* 0x002fe20000004100 */
[----:B------:R0:W-:Y:S01]  /*154d0*/  @P6 STG.E [R64.64+0x2c], R23 ;  /* 0x00002c1740006986 */ /* 0x0001e2000c101904 */
[----:B------:R-:W-:Y:S01]  /*154e0*/  PRMT R30, R11, 0x7610, R30 ;  /* 0x000076100b1e7816 */ /* 0x000fe2000000001e */
[----:B------:R-:W-:Y:S02]  /*154f0*/  @P2 FADD.FTZ R11, R22, -R37 ;  /* 0x80000025160b2221 */ /* 0x000fe40000010000 */
[----:B------:R-:W-:Y:S01]  /*15500*/  @P5 FADD.FTZ R25, R31, R25 ;  /* 0x000000191f195221 */ /* 0x000fe20000010000 */
[----:B------:R1:W-:Y:S01]  /*15510*/  @P6 STG.E.U16 [R46.64+0x16], R27 ;  /* 0x0000161b2e006986 */ /* 0x0003e2000c101504 */
[----:B------:R-:W-:Y:S01]  /*15520*/  ISETP.GE.AND P6, PT, R5, 0xd, PT ;  /* 0x0000000d0500780c */ /* 0x000fe20003fc6270 */
[----:B0-----:R-:W-:-:S02]  /*15530*/  @P2 FADD.FTZ R23, R6, -R37 ;  /* 0x8000002506172221 */ /* 0x001fc40000010000 */
[----:B------:R-:W-:Y:S01]  /*15540*/  @P5 F2FP.PACK_AB R25, RZ, R25 ;  /* 0x00000019ff19523e */ /* 0x000fe200000000ff */
[----:B------:R-:W4:Y:S01]  /*15550*/  @P3 LDG.E.CONSTANT R6, [R38.64] ;  /* 0x0000000426063981 */ /* 0x000f22000c1e9900 */
[C---:B------:R-:W-:Y:S02]  /*15560*/  @P2 FFMA.FTZ R22, R36.reuse, -0.69314718246459960938, R23 ;  /* 0xbf31721824162823 */ /* 0x040fe40000010017 */
[----:B------:R-:W-:Y:S01]  /*15570*/  @P2 FFMA.FTZ R23, R36, -0.69314718246459960938, R11 ;  /* 0xbf31721824172823 */ /* 0x000fe2000001000b */
[----:B------:R-:W-:Y:S01]  /*15580*/  HADD2.F32 R28, -RZ, R56.H0_H0 ;  /* 0x20000038ff1c7230 */ /* 0x000fe20000004100 */
[----:B------:R0:W-:Y:S02]  /*15590*/  @P5 STG.E [R64.64+0x30], R20 ;  /* 0x0000301440005986 */ /* 0x0001e4000c101904 */
[----:B------:R-:W-:Y:S01]  /*155a0*/  @P2 FADD.FTZ R23, R26, R23 ;  /* 0x000000171a172221 */ /* 0x000fe20000010000 */
[----:B------:R-:W-:Y:S01]  /*155b0*/  HADD2.F32 R26, -RZ, R58.H1_H1 ;  /* 0x3000003aff1a7230 */ /* 0x000fe20000004100 */
[----:B------:R0:W-:Y:S04]  /*155c0*/  @P5 STG.E.U16 [R46.64+0x18], R25 ;  /* 0x000018192e005986 */ /* 0x0001e8000c101504 */
[----:B------:R-:W4:Y:S01]  /*155d0*/  @P3 LDG.E.CONSTANT R11, [R38.64] ;  /* 0x00000004260b3981 */ /* 0x000f22000c1e9900 */
[----:B-1----:R-:W-:-:S03]  /*155e0*/  @P1 FADD.FTZ R27, R26, -R37 ;  /* 0x800000251a1b1221 */ /* 0x002fc60000010000 */
[----:B0-----:R-:W4:Y:S01]  /*155f0*/  @P6 LDG.E.CONSTANT R20, [R38.64] ;  /* 0x0000000426146981 */ /* 0x001f22000c1e9900 */
[----:B------:R-:W-:Y:S02]  /*15600*/  @P1 FADD.FTZ R25, R28, -R37 ;  /* 0x800000251c191221 */ /* 0x000fe40000010000 */
[C---:B------:R-:W-:Y:S02]  /*15610*/  @P1 FFMA.FTZ R26, R36.reuse, -0.69314718246459960938, R27 ;  /* 0xbf317218241a1823 */ /* 0x040fe4000001001b */
[----:B------:R-:W-:Y:S01]  /*15620*/  @P1 FFMA.FTZ R25, R36, -0.69314718246459960938, R25 ;  /* 0xbf31721824191823 */ /* 0x000fe20000010019 */
[----:B------:R0:W-:Y:S01]  /*15630*/  @P5 STG.E [R64.64+0x34], R21 ;  /* 0x0000341540005986 */ /* 0x0001e2000c101904 */
[----:B------:R-:W-:Y:S02]  /*15640*/  @P2 FADD.FTZ R22, R29, R22 ;  /* 0x000000161d162221 */ /* 0x000fe40000010000 */
[----:B-----5:R-:W-:Y:S01]  /*15650*/  @P1 FADD.FTZ R10, R10, R25 ;  /* 0x000000190a0a1221 */ /* 0x020fe20000010000 */
[----:B------:R-:W-:Y:S01]  /*15660*/  @P5 STG.E.U16 [R46.64+0x1a], R30 ;  /* 0x00001a1e2e005986 */ /* 0x000fe2000c101504 */
[----:B------:R-:W-:Y:S01]  /*15670*/  @P1 FADD.FTZ R9, R9, R26 ;  /* 0x0000001a09091221 */ /* 0x000fe20000010000 */
[----:B------:R-:W-:-:S02]  /*15680*/  ISETP.GE.AND P5, PT, R5, 0xe, PT ;  /* 0x0000000e0500780c */ /* 0x000fc40003fa6270 */
[----:B------:R-:W-:Y:S02]  /*15690*/  @P2 F2FP.PACK_AB R22, RZ, R22 ;  /* 0x00000016ff16223e */ /* 0x000fe400000000ff */
[----:B------:R-:W-:Y:S01]  /*156a0*/  @P1 F2FP.PACK_AB R10, RZ, R10 ;  /* 0x0000000aff0a123e */ /* 0x000fe200000000ff */
[----:B0-----:R-:W5:Y:S01]  /*156b0*/  @P6 LDG.E.CONSTANT R21, [R38.64] ;  /* 0x0000000426156981 */ /* 0x001f62000c1e9900 */
[----:B------:R-:W-:Y:S02]  /*156c0*/  @P2 F2FP.PACK_AB R23, RZ, R23 ;  /* 0x00000017ff17223e */ /* 0x000fe400000000ff */
[----:B------:R-:W-:Y:S01]  /*156d0*/  @P1 F2FP.PACK_AB R9, RZ, R9 ;  /* 0x00000009ff09123e */ /* 0x000fe200000000ff */
[----:B------:R-:W-:Y:S01]  /*156e0*/  @P2 STG.E [R64.64+0x38], R18 ;  /* 0x0000381240002986 */ /* 0x000fe2000c101904 */
[----:B------:R-:W-:Y:S02]  /*156f0*/  PRMT R25, R10, 0x7610, R25 ;  /* 0x000076100a197816 */ /* 0x000fe40000000019 */
[----:B------:R-:W-:Y:S01]  /*15700*/  PRMT R26, R9, 0x7610, R26 ;  /* 0x00007610091a7816 */ /* 0x000fe2000000001a */
[----:B------:R-:W-:Y:S04]  /*15710*/  @P2 STG.E.U16 [R46.64+0x1c], R22 ;  /* 0x00001c162e002986 */ /* 0x000fe8000c101504 */
[----:B------:R0:W-:Y:S04]  /*15720*/  @P2 STG.E [R64.64+0x3c], R19 ;  /* 0x00003c1340002986 */ /* 0x0001e8000c101904 */
[----:B------:R1:W-:Y:S01]  /*15730*/  @P2 STG.E.U16 [R46.64+0x1e], R23 ;  /* 0x00001e172e002986 */ /* 0x0003e2000c101504 */
[----:B------:R-:W-:-:S03]  /*15740*/  ISETP.GE.AND P2, PT, R5, 0xf, PT ;  /* 0x0000000f0500780c */ /* 0x000fc60003f46270 */
[----:B------:R0:W-:Y:S04]  /*15750*/  @P1 STG.E [R64.64+0x40], R16 ;  /* 0x0000401040001986 */ /* 0x0001e8000c101904 */
[----:B------:R0:W-:Y:S04]  /*15760*/  @P1 STG.E.U16 [R46.64+0x20], R25 ;  /* 0x000020192e001986 */ /* 0x0001e8000c101504 */
[----:B------:R0:W-:Y:S04]  /*15770*/  @P1 STG.E [R64.64+0x44], R17 ;  /* 0x0000441140001986 */ /* 0x0001e8000c101904 */
[----:B------:R-:W5:Y:S04]  /*15780*/  @P5 LDG.E.CONSTANT R9, [R38.64] ;  /* 0x0000000426095981 */ /* 0x000f68000c1e9900 */
[----:B------:R-:W-:Y:S01]  /*15790*/  @P1 STG.E.U16 [R46.64+0x22], R26 ;  /* 0x0000221a2e001986 */ /* 0x000fe2000c101504 */
[----:B------:R-:W-:-:S03]  /*157a0*/  ISETP.GE.AND P1, PT, R5, 0x10, PT ;  /* 0x000000100500780c */ /* 0x000fc60003f26270 */
[----:B0-----:R-:W5:Y:S04]  /*157b0*/  @P5 LDG.E.CONSTANT R19, [R38.64] ;  /* 0x0000000426135981 */ /* 0x001f68000c1e9900 */
[----:B------:R-:W5:Y:S04]  /*157c0*/  @P2 LDG.E.CONSTANT R18, [R38.64] ;  /* 0x0000000426122981 */ /* 0x000f68000c1e9900 */
[----:B------:R-:W5:Y:S04]  /*157d0*/  @P2 LDG.E.CONSTANT R10, [R38.64] ;  /* 0x00000004260a2981 */ /* 0x000f68000c1e9900 */
[----:B------:R-:W5:Y:S01]  /*157e0*/  @P1 LDG.E.CONSTANT R5, [R38.64] ;  /* 0x0000000426051981 */ /* 0x000f62000c1e9900 */
[----:B------:R-:W-:-:S05]  /*157f0*/  HADD2.F32 R22, -RZ, R57.H1_H1 ;  /* 0x30000039ff167230 */ /* 0x000fca0000004100 */
[----:B-1----:R-:W-:Y:S01]  /*15800*/  @P0 FADD.FTZ R23, R22, -R37 ;  /* 0x8000002516170221 */ /* 0x002fe20000010000 */
[----:B------:R-:W-:Y:S02]  /*15810*/  HADD2.F32 R22, -RZ, R54.H0_H0 ;  /* 0x20000036ff167230 */ /* 0x000fe40000004100 */
[----:B------:R-:W-:-:S03]  /*15820*/  HADD2.F32 R16, -RZ, R59.H0_H0 ;  /* 0x2000003bff107230 */ /* 0x000fc60000004100 */
[--C-:B------:R-:W-:Y:S01]  /*15830*/  @P4 FADD.FTZ R25, R22, -R37.reuse ;  /* 0x8000002516194221 */ /* 0x100fe20000010000 */
[----:B------:R-:W-:Y:S01]  /*15840*/  HADD2.F32 R22, -RZ, R56.H1_H1 ;  /* 0x30000038ff167230 */ /* 0x000fe20000004100 */
[----:B------:R-:W-:Y:S02]  /*15850*/  @P0 FADD.FTZ R17, R16, -R37 ;  /* 0x8000002510110221 */ /* 0x000fe40000010000 */
[C---:B------:R-:W-:Y:S02]  /*15860*/  @P4 FFMA.FTZ R25, R36.reuse, -0.69314718246459960938, R25 ;  /* 0xbf31721824194823 */ /* 0x040fe40000010019 */
[----:B------:R-:W-:Y:S02]  /*15870*/  @P0 FFMA.FTZ R16, R36, -0.69314718246459960938, R17 ;  /* 0xbf31721824100823 */ /* 0x000fe40000010011 */
[----:B------:R-:W-:Y:S02]  /*15880*/  @P4 FADD.FTZ R17, R22, -R37 ;  /* 0x8000002516114221 */ /* 0x000fe40000010000 */
[----:B------:R-:W-:-:S02]  /*15890*/  @P0 FFMA.FTZ R23, R36, -0.69314718246459960938, R23 ;  /* 0xbf31721824170823 */ /* 0x000fc40000010017 */
[----:B------:R-:W-:Y:S02]  /*158a0*/  @P4 FFMA.FTZ R17, R36, -0.69314718246459960938, R17 ;  /* 0xbf31721824114823 */ /* 0x000fe40000010011 */
[----:B------:R-:W-:Y:S01]  /*158b0*/  @P0 FADD.FTZ R23, R24, R23 ;  /* 0x0000001718170221 */ /* 0x000fe20000010000 */
[----:B------:R0:W-:Y:S04]  /*158c0*/  @P0 STG.E [R64.64+0x48], R14 ;  /* 0x0000480e40000986 */ /* 0x0001e8000c101904 */
[----:B------:R-:W-:-:S05]  /*158d0*/  @P0 F2FP.PACK_AB R23, RZ, R23 ;  /* 0x00000017ff17023e */ /* 0x000fca00000000ff */
[----:B------:R1:W-:Y:S04]  /*158e0*/  @P0 STG.E.U16 [R46.64+0x24], R23 ;  /* 0x000024172e000986 */ /* 0x0003e8000c101504 */
[----:B------:R1:W-:Y:S01]  /*158f0*/  @P0 STG.E [R64.64+0x4c], R15 ;  /* 0x00004c0f40000986 */ /* 0x0003e2000c101904 */
[----:B0-----:R-:W-:Y:S01]  /*15900*/  HADD2.F32 R14, -RZ, R54.H1_H1 ;  /* 0x30000036ff0e7230 */ /* 0x001fe20000004100 */
[----:B--2---:R-:W-:-:S05]  /*15910*/  @P4 FADD.FTZ R8, R8, R25 ;  /* 0x0000001908084221 */ /* 0x004fca0000010000 */
[----:B------:R-:W-:Y:S01]  /*15920*/  @P4 F2FP.PACK_AB R8, RZ, R8 ;  /* 0x00000008ff08423e */ /* 0x000fe200000000ff */
[----:B---3--:R-:W-:-:S03]  /*15930*/  @P0 FADD.FTZ R7, R7, R16 ;  /* 0x0000001007070221 */ /* 0x008fc60000010000 */
[----:B------:R-:W-:Y:S01]  /*15940*/  PRMT R22, R8, 0x7610, R22 ;  /* 0x0000761008167816 */ /* 0x000fe20000000016 */
[----:B------:R-:W-:Y:S01]  /*15950*/  HADD2.F32 R8, -RZ, R55.H1_H1 ;  /* 0x30000037ff087230 */ /* 0x000fe20000004100 */
[----:B------:R-:W-:Y:S01]  /*15960*/  @P0 F2FP.PACK_AB R7, RZ, R7 ;  /* 0x00000007ff07023e */ /* 0x000fe200000000ff */
[----:B----4-:R-:W-:-:S03]  /*15970*/  @P4 FADD.FTZ R4, R4, R17 ;  /* 0x0000001104044221 */ /* 0x010fc60000010000 */
[----:B------:R-:W-:Y:S01]  /*15980*/  PRMT R16, R7, 0x7610, R16 ;  /* 0x0000761007107816 */ /* 0x000fe20000000010 */
[----:B------:R-:W-:Y:S01]  /*15990*/  @P3 FADD.FTZ R7, R8, -R37 ;  /* 0x8000002508073221 */ /* 0x000fe20000010000 */
[----:B------:R-:W-:Y:S01]  /*159a0*/  HADD2.F32 R8, -RZ, R57.H0_H0 ;  /* 0x20000039ff087230 */ /* 0x000fe20000004100 */
[----:B------:R-:W-:Y:S02]  /*159b0*/  @P4 F2FP.PACK_AB R4, RZ, R4 ;  /* 0x00000004ff04423e */ /* 0x000fe400000000ff */
[----:B------:R-:W-:Y:S02]  /*159c0*/  @P3 FFMA.FTZ R7, R36, -0.69314718246459960938, R7 ;  /* 0xbf31721824073823 */ /* 0x000fe40000010007 */
[----:B-1----:R-:W-:Y:S01]  /*159d0*/  PRMT R23, R4, 0x7610, R23 ;  /* 0x0000761004177816 */ /* 0x002fe20000000017 */
[----:B------:R-:W-:Y:S01]  /*159e0*/  HADD2.F32 R4, -RZ, R0.H0_H0 ;  /* 0x20000000ff047230 */ /* 0x000fe20000004100 */
[----:B------:R-:W-:Y:S01]  /*159f0*/  @P3 FADD.FTZ R15, R8, -R37 ;  /* 0x80000025080f3221 */ /* 0x000fe20000010000 */
[----:B------:R-:W-:Y:S04]  /*15a00*/  @P0 STG.E.U16 [R46.64+0x26], R16 ;  /* 0x000026102e000986 */ /* 0x000fe8000c101504 */
[----:B------:R-:W-:Y:S01]  /*15a10*/  @P4 STG.E [R64.64+0x50], R12 ;  /* 0x0000500c40004986 */ /* 0x000fe2000c101904 */
[----:B------:R-:W-:-:S02]  /*15a20*/  @P3 FADD.FTZ R6, R6, R7 ;  /* 0x0000000706063221 */ /* 0x000fc40000010000 */
[----:B------:R-:W-:Y:S02]  /*15a30*/  @P6 FADD.FTZ R7, R4, -R37 ;  /* 0x8000002504076221 */ /* 0x000fe40000010000 */
[C---:B------:R-:W-:Y:S01]  /*15a40*/  @P3 FFMA.FTZ R4, R36.reuse, -0.69314718246459960938, R15 ;  /* 0xbf31721824043823 */ /* 0x040fe2000001000f */
[----:B------:R-:W-:Y:S01]  /*15a50*/  @P4 STG.E.U16 [R46.64+0x28], R22 ;  /* 0x000028162e004986 */ /* 0x000fe2000c101504 */
[----:B------:R-:W-:-:S03]  /*15a60*/  @P6 FFMA.FTZ R7, R36, -0.69314718246459960938, R7 ;  /* 0xbf31721824076823 */ /* 0x000fc60000010007 */
[----:B------:R0:W-:Y:S01]  /*15a70*/  @P4 STG.E [R64.64+0x54], R13 ;  /* 0x0000540d40004986 */ /* 0x0001e2000c101904 */
[----:B------:R-:W-:-:S03]  /*15a80*/  @P3 FADD.FTZ R4, R11, R4 ;  /* 0x000000040b043221 */ /* 0x000fc60000010000 */
[----:B------:R1:W-:Y:S01]  /*15a90*/  @P4 STG.E.U16 [R46.64+0x2a], R23 ;  /* 0x00002a172e004986 */ /* 0x0003e2000c101504 */
[----:B------:R-:W-:Y:S01]  /*15aa0*/  @P6 FADD.FTZ R7, R20, R7 ;  /* 0x0000000714076221 */ /* 0x000fe20000010000 */
[----:B------:R-:W-:Y:S01]  /*15ab0*/  @P3 F2FP.PACK_AB R4, RZ, R4 ;  /* 0x00000004ff04323e */ /* 0x000fe200000000ff */
[----:B0-----:R-:W-:-:S03]  /*15ac0*/  @P6 FADD.FTZ R13, R14, -R37 ;  /* 0x800000250e0d6221 */ /* 0x001fc60000010000 */
[----:B------:R-:W-:Y:S01]  /*15ad0*/  @P6 F2FP.PACK_AB R7, RZ, R7 ;  /* 0x00000007ff07623e */ /* 0x000fe200000000ff */
[----:B------:R-:W-:Y:S01]  /*15ae0*/  @P6 FFMA.FTZ R8, R36, -0.69314718246459960938, R13 ;  /* 0xbf31721824086823 */ /* 0x000fe2000001000d */
[----:B-1----:R-:W-:Y:S01]  /*15af0*/  PRMT R23, R4, 0x7610, R23 ;  /* 0x0000761004177816 */ /* 0x002fe20000000017 */
[----:B------:R-:W-:Y:S01]  /*15b00*/  HADD2.F32 R4, -RZ, R49.H1_H1 ;  /* 0x30000031ff047230 */ /* 0x000fe20000004100 */
[----:B------:R-:W-:Y:S02]  /*15b10*/  @P3 F2FP.PACK_AB R6, RZ, R6 ;  /* 0x00000006ff06323e */ /* 0x000fe400000000ff */
[----:B------:R-:W-:Y:S02]  /*15b20*/  PRMT R0, R7, 0x7610, R0 ;  /* 0x0000761007007816 */ /* 0x000fe40000000000 */
[----:B------:R-:W-:Y:S02]  /*15b30*/  @P5 FADD.FTZ R7, R4, -R37 ;  /* 0x8000002504075221 */ /* 0x000fe40000010000 */
[----:B-----5:R-:W-:Y:S01]  /*15b40*/  @P6 FADD.FTZ R8, R21, R8 ;  /* 0x0000000815086221 */ /* 0x020fe20000010000 */
[----:B------:R0:W-:Y:S01]  /*15b50*/  @P3 STG.E [R64.64+0x58], R2 ;  /* 0x0000580240003986 */ /* 0x0001e2000c101904 */
[----:B------:R-:W-:-:S03]  /*15b60*/  HADD2.F32 R4, -RZ, R55.H0_H0 ;  /* 0x20000037ff047230 */ /* 0x000fc60000004100 */
[----:B------:R-:W-:Y:S01]  /*15b70*/  @P6 F2FP.PACK_AB R8, RZ, R8 ;  /* 0x00000008ff08623e */ /* 0x000fe200000000ff */
[----:B------:R1:W-:Y:S03]  /*15b80*/  @P3 STG.E.U16 [R46.64+0x2c], R6 ;  /* 0x00002c062e003986 */ /* 0x0003e6000c101504 */
[----:B------:R-:W-:Y:S01]  /*15b90*/  PRMT R11, R8, 0x7610, R11 ;  /* 0x00007610080b7816 */ /* 0x000fe2000000000b */
[----:B------:R2:W-:Y:S01]  /*15ba0*/  @P3 STG.E [R64.64+0x5c], R3 ;  /* 0x00005c0340003986 */ /* 0x0005e2000c101904 */
[----:B0-----:R-:W-:Y:S01]  /*15bb0*/  @P5 FFMA.FTZ R2, R36, -0.69314718246459960938, R7 ;  /* 0xbf31721824025823 */ /* 0x001fe20000010007 */
[--C-:B------:R-:W-:Y:S02]  /*15bc0*/  HADD2.F32 R8, -RZ, R48.reuse.H0_H0 ;  /* 0x20000030ff087230 */ /* 0x100fe40000004100 */
[----:B-1----:R-:W-:Y:S02]  /*15bd0*/  HADD2.F32 R6, -RZ, R49.H0_H0 ;  /* 0x20000031ff067230 */ /* 0x002fe40000004100 */
[----:B------:R-:W-:Y:S01]  /*15be0*/  HADD2.F32 R12, -RZ, R48.H1_H1 ;  /* 0x30000030ff0c7230 */ /* 0x000fe20000004100 */
[----:B--2---:R-:W-:-:S02]  /*15bf0*/  @P5 FADD.FTZ R3, R4, -R37 ;  /* 0x8000002504035221 */ /* 0x004fc40000010000 */
[----:B------:R-:W-:Y:S02]  /*15c00*/  @P2 FADD.FTZ R7, R6, -R37 ;  /* 0x8000002506072221 */ /* 0x000fe40000010000 */
[----:B------:R-:W-:Y:S02]  /*15c10*/  @P5 FFMA.FTZ R4, R36, -0.69314718246459960938, R3 ;  /* 0xbf31721824045823 */ /* 0x000fe40000010003 */
[----:B------:R-:W-:Y:S02]  /*15c20*/  @P5 FADD.FTZ R2, R9, R2 ;  /* 0x0000000209025221 */ /* 0x000fe40000010000 */
[----:B------:R-:W-:Y:S02]  /*15c30*/  @P2 FADD.FTZ R9, R8, -R37 ;  /* 0x8000002508092221 */ /* 0x000fe40000010000 */
[----:B------:R-:W-:Y:S01]  /*15c40*/  @P2 FFMA.FTZ R7, R36, -0.69314718246459960938, R7 ;  /* 0xbf31721824072823 */ /* 0x000fe20000010007 */
[----:B------:R-:W-:Y:S01]  /*15c50*/  @P5 F2FP.PACK_AB R2, RZ, R2 ;  /* 0x00000002ff02523e */ /* 0x000fe200000000ff */
[----:B------:R-:W-:Y:S01]  /*15c60*/  @P1 FADD.FTZ R3, R12, -R37 ;  /* 0x800000250c031221 */ /* 0x000fe20000010000 */
[----:B------:R0:W-:Y:S01]  /*15c70*/  @P3 STG.E.U16 [R46.64+0x2e], R23 ;  /* 0x00002e172e003986 */ /* 0x0001e2000c101504 */
[----:B------:R-:W-:-:S02]  /*15c80*/  @P5 FADD.FTZ R4, R19, R4 ;  /* 0x0000000413045221 */ /* 0x000fc40000010000 */
[----:B------:R-:W-:Y:S01]  /*15c90*/  @P2 FFMA.FTZ R9, R36, -0.69314718246459960938, R9 ;  /* 0xbf31721824092823 */ /* 0x000fe20000010009 */
[----:B------:R1:W-:Y:S01]  /*15ca0*/  @P6 STG.E [R64.64+0x60], R34 ;  /* 0x0000602240006986 */ /* 0x0003e2000c101904 */
[----:B------:R-:W-:Y:S01]  /*15cb0*/  @P2 FADD.FTZ R7, R18, R7 ;  /* 0x0000000712072221 */ /* 0x000fe20000010000 */
[----:B------:R-:W-:Y:S02]  /*15cc0*/  @P5 F2FP.PACK_AB R4, RZ, R4 ;  /* 0x00000004ff04523e */ /* 0x000fe400000000ff */
[----:B------:R1:W-:Y:S01]  /*15cd0*/  @P6 STG.E.U16 [R46.64+0x30], R0 ;  /* 0x000030002e006986 */ /* 0x0003e2000c101504 */
[----:B------:R-:W-:Y:S01]  /*15ce0*/  @P2 FADD.FTZ R9, R10, R9 ;  /* 0x000000090a092221 */ /* 0x000fe20000010000 */
[----:B0-----:R-:W-:Y:S01]  /*15cf0*/  PRMT R23, R2, 0x7610, R23 ;  /* 0x0000761002177816 */ /* 0x001fe20000000017 */
[----:B------:R-:W-:Y:S01]  /*15d00*/  @P1 FFMA.FTZ R2, R36, -0.69314718246459960938, R3 ;  /* 0xbf31721824021823 */ /* 0x000fe20000010003 */
[----:B------:R1:W-:Y:S01]  /*15d10*/  @P6 STG.E [R64.64+0x64], R35 ;  /* 0x0000642340006986 */ /* 0x0003e2000c101904 */
[----:B------:R-:W-:-:S02]  /*15d20*/  @P2 F2FP.PACK_AB R7, RZ, R7 ;  /* 0x00000007ff07223e */ /* 0x000fc400000000ff */
[----:B------:R-:W-:Y:S01]  /*15d30*/  @P1 FADD.FTZ R2, R5, R2 ;  /* 0x0000000205021221 */ /* 0x000fe20000010000 */
        /* <DEDUP_REMOVED lines=15> */
[----:B-1----:R-:W-:-:S03]  /*15e30*/  HADD2.F32 R0, -RZ, R0.H1_H1 ;  /* 0x30000000ff007230 */ /* 0x002fc60000004100 */
[----:B------:R-:W-:Y:S02]  /*15e40*/  STG.E [R64.64+0x7c], R45 ;  /* 0x00007c2d40007986 */ /* 0x000fe4000c101904 */
[----:B------:R-:W-:-:S04]  /*15e50*/  FADD.FTZ R37, R0, -R37 ;  /* 0x8000002500257221 */ /* 0x000fc80000010000 */
[----:B------:R-:W-:-:S04]  /*15e60*/  FFMA.FTZ R0, R36, -0.69314718246459960938, R37 ;  /* 0xbf31721824007823 */ /* 0x000fc80000010025 */
[----:B--2---:R-:W-:-:S05]  /*15e70*/  FADD.FTZ R0, R39, R0 ;  /* 0x0000000027007221 */ /* 0x004fca0000010000 */
[----:B------:R-:W-:-:S05]  /*15e80*/  F2FP.PACK_AB R0, RZ, R0 ;  /* 0x00000000ff00723e */ /* 0x000fca00000000ff */
[----:B------:R-:W-:Y:S01]  /*15e90*/  STG.E.U16 [R46.64+0x3e], R0 ;  /* 0x00003e002e007986 */ /* 0x000fe2000c101504 */
[----:B------:R-:W-:Y:S05]  /*15ea0*/  EXIT ;  /* 0x000000000000794d */ /* 0x000fea0003800000 */
.L_x_9224:
        /* <DEDUP_REMOVED lines=13> */
.L_x_74472:


//--------------------- .text._ZN17fastertransformer38beam_online_softmax_topk_stage2_kernelI6__halfLi32ELi64EEEvPKfS3_PiPT_ii --------------------------
	.section	.text._ZN17fastertransformer38beam_online_softmax_topk_stage2_kernelI6__halfLi32ELi64EEEvPKfS3_PiPT_ii,"ax",@progbits
	.sectioninfo	@"SHI_REGISTERS=72"
	.align	128
        .global         _ZN17fastertransformer38beam_online_softmax_topk_stage2_kernelI6__halfLi32ELi64EEEvPKfS3_PiPT_ii
        .type           _ZN17fastertransformer38beam_online_softmax_topk_stage2_kernelI6__halfLi32ELi64EEEvPKfS3_PiPT_ii,@function
        .size           _ZN17fastertransformer38beam_online_softmax_topk_stage2_kernelI6__halfLi32ELi64EEEvPKfS3_PiPT_ii,(.L_x_74473 - _ZN17fastertransformer38beam_online_softmax_topk_stage2_kernelI6__halfLi32ELi64EEEvPKfS3_PiPT_ii)
        .other          _ZN17fastertransformer38beam_online_softmax_topk_stage2_kernelI6__halfLi32ELi64EEEvPKfS3_PiPT_ii,@"STO_CUDA_ENTRY STV_DEFAULT"
_ZN17fastertransformer38beam_online_softmax_topk_stage2_kernelI6__halfLi32ELi64EEEvPKfS3_PiPT_ii:
.text._ZN17fastertransformer38beam_online_softmax_topk_stage2_kernelI6__halfLi32ELi64EEEvPKfS3_PiPT_ii:
        /* <DEDUP_REMOVED lines=117> */
.L_x_9229:
        /* <DEDUP_REMOVED lines=10> */
.L_x_9228:
[----:B------:R-:W-:Y:S05]  /*07f0*/  BSYNC B1 ;  /* 0x0000000000017941 */ /* 0x000fea0003800000 */
.L_x_9227:
        /* <DEDUP_REMOVED lines=14> */
.L_x_9232:
        /* <DEDUP_REMOVED lines=38> */
.L_x_9231:
[----:B------:R-:W-:Y:S05]  /*0b40*/  BSYNC B1 ;  /* 0x0000000000017941 */ /* 0x000fea0003800000 */
.L_x_9230:
        /* <DEDUP_REMOVED lines=25> */
.L_x_9234:
[----:B------:R-:W-:Y:S05]  /*0ce0*/  BSYNC B1 ;  /* 0x0000000000017941 */ /* 0x000fea0003800000 */
.L_x_9233:
        /* <DEDUP_REMOVED lines=10> */
.L_x_9226:
[----:B------:R-:W-:Y:S05]  /*0d90*/  BSYNC B0 ;  /* 0x0000000000007941 */ /* 0x000fea0003800000 */
.L_x_9225:
        /* <DEDUP_REMOVED lines=23> */
.L_x_9241:
        /* <DEDUP_REMOVED lines=82> */
.L_x_9240:
        /* <DEDUP_REMOVED lines=43> */
.L_x_9242:
[----:B------:R-:W-:-:S13]  /*16e0*/  ISETP.NE.OR P0, PT, R10, RZ, P0 ;  /* 0x000000ff0a00720c */ /* 0x000fda0000705670 */
[----:B------:R-:W-:Y:S05]  /*16f0*/  @!P0 BRA `(.L_x_9238) ;  /* 0x0000017000008947 */ /* 0x000fea0003800000 */
.L_x_9239:
        /* <DEDUP_REMOVED lines=23> */
.L_x_9238:
        /* <DEDUP_REMOVED lines=8> */
.L_x_9243:
        /* <DEDUP_REMOVED lines=11> */
.L_x_9237:
[----:B------:R-:W-:-:S05]  /*19a0*/  IMAD R0, R0, 0x108, RZ ;  /* 0x0000010800007824 */ /* 0x000fca00078e02ff */
[----:B------:R-:W0:Y:S02]  /*19b0*/  LDS.64 R42, [R0+0x360] ;  /* 0x00036000002a7984 */ /* 0x000e240000000a00 */
[----:B0-----:R-:W-:Y:S02]  /*19c0*/  IMAD.MOV.U32 R2, RZ, RZ, R43 ;  /* 0x000000ffff027224 */ /* 0x001fe400078e002b */
[----:B------:R-:W-:-:S05]  /*19d0*/  IMAD.MOV.U32 R3, RZ, RZ, R42 ;  /* 0x000000ffff037224 */ /* 0x000fca00078e002a */
[----:B------:R0:W-:Y:S02]  /*19e0*/  STL.64 [R1+0xc8], R2 ;  /* 0x0000c80201007387 */ /* 0x0001e40000100a00 */
.L_x_9236:
[----:B------:R-:W-:Y:S05]  /*19f0*/  BSYNC B0 ;  /* 0x0000000000007941 */ /* 0x000fea0003800000 */
.L_x_9235:
[----:B------:R-:W2:Y:S04]  /*1a00*/  LDL.64 R52, [R1+0x188] ;  /* 0x0001880001347983 */ /* 0x000ea80000100a00 */
[----:B01----:R-:W3:Y:S04]  /*1a10*/  LDL.64 R6, [R1+0x180] ;  /* 0x0001800001067983 */ /* 0x003ee80000100a00 */
[----:B------:R-:W4:Y:S04]  /*1a20*/  LDL.64 R48, [R1+0x158] ;  /* 0x0001580001307983 */ /* 0x000f280000100a00 */
[----:B------:R-:W5:Y:S04]  /*1a30*/  LDL.64 R36, [R1+0x138] ;  /* 0x0001380001247983 */ /* 0x000f680000100a00 */
        /* <DEDUP_REMOVED lines=29> */
[----:B------:R-:W1:Y:S04]  /*1c10*/  SHFL.DOWN PT, R55, R55, 0x1, 0x1f ;  /* 0x08201f0037377f89 */ /* 0x000e6800000e0000 */
[----:B0-----:R4:W-:Y:S02]  /*1c20*/  STL.64 [R1+0xc0], R4 ;  /* 0x0000c00401007387 */ /* 0x0019e40000100a00 */
[----:B----4-:R-:W-:-:S02]  /*1c30*/  IMAD.MOV.U32 R4, RZ, RZ, R48 ;  /* 0x000000ffff047224 */ /* 0x010fc400078e0030 */
[----:B------:R-:W-:-:S04]  /*1c40*/  IMAD.MOV.U32 R5, RZ, RZ, R49 ;  /* 0x000000ffff057224 */ /* 0x000fc800078e0031 */
[----:B------:R-:W-:Y:S04]  /*1c50*/  SHFL.DOWN PT, R4, R4, 0x1, 0x1f ;  /* 0x08201f0004047f89 */ /* 0x000fe800000e0000 */
[----:B------:R-:W0:Y:S01]  /*1c60*/  SHFL.DOWN PT, R5, R5, 0x1, 0x1f ;  /* 0x08201f0005057f89 */ /* 0x000e2200000e0000 */
[----:B------:R-:W-:-:S03]  /*1c70*/  IMAD.MOV.U32 R56, RZ, RZ, R8 ;  /* 0x000000ffff387224 */ /* 0x000fc600078e0008 */
[----:B-----5:R-:W-:Y:S01]  /*1c80*/  SHFL.DOWN PT, R62, R36, 0x1, 0x1f ;  /* 0x08201f00243e7f89 */ /* 0x020fe200000e0000 */
[----:B------:R-:W-:-:S03]  /*1c90*/  IMAD.MOV.U32 R57, RZ, RZ, R9 ;  /* 0x000000ffff397224 */ /* 0x000fc600078e0009 */
[----:B------:R-:W2:Y:S01]  /*1ca0*/  SHFL.DOWN PT, R63, R37, 0x1, 0x1f ;  /* 0x08201f00253f7f89 */ /* 0x000ea200000e0000 */
[----:B------:R-:W-:Y:S02]  /*1cb0*/  IMAD.MOV.U32 R60, RZ, RZ, R10 ;  /* 0x000000ffff3c7224 */ /* 0x000fe400078e000a */
[----:B------:R-:W-:Y:S01]  /*1cc0*/  IMAD.MOV.U32 R61, RZ, RZ, R11 ;  /* 0x000000ffff3d7224 */ /* 0x000fe200078e000b */
[----:B-1----:R1:W-:Y:S01]  /*1cd0*/  STL.64 [R1+0xb8], R54 ;  /* 0x0000b83601007387 */ /* 0x0023e20000100a00 */
[----:B------:R-:W-:Y:S02]  /*1ce0*/  IMAD.MOV.U32 R58, RZ, RZ, R44 ;  /* 0x000000ffff3a7224 */ /* 0x000fe400078e002c */
[----:B------:R-:W-:Y:S01]  /*1cf0*/  IMAD.MOV.U32 R59, RZ, RZ, R45 ;  /* 0x000000ffff3b7224 */ /* 0x000fe200078e002d */
[----:B------:R-:W-:Y:S04]  /*1d00*/  SHFL.DOWN PT, R56, R56, 0x1, 0x1f ;  /* 0x08201f0038387f89 */ /* 0x000fe800000e0000 */
[----:B------:R-:W3:Y:S01]  /*1d10*/  SHFL.DOWN PT, R57, R57, 0x1, 0x1f ;  /* 0x08201f0039397f89 */ /* 0x000ee200000e0000 */
[----:B-1----:R-:W-:-:S02]  /*1d20*/  IMAD.MOV.U32 R54, RZ, RZ, R46 ;  /* 0x000000ffff367224 */ /* 0x002fc400078e002e */
[----:B------:R-:W-:Y:S01]  /*1d30*/  IMAD.MOV.U32 R55, RZ, RZ, R47 ;  /* 0x000000ffff377224 */ /* 0x000fe200078e002f */
[----:B------:R-:W-:Y:S04]  /*1d40*/  SHFL.DOWN PT, R60, R60, 0x1, 0x1f ;  /* 0x08201f003c3c7f89 */ /* 0x000fe800000e0000 */
[----:B------:R-:W1:Y:S04]  /*1d50*/  SHFL.DOWN PT, R61, R61, 0x1, 0x1f ;  /* 0x08201f003d3d7f89 */ /* 0x000e6800000e0000 */
        /* <DEDUP_REMOVED lines=17> */
[----:B-1----:R-:W-:Y:S04]  /*1e70*/  STL.64 [R1+0xa8], R60 ;  /* 0x0000a83c01007387 */ /* 0x002fe80000100a00 */
[----:B------:R-:W-:Y:S01]  /*1e80*/  SHFL.DOWN PT, R60, R12, 0x1, 0x1f ;  /* 0x08201f000c3c7f89 */ /* 0x000fe200000e0000 */
[----:B---3--:R-:W-:-:S02]  /*1e90*/  IMAD.MOV.U32 R56, RZ, RZ, R50 ;  /* 0x000000ffff387224 */ /* 0x008fc400078e0032 */
[----:B------:R-:W-:Y:S01]  /*1ea0*/  IMAD.MOV.U32 R57, RZ, RZ, R51 ;  /* 0x000000ffff397224 */ /* 0x000fe200078e0033 */
[----:B------:R-:W1:Y:S04]  /*1eb0*/  SHFL.DOWN PT, R61, R13, 0x1, 0x1f ;  /* 0x08201f000d3d7f89 */ /* 0x000e6800000e0000 */
[----:B----4-:R-:W-:Y:S04]  /*1ec0*/  STL.64 [R1+0xa0], R58 ;  /* 0x0000a03a01007387 */ /* 0x010fe80000100a00 */
[----:B-----5:R-:W-:Y:S04]  /*1ed0*/  STL.64 [R1+0x98], R54 ;  /* 0x0000983601007387 */ /* 0x020fe80000100a00 */
[----:B------:R-:W-:Y:S04]  /*1ee0*/  SHFL.DOWN PT, R56, R56, 0x1, 0x1f ;  /* 0x08201f0038387f89 */ /* 0x000fe800000e0000 */
[----:B------:R-:W3:Y:S04]  /*1ef0*/  SHFL.DOWN PT, R57, R57, 0x1, 0x1f ;  /* 0x08201f0039397f89 */ /* 0x000ee800000e0000 */
[----:B------:R-:W-:Y:S04]  /*1f00*/  SHFL.DOWN PT, R54, R34, 0x1, 0x1f ;  /* 0x08201f0022367f89 */ /* 0x000fe800000e0000 */
[----:B------:R-:W4:Y:S04]  /*1f10*/  SHFL.DOWN PT, R55, R35, 0x1, 0x1f ;  /* 0x08201f0023377f89 */ /* 0x000f2800000e0000 */
[----:B------:R-:W-:Y:S04]  /*1f20*/  SHFL.DOWN PT, R58, R14, 0x1, 0x1f ;  /* 0x08201f000e3a7f89 */ /* 0x000fe800000e0000 */
[----:B------:R-:W5:Y:S04]  /*1f30*/  SHFL.DOWN PT, R59, R15, 0x1, 0x1f ;  /* 0x08201f000f3b7f89 */ /* 0x000f6800000e0000 */
[----:B0-----:R-:W-:Y:S04]  /*1f40*/  STL.64 [R1+0x80], R68 ;  /* 0x0000804401007387 */ /* 0x001fe80000100a00 */
[----:B------:R-:W-:Y:S04]  /*1f50*/  STL.64 [R1+0x78], R66 ;  /* 0x0000784201007387 */ /* 0x000fe80000100a00 */
        /* <DEDUP_REMOVED lines=10> */
[----:B--2---:R2:W-:Y:S04]  /*2000*/  STL.64 [R1+0x30], R62 ;  /* 0x0000303e01007387 */ /* 0x0045e80000100a00 */
[----:B--2---:R-:W2:Y:S04]  /*2010*/  S2R R63, SR_LANEID ;  /* 0x00000000003f7919 */ /* 0x004ea80000000000 */
[----:B-1----:R-:W-:Y:S04]  /*2020*/  STL.64 [R1+0x58], R60 ;  /* 0x0000583c01007387 */ /* 0x002fe80000100a00 */
[----:B------:R-:W-:Y:S04]  /*2030*/  SHFL.DOWN PT, R60, R28, 0x1, 0x1f ;  /* 0x08201f001c3c7f89 */ /* 0x000fe800000e0000 */
[----:B------:R-:W1:Y:S04]  /*2040*/  SHFL.DOWN PT, R61, R29, 0x1, 0x1f ;  /* 0x08201f001d3d7f89 */ /* 0x000e6800000e0000 */
[----:B---3--:R-:W-:Y:S04]  /*2050*/  STL.64 [R1+0x88], R56 ;  /* 0x0000883801007387 */ /* 0x008fe80000100a00 */
        /* <DEDUP_REMOVED lines=11> */
[----:B------:R-:W-:Y:S01]  /*2110*/  STL.64 [R1], R4 ;  /* 0x0000000401007387 */ /* 0x000fe20000100a00 */
[----:B--2---:R-:W-:-:S03]  /*2120*/  ISETP.GT.AND P0, PT, R63, 0x1e, PT ;  /* 0x0000001e3f00780c */ /* 0x004fc60003f04270 */
[----:B-1----:R0:W-:Y:S01]  /*2130*/  STL.64 [R1+0x18], R60 ;  /* 0x0000183c01007387 */ /* 0x0021e20000100a00 */
[----:B------:R-:W-:Y:S02]  /*2140*/  PRMT R0, R52, 0x7610, R52 ;  /* 0x0000761034007816 */ /* 0x000fe40000000034 */
[----:B------:R-:W-:Y:S01]  /*2150*/  PRMT R52, R53, 0x7610, R53 ;  /* 0x0000761035347816 */ /* 0x000fe20000000035 */
[----:B---3--:R1:W-:Y:S01]  /*2160*/  STL.64 [R1+0x28], R54 ;  /* 0x0000283601007387 */ /* 0x0083e20000100a00 */
[----:B------:R-:W-:Y:S02]  /*2170*/  PRMT R62, R50, 0x7610, R62 ;  /* 0x00007610323e7816 */ /* 0x000fe4000000003e */
[----:B------:R-:W-:Y:S01]  /*2180*/  PRMT R53, R6, 0x7610, R6 ;  /* 0x0000761006357816 */ /* 0x000fe20000000006 */
[----:B----4-:R2:W-:Y:S01]  /*2190*/  STL.64 [R1+0x10], R56 ;  /* 0x0000103801007387 */ /* 0x0105e20000100a00 */
[----:B0-----:R-:W-:Y:S02]  /*21a0*/  PRMT R61, R48, 0x7632, R46 ;  /* 0x00007632303d7816 */ /* 0x001fe4000000002e */
[--C-:B------:R-:W-:Y:S01]  /*21b0*/  PRMT R46, R46, 0x5410, R47.reuse ;  /* 0x000054102e2e7816 */ /* 0x100fe2000000002f */
[----:B-----5:R0:W-:Y:S01]  /*21c0*/  STL.64 [R1+0x8], R58 ;  /* 0x0000083a01007387 */ /* 0x0201e20000100a00 */
[----:B------:R-:W-:-:S02]  /*21d0*/  PRMT R47, R48, 0x7610, R47 ;  /* 0x00007610302f7816 */ /* 0x000fc4000000002f */
[----:B------:R-:W-:Y:S02]  /*21e0*/  PRMT R48, R49, 0x7610, R49 ;  /* 0x0000761031307816 */ /* 0x000fe40000000031 */
[----:B-1----:R-:W-:Y:S02]  /*21f0*/  PRMT R54, R7, 0x7610, R7 ;  /* 0x0000761007367816 */ /* 0x002fe40000000007 */
[C---:B------:R-:W-:Y:S02]  /*2200*/  PRMT R55, R8.reuse, 0x5410, R9 ;  /* 0x0000541008377816 */ /* 0x040fe40000000009 */
[--C-:B--2---:R-:W-:Y:S02]  /*2210*/  PRMT R56, R8, 0x5432, R10.reuse ;  /* 0x0000543208387816 */ /* 0x104fe4000000000a */
[----:B------:R-:W-:Y:S02]  /*2220*/  PRMT R57, R9, 0x5432, R11 ;  /* 0x0000543209397816 */ /* 0x000fe4000000000b */
[----:B0-----:R-:W-:-:S02]  /*2230*/  PRMT R58, R44, 0x7610, R10 ;  /* 0x000076102c3a7816 */ /* 0x001fc4000000000a */
[----:B------:R-:W-:Y:S02]  /*2240*/  PRMT R59, R11, 0x5432, R45 ;  /* 0x000054320b3b7816 */ /* 0x000fe4000000002d */
[----:B------:R-:W-:Y:S02]  /*2250*/  PRMT R60, R45, 0x7632, R44 ;  /* 0x000076322d3c7816 */ /* 0x000fe4000000002c */
[----:B------:R-:W-:Y:S02]  /*2260*/  PRMT R50, R50, 0x7632, R50 ;  /* 0x0000763232327816 */ /* 0x000fe40000000032 */
[----:B------:R-:W-:Y:S01]  /*2270*/  PRMT R49, R51, 0x7610, R51 ;  /* 0x0000761033317816 */ /* 0x000fe20000000033 */
[----:B------:R-:W-:Y:S05]  /*2280*/  @P0 BRA `(.L_x_9245) ;  /* 0x000020f000000947 */ /* 0x000fea0003800000 */
[CC--:B------:R-:W-:Y:S01]  /*2290*/  FSETP.GT.FTZ.AND P0, PT, R43.reuse, R4.reuse, PT ;  /* 0x000000042b00720b */ /* 0x0c0fe20003f14000 */
[----:B------:R-:W-:Y:S02]  /*22a0*/  IMAD.MOV.U32 R7, RZ, RZ, R1 ;  /* 0x000000ffff077224 */ /* 0x000fe400078e0001 */
[----:B------:R-:W-:Y:S01]  /*22b0*/  IMAD.MOV.U32 R9, RZ, RZ, RZ ;  /* 0x000000ffff097224 */ /* 0x000fe200078e00ff */
[----:B------:R-:W-:-:S02]  /*22c0*/  FSEL R6, R43, R4, P0 ;  /* 0x000000042b067208 */ /* 0x000fc40000000000 */
        /* <DEDUP_REMOVED lines=8> */
.L_x_9340:
        /* <DEDUP_REMOVED lines=20> */
.L_x_9247:
[----:B------:R-:W-:Y:S01]  /*2490*/  IMAD.MOV.U32 R4, RZ, RZ, R41 ;  /* 0x000000ffff047224 */ /* 0x000fe200078e0029 */
[----:B------:R-:W-:Y:S01]  /*24a0*/  PRMT R11, R11, 0x7610, R52 ;  /* 0x000076100b0b7816 */ /* 0x000fe20000000034 */
[----:B------:R-:W-:Y:S01]  /*24b0*/  IMAD.MOV.U32 R41, RZ, RZ, R40 ;  /* 0x000000ffff297224 */ /* 0x000fe200078e0028 */
[----:B------:R-:W-:Y:S02]  /*24c0*/  PRMT R52, R52, 0x5410, R52 ;  /* 0x0000541034347816 */ /* 0x000fe40000000034 */
.L_x_9248:
[----:B------:R-:W-:Y:S05]  /*24d0*/  BSYNC B1 ;  /* 0x0000000000017941 */ /* 0x000fea0003800000 */
.L_x_9246:
        /* <DEDUP_REMOVED lines=11> */
.L_x_9250:
[----:B------:R-:W-:Y:S01]  /*2590*/  IMAD.MOV.U32 R10, RZ, RZ, R4 ;  /* 0x000000ffff0a7224 */ /* 0x000fe200078e0004 */
[----:B------:R-:W-:Y:S01]  /*25a0*/  PRMT R43, R43, 0x7610, R11 ;  /* 0x000076102b2b7816 */ /* 0x000fe2000000000b */
[----:B------:R-:W-:Y:S01]  /*25b0*/  IMAD.MOV.U32 R40, RZ, RZ, R39 ;  /* 0x000000ffff287224 */ /* 0x000fe200078e0027 */
[----:B------:R-:W-:Y:S02]  /*25c0*/  PRMT R52, R0, 0x7632, R52 ;  /* 0x0000763200347816 */ /* 0x000fe40000000034 */
.L_x_9251:
[----:B------:R-:W-:Y:S05]  /*25d0*/  BSYNC B1 ;  /* 0x0000000000017941 */ /* 0x000fea0003800000 */
.L_x_9249:
        /* <DEDUP_REMOVED lines=11> */
.L_x_9253:
[----:B------:R-:W-:Y:S01]  /*2690*/  IMAD.MOV.U32 R4, RZ, RZ, R10 ;  /* 0x000000ffff047224 */ /* 0x000fe200078e000a */
[----:B------:R-:W-:Y:S01]  /*26a0*/  PRMT R11, R11, 0x7610, R43 ;  /* 0x000076100b0b7816 */ /* 0x000fe2000000002b */
[----:B------:R-:W-:Y:S01]  /*26b0*/  IMAD.MOV.U32 R39, RZ, RZ, R38 ;  /* 0x000000ffff277224 */ /* 0x000fe200078e0026 */
[----:B------:R-:W-:Y:S02]  /*26c0*/  PRMT R0, R0, 0x5410, R0 ;  /* 0x0000541000007816 */ /* 0x000fe40000000000 */
.L_x_9254:
[----:B------:R-:W-:Y:S05]  /*26d0*/  BSYNC B1 ;  /* 0x0000000000017941 */ /* 0x000fea0003800000 */
.L_x_9252:
        /* <DEDUP_REMOVED lines=11> */
.L_x_9256:
[----:B------:R-:W-:Y:S01]  /*2790*/  IMAD.MOV.U32 R10, RZ, RZ, R4 ;  /* 0x000000ffff0a7224 */ /* 0x000fe200078e0004 */
[----:B------:R-:W-:Y:S01]  /*27a0*/  PRMT R43, R43, 0x7610, R11 ;  /* 0x000076102b2b7816 */ /* 0x000fe2000000000b */
[----:B------:R-:W-:Y:S01]  /*27b0*/  IMAD.MOV.U32 R38, RZ, RZ, R37 ;  /* 0x000000ffff267224 */ /* 0x000fe200078e0025 */
[----:B------:R-:W-:Y:S02]  /*27c0*/  PRMT R0, R54, 0x7632, R0 ;  /* 0x0000763236007816 */ /* 0x000fe40000000000 */
.L_x_9257:
[----:B------:R-:W-:Y:S05]  /*27d0*/  BSYNC B1 ;  /* 0x0000000000017941 */ /* 0x000fea0003800000 */
.L_x_9255:
        /* <DEDUP_REMOVED lines=11> */
.L_x_9259:
[----:B------:R-:W-:Y:S01]  /*2890*/  IMAD.MOV.U32 R4, RZ, RZ, R10 ;  /* 0x000000ffff047224 */ /* 0x000fe200078e000a */
[----:B------:R-:W-:Y:S01]  /*28a0*/  PRMT R11, R43, 0x7632, R11 ;  /* 0x000076322b0b7816 */ /* 0x000fe2000000000b */
[----:B------:R-:W-:Y:S01]  /*28b0*/  IMAD.MOV.U32 R37, RZ, RZ, R36 ;  /* 0x000000ffff257224 */ /* 0x000fe200078e0024 */
[----:B------:R-:W-:Y:S02]  /*28c0*/  PRMT R54, R54, 0x5410, R54 ;  /* 0x0000541036367816 */ /* 0x000fe40000000036 */
.L_x_9260:
[----:B------:R-:W-:Y:S05]  /*28d0*/  BSYNC B1 ;  /* 0x0000000000017941 */ /* 0x000fea0003800000 */
.L_x_9258:
        /* <DEDUP_REMOVED lines=11> */
.L_x_9262:
[----:B------:R-:W-:Y:S01]  /*2990*/  IMAD.MOV.U32 R10, RZ, RZ, R4 ;  /* 0x000000ffff0a7224 */ /* 0x000fe200078e0004 */
[----:B------:R-:W-:Y:S01]  /*29a0*/  PRMT R43, R11, 0x7610, R43 ;  /* 0x000076100b2b7816 */ /* 0x000fe2000000002b */
[----:B------:R-:W-:Y:S01]  /*29b0*/  IMAD.MOV.U32 R36, RZ, RZ, R35 ;  /* 0x000000ffff247224 */ /* 0x000fe200078e0023 */
[----:B------:R-:W-:Y:S02]  /*29c0*/  PRMT R54, R53, 0x7632, R54 ;  /* 0x0000763235367816 */ /* 0x000fe40000000036 */
.L_x_9263:
[----:B------:R-:W-:Y:S05]  /*29d0*/  BSYNC B1 ;  /* 0x0000000000017941 */ /* 0x000fea0003800000 */
.L_x_9261:
        /* <DEDUP_REMOVED lines=11> */
.L_x_9265:
[----:B------:R-:W-:Y:S01]  /*2a90*/  IMAD.MOV.U32 R4, RZ, RZ, R10 ;  /* 0x000000ffff047224 */ /* 0x000fe200078e000a */
[----:B------:R-:W-:Y:S01]  /*2aa0*/  PRMT R11, R43, 0x7610, R11 ;  /* 0x000076102b0b7816 */ /* 0x000fe2000000000b */
[----:B------:R-:W-:Y:S01]  /*2ab0*/  IMAD.MOV.U32 R35, RZ, RZ, R34 ;  /* 0x000000ffff237224 */ /* 0x000fe200078e0022 */
[----:B------:R-:W-:Y:S02]  /*2ac0*/  PRMT R53, R53, 0x5410, R53 ;  /* 0x0000541035357816 */ /* 0x000fe40000000035 */
.L_x_9266:
[----:B------:R-:W-:Y:S05]  /*2ad0*/  BSYNC B1 ;  /* 0x0000000000017941 */ /* 0x000fea0003800000 */
.L_x_9264:
        /* <DEDUP_REMOVED lines=11> */
.L_x_9268:
[----:B------:R-:W-:Y:S01]  /*2b90*/  IMAD.MOV.U32 R10, RZ, RZ, R4 ;  /* 0x000000ffff0a7224 */ /* 0x000fe200078e0004 */
[----:B------:R-:W-:Y:S01]  /*2ba0*/  PRMT R43, R11, 0x7610, R43 ;  /* 0x000076100b2b7816 */ /* 0x000fe2000000002b */
[----:B------:R-:W-:Y:S01]  /*2bb0*/  IMAD.MOV.U32 R34, RZ, RZ, R3 ;  /* 0x000000ffff227224 */ /* 0x000fe200078e0003 */
[----:B------:R-:W-:Y:S02]  /*2bc0*/  PRMT R53, R57, 0x7610, R53 ;  /* 0x0000761039357816 */ /* 0x000fe40000000035 */
.L_x_9269:
[----:B------:R-:W-:Y:S05]  /*2bd0*/  BSYNC B1 ;  /* 0x0000000000017941 */ /* 0x000fea0003800000 */
.L_x_9267:
        /* <DEDUP_REMOVED lines=11> */
.L_x_9271:
[----:B------:R-:W-:Y:S01]  /*2c90*/  IMAD.MOV.U32 R4, RZ, RZ, R10 ;  /* 0x000000ffff047224 */ /* 0x000fe200078e000a */
[----:B------:R-:W-:Y:S01]  /*2ca0*/  PRMT R11, R11, 0x5410, R43 ;  /* 0x000054100b0b7816 */ /* 0x000fe2000000002b */
[----:B------:R-:W-:Y:S01]  /*2cb0*/  IMAD.MOV.U32 R3, RZ, RZ, R2 ;  /* 0x000000ffff037224 */ /* 0x000fe200078e0002 */
[----:B------:R-:W-:Y:S02]  /*2cc0*/  PRMT R57, R55, 0x7632, R57 ;  /* 0x0000763237397816 */ /* 0x000fe40000000039 */
.L_x_9272:
[----:B------:R-:W-:Y:S05]  /*2cd0*/  BSYNC B1 ;  /* 0x0000000000017941 */ /* 0x000fea0003800000 */
.L_x_9270:
        /* <DEDUP_REMOVED lines=11> */
.L_x_9274:
[----:B------:R-:W-:Y:S01]  /*2d90*/  IMAD.MOV.U32 R10, RZ, RZ, R4 ;  /* 0x000000ffff0a7224 */ /* 0x000fe200078e0004 */
[----:B------:R-:W-:Y:S01]  /*2da0*/  PRMT R11, R11, 0x7632, R11 ;  /* 0x000076320b0b7816 */ /* 0x000fe2000000000b */
[----:B------:R-:W-:Y:S01]  /*2db0*/  IMAD.MOV.U32 R2, RZ, RZ, R13 ;  /* 0x000000ffff027224 */ /* 0x000fe200078e000d */
[----:B------:R-:W-:Y:S02]  /*2dc0*/  PRMT R55, R55, 0x5410, R56 ;  /* 0x0000541037377816 */ /* 0x000fe40000000038 */
.L_x_9275:
[----:B------:R-:W-:Y:S05]  /*2dd0*/  BSYNC B1 ;  /* 0x0000000000017941 */ /* 0x000fea0003800000 */
.L_x_9273:
        /* <DEDUP_REMOVED lines=11> */
.L_x_9277:
[----:B------:R-:W-:Y:S01]  /*2e90*/  IMAD.MOV.U32 R4, RZ, RZ, R10 ;  /* 0x000000ffff047224 */ /* 0x000fe200078e000a */
[----:B------:R-:W-:Y:S01]  /*2ea0*/  PRMT R43, R11, 0x7610, R43 ;  /* 0x000076100b2b7816 */ /* 0x000fe2000000002b */
[----:B------:R-:W-:Y:S01]  /*2eb0*/  IMAD.MOV.U32 R13, RZ, RZ, R12 ;  /* 0x000000ffff0d7224 */ /* 0x000fe200078e000c */
[----:B------:R-:W-:Y:S02]  /*2ec0*/  PRMT R56, R55, 0x7610, R56 ;  /* 0x0000761037387816 */ /* 0x000fe40000000038 */
.L_x_9278:
[----:B------:R-:W-:Y:S05]  /*2ed0*/  BSYNC B1 ;  /* 0x0000000000017941 */ /* 0x000fea0003800000 */
.L_x_9276:
        /* <DEDUP_REMOVED lines=11> */
.L_x_9280:
[----:B------:R-:W-:Y:S01]  /*2f90*/  IMAD.MOV.U32 R10, RZ, RZ, R4 ;  /* 0x000000ffff0a7224 */ /* 0x000fe200078e0004 */
[----:B------:R-:W-:Y:S01]  /*2fa0*/  PRMT R11, R43, 0x7610, R11 ;  /* 0x000076102b0b7816 */ /* 0x000fe2000000000b */
[----:B------:R-:W-:Y:S01]  /*2fb0*/  IMAD.MOV.U32 R12, RZ, RZ, R15 ;  /* 0x000000ffff0c7224 */ /* 0x000fe200078e000f */
[----:B------:R-:W-:Y:S02]  /*2fc0*/  PRMT R55, R59, 0x7610, R55 ;  /* 0x000076103b377816 */ /* 0x000fe40000000037 */
.L_x_9281:
[----:B------:R-:W-:Y:S05]  /*2fd0*/  BSYNC B1 ;  /* 0x0000000000017941 */ /* 0x000fea0003800000 */
.L_x_9279:
        /* <DEDUP_REMOVED lines=11> */
.L_x_9283:
[----:B------:R-:W-:Y:S01]  /*3090*/  IMAD.MOV.U32 R4, RZ, RZ, R10 ;  /* 0x000000ffff047224 */ /* 0x000fe200078e000a */
[----:B------:R-:W-:Y:S01]  /*30a0*/  PRMT R11, R11, 0x5410, R11 ;  /* 0x000054100b0b7816 */ /* 0x000fe2000000000b */
[----:B------:R-:W-:Y:S01]  /*30b0*/  IMAD.MOV.U32 R15, RZ, RZ, R14 ;  /* 0x000000ffff0f7224 */ /* 0x000fe200078e000e */
[----:B------:R-:W-:Y:S02]  /*30c0*/  PRMT R59, R57, 0x7632, R59 ;  /* 0x00007632393b7816 */ /* 0x000fe4000000003b */
.L_x_9284:
[----:B------:R-:W-:Y:S05]  /*30d0*/  BSYNC B1 ;  /* 0x0000000000017941 */ /* 0x000fea0003800000 */
.L_x_9282:
        /* <DEDUP_REMOVED lines=11> */
.L_x_9286:
[----:B------:R-:W-:Y:S01]  /*3190*/  IMAD.MOV.U32 R10, RZ, RZ, R4 ;  /* 0x000000ffff0a7224 */ /* 0x000fe200078e0004 */
[----:B------:R-:W-:Y:S01]  /*31a0*/  PRMT R43, R43, 0x7610, R11 ;  /* 0x000076102b2b7816 */ /* 0x000fe2000000000b */
[----:B------:R-:W-:Y:S01]  /*31b0*/  IMAD.MOV.U32 R14, RZ, RZ, R17 ;  /* 0x000000ffff0e7224 */ /* 0x000fe200078e0011 */
[----:B------:R-:W-:Y:S02]  /*31c0*/  PRMT R57, R57, 0x7610, R58 ;  /* 0x0000761039397816 */ /* 0x000fe4000000003a */
.L_x_9287:
[----:B------:R-:W-:Y:S05]  /*31d0*/  BSYNC B1 ;  /* 0x0000000000017941 */ /* 0x000fea0003800000 */
.L_x_9285:
        /* <DEDUP_REMOVED lines=11> */
.L_x_9289:
[----:B------:R-:W-:Y:S01]  /*3290*/  IMAD.MOV.U32 R4, RZ, RZ, R10 ;  /* 0x000000ffff047224 */ /* 0x000fe200078e000a */
[----:B------:R-:W-:Y:S01]  /*32a0*/  PRMT R11, R11, 0x7610, R43 ;  /* 0x000076100b0b7816 */ /* 0x000fe2000000002b */
[----:B------:R-:W-:Y:S01]  /*32b0*/  IMAD.MOV.U32 R17, RZ, RZ, R16 ;  /* 0x000000ffff117224 */ /* 0x000fe200078e0010 */
[----:B------:R-:W-:Y:S02]  /*32c0*/  PRMT R58, R58, 0x7610, R56 ;  /* 0x000076103a3a7816 */ /* 0x000fe40000000038 */
.L_x_9290:
[----:B------:R-:W-:Y:S05]  /*32d0*/  BSYNC B1 ;  /* 0x0000000000017941 */ /* 0x000fea0003800000 */
.L_x_9288:
        /* <DEDUP_REMOVED lines=11> */
.L_x_9292:
[----:B------:R-:W-:Y:S01]  /*3390*/  IMAD.MOV.U32 R10, RZ, RZ, R4 ;  /* 0x000000ffff0a7224 */ /* 0x000fe200078e0004 */
[----:B------:R-:W-:Y:S01]  /*33a0*/  PRMT R11, R11, 0x7632, R11 ;  /* 0x000076320b0b7816 */ /* 0x000fe2000000000b */
[----:B------:R-:W-:Y:S01]  /*33b0*/  IMAD.MOV.U32 R16, RZ, RZ, R19 ;  /* 0x000000ffff107224 */ /* 0x000fe200078e0013 */
[----:B------:R-:W-:Y:S02]  /*33c0*/  PRMT R56, R56, 0x5410, R60 ;  /* 0x0000541038387816 */ /* 0x000fe4000000003c */
.L_x_9293:
[----:B------:R-:W-:Y:S05]  /*33d0*/  BSYNC B1 ;  /* 0x0000000000017941 */ /* 0x000fea0003800000 */
.L_x_9291:
        /* <DEDUP_REMOVED lines=11> */
.L_x_9295:
[----:B------:R-:W-:Y:S01]  /*3490*/  IMAD.MOV.U32 R4, RZ, RZ, R10 ;  /* 0x000000ffff047224 */ /* 0x000fe200078e000a */
[----:B------:R-:W-:Y:S01]  /*34a0*/  PRMT R11, R11, 0x5410, R11 ;  /* 0x000054100b0b7816 */ /* 0x000fe2000000000b */
[----:B------:R-:W-:Y:S01]  /*34b0*/  IMAD.MOV.U32 R19, RZ, RZ, R18 ;  /* 0x000000ffff137224 */ /* 0x000fe200078e0012 */
[----:B------:R-:W-:Y:S02]  /*34c0*/  PRMT R60, R59, 0x7632, R60 ;  /* 0x000076323b3c7816 */ /* 0x000fe4000000003c */
.L_x_9296:
[----:B------:R-:W-:Y:S05]  /*34d0*/  BSYNC B1 ;  /* 0x0000000000017941 */ /* 0x000fea0003800000 */
.L_x_9294:
        /* <DEDUP_REMOVED lines=11> */
.L_x_9298:
[----:B------:R-:W-:Y:S01]  /*3590*/  IMAD.MOV.U32 R10, RZ, RZ, R4 ;  /* 0x000000ffff0a7224 */ /* 0x000fe200078e0004 */
[----:B------:R-:W-:Y:S01]  /*35a0*/  PRMT R43, R43, 0x7610, R11 ;  /* 0x000076102b2b7816 */ /* 0x000fe2000000000b */
[----:B------:R-:W-:Y:S01]  /*35b0*/  IMAD.MOV.U32 R18, RZ, RZ, R21 ;  /* 0x000000ffff127224 */ /* 0x000fe200078e0015 */
[----:B------:R-:W-:Y:S02]  /*35c0*/  PRMT R59, R59, 0x7610, R60 ;  /* 0x000076103b3b7816 */ /* 0x000fe4000000003c */
.L_x_9299:
[----:B------:R-:W-:Y:S05]  /*35d0*/  BSYNC B1 ;  /* 0x0000000000017941 */ /* 0x000fea0003800000 */
.L_x_9297:
        /* <DEDUP_REMOVED lines=11> */
.L_x_9301:
[----:B------:R-:W-:Y:S01]  /*3690*/  IMAD.MOV.U32 R4, RZ, RZ, R10 ;  /* 0x000000ffff047224 */ /* 0x000fe200078e000a */
[----:B------:R-:W-:Y:S01]  /*36a0*/  PRMT R11, R43, 0x7632, R11 ;  /* 0x000076322b0b7816 */ /* 0x000fe2000000000b */
[----:B------:R-:W-:Y:S01]  /*36b0*/  IMAD.MOV.U32 R21, RZ, RZ, R20 ;  /* 0x000000ffff157224 */ /* 0x000fe200078e0014 */
[----:B------:R-:W-:Y:S02]  /*36c0*/  PRMT R60, R60, 0x5410, R58 ;  /* 0x000054103c3c7816 */ /* 0x000fe4000000003a */
.L_x_9302:
[----:B------:R-:W-:Y:S05]  /*36d0*/  BSYNC B1 ;  /* 0x0000000000017941 */ /* 0x000fea0003800000 */
.L_x_9300:
        /* <DEDUP_REMOVED lines=11> */
.L_x_9304:
[----:B------:R-:W-:Y:S01]  /*3790*/  IMAD.MOV.U32 R10, RZ, RZ, R4 ;  /* 0x000000ffff0a7224 */ /* 0x000fe200078e0004 */
[----:B------:R-:W-:Y:S01]  /*37a0*/  PRMT R11, R11, 0x5410, R11 ;  /* 0x000054100b0b7816 */ /* 0x000fe2000000000b */
[----:B------:R-:W-:Y:S01]  /*37b0*/  IMAD.MOV.U32 R20, RZ, RZ, R23 ;  /* 0x000000ffff147224 */ /* 0x000fe200078e0017 */
[----:B------:R-:W-:Y:S02]  /*37c0*/  PRMT R58, R47, 0x7632, R58 ;  /* 0x000076322f3a7816 */ /* 0x000fe4000000003a */
.L_x_9305:
[----:B------:R-:W-:Y:S05]  /*37d0*/  BSYNC B1 ;  /* 0x0000000000017941 */ /* 0x000fea0003800000 */
.L_x_9303:
        /* <DEDUP_REMOVED lines=11> */
.L_x_9307:
[----:B------:R-:W-:Y:S01]  /*3890*/  IMAD.MOV.U32 R4, RZ, RZ, R10 ;  /* 0x000000ffff047224 */ /* 0x000fe200078e000a */
[----:B------:R-:W-:Y:S01]  /*38a0*/  PRMT R11, R11, 0x7632, R11 ;  /* 0x000076320b0b7816 */ /* 0x000fe2000000000b */
[----:B------:R-:W-:Y:S01]  /*38b0*/  IMAD.MOV.U32 R23, RZ, RZ, R22 ;  /* 0x000000ffff177224 */ /* 0x000fe200078e0016 */
[----:B------:R-:W-:Y:S02]  /*38c0*/  PRMT R47, R47, 0x7610, R46 ;  /* 0x000076102f2f7816 */ /* 0x000fe4000000002e */
.L_x_9308:
[----:B------:R-:W-:Y:S05]  /*38d0*/  BSYNC B1 ;  /* 0x0000000000017941 */ /* 0x000fea0003800000 */
.L_x_9306:
        /* <DEDUP_REMOVED lines=11> */
.L_x_9310:
[----:B------:R-:W-:Y:S01]  /*3990*/  IMAD.MOV.U32 R10, RZ, RZ, R4 ;  /* 0x000000ffff0a7224 */ /* 0x000fe200078e0004 */
[----:B------:R-:W-:Y:S01]  /*39a0*/  PRMT R11, R11, 0x5410, R11 ;  /* 0x000054100b0b7816 */ /* 0x000fe2000000000b */
[----:B------:R-:W-:Y:S01]  /*39b0*/  IMAD.MOV.U32 R22, RZ, RZ, R25 ;  /* 0x000000ffff167224 */ /* 0x000fe200078e0019 */
[----:B------:R-:W-:Y:S02]  /*39c0*/  PRMT R46, R46, 0x7610, R61 ;  /* 0x000076102e2e7816 */ /* 0x000fe4000000003d */
.L_x_9311:
[----:B------:R-:W-:Y:S05]  /*39d0*/  BSYNC B1 ;  /* 0x0000000000017941 */ /* 0x000fea0003800000 */
.L_x_9309:
        /* <DEDUP_REMOVED lines=11> */
.L_x_9313:
[----:B------:R-:W-:Y:S01]  /*3a90*/  IMAD.MOV.U32 R4, RZ, RZ, R10 ;  /* 0x000000ffff047224 */ /* 0x000fe200078e000a */
[----:B------:R-:W-:Y:S01]  /*3aa0*/  PRMT R43, R43, 0x7610, R11 ;  /* 0x000076102b2b7816 */ /* 0x000fe2000000000b */
[----:B------:R-:W-:Y:S01]  /*3ab0*/  IMAD.MOV.U32 R25, RZ, RZ, R24 ;  /* 0x000000ffff197224 */ /* 0x000fe200078e0018 */
[----:B------:R-:W-:Y:S02]  /*3ac0*/  PRMT R61, R61, 0x5410, R46 ;  /* 0x000054103d3d7816 */ /* 0x000fe4000000002e */
.L_x_9314:
[----:B------:R-:W-:Y:S05]  /*3ad0*/  BSYNC B1 ;  /* 0x0000000000017941 */ /* 0x000fea0003800000 */
.L_x_9312:
        /* <DEDUP_REMOVED lines=11> */
.L_x_9316:
[----:B------:R-:W-:Y:S01]  /*3b90*/  IMAD.MOV.U32 R10, RZ, RZ, R4 ;  /* 0x000000ffff0a7224 */ /* 0x000fe200078e0004 */
[----:B------:R-:W-:Y:S01]  /*3ba0*/  PRMT R11, R11, 0x7610, R43 ;  /* 0x000076100b0b7816 */ /* 0x000fe2000000002b */
[----:B------:R-:W-:Y:S01]  /*3bb0*/  IMAD.MOV.U32 R24, RZ, RZ, R27 ;  /* 0x000000ffff187224 */ /* 0x000fe200078e001b */
[----:B------:R-:W-:Y:S02]  /*3bc0*/  PRMT R46, R48, 0x7632, R46 ;  /* 0x00007632302e7816 */ /* 0x000fe4000000002e */
.L_x_9317:
[----:B------:R-:W-:Y:S05]  /*3bd0*/  BSYNC B1 ;  /* 0x0000000000017941 */ /* 0x000fea0003800000 */
.L_x_9315:
        /* <DEDUP_REMOVED lines=11> */
.L_x_9319:
[----:B------:R-:W-:Y:S01]  /*3c90*/  IMAD.MOV.U32 R4, RZ, RZ, R10 ;  /* 0x000000ffff047224 */ /* 0x000fe200078e000a */
[----:B------:R-:W-:Y:S01]  /*3ca0*/  PRMT R11, R11, 0x7632, R11 ;  /* 0x000076320b0b7816 */ /* 0x000fe2000000000b */
[----:B------:R-:W-:Y:S01]  /*3cb0*/  IMAD.MOV.U32 R27, RZ, RZ, R26 ;  /* 0x000000ffff1b7224 */ /* 0x000fe200078e001a */
[----:B------:R-:W-:Y:S02]  /*3cc0*/  PRMT R48, R48, 0x5410, R48 ;  /* 0x0000541030307816 */ /* 0x000fe40000000030 */
.L_x_9320:
[----:B------:R-:W-:Y:S05]  /*3cd0*/  BSYNC B1 ;  /* 0x0000000000017941 */ /* 0x000fea0003800000 */
.L_x_9318:
        /* <DEDUP_REMOVED lines=11> */
.L_x_9322:
[----:B------:R-:W-:Y:S01]  /*3d90*/  IMAD.MOV.U32 R10, RZ, RZ, R4 ;  /* 0x000000ffff0a7224 */ /* 0x000fe200078e0004 */
[----:B------:R-:W-:Y:S01]  /*3da0*/  PRMT R43, R11, 0x7610, R43 ;  /* 0x000076100b2b7816 */ /* 0x000fe2000000002b */
[----:B------:R-:W-:Y:S01]  /*3db0*/  IMAD.MOV.U32 R26, RZ, RZ, R29 ;  /* 0x000000ffff1a7224 */ /* 0x000fe200078e001d */
[----:B------:R-:W-:Y:S02]  /*3dc0*/  PRMT R48, R61, 0x7610, R48 ;  /* 0x000076103d307816 */ /* 0x000fe40000000030 */
.L_x_9323:
[----:B------:R-:W-:Y:S05]  /*3dd0*/  BSYNC B1 ;  /* 0x0000000000017941 */ /* 0x000fea0003800000 */
.L_x_9321:
        /* <DEDUP_REMOVED lines=11> */
.L_x_9325:
[----:B------:R-:W-:Y:S01]  /*3e90*/  IMAD.MOV.U32 R4, RZ, RZ, R10 ;  /* 0x000000ffff047224 */ /* 0x000fe200078e000a */
[----:B------:R-:W-:Y:S01]  /*3ea0*/  PRMT R11, R43, 0x7610, R11 ;  /* 0x000076102b0b7816 */ /* 0x000fe2000000000b */
[----:B------:R-:W-:Y:S01]  /*3eb0*/  IMAD.MOV.U32 R29, RZ, RZ, R28 ;  /* 0x000000ffff1d7224 */ /* 0x000fe200078e001c */
[----:B------:R-:W-:Y:S02]  /*3ec0*/  PRMT R61, R47, 0x7610, R61 ;  /* 0x000076102f3d7816 */ /* 0x000fe4000000003d */
.L_x_9326:
[----:B------:R-:W-:Y:S05]  /*3ed0*/  BSYNC B1 ;  /* 0x0000000000017941 */ /* 0x000fea0003800000 */
.L_x_9324:
        /* <DEDUP_REMOVED lines=11> */
.L_x_9328:
[----:B------:R-:W-:Y:S01]  /*3f90*/  IMAD.MOV.U32 R10, RZ, RZ, R4 ;  /* 0x000000ffff0a7224 */ /* 0x000fe200078e0004 */
[----:B------:R-:W-:Y:S01]  /*3fa0*/  PRMT R43, R11, 0x7610, R43 ;  /* 0x000076100b2b7816 */ /* 0x000fe2000000002b */
[----:B------:R-:W-:Y:S01]  /*3fb0*/  IMAD.MOV.U32 R28, RZ, RZ, R31 ;  /* 0x000000ffff1c7224 */ /* 0x000fe200078e001f */
[----:B------:R-:W-:Y:S02]  /*3fc0*/  PRMT R47, R49, 0x7632, R47 ;  /* 0x00007632312f7816 */ /* 0x000fe4000000002f */
.L_x_9329:
[----:B------:R-:W-:Y:S05]  /*3fd0*/  BSYNC B1 ;  /* 0x0000000000017941 */ /* 0x000fea0003800000 */
.L_x_9327:
        /* <DEDUP_REMOVED lines=11> */
.L_x_9331:
[----:B------:R-:W-:Y:S01]  /*4090*/  IMAD.MOV.U32 R4, RZ, RZ, R10 ;  /* 0x000000ffff047224 */ /* 0x000fe200078e000a */
[----:B------:R-:W-:Y:S01]  /*40a0*/  PRMT R11, R11, 0x5410, R43 ;  /* 0x000054100b0b7816 */ /* 0x000fe2000000002b */
[----:B------:R-:W-:Y:S01]  /*40b0*/  IMAD.MOV.U32 R31, RZ, RZ, R30 ;  /* 0x000000ffff1f7224 */ /* 0x000fe200078e001e */
[----:B------:R-:W-:Y:S02]  /*40c0*/  PRMT R49, R49, 0x5410, R49 ;  /* 0x0000541031317816 */ /* 0x000fe40000000031 */
.L_x_9332:
[----:B------:R-:W-:Y:S05]  /*40d0*/  BSYNC B1 ;  /* 0x0000000000017941 */ /* 0x000fea0003800000 */
.L_x_9330:
        /* <DEDUP_REMOVED lines=11> */
.L_x_9334:
[----:B------:R-:W-:Y:S01]  /*4190*/  IMAD.MOV.U32 R10, RZ, RZ, R4 ;  /* 0x000000ffff0a7224 */ /* 0x000fe200078e0004 */
[----:B------:R-:W-:Y:S01]  /*41a0*/  PRMT R43, R43, 0x7610, R11 ;  /* 0x000076102b2b7816 */ /* 0x000fe2000000000b */
[----:B------:R-:W-:Y:S01]  /*41b0*/  IMAD.MOV.U32 R30, RZ, RZ, R33 ;  /* 0x000000ffff1e7224 */ /* 0x000fe200078e0021 */
[----:B------:R-:W-:Y:S02]  /*41c0*/  PRMT R49, R50, 0x7610, R49 ;  /* 0x0000761032317816 */ /* 0x000fe40000000031 */
.L_x_9335:
[----:B------:R-:W-:Y:S05]  /*41d0*/  BSYNC B1 ;  /* 0x0000000000017941 */ /* 0x000fea0003800000 */
.L_x_9333:
        /* <DEDUP_REMOVED lines=11> */
.L_x_9337:
[----:B------:R-:W-:Y:S01]  /*4290*/  PRMT R50, R62, 0x7610, R50 ;  /* 0x000076103e327816 */ /* 0x000fe20000000032 */
[----:B------:R-:W-:Y:S01]  /*42a0*/  IMAD.MOV.U32 R33, RZ, RZ, R32 ;  /* 0x000000ffff217224 */ /* 0x000fe200078e0020 */
[C---:B------:R-:W-:Y:S01]  /*42b0*/  PRMT R11, R43.reuse, 0x7632, R11 ;  /* 0x000076322b0b7816 */ /* 0x040fe2000000000b */
[----:B------:R-:W-:Y:S01]  /*42c0*/  IMAD.MOV.U32 R4, RZ, RZ, R10 ;  /* 0x000000ffff047224 */ /* 0x000fe200078e000a */
[----:B------:R-:W-:Y:S01]  /*42d0*/  PRMT R62, R43, 0x7632, R62 ;  /* 0x000076322b3e7816 */ /* 0x000fe2000000003e */
[----:B------:R-:W-:Y:S02]  /*42e0*/  IMAD.MOV.U32 R32, RZ, RZ, R10 ;  /* 0x000000ffff207224 */ /* 0x000fe400078e000a */
.L_x_9338:
[----:B------:R-:W-:Y:S05]  /*42f0*/  BSYNC B1 ;  /* 0x0000000000017941 */ /* 0x000fea0003800000 */
.L_x_9336:
[----:B------:R-:W-:Y:S02]  /*4300*/  IADD3 R8, R8, 0x4, RZ ;  /* 0x0000000408087810 */ /* 0x000fe40007ffe0ff */
[----:B------:R-:W-:Y:S01]  /*4310*/  IADD3 R7, R7, 0x2, RZ ;  /* 0x0000000207077810 */ /* 0x000fe20007ffe0ff */
[----:B------:R-:W-:Y:S01]  /*4320*/  @!P1 CALL.REL.NOINC `(.L_x_9339) ;  /* 0x0000001000009944 */ /* 0x000fe20003c00000 */
[----:B------:R-:W-:Y:S05]  /*4330*/  BRA `(.L_x_9340) ;  /* 0xffffe01000007947 */ /* 0x000fea000383ffff */
.L_x_9339:
[----:B------:R-:W-:Y:S01]  /*4340*/  FADD.FTZ R42, R5, R42 ;  /* 0x0000002a052a7221 */ /* 0x000fe20000010000 */
[----:B------:R-:W-:Y:S01]  /*4350*/  PRMT R62, R11, 0x7610, R62 ;  /* 0x000076100b3e7816 */ /* 0x000fe2000000003e */
[----:B------:R-:W-:-:S02]  /*4360*/  IMAD.MOV.U32 R43, RZ, RZ, R6 ;  /* 0x000000ffff2b7224 */ /* 0x000fc400078e0006 */
[----:B------:R-:W-:Y:S02]  /*4370*/  IMAD.MOV.U32 R32, RZ, RZ, R4 ;  /* 0x000000ffff207224 */ /* 0x000fe400078e0004 */
.L_x_9245:
[----:B------:R-:W-:Y:S05]  /*4380*/  BSYNC B0 ;  /* 0x0000000000007941 */ /* 0x000fea0003800000 */
.L_x_9244:
[----:B------:R-:W-:Y:S01]  /*4390*/  PRMT R4, R62, 0x5410, R50 ;  /* 0x000054103e047816 */ /* 0x000fe20000000032 */
[----:B------:R-:W-:Y:S01]  /*43a0*/  IMAD.MOV.U32 R5, RZ, RZ, R49 ;  /* 0x000000ffff057224 */ /* 0x000fe200078e0031 */
[----:B------:R-:W-:Y:S01]  /*43b0*/  PRMT R7, R47, 0x5410, R61 ;  /* 0x000054102f077816 */ /* 0x000fe2000000003d */
[----:B------:R-:W-:Y:S01]  /*43c0*/  SHFL.DOWN PT, R6, R32, 0x2, 0x1f ;  /* 0x08401f0020067f89 */ /* 0x000fe200000e0000 */
[----:B------:R-:W-:Y:S01]  /*43d0*/  ISETP.GT.AND P0, PT, R63, 0x1d, PT ;  /* 0x0000001d3f00780c */ /* 0x000fe20003f04270 */
[----:B------:R-:W-:Y:S02]  /*43e0*/  BSSY B0, `(.L_x_9341) ;  /* 0x0000267000007945 */ /* 0x000fe40003800000 */
[----:B------:R-:W-:Y:S04]  /*43f0*/  SHFL.DOWN PT, R4, R4, 0x2, 0x1f ;  /* 0x08401f0004047f89 */ /* 0x000fe800000e0000 */
[----:B------:R-:W0:Y:S04]  /*4400*/  SHFL.DOWN PT, R5, R5, 0x2, 0x1f ;  /* 0x08401f0005057f89 */ /* 0x000e2800000e0000 */
[----:B------:R-:W-:Y:S04]  /*4410*/  SHFL.DOWN PT, R8, R30, 0x2, 0x1f ;  /* 0x08401f001e087f89 */ /* 0x000fe800000e0000 */
[----:B------:R-:W1:Y:S04]  /*4420*/  SHFL.DOWN PT, R9, R31, 0x2, 0x1f ;  /* 0x08401f001f097f89 */ /* 0x000e6800000e0000 */
[----:B0-----:R0:W-:Y:S04]  /*4430*/  STL.64 [R1+0x88], R4 ;  /* 0x0000880401007387 */ /* 0x0011e80000100a00 */
[----:B------:R-:W-:Y:S04]  /*4440*/  SHFL.DOWN PT, R4, R7, 0x2, 0x1f ;  /* 0x08401f0007047f89 */ /* 0x000fe800000e0000 */
[----:B------:R-:W2:Y:S01]  /*4450*/  SHFL.DOWN PT, R7, R33, 0x2, 0x1f ;  /* 0x08401f0021077f89 */ /* 0x000ea200000e0000 */
[----:B0-----:R-:W-:-:S03]  /*4460*/  IMAD.MOV.U32 R5, RZ, RZ, R48 ;  /* 0x000000ffff057224 */ /* 0x001fc600078e0030 */
        /* <DEDUP_REMOVED lines=61> */
[----:B-1----:R-:W-:-:S03]  /*4840*/  IMAD.MOV.U32 R4, RZ, RZ, R53 ;  /* 0x000000ffff047224 */ /* 0x002fc600078e0035 */
[----:B0-----:R-:W-:Y:S01]  /*4850*/  STL.64 [R1+0x68], R6 ;  /* 0x0000680601007387 */ /* 0x001fe20000100a00 */
[----:B------:R-:W-:-:S03]  /*4860*/  IMAD.MOV.U32 R5, RZ, RZ, R54 ;  /* 0x000000ffff057224 */ /* 0x000fc600078e0036 */
[----:B------:R-:W-:Y:S04]  /*4870*/  SHFL.DOWN PT, R6, R38, 0x2, 0x1f ;  /* 0x08401f0026067f89 */ /* 0x000fe800000e0000 */
[----:B------:R-:W-:Y:S04]  /*4880*/  SHFL.DOWN PT, R4, R4, 0x2, 0x1f ;  /* 0x08401f0004047f89 */ /* 0x000fe800000e0000 */
[----:B------:R-:W0:Y:S04]  /*4890*/  SHFL.DOWN PT, R5, R5, 0x2, 0x1f ;  /* 0x08401f0005057f89 */ /* 0x000e2800000e0000 */
[----:B------:R-:W1:Y:S04]  /*48a0*/  SHFL.DOWN PT, R7, R39, 0x2, 0x1f ;  /* 0x08401f0027077f89 */ /* 0x000e6800000e0000 */
[----:B--2---:R-:W-:Y:S04]  /*48b0*/  STL.64 [R1+0x80], R8 ;  /* 0x0000800801007387 */ /* 0x004fe80000100a00 */
[----:B0-----:R0:W-:Y:S04]  /*48c0*/  STL.64 [R1+0xb8], R4 ;  /* 0x0000b80401007387 */ /* 0x0011e80000100a00 */
[----:B------:R-:W-:Y:S04]  /*48d0*/  SHFL.DOWN PT, R4, R0, 0x2, 0x1f ;  /* 0x08401f0000047f89 */ /* 0x000fe800000e0000 */
[----:B-1----:R-:W-:Y:S01]  /*48e0*/  STL.64 [R1+0x78], R6 ;  /* 0x0000780601007387 */ /* 0x002fe20000100a00 */
[----:B0-----:R-:W-:-:S06]  /*48f0*/  IMAD.MOV.U32 R5, RZ, RZ, R52 ;  /* 0x000000ffff057224 */ /* 0x001fcc00078e0034 */
        /* <DEDUP_REMOVED lines=18> */
.L_x_9437:
        /* <DEDUP_REMOVED lines=20> */
.L_x_9344:
[----:B------:R-:W-:Y:S01]  /*4b60*/  IMAD.MOV.U32 R4, RZ, RZ, R41 ;  /* 0x000000ffff047224 */ /* 0x000fe200078e0029 */
[----:B------:R-:W-:Y:S01]  /*4b70*/  PRMT R11, R11, 0x7610, R52 ;  /* 0x000076100b0b7816 */ /* 0x000fe20000000034 */
[----:B------:R-:W-:Y:S01]  /*4b80*/  IMAD.MOV.U32 R41, RZ, RZ, R40 ;  /* 0x000000ffff297224 */ /* 0x000fe200078e0028 */
[----:B------:R-:W-:Y:S02]  /*4b90*/  PRMT R52, R52, 0x5410, R52 ;  /* 0x0000541034347816 */ /* 0x000fe40000000034 */
.L_x_9345:
[----:B------:R-:W-:Y:S05]  /*4ba0*/  BSYNC B1 ;  /* 0x0000000000017941 */ /* 0x000fea0003800000 */
.L_x_9343:
        /* <DEDUP_REMOVED lines=11> */
.L_x_9347:
[----:B------:R-:W-:Y:S01]  /*4c60*/  IMAD.MOV.U32 R10, RZ, RZ, R4 ;  /* 0x000000ffff0a7224 */ /* 0x000fe200078e0004 */
[----:B------:R-:W-:Y:S01]  /*4c70*/  PRMT R43, R43, 0x7610, R11 ;  /* 0x000076102b2b7816 */ /* 0x000fe2000000000b */
[----:B------:R-:W-:Y:S01]  /*4c80*/  IMAD.MOV.U32 R40, RZ, RZ, R39 ;  /* 0x000000ffff287224 */ /* 0x000fe200078e0027 */
[----:B------:R-:W-:Y:S02]  /*4c90*/  PRMT R52, R0, 0x7632, R52 ;  /* 0x0000763200347816 */ /* 0x000fe40000000034 */
.L_x_9348:
[----:B------:R-:W-:Y:S05]  /*4ca0*/  BSYNC B1 ;  /* 0x0000000000017941 */ /* 0x000fea0003800000 */
.L_x_9346:
        /* <DEDUP_REMOVED lines=11> */
.L_x_9350:
[----:B------:R-:W-:Y:S01]  /*4d60*/  IMAD.MOV.U32 R4, RZ, RZ, R10 ;  /* 0x000000ffff047224 */ /* 0x000fe200078e000a */
[----:B------:R-:W-:Y:S01]  /*4d70*/  PRMT R11, R11, 0x7610, R43 ;  /* 0x000076100b0b7816 */ /* 0x000fe2000000002b */
[----:B------:R-:W-:Y:S01]  /*4d80*/  IMAD.MOV.U32 R39, RZ, RZ, R38 ;  /* 0x000000ffff277224 */ /* 0x000fe200078e0026 */
[----:B------:R-:W-:Y:S02]  /*4d90*/  PRMT R0, R0, 0x5410, R0 ;  /* 0x0000541000007816 */ /* 0x000fe40000000000 */
.L_x_9351:
[----:B------:R-:W-:Y:S05]  /*4da0*/  BSYNC B1 ;  /* 0x0000000000017941 */ /* 0x000fea0003800000 */
.L_x_9349:
        /* <DEDUP_REMOVED lines=11> */
.L_x_9353:
[----:B------:R-:W-:Y:S01]  /*4e60*/  IMAD.MOV.U32 R10, RZ, RZ, R4 ;  /* 0x000000ffff0a7224 */ /* 0x000fe200078e0004 */
[----:B------:R-:W-:Y:S01]  /*4e70*/  PRMT R43, R43, 0x7610, R11 ;  /* 0x000076102b2b7816 */ /* 0x000fe2000000000b */
[----:B------:R-:W-:Y:S01]  /*4e80*/  IMAD.MOV.U32 R38, RZ, RZ, R37 ;  /* 0x000000ffff267224 */ /* 0x000fe200078e0025 */
[----:B------:R-:W-:Y:S02]  /*4e90*/  PRMT R0, R54, 0x7632, R0 ;  /* 0x0000763236007816 */ /* 0x000fe40000000000 */
.L_x_9354:
[----:B------:R-:W-:Y:S05]  /*4ea0*/  BSYNC B1 ;  /* 0x0000000000017941 */ /* 0x000fea0003800000 */
.L_x_9352:
        /* <DEDUP_REMOVED lines=11> */
.L_x_9356:
[----:B------:R-:W-:Y:S01]  /*4f60*/  IMAD.MOV.U32 R4, RZ, RZ, R10 ;  /* 0x000000ffff047224 */ /* 0x000fe200078e000a */
[----:B------:R-:W-:Y:S01]  /*4f70*/  PRMT R11, R43, 0x7632, R11 ;  /* 0x000076322b0b7816 */ /* 0x000fe2000000000b */
[----:B------:R-:W-:Y:S01]  /*4f80*/  IMAD.MOV.U32 R37, RZ, RZ, R36 ;  /* 0x000000ffff257224 */ /* 0x000fe200078e0024 */
[----:B------:R-:W-:Y:S02]  /*4f90*/  PRMT R54, R54, 0x5410, R54 ;  /* 0x0000541036367816 */ /* 0x000fe40000000036 */
.L_x_9357:
[----:B------:R-:W-:Y:S05]  /*4fa0*/  BSYNC B1 ;  /* 0x0000000000017941 */ /* 0x000fea0003800000 */
.L_x_9355:
        /* <DEDUP_REMOVED lines=11> */
.L_x_9359:
[----:B------:R-:W-:Y:S01]  /*5060*/  IMAD.MOV.U32 R10, RZ, RZ, R4 ;  /* 0x000000ffff0a7224 */ /* 0x000fe200078e0004 */
[----:B------:R-:W-:Y:S01]  /*5070*/  PRMT R43, R11, 0x7610, R43 ;  /* 0x000076100b2b7816 */ /* 0x000fe2000000002b */
[----:B------:R-:W-:Y:S01]  /*5080*/  IMAD.MOV.U32 R36, RZ, RZ, R35 ;  /* 0x000000ffff247224 */ /* 0x000fe200078e0023 */
[----:B------:R-:W-:Y:S02]  /*5090*/  PRMT R54, R53, 0x7632, R54 ;  /* 0x0000763235367816 */ /* 0x000fe40000000036 */
.L_x_9360:
[----:B------:R-:W-:Y:S05]  /*50a0*/  BSYNC B1 ;  /* 0x0000000000017941 */ /* 0x000fea0003800000 */
.L_x_9358:
        /* <DEDUP_REMOVED lines=11> */
.L_x_9362:
[----:B------:R-:W-:Y:S01]  /*5160*/  IMAD.MOV.U32 R4, RZ, RZ, R10 ;  /* 0x000000ffff047224 */ /* 0x000fe200078e000a */
[----:B------:R-:W-:Y:S01]  /*5170*/  PRMT R11, R43, 0x7610, R11 ;  /* 0x000076102b0b7816 */ /* 0x000fe2000000000b */
[----:B------:R-:W-:Y:S01]  /*5180*/  IMAD.MOV.U32 R35, RZ, RZ, R34 ;  /* 0x000000ffff237224 */ /* 0x000fe200078e0022 */
[----:B------:R-:W-:Y:S02]  /*5190*/  PRMT R53, R53, 0x5410, R53 ;  /* 0x0000541035357816 */ /* 0x000fe40000000035 */
.L_x_9363:
[----:B------:R-:W-:Y:S05]  /*51a0*/  BSYNC B1 ;  /* 0x0000000000017941 */ /* 0x000fea0003800000 */
.L_x_9361:
        /* <DEDUP_REMOVED lines=11> */
.L_x_9365:
[----:B------:R-:W-:Y:S01]  /*5260*/  IMAD.MOV.U32 R10, RZ, RZ, R4 ;  /* 0x000000ffff0a7224 */ /* 0x000fe200078e0004 */
[----:B------:R-:W-:Y:S01]  /*5270*/  PRMT R43, R11, 0x7610, R43 ;  /* 0x000076100b2b7816 */ /* 0x000fe2000000002b */
[----:B------:R-:W-:Y:S01]  /*5280*/  IMAD.MOV.U32 R34, RZ, RZ, R3 ;  /* 0x000000ffff227224 */ /* 0x000fe200078e0003 */
[----:B------:R-:W-:Y:S02]  /*5290*/  PRMT R53, R57, 0x7610, R53 ;  /* 0x0000761039357816 */ /* 0x000fe40000000035 */
.L_x_9366:
[----:B------:R-:W-:Y:S05]  /*52a0*/  BSYNC B1 ;  /* 0x0000000000017941 */ /* 0x000fea0003800000 */
.L_x_9364:
        /* <DEDUP_REMOVED lines=11> */
.L_x_9368:
[----:B------:R-:W-:Y:S01]  /*5360*/  IMAD.MOV.U32 R4, RZ, RZ, R10 ;  /* 0x000000ffff047224 */ /* 0x000fe200078e000a */
[----:B------:R-:W-:Y:S01]  /*5370*/  PRMT R11, R11, 0x5410, R43 ;  /* 0x000054100b0b7816 */ /* 0x000fe2000000002b */
[----:B------:R-:W-:Y:S01]  /*5380*/  IMAD.MOV.U32 R3, RZ, RZ, R2 ;  /* 0x000000ffff037224 */ /* 0x000fe200078e0002 */
[----:B------:R-:W-:Y:S02]  /*5390*/  PRMT R57, R55, 0x7632, R57 ;  /* 0x0000763237397816 */ /* 0x000fe40000000039 */
.L_x_9369:
[----:B------:R-:W-:Y:S05]  /*53a0*/  BSYNC B1 ;  /* 0x0000000000017941 */ /* 0x000fea0003800000 */
.L_x_9367:
        /* <DEDUP_REMOVED lines=11> */
.L_x_9371:
[----:B------:R-:W-:Y:S01]  /*5460*/  IMAD.MOV.U32 R10, RZ, RZ, R4 ;  /* 0x000000ffff0a7224 */ /* 0x000fe200078e0004 */
[----:B------:R-:W-:Y:S01]  /*5470*/  PRMT R11, R11, 0x7632, R11 ;  /* 0x000076320b0b7816 */ /* 0x000fe2000000000b */
[----:B------:R-:W-:Y:S01]  /*5480*/  IMAD.MOV.U32 R2, RZ, RZ, R13 ;  /* 0x000000ffff027224 */ /* 0x000fe200078e000d */
[----:B------:R-:W-:Y:S02]  /*5490*/  PRMT R55, R55, 0x5410, R56 ;  /* 0x0000541037377816 */ /* 0x000fe40000000038 */
.L_x_9372:
[----:B------:R-:W-:Y:S05]  /*54a0*/  BSYNC B1 ;  /* 0x0000000000017941 */ /* 0x000fea0003800000 */
.L_x_9370:
        /* <DEDUP_REMOVED lines=11> */
.L_x_9374:
[----:B------:R-:W-:Y:S01]  /*5560*/  IMAD.MOV.U32 R4, RZ, RZ, R10 ;  /* 0x000000ffff047224 */ /* 0x000fe200078e000a */
[----:B------:R-:W-:Y:S01]  /*5570*/  PRMT R43, R11, 0x7610, R43 ;  /* 0x000076100b2b7816 */ /* 0x000fe2000000002b */
[----:B------:R-:W-:Y:S01]  /*5580*/  IMAD.MOV.U32 R13, RZ, RZ, R12 ;  /* 0x000000ffff0d7224 */ /* 0x000fe200078e000c */
[----:B------:R-:W-:Y:S02]  /*5590*/  PRMT R56, R55, 0x7610, R56 ;  /* 0x0000761037387816 */ /* 0x000fe40000000038 */
.L_x_9375:
[----:B------:R-:W-:Y:S05]  /*55a0*/  BSYNC B1 ;  /* 0x0000000000017941 */ /* 0x000fea0003800000 */
.L_x_9373:
        /* <DEDUP_REMOVED lines=11> */
.L_x_9377:
[----:B------:R-:W-:Y:S01]  /*5660*/  IMAD.MOV.U32 R10, RZ, RZ, R4 ;  /* 0x000000ffff0a7224 */ /* 0x000fe200078e0004 */
[----:B------:R-:W-:Y:S01]  /*5670*/  PRMT R11, R43, 0x7610, R11 ;  /* 0x000076102b0b7816 */ /* 0x000fe2000000000b */
[----:B------:R-:W-:Y:S01]  /*5680*/  IMAD.MOV.U32 R12, RZ, RZ, R15 ;  /* 0x000000ffff0c7224 */ /* 0x000fe200078e000f */
[----:B------:R-:W-:Y:S02]  /*5690*/  PRMT R55, R59, 0x7610, R55 ;  /* 0x000076103b377816 */ /* 0x000fe40000000037 */
.L_x_9378:
[----:B------:R-:W-:Y:S05]  /*56a0*/  BSYNC B1 ;  /* 0x0000000000017941 */ /* 0x000fea0003800000 */
.L_x_9376:
        /* <DEDUP_REMOVED lines=11> */
.L_x_9380:
[----:B------:R-:W-:Y:S01]  /*5760*/  IMAD.MOV.U32 R4, RZ, RZ, R10 ;  /* 0x000000ffff047224 */ /* 0x000fe200078e000a */
[----:B------:R-:W-:Y:S01]  /*5770*/  PRMT R11, R11, 0x5410, R11 ;  /* 0x000054100b0b7816 */ /* 0x000fe2000000000b */
[----:B------:R-:W-:Y:S01]  /*5780*/  IMAD.MOV.U32 R15, RZ, RZ, R14 ;  /* 0x000000ffff0f7224 */ /* 0x000fe200078e000e */
[----:B------:R-:W-:Y:S02]  /*5790*/  PRMT R59, R57, 0x7632, R59 ;  /* 0x00007632393b7816 */ /* 0x000fe4000000003b */
.L_x_9381:
[----:B------:R-:W-:Y:S05]  /*57a0*/  BSYNC B1 ;  /* 0x0000000000017941 */ /* 0x000fea0003800000 */
.L_x_9379:
        /* <DEDUP_REMOVED lines=11> */
.L_x_9383:
[----:B------:R-:W-:Y:S01]  /*5860*/  IMAD.MOV.U32 R10, RZ, RZ, R4 ;  /* 0x000000ffff0a7224 */ /* 0x000fe200078e0004 */
[----:B------:R-:W-:Y:S01]  /*5870*/  PRMT R43, R43, 0x7610, R11 ;  /* 0x000076102b2b7816 */ /* 0x000fe2000000000b */
[----:B------:R-:W-:Y:S01]  /*5880*/  IMAD.MOV.U32 R14, RZ, RZ, R17 ;  /* 0x000000ffff0e7224 */ /* 0x000fe200078e0011 */
[----:B------:R-:W-:Y:S02]  /*5890*/  PRMT R57, R57, 0x7610, R58 ;  /* 0x0000761039397816 */ /* 0x000fe4000000003a */
.L_x_9384:
[----:B------:R-:W-:Y:S05]  /*58a0*/  BSYNC B1 ;  /* 0x0000000000017941 */ /* 0x000fea0003800000 */
.L_x_9382:
        /* <DEDUP_REMOVED lines=11> */
.L_x_9386:
[----:B------:R-:W-:Y:S01]  /*5960*/  IMAD.MOV.U32 R4, RZ, RZ, R10 ;  /* 0x000000ffff047224 */ /* 0x000fe200078e000a */
[----:B------:R-:W-:Y:S01]  /*5970*/  PRMT R11, R11, 0x7610, R43 ;  /* 0x000076100b0b7816 */ /* 0x000fe2000000002b */
[----:B------:R-:W-:Y:S01]  /*5980*/  IMAD.MOV.U32 R17, RZ, RZ, R16 ;  /* 0x000000ffff117224 */ /* 0x000fe200078e0010 */
[----:B------:R-:W-:Y:S02]  /*5990*/  PRMT R58, R58, 0x7610, R56 ;  /* 0x000076103a3a7816 */ /* 0x000fe40000000038 */
.L_x_9387:
[----:B------:R-:W-:Y:S05]  /*59a0*/  BSYNC B1 ;  /* 0x0000000000017941 */ /* 0x000fea0003800000 */
.L_x_9385:
        /* <DEDUP_REMOVED lines=11> */
.L_x_9389:
[----:B------:R-:W-:Y:S01]  /*5a60*/  IMAD.MOV.U32 R10, RZ, RZ, R4 ;  /* 0x000000ffff0a7224 */ /* 0x000fe200078e0004 */
[----:B------:R-:W-:Y:S01]  /*5a70*/  PRMT R11, R11, 0x7632, R11 ;  /* 0x000076320b0b7816 */ /* 0x000fe2000000000b */
[----:B------:R-:W-:Y:S01]  /*5a80*/  IMAD.MOV.U32 R16, RZ, RZ, R19 ;  /* 0x000000ffff107224 */ /* 0x000fe200078e0013 */
[----:B------:R-:W-:Y:S02]  /*5a90*/  PRMT R56, R56, 0x5410, R60 ;  /* 0x0000541038387816 */ /* 0x000fe4000000003c */
.L_x_9390:
[----:B------:R-:W-:Y:S05]  /*5aa0*/  BSYNC B1 ;  /* 0x0000000000017941 */ /* 0x000fea0003800000 */
.L_x_9388:
        /* <DEDUP_REMOVED lines=11> */
.L_x_9392:
[----:B------:R-:W-:Y:S01]  /*5b60*/  IMAD.MOV.U32 R4, RZ, RZ, R10 ;  /* 0x000000ffff047224 */ /* 0x000fe200078e000a */
[----:B------:R-:W-:Y:S01]  /*5b70*/  PRMT R11, R11, 0x5410, R11 ;  /* 0x000054100b0b7816 */ /* 0x000fe2000000000b */
[----:B------:R-:W-:Y:S01]  /*5b80*/  IMAD.MOV.U32 R19, RZ, RZ, R18 ;  /* 0x000000ffff137224 */ /* 0x000fe200078e0012 */
[----:B------:R-:W-:Y:S02]  /*5b90*/  PRMT R60, R59, 0x7632, R60 ;  /* 0x000076323b3c7816 */ /* 0x000fe4000000003c */
.L_x_9393:
[----:B------:R-:W-:Y:S05]  /*5ba0*/  BSYNC B1 ;  /* 0x0000000000017941 */ /* 0x000fea0003800000 */
.L_x_9391:
        /* <DEDUP_REMOVED lines=11> */
.L_x_9395:
[----:B------:R-:W-:Y:S01]  /*5c60*/  IMAD.MOV.U32 R10, RZ, RZ, R4 ;  /* 0x000000ffff0a7224 */ /* 0x000fe200078e0004 */
[----:B------:R-:W-:Y:S01]  /*5c70*/  PRMT R43, R43, 0x7610, R11 ;  /* 0x000076102b2b7816 */ /* 0x000fe2000000000b */
[----:B------:R-:W-:Y:S01]  /*5c80*/  IMAD.MOV.U32 R18, RZ, RZ, R21 ;  /* 0x000000ffff127224 */ /* 0x000fe200078e0015 */
[----:B------:R-:W-:Y:S02]  /*5c90*/  PRMT R59, R59, 0x7610, R60 ;  /* 0x000076103b3b7816 */ /* 0x000fe4000000003c */
.L_x_9396:
[----:B------:R-:W-:Y:S05]  /*5ca0*/  BSYNC B1 ;  /* 0x0000000000017941 */ /* 0x000fea0003800000 */
.L_x_9394:
        /* <DEDUP_REMOVED lines=11> */
.L_x_9398:
[----:B------:R-:W-:Y:S01]  /*5d60*/  IMAD.MOV.U32 R4, RZ, RZ, R10 ;  /* 0x000000ffff047224 */ /* 0x000fe200078e000a */
[----:B------:R-:W-:Y:S01]  /*5d70*/  PRMT R11, R43, 0x7632, R11 ;  /* 0x000076322b0b7816 */ /* 0x000fe2000000000b */
[----:B------:R-:W-:Y:S01]  /*5d80*/  IMAD.MOV.U32 R21, RZ, RZ, R20 ;  /* 0x000000ffff157224 */ /* 0x000fe200078e0014 */
[----:B------:R-:W-:Y:S02]  /*5d90*/  PRMT R60, R60, 0x5410, R58 ;  /* 0x000054103c3c7816 */ /* 0x000fe4000000003a */
.L_x_9399:
[----:B------:R-:W-:Y:S05]  /*5da0*/  BSYNC B1 ;  /* 0x0000000000017941 */ /* 0x000fea0003800000 */
.L_x_9397:
        /* <DEDUP_REMOVED lines=11> */
.L_x_9401:
[----:B------:R-:W-:Y:S01]  /*5e60*/  IMAD.MOV.U32 R10, RZ, RZ, R4 ;  /* 0x000000ffff0a7224 */ /* 0x000fe200078e0004 */
[----:B------:R-:W-:Y:S01]  /*5e70*/  PRMT R11, R11, 0x5410, R11 ;  /* 0x000054100b0b7816 */ /* 0x000fe2000000000b */
[----:B------:R-:W-:Y:S01]  /*5e80*/  IMAD.MOV.U32 R20, RZ, RZ, R23 ;  /* 0x000000ffff147224 */ /* 0x000fe200078e0017 */
[----:B------:R-:W-:Y:S02]  /*5e90*/  PRMT R58, R47, 0x7632, R58 ;  /* 0x000076322f3a7816 */ /* 0x000fe4000000003a */
.L_x_9402:
[----:B------:R-:W-:Y:S05]  /*5ea0*/  BSYNC B1 ;  /* 0x0000000000017941 */ /* 0x000fea0003800000 */
.L_x_9400:
        /* <DEDUP_REMOVED lines=11> */
.L_x_9404:
[----:B------:R-:W-:Y:S01]  /*5f60*/  IMAD.MOV.U32 R4, RZ, RZ, R10 ;  /* 0x000000ffff047224 */ /* 0x000fe200078e000a */
[----:B------:R-:W-:Y:S01]  /*5f70*/  PRMT R11, R11, 0x7632, R11 ;  /* 0x000076320b0b7816 */ /* 0x000fe2000000000b */
[----:B------:R-:W-:Y:S01]  /*5f80*/  IMAD.MOV.U32 R23, RZ, RZ, R22 ;  /* 0x000000ffff177224 */ /* 0x000fe200078e0016 */
[----:B------:R-:W-:Y:S02]  /*5f90*/  PRMT R47, R47, 0x7610, R46 ;  /* 0x000076102f2f7816 */ /* 0x000fe4000000002e */
.L_x_9405:
[----:B------:R-:W-:Y:S05]  /*5fa0*/  BSYNC B1 ;  /* 0x0000000000017941 */ /* 0x000fea0003800000 */
.L_x_9403:
        /* <DEDUP_REMOVED lines=11> */
.L_x_9407:
[----:B------:R-:W-:Y:S01]  /*6060*/  IMAD.MOV.U32 R10, RZ, RZ, R4 ;  /* 0x000000ffff0a7224 */ /* 0x000fe200078e0004 */
[----:B------:R-:W-:Y:S01]  /*6070*/  PRMT R11, R11, 0x5410, R11 ;  /* 0x000054100b0b7816 */ /* 0x000fe2000000000b */
[----:B------:R-:W-:Y:S01]  /*6080*/  IMAD.MOV.U32 R22, RZ, RZ, R25 ;  /* 0x000000ffff167224 */ /* 0x000fe200078e0019 */
[----:B------:R-:W-:Y:S02]  /*6090*/  PRMT R46, R46, 0x7610, R61 ;  /* 0x000076102e2e7816 */ /* 0x000fe4000000003d */
.L_x_9408:
[----:B------:R-:W-:Y:S05]  /*60a0*/  BSYNC B1 ;  /* 0x0000000000017941 */ /* 0x000fea0003800000 */
.L_x_9406:
        /* <DEDUP_REMOVED lines=11> */
.L_x_9410:
[----:B------:R-:W-:Y:S01]  /*6160*/  IMAD.MOV.U32 R4, RZ, RZ, R10 ;  /* 0x000000ffff047224 */ /* 0x000fe200078e000a */
[----:B------:R-:W-:Y:S01]  /*6170*/  PRMT R43, R43, 0x7610, R11 ;  /* 0x000076102b2b7816 */ /* 0x000fe2000000000b */
[----:B------:R-:W-:Y:S01]  /*6180*/  IMAD.MOV.U32 R25, RZ, RZ, R24 ;  /* 0x000000ffff197224 */ /* 0x000fe200078e0018 */
[----:B------:R-:W-:Y:S02]  /*6190*/  PRMT R61, R61, 0x5410, R46 ;  /* 0x000054103d3d7816 */ /* 0x000fe4000000002e */
.L_x_9411:
[----:B------:R-:W-:Y:S05]  /*61a0*/  BSYNC B1 ;  /* 0x0000000000017941 */ /* 0x000fea0003800000 */
.L_x_9409:
        /* <DEDUP_REMOVED lines=11> */
.L_x_9413:
[----:B------:R-:W-:Y:S01]  /*6260*/  IMAD.MOV.U32 R10, RZ, RZ, R4 ;  /* 0x000000ffff0a7224 */ /* 0x000fe200078e0004 */
[----:B------:R-:W-:Y:S01]  /*6270*/  PRMT R11, R11, 0x7610, R43 ;  /* 0x000076100b0b7816 */ /* 0x000fe2000000002b */
[----:B------:R-:W-:Y:S01]  /*6280*/  IMAD.MOV.U32 R24, RZ, RZ, R27 ;  /* 0x000000ffff187224 */ /* 0x000fe200078e001b */
[----:B------:R-:W-:Y:S02]  /*6290*/  PRMT R46, R48, 0x7632, R46 ;  /* 0x00007632302e7816 */ /* 0x000fe4000000002e */
.L_x_9414:
[----:B------:R-:W-:Y:S05]  /*62a0*/  BSYNC B1 ;  /* 0x0000000000017941 */ /* 0x000fea0003800000 */
.L_x_9412:
        /* <DEDUP_REMOVED lines=11> */
.L_x_9416:
[----:B------:R-:W-:Y:S01]  /*6360*/  IMAD.MOV.U32 R4, RZ, RZ, R10 ;  /* 0x000000ffff047224 */ /* 0x000fe200078e000a */
[----:B------:R-:W-:Y:S01]  /*6370*/  PRMT R11, R11, 0x7632, R11 ;  /* 0x000076320b0b7816 */ /* 0x000fe2000000000b */
[----:B------:R-:W-:Y:S01]  /*6380*/  IMAD.MOV.U32 R27, RZ, RZ, R26 ;  /* 0x000000ffff1b7224 */ /* 0x000fe200078e001a */
[----:B------:R-:W-:Y:S02]  /*6390*/  PRMT R48, R48, 0x5410, R48 ;  /* 0x0000541030307816 */ /* 0x000fe40000000030 */
.L_x_9417:
[----:B------:R-:W-:Y:S05]  /*63a0*/  BSYNC B1 ;  /* 0x0000000000017941 */ /* 0x000fea0003800000 */
.L_x_9415:
        /* <DEDUP_REMOVED lines=11> */
.L_x_9419:
[----:B------:R-:W-:Y:S01]  /*6460*/  IMAD.MOV.U32 R10, RZ, RZ, R4 ;  /* 0x000000ffff0a7224 */ /* 0x000fe200078e0004 */
[----:B------:R-:W-:Y:S01]  /*6470*/  PRMT R43, R11, 0x7610, R43 ;  /* 0x000076100b2b7816 */ /* 0x000fe2000000002b */
[----:B------:R-:W-:Y:S01]  /*6480*/  IMAD.MOV.U32 R26, RZ, RZ, R29 ;  /* 0x000000ffff1a7224 */ /* 0x000fe200078e001d */
[----:B------:R-:W-:Y:S02]  /*6490*/  PRMT R48, R61, 0x7610, R48 ;  /* 0x000076103d307816 */ /* 0x000fe40000000030 */
.L_x_9420:
[----:B------:R-:W-:Y:S05]  /*64a0*/  BSYNC B1 ;  /* 0x0000000000017941 */ /* 0x000fea0003800000 */
.L_x_9418:
        /* <DEDUP_REMOVED lines=11> */
.L_x_9422:
[----:B------:R-:W-:Y:S01]  /*6560*/  IMAD.MOV.U32 R4, RZ, RZ, R10 ;  /* 0x000000ffff047224 */ /* 0x000fe200078e000a */
[----:B------:R-:W-:Y:S01]  /*6570*/  PRMT R11, R43, 0x7610, R11 ;  /* 0x000076102b0b7816 */ /* 0x000fe2000000000b */
[----:B------:R-:W-:Y:S01]  /*6580*/  IMAD.MOV.U32 R29, RZ, RZ, R28 ;  /* 0x000000ffff1d7224 */ /* 0x000fe200078e001c */
[----:B------:R-:W-:Y:S02]  /*6590*/  PRMT R61, R47, 0x7610, R61 ;  /* 0x000076102f3d7816 */ /* 0x000fe4000000003d */
.L_x_9423:
[----:B------:R-:W-:Y:S05]  /*65a0*/  BSYNC B1 ;  /* 0x0000000000017941 */ /* 0x000fea0003800000 */
.L_x_9421:
        /* <DEDUP_REMOVED lines=11> */
.L_x_9425:
[----:B------:R-:W-:Y:S01]  /*6660*/  IMAD.MOV.U32 R10, RZ, RZ, R4 ;  /* 0x000000ffff0a7224 */ /* 0x000fe200078e0004 */
[----:B------:R-:W-:Y:S01]  /*6670*/  PRMT R43, R11, 0x7610, R43 ;  /* 0x000076100b2b7816 */ /* 0x000fe2000000002b */
[----:B------:R-:W-:Y:S01]  /*6680*/  IMAD.MOV.U32 R28, RZ, RZ, R31 ;  /* 0x000000ffff1c7224 */ /* 0x000fe200078e001f */
[----:B------:R-:W-:Y:S02]  /*6690*/  PRMT R47, R49, 0x7632, R47 ;  /* 0x00007632312f7816 */ /* 0x000fe4000000002f */
.L_x_9426:
[----:B------:R-:W-:Y:S05]  /*66a0*/  BSYNC B1 ;  /* 0x0000000000017941 */ /* 0x000fea0003800000 */
.L_x_9424:
        /* <DEDUP_REMOVED lines=11> */
.L_x_9428:
[----:B------:R-:W-:Y:S01]  /*6760*/  IMAD.MOV.U32 R4, RZ, RZ, R10 ;  /* 0x000000ffff047224 */ /* 0x000fe200078e000a */
[----:B------:R-:W-:Y:S01]  /*6770*/  PRMT R11, R11, 0x5410, R43 ;  /* 0x000054100b0b7816 */ /* 0x000fe2000000002b */
[----:B------:R-:W-:Y:S01]  /*6780*/  IMAD.MOV.U32 R31, RZ, RZ, R30 ;  /* 0x000000ffff1f7224 */ /* 0x000fe200078e001e */
[----:B------:R-:W-:Y:S02]  /*6790*/  PRMT R49, R49, 0x5410, R49 ;  /* 0x0000541031317816 */ /* 0x000fe40000000031 */
.L_x_9429:
[----:B------:R-:W-:Y:S05]  /*67a0*/  BSYNC B1 ;  /* 0x0000000000017941 */ /* 0x000fea0003800000 */
.L_x_9427:
        /* <DEDUP_REMOVED lines=11> */
.L_x_9431:
[----:B------:R-:W-:Y:S01]  /*6860*/  IMAD.MOV.U32 R10, RZ, RZ, R4 ;  /* 0x000000ffff0a7224 */ /* 0x000fe200078e0004 */
[----:B------:R-:W-:Y:S01]  /*6870*/  PRMT R43, R43, 0x7610, R11 ;  /* 0x000076102b2b7816 */ /* 0x000fe2000000000b */
[----:B------:R-:W-:Y:S01]  /*6880*/  IMAD.MOV.U32 R30, RZ, RZ, R33 ;  /* 0x000000ffff1e7224 */ /* 0x000fe200078e0021 */
[----:B------:R-:W-:Y:S02]  /*6890*/  PRMT R49, R50, 0x7610, R49 ;  /* 0x0000761032317816 */ /* 0x000fe40000000031 */
.L_x_9432:
[----:B------:R-:W-:Y:S05]  /*68a0*/  BSYNC B1 ;  /* 0x0000000000017941 */ /* 0x000fea0003800000 */
.L_x_9430:
        /* <DEDUP_REMOVED lines=11> */
.L_x_9434:
[----:B------:R-:W-:Y:S01]  /*6960*/  PRMT R50, R62, 0x7610, R50 ;  /* 0x000076103e327816 */ /* 0x000fe20000000032 */
[----:B------:R-:W-:Y:S01]  /*6970*/  IMAD.MOV.U32 R33, RZ, RZ, R32 ;  /* 0x000000ffff217224 */ /* 0x000fe200078e0020 */
[C---:B------:R-:W-:Y:S01]  /*6980*/  PRMT R11, R43.reuse, 0x7632, R11 ;  /* 0x000076322b0b7816 */ /* 0x040fe2000000000b */
[----:B------:R-:W-:Y:S01]  /*6990*/  IMAD.MOV.U32 R4, RZ, RZ, R10 ;  /* 0x000000ffff047224 */ /* 0x000fe200078e000a */
[----:B------:R-:W-:Y:S01]  /*69a0*/  PRMT R62, R43, 0x7632, R62 ;  /* 0x000076322b3e7816 */ /* 0x000fe2000000003e */
[----:B------:R-:W-:Y:S02]  /*69b0*/  IMAD.MOV.U32 R32, RZ, RZ, R10 ;  /* 0x000000ffff207224 */ /* 0x000fe400078e000a */
.L_x_9435:
[----:B------:R-:W-:Y:S05]  /*69c0*/  BSYNC B1 ;  /* 0x0000000000017941 */ /* 0x000fea0003800000 */
.L_x_9433:
[----:B------:R-:W-:Y:S02]  /*69d0*/  IADD3 R8, R8, 0x4, RZ ;  /* 0x0000000408087810 */ /* 0x000fe40007ffe0ff */
[----:B------:R-:W-:Y:S01]  /*69e0*/  IADD3 R7, R7, 0x2, RZ ;  /* 0x0000000207077810 */ /* 0x000fe20007ffe0ff */
[----:B------:R-:W-:Y:S01]  /*69f0*/  @!P1 CALL.REL.NOINC `(.L_x_9436) ;  /* 0x0000001000009944 */ /* 0x000fe20003c00000 */
[----:B------:R-:W-:Y:S05]  /*6a00*/  BRA `(.L_x_9437) ;  /* 0xffffe01000007947 */ /* 0x000fea000383ffff */
.L_x_9436:
[----:B------:R-:W-:Y:S01]  /*6a10*/  FADD.FTZ R42, R5, R42 ;  /* 0x0000002a052a7221 */ /* 0x000fe20000010000 */
[----:B------:R-:W-:Y:S01]  /*6a20*/  PRMT R62, R11, 0x7610, R62 ;  /* 0x000076100b3e7816 */ /* 0x000fe2000000003e */
[----:B------:R-:W-:-:S02]  /*6a30*/  IMAD.MOV.U32 R43, RZ, RZ, R6 ;  /* 0x000000ffff2b7224 */ /* 0x000fc400078e0006 */
[----:B------:R-:W-:Y:S02]  /*6a40*/  IMAD.MOV.U32 R32, RZ, RZ, R4 ;  /* 0x000000ffff207224 */ /* 0x000fe400078e0004 */
.L_x_9342:
[----:B------:R-:W-:Y:S05]  /*6a50*/  BSYNC B0 ;  /* 0x0000000000007941 */ /* 0x000fea0003800000 */
.L_x_9341:
[----:B0-----:R-:W-:Y:S01]  /*6a60*/  PRMT R4, R62, 0x5410, R50 ;  /* 0x000054103e047816 */ /* 0x001fe20000000032 */
        /* <DEDUP_REMOVED lines=104> */
.L_x_9534:
        /* <DEDUP_REMOVED lines=20> */
.L_x_9441:
[----:B------:R-:W-:Y:S01]  /*7230*/  IMAD.MOV.U32 R4, RZ, RZ, R41 ;  /* 0x000000ffff047224 */ /* 0x000fe200078e0029 */
[----:B------:R-:W-:Y:S01]  /*7240*/  PRMT R11, R11, 0x7610, R52 ;  /* 0x000076100b0b7816 */ /* 0x000fe20000000034 */
[----:B------:R-:W-:Y:S01]  /*7250*/  IMAD.MOV.U32 R41, RZ, RZ, R40 ;  /* 0x000000ffff297224 */ /* 0x000fe200078e0028 */
[----:B------:R-:W-:Y:S02]  /*7260*/  PRMT R52, R52, 0x5410, R52 ;  /* 0x0000541034347816 */ /* 0x000fe40000000034 */
.L_x_9442:
[----:B------:R-:W-:Y:S05]  /*7270*/  BSYNC B1 ;  /* 0x0000000000017941 */ /* 0x000fea0003800000 */
.L_x_9440:
        /* <DEDUP_REMOVED lines=11> */
.L_x_9444:
[----:B------:R-:W-:Y:S01]  /*7330*/  IMAD.MOV.U32 R10, RZ, RZ, R4 ;  /* 0x000000ffff0a7224 */ /* 0x000fe200078e0004 */
[----:B------:R-:W-:Y:S01]  /*7340*/  PRMT R43, R43, 0x7610, R11 ;  /* 0x000076102b2b7816 */ /* 0x000fe2000000000b */
[----:B------:R-:W-:Y:S01]  /*7350*/  IMAD.MOV.U32 R40, RZ, RZ, R39 ;  /* 0x000000ffff287224 */ /* 0x000fe200078e0027 */
[----:B------:R-:W-:Y:S02]  /*7360*/  PRMT R52, R0, 0x7632, R52 ;  /* 0x0000763200347816 */ /* 0x000fe40000000034 */
.L_x_9445:
[----:B------:R-:W-:Y:S05]  /*7370*/  BSYNC B1 ;  /* 0x0000000000017941 */ /* 0x000fea0003800000 */
.L_x_9443:
        /* <DEDUP_REMOVED lines=11> */
.L_x_9447:
[----:B------:R-:W-:Y:S01]  /*7430*/  IMAD.MOV.U32 R4, RZ, RZ, R10 ;  /* 0x000000ffff047224 */ /* 0x000fe200078e000a */
[----:B------:R-:W-:Y:S01]  /*7440*/  PRMT R11, R11, 0x7610, R43 ;  /* 0x000076100b0b7816 */ /* 0x000fe2000000002b */
[----:B------:R-:W-:Y:S01]  /*7450*/  IMAD.MOV.U32 R39, RZ, RZ, R38 ;  /* 0x000000ffff277224 */ /* 0x000fe200078e0026 */
[----:B------:R-:W-:Y:S02]  /*7460*/  PRMT R0, R0, 0x5410, R0 ;  /* 0x0000541000007816 */ /* 0x000fe40000000000 */
.L_x_9448:
[----:B------:R-:W-:Y:S05]  /*7470*/  BSYNC B1 ;  /* 0x0000000000017941 */ /* 0x000fea0003800000 */
.L_x_9446:
        /* <DEDUP_REMOVED lines=11> */
.L_x_9450:
[----:B------:R-:W-:Y:S01]  /*7530*/  IMAD.MOV.U32 R10, RZ, RZ, R4 ;  /* 0x000000ffff0a7224 */ /* 0x000fe200078e0004 */
[----:B------:R-:W-:Y:S01]  /*7540*/  PRMT R43, R43, 0x7610, R11 ;  /* 0x000076102b2b7816 */ /* 0x000fe2000000000b */
[----:B------:R-:W-:Y:S01]  /*7550*/  IMAD.MOV.U32 R38, RZ, RZ, R37 ;  /* 0x000000ffff267224 */ /* 0x000fe200078e0025 */
[----:B------:R-:W-:Y:S02]  /*7560*/  PRMT R0, R54, 0x7632, R0 ;  /* 0x0000763236007816 */ /* 0x000fe40000000000 */
.L_x_9451:
[----:B------:R-:W-:Y:S05]  /*7570*/  BSYNC B1 ;  /* 0x0000000000017941 */ /* 0x000fea0003800000 */
.L_x_9449:
        /* <DEDUP_REMOVED lines=11> */
.L_x_9453:
[----:B------:R-:W-:Y:S01]  /*7630*/  IMAD.MOV.U32 R4, RZ, RZ, R10 ;  /* 0x000000ffff047224 */ /* 0x000fe200078e000a */
[----:B------:R-:W-:Y:S01]  /*7640*/  PRMT R11, R43, 0x7632, R11 ;  /* 0x000076322b0b7816 */ /* 0x000fe2000000000b */
[----:B------:R-:W-:Y:S01]  /*7650*/  IMAD.MOV.U32 R37, RZ, RZ, R36 ;  /* 0x000000ffff257224 */ /* 0x000fe200078e0024 */
[----:B------:R-:W-:Y:S02]  /*7660*/  PRMT R54, R54, 0x5410, R54 ;  /* 0x0000541036367816 */ /* 0x000fe40000000036 */
.L_x_9454:
[----:B------:R-:W-:Y:S05]  /*7670*/  BSYNC B1 ;  /* 0x0000000000017941 */ /* 0x000fea0003800000 */
.L_x_9452:
        /* <DEDUP_REMOVED lines=11> */
.L_x_9456:
[----:B------:R-:W-:Y:S01]  /*7730*/  IMAD.MOV.U32 R10, RZ, RZ, R4 ;  /* 0x000000ffff0a7224 */ /* 0x000fe200078e0004 */
[----:B------:R-:W-:Y:S01]  /*7740*/  PRMT R43, R11, 0x7610, R43 ;  /* 0x000076100b2b7816 */ /* 0x000fe2000000002b */
[----:B------:R-:W-:Y:S01]  /*7750*/  IMAD.MOV.U32 R36, RZ, RZ, R35 ;  /* 0x000000ffff247224 */ /* 0x000fe200078e0023 */
[----:B------:R-:W-:Y:S02]  /*7760*/  PRMT R54, R53, 0x7632, R54 ;  /* 0x0000763235367816 */ /* 0x000fe40000000036 */
.L_x_9457:
[----:B------:R-:W-:Y:S05]  /*7770*/  BSYNC B1 ;  /* 0x0000000000017941 */ /* 0x000fea0003800000 */
.L_x_9455:
        /* <DEDUP_REMOVED lines=11> */
.L_x_9459:
[----:B------:R-:W-:Y:S01]  /*7830*/  IMAD.MOV.U32 R4, RZ, RZ, R10 ;  /* 0x000000ffff047224 */ /* 0x000fe200078e000a */
[----:B------:R-:W-:Y:S01]  /*7840*/  PRMT R11, R43, 0x7610, R11 ;  /* 0x000076102b0b7816 */ /* 0x000fe2000000000b */
[----:B------:R-:W-:Y:S01]  /*7850*/  IMAD.MOV.U32 R35, RZ, RZ, R34 ;  /* 0x000000ffff237224 */ /* 0x000fe200078e0022 */
[----:B------:R-:W-:Y:S02]  /*7860*/  PRMT R53, R53, 0x5410, R53 ;  /* 0x0000541035357816 */ /* 0x000fe40000000035 */
.L_x_9460:
[----:B------:R-:W-:Y:S05]  /*7870*/  BSYNC B1 ;  /* 0x0000000000017941 */ /* 0x000fea0003800000 */
.L_x_9458:
        /* <DEDUP_REMOVED lines=11> */
.L_x_9462:
[----:B------:R-:W-:Y:S01]  /*7930*/  IMAD.MOV.U32 R10, RZ, RZ, R4 ;  /* 0x000000ffff0a7224 */ /* 0x000fe200078e0004 */
[----:B------:R-:W-:Y:S01]  /*7940*/  PRMT R43, R11, 0x7610, R43 ;  /* 0x000076100b2b7816 */ /* 0x000fe2000000002b */
[----:B------:R-:W-:Y:S01]  /*7950*/  IMAD.MOV.U32 R34, RZ, RZ, R3 ;  /* 0x000000ffff227224 */ /* 0x000fe200078e0003 */
[----:B------:R-:W-:Y:S02]  /*7960*/  PRMT R53, R57, 0x7610, R53 ;  /* 0x0000761039357816 */ /* 0x000fe40000000035 */
.L_x_9463:
[----:B------:R-:W-:Y:S05]  /*7970*/  BSYNC B1 ;  /* 0x0000000000017941 */ /* 0x000fea0003800000 */
.L_x_9461:
        /* <DEDUP_REMOVED lines=11> */
.L_x_9465:
[----:B------:R-:W-:Y:S01]  /*7a30*/  IMAD.MOV.U32 R4, RZ, RZ, R10 ;  /* 0x000000ffff047224 */ /* 0x000fe200078e000a */
[----:B------:R-:W-:Y:S01]  /*7a40*/  PRMT R11, R11, 0x5410, R43 ;  /* 0x000054100b0b7816 */ /* 0x000fe2000000002b */
[----:B------:R-:W-:Y:S01]  /*7a50*/  IMAD.MOV.U32 R3, RZ, RZ, R2 ;  /* 0x000000ffff037224 */ /* 0x000fe200078e0002 */
[----:B------:R-:W-:Y:S02]  /*7a60*/  PRMT R57, R55, 0x7632, R57 ;  /* 0x0000763237397816 */ /* 0x000fe40000000039 */
.L_x_9466:
[----:B------:R-:W-:Y:S05]  /*7a70*/  BSYNC B1 ;  /* 0x0000000000017941 */ /* 0x000fea0003800000 */
.L_x_9464:
        /* <DEDUP_REMOVED lines=11> */
.L_x_9468:
[----:B------:R-:W-:Y:S01]  /*7b30*/  IMAD.MOV.U32 R10, RZ, RZ, R4 ;  /* 0x000000ffff0a7224 */ /* 0x000fe200078e0004 */
[----:B------:R-:W-:Y:S01]  /*7b40*/  PRMT R11, R11, 0x7632, R11 ;  /* 0x000076320b0b7816 */ /* 0x000fe2000000000b */
[----:B------:R-:W-:Y:S01]  /*7b50*/  IMAD.MOV.U32 R2, RZ, RZ, R13 ;  /* 0x000000ffff027224 */ /* 0x000fe200078e000d */
[----:B------:R-:W-:Y:S02]  /*7b60*/  PRMT R55, R55, 0x5410, R56 ;  /* 0x0000541037377816 */ /* 0x000fe40000000038 */
.L_x_9469:
[----:B------:R-:W-:Y:S05]  /*7b70*/  BSYNC B1 ;  /* 0x0000000000017941 */ /* 0x000fea0003800000 */
.L_x_9467:
        /* <DEDUP_REMOVED lines=11> */
.L_x_9471:
[----:B------:R-:W-:Y:S01]  /*7c30*/  IMAD.MOV.U32 R4, RZ, RZ, R10 ;  /* 0x000000ffff047224 */ /* 0x000fe200078e000a */
[----:B------:R-:W-:Y:S01]  /*7c40*/  PRMT R43, R11, 0x7610, R43 ;  /* 0x000076100b2b7816 */ /* 0x000fe2000000002b */
[----:B------:R-:W-:Y:S01]  /*7c50*/  IMAD.MOV.U32 R13, RZ, RZ, R12 ;  /* 0x000000ffff0d7224 */ /* 0x000fe200078e000c */
[----:B------:R-:W-:Y:S02]  /*7c60*/  PRMT R56, R55, 0x7610, R56 ;  /* 0x0000761037387816 */ /* 0x000fe40000000038 */
.L_x_9472:
[----:B------:R-:W-:Y:S05]  /*7c70*/  BSYNC B1 ;  /* 0x0000000000017941 */ /* 0x000fea0003800000 */
.L_x_9470:
        /* <DEDUP_REMOVED lines=11> */
.L_x_9474:
[----:B------:R-:W-:Y:S01]  /*7d30*/  IMAD.MOV.U32 R10, RZ, RZ, R4 ;  /* 0x000000ffff0a7224 */ /* 0x000fe200078e0004 */
[----:B------:R-:W-:Y:S01]  /*7d40*/  PRMT R11, R43, 0x7610, R11 ;  /* 0x000076102b0b7816 */ /* 0x000fe2000000000b */
[----:B------:R-:W-:Y:S01]  /*7d50*/  IMAD.MOV.U32 R12, RZ, RZ, R15 ;  /* 0x000000ffff0c7224 */ /* 0x000fe200078e000f */
[----:B------:R-:W-:Y:S02]  /*7d60*/  PRMT R55, R59, 0x7610, R55 ;  /* 0x000076103b377816 */ /* 0x000fe40000000037 */
.L_x_9475:
[----:B------:R-:W-:Y:S05]  /*7d70*/  BSYNC B1 ;  /* 0x0000000000017941 */ /* 0x000fea0003800000 */
.L_x_9473:
        /* <DEDUP_REMOVED lines=11> */
.L_x_9477:
[----:B------:R-:W-:Y:S01]  /*7e30*/  IMAD.MOV.U32 R4, RZ, RZ, R10 ;  /* 0x000000ffff047224 */ /* 0x000fe200078e000a */
[----:B------:R-:W-:Y:S01]  /*7e40*/  PRMT R11, R11, 0x5410, R11 ;  /* 0x000054100b0b7816 */ /* 0x000fe2000000000b */
[----:B------:R-:W-:Y:S01]  /*7e50*/  IMAD.MOV.U32 R15, RZ, RZ, R14 ;  /* 0x000000ffff0f7224 */ /* 0x000fe200078e000e */
[----:B------:R-:W-:Y:S02]  /*7e60*/  PRMT R59, R57, 0x7632, R59 ;  /* 0x00007632393b7816 */ /* 0x000fe4000000003b */
.L_x_9478:
[----:B------:R-:W-:Y:S05]  /*7e70*/  BSYNC B1 ;  /* 0x0000000000017941 */ /* 0x000fea0003800000 */
.L_x_9476:
        /* <DEDUP_REMOVED lines=11> */
.L_x_9480:
[----:B------:R-:W-:Y:S01]  /*7f30*/  IMAD.MOV.U32 R10, RZ, RZ, R4 ;  /* 0x000000ffff0a7224 */ /* 0x000fe200078e0004 */
[----:B------:R-:W-:Y:S01]  /*7f40*/  PRMT R43, R43, 0x7610, R11 ;  /* 0x000076102b2b7816 */ /* 0x000fe2000000000b */
[----:B------:R-:W-:Y:S01]  /*7f50*/  IMAD.MOV.U32 R14, RZ, RZ, R17 ;  /* 0x000000ffff0e7224 */ /* 0x000fe200078e0011 */
[----:B------:R-:W-:Y:S02]  /*7f60*/  PRMT R57, R57, 0x7610, R58 ;  /* 0x0000761039397816 */ /* 0x000fe4000000003a */
.L_x_9481:
[----:B------:R-:W-:Y:S05]  /*7f70*/  BSYNC B1 ;  /* 0x0000000000017941 */ /* 0x000fea0003800000 */
.L_x_9479:
        /* <DEDUP_REMOVED lines=11> */
.L_x_9483:
[----:B------:R-:W-:Y:S01]  /*8030*/  IMAD.MOV.U32 R4, RZ, RZ, R10 ;  /* 0x000000ffff047224 */ /* 0x000fe200078e000a */
[----:B------:R-:W-:Y:S01]  /*8040*/  PRMT R11, R11, 0x7610, R43 ;  /* 0x000076100b0b7816 */ /* 0x000fe2000000002b */
[----:B------:R-:W-:Y:S01]  /*8050*/  IMAD.MOV.U32 R17, RZ, RZ, R16 ;  /* 0x000000ffff117224 */ /* 0x000fe200078e0010 */
[----:B------:R-:W-:Y:S02]  /*8060*/  PRMT R58, R58, 0x7610, R56 ;  /* 0x000076103a3a7816 */ /* 0x000fe40000000038 */
.L_x_9484:
[----:B------:R-:W-:Y:S05]  /*8070*/  BSYNC B1 ;  /* 0x0000000000017941 */ /* 0x000fea0003800000 */
.L_x_9482:
        /* <DEDUP_REMOVED lines=11> */
.L_x_9486:
[----:B------:R-:W-:Y:S01]  /*8130*/  IMAD.MOV.U32 R10, RZ, RZ, R4 ;  /* 0x000000ffff0a7224 */ /* 0x000fe200078e0004 */
[----:B------:R-:W-:Y:S01]  /*8140*/  PRMT R11, R11, 0x7632, R11 ;  /* 0x000076320b0b7816 */ /* 0x000fe2000000000b */
[----:B------:R-:W-:Y:S01]  /*8150*/  IMAD.MOV.U32 R16, RZ, RZ, R19 ;  /* 0x000000ffff107224 */ /* 0x000fe200078e0013 */
[----:B------:R-:W-:Y:S02]  /*8160*/  PRMT R56, R56, 0x5410, R60 ;  /* 0x0000541038387816 */ /* 0x000fe4000000003c */
.L_x_9487:
[----:B------:R-:W-:Y:S05]  /*8170*/  BSYNC B1 ;  /* 0x0000000000017941 */ /* 0x000fea0003800000 */
.L_x_9485:
        /* <DEDUP_REMOVED lines=11> */
.L_x_9489:
[----:B------:R-:W-:Y:S01]  /*8230*/  IMAD.MOV.U32 R4, RZ, RZ, R10 ;  /* 0x000000ffff047224 */ /* 0x000fe200078e000a */
[----:B------:R-:W-:Y:S01]  /*8240*/  PRMT R11, R11, 0x5410, R11 ;  /* 0x000054100b0b7816 */ /* 0x000fe2000000000b */
[----:B------:R-:W-:Y:S01]  /*8250*/  IMAD.MOV.U32 R19, RZ, RZ, R18 ;  /* 0x000000ffff137224 */ /* 0x000fe200078e0012 */
[----:B------:R-:W-:Y:S02]  /*8260*/  PRMT R60, R59, 0x7632, R60 ;  /* 0x000076323b3c7816 */ /* 0x000fe4000000003c */
.L_x_9490:
[----:B------:R-:W-:Y:S05]  /*8270*/  BSYNC B1 ;  /* 0x0000000000017941 */ /* 0x000fea0003800000 */
.L_x_9488:
        /* <DEDUP_REMOVED lines=11> */
.L_x_9492:
[----:B------:R-:W-:Y:S01]  /*8330*/  IMAD.MOV.U32 R10, RZ, RZ, R4 ;  /* 0x000000ffff0a7224 */ /* 0x000fe200078e0004 */
[----:B------:R-:W-:Y:S01]  /*8340*/  PRMT R43, R43, 0x7610, R11 ;  /* 0x000076102b2b7816 */ /* 0x000fe2000000000b */
[----:B------:R-:W-:Y:S01]  /*8350*/  IMAD.MOV.U32 R18, RZ, RZ, R21 ;  /* 0x000000ffff127224 */ /* 0x000fe200078e0015 */
[----:B------:R-:W-:Y:S02]  /*8360*/  PRMT R59, R59, 0x7610, R60 ;  /* 0x000076103b3b7816 */ /* 0x000fe4000000003c */
.L_x_9493:
[----:B------:R-:W-:Y:S05]  /*8370*/  BSYNC B1 ;  /* 0x0000000000017941 */ /* 0x000fea0003800000 */
.L_x_9491:
        /* <DEDUP_REMOVED lines=11> */
.L_x_9495:
[----:B------:R-:W-:Y:S01]  /*8430*/  IMAD.MOV.U32 R4, RZ, RZ, R10 ;  /* 0x000000ffff047224 */ /* 0x000fe200078e000a */
[----:B------:R-:W-:Y:S01]  /*8440*/  PRMT R11, R43, 0x7632, R11 ;  /* 0x000076322b0b7816 */ /* 0x000fe2000000000b */
[----:B------:R-:W-:Y:S01]  /*8450*/  IMAD.MOV.U32 R21, RZ, RZ, R20 ;  /* 0x000000ffff157224 */ /* 0x000fe200078e0014 */
[----:B------:R-:W-:Y:S02]  /*8460*/  PRMT R60, R60, 0x5410, R58 ;  /* 0x000054103c3c7816 */ /* 0x000fe4000000003a */
.L_x_9496:
[----:B------:R-:W-:Y:S05]  /*8470*/  BSYNC B1 ;  /* 0x0000000000017941 */ /* 0x000fea0003800000 */
.L_x_9494:
        /* <DEDUP_REMOVED lines=11> */
.L_x_9498:
[----:B------:R-:W-:Y:S01]  /*8530*/  IMAD.MOV.U32 R10, RZ, RZ, R4 ;  /* 0x000000ffff0a7224 */ /* 0x000fe200078e0004 */
[----:B------:R-:W-:Y:S01]  /*8540*/  PRMT R11, R11, 0x5410, R11 ;  /* 0x000054100b0b7816 */ /* 0x000fe2000000000b */
[----:B------:R-:W-:Y:S01]  /*8550*/  IMAD.MOV.U32 R20, RZ, RZ, R23 ;  /* 0x000000ffff147224 */ /* 0x000fe200078e0017 */
[----:B------:R-:W-:Y:S02]  /*8560*/  PRMT R58, R47, 0x7632, R58 ;  /* 0x000076322f3a7816 */ /* 0x000fe4000000003a */
.L_x_9499:
[----:B------:R-:W-:Y:S05]  /*8570*/  BSYNC B1 ;  /* 0x0000000000017941 */ /* 0x000fea0003800000 */
.L_x_9497:
        /* <DEDUP_REMOVED lines=11> */
.L_x_9501:
[----:B------:R-:W-:Y:S01]  /*8630*/  IMAD.MOV.U32 R4, RZ, RZ, R10 ;  /* 0x000000ffff047224 */ /* 0x000fe200078e000a */
[----:B------:R-:W-:Y:S01]  /*8640*/  PRMT R11, R11, 0x7632, R11 ;  /* 0x000076320b0b7816 */ /* 0x000fe2000000000b */
[----:B------:R-:W-:Y:S01]  /*8650*/  IMAD.MOV.U32 R23, RZ, RZ, R22 ;  /* 0x000000ffff177224 */ /* 0x000fe200078e0016 */
[----:B------:R-:W-:Y:S02]  /*8660*/  PRMT R47, R47, 0x7610, R46 ;  /* 0x000076102f2f7816 */ /* 0x000fe4000000002e */
.L_x_9502:
[----:B------:R-:W-:Y:S05]  /*8670*/  BSYNC B1 ;  /* 0x0000000000017941 */ /* 0x000fea0003800000 */
.L_x_9500:
        /* <DEDUP_REMOVED lines=11> */
.L_x_9504:
[----:B------:R-:W-:Y:S01]  /*8730*/  IMAD.MOV.U32 R10, RZ, RZ, R4 ;  /* 0x000000ffff0a7224 */ /* 0x000fe200078e0004 */
[----:B------:R-:W-:Y:S01]  /*8740*/  PRMT R11, R11, 0x5410, R11 ;  /* 0x000054100b0b7816 */ /* 0x000fe2000000000b */
[----:B------:R-:W-:Y:S01]  /*8750*/  IMAD.MOV.U32 R22, RZ, RZ, R25 ;  /* 0x000000ffff167224 */ /* 0x000fe200078e0019 */
[----:B------:R-:W-:Y:S02]  /*8760*/  PRMT R46, R46, 0x7610, R61 ;  /* 0x000076102e2e7816 */ /* 0x000fe4000000003d */
.L_x_9505:
[----:B------:R-:W-:Y:S05]  /*8770*/  BSYNC B1 ;  /* 0x0000000000017941 */ /* 0x000fea0003800000 */
.L_x_9503:
        /* <DEDUP_REMOVED lines=11> */
.L_x_9507:
[----:B------:R-:W-:Y:S01]  /*8830*/  IMAD.MOV.U32 R4, RZ, RZ, R10 ;  /* 0x000000ffff047224 */ /* 0x000fe200078e000a */
[----:B------:R-:W-:Y:S01]  /*8840*/  PRMT R43, R43, 0x7610, R11 ;  /* 0x000076102b2b7816 */ /* 0x000fe2000000000b */
[----:B------:R-:W-:Y:S01]  /*8850*/  IMAD.MOV.U32 R25, RZ, RZ, R24 ;  /* 0x000000ffff197224 */ /* 0x000fe200078e0018 */
[----:B------:R-:W-:Y:S02]  /*8860*/  PRMT R61, R61, 0x5410, R46 ;  /* 0x000054103d3d7816 */ /* 0x000fe4000000002e */
.L_x_9508:
[----:B------:R-:W-:Y:S05]  /*8870*/  BSYNC B1 ;  /* 0x0000000000017941 */ /* 0x000fea0003800000 */
.L_x_9506:
        /* <DEDUP_REMOVED lines=11> */
.L_x_9510:
[----:B------:R-:W-:Y:S01]  /*8930*/  IMAD.MOV.U32 R10, RZ, RZ, R4 ;  /* 0x000000ffff0a7224 */ /* 0x000fe200078e0004 */
[----:B------:R-:W-:Y:S01]  /*8940*/  PRMT R11, R11, 0x7610, R43 ;  /* 0x000076100b0b7816 */ /* 0x000fe2000000002b */
[----:B------:R-:W-:Y:S01]  /*8950*/  IMAD.MOV.U32 R24, RZ, RZ, R27 ;  /* 0x000000ffff187224 */ /* 0x000fe200078e001b */
[----:B------:R-:W-:Y:S02]  /*8960*/  PRMT R46, R48, 0x7632, R46 ;  /* 0x00007632302e7816 */ /* 0x000fe4000000002e */
.L_x_9511:
[----:B------:R-:W-:Y:S05]  /*8970*/  BSYNC B1 ;  /* 0x0000000000017941 */ /* 0x000fea0003800000 */
.L_x_9509:
        /* <DEDUP_REMOVED lines=11> */
.L_x_9513:
[----:B------:R-:W-:Y:S01]  /*8a30*/  IMAD.MOV.U32 R4, RZ, RZ, R10 ;  /* 0x000000ffff047224 */ /* 0x000fe200078e000a */
[----:B------:R-:W-:Y:S01]  /*8a40*/  PRMT R11, R11, 0x7632, R11 ;  /* 0x000076320b0b7816 */ /* 0x000fe2000000000b */
[----:B------:R-:W-:Y:S01]  /*8a50*/  IMAD.MOV.U32 R27, RZ, RZ, R26 ;  /* 0x000000ffff1b7224 */ /* 0x000fe200078e001a */
[----:B------:R-:W-:Y:S02]  /*8a60*/  PRMT R48, R48, 0x5410, R48 ;  /* 0x0000541030307816 */ /* 0x000fe40000000030 */
.L_x_9514:
[----:B------:R-:W-:Y:S05]  /*8a70*/  BSYNC B1 ;  /* 0x0000000000017941 */ /* 0x000fea0003800000 */
.L_x_9512:
        /* <DEDUP_REMOVED lines=11> */
.L_x_9516:
[----:B------:R-:W-:Y:S01]  /*8b30*/  IMAD.MOV.U32 R10, RZ, RZ, R4 ;  /* 0x000000ffff0a7224 */ /* 0x000fe200078e0004 */
[----:B------:R-:W-:Y:S01]  /*8b40*/  PRMT R43, R11, 0x7610, R43 ;  /* 0x000076100b2b7816 */ /* 0x000fe2000000002b */
[----:B------:R-:W-:Y:S01]  /*8b50*/  IMAD.MOV.U32 R26, RZ, RZ, R29 ;  /* 0x000000ffff1a7224 */ /* 0x000fe200078e001d */
[----:B------:R-:W-:Y:S02]  /*8b60*/  PRMT R48, R61, 0x7610, R48 ;  /* 0x000076103d307816 */ /* 0x000fe40000000030 */
.L_x_9517:
[----:B------:R-:W-:Y:S05]  /*8b70*/  BSYNC B1 ;  /* 0x0000000000017941 */ /* 0x000fea0003800000 */
.L_x_9515:
        /* <DEDUP_REMOVED lines=11> */
.L_x_9519:
[----:B------:R-:W-:Y:S01]  /*8c30*/  IMAD.MOV.U32 R4, RZ, RZ, R10 ;  /* 0x000000ffff047224 */ /* 0x000fe200078e000a */
[----:B------:R-:W-:Y:S01]  /*8c40*/  PRMT R11, R43, 0x7610, R11 ;  /* 0x000076102b0b7816 */ /* 0x000fe2000000000b */
[----:B------:R-:W-:Y:S01]  /*8c50*/  IMAD.MOV.U32 R29, RZ, RZ, R28 ;  /* 0x000000ffff1d7224 */ /* 0x000fe200078e001c */
[----:B------:R-:W-:Y:S02]  /*8c60*/  PRMT R61, R47, 0x7610, R61 ;  /* 0x000076102f3d7816 */ /* 0x000fe4000000003d */
.L_x_9520:
[----:B------:R-:W-:Y:S05]  /*8c70*/  BSYNC B1 ;  /* 0x0000000000017941 */ /* 0x000fea0003800000 */
.L_x_9518:
        /* <DEDUP_REMOVED lines=11> */
.L_x_9522:
[----:B------:R-:W-:Y:S01]  /*8d30*/  IMAD.MOV.U32 R10, RZ, RZ, R4 ;  /* 0x000000ffff0a7224 */ /* 0x000fe200078e0004 */
[----:B------:R-:W-:Y:S01]  /*8d40*/  PRMT R43, R11, 0x7610, R43 ;  /* 0x000076100b2b7816 */ /* 0x000fe2000000002b */
[----:B------:R-:W-:Y:S01]  /*8d50*/  IMAD.MOV.U32 R28, RZ, RZ, R31 ;  /* 0x000000ffff1c7224 */ /* 0x000fe200078e001f */
[----:B------:R-:W-:Y:S02]  /*8d60*/  PRMT R47, R49, 0x7632, R47 ;  /* 0x00007632312f7816 */ /* 0x000fe4000000002f */
.L_x_9523:
[----:B------:R-:W-:Y:S05]  /*8d70*/  BSYNC B1 ;  /* 0x0000000000017941 */ /* 0x000fea0003800000 */
.L_x_9521:
        /* <DEDUP_REMOVED lines=11> */
.L_x_9525:
[----:B------:R-:W-:Y:S01]  /*8e30*/  IMAD.MOV.U32 R4, RZ, RZ, R10 ;  /* 0x000000ffff047224 */ /* 0x000fe200078e000a */
[----:B------:R-:W-:Y:S01]  /*8e40*/  PRMT R11, R11, 0x5410, R43 ;  /* 0x000054100b0b7816 */ /* 0x000fe2000000002b */
[----:B------:R-:W-:Y:S01]  /*8e50*/  IMAD.MOV.U32 R31, RZ, RZ, R30 ;  /* 0x000000ffff1f7224 */ /* 0x000fe200078e001e */
[----:B------:R-:W-:Y:S02]  /*8e60*/  PRMT R49, R49, 0x5410, R49 ;  /* 0x0000541031317816 */ /* 0x000fe40000000031 */
.L_x_9526:
[----:B------:R-:W-:Y:S05]  /*8e70*/  BSYNC B1 ;  /* 0x0000000000017941 */ /* 0x000fea0003800000 */
.L_x_9524:
        /* <DEDUP_REMOVED lines=11> */
.L_x_9528:
[----:B------:R-:W-:Y:S01]  /*8f30*/  IMAD.MOV.U32 R10, RZ, RZ, R4 ;  /* 0x000000ffff0a7224 */ /* 0x000fe200078e0004 */
[----:B------:R-:W-:Y:S01]  /*8f40*/  PRMT R43, R43, 0x7610, R11 ;  /* 0x000076102b2b7816 */ /* 0x000fe2000000000b */
[----:B------:R-:W-:Y:S01]  /*8f50*/  IMAD.MOV.U32 R30, RZ, RZ, R33 ;  /* 0x000000ffff1e7224 */ /* 0x000fe200078e0021 */
[----:B------:R-:W-:Y:S02]  /*8f60*/  PRMT R49, R50, 0x7610, R49 ;  /* 0x0000761032317816 */ /* 0x000fe40000000031 */
.L_x_9529:
[----:B------:R-:W-:Y:S05]  /*8f70*/  BSYNC B1 ;  /* 0x0000000000017941 */ /* 0x000fea0003800000 */
.L_x_9527:
        /* <DEDUP_REMOVED lines=11> */
.L_x_9531:
[----:B------:R-:W-:Y:S01]  /*9030*/  PRMT R50, R62, 0x7610, R50 ;  /* 0x000076103e327816 */ /* 0x000fe20000000032 */
[----:B------:R-:W-:Y:S01]  /*9040*/  IMAD.MOV.U32 R33, RZ, RZ, R32 ;  /* 0x000000ffff217224 */ /* 0x000fe200078e0020 */
[C---:B------:R-:W-:Y:S01]  /*9050*/  PRMT R11, R43.reuse, 0x7632, R11 ;  /* 0x000076322b0b7816 */ /* 0x040fe2000000000b */
[----:B------:R-:W-:Y:S01]  /*9060*/  IMAD.MOV.U32 R4, RZ, RZ, R10 ;  /* 0x000000ffff047224 */ /* 0x000fe200078e000a */
[----:B------:R-:W-:Y:S01]  /*9070*/  PRMT R62, R43, 0x7632, R62 ;  /* 0x000076322b3e7816 */ /* 0x000fe2000000003e */
[----:B------:R-:W-:Y:S02]  /*9080*/  IMAD.MOV.U32 R32, RZ, RZ, R10 ;  /* 0x000000ffff207224 */ /* 0x000fe400078e000a */
.L_x_9532:
[----:B------:R-:W-:Y:S05]  /*9090*/  BSYNC B1 ;  /* 0x0000000000017941 */ /* 0x000fea0003800000 */
.L_x_9530:
[----:B------:R-:W-:Y:S02]  /*90a0*/  IADD3 R8, R8, 0x4, RZ ;  /* 0x0000000408087810 */ /* 0x000fe40007ffe0ff */
[----:B------:R-:W-:Y:S01]  /*90b0*/  IADD3 R7, R7, 0x2, RZ ;  /* 0x0000000207077810 */ /* 0x000fe20007ffe0ff */
[----:B------:R-:W-:Y:S01]  /*90c0*/  @!P1 CALL.REL.NOINC `(.L_x_9533) ;  /* 0x0000001000009944 */ /* 0x000fe20003c00000 */
[----:B------:R-:W-:Y:S05]  /*90d0*/  BRA `(.L_x_9534) ;  /* 0xffffe01000007947 */ /* 0x000fea000383ffff */
.L_x_9533:
[----:B------:R-:W-:Y:S01]  /*90e0*/  FADD.FTZ R42, R5, R42 ;  /* 0x0000002a052a7221 */ /* 0x000fe20000010000 */
[----:B------:R-:W-:Y:S01]  /*90f0*/  PRMT R62, R11, 0x7610, R62 ;  /* 0x000076100b3e7816 */ /* 0x000fe2000000003e */
[----:B------:R-:W-:-:S02]  /*9100*/  IMAD.MOV.U32 R43, RZ, RZ, R6 ;  /* 0x000000ffff2b7224 */ /* 0x000fc400078e0006 */
[----:B------:R-:W-:Y:S02]  /*9110*/  IMAD.MOV.U32 R32, RZ, RZ, R4 ;  /* 0x000000ffff207224 */ /* 0x000fe400078e0004 */
.L_x_9439:
[----:B------:R-:W-:Y:S05]  /*9120*/  BSYNC B0 ;  /* 0x0000000000007941 */ /* 0x000fea0003800000 */
.L_x_9438:
        /* <DEDUP_REMOVED lines=105> */
.L_x_9631:
        /* <DEDUP_REMOVED lines=20> */
.L_x_9538:
[----:B------:R-:W-:Y:S01]  /*9900*/  IMAD.MOV.U32 R4, RZ, RZ, R41 ;  /* 0x000000ffff047224 */ /* 0x000fe200078e0029 */
[----:B------:R-:W-:Y:S01]  /*9910*/  PRMT R11, R11, 0x7610, R52 ;  /* 0x000076100b0b7816 */ /* 0x000fe20000000034 */
[----:B------:R-:W-:Y:S01]  /*9920*/  IMAD.MOV.U32 R41, RZ, RZ, R40 ;  /* 0x000000ffff297224 */ /* 0x000fe200078e0028 */
[----:B------:R-:W-:Y:S02]  /*9930*/  PRMT R52, R52, 0x5410, R52 ;  /* 0x0000541034347816 */ /* 0x000fe40000000034 */
.L_x_9539:
[----:B------:R-:W-:Y:S05]  /*9940*/  BSYNC B1 ;  /* 0x0000000000017941 */ /* 0x000fea0003800000 */
.L_x_9537:
        /* <DEDUP_REMOVED lines=11> */
.L_x_9541:
[----:B------:R-:W-:Y:S01]  /*9a00*/  IMAD.MOV.U32 R10, RZ, RZ, R4 ;  /* 0x000000ffff0a7224 */ /* 0x000fe200078e0004 */
[----:B------:R-:W-:Y:S01]  /*9a10*/  PRMT R43, R43, 0x7610, R11 ;  /* 0x000076102b2b7816 */ /* 0x000fe2000000000b */
[----:B------:R-:W-:Y:S01]  /*9a20*/  IMAD.MOV.U32 R40, RZ, RZ, R39 ;  /* 0x000000ffff287224 */ /* 0x000fe200078e0027 */
[----:B------:R-:W-:Y:S02]  /*9a30*/  PRMT R52, R0, 0x7632, R52 ;  /* 0x0000763200347816 */ /* 0x000fe40000000034 */
.L_x_9542:
[----:B------:R-:W-:Y:S05]  /*9a40*/  BSYNC B1 ;  /* 0x0000000000017941 */ /* 0x000fea0003800000 */
.L_x_9540:
        /* <DEDUP_REMOVED lines=11> */
.L_x_9544:
[----:B------:R-:W-:Y:S01]  /*9b00*/  IMAD.MOV.U32 R4, RZ, RZ, R10 ;  /* 0x000000ffff047224 */ /* 0x000fe200078e000a */
[----:B------:R-:W-:Y:S01]  /*9b10*/  PRMT R11, R11, 0x7610, R43 ;  /* 0x000076100b0b7816 */ /* 0x000fe2000000002b */
[----:B------:R-:W-:Y:S01]  /*9b20*/  IMAD.MOV.U32 R39, RZ, RZ, R38 ;  /* 0x000000ffff277224 */ /* 0x000fe200078e0026 */
[----:B------:R-:W-:Y:S02]  /*9b30*/  PRMT R0, R0, 0x5410, R0 ;  /* 0x0000541000007816 */ /* 0x000fe40000000000 */
.L_x_9545:
[----:B------:R-:W-:Y:S05]  /*9b40*/  BSYNC B1 ;  /* 0x0000000000017941 */ /* 0x000fea0003800000 */
.L_x_9543:
        /* <DEDUP_REMOVED lines=11> */
.L_x_9547:
[----:B------:R-:W-:Y:S01]  /*9c00*/  IMAD.MOV.U32 R10, RZ, RZ, R4 ;  /* 0x000000ffff0a7224 */ /* 0x000fe200078e0004 */
[----:B------:R-:W-:Y:S01]  /*9c10*/  PRMT R43, R43, 0x7610, R11 ;  /* 0x000076102b2b7816 */ /* 0x000fe2000000000b */
[----:B------:R-:W-:Y:S01]  /*9c20*/  IMAD.MOV.U32 R38, RZ, RZ, R37 ;  /* 0x000000ffff267224 */ /* 0x000fe200078e0025 */
[----:B------:R-:W-:Y:S02]  /*9c30*/  PRMT R0, R54, 0x7632, R0 ;  /* 0x0000763236007816 */ /* 0x000fe40000000000 */
.L_x_9548:
[----:B------:R-:W-:Y:S05]  /*9c40*/  BSYNC B1 ;  /* 0x0000000000017941 */ /* 0x000fea0003800000 */
.L_x_9546:
        /* <DEDUP_REMOVED lines=11> */
.L_x_9550:
[----:B------:R-:W-:Y:S01]  /*9d00*/  IMAD.MOV.U32 R4, RZ, RZ, R10 ;  /* 0x000000ffff047224 */ /* 0x000fe200078e000a */
[----:B------:R-:W-:Y:S01]  /*9d10*/  PRMT R11, R43, 0x7632, R11 ;  /* 0x000076322b0b7816 */ /* 0x000fe2000000000b */
[----:B------:R-:W-:Y:S01]  /*9d20*/  IMAD.MOV.U32 R37, RZ, RZ, R36 ;  /* 0x000000ffff257224 */ /* 0x000fe200078e0024 */
[----:B------:R-:W-:Y:S02]  /*9d30*/  PRMT R54, R54, 0x5410, R54 ;  /* 0x0000541036367816 */ /* 0x000fe40000000036 */
.L_x_9551:
[----:B------:R-:W-:Y:S05]  /*9d40*/  BSYNC B1 ;  /* 0x0000000000017941 */ /* 0x000fea0003800000 */
.L_x_9549:
        /* <DEDUP_REMOVED lines=11> */
.L_x_9553:
[----:B------:R-:W-:Y:S01]  /*9e00*/  IMAD.MOV.U32 R10, RZ, RZ, R4 ;  /* 0x000000ffff0a7224 */ /* 0x000fe200078e0004 */
[----:B------:R-:W-:Y:S01]  /*9e10*/  PRMT R43, R11, 0x7610, R43 ;  /* 0x000076100b2b7816 */ /* 0x000fe2000000002b */
[----:B------:R-:W-:Y:S01]  /*9e20*/  IMAD.MOV.U32 R36, RZ, RZ, R35 ;  /* 0x000000ffff247224 */ /* 0x000fe200078e0023 */
[----:B------:R-:W-:Y:S02]  /*9e30*/  PRMT R54, R53, 0x7632, R54 ;  /* 0x0000763235367816 */ /* 0x000fe40000000036 */
.L_x_9554:
[----:B------:R-:W-:Y:S05]  /*9e40*/  BSYNC B1 ;  /* 0x0000000000017941 */ /* 0x000fea0003800000 */
.L_x_9552:
        /* <DEDUP_REMOVED lines=11> */
.L_x_9556:
[----:B------:R-:W-:Y:S01]  /*9f00*/  IMAD.MOV.U32 R4, RZ, RZ, R10 ;  /* 0x000000ffff047224 */ /* 0x000fe200078e000a */
[----:B------:R-:W-:Y:S01]  /*9f10*/  PRMT R11, R43, 0x7610, R11 ;  /* 0x000076102b0b7816 */ /* 0x000fe2000000000b */
[----:B------:R-:W-:Y:S01]  /*9f20*/  IMAD.MOV.U32 R35, RZ, RZ, R34 ;  /* 0x000000ffff237224 */ /* 0x000fe200078e0022 */
[----:B------:R-:W-:Y:S02]  /*9f30*/  PRMT R53, R53, 0x5410, R53 ;  /* 0x0000541035357816 */ /* 0x000fe40000000035 */
.L_x_9557:
[----:B------:R-:W-:Y:S05]  /*9f40*/  BSYNC B1 ;  /* 0x0000000000017941 */ /* 0x000fea0003800000 */
.L_x_9555:
        /* <DEDUP_REMOVED lines=11> */
.L_x_9559:
[----:B------:R-:W-:Y:S01]  /*a000*/  IMAD.MOV.U32 R10, RZ, RZ, R4 ;  /* 0x000000ffff0a7224 */ /* 0x000fe200078e0004 */
[----:B------:R-:W-:Y:S01]  /*a010*/  PRMT R43, R11, 0x7610, R43 ;  /* 0x000076100b2b7816 */ /* 0x000fe2000000002b */
[----:B------:R-:W-:Y:S01]  /*a020*/  IMAD.MOV.U32 R34, RZ, RZ, R3 ;  /* 0x000000ffff227224 */ /* 0x000fe200078e0003 */
[----:B------:R-:W-:Y:S02]  /*a030*/  PRMT R53, R57, 0x7610, R53 ;  /* 0x0000761039357816 */ /* 0x000fe40000000035 */
.L_x_9560:
[----:B------:R-:W-:Y:S05]  /*a040*/  BSYNC B1 ;  /* 0x0000000000017941 */ /* 0x000fea0003800000 */
.L_x_9558:
        /* <DEDUP_REMOVED lines=11> */
.L_x_9562:
[----:B------:R-:W-:Y:S01]  /*a100*/  IMAD.MOV.U32 R4, RZ, RZ, R10 ;  /* 0x000000ffff047224 */ /* 0x000fe200078e000a */
[----:B------:R-:W-:Y:S01]  /*a110*/  PRMT R11, R11, 0x5410, R43 ;  /* 0x000054100b0b7816 */ /* 0x000fe2000000002b */
[----:B------:R-:W-:Y:S01]  /*a120*/  IMAD.MOV.U32 R3, RZ, RZ, R2 ;  /* 0x000000ffff037224 */ /* 0x000fe200078e0002 */
[----:B------:R-:W-:Y:S02]  /*a130*/  PRMT R57, R55, 0x7632, R57 ;  /* 0x0000763237397816 */ /* 0x000fe40000000039 */
.L_x_9563:
[----:B------:R-:W-:Y:S05]  /*a140*/  BSYNC B1 ;  /* 0x0000000000017941 */ /* 0x000fea0003800000 */
.L_x_9561:
        /* <DEDUP_REMOVED lines=11> */
.L_x_9565:
[----:B------:R-:W-:Y:S01]  /*a200*/  IMAD.MOV.U32 R10, RZ, RZ, R4 ;  /* 0x000000ffff0a7224 */ /* 0x000fe200078e0004 */
[----:B------:R-:W-:Y:S01]  /*a210*/  PRMT R11, R11, 0x7632, R11 ;  /* 0x000076320b0b7816 */ /* 0x000fe2000000000b */
[----:B------:R-:W-:Y:S01]  /*a220*/  IMAD.MOV.U32 R2, RZ, RZ, R13 ;  /* 0x000000ffff027224 */ /* 0x000fe200078e000d */
[----:B------:R-:W-:Y:S02]  /*a230*/  PRMT R55, R55, 0x5410, R56 ;  /* 0x0000541037377816 */ /* 0x000fe40000000038 */
.L_x_9566:
[----:B------:R-:W-:Y:S05]  /*a240*/  BSYNC B1 ;  /* 0x0000000000017941 */ /* 0x000fea0003800000 */
.L_x_9564:
        /* <DEDUP_REMOVED lines=11> */
.L_x_9568:
[----:B------:R-:W-:Y:S01]  /*a300*/  IMAD.MOV.U32 R4, RZ, RZ, R10 ;  /* 0x000000ffff047224 */ /* 0x000fe200078e000a */
[----:B------:R-:W-:Y:S01]  /*a310*/  PRMT R43, R11, 0x7610, R43 ;  /* 0x000076100b2b7816 */ /* 0x000fe2000000002b */
[----:B------:R-:W-:Y:S01]  /*a320*/  IMAD.MOV.U32 R13, RZ, RZ, R12 ;  /* 0x000000ffff0d7224 */ /* 0x000fe200078e000c */
[----:B------:R-:W-:Y:S02]  /*a330*/  PRMT R56, R55, 0x7610, R56 ;  /* 0x0000761037387816 */ /* 0x000fe40000000038 */
.L_x_9569:
[----:B------:R-:W-:Y:S05]  /*a340*/  BSYNC B1 ;  /* 0x0000000000017941 */ /* 0x000fea0003800000 */
.L_x_9567:
        /* <DEDUP_REMOVED lines=11> */
.L_x_9571:
[----:B------:R-:W-:Y:S01]  /*a400*/  IMAD.MOV.U32 R10, RZ, RZ, R4 ;  /* 0x000000ffff0a7224 */ /* 0x000fe200078e0004 */
[----:B------:R-:W-:Y:S01]  /*a410*/  PRMT R11, R43, 0x7610, R11 ;  /* 0x000076102b0b7816 */ /* 0x000fe2000000000b */
[----:B------:R-:W-:Y:S01]  /*a420*/  IMAD.MOV.U32 R12, RZ, RZ, R15 ;  /* 0x000000ffff0c7224 */ /* 0x000fe200078e000f */
[----:B------:R-:W-:Y:S02]  /*a430*/  PRMT R55, R59, 0x7610, R55 ;  /* 0x000076103b377816 */ /* 0x000fe40000000037 */
.L_x_9572:
[----:B------:R-:W-:Y:S05]  /*a440*/  BSYNC B1 ;  /* 0x0000000000017941 */ /* 0x000fea0003800000 */
.L_x_9570:
        /* <DEDUP_REMOVED lines=11> */
.L_x_9574:
[----:B------:R-:W-:Y:S01]  /*a500*/  IMAD.MOV.U32 R4, RZ, RZ, R10 ;  /* 0x000000ffff047224 */ /* 0x000fe200078e000a */
[----:B------:R-:W-:Y:S01]  /*a510*/  PRMT R11, R11, 0x5410, R11 ;  /* 0x000054100b0b7816 */ /* 0x000fe2000000000b */
[----:B------:R-:W-:Y:S01]  /*a520*/  IMAD.MOV.U32 R15, RZ, RZ, R14 ;  /* 0x000000ffff0f7224 */ /* 0x000fe200078e000e */
[----:B------:R-:W-:Y:S02]  /*a530*/  PRMT R59, R57, 0x7632, R59 ;  /* 0x00007632393b7816 */ /* 0x000fe4000000003b */
.L_x_9575:
[----:B------:R-:W-:Y:S05]  /*a540*/  BSYNC B1 ;  /* 0x0000000000017941 */ /* 0x000fea0003800000 */
.L_x_9573:
        /* <DEDUP_REMOVED lines=11> */
.L_x_9577:
[----:B------:R-:W-:Y:S01]  /*a600*/  IMAD.MOV.U32 R10, RZ, RZ, R4 ;  /* 0x000000ffff0a7224 */ /* 0x000fe200078e0004 */
[----:B------:R-:W-:Y:S01]  /*a610*/  PRMT R43, R43, 0x7610, R11 ;  /* 0x000076102b2b7816 */ /* 0x000fe2000000000b */
[----:B------:R-:W-:Y:S01]  /*a620*/  IMAD.MOV.U32 R14, RZ, RZ, R17 ;  /* 0x000000ffff0e7224 */ /* 0x000fe200078e0011 */
[----:B------:R-:W-:Y:S02]  /*a630*/  PRMT R57, R57, 0x7610, R58 ;  /* 0x0000761039397816 */ /* 0x000fe4000000003a */
.L_x_9578:
[----:B------:R-:W-:Y:S05]  /*a640*/  BSYNC B1 ;  /* 0x0000000000017941 */ /* 0x000fea0003800000 */
.L_x_9576:
        /* <DEDUP_REMOVED lines=11> */
.L_x_9580:
[----:B------:R-:W-:Y:S01]  /*a700*/  IMAD.MOV.U32 R4, RZ, RZ, R10 ;  /* 0x000000ffff047224 */ /* 0x000fe200078e000a */
[----:B------:R-:W-:Y:S01]  /*a710*/  PRMT R11, R11, 0x7610, R43 ;  /* 0x000076100b0b7816 */ /* 0x000fe2000000002b */
[----:B------:R-:W-:Y:S01]  /*a720*/  IMAD.MOV.U32 R17, RZ, RZ, R16 ;  /* 0x000000ffff117224 */ /* 0x000fe200078e0010 */
[----:B------:R-:W-:Y:S02]  /*a730*/  PRMT R58, R58, 0x7610, R56 ;  /* 0x000076103a3a7816 */ /* 0x000fe40000000038 */
.L_x_9581:
[----:B------:R-:W-:Y:S05]  /*a740*/  BSYNC B1 ;  /* 0x0000000000017941 */ /* 0x000fea0003800000 */
.L_x_9579:
        /* <DEDUP_REMOVED lines=11> */
.L_x_9583:
[----:B------:R-:W-:Y:S01]  /*a800*/  IMAD.MOV.U32 R10, RZ, RZ, R4 ;  /* 0x000000ffff0a7224 */ /* 0x000fe200078e0004 */
[----:B------:R-:W-:Y:S01]  /*a810*/  PRMT R11, R11, 0x7632, R11 ;  /* 0x000076320b0b7816 */ /* 0x000fe2000000000b */
[----:B------:R-:W-:Y:S01]  /*a820*/  IMAD.MOV.U32 R16, RZ, RZ, R19 ;  /* 0x000000ffff107224 */ /* 0x000fe200078e0013 */
[----:B------:R-:W-:Y:S02]  /*a830*/  PRMT R56, R56, 0x5410, R60 ;  /* 0x0000541038387816 */ /* 0x000fe4000000003c */
.L_x_9584:
[----:B------:R-:W-:Y:S05]  /*a840*/  BSYNC B1 ;  /* 0x0000000000017941 */ /* 0x000fea0003800000 */
.L_x_9582:
        /* <DEDUP_REMOVED lines=11> */
.L_x_9586:
[----:B------:R-:W-:Y:S01]  /*a900*/  IMAD.MOV.U32 R4, RZ, RZ, R10 ;  /* 0x000000ffff047224 */ /* 0x000fe200078e000a */
[----:B------:R-:W-:Y:S01]  /*a910*/  PRMT R11, R11, 0x5410, R11 ;  /* 0x000054100b0b7816 */ /* 0x000fe2000000000b */
[----:B------:R-:W-:Y:S01]  /*a920*/  IMAD.MOV.U32 R19, RZ, RZ, R18 ;  /* 0x000000ffff137224 */ /* 0x000fe200078e0012 */
[----:B------:R-:W-:Y:S02]  /*a930*/  PRMT R60, R59, 0x7632, R60 ;  /* 0x000076323b3c7816 */ /* 0x000fe4000000003c */
.L_x_9587:
[----:B------:R-:W-:Y:S05]  /*a940*/  BSYNC B1 ;  /* 0x0000000000017941 */ /* 0x000fea0003800000 */
.L_x_9585:
        /* <DEDUP_REMOVED lines=11> */
.L_x_9589:
[----:B------:R-:W-:Y:S01]  /*aa00*/  IMAD.MOV.U32 R10, RZ, RZ, R4 ;  /* 0x000000ffff0a7224 */ /* 0x000fe200078e0004 */
[----:B------:R-:W-:Y:S01]  /*aa10*/  PRMT R43, R43, 0x7610, R11 ;  /* 0x000076102b2b7816 */ /* 0x000fe2000000000b */
[----:B------:R-:W-:Y:S01]  /*aa20*/  IMAD.MOV.U32 R18, RZ, RZ, R21 ;  /* 0x000000ffff127224 */ /* 0x000fe200078e0015 */
[----:B------:R-:W-:Y:S02]  /*aa30*/  PRMT R59, R59, 0x7610, R60 ;  /* 0x000076103b3b7816 */ /* 0x000fe4000000003c */
.L_x_9590:
[----:B------:R-:W-:Y:S05]  /*aa40*/  BSYNC B1 ;  /* 0x0000000000017941 */ /* 0x000fea0003800000 */
.L_x_9588:
        /* <DEDUP_REMOVED lines=11> */
.L_x_9592:
[----:B------:R-:W-:Y:S01]  /*ab00*/  IMAD.MOV.U32 R4, RZ, RZ, R10 ;  /* 0x000000ffff047224 */ /* 0x000fe200078e000a */
[----:B------:R-:W-:Y:S01]  /*ab10*/  PRMT R11, R43, 0x7632, R11 ;  /* 0x000076322b0b7816 */ /* 0x000fe2000000000b */
[----:B------:R-:W-:Y:S01]  /*ab20*/  IMAD.MOV.U32 R21, RZ, RZ, R20 ;  /* 0x000000ffff157224 */ /* 0x000fe200078e0014 */
[----:B------:R-:W-:Y:S02]  /*ab30*/  PRMT R60, R60, 0x5410, R58 ;  /* 0x000054103c3c7816 */ /* 0x000fe4000000003a */
.L_x_9593:
[----:B------:R-:W-:Y:S05]  /*ab40*/  BSYNC B1 ;  /* 0x0000000000017941 */ /* 0x000fea0003800000 */
.L_x_9591:
        /* <DEDUP_REMOVED lines=11> */
.L_x_9595:
[----:B------:R-:W-:Y:S01]  /*ac00*/  IMAD.MOV.U32 R10, RZ, RZ, R4 ;  /* 0x000000ffff0a7224 */ /* 0x000fe200078e0004 */
[----:B------:R-:W-:Y:S01]  /*ac10*/  PRMT R11, R11, 0x5410, R11 ;  /* 0x000054100b0b7816 */ /* 0x000fe2000000000b */
[----:B------:R-:W-:Y:S01]  /*ac20*/  IMAD.MOV.U32 R20, RZ, RZ, R23 ;  /* 0x000000ffff147224 */ /* 0x000fe200078e0017 */
[----:B------:R-:W-:Y:S02]  /*ac30*/  PRMT R58, R47, 0x7632, R58 ;  /* 0x000076322f3a7816 */ /* 0x000fe4000000003a */
.L_x_9596:
[----:B------:R-:W-:Y:S05]  /*ac40*/  BSYNC B1 ;  /* 0x0000000000017941 */ /* 0x000fea0003800000 */
.L_x_9594:
        /* <DEDUP_REMOVED lines=11> */
.L_x_9598:
[----:B------:R-:W-:Y:S01]  /*ad00*/  IMAD.MOV.U32 R4, RZ, RZ, R10 ;  /* 0x000000ffff047224 */ /* 0x000fe200078e000a */
[----:B------:R-:W-:Y:S01]  /*ad10*/  PRMT R11, R11, 0x7632, R11 ;  /* 0x000076320b0b7816 */ /* 0x000fe2000000000b */
[----:B------:R-:W-:Y:S01]  /*ad20*/  IMAD.MOV.U32 R23, RZ, RZ, R22 ;  /* 0x000000ffff177224 */ /* 0x000fe200078e0016 */
[----:B------:R-:W-:Y:S02]  /*ad30*/  PRMT R47, R47, 0x7610, R46 ;  /* 0x000076102f2f7816 */ /* 0x000fe4000000002e */
.L_x_9599:
[----:B------:R-:W-:Y:S05]  /*ad40*/  BSYNC B1 ;  /* 0x0000000000017941 */ /* 0x000fea0003800000 */
.L_x_9597:
        /* <DEDUP_REMOVED lines=11> */
.L_x_9601:
[----:B------:R-:W-:Y:S01]  /*ae00*/  IMAD.MOV.U32 R10, RZ, RZ, R4 ;  /* 0x000000ffff0a7224 */ /* 0x000fe200078e0004 */
[----:B------:R-:W-:Y:S01]  /*ae10*/  PRMT R11, R11, 0x5410, R11 ;  /* 0x000054100b0b7816 */ /* 0x000fe2000000000b */
[----:B------:R-:W-:Y:S01]  /*ae20*/  IMAD.MOV.U32 R22, RZ, RZ, R25 ;  /* 0x000000ffff167224 */ /* 0x000fe200078e0019 */
[----:B------:R-:W-:Y:S02]  /*ae30*/  PRMT R46, R46, 0x7610, R61 ;  /* 0x000076102e2e7816 */ /* 0x000fe4000000003d */
.L_x_9602:
[----:B------:R-:W-:Y:S05]  /*ae40*/  BSYNC B1 ;  /* 0x0000000000017941 */ /* 0x000fea0003800000 */
.L_x_9600:
        /* <DEDUP_REMOVED lines=11> */
.L_x_9604:
[----:B------:R-:W-:Y:S01]  /*af00*/  IMAD.MOV.U32 R4, RZ, RZ, R10 ;  /* 0x000000ffff047224 */ /* 0x000fe200078e000a */
[----:B------:R-:W-:Y:S01]  /*af10*/  PRMT R43, R43, 0x7610, R11 ;  /* 0x000076102b2b7816 */ /* 0x000fe2000000000b */
[----:B------:R-:W-:Y:S01]  /*af20*/  IMAD.MOV.U32 R25, RZ, RZ, R24 ;  /* 0x000000ffff197224 */ /* 0x000fe200078e0018 */
[----:B------:R-:W-:Y:S02]  /*af30*/  PRMT R61, R61, 0x5410, R46 ;  /* 0x000054103d3d7816 */ /* 0x000fe4000000002e */
.L_x_9605:
[----:B------:R-:W-:Y:S05]  /*af40*/  BSYNC B1 ;  /* 0x0000000000017941 */ /* 0x000fea0003800000 */
.L_x_9603:
        /* <DEDUP_REMOVED lines=11> */
.L_x_9607:
[----:B------:R-:W-:Y:S01]  /*b000*/  IMAD.MOV.U32 R10, RZ, RZ, R4 ;  /* 0x000000ffff0a7224 */ /* 0x000fe200078e0004 */
[----:B------:R-:W-:Y:S01]  /*b010*/  PRMT R11, R11, 0x7610, R43 ;  /* 0x000076100b0b7816 */ /* 0x000fe2000000002b */
[----:B------:R-:W-:Y:S01]  /*b020*/  IMAD.MOV.U32 R24, RZ, RZ, R27 ;  /* 0x000000ffff187224 */ /* 0x000fe200078e001b */
[----:B------:R-:W-:Y:S02]  /*b030*/  PRMT R46, R48, 0x7632, R46 ;  /* 0x00007632302e7816 */ /* 0x000fe4000000002e */
.L_x_9608:
[----:B------:R-:W-:Y:S05]  /*b040*/  BSYNC B1 ;  /* 0x0000000000017941 */ /* 0x000fea0003800000 */
.L_x_9606:
        /* <DEDUP_REMOVED lines=11> */
.L_x_9610:
[----:B------:R-:W-:Y:S01]  /*b100*/  IMAD.MOV.U32 R4, RZ, RZ, R10 ;  /* 0x000000ffff047224 */ /* 0x000fe200078e000a */
[----:B------:R-:W-:Y:S01]  /*b110*/  PRMT R11, R11, 0x7632, R11 ;  /* 0x000076320b0b7816 */ /* 0x000fe2000000000b */
[----:B------:R-:W-:Y:S01]  /*b120*/  IMAD.MOV.U32 R27, RZ, RZ, R26 ;  /* 0x000000ffff1b7224 */ /* 0x000fe200078e001a */
[----:B------:R-:W-:Y:S02]  /*b130*/  PRMT R48, R48, 0x5410, R48 ;  /* 0x0000541030307816 */ /* 0x000fe40000000030 */
.L_x_9611:
[----:B------:R-:W-:Y:S05]  /*b140*/  BSYNC B1 ;  /* 0x0000000000017941 */ /* 0x000fea0003800000 */
.L_x_9609:
        /* <DEDUP_REMOVED lines=11> */
.L_x_9613:
[----:B------:R-:W-:Y:S01]  /*b200*/  IMAD.MOV.U32 R10, RZ, RZ, R4 ;  /* 0x000000ffff0a7224 */ /* 0x000fe200078e0004 */
[----:B------:R-:W-:Y:S01]  /*b210*/  PRMT R43, R11, 0x7610, R43 ;  /* 0x000076100b2b7816 */ /* 0x000fe2000000002b */
[----:B------:R-:W-:Y:S01]  /*b220*/  IMAD.MOV.U32 R26, RZ, RZ, R29 ;  /* 0x000000ffff1a7224 */ /* 0x000fe200078e001d */
[----:B------:R-:W-:Y:S02]  /*b230*/  PRMT R48, R61, 0x7610, R48 ;  /* 0x000076103d307816 */ /* 0x000fe40000000030 */
.L_x_9614:
[----:B------:R-:W-:Y:S05]  /*b240*/  BSYNC B1 ;  /* 0x0000000000017941 */ /* 0x000fea0003800000 */
.L_x_9612:
        /* <DEDUP_REMOVED lines=11> */
.L_x_9616:
[----:B------:R-:W-:Y:S01]  /*b300*/  IMAD.MOV.U32 R4, RZ, RZ, R10 ;  /* 0x000000ffff047224 */ /* 0x000fe200078e000a */
[----:B------:R-:W-:Y:S01]  /*b310*/  PRMT R11, R43, 0x7610, R11 ;  /* 0x000076102b0b7816 */ /* 0x000fe2000000000b */
[----:B------:R-:W-:Y:S01]  /*b320*/  IMAD.MOV.U32 R29, RZ, RZ, R28 ;  /* 0x000000ffff1d7224 */ /* 0x000fe200078e001c */
[----:B------:R-:W-:Y:S02]  /*b330*/  PRMT R61, R47, 0x7610, R61 ;  /* 0x000076102f3d7816 */ /* 0x000fe4000000003d */
.L_x_9617:
[----:B------:R-:W-:Y:S05]  /*b340*/  BSYNC B1 ;  /* 0x0000000000017941 */ /* 0x000fea0003800000 */
.L_x_9615:
        /* <DEDUP_REMOVED lines=11> */
.L_x_9619:
[----:B------:R-:W-:Y:S01]  /*b400*/  IMAD.MOV.U32 R10, RZ, RZ, R4 ;  /* 0x000000ffff0a7224 */ /* 0x000fe200078e0004 */
[----:B------:R-:W-:Y:S01]  /*b410*/  PRMT R43, R11, 0x7610, R43 ;  /* 0x000076100b2b7816 */ /* 0x000fe2000000002b */
[----:B------:R-:W-:Y:S01]  /*b420*/  IMAD.MOV.U32 R28, RZ, RZ, R31 ;  /* 0x000000ffff1c7224 */ /* 0x000fe200078e001f */
[----:B------:R-:W-:Y:S02]  /*b430*/  PRMT R47, R49, 0x7632, R47 ;  /* 0x00007632312f7816 */ /* 0x000fe4000000002f */
.L_x_9620:
[----:B------:R-:W-:Y:S05]  /*b440*/  BSYNC B1 ;  /* 0x0000000000017941 */ /* 0x000fea0003800000 */
.L_x_9618:
        /* <DEDUP_REMOVED lines=11> */
.L_x_9622:
[----:B------:R-:W-:Y:S01]  /*b500*/  IMAD.MOV.U32 R4, RZ, RZ, R10 ;  /* 0x000000ffff047224 */ /* 0x000fe200078e000a */
[----:B------:R-:W-:Y:S01]  /*b510*/  PRMT R11, R11, 0x5410, R43 ;  /* 0x000054100b0b7816 */ /* 0x000fe2000000002b */
[----:B------:R-:W-:Y:S01]  /*b520*/  IMAD.MOV.U32 R31, RZ, RZ, R30 ;  /* 0x000000ffff1f7224 */ /* 0x000fe200078e001e */
[----:B------:R-:W-:Y:S02]  /*b530*/  PRMT R49, R49, 0x5410, R49 ;  /* 0x0000541031317816 */ /* 0x000fe40000000031 */
.L_x_9623:
[----:B------:R-:W-:Y:S05]  /*b540*/  BSYNC B1 ;  /* 0x0000000000017941 */ /* 0x000fea0003800000 */
.L_x_9621:
        /* <DEDUP_REMOVED lines=11> */
.L_x_9625:
[----:B------:R-:W-:Y:S01]  /*b600*/  IMAD.MOV.U32 R10, RZ, RZ, R4 ;  /* 0x000000ffff0a7224 */ /* 0x000fe200078e0004 */
[----:B------:R-:W-:Y:S01]  /*b610*/  PRMT R43, R43, 0x7610, R11 ;  /* 0x000076102b2b7816 */ /* 0x000fe2000000000b */
[----:B------:R-:W-:Y:S01]  /*b620*/  IMAD.MOV.U32 R30, RZ, RZ, R33 ;  /* 0x000000ffff1e7224 */ /* 0x000fe200078e0021 */
[----:B------:R-:W-:Y:S02]  /*b630*/  PRMT R49, R50, 0x7610, R49 ;  /* 0x0000761032317816 */ /* 0x000fe40000000031 */
.L_x_9626:
[----:B------:R-:W-:Y:S05]  /*b640*/  BSYNC B1 ;  /* 0x0000000000017941 */ /* 0x000fea0003800000 */
.L_x_9624:
        /* <DEDUP_REMOVED lines=11> */
.L_x_9628:
[----:B------:R-:W-:Y:S01]  /*b700*/  PRMT R50, R62, 0x7610, R50 ;  /* 0x000076103e327816 */ /* 0x000fe20000000032 */
[----:B------:R-:W-:Y:S01]  /*b710*/  IMAD.MOV.U32 R33, RZ, RZ, R32 ;  /* 0x000000ffff217224 */ /* 0x000fe200078e0020 */
[C---:B------:R-:W-:Y:S01]  /*b720*/  PRMT R11, R43.reuse, 0x7632, R11 ;  /* 0x000076322b0b7816 */ /* 0x040fe2000000000b */
[----:B------:R-:W-:Y:S01]  /*b730*/  IMAD.MOV.U32 R4, RZ, RZ, R10 ;  /* 0x000000ffff047224 */ /* 0x000fe200078e000a */
[----:B------:R-:W-:Y:S01]  /*b740*/  PRMT R62, R43, 0x7632, R62 ;  /* 0x000076322b3e7816 */ /* 0x000fe2000000003e */
[----:B------:R-:W-:Y:S02]  /*b750*/  IMAD.MOV.U32 R32, RZ, RZ, R10 ;  /* 0x000000ffff207224 */ /* 0x000fe400078e000a */
.L_x_9629:
[----:B------:R-:W-:Y:S05]  /*b760*/  BSYNC B1 ;  /* 0x0000000000017941 */ /* 0x000fea0003800000 */
.L_x_9627:
[----:B------:R-:W-:Y:S02]  /*b770*/  IADD3 R8, R8, 0x4, RZ ;  /* 0x0000000408087810 */ /* 0x000fe40007ffe0ff */
[----:B------:R-:W-:Y:S01]  /*b780*/  IADD3 R7, R7, 0x2, RZ ;  /* 0x0000000207077810 */ /* 0x000fe20007ffe0ff */
[----:B------:R-:W-:Y:S01]  /*b790*/  @!P1 CALL.REL.NOINC `(.L_x_9630) ;  /* 0x0000001000009944 */ /* 0x000fe20003c00000 */
[----:B------:R-:W-:Y:S05]  /*b7a0*/  BRA `(.L_x_9631) ;  /* 0xffffe01000007947 */ /* 0x000fea000383ffff */
.L_x_9630:
[----:B------:R-:W-:Y:S01]  /*b7b0*/  FADD.FTZ R42, R5, R42 ;  /* 0x0000002a052a7221 */ /* 0x000fe20000010000 */
[----:B------:R-:W-:Y:S01]  /*b7c0*/  PRMT R62, R11, 0x7610, R62 ;  /* 0x000076100b3e7816 */ /* 0x000fe2000000003e */
[----:B------:R-:W-:-:S02]  /*b7d0*/  IMAD.MOV.U32 R43, RZ, RZ, R6 ;  /* 0x000000ffff2b7224 */ /* 0x000fc400078e0006 */
[----:B------:R-:W-:Y:S02]  /*b7e0*/  IMAD.MOV.U32 R32, RZ, RZ, R4 ;  /* 0x000000ffff207224 */ /* 0x000fe400078e0004 */
.L_x_9536:
[----:B------:R-:W-:Y:S05]  /*b7f0*/  BSYNC B0 ;  /* 0x0000000000007941 */ /* 0x000fea0003800000 */
.L_x_9535:
        /* <DEDUP_REMOVED lines=85> */
[----:B-1----:R1:W-:Y:S01]  /*bd50*/  STL.64 [R1+0x78], R6 ;  /* 0x0000780601007387 */ /* 0x0023e20000100a00 */
[----:B0-----:R-:W-:-:S06]  /*bd60*/  IMAD.MOV.U32 R5, RZ, RZ, R52 ;  /* 0x000000ffff057224 */ /* 0x001fcc00078e0034 */
[----:B------:R-:W0:Y:S04]  /*bd70*/  SHFL.DOWN PT, R5, R5, 0x10, 0x1f ;  /* 0x0a001f0005057f89 */ /* 0x000e2800000e0000 */
[----:B-1----:R-:W1:Y:S04]  /*bd80*/  S2R R7, SR_LANEID ;  /* 0x0000000000077919 */ /* 0x002e680000000000 */
[----:B0-----:R-:W-:Y:S04]  /*bd90*/  STL.64 [R1+0xc0], R4 ;  /* 0x0000c00401007387 */ /* 0x001fe80000100a00 */
[----:B------:R-:W-:Y:S04]  /*bda0*/  SHFL.DOWN PT, R4, R43, 0x10, 0x1f ;  /* 0x0a001f002b047f89 */ /* 0x000fe800000e0000 */
[----:B------:R-:W0:Y:S04]  /*bdb0*/  SHFL.DOWN PT, R5, R42, 0x10, 0x1f ;  /* 0x0a001f002a057f89 */ /* 0x000e2800000e0000 */
[----:B0-----:R0:W-:Y:S01]  /*bdc0*/  STL.64 [R1], R4 ;  /* 0x0000000401007387 */ /* 0x0011e20000100a00 */
[----:B------:R-:W-:Y:S05]  /*bdd0*/  @P0 BRA `(.L_x_9633) ;  /* 0x000020f000000947 */ /* 0x000fea0003800000 */
[----:B-1----:R-:W-:Y:S01]  /*bde0*/  FSETP.GT.FTZ.AND P0, PT, R43, R4, PT ;  /* 0x000000042b00720b */ /* 0x002fe20003f14000 */
        /* <DEDUP_REMOVED lines=11> */
.L_x_9728:
        /* <DEDUP_REMOVED lines=20> */
.L_x_9635:
[----:B------:R-:W-:Y:S01]  /*bfe0*/  IMAD.MOV.U32 R4, RZ, RZ, R41 ;  /* 0x000000ffff047224 */ /* 0x000fe200078e0029 */
[----:B------:R-:W-:Y:S01]  /*bff0*/  PRMT R43, R43, 0x7610, R52 ;  /* 0x000076102b2b7816 */ /* 0x000fe20000000034 */
[----:B------:R-:W-:Y:S01]  /*c000*/  IMAD.MOV.U32 R41, RZ, RZ, R40 ;  /* 0x000000ffff297224 */ /* 0x000fe200078e0028 */
[----:B------:R-:W-:Y:S02]  /*c010*/  PRMT R52, R52, 0x5410, R52 ;  /* 0x0000541034347816 */ /* 0x000fe40000000034 */
.L_x_9636:
[----:B------:R-:W-:Y:S05]  /*c020*/  BSYNC B1 ;  /* 0x0000000000017941 */ /* 0x000fea0003800000 */
.L_x_9634:
        /* <DEDUP_REMOVED lines=11> */
.L_x_9638:
[----:B------:R-:W-:Y:S01]  /*c0e0*/  IMAD.MOV.U32 R11, RZ, RZ, R4 ;  /* 0x000000ffff0b7224 */ /* 0x000fe200078e0004 */
[----:B------:R-:W-:Y:S01]  /*c0f0*/  PRMT R44, R44, 0x7610, R43 ;  /* 0x000076102c2c7816 */ /* 0x000fe2000000002b */
[----:B------:R-:W-:Y:S01]  /*c100*/  IMAD.MOV.U32 R40, RZ, RZ, R39 ;  /* 0x000000ffff287224 */ /* 0x000fe200078e0027 */
[----:B------:R-:W-:Y:S02]  /*c110*/  PRMT R52, R0, 0x7632, R52 ;  /* 0x0000763200347816 */ /* 0x000fe40000000034 */
.L_x_9639:
[----:B------:R-:W-:Y:S05]  /*c120*/  BSYNC B1 ;  /* 0x0000000000017941 */ /* 0x000fea0003800000 */
.L_x_9637:
        /* <DEDUP_REMOVED lines=11> */
.L_x_9641:
[----:B------:R-:W-:Y:S01]  /*c1e0*/  IMAD.MOV.U32 R4, RZ, RZ, R11 ;  /* 0x000000ffff047224 */ /* 0x000fe200078e000b */
[----:B------:R-:W-:Y:S01]  /*c1f0*/  PRMT R43, R43, 0x7610, R44 ;  /* 0x000076102b2b7816 */ /* 0x000fe2000000002c */
[----:B------:R-:W-:Y:S01]  /*c200*/  IMAD.MOV.U32 R39, RZ, RZ, R38 ;  /* 0x000000ffff277224 */ /* 0x000fe200078e0026 */
[----:B------:R-:W-:Y:S02]  /*c210*/  PRMT R0, R0, 0x5410, R0 ;  /* 0x0000541000007816 */ /* 0x000fe40000000000 */
.L_x_9642:
[----:B------:R-:W-:Y:S05]  /*c220*/  BSYNC B1 ;  /* 0x0000000000017941 */ /* 0x000fea0003800000 */
.L_x_9640:
        /* <DEDUP_REMOVED lines=11> */
.L_x_9644:
[----:B------:R-:W-:Y:S01]  /*c2e0*/  IMAD.MOV.U32 R11, RZ, RZ, R4 ;  /* 0x000000ffff0b7224 */ /* 0x000fe200078e0004 */
[----:B------:R-:W-:Y:S01]  /*c2f0*/  PRMT R44, R44, 0x7610, R43 ;  /* 0x000076102c2c7816 */ /* 0x000fe2000000002b */
[----:B------:R-:W-:Y:S01]  /*c300*/  IMAD.MOV.U32 R38, RZ, RZ, R37 ;  /* 0x000000ffff267224 */ /* 0x000fe200078e0025 */
[----:B------:R-:W-:Y:S02]  /*c310*/  PRMT R0, R54, 0x7632, R0 ;  /* 0x0000763236007816 */ /* 0x000fe40000000000 */
.L_x_9645:
[----:B------:R-:W-:Y:S05]  /*c320*/  BSYNC B1 ;  /* 0x0000000000017941 */ /* 0x000fea0003800000 */
.L_x_9643:
        /* <DEDUP_REMOVED lines=11> */
.L_x_9647:
[----:B------:R-:W-:Y:S01]  /*c3e0*/  IMAD.MOV.U32 R4, RZ, RZ, R11 ;  /* 0x000000ffff047224 */ /* 0x000fe200078e000b */
[----:B------:R-:W-:Y:S01]  /*c3f0*/  PRMT R43, R44, 0x7632, R43 ;  /* 0x000076322c2b7816 */ /* 0x000fe2000000002b */
[----:B------:R-:W-:Y:S01]  /*c400*/  IMAD.MOV.U32 R37, RZ, RZ, R36 ;  /* 0x000000ffff257224 */ /* 0x000fe200078e0024 */
[----:B------:R-:W-:Y:S02]  /*c410*/  PRMT R54, R54, 0x5410, R54 ;  /* 0x0000541036367816 */ /* 0x000fe40000000036 */
.L_x_9648:
[----:B------:R-:W-:Y:S05]  /*c420*/  BSYNC B1 ;  /* 0x0000000000017941 */ /* 0x000fea0003800000 */
.L_x_9646:
        /* <DEDUP_REMOVED lines=11> */
.L_x_9650:
[----:B------:R-:W-:Y:S01]  /*c4e0*/  IMAD.MOV.U32 R11, RZ, RZ, R4 ;  /* 0x000000ffff0b7224 */ /* 0x000fe200078e0004 */
[----:B------:R-:W-:Y:S01]  /*c4f0*/  PRMT R44, R43, 0x7610, R44 ;  /* 0x000076102b2c7816 */ /* 0x000fe2000000002c */
[----:B------:R-:W-:Y:S01]  /*c500*/  IMAD.MOV.U32 R36, RZ, RZ, R35 ;  /* 0x000000ffff247224 */ /* 0x000fe200078e0023 */
[----:B------:R-:W-:Y:S02]  /*c510*/  PRMT R54, R53, 0x7632, R54 ;  /* 0x0000763235367816 */ /* 0x000fe40000000036 */
.L_x_9651:
[----:B------:R-:W-:Y:S05]  /*c520*/  BSYNC B1 ;  /* 0x0000000000017941 */ /* 0x000fea0003800000 */
.L_x_9649:
        /* <DEDUP_REMOVED lines=11> */
.L_x_9653:
[----:B------:R-:W-:Y:S01]  /*c5e0*/  IMAD.MOV.U32 R4, RZ, RZ, R11 ;  /* 0x000000ffff047224 */ /* 0x000fe200078e000b */
[----:B------:R-:W-:Y:S01]  /*c5f0*/  PRMT R43, R44, 0x7610, R43 ;  /* 0x000076102c2b7816 */ /* 0x000fe2000000002b */
[----:B------:R-:W-:Y:S01]  /*c600*/  IMAD.MOV.U32 R35, RZ, RZ, R34 ;  /* 0x000000ffff237224 */ /* 0x000fe200078e0022 */
[----:B------:R-:W-:Y:S02]  /*c610*/  PRMT R53, R53, 0x5410, R53 ;  /* 0x0000541035357816 */ /* 0x000fe40000000035 */
.L_x_9654:
[----:B------:R-:W-:Y:S05]  /*c620*/  BSYNC B1 ;  /* 0x0000000000017941 */ /* 0x000fea0003800000 */
.L_x_9652:
        /* <DEDUP_REMOVED lines=11> */
.L_x_9656:
[----:B------:R-:W-:Y:S01]  /*c6e0*/  IMAD.MOV.U32 R11, RZ, RZ, R4 ;  /* 0x000000ffff0b7224 */ /* 0x000fe200078e0004 */
[----:B------:R-:W-:Y:S01]  /*c6f0*/  PRMT R44, R43, 0x7610, R44 ;  /* 0x000076102b2c7816 */ /* 0x000fe2000000002c */
[----:B------:R-:W-:Y:S01]  /*c700*/  IMAD.MOV.U32 R34, RZ, RZ, R3 ;  /* 0x000000ffff227224 */ /* 0x000fe200078e0003 */
[----:B------:R-:W-:Y:S02]  /*c710*/  PRMT R53, R57, 0x7610, R53 ;  /* 0x0000761039357816 */ /* 0x000fe40000000035 */
.L_x_9657:
[----:B------:R-:W-:Y:S05]  /*c720*/  BSYNC B1 ;  /* 0x0000000000017941 */ /* 0x000fea0003800000 */
.L_x_9655:
        /* <DEDUP_REMOVED lines=11> */
.L_x_9659:
[----:B------:R-:W-:Y:S01]  /*c7e0*/  IMAD.MOV.U32 R4, RZ, RZ, R11 ;  /* 0x000000ffff047224 */ /* 0x000fe200078e000b */
[----:B------:R-:W-:Y:S01]  /*c7f0*/  PRMT R43, R43, 0x5410, R44 ;  /* 0x000054102b2b7816 */ /* 0x000fe2000000002c */
[----:B------:R-:W-:Y:S01]  /*c800*/  IMAD.MOV.U32 R3, RZ, RZ, R2 ;  /* 0x000000ffff037224 */ /* 0x000fe200078e0002 */
[----:B------:R-:W-:Y:S02]  /*c810*/  PRMT R57, R55, 0x7632, R57 ;  /* 0x0000763237397816 */ /* 0x000fe40000000039 */
.L_x_9660:
[----:B------:R-:W-:Y:S05]  /*c820*/  BSYNC B1 ;  /* 0x0000000000017941 */ /* 0x000fea0003800000 */
.L_x_9658:
        /* <DEDUP_REMOVED lines=11> */
.L_x_9662:
[----:B------:R-:W-:Y:S01]  /*c8e0*/  IMAD.MOV.U32 R11, RZ, RZ, R4 ;  /* 0x000000ffff0b7224 */ /* 0x000fe200078e0004 */
[----:B------:R-:W-:Y:S01]  /*c8f0*/  PRMT R43, R43, 0x7632, R43 ;  /* 0x000076322b2b7816 */ /* 0x000fe2000000002b */
[----:B------:R-:W-:Y:S01]  /*c900*/  IMAD.MOV.U32 R2, RZ, RZ, R13 ;  /* 0x000000ffff027224 */ /* 0x000fe200078e000d */
[----:B------:R-:W-:Y:S02]  /*c910*/  PRMT R55, R55, 0x5410, R56 ;  /* 0x0000541037377816 */ /* 0x000fe40000000038 */
.L_x_9663:
[----:B------:R-:W-:Y:S05]  /*c920*/  BSYNC B1 ;  /* 0x0000000000017941 */ /* 0x000fea0003800000 */
.L_x_9661:
        /* <DEDUP_REMOVED lines=11> */
.L_x_9665:
[----:B------:R-:W-:Y:S01]  /*c9e0*/  IMAD.MOV.U32 R4, RZ, RZ, R11 ;  /* 0x000000ffff047224 */ /* 0x000fe200078e000b */
[----:B------:R-:W-:Y:S01]  /*c9f0*/  PRMT R44, R43, 0x7610, R44 ;  /* 0x000076102b2c7816 */ /* 0x000fe2000000002c */
[----:B------:R-:W-:Y:S01]  /*ca00*/  IMAD.MOV.U32 R13, RZ, RZ, R12 ;  /* 0x000000ffff0d7224 */ /* 0x000fe200078e000c */
[----:B------:R-:W-:Y:S02]  /*ca10*/  PRMT R56, R55, 0x7610, R56 ;  /* 0x0000761037387816 */ /* 0x000fe40000000038 */
.L_x_9666:
[----:B------:R-:W-:Y:S05]  /*ca20*/  BSYNC B1 ;  /* 0x0000000000017941 */ /* 0x000fea0003800000 */
.L_x_9664:
        /* <DEDUP_REMOVED lines=11> */
.L_x_9668:
[----:B------:R-:W-:Y:S01]  /*cae0*/  IMAD.MOV.U32 R11, RZ, RZ, R4 ;  /* 0x000000ffff0b7224 */ /* 0x000fe200078e0004 */
[----:B------:R-:W-:Y:S01]  /*caf0*/  PRMT R43, R44, 0x7610, R43 ;  /* 0x000076102c2b7816 */ /* 0x000fe2000000002b */
[----:B------:R-:W-:Y:S01]  /*cb00*/  IMAD.MOV.U32 R12, RZ, RZ, R15 ;  /* 0x000000ffff0c7224 */ /* 0x000fe200078e000f */
[----:B------:R-:W-:Y:S02]  /*cb10*/  PRMT R55, R59, 0x7610, R55 ;  /* 0x000076103b377816 */ /* 0x000fe40000000037 */
.L_x_9669:
[----:B------:R-:W-:Y:S05]  /*cb20*/  BSYNC B1 ;  /* 0x0000000000017941 */ /* 0x000fea0003800000 */
.L_x_9667:
        /* <DEDUP_REMOVED lines=11> */
.L_x_9671:
[----:B------:R-:W-:Y:S01]  /*cbe0*/  IMAD.MOV.U32 R4, RZ, RZ, R11 ;  /* 0x000000ffff047224 */ /* 0x000fe200078e000b */
[----:B------:R-:W-:Y:S01]  /*cbf0*/  PRMT R43, R43, 0x5410, R43 ;  /* 0x000054102b2b7816 */ /* 0x000fe2000000002b */
[----:B------:R-:W-:Y:S01]  /*cc00*/  IMAD.MOV.U32 R15, RZ, RZ, R14 ;  /* 0x000000ffff0f7224 */ /* 0x000fe200078e000e */
[----:B------:R-:W-:Y:S02]  /*cc10*/  PRMT R59, R57, 0x7632, R59 ;  /* 0x00007632393b7816 */ /* 0x000fe4000000003b */
.L_x_9672:
[----:B------:R-:W-:Y:S05]  /*cc20*/  BSYNC B1 ;  /* 0x0000000000017941 */ /* 0x000fea0003800000 */
.L_x_9670:
        /* <DEDUP_REMOVED lines=11> */
.L_x_9674:
[----:B------:R-:W-:Y:S01]  /*cce0*/  IMAD.MOV.U32 R11, RZ, RZ, R4 ;  /* 0x000000ffff0b7224 */ /* 0x000fe200078e0004 */
[----:B------:R-:W-:Y:S01]  /*ccf0*/  PRMT R44, R44, 0x7610, R43 ;  /* 0x000076102c2c7816 */ /* 0x000fe2000000002b */
[----:B------:R-:W-:Y:S01]  /*cd00*/  IMAD.MOV.U32 R14, RZ, RZ, R17 ;  /* 0x000000ffff0e7224 */ /* 0x000fe200078e0011 */
[----:B------:R-:W-:Y:S02]  /*cd10*/  PRMT R57, R57, 0x7610, R58 ;  /* 0x0000761039397816 */ /* 0x000fe4000000003a */
.L_x_9675:
[----:B------:R-:W-:Y:S05]  /*cd20*/  BSYNC B1 ;  /* 0x0000000000017941 */ /* 0x000fea0003800000 */
.L_x_9673:
        /* <DEDUP_REMOVED lines=11> */
.L_x_9677:
[----:B------:R-:W-:Y:S01]  /*cde0*/  IMAD.MOV.U32 R4, RZ, RZ, R11 ;  /* 0x000000ffff047224 */ /* 0x000fe200078e000b */
[----:B------:R-:W-:Y:S01]  /*cdf0*/  PRMT R43, R43, 0x7610, R44 ;  /* 0x000076102b2b7816 */ /* 0x000fe2000000002c */
[----:B------:R-:W-:Y:S01]  /*ce00*/  IMAD.MOV.U32 R17, RZ, RZ, R16 ;  /* 0x000000ffff117224 */ /* 0x000fe200078e0010 */
[----:B------:R-:W-:Y:S02]  /*ce10*/  PRMT R58, R58, 0x7610, R56 ;  /* 0x000076103a3a7816 */ /* 0x000fe40000000038 */
.L_x_9678:
[----:B------:R-:W-:Y:S05]  /*ce20*/  BSYNC B1 ;  /* 0x0000000000017941 */ /* 0x000fea0003800000 */
.L_x_9676:
        /* <DEDUP_REMOVED lines=11> */
.L_x_9680:
[----:B------:R-:W-:Y:S01]  /*cee0*/  IMAD.MOV.U32 R11, RZ, RZ, R4 ;  /* 0x000000ffff0b7224 */ /* 0x000fe200078e0004 */
[----:B------:R-:W-:Y:S01]  /*cef0*/  PRMT R43, R43, 0x7632, R43 ;  /* 0x000076322b2b7816 */ /* 0x000fe2000000002b */
[----:B------:R-:W-:Y:S01]  /*cf00*/  IMAD.MOV.U32 R16, RZ, RZ, R19 ;  /* 0x000000ffff107224 */ /* 0x000fe200078e0013 */
[----:B------:R-:W-:Y:S02]  /*cf10*/  PRMT R56, R56, 0x5410, R60 ;  /* 0x0000541038387816 */ /* 0x000fe4000000003c */
.L_x_9681:
[----:B------:R-:W-:Y:S05]  /*cf20*/  BSYNC B1 ;  /* 0x0000000000017941 */ /* 0x000fea0003800000 */
.L_x_9679:
        /* <DEDUP_REMOVED lines=11> */
.L_x_9683:
[----:B------:R-:W-:Y:S01]  /*cfe0*/  IMAD.MOV.U32 R4, RZ, RZ, R11 ;  /* 0x000000ffff047224 */ /* 0x000fe200078e000b */
[----:B------:R-:W-:Y:S01]  /*cff0*/  PRMT R43, R43, 0x5410, R43 ;  /* 0x000054102b2b7816 */ /* 0x000fe2000000002b */
[----:B------:R-:W-:Y:S01]  /*d000*/  IMAD.MOV.U32 R19, RZ, RZ, R18 ;  /* 0x000000ffff137224 */ /* 0x000fe200078e0012 */
[----:B------:R-:W-:Y:S02]  /*d010*/  PRMT R60, R59, 0x7632, R60 ;  /* 0x000076323b3c7816 */ /* 0x000fe4000000003c */
.L_x_9684:
[----:B------:R-:W-:Y:S05]  /*d020*/  BSYNC B1 ;  /* 0x0000000000017941 */ /* 0x000fea0003800000 */
.L_x_9682:
        /* <DEDUP_REMOVED lines=11> */
.L_x_9686:
[----:B------:R-:W-:Y:S01]  /*d0e0*/  IMAD.MOV.U32 R11, RZ, RZ, R4 ;  /* 0x000000ffff0b7224 */ /* 0x000fe200078e0004 */
[----:B------:R-:W-:Y:S01]  /*d0f0*/  PRMT R44, R44, 0x7610, R43 ;  /* 0x000076102c2c7816 */ /* 0x000fe2000000002b */
[----:B------:R-:W-:Y:S01]  /*d100*/  IMAD.MOV.U32 R18, RZ, RZ, R21 ;  /* 0x000000ffff127224 */ /* 0x000fe200078e0015 */
[----:B------:R-:W-:Y:S02]  /*d110*/  PRMT R59, R59, 0x7610, R60 ;  /* 0x000076103b3b7816 */ /* 0x000fe4000000003c */
.L_x_9687:
[----:B------:R-:W-:Y:S05]  /*d120*/  BSYNC B1 ;  /* 0x0000000000017941 */ /* 0x000fea0003800000 */
.L_x_9685:
        /* <DEDUP_REMOVED lines=11> */
.L_x_9689:
[----:B------:R-:W-:Y:S01]  /*d1e0*/  IMAD.MOV.U32 R4, RZ, RZ, R11 ;  /* 0x000000ffff047224 */ /* 0x000fe200078e000b */
[----:B------:R-:W-:Y:S01]  /*d1f0*/  PRMT R43, R44, 0x7632, R43 ;  /* 0x000076322c2b7816 */ /* 0x000fe2000000002b */
[----:B------:R-:W-:Y:S01]  /*d200*/  IMAD.MOV.U32 R21, RZ, RZ, R20 ;  /* 0x000000ffff157224 */ /* 0x000fe200078e0014 */
[----:B------:R-:W-:Y:S02]  /*d210*/  PRMT R60, R60, 0x5410, R58 ;  /* 0x000054103c3c7816 */ /* 0x000fe4000000003a */
.L_x_9690:
[----:B------:R-:W-:Y:S05]  /*d220*/  BSYNC B1 ;  /* 0x0000000000017941 */ /* 0x000fea0003800000 */
.L_x_9688:
        /* <DEDUP_REMOVED lines=11> */
.L_x_9692:
[----:B------:R-:W-:Y:S01]  /*d2e0*/  IMAD.MOV.U32 R11, RZ, RZ, R4 ;  /* 0x000000ffff0b7224 */ /* 0x000fe200078e0004 */
[----:B------:R-:W-:Y:S01]  /*d2f0*/  PRMT R43, R43, 0x5410, R43 ;  /* 0x000054102b2b7816 */ /* 0x000fe2000000002b */
[----:B------:R-:W-:Y:S01]  /*d300*/  IMAD.MOV.U32 R20, RZ, RZ, R23 ;  /* 0x000000ffff147224 */ /* 0x000fe200078e0017 */
[----:B------:R-:W-:Y:S02]  /*d310*/  PRMT R58, R47, 0x7632, R58 ;  /* 0x000076322f3a7816 */ /* 0x000fe4000000003a */
.L_x_9693:
[----:B------:R-:W-:Y:S05]  /*d320*/  BSYNC B1 ;  /* 0x0000000000017941 */ /* 0x000fea0003800000 */
.L_x_9691:
        /* <DEDUP_REMOVED lines=11> */
.L_x_9695:
[----:B------:R-:W-:Y:S01]  /*d3e0*/  IMAD.MOV.U32 R4, RZ, RZ, R11 ;  /* 0x000000ffff047224 */ /* 0x000fe200078e000b */
[----:B------:R-:W-:Y:S01]  /*d3f0*/  PRMT R43, R43, 0x7632, R43 ;  /* 0x000076322b2b7816 */ /* 0x000fe2000000002b */
[----:B------:R-:W-:Y:S01]  /*d400*/  IMAD.MOV.U32 R23, RZ, RZ, R22 ;  /* 0x000000ffff177224 */ /* 0x000fe200078e0016 */
[----:B------:R-:W-:Y:S02]  /*d410*/  PRMT R47, R47, 0x7610, R46 ;  /* 0x000076102f2f7816 */ /* 0x000fe4000000002e */
.L_x_9696:
[----:B------:R-:W-:Y:S05]  /*d420*/  BSYNC B1 ;  /* 0x0000000000017941 */ /* 0x000fea0003800000 */
.L_x_9694:
        /* <DEDUP_REMOVED lines=11> */
.L_x_9698:
[----:B------:R-:W-:Y:S01]  /*d4e0*/  IMAD.MOV.U32 R11, RZ, RZ, R4 ;  /* 0x000000ffff0b7224 */ /* 0x000fe200078e0004 */
[----:B------:R-:W-:Y:S01]  /*d4f0*/  PRMT R43, R43, 0x5410, R43 ;  /* 0x000054102b2b7816 */ /* 0x000fe2000000002b */
[----:B------:R-:W-:Y:S01]  /*d500*/  IMAD.MOV.U32 R22, RZ, RZ, R25 ;  /* 0x000000ffff167224 */ /* 0x000fe200078e0019 */
[----:B------:R-:W-:Y:S02]  /*d510*/  PRMT R46, R46, 0x7610, R61 ;  /* 0x000076102e2e7816 */ /* 0x000fe4000000003d */
.L_x_9699:
[----:B------:R-:W-:Y:S05]  /*d520*/  BSYNC B1 ;  /* 0x0000000000017941 */ /* 0x000fea0003800000 */
.L_x_9697:
        /* <DEDUP_REMOVED lines=11> */
.L_x_9701:
[----:B------:R-:W-:Y:S01]  /*d5e0*/  IMAD.MOV.U32 R4, RZ, RZ, R11 ;  /* 0x000000ffff047224 */ /* 0x000fe200078e000b */
[----:B------:R-:W-:Y:S01]  /*d5f0*/  PRMT R44, R44, 0x7610, R43 ;  /* 0x000076102c2c7816 */ /* 0x000fe2000000002b */
[----:B------:R-:W-:Y:S01]  /*d600*/  IMAD.MOV.U32 R25, RZ, RZ, R24 ;  /* 0x000000ffff197224 */ /* 0x000fe200078e0018 */
[----:B------:R-:W-:Y:S02]  /*d610*/  PRMT R61, R61, 0x5410, R46 ;  /* 0x000054103d3d7816 */ /* 0x000fe4000000002e */
.L_x_9702:
[----:B------:R-:W-:Y:S05]  /*d620*/  BSYNC B1 ;  /* 0x0000000000017941 */ /* 0x000fea0003800000 */
.L_x_9700:
        /* <DEDUP_REMOVED lines=11> */
.L_x_9704:
[----:B------:R-:W-:Y:S01]  /*d6e0*/  IMAD.MOV.U32 R11, RZ, RZ, R4 ;  /* 0x000000ffff0b7224 */ /* 0x000fe200078e0004 */
[----:B------:R-:W-:Y:S01]  /*d6f0*/  PRMT R43, R43, 0x7610, R44 ;  /* 0x000076102b2b7816 */ /* 0x000fe2000000002c */
[----:B------:R-:W-:Y:S01]  /*d700*/  IMAD.MOV.U32 R24, RZ, RZ, R27 ;  /* 0x000000ffff187224 */ /* 0x000fe200078e001b */
[----:B------:R-:W-:Y:S02]  /*d710*/  PRMT R46, R48, 0x7632, R46 ;  /* 0x00007632302e7816 */ /* 0x000fe4000000002e */
.L_x_9705:
[----:B------:R-:W-:Y:S05]  /*d720*/  BSYNC B1 ;  /* 0x0000000000017941 */ /* 0x000fea0003800000 */
.L_x_9703:
        /* <DEDUP_REMOVED lines=11> */
.L_x_9707:
[----:B------:R-:W-:Y:S01]  /*d7e0*/  IMAD.MOV.U32 R4, RZ, RZ, R11 ;  /* 0x000000ffff047224 */ /* 0x000fe200078e000b */
[----:B------:R-:W-:Y:S01]  /*d7f0*/  PRMT R43, R43, 0x7632, R43 ;  /* 0x000076322b2b7816 */ /* 0x000fe2000000002b */
[----:B------:R-:W-:Y:S01]  /*d800*/  IMAD.MOV.U32 R27, RZ, RZ, R26 ;  /* 0x000000ffff1b7224 */ /* 0x000fe200078e001a */
[----:B------:R-:W-:Y:S02]  /*d810*/  PRMT R48, R48, 0x5410, R48 ;  /* 0x0000541030307816 */ /* 0x000fe40000000030 */
.L_x_9708:
[----:B------:R-:W-:Y:S05]  /*d820*/  BSYNC B1 ;  /* 0x0000000000017941 */ /* 0x000fea0003800000 */
.L_x_9706:
        /* <DEDUP_REMOVED lines=11> */
.L_x_9710:
[----:B------:R-:W-:Y:S01]  /*d8e0*/  IMAD.MOV.U32 R11, RZ, RZ, R4 ;  /* 0x000000ffff0b7224 */ /* 0x000fe200078e0004 */
[----:B------:R-:W-:Y:S01]  /*d8f0*/  PRMT R44, R43, 0x7610, R44 ;  /* 0x000076102b2c7816 */ /* 0x000fe2000000002c */
[----:B------:R-:W-:Y:S01]  /*d900*/  IMAD.MOV.U32 R26, RZ, RZ, R29 ;  /* 0x000000ffff1a7224 */ /* 0x000fe200078e001d */
[----:B------:R-:W-:Y:S02]  /*d910*/  PRMT R48, R61, 0x7610, R48 ;  /* 0x000076103d307816 */ /* 0x000fe40000000030 */
.L_x_9711:
[----:B------:R-:W-:Y:S05]  /*d920*/  BSYNC B1 ;  /* 0x0000000000017941 */ /* 0x000fea0003800000 */
.L_x_9709:
        /* <DEDUP_REMOVED lines=11> */
.L_x_9713:
[----:B------:R-:W-:Y:S01]  /*d9e0*/  IMAD.MOV.U32 R4, RZ, RZ, R11 ;  /* 0x000000ffff047224 */ /* 0x000fe200078e000b */
[----:B------:R-:W-:Y:S01]  /*d9f0*/  PRMT R43, R44, 0x7610, R43 ;  /* 0x000076102c2b7816 */ /* 0x000fe2000000002b */
[----:B------:R-:W-:Y:S01]  /*da00*/  IMAD.MOV.U32 R29, RZ, RZ, R28 ;  /* 0x000000ffff1d7224 */ /* 0x000fe200078e001c */
[----:B------:R-:W-:Y:S02]  /*da10*/  PRMT R61, R47, 0x7610, R61 ;  /* 0x000076102f3d7816 */ /* 0x000fe4000000003d */
.L_x_9714:
[----:B------:R-:W-:Y:S05]  /*da20*/  BSYNC B1 ;  /* 0x0000000000017941 */ /* 0x000fea0003800000 */
.L_x_9712:
        /* <DEDUP_REMOVED lines=11> */
.L_x_9716:
[----:B------:R-:W-:Y:S01]  /*dae0*/  IMAD.MOV.U32 R11, RZ, RZ, R4 ;  /* 0x000000ffff0b7224 */ /* 0x000fe200078e0004 */
[----:B------:R-:W-:Y:S01]  /*daf0*/  PRMT R44, R43, 0x7610, R44 ;  /* 0x000076102b2c7816 */ /* 0x000fe2000000002c */
[----:B------:R-:W-:Y:S01]  /*db00*/  IMAD.MOV.U32 R28, RZ, RZ, R31 ;  /* 0x000000ffff1c7224 */ /* 0x000fe200078e001f */
[----:B------:R-:W-:Y:S02]  /*db10*/  PRMT R47, R49, 0x7632, R47 ;  /* 0x00007632312f7816 */ /* 0x000fe4000000002f */
.L_x_9717:
[----:B------:R-:W-:Y:S05]  /*db20*/  BSYNC B1 ;  /* 0x0000000000017941 */ /* 0x000fea0003800000 */
.L_x_9715:
        /* <DEDUP_REMOVED lines=11> */
.L_x_9719:
[----:B------:R-:W-:Y:S01]  /*dbe0*/  IMAD.MOV.U32 R4, RZ, RZ, R11 ;  /* 0x000000ffff047224 */ /* 0x000fe200078e000b */
[----:B------:R-:W-:Y:S01]  /*dbf0*/  PRMT R43, R43, 0x5410, R44 ;  /* 0x000054102b2b7816 */ /* 0x000fe2000000002c */
[----:B------:R-:W-:Y:S01]  /*dc00*/  IMAD.MOV.U32 R31, RZ, RZ, R30 ;  /* 0x000000ffff1f7224 */ /* 0x000fe200078e001e */
[----:B------:R-:W-:Y:S02]  /*dc10*/  PRMT R49, R49, 0x5410, R49 ;  /* 0x0000541031317816 */ /* 0x000fe40000000031 */
.L_x_9720:
[----:B------:R-:W-:Y:S05]  /*dc20*/  BSYNC B1 ;  /* 0x0000000000017941 */ /* 0x000fea0003800000 */
.L_x_9718:
        /* <DEDUP_REMOVED lines=11> */
.L_x_9722:
[----:B------:R-:W-:Y:S01]  /*dce0*/  IMAD.MOV.U32 R11, RZ, RZ, R4 ;  /* 0x000000ffff0b7224 */ /* 0x000fe200078e0004 */
[----:B------:R-:W-:Y:S01]  /*dcf0*/  PRMT R44, R44, 0x7610, R43 ;  /* 0x000076102c2c7816 */ /* 0x000fe2000000002b */
[----:B------:R-:W-:Y:S01]  /*dd00*/  IMAD.MOV.U32 R30, RZ, RZ, R33 ;  /* 0x000000ffff1e7224 */ /* 0x000fe200078e0021 */
[----:B------:R-:W-:Y:S02]  /*dd10*/  PRMT R49, R50, 0x7610, R49 ;  /* 0x0000761032317816 */ /* 0x000fe40000000031 */
.L_x_9723:
[----:B------:R-:W-:Y:S05]  /*dd20*/  BSYNC B1 ;  /* 0x0000000000017941 */ /* 0x000fea0003800000 */
.L_x_9721:
        /* <DEDUP_REMOVED lines=11> */
.L_x_9725:
[----:B------:R-:W-:Y:S01]  /*dde0*/  PRMT R50, R62, 0x7610, R50 ;  /* 0x000076103e327816 */ /* 0x000fe20000000032 */
[----:B------:R-:W-:Y:S01]  /*ddf0*/  IMAD.MOV.U32 R33, RZ, RZ, R32 ;  /* 0x000000ffff217224 */ /* 0x000fe200078e0020 */
[C---:B------:R-:W-:Y:S01]  /*de00*/  PRMT R43, R44.reuse, 0x7632, R43 ;  /* 0x000076322c2b7816 */ /* 0x040fe2000000002b */
[--C-:B------:R-:W-:Y:S01]  /*de10*/  IMAD.MOV.U32 R4, RZ, RZ, R11.reuse ;  /* 0x000000ffff047224 */ /* 0x100fe200078e000b */
[----:B------:R-:W-:Y:S01]  /*de20*/  PRMT R62, R44, 0x7632, R62 ;  /* 0x000076322c3e7816 */ /* 0x000fe2000000003e */
[----:B------:R-:W-:Y:S02]  /*de30*/  IMAD.MOV.U32 R32, RZ, RZ, R11 ;  /* 0x000000ffff207224 */ /* 0x000fe400078e000b */
.L_x_9726:
[----:B------:R-:W-:Y:S05]  /*de40*/  BSYNC B1 ;  /* 0x0000000000017941 */ /* 0x000fea0003800000 */
.L_x_9724:
[----:B------:R-:W-:Y:S02]  /*de50*/  IADD3 R9, R9, 0x4, RZ ;  /* 0x0000000409097810 */ /* 0x000fe40007ffe0ff */
[----:B------:R-:W-:Y:S01]  /*de60*/  IADD3 R8, R8, 0x2, RZ ;  /* 0x0000000208087810 */ /* 0x000fe20007ffe0ff */
[----:B------:R-:W-:Y:S01]  /*de70*/  @!P1 CALL.REL.NOINC `(.L_x_9727) ;  /* 0x0000001000009944 */ /* 0x000fe20003c00000 */
[----:B------:R-:W-:Y:S05]  /*de80*/  BRA `(.L_x_9728) ;  /* 0xffffe01000007947 */ /* 0x000fea000383ffff */
.L_x_9727:
[----:B------:R-:W-:Y:S01]  /*de90*/  PRMT R62, R43, 0x7610, R62 ;  /* 0x000076102b3e7816 */ /* 0x000fe2000000003e */
[----:B------:R-:W-:Y:S02]  /*dea0*/  FADD.FTZ R42, R5, R42 ;  /* 0x0000002a052a7221 */ /* 0x000fe40000010000 */
[----:B------:R-:W-:-:S02]  /*deb0*/  IMAD.MOV.U32 R43, RZ, RZ, R6 ;  /* 0x000000ffff2b7224 */ /* 0x000fc400078e0006 */
[----:B------:R-:W-:Y:S02]  /*dec0*/  IMAD.MOV.U32 R32, RZ, RZ, R4 ;  /* 0x000000ffff207224 */ /* 0x000fe400078e0004 */
.L_x_9633:
[----:B-1----:R-:W-:Y:S05]  /*ded0*/  BSYNC B0 ;  /* 0x0000000000007941 */ /* 0x002fea0003800000 */
.L_x_9632:
[----:B------:R-:W1:Y:S01]  /*dee0*/  S2R R6, SR_TID.X ;  /* 0x0000000000067919 */ /* 0x000e620000002100 */
[----:B------:R-:W-:Y:S01]  /*def0*/  ISETP.NE.AND P0, PT, R7, RZ, PT ;  /* 0x000000ff0700720c */ /* 0x000fe20003f05270 */
[----:B------:R-:W-:-:S12]  /*df00*/  BSSY B0, `(.L_x_9729) ;  /* 0x0000032000007945 */ /* 0x000fd80003800000 */
[----:B------:R-:W-:Y:S05]  /*df10*/  @P0 BRA `(.L_x_9730) ;  /* 0x0000030000000947 */ /* 0x000fea0003800000 */
[----:B0-----:R-:W0:Y:S02]  /*df20*/  S2R R4, SR_TID.X ;  /* 0x0000000000047919 */ /* 0x001e240000002100 */
[----:B0-----:R-:W-:-:S04]  /*df30*/  SHF.R.S32.HI R5, RZ, 0x1f, R4 ;  /* 0x0000001fff057819 */ /* 0x001fc80000011404 */
        /* <DEDUP_REMOVED lines=8> */
[----:B0-----:R-:W-:Y:S01]  /*dfc0*/  PRMT R4, R62, 0x5410, R50 ;  /* 0x000054103e047816 */ /* 0x001fe20000000032 */
[----:B------:R-:W-:-:S02]  /*dfd0*/  IMAD.MOV.U32 R5, RZ, RZ, R49 ;  /* 0x000000ffff057224 */ /* 0x000fc400078e0031 */
[----:B------:R-:W-:Y:S04]  /*dfe0*/  STS.64 [R7+0x20], R28 ;  /* 0x0000201c07007388 */ /* 0x000fe80000000a00 */
        /* <DEDUP_REMOVED lines=29> */
[----:B0-----:R-:W-:Y:S02]  /*e1c0*/  IMAD.MOV.U32 R4, RZ, RZ, R53 ;  /* 0x000000ffff047224 */ /* 0x001fe400078e0035 */
[----:B------:R-:W-:-:S05]  /*e1d0*/  IMAD.MOV.U32 R5, RZ, RZ, R54 ;  /* 0x000000ffff057224 */ /* 0x000fca00078e0036 */
[----:B------:R0:W-:Y:S02]  /*e1e0*/  STS.64 [R7+0xc0], R4 ;  /* 0x0000c00407007388 */ /* 0x0001e40000000a00 */
[----:B0-----:R-:W-:Y:S02]  /*e1f0*/  IMAD.MOV.U32 R4, RZ, RZ, R0 ;  /* 0x000000ffff047224 */ /* 0x001fe400078e0000 */
[----:B------:R-:W-:-:S05]  /*e200*/  IMAD.MOV.U32 R5, RZ, RZ, R52 ;  /* 0x000000ffff057224 */ /* 0x000fca00078e0034 */
[----:B------:R0:W-:Y:S02]  /*e210*/  STS.64 [R7+0xc8], R4 ;  /* 0x0000c80407007388 */ /* 0x0001e40000000a00 */
.L_x_9730:
[----:B------:R-:W-:Y:S05]  /*e220*/  BSYNC B0 ;  /* 0x0000000000007941 */ /* 0x000fea0003800000 */
.L_x_9729:
[----:B------:R-:W-:Y:S01]  /*e230*/  BAR.SYNC.DEFER_BLOCKING 0x0 ;  /* 0x0000000000007b1d */ /* 0x000fe20000010000 */
[----:B-1----:R-:W-:-:S05]  /*e240*/  ISETP.NE.AND P2, PT, R6, RZ, PT ;  /* 0x000000ff0600720c */ /* 0x002fca0003f45270 */
[----:B------:R-:W-:Y:S08]  /*e250*/  BSSY B0, `(.L_x_9731) ;  /* 0x0000238000007945 */ /* 0x000ff00003800000 */
[----:B------:R-:W-:Y:S05]  /*e260*/  @P2 BRA `(.L_x_9732) ;  /* 0x0000236000002947 */ /* 0x000fea0003800000 */
[----:B------:R-:W1:Y:S04]  /*e270*/  LDS.128 R8, [0xd0] ;  /* 0x0000d000ff087984 */ /* 0x000e680000000c00 */
[----:B0-----:R-:W0:Y:S04]  /*e280*/  LDS.128 R4, [0xe0] ;  /* 0x0000e000ff047984 */ /* 0x001e280000000c00 */
[----:B-1----:R-:W-:Y:S04]  /*e290*/  STL.64 [R1], R8 ;  /* 0x0000000801007387 */ /* 0x002fe80000100a00 */
[----:B------:R-:W2:Y:S04]  /*e2a0*/  LDL.64 R44, [R1] ;  /* 0x00000000012c7983 */ /* 0x000ea80000100a00 */
        /* <DEDUP_REMOVED lines=30> */
[----:B------:R-:W1:Y:S04]  /*e490*/  LDS.64 R8, [0x190] ;  /* 0x00019000ff087984 */ /* 0x000e680000000a00 */
[----:B------:R-:W-:Y:S04]  /*e4a0*/  STL.64 [R1+0xa8], R10 ;  /* 0x0000a80a01007387 */ /* 0x000fe80000100a00 */
[----:B0-----:R0:W-:Y:S04]  /*e4b0*/  STL.64 [R1+0xb0], R4 ;  /* 0x0000b00401007387 */ /* 0x0011e80000100a00 */
[----:B------:R3:W-:Y:S01]  /*e4c0*/  STL.64 [R1+0xb8], R6 ;  /* 0x0000b80601007387 */ /* 0x0007e20000100a00 */
[----:B0-----:R-:W-:Y:S01]  /*e4d0*/  IMAD.MOV.U32 R4, RZ, RZ, R1 ;  /* 0x000000ffff047224 */ /* 0x001fe200078e0001 */
[----:B--2---:R-:W-:-:S04]  /*e4e0*/  FSETP.GT.FTZ.AND P0, PT, R43, R44, PT ;  /* 0x0000002c2b00720b */ /* 0x004fc80003f14000 */
[----:B------:R-:W-:Y:S02]  /*e4f0*/  FSEL R10, R43, R44, P0 ;  /* 0x0000002c2b0a7208 */ /* 0x000fe40000000000 */
[----:B------:R-:W-:-:S05]  /*e500*/  FSEL R44, R44, R43, P0 ;  /* 0x0000002b2c2c7208 */ /* 0x000fca0000000000 */
[----:B------:R-:W-:-:S04]  /*e510*/  FADD.FTZ R5, -R10, R44 ;  /* 0x0000002c0a057221 */ /* 0x000fc80000010100 */
[----:B------:R-:W-:-:S06]  /*e520*/  FMUL.FTZ R5, R5, 1.4426950216293334961 ;  /* 0x3fb8aa3b05057820 */ /* 0x000fcc0000410000 */
[----:B------:R-:W0:Y:S01]  /*e530*/  MUFU.EX2 R5, R5 ;  /* 0x0000000500057308 */ /* 0x000e220000000800 */
[----:B---3--:R-:W-:Y:S01]  /*e540*/  FSEL R6, R45, R42, P0 ;  /* 0x0000002a2d067208 */ /* 0x008fe20000000000 */
[----:B-1----:R1:W-:Y:S01]  /*e550*/  STL.64 [R1+0xc0], R8 ;  /* 0x0000c00801007387 */ /* 0x0023e20000100a00 */
[----:B------:R-:W-:Y:S01]  /*e560*/  FSEL R45, R42, R45, P0 ;  /* 0x0000002d2a2d7208 */ /* 0x000fe20000000000 */
[----:B------:R-:W-:Y:S02]  /*e570*/  IMAD.MOV.U32 R7, RZ, RZ, R4 ;  /* 0x000000ffff077224 */ /* 0x000fe400078e0004 */
[----:B-1----:R-:W-:Y:S02]  /*e580*/  IMAD.MOV.U32 R8, RZ, RZ, RZ ;  /* 0x000000ffff087224 */ /* 0x002fe400078e00ff */
[----:B0-----:R-:W-:Y:S02]  /*e590*/  FMUL.FTZ R42, R6, R5 ;  /* 0x00000005062a7220 */ /* 0x001fe40000410000 */
.L_x_9827:
        /* <DEDUP_REMOVED lines=20> */
.L_x_9734:
[----:B------:R-:W-:Y:S01]  /*e6e0*/  IMAD.MOV.U32 R5, RZ, RZ, R41 ;  /* 0x000000ffff057224 */ /* 0x000fe200078e0029 */
[----:B------:R-:W-:Y:S01]  /*e6f0*/  PRMT R9, R9, 0x7610, R52 ;  /* 0x0000761009097816 */ /* 0x000fe20000000034 */
[----:B------:R-:W-:Y:S01]  /*e700*/  IMAD.MOV.U32 R41, RZ, RZ, R40 ;  /* 0x000000ffff297224 */ /* 0x000fe200078e0028 */
[----:B------:R-:W-:Y:S02]  /*e710*/  PRMT R52, R52, 0x5410, R52 ;  /* 0x0000541034347816 */ /* 0x000fe40000000034 */
.L_x_9735:
[----:B------:R-:W-:Y:S05]  /*e720*/  BSYNC B1 ;  /* 0x0000000000017941 */ /* 0x000fea0003800000 */
.L_x_9733:
        /* <DEDUP_REMOVED lines=11> */
.L_x_9737:
[----:B------:R-:W-:Y:S01]  /*e7e0*/  IMAD.MOV.U32 R6, RZ, RZ, R5 ;  /* 0x000000ffff067224 */ /* 0x000fe200078e0005 */
[----:B------:R-:W-:Y:S01]  /*e7f0*/  PRMT R11, R11, 0x7610, R9 ;  /* 0x000076100b0b7816 */ /* 0x000fe20000000009 */
[----:B------:R-:W-:Y:S01]  /*e800*/  IMAD.MOV.U32 R40, RZ, RZ, R39 ;  /* 0x000000ffff287224 */ /* 0x000fe200078e0027 */
[----:B------:R-:W-:Y:S02]  /*e810*/  PRMT R52, R0, 0x7632, R52 ;  /* 0x0000763200347816 */ /* 0x000fe40000000034 */
.L_x_9738:
[----:B------:R-:W-:Y:S05]  /*e820*/  BSYNC B1 ;  /* 0x0000000000017941 */ /* 0x000fea0003800000 */
.L_x_9736:
        /* <DEDUP_REMOVED lines=11> */
.L_x_9740:
[----:B------:R-:W-:Y:S01]  /*e8e0*/  IMAD.MOV.U32 R5, RZ, RZ, R6 ;  /* 0x000000ffff057224 */ /* 0x000fe200078e0006 */
[----:B------:R-:W-:Y:S01]  /*e8f0*/  PRMT R9, R9, 0x7610, R11 ;  /* 0x0000761009097816 */ /* 0x000fe2000000000b */
[----:B------:R-:W-:Y:S01]  /*e900*/  IMAD.MOV.U32 R39, RZ, RZ, R38 ;  /* 0x000000ffff277224 */ /* 0x000fe200078e0026 */
[----:B------:R-:W-:Y:S02]  /*e910*/  PRMT R0, R0, 0x5410, R0 ;  /* 0x0000541000007816 */ /* 0x000fe40000000000 */
.L_x_9741:
[----:B------:R-:W-:Y:S05]  /*e920*/  BSYNC B1 ;  /* 0x0000000000017941 */ /* 0x000fea0003800000 */
.L_x_9739:
        /* <DEDUP_REMOVED lines=11> */
.L_x_9743:
[----:B------:R-:W-:Y:S01]  /*e9e0*/  IMAD.MOV.U32 R6, RZ, RZ, R5 ;  /* 0x000000ffff067224 */ /* 0x000fe200078e0005 */
[----:B------:R-:W-:Y:S01]  /*e9f0*/  PRMT R11, R11, 0x7610, R9 ;  /* 0x000076100b0b7816 */ /* 0x000fe20000000009 */
[----:B------:R-:W-:Y:S01]  /*ea00*/  IMAD.MOV.U32 R38, RZ, RZ, R37 ;  /* 0x000000ffff267224 */ /* 0x000fe200078e0025 */
[----:B------:R-:W-:Y:S02]  /*ea10*/  PRMT R0, R54, 0x7632, R0 ;  /* 0x0000763236007816 */ /* 0x000fe40000000000 */
.L_x_9744:
[----:B------:R-:W-:Y:S05]  /*ea20*/  BSYNC B1 ;  /* 0x0000000000017941 */ /* 0x000fea0003800000 */
.L_x_9742:
        /* <DEDUP_REMOVED lines=11> */
.L_x_9746:
[----:B------:R-:W-:Y:S01]  /*eae0*/  IMAD.MOV.U32 R5, RZ, RZ, R6 ;  /* 0x000000ffff057224 */ /* 0x000fe200078e0006 */
[----:B------:R-:W-:Y:S01]  /*eaf0*/  PRMT R9, R11, 0x7632, R9 ;  /* 0x000076320b097816 */ /* 0x000fe20000000009 */
[----:B------:R-:W-:Y:S01]  /*eb00*/  IMAD.MOV.U32 R37, RZ, RZ, R36 ;  /* 0x000000ffff257224 */ /* 0x000fe200078e0024 */
[----:B------:R-:W-:Y:S02]  /*eb10*/  PRMT R54, R54, 0x5410, R54 ;  /* 0x0000541036367816 */ /* 0x000fe40000000036 */
.L_x_9747:
[----:B------:R-:W-:Y:S05]  /*eb20*/  BSYNC B1 ;  /* 0x0000000000017941 */ /* 0x000fea0003800000 */
.L_x_9745:
        /* <DEDUP_REMOVED lines=11> */
.L_x_9749:
[----:B------:R-:W-:Y:S01]  /*ebe0*/  IMAD.MOV.U32 R6, RZ, RZ, R5 ;  /* 0x000000ffff067224 */ /* 0x000fe200078e0005 */
[----:B------:R-:W-:Y:S01]  /*ebf0*/  PRMT R11, R9, 0x7610, R11 ;  /* 0x00007610090b7816 */ /* 0x000fe2000000000b */
[----:B------:R-:W-:Y:S01]  /*ec00*/  IMAD.MOV.U32 R36, RZ, RZ, R35 ;  /* 0x000000ffff247224 */ /* 0x000fe200078e0023 */
[----:B------:R-:W-:Y:S02]  /*ec10*/  PRMT R54, R53, 0x7632, R54 ;  /* 0x0000763235367816 */ /* 0x000fe40000000036 */
.L_x_9750:
[----:B------:R-:W-:Y:S05]  /*ec20*/  BSYNC B1 ;  /* 0x0000000000017941 */ /* 0x000fea0003800000 */
.L_x_9748:
        /* <DEDUP_REMOVED lines=11> */
.L_x_9752:
[----:B------:R-:W-:Y:S01]  /*ece0*/  IMAD.MOV.U32 R5, RZ, RZ, R6 ;  /* 0x000000ffff057224 */ /* 0x000fe200078e0006 */
[----:B------:R-:W-:Y:S01]  /*ecf0*/  PRMT R9, R11, 0x7610, R9 ;  /* 0x000076100b097816 */ /* 0x000fe20000000009 */
[----:B------:R-:W-:Y:S01]  /*ed00*/  IMAD.MOV.U32 R35, RZ, RZ, R34 ;  /* 0x000000ffff237224 */ /* 0x000fe200078e0022 */
[----:B------:R-:W-:Y:S02]  /*ed10*/  PRMT R53, R53, 0x5410, R53 ;  /* 0x0000541035357816 */ /* 0x000fe40000000035 */
.L_x_9753:
[----:B------:R-:W-:Y:S05]  /*ed20*/  BSYNC B1 ;  /* 0x0000000000017941 */ /* 0x000fea0003800000 */
.L_x_9751:
        /* <DEDUP_REMOVED lines=11> */
.L_x_9755:
[----:B------:R-:W-:Y:S01]  /*ede0*/  IMAD.MOV.U32 R6, RZ, RZ, R5 ;  /* 0x000000ffff067224 */ /* 0x000fe200078e0005 */
[----:B------:R-:W-:Y:S01]  /*edf0*/  PRMT R11, R9, 0x7610, R11 ;  /* 0x00007610090b7816 */ /* 0x000fe2000000000b */
[----:B------:R-:W-:Y:S01]  /*ee00*/  IMAD.MOV.U32 R34, RZ, RZ, R3 ;  /* 0x000000ffff227224 */ /* 0x000fe200078e0003 */
[----:B------:R-:W-:Y:S02]  /*ee10*/  PRMT R53, R57, 0x7610, R53 ;  /* 0x0000761039357816 */ /* 0x000fe40000000035 */
.L_x_9756:
[----:B------:R-:W-:Y:S05]  /*ee20*/  BSYNC B1 ;  /* 0x0000000000017941 */ /* 0x000fea0003800000 */
.L_x_9754:
        /* <DEDUP_REMOVED lines=11> */
.L_x_9758:
[----:B------:R-:W-:Y:S01]  /*eee0*/  IMAD.MOV.U32 R5, RZ, RZ, R6 ;  /* 0x000000ffff057224 */ /* 0x000fe200078e0006 */
[----:B------:R-:W-:Y:S01]  /*eef0*/  PRMT R9, R9, 0x5410, R11 ;  /* 0x0000541009097816 */ /* 0x000fe2000000000b */
[----:B------:R-:W-:Y:S01]  /*ef00*/  IMAD.MOV.U32 R3, RZ, RZ, R2 ;  /* 0x000000ffff037224 */ /* 0x000fe200078e0002 */
[----:B------:R-:W-:Y:S02]  /*ef10*/  PRMT R57, R55, 0x7632, R57 ;  /* 0x0000763237397816 */ /* 0x000fe40000000039 */
.L_x_9759:
[----:B------:R-:W-:Y:S05]  /*ef20*/  BSYNC B1 ;  /* 0x0000000000017941 */ /* 0x000fea0003800000 */
.L_x_9757:
        /* <DEDUP_REMOVED lines=11> */
.L_x_9761:
[----:B------:R-:W-:Y:S01]  /*efe0*/  IMAD.MOV.U32 R6, RZ, RZ, R5 ;  /* 0x000000ffff067224 */ /* 0x000fe200078e0005 */
[----:B------:R-:W-:Y:S01]  /*eff0*/  PRMT R9, R9, 0x7632, R9 ;  /* 0x0000763209097816 */ /* 0x000fe20000000009 */
[----:B------:R-:W-:Y:S01]  /*f000*/  IMAD.MOV.U32 R2, RZ, RZ, R13 ;  /* 0x000000ffff027224 */ /* 0x000fe200078e000d */
[----:B------:R-:W-:Y:S02]  /*f010*/  PRMT R55, R55, 0x5410, R56 ;  /* 0x0000541037377816 */ /* 0x000fe40000000038 */
.L_x_9762:
[----:B------:R-:W-:Y:S05]  /*f020*/  BSYNC B1 ;  /* 0x0000000000017941 */ /* 0x000fea0003800000 */
.L_x_9760:
        /* <DEDUP_REMOVED lines=11> */
.L_x_9764:
[----:B------:R-:W-:Y:S01]  /*f0e0*/  IMAD.MOV.U32 R5, RZ, RZ, R6 ;  /* 0x000000ffff057224 */ /* 0x000fe200078e0006 */
[----:B------:R-:W-:Y:S01]  /*f0f0*/  PRMT R11, R9, 0x7610, R11 ;  /* 0x00007610090b7816 */ /* 0x000fe2000000000b */
[----:B------:R-:W-:Y:S01]  /*f100*/  IMAD.MOV.U32 R13, RZ, RZ, R12 ;  /* 0x000000ffff0d7224 */ /* 0x000fe200078e000c */
[----:B------:R-:W-:Y:S02]  /*f110*/  PRMT R56, R55, 0x7610, R56 ;  /* 0x0000761037387816 */ /* 0x000fe40000000038 */
.L_x_9765:
[----:B------:R-:W-:Y:S05]  /*f120*/  BSYNC B1 ;  /* 0x0000000000017941 */ /* 0x000fea0003800000 */
.L_x_9763:
        /* <DEDUP_REMOVED lines=11> */
.L_x_9767:
[----:B------:R-:W-:Y:S01]  /*f1e0*/  IMAD.MOV.U32 R6, RZ, RZ, R5 ;  /* 0x000000ffff067224 */ /* 0x000fe200078e0005 */
[----:B------:R-:W-:Y:S01]  /*f1f0*/  PRMT R9, R11, 0x7610, R9 ;  /* 0x000076100b097816 */ /* 0x000fe20000000009 */
[----:B------:R-:W-:Y:S01]  /*f200*/  IMAD.MOV.U32 R12, RZ, RZ, R15 ;  /* 0x000000ffff0c7224 */ /* 0x000fe200078e000f */
[----:B------:R-:W-:Y:S02]  /*f210*/  PRMT R55, R59, 0x7610, R55 ;  /* 0x000076103b377816 */ /* 0x000fe40000000037 */
.L_x_9768:
[----:B------:R-:W-:Y:S05]  /*f220*/  BSYNC B1 ;  /* 0x0000000000017941 */ /* 0x000fea0003800000 */
.L_x_9766:
        /* <DEDUP_REMOVED lines=11> */
.L_x_9770:
[----:B------:R-:W-:Y:S01]  /*f2e0*/  IMAD.MOV.U32 R5, RZ, RZ, R6 ;  /* 0x000000ffff057224 */ /* 0x000fe200078e0006 */
[----:B------:R-:W-:Y:S01]  /*f2f0*/  PRMT R9, R9, 0x5410, R9 ;  /* 0x0000541009097816 */ /* 0x000fe20000000009 */
[----:B------:R-:W-:Y:S01]  /*f300*/  IMAD.MOV.U32 R15, RZ, RZ, R14 ;  /* 0x000000ffff0f7224 */ /* 0x000fe200078e000e */
[----:B------:R-:W-:Y:S02]  /*f310*/  PRMT R59, R57, 0x7632, R59 ;  /* 0x00007632393b7816 */ /* 0x000fe4000000003b */
.L_x_9771:
[----:B------:R-:W-:Y:S05]  /*f320*/  BSYNC B1 ;  /* 0x0000000000017941 */ /* 0x000fea0003800000 */
.L_x_9769:
        /* <DEDUP_REMOVED lines=11> */
.L_x_9773:
[----:B------:R-:W-:Y:S01]  /*f3e0*/  IMAD.MOV.U32 R6, RZ, RZ, R5 ;  /* 0x000000ffff067224 */ /* 0x000fe200078e0005 */
[----:B------:R-:W-:Y:S01]  /*f3f0*/  PRMT R11, R11, 0x7610, R9 ;  /* 0x000076100b0b7816 */ /* 0x000fe20000000009 */
[----:B------:R-:W-:Y:S01]  /*f400*/  IMAD.MOV.U32 R14, RZ, RZ, R17 ;  /* 0x000000ffff0e7224 */ /* 0x000fe200078e0011 */
[----:B------:R-:W-:Y:S02]  /*f410*/  PRMT R57, R57, 0x7610, R58 ;  /* 0x0000761039397816 */ /* 0x000fe4000000003a */
.L_x_9774:
[----:B------:R-:W-:Y:S05]  /*f420*/  BSYNC B1 ;  /* 0x0000000000017941 */ /* 0x000fea0003800000 */
.L_x_9772:
        /* <DEDUP_REMOVED lines=11> */
.L_x_9776:
[----:B------:R-:W-:Y:S01]  /*f4e0*/  IMAD.MOV.U32 R5, RZ, RZ, R6 ;  /* 0x000000ffff057224 */ /* 0x000fe200078e0006 */
[----:B------:R-:W-:Y:S01]  /*f4f0*/  PRMT R9, R9, 0x7610, R11 ;  /* 0x0000761009097816 */ /* 0x000fe2000000000b */
[----:B------:R-:W-:Y:S01]  /*f500*/  IMAD.MOV.U32 R17, RZ, RZ, R16 ;  /* 0x000000ffff117224 */ /* 0x000fe200078e0010 */
[----:B------:R-:W-:Y:S02]  /*f510*/  PRMT R58, R58, 0x7610, R56 ;  /* 0x000076103a3a7816 */ /* 0x000fe40000000038 */
.L_x_9777:
[----:B------:R-:W-:Y:S05]  /*f520*/  BSYNC B1 ;  /* 0x0000000000017941 */ /* 0x000fea0003800000 */
.L_x_9775:
        /* <DEDUP_REMOVED lines=11> */
.L_x_9779:
[----:B------:R-:W-:Y:S01]  /*f5e0*/  IMAD.MOV.U32 R6, RZ, RZ, R5 ;  /* 0x000000ffff067224 */ /* 0x000fe200078e0005 */
[----:B------:R-:W-:Y:S01]  /*f5f0*/  PRMT R9, R9, 0x7632, R9 ;  /* 0x0000763209097816 */ /* 0x000fe20000000009 */
[----:B------:R-:W-:Y:S01]  /*f600*/  IMAD.MOV.U32 R16, RZ, RZ, R19 ;  /* 0x000000ffff107224 */ /* 0x000fe200078e0013 */
[----:B------:R-:W-:Y:S02]  /*f610*/  PRMT R56, R56, 0x5410, R60 ;  /* 0x0000541038387816 */ /* 0x000fe4000000003c */
.L_x_9780:
[----:B------:R-:W-:Y:S05]  /*f620*/  BSYNC B1 ;  /* 0x0000000000017941 */ /* 0x000fea0003800000 */
.L_x_9778:
        /* <DEDUP_REMOVED lines=11> */
.L_x_9782:
[----:B------:R-:W-:Y:S01]  /*f6e0*/  IMAD.MOV.U32 R5, RZ, RZ, R6 ;  /* 0x000000ffff057224 */ /* 0x000fe200078e0006 */
[----:B------:R-:W-:Y:S01]  /*f6f0*/  PRMT R9, R9, 0x5410, R9 ;  /* 0x0000541009097816 */ /* 0x000fe20000000009 */
[----:B------:R-:W-:Y:S01]  /*f700*/  IMAD.MOV.U32 R19, RZ, RZ, R18 ;  /* 0x000000ffff137224 */ /* 0x000fe200078e0012 */
[----:B------:R-:W-:Y:S02]  /*f710*/  PRMT R60, R59, 0x7632, R60 ;  /* 0x000076323b3c7816 */ /* 0x000fe4000000003c */
.L_x_9783:
[----:B------:R-:W-:Y:S05]  /*f720*/  BSYNC B1 ;  /* 0x0000000000017941 */ /* 0x000fea0003800000 */
.L_x_9781:
        /* <DEDUP_REMOVED lines=11> */
.L_x_9785:
[----:B------:R-:W-:Y:S01]  /*f7e0*/  IMAD.MOV.U32 R6, RZ, RZ, R5 ;  /* 0x000000ffff067224 */ /* 0x000fe200078e0005 */
[----:B------:R-:W-:Y:S01]  /*f7f0*/  PRMT R11, R11, 0x7610, R9 ;  /* 0x000076100b0b7816 */ /* 0x000fe20000000009 */
[----:B------:R-:W-:Y:S01]  /*f800*/  IMAD.MOV.U32 R18, RZ, RZ, R21 ;  /* 0x000000ffff127224 */ /* 0x000fe200078e0015 */
[----:B------:R-:W-:Y:S02]  /*f810*/  PRMT R59, R59, 0x7610, R60 ;  /* 0x000076103b3b7816 */ /* 0x000fe4000000003c */
.L_x_9786:
[----:B------:R-:W-:Y:S05]  /*f820*/  BSYNC B1 ;  /* 0x0000000000017941 */ /* 0x000fea0003800000 */
.L_x_9784:
        /* <DEDUP_REMOVED lines=11> */
.L_x_9788:
[----:B------:R-:W-:Y:S01]  /*f8e0*/  IMAD.MOV.U32 R5, RZ, RZ, R6 ;  /* 0x000000ffff057224 */ /* 0x000fe200078e0006 */
[----:B------:R-:W-:Y:S01]  /*f8f0*/  PRMT R9, R11, 0x7632, R9 ;  /* 0x000076320b097816 */ /* 0x000fe20000000009 */
[----:B------:R-:W-:Y:S01]  /*f900*/  IMAD.MOV.U32 R21, RZ, RZ, R20 ;  /* 0x000000ffff157224 */ /* 0x000fe200078e0014 */
[----:B------:R-:W-:Y:S02]  /*f910*/  PRMT R60, R60, 0x5410, R58 ;  /* 0x000054103c3c7816 */ /* 0x000fe4000000003a */
.L_x_9789:
[----:B------:R-:W-:Y:S05]  /*f920*/  BSYNC B1 ;  /* 0x0000000000017941 */ /* 0x000fea0003800000 */
.L_x_9787:
        /* <DEDUP_REMOVED lines=11> */
.L_x_9791:
[----:B------:R-:W-:Y:S01]  /*f9e0*/  IMAD.MOV.U32 R6, RZ, RZ, R5 ;  /* 0x000000ffff067224 */ /* 0x000fe200078e0005 */
[----:B------:R-:W-:Y:S01]  /*f9f0*/  PRMT R9, R9, 0x5410, R9 ;  /* 0x0000541009097816 */ /* 0x000fe20000000009 */
[----:B------:R-:W-:Y:S01]  /*fa00*/  IMAD.MOV.U32 R20, RZ, RZ, R23 ;  /* 0x000000ffff147224 */ /* 0x000fe200078e0017 */
[----:B------:R-:W-:Y:S02]  /*fa10*/  PRMT R58, R47, 0x7632, R58 ;  /* 0x000076322f3a7816 */ /* 0x000fe4000000003a */
.L_x_9792:
[----:B------:R-:W-:Y:S05]  /*fa20*/  BSYNC B1 ;  /* 0x0000000000017941 */ /* 0x000fea0003800000 */
.L_x_9790:
        /* <DEDUP_REMOVED lines=11> */
.L_x_9794:
[----:B------:R-:W-:Y:S01]  /*fae0*/  IMAD.MOV.U32 R5, RZ, RZ, R6 ;  /* 0x000000ffff057224 */ /* 0x000fe200078e0006 */
[----:B------:R-:W-:Y:S01]  /*faf0*/  PRMT R9, R9, 0x7632, R9 ;  /* 0x0000763209097816 */ /* 0x000fe20000000009 */
[----:B------:R-:W-:Y:S01]  /*fb00*/  IMAD.MOV.U32 R23, RZ, RZ, R22 ;  /* 0x000000ffff177224 */ /* 0x000fe200078e0016 */
[----:B------:R-:W-:Y:S02]  /*fb10*/  PRMT R47, R47, 0x7610, R46 ;  /* 0x000076102f2f7816 */ /* 0x000fe4000000002e */
.L_x_9795:
[----:B------:R-:W-:Y:S05]  /*fb20*/  BSYNC B1 ;  /* 0x0000000000017941 */ /* 0x000fea0003800000 */
.L_x_9793:
        /* <DEDUP_REMOVED lines=11> */
.L_x_9797:
[----:B------:R-:W-:Y:S01]  /*fbe0*/  IMAD.MOV.U32 R6, RZ, RZ, R5 ;  /* 0x000000ffff067224 */ /* 0x000fe200078e0005 */
[----:B------:R-:W-:Y:S01]  /*fbf0*/  PRMT R9, R9, 0x5410, R9 ;  /* 0x0000541009097816 */ /* 0x000fe20000000009 */
[----:B------:R-:W-:Y:S01]  /*fc00*/  IMAD.MOV.U32 R22, RZ, RZ, R25 ;  /* 0x000000ffff167224 */ /* 0x000fe200078e0019 */
[----:B------:R-:W-:Y:S02]  /*fc10*/  PRMT R46, R46, 0x7610, R61 ;  /* 0x000076102e2e7816 */ /* 0x000fe4000000003d */
.L_x_9798:
[----:B------:R-:W-:Y:S05]  /*fc20*/  BSYNC B1 ;  /* 0x0000000000017941 */ /* 0x000fea0003800000 */
.L_x_9796:
        /* <DEDUP_REMOVED lines=11> */
.L_x_9800:
[----:B------:R-:W-:Y:S01]  /*fce0*/  IMAD.MOV.U32 R5, RZ, RZ, R6 ;  /* 0x000000ffff057224 */ /* 0x000fe200078e0006 */
[----:B------:R-:W-:Y:S01]  /*fcf0*/  PRMT R11, R11, 0x7610, R9 ;  /* 0x000076100b0b7816 */ /* 0x000fe20000000009 */
[----:B------:R-:W-:Y:S01]  /*fd00*/  IMAD.MOV.U32 R25, RZ, RZ, R24 ;  /* 0x000000ffff197224 */ /* 0x000fe200078e0018 */
[----:B------:R-:W-:Y:S02]  /*fd10*/  PRMT R61, R61, 0x5410, R46 ;  /* 0x000054103d3d7816 */ /* 0x000fe4000000002e */
.L_x_9801:
[----:B------:R-:W-:Y:S05]  /*fd20*/  BSYNC B1 ;  /* 0x0000000000017941 */ /* 0x000fea0003800000 */
.L_x_9799:
        /* <DEDUP_REMOVED lines=11> */
.L_x_9803:
[----:B------:R-:W-:Y:S01]  /*fde0*/  IMAD.MOV.U32 R6, RZ, RZ, R5 ;  /* 0x000000ffff067224 */ /* 0x000fe200078e0005 */
[----:B------:R-:W-:Y:S01]  /*fdf0*/  PRMT R9, R9, 0x7610, R11 ;  /* 0x0000761009097816 */ /* 0x000fe2000000000b */
[----:B------:R-:W-:Y:S01]  /*fe00*/  IMAD.MOV.U32 R24, RZ, RZ, R27 ;  /* 0x000000ffff187224 */ /* 0x000fe200078e001b */
[----:B------:R-:W-:Y:S02]  /*fe10*/  PRMT R46, R48, 0x7632, R46 ;  /* 0x00007632302e7816 */ /* 0x000fe4000000002e */
.L_x_9804:
[----:B------:R-:W-:Y:S05]  /*fe20*/  BSYNC B1 ;  /* 0x0000000000017941 */ /* 0x000fea0003800000 */
.L_x_9802:
        /* <DEDUP_REMOVED lines=11> */
.L_x_9806:
[----:B------:R-:W-:Y:S01]  /*fee0*/  IMAD.MOV.U32 R5, RZ, RZ, R6 ;  /* 0x000000ffff057224 */ /* 0x000fe200078e0006 */
[----:B------:R-:W-:Y:S01]  /*fef0*/  PRMT R9, R9, 0x7632, R9 ;  /* 0x0000763209097816 */ /* 0x000fe20000000009 */
[----:B------:R-:W-:Y:S01]  /*ff00*/  IMAD.MOV.U32 R27, RZ, RZ, R26 ;  /* 0x000000ffff1b7224 */ /* 0x000fe200078e001a */
[----:B------:R-:W-:Y:S02]  /*ff10*/  PRMT R48, R48, 0x5410, R48 ;  /* 0x0000541030307816 */ /* 0x000fe40000000030 */
.L_x_9807:
[----:B------:R-:W-:Y:S05]  /*ff20*/  BSYNC B1 ;  /* 0x0000000000017941 */ /* 0x000fea0003800000 */
.L_x_9805:
        /* <DEDUP_REMOVED lines=11> */
.L_x_9809:
[----:B------:R-:W-:Y:S01]  /*ffe0*/  IMAD.MOV.U32 R6, RZ, RZ, R5 ;  /* 0x000000ffff067224 */ /* 0x000fe200078e0005 */
[----:B------:R-:W-:Y:S01]  /*fff0*/  PRMT R11, R9, 0x7610, R11 ;  /* 0x00007610090b7816 */ /* 0x000fe2000000000b */
[----:B------:R-:W-:Y:S01]  /*10000*/  IMAD.MOV.U32 R26, RZ, RZ, R29 ;  /* 0x000000ffff1a7224 */ /* 0x000fe200078e001d */
[----:B------:R-:W-:Y:S02]  /*10010*/  PRMT R48, R61, 0x7610, R48 ;  /* 0x000076103d307816 */ /* 0x000fe40000000030 */
.L_x_9810:
[----:B------:R-:W-:Y:S05]  /*10020*/  BSYNC B1 ;  /* 0x0000000000017941 */ /* 0x000fea0003800000 */
.L_x_9808:
        /* <DEDUP_REMOVED lines=11> */
.L_x_9812:
[----:B------:R-:W-:Y:S01]  /*100e0*/  IMAD.MOV.U32 R5, RZ, RZ, R6 ;  /* 0x000000ffff057224 */ /* 0x000fe200078e0006 */
[----:B------:R-:W-:Y:S01]  /*100f0*/  PRMT R9, R11, 0x7610, R9 ;  /* 0x000076100b097816 */ /* 0x000fe20000000009 */
[----:B------:R-:W-:Y:S01]  /*10100*/  IMAD.MOV.U32 R29, RZ, RZ, R28 ;  /* 0x000000ffff1d7224 */ /* 0x000fe200078e001c */
[----:B------:R-:W-:Y:S02]  /*10110*/  PRMT R61, R47, 0x7610, R61 ;  /* 0x000076102f3d7816 */ /* 0x000fe4000000003d */
.L_x_9813:
[----:B------:R-:W-:Y:S05]  /*10120*/  BSYNC B1 ;  /* 0x0000000000017941 */ /* 0x000fea0003800000 */
.L_x_9811:
        /* <DEDUP_REMOVED lines=11> */
.L_x_9815:
[----:B------:R-:W-:Y:S01]  /*101e0*/  IMAD.MOV.U32 R6, RZ, RZ, R5 ;  /* 0x000000ffff067224 */ /* 0x000fe200078e0005 */
[----:B------:R-:W-:Y:S01]  /*101f0*/  PRMT R11, R9, 0x7610, R11 ;  /* 0x00007610090b7816 */ /* 0x000fe2000000000b */
[----:B------:R-:W-:Y:S01]  /*10200*/  IMAD.MOV.U32 R28, RZ, RZ, R31 ;  /* 0x000000ffff1c7224 */ /* 0x000fe200078e001f */
[----:B------:R-:W-:Y:S02]  /*10210*/  PRMT R47, R49, 0x7632, R47 ;  /* 0x00007632312f7816 */ /* 0x000fe4000000002f */
.L_x_9816:
[----:B------:R-:W-:Y:S05]  /*10220*/  BSYNC B1 ;  /* 0x0000000000017941 */ /* 0x000fea0003800000 */
.L_x_9814:
        /* <DEDUP_REMOVED lines=11> */
.L_x_9818:
[----:B------:R-:W-:Y:S01]  /*102e0*/  IMAD.MOV.U32 R5, RZ, RZ, R6 ;  /* 0x000000ffff057224 */ /* 0x000fe200078e0006 */
[----:B------:R-:W-:Y:S01]  /*102f0*/  PRMT R9, R9, 0x5410, R11 ;  /* 0x0000541009097816 */ /* 0x000fe2000000000b */
[----:B------:R-:W-:Y:S01]  /*10300*/  IMAD.MOV.U32 R31, RZ, RZ, R30 ;  /* 0x000000ffff1f7224 */ /* 0x000fe200078e001e */
[----:B------:R-:W-:Y:S02]  /*10310*/  PRMT R49, R49, 0x5410, R49 ;  /* 0x0000541031317816 */ /* 0x000fe40000000031 */
.L_x_9819:
[----:B------:R-:W-:Y:S05]  /*10320*/  BSYNC B1 ;  /* 0x0000000000017941 */ /* 0x000fea0003800000 */
.L_x_9817:
        /* <DEDUP_REMOVED lines=11> */
.L_x_9821:
[----:B------:R-:W-:Y:S01]  /*103e0*/  IMAD.MOV.U32 R6, RZ, RZ, R5 ;  /* 0x000000ffff067224 */ /* 0x000fe200078e0005 */
[----:B------:R-:W-:Y:S01]  /*103f0*/  PRMT R11, R11, 0x7610, R9 ;  /* 0x000076100b0b7816 */ /* 0x000fe20000000009 */
[----:B------:R-:W-:Y:S01]  /*10400*/  IMAD.MOV.U32 R30, RZ, RZ, R33 ;  /* 0x000000ffff1e7224 */ /* 0x000fe200078e0021 */
[----:B------:R-:W-:Y:S02]  /*10410*/  PRMT R49, R50, 0x7610, R49 ;  /* 0x0000761032317816 */ /* 0x000fe40000000031 */
.L_x_9822:
[----:B------:R-:W-:Y:S05]  /*10420*/  BSYNC B1 ;  /* 0x0000000000017941 */ /* 0x000fea0003800000 */
.L_x_9820:
        /* <DEDUP_REMOVED lines=11> */
.L_x_9824:
[----:B------:R-:W-:Y:S01]  /*104e0*/  PRMT R50, R62, 0x7610, R50 ;  /* 0x000076103e327816 */ /* 0x000fe20000000032 */
[----:B------:R-:W-:Y:S01]  /*104f0*/  IMAD.MOV.U32 R33, RZ, RZ, R32 ;  /* 0x000000ffff217224 */ /* 0x000fe200078e0020 */
[C---:B------:R-:W-:Y:S01]  /*10500*/  PRMT R9, R11.reuse, 0x7632, R9 ;  /* 0x000076320b097816 */ /* 0x040fe20000000009 */
[----:B------:R-:W-:Y:S01]  /*10510*/  IMAD.MOV.U32 R5, RZ, RZ, R6 ;  /* 0x000000ffff057224 */ /* 0x000fe200078e0006 */
[----:B------:R-:W-:Y:S01]  /*10520*/  PRMT R62, R11, 0x7632, R62 ;  /* 0x000076320b3e7816 */ /* 0x000fe2000000003e */
[----:B------:R-:W-:Y:S02]  /*10530*/  IMAD.MOV.U32 R32, RZ, RZ, R6 ;  /* 0x000000ffff207224 */ /* 0x000fe400078e0006 */
.L_x_9825:
[----:B------:R-:W-:Y:S05]  /*10540*/  BSYNC B1 ;  /* 0x0000000000017941 */ /* 0x000fea0003800000 */
.L_x_9823:
[----:B------:R-:W-:Y:S02]  /*10550*/  IADD3 R7, R7, 0x4, RZ ;  /* 0x0000000407077810 */ /* 0x000fe40007ffe0ff */
[----:B------:R-:W-:Y:S01]  /*10560*/  IADD3 R4, R4, 0x2, RZ ;  /* 0x0000000204047810 */ /* 0x000fe20007ffe0ff */
[----:B------:R-:W-:Y:S01]  /*10570*/  @!P1 CALL.REL.NOINC `(.L_x_9826) ;  /* 0x0000001000009944 */ /* 0x000fe20003c00000 */
[----:B------:R-:W-:Y:S05]  /*10580*/  BRA `(.L_x_9827) ;  /* 0xffffe01000007947 */ /* 0x000fea000383ffff */
.L_x_9826:
[----:B------:R-:W-:Y:S01]  /*10590*/  FADD.FTZ R42, R45, R42 ;  /* 0x0000002a2d2a7221 */ /* 0x000fe20000010000 */
[----:B------:R-:W-:Y:S01]  /*105a0*/  PRMT R62, R9, 0x7610, R62 ;  /* 0x00007610093e7816 */ /* 0x000fe2000000003e */
[----:B------:R-:W-:-:S02]  /*105b0*/  IMAD.MOV.U32 R32, RZ, RZ, R5 ;  /* 0x000000ffff207224 */ /* 0x000fc400078e0005 */
[----:B------:R-:W-:Y:S02]  /*105c0*/  IMAD.MOV.U32 R43, RZ, RZ, R10 ;  /* 0x000000ffff2b7224 */ /* 0x000fe400078e000a */
.L_x_9732:
[----:B------:R-:W-:Y:S05]  /*105d0*/  BSYNC B0 ;  /* 0x0000000000007941 */ /* 0x000fea0003800000 */
.L_x_9731:
[----:B------:R-:W-:Y:S05]  /*105e0*/  @P2 EXIT ;  /* 0x000000000000294d */ /* 0x000fea0003800000 */
[----:B0-----:R-:W0:Y:S01]  /*105f0*/  S2R R4, SR_CTAID.X ;  /* 0x0000000000047919 */ /* 0x001e220000002500 */
        /* <DEDUP_REMOVED lines=9> */
[----:B------:R-:W-:Y:S01]  /*10690*/  HADD2.F32 R9, -RZ, R62.H0_H0 ;  /* 0x2000003eff097230 */ /* 0x000fe20000004100 */
        /* <DEDUP_REMOVED lines=35> */
[----:B0-----:R-:W-:-:S05]  /*108d0*/  HADD2.F32 R4, -RZ, R49.H1_H1 ;  /* 0x30000031ff047230 */ /* 0x001fca0000004100 */
        /* <DEDUP_REMOVED lines=14> */
[----:B------:R-:W-:Y:S01]  /*109c0*/  HADD2.F32 R30, -RZ, R61.H0_H0 ;  /* 0x2000003dff1e7230 */ /* 0x000fe20000004100 */
        /* <DEDUP_REMOVED lines=16> */
[----:B------:R-:W-:-:S03]  /*10ad0*/  HADD2.F32 R4, -RZ, R48.H0_H0 ;  /* 0x20000030ff047230 */ /* 0x000fc60000004100 */
        /* <DEDUP_REMOVED lines=15> */
[----:B0-----:R-:W-:Y:S01]  /*10bd0*/  HADD2.F32 R4, -RZ, R61.H1_H1 ;  /* 0x3000003dff047230 */ /* 0x001fe20000004100 */
        /* <DEDUP_REMOVED lines=15> */
[----:B------:R0:W-:Y:S01]  /*10cd0*/  @P3 STG.E.U16 [R62.64+0x10], R4 ;  /* 0x000010043e003986 */ /* 0x0001e2000c101504 */
[----:B------:R-:W-:-:S03]  /*10ce0*/  HADD2.F32 R7, -RZ, R58.H0_H0 ;  /* 0x2000003aff077230 */ /* 0x000fc60000004100 */
[----:B------:R-:W-:Y:S01]  /*10cf0*/  @P3 STG.E [R64.64+0x24], R25 ;  /* 0x0000241940003986 */ /* 0x000fe2000c101904 */
[----:B0-----:R-:W-:-:S03]  /*10d00*/  HADD2.F32 R4, -RZ, R47.H1_H1 ;  /* 0x3000002fff047230 */ /* 0x001fc60000004100 */
[----:B------:R0:W-:Y:S02]  /*10d10*/  @P3 STG.E.U16 [R62.64+0x12], R11 ;  /* 0x0000120b3e003986 */ /* 0x0001e4000c101504 */
[----:B------:R-:W-:-:S04]  /*10d20*/  @P6 FADD.FTZ R4, R4, -R43 ;  /* 0x8000002b04046221 */ /* 0x000fc80000010000 */
[----:B------:R-:W-:Y:S01]  /*10d30*/  @P6 FFMA.FTZ R4, R42, -0.69314718246459960938, R4 ;  /* 0xbf3172182a046823 */ /* 0x000fe20000010004 */
[----:B0-----:R-:W-:-:S03]  /*10d40*/  HADD2.F32 R11, -RZ, R60.H1_H1 ;  /* 0x3000003cff0b7230 */ /* 0x001fc60000004100 */
[----:B--2---:R-:W-:Y:S02]  /*10d50*/  @P6 FADD.FTZ R4, R8, R4 ;  /* 0x0000000408046221 */ /* 0x004fe40000010000 */
[----:B------:R-:W-:Y:S01]  /*10d60*/  @P6 FADD.FTZ R6, R28, R6 ;  /* 0x000000061c066221 */ /* 0x000fe20000010000 */
[----:B------:R-:W2:Y:S01]  /*10d70*/  @P4 LDG.E.CONSTANT R8, [R44.64] ;  /* 0x000000042c084981 */ /* 0x000ea2000c1e9900 */
[--C-:B------:R-:W-:Y:S02]  /*10d80*/  @P5 FADD.FTZ R11, R11, -R43.reuse ;  /* 0x8000002b0b0b5221 */ /* 0x100fe40000010000 */
[----:B------:R-:W-:Y:S01]  /*10d90*/  @P5 FADD.FTZ R27, R7, -R43 ;  /* 0x8000002b071b5221 */ /* 0x000fe20000010000 */
[----:B------:R-:W-:Y:S01]  /*10da0*/  @P6 F2FP.PACK_AB R4, RZ, R4 ;  /* 0x00000004ff04623e */ /* 0x000fe200000000ff */
[C---:B------:R-:W-:Y:S01]  /*10db0*/  @P5 FFMA.FTZ R11, R42.reuse, -0.69314718246459960938, R11 ;  /* 0xbf3172182a0b5823 */ /* 0x040fe2000001000b */
[----:B------:R-:W-:Y:S01]  /*10dc0*/  @P6 F2FP.PACK_AB R6, RZ, R6 ;  /* 0x00000006ff06623e */ /* 0x000fe200000000ff */
[----:B------:R-:W-:Y:S01]  /*10dd0*/  @P5 FFMA.FTZ R25, R42, -0.69314718246459960938, R27 ;  /* 0xbf3172182a195823 */ /* 0x000fe2000001001b */
[----:B------:R-:W3:Y:S01]  /*10de0*/  @P0 LDG.E.CONSTANT R7, [R44.64] ;  /* 0x000000042c070981 */ /* 0x000ee2000c1e9900 */
[----:B----4-:R-:W-:-:S02]  /*10df0*/  @P5 FADD.FTZ R11, R30, R11 ;  /* 0x0000000b1e0b5221 */ /* 0x010fc40000010000 */
[----:B------:R-:W-:Y:S01]  /*10e00*/  @P5 FADD.FTZ R25, R31, R25 ;  /* 0x000000191f195221 */ /* 0x000fe20000010000 */
        /* <DEDUP_REMOVED lines=10> */
[--C-:B------:R-:W-:Y:S02]  /*10eb0*/  @P2 FADD.FTZ R11, R22, -R43.reuse ;  /* 0x8000002b160b2221 */ /* 0x100fe40000010000 */
[----:B------:R-:W-:Y:S01]  /*10ec0*/  @P6 STG.E.U16 [R62.64+0x16], R31 ;  /* 0x0000161f3e006986 */ /* 0x000fe2000c101504 */
[----:B------:R-:W-:Y:S01]  /*10ed0*/  ISETP.GE.AND P6, PT, R5, 0xd, PT ;  /* 0x0000000d0500780c */ /* 0x000fe20003fc6270 */
[----:B0-----:R-:W-:Y:S01]  /*10ee0*/  @P2 FADD.FTZ R23, R6, -R43 ;  /* 0x8000002b06172221 */ /* 0x001fe20000010000 */
[----:B------:R-:W-:Y:S01]  /*10ef0*/  @P5 F2FP.PACK_AB R25, RZ, R25 ;  /* 0x00000019ff19523e */ /* 0x000fe200000000ff */
[----:B------:R-:W4:Y:S02]  /*10f00*/  @P3 LDG.E.CONSTANT R6, [R44.64] ;  /* 0x000000042c063981 */ /* 0x000f24000c1e9900 */
[----:B------:R-:W-:-:S02]  /*10f10*/  @P2 FFMA.FTZ R22, R42, -0.69314718246459960938, R23 ;  /* 0xbf3172182a162823 */ /* 0x000fc40000010017 */
[----:B------:R-:W-:Y:S01]  /*10f20*/  @P2 FFMA.FTZ R23, R42, -0.69314718246459960938, R11 ;  /* 0xbf3172182a172823 */ /* 0x000fe2000001000b */
[----:B------:R-:W-:Y:S01]  /*10f30*/  HADD2.F32 R28, -RZ, R56.H1_H1 ;  /* 0x30000038ff1c7230 */ /* 0x000fe20000004100 */
[----:B------:R-:W-:Y:S02]  /*10f40*/  @P5 STG.E [R64.64+0x30], R20 ;  /* 0x0000301440005986 */ /* 0x000fe4000c101904 */
[----:B------:R-:W-:Y:S01]  /*10f50*/  @P2 FADD.FTZ R23, R26, R23 ;  /* 0x000000171a172221 */ /* 0x000fe20000010000 */
[----:B------:R-:W-:Y:S01]  /*10f60*/  HADD2.F32 R26, -RZ, R58.H1_H1 ;  /* 0x3000003aff1a7230 */ /* 0x000fe20000004100 */
[----:B------:R0:W-:Y:S04]  /*10f70*/  @P5 STG.E.U16 [R62.64+0x18], R25 ;  /* 0x000018193e005986 */ /* 0x0001e8000c101504 */
[----:B------:R-:W-:Y:S04]  /*10f80*/  @P5 STG.E [R64.64+0x34], R21 ;  /* 0x0000341540005986 */ /* 0x000fe8000c101904 */
[----:B------:R1:W-:Y:S01]  /*10f90*/  @P5 STG.E.U16 [R62.64+0x1a], R27 ;  /* 0x00001a1b3e005986 */ /* 0x0003e2000c101504 */
[----:B0-----:R-:W-:-:S03]  /*10fa0*/  @P1 FADD.FTZ R25, R28, -R43 ;  /* 0x8000002b1c191221 */ /* 0x001fc60000010000 */
[----:B------:R-:W4:Y:S01]  /*10fb0*/  @P3 LDG.E.CONSTANT R11, [R44.64] ;  /* 0x000000042c0b3981 */ /* 0x000f22000c1e9900 */
[----:B------:R-:W-:-:S03]  /*10fc0*/  @P1 FFMA.FTZ R25, R42, -0.69314718246459960938, R25 ;  /* 0xbf3172182a191823 */ /* 0x000fc60000010019 */
[----:B------:R-:W4:Y:S01]  /*10fd0*/  @P6 LDG.E.CONSTANT R20, [R44.64] ;  /* 0x000000042c146981 */ /* 0x000f22000c1e9900 */
[----:B-1----:R-:W-:-:S03]  /*10fe0*/  @P1 FADD.FTZ R27, R26, -R43 ;  /* 0x8000002b1a1b1221 */ /* 0x002fc60000010000 */
[----:B------:R-:W4:Y:S01]  /*10ff0*/  @P6 LDG.E.CONSTANT R21, [R44.64] ;  /* 0x000000042c156981 */ /* 0x000f22000c1e9900 */
[----:B------:R-:W-:Y:S02]  /*11000*/  @P2 FADD.FTZ R22, R29, R22 ;  /* 0x000000161d162221 */ /* 0x000fe40000010000 */
[----:B------:R-:W-:Y:S02]  /*11010*/  @P1 FFMA.FTZ R26, R42, -0.69314718246459960938, R27 ;  /* 0xbf3172182a1a1823 */ /* 0x000fe4000001001b */
[----:B-----5:R-:W-:Y:S01]  /*11020*/  @P1 FADD.FTZ R10, R10, R25 ;  /* 0x000000190a0a1221 */ /* 0x020fe20000010000 */
[----:B------:R-:W-:Y:S01]  /*11030*/  ISETP.GE.AND P5, PT, R5, 0xe, PT ;  /* 0x0000000e0500780c */ /* 0x000fe20003fa6270 */
[----:B------:R-:W-:Y:S01]  /*11040*/  @P1 FADD.FTZ R9, R9, R26 ;  /* 0x0000001a09091221 */ /* 0x000fe20000010000 */
[----:B------:R-:W-:Y:S02]  /*11050*/  @P2 F2FP.PACK_AB R22, RZ, R22 ;  /* 0x00000016ff16223e */ /* 0x000fe400000000ff */
[----:B------:R-:W-:-:S02]  /*11060*/  @P1 F2FP.PACK_AB R10, RZ, R10 ;  /* 0x0000000aff0a123e */ /* 0x000fc400000000ff */
        /* <DEDUP_REMOVED lines=10> */
[----:B------:R-:W-:Y:S04]  /*11110*/  @P1 STG.E.U16 [R62.64+0x20], R31 ;  /* 0x0000201f3e001986 */ /* 0x000fe8000c101504 */
[----:B------:R-:W-:Y:S04]  /*11120*/  @P1 STG.E [R64.64+0x44], R17 ;  /* 0x0000441140001986 */ /* 0x000fe8000c101904 */
[----:B------:R-:W4:Y:S04]  /*11130*/  @P5 LDG.E.CONSTANT R9, [R44.64] ;  /* 0x000000042c095981 */ /* 0x000f28000c1e9900 */
[----:B------:R1:W-:Y:S01]  /*11140*/  @P1 STG.E.U16 [R62.64+0x22], R25 ;  /* 0x000022193e001986 */ /* 0x0003e2000c101504 */
[----:B------:R-:W-:-:S03]  /*11150*/  ISETP.GE.AND P1, PT, R5, 0x10, PT ;  /* 0x000000100500780c */ /* 0x000fc60003f26270 */
[----:B0-----:R-:W4:Y:S04]  /*11160*/  @P5 LDG.E.CONSTANT R19, [R44.64] ;  /* 0x000000042c135981 */ /* 0x001f28000c1e9900 */
[----:B------:R-:W4:Y:S04]  /*11170*/  @P2 LDG.E.CONSTANT R18, [R44.64] ;  /* 0x000000042c122981 */ /* 0x000f28000c1e9900 */
[----:B------:R-:W4:Y:S04]  /*11180*/  @P2 LDG.E.CONSTANT R10, [R44.64] ;  /* 0x000000042c0a2981 */ /* 0x000f28000c1e9900 */
[----:B------:R-:W4:Y:S01]  /*11190*/  @P1 LDG.E.CONSTANT R5, [R44.64] ;  /* 0x000000042c051981 */ /* 0x000f22000c1e9900 */
[----:B------:R-:W-:-:S05]  /*111a0*/  HADD2.F32 R22, -RZ, R57.H1_H1 ;  /* 0x30000039ff167230 */ /* 0x000fca0000004100 */
[----:B-1----:R-:W-:Y:S01]  /*111b0*/  @P0 FADD.FTZ R23, R22, -R43 ;  /* 0x8000002b16170221 */ /* 0x002fe20000010000 */
[----:B------:R-:W-:Y:S02]  /*111c0*/  HADD2.F32 R22, -RZ, R55.H0_H0 ;  /* 0x20000037ff167230 */ /* 0x000fe40000004100 */
[----:B-----5:R-:W-:-:S03]  /*111d0*/  HADD2.F32 R16, -RZ, R59.H0_H0 ;  /* 0x2000003bff107230 */ /* 0x020fc60000004100 */
[--C-:B------:R-:W-:Y:S01]  /*111e0*/  @P4 FADD.FTZ R25, R22, -R43.reuse ;  /* 0x8000002b16194221 */ /* 0x100fe20000010000 */
[----:B------:R-:W-:Y:S01]  /*111f0*/  HADD2.F32 R22, -RZ, R56.H0_H0 ;  /* 0x20000038ff167230 */ /* 0x000fe20000004100 */
        /* <DEDUP_REMOVED lines=9> */
[----:B------:R-:W-:Y:S04]  /*11290*/  @P0 STG.E.U16 [R62.64+0x24], R23 ;  /* 0x000024173e000986 */ /* 0x000fe8000c101504 */
        /* <DEDUP_REMOVED lines=14> */
[----:B------:R-:W-:Y:S01]  /*11380*/  PRMT R17, R4, 0x7610, R17 ;  /* 0x0000761004117816 */ /* 0x000fe20000000011 */
[----:B------:R-:W-:Y:S01]  /*11390*/  HADD2.F32 R4, -RZ, R53.H0_H0 ;  /* 0x20000035ff047230 */ /* 0x000fe20000004100 */
[----:B-1----:R-:W-:Y:S01]  /*113a0*/  @P3 FADD.FTZ R15, R8, -R43 ;  /* 0x8000002b080f3221 */ /* 0x002fe20000010000 */
[----:B------:R-:W-:Y:S01]  /*113b0*/  @P0 STG.E.U16 [R62.64+0x26], R31 ;  /* 0x0000261f3e000986 */ /* 0x000fe2000c101504 */
[----:B------:R-:W-:-:S02]  /*113c0*/  @P3 FADD.FTZ R6, R6, R7 ;  /* 0x0000000706063221 */ /* 0x000fc40000010000 */
[----:B------:R-:W-:Y:S02]  /*113d0*/  @P6 FADD.FTZ R7, R4, -R43 ;  /* 0x8000002b04076221 */ /* 0x000fe40000010000 */
[C---:B------:R-:W-:Y:S02]  /*113e0*/  @P3 FFMA.FTZ R4, R42.reuse, -0.69314718246459960938, R15 ;  /* 0xbf3172182a043823 */ /* 0x040fe4000001000f */
[----:B------:R-:W-:Y:S01]  /*113f0*/  @P6 FFMA.FTZ R7, R42, -0.69314718246459960938, R7 ;  /* 0xbf3172182a076823 */ /* 0x000fe20000010007 */
[----:B------:R-:W-:Y:S04]  /*11400*/  @P4 STG.E [R64.64+0x50], R12 ;  /* 0x0000500c40004986 */ /* 0x000fe8000c101904 */
[----:B------:R-:W-:Y:S04]  /*11410*/  @P4 STG.E.U16 [R62.64+0x28], R16 ;  /* 0x000028103e004986 */ /* 0x000fe8000c101504 */
[----:B------:R0:W-:Y:S01]  /*11420*/  @P4 STG.E [R64.64+0x54], R13 ;  /* 0x0000540d40004986 */ /* 0x0001e2000c101904 */
[----:B------:R-:W-:-:S02]  /*11430*/  @P3 FADD.FTZ R4, R11, R4 ;  /* 0x000000040b043221 */ /* 0x000fc40000010000 */
[----:B------:R-:W-:-:S03]  /*11440*/  @P6 FADD.FTZ R7, R20, R7 ;  /* 0x0000000714076221 */ /* 0x000fc60000010000 */
[----:B------:R-:W-:Y:S01]  /*11450*/  @P3 F2FP.PACK_AB R4, RZ, R4 ;  /* 0x00000004ff04323e */ /* 0x000fe200000000ff */
[----:B0-----:R-:W-:-:S03]  /*11460*/  @P6 FADD.FTZ R13, R14, -R43 ;  /* 0x8000002b0e0d6221 */ /* 0x001fc60000010000 */
[----:B------:R-:W-:Y:S01]  /*11470*/  PRMT R31, R4, 0x7610, R31 ;  /* 0x00007610041f7816 */ /* 0x000fe2000000001f */
[----:B------:R-:W-:Y:S01]  /*11480*/  @P6 FFMA.FTZ R8, R42, -0.69314718246459960938, R13 ;  /* 0xbf3172182a086823 */ /* 0x000fe2000001000d */
[----:B------:R-:W-:Y:S01]  /*11490*/  @P6 F2FP.PACK_AB R7, RZ, R7 ;  /* 0x00000007ff07623e */ /* 0x000fe200000000ff */
[--C-:B------:R-:W-:Y:S01]  /*114a0*/  HADD2.F32 R4, -RZ, R54.reuse.H0_H0 ;  /* 0x20000036ff047230 */ /* 0x100fe20000004100 */
[----:B------:R-:W-:Y:S01]  /*114b0*/  @P3 F2FP.PACK_AB R6, RZ, R6 ;  /* 0x00000006ff06323e */ /* 0x000fe200000000ff */
[----:B------:R-:W-:Y:S01]  /*114c0*/  @P6 FADD.FTZ R8, R21, R8 ;  /* 0x0000000815086221 */ /* 0x000fe20000010000 */
[----:B------:R-:W-:Y:S02]  /*114d0*/  PRMT R11, R7, 0x7610, R11 ;  /* 0x00007610070b7816 */ /* 0x000fe4000000000b */
[----:B------:R-:W-:Y:S01]  /*114e0*/  @P5 FADD.FTZ R7, R4, -R43 ;  /* 0x8000002b04075221 */ /* 0x000fe20000010000 */
[----:B------:R-:W-:Y:S01]  /*114f0*/  @P4 STG.E.U16 [R62.64+0x2a], R17 ;  /* 0x00002a113e004986 */ /* 0x000fe2000c101504 */
[----:B------:R-:W-:Y:S01]  /*11500*/  HADD2.F32 R4, -RZ, R54.H1_H1 ;  /* 0x30000036ff047230 */ /* 0x000fe20000004100 */
[----:B------:R-:W-:-:S02]  /*11510*/  @P6 F2FP.PACK_AB R8, RZ, R8 ;  /* 0x00000008ff08623e */ /* 0x000fc400000000ff */
[----:B------:R0:W-:Y:S04]  /*11520*/  @P3 STG.E [R64.64+0x58], R2 ;  /* 0x0000580240003986 */ /* 0x0001e8000c101904 */
[----:B------:R1:W-:Y:S01]  /*11530*/  @P3 STG.E.U16 [R62.64+0x2c], R6 ;  /* 0x00002c063e003986 */ /* 0x0003e2000c101504 */
[----:B------:R-:W-:Y:S01]  /*11540*/  PRMT R12, R8, 0x7610, R12 ;  /* 0x00007610080c7816 */ /* 0x000fe2000000000c */
[----:B------:R-:W-:Y:S02]  /*11550*/  HADD2.F32 R8, -RZ, R52.H0_H0 ;  /* 0x20000034ff087230 */ /* 0x000fe40000004100 */
[----:B------:R2:W-:Y:S01]  /*11560*/  @P3 STG.E [R64.64+0x5c], R3 ;  /* 0x00005c0340003986 */ /* 0x0005e2000c101904 */
[----:B0-----:R-:W-:Y:S01]  /*11570*/  @P5 FFMA.FTZ R2, R42, -0.69314718246459960938, R7 ;  /* 0xbf3172182a025823 */ /* 0x001fe20000010007 */
[----:B-1----:R-:W-:-:S02]  /*11580*/  HADD2.F32 R6, -RZ, R0.H0_H0 ;  /* 0x20000000ff067230 */ /* 0x002fc40000004100 */
[----:B------:R-:W-:Y:S01]  /*11590*/  HADD2.F32 R0, -RZ, R0.H1_H1 ;  /* 0x30000000ff007230 */ /* 0x000fe20000004100 */
[--C-:B--2---:R-:W-:Y:S02]  /*115a0*/  @P5 FADD.FTZ R3, R4, -R43.reuse ;  /* 0x8000002b04035221 */ /* 0x104fe40000010000 */
[--C-:B------:R-:W-:Y:S02]  /*115b0*/  @P2 FADD.FTZ R7, R6, -R43.reuse ;  /* 0x8000002b06072221 */ /* 0x100fe40000010000 */
[----:B------:R-:W-:Y:S02]  /*115c0*/  @P5 FADD.FTZ R2, R9, R2 ;  /* 0x0000000209025221 */ /* 0x000fe40000010000 */
[----:B------:R-:W-:Y:S02]  /*115d0*/  @P2 FADD.FTZ R9, R0, -R43 ;  /* 0x8000002b00092221 */ /* 0x000fe40000010000 */
[C---:B------:R-:W-:Y:S01]  /*115e0*/  @P5 FFMA.FTZ R0, R42.reuse, -0.69314718246459960938, R3 ;  /* 0xbf3172182a005823 */ /* 0x040fe20000010003 */
[----:B------:R-:W-:Y:S01]  /*115f0*/  @P5 F2FP.PACK_AB R2, RZ, R2 ;  /* 0x00000002ff02523e */ /* 0x000fe200000000ff */
[----:B------:R-:W-:-:S02]  /*11600*/  @P2 FFMA.FTZ R7, R42, -0.69314718246459960938, R7 ;  /* 0xbf3172182a072823 */ /* 0x000fc40000010007 */
[----:B------:R-:W-:Y:S01]  /*11610*/  @P1 FADD.FTZ R3, R8, -R43 ;  /* 0x8000002b08031221 */ /* 0x000fe20000010000 */
[----:B------:R0:W-:Y:S01]  /*11620*/  @P3 STG.E.U16 [R62.64+0x2e], R31 ;  /* 0x00002e1f3e003986 */ /* 0x0001e2000c101504 */
[----:B------:R-:W-:Y:S02]  /*11630*/  @P5 FADD.FTZ R0, R19, R0 ;  /* 0x0000000013005221 */ /* 0x000fe40000010000 */
[----:B------:R-:W-:Y:S01]  /*11640*/  @P2 FFMA.FTZ R9, R42, -0.69314718246459960938, R9 ;  /* 0xbf3172182a092823 */ /* 0x000fe20000010009 */
[----:B------:R1:W-:Y:S01]  /*11650*/  @P6 STG.E [R64.64+0x60], R34 ;  /* 0x0000602240006986 */ /* 0x0003e2000c101904 */
[----:B------:R-:W-:Y:S01]  /*11660*/  @P2 FADD.FTZ R7, R18, R7 ;  /* 0x0000000712072221 */ /* 0x000fe20000010000 */
[----:B------:R-:W-:Y:S01]  /*11670*/  @P5 F2FP.PACK_AB R0, RZ, R0 ;  /* 0x00000000ff00523e */ /* 0x000fe200000000ff */
[----:B------:R-:W-:Y:S01]  /*11680*/  @P2 FADD.FTZ R9, R10, R9 ;  /* 0x000000090a092221 */ /* 0x000fe20000010000 */
[----:B------:R1:W-:Y:S01]  /*11690*/  @P6 STG.E.U16 [R62.64+0x30], R11 ;  /* 0x0000300b3e006986 */ /* 0x0003e2000c101504 */
[----:B0-----:R-:W-:Y:S01]  /*116a0*/  PRMT R31, R2, 0x7610, R31 ;  /* 0x00007610021f7816 */ /* 0x001fe2000000001f */
[----:B------:R-:W-:-:S02]  /*116b0*/  @P1 FFMA.FTZ R2, R42, -0.69314718246459960938, R3 ;  /* 0xbf3172182a021823 */ /* 0x000fc40000010003 */
        /* <DEDUP_REMOVED lines=21> */
[----:B-1----:R-:W-:-:S04]  /*11810*/  FFMA.FTZ R0, R42, -0.69314718246459960938, R43 ;  /* 0xbf3172182a007823 */ /* 0x002fc8000001002b */
[----:B--2---:R-:W-:-:S05]  /*11820*/  FADD.FTZ R0, R45, R0 ;  /* 0x000000002d007221 */ /* 0x004fca0000010000 */
[----:B------:R-:W-:-:S05]  /*11830*/  F2FP.PACK_AB R0, RZ, R0 ;  /* 0x00000000ff00723e */ /* 0x000fca00000000ff */
[----:B------:R-:W-:Y:S01]  /*11840*/  STG.E.U16 [R62.64+0x3e], R0 ;  /* 0x00003e003e007986 */ /* 0x000fe2000c101504 */
[----:B------:R-:W-:Y:S05]  /*11850*/  EXIT ;  /* 0x000000000000794d */ /* 0x000fea0003800000 */
.L_x_9828:
        /* <DEDUP_REMOVED lines=10> */
.L_x_74473:


//--------------------- .text._ZN17fastertransformer38beam_online_softmax_topk_stage2_kernelI6__halfLi32ELi32EEEvPKfS3_PiPT_ii --------------------------
	.section	.text._ZN17fastertransformer38beam_online_softmax_topk_stage2_kernelI6__halfLi32ELi32EEEvPKfS3_PiPT_ii,"ax",@progbits
	.sectioninfo	@"SHI_REGISTERS=72"
	.align	128
        .global         _ZN17fastertransformer38beam_online_softmax_topk_stage2_kernelI6__halfLi32ELi32EEEvPKfS3_PiPT_ii
        .type           _ZN17fastertransformer38beam_online_softmax_topk_stage2_kernelI6__halfLi32ELi32EEEvPKfS3_PiPT_ii,@function
        .size           _ZN17fastertransformer38beam_online_softmax_topk_stage2_kernelI6__halfLi32ELi32EEEvPKfS3_PiPT_ii,(.L_x_74474 - _ZN17fastertransformer38beam_online_softmax_topk_stage2_kernelI6__halfLi32ELi32EEEvPKfS3_PiPT_ii)
        .other          _ZN17fastertransformer38beam_online_softmax_topk_stage2_kernelI6__halfLi32ELi32EEEvPKfS3_PiPT_ii,@"STO_CUDA_ENTRY STV_DEFAULT"
_ZN17fastertransformer38beam_online_softmax_topk_stage2_kernelI6__halfLi32ELi32EEEvPKfS3_PiPT_ii:
.text._ZN17fastertransformer38beam_online_softmax_topk_stage2_kernelI6__halfLi32ELi32EEEvPKfS3_PiPT_ii:
[----:B------:R-:W-:-:S04]  /*0000*/  IMAD.MOV.U32 R1, RZ, RZ, c[0x0][0x28] ;  /* 0x00000a00ff017624 */ /* 0x000fc800078e00ff */
[----:B------:R-:W-:Y:S01]  /*0010*/  IMAD.MOV.U32 R5, RZ, RZ, 0xfbff ;  /* 0x0000fbffff057424 */ /* 0x000fe200078e00ff */
[----:B------:R-:W-:Y:S01]  /*0020*/  IADD3 R1, R1, -0x190, RZ ;  /* 0xfffffe7001017810 */ /* 0x000fe20007ffe0ff */
[----:B------:R-:W-:Y:S01]  /*0030*/  IMAD.MOV.U32 R6, RZ, RZ, -0x38802000 ;  /* 0xc77fe000ff067424 */ /* 0x000fe200078e00ff */
[----:B------:R-:W-:Y:S01]  /*0040*/  ULDC.64 UR4, c[0x0][0x118] ;  /* 0x0000460000047ab9 */ /* 0x000fe20000000a00 */
[----:B------:R-:W-:Y:S01]  /*0050*/  IMAD.MOV.U32 R7, RZ, RZ, RZ ;  /* 0x000000ffff077224 */ /* 0x000fe200078e00ff */
[C---:B------:R-:W-:Y:S01]  /*0060*/  PRMT R0, R5.reuse, 0x5410, R5 ;  /* 0x0000541005007816 */ /* 0x040fe20000000005 */
[----:B------:R-:W-:Y:S01]  /*0070*/  IMAD.MOV.U32 R2, RZ, RZ, -0x1 ;  /* 0xffffffffff027424 */ /* 0x000fe200078e00ff */
[C---:B------:R-:W-:Y:S01]  /*0080*/  PRMT R8, R5.reuse, 0x7610, R8 ;  /* 0x0000761005087816 */ /* 0x040fe20000000008 */
[----:B------:R-:W-:Y:S01]  /*0090*/  IMAD.MOV.U32 R3, RZ, RZ, -0x1 ;  /* 0xffffffffff037424 */ /* 0x000fe200078e00ff */
[----:B------:R0:W-:Y:S01]  /*00a0*/  STL.64 [R1+0xc8], R6 ;  /* 0x0000c80601007387 */ /* 0x0001e20000100a00 */
[----:B------:R-:W-:Y:S01]  /*00b0*/  IMAD.MOV.U32 R4, RZ, RZ, -0x1 ;  /* 0xffffffffff047424 */ /* 0x000fe200078e00ff */
[C---:B------:R-:W-:Y:S01]  /*00c0*/  PRMT R9, R5.reuse, 0x7610, R9 ;  /* 0x0000761005097816 */ /* 0x040fe20000000009 */
[----:B------:R-:W-:Y:S01]  /*00d0*/  BSSY B0, `(.L_x_9829) ;  /* 0x00000cd000007945 */ /* 0x000fe20003800000 */
[----:B------:R1:W-:Y:S01]  /*00e0*/  STL [R1+0x150], R0 ;  /* 0x0001500001007387 */ /* 0x0003e20000100800 */
[----:B------:R-:W-:-:S02]  /*00f0*/  PRMT R10, R5, 0x7610, R10 ;  /* 0x00007610050a7816 */ /* 0x000fc4000000000a */
[C---:B------:R-:W-:Y:S01]  /*0100*/  PRMT R11, R5.reuse, 0x7610, R11 ;  /* 0x00007610050b7816 */ /* 0x040fe2000000000b */
[----:B------:R-:W-:Y:S01]  /*0110*/  STL.64 [R1+0xd0], R2 ;  /* 0x0000d00201007387 */ /* 0x000fe20000100a00 */
[----:B------:R-:W-:-:S03]  /*0120*/  PRMT R12, R5, 0x7610, R12 ;  /* 0x00007610050c7816 */ /* 0x000fc6000000000c */
[----:B------:R-:W-:Y:S01]  /*0130*/  STL.64 [R1+0xd8], R2 ;  /* 0x0000d80201007387 */ /* 0x000fe20000100a00 */
[C-C-:B0-----:R-:W-:Y:S02]  /*0140*/  PRMT R6, R5.reuse, 0x5410, R5.reuse ;  /* 0x0000541005067816 */ /* 0x141fe40000000005 */
[C---:B------:R-:W-:Y:S01]  /*0150*/  PRMT R7, R5.reuse, 0x5410, R5 ;  /* 0x0000541005077816 */ /* 0x040fe20000000005 */
[----:B------:R-:W-:Y:S01]  /*0160*/  STL.64 [R1+0xe0], R2 ;  /* 0x0000e00201007387 */ /* 0x000fe20000100a00 */
[----:B-1----:R-:W-:-:S03]  /*0170*/  PRMT R0, R5, 0x7610, R0 ;  /* 0x0000761005007816 */ /* 0x002fc60000000000 */
[----:B------:R-:W-:Y:S04]  /*0180*/  STL.64 [R1+0xe8], R2 ;  /* 0x0000e80201007387 */ /* 0x000fe80000100a00 */
[----:B------:R0:W-:Y:S04]  /*0190*/  STL.U16 [R1+0x16a], R0 ;  /* 0x00016a0001007387 */ /* 0x0001e80000100400 */
[----:B------:R1:W-:Y:S04]  /*01a0*/  STL.64 [R1+0xf0], R2 ;  /* 0x0000f00201007387 */ /* 0x0003e80000100a00 */
[----:B------:R-:W-:Y:S04]  /*01b0*/  STL [R1+0xf8], R4 ;  /* 0x0000f80401007387 */ /* 0x000fe80000100800 */
[----:B0-----:R-:W0:Y:S01]  /*01c0*/  S2R R0, SR_TID.X ;  /* 0x0000000000007919 */ /* 0x001e220000002100 */
[----:B-1----:R-:W-:-:S03]  /*01d0*/  PRMT R2, R5, 0x5410, R5 ;  /* 0x0000541005027816 */ /* 0x002fc60000000005 */
        /* <DEDUP_REMOVED lines=25> */
[----:B------:R1:W-:Y:S04]  /*0370*/  STL [R1+0x15c], R6 ;  /* 0x00015c0601007387 */ /* 0x0003e80000100800 */
[----:B------:R4:W-:Y:S01]  /*0380*/  STL [R1+0x160], R7 ;  /* 0x0001600701007387 */ /* 0x0009e20000100800 */
[----:B--2---:R-:W-:-:S03]  /*0390*/  PRMT R2, R5, 0x7610, R2 ;  /* 0x0000761005027816 */ /* 0x004fc60000000002 */
[----:B------:R2:W-:Y:S01]  /*03a0*/  STL.U16 [R1+0x164], R8 ;  /* 0x0001640801007387 */ /* 0x0005e20000100400 */
[----:B---3--:R-:W-:-:S03]  /*03b0*/  PRMT R3, R5, 0x7610, R3 ;  /* 0x0000761005037816 */ /* 0x008fc60000000003 */
[----:B------:R3:W-:Y:S01]  /*03c0*/  STL.U16 [R1+0x166], R9 ;  /* 0x0001660901007387 */ /* 0x0007e20000100400 */
[C---:B-1----:R-:W-:Y:S02]  /*03d0*/  PRMT R6, R5.reuse, 0x7610, R6 ;  /* 0x0000761005067816 */ /* 0x042fe40000000006 */
[C---:B----4-:R-:W-:Y:S01]  /*03e0*/  PRMT R7, R5.reuse, 0x7610, R7 ;  /* 0x0000761005077816 */ /* 0x050fe20000000007 */
        /* <DEDUP_REMOVED lines=21> */
[----:B---3--:R-:W-:Y:S01]  /*0540*/  PRMT R11, R5, 0x7610, R11 ;  /* 0x00007610050b7816 */ /* 0x008fe2000000000b */
[----:B------:R-:W-:Y:S02]  /*0550*/  IMAD.MOV.U32 R5, RZ, RZ, c[0x0][0x184] ;  /* 0x00006100ff057624 */ /* 0x000fe400078e00ff */
[----:B------:R-:W-:Y:S02]  /*0560*/  STL.U16 [R1+0x186], R7 ;  /* 0x0001860701007387 */ /* 0x000fe40000100400 */
[----:B------:R-:W-:Y:S02]  /*0570*/  IMAD R5, R5, 0x42, RZ ;  /* 0x0000004205057824 */ /* 0x000fe400078e02ff */
[----:B------:R-:W-:Y:S04]  /*0580*/  STL.U16 [R1+0x188], R8 ;  /* 0x0001880801007387 */ /* 0x000fe80000100400 */
[----:B------:R-:W-:Y:S01]  /*0590*/  STL.U16 [R1+0x18a], R9 ;  /* 0x00018a0901007387 */ /* 0x000fe20000100400 */
[----:B0-----:R-:W-:-:S03]  /*05a0*/  ISETP.GE.AND P0, PT, R0, R5, PT ;  /* 0x000000050000720c */ /* 0x001fc60003f06270 */
[----:B------:R-:W-:Y:S04]  /*05b0*/  STL.U16 [R1+0x18c], R11 ;  /* 0x00018c0b01007387 */ /* 0x000fe80000100400 */
[----:B------:R-:W-:Y:S04]  /*05c0*/  STL.U16 [R1+0x18e], R12 ;  /* 0x00018e0c01007387 */ /* 0x000fe80000100400 */
[----:B------:R0:W-:Y:S04]  /*05d0*/  STL.U16 [R1+0x176], R4 ;  /* 0x0001760401007387 */ /* 0x0001e80000100400 */
[----:B------:R1:W-:Y:S04]  /*05e0*/  STL.U16 [R1+0x17e], R2 ;  /* 0x00017e0201007387 */ /* 0x0003e80000100400 */
[----:B------:R2:W-:Y:S01]  /*05f0*/  STL.U16 [R1+0x180], R3 ;  /* 0x0001800301007387 */ /* 0x0005e20000100400 */
[----:B0-----:R-:W-:Y:S01]  /*0600*/  IADD3 R4, R1, 0xc8, RZ ;  /* 0x000000c801047810 */ /* 0x001fe20007ffe0ff */
[----:B-1----:R-:W-:-:S02]  /*0610*/  IMAD.MOV.U32 R2, RZ, RZ, RZ ;  /* 0x000000ffff027224 */ /* 0x002fc400078e00ff */
[----:B--2---:R-:W-:Y:S01]  /*0620*/  IMAD.MOV.U32 R3, RZ, RZ, -0x38802000 ;  /* 0xc77fe000ff037424 */ /* 0x004fe200078e00ff */
        /* <DEDUP_REMOVED lines=19> */
.L_x_9833:
        /* <DEDUP_REMOVED lines=10> */
.L_x_9832:
[----:B------:R-:W-:Y:S05]  /*0800*/  BSYNC B1 ;  /* 0x0000000000017941 */ /* 0x000fea0003800000 */
.L_x_9831:
        /* <DEDUP_REMOVED lines=14> */
.L_x_9836:
        /* <DEDUP_REMOVED lines=38> */
.L_x_9835:
[----:B------:R-:W-:Y:S05]  /*0b50*/  BSYNC B1 ;  /* 0x0000000000017941 */ /* 0x000fea0003800000 */
.L_x_9834:
        /* <DEDUP_REMOVED lines=25> */
.L_x_9838:
[----:B------:R-:W-:Y:S05]  /*0cf0*/  BSYNC B1 ;  /* 0x0000000000017941 */ /* 0x000fea0003800000 */
.L_x_9837:
        /* <DEDUP_REMOVED lines=10> */
.L_x_9830:
[----:B------:R-:W-:Y:S05]  /*0da0*/  BSYNC B0 ;  /* 0x0000000000007941 */ /* 0x000fea0003800000 */
.L_x_9829:
[----:B------:R-:W-:Y:S01]  /*0db0*/  BAR.SYNC.DEFER_BLOCKING 0x0 ;  /* 0x0000000000007b1d */ /* 0x000fe20000010000 */
[----:B------:R-:W-:-:S05]  /*0dc0*/  ISETP.GE.U32.AND P0, PT, R0, c[0x0][0x184], PT ;  /* 0x0000610000007a0c */ /* 0x000fca0003f06070 */
[----:B------:R-:W-:Y:S08]  /*0dd0*/  BSSY B0, `(.L_x_9839) ;  /* 0x00000c3000007945 */ /* 0x000ff00003800000 */
[----:B------:R-:W-:Y:S05]  /*0de0*/  @P0 BRA `(.L_x_9840) ;  /* 0x00000c1000000947 */ /* 0x000fea0003800000 */
[----:B------:R-:W-:-:S05]  /*0df0*/  IMAD.MOV.U32 R2, RZ, RZ, c[0x0][0x180] ;  /* 0x00006000ff027624 */ /* 0x000fca00078e00ff */
[----:B------:R-:W-:-:S13]  /*0e00*/  ISETP.GE.AND P0, PT, R2, 0x1, PT ;  /* 0x000000010200780c */ /* 0x000fda0003f06270 */
[----:B------:R-:W-:Y:S05]  /*0e10*/  @!P0 BRA `(.L_x_9841) ;  /* 0x00000b9000008947 */ /* 0x000fea0003800000 */
[----:B------:R-:W-:Y:S02]  /*0e20*/  IMAD.SHL.U32 R2, R2, 0x2, RZ ;  /* 0x0000000202027824 */ /* 0x000fe400078e00ff */
[----:B------:R-:W-:-:S03]  /*0e30*/  IMAD.MOV.U32 R3, RZ, RZ, RZ ;  /* 0x000000ffff037224 */ /* 0x000fc600078e00ff */
[----:B0-----:R-:W-:-:S04]  /*0e40*/  IMNMX R5, R2, 0x1, !PT ;  /* 0x0000000102057817 */ /* 0x001fc80007800200 */
        /* <DEDUP_REMOVED lines=13> */
.L_x_9845:
[----:B-1----:R-:W-:Y:S01]  /*0f20*/  IMAD R11, R0, 0x42, R3 ;  /* 0x00000042000b7824 */ /* 0x002fe200078e0203 */
[C---:B------:R-:W-:Y:S01]  /*0f30*/  IADD3 R33, R3.reuse, 0x4, RZ ;  /* 0x0000000403217810 */ /* 0x040fe20007ffe0ff */
[--C-:B------:R-:W-:Y:S01]  /*0f40*/  IMAD R28, R3, 0x4, R10.reuse ;  /* 0x00000004031c7824 */ /* 0x100fe200078e020a */
[----:B------:R-:W-:Y:S01]  /*0f50*/  IADD3 R5, R5, -0x10, RZ ;  /* 0xfffffff005057810 */ /* 0x000fe20007ffe0ff */
[--C-:B------:R-:W-:Y:S01]  /*0f60*/  IMAD R29, R3, 0x2, R10.reuse ;  /* 0x00000002031d7824 */ /* 0x100fe200078e020a */
[----:B------:R-:W0:Y:S01]  /*0f70*/  LDS.64 R12, [R11.X4+0x220] ;  /* 0x000220000b0c7984 */ /* 0x000e220000004a00 */
[--C-:B------:R-:W-:Y:S01]  /*0f80*/  IMAD R32, R33, 0x4, R10.reuse ;  /* 0x0000000421207824 */ /* 0x100fe200078e020a */
        /* <DEDUP_REMOVED lines=75> */
.L_x_9844:
        /* <DEDUP_REMOVED lines=43> */
.L_x_9846:
[----:B------:R-:W-:-:S13]  /*16f0*/  ISETP.NE.OR P0, PT, R5, RZ, P0 ;  /* 0x000000ff0500720c */ /* 0x000fda0000705670 */
[----:B------:R-:W-:Y:S05]  /*1700*/  @!P0 BRA `(.L_x_9842) ;  /* 0x0000017000008947 */ /* 0x000fea0003800000 */
.L_x_9843:
        /* <DEDUP_REMOVED lines=23> */
.L_x_9842:
        /* <DEDUP_REMOVED lines=8> */
.L_x_9847:
        /* <DEDUP_REMOVED lines=11> */
.L_x_9841:
[----:B------:R-:W-:-:S05]  /*19b0*/  IMAD R0, R0, 0x108, RZ ;  /* 0x0000010800007824 */ /* 0x000fca00078e02ff */
[----:B------:R-:W2:Y:S02]  /*19c0*/  LDS.64 R2, [R0+0x2a0] ;  /* 0x0002a00000027984 */ /* 0x000ea40000000a00 */
[----:B--2---:R-:W-:Y:S02]  /*19d0*/  IMAD.MOV.U32 R4, RZ, RZ, R3 ;  /* 0x000000ffff047224 */ /* 0x004fe400078e0003 */
[----:B0-----:R-:W-:-:S05]  /*19e0*/  IMAD.MOV.U32 R5, RZ, RZ, R2 ;  /* 0x000000ffff057224 */ /* 0x001fca00078e0002 */
[----:B------:R0:W-:Y:S02]  /*19f0*/  STL.64 [R1+0xc8], R4 ;  /* 0x0000c80401007387 */ /* 0x0001e40000100a00 */
.L_x_9840:
[----:B------:R-:W-:Y:S05]  /*1a00*/  BSYNC B0 ;  /* 0x0000000000007941 */ /* 0x000fea0003800000 */
.L_x_9839:
        /* <DEDUP_REMOVED lines=10> */
[----:B-1----:R-:W4:Y:S04]  /*1ab0*/  LDL.64 R20, [R1+0x110] ;  /* 0x0001100001147983 */ /* 0x002f280000100a00 */
        /* <DEDUP_REMOVED lines=58> */
[----:B-1----:R-:W-:Y:S01]  /*1e60*/  STL.64 [R1+0xa8], R60 ;  /* 0x0000a83c01007387 */ /* 0x002fe20000100a00 */
[----:B---3--:R-:W-:-:S02]  /*1e70*/  IMAD.MOV.U32 R56, RZ, RZ, R50 ;  /* 0x000000ffff387224 */ /* 0x008fc400078e0032 */
[----:B------:R-:W-:Y:S01]  /*1e80*/  IMAD.MOV.U32 R57, RZ, RZ, R51 ;  /* 0x000000ffff397224 */ /* 0x000fe200078e0033 */
[----:B----4-:R-:W-:Y:S04]  /*1e90*/  STL.64 [R1+0xa0], R58 ;  /* 0x0000a03a01007387 */ /* 0x010fe80000100a00 */
[----:B-----5:R-:W-:Y:S04]  /*1ea0*/  STL.64 [R1+0x98], R54 ;  /* 0x0000983601007387 */ /* 0x020fe80000100a00 */
        /* <DEDUP_REMOVED lines=22> */
[----:B---3--:R-:W-:Y:S04]  /*2010*/  STL.64 [R1+0x68], R54 ;  /* 0x0000683601007387 */ /* 0x008fe80000100a00 */
[----:B----4-:R-:W-:Y:S04]  /*2020*/  STL.64 [R1+0x60], R62 ;  /* 0x0000603e01007387 */ /* 0x010fe80000100a00 */
[----:B-----5:R-:W-:Y:S04]  /*2030*/  STL.64 [R1+0x58], R60 ;  /* 0x0000583c01007387 */ /* 0x020fe80000100a00 */
[----:B------:R-:W-:Y:S04]  /*2040*/  STL.64 [R1+0x50], R58 ;  /* 0x0000503a01007387 */ /* 0x000fe80000100a00 */
        /* <DEDUP_REMOVED lines=9> */
[----:B------:R-:W4:Y:S04]  /*20e0*/  SHFL.DOWN PT, R57, R5, 0x1, 0x1f ;  /* 0x08201f0005397f89 */ /* 0x000f2800000e0000 */
[----:B0-----:R-:W-:Y:S04]  /*20f0*/  STL.64 [R1+0x40], R68 ;  /* 0x0000404401007387 */ /* 0x001fe80000100a00 */
[----:B------:R-:W-:Y:S04]  /*2100*/  STL.64 [R1+0x38], R66 ;  /* 0x0000384201007387 */ /* 0x000fe80000100a00 */
[----:B------:R-:W-:Y:S01]  /*2110*/  STL.64 [R1], R36 ;  /* 0x0000002401007387 */ /* 0x000fe20000100a00 */
[----:B--2---:R-:W-:-:S02]  /*2120*/  ISETP.GT.AND P0, PT, R65, 0x1e, PT ;  /* 0x0000001e4100780c */ /* 0x004fc40003f04270 */
[----:B------:R-:W-:Y:S01]  /*2130*/  PRMT R0, R52, 0x7610, R52 ;  /* 0x0000761034007816 */ /* 0x000fe20000000034 */
[----:B-1----:R0:W-:Y:S01]  /*2140*/  STL.64 [R1+0x28], R54 ;  /* 0x0000283601007387 */ /* 0x0021e20000100a00 */
[----:B------:R-:W-:Y:S02]  /*2150*/  PRMT R52, R53, 0x7610, R53 ;  /* 0x0000761035347816 */ /* 0x000fe40000000035 */
[----:B------:R-:W-:Y:S01]  /*2160*/  PRMT R53, R38, 0x7610, R38 ;  /* 0x0000761026357816 */ /* 0x000fe20000000026 */
[----:B---3--:R1:W-:Y:S01]  /*2170*/  STL.64 [R1+0x20], R62 ;  /* 0x0000203e01007387 */ /* 0x0083e20000100a00 */
[----:B------:R-:W-:-:S03]  /*2180*/  PRMT R64, R51, 0x7610, R51 ;  /* 0x0000761033407816 */ /* 0x000fc60000000033 */
[----:B----4-:R2:W-:Y:S04]  /*2190*/  STL.64 [R1+0x18], R60 ;  /* 0x0000183c01007387 */ /* 0x0105e80000100a00 */
[----:B-----5:R3:W-:Y:S01]  /*21a0*/  STL.64 [R1+0x10], R58 ;  /* 0x0000103a01007387 */ /* 0x0207e20000100a00 */
[----:B0-----:R-:W-:Y:S02]  /*21b0*/  PRMT R54, R39, 0x7610, R39 ;  /* 0x0000761027367816 */ /* 0x001fe40000000027 */
[----:B------:R-:W-:Y:S01]  /*21c0*/  PRMT R55, R42, 0x7610, R42 ;  /* 0x000076102a377816 */ /* 0x000fe2000000002a */
[----:B------:R0:W-:Y:S01]  /*21d0*/  STL.64 [R1+0x8], R56 ;  /* 0x0000083801007387 */ /* 0x0001e20000100a00 */
[--C-:B-1----:R-:W-:Y:S02]  /*21e0*/  PRMT R62, R48, 0x7632, R50.reuse ;  /* 0x00007632303e7816 */ /* 0x102fe40000000032 */
[----:B------:R-:W-:-:S02]  /*21f0*/  PRMT R63, R49, 0x5432, R50 ;  /* 0x00005432313f7816 */ /* 0x000fc40000000032 */
[----:B--2---:R-:W-:Y:S02]  /*2200*/  PRMT R60, R47, 0x7610, R47 ;  /* 0x000076102f3c7816 */ /* 0x004fe4000000002f */
[----:B------:R-:W-:Y:S02]  /*2210*/  PRMT R61, R48, 0x5410, R49 ;  /* 0x00005410303d7816 */ /* 0x000fe40000000031 */
[----:B---3--:R-:W-:Y:S02]  /*2220*/  PRMT R58, R45, 0x7610, R45 ;  /* 0x000076102d3a7816 */ /* 0x008fe4000000002d */
[----:B------:R-:W-:Y:S02]  /*2230*/  PRMT R59, R46, 0x7610, R46 ;  /* 0x000076102e3b7816 */ /* 0x000fe4000000002e */
[----:B0-----:R-:W-:Y:S02]  /*2240*/  PRMT R56, R43, 0x7610, R43 ;  /* 0x000076102b387816 */ /* 0x001fe4000000002b */
[----:B------:R-:W-:Y:S01]  /*2250*/  PRMT R57, R44, 0x7610, R44 ;  /* 0x000076102c397816 */ /* 0x000fe2000000002c */
        /* <DEDUP_REMOVED lines=9> */
[----:B------:R-:W-:-:S06]  /*22f0*/  FMUL.FTZ R36, R36, 1.4426950216293334961 ;  /* 0x3fb8aa3b24247820 */ /* 0x000fcc0000410000 */
[----:B------:R-:W0:Y:S02]  /*2300*/  MUFU.EX2 R36, R36 ;  /* 0x0000002400247308 */ /* 0x000e240000000800 */
[----:B0-----:R-:W-:Y:S02]  /*2310*/  FMUL.FTZ R2, R39, R36 ;  /* 0x0000002427027220 */ /* 0x001fe40000410000 */
[----:B------:R-:W-:-:S05]  /*2320*/  IMAD.MOV.U32 R39, RZ, RZ, R3 ;  /* 0x000000ffff277224 */ /* 0x000fca00078e0003 */
.L_x_9944:
        /* <DEDUP_REMOVED lines=20> */
.L_x_9851:
[----:B------:R-:W-:Y:S01]  /*2470*/  IMAD.MOV.U32 R36, RZ, RZ, R35 ;  /* 0x000000ffff247224 */ /* 0x000fe200078e0023 */
[----:B------:R-:W-:Y:S01]  /*2480*/  PRMT R44, R44, 0x7610, R52 ;  /* 0x000076102c2c7816 */ /* 0x000fe20000000034 */
[----:B------:R-:W-:Y:S01]  /*2490*/  IMAD.MOV.U32 R35, RZ, RZ, R34 ;  /* 0x000000ffff237224 */ /* 0x000fe200078e0022 */
[----:B------:R-:W-:Y:S02]  /*24a0*/  PRMT R52, R52, 0x5410, R52 ;  /* 0x0000541034347816 */ /* 0x000fe40000000034 */
.L_x_9852:
[----:B------:R-:W-:Y:S05]  /*24b0*/  BSYNC B1 ;  /* 0x0000000000017941 */ /* 0x000fea0003800000 */
.L_x_9850:
        /* <DEDUP_REMOVED lines=11> */
.L_x_9854:
[----:B------:R-:W-:Y:S01]  /*2570*/  IMAD.MOV.U32 R43, RZ, RZ, R36 ;  /* 0x000000ffff2b7224 */ /* 0x000fe200078e0024 */
[----:B------:R-:W-:Y:S01]  /*2580*/  PRMT R45, R45, 0x7610, R44 ;  /* 0x000076102d2d7816 */ /* 0x000fe2000000002c */
[----:B------:R-:W-:Y:S01]  /*2590*/  IMAD.MOV.U32 R34, RZ, RZ, R33 ;  /* 0x000000ffff227224 */ /* 0x000fe200078e0021 */
[----:B------:R-:W-:Y:S02]  /*25a0*/  PRMT R52, R0, 0x7632, R52 ;  /* 0x0000763200347816 */ /* 0x000fe40000000034 */
.L_x_9855:
[----:B------:R-:W-:Y:S05]  /*25b0*/  BSYNC B1 ;  /* 0x0000000000017941 */ /* 0x000fea0003800000 */
.L_x_9853:
        /* <DEDUP_REMOVED lines=11> */
.L_x_9857:
[----:B------:R-:W-:Y:S01]  /*2670*/  IMAD.MOV.U32 R36, RZ, RZ, R43 ;  /* 0x000000ffff247224 */ /* 0x000fe200078e002b */
[----:B------:R-:W-:Y:S01]  /*2680*/  PRMT R44, R44, 0x7610, R45 ;  /* 0x000076102c2c7816 */ /* 0x000fe2000000002d */
[----:B------:R-:W-:Y:S01]  /*2690*/  IMAD.MOV.U32 R33, RZ, RZ, R32 ;  /* 0x000000ffff217224 */ /* 0x000fe200078e0020 */
[----:B------:R-:W-:Y:S02]  /*26a0*/  PRMT R0, R0, 0x5410, R0 ;  /* 0x0000541000007816 */ /* 0x000fe40000000000 */
.L_x_9858:
[----:B------:R-:W-:Y:S05]  /*26b0*/  BSYNC B1 ;  /* 0x0000000000017941 */ /* 0x000fea0003800000 */
.L_x_9856:
        /* <DEDUP_REMOVED lines=11> */
.L_x_9860:
[----:B------:R-:W-:Y:S01]  /*2770*/  IMAD.MOV.U32 R43, RZ, RZ, R36 ;  /* 0x000000ffff2b7224 */ /* 0x000fe200078e0024 */
[----:B------:R-:W-:Y:S01]  /*2780*/  PRMT R45, R45, 0x7610, R44 ;  /* 0x000076102d2d7816 */ /* 0x000fe2000000002c */
[----:B------:R-:W-:Y:S01]  /*2790*/  IMAD.MOV.U32 R32, RZ, RZ, R31 ;  /* 0x000000ffff207224 */ /* 0x000fe200078e001f */
[----:B------:R-:W-:Y:S02]  /*27a0*/  PRMT R0, R54, 0x7632, R0 ;  /* 0x0000763236007816 */ /* 0x000fe40000000000 */
.L_x_9861:
[----:B------:R-:W-:Y:S05]  /*27b0*/  BSYNC B1 ;  /* 0x0000000000017941 */ /* 0x000fea0003800000 */
.L_x_9859:
        /* <DEDUP_REMOVED lines=11> */
.L_x_9863:
[----:B------:R-:W-:Y:S01]  /*2870*/  IMAD.MOV.U32 R36, RZ, RZ, R43 ;  /* 0x000000ffff247224 */ /* 0x000fe200078e002b */
[----:B------:R-:W-:Y:S01]  /*2880*/  PRMT R44, R45, 0x7632, R44 ;  /* 0x000076322d2c7816 */ /* 0x000fe2000000002c */
[----:B------:R-:W-:Y:S01]  /*2890*/  IMAD.MOV.U32 R31, RZ, RZ, R30 ;  /* 0x000000ffff1f7224 */ /* 0x000fe200078e001e */
[----:B------:R-:W-:Y:S02]  /*28a0*/  PRMT R54, R54, 0x5410, R54 ;  /* 0x0000541036367816 */ /* 0x000fe40000000036 */
.L_x_9864:
[----:B------:R-:W-:Y:S05]  /*28b0*/  BSYNC B1 ;  /* 0x0000000000017941 */ /* 0x000fea0003800000 */
.L_x_9862:
        /* <DEDUP_REMOVED lines=11> */
.L_x_9866:
[----:B------:R-:W-:Y:S01]  /*2970*/  IMAD.MOV.U32 R43, RZ, RZ, R36 ;  /* 0x000000ffff2b7224 */ /* 0x000fe200078e0024 */
[----:B------:R-:W-:Y:S01]  /*2980*/  PRMT R45, R44, 0x7610, R45 ;  /* 0x000076102c2d7816 */ /* 0x000fe2000000002d */
[----:B------:R-:W-:Y:S01]  /*2990*/  IMAD.MOV.U32 R30, RZ, RZ, R29 ;  /* 0x000000ffff1e7224 */ /* 0x000fe200078e001d */
[----:B------:R-:W-:Y:S02]  /*29a0*/  PRMT R54, R53, 0x7632, R54 ;  /* 0x0000763235367816 */ /* 0x000fe40000000036 */
.L_x_9867:
[----:B------:R-:W-:Y:S05]  /*29b0*/  BSYNC B1 ;  /* 0x0000000000017941 */ /* 0x000fea0003800000 */
.L_x_9865:
        /* <DEDUP_REMOVED lines=11> */
.L_x_9869:
[----:B------:R-:W-:Y:S01]  /*2a70*/  IMAD.MOV.U32 R36, RZ, RZ, R43 ;  /* 0x000000ffff247224 */ /* 0x000fe200078e002b */
[----:B------:R-:W-:Y:S01]  /*2a80*/  PRMT R44, R45, 0x7610, R44 ;  /* 0x000076102d2c7816 */ /* 0x000fe2000000002c */
[----:B------:R-:W-:Y:S01]  /*2a90*/  IMAD.MOV.U32 R29, RZ, RZ, R28 ;  /* 0x000000ffff1d7224 */ /* 0x000fe200078e001c */
[----:B------:R-:W-:Y:S02]  /*2aa0*/  PRMT R53, R53, 0x5410, R53 ;  /* 0x0000541035357816 */ /* 0x000fe40000000035 */
.L_x_9870:
[----:B------:R-:W-:Y:S05]  /*2ab0*/  BSYNC B1 ;  /* 0x0000000000017941 */ /* 0x000fea0003800000 */
.L_x_9868:
        /* <DEDUP_REMOVED lines=11> */
.L_x_9872:
[----:B------:R-:W-:Y:S01]  /*2b70*/  IMAD.MOV.U32 R43, RZ, RZ, R36 ;  /* 0x000000ffff2b7224 */ /* 0x000fe200078e0024 */
[----:B------:R-:W-:Y:S01]  /*2b80*/  PRMT R45, R44, 0x7610, R45 ;  /* 0x000076102c2d7816 */ /* 0x000fe2000000002d */
[----:B------:R-:W-:Y:S01]  /*2b90*/  IMAD.MOV.U32 R28, RZ, RZ, R27 ;  /* 0x000000ffff1c7224 */ /* 0x000fe200078e001b */
[----:B------:R-:W-:Y:S02]  /*2ba0*/  PRMT R53, R41, 0x7632, R53 ;  /* 0x0000763229357816 */ /* 0x000fe40000000035 */
.L_x_9873:
[----:B------:R-:W-:Y:S05]  /*2bb0*/  BSYNC B1 ;  /* 0x0000000000017941 */ /* 0x000fea0003800000 */
.L_x_9871:
        /* <DEDUP_REMOVED lines=11> */
.L_x_9875:
[----:B------:R-:W-:Y:S01]  /*2c70*/  IMAD.MOV.U32 R36, RZ, RZ, R43 ;  /* 0x000000ffff247224 */ /* 0x000fe200078e002b */
[----:B------:R-:W-:Y:S01]  /*2c80*/  PRMT R44, R44, 0x5410, R45 ;  /* 0x000054102c2c7816 */ /* 0x000fe2000000002d */
[----:B------:R-:W-:Y:S01]  /*2c90*/  IMAD.MOV.U32 R27, RZ, RZ, R26 ;  /* 0x000000ffff1b7224 */ /* 0x000fe200078e001a */
[----:B------:R-:W-:Y:S02]  /*2ca0*/  PRMT R41, R41, 0x5410, R41 ;  /* 0x0000541029297816 */ /* 0x000fe40000000029 */
.L_x_9876:
[----:B------:R-:W-:Y:S05]  /*2cb0*/  BSYNC B1 ;  /* 0x0000000000017941 */ /* 0x000fea0003800000 */
.L_x_9874:
        /* <DEDUP_REMOVED lines=11> */
.L_x_9878:
[----:B------:R-:W-:Y:S01]  /*2d70*/  IMAD.MOV.U32 R43, RZ, RZ, R36 ;  /* 0x000000ffff2b7224 */ /* 0x000fe200078e0024 */
[----:B------:R-:W-:Y:S01]  /*2d80*/  PRMT R45, R45, 0x7610, R44 ;  /* 0x000076102d2d7816 */ /* 0x000fe2000000002c */
[----:B------:R-:W-:Y:S01]  /*2d90*/  IMAD.MOV.U32 R26, RZ, RZ, R25 ;  /* 0x000000ffff1a7224 */ /* 0x000fe200078e0019 */
[----:B------:R-:W-:Y:S02]  /*2da0*/  PRMT R41, R40, 0x7632, R41 ;  /* 0x0000763228297816 */ /* 0x000fe40000000029 */
.L_x_9879:
[----:B------:R-:W-:Y:S05]  /*2db0*/  BSYNC B1 ;  /* 0x0000000000017941 */ /* 0x000fea0003800000 */
.L_x_9877:
        /* <DEDUP_REMOVED lines=11> */
.L_x_9881:
[----:B------:R-:W-:Y:S01]  /*2e70*/  IMAD.MOV.U32 R36, RZ, RZ, R43 ;  /* 0x000000ffff247224 */ /* 0x000fe200078e002b */
[----:B------:R-:W-:Y:S01]  /*2e80*/  PRMT R44, R44, 0x7610, R45 ;  /* 0x000076102c2c7816 */ /* 0x000fe2000000002d */
[----:B------:R-:W-:Y:S01]  /*2e90*/  IMAD.MOV.U32 R25, RZ, RZ, R24 ;  /* 0x000000ffff197224 */ /* 0x000fe200078e0018 */
[----:B------:R-:W-:Y:S02]  /*2ea0*/  PRMT R40, R40, 0x5410, R40 ;  /* 0x0000541028287816 */ /* 0x000fe40000000028 */
.L_x_9882:
[----:B------:R-:W-:Y:S05]  /*2eb0*/  BSYNC B1 ;  /* 0x0000000000017941 */ /* 0x000fea0003800000 */
.L_x_9880:
        /* <DEDUP_REMOVED lines=11> */
.L_x_9884:
[----:B------:R-:W-:Y:S01]  /*2f70*/  IMAD.MOV.U32 R43, RZ, RZ, R36 ;  /* 0x000000ffff2b7224 */ /* 0x000fe200078e0024 */
[----:B------:R-:W-:Y:S01]  /*2f80*/  PRMT R45, R45, 0x7610, R44 ;  /* 0x000076102d2d7816 */ /* 0x000fe2000000002c */
[----:B------:R-:W-:Y:S01]  /*2f90*/  IMAD.MOV.U32 R24, RZ, RZ, R23 ;  /* 0x000000ffff187224 */ /* 0x000fe200078e0017 */
[----:B------:R-:W-:Y:S02]  /*2fa0*/  PRMT R40, R56, 0x7632, R40 ;  /* 0x0000763238287816 */ /* 0x000fe40000000028 */
.L_x_9885:
[----:B------:R-:W-:Y:S05]  /*2fb0*/  BSYNC B1 ;  /* 0x0000000000017941 */ /* 0x000fea0003800000 */
.L_x_9883:
        /* <DEDUP_REMOVED lines=11> */
.L_x_9887:
[----:B------:R-:W-:Y:S01]  /*3070*/  IMAD.MOV.U32 R36, RZ, RZ, R43 ;  /* 0x000000ffff247224 */ /* 0x000fe200078e002b */
[----:B------:R-:W-:Y:S01]  /*3080*/  PRMT R44, R45, 0x7632, R44 ;  /* 0x000076322d2c7816 */ /* 0x000fe2000000002c */
[----:B------:R-:W-:Y:S01]  /*3090*/  IMAD.MOV.U32 R23, RZ, RZ, R22 ;  /* 0x000000ffff177224 */ /* 0x000fe200078e0016 */
[----:B------:R-:W-:Y:S02]  /*30a0*/  PRMT R56, R56, 0x5410, R56 ;  /* 0x0000541038387816 */ /* 0x000fe40000000038 */
.L_x_9888:
[----:B------:R-:W-:Y:S05]  /*30b0*/  BSYNC B1 ;  /* 0x0000000000017941 */ /* 0x000fea0003800000 */
.L_x_9886:
        /* <DEDUP_REMOVED lines=11> */
.L_x_9890:
[----:B------:R-:W-:Y:S01]  /*3170*/  IMAD.MOV.U32 R43, RZ, RZ, R36 ;  /* 0x000000ffff2b7224 */ /* 0x000fe200078e0024 */
[----:B------:R-:W-:Y:S01]  /*3180*/  PRMT R45, R44, 0x7610, R45 ;  /* 0x000076102c2d7816 */ /* 0x000fe2000000002d */
[----:B------:R-:W-:Y:S01]  /*3190*/  IMAD.MOV.U32 R22, RZ, RZ, R21 ;  /* 0x000000ffff167224 */ /* 0x000fe200078e0015 */
[----:B------:R-:W-:Y:S02]  /*31a0*/  PRMT R56, R55, 0x7632, R56 ;  /* 0x0000763237387816 */ /* 0x000fe40000000038 */
.L_x_9891:
[----:B------:R-:W-:Y:S05]  /*31b0*/  BSYNC B1 ;  /* 0x0000000000017941 */ /* 0x000fea0003800000 */
.L_x_9889:
        /* <DEDUP_REMOVED lines=11> */
.L_x_9893:
[----:B------:R-:W-:Y:S01]  /*3270*/  IMAD.MOV.U32 R36, RZ, RZ, R43 ;  /* 0x000000ffff247224 */ /* 0x000fe200078e002b */
[----:B------:R-:W-:Y:S01]  /*3280*/  PRMT R44, R44, 0x5410, R45 ;  /* 0x000054102c2c7816 */ /* 0x000fe2000000002d */
[----:B------:R-:W-:Y:S01]  /*3290*/  IMAD.MOV.U32 R21, RZ, RZ, R20 ;  /* 0x000000ffff157224 */ /* 0x000fe200078e0014 */
[----:B------:R-:W-:Y:S02]  /*32a0*/  PRMT R55, R55, 0x5410, R55 ;  /* 0x0000541037377816 */ /* 0x000fe40000000037 */
.L_x_9894:
[----:B------:R-:W-:Y:S05]  /*32b0*/  BSYNC B1 ;  /* 0x0000000000017941 */ /* 0x000fea0003800000 */
.L_x_9892:
        /* <DEDUP_REMOVED lines=11> */
.L_x_9896:
[----:B------:R-:W-:Y:S01]  /*3370*/  IMAD.MOV.U32 R43, RZ, RZ, R36 ;  /* 0x000000ffff2b7224 */ /* 0x000fe200078e0024 */
[----:B------:R-:W-:Y:S01]  /*3380*/  PRMT R45, R45, 0x7610, R44 ;  /* 0x000076102d2d7816 */ /* 0x000fe2000000002c */
[----:B------:R-:W-:Y:S01]  /*3390*/  IMAD.MOV.U32 R20, RZ, RZ, R19 ;  /* 0x000000ffff147224 */ /* 0x000fe200078e0013 */
[----:B------:R-:W-:Y:S02]  /*33a0*/  PRMT R55, R58, 0x7632, R55 ;  /* 0x000076323a377816 */ /* 0x000fe40000000037 */
.L_x_9897:
[----:B------:R-:W-:Y:S05]  /*33b0*/  BSYNC B1 ;  /* 0x0000000000017941 */ /* 0x000fea0003800000 */
.L_x_9895:
        /* <DEDUP_REMOVED lines=11> */
.L_x_9899:
[----:B------:R-:W-:Y:S01]  /*3470*/  IMAD.MOV.U32 R36, RZ, RZ, R43 ;  /* 0x000000ffff247224 */ /* 0x000fe200078e002b */
[----:B------:R-:W-:Y:S01]  /*3480*/  PRMT R44, R45, 0x7632, R44 ;  /* 0x000076322d2c7816 */ /* 0x000fe2000000002c */
[----:B------:R-:W-:Y:S01]  /*3490*/  IMAD.MOV.U32 R19, RZ, RZ, R18 ;  /* 0x000000ffff137224 */ /* 0x000fe200078e0012 */
[----:B------:R-:W-:Y:S02]  /*34a0*/  PRMT R58, R58, 0x5410, R58 ;  /* 0x000054103a3a7816 */ /* 0x000fe4000000003a */
.L_x_9900:
[----:B------:R-:W-:Y:S05]  /*34b0*/  BSYNC B1 ;  /* 0x0000000000017941 */ /* 0x000fea0003800000 */
.L_x_9898:
        /* <DEDUP_REMOVED lines=11> */
.L_x_9902:
[----:B------:R-:W-:Y:S01]  /*3570*/  IMAD.MOV.U32 R43, RZ, RZ, R36 ;  /* 0x000000ffff2b7224 */ /* 0x000fe200078e0024 */
[----:B------:R-:W-:Y:S01]  /*3580*/  PRMT R45, R44, 0x7610, R45 ;  /* 0x000076102c2d7816 */ /* 0x000fe2000000002d */
[----:B------:R-:W-:Y:S01]  /*3590*/  IMAD.MOV.U32 R18, RZ, RZ, R17 ;  /* 0x000000ffff127224 */ /* 0x000fe200078e0011 */
[----:B------:R-:W-:Y:S02]  /*35a0*/  PRMT R58, R57, 0x7632, R58 ;  /* 0x00007632393a7816 */ /* 0x000fe4000000003a */
.L_x_9903:
[----:B------:R-:W-:Y:S05]  /*35b0*/  BSYNC B1 ;  /* 0x0000000000017941 */ /* 0x000fea0003800000 */
.L_x_9901:
        /* <DEDUP_REMOVED lines=11> */
.L_x_9905:
[----:B------:R-:W-:Y:S01]  /*3670*/  IMAD.MOV.U32 R36, RZ, RZ, R43 ;  /* 0x000000ffff247224 */ /* 0x000fe200078e002b */
[----:B------:R-:W-:Y:S01]  /*3680*/  PRMT R44, R44, 0x5410, R45 ;  /* 0x000054102c2c7816 */ /* 0x000fe2000000002d */
[----:B------:R-:W-:Y:S01]  /*3690*/  IMAD.MOV.U32 R17, RZ, RZ, R16 ;  /* 0x000000ffff117224 */ /* 0x000fe200078e0010 */
[----:B------:R-:W-:Y:S02]  /*36a0*/  PRMT R57, R57, 0x5410, R57 ;  /* 0x0000541039397816 */ /* 0x000fe40000000039 */
.L_x_9906:
[----:B------:R-:W-:Y:S05]  /*36b0*/  BSYNC B1 ;  /* 0x0000000000017941 */ /* 0x000fea0003800000 */
.L_x_9904:
        /* <DEDUP_REMOVED lines=11> */
.L_x_9908:
[----:B------:R-:W-:Y:S01]  /*3770*/  IMAD.MOV.U32 R43, RZ, RZ, R36 ;  /* 0x000000ffff2b7224 */ /* 0x000fe200078e0024 */
[----:B------:R-:W-:Y:S01]  /*3780*/  PRMT R45, R45, 0x7610, R44 ;  /* 0x000076102d2d7816 */ /* 0x000fe2000000002c */
[----:B------:R-:W-:Y:S01]  /*3790*/  IMAD.MOV.U32 R16, RZ, RZ, R15 ;  /* 0x000000ffff107224 */ /* 0x000fe200078e000f */
[----:B------:R-:W-:Y:S02]  /*37a0*/  PRMT R57, R60, 0x7632, R57 ;  /* 0x000076323c397816 */ /* 0x000fe40000000039 */
.L_x_9909:
[----:B------:R-:W-:Y:S05]  /*37b0*/  BSYNC B1 ;  /* 0x0000000000017941 */ /* 0x000fea0003800000 */
.L_x_9907:
        /* <DEDUP_REMOVED lines=11> */
.L_x_9911:
[----:B------:R-:W-:Y:S01]  /*3870*/  IMAD.MOV.U32 R36, RZ, RZ, R43 ;  /* 0x000000ffff247224 */ /* 0x000fe200078e002b */
[----:B------:R-:W-:Y:S01]  /*3880*/  PRMT R44, R45, 0x7632, R44 ;  /* 0x000076322d2c7816 */ /* 0x000fe2000000002c */
[----:B------:R-:W-:Y:S01]  /*3890*/  IMAD.MOV.U32 R15, RZ, RZ, R14 ;  /* 0x000000ffff0f7224 */ /* 0x000fe200078e000e */
[----:B------:R-:W-:Y:S02]  /*38a0*/  PRMT R60, R60, 0x5410, R60 ;  /* 0x000054103c3c7816 */ /* 0x000fe4000000003c */
.L_x_9912:
[----:B------:R-:W-:Y:S05]  /*38b0*/  BSYNC B1 ;  /* 0x0000000000017941 */ /* 0x000fea0003800000 */
.L_x_9910:
        /* <DEDUP_REMOVED lines=11> */
.L_x_9914:
[----:B------:R-:W-:Y:S01]  /*3970*/  IMAD.MOV.U32 R43, RZ, RZ, R36 ;  /* 0x000000ffff2b7224 */ /* 0x000fe200078e0024 */
[----:B------:R-:W-:Y:S01]  /*3980*/  PRMT R45, R44, 0x7610, R45 ;  /* 0x000076102c2d7816 */ /* 0x000fe2000000002d */
[----:B------:R-:W-:Y:S01]  /*3990*/  IMAD.MOV.U32 R14, RZ, RZ, R13 ;  /* 0x000000ffff0e7224 */ /* 0x000fe200078e000d */
[----:B------:R-:W-:Y:S02]  /*39a0*/  PRMT R60, R59, 0x7632, R60 ;  /* 0x000076323b3c7816 */ /* 0x000fe4000000003c */
.L_x_9915:
[----:B------:R-:W-:Y:S05]  /*39b0*/  BSYNC B1 ;  /* 0x0000000000017941 */ /* 0x000fea0003800000 */
.L_x_9913:
        /* <DEDUP_REMOVED lines=11> */
.L_x_9917:
[----:B------:R-:W-:Y:S01]  /*3a70*/  IMAD.MOV.U32 R36, RZ, RZ, R43 ;  /* 0x000000ffff247224 */ /* 0x000fe200078e002b */
[----:B------:R-:W-:Y:S01]  /*3a80*/  PRMT R44, R45, 0x7610, R44 ;  /* 0x000076102d2c7816 */ /* 0x000fe2000000002c */
[----:B------:R-:W-:Y:S01]  /*3a90*/  IMAD.MOV.U32 R13, RZ, RZ, R12 ;  /* 0x000000ffff0d7224 */ /* 0x000fe200078e000c */
[----:B------:R-:W-:Y:S02]  /*3aa0*/  PRMT R59, R59, 0x5410, R59 ;  /* 0x000054103b3b7816 */ /* 0x000fe4000000003b */
.L_x_9918:
[----:B------:R-:W-:Y:S05]  /*3ab0*/  BSYNC B1 ;  /* 0x0000000000017941 */ /* 0x000fea0003800000 */
.L_x_9916:
        /* <DEDUP_REMOVED lines=11> */
.L_x_9920:
[----:B------:R-:W-:Y:S01]  /*3b70*/  IMAD.MOV.U32 R43, RZ, RZ, R36 ;  /* 0x000000ffff2b7224 */ /* 0x000fe200078e0024 */
[----:B------:R-:W-:Y:S01]  /*3b80*/  PRMT R45, R44, 0x7610, R45 ;  /* 0x000076102c2d7816 */ /* 0x000fe2000000002d */
[----:B------:R-:W-:Y:S01]  /*3b90*/  IMAD.MOV.U32 R12, RZ, RZ, R11 ;  /* 0x000000ffff0c7224 */ /* 0x000fe200078e000b */
[----:B------:R-:W-:Y:S02]  /*3ba0*/  PRMT R59, R63, 0x7610, R59 ;  /* 0x000076103f3b7816 */ /* 0x000fe4000000003b */
.L_x_9921:
[----:B------:R-:W-:Y:S05]  /*3bb0*/  BSYNC B1 ;  /* 0x0000000000017941 */ /* 0x000fea0003800000 */
.L_x_9919:
        /* <DEDUP_REMOVED lines=11> */
.L_x_9923:
[----:B------:R-:W-:Y:S01]  /*3c70*/  IMAD.MOV.U32 R36, RZ, RZ, R43 ;  /* 0x000000ffff247224 */ /* 0x000fe200078e002b */
[----:B------:R-:W-:Y:S01]  /*3c80*/  PRMT R44, R44, 0x5410, R45 ;  /* 0x000054102c2c7816 */ /* 0x000fe2000000002d */
[----:B------:R-:W-:Y:S01]  /*3c90*/  IMAD.MOV.U32 R11, RZ, RZ, R10 ;  /* 0x000000ffff0b7224 */ /* 0x000fe200078e000a */
[----:B------:R-:W-:Y:S02]  /*3ca0*/  PRMT R63, R61, 0x7632, R63 ;  /* 0x000076323d3f7816 */ /* 0x000fe4000000003f */
.L_x_9924:
[----:B------:R-:W-:Y:S05]  /*3cb0*/  BSYNC B1 ;  /* 0x0000000000017941 */ /* 0x000fea0003800000 */
.L_x_9922:
        /* <DEDUP_REMOVED lines=11> */
.L_x_9926:
[----:B------:R-:W-:Y:S01]  /*3d70*/  IMAD.MOV.U32 R43, RZ, RZ, R36 ;  /* 0x000000ffff2b7224 */ /* 0x000fe200078e0024 */
[----:B------:R-:W-:Y:S01]  /*3d80*/  PRMT R44, R44, 0x7632, R44 ;  /* 0x000076322c2c7816 */ /* 0x000fe2000000002c */
[----:B------:R-:W-:Y:S01]  /*3d90*/  IMAD.MOV.U32 R10, RZ, RZ, R9 ;  /* 0x000000ffff0a7224 */ /* 0x000fe200078e0009 */
[----:B------:R-:W-:Y:S02]  /*3da0*/  PRMT R61, R61, 0x5410, R62 ;  /* 0x000054103d3d7816 */ /* 0x000fe4000000003e */
.L_x_9927:
[----:B------:R-:W-:Y:S05]  /*3db0*/  BSYNC B1 ;  /* 0x0000000000017941 */ /* 0x000fea0003800000 */
.L_x_9925:
        /* <DEDUP_REMOVED lines=11> */
.L_x_9929:
[----:B------:R-:W-:Y:S01]  /*3e70*/  IMAD.MOV.U32 R36, RZ, RZ, R43 ;  /* 0x000000ffff247224 */ /* 0x000fe200078e002b */
[----:B------:R-:W-:Y:S01]  /*3e80*/  PRMT R44, R44, 0x5410, R44 ;  /* 0x000054102c2c7816 */ /* 0x000fe2000000002c */
[----:B------:R-:W-:Y:S01]  /*3e90*/  IMAD.MOV.U32 R9, RZ, RZ, R8 ;  /* 0x000000ffff097224 */ /* 0x000fe200078e0008 */
[----:B------:R-:W-:Y:S02]  /*3ea0*/  PRMT R62, R61, 0x7610, R62 ;  /* 0x000076103d3e7816 */ /* 0x000fe4000000003e */
.L_x_9930:
[----:B------:R-:W-:Y:S05]  /*3eb0*/  BSYNC B1 ;  /* 0x0000000000017941 */ /* 0x000fea0003800000 */
.L_x_9928:
        /* <DEDUP_REMOVED lines=11> */
.L_x_9932:
[----:B------:R-:W-:Y:S01]  /*3f70*/  IMAD.MOV.U32 R43, RZ, RZ, R36 ;  /* 0x000000ffff2b7224 */ /* 0x000fe200078e0024 */
[----:B------:R-:W-:Y:S01]  /*3f80*/  PRMT R45, R45, 0x7610, R44 ;  /* 0x000076102d2d7816 */ /* 0x000fe2000000002c */
[----:B------:R-:W-:Y:S01]  /*3f90*/  IMAD.MOV.U32 R8, RZ, RZ, R7 ;  /* 0x000000ffff087224 */ /* 0x000fe200078e0007 */
[----:B------:R-:W-:Y:S02]  /*3fa0*/  PRMT R61, R64, 0x7632, R61 ;  /* 0x00007632403d7816 */ /* 0x000fe4000000003d */
.L_x_9933:
[----:B------:R-:W-:Y:S05]  /*3fb0*/  BSYNC B1 ;  /* 0x0000000000017941 */ /* 0x000fea0003800000 */
.L_x_9931:
        /* <DEDUP_REMOVED lines=11> */
.L_x_9935:
[----:B------:R-:W-:Y:S01]  /*4070*/  IMAD.MOV.U32 R36, RZ, RZ, R43 ;  /* 0x000000ffff247224 */ /* 0x000fe200078e002b */
[----:B------:R-:W-:Y:S01]  /*4080*/  PRMT R44, R44, 0x7610, R45 ;  /* 0x000076102c2c7816 */ /* 0x000fe2000000002d */
[----:B------:R-:W-:Y:S01]  /*4090*/  IMAD.MOV.U32 R7, RZ, RZ, R6 ;  /* 0x000000ffff077224 */ /* 0x000fe200078e0006 */
[----:B------:R-:W-:Y:S02]  /*40a0*/  PRMT R64, R64, 0x5410, R64 ;  /* 0x0000541040407816 */ /* 0x000fe40000000040 */
.L_x_9936:
[----:B------:R-:W-:Y:S05]  /*40b0*/  BSYNC B1 ;  /* 0x0000000000017941 */ /* 0x000fea0003800000 */
.L_x_9934:
        /* <DEDUP_REMOVED lines=11> */
.L_x_9938:
[----:B------:R-:W-:Y:S01]  /*4170*/  IMAD.MOV.U32 R43, RZ, RZ, R36 ;  /* 0x000000ffff2b7224 */ /* 0x000fe200078e0024 */
[----:B------:R-:W-:Y:S01]  /*4180*/  PRMT R44, R44, 0x7632, R44 ;  /* 0x000076322c2c7816 */ /* 0x000fe2000000002c */
[----:B------:R-:W-:Y:S01]  /*4190*/  IMAD.MOV.U32 R6, RZ, RZ, R5 ;  /* 0x000000ffff067224 */ /* 0x000fe200078e0005 */
[----:B------:R-:W-:Y:S02]  /*41a0*/  PRMT R64, R62, 0x7632, R64 ;  /* 0x000076323e407816 */ /* 0x000fe40000000040 */
.L_x_9939:
[----:B------:R-:W-:Y:S05]  /*41b0*/  BSYNC B1 ;  /* 0x0000000000017941 */ /* 0x000fea0003800000 */
.L_x_9937:
        /* <DEDUP_REMOVED lines=11> */
.L_x_9941:
[----:B------:R-:W-:Y:S01]  /*4270*/  PRMT R44, R44, 0x5410, R44 ;  /* 0x000054102c2c7816 */ /* 0x000fe2000000002c */
[----:B------:R-:W-:Y:S01]  /*4280*/  IMAD.MOV.U32 R5, RZ, RZ, R4 ;  /* 0x000000ffff057224 */ /* 0x000fe200078e0004 */
[----:B------:R-:W-:Y:S01]  /*4290*/  PRMT R62, R62, 0x7610, R63 ;  /* 0x000076103e3e7816 */ /* 0x000fe2000000003f */
[--C-:B------:R-:W-:Y:S01]  /*42a0*/  IMAD.MOV.U32 R36, RZ, RZ, R43.reuse ;  /* 0x000000ffff247224 */ /* 0x100fe200078e002b */
[----:B------:R-:W-:Y:S01]  /*42b0*/  PRMT R63, R63, 0x5410, R44 ;  /* 0x000054103f3f7816 */ /* 0x000fe2000000002c */
[----:B------:R-:W-:Y:S02]  /*42c0*/  IMAD.MOV.U32 R4, RZ, RZ, R43 ;  /* 0x000000ffff047224 */ /* 0x000fe400078e002b */
.L_x_9942:
[----:B------:R-:W-:Y:S05]  /*42d0*/  BSYNC B1 ;  /* 0x0000000000017941 */ /* 0x000fea0003800000 */
.L_x_9940:
[----:B------:R-:W-:Y:S02]  /*42e0*/  IADD3 R39, R39, 0x4, RZ ;  /* 0x0000000427277810 */ /* 0x000fe40007ffe0ff */
[----:B------:R-:W-:Y:S01]  /*42f0*/  IADD3 R3, R3, 0x2, RZ ;  /* 0x0000000203037810 */ /* 0x000fe20007ffe0ff */
[----:B------:R-:W-:Y:S01]  /*4300*/  @!P1 CALL.REL.NOINC `(.L_x_9943) ;  /* 0x0000001000009944 */ /* 0x000fe20003c00000 */
[----:B------:R-:W-:Y:S05]  /*4310*/  BRA `(.L_x_9944) ;  /* 0xffffe01000007947 */ /* 0x000fea000383ffff */
.L_x_9943:
[----:B------:R-:W-:Y:S01]  /*4320*/  FADD.FTZ R2, R37, R2 ;  /* 0x0000000225027221 */ /* 0x000fe20000010000 */
[----:B------:R-:W-:Y:S01]  /*4330*/  PRMT R63, R63, 0x7610, R44 ;  /* 0x000076103f3f7816 */ /* 0x000fe2000000002c */
[----:B------:R-:W-:-:S02]  /*4340*/  IMAD.MOV.U32 R3, RZ, RZ, R38 ;  /* 0x000000ffff037224 */ /* 0x000fc400078e0026 */
[----:B------:R-:W-:Y:S02]  /*4350*/  IMAD.MOV.U32 R4, RZ, RZ, R36 ;  /* 0x000000ffff047224 */ /* 0x000fe400078e0024 */
.L_x_9849:
[----:B------:R-:W-:Y:S05]  /*4360*/  BSYNC B0 ;  /* 0x0000000000007941 */ /* 0x000fea0003800000 */
.L_x_9848:
[--C-:B------:R-:W-:Y:S01]  /*4370*/  PRMT R44, R63, 0x7632, R62.reuse ;  /* 0x000076323f2c7816 */ /* 0x100fe2000000003e */
[----:B------:R-:W-:Y:S01]  /*4380*/  SHFL.DOWN PT, R45, R64, 0x2, 0x1f ;  /* 0x08401f00402d7f89 */ /* 0x000fe200000e0000 */
[C---:B------:R-:W-:Y:S01]  /*4390*/  PRMT R36, R61.reuse, 0x5410, R62 ;  /* 0x000054103d247816 */ /* 0x040fe2000000003e */
[----:B------:R-:W-:Y:S01]  /*43a0*/  BSSY B0, `(.L_x_9945) ;  /* 0x000025d000007945 */ /* 0x000fe20003800000 */
[----:B------:R-:W-:Y:S01]  /*43b0*/  PRMT R37, R61, 0x5432, R63 ;  /* 0x000054323d257816 */ /* 0x000fe2000000003f */
[----:B------:R-:W-:Y:S01]  /*43c0*/  SHFL.DOWN PT, R38, R4, 0x2, 0x1f ;  /* 0x08401f0004267f89 */ /* 0x000fe200000e0000 */
[----:B------:R-:W-:-:S03]  /*43d0*/  ISETP.GT.AND P0, PT, R65, 0x1d, PT ;  /* 0x0000001d4100780c */ /* 0x000fc60003f04270 */
[----:B------:R-:W0:Y:S04]  /*43e0*/  SHFL.DOWN PT, R44, R44, 0x2, 0x1f ;  /* 0x08401f002c2c7f89 */ /* 0x000e2800000e0000 */
[----:B------:R-:W-:Y:S04]  /*43f0*/  SHFL.DOWN PT, R36, R36, 0x2, 0x1f ;  /* 0x08401f0024247f89 */ /* 0x000fe800000e0000 */
[----:B------:R-:W-:Y:S04]  /*4400*/  SHFL.DOWN PT, R37, R37, 0x2, 0x1f ;  /* 0x08401f0025257f89 */ /* 0x000fe800000e0000 */
[----:B------:R-:W1:Y:S04]  /*4410*/  SHFL.DOWN PT, R39, R5, 0x2, 0x1f ;  /* 0x08401f0005277f89 */ /* 0x000e6800000e0000 */
[----:B------:R-:W-:Y:S04]  /*4420*/  SHFL.DOWN PT, R42, R6, 0x2, 0x1f ;  /* 0x08401f00062a7f89 */ /* 0x000fe800000e0000 */
[----:B------:R-:W2:Y:S04]  /*4430*/  SHFL.DOWN PT, R43, R7, 0x2, 0x1f ;  /* 0x08401f00072b7f89 */ /* 0x000ea800000e0000 */
[----:B0-----:R-:W-:Y:S04]  /*4440*/  STL.64 [R1+0x88], R44 ;  /* 0x0000882c01007387 */ /* 0x001fe80000100a00 */
[----:B------:R-:W-:Y:S04]  /*4450*/  SHFL.DOWN PT, R46, R8, 0x2, 0x1f ;  /* 0x08401f00082e7f89 */ /* 0x000fe800000e0000 */
[----:B------:R-:W-:Y:S04]  /*4460*/  SHFL.DOWN PT, R44, R59, 0x2, 0x1f ;  /* 0x08401f003b2c7f89 */ /* 0x000fe800000e0000 */
[----:B------:R-:W0:Y:S04]  /*4470*/  SHFL.DOWN PT, R45, R60, 0x2, 0x1f ;  /* 0x08401f003c2d7f89 */ /* 0x000e2800000e0000 */
[----:B------:R-:W3:Y:S04]  /*4480*/  SHFL.DOWN PT, R47, R9, 0x2, 0x1f ;  /* 0x08401f00092f7f89 */ /* 0x000ee800000e0000 */
[----:B-1----:R-:W-:Y:S04]  /*4490*/  STL.64 [R1+0x8], R38 ;  /* 0x0000082601007387 */ /* 0x002fe80000100a00 */
[----:B--2---:R-:W-:Y:S04]  /*44a0*/  STL.64 [R1+0x10], R42 ;  /* 0x0000102a01007387 */ /* 0x004fe80000100a00 */
[----:B------:R-:W-:Y:S04]  /*44b0*/  STL.64 [R1+0x90], R36 ;  /* 0x0000902401007387 */ /* 0x000fe80000100a00 */
[----:B------:R-:W-:Y:S04]  /*44c0*/  SHFL.DOWN PT, R48, R10, 0x2, 0x1f ;  /* 0x08401f000a307f89 */ /* 0x000fe800000e0000 */
[----:B0-----:R-:W-:Y:S04]  /*44d0*/  STL.64 [R1+0x98], R44 ;  /* 0x0000982c01007387 */ /* 0x001fe80000100a00 */
[----:B---3--:R-:W-:Y:S04]  /*44e0*/  STL.64 [R1+0x18], R46 ;  /* 0x0000182e01007387 */ /* 0x008fe80000100a00 */
[----:B------:R-:W0:Y:S04]  /*44f0*/  SHFL.DOWN PT, R49, R11, 0x2, 0x1f ;  /* 0x08401f000b317f89 */ /* 0x000e2800000e0000 */
[----:B------:R-:W-:Y:S04]  /*4500*/  SHFL.DOWN PT, R38, R12, 0x2, 0x1f ;  /* 0x08401f000c267f89 */ /* 0x000fe800000e0000 */
[----:B------:R-:W-:Y:S04]  /*4510*/  SHFL.DOWN PT, R36, R57, 0x2, 0x1f ;  /* 0x08401f0039247f89 */ /* 0x000fe800000e0000 */
[----:B------:R-:W-:Y:S04]  /*4520*/  SHFL.DOWN PT, R37, R58, 0x2, 0x1f ;  /* 0x08401f003a257f89 */ /* 0x000fe800000e0000 */
[----:B------:R-:W1:Y:S04]  /*4530*/  SHFL.DOWN PT, R39, R13, 0x2, 0x1f ;  /* 0x08401f000d277f89 */ /* 0x000e6800000e0000 */
[----:B------:R-:W-:Y:S04]  /*4540*/  SHFL.DOWN PT, R42, R14, 0x2, 0x1f ;  /* 0x08401f000e2a7f89 */ /* 0x000fe800000e0000 */
[----:B------:R-:W2:Y:S04]  /*4550*/  SHFL.DOWN PT, R43, R15, 0x2, 0x1f ;  /* 0x08401f000f2b7f89 */ /* 0x000ea800000e0000 */
[----:B------:R-:W-:Y:S04]  /*4560*/  SHFL.DOWN PT, R46, R16, 0x2, 0x1f ;  /* 0x08401f00102e7f89 */ /* 0x000fe800000e0000 */
[----:B------:R-:W-:Y:S04]  /*4570*/  SHFL.DOWN PT, R44, R55, 0x2, 0x1f ;  /* 0x08401f00372c7f89 */ /* 0x000fe800000e0000 */
[----:B------:R-:W3:Y:S04]  /*4580*/  SHFL.DOWN PT, R45, R56, 0x2, 0x1f ;  /* 0x08401f00382d7f89 */ /* 0x000ee800000e0000 */
[----:B------:R-:W4:Y:S04]  /*4590*/  SHFL.DOWN PT, R47, R17, 0x2, 0x1f ;  /* 0x08401f00112f7f89 */ /* 0x000f2800000e0000 */
[----:B0-----:R-:W-:Y:S04]  /*45a0*/  STL.64 [R1+0x20], R48 ;  /* 0x0000203001007387 */ /* 0x001fe80000100a00 */
[----:B-1----:R-:W-:Y:S04]  /*45b0*/  STL.64 [R1+0x28], R38 ;  /* 0x0000282601007387 */ /* 0x002fe80000100a00 */
[----:B--2---:R-:W-:Y:S04]  /*45c0*/  STL.64 [R1+0x30], R42 ;  /* 0x0000302a01007387 */ /* 0x004fe80000100a00 */
[----:B------:R-:W-:Y:S04]  /*45d0*/  STL.64 [R1+0xa0], R36 ;  /* 0x0000a02401007387 */ /* 0x000fe80000100a00 */
[----:B---3--:R-:W-:Y:S04]  /*45e0*/  STL.64 [R1+0xa8], R44 ;  /* 0x0000a82c01007387 */ /* 0x008fe80000100a00 */
[----:B----4-:R-:W-:Y:S04]  /*45f0*/  STL.64 [R1+0x38], R46 ;  /* 0x0000382e01007387 */ /* 0x010fe80000100a00 */
[----:B------:R-:W-:Y:S04]  /*4600*/  SHFL.DOWN PT, R48, R18, 0x2, 0x1f ;  /* 0x08401f0012307f89 */ /* 0x000fe800000e0000 */
        /* <DEDUP_REMOVED lines=34> */
[----:B------:R0:W-:Y:S04]  /*4830*/  STL.64 [R1+0xc0], R38 ;  /* 0x0000c02601007387 */ /* 0x0001e80000100a00 */
[----:B---3--:R0:W-:Y:S04]  /*4840*/  STL.64 [R1+0x78], R44 ;  /* 0x0000782c01007387 */ /* 0x0081e80000100a00 */
[----:B----4-:R0:W-:Y:S04]  /*4850*/  STL.64 [R1+0x80], R46 ;  /* 0x0000802e01007387 */ /* 0x0101e80000100a00 */
[----:B-----5:R0:W-:Y:S01]  /*4860*/  STL.64 [R1], R36 ;  /* 0x0000002401007387 */ /* 0x0201e20000100a00 */
[----:B------:R-:W-:Y:S05]  /*4870*/  @P0 BRA `(.L_x_9946) ;  /* 0x000020f000000947 */ /* 0x000fea0003800000 */
[----:B------:R-:W-:Y:S01]  /*4880*/  FSETP.GT.FTZ.AND P0, PT, R3, R36, PT ;  /* 0x000000240300720b */ /* 0x000fe20003f14000 */
[----:B0-----:R-:W-:-:S03]  /*4890*/  IMAD.MOV.U32 R42, RZ, RZ, RZ ;  /* 0x000000ffff2a7224 */ /* 0x001fc600078e00ff */
        /* <DEDUP_REMOVED lines=10> */
.L_x_10041:
        /* <DEDUP_REMOVED lines=20> */
.L_x_9948:
[----:B------:R-:W-:Y:S01]  /*4a80*/  IMAD.MOV.U32 R36, RZ, RZ, R35 ;  /* 0x000000ffff247224 */ /* 0x000fe200078e0023 */
[----:B------:R-:W-:Y:S01]  /*4a90*/  PRMT R44, R44, 0x7610, R52 ;  /* 0x000076102c2c7816 */ /* 0x000fe20000000034 */
[----:B------:R-:W-:Y:S01]  /*4aa0*/  IMAD.MOV.U32 R35, RZ, RZ, R34 ;  /* 0x000000ffff237224 */ /* 0x000fe200078e0022 */
[----:B------:R-:W-:Y:S02]  /*4ab0*/  PRMT R52, R52, 0x5410, R52 ;  /* 0x0000541034347816 */ /* 0x000fe40000000034 */
.L_x_9949:
[----:B------:R-:W-:Y:S05]  /*4ac0*/  BSYNC B1 ;  /* 0x0000000000017941 */ /* 0x000fea0003800000 */
.L_x_9947:
        /* <DEDUP_REMOVED lines=11> */
.L_x_9951:
[----:B------:R-:W-:Y:S01]  /*4b80*/  IMAD.MOV.U32 R43, RZ, RZ, R36 ;  /* 0x000000ffff2b7224 */ /* 0x000fe200078e0024 */
[----:B------:R-:W-:Y:S01]  /*4b90*/  PRMT R45, R45, 0x7610, R44 ;  /* 0x000076102d2d7816 */ /* 0x000fe2000000002c */
[----:B------:R-:W-:Y:S01]  /*4ba0*/  IMAD.MOV.U32 R34, RZ, RZ, R33 ;  /* 0x000000ffff227224 */ /* 0x000fe200078e0021 */
[----:B------:R-:W-:Y:S02]  /*4bb0*/  PRMT R52, R0, 0x7632, R52 ;  /* 0x0000763200347816 */ /* 0x000fe40000000034 */
.L_x_9952:
[----:B------:R-:W-:Y:S05]  /*4bc0*/  BSYNC B1 ;  /* 0x0000000000017941 */ /* 0x000fea0003800000 */
.L_x_9950:
        /* <DEDUP_REMOVED lines=11> */
.L_x_9954:
[----:B------:R-:W-:Y:S01]  /*4c80*/  IMAD.MOV.U32 R36, RZ, RZ, R43 ;  /* 0x000000ffff247224 */ /* 0x000fe200078e002b */
[----:B------:R-:W-:Y:S01]  /*4c90*/  PRMT R44, R44, 0x7610, R45 ;  /* 0x000076102c2c7816 */ /* 0x000fe2000000002d */
[----:B------:R-:W-:Y:S01]  /*4ca0*/  IMAD.MOV.U32 R33, RZ, RZ, R32 ;  /* 0x000000ffff217224 */ /* 0x000fe200078e0020 */
[----:B------:R-:W-:Y:S02]  /*4cb0*/  PRMT R0, R0, 0x5410, R0 ;  /* 0x0000541000007816 */ /* 0x000fe40000000000 */
.L_x_9955:
[----:B------:R-:W-:Y:S05]  /*4cc0*/  BSYNC B1 ;  /* 0x0000000000017941 */ /* 0x000fea0003800000 */
.L_x_9953:
        /* <DEDUP_REMOVED lines=11> */
.L_x_9957:
[----:B------:R-:W-:Y:S01]  /*4d80*/  IMAD.MOV.U32 R43, RZ, RZ, R36 ;  /* 0x000000ffff2b7224 */ /* 0x000fe200078e0024 */
[----:B------:R-:W-:Y:S01]  /*4d90*/  PRMT R45, R45, 0x7610, R44 ;  /* 0x000076102d2d7816 */ /* 0x000fe2000000002c */
[----:B------:R-:W-:Y:S01]  /*4da0*/  IMAD.MOV.U32 R32, RZ, RZ, R31 ;  /* 0x000000ffff207224 */ /* 0x000fe200078e001f */
[----:B------:R-:W-:Y:S02]  /*4db0*/  PRMT R0, R54, 0x7632, R0 ;  /* 0x0000763236007816 */ /* 0x000fe40000000000 */
.L_x_9958:
[----:B------:R-:W-:Y:S05]  /*4dc0*/  BSYNC B1 ;  /* 0x0000000000017941 */ /* 0x000fea0003800000 */
.L_x_9956:
        /* <DEDUP_REMOVED lines=11> */
.L_x_9960:
[----:B------:R-:W-:Y:S01]  /*4e80*/  IMAD.MOV.U32 R36, RZ, RZ, R43 ;  /* 0x000000ffff247224 */ /* 0x000fe200078e002b */
[----:B------:R-:W-:Y:S01]  /*4e90*/  PRMT R44, R45, 0x7632, R44 ;  /* 0x000076322d2c7816 */ /* 0x000fe2000000002c */
[----:B------:R-:W-:Y:S01]  /*4ea0*/  IMAD.MOV.U32 R31, RZ, RZ, R30 ;  /* 0x000000ffff1f7224 */ /* 0x000fe200078e001e */
[----:B------:R-:W-:Y:S02]  /*4eb0*/  PRMT R54, R54, 0x5410, R54 ;  /* 0x0000541036367816 */ /* 0x000fe40000000036 */
.L_x_9961:
[----:B------:R-:W-:Y:S05]  /*4ec0*/  BSYNC B1 ;  /* 0x0000000000017941 */ /* 0x000fea0003800000 */
.L_x_9959:
        /* <DEDUP_REMOVED lines=11> */
.L_x_9963:
[----:B------:R-:W-:Y:S01]  /*4f80*/  IMAD.MOV.U32 R43, RZ, RZ, R36 ;  /* 0x000000ffff2b7224 */ /* 0x000fe200078e0024 */
[----:B------:R-:W-:Y:S01]  /*4f90*/  PRMT R45, R44, 0x7610, R45 ;  /* 0x000076102c2d7816 */ /* 0x000fe2000000002d */
[----:B------:R-:W-:Y:S01]  /*4fa0*/  IMAD.MOV.U32 R30, RZ, RZ, R29 ;  /* 0x000000ffff1e7224 */ /* 0x000fe200078e001d */
[----:B------:R-:W-:Y:S02]  /*4fb0*/  PRMT R54, R53, 0x7632, R54 ;  /* 0x0000763235367816 */ /* 0x000fe40000000036 */
.L_x_9964:
[----:B------:R-:W-:Y:S05]  /*4fc0*/  BSYNC B1 ;  /* 0x0000000000017941 */ /* 0x000fea0003800000 */
.L_x_9962:
        /* <DEDUP_REMOVED lines=11> */
.L_x_9966:
[----:B------:R-:W-:Y:S01]  /*5080*/  IMAD.MOV.U32 R36, RZ, RZ, R43 ;  /* 0x000000ffff247224 */ /* 0x000fe200078e002b */
[----:B------:R-:W-:Y:S01]  /*5090*/  PRMT R44, R45, 0x7610, R44 ;  /* 0x000076102d2c7816 */ /* 0x000fe2000000002c */
[----:B------:R-:W-:Y:S01]  /*50a0*/  IMAD.MOV.U32 R29, RZ, RZ, R28 ;  /* 0x000000ffff1d7224 */ /* 0x000fe200078e001c */
[----:B------:R-:W-:Y:S02]  /*50b0*/  PRMT R53, R53, 0x5410, R53 ;  /* 0x0000541035357816 */ /* 0x000fe40000000035 */
.L_x_9967:
[----:B------:R-:W-:Y:S05]  /*50c0*/  BSYNC B1 ;  /* 0x0000000000017941 */ /* 0x000fea0003800000 */
.L_x_9965:
        /* <DEDUP_REMOVED lines=11> */
.L_x_9969:
[----:B------:R-:W-:Y:S01]  /*5180*/  IMAD.MOV.U32 R43, RZ, RZ, R36 ;  /* 0x000000ffff2b7224 */ /* 0x000fe200078e0024 */
[----:B------:R-:W-:Y:S01]  /*5190*/  PRMT R45, R44, 0x7610, R45 ;  /* 0x000076102c2d7816 */ /* 0x000fe2000000002d */
[----:B------:R-:W-:Y:S01]  /*51a0*/  IMAD.MOV.U32 R28, RZ, RZ, R27 ;  /* 0x000000ffff1c7224 */ /* 0x000fe200078e001b */
[----:B------:R-:W-:Y:S02]  /*51b0*/  PRMT R53, R41, 0x7632, R53 ;  /* 0x0000763229357816 */ /* 0x000fe40000000035 */
.L_x_9970:
[----:B------:R-:W-:Y:S05]  /*51c0*/  BSYNC B1 ;  /* 0x0000000000017941 */ /* 0x000fea0003800000 */
.L_x_9968:
        /* <DEDUP_REMOVED lines=11> */
.L_x_9972:
[----:B------:R-:W-:Y:S01]  /*5280*/  IMAD.MOV.U32 R36, RZ, RZ, R43 ;  /* 0x000000ffff247224 */ /* 0x000fe200078e002b */
[----:B------:R-:W-:Y:S01]  /*5290*/  PRMT R44, R44, 0x5410, R45 ;  /* 0x000054102c2c7816 */ /* 0x000fe2000000002d */
[----:B------:R-:W-:Y:S01]  /*52a0*/  IMAD.MOV.U32 R27, RZ, RZ, R26 ;  /* 0x000000ffff1b7224 */ /* 0x000fe200078e001a */
[----:B------:R-:W-:Y:S02]  /*52b0*/  PRMT R41, R41, 0x5410, R41 ;  /* 0x0000541029297816 */ /* 0x000fe40000000029 */
.L_x_9973:
[----:B------:R-:W-:Y:S05]  /*52c0*/  BSYNC B1 ;  /* 0x0000000000017941 */ /* 0x000fea0003800000 */
.L_x_9971:
        /* <DEDUP_REMOVED lines=11> */
.L_x_9975:
[----:B------:R-:W-:Y:S01]  /*5380*/  IMAD.MOV.U32 R43, RZ, RZ, R36 ;  /* 0x000000ffff2b7224 */ /* 0x000fe200078e0024 */
[----:B------:R-:W-:Y:S01]  /*5390*/  PRMT R45, R45, 0x7610, R44 ;  /* 0x000076102d2d7816 */ /* 0x000fe2000000002c */
[----:B------:R-:W-:Y:S01]  /*53a0*/  IMAD.MOV.U32 R26, RZ, RZ, R25 ;  /* 0x000000ffff1a7224 */ /* 0x000fe200078e0019 */
[----:B------:R-:W-:Y:S02]  /*53b0*/  PRMT R41, R40, 0x7632, R41 ;  /* 0x0000763228297816 */ /* 0x000fe40000000029 */
.L_x_9976:
[----:B------:R-:W-:Y:S05]  /*53c0*/  BSYNC B1 ;  /* 0x0000000000017941 */ /* 0x000fea0003800000 */
.L_x_9974:
        /* <DEDUP_REMOVED lines=11> */
.L_x_9978:
[----:B------:R-:W-:Y:S01]  /*5480*/  IMAD.MOV.U32 R36, RZ, RZ, R43 ;  /* 0x000000ffff247224 */ /* 0x000fe200078e002b */
[----:B------:R-:W-:Y:S01]  /*5490*/  PRMT R44, R44, 0x7610, R45 ;  /* 0x000076102c2c7816 */ /* 0x000fe2000000002d */
[----:B------:R-:W-:Y:S01]  /*54a0*/  IMAD.MOV.U32 R25, RZ, RZ, R24 ;  /* 0x000000ffff197224 */ /* 0x000fe200078e0018 */
[----:B------:R-:W-:Y:S02]  /*54b0*/  PRMT R40, R40, 0x5410, R40 ;  /* 0x0000541028287816 */ /* 0x000fe40000000028 */
.L_x_9979:
[----:B------:R-:W-:Y:S05]  /*54c0*/  BSYNC B1 ;  /* 0x0000000000017941 */ /* 0x000fea0003800000 */
.L_x_9977:
        /* <DEDUP_REMOVED lines=11> */
.L_x_9981:
[----:B------:R-:W-:Y:S01]  /*5580*/  IMAD.MOV.U32 R43, RZ, RZ, R36 ;  /* 0x000000ffff2b7224 */ /* 0x000fe200078e0024 */
[----:B------:R-:W-:Y:S01]  /*5590*/  PRMT R45, R45, 0x7610, R44 ;  /* 0x000076102d2d7816 */ /* 0x000fe2000000002c */
[----:B------:R-:W-:Y:S01]  /*55a0*/  IMAD.MOV.U32 R24, RZ, RZ, R23 ;  /* 0x000000ffff187224 */ /* 0x000fe200078e0017 */
[----:B------:R-:W-:Y:S02]  /*55b0*/  PRMT R40, R56, 0x7632, R40 ;  /* 0x0000763238287816 */ /* 0x000fe40000000028 */
.L_x_9982:
[----:B------:R-:W-:Y:S05]  /*55c0*/  BSYNC B1 ;  /* 0x0000000000017941 */ /* 0x000fea0003800000 */
.L_x_9980:
        /* <DEDUP_REMOVED lines=11> */
.L_x_9984:
[----:B------:R-:W-:Y:S01]  /*5680*/  IMAD.MOV.U32 R36, RZ, RZ, R43 ;  /* 0x000000ffff247224 */ /* 0x000fe200078e002b */
[----:B------:R-:W-:Y:S01]  /*5690*/  PRMT R44, R45, 0x7632, R44 ;  /* 0x000076322d2c7816 */ /* 0x000fe2000000002c */
[----:B------:R-:W-:Y:S01]  /*56a0*/  IMAD.MOV.U32 R23, RZ, RZ, R22 ;  /* 0x000000ffff177224 */ /* 0x000fe200078e0016 */
[----:B------:R-:W-:Y:S02]  /*56b0*/  PRMT R56, R56, 0x5410, R56 ;  /* 0x0000541038387816 */ /* 0x000fe40000000038 */
.L_x_9985:
[----:B------:R-:W-:Y:S05]  /*56c0*/  BSYNC B1 ;  /* 0x0000000000017941 */ /* 0x000fea0003800000 */
.L_x_9983:
        /* <DEDUP_REMOVED lines=11> */
.L_x_9987:
[----:B------:R-:W-:Y:S01]  /*5780*/  IMAD.MOV.U32 R43, RZ, RZ, R36 ;  /* 0x000000ffff2b7224 */ /* 0x000fe200078e0024 */
[----:B------:R-:W-:Y:S01]  /*5790*/  PRMT R45, R44, 0x7610, R45 ;  /* 0x000076102c2d7816 */ /* 0x000fe2000000002d */
[----:B------:R-:W-:Y:S01]  /*57a0*/  IMAD.MOV.U32 R22, RZ, RZ, R21 ;  /* 0x000000ffff167224 */ /* 0x000fe200078e0015 */
[----:B------:R-:W-:Y:S02]  /*57b0*/  PRMT R56, R55, 0x7632, R56 ;  /* 0x0000763237387816 */ /* 0x000fe40000000038 */
.L_x_9988:
[----:B------:R-:W-:Y:S05]  /*57c0*/  BSYNC B1 ;  /* 0x0000000000017941 */ /* 0x000fea0003800000 */
.L_x_9986:
        /* <DEDUP_REMOVED lines=11> */
.L_x_9990:
[----:B------:R-:W-:Y:S01]  /*5880*/  IMAD.MOV.U32 R36, RZ, RZ, R43 ;  /* 0x000000ffff247224 */ /* 0x000fe200078e002b */
[----:B------:R-:W-:Y:S01]  /*5890*/  PRMT R44, R44, 0x5410, R45 ;  /* 0x000054102c2c7816 */ /* 0x000fe2000000002d */
[----:B------:R-:W-:Y:S01]  /*58a0*/  IMAD.MOV.U32 R21, RZ, RZ, R20 ;  /* 0x000000ffff157224 */ /* 0x000fe200078e0014 */
[----:B------:R-:W-:Y:S02]  /*58b0*/  PRMT R55, R55, 0x5410, R55 ;  /* 0x0000541037377816 */ /* 0x000fe40000000037 */
.L_x_9991:
[----:B------:R-:W-:Y:S05]  /*58c0*/  BSYNC B1 ;  /* 0x0000000000017941 */ /* 0x000fea0003800000 */
.L_x_9989:
        /* <DEDUP_REMOVED lines=11> */
.L_x_9993:
[----:B------:R-:W-:Y:S01]  /*5980*/  IMAD.MOV.U32 R43, RZ, RZ, R36 ;  /* 0x000000ffff2b7224 */ /* 0x000fe200078e0024 */
[----:B------:R-:W-:Y:S01]  /*5990*/  PRMT R45, R45, 0x7610, R44 ;  /* 0x000076102d2d7816 */ /* 0x000fe2000000002c */
[----:B------:R-:W-:Y:S01]  /*59a0*/  IMAD.MOV.U32 R20, RZ, RZ, R19 ;  /* 0x000000ffff147224 */ /* 0x000fe200078e0013 */
[----:B------:R-:W-:Y:S02]  /*59b0*/  PRMT R55, R58, 0x7632, R55 ;  /* 0x000076323a377816 */ /* 0x000fe40000000037 */
.L_x_9994:
[----:B------:R-:W-:Y:S05]  /*59c0*/  BSYNC B1 ;  /* 0x0000000000017941 */ /* 0x000fea0003800000 */
.L_x_9992:
        /* <DEDUP_REMOVED lines=11> */
.L_x_9996:
[----:B------:R-:W-:Y:S01]  /*5a80*/  IMAD.MOV.U32 R36, RZ, RZ, R43 ;  /* 0x000000ffff247224 */ /* 0x000fe200078e002b */
[----:B------:R-:W-:Y:S01]  /*5a90*/  PRMT R44, R45, 0x7632, R44 ;  /* 0x000076322d2c7816 */ /* 0x000fe2000000002c */
[----:B------:R-:W-:Y:S01]  /*5aa0*/  IMAD.MOV.U32 R19, RZ, RZ, R18 ;  /* 0x000000ffff137224 */ /* 0x000fe200078e0012 */
[----:B------:R-:W-:Y:S02]  /*5ab0*/  PRMT R58, R58, 0x5410, R58 ;  /* 0x000054103a3a7816 */ /* 0x000fe4000000003a */
.L_x_9997:
[----:B------:R-:W-:Y:S05]  /*5ac0*/  BSYNC B1 ;  /* 0x0000000000017941 */ /* 0x000fea0003800000 */
.L_x_9995:
        /* <DEDUP_REMOVED lines=11> */
.L_x_9999:
[----:B------:R-:W-:Y:S01]  /*5b80*/  IMAD.MOV.U32 R43, RZ, RZ, R36 ;  /* 0x000000ffff2b7224 */ /* 0x000fe200078e0024 */
[----:B------:R-:W-:Y:S01]  /*5b90*/  PRMT R45, R44, 0x7610, R45 ;  /* 0x000076102c2d7816 */ /* 0x000fe2000000002d */
[----:B------:R-:W-:Y:S01]  /*5ba0*/  IMAD.MOV.U32 R18, RZ, RZ, R17 ;  /* 0x000000ffff127224 */ /* 0x000fe200078e0011 */
[----:B------:R-:W-:Y:S02]  /*5bb0*/  PRMT R58, R57, 0x7632, R58 ;  /* 0x00007632393a7816 */ /* 0x000fe4000000003a */
.L_x_10000:
[----:B------:R-:W-:Y:S05]  /*5bc0*/  BSYNC B1 ;  /* 0x0000000000017941 */ /* 0x000fea0003800000 */
.L_x_9998:
        /* <DEDUP_REMOVED lines=11> */
.L_x_10002:
[----:B------:R-:W-:Y:S01]  /*5c80*/  IMAD.MOV.U32 R36, RZ, RZ, R43 ;  /* 0x000000ffff247224 */ /* 0x000fe200078e002b */
[----:B------:R-:W-:Y:S01]  /*5c90*/  PRMT R44, R44, 0x5410, R45 ;  /* 0x000054102c2c7816 */ /* 0x000fe2000000002d */
[----:B------:R-:W-:Y:S01]  /*5ca0*/  IMAD.MOV.U32 R17, RZ, RZ, R16 ;  /* 0x000000ffff117224 */ /* 0x000fe200078e0010 */
[----:B------:R-:W-:Y:S02]  /*5cb0*/  PRMT R57, R57, 0x5410, R57 ;  /* 0x0000541039397816 */ /* 0x000fe40000000039 */
.L_x_10003:
[----:B------:R-:W-:Y:S05]  /*5cc0*/  BSYNC B1 ;  /* 0x0000000000017941 */ /* 0x000fea0003800000 */
.L_x_10001:
        /* <DEDUP_REMOVED lines=11> */
.L_x_10005:
[----:B------:R-:W-:Y:S01]  /*5d80*/  IMAD.MOV.U32 R43, RZ, RZ, R36 ;  /* 0x000000ffff2b7224 */ /* 0x000fe200078e0024 */
[----:B------:R-:W-:Y:S01]  /*5d90*/  PRMT R45, R45, 0x7610, R44 ;  /* 0x000076102d2d7816 */ /* 0x000fe2000000002c */
[----:B------:R-:W-:Y:S01]  /*5da0*/  IMAD.MOV.U32 R16, RZ, RZ, R15 ;  /* 0x000000ffff107224 */ /* 0x000fe200078e000f */
[----:B------:R-:W-:Y:S02]  /*5db0*/  PRMT R57, R60, 0x7632, R57 ;  /* 0x000076323c397816 */ /* 0x000fe40000000039 */
.L_x_10006:
[----:B------:R-:W-:Y:S05]  /*5dc0*/  BSYNC B1 ;  /* 0x0000000000017941 */ /* 0x000fea0003800000 */
.L_x_10004:
        /* <DEDUP_REMOVED lines=11> */
.L_x_10008:
[----:B------:R-:W-:Y:S01]  /*5e80*/  IMAD.MOV.U32 R36, RZ, RZ, R43 ;  /* 0x000000ffff247224 */ /* 0x000fe200078e002b */
[----:B------:R-:W-:Y:S01]  /*5e90*/  PRMT R44, R45, 0x7632, R44 ;  /* 0x000076322d2c7816 */ /* 0x000fe2000000002c */
[----:B------:R-:W-:Y:S01]  /*5ea0*/  IMAD.MOV.U32 R15, RZ, RZ, R14 ;  /* 0x000000ffff0f7224 */ /* 0x000fe200078e000e */
[----:B------:R-:W-:Y:S02]  /*5eb0*/  PRMT R60, R60, 0x5410, R60 ;  /* 0x000054103c3c7816 */ /* 0x000fe4000000003c */
.L_x_10009:
[----:B------:R-:W-:Y:S05]  /*5ec0*/  BSYNC B1 ;  /* 0x0000000000017941 */ /* 0x000fea0003800000 */
.L_x_10007:
        /* <DEDUP_REMOVED lines=11> */
.L_x_10011:
[----:B------:R-:W-:Y:S01]  /*5f80*/  IMAD.MOV.U32 R43, RZ, RZ, R36 ;  /* 0x000000ffff2b7224 */ /* 0x000fe200078e0024 */
[----:B------:R-:W-:Y:S01]  /*5f90*/  PRMT R45, R44, 0x7610, R45 ;  /* 0x000076102c2d7816 */ /* 0x000fe2000000002d */
[----:B------:R-:W-:Y:S01]  /*5fa0*/  IMAD.MOV.U32 R14, RZ, RZ, R13 ;  /* 0x000000ffff0e7224 */ /* 0x000fe200078e000d */
[----:B------:R-:W-:Y:S02]  /*5fb0*/  PRMT R60, R59, 0x7632, R60 ;  /* 0x000076323b3c7816 */ /* 0x000fe4000000003c */
.L_x_10012:
[----:B------:R-:W-:Y:S05]  /*5fc0*/  BSYNC B1 ;  /* 0x0000000000017941 */ /* 0x000fea0003800000 */
.L_x_10010:
        /* <DEDUP_REMOVED lines=11> */
.L_x_10014:
[----:B------:R-:W-:Y:S01]  /*6080*/  IMAD.MOV.U32 R36, RZ, RZ, R43 ;  /* 0x000000ffff247224 */ /* 0x000fe200078e002b */
[----:B------:R-:W-:Y:S01]  /*6090*/  PRMT R44, R45, 0x7610, R44 ;  /* 0x000076102d2c7816 */ /* 0x000fe2000000002c */
[----:B------:R-:W-:Y:S01]  /*60a0*/  IMAD.MOV.U32 R13, RZ, RZ, R12 ;  /* 0x000000ffff0d7224 */ /* 0x000fe200078e000c */
[----:B------:R-:W-:Y:S02]  /*60b0*/  PRMT R59, R59, 0x5410, R59 ;  /* 0x000054103b3b7816 */ /* 0x000fe4000000003b */
.L_x_10015:
[----:B------:R-:W-:Y:S05]  /*60c0*/  BSYNC B1 ;  /* 0x0000000000017941 */ /* 0x000fea0003800000 */
.L_x_10013:
        /* <DEDUP_REMOVED lines=11> */
.L_x_10017:
[----:B------:R-:W-:Y:S01]  /*6180*/  IMAD.MOV.U32 R43, RZ, RZ, R36 ;  /* 0x000000ffff2b7224 */ /* 0x000fe200078e0024 */
[----:B------:R-:W-:Y:S01]  /*6190*/  PRMT R45, R44, 0x7610, R45 ;  /* 0x000076102c2d7816 */ /* 0x000fe2000000002d */
[----:B------:R-:W-:Y:S01]  /*61a0*/  IMAD.MOV.U32 R12, RZ, RZ, R11 ;  /* 0x000000ffff0c7224 */ /* 0x000fe200078e000b */
[----:B------:R-:W-:Y:S02]  /*61b0*/  PRMT R59, R63, 0x7610, R59 ;  /* 0x000076103f3b7816 */ /* 0x000fe4000000003b */
.L_x_10018:
[----:B------:R-:W-:Y:S05]  /*61c0*/  BSYNC B1 ;  /* 0x0000000000017941 */ /* 0x000fea0003800000 */
.L_x_10016:
        /* <DEDUP_REMOVED lines=11> */
.L_x_10020:
[----:B------:R-:W-:Y:S01]  /*6280*/  IMAD.MOV.U32 R36, RZ, RZ, R43 ;  /* 0x000000ffff247224 */ /* 0x000fe200078e002b */
[----:B------:R-:W-:Y:S01]  /*6290*/  PRMT R44, R44, 0x5410, R45 ;  /* 0x000054102c2c7816 */ /* 0x000fe2000000002d */
[----:B------:R-:W-:Y:S01]  /*62a0*/  IMAD.MOV.U32 R11, RZ, RZ, R10 ;  /* 0x000000ffff0b7224 */ /* 0x000fe200078e000a */
[----:B------:R-:W-:Y:S02]  /*62b0*/  PRMT R63, R61, 0x7632, R63 ;  /* 0x000076323d3f7816 */ /* 0x000fe4000000003f */
.L_x_10021:
[----:B------:R-:W-:Y:S05]  /*62c0*/  BSYNC B1 ;  /* 0x0000000000017941 */ /* 0x000fea0003800000 */
.L_x_10019:
        /* <DEDUP_REMOVED lines=11> */
.L_x_10023:
[----:B------:R-:W-:Y:S01]  /*6380*/  IMAD.MOV.U32 R43, RZ, RZ, R36 ;  /* 0x000000ffff2b7224 */ /* 0x000fe200078e0024 */
[----:B------:R-:W-:Y:S01]  /*6390*/  PRMT R44, R44, 0x7632, R44 ;  /* 0x000076322c2c7816 */ /* 0x000fe2000000002c */
[----:B------:R-:W-:Y:S01]  /*63a0*/  IMAD.MOV.U32 R10, RZ, RZ, R9 ;  /* 0x000000ffff0a7224 */ /* 0x000fe200078e0009 */
[----:B------:R-:W-:Y:S02]  /*63b0*/  PRMT R61, R61, 0x5410, R62 ;  /* 0x000054103d3d7816 */ /* 0x000fe4000000003e */
.L_x_10024:
[----:B------:R-:W-:Y:S05]  /*63c0*/  BSYNC B1 ;  /* 0x0000000000017941 */ /* 0x000fea0003800000 */
.L_x_10022:
        /* <DEDUP_REMOVED lines=11> */
.L_x_10026:
[----:B------:R-:W-:Y:S01]  /*6480*/  IMAD.MOV.U32 R36, RZ, RZ, R43 ;  /* 0x000000ffff247224 */ /* 0x000fe200078e002b */
[----:B------:R-:W-:Y:S01]  /*6490*/  PRMT R44, R44, 0x5410, R44 ;  /* 0x000054102c2c7816 */ /* 0x000fe2000000002c */
[----:B------:R-:W-:Y:S01]  /*64a0*/  IMAD.MOV.U32 R9, RZ, RZ, R8 ;  /* 0x000000ffff097224 */ /* 0x000fe200078e0008 */
[----:B------:R-:W-:Y:S02]  /*64b0*/  PRMT R62, R61, 0x7610, R62 ;  /* 0x000076103d3e7816 */ /* 0x000fe4000000003e */
.L_x_10027:
[----:B------:R-:W-:Y:S05]  /*64c0*/  BSYNC B1 ;  /* 0x0000000000017941 */ /* 0x000fea0003800000 */
.L_x_10025:
        /* <DEDUP_REMOVED lines=11> */
.L_x_10029:
[----:B------:R-:W-:Y:S01]  /*6580*/  IMAD.MOV.U32 R43, RZ, RZ, R36 ;  /* 0x000000ffff2b7224 */ /* 0x000fe200078e0024 */
[----:B------:R-:W-:Y:S01]  /*6590*/  PRMT R45, R45, 0x7610, R44 ;  /* 0x000076102d2d7816 */ /* 0x000fe2000000002c */
[----:B------:R-:W-:Y:S01]  /*65a0*/  IMAD.MOV.U32 R8, RZ, RZ, R7 ;  /* 0x000000ffff087224 */ /* 0x000fe200078e0007 */
[----:B------:R-:W-:Y:S02]  /*65b0*/  PRMT R61, R64, 0x7632, R61 ;  /* 0x00007632403d7816 */ /* 0x000fe4000000003d */
.L_x_10030:
[----:B------:R-:W-:Y:S05]  /*65c0*/  BSYNC B1 ;  /* 0x0000000000017941 */ /* 0x000fea0003800000 */
.L_x_10028:
        /* <DEDUP_REMOVED lines=11> */
.L_x_10032:
[----:B------:R-:W-:Y:S01]  /*6680*/  IMAD.MOV.U32 R36, RZ, RZ, R43 ;  /* 0x000000ffff247224 */ /* 0x000fe200078e002b */
[----:B------:R-:W-:Y:S01]  /*6690*/  PRMT R44, R44, 0x7610, R45 ;  /* 0x000076102c2c7816 */ /* 0x000fe2000000002d */
[----:B------:R-:W-:Y:S01]  /*66a0*/  IMAD.MOV.U32 R7, RZ, RZ, R6 ;  /* 0x000000ffff077224 */ /* 0x000fe200078e0006 */
[----:B------:R-:W-:Y:S02]  /*66b0*/  PRMT R64, R64, 0x5410, R64 ;  /* 0x0000541040407816 */ /* 0x000fe40000000040 */
.L_x_10033:
[----:B------:R-:W-:Y:S05]  /*66c0*/  BSYNC B1 ;  /* 0x0000000000017941 */ /* 0x000fea0003800000 */
.L_x_10031:
        /* <DEDUP_REMOVED lines=11> */
.L_x_10035:
[----:B------:R-:W-:Y:S01]  /*6780*/  IMAD.MOV.U32 R43, RZ, RZ, R36 ;  /* 0x000000ffff2b7224 */ /* 0x000fe200078e0024 */
[----:B------:R-:W-:Y:S01]  /*6790*/  PRMT R44, R44, 0x7632, R44 ;  /* 0x000076322c2c7816 */ /* 0x000fe2000000002c */
[----:B------:R-:W-:Y:S01]  /*67a0*/  IMAD.MOV.U32 R6, RZ, RZ, R5 ;  /* 0x000000ffff067224 */ /* 0x000fe200078e0005 */
[----:B------:R-:W-:Y:S02]  /*67b0*/  PRMT R64, R62, 0x7632, R64 ;  /* 0x000076323e407816 */ /* 0x000fe40000000040 */
.L_x_10036:
[----:B------:R-:W-:Y:S05]  /*67c0*/  BSYNC B1 ;  /* 0x0000000000017941 */ /* 0x000fea0003800000 */
.L_x_10034:
        /* <DEDUP_REMOVED lines=11> */
.L_x_10038:
[----:B------:R-:W-:Y:S01]  /*6880*/  PRMT R44, R44, 0x5410, R44 ;  /* 0x000054102c2c7816 */ /* 0x000fe2000000002c */
[----:B------:R-:W-:Y:S01]  /*6890*/  IMAD.MOV.U32 R5, RZ, RZ, R4 ;  /* 0x000000ffff057224 */ /* 0x000fe200078e0004 */
[----:B------:R-:W-:Y:S01]  /*68a0*/  PRMT R62, R62, 0x7610, R63 ;  /* 0x000076103e3e7816 */ /* 0x000fe2000000003f */
[--C-:B------:R-:W-:Y:S01]  /*68b0*/  IMAD.MOV.U32 R36, RZ, RZ, R43.reuse ;  /* 0x000000ffff247224 */ /* 0x100fe200078e002b */
[----:B------:R-:W-:Y:S01]  /*68c0*/  PRMT R63, R63, 0x5410, R44 ;  /* 0x000054103f3f7816 */ /* 0x000fe2000000002c */
[----:B------:R-:W-:Y:S02]  /*68d0*/  IMAD.MOV.U32 R4, RZ, RZ, R43 ;  /* 0x000000ffff047224 */ /* 0x000fe400078e002b */
.L_x_10039:
[----:B------:R-:W-:Y:S05]  /*68e0*/  BSYNC B1 ;  /* 0x0000000000017941 */ /* 0x000fea0003800000 */
.L_x_10037:
[----:B------:R-:W-:Y:S02]  /*68f0*/  IADD3 R39, R39, 0x4, RZ ;  /* 0x0000000427277810 */ /* 0x000fe40007ffe0ff */
[----:B------:R-:W-:Y:S01]  /*6900*/  IADD3 R3, R3, 0x2, RZ ;  /* 0x0000000203037810 */ /* 0x000fe20007ffe0ff */
[----:B------:R-:W-:Y:S01]  /*6910*/  @!P1 CALL.REL.NOINC `(.L_x_10040) ;  /* 0x0000001000009944 */ /* 0x000fe20003c00000 */
[----:B------:R-:W-:Y:S05]  /*6920*/  BRA `(.L_x_10041) ;  /* 0xffffe01000007947 */ /* 0x000fea000383ffff */
.L_x_10040:
[----:B------:R-:W-:Y:S01]  /*6930*/  FADD.FTZ R2, R37, R2 ;  /* 0x0000000225027221 */ /* 0x000fe20000010000 */
[----:B------:R-:W-:Y:S01]  /*6940*/  PRMT R63, R63, 0x7610, R44 ;  /* 0x000076103f3f7816 */ /* 0x000fe2000000002c */
[----:B------:R-:W-:-:S02]  /*6950*/  IMAD.MOV.U32 R3, RZ, RZ, R38 ;  /* 0x000000ffff037224 */ /* 0x000fc400078e0026 */
[----:B------:R-:W-:Y:S02]  /*6960*/  IMAD.MOV.U32 R4, RZ, RZ, R36 ;  /* 0x000000ffff047224 */ /* 0x000fe400078e0024 */
.L_x_9946:
[----:B------:R-:W-:Y:S05]  /*6970*/  BSYNC B0 ;  /* 0x0000000000007941 */ /* 0x000fea0003800000 */
.L_x_9945:
[--C-:B0-----:R-:W-:Y:S01]  /*6980*/  PRMT R44, R63, 0x7632, R62.reuse ;  /* 0x000076323f2c7816 */ /* 0x101fe2000000003e */
        /* <DEDUP_REMOVED lines=92> */
.L_x_10138:
        /* <DEDUP_REMOVED lines=20> */
.L_x_10045:
[----:B------:R-:W-:Y:S01]  /*7090*/  IMAD.MOV.U32 R36, RZ, RZ, R35 ;  /* 0x000000ffff247224 */ /* 0x000fe200078e0023 */
[----:B------:R-:W-:Y:S01]  /*70a0*/  PRMT R44, R44, 0x7610, R52 ;  /* 0x000076102c2c7816 */ /* 0x000fe20000000034 */
[----:B------:R-:W-:Y:S01]  /*70b0*/  IMAD.MOV.U32 R35, RZ, RZ, R34 ;  /* 0x000000ffff237224 */ /* 0x000fe200078e0022 */
[----:B------:R-:W-:Y:S02]  /*70c0*/  PRMT R52, R52, 0x5410, R52 ;  /* 0x0000541034347816 */ /* 0x000fe40000000034 */
.L_x_10046:
[----:B------:R-:W-:Y:S05]  /*70d0*/  BSYNC B1 ;  /* 0x0000000000017941 */ /* 0x000fea0003800000 */
.L_x_10044:
        /* <DEDUP_REMOVED lines=11> */
.L_x_10048:
[----:B------:R-:W-:Y:S01]  /*7190*/  IMAD.MOV.U32 R43, RZ, RZ, R36 ;  /* 0x000000ffff2b7224 */ /* 0x000fe200078e0024 */
[----:B------:R-:W-:Y:S01]  /*71a0*/  PRMT R45, R45, 0x7610, R44 ;  /* 0x000076102d2d7816 */ /* 0x000fe2000000002c */
[----:B------:R-:W-:Y:S01]  /*71b0*/  IMAD.MOV.U32 R34, RZ, RZ, R33 ;  /* 0x000000ffff227224 */ /* 0x000fe200078e0021 */
[----:B------:R-:W-:Y:S02]  /*71c0*/  PRMT R52, R0, 0x7632, R52 ;  /* 0x0000763200347816 */ /* 0x000fe40000000034 */
.L_x_10049:
[----:B------:R-:W-:Y:S05]  /*71d0*/  BSYNC B1 ;  /* 0x0000000000017941 */ /* 0x000fea0003800000 */
.L_x_10047:
        /* <DEDUP_REMOVED lines=11> */
.L_x_10051:
[----:B------:R-:W-:Y:S01]  /*7290*/  IMAD.MOV.U32 R36, RZ, RZ, R43 ;  /* 0x000000ffff247224 */ /* 0x000fe200078e002b */
[----:B------:R-:W-:Y:S01]  /*72a0*/  PRMT R44, R44, 0x7610, R45 ;  /* 0x000076102c2c7816 */ /* 0x000fe2000000002d */
[----:B------:R-:W-:Y:S01]  /*72b0*/  IMAD.MOV.U32 R33, RZ, RZ, R32 ;  /* 0x000000ffff217224 */ /* 0x000fe200078e0020 */
[----:B------:R-:W-:Y:S02]  /*72c0*/  PRMT R0, R0, 0x5410, R0 ;  /* 0x0000541000007816 */ /* 0x000fe40000000000 */
.L_x_10052:
[----:B------:R-:W-:Y:S05]  /*72d0*/  BSYNC B1 ;  /* 0x0000000000017941 */ /* 0x000fea0003800000 */
.L_x_10050:
        /* <DEDUP_REMOVED lines=11> */
.L_x_10054:
[----:B------:R-:W-:Y:S01]  /*7390*/  IMAD.MOV.U32 R43, RZ, RZ, R36 ;  /* 0x000000ffff2b7224 */ /* 0x000fe200078e0024 */
[----:B------:R-:W-:Y:S01]  /*73a0*/  PRMT R45, R45, 0x7610, R44 ;  /* 0x000076102d2d7816 */ /* 0x000fe2000000002c */
[----:B------:R-:W-:Y:S01]  /*73b0*/  IMAD.MOV.U32 R32, RZ, RZ, R31 ;  /* 0x000000ffff207224 */ /* 0x000fe200078e001f */
[----:B------:R-:W-:Y:S02]  /*73c0*/  PRMT R0, R54, 0x7632, R0 ;  /* 0x0000763236007816 */ /* 0x000fe40000000000 */
.L_x_10055:
[----:B------:R-:W-:Y:S05]  /*73d0*/  BSYNC B1 ;  /* 0x0000000000017941 */ /* 0x000fea0003800000 */
.L_x_10053:
        /* <DEDUP_REMOVED lines=11> */
.L_x_10057:
[----:B------:R-:W-:Y:S01]  /*7490*/  IMAD.MOV.U32 R36, RZ, RZ, R43 ;  /* 0x000000ffff247224 */ /* 0x000fe200078e002b */
[----:B------:R-:W-:Y:S01]  /*74a0*/  PRMT R44, R45, 0x7632, R44 ;  /* 0x000076322d2c7816 */ /* 0x000fe2000000002c */
[----:B------:R-:W-:Y:S01]  /*74b0*/  IMAD.MOV.U32 R31, RZ, RZ, R30 ;  /* 0x000000ffff1f7224 */ /* 0x000fe200078e001e */
[----:B------:R-:W-:Y:S02]  /*74c0*/  PRMT R54, R54, 0x5410, R54 ;  /* 0x0000541036367816 */ /* 0x000fe40000000036 */
.L_x_10058:
[----:B------:R-:W-:Y:S05]  /*74d0*/  BSYNC B1 ;  /* 0x0000000000017941 */ /* 0x000fea0003800000 */
.L_x_10056:
        /* <DEDUP_REMOVED lines=11> */
.L_x_10060:
[----:B------:R-:W-:Y:S01]  /*7590*/  IMAD.MOV.U32 R43, RZ, RZ, R36 ;  /* 0x000000ffff2b7224 */ /* 0x000fe200078e0024 */
[----:B------:R-:W-:Y:S01]  /*75a0*/  PRMT R45, R44, 0x7610, R45 ;  /* 0x000076102c2d7816 */ /* 0x000fe2000000002d */
[----:B------:R-:W-:Y:S01]  /*75b0*/  IMAD.MOV.U32 R30, RZ, RZ, R29 ;  /* 0x000000ffff1e7224 */ /* 0x000fe200078e001d */
[----:B------:R-:W-:Y:S02]  /*75c0*/  PRMT R54, R53, 0x7632, R54 ;  /* 0x0000763235367816 */ /* 0x000fe40000000036 */
.L_x_10061:
[----:B------:R-:W-:Y:S05]  /*75d0*/  BSYNC B1 ;  /* 0x0000000000017941 */ /* 0x000fea0003800000 */
.L_x_10059:
        /* <DEDUP_REMOVED lines=11> */
.L_x_10063:
[----:B------:R-:W-:Y:S01]  /*7690*/  IMAD.MOV.U32 R36, RZ, RZ, R43 ;  /* 0x000000ffff247224 */ /* 0x000fe200078e002b */
[----:B------:R-:W-:Y:S01]  /*76a0*/  PRMT R44, R45, 0x7610, R44 ;  /* 0x000076102d2c7816 */ /* 0x000fe2000000002c */
[----:B------:R-:W-:Y:S01]  /*76b0*/  IMAD.MOV.U32 R29, RZ, RZ, R28 ;  /* 0x000000ffff1d7224 */ /* 0x000fe200078e001c */
[----:B------:R-:W-:Y:S02]  /*76c0*/  PRMT R53, R53, 0x5410, R53 ;  /* 0x0000541035357816 */ /* 0x000fe40000000035 */
.L_x_10064:
[----:B------:R-:W-:Y:S05]  /*76d0*/  BSYNC B1 ;  /* 0x0000000000017941 */ /* 0x000fea0003800000 */
.L_x_10062:
        /* <DEDUP_REMOVED lines=11> */
.L_x_10066:
[----:B------:R-:W-:Y:S01]  /*7790*/  IMAD.MOV.U32 R43, RZ, RZ, R36 ;  /* 0x000000ffff2b7224 */ /* 0x000fe200078e0024 */
[----:B------:R-:W-:Y:S01]  /*77a0*/  PRMT R45, R44, 0x7610, R45 ;  /* 0x000076102c2d7816 */ /* 0x000fe2000000002d */
[----:B------:R-:W-:Y:S01]  /*77b0*/  IMAD.MOV.U32 R28, RZ, RZ, R27 ;  /* 0x000000ffff1c7224 */ /* 0x000fe200078e001b */
[----:B------:R-:W-:Y:S02]  /*77c0*/  PRMT R53, R41, 0x7632, R53 ;  /* 0x0000763229357816 */ /* 0x000fe40000000035 */
.L_x_10067:
[----:B------:R-:W-:Y:S05]  /*77d0*/  BSYNC B1 ;  /* 0x0000000000017941 */ /* 0x000fea0003800000 */
.L_x_10065:
        /* <DEDUP_REMOVED lines=11> */
.L_x_10069:
[----:B------:R-:W-:Y:S01]  /*7890*/  IMAD.MOV.U32 R36, RZ, RZ, R43 ;  /* 0x000000ffff247224 */ /* 0x000fe200078e002b */
[----:B------:R-:W-:Y:S01]  /*78a0*/  PRMT R44, R44, 0x5410, R45 ;  /* 0x000054102c2c7816 */ /* 0x000fe2000000002d */
[----:B------:R-:W-:Y:S01]  /*78b0*/  IMAD.MOV.U32 R27, RZ, RZ, R26 ;  /* 0x000000ffff1b7224 */ /* 0x000fe200078e001a */
[----:B------:R-:W-:Y:S02]  /*78c0*/  PRMT R41, R41, 0x5410, R41 ;  /* 0x0000541029297816 */ /* 0x000fe40000000029 */
.L_x_10070:
[----:B------:R-:W-:Y:S05]  /*78d0*/  BSYNC B1 ;  /* 0x0000000000017941 */ /* 0x000fea0003800000 */
.L_x_10068:
        /* <DEDUP_REMOVED lines=11> */
.L_x_10072:
[----:B------:R-:W-:Y:S01]  /*7990*/  IMAD.MOV.U32 R43, RZ, RZ, R36 ;  /* 0x000000ffff2b7224 */ /* 0x000fe200078e0024 */
[----:B------:R-:W-:Y:S01]  /*79a0*/  PRMT R45, R45, 0x7610, R44 ;  /* 0x000076102d2d7816 */ /* 0x000fe2000000002c */
[----:B------:R-:W-:Y:S01]  /*79b0*/  IMAD.MOV.U32 R26, RZ, RZ, R25 ;  /* 0x000000ffff1a7224 */ /* 0x000fe200078e0019 */
[----:B------:R-:W-:Y:S02]  /*79c0*/  PRMT R41, R40, 0x7632, R41 ;  /* 0x0000763228297816 */ /* 0x000fe40000000029 */
.L_x_10073:
[----:B------:R-:W-:Y:S05]  /*79d0*/  BSYNC B1 ;  /* 0x0000000000017941 */ /* 0x000fea0003800000 */
.L_x_10071:
        /* <DEDUP_REMOVED lines=11> */
.L_x_10075:
[----:B------:R-:W-:Y:S01]  /*7a90*/  IMAD.MOV.U32 R36, RZ, RZ, R43 ;  /* 0x000000ffff247224 */ /* 0x000fe200078e002b */
[----:B------:R-:W-:Y:S01]  /*7aa0*/  PRMT R44, R44, 0x7610, R45 ;  /* 0x000076102c2c7816 */ /* 0x000fe2000000002d */
[----:B------:R-:W-:Y:S01]  /*7ab0*/  IMAD.MOV.U32 R25, RZ, RZ, R24 ;  /* 0x000000ffff197224 */ /* 0x000fe200078e0018 */
[----:B------:R-:W-:Y:S02]  /*7ac0*/  PRMT R40, R40, 0x5410, R40 ;  /* 0x0000541028287816 */ /* 0x000fe40000000028 */
.L_x_10076:
[----:B------:R-:W-:Y:S05]  /*7ad0*/  BSYNC B1 ;  /* 0x0000000000017941 */ /* 0x000fea0003800000 */
.L_x_10074:
        /* <DEDUP_REMOVED lines=11> */
.L_x_10078:
[----:B------:R-:W-:Y:S01]  /*7b90*/  IMAD.MOV.U32 R43, RZ, RZ, R36 ;  /* 0x000000ffff2b7224 */ /* 0x000fe200078e0024 */
[----:B------:R-:W-:Y:S01]  /*7ba0*/  PRMT R45, R45, 0x7610, R44 ;  /* 0x000076102d2d7816 */ /* 0x000fe2000000002c */
[----:B------:R-:W-:Y:S01]  /*7bb0*/  IMAD.MOV.U32 R24, RZ, RZ, R23 ;  /* 0x000000ffff187224 */ /* 0x000fe200078e0017 */
[----:B------:R-:W-:Y:S02]  /*7bc0*/  PRMT R40, R56, 0x7632, R40 ;  /* 0x0000763238287816 */ /* 0x000fe40000000028 */
.L_x_10079:
[----:B------:R-:W-:Y:S05]  /*7bd0*/  BSYNC B1 ;  /* 0x0000000000017941 */ /* 0x000fea0003800000 */
.L_x_10077:
        /* <DEDUP_REMOVED lines=11> */
.L_x_10081:
[----:B------:R-:W-:Y:S01]  /*7c90*/  IMAD.MOV.U32 R36, RZ, RZ, R43 ;  /* 0x000000ffff247224 */ /* 0x000fe200078e002b */
[----:B------:R-:W-:Y:S01]  /*7ca0*/  PRMT R44, R45, 0x7632, R44 ;  /* 0x000076322d2c7816 */ /* 0x000fe2000000002c */
[----:B------:R-:W-:Y:S01]  /*7cb0*/  IMAD.MOV.U32 R23, RZ, RZ, R22 ;  /* 0x000000ffff177224 */ /* 0x000fe200078e0016 */
[----:B------:R-:W-:Y:S02]  /*7cc0*/  PRMT R56, R56, 0x5410, R56 ;  /* 0x0000541038387816 */ /* 0x000fe40000000038 */
.L_x_10082:
[----:B------:R-:W-:Y:S05]  /*7cd0*/  BSYNC B1 ;  /* 0x0000000000017941 */ /* 0x000fea0003800000 */
.L_x_10080:
        /* <DEDUP_REMOVED lines=11> */
.L_x_10084:
[----:B------:R-:W-:Y:S01]  /*7d90*/  IMAD.MOV.U32 R43, RZ, RZ, R36 ;  /* 0x000000ffff2b7224 */ /* 0x000fe200078e0024 */
[----:B------:R-:W-:Y:S01]  /*7da0*/  PRMT R45, R44, 0x7610, R45 ;  /* 0x000076102c2d7816 */ /* 0x000fe2000000002d */
[----:B------:R-:W-:Y:S01]  /*7db0*/  IMAD.MOV.U32 R22, RZ, RZ, R21 ;  /* 0x000000ffff167224 */ /* 0x000fe200078e0015 */
[----:B------:R-:W-:Y:S02]  /*7dc0*/  PRMT R56, R55, 0x7632, R56 ;  /* 0x0000763237387816 */ /* 0x000fe40000000038 */
.L_x_10085:
[----:B------:R-:W-:Y:S05]  /*7dd0*/  BSYNC B1 ;  /* 0x0000000000017941 */ /* 0x000fea0003800000 */
.L_x_10083:
        /* <DEDUP_REMOVED lines=11> */
.L_x_10087:
[----:B------:R-:W-:Y:S01]  /*7e90*/  IMAD.MOV.U32 R36, RZ, RZ, R43 ;  /* 0x000000ffff247224 */ /* 0x000fe200078e002b */
[----:B------:R-:W-:Y:S01]  /*7ea0*/  PRMT R44, R44, 0x5410, R45 ;  /* 0x000054102c2c7816 */ /* 0x000fe2000000002d */
[----:B------:R-:W-:Y:S01]  /*7eb0*/  IMAD.MOV.U32 R21, RZ, RZ, R20 ;  /* 0x000000ffff157224 */ /* 0x000fe200078e0014 */
[----:B------:R-:W-:Y:S02]  /*7ec0*/  PRMT R55, R55, 0x5410, R55 ;  /* 0x0000541037377816 */ /* 0x000fe40000000037 */
.L_x_10088:
[----:B------:R-:W-:Y:S05]  /*7ed0*/  BSYNC B1 ;  /* 0x0000000000017941 */ /* 0x000fea0003800000 */
.L_x_10086:
        /* <DEDUP_REMOVED lines=11> */
.L_x_10090:
[----:B------:R-:W-:Y:S01]  /*7f90*/  IMAD.MOV.U32 R43, RZ, RZ, R36 ;  /* 0x000000ffff2b7224 */ /* 0x000fe200078e0024 */
[----:B------:R-:W-:Y:S01]  /*7fa0*/  PRMT R45, R45, 0x7610, R44 ;  /* 0x000076102d2d7816 */ /* 0x000fe2000000002c */
[----:B------:R-:W-:Y:S01]  /*7fb0*/  IMAD.MOV.U32 R20, RZ, RZ, R19 ;  /* 0x000000ffff147224 */ /* 0x000fe200078e0013 */
[----:B------:R-:W-:Y:S02]  /*7fc0*/  PRMT R55, R58, 0x7632, R55 ;  /* 0x000076323a377816 */ /* 0x000fe40000000037 */
.L_x_10091:
[----:B------:R-:W-:Y:S05]  /*7fd0*/  BSYNC B1 ;  /* 0x0000000000017941 */ /* 0x000fea0003800000 */
.L_x_10089:
        /* <DEDUP_REMOVED lines=11> */
.L_x_10093:
[----:B------:R-:W-:Y:S01]  /*8090*/  IMAD.MOV.U32 R36, RZ, RZ, R43 ;  /* 0x000000ffff247224 */ /* 0x000fe200078e002b */
[----:B------:R-:W-:Y:S01]  /*80a0*/  PRMT R44, R45, 0x7632, R44 ;  /* 0x000076322d2c7816 */ /* 0x000fe2000000002c */
[----:B------:R-:W-:Y:S01]  /*80b0*/  IMAD.MOV.U32 R19, RZ, RZ, R18 ;  /* 0x000000ffff137224 */ /* 0x000fe200078e0012 */
[----:B------:R-:W-:Y:S02]  /*80c0*/  PRMT R58, R58, 0x5410, R58 ;  /* 0x000054103a3a7816 */ /* 0x000fe4000000003a */
.L_x_10094:
[----:B------:R-:W-:Y:S05]  /*80d0*/  BSYNC B1 ;  /* 0x0000000000017941 */ /* 0x000fea0003800000 */
.L_x_10092:
        /* <DEDUP_REMOVED lines=11> */
.L_x_10096:
[----:B------:R-:W-:Y:S01]  /*8190*/  IMAD.MOV.U32 R43, RZ, RZ, R36 ;  /* 0x000000ffff2b7224 */ /* 0x000fe200078e0024 */
[----:B------:R-:W-:Y:S01]  /*81a0*/  PRMT R45, R44, 0x7610, R45 ;  /* 0x000076102c2d7816 */ /* 0x000fe2000000002d */
[----:B------:R-:W-:Y:S01]  /*81b0*/  IMAD.MOV.U32 R18, RZ, RZ, R17 ;  /* 0x000000ffff127224 */ /* 0x000fe200078e0011 */
[----:B------:R-:W-:Y:S02]  /*81c0*/  PRMT R58, R57, 0x7632, R58 ;  /* 0x00007632393a7816 */ /* 0x000fe4000000003a */
.L_x_10097:
[----:B------:R-:W-:Y:S05]  /*81d0*/  BSYNC B1 ;  /* 0x0000000000017941 */ /* 0x000fea0003800000 */
.L_x_10095:
        /* <DEDUP_REMOVED lines=11> */
.L_x_10099:
[----:B------:R-:W-:Y:S01]  /*8290*/  IMAD.MOV.U32 R36, RZ, RZ, R43 ;  /* 0x000000ffff247224 */ /* 0x000fe200078e002b */
[----:B------:R-:W-:Y:S01]  /*82a0*/  PRMT R44, R44, 0x5410, R45 ;  /* 0x000054102c2c7816 */ /* 0x000fe2000000002d */
[----:B------:R-:W-:Y:S01]  /*82b0*/  IMAD.MOV.U32 R17, RZ, RZ, R16 ;  /* 0x000000ffff117224 */ /* 0x000fe200078e0010 */
[----:B------:R-:W-:Y:S02]  /*82c0*/  PRMT R57, R57, 0x5410, R57 ;  /* 0x0000541039397816 */ /* 0x000fe40000000039 */
.L_x_10100:
[----:B------:R-:W-:Y:S05]  /*82d0*/  BSYNC B1 ;  /* 0x0000000000017941 */ /* 0x000fea0003800000 */
.L_x_10098:
        /* <DEDUP_REMOVED lines=11> */
.L_x_10102:
[----:B------:R-:W-:Y:S01]  /*8390*/  IMAD.MOV.U32 R43, RZ, RZ, R36 ;  /* 0x000000ffff2b7224 */ /* 0x000fe200078e0024 */
[----:B------:R-:W-:Y:S01]  /*83a0*/  PRMT R45, R45, 0x7610, R44 ;  /* 0x000076102d2d7816 */ /* 0x000fe2000000002c */
[----:B------:R-:W-:Y:S01]  /*83b0*/  IMAD.MOV.U32 R16, RZ, RZ, R15 ;  /* 0x000000ffff107224 */ /* 0x000fe200078e000f */
[----:B------:R-:W-:Y:S02]  /*83c0*/  PRMT R57, R60, 0x7632, R57 ;  /* 0x000076323c397816 */ /* 0x000fe40000000039 */
.L_x_10103:
[----:B------:R-:W-:Y:S05]  /*83d0*/  BSYNC B1 ;  /* 0x0000000000017941 */ /* 0x000fea0003800000 */
.L_x_10101:
        /* <DEDUP_REMOVED lines=11> */
.L_x_10105:
[----:B------:R-:W-:Y:S01]  /*8490*/  IMAD.MOV.U32 R36, RZ, RZ, R43 ;  /* 0x000000ffff247224 */ /* 0x000fe200078e002b */
[----:B------:R-:W-:Y:S01]  /*84a0*/  PRMT R44, R45, 0x7632, R44 ;  /* 0x000076322d2c7816 */ /* 0x000fe2000000002c */
[----:B------:R-:W-:Y:S01]  /*84b0*/  IMAD.MOV.U32 R15, RZ, RZ, R14 ;  /* 0x000000ffff0f7224 */ /* 0x000fe200078e000e */
[----:B------:R-:W-:Y:S02]  /*84c0*/  PRMT R60, R60, 0x5410, R60 ;  /* 0x000054103c3c7816 */ /* 0x000fe4000000003c */
.L_x_10106:
[----:B------:R-:W-:Y:S05]  /*84d0*/  BSYNC B1 ;  /* 0x0000000000017941 */ /* 0x000fea0003800000 */
.L_x_10104:
        /* <DEDUP_REMOVED lines=11> */
.L_x_10108:
[----:B------:R-:W-:Y:S01]  /*8590*/  IMAD.MOV.U32 R43, RZ, RZ, R36 ;  /* 0x000000ffff2b7224 */ /* 0x000fe200078e0024 */
[----:B------:R-:W-:Y:S01]  /*85a0*/  PRMT R45, R44, 0x7610, R45 ;  /* 0x000076102c2d7816 */ /* 0x000fe2000000002d */
[----:B------:R-:W-:Y:S01]  /*85b0*/  IMAD.MOV.U32 R14, RZ, RZ, R13 ;  /* 0x000000ffff0e7224 */ /* 0x000fe200078e000d */
[----:B------:R-:W-:Y:S02]  /*85c0*/  PRMT R60, R59, 0x7632, R60 ;  /* 0x000076323b3c7816 */ /* 0x000fe4000000003c */
.L_x_10109:
[----:B------:R-:W-:Y:S05]  /*85d0*/  BSYNC B1 ;  /* 0x0000000000017941 */ /* 0x000fea0003800000 */
.L_x_10107:
        /* <DEDUP_REMOVED lines=11> */
.L_x_10111:
[----:B------:R-:W-:Y:S01]  /*8690*/  IMAD.MOV.U32 R36, RZ, RZ, R43 ;  /* 0x000000ffff247224 */ /* 0x000fe200078e002b */
[----:B------:R-:W-:Y:S01]  /*86a0*/  PRMT R44, R45, 0x7610, R44 ;  /* 0x000076102d2c7816 */ /* 0x000fe2000000002c */
[----:B------:R-:W-:Y:S01]  /*86b0*/  IMAD.MOV.U32 R13, RZ, RZ, R12 ;  /* 0x000000ffff0d7224 */ /* 0x000fe200078e000c */
[----:B------:R-:W-:Y:S02]  /*86c0*/  PRMT R59, R59, 0x5410, R59 ;  /* 0x000054103b3b7816 */ /* 0x000fe4000000003b */
.L_x_10112:
[----:B------:R-:W-:Y:S05]  /*86d0*/  BSYNC B1 ;  /* 0x0000000000017941 */ /* 0x000fea0003800000 */
.L_x_10110:
        /* <DEDUP_REMOVED lines=11> */
.L_x_10114:
[----:B------:R-:W-:Y:S01]  /*8790*/  IMAD.MOV.U32 R43, RZ, RZ, R36 ;  /* 0x000000ffff2b7224 */ /* 0x000fe200078e0024 */
[----:B------:R-:W-:Y:S01]  /*87a0*/  PRMT R45, R44, 0x7610, R45 ;  /* 0x000076102c2d7816 */ /* 0x000fe2000000002d */
[----:B------:R-:W-:Y:S01]  /*87b0*/  IMAD.MOV.U32 R12, RZ, RZ, R11 ;  /* 0x000000ffff0c7224 */ /* 0x000fe200078e000b */
[----:B------:R-:W-:Y:S02]  /*87c0*/  PRMT R59, R63, 0x7610, R59 ;  /* 0x000076103f3b7816 */ /* 0x000fe4000000003b */
.L_x_10115:
[----:B------:R-:W-:Y:S05]  /*87d0*/  BSYNC B1 ;  /* 0x0000000000017941 */ /* 0x000fea0003800000 */
.L_x_10113:
        /* <DEDUP_REMOVED lines=11> */
.L_x_10117:
[----:B------:R-:W-:Y:S01]  /*8890*/  IMAD.MOV.U32 R36, RZ, RZ, R43 ;  /* 0x000000ffff247224 */ /* 0x000fe200078e002b */
[----:B------:R-:W-:Y:S01]  /*88a0*/  PRMT R44, R44, 0x5410, R45 ;  /* 0x000054102c2c7816 */ /* 0x000fe2000000002d */
[----:B------:R-:W-:Y:S01]  /*88b0*/  IMAD.MOV.U32 R11, RZ, RZ, R10 ;  /* 0x000000ffff0b7224 */ /* 0x000fe200078e000a */
[----:B------:R-:W-:Y:S02]  /*88c0*/  PRMT R63, R61, 0x7632, R63 ;  /* 0x000076323d3f7816 */ /* 0x000fe4000000003f */
.L_x_10118:
[----:B------:R-:W-:Y:S05]  /*88d0*/  BSYNC B1 ;  /* 0x0000000000017941 */ /* 0x000fea0003800000 */
.L_x_10116:
        /* <DEDUP_REMOVED lines=11> */
.L_x_10120:
[----:B------:R-:W-:Y:S01]  /*8990*/  IMAD.MOV.U32 R43, RZ, RZ, R36 ;  /* 0x000000ffff2b7224 */ /* 0x000fe200078e0024 */
[----:B------:R-:W-:Y:S01]  /*89a0*/  PRMT R44, R44, 0x7632, R44 ;  /* 0x000076322c2c7816 */ /* 0x000fe2000000002c */
[----:B------:R-:W-:Y:S01]  /*89b0*/  IMAD.MOV.U32 R10, RZ, RZ, R9 ;  /* 0x000000ffff0a7224 */ /* 0x000fe200078e0009 */
[----:B------:R-:W-:Y:S02]  /*89c0*/  PRMT R61, R61, 0x5410, R62 ;  /* 0x000054103d3d7816 */ /* 0x000fe4000000003e */
.L_x_10121:
[----:B------:R-:W-:Y:S05]  /*89d0*/  BSYNC B1 ;  /* 0x0000000000017941 */ /* 0x000fea0003800000 */
.L_x_10119:
        /* <DEDUP_REMOVED lines=11> */
.L_x_10123:
[----:B------:R-:W-:Y:S01]  /*8a90*/  IMAD.MOV.U32 R36, RZ, RZ, R43 ;  /* 0x000000ffff247224 */ /* 0x000fe200078e002b */
[----:B------:R-:W-:Y:S01]  /*8aa0*/  PRMT R44, R44, 0x5410, R44 ;  /* 0x000054102c2c7816 */ /* 0x000fe2000000002c */
[----:B------:R-:W-:Y:S01]  /*8ab0*/  IMAD.MOV.U32 R9, RZ, RZ, R8 ;  /* 0x000000ffff097224 */ /* 0x000fe200078e0008 */
[----:B------:R-:W-:Y:S02]  /*8ac0*/  PRMT R62, R61, 0x7610, R62 ;  /* 0x000076103d3e7816 */ /* 0x000fe4000000003e */
.L_x_10124:
[----:B------:R-:W-:Y:S05]  /*8ad0*/  BSYNC B1 ;  /* 0x0000000000017941 */ /* 0x000fea0003800000 */
.L_x_10122:
        /* <DEDUP_REMOVED lines=11> */
.L_x_10126:
[----:B------:R-:W-:Y:S01]  /*8b90*/  IMAD.MOV.U32 R43, RZ, RZ, R36 ;  /* 0x000000ffff2b7224 */ /* 0x000fe200078e0024 */
[----:B------:R-:W-:Y:S01]  /*8ba0*/  PRMT R45, R45, 0x7610, R44 ;  /* 0x000076102d2d7816 */ /* 0x000fe2000000002c */
[----:B------:R-:W-:Y:S01]  /*8bb0*/  IMAD.MOV.U32 R8, RZ, RZ, R7 ;  /* 0x000000ffff087224 */ /* 0x000fe200078e0007 */
[----:B------:R-:W-:Y:S02]  /*8bc0*/  PRMT R61, R64, 0x7632, R61 ;  /* 0x00007632403d7816 */ /* 0x000fe4000000003d */
.L_x_10127:
[----:B------:R-:W-:Y:S05]  /*8bd0*/  BSYNC B1 ;  /* 0x0000000000017941 */ /* 0x000fea0003800000 */
.L_x_10125:
        /* <DEDUP_REMOVED lines=11> */
.L_x_10129:
[----:B------:R-:W-:Y:S01]  /*8c90*/  IMAD.MOV.U32 R36, RZ, RZ, R43 ;  /* 0x000000ffff247224 */ /* 0x000fe200078e002b */
[----:B------:R-:W-:Y:S01]  /*8ca0*/  PRMT R44, R44, 0x7610, R45 ;  /* 0x000076102c2c7816 */ /* 0x000fe2000000002d */
[----:B------:R-:W-:Y:S01]  /*8cb0*/  IMAD.MOV.U32 R7, RZ, RZ, R6 ;  /* 0x000000ffff077224 */ /* 0x000fe200078e0006 */
[----:B------:R-:W-:Y:S02]  /*8cc0*/  PRMT R64, R64, 0x5410, R64 ;  /* 0x0000541040407816 */ /* 0x000fe40000000040 */
.L_x_10130:
[----:B------:R-:W-:Y:S05]  /*8cd0*/  BSYNC B1 ;  /* 0x0000000000017941 */ /* 0x000fea0003800000 */
.L_x_10128:
        /* <DEDUP_REMOVED lines=11> */
.L_x_10132:
[----:B------:R-:W-:Y:S01]  /*8d90*/  IMAD.MOV.U32 R43, RZ, RZ, R36 ;  /* 0x000000ffff2b7224 */ /* 0x000fe200078e0024 */
[----:B------:R-:W-:Y:S01]  /*8da0*/  PRMT R44, R44, 0x7632, R44 ;  /* 0x000076322c2c7816 */ /* 0x000fe2000000002c */
[----:B------:R-:W-:Y:S01]  /*8db0*/  IMAD.MOV.U32 R6, RZ, RZ, R5 ;  /* 0x000000ffff067224 */ /* 0x000fe200078e0005 */
[----:B------:R-:W-:Y:S02]  /*8dc0*/  PRMT R64, R62, 0x7632, R64 ;  /* 0x000076323e407816 */ /* 0x000fe40000000040 */
.L_x_10133:
[----:B------:R-:W-:Y:S05]  /*8dd0*/  BSYNC B1 ;  /* 0x0000000000017941 */ /* 0x000fea0003800000 */
.L_x_10131:
        /* <DEDUP_REMOVED lines=11> */
.L_x_10135:
[----:B------:R-:W-:Y:S01]  /*8e90*/  PRMT R44, R44, 0x5410, R44 ;  /* 0x000054102c2c7816 */ /* 0x000fe2000000002c */
[----:B------:R-:W-:Y:S01]  /*8ea0*/  IMAD.MOV.U32 R5, RZ, RZ, R4 ;  /* 0x000000ffff057224 */ /* 0x000fe200078e0004 */
[----:B------:R-:W-:Y:S01]  /*8eb0*/  PRMT R62, R62, 0x7610, R63 ;  /* 0x000076103e3e7816 */ /* 0x000fe2000000003f */
[--C-:B------:R-:W-:Y:S01]  /*8ec0*/  IMAD.MOV.U32 R36, RZ, RZ, R43.reuse ;  /* 0x000000ffff247224 */ /* 0x100fe200078e002b */
[----:B------:R-:W-:Y:S01]  /*8ed0*/  PRMT R63, R63, 0x5410, R44 ;  /* 0x000054103f3f7816 */ /* 0x000fe2000000002c */
[----:B------:R-:W-:Y:S02]  /*8ee0*/  IMAD.MOV.U32 R4, RZ, RZ, R43 ;  /* 0x000000ffff047224 */ /* 0x000fe400078e002b */
.L_x_10136:
[----:B------:R-:W-:Y:S05]  /*8ef0*/  BSYNC B1 ;  /* 0x0000000000017941 */ /* 0x000fea0003800000 */
.L_x_10134:
[----:B------:R-:W-:Y:S02]  /*8f00*/  IADD3 R39, R39, 0x4, RZ ;  /* 0x0000000427277810 */ /* 0x000fe40007ffe0ff */
[----:B------:R-:W-:Y:S01]  /*8f10*/  IADD3 R3, R3, 0x2, RZ ;  /* 0x0000000203037810 */ /* 0x000fe20007ffe0ff */
[----:B------:R-:W-:Y:S01]  /*8f20*/  @!P1 CALL.REL.NOINC `(.L_x_10137) ;  /* 0x0000001000009944 */ /* 0x000fe20003c00000 */
[----:B------:R-:W-:Y:S05]  /*8f30*/  BRA `(.L_x_10138) ;  /* 0xffffe01000007947 */ /* 0x000fea000383ffff */
.L_x_10137:
[----:B------:R-:W-:Y:S01]  /*8f40*/  FADD.FTZ R2, R37, R2 ;  /* 0x0000000225027221 */ /* 0x000fe20000010000 */
[----:B------:R-:W-:Y:S01]  /*8f50*/  PRMT R63, R63, 0x7610, R44 ;  /* 0x000076103f3f7816 */ /* 0x000fe2000000002c */
[----:B------:R-:W-:-:S02]  /*8f60*/  IMAD.MOV.U32 R3, RZ, RZ, R38 ;  /* 0x000000ffff037224 */ /* 0x000fc400078e0026 */
[----:B------:R-:W-:Y:S02]  /*8f70*/  IMAD.MOV.U32 R4, RZ, RZ, R36 ;  /* 0x000000ffff047224 */ /* 0x000fe400078e0024 */
.L_x_10043:
[----:B------:R-:W-:Y:S05]  /*8f80*/  BSYNC B0 ;  /* 0x0000000000007941 */ /* 0x000fea0003800000 */
.L_x_10042:
        /* <DEDUP_REMOVED lines=93> */
.L_x_10235:
        /* <DEDUP_REMOVED lines=20> */
.L_x_10142:
[----:B------:R-:W-:Y:S01]  /*96a0*/  IMAD.MOV.U32 R36, RZ, RZ, R35 ;  /* 0x000000ffff247224 */ /* 0x000fe200078e0023 */
[----:B------:R-:W-:Y:S01]  /*96b0*/  PRMT R44, R44, 0x7610, R52 ;  /* 0x000076102c2c7816 */ /* 0x000fe20000000034 */
[----:B------:R-:W-:Y:S01]  /*96c0*/  IMAD.MOV.U32 R35, RZ, RZ, R34 ;  /* 0x000000ffff237224 */ /* 0x000fe200078e0022 */
[----:B------:R-:W-:Y:S02]  /*96d0*/  PRMT R52, R52, 0x5410, R52 ;  /* 0x0000541034347816 */ /* 0x000fe40000000034 */
.L_x_10143:
[----:B------:R-:W-:Y:S05]  /*96e0*/  BSYNC B1 ;  /* 0x0000000000017941 */ /* 0x000fea0003800000 */
.L_x_10141:
        /* <DEDUP_REMOVED lines=11> */
.L_x_10145:
[----:B------:R-:W-:Y:S01]  /*97a0*/  IMAD.MOV.U32 R43, RZ, RZ, R36 ;  /* 0x000000ffff2b7224 */ /* 0x000fe200078e0024 */
[----:B------:R-:W-:Y:S01]  /*97b0*/  PRMT R45, R45, 0x7610, R44 ;  /* 0x000076102d2d7816 */ /* 0x000fe2000000002c */
[----:B------:R-:W-:Y:S01]  /*97c0*/  IMAD.MOV.U32 R34, RZ, RZ, R33 ;  /* 0x000000ffff227224 */ /* 0x000fe200078e0021 */
[----:B------:R-:W-:Y:S02]  /*97d0*/  PRMT R52, R0, 0x7632, R52 ;  /* 0x0000763200347816 */ /* 0x000fe40000000034 */
.L_x_10146:
[----:B------:R-:W-:Y:S05]  /*97e0*/  BSYNC B1 ;  /* 0x0000000000017941 */ /* 0x000fea0003800000 */
.L_x_10144:
        /* <DEDUP_REMOVED lines=11> */
.L_x_10148:
[----:B------:R-:W-:Y:S01]  /*98a0*/  IMAD.MOV.U32 R36, RZ, RZ, R43 ;  /* 0x000000ffff247224 */ /* 0x000fe200078e002b */
[----:B------:R-:W-:Y:S01]  /*98b0*/  PRMT R44, R44, 0x7610, R45 ;  /* 0x000076102c2c7816 */ /* 0x000fe2000000002d */
[----:B------:R-:W-:Y:S01]  /*98c0*/  IMAD.MOV.U32 R33, RZ, RZ, R32 ;  /* 0x000000ffff217224 */ /* 0x000fe200078e0020 */
[----:B------:R-:W-:Y:S02]  /*98d0*/  PRMT R0, R0, 0x5410, R0 ;  /* 0x0000541000007816 */ /* 0x000fe40000000000 */
.L_x_10149:
[----:B------:R-:W-:Y:S05]  /*98e0*/  BSYNC B1 ;  /* 0x0000000000017941 */ /* 0x000fea0003800000 */
.L_x_10147:
        /* <DEDUP_REMOVED lines=11> */
.L_x_10151:
[----:B------:R-:W-:Y:S01]  /*99a0*/  IMAD.MOV.U32 R43, RZ, RZ, R36 ;  /* 0x000000ffff2b7224 */ /* 0x000fe200078e0024 */
[----:B------:R-:W-:Y:S01]  /*99b0*/  PRMT R45, R45, 0x7610, R44 ;  /* 0x000076102d2d7816 */ /* 0x000fe2000000002c */
[----:B------:R-:W-:Y:S01]  /*99c0*/  IMAD.MOV.U32 R32, RZ, RZ, R31 ;  /* 0x000000ffff207224 */ /* 0x000fe200078e001f */
[----:B------:R-:W-:Y:S02]  /*99d0*/  PRMT R0, R54, 0x7632, R0 ;  /* 0x0000763236007816 */ /* 0x000fe40000000000 */
.L_x_10152:
[----:B------:R-:W-:Y:S05]  /*99e0*/  BSYNC B1 ;  /* 0x0000000000017941 */ /* 0x000fea0003800000 */
.L_x_10150:
        /* <DEDUP_REMOVED lines=11> */
.L_x_10154:
[----:B------:R-:W-:Y:S01]  /*9aa0*/  IMAD.MOV.U32 R36, RZ, RZ, R43 ;  /* 0x000000ffff247224 */ /* 0x000fe200078e002b */
[----:B------:R-:W-:Y:S01]  /*9ab0*/  PRMT R44, R45, 0x7632, R44 ;  /* 0x000076322d2c7816 */ /* 0x000fe2000000002c */
[----:B------:R-:W-:Y:S01]  /*9ac0*/  IMAD.MOV.U32 R31, RZ, RZ, R30 ;  /* 0x000000ffff1f7224 */ /* 0x000fe200078e001e */
[----:B------:R-:W-:Y:S02]  /*9ad0*/  PRMT R54, R54, 0x5410, R54 ;  /* 0x0000541036367816 */ /* 0x000fe40000000036 */
.L_x_10155:
[----:B------:R-:W-:Y:S05]  /*9ae0*/  BSYNC B1 ;  /* 0x0000000000017941 */ /* 0x000fea0003800000 */
.L_x_10153:
        /* <DEDUP_REMOVED lines=11> */
.L_x_10157:
[----:B------:R-:W-:Y:S01]  /*9ba0*/  IMAD.MOV.U32 R43, RZ, RZ, R36 ;  /* 0x000000ffff2b7224 */ /* 0x000fe200078e0024 */
[----:B------:R-:W-:Y:S01]  /*9bb0*/  PRMT R45, R44, 0x7610, R45 ;  /* 0x000076102c2d7816 */ /* 0x000fe2000000002d */
[----:B------:R-:W-:Y:S01]  /*9bc0*/  IMAD.MOV.U32 R30, RZ, RZ, R29 ;  /* 0x000000ffff1e7224 */ /* 0x000fe200078e001d */
[----:B------:R-:W-:Y:S02]  /*9bd0*/  PRMT R54, R53, 0x7632, R54 ;  /* 0x0000763235367816 */ /* 0x000fe40000000036 */
.L_x_10158:
[----:B------:R-:W-:Y:S05]  /*9be0*/  BSYNC B1 ;  /* 0x0000000000017941 */ /* 0x000fea0003800000 */
.L_x_10156:
        /* <DEDUP_REMOVED lines=11> */
.L_x_10160:
[----:B------:R-:W-:Y:S01]  /*9ca0*/  IMAD.MOV.U32 R36, RZ, RZ, R43 ;  /* 0x000000ffff247224 */ /* 0x000fe200078e002b */
[----:B------:R-:W-:Y:S01]  /*9cb0*/  PRMT R44, R45, 0x7610, R44 ;  /* 0x000076102d2c7816 */ /* 0x000fe2000000002c */
[----:B------:R-:W-:Y:S01]  /*9cc0*/  IMAD.MOV.U32 R29, RZ, RZ, R28 ;  /* 0x000000ffff1d7224 */ /* 0x000fe200078e001c */
[----:B------:R-:W-:Y:S02]  /*9cd0*/  PRMT R53, R53, 0x5410, R53 ;  /* 0x0000541035357816 */ /* 0x000fe40000000035 */
.L_x_10161:
[----:B------:R-:W-:Y:S05]  /*9ce0*/  BSYNC B1 ;  /* 0x0000000000017941 */ /* 0x000fea0003800000 */
.L_x_10159:
        /* <DEDUP_REMOVED lines=11> */
.L_x_10163:
[----:B------:R-:W-:Y:S01]  /*9da0*/  IMAD.MOV.U32 R43, RZ, RZ, R36 ;  /* 0x000000ffff2b7224 */ /* 0x000fe200078e0024 */
[----:B------:R-:W-:Y:S01]  /*9db0*/  PRMT R45, R44, 0x7610, R45 ;  /* 0x000076102c2d7816 */ /* 0x000fe2000000002d */
[----:B------:R-:W-:Y:S01]  /*9dc0*/  IMAD.MOV.U32 R28, RZ, RZ, R27 ;  /* 0x000000ffff1c7224 */ /* 0x000fe200078e001b */
[----:B------:R-:W-:Y:S02]  /*9dd0*/  PRMT R53, R41, 0x7632, R53 ;  /* 0x0000763229357816 */ /* 0x000fe40000000035 */
.L_x_10164:
[----:B------:R-:W-:Y:S05]  /*9de0*/  BSYNC B1 ;  /* 0x0000000000017941 */ /* 0x000fea0003800000 */
.L_x_10162:
        /* <DEDUP_REMOVED lines=11> */
.L_x_10166:
[----:B------:R-:W-:Y:S01]  /*9ea0*/  IMAD.MOV.U32 R36, RZ, RZ, R43 ;  /* 0x000000ffff247224 */ /* 0x000fe200078e002b */
[----:B------:R-:W-:Y:S01]  /*9eb0*/  PRMT R44, R44, 0x5410, R45 ;  /* 0x000054102c2c7816 */ /* 0x000fe2000000002d */
[----:B------:R-:W-:Y:S01]  /*9ec0*/  IMAD.MOV.U32 R27, RZ, RZ, R26 ;  /* 0x000000ffff1b7224 */ /* 0x000fe200078e001a */
[----:B------:R-:W-:Y:S02]  /*9ed0*/  PRMT R41, R41, 0x5410, R41 ;  /* 0x0000541029297816 */ /* 0x000fe40000000029 */
.L_x_10167:
[----:B------:R-:W-:Y:S05]  /*9ee0*/  BSYNC B1 ;  /* 0x0000000000017941 */ /* 0x000fea0003800000 */
.L_x_10165:
        /* <DEDUP_REMOVED lines=11> */
.L_x_10169:
[----:B------:R-:W-:Y:S01]  /*9fa0*/  IMAD.MOV.U32 R43, RZ, RZ, R36 ;  /* 0x000000ffff2b7224 */ /* 0x000fe200078e0024 */
[----:B------:R-:W-:Y:S01]  /*9fb0*/  PRMT R45, R45, 0x7610, R44 ;  /* 0x000076102d2d7816 */ /* 0x000fe2000000002c */
[----:B------:R-:W-:Y:S01]  /*9fc0*/  IMAD.MOV.U32 R26, RZ, RZ, R25 ;  /* 0x000000ffff1a7224 */ /* 0x000fe200078e0019 */
[----:B------:R-:W-:Y:S02]  /*9fd0*/  PRMT R41, R40, 0x7632, R41 ;  /* 0x0000763228297816 */ /* 0x000fe40000000029 */
.L_x_10170:
[----:B------:R-:W-:Y:S05]  /*9fe0*/  BSYNC B1 ;  /* 0x0000000000017941 */ /* 0x000fea0003800000 */
.L_x_10168:
        /* <DEDUP_REMOVED lines=11> */
.L_x_10172:
[----:B------:R-:W-:Y:S01]  /*a0a0*/  IMAD.MOV.U32 R36, RZ, RZ, R43 ;  /* 0x000000ffff247224 */ /* 0x000fe200078e002b */
[----:B------:R-:W-:Y:S01]  /*a0b0*/  PRMT R44, R44, 0x7610, R45 ;  /* 0x000076102c2c7816 */ /* 0x000fe2000000002d */
[----:B------:R-:W-:Y:S01]  /*a0c0*/  IMAD.MOV.U32 R25, RZ, RZ, R24 ;  /* 0x000000ffff197224 */ /* 0x000fe200078e0018 */
[----:B------:R-:W-:Y:S02]  /*a0d0*/  PRMT R40, R40, 0x5410, R40 ;  /* 0x0000541028287816 */ /* 0x000fe40000000028 */
.L_x_10173:
[----:B------:R-:W-:Y:S05]  /*a0e0*/  BSYNC B1 ;  /* 0x0000000000017941 */ /* 0x000fea0003800000 */
.L_x_10171:
        /* <DEDUP_REMOVED lines=11> */
.L_x_10175:
[----:B------:R-:W-:Y:S01]  /*a1a0*/  IMAD.MOV.U32 R43, RZ, RZ, R36 ;  /* 0x000000ffff2b7224 */ /* 0x000fe200078e0024 */
[----:B------:R-:W-:Y:S01]  /*a1b0*/  PRMT R45, R45, 0x7610, R44 ;  /* 0x000076102d2d7816 */ /* 0x000fe2000000002c */
[----:B------:R-:W-:Y:S01]  /*a1c0*/  IMAD.MOV.U32 R24, RZ, RZ, R23 ;  /* 0x000000ffff187224 */ /* 0x000fe200078e0017 */
[----:B------:R-:W-:Y:S02]  /*a1d0*/  PRMT R40, R56, 0x7632, R40 ;  /* 0x0000763238287816 */ /* 0x000fe40000000028 */
.L_x_10176:
[----:B------:R-:W-:Y:S05]  /*a1e0*/  BSYNC B1 ;  /* 0x0000000000017941 */ /* 0x000fea0003800000 */
.L_x_10174:
        /* <DEDUP_REMOVED lines=11> */
.L_x_10178:
[----:B------:R-:W-:Y:S01]  /*a2a0*/  IMAD.MOV.U32 R36, RZ, RZ, R43 ;  /* 0x000000ffff247224 */ /* 0x000fe200078e002b */
[----:B------:R-:W-:Y:S01]  /*a2b0*/  PRMT R44, R45, 0x7632, R44 ;  /* 0x000076322d2c7816 */ /* 0x000fe2000000002c */
[----:B------:R-:W-:Y:S01]  /*a2c0*/  IMAD.MOV.U32 R23, RZ, RZ, R22 ;  /* 0x000000ffff177224 */ /* 0x000fe200078e0016 */
[----:B------:R-:W-:Y:S02]  /*a2d0*/  PRMT R56, R56, 0x5410, R56 ;  /* 0x0000541038387816 */ /* 0x000fe40000000038 */
.L_x_10179:
[----:B------:R-:W-:Y:S05]  /*a2e0*/  BSYNC B1 ;  /* 0x0000000000017941 */ /* 0x000fea0003800000 */
.L_x_10177:
        /* <DEDUP_REMOVED lines=11> */
.L_x_10181:
[----:B------:R-:W-:Y:S01]  /*a3a0*/  IMAD.MOV.U32 R43, RZ, RZ, R36 ;  /* 0x000000ffff2b7224 */ /* 0x000fe200078e0024 */
[----:B------:R-:W-:Y:S01]  /*a3b0*/  PRMT R45, R44, 0x7610, R45 ;  /* 0x000076102c2d7816 */ /* 0x000fe2000000002d */
[----:B------:R-:W-:Y:S01]  /*a3c0*/  IMAD.MOV.U32 R22, RZ, RZ, R21 ;  /* 0x000000ffff167224 */ /* 0x000fe200078e0015 */
[----:B------:R-:W-:Y:S02]  /*a3d0*/  PRMT R56, R55, 0x7632, R56 ;  /* 0x0000763237387816 */ /* 0x000fe40000000038 */
.L_x_10182:
[----:B------:R-:W-:Y:S05]  /*a3e0*/  BSYNC B1 ;  /* 0x0000000000017941 */ /* 0x000fea0003800000 */
.L_x_10180:
        /* <DEDUP_REMOVED lines=11> */
.L_x_10184:
[----:B------:R-:W-:Y:S01]  /*a4a0*/  IMAD.MOV.U32 R36, RZ, RZ, R43 ;  /* 0x000000ffff247224 */ /* 0x000fe200078e002b */
[----:B------:R-:W-:Y:S01]  /*a4b0*/  PRMT R44, R44, 0x5410, R45 ;  /* 0x000054102c2c7816 */ /* 0x000fe2000000002d */
[----:B------:R-:W-:Y:S01]  /*a4c0*/  IMAD.MOV.U32 R21, RZ, RZ, R20 ;  /* 0x000000ffff157224 */ /* 0x000fe200078e0014 */
[----:B------:R-:W-:Y:S02]  /*a4d0*/  PRMT R55, R55, 0x5410, R55 ;  /* 0x0000541037377816 */ /* 0x000fe40000000037 */
.L_x_10185:
[----:B------:R-:W-:Y:S05]  /*a4e0*/  BSYNC B1 ;  /* 0x0000000000017941 */ /* 0x000fea0003800000 */
.L_x_10183:
        /* <DEDUP_REMOVED lines=11> */
.L_x_10187:
[----:B------:R-:W-:Y:S01]  /*a5a0*/  IMAD.MOV.U32 R43, RZ, RZ, R36 ;  /* 0x000000ffff2b7224 */ /* 0x000fe200078e0024 */
[----:B------:R-:W-:Y:S01]  /*a5b0*/  PRMT R45, R45, 0x7610, R44 ;  /* 0x000076102d2d7816 */ /* 0x000fe2000000002c */
[----:B------:R-:W-:Y:S01]  /*a5c0*/  IMAD.MOV.U32 R20, RZ, RZ, R19 ;  /* 0x000000ffff147224 */ /* 0x000fe200078e0013 */
[----:B------:R-:W-:Y:S02]  /*a5d0*/  PRMT R55, R58, 0x7632, R55 ;  /* 0x000076323a377816 */ /* 0x000fe40000000037 */
.L_x_10188:
[----:B------:R-:W-:Y:S05]  /*a5e0*/  BSYNC B1 ;  /* 0x0000000000017941 */ /* 0x000fea0003800000 */
.L_x_10186:
        /* <DEDUP_REMOVED lines=11> */
.L_x_10190:
[----:B------:R-:W-:Y:S01]  /*a6a0*/  IMAD.MOV.U32 R36, RZ, RZ, R43 ;  /* 0x000000ffff247224 */ /* 0x000fe200078e002b */
[----:B------:R-:W-:Y:S01]  /*a6b0*/  PRMT R44, R45, 0x7632, R44 ;  /* 0x000076322d2c7816 */ /* 0x000fe2000000002c */
[----:B------:R-:W-:Y:S01]  /*a6c0*/  IMAD.MOV.U32 R19, RZ, RZ, R18 ;  /* 0x000000ffff137224 */ /* 0x000fe200078e0012 */
[----:B------:R-:W-:Y:S02]  /*a6d0*/  PRMT R58, R58, 0x5410, R58 ;  /* 0x000054103a3a7816 */ /* 0x000fe4000000003a */
.L_x_10191:
[----:B------:R-:W-:Y:S05]  /*a6e0*/  BSYNC B1 ;  /* 0x0000000000017941 */ /* 0x000fea0003800000 */
.L_x_10189:
        /* <DEDUP_REMOVED lines=11> */
.L_x_10193:
[----:B------:R-:W-:Y:S01]  /*a7a0*/  IMAD.MOV.U32 R43, RZ, RZ, R36 ;  /* 0x000000ffff2b7224 */ /* 0x000fe200078e0024 */
[----:B------:R-:W-:Y:S01]  /*a7b0*/  PRMT R45, R44, 0x7610, R45 ;  /* 0x000076102c2d7816 */ /* 0x000fe2000000002d */
[----:B------:R-:W-:Y:S01]  /*a7c0*/  IMAD.MOV.U32 R18, RZ, RZ, R17 ;  /* 0x000000ffff127224 */ /* 0x000fe200078e0011 */
[----:B------:R-:W-:Y:S02]  /*a7d0*/  PRMT R58, R57, 0x7632, R58 ;  /* 0x00007632393a7816 */ /* 0x000fe4000000003a */
.L_x_10194:
[----:B------:R-:W-:Y:S05]  /*a7e0*/  BSYNC B1 ;  /* 0x0000000000017941 */ /* 0x000fea0003800000 */
.L_x_10192:
        /* <DEDUP_REMOVED lines=11> */
.L_x_10196:
[----:B------:R-:W-:Y:S01]  /*a8a0*/  IMAD.MOV.U32 R36, RZ, RZ, R43 ;  /* 0x000000ffff247224 */ /* 0x000fe200078e002b */
[----:B------:R-:W-:Y:S01]  /*a8b0*/  PRMT R44, R44, 0x5410, R45 ;  /* 0x000054102c2c7816 */ /* 0x000fe2000000002d */
[----:B------:R-:W-:Y:S01]  /*a8c0*/  IMAD.MOV.U32 R17, RZ, RZ, R16 ;  /* 0x000000ffff117224 */ /* 0x000fe200078e0010 */
[----:B------:R-:W-:Y:S02]  /*a8d0*/  PRMT R57, R57, 0x5410, R57 ;  /* 0x0000541039397816 */ /* 0x000fe40000000039 */
.L_x_10197:
[----:B------:R-:W-:Y:S05]  /*a8e0*/  BSYNC B1 ;  /* 0x0000000000017941 */ /* 0x000fea0003800000 */
.L_x_10195:
        /* <DEDUP_REMOVED lines=11> */
.L_x_10199:
[----:B------:R-:W-:Y:S01]  /*a9a0*/  IMAD.MOV.U32 R43, RZ, RZ, R36 ;  /* 0x000000ffff2b7224 */ /* 0x000fe200078e0024 */
[----:B------:R-:W-:Y:S01]  /*a9b0*/  PRMT R45, R45, 0x7610, R44 ;  /* 0x000076102d2d7816 */ /* 0x000fe2000000002c */
[----:B------:R-:W-:Y:S01]  /*a9c0*/  IMAD.MOV.U32 R16, RZ, RZ, R15 ;  /* 0x000000ffff107224 */ /* 0x000fe200078e000f */
[----:B------:R-:W-:Y:S02]  /*a9d0*/  PRMT R57, R60, 0x7632, R57 ;  /* 0x000076323c397816 */ /* 0x000fe40000000039 */
.L_x_10200:
[----:B------:R-:W-:Y:S05]  /*a9e0*/  BSYNC B1 ;  /* 0x0000000000017941 */ /* 0x000fea0003800000 */
.L_x_10198:
        /* <DEDUP_REMOVED lines=11> */
.L_x_10202:
[----:B------:R-:W-:Y:S01]  /*aaa0*/  IMAD.MOV.U32 R36, RZ, RZ, R43 ;  /* 0x000000ffff247224 */ /* 0x000fe200078e002b */
[----:B------:R-:W-:Y:S01]  /*aab0*/  PRMT R44, R45, 0x7632, R44 ;  /* 0x000076322d2c7816 */ /* 0x000fe2000000002c */
[----:B------:R-:W-:Y:S01]  /*aac0*/  IMAD.MOV.U32 R15, RZ, RZ, R14 ;  /* 0x000000ffff0f7224 */ /* 0x000fe200078e000e */
[----:B------:R-:W-:Y:S02]  /*aad0*/  PRMT R60, R60, 0x5410, R60 ;  /* 0x000054103c3c7816 */ /* 0x000fe4000000003c */
.L_x_10203:
[----:B------:R-:W-:Y:S05]  /*aae0*/  BSYNC B1 ;  /* 0x0000000000017941 */ /* 0x000fea0003800000 */
.L_x_10201:
        /* <DEDUP_REMOVED lines=11> */
.L_x_10205:
[----:B------:R-:W-:Y:S01]  /*aba0*/  IMAD.MOV.U32 R43, RZ, RZ, R36 ;  /* 0x000000ffff2b7224 */ /* 0x000fe200078e0024 */
[----:B------:R-:W-:Y:S01]  /*abb0*/  PRMT R45, R44, 0x7610, R45 ;  /* 0x000076102c2d7816 */ /* 0x000fe2000000002d */
[----:B------:R-:W-:Y:S01]  /*abc0*/  IMAD.MOV.U32 R14, RZ, RZ, R13 ;  /* 0x000000ffff0e7224 */ /* 0x000fe200078e000d */
[----:B------:R-:W-:Y:S02]  /*abd0*/  PRMT R60, R59, 0x7632, R60 ;  /* 0x000076323b3c7816 */ /* 0x000fe4000000003c */
.L_x_10206:
[----:B------:R-:W-:Y:S05]  /*abe0*/  BSYNC B1 ;  /* 0x0000000000017941 */ /* 0x000fea0003800000 */
.L_x_10204:
        /* <DEDUP_REMOVED lines=11> */
.L_x_10208:
[----:B------:R-:W-:Y:S01]  /*aca0*/  IMAD.MOV.U32 R36, RZ, RZ, R43 ;  /* 0x000000ffff247224 */ /* 0x000fe200078e002b */
[----:B------:R-:W-:Y:S01]  /*acb0*/  PRMT R44, R45, 0x7610, R44 ;  /* 0x000076102d2c7816 */ /* 0x000fe2000000002c */
[----:B------:R-:W-:Y:S01]  /*acc0*/  IMAD.MOV.U32 R13, RZ, RZ, R12 ;  /* 0x000000ffff0d7224 */ /* 0x000fe200078e000c */
[----:B------:R-:W-:Y:S02]  /*acd0*/  PRMT R59, R59, 0x5410, R59 ;  /* 0x000054103b3b7816 */ /* 0x000fe4000000003b */
.L_x_10209:
[----:B------:R-:W-:Y:S05]  /*ace0*/  BSYNC B1 ;  /* 0x0000000000017941 */ /* 0x000fea0003800000 */
.L_x_10207:
        /* <DEDUP_REMOVED lines=11> */
.L_x_10211:
[----:B------:R-:W-:Y:S01]  /*ada0*/  IMAD.MOV.U32 R43, RZ, RZ, R36 ;  /* 0x000000ffff2b7224 */ /* 0x000fe200078e0024 */
[----:B------:R-:W-:Y:S01]  /*adb0*/  PRMT R45, R44, 0x7610, R45 ;  /* 0x000076102c2d7816 */ /* 0x000fe2000000002d */
[----:B------:R-:W-:Y:S01]  /*adc0*/  IMAD.MOV.U32 R12, RZ, RZ, R11 ;  /* 0x000000ffff0c7224 */ /* 0x000fe200078e000b */
[----:B------:R-:W-:Y:S02]  /*add0*/  PRMT R59, R63, 0x7610, R59 ;  /* 0x000076103f3b7816 */ /* 0x000fe4000000003b */
.L_x_10212:
[----:B------:R-:W-:Y:S05]  /*ade0*/  BSYNC B1 ;  /* 0x0000000000017941 */ /* 0x000fea0003800000 */
.L_x_10210:
        /* <DEDUP_REMOVED lines=11> */
.L_x_10214:
[----:B------:R-:W-:Y:S01]  /*aea0*/  IMAD.MOV.U32 R36, RZ, RZ, R43 ;  /* 0x000000ffff247224 */ /* 0x000fe200078e002b */
[----:B------:R-:W-:Y:S01]  /*aeb0*/  PRMT R44, R44, 0x5410, R45 ;  /* 0x000054102c2c7816 */ /* 0x000fe2000000002d */
[----:B------:R-:W-:Y:S01]  /*aec0*/  IMAD.MOV.U32 R11, RZ, RZ, R10 ;  /* 0x000000ffff0b7224 */ /* 0x000fe200078e000a */
[----:B------:R-:W-:Y:S02]  /*aed0*/  PRMT R63, R61, 0x7632, R63 ;  /* 0x000076323d3f7816 */ /* 0x000fe4000000003f */
.L_x_10215:
[----:B------:R-:W-:Y:S05]  /*aee0*/  BSYNC B1 ;  /* 0x0000000000017941 */ /* 0x000fea0003800000 */
.L_x_10213:
        /* <DEDUP_REMOVED lines=11> */
.L_x_10217:
[----:B------:R-:W-:Y:S01]  /*afa0*/  IMAD.MOV.U32 R43, RZ, RZ, R36 ;  /* 0x000000ffff2b7224 */ /* 0x000fe200078e0024 */
[----:B------:R-:W-:Y:S01]  /*afb0*/  PRMT R44, R44, 0x7632, R44 ;  /* 0x000076322c2c7816 */ /* 0x000fe2000000002c */
[----:B------:R-:W-:Y:S01]  /*afc0*/  IMAD.MOV.U32 R10, RZ, RZ, R9 ;  /* 0x000000ffff0a7224 */ /* 0x000fe200078e0009 */
[----:B------:R-:W-:Y:S02]  /*afd0*/  PRMT R61, R61, 0x5410, R62 ;  /* 0x000054103d3d7816 */ /* 0x000fe4000000003e */
.L_x_10218:
[----:B------:R-:W-:Y:S05]  /*afe0*/  BSYNC B1 ;  /* 0x0000000000017941 */ /* 0x000fea0003800000 */
.L_x_10216:
        /* <DEDUP_REMOVED lines=11> */
.L_x_10220:
[----:B------:R-:W-:Y:S01]  /*b0a0*/  IMAD.MOV.U32 R36, RZ, RZ, R43 ;  /* 0x000000ffff247224 */ /* 0x000fe200078e002b */
[----:B------:R-:W-:Y:S01]  /*b0b0*/  PRMT R44, R44, 0x5410, R44 ;  /* 0x000054102c2c7816 */ /* 0x000fe2000000002c */
[----:B------:R-:W-:Y:S01]  /*b0c0*/  IMAD.MOV.U32 R9, RZ, RZ, R8 ;  /* 0x000000ffff097224 */ /* 0x000fe200078e0008 */
[----:B------:R-:W-:Y:S02]  /*b0d0*/  PRMT R62, R61, 0x7610, R62 ;  /* 0x000076103d3e7816 */ /* 0x000fe4000000003e */
.L_x_10221:
[----:B------:R-:W-:Y:S05]  /*b0e0*/  BSYNC B1 ;  /* 0x0000000000017941 */ /* 0x000fea0003800000 */
.L_x_10219:
        /* <DEDUP_REMOVED lines=11> */
.L_x_10223:
[----:B------:R-:W-:Y:S01]  /*b1a0*/  IMAD.MOV.U32 R43, RZ, RZ, R36 ;  /* 0x000000ffff2b7224 */ /* 0x000fe200078e0024 */
[----:B------:R-:W-:Y:S01]  /*b1b0*/  PRMT R45, R45, 0x7610, R44 ;  /* 0x000076102d2d7816 */ /* 0x000fe2000000002c */
[----:B------:R-:W-:Y:S01]  /*b1c0*/  IMAD.MOV.U32 R8, RZ, RZ, R7 ;  /* 0x000000ffff087224 */ /* 0x000fe200078e0007 */
[----:B------:R-:W-:Y:S02]  /*b1d0*/  PRMT R61, R64, 0x7632, R61 ;  /* 0x00007632403d7816 */ /* 0x000fe4000000003d */
.L_x_10224:
[----:B------:R-:W-:Y:S05]  /*b1e0*/  BSYNC B1 ;  /* 0x0000000000017941 */ /* 0x000fea0003800000 */
.L_x_10222:
        /* <DEDUP_REMOVED lines=11> */
.L_x_10226:
[----:B------:R-:W-:Y:S01]  /*b2a0*/  IMAD.MOV.U32 R36, RZ, RZ, R43 ;  /* 0x000000ffff247224 */ /* 0x000fe200078e002b */
[----:B------:R-:W-:Y:S01]  /*b2b0*/  PRMT R44, R44, 0x7610, R45 ;  /* 0x000076102c2c7816 */ /* 0x000fe2000000002d */
[----:B------:R-:W-:Y:S01]  /*b2c0*/  IMAD.MOV.U32 R7, RZ, RZ, R6 ;  /* 0x000000ffff077224 */ /* 0x000fe200078e0006 */
[----:B------:R-:W-:Y:S02]  /*b2d0*/  PRMT R64, R64, 0x5410, R64 ;  /* 0x0000541040407816 */ /* 0x000fe40000000040 */
.L_x_10227:
[----:B------:R-:W-:Y:S05]  /*b2e0*/  BSYNC B1 ;  /* 0x0000000000017941 */ /* 0x000fea0003800000 */
.L_x_10225:
        /* <DEDUP_REMOVED lines=11> */
.L_x_10229:
[----:B------:R-:W-:Y:S01]  /*b3a0*/  IMAD.MOV.U32 R43, RZ, RZ, R36 ;  /* 0x000000ffff2b7224 */ /* 0x000fe200078e0024 */
[----:B------:R-:W-:Y:S01]  /*b3b0*/  PRMT R44, R44, 0x7632, R44 ;  /* 0x000076322c2c7816 */ /* 0x000fe2000000002c */
[----:B------:R-:W-:Y:S01]  /*b3c0*/  IMAD.MOV.U32 R6, RZ, RZ, R5 ;  /* 0x000000ffff067224 */ /* 0x000fe200078e0005 */
[----:B------:R-:W-:Y:S02]  /*b3d0*/  PRMT R64, R62, 0x7632, R64 ;  /* 0x000076323e407816 */ /* 0x000fe40000000040 */
.L_x_10230:
[----:B------:R-:W-:Y:S05]  /*b3e0*/  BSYNC B1 ;  /* 0x0000000000017941 */ /* 0x000fea0003800000 */
.L_x_10228:
        /* <DEDUP_REMOVED lines=11> */
.L_x_10232:
[----:B------:R-:W-:Y:S01]  /*b4a0*/  PRMT R44, R44, 0x5410, R44 ;  /* 0x000054102c2c7816 */ /* 0x000fe2000000002c */
[----:B------:R-:W-:Y:S01]  /*b4b0*/  IMAD.MOV.U32 R5, RZ, RZ, R4 ;  /* 0x000000ffff057224 */ /* 0x000fe200078e0004 */
[----:B------:R-:W-:Y:S01]  /*b4c0*/  PRMT R62, R62, 0x7610, R63 ;  /* 0x000076103e3e7816 */ /* 0x000fe2000000003f */
[--C-:B------:R-:W-:Y:S01]  /*b4d0*/  IMAD.MOV.U32 R36, RZ, RZ, R43.reuse ;  /* 0x000000ffff247224 */ /* 0x100fe200078e002b */
[----:B------:R-:W-:Y:S01]  /*b4e0*/  PRMT R63, R63, 0x5410, R44 ;  /* 0x000054103f3f7816 */ /* 0x000fe2000000002c */
[----:B------:R-:W-:Y:S02]  /*b4f0*/  IMAD.MOV.U32 R4, RZ, RZ, R43 ;  /* 0x000000ffff047224 */ /* 0x000fe400078e002b */
.L_x_10233:
[----:B------:R-:W-:Y:S05]  /*b500*/  BSYNC B1 ;  /* 0x0000000000017941 */ /* 0x000fea0003800000 */
.L_x_10231:
[----:B------:R-:W-:Y:S02]  /*b510*/  IADD3 R39, R39, 0x4, RZ ;  /* 0x0000000427277810 */ /* 0x000fe40007ffe0ff */
[----:B------:R-:W-:Y:S01]  /*b520*/  IADD3 R3, R3, 0x2, RZ ;  /* 0x0000000203037810 */ /* 0x000fe20007ffe0ff */
[----:B------:R-:W-:Y:S01]  /*b530*/  @!P1 CALL.REL.NOINC `(.L_x_10234) ;  /* 0x0000001000009944 */ /* 0x000fe20003c00000 */
[----:B------:R-:W-:Y:S05]  /*b540*/  BRA `(.L_x_10235) ;  /* 0xffffe01000007947 */ /* 0x000fea000383ffff */
.L_x_10234:
[----:B------:R-:W-:Y:S01]  /*b550*/  FADD.FTZ R2, R37, R2 ;  /* 0x0000000225027221 */ /* 0x000fe20000010000 */
[----:B------:R-:W-:Y:S01]  /*b560*/  PRMT R63, R63, 0x7610, R44 ;  /* 0x000076103f3f7816 */ /* 0x000fe2000000002c */
[----:B------:R-:W-:-:S02]  /*b570*/  IMAD.MOV.U32 R3, RZ, RZ, R38 ;  /* 0x000000ffff037224 */ /* 0x000fc400078e0026 */
[----:B------:R-:W-:Y:S02]  /*b580*/  IMAD.MOV.U32 R4, RZ, RZ, R36 ;  /* 0x000000ffff047224 */ /* 0x000fe400078e0024 */
.L_x_10140:
[----:B------:R-:W-:Y:S05]  /*b590*/  BSYNC B0 ;  /* 0x0000000000007941 */ /* 0x000fea0003800000 */
.L_x_10139:
        /* <DEDUP_REMOVED lines=8> */
[----:B------:R-:W1:Y:S04]  /*b620*/  SHFL.DOWN PT, R43, R7, 0x10, 0x1f ;  /* 0x0a001f00072b7f89 */ /* 0x000e6800000e0000 */
[----:B------:R-:W-:Y:S04]  /*b630*/  SHFL.DOWN PT, R38, R4, 0x10, 0x1f ;  /* 0x0a001f0004267f89 */ /* 0x000fe800000e0000 */
[----:B------:R-:W-:Y:S04]  /*b640*/  SHFL.DOWN PT, R36, R36, 0x10, 0x1f ;  /* 0x0a001f0024247f89 */ /* 0x000fe800000e0000 */
        /* <DEDUP_REMOVED lines=15> */
[----:B------:R-:W1:Y:S04]  /*b740*/  SHFL.DOWN PT, R49, R11, 0x10, 0x1f ;  /* 0x0a001f000b317f89 */ /* 0x000e6800000e0000 */
[----:B------:R-:W-:Y:S04]  /*b750*/  SHFL.DOWN PT, R38, R12, 0x10, 0x1f ;  /* 0x0a001f000c267f89 */ /* 0x000fe800000e0000 */
[----:B------:R-:W-:Y:S04]  /*b760*/  SHFL.DOWN PT, R36, R57, 0x10, 0x1f ;  /* 0x0a001f0039247f89 */ /* 0x000fe800000e0000 */
        /* <DEDUP_REMOVED lines=50> */
[----:B0-----:R-:W0:Y:S04]  /*ba90*/  S2R R42, SR_LANEID ;  /* 0x00000000002a7919 */ /* 0x001e280000000000 */
[----:B-----5:R1:W-:Y:S01]  /*baa0*/  STL.64 [R1], R36 ;  /* 0x0000002401007387 */ /* 0x0203e20000100a00 */
[----:B------:R-:W-:Y:S05]  /*bab0*/  @P0 BRA `(.L_x_10237) ;  /* 0x000020f000000947 */ /* 0x000fea0003800000 */
[----:B------:R-:W-:Y:S01]  /*bac0*/  FSETP.GT.FTZ.AND P0, PT, R3, R36, PT ;  /* 0x000000240300720b */ /* 0x000fe20003f14000 */
[----:B------:R-:W-:-:S03]  /*bad0*/  IMAD.MOV.U32 R43, RZ, RZ, RZ ;  /* 0x000000ffff2b7224 */ /* 0x000fc600078e00ff */
[----:B-1----:R-:W-:Y:S02]  /*bae0*/  FSEL R38, R3, R36, P0 ;  /* 0x0000002403267208 */ /* 0x002fe40000000000 */
[----:B------:R-:W-:Y:S02]  /*baf0*/  FSEL R3, R36, R3, P0 ;  /* 0x0000000324037208 */ /* 0x000fe40000000000 */
[----:B------:R-:W-:Y:S02]  /*bb00*/  FSEL R39, R37, R2, P0 ;  /* 0x0000000225277208 */ /* 0x000fe40000000000 */
[----:B------:R-:W-:Y:S01]  /*bb10*/  FSEL R37, R2, R37, P0 ;  /* 0x0000002502257208 */ /* 0x000fe20000000000 */
[----:B------:R-:W-:Y:S02]  /*bb20*/  FADD.FTZ R36, -R38, R3 ;  /* 0x0000000326247221 */ /* 0x000fe40000010100 */
[----:B------:R-:W-:Y:S02]  /*bb30*/  IMAD.MOV.U32 R3, RZ, RZ, R1 ;  /* 0x000000ffff037224 */ /* 0x000fe400078e0001 */
[----:B------:R-:W-:-:S06]  /*bb40*/  FMUL.FTZ R36, R36, 1.4426950216293334961 ;  /* 0x3fb8aa3b24247820 */ /* 0x000fcc0000410000 */
[----:B------:R-:W1:Y:S02]  /*bb50*/  MUFU.EX2 R36, R36 ;  /* 0x0000002400247308 */ /* 0x000e640000000800 */
[----:B-1----:R-:W-:Y:S02]  /*bb60*/  FMUL.FTZ R2, R39, R36 ;  /* 0x0000002427027220 */ /* 0x002fe40000410000 */
[----:B------:R-:W-:-:S05]  /*bb70*/  IMAD.MOV.U32 R39, RZ, RZ, R3 ;  /* 0x000000ffff277224 */ /* 0x000fca00078e0003 */
.L_x_10332:
        /* <DEDUP_REMOVED lines=20> */
.L_x_10239:
[----:B------:R-:W-:Y:S01]  /*bcc0*/  IMAD.MOV.U32 R36, RZ, RZ, R35 ;  /* 0x000000ffff247224 */ /* 0x000fe200078e0023 */
[----:B------:R-:W-:Y:S01]  /*bcd0*/  PRMT R44, R44, 0x7610, R52 ;  /* 0x000076102c2c7816 */ /* 0x000fe20000000034 */
[----:B------:R-:W-:Y:S01]  /*bce0*/  IMAD.MOV.U32 R35, RZ, RZ, R34 ;  /* 0x000000ffff237224 */ /* 0x000fe200078e0022 */
[----:B------:R-:W-:Y:S02]  /*bcf0*/  PRMT R52, R52, 0x5410, R52 ;  /* 0x0000541034347816 */ /* 0x000fe40000000034 */
.L_x_10240:
[----:B------:R-:W-:Y:S05]  /*bd00*/  BSYNC B1 ;  /* 0x0000000000017941 */ /* 0x000fea0003800000 */
.L_x_10238:
        /* <DEDUP_REMOVED lines=11> */
.L_x_10242:
[----:B------:R-:W-:Y:S01]  /*bdc0*/  IMAD.MOV.U32 R45, RZ, RZ, R36 ;  /* 0x000000ffff2d7224 */ /* 0x000fe200078e0024 */
[----:B------:R-:W-:Y:S01]  /*bdd0*/  PRMT R46, R46, 0x7610, R44 ;  /* 0x000076102e2e7816 */ /* 0x000fe2000000002c */
[----:B------:R-:W-:Y:S01]  /*bde0*/  IMAD.MOV.U32 R34, RZ, RZ, R33 ;  /* 0x000000ffff227224 */ /* 0x000fe200078e0021 */
[----:B------:R-:W-:Y:S02]  /*bdf0*/  PRMT R52, R0, 0x7632, R52 ;  /* 0x0000763200347816 */ /* 0x000fe40000000034 */
.L_x_10243:
[----:B------:R-:W-:Y:S05]  /*be00*/  BSYNC B1 ;  /* 0x0000000000017941 */ /* 0x000fea0003800000 */
.L_x_10241:
        /* <DEDUP_REMOVED lines=11> */
.L_x_10245:
[----:B------:R-:W-:Y:S01]  /*bec0*/  IMAD.MOV.U32 R36, RZ, RZ, R45 ;  /* 0x000000ffff247224 */ /* 0x000fe200078e002d */
[----:B------:R-:W-:Y:S01]  /*bed0*/  PRMT R44, R44, 0x7610, R46 ;  /* 0x000076102c2c7816 */ /* 0x000fe2000000002e */
[----:B------:R-:W-:Y:S01]  /*bee0*/  IMAD.MOV.U32 R33, RZ, RZ, R32 ;  /* 0x000000ffff217224 */ /* 0x000fe200078e0020 */
[----:B------:R-:W-:Y:S02]  /*bef0*/  PRMT R0, R0, 0x5410, R0 ;  /* 0x0000541000007816 */ /* 0x000fe40000000000 */
.L_x_10246:
[----:B------:R-:W-:Y:S05]  /*bf00*/  BSYNC B1 ;  /* 0x0000000000017941 */ /* 0x000fea0003800000 */
.L_x_10244:
        /* <DEDUP_REMOVED lines=11> */
.L_x_10248:
[----:B------:R-:W-:Y:S01]  /*bfc0*/  IMAD.MOV.U32 R45, RZ, RZ, R36 ;  /* 0x000000ffff2d7224 */ /* 0x000fe200078e0024 */
[----:B------:R-:W-:Y:S01]  /*bfd0*/  PRMT R46, R46, 0x7610, R44 ;  /* 0x000076102e2e7816 */ /* 0x000fe2000000002c */
[----:B------:R-:W-:Y:S01]  /*bfe0*/  IMAD.MOV.U32 R32, RZ, RZ, R31 ;  /* 0x000000ffff207224 */ /* 0x000fe200078e001f */
[----:B------:R-:W-:Y:S02]  /*bff0*/  PRMT R0, R54, 0x7632, R0 ;  /* 0x0000763236007816 */ /* 0x000fe40000000000 */
.L_x_10249:
[----:B------:R-:W-:Y:S05]  /*c000*/  BSYNC B1 ;  /* 0x0000000000017941 */ /* 0x000fea0003800000 */
.L_x_10247:
        /* <DEDUP_REMOVED lines=11> */
.L_x_10251:
[----:B------:R-:W-:Y:S01]  /*c0c0*/  IMAD.MOV.U32 R36, RZ, RZ, R45 ;  /* 0x000000ffff247224 */ /* 0x000fe200078e002d */
[----:B------:R-:W-:Y:S01]  /*c0d0*/  PRMT R44, R46, 0x7632, R44 ;  /* 0x000076322e2c7816 */ /* 0x000fe2000000002c */
[----:B------:R-:W-:Y:S01]  /*c0e0*/  IMAD.MOV.U32 R31, RZ, RZ, R30 ;  /* 0x000000ffff1f7224 */ /* 0x000fe200078e001e */
[----:B------:R-:W-:Y:S02]  /*c0f0*/  PRMT R54, R54, 0x5410, R54 ;  /* 0x0000541036367816 */ /* 0x000fe40000000036 */
.L_x_10252:
[----:B------:R-:W-:Y:S05]  /*c100*/  BSYNC B1 ;  /* 0x0000000000017941 */ /* 0x000fea0003800000 */
.L_x_10250:
        /* <DEDUP_REMOVED lines=11> */
.L_x_10254:
[----:B------:R-:W-:Y:S01]  /*c1c0*/  IMAD.MOV.U32 R45, RZ, RZ, R36 ;  /* 0x000000ffff2d7224 */ /* 0x000fe200078e0024 */
[----:B------:R-:W-:Y:S01]  /*c1d0*/  PRMT R46, R44, 0x7610, R46 ;  /* 0x000076102c2e7816 */ /* 0x000fe2000000002e */
[----:B------:R-:W-:Y:S01]  /*c1e0*/  IMAD.MOV.U32 R30, RZ, RZ, R29 ;  /* 0x000000ffff1e7224 */ /* 0x000fe200078e001d */
[----:B------:R-:W-:Y:S02]  /*c1f0*/  PRMT R54, R53, 0x7632, R54 ;  /* 0x0000763235367816 */ /* 0x000fe40000000036 */
.L_x_10255:
[----:B------:R-:W-:Y:S05]  /*c200*/  BSYNC B1 ;  /* 0x0000000000017941 */ /* 0x000fea0003800000 */
.L_x_10253:
        /* <DEDUP_REMOVED lines=11> */
.L_x_10257:
[----:B------:R-:W-:Y:S01]  /*c2c0*/  IMAD.MOV.U32 R36, RZ, RZ, R45 ;  /* 0x000000ffff247224 */ /* 0x000fe200078e002d */
[----:B------:R-:W-:Y:S01]  /*c2d0*/  PRMT R44, R46, 0x7610, R44 ;  /* 0x000076102e2c7816 */ /* 0x000fe2000000002c */
[----:B------:R-:W-:Y:S01]  /*c2e0*/  IMAD.MOV.U32 R29, RZ, RZ, R28 ;  /* 0x000000ffff1d7224 */ /* 0x000fe200078e001c */
[----:B------:R-:W-:Y:S02]  /*c2f0*/  PRMT R53, R53, 0x5410, R53 ;  /* 0x0000541035357816 */ /* 0x000fe40000000035 */
.L_x_10258:
[----:B------:R-:W-:Y:S05]  /*c300*/  BSYNC B1 ;  /* 0x0000000000017941 */ /* 0x000fea0003800000 */
.L_x_10256:
        /* <DEDUP_REMOVED lines=11> */
.L_x_10260:
[----:B------:R-:W-:Y:S01]  /*c3c0*/  IMAD.MOV.U32 R45, RZ, RZ, R36 ;  /* 0x000000ffff2d7224 */ /* 0x000fe200078e0024 */
[----:B------:R-:W-:Y:S01]  /*c3d0*/  PRMT R46, R44, 0x7610, R46 ;  /* 0x000076102c2e7816 */ /* 0x000fe2000000002e */
[----:B------:R-:W-:Y:S01]  /*c3e0*/  IMAD.MOV.U32 R28, RZ, RZ, R27 ;  /* 0x000000ffff1c7224 */ /* 0x000fe200078e001b */
[----:B------:R-:W-:Y:S02]  /*c3f0*/  PRMT R53, R41, 0x7632, R53 ;  /* 0x0000763229357816 */ /* 0x000fe40000000035 */
.L_x_10261:
[----:B------:R-:W-:Y:S05]  /*c400*/  BSYNC B1 ;  /* 0x0000000000017941 */ /* 0x000fea0003800000 */
.L_x_10259:
        /* <DEDUP_REMOVED lines=11> */
.L_x_10263:
[----:B------:R-:W-:Y:S01]  /*c4c0*/  IMAD.MOV.U32 R36, RZ, RZ, R45 ;  /* 0x000000ffff247224 */ /* 0x000fe200078e002d */
[----:B------:R-:W-:Y:S01]  /*c4d0*/  PRMT R44, R44, 0x5410, R46 ;  /* 0x000054102c2c7816 */ /* 0x000fe2000000002e */
[----:B------:R-:W-:Y:S01]  /*c4e0*/  IMAD.MOV.U32 R27, RZ, RZ, R26 ;  /* 0x000000ffff1b7224 */ /* 0x000fe200078e001a */
[----:B------:R-:W-:Y:S02]  /*c4f0*/  PRMT R41, R41, 0x5410, R41 ;  /* 0x0000541029297816 */ /* 0x000fe40000000029 */
.L_x_10264:
[----:B------:R-:W-:Y:S05]  /*c500*/  BSYNC B1 ;  /* 0x0000000000017941 */ /* 0x000fea0003800000 */
.L_x_10262:
        /* <DEDUP_REMOVED lines=11> */
.L_x_10266:
[----:B------:R-:W-:Y:S01]  /*c5c0*/  IMAD.MOV.U32 R45, RZ, RZ, R36 ;  /* 0x000000ffff2d7224 */ /* 0x000fe200078e0024 */
[----:B------:R-:W-:Y:S01]  /*c5d0*/  PRMT R46, R46, 0x7610, R44 ;  /* 0x000076102e2e7816 */ /* 0x000fe2000000002c */
[----:B------:R-:W-:Y:S01]  /*c5e0*/  IMAD.MOV.U32 R26, RZ, RZ, R25 ;  /* 0x000000ffff1a7224 */ /* 0x000fe200078e0019 */
[----:B------:R-:W-:Y:S02]  /*c5f0*/  PRMT R41, R40, 0x7632, R41 ;  /* 0x0000763228297816 */ /* 0x000fe40000000029 */
.L_x_10267:
[----:B------:R-:W-:Y:S05]  /*c600*/  BSYNC B1 ;  /* 0x0000000000017941 */ /* 0x000fea0003800000 */
.L_x_10265:
        /* <DEDUP_REMOVED lines=11> */
.L_x_10269:
[----:B------:R-:W-:Y:S01]  /*c6c0*/  IMAD.MOV.U32 R36, RZ, RZ, R45 ;  /* 0x000000ffff247224 */ /* 0x000fe200078e002d */
[----:B------:R-:W-:Y:S01]  /*c6d0*/  PRMT R44, R44, 0x7610, R46 ;  /* 0x000076102c2c7816 */ /* 0x000fe2000000002e */
[----:B------:R-:W-:Y:S01]  /*c6e0*/  IMAD.MOV.U32 R25, RZ, RZ, R24 ;  /* 0x000000ffff197224 */ /* 0x000fe200078e0018 */
[----:B------:R-:W-:Y:S02]  /*c6f0*/  PRMT R40, R40, 0x5410, R40 ;  /* 0x0000541028287816 */ /* 0x000fe40000000028 */
.L_x_10270:
[----:B------:R-:W-:Y:S05]  /*c700*/  BSYNC B1 ;  /* 0x0000000000017941 */ /* 0x000fea0003800000 */
.L_x_10268:
        /* <DEDUP_REMOVED lines=11> */
.L_x_10272:
[----:B------:R-:W-:Y:S01]  /*c7c0*/  IMAD.MOV.U32 R45, RZ, RZ, R36 ;  /* 0x000000ffff2d7224 */ /* 0x000fe200078e0024 */
[----:B------:R-:W-:Y:S01]  /*c7d0*/  PRMT R46, R46, 0x7610, R44 ;  /* 0x000076102e2e7816 */ /* 0x000fe2000000002c */
[----:B------:R-:W-:Y:S01]  /*c7e0*/  IMAD.MOV.U32 R24, RZ, RZ, R23 ;  /* 0x000000ffff187224 */ /* 0x000fe200078e0017 */
[----:B------:R-:W-:Y:S02]  /*c7f0*/  PRMT R40, R56, 0x7632, R40 ;  /* 0x0000763238287816 */ /* 0x000fe40000000028 */
.L_x_10273:
[----:B------:R-:W-:Y:S05]  /*c800*/  BSYNC B1 ;  /* 0x0000000000017941 */ /* 0x000fea0003800000 */
.L_x_10271:
        /* <DEDUP_REMOVED lines=11> */
.L_x_10275:
[----:B------:R-:W-:Y:S01]  /*c8c0*/  IMAD.MOV.U32 R36, RZ, RZ, R45 ;  /* 0x000000ffff247224 */ /* 0x000fe200078e002d */
[----:B------:R-:W-:Y:S01]  /*c8d0*/  PRMT R44, R46, 0x7632, R44 ;  /* 0x000076322e2c7816 */ /* 0x000fe2000000002c */
[----:B------:R-:W-:Y:S01]  /*c8e0*/  IMAD.MOV.U32 R23, RZ, RZ, R22 ;  /* 0x000000ffff177224 */ /* 0x000fe200078e0016 */
[----:B------:R-:W-:Y:S02]  /*c8f0*/  PRMT R56, R56, 0x5410, R56 ;  /* 0x0000541038387816 */ /* 0x000fe40000000038 */
.L_x_10276:
[----:B------:R-:W-:Y:S05]  /*c900*/  BSYNC B1 ;  /* 0x0000000000017941 */ /* 0x000fea0003800000 */
.L_x_10274:
        /* <DEDUP_REMOVED lines=11> */
.L_x_10278:
[----:B------:R-:W-:Y:S01]  /*c9c0*/  IMAD.MOV.U32 R45, RZ, RZ, R36 ;  /* 0x000000ffff2d7224 */ /* 0x000fe200078e0024 */
[----:B------:R-:W-:Y:S01]  /*c9d0*/  PRMT R46, R44, 0x7610, R46 ;  /* 0x000076102c2e7816 */ /* 0x000fe2000000002e */
[----:B------:R-:W-:Y:S01]  /*c9e0*/  IMAD.MOV.U32 R22, RZ, RZ, R21 ;  /* 0x000000ffff167224 */ /* 0x000fe200078e0015 */
[----:B------:R-:W-:Y:S02]  /*c9f0*/  PRMT R56, R55, 0x7632, R56 ;  /* 0x0000763237387816 */ /* 0x000fe40000000038 */
.L_x_10279:
[----:B------:R-:W-:Y:S05]  /*ca00*/  BSYNC B1 ;  /* 0x0000000000017941 */ /* 0x000fea0003800000 */
.L_x_10277:
        /* <DEDUP_REMOVED lines=11> */
.L_x_10281:
[----:B------:R-:W-:Y:S01]  /*cac0*/  IMAD.MOV.U32 R36, RZ, RZ, R45 ;  /* 0x000000ffff247224 */ /* 0x000fe200078e002d */
[----:B------:R-:W-:Y:S01]  /*cad0*/  PRMT R44, R44, 0x5410, R46 ;  /* 0x000054102c2c7816 */ /* 0x000fe2000000002e */
[----:B------:R-:W-:Y:S01]  /*cae0*/  IMAD.MOV.U32 R21, RZ, RZ, R20 ;  /* 0x000000ffff157224 */ /* 0x000fe200078e0014 */
[----:B------:R-:W-:Y:S02]  /*caf0*/  PRMT R55, R55, 0x5410, R55 ;  /* 0x0000541037377816 */ /* 0x000fe40000000037 */
.L_x_10282:
[----:B------:R-:W-:Y:S05]  /*cb00*/  BSYNC B1 ;  /* 0x0000000000017941 */ /* 0x000fea0003800000 */
.L_x_10280:
        /* <DEDUP_REMOVED lines=11> */
.L_x_10284:
[----:B------:R-:W-:Y:S01]  /*cbc0*/  IMAD.MOV.U32 R45, RZ, RZ, R36 ;  /* 0x000000ffff2d7224 */ /* 0x000fe200078e0024 */
[----:B------:R-:W-:Y:S01]  /*cbd0*/  PRMT R46, R46, 0x7610, R44 ;  /* 0x000076102e2e7816 */ /* 0x000fe2000000002c */
[----:B------:R-:W-:Y:S01]  /*cbe0*/  IMAD.MOV.U32 R20, RZ, RZ, R19 ;  /* 0x000000ffff147224 */ /* 0x000fe200078e0013 */
[----:B------:R-:W-:Y:S02]  /*cbf0*/  PRMT R55, R58, 0x7632, R55 ;  /* 0x000076323a377816 */ /* 0x000fe40000000037 */
.L_x_10285:
[----:B------:R-:W-:Y:S05]  /*cc00*/  BSYNC B1 ;  /* 0x0000000000017941 */ /* 0x000fea0003800000 */
.L_x_10283:
        /* <DEDUP_REMOVED lines=11> */
.L_x_10287:
[----:B------:R-:W-:Y:S01]  /*ccc0*/  IMAD.MOV.U32 R36, RZ, RZ, R45 ;  /* 0x000000ffff247224 */ /* 0x000fe200078e002d */
[----:B------:R-:W-:Y:S01]  /*ccd0*/  PRMT R44, R46, 0x7632, R44 ;  /* 0x000076322e2c7816 */ /* 0x000fe2000000002c */
[----:B------:R-:W-:Y:S01]  /*cce0*/  IMAD.MOV.U32 R19, RZ, RZ, R18 ;  /* 0x000000ffff137224 */ /* 0x000fe200078e0012 */
[----:B------:R-:W-:Y:S02]  /*ccf0*/  PRMT R58, R58, 0x5410, R58 ;  /* 0x000054103a3a7816 */ /* 0x000fe4000000003a */
.L_x_10288:
[----:B------:R-:W-:Y:S05]  /*cd00*/  BSYNC B1 ;  /* 0x0000000000017941 */ /* 0x000fea0003800000 */
.L_x_10286:
        /* <DEDUP_REMOVED lines=11> */
.L_x_10290:
[----:B------:R-:W-:Y:S01]  /*cdc0*/  IMAD.MOV.U32 R45, RZ, RZ, R36 ;  /* 0x000000ffff2d7224 */ /* 0x000fe200078e0024 */
[----:B------:R-:W-:Y:S01]  /*cdd0*/  PRMT R46, R44, 0x7610, R46 ;  /* 0x000076102c2e7816 */ /* 0x000fe2000000002e */
[----:B------:R-:W-:Y:S01]  /*cde0*/  IMAD.MOV.U32 R18, RZ, RZ, R17 ;  /* 0x000000ffff127224 */ /* 0x000fe200078e0011 */
[----:B------:R-:W-:Y:S02]  /*cdf0*/  PRMT R58, R57, 0x7632, R58 ;  /* 0x00007632393a7816 */ /* 0x000fe4000000003a */
.L_x_10291:
[----:B------:R-:W-:Y:S05]  /*ce00*/  BSYNC B1 ;  /* 0x0000000000017941 */ /* 0x000fea0003800000 */
.L_x_10289:
        /* <DEDUP_REMOVED lines=11> */
.L_x_10293:
[----:B------:R-:W-:Y:S01]  /*cec0*/  IMAD.MOV.U32 R36, RZ, RZ, R45 ;  /* 0x000000ffff247224 */ /* 0x000fe200078e002d */
[----:B------:R-:W-:Y:S01]  /*ced0*/  PRMT R44, R44, 0x5410, R46 ;  /* 0x000054102c2c7816 */ /* 0x000fe2000000002e */
[----:B------:R-:W-:Y:S01]  /*cee0*/  IMAD.MOV.U32 R17, RZ, RZ, R16 ;  /* 0x000000ffff117224 */ /* 0x000fe200078e0010 */
[----:B------:R-:W-:Y:S02]  /*cef0*/  PRMT R57, R57, 0x5410, R57 ;  /* 0x0000541039397816 */ /* 0x000fe40000000039 */
.L_x_10294:
[----:B------:R-:W-:Y:S05]  /*cf00*/  BSYNC B1 ;  /* 0x0000000000017941 */ /* 0x000fea0003800000 */
.L_x_10292:
        /* <DEDUP_REMOVED lines=11> */
.L_x_10296:
[----:B------:R-:W-:Y:S01]  /*cfc0*/  IMAD.MOV.U32 R45, RZ, RZ, R36 ;  /* 0x000000ffff2d7224 */ /* 0x000fe200078e0024 */
[----:B------:R-:W-:Y:S01]  /*cfd0*/  PRMT R46, R46, 0x7610, R44 ;  /* 0x000076102e2e7816 */ /* 0x000fe2000000002c */
[----:B------:R-:W-:Y:S01]  /*cfe0*/  IMAD.MOV.U32 R16, RZ, RZ, R15 ;  /* 0x000000ffff107224 */ /* 0x000fe200078e000f */
[----:B------:R-:W-:Y:S02]  /*cff0*/  PRMT R57, R60, 0x7632, R57 ;  /* 0x000076323c397816 */ /* 0x000fe40000000039 */
.L_x_10297:
[----:B------:R-:W-:Y:S05]  /*d000*/  BSYNC B1 ;  /* 0x0000000000017941 */ /* 0x000fea0003800000 */
.L_x_10295:
        /* <DEDUP_REMOVED lines=11> */
.L_x_10299:
[----:B------:R-:W-:Y:S01]  /*d0c0*/  IMAD.MOV.U32 R36, RZ, RZ, R45 ;  /* 0x000000ffff247224 */ /* 0x000fe200078e002d */
[----:B------:R-:W-:Y:S01]  /*d0d0*/  PRMT R44, R46, 0x7632, R44 ;  /* 0x000076322e2c7816 */ /* 0x000fe2000000002c */
[----:B------:R-:W-:Y:S01]  /*d0e0*/  IMAD.MOV.U32 R15, RZ, RZ, R14 ;  /* 0x000000ffff0f7224 */ /* 0x000fe200078e000e */
[----:B------:R-:W-:Y:S02]  /*d0f0*/  PRMT R60, R60, 0x5410, R60 ;  /* 0x000054103c3c7816 */ /* 0x000fe4000000003c */
.L_x_10300:
[----:B------:R-:W-:Y:S05]  /*d100*/  BSYNC B1 ;  /* 0x0000000000017941 */ /* 0x000fea0003800000 */
.L_x_10298:
        /* <DEDUP_REMOVED lines=11> */
.L_x_10302:
[----:B------:R-:W-:Y:S01]  /*d1c0*/  IMAD.MOV.U32 R45, RZ, RZ, R36 ;  /* 0x000000ffff2d7224 */ /* 0x000fe200078e0024 */
[----:B------:R-:W-:Y:S01]  /*d1d0*/  PRMT R46, R44, 0x7610, R46 ;  /* 0x000076102c2e7816 */ /* 0x000fe2000000002e */
[----:B------:R-:W-:Y:S01]  /*d1e0*/  IMAD.MOV.U32 R14, RZ, RZ, R13 ;  /* 0x000000ffff0e7224 */ /* 0x000fe200078e000d */
[----:B------:R-:W-:Y:S02]  /*d1f0*/  PRMT R60, R59, 0x7632, R60 ;  /* 0x000076323b3c7816 */ /* 0x000fe4000000003c */
.L_x_10303:
[----:B------:R-:W-:Y:S05]  /*d200*/  BSYNC B1 ;  /* 0x0000000000017941 */ /* 0x000fea0003800000 */
.L_x_10301:
        /* <DEDUP_REMOVED lines=11> */
.L_x_10305:
[----:B------:R-:W-:Y:S01]  /*d2c0*/  IMAD.MOV.U32 R36, RZ, RZ, R45 ;  /* 0x000000ffff247224 */ /* 0x000fe200078e002d */
[----:B------:R-:W-:Y:S01]  /*d2d0*/  PRMT R44, R46, 0x7610, R44 ;  /* 0x000076102e2c7816 */ /* 0x000fe2000000002c */
[----:B------:R-:W-:Y:S01]  /*d2e0*/  IMAD.MOV.U32 R13, RZ, RZ, R12 ;  /* 0x000000ffff0d7224 */ /* 0x000fe200078e000c */
[----:B------:R-:W-:Y:S02]  /*d2f0*/  PRMT R59, R59, 0x5410, R59 ;  /* 0x000054103b3b7816 */ /* 0x000fe4000000003b */
.L_x_10306:
[----:B------:R-:W-:Y:S05]  /*d300*/  BSYNC B1 ;  /* 0x0000000000017941 */ /* 0x000fea0003800000 */
.L_x_10304:
        /* <DEDUP_REMOVED lines=11> */
.L_x_10308:
[----:B------:R-:W-:Y:S01]  /*d3c0*/  IMAD.MOV.U32 R45, RZ, RZ, R36 ;  /* 0x000000ffff2d7224 */ /* 0x000fe200078e0024 */
[----:B------:R-:W-:Y:S01]  /*d3d0*/  PRMT R46, R44, 0x7610, R46 ;  /* 0x000076102c2e7816 */ /* 0x000fe2000000002e */
[----:B------:R-:W-:Y:S01]  /*d3e0*/  IMAD.MOV.U32 R12, RZ, RZ, R11 ;  /* 0x000000ffff0c7224 */ /* 0x000fe200078e000b */
[----:B------:R-:W-:Y:S02]  /*d3f0*/  PRMT R59, R63, 0x7610, R59 ;  /* 0x000076103f3b7816 */ /* 0x000fe4000000003b */
.L_x_10309:
[----:B------:R-:W-:Y:S05]  /*d400*/  BSYNC B1 ;  /* 0x0000000000017941 */ /* 0x000fea0003800000 */
.L_x_10307:
        /* <DEDUP_REMOVED lines=11> */
.L_x_10311:
[----:B------:R-:W-:Y:S01]  /*d4c0*/  IMAD.MOV.U32 R36, RZ, RZ, R45 ;  /* 0x000000ffff247224 */ /* 0x000fe200078e002d */
[----:B------:R-:W-:Y:S01]  /*d4d0*/  PRMT R44, R44, 0x5410, R46 ;  /* 0x000054102c2c7816 */ /* 0x000fe2000000002e */
[----:B------:R-:W-:Y:S01]  /*d4e0*/  IMAD.MOV.U32 R11, RZ, RZ, R10 ;  /* 0x000000ffff0b7224 */ /* 0x000fe200078e000a */
[----:B------:R-:W-:Y:S02]  /*d4f0*/  PRMT R63, R61, 0x7632, R63 ;  /* 0x000076323d3f7816 */ /* 0x000fe4000000003f */
.L_x_10312:
[----:B------:R-:W-:Y:S05]  /*d500*/  BSYNC B1 ;  /* 0x0000000000017941 */ /* 0x000fea0003800000 */
.L_x_10310:
        /* <DEDUP_REMOVED lines=11> */
.L_x_10314:
[----:B------:R-:W-:Y:S01]  /*d5c0*/  IMAD.MOV.U32 R45, RZ, RZ, R36 ;  /* 0x000000ffff2d7224 */ /* 0x000fe200078e0024 */
[----:B------:R-:W-:Y:S01]  /*d5d0*/  PRMT R44, R44, 0x7632, R44 ;  /* 0x000076322c2c7816 */ /* 0x000fe2000000002c */
[----:B------:R-:W-:Y:S01]  /*d5e0*/  IMAD.MOV.U32 R10, RZ, RZ, R9 ;  /* 0x000000ffff0a7224 */ /* 0x000fe200078e0009 */
[----:B------:R-:W-:Y:S02]  /*d5f0*/  PRMT R61, R61, 0x5410, R62 ;  /* 0x000054103d3d7816 */ /* 0x000fe4000000003e */
.L_x_10315:
[----:B------:R-:W-:Y:S05]  /*d600*/  BSYNC B1 ;  /* 0x0000000000017941 */ /* 0x000fea0003800000 */
.L_x_10313:
        /* <DEDUP_REMOVED lines=11> */
.L_x_10317:
[----:B------:R-:W-:Y:S01]  /*d6c0*/  IMAD.MOV.U32 R36, RZ, RZ, R45 ;  /* 0x000000ffff247224 */ /* 0x000fe200078e002d */
[----:B------:R-:W-:Y:S01]  /*d6d0*/  PRMT R44, R44, 0x5410, R44 ;  /* 0x000054102c2c7816 */ /* 0x000fe2000000002c */
[----:B------:R-:W-:Y:S01]  /*d6e0*/  IMAD.MOV.U32 R9, RZ, RZ, R8 ;  /* 0x000000ffff097224 */ /* 0x000fe200078e0008 */
[----:B------:R-:W-:Y:S02]  /*d6f0*/  PRMT R62, R61, 0x7610, R62 ;  /* 0x000076103d3e7816 */ /* 0x000fe4000000003e */
.L_x_10318:
[----:B------:R-:W-:Y:S05]  /*d700*/  BSYNC B1 ;  /* 0x0000000000017941 */ /* 0x000fea0003800000 */
.L_x_10316:
        /* <DEDUP_REMOVED lines=11> */
.L_x_10320:
[----:B------:R-:W-:Y:S01]  /*d7c0*/  IMAD.MOV.U32 R45, RZ, RZ, R36 ;  /* 0x000000ffff2d7224 */ /* 0x000fe200078e0024 */
[----:B------:R-:W-:Y:S01]  /*d7d0*/  PRMT R46, R46, 0x7610, R44 ;  /* 0x000076102e2e7816 */ /* 0x000fe2000000002c */
[----:B------:R-:W-:Y:S01]  /*d7e0*/  IMAD.MOV.U32 R8, RZ, RZ, R7 ;  /* 0x000000ffff087224 */ /* 0x000fe200078e0007 */
[----:B------:R-:W-:Y:S02]  /*d7f0*/  PRMT R61, R64, 0x7632, R61 ;  /* 0x00007632403d7816 */ /* 0x000fe4000000003d */
.L_x_10321:
[----:B------:R-:W-:Y:S05]  /*d800*/  BSYNC B1 ;  /* 0x0000000000017941 */ /* 0x000fea0003800000 */
.L_x_10319:
        /* <DEDUP_REMOVED lines=11> */
.L_x_10323:
[----:B------:R-:W-:Y:S01]  /*d8c0*/  IMAD.MOV.U32 R36, RZ, RZ, R45 ;  /* 0x000000ffff247224 */ /* 0x000fe200078e002d */
[----:B------:R-:W-:Y:S01]  /*d8d0*/  PRMT R44, R44, 0x7610, R46 ;  /* 0x000076102c2c7816 */ /* 0x000fe2000000002e */
[----:B------:R-:W-:Y:S01]  /*d8e0*/  IMAD.MOV.U32 R7, RZ, RZ, R6 ;  /* 0x000000ffff077224 */ /* 0x000fe200078e0006 */
[----:B------:R-:W-:Y:S02]  /*d8f0*/  PRMT R64, R64, 0x5410, R64 ;  /* 0x0000541040407816 */ /* 0x000fe40000000040 */
.L_x_10324:
[----:B------:R-:W-:Y:S05]  /*d900*/  BSYNC B1 ;  /* 0x0000000000017941 */ /* 0x000fea0003800000 */
.L_x_10322:
        /* <DEDUP_REMOVED lines=11> */
.L_x_10326:
[----:B------:R-:W-:Y:S01]  /*d9c0*/  IMAD.MOV.U32 R45, RZ, RZ, R36 ;  /* 0x000000ffff2d7224 */ /* 0x000fe200078e0024 */
[----:B------:R-:W-:Y:S01]  /*d9d0*/  PRMT R44, R44, 0x7632, R44 ;  /* 0x000076322c2c7816 */ /* 0x000fe2000000002c */
[----:B------:R-:W-:Y:S01]  /*d9e0*/  IMAD.MOV.U32 R6, RZ, RZ, R5 ;  /* 0x000000ffff067224 */ /* 0x000fe200078e0005 */
[----:B------:R-:W-:Y:S02]  /*d9f0*/  PRMT R64, R62, 0x7632, R64 ;  /* 0x000076323e407816 */ /* 0x000fe40000000040 */
.L_x_10327:
[----:B------:R-:W-:Y:S05]  /*da00*/  BSYNC B1 ;  /* 0x0000000000017941 */ /* 0x000fea0003800000 */
.L_x_10325:
        /* <DEDUP_REMOVED lines=11> */
.L_x_10329:
[----:B------:R-:W-:Y:S01]  /*dac0*/  PRMT R44, R44, 0x5410, R44 ;  /* 0x000054102c2c7816 */ /* 0x000fe2000000002c */
[----:B------:R-:W-:Y:S01]  /*dad0*/  IMAD.MOV.U32 R5, RZ, RZ, R4 ;  /* 0x000000ffff057224 */ /* 0x000fe200078e0004 */
[----:B------:R-:W-:Y:S01]  /*dae0*/  PRMT R62, R62, 0x7610, R63 ;  /* 0x000076103e3e7816 */ /* 0x000fe2000000003f */
[--C-:B------:R-:W-:Y:S01]  /*daf0*/  IMAD.MOV.U32 R36, RZ, RZ, R45.reuse ;  /* 0x000000ffff247224 */ /* 0x100fe200078e002d */
[----:B------:R-:W-:Y:S01]  /*db00*/  PRMT R63, R63, 0x5410, R44 ;  /* 0x000054103f3f7816 */ /* 0x000fe2000000002c */
[----:B------:R-:W-:Y:S02]  /*db10*/  IMAD.MOV.U32 R4, RZ, RZ, R45 ;  /* 0x000000ffff047224 */ /* 0x000fe400078e002d */
.L_x_10330:
[----:B------:R-:W-:Y:S05]  /*db20*/  BSYNC B1 ;  /* 0x0000000000017941 */ /* 0x000fea0003800000 */
.L_x_10328:
[----:B------:R-:W-:Y:S02]  /*db30*/  IADD3 R39, R39, 0x4, RZ ;  /* 0x0000000427277810 */ /* 0x000fe40007ffe0ff */
[----:B------:R-:W-:Y:S01]  /*db40*/  IADD3 R3, R3, 0x2, RZ ;  /* 0x0000000203037810 */ /* 0x000fe20007ffe0ff */
[----:B------:R-:W-:Y:S01]  /*db50*/  @!P1 CALL.REL.NOINC `(.L_x_10331) ;  /* 0x0000001000009944 */ /* 0x000fe20003c00000 */
[----:B------:R-:W-:Y:S05]  /*db60*/  BRA `(.L_x_10332) ;  /* 0xffffe01000007947 */ /* 0x000fea000383ffff */
.L_x_10331:
[----:B------:R-:W-:Y:S01]  /*db70*/  FADD.FTZ R2, R37, R2 ;  /* 0x0000000225027221 */ /* 0x000fe20000010000 */
[----:B------:R-:W-:Y:S01]  /*db80*/  PRMT R63, R63, 0x7610, R44 ;  /* 0x000076103f3f7816 */ /* 0x000fe2000000002c */
[----:B------:R-:W-:-:S02]  /*db90*/  IMAD.MOV.U32 R3, RZ, RZ, R38 ;  /* 0x000000ffff037224 */ /* 0x000fc400078e0026 */
[----:B------:R-:W-:Y:S02]  /*dba0*/  IMAD.MOV.U32 R4, RZ, RZ, R36 ;  /* 0x000000ffff047224 */ /* 0x000fe400078e0024 */
.L_x_10237:
[----:B------:R-:W-:Y:S05]  /*dbb0*/  BSYNC B0 ;  /* 0x0000000000007941 */ /* 0x000fea0003800000 */
.L_x_10236:
[----:B-1----:R-:W1:Y:S01]  /*dbc0*/  S2R R36, SR_TID.X ;  /* 0x0000000000247919 */ /* 0x002e620000002100 */
[----:B0-----:R-:W-:Y:S01]  /*dbd0*/  ISETP.NE.AND P0, PT, R42, RZ, PT ;  /* 0x000000ff2a00720c */ /* 0x001fe20003f05270 */
[----:B------:R-:W-:Y:S01]  /*dbe0*/  BSSY B0, `(.L_x_10333) ;  /* 0x0000022000007945 */ /* 0x000fe20003800000 */
[----:B-1----:R-:W-:-:S11]  /*dbf0*/  ISETP.NE.AND P1, PT, R36, RZ, PT ;  /* 0x000000ff2400720c */ /* 0x002fd60003f25270 */
[----:B------:R-:W-:Y:S05]  /*dc00*/  @P0 BRA `(.L_x_10334) ;  /* 0x000001f000000947 */ /* 0x000fea0003800000 */
[----:B------:R-:W-:Y:S01]  /*dc10*/  PRMT R36, R63, 0x7632, R62 ;  /* 0x000076323f247816 */ /* 0x000fe2000000003e */
[----:B------:R-:W-:Y:S01]  /*dc20*/  IMAD.MOV.U32 R37, RZ, RZ, R64 ;  /* 0x000000ffff257224 */ /* 0x000fe200078e0040 */
[C---:B------:R-:W-:Y:S01]  /*dc30*/  PRMT R38, R61.reuse, 0x5410, R62 ;  /* 0x000054103d267816 */ /* 0x040fe2000000003e */
[----:B------:R-:W-:Y:S01]  /*dc40*/  IMAD.MOV.U32 R42, RZ, RZ, R3 ;  /* 0x000000ffff2a7224 */ /* 0x000fe200078e0003 */
[----:B------:R-:W-:Y:S01]  /*dc50*/  PRMT R39, R61, 0x5432, R63 ;  /* 0x000054323d277816 */ /* 0x000fe2000000003f */
[----:B------:R-:W-:Y:S01]  /*dc60*/  IMAD.MOV.U32 R43, RZ, RZ, R2 ;  /* 0x000000ffff2b7224 */ /* 0x000fe200078e0002 */
[----:B------:R-:W-:Y:S04]  /*dc70*/  STS [0xc8], R0 ;  /* 0x0000c800ff007388 */ /* 0x000fe80000000800 */
[----:B------:R0:W-:Y:S04]  /*dc80*/  STS.128 [0x90], R36 ;  /* 0x00009024ff007388 */ /* 0x0001e80000000c00 */
[----:B------:R-:W-:Y:S04]  /*dc90*/  STS.64 [0x8], R42 ;  /* 0x0000082aff007388 */ /* 0x000fe80000000a00 */
[----:B------:R-:W-:Y:S04]  /*dca0*/  STS [0xcc], R52 ;  /* 0x0000cc34ff007388 */ /* 0x000fe80000000800 */
        /* <DEDUP_REMOVED lines=19> */
[----:B------:R-:W-:-:S05]  /*dde0*/  IMAD.MOV.U32 R37, RZ, RZ, R54 ;  /* 0x000000ffff257224 */ /* 0x000fca00078e0036 */
[----:B------:R0:W-:Y:S02]  /*ddf0*/  STS.64 [0xc0], R36 ;  /* 0x0000c024ff007388 */ /* 0x0001e40000000a00 */
.L_x_10334:
[----:B------:R-:W-:Y:S05]  /*de00*/  BSYNC B0 ;  /* 0x0000000000007941 */ /* 0x000fea0003800000 */
.L_x_10333:
[----:B------:R-:W-:Y:S06]  /*de10*/  BAR.SYNC.DEFER_BLOCKING 0x0 ;  /* 0x0000000000007b1d */ /* 0x000fec0000010000 */
[----:B------:R-:W-:Y:S05]  /*de20*/  @P1 EXIT ;  /* 0x000000000000194d */ /* 0x000fea0003800000 */
[----:B------:R-:W1:Y:S01]  /*de30*/  S2R R43, SR_CTAID.X ;  /* 0x00000000002b7919 */ /* 0x000e620000002500 */
[----:B0-----:R-:W-:Y:S02]  /*de40*/  IMAD.MOV.U32 R37, RZ, RZ, c[0x0][0x180] ;  /* 0x00006000ff257624 */ /* 0x001fe400078e00ff */
[----:B------:R-:W-:-:S03]  /*de50*/  IMAD.MOV.U32 R48, RZ, RZ, 0x4 ;  /* 0x00000004ff307424 */ /* 0x000fc600078e00ff */
[----:B------:R-:W-:Y:S01]  /*de60*/  ISETP.GE.AND P2, PT, R37, 0x1, PT ;  /* 0x000000012500780c */ /* 0x000fe20003f46270 */
[----:B-1----:R-:W-:-:S12]  /*de70*/  IMAD.WIDE R44, R43, R48, c[0x0][0x168] ;  /* 0x00005a002b2c7625 */ /* 0x002fd800078e0230 */
[----:B------:R-:W2:Y:S04]  /*de80*/  @P2 LDG.E.CONSTANT R36, [R44.64] ;  /* 0x000000042c242981 */ /* 0x000ea8000c1e9900 */
[----:B------:R-:W3:Y:S01]  /*de90*/  @P2 LDG.E.CONSTANT R42, [R44.64] ;  /* 0x000000042c2a2981 */ /* 0x000ee2000c1e9900 */
[----:B------:R0:W1:Y:S01]  /*dea0*/  MUFU.LG2 R38, R2 ;  /* 0x0000000200267308 */ /* 0x0000620000000c00 */
[----:B------:R-:W-:Y:S01]  /*deb0*/  ISETP.GE.AND P1, PT, R37, 0x2, PT ;  /* 0x000000022500780c */ /* 0x000fe20003f26270 */
[----:B------:R-:W-:-:S05]  /*dec0*/  HADD2.F32 R46, -RZ, R63.H1_H1 ;  /* 0x3000003fff2e7230 */ /* 0x000fca0000004100 */
[----:B------:R-:W-:Y:S01]  /*ded0*/  @P2 FADD.FTZ R47, R46, -R3 ;  /* 0x800000032e2f2221 */ /* 0x000fe20000010000 */
[----:B0-----:R-:W-:-:S06]  /*dee0*/  HADD2.F32 R2, -RZ, R62.H1_H1 ;  /* 0x3000003eff027230 */ /* 0x001fcc0000004100 */
[----:B------:R-:W4:Y:S01]  /*def0*/  @P1 LDG.E.CONSTANT R39, [R44.64] ;  /* 0x000000042c271981 */ /* 0x000f22000c1e9900 */
[----:B------:R-:W-:Y:S01]  /*df00*/  ISETP.GE.AND P0, PT, R37, 0x3, PT ;  /* 0x000000032500780c */ /* 0x000fe20003f06270 */
[----:B-1----:R-:W-:Y:S02]  /*df10*/  @P2 FFMA.FTZ R47, R38, -0.69314718246459960938, R47 ;  /* 0xbf317218262f2823 */ /* 0x002fe4000001002f */
[----:B------:R-:W-:Y:S02]  /*df20*/  IMAD.MOV.U32 R46, RZ, RZ, 0x2 ;  /* 0x00000002ff2e7424 */ /* 0x000fe400078e00ff */
[----:B--2---:R-:W-:Y:S02]  /*df30*/  @P2 FADD.FTZ R36, R36, R47 ;  /* 0x0000002f24242221 */ /* 0x004fe40000010000 */
[----:B------:R-:W-:Y:S02]  /*df40*/  IMAD R47, R43, c[0x0][0x180], RZ ;  /* 0x000060002b2f7a24 */ /* 0x000fe400078e02ff */
[----:B------:R-:W-:Y:S01]  /*df50*/  @P2 FADD.FTZ R43, R2, -R3 ;  /* 0x80000003022b2221 */ /* 0x000fe20000010000 */
[----:B------:R-:W-:Y:S01]  /*df60*/  @P2 F2FP.PACK_AB R36, RZ, R36 ;  /* 0x00000024ff24223e */ /* 0x000fe200000000ff */
[----:B------:R-:W-:-:S02]  /*df70*/  IMAD.SHL.U32 R47, R47, 0x2, RZ ;  /* 0x000000022f2f7824 */ /* 0x000fc400078e00ff */
[----:B------:R-:W-:Y:S02]  /*df80*/  @P2 FFMA.FTZ R43, R38, -0.69314718246459960938, R43 ;  /* 0xbf317218262b2823 */ /* 0x000fe4000001002b */
[----:B------:R-:W-:-:S04]  /*df90*/  IMAD.WIDE R48, R47, R48, c[0x0][0x170] ;  /* 0x00005c002f307625 */ /* 0x000fc800078e0230 */
[----:B---3--:R-:W-:Y:S01]  /*dfa0*/  @P2 FADD.FTZ R2, R42, R43 ;  /* 0x0000002b2a022221 */ /* 0x008fe20000010000 */
[----:B------:R-:W-:Y:S01]  /*dfb0*/  @P2 STG.E [R48.64], R4 ;  /* 0x0000000430002986 */ /* 0x000fe2000c101904 */
[----:B------:R-:W-:-:S03]  /*dfc0*/  IMAD.WIDE R46, R47, R46, c[0x0][0x178] ;  /* 0x00005e002f2e7625 */ /* 0x000fc600078e022e */
[----:B------:R-:W2:Y:S04]  /*dfd0*/  @P1 LDG.E.CONSTANT R42, [R44.64] ;  /* 0x000000042c2a1981 */ /* 0x000ea8000c1e9900 */
[----:B------:R0:W-:Y:S04]  /*dfe0*/  @P2 STG.E.U16 [R46.64], R36 ;  /* 0x000000242e002986 */ /* 0x0001e8000c101504 */
[----:B------:R-:W3:Y:S04]  /*dff0*/  @P0 LDG.E.CONSTANT R43, [R44.64] ;  /* 0x000000042c2b0981 */ /* 0x000ee8000c1e9900 */
[----:B0-----:R-:W5:Y:S01]  /*e000*/  @P0 LDG.E.CONSTANT R36, [R44.64] ;  /* 0x000000042c240981 */ /* 0x001f62000c1e9900 */
[----:B------:R-:W-:Y:S01]  /*e010*/  ISETP.GE.AND P4, PT, R37, 0x4, PT ;  /* 0x000000042500780c */ /* 0x000fe20003f86270 */
[----:B------:R-:W-:-:S02]  /*e020*/  HADD2.F32 R4, -RZ, R64.H0_H0 ;  /* 0x20000040ff047230 */ /* 0x000fc40000004100 */
[----:B------:R0:W-:Y:S03]  /*e030*/  @P2 STG.E [R48.64+0x4], R5 ;  /* 0x0000040530002986 */ /* 0x0001e6000c101904 */
[----:B------:R-:W-:Y:S01]  /*e040*/  @P1 FADD.FTZ R51, R4, -R3 ;  /* 0x8000000304331221 */ /* 0x000fe20000010000 */
[----:B------:R-:W-:-:S03]  /*e050*/  ISETP.GE.AND P3, PT, R37, 0x5, PT ;  /* 0x000000052500780c */ /* 0x000fc60003f66270 */
[----:B------:R-:W-:-:S03]  /*e060*/  @P1 FFMA.FTZ R4, R38, -0.69314718246459960938, R51 ;  /* 0xbf31721826041823 */ /* 0x000fc60000010033 */
[----:B0-----:R-:W5:Y:S01]  /*e070*/  @P4 LDG.E.CONSTANT R5, [R44.64] ;  /* 0x000000042c054981 */ /* 0x001f62000c1e9900 */
[----:B----4-:R-:W-:Y:S01]  /*e080*/  @P1 FADD.FTZ R4, R39, R4 ;  /* 0x0000000427041221 */ /* 0x010fe20000010000 */
[----:B------:R-:W-:Y:S02]  /*e090*/  @P2 F2FP.PACK_AB R2, RZ, R2 ;  /* 0x00000002ff02223e */ /* 0x000fe400000000ff */
[----:B------:R-:W4:Y:S01]  /*e0a0*/  @P4 LDG.E.CONSTANT R39, [R44.64] ;  /* 0x000000042c274981 */ /* 0x000f22000c1e9900 */
[----:B------:R-:W-:-:S03]  /*e0b0*/  HADD2.F32 R50, -RZ, R64.H1_H1 ;  /* 0x30000040ff327230 */ /* 0x000fc60000004100 */
[----:B------:R-:W-:Y:S02]  /*e0c0*/  @P2 STG.E.U16 [R46.64+0x2], R2 ;  /* 0x000002022e002986 */ /* 0x000fe4000c101504 */
[----:B------:R-:W-:Y:S02]  /*e0d0*/  @P1 FADD.FTZ R51, R50, -R3 ;  /* 0x8000000332331221 */ /* 0x000fe40000010000 */
[----:B------:R0:W-:Y:S01]  /*e0e0*/  @P1 STG.E [R48.64+0x8], R6 ;  /* 0x0000080630001986 */ /* 0x0001e2000c101904 */
[----:B------:R-:W-:Y:S01]  /*e0f0*/  HADD2.F32 R50, -RZ, R61.H0_H0 ;  /* 0x2000003dff327230 */ /* 0x000fe20000004100 */
[----:B------:R-:W-:Y:S01]  /*e100*/  @P1 FFMA.FTZ R51, R38, -0.69314718246459960938, R51 ;  /* 0xbf31721826331823 */ /* 0x000fe20000010033 */
[----:B------:R-:W-:Y:S02]  /*e110*/  @P1 F2FP.PACK_AB R4, RZ, R4 ;  /* 0x00000004ff04123e */ /* 0x000fe400000000ff */
[C---:B------:R-:W-:Y:S01]  /*e120*/  ISETP.GE.AND P6, PT, R37.reuse, 0x6, PT ;  /* 0x000000062500780c */ /* 0x040fe20003fc6270 */
[----:B0-----:R-:W4:Y:S01]  /*e130*/  @P3 LDG.E.CONSTANT R6, [R44.64] ;  /* 0x000000042c063981 */ /* 0x001f22000c1e9900 */
[----:B------:R-:W-:-:S03]  /*e140*/  ISETP.GE.AND P5, PT, R37, 0x7, PT ;  /* 0x000000072500780c */ /* 0x000fc60003fa6270 */
[----:B------:R-:W-:Y:S04]  /*e150*/  @P1 STG.E.U16 [R46.64+0x4], R4 ;  /* 0x000004042e001986 */ /* 0x000fe8000c101504 */
[----:B------:R0:W-:Y:S04]  /*e160*/  @P1 STG.E [R48.64+0xc], R7 ;  /* 0x00000c0730001986 */ /* 0x0001e8000c101904 */
[----:B0-----:R-:W4:Y:S01]  /*e170*/  @P6 LDG.E.CONSTANT R7, [R44.64] ;  /* 0x000000042c076981 */ /* 0x001f22000c1e9900 */
[----:B------:R-:W-:Y:S01]  /*e180*/  ISETP.GE.AND P2, PT, R37, 0x8, PT ;  /* 0x000000082500780c */ /* 0x000fe20003f46270 */
[----:B--2---:R-:W-:-:S02]  /*e190*/  @P1 FADD.FTZ R2, R42, R51 ;  /* 0x000000332a021221 */ /* 0x004fc40000010000 */
[----:B------:R-:W-:Y:S01]  /*e1a0*/  @P0 FADD.FTZ R51, R50, -R3 ;  /* 0x8000000332330221 */ /* 0x000fe20000010000 */
[----:B------:R-:W-:Y:S01]  /*e1b0*/  HADD2.F32 R50, -RZ, R62.H0_H0 ;  /* 0x2000003eff327230 */ /* 0x000fe20000004100 */
[----:B------:R-:W2:Y:S02]  /*e1c0*/  @P3 LDG.E.CONSTANT R42, [R44.64] ;  /* 0x000000042c2a3981 */ /* 0x000ea4000c1e9900 */
[----:B------:R-:W-:Y:S02]  /*e1d0*/  @P0 FFMA.FTZ R4, R38, -0.69314718246459960938, R51 ;  /* 0xbf31721826040823 */ /* 0x000fe40000010033 */
[----:B------:R-:W-:-:S04]  /*e1e0*/  @P0 FADD.FTZ R51, R50, -R3 ;  /* 0x8000000332330221 */ /* 0x000fc80000010000 */
[----:B------:R-:W-:Y:S02]  /*e1f0*/  @P0 FFMA.FTZ R51, R38, -0.69314718246459960938, R51 ;  /* 0xbf31721826330823 */ /* 0x000fe40000010033 */
[----:B---3--:R-:W-:Y:S02]  /*e200*/  @P0 FADD.FTZ R4, R43, R4 ;  /* 0x000000042b040221 */ /* 0x008fe40000010000 */
[----:B-----5:R-:W-:Y:S01]  /*e210*/  @P0 FADD.FTZ R50, R36, R51 ;  /* 0x0000003324320221 */ /* 0x020fe20000010000 */
[----:B------:R-:W3:Y:S04]  /*e220*/  @P6 LDG.E.CONSTANT R43, [R44.64] ;  /* 0x000000042c2b6981 */ /* 0x000ee8000c1e9900 */
[----:B------:R-:W5:Y:S01]  /*e230*/  @P5 LDG.E.CONSTANT R36, [R44.64] ;  /* 0x000000042c245981 */ /* 0x000f62000c1e9900 */
[----:B------:R-:W-:-:S02]  /*e240*/  @P1 F2FP.PACK_AB R2, RZ, R2 ;  /* 0x00000002ff02123e */ /* 0x000fc400000000ff */
[----:B------:R-:W-:Y:S01]  /*e250*/  @P0 F2FP.PACK_AB R4, RZ, R4 ;  /* 0x00000004ff04023e */ /* 0x000fe200000000ff */
[----:B------:R-:W5:Y:S04]  /*e260*/  @P2 LDG.E.CONSTANT R51, [R44.64] ;  /* 0x000000042c332981 */ /* 0x000f68000c1e9900 */
[----:B------:R-:W-:Y:S01]  /*e270*/  @P1 STG.E.U16 [R46.64+0x6], R2 ;  /* 0x000006022e001986 */ /* 0x000fe2000c101504 */
[----:B------:R-:W-:-:S03]  /*e280*/  ISETP.GE.AND P1, PT, R37, 0x9, PT ;  /* 0x000000092500780c */ /* 0x000fc60003f26270 */
[----:B------:R0:W-:Y:S04]  /*e290*/  @P0 STG.E [R48.64+0x10], R8 ;  /* 0x0000100830000986 */ /* 0x0001e8000c101904 */
[----:B0-----:R-:W5:Y:S01]  /*e2a0*/  @P5 LDG.E.CONSTANT R8, [R44.64] ;  /* 0x000000042c085981 */ /* 0x001f62000c1e9900 */
[----:B------:R-:W-:-:S03]  /*e2b0*/  @P0 F2FP.PACK_AB R2, RZ, R50 ;  /* 0x00000032ff02023e */ /* 0x000fc600000000ff */
[----:B------:R-:W-:Y:S04]  /*e2c0*/  @P0 STG.E.U16 [R46.64+0x8], R4 ;  /* 0x000008042e000986 */ /* 0x000fe8000c101504 */
[----:B------:R0:W-:Y:S04]  /*e2d0*/  @P0 STG.E [R48.64+0x14], R9 ;  /* 0x0000140930000986 */ /* 0x0001e8000c101904 */
[----:B------:R-:W-:Y:S04]  /*e2e0*/  @P0 STG.E.U16 [R46.64+0xa], R2 ;  /* 0x00000a022e000986 */ /* 0x000fe8000c101504 */
[----:B------:R1:W-:Y:S04]  /*e2f0*/  @P4 STG.E [R48.64+0x18], R10 ;  /* 0x0000180a30004986 */ /* 0x0003e8000c101904 */
[----:B------:R-:W5:Y:S04]  /*e300*/  @P2 LDG.E.CONSTANT R50, [R44.64] ;  /* 0x000000042c322981 */ /* 0x000f68000c1e9900 */
[----:B0-----:R-:W5:Y:S04]  /*e310*/  @P1 LDG.E.CONSTANT R9, [R44.64] ;  /* 0x000000042c091981 */ /* 0x001f68000c1e9900 */
[----:B-1----:R-:W5:Y:S01]  /*e320*/  @P1 LDG.E.CONSTANT R10, [R44.64] ;  /* 0x000000042c0a1981 */ /* 0x002f62000c1e9900 */
[----:B------:R-:W-:-:S02]  /*e330*/  HADD2.F32 R64, -RZ, R63.H0_H0 ;  /* 0x2000003fff407230 */ /* 0x000fc40000004100 */
[----:B------:R-:W-:-:S03]  /*e340*/  HADD2.F32 R62, -RZ, R61.H1_H1 ;  /* 0x3000003dff3e7230 */ /* 0x000fc60000004100 */
[--C-:B------:R-:W-:Y:S02]  /*e350*/  @P4 FADD.FTZ R61, R64, -R3.reuse ;  /* 0x80000003403d4221 */ /* 0x100fe40000010000 */
[----:B------:R-:W-:Y:S02]  /*e360*/  @P4 FADD.FTZ R63, R62, -R3 ;  /* 0x800000033e3f4221 */ /* 0x000fe40000010000 */
[C---:B------:R-:W-:Y:S02]  /*e370*/  @P4 FFMA.FTZ R4, R38.reuse, -0.69314718246459960938, R61 ;  /* 0xbf31721826044823 */ /* 0x040fe4000001003d */
[----:B------:R-:W-:Y:S02]  /*e380*/  @P4 FFMA.FTZ R62, R38, -0.69314718246459960938, R63 ;  /* 0xbf317218263e4823 */ /* 0x000fe4000001003f */
[----:B------:R-:W-:Y:S01]  /*e390*/  @P4 FADD.FTZ R5, R5, R4 ;  /* 0x0000000405054221 */ /* 0x000fe20000010000 */
[----:B------:R-:W-:Y:S01]  /*e3a0*/  HADD2.F32 R4, -RZ, R59.H0_H0 ;  /* 0x2000003bff047230 */ /* 0x000fe20000004100 */
[----:B----4-:R-:W-:-:S04]  /*e3b0*/  @P4 FADD.FTZ R2, R39, R62 ;  /* 0x0000003e27024221 */ /* 0x010fc80000010000 */
[----:B------:R-:W-:Y:S01]  /*e3c0*/  @P3 FADD.FTZ R39, R4, -R3 ;  /* 0x8000000304273221 */ /* 0x000fe20000010000 */
[----:B------:R-:W-:-:S03]  /*e3d0*/  @P4 F2FP.PACK_AB R2, RZ, R2 ;  /* 0x00000002ff02423e */ /* 0x000fc600000000ff */
[----:B------:R-:W-:Y:S01]  /*e3e0*/  @P3 FFMA.FTZ R39, R38, -0.69314718246459960938, R39 ;  /* 0xbf31721826273823 */ /* 0x000fe20000010027 */
[----:B------:R-:W-:Y:S01]  /*e3f0*/  HADD2.F32 R4, -RZ, R59.H1_H1 ;  /* 0x3000003bff047230 */ /* 0x000fe20000004100 */
[----:B------:R0:W-:Y:S02]  /*e400*/  @P4 STG.E.U16 [R46.64+0xc], R2 ;  /* 0x00000c022e004986 */ /* 0x0001e4000c101504 */
[----:B------:R-:W-:Y:S01]  /*e410*/  @P3 FADD.FTZ R6, R6, R39 ;  /* 0x0000002706063221 */ /* 0x000fe20000010000 */
[----:B------:R-:W-:Y:S01]  /*e420*/  ISETP.GE.AND P0, PT, R37, 0xa, PT ;  /* 0x0000000a2500780c */ /* 0x000fe20003f06270 */
[----:B------:R-:W-:Y:S01]  /*e430*/  @P3 FADD.FTZ R39, R4, -R3 ;  /* 0x8000000304273221 */ /* 0x000fe20000010000 */
[----:B------:R-:W-:Y:S02]  /*e440*/  @P4 F2FP.PACK_AB R5, RZ, R5 ;  /* 0x00000005ff05423e */ /* 0x000fe400000000ff */
[----:B------:R-:W-:Y:S01]  /*e450*/  @P3 F2FP.PACK_AB R4, RZ, R6 ;  /* 0x00000006ff04323e */ /* 0x000fe200000000ff */
[----:B------:R-:W-:-:S02]  /*e460*/  HADD2.F32 R6, -RZ, R60.H1_H1 ;  /* 0x3000003cff067230 */ /* 0x000fc40000004100 */
[----:B0-----:R-:W-:Y:S01]  /*e470*/  HADD2.F32 R2, -RZ, R60.H0_H0 ;  /* 0x2000003cff027230 */ /* 0x001fe20000004100 */
[----:B------:R0:W-:Y:S02]  /*e480*/  @P4 STG.E [R48.64+0x1c], R11 ;  /* 0x00001c0b30004986 */ /* 0x0001e4000c101904 */
[--C-:B------:R-:W-:Y:S02]  /*e490*/  @P6 FADD.FTZ R59, R6, -R3.reuse ;  /* 0x80000003063b6221 */ /* 0x100fe40000010000 */
[----:B------:R1:W-:Y:S01]  /*e4a0*/  @P4 STG.E.U16 [R46.64+0xe], R5 ;  /* 0x00000e052e004986 */ /* 0x0003e2000c101504 */
[----:B------:R-:W-:Y:S01]  /*e4b0*/  ISETP.GE.AND P4, PT, R37, 0xb, PT ;  /* 0x0000000b2500780c */ /* 0x000fe20003f86270 */
[----:B0-----:R-:W-:Y:S01]  /*e4c0*/  @P6 FADD.FTZ R11, R2, -R3 ;  /* 0x80000003020b6221 */ /* 0x001fe20000010000 */
[----:B------:R-:W-:Y:S01]  /*e4d0*/  HADD2.F32 R2, -RZ, R57.H0_H0 ;  /* 0x20000039ff027230 */ /* 0x000fe20000004100 */
[----:B------:R0:W-:Y:S02]  /*e4e0*/  @P3 STG.E [R48.64+0x20], R12 ;  /* 0x0000200c30003986 */ /* 0x0001e4000c101904 */
[----:B------:R-:W-:-:S02]  /*e4f0*/  @P6 FFMA.FTZ R6, R38, -0.69314718246459960938, R11 ;  /* 0xbf31721826066823 */ /* 0x000fc4000001000b */
[----:B------:R-:W-:Y:S01]  /*e500*/  @P5 FADD.FTZ R11, R2, -R3 ;  /* 0x80000003020b5221 */ /* 0x000fe20000010000 */
[----:B-1----:R-:W4:Y:S01]  /*e510*/  @P0 LDG.E.CONSTANT R5, [R44.64] ;  /* 0x000000042c050981 */ /* 0x002f22000c1e9900 */
[C---:B------:R-:W-:Y:S02]  /*e520*/  @P3 FFMA.FTZ R39, R38.reuse, -0.69314718246459960938, R39 ;  /* 0xbf31721826273823 */ /* 0x040fe40000010027 */
[C---:B------:R-:W-:Y:S01]  /*e530*/  @P5 FFMA.FTZ R11, R38.reuse, -0.69314718246459960938, R11 ;  /* 0xbf317218260b5823 */ /* 0x040fe2000001000b */
[----:B------:R-:W4:Y:S01]  /*e540*/  @P0 LDG.E.CONSTANT R2, [R44.64] ;  /* 0x000000042c020981 */ /* 0x000f22000c1e9900 */
[----:B0-----:R-:W-:-:S04]  /*e550*/  @P6 FFMA.FTZ R12, R38, -0.69314718246459960938, R59 ;  /* 0xbf317218260c6823 */ /* 0x001fc8000001003b */
[----:B------:R-:W-:Y:S01]  /*e560*/  @P6 FADD.FTZ R7, R7, R12 ;  /* 0x0000000c07076221 */ /* 0x000fe20000010000 */
[----:B------:R-:W-:Y:S01]  /*e570*/  HADD2.F32 R12, -RZ, R57.H1_H1 ;  /* 0x30000039ff0c7230 */ /* 0x000fe20000004100 */
[----:B------:R0:W-:Y:S03]  /*e580*/  @P3 STG.E.U16 [R46.64+0x10], R4 ;  /* 0x000010042e003986 */ /* 0x0001e6000c101504 */
[----:B------:R-:W-:Y:S01]  /*e590*/  @P6 F2FP.PACK_AB R7, RZ, R7 ;  /* 0x00000007ff07623e */ /* 0x000fe200000000ff */
[----:B------:R1:W-:Y:S04]  /*e5a0*/  @P3 STG.E [R48.64+0x24], R13 ;  /* 0x0000240d30003986 */ /* 0x0003e8000c101904 */
[----:B0-----:R-:W4:Y:S01]  /*e5b0*/  @P4 LDG.E.CONSTANT R4, [R44.64] ;  /* 0x000000042c044981 */ /* 0x001f22000c1e9900 */
[----:B-1----:R-:W-:Y:S01]  /*e5c0*/  @P5 FADD.FTZ R13, R12, -R3 ;  /* 0x800000030c0d5221 */ /* 0x002fe20000010000 */
[----:B------:R-:W-:-:S03]  /*e5d0*/  HADD2.F32 R12, -RZ, R58.H1_H1 ;  /* 0x3000003aff0c7230 */ /* 0x000fc60000004100 */
[----:B------:R-:W-:Y:S02]  /*e5e0*/  @P5 FFMA.FTZ R13, R38, -0.69314718246459960938, R13 ;  /* 0xbf317218260d5823 */ /* 0x000fe4000001000d */
[----:B--2---:R-:W-:-:S05]  /*e5f0*/  @P3 FADD.FTZ R39, R42, R39 ;  /* 0x000000272a273221 */ /* 0x004fca0000010000 */
[----:B------:R-:W-:Y:S01]  /*e600*/  @P3 F2FP.PACK_AB R39, RZ, R39 ;  /* 0x00000027ff27323e */ /* 0x000fe200000000ff */
[----:B---3--:R-:W-:Y:S02]  /*e610*/  @P6 FADD.FTZ R6, R43, R6 ;  /* 0x000000062b066221 */ /* 0x008fe40000010000 */
[----:B-----5:R-:W-:-:S03]  /*e620*/  @P5 FADD.FTZ R11, R36, R11 ;  /* 0x0000000b240b5221 */ /* 0x020fc60000010000 */
[----:B------:R-:W-:Y:S01]  /*e630*/  @P6 F2FP.PACK_AB R6, RZ, R6 ;  /* 0x00000006ff06623e */ /* 0x000fe200000000ff */
[----:B------:R-:W-:Y:S01]  /*e640*/  @P3 STG.E.U16 [R46.64+0x12], R39 ;  /* 0x000012272e003986 */ /* 0x000fe2000c101504 */
[----:B------:R-:W-:Y:S02]  /*e650*/  PRMT R36, R7, 0x7610, R36 ;  /* 0x0000761007247816 */ /* 0x000fe40000000024 */
[----:B------:R-:W-:Y:S01]  /*e660*/  @P5 F2FP.PACK_AB R11, RZ, R11 ;  /* 0x0000000bff0b523e */ /* 0x000fe200000000ff */
[----:B------:R0:W-:Y:S01]  /*e670*/  @P6 STG.E [R48.64+0x28], R14 ;  /* 0x0000280e30006986 */ /* 0x0001e2000c101904 */
[----:B------:R-:W-:-:S03]  /*e680*/  ISETP.GE.AND P3, PT, R37, 0xc, PT ;  /* 0x0000000c2500780c */ /* 0x000fc60003f66270 */
[----:B------:R1:W-:Y:S04]  /*e690*/  @P6 STG.E.U16 [R46.64+0x14], R6 ;  /* 0x000014062e006986 */ /* 0x0003e8000c101504 */
[----:B------:R2:W-:Y:S01]  /*e6a0*/  @P6 STG.E [R48.64+0x2c], R15 ;  /* 0x00002c0f30006986 */ /* 0x0005e2000c101904 */
[----:B0-----:R-:W-:-:S03]  /*e6b0*/  PRMT R14, R11, 0x7610, R14 ;  /* 0x000076100b0e7816 */ /* 0x001fc6000000000e */
[----:B------:R-:W3:Y:S01]  /*e6c0*/  @P4 LDG.E.CONSTANT R7, [R44.64] ;  /* 0x000000042c074981 */ /* 0x000ee2000c1e9900 */
[----:B-1----:R-:W-:-:S03]  /*e6d0*/  HADD2.F32 R6, -RZ, R58.H0_H0 ;  /* 0x2000003aff067230 */ /* 0x002fc60000004100 */
[----:B------:R-:W-:Y:S01]  /*e6e0*/  @P6 STG.E.U16 [R46.64+0x16], R36 ;  /* 0x000016242e006986 */ /* 0x000fe2000c101504 */
[----:B------:R-:W-:Y:S01]  /*e6f0*/  @P5 FADD.FTZ R8, R8, R13 ;  /* 0x0000000d08085221 */ /* 0x000fe20000010000 */
[----:B------:R-:W-:Y:S01]  /*e700*/  ISETP.GE.AND P6, PT, R37, 0xd, PT ;  /* 0x0000000d2500780c */ /* 0x000fe20003fc6270 */
[----:B------:R-:W-:Y:S01]  /*e710*/  @P2 FADD.FTZ R13, R12, -R3 ;  /* 0x800000030c0d2221 */ /* 0x000fe20000010000 */
[----:B------:R-:W-:Y:S01]  /*e720*/  @P5 STG.E [R48.64+0x30], R16 ;  /* 0x0000301030005986 */ /* 0x000fe2000c101904 */
[----:B------:R-:W-:-:S03]  /*e730*/  HADD2.F32 R12, -RZ, R55.H0_H0 ;  /* 0x20000037ff0c7230 */ /* 0x000fc60000004100 */
[----:B------:R0:W-:Y:S01]  /*e740*/  @P5 STG.E.U16 [R46.64+0x18], R14 ;  /* 0x0000180e2e005986 */ /* 0x0001e2000c101504 */
[----:B------:R-:W-:Y:S01]  /*e750*/  @P5 F2FP.PACK_AB R8, RZ, R8 ;  /* 0x00000008ff08523e */ /* 0x000fe200000000ff */
[--C-:B------:R-:W-:Y:S02]  /*e760*/  @P2 FADD.FTZ R11, R6, -R3.reuse ;  /* 0x80000003060b2221 */ /* 0x100fe40000010000 */
[----:B--2---:R-:W-:Y:S01]  /*e770*/  @P1 FADD.FTZ R15, R12, -R3 ;  /* 0x800000030c0f1221 */ /* 0x004fe20000010000 */
[----:B------:R1:W-:Y:S01]  /*e780*/  @P5 STG.E [R48.64+0x34], R17 ;  /* 0x0000341130005986 */ /* 0x0003e2000c101904 */
[----:B------:R-:W-:Y:S01]  /*e790*/  PRMT R39, R8, 0x7610, R39 ;  /* 0x0000761008277816 */ /* 0x000fe20000000027 */
[----:B0-----:R-:W-:Y:S02]  /*e7a0*/  HADD2.F32 R14, -RZ, R55.H1_H1 ;  /* 0x30000037ff0e7230 */ /* 0x001fe40000004100 */
[----:B------:R-:W2:Y:S01]  /*e7b0*/  @P3 LDG.E.CONSTANT R6, [R44.64] ;  /* 0x000000042c063981 */ /* 0x000ea2000c1e9900 */
[----:B------:R-:W-:-:S02]  /*e7c0*/  @P2 FFMA.FTZ R8, R38, -0.69314718246459960938, R11 ;  /* 0xbf31721826082823 */ /* 0x000fc4000001000b */
[----:B-1----:R-:W-:Y:S01]  /*e7d0*/  @P1 FADD.FTZ R17, R14, -R3 ;  /* 0x800000030e111221 */ /* 0x002fe20000010000 */
[----:B------:R-:W5:Y:S01]  /*e7e0*/  @P6 LDG.E.CONSTANT R12, [R44.64] ;  /* 0x000000042c0c6981 */ /* 0x000f62000c1e9900 */
[C---:B------:R-:W-:Y:S02]  /*e7f0*/  @P1 FFMA.FTZ R15, R38.reuse, -0.69314718246459960938, R15 ;  /* 0xbf317218260f1823 */ /* 0x040fe4000001000f */
[C---:B------:R-:W-:Y:S01]  /*e800*/  @P2 FFMA.FTZ R13, R38.reuse, -0.69314718246459960938, R13 ;  /* 0xbf317218260d2823 */ /* 0x040fe2000001000d */
[----:B------:R0:W-:Y:S01]  /*e810*/  @P5 STG.E.U16 [R46.64+0x1a], R39 ;  /* 0x00001a272e005986 */ /* 0x0001e2000c101504 */
[----:B------:R-:W-:Y:S01]  /*e820*/  @P1 FFMA.FTZ R14, R38, -0.69314718246459960938, R17 ;  /* 0xbf317218260e1823 */ /* 0x000fe20000010011 */
[----:B------:R-:W-:Y:S01]  /*e830*/  ISETP.GE.AND P5, PT, R37, 0xe, PT ;  /* 0x0000000e2500780c */ /* 0x000fe20003fa6270 */
[----:B------:R-:W-:Y:S01]  /*e840*/  @P2 FADD.FTZ R51, R51, R8 ;  /* 0x0000000833332221 */ /* 0x000fe20000010000 */
[----:B------:R-:W5:Y:S01]  /*e850*/  @P6 LDG.E.CONSTANT R11, [R44.64] ;  /* 0x000000042c0b6981 */ /* 0x000f62000c1e9900 */
[----:B------:R-:W-:-:S02]  /*e860*/  @P1 FADD.FTZ R10, R10, R15 ;  /* 0x0000000f0a0a1221 */ /* 0x000fc40000010000 */
[----:B------:R-:W-:Y:S02]  /*e870*/  @P2 FADD.FTZ R13, R50, R13 ;  /* 0x0000000d320d2221 */ /* 0x000fe40000010000 */
[----:B------:R-:W-:Y:S01]  /*e880*/  @P1 FADD.FTZ R9, R9, R14 ;  /* 0x0000000e09091221 */ /* 0x000fe20000010000 */
[----:B------:R-:W-:Y:S01]  /*e890*/  @P2 F2FP.PACK_AB R51, RZ, R51 ;  /* 0x00000033ff33223e */ /* 0x000fe200000000ff */
[----:B------:R-:W5:Y:S01]  /*e8a0*/  @P3 LDG.E.CONSTANT R8, [R44.64] ;  /* 0x000000042c083981 */ /* 0x000f62000c1e9900 */
[----:B------:R-:W-:Y:S02]  /*e8b0*/  @P1 F2FP.PACK_AB R10, RZ, R10 ;  /* 0x0000000aff0a123e */ /* 0x000fe400000000ff */
[----:B------:R-:W-:Y:S01]  /*e8c0*/  @P2 F2FP.PACK_AB R13, RZ, R13 ;  /* 0x0000000dff0d223e */ /* 0x000fe200000000ff */
[----:B------:R-:W-:Y:S01]  /*e8d0*/  @P2 STG.E [R48.64+0x38], R18 ;  /* 0x0000381230002986 */ /* 0x000fe2000c101904 */
[----:B------:R-:W-:Y:S02]  /*e8e0*/  @P1 F2FP.PACK_AB R9, RZ, R9 ;  /* 0x00000009ff09123e */ /* 0x000fe400000000ff */
[----:B------:R-:W-:Y:S01]  /*e8f0*/  PRMT R36, R10, 0x7610, R36 ;  /* 0x000076100a247816 */ /* 0x000fe20000000024 */
[----:B------:R-:W-:Y:S01]  /*e900*/  @P2 STG.E.U16 [R46.64+0x1c], R51 ;  /* 0x00001c332e002986 */ /* 0x000fe2000c101504 */
[----:B0-----:R-:W-:-:S03]  /*e910*/  PRMT R39, R9, 0x7610, R39 ;  /* 0x0000761009277816 */ /* 0x001fc60000000027 */
[----:B------:R-:W-:Y:S04]  /*e920*/  @P2 STG.E [R48.64+0x3c], R19 ;  /* 0x00003c1330002986 */ /* 0x000fe8000c101904 */
[----:B------:R0:W-:Y:S01]  /*e930*/  @P2 STG.E.U16 [R46.64+0x1e], R13 ;  /* 0x00001e0d2e002986 */ /* 0x0001e2000c101504 */
[----:B------:R-:W-:-:S03]  /*e940*/  ISETP.GE.AND P2, PT, R37, 0xf, PT ;  /* 0x0000000f2500780c */ /* 0x000fc60003f46270 */
[----:B------:R1:W-:Y:S04]  /*e950*/  @P1 STG.E [R48.64+0x40], R20 ;  /* 0x0000401430001986 */ /* 0x0003e8000c101904 */
[----:B------:R-:W5:Y:S04]  /*e960*/  @P5 LDG.E.CONSTANT R9, [R44.64] ;  /* 0x000000042c095981 */ /* 0x000f68000c1e9900 */
[----:B------:R-:W-:Y:S04]  /*e970*/  @P1 STG.E.U16 [R46.64+0x20], R36 ;  /* 0x000020242e001986 */ /* 0x000fe8000c101504 */
[----:B------:R-:W-:Y:S04]  /*e980*/  @P1 STG.E [R48.64+0x44], R21 ;  /* 0x0000441530001986 */ /* 0x000fe8000c101904 */
[----:B------:R-:W-:Y:S01]  /*e990*/  @P1 STG.E.U16 [R46.64+0x22], R39 ;  /* 0x000022272e001986 */ /* 0x000fe2000c101504 */
[----:B------:R-:W-:-:S03]  /*e9a0*/  ISETP.GE.AND P1, PT, R37, 0x10, PT ;  /* 0x000000102500780c */ /* 0x000fc60003f26270 */
[----:B------:R-:W5:Y:S04]  /*e9b0*/  @P5 LDG.E.CONSTANT R15, [R44.64] ;  /* 0x000000042c0f5981 */ /* 0x000f68000c1e9900 */
[----:B------:R-:W5:Y:S04]  /*e9c0*/  @P2 LDG.E.CONSTANT R14, [R44.64] ;  /* 0x000000042c0e2981 */ /* 0x000f68000c1e9900 */
[----:B0-----:R-:W5:Y:S04]  /*e9d0*/  @P2 LDG.E.CONSTANT R13, [R44.64] ;  /* 0x000000042c0d2981 */ /* 0x001f68000c1e9900 */
[----:B------:R-:W5:Y:S01]  /*e9e0*/  @P1 LDG.E.CONSTANT R10, [R44.64] ;  /* 0x000000042c0a1981 */ /* 0x000f62000c1e9900 */
[----:B------:R-:W-:-:S02]  /*e9f0*/  HADD2.F32 R16, -RZ, R56.H0_H0 ;  /* 0x20000038ff107230 */ /* 0x000fc40000004100 */
[----:B------:R-:W-:-:S03]  /*ea00*/  HADD2.F32 R18, -RZ, R56.H1_H1 ;  /* 0x30000038ff127230 */ /* 0x000fc60000004100 */
[----:B------:R-:W-:Y:S01]  /*ea10*/  @P0 FADD.FTZ R17, R16, -R3 ;  /* 0x8000000310110221 */ /* 0x000fe20000010000 */
[----:B-1----:R-:W-:-:S03]  /*ea20*/  HADD2.F32 R20, -RZ, R40.H0_H0 ;  /* 0x20000028ff147230 */ /* 0x002fc60000004100 */
[----:B------:R-:W-:Y:S02]  /*ea30*/  @P0 FFMA.FTZ R16, R38, -0.69314718246459960938, R17 ;  /* 0xbf31721826100823 */ /* 0x000fe40000010011 */
[--C-:B------:R-:W-:Y:S02]  /*ea40*/  @P0 FADD.FTZ R17, R18, -R3.reuse ;  /* 0x8000000312110221 */ /* 0x100fe40000010000 */
[----:B----4-:R-:W-:Y:S02]  /*ea50*/  @P0 FADD.FTZ R5, R5, R16 ;  /* 0x0000001005050221 */ /* 0x010fe40000010000 */
[----:B------:R-:W-:Y:S02]  /*ea60*/  @P4 FADD.FTZ R19, R20, -R3 ;  /* 0x8000000314134221 */ /* 0x000fe40000010000 */
[C---:B------:R-:W-:Y:S01]  /*ea70*/  @P0 FFMA.FTZ R17, R38.reuse, -0.69314718246459960938, R17 ;  /* 0xbf31721826110823 */ /* 0x040fe20000010011 */
[----:B------:R-:W-:Y:S01]  /*ea80*/  @P0 F2FP.PACK_AB R5, RZ, R5 ;  /* 0x00000005ff05023e */ /* 0x000fe200000000ff */
[----:B------:R-:W-:Y:S01]  /*ea90*/  HADD2.F32 R16, -RZ, R40.H1_H1 ;  /* 0x30000028ff107230 */ /* 0x000fe20000004100 */
[----:B------:R-:W-:-:S02]  /*eaa0*/  @P4 FFMA.FTZ R19, R38, -0.69314718246459960938, R19 ;  /* 0xbf31721826134823 */ /* 0x000fc40000010013 */
[--C-:B------:R-:W-:Y:S01]  /*eab0*/  @P0 FADD.FTZ R2, R2, R17.reuse ;  /* 0x0000001102020221 */ /* 0x100fe20000010000 */
[----:B------:R-:W-:Y:S01]  /*eac0*/  PRMT R17, R5, 0x7610, R17 ;  /* 0x0000761005117816 */ /* 0x000fe20000000011 */
[----:B------:R-:W-:Y:S02]  /*ead0*/  @P4 FADD.FTZ R4, R4, R19 ;  /* 0x0000001304044221 */ /* 0x000fe40000010000 */
[----:B------:R-:W-:Y:S01]  /*eae0*/  @P4 FADD.FTZ R5, R16, -R3 ;  /* 0x8000000310054221 */ /* 0x000fe20000010000 */
[----:B------:R-:W-:Y:S02]  /*eaf0*/  @P0 F2FP.PACK_AB R2, RZ, R2 ;  /* 0x00000002ff02023e */ /* 0x000fe400000000ff */
[----:B------:R-:W-:Y:S01]  /*eb00*/  @P4 F2FP.PACK_AB R4, RZ, R4 ;  /* 0x00000004ff04423e */ /* 0x000fe200000000ff */
[----:B------:R-:W-:Y:S01]  /*eb10*/  @P4 FFMA.FTZ R16, R38, -0.69314718246459960938, R5 ;  /* 0xbf31721826104823 */ /* 0x000fe20000010005 */
[----:B------:R-:W-:Y:S01]  /*eb20*/  PRMT R18, R2, 0x7610, R18 ;  /* 0x0000761002127816 */ /* 0x000fe20000000012 */
[----:B------:R-:W-:Y:S01]  /*eb30*/  HADD2.F32 R2, -RZ, R41.H0_H0 ;  /* 0x20000029ff027230 */ /* 0x000fe20000004100 */
[----:B------:R-:W-:Y:S01]  /*eb40*/  PRMT R19, R4, 0x7610, R19 ;  /* 0x0000761004137816 */ /* 0x000fe20000000013 */
[----:B------:R-:W-:Y:S01]  /*eb50*/  HADD2.F32 R4, -RZ, R53.H0_H0 ;  /* 0x20000035ff047230 */ /* 0x000fe20000004100 */
[----:B------:R-:W-:Y:S02]  /*eb60*/  @P0 STG.E [R48.64+0x48], R22 ;  /* 0x0000481630000986 */ /* 0x000fe4000c101904 */
[----:B------:R-:W-:Y:S01]  /*eb70*/  @P3 FADD.FTZ R5, R2, -R3 ;  /* 0x8000000302053221 */ /* 0x000fe20000010000 */
[----:B------:R-:W-:Y:S01]  /*eb80*/  HADD2.F32 R2, -RZ, R41.H1_H1 ;  /* 0x30000029ff027230 */ /* 0x000fe20000004100 */
[----:B------:R0:W-:Y:S02]  /*eb90*/  @P0 STG.E.U16 [R46.64+0x24], R17 ;  /* 0x000024112e000986 */ /* 0x0001e4000c101504 */
[----:B------:R-:W-:-:S02]  /*eba0*/  @P3 FFMA.FTZ R5, R38, -0.69314718246459960938, R5 ;  /* 0xbf31721826053823 */ /* 0x000fc40000010005 */
[----:B------:R1:W-:Y:S01]  /*ebb0*/  @P0 STG.E [R48.64+0x4c], R23 ;  /* 0x00004c1730000986 */ /* 0x0003e2000c101904 */
[----:B0-----:R-:W-:Y:S01]  /*ebc0*/  @P6 FADD.FTZ R17, R4, -R3 ;  /* 0x8000000304116221 */ /* 0x001fe20000010000 */
[----:B------:R-:W-:Y:S02]  /*ebd0*/  HADD2.F32 R4, -RZ, R54.H0_H0 ;  /* 0x20000036ff047230 */ /* 0x000fe40000004100 */
[----:B------:R-:W-:Y:S04]  /*ebe0*/  @P0 STG.E.U16 [R46.64+0x26], R18 ;  /* 0x000026122e000986 */ /* 0x000fe8000c101504 */
[----:B------:R-:W-:Y:S04]  /*ebf0*/  @P4 STG.E [R48.64+0x50], R24 ;  /* 0x0000501830004986 */ /* 0x000fe8000c101904 */
[----:B------:R0:W-:Y:S04]  /*ec00*/  @P4 STG.E.U16 [R46.64+0x28], R19 ;  /* 0x000028132e004986 */ /* 0x0001e8000c101504 */
[----:B------:R-:W-:Y:S01]  /*ec10*/  @P4 STG.E [R48.64+0x54], R25 ;  /* 0x0000541930004986 */ /* 0x000fe2000c101904 */
[----:B---3--:R-:W-:-:S05]  /*ec20*/  @P4 FADD.FTZ R7, R7, R16 ;  /* 0x0000001007074221 */ /* 0x008fca0000010000 */
[----:B------:R-:W-:-:S04]  /*ec30*/  @P4 F2FP.PACK_AB R7, RZ, R7 ;  /* 0x00000007ff07423e */ /* 0x000fc800000000ff */
[----:B-1----:R-:W-:Y:S01]  /*ec40*/  PRMT R23, R7, 0x7610, R23 ;  /* 0x0000761007177816 */ /* 0x002fe20000000017 */
[----:B------:R-:W-:Y:S02]  /*ec50*/  @P3 FADD.FTZ R7, R2, -R3 ;  /* 0x8000000302073221 */ /* 0x000fe40000010000 */
[C---:B------:R-:W-:Y:S02]  /*ec60*/  @P6 FFMA.FTZ R2, R38.reuse, -0.69314718246459960938, R17 ;  /* 0xbf31721826026823 */ /* 0x040fe40000010011 */
[----:B------:R-:W-:Y:S02]  /*ec70*/  @P3 FFMA.FTZ R7, R38, -0.69314718246459960938, R7 ;  /* 0xbf31721826073823 */ /* 0x000fe40000010007 */
[----:B--2---:R-:W-:-:S05]  /*ec80*/  @P3 FADD.FTZ R5, R6, R5 ;  /* 0x0000000506053221 */ /* 0x004fca0000010000 */
[----:B------:R-:W-:Y:S01]  /*ec90*/  @P3 F2FP.PACK_AB R5, RZ, R5 ;  /* 0x00000005ff05323e */ /* 0x000fe200000000ff */
[----:B------:R-:W-:Y:S01]  /*eca0*/  HADD2.F32 R16, -RZ, R53.H1_H1 ;  /* 0x30000035ff107230 */ /* 0x000fe20000004100 */
[----:B-----5:R-:W-:Y:S02]  /*ecb0*/  @P6 FADD.FTZ R2, R11, R2 ;  /* 0x000000020b026221 */ /* 0x020fe40000010000 */
[----:B------:R-:W-:Y:S01]  /*ecc0*/  PRMT R6, R5, 0x7610, R6 ;  /* 0x0000761005067816 */ /* 0x000fe20000000006 */
[----:B------:R-:W-:Y:S02]  /*ecd0*/  @P5 FADD.FTZ R5, R4, -R3 ;  /* 0x8000000304055221 */ /* 0x000fe40000010000 */
[----:B------:R-:W-:Y:S01]  /*ece0*/  @P6 F2FP.PACK_AB R2, RZ, R2 ;  /* 0x00000002ff02623e */ /* 0x000fe200000000ff */
[----:B------:R1:W-:Y:S01]  /*ecf0*/  @P4 STG.E.U16 [R46.64+0x2a], R23 ;  /* 0x00002a172e004986 */ /* 0x0003e2000c101504 */
[----:B------:R-:W-:Y:S01]  /*ed00*/  @P3 FADD.FTZ R7, R8, R7 ;  /* 0x0000000708073221 */ /* 0x000fe20000010000 */
[----:B------:R-:W-:Y:S01]  /*ed10*/  HADD2.F32 R4, -RZ, R54.H1_H1 ;  /* 0x30000036ff047230 */ /* 0x000fe20000004100 */
[----:B0-----:R-:W-:Y:S01]  /*ed20*/  @P6 FADD.FTZ R19, R16, -R3 ;  /* 0x8000000310136221 */ /* 0x001fe20000010000 */
[----:B------:R-:W-:Y:S02]  /*ed30*/  @P3 STG.E [R48.64+0x58], R26 ;  /* 0x0000581a30003986 */ /* 0x000fe4000c101904 */
[----:B------:R-:W-:-:S02]  /*ed40*/  @P3 F2FP.PACK_AB R7, RZ, R7 ;  /* 0x00000007ff07323e */ /* 0x000fc400000000ff */
[----:B------:R0:W-:Y:S01]  /*ed50*/  @P3 STG.E.U16 [R46.64+0x2c], R6 ;  /* 0x00002c062e003986 */ /* 0x0001e2000c101504 */
[----:B-1----:R-:W-:Y:S01]  /*ed60*/  PRMT R23, R2, 0x7610, R23 ;  /* 0x0000761002177816 */ /* 0x002fe20000000017 */
[C---:B------:R-:W-:Y:S02]  /*ed70*/  @P5 FFMA.FTZ R2, R38.reuse, -0.69314718246459960938, R5 ;  /* 0xbf31721826025823 */ /* 0x040fe40000010005 */
[----:B------:R-:W-:Y:S01]  /*ed80*/  @P3 STG.E [R48.64+0x5c], R27 ;  /* 0x00005c1b30003986 */ /* 0x000fe2000c101904 */
[----:B------:R-:W-:Y:S01]  /*ed90*/  @P6 FFMA.FTZ R19, R38, -0.69314718246459960938, R19 ;  /* 0xbf31721826136823 */ /* 0x000fe20000010013 */
[----:B------:R-:W-:Y:S01]  /*eda0*/  HADD2.F32 R8, -RZ, R52.H0_H0 ;  /* 0x20000034ff087230 */ /* 0x000fe20000004100 */
[--C-:B------:R-:W-:Y:S01]  /*edb0*/  @P5 FADD.FTZ R5, R4, -R3.reuse ;  /* 0x8000000304055221 */ /* 0x100fe20000010000 */
[--C-:B0-----:R-:W-:Y:S02]  /*edc0*/  HADD2.F32 R6, -RZ, R0.reuse.H0_H0 ;  /* 0x20000000ff067230 */ /* 0x101fe40000004100 */
[----:B------:R-:W-:Y:S01]  /*edd0*/  HADD2.F32 R0, -RZ, R0.H1_H1 ;  /* 0x30000000ff007230 */ /* 0x000fe20000004100 */
[----:B------:R-:W-:Y:S01]  /*ede0*/  @P5 FADD.FTZ R2, R9, R2 ;  /* 0x0000000209025221 */ /* 0x000fe20000010000 */
[----:B------:R0:W-:Y:S03]  /*edf0*/  @P3 STG.E.U16 [R46.64+0x2e], R7 ;  /* 0x00002e072e003986 */ /* 0x0001e6000c101504 */
[----:B------:R-:W-:-:S02]  /*ee00*/  @P2 FADD.FTZ R9, R0, -R3 ;  /* 0x8000000300092221 */ /* 0x000fc40000010000 */
[----:B------:R-:W-:Y:S01]  /*ee10*/  @P6 FADD.FTZ R12, R12, R19 ;  /* 0x000000130c0c6221 */ /* 0x000fe20000010000 */
[----:B------:R-:W-:Y:S01]  /*ee20*/  @P5 F2FP.PACK_AB R2, RZ, R2 ;  /* 0x00000002ff02523e */ /* 0x000fe200000000ff */
[----:B------:R-:W-:Y:S01]  /*ee30*/  @P5 FFMA.FTZ R0, R38, -0.69314718246459960938, R5 ;  /* 0xbf31721826005823 */ /* 0x000fe20000010005 */
[----:B------:R-:W-:Y:S01]  /*ee40*/  @P6 STG.E [R48.64+0x60], R28 ;  /* 0x0000601c30006986 */ /* 0x000fe2000c101904 */
[--C-:B------:R-:W-:Y:S02]  /*ee50*/  @P1 FADD.FTZ R5, R8, -R3.reuse ;  /* 0x8000000308051221 */ /* 0x100fe40000010000 */
[----:B0-----:R-:W-:Y:S01]  /*ee60*/  @P2 FADD.FTZ R7, R6, -R3 ;  /* 0x8000000306072221 */ /* 0x001fe20000010000 */
[----:B------:R0:W-:Y:S03]  /*ee70*/  @P6 STG.E.U16 [R46.64+0x30], R23 ;  /* 0x000030172e006986 */ /* 0x0001e6000c101504 */
[----:B------:R-:W-:Y:S01]  /*ee80*/  @P2 FFMA.FTZ R7, R38, -0.69314718246459960938, R7 ;  /* 0xbf31721826072823 */ /* 0x000fe20000010007 */
[----:B------:R-:W-:Y:S01]  /*ee90*/  @P6 F2FP.PACK_AB R12, RZ, R12 ;  /* 0x0000000cff0c623e */ /* 0x000fe200000000ff */
[----:B------:R-:W-:-:S02]  /*eea0*/  @P5 FADD.FTZ R0, R15, R0 ;  /* 0x000000000f005221 */ /* 0x000fc40000010000 */
[----:B------:R-:W-:Y:S02]  /*eeb0*/  @P2 FADD.FTZ R7, R14, R7 ;  /* 0x000000070e072221 */ /* 0x000fe40000010000 */
[----:B------:R-:W-:Y:S01]  /*eec0*/  @P1 FFMA.FTZ R5, R38, -0.69314718246459960938, R5 ;  /* 0xbf31721826051823 */ /* 0x000fe20000010005 */
[----:B0-----:R-:W-:Y:S01]  /*eed0*/  PRMT R23, R2, 0x7610, R23 ;  /* 0x0000761002177816 */ /* 0x001fe20000000017 */
[----:B------:R-:W-:Y:S01]  /*eee0*/  @P2 FFMA.FTZ R2, R38, -0.69314718246459960938, R9 ;  /* 0xbf31721826022823 */ /* 0x000fe20000010009 */
[----:B------:R0:W-:Y:S01]  /*eef0*/  @P6 STG.E [R48.64+0x64], R29 ;  /* 0x0000641d30006986 */ /* 0x0001e2000c101904 */
[----:B------:R-:W-:Y:S02]  /*ef00*/  @P5 F2FP.PACK_AB R0, RZ, R0 ;  /* 0x00000000ff00523e */ /* 0x000fe400000000ff */
[----:B------:R-:W-:Y:S01]  /*ef10*/  @P2 FADD.FTZ R2, R13, R2 ;  /* 0x000000020d022221 */ /* 0x000fe20000010000 */
        /* <DEDUP_REMOVED lines=25> */
.L_x_10335:
        /* <DEDUP_REMOVED lines=13> */
.L_x_74474:


//--------------------- .text._ZN17fastertransformer38beam_online_softmax_topk_stage1_kernelI6__halfLi1ELi32ELi64EEEvPKT_S4_PKbPfiiPKi --------------------------
	.section	.text._ZN17fastertransformer38beam_online_softmax_topk_stage1_kernelI6__halfLi1ELi32ELi64EEEvPKT_S4_PKbPfiiPKi,"ax",@progbits
	.sectioninfo	@"SHI_REGISTERS=104"
	.align	128
        .global         _ZN17fastertransformer38beam_online_softmax_topk_stage1_kernelI6__halfLi1ELi32ELi64EEEvPKT_S4_PKbPfiiPKi
        .type           _ZN17fastertransformer38beam_online_softmax_topk_stage1_kernelI6__halfLi1ELi32ELi64EEEvPKT_S4_PKbPfiiPKi,@function
        .size           _ZN17fastertransformer38beam_online_softmax_topk_stage1_kernelI6__halfLi1ELi32ELi64EEEvPKT_S4_PKbPfiiPKi,(.L_x_74475 - _ZN17fastertransformer38beam_online_softmax_topk_stage1_kernelI6__halfLi1ELi32ELi64EEEvPKT_S4_PKbPfiiPKi)
        .other          _ZN17fastertransformer38beam_online_softmax_topk_stage1_kernelI6__halfLi1ELi32ELi64EEEvPKT_S4_PKbPfiiPKi,@"STO_CUDA_ENTRY STV_DEFAULT"
_ZN17fastertransformer38beam_online_softmax_topk_stage1_kernelI6__halfLi1ELi32ELi64EEEvPKT_S4_PKbPfiiPKi:
.text._ZN17fastertransformer38beam_online_softmax_topk_stage1_kernelI6__halfLi1ELi32ELi64EEEvPKT_S4_PKbPfiiPKi:
[----:B------:R-:W-:-:S03]  /*0000*/  IMAD.MOV.U32 R1, RZ, RZ, c[0x0][0x28] ;  /* 0x00000a00ff017624 */ /* 0x000fc600078e00ff */
[----:B------:R-:W0:Y:S01]  /*0010*/  S2R R7, SR_CTAID.X ;  /* 0x0000000000077919 */ /* 0x000e220000002500 */
[----:B------:R-:W-:Y:S01]  /*0020*/  ULDC.64 UR6, c[0x0][0x118] ;  /* 0x0000460000067ab9 */ /* 0x000fe20000000a00 */
[----:B------:R-:W-:Y:S02]  /*0030*/  IADD3 R1, R1, -0x190, RZ ;  /* 0xfffffe7001017810 */ /* 0x000fe40007ffe0ff */
[----:B0-----:R-:W-:-:S04]  /*0040*/  IADD3 R2, P0, R7, c[0x0][0x170], RZ ;  /* 0x00005c0007027a10 */ /* 0x001fc80007f1e0ff */
[----:B------:R-:W-:-:S06]  /*0050*/  LEA.HI.X.SX32 R3, R7, c[0x0][0x174], 0x1, P0 ;  /* 0x00005d0007037a11 */ /* 0x000fcc00000f0eff */
[----:B------:R0:W2:Y:S01]  /*0060*/  LDG.E.U8.CONSTANT R3, [R2.64] ;  /* 0x0000000602037981 */ /* 0x0000a2000c1e9100 */
[----:B------:R-:W1:Y:S01]  /*0070*/  I2F.U32.RP R0, c[0x0][0x10] ;  /* 0x0000040000007b06 */ /* 0x000e620000209000 */
[----:B------:R-:W-:Y:S01]  /*0080*/  IMAD.MOV.U32 R98, RZ, RZ, 0xfbff ;  /* 0x0000fbffff627424 */ /* 0x000fe200078e00ff */
[----:B------:R-:W-:Y:S01]  /*0090*/  ISETP.NE.U32.AND P2, PT, RZ, c[0x0][0x10], PT ;  /* 0x00000400ff007a0c */ /* 0x000fe20003f45070 */
[----:B------:R-:W-:Y:S01]  /*00a0*/  IMAD.MOV.U32 R99, RZ, RZ, 0xfbff ;  /* 0x0000fbffff637424 */ /* 0x000fe200078e00ff */
[----:B------:R-:W-:Y:S01]  /*00b0*/  BSSY B1, `(.L_x_10336) ;  /* 0x0000715000017945 */ /* 0x000fe20003800000 */
[----:B------:R-:W-:Y:S02]  /*00c0*/  IMAD.MOV.U32 R97, RZ, RZ, 0xfbff ;  /* 0x0000fbffff617424 */ /* 0x000fe400078e00ff */
[----:B------:R-:W-:Y:S02]  /*00d0*/  IMAD.MOV.U32 R87, RZ, RZ, 0xfbff ;  /* 0x0000fbffff577424 */ /* 0x000fe400078e00ff */
[----:B0-----:R-:W-:-:S02]  /*00e0*/  IMAD.MOV.U32 R2, RZ, RZ, 0xfbff ;  /* 0x0000fbffff027424 */ /* 0x001fc400078e00ff */
[----:B------:R-:W-:Y:S02]  /*00f0*/  IMAD.MOV.U32 R89, RZ, RZ, 0xfbff ;  /* 0x0000fbffff597424 */ /* 0x000fe400078e00ff */
[----:B------:R-:W-:Y:S01]  /*0100*/  IMAD.MOV.U32 R91, RZ, RZ, 0xfbff ;  /* 0x0000fbffff5b7424 */ /* 0x000fe200078e00ff */
[----:B------:R-:W-:Y:S01]  /*0110*/  PRMT R99, R99, 0x5410, R2 ;  /* 0x0000541063637816 */ /* 0x000fe20000000002 */
[----:B------:R-:W-:Y:S01]  /*0120*/  IMAD.MOV.U32 R92, RZ, RZ, 0xfbff ;  /* 0x0000fbffff5c7424 */ /* 0x000fe200078e00ff */
[----:B-1----:R-:W0:Y:S01]  /*0130*/  MUFU.RCP R0, R0 ;  /* 0x0000000000007308 */ /* 0x002e220000001000 */
[----:B------:R-:W-:Y:S02]  /*0140*/  IMAD.MOV.U32 R93, RZ, RZ, 0xfbff ;  /* 0x0000fbffff5d7424 */ /* 0x000fe400078e00ff */
[----:B------:R-:W-:Y:S02]  /*0150*/  IMAD.MOV.U32 R94, RZ, RZ, 0xfbff ;  /* 0x0000fbffff5e7424 */ /* 0x000fe400078e00ff */
[----:B------:R-:W-:-:S02]  /*0160*/  IMAD.MOV.U32 R88, RZ, RZ, 0xfbff ;  /* 0x0000fbffff587424 */ /* 0x000fc400078e00ff */
[----:B------:R-:W-:Y:S02]  /*0170*/  IMAD.MOV.U32 R100, RZ, RZ, 0xfbff ;  /* 0x0000fbffff647424 */ /* 0x000fe400078e00ff */
[----:B------:R-:W-:Y:S01]  /*0180*/  IMAD.MOV.U32 R6, RZ, RZ, 0xfbff ;  /* 0x0000fbffff067424 */ /* 0x000fe200078e00ff */
[----:B------:R-:W-:Y:S01]  /*0190*/  PRMT R88, R88, 0x5410, R88 ;  /* 0x0000541058587816 */ /* 0x000fe20000000058 */
[----:B------:R-:W-:Y:S02]  /*01a0*/  IMAD.MOV.U32 R96, RZ, RZ, 0xfbff ;  /* 0x0000fbffff607424 */ /* 0x000fe400078e00ff */
[----:B------:R-:W-:Y:S01]  /*01b0*/  IMAD.MOV.U32 R86, RZ, RZ, 0xfbff ;  /* 0x0000fbffff567424 */ /* 0x000fe200078e00ff */
[--C-:B------:R-:W-:Y:S01]  /*01c0*/  PRMT R100, R100, 0x5410, R6.reuse ;  /* 0x0000541064647816 */ /* 0x100fe20000000006 */
[----:B------:R-:W-:Y:S01]  /*01d0*/  IMAD.MOV.U32 R8, RZ, RZ, 0xfbff ;  /* 0x0000fbffff087424 */ /* 0x000fe200078e00ff */
[----:B0-----:R-:W-:Y:S01]  /*01e0*/  IADD3 R4, R0, 0xffffffe, RZ ;  /* 0x0ffffffe00047810 */ /* 0x001fe20007ffe0ff */
[----:B------:R-:W-:Y:S01]  /*01f0*/  IMAD.MOV.U32 R0, RZ, RZ, 0xfbff ;  /* 0x0000fbffff007424 */ /* 0x000fe200078e00ff */
[----:B------:R-:W-:Y:S01]  /*0200*/  PRMT R96, R96, 0x5410, R6 ;  /* 0x0000541060607816 */ /* 0x000fe20000000006 */
[----:B------:R-:W-:Y:S01]  /*0210*/  IMAD.MOV.U32 R90, RZ, RZ, 0xfbff ;  /* 0x0000fbffff5a7424 */ /* 0x000fe200078e00ff */
[----:B------:R0:W1:Y:S01]  /*0220*/  F2I.FTZ.U32.TRUNC.NTZ R5, R4 ;  /* 0x0000000400057305 */ /* 0x000062000021f000 */
[----:B------:R-:W-:Y:S01]  /*0230*/  IMAD.MOV.U32 R95, RZ, RZ, 0xfbff ;  /* 0x0000fbffff5f7424 */ /* 0x000fe200078e00ff */
[----:B------:R-:W-:Y:S01]  /*0240*/  PRMT R98, R98, 0x5410, R0 ;  /* 0x0000541062627816 */ /* 0x000fe20000000000 */
[----:B------:R-:W-:Y:S01]  /*0250*/  IMAD.MOV.U32 R0, RZ, RZ, c[0x0][0x10] ;  /* 0x00000400ff007624 */ /* 0x000fe200078e00ff */
[----:B------:R-:W-:-:S02]  /*0260*/  PRMT R86, R8, 0x5410, R86 ;  /* 0x0000541008567816 */ /* 0x000fc40000000056 */
[----:B------:R-:W-:Y:S02]  /*0270*/  PRMT R88, R6, 0x7610, R88 ;  /* 0x0000761006587816 */ /* 0x000fe40000000058 */
[----:B------:R-:W-:Y:S01]  /*0280*/  IADD3 R0, R0, c[0x0][0x180], RZ ;  /* 0x0000600000007a10 */ /* 0x000fe20007ffe0ff */
[----:B0-----:R-:W-:Y:S01]  /*0290*/  IMAD.MOV.U32 R4, RZ, RZ, RZ ;  /* 0x000000ffff047224 */ /* 0x001fe200078e00ff */
[--C-:B------:R-:W-:Y:S02]  /*02a0*/  PRMT R90, R90, 0x5410, R6.reuse ;  /* 0x000054105a5a7816 */ /* 0x100fe40000000006 */
[----:B------:R-:W-:Y:S01]  /*02b0*/  IADD3 R2, R0, -0x1, RZ ;  /* 0xffffffff00027810 */ /* 0x000fe20007ffe0ff */
[----:B------:R-:W-:Y:S01]  /*02c0*/  IMAD.MOV.U32 R0, RZ, RZ, 0xfbff ;  /* 0x0000fbffff007424 */ /* 0x000fe200078e00ff */
[----:B------:R-:W-:Y:S01]  /*02d0*/  PRMT R95, R95, 0x5410, R6 ;  /* 0x000054105f5f7816 */ /* 0x000fe20000000006 */
[----:B-1----:R-:W-:-:S03]  /*02e0*/  IMAD.MOV R9, RZ, RZ, -R5 ;  /* 0x000000ffff097224 */ /* 0x002fc600078e0a05 */
[----:B------:R-:W-:Y:S01]  /*02f0*/  PRMT R0, R6, 0x5410, R0 ;  /* 0x0000541006007816 */ /* 0x000fe20000000000 */
[----:B------:R-:W-:-:S04]  /*0300*/  IMAD R9, R9, c[0x0][0x10], RZ ;  /* 0x0000040009097a24 */ /* 0x000fc800078e02ff */
[----:B------:R-:W-:Y:S02]  /*0310*/  IMAD.HI.U32 R5, R5, R9, R4 ;  /* 0x0000000905057227 */ /* 0x000fe400078e0004 */
[----:B------:R-:W0:Y:S02]  /*0320*/  S2R R9, SR_CTAID.Y ;  /* 0x0000000000097919 */ /* 0x000e240000002600 */
[----:B------:R-:W-:-:S05]  /*0330*/  IMAD.MOV.U32 R4, RZ, RZ, 0xfbff ;  /* 0x0000fbffff047424 */ /* 0x000fca00078e00ff */
[----:B------:R-:W-:Y:S01]  /*0340*/  PRMT R97, R97, 0x5410, R4 ;  /* 0x0000541061617816 */ /* 0x000fe20000000004 */
[----:B------:R-:W-:-:S04]  /*0350*/  IMAD.HI.U32 R4, R5, R2, RZ ;  /* 0x0000000205047227 */ /* 0x000fc800078e00ff */
[----:B------:R-:W-:-:S04]  /*0360*/  IMAD.MOV R5, RZ, RZ, -R4 ;  /* 0x000000ffff057224 */ /* 0x000fc800078e0a04 */
[----:B------:R-:W-:Y:S02]  /*0370*/  IMAD R2, R5, c[0x0][0x10], R2 ;  /* 0x0000040005027a24 */ /* 0x000fe400078e0202 */
[----:B------:R-:W-:-:S03]  /*0380*/  IMAD.MOV.U32 R5, RZ, RZ, 0xfbff ;  /* 0x0000fbffff057424 */ /* 0x000fc600078e00ff */
[----:B------:R-:W-:Y:S02]  /*0390*/  ISETP.GE.U32.AND P0, PT, R2, c[0x0][0x10], PT ;  /* 0x0000040002007a0c */ /* 0x000fe40003f06070 */
[----:B------:R-:W-:Y:S02]  /*03a0*/  PRMT R87, R5, 0x5410, R87 ;  /* 0x0000541005577816 */ /* 0x000fe40000000057 */
[--C-:B------:R-:W-:Y:S02]  /*03b0*/  PRMT R89, R89, 0x5410, R5.reuse ;  /* 0x0000541059597816 */ /* 0x100fe40000000005 */
[--C-:B------:R-:W-:Y:S02]  /*03c0*/  PRMT R91, R91, 0x5410, R5.reuse ;  /* 0x000054105b5b7816 */ /* 0x100fe40000000005 */
[--C-:B------:R-:W-:Y:S02]  /*03d0*/  PRMT R92, R92, 0x5410, R5.reuse ;  /* 0x000054105c5c7816 */ /* 0x100fe40000000005 */
[----:B------:R-:W-:-:S02]  /*03e0*/  PRMT R93, R93, 0x5410, R5 ;  /* 0x000054105d5d7816 */ /* 0x000fc40000000005 */
[----:B------:R-:W-:Y:S02]  /*03f0*/  PRMT R94, R94, 0x5410, R5 ;  /* 0x000054105e5e7816 */ /* 0x000fe40000000005 */
[----:B------:R-:W-:Y:S02]  /*0400*/  @P0 IADD3 R2, R2, -c[0x0][0x10], RZ ;  /* 0x8000040002020a10 */ /* 0x000fe40007ffe0ff */
[----:B------:R-:W-:Y:S02]  /*0410*/  @P0 IADD3 R4, R4, 0x1, RZ ;  /* 0x0000000104040810 */ /* 0x000fe40007ffe0ff */
[----:B------:R-:W-:Y:S02]  /*0420*/  ISETP.GE.U32.AND P1, PT, R2, c[0x0][0x10], PT ;  /* 0x0000040002007a0c */ /* 0x000fe40003f26070 */
[----:B------:R-:W1:Y:S11]  /*0430*/  S2R R2, SR_TID.X ;  /* 0x0000000000027919 */ /* 0x000e760000002100 */
[----:B------:R-:W-:-:S02]  /*0440*/  @P1 IADD3 R4, R4, 0x1, RZ ;  /* 0x0000000104041810 */ /* 0x000fc40007ffe0ff */
[----:B------:R-:W-:-:S05]  /*0450*/  @!P2 LOP3.LUT R4, RZ, c[0x0][0x10], RZ, 0x33, !PT ;  /* 0x00000400ff04aa12 */ /* 0x000fca00078e33ff */
[----:B0-----:R-:W-:-:S05]  /*0460*/  IMAD R5, R4, R9, R4 ;  /* 0x0000000904057224 */ /* 0x001fca00078e0204 */
[----:B------:R-:W-:Y:S01]  /*0470*/  IMNMX R5, R5, c[0x0][0x180], PT ;  /* 0x0000600005057a17 */ /* 0x000fe20003800200 */
[----:B-1----:R-:W-:Y:S02]  /*0480*/  IMAD R4, R4, R9, R2 ;  /* 0x0000000904047224 */ /* 0x002fe400078e0202 */
[----:B------:R-:W-:Y:S01]  /*0490*/  IMAD.MOV.U32 R2, RZ, RZ, -0x38802000 ;  /* 0xc77fe000ff027424 */ /* 0x000fe200078e00ff */
[----:B--2---:R-:W-:Y:S01]  /*04a0*/  ISETP.NE.AND P0, PT, R3, RZ, PT ;  /* 0x000000ff0300720c */ /* 0x004fe20003f05270 */
[----:B------:R-:W-:-:S12]  /*04b0*/  IMAD.MOV.U32 R3, RZ, RZ, RZ ;  /* 0x000000ffff037224 */ /* 0x000fd800078e00ff */
        /* <DEDUP_REMOVED lines=65> */
.L_x_10436:
[----:B-----5:R-:W-:Y:S01]  /*08d0*/  ISETP.NE.AND P0, PT, R4, R7, PT ;  /* 0x000000070400720c */ /* 0x020fe20003f05270 */
[----:B0-----:R-:W-:Y:S01]  /*08e0*/  IMAD.MOV.U32 R6, RZ, RZ, 0x7bff ;  /* 0x00007bffff067424 */ /* 0x001fe200078e00ff */
[----:B------:R-:W-:Y:S01]  /*08f0*/  BSSY B2, `(.L_x_10340) ;  /* 0x0000017000027945 */ /* 0x000fe20003800000 */
[----:B------:R-:W-:-:S10]  /*0900*/  IMAD.MOV.U32 R8, RZ, RZ, 0xfbff ;  /* 0x0000fbffff087424 */ /* 0x000fd400078e00ff */
        /* <DEDUP_REMOVED lines=19> */
.L_x_10341:
[----:B------:R-:W-:Y:S01]  /*0a40*/  PRMT R6, R9, 0x7610, R6 ;  /* 0x0000761009067816 */ /* 0x000fe20000000006 */
[----:B------:R-:W-:Y:S02]  /*0a50*/  IMAD.MOV.U32 R53, RZ, RZ, R4 ;  /* 0x000000ffff357224 */ /* 0x000fe400078e0004 */
.L_x_10342:
[----:B------:R-:W-:Y:S05]  /*0a60*/  BSYNC B2 ;  /* 0x0000000000027941 */ /* 0x000fea0003800000 */
.L_x_10340:
        /* <DEDUP_REMOVED lines=10> */
.L_x_10344:
[----:B------:R-:W-:Y:S01]  /*0b10*/  IMAD.MOV.U32 R8, RZ, RZ, R53 ;  /* 0x000000ffff087224 */ /* 0x000fe200078e0035 */
[----:B------:R-:W-:Y:S01]  /*0b20*/  PRMT R95, R95, 0x5410, R95 ;  /* 0x000054105f5f7816 */ /* 0x000fe2000000005f */
[----:B------:R-:W-:Y:S01]  /*0b30*/  IMAD.MOV.U32 R53, RZ, RZ, R52 ;  /* 0x000000ffff357224 */ /* 0x000fe200078e0034 */
[----:B------:R-:W-:Y:S02]  /*0b40*/  PRMT R6, R6, 0x5410, R6 ;  /* 0x0000541006067816 */ /* 0x000fe40000000006 */
.L_x_10345:
[----:B------:R-:W-:Y:S05]  /*0b50*/  BSYNC B2 ;  /* 0x0000000000027941 */ /* 0x000fea0003800000 */
.L_x_10343:
        /* <DEDUP_REMOVED lines=11> */
.L_x_10347:
[----:B------:R-:W-:Y:S01]  /*0c10*/  PRMT R95, R94, 0x7632, R95 ;  /* 0x000076325e5f7816 */ /* 0x000fe2000000005f */
[----:B------:R-:W-:Y:S01]  /*0c20*/  IMAD.MOV.U32 R11, RZ, RZ, R8 ;  /* 0x000000ffff0b7224 */ /* 0x000fe200078e0008 */
[----:B------:R-:W-:Y:S01]  /*0c30*/  PRMT R9, R9, 0x7610, R6 ;  /* 0x0000761009097816 */ /* 0x000fe20000000006 */
[----:B------:R-:W-:Y:S02]  /*0c40*/  IMAD.MOV.U32 R52, RZ, RZ, R55 ;  /* 0x000000ffff347224 */ /* 0x000fe400078e0037 */
.L_x_10348:
[----:B------:R-:W-:Y:S05]  /*0c50*/  BSYNC B2 ;  /* 0x0000000000027941 */ /* 0x000fea0003800000 */
.L_x_10346:
        /* <DEDUP_REMOVED lines=11> */
.L_x_10350:
[----:B------:R-:W-:Y:S01]  /*0d10*/  PRMT R94, R94, 0x5410, R94 ;  /* 0x000054105e5e7816 */ /* 0x000fe2000000005e */
[----:B------:R-:W-:Y:S01]  /*0d20*/  IMAD.MOV.U32 R8, RZ, RZ, R11 ;  /* 0x000000ffff087224 */ /* 0x000fe200078e000b */
[----:B------:R-:W-:Y:S01]  /*0d30*/  PRMT R6, R9, 0x7632, R6 ;  /* 0x0000763209067816 */ /* 0x000fe20000000006 */
[----:B------:R-:W-:Y:S02]  /*0d40*/  IMAD.MOV.U32 R55, RZ, RZ, R54 ;  /* 0x000000ffff377224 */ /* 0x000fe400078e0036 */
.L_x_10351:
[----:B------:R-:W-:Y:S05]  /*0d50*/  BSYNC B2 ;  /* 0x0000000000027941 */ /* 0x000fea0003800000 */
.L_x_10349:
        /* <DEDUP_REMOVED lines=11> */
.L_x_10353:
[----:B------:R-:W-:Y:S01]  /*0e10*/  PRMT R94, R93, 0x7632, R94 ;  /* 0x000076325d5e7816 */ /* 0x000fe2000000005e */
[----:B------:R-:W-:Y:S01]  /*0e20*/  IMAD.MOV.U32 R11, RZ, RZ, R8 ;  /* 0x000000ffff0b7224 */ /* 0x000fe200078e0008 */
[----:B------:R-:W-:Y:S01]  /*0e30*/  PRMT R9, R6, 0x7610, R9 ;  /* 0x0000761006097816 */ /* 0x000fe20000000009 */
[----:B------:R-:W-:Y:S02]  /*0e40*/  IMAD.MOV.U32 R54, RZ, RZ, R57 ;  /* 0x000000ffff367224 */ /* 0x000fe400078e0039 */
.L_x_10354:
[----:B------:R-:W-:Y:S05]  /*0e50*/  BSYNC B2 ;  /* 0x0000000000027941 */ /* 0x000fea0003800000 */
.L_x_10352:
        /* <DEDUP_REMOVED lines=11> */
.L_x_10356:
[----:B------:R-:W-:Y:S01]  /*0f10*/  PRMT R93, R93, 0x5410, R93 ;  /* 0x000054105d5d7816 */ /* 0x000fe2000000005d */
[----:B------:R-:W-:Y:S01]  /*0f20*/  IMAD.MOV.U32 R8, RZ, RZ, R11 ;  /* 0x000000ffff087224 */ /* 0x000fe200078e000b */
[----:B------:R-:W-:Y:S01]  /*0f30*/  PRMT R6, R6, 0x5410, R9 ;  /* 0x0000541006067816 */ /* 0x000fe20000000009 */
[----:B------:R-:W-:Y:S02]  /*0f40*/  IMAD.MOV.U32 R57, RZ, RZ, R56 ;  /* 0x000000ffff397224 */ /* 0x000fe400078e0038 */
.L_x_10357:
[----:B------:R-:W-:Y:S05]  /*0f50*/  BSYNC B2 ;  /* 0x0000000000027941 */ /* 0x000fea0003800000 */
.L_x_10355:
        /* <DEDUP_REMOVED lines=11> */
.L_x_10359:
[----:B------:R-:W-:Y:S01]  /*1010*/  PRMT R93, R92, 0x7632, R93 ;  /* 0x000076325c5d7816 */ /* 0x000fe2000000005d */
[----:B------:R-:W-:Y:S01]  /*1020*/  IMAD.MOV.U32 R11, RZ, RZ, R8 ;  /* 0x000000ffff0b7224 */ /* 0x000fe200078e0008 */
[----:B------:R-:W-:Y:S01]  /*1030*/  PRMT R9, R9, 0x7610, R6 ;  /* 0x0000761009097816 */ /* 0x000fe20000000006 */
[----:B------:R-:W-:Y:S02]  /*1040*/  IMAD.MOV.U32 R56, RZ, RZ, R59 ;  /* 0x000000ffff387224 */ /* 0x000fe400078e003b */
.L_x_10360:
[----:B------:R-:W-:Y:S05]  /*1050*/  BSYNC B2 ;  /* 0x0000000000027941 */ /* 0x000fea0003800000 */
.L_x_10358:
        /* <DEDUP_REMOVED lines=11> */
.L_x_10362:
[----:B------:R-:W-:Y:S01]  /*1110*/  PRMT R92, R92, 0x5410, R92 ;  /* 0x000054105c5c7816 */ /* 0x000fe2000000005c */
[----:B------:R-:W-:Y:S01]  /*1120*/  IMAD.MOV.U32 R8, RZ, RZ, R11 ;  /* 0x000000ffff087224 */ /* 0x000fe200078e000b */
[----:B------:R-:W-:Y:S01]  /*1130*/  PRMT R6, R9, 0x7632, R6 ;  /* 0x0000763209067816 */ /* 0x000fe20000000006 */
[----:B------:R-:W-:Y:S02]  /*1140*/  IMAD.MOV.U32 R59, RZ, RZ, R58 ;  /* 0x000000ffff3b7224 */ /* 0x000fe400078e003a */
.L_x_10363:
[----:B------:R-:W-:Y:S05]  /*1150*/  BSYNC B2 ;  /* 0x0000000000027941 */ /* 0x000fea0003800000 */
.L_x_10361:
        /* <DEDUP_REMOVED lines=11> */
.L_x_10365:
[----:B------:R-:W-:Y:S01]  /*1210*/  PRMT R92, R91, 0x7632, R92 ;  /* 0x000076325b5c7816 */ /* 0x000fe2000000005c */
[----:B------:R-:W-:Y:S01]  /*1220*/  IMAD.MOV.U32 R11, RZ, RZ, R8 ;  /* 0x000000ffff0b7224 */ /* 0x000fe200078e0008 */
[----:B------:R-:W-:Y:S01]  /*1230*/  PRMT R9, R6, 0x7610, R9 ;  /* 0x0000761006097816 */ /* 0x000fe20000000009 */
[----:B------:R-:W-:Y:S02]  /*1240*/  IMAD.MOV.U32 R58, RZ, RZ, R61 ;  /* 0x000000ffff3a7224 */ /* 0x000fe400078e003d */
.L_x_10366:
[----:B------:R-:W-:Y:S05]  /*1250*/  BSYNC B2 ;  /* 0x0000000000027941 */ /* 0x000fea0003800000 */
.L_x_10364:
        /* <DEDUP_REMOVED lines=11> */
.L_x_10368:
[----:B------:R-:W-:Y:S01]  /*1310*/  PRMT R91, R91, 0x5410, R91 ;  /* 0x000054105b5b7816 */ /* 0x000fe2000000005b */
[----:B------:R-:W-:Y:S01]  /*1320*/  IMAD.MOV.U32 R8, RZ, RZ, R11 ;  /* 0x000000ffff087224 */ /* 0x000fe200078e000b */
[----:B------:R-:W-:Y:S01]  /*1330*/  PRMT R6, R6, 0x5410, R9 ;  /* 0x0000541006067816 */ /* 0x000fe20000000009 */
[----:B------:R-:W-:Y:S02]  /*1340*/  IMAD.MOV.U32 R61, RZ, RZ, R60 ;  /* 0x000000ffff3d7224 */ /* 0x000fe400078e003c */
.L_x_10369:
[----:B------:R-:W-:Y:S05]  /*1350*/  BSYNC B2 ;  /* 0x0000000000027941 */ /* 0x000fea0003800000 */
.L_x_10367:
        /* <DEDUP_REMOVED lines=11> */
.L_x_10371:
[----:B------:R-:W-:Y:S01]  /*1410*/  PRMT R91, R90, 0x7632, R91 ;  /* 0x000076325a5b7816 */ /* 0x000fe2000000005b */
[----:B------:R-:W-:Y:S01]  /*1420*/  IMAD.MOV.U32 R11, RZ, RZ, R8 ;  /* 0x000000ffff0b7224 */ /* 0x000fe200078e0008 */
[----:B------:R-:W-:Y:S01]  /*1430*/  PRMT R9, R9, 0x7610, R6 ;  /* 0x0000761009097816 */ /* 0x000fe20000000006 */
[----:B------:R-:W-:Y:S02]  /*1440*/  IMAD.MOV.U32 R60, RZ, RZ, R63 ;  /* 0x000000ffff3c7224 */ /* 0x000fe400078e003f */
.L_x_10372:
[----:B------:R-:W-:Y:S05]  /*1450*/  BSYNC B2 ;  /* 0x0000000000027941 */ /* 0x000fea0003800000 */
.L_x_10370:
        /* <DEDUP_REMOVED lines=11> */
.L_x_10374:
[----:B------:R-:W-:Y:S01]  /*1510*/  PRMT R90, R90, 0x5410, R90 ;  /* 0x000054105a5a7816 */ /* 0x000fe2000000005a */
[----:B------:R-:W-:Y:S01]  /*1520*/  IMAD.MOV.U32 R8, RZ, RZ, R11 ;  /* 0x000000ffff087224 */ /* 0x000fe200078e000b */
[----:B------:R-:W-:Y:S01]  /*1530*/  PRMT R6, R9, 0x7632, R6 ;  /* 0x0000763209067816 */ /* 0x000fe20000000006 */
[----:B------:R-:W-:Y:S02]  /*1540*/  IMAD.MOV.U32 R63, RZ, RZ, R62 ;  /* 0x000000ffff3f7224 */ /* 0x000fe400078e003e */
.L_x_10375:
[----:B------:R-:W-:Y:S05]  /*1550*/  BSYNC B2 ;  /* 0x0000000000027941 */ /* 0x000fea0003800000 */
.L_x_10373:
        /* <DEDUP_REMOVED lines=11> */
.L_x_10377:
[----:B------:R-:W-:Y:S01]  /*1610*/  PRMT R90, R89, 0x7632, R90 ;  /* 0x00007632595a7816 */ /* 0x000fe2000000005a */
[----:B------:R-:W-:Y:S01]  /*1620*/  IMAD.MOV.U32 R11, RZ, RZ, R8 ;  /* 0x000000ffff0b7224 */ /* 0x000fe200078e0008 */
[----:B------:R-:W-:Y:S01]  /*1630*/  PRMT R9, R6, 0x7610, R9 ;  /* 0x0000761006097816 */ /* 0x000fe20000000009 */
[----:B------:R-:W-:Y:S02]  /*1640*/  IMAD.MOV.U32 R62, RZ, RZ, R65 ;  /* 0x000000ffff3e7224 */ /* 0x000fe400078e0041 */
.L_x_10378:
[----:B------:R-:W-:Y:S05]  /*1650*/  BSYNC B2 ;  /* 0x0000000000027941 */ /* 0x000fea0003800000 */
.L_x_10376:
        /* <DEDUP_REMOVED lines=11> */
.L_x_10380:
[----:B------:R-:W-:Y:S01]  /*1710*/  PRMT R89, R89, 0x5410, R89 ;  /* 0x0000541059597816 */ /* 0x000fe20000000059 */
[----:B------:R-:W-:Y:S01]  /*1720*/  IMAD.MOV.U32 R8, RZ, RZ, R11 ;  /* 0x000000ffff087224 */ /* 0x000fe200078e000b */
[----:B------:R-:W-:Y:S01]  /*1730*/  PRMT R6, R6, 0x5410, R9 ;  /* 0x0000541006067816 */ /* 0x000fe20000000009 */
[----:B------:R-:W-:Y:S02]  /*1740*/  IMAD.MOV.U32 R65, RZ, RZ, R64 ;  /* 0x000000ffff417224 */ /* 0x000fe400078e0040 */
.L_x_10381:
[----:B------:R-:W-:Y:S05]  /*1750*/  BSYNC B2 ;  /* 0x0000000000027941 */ /* 0x000fea0003800000 */
.L_x_10379:
        /* <DEDUP_REMOVED lines=11> */
.L_x_10383:
[----:B------:R-:W-:Y:S01]  /*1810*/  PRMT R89, R88, 0x7610, R89 ;  /* 0x0000761058597816 */ /* 0x000fe20000000059 */
[----:B------:R-:W-:Y:S01]  /*1820*/  IMAD.MOV.U32 R9, RZ, RZ, R8 ;  /* 0x000000ffff097224 */ /* 0x000fe200078e0008 */
[----:B------:R-:W-:Y:S01]  /*1830*/  PRMT R6, R6, 0x7632, R6 ;  /* 0x0000763206067816 */ /* 0x000fe20000000006 */
[----:B------:R-:W-:Y:S02]  /*1840*/  IMAD.MOV.U32 R64, RZ, RZ, R67 ;  /* 0x000000ffff407224 */ /* 0x000fe400078e0043 */
.L_x_10384:
[----:B------:R-:W-:Y:S05]  /*1850*/  BSYNC B2 ;  /* 0x0000000000027941 */ /* 0x000fea0003800000 */
.L_x_10382:
        /* <DEDUP_REMOVED lines=11> */
.L_x_10386:
[----:B------:R-:W-:Y:S01]  /*1910*/  PRMT R88, R87, 0x7610, R88 ;  /* 0x0000761057587816 */ /* 0x000fe20000000058 */
[----:B------:R-:W-:Y:S01]  /*1920*/  IMAD.MOV.U32 R10, RZ, RZ, R9 ;  /* 0x000000ffff0a7224 */ /* 0x000fe200078e0009 */
[----:B------:R-:W-:Y:S01]  /*1930*/  PRMT R8, R6, 0x7610, R8 ;  /* 0x0000761006087816 */ /* 0x000fe20000000008 */
[----:B------:R-:W-:Y:S02]  /*1940*/  IMAD.MOV.U32 R67, RZ, RZ, R66 ;  /* 0x000000ffff437224 */ /* 0x000fe400078e0042 */
.L_x_10387:
[----:B------:R-:W-:Y:S05]  /*1950*/  BSYNC B2 ;  /* 0x0000000000027941 */ /* 0x000fea0003800000 */
.L_x_10385:
        /* <DEDUP_REMOVED lines=11> */
.L_x_10389:
[----:B------:R-:W-:Y:S01]  /*1a10*/  PRMT R87, R87, 0x7632, R87 ;  /* 0x0000763257577816 */ /* 0x000fe20000000057 */
[----:B------:R-:W-:Y:S01]  /*1a20*/  IMAD.MOV.U32 R9, RZ, RZ, R10 ;  /* 0x000000ffff097224 */ /* 0x000fe200078e000a */
[----:B------:R-:W-:Y:S01]  /*1a30*/  PRMT R6, R6, 0x5410, R8 ;  /* 0x0000541006067816 */ /* 0x000fe20000000008 */
[----:B------:R-:W-:Y:S02]  /*1a40*/  IMAD.MOV.U32 R66, RZ, RZ, R69 ;  /* 0x000000ffff427224 */ /* 0x000fe400078e0045 */
.L_x_10390:
[----:B------:R-:W-:Y:S05]  /*1a50*/  BSYNC B2 ;  /* 0x0000000000027941 */ /* 0x000fea0003800000 */
.L_x_10388:
        /* <DEDUP_REMOVED lines=11> */
.L_x_10392:
[----:B------:R-:W-:Y:S01]  /*1b10*/  PRMT R87, R87, 0x5410, R86 ;  /* 0x0000541057577816 */ /* 0x000fe20000000056 */
[----:B------:R-:W-:Y:S01]  /*1b20*/  IMAD.MOV.U32 R10, RZ, RZ, R9 ;  /* 0x000000ffff0a7224 */ /* 0x000fe200078e0009 */
[----:B------:R-:W-:Y:S01]  /*1b30*/  PRMT R8, R8, 0x7610, R6 ;  /* 0x0000761008087816 */ /* 0x000fe20000000006 */
[----:B------:R-:W-:Y:S02]  /*1b40*/  IMAD.MOV.U32 R69, RZ, RZ, R68 ;  /* 0x000000ffff457224 */ /* 0x000fe400078e0044 */
.L_x_10393:
[----:B------:R-:W-:Y:S05]  /*1b50*/  BSYNC B2 ;  /* 0x0000000000027941 */ /* 0x000fea0003800000 */
.L_x_10391:
        /* <DEDUP_REMOVED lines=11> */
.L_x_10395:
[----:B------:R-:W-:Y:S01]  /*1c10*/  PRMT R86, R86, 0x7632, R86 ;  /* 0x0000763256567816 */ /* 0x000fe20000000056 */
[----:B------:R-:W-:Y:S01]  /*1c20*/  IMAD.MOV.U32 R9, RZ, RZ, R10 ;  /* 0x000000ffff097224 */ /* 0x000fe200078e000a */
[----:B------:R-:W-:Y:S01]  /*1c30*/  PRMT R6, R6, 0x7610, R8 ;  /* 0x0000761006067816 */ /* 0x000fe20000000008 */
[----:B------:R-:W-:Y:S02]  /*1c40*/  IMAD.MOV.U32 R68, RZ, RZ, R71 ;  /* 0x000000ffff447224 */ /* 0x000fe400078e0047 */
.L_x_10396:
[----:B------:R-:W-:Y:S05]  /*1c50*/  BSYNC B2 ;  /* 0x0000000000027941 */ /* 0x000fea0003800000 */
.L_x_10394:
        /* <DEDUP_REMOVED lines=11> */
.L_x_10398:
[----:B------:R-:W-:Y:S01]  /*1d10*/  PRMT R86, R86, 0x5410, R0 ;  /* 0x0000541056567816 */ /* 0x000fe20000000000 */
[----:B------:R-:W-:Y:S01]  /*1d20*/  IMAD.MOV.U32 R10, RZ, RZ, R9 ;  /* 0x000000ffff0a7224 */ /* 0x000fe200078e0009 */
[----:B------:R-:W-:Y:S01]  /*1d30*/  PRMT R8, R8, 0x7610, R6 ;  /* 0x0000761008087816 */ /* 0x000fe20000000006 */
[----:B------:R-:W-:Y:S02]  /*1d40*/  IMAD.MOV.U32 R71, RZ, RZ, R70 ;  /* 0x000000ffff477224 */ /* 0x000fe400078e0046 */
.L_x_10399:
[----:B------:R-:W-:Y:S05]  /*1d50*/  BSYNC B2 ;  /* 0x0000000000027941 */ /* 0x000fea0003800000 */
.L_x_10397:
        /* <DEDUP_REMOVED lines=11> */
.L_x_10401:
[----:B------:R-:W-:Y:S01]  /*1e10*/  PRMT R0, R0, 0x7632, R0 ;  /* 0x0000763200007816 */ /* 0x000fe20000000000 */
[----:B------:R-:W-:Y:S01]  /*1e20*/  IMAD.MOV.U32 R9, RZ, RZ, R10 ;  /* 0x000000ffff097224 */ /* 0x000fe200078e000a */
[----:B------:R-:W-:Y:S01]  /*1e30*/  PRMT R6, R6, 0x7610, R8 ;  /* 0x0000761006067816 */ /* 0x000fe20000000008 */
[----:B------:R-:W-:Y:S02]  /*1e40*/  IMAD.MOV.U32 R70, RZ, RZ, R73 ;  /* 0x000000ffff467224 */ /* 0x000fe400078e0049 */
.L_x_10402:
[----:B------:R-:W-:Y:S05]  /*1e50*/  BSYNC B2 ;  /* 0x0000000000027941 */ /* 0x000fea0003800000 */
.L_x_10400:
        /* <DEDUP_REMOVED lines=11> */
.L_x_10404:
[----:B------:R-:W-:Y:S01]  /*1f10*/  PRMT R0, R0, 0x7610, R88 ;  /* 0x0000761000007816 */ /* 0x000fe20000000058 */
[----:B------:R-:W-:Y:S01]  /*1f20*/  IMAD.MOV.U32 R10, RZ, RZ, R9 ;  /* 0x000000ffff0a7224 */ /* 0x000fe200078e0009 */
[----:B------:R-:W-:Y:S01]  /*1f30*/  PRMT R8, R8, 0x7610, R6 ;  /* 0x0000761008087816 */ /* 0x000fe20000000006 */
[----:B------:R-:W-:Y:S02]  /*1f40*/  IMAD.MOV.U32 R73, RZ, RZ, R72 ;  /* 0x000000ffff497224 */ /* 0x000fe400078e0048 */
.L_x_10405:
[----:B------:R-:W-:Y:S05]  /*1f50*/  BSYNC B2 ;  /* 0x0000000000027941 */ /* 0x000fea0003800000 */
.L_x_10403:
        /* <DEDUP_REMOVED lines=11> */
.L_x_10407:
[----:B------:R-:W-:Y:S01]  /*2010*/  PRMT R88, R88, 0x7610, R96 ;  /* 0x0000761058587816 */ /* 0x000fe20000000060 */
[----:B------:R-:W-:Y:S01]  /*2020*/  IMAD.MOV.U32 R9, RZ, RZ, R10 ;  /* 0x000000ffff097224 */ /* 0x000fe200078e000a */
[----:B------:R-:W-:Y:S01]  /*2030*/  PRMT R6, R6, 0x7610, R8 ;  /* 0x0000761006067816 */ /* 0x000fe20000000008 */
[----:B------:R-:W-:Y:S02]  /*2040*/  IMAD.MOV.U32 R72, RZ, RZ, R75 ;  /* 0x000000ffff487224 */ /* 0x000fe400078e004b */
.L_x_10408:
[----:B------:R-:W-:Y:S05]  /*2050*/  BSYNC B2 ;  /* 0x0000000000027941 */ /* 0x000fea0003800000 */
.L_x_10406:
        /* <DEDUP_REMOVED lines=11> */
.L_x_10410:
[----:B------:R-:W-:Y:S01]  /*2110*/  PRMT R96, R96, 0x5410, R96 ;  /* 0x0000541060607816 */ /* 0x000fe20000000060 */
[----:B------:R-:W-:Y:S01]  /*2120*/  IMAD.MOV.U32 R8, RZ, RZ, R9 ;  /* 0x000000ffff087224 */ /* 0x000fe200078e0009 */
[----:B------:R-:W-:Y:S01]  /*2130*/  PRMT R6, R6, 0x7632, R6 ;  /* 0x0000763206067816 */ /* 0x000fe20000000006 */
[----:B------:R-:W-:Y:S02]  /*2140*/  IMAD.MOV.U32 R75, RZ, RZ, R74 ;  /* 0x000000ffff4b7224 */ /* 0x000fe400078e004a */
.L_x_10411:
[----:B------:R-:W-:Y:S05]  /*2150*/  BSYNC B2 ;  /* 0x0000000000027941 */ /* 0x000fea0003800000 */
.L_x_10409:
        /* <DEDUP_REMOVED lines=11> */
.L_x_10413:
[----:B------:R-:W-:Y:S01]  /*2210*/  PRMT R96, R97, 0x7632, R96 ;  /* 0x0000763261607816 */ /* 0x000fe20000000060 */
[----:B------:R-:W-:Y:S01]  /*2220*/  IMAD.MOV.U32 R11, RZ, RZ, R8 ;  /* 0x000000ffff0b7224 */ /* 0x000fe200078e0008 */
[----:B------:R-:W-:Y:S01]  /*2230*/  PRMT R9, R6, 0x7610, R9 ;  /* 0x0000761006097816 */ /* 0x000fe20000000009 */
[----:B------:R-:W-:Y:S02]  /*2240*/  IMAD.MOV.U32 R74, RZ, RZ, R77 ;  /* 0x000000ffff4a7224 */ /* 0x000fe400078e004d */
.L_x_10414:
[----:B------:R-:W-:Y:S05]  /*2250*/  BSYNC B2 ;  /* 0x0000000000027941 */ /* 0x000fea0003800000 */
.L_x_10412:
        /* <DEDUP_REMOVED lines=11> */
.L_x_10416:
[----:B------:R-:W-:Y:S01]  /*2310*/  PRMT R97, R97, 0x5410, R97 ;  /* 0x0000541061617816 */ /* 0x000fe20000000061 */
[----:B------:R-:W-:Y:S01]  /*2320*/  IMAD.MOV.U32 R8, RZ, RZ, R11 ;  /* 0x000000ffff087224 */ /* 0x000fe200078e000b */
[----:B------:R-:W-:Y:S01]  /*2330*/  PRMT R6, R6, 0x5410, R9 ;  /* 0x0000541006067816 */ /* 0x000fe20000000009 */
[----:B------:R-:W-:Y:S02]  /*2340*/  IMAD.MOV.U32 R77, RZ, RZ, R76 ;  /* 0x000000ffff4d7224 */ /* 0x000fe400078e004c */
.L_x_10417:
[----:B------:R-:W-:Y:S05]  /*2350*/  BSYNC B2 ;  /* 0x0000000000027941 */ /* 0x000fea0003800000 */
.L_x_10415:
        /* <DEDUP_REMOVED lines=11> */
.L_x_10419:
[----:B------:R-:W-:Y:S01]  /*2410*/  PRMT R97, R98, 0x7632, R97 ;  /* 0x0000763262617816 */ /* 0x000fe20000000061 */
[----:B------:R-:W-:Y:S01]  /*2420*/  IMAD.MOV.U32 R11, RZ, RZ, R8 ;  /* 0x000000ffff0b7224 */ /* 0x000fe200078e0008 */
[----:B------:R-:W-:Y:S01]  /*2430*/  PRMT R9, R9, 0x7610, R6 ;  /* 0x0000761009097816 */ /* 0x000fe20000000006 */
[----:B------:R-:W-:Y:S02]  /*2440*/  IMAD.MOV.U32 R76, RZ, RZ, R79 ;  /* 0x000000ffff4c7224 */ /* 0x000fe400078e004f */
.L_x_10420:
[----:B------:R-:W-:Y:S05]  /*2450*/  BSYNC B2 ;  /* 0x0000000000027941 */ /* 0x000fea0003800000 */
.L_x_10418:
        /* <DEDUP_REMOVED lines=11> */
.L_x_10422:
[----:B------:R-:W-:Y:S01]  /*2510*/  PRMT R98, R98, 0x5410, R98 ;  /* 0x0000541062627816 */ /* 0x000fe20000000062 */
[----:B------:R-:W-:Y:S01]  /*2520*/  IMAD.MOV.U32 R8, RZ, RZ, R11 ;  /* 0x000000ffff087224 */ /* 0x000fe200078e000b */
[----:B------:R-:W-:Y:S01]  /*2530*/  PRMT R6, R9, 0x7632, R6 ;  /* 0x0000763209067816 */ /* 0x000fe20000000006 */
[----:B------:R-:W-:Y:S02]  /*2540*/  IMAD.MOV.U32 R79, RZ, RZ, R78 ;  /* 0x000000ffff4f7224 */ /* 0x000fe400078e004e */
.L_x_10423:
[----:B------:R-:W-:Y:S05]  /*2550*/  BSYNC B2 ;  /* 0x0000000000027941 */ /* 0x000fea0003800000 */
.L_x_10421:
        /* <DEDUP_REMOVED lines=11> */
.L_x_10425:
[----:B------:R-:W-:Y:S01]  /*2610*/  PRMT R98, R99, 0x7632, R98 ;  /* 0x0000763263627816 */ /* 0x000fe20000000062 */
[----:B------:R-:W-:Y:S01]  /*2620*/  IMAD.MOV.U32 R11, RZ, RZ, R8 ;  /* 0x000000ffff0b7224 */ /* 0x000fe200078e0008 */
[----:B------:R-:W-:Y:S01]  /*2630*/  PRMT R9, R6, 0x7610, R9 ;  /* 0x0000761006097816 */ /* 0x000fe20000000009 */
[----:B------:R-:W-:Y:S02]  /*2640*/  IMAD.MOV.U32 R78, RZ, RZ, R81 ;  /* 0x000000ffff4e7224 */ /* 0x000fe400078e0051 */
.L_x_10426:
[----:B------:R-:W-:Y:S05]  /*2650*/  BSYNC B2 ;  /* 0x0000000000027941 */ /* 0x000fea0003800000 */
.L_x_10424:
        /* <DEDUP_REMOVED lines=11> */
.L_x_10428:
[----:B------:R-:W-:Y:S01]  /*2710*/  PRMT R99, R99, 0x5410, R99 ;  /* 0x0000541063637816 */ /* 0x000fe20000000063 */
[----:B------:R-:W-:Y:S01]  /*2720*/  IMAD.MOV.U32 R8, RZ, RZ, R11 ;  /* 0x000000ffff087224 */ /* 0x000fe200078e000b */
[----:B------:R-:W-:Y:S01]  /*2730*/  PRMT R6, R6, 0x5410, R9 ;  /* 0x0000541006067816 */ /* 0x000fe20000000009 */
[----:B------:R-:W-:Y:S02]  /*2740*/  IMAD.MOV.U32 R81, RZ, RZ, R80 ;  /* 0x000000ffff517224 */ /* 0x000fe400078e0050 */
.L_x_10429:
[----:B------:R-:W-:Y:S05]  /*2750*/  BSYNC B2 ;  /* 0x0000000000027941 */ /* 0x000fea0003800000 */
.L_x_10427:
        /* <DEDUP_REMOVED lines=11> */
.L_x_10431:
[----:B------:R-:W-:Y:S01]  /*2810*/  PRMT R99, R100, 0x7632, R99 ;  /* 0x0000763264637816 */ /* 0x000fe20000000063 */
[----:B------:R-:W-:Y:S01]  /*2820*/  IMAD.MOV.U32 R11, RZ, RZ, R8 ;  /* 0x000000ffff0b7224 */ /* 0x000fe200078e0008 */
[----:B------:R-:W-:Y:S01]  /*2830*/  PRMT R9, R9, 0x7610, R6 ;  /* 0x0000761009097816 */ /* 0x000fe20000000006 */
[----:B------:R-:W-:Y:S02]  /*2840*/  IMAD.MOV.U32 R80, RZ, RZ, R83 ;  /* 0x000000ffff507224 */ /* 0x000fe400078e0053 */
.L_x_10432:
[----:B------:R-:W-:Y:S05]  /*2850*/  BSYNC B2 ;  /* 0x0000000000027941 */ /* 0x000fea0003800000 */
.L_x_10430:
        /* <DEDUP_REMOVED lines=9> */
.L_x_10434:
[----:B------:R-:W-:Y:S01]  /*28f0*/  IMAD.MOV.U32 R83, RZ, RZ, R82 ;  /* 0x000000ffff537224 */ /* 0x000fe200078e0052 */
[----:B------:R-:W-:Y:S01]  /*2900*/  PRMT R100, R9, 0x5432, R100 ;  /* 0x0000543209647816 */ /* 0x000fe20000000064 */
[----:B------:R-:W-:Y:S02]  /*2910*/  IMAD.MOV.U32 R82, RZ, RZ, R11 ;  /* 0x000000ffff527224 */ /* 0x000fe400078e000b */
.L_x_10435:
[----:B------:R-:W-:Y:S05]  /*2920*/  BSYNC B2 ;  /* 0x0000000000027941 */ /* 0x000fea0003800000 */
.L_x_10433:
[----:B------:R-:W-:-:S04]  /*2930*/  IADD3 R4, R4, 0x40, RZ ;  /* 0x0000004004047810 */ /* 0x000fc80007ffe0ff */
[----:B------:R-:W-:-:S13]  /*2940*/  ISETP.GE.AND P0, PT, R4, R5, PT ;  /* 0x000000050400720c */ /* 0x000fda0003f06270 */
[----:B------:R-:W-:Y:S01]  /*2950*/  @P0 CALL.REL.NOINC `(.L_x_10339) ;  /* 0x0000001000000944 */ /* 0x000fe20003c00000 */
[----:B------:R-:W-:Y:S05]  /*2960*/  BRA `(.L_x_10436) ;  /* 0xffffdf6000007947 */ /* 0x000fea000383ffff */
.L_x_10339:
[----:B------:R-:W-:Y:S05]  /*2970*/  BSYNC B0 ;  /* 0x0000000000007941 */ /* 0x000fea0003800000 */
.L_x_10338:
[----:B------:R-:W-:Y:S05]  /*2980*/  BRA `(.L_x_10437) ;  /* 0x0000487000007947 */ /* 0x000fea0003800000 */
.L_x_10337:
        /* <DEDUP_REMOVED lines=72> */
.L_x_10536:
[----:B------:R-:W-:Y:S01]  /*2e10*/  SHF.R.S32.HI R6, RZ, 0x1f, R4 ;  /* 0x0000001fff067819 */ /* 0x000fe20000011404 */
[----:B------:R-:W-:Y:S01]  /*2e20*/  IMAD.MOV.U32 R9, RZ, RZ, 0x2 ;  /* 0x00000002ff097424 */ /* 0x000fe200078e00ff */
[----:B------:R-:W-:-:S03]  /*2e30*/  IADD3 R11, P0, R7, R4, RZ ;  /* 0x00000004070b7210 */ /* 0x000fc60007f1e0ff */
[----:B------:R-:W-:Y:S01]  /*2e40*/  IMAD.WIDE R8, R4, R9, c[0x0][0x168] ;  /* 0x00005a0004087625 */ /* 0x000fe200078e0209 */
[----:B------:R-:W-:Y:S02]  /*2e50*/  LEA.HI.X.SX32 R6, R7, R6, 0x1, P0 ;  /* 0x0000000607067211 */ /* 0x000fe400000f0eff */
[----:B------:R-:W-:-:S03]  /*2e60*/  LEA R10, P0, R11, c[0x0][0x160], 0x1 ;  /* 0x000058000b0a7a11 */ /* 0x000fc600078008ff */
[----:B------:R-:W2:Y:S01]  /*2e70*/  LDG.E.U16.CONSTANT R8, [R8.64] ;  /* 0x0000000608087981 */ /* 0x000ea2000c1e9500 */
[----:B------:R-:W-:-:S06]  /*2e80*/  LEA.HI.X R11, R11, c[0x0][0x164], R6, 0x1, P0 ;  /* 0x000059000b0b7a11 */ /* 0x000fcc00000f0c06 */
[----:B------:R-:W2:Y:S01]  /*2e90*/  LDG.E.U16.CONSTANT R11, [R10.64] ;  /* 0x000000060a0b7981 */ /* 0x000ea2000c1e9500 */
[----:B------:R-:W-:Y:S01]  /*2ea0*/  BSSY B0, `(.L_x_10439) ;  /* 0x0000015000007945 */ /* 0x000fe20003800000 */
[----:B--2---:R-:W-:-:S05]  /*2eb0*/  HADD2 R11, R11.H0_H0, R8.H0_H0 ;  /* 0x200000080b0b7230 */ /* 0x004fca0000000800 */
[----:B------:R-:W-:-:S05]  /*2ec0*/  HADD2.F32 R13, -RZ, R11.H0_H0 ;  /* 0x2000000bff0d7230 */ /* 0x000fca0000004100 */
[----:B------:R-:W-:-:S04]  /*2ed0*/  FSETP.GT.FTZ.AND P1, PT, R2, R13, PT ;  /* 0x0000000d0200720b */ /* 0x000fc80003f34000 */
[----:B------:R-:W-:Y:S02]  /*2ee0*/  FSEL R15, R13, R2, P1 ;  /* 0x000000020d0f7208 */ /* 0x000fe40000800000 */
[----:B------:R-:W-:-:S05]  /*2ef0*/  FSEL R2, R2, R13, P1 ;  /* 0x0000000d02027208 */ /* 0x000fca0000800000 */
[----:B------:R-:W-:Y:S01]  /*2f00*/  FADD.FTZ R15, -R2, R15 ;  /* 0x0000000f020f7221 */ /* 0x000fe20000010100 */
[----:B------:R-:W-:-:S03]  /*2f10*/  HSETP2.GT.AND P0, PT, R11.H0_H0, R95.H1_H1, PT ;  /* 0x3000005f0b007234 */ /* 0x000fc60003f04800 */
[----:B------:R-:W-:Y:S02]  /*2f20*/  FMUL.FTZ R15, R15, 1.4426950216293334961 ;  /* 0x3fb8aa3b0f0f7820 */ /* 0x000fe40000410000 */
[----:B------:R-:W-:-:S04]  /*2f30*/  ISETP.EQ.OR P0, PT, R53, -0x1, P0 ;  /* 0xffffffff3500780c */ /* 0x000fc80000702670 */
[----:B------:R-:W0:Y:S01]  /*2f40*/  MUFU.EX2 R15, R15 ;  /* 0x0000000f000f7308 */ /* 0x000e220000000800 */
[C---:B------:R-:W-:Y:S02]  /*2f50*/  FSEL R6, R3.reuse, 1, !P1 ;  /* 0x3f80000003067808 */ /* 0x040fe40004800000 */
[----:B------:R-:W-:-:S05]  /*2f60*/  FSEL R3, R3, 1, P1 ;  /* 0x3f80000003037808 */ /* 0x000fca0000800000 */
[----:B0-----:R-:W-:Y:S01]  /*2f70*/  FFMA.FTZ R3, R6, R15, R3 ;  /* 0x0000000f06037223 */ /* 0x001fe20000010003 */
[----:B------:R-:W-:Y:S05]  /*2f80*/  @P0 BRA `(.L_x_10440) ;  /* 0x0000004000000947 */ /* 0x000fea0003800000 */
[----:B------:R-:W-:Y:S02]  /*2f90*/  ISETP.GT.AND P0, PT, R53, R4, PT ;  /* 0x000000043500720c */ /* 0x000fe40003f04270 */
[----:B------:R-:W-:-:S11]  /*2fa0*/  PRMT R6, R95, 0x7632, R6 ;  /* 0x000076325f067816 */ /* 0x000fd60000000006 */
[----:B------:R-:W-:-:S13]  /*2fb0*/  HSETP2.NEU.OR P0, PT, R11.H0_H0, R95.H1_H1, !P0 ;  /* 0x3000005f0b007234 */ /* 0x000fda000470d820 */
[----:B------:R-:W-:Y:S05]  /*2fc0*/  @P0 BRA `(.L_x_10441) ;  /* 0x0000002000000947 */ /* 0x000fea0003800000 */
.L_x_10440:
[----:B------:R-:W-:Y:S01]  /*2fd0*/  PRMT R6, R11, 0x7610, R6 ;  /* 0x000076100b067816 */ /* 0x000fe20000000006 */
[----:B------:R-:W-:Y:S02]  /*2fe0*/  IMAD.MOV.U32 R53, RZ, RZ, R4 ;  /* 0x000000ffff357224 */ /* 0x000fe400078e0004 */
.L_x_10441:
[----:B------:R-:W-:Y:S05]  /*2ff0*/  BSYNC B0 ;  /* 0x0000000000007941 */ /* 0x000fea0003800000 */
.L_x_10439:
        /* <DEDUP_REMOVED lines=10> */
.L_x_10443:
[----:B------:R-:W-:Y:S01]  /*30a0*/  IMAD.MOV.U32 R8, RZ, RZ, R53 ;  /* 0x000000ffff087224 */ /* 0x000fe200078e0035 */
[----:B------:R-:W-:Y:S01]  /*30b0*/  PRMT R95, R95, 0x5410, R95 ;  /* 0x000054105f5f7816 */ /* 0x000fe2000000005f */
[----:B------:R-:W-:Y:S01]  /*30c0*/  IMAD.MOV.U32 R53, RZ, RZ, R52 ;  /* 0x000000ffff357224 */ /* 0x000fe200078e0034 */
[----:B------:R-:W-:Y:S02]  /*30d0*/  PRMT R6, R6, 0x5410, R6 ;  /* 0x0000541006067816 */ /* 0x000fe40000000006 */
.L_x_10444:
[----:B------:R-:W-:Y:S05]  /*30e0*/  BSYNC B0 ;  /* 0x0000000000007941 */ /* 0x000fea0003800000 */
.L_x_10442:
        /* <DEDUP_REMOVED lines=11> */
.L_x_10446:
[----:B------:R-:W-:Y:S01]  /*31a0*/  PRMT R95, R94, 0x7632, R95 ;  /* 0x000076325e5f7816 */ /* 0x000fe2000000005f */
[----:B------:R-:W-:Y:S01]  /*31b0*/  IMAD.MOV.U32 R11, RZ, RZ, R8 ;  /* 0x000000ffff0b7224 */ /* 0x000fe200078e0008 */
[----:B------:R-:W-:Y:S01]  /*31c0*/  PRMT R9, R9, 0x7610, R6 ;  /* 0x0000761009097816 */ /* 0x000fe20000000006 */
[----:B------:R-:W-:Y:S02]  /*31d0*/  IMAD.MOV.U32 R52, RZ, RZ, R55 ;  /* 0x000000ffff347224 */ /* 0x000fe400078e0037 */
.L_x_10447:
[----:B------:R-:W-:Y:S05]  /*31e0*/  BSYNC B0 ;  /* 0x0000000000007941 */ /* 0x000fea0003800000 */
.L_x_10445:
        /* <DEDUP_REMOVED lines=11> */
.L_x_10449:
[----:B------:R-:W-:Y:S01]  /*32a0*/  PRMT R94, R94, 0x5410, R94 ;  /* 0x000054105e5e7816 */ /* 0x000fe2000000005e */
[----:B------:R-:W-:Y:S01]  /*32b0*/  IMAD.MOV.U32 R8, RZ, RZ, R11 ;  /* 0x000000ffff087224 */ /* 0x000fe200078e000b */
[----:B------:R-:W-:Y:S01]  /*32c0*/  PRMT R6, R9, 0x7632, R6 ;  /* 0x0000763209067816 */ /* 0x000fe20000000006 */
[----:B------:R-:W-:Y:S02]  /*32d0*/  IMAD.MOV.U32 R55, RZ, RZ, R54 ;  /* 0x000000ffff377224 */ /* 0x000fe400078e0036 */
.L_x_10450:
[----:B------:R-:W-:Y:S05]  /*32e0*/  BSYNC B0 ;  /* 0x0000000000007941 */ /* 0x000fea0003800000 */
.L_x_10448:
        /* <DEDUP_REMOVED lines=11> */
.L_x_10452:
[----:B------:R-:W-:Y:S01]  /*33a0*/  PRMT R94, R93, 0x7632, R94 ;  /* 0x000076325d5e7816 */ /* 0x000fe2000000005e */
[----:B------:R-:W-:Y:S01]  /*33b0*/  IMAD.MOV.U32 R11, RZ, RZ, R8 ;  /* 0x000000ffff0b7224 */ /* 0x000fe200078e0008 */
[----:B------:R-:W-:Y:S01]  /*33c0*/  PRMT R9, R6, 0x7610, R9 ;  /* 0x0000761006097816 */ /* 0x000fe20000000009 */
[----:B------:R-:W-:Y:S02]  /*33d0*/  IMAD.MOV.U32 R54, RZ, RZ, R57 ;  /* 0x000000ffff367224 */ /* 0x000fe400078e0039 */
.L_x_10453:
[----:B------:R-:W-:Y:S05]  /*33e0*/  BSYNC B0 ;  /* 0x0000000000007941 */ /* 0x000fea0003800000 */
.L_x_10451:
        /* <DEDUP_REMOVED lines=11> */
.L_x_10455:
[----:B------:R-:W-:Y:S01]  /*34a0*/  PRMT R93, R93, 0x5410, R93 ;  /* 0x000054105d5d7816 */ /* 0x000fe2000000005d */
[----:B------:R-:W-:Y:S01]  /*34b0*/  IMAD.MOV.U32 R8, RZ, RZ, R11 ;  /* 0x000000ffff087224 */ /* 0x000fe200078e000b */
[----:B------:R-:W-:Y:S01]  /*34c0*/  PRMT R6, R6, 0x5410, R9 ;  /* 0x0000541006067816 */ /* 0x000fe20000000009 */
[----:B------:R-:W-:Y:S02]  /*34d0*/  IMAD.MOV.U32 R57, RZ, RZ, R56 ;  /* 0x000000ffff397224 */ /* 0x000fe400078e0038 */
.L_x_10456:
[----:B------:R-:W-:Y:S05]  /*34e0*/  BSYNC B0 ;  /* 0x0000000000007941 */ /* 0x000fea0003800000 */
.L_x_10454:
        /* <DEDUP_REMOVED lines=11> */
.L_x_10458:
[----:B------:R-:W-:Y:S01]  /*35a0*/  PRMT R93, R92, 0x7632, R93 ;  /* 0x000076325c5d7816 */ /* 0x000fe2000000005d */
[----:B------:R-:W-:Y:S01]  /*35b0*/  IMAD.MOV.U32 R11, RZ, RZ, R8 ;  /* 0x000000ffff0b7224 */ /* 0x000fe200078e0008 */
[----:B------:R-:W-:Y:S01]  /*35c0*/  PRMT R9, R9, 0x7610, R6 ;  /* 0x0000761009097816 */ /* 0x000fe20000000006 */
[----:B------:R-:W-:Y:S02]  /*35d0*/  IMAD.MOV.U32 R56, RZ, RZ, R59 ;  /* 0x000000ffff387224 */ /* 0x000fe400078e003b */
.L_x_10459:
[----:B------:R-:W-:Y:S05]  /*35e0*/  BSYNC B0 ;  /* 0x0000000000007941 */ /* 0x000fea0003800000 */
.L_x_10457:
        /* <DEDUP_REMOVED lines=11> */
.L_x_10461:
[----:B------:R-:W-:Y:S01]  /*36a0*/  PRMT R92, R92, 0x5410, R92 ;  /* 0x000054105c5c7816 */ /* 0x000fe2000000005c */
[----:B------:R-:W-:Y:S01]  /*36b0*/  IMAD.MOV.U32 R8, RZ, RZ, R11 ;  /* 0x000000ffff087224 */ /* 0x000fe200078e000b */
[----:B------:R-:W-:Y:S01]  /*36c0*/  PRMT R6, R9, 0x7632, R6 ;  /* 0x0000763209067816 */ /* 0x000fe20000000006 */
[----:B------:R-:W-:Y:S02]  /*36d0*/  IMAD.MOV.U32 R59, RZ, RZ, R58 ;  /* 0x000000ffff3b7224 */ /* 0x000fe400078e003a */
.L_x_10462:
[----:B------:R-:W-:Y:S05]  /*36e0*/  BSYNC B0 ;  /* 0x0000000000007941 */ /* 0x000fea0003800000 */
.L_x_10460:
        /* <DEDUP_REMOVED lines=11> */
.L_x_10464:
[----:B------:R-:W-:Y:S01]  /*37a0*/  PRMT R92, R91, 0x7632, R92 ;  /* 0x000076325b5c7816 */ /* 0x000fe2000000005c */
[----:B------:R-:W-:Y:S01]  /*37b0*/  IMAD.MOV.U32 R11, RZ, RZ, R8 ;  /* 0x000000ffff0b7224 */ /* 0x000fe200078e0008 */
[----:B------:R-:W-:Y:S01]  /*37c0*/  PRMT R9, R6, 0x7610, R9 ;  /* 0x0000761006097816 */ /* 0x000fe20000000009 */
[----:B------:R-:W-:Y:S02]  /*37d0*/  IMAD.MOV.U32 R58, RZ, RZ, R61 ;  /* 0x000000ffff3a7224 */ /* 0x000fe400078e003d */
.L_x_10465:
[----:B------:R-:W-:Y:S05]  /*37e0*/  BSYNC B0 ;  /* 0x0000000000007941 */ /* 0x000fea0003800000 */
.L_x_10463:
        /* <DEDUP_REMOVED lines=11> */
.L_x_10467:
[----:B------:R-:W-:Y:S01]  /*38a0*/  PRMT R91, R91, 0x5410, R91 ;  /* 0x000054105b5b7816 */ /* 0x000fe2000000005b */
[----:B------:R-:W-:Y:S01]  /*38b0*/  IMAD.MOV.U32 R8, RZ, RZ, R11 ;  /* 0x000000ffff087224 */ /* 0x000fe200078e000b */
[----:B------:R-:W-:Y:S01]  /*38c0*/  PRMT R6, R6, 0x5410, R9 ;  /* 0x0000541006067816 */ /* 0x000fe20000000009 */
[----:B------:R-:W-:Y:S02]  /*38d0*/  IMAD.MOV.U32 R61, RZ, RZ, R60 ;  /* 0x000000ffff3d7224 */ /* 0x000fe400078e003c */
.L_x_10468:
[----:B------:R-:W-:Y:S05]  /*38e0*/  BSYNC B0 ;  /* 0x0000000000007941 */ /* 0x000fea0003800000 */
.L_x_10466:
        /* <DEDUP_REMOVED lines=11> */
.L_x_10470:
[----:B------:R-:W-:Y:S01]  /*39a0*/  PRMT R91, R90, 0x7632, R91 ;  /* 0x000076325a5b7816 */ /* 0x000fe2000000005b */
[----:B------:R-:W-:Y:S01]  /*39b0*/  IMAD.MOV.U32 R11, RZ, RZ, R8 ;  /* 0x000000ffff0b7224 */ /* 0x000fe200078e0008 */
[----:B------:R-:W-:Y:S01]  /*39c0*/  PRMT R9, R9, 0x7610, R6 ;  /* 0x0000761009097816 */ /* 0x000fe20000000006 */
[----:B------:R-:W-:Y:S02]  /*39d0*/  IMAD.MOV.U32 R60, RZ, RZ, R63 ;  /* 0x000000ffff3c7224 */ /* 0x000fe400078e003f */
.L_x_10471:
[----:B------:R-:W-:Y:S05]  /*39e0*/  BSYNC B0 ;  /* 0x0000000000007941 */ /* 0x000fea0003800000 */
.L_x_10469:
        /* <DEDUP_REMOVED lines=11> */
.L_x_10473:
[----:B------:R-:W-:Y:S01]  /*3aa0*/  PRMT R90, R90, 0x5410, R90 ;  /* 0x000054105a5a7816 */ /* 0x000fe2000000005a */
[----:B------:R-:W-:Y:S01]  /*3ab0*/  IMAD.MOV.U32 R8, RZ, RZ, R11 ;  /* 0x000000ffff087224 */ /* 0x000fe200078e000b */
[----:B------:R-:W-:Y:S01]  /*3ac0*/  PRMT R6, R9, 0x7632, R6 ;  /* 0x0000763209067816 */ /* 0x000fe20000000006 */
[----:B------:R-:W-:Y:S02]  /*3ad0*/  IMAD.MOV.U32 R63, RZ, RZ, R62 ;  /* 0x000000ffff3f7224 */ /* 0x000fe400078e003e */
.L_x_10474:
[----:B------:R-:W-:Y:S05]  /*3ae0*/  BSYNC B0 ;  /* 0x0000000000007941 */ /* 0x000fea0003800000 */
.L_x_10472:
        /* <DEDUP_REMOVED lines=11> */
.L_x_10476:
[----:B------:R-:W-:Y:S01]  /*3ba0*/  PRMT R90, R89, 0x7632, R90 ;  /* 0x00007632595a7816 */ /* 0x000fe2000000005a */
[----:B------:R-:W-:Y:S01]  /*3bb0*/  IMAD.MOV.U32 R11, RZ, RZ, R8 ;  /* 0x000000ffff0b7224 */ /* 0x000fe200078e0008 */
[----:B------:R-:W-:Y:S01]  /*3bc0*/  PRMT R9, R6, 0x7610, R9 ;  /* 0x0000761006097816 */ /* 0x000fe20000000009 */
[----:B------:R-:W-:Y:S02]  /*3bd0*/  IMAD.MOV.U32 R62, RZ, RZ, R65 ;  /* 0x000000ffff3e7224 */ /* 0x000fe400078e0041 */
.L_x_10477:
[----:B------:R-:W-:Y:S05]  /*3be0*/  BSYNC B0 ;  /* 0x0000000000007941 */ /* 0x000fea0003800000 */
.L_x_10475:
        /* <DEDUP_REMOVED lines=11> */
.L_x_10479:
[----:B------:R-:W-:Y:S01]  /*3ca0*/  PRMT R89, R89, 0x5410, R89 ;  /* 0x0000541059597816 */ /* 0x000fe20000000059 */
[----:B------:R-:W-:Y:S01]  /*3cb0*/  IMAD.MOV.U32 R8, RZ, RZ, R11 ;  /* 0x000000ffff087224 */ /* 0x000fe200078e000b */
[----:B------:R-:W-:Y:S01]  /*3cc0*/  PRMT R6, R6, 0x5410, R9 ;  /* 0x0000541006067816 */ /* 0x000fe20000000009 */
[----:B------:R-:W-:Y:S02]  /*3cd0*/  IMAD.MOV.U32 R65, RZ, RZ, R64 ;  /* 0x000000ffff417224 */ /* 0x000fe400078e0040 */
.L_x_10480:
[----:B------:R-:W-:Y:S05]  /*3ce0*/  BSYNC B0 ;  /* 0x0000000000007941 */ /* 0x000fea0003800000 */
.L_x_10478:
        /* <DEDUP_REMOVED lines=11> */
.L_x_10482:
[----:B------:R-:W-:Y:S01]  /*3da0*/  PRMT R89, R88, 0x7610, R89 ;  /* 0x0000761058597816 */ /* 0x000fe20000000059 */
[----:B------:R-:W-:Y:S01]  /*3db0*/  IMAD.MOV.U32 R9, RZ, RZ, R8 ;  /* 0x000000ffff097224 */ /* 0x000fe200078e0008 */
[----:B------:R-:W-:Y:S01]  /*3dc0*/  PRMT R6, R6, 0x7632, R6 ;  /* 0x0000763206067816 */ /* 0x000fe20000000006 */
[----:B------:R-:W-:Y:S02]  /*3dd0*/  IMAD.MOV.U32 R64, RZ, RZ, R67 ;  /* 0x000000ffff407224 */ /* 0x000fe400078e0043 */
.L_x_10483:
[----:B------:R-:W-:Y:S05]  /*3de0*/  BSYNC B0 ;  /* 0x0000000000007941 */ /* 0x000fea0003800000 */
.L_x_10481:
        /* <DEDUP_REMOVED lines=11> */
.L_x_10485:
[----:B------:R-:W-:Y:S01]  /*3ea0*/  PRMT R88, R87, 0x7610, R88 ;  /* 0x0000761057587816 */ /* 0x000fe20000000058 */
[----:B------:R-:W-:Y:S01]  /*3eb0*/  IMAD.MOV.U32 R10, RZ, RZ, R9 ;  /* 0x000000ffff0a7224 */ /* 0x000fe200078e0009 */
[----:B------:R-:W-:Y:S01]  /*3ec0*/  PRMT R8, R6, 0x7610, R8 ;  /* 0x0000761006087816 */ /* 0x000fe20000000008 */
[----:B------:R-:W-:Y:S02]  /*3ed0*/  IMAD.MOV.U32 R67, RZ, RZ, R66 ;  /* 0x000000ffff437224 */ /* 0x000fe400078e0042 */
.L_x_10486:
[----:B------:R-:W-:Y:S05]  /*3ee0*/  BSYNC B0 ;  /* 0x0000000000007941 */ /* 0x000fea0003800000 */
.L_x_10484:
        /* <DEDUP_REMOVED lines=11> */
.L_x_10488:
[----:B------:R-:W-:Y:S01]  /*3fa0*/  PRMT R87, R87, 0x7632, R87 ;  /* 0x0000763257577816 */ /* 0x000fe20000000057 */
[----:B------:R-:W-:Y:S01]  /*3fb0*/  IMAD.MOV.U32 R9, RZ, RZ, R10 ;  /* 0x000000ffff097224 */ /* 0x000fe200078e000a */
[----:B------:R-:W-:Y:S01]  /*3fc0*/  PRMT R6, R6, 0x5410, R8 ;  /* 0x0000541006067816 */ /* 0x000fe20000000008 */
[----:B------:R-:W-:Y:S02]  /*3fd0*/  IMAD.MOV.U32 R66, RZ, RZ, R69 ;  /* 0x000000ffff427224 */ /* 0x000fe400078e0045 */
.L_x_10489:
[----:B------:R-:W-:Y:S05]  /*3fe0*/  BSYNC B0 ;  /* 0x0000000000007941 */ /* 0x000fea0003800000 */
.L_x_10487:
        /* <DEDUP_REMOVED lines=11> */
.L_x_10491:
[----:B------:R-:W-:Y:S01]  /*40a0*/  PRMT R87, R87, 0x5410, R86 ;  /* 0x0000541057577816 */ /* 0x000fe20000000056 */
[----:B------:R-:W-:Y:S01]  /*40b0*/  IMAD.MOV.U32 R10, RZ, RZ, R9 ;  /* 0x000000ffff0a7224 */ /* 0x000fe200078e0009 */
[----:B------:R-:W-:Y:S01]  /*40c0*/  PRMT R8, R8, 0x7610, R6 ;  /* 0x0000761008087816 */ /* 0x000fe20000000006 */
[----:B------:R-:W-:Y:S02]  /*40d0*/  IMAD.MOV.U32 R69, RZ, RZ, R68 ;  /* 0x000000ffff457224 */ /* 0x000fe400078e0044 */
.L_x_10492:
[----:B------:R-:W-:Y:S05]  /*40e0*/  BSYNC B0 ;  /* 0x0000000000007941 */ /* 0x000fea0003800000 */
.L_x_10490:
        /* <DEDUP_REMOVED lines=11> */
.L_x_10494:
[----:B------:R-:W-:Y:S01]  /*41a0*/  PRMT R86, R86, 0x7632, R86 ;  /* 0x0000763256567816 */ /* 0x000fe20000000056 */
[----:B------:R-:W-:Y:S01]  /*41b0*/  IMAD.MOV.U32 R9, RZ, RZ, R10 ;  /* 0x000000ffff097224 */ /* 0x000fe200078e000a */
[----:B------:R-:W-:Y:S01]  /*41c0*/  PRMT R6, R6, 0x7610, R8 ;  /* 0x0000761006067816 */ /* 0x000fe20000000008 */
[----:B------:R-:W-:Y:S02]  /*41d0*/  IMAD.MOV.U32 R68, RZ, RZ, R71 ;  /* 0x000000ffff447224 */ /* 0x000fe400078e0047 */
.L_x_10495:
[----:B------:R-:W-:Y:S05]  /*41e0*/  BSYNC B0 ;  /* 0x0000000000007941 */ /* 0x000fea0003800000 */
.L_x_10493:
        /* <DEDUP_REMOVED lines=11> */
.L_x_10497:
[----:B------:R-:W-:Y:S01]  /*42a0*/  PRMT R86, R86, 0x5410, R0 ;  /* 0x0000541056567816 */ /* 0x000fe20000000000 */
[----:B------:R-:W-:Y:S01]  /*42b0*/  IMAD.MOV.U32 R10, RZ, RZ, R9 ;  /* 0x000000ffff0a7224 */ /* 0x000fe200078e0009 */
[----:B------:R-:W-:Y:S01]  /*42c0*/  PRMT R8, R8, 0x7610, R6 ;  /* 0x0000761008087816 */ /* 0x000fe20000000006 */
[----:B------:R-:W-:Y:S02]  /*42d0*/  IMAD.MOV.U32 R71, RZ, RZ, R70 ;  /* 0x000000ffff477224 */ /* 0x000fe400078e0046 */
.L_x_10498:
[----:B------:R-:W-:Y:S05]  /*42e0*/  BSYNC B0 ;  /* 0x0000000000007941 */ /* 0x000fea0003800000 */
.L_x_10496:
        /* <DEDUP_REMOVED lines=11> */
.L_x_10500:
[----:B------:R-:W-:Y:S01]  /*43a0*/  PRMT R0, R0, 0x7632, R0 ;  /* 0x0000763200007816 */ /* 0x000fe20000000000 */
[----:B------:R-:W-:Y:S01]  /*43b0*/  IMAD.MOV.U32 R9, RZ, RZ, R10 ;  /* 0x000000ffff097224 */ /* 0x000fe200078e000a */
[----:B------:R-:W-:Y:S01]  /*43c0*/  PRMT R6, R6, 0x7610, R8 ;  /* 0x0000761006067816 */ /* 0x000fe20000000008 */
[----:B------:R-:W-:Y:S02]  /*43d0*/  IMAD.MOV.U32 R70, RZ, RZ, R73 ;  /* 0x000000ffff467224 */ /* 0x000fe400078e0049 */
.L_x_10501:
[----:B------:R-:W-:Y:S05]  /*43e0*/  BSYNC B0 ;  /* 0x0000000000007941 */ /* 0x000fea0003800000 */
.L_x_10499:
        /* <DEDUP_REMOVED lines=11> */
.L_x_10503:
[----:B------:R-:W-:Y:S01]  /*44a0*/  PRMT R0, R0, 0x7610, R88 ;  /* 0x0000761000007816 */ /* 0x000fe20000000058 */
[----:B------:R-:W-:Y:S01]  /*44b0*/  IMAD.MOV.U32 R10, RZ, RZ, R9 ;  /* 0x000000ffff0a7224 */ /* 0x000fe200078e0009 */
[----:B------:R-:W-:Y:S01]  /*44c0*/  PRMT R8, R8, 0x7610, R6 ;  /* 0x0000761008087816 */ /* 0x000fe20000000006 */
[----:B------:R-:W-:Y:S02]  /*44d0*/  IMAD.MOV.U32 R73, RZ, RZ, R72 ;  /* 0x000000ffff497224 */ /* 0x000fe400078e0048 */
.L_x_10504:
[----:B------:R-:W-:Y:S05]  /*44e0*/  BSYNC B0 ;  /* 0x0000000000007941 */ /* 0x000fea0003800000 */
.L_x_10502:
        /* <DEDUP_REMOVED lines=11> */
.L_x_10506:
[----:B------:R-:W-:Y:S01]  /*45a0*/  PRMT R88, R88, 0x7610, R96 ;  /* 0x0000761058587816 */ /* 0x000fe20000000060 */
[----:B------:R-:W-:Y:S01]  /*45b0*/  IMAD.MOV.U32 R9, RZ, RZ, R10 ;  /* 0x000000ffff097224 */ /* 0x000fe200078e000a */
[----:B------:R-:W-:Y:S01]  /*45c0*/  PRMT R6, R6, 0x7610, R8 ;  /* 0x0000761006067816 */ /* 0x000fe20000000008 */
[----:B------:R-:W-:Y:S02]  /*45d0*/  IMAD.MOV.U32 R72, RZ, RZ, R75 ;  /* 0x000000ffff487224 */ /* 0x000fe400078e004b */
.L_x_10507:
[----:B------:R-:W-:Y:S05]  /*45e0*/  BSYNC B0 ;  /* 0x0000000000007941 */ /* 0x000fea0003800000 */
.L_x_10505:
        /* <DEDUP_REMOVED lines=11> */
.L_x_10509:
[----:B------:R-:W-:Y:S01]  /*46a0*/  PRMT R96, R96, 0x5410, R96 ;  /* 0x0000541060607816 */ /* 0x000fe20000000060 */
[----:B------:R-:W-:Y:S01]  /*46b0*/  IMAD.MOV.U32 R8, RZ, RZ, R9 ;  /* 0x000000ffff087224 */ /* 0x000fe200078e0009 */
[----:B------:R-:W-:Y:S01]  /*46c0*/  PRMT R6, R6, 0x7632, R6 ;  /* 0x0000763206067816 */ /* 0x000fe20000000006 */
[----:B------:R-:W-:Y:S02]  /*46d0*/  IMAD.MOV.U32 R75, RZ, RZ, R74 ;  /* 0x000000ffff4b7224 */ /* 0x000fe400078e004a */
.L_x_10510:
[----:B------:R-:W-:Y:S05]  /*46e0*/  BSYNC B0 ;  /* 0x0000000000007941 */ /* 0x000fea0003800000 */
.L_x_10508:
        /* <DEDUP_REMOVED lines=11> */
.L_x_10512:
[----:B------:R-:W-:Y:S01]  /*47a0*/  PRMT R96, R97, 0x7632, R96 ;  /* 0x0000763261607816 */ /* 0x000fe20000000060 */
[----:B------:R-:W-:Y:S01]  /*47b0*/  IMAD.MOV.U32 R11, RZ, RZ, R8 ;  /* 0x000000ffff0b7224 */ /* 0x000fe200078e0008 */
[----:B------:R-:W-:Y:S01]  /*47c0*/  PRMT R9, R6, 0x7610, R9 ;  /* 0x0000761006097816 */ /* 0x000fe20000000009 */
[----:B------:R-:W-:Y:S02]  /*47d0*/  IMAD.MOV.U32 R74, RZ, RZ, R77 ;  /* 0x000000ffff4a7224 */ /* 0x000fe400078e004d */
.L_x_10513:
[----:B------:R-:W-:Y:S05]  /*47e0*/  BSYNC B0 ;  /* 0x0000000000007941 */ /* 0x000fea0003800000 */
.L_x_10511:
        /* <DEDUP_REMOVED lines=11> */
.L_x_10515:
[----:B------:R-:W-:Y:S01]  /*48a0*/  PRMT R97, R97, 0x5410, R97 ;  /* 0x0000541061617816 */ /* 0x000fe20000000061 */
[----:B------:R-:W-:Y:S01]  /*48b0*/  IMAD.MOV.U32 R8, RZ, RZ, R11 ;  /* 0x000000ffff087224 */ /* 0x000fe200078e000b */
[----:B------:R-:W-:Y:S01]  /*48c0*/  PRMT R6, R6, 0x5410, R9 ;  /* 0x0000541006067816 */ /* 0x000fe20000000009 */
[----:B------:R-:W-:Y:S02]  /*48d0*/  IMAD.MOV.U32 R77, RZ, RZ, R76 ;  /* 0x000000ffff4d7224 */ /* 0x000fe400078e004c */
.L_x_10516:
[----:B------:R-:W-:Y:S05]  /*48e0*/  BSYNC B0 ;  /* 0x0000000000007941 */ /* 0x000fea0003800000 */
.L_x_10514:
        /* <DEDUP_REMOVED lines=11> */
.L_x_10518:
[----:B------:R-:W-:Y:S01]  /*49a0*/  PRMT R97, R98, 0x7632, R97 ;  /* 0x0000763262617816 */ /* 0x000fe20000000061 */
[----:B------:R-:W-:Y:S01]  /*49b0*/  IMAD.MOV.U32 R11, RZ, RZ, R8 ;  /* 0x000000ffff0b7224 */ /* 0x000fe200078e0008 */
[----:B------:R-:W-:Y:S01]  /*49c0*/  PRMT R9, R9, 0x7610, R6 ;  /* 0x0000761009097816 */ /* 0x000fe20000000006 */
[----:B------:R-:W-:Y:S02]  /*49d0*/  IMAD.MOV.U32 R76, RZ, RZ, R79 ;  /* 0x000000ffff4c7224 */ /* 0x000fe400078e004f */
.L_x_10519:
[----:B------:R-:W-:Y:S05]  /*49e0*/  BSYNC B0 ;  /* 0x0000000000007941 */ /* 0x000fea0003800000 */
.L_x_10517:
        /* <DEDUP_REMOVED lines=11> */
.L_x_10521:
[----:B------:R-:W-:Y:S01]  /*4aa0*/  PRMT R98, R98, 0x5410, R98 ;  /* 0x0000541062627816 */ /* 0x000fe20000000062 */
[----:B------:R-:W-:Y:S01]  /*4ab0*/  IMAD.MOV.U32 R8, RZ, RZ, R11 ;  /* 0x000000ffff087224 */ /* 0x000fe200078e000b */
[----:B------:R-:W-:Y:S01]  /*4ac0*/  PRMT R6, R9, 0x7632, R6 ;  /* 0x0000763209067816 */ /* 0x000fe20000000006 */
[----:B------:R-:W-:Y:S02]  /*4ad0*/  IMAD.MOV.U32 R79, RZ, RZ, R78 ;  /* 0x000000ffff4f7224 */ /* 0x000fe400078e004e */
.L_x_10522:
[----:B------:R-:W-:Y:S05]  /*4ae0*/  BSYNC B0 ;  /* 0x0000000000007941 */ /* 0x000fea0003800000 */
.L_x_10520:
        /* <DEDUP_REMOVED lines=11> */
.L_x_10524:
[----:B------:R-:W-:Y:S01]  /*4ba0*/  PRMT R98, R99, 0x7632, R98 ;  /* 0x0000763263627816 */ /* 0x000fe20000000062 */
[----:B------:R-:W-:Y:S01]  /*4bb0*/  IMAD.MOV.U32 R11, RZ, RZ, R8 ;  /* 0x000000ffff0b7224 */ /* 0x000fe200078e0008 */
[----:B------:R-:W-:Y:S01]  /*4bc0*/  PRMT R9, R6, 0x7610, R9 ;  /* 0x0000761006097816 */ /* 0x000fe20000000009 */
[----:B------:R-:W-:Y:S02]  /*4bd0*/  IMAD.MOV.U32 R78, RZ, RZ, R81 ;  /* 0x000000ffff4e7224 */ /* 0x000fe400078e0051 */
.L_x_10525:
[----:B------:R-:W-:Y:S05]  /*4be0*/  BSYNC B0 ;  /* 0x0000000000007941 */ /* 0x000fea0003800000 */
.L_x_10523:
        /* <DEDUP_REMOVED lines=11> */
.L_x_10527:
[----:B------:R-:W-:Y:S01]  /*4ca0*/  PRMT R99, R99, 0x5410, R99 ;  /* 0x0000541063637816 */ /* 0x000fe20000000063 */
[----:B------:R-:W-:Y:S01]  /*4cb0*/  IMAD.MOV.U32 R8, RZ, RZ, R11 ;  /* 0x000000ffff087224 */ /* 0x000fe200078e000b */
[----:B------:R-:W-:Y:S01]  /*4cc0*/  PRMT R6, R6, 0x5410, R9 ;  /* 0x0000541006067816 */ /* 0x000fe20000000009 */
[----:B------:R-:W-:Y:S02]  /*4cd0*/  IMAD.MOV.U32 R81, RZ, RZ, R80 ;  /* 0x000000ffff517224 */ /* 0x000fe400078e0050 */
.L_x_10528:
[----:B------:R-:W-:Y:S05]  /*4ce0*/  BSYNC B0 ;  /* 0x0000000000007941 */ /* 0x000fea0003800000 */
.L_x_10526:
        /* <DEDUP_REMOVED lines=11> */
.L_x_10530:
[----:B------:R-:W-:Y:S01]  /*4da0*/  PRMT R99, R100, 0x7632, R99 ;  /* 0x0000763264637816 */ /* 0x000fe20000000063 */
[----:B------:R-:W-:Y:S01]  /*4db0*/  IMAD.MOV.U32 R11, RZ, RZ, R8 ;  /* 0x000000ffff0b7224 */ /* 0x000fe200078e0008 */
[----:B------:R-:W-:Y:S01]  /*4dc0*/  PRMT R9, R9, 0x7610, R6 ;  /* 0x0000761009097816 */ /* 0x000fe20000000006 */
[----:B------:R-:W-:Y:S02]  /*4dd0*/  IMAD.MOV.U32 R80, RZ, RZ, R83 ;  /* 0x000000ffff507224 */ /* 0x000fe400078e0053 */
.L_x_10531:
[----:B------:R-:W-:Y:S05]  /*4de0*/  BSYNC B0 ;  /* 0x0000000000007941 */ /* 0x000fea0003800000 */
.L_x_10529:
        /* <DEDUP_REMOVED lines=9> */
.L_x_10533:
[----:B------:R-:W-:Y:S01]  /*4e80*/  IMAD.MOV.U32 R83, RZ, RZ, R82 ;  /* 0x000000ffff537224 */ /* 0x000fe200078e0052 */
[----:B------:R-:W-:Y:S01]  /*4e90*/  PRMT R100, R9, 0x5432, R100 ;  /* 0x0000543209647816 */ /* 0x000fe20000000064 */
[----:B------:R-:W-:Y:S02]  /*4ea0*/  IMAD.MOV.U32 R82, RZ, RZ, R11 ;  /* 0x000000ffff527224 */ /* 0x000fe400078e000b */
.L_x_10534:
[----:B------:R-:W-:Y:S05]  /*4eb0*/  BSYNC B0 ;  /* 0x0000000000007941 */ /* 0x000fea0003800000 */
.L_x_10532:
[----:B------:R-:W-:-:S04]  /*4ec0*/  IADD3 R4, R4, 0x40, RZ ;  /* 0x0000004004047810 */ /* 0x000fc80007ffe0ff */
[----:B------:R-:W-:-:S13]  /*4ed0*/  ISETP.GE.AND P0, PT, R4, R5, PT ;  /* 0x000000050400720c */ /* 0x000fda0003f06270 */
[----:B------:R-:W-:Y:S01]  /*4ee0*/  @P0 CALL.REL.NOINC `(.L_x_10535) ;  /* 0x0000001000000944 */ /* 0x000fe20003c00000 */
[----:B------:R-:W-:Y:S05]  /*4ef0*/  BRA `(.L_x_10536) ;  /* 0xffffdf1000007947 */ /* 0x000fea000383ffff */
.L_x_10535:
[----:B------:R-:W-:Y:S05]  /*4f00*/  BRA `(.L_x_10437) ;  /* 0x000022f000007947 */ /* 0x000fea0003800000 */
.L_x_10438:
        /* <DEDUP_REMOVED lines=34> */
[----:B------:R-:W-:Y:S02]  /*5130*/  IMAD.MOV.U32 R3, RZ, RZ, RZ ;  /* 0x000000ffff037224 */ /* 0x000fe400078e00ff */
.L_x_10633:
        /* <DEDUP_REMOVED lines=25> */
.L_x_10538:
[----:B------:R-:W-:Y:S01]  /*52d0*/  PRMT R6, R9, 0x7610, R6 ;  /* 0x0000761009067816 */ /* 0x000fe20000000006 */
[----:B------:R-:W-:Y:S02]  /*52e0*/  IMAD.MOV.U32 R53, RZ, RZ, R4 ;  /* 0x000000ffff357224 */ /* 0x000fe400078e0004 */
.L_x_10539:
[----:B------:R-:W-:Y:S05]  /*52f0*/  BSYNC B0 ;  /* 0x0000000000007941 */ /* 0x000fea0003800000 */
.L_x_10537:
        /* <DEDUP_REMOVED lines=10> */
.L_x_10541:
[----:B------:R-:W-:Y:S01]  /*53a0*/  IMAD.MOV.U32 R8, RZ, RZ, R53 ;  /* 0x000000ffff087224 */ /* 0x000fe200078e0035 */
[----:B------:R-:W-:Y:S01]  /*53b0*/  PRMT R95, R95, 0x5410, R95 ;  /* 0x000054105f5f7816 */ /* 0x000fe2000000005f */
[----:B------:R-:W-:Y:S01]  /*53c0*/  IMAD.MOV.U32 R53, RZ, RZ, R52 ;  /* 0x000000ffff357224 */ /* 0x000fe200078e0034 */
[----:B------:R-:W-:Y:S02]  /*53d0*/  PRMT R6, R6, 0x5410, R6 ;  /* 0x0000541006067816 */ /* 0x000fe40000000006 */
.L_x_10542:
[----:B------:R-:W-:Y:S05]  /*53e0*/  BSYNC B0 ;  /* 0x0000000000007941 */ /* 0x000fea0003800000 */
.L_x_10540:
        /* <DEDUP_REMOVED lines=11> */
.L_x_10544:
[----:B------:R-:W-:Y:S01]  /*54a0*/  PRMT R95, R94, 0x7632, R95 ;  /* 0x000076325e5f7816 */ /* 0x000fe2000000005f */
[----:B------:R-:W-:Y:S01]  /*54b0*/  IMAD.MOV.U32 R11, RZ, RZ, R8 ;  /* 0x000000ffff0b7224 */ /* 0x000fe200078e0008 */
[----:B------:R-:W-:Y:S01]  /*54c0*/  PRMT R9, R9, 0x7610, R6 ;  /* 0x0000761009097816 */ /* 0x000fe20000000006 */
[----:B------:R-:W-:Y:S02]  /*54d0*/  IMAD.MOV.U32 R52, RZ, RZ, R55 ;  /* 0x000000ffff347224 */ /* 0x000fe400078e0037 */
.L_x_10545:
[----:B------:R-:W-:Y:S05]  /*54e0*/  BSYNC B0 ;  /* 0x0000000000007941 */ /* 0x000fea0003800000 */
.L_x_10543:
        /* <DEDUP_REMOVED lines=11> */
.L_x_10547:
[----:B------:R-:W-:Y:S01]  /*55a0*/  PRMT R94, R94, 0x5410, R94 ;  /* 0x000054105e5e7816 */ /* 0x000fe2000000005e */
[----:B------:R-:W-:Y:S01]  /*55b0*/  IMAD.MOV.U32 R8, RZ, RZ, R11 ;  /* 0x000000ffff087224 */ /* 0x000fe200078e000b */
[----:B------:R-:W-:Y:S01]  /*55c0*/  PRMT R6, R9, 0x7632, R6 ;  /* 0x0000763209067816 */ /* 0x000fe20000000006 */
[----:B------:R-:W-:Y:S02]  /*55d0*/  IMAD.MOV.U32 R55, RZ, RZ, R54 ;  /* 0x000000ffff377224 */ /* 0x000fe400078e0036 */
.L_x_10548:
[----:B------:R-:W-:Y:S05]  /*55e0*/  BSYNC B0 ;  /* 0x0000000000007941 */ /* 0x000fea0003800000 */
.L_x_10546:
        /* <DEDUP_REMOVED lines=11> */
.L_x_10550:
[----:B------:R-:W-:Y:S01]  /*56a0*/  PRMT R94, R93, 0x7632, R94 ;  /* 0x000076325d5e7816 */ /* 0x000fe2000000005e */
[----:B------:R-:W-:Y:S01]  /*56b0*/  IMAD.MOV.U32 R11, RZ, RZ, R8 ;  /* 0x000000ffff0b7224 */ /* 0x000fe200078e0008 */
[----:B------:R-:W-:Y:S01]  /*56c0*/  PRMT R9, R6, 0x7610, R9 ;  /* 0x0000761006097816 */ /* 0x000fe20000000009 */
[----:B------:R-:W-:Y:S02]  /*56d0*/  IMAD.MOV.U32 R54, RZ, RZ, R57 ;  /* 0x000000ffff367224 */ /* 0x000fe400078e0039 */
.L_x_10551:
[----:B------:R-:W-:Y:S05]  /*56e0*/  BSYNC B0 ;  /* 0x0000000000007941 */ /* 0x000fea0003800000 */
.L_x_10549:
        /* <DEDUP_REMOVED lines=11> */
.L_x_10553:
[----:B------:R-:W-:Y:S01]  /*57a0*/  PRMT R93, R93, 0x5410, R93 ;  /* 0x000054105d5d7816 */ /* 0x000fe2000000005d */
[----:B------:R-:W-:Y:S01]  /*57b0*/  IMAD.MOV.U32 R8, RZ, RZ, R11 ;  /* 0x000000ffff087224 */ /* 0x000fe200078e000b */
[----:B------:R-:W-:Y:S01]  /*57c0*/  PRMT R6, R6, 0x5410, R9 ;  /* 0x0000541006067816 */ /* 0x000fe20000000009 */
[----:B------:R-:W-:Y:S02]  /*57d0*/  IMAD.MOV.U32 R57, RZ, RZ, R56 ;  /* 0x000000ffff397224 */ /* 0x000fe400078e0038 */
.L_x_10554:
[----:B------:R-:W-:Y:S05]  /*57e0*/  BSYNC B0 ;  /* 0x0000000000007941 */ /* 0x000fea0003800000 */
.L_x_10552:
        /* <DEDUP_REMOVED lines=11> */
.L_x_10556:
[----:B------:R-:W-:Y:S01]  /*58a0*/  PRMT R93, R92, 0x7632, R93 ;  /* 0x000076325c5d7816 */ /* 0x000fe2000000005d */
[----:B------:R-:W-:Y:S01]  /*58b0*/  IMAD.MOV.U32 R11, RZ, RZ, R8 ;  /* 0x000000ffff0b7224 */ /* 0x000fe200078e0008 */
[----:B------:R-:W-:Y:S01]  /*58c0*/  PRMT R9, R9, 0x7610, R6 ;  /* 0x0000761009097816 */ /* 0x000fe20000000006 */
[----:B------:R-:W-:Y:S02]  /*58d0*/  IMAD.MOV.U32 R56, RZ, RZ, R59 ;  /* 0x000000ffff387224 */ /* 0x000fe400078e003b */
.L_x_10557:
[----:B------:R-:W-:Y:S05]  /*58e0*/  BSYNC B0 ;  /* 0x0000000000007941 */ /* 0x000fea0003800000 */
.L_x_10555:
        /* <DEDUP_REMOVED lines=11> */
.L_x_10559:
[----:B------:R-:W-:Y:S01]  /*59a0*/  PRMT R92, R92, 0x5410, R92 ;  /* 0x000054105c5c7816 */ /* 0x000fe2000000005c */
[----:B------:R-:W-:Y:S01]  /*59b0*/  IMAD.MOV.U32 R8, RZ, RZ, R11 ;  /* 0x000000ffff087224 */ /* 0x000fe200078e000b */
[----:B------:R-:W-:Y:S01]  /*59c0*/  PRMT R6, R9, 0x7632, R6 ;  /* 0x0000763209067816 */ /* 0x000fe20000000006 */
[----:B------:R-:W-:Y:S02]  /*59d0*/  IMAD.MOV.U32 R59, RZ, RZ, R58 ;  /* 0x000000ffff3b7224 */ /* 0x000fe400078e003a */
.L_x_10560:
[----:B------:R-:W-:Y:S05]  /*59e0*/  BSYNC B0 ;  /* 0x0000000000007941 */ /* 0x000fea0003800000 */
.L_x_10558:
        /* <DEDUP_REMOVED lines=11> */
.L_x_10562:
[----:B------:R-:W-:Y:S01]  /*5aa0*/  PRMT R92, R91, 0x7632, R92 ;  /* 0x000076325b5c7816 */ /* 0x000fe2000000005c */
[----:B------:R-:W-:Y:S01]  /*5ab0*/  IMAD.MOV.U32 R11, RZ, RZ, R8 ;  /* 0x000000ffff0b7224 */ /* 0x000fe200078e0008 */
[----:B------:R-:W-:Y:S01]  /*5ac0*/  PRMT R9, R6, 0x7610, R9 ;  /* 0x0000761006097816 */ /* 0x000fe20000000009 */
[----:B------:R-:W-:Y:S02]  /*5ad0*/  IMAD.MOV.U32 R58, RZ, RZ, R61 ;  /* 0x000000ffff3a7224 */ /* 0x000fe400078e003d */
.L_x_10563:
[----:B------:R-:W-:Y:S05]  /*5ae0*/  BSYNC B0 ;  /* 0x0000000000007941 */ /* 0x000fea0003800000 */
.L_x_10561:
        /* <DEDUP_REMOVED lines=11> */
.L_x_10565:
[----:B------:R-:W-:Y:S01]  /*5ba0*/  PRMT R91, R91, 0x5410, R91 ;  /* 0x000054105b5b7816 */ /* 0x000fe2000000005b */
[----:B------:R-:W-:Y:S01]  /*5bb0*/  IMAD.MOV.U32 R8, RZ, RZ, R11 ;  /* 0x000000ffff087224 */ /* 0x000fe200078e000b */
[----:B------:R-:W-:Y:S01]  /*5bc0*/  PRMT R6, R6, 0x5410, R9 ;  /* 0x0000541006067816 */ /* 0x000fe20000000009 */
[----:B------:R-:W-:Y:S02]  /*5bd0*/  IMAD.MOV.U32 R61, RZ, RZ, R60 ;  /* 0x000000ffff3d7224 */ /* 0x000fe400078e003c */
.L_x_10566:
[----:B------:R-:W-:Y:S05]  /*5be0*/  BSYNC B0 ;  /* 0x0000000000007941 */ /* 0x000fea0003800000 */
.L_x_10564:
        /* <DEDUP_REMOVED lines=11> */
.L_x_10568:
[----:B------:R-:W-:Y:S01]  /*5ca0*/  PRMT R91, R90, 0x7632, R91 ;  /* 0x000076325a5b7816 */ /* 0x000fe2000000005b */
[----:B------:R-:W-:Y:S01]  /*5cb0*/  IMAD.MOV.U32 R11, RZ, RZ, R8 ;  /* 0x000000ffff0b7224 */ /* 0x000fe200078e0008 */
[----:B------:R-:W-:Y:S01]  /*5cc0*/  PRMT R9, R9, 0x7610, R6 ;  /* 0x0000761009097816 */ /* 0x000fe20000000006 */
[----:B------:R-:W-:Y:S02]  /*5cd0*/  IMAD.MOV.U32 R60, RZ, RZ, R63 ;  /* 0x000000ffff3c7224 */ /* 0x000fe400078e003f */
.L_x_10569:
[----:B------:R-:W-:Y:S05]  /*5ce0*/  BSYNC B0 ;  /* 0x0000000000007941 */ /* 0x000fea0003800000 */
.L_x_10567:
        /* <DEDUP_REMOVED lines=11> */
.L_x_10571:
[----:B------:R-:W-:Y:S01]  /*5da0*/  PRMT R90, R90, 0x5410, R90 ;  /* 0x000054105a5a7816 */ /* 0x000fe2000000005a */
[----:B------:R-:W-:Y:S01]  /*5db0*/  IMAD.MOV.U32 R8, RZ, RZ, R11 ;  /* 0x000000ffff087224 */ /* 0x000fe200078e000b */
[----:B------:R-:W-:Y:S01]  /*5dc0*/  PRMT R6, R9, 0x7632, R6 ;  /* 0x0000763209067816 */ /* 0x000fe20000000006 */
[----:B------:R-:W-:Y:S02]  /*5dd0*/  IMAD.MOV.U32 R63, RZ, RZ, R62 ;  /* 0x000000ffff3f7224 */ /* 0x000fe400078e003e */
.L_x_10572:
[----:B------:R-:W-:Y:S05]  /*5de0*/  BSYNC B0 ;  /* 0x0000000000007941 */ /* 0x000fea0003800000 */
.L_x_10570:
        /* <DEDUP_REMOVED lines=11> */
.L_x_10574:
[----:B------:R-:W-:Y:S01]  /*5ea0*/  PRMT R90, R89, 0x7632, R90 ;  /* 0x00007632595a7816 */ /* 0x000fe2000000005a */
[----:B------:R-:W-:Y:S01]  /*5eb0*/  IMAD.MOV.U32 R11, RZ, RZ, R8 ;  /* 0x000000ffff0b7224 */ /* 0x000fe200078e0008 */
[----:B------:R-:W-:Y:S01]  /*5ec0*/  PRMT R9, R6, 0x7610, R9 ;  /* 0x0000761006097816 */ /* 0x000fe20000000009 */
[----:B------:R-:W-:Y:S02]  /*5ed0*/  IMAD.MOV.U32 R62, RZ, RZ, R65 ;  /* 0x000000ffff3e7224 */ /* 0x000fe400078e0041 */
.L_x_10575:
[----:B------:R-:W-:Y:S05]  /*5ee0*/  BSYNC B0 ;  /* 0x0000000000007941 */ /* 0x000fea0003800000 */
.L_x_10573:
        /* <DEDUP_REMOVED lines=11> */
.L_x_10577:
[----:B------:R-:W-:Y:S01]  /*5fa0*/  PRMT R89, R89, 0x5410, R89 ;  /* 0x0000541059597816 */ /* 0x000fe20000000059 */
[----:B------:R-:W-:Y:S01]  /*5fb0*/  IMAD.MOV.U32 R8, RZ, RZ, R11 ;  /* 0x000000ffff087224 */ /* 0x000fe200078e000b */
[----:B------:R-:W-:Y:S01]  /*5fc0*/  PRMT R6, R6, 0x5410, R9 ;  /* 0x0000541006067816 */ /* 0x000fe20000000009 */
[----:B------:R-:W-:Y:S02]  /*5fd0*/  IMAD.MOV.U32 R65, RZ, RZ, R64 ;  /* 0x000000ffff417224 */ /* 0x000fe400078e0040 */
.L_x_10578:
[----:B------:R-:W-:Y:S05]  /*5fe0*/  BSYNC B0 ;  /* 0x0000000000007941 */ /* 0x000fea0003800000 */
.L_x_10576:
        /* <DEDUP_REMOVED lines=11> */
.L_x_10580:
[----:B------:R-:W-:Y:S01]  /*60a0*/  PRMT R89, R88, 0x7610, R89 ;  /* 0x0000761058597816 */ /* 0x000fe20000000059 */
[----:B------:R-:W-:Y:S01]  /*60b0*/  IMAD.MOV.U32 R9, RZ, RZ, R8 ;  /* 0x000000ffff097224 */ /* 0x000fe200078e0008 */
[----:B------:R-:W-:Y:S01]  /*60c0*/  PRMT R6, R6, 0x7632, R6 ;  /* 0x0000763206067816 */ /* 0x000fe20000000006 */
[----:B------:R-:W-:Y:S02]  /*60d0*/  IMAD.MOV.U32 R64, RZ, RZ, R67 ;  /* 0x000000ffff407224 */ /* 0x000fe400078e0043 */
.L_x_10581:
[----:B------:R-:W-:Y:S05]  /*60e0*/  BSYNC B0 ;  /* 0x0000000000007941 */ /* 0x000fea0003800000 */
.L_x_10579:
        /* <DEDUP_REMOVED lines=11> */
.L_x_10583:
[----:B------:R-:W-:Y:S01]  /*61a0*/  PRMT R88, R87, 0x7610, R88 ;  /* 0x0000761057587816 */ /* 0x000fe20000000058 */
[----:B------:R-:W-:Y:S01]  /*61b0*/  IMAD.MOV.U32 R10, RZ, RZ, R9 ;  /* 0x000000ffff0a7224 */ /* 0x000fe200078e0009 */
[----:B------:R-:W-:Y:S01]  /*61c0*/  PRMT R8, R6, 0x7610, R8 ;  /* 0x0000761006087816 */ /* 0x000fe20000000008 */
[----:B------:R-:W-:Y:S02]  /*61d0*/  IMAD.MOV.U32 R67, RZ, RZ, R66 ;  /* 0x000000ffff437224 */ /* 0x000fe400078e0042 */
.L_x_10584:
[----:B------:R-:W-:Y:S05]  /*61e0*/  BSYNC B0 ;  /* 0x0000000000007941 */ /* 0x000fea0003800000 */
.L_x_10582:
        /* <DEDUP_REMOVED lines=11> */
.L_x_10586:
[----:B------:R-:W-:Y:S01]  /*62a0*/  PRMT R87, R87, 0x7632, R87 ;  /* 0x0000763257577816 */ /* 0x000fe20000000057 */
[----:B------:R-:W-:Y:S01]  /*62b0*/  IMAD.MOV.U32 R9, RZ, RZ, R10 ;  /* 0x000000ffff097224 */ /* 0x000fe200078e000a */
[----:B------:R-:W-:Y:S01]  /*62c0*/  PRMT R6, R6, 0x5410, R8 ;  /* 0x0000541006067816 */ /* 0x000fe20000000008 */
[----:B------:R-:W-:Y:S02]  /*62d0*/  IMAD.MOV.U32 R66, RZ, RZ, R69 ;  /* 0x000000ffff427224 */ /* 0x000fe400078e0045 */
.L_x_10587:
[----:B------:R-:W-:Y:S05]  /*62e0*/  BSYNC B0 ;  /* 0x0000000000007941 */ /* 0x000fea0003800000 */
.L_x_10585:
        /* <DEDUP_REMOVED lines=11> */
.L_x_10589:
[----:B------:R-:W-:Y:S01]  /*63a0*/  PRMT R87, R87, 0x5410, R86 ;  /* 0x0000541057577816 */ /* 0x000fe20000000056 */
[----:B------:R-:W-:Y:S01]  /*63b0*/  IMAD.MOV.U32 R10, RZ, RZ, R9 ;  /* 0x000000ffff0a7224 */ /* 0x000fe200078e0009 */
[----:B------:R-:W-:Y:S01]  /*63c0*/  PRMT R8, R8, 0x7610, R6 ;  /* 0x0000761008087816 */ /* 0x000fe20000000006 */
[----:B------:R-:W-:Y:S02]  /*63d0*/  IMAD.MOV.U32 R69, RZ, RZ, R68 ;  /* 0x000000ffff457224 */ /* 0x000fe400078e0044 */
.L_x_10590:
[----:B------:R-:W-:Y:S05]  /*63e0*/  BSYNC B0 ;  /* 0x0000000000007941 */ /* 0x000fea0003800000 */
.L_x_10588:
        /* <DEDUP_REMOVED lines=11> */
.L_x_10592:
[----:B------:R-:W-:Y:S01]  /*64a0*/  PRMT R86, R86, 0x7632, R86 ;  /* 0x0000763256567816 */ /* 0x000fe20000000056 */
[----:B------:R-:W-:Y:S01]  /*64b0*/  IMAD.MOV.U32 R9, RZ, RZ, R10 ;  /* 0x000000ffff097224 */ /* 0x000fe200078e000a */
[----:B------:R-:W-:Y:S01]  /*64c0*/  PRMT R6, R6, 0x7610, R8 ;  /* 0x0000761006067816 */ /* 0x000fe20000000008 */
[----:B------:R-:W-:Y:S02]  /*64d0*/  IMAD.MOV.U32 R68, RZ, RZ, R71 ;  /* 0x000000ffff447224 */ /* 0x000fe400078e0047 */
.L_x_10593:
[----:B------:R-:W-:Y:S05]  /*64e0*/  BSYNC B0 ;  /* 0x0000000000007941 */ /* 0x000fea0003800000 */
.L_x_10591:
        /* <DEDUP_REMOVED lines=11> */
.L_x_10595:
[----:B------:R-:W-:Y:S01]  /*65a0*/  PRMT R86, R86, 0x5410, R0 ;  /* 0x0000541056567816 */ /* 0x000fe20000000000 */
[----:B------:R-:W-:Y:S01]  /*65b0*/  IMAD.MOV.U32 R10, RZ, RZ, R9 ;  /* 0x000000ffff0a7224 */ /* 0x000fe200078e0009 */
[----:B------:R-:W-:Y:S01]  /*65c0*/  PRMT R8, R8, 0x7610, R6 ;  /* 0x0000761008087816 */ /* 0x000fe20000000006 */
[----:B------:R-:W-:Y:S02]  /*65d0*/  IMAD.MOV.U32 R71, RZ, RZ, R70 ;  /* 0x000000ffff477224 */ /* 0x000fe400078e0046 */
.L_x_10596:
[----:B------:R-:W-:Y:S05]  /*65e0*/  BSYNC B0 ;  /* 0x0000000000007941 */ /* 0x000fea0003800000 */
.L_x_10594:
        /* <DEDUP_REMOVED lines=11> */
.L_x_10598:
[----:B------:R-:W-:Y:S01]  /*66a0*/  PRMT R0, R0, 0x7632, R0 ;  /* 0x0000763200007816 */ /* 0x000fe20000000000 */
[----:B------:R-:W-:Y:S01]  /*66b0*/  IMAD.MOV.U32 R9, RZ, RZ, R10 ;  /* 0x000000ffff097224 */ /* 0x000fe200078e000a */
[----:B------:R-:W-:Y:S01]  /*66c0*/  PRMT R6, R6, 0x7610, R8 ;  /* 0x0000761006067816 */ /* 0x000fe20000000008 */
[----:B------:R-:W-:Y:S02]  /*66d0*/  IMAD.MOV.U32 R70, RZ, RZ, R73 ;  /* 0x000000ffff467224 */ /* 0x000fe400078e0049 */
.L_x_10599:
[----:B------:R-:W-:Y:S05]  /*66e0*/  BSYNC B0 ;  /* 0x0000000000007941 */ /* 0x000fea0003800000 */
.L_x_10597:
        /* <DEDUP_REMOVED lines=11> */
.L_x_10601:
[----:B------:R-:W-:Y:S01]  /*67a0*/  PRMT R0, R0, 0x7610, R88 ;  /* 0x0000761000007816 */ /* 0x000fe20000000058 */
[----:B------:R-:W-:Y:S01]  /*67b0*/  IMAD.MOV.U32 R10, RZ, RZ, R9 ;  /* 0x000000ffff0a7224 */ /* 0x000fe200078e0009 */
[----:B------:R-:W-:Y:S01]  /*67c0*/  PRMT R8, R8, 0x7610, R6 ;  /* 0x0000761008087816 */ /* 0x000fe20000000006 */
[----:B------:R-:W-:Y:S02]  /*67d0*/  IMAD.MOV.U32 R73, RZ, RZ, R72 ;  /* 0x000000ffff497224 */ /* 0x000fe400078e0048 */
.L_x_10602:
[----:B------:R-:W-:Y:S05]  /*67e0*/  BSYNC B0 ;  /* 0x0000000000007941 */ /* 0x000fea0003800000 */
.L_x_10600:
        /* <DEDUP_REMOVED lines=11> */
.L_x_10604:
[----:B------:R-:W-:Y:S01]  /*68a0*/  PRMT R88, R88, 0x7610, R96 ;  /* 0x0000761058587816 */ /* 0x000fe20000000060 */
[----:B------:R-:W-:Y:S01]  /*68b0*/  IMAD.MOV.U32 R9, RZ, RZ, R10 ;  /* 0x000000ffff097224 */ /* 0x000fe200078e000a */
[----:B------:R-:W-:Y:S01]  /*68c0*/  PRMT R6, R6, 0x7610, R8 ;  /* 0x0000761006067816 */ /* 0x000fe20000000008 */
[----:B------:R-:W-:Y:S02]  /*68d0*/  IMAD.MOV.U32 R72, RZ, RZ, R75 ;  /* 0x000000ffff487224 */ /* 0x000fe400078e004b */
.L_x_10605:
[----:B------:R-:W-:Y:S05]  /*68e0*/  BSYNC B0 ;  /* 0x0000000000007941 */ /* 0x000fea0003800000 */
.L_x_10603:
        /* <DEDUP_REMOVED lines=11> */
.L_x_10607:
[----:B------:R-:W-:Y:S01]  /*69a0*/  PRMT R96, R96, 0x5410, R96 ;  /* 0x0000541060607816 */ /* 0x000fe20000000060 */
[----:B------:R-:W-:Y:S01]  /*69b0*/  IMAD.MOV.U32 R8, RZ, RZ, R9 ;  /* 0x000000ffff087224 */ /* 0x000fe200078e0009 */
[----:B------:R-:W-:Y:S01]  /*69c0*/  PRMT R6, R6, 0x7632, R6 ;  /* 0x0000763206067816 */ /* 0x000fe20000000006 */
[----:B------:R-:W-:Y:S02]  /*69d0*/  IMAD.MOV.U32 R75, RZ, RZ, R74 ;  /* 0x000000ffff4b7224 */ /* 0x000fe400078e004a */
.L_x_10608:
[----:B------:R-:W-:Y:S05]  /*69e0*/  BSYNC B0 ;  /* 0x0000000000007941 */ /* 0x000fea0003800000 */
.L_x_10606:
        /* <DEDUP_REMOVED lines=11> */
.L_x_10610:
[----:B------:R-:W-:Y:S01]  /*6aa0*/  PRMT R96, R97, 0x7632, R96 ;  /* 0x0000763261607816 */ /* 0x000fe20000000060 */
[----:B------:R-:W-:Y:S01]  /*6ab0*/  IMAD.MOV.U32 R11, RZ, RZ, R8 ;  /* 0x000000ffff0b7224 */ /* 0x000fe200078e0008 */
[----:B------:R-:W-:Y:S01]  /*6ac0*/  PRMT R9, R6, 0x7610, R9 ;  /* 0x0000761006097816 */ /* 0x000fe20000000009 */
[----:B------:R-:W-:Y:S02]  /*6ad0*/  IMAD.MOV.U32 R74, RZ, RZ, R77 ;  /* 0x000000ffff4a7224 */ /* 0x000fe400078e004d */
.L_x_10611:
[----:B------:R-:W-:Y:S05]  /*6ae0*/  BSYNC B0 ;  /* 0x0000000000007941 */ /* 0x000fea0003800000 */
.L_x_10609:
        /* <DEDUP_REMOVED lines=11> */
.L_x_10613:
[----:B------:R-:W-:Y:S01]  /*6ba0*/  PRMT R97, R97, 0x5410, R97 ;  /* 0x0000541061617816 */ /* 0x000fe20000000061 */
[----:B------:R-:W-:Y:S01]  /*6bb0*/  IMAD.MOV.U32 R8, RZ, RZ, R11 ;  /* 0x000000ffff087224 */ /* 0x000fe200078e000b */
[----:B------:R-:W-:Y:S01]  /*6bc0*/  PRMT R6, R6, 0x5410, R9 ;  /* 0x0000541006067816 */ /* 0x000fe20000000009 */
[----:B------:R-:W-:Y:S02]  /*6bd0*/  IMAD.MOV.U32 R77, RZ, RZ, R76 ;  /* 0x000000ffff4d7224 */ /* 0x000fe400078e004c */
.L_x_10614:
[----:B------:R-:W-:Y:S05]  /*6be0*/  BSYNC B0 ;  /* 0x0000000000007941 */ /* 0x000fea0003800000 */
.L_x_10612:
        /* <DEDUP_REMOVED lines=11> */
.L_x_10616:
[----:B------:R-:W-:Y:S01]  /*6ca0*/  PRMT R97, R98, 0x7632, R97 ;  /* 0x0000763262617816 */ /* 0x000fe20000000061 */
[----:B------:R-:W-:Y:S01]  /*6cb0*/  IMAD.MOV.U32 R11, RZ, RZ, R8 ;  /* 0x000000ffff0b7224 */ /* 0x000fe200078e0008 */
[----:B------:R-:W-:Y:S01]  /*6cc0*/  PRMT R9, R9, 0x7610, R6 ;  /* 0x0000761009097816 */ /* 0x000fe20000000006 */
[----:B------:R-:W-:Y:S02]  /*6cd0*/  IMAD.MOV.U32 R76, RZ, RZ, R79 ;  /* 0x000000ffff4c7224 */ /* 0x000fe400078e004f */
.L_x_10617:
[----:B------:R-:W-:Y:S05]  /*6ce0*/  BSYNC B0 ;  /* 0x0000000000007941 */ /* 0x000fea0003800000 */
.L_x_10615:
        /* <DEDUP_REMOVED lines=11> */
.L_x_10619:
[----:B------:R-:W-:Y:S01]  /*6da0*/  PRMT R98, R98, 0x5410, R98 ;  /* 0x0000541062627816 */ /* 0x000fe20000000062 */
[----:B------:R-:W-:Y:S01]  /*6db0*/  IMAD.MOV.U32 R8, RZ, RZ, R11 ;  /* 0x000000ffff087224 */ /* 0x000fe200078e000b */
[----:B------:R-:W-:Y:S01]  /*6dc0*/  PRMT R6, R9, 0x7632, R6 ;  /* 0x0000763209067816 */ /* 0x000fe20000000006 */
[----:B------:R-:W-:Y:S02]  /*6dd0*/  IMAD.MOV.U32 R79, RZ, RZ, R78 ;  /* 0x000000ffff4f7224 */ /* 0x000fe400078e004e */
.L_x_10620:
[----:B------:R-:W-:Y:S05]  /*6de0*/  BSYNC B0 ;  /* 0x0000000000007941 */ /* 0x000fea0003800000 */
.L_x_10618:
        /* <DEDUP_REMOVED lines=11> */
.L_x_10622:
[----:B------:R-:W-:Y:S01]  /*6ea0*/  PRMT R98, R99, 0x7632, R98 ;  /* 0x0000763263627816 */ /* 0x000fe20000000062 */
[----:B------:R-:W-:Y:S01]  /*6eb0*/  IMAD.MOV.U32 R11, RZ, RZ, R8 ;  /* 0x000000ffff0b7224 */ /* 0x000fe200078e0008 */
[----:B------:R-:W-:Y:S01]  /*6ec0*/  PRMT R9, R6, 0x7610, R9 ;  /* 0x0000761006097816 */ /* 0x000fe20000000009 */
[----:B------:R-:W-:Y:S02]  /*6ed0*/  IMAD.MOV.U32 R78, RZ, RZ, R81 ;  /* 0x000000ffff4e7224 */ /* 0x000fe400078e0051 */
.L_x_10623:
[----:B------:R-:W-:Y:S05]  /*6ee0*/  BSYNC B0 ;  /* 0x0000000000007941 */ /* 0x000fea0003800000 */
.L_x_10621:
        /* <DEDUP_REMOVED lines=11> */
.L_x_10625:
[----:B------:R-:W-:Y:S01]  /*6fa0*/  PRMT R99, R99, 0x5410, R99 ;  /* 0x0000541063637816 */ /* 0x000fe20000000063 */
[----:B------:R-:W-:Y:S01]  /*6fb0*/  IMAD.MOV.U32 R8, RZ, RZ, R11 ;  /* 0x000000ffff087224 */ /* 0x000fe200078e000b */
[----:B------:R-:W-:Y:S01]  /*6fc0*/  PRMT R6, R6, 0x5410, R9 ;  /* 0x0000541006067816 */ /* 0x000fe20000000009 */
[----:B------:R-:W-:Y:S02]  /*6fd0*/  IMAD.MOV.U32 R81, RZ, RZ, R80 ;  /* 0x000000ffff517224 */ /* 0x000fe400078e0050 */
.L_x_10626:
[----:B------:R-:W-:Y:S05]  /*6fe0*/  BSYNC B0 ;  /* 0x0000000000007941 */ /* 0x000fea0003800000 */
.L_x_10624:
        /* <DEDUP_REMOVED lines=11> */
.L_x_10628:
[----:B------:R-:W-:Y:S01]  /*70a0*/  PRMT R99, R100, 0x7632, R99 ;  /* 0x0000763264637816 */ /* 0x000fe20000000063 */
[----:B------:R-:W-:Y:S01]  /*70b0*/  IMAD.MOV.U32 R11, RZ, RZ, R8 ;  /* 0x000000ffff0b7224 */ /* 0x000fe200078e0008 */
[----:B------:R-:W-:Y:S01]  /*70c0*/  PRMT R9, R9, 0x7610, R6 ;  /* 0x0000761009097816 */ /* 0x000fe20000000006 */
[----:B------:R-:W-:Y:S02]  /*70d0*/  IMAD.MOV.U32 R80, RZ, RZ, R83 ;  /* 0x000000ffff507224 */ /* 0x000fe400078e0053 */
.L_x_10629:
[----:B------:R-:W-:Y:S05]  /*70e0*/  BSYNC B0 ;  /* 0x0000000000007941 */ /* 0x000fea0003800000 */
.L_x_10627:
        /* <DEDUP_REMOVED lines=9> */
.L_x_10631:
[----:B------:R-:W-:Y:S01]  /*7180*/  IMAD.MOV.U32 R83, RZ, RZ, R82 ;  /* 0x000000ffff537224 */ /* 0x000fe200078e0052 */
[----:B------:R-:W-:Y:S01]  /*7190*/  PRMT R100, R9, 0x5432, R100 ;  /* 0x0000543209647816 */ /* 0x000fe20000000064 */
[----:B------:R-:W-:Y:S02]  /*71a0*/  IMAD.MOV.U32 R82, RZ, RZ, R11 ;  /* 0x000000ffff527224 */ /* 0x000fe400078e000b */
.L_x_10632:
[----:B------:R-:W-:Y:S05]  /*71b0*/  BSYNC B0 ;  /* 0x0000000000007941 */ /* 0x000fea0003800000 */
.L_x_10630:
[----:B------:R-:W-:-:S04]  /*71c0*/  IADD3 R4, R4, 0x40, RZ ;  /* 0x0000004004047810 */ /* 0x000fc80007ffe0ff */
[----:B------:R-:W-:-:S13]  /*71d0*/  ISETP.GE.AND P0, PT, R4, R5, PT ;  /* 0x000000050400720c */ /* 0x000fda0003f06270 */
[----:B------:R-:W-:Y:S01]  /*71e0*/  @P0 CALL.REL.NOINC `(.L_x_10437) ;  /* 0x0000001000000944 */ /* 0x000fe20003c00000 */
[----:B------:R-:W-:Y:S05]  /*71f0*/  BRA `(.L_x_10633) ;  /* 0xffffdf4000007947 */ /* 0x000fea000383ffff */
.L_x_10437:
[----:B------:R-:W-:Y:S05]  /*7200*/  BSYNC B1 ;  /* 0x0000000000017941 */ /* 0x000fea0003800000 */
.L_x_10336:
[----:B------:R-:W-:Y:S01]  /*7210*/  SHFL.DOWN PT, R4, R82, 0x1, 0x1f ;  /* 0x08201f0052047f89 */ /* 0x000fe200000e0000 */
[----:B------:R-:W-:Y:S01]  /*7220*/  PRMT R40, R0, 0x7610, R86 ;  /* 0x0000761000287816 */ /* 0x000fe20000000056 */
[----:B------:R-:W-:Y:S01]  /*7230*/  BSSY B0, `(.L_x_10634) ;  /* 0x000025f000007945 */ /* 0x000fe20003800000 */
[----:B------:R-:W-:Y:S01]  /*7240*/  PRMT R41, R86, 0x7610, R87 ;  /* 0x0000761056297816 */ /* 0x000fe20000000057 */
[----:B------:R-:W0:Y:S01]  /*7250*/  SHFL.DOWN PT, R5, R83, 0x1, 0x1f ;  /* 0x08201f0053057f89 */ /* 0x000e2200000e0000 */
[----:B------:R-:W-:-:S03]  /*7260*/  PRMT R42, R87, 0x5410, R88 ;  /* 0x00005410572a7816 */ /* 0x000fc60000000058 */
[----:B------:R-:W-:Y:S04]  /*7270*/  SHFL.DOWN PT, R6, R80, 0x1, 0x1f ;  /* 0x08201f0050067f89 */ /* 0x000fe800000e0000 */
[----:B------:R-:W1:Y:S04]  /*7280*/  SHFL.DOWN PT, R7, R81, 0x1, 0x1f ;  /* 0x08201f0051077f89 */ /* 0x000e6800000e0000 */
[----:B------:R-:W-:Y:S04]  /*7290*/  SHFL.DOWN PT, R8, R76, 0x1, 0x1f ;  /* 0x08201f004c087f89 */ /* 0x000fe800000e0000 */
[----:B------:R-:W-:Y:S04]  /*72a0*/  SHFL.DOWN PT, R9, R77, 0x1, 0x1f ;  /* 0x08201f004d097f89 */ /* 0x000fe800000e0000 */
[----:B------:R-:W-:Y:S04]  /*72b0*/  SHFL.DOWN PT, R10, R74, 0x1, 0x1f ;  /* 0x08201f004a0a7f89 */ /* 0x000fe800000e0000 */
[----:B0-----:R0:W-:Y:S04]  /*72c0*/  STL.64 [R1+0x8], R4 ;  /* 0x0000080401007387 */ /* 0x0011e80000100a00 */
[----:B------:R-:W-:Y:S04]  /*72d0*/  SHFL.DOWN PT, R11, R75, 0x1, 0x1f ;  /* 0x08201f004b0b7f89 */ /* 0x000fe800000e0000 */
[----:B-1----:R-:W-:Y:S01]  /*72e0*/  STL.64 [R1+0x10], R6 ;  /* 0x0000100601007387 */ /* 0x002fe20000100a00 */
[----:B0-----:R-:W-:-:S03]  /*72f0*/  PRMT R5, R88, 0x7632, R0 ;  /* 0x0000763258057816 */ /* 0x001fc60000000000 */
[----:B------:R-:W-:Y:S04]  /*7300*/  SHFL.DOWN PT, R6, R78, 0x1, 0x1f ;  /* 0x08201f004e067f89 */ /* 0x000fe800000e0000 */
        /* <DEDUP_REMOVED lines=40> */
[----:B------:R-:W2:Y:S04]  /*7590*/  SHFL.DOWN PT, R5, R3, 0x1, 0x1f ;  /* 0x08201f0003057f89 */ /* 0x000ea800000e0000 */
[----:B------:R-:W3:Y:S04]  /*75a0*/  S2R R84, SR_LANEID ;  /* 0x0000000000547919 */ /* 0x000ee80000000000 */
[----:B0-----:R0:W-:Y:S04]  /*75b0*/  STL.64 [R1+0x18], R6 ;  /* 0x0000180601007387 */ /* 0x0011e80000100a00 */
[----:B------:R0:W-:Y:S04]  /*75c0*/  STL.64 [R1+0x20], R8 ;  /* 0x0000200801007387 */ /* 0x0001e80000100a00 */
[----:B------:R0:W-:Y:S04]  /*75d0*/  STL.64 [R1+0x28], R10 ;  /* 0x0000280a01007387 */ /* 0x0001e80000100a00 */
[----:B-1----:R0:W-:Y:S04]  /*75e0*/  STL.64 [R1+0x30], R12 ;  /* 0x0000300c01007387 */ /* 0x0021e80000100a00 */
[----:B--2---:R0:W-:Y:S04]  /*75f0*/  STL.64 [R1+0x38], R14 ;  /* 0x0000380e01007387 */ /* 0x0041e80000100a00 */
[----:B---3--:R0:W-:Y:S01]  /*7600*/  STL.64 [R1+0x40], R16 ;  /* 0x0000401001007387 */ /* 0x0081e20000100a00 */
[----:B------:R-:W-:-:S03]  /*7610*/  ISETP.GT.AND P0, PT, R84, 0x1e, PT ;  /* 0x0000001e5400780c */ /* 0x000fc60003f04270 */
        /* <DEDUP_REMOVED lines=30> */
.L_x_10730:
        /* <DEDUP_REMOVED lines=20> */
.L_x_10637:
[----:B------:R-:W-:Y:S01]  /*7940*/  IMAD.MOV.U32 R10, RZ, RZ, R53 ;  /* 0x000000ffff0a7224 */ /* 0x000fe200078e0035 */
[--C-:B------:R-:W-:Y:S01]  /*7950*/  PRMT R7, R7, 0x7610, R95.reuse ;  /* 0x0000761007077816 */ /* 0x100fe2000000005f */
[----:B------:R-:W-:Y:S01]  /*7960*/  IMAD.MOV.U32 R53, RZ, RZ, R52 ;  /* 0x000000ffff357224 */ /* 0x000fe200078e0034 */
[----:B------:R-:W-:Y:S02]  /*7970*/  PRMT R95, R95, 0x5410, R95 ;  /* 0x000054105f5f7816 */ /* 0x000fe4000000005f */
.L_x_10638:
[----:B------:R-:W-:Y:S05]  /*7980*/  BSYNC B1 ;  /* 0x0000000000017941 */ /* 0x000fea0003800000 */
.L_x_10636:
        /* <DEDUP_REMOVED lines=11> */
.L_x_10640:
[----:B------:R-:W-:Y:S01]  /*7a40*/  IMAD.MOV.U32 R9, RZ, RZ, R10 ;  /* 0x000000ffff097224 */ /* 0x000fe200078e000a */
[----:B------:R-:W-:Y:S01]  /*7a50*/  PRMT R11, R11, 0x7610, R7 ;  /* 0x000076100b0b7816 */ /* 0x000fe20000000007 */
[----:B------:R-:W-:Y:S01]  /*7a60*/  IMAD.MOV.U32 R52, RZ, RZ, R55 ;  /* 0x000000ffff347224 */ /* 0x000fe200078e0037 */
[----:B------:R-:W-:Y:S02]  /*7a70*/  PRMT R95, R94, 0x7632, R95 ;  /* 0x000076325e5f7816 */ /* 0x000fe4000000005f */
.L_x_10641:
[----:B------:R-:W-:Y:S05]  /*7a80*/  BSYNC B1 ;  /* 0x0000000000017941 */ /* 0x000fea0003800000 */
.L_x_10639:
        /* <DEDUP_REMOVED lines=11> */
.L_x_10643:
[----:B------:R-:W-:Y:S01]  /*7b40*/  IMAD.MOV.U32 R10, RZ, RZ, R9 ;  /* 0x000000ffff0a7224 */ /* 0x000fe200078e0009 */
[----:B------:R-:W-:Y:S01]  /*7b50*/  PRMT R7, R11, 0x7632, R7 ;  /* 0x000076320b077816 */ /* 0x000fe20000000007 */
[----:B------:R-:W-:Y:S01]  /*7b60*/  IMAD.MOV.U32 R55, RZ, RZ, R54 ;  /* 0x000000ffff377224 */ /* 0x000fe200078e0036 */
[----:B------:R-:W-:Y:S02]  /*7b70*/  PRMT R94, R94, 0x5410, R94 ;  /* 0x000054105e5e7816 */ /* 0x000fe4000000005e */
.L_x_10644:
[----:B------:R-:W-:Y:S05]  /*7b80*/  BSYNC B1 ;  /* 0x0000000000017941 */ /* 0x000fea0003800000 */
.L_x_10642:
        /* <DEDUP_REMOVED lines=11> */
.L_x_10646:
[----:B------:R-:W-:Y:S01]  /*7c40*/  IMAD.MOV.U32 R9, RZ, RZ, R10 ;  /* 0x000000ffff097224 */ /* 0x000fe200078e000a */
[----:B------:R-:W-:Y:S01]  /*7c50*/  PRMT R11, R7, 0x7610, R11 ;  /* 0x00007610070b7816 */ /* 0x000fe2000000000b */
[----:B------:R-:W-:Y:S01]  /*7c60*/  IMAD.MOV.U32 R54, RZ, RZ, R57 ;  /* 0x000000ffff367224 */ /* 0x000fe200078e0039 */
[----:B------:R-:W-:Y:S02]  /*7c70*/  PRMT R94, R93, 0x7632, R94 ;  /* 0x000076325d5e7816 */ /* 0x000fe4000000005e */
.L_x_10647:
[----:B------:R-:W-:Y:S05]  /*7c80*/  BSYNC B1 ;  /* 0x0000000000017941 */ /* 0x000fea0003800000 */
.L_x_10645:
        /* <DEDUP_REMOVED lines=11> */
.L_x_10649:
[----:B------:R-:W-:Y:S01]  /*7d40*/  IMAD.MOV.U32 R10, RZ, RZ, R9 ;  /* 0x000000ffff0a7224 */ /* 0x000fe200078e0009 */
[----:B------:R-:W-:Y:S01]  /*7d50*/  PRMT R7, R7, 0x5410, R11 ;  /* 0x0000541007077816 */ /* 0x000fe2000000000b */
[----:B------:R-:W-:Y:S01]  /*7d60*/  IMAD.MOV.U32 R57, RZ, RZ, R56 ;  /* 0x000000ffff397224 */ /* 0x000fe200078e0038 */
[----:B------:R-:W-:Y:S02]  /*7d70*/  PRMT R93, R93, 0x5410, R93 ;  /* 0x000054105d5d7816 */ /* 0x000fe4000000005d */
.L_x_10650:
[----:B------:R-:W-:Y:S05]  /*7d80*/  BSYNC B1 ;  /* 0x0000000000017941 */ /* 0x000fea0003800000 */
.L_x_10648:
        /* <DEDUP_REMOVED lines=11> */
.L_x_10652:
[----:B------:R-:W-:Y:S01]  /*7e40*/  IMAD.MOV.U32 R9, RZ, RZ, R10 ;  /* 0x000000ffff097224 */ /* 0x000fe200078e000a */
[----:B------:R-:W-:Y:S01]  /*7e50*/  PRMT R11, R11, 0x7610, R7 ;  /* 0x000076100b0b7816 */ /* 0x000fe20000000007 */
[----:B------:R-:W-:Y:S01]  /*7e60*/  IMAD.MOV.U32 R56, RZ, RZ, R59 ;  /* 0x000000ffff387224 */ /* 0x000fe200078e003b */
[----:B------:R-:W-:Y:S02]  /*7e70*/  PRMT R93, R92, 0x7632, R93 ;  /* 0x000076325c5d7816 */ /* 0x000fe4000000005d */
.L_x_10653:
[----:B------:R-:W-:Y:S05]  /*7e80*/  BSYNC B1 ;  /* 0x0000000000017941 */ /* 0x000fea0003800000 */
.L_x_10651:
        /* <DEDUP_REMOVED lines=11> */
.L_x_10655:
[----:B------:R-:W-:Y:S01]  /*7f40*/  IMAD.MOV.U32 R10, RZ, RZ, R9 ;  /* 0x000000ffff0a7224 */ /* 0x000fe200078e0009 */
[----:B------:R-:W-:Y:S01]  /*7f50*/  PRMT R7, R11, 0x7632, R7 ;  /* 0x000076320b077816 */ /* 0x000fe20000000007 */
[----:B------:R-:W-:Y:S01]  /*7f60*/  IMAD.MOV.U32 R59, RZ, RZ, R58 ;  /* 0x000000ffff3b7224 */ /* 0x000fe200078e003a */
[----:B------:R-:W-:Y:S02]  /*7f70*/  PRMT R92, R92, 0x5410, R92 ;  /* 0x000054105c5c7816 */ /* 0x000fe4000000005c */
.L_x_10656:
[----:B------:R-:W-:Y:S05]  /*7f80*/  BSYNC B1 ;  /* 0x0000000000017941 */ /* 0x000fea0003800000 */
.L_x_10654:
        /* <DEDUP_REMOVED lines=11> */
.L_x_10658:
[----:B------:R-:W-:Y:S01]  /*8040*/  IMAD.MOV.U32 R9, RZ, RZ, R10 ;  /* 0x000000ffff097224 */ /* 0x000fe200078e000a */
[----:B------:R-:W-:Y:S01]  /*8050*/  PRMT R11, R7, 0x7610, R11 ;  /* 0x00007610070b7816 */ /* 0x000fe2000000000b */
[----:B------:R-:W-:Y:S01]  /*8060*/  IMAD.MOV.U32 R58, RZ, RZ, R61 ;  /* 0x000000ffff3a7224 */ /* 0x000fe200078e003d */
[----:B------:R-:W-:Y:S02]  /*8070*/  PRMT R92, R91, 0x7632, R92 ;  /* 0x000076325b5c7816 */ /* 0x000fe4000000005c */
.L_x_10659:
[----:B------:R-:W-:Y:S05]  /*8080*/  BSYNC B1 ;  /* 0x0000000000017941 */ /* 0x000fea0003800000 */
.L_x_10657:
        /* <DEDUP_REMOVED lines=11> */
.L_x_10661:
[----:B------:R-:W-:Y:S01]  /*8140*/  IMAD.MOV.U32 R10, RZ, RZ, R9 ;  /* 0x000000ffff0a7224 */ /* 0x000fe200078e0009 */
[----:B------:R-:W-:Y:S01]  /*8150*/  PRMT R7, R7, 0x5410, R11 ;  /* 0x0000541007077816 */ /* 0x000fe2000000000b */
[----:B------:R-:W-:Y:S01]  /*8160*/  IMAD.MOV.U32 R61, RZ, RZ, R60 ;  /* 0x000000ffff3d7224 */ /* 0x000fe200078e003c */
[----:B------:R-:W-:Y:S02]  /*8170*/  PRMT R91, R91, 0x5410, R91 ;  /* 0x000054105b5b7816 */ /* 0x000fe4000000005b */
.L_x_10662:
[----:B------:R-:W-:Y:S05]  /*8180*/  BSYNC B1 ;  /* 0x0000000000017941 */ /* 0x000fea0003800000 */
.L_x_10660:
        /* <DEDUP_REMOVED lines=11> */
.L_x_10664:
[----:B------:R-:W-:Y:S01]  /*8240*/  IMAD.MOV.U32 R9, RZ, RZ, R10 ;  /* 0x000000ffff097224 */ /* 0x000fe200078e000a */
[----:B------:R-:W-:Y:S01]  /*8250*/  PRMT R11, R11, 0x7610, R7 ;  /* 0x000076100b0b7816 */ /* 0x000fe20000000007 */
[----:B------:R-:W-:Y:S01]  /*8260*/  IMAD.MOV.U32 R60, RZ, RZ, R63 ;  /* 0x000000ffff3c7224 */ /* 0x000fe200078e003f */
[----:B------:R-:W-:Y:S02]  /*8270*/  PRMT R91, R90, 0x7632, R91 ;  /* 0x000076325a5b7816 */ /* 0x000fe4000000005b */
.L_x_10665:
[----:B------:R-:W-:Y:S05]  /*8280*/  BSYNC B1 ;  /* 0x0000000000017941 */ /* 0x000fea0003800000 */
.L_x_10663:
        /* <DEDUP_REMOVED lines=11> */
.L_x_10667:
[----:B------:R-:W-:Y:S01]  /*8340*/  IMAD.MOV.U32 R10, RZ, RZ, R9 ;  /* 0x000000ffff0a7224 */ /* 0x000fe200078e0009 */
[----:B------:R-:W-:Y:S01]  /*8350*/  PRMT R7, R11, 0x7632, R7 ;  /* 0x000076320b077816 */ /* 0x000fe20000000007 */
[----:B------:R-:W-:Y:S01]  /*8360*/  IMAD.MOV.U32 R63, RZ, RZ, R62 ;  /* 0x000000ffff3f7224 */ /* 0x000fe200078e003e */
[----:B------:R-:W-:Y:S02]  /*8370*/  PRMT R90, R90, 0x5410, R90 ;  /* 0x000054105a5a7816 */ /* 0x000fe4000000005a */
.L_x_10668:
[----:B------:R-:W-:Y:S05]  /*8380*/  BSYNC B1 ;  /* 0x0000000000017941 */ /* 0x000fea0003800000 */
.L_x_10666:
        /* <DEDUP_REMOVED lines=11> */
.L_x_10670:
[----:B------:R-:W-:Y:S01]  /*8440*/  IMAD.MOV.U32 R9, RZ, RZ, R10 ;  /* 0x000000ffff097224 */ /* 0x000fe200078e000a */
[----:B------:R-:W-:Y:S01]  /*8450*/  PRMT R11, R7, 0x7610, R11 ;  /* 0x00007610070b7816 */ /* 0x000fe2000000000b */
[----:B------:R-:W-:Y:S01]  /*8460*/  IMAD.MOV.U32 R62, RZ, RZ, R65 ;  /* 0x000000ffff3e7224 */ /* 0x000fe200078e0041 */
[----:B------:R-:W-:Y:S02]  /*8470*/  PRMT R90, R89, 0x7632, R90 ;  /* 0x00007632595a7816 */ /* 0x000fe4000000005a */
.L_x_10671:
[----:B------:R-:W-:Y:S05]  /*8480*/  BSYNC B1 ;  /* 0x0000000000017941 */ /* 0x000fea0003800000 */
.L_x_10669:
        /* <DEDUP_REMOVED lines=11> */
.L_x_10673:
[----:B------:R-:W-:Y:S01]  /*8540*/  IMAD.MOV.U32 R10, RZ, RZ, R9 ;  /* 0x000000ffff0a7224 */ /* 0x000fe200078e0009 */
[----:B------:R-:W-:Y:S01]  /*8550*/  PRMT R7, R7, 0x5410, R11 ;  /* 0x0000541007077816 */ /* 0x000fe2000000000b */
[----:B------:R-:W-:Y:S01]  /*8560*/  IMAD.MOV.U32 R65, RZ, RZ, R64 ;  /* 0x000000ffff417224 */ /* 0x000fe200078e0040 */
[----:B------:R-:W-:Y:S02]  /*8570*/  PRMT R89, R89, 0x5410, R89 ;  /* 0x0000541059597816 */ /* 0x000fe40000000059 */
.L_x_10674:
[----:B------:R-:W-:Y:S05]  /*8580*/  BSYNC B1 ;  /* 0x0000000000017941 */ /* 0x000fea0003800000 */
.L_x_10672:
        /* <DEDUP_REMOVED lines=11> */
.L_x_10676:
[----:B------:R-:W-:Y:S01]  /*8640*/  IMAD.MOV.U32 R9, RZ, RZ, R10 ;  /* 0x000000ffff097224 */ /* 0x000fe200078e000a */
[----:B------:R-:W-:Y:S01]  /*8650*/  PRMT R7, R7, 0x7632, R7 ;  /* 0x0000763207077816 */ /* 0x000fe20000000007 */
[----:B------:R-:W-:Y:S01]  /*8660*/  IMAD.MOV.U32 R64, RZ, RZ, R67 ;  /* 0x000000ffff407224 */ /* 0x000fe200078e0043 */
[----:B------:R-:W-:Y:S02]  /*8670*/  PRMT R89, R88, 0x7610, R89 ;  /* 0x0000761058597816 */ /* 0x000fe40000000059 */
.L_x_10677:
[----:B------:R-:W-:Y:S05]  /*8680*/  BSYNC B1 ;  /* 0x0000000000017941 */ /* 0x000fea0003800000 */
.L_x_10675:
        /* <DEDUP_REMOVED lines=11> */
.L_x_10679:
[----:B------:R-:W-:Y:S01]  /*8740*/  IMAD.MOV.U32 R10, RZ, RZ, R9 ;  /* 0x000000ffff0a7224 */ /* 0x000fe200078e0009 */
[----:B------:R-:W-:Y:S01]  /*8750*/  PRMT R11, R7, 0x7610, R11 ;  /* 0x00007610070b7816 */ /* 0x000fe2000000000b */
[----:B------:R-:W-:Y:S01]  /*8760*/  IMAD.MOV.U32 R67, RZ, RZ, R66 ;  /* 0x000000ffff437224 */ /* 0x000fe200078e0042 */
[----:B------:R-:W-:Y:S02]  /*8770*/  PRMT R88, R87, 0x7610, R88 ;  /* 0x0000761057587816 */ /* 0x000fe40000000058 */
.L_x_10680:
[----:B------:R-:W-:Y:S05]  /*8780*/  BSYNC B1 ;  /* 0x0000000000017941 */ /* 0x000fea0003800000 */
.L_x_10678:
        /* <DEDUP_REMOVED lines=11> */
.L_x_10682:
[----:B------:R-:W-:Y:S01]  /*8840*/  IMAD.MOV.U32 R7, RZ, RZ, R10 ;  /* 0x000000ffff077224 */ /* 0x000fe200078e000a */
[----:B------:R-:W-:Y:S01]  /*8850*/  PRMT R9, R9, 0x5410, R11 ;  /* 0x0000541009097816 */ /* 0x000fe2000000000b */
[----:B------:R-:W-:Y:S01]  /*8860*/  IMAD.MOV.U32 R66, RZ, RZ, R69 ;  /* 0x000000ffff427224 */ /* 0x000fe200078e0045 */
[----:B------:R-:W-:Y:S02]  /*8870*/  PRMT R87, R87, 0x7632, R87 ;  /* 0x0000763257577816 */ /* 0x000fe40000000057 */
.L_x_10683:
[----:B------:R-:W-:Y:S05]  /*8880*/  BSYNC B1 ;  /* 0x0000000000017941 */ /* 0x000fea0003800000 */
.L_x_10681:
        /* <DEDUP_REMOVED lines=11> */
.L_x_10685:
[----:B------:R-:W-:Y:S01]  /*8940*/  IMAD.MOV.U32 R10, RZ, RZ, R7 ;  /* 0x000000ffff0a7224 */ /* 0x000fe200078e0007 */
[----:B------:R-:W-:Y:S01]  /*8950*/  PRMT R11, R11, 0x7610, R9 ;  /* 0x000076100b0b7816 */ /* 0x000fe20000000009 */
[----:B------:R-:W-:Y:S01]  /*8960*/  IMAD.MOV.U32 R69, RZ, RZ, R68 ;  /* 0x000000ffff457224 */ /* 0x000fe200078e0044 */
[----:B------:R-:W-:Y:S02]  /*8970*/  PRMT R87, R87, 0x5410, R86 ;  /* 0x0000541057577816 */ /* 0x000fe40000000056 */
.L_x_10686:
[----:B------:R-:W-:Y:S05]  /*8980*/  BSYNC B1 ;  /* 0x0000000000017941 */ /* 0x000fea0003800000 */
.L_x_10684:
        /* <DEDUP_REMOVED lines=11> */
.L_x_10688:
[----:B------:R-:W-:Y:S01]  /*8a40*/  IMAD.MOV.U32 R7, RZ, RZ, R10 ;  /* 0x000000ffff077224 */ /* 0x000fe200078e000a */
[----:B------:R-:W-:Y:S01]  /*8a50*/  PRMT R9, R9, 0x7610, R11 ;  /* 0x0000761009097816 */ /* 0x000fe2000000000b */
[----:B------:R-:W-:Y:S01]  /*8a60*/  IMAD.MOV.U32 R68, RZ, RZ, R71 ;  /* 0x000000ffff447224 */ /* 0x000fe200078e0047 */
[----:B------:R-:W-:Y:S02]  /*8a70*/  PRMT R86, R86, 0x7632, R86 ;  /* 0x0000763256567816 */ /* 0x000fe40000000056 */
.L_x_10689:
[----:B------:R-:W-:Y:S05]  /*8a80*/  BSYNC B1 ;  /* 0x0000000000017941 */ /* 0x000fea0003800000 */
.L_x_10687:
        /* <DEDUP_REMOVED lines=11> */
.L_x_10691:
[----:B------:R-:W-:Y:S01]  /*8b40*/  IMAD.MOV.U32 R10, RZ, RZ, R7 ;  /* 0x000000ffff0a7224 */ /* 0x000fe200078e0007 */
[----:B------:R-:W-:Y:S01]  /*8b50*/  PRMT R11, R11, 0x7610, R9 ;  /* 0x000076100b0b7816 */ /* 0x000fe20000000009 */
[----:B------:R-:W-:Y:S01]  /*8b60*/  IMAD.MOV.U32 R71, RZ, RZ, R70 ;  /* 0x000000ffff477224 */ /* 0x000fe200078e0046 */
[----:B------:R-:W-:Y:S02]  /*8b70*/  PRMT R86, R86, 0x5410, R0 ;  /* 0x0000541056567816 */ /* 0x000fe40000000000 */
.L_x_10692:
[----:B------:R-:W-:Y:S05]  /*8b80*/  BSYNC B1 ;  /* 0x0000000000017941 */ /* 0x000fea0003800000 */
.L_x_10690:
        /* <DEDUP_REMOVED lines=11> */
.L_x_10694:
[----:B------:R-:W-:Y:S01]  /*8c40*/  IMAD.MOV.U32 R7, RZ, RZ, R10 ;  /* 0x000000ffff077224 */ /* 0x000fe200078e000a */
[----:B------:R-:W-:Y:S01]  /*8c50*/  PRMT R9, R9, 0x7610, R11 ;  /* 0x0000761009097816 */ /* 0x000fe2000000000b */
[----:B------:R-:W-:Y:S01]  /*8c60*/  IMAD.MOV.U32 R70, RZ, RZ, R73 ;  /* 0x000000ffff467224 */ /* 0x000fe200078e0049 */
[----:B------:R-:W-:Y:S02]  /*8c70*/  PRMT R0, R0, 0x7632, R0 ;  /* 0x0000763200007816 */ /* 0x000fe40000000000 */
.L_x_10695:
[----:B------:R-:W-:Y:S05]  /*8c80*/  BSYNC B1 ;  /* 0x0000000000017941 */ /* 0x000fea0003800000 */
.L_x_10693:
        /* <DEDUP_REMOVED lines=11> */
.L_x_10697:
[----:B------:R-:W-:Y:S01]  /*8d40*/  IMAD.MOV.U32 R10, RZ, RZ, R7 ;  /* 0x000000ffff0a7224 */ /* 0x000fe200078e0007 */
[----:B------:R-:W-:Y:S01]  /*8d50*/  PRMT R11, R11, 0x7610, R9 ;  /* 0x000076100b0b7816 */ /* 0x000fe20000000009 */
[----:B------:R-:W-:Y:S01]  /*8d60*/  IMAD.MOV.U32 R73, RZ, RZ, R72 ;  /* 0x000000ffff497224 */ /* 0x000fe200078e0048 */
[----:B------:R-:W-:Y:S02]  /*8d70*/  PRMT R0, R0, 0x7610, R88 ;  /* 0x0000761000007816 */ /* 0x000fe40000000058 */
.L_x_10698:
[----:B------:R-:W-:Y:S05]  /*8d80*/  BSYNC B1 ;  /* 0x0000000000017941 */ /* 0x000fea0003800000 */
.L_x_10696:
        /* <DEDUP_REMOVED lines=11> */
.L_x_10700:
[----:B------:R-:W-:Y:S01]  /*8e40*/  IMAD.MOV.U32 R7, RZ, RZ, R10 ;  /* 0x000000ffff077224 */ /* 0x000fe200078e000a */
[----:B------:R-:W-:Y:S01]  /*8e50*/  PRMT R9, R9, 0x7610, R11 ;  /* 0x0000761009097816 */ /* 0x000fe2000000000b */
[----:B------:R-:W-:Y:S01]  /*8e60*/  IMAD.MOV.U32 R72, RZ, RZ, R75 ;  /* 0x000000ffff487224 */ /* 0x000fe200078e004b */
[----:B------:R-:W-:Y:S02]  /*8e70*/  PRMT R88, R88, 0x7610, R96 ;  /* 0x0000761058587816 */ /* 0x000fe40000000060 */
.L_x_10701:
[----:B------:R-:W-:Y:S05]  /*8e80*/  BSYNC B1 ;  /* 0x0000000000017941 */ /* 0x000fea0003800000 */
.L_x_10699:
        /* <DEDUP_REMOVED lines=11> */
.L_x_10703:
[----:B------:R-:W-:Y:S01]  /*8f40*/  IMAD.MOV.U32 R10, RZ, RZ, R7 ;  /* 0x000000ffff0a7224 */ /* 0x000fe200078e0007 */
[----:B------:R-:W-:Y:S01]  /*8f50*/  PRMT R9, R9, 0x7632, R9 ;  /* 0x0000763209097816 */ /* 0x000fe20000000009 */
[----:B------:R-:W-:Y:S01]  /*8f60*/  IMAD.MOV.U32 R75, RZ, RZ, R74 ;  /* 0x000000ffff4b7224 */ /* 0x000fe200078e004a */
[----:B------:R-:W-:Y:S02]  /*8f70*/  PRMT R96, R96, 0x5410, R96 ;  /* 0x0000541060607816 */ /* 0x000fe40000000060 */
.L_x_10704:
[----:B------:R-:W-:Y:S05]  /*8f80*/  BSYNC B1 ;  /* 0x0000000000017941 */ /* 0x000fea0003800000 */
.L_x_10702:
        /* <DEDUP_REMOVED lines=11> */
.L_x_10706:
[----:B------:R-:W-:Y:S01]  /*9040*/  IMAD.MOV.U32 R7, RZ, RZ, R10 ;  /* 0x000000ffff077224 */ /* 0x000fe200078e000a */
[----:B------:R-:W-:Y:S01]  /*9050*/  PRMT R11, R9, 0x7610, R11 ;  /* 0x00007610090b7816 */ /* 0x000fe2000000000b */
[----:B------:R-:W-:Y:S01]  /*9060*/  IMAD.MOV.U32 R74, RZ, RZ, R77 ;  /* 0x000000ffff4a7224 */ /* 0x000fe200078e004d */
[----:B------:R-:W-:Y:S02]  /*9070*/  PRMT R96, R97, 0x7632, R96 ;  /* 0x0000763261607816 */ /* 0x000fe40000000060 */
.L_x_10707:
[----:B------:R-:W-:Y:S05]  /*9080*/  BSYNC B1 ;  /* 0x0000000000017941 */ /* 0x000fea0003800000 */
.L_x_10705:
        /* <DEDUP_REMOVED lines=11> */
.L_x_10709:
[----:B------:R-:W-:Y:S01]  /*9140*/  IMAD.MOV.U32 R10, RZ, RZ, R7 ;  /* 0x000000ffff0a7224 */ /* 0x000fe200078e0007 */
[----:B------:R-:W-:Y:S01]  /*9150*/  PRMT R9, R9, 0x5410, R11 ;  /* 0x0000541009097816 */ /* 0x000fe2000000000b */
[----:B------:R-:W-:Y:S01]  /*9160*/  IMAD.MOV.U32 R77, RZ, RZ, R76 ;  /* 0x000000ffff4d7224 */ /* 0x000fe200078e004c */
[----:B------:R-:W-:Y:S02]  /*9170*/  PRMT R97, R97, 0x5410, R97 ;  /* 0x0000541061617816 */ /* 0x000fe40000000061 */
.L_x_10710:
[----:B------:R-:W-:Y:S05]  /*9180*/  BSYNC B1 ;  /* 0x0000000000017941 */ /* 0x000fea0003800000 */
.L_x_10708:
        /* <DEDUP_REMOVED lines=11> */
.L_x_10712:
[----:B------:R-:W-:Y:S01]  /*9240*/  IMAD.MOV.U32 R7, RZ, RZ, R10 ;  /* 0x000000ffff077224 */ /* 0x000fe200078e000a */
[----:B------:R-:W-:Y:S01]  /*9250*/  PRMT R11, R11, 0x7610, R9 ;  /* 0x000076100b0b7816 */ /* 0x000fe20000000009 */
[----:B------:R-:W-:Y:S01]  /*9260*/  IMAD.MOV.U32 R76, RZ, RZ, R79 ;  /* 0x000000ffff4c7224 */ /* 0x000fe200078e004f */
[----:B------:R-:W-:Y:S02]  /*9270*/  PRMT R97, R98, 0x7632, R97 ;  /* 0x0000763262617816 */ /* 0x000fe40000000061 */
.L_x_10713:
[----:B------:R-:W-:Y:S05]  /*9280*/  BSYNC B1 ;  /* 0x0000000000017941 */ /* 0x000fea0003800000 */
.L_x_10711:
        /* <DEDUP_REMOVED lines=11> */
.L_x_10715:
[----:B------:R-:W-:Y:S01]  /*9340*/  IMAD.MOV.U32 R10, RZ, RZ, R7 ;  /* 0x000000ffff0a7224 */ /* 0x000fe200078e0007 */
[----:B------:R-:W-:Y:S01]  /*9350*/  PRMT R9, R11, 0x7632, R9 ;  /* 0x000076320b097816 */ /* 0x000fe20000000009 */
[----:B------:R-:W-:Y:S01]  /*9360*/  IMAD.MOV.U32 R79, RZ, RZ, R78 ;  /* 0x000000ffff4f7224 */ /* 0x000fe200078e004e */
[----:B------:R-:W-:Y:S02]  /*9370*/  PRMT R98, R98, 0x5410, R98 ;  /* 0x0000541062627816 */ /* 0x000fe40000000062 */
.L_x_10716:
[----:B------:R-:W-:Y:S05]  /*9380*/  BSYNC B1 ;  /* 0x0000000000017941 */ /* 0x000fea0003800000 */
.L_x_10714:
        /* <DEDUP_REMOVED lines=11> */
.L_x_10718:
[----:B------:R-:W-:Y:S01]  /*9440*/  IMAD.MOV.U32 R7, RZ, RZ, R10 ;  /* 0x000000ffff077224 */ /* 0x000fe200078e000a */
[----:B------:R-:W-:Y:S01]  /*9450*/  PRMT R11, R9, 0x7610, R11 ;  /* 0x00007610090b7816 */ /* 0x000fe2000000000b */
[----:B------:R-:W-:Y:S01]  /*9460*/  IMAD.MOV.U32 R78, RZ, RZ, R81 ;  /* 0x000000ffff4e7224 */ /* 0x000fe200078e0051 */
[----:B------:R-:W-:Y:S02]  /*9470*/  PRMT R98, R99, 0x7632, R98 ;  /* 0x0000763263627816 */ /* 0x000fe40000000062 */
.L_x_10719:
[----:B------:R-:W-:Y:S05]  /*9480*/  BSYNC B1 ;  /* 0x0000000000017941 */ /* 0x000fea0003800000 */
.L_x_10717:
        /* <DEDUP_REMOVED lines=11> */
.L_x_10721:
[----:B------:R-:W-:Y:S01]  /*9540*/  IMAD.MOV.U32 R10, RZ, RZ, R7 ;  /* 0x000000ffff0a7224 */ /* 0x000fe200078e0007 */
[----:B------:R-:W-:Y:S01]  /*9550*/  PRMT R9, R9, 0x5410, R11 ;  /* 0x0000541009097816 */ /* 0x000fe2000000000b */
[----:B------:R-:W-:Y:S01]  /*9560*/  IMAD.MOV.U32 R81, RZ, RZ, R80 ;  /* 0x000000ffff517224 */ /* 0x000fe200078e0050 */
[----:B------:R-:W-:Y:S02]  /*9570*/  PRMT R99, R99, 0x5410, R99 ;  /* 0x0000541063637816 */ /* 0x000fe40000000063 */
.L_x_10722:
[----:B------:R-:W-:Y:S05]  /*9580*/  BSYNC B1 ;  /* 0x0000000000017941 */ /* 0x000fea0003800000 */
.L_x_10720:
        /* <DEDUP_REMOVED lines=11> */
.L_x_10724:
[----:B------:R-:W-:Y:S01]  /*9640*/  IMAD.MOV.U32 R7, RZ, RZ, R10 ;  /* 0x000000ffff077224 */ /* 0x000fe200078e000a */
[----:B------:R-:W-:Y:S01]  /*9650*/  PRMT R11, R11, 0x7610, R9 ;  /* 0x000076100b0b7816 */ /* 0x000fe20000000009 */
[----:B------:R-:W-:Y:S01]  /*9660*/  IMAD.MOV.U32 R80, RZ, RZ, R83 ;  /* 0x000000ffff507224 */ /* 0x000fe200078e0053 */
[----:B------:R-:W-:Y:S02]  /*9670*/  PRMT R99, R100, 0x7632, R99 ;  /* 0x0000763264637816 */ /* 0x000fe40000000063 */
.L_x_10725:
[----:B------:R-:W-:Y:S05]  /*9680*/  BSYNC B1 ;  /* 0x0000000000017941 */ /* 0x000fea0003800000 */
.L_x_10723:
        /* <DEDUP_REMOVED lines=11> */
.L_x_10727:
[----:B------:R-:W-:Y:S01]  /*9740*/  IMAD.MOV.U32 R83, RZ, RZ, R82 ;  /* 0x000000ffff537224 */ /* 0x000fe200078e0052 */
[C---:B------:R-:W-:Y:S01]  /*9750*/  PRMT R100, R11.reuse, 0x5432, R100 ;  /* 0x000054320b647816 */ /* 0x040fe20000000064 */
[--C-:B------:R-:W-:Y:S01]  /*9760*/  IMAD.MOV.U32 R9, RZ, RZ, R7.reuse ;  /* 0x000000ffff097224 */ /* 0x100fe200078e0007 */
[----:B------:R-:W-:Y:S01]  /*9770*/  PRMT R10, R11, 0x7632, R10 ;  /* 0x000076320b0a7816 */ /* 0x000fe2000000000a */
[----:B------:R-:W-:Y:S02]  /*9780*/  IMAD.MOV.U32 R82, RZ, RZ, R7 ;  /* 0x000000ffff527224 */ /* 0x000fe400078e0007 */
.L_x_10728:
[----:B------:R-:W-:Y:S05]  /*9790*/  BSYNC B1 ;  /* 0x0000000000017941 */ /* 0x000fea0003800000 */
.L_x_10726:
[----:B------:R-:W-:Y:S02]  /*97a0*/  IADD3 R4, R4, 0x4, RZ ;  /* 0x0000000404047810 */ /* 0x000fe40007ffe0ff */
[----:B------:R-:W-:Y:S01]  /*97b0*/  IADD3 R2, R2, 0x2, RZ ;  /* 0x0000000202027810 */ /* 0x000fe20007ffe0ff */
[----:B------:R-:W-:Y:S01]  /*97c0*/  @!P1 CALL.REL.NOINC `(.L_x_10729) ;  /* 0x0000001000009944 */ /* 0x000fe20003c00000 */
[----:B------:R-:W-:Y:S05]  /*97d0*/  BRA `(.L_x_10730) ;  /* 0xffffe02000007947 */ /* 0x000fea000383ffff */
.L_x_10729:
[----:B------:R-:W-:Y:S01]  /*97e0*/  FADD.FTZ R3, R3, R8 ;  /* 0x0000000803037221 */ /* 0x000fe20000010000 */
[----:B------:R-:W-:Y:S01]  /*97f0*/  PRMT R100, R10, 0x7610, R100 ;  /* 0x000076100a647816 */ /* 0x000fe20000000064 */
[----:B------:R-:W-:Y:S02]  /*9800*/  IMAD.MOV.U32 R2, RZ, RZ, R6 ;  /* 0x000000ffff027224 */ /* 0x000fe400078e0006 */
[----:B------:R-:W-:-:S02]  /*9810*/  IMAD.MOV.U32 R82, RZ, RZ, R9 ;  /* 0x000000ffff527224 */ /* 0x000fc400078e0009 */
.L_x_10635:
[----:B------:R-:W-:Y:S05]  /*9820*/  BSYNC B0 ;  /* 0x0000000000007941 */ /* 0x000fea0003800000 */
.L_x_10634:
[----:B0-----:R-:W-:Y:S01]  /*9830*/  SHFL.DOWN PT, R4, R82, 0x2, 0x1f ;  /* 0x08401f0052047f89 */ /* 0x001fe200000e0000 */
[----:B------:R-:W-:Y:S01]  /*9840*/  PRMT R42, R0, 0x7610, R86 ;  /* 0x00007610002a7816 */ /* 0x000fe20000000056 */
[----:B------:R-:W-:Y:S01]  /*9850*/  BSSY B0, `(.L_x_10731) ;  /* 0x000025e000007945 */ /* 0x000fe20003800000 */
[----:B------:R-:W-:Y:S01]  /*9860*/  PRMT R43, R86, 0x7610, R87 ;  /* 0x00007610562b7816 */ /* 0x000fe20000000057 */
[----:B------:R-:W0:Y:S01]  /*9870*/  SHFL.DOWN PT, R5, R83, 0x2, 0x1f ;  /* 0x08401f0053057f89 */ /* 0x000e2200000e0000 */
[----:B------:R-:W-:-:S02]  /*9880*/  PRMT R44, R87, 0x5410, R88 ;  /* 0x00005410572c7816 */ /* 0x000fc40000000058 */
[----:B------:R-:W-:Y:S01]  /*9890*/  ISETP.GT.AND P0, PT, R84, 0x1d, PT ;  /* 0x0000001d5400780c */ /* 0x000fe20003f04270 */
[----:B------:R-:W-:Y:S04]  /*98a0*/  SHFL.DOWN PT, R6, R80, 0x2, 0x1f ;  /* 0x08401f0050067f89 */ /* 0x000fe800000e0000 */
[----:B------:R-:W1:Y:S04]  /*98b0*/  SHFL.DOWN PT, R7, R81, 0x2, 0x1f ;  /* 0x08401f0051077f89 */ /* 0x000e6800000e0000 */
[----:B------:R-:W-:Y:S04]  /*98c0*/  SHFL.DOWN PT, R8, R78, 0x2, 0x1f ;  /* 0x08401f004e087f89 */ /* 0x000fe800000e0000 */
[----:B------:R-:W2:Y:S04]  /*98d0*/  SHFL.DOWN PT, R9, R79, 0x2, 0x1f ;  /* 0x08401f004f097f89 */ /* 0x000ea800000e0000 */
[----:B------:R-:W-:Y:S04]  /*98e0*/  SHFL.DOWN PT, R10, R76, 0x2, 0x1f ;  /* 0x08401f004c0a7f89 */ /* 0x000fe800000e0000 */
[----:B0-----:R0:W-:Y:S04]  /*98f0*/  STL.64 [R1+0x8], R4 ;  /* 0x0000080401007387 */ /* 0x0011e80000100a00 */
[----:B------:R-:W3:Y:S04]  /*9900*/  SHFL.DOWN PT, R11, R77, 0x2, 0x1f ;  /* 0x08401f004d0b7f89 */ /* 0x000ee800000e0000 */
[----:B------:R-:W-:Y:S01]  /*9910*/  SHFL.DOWN PT, R12, R74, 0x2, 0x1f ;  /* 0x08401f004a0c7f89 */ /* 0x000fe200000e0000 */
[----:B0-----:R-:W-:-:S03]  /*9920*/  PRMT R5, R88, 0x7632, R0 ;  /* 0x0000763258057816 */ /* 0x001fc60000000000 */
[----:B------:R-:W0:Y:S04]  /*9930*/  SHFL.DOWN PT, R13, R75, 0x2, 0x1f ;  /* 0x08401f004b0d7f89 */ /* 0x000e2800000e0000 */
[----:B------:R-:W-:Y:S04]  /*9940*/  SHFL.DOWN PT, R41, R5, 0x2, 0x1f ;  /* 0x08401f0005297f89 */ /* 0x000fe800000e0000 */
        /* <DEDUP_REMOVED lines=37> */
[----:B------:R-:W4:Y:S04]  /*9ba0*/  SHFL.DOWN PT, R51, R95, 0x2, 0x1f ;  /* 0x08401f005f337f89 */ /* 0x000f2800000e0000 */
[----:B------:R-:W5:Y:S04]  /*9bb0*/  SHFL.DOWN PT, R5, R3, 0x2, 0x1f ;  /* 0x08401f0003057f89 */ /* 0x000f6800000e0000 */
[----:B-1----:R1:W-:Y:S04]  /*9bc0*/  STL.64 [R1+0x10], R6 ;  /* 0x0000100601007387 */ /* 0x0023e80000100a00 */
[----:B--2---:R1:W-:Y:S04]  /*9bd0*/  STL.64 [R1+0x18], R8 ;  /* 0x0000180801007387 */ /* 0x0043e80000100a00 */
[----:B---3--:R1:W-:Y:S04]  /*9be0*/  STL.64 [R1+0x20], R10 ;  /* 0x0000200a01007387 */ /* 0x0083e80000100a00 */
[----:B0-----:R1:W-:Y:S04]  /*9bf0*/  STL.64 [R1+0x28], R12 ;  /* 0x0000280c01007387 */ /* 0x0013e80000100a00 */
        /* <DEDUP_REMOVED lines=22> */
[----:B-1----:R-:W-:Y:S02]  /*9d60*/  FSEL R6, R2, R4, P0 ;  /* 0x0000000402067208 */ /* 0x002fe40000000000 */
        /* <DEDUP_REMOVED lines=10> */
.L_x_10827:
        /* <DEDUP_REMOVED lines=20> */
.L_x_10734:
[----:B------:R-:W-:Y:S01]  /*9f50*/  IMAD.MOV.U32 R10, RZ, RZ, R53 ;  /* 0x000000ffff0a7224 */ /* 0x000fe200078e0035 */
[--C-:B------:R-:W-:Y:S01]  /*9f60*/  PRMT R7, R7, 0x7610, R95.reuse ;  /* 0x0000761007077816 */ /* 0x100fe2000000005f */
[----:B------:R-:W-:Y:S01]  /*9f70*/  IMAD.MOV.U32 R53, RZ, RZ, R52 ;  /* 0x000000ffff357224 */ /* 0x000fe200078e0034 */
[----:B------:R-:W-:Y:S02]  /*9f80*/  PRMT R95, R95, 0x5410, R95 ;  /* 0x000054105f5f7816 */ /* 0x000fe4000000005f */
.L_x_10735:
[----:B------:R-:W-:Y:S05]  /*9f90*/  BSYNC B1 ;  /* 0x0000000000017941 */ /* 0x000fea0003800000 */
.L_x_10733:
        /* <DEDUP_REMOVED lines=11> */
.L_x_10737:
[----:B------:R-:W-:Y:S01]  /*a050*/  IMAD.MOV.U32 R9, RZ, RZ, R10 ;  /* 0x000000ffff097224 */ /* 0x000fe200078e000a */
[----:B------:R-:W-:Y:S01]  /*a060*/  PRMT R11, R11, 0x7610, R7 ;  /* 0x000076100b0b7816 */ /* 0x000fe20000000007 */
[----:B------:R-:W-:Y:S01]  /*a070*/  IMAD.MOV.U32 R52, RZ, RZ, R55 ;  /* 0x000000ffff347224 */ /* 0x000fe200078e0037 */
[----:B------:R-:W-:Y:S02]  /*a080*/  PRMT R95, R94, 0x7632, R95 ;  /* 0x000076325e5f7816 */ /* 0x000fe4000000005f */
.L_x_10738:
[----:B------:R-:W-:Y:S05]  /*a090*/  BSYNC B1 ;  /* 0x0000000000017941 */ /* 0x000fea0003800000 */
.L_x_10736:
        /* <DEDUP_REMOVED lines=11> */
.L_x_10740:
[----:B------:R-:W-:Y:S01]  /*a150*/  IMAD.MOV.U32 R10, RZ, RZ, R9 ;  /* 0x000000ffff0a7224 */ /* 0x000fe200078e0009 */
[----:B------:R-:W-:Y:S01]  /*a160*/  PRMT R7, R11, 0x7632, R7 ;  /* 0x000076320b077816 */ /* 0x000fe20000000007 */
[----:B------:R-:W-:Y:S01]  /*a170*/  IMAD.MOV.U32 R55, RZ, RZ, R54 ;  /* 0x000000ffff377224 */ /* 0x000fe200078e0036 */
[----:B------:R-:W-:Y:S02]  /*a180*/  PRMT R94, R94, 0x5410, R94 ;  /* 0x000054105e5e7816 */ /* 0x000fe4000000005e */
.L_x_10741:
[----:B------:R-:W-:Y:S05]  /*a190*/  BSYNC B1 ;  /* 0x0000000000017941 */ /* 0x000fea0003800000 */
.L_x_10739:
        /* <DEDUP_REMOVED lines=11> */
.L_x_10743:
[----:B------:R-:W-:Y:S01]  /*a250*/  IMAD.MOV.U32 R9, RZ, RZ, R10 ;  /* 0x000000ffff097224 */ /* 0x000fe200078e000a */
[----:B------:R-:W-:Y:S01]  /*a260*/  PRMT R11, R7, 0x7610, R11 ;  /* 0x00007610070b7816 */ /* 0x000fe2000000000b */
[----:B------:R-:W-:Y:S01]  /*a270*/  IMAD.MOV.U32 R54, RZ, RZ, R57 ;  /* 0x000000ffff367224 */ /* 0x000fe200078e0039 */
[----:B------:R-:W-:Y:S02]  /*a280*/  PRMT R94, R93, 0x7632, R94 ;  /* 0x000076325d5e7816 */ /* 0x000fe4000000005e */
.L_x_10744:
[----:B------:R-:W-:Y:S05]  /*a290*/  BSYNC B1 ;  /* 0x0000000000017941 */ /* 0x000fea0003800000 */
.L_x_10742:
        /* <DEDUP_REMOVED lines=11> */
.L_x_10746:
[----:B------:R-:W-:Y:S01]  /*a350*/  IMAD.MOV.U32 R10, RZ, RZ, R9 ;  /* 0x000000ffff0a7224 */ /* 0x000fe200078e0009 */
[----:B------:R-:W-:Y:S01]  /*a360*/  PRMT R7, R7, 0x5410, R11 ;  /* 0x0000541007077816 */ /* 0x000fe2000000000b */
[----:B------:R-:W-:Y:S01]  /*a370*/  IMAD.MOV.U32 R57, RZ, RZ, R56 ;  /* 0x000000ffff397224 */ /* 0x000fe200078e0038 */
[----:B------:R-:W-:Y:S02]  /*a380*/  PRMT R93, R93, 0x5410, R93 ;  /* 0x000054105d5d7816 */ /* 0x000fe4000000005d */
.L_x_10747:
[----:B------:R-:W-:Y:S05]  /*a390*/  BSYNC B1 ;  /* 0x0000000000017941 */ /* 0x000fea0003800000 */
.L_x_10745:
        /* <DEDUP_REMOVED lines=11> */
.L_x_10749:
[----:B------:R-:W-:Y:S01]  /*a450*/  IMAD.MOV.U32 R9, RZ, RZ, R10 ;  /* 0x000000ffff097224 */ /* 0x000fe200078e000a */
[----:B------:R-:W-:Y:S01]  /*a460*/  PRMT R11, R11, 0x7610, R7 ;  /* 0x000076100b0b7816 */ /* 0x000fe20000000007 */
[----:B------:R-:W-:Y:S01]  /*a470*/  IMAD.MOV.U32 R56, RZ, RZ, R59 ;  /* 0x000000ffff387224 */ /* 0x000fe200078e003b */
[----:B------:R-:W-:Y:S02]  /*a480*/  PRMT R93, R92, 0x7632, R93 ;  /* 0x000076325c5d7816 */ /* 0x000fe4000000005d */
.L_x_10750:
[----:B------:R-:W-:Y:S05]  /*a490*/  BSYNC B1 ;  /* 0x0000000000017941 */ /* 0x000fea0003800000 */
.L_x_10748:
        /* <DEDUP_REMOVED lines=11> */
.L_x_10752:
[----:B------:R-:W-:Y:S01]  /*a550*/  IMAD.MOV.U32 R10, RZ, RZ, R9 ;  /* 0x000000ffff0a7224 */ /* 0x000fe200078e0009 */
[----:B------:R-:W-:Y:S01]  /*a560*/  PRMT R7, R11, 0x7632, R7 ;  /* 0x000076320b077816 */ /* 0x000fe20000000007 */
[----:B------:R-:W-:Y:S01]  /*a570*/  IMAD.MOV.U32 R59, RZ, RZ, R58 ;  /* 0x000000ffff3b7224 */ /* 0x000fe200078e003a */
[----:B------:R-:W-:Y:S02]  /*a580*/  PRMT R92, R92, 0x5410, R92 ;  /* 0x000054105c5c7816 */ /* 0x000fe4000000005c */
.L_x_10753:
[----:B------:R-:W-:Y:S05]  /*a590*/  BSYNC B1 ;  /* 0x0000000000017941 */ /* 0x000fea0003800000 */
.L_x_10751:
        /* <DEDUP_REMOVED lines=11> */
.L_x_10755:
[----:B------:R-:W-:Y:S01]  /*a650*/  IMAD.MOV.U32 R9, RZ, RZ, R10 ;  /* 0x000000ffff097224 */ /* 0x000fe200078e000a */
[----:B------:R-:W-:Y:S01]  /*a660*/  PRMT R11, R7, 0x7610, R11 ;  /* 0x00007610070b7816 */ /* 0x000fe2000000000b */
[----:B------:R-:W-:Y:S01]  /*a670*/  IMAD.MOV.U32 R58, RZ, RZ, R61 ;  /* 0x000000ffff3a7224 */ /* 0x000fe200078e003d */
[----:B------:R-:W-:Y:S02]  /*a680*/  PRMT R92, R91, 0x7632, R92 ;  /* 0x000076325b5c7816 */ /* 0x000fe4000000005c */
.L_x_10756:
[----:B------:R-:W-:Y:S05]  /*a690*/  BSYNC B1 ;  /* 0x0000000000017941 */ /* 0x000fea0003800000 */
.L_x_10754:
        /* <DEDUP_REMOVED lines=11> */
.L_x_10758:
[----:B------:R-:W-:Y:S01]  /*a750*/  IMAD.MOV.U32 R10, RZ, RZ, R9 ;  /* 0x000000ffff0a7224 */ /* 0x000fe200078e0009 */
[----:B------:R-:W-:Y:S01]  /*a760*/  PRMT R7, R7, 0x5410, R11 ;  /* 0x0000541007077816 */ /* 0x000fe2000000000b */
[----:B------:R-:W-:Y:S01]  /*a770*/  IMAD.MOV.U32 R61, RZ, RZ, R60 ;  /* 0x000000ffff3d7224 */ /* 0x000fe200078e003c */
[----:B------:R-:W-:Y:S02]  /*a780*/  PRMT R91, R91, 0x5410, R91 ;  /* 0x000054105b5b7816 */ /* 0x000fe4000000005b */
.L_x_10759:
[----:B------:R-:W-:Y:S05]  /*a790*/  BSYNC B1 ;  /* 0x0000000000017941 */ /* 0x000fea0003800000 */
.L_x_10757:
        /* <DEDUP_REMOVED lines=11> */
.L_x_10761:
[----:B------:R-:W-:Y:S01]  /*a850*/  IMAD.MOV.U32 R9, RZ, RZ, R10 ;  /* 0x000000ffff097224 */ /* 0x000fe200078e000a */
[----:B------:R-:W-:Y:S01]  /*a860*/  PRMT R11, R11, 0x7610, R7 ;  /* 0x000076100b0b7816 */ /* 0x000fe20000000007 */
[----:B------:R-:W-:Y:S01]  /*a870*/  IMAD.MOV.U32 R60, RZ, RZ, R63 ;  /* 0x000000ffff3c7224 */ /* 0x000fe200078e003f */
[----:B------:R-:W-:Y:S02]  /*a880*/  PRMT R91, R90, 0x7632, R91 ;  /* 0x000076325a5b7816 */ /* 0x000fe4000000005b */
.L_x_10762:
[----:B------:R-:W-:Y:S05]  /*a890*/  BSYNC B1 ;  /* 0x0000000000017941 */ /* 0x000fea0003800000 */
.L_x_10760:
        /* <DEDUP_REMOVED lines=11> */
.L_x_10764:
[----:B------:R-:W-:Y:S01]  /*a950*/  IMAD.MOV.U32 R10, RZ, RZ, R9 ;  /* 0x000000ffff0a7224 */ /* 0x000fe200078e0009 */
[----:B------:R-:W-:Y:S01]  /*a960*/  PRMT R7, R11, 0x7632, R7 ;  /* 0x000076320b077816 */ /* 0x000fe20000000007 */
[----:B------:R-:W-:Y:S01]  /*a970*/  IMAD.MOV.U32 R63, RZ, RZ, R62 ;  /* 0x000000ffff3f7224 */ /* 0x000fe200078e003e */
[----:B------:R-:W-:Y:S02]  /*a980*/  PRMT R90, R90, 0x5410, R90 ;  /* 0x000054105a5a7816 */ /* 0x000fe4000000005a */
.L_x_10765:
[----:B------:R-:W-:Y:S05]  /*a990*/  BSYNC B1 ;  /* 0x0000000000017941 */ /* 0x000fea0003800000 */
.L_x_10763:
        /* <DEDUP_REMOVED lines=11> */
.L_x_10767:
[----:B------:R-:W-:Y:S01]  /*aa50*/  IMAD.MOV.U32 R9, RZ, RZ, R10 ;  /* 0x000000ffff097224 */ /* 0x000fe200078e000a */
[----:B------:R-:W-:Y:S01]  /*aa60*/  PRMT R11, R7, 0x7610, R11 ;  /* 0x00007610070b7816 */ /* 0x000fe2000000000b */
[----:B------:R-:W-:Y:S01]  /*aa70*/  IMAD.MOV.U32 R62, RZ, RZ, R65 ;  /* 0x000000ffff3e7224 */ /* 0x000fe200078e0041 */
[----:B------:R-:W-:Y:S02]  /*aa80*/  PRMT R90, R89, 0x7632, R90 ;  /* 0x00007632595a7816 */ /* 0x000fe4000000005a */
.L_x_10768:
[----:B------:R-:W-:Y:S05]  /*aa90*/  BSYNC B1 ;  /* 0x0000000000017941 */ /* 0x000fea0003800000 */
.L_x_10766:
        /* <DEDUP_REMOVED lines=11> */
.L_x_10770:
[----:B------:R-:W-:Y:S01]  /*ab50*/  IMAD.MOV.U32 R10, RZ, RZ, R9 ;  /* 0x000000ffff0a7224 */ /* 0x000fe200078e0009 */
[----:B------:R-:W-:Y:S01]  /*ab60*/  PRMT R7, R7, 0x5410, R11 ;  /* 0x0000541007077816 */ /* 0x000fe2000000000b */
[----:B------:R-:W-:Y:S01]  /*ab70*/  IMAD.MOV.U32 R65, RZ, RZ, R64 ;  /* 0x000000ffff417224 */ /* 0x000fe200078e0040 */
[----:B------:R-:W-:Y:S02]  /*ab80*/  PRMT R89, R89, 0x5410, R89 ;  /* 0x0000541059597816 */ /* 0x000fe40000000059 */
.L_x_10771:
[----:B------:R-:W-:Y:S05]  /*ab90*/  BSYNC B1 ;  /* 0x0000000000017941 */ /* 0x000fea0003800000 */
.L_x_10769:
        /* <DEDUP_REMOVED lines=11> */
.L_x_10773:
[----:B------:R-:W-:Y:S01]  /*ac50*/  IMAD.MOV.U32 R9, RZ, RZ, R10 ;  /* 0x000000ffff097224 */ /* 0x000fe200078e000a */
[----:B------:R-:W-:Y:S01]  /*ac60*/  PRMT R7, R7, 0x7632, R7 ;  /* 0x0000763207077816 */ /* 0x000fe20000000007 */
[----:B------:R-:W-:Y:S01]  /*ac70*/  IMAD.MOV.U32 R64, RZ, RZ, R67 ;  /* 0x000000ffff407224 */ /* 0x000fe200078e0043 */
[----:B------:R-:W-:Y:S02]  /*ac80*/  PRMT R89, R88, 0x7610, R89 ;  /* 0x0000761058597816 */ /* 0x000fe40000000059 */
.L_x_10774:
[----:B------:R-:W-:Y:S05]  /*ac90*/  BSYNC B1 ;  /* 0x0000000000017941 */ /* 0x000fea0003800000 */
.L_x_10772:
        /* <DEDUP_REMOVED lines=11> */
.L_x_10776:
[----:B------:R-:W-:Y:S01]  /*ad50*/  IMAD.MOV.U32 R10, RZ, RZ, R9 ;  /* 0x000000ffff0a7224 */ /* 0x000fe200078e0009 */
[----:B------:R-:W-:Y:S01]  /*ad60*/  PRMT R11, R7, 0x7610, R11 ;  /* 0x00007610070b7816 */ /* 0x000fe2000000000b */
[----:B------:R-:W-:Y:S01]  /*ad70*/  IMAD.MOV.U32 R67, RZ, RZ, R66 ;  /* 0x000000ffff437224 */ /* 0x000fe200078e0042 */
[----:B------:R-:W-:Y:S02]  /*ad80*/  PRMT R88, R87, 0x7610, R88 ;  /* 0x0000761057587816 */ /* 0x000fe40000000058 */
.L_x_10777:
[----:B------:R-:W-:Y:S05]  /*ad90*/  BSYNC B1 ;  /* 0x0000000000017941 */ /* 0x000fea0003800000 */
.L_x_10775:
        /* <DEDUP_REMOVED lines=11> */
.L_x_10779:
[----:B------:R-:W-:Y:S01]  /*ae50*/  IMAD.MOV.U32 R7, RZ, RZ, R10 ;  /* 0x000000ffff077224 */ /* 0x000fe200078e000a */
[----:B------:R-:W-:Y:S01]  /*ae60*/  PRMT R9, R9, 0x5410, R11 ;  /* 0x0000541009097816 */ /* 0x000fe2000000000b */
[----:B------:R-:W-:Y:S01]  /*ae70*/  IMAD.MOV.U32 R66, RZ, RZ, R69 ;  /* 0x000000ffff427224 */ /* 0x000fe200078e0045 */
[----:B------:R-:W-:Y:S02]  /*ae80*/  PRMT R87, R87, 0x7632, R87 ;  /* 0x0000763257577816 */ /* 0x000fe40000000057 */
.L_x_10780:
[----:B------:R-:W-:Y:S05]  /*ae90*/  BSYNC B1 ;  /* 0x0000000000017941 */ /* 0x000fea0003800000 */
.L_x_10778:
        /* <DEDUP_REMOVED lines=11> */
.L_x_10782:
[----:B------:R-:W-:Y:S01]  /*af50*/  IMAD.MOV.U32 R10, RZ, RZ, R7 ;  /* 0x000000ffff0a7224 */ /* 0x000fe200078e0007 */
[----:B------:R-:W-:Y:S01]  /*af60*/  PRMT R11, R11, 0x7610, R9 ;  /* 0x000076100b0b7816 */ /* 0x000fe20000000009 */
[----:B------:R-:W-:Y:S01]  /*af70*/  IMAD.MOV.U32 R69, RZ, RZ, R68 ;  /* 0x000000ffff457224 */ /* 0x000fe200078e0044 */
[----:B------:R-:W-:Y:S02]  /*af80*/  PRMT R87, R87, 0x5410, R86 ;  /* 0x0000541057577816 */ /* 0x000fe40000000056 */
.L_x_10783:
[----:B------:R-:W-:Y:S05]  /*af90*/  BSYNC B1 ;  /* 0x0000000000017941 */ /* 0x000fea0003800000 */
.L_x_10781:
        /* <DEDUP_REMOVED lines=11> */
.L_x_10785:
[----:B------:R-:W-:Y:S01]  /*b050*/  IMAD.MOV.U32 R7, RZ, RZ, R10 ;  /* 0x000000ffff077224 */ /* 0x000fe200078e000a */
[----:B------:R-:W-:Y:S01]  /*b060*/  PRMT R9, R9, 0x7610, R11 ;  /* 0x0000761009097816 */ /* 0x000fe2000000000b */
[----:B------:R-:W-:Y:S01]  /*b070*/  IMAD.MOV.U32 R68, RZ, RZ, R71 ;  /* 0x000000ffff447224 */ /* 0x000fe200078e0047 */
[----:B------:R-:W-:Y:S02]  /*b080*/  PRMT R86, R86, 0x7632, R86 ;  /* 0x0000763256567816 */ /* 0x000fe40000000056 */
.L_x_10786:
[----:B------:R-:W-:Y:S05]  /*b090*/  BSYNC B1 ;  /* 0x0000000000017941 */ /* 0x000fea0003800000 */
.L_x_10784:
        /* <DEDUP_REMOVED lines=11> */
.L_x_10788:
[----:B------:R-:W-:Y:S01]  /*b150*/  IMAD.MOV.U32 R10, RZ, RZ, R7 ;  /* 0x000000ffff0a7224 */ /* 0x000fe200078e0007 */
[----:B------:R-:W-:Y:S01]  /*b160*/  PRMT R11, R11, 0x7610, R9 ;  /* 0x000076100b0b7816 */ /* 0x000fe20000000009 */
[----:B------:R-:W-:Y:S01]  /*b170*/  IMAD.MOV.U32 R71, RZ, RZ, R70 ;  /* 0x000000ffff477224 */ /* 0x000fe200078e0046 */
[----:B------:R-:W-:Y:S02]  /*b180*/  PRMT R86, R86, 0x5410, R0 ;  /* 0x0000541056567816 */ /* 0x000fe40000000000 */
.L_x_10789:
[----:B------:R-:W-:Y:S05]  /*b190*/  BSYNC B1 ;  /* 0x0000000000017941 */ /* 0x000fea0003800000 */
.L_x_10787:
        /* <DEDUP_REMOVED lines=11> */
.L_x_10791:
[----:B------:R-:W-:Y:S01]  /*b250*/  IMAD.MOV.U32 R7, RZ, RZ, R10 ;  /* 0x000000ffff077224 */ /* 0x000fe200078e000a */
[----:B------:R-:W-:Y:S01]  /*b260*/  PRMT R9, R9, 0x7610, R11 ;  /* 0x0000761009097816 */ /* 0x000fe2000000000b */
[----:B------:R-:W-:Y:S01]  /*b270*/  IMAD.MOV.U32 R70, RZ, RZ, R73 ;  /* 0x000000ffff467224 */ /* 0x000fe200078e0049 */
[----:B------:R-:W-:Y:S02]  /*b280*/  PRMT R0, R0, 0x7632, R0 ;  /* 0x0000763200007816 */ /* 0x000fe40000000000 */
.L_x_10792:
[----:B------:R-:W-:Y:S05]  /*b290*/  BSYNC B1 ;  /* 0x0000000000017941 */ /* 0x000fea0003800000 */
.L_x_10790:
        /* <DEDUP_REMOVED lines=11> */
.L_x_10794:
[----:B------:R-:W-:Y:S01]  /*b350*/  IMAD.MOV.U32 R10, RZ, RZ, R7 ;  /* 0x000000ffff0a7224 */ /* 0x000fe200078e0007 */
[----:B------:R-:W-:Y:S01]  /*b360*/  PRMT R11, R11, 0x7610, R9 ;  /* 0x000076100b0b7816 */ /* 0x000fe20000000009 */
[----:B------:R-:W-:Y:S01]  /*b370*/  IMAD.MOV.U32 R73, RZ, RZ, R72 ;  /* 0x000000ffff497224 */ /* 0x000fe200078e0048 */
[----:B------:R-:W-:Y:S02]  /*b380*/  PRMT R0, R0, 0x7610, R88 ;  /* 0x0000761000007816 */ /* 0x000fe40000000058 */
.L_x_10795:
[----:B------:R-:W-:Y:S05]  /*b390*/  BSYNC B1 ;  /* 0x0000000000017941 */ /* 0x000fea0003800000 */
.L_x_10793:
        /* <DEDUP_REMOVED lines=11> */
.L_x_10797:
[----:B------:R-:W-:Y:S01]  /*b450*/  IMAD.MOV.U32 R7, RZ, RZ, R10 ;  /* 0x000000ffff077224 */ /* 0x000fe200078e000a */
[----:B------:R-:W-:Y:S01]  /*b460*/  PRMT R9, R9, 0x7610, R11 ;  /* 0x0000761009097816 */ /* 0x000fe2000000000b */
[----:B------:R-:W-:Y:S01]  /*b470*/  IMAD.MOV.U32 R72, RZ, RZ, R75 ;  /* 0x000000ffff487224 */ /* 0x000fe200078e004b */
[----:B------:R-:W-:Y:S02]  /*b480*/  PRMT R88, R88, 0x7610, R96 ;  /* 0x0000761058587816 */ /* 0x000fe40000000060 */
.L_x_10798:
[----:B------:R-:W-:Y:S05]  /*b490*/  BSYNC B1 ;  /* 0x0000000000017941 */ /* 0x000fea0003800000 */
.L_x_10796:
        /* <DEDUP_REMOVED lines=11> */
.L_x_10800:
[----:B------:R-:W-:Y:S01]  /*b550*/  IMAD.MOV.U32 R10, RZ, RZ, R7 ;  /* 0x000000ffff0a7224 */ /* 0x000fe200078e0007 */
[----:B------:R-:W-:Y:S01]  /*b560*/  PRMT R9, R9, 0x7632, R9 ;  /* 0x0000763209097816 */ /* 0x000fe20000000009 */
[----:B------:R-:W-:Y:S01]  /*b570*/  IMAD.MOV.U32 R75, RZ, RZ, R74 ;  /* 0x000000ffff4b7224 */ /* 0x000fe200078e004a */
[----:B------:R-:W-:Y:S02]  /*b580*/  PRMT R96, R96, 0x5410, R96 ;  /* 0x0000541060607816 */ /* 0x000fe40000000060 */
.L_x_10801:
[----:B------:R-:W-:Y:S05]  /*b590*/  BSYNC B1 ;  /* 0x0000000000017941 */ /* 0x000fea0003800000 */
.L_x_10799:
        /* <DEDUP_REMOVED lines=11> */
.L_x_10803:
[----:B------:R-:W-:Y:S01]  /*b650*/  IMAD.MOV.U32 R7, RZ, RZ, R10 ;  /* 0x000000ffff077224 */ /* 0x000fe200078e000a */
[----:B------:R-:W-:Y:S01]  /*b660*/  PRMT R11, R9, 0x7610, R11 ;  /* 0x00007610090b7816 */ /* 0x000fe2000000000b */
[----:B------:R-:W-:Y:S01]  /*b670*/  IMAD.MOV.U32 R74, RZ, RZ, R77 ;  /* 0x000000ffff4a7224 */ /* 0x000fe200078e004d */
[----:B------:R-:W-:Y:S02]  /*b680*/  PRMT R96, R97, 0x7632, R96 ;  /* 0x0000763261607816 */ /* 0x000fe40000000060 */
.L_x_10804:
[----:B------:R-:W-:Y:S05]  /*b690*/  BSYNC B1 ;  /* 0x0000000000017941 */ /* 0x000fea0003800000 */
.L_x_10802:
        /* <DEDUP_REMOVED lines=11> */
.L_x_10806:
[----:B------:R-:W-:Y:S01]  /*b750*/  IMAD.MOV.U32 R10, RZ, RZ, R7 ;  /* 0x000000ffff0a7224 */ /* 0x000fe200078e0007 */
[----:B------:R-:W-:Y:S01]  /*b760*/  PRMT R9, R9, 0x5410, R11 ;  /* 0x0000541009097816 */ /* 0x000fe2000000000b */
[----:B------:R-:W-:Y:S01]  /*b770*/  IMAD.MOV.U32 R77, RZ, RZ, R76 ;  /* 0x000000ffff4d7224 */ /* 0x000fe200078e004c */
[----:B------:R-:W-:Y:S02]  /*b780*/  PRMT R97, R97, 0x5410, R97 ;  /* 0x0000541061617816 */ /* 0x000fe40000000061 */
.L_x_10807:
[----:B------:R-:W-:Y:S05]  /*b790*/  BSYNC B1 ;  /* 0x0000000000017941 */ /* 0x000fea0003800000 */
.L_x_10805:
        /* <DEDUP_REMOVED lines=11> */
.L_x_10809:
[----:B------:R-:W-:Y:S01]  /*b850*/  IMAD.MOV.U32 R7, RZ, RZ, R10 ;  /* 0x000000ffff077224 */ /* 0x000fe200078e000a */
[----:B------:R-:W-:Y:S01]  /*b860*/  PRMT R11, R11, 0x7610, R9 ;  /* 0x000076100b0b7816 */ /* 0x000fe20000000009 */
[----:B------:R-:W-:Y:S01]  /*b870*/  IMAD.MOV.U32 R76, RZ, RZ, R79 ;  /* 0x000000ffff4c7224 */ /* 0x000fe200078e004f */
[----:B------:R-:W-:Y:S02]  /*b880*/  PRMT R97, R98, 0x7632, R97 ;  /* 0x0000763262617816 */ /* 0x000fe40000000061 */
.L_x_10810:
[----:B------:R-:W-:Y:S05]  /*b890*/  BSYNC B1 ;  /* 0x0000000000017941 */ /* 0x000fea0003800000 */
.L_x_10808:
        /* <DEDUP_REMOVED lines=11> */
.L_x_10812:
[----:B------:R-:W-:Y:S01]  /*b950*/  IMAD.MOV.U32 R10, RZ, RZ, R7 ;  /* 0x000000ffff0a7224 */ /* 0x000fe200078e0007 */
[----:B------:R-:W-:Y:S01]  /*b960*/  PRMT R9, R11, 0x7632, R9 ;  /* 0x000076320b097816 */ /* 0x000fe20000000009 */
[----:B------:R-:W-:Y:S01]  /*b970*/  IMAD.MOV.U32 R79, RZ, RZ, R78 ;  /* 0x000000ffff4f7224 */ /* 0x000fe200078e004e */
[----:B------:R-:W-:Y:S02]  /*b980*/  PRMT R98, R98, 0x5410, R98 ;  /* 0x0000541062627816 */ /* 0x000fe40000000062 */
.L_x_10813:
[----:B------:R-:W-:Y:S05]  /*b990*/  BSYNC B1 ;  /* 0x0000000000017941 */ /* 0x000fea0003800000 */
.L_x_10811:
        /* <DEDUP_REMOVED lines=11> */
.L_x_10815:
[----:B------:R-:W-:Y:S01]  /*ba50*/  IMAD.MOV.U32 R7, RZ, RZ, R10 ;  /* 0x000000ffff077224 */ /* 0x000fe200078e000a */
[----:B------:R-:W-:Y:S01]  /*ba60*/  PRMT R11, R9, 0x7610, R11 ;  /* 0x00007610090b7816 */ /* 0x000fe2000000000b */
[----:B------:R-:W-:Y:S01]  /*ba70*/  IMAD.MOV.U32 R78, RZ, RZ, R81 ;  /* 0x000000ffff4e7224 */ /* 0x000fe200078e0051 */
[----:B------:R-:W-:Y:S02]  /*ba80*/  PRMT R98, R99, 0x7632, R98 ;  /* 0x0000763263627816 */ /* 0x000fe40000000062 */
.L_x_10816:
[----:B------:R-:W-:Y:S05]  /*ba90*/  BSYNC B1 ;  /* 0x0000000000017941 */ /* 0x000fea0003800000 */
.L_x_10814:
        /* <DEDUP_REMOVED lines=11> */
.L_x_10818:
[----:B------:R-:W-:Y:S01]  /*bb50*/  IMAD.MOV.U32 R10, RZ, RZ, R7 ;  /* 0x000000ffff0a7224 */ /* 0x000fe200078e0007 */
[----:B------:R-:W-:Y:S01]  /*bb60*/  PRMT R9, R9, 0x5410, R11 ;  /* 0x0000541009097816 */ /* 0x000fe2000000000b */
[----:B------:R-:W-:Y:S01]  /*bb70*/  IMAD.MOV.U32 R81, RZ, RZ, R80 ;  /* 0x000000ffff517224 */ /* 0x000fe200078e0050 */
[----:B------:R-:W-:Y:S02]  /*bb80*/  PRMT R99, R99, 0x5410, R99 ;  /* 0x0000541063637816 */ /* 0x000fe40000000063 */
.L_x_10819:
[----:B------:R-:W-:Y:S05]  /*bb90*/  BSYNC B1 ;  /* 0x0000000000017941 */ /* 0x000fea0003800000 */
.L_x_10817:
        /* <DEDUP_REMOVED lines=11> */
.L_x_10821:
[----:B------:R-:W-:Y:S01]  /*bc50*/  IMAD.MOV.U32 R7, RZ, RZ, R10 ;  /* 0x000000ffff077224 */ /* 0x000fe200078e000a */
[----:B------:R-:W-:Y:S01]  /*bc60*/  PRMT R11, R11, 0x7610, R9 ;  /* 0x000076100b0b7816 */ /* 0x000fe20000000009 */
[----:B------:R-:W-:Y:S01]  /*bc70*/  IMAD.MOV.U32 R80, RZ, RZ, R83 ;  /* 0x000000ffff507224 */ /* 0x000fe200078e0053 */
[----:B------:R-:W-:Y:S02]  /*bc80*/  PRMT R99, R100, 0x7632, R99 ;  /* 0x0000763264637816 */ /* 0x000fe40000000063 */
.L_x_10822:
[----:B------:R-:W-:Y:S05]  /*bc90*/  BSYNC B1 ;  /* 0x0000000000017941 */ /* 0x000fea0003800000 */
.L_x_10820:
        /* <DEDUP_REMOVED lines=11> */
.L_x_10824:
[----:B------:R-:W-:Y:S01]  /*bd50*/  IMAD.MOV.U32 R83, RZ, RZ, R82 ;  /* 0x000000ffff537224 */ /* 0x000fe200078e0052 */
[C---:B------:R-:W-:Y:S01]  /*bd60*/  PRMT R100, R11.reuse, 0x5432, R100 ;  /* 0x000054320b647816 */ /* 0x040fe20000000064 */
[--C-:B------:R-:W-:Y:S01]  /*bd70*/  IMAD.MOV.U32 R9, RZ, RZ, R7.reuse ;  /* 0x000000ffff097224 */ /* 0x100fe200078e0007 */
[----:B------:R-:W-:Y:S01]  /*bd80*/  PRMT R10, R11, 0x7632, R10 ;  /* 0x000076320b0a7816 */ /* 0x000fe2000000000a */
[----:B------:R-:W-:Y:S02]  /*bd90*/  IMAD.MOV.U32 R82, RZ, RZ, R7 ;  /* 0x000000ffff527224 */ /* 0x000fe400078e0007 */
.L_x_10825:
[----:B------:R-:W-:Y:S05]  /*bda0*/  BSYNC B1 ;  /* 0x0000000000017941 */ /* 0x000fea0003800000 */
.L_x_10823:
[----:B------:R-:W-:Y:S02]  /*bdb0*/  IADD3 R4, R4, 0x4, RZ ;  /* 0x0000000404047810 */ /* 0x000fe40007ffe0ff */
[----:B------:R-:W-:Y:S01]  /*bdc0*/  IADD3 R2, R2, 0x2, RZ ;  /* 0x0000000202027810 */ /* 0x000fe20007ffe0ff */
[----:B------:R-:W-:Y:S01]  /*bdd0*/  @!P1 CALL.REL.NOINC `(.L_x_10826) ;  /* 0x0000001000009944 */ /* 0x000fe20003c00000 */
[----:B------:R-:W-:Y:S05]  /*bde0*/  BRA `(.L_x_10827) ;  /* 0xffffe02000007947 */ /* 0x000fea000383ffff */
.L_x_10826:
[----:B------:R-:W-:Y:S01]  /*bdf0*/  FADD.FTZ R3, R3, R8 ;  /* 0x0000000803037221 */ /* 0x000fe20000010000 */
[----:B------:R-:W-:Y:S01]  /*be00*/  PRMT R100, R10, 0x7610, R100 ;  /* 0x000076100a647816 */ /* 0x000fe20000000064 */
[----:B------:R-:W-:Y:S02]  /*be10*/  IMAD.MOV.U32 R2, RZ, RZ, R6 ;  /* 0x000000ffff027224 */ /* 0x000fe400078e0006 */
[----:B------:R-:W-:-:S02]  /*be20*/  IMAD.MOV.U32 R82, RZ, RZ, R9 ;  /* 0x000000ffff527224 */ /* 0x000fc400078e0009 */
.L_x_10732:
[----:B------:R-:W-:Y:S05]  /*be30*/  BSYNC B0 ;  /* 0x0000000000007941 */ /* 0x000fea0003800000 */
.L_x_10731:
[----:B-1----:R-:W-:Y:S01]  /*be40*/  SHFL.DOWN PT, R4, R82, 0x4, 0x1f ;  /* 0x08801f0052047f89 */ /* 0x002fe200000e0000 */
        /* <DEDUP_REMOVED lines=93> */
.L_x_10924:
        /* <DEDUP_REMOVED lines=20> */
.L_x_10831:
[----:B------:R-:W-:Y:S01]  /*c560*/  IMAD.MOV.U32 R10, RZ, RZ, R53 ;  /* 0x000000ffff0a7224 */ /* 0x000fe200078e0035 */
[--C-:B------:R-:W-:Y:S01]  /*c570*/  PRMT R7, R7, 0x7610, R95.reuse ;  /* 0x0000761007077816 */ /* 0x100fe2000000005f */
[----:B------:R-:W-:Y:S01]  /*c580*/  IMAD.MOV.U32 R53, RZ, RZ, R52 ;  /* 0x000000ffff357224 */ /* 0x000fe200078e0034 */
[----:B------:R-:W-:Y:S02]  /*c590*/  PRMT R95, R95, 0x5410, R95 ;  /* 0x000054105f5f7816 */ /* 0x000fe4000000005f */
.L_x_10832:
[----:B------:R-:W-:Y:S05]  /*c5a0*/  BSYNC B1 ;  /* 0x0000000000017941 */ /* 0x000fea0003800000 */
.L_x_10830:
        /* <DEDUP_REMOVED lines=11> */
.L_x_10834:
[----:B------:R-:W-:Y:S01]  /*c660*/  IMAD.MOV.U32 R9, RZ, RZ, R10 ;  /* 0x000000ffff097224 */ /* 0x000fe200078e000a */
[----:B------:R-:W-:Y:S01]  /*c670*/  PRMT R11, R11, 0x7610, R7 ;  /* 0x000076100b0b7816 */ /* 0x000fe20000000007 */
[----:B------:R-:W-:Y:S01]  /*c680*/  IMAD.MOV.U32 R52, RZ, RZ, R55 ;  /* 0x000000ffff347224 */ /* 0x000fe200078e0037 */
[----:B------:R-:W-:Y:S02]  /*c690*/  PRMT R95, R94, 0x7632, R95 ;  /* 0x000076325e5f7816 */ /* 0x000fe4000000005f */
.L_x_10835:
[----:B------:R-:W-:Y:S05]  /*c6a0*/  BSYNC B1 ;  /* 0x0000000000017941 */ /* 0x000fea0003800000 */
.L_x_10833:
        /* <DEDUP_REMOVED lines=11> */
.L_x_10837:
[----:B------:R-:W-:Y:S01]  /*c760*/  IMAD.MOV.U32 R10, RZ, RZ, R9 ;  /* 0x000000ffff0a7224 */ /* 0x000fe200078e0009 */
[----:B------:R-:W-:Y:S01]  /*c770*/  PRMT R7, R11, 0x7632, R7 ;  /* 0x000076320b077816 */ /* 0x000fe20000000007 */
[----:B------:R-:W-:Y:S01]  /*c780*/  IMAD.MOV.U32 R55, RZ, RZ, R54 ;  /* 0x000000ffff377224 */ /* 0x000fe200078e0036 */
[----:B------:R-:W-:Y:S02]  /*c790*/  PRMT R94, R94, 0x5410, R94 ;  /* 0x000054105e5e7816 */ /* 0x000fe4000000005e */
.L_x_10838:
[----:B------:R-:W-:Y:S05]  /*c7a0*/  BSYNC B1 ;  /* 0x0000000000017941 */ /* 0x000fea0003800000 */
.L_x_10836:
        /* <DEDUP_REMOVED lines=11> */
.L_x_10840:
[----:B------:R-:W-:Y:S01]  /*c860*/  IMAD.MOV.U32 R9, RZ, RZ, R10 ;  /* 0x000000ffff097224 */ /* 0x000fe200078e000a */
[----:B------:R-:W-:Y:S01]  /*c870*/  PRMT R11, R7, 0x7610, R11 ;  /* 0x00007610070b7816 */ /* 0x000fe2000000000b */
[----:B------:R-:W-:Y:S01]  /*c880*/  IMAD.MOV.U32 R54, RZ, RZ, R57 ;  /* 0x000000ffff367224 */ /* 0x000fe200078e0039 */
[----:B------:R-:W-:Y:S02]  /*c890*/  PRMT R94, R93, 0x7632, R94 ;  /* 0x000076325d5e7816 */ /* 0x000fe4000000005e */
.L_x_10841:
[----:B------:R-:W-:Y:S05]  /*c8a0*/  BSYNC B1 ;  /* 0x0000000000017941 */ /* 0x000fea0003800000 */
.L_x_10839:
        /* <DEDUP_REMOVED lines=11> */
.L_x_10843:
[----:B------:R-:W-:Y:S01]  /*c960*/  IMAD.MOV.U32 R10, RZ, RZ, R9 ;  /* 0x000000ffff0a7224 */ /* 0x000fe200078e0009 */
[----:B------:R-:W-:Y:S01]  /*c970*/  PRMT R7, R7, 0x5410, R11 ;  /* 0x0000541007077816 */ /* 0x000fe2000000000b */
[----:B------:R-:W-:Y:S01]  /*c980*/  IMAD.MOV.U32 R57, RZ, RZ, R56 ;  /* 0x000000ffff397224 */ /* 0x000fe200078e0038 */
[----:B------:R-:W-:Y:S02]  /*c990*/  PRMT R93, R93, 0x5410, R93 ;  /* 0x000054105d5d7816 */ /* 0x000fe4000000005d */
.L_x_10844:
[----:B------:R-:W-:Y:S05]  /*c9a0*/  BSYNC B1 ;  /* 0x0000000000017941 */ /* 0x000fea0003800000 */
.L_x_10842:
        /* <DEDUP_REMOVED lines=11> */
.L_x_10846:
[----:B------:R-:W-:Y:S01]  /*ca60*/  IMAD.MOV.U32 R9, RZ, RZ, R10 ;  /* 0x000000ffff097224 */ /* 0x000fe200078e000a */
[----:B------:R-:W-:Y:S01]  /*ca70*/  PRMT R11, R11, 0x7610, R7 ;  /* 0x000076100b0b7816 */ /* 0x000fe20000000007 */
[----:B------:R-:W-:Y:S01]  /*ca80*/  IMAD.MOV.U32 R56, RZ, RZ, R59 ;  /* 0x000000ffff387224 */ /* 0x000fe200078e003b */
[----:B------:R-:W-:Y:S02]  /*ca90*/  PRMT R93, R92, 0x7632, R93 ;  /* 0x000076325c5d7816 */ /* 0x000fe4000000005d */
.L_x_10847:
[----:B------:R-:W-:Y:S05]  /*caa0*/  BSYNC B1 ;  /* 0x0000000000017941 */ /* 0x000fea0003800000 */
.L_x_10845:
        /* <DEDUP_REMOVED lines=11> */
.L_x_10849:
[----:B------:R-:W-:Y:S01]  /*cb60*/  IMAD.MOV.U32 R10, RZ, RZ, R9 ;  /* 0x000000ffff0a7224 */ /* 0x000fe200078e0009 */
[----:B------:R-:W-:Y:S01]  /*cb70*/  PRMT R7, R11, 0x7632, R7 ;  /* 0x000076320b077816 */ /* 0x000fe20000000007 */
[----:B------:R-:W-:Y:S01]  /*cb80*/  IMAD.MOV.U32 R59, RZ, RZ, R58 ;  /* 0x000000ffff3b7224 */ /* 0x000fe200078e003a */
[----:B------:R-:W-:Y:S02]  /*cb90*/  PRMT R92, R92, 0x5410, R92 ;  /* 0x000054105c5c7816 */ /* 0x000fe4000000005c */
.L_x_10850:
[----:B------:R-:W-:Y:S05]  /*cba0*/  BSYNC B1 ;  /* 0x0000000000017941 */ /* 0x000fea0003800000 */
.L_x_10848:
        /* <DEDUP_REMOVED lines=11> */
.L_x_10852:
[----:B------:R-:W-:Y:S01]  /*cc60*/  IMAD.MOV.U32 R9, RZ, RZ, R10 ;  /* 0x000000ffff097224 */ /* 0x000fe200078e000a */
[----:B------:R-:W-:Y:S01]  /*cc70*/  PRMT R11, R7, 0x7610, R11 ;  /* 0x00007610070b7816 */ /* 0x000fe2000000000b */
[----:B------:R-:W-:Y:S01]  /*cc80*/  IMAD.MOV.U32 R58, RZ, RZ, R61 ;  /* 0x000000ffff3a7224 */ /* 0x000fe200078e003d */
[----:B------:R-:W-:Y:S02]  /*cc90*/  PRMT R92, R91, 0x7632, R92 ;  /* 0x000076325b5c7816 */ /* 0x000fe4000000005c */
.L_x_10853:
[----:B------:R-:W-:Y:S05]  /*cca0*/  BSYNC B1 ;  /* 0x0000000000017941 */ /* 0x000fea0003800000 */
.L_x_10851:
        /* <DEDUP_REMOVED lines=11> */
.L_x_10855:
[----:B------:R-:W-:Y:S01]  /*cd60*/  IMAD.MOV.U32 R10, RZ, RZ, R9 ;  /* 0x000000ffff0a7224 */ /* 0x000fe200078e0009 */
[----:B------:R-:W-:Y:S01]  /*cd70*/  PRMT R7, R7, 0x5410, R11 ;  /* 0x0000541007077816 */ /* 0x000fe2000000000b */
[----:B------:R-:W-:Y:S01]  /*cd80*/  IMAD.MOV.U32 R61, RZ, RZ, R60 ;  /* 0x000000ffff3d7224 */ /* 0x000fe200078e003c */
[----:B------:R-:W-:Y:S02]  /*cd90*/  PRMT R91, R91, 0x5410, R91 ;  /* 0x000054105b5b7816 */ /* 0x000fe4000000005b */
.L_x_10856:
[----:B------:R-:W-:Y:S05]  /*cda0*/  BSYNC B1 ;  /* 0x0000000000017941 */ /* 0x000fea0003800000 */
.L_x_10854:
        /* <DEDUP_REMOVED lines=11> */
.L_x_10858:
[----:B------:R-:W-:Y:S01]  /*ce60*/  IMAD.MOV.U32 R9, RZ, RZ, R10 ;  /* 0x000000ffff097224 */ /* 0x000fe200078e000a */
[----:B------:R-:W-:Y:S01]  /*ce70*/  PRMT R11, R11, 0x7610, R7 ;  /* 0x000076100b0b7816 */ /* 0x000fe20000000007 */
[----:B------:R-:W-:Y:S01]  /*ce80*/  IMAD.MOV.U32 R60, RZ, RZ, R63 ;  /* 0x000000ffff3c7224 */ /* 0x000fe200078e003f */
[----:B------:R-:W-:Y:S02]  /*ce90*/  PRMT R91, R90, 0x7632, R91 ;  /* 0x000076325a5b7816 */ /* 0x000fe4000000005b */
.L_x_10859:
[----:B------:R-:W-:Y:S05]  /*cea0*/  BSYNC B1 ;  /* 0x0000000000017941 */ /* 0x000fea0003800000 */
.L_x_10857:
        /* <DEDUP_REMOVED lines=11> */
.L_x_10861:
[----:B------:R-:W-:Y:S01]  /*cf60*/  IMAD.MOV.U32 R10, RZ, RZ, R9 ;  /* 0x000000ffff0a7224 */ /* 0x000fe200078e0009 */
[----:B------:R-:W-:Y:S01]  /*cf70*/  PRMT R7, R11, 0x7632, R7 ;  /* 0x000076320b077816 */ /* 0x000fe20000000007 */
[----:B------:R-:W-:Y:S01]  /*cf80*/  IMAD.MOV.U32 R63, RZ, RZ, R62 ;  /* 0x000000ffff3f7224 */ /* 0x000fe200078e003e */
[----:B------:R-:W-:Y:S02]  /*cf90*/  PRMT R90, R90, 0x5410, R90 ;  /* 0x000054105a5a7816 */ /* 0x000fe4000000005a */
.L_x_10862:
[----:B------:R-:W-:Y:S05]  /*cfa0*/  BSYNC B1 ;  /* 0x0000000000017941 */ /* 0x000fea0003800000 */
.L_x_10860:
        /* <DEDUP_REMOVED lines=11> */
.L_x_10864:
[----:B------:R-:W-:Y:S01]  /*d060*/  IMAD.MOV.U32 R9, RZ, RZ, R10 ;  /* 0x000000ffff097224 */ /* 0x000fe200078e000a */
[----:B------:R-:W-:Y:S01]  /*d070*/  PRMT R11, R7, 0x7610, R11 ;  /* 0x00007610070b7816 */ /* 0x000fe2000000000b */
[----:B------:R-:W-:Y:S01]  /*d080*/  IMAD.MOV.U32 R62, RZ, RZ, R65 ;  /* 0x000000ffff3e7224 */ /* 0x000fe200078e0041 */
[----:B------:R-:W-:Y:S02]  /*d090*/  PRMT R90, R89, 0x7632, R90 ;  /* 0x00007632595a7816 */ /* 0x000fe4000000005a */
.L_x_10865:
[----:B------:R-:W-:Y:S05]  /*d0a0*/  BSYNC B1 ;  /* 0x0000000000017941 */ /* 0x000fea0003800000 */
.L_x_10863:
        /* <DEDUP_REMOVED lines=11> */
.L_x_10867:
[----:B------:R-:W-:Y:S01]  /*d160*/  IMAD.MOV.U32 R10, RZ, RZ, R9 ;  /* 0x000000ffff0a7224 */ /* 0x000fe200078e0009 */
[----:B------:R-:W-:Y:S01]  /*d170*/  PRMT R7, R7, 0x5410, R11 ;  /* 0x0000541007077816 */ /* 0x000fe2000000000b */
[----:B------:R-:W-:Y:S01]  /*d180*/  IMAD.MOV.U32 R65, RZ, RZ, R64 ;  /* 0x000000ffff417224 */ /* 0x000fe200078e0040 */
[----:B------:R-:W-:Y:S02]  /*d190*/  PRMT R89, R89, 0x5410, R89 ;  /* 0x0000541059597816 */ /* 0x000fe40000000059 */
.L_x_10868:
[----:B------:R-:W-:Y:S05]  /*d1a0*/  BSYNC B1 ;  /* 0x0000000000017941 */ /* 0x000fea0003800000 */
.L_x_10866:
        /* <DEDUP_REMOVED lines=11> */
.L_x_10870:
[----:B------:R-:W-:Y:S01]  /*d260*/  IMAD.MOV.U32 R9, RZ, RZ, R10 ;  /* 0x000000ffff097224 */ /* 0x000fe200078e000a */
[----:B------:R-:W-:Y:S01]  /*d270*/  PRMT R7, R7, 0x7632, R7 ;  /* 0x0000763207077816 */ /* 0x000fe20000000007 */
[----:B------:R-:W-:Y:S01]  /*d280*/  IMAD.MOV.U32 R64, RZ, RZ, R67 ;  /* 0x000000ffff407224 */ /* 0x000fe200078e0043 */
[----:B------:R-:W-:Y:S02]  /*d290*/  PRMT R89, R88, 0x7610, R89 ;  /* 0x0000761058597816 */ /* 0x000fe40000000059 */
.L_x_10871:
[----:B------:R-:W-:Y:S05]  /*d2a0*/  BSYNC B1 ;  /* 0x0000000000017941 */ /* 0x000fea0003800000 */
.L_x_10869:
        /* <DEDUP_REMOVED lines=11> */
.L_x_10873:
[----:B------:R-:W-:Y:S01]  /*d360*/  IMAD.MOV.U32 R10, RZ, RZ, R9 ;  /* 0x000000ffff0a7224 */ /* 0x000fe200078e0009 */
[----:B------:R-:W-:Y:S01]  /*d370*/  PRMT R11, R7, 0x7610, R11 ;  /* 0x00007610070b7816 */ /* 0x000fe2000000000b */
[----:B------:R-:W-:Y:S01]  /*d380*/  IMAD.MOV.U32 R67, RZ, RZ, R66 ;  /* 0x000000ffff437224 */ /* 0x000fe200078e0042 */
[----:B------:R-:W-:Y:S02]  /*d390*/  PRMT R88, R87, 0x7610, R88 ;  /* 0x0000761057587816 */ /* 0x000fe40000000058 */
.L_x_10874:
[----:B------:R-:W-:Y:S05]  /*d3a0*/  BSYNC B1 ;  /* 0x0000000000017941 */ /* 0x000fea0003800000 */
.L_x_10872:
        /* <DEDUP_REMOVED lines=11> */
.L_x_10876:
[----:B------:R-:W-:Y:S01]  /*d460*/  IMAD.MOV.U32 R7, RZ, RZ, R10 ;  /* 0x000000ffff077224 */ /* 0x000fe200078e000a */
[----:B------:R-:W-:Y:S01]  /*d470*/  PRMT R9, R9, 0x5410, R11 ;  /* 0x0000541009097816 */ /* 0x000fe2000000000b */
[----:B------:R-:W-:Y:S01]  /*d480*/  IMAD.MOV.U32 R66, RZ, RZ, R69 ;  /* 0x000000ffff427224 */ /* 0x000fe200078e0045 */
[----:B------:R-:W-:Y:S02]  /*d490*/  PRMT R87, R87, 0x7632, R87 ;  /* 0x0000763257577816 */ /* 0x000fe40000000057 */
.L_x_10877:
[----:B------:R-:W-:Y:S05]  /*d4a0*/  BSYNC B1 ;  /* 0x0000000000017941 */ /* 0x000fea0003800000 */
.L_x_10875:
        /* <DEDUP_REMOVED lines=11> */
.L_x_10879:
[----:B------:R-:W-:Y:S01]  /*d560*/  IMAD.MOV.U32 R10, RZ, RZ, R7 ;  /* 0x000000ffff0a7224 */ /* 0x000fe200078e0007 */
[----:B------:R-:W-:Y:S01]  /*d570*/  PRMT R11, R11, 0x7610, R9 ;  /* 0x000076100b0b7816 */ /* 0x000fe20000000009 */
[----:B------:R-:W-:Y:S01]  /*d580*/  IMAD.MOV.U32 R69, RZ, RZ, R68 ;  /* 0x000000ffff457224 */ /* 0x000fe200078e0044 */
[----:B------:R-:W-:Y:S02]  /*d590*/  PRMT R87, R87, 0x5410, R86 ;  /* 0x0000541057577816 */ /* 0x000fe40000000056 */
.L_x_10880:
[----:B------:R-:W-:Y:S05]  /*d5a0*/  BSYNC B1 ;  /* 0x0000000000017941 */ /* 0x000fea0003800000 */
.L_x_10878:
        /* <DEDUP_REMOVED lines=11> */
.L_x_10882:
[----:B------:R-:W-:Y:S01]  /*d660*/  IMAD.MOV.U32 R7, RZ, RZ, R10 ;  /* 0x000000ffff077224 */ /* 0x000fe200078e000a */
[----:B------:R-:W-:Y:S01]  /*d670*/  PRMT R9, R9, 0x7610, R11 ;  /* 0x0000761009097816 */ /* 0x000fe2000000000b */
[----:B------:R-:W-:Y:S01]  /*d680*/  IMAD.MOV.U32 R68, RZ, RZ, R71 ;  /* 0x000000ffff447224 */ /* 0x000fe200078e0047 */
[----:B------:R-:W-:Y:S02]  /*d690*/  PRMT R86, R86, 0x7632, R86 ;  /* 0x0000763256567816 */ /* 0x000fe40000000056 */
.L_x_10883:
[----:B------:R-:W-:Y:S05]  /*d6a0*/  BSYNC B1 ;  /* 0x0000000000017941 */ /* 0x000fea0003800000 */
.L_x_10881:
        /* <DEDUP_REMOVED lines=11> */
.L_x_10885:
[----:B------:R-:W-:Y:S01]  /*d760*/  IMAD.MOV.U32 R10, RZ, RZ, R7 ;  /* 0x000000ffff0a7224 */ /* 0x000fe200078e0007 */
[----:B------:R-:W-:Y:S01]  /*d770*/  PRMT R11, R11, 0x7610, R9 ;  /* 0x000076100b0b7816 */ /* 0x000fe20000000009 */
[----:B------:R-:W-:Y:S01]  /*d780*/  IMAD.MOV.U32 R71, RZ, RZ, R70 ;  /* 0x000000ffff477224 */ /* 0x000fe200078e0046 */
[----:B------:R-:W-:Y:S02]  /*d790*/  PRMT R86, R86, 0x5410, R0 ;  /* 0x0000541056567816 */ /* 0x000fe40000000000 */
.L_x_10886:
[----:B------:R-:W-:Y:S05]  /*d7a0*/  BSYNC B1 ;  /* 0x0000000000017941 */ /* 0x000fea0003800000 */
.L_x_10884:
        /* <DEDUP_REMOVED lines=11> */
.L_x_10888:
[----:B------:R-:W-:Y:S01]  /*d860*/  IMAD.MOV.U32 R7, RZ, RZ, R10 ;  /* 0x000000ffff077224 */ /* 0x000fe200078e000a */
[----:B------:R-:W-:Y:S01]  /*d870*/  PRMT R9, R9, 0x7610, R11 ;  /* 0x0000761009097816 */ /* 0x000fe2000000000b */
[----:B------:R-:W-:Y:S01]  /*d880*/  IMAD.MOV.U32 R70, RZ, RZ, R73 ;  /* 0x000000ffff467224 */ /* 0x000fe200078e0049 */
[----:B------:R-:W-:Y:S02]  /*d890*/  PRMT R0, R0, 0x7632, R0 ;  /* 0x0000763200007816 */ /* 0x000fe40000000000 */
.L_x_10889:
[----:B------:R-:W-:Y:S05]  /*d8a0*/  BSYNC B1 ;  /* 0x0000000000017941 */ /* 0x000fea0003800000 */
.L_x_10887:
        /* <DEDUP_REMOVED lines=11> */
.L_x_10891:
[----:B------:R-:W-:Y:S01]  /*d960*/  IMAD.MOV.U32 R10, RZ, RZ, R7 ;  /* 0x000000ffff0a7224 */ /* 0x000fe200078e0007 */
[----:B------:R-:W-:Y:S01]  /*d970*/  PRMT R11, R11, 0x7610, R9 ;  /* 0x000076100b0b7816 */ /* 0x000fe20000000009 */
[----:B------:R-:W-:Y:S01]  /*d980*/  IMAD.MOV.U32 R73, RZ, RZ, R72 ;  /* 0x000000ffff497224 */ /* 0x000fe200078e0048 */
[----:B------:R-:W-:Y:S02]  /*d990*/  PRMT R0, R0, 0x7610, R88 ;  /* 0x0000761000007816 */ /* 0x000fe40000000058 */
.L_x_10892:
[----:B------:R-:W-:Y:S05]  /*d9a0*/  BSYNC B1 ;  /* 0x0000000000017941 */ /* 0x000fea0003800000 */
.L_x_10890:
        /* <DEDUP_REMOVED lines=11> */
.L_x_10894:
[----:B------:R-:W-:Y:S01]  /*da60*/  IMAD.MOV.U32 R7, RZ, RZ, R10 ;  /* 0x000000ffff077224 */ /* 0x000fe200078e000a */
[----:B------:R-:W-:Y:S01]  /*da70*/  PRMT R9, R9, 0x7610, R11 ;  /* 0x0000761009097816 */ /* 0x000fe2000000000b */
[----:B------:R-:W-:Y:S01]  /*da80*/  IMAD.MOV.U32 R72, RZ, RZ, R75 ;  /* 0x000000ffff487224 */ /* 0x000fe200078e004b */
[----:B------:R-:W-:Y:S02]  /*da90*/  PRMT R88, R88, 0x7610, R96 ;  /* 0x0000761058587816 */ /* 0x000fe40000000060 */
.L_x_10895:
[----:B------:R-:W-:Y:S05]  /*daa0*/  BSYNC B1 ;  /* 0x0000000000017941 */ /* 0x000fea0003800000 */
.L_x_10893:
        /* <DEDUP_REMOVED lines=11> */
.L_x_10897:
[----:B------:R-:W-:Y:S01]  /*db60*/  IMAD.MOV.U32 R10, RZ, RZ, R7 ;  /* 0x000000ffff0a7224 */ /* 0x000fe200078e0007 */
[----:B------:R-:W-:Y:S01]  /*db70*/  PRMT R9, R9, 0x7632, R9 ;  /* 0x0000763209097816 */ /* 0x000fe20000000009 */
[----:B------:R-:W-:Y:S01]  /*db80*/  IMAD.MOV.U32 R75, RZ, RZ, R74 ;  /* 0x000000ffff4b7224 */ /* 0x000fe200078e004a */
[----:B------:R-:W-:Y:S02]  /*db90*/  PRMT R96, R96, 0x5410, R96 ;  /* 0x0000541060607816 */ /* 0x000fe40000000060 */
.L_x_10898:
[----:B------:R-:W-:Y:S05]  /*dba0*/  BSYNC B1 ;  /* 0x0000000000017941 */ /* 0x000fea0003800000 */
.L_x_10896:
        /* <DEDUP_REMOVED lines=11> */
.L_x_10900:
[----:B------:R-:W-:Y:S01]  /*dc60*/  IMAD.MOV.U32 R7, RZ, RZ, R10 ;  /* 0x000000ffff077224 */ /* 0x000fe200078e000a */
[----:B------:R-:W-:Y:S01]  /*dc70*/  PRMT R11, R9, 0x7610, R11 ;  /* 0x00007610090b7816 */ /* 0x000fe2000000000b */
[----:B------:R-:W-:Y:S01]  /*dc80*/  IMAD.MOV.U32 R74, RZ, RZ, R77 ;  /* 0x000000ffff4a7224 */ /* 0x000fe200078e004d */
[----:B------:R-:W-:Y:S02]  /*dc90*/  PRMT R96, R97, 0x7632, R96 ;  /* 0x0000763261607816 */ /* 0x000fe40000000060 */
.L_x_10901:
[----:B------:R-:W-:Y:S05]  /*dca0*/  BSYNC B1 ;  /* 0x0000000000017941 */ /* 0x000fea0003800000 */
.L_x_10899:
        /* <DEDUP_REMOVED lines=11> */
.L_x_10903:
[----:B------:R-:W-:Y:S01]  /*dd60*/  IMAD.MOV.U32 R10, RZ, RZ, R7 ;  /* 0x000000ffff0a7224 */ /* 0x000fe200078e0007 */
[----:B------:R-:W-:Y:S01]  /*dd70*/  PRMT R9, R9, 0x5410, R11 ;  /* 0x0000541009097816 */ /* 0x000fe2000000000b */
[----:B------:R-:W-:Y:S01]  /*dd80*/  IMAD.MOV.U32 R77, RZ, RZ, R76 ;  /* 0x000000ffff4d7224 */ /* 0x000fe200078e004c */
[----:B------:R-:W-:Y:S02]  /*dd90*/  PRMT R97, R97, 0x5410, R97 ;  /* 0x0000541061617816 */ /* 0x000fe40000000061 */
.L_x_10904:
[----:B------:R-:W-:Y:S05]  /*dda0*/  BSYNC B1 ;  /* 0x0000000000017941 */ /* 0x000fea0003800000 */
.L_x_10902:
        /* <DEDUP_REMOVED lines=11> */
.L_x_10906:
[----:B------:R-:W-:Y:S01]  /*de60*/  IMAD.MOV.U32 R7, RZ, RZ, R10 ;  /* 0x000000ffff077224 */ /* 0x000fe200078e000a */
[----:B------:R-:W-:Y:S01]  /*de70*/  PRMT R11, R11, 0x7610, R9 ;  /* 0x000076100b0b7816 */ /* 0x000fe20000000009 */
[----:B------:R-:W-:Y:S01]  /*de80*/  IMAD.MOV.U32 R76, RZ, RZ, R79 ;  /* 0x000000ffff4c7224 */ /* 0x000fe200078e004f */
[----:B------:R-:W-:Y:S02]  /*de90*/  PRMT R97, R98, 0x7632, R97 ;  /* 0x0000763262617816 */ /* 0x000fe40000000061 */
.L_x_10907:
[----:B------:R-:W-:Y:S05]  /*dea0*/  BSYNC B1 ;  /* 0x0000000000017941 */ /* 0x000fea0003800000 */
.L_x_10905:
        /* <DEDUP_REMOVED lines=11> */
.L_x_10909:
[----:B------:R-:W-:Y:S01]  /*df60*/  IMAD.MOV.U32 R10, RZ, RZ, R7 ;  /* 0x000000ffff0a7224 */ /* 0x000fe200078e0007 */
[----:B------:R-:W-:Y:S01]  /*df70*/  PRMT R9, R11, 0x7632, R9 ;  /* 0x000076320b097816 */ /* 0x000fe20000000009 */
[----:B------:R-:W-:Y:S01]  /*df80*/  IMAD.MOV.U32 R79, RZ, RZ, R78 ;  /* 0x000000ffff4f7224 */ /* 0x000fe200078e004e */
[----:B------:R-:W-:Y:S02]  /*df90*/  PRMT R98, R98, 0x5410, R98 ;  /* 0x0000541062627816 */ /* 0x000fe40000000062 */
.L_x_10910:
[----:B------:R-:W-:Y:S05]  /*dfa0*/  BSYNC B1 ;  /* 0x0000000000017941 */ /* 0x000fea0003800000 */
.L_x_10908:
        /* <DEDUP_REMOVED lines=11> */
.L_x_10912:
[----:B------:R-:W-:Y:S01]  /*e060*/  IMAD.MOV.U32 R7, RZ, RZ, R10 ;  /* 0x000000ffff077224 */ /* 0x000fe200078e000a */
[----:B------:R-:W-:Y:S01]  /*e070*/  PRMT R11, R9, 0x7610, R11 ;  /* 0x00007610090b7816 */ /* 0x000fe2000000000b */
[----:B------:R-:W-:Y:S01]  /*e080*/  IMAD.MOV.U32 R78, RZ, RZ, R81 ;  /* 0x000000ffff4e7224 */ /* 0x000fe200078e0051 */
[----:B------:R-:W-:Y:S02]  /*e090*/  PRMT R98, R99, 0x7632, R98 ;  /* 0x0000763263627816 */ /* 0x000fe40000000062 */
.L_x_10913:
[----:B------:R-:W-:Y:S05]  /*e0a0*/  BSYNC B1 ;  /* 0x0000000000017941 */ /* 0x000fea0003800000 */
.L_x_10911:
        /* <DEDUP_REMOVED lines=11> */
.L_x_10915:
[----:B------:R-:W-:Y:S01]  /*e160*/  IMAD.MOV.U32 R10, RZ, RZ, R7 ;  /* 0x000000ffff0a7224 */ /* 0x000fe200078e0007 */
[----:B------:R-:W-:Y:S01]  /*e170*/  PRMT R9, R9, 0x5410, R11 ;  /* 0x0000541009097816 */ /* 0x000fe2000000000b */
[----:B------:R-:W-:Y:S01]  /*e180*/  IMAD.MOV.U32 R81, RZ, RZ, R80 ;  /* 0x000000ffff517224 */ /* 0x000fe200078e0050 */
[----:B------:R-:W-:Y:S02]  /*e190*/  PRMT R99, R99, 0x5410, R99 ;  /* 0x0000541063637816 */ /* 0x000fe40000000063 */
.L_x_10916:
[----:B------:R-:W-:Y:S05]  /*e1a0*/  BSYNC B1 ;  /* 0x0000000000017941 */ /* 0x000fea0003800000 */
.L_x_10914:
        /* <DEDUP_REMOVED lines=11> */
.L_x_10918:
[----:B------:R-:W-:Y:S01]  /*e260*/  IMAD.MOV.U32 R7, RZ, RZ, R10 ;  /* 0x000000ffff077224 */ /* 0x000fe200078e000a */
[----:B------:R-:W-:Y:S01]  /*e270*/  PRMT R11, R11, 0x7610, R9 ;  /* 0x000076100b0b7816 */ /* 0x000fe20000000009 */
[----:B------:R-:W-:Y:S01]  /*e280*/  IMAD.MOV.U32 R80, RZ, RZ, R83 ;  /* 0x000000ffff507224 */ /* 0x000fe200078e0053 */
[----:B------:R-:W-:Y:S02]  /*e290*/  PRMT R99, R100, 0x7632, R99 ;  /* 0x0000763264637816 */ /* 0x000fe40000000063 */
.L_x_10919:
[----:B------:R-:W-:Y:S05]  /*e2a0*/  BSYNC B1 ;  /* 0x0000000000017941 */ /* 0x000fea0003800000 */
.L_x_10917:
        /* <DEDUP_REMOVED lines=11> */
.L_x_10921:
[----:B------:R-:W-:Y:S01]  /*e360*/  IMAD.MOV.U32 R83, RZ, RZ, R82 ;  /* 0x000000ffff537224 */ /* 0x000fe200078e0052 */
[C---:B------:R-:W-:Y:S01]  /*e370*/  PRMT R100, R11.reuse, 0x5432, R100 ;  /* 0x000054320b647816 */ /* 0x040fe20000000064 */
[--C-:B------:R-:W-:Y:S01]  /*e380*/  IMAD.MOV.U32 R9, RZ, RZ, R7.reuse ;  /* 0x000000ffff097224 */ /* 0x100fe200078e0007 */
[----:B------:R-:W-:Y:S01]  /*e390*/  PRMT R10, R11, 0x7632, R10 ;  /* 0x000076320b0a7816 */ /* 0x000fe2000000000a */
[----:B------:R-:W-:Y:S02]  /*e3a0*/  IMAD.MOV.U32 R82, RZ, RZ, R7 ;  /* 0x000000ffff527224 */ /* 0x000fe400078e0007 */
.L_x_10922:
[----:B------:R-:W-:Y:S05]  /*e3b0*/  BSYNC B1 ;  /* 0x0000000000017941 */ /* 0x000fea0003800000 */
.L_x_10920:
[----:B------:R-:W-:Y:S02]  /*e3c0*/  IADD3 R4, R4, 0x4, RZ ;  /* 0x0000000404047810 */ /* 0x000fe40007ffe0ff */
[----:B------:R-:W-:Y:S01]  /*e3d0*/  IADD3 R2, R2, 0x2, RZ ;  /* 0x0000000202027810 */ /* 0x000fe20007ffe0ff */
[----:B------:R-:W-:Y:S01]  /*e3e0*/  @!P1 CALL.REL.NOINC `(.L_x_10923) ;  /* 0x0000001000009944 */ /* 0x000fe20003c00000 */
[----:B------:R-:W-:Y:S05]  /*e3f0*/  BRA `(.L_x_10924) ;  /* 0xffffe02000007947 */ /* 0x000fea000383ffff */
.L_x_10923:
[----:B------:R-:W-:Y:S01]  /*e400*/  FADD.FTZ R3, R3, R8 ;  /* 0x0000000803037221 */ /* 0x000fe20000010000 */
[----:B------:R-:W-:Y:S01]  /*e410*/  PRMT R100, R10, 0x7610, R100 ;  /* 0x000076100a647816 */ /* 0x000fe20000000064 */
[----:B------:R-:W-:Y:S02]  /*e420*/  IMAD.MOV.U32 R2, RZ, RZ, R6 ;  /* 0x000000ffff027224 */ /* 0x000fe400078e0006 */
[----:B------:R-:W-:-:S02]  /*e430*/  IMAD.MOV.U32 R82, RZ, RZ, R9 ;  /* 0x000000ffff527224 */ /* 0x000fc400078e0009 */
.L_x_10829:
[----:B------:R-:W-:Y:S05]  /*e440*/  BSYNC B0 ;  /* 0x0000000000007941 */ /* 0x000fea0003800000 */
.L_x_10828:
        /* <DEDUP_REMOVED lines=94> */
.L_x_11021:
        /* <DEDUP_REMOVED lines=20> */
.L_x_10928:
[----:B------:R-:W-:Y:S01]  /*eb70*/  IMAD.MOV.U32 R10, RZ, RZ, R53 ;  /* 0x000000ffff0a7224 */ /* 0x000fe200078e0035 */
[--C-:B------:R-:W-:Y:S01]  /*eb80*/  PRMT R7, R7, 0x7610, R95.reuse ;  /* 0x0000761007077816 */ /* 0x100fe2000000005f */
[----:B------:R-:W-:Y:S01]  /*eb90*/  IMAD.MOV.U32 R53, RZ, RZ, R52 ;  /* 0x000000ffff357224 */ /* 0x000fe200078e0034 */
[----:B------:R-:W-:Y:S02]  /*eba0*/  PRMT R95, R95, 0x5410, R95 ;  /* 0x000054105f5f7816 */ /* 0x000fe4000000005f */
.L_x_10929:
[----:B------:R-:W-:Y:S05]  /*ebb0*/  BSYNC B1 ;  /* 0x0000000000017941 */ /* 0x000fea0003800000 */
.L_x_10927:
        /* <DEDUP_REMOVED lines=11> */
.L_x_10931:
[----:B------:R-:W-:Y:S01]  /*ec70*/  IMAD.MOV.U32 R9, RZ, RZ, R10 ;  /* 0x000000ffff097224 */ /* 0x000fe200078e000a */
[----:B------:R-:W-:Y:S01]  /*ec80*/  PRMT R11, R11, 0x7610, R7 ;  /* 0x000076100b0b7816 */ /* 0x000fe20000000007 */
[----:B------:R-:W-:Y:S01]  /*ec90*/  IMAD.MOV.U32 R52, RZ, RZ, R55 ;  /* 0x000000ffff347224 */ /* 0x000fe200078e0037 */
[----:B------:R-:W-:Y:S02]  /*eca0*/  PRMT R95, R94, 0x7632, R95 ;  /* 0x000076325e5f7816 */ /* 0x000fe4000000005f */
.L_x_10932:
[----:B------:R-:W-:Y:S05]  /*ecb0*/  BSYNC B1 ;  /* 0x0000000000017941 */ /* 0x000fea0003800000 */
.L_x_10930:
        /* <DEDUP_REMOVED lines=11> */
.L_x_10934:
[----:B------:R-:W-:Y:S01]  /*ed70*/  IMAD.MOV.U32 R10, RZ, RZ, R9 ;  /* 0x000000ffff0a7224 */ /* 0x000fe200078e0009 */
[----:B------:R-:W-:Y:S01]  /*ed80*/  PRMT R7, R11, 0x7632, R7 ;  /* 0x000076320b077816 */ /* 0x000fe20000000007 */
[----:B------:R-:W-:Y:S01]  /*ed90*/  IMAD.MOV.U32 R55, RZ, RZ, R54 ;  /* 0x000000ffff377224 */ /* 0x000fe200078e0036 */
[----:B------:R-:W-:Y:S02]  /*eda0*/  PRMT R94, R94, 0x5410, R94 ;  /* 0x000054105e5e7816 */ /* 0x000fe4000000005e */
.L_x_10935:
[----:B------:R-:W-:Y:S05]  /*edb0*/  BSYNC B1 ;  /* 0x0000000000017941 */ /* 0x000fea0003800000 */
.L_x_10933:
        /* <DEDUP_REMOVED lines=11> */
.L_x_10937:
[----:B------:R-:W-:Y:S01]  /*ee70*/  IMAD.MOV.U32 R9, RZ, RZ, R10 ;  /* 0x000000ffff097224 */ /* 0x000fe200078e000a */
[----:B------:R-:W-:Y:S01]  /*ee80*/  PRMT R11, R7, 0x7610, R11 ;  /* 0x00007610070b7816 */ /* 0x000fe2000000000b */
[----:B------:R-:W-:Y:S01]  /*ee90*/  IMAD.MOV.U32 R54, RZ, RZ, R57 ;  /* 0x000000ffff367224 */ /* 0x000fe200078e0039 */
[----:B------:R-:W-:Y:S02]  /*eea0*/  PRMT R94, R93, 0x7632, R94 ;  /* 0x000076325d5e7816 */ /* 0x000fe4000000005e */
.L_x_10938:
[----:B------:R-:W-:Y:S05]  /*eeb0*/  BSYNC B1 ;  /* 0x0000000000017941 */ /* 0x000fea0003800000 */
.L_x_10936:
        /* <DEDUP_REMOVED lines=11> */
.L_x_10940:
[----:B------:R-:W-:Y:S01]  /*ef70*/  IMAD.MOV.U32 R10, RZ, RZ, R9 ;  /* 0x000000ffff0a7224 */ /* 0x000fe200078e0009 */
[----:B------:R-:W-:Y:S01]  /*ef80*/  PRMT R7, R7, 0x5410, R11 ;  /* 0x0000541007077816 */ /* 0x000fe2000000000b */
[----:B------:R-:W-:Y:S01]  /*ef90*/  IMAD.MOV.U32 R57, RZ, RZ, R56 ;  /* 0x000000ffff397224 */ /* 0x000fe200078e0038 */
[----:B------:R-:W-:Y:S02]  /*efa0*/  PRMT R93, R93, 0x5410, R93 ;  /* 0x000054105d5d7816 */ /* 0x000fe4000000005d */
.L_x_10941:
[----:B------:R-:W-:Y:S05]  /*efb0*/  BSYNC B1 ;  /* 0x0000000000017941 */ /* 0x000fea0003800000 */
.L_x_10939:
        /* <DEDUP_REMOVED lines=11> */
.L_x_10943:
[----:B------:R-:W-:Y:S01]  /*f070*/  IMAD.MOV.U32 R9, RZ, RZ, R10 ;  /* 0x000000ffff097224 */ /* 0x000fe200078e000a */
[----:B------:R-:W-:Y:S01]  /*f080*/  PRMT R11, R11, 0x7610, R7 ;  /* 0x000076100b0b7816 */ /* 0x000fe20000000007 */
[----:B------:R-:W-:Y:S01]  /*f090*/  IMAD.MOV.U32 R56, RZ, RZ, R59 ;  /* 0x000000ffff387224 */ /* 0x000fe200078e003b */
[----:B------:R-:W-:Y:S02]  /*f0a0*/  PRMT R93, R92, 0x7632, R93 ;  /* 0x000076325c5d7816 */ /* 0x000fe4000000005d */
.L_x_10944:
[----:B------:R-:W-:Y:S05]  /*f0b0*/  BSYNC B1 ;  /* 0x0000000000017941 */ /* 0x000fea0003800000 */
.L_x_10942:
        /* <DEDUP_REMOVED lines=11> */
.L_x_10946:
[----:B------:R-:W-:Y:S01]  /*f170*/  IMAD.MOV.U32 R10, RZ, RZ, R9 ;  /* 0x000000ffff0a7224 */ /* 0x000fe200078e0009 */
[----:B------:R-:W-:Y:S01]  /*f180*/  PRMT R7, R11, 0x7632, R7 ;  /* 0x000076320b077816 */ /* 0x000fe20000000007 */
[----:B------:R-:W-:Y:S01]  /*f190*/  IMAD.MOV.U32 R59, RZ, RZ, R58 ;  /* 0x000000ffff3b7224 */ /* 0x000fe200078e003a */
[----:B------:R-:W-:Y:S02]  /*f1a0*/  PRMT R92, R92, 0x5410, R92 ;  /* 0x000054105c5c7816 */ /* 0x000fe4000000005c */
.L_x_10947:
[----:B------:R-:W-:Y:S05]  /*f1b0*/  BSYNC B1 ;  /* 0x0000000000017941 */ /* 0x000fea0003800000 */
.L_x_10945:
        /* <DEDUP_REMOVED lines=11> */
.L_x_10949:
[----:B------:R-:W-:Y:S01]  /*f270*/  IMAD.MOV.U32 R9, RZ, RZ, R10 ;  /* 0x000000ffff097224 */ /* 0x000fe200078e000a */
[----:B------:R-:W-:Y:S01]  /*f280*/  PRMT R11, R7, 0x7610, R11 ;  /* 0x00007610070b7816 */ /* 0x000fe2000000000b */
[----:B------:R-:W-:Y:S01]  /*f290*/  IMAD.MOV.U32 R58, RZ, RZ, R61 ;  /* 0x000000ffff3a7224 */ /* 0x000fe200078e003d */
[----:B------:R-:W-:Y:S02]  /*f2a0*/  PRMT R92, R91, 0x7632, R92 ;  /* 0x000076325b5c7816 */ /* 0x000fe4000000005c */
.L_x_10950:
[----:B------:R-:W-:Y:S05]  /*f2b0*/  BSYNC B1 ;  /* 0x0000000000017941 */ /* 0x000fea0003800000 */
.L_x_10948:
        /* <DEDUP_REMOVED lines=11> */
.L_x_10952:
[----:B------:R-:W-:Y:S01]  /*f370*/  IMAD.MOV.U32 R10, RZ, RZ, R9 ;  /* 0x000000ffff0a7224 */ /* 0x000fe200078e0009 */
[----:B------:R-:W-:Y:S01]  /*f380*/  PRMT R7, R7, 0x5410, R11 ;  /* 0x0000541007077816 */ /* 0x000fe2000000000b */
[----:B------:R-:W-:Y:S01]  /*f390*/  IMAD.MOV.U32 R61, RZ, RZ, R60 ;  /* 0x000000ffff3d7224 */ /* 0x000fe200078e003c */
[----:B------:R-:W-:Y:S02]  /*f3a0*/  PRMT R91, R91, 0x5410, R91 ;  /* 0x000054105b5b7816 */ /* 0x000fe4000000005b */
.L_x_10953:
[----:B------:R-:W-:Y:S05]  /*f3b0*/  BSYNC B1 ;  /* 0x0000000000017941 */ /* 0x000fea0003800000 */
.L_x_10951:
        /* <DEDUP_REMOVED lines=11> */
.L_x_10955:
[----:B------:R-:W-:Y:S01]  /*f470*/  IMAD.MOV.U32 R9, RZ, RZ, R10 ;  /* 0x000000ffff097224 */ /* 0x000fe200078e000a */
[----:B------:R-:W-:Y:S01]  /*f480*/  PRMT R11, R11, 0x7610, R7 ;  /* 0x000076100b0b7816 */ /* 0x000fe20000000007 */
[----:B------:R-:W-:Y:S01]  /*f490*/  IMAD.MOV.U32 R60, RZ, RZ, R63 ;  /* 0x000000ffff3c7224 */ /* 0x000fe200078e003f */
[----:B------:R-:W-:Y:S02]  /*f4a0*/  PRMT R91, R90, 0x7632, R91 ;  /* 0x000076325a5b7816 */ /* 0x000fe4000000005b */
.L_x_10956:
[----:B------:R-:W-:Y:S05]  /*f4b0*/  BSYNC B1 ;  /* 0x0000000000017941 */ /* 0x000fea0003800000 */
.L_x_10954:
        /* <DEDUP_REMOVED lines=11> */
.L_x_10958:
[----:B------:R-:W-:Y:S01]  /*f570*/  IMAD.MOV.U32 R10, RZ, RZ, R9 ;  /* 0x000000ffff0a7224 */ /* 0x000fe200078e0009 */
[----:B------:R-:W-:Y:S01]  /*f580*/  PRMT R7, R11, 0x7632, R7 ;  /* 0x000076320b077816 */ /* 0x000fe20000000007 */
[----:B------:R-:W-:Y:S01]  /*f590*/  IMAD.MOV.U32 R63, RZ, RZ, R62 ;  /* 0x000000ffff3f7224 */ /* 0x000fe200078e003e */
[----:B------:R-:W-:Y:S02]  /*f5a0*/  PRMT R90, R90, 0x5410, R90 ;  /* 0x000054105a5a7816 */ /* 0x000fe4000000005a */
.L_x_10959:
[----:B------:R-:W-:Y:S05]  /*f5b0*/  BSYNC B1 ;  /* 0x0000000000017941 */ /* 0x000fea0003800000 */
.L_x_10957:
        /* <DEDUP_REMOVED lines=11> */
.L_x_10961:
[----:B------:R-:W-:Y:S01]  /*f670*/  IMAD.MOV.U32 R9, RZ, RZ, R10 ;  /* 0x000000ffff097224 */ /* 0x000fe200078e000a */
[----:B------:R-:W-:Y:S01]  /*f680*/  PRMT R11, R7, 0x7610, R11 ;  /* 0x00007610070b7816 */ /* 0x000fe2000000000b */
[----:B------:R-:W-:Y:S01]  /*f690*/  IMAD.MOV.U32 R62, RZ, RZ, R65 ;  /* 0x000000ffff3e7224 */ /* 0x000fe200078e0041 */
[----:B------:R-:W-:Y:S02]  /*f6a0*/  PRMT R90, R89, 0x7632, R90 ;  /* 0x00007632595a7816 */ /* 0x000fe4000000005a */
.L_x_10962:
[----:B------:R-:W-:Y:S05]  /*f6b0*/  BSYNC B1 ;  /* 0x0000000000017941 */ /* 0x000fea0003800000 */
.L_x_10960:
        /* <DEDUP_REMOVED lines=11> */
.L_x_10964:
[----:B------:R-:W-:Y:S01]  /*f770*/  IMAD.MOV.U32 R10, RZ, RZ, R9 ;  /* 0x000000ffff0a7224 */ /* 0x000fe200078e0009 */
[----:B------:R-:W-:Y:S01]  /*f780*/  PRMT R7, R7, 0x5410, R11 ;  /* 0x0000541007077816 */ /* 0x000fe2000000000b */
[----:B------:R-:W-:Y:S01]  /*f790*/  IMAD.MOV.U32 R65, RZ, RZ, R64 ;  /* 0x000000ffff417224 */ /* 0x000fe200078e0040 */
[----:B------:R-:W-:Y:S02]  /*f7a0*/  PRMT R89, R89, 0x5410, R89 ;  /* 0x0000541059597816 */ /* 0x000fe40000000059 */
.L_x_10965:
[----:B------:R-:W-:Y:S05]  /*f7b0*/  BSYNC B1 ;  /* 0x0000000000017941 */ /* 0x000fea0003800000 */
.L_x_10963:
        /* <DEDUP_REMOVED lines=11> */
.L_x_10967:
[----:B------:R-:W-:Y:S01]  /*f870*/  IMAD.MOV.U32 R9, RZ, RZ, R10 ;  /* 0x000000ffff097224 */ /* 0x000fe200078e000a */
[----:B------:R-:W-:Y:S01]  /*f880*/  PRMT R7, R7, 0x7632, R7 ;  /* 0x0000763207077816 */ /* 0x000fe20000000007 */
[----:B------:R-:W-:Y:S01]  /*f890*/  IMAD.MOV.U32 R64, RZ, RZ, R67 ;  /* 0x000000ffff407224 */ /* 0x000fe200078e0043 */
[----:B------:R-:W-:Y:S02]  /*f8a0*/  PRMT R89, R88, 0x7610, R89 ;  /* 0x0000761058597816 */ /* 0x000fe40000000059 */
.L_x_10968:
[----:B------:R-:W-:Y:S05]  /*f8b0*/  BSYNC B1 ;  /* 0x0000000000017941 */ /* 0x000fea0003800000 */
.L_x_10966:
        /* <DEDUP_REMOVED lines=11> */
.L_x_10970:
[----:B------:R-:W-:Y:S01]  /*f970*/  IMAD.MOV.U32 R10, RZ, RZ, R9 ;  /* 0x000000ffff0a7224 */ /* 0x000fe200078e0009 */
[----:B------:R-:W-:Y:S01]  /*f980*/  PRMT R11, R7, 0x7610, R11 ;  /* 0x00007610070b7816 */ /* 0x000fe2000000000b */
[----:B------:R-:W-:Y:S01]  /*f990*/  IMAD.MOV.U32 R67, RZ, RZ, R66 ;  /* 0x000000ffff437224 */ /* 0x000fe200078e0042 */
[----:B------:R-:W-:Y:S02]  /*f9a0*/  PRMT R88, R87, 0x7610, R88 ;  /* 0x0000761057587816 */ /* 0x000fe40000000058 */
.L_x_10971:
[----:B------:R-:W-:Y:S05]  /*f9b0*/  BSYNC B1 ;  /* 0x0000000000017941 */ /* 0x000fea0003800000 */
.L_x_10969:
        /* <DEDUP_REMOVED lines=11> */
.L_x_10973:
[----:B------:R-:W-:Y:S01]  /*fa70*/  IMAD.MOV.U32 R7, RZ, RZ, R10 ;  /* 0x000000ffff077224 */ /* 0x000fe200078e000a */
[----:B------:R-:W-:Y:S01]  /*fa80*/  PRMT R9, R9, 0x5410, R11 ;  /* 0x0000541009097816 */ /* 0x000fe2000000000b */
[----:B------:R-:W-:Y:S01]  /*fa90*/  IMAD.MOV.U32 R66, RZ, RZ, R69 ;  /* 0x000000ffff427224 */ /* 0x000fe200078e0045 */
[----:B------:R-:W-:Y:S02]  /*faa0*/  PRMT R87, R87, 0x7632, R87 ;  /* 0x0000763257577816 */ /* 0x000fe40000000057 */
.L_x_10974:
[----:B------:R-:W-:Y:S05]  /*fab0*/  BSYNC B1 ;  /* 0x0000000000017941 */ /* 0x000fea0003800000 */
.L_x_10972:
        /* <DEDUP_REMOVED lines=11> */
.L_x_10976:
[----:B------:R-:W-:Y:S01]  /*fb70*/  IMAD.MOV.U32 R10, RZ, RZ, R7 ;  /* 0x000000ffff0a7224 */ /* 0x000fe200078e0007 */
[----:B------:R-:W-:Y:S01]  /*fb80*/  PRMT R11, R11, 0x7610, R9 ;  /* 0x000076100b0b7816 */ /* 0x000fe20000000009 */
[----:B------:R-:W-:Y:S01]  /*fb90*/  IMAD.MOV.U32 R69, RZ, RZ, R68 ;  /* 0x000000ffff457224 */ /* 0x000fe200078e0044 */
[----:B------:R-:W-:Y:S02]  /*fba0*/  PRMT R87, R87, 0x5410, R86 ;  /* 0x0000541057577816 */ /* 0x000fe40000000056 */
.L_x_10977:
[----:B------:R-:W-:Y:S05]  /*fbb0*/  BSYNC B1 ;  /* 0x0000000000017941 */ /* 0x000fea0003800000 */
.L_x_10975:
        /* <DEDUP_REMOVED lines=11> */
.L_x_10979:
[----:B------:R-:W-:Y:S01]  /*fc70*/  IMAD.MOV.U32 R7, RZ, RZ, R10 ;  /* 0x000000ffff077224 */ /* 0x000fe200078e000a */
[----:B------:R-:W-:Y:S01]  /*fc80*/  PRMT R9, R9, 0x7610, R11 ;  /* 0x0000761009097816 */ /* 0x000fe2000000000b */
[----:B------:R-:W-:Y:S01]  /*fc90*/  IMAD.MOV.U32 R68, RZ, RZ, R71 ;  /* 0x000000ffff447224 */ /* 0x000fe200078e0047 */
[----:B------:R-:W-:Y:S02]  /*fca0*/  PRMT R86, R86, 0x7632, R86 ;  /* 0x0000763256567816 */ /* 0x000fe40000000056 */
.L_x_10980:
[----:B------:R-:W-:Y:S05]  /*fcb0*/  BSYNC B1 ;  /* 0x0000000000017941 */ /* 0x000fea0003800000 */
.L_x_10978:
        /* <DEDUP_REMOVED lines=11> */
.L_x_10982:
[----:B------:R-:W-:Y:S01]  /*fd70*/  IMAD.MOV.U32 R10, RZ, RZ, R7 ;  /* 0x000000ffff0a7224 */ /* 0x000fe200078e0007 */
[----:B------:R-:W-:Y:S01]  /*fd80*/  PRMT R11, R11, 0x7610, R9 ;  /* 0x000076100b0b7816 */ /* 0x000fe20000000009 */
[----:B------:R-:W-:Y:S01]  /*fd90*/  IMAD.MOV.U32 R71, RZ, RZ, R70 ;  /* 0x000000ffff477224 */ /* 0x000fe200078e0046 */
[----:B------:R-:W-:Y:S02]  /*fda0*/  PRMT R86, R86, 0x5410, R0 ;  /* 0x0000541056567816 */ /* 0x000fe40000000000 */
.L_x_10983:
[----:B------:R-:W-:Y:S05]  /*fdb0*/  BSYNC B1 ;  /* 0x0000000000017941 */ /* 0x000fea0003800000 */
.L_x_10981:
        /* <DEDUP_REMOVED lines=11> */
.L_x_10985:
[----:B------:R-:W-:Y:S01]  /*fe70*/  IMAD.MOV.U32 R7, RZ, RZ, R10 ;  /* 0x000000ffff077224 */ /* 0x000fe200078e000a */
[----:B------:R-:W-:Y:S01]  /*fe80*/  PRMT R9, R9, 0x7610, R11 ;  /* 0x0000761009097816 */ /* 0x000fe2000000000b */
[----:B------:R-:W-:Y:S01]  /*fe90*/  IMAD.MOV.U32 R70, RZ, RZ, R73 ;  /* 0x000000ffff467224 */ /* 0x000fe200078e0049 */
[----:B------:R-:W-:Y:S02]  /*fea0*/  PRMT R0, R0, 0x7632, R0 ;  /* 0x0000763200007816 */ /* 0x000fe40000000000 */
.L_x_10986:
[----:B------:R-:W-:Y:S05]  /*feb0*/  BSYNC B1 ;  /* 0x0000000000017941 */ /* 0x000fea0003800000 */
.L_x_10984:
        /* <DEDUP_REMOVED lines=11> */
.L_x_10988:
[----:B------:R-:W-:Y:S01]  /*ff70*/  IMAD.MOV.U32 R10, RZ, RZ, R7 ;  /* 0x000000ffff0a7224 */ /* 0x000fe200078e0007 */
[----:B------:R-:W-:Y:S01]  /*ff80*/  PRMT R11, R11, 0x7610, R9 ;  /* 0x000076100b0b7816 */ /* 0x000fe20000000009 */
[----:B------:R-:W-:Y:S01]  /*ff90*/  IMAD.MOV.U32 R73, RZ, RZ, R72 ;  /* 0x000000ffff497224 */ /* 0x000fe200078e0048 */
[----:B------:R-:W-:Y:S02]  /*ffa0*/  PRMT R0, R0, 0x7610, R88 ;  /* 0x0000761000007816 */ /* 0x000fe40000000058 */
.L_x_10989:
[----:B------:R-:W-:Y:S05]  /*ffb0*/  BSYNC B1 ;  /* 0x0000000000017941 */ /* 0x000fea0003800000 */
.L_x_10987:
        /* <DEDUP_REMOVED lines=11> */
.L_x_10991:
[----:B------:R-:W-:Y:S01]  /*10070*/  IMAD.MOV.U32 R7, RZ, RZ, R10 ;  /* 0x000000ffff077224 */ /* 0x000fe200078e000a */
[----:B------:R-:W-:Y:S01]  /*10080*/  PRMT R9, R9, 0x7610, R11 ;  /* 0x0000761009097816 */ /* 0x000fe2000000000b */
[----:B------:R-:W-:Y:S01]  /*10090*/  IMAD.MOV.U32 R72, RZ, RZ, R75 ;  /* 0x000000ffff487224 */ /* 0x000fe200078e004b */
[----:B------:R-:W-:Y:S02]  /*100a0*/  PRMT R88, R88, 0x7610, R96 ;  /* 0x0000761058587816 */ /* 0x000fe40000000060 */
.L_x_10992:
[----:B------:R-:W-:Y:S05]  /*100b0*/  BSYNC B1 ;  /* 0x0000000000017941 */ /* 0x000fea0003800000 */
.L_x_10990:
        /* <DEDUP_REMOVED lines=11> */
.L_x_10994:
[----:B------:R-:W-:Y:S01]  /*10170*/  IMAD.MOV.U32 R10, RZ, RZ, R7 ;  /* 0x000000ffff0a7224 */ /* 0x000fe200078e0007 */
[----:B------:R-:W-:Y:S01]  /*10180*/  PRMT R9, R9, 0x7632, R9 ;  /* 0x0000763209097816 */ /* 0x000fe20000000009 */
[----:B------:R-:W-:Y:S01]  /*10190*/  IMAD.MOV.U32 R75, RZ, RZ, R74 ;  /* 0x000000ffff4b7224 */ /* 0x000fe200078e004a */
[----:B------:R-:W-:Y:S02]  /*101a0*/  PRMT R96, R96, 0x5410, R96 ;  /* 0x0000541060607816 */ /* 0x000fe40000000060 */
.L_x_10995:
[----:B------:R-:W-:Y:S05]  /*101b0*/  BSYNC B1 ;  /* 0x0000000000017941 */ /* 0x000fea0003800000 */
.L_x_10993:
        /* <DEDUP_REMOVED lines=11> */
.L_x_10997:
[----:B------:R-:W-:Y:S01]  /*10270*/  IMAD.MOV.U32 R7, RZ, RZ, R10 ;  /* 0x000000ffff077224 */ /* 0x000fe200078e000a */
[----:B------:R-:W-:Y:S01]  /*10280*/  PRMT R11, R9, 0x7610, R11 ;  /* 0x00007610090b7816 */ /* 0x000fe2000000000b */
[----:B------:R-:W-:Y:S01]  /*10290*/  IMAD.MOV.U32 R74, RZ, RZ, R77 ;  /* 0x000000ffff4a7224 */ /* 0x000fe200078e004d */
[----:B------:R-:W-:Y:S02]  /*102a0*/  PRMT R96, R97, 0x7632, R96 ;  /* 0x0000763261607816 */ /* 0x000fe40000000060 */
.L_x_10998:
[----:B------:R-:W-:Y:S05]  /*102b0*/  BSYNC B1 ;  /* 0x0000000000017941 */ /* 0x000fea0003800000 */
.L_x_10996:
        /* <DEDUP_REMOVED lines=11> */
.L_x_11000:
[----:B------:R-:W-:Y:S01]  /*10370*/  IMAD.MOV.U32 R10, RZ, RZ, R7 ;  /* 0x000000ffff0a7224 */ /* 0x000fe200078e0007 */
[----:B------:R-:W-:Y:S01]  /*10380*/  PRMT R9, R9, 0x5410, R11 ;  /* 0x0000541009097816 */ /* 0x000fe2000000000b */
[----:B------:R-:W-:Y:S01]  /*10390*/  IMAD.MOV.U32 R77, RZ, RZ, R76 ;  /* 0x000000ffff4d7224 */ /* 0x000fe200078e004c */
[----:B------:R-:W-:Y:S02]  /*103a0*/  PRMT R97, R97, 0x5410, R97 ;  /* 0x0000541061617816 */ /* 0x000fe40000000061 */
.L_x_11001:
[----:B------:R-:W-:Y:S05]  /*103b0*/  BSYNC B1 ;  /* 0x0000000000017941 */ /* 0x000fea0003800000 */
.L_x_10999:
        /* <DEDUP_REMOVED lines=11> */
.L_x_11003:
[----:B------:R-:W-:Y:S01]  /*10470*/  IMAD.MOV.U32 R7, RZ, RZ, R10 ;  /* 0x000000ffff077224 */ /* 0x000fe200078e000a */
[----:B------:R-:W-:Y:S01]  /*10480*/  PRMT R11, R11, 0x7610, R9 ;  /* 0x000076100b0b7816 */ /* 0x000fe20000000009 */
[----:B------:R-:W-:Y:S01]  /*10490*/  IMAD.MOV.U32 R76, RZ, RZ, R79 ;  /* 0x000000ffff4c7224 */ /* 0x000fe200078e004f */
[----:B------:R-:W-:Y:S02]  /*104a0*/  PRMT R97, R98, 0x7632, R97 ;  /* 0x0000763262617816 */ /* 0x000fe40000000061 */
.L_x_11004:
[----:B------:R-:W-:Y:S05]  /*104b0*/  BSYNC B1 ;  /* 0x0000000000017941 */ /* 0x000fea0003800000 */
.L_x_11002:
        /* <DEDUP_REMOVED lines=11> */
.L_x_11006:
[----:B------:R-:W-:Y:S01]  /*10570*/  IMAD.MOV.U32 R10, RZ, RZ, R7 ;  /* 0x000000ffff0a7224 */ /* 0x000fe200078e0007 */
[----:B------:R-:W-:Y:S01]  /*10580*/  PRMT R9, R11, 0x7632, R9 ;  /* 0x000076320b097816 */ /* 0x000fe20000000009 */
[----:B------:R-:W-:Y:S01]  /*10590*/  IMAD.MOV.U32 R79, RZ, RZ, R78 ;  /* 0x000000ffff4f7224 */ /* 0x000fe200078e004e */
[----:B------:R-:W-:Y:S02]  /*105a0*/  PRMT R98, R98, 0x5410, R98 ;  /* 0x0000541062627816 */ /* 0x000fe40000000062 */
.L_x_11007:
[----:B------:R-:W-:Y:S05]  /*105b0*/  BSYNC B1 ;  /* 0x0000000000017941 */ /* 0x000fea0003800000 */
.L_x_11005:
        /* <DEDUP_REMOVED lines=11> */
.L_x_11009:
[----:B------:R-:W-:Y:S01]  /*10670*/  IMAD.MOV.U32 R7, RZ, RZ, R10 ;  /* 0x000000ffff077224 */ /* 0x000fe200078e000a */
[----:B------:R-:W-:Y:S01]  /*10680*/  PRMT R11, R9, 0x7610, R11 ;  /* 0x00007610090b7816 */ /* 0x000fe2000000000b */
[----:B------:R-:W-:Y:S01]  /*10690*/  IMAD.MOV.U32 R78, RZ, RZ, R81 ;  /* 0x000000ffff4e7224 */ /* 0x000fe200078e0051 */
[----:B------:R-:W-:Y:S02]  /*106a0*/  PRMT R98, R99, 0x7632, R98 ;  /* 0x0000763263627816 */ /* 0x000fe40000000062 */
.L_x_11010:
[----:B------:R-:W-:Y:S05]  /*106b0*/  BSYNC B1 ;  /* 0x0000000000017941 */ /* 0x000fea0003800000 */
.L_x_11008:
        /* <DEDUP_REMOVED lines=11> */
.L_x_11012:
[----:B------:R-:W-:Y:S01]  /*10770*/  IMAD.MOV.U32 R10, RZ, RZ, R7 ;  /* 0x000000ffff0a7224 */ /* 0x000fe200078e0007 */
[----:B------:R-:W-:Y:S01]  /*10780*/  PRMT R9, R9, 0x5410, R11 ;  /* 0x0000541009097816 */ /* 0x000fe2000000000b */
[----:B------:R-:W-:Y:S01]  /*10790*/  IMAD.MOV.U32 R81, RZ, RZ, R80 ;  /* 0x000000ffff517224 */ /* 0x000fe200078e0050 */
[----:B------:R-:W-:Y:S02]  /*107a0*/  PRMT R99, R99, 0x5410, R99 ;  /* 0x0000541063637816 */ /* 0x000fe40000000063 */
.L_x_11013:
[----:B------:R-:W-:Y:S05]  /*107b0*/  BSYNC B1 ;  /* 0x0000000000017941 */ /* 0x000fea0003800000 */
.L_x_11011:
        /* <DEDUP_REMOVED lines=11> */
.L_x_11015:
[----:B------:R-:W-:Y:S01]  /*10870*/  IMAD.MOV.U32 R7, RZ, RZ, R10 ;  /* 0x000000ffff077224 */ /* 0x000fe200078e000a */
[----:B------:R-:W-:Y:S01]  /*10880*/  PRMT R11, R11, 0x7610, R9 ;  /* 0x000076100b0b7816 */ /* 0x000fe20000000009 */
[----:B------:R-:W-:Y:S01]  /*10890*/  IMAD.MOV.U32 R80, RZ, RZ, R83 ;  /* 0x000000ffff507224 */ /* 0x000fe200078e0053 */
[----:B------:R-:W-:Y:S02]  /*108a0*/  PRMT R99, R100, 0x7632, R99 ;  /* 0x0000763264637816 */ /* 0x000fe40000000063 */
.L_x_11016:
[----:B------:R-:W-:Y:S05]  /*108b0*/  BSYNC B1 ;  /* 0x0000000000017941 */ /* 0x000fea0003800000 */
.L_x_11014:
        /* <DEDUP_REMOVED lines=11> */
.L_x_11018:
[----:B------:R-:W-:Y:S01]  /*10970*/  IMAD.MOV.U32 R83, RZ, RZ, R82 ;  /* 0x000000ffff537224 */ /* 0x000fe200078e0052 */
[C---:B------:R-:W-:Y:S01]  /*10980*/  PRMT R100, R11.reuse, 0x5432, R100 ;  /* 0x000054320b647816 */ /* 0x040fe20000000064 */
[--C-:B------:R-:W-:Y:S01]  /*10990*/  IMAD.MOV.U32 R9, RZ, RZ, R7.reuse ;  /* 0x000000ffff097224 */ /* 0x100fe200078e0007 */
[----:B------:R-:W-:Y:S01]  /*109a0*/  PRMT R10, R11, 0x7632, R10 ;  /* 0x000076320b0a7816 */ /* 0x000fe2000000000a */
[----:B------:R-:W-:Y:S02]  /*109b0*/  IMAD.MOV.U32 R82, RZ, RZ, R7 ;  /* 0x000000ffff527224 */ /* 0x000fe400078e0007 */
.L_x_11019:
[----:B------:R-:W-:Y:S05]  /*109c0*/  BSYNC B1 ;  /* 0x0000000000017941 */ /* 0x000fea0003800000 */
.L_x_11017:
[----:B------:R-:W-:Y:S02]  /*109d0*/  IADD3 R4, R4, 0x4, RZ ;  /* 0x0000000404047810 */ /* 0x000fe40007ffe0ff */
[----:B------:R-:W-:Y:S01]  /*109e0*/  IADD3 R2, R2, 0x2, RZ ;  /* 0x0000000202027810 */ /* 0x000fe20007ffe0ff */
[----:B------:R-:W-:Y:S01]  /*109f0*/  @!P1 CALL.REL.NOINC `(.L_x_11020) ;  /* 0x0000001000009944 */ /* 0x000fe20003c00000 */
[----:B------:R-:W-:Y:S05]  /*10a00*/  BRA `(.L_x_11021) ;  /* 0xffffe02000007947 */ /* 0x000fea000383ffff */
.L_x_11020:
[----:B------:R-:W-:Y:S01]  /*10a10*/  FADD.FTZ R3, R3, R8 ;  /* 0x0000000803037221 */ /* 0x000fe20000010000 */
[----:B------:R-:W-:Y:S01]  /*10a20*/  PRMT R100, R10, 0x7610, R100 ;  /* 0x000076100a647816 */ /* 0x000fe20000000064 */
[----:B------:R-:W-:Y:S02]  /*10a30*/  IMAD.MOV.U32 R2, RZ, RZ, R6 ;  /* 0x000000ffff027224 */ /* 0x000fe400078e0006 */
[----:B------:R-:W-:-:S02]  /*10a40*/  IMAD.MOV.U32 R82, RZ, RZ, R9 ;  /* 0x000000ffff527224 */ /* 0x000fc400078e0009 */
.L_x_10926:
[----:B------:R-:W-:Y:S05]  /*10a50*/  BSYNC B0 ;  /* 0x0000000000007941 */ /* 0x000fea0003800000 */
.L_x_10925:
[----:B-1----:R-:W-:Y:S01]  /*10a60*/  SHFL.DOWN PT, R4, R82, 0x10, 0x1f ;  /* 0x0a001f0052047f89 */ /* 0x002fe200000e0000 */
[----:B------:R-:W-:Y:S01]  /*10a70*/  PRMT R41, R86, 0x7610, R87 ;  /* 0x0000761056297816 */ /* 0x000fe20000000057 */
[----:B------:R-:W-:Y:S01]  /*10a80*/  BSSY B0, `(.L_x_11022) ;  /* 0x000025f000007945 */ /* 0x000fe20003800000 */
[----:B------:R-:W-:Y:S01]  /*10a90*/  PRMT R42, R87, 0x5410, R88 ;  /* 0x00005410572a7816 */ /* 0x000fe20000000058 */
[----:B------:R-:W0:Y:S01]  /*10aa0*/  SHFL.DOWN PT, R5, R83, 0x10, 0x1f ;  /* 0x0a001f0053057f89 */ /* 0x000e2200000e0000 */
[----:B------:R-:W-:-:S03]  /*10ab0*/  ISETP.GT.AND P0, PT, R84, 0xf, PT ;  /* 0x0000000f5400780c */ /* 0x000fc60003f04270 */
        /* <DEDUP_REMOVED lines=9> */
[----:B------:R-:W-:Y:S01]  /*10b50*/  SHFL.DOWN PT, R6, R78, 0x10, 0x1f ;  /* 0x0a001f004e067f89 */ /* 0x000fe200000e0000 */
[----:B------:R-:W-:-:S03]  /*10b60*/  PRMT R5, R0, 0x7610, R86 ;  /* 0x0000761000057816 */ /* 0x000fc60000000056 */
        /* <DEDUP_REMOVED lines=41> */
[----:B0-----:R0:W-:Y:S04]  /*10e00*/  STL.64 [R1+0x18], R6 ;  /* 0x0000180601007387 */ /* 0x0011e80000100a00 */
[----:B------:R0:W-:Y:S04]  /*10e10*/  STL.64 [R1+0x20], R8 ;  /* 0x0000200801007387 */ /* 0x0001e80000100a00 */
[----:B------:R0:W-:Y:S04]  /*10e20*/  STL.64 [R1+0x28], R10 ;  /* 0x0000280a01007387 */ /* 0x0001e80000100a00 */
        /* <DEDUP_REMOVED lines=22> */
[----:B------:R-:W-:-:S04]  /*10f90*/  FSETP.GT.FTZ.AND P0, PT, R2, R4, PT ;  /* 0x000000040200720b */ /* 0x000fc80003f14000 */
[----:B------:R-:W-:Y:S02]  /*10fa0*/  FSEL R7, R2, R4, P0 ;  /* 0x0000000402077208 */ /* 0x000fe40000000000 */
[----:B-1----:R-:W-:Y:S01]  /*10fb0*/  FSEL R4, R4, R2, P0 ;  /* 0x0000000204047208 */ /* 0x002fe20000000000 */
[----:B------:R-:W-:Y:S01]  /*10fc0*/  IMAD.MOV.U32 R2, RZ, RZ, R1 ;  /* 0x000000ffff027224 */ /* 0x000fe200078e0001 */
[----:B------:R-:W-:Y:S02]  /*10fd0*/  FSEL R8, R5, R3, P0 ;  /* 0x0000000305087208 */ /* 0x000fe40000000000 */
[----:B------:R-:W-:Y:S01]  /*10fe0*/  FSEL R3, R3, R5, P0 ;  /* 0x0000000503037208 */ /* 0x000fe20000000000 */
[----:B------:R-:W-:Y:S02]  /*10ff0*/  FADD.FTZ R4, -R7, R4 ;  /* 0x0000000407047221 */ /* 0x000fe40000010100 */
[----:B------:R-:W-:Y:S02]  /*11000*/  IMAD.MOV.U32 R5, RZ, RZ, RZ ;  /* 0x000000ffff057224 */ /* 0x000fe400078e00ff */
[----:B------:R-:W-:-:S02]  /*11010*/  FMUL.FTZ R9, R4, 1.4426950216293334961 ;  /* 0x3fb8aa3b04097820 */ /* 0x000fc40000410000 */
[----:B------:R-:W-:-:S04]  /*11020*/  IMAD.MOV.U32 R4, RZ, RZ, R2 ;  /* 0x000000ffff047224 */ /* 0x000fc800078e0002 */
[----:B------:R-:W1:Y:S02]  /*11030*/  MUFU.EX2 R9, R9 ;  /* 0x0000000900097308 */ /* 0x000e640000000800 */
[----:B-1----:R-:W-:-:S06]  /*11040*/  FMUL.FTZ R8, R8, R9 ;  /* 0x0000000908087220 */ /* 0x002fcc0000410000 */
.L_x_11118:
        /* <DEDUP_REMOVED lines=20> */
.L_x_11025:
[----:B------:R-:W-:Y:S01]  /*11190*/  IMAD.MOV.U32 R10, RZ, RZ, R53 ;  /* 0x000000ffff0a7224 */ /* 0x000fe200078e0035 */
[--C-:B------:R-:W-:Y:S01]  /*111a0*/  PRMT R9, R9, 0x7610, R95.reuse ;  /* 0x0000761009097816 */ /* 0x100fe2000000005f */
[----:B------:R-:W-:Y:S01]  /*111b0*/  IMAD.MOV.U32 R53, RZ, RZ, R52 ;  /* 0x000000ffff357224 */ /* 0x000fe200078e0034 */
[----:B------:R-:W-:Y:S02]  /*111c0*/  PRMT R95, R95, 0x5410, R95 ;  /* 0x000054105f5f7816 */ /* 0x000fe4000000005f */
.L_x_11026:
[----:B------:R-:W-:Y:S05]  /*111d0*/  BSYNC B1 ;  /* 0x0000000000017941 */ /* 0x000fea0003800000 */
.L_x_11024:
        /* <DEDUP_REMOVED lines=11> */
.L_x_11028:
[----:B------:R-:W-:Y:S01]  /*11290*/  IMAD.MOV.U32 R11, RZ, RZ, R10 ;  /* 0x000000ffff0b7224 */ /* 0x000fe200078e000a */
[----:B------:R-:W-:Y:S01]  /*112a0*/  PRMT R12, R12, 0x7610, R9 ;  /* 0x000076100c0c7816 */ /* 0x000fe20000000009 */
[----:B------:R-:W-:Y:S01]  /*112b0*/  IMAD.MOV.U32 R52, RZ, RZ, R55 ;  /* 0x000000ffff347224 */ /* 0x000fe200078e0037 */
[----:B------:R-:W-:Y:S02]  /*112c0*/  PRMT R95, R94, 0x7632, R95 ;  /* 0x000076325e5f7816 */ /* 0x000fe4000000005f */
.L_x_11029:
[----:B------:R-:W-:Y:S05]  /*112d0*/  BSYNC B1 ;  /* 0x0000000000017941 */ /* 0x000fea0003800000 */
.L_x_11027:
        /* <DEDUP_REMOVED lines=11> */
.L_x_11031:
[----:B------:R-:W-:Y:S01]  /*11390*/  IMAD.MOV.U32 R10, RZ, RZ, R11 ;  /* 0x000000ffff0a7224 */ /* 0x000fe200078e000b */
[----:B------:R-:W-:Y:S01]  /*113a0*/  PRMT R9, R12, 0x7632, R9 ;  /* 0x000076320c097816 */ /* 0x000fe20000000009 */
[----:B------:R-:W-:Y:S01]  /*113b0*/  IMAD.MOV.U32 R55, RZ, RZ, R54 ;  /* 0x000000ffff377224 */ /* 0x000fe200078e0036 */
[----:B------:R-:W-:Y:S02]  /*113c0*/  PRMT R94, R94, 0x5410, R94 ;  /* 0x000054105e5e7816 */ /* 0x000fe4000000005e */
.L_x_11032:
[----:B------:R-:W-:Y:S05]  /*113d0*/  BSYNC B1 ;  /* 0x0000000000017941 */ /* 0x000fea0003800000 */
.L_x_11030:
        /* <DEDUP_REMOVED lines=11> */
.L_x_11034:
[----:B------:R-:W-:Y:S01]  /*11490*/  IMAD.MOV.U32 R11, RZ, RZ, R10 ;  /* 0x000000ffff0b7224 */ /* 0x000fe200078e000a */
[----:B------:R-:W-:Y:S01]  /*114a0*/  PRMT R12, R9, 0x7610, R12 ;  /* 0x00007610090c7816 */ /* 0x000fe2000000000c */
[----:B------:R-:W-:Y:S01]  /*114b0*/  IMAD.MOV.U32 R54, RZ, RZ, R57 ;  /* 0x000000ffff367224 */ /* 0x000fe200078e0039 */
[----:B------:R-:W-:Y:S02]  /*114c0*/  PRMT R94, R93, 0x7632, R94 ;  /* 0x000076325d5e7816 */ /* 0x000fe4000000005e */
.L_x_11035:
[----:B------:R-:W-:Y:S05]  /*114d0*/  BSYNC B1 ;  /* 0x0000000000017941 */ /* 0x000fea0003800000 */
.L_x_11033:
        /* <DEDUP_REMOVED lines=11> */
.L_x_11037:
[----:B------:R-:W-:Y:S01]  /*11590*/  IMAD.MOV.U32 R10, RZ, RZ, R11 ;  /* 0x000000ffff0a7224 */ /* 0x000fe200078e000b */
[----:B------:R-:W-:Y:S01]  /*115a0*/  PRMT R9, R9, 0x5410, R12 ;  /* 0x0000541009097816 */ /* 0x000fe2000000000c */
[----:B------:R-:W-:Y:S01]  /*115b0*/  IMAD.MOV.U32 R57, RZ, RZ, R56 ;  /* 0x000000ffff397224 */ /* 0x000fe200078e0038 */
[----:B------:R-:W-:Y:S02]  /*115c0*/  PRMT R93, R93, 0x5410, R93 ;  /* 0x000054105d5d7816 */ /* 0x000fe4000000005d */
.L_x_11038:
[----:B------:R-:W-:Y:S05]  /*115d0*/  BSYNC B1 ;  /* 0x0000000000017941 */ /* 0x000fea0003800000 */
.L_x_11036:
        /* <DEDUP_REMOVED lines=11> */
.L_x_11040:
[----:B------:R-:W-:Y:S01]  /*11690*/  IMAD.MOV.U32 R11, RZ, RZ, R10 ;  /* 0x000000ffff0b7224 */ /* 0x000fe200078e000a */
[----:B------:R-:W-:Y:S01]  /*116a0*/  PRMT R12, R12, 0x7610, R9 ;  /* 0x000076100c0c7816 */ /* 0x000fe20000000009 */
[----:B------:R-:W-:Y:S01]  /*116b0*/  IMAD.MOV.U32 R56, RZ, RZ, R59 ;  /* 0x000000ffff387224 */ /* 0x000fe200078e003b */
[----:B------:R-:W-:Y:S02]  /*116c0*/  PRMT R93, R92, 0x7632, R93 ;  /* 0x000076325c5d7816 */ /* 0x000fe4000000005d */
.L_x_11041:
[----:B------:R-:W-:Y:S05]  /*116d0*/  BSYNC B1 ;  /* 0x0000000000017941 */ /* 0x000fea0003800000 */
.L_x_11039:
        /* <DEDUP_REMOVED lines=11> */
.L_x_11043:
[----:B------:R-:W-:Y:S01]  /*11790*/  IMAD.MOV.U32 R10, RZ, RZ, R11 ;  /* 0x000000ffff0a7224 */ /* 0x000fe200078e000b */
[----:B------:R-:W-:Y:S01]  /*117a0*/  PRMT R9, R12, 0x7632, R9 ;  /* 0x000076320c097816 */ /* 0x000fe20000000009 */
[----:B------:R-:W-:Y:S01]  /*117b0*/  IMAD.MOV.U32 R59, RZ, RZ, R58 ;  /* 0x000000ffff3b7224 */ /* 0x000fe200078e003a */
[----:B------:R-:W-:Y:S02]  /*117c0*/  PRMT R92, R92, 0x5410, R92 ;  /* 0x000054105c5c7816 */ /* 0x000fe4000000005c */
.L_x_11044:
[----:B------:R-:W-:Y:S05]  /*117d0*/  BSYNC B1 ;  /* 0x0000000000017941 */ /* 0x000fea0003800000 */
.L_x_11042:
        /* <DEDUP_REMOVED lines=11> */
.L_x_11046:
[----:B------:R-:W-:Y:S01]  /*11890*/  IMAD.MOV.U32 R11, RZ, RZ, R10 ;  /* 0x000000ffff0b7224 */ /* 0x000fe200078e000a */
[----:B------:R-:W-:Y:S01]  /*118a0*/  PRMT R12, R9, 0x7610, R12 ;  /* 0x00007610090c7816 */ /* 0x000fe2000000000c */
[----:B------:R-:W-:Y:S01]  /*118b0*/  IMAD.MOV.U32 R58, RZ, RZ, R61 ;  /* 0x000000ffff3a7224 */ /* 0x000fe200078e003d */
[----:B------:R-:W-:Y:S02]  /*118c0*/  PRMT R92, R91, 0x7632, R92 ;  /* 0x000076325b5c7816 */ /* 0x000fe4000000005c */
.L_x_11047:
[----:B------:R-:W-:Y:S05]  /*118d0*/  BSYNC B1 ;  /* 0x0000000000017941 */ /* 0x000fea0003800000 */
.L_x_11045:
        /* <DEDUP_REMOVED lines=11> */
.L_x_11049:
[----:B------:R-:W-:Y:S01]  /*11990*/  IMAD.MOV.U32 R10, RZ, RZ, R11 ;  /* 0x000000ffff0a7224 */ /* 0x000fe200078e000b */
[----:B------:R-:W-:Y:S01]  /*119a0*/  PRMT R9, R9, 0x5410, R12 ;  /* 0x0000541009097816 */ /* 0x000fe2000000000c */
[----:B------:R-:W-:Y:S01]  /*119b0*/  IMAD.MOV.U32 R61, RZ, RZ, R60 ;  /* 0x000000ffff3d7224 */ /* 0x000fe200078e003c */
[----:B------:R-:W-:Y:S02]  /*119c0*/  PRMT R91, R91, 0x5410, R91 ;  /* 0x000054105b5b7816 */ /* 0x000fe4000000005b */
.L_x_11050:
[----:B------:R-:W-:Y:S05]  /*119d0*/  BSYNC B1 ;  /* 0x0000000000017941 */ /* 0x000fea0003800000 */
.L_x_11048:
        /* <DEDUP_REMOVED lines=11> */
.L_x_11052:
[----:B------:R-:W-:Y:S01]  /*11a90*/  IMAD.MOV.U32 R11, RZ, RZ, R10 ;  /* 0x000000ffff0b7224 */ /* 0x000fe200078e000a */
[----:B------:R-:W-:Y:S01]  /*11aa0*/  PRMT R12, R12, 0x7610, R9 ;  /* 0x000076100c0c7816 */ /* 0x000fe20000000009 */
[----:B------:R-:W-:Y:S01]  /*11ab0*/  IMAD.MOV.U32 R60, RZ, RZ, R63 ;  /* 0x000000ffff3c7224 */ /* 0x000fe200078e003f */
[----:B------:R-:W-:Y:S02]  /*11ac0*/  PRMT R91, R90, 0x7632, R91 ;  /* 0x000076325a5b7816 */ /* 0x000fe4000000005b */
.L_x_11053:
[----:B------:R-:W-:Y:S05]  /*11ad0*/  BSYNC B1 ;  /* 0x0000000000017941 */ /* 0x000fea0003800000 */
.L_x_11051:
        /* <DEDUP_REMOVED lines=11> */
.L_x_11055:
[----:B------:R-:W-:Y:S01]  /*11b90*/  IMAD.MOV.U32 R10, RZ, RZ, R11 ;  /* 0x000000ffff0a7224 */ /* 0x000fe200078e000b */
[----:B------:R-:W-:Y:S01]  /*11ba0*/  PRMT R9, R12, 0x7632, R9 ;  /* 0x000076320c097816 */ /* 0x000fe20000000009 */
[----:B------:R-:W-:Y:S01]  /*11bb0*/  IMAD.MOV.U32 R63, RZ, RZ, R62 ;  /* 0x000000ffff3f7224 */ /* 0x000fe200078e003e */
[----:B------:R-:W-:Y:S02]  /*11bc0*/  PRMT R90, R90, 0x5410, R90 ;  /* 0x000054105a5a7816 */ /* 0x000fe4000000005a */
.L_x_11056:
[----:B------:R-:W-:Y:S05]  /*11bd0*/  BSYNC B1 ;  /* 0x0000000000017941 */ /* 0x000fea0003800000 */
.L_x_11054:
        /* <DEDUP_REMOVED lines=11> */
.L_x_11058:
[----:B------:R-:W-:Y:S01]  /*11c90*/  IMAD.MOV.U32 R11, RZ, RZ, R10 ;  /* 0x000000ffff0b7224 */ /* 0x000fe200078e000a */
[----:B------:R-:W-:Y:S01]  /*11ca0*/  PRMT R12, R9, 0x7610, R12 ;  /* 0x00007610090c7816 */ /* 0x000fe2000000000c */
[----:B------:R-:W-:Y:S01]  /*11cb0*/  IMAD.MOV.U32 R62, RZ, RZ, R65 ;  /* 0x000000ffff3e7224 */ /* 0x000fe200078e0041 */
[----:B------:R-:W-:Y:S02]  /*11cc0*/  PRMT R90, R89, 0x7632, R90 ;  /* 0x00007632595a7816 */ /* 0x000fe4000000005a */
.L_x_11059:
[----:B------:R-:W-:Y:S05]  /*11cd0*/  BSYNC B1 ;  /* 0x0000000000017941 */ /* 0x000fea0003800000 */
.L_x_11057:
        /* <DEDUP_REMOVED lines=11> */
.L_x_11061:
[----:B------:R-:W-:Y:S01]  /*11d90*/  IMAD.MOV.U32 R10, RZ, RZ, R11 ;  /* 0x000000ffff0a7224 */ /* 0x000fe200078e000b */
[----:B------:R-:W-:Y:S01]  /*11da0*/  PRMT R9, R9, 0x5410, R12 ;  /* 0x0000541009097816 */ /* 0x000fe2000000000c */
[----:B------:R-:W-:Y:S01]  /*11db0*/  IMAD.MOV.U32 R65, RZ, RZ, R64 ;  /* 0x000000ffff417224 */ /* 0x000fe200078e0040 */
[----:B------:R-:W-:Y:S02]  /*11dc0*/  PRMT R89, R89, 0x5410, R89 ;  /* 0x0000541059597816 */ /* 0x000fe40000000059 */
.L_x_11062:
[----:B------:R-:W-:Y:S05]  /*11dd0*/  BSYNC B1 ;  /* 0x0000000000017941 */ /* 0x000fea0003800000 */
.L_x_11060:
        /* <DEDUP_REMOVED lines=11> */
.L_x_11064:
[----:B------:R-:W-:Y:S01]  /*11e90*/  IMAD.MOV.U32 R11, RZ, RZ, R10 ;  /* 0x000000ffff0b7224 */ /* 0x000fe200078e000a */
[----:B------:R-:W-:Y:S01]  /*11ea0*/  PRMT R9, R9, 0x7632, R9 ;  /* 0x0000763209097816 */ /* 0x000fe20000000009 */
[----:B------:R-:W-:Y:S01]  /*11eb0*/  IMAD.MOV.U32 R64, RZ, RZ, R67 ;  /* 0x000000ffff407224 */ /* 0x000fe200078e0043 */
[----:B------:R-:W-:Y:S02]  /*11ec0*/  PRMT R89, R88, 0x7610, R89 ;  /* 0x0000761058597816 */ /* 0x000fe40000000059 */
.L_x_11065:
[----:B------:R-:W-:Y:S05]  /*11ed0*/  BSYNC B1 ;  /* 0x0000000000017941 */ /* 0x000fea0003800000 */
.L_x_11063:
        /* <DEDUP_REMOVED lines=11> */
.L_x_11067:
[----:B------:R-:W-:Y:S01]  /*11f90*/  IMAD.MOV.U32 R10, RZ, RZ, R11 ;  /* 0x000000ffff0a7224 */ /* 0x000fe200078e000b */
[----:B------:R-:W-:Y:S01]  /*11fa0*/  PRMT R12, R9, 0x7610, R12 ;  /* 0x00007610090c7816 */ /* 0x000fe2000000000c */
[----:B------:R-:W-:Y:S01]  /*11fb0*/  IMAD.MOV.U32 R67, RZ, RZ, R66 ;  /* 0x000000ffff437224 */ /* 0x000fe200078e0042 */
[----:B------:R-:W-:Y:S02]  /*11fc0*/  PRMT R88, R87, 0x7610, R88 ;  /* 0x0000761057587816 */ /* 0x000fe40000000058 */
.L_x_11068:
[----:B------:R-:W-:Y:S05]  /*11fd0*/  BSYNC B1 ;  /* 0x0000000000017941 */ /* 0x000fea0003800000 */
.L_x_11066:
        /* <DEDUP_REMOVED lines=11> */
.L_x_11070:
[----:B------:R-:W-:Y:S01]  /*12090*/  IMAD.MOV.U32 R9, RZ, RZ, R10 ;  /* 0x000000ffff097224 */ /* 0x000fe200078e000a */
[----:B------:R-:W-:Y:S01]  /*120a0*/  PRMT R11, R11, 0x5410, R12 ;  /* 0x000054100b0b7816 */ /* 0x000fe2000000000c */
[----:B------:R-:W-:Y:S01]  /*120b0*/  IMAD.MOV.U32 R66, RZ, RZ, R69 ;  /* 0x000000ffff427224 */ /* 0x000fe200078e0045 */
[----:B------:R-:W-:Y:S02]  /*120c0*/  PRMT R87, R87, 0x7632, R87 ;  /* 0x0000763257577816 */ /* 0x000fe40000000057 */
.L_x_11071:
[----:B------:R-:W-:Y:S05]  /*120d0*/  BSYNC B1 ;  /* 0x0000000000017941 */ /* 0x000fea0003800000 */
.L_x_11069:
        /* <DEDUP_REMOVED lines=11> */
.L_x_11073:
[----:B------:R-:W-:Y:S01]  /*12190*/  IMAD.MOV.U32 R10, RZ, RZ, R9 ;  /* 0x000000ffff0a7224 */ /* 0x000fe200078e0009 */
[----:B------:R-:W-:Y:S01]  /*121a0*/  PRMT R12, R12, 0x7610, R11 ;  /* 0x000076100c0c7816 */ /* 0x000fe2000000000b */
[----:B------:R-:W-:Y:S01]  /*121b0*/  IMAD.MOV.U32 R69, RZ, RZ, R68 ;  /* 0x000000ffff457224 */ /* 0x000fe200078e0044 */
[----:B------:R-:W-:Y:S02]  /*121c0*/  PRMT R87, R87, 0x5410, R86 ;  /* 0x0000541057577816 */ /* 0x000fe40000000056 */
.L_x_11074:
[----:B------:R-:W-:Y:S05]  /*121d0*/  BSYNC B1 ;  /* 0x0000000000017941 */ /* 0x000fea0003800000 */
.L_x_11072:
        /* <DEDUP_REMOVED lines=11> */
.L_x_11076:
[----:B------:R-:W-:Y:S01]  /*12290*/  IMAD.MOV.U32 R9, RZ, RZ, R10 ;  /* 0x000000ffff097224 */ /* 0x000fe200078e000a */
[----:B------:R-:W-:Y:S01]  /*122a0*/  PRMT R11, R11, 0x7610, R12 ;  /* 0x000076100b0b7816 */ /* 0x000fe2000000000c */
[----:B------:R-:W-:Y:S01]  /*122b0*/  IMAD.MOV.U32 R68, RZ, RZ, R71 ;  /* 0x000000ffff447224 */ /* 0x000fe200078e0047 */
[----:B------:R-:W-:Y:S02]  /*122c0*/  PRMT R86, R86, 0x7632, R86 ;  /* 0x0000763256567816 */ /* 0x000fe40000000056 */
.L_x_11077:
[----:B------:R-:W-:Y:S05]  /*122d0*/  BSYNC B1 ;  /* 0x0000000000017941 */ /* 0x000fea0003800000 */
.L_x_11075:
        /* <DEDUP_REMOVED lines=11> */
.L_x_11079:
[----:B------:R-:W-:Y:S01]  /*12390*/  IMAD.MOV.U32 R10, RZ, RZ, R9 ;  /* 0x000000ffff0a7224 */ /* 0x000fe200078e0009 */
[----:B------:R-:W-:Y:S01]  /*123a0*/  PRMT R12, R12, 0x7610, R11 ;  /* 0x000076100c0c7816 */ /* 0x000fe2000000000b */
[----:B------:R-:W-:Y:S01]  /*123b0*/  IMAD.MOV.U32 R71, RZ, RZ, R70 ;  /* 0x000000ffff477224 */ /* 0x000fe200078e0046 */
[----:B------:R-:W-:Y:S02]  /*123c0*/  PRMT R86, R86, 0x5410, R0 ;  /* 0x0000541056567816 */ /* 0x000fe40000000000 */
.L_x_11080:
[----:B------:R-:W-:Y:S05]  /*123d0*/  BSYNC B1 ;  /* 0x0000000000017941 */ /* 0x000fea0003800000 */
.L_x_11078:
        /* <DEDUP_REMOVED lines=11> */
.L_x_11082:
[----:B------:R-:W-:Y:S01]  /*12490*/  IMAD.MOV.U32 R9, RZ, RZ, R10 ;  /* 0x000000ffff097224 */ /* 0x000fe200078e000a */
[----:B------:R-:W-:Y:S01]  /*124a0*/  PRMT R11, R11, 0x7610, R12 ;  /* 0x000076100b0b7816 */ /* 0x000fe2000000000c */
[----:B------:R-:W-:Y:S01]  /*124b0*/  IMAD.MOV.U32 R70, RZ, RZ, R73 ;  /* 0x000000ffff467224 */ /* 0x000fe200078e0049 */
[----:B------:R-:W-:Y:S02]  /*124c0*/  PRMT R0, R0, 0x7632, R0 ;  /* 0x0000763200007816 */ /* 0x000fe40000000000 */
.L_x_11083:
[----:B------:R-:W-:Y:S05]  /*124d0*/  BSYNC B1 ;  /* 0x0000000000017941 */ /* 0x000fea0003800000 */
.L_x_11081:
        /* <DEDUP_REMOVED lines=11> */
.L_x_11085:
[----:B------:R-:W-:Y:S01]  /*12590*/  IMAD.MOV.U32 R10, RZ, RZ, R9 ;  /* 0x000000ffff0a7224 */ /* 0x000fe200078e0009 */
[----:B------:R-:W-:Y:S01]  /*125a0*/  PRMT R12, R12, 0x7610, R11 ;  /* 0x000076100c0c7816 */ /* 0x000fe2000000000b */
[----:B------:R-:W-:Y:S01]  /*125b0*/  IMAD.MOV.U32 R73, RZ, RZ, R72 ;  /* 0x000000ffff497224 */ /* 0x000fe200078e0048 */
[----:B------:R-:W-:Y:S02]  /*125c0*/  PRMT R0, R0, 0x7610, R88 ;  /* 0x0000761000007816 */ /* 0x000fe40000000058 */
.L_x_11086:
[----:B------:R-:W-:Y:S05]  /*125d0*/  BSYNC B1 ;  /* 0x0000000000017941 */ /* 0x000fea0003800000 */
.L_x_11084:
        /* <DEDUP_REMOVED lines=11> */
.L_x_11088:
[----:B------:R-:W-:Y:S01]  /*12690*/  IMAD.MOV.U32 R9, RZ, RZ, R10 ;  /* 0x000000ffff097224 */ /* 0x000fe200078e000a */
[----:B------:R-:W-:Y:S01]  /*126a0*/  PRMT R11, R11, 0x7610, R12 ;  /* 0x000076100b0b7816 */ /* 0x000fe2000000000c */
[----:B------:R-:W-:Y:S01]  /*126b0*/  IMAD.MOV.U32 R72, RZ, RZ, R75 ;  /* 0x000000ffff487224 */ /* 0x000fe200078e004b */
[----:B------:R-:W-:Y:S02]  /*126c0*/  PRMT R88, R88, 0x7610, R96 ;  /* 0x0000761058587816 */ /* 0x000fe40000000060 */
.L_x_11089:
[----:B------:R-:W-:Y:S05]  /*126d0*/  BSYNC B1 ;  /* 0x0000000000017941 */ /* 0x000fea0003800000 */
.L_x_11087:
        /* <DEDUP_REMOVED lines=11> */
.L_x_11091:
[----:B------:R-:W-:Y:S01]  /*12790*/  IMAD.MOV.U32 R10, RZ, RZ, R9 ;  /* 0x000000ffff0a7224 */ /* 0x000fe200078e0009 */
[----:B------:R-:W-:Y:S01]  /*127a0*/  PRMT R11, R11, 0x7632, R11 ;  /* 0x000076320b0b7816 */ /* 0x000fe2000000000b */
[----:B------:R-:W-:Y:S01]  /*127b0*/  IMAD.MOV.U32 R75, RZ, RZ, R74 ;  /* 0x000000ffff4b7224 */ /* 0x000fe200078e004a */
[----:B------:R-:W-:Y:S02]  /*127c0*/  PRMT R96, R96, 0x5410, R96 ;  /* 0x0000541060607816 */ /* 0x000fe40000000060 */
.L_x_11092:
[----:B------:R-:W-:Y:S05]  /*127d0*/  BSYNC B1 ;  /* 0x0000000000017941 */ /* 0x000fea0003800000 */
.L_x_11090:
        /* <DEDUP_REMOVED lines=11> */
.L_x_11094:
[----:B------:R-:W-:Y:S01]  /*12890*/  IMAD.MOV.U32 R9, RZ, RZ, R10 ;  /* 0x000000ffff097224 */ /* 0x000fe200078e000a */
[----:B------:R-:W-:Y:S01]  /*128a0*/  PRMT R12, R11, 0x7610, R12 ;  /* 0x000076100b0c7816 */ /* 0x000fe2000000000c */
[----:B------:R-:W-:Y:S01]  /*128b0*/  IMAD.MOV.U32 R74, RZ, RZ, R77 ;  /* 0x000000ffff4a7224 */ /* 0x000fe200078e004d */
[----:B------:R-:W-:Y:S02]  /*128c0*/  PRMT R96, R97, 0x7632, R96 ;  /* 0x0000763261607816 */ /* 0x000fe40000000060 */
.L_x_11095:
[----:B------:R-:W-:Y:S05]  /*128d0*/  BSYNC B1 ;  /* 0x0000000000017941 */ /* 0x000fea0003800000 */
.L_x_11093:
        /* <DEDUP_REMOVED lines=11> */
.L_x_11097:
[----:B------:R-:W-:Y:S01]  /*12990*/  IMAD.MOV.U32 R10, RZ, RZ, R9 ;  /* 0x000000ffff0a7224 */ /* 0x000fe200078e0009 */
[----:B------:R-:W-:Y:S01]  /*129a0*/  PRMT R11, R11, 0x5410, R12 ;  /* 0x000054100b0b7816 */ /* 0x000fe2000000000c */
[----:B------:R-:W-:Y:S01]  /*129b0*/  IMAD.MOV.U32 R77, RZ, RZ, R76 ;  /* 0x000000ffff4d7224 */ /* 0x000fe200078e004c */
[----:B------:R-:W-:Y:S02]  /*129c0*/  PRMT R97, R97, 0x5410, R97 ;  /* 0x0000541061617816 */ /* 0x000fe40000000061 */
.L_x_11098:
[----:B------:R-:W-:Y:S05]  /*129d0*/  BSYNC B1 ;  /* 0x0000000000017941 */ /* 0x000fea0003800000 */
.L_x_11096:
        /* <DEDUP_REMOVED lines=11> */
.L_x_11100:
[----:B------:R-:W-:Y:S01]  /*12a90*/  IMAD.MOV.U32 R9, RZ, RZ, R10 ;  /* 0x000000ffff097224 */ /* 0x000fe200078e000a */
[----:B------:R-:W-:Y:S01]  /*12aa0*/  PRMT R12, R12, 0x7610, R11 ;  /* 0x000076100c0c7816 */ /* 0x000fe2000000000b */
[----:B------:R-:W-:Y:S01]  /*12ab0*/  IMAD.MOV.U32 R76, RZ, RZ, R79 ;  /* 0x000000ffff4c7224 */ /* 0x000fe200078e004f */
[----:B------:R-:W-:Y:S02]  /*12ac0*/  PRMT R97, R98, 0x7632, R97 ;  /* 0x0000763262617816 */ /* 0x000fe40000000061 */
.L_x_11101:
[----:B------:R-:W-:Y:S05]  /*12ad0*/  BSYNC B1 ;  /* 0x0000000000017941 */ /* 0x000fea0003800000 */
.L_x_11099:
        /* <DEDUP_REMOVED lines=11> */
.L_x_11103:
[----:B------:R-:W-:Y:S01]  /*12b90*/  IMAD.MOV.U32 R10, RZ, RZ, R9 ;  /* 0x000000ffff0a7224 */ /* 0x000fe200078e0009 */
[----:B------:R-:W-:Y:S01]  /*12ba0*/  PRMT R11, R12, 0x7632, R11 ;  /* 0x000076320c0b7816 */ /* 0x000fe2000000000b */
[----:B------:R-:W-:Y:S01]  /*12bb0*/  IMAD.MOV.U32 R79, RZ, RZ, R78 ;  /* 0x000000ffff4f7224 */ /* 0x000fe200078e004e */
[----:B------:R-:W-:Y:S02]  /*12bc0*/  PRMT R98, R98, 0x5410, R98 ;  /* 0x0000541062627816 */ /* 0x000fe40000000062 */
.L_x_11104:
[----:B------:R-:W-:Y:S05]  /*12bd0*/  BSYNC B1 ;  /* 0x0000000000017941 */ /* 0x000fea0003800000 */
.L_x_11102:
        /* <DEDUP_REMOVED lines=11> */
.L_x_11106:
[----:B------:R-:W-:Y:S01]  /*12c90*/  IMAD.MOV.U32 R9, RZ, RZ, R10 ;  /* 0x000000ffff097224 */ /* 0x000fe200078e000a */
[----:B------:R-:W-:Y:S01]  /*12ca0*/  PRMT R12, R11, 0x7610, R12 ;  /* 0x000076100b0c7816 */ /* 0x000fe2000000000c */
[----:B------:R-:W-:Y:S01]  /*12cb0*/  IMAD.MOV.U32 R78, RZ, RZ, R81 ;  /* 0x000000ffff4e7224 */ /* 0x000fe200078e0051 */
[----:B------:R-:W-:Y:S02]  /*12cc0*/  PRMT R98, R99, 0x7632, R98 ;  /* 0x0000763263627816 */ /* 0x000fe40000000062 */
.L_x_11107:
[----:B------:R-:W-:Y:S05]  /*12cd0*/  BSYNC B1 ;  /* 0x0000000000017941 */ /* 0x000fea0003800000 */
.L_x_11105:
        /* <DEDUP_REMOVED lines=11> */
.L_x_11109:
[----:B------:R-:W-:Y:S01]  /*12d90*/  IMAD.MOV.U32 R10, RZ, RZ, R9 ;  /* 0x000000ffff0a7224 */ /* 0x000fe200078e0009 */
[----:B------:R-:W-:Y:S01]  /*12da0*/  PRMT R11, R11, 0x5410, R12 ;  /* 0x000054100b0b7816 */ /* 0x000fe2000000000c */
[----:B------:R-:W-:Y:S01]  /*12db0*/  IMAD.MOV.U32 R81, RZ, RZ, R80 ;  /* 0x000000ffff517224 */ /* 0x000fe200078e0050 */
[----:B------:R-:W-:Y:S02]  /*12dc0*/  PRMT R99, R99, 0x5410, R99 ;  /* 0x0000541063637816 */ /* 0x000fe40000000063 */
.L_x_11110:
[----:B------:R-:W-:Y:S05]  /*12dd0*/  BSYNC B1 ;  /* 0x0000000000017941 */ /* 0x000fea0003800000 */
.L_x_11108:
        /* <DEDUP_REMOVED lines=11> */
.L_x_11112:
[----:B------:R-:W-:Y:S01]  /*12e90*/  IMAD.MOV.U32 R9, RZ, RZ, R10 ;  /* 0x000000ffff097224 */ /* 0x000fe200078e000a */
[----:B------:R-:W-:Y:S01]  /*12ea0*/  PRMT R12, R12, 0x7610, R11 ;  /* 0x000076100c0c7816 */ /* 0x000fe2000000000b */
[----:B------:R-:W-:Y:S01]  /*12eb0*/  IMAD.MOV.U32 R80, RZ, RZ, R83 ;  /* 0x000000ffff507224 */ /* 0x000fe200078e0053 */
[----:B------:R-:W-:Y:S02]  /*12ec0*/  PRMT R99, R100, 0x7632, R99 ;  /* 0x0000763264637816 */ /* 0x000fe40000000063 */
.L_x_11113:
[----:B------:R-:W-:Y:S05]  /*12ed0*/  BSYNC B1 ;  /* 0x0000000000017941 */ /* 0x000fea0003800000 */
.L_x_11111:
        /* <DEDUP_REMOVED lines=11> */
.L_x_11115:
[----:B------:R-:W-:Y:S01]  /*12f90*/  IMAD.MOV.U32 R83, RZ, RZ, R82 ;  /* 0x000000ffff537224 */ /* 0x000fe200078e0052 */
[C---:B------:R-:W-:Y:S01]  /*12fa0*/  PRMT R100, R12.reuse, 0x5432, R100 ;  /* 0x000054320c647816 */ /* 0x040fe20000000064 */
[----:B------:R-:W-:Y:S01]  /*12fb0*/  IMAD.MOV.U32 R10, RZ, RZ, R9 ;  /* 0x000000ffff0a7224 */ /* 0x000fe200078e0009 */
[----:B------:R-:W-:Y:S01]  /*12fc0*/  PRMT R11, R12, 0x7632, R11 ;  /* 0x000076320c0b7816 */ /* 0x000fe2000000000b */
[----:B------:R-:W-:Y:S02]  /*12fd0*/  IMAD.MOV.U32 R82, RZ, RZ, R9 ;  /* 0x000000ffff527224 */ /* 0x000fe400078e0009 */
.L_x_11116:
[----:B------:R-:W-:Y:S05]  /*12fe0*/  BSYNC B1 ;  /* 0x0000000000017941 */ /* 0x000fea0003800000 */
.L_x_11114:
[----:B------:R-:W-:Y:S02]  /*12ff0*/  IADD3 R4, R4, 0x4, RZ ;  /* 0x0000000404047810 */ /* 0x000fe40007ffe0ff */
[----:B------:R-:W-:Y:S01]  /*13000*/  IADD3 R2, R2, 0x2, RZ ;  /* 0x0000000202027810 */ /* 0x000fe20007ffe0ff */
[----:B------:R-:W-:Y:S01]  /*13010*/  @!P1 CALL.REL.NOINC `(.L_x_11117) ;  /* 0x0000001000009944 */ /* 0x000fe20003c00000 */
[----:B------:R-:W-:Y:S05]  /*13020*/  BRA `(.L_x_11118) ;  /* 0xffffe02000007947 */ /* 0x000fea000383ffff */
.L_x_11117:
[----:B------:R-:W-:Y:S01]  /*13030*/  FADD.FTZ R3, R3, R8 ;  /* 0x0000000803037221 */ /* 0x000fe20000010000 */
[----:B------:R-:W-:Y:S01]  /*13040*/  PRMT R100, R11, 0x7610, R100 ;  /* 0x000076100b647816 */ /* 0x000fe20000000064 */
[----:B------:R-:W-:Y:S02]  /*13050*/  IMAD.MOV.U32 R2, RZ, RZ, R7 ;  /* 0x000000ffff027224 */ /* 0x000fe400078e0007 */
[----:B------:R-:W-:-:S02]  /*13060*/  IMAD.MOV.U32 R82, RZ, RZ, R10 ;  /* 0x000000ffff527224 */ /* 0x000fc400078e000a */
.L_x_11023:
[----:B------:R-:W-:Y:S05]  /*13070*/  BSYNC B0 ;  /* 0x0000000000007941 */ /* 0x000fea0003800000 */
.L_x_11022:
[----:B------:R-:W2:Y:S01]  /*13080*/  S2R R10, SR_TID.X ;  /* 0x00000000000a7919 */ /* 0x000ea20000002100 */
[----:B0-----:R-:W-:Y:S01]  /*13090*/  ISETP.NE.AND P0, PT, R6, RZ, PT ;  /* 0x000000ff0600720c */ /* 0x001fe20003f05270 */
[----:B------:R-:W-:-:S12]  /*130a0*/  BSSY B0, `(.L_x_11119) ;  /* 0x0000029000007945 */ /* 0x000fd80003800000 */
[----:B------:R-:W-:Y:S05]  /*130b0*/  @P0 BRA `(.L_x_11120) ;  /* 0x0000027000000947 */ /* 0x000fea0003800000 */
[----:B-1----:R-:W0:Y:S01]  /*130c0*/  S2R R5, SR_TID.X ;  /* 0x0000000000057919 */ /* 0x002e220000002100 */
[----:B------:R-:W-:Y:S01]  /*130d0*/  IMAD.MOV.U32 R6, RZ, RZ, R98 ;  /* 0x000000ffff067224 */ /* 0x000fe200078e0062 */
[----:B------:R-:W-:Y:S01]  /*130e0*/  PRMT R9, R88, 0x7632, R0 ;  /* 0x0000763258097816 */ /* 0x000fe20000000000 */
[----:B------:R-:W-:Y:S02]  /*130f0*/  IMAD.MOV.U32 R7, RZ, RZ, R97 ;  /* 0x000000ffff077224 */ /* 0x000fe400078e0061 */
[----:B------:R-:W-:Y:S02]  /*13100*/  IMAD.MOV.U32 R101, RZ, RZ, R99 ;  /* 0x000000ffff657224 */ /* 0x000fe400078e0063 */
[----:B------:R-:W-:Y:S01]  /*13110*/  IMAD.MOV.U32 R8, RZ, RZ, R96 ;  /* 0x000000ffff087224 */ /* 0x000fe200078e0060 */
[----:B0-----:R-:W-:-:S04]  /*13120*/  SHF.R.S32.HI R4, RZ, 0x1f, R5 ;  /* 0x0000001fff047819 */ /* 0x001fc80000011405 */
[----:B------:R-:W-:-:S04]  /*13130*/  LEA.HI R4, R4, R5, RZ, 0x5 ;  /* 0x0000000504047211 */ /* 0x000fc800078f28ff */
[----:B------:R-:W-:-:S05]  /*13140*/  SHF.R.S32.HI R4, RZ, 0x5, R4 ;  /* 0x00000005ff047819 */ /* 0x000fca0000011404 */
[----:B------:R-:W-:-:S05]  /*13150*/  IMAD R4, R4, 0xc8, RZ ;  /* 0x000000c804047824 */ /* 0x000fca00078e02ff */
        /* <DEDUP_REMOVED lines=8> */
[----:B------:R1:W-:Y:S04]  /*131e0*/  STS.64 [R4+0xc8], R94 ;  /* 0x0000c85e04007388 */ /* 0x0003e80000000a00 */
[----:B------:R1:W-:Y:S01]  /*131f0*/  STS.64 [R4+0x8], R2 ;  /* 0x0000080204007388 */ /* 0x0003e20000000a00 */
[----:B0-----:R-:W-:Y:S01]  /*13200*/  PRMT R6, R87, 0x5410, R88 ;  /* 0x0000541057067816 */ /* 0x001fe20000000058 */
[----:B------:R-:W-:-:S02]  /*13210*/  IMAD.MOV.U32 R7, RZ, RZ, R89 ;  /* 0x000000ffff077224 */ /* 0x000fc400078e0059 */
        /* <DEDUP_REMOVED lines=17> */
.L_x_11120:
[----:B------:R-:W-:Y:S05]  /*13330*/  BSYNC B0 ;  /* 0x0000000000007941 */ /* 0x000fea0003800000 */
.L_x_11119:
[----:B------:R-:W-:Y:S01]  /*13340*/  BAR.SYNC.DEFER_BLOCKING 0x0 ;  /* 0x0000000000007b1d */ /* 0x000fe20000010000 */
[----:B--2---:R-:W-:-:S05]  /*13350*/  ISETP.NE.AND P1, PT, R10, RZ, PT ;  /* 0x000000ff0a00720c */ /* 0x004fca0003f25270 */
[----:B------:R-:W-:Y:S08]  /*13360*/  BSSY B0, `(.L_x_11121) ;  /* 0x0000237000007945 */ /* 0x000ff00003800000 */
[----:B------:R-:W-:Y:S05]  /*13370*/  @P1 BRA `(.L_x_11122) ;  /* 0x0000235000001947 */ /* 0x000fea0003800000 */
[----:B-1----:R-:W0:Y:S04]  /*13380*/  LDS.128 R48, [0xd0] ;  /* 0x0000d000ff307984 */ /* 0x002e280000000c00 */
[----:B------:R-:W1:Y:S04]  /*13390*/  LDS.128 R40, [0xf0] ;  /* 0x0000f000ff287984 */ /* 0x000e680000000c00 */
[----:B------:R-:W2:Y:S04]  /*133a0*/  LDS.128 R44, [0xe0] ;  /* 0x0000e000ff2c7984 */ /* 0x000ea80000000c00 */
[----:B------:R-:W3:Y:S04]  /*133b0*/  LDS.128 R36, [0x100] ;  /* 0x00010000ff247984 */ /* 0x000ee80000000c00 */
[----:B------:R-:W4:Y:S04]  /*133c0*/  LDS.128 R32, [0x110] ;  /* 0x00011000ff207984 */ /* 0x000f280000000c00 */
[----:B------:R-:W2:Y:S04]  /*133d0*/  LDS.128 R28, [0x120] ;  /* 0x00012000ff1c7984 */ /* 0x000ea80000000c00 */
[----:B------:R-:W2:Y:S04]  /*133e0*/  LDS.128 R24, [0x130] ;  /* 0x00013000ff187984 */ /* 0x000ea80000000c00 */
[----:B------:R-:W2:Y:S04]  /*133f0*/  LDS.128 R20, [0x140] ;  /* 0x00014000ff147984 */ /* 0x000ea80000000c00 */
[----:B------:R-:W3:Y:S04]  /*13400*/  LDS.128 R16, [0x150] ;  /* 0x00015000ff107984 */ /* 0x000ee80000000c00 */
[----:B------:R-:W3:Y:S04]  /*13410*/  LDS.128 R12, [0x160] ;  /* 0x00016000ff0c7984 */ /* 0x000ee80000000c00 */
[----:B0-----:R-:W-:Y:S04]  /*13420*/  STL.64 [R1], R48 ;  /* 0x0000003001007387 */ /* 0x001fe80000100a00 */
[----:B------:R-:W5:Y:S04]  /*13430*/  LDL.64 R84, [R1] ;  /* 0x0000000001547983 */ /* 0x000f680000100a00 */
[----:B------:R-:W0:Y:S04]  /*13440*/  LDS.128 R8, [0x170] ;  /* 0x00017000ff087984 */ /* 0x000e280000000c00 */
[----:B------:R-:W0:Y:S04]  /*13450*/  LDS.128 R4, [0x180] ;  /* 0x00018000ff047984 */ /* 0x000e280000000c00 */
[----:B------:R-:W0:Y:S04]  /*13460*/  LDS.64 R48, [0x190] ;  /* 0x00019000ff307984 */ /* 0x000e280000000a00 */
[----:B-1----:R-:W-:Y:S04]  /*13470*/  STL.64 [R1+0x20], R40 ;  /* 0x0000202801007387 */ /* 0x002fe80000100a00 */
[----:B------:R-:W-:Y:S04]  /*13480*/  STL.64 [R1+0x8], R50 ;  /* 0x0000083201007387 */ /* 0x000fe80000100a00 */
[----:B--2---:R-:W-:Y:S04]  /*13490*/  STL.64 [R1+0x10], R44 ;  /* 0x0000102c01007387 */ /* 0x004fe80000100a00 */
[----:B------:R-:W-:Y:S04]  /*134a0*/  STL.64 [R1+0x18], R46 ;  /* 0x0000182e01007387 */ /* 0x000fe80000100a00 */
        /* <DEDUP_REMOVED lines=16> */
[----:B------:R-:W-:Y:S04]  /*135b0*/  STL.64 [R1+0xc0], R48 ;  /* 0x0000c03001007387 */ /* 0x000fe80000100a00 */
[----:B------:R-:W-:Y:S04]  /*135c0*/  STL.64 [R1+0x80], R16 ;  /* 0x0000801001007387 */ /* 0x000fe80000100a00 */
[----:B------:R-:W-:Y:S04]  /*135d0*/  STL.64 [R1+0x90], R12 ;  /* 0x0000900c01007387 */ /* 0x000fe80000100a00 */
[----:B------:R0:W-:Y:S02]  /*135e0*/  STL.64 [R1+0xa0], R8 ;  /* 0x0000a00801007387 */ /* 0x0001e40000100a00 */
[----:B0-----:R-:W-:Y:S01]  /*135f0*/  IMAD.MOV.U32 R9, RZ, RZ, RZ ;  /* 0x000000ffff097224 */ /* 0x001fe200078e00ff */
        /* <DEDUP_REMOVED lines=8> */
[----:B------:R-:W-:-:S06]  /*13680*/  FMUL.FTZ R41, R41, 1.4426950216293334961 ;  /* 0x3fb8aa3b29297820 */ /* 0x000fcc0000410000 */
[----:B------:R-:W0:Y:S02]  /*13690*/  MUFU.EX2 R41, R41 ;  /* 0x0000002900297308 */ /* 0x000e240000000800 */
[----:B0-----:R-:W-:-:S06]  /*136a0*/  FMUL.FTZ R12, R16, R41 ;  /* 0x00000029100c7220 */ /* 0x001fcc0000410000 */
.L_x_11217:
        /* <DEDUP_REMOVED lines=20> */
.L_x_11124:
[----:B------:R-:W-:Y:S01]  /*137f0*/  IMAD.MOV.U32 R4, RZ, RZ, R53 ;  /* 0x000000ffff047224 */ /* 0x000fe200078e0035 */
[--C-:B------:R-:W-:Y:S01]  /*13800*/  PRMT R5, R5, 0x7610, R95.reuse ;  /* 0x0000761005057816 */ /* 0x100fe2000000005f */
[----:B------:R-:W-:Y:S01]  /*13810*/  IMAD.MOV.U32 R53, RZ, RZ, R52 ;  /* 0x000000ffff357224 */ /* 0x000fe200078e0034 */
[----:B------:R-:W-:Y:S02]  /*13820*/  PRMT R95, R95, 0x5410, R95 ;  /* 0x000054105f5f7816 */ /* 0x000fe4000000005f */
.L_x_11125:
[----:B------:R-:W-:Y:S05]  /*13830*/  BSYNC B1 ;  /* 0x0000000000017941 */ /* 0x000fea0003800000 */
.L_x_11123:
        /* <DEDUP_REMOVED lines=11> */
.L_x_11127:
[----:B------:R-:W-:Y:S01]  /*138f0*/  IMAD.MOV.U32 R7, RZ, RZ, R4 ;  /* 0x000000ffff077224 */ /* 0x000fe200078e0004 */
[----:B------:R-:W-:Y:S01]  /*13900*/  PRMT R6, R6, 0x7610, R5 ;  /* 0x0000761006067816 */ /* 0x000fe20000000005 */
[----:B------:R-:W-:Y:S01]  /*13910*/  IMAD.MOV.U32 R52, RZ, RZ, R55 ;  /* 0x000000ffff347224 */ /* 0x000fe200078e0037 */
[----:B------:R-:W-:Y:S02]  /*13920*/  PRMT R95, R94, 0x7632, R95 ;  /* 0x000076325e5f7816 */ /* 0x000fe4000000005f */
.L_x_11128:
[----:B------:R-:W-:Y:S05]  /*13930*/  BSYNC B1 ;  /* 0x0000000000017941 */ /* 0x000fea0003800000 */
.L_x_11126:
        /* <DEDUP_REMOVED lines=11> */
.L_x_11130:
[----:B------:R-:W-:Y:S01]  /*139f0*/  IMAD.MOV.U32 R4, RZ, RZ, R7 ;  /* 0x000000ffff047224 */ /* 0x000fe200078e0007 */
[----:B------:R-:W-:Y:S01]  /*13a00*/  PRMT R5, R6, 0x7632, R5 ;  /* 0x0000763206057816 */ /* 0x000fe20000000005 */
[----:B------:R-:W-:Y:S01]  /*13a10*/  IMAD.MOV.U32 R55, RZ, RZ, R54 ;  /* 0x000000ffff377224 */ /* 0x000fe200078e0036 */
[----:B------:R-:W-:Y:S02]  /*13a20*/  PRMT R94, R94, 0x5410, R94 ;  /* 0x000054105e5e7816 */ /* 0x000fe4000000005e */
.L_x_11131:
[----:B------:R-:W-:Y:S05]  /*13a30*/  BSYNC B1 ;  /* 0x0000000000017941 */ /* 0x000fea0003800000 */
.L_x_11129:
        /* <DEDUP_REMOVED lines=11> */
.L_x_11133:
[----:B------:R-:W-:Y:S01]  /*13af0*/  IMAD.MOV.U32 R7, RZ, RZ, R4 ;  /* 0x000000ffff077224 */ /* 0x000fe200078e0004 */
[----:B------:R-:W-:Y:S01]  /*13b00*/  PRMT R6, R5, 0x7610, R6 ;  /* 0x0000761005067816 */ /* 0x000fe20000000006 */
[----:B------:R-:W-:Y:S01]  /*13b10*/  IMAD.MOV.U32 R54, RZ, RZ, R57 ;  /* 0x000000ffff367224 */ /* 0x000fe200078e0039 */
[----:B------:R-:W-:Y:S02]  /*13b20*/  PRMT R94, R93, 0x7632, R94 ;  /* 0x000076325d5e7816 */ /* 0x000fe4000000005e */
.L_x_11134:
[----:B------:R-:W-:Y:S05]  /*13b30*/  BSYNC B1 ;  /* 0x0000000000017941 */ /* 0x000fea0003800000 */
.L_x_11132:
        /* <DEDUP_REMOVED lines=11> */
.L_x_11136:
[----:B------:R-:W-:Y:S01]  /*13bf0*/  IMAD.MOV.U32 R4, RZ, RZ, R7 ;  /* 0x000000ffff047224 */ /* 0x000fe200078e0007 */
[----:B------:R-:W-:Y:S01]  /*13c00*/  PRMT R5, R5, 0x5410, R6 ;  /* 0x0000541005057816 */ /* 0x000fe20000000006 */
[----:B------:R-:W-:Y:S01]  /*13c10*/  IMAD.MOV.U32 R57, RZ, RZ, R56 ;  /* 0x000000ffff397224 */ /* 0x000fe200078e0038 */
[----:B------:R-:W-:Y:S02]  /*13c20*/  PRMT R93, R93, 0x5410, R93 ;  /* 0x000054105d5d7816 */ /* 0x000fe4000000005d */
.L_x_11137:
[----:B------:R-:W-:Y:S05]  /*13c30*/  BSYNC B1 ;  /* 0x0000000000017941 */ /* 0x000fea0003800000 */
.L_x_11135:
        /* <DEDUP_REMOVED lines=11> */
.L_x_11139:
[----:B------:R-:W-:Y:S01]  /*13cf0*/  IMAD.MOV.U32 R7, RZ, RZ, R4 ;  /* 0x000000ffff077224 */ /* 0x000fe200078e0004 */
[----:B------:R-:W-:Y:S01]  /*13d00*/  PRMT R6, R6, 0x7610, R5 ;  /* 0x0000761006067816 */ /* 0x000fe20000000005 */
[----:B------:R-:W-:Y:S01]  /*13d10*/  IMAD.MOV.U32 R56, RZ, RZ, R59 ;  /* 0x000000ffff387224 */ /* 0x000fe200078e003b */
[----:B------:R-:W-:Y:S02]  /*13d20*/  PRMT R93, R92, 0x7632, R93 ;  /* 0x000076325c5d7816 */ /* 0x000fe4000000005d */
.L_x_11140:
[----:B------:R-:W-:Y:S05]  /*13d30*/  BSYNC B1 ;  /* 0x0000000000017941 */ /* 0x000fea0003800000 */
.L_x_11138:
        /* <DEDUP_REMOVED lines=11> */
.L_x_11142:
[----:B------:R-:W-:Y:S01]  /*13df0*/  IMAD.MOV.U32 R4, RZ, RZ, R7 ;  /* 0x000000ffff047224 */ /* 0x000fe200078e0007 */
[----:B------:R-:W-:Y:S01]  /*13e00*/  PRMT R5, R6, 0x7632, R5 ;  /* 0x0000763206057816 */ /* 0x000fe20000000005 */
[----:B------:R-:W-:Y:S01]  /*13e10*/  IMAD.MOV.U32 R59, RZ, RZ, R58 ;  /* 0x000000ffff3b7224 */ /* 0x000fe200078e003a */
[----:B------:R-:W-:Y:S02]  /*13e20*/  PRMT R92, R92, 0x5410, R92 ;  /* 0x000054105c5c7816 */ /* 0x000fe4000000005c */
.L_x_11143:
[----:B------:R-:W-:Y:S05]  /*13e30*/  BSYNC B1 ;  /* 0x0000000000017941 */ /* 0x000fea0003800000 */
.L_x_11141:
        /* <DEDUP_REMOVED lines=11> */
.L_x_11145:
[----:B------:R-:W-:Y:S01]  /*13ef0*/  IMAD.MOV.U32 R7, RZ, RZ, R4 ;  /* 0x000000ffff077224 */ /* 0x000fe200078e0004 */
[----:B------:R-:W-:Y:S01]  /*13f00*/  PRMT R6, R5, 0x7610, R6 ;  /* 0x0000761005067816 */ /* 0x000fe20000000006 */
[----:B------:R-:W-:Y:S01]  /*13f10*/  IMAD.MOV.U32 R58, RZ, RZ, R61 ;  /* 0x000000ffff3a7224 */ /* 0x000fe200078e003d */
[----:B------:R-:W-:Y:S02]  /*13f20*/  PRMT R92, R91, 0x7632, R92 ;  /* 0x000076325b5c7816 */ /* 0x000fe4000000005c */
.L_x_11146:
[----:B------:R-:W-:Y:S05]  /*13f30*/  BSYNC B1 ;  /* 0x0000000000017941 */ /* 0x000fea0003800000 */
.L_x_11144:
        /* <DEDUP_REMOVED lines=11> */
.L_x_11148:
[----:B------:R-:W-:Y:S01]  /*13ff0*/  IMAD.MOV.U32 R4, RZ, RZ, R7 ;  /* 0x000000ffff047224 */ /* 0x000fe200078e0007 */
[----:B------:R-:W-:Y:S01]  /*14000*/  PRMT R5, R5, 0x5410, R6 ;  /* 0x0000541005057816 */ /* 0x000fe20000000006 */
[----:B------:R-:W-:Y:S01]  /*14010*/  IMAD.MOV.U32 R61, RZ, RZ, R60 ;  /* 0x000000ffff3d7224 */ /* 0x000fe200078e003c */
[----:B------:R-:W-:Y:S02]  /*14020*/  PRMT R91, R91, 0x5410, R91 ;  /* 0x000054105b5b7816 */ /* 0x000fe4000000005b */
.L_x_11149:
[----:B------:R-:W-:Y:S05]  /*14030*/  BSYNC B1 ;  /* 0x0000000000017941 */ /* 0x000fea0003800000 */
.L_x_11147:
        /* <DEDUP_REMOVED lines=11> */
.L_x_11151:
[----:B------:R-:W-:Y:S01]  /*140f0*/  IMAD.MOV.U32 R7, RZ, RZ, R4 ;  /* 0x000000ffff077224 */ /* 0x000fe200078e0004 */
[----:B------:R-:W-:Y:S01]  /*14100*/  PRMT R6, R6, 0x7610, R5 ;  /* 0x0000761006067816 */ /* 0x000fe20000000005 */
[----:B------:R-:W-:Y:S01]  /*14110*/  IMAD.MOV.U32 R60, RZ, RZ, R63 ;  /* 0x000000ffff3c7224 */ /* 0x000fe200078e003f */
[----:B------:R-:W-:Y:S02]  /*14120*/  PRMT R91, R90, 0x7632, R91 ;  /* 0x000076325a5b7816 */ /* 0x000fe4000000005b */
.L_x_11152:
[----:B------:R-:W-:Y:S05]  /*14130*/  BSYNC B1 ;  /* 0x0000000000017941 */ /* 0x000fea0003800000 */
.L_x_11150:
        /* <DEDUP_REMOVED lines=11> */
.L_x_11154:
[----:B------:R-:W-:Y:S01]  /*141f0*/  IMAD.MOV.U32 R4, RZ, RZ, R7 ;  /* 0x000000ffff047224 */ /* 0x000fe200078e0007 */
[----:B------:R-:W-:Y:S01]  /*14200*/  PRMT R5, R6, 0x7632, R5 ;  /* 0x0000763206057816 */ /* 0x000fe20000000005 */
[----:B------:R-:W-:Y:S01]  /*14210*/  IMAD.MOV.U32 R63, RZ, RZ, R62 ;  /* 0x000000ffff3f7224 */ /* 0x000fe200078e003e */
[----:B------:R-:W-:Y:S02]  /*14220*/  PRMT R90, R90, 0x5410, R90 ;  /* 0x000054105a5a7816 */ /* 0x000fe4000000005a */
.L_x_11155:
[----:B------:R-:W-:Y:S05]  /*14230*/  BSYNC B1 ;  /* 0x0000000000017941 */ /* 0x000fea0003800000 */
.L_x_11153:
        /* <DEDUP_REMOVED lines=11> */
.L_x_11157:
[----:B------:R-:W-:Y:S01]  /*142f0*/  IMAD.MOV.U32 R7, RZ, RZ, R4 ;  /* 0x000000ffff077224 */ /* 0x000fe200078e0004 */
[----:B------:R-:W-:Y:S01]  /*14300*/  PRMT R6, R5, 0x7610, R6 ;  /* 0x0000761005067816 */ /* 0x000fe20000000006 */
[----:B------:R-:W-:Y:S01]  /*14310*/  IMAD.MOV.U32 R62, RZ, RZ, R65 ;  /* 0x000000ffff3e7224 */ /* 0x000fe200078e0041 */
[----:B------:R-:W-:Y:S02]  /*14320*/  PRMT R90, R89, 0x7632, R90 ;  /* 0x00007632595a7816 */ /* 0x000fe4000000005a */
.L_x_11158:
[----:B------:R-:W-:Y:S05]  /*14330*/  BSYNC B1 ;  /* 0x0000000000017941 */ /* 0x000fea0003800000 */
.L_x_11156:
        /* <DEDUP_REMOVED lines=11> */
.L_x_11160:
[----:B------:R-:W-:Y:S01]  /*143f0*/  IMAD.MOV.U32 R4, RZ, RZ, R7 ;  /* 0x000000ffff047224 */ /* 0x000fe200078e0007 */
[----:B------:R-:W-:Y:S01]  /*14400*/  PRMT R5, R5, 0x5410, R6 ;  /* 0x0000541005057816 */ /* 0x000fe20000000006 */
[----:B------:R-:W-:Y:S01]  /*14410*/  IMAD.MOV.U32 R65, RZ, RZ, R64 ;  /* 0x000000ffff417224 */ /* 0x000fe200078e0040 */
[----:B------:R-:W-:Y:S02]  /*14420*/  PRMT R89, R89, 0x5410, R89 ;  /* 0x0000541059597816 */ /* 0x000fe40000000059 */
.L_x_11161:
[----:B------:R-:W-:Y:S05]  /*14430*/  BSYNC B1 ;  /* 0x0000000000017941 */ /* 0x000fea0003800000 */
.L_x_11159:
        /* <DEDUP_REMOVED lines=11> */
.L_x_11163:
[----:B------:R-:W-:Y:S01]  /*144f0*/  IMAD.MOV.U32 R7, RZ, RZ, R4 ;  /* 0x000000ffff077224 */ /* 0x000fe200078e0004 */
[----:B------:R-:W-:Y:S01]  /*14500*/  PRMT R5, R5, 0x7632, R5 ;  /* 0x0000763205057816 */ /* 0x000fe20000000005 */
[----:B------:R-:W-:Y:S01]  /*14510*/  IMAD.MOV.U32 R64, RZ, RZ, R67 ;  /* 0x000000ffff407224 */ /* 0x000fe200078e0043 */
[----:B------:R-:W-:Y:S02]  /*14520*/  PRMT R89, R88, 0x7610, R89 ;  /* 0x0000761058597816 */ /* 0x000fe40000000059 */
.L_x_11164:
[----:B------:R-:W-:Y:S05]  /*14530*/  BSYNC B1 ;  /* 0x0000000000017941 */ /* 0x000fea0003800000 */
.L_x_11162:
        /* <DEDUP_REMOVED lines=11> */
.L_x_11166:
[----:B------:R-:W-:Y:S01]  /*145f0*/  IMAD.MOV.U32 R4, RZ, RZ, R7 ;  /* 0x000000ffff047224 */ /* 0x000fe200078e0007 */
[----:B------:R-:W-:Y:S01]  /*14600*/  PRMT R6, R5, 0x7610, R6 ;  /* 0x0000761005067816 */ /* 0x000fe20000000006 */
[----:B------:R-:W-:Y:S01]  /*14610*/  IMAD.MOV.U32 R67, RZ, RZ, R66 ;  /* 0x000000ffff437224 */ /* 0x000fe200078e0042 */
[----:B------:R-:W-:Y:S02]  /*14620*/  PRMT R88, R87, 0x7610, R88 ;  /* 0x0000761057587816 */ /* 0x000fe40000000058 */
.L_x_11167:
[----:B------:R-:W-:Y:S05]  /*14630*/  BSYNC B1 ;  /* 0x0000000000017941 */ /* 0x000fea0003800000 */
.L_x_11165:
        /* <DEDUP_REMOVED lines=11> */
.L_x_11169:
[----:B------:R-:W-:Y:S01]  /*146f0*/  IMAD.MOV.U32 R5, RZ, RZ, R4 ;  /* 0x000000ffff057224 */ /* 0x000fe200078e0004 */
[----:B------:R-:W-:Y:S01]  /*14700*/  PRMT R6, R6, 0x5410, R6 ;  /* 0x0000541006067816 */ /* 0x000fe20000000006 */
[----:B------:R-:W-:Y:S01]  /*14710*/  IMAD.MOV.U32 R66, RZ, RZ, R69 ;  /* 0x000000ffff427224 */ /* 0x000fe200078e0045 */
[----:B------:R-:W-:Y:S02]  /*14720*/  PRMT R87, R87, 0x7632, R87 ;  /* 0x0000763257577816 */ /* 0x000fe40000000057 */
.L_x_11170:
[----:B------:R-:W-:Y:S05]  /*14730*/  BSYNC B1 ;  /* 0x0000000000017941 */ /* 0x000fea0003800000 */
.L_x_11168:
        /* <DEDUP_REMOVED lines=11> */
.L_x_11172:
[----:B------:R-:W-:Y:S01]  /*147f0*/  IMAD.MOV.U32 R4, RZ, RZ, R5 ;  /* 0x000000ffff047224 */ /* 0x000fe200078e0005 */
[----:B------:R-:W-:Y:S01]  /*14800*/  PRMT R7, R7, 0x7610, R6 ;  /* 0x0000761007077816 */ /* 0x000fe20000000006 */
[----:B------:R-:W-:Y:S01]  /*14810*/  IMAD.MOV.U32 R69, RZ, RZ, R68 ;  /* 0x000000ffff457224 */ /* 0x000fe200078e0044 */
[----:B------:R-:W-:Y:S02]  /*14820*/  PRMT R87, R87, 0x5410, R86 ;  /* 0x0000541057577816 */ /* 0x000fe40000000056 */
.L_x_11173:
[----:B------:R-:W-:Y:S05]  /*14830*/  BSYNC B1 ;  /* 0x0000000000017941 */ /* 0x000fea0003800000 */
.L_x_11171:
        /* <DEDUP_REMOVED lines=11> */
.L_x_11175:
[----:B------:R-:W-:Y:S01]  /*148f0*/  IMAD.MOV.U32 R5, RZ, RZ, R4 ;  /* 0x000000ffff057224 */ /* 0x000fe200078e0004 */
[----:B------:R-:W-:Y:S01]  /*14900*/  PRMT R6, R6, 0x7610, R7 ;  /* 0x0000761006067816 */ /* 0x000fe20000000007 */
[----:B------:R-:W-:Y:S01]  /*14910*/  IMAD.MOV.U32 R68, RZ, RZ, R71 ;  /* 0x000000ffff447224 */ /* 0x000fe200078e0047 */
[----:B------:R-:W-:Y:S02]  /*14920*/  PRMT R86, R86, 0x7632, R86 ;  /* 0x0000763256567816 */ /* 0x000fe40000000056 */
.L_x_11176:
[----:B------:R-:W-:Y:S05]  /*14930*/  BSYNC B1 ;  /* 0x0000000000017941 */ /* 0x000fea0003800000 */
.L_x_11174:
        /* <DEDUP_REMOVED lines=11> */
.L_x_11178:
[----:B------:R-:W-:Y:S01]  /*149f0*/  IMAD.MOV.U32 R4, RZ, RZ, R5 ;  /* 0x000000ffff047224 */ /* 0x000fe200078e0005 */
[----:B------:R-:W-:Y:S01]  /*14a00*/  PRMT R7, R7, 0x7610, R6 ;  /* 0x0000761007077816 */ /* 0x000fe20000000006 */
[----:B------:R-:W-:Y:S01]  /*14a10*/  IMAD.MOV.U32 R71, RZ, RZ, R70 ;  /* 0x000000ffff477224 */ /* 0x000fe200078e0046 */
[----:B------:R-:W-:Y:S02]  /*14a20*/  PRMT R86, R86, 0x5410, R0 ;  /* 0x0000541056567816 */ /* 0x000fe40000000000 */
.L_x_11179:
[----:B------:R-:W-:Y:S05]  /*14a30*/  BSYNC B1 ;  /* 0x0000000000017941 */ /* 0x000fea0003800000 */
.L_x_11177:
        /* <DEDUP_REMOVED lines=11> */
.L_x_11181:
[----:B------:R-:W-:Y:S01]  /*14af0*/  IMAD.MOV.U32 R5, RZ, RZ, R4 ;  /* 0x000000ffff057224 */ /* 0x000fe200078e0004 */
[----:B------:R-:W-:Y:S01]  /*14b00*/  PRMT R6, R6, 0x7610, R7 ;  /* 0x0000761006067816 */ /* 0x000fe20000000007 */
[----:B------:R-:W-:Y:S01]  /*14b10*/  IMAD.MOV.U32 R70, RZ, RZ, R73 ;  /* 0x000000ffff467224 */ /* 0x000fe200078e0049 */
[----:B------:R-:W-:Y:S02]  /*14b20*/  PRMT R0, R0, 0x7632, R0 ;  /* 0x0000763200007816 */ /* 0x000fe40000000000 */
.L_x_11182:
[----:B------:R-:W-:Y:S05]  /*14b30*/  BSYNC B1 ;  /* 0x0000000000017941 */ /* 0x000fea0003800000 */
.L_x_11180:
        /* <DEDUP_REMOVED lines=11> */
.L_x_11184:
[----:B------:R-:W-:Y:S01]  /*14bf0*/  IMAD.MOV.U32 R4, RZ, RZ, R5 ;  /* 0x000000ffff047224 */ /* 0x000fe200078e0005 */
[----:B------:R-:W-:Y:S01]  /*14c00*/  PRMT R7, R7, 0x7610, R6 ;  /* 0x0000761007077816 */ /* 0x000fe20000000006 */
[----:B------:R-:W-:Y:S01]  /*14c10*/  IMAD.MOV.U32 R73, RZ, RZ, R72 ;  /* 0x000000ffff497224 */ /* 0x000fe200078e0048 */
[----:B------:R-:W-:Y:S02]  /*14c20*/  PRMT R0, R0, 0x7610, R88 ;  /* 0x0000761000007816 */ /* 0x000fe40000000058 */
.L_x_11185:
[----:B------:R-:W-:Y:S05]  /*14c30*/  BSYNC B1 ;  /* 0x0000000000017941 */ /* 0x000fea0003800000 */
.L_x_11183:
        /* <DEDUP_REMOVED lines=11> */
.L_x_11187:
[----:B------:R-:W-:Y:S01]  /*14cf0*/  IMAD.MOV.U32 R5, RZ, RZ, R4 ;  /* 0x000000ffff057224 */ /* 0x000fe200078e0004 */
[----:B------:R-:W-:Y:S01]  /*14d00*/  PRMT R6, R6, 0x7610, R7 ;  /* 0x0000761006067816 */ /* 0x000fe20000000007 */
[----:B------:R-:W-:Y:S01]  /*14d10*/  IMAD.MOV.U32 R72, RZ, RZ, R75 ;  /* 0x000000ffff487224 */ /* 0x000fe200078e004b */
[----:B------:R-:W-:Y:S02]  /*14d20*/  PRMT R88, R88, 0x7610, R96 ;  /* 0x0000761058587816 */ /* 0x000fe40000000060 */
.L_x_11188:
[----:B------:R-:W-:Y:S05]  /*14d30*/  BSYNC B1 ;  /* 0x0000000000017941 */ /* 0x000fea0003800000 */
.L_x_11186:
        /* <DEDUP_REMOVED lines=11> */
.L_x_11190:
[----:B------:R-:W-:Y:S01]  /*14df0*/  IMAD.MOV.U32 R4, RZ, RZ, R5 ;  /* 0x000000ffff047224 */ /* 0x000fe200078e0005 */
[----:B------:R-:W-:Y:S01]  /*14e00*/  PRMT R6, R6, 0x7632, R6 ;  /* 0x0000763206067816 */ /* 0x000fe20000000006 */
[----:B------:R-:W-:Y:S01]  /*14e10*/  IMAD.MOV.U32 R75, RZ, RZ, R74 ;  /* 0x000000ffff4b7224 */ /* 0x000fe200078e004a */
[----:B------:R-:W-:Y:S02]  /*14e20*/  PRMT R96, R96, 0x5410, R96 ;  /* 0x0000541060607816 */ /* 0x000fe40000000060 */
.L_x_11191:
[----:B------:R-:W-:Y:S05]  /*14e30*/  BSYNC B1 ;  /* 0x0000000000017941 */ /* 0x000fea0003800000 */
.L_x_11189:
        /* <DEDUP_REMOVED lines=11> */
.L_x_11193:
[----:B------:R-:W-:Y:S01]  /*14ef0*/  IMAD.MOV.U32 R5, RZ, RZ, R4 ;  /* 0x000000ffff057224 */ /* 0x000fe200078e0004 */
[----:B------:R-:W-:Y:S01]  /*14f00*/  PRMT R7, R6, 0x7610, R7 ;  /* 0x0000761006077816 */ /* 0x000fe20000000007 */
[----:B------:R-:W-:Y:S01]  /*14f10*/  IMAD.MOV.U32 R74, RZ, RZ, R77 ;  /* 0x000000ffff4a7224 */ /* 0x000fe200078e004d */
[----:B------:R-:W-:Y:S02]  /*14f20*/  PRMT R96, R97, 0x7632, R96 ;  /* 0x0000763261607816 */ /* 0x000fe40000000060 */
.L_x_11194:
[----:B------:R-:W-:Y:S05]  /*14f30*/  BSYNC B1 ;  /* 0x0000000000017941 */ /* 0x000fea0003800000 */
.L_x_11192:
        /* <DEDUP_REMOVED lines=11> */
.L_x_11196:
[----:B------:R-:W-:Y:S01]  /*14ff0*/  IMAD.MOV.U32 R4, RZ, RZ, R5 ;  /* 0x000000ffff047224 */ /* 0x000fe200078e0005 */
[----:B------:R-:W-:Y:S01]  /*15000*/  PRMT R6, R6, 0x5410, R7 ;  /* 0x0000541006067816 */ /* 0x000fe20000000007 */
[----:B------:R-:W-:Y:S01]  /*15010*/  IMAD.MOV.U32 R77, RZ, RZ, R76 ;  /* 0x000000ffff4d7224 */ /* 0x000fe200078e004c */
[----:B------:R-:W-:Y:S02]  /*15020*/  PRMT R97, R97, 0x5410, R97 ;  /* 0x0000541061617816 */ /* 0x000fe40000000061 */
.L_x_11197:
[----:B------:R-:W-:Y:S05]  /*15030*/  BSYNC B1 ;  /* 0x0000000000017941 */ /* 0x000fea0003800000 */
.L_x_11195:
        /* <DEDUP_REMOVED lines=11> */
.L_x_11199:
[----:B------:R-:W-:Y:S01]  /*150f0*/  IMAD.MOV.U32 R5, RZ, RZ, R4 ;  /* 0x000000ffff057224 */ /* 0x000fe200078e0004 */
[----:B------:R-:W-:Y:S01]  /*15100*/  PRMT R7, R7, 0x7610, R6 ;  /* 0x0000761007077816 */ /* 0x000fe20000000006 */
[----:B------:R-:W-:Y:S01]  /*15110*/  IMAD.MOV.U32 R76, RZ, RZ, R79 ;  /* 0x000000ffff4c7224 */ /* 0x000fe200078e004f */
[----:B------:R-:W-:Y:S02]  /*15120*/  PRMT R97, R98, 0x7632, R97 ;  /* 0x0000763262617816 */ /* 0x000fe40000000061 */
.L_x_11200:
[----:B------:R-:W-:Y:S05]  /*15130*/  BSYNC B1 ;  /* 0x0000000000017941 */ /* 0x000fea0003800000 */
.L_x_11198:
        /* <DEDUP_REMOVED lines=11> */
.L_x_11202:
[----:B------:R-:W-:Y:S01]  /*151f0*/  IMAD.MOV.U32 R4, RZ, RZ, R5 ;  /* 0x000000ffff047224 */ /* 0x000fe200078e0005 */
[----:B------:R-:W-:Y:S01]  /*15200*/  PRMT R6, R7, 0x7632, R6 ;  /* 0x0000763207067816 */ /* 0x000fe20000000006 */
[----:B------:R-:W-:Y:S01]  /*15210*/  IMAD.MOV.U32 R79, RZ, RZ, R78 ;  /* 0x000000ffff4f7224 */ /* 0x000fe200078e004e */
[----:B------:R-:W-:Y:S02]  /*15220*/  PRMT R98, R98, 0x5410, R98 ;  /* 0x0000541062627816 */ /* 0x000fe40000000062 */
.L_x_11203:
[----:B------:R-:W-:Y:S05]  /*15230*/  BSYNC B1 ;  /* 0x0000000000017941 */ /* 0x000fea0003800000 */
.L_x_11201:
        /* <DEDUP_REMOVED lines=11> */
.L_x_11205:
[----:B------:R-:W-:Y:S01]  /*152f0*/  IMAD.MOV.U32 R5, RZ, RZ, R4 ;  /* 0x000000ffff057224 */ /* 0x000fe200078e0004 */
[----:B------:R-:W-:Y:S01]  /*15300*/  PRMT R7, R6, 0x7610, R7 ;  /* 0x0000761006077816 */ /* 0x000fe20000000007 */
[----:B------:R-:W-:Y:S01]  /*15310*/  IMAD.MOV.U32 R78, RZ, RZ, R81 ;  /* 0x000000ffff4e7224 */ /* 0x000fe200078e0051 */
[----:B------:R-:W-:Y:S02]  /*15320*/  PRMT R98, R99, 0x7632, R98 ;  /* 0x0000763263627816 */ /* 0x000fe40000000062 */
.L_x_11206:
[----:B------:R-:W-:Y:S05]  /*15330*/  BSYNC B1 ;  /* 0x0000000000017941 */ /* 0x000fea0003800000 */
.L_x_11204:
        /* <DEDUP_REMOVED lines=11> */
.L_x_11208:
[----:B------:R-:W-:Y:S01]  /*153f0*/  IMAD.MOV.U32 R4, RZ, RZ, R5 ;  /* 0x000000ffff047224 */ /* 0x000fe200078e0005 */
[----:B------:R-:W-:Y:S01]  /*15400*/  PRMT R6, R6, 0x5410, R7 ;  /* 0x0000541006067816 */ /* 0x000fe20000000007 */
[----:B------:R-:W-:Y:S01]  /*15410*/  IMAD.MOV.U32 R81, RZ, RZ, R80 ;  /* 0x000000ffff517224 */ /* 0x000fe200078e0050 */
[----:B------:R-:W-:Y:S02]  /*15420*/  PRMT R99, R99, 0x5410, R99 ;  /* 0x0000541063637816 */ /* 0x000fe40000000063 */
.L_x_11209:
[----:B------:R-:W-:Y:S05]  /*15430*/  BSYNC B1 ;  /* 0x0000000000017941 */ /* 0x000fea0003800000 */
.L_x_11207:
        /* <DEDUP_REMOVED lines=11> */
.L_x_11211:
[----:B------:R-:W-:Y:S01]  /*154f0*/  IMAD.MOV.U32 R5, RZ, RZ, R4 ;  /* 0x000000ffff057224 */ /* 0x000fe200078e0004 */
[----:B------:R-:W-:Y:S01]  /*15500*/  PRMT R7, R7, 0x7610, R6 ;  /* 0x0000761007077816 */ /* 0x000fe20000000006 */
[----:B------:R-:W-:Y:S01]  /*15510*/  IMAD.MOV.U32 R80, RZ, RZ, R83 ;  /* 0x000000ffff507224 */ /* 0x000fe200078e0053 */
[----:B------:R-:W-:Y:S02]  /*15520*/  PRMT R99, R100, 0x7632, R99 ;  /* 0x0000763264637816 */ /* 0x000fe40000000063 */
.L_x_11212:
[----:B------:R-:W-:Y:S05]  /*15530*/  BSYNC B1 ;  /* 0x0000000000017941 */ /* 0x000fea0003800000 */
.L_x_11210:
        /* <DEDUP_REMOVED lines=11> */
.L_x_11214:
[----:B------:R-:W-:Y:S01]  /*155f0*/  IMAD.MOV.U32 R83, RZ, RZ, R82 ;  /* 0x000000ffff537224 */ /* 0x000fe200078e0052 */
[C---:B------:R-:W-:Y:S01]  /*15600*/  PRMT R100, R7.reuse, 0x5432, R100 ;  /* 0x0000543207647816 */ /* 0x040fe20000000064 */
[--C-:B------:R-:W-:Y:S01]  /*15610*/  IMAD.MOV.U32 R4, RZ, RZ, R5.reuse ;  /* 0x000000ffff047224 */ /* 0x100fe200078e0005 */
[----:B------:R-:W-:Y:S01]  /*15620*/  PRMT R6, R7, 0x7632, R6 ;  /* 0x0000763207067816 */ /* 0x000fe20000000006 */
[----:B------:R-:W-:Y:S02]  /*15630*/  IMAD.MOV.U32 R82, RZ, RZ, R5 ;  /* 0x000000ffff527224 */ /* 0x000fe400078e0005 */
.L_x_11215:
[----:B------:R-:W-:Y:S05]  /*15640*/  BSYNC B1 ;  /* 0x0000000000017941 */ /* 0x000fea0003800000 */
.L_x_11213:
[----:B------:R-:W-:Y:S02]  /*15650*/  IADD3 R8, R8, 0x4, RZ ;  /* 0x0000000408087810 */ /* 0x000fe40007ffe0ff */
[----:B------:R-:W-:Y:S01]  /*15660*/  IADD3 R2, R2, 0x2, RZ ;  /* 0x0000000202027810 */ /* 0x000fe20007ffe0ff */
[----:B------:R-:W-:Y:S01]  /*15670*/  @!P3 CALL.REL.NOINC `(.L_x_11216) ;  /* 0x000000100000b944 */ /* 0x000fe20003c00000 */
[----:B------:R-:W-:Y:S05]  /*15680*/  BRA `(.L_x_11217) ;  /* 0xffffe02000007947 */ /* 0x000fea000383ffff */
.L_x_11216:
[----:B------:R-:W-:Y:S01]  /*15690*/  FADD.FTZ R3, R3, R12 ;  /* 0x0000000c03037221 */ /* 0x000fe20000010000 */
[----:B------:R-:W-:Y:S01]  /*156a0*/  PRMT R100, R6, 0x7610, R100 ;  /* 0x0000761006647816 */ /* 0x000fe20000000064 */
[----:B------:R-:W-:Y:S02]  /*156b0*/  IMAD.MOV.U32 R82, RZ, RZ, R4 ;  /* 0x000000ffff527224 */ /* 0x000fe400078e0004 */
[----:B------:R-:W-:-:S02]  /*156c0*/  IMAD.MOV.U32 R2, RZ, RZ, R40 ;  /* 0x000000ffff027224 */ /* 0x000fc400078e0028 */
.L_x_11122:
[----:B------:R-:W-:Y:S05]  /*156d0*/  BSYNC B0 ;  /* 0x0000000000007941 */ /* 0x000fea0003800000 */
.L_x_11121:
[----:B------:R-:W-:Y:S01]  /*156e0*/  IMAD.MOV.U32 R101, RZ, RZ, R99 ;  /* 0x000000ffff657224 */ /* 0x000fe200078e0063 */
[----:B-1----:R-:W-:Y:S01]  /*156f0*/  PRMT R4, R0, 0x7610, R86 ;  /* 0x0000761000047816 */ /* 0x002fe20000000056 */
[----:B------:R-:W-:Y:S01]  /*15700*/  IMAD.MOV.U32 R99, RZ, RZ, R97 ;  /* 0x000000ffff637224 */ /* 0x000fe200078e0061 */
[----:B------:R-:W-:Y:S01]  /*15710*/  PRMT R97, R88, 0x7632, R0 ;  /* 0x0000763258617816 */ /* 0x000fe20000000000 */
[----:B------:R0:W-:Y:S01]  /*15720*/  STL.64 [R1+0xd0], R82 ;  /* 0x0000d05201007387 */ /* 0x0001e20000100a00 */
[----:B------:R-:W-:Y:S01]  /*15730*/  PRMT R5, R86, 0x7610, R87 ;  /* 0x0000761056057816 */ /* 0x000fe20000000057 */
[----:B------:R-:W-:Y:S01]  /*15740*/  BSSY B0, `(.L_x_11218) ;  /* 0x00000f0000007945 */ /* 0x000fe20003800000 */
[----:B------:R-:W-:Y:S01]  /*15750*/  PRMT R88, R87, 0x5410, R88 ;  /* 0x0000541057587816 */ /* 0x000fe20000000058 */
        /* <DEDUP_REMOVED lines=25> */
[----:B------:R-:W-:-:S05]  /*158f0*/  IMAD.MOV.U32 R0, RZ, RZ, c[0x0][0x184] ;  /* 0x00006100ff007624 */ /* 0x000fca00078e00ff */
[----:B------:R-:W-:-:S13]  /*15900*/  ISETP.GE.AND P0, PT, R0, 0x1, PT ;  /* 0x000000010000780c */ /* 0x000fda0003f06270 */
[----:B------:R-:W-:Y:S05]  /*15910*/  @!P0 BRA `(.L_x_11220) ;  /* 0x00000cf000008947 */ /* 0x000fea0003800000 */
[----:B------:R-:W-:Y:S02]  /*15920*/  IMAD.SHL.U32 R0, R0, 0x2, RZ ;  /* 0x0000000200007824 */ /* 0x000fe400078e00ff */
[----:B0-----:R-:W-:-:S03]  /*15930*/  IMAD.MOV.U32 R4, RZ, RZ, RZ ;  /* 0x000000ffff047224 */ /* 0x001fc600078e00ff */
[----:B------:R-:W-:-:S04]  /*15940*/  IMNMX R5, R0, 0x1, !PT ;  /* 0x0000000100057817 */ /* 0x000fc80007800200 */
[----:B------:R-:W-:-:S04]  /*15950*/  IADD3 R0, R5, -0x1, RZ ;  /* 0xffffffff05007810 */ /* 0x000fc80007ffe0ff */
[----:B------:R-:W-:Y:S02]  /*15960*/  ISETP.GE.U32.AND P0, PT, R0, 0x3, PT ;  /* 0x000000030000780c */ /* 0x000fe40003f06070 */
[----:B------:R-:W-:-:S11]  /*15970*/  LOP3.LUT R0, R5, 0x3, RZ, 0xc0, !PT ;  /* 0x0000000305007812 */ /* 0x000fd600078ec0ff */
        /* <DEDUP_REMOVED lines=13> */
.L_x_11224:
        /* <DEDUP_REMOVED lines=8> */
[----:B------:R1:W3:Y:S03]  /*15ad0*/  LDL.64 R18, [R6+0x80] ;  /* 0x0000800006127983 */ /* 0x0002e60000100a00 */
[C-C-:B------:R-:W-:Y:S01]  /*15ae0*/  IMAD R24, R8.reuse, 0x2, R41.reuse ;  /* 0x0000000208187824 */ /* 0x140fe200078e0229 */
[----:B------:R0:W4:Y:S01]  /*15af0*/  LDL.64 R22, [R7+0x8] ;  /* 0x0000080007167983 */ /* 0x0001220000100a00 */
[----:B------:R-:W-:-:S03]  /*15b00*/  IMAD R20, R8, 0x4, R41 ;  /* 0x0000000408147824 */ /* 0x000fc600078e0229 */
[----:B------:R5:W4:Y:S01]  /*15b10*/  LDL.64 R28, [R10] ;  /* 0x000000000a1c7983 */ /* 0x000b220000100a00 */
[----:B-1----:R-:W-:-:S03]  /*15b20*/  IMAD R6, R4, 0x4, R41 ;  /* 0x0000000404067824 */ /* 0x002fc600078e0229 */
[----:B------:R-:W4:Y:S01]  /*15b30*/  LDL.64 R30, [R16+0x80] ;  /* 0x00008000101e7983 */ /* 0x000f220000100a00 */
[----:B0-----:R-:W-:-:S03]  /*15b40*/  IMAD R7, R4, 0x2, R41 ;  /* 0x0000000204077824 */ /* 0x001fc600078e0229 */
[----:B------:R-:W4:Y:S04]  /*15b50*/  LDL.64 R36, [R24+0x80] ;  /* 0x0000800018247983 */ /* 0x000f280000100a00 */
[----:B------:R5:W4:Y:S04]  /*15b60*/  LDL.64 R32, [R10+0x8] ;  /* 0x000008000a207983 */ /* 0x000b280000100a00 */
[----:B------:R-:W4:Y:S04]  /*15b70*/  LDL.64 R34, [R20] ;  /* 0x0000000014227983 */ /* 0x000f280000100a00 */
[----:B------:R-:W4:Y:S04]  /*15b80*/  LDL.64 R8, [R6] ;  /* 0x0000000006087983 */ /* 0x000f280000100a00 */
[----:B------:R-:W4:Y:S04]  /*15b90*/  LDL.64 R14, [R6+0x8] ;  /* 0x00000800060e7983 */ /* 0x000f280000100a00 */
[----:B-----5:R3:W5:Y:S04]  /*15ba0*/  LDL.64 R10, [R7+0x80] ;  /* 0x00008000070a7983 */ /* 0x0207680000100a00 */
[----:B------:R-:W5:Y:S01]  /*15bb0*/  LDL.64 R38, [R20+0x8] ;  /* 0x0000080014267983 */ /* 0x000f620000100a00 */
[----:B------:R-:W-:-:S04]  /*15bc0*/  IADD3 R5, R5, -0x10, RZ ;  /* 0xfffffff005057810 */ /* 0x000fc80007ffe0ff */
[----:B------:R-:W-:Y:S02]  /*15bd0*/  ISETP.GT.AND P1, PT, R5, 0xc, PT ;  /* 0x0000000c0500780c */ /* 0x000fe40003f24270 */
[----:B--2---:R-:W-:Y:S02]  /*15be0*/  IADD3 R17, R12, UR4, RZ ;  /* 0x000000040c117c10 */ /* 0x004fe4000fffe0ff */
[----:B------:R-:W-:Y:S01]  /*15bf0*/  IADD3 R21, R13, UR4, RZ ;  /* 0x000000040d157c10 */ /* 0x000fe2000fffe0ff */
[--C-:B---3--:R-:W-:Y:S02]  /*15c00*/  HADD2.F32 R7, -RZ, R19.reuse.H0_H0 ;  /* 0x20000013ff077230 */ /* 0x108fe40000004100 */
[----:B------:R0:W-:Y:S01]  /*15c10*/  STS [R4.X4+0x270], R17 ;  /* 0x0002701104007388 */ /* 0x0001e20000004800 */
[----:B------:R-:W-:Y:S02]  /*15c20*/  HADD2.F32 R13, -RZ, R18.H0_H0 ;  /* 0x20000012ff0d7230 */ /* 0x000fe40000004100 */
[----:B------:R-:W-:Y:S01]  /*15c30*/  HADD2.F32 R19, -RZ, R19.H1_H1 ;  /* 0x30000013ff137230 */ /* 0x000fe20000004100 */
[----:B----4-:R-:W-:Y:S01]  /*15c40*/  IADD3 R25, R22, UR4, RZ ;  /* 0x0000000416197c10 */ /* 0x010fe2000fffe0ff */
[----:B------:R1:W-:Y:S01]  /*15c50*/  STS [R4.X4+0x274], R21 ;  /* 0x0002741504007388 */ /* 0x0003e20000004800 */
[----:B0-----:R-:W-:-:S03]  /*15c60*/  IADD3 R17, R28, UR4, RZ ;  /* 0x000000041c117c10 */ /* 0x001fc6000fffe0ff */
[----:B------:R0:W-:Y:S01]  /*15c70*/  STS [R4.X4+0x2f0], R13 ;  /* 0x0002f00d04007388 */ /* 0x0001e20000004800 */
[----:B------:R-:W-:Y:S01]  /*15c80*/  IADD3 R27, R23, UR4, RZ ;  /* 0x00000004171b7c10 */ /* 0x000fe2000fffe0ff */
[----:B------:R-:W-:Y:S02]  /*15c90*/  HADD2.F32 R23, -RZ, R18.H1_H1 ;  /* 0x30000012ff177230 */ /* 0x000fe40000004100 */
[----:B------:R2:W-:Y:S01]  /*15ca0*/  STS [R4.X4+0x2fc], R19 ;  /* 0x0002fc1304007388 */ /* 0x0005e20000004800 */
[----:B-1----:R-:W-:-:S03]  /*15cb0*/  HADD2.F32 R21, -RZ, R30.H1_H1 ;  /* 0x3000001eff157230 */ /* 0x002fc60000004100 */
[----:B------:R1:W-:Y:S01]  /*15cc0*/  STS [R4.X4+0x278], R25 ;  /* 0x0002781904007388 */ /* 0x0003e20000004800 */
[----:B0-----:R-:W-:-:S03]  /*15cd0*/  HADD2.F32 R13, -RZ, R30.H0_H0 ;  /* 0x2000001eff0d7230 */ /* 0x001fc60000004100 */
[----:B------:R0:W-:Y:S01]  /*15ce0*/  STS [R4.X4+0x2f8], R7 ;  /* 0x0002f80704007388 */ /* 0x0001e20000004800 */
[----:B--2---:R-:W-:-:S03]  /*15cf0*/  HADD2.F32 R19, -RZ, R36.H0_H0 ;  /* 0x20000024ff137230 */ /* 0x004fc60000004100 */
[----:B------:R2:W-:Y:S01]  /*15d00*/  STS [R4.X4+0x280], R17 ;  /* 0x0002801104007388 */ /* 0x0005e20000004800 */
[----:B-1----:R-:W-:Y:S01]  /*15d10*/  IADD3 R25, R32, UR4, RZ ;  /* 0x0000000420197c10 */ /* 0x002fe2000fffe0ff */
[--C-:B0-----:R-:W-:Y:S01]  /*15d20*/  HADD2.F32 R7, -RZ, R31.reuse.H0_H0 ;  /* 0x2000001fff077230 */ /* 0x101fe20000004100 */
[----:B--2---:R-:W-:Y:S01]  /*15d30*/  IADD3 R17, R34, UR4, RZ ;  /* 0x0000000422117c10 */ /* 0x004fe2000fffe0ff */
        /* <DEDUP_REMOVED lines=9> */
[----:B-----5:R-:W-:Y:S01]  /*15dd0*/  IADD3 R39, R39, UR4, RZ ;  /* 0x0000000427277c10 */ /* 0x020fe2000fffe0ff */
        /* <DEDUP_REMOVED lines=34> */
.L_x_11223:
        /* <DEDUP_REMOVED lines=29> */
[----:B-1----:R-:W-:Y:S01]  /*161d0*/  IADD3 R21, R15, UR4, RZ ;  /* 0x000000040f157c10 */ /* 0x002fe2000fffe0ff */
[--C-:B------:R-:W-:Y:S02]  /*161e0*/  HADD2.F32 R19, -RZ, R11.reuse.H0_H0 ;  /* 0x2000000bff137230 */ /* 0x100fe40000004100 */
[--C-:B------:R-:W-:Y:S01]  /*161f0*/  HADD2.F32 R9, -RZ, R10.reuse.H0_H0 ;  /* 0x2000000aff097230 */ /* 0x100fe20000004100 */
[----:B--2---:R-:W-:Y:S01]  /*16200*/  IADD3 R17, R14, UR4, RZ ;  /* 0x000000040e117c10 */ /* 0x004fe2000fffe0ff */
        /* <DEDUP_REMOVED lines=15> */
.L_x_11225:
[----:B------:R-:W-:-:S13]  /*16300*/  ISETP.NE.OR P0, PT, R5, RZ, P0 ;  /* 0x000000ff0500720c */ /* 0x000fda0000705670 */
[----:B------:R-:W-:Y:S05]  /*16310*/  @!P0 BRA `(.L_x_11221) ;  /* 0x0000019000008947 */ /* 0x000fea0003800000 */
.L_x_11222:
        /* <DEDUP_REMOVED lines=25> */
.L_x_11221:
[----:B------:R-:W-:-:S13]  /*164b0*/  ISETP.NE.AND P0, PT, R0, RZ, PT ;  /* 0x000000ff0000720c */ /* 0x000fda0003f05270 */
[----:B------:R-:W-:Y:S05]  /*164c0*/  @!P0 BRA `(.L_x_11220) ;  /* 0x0000014000008947 */ /* 0x000fea0003800000 */
[----:B------:R-:W0:Y:S01]  /*164d0*/  S2R R9, SR_CTAID.X ;  /* 0x0000000000097919 */ /* 0x000e220000002500 */
[----:B------:R-:W-:Y:S02]  /*164e0*/  IADD3 R7, R1, 0xc8, RZ ;  /* 0x000000c801077810 */ /* 0x000fe40007ffe0ff */
[----:B------:R-:W-:-:S03]  /*164f0*/  LEA R5, R4, 0x260, 0x2 ;  /* 0x0000026004057811 */ /* 0x000fc600078e10ff */
[C-C-:B------:R-:W-:Y:S01]  /*16500*/  IMAD R6, R4.reuse, 0x2, R7.reuse ;  /* 0x0000000204067824 */ /* 0x140fe200078e0207 */
[----:B------:R-:W-:Y:S01]  /*16510*/  IADD3 R5, R5, 0x80, RZ ;  /* 0x0000008005057810 */ /* 0x000fe20007ffe0ff */
[----:B------:R-:W-:-:S03]  /*16520*/  IMAD R4, R4, 0x4, R7 ;  /* 0x0000000404047824 */ /* 0x000fc600078e0207 */
[----:B------:R-:W-:Y:S02]  /*16530*/  IADD3 R8, R6, 0x88, RZ ;  /* 0x0000008806087810 */ /* 0x000fe40007ffe0ff */
[----:B------:R-:W-:-:S05]  /*16540*/  IADD3 R7, R4, 0x8, RZ ;  /* 0x0000000804077810 */ /* 0x000fca0007ffe0ff */
.L_x_11226:
[----:B------:R1:W2:Y:S04]  /*16550*/  LDL R4, [R7] ;  /* 0x0000000007047983 */ /* 0x0002a80000100800 */
[----:B------:R3:W4:Y:S01]  /*16560*/  LDL.U16 R6, [R8] ;  /* 0x0000000008067983 */ /* 0x0007220000100400 */
[----:B------:R-:W-:Y:S02]  /*16570*/  IADD3 R0, R0, -0x1, RZ ;  /* 0xffffffff00007810 */ /* 0x000fe40007ffe0ff */
[----:B-1----:R-:W-:Y:S02]  /*16580*/  IADD3 R7, R7, 0x4, RZ ;  /* 0x0000000407077810 */ /* 0x002fe40007ffe0ff */
[----:B------:R-:W-:-:S02]  /*16590*/  ISETP.NE.AND P0, PT, R0, RZ, PT ;  /* 0x000000ff0000720c */ /* 0x000fc40003f05270 */
[----:B---3--:R-:W-:Y:S01]  /*165a0*/  IADD3 R8, R8, 0x2, RZ ;  /* 0x0000000208087810 */ /* 0x008fe20007ffe0ff */
[----:B0-2---:R-:W-:Y:S01]  /*165b0*/  IMAD R4, R9, c[0x0][0x180], R4 ;  /* 0x0000600009047a24 */ /* 0x005fe200078e0204 */
[----:B----4-:R-:W-:-:S04]  /*165c0*/  HADD2.F32 R6, -RZ, R6.H0_H0 ;  /* 0x20000006ff067230 */ /* 0x010fc80000004100 */
[----:B------:R-:W-:Y:S04]  /*165d0*/  STS [R5+-0x80], R4 ;  /* 0xffff800405007388 */ /* 0x000fe80000000800 */
[----:B------:R0:W-:Y:S02]  /*165e0*/  STS [R5], R6 ;  /* 0x0000000605007388 */ /* 0x0001e40000000800 */
[----:B0-----:R-:W-:Y:S01]  /*165f0*/  IADD3 R5, R5, 0x4, RZ ;  /* 0x0000000405057810 */ /* 0x001fe20007ffe0ff */
[----:B------:R-:W-:Y:S05]  /*16600*/  @P0 BRA `(.L_x_11226) ;  /* 0xffffff4000000947 */ /* 0x000fea000383ffff */
.L_x_11220:
[----:B0-----:R-:W-:Y:S02]  /*16610*/  IMAD.MOV.U32 R4, RZ, RZ, R3 ;  /* 0x000000ffff047224 */ /* 0x001fe400078e0003 */
[----:B------:R-:W-:-:S05]  /*16620*/  IMAD.MOV.U32 R5, RZ, RZ, R2 ;  /* 0x000000ffff057224 */ /* 0x000fca00078e0002 */
[----:B------:R0:W-:Y:S02]  /*16630*/  STS.64 [0x360], R4 ;  /* 0x00036004ff007388 */ /* 0x0001e40000000a00 */
.L_x_11219:
[----:B------:R-:W-:Y:S05]  /*16640*/  BSYNC B0 ;  /* 0x0000000000007941 */ /* 0x000fea0003800000 */
.L_x_11218:
[----:B0-----:R-:W0:Y:S04]  /*16650*/  S2R R5, SR_TID.X ;  /* 0x0000000000057919 */ /* 0x001e280000002100 */
[----:B------:R-:W-:Y:S01]  /*16660*/  BAR.SYNC.DEFER_BLOCKING 0x0 ;  /* 0x0000000000007b1d */ /* 0x000fe20000010000 */
[----:B0-----:R-:W-:-:S13]  /*16670*/  ISETP.GT.AND P0, PT, R5, 0x41, PT ;  /* 0x000000410500780c */ /* 0x001fda0003f04270 */
[----:B------:R-:W-:Y:S05]  /*16680*/  @P0 EXIT ;  /* 0x000000000000094d */ /* 0x000fea0003800000 */
[C---:B------:R-:W-:Y:S01]  /*16690*/  IMNMX R0, R5.reuse, 0x2, !PT ;  /* 0x0000000205007817 */ /* 0x040fe20007800200 */
[----:B------:R-:W0:Y:S01]  /*166a0*/  S2R R3, SR_CTAID.Y ;  /* 0x0000000000037919 */ /* 0x000e220000002600 */
        /* <DEDUP_REMOVED lines=12> */
.L_x_11229:
        /* <DEDUP_REMOVED lines=9> */
.L_x_11228:
[----:B------:R-:W-:Y:S05]  /*16800*/  BSYNC B0 ;  /* 0x0000000000007941 */ /* 0x000fea0003800000 */
.L_x_11227:
        /* <DEDUP_REMOVED lines=12> */
.L_x_11232:
        /* <DEDUP_REMOVED lines=69> */
.L_x_11231:
[----:B------:R-:W-:Y:S05]  /*16d20*/  BSYNC B0 ;  /* 0x0000000000007941 */ /* 0x000fea0003800000 */
.L_x_11230:
        /* <DEDUP_REMOVED lines=40> */
.L_x_11234:
[----:B------:R-:W-:Y:S05]  /*16fb0*/  BSYNC B0 ;  /* 0x0000000000007941 */ /* 0x000fea0003800000 */
.L_x_11233:
        /* <DEDUP_REMOVED lines=18> */
.L_x_11235:
        /* <DEDUP_REMOVED lines=10> */
.L_x_74475:


//--------------------- .text._ZN17fastertransformer17batch_topk_kernelI6__halfLi16ELi32EEEvPKiPKT_PiPfS8_PKbS3_NS_14BeamHypothesesEiiifS4_ --------------------------
	.section	.text._ZN17fastertransformer17batch_topk_kernelI6__halfLi16ELi32EEEvPKiPKT_PiPfS8_PKbS3_NS_14BeamHypothesesEiiifS4_,"ax",@progbits
	.sectioninfo	@"SHI_REGISTERS=64"
	.align	128
        .global         _ZN17fastertransformer17batch_topk_kernelI6__halfLi16ELi32EEEvPKiPKT_PiPfS8_PKbS3_NS_14BeamHypothesesEiiifS4_
        .type           _ZN17fastertransformer17batch_topk_kernelI6__halfLi16ELi32EEEvPKiPKT_PiPfS8_PKbS3_NS_14BeamHypothesesEiiifS4_,@function
        .size           _ZN17fastertransformer17batch_topk_kernelI6__halfLi16ELi32EEEvPKiPKT_PiPfS8_PKbS3_NS_14BeamHypothesesEiiifS4_,(.L_x_74476 - _ZN17fastertransformer17batch_topk_kernelI6__halfLi16ELi32EEEvPKiPKT_PiPfS8_PKbS3_NS_14BeamHypothesesEiiifS4_)
        .other          _ZN17fastertransformer17batch_topk_kernelI6__halfLi16ELi32EEEvPKiPKT_PiPfS8_PKbS3_NS_14BeamHypothesesEiiifS4_,@"STO_CUDA_ENTRY STV_DEFAULT"
_ZN17fastertransformer17batch_topk_kernelI6__halfLi16ELi32EEEvPKiPKT_PiPfS8_PKbS3_NS_14BeamHypothesesEiiifS4_:
.text._ZN17fastertransformer17batch_topk_kernelI6__halfLi16ELi32EEEvPKiPKT_PiPfS8_PKbS3_NS_14BeamHypothesesEiiifS4_:
        /* <DEDUP_REMOVED lines=31> */
.L_x_11237:
[----:B------:R-:W-:-:S04]  /*01f0*/  LEA R2, P0, R5, c[0x0][0x1c0], 0x2 ;  /* 0x0000700005027a11 */ /* 0x000fc800078010ff */
[----:B------:R-:W-:Y:S01]  /*0200*/  LEA.HI.X R3, R5, c[0x0][0x1c4], R6, 0x2, P0 ;  /* 0x0000710005037a11 */ /* 0x000fe200000f1406 */
[----:B------:R-:W-:-:S05]  /*0210*/  IMAD.MOV.U32 R5, RZ, RZ, 0x7f7fffff ;  /* 0x7f7fffffff057424 */ /* 0x000fca00078e00ff */
[----:B------:R0:W-:Y:S03]  /*0220*/  STG.E [R2.64], R5 ;  /* 0x0000000502007986 */ /* 0x0001e6000c101904 */
.L_x_11238:
[----:B------:R-:W-:Y:S05]  /*0230*/  BSYNC B0 ;  /* 0x0000000000007941 */ /* 0x000fea0003800000 */
.L_x_11236:
        /* <DEDUP_REMOVED lines=44> */
[----:B------:R0:W3:Y:S01]  /*0500*/  LDG.E R8, [R8.64] ;  /* 0x0000000408087981 */ /* 0x0000e2000c1e1900 */
[----:B------:R-:W-:Y:S02]  /*0510*/  IMAD.MOV.U32 R43, RZ, RZ, -0x1 ;  /* 0xffffffffff2b7424 */ /* 0x000fe400078e00ff */
[----:B------:R-:W-:Y:S02]  /*0520*/  IMAD.MOV.U32 R42, RZ, RZ, -0x1 ;  /* 0xffffffffff2a7424 */ /* 0x000fe400078e00ff */
[----:B------:R-:W-:Y:S02]  /*0530*/  IMAD.MOV.U32 R24, RZ, RZ, -0x1 ;  /* 0xffffffffff187424 */ /* 0x000fe400078e00ff */
[----:B------:R-:W-:Y:S02]  /*0540*/  IMAD.MOV.U32 R31, RZ, RZ, -0x1 ;  /* 0xffffffffff1f7424 */ /* 0x000fe400078e00ff */
[----:B------:R-:W-:Y:S02]  /*0550*/  IMAD.MOV.U32 R30, RZ, RZ, -0x1 ;  /* 0xffffffffff1e7424 */ /* 0x000fe400078e00ff */
[----:B0-----:R-:W-:-:S02]  /*0560*/  IMAD.MOV.U32 R9, RZ, RZ, R7 ;  /* 0x000000ffff097224 */ /* 0x001fc400078e0007 */
        /* <DEDUP_REMOVED lines=18> */
[----:B0-----:R-:W0:Y:S02]  /*0690*/  MUFU.LG2 R2, R2 ;  /* 0x0000000200027308 */ /* 0x001e240000000c00 */
[----:B0-----:R-:W-:Y:S02]  /*06a0*/  FMUL.FTZ R6, R2, c[0x0][0x22c] ;  /* 0x00008b0002067a20 */ /* 0x001fe40000410000 */
[----:B------:R-:W-:-:S04]  /*06b0*/  IMAD.MOV.U32 R2, RZ, RZ, -0x1 ;  /* 0xffffffffff027424 */ /* 0x000fc800078e00ff */
[----:B------:R-:W0:Y:S02]  /*06c0*/  MUFU.EX2 R6, R6 ;  /* 0x0000000600067308 */ /* 0x000e240000000800 */
[----:B0-----:R-:W-:-:S05]  /*06d0*/  F2FP.PACK_AB R10, RZ, R6 ;  /* 0x00000006ff0a723e */ /* 0x001fca00000000ff */
[----:B------:R-:W-:-:S04]  /*06e0*/  HADD2.F32 R10, -RZ, R10.H0_H0 ;  /* 0x2000000aff0a7230 */ /* 0x000fc80000004100 */
[----:B------:R0:W1:Y:S03]  /*06f0*/  MUFU.RCP R8, R10 ;  /* 0x0000000a00087308 */ /* 0x0000660000001000 */
.L_x_11292:
[----:B------:R2:W5:Y:S01]  /*0700*/  LDG.E.U16.CONSTANT R11, [R4.64] ;  /* 0x00000004040b7981 */ /* 0x000562000c1e9500 */
[----:B------:R-:W-:Y:S02]  /*0710*/  IABS R14, c[0x0][0x224] ;  /* 0x00008900000e7a13 */ /* 0x000fe40000000000 */
[----:B------:R-:W-:Y:S02]  /*0720*/  IABS R15, R9 ;  /* 0x00000009000f7213 */ /* 0x000fe40000000000 */
[----:B------:R-:W3:Y:S01]  /*0730*/  I2F.RP R12, R14 ;  /* 0x0000000e000c7306 */ /* 0x000ee20000209400 */
[----:B------:R-:W-:-:S07]  /*0740*/  ISETP.GE.AND P2, PT, R9, RZ, PT ;  /* 0x000000ff0900720c */ /* 0x000fce0003f46270 */
[----:B---3--:R-:W3:Y:S02]  /*0750*/  MUFU.RCP R12, R12 ;  /* 0x0000000c000c7308 */ /* 0x008ee40000001000 */
[----:B---3--:R-:W-:-:S06]  /*0760*/  IADD3 R6, R12, 0xffffffe, RZ ;  /* 0x0ffffffe0c067810 */ /* 0x008fcc0007ffe0ff */
[----:B------:R3:W4:Y:S02]  /*0770*/  F2I.FTZ.U32.TRUNC.NTZ R7, R6 ;  /* 0x0000000600077305 */ /* 0x000724000021f000 */
[----:B---3--:R-:W-:Y:S02]  /*0780*/  IMAD.MOV.U32 R6, RZ, RZ, RZ ;  /* 0x000000ffff067224 */ /* 0x008fe400078e00ff */
[----:B----4-:R-:W-:-:S04]  /*0790*/  IMAD.MOV R13, RZ, RZ, -R7 ;  /* 0x000000ffff0d7224 */ /* 0x010fc800078e0a07 */
[----:B------:R-:W-:-:S04]  /*07a0*/  IMAD R13, R13, R14, RZ ;  /* 0x0000000e0d0d7224 */ /* 0x000fc800078e02ff */
[----:B------:R-:W-:-:S04]  /*07b0*/  IMAD.HI.U32 R7, R7, R13, R6 ;  /* 0x0000000d07077227 */ /* 0x000fc800078e0006 */
[----:B------:R-:W-:-:S04]  /*07c0*/  IMAD.MOV.U32 R13, RZ, RZ, R15 ;  /* 0x000000ffff0d7224 */ /* 0x000fc800078e000f */
        /* <DEDUP_REMOVED lines=23> */
.L_x_11242:
        /* <DEDUP_REMOVED lines=9> */
.L_x_11244:
[----:B------:R-:W-:Y:S01]  /*09d0*/  PRMT R6, R12, 0x7610, R6 ;  /* 0x000076100c067816 */ /* 0x000fe20000000006 */
[----:B------:R-:W-:Y:S02]  /*09e0*/  IMAD.MOV.U32 R24, RZ, RZ, R9 ;  /* 0x000000ffff187224 */ /* 0x000fe400078e0009 */
.L_x_11245:
[----:B------:R-:W-:Y:S05]  /*09f0*/  BSYNC B1 ;  /* 0x0000000000017941 */ /* 0x000fea0003800000 */
.L_x_11243:
        /* <DEDUP_REMOVED lines=10> */
.L_x_11247:
[----:B------:R-:W-:Y:S01]  /*0aa0*/  IMAD.MOV.U32 R7, RZ, RZ, R24 ;  /* 0x000000ffff077224 */ /* 0x000fe200078e0018 */
[----:B------:R-:W-:Y:S01]  /*0ab0*/  PRMT R47, R47, 0x5410, R47 ;  /* 0x000054102f2f7816 */ /* 0x000fe2000000002f */
[----:B------:R-:W-:Y:S01]  /*0ac0*/  IMAD.MOV.U32 R24, RZ, RZ, R31 ;  /* 0x000000ffff187224 */ /* 0x000fe200078e001f */
[----:B------:R-:W-:Y:S02]  /*0ad0*/  PRMT R6, R6, 0x5410, R6 ;  /* 0x0000541006067816 */ /* 0x000fe40000000006 */
.L_x_11248:
[----:B------:R-:W-:Y:S05]  /*0ae0*/  BSYNC B1 ;  /* 0x0000000000017941 */ /* 0x000fea0003800000 */
.L_x_11246:
        /* <DEDUP_REMOVED lines=11> */
.L_x_11250:
[----:B------:R-:W-:Y:S01]  /*0ba0*/  PRMT R47, R46, 0x7632, R47 ;  /* 0x000076322e2f7816 */ /* 0x000fe2000000002f */
[----:B------:R-:W-:Y:S01]  /*0bb0*/  IMAD.MOV.U32 R12, RZ, RZ, R7 ;  /* 0x000000ffff0c7224 */ /* 0x000fe200078e0007 */
[----:B------:R-:W-:Y:S01]  /*0bc0*/  PRMT R11, R11, 0x7610, R6 ;  /* 0x000076100b0b7816 */ /* 0x000fe20000000006 */
[----:B------:R-:W-:Y:S02]  /*0bd0*/  IMAD.MOV.U32 R31, RZ, RZ, R30 ;  /* 0x000000ffff1f7224 */ /* 0x000fe400078e001e */
.L_x_11251:
[----:B------:R-:W-:Y:S05]  /*0be0*/  BSYNC B1 ;  /* 0x0000000000017941 */ /* 0x000fea0003800000 */
.L_x_11249:
        /* <DEDUP_REMOVED lines=11> */
.L_x_11253:
[----:B------:R-:W-:Y:S01]  /*0ca0*/  PRMT R46, R46, 0x5410, R46 ;  /* 0x000054102e2e7816 */ /* 0x000fe2000000002e */
[----:B------:R-:W-:Y:S01]  /*0cb0*/  IMAD.MOV.U32 R7, RZ, RZ, R12 ;  /* 0x000000ffff077224 */ /* 0x000fe200078e000c */
[----:B------:R-:W-:Y:S01]  /*0cc0*/  PRMT R6, R11, 0x7632, R6 ;  /* 0x000076320b067816 */ /* 0x000fe20000000006 */
[----:B------:R-:W-:Y:S02]  /*0cd0*/  IMAD.MOV.U32 R30, RZ, RZ, R29 ;  /* 0x000000ffff1e7224 */ /* 0x000fe400078e001d */
.L_x_11254:
[----:B------:R-:W-:Y:S05]  /*0ce0*/  BSYNC B1 ;  /* 0x0000000000017941 */ /* 0x000fea0003800000 */
.L_x_11252:
        /* <DEDUP_REMOVED lines=11> */
.L_x_11256:
[----:B------:R-:W-:Y:S01]  /*0da0*/  PRMT R46, R45, 0x7632, R46 ;  /* 0x000076322d2e7816 */ /* 0x000fe2000000002e */
[----:B------:R-:W-:Y:S01]  /*0db0*/  IMAD.MOV.U32 R12, RZ, RZ, R7 ;  /* 0x000000ffff0c7224 */ /* 0x000fe200078e0007 */
[----:B------:R-:W-:Y:S01]  /*0dc0*/  PRMT R11, R6, 0x7610, R11 ;  /* 0x00007610060b7816 */ /* 0x000fe2000000000b */
[----:B------:R-:W-:Y:S02]  /*0dd0*/  IMAD.MOV.U32 R29, RZ, RZ, R28 ;  /* 0x000000ffff1d7224 */ /* 0x000fe400078e001c */
.L_x_11257:
[----:B------:R-:W-:Y:S05]  /*0de0*/  BSYNC B1 ;  /* 0x0000000000017941 */ /* 0x000fea0003800000 */
.L_x_11255:
        /* <DEDUP_REMOVED lines=11> */
.L_x_11259:
[----:B------:R-:W-:Y:S01]  /*0ea0*/  PRMT R45, R45, 0x5410, R45 ;  /* 0x000054102d2d7816 */ /* 0x000fe2000000002d */
[----:B------:R-:W-:Y:S01]  /*0eb0*/  IMAD.MOV.U32 R7, RZ, RZ, R12 ;  /* 0x000000ffff077224 */ /* 0x000fe200078e000c */
[----:B------:R-:W-:Y:S01]  /*0ec0*/  PRMT R6, R6, 0x5410, R11 ;  /* 0x0000541006067816 */ /* 0x000fe2000000000b */
[----:B------:R-:W-:Y:S02]  /*0ed0*/  IMAD.MOV.U32 R28, RZ, RZ, R35 ;  /* 0x000000ffff1c7224 */ /* 0x000fe400078e0023 */
.L_x_11260:
[----:B------:R-:W-:Y:S05]  /*0ee0*/  BSYNC B1 ;  /* 0x0000000000017941 */ /* 0x000fea0003800000 */
.L_x_11258:
        /* <DEDUP_REMOVED lines=11> */
.L_x_11262:
[----:B------:R-:W-:Y:S01]  /*0fa0*/  PRMT R45, R44, 0x7632, R45 ;  /* 0x000076322c2d7816 */ /* 0x000fe2000000002d */
[----:B------:R-:W-:Y:S01]  /*0fb0*/  IMAD.MOV.U32 R12, RZ, RZ, R7 ;  /* 0x000000ffff0c7224 */ /* 0x000fe200078e0007 */
[----:B------:R-:W-:Y:S01]  /*0fc0*/  PRMT R11, R11, 0x7610, R6 ;  /* 0x000076100b0b7816 */ /* 0x000fe20000000006 */
[----:B------:R-:W-:Y:S02]  /*0fd0*/  IMAD.MOV.U32 R35, RZ, RZ, R34 ;  /* 0x000000ffff237224 */ /* 0x000fe400078e0022 */
.L_x_11263:
[----:B------:R-:W-:Y:S05]  /*0fe0*/  BSYNC B1 ;  /* 0x0000000000017941 */ /* 0x000fea0003800000 */
.L_x_11261:
        /* <DEDUP_REMOVED lines=11> */
.L_x_11265:
[----:B------:R-:W-:Y:S01]  /*10a0*/  PRMT R44, R44, 0x5410, R44 ;  /* 0x000054102c2c7816 */ /* 0x000fe2000000002c */
[----:B------:R-:W-:Y:S01]  /*10b0*/  IMAD.MOV.U32 R7, RZ, RZ, R12 ;  /* 0x000000ffff077224 */ /* 0x000fe200078e000c */
[----:B------:R-:W-:Y:S01]  /*10c0*/  PRMT R6, R6, 0x7610, R11 ;  /* 0x0000761006067816 */ /* 0x000fe2000000000b */
[----:B------:R-:W-:Y:S02]  /*10d0*/  IMAD.MOV.U32 R34, RZ, RZ, R33 ;  /* 0x000000ffff227224 */ /* 0x000fe400078e0021 */
.L_x_11266:
[----:B------:R-:W-:Y:S05]  /*10e0*/  BSYNC B1 ;  /* 0x0000000000017941 */ /* 0x000fea0003800000 */
.L_x_11264:
        /* <DEDUP_REMOVED lines=11> */
.L_x_11268:
[----:B------:R-:W-:Y:S01]  /*11a0*/  PRMT R44, R48, 0x7632, R44 ;  /* 0x00007632302c7816 */ /* 0x000fe2000000002c */
[----:B------:R-:W-:Y:S01]  /*11b0*/  IMAD.MOV.U32 R12, RZ, RZ, R7 ;  /* 0x000000ffff0c7224 */ /* 0x000fe200078e0007 */
[----:B------:R-:W-:Y:S01]  /*11c0*/  PRMT R11, R11, 0x7610, R6 ;  /* 0x000076100b0b7816 */ /* 0x000fe20000000006 */
[----:B------:R-:W-:Y:S02]  /*11d0*/  IMAD.MOV.U32 R33, RZ, RZ, R32 ;  /* 0x000000ffff217224 */ /* 0x000fe400078e0020 */
.L_x_11269:
[----:B------:R-:W-:Y:S05]  /*11e0*/  BSYNC B1 ;  /* 0x0000000000017941 */ /* 0x000fea0003800000 */
.L_x_11267:
        /* <DEDUP_REMOVED lines=11> */
.L_x_11271:
[----:B------:R-:W-:Y:S01]  /*12a0*/  PRMT R48, R48, 0x5410, R48 ;  /* 0x0000541030307816 */ /* 0x000fe20000000030 */
[----:B------:R-:W-:Y:S01]  /*12b0*/  IMAD.MOV.U32 R7, RZ, RZ, R12 ;  /* 0x000000ffff077224 */ /* 0x000fe200078e000c */
[----:B------:R-:W-:Y:S01]  /*12c0*/  PRMT R6, R6, 0x7610, R11 ;  /* 0x0000761006067816 */ /* 0x000fe2000000000b */
[----:B------:R-:W-:Y:S02]  /*12d0*/  IMAD.MOV.U32 R32, RZ, RZ, R39 ;  /* 0x000000ffff207224 */ /* 0x000fe400078e0027 */
.L_x_11272:
[----:B------:R-:W-:Y:S05]  /*12e0*/  BSYNC B1 ;  /* 0x0000000000017941 */ /* 0x000fea0003800000 */
.L_x_11270:
        /* <DEDUP_REMOVED lines=11> */
.L_x_11274:
[----:B------:R-:W-:Y:S01]  /*13a0*/  PRMT R48, R50, 0x7632, R48 ;  /* 0x0000763232307816 */ /* 0x000fe20000000030 */
[----:B------:R-:W-:Y:S01]  /*13b0*/  IMAD.MOV.U32 R12, RZ, RZ, R7 ;  /* 0x000000ffff0c7224 */ /* 0x000fe200078e0007 */
[----:B------:R-:W-:Y:S01]  /*13c0*/  PRMT R11, R11, 0x7610, R6 ;  /* 0x000076100b0b7816 */ /* 0x000fe20000000006 */
[----:B------:R-:W-:Y:S02]  /*13d0*/  IMAD.MOV.U32 R39, RZ, RZ, R38 ;  /* 0x000000ffff277224 */ /* 0x000fe400078e0026 */
.L_x_11275:
[----:B------:R-:W-:Y:S05]  /*13e0*/  BSYNC B1 ;  /* 0x0000000000017941 */ /* 0x000fea0003800000 */
.L_x_11273:
        /* <DEDUP_REMOVED lines=11> */
.L_x_11277:
[----:B------:R-:W-:Y:S01]  /*14a0*/  PRMT R50, R50, 0x5410, R50 ;  /* 0x0000541032327816 */ /* 0x000fe20000000032 */
[----:B------:R-:W-:Y:S01]  /*14b0*/  IMAD.MOV.U32 R7, RZ, RZ, R12 ;  /* 0x000000ffff077224 */ /* 0x000fe200078e000c */
[----:B------:R-:W-:Y:S01]  /*14c0*/  PRMT R6, R11, 0x7632, R6 ;  /* 0x000076320b067816 */ /* 0x000fe20000000006 */
[----:B------:R-:W-:Y:S02]  /*14d0*/  IMAD.MOV.U32 R38, RZ, RZ, R37 ;  /* 0x000000ffff267224 */ /* 0x000fe400078e0025 */
.L_x_11278:
[----:B------:R-:W-:Y:S05]  /*14e0*/  BSYNC B1 ;  /* 0x0000000000017941 */ /* 0x000fea0003800000 */
.L_x_11276:
        /* <DEDUP_REMOVED lines=11> */
.L_x_11280:
[----:B------:R-:W-:Y:S01]  /*15a0*/  PRMT R50, R51, 0x7632, R50 ;  /* 0x0000763233327816 */ /* 0x000fe20000000032 */
[----:B------:R-:W-:Y:S01]  /*15b0*/  IMAD.MOV.U32 R12, RZ, RZ, R7 ;  /* 0x000000ffff0c7224 */ /* 0x000fe200078e0007 */
[----:B------:R-:W-:Y:S01]  /*15c0*/  PRMT R11, R6, 0x7610, R11 ;  /* 0x00007610060b7816 */ /* 0x000fe2000000000b */
[----:B------:R-:W-:Y:S02]  /*15d0*/  IMAD.MOV.U32 R37, RZ, RZ, R36 ;  /* 0x000000ffff257224 */ /* 0x000fe400078e0024 */
.L_x_11281:
[----:B------:R-:W-:Y:S05]  /*15e0*/  BSYNC B1 ;  /* 0x0000000000017941 */ /* 0x000fea0003800000 */
.L_x_11279:
        /* <DEDUP_REMOVED lines=11> */
.L_x_11283:
[----:B------:R-:W-:Y:S01]  /*16a0*/  PRMT R51, R51, 0x5410, R51 ;  /* 0x0000541033337816 */ /* 0x000fe20000000033 */
[----:B------:R-:W-:Y:S01]  /*16b0*/  IMAD.MOV.U32 R7, RZ, RZ, R12 ;  /* 0x000000ffff077224 */ /* 0x000fe200078e000c */
[----:B------:R-:W-:Y:S01]  /*16c0*/  PRMT R6, R11, 0x7610, R6 ;  /* 0x000076100b067816 */ /* 0x000fe20000000006 */
[----:B------:R-:W-:Y:S02]  /*16d0*/  IMAD.MOV.U32 R36, RZ, RZ, R43 ;  /* 0x000000ffff247224 */ /* 0x000fe400078e002b */
.L_x_11284:
[----:B------:R-:W-:Y:S05]  /*16e0*/  BSYNC B1 ;  /* 0x0000000000017941 */ /* 0x000fea0003800000 */
.L_x_11282:
        /* <DEDUP_REMOVED lines=11> */
.L_x_11286:
[----:B------:R-:W-:Y:S01]  /*17a0*/  PRMT R51, R25, 0x7632, R51 ;  /* 0x0000763219337816 */ /* 0x000fe20000000033 */
[----:B------:R-:W-:Y:S01]  /*17b0*/  IMAD.MOV.U32 R13, RZ, RZ, R7 ;  /* 0x000000ffff0d7224 */ /* 0x000fe200078e0007 */
[----:B------:R-:W-:Y:S01]  /*17c0*/  PRMT R11, R6, 0x7610, R11 ;  /* 0x00007610060b7816 */ /* 0x000fe2000000000b */
[----:B------:R-:W-:Y:S02]  /*17d0*/  IMAD.MOV.U32 R43, RZ, RZ, R42 ;  /* 0x000000ffff2b7224 */ /* 0x000fe400078e002a */
.L_x_11287:
[----:B------:R-:W-:Y:S05]  /*17e0*/  BSYNC B1 ;  /* 0x0000000000017941 */ /* 0x000fea0003800000 */
.L_x_11285:
        /* <DEDUP_REMOVED lines=9> */
.L_x_11289:
[----:B------:R-:W-:Y:S01]  /*1880*/  IMAD.MOV.U32 R42, RZ, RZ, R2 ;  /* 0x000000ffff2a7224 */ /* 0x000fe200078e0002 */
[----:B------:R-:W-:Y:S01]  /*1890*/  PRMT R25, R11, 0x5410, R25 ;  /* 0x000054100b197816 */ /* 0x000fe20000000019 */
[----:B------:R-:W-:Y:S02]  /*18a0*/  IMAD.MOV.U32 R2, RZ, RZ, R13 ;  /* 0x000000ffff027224 */ /* 0x000fe400078e000d */
.L_x_11290:
[----:B------:R-:W-:Y:S05]  /*18b0*/  BSYNC B1 ;  /* 0x0000000000017941 */ /* 0x000fea0003800000 */
.L_x_11288:
[----:B------:R-:W-:Y:S02]  /*18c0*/  IADD3 R9, R9, 0x20, RZ ;  /* 0x0000002009097810 */ /* 0x000fe40007ffe0ff */
[----:B------:R-:W-:Y:S02]  /*18d0*/  IADD3 R4, P1, R4, 0x40, RZ ;  /* 0x0000004004047810 */ /* 0x000fe40007f3e0ff */
[----:B------:R-:W-:-:S03]  /*18e0*/  ISETP.GE.AND P0, PT, R9, c[0x0][0x220], PT ;  /* 0x0000880009007a0c */ /* 0x000fc60003f06270 */
[----:B------:R-:W-:-:S10]  /*18f0*/  IMAD.X R5, RZ, RZ, R5, P1 ;  /* 0x000000ffff057224 */ /* 0x000fd400008e0605 */
[----:B------:R-:W-:Y:S01]  /*1900*/  @P0 CALL.REL.NOINC `(.L_x_11291) ;  /* 0x0000001000000944 */ /* 0x000fe20003c00000 */
[----:B------:R-:W-:Y:S05]  /*1910*/  BRA `(.L_x_11292) ;  /* 0xffffede000007947 */ /* 0x000fea000383ffff */
.L_x_11291:
[----:B------:R-:W-:Y:S05]  /*1920*/  BRA `(.L_x_11240) ;  /* 0x000012a000007947 */ /* 0x000fea0003800000 */
.L_x_11241:
        /* <DEDUP_REMOVED lines=12> */
[----:B------:R-:W-:-:S02]  /*19f0*/  IMAD.MOV.U32 R2, RZ, RZ, -0x1 ;  /* 0xffffffffff027424 */ /* 0x000fc400078e00ff */
        /* <DEDUP_REMOVED lines=9> */
[----:B------:R-:W-:Y:S01]  /*1a90*/  IMAD.MOV.U32 R36, RZ, RZ, -0x1 ;  /* 0xffffffffff247424 */ /* 0x000fe200078e00ff */
[----:B0-----:R-:W-:-:S04]  /*1aa0*/  IADD3 R8, R6, 0xffffffe, RZ ;  /* 0x0ffffffe06087810 */ /* 0x001fc80007ffe0ff */
[----:B------:R0:W1:Y:S02]  /*1ab0*/  F2I.FTZ.U32.TRUNC.NTZ R9, R8 ;  /* 0x0000000800097305 */ /* 0x000064000021f000 */
[----:B0-----:R-:W-:Y:S02]  /*1ac0*/  IMAD.MOV.U32 R8, RZ, RZ, RZ ;  /* 0x000000ffff087224 */ /* 0x001fe400078e00ff */
[----:B-1----:R-:W-:-:S04]  /*1ad0*/  IMAD.MOV R10, RZ, RZ, -R9 ;  /* 0x000000ffff0a7224 */ /* 0x002fc800078e0a09 */
[----:B------:R-:W-:-:S04]  /*1ae0*/  IMAD R11, R10, R3, RZ ;  /* 0x000000030a0b7224 */ /* 0x000fc800078e02ff */
[----:B------:R-:W-:-:S04]  /*1af0*/  IMAD.HI.U32 R6, R9, R11, R8 ;  /* 0x0000000b09067227 */ /* 0x000fc800078e0008 */
.L_x_11341:
        /* <DEDUP_REMOVED lines=24> */
.L_x_11294:
[----:B------:R-:W-:Y:S01]  /*1c80*/  PRMT R8, R11, 0x7610, R8 ;  /* 0x000076100b087816 */ /* 0x000fe20000000008 */
[----:B------:R-:W-:Y:S02]  /*1c90*/  IMAD.MOV.U32 R24, RZ, RZ, R7 ;  /* 0x000000ffff187224 */ /* 0x000fe400078e0007 */
.L_x_11295:
[----:B------:R-:W-:Y:S05]  /*1ca0*/  BSYNC B1 ;  /* 0x0000000000017941 */ /* 0x000fea0003800000 */
.L_x_11293:
        /* <DEDUP_REMOVED lines=10> */
.L_x_11297:
[----:B------:R-:W-:Y:S01]  /*1d50*/  IMAD.MOV.U32 R9, RZ, RZ, R24 ;  /* 0x000000ffff097224 */ /* 0x000fe200078e0018 */
[----:B------:R-:W-:Y:S01]  /*1d60*/  PRMT R47, R47, 0x5410, R47 ;  /* 0x000054102f2f7816 */ /* 0x000fe2000000002f */
[----:B------:R-:W-:Y:S01]  /*1d70*/  IMAD.MOV.U32 R24, RZ, RZ, R31 ;  /* 0x000000ffff187224 */ /* 0x000fe200078e001f */
[----:B------:R-:W-:Y:S02]  /*1d80*/  PRMT R8, R8, 0x5410, R8 ;  /* 0x0000541008087816 */ /* 0x000fe40000000008 */
.L_x_11298:
[----:B------:R-:W-:Y:S05]  /*1d90*/  BSYNC B1 ;  /* 0x0000000000017941 */ /* 0x000fea0003800000 */
.L_x_11296:
        /* <DEDUP_REMOVED lines=11> */
.L_x_11300:
[----:B------:R-:W-:Y:S01]  /*1e50*/  PRMT R47, R46, 0x7632, R47 ;  /* 0x000076322e2f7816 */ /* 0x000fe2000000002f */
[----:B------:R-:W-:Y:S01]  /*1e60*/  IMAD.MOV.U32 R12, RZ, RZ, R9 ;  /* 0x000000ffff0c7224 */ /* 0x000fe200078e0009 */
[----:B------:R-:W-:Y:S01]  /*1e70*/  PRMT R10, R10, 0x7610, R8 ;  /* 0x000076100a0a7816 */ /* 0x000fe20000000008 */
[----:B------:R-:W-:Y:S02]  /*1e80*/  IMAD.MOV.U32 R31, RZ, RZ, R30 ;  /* 0x000000ffff1f7224 */ /* 0x000fe400078e001e */
.L_x_11301:
[----:B------:R-:W-:Y:S05]  /*1e90*/  BSYNC B1 ;  /* 0x0000000000017941 */ /* 0x000fea0003800000 */
.L_x_11299:
        /* <DEDUP_REMOVED lines=11> */
.L_x_11303:
[----:B------:R-:W-:Y:S01]  /*1f50*/  PRMT R46, R46, 0x5410, R46 ;  /* 0x000054102e2e7816 */ /* 0x000fe2000000002e */
[----:B------:R-:W-:Y:S01]  /*1f60*/  IMAD.MOV.U32 R9, RZ, RZ, R12 ;  /* 0x000000ffff097224 */ /* 0x000fe200078e000c */
[----:B------:R-:W-:Y:S01]  /*1f70*/  PRMT R8, R10, 0x7632, R8 ;  /* 0x000076320a087816 */ /* 0x000fe20000000008 */
[----:B------:R-:W-:Y:S02]  /*1f80*/  IMAD.MOV.U32 R30, RZ, RZ, R29 ;  /* 0x000000ffff1e7224 */ /* 0x000fe400078e001d */
.L_x_11304:
[----:B------:R-:W-:Y:S05]  /*1f90*/  BSYNC B1 ;  /* 0x0000000000017941 */ /* 0x000fea0003800000 */
.L_x_11302:
        /* <DEDUP_REMOVED lines=11> */
.L_x_11306:
[----:B------:R-:W-:Y:S01]  /*2050*/  PRMT R46, R45, 0x7632, R46 ;  /* 0x000076322d2e7816 */ /* 0x000fe2000000002e */
[----:B------:R-:W-:Y:S01]  /*2060*/  IMAD.MOV.U32 R12, RZ, RZ, R9 ;  /* 0x000000ffff0c7224 */ /* 0x000fe200078e0009 */
[----:B------:R-:W-:Y:S01]  /*2070*/  PRMT R10, R8, 0x7610, R10 ;  /* 0x00007610080a7816 */ /* 0x000fe2000000000a */
[----:B------:R-:W-:Y:S02]  /*2080*/  IMAD.MOV.U32 R29, RZ, RZ, R28 ;  /* 0x000000ffff1d7224 */ /* 0x000fe400078e001c */
.L_x_11307:
[----:B------:R-:W-:Y:S05]  /*2090*/  BSYNC B1 ;  /* 0x0000000000017941 */ /* 0x000fea0003800000 */
.L_x_11305:
        /* <DEDUP_REMOVED lines=11> */
.L_x_11309:
[----:B------:R-:W-:Y:S01]  /*2150*/  PRMT R45, R45, 0x5410, R45 ;  /* 0x000054102d2d7816 */ /* 0x000fe2000000002d */
[----:B------:R-:W-:Y:S01]  /*2160*/  IMAD.MOV.U32 R9, RZ, RZ, R12 ;  /* 0x000000ffff097224 */ /* 0x000fe200078e000c */
[----:B------:R-:W-:Y:S01]  /*2170*/  PRMT R8, R8, 0x5410, R10 ;  /* 0x0000541008087816 */ /* 0x000fe2000000000a */
[----:B------:R-:W-:Y:S02]  /*2180*/  IMAD.MOV.U32 R28, RZ, RZ, R35 ;  /* 0x000000ffff1c7224 */ /* 0x000fe400078e0023 */
.L_x_11310:
[----:B------:R-:W-:Y:S05]  /*2190*/  BSYNC B1 ;  /* 0x0000000000017941 */ /* 0x000fea0003800000 */
.L_x_11308:
        /* <DEDUP_REMOVED lines=11> */
.L_x_11312:
[----:B------:R-:W-:Y:S01]  /*2250*/  PRMT R45, R44, 0x7632, R45 ;  /* 0x000076322c2d7816 */ /* 0x000fe2000000002d */
[----:B------:R-:W-:Y:S01]  /*2260*/  IMAD.MOV.U32 R12, RZ, RZ, R9 ;  /* 0x000000ffff0c7224 */ /* 0x000fe200078e0009 */
[----:B------:R-:W-:Y:S01]  /*2270*/  PRMT R10, R10, 0x7610, R8 ;  /* 0x000076100a0a7816 */ /* 0x000fe20000000008 */
[----:B------:R-:W-:Y:S02]  /*2280*/  IMAD.MOV.U32 R35, RZ, RZ, R34 ;  /* 0x000000ffff237224 */ /* 0x000fe400078e0022 */
.L_x_11313:
[----:B------:R-:W-:Y:S05]  /*2290*/  BSYNC B1 ;  /* 0x0000000000017941 */ /* 0x000fea0003800000 */
.L_x_11311:
        /* <DEDUP_REMOVED lines=11> */
.L_x_11315:
[----:B------:R-:W-:Y:S01]  /*2350*/  PRMT R44, R44, 0x5410, R44 ;  /* 0x000054102c2c7816 */ /* 0x000fe2000000002c */
[----:B------:R-:W-:Y:S01]  /*2360*/  IMAD.MOV.U32 R9, RZ, RZ, R12 ;  /* 0x000000ffff097224 */ /* 0x000fe200078e000c */
[----:B------:R-:W-:Y:S01]  /*2370*/  PRMT R8, R8, 0x7610, R10 ;  /* 0x0000761008087816 */ /* 0x000fe2000000000a */
[----:B------:R-:W-:Y:S02]  /*2380*/  IMAD.MOV.U32 R34, RZ, RZ, R33 ;  /* 0x000000ffff227224 */ /* 0x000fe400078e0021 */
.L_x_11316:
[----:B------:R-:W-:Y:S05]  /*2390*/  BSYNC B1 ;  /* 0x0000000000017941 */ /* 0x000fea0003800000 */
.L_x_11314:
        /* <DEDUP_REMOVED lines=11> */
.L_x_11318:
[----:B------:R-:W-:Y:S01]  /*2450*/  PRMT R44, R48, 0x7632, R44 ;  /* 0x00007632302c7816 */ /* 0x000fe2000000002c */
[----:B------:R-:W-:Y:S01]  /*2460*/  IMAD.MOV.U32 R12, RZ, RZ, R9 ;  /* 0x000000ffff0c7224 */ /* 0x000fe200078e0009 */
[----:B------:R-:W-:Y:S01]  /*2470*/  PRMT R10, R10, 0x7610, R8 ;  /* 0x000076100a0a7816 */ /* 0x000fe20000000008 */
[----:B------:R-:W-:Y:S02]  /*2480*/  IMAD.MOV.U32 R33, RZ, RZ, R32 ;  /* 0x000000ffff217224 */ /* 0x000fe400078e0020 */
.L_x_11319:
[----:B------:R-:W-:Y:S05]  /*2490*/  BSYNC B1 ;  /* 0x0000000000017941 */ /* 0x000fea0003800000 */
.L_x_11317:
        /* <DEDUP_REMOVED lines=11> */
.L_x_11321:
[----:B------:R-:W-:Y:S01]  /*2550*/  PRMT R48, R48, 0x5410, R48 ;  /* 0x0000541030307816 */ /* 0x000fe20000000030 */
[----:B------:R-:W-:Y:S01]  /*2560*/  IMAD.MOV.U32 R9, RZ, RZ, R12 ;  /* 0x000000ffff097224 */ /* 0x000fe200078e000c */
[----:B------:R-:W-:Y:S01]  /*2570*/  PRMT R8, R8, 0x7610, R10 ;  /* 0x0000761008087816 */ /* 0x000fe2000000000a */
[----:B------:R-:W-:Y:S02]  /*2580*/  IMAD.MOV.U32 R32, RZ, RZ, R39 ;  /* 0x000000ffff207224 */ /* 0x000fe400078e0027 */
.L_x_11322:
[----:B------:R-:W-:Y:S05]  /*2590*/  BSYNC B1 ;  /* 0x0000000000017941 */ /* 0x000fea0003800000 */
.L_x_11320:
        /* <DEDUP_REMOVED lines=11> */
.L_x_11324:
[----:B------:R-:W-:Y:S01]  /*2650*/  PRMT R48, R50, 0x7632, R48 ;  /* 0x0000763232307816 */ /* 0x000fe20000000030 */
[----:B------:R-:W-:Y:S01]  /*2660*/  IMAD.MOV.U32 R12, RZ, RZ, R9 ;  /* 0x000000ffff0c7224 */ /* 0x000fe200078e0009 */
[----:B------:R-:W-:Y:S01]  /*2670*/  PRMT R10, R10, 0x7610, R8 ;  /* 0x000076100a0a7816 */ /* 0x000fe20000000008 */
[----:B------:R-:W-:Y:S02]  /*2680*/  IMAD.MOV.U32 R39, RZ, RZ, R38 ;  /* 0x000000ffff277224 */ /* 0x000fe400078e0026 */
.L_x_11325:
[----:B------:R-:W-:Y:S05]  /*2690*/  BSYNC B1 ;  /* 0x0000000000017941 */ /* 0x000fea0003800000 */
.L_x_11323:
        /* <DEDUP_REMOVED lines=11> */
.L_x_11327:
[----:B------:R-:W-:Y:S01]  /*2750*/  PRMT R50, R50, 0x5410, R50 ;  /* 0x0000541032327816 */ /* 0x000fe20000000032 */
[----:B------:R-:W-:Y:S01]  /*2760*/  IMAD.MOV.U32 R9, RZ, RZ, R12 ;  /* 0x000000ffff097224 */ /* 0x000fe200078e000c */
[----:B------:R-:W-:Y:S01]  /*2770*/  PRMT R8, R10, 0x7632, R8 ;  /* 0x000076320a087816 */ /* 0x000fe20000000008 */
[----:B------:R-:W-:Y:S02]  /*2780*/  IMAD.MOV.U32 R38, RZ, RZ, R37 ;  /* 0x000000ffff267224 */ /* 0x000fe400078e0025 */
.L_x_11328:
[----:B------:R-:W-:Y:S05]  /*2790*/  BSYNC B1 ;  /* 0x0000000000017941 */ /* 0x000fea0003800000 */
.L_x_11326:
        /* <DEDUP_REMOVED lines=11> */
.L_x_11330:
[----:B------:R-:W-:Y:S01]  /*2850*/  PRMT R50, R51, 0x7632, R50 ;  /* 0x0000763233327816 */ /* 0x000fe20000000032 */
[----:B------:R-:W-:Y:S01]  /*2860*/  IMAD.MOV.U32 R12, RZ, RZ, R9 ;  /* 0x000000ffff0c7224 */ /* 0x000fe200078e0009 */
[----:B------:R-:W-:Y:S01]  /*2870*/  PRMT R10, R8, 0x7610, R10 ;  /* 0x00007610080a7816 */ /* 0x000fe2000000000a */
[----:B------:R-:W-:Y:S02]  /*2880*/  IMAD.MOV.U32 R37, RZ, RZ, R36 ;  /* 0x000000ffff257224 */ /* 0x000fe400078e0024 */
.L_x_11331:
[----:B------:R-:W-:Y:S05]  /*2890*/  BSYNC B1 ;  /* 0x0000000000017941 */ /* 0x000fea0003800000 */
.L_x_11329:
        /* <DEDUP_REMOVED lines=11> */
.L_x_11333:
[----:B------:R-:W-:Y:S01]  /*2950*/  PRMT R51, R51, 0x5410, R51 ;  /* 0x0000541033337816 */ /* 0x000fe20000000033 */
[----:B------:R-:W-:Y:S01]  /*2960*/  IMAD.MOV.U32 R9, RZ, RZ, R12 ;  /* 0x000000ffff097224 */ /* 0x000fe200078e000c */
[----:B------:R-:W-:Y:S01]  /*2970*/  PRMT R8, R10, 0x7610, R8 ;  /* 0x000076100a087816 */ /* 0x000fe20000000008 */
[----:B------:R-:W-:Y:S02]  /*2980*/  IMAD.MOV.U32 R36, RZ, RZ, R43 ;  /* 0x000000ffff247224 */ /* 0x000fe400078e002b */
.L_x_11334:
[----:B------:R-:W-:Y:S05]  /*2990*/  BSYNC B1 ;  /* 0x0000000000017941 */ /* 0x000fea0003800000 */
.L_x_11332:
        /* <DEDUP_REMOVED lines=11> */
.L_x_11336:
[----:B------:R-:W-:Y:S01]  /*2a50*/  PRMT R51, R25, 0x7632, R51 ;  /* 0x0000763219337816 */ /* 0x000fe20000000033 */
[----:B------:R-:W-:Y:S01]  /*2a60*/  IMAD.MOV.U32 R11, RZ, RZ, R9 ;  /* 0x000000ffff0b7224 */ /* 0x000fe200078e0009 */
[----:B------:R-:W-:Y:S01]  /*2a70*/  PRMT R10, R8, 0x7610, R10 ;  /* 0x00007610080a7816 */ /* 0x000fe2000000000a */
[----:B------:R-:W-:Y:S02]  /*2a80*/  IMAD.MOV.U32 R43, RZ, RZ, R42 ;  /* 0x000000ffff2b7224 */ /* 0x000fe400078e002a */
.L_x_11337:
[----:B------:R-:W-:Y:S05]  /*2a90*/  BSYNC B1 ;  /* 0x0000000000017941 */ /* 0x000fea0003800000 */
.L_x_11335:
        /* <DEDUP_REMOVED lines=9> */
.L_x_11339:
[----:B------:R-:W-:Y:S01]  /*2b30*/  IMAD.MOV.U32 R42, RZ, RZ, R2 ;  /* 0x000000ffff2a7224 */ /* 0x000fe200078e0002 */
[----:B------:R-:W-:Y:S01]  /*2b40*/  PRMT R25, R10, 0x5410, R25 ;  /* 0x000054100a197816 */ /* 0x000fe20000000019 */
[----:B------:R-:W-:Y:S02]  /*2b50*/  IMAD.MOV.U32 R2, RZ, RZ, R11 ;  /* 0x000000ffff027224 */ /* 0x000fe400078e000b */
.L_x_11340:
[----:B------:R-:W-:Y:S05]  /*2b60*/  BSYNC B1 ;  /* 0x0000000000017941 */ /* 0x000fea0003800000 */
.L_x_11338:
[----:B------:R-:W-:Y:S02]  /*2b70*/  IADD3 R7, R7, 0x20, RZ ;  /* 0x0000002007077810 */ /* 0x000fe40007ffe0ff */
[----:B------:R-:W-:Y:S02]  /*2b80*/  IADD3 R4, P1, R4, 0x40, RZ ;  /* 0x0000004004047810 */ /* 0x000fe40007f3e0ff */
[----:B------:R-:W-:-:S03]  /*2b90*/  ISETP.GE.AND P0, PT, R7, c[0x0][0x220], PT ;  /* 0x0000880007007a0c */ /* 0x000fc60003f06270 */
[----:B------:R-:W-:-:S10]  /*2ba0*/  IMAD.X R5, RZ, RZ, R5, P1 ;  /* 0x000000ffff057224 */ /* 0x000fd400008e0605 */
[----:B------:R-:W-:Y:S01]  /*2bb0*/  @P0 CALL.REL.NOINC `(.L_x_11240) ;  /* 0x0000001000000944 */ /* 0x000fe20003c00000 */
[----:B------:R-:W-:Y:S05]  /*2bc0*/  BRA `(.L_x_11341) ;  /* 0xffffef3000007947 */ /* 0x000fea000383ffff */
.L_x_11240:
[----:B------:R-:W-:Y:S05]  /*2bd0*/  BSYNC B0 ;  /* 0x0000000000007941 */ /* 0x000fea0003800000 */
.L_x_11239:
[----:B------:R-:W-:Y:S01]  /*2be0*/  SHFL.DOWN PT, R4, R2, 0x1, 0x1f ;  /* 0x08201f0002047f89 */ /* 0x000fe200000e0000 */
[----:B------:R-:W-:Y:S03]  /*2bf0*/  BSSY B0, `(.L_x_11342) ;  /* 0x000012a000007945 */ /* 0x000fe60003800000 */
[----:B------:R-:W2:Y:S04]  /*2c00*/  SHFL.DOWN PT, R5, R42, 0x1, 0x1f ;  /* 0x08201f002a057f89 */ /* 0x000ea800000e0000 */
[----:B------:R-:W-:Y:S04]  /*2c10*/  SHFL.DOWN PT, R6, R43, 0x1, 0x1f ;  /* 0x08201f002b067f89 */ /* 0x000fe800000e0000 */
[----:B------:R-:W3:Y:S04]  /*2c20*/  SHFL.DOWN PT, R7, R36, 0x1, 0x1f ;  /* 0x08201f0024077f89 */ /* 0x000ee800000e0000 */
        /* <DEDUP_REMOVED lines=20> */
[----:B------:R-:W5:Y:S04]  /*2d70*/  S2R R3, SR_LANEID ;  /* 0x0000000000037919 */ /* 0x000f680000000000 */
[----:B--2---:R2:W-:Y:S04]  /*2d80*/  STL.64 [R1], R4 ;  /* 0x0000000401007387 */ /* 0x0045e80000100a00 */
[----:B---3--:R2:W-:Y:S04]  /*2d90*/  STL.64 [R1+0x8], R6 ;  /* 0x0000080601007387 */ /* 0x0085e80000100a00 */
[----:B-1----:R2:W-:Y:S04]  /*2da0*/  STL.64 [R1+0x10], R8 ;  /* 0x0000100801007387 */ /* 0x0025e80000100a00 */
[----:B0-----:R2:W-:Y:S04]  /*2db0*/  STL.64 [R1+0x18], R10 ;  /* 0x0000180a01007387 */ /* 0x0015e80000100a00 */
        /* <DEDUP_REMOVED lines=8> */
[----:B------:R2:W-:Y:S01]  /*2e40*/  STL.64 [R1+0x58], R40 ;  /* 0x0000582801007387 */ /* 0x0005e20000100a00 */
[----:B------:R-:W-:Y:S05]  /*2e50*/  @P0 BRA `(.L_x_11343) ;  /* 0x0000103000000947 */ /* 0x000fea0003800000 */
[----:B--2---:R-:W-:Y:S02]  /*2e60*/  IMAD.MOV.U32 R4, RZ, RZ, R1 ;  /* 0x000000ffff047224 */ /* 0x004fe400078e0001 */
[----:B------:R-:W-:-:S02]  /*2e70*/  IMAD.MOV.U32 R6, RZ, RZ, RZ ;  /* 0x000000ffff067224 */ /* 0x000fc400078e00ff */
[----:B------:R-:W-:-:S05]  /*2e80*/  IMAD.MOV.U32 R5, RZ, RZ, R4 ;  /* 0x000000ffff057224 */ /* 0x000fca00078e0004 */
.L_x_11390:
        /* <DEDUP_REMOVED lines=20> */
.L_x_11345:
[----:B------:R-:W-:Y:S01]  /*2fd0*/  IMAD.MOV.U32 R7, RZ, RZ, R24 ;  /* 0x000000ffff077224 */ /* 0x000fe200078e0018 */
[----:B------:R-:W-:Y:S01]  /*2fe0*/  PRMT R8, R8, 0x7610, R47 ;  /* 0x0000761008087816 */ /* 0x000fe2000000002f */
[----:B------:R-:W-:Y:S01]  /*2ff0*/  IMAD.MOV.U32 R24, RZ, RZ, R31 ;  /* 0x000000ffff187224 */ /* 0x000fe200078e001f */
[----:B------:R-:W-:Y:S02]  /*3000*/  PRMT R47, R47, 0x5410, R47 ;  /* 0x000054102f2f7816 */ /* 0x000fe4000000002f */
.L_x_11346:
[----:B------:R-:W-:Y:S05]  /*3010*/  BSYNC B1 ;  /* 0x0000000000017941 */ /* 0x000fea0003800000 */
.L_x_11344:
        /* <DEDUP_REMOVED lines=11> */
.L_x_11348:
[----:B------:R-:W-:Y:S01]  /*30d0*/  IMAD.MOV.U32 R10, RZ, RZ, R7 ;  /* 0x000000ffff0a7224 */ /* 0x000fe200078e0007 */
[----:B------:R-:W-:Y:S01]  /*30e0*/  PRMT R9, R9, 0x7610, R8 ;  /* 0x0000761009097816 */ /* 0x000fe20000000008 */
[----:B------:R-:W-:Y:S01]  /*30f0*/  IMAD.MOV.U32 R31, RZ, RZ, R30 ;  /* 0x000000ffff1f7224 */ /* 0x000fe200078e001e */
[----:B------:R-:W-:Y:S02]  /*3100*/  PRMT R47, R46, 0x7632, R47 ;  /* 0x000076322e2f7816 */ /* 0x000fe4000000002f */
.L_x_11349:
[----:B------:R-:W-:Y:S05]  /*3110*/  BSYNC B1 ;  /* 0x0000000000017941 */ /* 0x000fea0003800000 */
.L_x_11347:
        /* <DEDUP_REMOVED lines=11> */
.L_x_11351:
[----:B------:R-:W-:Y:S01]  /*31d0*/  IMAD.MOV.U32 R7, RZ, RZ, R10 ;  /* 0x000000ffff077224 */ /* 0x000fe200078e000a */
[----:B------:R-:W-:Y:S01]  /*31e0*/  PRMT R8, R9, 0x7632, R8 ;  /* 0x0000763209087816 */ /* 0x000fe20000000008 */
[----:B------:R-:W-:Y:S01]  /*31f0*/  IMAD.MOV.U32 R30, RZ, RZ, R29 ;  /* 0x000000ffff1e7224 */ /* 0x000fe200078e001d */
[----:B------:R-:W-:Y:S02]  /*3200*/  PRMT R46, R46, 0x5410, R46 ;  /* 0x000054102e2e7816 */ /* 0x000fe4000000002e */
.L_x_11352:
[----:B------:R-:W-:Y:S05]  /*3210*/  BSYNC B1 ;  /* 0x0000000000017941 */ /* 0x000fea0003800000 */
.L_x_11350:
        /* <DEDUP_REMOVED lines=11> */
.L_x_11354:
[----:B------:R-:W-:Y:S01]  /*32d0*/  IMAD.MOV.U32 R10, RZ, RZ, R7 ;  /* 0x000000ffff0a7224 */ /* 0x000fe200078e0007 */
[----:B------:R-:W-:Y:S01]  /*32e0*/  PRMT R9, R8, 0x7610, R9 ;  /* 0x0000761008097816 */ /* 0x000fe20000000009 */
[----:B------:R-:W-:Y:S01]  /*32f0*/  IMAD.MOV.U32 R29, RZ, RZ, R28 ;  /* 0x000000ffff1d7224 */ /* 0x000fe200078e001c */
[----:B------:R-:W-:Y:S02]  /*3300*/  PRMT R46, R45, 0x7632, R46 ;  /* 0x000076322d2e7816 */ /* 0x000fe4000000002e */
.L_x_11355:
[----:B------:R-:W-:Y:S05]  /*3310*/  BSYNC B1 ;  /* 0x0000000000017941 */ /* 0x000fea0003800000 */
.L_x_11353:
        /* <DEDUP_REMOVED lines=11> */
.L_x_11357:
[----:B------:R-:W-:Y:S01]  /*33d0*/  IMAD.MOV.U32 R7, RZ, RZ, R10 ;  /* 0x000000ffff077224 */ /* 0x000fe200078e000a */
[----:B------:R-:W-:Y:S01]  /*33e0*/  PRMT R8, R8, 0x5410, R9 ;  /* 0x0000541008087816 */ /* 0x000fe20000000009 */
[----:B------:R-:W-:Y:S01]  /*33f0*/  IMAD.MOV.U32 R28, RZ, RZ, R35 ;  /* 0x000000ffff1c7224 */ /* 0x000fe200078e0023 */
[----:B------:R-:W-:Y:S02]  /*3400*/  PRMT R45, R45, 0x5410, R45 ;  /* 0x000054102d2d7816 */ /* 0x000fe4000000002d */
.L_x_11358:
[----:B------:R-:W-:Y:S05]  /*3410*/  BSYNC B1 ;  /* 0x0000000000017941 */ /* 0x000fea0003800000 */
.L_x_11356:
        /* <DEDUP_REMOVED lines=11> */
.L_x_11360:
[----:B------:R-:W-:Y:S01]  /*34d0*/  IMAD.MOV.U32 R10, RZ, RZ, R7 ;  /* 0x000000ffff0a7224 */ /* 0x000fe200078e0007 */
[----:B------:R-:W-:Y:S01]  /*34e0*/  PRMT R9, R9, 0x7610, R8 ;  /* 0x0000761009097816 */ /* 0x000fe20000000008 */
[----:B------:R-:W-:Y:S01]  /*34f0*/  IMAD.MOV.U32 R35, RZ, RZ, R34 ;  /* 0x000000ffff237224 */ /* 0x000fe200078e0022 */
[----:B------:R-:W-:Y:S02]  /*3500*/  PRMT R45, R44, 0x7632, R45 ;  /* 0x000076322c2d7816 */ /* 0x000fe4000000002d */
.L_x_11361:
[----:B------:R-:W-:Y:S05]  /*3510*/  BSYNC B1 ;  /* 0x0000000000017941 */ /* 0x000fea0003800000 */
.L_x_11359:
        /* <DEDUP_REMOVED lines=11> */
.L_x_11363:
[----:B------:R-:W-:Y:S01]  /*35d0*/  IMAD.MOV.U32 R7, RZ, RZ, R10 ;  /* 0x000000ffff077224 */ /* 0x000fe200078e000a */
[----:B------:R-:W-:Y:S01]  /*35e0*/  PRMT R8, R8, 0x7610, R9 ;  /* 0x0000761008087816 */ /* 0x000fe20000000009 */
[----:B------:R-:W-:Y:S01]  /*35f0*/  IMAD.MOV.U32 R34, RZ, RZ, R33 ;  /* 0x000000ffff227224 */ /* 0x000fe200078e0021 */
[----:B------:R-:W-:Y:S02]  /*3600*/  PRMT R44, R44, 0x5410, R44 ;  /* 0x000054102c2c7816 */ /* 0x000fe4000000002c */
.L_x_11364:
[----:B------:R-:W-:Y:S05]  /*3610*/  BSYNC B1 ;  /* 0x0000000000017941 */ /* 0x000fea0003800000 */
.L_x_11362:
        /* <DEDUP_REMOVED lines=11> */
.L_x_11366:
[----:B------:R-:W-:Y:S01]  /*36d0*/  IMAD.MOV.U32 R10, RZ, RZ, R7 ;  /* 0x000000ffff0a7224 */ /* 0x000fe200078e0007 */
[----:B------:R-:W-:Y:S01]  /*36e0*/  PRMT R9, R9, 0x7610, R8 ;  /* 0x0000761009097816 */ /* 0x000fe20000000008 */
[----:B------:R-:W-:Y:S01]  /*36f0*/  IMAD.MOV.U32 R33, RZ, RZ, R32 ;  /* 0x000000ffff217224 */ /* 0x000fe200078e0020 */
[----:B------:R-:W-:Y:S02]  /*3700*/  PRMT R44, R48, 0x7632, R44 ;  /* 0x00007632302c7816 */ /* 0x000fe4000000002c */
.L_x_11367:
[----:B------:R-:W-:Y:S05]  /*3710*/  BSYNC B1 ;  /* 0x0000000000017941 */ /* 0x000fea0003800000 */
.L_x_11365:
        /* <DEDUP_REMOVED lines=11> */
.L_x_11369:
[----:B------:R-:W-:Y:S01]  /*37d0*/  IMAD.MOV.U32 R7, RZ, RZ, R10 ;  /* 0x000000ffff077224 */ /* 0x000fe200078e000a */
[----:B------:R-:W-:Y:S01]  /*37e0*/  PRMT R8, R8, 0x7610, R9 ;  /* 0x0000761008087816 */ /* 0x000fe20000000009 */
[----:B------:R-:W-:Y:S01]  /*37f0*/  IMAD.MOV.U32 R32, RZ, RZ, R39 ;  /* 0x000000ffff207224 */ /* 0x000fe200078e0027 */
[----:B------:R-:W-:Y:S02]  /*3800*/  PRMT R48, R48, 0x5410, R48 ;  /* 0x0000541030307816 */ /* 0x000fe40000000030 */
.L_x_11370:
[----:B------:R-:W-:Y:S05]  /*3810*/  BSYNC B1 ;  /* 0x0000000000017941 */ /* 0x000fea0003800000 */
.L_x_11368:
        /* <DEDUP_REMOVED lines=11> */
.L_x_11372:
[----:B------:R-:W-:Y:S01]  /*38d0*/  IMAD.MOV.U32 R10, RZ, RZ, R7 ;  /* 0x000000ffff0a7224 */ /* 0x000fe200078e0007 */
[----:B------:R-:W-:Y:S01]  /*38e0*/  PRMT R9, R9, 0x7610, R8 ;  /* 0x0000761009097816 */ /* 0x000fe20000000008 */
[----:B------:R-:W-:Y:S01]  /*38f0*/  IMAD.MOV.U32 R39, RZ, RZ, R38 ;  /* 0x000000ffff277224 */ /* 0x000fe200078e0026 */
[----:B------:R-:W-:Y:S02]  /*3900*/  PRMT R48, R50, 0x7632, R48 ;  /* 0x0000763232307816 */ /* 0x000fe40000000030 */
.L_x_11373:
[----:B------:R-:W-:Y:S05]  /*3910*/  BSYNC B1 ;  /* 0x0000000000017941 */ /* 0x000fea0003800000 */
.L_x_11371:
        /* <DEDUP_REMOVED lines=11> */
.L_x_11375:
[----:B------:R-:W-:Y:S01]  /*39d0*/  IMAD.MOV.U32 R7, RZ, RZ, R10 ;  /* 0x000000ffff077224 */ /* 0x000fe200078e000a */
[----:B------:R-:W-:Y:S01]  /*39e0*/  PRMT R8, R9, 0x7632, R8 ;  /* 0x0000763209087816 */ /* 0x000fe20000000008 */
[----:B------:R-:W-:Y:S01]  /*39f0*/  IMAD.MOV.U32 R38, RZ, RZ, R37 ;  /* 0x000000ffff267224 */ /* 0x000fe200078e0025 */
[----:B------:R-:W-:Y:S02]  /*3a00*/  PRMT R50, R50, 0x5410, R50 ;  /* 0x0000541032327816 */ /* 0x000fe40000000032 */
.L_x_11376:
[----:B------:R-:W-:Y:S05]  /*3a10*/  BSYNC B1 ;  /* 0x0000000000017941 */ /* 0x000fea0003800000 */
.L_x_11374:
        /* <DEDUP_REMOVED lines=11> */
.L_x_11378:
[----:B------:R-:W-:Y:S01]  /*3ad0*/  IMAD.MOV.U32 R10, RZ, RZ, R7 ;  /* 0x000000ffff0a7224 */ /* 0x000fe200078e0007 */
[----:B------:R-:W-:Y:S01]  /*3ae0*/  PRMT R9, R8, 0x7610, R9 ;  /* 0x0000761008097816 */ /* 0x000fe20000000009 */
[----:B------:R-:W-:Y:S01]  /*3af0*/  IMAD.MOV.U32 R37, RZ, RZ, R36 ;  /* 0x000000ffff257224 */ /* 0x000fe200078e0024 */
[----:B------:R-:W-:Y:S02]  /*3b00*/  PRMT R50, R51, 0x7632, R50 ;  /* 0x0000763233327816 */ /* 0x000fe40000000032 */
.L_x_11379:
[----:B------:R-:W-:Y:S05]  /*3b10*/  BSYNC B1 ;  /* 0x0000000000017941 */ /* 0x000fea0003800000 */
.L_x_11377:
        /* <DEDUP_REMOVED lines=11> */
.L_x_11381:
[----:B------:R-:W-:Y:S01]  /*3bd0*/  IMAD.MOV.U32 R7, RZ, RZ, R10 ;  /* 0x000000ffff077224 */ /* 0x000fe200078e000a */
[----:B------:R-:W-:Y:S01]  /*3be0*/  PRMT R8, R9, 0x7610, R8 ;  /* 0x0000761009087816 */ /* 0x000fe20000000008 */
[----:B------:R-:W-:Y:S01]  /*3bf0*/  IMAD.MOV.U32 R36, RZ, RZ, R43 ;  /* 0x000000ffff247224 */ /* 0x000fe200078e002b */
[----:B------:R-:W-:Y:S02]  /*3c00*/  PRMT R51, R51, 0x5410, R51 ;  /* 0x0000541033337816 */ /* 0x000fe40000000033 */
.L_x_11382:
[----:B------:R-:W-:Y:S05]  /*3c10*/  BSYNC B1 ;  /* 0x0000000000017941 */ /* 0x000fea0003800000 */
.L_x_11380:
        /* <DEDUP_REMOVED lines=11> */
.L_x_11384:
[----:B------:R-:W-:Y:S01]  /*3cd0*/  IMAD.MOV.U32 R9, RZ, RZ, R7 ;  /* 0x000000ffff097224 */ /* 0x000fe200078e0007 */
[----:B------:R-:W-:Y:S01]  /*3ce0*/  PRMT R10, R8, 0x7610, R10 ;  /* 0x00007610080a7816 */ /* 0x000fe2000000000a */
[----:B------:R-:W-:Y:S01]  /*3cf0*/  IMAD.MOV.U32 R43, RZ, RZ, R42 ;  /* 0x000000ffff2b7224 */ /* 0x000fe200078e002a */
[----:B------:R-:W-:Y:S02]  /*3d00*/  PRMT R51, R25, 0x7632, R51 ;  /* 0x0000763219337816 */ /* 0x000fe40000000033 */
.L_x_11385:
[----:B------:R-:W-:Y:S05]  /*3d10*/  BSYNC B1 ;  /* 0x0000000000017941 */ /* 0x000fea0003800000 */
.L_x_11383:
        /* <DEDUP_REMOVED lines=11> */
.L_x_11387:
[----:B------:R-:W-:Y:S01]  /*3dd0*/  IMAD.MOV.U32 R42, RZ, RZ, R2 ;  /* 0x000000ffff2a7224 */ /* 0x000fe200078e0002 */
[C---:B------:R-:W-:Y:S01]  /*3de0*/  PRMT R25, R10.reuse, 0x5410, R25 ;  /* 0x000054100a197816 */ /* 0x040fe20000000019 */
[--C-:B------:R-:W-:Y:S01]  /*3df0*/  IMAD.MOV.U32 R7, RZ, RZ, R9.reuse ;  /* 0x000000ffff077224 */ /* 0x100fe200078e0009 */
[----:B------:R-:W-:Y:S01]  /*3e00*/  PRMT R8, R10, 0x7610, R8 ;  /* 0x000076100a087816 */ /* 0x000fe20000000008 */
[----:B------:R-:W-:Y:S02]  /*3e10*/  IMAD.MOV.U32 R2, RZ, RZ, R9 ;  /* 0x000000ffff027224 */ /* 0x000fe400078e0009 */
.L_x_11388:
[----:B------:R-:W-:Y:S05]  /*3e20*/  BSYNC B1 ;  /* 0x0000000000017941 */ /* 0x000fea0003800000 */
.L_x_11386:
[----:B------:R-:W-:Y:S02]  /*3e30*/  IADD3 R5, R5, 0x4, RZ ;  /* 0x0000000405057810 */ /* 0x000fe40007ffe0ff */
[----:B------:R-:W-:Y:S01]  /*3e40*/  IADD3 R4, R4, 0x2, RZ ;  /* 0x0000000204047810 */ /* 0x000fe20007ffe0ff */
[----:B------:R-:W-:Y:S01]  /*3e50*/  @!P1 CALL.REL.NOINC `(.L_x_11389) ;  /* 0x0000001000009944 */ /* 0x000fe20003c00000 */
[----:B------:R-:W-:Y:S05]  /*3e60*/  BRA `(.L_x_11390) ;  /* 0xfffff02000007947 */ /* 0x000fea000383ffff */
.L_x_11389:
[----:B------:R-:W-:Y:S01]  /*3e70*/  PRMT R25, R8, 0x7610, R25 ;  /* 0x0000761008197816 */ /* 0x000fe20000000019 */
[----:B------:R-:W-:Y:S02]  /*3e80*/  IMAD.MOV.U32 R2, RZ, RZ, R7 ;  /* 0x000000ffff027224 */ /* 0x000fe400078e0007 */
.L_x_11343:
[----:B------:R-:W-:Y:S05]  /*3e90*/  BSYNC B0 ;  /* 0x0000000000007941 */ /* 0x000fea0003800000 */
.L_x_11342:
[----:B--2---:R-:W-:Y:S01]  /*3ea0*/  SHFL.DOWN PT, R4, R2, 0x2, 0x1f ;  /* 0x08401f0002047f89 */ /* 0x004fe200000e0000 */
        /* <DEDUP_REMOVED lines=25> */
[----:B0-----:R0:W-:Y:S04]  /*4040*/  STL.64 [R1], R4 ;  /* 0x0000000401007387 */ /* 0x0011e80000100a00 */
        /* <DEDUP_REMOVED lines=15> */
.L_x_11439:
        /* <DEDUP_REMOVED lines=20> */
.L_x_11394:
[----:B------:R-:W-:Y:S01]  /*4280*/  IMAD.MOV.U32 R7, RZ, RZ, R24 ;  /* 0x000000ffff077224 */ /* 0x000fe200078e0018 */
[----:B------:R-:W-:Y:S01]  /*4290*/  PRMT R8, R8, 0x7610, R47 ;  /* 0x0000761008087816 */ /* 0x000fe2000000002f */
[----:B------:R-:W-:Y:S01]  /*42a0*/  IMAD.MOV.U32 R24, RZ, RZ, R31 ;  /* 0x000000ffff187224 */ /* 0x000fe200078e001f */
[----:B------:R-:W-:Y:S02]  /*42b0*/  PRMT R47, R47, 0x5410, R47 ;  /* 0x000054102f2f7816 */ /* 0x000fe4000000002f */
.L_x_11395:
[----:B------:R-:W-:Y:S05]  /*42c0*/  BSYNC B1 ;  /* 0x0000000000017941 */ /* 0x000fea0003800000 */
.L_x_11393:
        /* <DEDUP_REMOVED lines=11> */
.L_x_11397:
[----:B------:R-:W-:Y:S01]  /*4380*/  IMAD.MOV.U32 R10, RZ, RZ, R7 ;  /* 0x000000ffff0a7224 */ /* 0x000fe200078e0007 */
[----:B------:R-:W-:Y:S01]  /*4390*/  PRMT R9, R9, 0x7610, R8 ;  /* 0x0000761009097816 */ /* 0x000fe20000000008 */
[----:B------:R-:W-:Y:S01]  /*43a0*/  IMAD.MOV.U32 R31, RZ, RZ, R30 ;  /* 0x000000ffff1f7224 */ /* 0x000fe200078e001e */
[----:B------:R-:W-:Y:S02]  /*43b0*/  PRMT R47, R46, 0x7632, R47 ;  /* 0x000076322e2f7816 */ /* 0x000fe4000000002f */
.L_x_11398:
[----:B------:R-:W-:Y:S05]  /*43c0*/  BSYNC B1 ;  /* 0x0000000000017941 */ /* 0x000fea0003800000 */
.L_x_11396:
        /* <DEDUP_REMOVED lines=11> */
.L_x_11400:
[----:B------:R-:W-:Y:S01]  /*4480*/  IMAD.MOV.U32 R7, RZ, RZ, R10 ;  /* 0x000000ffff077224 */ /* 0x000fe200078e000a */
[----:B------:R-:W-:Y:S01]  /*4490*/  PRMT R8, R9, 0x7632, R8 ;  /* 0x0000763209087816 */ /* 0x000fe20000000008 */
[----:B------:R-:W-:Y:S01]  /*44a0*/  IMAD.MOV.U32 R30, RZ, RZ, R29 ;  /* 0x000000ffff1e7224 */ /* 0x000fe200078e001d */
[----:B------:R-:W-:Y:S02]  /*44b0*/  PRMT R46, R46, 0x5410, R46 ;  /* 0x000054102e2e7816 */ /* 0x000fe4000000002e */
.L_x_11401:
[----:B------:R-:W-:Y:S05]  /*44c0*/  BSYNC B1 ;  /* 0x0000000000017941 */ /* 0x000fea0003800000 */
.L_x_11399:
        /* <DEDUP_REMOVED lines=11> */
.L_x_11403:
[----:B------:R-:W-:Y:S01]  /*4580*/  IMAD.MOV.U32 R10, RZ, RZ, R7 ;  /* 0x000000ffff0a7224 */ /* 0x000fe200078e0007 */
[----:B------:R-:W-:Y:S01]  /*4590*/  PRMT R9, R8, 0x7610, R9 ;  /* 0x0000761008097816 */ /* 0x000fe20000000009 */
[----:B------:R-:W-:Y:S01]  /*45a0*/  IMAD.MOV.U32 R29, RZ, RZ, R28 ;  /* 0x000000ffff1d7224 */ /* 0x000fe200078e001c */
[----:B------:R-:W-:Y:S02]  /*45b0*/  PRMT R46, R45, 0x7632, R46 ;  /* 0x000076322d2e7816 */ /* 0x000fe4000000002e */
.L_x_11404:
[----:B------:R-:W-:Y:S05]  /*45c0*/  BSYNC B1 ;  /* 0x0000000000017941 */ /* 0x000fea0003800000 */
.L_x_11402:
        /* <DEDUP_REMOVED lines=11> */
.L_x_11406:
[----:B------:R-:W-:Y:S01]  /*4680*/  IMAD.MOV.U32 R7, RZ, RZ, R10 ;  /* 0x000000ffff077224 */ /* 0x000fe200078e000a */
[----:B------:R-:W-:Y:S01]  /*4690*/  PRMT R8, R8, 0x5410, R9 ;  /* 0x0000541008087816 */ /* 0x000fe20000000009 */
[----:B------:R-:W-:Y:S01]  /*46a0*/  IMAD.MOV.U32 R28, RZ, RZ, R35 ;  /* 0x000000ffff1c7224 */ /* 0x000fe200078e0023 */
[----:B------:R-:W-:Y:S02]  /*46b0*/  PRMT R45, R45, 0x5410, R45 ;  /* 0x000054102d2d7816 */ /* 0x000fe4000000002d */
.L_x_11407:
[----:B------:R-:W-:Y:S05]  /*46c0*/  BSYNC B1 ;  /* 0x0000000000017941 */ /* 0x000fea0003800000 */
.L_x_11405:
        /* <DEDUP_REMOVED lines=11> */
.L_x_11409:
[----:B------:R-:W-:Y:S01]  /*4780*/  IMAD.MOV.U32 R10, RZ, RZ, R7 ;  /* 0x000000ffff0a7224 */ /* 0x000fe200078e0007 */
[----:B------:R-:W-:Y:S01]  /*4790*/  PRMT R9, R9, 0x7610, R8 ;  /* 0x0000761009097816 */ /* 0x000fe20000000008 */
[----:B------:R-:W-:Y:S01]  /*47a0*/  IMAD.MOV.U32 R35, RZ, RZ, R34 ;  /* 0x000000ffff237224 */ /* 0x000fe200078e0022 */
[----:B------:R-:W-:Y:S02]  /*47b0*/  PRMT R45, R44, 0x7632, R45 ;  /* 0x000076322c2d7816 */ /* 0x000fe4000000002d */
.L_x_11410:
[----:B------:R-:W-:Y:S05]  /*47c0*/  BSYNC B1 ;  /* 0x0000000000017941 */ /* 0x000fea0003800000 */
.L_x_11408:
        /* <DEDUP_REMOVED lines=11> */
.L_x_11412:
[----:B------:R-:W-:Y:S01]  /*4880*/  IMAD.MOV.U32 R7, RZ, RZ, R10 ;  /* 0x000000ffff077224 */ /* 0x000fe200078e000a */
[----:B------:R-:W-:Y:S01]  /*4890*/  PRMT R8, R8, 0x7610, R9 ;  /* 0x0000761008087816 */ /* 0x000fe20000000009 */
[----:B------:R-:W-:Y:S01]  /*48a0*/  IMAD.MOV.U32 R34, RZ, RZ, R33 ;  /* 0x000000ffff227224 */ /* 0x000fe200078e0021 */
[----:B------:R-:W-:Y:S02]  /*48b0*/  PRMT R44, R44, 0x5410, R44 ;  /* 0x000054102c2c7816 */ /* 0x000fe4000000002c */
.L_x_11413:
[----:B------:R-:W-:Y:S05]  /*48c0*/  BSYNC B1 ;  /* 0x0000000000017941 */ /* 0x000fea0003800000 */
.L_x_11411:
        /* <DEDUP_REMOVED lines=11> */
.L_x_11415:
[----:B------:R-:W-:Y:S01]  /*4980*/  IMAD.MOV.U32 R10, RZ, RZ, R7 ;  /* 0x000000ffff0a7224 */ /* 0x000fe200078e0007 */
[----:B------:R-:W-:Y:S01]  /*4990*/  PRMT R9, R9, 0x7610, R8 ;  /* 0x0000761009097816 */ /* 0x000fe20000000008 */
[----:B------:R-:W-:Y:S01]  /*49a0*/  IMAD.MOV.U32 R33, RZ, RZ, R32 ;  /* 0x000000ffff217224 */ /* 0x000fe200078e0020 */
[----:B------:R-:W-:Y:S02]  /*49b0*/  PRMT R44, R48, 0x7632, R44 ;  /* 0x00007632302c7816 */ /* 0x000fe4000000002c */
.L_x_11416:
[----:B------:R-:W-:Y:S05]  /*49c0*/  BSYNC B1 ;  /* 0x0000000000017941 */ /* 0x000fea0003800000 */
.L_x_11414:
        /* <DEDUP_REMOVED lines=11> */
.L_x_11418:
[----:B------:R-:W-:Y:S01]  /*4a80*/  IMAD.MOV.U32 R7, RZ, RZ, R10 ;  /* 0x000000ffff077224 */ /* 0x000fe200078e000a */
[----:B------:R-:W-:Y:S01]  /*4a90*/  PRMT R8, R8, 0x7610, R9 ;  /* 0x0000761008087816 */ /* 0x000fe20000000009 */
[----:B------:R-:W-:Y:S01]  /*4aa0*/  IMAD.MOV.U32 R32, RZ, RZ, R39 ;  /* 0x000000ffff207224 */ /* 0x000fe200078e0027 */
[----:B------:R-:W-:Y:S02]  /*4ab0*/  PRMT R48, R48, 0x5410, R48 ;  /* 0x0000541030307816 */ /* 0x000fe40000000030 */
.L_x_11419:
[----:B------:R-:W-:Y:S05]  /*4ac0*/  BSYNC B1 ;  /* 0x0000000000017941 */ /* 0x000fea0003800000 */
.L_x_11417:
        /* <DEDUP_REMOVED lines=11> */
.L_x_11421:
[----:B------:R-:W-:Y:S01]  /*4b80*/  IMAD.MOV.U32 R10, RZ, RZ, R7 ;  /* 0x000000ffff0a7224 */ /* 0x000fe200078e0007 */
[----:B------:R-:W-:Y:S01]  /*4b90*/  PRMT R9, R9, 0x7610, R8 ;  /* 0x0000761009097816 */ /* 0x000fe20000000008 */
[----:B------:R-:W-:Y:S01]  /*4ba0*/  IMAD.MOV.U32 R39, RZ, RZ, R38 ;  /* 0x000000ffff277224 */ /* 0x000fe200078e0026 */
[----:B------:R-:W-:Y:S02]  /*4bb0*/  PRMT R48, R50, 0x7632, R48 ;  /* 0x0000763232307816 */ /* 0x000fe40000000030 */
.L_x_11422:
[----:B------:R-:W-:Y:S05]  /*4bc0*/  BSYNC B1 ;  /* 0x0000000000017941 */ /* 0x000fea0003800000 */
.L_x_11420:
        /* <DEDUP_REMOVED lines=11> */
.L_x_11424:
[----:B------:R-:W-:Y:S01]  /*4c80*/  IMAD.MOV.U32 R7, RZ, RZ, R10 ;  /* 0x000000ffff077224 */ /* 0x000fe200078e000a */
[----:B------:R-:W-:Y:S01]  /*4c90*/  PRMT R8, R9, 0x7632, R8 ;  /* 0x0000763209087816 */ /* 0x000fe20000000008 */
[----:B------:R-:W-:Y:S01]  /*4ca0*/  IMAD.MOV.U32 R38, RZ, RZ, R37 ;  /* 0x000000ffff267224 */ /* 0x000fe200078e0025 */
[----:B------:R-:W-:Y:S02]  /*4cb0*/  PRMT R50, R50, 0x5410, R50 ;  /* 0x0000541032327816 */ /* 0x000fe40000000032 */
.L_x_11425:
[----:B------:R-:W-:Y:S05]  /*4cc0*/  BSYNC B1 ;  /* 0x0000000000017941 */ /* 0x000fea0003800000 */
.L_x_11423:
        /* <DEDUP_REMOVED lines=11> */
.L_x_11427:
[----:B------:R-:W-:Y:S01]  /*4d80*/  IMAD.MOV.U32 R10, RZ, RZ, R7 ;  /* 0x000000ffff0a7224 */ /* 0x000fe200078e0007 */
[----:B------:R-:W-:Y:S01]  /*4d90*/  PRMT R9, R8, 0x7610, R9 ;  /* 0x0000761008097816 */ /* 0x000fe20000000009 */
[----:B------:R-:W-:Y:S01]  /*4da0*/  IMAD.MOV.U32 R37, RZ, RZ, R36 ;  /* 0x000000ffff257224 */ /* 0x000fe200078e0024 */
[----:B------:R-:W-:Y:S02]  /*4db0*/  PRMT R50, R51, 0x7632, R50 ;  /* 0x0000763233327816 */ /* 0x000fe40000000032 */
.L_x_11428:
[----:B------:R-:W-:Y:S05]  /*4dc0*/  BSYNC B1 ;  /* 0x0000000000017941 */ /* 0x000fea0003800000 */
.L_x_11426:
        /* <DEDUP_REMOVED lines=11> */
.L_x_11430:
[----:B------:R-:W-:Y:S01]  /*4e80*/  IMAD.MOV.U32 R7, RZ, RZ, R10 ;  /* 0x000000ffff077224 */ /* 0x000fe200078e000a */
[----:B------:R-:W-:Y:S01]  /*4e90*/  PRMT R8, R9, 0x7610, R8 ;  /* 0x0000761009087816 */ /* 0x000fe20000000008 */
[----:B------:R-:W-:Y:S01]  /*4ea0*/  IMAD.MOV.U32 R36, RZ, RZ, R43 ;  /* 0x000000ffff247224 */ /* 0x000fe200078e002b */
[----:B------:R-:W-:Y:S02]  /*4eb0*/  PRMT R51, R51, 0x5410, R51 ;  /* 0x0000541033337816 */ /* 0x000fe40000000033 */
.L_x_11431:
[----:B------:R-:W-:Y:S05]  /*4ec0*/  BSYNC B1 ;  /* 0x0000000000017941 */ /* 0x000fea0003800000 */
.L_x_11429:
        /* <DEDUP_REMOVED lines=11> */
.L_x_11433:
[----:B------:R-:W-:Y:S01]  /*4f80*/  IMAD.MOV.U32 R9, RZ, RZ, R7 ;  /* 0x000000ffff097224 */ /* 0x000fe200078e0007 */
[----:B------:R-:W-:Y:S01]  /*4f90*/  PRMT R10, R8, 0x7610, R10 ;  /* 0x00007610080a7816 */ /* 0x000fe2000000000a */
[----:B------:R-:W-:Y:S01]  /*4fa0*/  IMAD.MOV.U32 R43, RZ, RZ, R42 ;  /* 0x000000ffff2b7224 */ /* 0x000fe200078e002a */
[----:B------:R-:W-:Y:S02]  /*4fb0*/  PRMT R51, R25, 0x7632, R51 ;  /* 0x0000763219337816 */ /* 0x000fe40000000033 */
.L_x_11434:
[----:B------:R-:W-:Y:S05]  /*4fc0*/  BSYNC B1 ;  /* 0x0000000000017941 */ /* 0x000fea0003800000 */
.L_x_11432:
        /* <DEDUP_REMOVED lines=11> */
.L_x_11436:
[----:B------:R-:W-:Y:S01]  /*5080*/  IMAD.MOV.U32 R42, RZ, RZ, R2 ;  /* 0x000000ffff2a7224 */ /* 0x000fe200078e0002 */
[C---:B------:R-:W-:Y:S01]  /*5090*/  PRMT R25, R10.reuse, 0x5410, R25 ;  /* 0x000054100a197816 */ /* 0x040fe20000000019 */
[--C-:B------:R-:W-:Y:S01]  /*50a0*/  IMAD.MOV.U32 R7, RZ, RZ, R9.reuse ;  /* 0x000000ffff077224 */ /* 0x100fe200078e0009 */
[----:B------:R-:W-:Y:S01]  /*50b0*/  PRMT R8, R10, 0x7610, R8 ;  /* 0x000076100a087816 */ /* 0x000fe20000000008 */
[----:B------:R-:W-:Y:S02]  /*50c0*/  IMAD.MOV.U32 R2, RZ, RZ, R9 ;  /* 0x000000ffff027224 */ /* 0x000fe400078e0009 */
.L_x_11437:
[----:B------:R-:W-:Y:S05]  /*50d0*/  BSYNC B1 ;  /* 0x0000000000017941 */ /* 0x000fea0003800000 */
.L_x_11435:
[----:B------:R-:W-:Y:S02]  /*50e0*/  IADD3 R5, R5, 0x4, RZ ;  /* 0x0000000405057810 */ /* 0x000fe40007ffe0ff */
[----:B------:R-:W-:Y:S01]  /*50f0*/  IADD3 R4, R4, 0x2, RZ ;  /* 0x0000000204047810 */ /* 0x000fe20007ffe0ff */
[----:B------:R-:W-:Y:S01]  /*5100*/  @!P1 CALL.REL.NOINC `(.L_x_11438) ;  /* 0x0000001000009944 */ /* 0x000fe20003c00000 */
[----:B------:R-:W-:Y:S05]  /*5110*/  BRA `(.L_x_11439) ;  /* 0xfffff02000007947 */ /* 0x000fea000383ffff */
.L_x_11438:
[----:B------:R-:W-:Y:S01]  /*5120*/  PRMT R25, R8, 0x7610, R25 ;  /* 0x0000761008197816 */ /* 0x000fe20000000019 */
[----:B------:R-:W-:Y:S02]  /*5130*/  IMAD.MOV.U32 R2, RZ, RZ, R7 ;  /* 0x000000ffff027224 */ /* 0x000fe400078e0007 */
.L_x_11392:
[----:B------:R-:W-:Y:S05]  /*5140*/  BSYNC B0 ;  /* 0x0000000000007941 */ /* 0x000fea0003800000 */
.L_x_11391:
        /* <DEDUP_REMOVED lines=42> */
.L_x_11488:
        /* <DEDUP_REMOVED lines=20> */
.L_x_11443:
[----:B------:R-:W-:Y:S01]  /*5530*/  IMAD.MOV.U32 R7, RZ, RZ, R24 ;  /* 0x000000ffff077224 */ /* 0x000fe200078e0018 */
[----:B------:R-:W-:Y:S01]  /*5540*/  PRMT R8, R8, 0x7610, R47 ;  /* 0x0000761008087816 */ /* 0x000fe2000000002f */
[----:B------:R-:W-:Y:S01]  /*5550*/  IMAD.MOV.U32 R24, RZ, RZ, R31 ;  /* 0x000000ffff187224 */ /* 0x000fe200078e001f */
[----:B------:R-:W-:Y:S02]  /*5560*/  PRMT R47, R47, 0x5410, R47 ;  /* 0x000054102f2f7816 */ /* 0x000fe4000000002f */
.L_x_11444:
[----:B------:R-:W-:Y:S05]  /*5570*/  BSYNC B1 ;  /* 0x0000000000017941 */ /* 0x000fea0003800000 */
.L_x_11442:
        /* <DEDUP_REMOVED lines=11> */
.L_x_11446:
[----:B------:R-:W-:Y:S01]  /*5630*/  IMAD.MOV.U32 R10, RZ, RZ, R7 ;  /* 0x000000ffff0a7224 */ /* 0x000fe200078e0007 */
[----:B------:R-:W-:Y:S01]  /*5640*/  PRMT R9, R9, 0x7610, R8 ;  /* 0x0000761009097816 */ /* 0x000fe20000000008 */
[----:B------:R-:W-:Y:S01]  /*5650*/  IMAD.MOV.U32 R31, RZ, RZ, R30 ;  /* 0x000000ffff1f7224 */ /* 0x000fe200078e001e */
[----:B------:R-:W-:Y:S02]  /*5660*/  PRMT R47, R46, 0x7632, R47 ;  /* 0x000076322e2f7816 */ /* 0x000fe4000000002f */
.L_x_11447:
[----:B------:R-:W-:Y:S05]  /*5670*/  BSYNC B1 ;  /* 0x0000000000017941 */ /* 0x000fea0003800000 */
.L_x_11445:
        /* <DEDUP_REMOVED lines=11> */
.L_x_11449:
[----:B------:R-:W-:Y:S01]  /*5730*/  IMAD.MOV.U32 R7, RZ, RZ, R10 ;  /* 0x000000ffff077224 */ /* 0x000fe200078e000a */
[----:B------:R-:W-:Y:S01]  /*5740*/  PRMT R8, R9, 0x7632, R8 ;  /* 0x0000763209087816 */ /* 0x000fe20000000008 */
[----:B------:R-:W-:Y:S01]  /*5750*/  IMAD.MOV.U32 R30, RZ, RZ, R29 ;  /* 0x000000ffff1e7224 */ /* 0x000fe200078e001d */
[----:B------:R-:W-:Y:S02]  /*5760*/  PRMT R46, R46, 0x5410, R46 ;  /* 0x000054102e2e7816 */ /* 0x000fe4000000002e */
.L_x_11450:
[----:B------:R-:W-:Y:S05]  /*5770*/  BSYNC B1 ;  /* 0x0000000000017941 */ /* 0x000fea0003800000 */
.L_x_11448:
        /* <DEDUP_REMOVED lines=11> */
.L_x_11452:
[----:B------:R-:W-:Y:S01]  /*5830*/  IMAD.MOV.U32 R10, RZ, RZ, R7 ;  /* 0x000000ffff0a7224 */ /* 0x000fe200078e0007 */
[----:B------:R-:W-:Y:S01]  /*5840*/  PRMT R9, R8, 0x7610, R9 ;  /* 0x0000761008097816 */ /* 0x000fe20000000009 */
[----:B------:R-:W-:Y:S01]  /*5850*/  IMAD.MOV.U32 R29, RZ, RZ, R28 ;  /* 0x000000ffff1d7224 */ /* 0x000fe200078e001c */
[----:B------:R-:W-:Y:S02]  /*5860*/  PRMT R46, R45, 0x7632, R46 ;  /* 0x000076322d2e7816 */ /* 0x000fe4000000002e */
.L_x_11453:
[----:B------:R-:W-:Y:S05]  /*5870*/  BSYNC B1 ;  /* 0x0000000000017941 */ /* 0x000fea0003800000 */
.L_x_11451:
        /* <DEDUP_REMOVED lines=11> */
.L_x_11455:
[----:B------:R-:W-:Y:S01]  /*5930*/  IMAD.MOV.U32 R7, RZ, RZ, R10 ;  /* 0x000000ffff077224 */ /* 0x000fe200078e000a */
[----:B------:R-:W-:Y:S01]  /*5940*/  PRMT R8, R8, 0x5410, R9 ;  /* 0x0000541008087816 */ /* 0x000fe20000000009 */
[----:B------:R-:W-:Y:S01]  /*5950*/  IMAD.MOV.U32 R28, RZ, RZ, R35 ;  /* 0x000000ffff1c7224 */ /* 0x000fe200078e0023 */
[----:B------:R-:W-:Y:S02]  /*5960*/  PRMT R45, R45, 0x5410, R45 ;  /* 0x000054102d2d7816 */ /* 0x000fe4000000002d */
.L_x_11456:
[----:B------:R-:W-:Y:S05]  /*5970*/  BSYNC B1 ;  /* 0x0000000000017941 */ /* 0x000fea0003800000 */
.L_x_11454:
        /* <DEDUP_REMOVED lines=11> */
.L_x_11458:
[----:B------:R-:W-:Y:S01]  /*5a30*/  IMAD.MOV.U32 R10, RZ, RZ, R7 ;  /* 0x000000ffff0a7224 */ /* 0x000fe200078e0007 */
[----:B------:R-:W-:Y:S01]  /*5a40*/  PRMT R9, R9, 0x7610, R8 ;  /* 0x0000761009097816 */ /* 0x000fe20000000008 */
[----:B------:R-:W-:Y:S01]  /*5a50*/  IMAD.MOV.U32 R35, RZ, RZ, R34 ;  /* 0x000000ffff237224 */ /* 0x000fe200078e0022 */
[----:B------:R-:W-:Y:S02]  /*5a60*/  PRMT R45, R44, 0x7632, R45 ;  /* 0x000076322c2d7816 */ /* 0x000fe4000000002d */
.L_x_11459:
[----:B------:R-:W-:Y:S05]  /*5a70*/  BSYNC B1 ;  /* 0x0000000000017941 */ /* 0x000fea0003800000 */
.L_x_11457:
        /* <DEDUP_REMOVED lines=11> */
.L_x_11461:
[----:B------:R-:W-:Y:S01]  /*5b30*/  IMAD.MOV.U32 R7, RZ, RZ, R10 ;  /* 0x000000ffff077224 */ /* 0x000fe200078e000a */
[----:B------:R-:W-:Y:S01]  /*5b40*/  PRMT R8, R8, 0x7610, R9 ;  /* 0x0000761008087816 */ /* 0x000fe20000000009 */
[----:B------:R-:W-:Y:S01]  /*5b50*/  IMAD.MOV.U32 R34, RZ, RZ, R33 ;  /* 0x000000ffff227224 */ /* 0x000fe200078e0021 */
[----:B------:R-:W-:Y:S02]  /*5b60*/  PRMT R44, R44, 0x5410, R44 ;  /* 0x000054102c2c7816 */ /* 0x000fe4000000002c */
.L_x_11462:
[----:B------:R-:W-:Y:S05]  /*5b70*/  BSYNC B1 ;  /* 0x0000000000017941 */ /* 0x000fea0003800000 */
.L_x_11460:
        /* <DEDUP_REMOVED lines=11> */
.L_x_11464:
[----:B------:R-:W-:Y:S01]  /*5c30*/  IMAD.MOV.U32 R10, RZ, RZ, R7 ;  /* 0x000000ffff0a7224 */ /* 0x000fe200078e0007 */
[----:B------:R-:W-:Y:S01]  /*5c40*/  PRMT R9, R9, 0x7610, R8 ;  /* 0x0000761009097816 */ /* 0x000fe20000000008 */
[----:B------:R-:W-:Y:S01]  /*5c50*/  IMAD.MOV.U32 R33, RZ, RZ, R32 ;  /* 0x000000ffff217224 */ /* 0x000fe200078e0020 */
[----:B------:R-:W-:Y:S02]  /*5c60*/  PRMT R44, R48, 0x7632, R44 ;  /* 0x00007632302c7816 */ /* 0x000fe4000000002c */
.L_x_11465:
[----:B------:R-:W-:Y:S05]  /*5c70*/  BSYNC B1 ;  /* 0x0000000000017941 */ /* 0x000fea0003800000 */
.L_x_11463:
        /* <DEDUP_REMOVED lines=11> */
.L_x_11467:
[----:B------:R-:W-:Y:S01]  /*5d30*/  IMAD.MOV.U32 R7, RZ, RZ, R10 ;  /* 0x000000ffff077224 */ /* 0x000fe200078e000a */
[----:B------:R-:W-:Y:S01]  /*5d40*/  PRMT R8, R8, 0x7610, R9 ;  /* 0x0000761008087816 */ /* 0x000fe20000000009 */
[----:B------:R-:W-:Y:S01]  /*5d50*/  IMAD.MOV.U32 R32, RZ, RZ, R39 ;  /* 0x000000ffff207224 */ /* 0x000fe200078e0027 */
[----:B------:R-:W-:Y:S02]  /*5d60*/  PRMT R48, R48, 0x5410, R48 ;  /* 0x0000541030307816 */ /* 0x000fe40000000030 */
.L_x_11468:
[----:B------:R-:W-:Y:S05]  /*5d70*/  BSYNC B1 ;  /* 0x0000000000017941 */ /* 0x000fea0003800000 */
.L_x_11466:
        /* <DEDUP_REMOVED lines=11> */
.L_x_11470:
[----:B------:R-:W-:Y:S01]  /*5e30*/  IMAD.MOV.U32 R10, RZ, RZ, R7 ;  /* 0x000000ffff0a7224 */ /* 0x000fe200078e0007 */
[----:B------:R-:W-:Y:S01]  /*5e40*/  PRMT R9, R9, 0x7610, R8 ;  /* 0x0000761009097816 */ /* 0x000fe20000000008 */
[----:B------:R-:W-:Y:S01]  /*5e50*/  IMAD.MOV.U32 R39, RZ, RZ, R38 ;  /* 0x000000ffff277224 */ /* 0x000fe200078e0026 */
[----:B------:R-:W-:Y:S02]  /*5e60*/  PRMT R48, R50, 0x7632, R48 ;  /* 0x0000763232307816 */ /* 0x000fe40000000030 */
.L_x_11471:
[----:B------:R-:W-:Y:S05]  /*5e70*/  BSYNC B1 ;  /* 0x0000000000017941 */ /* 0x000fea0003800000 */
.L_x_11469:
        /* <DEDUP_REMOVED lines=11> */
.L_x_11473:
[----:B------:R-:W-:Y:S01]  /*5f30*/  IMAD.MOV.U32 R7, RZ, RZ, R10 ;  /* 0x000000ffff077224 */ /* 0x000fe200078e000a */
[----:B------:R-:W-:Y:S01]  /*5f40*/  PRMT R8, R9, 0x7632, R8 ;  /* 0x0000763209087816 */ /* 0x000fe20000000008 */
[----:B------:R-:W-:Y:S01]  /*5f50*/  IMAD.MOV.U32 R38, RZ, RZ, R37 ;  /* 0x000000ffff267224 */ /* 0x000fe200078e0025 */
[----:B------:R-:W-:Y:S02]  /*5f60*/  PRMT R50, R50, 0x5410, R50 ;  /* 0x0000541032327816 */ /* 0x000fe40000000032 */
.L_x_11474:
[----:B------:R-:W-:Y:S05]  /*5f70*/  BSYNC B1 ;  /* 0x0000000000017941 */ /* 0x000fea0003800000 */
.L_x_11472:
        /* <DEDUP_REMOVED lines=11> */
.L_x_11476:
[----:B------:R-:W-:Y:S01]  /*6030*/  IMAD.MOV.U32 R10, RZ, RZ, R7 ;  /* 0x000000ffff0a7224 */ /* 0x000fe200078e0007 */
[----:B------:R-:W-:Y:S01]  /*6040*/  PRMT R9, R8, 0x7610, R9 ;  /* 0x0000761008097816 */ /* 0x000fe20000000009 */
[----:B------:R-:W-:Y:S01]  /*6050*/  IMAD.MOV.U32 R37, RZ, RZ, R36 ;  /* 0x000000ffff257224 */ /* 0x000fe200078e0024 */
[----:B------:R-:W-:Y:S02]  /*6060*/  PRMT R50, R51, 0x7632, R50 ;  /* 0x0000763233327816 */ /* 0x000fe40000000032 */
.L_x_11477:
[----:B------:R-:W-:Y:S05]  /*6070*/  BSYNC B1 ;  /* 0x0000000000017941 */ /* 0x000fea0003800000 */
.L_x_11475:
        /* <DEDUP_REMOVED lines=11> */
.L_x_11479:
[----:B------:R-:W-:Y:S01]  /*6130*/  IMAD.MOV.U32 R7, RZ, RZ, R10 ;  /* 0x000000ffff077224 */ /* 0x000fe200078e000a */
[----:B------:R-:W-:Y:S01]  /*6140*/  PRMT R8, R9, 0x7610, R8 ;  /* 0x0000761009087816 */ /* 0x000fe20000000008 */
[----:B------:R-:W-:Y:S01]  /*6150*/  IMAD.MOV.U32 R36, RZ, RZ, R43 ;  /* 0x000000ffff247224 */ /* 0x000fe200078e002b */
[----:B------:R-:W-:Y:S02]  /*6160*/  PRMT R51, R51, 0x5410, R51 ;  /* 0x0000541033337816 */ /* 0x000fe40000000033 */
.L_x_11480:
[----:B------:R-:W-:Y:S05]  /*6170*/  BSYNC B1 ;  /* 0x0000000000017941 */ /* 0x000fea0003800000 */
.L_x_11478:
        /* <DEDUP_REMOVED lines=11> */
.L_x_11482:
[----:B------:R-:W-:Y:S01]  /*6230*/  IMAD.MOV.U32 R9, RZ, RZ, R7 ;  /* 0x000000ffff097224 */ /* 0x000fe200078e0007 */
[----:B------:R-:W-:Y:S01]  /*6240*/  PRMT R10, R8, 0x7610, R10 ;  /* 0x00007610080a7816 */ /* 0x000fe2000000000a */
[----:B------:R-:W-:Y:S01]  /*6250*/  IMAD.MOV.U32 R43, RZ, RZ, R42 ;  /* 0x000000ffff2b7224 */ /* 0x000fe200078e002a */
[----:B------:R-:W-:Y:S02]  /*6260*/  PRMT R51, R25, 0x7632, R51 ;  /* 0x0000763219337816 */ /* 0x000fe40000000033 */
.L_x_11483:
[----:B------:R-:W-:Y:S05]  /*6270*/  BSYNC B1 ;  /* 0x0000000000017941 */ /* 0x000fea0003800000 */
.L_x_11481:
        /* <DEDUP_REMOVED lines=11> */
.L_x_11485:
[----:B------:R-:W-:Y:S01]  /*6330*/  IMAD.MOV.U32 R42, RZ, RZ, R2 ;  /* 0x000000ffff2a7224 */ /* 0x000fe200078e0002 */
[C---:B------:R-:W-:Y:S01]  /*6340*/  PRMT R25, R10.reuse, 0x5410, R25 ;  /* 0x000054100a197816 */ /* 0x040fe20000000019 */
[--C-:B------:R-:W-:Y:S01]  /*6350*/  IMAD.MOV.U32 R7, RZ, RZ, R9.reuse ;  /* 0x000000ffff077224 */ /* 0x100fe200078e0009 */
[----:B------:R-:W-:Y:S01]  /*6360*/  PRMT R8, R10, 0x7610, R8 ;  /* 0x000076100a087816 */ /* 0x000fe20000000008 */
[----:B------:R-:W-:Y:S02]  /*6370*/  IMAD.MOV.U32 R2, RZ, RZ, R9 ;  /* 0x000000ffff027224 */ /* 0x000fe400078e0009 */
.L_x_11486:
[----:B------:R-:W-:Y:S05]  /*6380*/  BSYNC B1 ;  /* 0x0000000000017941 */ /* 0x000fea0003800000 */
.L_x_11484:
[----:B------:R-:W-:Y:S02]  /*6390*/  IADD3 R5, R5, 0x4, RZ ;  /* 0x0000000405057810 */ /* 0x000fe40007ffe0ff */
[----:B------:R-:W-:Y:S01]  /*63a0*/  IADD3 R4, R4, 0x2, RZ ;  /* 0x0000000204047810 */ /* 0x000fe20007ffe0ff */
[----:B------:R-:W-:Y:S01]  /*63b0*/  @!P1 CALL.REL.NOINC `(.L_x_11487) ;  /* 0x0000001000009944 */ /* 0x000fe20003c00000 */
[----:B------:R-:W-:Y:S05]  /*63c0*/  BRA `(.L_x_11488) ;  /* 0xfffff02000007947 */ /* 0x000fea000383ffff */
.L_x_11487:
[----:B------:R-:W-:Y:S01]  /*63d0*/  PRMT R25, R8, 0x7610, R25 ;  /* 0x0000761008197816 */ /* 0x000fe20000000019 */
[----:B------:R-:W-:Y:S02]  /*63e0*/  IMAD.MOV.U32 R2, RZ, RZ, R7 ;  /* 0x000000ffff027224 */ /* 0x000fe400078e0007 */
.L_x_11441:
[----:B------:R-:W-:Y:S05]  /*63f0*/  BSYNC B0 ;  /* 0x0000000000007941 */ /* 0x000fea0003800000 */
.L_x_11440:
        /* <DEDUP_REMOVED lines=42> */
.L_x_11537:
        /* <DEDUP_REMOVED lines=20> */
.L_x_11492:
[----:B------:R-:W-:Y:S01]  /*67e0*/  IMAD.MOV.U32 R7, RZ, RZ, R24 ;  /* 0x000000ffff077224 */ /* 0x000fe200078e0018 */
[----:B------:R-:W-:Y:S01]  /*67f0*/  PRMT R8, R8, 0x7610, R47 ;  /* 0x0000761008087816 */ /* 0x000fe2000000002f */
[----:B------:R-:W-:Y:S01]  /*6800*/  IMAD.MOV.U32 R24, RZ, RZ, R31 ;  /* 0x000000ffff187224 */ /* 0x000fe200078e001f */
[----:B------:R-:W-:Y:S02]  /*6810*/  PRMT R47, R47, 0x5410, R47 ;  /* 0x000054102f2f7816 */ /* 0x000fe4000000002f */
.L_x_11493:
[----:B------:R-:W-:Y:S05]  /*6820*/  BSYNC B1 ;  /* 0x0000000000017941 */ /* 0x000fea0003800000 */
.L_x_11491:
        /* <DEDUP_REMOVED lines=11> */
.L_x_11495:
[----:B------:R-:W-:Y:S01]  /*68e0*/  IMAD.MOV.U32 R10, RZ, RZ, R7 ;  /* 0x000000ffff0a7224 */ /* 0x000fe200078e0007 */
[----:B------:R-:W-:Y:S01]  /*68f0*/  PRMT R9, R9, 0x7610, R8 ;  /* 0x0000761009097816 */ /* 0x000fe20000000008 */
[----:B------:R-:W-:Y:S01]  /*6900*/  IMAD.MOV.U32 R31, RZ, RZ, R30 ;  /* 0x000000ffff1f7224 */ /* 0x000fe200078e001e */
[----:B------:R-:W-:Y:S02]  /*6910*/  PRMT R47, R46, 0x7632, R47 ;  /* 0x000076322e2f7816 */ /* 0x000fe4000000002f */
.L_x_11496:
[----:B------:R-:W-:Y:S05]  /*6920*/  BSYNC B1 ;  /* 0x0000000000017941 */ /* 0x000fea0003800000 */
.L_x_11494:
        /* <DEDUP_REMOVED lines=11> */
.L_x_11498:
[----:B------:R-:W-:Y:S01]  /*69e0*/  IMAD.MOV.U32 R7, RZ, RZ, R10 ;  /* 0x000000ffff077224 */ /* 0x000fe200078e000a */
[----:B------:R-:W-:Y:S01]  /*69f0*/  PRMT R8, R9, 0x7632, R8 ;  /* 0x0000763209087816 */ /* 0x000fe20000000008 */
[----:B------:R-:W-:Y:S01]  /*6a00*/  IMAD.MOV.U32 R30, RZ, RZ, R29 ;  /* 0x000000ffff1e7224 */ /* 0x000fe200078e001d */
[----:B------:R-:W-:Y:S02]  /*6a10*/  PRMT R46, R46, 0x5410, R46 ;  /* 0x000054102e2e7816 */ /* 0x000fe4000000002e */
.L_x_11499:
[----:B------:R-:W-:Y:S05]  /*6a20*/  BSYNC B1 ;  /* 0x0000000000017941 */ /* 0x000fea0003800000 */
.L_x_11497:
        /* <DEDUP_REMOVED lines=11> */
.L_x_11501:
[----:B------:R-:W-:Y:S01]  /*6ae0*/  IMAD.MOV.U32 R10, RZ, RZ, R7 ;  /* 0x000000ffff0a7224 */ /* 0x000fe200078e0007 */
[----:B------:R-:W-:Y:S01]  /*6af0*/  PRMT R9, R8, 0x7610, R9 ;  /* 0x0000761008097816 */ /* 0x000fe20000000009 */
[----:B------:R-:W-:Y:S01]  /*6b00*/  IMAD.MOV.U32 R29, RZ, RZ, R28 ;  /* 0x000000ffff1d7224 */ /* 0x000fe200078e001c */
[----:B------:R-:W-:Y:S02]  /*6b10*/  PRMT R46, R45, 0x7632, R46 ;  /* 0x000076322d2e7816 */ /* 0x000fe4000000002e */
.L_x_11502:
[----:B------:R-:W-:Y:S05]  /*6b20*/  BSYNC B1 ;  /* 0x0000000000017941 */ /* 0x000fea0003800000 */
.L_x_11500:
        /* <DEDUP_REMOVED lines=11> */
.L_x_11504:
[----:B------:R-:W-:Y:S01]  /*6be0*/  IMAD.MOV.U32 R7, RZ, RZ, R10 ;  /* 0x000000ffff077224 */ /* 0x000fe200078e000a */
[----:B------:R-:W-:Y:S01]  /*6bf0*/  PRMT R8, R8, 0x5410, R9 ;  /* 0x0000541008087816 */ /* 0x000fe20000000009 */
[----:B------:R-:W-:Y:S01]  /*6c00*/  IMAD.MOV.U32 R28, RZ, RZ, R35 ;  /* 0x000000ffff1c7224 */ /* 0x000fe200078e0023 */
[----:B------:R-:W-:Y:S02]  /*6c10*/  PRMT R45, R45, 0x5410, R45 ;  /* 0x000054102d2d7816 */ /* 0x000fe4000000002d */
.L_x_11505:
[----:B------:R-:W-:Y:S05]  /*6c20*/  BSYNC B1 ;  /* 0x0000000000017941 */ /* 0x000fea0003800000 */
.L_x_11503:
        /* <DEDUP_REMOVED lines=11> */
.L_x_11507:
[----:B------:R-:W-:Y:S01]  /*6ce0*/  IMAD.MOV.U32 R10, RZ, RZ, R7 ;  /* 0x000000ffff0a7224 */ /* 0x000fe200078e0007 */
[----:B------:R-:W-:Y:S01]  /*6cf0*/  PRMT R9, R9, 0x7610, R8 ;  /* 0x0000761009097816 */ /* 0x000fe20000000008 */
[----:B------:R-:W-:Y:S01]  /*6d00*/  IMAD.MOV.U32 R35, RZ, RZ, R34 ;  /* 0x000000ffff237224 */ /* 0x000fe200078e0022 */
[----:B------:R-:W-:Y:S02]  /*6d10*/  PRMT R45, R44, 0x7632, R45 ;  /* 0x000076322c2d7816 */ /* 0x000fe4000000002d */
.L_x_11508:
[----:B------:R-:W-:Y:S05]  /*6d20*/  BSYNC B1 ;  /* 0x0000000000017941 */ /* 0x000fea0003800000 */
.L_x_11506:
        /* <DEDUP_REMOVED lines=11> */
.L_x_11510:
[----:B------:R-:W-:Y:S01]  /*6de0*/  IMAD.MOV.U32 R7, RZ, RZ, R10 ;  /* 0x000000ffff077224 */ /* 0x000fe200078e000a */
[----:B------:R-:W-:Y:S01]  /*6df0*/  PRMT R8, R8, 0x7610, R9 ;  /* 0x0000761008087816 */ /* 0x000fe20000000009 */
[----:B------:R-:W-:Y:S01]  /*6e00*/  IMAD.MOV.U32 R34, RZ, RZ, R33 ;  /* 0x000000ffff227224 */ /* 0x000fe200078e0021 */
[----:B------:R-:W-:Y:S02]  /*6e10*/  PRMT R44, R44, 0x5410, R44 ;  /* 0x000054102c2c7816 */ /* 0x000fe4000000002c */
.L_x_11511:
[----:B------:R-:W-:Y:S05]  /*6e20*/  BSYNC B1 ;  /* 0x0000000000017941 */ /* 0x000fea0003800000 */
.L_x_11509:
        /* <DEDUP_REMOVED lines=11> */
.L_x_11513:
[----:B------:R-:W-:Y:S01]  /*6ee0*/  IMAD.MOV.U32 R10, RZ, RZ, R7 ;  /* 0x000000ffff0a7224 */ /* 0x000fe200078e0007 */
[----:B------:R-:W-:Y:S01]  /*6ef0*/  PRMT R9, R9, 0x7610, R8 ;  /* 0x0000761009097816 */ /* 0x000fe20000000008 */
[----:B------:R-:W-:Y:S01]  /*6f00*/  IMAD.MOV.U32 R33, RZ, RZ, R32 ;  /* 0x000000ffff217224 */ /* 0x000fe200078e0020 */
[----:B------:R-:W-:Y:S02]  /*6f10*/  PRMT R44, R48, 0x7632, R44 ;  /* 0x00007632302c7816 */ /* 0x000fe4000000002c */
.L_x_11514:
[----:B------:R-:W-:Y:S05]  /*6f20*/  BSYNC B1 ;  /* 0x0000000000017941 */ /* 0x000fea0003800000 */
.L_x_11512:
        /* <DEDUP_REMOVED lines=11> */
.L_x_11516:
[----:B------:R-:W-:Y:S01]  /*6fe0*/  IMAD.MOV.U32 R7, RZ, RZ, R10 ;  /* 0x000000ffff077224 */ /* 0x000fe200078e000a */
[----:B------:R-:W-:Y:S01]  /*6ff0*/  PRMT R8, R8, 0x7610, R9 ;  /* 0x0000761008087816 */ /* 0x000fe20000000009 */
[----:B------:R-:W-:Y:S01]  /*7000*/  IMAD.MOV.U32 R32, RZ, RZ, R39 ;  /* 0x000000ffff207224 */ /* 0x000fe200078e0027 */
[----:B------:R-:W-:Y:S02]  /*7010*/  PRMT R48, R48, 0x5410, R48 ;  /* 0x0000541030307816 */ /* 0x000fe40000000030 */
.L_x_11517:
[----:B------:R-:W-:Y:S05]  /*7020*/  BSYNC B1 ;  /* 0x0000000000017941 */ /* 0x000fea0003800000 */
.L_x_11515:
        /* <DEDUP_REMOVED lines=11> */
.L_x_11519:
[----:B------:R-:W-:Y:S01]  /*70e0*/  IMAD.MOV.U32 R10, RZ, RZ, R7 ;  /* 0x000000ffff0a7224 */ /* 0x000fe200078e0007 */
[----:B------:R-:W-:Y:S01]  /*70f0*/  PRMT R9, R9, 0x7610, R8 ;  /* 0x0000761009097816 */ /* 0x000fe20000000008 */
[----:B------:R-:W-:Y:S01]  /*7100*/  IMAD.MOV.U32 R39, RZ, RZ, R38 ;  /* 0x000000ffff277224 */ /* 0x000fe200078e0026 */
[----:B------:R-:W-:Y:S02]  /*7110*/  PRMT R48, R50, 0x7632, R48 ;  /* 0x0000763232307816 */ /* 0x000fe40000000030 */
.L_x_11520:
[----:B------:R-:W-:Y:S05]  /*7120*/  BSYNC B1 ;  /* 0x0000000000017941 */ /* 0x000fea0003800000 */
.L_x_11518:
        /* <DEDUP_REMOVED lines=11> */
.L_x_11522:
[----:B------:R-:W-:Y:S01]  /*71e0*/  IMAD.MOV.U32 R7, RZ, RZ, R10 ;  /* 0x000000ffff077224 */ /* 0x000fe200078e000a */
[----:B------:R-:W-:Y:S01]  /*71f0*/  PRMT R8, R9, 0x7632, R8 ;  /* 0x0000763209087816 */ /* 0x000fe20000000008 */
[----:B------:R-:W-:Y:S01]  /*7200*/  IMAD.MOV.U32 R38, RZ, RZ, R37 ;  /* 0x000000ffff267224 */ /* 0x000fe200078e0025 */
[----:B------:R-:W-:Y:S02]  /*7210*/  PRMT R50, R50, 0x5410, R50 ;  /* 0x0000541032327816 */ /* 0x000fe40000000032 */
.L_x_11523:
[----:B------:R-:W-:Y:S05]  /*7220*/  BSYNC B1 ;  /* 0x0000000000017941 */ /* 0x000fea0003800000 */
.L_x_11521:
        /* <DEDUP_REMOVED lines=11> */
.L_x_11525:
[----:B------:R-:W-:Y:S01]  /*72e0*/  IMAD.MOV.U32 R10, RZ, RZ, R7 ;  /* 0x000000ffff0a7224 */ /* 0x000fe200078e0007 */
[----:B------:R-:W-:Y:S01]  /*72f0*/  PRMT R9, R8, 0x7610, R9 ;  /* 0x0000761008097816 */ /* 0x000fe20000000009 */
[----:B------:R-:W-:Y:S01]  /*7300*/  IMAD.MOV.U32 R37, RZ, RZ, R36 ;  /* 0x000000ffff257224 */ /* 0x000fe200078e0024 */
[----:B------:R-:W-:Y:S02]  /*7310*/  PRMT R50, R51, 0x7632, R50 ;  /* 0x0000763233327816 */ /* 0x000fe40000000032 */
.L_x_11526:
[----:B------:R-:W-:Y:S05]  /*7320*/  BSYNC B1 ;  /* 0x0000000000017941 */ /* 0x000fea0003800000 */
.L_x_11524:
        /* <DEDUP_REMOVED lines=11> */
.L_x_11528:
[----:B------:R-:W-:Y:S01]  /*73e0*/  IMAD.MOV.U32 R7, RZ, RZ, R10 ;  /* 0x000000ffff077224 */ /* 0x000fe200078e000a */
[----:B------:R-:W-:Y:S01]  /*73f0*/  PRMT R8, R9, 0x7610, R8 ;  /* 0x0000761009087816 */ /* 0x000fe20000000008 */
[----:B------:R-:W-:Y:S01]  /*7400*/  IMAD.MOV.U32 R36, RZ, RZ, R43 ;  /* 0x000000ffff247224 */ /* 0x000fe200078e002b */
[----:B------:R-:W-:Y:S02]  /*7410*/  PRMT R51, R51, 0x5410, R51 ;  /* 0x0000541033337816 */ /* 0x000fe40000000033 */
.L_x_11529:
[----:B------:R-:W-:Y:S05]  /*7420*/  BSYNC B1 ;  /* 0x0000000000017941 */ /* 0x000fea0003800000 */
.L_x_11527:
        /* <DEDUP_REMOVED lines=11> */
.L_x_11531:
[----:B------:R-:W-:Y:S01]  /*74e0*/  IMAD.MOV.U32 R9, RZ, RZ, R7 ;  /* 0x000000ffff097224 */ /* 0x000fe200078e0007 */
[----:B------:R-:W-:Y:S01]  /*74f0*/  PRMT R10, R8, 0x7610, R10 ;  /* 0x00007610080a7816 */ /* 0x000fe2000000000a */
[----:B------:R-:W-:Y:S01]  /*7500*/  IMAD.MOV.U32 R43, RZ, RZ, R42 ;  /* 0x000000ffff2b7224 */ /* 0x000fe200078e002a */
[----:B------:R-:W-:Y:S02]  /*7510*/  PRMT R51, R25, 0x7632, R51 ;  /* 0x0000763219337816 */ /* 0x000fe40000000033 */
.L_x_11532:
[----:B------:R-:W-:Y:S05]  /*7520*/  BSYNC B1 ;  /* 0x0000000000017941 */ /* 0x000fea0003800000 */
.L_x_11530:
        /* <DEDUP_REMOVED lines=11> */
.L_x_11534:
[----:B------:R-:W-:Y:S01]  /*75e0*/  IMAD.MOV.U32 R42, RZ, RZ, R2 ;  /* 0x000000ffff2a7224 */ /* 0x000fe200078e0002 */
[C---:B------:R-:W-:Y:S01]  /*75f0*/  PRMT R25, R10.reuse, 0x5410, R25 ;  /* 0x000054100a197816 */ /* 0x040fe20000000019 */
[--C-:B------:R-:W-:Y:S01]  /*7600*/  IMAD.MOV.U32 R7, RZ, RZ, R9.reuse ;  /* 0x000000ffff077224 */ /* 0x100fe200078e0009 */
[----:B------:R-:W-:Y:S01]  /*7610*/  PRMT R8, R10, 0x7610, R8 ;  /* 0x000076100a087816 */ /* 0x000fe20000000008 */
[----:B------:R-:W-:Y:S02]  /*7620*/  IMAD.MOV.U32 R2, RZ, RZ, R9 ;  /* 0x000000ffff027224 */ /* 0x000fe400078e0009 */
.L_x_11535:
[----:B------:R-:W-:Y:S05]  /*7630*/  BSYNC B1 ;  /* 0x0000000000017941 */ /* 0x000fea0003800000 */
.L_x_11533:
[----:B------:R-:W-:Y:S02]  /*7640*/  IADD3 R5, R5, 0x4, RZ ;  /* 0x0000000405057810 */ /* 0x000fe40007ffe0ff */
[----:B------:R-:W-:Y:S01]  /*7650*/  IADD3 R4, R4, 0x2, RZ ;  /* 0x0000000204047810 */ /* 0x000fe20007ffe0ff */
[----:B------:R-:W-:Y:S01]  /*7660*/  @!P1 CALL.REL.NOINC `(.L_x_11536) ;  /* 0x0000001000009944 */ /* 0x000fe20003c00000 */
[----:B------:R-:W-:Y:S05]  /*7670*/  BRA `(.L_x_11537) ;  /* 0xfffff02000007947 */ /* 0x000fea000383ffff */
.L_x_11536:
[----:B------:R-:W-:Y:S01]  /*7680*/  PRMT R25, R8, 0x7610, R25 ;  /* 0x0000761008197816 */ /* 0x000fe20000000019 */
[----:B------:R-:W-:Y:S02]  /*7690*/  IMAD.MOV.U32 R2, RZ, RZ, R7 ;  /* 0x000000ffff027224 */ /* 0x000fe400078e0007 */
.L_x_11490:
[----:B------:R-:W-:Y:S05]  /*76a0*/  BSYNC B0 ;  /* 0x0000000000007941 */ /* 0x000fea0003800000 */
.L_x_11489:
        /* <DEDUP_REMOVED lines=40> */
[----:B0-----:R-:W-:-:S04]  /*7930*/  IMAD.MOV.U32 R4, RZ, RZ, RZ ;  /* 0x000000ffff047224 */ /* 0x001fc800078e00ff */
.L_x_11586:
        /* <DEDUP_REMOVED lines=22> */
.L_x_11541:
[----:B------:R-:W-:Y:S01]  /*7aa0*/  IMAD.MOV.U32 R3, RZ, RZ, R24 ;  /* 0x000000ffff037224 */ /* 0x000fe200078e0018 */
[----:B------:R-:W-:Y:S01]  /*7ab0*/  PRMT R5, R5, 0x7610, R47 ;  /* 0x0000761005057816 */ /* 0x000fe2000000002f */
[----:B------:R-:W-:Y:S01]  /*7ac0*/  IMAD.MOV.U32 R24, RZ, RZ, R31 ;  /* 0x000000ffff187224 */ /* 0x000fe200078e001f */
[----:B------:R-:W-:Y:S02]  /*7ad0*/  PRMT R47, R47, 0x5410, R47 ;  /* 0x000054102f2f7816 */ /* 0x000fe4000000002f */
.L_x_11542:
[----:B------:R-:W-:Y:S05]  /*7ae0*/  BSYNC B1 ;  /* 0x0000000000017941 */ /* 0x000fea0003800000 */
.L_x_11540:
        /* <DEDUP_REMOVED lines=11> */
.L_x_11544:
[----:B------:R-:W-:Y:S01]  /*7ba0*/  IMAD.MOV.U32 R6, RZ, RZ, R3 ;  /* 0x000000ffff067224 */ /* 0x000fe200078e0003 */
[----:B------:R-:W-:Y:S01]  /*7bb0*/  PRMT R7, R7, 0x7610, R5 ;  /* 0x0000761007077816 */ /* 0x000fe20000000005 */
[----:B------:R-:W-:Y:S01]  /*7bc0*/  IMAD.MOV.U32 R31, RZ, RZ, R30 ;  /* 0x000000ffff1f7224 */ /* 0x000fe200078e001e */
[----:B------:R-:W-:Y:S02]  /*7bd0*/  PRMT R47, R46, 0x7632, R47 ;  /* 0x000076322e2f7816 */ /* 0x000fe4000000002f */
.L_x_11545:
[----:B------:R-:W-:Y:S05]  /*7be0*/  BSYNC B1 ;  /* 0x0000000000017941 */ /* 0x000fea0003800000 */
.L_x_11543:
        /* <DEDUP_REMOVED lines=11> */
.L_x_11547:
[----:B------:R-:W-:Y:S01]  /*7ca0*/  IMAD.MOV.U32 R3, RZ, RZ, R6 ;  /* 0x000000ffff037224 */ /* 0x000fe200078e0006 */
[----:B------:R-:W-:Y:S01]  /*7cb0*/  PRMT R5, R7, 0x7632, R5 ;  /* 0x0000763207057816 */ /* 0x000fe20000000005 */
[----:B------:R-:W-:Y:S01]  /*7cc0*/  IMAD.MOV.U32 R30, RZ, RZ, R29 ;  /* 0x000000ffff1e7224 */ /* 0x000fe200078e001d */
[----:B------:R-:W-:Y:S02]  /*7cd0*/  PRMT R46, R46, 0x5410, R46 ;  /* 0x000054102e2e7816 */ /* 0x000fe4000000002e */
.L_x_11548:
[----:B------:R-:W-:Y:S05]  /*7ce0*/  BSYNC B1 ;  /* 0x0000000000017941 */ /* 0x000fea0003800000 */
.L_x_11546:
        /* <DEDUP_REMOVED lines=11> */
.L_x_11550:
[----:B------:R-:W-:Y:S01]  /*7da0*/  IMAD.MOV.U32 R6, RZ, RZ, R3 ;  /* 0x000000ffff067224 */ /* 0x000fe200078e0003 */
[----:B------:R-:W-:Y:S01]  /*7db0*/  PRMT R7, R5, 0x7610, R7 ;  /* 0x0000761005077816 */ /* 0x000fe20000000007 */
[----:B------:R-:W-:Y:S01]  /*7dc0*/  IMAD.MOV.U32 R29, RZ, RZ, R28 ;  /* 0x000000ffff1d7224 */ /* 0x000fe200078e001c */
[----:B------:R-:W-:Y:S02]  /*7dd0*/  PRMT R46, R45, 0x7632, R46 ;  /* 0x000076322d2e7816 */ /* 0x000fe4000000002e */
.L_x_11551:
[----:B------:R-:W-:Y:S05]  /*7de0*/  BSYNC B1 ;  /* 0x0000000000017941 */ /* 0x000fea0003800000 */
.L_x_11549:
        /* <DEDUP_REMOVED lines=11> */
.L_x_11553:
[----:B------:R-:W-:Y:S01]  /*7ea0*/  IMAD.MOV.U32 R3, RZ, RZ, R6 ;  /* 0x000000ffff037224 */ /* 0x000fe200078e0006 */
[----:B------:R-:W-:Y:S01]  /*7eb0*/  PRMT R5, R5, 0x5410, R7 ;  /* 0x0000541005057816 */ /* 0x000fe20000000007 */
[----:B------:R-:W-:Y:S01]  /*7ec0*/  IMAD.MOV.U32 R28, RZ, RZ, R35 ;  /* 0x000000ffff1c7224 */ /* 0x000fe200078e0023 */
[----:B------:R-:W-:Y:S02]  /*7ed0*/  PRMT R45, R45, 0x5410, R45 ;  /* 0x000054102d2d7816 */ /* 0x000fe4000000002d */
.L_x_11554:
[----:B------:R-:W-:Y:S05]  /*7ee0*/  BSYNC B1 ;  /* 0x0000000000017941 */ /* 0x000fea0003800000 */
.L_x_11552:
        /* <DEDUP_REMOVED lines=11> */
.L_x_11556:
[----:B------:R-:W-:Y:S01]  /*7fa0*/  IMAD.MOV.U32 R6, RZ, RZ, R3 ;  /* 0x000000ffff067224 */ /* 0x000fe200078e0003 */
[----:B------:R-:W-:Y:S01]  /*7fb0*/  PRMT R7, R7, 0x7610, R5 ;  /* 0x0000761007077816 */ /* 0x000fe20000000005 */
[----:B------:R-:W-:Y:S01]  /*7fc0*/  IMAD.MOV.U32 R35, RZ, RZ, R34 ;  /* 0x000000ffff237224 */ /* 0x000fe200078e0022 */
[----:B------:R-:W-:Y:S02]  /*7fd0*/  PRMT R45, R44, 0x7632, R45 ;  /* 0x000076322c2d7816 */ /* 0x000fe4000000002d */
.L_x_11557:
[----:B------:R-:W-:Y:S05]  /*7fe0*/  BSYNC B1 ;  /* 0x0000000000017941 */ /* 0x000fea0003800000 */
.L_x_11555:
        /* <DEDUP_REMOVED lines=11> */
.L_x_11559:
[----:B------:R-:W-:Y:S01]  /*80a0*/  IMAD.MOV.U32 R3, RZ, RZ, R6 ;  /* 0x000000ffff037224 */ /* 0x000fe200078e0006 */
[----:B------:R-:W-:Y:S01]  /*80b0*/  PRMT R5, R5, 0x7610, R7 ;  /* 0x0000761005057816 */ /* 0x000fe20000000007 */
[----:B------:R-:W-:Y:S01]  /*80c0*/  IMAD.MOV.U32 R34, RZ, RZ, R33 ;  /* 0x000000ffff227224 */ /* 0x000fe200078e0021 */
[----:B------:R-:W-:Y:S02]  /*80d0*/  PRMT R44, R44, 0x5410, R44 ;  /* 0x000054102c2c7816 */ /* 0x000fe4000000002c */
.L_x_11560:
[----:B------:R-:W-:Y:S05]  /*80e0*/  BSYNC B1 ;  /* 0x0000000000017941 */ /* 0x000fea0003800000 */
.L_x_11558:
        /* <DEDUP_REMOVED lines=11> */
.L_x_11562:
[----:B------:R-:W-:Y:S01]  /*81a0*/  IMAD.MOV.U32 R6, RZ, RZ, R3 ;  /* 0x000000ffff067224 */ /* 0x000fe200078e0003 */
[----:B------:R-:W-:Y:S01]  /*81b0*/  PRMT R7, R7, 0x7610, R5 ;  /* 0x0000761007077816 */ /* 0x000fe20000000005 */
[----:B------:R-:W-:Y:S01]  /*81c0*/  IMAD.MOV.U32 R33, RZ, RZ, R32 ;  /* 0x000000ffff217224 */ /* 0x000fe200078e0020 */
[----:B------:R-:W-:Y:S02]  /*81d0*/  PRMT R44, R48, 0x7632, R44 ;  /* 0x00007632302c7816 */ /* 0x000fe4000000002c */
.L_x_11563:
[----:B------:R-:W-:Y:S05]  /*81e0*/  BSYNC B1 ;  /* 0x0000000000017941 */ /* 0x000fea0003800000 */
.L_x_11561:
        /* <DEDUP_REMOVED lines=11> */
.L_x_11565:
[----:B------:R-:W-:Y:S01]  /*82a0*/  IMAD.MOV.U32 R3, RZ, RZ, R6 ;  /* 0x000000ffff037224 */ /* 0x000fe200078e0006 */
[----:B------:R-:W-:Y:S01]  /*82b0*/  PRMT R5, R5, 0x7610, R7 ;  /* 0x0000761005057816 */ /* 0x000fe20000000007 */
[----:B------:R-:W-:Y:S01]  /*82c0*/  IMAD.MOV.U32 R32, RZ, RZ, R39 ;  /* 0x000000ffff207224 */ /* 0x000fe200078e0027 */
[----:B------:R-:W-:Y:S02]  /*82d0*/  PRMT R48, R48, 0x5410, R48 ;  /* 0x0000541030307816 */ /* 0x000fe40000000030 */
.L_x_11566:
[----:B------:R-:W-:Y:S05]  /*82e0*/  BSYNC B1 ;  /* 0x0000000000017941 */ /* 0x000fea0003800000 */
.L_x_11564:
        /* <DEDUP_REMOVED lines=11> */
.L_x_11568:
[----:B------:R-:W-:Y:S01]  /*83a0*/  IMAD.MOV.U32 R6, RZ, RZ, R3 ;  /* 0x000000ffff067224 */ /* 0x000fe200078e0003 */
[----:B------:R-:W-:Y:S01]  /*83b0*/  PRMT R7, R7, 0x7610, R5 ;  /* 0x0000761007077816 */ /* 0x000fe20000000005 */
[----:B------:R-:W-:Y:S01]  /*83c0*/  IMAD.MOV.U32 R39, RZ, RZ, R38 ;  /* 0x000000ffff277224 */ /* 0x000fe200078e0026 */
[----:B------:R-:W-:Y:S02]  /*83d0*/  PRMT R48, R50, 0x7632, R48 ;  /* 0x0000763232307816 */ /* 0x000fe40000000030 */
.L_x_11569:
[----:B------:R-:W-:Y:S05]  /*83e0*/  BSYNC B1 ;  /* 0x0000000000017941 */ /* 0x000fea0003800000 */
.L_x_11567:
        /* <DEDUP_REMOVED lines=11> */
.L_x_11571:
[----:B------:R-:W-:Y:S01]  /*84a0*/  IMAD.MOV.U32 R3, RZ, RZ, R6 ;  /* 0x000000ffff037224 */ /* 0x000fe200078e0006 */
[----:B------:R-:W-:Y:S01]  /*84b0*/  PRMT R5, R7, 0x7632, R5 ;  /* 0x0000763207057816 */ /* 0x000fe20000000005 */
[----:B------:R-:W-:Y:S01]  /*84c0*/  IMAD.MOV.U32 R38, RZ, RZ, R37 ;  /* 0x000000ffff267224 */ /* 0x000fe200078e0025 */
[----:B------:R-:W-:Y:S02]  /*84d0*/  PRMT R50, R50, 0x5410, R50 ;  /* 0x0000541032327816 */ /* 0x000fe40000000032 */
.L_x_11572:
[----:B------:R-:W-:Y:S05]  /*84e0*/  BSYNC B1 ;  /* 0x0000000000017941 */ /* 0x000fea0003800000 */
.L_x_11570:
        /* <DEDUP_REMOVED lines=11> */
.L_x_11574:
[----:B------:R-:W-:Y:S01]  /*85a0*/  IMAD.MOV.U32 R6, RZ, RZ, R3 ;  /* 0x000000ffff067224 */ /* 0x000fe200078e0003 */
[----:B------:R-:W-:Y:S01]  /*85b0*/  PRMT R7, R5, 0x7610, R7 ;  /* 0x0000761005077816 */ /* 0x000fe20000000007 */
[----:B------:R-:W-:Y:S01]  /*85c0*/  IMAD.MOV.U32 R37, RZ, RZ, R36 ;  /* 0x000000ffff257224 */ /* 0x000fe200078e0024 */
[----:B------:R-:W-:Y:S02]  /*85d0*/  PRMT R50, R51, 0x7632, R50 ;  /* 0x0000763233327816 */ /* 0x000fe40000000032 */
.L_x_11575:
[----:B------:R-:W-:Y:S05]  /*85e0*/  BSYNC B1 ;  /* 0x0000000000017941 */ /* 0x000fea0003800000 */
.L_x_11573:
        /* <DEDUP_REMOVED lines=11> */
.L_x_11577:
[----:B------:R-:W-:Y:S01]  /*86a0*/  IMAD.MOV.U32 R3, RZ, RZ, R6 ;  /* 0x000000ffff037224 */ /* 0x000fe200078e0006 */
[----:B------:R-:W-:Y:S01]  /*86b0*/  PRMT R5, R7, 0x7610, R5 ;  /* 0x0000761007057816 */ /* 0x000fe20000000005 */
[----:B------:R-:W-:Y:S01]  /*86c0*/  IMAD.MOV.U32 R36, RZ, RZ, R43 ;  /* 0x000000ffff247224 */ /* 0x000fe200078e002b */
[----:B------:R-:W-:Y:S02]  /*86d0*/  PRMT R51, R51, 0x5410, R51 ;  /* 0x0000541033337816 */ /* 0x000fe40000000033 */
.L_x_11578:
[----:B------:R-:W-:Y:S05]  /*86e0*/  BSYNC B1 ;  /* 0x0000000000017941 */ /* 0x000fea0003800000 */
.L_x_11576:
        /* <DEDUP_REMOVED lines=11> */
.L_x_11580:
[----:B------:R-:W-:Y:S01]  /*87a0*/  IMAD.MOV.U32 R7, RZ, RZ, R3 ;  /* 0x000000ffff077224 */ /* 0x000fe200078e0003 */
[----:B------:R-:W-:Y:S01]  /*87b0*/  PRMT R6, R5, 0x7610, R6 ;  /* 0x0000761005067816 */ /* 0x000fe20000000006 */
[----:B------:R-:W-:Y:S01]  /*87c0*/  IMAD.MOV.U32 R43, RZ, RZ, R42 ;  /* 0x000000ffff2b7224 */ /* 0x000fe200078e002a */
[----:B------:R-:W-:Y:S02]  /*87d0*/  PRMT R51, R25, 0x7632, R51 ;  /* 0x0000763219337816 */ /* 0x000fe40000000033 */
.L_x_11581:
[----:B------:R-:W-:Y:S05]  /*87e0*/  BSYNC B1 ;  /* 0x0000000000017941 */ /* 0x000fea0003800000 */
.L_x_11579:
        /* <DEDUP_REMOVED lines=11> */
.L_x_11583:
[----:B------:R-:W-:Y:S01]  /*88a0*/  IMAD.MOV.U32 R42, RZ, RZ, R2 ;  /* 0x000000ffff2a7224 */ /* 0x000fe200078e0002 */
[C---:B------:R-:W-:Y:S01]  /*88b0*/  PRMT R25, R6.reuse, 0x5410, R25 ;  /* 0x0000541006197816 */ /* 0x040fe20000000019 */
[----:B------:R-:W-:Y:S01]  /*88c0*/  IMAD.MOV.U32 R3, RZ, RZ, R7 ;  /* 0x000000ffff037224 */ /* 0x000fe200078e0007 */
[----:B------:R-:W-:Y:S01]  /*88d0*/  PRMT R5, R6, 0x7610, R5 ;  /* 0x0000761006057816 */ /* 0x000fe20000000005 */
[----:B------:R-:W-:Y:S02]  /*88e0*/  IMAD.MOV.U32 R2, RZ, RZ, R7 ;  /* 0x000000ffff027224 */ /* 0x000fe400078e0007 */
.L_x_11584:
[----:B------:R-:W-:Y:S05]  /*88f0*/  BSYNC B1 ;  /* 0x0000000000017941 */ /* 0x000fea0003800000 */
.L_x_11582:
[----:B------:R-:W-:Y:S01]  /*8900*/  @!P1 CALL.REL.NOINC `(.L_x_11585) ;  /* 0x0000001000009944 */ /* 0x000fe20003c00000 */
[----:B------:R-:W-:Y:S05]  /*8910*/  BRA `(.L_x_11586) ;  /* 0xfffff02000007947 */ /* 0x000fea000383ffff */
.L_x_11585:
[----:B------:R-:W-:Y:S01]  /*8920*/  PRMT R25, R5, 0x7610, R25 ;  /* 0x0000761005197816 */ /* 0x000fe20000000019 */
[----:B------:R-:W-:Y:S02]  /*8930*/  IMAD.MOV.U32 R2, RZ, RZ, R3 ;  /* 0x000000ffff027224 */ /* 0x000fe400078e0003 */
.L_x_11539:
[----:B------:R-:W-:Y:S05]  /*8940*/  BSYNC B0 ;  /* 0x0000000000007941 */ /* 0x000fea0003800000 */
.L_x_11538:
[----:B0-----:R-:W-:Y:S01]  /*8950*/  IMAD.MOV.U32 R4, RZ, RZ, R39 ;  /* 0x000000ffff047224 */ /* 0x001fe200078e0027 */
[----:B------:R-:W-:Y:S01]  /*8960*/  STL.64 [R1+0xb0], R44 ;  /* 0x0000b02c01007387 */ /* 0x000fe20000100a00 */
[----:B------:R-:W-:Y:S01]  /*8970*/  IMAD.MOV.U32 R5, RZ, RZ, R32 ;  /* 0x000000ffff057224 */ /* 0x000fe200078e0020 */
[----:B-1----:R-:W-:Y:S01]  /*8980*/  ISETP.NE.AND P0, PT, R52, RZ, PT ;  /* 0x000000ff3400720c */ /* 0x002fe20003f05270 */
[----:B------:R-:W-:Y:S01]  /*8990*/  IMAD.MOV.U32 R6, RZ, RZ, R33 ;  /* 0x000000ffff067224 */ /* 0x000fe200078e0021 */
[----:B------:R-:W-:Y:S01]  /*89a0*/  STL.64 [R1+0xb8], R46 ;  /* 0x0000b82e01007387 */ /* 0x000fe20000100a00 */
[----:B------:R-:W-:Y:S01]  /*89b0*/  IMAD.MOV.U32 R7, RZ, RZ, R34 ;  /* 0x000000ffff077224 */ /* 0x000fe200078e0022 */
[----:B------:R-:W-:Y:S01]  /*89c0*/  BSSY B0, `(.L_x_11587) ;  /* 0x000002a000007945 */ /* 0x000fe20003800000 */
[----:B------:R-:W-:Y:S01]  /*89d0*/  IMAD.MOV.U32 R16, RZ, RZ, R43 ;  /* 0x000000ffff107224 */ /* 0x000fe200078e002b */
[----:B------:R0:W-:Y:S01]  /*89e0*/  STL.64 [R1+0x78], R4 ;  /* 0x0000780401007387 */ /* 0x0001e20000100a00 */
        /* <DEDUP_REMOVED lines=9> */
[----:B0-----:R-:W-:-:S02]  /*8a80*/  IMAD.MOV.U32 R4, RZ, RZ, R25 ;  /* 0x000000ffff047224 */ /* 0x001fc400078e0019 */
[----:B------:R-:W-:Y:S01]  /*8a90*/  IMAD.MOV.U32 R5, RZ, RZ, R51 ;  /* 0x000000ffff057224 */ /* 0x000fe200078e0033 */
[----:B------:R-:W-:Y:S01]  /*8aa0*/  STL.64 [R1+0x88], R8 ;  /* 0x0000880801007387 */ /* 0x000fe20000100a00 */
[----:B------:R-:W-:Y:S02]  /*8ab0*/  IMAD.MOV.U32 R11, RZ, RZ, R30 ;  /* 0x000000ffff0b7224 */ /* 0x000fe400078e001e */
[----:B------:R-:W-:Y:S01]  /*8ac0*/  IMAD.MOV.U32 R12, RZ, RZ, R31 ;  /* 0x000000ffff0c7224 */ /* 0x000fe200078e001f */
[----:B------:R0:W-:Y:S01]  /*8ad0*/  STL.64 [R1+0xa0], R4 ;  /* 0x0000a00401007387 */ /* 0x0001e20000100a00 */
[----:B------:R-:W-:Y:S02]  /*8ae0*/  IMAD.MOV.U32 R13, RZ, RZ, R24 ;  /* 0x000000ffff0d7224 */ /* 0x000fe400078e0018 */
[----:B-1----:R-:W-:Y:S01]  /*8af0*/  IMAD.MOV.U32 R6, RZ, RZ, R50 ;  /* 0x000000ffff067224 */ /* 0x002fe200078e0032 */
[----:B------:R1:W-:Y:S01]  /*8b00*/  STL.64 [R1+0x90], R10 ;  /* 0x0000900a01007387 */ /* 0x0003e20000100a00 */
[----:B------:R-:W-:-:S02]  /*8b10*/  IMAD.MOV.U32 R7, RZ, RZ, R48 ;  /* 0x000000ffff077224 */ /* 0x000fc400078e0030 */
[----:B------:R-:W-:Y:S01]  /*8b20*/  IMAD.MOV.U32 R3, RZ, RZ, R42 ;  /* 0x000000ffff037224 */ /* 0x000fe200078e002a */
[----:B------:R1:W-:Y:S04]  /*8b30*/  STL.64 [R1+0x98], R12 ;  /* 0x0000980c01007387 */ /* 0x0003e80000100a00 */
[----:B------:R1:W-:Y:S04]  /*8b40*/  STL.64 [R1+0xa8], R6 ;  /* 0x0000a80601007387 */ /* 0x0003e80000100a00 */
[----:B------:R1:W-:Y:S04]  /*8b50*/  STL.64 [R1+0x60], R2 ;  /* 0x0000600201007387 */ /* 0x0003e80000100a00 */
[----:B0-----:R-:W0:Y:S01]  /*8b60*/  S2R R4, SR_TID.X ;  /* 0x0000000000047919 */ /* 0x001e220000002100 */
[----:B------:R-:W-:Y:S05]  /*8b70*/  @P0 BRA `(.L_x_11588) ;  /* 0x000000e000000947 */ /* 0x000fea0003800000 */
[----:B------:R-:W-:Y:S01]  /*8b80*/  IMAD.MOV.U32 R26, RZ, RZ, R51 ;  /* 0x000000ffff1a7224 */ /* 0x000fe200078e0033 */
[----:B------:R2:W-:Y:S01]  /*8b90*/  STS.128 [0x10], R36 ;  /* 0x00001024ff007388 */ /* 0x0005e20000000c00 */
[----:B------:R-:W-:-:S02]  /*8ba0*/  IMAD.MOV.U32 R27, RZ, RZ, R50 ;  /* 0x000000ffff1b7224 */ /* 0x000fc400078e0032 */
[----:B------:R-:W-:Y:S01]  /*8bb0*/  IMAD.MOV.U32 R8, RZ, RZ, R48 ;  /* 0x000000ffff087224 */ /* 0x000fe200078e0030 */
[----:B------:R2:W-:Y:S01]  /*8bc0*/  STS.128 [0x20], R32 ;  /* 0x00002020ff007388 */ /* 0x0005e20000000c00 */
[----:B------:R-:W-:Y:S02]  /*8bd0*/  IMAD.MOV.U32 R9, RZ, RZ, R44 ;  /* 0x000000ffff097224 */ /* 0x000fe400078e002c */
[----:B-1----:R-:W-:Y:S01]  /*8be0*/  IMAD.MOV.U32 R10, RZ, RZ, R45 ;  /* 0x000000ffff0a7224 */ /* 0x002fe200078e002d */
[----:B------:R2:W-:Y:S01]  /*8bf0*/  STS.128 [0x30], R28 ;  /* 0x0000301cff007388 */ /* 0x0005e20000000c00 */
[----:B------:R-:W-:-:S03]  /*8c00*/  IMAD.MOV.U32 R11, RZ, RZ, R46 ;  /* 0x000000ffff0b7224 */ /* 0x000fc600078e002e */
[----:B------:R2:W-:Y:S04]  /*8c10*/  STS.64 [0x8], R42 ;  /* 0x0000082aff007388 */ /* 0x0005e80000000a00 */
[----:B------:R2:W-:Y:S04]  /*8c20*/  STS [0x4], R2 ;  /* 0x00000402ff007388 */ /* 0x0005e80000000800 */
[----:B------:R2:W-:Y:S04]  /*8c30*/  STS.128 [0x40], R24 ;  /* 0x00004018ff007388 */ /* 0x0005e80000000c00 */
[----:B------:R2:W-:Y:S04]  /*8c40*/  STS.128 [0x50], R8 ;  /* 0x00005008ff007388 */ /* 0x0005e80000000c00 */
[----:B------:R2:W-:Y:S02]  /*8c50*/  STS [0x60], R47 ;  /* 0x0000602fff007388 */ /* 0x0005e40000000800 */
.L_x_11588:
[----:B------:R-:W-:Y:S05]  /*8c60*/  BSYNC B0 ;  /* 0x0000000000007941 */ /* 0x000fea0003800000 */
.L_x_11587:
[----:B------:R-:W-:Y:S01]  /*8c70*/  BAR.SYNC.DEFER_BLOCKING 0x0 ;  /* 0x0000000000007b1d */ /* 0x000fe20000010000 */
[----:B0-----:R-:W-:-:S02]  /*8c80*/  ISETP.NE.AND P0, PT, R4, RZ, PT ;  /* 0x000000ff0400720c */ /* 0x001fc40003f05270 */
[----:B-12---:R-:W-:-:S03]  /*8c90*/  IADD3 R2, R1, 0x60, RZ ;  /* 0x0000006001027810 */ /* 0x006fc60007ffe0ff */
[----:B------:R-:W-:Y:S08]  /*8ca0*/  BSSY B0, `(.L_x_11589) ;  /* 0x0000267000007945 */ /* 0x000ff00003800000 */
[----:B------:R-:W-:Y:S05]  /*8cb0*/  @P0 BRA `(.L_x_11590) ;  /* 0x0000265000000947 */ /* 0x000fea0003800000 */
[----:B------:R-:W-:Y:S01]  /*8cc0*/  LOP3.LUT R3, RZ, c[0x0][0x200], RZ, 0x33, !PT ;  /* 0x00008000ff037a12 */ /* 0x000fe200078e33ff */
[----:B------:R-:W0:Y:S01]  /*8cd0*/  S2R R27, SR_CTAID.X ;  /* 0x00000000001b7919 */ /* 0x000e220000002500 */
[----:B------:R-:W-:Y:S01]  /*8ce0*/  IMAD.MOV.U32 R15, RZ, RZ, c[0x0][0x200] ;  /* 0x00008000ff0f7624 */ /* 0x000fe200078e00ff */
[----:B------:R-:W-:Y:S01]  /*8cf0*/  ISETP.NE.U32.AND P1, PT, RZ, c[0x0][0x1f8], PT ;  /* 0x00007e00ff007a0c */ /* 0x000fe20003f25070 */
[----:B------:R-:W-:Y:S01]  /*8d00*/  IMAD.MOV.U32 R10, RZ, RZ, c[0x0][0x208] ;  /* 0x00008200ff0a7624 */ /* 0x000fe200078e00ff */
[----:B------:R-:W-:Y:S01]  /*8d10*/  IMNMX R3, R3, -0x2, !PT ;  /* 0xfffffffe03037817 */ /* 0x000fe20007800200 */
[----:B------:R-:W-:Y:S01]  /*8d20*/  IMAD.MOV.U32 R24, RZ, RZ, 0x4 ;  /* 0x00000004ff187424 */ /* 0x000fe200078e00ff */
[----:B------:R-:W-:Y:S01]  /*8d30*/  ISETP.NE.U32.AND P0, PT, RZ, c[0x0][0x1b8], PT ;  /* 0x00006e00ff007a0c */ /* 0x000fe20003f05070 */
[----:B------:R-:W-:Y:S01]  /*8d40*/  IMAD.MOV.U32 R12, RZ, RZ, c[0x0][0x20c] ;  /* 0x00008300ff0c7624 */ /* 0x000fe200078e00ff */
[----:B------:R-:W-:Y:S01]  /*8d50*/  IADD3 R17, R3, c[0x0][0x200], RZ ;  /* 0x0000800003117a10 */ /* 0x000fe20007ffe0ff */
[----:B------:R-:W-:Y:S01]  /*8d60*/  IMAD.MOV.U32 R13, RZ, RZ, c[0x0][0x224] ;  /* 0x00008900ff0d7624 */ /* 0x000fe200078e00ff */
[C---:B------:R-:W-:Y:S01]  /*8d70*/  IADD3 R22, P2, -R24.reuse, c[0x0][0x198], RZ ;  /* 0x0000660018167a10 */ /* 0x040fe20007f5e1ff */
[----:B------:R-:W-:Y:S01]  /*8d80*/  IMAD.MOV.U32 R18, RZ, RZ, -0x1 ;  /* 0xffffffffff127424 */ /* 0x000fe200078e00ff */
[----:B------:R-:W-:Y:S01]  /*8d90*/  IADD3 R3, R17, 0x1, RZ ;  /* 0x0000000111037810 */ /* 0x000fe20007ffe0ff */
[----:B------:R-:W-:Y:S01]  /*8da0*/  IMAD.MOV.U32 R31, RZ, RZ, 0x4 ;  /* 0x00000004ff1f7424 */ /* 0x000fe200078e00ff */
[----:B------:R-:W-:Y:S01]  /*8db0*/  IADD3 R24, P4, -R24, c[0x0][0x1b8], RZ ;  /* 0x00006e0018187a10 */ /* 0x000fe20007f9e1ff */
[----:B------:R-:W-:Y:S01]  /*8dc0*/  IMAD.SHL.U32 R11, R13, 0x2, RZ ;  /* 0x000000020d0b7824 */ /* 0x000fe200078e00ff */
[----:B------:R-:W-:Y:S01]  /*8dd0*/  ISETP.GE.U32.AND P3, PT, R3, 0x3, PT ;  /* 0x000000030300780c */ /* 0x000fe20003f66070 */
[----:B------:R-:W-:Y:S01]  /*8de0*/  IMAD.MOV.U32 R5, RZ, RZ, RZ ;  /* 0x000000ffff057224 */ /* 0x000fe200078e00ff */
[----:B------:R-:W-:-:S02]  /*8df0*/  IADD3 R3, R15, -0x1, RZ ;  /* 0xffffffff0f037810 */ /* 0x000fc40007ffe0ff */
[----:B------:R-:W-:Y:S02]  /*8e00*/  ISETP.NE.AND.EX P1, PT, RZ, c[0x0][0x1fc], PT, P1 ;  /* 0x00007f00ff007a0c */ /* 0x000fe40003f25310 */
[----:B------:R-:W-:Y:S01]  /*8e10*/  IADD3 R19, R17, 0x2, RZ ;  /* 0x0000000211137810 */ /* 0x000fe20007ffe0ff */
[----:B------:R-:W-:Y:S01]  /*8e20*/  IMAD R6, R3, R10, -c[0x0][0x208] ;  /* 0x8000820003067624 */ /* 0x000fe200078e020a */
[----:B------:R-:W-:Y:S01]  /*8e30*/  IADD3 R14, R15, -0x2, RZ ;  /* 0xfffffffe0f0e7810 */ /* 0x000fe20007ffe0ff */
[--C-:B0-----:R-:W-:Y:S01]  /*8e40*/  IMAD R7, R3, c[0x0][0x208], R27.reuse ;  /* 0x0000820003077a24 */ /* 0x101fe200078e021b */
[----:B------:R-:W-:Y:S01]  /*8e50*/  IADD3.X R23, R18, c[0x0][0x19c], RZ, P2, !PT ;  /* 0x0000670012177a10 */ /* 0x000fe200017fe4ff */
[----:B------:R-:W-:Y:S01]  /*8e60*/  IMAD.IADD R8, R6, 0x1, R27 ;  /* 0x0000000106087824 */ /* 0x000fe200078e021b */
[----:B------:R-:W-:Y:S01]  /*8e70*/  IADD3 R9, R27, -c[0x0][0x208], R6 ;  /* 0x800082001b097a10 */ /* 0x000fe20007ffe006 */
[----:B------:R-:W-:Y:S01]  /*8e80*/  IMAD R6, R10, c[0x0][0x224], RZ ;  /* 0x000089000a067a24 */ /* 0x000fe200078e02ff */
[----:B------:R-:W-:Y:S01]  /*8e90*/  IADD3.X R25, R18, c[0x0][0x1bc], RZ, P4, !PT ;  /* 0x00006f0012197a10 */ /* 0x000fe200027fe4ff */
[C---:B------:R-:W-:Y:S01]  /*8ea0*/  IMAD R7, R12.reuse, c[0x0][0x204], R7 ;  /* 0x000081000c077a24 */ /* 0x040fe200078e0207 */
[----:B------:R-:W-:Y:S01]  /*8eb0*/  IADD3 R15, R15, -0x3, RZ ;  /* 0xfffffffd0f0f7810 */ /* 0x000fe20007ffe0ff */
[C---:B------:R-:W-:Y:S01]  /*8ec0*/  IMAD R8, R12.reuse, c[0x0][0x204], R8 ;  /* 0x000081000c087a24 */ /* 0x040fe200078e0208 */
[----:B------:R-:W-:Y:S01]  /*8ed0*/  ISETP.NE.AND.EX P1, PT, RZ, c[0x0][0x1bc], P1, P0 ;  /* 0x00006f00ff007a0c */ /* 0x000fe20000f25300 */
[C---:B------:R-:W-:Y:S01]  /*8ee0*/  IMAD R9, R12.reuse, c[0x0][0x204], R9 ;  /* 0x000081000c097a24 */ /* 0x040fe200078e0209 */
[----:B------:R-:W-:Y:S01]  /*8ef0*/  LOP3.LUT R19, R19, 0x3, RZ, 0xc0, !PT ;  /* 0x0000000313137812 */ /* 0x000fe200078ec0ff */
[----:B------:R-:W-:Y:S01]  /*8f00*/  IMAD R10, R12, c[0x0][0x204], R27 ;  /* 0x000081000c0a7a24 */ /* 0x000fe200078e021b */
[----:B------:R-:W-:Y:S01]  /*8f10*/  IADD3 R12, R13, -0x1, RZ ;  /* 0xffffffff0d0c7810 */ /* 0x000fe20007ffe0ff */
[----:B------:R-:W-:Y:S01]  /*8f20*/  IMAD R16, R27, c[0x0][0x224], RZ ;  /* 0x000089001b107a24 */ /* 0x000fe200078e02ff */
[----:B------:R-:W-:Y:S01]  /*8f30*/  LOP3.LUT R13, R13, 0x3, RZ, 0xc0, !PT ;  /* 0x000000030d0d7812 */ /* 0x000fe200078ec0ff */
[----:B------:R-:W-:-:S03]  /*8f40*/  IMAD.WIDE R26, R27, R31, c[0x0][0x1f0] ;  /* 0x00007c001b1a7625 */ /* 0x000fc600078e021f */
[----:B------:R-:W-:Y:S01]  /*8f50*/  IADD3 R18, -R13, c[0x0][0x224], RZ ;  /* 0x000089000d127a10 */ /* 0x000fe20007ffe1ff */
[----:B------:R-:W-:-:S04]  /*8f60*/  IMAD.WIDE R28, R10, R31, c[0x0][0x1c8] ;  /* 0x000072000a1c7625 */ /* 0x000fc800078e021f */
[----:B------:R-:W-:-:S04]  /*8f70*/  IMAD.WIDE R30, R10, R31, c[0x0][0x1c0] ;  /* 0x000070000a1e7625 */ /* 0x000fc800078e021f */
[----:B------:R-:W-:Y:S02]  /*8f80*/  IMAD R17, R10, R11, RZ ;  /* 0x0000000b0a117224 */ /* 0x000fe400078e02ff */
.L_x_11607:
[----:B------:R-:W-:Y:S01]  /*8f90*/  ISETP.NE.U32.AND P0, PT, RZ, c[0x0][0x1c8], PT ;  /* 0x00007200ff007a0c */ /* 0x000fe20003f05070 */
[----:B------:R-:W-:Y:S01]  /*8fa0*/  IMAD R32, R5, 0x4, R2 ;  /* 0x0000000405207824 */ /* 0x000fe200078e0202 */
[----:B------:R-:W-:Y:S02]  /*8fb0*/  IABS R35, c[0x0][0x228] ;  /* 0x00008a0000237a13 */ /* 0x000fe40000000000 */
[----:B------:R-:W-:-:S13]  /*8fc0*/  ISETP.NE.AND.EX P0, PT, RZ, c[0x0][0x1cc], PT, P0 ;  /* 0x00007300ff007a0c */ /* 0x000fda0003f05300 */
[----:B------:R-:W-:Y:S05]  /*8fd0*/  @!P0 BRA `(.L_x_11591) ;  /* 0x00001d5000008947 */ /* 0x000fea0003800000 */
[----:B------:R-:W2:Y:S04]  /*8fe0*/  LDL R33, [R32] ;  /* 0x0000000020217983 */ /* 0x000ea80000100800 */
[----:B------:R-:W3:Y:S01]  /*8ff0*/  LDG.E R37, [R26.64] ;  /* 0x000000041a257981 */ /* 0x000ee2000c1e1900 */
        /* <DEDUP_REMOVED lines=30> */
[----:B------:R-:W-:-:S05]  /*91e0*/  IMAD R21, R5, 0x2, R2 ;  /* 0x0000000205157824 */ /* 0x000fca00078e0202 */
        /* <DEDUP_REMOVED lines=12> */
.L_x_11596:
        /* <DEDUP_REMOVED lines=11> */
.L_x_11595:
        /* <DEDUP_REMOVED lines=9> */
[----:B------:R1:W5:Y:S01]  /*93f0*/  LDG.E R41, [R30.64] ;  /* 0x000000041e297981 */ /* 0x000362000c1e1900 */
[----:B------:R-:W-:Y:S01]  /*9400*/  ISETP.GT.AND P0, PT, R18, RZ, PT ;  /* 0x000000ff1200720c */ /* 0x000fe20003f04270 */
[----:B------:R-:W-:-:S02]  /*9410*/  IMAD.MOV.U32 R42, RZ, RZ, RZ ;  /* 0x000000ffff2a7224 */ /* 0x000fc400078e00ff */
[----:B0-----:R-:W-:-:S10]  /*9420*/  IMAD.MOV.U32 R35, RZ, RZ, R18 ;  /* 0x000000ffff237224 */ /* 0x001fd400078e0012 */
[----:B-1----:R-:W-:Y:S05]  /*9430*/  @!P0 BRA `(.L_x_11598) ;  /* 0x0000063000008947 */ /* 0x002fea0003800000 */
[----:B------:R-:W-:Y:S02]  /*9440*/  ISETP.GT.AND P2, PT, R35, 0xc, PT ;  /* 0x0000000c2300780c */ /* 0x000fe40003f44270 */
[----:B------:R-:W-:-:S11]  /*9450*/  PLOP3.LUT P0, PT, PT, PT, PT, 0x80, 0x0 ;  /* 0x000000000000781c */ /* 0x000fd60003f0f070 */
[----:B------:R-:W-:Y:S05]  /*9460*/  @!P2 BRA `(.L_x_11599) ;  /* 0x000003d00000a947 */ /* 0x000fea0003800000 */
[----:B------:R-:W-:Y:S02]  /*9470*/  PLOP3.LUT P0, PT, PT, PT, PT, 0x8, 0x0 ;  /* 0x000000000000781c */ /* 0x000fe40003f0e170 */
.L_x_11600:
[----:B------:R-:W-:-:S04]  /*9480*/  IMAD.IADD R36, R17, 0x1, R42 ;  /* 0x0000000111247824 */ /* 0x000fc800078e022a */
[----:B-1----:R-:W-:-:S05]  /*9490*/  IMAD.WIDE R36, R36, R21, c[0x0][0x1b0] ;  /* 0x00006c0024247625 */ /* 0x002fca00078e0215 */
        /* <DEDUP_REMOVED lines=58> */
.L_x_11599:
[----:B------:R-:W-:-:S13]  /*9840*/  ISETP.GT.AND P2, PT, R35, 0x4, PT ;  /* 0x000000042300780c */ /* 0x000fda0003f44270 */
[----:B------:R-:W-:Y:S05]  /*9850*/  @!P2 BRA `(.L_x_11601) ;  /* 0x000001f00000a947 */ /* 0x000fea0003800000 */
[----:B------:R-:W-:-:S04]  /*9860*/  IMAD.IADD R36, R17, 0x1, R42 ;  /* 0x0000000111247824 */ /* 0x000fc800078e022a */
[----:B-1----:R-:W-:-:S05]  /*9870*/  IMAD.WIDE R36, R36, R21, c[0x0][0x1b0] ;  /* 0x00006c0024247625 */ /* 0x002fca00078e0215 */
        /* <DEDUP_REMOVED lines=29> */
.L_x_11601:
[----:B------:R-:W-:-:S13]  /*9a50*/  ISETP.NE.OR P0, PT, R35, RZ, P0 ;  /* 0x000000ff2300720c */ /* 0x000fda0000705670 */
[----:B------:R-:W-:Y:S05]  /*9a60*/  @!P0 BRA `(.L_x_11597) ;  /* 0x0000012000008947 */ /* 0x000fea0003800000 */
.L_x_11598:
        /* <DEDUP_REMOVED lines=18> */
.L_x_11597:
[----:B------:R-:W-:-:S13]  /*9b90*/  ISETP.NE.AND P0, PT, R13, RZ, PT ;  /* 0x000000ff0d00720c */ /* 0x000fda0003f05270 */
[----:B------:R-:W-:Y:S05]  /*9ba0*/  @!P0 BRA `(.L_x_11593) ;  /* 0x000000f000008947 */ /* 0x000fea0003800000 */
[----:B0-----:R-:W-:Y:S01]  /*9bb0*/  IMAD.IADD R36, R17, 0x1, R42 ;  /* 0x0000000111247824 */ /* 0x001fe200078e022a */
[----:B------:R-:W2:Y:S03]  /*9bc0*/  LDG.E R38, [R30.64] ;  /* 0x000000041e267981 */ /* 0x000ea6000c1e1900 */
[----:B-1----:R-:W-:-:S05]  /*9bd0*/  IMAD.WIDE R36, R36, R21, c[0x0][0x1b0] ;  /* 0x00006c0024247625 */ /* 0x002fca00078e0215 */
[----:B------:R-:W2:Y:S01]  /*9be0*/  LDG.E R21, [R36.64] ;  /* 0x0000000424157981 */ /* 0x000ea2000c1e1900 */
[----:B------:R-:W-:Y:S02]  /*9bf0*/  ISETP.NE.AND P0, PT, R13, 0x1, PT ;  /* 0x000000010d00780c */ /* 0x000fe40003f05270 */
[----:B--2---:R-:W-:-:S05]  /*9c00*/  FMNMX.FTZ R38, R21, R38, PT ;  /* 0x0000002615267209 */ /* 0x004fca0003810000 */
[----:B------:R0:W-:Y:S06]  /*9c10*/  STG.E [R30.64], R38 ;  /* 0x000000261e007986 */ /* 0x0001ec000c101904 */
[----:B------:R-:W-:Y:S05]  /*9c20*/  @!P0 BRA `(.L_x_11593) ;  /* 0x0000007000008947 */ /* 0x000fea0003800000 */
[----:B------:R-:W2:Y:S01]  /*9c30*/  LDG.E R21, [R36.64+0x4] ;  /* 0x0000040424157981 */ /* 0x000ea2000c1e1900 */
[----:B------:R-:W-:Y:S02]  /*9c40*/  ISETP.NE.AND P0, PT, R13, 0x2, PT ;  /* 0x000000020d00780c */ /* 0x000fe40003f05270 */
[----:B0-2---:R-:W-:-:S05]  /*9c50*/  FMNMX.FTZ R38, R38, R21, PT ;  /* 0x0000001526267209 */ /* 0x005fca0003810000 */
[----:B------:R0:W-:Y:S06]  /*9c60*/  STG.E [R30.64], R38 ;  /* 0x000000261e007986 */ /* 0x0001ec000c101904 */
[----:B------:R-:W2:Y:S02]  /*9c70*/  @P0 LDG.E R21, [R36.64+0x8] ;  /* 0x0000080424150981 */ /* 0x000ea4000c1e1900 */
[----:B--2---:R-:W-:-:S05]  /*9c80*/  @P0 FMNMX.FTZ R21, R38, R21, PT ;  /* 0x0000001526150209 */ /* 0x004fca0003810000 */
[----:B------:R0:W-:Y:S02]  /*9c90*/  @P0 STG.E [R30.64], R21 ;  /* 0x000000151e000986 */ /* 0x0001e4000c101904 */
.L_x_11593:
[----:B0-----:R-:W2:Y:S01]  /*9ca0*/  LDG.E R35, [R26.64] ;  /* 0x000000041a237981 */ /* 0x001ea2000c1e1900 */
[----:B------:R-:W-:Y:S01]  /*9cb0*/  IMAD.IADD R21, R17, 0x1, R32 ;  /* 0x0000000111157824 */ /* 0x000fe200078e0220 */
[----:B------:R-:W-:Y:S01]  /*9cc0*/  ISETP.NE.U32.AND P0, PT, RZ, c[0x0][0x1b8], PT ;  /* 0x00006e00ff007a0c */ /* 0x000fe20003f05070 */
[----:B------:R-:W-:Y:S02]  /*9cd0*/  IMAD.MOV.U32 R32, RZ, RZ, c[0x0][0x210] ;  /* 0x00008400ff207624 */ /* 0x000fe400078e00ff */
[----:B------:R-:W-:Y:S01]  /*9ce0*/  IMAD.MOV.U32 R46, RZ, RZ, 0x4 ;  /* 0x00000004ff2e7424 */ /* 0x000fe200078e00ff */
[----:B------:R-:W-:Y:S01]  /*9cf0*/  ISETP.NE.AND.EX P0, PT, RZ, c[0x0][0x1bc], PT, P0 ;  /* 0x00006f00ff007a0c */ /* 0x000fe20003f05300 */
[----:B-1----:R-:W-:Y:S01]  /*9d00*/  IMAD R37, R21, R32, c[0x0][0x200] ;  /* 0x0000800015257624 */ /* 0x002fe200078e0220 */
[C---:B------:R-:W-:Y:S01]  /*9d10*/  LEA R32, P4, R34.reuse, c[0x0][0x168], 0x1 ;  /* 0x00005a0022207a11 */ /* 0x040fe200078808ff */
[----:B------:R-:W-:Y:S02]  /*9d20*/  IMAD.MOV.U32 R36, RZ, RZ, c[0x0][0x200] ;  /* 0x00008000ff247624 */ /* 0x000fe400078e00ff */
[----:B------:R-:W-:Y:S01]  /*9d30*/  IMAD.WIDE R38, R37, R46, c[0x0][0x198] ;  /* 0x0000660025267625 */ /* 0x000fe200078e022e */
[----:B------:R-:W-:-:S02]  /*9d40*/  LEA.HI.X R33, R34, c[0x0][0x16c], R33, 0x1, P4 ;  /* 0x00005b0022217a11 */ /* 0x000fc400020f0c21 */
[----:B------:R-:W-:Y:S01]  /*9d50*/  ISETP.GE.AND P2, PT, R36, 0x1, PT ;  /* 0x000000012400780c */ /* 0x000fe20003f46270 */
[----:B------:R-:W-:Y:S01]  /*9d60*/  IMAD.WIDE R36, R37, R46, c[0x0][0x1b8] ;  /* 0x00006e0025247625 */ /* 0x000fe200078e022e */
[----:B--2---:R0:W-:Y:S03]  /*9d70*/  STG.E [R38.64], R35 ;  /* 0x0000002326007986 */ /* 0x0041e6000c101904 */
[----:B------:R-:W-:Y:S08]  /*9d80*/  @!P0 BRA `(.L_x_11602) ;  /* 0x0000034000008947 */ /* 0x000ff00003800000 */
[----:B-----5:R-:W2:Y:S01]  /*9d90*/  LDG.E.U16.CONSTANT R41, [R32.64] ;  /* 0x0000000420297981 */ /* 0x020ea2000c1e9500 */
[----:B------:R-:W-:-:S04]  /*9da0*/  IABS R43, c[0x0][0x228] ;  /* 0x00008a00002b7a13 */ /* 0x000fc80000000000 */
[----:B------:R-:W1:Y:S08]  /*9db0*/  I2F.RP R44, R43 ;  /* 0x0000002b002c7306 */ /* 0x000e700000209400 */
[----:B-1----:R-:W1:Y:S02]  /*9dc0*/  MUFU.RCP R44, R44 ;  /* 0x0000002c002c7308 */ /* 0x002e640000001000 */
[----:B-1----:R-:W-:-:S02]  /*9dd0*/  IADD3 R34, R44, 0xffffffe, RZ ;  /* 0x0ffffffe2c227810 */ /* 0x002fc40007ffe0ff */
[----:B------:R-:W-:-:S04]  /*9de0*/  IABS R44, R40 ;  /* 0x00000028002c7213 */ /* 0x000fc80000000000 */
[----:B0-----:R0:W1:Y:S02]  /*9df0*/  F2I.FTZ.U32.TRUNC.NTZ R35, R34 ;  /* 0x0000002200237305 */ /* 0x001064000021f000 */
[----:B0-----:R-:W-:Y:S02]  /*9e00*/  IMAD.MOV.U32 R34, RZ, RZ, RZ ;  /* 0x000000ffff227224 */ /* 0x001fe400078e00ff */
[----:B-1----:R-:W-:-:S04]  /*9e10*/  IMAD.MOV R42, RZ, RZ, -R35 ;  /* 0x000000ffff2a7224 */ /* 0x002fc800078e0a23 */
[----:B------:R-:W-:Y:S01]  /*9e20*/  IMAD R45, R42, R43, RZ ;  /* 0x0000002b2a2d7224 */ /* 0x000fe200078e02ff */
[----:B------:R-:W-:-:S03]  /*9e30*/  IABS R42, c[0x0][0x224] ;  /* 0x00008900002a7a13 */ /* 0x000fc60000000000 */
[----:B------:R-:W-:Y:S01]  /*9e40*/  IMAD.HI.U32 R45, R35, R45, R34 ;  /* 0x0000002d232d7227 */ /* 0x000fe200078e0022 */
[----:B------:R-:W0:Y:S05]  /*9e50*/  I2F.RP R47, R42 ;  /* 0x0000002a002f7306 */ /* 0x000e2a0000209400 */
        /* <DEDUP_REMOVED lines=9> */
[----:B------:R-:W-:Y:S01]  /*9ef0*/  LOP3.LUT R34, R40, c[0x0][0x228], RZ, 0x3c, !PT ;  /* 0x00008a0028227a12 */ /* 0x000fe200078e3cff */
[----:B------:R-:W0:Y:S01]  /*9f00*/  F2I.FTZ.U32.TRUNC.NTZ R35, R35 ;  /* 0x0000002300237305 */ /* 0x000e22000021f000 */
[----:B------:R-:W-:Y:S02]  /*9f10*/  ISETP.NE.AND P5, PT, RZ, c[0x0][0x228], PT ;  /* 0x00008a00ff007a0c */ /* 0x000fe40003fa5270 */
[----:B------:R-:W-:Y:S01]  /*9f20*/  ISETP.GE.AND P0, PT, R34, RZ, PT ;  /* 0x000000ff2200720c */ /* 0x000fe20003f06270 */
[----:B------:R-:W-:-:S06]  /*9f30*/  IMAD.MOV.U32 R34, RZ, RZ, RZ ;  /* 0x000000ffff227224 */ /* 0x000fcc00078e00ff */
[----:B------:R-:W-:-:S05]  /*9f40*/  @P4 IADD3 R45, R45, 0x1, RZ ;  /* 0x000000012d2d4810 */ /* 0x000fca0007ffe0ff */
[----:B------:R-:W-:Y:S02]  /*9f50*/  IMAD.MOV.U32 R43, RZ, RZ, R45 ;  /* 0x000000ffff2b7224 */ /* 0x000fe400078e002d */
[----:B0-----:R-:W-:Y:S02]  /*9f60*/  IMAD.MOV R45, RZ, RZ, -R35 ;  /* 0x000000ffff2d7224 */ /* 0x001fe400078e0a23 */
        /* <DEDUP_REMOVED lines=22> */
.L_x_11602:
[----:B------:R-:W-:Y:S05]  /*a0d0*/  @!P2 BRA `(.L_x_11603) ;  /* 0x00000b200000a947 */ /* 0x000fea0003800000 */
[----:B------:R-:W-:Y:S02]  /*a0e0*/  IABS R42, c[0x0][0x228] ;  /* 0x00008a00002a7a13 */ /* 0x000fe40000000000 */
[----:B------:R-:W-:Y:S02]  /*a0f0*/  IABS R44, R40 ;  /* 0x00000028002c7213 */ /* 0x000fe40000000000 */
[----:B------:R-:W1:Y:S01]  /*a100*/  I2F.RP R43, R42 ;  /* 0x0000002a002b7306 */ /* 0x000e620000209400 */
[----:B-----5:R-:W-:Y:S02]  /*a110*/  IABS R41, c[0x0][0x224] ;  /* 0x0000890000297a13 */ /* 0x020fe40000000000 */
[----:B------:R-:W-:-:S04]  /*a120*/  LOP3.LUT R40, R40, c[0x0][0x228], RZ, 0x3c, !PT ;  /* 0x00008a0028287a12 */ /* 0x000fc800078e3cff */
[----:B------:R-:W-:Y:S01]  /*a130*/  ISETP.GE.AND P4, PT, R40, RZ, PT ;  /* 0x000000ff2800720c */ /* 0x000fe20003f86270 */
[----:B-1----:R-:W1:Y:S02]  /*a140*/  MUFU.RCP R43, R43 ;  /* 0x0000002b002b7308 */ /* 0x002e640000001000 */
[----:B-1----:R-:W-:-:S06]  /*a150*/  IADD3 R34, R43, 0xffffffe, RZ ;  /* 0x0ffffffe2b227810 */ /* 0x002fcc0007ffe0ff */
[----:B------:R-:W1:Y:S08]  /*a160*/  I2F.RP R43, R41 ;  /* 0x00000029002b7306 */ /* 0x000e700000209400 */
[----:B0-----:R0:W2:Y:S08]  /*a170*/  F2I.FTZ.U32.TRUNC.NTZ R35, R34 ;  /* 0x0000002200237305 */ /* 0x0010b0000021f000 */
[----:B-1----:R-:W1:Y:S01]  /*a180*/  MUFU.RCP R43, R43 ;  /* 0x0000002b002b7308 */ /* 0x002e620000001000 */
[----:B0-----:R-:W-:-:S02]  /*a190*/  IMAD.MOV.U32 R34, RZ, RZ, RZ ;  /* 0x000000ffff227224 */ /* 0x001fc400078e00ff */
[----:B--2---:R-:W-:-:S04]  /*a1a0*/  IMAD.MOV R45, RZ, RZ, -R35 ;  /* 0x000000ffff2d7224 */ /* 0x004fc800078e0a23 */
[----:B------:R-:W-:-:S04]  /*a1b0*/  IMAD R45, R45, R42, RZ ;  /* 0x0000002a2d2d7224 */ /* 0x000fc800078e02ff */
[----:B------:R-:W-:-:S04]  /*a1c0*/  IMAD.HI.U32 R45, R35, R45, R34 ;  /* 0x0000002d232d7227 */ /* 0x000fc800078e0022 */
[----:B------:R-:W-:Y:S02]  /*a1d0*/  IMAD.MOV.U32 R35, RZ, RZ, R44 ;  /* 0x000000ffff237224 */ /* 0x000fe400078e002c */
[----:B------:R-:W-:Y:S02]  /*a1e0*/  IMAD.MOV.U32 R44, RZ, RZ, c[0x0][0x200] ;  /* 0x00008000ff2c7624 */ /* 0x000fe400078e00ff */
        /* <DEDUP_REMOVED lines=10> */
[----:B0-----:R-:W-:-:S09]  /*a290*/  IMAD.MOV.U32 R34, RZ, RZ, RZ ;  /* 0x000000ffff227224 */ /* 0x001fd200078e00ff */
        /* <DEDUP_REMOVED lines=9> */
[----:B------:R-:W-:-:S05]  /*a330*/  ISETP.GE.AND P2, PT, R40, RZ, PT ;  /* 0x000000ff2800720c */ /* 0x000fca0003f46270 */
        /* <DEDUP_REMOVED lines=27> */
[----:B0----5:R-:W-:-:S04]  /*a4f0*/  IMAD R35, R8, c[0x0][0x224], R48 ;  /* 0x0000890008237a24 */ /* 0x021fc800078e0230 */
        /* <DEDUP_REMOVED lines=27> */
.L_x_11604:
[----:B------:R-:W-:Y:S05]  /*a6b0*/  @!P3 BRA `(.L_x_11603) ;  /* 0x000005400000b947 */ /* 0x000fea0003800000 */
[----:B0-----:R-:W-:Y:S01]  /*a6c0*/  IMAD R37, R21, c[0x0][0x210], R44 ;  /* 0x0000840015257a24 */ /* 0x001fe200078e022c */
[C---:B------:R-:W-:Y:S02]  /*a6d0*/  IADD3 R39, R44.reuse, -0x4, RZ ;  /* 0xfffffffc2c277810 */ /* 0x040fe40007ffe0ff */
[C---:B------:R-:W-:Y:S01]  /*a6e0*/  IADD3 R45, R44.reuse, -0x1, RZ ;  /* 0xffffffff2c2d7810 */ /* 0x040fe20007ffe0ff */
        /* <DEDUP_REMOVED lines=17> */
.L_x_11605:
[----:B--2--5:R-:W-:Y:S02]  /*a800*/  IMAD.IADD R39, R51, 0x1, R48 ;  /* 0x0000000133277824 */ /* 0x024fe400078e0230 */
[----:B------:R-:W-:-:S04]  /*a810*/  IMAD.MOV.U32 R46, RZ, RZ, 0x4 ;  /* 0x00000004ff2e7424 */ /* 0x000fc800078e00ff */
[----:B------:R-:W-:-:S05]  /*a820*/  IMAD.WIDE R36, R39, R46, c[0x0][0x1d8] ;  /* 0x0000760027247625 */ /* 0x000fca00078e022e */
        /* <DEDUP_REMOVED lines=19> */
[C---:B------:R-:W-:Y:S01]  /*a960*/  @P1 LEA.HI.X R41, R43.reuse, c[0x0][0x1fc], R50, 0x2, P0 ;  /* 0x00007f002b291a11 */ /* 0x040fe200000f1432 */
[----:B--2---:R2:W-:Y:S04]  /*a970*/  STG.E [R36.64+-0x4], R48 ;  /* 0xfffffc3024007986 */ /* 0x0045e8000c101904 */
[----:B0-----:R-:W3:Y:S01]  /*a980*/  @P1 LDG.E R59, [R40.64] ;  /* 0x00000004283b1981 */ /* 0x001ee2000c1e1900 */
[----:B------:R-:W-:-:S04]  /*a990*/  LEA R42, P0, R43, c[0x0][0x1e0], 0x2 ;  /* 0x000078002b2a7a11 */ /* 0x000fc800078010ff */
[----:B------:R-:W-:Y:S01]  /*a9a0*/  LEA.HI.X R43, R43, c[0x0][0x1e4], R50, 0x2, P0 ;  /* 0x000079002b2b7a11 */ /* 0x000fe200000f1432 */
[----:B---3--:R0:W-:Y:S04]  /*a9b0*/  @P1 STG.E [R34.64+-0x4], R59 ;  /* 0xfffffc3b22001986 */ /* 0x0081e8000c101904 */
        /* <DEDUP_REMOVED lines=8> */
[----:B--2---:R-:W2:Y:S01]  /*aa40*/  @P1 LDG.E R48, [R38.64] ;  /* 0x0000000426301981 */ /* 0x004ea2000c1e1900 */
[----:B------:R-:W-:-:S04]  /*aa50*/  LEA R40, P0, R50, c[0x0][0x1e0], 0x2 ;  /* 0x0000780032287a11 */ /* 0x000fc800078010ff */
[----:B------:R-:W-:Y:S01]  /*aa60*/  LEA.HI.X R41, R50, c[0x0][0x1e4], R52, 0x2, P0 ;  /* 0x0000790032297a11 */ /* 0x000fe200000f1434 */
[----:B--2---:R1:W-:Y:S04]  /*aa70*/  @P1 STG.E [R34.64+-0x8], R48 ;  /* 0xfffff83022001986 */ /* 0x0043e8000c101904 */
[----:B------:R-:W0:Y:S02]  /*aa80*/  LDG.E R40, [R40.64] ;  /* 0x0000000428287981 */ /* 0x000e24000c1e1900 */
[----:B0-----:R-:W-:-:S04]  /*aa90*/  IMAD.IADD R59, R40, 0x1, R55 ;  /* 0x00000001283b7824 */ /* 0x001fc800078e0237 */
        /* <DEDUP_REMOVED lines=12> */
[----:B-1----:R2:W5:Y:S01]  /*ab60*/  LDG.E R48, [R38.64] ;  /* 0x0000000426307981 */ /* 0x002562000c1e1900 */
[----:B------:R-:W-:Y:S01]  /*ab70*/  IADD3 R41, P2, R34, -0x10, RZ ;  /* 0xfffffff022297810 */ /* 0x000fe20007f5e0ff */
[----:B------:R-:W-:Y:S01]  /*ab80*/  IMAD R51, R6, -0x4, R51 ;  /* 0xfffffffc06337824 */ /* 0x000fe200078e0233 */
[----:B------:R-:W-:Y:S01]  /*ab90*/  IADD3 R40, P4, R36, -0x10, RZ ;  /* 0xfffffff024287810 */ /* 0x000fe20007f9e0ff */
[C---:B------:R-:W-:Y:S01]  /*aba0*/  IMAD R53, R6.reuse, -0x4, R53 ;  /* 0xfffffffc06357824 */ /* 0x040fe200078e0235 */
[----:B------:R-:W-:Y:S01]  /*abb0*/  IADD3.X R42, R35, -0x1, RZ, P2, !PT ;  /* 0xffffffff232a7810 */ /* 0x000fe200017fe4ff */
[C---:B------:R-:W-:Y:S01]  /*abc0*/  IMAD R57, R6.reuse, -0x4, R57 ;  /* 0xfffffffc06397824 */ /* 0x040fe200078e0239 */
[----:B0-----:R-:W-:Y:S01]  /*abd0*/  IADD3.X R43, R37, -0x1, RZ, P4, !PT ;  /* 0xffffffff252b7810 */ /* 0x001fe200027fe4ff */
[----:B------:R-:W-:Y:S01]  /*abe0*/  IMAD R55, R6, -0x4, R55 ;  /* 0xfffffffc06377824 */ /* 0x000fe200078e0237 */
[----:B------:R-:W-:Y:S05]  /*abf0*/  @P0 BRA `(.L_x_11605) ;  /* 0xfffffc0000000947 */ /* 0x000fea000383ffff */
.L_x_11603:
[----:B0----5:R-:W-:Y:S01]  /*ac00*/  IMAD.MOV.U32 R41, RZ, RZ, c[0x0][0x200] ;  /* 0x00008000ff297624 */ /* 0x021fe200078e00ff */
[----:B------:R-:W3:Y:S01]  /*ac10*/  LDG.E.U16.CONSTANT R32, [R32.64] ;  /* 0x0000000420207981 */ /* 0x000ee2000c1e9500 */
[----:B------:R-:W-:-:S04]  /*ac20*/  IMAD.WIDE R36, R21, R46, c[0x0][0x1a0] ;  /* 0x0000680015247625 */ /* 0x000fc800078e022e */
[----:B--2---:R-:W-:Y:S01]  /*ac30*/  IMAD.WIDE R34, R21, R46, c[0x0][0x1b0] ;  /* 0x00006c0015227625 */ /* 0x004fe200078e022e */
[----:B------:R0:W-:Y:S04]  /*ac40*/  STG.E [R36.64], R41 ;  /* 0x0000002924007986 */ /* 0x0001e8000c101904 */
[----:B------:R0:W-:Y:S04]  /*ac50*/  STG.E [R34.64], R20 ;  /* 0x0000001422007986 */ /* 0x0001e8000c101904 */
[----:B------:R-:W2:Y:S02]  /*ac60*/  LDG.E R39, [R30.64] ;  /* 0x000000041e277981 */ /* 0x000ea4000c1e1900 */
[----:B--2---:R-:W-:-:S05]  /*ac70*/  FMNMX.FTZ R39, R20, R39, PT ;  /* 0x0000002714277209 */ /* 0x004fca0003810000 */
        /* <DEDUP_REMOVED lines=8> */
.L_x_11594:
[----:B------:R-:W-:-:S05]  /*ad00*/  IMAD.MOV.U32 R0, RZ, RZ, c[0x0][0x224] ;  /* 0x00008900ff007624 */ /* 0x000fca00078e00ff */
[----:B------:R0:W-:Y:S01]  /*ad10*/  STS [0xc4], R0 ;  /* 0x0000c400ff007388 */ /* 0x0001e20000000800 */
[----:B------:R-:W-:Y:S05]  /*ad20*/  BRA `(.L_x_11590) ;  /* 0x000005e000007947 */ /* 0x000fea0003800000 */
.L_x_11591:
[----:B------:R-:W-:Y:S02]  /*ad30*/  ISETP.NE.U32.AND P2, PT, RZ, c[0x0][0x1c8], PT ;  /* 0x00007200ff007a0c */ /* 0x000fe40003f45070 */
[----:B------:R-:W-:Y:S02]  /*ad40*/  ISETP.LT.AND P0, PT, R5, c[0x0][0x224], !P0 ;  /* 0x0000890005007a0c */ /* 0x000fe40004701270 */
[----:B------:R-:W-:-:S04]  /*ad50*/  ISETP.NE.AND.EX P2, PT, RZ, c[0x0][0x1cc], PT, P2 ;  /* 0x00007300ff007a0c */ /* 0x000fc80003f45320 */
[----:B------:R-:W-:-:S04]  /*ad60*/  ISETP.LT.AND P2, PT, R5, R11, P2 ;  /* 0x0000000b0500720c */ /* 0x000fc80001741270 */
[----:B------:R-:W-:-:S13]  /*ad70*/  PLOP3.LUT P0, PT, P2, P0, PT, 0xa8, 0x0 ;  /* 0x000000000000781c */ /* 0x000fda0001701570 */
[----:B------:R-:W-:Y:S05]  /*ad80*/  @!P0 BRA `(.L_x_11592) ;  /* 0x0000051000008947 */ /* 0x000fea0003800000 */
[----:B------:R-:W2:Y:S04]  /*ad90*/  LDL R32, [R32] ;  /* 0x0000000020207983 */ /* 0x000ea80000100800 */
[----:B------:R-:W0:Y:S01]  /*ada0*/  LDS R39, [0xc4] ;  /* 0x0000c400ff277984 */ /* 0x000e220000000800 */
[----:B--2---:R-:W-:-:S04]  /*adb0*/  IADD3 R21, P0, R49, R32, RZ ;  /* 0x0000002031157210 */ /* 0x004fc80007f1e0ff */
[----:B------:R-:W-:Y:S02]  /*adc0*/  LEA.HI.X.SX32 R34, R32, R0, 0x1, P0 ;  /* 0x0000000020227211 */ /* 0x000fe400000f0eff */
[C---:B------:R-:W-:Y:S02]  /*add0*/  LEA R36, P0, R21.reuse, c[0x0][0x160], 0x2 ;  /* 0x0000580015247a11 */ /* 0x040fe400078010ff */
[C---:B------:R-:W-:Y:S02]  /*ade0*/  LEA R20, P2, R21.reuse, c[0x0][0x168], 0x1 ;  /* 0x00005a0015147a11 */ /* 0x040fe400078408ff */
[C-C-:B------:R-:W-:Y:S02]  /*adf0*/  LEA.HI.X R37, R21.reuse, c[0x0][0x164], R34.reuse, 0x2, P0 ;  /* 0x0000590015257a11 */ /* 0x140fe400000f1422 */
[----:B------:R-:W-:-:S03]  /*ae00*/  LEA.HI.X R21, R21, c[0x0][0x16c], R34, 0x1, P2 ;  /* 0x00005b0015157a11 */ /* 0x000fc600010f0c22 */
[----:B------:R-:W2:Y:S04]  /*ae10*/  LDG.E.CONSTANT R41, [R36.64] ;  /* 0x0000000424297981 */ /* 0x000ea8000c1e9900 */
[----:B------:R1:W3:Y:S01]  /*ae20*/  LDG.E.U16.CONSTANT R34, [R20.64] ;  /* 0x0000000414227981 */ /* 0x0002e2000c1e9500 */
[----:B0-----:R-:W-:Y:S02]  /*ae30*/  SHF.R.S32.HI R33, RZ, 0x1f, R39 ;  /* 0x0000001fff217819 */ /* 0x001fe40000011427 */
[----:B------:R-:W-:-:S04]  /*ae40*/  IADD3 R38, P0, R16, R39, RZ ;  /* 0x0000002710267210 */ /* 0x000fc80007f1e0ff */
[----:B------:R-:W-:Y:S01]  /*ae50*/  LEA.HI.X.SX32 R43, R16, R33, 0x1, P0 ;  /* 0x00000021102b7211 */ /* 0x000fe200000f0eff */
[----:B------:R-:W-:-:S03]  /*ae60*/  IMAD.SHL.U32 R33, R38, 0x4, RZ ;  /* 0x0000000426217824 */ /* 0x000fc600078e00ff */
[----:B------:R-:W-:Y:S02]  /*ae70*/  SHF.L.U64.HI R38, R38, 0x2, R43 ;  /* 0x0000000226267819 */ /* 0x000fe4000001022b */
[C---:B------:R-:W-:Y:S02]  /*ae80*/  IADD3 R32, P2, R33.reuse, c[0x0][0x170], RZ ;  /* 0x00005c0021207a10 */ /* 0x040fe40007f5e0ff */
[----:B-1----:R-:W-:Y:S02]  /*ae90*/  IADD3 R20, P4, R33, c[0x0][0x178], RZ ;  /* 0x00005e0021147a10 */ /* 0x002fe40007f9e0ff */
[----:B------:R-:W-:Y:S02]  /*aea0*/  IADD3.X R33, R38, c[0x0][0x174], RZ, P2, !PT ;  /* 0x00005d0026217a10 */ /* 0x000fe400017fe4ff */
[----:B------:R-:W-:-:S04]  /*aeb0*/  ISETP.NE.U32.AND P0, PT, RZ, c[0x0][0x180], PT ;  /* 0x00006000ff007a0c */ /* 0x000fc80003f05070 */
[----:B------:R-:W-:Y:S02]  /*aec0*/  ISETP.NE.AND.EX P0, PT, RZ, c[0x0][0x184], PT, P0 ;  /* 0x00006100ff007a0c */ /* 0x000fe40003f05300 */
[----:B------:R-:W-:Y:S02]  /*aed0*/  IADD3 R40, R39, 0x1, RZ ;  /* 0x0000000127287810 */ /* 0x000fe40007ffe0ff */
[----:B------:R-:W-:Y:S01]  /*aee0*/  IADD3.X R21, R38, c[0x0][0x17c], RZ, P4, !PT ;  /* 0x00005f0026157a10 */ /* 0x000fe200027fe4ff */
[----:B--2---:R0:W-:Y:S01]  /*aef0*/  STG.E [R32.64], R41 ;  /* 0x0000002920007986 */ /* 0x0041e2000c101904 */
[----:B---3--:R-:W-:-:S07]  /*af00*/  HADD2.F32 R37, -RZ, R34.H0_H0 ;  /* 0x20000022ff257230 */ /* 0x008fce0000004100 */
[----:B------:R-:W-:Y:S05]  /*af10*/  @!P0 BRA `(.L_x_11606) ;  /* 0x0000036000008947 */ /* 0x000fea0003800000 */
[----:B------:R-:W1:Y:S01]  /*af20*/  I2F.RP R38, R35 ;  /* 0x0000002300267306 */ /* 0x000e620000209400 */
[----:B------:R-:W-:Y:S01]  /*af30*/  IABS R42, c[0x0][0x224] ;  /* 0x00008900002a7a13 */ /* 0x000fe20000000000 */
[----:B------:R-:W-:-:S06]  /*af40*/  HADD2.F32 R34, -RZ, R34.H0_H0 ;  /* 0x20000022ff227230 */ /* 0x000fcc0000004100 */
[----:B-1----:R-:W1:Y:S02]  /*af50*/  MUFU.RCP R38, R38 ;  /* 0x0000002600267308 */ /* 0x002e640000001000 */
[----:B01----:R-:W-:Y:S02]  /*af60*/  IADD3 R32, R38, 0xffffffe, RZ ;  /* 0x0ffffffe26207810 */ /* 0x003fe40007ffe0ff */
[----:B------:R-:W-:-:S04]  /*af70*/  IABS R38, R41 ;  /* 0x0000002900267213 */ /* 0x000fc80000000000 */
[----:B------:R0:W1:Y:S01]  /*af80*/  F2I.FTZ.U32.TRUNC.NTZ R33, R32 ;  /* 0x0000002000217305 */ /* 0x000062000021f000 */
[----:B------:R-:W-:-:S04]  /*af90*/  LOP3.LUT R41, R41, c[0x0][0x228], RZ, 0x3c, !PT ;  /* 0x00008a0029297a12 */ /* 0x000fc800078e3cff */
[----:B------:R-:W-:Y:S01]  /*afa0*/  ISETP.GE.AND P4, PT, R41, RZ, PT ;  /* 0x000000ff2900720c */ /* 0x000fe20003f86270 */
[----:B0-----:R-:W-:Y:S02]  /*afb0*/  IMAD.MOV.U32 R32, RZ, RZ, RZ ;  /* 0x000000ffff207224 */ /* 0x001fe400078e00ff */
[----:B-1----:R-:W-:-:S04]  /*afc0*/  IMAD.MOV R36, RZ, RZ, -R33 ;  /* 0x000000ffff247224 */ /* 0x002fc800078e0a21 */
[----:B------:R-:W-:Y:S02]  /*afd0*/  IMAD R43, R36, R35, RZ ;  /* 0x00000023242b7224 */ /* 0x000fe400078e02ff */
[----:B------:R-:W-:Y:S02]  /*afe0*/  IMAD.MOV.U32 R36, RZ, RZ, R42 ;  /* 0x000000ffff247224 */ /* 0x000fe400078e002a */
[----:B------:R-:W-:Y:S02]  /*aff0*/  IMAD.HI.U32 R43, R33, R43, R32 ;  /* 0x0000002b212b7227 */ /* 0x000fe400078e0020 */
[----:B------:R-:W0:Y:S04]  /*b000*/  I2F.RP R42, R36 ;  /* 0x00000024002a7306 */ /* 0x000e280000209400 */
[----:B------:R-:W-:-:S04]  /*b010*/  IMAD.HI.U32 R32, R43, R38, RZ ;  /* 0x000000262b207227 */ /* 0x000fc800078e00ff */
[----:B------:R-:W-:-:S04]  /*b020*/  IMAD.MOV R33, RZ, RZ, -R32 ;  /* 0x000000ffff217224 */ /* 0x000fc800078e0a20 */
[C---:B------:R-:W-:Y:S01]  /*b030*/  IMAD R38, R35.reuse, R33, R38 ;  /* 0x0000002123267224 */ /* 0x040fe200078e0226 */
[----:B0-----:R-:W0:Y:S04]  /*b040*/  MUFU.RCP R42, R42 ;  /* 0x0000002a002a7308 */ /* 0x001e280000001000 */
[----:B------:R-:W-:-:S13]  /*b050*/  ISETP.GT.U32.AND P2, PT, R35, R38, PT ;  /* 0x000000262300720c */ /* 0x000fda0003f44070 */
[----:B------:R-:W-:Y:S01]  /*b060*/  @!P2 IMAD.IADD R38, R38, 0x1, -R35 ;  /* 0x000000012626a824 */ /* 0x000fe200078e0a23 */
[----:B------:R-:W-:Y:S02]  /*b070*/  @!P2 IADD3 R32, R32, 0x1, RZ ;  /* 0x000000012020a810 */ /* 0x000fe40007ffe0ff */
[----:B0-----:R-:W-:Y:S02]  /*b080*/  IADD3 R33, R42, 0xffffffe, RZ ;  /* 0x0ffffffe2a217810 */ /* 0x001fe40007ffe0ff */
[----:B------:R-:W-:Y:S02]  /*b090*/  ISETP.GE.U32.AND P0, PT, R38, R35, PT ;  /* 0x000000232600720c */ /* 0x000fe40003f06070 */
[----:B------:R-:W-:Y:S02]  /*b0a0*/  ISETP.NE.AND P2, PT, RZ, c[0x0][0x228], PT ;  /* 0x00008a00ff007a0c */ /* 0x000fe40003f45270 */
[----:B------:R-:W0:Y:S09]  /*b0b0*/  F2I.FTZ.U32.TRUNC.NTZ R33, R33 ;  /* 0x0000002100217305 */ /* 0x000e32000021f000 */
[----:B------:R-:W-:-:S05]  /*b0c0*/  @P0 IADD3 R32, R32, 0x1, RZ ;  /* 0x0000000120200810 */ /* 0x000fca0007ffe0ff */
[----:B------:R-:W-:Y:S02]  /*b0d0*/  IMAD.MOV.U32 R35, RZ, RZ, R32 ;  /* 0x000000ffff237224 */ /* 0x000fe400078e0020 */
[----:B0-----:R-:W-:Y:S02]  /*b0e0*/  IMAD.MOV R41, RZ, RZ, -R33 ;  /* 0x000000ffff297224 */ /* 0x001fe400078e0a21 */
        /* <DEDUP_REMOVED lines=11> */
[----:B------:R-:W-:Y:S02]  /*b1a0*/  IMAD R33, R36, R32, R33 ;  /* 0x0000002024217224 */ /* 0x000fe400078e0221 */
[----:B------:R-:W-:-:S03]  /*b1b0*/  IMAD.IADD R32, R16, 0x1, R39 ;  /* 0x0000000110207824 */ /* 0x000fc600078e0227 */
[----:B------:R-:W-:-:S13]  /*b1c0*/  ISETP.GT.U32.AND P0, PT, R36, R33, PT ;  /* 0x000000212400720c */ /* 0x000fda0003f04070 */
[----:B------:R-:W-:-:S05]  /*b1d0*/  @!P0 IMAD.IADD R33, R33, 0x1, -R36 ;  /* 0x0000000121218824 */ /* 0x000fca00078e0a24 */
[----:B------:R-:W-:-:S13]  /*b1e0*/  ISETP.GT.U32.AND P0, PT, R36, R33, PT ;  /* 0x000000212400720c */ /* 0x000fda0003f04070 */
[----:B------:R-:W-:-:S04]  /*b1f0*/  @!P0 IMAD.IADD R33, R33, 0x1, -R36 ;  /* 0x0000000121218824 */ /* 0x000fc800078e0a24 */
[----:B------:R-:W-:Y:S01]  /*b200*/  @!P2 IMAD.MOV R33, RZ, RZ, -R33 ;  /* 0x000000ffff21a224 */ /* 0x000fe200078e0a21 */
[----:B------:R-:W-:-:S05]  /*b210*/  @!P4 LOP3.LUT R33, RZ, c[0x0][0x224], RZ, 0x33, !PT ;  /* 0x00008900ff21ca12 */ /* 0x000fca00078e33ff */
[----:B------:R-:W-:Y:S02]  /*b220*/  IMAD.SHL.U32 R36, R33, 0x4, RZ ;  /* 0x0000000421247824 */ /* 0x000fe400078e00ff */
[----:B------:R-:W-:-:S03]  /*b230*/  IMAD.MOV.U32 R33, RZ, RZ, 0x4 ;  /* 0x00000004ff217424 */ /* 0x000fc600078e00ff */
[----:B------:R-:W0:Y:S01]  /*b240*/  LDS R35, [R36+0xc8] ;  /* 0x0000c80024237984 */ /* 0x000e220000000800 */
[----:B------:R-:W-:-:S04]  /*b250*/  IMAD.WIDE R32, R32, R33, c[0x0][0x180] ;  /* 0x0000600020207625 */ /* 0x000fc800078e0221 */
[----:B0-----:R-:W-:-:S05]  /*b260*/  FADD.FTZ R35, R34, -R35 ;  /* 0x8000002322237221 */ /* 0x001fca0000010000 */
[----:B------:R0:W-:Y:S02]  /*b270*/  STG.E [R32.64], R35 ;  /* 0x0000002320007986 */ /* 0x0001e4000c101904 */
.L_x_11606:
[----:B------:R1:W-:Y:S04]  /*b280*/  STG.E [R20.64], R37 ;  /* 0x0000002514007986 */ /* 0x0003e8000c101904 */
[----:B------:R1:W-:Y:S02]  /*b290*/  STS [0xc4], R40 ;  /* 0x0000c428ff007388 */ /* 0x0003e40000000800 */
.L_x_11592:
[----:B------:R-:W-:Y:S01]  /*b2a0*/  WARPSYNC 0xffffffff ;  /* 0xffffffff00007948 */ /* 0x000fe20003800000 */
[----:B------:R-:W-:Y:S01]  /*b2b0*/  BAR.SYNC.DEFER_BLOCKING 0x0 ;  /* 0x0000000000007b1d */ /* 0x000fe20000010000 */
[----:B------:R-:W-:-:S04]  /*b2c0*/  IADD3 R5, R5, 0x1, RZ ;  /* 0x0000000105057810 */ /* 0x000fc80007ffe0ff */
[----:B------:R-:W-:Y:S01]  /*b2d0*/  ISETP.GE.U32.AND P0, PT, R5, 0x10, PT ;  /* 0x000000100500780c */ /* 0x000fe20003f06070 */
[----:B01----:R-:W0:Y:S02]  /*b2e0*/  LDS R20, [0xc4] ;  /* 0x0000c400ff147984 */ /* 0x003e240000000800 */
[----:B0-----:R-:W-:-:S13]  /*b2f0*/  ISETP.LT.AND P2, PT, R20, c[0x0][0x224], PT ;  /* 0x0000890014007a0c */ /* 0x001fda0003f41270 */
[----:B------:R-:W-:Y:S05]  /*b300*/  @!P0 BRA P2, `(.L_x_11607) ;  /* 0xffffdc8000008947 */ /* 0x000fea000103ffff */
.L_x_11590:
[----:B------:R-:W-:Y:S05]  /*b310*/  BSYNC B0 ;  /* 0x0000000000007941 */ /* 0x000fea0003800000 */
.L_x_11589:
        /* <DEDUP_REMOVED lines=18> */
.L_x_11608:
[----:B------:R-:W-:-:S05]  /*b440*/  IADD3 R2, P0, R0, c[0x0][0x1d0], RZ ;  /* 0x0000740000027a10 */ /* 0x000fca0007f1e0ff */
[----:B------:R-:W-:-:S05]  /*b450*/  IMAD.X R3, RZ, RZ, c[0x0][0x1d4], P0 ;  /* 0x00007500ff037624 */ /* 0x000fca00000e06ff */
[----:B------:R-:W-:Y:S01]  /*b460*/  STG.E.U8 [R2.64], RZ ;  /* 0x000000ff02007986 */ /* 0x000fe2000c101104 */
[----:B------:R-:W-:Y:S05]  /*b470*/  EXIT ;  /* 0x000000000000794d */ /* 0x000fea0003800000 */
.L_x_11609:
        /* <DEDUP_REMOVED lines=16> */
.L_x_74476:


//--------------------- .text._ZN17fastertransformer38beam_online_softmax_topk_stage2_kernelI6__halfLi16ELi128EEEvPKfS3_PiPT_ii --------------------------
	.section	.text._ZN17fastertransformer38beam_online_softmax_topk_stage2_kernelI6__halfLi16ELi128EEEvPKfS3_PiPT_ii,"ax",@progbits
	.sectioninfo	@"SHI_REGISTERS=48"
	.align	128
        .global         _ZN17fastertransformer38beam_online_softmax_topk_stage2_kernelI6__halfLi16ELi128EEEvPKfS3_PiPT_ii
        .type           _ZN17fastertransformer38beam_online_softmax_topk_stage2_kernelI6__halfLi16ELi128EEEvPKfS3_PiPT_ii,@function
        .size           _ZN17fastertransformer38beam_online_softmax_topk_stage2_kernelI6__halfLi16ELi128EEEvPKfS3_PiPT_ii,(.L_x_74477 - _ZN17fastertransformer38beam_online_softmax_topk_stage2_kernelI6__halfLi16ELi128EEEvPKfS3_PiPT_ii)
        .other          _ZN17fastertransformer38beam_online_softmax_topk_stage2_kernelI6__halfLi16ELi128EEEvPKfS3_PiPT_ii,@"STO_CUDA_ENTRY STV_DEFAULT"
_ZN17fastertransformer38beam_online_softmax_topk_stage2_kernelI6__halfLi16ELi128EEEvPKfS3_PiPT_ii:
.text._ZN17fastertransformer38beam_online_softmax_topk_stage2_kernelI6__halfLi16ELi128EEEvPKfS3_PiPT_ii:
[----:B------:R-:W-:-:S05]  /*0000*/  IMAD.MOV.U32 R1, RZ, RZ, c[0x0][0x28] ;  /* 0x00000a00ff017624 */ /* 0x000fca00078e00ff */
[----:B------:R-:W-:Y:S01]  /*0010*/  IADD3 R1, R1, -0xd0, RZ ;  /* 0xffffff3001017810 */ /* 0x000fe20007ffe0ff */
[----:B------:R-:W-:Y:S01]  /*0020*/  IMAD.MOV.U32 R0, RZ, RZ, -0x1 ;  /* 0xffffffffff007424 */ /* 0x000fe200078e00ff */
[----:B------:R-:W-:Y:S01]  /*0030*/  ULDC.64 UR4, c[0x0][0x118] ;  /* 0x0000460000047ab9 */ /* 0x000fe20000000a00 */
[----:B------:R-:W-:Y:S01]  /*0040*/  IMAD.MOV.U32 R4, RZ, RZ, -0x38802000 ;  /* 0xc77fe000ff047424 */ /* 0x000fe200078e00ff */
[----:B------:R-:W-:Y:S01]  /*0050*/  BSSY B0, `(.L_x_11610) ;  /* 0x00000a4000007945 */ /* 0x000fe20003800000 */
[----:B------:R-:W-:Y:S01]  /*0060*/  IMAD.MOV.U32 R5, RZ, RZ, RZ ;  /* 0x000000ffff057224 */ /* 0x000fe200078e00ff */
[----:B------:R-:W-:Y:S01]  /*0070*/  STL [R1+0x98], R0 ;  /* 0x0000980001007387 */ /* 0x000fe20000100800 */
[----:B------:R-:W-:Y:S02]  /*0080*/  IMAD.MOV.U32 R2, RZ, RZ, -0x1 ;  /* 0xffffffffff027424 */ /* 0x000fe400078e00ff */
[----:B------:R-:W-:Y:S01]  /*0090*/  IMAD.MOV.U32 R3, RZ, RZ, -0x1 ;  /* 0xffffffffff037424 */ /* 0x000fe200078e00ff */
[----:B------:R-:W-:Y:S01]  /*00a0*/  STL [R1+0x9c], R0 ;  /* 0x00009c0001007387 */ /* 0x000fe20000100800 */
[----:B------:R-:W-:-:S02]  /*00b0*/  IMAD.MOV.U32 R6, RZ, RZ, 0xfbff ;  /* 0x0000fbffff067424 */ /* 0x000fc400078e00ff */
[----:B------:R-:W-:Y:S01]  /*00c0*/  IMAD.MOV.U32 R25, RZ, RZ, -0x38802000 ;  /* 0xc77fe000ff197424 */ /* 0x000fe200078e00ff */
[----:B------:R-:W-:Y:S01]  /*00d0*/  STL [R1+0xa0], R0 ;  /* 0x0000a00001007387 */ /* 0x000fe20000100800 */
[----:B------:R-:W-:Y:S01]  /*00e0*/  IMAD.MOV.U32 R24, RZ, RZ, RZ ;  /* 0x000000ffff187224 */ /* 0x000fe200078e00ff */
[C---:B------:R-:W-:Y:S02]  /*00f0*/  PRMT R7, R6.reuse, 0x5410, R6 ;  /* 0x0000541006077816 */ /* 0x040fe40000000006 */
[----:B------:R-:W-:Y:S01]  /*0100*/  STL [R1+0xa4], R0 ;  /* 0x0000a40001007387 */ /* 0x000fe20000100800 */
[C---:B------:R-:W-:Y:S02]  /*0110*/  PRMT R8, R6.reuse, 0x7610, R8 ;  /* 0x0000761006087816 */ /* 0x040fe40000000008 */
[C---:B------:R-:W-:Y:S01]  /*0120*/  PRMT R9, R6.reuse, 0x7610, R9 ;  /* 0x0000761006097816 */ /* 0x040fe20000000009 */
[----:B------:R-:W-:Y:S01]  /*0130*/  STL [R1+0xa8], R0 ;  /* 0x0000a80001007387 */ /* 0x000fe20000100800 */
[----:B------:R-:W-:-:S02]  /*0140*/  PRMT R10, R6, 0x7610, R10 ;  /* 0x00007610060a7816 */ /* 0x000fc4000000000a */
[C---:B------:R-:W-:Y:S01]  /*0150*/  PRMT R11, R6.reuse, 0x7610, R11 ;  /* 0x00007610060b7816 */ /* 0x040fe2000000000b */
[----:B------:R0:W-:Y:S04]  /*0160*/  STL [R1+0xac], R0 ;  /* 0x0000ac0001007387 */ /* 0x0001e80000100800 */
[----:B------:R1:W-:Y:S04]  /*0170*/  STL.64 [R1+0x68], R4 ;  /* 0x0000680401007387 */ /* 0x0003e80000100a00 */
[----:B------:R-:W-:Y:S04]  /*0180*/  STL.64 [R1+0x70], R2 ;  /* 0x0000700201007387 */ /* 0x000fe80000100a00 */
[----:B0-----:R-:W0:Y:S04]  /*0190*/  S2R R0, SR_TID.X ;  /* 0x0000000000007919 */ /* 0x001e280000002100 */
[----:B------:R-:W-:Y:S01]  /*01a0*/  STL.64 [R1+0x78], R2 ;  /* 0x0000780201007387 */ /* 0x000fe20000100a00 */
[----:B-1----:R-:W-:-:S02]  /*01b0*/  PRMT R4, R6, 0x5410, R6 ;  /* 0x0000541006047816 */ /* 0x002fc40000000006 */
[C-C-:B------:R-:W-:Y:S01]  /*01c0*/  PRMT R5, R6.reuse, 0x5410, R6.reuse ;  /* 0x0000541006057816 */ /* 0x140fe20000000006 */
[----:B------:R-:W-:Y:S04]  /*01d0*/  STL.64 [R1+0x80], R2 ;  /* 0x0000800201007387 */ /* 0x000fe80000100a00 */
[----:B------:R-:W-:Y:S04]  /*01e0*/  STL.64 [R1+0x88], R2 ;  /* 0x0000880201007387 */ /* 0x000fe80000100a00 */
[----:B------:R1:W-:Y:S04]  /*01f0*/  STL.64 [R1+0x90], R2 ;  /* 0x0000900201007387 */ /* 0x0003e80000100a00 */
[----:B------:R2:W-:Y:S04]  /*0200*/  STL [R1+0xb4], R4 ;  /* 0x0000b40401007387 */ /* 0x0005e80000100800 */
[----:B------:R-:W-:Y:S01]  /*0210*/  STL [R1+0xbc], R5 ;  /* 0x0000bc0501007387 */ /* 0x000fe20000100800 */
[----:B-1----:R-:W-:-:S03]  /*0220*/  PRMT R3, R6, 0x5410, R6 ;  /* 0x0000541006037816 */ /* 0x002fc60000000006 */
[----:B------:R-:W-:Y:S01]  /*0230*/  STL [R1+0xc0], R7 ;  /* 0x0000c00701007387 */ /* 0x000fe20000100800 */
[C---:B------:R-:W-:Y:S02]  /*0240*/  PRMT R2, R6.reuse, 0x5410, R6 ;  /* 0x0000541006027816 */ /* 0x040fe40000000006 */
[----:B--2---:R-:W-:Y:S01]  /*0250*/  PRMT R4, R6, 0x7610, R4 ;  /* 0x0000761006047816 */ /* 0x004fe20000000004 */
[----:B------:R1:W-:Y:S04]  /*0260*/  STL [R1+0xb0], R3 ;  /* 0x0000b00301007387 */ /* 0x0003e80000100800 */
[----:B------:R-:W-:Y:S04]  /*0270*/  STL.U16 [R1+0xc4], R8 ;  /* 0x0000c40801007387 */ /* 0x000fe80000100400 */
[----:B------:R-:W-:Y:S01]  /*0280*/  STL.U16 [R1+0xc6], R4 ;  /* 0x0000c60401007387 */ /* 0x000fe20000100400 */
[----:B-1----:R-:W-:-:S03]  /*0290*/  IMAD.MOV.U32 R3, RZ, RZ, c[0x0][0x184] ;  /* 0x00006100ff037624 */ /* 0x002fc600078e00ff */
[----:B------:R-:W-:Y:S01]  /*02a0*/  STL.U16 [R1+0xc8], R9 ;  /* 0x0000c80901007387 */ /* 0x000fe20000100400 */
[----:B------:R-:W-:-:S03]  /*02b0*/  IMAD R3, R3, 0x22, RZ ;  /* 0x0000002203037824 */ /* 0x000fc600078e02ff */
[----:B------:R-:W-:Y:S04]  /*02c0*/  STL.U16 [R1+0xca], R10 ;  /* 0x0000ca0a01007387 */ /* 0x000fe80000100400 */
[----:B------:R-:W-:Y:S01]  /*02d0*/  STL.U16 [R1+0xcc], R11 ;  /* 0x0000cc0b01007387 */ /* 0x000fe20000100400 */
[----:B0-----:R-:W-:-:S03]  /*02e0*/  ISETP.GE.AND P0, PT, R0, R3, PT ;  /* 0x000000030000720c */ /* 0x001fc60003f06270 */
[----:B------:R-:W-:Y:S04]  /*02f0*/  STL.U16 [R1+0xce], R6 ;  /* 0x0000ce0601007387 */ /* 0x000fe80000100400 */
[----:B------:R0:W-:Y:S02]  /*0300*/  STL [R1+0xb8], R2 ;  /* 0x0000b80201007387 */ /* 0x0001e40000100800 */
[----:B0-----:R-:W-:-:S04]  /*0310*/  IADD3 R2, R1, 0x68, RZ ;  /* 0x0000006801027810 */ /* 0x001fc80007ffe0ff */
[----:B------:R-:W-:Y:S05]  /*0320*/  @P0 BRA `(.L_x_11611) ;  /* 0x0000076000000947 */ /* 0x000fea0003800000 */
[----:B------:R-:W0:Y:S01]  /*0330*/  S2R R7, SR_CTAID.X ;  /* 0x0000000000077919 */ /* 0x000e220000002500 */
[----:B------:R-:W-:Y:S01]  /*0340*/  LOP3.LUT R4, RZ, R0, RZ, 0x33, !PT ;  /* 0x00000000ff047212 */ /* 0x000fe200078e33ff */
[----:B------:R-:W-:Y:S04]  /*0350*/  BSSY B1, `(.L_x_11612) ;  /* 0x000001a000017945 */ /* 0x000fe80003800000 */
[----:B------:R-:W-:-:S05]  /*0360*/  IMAD.IADD R5, R3, 0x1, R4 ;  /* 0x0000000103057824 */ /* 0x000fca00078e0204 */
[C---:B------:R-:W-:Y:S02]  /*0370*/  LEA.HI R6, R5.reuse, 0x1, RZ, 0x19 ;  /* 0x0000000105067811 */ /* 0x040fe400078fc8ff */
[----:B------:R-:W-:Y:S02]  /*0380*/  ISETP.GE.U32.AND P1, PT, R5, 0x180, PT ;  /* 0x000001800500780c */ /* 0x000fe40003f26070 */
[----:B------:R-:W-:Y:S01]  /*0390*/  LOP3.LUT P0, R8, R6, 0x3, RZ, 0xc0, !PT ;  /* 0x0000000306087812 */ /* 0x000fe2000780c0ff */
[----:B------:R-:W-:Y:S02]  /*03a0*/  IMAD.MOV.U32 R6, RZ, RZ, R0 ;  /* 0x000000ffff067224 */ /* 0x000fe400078e0000 */
[----:B0-----:R-:W-:-:S04]  /*03b0*/  IMAD R4, R7, c[0x0][0x184], RZ ;  /* 0x0000610007047a24 */ /* 0x001fc800078e02ff */
[----:B------:R-:W-:-:S05]  /*03c0*/  IMAD R7, R4, 0x22, RZ ;  /* 0x0000002204077824 */ /* 0x000fca00078e02ff */
[----:B------:R-:W-:Y:S01]  /*03d0*/  SHF.R.S32.HI R11, RZ, 0x1f, R7 ;  /* 0x0000001fff0b7819 */ /* 0x000fe20000011407 */
[----:B------:R-:W-:Y:S05]  /*03e0*/  @!P0 BRA `(.L_x_11613) ;  /* 0x0000010000008947 */ /* 0x000fea0003800000 */
[----:B------:R-:W-:Y:S01]  /*03f0*/  IADD3 R5, P0, R7, R0, RZ ;  /* 0x0000000007057210 */ /* 0x000fe20007f1e0ff */
[----:B------:R-:W-:Y:S01]  /*0400*/  IMAD.MOV.U32 R6, RZ, RZ, R0 ;  /* 0x000000ffff067224 */ /* 0x000fe200078e0000 */
[C---:B------:R-:W-:Y:S02]  /*0410*/  LEA R9, R0.reuse, 0x210, 0x2 ;  /* 0x0000021000097811 */ /* 0x040fe400078e10ff */
[----:B------:R-:W-:Y:S02]  /*0420*/  LEA R10, P2, R5, c[0x0][0x160], 0x2 ;  /* 0x00005800050a7a11 */ /* 0x000fe400078410ff */
[----:B------:R-:W-:-:S04]  /*0430*/  LEA.HI.X.SX32 R4, R0, R11, 0x1, P0 ;  /* 0x0000000b00047211 */ /* 0x000fc800000f0eff */
[----:B------:R-:W-:Y:S02]  /*0440*/  LEA.HI.X R5, R5, c[0x0][0x164], R4, 0x2, P2 ;  /* 0x0000590005057a11 */ /* 0x000fe400010f1404 */
.L_x_11614:
        /* <DEDUP_REMOVED lines=10> */
.L_x_11613:
[----:B------:R-:W-:Y:S05]  /*04f0*/  BSYNC B1 ;  /* 0x0000000000017941 */ /* 0x000fea0003800000 */
.L_x_11612:
[----:B------:R-:W-:Y:S05]  /*0500*/  @!P1 BRA `(.L_x_11611) ;  /* 0x0000058000009947 */ /* 0x000fea0003800000 */
[----:B------:R-:W-:Y:S01]  /*0510*/  IADD3 R5, P0, R7, R6, RZ ;  /* 0x0000000607057210 */ /* 0x000fe20007f1e0ff */
[----:B------:R-:W-:Y:S01]  /*0520*/  IMAD.IADD R7, R3, 0x1, -R6 ;  /* 0x0000000103077824 */ /* 0x000fe200078e0a06 */
[----:B------:R-:W-:Y:S02]  /*0530*/  BSSY B1, `(.L_x_11615) ;  /* 0x0000031000017945 */ /* 0x000fe40003800000 */
[C---:B------:R-:W-:Y:S02]  /*0540*/  LEA.HI.X.SX32 R8, R6.reuse, R11, 0x1, P0 ;  /* 0x0000000b06087211 */ /* 0x040fe400000f0eff */
[----:B------:R-:W-:Y:S02]  /*0550*/  ISETP.GT.AND P1, PT, R7, 0x600, PT ;  /* 0x000006000700780c */ /* 0x000fe40003f24270 */
[----:B------:R-:W-:Y:S02]  /*0560*/  LEA R4, P0, R5, c[0x0][0x160], 0x2 ;  /* 0x0000580005047a11 */ /* 0x000fe400078010ff */
[----:B------:R-:W-:-:S02]  /*0570*/  LEA R7, R6, 0x210, 0x2 ;  /* 0x0000021006077811 */ /* 0x000fc400078e10ff */
[----:B------:R-:W-:Y:S02]  /*0580*/  LEA.HI.X R5, R5, c[0x0][0x164], R8, 0x2, P0 ;  /* 0x0000590005057a11 */ /* 0x000fe400000f1408 */
[----:B------:R-:W-:Y:S02]  /*0590*/  PLOP3.LUT P0, PT, PT, PT, PT, 0x80, 0x0 ;  /* 0x000000000000781c */ /* 0x000fe40003f0f070 */
[----:B------:R-:W-:-:S03]  /*05a0*/  IADD3 R7, R7, 0x400, RZ ;  /* 0x0000040007077810 */ /* 0x000fc60007ffe0ff */
[----:B------:R-:W-:Y:S05]  /*05b0*/  @!P1 BRA `(.L_x_11616) ;  /* 0x0000028000009947 */ /* 0x000fea0003800000 */
[----:B------:R-:W-:Y:S02]  /*05c0*/  PLOP3.LUT P0, PT, PT, PT, PT, 0x8, 0x0 ;  /* 0x000000000000781c */ /* 0x000fe40003f0e170 */
[----:B------:R-:W-:Y:S02]  /*05d0*/  IADD3 R9, R3, -0x600, RZ ;  /* 0xfffffa0003097810 */ /* 0x000fe40007ffe0ff */
.L_x_11617:
        /* <DEDUP_REMOVED lines=38> */
.L_x_11616:
[----:B------:R-:W-:Y:S05]  /*0840*/  BSYNC B1 ;  /* 0x0000000000017941 */ /* 0x000fea0003800000 */
.L_x_11615:
        /* <DEDUP_REMOVED lines=25> */
.L_x_11619:
[----:B------:R-:W-:Y:S05]  /*09e0*/  BSYNC B1 ;  /* 0x0000000000017941 */ /* 0x000fea0003800000 */
.L_x_11618:
        /* <DEDUP_REMOVED lines=10> */
.L_x_11611:
[----:B------:R-:W-:Y:S05]  /*0a90*/  BSYNC B0 ;  /* 0x0000000000007941 */ /* 0x000fea0003800000 */
.L_x_11610:
        /* <DEDUP_REMOVED lines=9> */
[----:B------:R-:W-:-:S04]  /*0b30*/  IMNMX R3, R3, 0x1, !PT ;  /* 0x0000000103037817 */ /* 0x000fc80007800200 */
[C---:B------:R-:W-:Y:S02]  /*0b40*/  IADD3 R4, R3.reuse, -0x1, RZ ;  /* 0xffffffff03047810 */ /* 0x040fe40007ffe0ff */
[----:B------:R-:W-:Y:S02]  /*0b50*/  LOP3.LUT R24, R3, 0x3, RZ, 0xc0, !PT ;  /* 0x0000000303187812 */ /* 0x000fe400078ec0ff */
[----:B------:R-:W-:-:S13]  /*0b60*/  ISETP.GE.U32.AND P0, PT, R4, 0x3, PT ;  /* 0x000000030400780c */ /* 0x000fda0003f06070 */
        /* <DEDUP_REMOVED lines=10> */
.L_x_11626:
[----:B------:R-:W-:Y:S01]  /*0c10*/  IMAD R27, R0, 0x22, R25 ;  /* 0x00000022001b7824 */ /* 0x000fe200078e0219 */
[C---:B------:R-:W-:Y:S01]  /*0c20*/  IADD3 R32, R25.reuse, 0x4, RZ ;  /* 0x0000000419207810 */ /* 0x040fe20007ffe0ff */
[C-C-:B-1----:R-:W-:Y:S01]  /*0c30*/  IMAD R30, R25.reuse, 0x4, R3.reuse ;  /* 0x00000004191e7824 */ /* 0x142fe200078e0203 */
[----:B------:R-:W-:Y:S01]  /*0c40*/  IADD3 R26, R26, -0x10, RZ ;  /* 0xfffffff01a1a7810 */ /* 0x000fe20007ffe0ff */
[----:B------:R-:W-:Y:S01]  /*0c50*/  IMAD R31, R25, 0x2, R3 ;  /* 0x00000002191f7824 */ /* 0x000fe200078e0203 */
[----:B------:R-:W1:Y:S02]  /*0c60*/  LDS.64 R4, [R27.X4+0x250] ;  /* 0x000250001b047984 */ /* 0x000e640000004a00 */
[----:B------:R-:W-:Y:S02]  /*0c70*/  ISETP.GT.AND P1, PT, R26, 0xc, PT ;  /* 0x0000000c1a00780c */ /* 0x000fe40003f24270 */
[----:B0-----:R-:W0:Y:S04]  /*0c80*/  LDS.64 R8, [R27.X4+0x258] ;  /* 0x000258001b087984 */ /* 0x001e280000004a00 */
[----:B------:R-:W2:Y:S04]  /*0c90*/  LDS.64 R28, [R27.X4+0x210] ;  /* 0x000210001b1c7984 */ /* 0x000ea80000004a00 */
[----:B------:R-:W3:Y:S04]  /*0ca0*/  LDS.64 R22, [R27.X4+0x260] ;  /* 0x000260001b167984 */ /* 0x000ee80000004a00 */
[----:B------:R-:W-:Y:S04]  /*0cb0*/  LDS.64 R6, [R27.X4+0x268] ;  /* 0x000268001b067984 */ /* 0x000fe80000004a00 */
[----:B------:R-:W-:Y:S04]  /*0cc0*/  LDS.64 R20, [R27.X4+0x218] ;  /* 0x000218001b147984 */ /* 0x000fe80000004a00 */
[----:B------:R-:W-:Y:S04]  /*0cd0*/  LDS.64 R12, [R27.X4+0x220] ;  /* 0x000220001b0c7984 */ /* 0x000fe80000004a00 */
[----:B------:R-:W4:Y:S04]  /*0ce0*/  LDS.64 R10, [R27.X4+0x270] ;  /* 0x000270001b0a7984 */ /* 0x000f280000004a00 */
[----:B------:R-:W-:Y:S01]  /*0cf0*/  LDS.64 R14, [R27.X4+0x228] ;  /* 0x000228001b0e7984 */ /* 0x000fe20000004a00 */
[----:B-1----:R-:W-:-:S03]  /*0d00*/  F2FP.PACK_AB R16, R5, R4 ;  /* 0x000000040510723e */ /* 0x002fc600000000ff */
[----:B------:R-:W1:Y:S01]  /*0d10*/  LDS.64 R4, [R27.X4+0x278] ;  /* 0x000278001b047984 */ /* 0x000e620000004a00 */
[----:B0-----:R-:W-:Y:S02]  /*0d20*/  F2FP.PACK_AB R18, R9, R8 ;  /* 0x000000080912723e */ /* 0x001fe400000000ff */
[----:B------:R-:W-:Y:S01]  /*0d30*/  PRMT R33, R16, 0x7610, R33 ;  /* 0x0000761010217816 */ /* 0x000fe20000000021 */
[----:B------:R-:W-:Y:S01]  /*0d40*/  LDS.64 R8, [R27.X4+0x230] ;  /* 0x000230001b087984 */ /* 0x000fe20000004a00 */
[C---:B------:R-:W-:Y:S02]  /*0d50*/  PRMT R36, R18.reuse, 0x7610, R36 ;  /* 0x0000761012247816 */ /* 0x040fe40000000024 */
[----:B------:R-:W-:Y:S01]  /*0d60*/  PRMT R37, R18, 0x7632, R37 ;  /* 0x0000763212257816 */ /* 0x000fe20000000025 */
[----:B--2---:R-:W-:Y:S01]  /*0d70*/  STL [R30], R28 ;  /* 0x0000001c1e007387 */ /* 0x004fe20000100800 */
[----:B------:R-:W-:Y:S02]  /*0d80*/  PRMT R35, R16, 0x7632, R35 ;  /* 0x0000763210237816 */ /* 0x000fe40000000023 */
[----:B---3--:R-:W-:Y:S01]  /*0d90*/  F2FP.PACK_AB R34, R23, R22 ;  /* 0x000000161722723e */ /* 0x008fe200000000ff */
[----:B------:R-:W0:Y:S04]  /*0da0*/  LDS.64 R18, [R27.X4+0x280] ;  /* 0x000280001b127984 */ /* 0x000e280000004a00 */
[----:B------:R2:W-:Y:S04]  /*0db0*/  STL.U16 [R31+0x40], R33 ;  /* 0x000040211f007387 */ /* 0x0005e80000100400 */
[----:B------:R-:W-:Y:S04]  /*0dc0*/  LDS.64 R16, [R27.X4+0x238] ;  /* 0x000238001b107984 */ /* 0x000fe80000004a00 */
[----:B------:R-:W-:Y:S01]  /*0dd0*/  STL [R30+0x4], R29 ;  /* 0x0000041d1e007387 */ /* 0x000fe20000100800 */
[----:B----4-:R-:W-:Y:S01]  /*0de0*/  F2FP.PACK_AB R10, R11, R10 ;  /* 0x0000000a0b0a723e */ /* 0x010fe200000000ff */
[----:B--2---:R-:W-:-:S02]  /*0df0*/  IMAD R33, R32, 0x4, R3 ;  /* 0x0000000420217824 */ /* 0x004fc400078e0203 */
[----:B------:R-:W2:Y:S04]  /*0e00*/  LDS.64 R28, [R27.X4+0x288] ;  /* 0x000288001b1c7984 */ /* 0x000ea80000004a00 */
[----:B------:R-:W3:Y:S04]  /*0e10*/  LDS.64 R22, [R27.X4+0x240] ;  /* 0x000240001b167984 */ /* 0x000ee80000004a00 */
[----:B------:R4:W-:Y:S01]  /*0e20*/  STL.U16 [R31+0x42], R35 ;  /* 0x000042231f007387 */ /* 0x0009e20000100400 */
[----:B-1----:R-:W-:-:S03]  /*0e30*/  F2FP.PACK_AB R5, R5, R4 ;  /* 0x000000040505723e */ /* 0x002fc600000000ff */
[----:B------:R1:W-:Y:S04]  /*0e40*/  STL [R30+0x8], R20 ;  /* 0x000008141e007387 */ /* 0x0003e80000100800 */
[----:B------:R-:W-:Y:S01]  /*0e50*/  STL.U16 [R31+0x44], R36 ;  /* 0x000044241f007387 */ /* 0x000fe20000100400 */
[----:B----4-:R-:W-:-:S03]  /*0e60*/  F2FP.PACK_AB R35, R7, R6 ;  /* 0x000000060723723e */ /* 0x010fc600000000ff */
[----:B------:R-:W4:Y:S01]  /*0e70*/  LDS.64 R6, [R27.X4+0x248] ;  /* 0x000248001b067984 */ /* 0x000f220000004a00 */
[----:B-1----:R-:W-:Y:S01]  /*0e80*/  IMAD R20, R32, 0x2, R3 ;  /* 0x0000000220147824 */ /* 0x002fe200078e0203 */
[----:B------:R-:W-:Y:S02]  /*0e90*/  PRMT R32, R34, 0x7632, R32 ;  /* 0x0000763222207816 */ /* 0x000fe40000000020 */
[----:B------:R1:W-:Y:S01]  /*0ea0*/  STL [R30+0xc], R21 ;  /* 0x00000c151e007387 */ /* 0x0003e20000100800 */
[----:B------:R-:W-:Y:S02]  /*0eb0*/  PRMT R11, R35, 0x7632, R11 ;  /* 0x00007632230b7816 */ /* 0x000fe4000000000b */
[----:B0-----:R-:W-:Y:S01]  /*0ec0*/  F2FP.PACK_AB R18, R19, R18 ;  /* 0x000000121312723e */ /* 0x001fe200000000ff */
[----:B------:R-:W-:Y:S04]  /*0ed0*/  STL.U16 [R31+0x46], R37 ;  /* 0x000046251f007387 */ /* 0x000fe80000100400 */
[----:B------:R0:W-:Y:S01]  /*0ee0*/  STL [R33], R12 ;  /* 0x0000000c21007387 */ /* 0x0001e20000100800 */
[----:B-1----:R-:W-:-:S03]  /*0ef0*/  IADD3 R30, R25, 0x8, RZ ;  /* 0x00000008191e7810 */ /* 0x002fc60007ffe0ff */
[----:B------:R-:W-:Y:S02]  /*0f00*/  STL.U16 [R20+0x40], R34 ;  /* 0x0000402214007387 */ /* 0x000fe40000100400 */
[C-C-:B------:R-:W-:Y:S02]  /*0f10*/  IMAD R4, R30.reuse, 0x4, R3.reuse ;  /* 0x000000041e047824 */ /* 0x140fe400078e0203 */
[----:B------:R1:W-:Y:S01]  /*0f20*/  STL [R33+0x4], R13 ;  /* 0x0000040d21007387 */ /* 0x0003e20000100800 */
[----:B------:R-:W-:Y:S01]  /*0f30*/  IMAD R30, R30, 0x2, R3 ;  /* 0x000000021e1e7824 */ /* 0x000fe200078e0203 */
[----:B0-----:R-:W-:Y:S02]  /*0f40*/  PRMT R12, R10, 0x7610, R12 ;  /* 0x000076100a0c7816 */ /* 0x001fe4000000000c */
[----:B------:R-:W-:Y:S01]  /*0f50*/  STL.U16 [R20+0x42], R32 ;  /* 0x0000422014007387 */ /* 0x000fe20000100400 */
[----:B--2---:R-:W-:-:S03]  /*0f60*/  F2FP.PACK_AB R28, R29, R28 ;  /* 0x0000001c1d1c723e */ /* 0x004fc600000000ff */
[----:B------:R-:W-:Y:S01]  /*0f70*/  STL [R33+0x8], R14 ;  /* 0x0000080e21007387 */ /* 0x000fe20000100800 */
[----:B-1----:R-:W-:-:S03]  /*0f80*/  PRMT R13, R10, 0x7632, R13 ;  /* 0x000076320a0d7816 */ /* 0x002fc6000000000d */
[----:B------:R-:W-:Y:S01]  /*0f90*/  STL.U16 [R20+0x44], R35 ;  /* 0x0000442314007387 */ /* 0x000fe20000100400 */
[C---:B------:R-:W-:Y:S02]  /*0fa0*/  IADD3 R10, R25.reuse, 0xc, RZ ;  /* 0x0000000c190a7810 */ /* 0x040fe40007ffe0ff */
[----:B------:R-:W-:Y:S01]  /*0fb0*/  IADD3 R25, R25, 0x10, RZ ;  /* 0x0000001019197810 */ /* 0x000fe20007ffe0ff */
[----:B------:R0:W-:Y:S04]  /*0fc0*/  STL [R33+0xc], R15 ;  /* 0x00000c0f21007387 */ /* 0x0001e80000100800 */
[----:B------:R1:W-:Y:S04]  /*0fd0*/  STL.U16 [R20+0x46], R11 ;  /* 0x0000460b14007387 */ /* 0x0003e80000100400 */
[----:B------:R2:W-:Y:S01]  /*0fe0*/  STL [R4], R8 ;  /* 0x0000000804007387 */ /* 0x0005e20000100800 */
[----:B0-----:R-:W-:-:S03]  /*0ff0*/  PRMT R15, R5, 0x7610, R15 ;  /* 0x00007610050f7816 */ /* 0x001fc6000000000f */
[----:B------:R-:W-:Y:S01]  /*1000*/  STL.U16 [R30+0x40], R12 ;  /* 0x0000400c1e007387 */ /* 0x000fe20000100400 */
[----:B-1----:R-:W-:Y:S01]  /*1010*/  PRMT R11, R5, 0x7632, R11 ;  /* 0x00007632050b7816 */ /* 0x002fe2000000000b */
[C-C-:B------:R-:W-:Y:S02]  /*1020*/  IMAD R5, R10.reuse, 0x4, R3.reuse ;  /* 0x000000040a057824 */ /* 0x140fe400078e0203 */
[----:B------:R-:W-:Y:S01]  /*1030*/  STL [R4+0x4], R9 ;  /* 0x0000040904007387 */ /* 0x000fe20000100800 */
[----:B------:R-:W-:Y:S01]  /*1040*/  IMAD R10, R10, 0x2, R3 ;  /* 0x000000020a0a7824 */ /* 0x000fe200078e0203 */
[----:B--2---:R-:W-:Y:S02]  /*1050*/  PRMT R8, R18, 0x7632, R8 ;  /* 0x0000763212087816 */ /* 0x004fe40000000008 */
[----:B------:R-:W-:Y:S04]  /*1060*/  STL.U16 [R30+0x42], R13 ;  /* 0x0000420d1e007387 */ /* 0x000fe80000100400 */
[----:B------:R-:W-:Y:S04]  /*1070*/  STL [R4+0x8], R16 ;  /* 0x0000081004007387 */ /* 0x000fe80000100800 */
[----:B------:R-:W-:Y:S04]  /*1080*/  STL.U16 [R30+0x44], R15 ;  /* 0x0000440f1e007387 */ /* 0x000fe80000100400 */
[----:B------:R0:W-:Y:S04]  /*1090*/  STL [R4+0xc], R17 ;  /* 0x00000c1104007387 */ /* 0x0001e80000100800 */
[----:B------:R1:W-:Y:S04]  /*10a0*/  STL.U16 [R30+0x46], R11 ;  /* 0x0000460b1e007387 */ /* 0x0003e80000100400 */
[----:B---3--:R1:W-:Y:S01]  /*10b0*/  STL [R5], R22 ;  /* 0x0000001605007387 */ /* 0x0083e20000100800 */
        /* <DEDUP_REMOVED lines=9> */
.L_x_11625:
[----:B------:R-:W-:-:S13]  /*1150*/  ISETP.GT.AND P1, PT, R26, 0x4, PT ;  /* 0x000000041a00780c */ /* 0x000fda0003f24270 */
[----:B------:R-:W-:Y:S05]  /*1160*/  @!P1 BRA `(.L_x_11627) ;  /* 0x0000029000009947 */ /* 0x000fea0003800000 */
[----:B------:R-:W-:Y:S01]  /*1170*/  IMAD R16, R0, 0x22, R25 ;  /* 0x0000002200107824 */ /* 0x000fe200078e0219 */
[----:B------:R-:W-:Y:S01]  /*1180*/  PLOP3.LUT P0, PT, PT, PT, PT, 0x8, 0x0 ;  /* 0x000000000000781c */ /* 0x000fe20003f0e170 */
[C---:B------:R-:W-:Y:S01]  /*1190*/  IMAD R17, R25.reuse, 0x4, R3 ;  /* 0x0000000419117824 */ /* 0x040fe200078e0203 */
[----:B------:R-:W-:Y:S02]  /*11a0*/  IADD3 R26, R26, -0x8, RZ ;  /* 0xfffffff81a1a7810 */ /* 0x000fe40007ffe0ff */
[----:B-1----:R-:W1:Y:S04]  /*11b0*/  LDS.64 R18, [R16.X4+0x250] ;  /* 0x0002500010127984 */ /* 0x002e680000004a00 */
[----:B------:R-:W2:Y:S04]  /*11c0*/  LDS.64 R20, [R16.X4+0x258] ;  /* 0x0002580010147984 */ /* 0x000ea80000004a00 */
[----:B0-----:R-:W0:Y:S04]  /*11d0*/  LDS.64 R12, [R16.X4+0x210] ;  /* 0x00021000100c7984 */ /* 0x001e280000004a00 */
[----:B------:R-:W3:Y:S04]  /*11e0*/  LDS.64 R8, [R16.X4+0x260] ;  /* 0x0002600010087984 */ /* 0x000ee80000004a00 */
[----:B------:R-:W-:Y:S04]  /*11f0*/  LDS.64 R10, [R16.X4+0x218] ;  /* 0x00021800100a7984 */ /* 0x000fe80000004a00 */
[----:B------:R-:W4:Y:S04]  /*1200*/  LDS.64 R6, [R16.X4+0x268] ;  /* 0x0002680010067984 */ /* 0x000f280000004a00 */
[----:B------:R-:W5:Y:S04]  /*1210*/  LDS.64 R4, [R16.X4+0x220] ;  /* 0x0002200010047984 */ /* 0x000f680000004a00 */
[----:B------:R1:W5:Y:S02]  /*1220*/  LDS.64 R14, [R16.X4+0x228] ;  /* 0x00022800100e7984 */ /* 0x0003640000004a00 */
[----:B-1----:R-:W-:-:S02]  /*1230*/  IADD3 R16, R25, 0x4, RZ ;  /* 0x0000000419107810 */ /* 0x002fc40007ffe0ff */
[----:B------:R-:W-:Y:S01]  /*1240*/  F2FP.PACK_AB R18, R19, R18 ;  /* 0x000000121312723e */ /* 0x000fe200000000ff */
[C---:B------:R-:W-:Y:S01]  /*1250*/  IMAD R19, R25.reuse, 0x2, R3 ;  /* 0x0000000219137824 */ /* 0x040fe200078e0203 */
[----:B------:R-:W-:Y:S02]  /*1260*/  IADD3 R25, R25, 0x8, RZ ;  /* 0x0000000819197810 */ /* 0x000fe40007ffe0ff */
[----:B--2---:R-:W-:Y:S02]  /*1270*/  F2FP.PACK_AB R20, R21, R20 ;  /* 0x000000141514723e */ /* 0x004fe400000000ff */
[----:B------:R-:W-:Y:S01]  /*1280*/  PRMT R21, R18, 0x7632, R21 ;  /* 0x0000763212157816 */ /* 0x000fe20000000015 */
[----:B0-----:R-:W-:Y:S01]  /*1290*/  STL [R17], R12 ;  /* 0x0000000c11007387 */ /* 0x001fe20000100800 */
[----:B------:R-:W-:-:S03]  /*12a0*/  PRMT R22, R20, 0x7632, R22 ;  /* 0x0000763214167816 */ /* 0x000fc60000000016 */
[----:B------:R-:W-:Y:S01]  /*12b0*/  STL.U16 [R19+0x40], R18 ;  /* 0x0000401213007387 */ /* 0x000fe20000100400 */
[----:B---3--:R-:W-:Y:S01]  /*12c0*/  F2FP.PACK_AB R9, R9, R8 ;  /* 0x000000080909723e */ /* 0x008fe200000000ff */
[C-C-:B------:R-:W-:Y:S02]  /*12d0*/  IMAD R8, R16.reuse, 0x4, R3.reuse ;  /* 0x0000000410087824 */ /* 0x140fe400078e0203 */
[----:B------:R-:W-:Y:S01]  /*12e0*/  STL [R17+0x4], R13 ;  /* 0x0000040d11007387 */ /* 0x000fe20000100800 */
[----:B------:R-:W-:-:S03]  /*12f0*/  IMAD R16, R16, 0x2, R3 ;  /* 0x0000000210107824 */ /* 0x000fc600078e0203 */
[----:B------:R-:W-:Y:S01]  /*1300*/  STL.U16 [R19+0x42], R21 ;  /* 0x0000421513007387 */ /* 0x000fe20000100400 */
[----:B----4-:R-:W-:Y:S02]  /*1310*/  F2FP.PACK_AB R6, R7, R6 ;  /* 0x000000060706723e */ /* 0x010fe400000000ff */
[----:B------:R-:W-:Y:S01]  /*1320*/  PRMT R7, R9, 0x7632, R7 ;  /* 0x0000763209077816 */ /* 0x000fe20000000007 */
[----:B------:R0:W-:Y:S04]  /*1330*/  STL [R17+0x8], R10 ;  /* 0x0000080a11007387 */ /* 0x0001e80000100800 */
[----:B------:R1:W-:Y:S04]  /*1340*/  STL.U16 [R19+0x44], R20 ;  /* 0x0000441413007387 */ /* 0x0003e80000100400 */
[----:B------:R1:W-:Y:S01]  /*1350*/  STL [R17+0xc], R11 ;  /* 0x00000c0b11007387 */ /* 0x0003e20000100800 */
[----:B0-----:R-:W-:-:S03]  /*1360*/  PRMT R10, R6, 0x7632, R10 ;  /* 0x00007632060a7816 */ /* 0x001fc6000000000a */
[----:B------:R1:W-:Y:S04]  /*1370*/  STL.U16 [R19+0x46], R22 ;  /* 0x0000461613007387 */ /* 0x0003e80000100400 */
[----:B-----5:R1:W-:Y:S04]  /*1380*/  STL [R8], R4 ;  /* 0x0000000408007387 */ /* 0x0203e80000100800 */
[----:B------:R1:W-:Y:S04]  /*1390*/  STL.U16 [R16+0x40], R9 ;  /* 0x0000400910007387 */ /* 0x0003e80000100400 */
[----:B------:R1:W-:Y:S04]  /*13a0*/  STL [R8+0x4], R5 ;  /* 0x0000040508007387 */ /* 0x0003e80000100800 */
[----:B------:R1:W-:Y:S04]  /*13b0*/  STL.U16 [R16+0x42], R7 ;  /* 0x0000420710007387 */ /* 0x0003e80000100400 */
[----:B------:R1:W-:Y:S04]  /*13c0*/  STL [R8+0x8], R14 ;  /* 0x0000080e08007387 */ /* 0x0003e80000100800 */
[----:B------:R1:W-:Y:S04]  /*13d0*/  STL.U16 [R16+0x44], R6 ;  /* 0x0000440610007387 */ /* 0x0003e80000100400 */
[----:B------:R1:W-:Y:S04]  /*13e0*/  STL [R8+0xc], R15 ;  /* 0x00000c0f08007387 */ /* 0x0003e80000100800 */
[----:B------:R1:W-:Y:S02]  /*13f0*/  STL.U16 [R16+0x46], R10 ;  /* 0x0000460a10007387 */ /* 0x0003e40000100400 */
.L_x_11627:
[----:B------:R-:W-:-:S13]  /*1400*/  ISETP.NE.OR P0, PT, R26, RZ, P0 ;  /* 0x000000ff1a00720c */ /* 0x000fda0000705670 */
[----:B------:R-:W-:Y:S05]  /*1410*/  @!P0 BRA `(.L_x_11623) ;  /* 0x0000017000008947 */ /* 0x000fea0003800000 */
.L_x_11624:
[----:B0-----:R-:W-:Y:S01]  /*1420*/  IMAD R12, R0, 0x22, R25 ;  /* 0x00000022000c7824 */ /* 0x001fe200078e0219 */
[----:B------:R-:W-:Y:S01]  /*1430*/  IADD3 R26, R26, -0x4, RZ ;  /* 0xfffffffc1a1a7810 */ /* 0x000fe20007ffe0ff */
[----:B------:R-:W-:-:S03]  /*1440*/  IMAD R13, R25, 0x2, R3 ;  /* 0x00000002190d7824 */ /* 0x000fc600078e0203 */
[----:B-1----:R-:W0:Y:S01]  /*1450*/  LDS.64 R6, [R12.X4+0x250] ;  /* 0x000250000c067984 */ /* 0x002e220000004a00 */
        /* <DEDUP_REMOVED lines=19> */
.L_x_11623:
[----:B------:R-:W-:-:S13]  /*1590*/  ISETP.NE.AND P0, PT, R24, RZ, PT ;  /* 0x000000ff1800720c */ /* 0x000fda0003f05270 */
[----:B------:R-:W-:Y:S05]  /*15a0*/  @!P0 BRA `(.L_x_11622) ;  /* 0x0000011000008947 */ /* 0x000fea0003800000 */
[C-C-:B------:R-:W-:Y:S02]  /*15b0*/  IMAD R3, R25.reuse, 0x2, R2.reuse ;  /* 0x0000000219037824 */ /* 0x140fe400078e0202 */
[----:B-1----:R-:W-:Y:S02]  /*15c0*/  IMAD R4, R0, 0x22, R25 ;  /* 0x0000002200047824 */ /* 0x002fe400078e0219 */
[----:B------:R-:W-:Y:S01]  /*15d0*/  IMAD R2, R25, 0x4, R2 ;  /* 0x0000000419027824 */ /* 0x000fe200078e0202 */
[----:B0-----:R-:W-:Y:S02]  /*15e0*/  IADD3 R6, R3, 0x48, RZ ;  /* 0x0000004803067810 */ /* 0x001fe40007ffe0ff */
[----:B------:R-:W-:Y:S02]  /*15f0*/  LEA R4, R4, 0x250, 0x2 ;  /* 0x0000025004047811 */ /* 0x000fe400078e10ff */
[----:B------:R-:W-:-:S03]  /*1600*/  IADD3 R5, R2, 0x8, RZ ;  /* 0x0000000802057810 */ /* 0x000fc60007ffe0ff */
.L_x_11628:
        /* <DEDUP_REMOVED lines=11> */
.L_x_11622:
[----:B------:R-:W-:-:S05]  /*16c0*/  IMAD R0, R0, 0x88, RZ ;  /* 0x0000008800007824 */ /* 0x000fca00078e02ff */
[----:B------:R-:W2:Y:S02]  /*16d0*/  LDS.64 R24, [R0+0x290] ;  /* 0x0002900000187984 */ /* 0x000ea40000000a00 */
[----:B--2---:R-:W-:Y:S02]  /*16e0*/  IMAD.MOV.U32 R2, RZ, RZ, R25 ;  /* 0x000000ffff027224 */ /* 0x004fe400078e0019 */
[----:B------:R-:W-:-:S05]  /*16f0*/  IMAD.MOV.U32 R3, RZ, RZ, R24 ;  /* 0x000000ffff037224 */ /* 0x000fca00078e0018 */
[----:B------:R2:W-:Y:S02]  /*1700*/  STL.64 [R1+0x68], R2 ;  /* 0x0000680201007387 */ /* 0x0005e40000100a00 */
.L_x_11621:
[----:B------:R-:W-:Y:S05]  /*1710*/  BSYNC B0 ;  /* 0x0000000000007941 */ /* 0x000fea0003800000 */
.L_x_11620:
[----:B------:R-:W3:Y:S04]  /*1720*/  LDL.64 R26, [R1+0xb0] ;  /* 0x0000b000011a7983 */ /* 0x000ee80000100a00 */
[----:B01----:R-:W4:Y:S04]  /*1730*/  LDL.64 R6, [R1+0xb8] ;  /* 0x0000b80001067983 */ /* 0x003f280000100a00 */
[----:B------:R-:W5:Y:S04]  /*1740*/  LDL.64 R22, [R1+0x78] ;  /* 0x0000780001167983 */ /* 0x000f680000100a00 */
[----:B--2---:R-:W2:Y:S04]  /*1750*/  LDL.64 R2, [R1+0x80] ;  /* 0x0000800001027983 */ /* 0x004ea80000100a00 */
[----:B------:R-:W2:Y:S04]  /*1760*/  LDL.64 R28, [R1+0x70] ;  /* 0x00007000011c7983 */ /* 0x000ea80000100a00 */
[----:B------:R-:W2:Y:S04]  /*1770*/  LDL.64 R10, [R1+0xc8] ;  /* 0x0000c800010a7983 */ /* 0x000ea80000100a00 */
[----:B------:R-:W2:Y:S04]  /*1780*/  LDL.64 R12, [R1+0x88] ;  /* 0x00008800010c7983 */ /* 0x000ea80000100a00 */
[----:B------:R-:W2:Y:S04]  /*1790*/  LDL.64 R18, [R1+0xa0] ;  /* 0x0000a00001127983 */ /* 0x000ea80000100a00 */
[----:B------:R-:W2:Y:S04]  /*17a0*/  LDL.64 R20, [R1+0xa8] ;  /* 0x0000a80001147983 */ /* 0x000ea80000100a00 */
[----:B------:R-:W2:Y:S04]  /*17b0*/  LDL.64 R8, [R1+0xc0] ;  /* 0x0000c00001087983 */ /* 0x000ea80000100a00 */
[----:B------:R-:W2:Y:S04]  /*17c0*/  LDL.64 R14, [R1+0x90] ;  /* 0x00009000010e7983 */ /* 0x000ea80000100a00 */
[----:B------:R-:W2:Y:S01]  /*17d0*/  LDL.64 R16, [R1+0x98] ;  /* 0x0000980001107983 */ /* 0x000ea20000100a00 */
[----:B------:R-:W-:Y:S03]  /*17e0*/  BSSY B0, `(.L_x_11629) ;  /* 0x000014b000007945 */ /* 0x000fe60003800000 */
[----:B------:R-:W-:Y:S01]  /*17f0*/  BAR.SYNC.DEFER_BLOCKING 0x0 ;  /* 0x0000000000007b1d */ /* 0x000fe20000010000 */
[----:B---3--:R-:W-:-:S02]  /*1800*/  IMAD.MOV.U32 R34, RZ, RZ, R26 ;  /* 0x000000ffff227224 */ /* 0x008fc400078e001a */
[----:B------:R-:W-:Y:S02]  /*1810*/  IMAD.MOV.U32 R35, RZ, RZ, R27 ;  /* 0x000000ffff237224 */ /* 0x000fe400078e001b */
[----:B----4-:R-:W-:Y:S02]  /*1820*/  IMAD.MOV.U32 R40, RZ, RZ, R6 ;  /* 0x000000ffff287224 */ /* 0x010fe400078e0006 */
[----:B------:R-:W-:Y:S01]  /*1830*/  IMAD.MOV.U32 R41, RZ, RZ, R7 ;  /* 0x000000ffff297224 */ /* 0x000fe200078e0007 */
[----:B------:R-:W-:Y:S04]  /*1840*/  SHFL.DOWN PT, R34, R34, 0x1, 0x1f ;  /* 0x08201f0022227f89 */ /* 0x000fe800000e0000 */
[----:B------:R-:W0:Y:S04]  /*1850*/  SHFL.DOWN PT, R35, R35, 0x1, 0x1f ;  /* 0x08201f0023237f89 */ /* 0x000e2800000e0000 */
[----:B-----5:R-:W-:Y:S04]  /*1860*/  SHFL.DOWN PT, R32, R22, 0x1, 0x1f ;  /* 0x08201f0016207f89 */ /* 0x020fe800000e0000 */
[----:B------:R-:W1:Y:S04]  /*1870*/  SHFL.DOWN PT, R33, R23, 0x1, 0x1f ;  /* 0x08201f0017217f89 */ /* 0x000e6800000e0000 */
[----:B--2---:R-:W-:Y:S04]  /*1880*/  SHFL.DOWN PT, R4, R2, 0x1, 0x1f ;  /* 0x08201f0002047f89 */ /* 0x004fe800000e0000 */
[----:B------:R-:W2:Y:S04]  /*1890*/  SHFL.DOWN PT, R5, R3, 0x1, 0x1f ;  /* 0x08201f0003057f89 */ /* 0x000ea800000e0000 */
[----:B------:R-:W-:Y:S04]  /*18a0*/  SHFL.DOWN PT, R40, R40, 0x1, 0x1f ;  /* 0x08201f0028287f89 */ /* 0x000fe800000e0000 */
[----:B------:R-:W3:Y:S01]  /*18b0*/  SHFL.DOWN PT, R41, R41, 0x1, 0x1f ;  /* 0x08201f0029297f89 */ /* 0x000ee200000e0000 */
[----:B------:R-:W-:-:S02]  /*18c0*/  IMAD.MOV.U32 R44, RZ, RZ, R10 ;  /* 0x000000ffff2c7224 */ /* 0x000fc400078e000a */
[----:B------:R-:W-:Y:S01]  /*18d0*/  IMAD.MOV.U32 R45, RZ, RZ, R11 ;  /* 0x000000ffff2d7224 */ /* 0x000fe200078e000b */
[----:B------:R-:W-:Y:S04]  /*18e0*/  SHFL.DOWN PT, R30, R28, 0x1, 0x1f ;  /* 0x08201f001c1e7f89 */ /* 0x000fe800000e0000 */
[----:B------:R-:W4:Y:S04]  /*18f0*/  SHFL.DOWN PT, R31, R29, 0x1, 0x1f ;  /* 0x08201f001d1f7f89 */ /* 0x000f2800000e0000 */
[----:B0-----:R-:W-:Y:S04]  /*1900*/  STL.64 [R1+0x48], R34 ;  /* 0x0000482201007387 */ /* 0x001fe80000100a00 */
[----:B-1----:R-:W-:Y:S04]  /*1910*/  STL.64 [R1+0x10], R32 ;  /* 0x0000102001007387 */ /* 0x002fe80000100a00 */
[----:B--2---:R-:W-:Y:S04]  /*1920*/  STL.64 [R1+0x18], R4 ;  /* 0x0000180401007387 */ /* 0x004fe80000100a00 */
[----:B------:R-:W-:Y:S04]  /*1930*/  SHFL.DOWN PT, R34, R12, 0x1, 0x1f ;  /* 0x08201f000c227f89 */ /* 0x000fe800000e0000 */
[----:B------:R-:W0:Y:S04]  /*1940*/  SHFL.DOWN PT, R35, R13, 0x1, 0x1f ;  /* 0x08201f000d237f89 */ /* 0x000e2800000e0000 */
[----:B------:R-:W-:Y:S04]  /*1950*/  SHFL.DOWN PT, R32, R18, 0x1, 0x1f ;  /* 0x08201f0012207f89 */ /* 0x000fe800000e0000 */
[----:B------:R-:W1:Y:S04]  /*1960*/  SHFL.DOWN PT, R33, R19, 0x1, 0x1f ;  /* 0x08201f0013217f89 */ /* 0x000e6800000e0000 */
[----:B------:R-:W-:Y:S04]  /*1970*/  SHFL.DOWN PT, R42, R20, 0x1, 0x1f ;  /* 0x08201f00142a7f89 */ /* 0x000fe800000e0000 */
[----:B------:R-:W-:Y:S04]  /*1980*/  SHFL.DOWN PT, R44, R44, 0x1, 0x1f ;  /* 0x08201f002c2c7f89 */ /* 0x000fe800000e0000 */
[----:B------:R-:W2:Y:S04]  /*1990*/  SHFL.DOWN PT, R43, R21, 0x1, 0x1f ;  /* 0x08201f00152b7f89 */ /* 0x000ea800000e0000 */
[----:B------:R-:W5:Y:S04]  /*19a0*/  SHFL.DOWN PT, R45, R45, 0x1, 0x1f ;  /* 0x08201f002d2d7f89 */ /* 0x000f6800000e0000 */
[----:B------:R-:W-:Y:S04]  /*19b0*/  SHFL.DOWN PT, R4, R25, 0x1, 0x1f ;  /* 0x08201f0019047f89 */ /* 0x000fe800000e0000 */
[----:B------:R-:W0:Y:S04]  /*19c0*/  SHFL.DOWN PT, R5, R24, 0x1, 0x1f ;  /* 0x08201f0018057f89 */ /* 0x000e2800000e0000 */
[----:B---3--:R3:W-:Y:S01]  /*19d0*/  STL.64 [R1+0x50], R40 ;  /* 0x0000502801007387 */ /* 0x0087e20000100a00 */
[----:B------:R-:W-:-:S02]  /*19e0*/  IMAD.MOV.U32 R38, RZ, RZ, R8 ;  /* 0x000000ffff267224 */ /* 0x000fc400078e0008 */
[----:B------:R-:W-:Y:S01]  /*19f0*/  IMAD.MOV.U32 R39, RZ, RZ, R9 ;  /* 0x000000ffff277224 */ /* 0x000fe200078e0009 */
[----:B---3--:R-:W3:Y:S04]  /*1a00*/  S2R R41, SR_LANEID ;  /* 0x0000000000297919 */ /* 0x008ee80000000000 */
[----:B----4-:R-:W-:Y:S04]  /*1a10*/  STL.64 [R1+0x8], R30 ;  /* 0x0000081e01007387 */ /* 0x010fe80000100a00 */
[----:B------:R-:W-:Y:S04]  /*1a20*/  SHFL.DOWN PT, R36, R14, 0x1, 0x1f ;  /* 0x08201f000e247f89 */ /* 0x000fe800000e0000 */
[----:B------:R-:W4:Y:S04]  /*1a30*/  SHFL.DOWN PT, R37, R15, 0x1, 0x1f ;  /* 0x08201f000f257f89 */ /* 0x000f2800000e0000 */
[----:B------:R-:W-:Y:S04]  /*1a40*/  SHFL.DOWN PT, R38, R38, 0x1, 0x1f ;  /* 0x08201f0026267f89 */ /* 0x000fe800000e0000 */
[----:B------:R-:W-:Y:S04]  /*1a50*/  SHFL.DOWN PT, R39, R39, 0x1, 0x1f ;  /* 0x08201f0027277f89 */ /* 0x000fe800000e0000 */
[----:B------:R-:W-:Y:S04]  /*1a60*/  SHFL.DOWN PT, R30, R16, 0x1, 0x1f ;  /* 0x08201f00101e7f89 */ /* 0x000fe800000e0000 */
[----:B------:R-:W4:Y:S04]  /*1a70*/  SHFL.DOWN PT, R31, R17, 0x1, 0x1f ;  /* 0x08201f00111f7f89 */ /* 0x000f2800000e0000 */
[----:B0-----:R-:W-:Y:S04]  /*1a80*/  STL.64 [R1+0x20], R34 ;  /* 0x0000202201007387 */ /* 0x001fe80000100a00 */
[----:B-1----:R-:W-:Y:S04]  /*1a90*/  STL.64 [R1+0x38], R32 ;  /* 0x0000382001007387 */ /* 0x002fe80000100a00 */
[----:B--2---:R-:W-:Y:S04]  /*1aa0*/  STL.64 [R1+0x40], R42 ;  /* 0x0000402a01007387 */ /* 0x004fe80000100a00 */
[----:B-----5:R-:W-:Y:S04]  /*1ab0*/  STL.64 [R1+0x60], R44 ;  /* 0x0000602c01007387 */ /* 0x020fe80000100a00 */
[----:B------:R-:W-:Y:S01]  /*1ac0*/  STL.64 [R1], R4 ;  /* 0x0000000401007387 */ /* 0x000fe20000100a00 */
[----:B---3--:R-:W-:-:S02]  /*1ad0*/  ISETP.GT.AND P0, PT, R41, 0x1e, PT ;  /* 0x0000001e2900780c */ /* 0x008fc40003f04270 */
[----:B------:R-:W-:Y:S01]  /*1ae0*/  PRMT R40, R26, 0x7610, R11 ;  /* 0x000076101a287816 */ /* 0x000fe2000000000b */
[----:B----4-:R0:W-:Y:S01]  /*1af0*/  STL.64 [R1+0x28], R36 ;  /* 0x0000282401007387 */ /* 0x0101e20000100a00 */
[----:B------:R-:W-:-:S03]  /*1b00*/  PRMT R0, R7, 0x5410, R6 ;  /* 0x0000541007007816 */ /* 0x000fc60000000006 */
[----:B------:R1:W-:Y:S04]  /*1b10*/  STL.64 [R1+0x30], R30 ;  /* 0x0000301e01007387 */ /* 0x0003e80000100a00 */
[----:B------:R2:W-:Y:S01]  /*1b20*/  STL.64 [R1+0x58], R38 ;  /* 0x0000582601007387 */ /* 0x0005e20000100a00 */
[----:B0-----:R-:W-:Y:S02]  /*1b30*/  PRMT R36, R8, 0x7610, R7 ;  /* 0x0000761008247816 */ /* 0x001fe40000000007 */
[----:B------:R-:W-:Y:S02]  /*1b40*/  PRMT R37, R9, 0x7610, R8 ;  /* 0x0000761009257816 */ /* 0x000fe40000000008 */
[----:B-1----:R-:W-:Y:S02]  /*1b50*/  PRMT R31, R26, 0x7632, R6 ;  /* 0x000076321a1f7816 */ /* 0x002fe40000000006 */
[----:B------:R-:W-:-:S02]  /*1b60*/  PRMT R30, R27, 0x5432, R27 ;  /* 0x000054321b1e7816 */ /* 0x000fc4000000001b */
[----:B--2---:R-:W-:Y:S02]  /*1b70*/  PRMT R39, R9, 0x7632, R10 ;  /* 0x0000763209277816 */ /* 0x004fe4000000000a */
[----:B------:R-:W-:Y:S01]  /*1b80*/  PRMT R38, R10, 0x5410, R11 ;  /* 0x000054100a267816 */ /* 0x000fe2000000000b */
[----:B------:R-:W-:Y:S05]  /*1b90*/  @P0 BRA `(.L_x_11630) ;  /* 0x000010f000000947 */ /* 0x000fea0003800000 */
[----:B------:R-:W-:-:S04]  /*1ba0*/  FSETP.GT.FTZ.AND P0, PT, R25, R4, PT ;  /* 0x000000041900720b */ /* 0x000fc80003f14000 */
[----:B------:R-:W-:Y:S02]  /*1bb0*/  FSEL R6, R25, R4, P0 ;  /* 0x0000000419067208 */ /* 0x000fe40000000000 */
[----:B------:R-:W-:Y:S01]  /*1bc0*/  FSEL R7, R4, R25, P0 ;  /* 0x0000001904077208 */ /* 0x000fe20000000000 */
[----:B------:R-:W-:Y:S01]  /*1bd0*/  IMAD.MOV.U32 R4, RZ, RZ, R1 ;  /* 0x000000ffff047224 */ /* 0x000fe200078e0001 */
[----:B------:R-:W-:-:S03]  /*1be0*/  FSEL R9, R5, R24, P0 ;  /* 0x0000001805097208 */ /* 0x000fc60000000000 */
[----:B------:R-:W-:-:S04]  /*1bf0*/  FADD.FTZ R7, -R6, R7 ;  /* 0x0000000706077221 */ /* 0x000fc80000010100 */
[----:B------:R-:W-:Y:S01]  /*1c00*/  FMUL.FTZ R10, R7, 1.4426950216293334961 ;  /* 0x3fb8aa3b070a7820 */ /* 0x000fe20000410000 */
[----:B------:R-:W-:-:S03]  /*1c10*/  FSEL R7, R24, R5, P0 ;  /* 0x0000000518077208 */ /* 0x000fc60000000000 */
[----:B------:R-:W0:Y:S02]  /*1c20*/  MUFU.EX2 R8, R10 ;  /* 0x0000000a00087308 */ /* 0x000e240000000800 */
[----:B0-----:R-:W-:Y:S02]  /*1c30*/  FMUL.FTZ R24, R9, R8 ;  /* 0x0000000809187220 */ /* 0x001fe40000410000 */
[----:B------:R-:W-:Y:S02]  /*1c40*/  IMAD.MOV.U32 R9, RZ, RZ, RZ ;  /* 0x000000ffff097224 */ /* 0x000fe400078e00ff */
[----:B------:R-:W-:-:S05]  /*1c50*/  IMAD.MOV.U32 R8, RZ, RZ, R4 ;  /* 0x000000ffff087224 */ /* 0x000fca00078e0004 */
.L_x_11677:
        /* <DEDUP_REMOVED lines=20> */
.L_x_11632:
[----:B------:R-:W-:Y:S01]  /*1da0*/  IMAD.MOV.U32 R5, RZ, RZ, R21 ;  /* 0x000000ffff057224 */ /* 0x000fe200078e0015 */
[C---:B------:R-:W-:Y:S01]  /*1db0*/  PRMT R11, R40.reuse, 0x7632, R11 ;  /* 0x00007632280b7816 */ /* 0x040fe2000000000b */
[----:B------:R-:W-:Y:S01]  /*1dc0*/  IMAD.MOV.U32 R21, RZ, RZ, R20 ;  /* 0x000000ffff157224 */ /* 0x000fe200078e0014 */
[----:B------:R-:W-:Y:S02]  /*1dd0*/  PRMT R40, R40, 0x7610, R38 ;  /* 0x0000761028287816 */ /* 0x000fe40000000026 */
.L_x_11633:
[----:B------:R-:W-:Y:S05]  /*1de0*/  BSYNC B1 ;  /* 0x0000000000017941 */ /* 0x000fea0003800000 */
.L_x_11631:
        /* <DEDUP_REMOVED lines=11> */
.L_x_11635:
[----:B------:R-:W-:Y:S01]  /*1ea0*/  IMAD.MOV.U32 R10, RZ, RZ, R5 ;  /* 0x000000ffff0a7224 */ /* 0x000fe200078e0005 */
[----:B------:R-:W-:Y:S01]  /*1eb0*/  PRMT R11, R11, 0x5410, R11 ;  /* 0x000054100b0b7816 */ /* 0x000fe2000000000b */
[----:B------:R-:W-:Y:S01]  /*1ec0*/  IMAD.MOV.U32 R20, RZ, RZ, R19 ;  /* 0x000000ffff147224 */ /* 0x000fe200078e0013 */
[----:B------:R-:W-:Y:S02]  /*1ed0*/  PRMT R38, R38, 0x7610, R39 ;  /* 0x0000761026267816 */ /* 0x000fe40000000027 */
.L_x_11636:
[----:B------:R-:W-:Y:S05]  /*1ee0*/  BSYNC B1 ;  /* 0x0000000000017941 */ /* 0x000fea0003800000 */
.L_x_11634:
        /* <DEDUP_REMOVED lines=11> */
.L_x_11638:
[----:B------:R-:W-:Y:S01]  /*1fa0*/  IMAD.MOV.U32 R5, RZ, RZ, R10 ;  /* 0x000000ffff057224 */ /* 0x000fe200078e000a */
[----:B------:R-:W-:Y:S01]  /*1fb0*/  PRMT R11, R11, 0x7632, R11 ;  /* 0x000076320b0b7816 */ /* 0x000fe2000000000b */
[----:B------:R-:W-:Y:S01]  /*1fc0*/  IMAD.MOV.U32 R19, RZ, RZ, R18 ;  /* 0x000000ffff137224 */ /* 0x000fe200078e0012 */
[----:B------:R-:W-:Y:S02]  /*1fd0*/  PRMT R39, R39, 0x5410, R38 ;  /* 0x0000541027277816 */ /* 0x000fe40000000026 */
.L_x_11639:
[----:B------:R-:W-:Y:S05]  /*1fe0*/  BSYNC B1 ;  /* 0x0000000000017941 */ /* 0x000fea0003800000 */
.L_x_11637:
        /* <DEDUP_REMOVED lines=11> */
.L_x_11641:
[----:B------:R-:W-:Y:S01]  /*20a0*/  IMAD.MOV.U32 R10, RZ, RZ, R5 ;  /* 0x000000ffff0a7224 */ /* 0x000fe200078e0005 */
[----:B------:R-:W-:Y:S01]  /*20b0*/  PRMT R25, R11, 0x7610, R25 ;  /* 0x000076100b197816 */ /* 0x000fe20000000019 */
[----:B------:R-:W-:Y:S01]  /*20c0*/  IMAD.MOV.U32 R18, RZ, RZ, R17 ;  /* 0x000000ffff127224 */ /* 0x000fe200078e0011 */
[----:B------:R-:W-:Y:S02]  /*20d0*/  PRMT R38, R39, 0x7610, R38 ;  /* 0x0000761027267816 */ /* 0x000fe40000000026 */
.L_x_11642:
[----:B------:R-:W-:Y:S05]  /*20e0*/  BSYNC B1 ;  /* 0x0000000000017941 */ /* 0x000fea0003800000 */
.L_x_11640:
        /* <DEDUP_REMOVED lines=11> */
.L_x_11644:
[----:B------:R-:W-:Y:S01]  /*21a0*/  IMAD.MOV.U32 R5, RZ, RZ, R10 ;  /* 0x000000ffff057224 */ /* 0x000fe200078e000a */
[----:B------:R-:W-:Y:S01]  /*21b0*/  PRMT R11, R25, 0x7610, R11 ;  /* 0x00007610190b7816 */ /* 0x000fe2000000000b */
[----:B------:R-:W-:Y:S01]  /*21c0*/  IMAD.MOV.U32 R17, RZ, RZ, R16 ;  /* 0x000000ffff117224 */ /* 0x000fe200078e0010 */
[----:B------:R-:W-:Y:S02]  /*21d0*/  PRMT R39, R37, 0x7610, R39 ;  /* 0x0000761025277816 */ /* 0x000fe40000000027 */
.L_x_11645:
[----:B------:R-:W-:Y:S05]  /*21e0*/  BSYNC B1 ;  /* 0x0000000000017941 */ /* 0x000fea0003800000 */
.L_x_11643:
        /* <DEDUP_REMOVED lines=11> */
.L_x_11647:
[----:B------:R-:W-:Y:S01]  /*22a0*/  IMAD.MOV.U32 R10, RZ, RZ, R5 ;  /* 0x000000ffff0a7224 */ /* 0x000fe200078e0005 */
[----:B------:R-:W-:Y:S01]  /*22b0*/  PRMT R11, R11, 0x5410, R11 ;  /* 0x000054100b0b7816 */ /* 0x000fe2000000000b */
[----:B------:R-:W-:Y:S01]  /*22c0*/  IMAD.MOV.U32 R16, RZ, RZ, R15 ;  /* 0x000000ffff107224 */ /* 0x000fe200078e000f */
[----:B------:R-:W-:Y:S02]  /*22d0*/  PRMT R37, R37, 0x7632, R37 ;  /* 0x0000763225257816 */ /* 0x000fe40000000025 */
.L_x_11648:
[----:B------:R-:W-:Y:S05]  /*22e0*/  BSYNC B1 ;  /* 0x0000000000017941 */ /* 0x000fea0003800000 */
.L_x_11646:
        /* <DEDUP_REMOVED lines=11> */
.L_x_11650:
[----:B------:R-:W-:Y:S01]  /*23a0*/  IMAD.MOV.U32 R5, RZ, RZ, R10 ;  /* 0x000000ffff057224 */ /* 0x000fe200078e000a */
[----:B------:R-:W-:Y:S01]  /*23b0*/  PRMT R25, R25, 0x7610, R11 ;  /* 0x0000761019197816 */ /* 0x000fe2000000000b */
[----:B------:R-:W-:Y:S01]  /*23c0*/  IMAD.MOV.U32 R15, RZ, RZ, R14 ;  /* 0x000000ffff0f7224 */ /* 0x000fe200078e000e */
[----:B------:R-:W-:Y:S02]  /*23d0*/  PRMT R37, R37, 0x5410, R36 ;  /* 0x0000541025257816 */ /* 0x000fe40000000024 */
.L_x_11651:
[----:B------:R-:W-:Y:S05]  /*23e0*/  BSYNC B1 ;  /* 0x0000000000017941 */ /* 0x000fea0003800000 */
.L_x_11649:
        /* <DEDUP_REMOVED lines=11> */
.L_x_11653:
[----:B------:R-:W-:Y:S01]  /*24a0*/  IMAD.MOV.U32 R10, RZ, RZ, R5 ;  /* 0x000000ffff0a7224 */ /* 0x000fe200078e0005 */
[----:B------:R-:W-:Y:S01]  /*24b0*/  PRMT R11, R11, 0x7610, R25 ;  /* 0x000076100b0b7816 */ /* 0x000fe20000000019 */
[----:B------:R-:W-:Y:S01]  /*24c0*/  IMAD.MOV.U32 R14, RZ, RZ, R13 ;  /* 0x000000ffff0e7224 */ /* 0x000fe200078e000d */
[----:B------:R-:W-:Y:S02]  /*24d0*/  PRMT R36, R36, 0x7632, R36 ;  /* 0x0000763224247816 */ /* 0x000fe40000000024 */
.L_x_11654:
[----:B------:R-:W-:Y:S05]  /*24e0*/  BSYNC B1 ;  /* 0x0000000000017941 */ /* 0x000fea0003800000 */
.L_x_11652:
        /* <DEDUP_REMOVED lines=11> */
.L_x_11656:
[----:B------:R-:W-:Y:S01]  /*25a0*/  IMAD.MOV.U32 R5, RZ, RZ, R10 ;  /* 0x000000ffff057224 */ /* 0x000fe200078e000a */
[----:B------:R-:W-:Y:S01]  /*25b0*/  PRMT R11, R11, 0x7632, R11 ;  /* 0x000076320b0b7816 */ /* 0x000fe2000000000b */
[----:B------:R-:W-:Y:S01]  /*25c0*/  IMAD.MOV.U32 R13, RZ, RZ, R12 ;  /* 0x000000ffff0d7224 */ /* 0x000fe200078e000c */
[----:B------:R-:W-:Y:S02]  /*25d0*/  PRMT R36, R36, 0x5410, R0 ;  /* 0x0000541024247816 */ /* 0x000fe40000000000 */
.L_x_11657:
[----:B------:R-:W-:Y:S05]  /*25e0*/  BSYNC B1 ;  /* 0x0000000000017941 */ /* 0x000fea0003800000 */
.L_x_11655:
        /* <DEDUP_REMOVED lines=11> */
.L_x_11659:
[----:B------:R-:W-:Y:S01]  /*26a0*/  IMAD.MOV.U32 R10, RZ, RZ, R5 ;  /* 0x000000ffff0a7224 */ /* 0x000fe200078e0005 */
[----:B------:R-:W-:Y:S01]  /*26b0*/  PRMT R11, R11, 0x5410, R11 ;  /* 0x000054100b0b7816 */ /* 0x000fe2000000000b */
[----:B------:R-:W-:Y:S01]  /*26c0*/  IMAD.MOV.U32 R12, RZ, RZ, R3 ;  /* 0x000000ffff0c7224 */ /* 0x000fe200078e0003 */
[----:B------:R-:W-:Y:S02]  /*26d0*/  PRMT R0, R31, 0x7632, R0 ;  /* 0x000076321f007816 */ /* 0x000fe40000000000 */
.L_x_11660:
[----:B------:R-:W-:Y:S05]  /*26e0*/  BSYNC B1 ;  /* 0x0000000000017941 */ /* 0x000fea0003800000 */
.L_x_11658:
        /* <DEDUP_REMOVED lines=11> */
.L_x_11662:
[----:B------:R-:W-:Y:S01]  /*27a0*/  IMAD.MOV.U32 R5, RZ, RZ, R10 ;  /* 0x000000ffff057224 */ /* 0x000fe200078e000a */
[----:B------:R-:W-:Y:S01]  /*27b0*/  PRMT R25, R25, 0x7610, R11 ;  /* 0x0000761019197816 */ /* 0x000fe2000000000b */
[----:B------:R-:W-:Y:S01]  /*27c0*/  IMAD.MOV.U32 R3, RZ, RZ, R2 ;  /* 0x000000ffff037224 */ /* 0x000fe200078e0002 */
[----:B------:R-:W-:Y:S02]  /*27d0*/  PRMT R31, R31, 0x7610, R0 ;  /* 0x000076101f1f7816 */ /* 0x000fe40000000000 */
.L_x_11663:
[----:B------:R-:W-:Y:S05]  /*27e0*/  BSYNC B1 ;  /* 0x0000000000017941 */ /* 0x000fea0003800000 */
.L_x_11661:
        /* <DEDUP_REMOVED lines=11> */
.L_x_11665:
[----:B------:R-:W-:Y:S01]  /*28a0*/  IMAD.MOV.U32 R10, RZ, RZ, R5 ;  /* 0x000000ffff0a7224 */ /* 0x000fe200078e0005 */
[----:B------:R-:W-:Y:S01]  /*28b0*/  PRMT R11, R11, 0x7610, R25 ;  /* 0x000076100b0b7816 */ /* 0x000fe20000000019 */
[----:B------:R-:W-:Y:S01]  /*28c0*/  IMAD.MOV.U32 R2, RZ, RZ, R23 ;  /* 0x000000ffff027224 */ /* 0x000fe200078e0017 */
[----:B------:R-:W-:Y:S02]  /*28d0*/  PRMT R0, R0, 0x5410, R30 ;  /* 0x0000541000007816 */ /* 0x000fe4000000001e */
.L_x_11666:
[----:B------:R-:W-:Y:S05]  /*28e0*/  BSYNC B1 ;  /* 0x0000000000017941 */ /* 0x000fea0003800000 */
.L_x_11664:
        /* <DEDUP_REMOVED lines=11> */
.L_x_11668:
[----:B------:R-:W-:Y:S01]  /*29a0*/  IMAD.MOV.U32 R5, RZ, RZ, R10 ;  /* 0x000000ffff057224 */ /* 0x000fe200078e000a */
[----:B------:R-:W-:Y:S01]  /*29b0*/  PRMT R11, R11, 0x7632, R11 ;  /* 0x000076320b0b7816 */ /* 0x000fe2000000000b */
[----:B------:R-:W-:Y:S01]  /*29c0*/  IMAD.MOV.U32 R23, RZ, RZ, R22 ;  /* 0x000000ffff177224 */ /* 0x000fe200078e0016 */
[----:B------:R-:W-:Y:S02]  /*29d0*/  PRMT R30, R30, 0x7632, R30 ;  /* 0x000076321e1e7816 */ /* 0x000fe4000000001e */
.L_x_11669:
[----:B------:R-:W-:Y:S05]  /*29e0*/  BSYNC B1 ;  /* 0x0000000000017941 */ /* 0x000fea0003800000 */
.L_x_11667:
        /* <DEDUP_REMOVED lines=11> */
.L_x_11671:
[----:B------:R-:W-:Y:S01]  /*2aa0*/  IMAD.MOV.U32 R10, RZ, RZ, R5 ;  /* 0x000000ffff0a7224 */ /* 0x000fe200078e0005 */
[----:B------:R-:W-:Y:S01]  /*2ab0*/  PRMT R11, R11, 0x5410, R11 ;  /* 0x000054100b0b7816 */ /* 0x000fe2000000000b */
[----:B------:R-:W-:Y:S01]  /*2ac0*/  IMAD.MOV.U32 R22, RZ, RZ, R29 ;  /* 0x000000ffff167224 */ /* 0x000fe200078e001d */
[----:B------:R-:W-:Y:S02]  /*2ad0*/  PRMT R30, R30, 0x5410, R31 ;  /* 0x000054101e1e7816 */ /* 0x000fe4000000001f */
.L_x_11672:
[----:B------:R-:W-:Y:S05]  /*2ae0*/  BSYNC B1 ;  /* 0x0000000000017941 */ /* 0x000fea0003800000 */
.L_x_11670:
        /* <DEDUP_REMOVED lines=11> */
.L_x_11674:
[----:B------:R-:W-:Y:S01]  /*2ba0*/  PRMT R11, R11, 0x7632, R11 ;  /* 0x000076320b0b7816 */ /* 0x000fe2000000000b */
[----:B------:R-:W-:Y:S01]  /*2bb0*/  IMAD.MOV.U32 R29, RZ, RZ, R28 ;  /* 0x000000ffff1d7224 */ /* 0x000fe200078e001c */
[----:B------:R-:W-:Y:S01]  /*2bc0*/  PRMT R31, R40, 0x7610, R31 ;  /* 0x00007610281f7816 */ /* 0x000fe2000000001f */
[----:B------:R-:W-:Y:S01]  /*2bd0*/  IMAD.MOV.U32 R5, RZ, RZ, R10 ;  /* 0x000000ffff057224 */ /* 0x000fe200078e000a */
[----:B------:R-:W-:Y:S01]  /*2be0*/  PRMT R40, R11, 0x7632, R40 ;  /* 0x000076320b287816 */ /* 0x000fe20000000028 */
[----:B------:R-:W-:Y:S02]  /*2bf0*/  IMAD.MOV.U32 R28, RZ, RZ, R10 ;  /* 0x000000ffff1c7224 */ /* 0x000fe400078e000a */
.L_x_11675:
[----:B------:R-:W-:Y:S05]  /*2c00*/  BSYNC B1 ;  /* 0x0000000000017941 */ /* 0x000fea0003800000 */
.L_x_11673:
[----:B------:R-:W-:Y:S02]  /*2c10*/  IADD3 R8, R8, 0x4, RZ ;  /* 0x0000000408087810 */ /* 0x000fe40007ffe0ff */
[----:B------:R-:W-:Y:S01]  /*2c20*/  IADD3 R4, R4, 0x2, RZ ;  /* 0x0000000204047810 */ /* 0x000fe20007ffe0ff */
[----:B------:R-:W-:Y:S01]  /*2c30*/  @!P1 CALL.REL.NOINC `(.L_x_11676) ;  /* 0x0000001000009944 */ /* 0x000fe20003c00000 */
[----:B------:R-:W-:Y:S05]  /*2c40*/  BRA `(.L_x_11677) ;  /* 0xfffff01000007947 */ /* 0x000fea000383ffff */
.L_x_11676:
[----:B------:R-:W-:Y:S01]  /*2c50*/  FADD.FTZ R24, R7, R24 ;  /* 0x0000001807187221 */ /* 0x000fe20000010000 */
[----:B------:R-:W-:Y:S01]  /*2c60*/  PRMT R40, R11, 0x7610, R40 ;  /* 0x000076100b287816 */ /* 0x000fe20000000028 */
[----:B------:R-:W-:-:S02]  /*2c70*/  IMAD.MOV.U32 R25, RZ, RZ, R6 ;  /* 0x000000ffff197224 */ /* 0x000fc400078e0006 */
[----:B------:R-:W-:Y:S02]  /*2c80*/  IMAD.MOV.U32 R28, RZ, RZ, R5 ;  /* 0x000000ffff1c7224 */ /* 0x000fe400078e0005 */
.L_x_11630:
[----:B------:R-:W-:Y:S05]  /*2c90*/  BSYNC B0 ;  /* 0x0000000000007941 */ /* 0x000fea0003800000 */
.L_x_11629:
        /* <DEDUP_REMOVED lines=10> */
[----:B------:R-:W-:Y:S04]  /*2d40*/  SHFL.DOWN PT, R6, R2, 0x2, 0x1f ;  /* 0x08401f0002067f89 */ /* 0x000fe800000e0000 */
[----:B------:R-:W0:Y:S04]  /*2d50*/  SHFL.DOWN PT, R7, R3, 0x2, 0x1f ;  /* 0x08401f0003077f89 */ /* 0x000e2800000e0000 */
[----:B-1----:R1:W-:Y:S04]  /*2d60*/  STL.64 [R1+0x10], R4 ;  /* 0x0000100401007387 */ /* 0x0023e80000100a00 */
[----:B------:R-:W3:Y:S04]  /*2d70*/  SHFL.DOWN PT, R11, R15, 0x2, 0x1f ;  /* 0x08401f000f0b7f89 */ /* 0x000ee800000e0000 */
[----:B--2---:R-:W-:Y:S01]  /*2d80*/  STL.64 [R1+0x20], R8 ;  /* 0x0000200801007387 */ /* 0x004fe20000100a00 */
[----:B-1----:R-:W-:-:S03]  /*2d90*/  PRMT R5, R40, 0x5410, R31 ;  /* 0x0000541028057816 */ /* 0x002fc6000000001f */
[----:B------:R-:W-:Y:S01]  /*2da0*/  SHFL.DOWN PT, R32, R16, 0x2, 0x1f ;  /* 0x08401f0010207f89 */ /* 0x000fe200000e0000 */
[----:B------:R-:W-:-:S03]  /*2db0*/  PRMT R4, R30, 0x5432, R30 ;  /* 0x000054321e047816 */ /* 0x000fc6000000001e */
[----:B------:R1:W-:Y:S04]  /*2dc0*/  SHFL.DOWN PT, R26, R5, 0x2, 0x1f ;  /* 0x08401f00051a7f89 */ /* 0x0003e800000e0000 */
[----:B------:R2:W4:Y:S01]  /*2dd0*/  SHFL.DOWN PT, R27, R4, 0x2, 0x1f ;  /* 0x08401f00041b7f89 */ /* 0x00052200000e0000 */
[----:B-1----:R-:W-:-:S03]  /*2de0*/  PRMT R5, R0, 0x7610, R36 ;  /* 0x0000761000057816 */ /* 0x002fc60000000024 */
[----:B0-----:R0:W-:Y:S01]  /*2df0*/  STL.64 [R1+0x18], R6 ;  /* 0x0000180601007387 */ /* 0x0011e20000100a00 */
[----:B--2---:R-:W-:-:S03]  /*2e00*/  PRMT R4, R36, 0x7610, R37 ;  /* 0x0000761024047816 */ /* 0x004fc60000000025 */
[----:B------:R1:W-:Y:S04]  /*2e10*/  SHFL.DOWN PT, R7, R5, 0x2, 0x1f ;  /* 0x08401f0005077f89 */ /* 0x0003e800000e0000 */
[----:B------:R2:W-:Y:S01]  /*2e20*/  SHFL.DOWN PT, R34, R4, 0x2, 0x1f ;  /* 0x08401f0004227f89 */ /* 0x0005e200000e0000 */
[----:B0-----:R-:W-:-:S03]  /*2e30*/  PRMT R6, R0, 0x7632, R31 ;  /* 0x0000763200067816 */ /* 0x001fc6000000001f */
[----:B---3--:R-:W-:Y:S01]  /*2e40*/  STL.64 [R1+0x28], R10 ;  /* 0x0000280a01007387 */ /* 0x008fe20000100a00 */
[C-C-:B-1----:R-:W-:Y:S02]  /*2e50*/  PRMT R5, R38.reuse, 0x7610, R39.reuse ;  /* 0x0000761026057816 */ /* 0x142fe40000000027 */
[----:B--2---:R-:W-:Y:S01]  /*2e60*/  PRMT R4, R37, 0x5410, R39 ;  /* 0x0000541025047816 */ /* 0x004fe20000000027 */
[----:B------:R-:W0:Y:S04]  /*2e70*/  SHFL.DOWN PT, R33, R17, 0x2, 0x1f ;  /* 0x08401f0011217f89 */ /* 0x000e2800000e0000 */
[----:B------:R1:W-:Y:S04]  /*2e80*/  SHFL.DOWN PT, R35, R4, 0x2, 0x1f ;  /* 0x08401f0004237f89 */ /* 0x0003e800000e0000 */
[----:B----4-:R-:W-:Y:S01]  /*2e90*/  STL.64 [R1+0x48], R26 ;  /* 0x0000481a01007387 */ /* 0x010fe20000100a00 */
[----:B-1----:R-:W-:-:S03]  /*2ea0*/  PRMT R4, R38, 0x7632, R40 ;  /* 0x0000763226047816 */ /* 0x002fc60000000028 */
        /* <DEDUP_REMOVED lines=9> */
[----:B0-----:R0:W-:Y:S04]  /*2f40*/  STL.64 [R1+0x30], R32 ;  /* 0x0000302001007387 */ /* 0x0011e80000100a00 */
[----:B-1----:R0:W-:Y:S04]  /*2f50*/  STL.64 [R1+0x38], R8 ;  /* 0x0000380801007387 */ /* 0x0021e80000100a00 */
[----:B------:R0:W-:Y:S04]  /*2f60*/  STL.64 [R1+0x50], R6 ;  /* 0x0000500601007387 */ /* 0x0001e80000100a00 */
[----:B------:R0:W-:Y:S04]  /*2f70*/  STL.64 [R1+0x58], R34 ;  /* 0x0000582201007387 */ /* 0x0001e80000100a00 */
[----:B--2---:R0:W-:Y:S04]  /*2f80*/  STL.64 [R1+0x40], R10 ;  /* 0x0000400a01007387 */ /* 0x0041e80000100a00 */
[----:B------:R0:W-:Y:S04]  /*2f90*/  STL.64 [R1+0x60], R26 ;  /* 0x0000601a01007387 */ /* 0x0001e80000100a00 */
[----:B---3--:R0:W-:Y:S01]  /*2fa0*/  STL.64 [R1], R4 ;  /* 0x0000000401007387 */ /* 0x0081e20000100a00 */
[----:B------:R-:W-:Y:S05]  /*2fb0*/  @P0 BRA `(.L_x_11679) ;  /* 0x000010f000000947 */ /* 0x000fea0003800000 */
[----:B------:R-:W-:-:S04]  /*2fc0*/  FSETP.GT.FTZ.AND P0, PT, R25, R4, PT ;  /* 0x000000041900720b */ /* 0x000fc80003f14000 */
[----:B0-----:R-:W-:Y:S02]  /*2fd0*/  FSEL R6, R25, R4, P0 ;  /* 0x0000000419067208 */ /* 0x001fe40000000000 */
        /* <DEDUP_REMOVED lines=10> */
.L_x_11726:
        /* <DEDUP_REMOVED lines=20> */
.L_x_11681:
[----:B------:R-:W-:Y:S01]  /*31c0*/  IMAD.MOV.U32 R5, RZ, RZ, R21 ;  /* 0x000000ffff057224 */ /* 0x000fe200078e0015 */
[C---:B------:R-:W-:Y:S01]  /*31d0*/  PRMT R11, R40.reuse, 0x7632, R11 ;  /* 0x00007632280b7816 */ /* 0x040fe2000000000b */
[----:B------:R-:W-:Y:S01]  /*31e0*/  IMAD.MOV.U32 R21, RZ, RZ, R20 ;  /* 0x000000ffff157224 */ /* 0x000fe200078e0014 */
[----:B------:R-:W-:Y:S02]  /*31f0*/  PRMT R40, R40, 0x7610, R38 ;  /* 0x0000761028287816 */ /* 0x000fe40000000026 */
.L_x_11682:
[----:B------:R-:W-:Y:S05]  /*3200*/  BSYNC B1 ;  /* 0x0000000000017941 */ /* 0x000fea0003800000 */
.L_x_11680:
        /* <DEDUP_REMOVED lines=11> */
.L_x_11684:
[----:B------:R-:W-:Y:S01]  /*32c0*/  IMAD.MOV.U32 R10, RZ, RZ, R5 ;  /* 0x000000ffff0a7224 */ /* 0x000fe200078e0005 */
[----:B------:R-:W-:Y:S01]  /*32d0*/  PRMT R11, R11, 0x5410, R11 ;  /* 0x000054100b0b7816 */ /* 0x000fe2000000000b */
[----:B------:R-:W-:Y:S01]  /*32e0*/  IMAD.MOV.U32 R20, RZ, RZ, R19 ;  /* 0x000000ffff147224 */ /* 0x000fe200078e0013 */
[----:B------:R-:W-:Y:S02]  /*32f0*/  PRMT R38, R38, 0x7610, R39 ;  /* 0x0000761026267816 */ /* 0x000fe40000000027 */
.L_x_11685:
[----:B------:R-:W-:Y:S05]  /*3300*/  BSYNC B1 ;  /* 0x0000000000017941 */ /* 0x000fea0003800000 */
.L_x_11683:
        /* <DEDUP_REMOVED lines=11> */
.L_x_11687:
[----:B------:R-:W-:Y:S01]  /*33c0*/  IMAD.MOV.U32 R5, RZ, RZ, R10 ;  /* 0x000000ffff057224 */ /* 0x000fe200078e000a */
[----:B------:R-:W-:Y:S01]  /*33d0*/  PRMT R11, R11, 0x7632, R11 ;  /* 0x000076320b0b7816 */ /* 0x000fe2000000000b */
[----:B------:R-:W-:Y:S01]  /*33e0*/  IMAD.MOV.U32 R19, RZ, RZ, R18 ;  /* 0x000000ffff137224 */ /* 0x000fe200078e0012 */
[----:B------:R-:W-:Y:S02]  /*33f0*/  PRMT R39, R39, 0x5410, R38 ;  /* 0x0000541027277816 */ /* 0x000fe40000000026 */
.L_x_11688:
[----:B------:R-:W-:Y:S05]  /*3400*/  BSYNC B1 ;  /* 0x0000000000017941 */ /* 0x000fea0003800000 */
.L_x_11686:
        /* <DEDUP_REMOVED lines=11> */
.L_x_11690:
[----:B------:R-:W-:Y:S01]  /*34c0*/  IMAD.MOV.U32 R10, RZ, RZ, R5 ;  /* 0x000000ffff0a7224 */ /* 0x000fe200078e0005 */
[----:B------:R-:W-:Y:S01]  /*34d0*/  PRMT R25, R11, 0x7610, R25 ;  /* 0x000076100b197816 */ /* 0x000fe20000000019 */
[----:B------:R-:W-:Y:S01]  /*34e0*/  IMAD.MOV.U32 R18, RZ, RZ, R17 ;  /* 0x000000ffff127224 */ /* 0x000fe200078e0011 */
[----:B------:R-:W-:Y:S02]  /*34f0*/  PRMT R38, R39, 0x7610, R38 ;  /* 0x0000761027267816 */ /* 0x000fe40000000026 */
.L_x_11691:
[----:B------:R-:W-:Y:S05]  /*3500*/  BSYNC B1 ;  /* 0x0000000000017941 */ /* 0x000fea0003800000 */
.L_x_11689:
        /* <DEDUP_REMOVED lines=11> */
.L_x_11693:
[----:B------:R-:W-:Y:S01]  /*35c0*/  IMAD.MOV.U32 R5, RZ, RZ, R10 ;  /* 0x000000ffff057224 */ /* 0x000fe200078e000a */
[----:B------:R-:W-:Y:S01]  /*35d0*/  PRMT R11, R25, 0x7610, R11 ;  /* 0x00007610190b7816 */ /* 0x000fe2000000000b */
[----:B------:R-:W-:Y:S01]  /*35e0*/  IMAD.MOV.U32 R17, RZ, RZ, R16 ;  /* 0x000000ffff117224 */ /* 0x000fe200078e0010 */
[----:B------:R-:W-:Y:S02]  /*35f0*/  PRMT R39, R37, 0x7610, R39 ;  /* 0x0000761025277816 */ /* 0x000fe40000000027 */
.L_x_11694:
[----:B------:R-:W-:Y:S05]  /*3600*/  BSYNC B1 ;  /* 0x0000000000017941 */ /* 0x000fea0003800000 */
.L_x_11692:
        /* <DEDUP_REMOVED lines=11> */
.L_x_11696:
[----:B------:R-:W-:Y:S01]  /*36c0*/  IMAD.MOV.U32 R10, RZ, RZ, R5 ;  /* 0x000000ffff0a7224 */ /* 0x000fe200078e0005 */
[----:B------:R-:W-:Y:S01]  /*36d0*/  PRMT R11, R11, 0x5410, R11 ;  /* 0x000054100b0b7816 */ /* 0x000fe2000000000b */
[----:B------:R-:W-:Y:S01]  /*36e0*/  IMAD.MOV.U32 R16, RZ, RZ, R15 ;  /* 0x000000ffff107224 */ /* 0x000fe200078e000f */
[----:B------:R-:W-:Y:S02]  /*36f0*/  PRMT R37, R37, 0x7632, R37 ;  /* 0x0000763225257816 */ /* 0x000fe40000000025 */
.L_x_11697:
[----:B------:R-:W-:Y:S05]  /*3700*/  BSYNC B1 ;  /* 0x0000000000017941 */ /* 0x000fea0003800000 */
.L_x_11695:
        /* <DEDUP_REMOVED lines=11> */
.L_x_11699:
[----:B------:R-:W-:Y:S01]  /*37c0*/  IMAD.MOV.U32 R5, RZ, RZ, R10 ;  /* 0x000000ffff057224 */ /* 0x000fe200078e000a */
[----:B------:R-:W-:Y:S01]  /*37d0*/  PRMT R25, R25, 0x7610, R11 ;  /* 0x0000761019197816 */ /* 0x000fe2000000000b */
[----:B------:R-:W-:Y:S01]  /*37e0*/  IMAD.MOV.U32 R15, RZ, RZ, R14 ;  /* 0x000000ffff0f7224 */ /* 0x000fe200078e000e */
[----:B------:R-:W-:Y:S02]  /*37f0*/  PRMT R37, R37, 0x5410, R36 ;  /* 0x0000541025257816 */ /* 0x000fe40000000024 */
.L_x_11700:
[----:B------:R-:W-:Y:S05]  /*3800*/  BSYNC B1 ;  /* 0x0000000000017941 */ /* 0x000fea0003800000 */
.L_x_11698:
        /* <DEDUP_REMOVED lines=11> */
.L_x_11702:
[----:B------:R-:W-:Y:S01]  /*38c0*/  IMAD.MOV.U32 R10, RZ, RZ, R5 ;  /* 0x000000ffff0a7224 */ /* 0x000fe200078e0005 */
[----:B------:R-:W-:Y:S01]  /*38d0*/  PRMT R11, R11, 0x7610, R25 ;  /* 0x000076100b0b7816 */ /* 0x000fe20000000019 */
[----:B------:R-:W-:Y:S01]  /*38e0*/  IMAD.MOV.U32 R14, RZ, RZ, R13 ;  /* 0x000000ffff0e7224 */ /* 0x000fe200078e000d */
[----:B------:R-:W-:Y:S02]  /*38f0*/  PRMT R36, R36, 0x7632, R36 ;  /* 0x0000763224247816 */ /* 0x000fe40000000024 */
.L_x_11703:
[----:B------:R-:W-:Y:S05]  /*3900*/  BSYNC B1 ;  /* 0x0000000000017941 */ /* 0x000fea0003800000 */
.L_x_11701:
        /* <DEDUP_REMOVED lines=11> */
.L_x_11705:
[----:B------:R-:W-:Y:S01]  /*39c0*/  IMAD.MOV.U32 R5, RZ, RZ, R10 ;  /* 0x000000ffff057224 */ /* 0x000fe200078e000a */
[----:B------:R-:W-:Y:S01]  /*39d0*/  PRMT R11, R11, 0x7632, R11 ;  /* 0x000076320b0b7816 */ /* 0x000fe2000000000b */
[----:B------:R-:W-:Y:S01]  /*39e0*/  IMAD.MOV.U32 R13, RZ, RZ, R12 ;  /* 0x000000ffff0d7224 */ /* 0x000fe200078e000c */
[----:B------:R-:W-:Y:S02]  /*39f0*/  PRMT R36, R36, 0x5410, R0 ;  /* 0x0000541024247816 */ /* 0x000fe40000000000 */
.L_x_11706:
[----:B------:R-:W-:Y:S05]  /*3a00*/  BSYNC B1 ;  /* 0x0000000000017941 */ /* 0x000fea0003800000 */
.L_x_11704:
        /* <DEDUP_REMOVED lines=11> */
.L_x_11708:
[----:B------:R-:W-:Y:S01]  /*3ac0*/  IMAD.MOV.U32 R10, RZ, RZ, R5 ;  /* 0x000000ffff0a7224 */ /* 0x000fe200078e0005 */
[----:B------:R-:W-:Y:S01]  /*3ad0*/  PRMT R11, R11, 0x5410, R11 ;  /* 0x000054100b0b7816 */ /* 0x000fe2000000000b */
[----:B------:R-:W-:Y:S01]  /*3ae0*/  IMAD.MOV.U32 R12, RZ, RZ, R3 ;  /* 0x000000ffff0c7224 */ /* 0x000fe200078e0003 */
[----:B------:R-:W-:Y:S02]  /*3af0*/  PRMT R0, R31, 0x7632, R0 ;  /* 0x000076321f007816 */ /* 0x000fe40000000000 */
.L_x_11709:
[----:B------:R-:W-:Y:S05]  /*3b00*/  BSYNC B1 ;  /* 0x0000000000017941 */ /* 0x000fea0003800000 */
.L_x_11707:
        /* <DEDUP_REMOVED lines=11> */
.L_x_11711:
[----:B------:R-:W-:Y:S01]  /*3bc0*/  IMAD.MOV.U32 R5, RZ, RZ, R10 ;  /* 0x000000ffff057224 */ /* 0x000fe200078e000a */
[----:B------:R-:W-:Y:S01]  /*3bd0*/  PRMT R25, R25, 0x7610, R11 ;  /* 0x0000761019197816 */ /* 0x000fe2000000000b */
[----:B------:R-:W-:Y:S01]  /*3be0*/  IMAD.MOV.U32 R3, RZ, RZ, R2 ;  /* 0x000000ffff037224 */ /* 0x000fe200078e0002 */
[----:B------:R-:W-:Y:S02]  /*3bf0*/  PRMT R31, R31, 0x7610, R0 ;  /* 0x000076101f1f7816 */ /* 0x000fe40000000000 */
.L_x_11712:
[----:B------:R-:W-:Y:S05]  /*3c00*/  BSYNC B1 ;  /* 0x0000000000017941 */ /* 0x000fea0003800000 */
.L_x_11710:
        /* <DEDUP_REMOVED lines=11> */
.L_x_11714:
[----:B------:R-:W-:Y:S01]  /*3cc0*/  IMAD.MOV.U32 R10, RZ, RZ, R5 ;  /* 0x000000ffff0a7224 */ /* 0x000fe200078e0005 */
[----:B------:R-:W-:Y:S01]  /*3cd0*/  PRMT R11, R11, 0x7610, R25 ;  /* 0x000076100b0b7816 */ /* 0x000fe20000000019 */
[----:B------:R-:W-:Y:S01]  /*3ce0*/  IMAD.MOV.U32 R2, RZ, RZ, R23 ;  /* 0x000000ffff027224 */ /* 0x000fe200078e0017 */
[----:B------:R-:W-:Y:S02]  /*3cf0*/  PRMT R0, R0, 0x5410, R30 ;  /* 0x0000541000007816 */ /* 0x000fe4000000001e */
.L_x_11715:
[----:B------:R-:W-:Y:S05]  /*3d00*/  BSYNC B1 ;  /* 0x0000000000017941 */ /* 0x000fea0003800000 */
.L_x_11713:
        /* <DEDUP_REMOVED lines=11> */
.L_x_11717:
[----:B------:R-:W-:Y:S01]  /*3dc0*/  IMAD.MOV.U32 R5, RZ, RZ, R10 ;  /* 0x000000ffff057224 */ /* 0x000fe200078e000a */
[----:B------:R-:W-:Y:S01]  /*3dd0*/  PRMT R11, R11, 0x7632, R11 ;  /* 0x000076320b0b7816 */ /* 0x000fe2000000000b */
[----:B------:R-:W-:Y:S01]  /*3de0*/  IMAD.MOV.U32 R23, RZ, RZ, R22 ;  /* 0x000000ffff177224 */ /* 0x000fe200078e0016 */
[----:B------:R-:W-:Y:S02]  /*3df0*/  PRMT R30, R30, 0x7632, R30 ;  /* 0x000076321e1e7816 */ /* 0x000fe4000000001e */
.L_x_11718:
[----:B------:R-:W-:Y:S05]  /*3e00*/  BSYNC B1 ;  /* 0x0000000000017941 */ /* 0x000fea0003800000 */
.L_x_11716:
        /* <DEDUP_REMOVED lines=11> */
.L_x_11720:
[----:B------:R-:W-:Y:S01]  /*3ec0*/  IMAD.MOV.U32 R10, RZ, RZ, R5 ;  /* 0x000000ffff0a7224 */ /* 0x000fe200078e0005 */
[----:B------:R-:W-:Y:S01]  /*3ed0*/  PRMT R11, R11, 0x5410, R11 ;  /* 0x000054100b0b7816 */ /* 0x000fe2000000000b */
[----:B------:R-:W-:Y:S01]  /*3ee0*/  IMAD.MOV.U32 R22, RZ, RZ, R29 ;  /* 0x000000ffff167224 */ /* 0x000fe200078e001d */
[----:B------:R-:W-:Y:S02]  /*3ef0*/  PRMT R30, R30, 0x5410, R31 ;  /* 0x000054101e1e7816 */ /* 0x000fe4000000001f */
.L_x_11721:
[----:B------:R-:W-:Y:S05]  /*3f00*/  BSYNC B1 ;  /* 0x0000000000017941 */ /* 0x000fea0003800000 */
.L_x_11719:
        /* <DEDUP_REMOVED lines=11> */
.L_x_11723:
[----:B------:R-:W-:Y:S01]  /*3fc0*/  PRMT R11, R11, 0x7632, R11 ;  /* 0x000076320b0b7816 */ /* 0x000fe2000000000b */
[----:B------:R-:W-:Y:S01]  /*3fd0*/  IMAD.MOV.U32 R29, RZ, RZ, R28 ;  /* 0x000000ffff1d7224 */ /* 0x000fe200078e001c */
[----:B------:R-:W-:Y:S01]  /*3fe0*/  PRMT R31, R40, 0x7610, R31 ;  /* 0x00007610281f7816 */ /* 0x000fe2000000001f */
[----:B------:R-:W-:Y:S01]  /*3ff0*/  IMAD.MOV.U32 R5, RZ, RZ, R10 ;  /* 0x000000ffff057224 */ /* 0x000fe200078e000a */
[----:B------:R-:W-:Y:S01]  /*4000*/  PRMT R40, R11, 0x7632, R40 ;  /* 0x000076320b287816 */ /* 0x000fe20000000028 */
[----:B------:R-:W-:Y:S02]  /*4010*/  IMAD.MOV.U32 R28, RZ, RZ, R10 ;  /* 0x000000ffff1c7224 */ /* 0x000fe400078e000a */
.L_x_11724:
[----:B------:R-:W-:Y:S05]  /*4020*/  BSYNC B1 ;  /* 0x0000000000017941 */ /* 0x000fea0003800000 */
.L_x_11722:
[----:B------:R-:W-:Y:S02]  /*4030*/  IADD3 R8, R8, 0x4, RZ ;  /* 0x0000000408087810 */ /* 0x000fe40007ffe0ff */
[----:B------:R-:W-:Y:S01]  /*4040*/  IADD3 R4, R4, 0x2, RZ ;  /* 0x0000000204047810 */ /* 0x000fe20007ffe0ff */
[----:B------:R-:W-:Y:S01]  /*4050*/  @!P1 CALL.REL.NOINC `(.L_x_11725) ;  /* 0x0000001000009944 */ /* 0x000fe20003c00000 */
[----:B------:R-:W-:Y:S05]  /*4060*/  BRA `(.L_x_11726) ;  /* 0xfffff01000007947 */ /* 0x000fea000383ffff */
.L_x_11725:
[----:B------:R-:W-:Y:S01]  /*4070*/  FADD.FTZ R24, R7, R24 ;  /* 0x0000001807187221 */ /* 0x000fe20000010000 */
[----:B------:R-:W-:Y:S01]  /*4080*/  PRMT R40, R11, 0x7610, R40 ;  /* 0x000076100b287816 */ /* 0x000fe20000000028 */
[----:B------:R-:W-:-:S02]  /*4090*/  IMAD.MOV.U32 R25, RZ, RZ, R6 ;  /* 0x000000ffff197224 */ /* 0x000fc400078e0006 */
[----:B------:R-:W-:Y:S02]  /*40a0*/  IMAD.MOV.U32 R28, RZ, RZ, R5 ;  /* 0x000000ffff1c7224 */ /* 0x000fe400078e0005 */
.L_x_11679:
[----:B------:R-:W-:Y:S05]  /*40b0*/  BSYNC B0 ;  /* 0x0000000000007941 */ /* 0x000fea0003800000 */
.L_x_11678:
        /* <DEDUP_REMOVED lines=62> */
.L_x_11775:
        /* <DEDUP_REMOVED lines=20> */
.L_x_11730:
[----:B------:R-:W-:Y:S01]  /*45e0*/  IMAD.MOV.U32 R5, RZ, RZ, R21 ;  /* 0x000000ffff057224 */ /* 0x000fe200078e0015 */
[C---:B------:R-:W-:Y:S01]  /*45f0*/  PRMT R11, R40.reuse, 0x7632, R11 ;  /* 0x00007632280b7816 */ /* 0x040fe2000000000b */
[----:B------:R-:W-:Y:S01]  /*4600*/  IMAD.MOV.U32 R21, RZ, RZ, R20 ;  /* 0x000000ffff157224 */ /* 0x000fe200078e0014 */
[----:B------:R-:W-:Y:S02]  /*4610*/  PRMT R40, R40, 0x7610, R38 ;  /* 0x0000761028287816 */ /* 0x000fe40000000026 */
.L_x_11731:
[----:B------:R-:W-:Y:S05]  /*4620*/  BSYNC B1 ;  /* 0x0000000000017941 */ /* 0x000fea0003800000 */
.L_x_11729:
        /* <DEDUP_REMOVED lines=11> */
.L_x_11733:
[----:B------:R-:W-:Y:S01]  /*46e0*/  IMAD.MOV.U32 R10, RZ, RZ, R5 ;  /* 0x000000ffff0a7224 */ /* 0x000fe200078e0005 */
[----:B------:R-:W-:Y:S01]  /*46f0*/  PRMT R11, R11, 0x5410, R11 ;  /* 0x000054100b0b7816 */ /* 0x000fe2000000000b */
[----:B------:R-:W-:Y:S01]  /*4700*/  IMAD.MOV.U32 R20, RZ, RZ, R19 ;  /* 0x000000ffff147224 */ /* 0x000fe200078e0013 */
[----:B------:R-:W-:Y:S02]  /*4710*/  PRMT R38, R38, 0x7610, R39 ;  /* 0x0000761026267816 */ /* 0x000fe40000000027 */
.L_x_11734:
[----:B------:R-:W-:Y:S05]  /*4720*/  BSYNC B1 ;  /* 0x0000000000017941 */ /* 0x000fea0003800000 */
.L_x_11732:
        /* <DEDUP_REMOVED lines=11> */
.L_x_11736:
[----:B------:R-:W-:Y:S01]  /*47e0*/  IMAD.MOV.U32 R5, RZ, RZ, R10 ;  /* 0x000000ffff057224 */ /* 0x000fe200078e000a */
[----:B------:R-:W-:Y:S01]  /*47f0*/  PRMT R11, R11, 0x7632, R11 ;  /* 0x000076320b0b7816 */ /* 0x000fe2000000000b */
[----:B------:R-:W-:Y:S01]  /*4800*/  IMAD.MOV.U32 R19, RZ, RZ, R18 ;  /* 0x000000ffff137224 */ /* 0x000fe200078e0012 */
[----:B------:R-:W-:Y:S02]  /*4810*/  PRMT R39, R39, 0x5410, R38 ;  /* 0x0000541027277816 */ /* 0x000fe40000000026 */
.L_x_11737:
[----:B------:R-:W-:Y:S05]  /*4820*/  BSYNC B1 ;  /* 0x0000000000017941 */ /* 0x000fea0003800000 */
.L_x_11735:
        /* <DEDUP_REMOVED lines=11> */
.L_x_11739:
[----:B------:R-:W-:Y:S01]  /*48e0*/  IMAD.MOV.U32 R10, RZ, RZ, R5 ;  /* 0x000000ffff0a7224 */ /* 0x000fe200078e0005 */
[----:B------:R-:W-:Y:S01]  /*48f0*/  PRMT R25, R11, 0x7610, R25 ;  /* 0x000076100b197816 */ /* 0x000fe20000000019 */
[----:B------:R-:W-:Y:S01]  /*4900*/  IMAD.MOV.U32 R18, RZ, RZ, R17 ;  /* 0x000000ffff127224 */ /* 0x000fe200078e0011 */
[----:B------:R-:W-:Y:S02]  /*4910*/  PRMT R38, R39, 0x7610, R38 ;  /* 0x0000761027267816 */ /* 0x000fe40000000026 */
.L_x_11740:
[----:B------:R-:W-:Y:S05]  /*4920*/  BSYNC B1 ;  /* 0x0000000000017941 */ /* 0x000fea0003800000 */
.L_x_11738:
        /* <DEDUP_REMOVED lines=11> */
.L_x_11742:
[----:B------:R-:W-:Y:S01]  /*49e0*/  IMAD.MOV.U32 R5, RZ, RZ, R10 ;  /* 0x000000ffff057224 */ /* 0x000fe200078e000a */
[----:B------:R-:W-:Y:S01]  /*49f0*/  PRMT R11, R25, 0x7610, R11 ;  /* 0x00007610190b7816 */ /* 0x000fe2000000000b */
[----:B------:R-:W-:Y:S01]  /*4a00*/  IMAD.MOV.U32 R17, RZ, RZ, R16 ;  /* 0x000000ffff117224 */ /* 0x000fe200078e0010 */
[----:B------:R-:W-:Y:S02]  /*4a10*/  PRMT R39, R37, 0x7610, R39 ;  /* 0x0000761025277816 */ /* 0x000fe40000000027 */
.L_x_11743:
[----:B------:R-:W-:Y:S05]  /*4a20*/  BSYNC B1 ;  /* 0x0000000000017941 */ /* 0x000fea0003800000 */
.L_x_11741:
        /* <DEDUP_REMOVED lines=11> */
.L_x_11745:
[----:B------:R-:W-:Y:S01]  /*4ae0*/  IMAD.MOV.U32 R10, RZ, RZ, R5 ;  /* 0x000000ffff0a7224 */ /* 0x000fe200078e0005 */
[----:B------:R-:W-:Y:S01]  /*4af0*/  PRMT R11, R11, 0x5410, R11 ;  /* 0x000054100b0b7816 */ /* 0x000fe2000000000b */
[----:B------:R-:W-:Y:S01]  /*4b00*/  IMAD.MOV.U32 R16, RZ, RZ, R15 ;  /* 0x000000ffff107224 */ /* 0x000fe200078e000f */
[----:B------:R-:W-:Y:S02]  /*4b10*/  PRMT R37, R37, 0x7632, R37 ;  /* 0x0000763225257816 */ /* 0x000fe40000000025 */
.L_x_11746:
[----:B------:R-:W-:Y:S05]  /*4b20*/  BSYNC B1 ;  /* 0x0000000000017941 */ /* 0x000fea0003800000 */
.L_x_11744:
        /* <DEDUP_REMOVED lines=11> */
.L_x_11748:
[----:B------:R-:W-:Y:S01]  /*4be0*/  IMAD.MOV.U32 R5, RZ, RZ, R10 ;  /* 0x000000ffff057224 */ /* 0x000fe200078e000a */
[----:B------:R-:W-:Y:S01]  /*4bf0*/  PRMT R25, R25, 0x7610, R11 ;  /* 0x0000761019197816 */ /* 0x000fe2000000000b */
[----:B------:R-:W-:Y:S01]  /*4c00*/  IMAD.MOV.U32 R15, RZ, RZ, R14 ;  /* 0x000000ffff0f7224 */ /* 0x000fe200078e000e */
[----:B------:R-:W-:Y:S02]  /*4c10*/  PRMT R37, R37, 0x5410, R36 ;  /* 0x0000541025257816 */ /* 0x000fe40000000024 */
.L_x_11749:
[----:B------:R-:W-:Y:S05]  /*4c20*/  BSYNC B1 ;  /* 0x0000000000017941 */ /* 0x000fea0003800000 */
.L_x_11747:
        /* <DEDUP_REMOVED lines=11> */
.L_x_11751:
[----:B------:R-:W-:Y:S01]  /*4ce0*/  IMAD.MOV.U32 R10, RZ, RZ, R5 ;  /* 0x000000ffff0a7224 */ /* 0x000fe200078e0005 */
[----:B------:R-:W-:Y:S01]  /*4cf0*/  PRMT R11, R11, 0x7610, R25 ;  /* 0x000076100b0b7816 */ /* 0x000fe20000000019 */
[----:B------:R-:W-:Y:S01]  /*4d00*/  IMAD.MOV.U32 R14, RZ, RZ, R13 ;  /* 0x000000ffff0e7224 */ /* 0x000fe200078e000d */
[----:B------:R-:W-:Y:S02]  /*4d10*/  PRMT R36, R36, 0x7632, R36 ;  /* 0x0000763224247816 */ /* 0x000fe40000000024 */
.L_x_11752:
[----:B------:R-:W-:Y:S05]  /*4d20*/  BSYNC B1 ;  /* 0x0000000000017941 */ /* 0x000fea0003800000 */
.L_x_11750:
        /* <DEDUP_REMOVED lines=11> */
.L_x_11754:
[----:B------:R-:W-:Y:S01]  /*4de0*/  IMAD.MOV.U32 R5, RZ, RZ, R10 ;  /* 0x000000ffff057224 */ /* 0x000fe200078e000a */
[----:B------:R-:W-:Y:S01]  /*4df0*/  PRMT R11, R11, 0x7632, R11 ;  /* 0x000076320b0b7816 */ /* 0x000fe2000000000b */
[----:B------:R-:W-:Y:S01]  /*4e00*/  IMAD.MOV.U32 R13, RZ, RZ, R12 ;  /* 0x000000ffff0d7224 */ /* 0x000fe200078e000c */
[----:B------:R-:W-:Y:S02]  /*4e10*/  PRMT R36, R36, 0x5410, R0 ;  /* 0x0000541024247816 */ /* 0x000fe40000000000 */
.L_x_11755:
[----:B------:R-:W-:Y:S05]  /*4e20*/  BSYNC B1 ;  /* 0x0000000000017941 */ /* 0x000fea0003800000 */
.L_x_11753:
        /* <DEDUP_REMOVED lines=11> */
.L_x_11757:
[----:B------:R-:W-:Y:S01]  /*4ee0*/  IMAD.MOV.U32 R10, RZ, RZ, R5 ;  /* 0x000000ffff0a7224 */ /* 0x000fe200078e0005 */
[----:B------:R-:W-:Y:S01]  /*4ef0*/  PRMT R11, R11, 0x5410, R11 ;  /* 0x000054100b0b7816 */ /* 0x000fe2000000000b */
[----:B------:R-:W-:Y:S01]  /*4f00*/  IMAD.MOV.U32 R12, RZ, RZ, R3 ;  /* 0x000000ffff0c7224 */ /* 0x000fe200078e0003 */
[----:B------:R-:W-:Y:S02]  /*4f10*/  PRMT R0, R31, 0x7632, R0 ;  /* 0x000076321f007816 */ /* 0x000fe40000000000 */
.L_x_11758:
[----:B------:R-:W-:Y:S05]  /*4f20*/  BSYNC B1 ;  /* 0x0000000000017941 */ /* 0x000fea0003800000 */
.L_x_11756:
        /* <DEDUP_REMOVED lines=11> */
.L_x_11760:
[----:B------:R-:W-:Y:S01]  /*4fe0*/  IMAD.MOV.U32 R5, RZ, RZ, R10 ;  /* 0x000000ffff057224 */ /* 0x000fe200078e000a */
[----:B------:R-:W-:Y:S01]  /*4ff0*/  PRMT R25, R25, 0x7610, R11 ;  /* 0x0000761019197816 */ /* 0x000fe2000000000b */
[----:B------:R-:W-:Y:S01]  /*5000*/  IMAD.MOV.U32 R3, RZ, RZ, R2 ;  /* 0x000000ffff037224 */ /* 0x000fe200078e0002 */
[----:B------:R-:W-:Y:S02]  /*5010*/  PRMT R31, R31, 0x7610, R0 ;  /* 0x000076101f1f7816 */ /* 0x000fe40000000000 */
.L_x_11761:
[----:B------:R-:W-:Y:S05]  /*5020*/  BSYNC B1 ;  /* 0x0000000000017941 */ /* 0x000fea0003800000 */
.L_x_11759:
        /* <DEDUP_REMOVED lines=11> */
.L_x_11763:
[----:B------:R-:W-:Y:S01]  /*50e0*/  IMAD.MOV.U32 R10, RZ, RZ, R5 ;  /* 0x000000ffff0a7224 */ /* 0x000fe200078e0005 */
[----:B------:R-:W-:Y:S01]  /*50f0*/  PRMT R11, R11, 0x7610, R25 ;  /* 0x000076100b0b7816 */ /* 0x000fe20000000019 */
[----:B------:R-:W-:Y:S01]  /*5100*/  IMAD.MOV.U32 R2, RZ, RZ, R23 ;  /* 0x000000ffff027224 */ /* 0x000fe200078e0017 */
[----:B------:R-:W-:Y:S02]  /*5110*/  PRMT R0, R0, 0x5410, R30 ;  /* 0x0000541000007816 */ /* 0x000fe4000000001e */
.L_x_11764:
[----:B------:R-:W-:Y:S05]  /*5120*/  BSYNC B1 ;  /* 0x0000000000017941 */ /* 0x000fea0003800000 */
.L_x_11762:
        /* <DEDUP_REMOVED lines=11> */
.L_x_11766:
[----:B------:R-:W-:Y:S01]  /*51e0*/  IMAD.MOV.U32 R5, RZ, RZ, R10 ;  /* 0x000000ffff057224 */ /* 0x000fe200078e000a */
[----:B------:R-:W-:Y:S01]  /*51f0*/  PRMT R11, R11, 0x7632, R11 ;  /* 0x000076320b0b7816 */ /* 0x000fe2000000000b */
[----:B------:R-:W-:Y:S01]  /*5200*/  IMAD.MOV.U32 R23, RZ, RZ, R22 ;  /* 0x000000ffff177224 */ /* 0x000fe200078e0016 */
[----:B------:R-:W-:Y:S02]  /*5210*/  PRMT R30, R30, 0x7632, R30 ;  /* 0x000076321e1e7816 */ /* 0x000fe4000000001e */
.L_x_11767:
[----:B------:R-:W-:Y:S05]  /*5220*/  BSYNC B1 ;  /* 0x0000000000017941 */ /* 0x000fea0003800000 */
.L_x_11765:
        /* <DEDUP_REMOVED lines=11> */
.L_x_11769:
[----:B------:R-:W-:Y:S01]  /*52e0*/  IMAD.MOV.U32 R10, RZ, RZ, R5 ;  /* 0x000000ffff0a7224 */ /* 0x000fe200078e0005 */
[----:B------:R-:W-:Y:S01]  /*52f0*/  PRMT R11, R11, 0x5410, R11 ;  /* 0x000054100b0b7816 */ /* 0x000fe2000000000b */
[----:B------:R-:W-:Y:S01]  /*5300*/  IMAD.MOV.U32 R22, RZ, RZ, R29 ;  /* 0x000000ffff167224 */ /* 0x000fe200078e001d */
[----:B------:R-:W-:Y:S02]  /*5310*/  PRMT R30, R30, 0x5410, R31 ;  /* 0x000054101e1e7816 */ /* 0x000fe4000000001f */
.L_x_11770:
[----:B------:R-:W-:Y:S05]  /*5320*/  BSYNC B1 ;  /* 0x0000000000017941 */ /* 0x000fea0003800000 */
.L_x_11768:
        /* <DEDUP_REMOVED lines=11> */
.L_x_11772:
[----:B------:R-:W-:Y:S01]  /*53e0*/  PRMT R11, R11, 0x7632, R11 ;  /* 0x000076320b0b7816 */ /* 0x000fe2000000000b */
[----:B------:R-:W-:Y:S01]  /*53f0*/  IMAD.MOV.U32 R29, RZ, RZ, R28 ;  /* 0x000000ffff1d7224 */ /* 0x000fe200078e001c */
[----:B------:R-:W-:Y:S01]  /*5400*/  PRMT R31, R40, 0x7610, R31 ;  /* 0x00007610281f7816 */ /* 0x000fe2000000001f */
[----:B------:R-:W-:Y:S01]  /*5410*/  IMAD.MOV.U32 R5, RZ, RZ, R10 ;  /* 0x000000ffff057224 */ /* 0x000fe200078e000a */
[----:B------:R-:W-:Y:S01]  /*5420*/  PRMT R40, R11, 0x7632, R40 ;  /* 0x000076320b287816 */ /* 0x000fe20000000028 */
[----:B------:R-:W-:Y:S02]  /*5430*/  IMAD.MOV.U32 R28, RZ, RZ, R10 ;  /* 0x000000ffff1c7224 */ /* 0x000fe400078e000a */
.L_x_11773:
[----:B------:R-:W-:Y:S05]  /*5440*/  BSYNC B1 ;  /* 0x0000000000017941 */ /* 0x000fea0003800000 */
.L_x_11771:
[----:B------:R-:W-:Y:S02]  /*5450*/  IADD3 R8, R8, 0x4, RZ ;  /* 0x0000000408087810 */ /* 0x000fe40007ffe0ff */
[----:B------:R-:W-:Y:S01]  /*5460*/  IADD3 R4, R4, 0x2, RZ ;  /* 0x0000000204047810 */ /* 0x000fe20007ffe0ff */
[----:B------:R-:W-:Y:S01]  /*5470*/  @!P1 CALL.REL.NOINC `(.L_x_11774) ;  /* 0x0000001000009944 */ /* 0x000fe20003c00000 */
[----:B------:R-:W-:Y:S05]  /*5480*/  BRA `(.L_x_11775) ;  /* 0xfffff01000007947 */ /* 0x000fea000383ffff */
.L_x_11774:
[----:B------:R-:W-:Y:S01]  /*5490*/  FADD.FTZ R24, R7, R24 ;  /* 0x0000001807187221 */ /* 0x000fe20000010000 */
[----:B------:R-:W-:Y:S01]  /*54a0*/  PRMT R40, R11, 0x7610, R40 ;  /* 0x000076100b287816 */ /* 0x000fe20000000028 */
[----:B------:R-:W-:-:S02]  /*54b0*/  IMAD.MOV.U32 R25, RZ, RZ, R6 ;  /* 0x000000ffff197224 */ /* 0x000fc400078e0006 */
[----:B------:R-:W-:Y:S02]  /*54c0*/  IMAD.MOV.U32 R28, RZ, RZ, R5 ;  /* 0x000000ffff1c7224 */ /* 0x000fe400078e0005 */
.L_x_11728:
[----:B------:R-:W-:Y:S05]  /*54d0*/  BSYNC B0 ;  /* 0x0000000000007941 */ /* 0x000fea0003800000 */
.L_x_11727:
        /* <DEDUP_REMOVED lines=62> */
.L_x_11824:
        /* <DEDUP_REMOVED lines=20> */
.L_x_11779:
[----:B------:R-:W-:Y:S01]  /*5a00*/  IMAD.MOV.U32 R5, RZ, RZ, R21 ;  /* 0x000000ffff057224 */ /* 0x000fe200078e0015 */
[C---:B------:R-:W-:Y:S01]  /*5a10*/  PRMT R11, R40.reuse, 0x7632, R11 ;  /* 0x00007632280b7816 */ /* 0x040fe2000000000b */
[----:B------:R-:W-:Y:S01]  /*5a20*/  IMAD.MOV.U32 R21, RZ, RZ, R20 ;  /* 0x000000ffff157224 */ /* 0x000fe200078e0014 */
[----:B------:R-:W-:Y:S02]  /*5a30*/  PRMT R40, R40, 0x7610, R38 ;  /* 0x0000761028287816 */ /* 0x000fe40000000026 */
.L_x_11780:
[----:B------:R-:W-:Y:S05]  /*5a40*/  BSYNC B1 ;  /* 0x0000000000017941 */ /* 0x000fea0003800000 */
.L_x_11778:
        /* <DEDUP_REMOVED lines=11> */
.L_x_11782:
[----:B------:R-:W-:Y:S01]  /*5b00*/  IMAD.MOV.U32 R10, RZ, RZ, R5 ;  /* 0x000000ffff0a7224 */ /* 0x000fe200078e0005 */
[----:B------:R-:W-:Y:S01]  /*5b10*/  PRMT R11, R11, 0x5410, R11 ;  /* 0x000054100b0b7816 */ /* 0x000fe2000000000b */
[----:B------:R-:W-:Y:S01]  /*5b20*/  IMAD.MOV.U32 R20, RZ, RZ, R19 ;  /* 0x000000ffff147224 */ /* 0x000fe200078e0013 */
[----:B------:R-:W-:Y:S02]  /*5b30*/  PRMT R38, R38, 0x7610, R39 ;  /* 0x0000761026267816 */ /* 0x000fe40000000027 */
.L_x_11783:
[----:B------:R-:W-:Y:S05]  /*5b40*/  BSYNC B1 ;  /* 0x0000000000017941 */ /* 0x000fea0003800000 */
.L_x_11781:
        /* <DEDUP_REMOVED lines=11> */
.L_x_11785:
[----:B------:R-:W-:Y:S01]  /*5c00*/  IMAD.MOV.U32 R5, RZ, RZ, R10 ;  /* 0x000000ffff057224 */ /* 0x000fe200078e000a */
[----:B------:R-:W-:Y:S01]  /*5c10*/  PRMT R11, R11, 0x7632, R11 ;  /* 0x000076320b0b7816 */ /* 0x000fe2000000000b */
[----:B------:R-:W-:Y:S01]  /*5c20*/  IMAD.MOV.U32 R19, RZ, RZ, R18 ;  /* 0x000000ffff137224 */ /* 0x000fe200078e0012 */
[----:B------:R-:W-:Y:S02]  /*5c30*/  PRMT R39, R39, 0x5410, R38 ;  /* 0x0000541027277816 */ /* 0x000fe40000000026 */
.L_x_11786:
[----:B------:R-:W-:Y:S05]  /*5c40*/  BSYNC B1 ;  /* 0x0000000000017941 */ /* 0x000fea0003800000 */
.L_x_11784:
        /* <DEDUP_REMOVED lines=11> */
.L_x_11788:
[----:B------:R-:W-:Y:S01]  /*5d00*/  IMAD.MOV.U32 R10, RZ, RZ, R5 ;  /* 0x000000ffff0a7224 */ /* 0x000fe200078e0005 */
[----:B------:R-:W-:Y:S01]  /*5d10*/  PRMT R25, R11, 0x7610, R25 ;  /* 0x000076100b197816 */ /* 0x000fe20000000019 */
[----:B------:R-:W-:Y:S01]  /*5d20*/  IMAD.MOV.U32 R18, RZ, RZ, R17 ;  /* 0x000000ffff127224 */ /* 0x000fe200078e0011 */
[----:B------:R-:W-:Y:S02]  /*5d30*/  PRMT R38, R39, 0x7610, R38 ;  /* 0x0000761027267816 */ /* 0x000fe40000000026 */
.L_x_11789:
[----:B------:R-:W-:Y:S05]  /*5d40*/  BSYNC B1 ;  /* 0x0000000000017941 */ /* 0x000fea0003800000 */
.L_x_11787:
        /* <DEDUP_REMOVED lines=11> */
.L_x_11791:
[----:B------:R-:W-:Y:S01]  /*5e00*/  IMAD.MOV.U32 R5, RZ, RZ, R10 ;  /* 0x000000ffff057224 */ /* 0x000fe200078e000a */
[----:B------:R-:W-:Y:S01]  /*5e10*/  PRMT R11, R25, 0x7610, R11 ;  /* 0x00007610190b7816 */ /* 0x000fe2000000000b */
[----:B------:R-:W-:Y:S01]  /*5e20*/  IMAD.MOV.U32 R17, RZ, RZ, R16 ;  /* 0x000000ffff117224 */ /* 0x000fe200078e0010 */
[----:B------:R-:W-:Y:S02]  /*5e30*/  PRMT R39, R37, 0x7610, R39 ;  /* 0x0000761025277816 */ /* 0x000fe40000000027 */
.L_x_11792:
[----:B------:R-:W-:Y:S05]  /*5e40*/  BSYNC B1 ;  /* 0x0000000000017941 */ /* 0x000fea0003800000 */
.L_x_11790:
        /* <DEDUP_REMOVED lines=11> */
.L_x_11794:
[----:B------:R-:W-:Y:S01]  /*5f00*/  IMAD.MOV.U32 R10, RZ, RZ, R5 ;  /* 0x000000ffff0a7224 */ /* 0x000fe200078e0005 */
[----:B------:R-:W-:Y:S01]  /*5f10*/  PRMT R11, R11, 0x5410, R11 ;  /* 0x000054100b0b7816 */ /* 0x000fe2000000000b */
[----:B------:R-:W-:Y:S01]  /*5f20*/  IMAD.MOV.U32 R16, RZ, RZ, R15 ;  /* 0x000000ffff107224 */ /* 0x000fe200078e000f */
[----:B------:R-:W-:Y:S02]  /*5f30*/  PRMT R37, R37, 0x7632, R37 ;  /* 0x0000763225257816 */ /* 0x000fe40000000025 */
.L_x_11795:
[----:B------:R-:W-:Y:S05]  /*5f40*/  BSYNC B1 ;  /* 0x0000000000017941 */ /* 0x000fea0003800000 */
.L_x_11793:
        /* <DEDUP_REMOVED lines=11> */
.L_x_11797:
[----:B------:R-:W-:Y:S01]  /*6000*/  IMAD.MOV.U32 R5, RZ, RZ, R10 ;  /* 0x000000ffff057224 */ /* 0x000fe200078e000a */
[----:B------:R-:W-:Y:S01]  /*6010*/  PRMT R25, R25, 0x7610, R11 ;  /* 0x0000761019197816 */ /* 0x000fe2000000000b */
[----:B------:R-:W-:Y:S01]  /*6020*/  IMAD.MOV.U32 R15, RZ, RZ, R14 ;  /* 0x000000ffff0f7224 */ /* 0x000fe200078e000e */
[----:B------:R-:W-:Y:S02]  /*6030*/  PRMT R37, R37, 0x5410, R36 ;  /* 0x0000541025257816 */ /* 0x000fe40000000024 */
.L_x_11798:
[----:B------:R-:W-:Y:S05]  /*6040*/  BSYNC B1 ;  /* 0x0000000000017941 */ /* 0x000fea0003800000 */
.L_x_11796:
        /* <DEDUP_REMOVED lines=11> */
.L_x_11800:
[----:B------:R-:W-:Y:S01]  /*6100*/  IMAD.MOV.U32 R10, RZ, RZ, R5 ;  /* 0x000000ffff0a7224 */ /* 0x000fe200078e0005 */
[----:B------:R-:W-:Y:S01]  /*6110*/  PRMT R11, R11, 0x7610, R25 ;  /* 0x000076100b0b7816 */ /* 0x000fe20000000019 */
[----:B------:R-:W-:Y:S01]  /*6120*/  IMAD.MOV.U32 R14, RZ, RZ, R13 ;  /* 0x000000ffff0e7224 */ /* 0x000fe200078e000d */
[----:B------:R-:W-:Y:S02]  /*6130*/  PRMT R36, R36, 0x7632, R36 ;  /* 0x0000763224247816 */ /* 0x000fe40000000024 */
.L_x_11801:
[----:B------:R-:W-:Y:S05]  /*6140*/  BSYNC B1 ;  /* 0x0000000000017941 */ /* 0x000fea0003800000 */
.L_x_11799:
        /* <DEDUP_REMOVED lines=11> */
.L_x_11803:
[----:B------:R-:W-:Y:S01]  /*6200*/  IMAD.MOV.U32 R5, RZ, RZ, R10 ;  /* 0x000000ffff057224 */ /* 0x000fe200078e000a */
[----:B------:R-:W-:Y:S01]  /*6210*/  PRMT R11, R11, 0x7632, R11 ;  /* 0x000076320b0b7816 */ /* 0x000fe2000000000b */
[----:B------:R-:W-:Y:S01]  /*6220*/  IMAD.MOV.U32 R13, RZ, RZ, R12 ;  /* 0x000000ffff0d7224 */ /* 0x000fe200078e000c */
[----:B------:R-:W-:Y:S02]  /*6230*/  PRMT R36, R36, 0x5410, R0 ;  /* 0x0000541024247816 */ /* 0x000fe40000000000 */
.L_x_11804:
[----:B------:R-:W-:Y:S05]  /*6240*/  BSYNC B1 ;  /* 0x0000000000017941 */ /* 0x000fea0003800000 */
.L_x_11802:
        /* <DEDUP_REMOVED lines=11> */
.L_x_11806:
[----:B------:R-:W-:Y:S01]  /*6300*/  IMAD.MOV.U32 R10, RZ, RZ, R5 ;  /* 0x000000ffff0a7224 */ /* 0x000fe200078e0005 */
[----:B------:R-:W-:Y:S01]  /*6310*/  PRMT R11, R11, 0x5410, R11 ;  /* 0x000054100b0b7816 */ /* 0x000fe2000000000b */
[----:B------:R-:W-:Y:S01]  /*6320*/  IMAD.MOV.U32 R12, RZ, RZ, R3 ;  /* 0x000000ffff0c7224 */ /* 0x000fe200078e0003 */
[----:B------:R-:W-:Y:S02]  /*6330*/  PRMT R0, R31, 0x7632, R0 ;  /* 0x000076321f007816 */ /* 0x000fe40000000000 */
.L_x_11807:
[----:B------:R-:W-:Y:S05]  /*6340*/  BSYNC B1 ;  /* 0x0000000000017941 */ /* 0x000fea0003800000 */
.L_x_11805:
        /* <DEDUP_REMOVED lines=11> */
.L_x_11809:
[----:B------:R-:W-:Y:S01]  /*6400*/  IMAD.MOV.U32 R5, RZ, RZ, R10 ;  /* 0x000000ffff057224 */ /* 0x000fe200078e000a */
[----:B------:R-:W-:Y:S01]  /*6410*/  PRMT R25, R25, 0x7610, R11 ;  /* 0x0000761019197816 */ /* 0x000fe2000000000b */
[----:B------:R-:W-:Y:S01]  /*6420*/  IMAD.MOV.U32 R3, RZ, RZ, R2 ;  /* 0x000000ffff037224 */ /* 0x000fe200078e0002 */
[----:B------:R-:W-:Y:S02]  /*6430*/  PRMT R31, R31, 0x7610, R0 ;  /* 0x000076101f1f7816 */ /* 0x000fe40000000000 */
.L_x_11810:
[----:B------:R-:W-:Y:S05]  /*6440*/  BSYNC B1 ;  /* 0x0000000000017941 */ /* 0x000fea0003800000 */
.L_x_11808:
        /* <DEDUP_REMOVED lines=11> */
.L_x_11812:
[----:B------:R-:W-:Y:S01]  /*6500*/  IMAD.MOV.U32 R10, RZ, RZ, R5 ;  /* 0x000000ffff0a7224 */ /* 0x000fe200078e0005 */
[----:B------:R-:W-:Y:S01]  /*6510*/  PRMT R11, R11, 0x7610, R25 ;  /* 0x000076100b0b7816 */ /* 0x000fe20000000019 */
[----:B------:R-:W-:Y:S01]  /*6520*/  IMAD.MOV.U32 R2, RZ, RZ, R23 ;  /* 0x000000ffff027224 */ /* 0x000fe200078e0017 */
[----:B------:R-:W-:Y:S02]  /*6530*/  PRMT R0, R0, 0x5410, R30 ;  /* 0x0000541000007816 */ /* 0x000fe4000000001e */
.L_x_11813:
[----:B------:R-:W-:Y:S05]  /*6540*/  BSYNC B1 ;  /* 0x0000000000017941 */ /* 0x000fea0003800000 */
.L_x_11811:
        /* <DEDUP_REMOVED lines=11> */
.L_x_11815:
[----:B------:R-:W-:Y:S01]  /*6600*/  IMAD.MOV.U32 R5, RZ, RZ, R10 ;  /* 0x000000ffff057224 */ /* 0x000fe200078e000a */
[----:B------:R-:W-:Y:S01]  /*6610*/  PRMT R11, R11, 0x7632, R11 ;  /* 0x000076320b0b7816 */ /* 0x000fe2000000000b */
[----:B------:R-:W-:Y:S01]  /*6620*/  IMAD.MOV.U32 R23, RZ, RZ, R22 ;  /* 0x000000ffff177224 */ /* 0x000fe200078e0016 */
[----:B------:R-:W-:Y:S02]  /*6630*/  PRMT R30, R30, 0x7632, R30 ;  /* 0x000076321e1e7816 */ /* 0x000fe4000000001e */
.L_x_11816:
[----:B------:R-:W-:Y:S05]  /*6640*/  BSYNC B1 ;  /* 0x0000000000017941 */ /* 0x000fea0003800000 */
.L_x_11814:
        /* <DEDUP_REMOVED lines=11> */
.L_x_11818:
[----:B------:R-:W-:Y:S01]  /*6700*/  IMAD.MOV.U32 R10, RZ, RZ, R5 ;  /* 0x000000ffff0a7224 */ /* 0x000fe200078e0005 */
[----:B------:R-:W-:Y:S01]  /*6710*/  PRMT R11, R11, 0x5410, R11 ;  /* 0x000054100b0b7816 */ /* 0x000fe2000000000b */
[----:B------:R-:W-:Y:S01]  /*6720*/  IMAD.MOV.U32 R22, RZ, RZ, R29 ;  /* 0x000000ffff167224 */ /* 0x000fe200078e001d */
[----:B------:R-:W-:Y:S02]  /*6730*/  PRMT R30, R30, 0x5410, R31 ;  /* 0x000054101e1e7816 */ /* 0x000fe4000000001f */
.L_x_11819:
[----:B------:R-:W-:Y:S05]  /*6740*/  BSYNC B1 ;  /* 0x0000000000017941 */ /* 0x000fea0003800000 */
.L_x_11817:
        /* <DEDUP_REMOVED lines=11> */
.L_x_11821:
[----:B------:R-:W-:Y:S01]  /*6800*/  PRMT R11, R11, 0x7632, R11 ;  /* 0x000076320b0b7816 */ /* 0x000fe2000000000b */
[----:B------:R-:W-:Y:S01]  /*6810*/  IMAD.MOV.U32 R29, RZ, RZ, R28 ;  /* 0x000000ffff1d7224 */ /* 0x000fe200078e001c */
[----:B------:R-:W-:Y:S01]  /*6820*/  PRMT R31, R40, 0x7610, R31 ;  /* 0x00007610281f7816 */ /* 0x000fe2000000001f */
[----:B------:R-:W-:Y:S01]  /*6830*/  IMAD.MOV.U32 R5, RZ, RZ, R10 ;  /* 0x000000ffff057224 */ /* 0x000fe200078e000a */
[----:B------:R-:W-:Y:S01]  /*6840*/  PRMT R40, R11, 0x7632, R40 ;  /* 0x000076320b287816 */ /* 0x000fe20000000028 */
[----:B------:R-:W-:Y:S02]  /*6850*/  IMAD.MOV.U32 R28, RZ, RZ, R10 ;  /* 0x000000ffff1c7224 */ /* 0x000fe400078e000a */
.L_x_11822:
[----:B------:R-:W-:Y:S05]  /*6860*/  BSYNC B1 ;  /* 0x0000000000017941 */ /* 0x000fea0003800000 */
.L_x_11820:
[----:B------:R-:W-:Y:S02]  /*6870*/  IADD3 R8, R8, 0x4, RZ ;  /* 0x0000000408087810 */ /* 0x000fe40007ffe0ff */
[----:B------:R-:W-:Y:S01]  /*6880*/  IADD3 R4, R4, 0x2, RZ ;  /* 0x0000000204047810 */ /* 0x000fe20007ffe0ff */
[----:B------:R-:W-:Y:S01]  /*6890*/  @!P1 CALL.REL.NOINC `(.L_x_11823) ;  /* 0x0000001000009944 */ /* 0x000fe20003c00000 */
[----:B------:R-:W-:Y:S05]  /*68a0*/  BRA `(.L_x_11824) ;  /* 0xfffff01000007947 */ /* 0x000fea000383ffff */
.L_x_11823:
[----:B------:R-:W-:Y:S01]  /*68b0*/  FADD.FTZ R24, R7, R24 ;  /* 0x0000001807187221 */ /* 0x000fe20000010000 */
[----:B------:R-:W-:Y:S01]  /*68c0*/  PRMT R40, R11, 0x7610, R40 ;  /* 0x000076100b287816 */ /* 0x000fe20000000028 */
[----:B------:R-:W-:-:S02]  /*68d0*/  IMAD.MOV.U32 R25, RZ, RZ, R6 ;  /* 0x000000ffff197224 */ /* 0x000fc400078e0006 */
[----:B------:R-:W-:Y:S02]  /*68e0*/  IMAD.MOV.U32 R28, RZ, RZ, R5 ;  /* 0x000000ffff1c7224 */ /* 0x000fe400078e0005 */
.L_x_11777:
[----:B------:R-:W-:Y:S05]  /*68f0*/  BSYNC B0 ;  /* 0x0000000000007941 */ /* 0x000fea0003800000 */
.L_x_11776:
        /* <DEDUP_REMOVED lines=29> */
[----:B------:R-:W-:Y:S04]  /*6ad0*/  SHFL.DOWN PT, R33, R17, 0x10, 0x1f ;  /* 0x0a001f0011217f89 */ /* 0x000fe800000e0000 */
[----:B------:R0:W-:Y:S04]  /*6ae0*/  SHFL.DOWN PT, R35, R4, 0x10, 0x1f ;  /* 0x0a001f0004237f89 */ /* 0x0001e800000e0000 */
[----:B----4-:R-:W-:Y:S01]  /*6af0*/  STL.64 [R1+0x48], R26 ;  /* 0x0000481a01007387 */ /* 0x010fe20000100a00 */
[----:B0-----:R-:W-:-:S03]  /*6b00*/  PRMT R4, R38, 0x7632, R40 ;  /* 0x0000763226047816 */ /* 0x001fc60000000028 */
        /* <DEDUP_REMOVED lines=10> */
[----:B------:R4:W-:Y:S04]  /*6bb0*/  STL.64 [R1+0x30], R32 ;  /* 0x0000302001007387 */ /* 0x0009e80000100a00 */
[----:B-1----:R4:W-:Y:S04]  /*6bc0*/  STL.64 [R1+0x38], R8 ;  /* 0x0000380801007387 */ /* 0x0029e80000100a00 */
[----:B------:R4:W-:Y:S04]  /*6bd0*/  STL.64 [R1+0x58], R34 ;  /* 0x0000582201007387 */ /* 0x0009e80000100a00 */
[----:B--2---:R4:W-:Y:S04]  /*6be0*/  STL.64 [R1+0x40], R10 ;  /* 0x0000400a01007387 */ /* 0x0049e80000100a00 */
[----:B------:R4:W-:Y:S04]  /*6bf0*/  STL.64 [R1+0x60], R26 ;  /* 0x0000601a01007387 */ /* 0x0009e80000100a00 */
[----:B0-----:R-:W0:Y:S04]  /*6c00*/  S2R R6, SR_LANEID ;  /* 0x0000000000067919 */ /* 0x001e280000000000 */
[----:B---3--:R4:W-:Y:S01]  /*6c10*/  STL.64 [R1], R4 ;  /* 0x0000000401007387 */ /* 0x0089e20000100a00 */
[----:B------:R-:W-:Y:S05]  /*6c20*/  @P0 BRA `(.L_x_11826) ;  /* 0x000010f000000947 */ /* 0x000fea0003800000 */
[----:B------:R-:W-:-:S04]  /*6c30*/  FSETP.GT.FTZ.AND P0, PT, R25, R4, PT ;  /* 0x000000041900720b */ /* 0x000fc80003f14000 */
[----:B------:R-:W-:Y:S02]  /*6c40*/  FSEL R7, R25, R4, P0 ;  /* 0x0000000419077208 */ /* 0x000fe40000000000 */
[----:B----4-:R-:W-:Y:S02]  /*6c50*/  FSEL R4, R4, R25, P0 ;  /* 0x0000001904047208 */ /* 0x010fe40000000000 */
[----:B------:R-:W-:Y:S02]  /*6c60*/  FSEL R10, R5, R24, P0 ;  /* 0x00000018050a7208 */ /* 0x000fe40000000000 */
[----:B------:R-:W-:Y:S01]  /*6c70*/  FSEL R8, R24, R5, P0 ;  /* 0x0000000518087208 */ /* 0x000fe20000000000 */
[----:B------:R-:W-:-:S04]  /*6c80*/  FADD.FTZ R4, -R7, R4 ;  /* 0x0000000407047221 */ /* 0x000fc80000010100 */
[----:B------:R-:W-:Y:S02]  /*6c90*/  FMUL.FTZ R11, R4, 1.4426950216293334961 ;  /* 0x3fb8aa3b040b7820 */ /* 0x000fe40000410000 */
[----:B------:R-:W-:Y:S02]  /*6ca0*/  IMAD.MOV.U32 R4, RZ, RZ, R1 ;  /* 0x000000ffff047224 */ /* 0x000fe400078e0001 */
[----:B------:R-:W1:Y:S02]  /*6cb0*/  MUFU.EX2 R9, R11 ;  /* 0x0000000b00097308 */ /* 0x000e640000000800 */
[----:B-1----:R-:W-:Y:S02]  /*6cc0*/  FMUL.FTZ R24, R10, R9 ;  /* 0x000000090a187220 */ /* 0x002fe40000410000 */
[----:B------:R-:W-:Y:S02]  /*6cd0*/  IMAD.MOV.U32 R10, RZ, RZ, RZ ;  /* 0x000000ffff0a7224 */ /* 0x000fe400078e00ff */
[----:B------:R-:W-:-:S05]  /*6ce0*/  IMAD.MOV.U32 R9, RZ, RZ, R4 ;  /* 0x000000ffff097224 */ /* 0x000fca00078e0004 */
.L_x_11873:
        /* <DEDUP_REMOVED lines=20> */
.L_x_11828:
[----:B------:R-:W-:Y:S01]  /*6e30*/  IMAD.MOV.U32 R5, RZ, RZ, R21 ;  /* 0x000000ffff057224 */ /* 0x000fe200078e0015 */
[C---:B------:R-:W-:Y:S01]  /*6e40*/  PRMT R25, R40.reuse, 0x7632, R25 ;  /* 0x0000763228197816 */ /* 0x040fe20000000019 */
[----:B------:R-:W-:Y:S01]  /*6e50*/  IMAD.MOV.U32 R21, RZ, RZ, R20 ;  /* 0x000000ffff157224 */ /* 0x000fe200078e0014 */
[----:B------:R-:W-:Y:S02]  /*6e60*/  PRMT R40, R40, 0x7610, R38 ;  /* 0x0000761028287816 */ /* 0x000fe40000000026 */
.L_x_11829:
[----:B------:R-:W-:Y:S05]  /*6e70*/  BSYNC B1 ;  /* 0x0000000000017941 */ /* 0x000fea0003800000 */
.L_x_11827:
        /* <DEDUP_REMOVED lines=11> */
.L_x_11831:
[----:B------:R-:W-:Y:S01]  /*6f30*/  IMAD.MOV.U32 R11, RZ, RZ, R5 ;  /* 0x000000ffff0b7224 */ /* 0x000fe200078e0005 */
[----:B------:R-:W-:Y:S01]  /*6f40*/  PRMT R25, R25, 0x5410, R25 ;  /* 0x0000541019197816 */ /* 0x000fe20000000019 */
[----:B------:R-:W-:Y:S01]  /*6f50*/  IMAD.MOV.U32 R20, RZ, RZ, R19 ;  /* 0x000000ffff147224 */ /* 0x000fe200078e0013 */
[----:B------:R-:W-:Y:S02]  /*6f60*/  PRMT R38, R38, 0x7610, R39 ;  /* 0x0000761026267816 */ /* 0x000fe40000000027 */
.L_x_11832:
[----:B------:R-:W-:Y:S05]  /*6f70*/  BSYNC B1 ;  /* 0x0000000000017941 */ /* 0x000fea0003800000 */
.L_x_11830:
        /* <DEDUP_REMOVED lines=11> */
.L_x_11834:
[----:B------:R-:W-:Y:S01]  /*7030*/  IMAD.MOV.U32 R5, RZ, RZ, R11 ;  /* 0x000000ffff057224 */ /* 0x000fe200078e000b */
[----:B------:R-:W-:Y:S01]  /*7040*/  PRMT R25, R25, 0x7632, R25 ;  /* 0x0000763219197816 */ /* 0x000fe20000000019 */
[----:B------:R-:W-:Y:S01]  /*7050*/  IMAD.MOV.U32 R19, RZ, RZ, R18 ;  /* 0x000000ffff137224 */ /* 0x000fe200078e0012 */
[----:B------:R-:W-:Y:S02]  /*7060*/  PRMT R39, R39, 0x5410, R38 ;  /* 0x0000541027277816 */ /* 0x000fe40000000026 */
.L_x_11835:
[----:B------:R-:W-:Y:S05]  /*7070*/  BSYNC B1 ;  /* 0x0000000000017941 */ /* 0x000fea0003800000 */
.L_x_11833:
        /* <DEDUP_REMOVED lines=11> */
.L_x_11837:
[----:B------:R-:W-:Y:S01]  /*7130*/  IMAD.MOV.U32 R11, RZ, RZ, R5 ;  /* 0x000000ffff0b7224 */ /* 0x000fe200078e0005 */
[----:B------:R-:W-:Y:S01]  /*7140*/  PRMT R26, R25, 0x7610, R26 ;  /* 0x00007610191a7816 */ /* 0x000fe2000000001a */
[----:B------:R-:W-:Y:S01]  /*7150*/  IMAD.MOV.U32 R18, RZ, RZ, R17 ;  /* 0x000000ffff127224 */ /* 0x000fe200078e0011 */
[----:B------:R-:W-:Y:S02]  /*7160*/  PRMT R38, R39, 0x7610, R38 ;  /* 0x0000761027267816 */ /* 0x000fe40000000026 */
.L_x_11838:
[----:B------:R-:W-:Y:S05]  /*7170*/  BSYNC B1 ;  /* 0x0000000000017941 */ /* 0x000fea0003800000 */
.L_x_11836:
        /* <DEDUP_REMOVED lines=11> */
.L_x_11840:
[----:B------:R-:W-:Y:S01]  /*7230*/  IMAD.MOV.U32 R5, RZ, RZ, R11 ;  /* 0x000000ffff057224 */ /* 0x000fe200078e000b */
[----:B------:R-:W-:Y:S01]  /*7240*/  PRMT R25, R26, 0x7610, R25 ;  /* 0x000076101a197816 */ /* 0x000fe20000000019 */
[----:B------:R-:W-:Y:S01]  /*7250*/  IMAD.MOV.U32 R17, RZ, RZ, R16 ;  /* 0x000000ffff117224 */ /* 0x000fe200078e0010 */
[----:B------:R-:W-:Y:S02]  /*7260*/  PRMT R39, R37, 0x7610, R39 ;  /* 0x0000761025277816 */ /* 0x000fe40000000027 */
.L_x_11841:
[----:B------:R-:W-:Y:S05]  /*7270*/  BSYNC B1 ;  /* 0x0000000000017941 */ /* 0x000fea0003800000 */
.L_x_11839:
        /* <DEDUP_REMOVED lines=11> */
.L_x_11843:
[----:B------:R-:W-:Y:S01]  /*7330*/  IMAD.MOV.U32 R11, RZ, RZ, R5 ;  /* 0x000000ffff0b7224 */ /* 0x000fe200078e0005 */
[----:B------:R-:W-:Y:S01]  /*7340*/  PRMT R25, R25, 0x5410, R25 ;  /* 0x0000541019197816 */ /* 0x000fe20000000019 */
[----:B------:R-:W-:Y:S01]  /*7350*/  IMAD.MOV.U32 R16, RZ, RZ, R15 ;  /* 0x000000ffff107224 */ /* 0x000fe200078e000f */
[----:B------:R-:W-:Y:S02]  /*7360*/  PRMT R37, R37, 0x7632, R37 ;  /* 0x0000763225257816 */ /* 0x000fe40000000025 */
.L_x_11844:
[----:B------:R-:W-:Y:S05]  /*7370*/  BSYNC B1 ;  /* 0x0000000000017941 */ /* 0x000fea0003800000 */
.L_x_11842:
        /* <DEDUP_REMOVED lines=11> */
.L_x_11846:
[----:B------:R-:W-:Y:S01]  /*7430*/  IMAD.MOV.U32 R5, RZ, RZ, R11 ;  /* 0x000000ffff057224 */ /* 0x000fe200078e000b */
[----:B------:R-:W-:Y:S01]  /*7440*/  PRMT R26, R26, 0x7610, R25 ;  /* 0x000076101a1a7816 */ /* 0x000fe20000000019 */
[----:B------:R-:W-:Y:S01]  /*7450*/  IMAD.MOV.U32 R15, RZ, RZ, R14 ;  /* 0x000000ffff0f7224 */ /* 0x000fe200078e000e */
[----:B------:R-:W-:Y:S02]  /*7460*/  PRMT R37, R37, 0x5410, R36 ;  /* 0x0000541025257816 */ /* 0x000fe40000000024 */
.L_x_11847:
[----:B------:R-:W-:Y:S05]  /*7470*/  BSYNC B1 ;  /* 0x0000000000017941 */ /* 0x000fea0003800000 */
.L_x_11845:
        /* <DEDUP_REMOVED lines=11> */
.L_x_11849:
[----:B------:R-:W-:Y:S01]  /*7530*/  IMAD.MOV.U32 R11, RZ, RZ, R5 ;  /* 0x000000ffff0b7224 */ /* 0x000fe200078e0005 */
[----:B------:R-:W-:Y:S01]  /*7540*/  PRMT R25, R25, 0x7610, R26 ;  /* 0x0000761019197816 */ /* 0x000fe2000000001a */
[----:B------:R-:W-:Y:S01]  /*7550*/  IMAD.MOV.U32 R14, RZ, RZ, R13 ;  /* 0x000000ffff0e7224 */ /* 0x000fe200078e000d */
[----:B------:R-:W-:Y:S02]  /*7560*/  PRMT R36, R36, 0x7632, R36 ;  /* 0x0000763224247816 */ /* 0x000fe40000000024 */
.L_x_11850:
[----:B------:R-:W-:Y:S05]  /*7570*/  BSYNC B1 ;  /* 0x0000000000017941 */ /* 0x000fea0003800000 */
.L_x_11848:
        /* <DEDUP_REMOVED lines=11> */
.L_x_11852:
[----:B------:R-:W-:Y:S01]  /*7630*/  IMAD.MOV.U32 R5, RZ, RZ, R11 ;  /* 0x000000ffff057224 */ /* 0x000fe200078e000b */
[----:B------:R-:W-:Y:S01]  /*7640*/  PRMT R25, R25, 0x7632, R25 ;  /* 0x0000763219197816 */ /* 0x000fe20000000019 */
[----:B------:R-:W-:Y:S01]  /*7650*/  IMAD.MOV.U32 R13, RZ, RZ, R12 ;  /* 0x000000ffff0d7224 */ /* 0x000fe200078e000c */
[----:B------:R-:W-:Y:S02]  /*7660*/  PRMT R36, R36, 0x5410, R0 ;  /* 0x0000541024247816 */ /* 0x000fe40000000000 */
.L_x_11853:
[----:B------:R-:W-:Y:S05]  /*7670*/  BSYNC B1 ;  /* 0x0000000000017941 */ /* 0x000fea0003800000 */
.L_x_11851:
        /* <DEDUP_REMOVED lines=11> */
.L_x_11855:
[----:B------:R-:W-:Y:S01]  /*7730*/  IMAD.MOV.U32 R11, RZ, RZ, R5 ;  /* 0x000000ffff0b7224 */ /* 0x000fe200078e0005 */
[----:B------:R-:W-:Y:S01]  /*7740*/  PRMT R25, R25, 0x5410, R25 ;  /* 0x0000541019197816 */ /* 0x000fe20000000019 */
[----:B------:R-:W-:Y:S01]  /*7750*/  IMAD.MOV.U32 R12, RZ, RZ, R3 ;  /* 0x000000ffff0c7224 */ /* 0x000fe200078e0003 */
[----:B------:R-:W-:Y:S02]  /*7760*/  PRMT R0, R31, 0x7632, R0 ;  /* 0x000076321f007816 */ /* 0x000fe40000000000 */
.L_x_11856:
[----:B------:R-:W-:Y:S05]  /*7770*/  BSYNC B1 ;  /* 0x0000000000017941 */ /* 0x000fea0003800000 */
.L_x_11854:
        /* <DEDUP_REMOVED lines=11> */
.L_x_11858:
[----:B------:R-:W-:Y:S01]  /*7830*/  IMAD.MOV.U32 R5, RZ, RZ, R11 ;  /* 0x000000ffff057224 */ /* 0x000fe200078e000b */
[----:B------:R-:W-:Y:S01]  /*7840*/  PRMT R26, R26, 0x7610, R25 ;  /* 0x000076101a1a7816 */ /* 0x000fe20000000019 */
[----:B------:R-:W-:Y:S01]  /*7850*/  IMAD.MOV.U32 R3, RZ, RZ, R2 ;  /* 0x000000ffff037224 */ /* 0x000fe200078e0002 */
[----:B------:R-:W-:Y:S02]  /*7860*/  PRMT R31, R31, 0x7610, R0 ;  /* 0x000076101f1f7816 */ /* 0x000fe40000000000 */
.L_x_11859:
[----:B------:R-:W-:Y:S05]  /*7870*/  BSYNC B1 ;  /* 0x0000000000017941 */ /* 0x000fea0003800000 */
.L_x_11857:
        /* <DEDUP_REMOVED lines=11> */
.L_x_11861:
[----:B------:R-:W-:Y:S01]  /*7930*/  IMAD.MOV.U32 R11, RZ, RZ, R5 ;  /* 0x000000ffff0b7224 */ /* 0x000fe200078e0005 */
[----:B------:R-:W-:Y:S01]  /*7940*/  PRMT R25, R25, 0x7610, R26 ;  /* 0x0000761019197816 */ /* 0x000fe2000000001a */
[----:B------:R-:W-:Y:S01]  /*7950*/  IMAD.MOV.U32 R2, RZ, RZ, R23 ;  /* 0x000000ffff027224 */ /* 0x000fe200078e0017 */
[----:B------:R-:W-:Y:S02]  /*7960*/  PRMT R0, R0, 0x5410, R30 ;  /* 0x0000541000007816 */ /* 0x000fe4000000001e */
.L_x_11862:
[----:B------:R-:W-:Y:S05]  /*7970*/  BSYNC B1 ;  /* 0x0000000000017941 */ /* 0x000fea0003800000 */
.L_x_11860:
        /* <DEDUP_REMOVED lines=11> */
.L_x_11864:
[----:B------:R-:W-:Y:S01]  /*7a30*/  IMAD.MOV.U32 R5, RZ, RZ, R11 ;  /* 0x000000ffff057224 */ /* 0x000fe200078e000b */
[----:B------:R-:W-:Y:S01]  /*7a40*/  PRMT R25, R25, 0x7632, R25 ;  /* 0x0000763219197816 */ /* 0x000fe20000000019 */
[----:B------:R-:W-:Y:S01]  /*7a50*/  IMAD.MOV.U32 R23, RZ, RZ, R22 ;  /* 0x000000ffff177224 */ /* 0x000fe200078e0016 */
[----:B------:R-:W-:Y:S02]  /*7a60*/  PRMT R30, R30, 0x7632, R30 ;  /* 0x000076321e1e7816 */ /* 0x000fe4000000001e */
.L_x_11865:
[----:B------:R-:W-:Y:S05]  /*7a70*/  BSYNC B1 ;  /* 0x0000000000017941 */ /* 0x000fea0003800000 */
.L_x_11863:
        /* <DEDUP_REMOVED lines=11> */
.L_x_11867:
[----:B------:R-:W-:Y:S01]  /*7b30*/  IMAD.MOV.U32 R11, RZ, RZ, R5 ;  /* 0x000000ffff0b7224 */ /* 0x000fe200078e0005 */
[----:B------:R-:W-:Y:S01]  /*7b40*/  PRMT R25, R25, 0x5410, R25 ;  /* 0x0000541019197816 */ /* 0x000fe20000000019 */
[----:B------:R-:W-:Y:S01]  /*7b50*/  IMAD.MOV.U32 R22, RZ, RZ, R29 ;  /* 0x000000ffff167224 */ /* 0x000fe200078e001d */
[----:B------:R-:W-:Y:S02]  /*7b60*/  PRMT R30, R30, 0x5410, R31 ;  /* 0x000054101e1e7816 */ /* 0x000fe4000000001f */
.L_x_11868:
[----:B------:R-:W-:Y:S05]  /*7b70*/  BSYNC B1 ;  /* 0x0000000000017941 */ /* 0x000fea0003800000 */
.L_x_11866:
        /* <DEDUP_REMOVED lines=11> */
.L_x_11870:
[----:B------:R-:W-:Y:S01]  /*7c30*/  PRMT R25, R25, 0x7632, R25 ;  /* 0x0000763219197816 */ /* 0x000fe20000000019 */
[----:B------:R-:W-:Y:S01]  /*7c40*/  IMAD.MOV.U32 R29, RZ, RZ, R28 ;  /* 0x000000ffff1d7224 */ /* 0x000fe200078e001c */
[----:B------:R-:W-:Y:S01]  /*7c50*/  PRMT R31, R40, 0x7610, R31 ;  /* 0x00007610281f7816 */ /* 0x000fe2000000001f */
[--C-:B------:R-:W-:Y:S01]  /*7c60*/  IMAD.MOV.U32 R5, RZ, RZ, R11.reuse ;  /* 0x000000ffff057224 */ /* 0x100fe200078e000b */
[----:B------:R-:W-:Y:S01]  /*7c70*/  PRMT R40, R25, 0x7632, R40 ;  /* 0x0000763219287816 */ /* 0x000fe20000000028 */
[----:B------:R-:W-:Y:S02]  /*7c80*/  IMAD.MOV.U32 R28, RZ, RZ, R11 ;  /* 0x000000ffff1c7224 */ /* 0x000fe400078e000b */
.L_x_11871:
[----:B------:R-:W-:Y:S05]  /*7c90*/  BSYNC B1 ;  /* 0x0000000000017941 */ /* 0x000fea0003800000 */
.L_x_11869:
[----:B------:R-:W-:Y:S02]  /*7ca0*/  IADD3 R9, R9, 0x4, RZ ;  /* 0x0000000409097810 */ /* 0x000fe40007ffe0ff */
[----:B------:R-:W-:Y:S01]  /*7cb0*/  IADD3 R4, R4, 0x2, RZ ;  /* 0x0000000204047810 */ /* 0x000fe20007ffe0ff */
[----:B------:R-:W-:Y:S01]  /*7cc0*/  @!P1 CALL.REL.NOINC `(.L_x_11872) ;  /* 0x0000001000009944 */ /* 0x000fe20003c00000 */
[----:B------:R-:W-:Y:S05]  /*7cd0*/  BRA `(.L_x_11873) ;  /* 0xfffff01000007947 */ /* 0x000fea000383ffff */
.L_x_11872:
[----:B------:R-:W-:Y:S01]  /*7ce0*/  PRMT R40, R25, 0x7610, R40 ;  /* 0x0000761019287816 */ /* 0x000fe20000000028 */
[----:B------:R-:W-:Y:S02]  /*7cf0*/  FADD.FTZ R24, R8, R24 ;  /* 0x0000001808187221 */ /* 0x000fe40000010000 */
[----:B------:R-:W-:-:S02]  /*7d00*/  IMAD.MOV.U32 R25, RZ, RZ, R7 ;  /* 0x000000ffff197224 */ /* 0x000fc400078e0007 */
[----:B------:R-:W-:Y:S02]  /*7d10*/  IMAD.MOV.U32 R28, RZ, RZ, R5 ;  /* 0x000000ffff1c7224 */ /* 0x000fe400078e0005 */
.L_x_11826:
[----:B------:R-:W-:Y:S05]  /*7d20*/  BSYNC B0 ;  /* 0x0000000000007941 */ /* 0x000fea0003800000 */
.L_x_11825:
[----:B----4-:R-:W1:Y:S01]  /*7d30*/  S2R R8, SR_TID.X ;  /* 0x0000000000087919 */ /* 0x010e620000002100 */
        /* <DEDUP_REMOVED lines=8> */
[----:B------:R-:W-:Y:S02]  /*7dc0*/  PRMT R5, R30, 0x5432, R30 ;  /* 0x000054321e057816 */ /* 0x000fe4000000001e */
        /* <DEDUP_REMOVED lines=9> */
[C---:B--2---:R-:W-:Y:S01]  /*7e60*/  PRMT R6, R0.reuse, 0x7632, R31 ;  /* 0x0000763200067816 */ /* 0x044fe2000000001f */
[----:B------:R-:W-:Y:S01]  /*7e70*/  STS.64 [R9+0x20], R2 ;  /* 0x0000200209007388 */ /* 0x000fe20000000a00 */
[----:B------:R-:W-:-:S03]  /*7e80*/  PRMT R7, R0, 0x7610, R36 ;  /* 0x0000761000077816 */ /* 0x000fc60000000024 */
[----:B------:R0:W-:Y:S04]  /*7e90*/  STS.64 [R9+0x60], R4 ;  /* 0x0000600409007388 */ /* 0x0001e80000000a00 */
[----:B------:R2:W-:Y:S04]  /*7ea0*/  STS.64 [R9+0x58], R6 ;  /* 0x0000580609007388 */ /* 0x0005e80000000a00 */
[----:B------:R2:W-:Y:S01]  /*7eb0*/  STS.64 [R9+0x28], R12 ;  /* 0x0000280c09007388 */ /* 0x0005e20000000a00 */
[----:B0-----:R-:W-:-:S03]  /*7ec0*/  PRMT R4, R38, 0x7610, R39 ;  /* 0x0000761026047816 */ /* 0x001fc60000000027 */
[----:B------:R2:W-:Y:S01]  /*7ed0*/  STS.64 [R9+0x30], R14 ;  /* 0x0000300e09007388 */ /* 0x0005e20000000a00 */
[----:B------:R-:W-:-:S03]  /*7ee0*/  PRMT R5, R38, 0x7632, R40 ;  /* 0x0000763226057816 */ /* 0x000fc60000000028 */
[----:B------:R2:W-:Y:S04]  /*7ef0*/  STS.64 [R9+0x38], R16 ;  /* 0x0000381009007388 */ /* 0x0005e80000000a00 */
[----:B------:R2:W-:Y:S04]  /*7f00*/  STS.64 [R9+0x68], R4 ;  /* 0x0000680409007388 */ /* 0x0005e80000000a00 */
[----:B------:R2:W-:Y:S04]  /*7f10*/  STS.64 [R9+0x40], R18 ;  /* 0x0000401209007388 */ /* 0x0005e80000000a00 */
[----:B------:R2:W-:Y:S02]  /*7f20*/  STS.64 [R9+0x48], R20 ;  /* 0x0000481409007388 */ /* 0x0005e40000000a00 */
.L_x_11875:
[----:B------:R-:W-:Y:S05]  /*7f30*/  BSYNC B0 ;  /* 0x0000000000007941 */ /* 0x000fea0003800000 */
.L_x_11874:
[----:B------:R-:W-:Y:S01]  /*7f40*/  BAR.SYNC.DEFER_BLOCKING 0x0 ;  /* 0x0000000000007b1d */ /* 0x000fe20000010000 */
[----:B-1----:R-:W-:-:S05]  /*7f50*/  ISETP.NE.AND P2, PT, R8, RZ, PT ;  /* 0x000000ff0800720c */ /* 0x002fca0003f45270 */
[----:B------:R-:W-:Y:S08]  /*7f60*/  BSSY B0, `(.L_x_11876) ;  /* 0x0000366000007945 */ /* 0x000ff00003800000 */
[----:B------:R-:W-:Y:S05]  /*7f70*/  @P2 BRA `(.L_x_11877) ;  /* 0x0000364000002947 */ /* 0x000fea0003800000 */
[----:B--2---:R-:W0:Y:S04]  /*7f80*/  LDS.128 R4, [0x80] ;  /* 0x00008000ff047984 */ /* 0x004e280000000c00 */
        /* <DEDUP_REMOVED lines=10> */
[----:B-1----:R-:W-:Y:S01]  /*8030*/  STL.64 [R1+0x40], R8 ;  /* 0x0000400801007387 */ /* 0x002fe20000100a00 */
[----:B------:R-:W-:-:S02]  /*8040*/  IMAD.MOV.U32 R26, RZ, RZ, R10 ;  /* 0x000000ffff1a7224 */ /* 0x000fc400078e000a */
[----:B------:R-:W-:Y:S02]  /*8050*/  IMAD.MOV.U32 R27, RZ, RZ, R11 ;  /* 0x000000ffff1b7224 */ /* 0x000fe400078e000b */
[----:B------:R-:W1:Y:S04]  /*8060*/  LDS.128 R8, [0x70] ;  /* 0x00007000ff087984 */ /* 0x000e680000000c00 */
[----:B------:R2:W-:Y:S04]  /*8070*/  STL.64 [R1+0x48], R26 ;  /* 0x0000481a01007387 */ /* 0x0005e80000100a00 */
[----:B0-----:R-:W-:Y:S04]  /*8080*/  STL.64 [R1+0x50], R4 ;  /* 0x0000500401007387 */ /* 0x001fe80000100a00 */
[----:B------:R-:W0:Y:S04]  /*8090*/  LDS.64 R4, [0xd0] ;  /* 0x0000d000ff047984 */ /* 0x000e280000000a00 */
[----:B------:R3:W-:Y:S01]  /*80a0*/  STL.64 [R1+0x58], R6 ;  /* 0x0000580601007387 */ /* 0x0007e20000100a00 */
[----:B-1----:R-:W-:-:S03]  /*80b0*/  FSETP.GT.FTZ.AND P0, PT, R25, R8, PT ;  /* 0x000000081900720b */ /* 0x002fc60003f14000 */
[----:B------:R-:W-:Y:S01]  /*80c0*/  STL.64 [R1+0x8], R10 ;  /* 0x0000080a01007387 */ /* 0x000fe20000100a00 */
[----:B--2---:R-:W-:Y:S02]  /*80d0*/  FSEL R26, R25, R8, P0 ;  /* 0x00000008191a7208 */ /* 0x004fe40000000000 */
[----:B------:R-:W-:Y:S01]  /*80e0*/  FSEL R25, R8, R25, P0 ;  /* 0x0000001908197208 */ /* 0x000fe20000000000 */
[----:B------:R-:W-:Y:S01]  /*80f0*/  STL.64 [R1], R8 ;  /* 0x0000000801007387 */ /* 0x000fe20000100a00 */
[----:B------:R-:W-:Y:S02]  /*8100*/  FSEL R27, R9, R24, P0 ;  /* 0x00000018091b7208 */ /* 0x000fe40000000000 */
[----:B------:R-:W-:Y:S01]  /*8110*/  FSEL R33, R24, R9, P0 ;  /* 0x0000000918217208 */ /* 0x000fe20000000000 */
[----:B---3--:R-:W-:-:S04]  /*8120*/  FADD.FTZ R6, -R26, R25 ;  /* 0x000000191a067221 */ /* 0x008fc80000010100 */
[----:B------:R-:W-:-:S06]  /*8130*/  FMUL.FTZ R6, R6, 1.4426950216293334961 ;  /* 0x3fb8aa3b06067820 */ /* 0x000fcc0000410000 */
[----:B------:R-:W1:Y:S01]  /*8140*/  MUFU.EX2 R6, R6 ;  /* 0x0000000600067308 */ /* 0x000e620000000800 */
[----:B0-----:R0:W-:Y:S01]  /*8150*/  STL.64 [R1+0x60], R4 ;  /* 0x0000600401007387 */ /* 0x0011e20000100a00 */
[----:B-1----:R-:W-:Y:S02]  /*8160*/  FMUL.FTZ R27, R27, R6 ;  /* 0x000000061b1b7220 */ /* 0x002fe40000410000 */
[----:B------:R-:W-:Y:S02]  /*8170*/  IMAD.MOV.U32 R6, RZ, RZ, RZ ;  /* 0x000000ffff067224 */ /* 0x000fe400078e00ff */
[----:B0-----:R-:W-:-:S04]  /*8180*/  IMAD.MOV.U32 R4, RZ, RZ, R1 ;  /* 0x000000ffff047224 */ /* 0x001fc800078e0001 */
[----:B------:R-:W-:-:S05]  /*8190*/  IMAD.MOV.U32 R5, RZ, RZ, R4 ;  /* 0x000000ffff057224 */ /* 0x000fca00078e0004 */
.L_x_11924:
        /* <DEDUP_REMOVED lines=20> */
.L_x_11879:
[----:B------:R-:W-:Y:S01]  /*82e0*/  IMAD.MOV.U32 R8, RZ, RZ, R21 ;  /* 0x000000ffff087224 */ /* 0x000fe200078e0015 */
[C---:B------:R-:W-:Y:S01]  /*82f0*/  PRMT R9, R40.reuse, 0x7632, R9 ;  /* 0x0000763228097816 */ /* 0x040fe20000000009 */
[----:B------:R-:W-:Y:S01]  /*8300*/  IMAD.MOV.U32 R21, RZ, RZ, R20 ;  /* 0x000000ffff157224 */ /* 0x000fe200078e0014 */
[----:B------:R-:W-:Y:S02]  /*8310*/  PRMT R40, R40, 0x7610, R38 ;  /* 0x0000761028287816 */ /* 0x000fe40000000026 */
.L_x_11880:
[----:B------:R-:W-:Y:S05]  /*8320*/  BSYNC B1 ;  /* 0x0000000000017941 */ /* 0x000fea0003800000 */
.L_x_11878:
        /* <DEDUP_REMOVED lines=11> */
.L_x_11882:
[----:B------:R-:W-:Y:S01]  /*83e0*/  IMAD.MOV.U32 R7, RZ, RZ, R8 ;  /* 0x000000ffff077224 */ /* 0x000fe200078e0008 */
[----:B------:R-:W-:Y:S01]  /*83f0*/  PRMT R9, R9, 0x5410, R9 ;  /* 0x0000541009097816 */ /* 0x000fe20000000009 */
[----:B------:R-:W-:Y:S01]  /*8400*/  IMAD.MOV.U32 R20, RZ, RZ, R19 ;  /* 0x000000ffff147224 */ /* 0x000fe200078e0013 */
[----:B------:R-:W-:Y:S02]  /*8410*/  PRMT R38, R38, 0x7610, R39 ;  /* 0x0000761026267816 */ /* 0x000fe40000000027 */
.L_x_11883:
[----:B------:R-:W-:Y:S05]  /*8420*/  BSYNC B1 ;  /* 0x0000000000017941 */ /* 0x000fea0003800000 */
.L_x_11881:
        /* <DEDUP_REMOVED lines=11> */
.L_x_11885:
[----:B------:R-:W-:Y:S01]  /*84e0*/  IMAD.MOV.U32 R8, RZ, RZ, R7 ;  /* 0x000000ffff087224 */ /* 0x000fe200078e0007 */
[----:B------:R-:W-:Y:S01]  /*84f0*/  PRMT R9, R9, 0x7632, R9 ;  /* 0x0000763209097816 */ /* 0x000fe20000000009 */
[----:B------:R-:W-:Y:S01]  /*8500*/  IMAD.MOV.U32 R19, RZ, RZ, R18 ;  /* 0x000000ffff137224 */ /* 0x000fe200078e0012 */
[----:B------:R-:W-:Y:S02]  /*8510*/  PRMT R39, R39, 0x5410, R38 ;  /* 0x0000541027277816 */ /* 0x000fe40000000026 */
.L_x_11886:
[----:B------:R-:W-:Y:S05]  /*8520*/  BSYNC B1 ;  /* 0x0000000000017941 */ /* 0x000fea0003800000 */
.L_x_11884:
        /* <DEDUP_REMOVED lines=11> */
.L_x_11888:
[----:B------:R-:W-:Y:S01]  /*85e0*/  IMAD.MOV.U32 R7, RZ, RZ, R8 ;  /* 0x000000ffff077224 */ /* 0x000fe200078e0008 */
[----:B------:R-:W-:Y:S01]  /*85f0*/  PRMT R10, R9, 0x7610, R10 ;  /* 0x00007610090a7816 */ /* 0x000fe2000000000a */
[----:B------:R-:W-:Y:S01]  /*8600*/  IMAD.MOV.U32 R18, RZ, RZ, R17 ;  /* 0x000000ffff127224 */ /* 0x000fe200078e0011 */
[----:B------:R-:W-:Y:S02]  /*8610*/  PRMT R38, R39, 0x7610, R38 ;  /* 0x0000761027267816 */ /* 0x000fe40000000026 */
.L_x_11889:
[----:B------:R-:W-:Y:S05]  /*8620*/  BSYNC B1 ;  /* 0x0000000000017941 */ /* 0x000fea0003800000 */
.L_x_11887:
        /* <DEDUP_REMOVED lines=11> */
.L_x_11891:
[----:B------:R-:W-:Y:S01]  /*86e0*/  IMAD.MOV.U32 R8, RZ, RZ, R7 ;  /* 0x000000ffff087224 */ /* 0x000fe200078e0007 */
[----:B------:R-:W-:Y:S01]  /*86f0*/  PRMT R9, R10, 0x7610, R9 ;  /* 0x000076100a097816 */ /* 0x000fe20000000009 */
[----:B------:R-:W-:Y:S01]  /*8700*/  IMAD.MOV.U32 R17, RZ, RZ, R16 ;  /* 0x000000ffff117224 */ /* 0x000fe200078e0010 */
[----:B------:R-:W-:Y:S02]  /*8710*/  PRMT R39, R37, 0x7610, R39 ;  /* 0x0000761025277816 */ /* 0x000fe40000000027 */
.L_x_11892:
[----:B------:R-:W-:Y:S05]  /*8720*/  BSYNC B1 ;  /* 0x0000000000017941 */ /* 0x000fea0003800000 */
.L_x_11890:
        /* <DEDUP_REMOVED lines=11> */
.L_x_11894:
[----:B------:R-:W-:Y:S01]  /*87e0*/  IMAD.MOV.U32 R7, RZ, RZ, R8 ;  /* 0x000000ffff077224 */ /* 0x000fe200078e0008 */
[----:B------:R-:W-:Y:S01]  /*87f0*/  PRMT R9, R9, 0x5410, R9 ;  /* 0x0000541009097816 */ /* 0x000fe20000000009 */
[----:B------:R-:W-:Y:S01]  /*8800*/  IMAD.MOV.U32 R16, RZ, RZ, R15 ;  /* 0x000000ffff107224 */ /* 0x000fe200078e000f */
[----:B------:R-:W-:Y:S02]  /*8810*/  PRMT R37, R37, 0x7632, R37 ;  /* 0x0000763225257816 */ /* 0x000fe40000000025 */
.L_x_11895:
[----:B------:R-:W-:Y:S05]  /*8820*/  BSYNC B1 ;  /* 0x0000000000017941 */ /* 0x000fea0003800000 */
.L_x_11893:
        /* <DEDUP_REMOVED lines=11> */
.L_x_11897:
[----:B------:R-:W-:Y:S01]  /*88e0*/  IMAD.MOV.U32 R8, RZ, RZ, R7 ;  /* 0x000000ffff087224 */ /* 0x000fe200078e0007 */
[----:B------:R-:W-:Y:S01]  /*88f0*/  PRMT R10, R10, 0x7610, R9 ;  /* 0x000076100a0a7816 */ /* 0x000fe20000000009 */
[----:B------:R-:W-:Y:S01]  /*8900*/  IMAD.MOV.U32 R15, RZ, RZ, R14 ;  /* 0x000000ffff0f7224 */ /* 0x000fe200078e000e */
[----:B------:R-:W-:Y:S02]  /*8910*/  PRMT R37, R37, 0x5410, R36 ;  /* 0x0000541025257816 */ /* 0x000fe40000000024 */
.L_x_11898:
[----:B------:R-:W-:Y:S05]  /*8920*/  BSYNC B1 ;  /* 0x0000000000017941 */ /* 0x000fea0003800000 */
.L_x_11896:
        /* <DEDUP_REMOVED lines=11> */
.L_x_11900:
[----:B------:R-:W-:Y:S01]  /*89e0*/  IMAD.MOV.U32 R7, RZ, RZ, R8 ;  /* 0x000000ffff077224 */ /* 0x000fe200078e0008 */
[----:B------:R-:W-:Y:S01]  /*89f0*/  PRMT R9, R9, 0x7610, R10 ;  /* 0x0000761009097816 */ /* 0x000fe2000000000a */
[----:B------:R-:W-:Y:S01]  /*8a00*/  IMAD.MOV.U32 R14, RZ, RZ, R13 ;  /* 0x000000ffff0e7224 */ /* 0x000fe200078e000d */
[----:B------:R-:W-:Y:S02]  /*8a10*/  PRMT R36, R36, 0x7632, R36 ;  /* 0x0000763224247816 */ /* 0x000fe40000000024 */
.L_x_11901:
[----:B------:R-:W-:Y:S05]  /*8a20*/  BSYNC B1 ;  /* 0x0000000000017941 */ /* 0x000fea0003800000 */
.L_x_11899:
        /* <DEDUP_REMOVED lines=11> */
.L_x_11903:
[----:B------:R-:W-:Y:S01]  /*8ae0*/  IMAD.MOV.U32 R8, RZ, RZ, R7 ;  /* 0x000000ffff087224 */ /* 0x000fe200078e0007 */
[----:B------:R-:W-:Y:S01]  /*8af0*/  PRMT R9, R9, 0x7632, R9 ;  /* 0x0000763209097816 */ /* 0x000fe20000000009 */
[----:B------:R-:W-:Y:S01]  /*8b00*/  IMAD.MOV.U32 R13, RZ, RZ, R12 ;  /* 0x000000ffff0d7224 */ /* 0x000fe200078e000c */
[----:B------:R-:W-:Y:S02]  /*8b10*/  PRMT R36, R36, 0x5410, R0 ;  /* 0x0000541024247816 */ /* 0x000fe40000000000 */
.L_x_11904:
[----:B------:R-:W-:Y:S05]  /*8b20*/  BSYNC B1 ;  /* 0x0000000000017941 */ /* 0x000fea0003800000 */
.L_x_11902:
        /* <DEDUP_REMOVED lines=11> */
.L_x_11906:
[----:B------:R-:W-:Y:S01]  /*8be0*/  IMAD.MOV.U32 R7, RZ, RZ, R8 ;  /* 0x000000ffff077224 */ /* 0x000fe200078e0008 */
[----:B------:R-:W-:Y:S01]  /*8bf0*/  PRMT R9, R9, 0x5410, R9 ;  /* 0x0000541009097816 */ /* 0x000fe20000000009 */
[----:B------:R-:W-:Y:S01]  /*8c00*/  IMAD.MOV.U32 R12, RZ, RZ, R3 ;  /* 0x000000ffff0c7224 */ /* 0x000fe200078e0003 */
[----:B------:R-:W-:Y:S02]  /*8c10*/  PRMT R0, R31, 0x7632, R0 ;  /* 0x000076321f007816 */ /* 0x000fe40000000000 */
.L_x_11907:
[----:B------:R-:W-:Y:S05]  /*8c20*/  BSYNC B1 ;  /* 0x0000000000017941 */ /* 0x000fea0003800000 */
.L_x_11905:
        /* <DEDUP_REMOVED lines=11> */
.L_x_11909:
[----:B------:R-:W-:Y:S01]  /*8ce0*/  IMAD.MOV.U32 R8, RZ, RZ, R7 ;  /* 0x000000ffff087224 */ /* 0x000fe200078e0007 */
[----:B------:R-:W-:Y:S01]  /*8cf0*/  PRMT R10, R10, 0x7610, R9 ;  /* 0x000076100a0a7816 */ /* 0x000fe20000000009 */
[----:B------:R-:W-:Y:S01]  /*8d00*/  IMAD.MOV.U32 R3, RZ, RZ, R2 ;  /* 0x000000ffff037224 */ /* 0x000fe200078e0002 */
[----:B------:R-:W-:Y:S02]  /*8d10*/  PRMT R31, R31, 0x7610, R0 ;  /* 0x000076101f1f7816 */ /* 0x000fe40000000000 */
.L_x_11910:
[----:B------:R-:W-:Y:S05]  /*8d20*/  BSYNC B1 ;  /* 0x0000000000017941 */ /* 0x000fea0003800000 */
.L_x_11908:
        /* <DEDUP_REMOVED lines=11> */
.L_x_11912:
[----:B------:R-:W-:Y:S01]  /*8de0*/  IMAD.MOV.U32 R7, RZ, RZ, R8 ;  /* 0x000000ffff077224 */ /* 0x000fe200078e0008 */
[----:B------:R-:W-:Y:S01]  /*8df0*/  PRMT R9, R9, 0x7610, R10 ;  /* 0x0000761009097816 */ /* 0x000fe2000000000a */
[----:B------:R-:W-:Y:S01]  /*8e00*/  IMAD.MOV.U32 R2, RZ, RZ, R23 ;  /* 0x000000ffff027224 */ /* 0x000fe200078e0017 */
[----:B------:R-:W-:Y:S02]  /*8e10*/  PRMT R0, R0, 0x5410, R30 ;  /* 0x0000541000007816 */ /* 0x000fe4000000001e */
.L_x_11913:
[----:B------:R-:W-:Y:S05]  /*8e20*/  BSYNC B1 ;  /* 0x0000000000017941 */ /* 0x000fea0003800000 */
.L_x_11911:
        /* <DEDUP_REMOVED lines=11> */
.L_x_11915:
[----:B------:R-:W-:Y:S01]  /*8ee0*/  IMAD.MOV.U32 R8, RZ, RZ, R7 ;  /* 0x000000ffff087224 */ /* 0x000fe200078e0007 */
[----:B------:R-:W-:Y:S01]  /*8ef0*/  PRMT R9, R9, 0x7632, R9 ;  /* 0x0000763209097816 */ /* 0x000fe20000000009 */
[----:B------:R-:W-:Y:S01]  /*8f00*/  IMAD.MOV.U32 R23, RZ, RZ, R22 ;  /* 0x000000ffff177224 */ /* 0x000fe200078e0016 */
[----:B------:R-:W-:Y:S02]  /*8f10*/  PRMT R30, R30, 0x7632, R30 ;  /* 0x000076321e1e7816 */ /* 0x000fe4000000001e */
.L_x_11916:
[----:B------:R-:W-:Y:S05]  /*8f20*/  BSYNC B1 ;  /* 0x0000000000017941 */ /* 0x000fea0003800000 */
.L_x_11914:
        /* <DEDUP_REMOVED lines=11> */
.L_x_11918:
[----:B------:R-:W-:Y:S01]  /*8fe0*/  IMAD.MOV.U32 R7, RZ, RZ, R8 ;  /* 0x000000ffff077224 */ /* 0x000fe200078e0008 */
[----:B------:R-:W-:Y:S01]  /*8ff0*/  PRMT R9, R9, 0x5410, R9 ;  /* 0x0000541009097816 */ /* 0x000fe20000000009 */
[----:B------:R-:W-:Y:S01]  /*9000*/  IMAD.MOV.U32 R22, RZ, RZ, R29 ;  /* 0x000000ffff167224 */ /* 0x000fe200078e001d */
[----:B------:R-:W-:Y:S02]  /*9010*/  PRMT R30, R30, 0x5410, R31 ;  /* 0x000054101e1e7816 */ /* 0x000fe4000000001f */
.L_x_11919:
[----:B------:R-:W-:Y:S05]  /*9020*/  BSYNC B1 ;  /* 0x0000000000017941 */ /* 0x000fea0003800000 */
.L_x_11917:
[----:B------:R-:W-:Y:S01]  /*9030*/  HSETP2.GT.AND P0, PT, R9.H1_H1, R40.H0_H0, PT ;  /* 0x2000002809007234 */ /* 0x000fe20003f04c00 */
[----:B------:R-:W-:Y:S04]  /*9040*/  BSSY B1, `(.L_x_11920) ;  /* 0x000000e000017945 */ /* 0x000fe80003800000 */
[----:B------:R-:W-:-:S13]  /*9050*/  ISETP.EQ.OR P0, PT, R28, -0x1, P0 ;  /* 0xffffffff1c00780c */ /* 0x000fda0000702670 */
[----:B------:R-:W-:Y:S05]  /*9060*/  @P0 BRA `(.L_x_11921) ;  /* 0x0000006000000947 */ /* 0x000fea0003800000 */
[----:B------:R-:W-:Y:S01]  /*9070*/  ISETP.GE.AND P0, PT, R7, R28, PT ;  /* 0x0000001c0700720c */ /* 0x000fe20003f06270 */
[----:B------:R-:W-:Y:S01]  /*9080*/  IMAD.MOV.U32 R29, RZ, RZ, R7 ;  /* 0x000000ffff1d7224 */ /* 0x000fe200078e0007 */
[----:B------:R-:W-:Y:S02]  /*9090*/  PRMT R41, R40, 0x7610, R41 ;  /* 0x0000761028297816 */ /* 0x000fe40000000029 */
[----:B------:R-:W-:-:S09]  /*90a0*/  PRMT R31, R9, 0x7632, R31 ;  /* 0x00007632091f7816 */ /* 0x000fd2000000001f */
[----:B------:R-:W-:-:S13]  /*90b0*/  HSETP2.NEU.OR P0, PT, R9.H1_H1, R40.H0_H0, P0 ;  /* 0x2000002809007234 */ /* 0x000fda000070dc20 */
[----:B------:R-:W-:Y:S05]  /*90c0*/  @P0 BRA `(.L_x_11922) ;  /* 0x0000005000000947 */ /* 0x000fea0003800000 */
.L_x_11921:
[----:B------:R-:W-:Y:S01]  /*90d0*/  PRMT R31, R40, 0x7610, R31 ;  /* 0x00007610281f7816 */ /* 0x000fe2000000001f */
[----:B------:R-:W-:Y:S01]  /*90e0*/  IMAD.MOV.U32 R29, RZ, RZ, R28 ;  /* 0x000000ffff1d7224 */ /* 0x000fe200078e001c */
[C---:B------:R-:W-:Y:S01]  /*90f0*/  PRMT R41, R9.reuse, 0x7632, R41 ;  /* 0x0000763209297816 */ /* 0x040fe20000000029 */
[----:B------:R-:W-:Y:S01]  /*9100*/  IMAD.MOV.U32 R28, RZ, RZ, R7 ;  /* 0x000000ffff1c7224 */ /* 0x000fe200078e0007 */
[----:B------:R-:W-:Y:S02]  /*9110*/  PRMT R40, R9, 0x7632, R40 ;  /* 0x0000763209287816 */ /* 0x000fe40000000028 */
.L_x_11922:
[----:B------:R-:W-:Y:S05]  /*9120*/  BSYNC B1 ;  /* 0x0000000000017941 */ /* 0x000fea0003800000 */
.L_x_11920:
[----:B------:R-:W-:Y:S02]  /*9130*/  IADD3 R5, R5, 0x4, RZ ;  /* 0x0000000405057810 */ /* 0x000fe40007ffe0ff */
[----:B------:R-:W-:Y:S01]  /*9140*/  IADD3 R4, R4, 0x2, RZ ;  /* 0x0000000204047810 */ /* 0x000fe20007ffe0ff */
[----:B------:R-:W-:Y:S01]  /*9150*/  @!P1 CALL.REL.NOINC `(.L_x_11923) ;  /* 0x0000001000009944 */ /* 0x000fe20003c00000 */
[----:B------:R-:W-:Y:S05]  /*9160*/  BRA `(.L_x_11924) ;  /* 0xfffff03000007947 */ /* 0x000fea000383ffff */
.L_x_11923:
[----:B------:R-:W-:-:S04]  /*9170*/  NOP ;  /* 0x0000000000007918 */ /* 0x000fc80000000000 */
[----:B------:R-:W0:Y:S01]  /*9180*/  LDS.128 R4, [0xe0] ;  /* 0x0000e000ff047984 */ /* 0x000e220000000c00 */
[----:B------:R-:W-:-:S03]  /*9190*/  FADD.FTZ R27, R33, R27 ;  /* 0x0000001b211b7221 */ /* 0x000fc60000010000 */
        /* <DEDUP_REMOVED lines=12> */
[----:B------:R0:W-:Y:S02]  /*9260*/  STL.64 [R1+0x40], R10 ;  /* 0x0000400a01007387 */ /* 0x0001e40000100a00 */
[----:B0-----:R-:W-:-:S02]  /*9270*/  IMAD.MOV.U32 R10, RZ, RZ, R4 ;  /* 0x000000ffff0a7224 */ /* 0x001fc400078e0004 */
[----:B------:R-:W-:Y:S02]  /*9280*/  IMAD.MOV.U32 R11, RZ, RZ, R5 ;  /* 0x000000ffff0b7224 */ /* 0x000fe400078e0005 */
[----:B------:R-:W-:Y:S02]  /*9290*/  IMAD.MOV.U32 R24, RZ, RZ, R6 ;  /* 0x000000ffff187224 */ /* 0x000fe400078e0006 */
[----:B------:R-:W-:Y:S01]  /*92a0*/  IMAD.MOV.U32 R25, RZ, RZ, R7 ;  /* 0x000000ffff197224 */ /* 0x000fe200078e0007 */
[----:B------:R-:W-:Y:S01]  /*92b0*/  STL.64 [R1+0x48], R10 ;  /* 0x0000480a01007387 */ /* 0x000fe20000100a00 */
[----:B-1----:R-:W-:-:S03]  /*92c0*/  FSETP.GT.FTZ.AND P0, PT, R26, R8, PT ;  /* 0x000000081a00720b */ /* 0x002fc60003f14000 */
[----:B------:R-:W0:Y:S01]  /*92d0*/  LDS.128 R4, [0x130] ;  /* 0x00013000ff047984 */ /* 0x000e220000000c00 */
[----:B------:R-:W-:Y:S02]  /*92e0*/  FSEL R32, R26, R8, P0 ;  /* 0x000000081a207208 */ /* 0x000fe40000000000 */
[----:B------:R-:W-:Y:S01]  /*92f0*/  FSEL R35, R27, R9, P0 ;  /* 0x000000091b237208 */ /* 0x000fe20000000000 */
[----:B------:R-:W-:Y:S04]  /*9300*/  STL.64 [R1+0x50], R24 ;  /* 0x0000501801007387 */ /* 0x000fe80000100a00 */
[----:B------:R-:W-:Y:S04]  /*9310*/  STL.64 [R1], R8 ;  /* 0x0000000801007387 */ /* 0x000fe80000100a00 */
[----:B0-----:R0:W-:Y:S04]  /*9320*/  STL.64 [R1+0x58], R4 ;  /* 0x0000580401007387 */ /* 0x0011e80000100a00 */
[----:B------:R1:W-:Y:S01]  /*9330*/  STL.64 [R1+0x60], R6 ;  /* 0x0000600601007387 */ /* 0x0003e20000100a00 */
[----:B0-----:R-:W-:-:S02]  /*9340*/  FSEL R4, R8, R26, P0 ;  /* 0x0000001a08047208 */ /* 0x001fc40000000000 */
[----:B------:R-:W-:Y:S01]  /*9350*/  FSEL R5, R9, R27, P0 ;  /* 0x0000001b09057208 */ /* 0x000fe20000000000 */
[----:B-1----:R-:W-:Y:S02]  /*9360*/  IMAD.MOV.U32 R7, RZ, RZ, RZ ;  /* 0x000000ffff077224 */ /* 0x002fe400078e00ff */
[----:B------:R-:W-:-:S04]  /*9370*/  FADD.FTZ R4, -R32, R4 ;  /* 0x0000000420047221 */ /* 0x000fc80000010100 */
[----:B------:R-:W-:-:S04]  /*9380*/  FMUL.FTZ R4, R4, 1.4426950216293334961 ;  /* 0x3fb8aa3b04047820 */ /* 0x000fc80000410000 */
[----:B------:R0:W1:Y:S02]  /*9390*/  MUFU.EX2 R34, R4 ;  /* 0x0000000400227308 */ /* 0x0000640000000800 */
[----:B0-----:R-:W-:Y:S02]  /*93a0*/  IMAD.MOV.U32 R4, RZ, RZ, R1 ;  /* 0x000000ffff047224 */ /* 0x001fe400078e0001 */
[----:B-1----:R-:W-:Y:S02]  /*93b0*/  FMUL.FTZ R34, R5, R34 ;  /* 0x0000002205227220 */ /* 0x002fe40000410000 */
[----:B------:R-:W-:-:S05]  /*93c0*/  IMAD.MOV.U32 R5, RZ, RZ, R4 ;  /* 0x000000ffff057224 */ /* 0x000fca00078e0004 */
.L_x_11971:
        /* <DEDUP_REMOVED lines=20> */
.L_x_11926:
[----:B------:R-:W-:Y:S01]  /*9510*/  IMAD.MOV.U32 R8, RZ, RZ, R21 ;  /* 0x000000ffff087224 */ /* 0x000fe200078e0015 */
[C---:B------:R-:W-:Y:S01]  /*9520*/  PRMT R9, R40.reuse, 0x7632, R9 ;  /* 0x0000763228097816 */ /* 0x040fe20000000009 */
[----:B------:R-:W-:Y:S01]  /*9530*/  IMAD.MOV.U32 R21, RZ, RZ, R20 ;  /* 0x000000ffff157224 */ /* 0x000fe200078e0014 */
[----:B------:R-:W-:Y:S02]  /*9540*/  PRMT R40, R40, 0x7610, R38 ;  /* 0x0000761028287816 */ /* 0x000fe40000000026 */
.L_x_11927:
[----:B------:R-:W-:Y:S05]  /*9550*/  BSYNC B1 ;  /* 0x0000000000017941 */ /* 0x000fea0003800000 */
.L_x_11925:
        /* <DEDUP_REMOVED lines=11> */
.L_x_11929:
[----:B------:R-:W-:Y:S01]  /*9610*/  IMAD.MOV.U32 R6, RZ, RZ, R8 ;  /* 0x000000ffff067224 */ /* 0x000fe200078e0008 */
[----:B------:R-:W-:Y:S01]  /*9620*/  PRMT R9, R9, 0x5410, R9 ;  /* 0x0000541009097816 */ /* 0x000fe20000000009 */
[----:B------:R-:W-:Y:S01]  /*9630*/  IMAD.MOV.U32 R20, RZ, RZ, R19 ;  /* 0x000000ffff147224 */ /* 0x000fe200078e0013 */
[----:B------:R-:W-:Y:S02]  /*9640*/  PRMT R38, R38, 0x7610, R39 ;  /* 0x0000761026267816 */ /* 0x000fe40000000027 */
.L_x_11930:
[----:B------:R-:W-:Y:S05]  /*9650*/  BSYNC B1 ;  /* 0x0000000000017941 */ /* 0x000fea0003800000 */
.L_x_11928:
        /* <DEDUP_REMOVED lines=11> */
.L_x_11932:
[----:B------:R-:W-:Y:S01]  /*9710*/  IMAD.MOV.U32 R8, RZ, RZ, R6 ;  /* 0x000000ffff087224 */ /* 0x000fe200078e0006 */
[----:B------:R-:W-:Y:S01]  /*9720*/  PRMT R9, R9, 0x7632, R9 ;  /* 0x0000763209097816 */ /* 0x000fe20000000009 */
[----:B------:R-:W-:Y:S01]  /*9730*/  IMAD.MOV.U32 R19, RZ, RZ, R18 ;  /* 0x000000ffff137224 */ /* 0x000fe200078e0012 */
[----:B------:R-:W-:Y:S02]  /*9740*/  PRMT R39, R39, 0x5410, R38 ;  /* 0x0000541027277816 */ /* 0x000fe40000000026 */
.L_x_11933:
[----:B------:R-:W-:Y:S05]  /*9750*/  BSYNC B1 ;  /* 0x0000000000017941 */ /* 0x000fea0003800000 */
.L_x_11931:
        /* <DEDUP_REMOVED lines=11> */
.L_x_11935:
[----:B------:R-:W-:Y:S01]  /*9810*/  IMAD.MOV.U32 R6, RZ, RZ, R8 ;  /* 0x000000ffff067224 */ /* 0x000fe200078e0008 */
[----:B------:R-:W-:Y:S01]  /*9820*/  PRMT R10, R9, 0x7610, R10 ;  /* 0x00007610090a7816 */ /* 0x000fe2000000000a */
[----:B------:R-:W-:Y:S01]  /*9830*/  IMAD.MOV.U32 R18, RZ, RZ, R17 ;  /* 0x000000ffff127224 */ /* 0x000fe200078e0011 */
[----:B------:R-:W-:Y:S02]  /*9840*/  PRMT R38, R39, 0x7610, R38 ;  /* 0x0000761027267816 */ /* 0x000fe40000000026 */
.L_x_11936:
[----:B------:R-:W-:Y:S05]  /*9850*/  BSYNC B1 ;  /* 0x0000000000017941 */ /* 0x000fea0003800000 */
.L_x_11934:
        /* <DEDUP_REMOVED lines=11> */
.L_x_11938:
[----:B------:R-:W-:Y:S01]  /*9910*/  IMAD.MOV.U32 R8, RZ, RZ, R6 ;  /* 0x000000ffff087224 */ /* 0x000fe200078e0006 */
[----:B------:R-:W-:Y:S01]  /*9920*/  PRMT R9, R10, 0x7610, R9 ;  /* 0x000076100a097816 */ /* 0x000fe20000000009 */
[----:B------:R-:W-:Y:S01]  /*9930*/  IMAD.MOV.U32 R17, RZ, RZ, R16 ;  /* 0x000000ffff117224 */ /* 0x000fe200078e0010 */
[----:B------:R-:W-:Y:S02]  /*9940*/  PRMT R39, R37, 0x7610, R39 ;  /* 0x0000761025277816 */ /* 0x000fe40000000027 */
.L_x_11939:
[----:B------:R-:W-:Y:S05]  /*9950*/  BSYNC B1 ;  /* 0x0000000000017941 */ /* 0x000fea0003800000 */
.L_x_11937:
        /* <DEDUP_REMOVED lines=11> */
.L_x_11941:
[----:B------:R-:W-:Y:S01]  /*9a10*/  IMAD.MOV.U32 R6, RZ, RZ, R8 ;  /* 0x000000ffff067224 */ /* 0x000fe200078e0008 */
[----:B------:R-:W-:Y:S01]  /*9a20*/  PRMT R9, R9, 0x5410, R9 ;  /* 0x0000541009097816 */ /* 0x000fe20000000009 */
[----:B------:R-:W-:Y:S01]  /*9a30*/  IMAD.MOV.U32 R16, RZ, RZ, R15 ;  /* 0x000000ffff107224 */ /* 0x000fe200078e000f */
[----:B------:R-:W-:Y:S02]  /*9a40*/  PRMT R37, R37, 0x7632, R37 ;  /* 0x0000763225257816 */ /* 0x000fe40000000025 */
.L_x_11942:
[----:B------:R-:W-:Y:S05]  /*9a50*/  BSYNC B1 ;  /* 0x0000000000017941 */ /* 0x000fea0003800000 */
.L_x_11940:
        /* <DEDUP_REMOVED lines=11> */
.L_x_11944:
[----:B------:R-:W-:Y:S01]  /*9b10*/  IMAD.MOV.U32 R8, RZ, RZ, R6 ;  /* 0x000000ffff087224 */ /* 0x000fe200078e0006 */
[----:B------:R-:W-:Y:S01]  /*9b20*/  PRMT R10, R10, 0x7610, R9 ;  /* 0x000076100a0a7816 */ /* 0x000fe20000000009 */
[----:B------:R-:W-:Y:S01]  /*9b30*/  IMAD.MOV.U32 R15, RZ, RZ, R14 ;  /* 0x000000ffff0f7224 */ /* 0x000fe200078e000e */
[----:B------:R-:W-:Y:S02]  /*9b40*/  PRMT R37, R37, 0x5410, R36 ;  /* 0x0000541025257816 */ /* 0x000fe40000000024 */
.L_x_11945:
[----:B------:R-:W-:Y:S05]  /*9b50*/  BSYNC B1 ;  /* 0x0000000000017941 */ /* 0x000fea0003800000 */
.L_x_11943:
        /* <DEDUP_REMOVED lines=11> */
.L_x_11947:
[----:B------:R-:W-:Y:S01]  /*9c10*/  IMAD.MOV.U32 R6, RZ, RZ, R8 ;  /* 0x000000ffff067224 */ /* 0x000fe200078e0008 */
[----:B------:R-:W-:Y:S01]  /*9c20*/  PRMT R9, R9, 0x7610, R10 ;  /* 0x0000761009097816 */ /* 0x000fe2000000000a */
[----:B------:R-:W-:Y:S01]  /*9c30*/  IMAD.MOV.U32 R14, RZ, RZ, R13 ;  /* 0x000000ffff0e7224 */ /* 0x000fe200078e000d */
[----:B------:R-:W-:Y:S02]  /*9c40*/  PRMT R36, R36, 0x7632, R36 ;  /* 0x0000763224247816 */ /* 0x000fe40000000024 */
.L_x_11948:
[----:B------:R-:W-:Y:S05]  /*9c50*/  BSYNC B1 ;  /* 0x0000000000017941 */ /* 0x000fea0003800000 */
.L_x_11946:
        /* <DEDUP_REMOVED lines=11> */
.L_x_11950:
[----:B------:R-:W-:Y:S01]  /*9d10*/  IMAD.MOV.U32 R8, RZ, RZ, R6 ;  /* 0x000000ffff087224 */ /* 0x000fe200078e0006 */
[----:B------:R-:W-:Y:S01]  /*9d20*/  PRMT R9, R9, 0x7632, R9 ;  /* 0x0000763209097816 */ /* 0x000fe20000000009 */
[----:B------:R-:W-:Y:S01]  /*9d30*/  IMAD.MOV.U32 R13, RZ, RZ, R12 ;  /* 0x000000ffff0d7224 */ /* 0x000fe200078e000c */
[----:B------:R-:W-:Y:S02]  /*9d40*/  PRMT R36, R36, 0x5410, R0 ;  /* 0x0000541024247816 */ /* 0x000fe40000000000 */
.L_x_11951:
[----:B------:R-:W-:Y:S05]  /*9d50*/  BSYNC B1 ;  /* 0x0000000000017941 */ /* 0x000fea0003800000 */
.L_x_11949:
        /* <DEDUP_REMOVED lines=11> */
.L_x_11953:
[----:B------:R-:W-:Y:S01]  /*9e10*/  IMAD.MOV.U32 R6, RZ, RZ, R8 ;  /* 0x000000ffff067224 */ /* 0x000fe200078e0008 */
[----:B------:R-:W-:Y:S01]  /*9e20*/  PRMT R9, R9, 0x5410, R9 ;  /* 0x0000541009097816 */ /* 0x000fe20000000009 */
[----:B------:R-:W-:Y:S01]  /*9e30*/  IMAD.MOV.U32 R12, RZ, RZ, R3 ;  /* 0x000000ffff0c7224 */ /* 0x000fe200078e0003 */
[----:B------:R-:W-:Y:S02]  /*9e40*/  PRMT R0, R31, 0x7632, R0 ;  /* 0x000076321f007816 */ /* 0x000fe40000000000 */
.L_x_11954:
[----:B------:R-:W-:Y:S05]  /*9e50*/  BSYNC B1 ;  /* 0x0000000000017941 */ /* 0x000fea0003800000 */
.L_x_11952:
        /* <DEDUP_REMOVED lines=11> */
.L_x_11956:
[----:B------:R-:W-:Y:S01]  /*9f10*/  IMAD.MOV.U32 R8, RZ, RZ, R6 ;  /* 0x000000ffff087224 */ /* 0x000fe200078e0006 */
[----:B------:R-:W-:Y:S01]  /*9f20*/  PRMT R10, R10, 0x7610, R9 ;  /* 0x000076100a0a7816 */ /* 0x000fe20000000009 */
[----:B------:R-:W-:Y:S01]  /*9f30*/  IMAD.MOV.U32 R3, RZ, RZ, R2 ;  /* 0x000000ffff037224 */ /* 0x000fe200078e0002 */
[----:B------:R-:W-:Y:S02]  /*9f40*/  PRMT R31, R31, 0x7610, R0 ;  /* 0x000076101f1f7816 */ /* 0x000fe40000000000 */
.L_x_11957:
[----:B------:R-:W-:Y:S05]  /*9f50*/  BSYNC B1 ;  /* 0x0000000000017941 */ /* 0x000fea0003800000 */
.L_x_11955:
        /* <DEDUP_REMOVED lines=11> */
.L_x_11959:
[----:B------:R-:W-:Y:S01]  /*a010*/  IMAD.MOV.U32 R6, RZ, RZ, R8 ;  /* 0x000000ffff067224 */ /* 0x000fe200078e0008 */
[----:B------:R-:W-:Y:S01]  /*a020*/  PRMT R9, R9, 0x7610, R10 ;  /* 0x0000761009097816 */ /* 0x000fe2000000000a */
[----:B------:R-:W-:Y:S01]  /*a030*/  IMAD.MOV.U32 R2, RZ, RZ, R23 ;  /* 0x000000ffff027224 */ /* 0x000fe200078e0017 */
[----:B------:R-:W-:Y:S02]  /*a040*/  PRMT R0, R0, 0x5410, R30 ;  /* 0x0000541000007816 */ /* 0x000fe4000000001e */
.L_x_11960:
[----:B------:R-:W-:Y:S05]  /*a050*/  BSYNC B1 ;  /* 0x0000000000017941 */ /* 0x000fea0003800000 */
.L_x_11958:
        /* <DEDUP_REMOVED lines=11> */
.L_x_11962:
[----:B------:R-:W-:Y:S01]  /*a110*/  IMAD.MOV.U32 R8, RZ, RZ, R6 ;  /* 0x000000ffff087224 */ /* 0x000fe200078e0006 */
[----:B------:R-:W-:Y:S01]  /*a120*/  PRMT R9, R9, 0x7632, R9 ;  /* 0x0000763209097816 */ /* 0x000fe20000000009 */
[----:B------:R-:W-:Y:S01]  /*a130*/  IMAD.MOV.U32 R23, RZ, RZ, R22 ;  /* 0x000000ffff177224 */ /* 0x000fe200078e0016 */
[----:B------:R-:W-:Y:S02]  /*a140*/  PRMT R30, R30, 0x7632, R30 ;  /* 0x000076321e1e7816 */ /* 0x000fe4000000001e */
.L_x_11963:
[----:B------:R-:W-:Y:S05]  /*a150*/  BSYNC B1 ;  /* 0x0000000000017941 */ /* 0x000fea0003800000 */
.L_x_11961:
        /* <DEDUP_REMOVED lines=11> */
.L_x_11965:
[----:B------:R-:W-:Y:S01]  /*a210*/  IMAD.MOV.U32 R6, RZ, RZ, R8 ;  /* 0x000000ffff067224 */ /* 0x000fe200078e0008 */
[----:B------:R-:W-:Y:S01]  /*a220*/  PRMT R10, R9, 0x7610, R10 ;  /* 0x00007610090a7816 */ /* 0x000fe2000000000a */
[----:B------:R-:W-:Y:S01]  /*a230*/  IMAD.MOV.U32 R22, RZ, RZ, R29 ;  /* 0x000000ffff167224 */ /* 0x000fe200078e001d */
[----:B------:R-:W-:Y:S02]  /*a240*/  PRMT R30, R30, 0x5410, R31 ;  /* 0x000054101e1e7816 */ /* 0x000fe4000000001f */
.L_x_11966:
[----:B------:R-:W-:Y:S05]  /*a250*/  BSYNC B1 ;  /* 0x0000000000017941 */ /* 0x000fea0003800000 */
.L_x_11964:
        /* <DEDUP_REMOVED lines=11> */
.L_x_11968:
[----:B------:R-:W-:Y:S01]  /*a310*/  PRMT R31, R41, 0x7610, R31 ;  /* 0x00007610291f7816 */ /* 0x000fe2000000001f */
[----:B------:R-:W-:Y:S01]  /*a320*/  IMAD.MOV.U32 R29, RZ, RZ, R28 ;  /* 0x000000ffff1d7224 */ /* 0x000fe200078e001c */
[----:B------:R-:W-:Y:S01]  /*a330*/  PRMT R41, R10, 0x5410, R10 ;  /* 0x000054100a297816 */ /* 0x000fe2000000000a */
[--C-:B------:R-:W-:Y:S02]  /*a340*/  IMAD.MOV.U32 R33, RZ, RZ, R6.reuse ;  /* 0x000000ffff217224 */ /* 0x100fe400078e0006 */
[----:B------:R-:W-:Y:S02]  /*a350*/  IMAD.MOV.U32 R28, RZ, RZ, R6 ;  /* 0x000000ffff1c7224 */ /* 0x000fe400078e0006 */
.L_x_11969:
[----:B------:R-:W-:Y:S05]  /*a360*/  BSYNC B1 ;  /* 0x0000000000017941 */ /* 0x000fea0003800000 */
.L_x_11967:
[----:B------:R-:W-:Y:S02]  /*a370*/  IADD3 R5, R5, 0x4, RZ ;  /* 0x0000000405057810 */ /* 0x000fe40007ffe0ff */
[----:B------:R-:W-:Y:S01]  /*a380*/  IADD3 R4, R4, 0x2, RZ ;  /* 0x0000000204047810 */ /* 0x000fe20007ffe0ff */
[----:B------:R-:W-:Y:S01]  /*a390*/  @!P1 CALL.REL.NOINC `(.L_x_11970) ;  /* 0x0000001000009944 */ /* 0x000fe20003c00000 */
[----:B------:R-:W-:Y:S05]  /*a3a0*/  BRA `(.L_x_11971) ;  /* 0xfffff02000007947 */ /* 0x000fea000383ffff */
.L_x_11970:
[----:B------:R-:W0:Y:S01]  /*a3b0*/  LDS.128 R8, [0x150] ;  /* 0x00015000ff087984 */ /* 0x000e220000000c00 */
[----:B------:R-:W-:-:S03]  /*a3c0*/  FADD.FTZ R34, R35, R34 ;  /* 0x0000002223227221 */ /* 0x000fc60000010000 */
[----:B------:R-:W1:Y:S04]  /*a3d0*/  LDS.128 R4, [0x140] ;  /* 0x00014000ff047984 */ /* 0x000e680000000c00 */
[----:B------:R-:W2:Y:S04]  /*a3e0*/  LDS.128 R24, [0x180] ;  /* 0x00018000ff187984 */ /* 0x000ea80000000c00 */
[----:B0-----:R-:W-:Y:S04]  /*a3f0*/  STL.64 [R1+0x10], R8 ;  /* 0x0000100801007387 */ /* 0x001fe80000100a00 */
[----:B------:R-:W-:Y:S01]  /*a400*/  STL.64 [R1+0x18], R10 ;  /* 0x0000180a01007387 */ /* 0x000fe20000100a00 */
[----:B-1----:R-:W-:-:S03]  /*a410*/  FSETP.GT.FTZ.AND P0, PT, R32, R4, PT ;  /* 0x000000042000720b */ /* 0x002fc60003f14000 */
[----:B------:R-:W0:Y:S04]  /*a420*/  LDS.128 R8, [0x160] ;  /* 0x00016000ff087984 */ /* 0x000e280000000c00 */
[----:B------:R-:W-:Y:S04]  /*a430*/  STL.64 [R1+0x8], R6 ;  /* 0x0000080601007387 */ /* 0x000fe80000100a00 */
[----:B------:R-:W1:Y:S04]  /*a440*/  LDS.64 R6, [0x1a0] ;  /* 0x0001a000ff067984 */ /* 0x000e680000000a00 */
[----:B--2---:R2:W-:Y:S04]  /*a450*/  STL.64 [R1+0x40], R24 ;  /* 0x0000401801007387 */ /* 0x0045e80000100a00 */
[----:B------:R-:W-:Y:S04]  /*a460*/  STL.64 [R1+0x48], R26 ;  /* 0x0000481a01007387 */ /* 0x000fe80000100a00 */
[----:B------:R-:W-:Y:S01]  /*a470*/  STL.64 [R1], R4 ;  /* 0x0000000401007387 */ /* 0x000fe20000100a00 */
[----:B--2---:R-:W-:-:S03]  /*a480*/  FSEL R25, R32, R4, P0 ;  /* 0x0000000420197208 */ /* 0x004fc60000000000 */
[----:B0-----:R-:W-:Y:S04]  /*a490*/  STL.64 [R1+0x20], R8 ;  /* 0x0000200801007387 */ /* 0x001fe80000100a00 */
[----:B------:R-:W-:Y:S04]  /*a4a0*/  STL.64 [R1+0x28], R10 ;  /* 0x0000280a01007387 */ /* 0x000fe80000100a00 */
[----:B------:R-:W0:Y:S04]  /*a4b0*/  LDS.128 R8, [0x170] ;  /* 0x00017000ff087984 */ /* 0x000e280000000c00 */
[----:B-1----:R1:W-:Y:S02]  /*a4c0*/  STL.64 [R1+0x60], R6 ;  /* 0x0000600601007387 */ /* 0x0023e40000100a00 */
[----:B-1----:R-:W-:-:S02]  /*a4d0*/  FSEL R6, R5, R34, P0 ;  /* 0x0000002205067208 */ /* 0x002fc40000000000 */
[----:B------:R-:W-:Y:S01]  /*a4e0*/  FSEL R5, R34, R5, P0 ;  /* 0x0000000522057208 */ /* 0x000fe20000000000 */
[----:B0-----:R-:W-:Y:S04]  /*a4f0*/  STL.64 [R1+0x30], R8 ;  /* 0x0000300801007387 */ /* 0x001fe80000100a00 */
[----:B------:R-:W-:Y:S04]  /*a500*/  STL.64 [R1+0x38], R10 ;  /* 0x0000380a01007387 */ /* 0x000fe80000100a00 */
[----:B------:R-:W0:Y:S04]  /*a510*/  LDS.128 R8, [0x190] ;  /* 0x00019000ff087984 */ /* 0x000e280000000c00 */
[----:B0-----:R0:W-:Y:S04]  /*a520*/  STL.64 [R1+0x50], R8 ;  /* 0x0000500801007387 */ /* 0x0011e80000100a00 */
[----:B------:R1:W-:Y:S01]  /*a530*/  STL.64 [R1+0x58], R10 ;  /* 0x0000580a01007387 */ /* 0x0003e20000100a00 */
[----:B0-----:R-:W-:Y:S01]  /*a540*/  FSEL R8, R4, R32, P0 ;  /* 0x0000002004087208 */ /* 0x001fe20000000000 */
[----:B------:R-:W-:-:S04]  /*a550*/  IMAD.MOV.U32 R4, RZ, RZ, R1 ;  /* 0x000000ffff047224 */ /* 0x000fc800078e0001 */
[----:B------:R-:W-:-:S04]  /*a560*/  FADD.FTZ R8, -R25, R8 ;  /* 0x0000000819087221 */ /* 0x000fc80000010100 */
[----:B------:R-:W-:Y:S02]  /*a570*/  FMUL.FTZ R24, R8, 1.4426950216293334961 ;  /* 0x3fb8aa3b08187820 */ /* 0x000fe40000410000 */
[----:B------:R-:W-:-:S04]  /*a580*/  IMAD.MOV.U32 R8, RZ, RZ, RZ ;  /* 0x000000ffff087224 */ /* 0x000fc800078e00ff */
[----:B------:R-:W0:Y:S02]  /*a590*/  MUFU.EX2 R24, R24 ;  /* 0x0000001800187308 */ /* 0x000e240000000800 */
[----:B0-----:R-:W-:Y:S02]  /*a5a0*/  FMUL.FTZ R24, R6, R24 ;  /* 0x0000001806187220 */ /* 0x001fe40000410000 */
[----:B-1----:R-:W-:-:S05]  /*a5b0*/  IMAD.MOV.U32 R6, RZ, RZ, R4 ;  /* 0x000000ffff067224 */ /* 0x002fca00078e0004 */
.L_x_12018:
        /* <DEDUP_REMOVED lines=20> */
.L_x_11973:
[----:B------:R-:W-:Y:S01]  /*a700*/  IMAD.MOV.U32 R9, RZ, RZ, R21 ;  /* 0x000000ffff097224 */ /* 0x000fe200078e0015 */
[C---:B------:R-:W-:Y:S01]  /*a710*/  PRMT R10, R40.reuse, 0x7632, R10 ;  /* 0x00007632280a7816 */ /* 0x040fe2000000000a */
[----:B------:R-:W-:Y:S01]  /*a720*/  IMAD.MOV.U32 R21, RZ, RZ, R20 ;  /* 0x000000ffff157224 */ /* 0x000fe200078e0014 */
[----:B------:R-:W-:Y:S02]  /*a730*/  PRMT R40, R40, 0x7610, R38 ;  /* 0x0000761028287816 */ /* 0x000fe40000000026 */
.L_x_11974:
[----:B------:R-:W-:Y:S05]  /*a740*/  BSYNC B1 ;  /* 0x0000000000017941 */ /* 0x000fea0003800000 */
.L_x_11972:
        /* <DEDUP_REMOVED lines=11> */
.L_x_11976:
[----:B------:R-:W-:Y:S01]  /*a800*/  IMAD.MOV.U32 R7, RZ, RZ, R9 ;  /* 0x000000ffff077224 */ /* 0x000fe200078e0009 */
[----:B------:R-:W-:Y:S01]  /*a810*/  PRMT R10, R10, 0x5410, R10 ;  /* 0x000054100a0a7816 */ /* 0x000fe2000000000a */
[----:B------:R-:W-:Y:S01]  /*a820*/  IMAD.MOV.U32 R20, RZ, RZ, R19 ;  /* 0x000000ffff147224 */ /* 0x000fe200078e0013 */
[----:B------:R-:W-:Y:S02]  /*a830*/  PRMT R38, R38, 0x7610, R39 ;  /* 0x0000761026267816 */ /* 0x000fe40000000027 */
.L_x_11977:
[----:B------:R-:W-:Y:S05]  /*a840*/  BSYNC B1 ;  /* 0x0000000000017941 */ /* 0x000fea0003800000 */
.L_x_11975:
        /* <DEDUP_REMOVED lines=11> */
.L_x_11979:
[----:B------:R-:W-:Y:S01]  /*a900*/  IMAD.MOV.U32 R9, RZ, RZ, R7 ;  /* 0x000000ffff097224 */ /* 0x000fe200078e0007 */
[----:B------:R-:W-:Y:S01]  /*a910*/  PRMT R10, R10, 0x7632, R10 ;  /* 0x000076320a0a7816 */ /* 0x000fe2000000000a */
[----:B------:R-:W-:Y:S01]  /*a920*/  IMAD.MOV.U32 R19, RZ, RZ, R18 ;  /* 0x000000ffff137224 */ /* 0x000fe200078e0012 */
[----:B------:R-:W-:Y:S02]  /*a930*/  PRMT R39, R39, 0x5410, R38 ;  /* 0x0000541027277816 */ /* 0x000fe40000000026 */
.L_x_11980:
[----:B------:R-:W-:Y:S05]  /*a940*/  BSYNC B1 ;  /* 0x0000000000017941 */ /* 0x000fea0003800000 */
.L_x_11978:
        /* <DEDUP_REMOVED lines=11> */
.L_x_11982:
[----:B------:R-:W-:Y:S01]  /*aa00*/  IMAD.MOV.U32 R7, RZ, RZ, R9 ;  /* 0x000000ffff077224 */ /* 0x000fe200078e0009 */
[----:B------:R-:W-:Y:S01]  /*aa10*/  PRMT R11, R10, 0x7610, R11 ;  /* 0x000076100a0b7816 */ /* 0x000fe2000000000b */
[----:B------:R-:W-:Y:S01]  /*aa20*/  IMAD.MOV.U32 R18, RZ, RZ, R17 ;  /* 0x000000ffff127224 */ /* 0x000fe200078e0011 */
[----:B------:R-:W-:Y:S02]  /*aa30*/  PRMT R38, R39, 0x7610, R38 ;  /* 0x0000761027267816 */ /* 0x000fe40000000026 */
.L_x_11983:
[----:B------:R-:W-:Y:S05]  /*aa40*/  BSYNC B1 ;  /* 0x0000000000017941 */ /* 0x000fea0003800000 */
.L_x_11981:
        /* <DEDUP_REMOVED lines=11> */
.L_x_11985:
[----:B------:R-:W-:Y:S01]  /*ab00*/  IMAD.MOV.U32 R9, RZ, RZ, R7 ;  /* 0x000000ffff097224 */ /* 0x000fe200078e0007 */
[----:B------:R-:W-:Y:S01]  /*ab10*/  PRMT R10, R11, 0x7610, R10 ;  /* 0x000076100b0a7816 */ /* 0x000fe2000000000a */
[----:B------:R-:W-:Y:S01]  /*ab20*/  IMAD.MOV.U32 R17, RZ, RZ, R16 ;  /* 0x000000ffff117224 */ /* 0x000fe200078e0010 */
[----:B------:R-:W-:Y:S02]  /*ab30*/  PRMT R39, R37, 0x7610, R39 ;  /* 0x0000761025277816 */ /* 0x000fe40000000027 */
.L_x_11986:
[----:B------:R-:W-:Y:S05]  /*ab40*/  BSYNC B1 ;  /* 0x0000000000017941 */ /* 0x000fea0003800000 */
.L_x_11984:
        /* <DEDUP_REMOVED lines=11> */
.L_x_11988:
[----:B------:R-:W-:Y:S01]  /*ac00*/  IMAD.MOV.U32 R7, RZ, RZ, R9 ;  /* 0x000000ffff077224 */ /* 0x000fe200078e0009 */
[----:B------:R-:W-:Y:S01]  /*ac10*/  PRMT R10, R10, 0x5410, R10 ;  /* 0x000054100a0a7816 */ /* 0x000fe2000000000a */
[----:B------:R-:W-:Y:S01]  /*ac20*/  IMAD.MOV.U32 R16, RZ, RZ, R15 ;  /* 0x000000ffff107224 */ /* 0x000fe200078e000f */
[----:B------:R-:W-:Y:S02]  /*ac30*/  PRMT R37, R37, 0x7632, R37 ;  /* 0x0000763225257816 */ /* 0x000fe40000000025 */
.L_x_11989:
[----:B------:R-:W-:Y:S05]  /*ac40*/  BSYNC B1 ;  /* 0x0000000000017941 */ /* 0x000fea0003800000 */
.L_x_11987:
        /* <DEDUP_REMOVED lines=11> */
.L_x_11991:
[----:B------:R-:W-:Y:S01]  /*ad00*/  IMAD.MOV.U32 R9, RZ, RZ, R7 ;  /* 0x000000ffff097224 */ /* 0x000fe200078e0007 */
[----:B------:R-:W-:Y:S01]  /*ad10*/  PRMT R11, R11, 0x7610, R10 ;  /* 0x000076100b0b7816 */ /* 0x000fe2000000000a */
[----:B------:R-:W-:Y:S01]  /*ad20*/  IMAD.MOV.U32 R15, RZ, RZ, R14 ;  /* 0x000000ffff0f7224 */ /* 0x000fe200078e000e */
[----:B------:R-:W-:Y:S02]  /*ad30*/  PRMT R37, R37, 0x5410, R36 ;  /* 0x0000541025257816 */ /* 0x000fe40000000024 */
.L_x_11992:
[----:B------:R-:W-:Y:S05]  /*ad40*/  BSYNC B1 ;  /* 0x0000000000017941 */ /* 0x000fea0003800000 */
.L_x_11990:
        /* <DEDUP_REMOVED lines=11> */
.L_x_11994:
[----:B------:R-:W-:Y:S01]  /*ae00*/  IMAD.MOV.U32 R7, RZ, RZ, R9 ;  /* 0x000000ffff077224 */ /* 0x000fe200078e0009 */
[----:B------:R-:W-:Y:S01]  /*ae10*/  PRMT R10, R10, 0x7610, R11 ;  /* 0x000076100a0a7816 */ /* 0x000fe2000000000b */
[----:B------:R-:W-:Y:S01]  /*ae20*/  IMAD.MOV.U32 R14, RZ, RZ, R13 ;  /* 0x000000ffff0e7224 */ /* 0x000fe200078e000d */
[----:B------:R-:W-:Y:S02]  /*ae30*/  PRMT R36, R36, 0x7632, R36 ;  /* 0x0000763224247816 */ /* 0x000fe40000000024 */
.L_x_11995:
[----:B------:R-:W-:Y:S05]  /*ae40*/  BSYNC B1 ;  /* 0x0000000000017941 */ /* 0x000fea0003800000 */
.L_x_11993:
        /* <DEDUP_REMOVED lines=11> */
.L_x_11997:
[----:B------:R-:W-:Y:S01]  /*af00*/  IMAD.MOV.U32 R9, RZ, RZ, R7 ;  /* 0x000000ffff097224 */ /* 0x000fe200078e0007 */
[----:B------:R-:W-:Y:S01]  /*af10*/  PRMT R10, R10, 0x7632, R10 ;  /* 0x000076320a0a7816 */ /* 0x000fe2000000000a */
[----:B------:R-:W-:Y:S01]  /*af20*/  IMAD.MOV.U32 R13, RZ, RZ, R12 ;  /* 0x000000ffff0d7224 */ /* 0x000fe200078e000c */
[----:B------:R-:W-:Y:S02]  /*af30*/  PRMT R36, R36, 0x5410, R0 ;  /* 0x0000541024247816 */ /* 0x000fe40000000000 */
.L_x_11998:
[----:B------:R-:W-:Y:S05]  /*af40*/  BSYNC B1 ;  /* 0x0000000000017941 */ /* 0x000fea0003800000 */
.L_x_11996:
        /* <DEDUP_REMOVED lines=11> */
.L_x_12000:
[----:B------:R-:W-:Y:S01]  /*b000*/  IMAD.MOV.U32 R7, RZ, RZ, R9 ;  /* 0x000000ffff077224 */ /* 0x000fe200078e0009 */
[----:B------:R-:W-:Y:S01]  /*b010*/  PRMT R10, R10, 0x5410, R10 ;  /* 0x000054100a0a7816 */ /* 0x000fe2000000000a */
[----:B------:R-:W-:Y:S01]  /*b020*/  IMAD.MOV.U32 R12, RZ, RZ, R3 ;  /* 0x000000ffff0c7224 */ /* 0x000fe200078e0003 */
[----:B------:R-:W-:Y:S02]  /*b030*/  PRMT R0, R31, 0x7632, R0 ;  /* 0x000076321f007816 */ /* 0x000fe40000000000 */
.L_x_12001:
[----:B------:R-:W-:Y:S05]  /*b040*/  BSYNC B1 ;  /* 0x0000000000017941 */ /* 0x000fea0003800000 */
.L_x_11999:
        /* <DEDUP_REMOVED lines=11> */
.L_x_12003:
[----:B------:R-:W-:Y:S01]  /*b100*/  IMAD.MOV.U32 R9, RZ, RZ, R7 ;  /* 0x000000ffff097224 */ /* 0x000fe200078e0007 */
[----:B------:R-:W-:Y:S01]  /*b110*/  PRMT R11, R11, 0x7610, R10 ;  /* 0x000076100b0b7816 */ /* 0x000fe2000000000a */
[----:B------:R-:W-:Y:S01]  /*b120*/  IMAD.MOV.U32 R3, RZ, RZ, R2 ;  /* 0x000000ffff037224 */ /* 0x000fe200078e0002 */
[----:B------:R-:W-:Y:S02]  /*b130*/  PRMT R31, R31, 0x7610, R0 ;  /* 0x000076101f1f7816 */ /* 0x000fe40000000000 */
.L_x_12004:
[----:B------:R-:W-:Y:S05]  /*b140*/  BSYNC B1 ;  /* 0x0000000000017941 */ /* 0x000fea0003800000 */
.L_x_12002:
        /* <DEDUP_REMOVED lines=11> */
.L_x_12006:
[----:B------:R-:W-:Y:S01]  /*b200*/  IMAD.MOV.U32 R7, RZ, RZ, R9 ;  /* 0x000000ffff077224 */ /* 0x000fe200078e0009 */
[----:B------:R-:W-:Y:S01]  /*b210*/  PRMT R10, R10, 0x7610, R11 ;  /* 0x000076100a0a7816 */ /* 0x000fe2000000000b */
[----:B------:R-:W-:Y:S01]  /*b220*/  IMAD.MOV.U32 R2, RZ, RZ, R23 ;  /* 0x000000ffff027224 */ /* 0x000fe200078e0017 */
[----:B------:R-:W-:Y:S02]  /*b230*/  PRMT R0, R0, 0x5410, R30 ;  /* 0x0000541000007816 */ /* 0x000fe4000000001e */
.L_x_12007:
[----:B------:R-:W-:Y:S05]  /*b240*/  BSYNC B1 ;  /* 0x0000000000017941 */ /* 0x000fea0003800000 */
.L_x_12005:
        /* <DEDUP_REMOVED lines=11> */
.L_x_12009:
[----:B------:R-:W-:Y:S01]  /*b300*/  IMAD.MOV.U32 R9, RZ, RZ, R7 ;  /* 0x000000ffff097224 */ /* 0x000fe200078e0007 */
[----:B------:R-:W-:Y:S01]  /*b310*/  PRMT R10, R10, 0x7632, R10 ;  /* 0x000076320a0a7816 */ /* 0x000fe2000000000a */
[----:B------:R-:W-:Y:S01]  /*b320*/  IMAD.MOV.U32 R23, RZ, RZ, R22 ;  /* 0x000000ffff177224 */ /* 0x000fe200078e0016 */
[----:B------:R-:W-:Y:S02]  /*b330*/  PRMT R30, R30, 0x7632, R30 ;  /* 0x000076321e1e7816 */ /* 0x000fe4000000001e */
.L_x_12010:
[----:B------:R-:W-:Y:S05]  /*b340*/  BSYNC B1 ;  /* 0x0000000000017941 */ /* 0x000fea0003800000 */
.L_x_12008:
        /* <DEDUP_REMOVED lines=11> */
.L_x_12012:
[----:B------:R-:W-:Y:S01]  /*b400*/  IMAD.MOV.U32 R7, RZ, RZ, R9 ;  /* 0x000000ffff077224 */ /* 0x000fe200078e0009 */
[----:B------:R-:W-:Y:S01]  /*b410*/  PRMT R11, R10, 0x7610, R11 ;  /* 0x000076100a0b7816 */ /* 0x000fe2000000000b */
[----:B------:R-:W-:Y:S01]  /*b420*/  IMAD.MOV.U32 R22, RZ, RZ, R29 ;  /* 0x000000ffff167224 */ /* 0x000fe200078e001d */
[----:B------:R-:W-:Y:S02]  /*b430*/  PRMT R30, R30, 0x5410, R31 ;  /* 0x000054101e1e7816 */ /* 0x000fe4000000001f */
.L_x_12013:
[----:B------:R-:W-:Y:S05]  /*b440*/  BSYNC B1 ;  /* 0x0000000000017941 */ /* 0x000fea0003800000 */
.L_x_12011:
        /* <DEDUP_REMOVED lines=11> */
.L_x_12015:
[----:B------:R-:W-:Y:S01]  /*b500*/  PRMT R31, R41, 0x7632, R31 ;  /* 0x00007632291f7816 */ /* 0x000fe2000000001f */
[----:B------:R-:W-:Y:S01]  /*b510*/  IMAD.MOV.U32 R29, RZ, RZ, R33 ;  /* 0x000000ffff1d7224 */ /* 0x000fe200078e0021 */
[----:B------:R-:W-:Y:S01]  /*b520*/  PRMT R40, R11, 0x7610, R40 ;  /* 0x000076100b287816 */ /* 0x000fe20000000028 */
[----:B------:R-:W-:Y:S01]  /*b530*/  IMAD.MOV.U32 R28, RZ, RZ, R7 ;  /* 0x000000ffff1c7224 */ /* 0x000fe200078e0007 */
[----:B------:R-:W-:Y:S01]  /*b540*/  PRMT R41, R41, 0x5410, R11 ;  /* 0x0000541029297816 */ /* 0x000fe2000000000b */
[----:B------:R-:W-:Y:S02]  /*b550*/  IMAD.MOV.U32 R33, RZ, RZ, R7 ;  /* 0x000000ffff217224 */ /* 0x000fe400078e0007 */
.L_x_12016:
[----:B------:R-:W-:Y:S05]  /*b560*/  BSYNC B1 ;  /* 0x0000000000017941 */ /* 0x000fea0003800000 */
.L_x_12014:
[----:B------:R-:W-:Y:S02]  /*b570*/  IADD3 R6, R6, 0x4, RZ ;  /* 0x0000000406067810 */ /* 0x000fe40007ffe0ff */
[----:B------:R-:W-:Y:S01]  /*b580*/  IADD3 R4, R4, 0x2, RZ ;  /* 0x0000000204047810 */ /* 0x000fe20007ffe0ff */
[----:B------:R-:W-:Y:S01]  /*b590*/  @!P1 CALL.REL.NOINC `(.L_x_12017) ;  /* 0x0000001000009944 */ /* 0x000fe20003c00000 */
[----:B------:R-:W-:Y:S05]  /*b5a0*/  BRA `(.L_x_12018) ;  /* 0xfffff01000007947 */ /* 0x000fea000383ffff */
.L_x_12017:
[----:B------:R-:W-:Y:S02]  /*b5b0*/  FADD.FTZ R24, R5, R24 ;  /* 0x0000001805187221 */ /* 0x000fe40000010000 */
.L_x_11877:
[----:B------:R-:W-:Y:S05]  /*b5c0*/  BSYNC B0 ;  /* 0x0000000000007941 */ /* 0x000fea0003800000 */
.L_x_11876:
[----:B------:R-:W-:Y:S05]  /*b5d0*/  @P2 EXIT ;  /* 0x000000000000294d */ /* 0x000fea0003800000 */
[----:B--2---:R-:W0:Y:S01]  /*b5e0*/  S2R R7, SR_CTAID.X ;  /* 0x0000000000077919 */ /* 0x004e220000002500 */
[----:B------:R-:W-:Y:S02]  /*b5f0*/  IMAD.MOV.U32 R5, RZ, RZ, c[0x0][0x180] ;  /* 0x00006000ff057624 */ /* 0x000fe400078e00ff */
[----:B------:R-:W-:-:S03]  /*b600*/  IMAD.MOV.U32 R4, RZ, RZ, 0x4 ;  /* 0x00000004ff047424 */ /* 0x000fc600078e00ff */
[----:B------:R-:W-:Y:S01]  /*b610*/  ISETP.GE.AND P3, PT, R5, 0x1, PT ;  /* 0x000000010500780c */ /* 0x000fe20003f66270 */
[----:B0-----:R-:W-:-:S12]  /*b620*/  IMAD.WIDE R10, R7, R4, c[0x0][0x168] ;  /* 0x00005a00070a7625 */ /* 0x001fd800078e0204 */
[----:B------:R-:W2:Y:S01]  /*b630*/  @P3 LDG.E.CONSTANT R26, [R10.64] ;  /* 0x000000040a1a3981 */ /* 0x000ea2000c1e9900 */
[----:B------:R-:W0:Y:S01]  /*b640*/  MUFU.LG2 R24, R24 ;  /* 0x0000001800187308 */ /* 0x000e220000000c00 */
[----:B------:R-:W-:Y:S01]  /*b650*/  HADD2.F32 R8, -RZ, R40.H0_H0 ;  /* 0x20000028ff087230 */ /* 0x000fe20000004100 */
[----:B------:R-:W-:Y:S01]  /*b660*/  ISETP.GE.AND P0, PT, R5, 0x2, PT ;  /* 0x000000020500780c */ /* 0x000fe20003f06270 */
[----:B------:R-:W3:Y:S03]  /*b670*/  @P3 LDG.E.CONSTANT R6, [R10.64] ;  /* 0x000000040a063981 */ /* 0x000ee6000c1e9900 */
[----:B------:R-:W-:-:S04]  /*b680*/  @P3 FADD.FTZ R8, R8, -R25 ;  /* 0x8000001908083221 */ /* 0x000fc80000010000 */
[----:B0-----:R-:W-:Y:S02]  /*b690*/  @P3 FFMA.FTZ R8, R24, -0.69314718246459960938, R8 ;  /* 0xbf31721818083823 */ /* 0x001fe40000010008 */
[----:B------:R-:W-:Y:S01]  /*b6a0*/  IMAD R9, R7, c[0x0][0x180], RZ ;  /* 0x0000600007097a24 */ /* 0x000fe200078e02ff */
[----:B------:R-:W-:-:S03]  /*b6b0*/  ISETP.GE.AND P1, PT, R5, 0x3, PT ;  /* 0x000000030500780c */ /* 0x000fc60003f26270 */
[----:B------:R-:W-:Y:S02]  /*b6c0*/  IMAD.SHL.U32 R9, R9, 0x2, RZ ;  /* 0x0000000209097824 */ /* 0x000fe400078e00ff */
[----:B------:R-:W-:-:S04]  /*b6d0*/  IMAD.MOV.U32 R32, RZ, RZ, 0x2 ;  /* 0x00000002ff207424 */ /* 0x000fc800078e00ff */
[----:B------:R-:W-:-:S04]  /*b6e0*/  IMAD.WIDE R32, R9, R32, c[0x0][0x178] ;  /* 0x00005e0009207625 */ /* 0x000fc800078e0220 */
[----:B--2---:R-:W-:Y:S02]  /*b6f0*/  @P3 FADD.FTZ R26, R26, R8 ;  /* 0x000000081a1a3221 */ /* 0x004fe40000010000 */
[----:B------:R-:W2:Y:S03]  /*b700*/  @P0 LDG.E.CONSTANT R8, [R10.64] ;  /* 0x000000040a080981 */ /* 0x000ea6000c1e9900 */
[----:B------:R-:W-:Y:S01]  /*b710*/  @P3 F2FP.PACK_AB R7, RZ, R26 ;  /* 0x0000001aff07323e */ /* 0x000fe200000000ff */
[----:B------:R-:W-:Y:S02]  /*b720*/  IMAD.WIDE R26, R9, R4, c[0x0][0x170] ;  /* 0x00005c00091a7625 */ /* 0x000fe400078e0204 */
[----:B------:R-:W4:Y:S04]  /*b730*/  @P0 LDG.E.CONSTANT R4, [R10.64] ;  /* 0x000000040a040981 */ /* 0x000f28000c1e9900 */
[----:B------:R-:W-:Y:S04]  /*b740*/  @P3 STG.E [R26.64], R28 ;  /* 0x0000001c1a003986 */ /* 0x000fe8000c101904 */
[----:B------:R0:W-:Y:S01]  /*b750*/  @P3 STG.E.U16 [R32.64], R7 ;  /* 0x0000000720003986 */ /* 0x0001e2000c101504 */
[----:B------:R-:W-:Y:S01]  /*b760*/  HADD2.F32 R9, -RZ, R31.H0_H0 ;  /* 0x2000001fff097230 */ /* 0x000fe20000004100 */
[----:B------:R-:W-:-:S02]  /*b770*/  ISETP.GE.AND P2, PT, R5, 0x4, PT ;  /* 0x000000040500780c */ /* 0x000fc40003f46270 */
[----:B------:R-:W-:Y:S04]  /*b780*/  @P3 STG.E [R26.64+0x4], R29 ;  /* 0x0000041d1a003986 */ /* 0x000fe8000c101904 */
[----:B0-----:R-:W5:Y:S01]  /*b790*/  @P1 LDG.E.CONSTANT R7, [R10.64] ;  /* 0x000000040a071981 */ /* 0x001f62000c1e9900 */
[----:B------:R-:W-:-:S04]  /*b7a0*/  @P3 FADD.FTZ R9, R9, -R25 ;  /* 0x8000001909093221 */ /* 0x000fc80000010000 */
[----:B------:R-:W-:-:S04]  /*b7b0*/  @P3 FFMA.FTZ R9, R24, -0.69314718246459960938, R9 ;  /* 0xbf31721818093823 */ /* 0x000fc80000010009 */
[----:B---3--:R-:W-:Y:S01]  /*b7c0*/  @P3 FADD.FTZ R6, R6, R9 ;  /* 0x0000000906063221 */ /* 0x008fe20000010000 */
[----:B------:R-:W-:-:S05]  /*b7d0*/  HADD2.F32 R9, -RZ, R30.H1_H1 ;  /* 0x3000001eff097230 */ /* 0x000fca0000004100 */
[----:B------:R-:W-:Y:S01]  /*b7e0*/  @P0 FADD.FTZ R9, R9, -R25 ;  /* 0x8000001909090221 */ /* 0x000fe20000010000 */
[----:B------:R-:W-:-:S03]  /*b7f0*/  @P3 F2FP.PACK_AB R6, RZ, R6 ;  /* 0x00000006ff06323e */ /* 0x000fc600000000ff */
[----:B------:R-:W-:Y:S02]  /*b800*/  @P0 FFMA.FTZ R9, R24, -0.69314718246459960938, R9 ;  /* 0xbf31721818090823 */ /* 0x000fe40000010009 */
[----:B------:R-:W-:Y:S01]  /*b810*/  @P3 STG.E.U16 [R32.64+0x2], R6 ;  /* 0x0000020620003986 */ /* 0x000fe2000c101504 */
[----:B------:R-:W-:-:S03]  /*b820*/  ISETP.GE.AND P3, PT, R5, 0x5, PT ;  /* 0x000000050500780c */ /* 0x000fc60003f66270 */
[----:B------:R0:W-:Y:S01]  /*b830*/  @P0 STG.E [R26.64+0x8], R22 ;  /* 0x000008161a000986 */ /* 0x0001e2000c101904 */
[----:B------:R-:W-:Y:S02]  /*b840*/  HADD2.F32 R28, -RZ, R0.H1_H1 ;  /* 0x30000000ff1c7230 */ /* 0x000fe40000004100 */
[----:B0-----:R-:W-:Y:S01]  /*b850*/  HADD2.F32 R22, -RZ, R30.H0_H0 ;  /* 0x2000001eff167230 */ /* 0x001fe20000004100 */
[C---:B------:R-:W-:Y:S02]  /*b860*/  ISETP.GE.AND P4, PT, R5.reuse, 0x6, PT ;  /* 0x000000060500780c */ /* 0x040fe40003f86270 */
[----:B------:R-:W-:Y:S01]  /*b870*/  @P1 FADD.FTZ R28, R28, -R25 ;  /* 0x800000191c1c1221 */ /* 0x000fe20000010000 */
[----:B------:R-:W-:-:S03]  /*b880*/  ISETP.GE.AND P5, PT, R5, 0x7, PT ;  /* 0x000000070500780c */ /* 0x000fc60003fa6270 */
[----:B------:R-:W-:Y:S01]  /*b890*/  @P1 FFMA.FTZ R28, R24, -0.69314718246459960938, R28 ;  /* 0xbf317218181c1823 */ /* 0x000fe2000001001c */
[----:B------:R-:W-:Y:S01]  /*b8a0*/  ISETP.GE.AND P6, PT, R5, 0x8, PT ;  /* 0x000000080500780c */ /* 0x000fe20003fc6270 */
[----:B--2---:R-:W-:Y:S02]  /*b8b0*/  @P0 FADD.FTZ R9, R8, R9 ;  /* 0x0000000908090221 */ /* 0x004fe40000010000 */
[----:B------:R-:W2:Y:S03]  /*b8c0*/  @P1 LDG.E.CONSTANT R8, [R10.64] ;  /* 0x000000040a081981 */ /* 0x000ea6000c1e9900 */
[----:B------:R-:W-:Y:S02]  /*b8d0*/  @P0 F2FP.PACK_AB R6, RZ, R9 ;  /* 0x00000009ff06023e */ /* 0x000fe400000000ff */
[----:B------:R-:W3:Y:S04]  /*b8e0*/  @P2 LDG.E.CONSTANT R9, [R10.64] ;  /* 0x000000040a092981 */ /* 0x000ee8000c1e9900 */
[----:B------:R0:W-:Y:S04]  /*b8f0*/  @P0 STG.E.U16 [R32.64+0x4], R6 ;  /* 0x0000040620000986 */ /* 0x0001e8000c101504 */
[----:B------:R1:W-:Y:S04]  /*b900*/  @P0 STG.E [R26.64+0xc], R23 ;  /* 0x00000c171a000986 */ /* 0x0003e8000c101904 */
[----:B0-----:R-:W3:Y:S01]  /*b910*/  @P3 LDG.E.CONSTANT R6, [R10.64] ;  /* 0x000000040a063981 */ /* 0x001ee2000c1e9900 */
[----:B-1----:R-:W-:-:S03]  /*b920*/  @P0 FADD.FTZ R23, R22, -R25 ;  /* 0x8000001916170221 */ /* 0x002fc60000010000 */
[----:B------:R-:W3:Y:S01]  /*b930*/  @P2 LDG.E.CONSTANT R22, [R10.64] ;  /* 0x000000040a162981 */ /* 0x000ee2000c1e9900 */
[----:B------:R-:W-:-:S04]  /*b940*/  @P0 FFMA.FTZ R23, R24, -0.69314718246459960938, R23 ;  /* 0xbf31721818170823 */ /* 0x000fc80000010017 */
[----:B----4-:R-:W-:Y:S02]  /*b950*/  @P0 FADD.FTZ R4, R4, R23 ;  /* 0x0000001704040221 */ /* 0x010fe40000010000 */
[----:B------:R-:W4:Y:S01]  /*b960*/  @P3 LDG.E.CONSTANT R23, [R10.64] ;  /* 0x000000040a173981 */ /* 0x000f22000c1e9900 */
[----:B-----5:R-:W-:-:S03]  /*b970*/  @P1 FADD.FTZ R5, R7, R28 ;  /* 0x0000001c07051221 */ /* 0x020fc60000010000 */
[----:B------:R-:W5:Y:S01]  /*b980*/  @P4 LDG.E.CONSTANT R7, [R10.64] ;  /* 0x000000040a074981 */ /* 0x000f62000c1e9900 */
[----:B------:R-:W-:Y:S02]  /*b990*/  @P0 F2FP.PACK_AB R4, RZ, R4 ;  /* 0x00000004ff04023e */ /* 0x000fe400000000ff */
[----:B------:R-:W-:-:S03]  /*b9a0*/  @P1 F2FP.PACK_AB R5, RZ, R5 ;  /* 0x00000005ff05123e */ /* 0x000fc600000000ff */
[----:B------:R0:W-:Y:S04]  /*b9b0*/  @P0 STG.E.U16 [R32.64+0x6], R4 ;  /* 0x0000060420000986 */ /* 0x0001e8000c101504 */
[----:B------:R1:W-:Y:S04]  /*b9c0*/  @P1 STG.E [R26.64+0x10], R2 ;  /* 0x000010021a001986 */ /* 0x0003e8000c101904 */
[----:B------:R1:W-:Y:S04]  /*b9d0*/  @P1 STG.E.U16 [R32.64+0x8], R5 ;  /* 0x0000080520001986 */ /* 0x0003e8000c101504 */
[----:B0-----:R-:W5:Y:S04]  /*b9e0*/  @P4 LDG.E.CONSTANT R4, [R10.64] ;  /* 0x000000040a044981 */ /* 0x001f68000c1e9900 */
[----:B-1----:R-:W5:Y:S04]  /*b9f0*/  @P5 LDG.E.CONSTANT R2, [R10.64] ;  /* 0x000000040a025981 */ /* 0x002f68000c1e9900 */
[----:B------:R-:W5:Y:S04]  /*ba00*/  @P5 LDG.E.CONSTANT R5, [R10.64] ;  /* 0x000000040a055981 */ /* 0x000f68000c1e9900 */
[----:B------:R0:W-:Y:S04]  /*ba10*/  @P1 STG.E [R26.64+0x14], R3 ;  /* 0x000014031a001986 */ /* 0x0001e8000c101904 */
[----:B0-----:R-:W5:Y:S01]  /*ba20*/  @P6 LDG.E.CONSTANT R3, [R10.64] ;  /* 0x000000040a036981 */ /* 0x001f62000c1e9900 */
[----:B------:R-:W-:-:S02]  /*ba30*/  HADD2.F32 R28, -RZ, R31.H1_H1 ;  /* 0x3000001fff1c7230 */ /* 0x000fc40000004100 */
[----:B------:R-:W-:-:S03]  /*ba40*/  HADD2.F32 R0, -RZ, R0.H0_H0 ;  /* 0x20000000ff007230 */ /* 0x000fc60000004100 */
[--C-:B------:R-:W-:Y:S02]  /*ba50*/  @P1 FADD.FTZ R28, R28, -R25.reuse ;  /* 0x800000191c1c1221 */ /* 0x100fe40000010000 */
[----:B------:R-:W-:Y:S02]  /*ba60*/  @P2 FADD.FTZ R0, R0, -R25 ;  /* 0x8000001900002221 */ /* 0x000fe40000010000 */
[C---:B------:R-:W-:Y:S02]  /*ba70*/  @P1 FFMA.FTZ R28, R24.reuse, -0.69314718246459960938, R28 ;  /* 0xbf317218181c1823 */ /* 0x040fe4000001001c */
[----:B------:R-:W-:Y:S01]  /*ba80*/  @P2 FFMA.FTZ R0, R24, -0.69314718246459960938, R0 ;  /* 0xbf31721818002823 */ /* 0x000fe20000010000 */
[----:B------:R-:W-:-:S05]  /*ba90*/  HADD2.F32 R30, -RZ, R37.H1_H1 ;  /* 0x30000025ff1e7230 */ /* 0x000fca0000004100 */
[----:B------:R-:W-:Y:S02]  /*baa0*/  @P3 FADD.FTZ R31, R30, -R25 ;  /* 0x800000191e1f3221 */ /* 0x000fe40000010000 */
[----:B--2---:R-:W-:Y:S01]  /*bab0*/  @P1 FADD.FTZ R8, R8, R28 ;  /* 0x0000001c08081221 */ /* 0x004fe20000010000 */
[----:B------:R-:W-:Y:S01]  /*bac0*/  HADD2.F32 R28, -RZ, R36.H1_H1 ;  /* 0x30000024ff1c7230 */ /* 0x000fe20000004100 */
[----:B---3--:R-:W-:-:S04]  /*bad0*/  @P2 FADD.FTZ R0, R9, R0 ;  /* 0x0000000009002221 */ /* 0x008fc80000010000 */
[----:B------:R-:W-:Y:S01]  /*bae0*/  @P2 FADD.FTZ R9, R28, -R25 ;  /* 0x800000191c092221 */ /* 0x000fe20000010000 */
[----:B------:R-:W-:-:S03]  /*baf0*/  HADD2.F32 R28, -RZ, R36.H0_H0 ;  /* 0x20000024ff1c7230 */ /* 0x000fc60000004100 */
[----:B------:R-:W-:Y:S02]  /*bb00*/  @P2 FFMA.FTZ R9, R24, -0.69314718246459960938, R9 ;  /* 0xbf31721818092823 */ /* 0x000fe40000010009 */
[----:B------:R-:W-:Y:S01]  /*bb10*/  @P3 FADD.FTZ R29, R28, -R25 ;  /* 0x800000191c1d3221 */ /* 0x000fe20000010000 */
[----:B------:R-:W-:-:S03]  /*bb20*/  @P2 F2FP.PACK_AB R0, RZ, R0 ;  /* 0x00000000ff00223e */ /* 0x000fc600000000ff */
[----:B------:R-:W-:Y:S01]  /*bb30*/  @P3 FFMA.FTZ R29, R24, -0.69314718246459960938, R29 ;  /* 0xbf317218181d3823 */ /* 0x000fe2000001001d */
[----:B------:R-:W-:Y:S01]  /*bb40*/  PRMT R28, R0, 0x7610, R28 ;  /* 0x00007610001c7816 */ /* 0x000fe2000000001c */
[----:B------:R-:W-:Y:S02]  /*bb50*/  HADD2.F32 R0, -RZ, R37.H0_H0 ;  /* 0x20000025ff007230 */ /* 0x000fe40000004100 */
[----:B------:R-:W-:Y:S02]  /*bb60*/  @P3 FADD.FTZ R6, R6, R29 ;  /* 0x0000001d06063221 */ /* 0x000fe40000010000 */
[----:B------:R-:W-:Y:S02]  /*bb70*/  @P2 FADD.FTZ R9, R22, R9 ;  /* 0x0000000916092221 */ /* 0x000fe40000010000 */
[----:B------:R-:W-:-:S03]  /*bb80*/  @P3 FFMA.FTZ R22, R24, -0.69314718246459960938, R31 ;  /* 0xbf31721818163823 */ /* 0x000fc6000001001f */
[----:B------:R-:W-:Y:S01]  /*bb90*/  @P2 F2FP.PACK_AB R9, RZ, R9 ;  /* 0x00000009ff09223e */ /* 0x000fe200000000ff */
[----:B----4-:R-:W-:-:S03]  /*bba0*/  @P3 FADD.FTZ R22, R23, R22 ;  /* 0x0000001617163221 */ /* 0x010fc60000010000 */
[----:B------:R-:W-:Y:S01]  /*bbb0*/  PRMT R23, R9, 0x7610, R23 ;  /* 0x0000761009177816 */ /* 0x000fe20000000017 */
[----:B------:R-:W-:Y:S01]  /*bbc0*/  @P4 FADD.FTZ R9, R0, -R25 ;  /* 0x8000001900094221 */ /* 0x000fe20000010000 */
[----:B------:R-:W-:Y:S02]  /*bbd0*/  @P1 F2FP.PACK_AB R8, RZ, R8 ;  /* 0x00000008ff08123e */ /* 0x000fe400000000ff */
[----:B------:R-:W-:Y:S01]  /*bbe0*/  @P3 F2FP.PACK_AB R6, RZ, R6 ;  /* 0x00000006ff06323e */ /* 0x000fe200000000ff */
[----:B------:R-:W-:Y:S02]  /*bbf0*/  @P4 FFMA.FTZ R0, R24, -0.69314718246459960938, R9 ;  /* 0xbf31721818004823 */ /* 0x000fe40000010009 */
[----:B------:R0:W-:Y:S01]  /*bc00*/  @P1 STG.E.U16 [R32.64+0xa], R8 ;  /* 0x00000a0820001986 */ /* 0x0001e2000c101504 */
[----:B------:R-:W-:Y:S01]  /*bc10*/  PRMT R29, R6, 0x7610, R29 ;  /* 0x00007610061d7816 */ /* 0x000fe2000000001d */
[----:B------:R-:W-:Y:S02]  /*bc20*/  HADD2.F32 R6, -RZ, R39.H0_H0 ;  /* 0x20000027ff067230 */ /* 0x000fe40000004100 */
[----:B------:R1:W-:Y:S01]  /*bc30*/  @P2 STG.E [R26.64+0x18], R12 ;  /* 0x0000180c1a002986 */ /* 0x0003e2000c101904 */
[----:B-----5:R-:W-:-:S03]  /*bc40*/  @P4 FADD.FTZ R0, R7, R0 ;  /* 0x0000000007004221 */ /* 0x020fc60000010000 */
[----:B------:R-:W-:Y:S01]  /*bc50*/  @P2 STG.E.U16 [R32.64+0xc], R28 ;  /* 0x00000c1c20002986 */ /* 0x000fe2000c101504 */
[----:B------:R-:W-:Y:S01]  /*bc60*/  @P3 F2FP.PACK_AB R22, RZ, R22 ;  /* 0x00000016ff16323e */ /* 0x000fe200000000ff */
[----:B0-----:R-:W-:Y:S02]  /*bc70*/  HADD2.F32 R8, -RZ, R38.H0_H0 ;  /* 0x20000026ff087230 */ /* 0x001fe40000004100 */
[----:B------:R0:W-:Y:S01]  /*bc80*/  @P2 STG.E [R26.64+0x1c], R13 ;  /* 0x00001c0d1a002986 */ /* 0x0001e2000c101904 */
[--C-:B------:R-:W-:Y:S01]  /*bc90*/  @P4 FADD.FTZ R7, R6, -R25.reuse ;  /* 0x8000001906074221 */ /* 0x100fe20000010000 */
[----:B-1----:R-:W-:Y:S02]  /*bca0*/  HADD2.F32 R12, -RZ, R39.H1_H1 ;  /* 0x30000027ff0c7230 */ /* 0x002fe40000004100 */
[----:B------:R-:W-:Y:S01]  /*bcb0*/  @P2 STG.E.U16 [R32.64+0xe], R23 ;  /* 0x00000e1720002986 */ /* 0x000fe2000c101504 */
[----:B------:R-:W-:-:S03]  /*bcc0*/  @P5 FADD.FTZ R9, R8, -R25 ;  /* 0x8000001908095221 */ /* 0x000fc60000010000 */
[----:B------:R1:W-:Y:S01]  /*bcd0*/  @P3 STG.E [R26.64+0x20], R14 ;  /* 0x0000200e1a003986 */ /* 0x0003e2000c101904 */
[----:B------:R-:W-:Y:S01]  /*bce0*/  @P4 F2FP.PACK_AB R0, RZ, R0 ;  /* 0x00000000ff00423e */ /* 0x000fe200000000ff */
[----:B------:R-:W-:Y:S02]  /*bcf0*/  @P4 FFMA.FTZ R7, R24, -0.69314718246459960938, R7 ;  /* 0xbf31721818074823 */ /* 0x000fe40000010007 */
[----:B------:R-:W-:Y:S01]  /*bd00*/  @P3 STG.E.U16 [R32.64+0x10], R29 ;  /* 0x0000101d20003986 */ /* 0x000fe2000c101504 */
[----:B0-----:R-:W-:-:S03]  /*bd10*/  @P5 FADD.FTZ R13, R12, -R25 ;  /* 0x800000190c0d5221 */ /* 0x001fc60000010000 */
[----:B------:R0:W-:Y:S01]  /*bd20*/  @P3 STG.E [R26.64+0x24], R15 ;  /* 0x0000240f1a003986 */ /* 0x0001e2000c101904 */
[----:B-1----:R-:W-:-:S03]  /*bd30*/  HADD2.F32 R14, -RZ, R38.H1_H1 ;  /* 0x30000026ff0e7230 */ /* 0x002fc60000004100 */
[----:B------:R-:W-:Y:S01]  /*bd40*/  @P3 STG.E.U16 [R32.64+0x12], R22 ;  /* 0x0000121620003986 */ /* 0x000fe2000c101504 */
[----:B------:R-:W-:-:S03]  /*bd50*/  @P5 FFMA.FTZ R9, R24, -0.69314718246459960938, R9 ;  /* 0xbf31721818095823 */ /* 0x000fc60000010009 */
[----:B------:R1:W-:Y:S01]  /*bd60*/  @P4 STG.E [R26.64+0x28], R16 ;  /* 0x000028101a004986 */ /* 0x0003e2000c101904 */
[----:B------:R-:W-:Y:S02]  /*bd70*/  @P4 FADD.FTZ R4, R4, R7 ;  /* 0x0000000704044221 */ /* 0x000fe40000010000 */
[----:B0-----:R-:W-:Y:S02]  /*bd80*/  @P6 FADD.FTZ R15, R14, -R25 ;  /* 0x800000190e0f6221 */ /* 0x001fe40000010000 */
[----:B------:R-:W-:Y:S02]  /*bd90*/  @P5 FADD.FTZ R2, R2, R9 ;  /* 0x0000000902025221 */ /* 0x000fe40000010000 */
[----:B------:R-:W-:Y:S01]  /*bda0*/  @P6 FFMA.FTZ R6, R24, -0.69314718246459960938, R15 ;  /* 0xbf31721818066823 */ /* 0x000fe2000001000f */
[----:B-1----:R-:W-:Y:S01]  /*bdb0*/  PRMT R16, R0, 0x7610, R16 ;  /* 0x0000761000107816 */ /* 0x002fe20000000010 */
[----:B------:R-:W-:Y:S01]  /*bdc0*/  @P5 FFMA.FTZ R0, R24, -0.69314718246459960938, R13 ;  /* 0xbf31721818005823 */ /* 0x000fe2000001000d */
[----:B------:R-:W-:Y:S01]  /*bdd0*/  @P4 F2FP.PACK_AB R4, RZ, R4 ;  /* 0x00000004ff04423e */ /* 0x000fe200000000ff */
[----:B------:R-:W-:-:S02]  /*bde0*/  @P6 FADD.FTZ R3, R3, R6 ;  /* 0x0000000603036221 */ /* 0x000fc40000010000 */
[----:B------:R-:W-:Y:S01]  /*bdf0*/  @P5 FADD.FTZ R0, R5, R0 ;  /* 0x0000000005005221 */ /* 0x000fe20000010000 */
[----:B------:R-:W-:Y:S01]  /*be00*/  @P5 F2FP.PACK_AB R2, RZ, R2 ;  /* 0x00000002ff02523e */ /* 0x000fe200000000ff */
[----:B------:R0:W-:Y:S01]  /*be10*/  @P4 STG.E.U16 [R32.64+0x14], R16 ;  /* 0x0000141020004986 */ /* 0x0001e2000c101504 */
[----:B------:R-:W-:Y:S02]  /*be20*/  @P6 F2FP.PACK_AB R3, RZ, R3 ;  /* 0x00000003ff03623e */ /* 0x000fe400000000ff */
[----:B------:R-:W-:Y:S01]  /*be30*/  @P5 F2FP.PACK_AB R0, RZ, R0 ;  /* 0x00000000ff00523e */ /* 0x000fe200000000ff */
        /* <DEDUP_REMOVED lines=18> */
.L_x_12019:
        /* <DEDUP_REMOVED lines=10> */
.L_x_74477:


//--------------------- .text._ZN17fastertransformer38beam_online_softmax_topk_stage2_kernelI6__halfLi16ELi64EEEvPKfS3_PiPT_ii --------------------------
	.section	.text._ZN17fastertransformer38beam_online_softmax_topk_stage2_kernelI6__halfLi16ELi64EEEvPKfS3_PiPT_ii,"ax",@progbits
	.sectioninfo	@"SHI_REGISTERS=46"
	.align	128
        .global         _ZN17fastertransformer38beam_online_softmax_topk_stage2_kernelI6__halfLi16ELi64EEEvPKfS3_PiPT_ii
        .type           _ZN17fastertransformer38beam_online_softmax_topk_stage2_kernelI6__halfLi16ELi64EEEvPKfS3_PiPT_ii,@function
        .size           _ZN17fastertransformer38beam_online_softmax_topk_stage2_kernelI6__halfLi16ELi64EEEvPKfS3_PiPT_ii,(.L_x_74478 - _ZN17fastertransformer38beam_online_softmax_topk_stage2_kernelI6__halfLi16ELi64EEEvPKfS3_PiPT_ii)
        .other          _ZN17fastertransformer38beam_online_softmax_topk_stage2_kernelI6__halfLi16ELi64EEEvPKfS3_PiPT_ii,@"STO_CUDA_ENTRY STV_DEFAULT"
_ZN17fastertransformer38beam_online_softmax_topk_stage2_kernelI6__halfLi16ELi64EEEvPKfS3_PiPT_ii:
.text._ZN17fastertransformer38beam_online_softmax_topk_stage2_kernelI6__halfLi16ELi64EEEvPKfS3_PiPT_ii:
        /* <DEDUP_REMOVED lines=69> */
.L_x_12024:
        /* <DEDUP_REMOVED lines=10> */
.L_x_12023:
[----:B------:R-:W-:Y:S05]  /*04f0*/  BSYNC B1 ;  /* 0x0000000000017941 */ /* 0x000fea0003800000 */
.L_x_12022:
        /* <DEDUP_REMOVED lines=14> */
.L_x_12027:
        /* <DEDUP_REMOVED lines=38> */
.L_x_12026:
[----:B------:R-:W-:Y:S05]  /*0840*/  BSYNC B1 ;  /* 0x0000000000017941 */ /* 0x000fea0003800000 */
.L_x_12025:
        /* <DEDUP_REMOVED lines=25> */
.L_x_12029:
[----:B------:R-:W-:Y:S05]  /*09e0*/  BSYNC B1 ;  /* 0x0000000000017941 */ /* 0x000fea0003800000 */
.L_x_12028:
        /* <DEDUP_REMOVED lines=10> */
.L_x_12021:
[----:B------:R-:W-:Y:S05]  /*0a90*/  BSYNC B0 ;  /* 0x0000000000007941 */ /* 0x000fea0003800000 */
.L_x_12020:
        /* <DEDUP_REMOVED lines=23> */
.L_x_12036:
        /* <DEDUP_REMOVED lines=84> */
.L_x_12035:
        /* <DEDUP_REMOVED lines=43> */
.L_x_12037:
[----:B------:R-:W-:-:S13]  /*1400*/  ISETP.NE.OR P0, PT, R26, RZ, P0 ;  /* 0x000000ff1a00720c */ /* 0x000fda0000705670 */
[----:B------:R-:W-:Y:S05]  /*1410*/  @!P0 BRA `(.L_x_12033) ;  /* 0x0000017000008947 */ /* 0x000fea0003800000 */
.L_x_12034:
        /* <DEDUP_REMOVED lines=23> */
.L_x_12033:
        /* <DEDUP_REMOVED lines=8> */
.L_x_12038:
        /* <DEDUP_REMOVED lines=11> */
.L_x_12032:
[----:B------:R-:W-:-:S05]  /*16c0*/  IMAD R0, R0, 0x88, RZ ;  /* 0x0000008800007824 */ /* 0x000fca00078e02ff */
[----:B------:R-:W2:Y:S02]  /*16d0*/  LDS.64 R26, [R0+0x1c0] ;  /* 0x0001c000001a7984 */ /* 0x000ea40000000a00 */
[----:B--2---:R-:W-:Y:S02]  /*16e0*/  IMAD.MOV.U32 R2, RZ, RZ, R27 ;  /* 0x000000ffff027224 */ /* 0x004fe400078e001b */
[----:B------:R-:W-:-:S05]  /*16f0*/  IMAD.MOV.U32 R3, RZ, RZ, R26 ;  /* 0x000000ffff037224 */ /* 0x000fca00078e001a */
[----:B------:R2:W-:Y:S02]  /*1700*/  STL.64 [R1+0x68], R2 ;  /* 0x0000680201007387 */ /* 0x0005e40000100a00 */
.L_x_12031:
[----:B------:R-:W-:Y:S05]  /*1710*/  BSYNC B0 ;  /* 0x0000000000007941 */ /* 0x000fea0003800000 */
.L_x_12030:
[----:B-1----:R-:W3:Y:S04]  /*1720*/  LDL.64 R28, [R1+0xb0] ;  /* 0x0000b000011c7983 */ /* 0x002ee80000100a00 */
[----:B0-----:R-:W4:Y:S04]  /*1730*/  LDL.64 R6, [R1+0xb8] ;  /* 0x0000b80001067983 */ /* 0x001f280000100a00 */
[----:B--2---:R-:W2:Y:S04]  /*1740*/  LDL.64 R2, [R1+0x80] ;  /* 0x0000800001027983 */ /* 0x004ea80000100a00 */
[----:B------:R-:W5:Y:S04]  /*1750*/  LDL.64 R12, [R1+0x88] ;  /* 0x00008800010c7983 */ /* 0x000f680000100a00 */
[----:B------:R-:W2:Y:S04]  /*1760*/  LDL.64 R24, [R1+0x70] ;  /* 0x0000700001187983 */ /* 0x000ea80000100a00 */
[----:B------:R-:W2:Y:S04]  /*1770*/  LDL.64 R22, [R1+0x78] ;  /* 0x0000780001167983 */ /* 0x000ea80000100a00 */
[----:B------:R-:W2:Y:S04]  /*1780*/  LDL.64 R8, [R1+0xc0] ;  /* 0x0000c00001087983 */ /* 0x000ea80000100a00 */
[----:B------:R-:W5:Y:S04]  /*1790*/  LDL.64 R10, [R1+0xc8] ;  /* 0x0000c800010a7983 */ /* 0x000f680000100a00 */
[----:B------:R-:W5:Y:S04]  /*17a0*/  LDL.64 R14, [R1+0x90] ;  /* 0x00009000010e7983 */ /* 0x000f680000100a00 */
[----:B------:R-:W5:Y:S04]  /*17b0*/  LDL.64 R16, [R1+0x98] ;  /* 0x0000980001107983 */ /* 0x000f680000100a00 */
[----:B------:R-:W5:Y:S04]  /*17c0*/  LDL.64 R18, [R1+0xa0] ;  /* 0x0000a00001127983 */ /* 0x000f680000100a00 */
[----:B------:R-:W5:Y:S01]  /*17d0*/  LDL.64 R20, [R1+0xa8] ;  /* 0x0000a80001147983 */ /* 0x000f620000100a00 */
[----:B------:R-:W-:Y:S03]  /*17e0*/  BSSY B0, `(.L_x_12039) ;  /* 0x000014a000007945 */ /* 0x000fe60003800000 */
[----:B------:R-:W-:Y:S01]  /*17f0*/  BAR.SYNC.DEFER_BLOCKING 0x0 ;  /* 0x0000000000007b1d */ /* 0x000fe20000010000 */
[----:B---3--:R-:W-:-:S02]  /*1800*/  IMAD.MOV.U32 R34, RZ, RZ, R28 ;  /* 0x000000ffff227224 */ /* 0x008fc400078e001c */
[----:B------:R-:W-:-:S04]  /*1810*/  IMAD.MOV.U32 R35, RZ, RZ, R29 ;  /* 0x000000ffff237224 */ /* 0x000fc800078e001d */
[----:B------:R-:W-:Y:S04]  /*1820*/  SHFL.DOWN PT, R34, R34, 0x1, 0x1f ;  /* 0x08201f0022227f89 */ /* 0x000fe800000e0000 */
[----:B------:R-:W0:Y:S01]  /*1830*/  SHFL.DOWN PT, R35, R35, 0x1, 0x1f ;  /* 0x08201f0023237f89 */ /* 0x000e2200000e0000 */
[----:B----4-:R-:W-:Y:S02]  /*1840*/  IMAD.MOV.U32 R40, RZ, RZ, R6 ;  /* 0x000000ffff287224 */ /* 0x010fe400078e0006 */
[----:B------:R-:W-:-:S04]  /*1850*/  IMAD.MOV.U32 R41, RZ, RZ, R7 ;  /* 0x000000ffff297224 */ /* 0x000fc800078e0007 */
[----:B------:R-:W-:Y:S04]  /*1860*/  SHFL.DOWN PT, R40, R40, 0x1, 0x1f ;  /* 0x08201f0028287f89 */ /* 0x000fe800000e0000 */
[----:B------:R-:W1:Y:S04]  /*1870*/  SHFL.DOWN PT, R41, R41, 0x1, 0x1f ;  /* 0x08201f0029297f89 */ /* 0x000e6800000e0000 */
[----:B--2---:R-:W-:Y:S04]  /*1880*/  SHFL.DOWN PT, R4, R2, 0x1, 0x1f ;  /* 0x08201f0002047f89 */ /* 0x004fe800000e0000 */
[----:B------:R-:W2:Y:S04]  /*1890*/  SHFL.DOWN PT, R5, R3, 0x1, 0x1f ;  /* 0x08201f0003057f89 */ /* 0x000ea800000e0000 */
[----:B0-----:R-:W-:Y:S04]  /*18a0*/  STL.64 [R1+0x48], R34 ;  /* 0x0000482201007387 */ /* 0x001fe80000100a00 */
[----:B-----5:R-:W-:Y:S04]  /*18b0*/  SHFL.DOWN PT, R34, R12, 0x1, 0x1f ;  /* 0x08201f000c227f89 */ /* 0x020fe800000e0000 */
[----:B------:R-:W0:Y:S01]  /*18c0*/  SHFL.DOWN PT, R35, R13, 0x1, 0x1f ;  /* 0x08201f000d237f89 */ /* 0x000e2200000e0000 */
[----:B------:R-:W-:-:S02]  /*18d0*/  IMAD.MOV.U32 R38, RZ, RZ, R8 ;  /* 0x000000ffff267224 */ /* 0x000fc400078e0008 */
[----:B------:R-:W-:Y:S01]  /*18e0*/  IMAD.MOV.U32 R39, RZ, RZ, R9 ;  /* 0x000000ffff277224 */ /* 0x000fe200078e0009 */
[----:B-1----:R1:W-:Y:S04]  /*18f0*/  STL.64 [R1+0x50], R40 ;  /* 0x0000502801007387 */ /* 0x0023e80000100a00 */
[----:B------:R-:W-:Y:S04]  /*1900*/  SHFL.DOWN PT, R30, R24, 0x1, 0x1f ;  /* 0x08201f00181e7f89 */ /* 0x000fe800000e0000 */
[----:B------:R-:W3:Y:S04]  /*1910*/  SHFL.DOWN PT, R31, R25, 0x1, 0x1f ;  /* 0x08201f00191f7f89 */ /* 0x000ee800000e0000 */
[----:B------:R-:W-:Y:S01]  /*1920*/  SHFL.DOWN PT, R32, R22, 0x1, 0x1f ;  /* 0x08201f0016207f89 */ /* 0x000fe200000e0000 */
[----:B-1----:R-:W-:-:S02]  /*1930*/  IMAD.MOV.U32 R40, RZ, RZ, R10 ;  /* 0x000000ffff287224 */ /* 0x002fc400078e000a */
[----:B------:R-:W-:Y:S01]  /*1940*/  IMAD.MOV.U32 R41, RZ, RZ, R11 ;  /* 0x000000ffff297224 */ /* 0x000fe200078e000b */
[----:B------:R-:W1:Y:S04]  /*1950*/  SHFL.DOWN PT, R33, R23, 0x1, 0x1f ;  /* 0x08201f0017217f89 */ /* 0x000e6800000e0000 */
[----:B--2---:R-:W-:Y:S04]  /*1960*/  STL.64 [R1+0x18], R4 ;  /* 0x0000180401007387 */ /* 0x004fe80000100a00 */
[----:B------:R-:W-:Y:S04]  /*1970*/  SHFL.DOWN PT, R36, R14, 0x1, 0x1f ;  /* 0x08201f000e247f89 */ /* 0x000fe800000e0000 */
[----:B------:R-:W2:Y:S04]  /*1980*/  SHFL.DOWN PT, R37, R15, 0x1, 0x1f ;  /* 0x08201f000f257f89 */ /* 0x000ea800000e0000 */
[----:B------:R-:W-:Y:S04]  /*1990*/  SHFL.DOWN PT, R38, R38, 0x1, 0x1f ;  /* 0x08201f0026267f89 */ /* 0x000fe800000e0000 */
[----:B------:R-:W-:Y:S04]  /*19a0*/  SHFL.DOWN PT, R39, R39, 0x1, 0x1f ;  /* 0x08201f0027277f89 */ /* 0x000fe800000e0000 */
[----:B------:R-:W-:Y:S04]  /*19b0*/  SHFL.DOWN PT, R42, R16, 0x1, 0x1f ;  /* 0x08201f00102a7f89 */ /* 0x000fe800000e0000 */
[----:B------:R-:W4:Y:S04]  /*19c0*/  SHFL.DOWN PT, R43, R17, 0x1, 0x1f ;  /* 0x08201f00112b7f89 */ /* 0x000f2800000e0000 */
[----:B------:R-:W-:Y:S04]  /*19d0*/  SHFL.DOWN PT, R40, R40, 0x1, 0x1f ;  /* 0x08201f0028287f89 */ /* 0x000fe800000e0000 */
[----:B------:R-:W5:Y:S04]  /*19e0*/  SHFL.DOWN PT, R41, R41, 0x1, 0x1f ;  /* 0x08201f0029297f89 */ /* 0x000f6800000e0000 */
[----:B------:R-:W-:Y:S04]  /*19f0*/  SHFL.DOWN PT, R4, R27, 0x1, 0x1f ;  /* 0x08201f001b047f89 */ /* 0x000fe800000e0000 */
[----:B------:R-:W1:Y:S04]  /*1a00*/  SHFL.DOWN PT, R5, R26, 0x1, 0x1f ;  /* 0x08201f001a057f89 */ /* 0x000e6800000e0000 */
[----:B0-----:R0:W-:Y:S04]  /*1a10*/  STL.64 [R1+0x20], R34 ;  /* 0x0000202201007387 */ /* 0x0011e80000100a00 */
[----:B0-----:R-:W0:Y:S04]  /*1a20*/  S2R R35, SR_LANEID ;  /* 0x0000000000237919 */ /* 0x001e280000000000 */
[----:B---3--:R-:W-:Y:S04]  /*1a30*/  STL.64 [R1+0x8], R30 ;  /* 0x0000081e01007387 */ /* 0x008fe80000100a00 */
[----:B-1----:R-:W-:Y:S04]  /*1a40*/  STL.64 [R1+0x10], R32 ;  /* 0x0000102001007387 */ /* 0x002fe80000100a00 */
[----:B------:R-:W-:Y:S04]  /*1a50*/  SHFL.DOWN PT, R30, R18, 0x1, 0x1f ;  /* 0x08201f00121e7f89 */ /* 0x000fe800000e0000 */
[----:B------:R-:W1:Y:S04]  /*1a60*/  SHFL.DOWN PT, R31, R19, 0x1, 0x1f ;  /* 0x08201f00131f7f89 */ /* 0x000e6800000e0000 */
[----:B------:R-:W-:Y:S04]  /*1a70*/  SHFL.DOWN PT, R32, R20, 0x1, 0x1f ;  /* 0x08201f0014207f89 */ /* 0x000fe800000e0000 */
[----:B------:R-:W3:Y:S04]  /*1a80*/  SHFL.DOWN PT, R33, R21, 0x1, 0x1f ;  /* 0x08201f0015217f89 */ /* 0x000ee800000e0000 */
[----:B--2---:R-:W-:Y:S04]  /*1a90*/  STL.64 [R1+0x28], R36 ;  /* 0x0000282401007387 */ /* 0x004fe80000100a00 */
[----:B----4-:R-:W-:Y:S04]  /*1aa0*/  STL.64 [R1+0x30], R42 ;  /* 0x0000302a01007387 */ /* 0x010fe80000100a00 */
[----:B------:R-:W-:Y:S04]  /*1ab0*/  STL.64 [R1+0x58], R38 ;  /* 0x0000582601007387 */ /* 0x000fe80000100a00 */
[----:B-----5:R-:W-:Y:S04]  /*1ac0*/  STL.64 [R1+0x60], R40 ;  /* 0x0000602801007387 */ /* 0x020fe80000100a00 */
[----:B------:R-:W-:Y:S01]  /*1ad0*/  STL.64 [R1], R4 ;  /* 0x0000000401007387 */ /* 0x000fe20000100a00 */
[----:B0-----:R-:W-:-:S02]  /*1ae0*/  ISETP.GT.AND P0, PT, R35, 0x1e, PT ;  /* 0x0000001e2300780c */ /* 0x001fc40003f04270 */
[----:B------:R-:W-:Y:S01]  /*1af0*/  PRMT R0, R28, 0x7610, R28 ;  /* 0x000076101c007816 */ /* 0x000fe2000000001c */
[----:B-1----:R0:W-:Y:S01]  /*1b00*/  STL.64 [R1+0x38], R30 ;  /* 0x0000381e01007387 */ /* 0x0021e20000100a00 */
[----:B------:R-:W-:Y:S02]  /*1b10*/  PRMT R28, R29, 0x7610, R29 ;  /* 0x000076101d1c7816 */ /* 0x000fe4000000001d */
[C---:B------:R-:W-:Y:S01]  /*1b20*/  PRMT R29, R6.reuse, 0x5410, R7 ;  /* 0x00005410061d7816 */ /* 0x040fe20000000007 */
[----:B---3--:R1:W-:Y:S01]  /*1b30*/  STL.64 [R1+0x40], R32 ;  /* 0x0000402001007387 */ /* 0x0083e20000100a00 */
[----:B------:R-:W-:Y:S02]  /*1b40*/  PRMT R34, R11, 0x7632, R10 ;  /* 0x000076320b227816 */ /* 0x000fe4000000000a */
[----:B0-----:R-:W-:Y:S02]  /*1b50*/  PRMT R30, R6, 0x5432, R8 ;  /* 0x00005432061e7816 */ /* 0x001fe40000000008 */
[----:B------:R-:W-:-:S02]  /*1b60*/  PRMT R31, R7, 0x5432, R9 ;  /* 0x00005432071f7816 */ /* 0x000fc40000000009 */
[----:B-1----:R-:W-:Y:S02]  /*1b70*/  PRMT R32, R10, 0x7610, R8 ;  /* 0x000076100a207816 */ /* 0x002fe40000000008 */
        /* <DEDUP_REMOVED lines=14> */
.L_x_12087:
[----:B------:R-:W2:Y:S04]  /*1c60*/  LDL R5, [R8+0x8] ;  /* 0x0000080008057983 */ /* 0x000ea80000100800 */
[----:B------:R-:W3:Y:S01]  /*1c70*/  LDL.U16 R10, [R4+0x48] ;  /* 0x00004800040a7983 */ /* 0x000ee20000100400 */
[----:B------:R-:W-:Y:S01]  /*1c80*/  IADD3 R9, R9, 0x1, RZ ;  /* 0x0000000109097810 */ /* 0x000fe20007ffe0ff */
[----:B------:R-:W-:Y:S01]  /*1c90*/  BSSY B1, `(.L_x_12041) ;  /* 0x0000015000017945 */ /* 0x000fe20003800000 */
[----:B--2---:R-:W-:Y:S01]  /*1ca0*/  ISETP.GT.AND P1, PT, R21, R5, PT ;  /* 0x000000051500720c */ /* 0x004fe20003f24270 */
[----:B---3--:R-:W-:-:S05]  /*1cb0*/  HSETP2.GT.AND P0, PT, R10.H0_H0, R34.H0_H0, PT ;  /* 0x200000220a007234 */ /* 0x008fca0003f04800 */
[----:B------:R-:W-:-:S07]  /*1cc0*/  ISETP.EQ.OR P0, PT, R21, -0x1, P0 ;  /* 0xffffffff1500780c */ /* 0x000fce0000702670 */
[----:B------:R-:W-:-:S05]  /*1cd0*/  HSETP2.NEU.OR P1, PT, R10.H0_H0, R34.H0_H0, !P1 ;  /* 0x200000220a007234 */ /* 0x000fca0004f2d820 */
[----:B------:R-:W-:Y:S02]  /*1ce0*/  PLOP3.LUT P2, PT, P0, P1, PT, 0x8, 0x0 ;  /* 0x000000000000781c */ /* 0x000fe40000742170 */
[----:B------:R-:W-:-:S11]  /*1cf0*/  ISETP.NE.AND P1, PT, R9, 0x10, PT ;  /* 0x000000100900780c */ /* 0x000fd60003f25270 */
[----:B------:R-:W-:Y:S01]  /*1d00*/  @!P2 PRMT R34, R10, 0x7610, R34 ;  /* 0x000076100a22a816 */ /* 0x000fe20000000022 */
[----:B------:R-:W-:-:S04]  /*1d10*/  @!P2 IMAD.MOV.U32 R21, RZ, RZ, R5 ;  /* 0x000000ffff15a224 */ /* 0x000fc800078e0005 */
[----:B------:R-:W-:-:S05]  /*1d20*/  HSETP2.GT.AND P0, PT, R34.H0_H0, R33.H1_H1, PT ;  /* 0x3000002122007234 */ /* 0x000fca0003f04800 */
[----:B------:R-:W-:-:S13]  /*1d30*/  ISETP.EQ.OR P0, PT, R20, -0x1, P0 ;  /* 0xffffffff1400780c */ /* 0x000fda0000702670 */
[----:B------:R-:W-:Y:S05]  /*1d40*/  @P0 BRA `(.L_x_12042) ;  /* 0x0000005000000947 */ /* 0x000fea0003800000 */
[----:B------:R-:W-:Y:S01]  /*1d50*/  ISETP.GE.AND P0, PT, R21, R20, PT ;  /* 0x000000141500720c */ /* 0x000fe20003f06270 */
[----:B------:R-:W-:Y:S01]  /*1d60*/  IMAD.MOV.U32 R5, RZ, RZ, R20 ;  /* 0x000000ffff057224 */ /* 0x000fe200078e0014 */
[----:B------:R-:W-:-:S11]  /*1d70*/  PRMT R11, R11, 0x7610, R33 ;  /* 0x000076100b0b7816 */ /* 0x000fd60000000021 */
[----:B------:R-:W-:-:S13]  /*1d80*/  HSETP2.NEU.OR P0, PT, R34.H0_H0, R33.H1_H1, P0 ;  /* 0x3000002122007234 */ /* 0x000fda000070d820 */
[----:B------:R-:W-:Y:S05]  /*1d90*/  @P0 BRA `(.L_x_12043) ;  /* 0x0000004000000947 */ /* 0x000fea0003800000 */
.L_x_12042:
[----:B------:R-:W-:Y:S01]  /*1da0*/  IMAD.MOV.U32 R5, RZ, RZ, R21 ;  /* 0x000000ffff057224 */ /* 0x000fe200078e0015 */
[----:B------:R-:W-:Y:S01]  /*1db0*/  PRMT R11, R11, 0x5410, R34 ;  /* 0x000054100b0b7816 */ /* 0x000fe20000000022 */
[----:B------:R-:W-:Y:S01]  /*1dc0*/  IMAD.MOV.U32 R21, RZ, RZ, R20 ;  /* 0x000000ffff157224 */ /* 0x000fe200078e0014 */
[----:B------:R-:W-:Y:S02]  /*1dd0*/  PRMT R34, R33, 0x7632, R34 ;  /* 0x0000763221227816 */ /* 0x000fe40000000022 */
.L_x_12043:
[----:B------:R-:W-:Y:S05]  /*1de0*/  BSYNC B1 ;  /* 0x0000000000017941 */ /* 0x000fea0003800000 */
.L_x_12041:
        /* <DEDUP_REMOVED lines=11> */
.L_x_12045:
[----:B------:R-:W-:Y:S01]  /*1ea0*/  IMAD.MOV.U32 R10, RZ, RZ, R5 ;  /* 0x000000ffff0a7224 */ /* 0x000fe200078e0005 */
[----:B------:R-:W-:Y:S01]  /*1eb0*/  PRMT R27, R27, 0x7610, R11 ;  /* 0x000076101b1b7816 */ /* 0x000fe2000000000b */
[----:B------:R-:W-:Y:S01]  /*1ec0*/  IMAD.MOV.U32 R20, RZ, RZ, R19 ;  /* 0x000000ffff147224 */ /* 0x000fe200078e0013 */
[----:B------:R-:W-:Y:S02]  /*1ed0*/  PRMT R33, R33, 0x7610, R34 ;  /* 0x0000761021217816 */ /* 0x000fe40000000022 */
.L_x_12046:
[----:B------:R-:W-:Y:S05]  /*1ee0*/  BSYNC B1 ;  /* 0x0000000000017941 */ /* 0x000fea0003800000 */
.L_x_12044:
        /* <DEDUP_REMOVED lines=11> */
.L_x_12048:
[----:B------:R-:W-:Y:S01]  /*1fa0*/  IMAD.MOV.U32 R5, RZ, RZ, R10 ;  /* 0x000000ffff057224 */ /* 0x000fe200078e000a */
[----:B------:R-:W-:Y:S01]  /*1fb0*/  PRMT R11, R27, 0x7632, R11 ;  /* 0x000076321b0b7816 */ /* 0x000fe2000000000b */
[----:B------:R-:W-:Y:S01]  /*1fc0*/  IMAD.MOV.U32 R19, RZ, RZ, R18 ;  /* 0x000000ffff137224 */ /* 0x000fe200078e0012 */
[----:B------:R-:W-:Y:S02]  /*1fd0*/  PRMT R34, R34, 0x5410, R32 ;  /* 0x0000541022227816 */ /* 0x000fe40000000020 */
.L_x_12049:
[----:B------:R-:W-:Y:S05]  /*1fe0*/  BSYNC B1 ;  /* 0x0000000000017941 */ /* 0x000fea0003800000 */
.L_x_12047:
        /* <DEDUP_REMOVED lines=11> */
.L_x_12051:
[----:B------:R-:W-:Y:S01]  /*20a0*/  IMAD.MOV.U32 R10, RZ, RZ, R5 ;  /* 0x000000ffff0a7224 */ /* 0x000fe200078e0005 */
[----:B------:R-:W-:Y:S01]  /*20b0*/  PRMT R27, R11, 0x7610, R27 ;  /* 0x000076100b1b7816 */ /* 0x000fe2000000001b */
[----:B------:R-:W-:Y:S01]  /*20c0*/  IMAD.MOV.U32 R18, RZ, RZ, R17 ;  /* 0x000000ffff127224 */ /* 0x000fe200078e0011 */
[----:B------:R-:W-:Y:S02]  /*20d0*/  PRMT R32, R33, 0x7610, R32 ;  /* 0x0000761021207816 */ /* 0x000fe40000000020 */
.L_x_12052:
[----:B------:R-:W-:Y:S05]  /*20e0*/  BSYNC B1 ;  /* 0x0000000000017941 */ /* 0x000fea0003800000 */
.L_x_12050:
        /* <DEDUP_REMOVED lines=11> */
.L_x_12054:
[----:B------:R-:W-:Y:S01]  /*21a0*/  IMAD.MOV.U32 R5, RZ, RZ, R10 ;  /* 0x000000ffff057224 */ /* 0x000fe200078e000a */
[----:B------:R-:W-:Y:S01]  /*21b0*/  PRMT R11, R11, 0x5410, R27 ;  /* 0x000054100b0b7816 */ /* 0x000fe2000000001b */
[----:B------:R-:W-:Y:S01]  /*21c0*/  IMAD.MOV.U32 R17, RZ, RZ, R16 ;  /* 0x000000ffff117224 */ /* 0x000fe200078e0010 */
[----:B------:R-:W-:Y:S02]  /*21d0*/  PRMT R33, R31, 0x7632, R33 ;  /* 0x000076321f217816 */ /* 0x000fe40000000021 */
.L_x_12055:
[----:B------:R-:W-:Y:S05]  /*21e0*/  BSYNC B1 ;  /* 0x0000000000017941 */ /* 0x000fea0003800000 */
.L_x_12053:
        /* <DEDUP_REMOVED lines=11> */
.L_x_12057:
[----:B------:R-:W-:Y:S01]  /*22a0*/  IMAD.MOV.U32 R10, RZ, RZ, R5 ;  /* 0x000000ffff0a7224 */ /* 0x000fe200078e0005 */
[----:B------:R-:W-:Y:S01]  /*22b0*/  PRMT R27, R27, 0x7610, R11 ;  /* 0x000076101b1b7816 */ /* 0x000fe2000000000b */
[----:B------:R-:W-:Y:S01]  /*22c0*/  IMAD.MOV.U32 R16, RZ, RZ, R15 ;  /* 0x000000ffff107224 */ /* 0x000fe200078e000f */
[----:B------:R-:W-:Y:S02]  /*22d0*/  PRMT R31, R31, 0x7610, R32 ;  /* 0x000076101f1f7816 */ /* 0x000fe40000000020 */
.L_x_12058:
[----:B------:R-:W-:Y:S05]  /*22e0*/  BSYNC B1 ;  /* 0x0000000000017941 */ /* 0x000fea0003800000 */
.L_x_12056:
        /* <DEDUP_REMOVED lines=11> */
.L_x_12060:
[----:B------:R-:W-:Y:S01]  /*23a0*/  IMAD.MOV.U32 R5, RZ, RZ, R10 ;  /* 0x000000ffff057224 */ /* 0x000fe200078e000a */
[----:B------:R-:W-:Y:S01]  /*23b0*/  PRMT R11, R27, 0x7632, R11 ;  /* 0x000076321b0b7816 */ /* 0x000fe2000000000b */
[----:B------:R-:W-:Y:S01]  /*23c0*/  IMAD.MOV.U32 R15, RZ, RZ, R14 ;  /* 0x000000ffff0f7224 */ /* 0x000fe200078e000e */
[----:B------:R-:W-:Y:S02]  /*23d0*/  PRMT R32, R32, 0x7610, R30 ;  /* 0x0000761020207816 */ /* 0x000fe4000000001e */
.L_x_12061:
[----:B------:R-:W-:Y:S05]  /*23e0*/  BSYNC B1 ;  /* 0x0000000000017941 */ /* 0x000fea0003800000 */
.L_x_12059:
        /* <DEDUP_REMOVED lines=11> */
.L_x_12063:
[----:B------:R-:W-:Y:S01]  /*24a0*/  IMAD.MOV.U32 R10, RZ, RZ, R5 ;  /* 0x000000ffff0a7224 */ /* 0x000fe200078e0005 */
[----:B------:R-:W-:Y:S01]  /*24b0*/  PRMT R27, R11, 0x7610, R27 ;  /* 0x000076100b1b7816 */ /* 0x000fe2000000001b */
[----:B------:R-:W-:Y:S01]  /*24c0*/  IMAD.MOV.U32 R14, RZ, RZ, R13 ;  /* 0x000000ffff0e7224 */ /* 0x000fe200078e000d */
[----:B------:R-:W-:Y:S02]  /*24d0*/  PRMT R30, R30, 0x5410, R31 ;  /* 0x000054101e1e7816 */ /* 0x000fe4000000001f */
.L_x_12064:
[----:B------:R-:W-:Y:S05]  /*24e0*/  BSYNC B1 ;  /* 0x0000000000017941 */ /* 0x000fea0003800000 */
.L_x_12062:
        /* <DEDUP_REMOVED lines=11> */
.L_x_12066:
[----:B------:R-:W-:Y:S01]  /*25a0*/  IMAD.MOV.U32 R5, RZ, RZ, R10 ;  /* 0x000000ffff057224 */ /* 0x000fe200078e000a */
[----:B------:R-:W-:Y:S01]  /*25b0*/  PRMT R11, R11, 0x5410, R27 ;  /* 0x000054100b0b7816 */ /* 0x000fe2000000001b */
[----:B------:R-:W-:Y:S01]  /*25c0*/  IMAD.MOV.U32 R13, RZ, RZ, R12 ;  /* 0x000000ffff0d7224 */ /* 0x000fe200078e000c */
[----:B------:R-:W-:Y:S02]  /*25d0*/  PRMT R31, R29, 0x7632, R31 ;  /* 0x000076321d1f7816 */ /* 0x000fe4000000001f */
.L_x_12067:
[----:B------:R-:W-:Y:S05]  /*25e0*/  BSYNC B1 ;  /* 0x0000000000017941 */ /* 0x000fea0003800000 */
.L_x_12065:
        /* <DEDUP_REMOVED lines=11> */
.L_x_12069:
[----:B------:R-:W-:Y:S01]  /*26a0*/  IMAD.MOV.U32 R10, RZ, RZ, R5 ;  /* 0x000000ffff0a7224 */ /* 0x000fe200078e0005 */
[----:B------:R-:W-:Y:S01]  /*26b0*/  PRMT R11, R11, 0x7632, R11 ;  /* 0x000076320b0b7816 */ /* 0x000fe2000000000b */
[----:B------:R-:W-:Y:S01]  /*26c0*/  IMAD.MOV.U32 R12, RZ, RZ, R3 ;  /* 0x000000ffff0c7224 */ /* 0x000fe200078e0003 */
[----:B------:R-:W-:Y:S02]  /*26d0*/  PRMT R29, R29, 0x5410, R30 ;  /* 0x000054101d1d7816 */ /* 0x000fe4000000001e */
.L_x_12070:
[----:B------:R-:W-:Y:S05]  /*26e0*/  BSYNC B1 ;  /* 0x0000000000017941 */ /* 0x000fea0003800000 */
.L_x_12068:
        /* <DEDUP_REMOVED lines=11> */
.L_x_12072:
[----:B------:R-:W-:Y:S01]  /*27a0*/  IMAD.MOV.U32 R5, RZ, RZ, R10 ;  /* 0x000000ffff057224 */ /* 0x000fe200078e000a */
[----:B------:R-:W-:Y:S01]  /*27b0*/  PRMT R11, R11, 0x5410, R11 ;  /* 0x000054100b0b7816 */ /* 0x000fe2000000000b */
[----:B------:R-:W-:Y:S01]  /*27c0*/  IMAD.MOV.U32 R3, RZ, RZ, R2 ;  /* 0x000000ffff037224 */ /* 0x000fe200078e0002 */
[----:B------:R-:W-:Y:S02]  /*27d0*/  PRMT R30, R29, 0x7610, R30 ;  /* 0x000076101d1e7816 */ /* 0x000fe4000000001e */
.L_x_12073:
[----:B------:R-:W-:Y:S05]  /*27e0*/  BSYNC B1 ;  /* 0x0000000000017941 */ /* 0x000fea0003800000 */
.L_x_12071:
        /* <DEDUP_REMOVED lines=11> */
.L_x_12075:
[----:B------:R-:W-:Y:S01]  /*28a0*/  IMAD.MOV.U32 R10, RZ, RZ, R5 ;  /* 0x000000ffff0a7224 */ /* 0x000fe200078e0005 */
[----:B------:R-:W-:Y:S01]  /*28b0*/  PRMT R27, R27, 0x7610, R11 ;  /* 0x000076101b1b7816 */ /* 0x000fe2000000000b */
[----:B------:R-:W-:Y:S01]  /*28c0*/  IMAD.MOV.U32 R2, RZ, RZ, R23 ;  /* 0x000000ffff027224 */ /* 0x000fe200078e0017 */
[----:B------:R-:W-:Y:S02]  /*28d0*/  PRMT R29, R28, 0x7632, R29 ;  /* 0x000076321c1d7816 */ /* 0x000fe4000000001d */
.L_x_12076:
[----:B------:R-:W-:Y:S05]  /*28e0*/  BSYNC B1 ;  /* 0x0000000000017941 */ /* 0x000fea0003800000 */
.L_x_12074:
        /* <DEDUP_REMOVED lines=11> */
.L_x_12078:
[----:B------:R-:W-:Y:S01]  /*29a0*/  IMAD.MOV.U32 R5, RZ, RZ, R10 ;  /* 0x000000ffff057224 */ /* 0x000fe200078e000a */
[----:B------:R-:W-:Y:S01]  /*29b0*/  PRMT R11, R11, 0x7610, R27 ;  /* 0x000076100b0b7816 */ /* 0x000fe2000000001b */
[----:B------:R-:W-:Y:S01]  /*29c0*/  IMAD.MOV.U32 R23, RZ, RZ, R22 ;  /* 0x000000ffff177224 */ /* 0x000fe200078e0016 */
[----:B------:R-:W-:Y:S02]  /*29d0*/  PRMT R28, R28, 0x5410, R28 ;  /* 0x000054101c1c7816 */ /* 0x000fe4000000001c */
.L_x_12079:
[----:B------:R-:W-:Y:S05]  /*29e0*/  BSYNC B1 ;  /* 0x0000000000017941 */ /* 0x000fea0003800000 */
.L_x_12077:
        /* <DEDUP_REMOVED lines=11> */
.L_x_12081:
[----:B------:R-:W-:Y:S01]  /*2aa0*/  IMAD.MOV.U32 R10, RZ, RZ, R5 ;  /* 0x000000ffff0a7224 */ /* 0x000fe200078e0005 */
[----:B------:R-:W-:Y:S01]  /*2ab0*/  PRMT R27, R27, 0x7610, R11 ;  /* 0x000076101b1b7816 */ /* 0x000fe2000000000b */
[----:B------:R-:W-:Y:S01]  /*2ac0*/  IMAD.MOV.U32 R22, RZ, RZ, R25 ;  /* 0x000000ffff167224 */ /* 0x000fe200078e0019 */
[----:B------:R-:W-:Y:S02]  /*2ad0*/  PRMT R28, R0, 0x7632, R28 ;  /* 0x00007632001c7816 */ /* 0x000fe4000000001c */
.L_x_12082:
[----:B------:R-:W-:Y:S05]  /*2ae0*/  BSYNC B1 ;  /* 0x0000000000017941 */ /* 0x000fea0003800000 */
.L_x_12080:
        /* <DEDUP_REMOVED lines=11> */
.L_x_12084:
[----:B------:R-:W-:Y:S01]  /*2ba0*/  IMAD.MOV.U32 R25, RZ, RZ, R24 ;  /* 0x000000ffff197224 */ /* 0x000fe200078e0018 */
[C---:B------:R-:W-:Y:S01]  /*2bb0*/  PRMT R0, R27.reuse, 0x5432, R0 ;  /* 0x000054321b007816 */ /* 0x040fe20000000000 */
[--C-:B------:R-:W-:Y:S01]  /*2bc0*/  IMAD.MOV.U32 R5, RZ, RZ, R10.reuse ;  /* 0x000000ffff057224 */ /* 0x100fe200078e000a */
[----:B------:R-:W-:Y:S01]  /*2bd0*/  PRMT R11, R27, 0x7632, R11 ;  /* 0x000076321b0b7816 */ /* 0x000fe2000000000b */
[----:B------:R-:W-:Y:S02]  /*2be0*/  IMAD.MOV.U32 R24, RZ, RZ, R10 ;  /* 0x000000ffff187224 */ /* 0x000fe400078e000a */
.L_x_12085:
[----:B------:R-:W-:Y:S05]  /*2bf0*/  BSYNC B1 ;  /* 0x0000000000017941 */ /* 0x000fea0003800000 */
.L_x_12083:
[----:B------:R-:W-:Y:S02]  /*2c00*/  IADD3 R8, R8, 0x4, RZ ;  /* 0x0000000408087810 */ /* 0x000fe40007ffe0ff */
[----:B------:R-:W-:Y:S01]  /*2c10*/  IADD3 R4, R4, 0x2, RZ ;  /* 0x0000000204047810 */ /* 0x000fe20007ffe0ff */
[----:B------:R-:W-:Y:S01]  /*2c20*/  @!P1 CALL.REL.NOINC `(.L_x_12086) ;  /* 0x0000001000009944 */ /* 0x000fe20003c00000 */
[----:B------:R-:W-:Y:S05]  /*2c30*/  BRA `(.L_x_12087) ;  /* 0xfffff02000007947 */ /* 0x000fea000383ffff */
.L_x_12086:
[----:B------:R-:W-:Y:S01]  /*2c40*/  FADD.FTZ R26, R7, R26 ;  /* 0x0000001a071a7221 */ /* 0x000fe20000010000 */
[----:B------:R-:W-:Y:S01]  /*2c50*/  PRMT R0, R11, 0x7610, R0 ;  /* 0x000076100b007816 */ /* 0x000fe20000000000 */
[----:B------:R-:W-:Y:S02]  /*2c60*/  IMAD.MOV.U32 R27, RZ, RZ, R6 ;  /* 0x000000ffff1b7224 */ /* 0x000fe400078e0006 */
[----:B------:R-:W-:-:S02]  /*2c70*/  IMAD.MOV.U32 R24, RZ, RZ, R5 ;  /* 0x000000ffff187224 */ /* 0x000fc400078e0005 */
.L_x_12040:
[----:B------:R-:W-:Y:S05]  /*2c80*/  BSYNC B0 ;  /* 0x0000000000007941 */ /* 0x000fea0003800000 */
.L_x_12039:
        /* <DEDUP_REMOVED lines=11> */
[----:B-1----:R0:W-:Y:S04]  /*2d40*/  STL.64 [R1+0x18], R6 ;  /* 0x0000180601007387 */ /* 0x0021e80000100a00 */
[----:B------:R-:W1:Y:S04]  /*2d50*/  SHFL.DOWN PT, R5, R15, 0x2, 0x1f ;  /* 0x08401f000f057f89 */ /* 0x000e6800000e0000 */
[----:B--2---:R-:W-:Y:S01]  /*2d60*/  STL.64 [R1+0x20], R8 ;  /* 0x0000200801007387 */ /* 0x004fe20000100a00 */
[----:B0-----:R-:W-:-:S03]  /*2d70*/  IMAD.MOV.U32 R7, RZ, RZ, R28 ;  /* 0x000000ffff077224 */ /* 0x001fc600078e001c */
[----:B------:R-:W-:Y:S04]  /*2d80*/  SHFL.DOWN PT, R8, R16, 0x2, 0x1f ;  /* 0x08401f0010087f89 */ /* 0x000fe800000e0000 */
[----:B------:R-:W0:Y:S04]  /*2d90*/  SHFL.DOWN PT, R9, R17, 0x2, 0x1f ;  /* 0x08401f0011097f89 */ /* 0x000e2800000e0000 */
[----:B------:R-:W-:Y:S04]  /*2da0*/  SHFL.DOWN PT, R6, R0, 0x2, 0x1f ;  /* 0x08401f0000067f89 */ /* 0x000fe800000e0000 */
[----:B------:R-:W2:Y:S04]  /*2db0*/  SHFL.DOWN PT, R7, R7, 0x2, 0x1f ;  /* 0x08401f0007077f89 */ /* 0x000ea800000e0000 */
[----:B-1----:R1:W-:Y:S04]  /*2dc0*/  STL.64 [R1+0x28], R4 ;  /* 0x0000280401007387 */ /* 0x0023e80000100a00 */
[----:B------:R-:W3:Y:S01]  /*2dd0*/  SHFL.DOWN PT, R11, R25, 0x2, 0x1f ;  /* 0x08401f00190b7f89 */ /* 0x000ee200000e0000 */
[----:B-1----:R-:W-:-:S03]  /*2de0*/  PRMT R4, R29, 0x5410, R30 ;  /* 0x000054101d047816 */ /* 0x002fc6000000001e */
[----:B0-----:R0:W-:Y:S01]  /*2df0*/  STL.64 [R1+0x30], R8 ;  /* 0x0000300801007387 */ /* 0x0011e20000100a00 */
[----:B------:R-:W-:-:S03]  /*2e00*/  PRMT R5, R29, 0x5432, R31 ;  /* 0x000054321d057816 */ /* 0x000fc6000000001f */
[----:B------:R-:W-:Y:S04]  /*2e10*/  SHFL.DOWN PT, R4, R4, 0x2, 0x1f ;  /* 0x08401f0004047f89 */ /* 0x000fe800000e0000 */
[----:B--2---:R1:W-:Y:S01]  /*2e20*/  STL.64 [R1+0x48], R6 ;  /* 0x0000480601007387 */ /* 0x0043e20000100a00 */
[----:B0-----:R-:W-:-:S03]  /*2e30*/  PRMT R9, R31, 0x5432, R33 ;  /* 0x000054321f097816 */ /* 0x001fc60000000021 */
[----:B------:R-:W0:Y:S04]  /*2e40*/  SHFL.DOWN PT, R5, R5, 0x2, 0x1f ;  /* 0x08401f0005057f89 */ /* 0x000e2800000e0000 */
[----:B------:R-:W-:Y:S01]  /*2e50*/  SHFL.DOWN PT, R6, R18, 0x2, 0x1f ;  /* 0x08401f0012067f89 */ /* 0x000fe200000e0000 */
[----:B-1----:R-:W-:-:S03]  /*2e60*/  PRMT R7, R30, 0x7632, R32 ;  /* 0x000076321e077816 */ /* 0x002fc60000000020 */
[----:B------:R-:W-:Y:S04]  /*2e70*/  SHFL.DOWN PT, R9, R9, 0x2, 0x1f ;  /* 0x08401f0009097f89 */ /* 0x000fe800000e0000 */
[----:B------:R-:W1:Y:S04]  /*2e80*/  SHFL.DOWN PT, R8, R7, 0x2, 0x1f ;  /* 0x08401f0007087f89 */ /* 0x000e6800000e0000 */
[----:B------:R-:W2:Y:S04]  /*2e90*/  SHFL.DOWN PT, R7, R19, 0x2, 0x1f ;  /* 0x08401f0013077f89 */ /* 0x000ea800000e0000 */
[----:B---3--:R-:W-:Y:S04]  /*2ea0*/  STL.64 [R1+0x8], R10 ;  /* 0x0000080a01007387 */ /* 0x008fe80000100a00 */
[----:B0-----:R0:W-:Y:S02]  /*2eb0*/  STL.64 [R1+0x50], R4 ;  /* 0x0000500401007387 */ /* 0x0011e40000100a00 */
[----:B0-----:R-:W-:-:S02]  /*2ec0*/  PRMT R5, R32, 0x7610, R34 ;  /* 0x0000761020057816 */ /* 0x001fc40000000022 */
[----:B-1----:R-:W-:Y:S01]  /*2ed0*/  STL.64 [R1+0x58], R8 ;  /* 0x0000580801007387 */ /* 0x002fe20000100a00 */
[----:B------:R-:W-:-:S03]  /*2ee0*/  PRMT R4, R33, 0x5432, R34 ;  /* 0x0000543221047816 */ /* 0x000fc60000000022 */
[----:B--2---:R-:W-:Y:S04]  /*2ef0*/  STL.64 [R1+0x38], R6 ;  /* 0x0000380601007387 */ /* 0x004fe80000100a00 */
[----:B------:R-:W-:Y:S04]  /*2f00*/  SHFL.DOWN PT, R8, R5, 0x2, 0x1f ;  /* 0x08401f0005087f89 */ /* 0x000fe800000e0000 */
[----:B------:R-:W0:Y:S04]  /*2f10*/  SHFL.DOWN PT, R9, R4, 0x2, 0x1f ;  /* 0x08401f0004097f89 */ /* 0x000e2800000e0000 */
[----:B------:R-:W-:Y:S04]  /*2f20*/  SHFL.DOWN PT, R6, R20, 0x2, 0x1f ;  /* 0x08401f0014067f89 */ /* 0x000fe800000e0000 */
[----:B------:R-:W1:Y:S04]  /*2f30*/  SHFL.DOWN PT, R7, R21, 0x2, 0x1f ;  /* 0x08401f0015077f89 */ /* 0x000e6800000e0000 */
[----:B------:R-:W-:Y:S04]  /*2f40*/  SHFL.DOWN PT, R4, R27, 0x2, 0x1f ;  /* 0x08401f001b047f89 */ /* 0x000fe800000e0000 */
[----:B------:R-:W2:Y:S04]  /*2f50*/  SHFL.DOWN PT, R5, R26, 0x2, 0x1f ;  /* 0x08401f001a057f89 */ /* 0x000ea800000e0000 */
[----:B0-----:R0:W-:Y:S04]  /*2f60*/  STL.64 [R1+0x60], R8 ;  /* 0x0000600801007387 */ /* 0x0011e80000100a00 */
[----:B-1----:R0:W-:Y:S04]  /*2f70*/  STL.64 [R1+0x40], R6 ;  /* 0x0000400601007387 */ /* 0x0021e80000100a00 */
[----:B--2---:R0:W-:Y:S01]  /*2f80*/  STL.64 [R1], R4 ;  /* 0x0000000401007387 */ /* 0x0041e20000100a00 */
        /* <DEDUP_REMOVED lines=13> */
.L_x_12136:
        /* <DEDUP_REMOVED lines=20> */
.L_x_12091:
[----:B------:R-:W-:Y:S01]  /*31a0*/  IMAD.MOV.U32 R5, RZ, RZ, R21 ;  /* 0x000000ffff057224 */ /* 0x000fe200078e0015 */
[----:B------:R-:W-:Y:S01]  /*31b0*/  PRMT R11, R11, 0x5410, R34 ;  /* 0x000054100b0b7816 */ /* 0x000fe20000000022 */
[----:B------:R-:W-:Y:S01]  /*31c0*/  IMAD.MOV.U32 R21, RZ, RZ, R20 ;  /* 0x000000ffff157224 */ /* 0x000fe200078e0014 */
[----:B------:R-:W-:Y:S02]  /*31d0*/  PRMT R34, R33, 0x7632, R34 ;  /* 0x0000763221227816 */ /* 0x000fe40000000022 */
.L_x_12092:
[----:B------:R-:W-:Y:S05]  /*31e0*/  BSYNC B1 ;  /* 0x0000000000017941 */ /* 0x000fea0003800000 */
.L_x_12090:
        /* <DEDUP_REMOVED lines=11> */
.L_x_12094:
[----:B------:R-:W-:Y:S01]  /*32a0*/  IMAD.MOV.U32 R10, RZ, RZ, R5 ;  /* 0x000000ffff0a7224 */ /* 0x000fe200078e0005 */
[----:B------:R-:W-:Y:S01]  /*32b0*/  PRMT R27, R27, 0x7610, R11 ;  /* 0x000076101b1b7816 */ /* 0x000fe2000000000b */
[----:B------:R-:W-:Y:S01]  /*32c0*/  IMAD.MOV.U32 R20, RZ, RZ, R19 ;  /* 0x000000ffff147224 */ /* 0x000fe200078e0013 */
[----:B------:R-:W-:Y:S02]  /*32d0*/  PRMT R33, R33, 0x7610, R34 ;  /* 0x0000761021217816 */ /* 0x000fe40000000022 */
.L_x_12095:
[----:B------:R-:W-:Y:S05]  /*32e0*/  BSYNC B1 ;  /* 0x0000000000017941 */ /* 0x000fea0003800000 */
.L_x_12093:
        /* <DEDUP_REMOVED lines=11> */
.L_x_12097:
[----:B------:R-:W-:Y:S01]  /*33a0*/  IMAD.MOV.U32 R5, RZ, RZ, R10 ;  /* 0x000000ffff057224 */ /* 0x000fe200078e000a */
[----:B------:R-:W-:Y:S01]  /*33b0*/  PRMT R11, R27, 0x7632, R11 ;  /* 0x000076321b0b7816 */ /* 0x000fe2000000000b */
[----:B------:R-:W-:Y:S01]  /*33c0*/  IMAD.MOV.U32 R19, RZ, RZ, R18 ;  /* 0x000000ffff137224 */ /* 0x000fe200078e0012 */
[----:B------:R-:W-:Y:S02]  /*33d0*/  PRMT R34, R34, 0x5410, R32 ;  /* 0x0000541022227816 */ /* 0x000fe40000000020 */
.L_x_12098:
[----:B------:R-:W-:Y:S05]  /*33e0*/  BSYNC B1 ;  /* 0x0000000000017941 */ /* 0x000fea0003800000 */
.L_x_12096:
        /* <DEDUP_REMOVED lines=11> */
.L_x_12100:
[----:B------:R-:W-:Y:S01]  /*34a0*/  IMAD.MOV.U32 R10, RZ, RZ, R5 ;  /* 0x000000ffff0a7224 */ /* 0x000fe200078e0005 */
[----:B------:R-:W-:Y:S01]  /*34b0*/  PRMT R27, R11, 0x7610, R27 ;  /* 0x000076100b1b7816 */ /* 0x000fe2000000001b */
[----:B------:R-:W-:Y:S01]  /*34c0*/  IMAD.MOV.U32 R18, RZ, RZ, R17 ;  /* 0x000000ffff127224 */ /* 0x000fe200078e0011 */
[----:B------:R-:W-:Y:S02]  /*34d0*/  PRMT R32, R33, 0x7610, R32 ;  /* 0x0000761021207816 */ /* 0x000fe40000000020 */
.L_x_12101:
[----:B------:R-:W-:Y:S05]  /*34e0*/  BSYNC B1 ;  /* 0x0000000000017941 */ /* 0x000fea0003800000 */
.L_x_12099:
        /* <DEDUP_REMOVED lines=11> */
.L_x_12103:
[----:B------:R-:W-:Y:S01]  /*35a0*/  IMAD.MOV.U32 R5, RZ, RZ, R10 ;  /* 0x000000ffff057224 */ /* 0x000fe200078e000a */
[----:B------:R-:W-:Y:S01]  /*35b0*/  PRMT R11, R11, 0x5410, R27 ;  /* 0x000054100b0b7816 */ /* 0x000fe2000000001b */
[----:B------:R-:W-:Y:S01]  /*35c0*/  IMAD.MOV.U32 R17, RZ, RZ, R16 ;  /* 0x000000ffff117224 */ /* 0x000fe200078e0010 */
[----:B------:R-:W-:Y:S02]  /*35d0*/  PRMT R33, R31, 0x7632, R33 ;  /* 0x000076321f217816 */ /* 0x000fe40000000021 */
.L_x_12104:
[----:B------:R-:W-:Y:S05]  /*35e0*/  BSYNC B1 ;  /* 0x0000000000017941 */ /* 0x000fea0003800000 */
.L_x_12102:
        /* <DEDUP_REMOVED lines=11> */
.L_x_12106:
[----:B------:R-:W-:Y:S01]  /*36a0*/  IMAD.MOV.U32 R10, RZ, RZ, R5 ;  /* 0x000000ffff0a7224 */ /* 0x000fe200078e0005 */
[----:B------:R-:W-:Y:S01]  /*36b0*/  PRMT R27, R27, 0x7610, R11 ;  /* 0x000076101b1b7816 */ /* 0x000fe2000000000b */
[----:B------:R-:W-:Y:S01]  /*36c0*/  IMAD.MOV.U32 R16, RZ, RZ, R15 ;  /* 0x000000ffff107224 */ /* 0x000fe200078e000f */
[----:B------:R-:W-:Y:S02]  /*36d0*/  PRMT R31, R31, 0x7610, R32 ;  /* 0x000076101f1f7816 */ /* 0x000fe40000000020 */
.L_x_12107:
[----:B------:R-:W-:Y:S05]  /*36e0*/  BSYNC B1 ;  /* 0x0000000000017941 */ /* 0x000fea0003800000 */
.L_x_12105:
        /* <DEDUP_REMOVED lines=11> */
.L_x_12109:
[----:B------:R-:W-:Y:S01]  /*37a0*/  IMAD.MOV.U32 R5, RZ, RZ, R10 ;  /* 0x000000ffff057224 */ /* 0x000fe200078e000a */
[----:B------:R-:W-:Y:S01]  /*37b0*/  PRMT R11, R27, 0x7632, R11 ;  /* 0x000076321b0b7816 */ /* 0x000fe2000000000b */
[----:B------:R-:W-:Y:S01]  /*37c0*/  IMAD.MOV.U32 R15, RZ, RZ, R14 ;  /* 0x000000ffff0f7224 */ /* 0x000fe200078e000e */
[----:B------:R-:W-:Y:S02]  /*37d0*/  PRMT R32, R32, 0x7610, R30 ;  /* 0x0000761020207816 */ /* 0x000fe4000000001e */
.L_x_12110:
[----:B------:R-:W-:Y:S05]  /*37e0*/  BSYNC B1 ;  /* 0x0000000000017941 */ /* 0x000fea0003800000 */
.L_x_12108:
        /* <DEDUP_REMOVED lines=11> */
.L_x_12112:
[----:B------:R-:W-:Y:S01]  /*38a0*/  IMAD.MOV.U32 R10, RZ, RZ, R5 ;  /* 0x000000ffff0a7224 */ /* 0x000fe200078e0005 */
[----:B------:R-:W-:Y:S01]  /*38b0*/  PRMT R27, R11, 0x7610, R27 ;  /* 0x000076100b1b7816 */ /* 0x000fe2000000001b */
[----:B------:R-:W-:Y:S01]  /*38c0*/  IMAD.MOV.U32 R14, RZ, RZ, R13 ;  /* 0x000000ffff0e7224 */ /* 0x000fe200078e000d */
[----:B------:R-:W-:Y:S02]  /*38d0*/  PRMT R30, R30, 0x5410, R31 ;  /* 0x000054101e1e7816 */ /* 0x000fe4000000001f */
.L_x_12113:
[----:B------:R-:W-:Y:S05]  /*38e0*/  BSYNC B1 ;  /* 0x0000000000017941 */ /* 0x000fea0003800000 */
.L_x_12111:
        /* <DEDUP_REMOVED lines=11> */
.L_x_12115:
[----:B------:R-:W-:Y:S01]  /*39a0*/  IMAD.MOV.U32 R5, RZ, RZ, R10 ;  /* 0x000000ffff057224 */ /* 0x000fe200078e000a */
[----:B------:R-:W-:Y:S01]  /*39b0*/  PRMT R11, R11, 0x5410, R27 ;  /* 0x000054100b0b7816 */ /* 0x000fe2000000001b */
[----:B------:R-:W-:Y:S01]  /*39c0*/  IMAD.MOV.U32 R13, RZ, RZ, R12 ;  /* 0x000000ffff0d7224 */ /* 0x000fe200078e000c */
[----:B------:R-:W-:Y:S02]  /*39d0*/  PRMT R31, R29, 0x7632, R31 ;  /* 0x000076321d1f7816 */ /* 0x000fe4000000001f */
.L_x_12116:
[----:B------:R-:W-:Y:S05]  /*39e0*/  BSYNC B1 ;  /* 0x0000000000017941 */ /* 0x000fea0003800000 */
.L_x_12114:
        /* <DEDUP_REMOVED lines=11> */
.L_x_12118:
[----:B------:R-:W-:Y:S01]  /*3aa0*/  IMAD.MOV.U32 R10, RZ, RZ, R5 ;  /* 0x000000ffff0a7224 */ /* 0x000fe200078e0005 */
[----:B------:R-:W-:Y:S01]  /*3ab0*/  PRMT R11, R11, 0x7632, R11 ;  /* 0x000076320b0b7816 */ /* 0x000fe2000000000b */
[----:B------:R-:W-:Y:S01]  /*3ac0*/  IMAD.MOV.U32 R12, RZ, RZ, R3 ;  /* 0x000000ffff0c7224 */ /* 0x000fe200078e0003 */
[----:B------:R-:W-:Y:S02]  /*3ad0*/  PRMT R29, R29, 0x5410, R30 ;  /* 0x000054101d1d7816 */ /* 0x000fe4000000001e */
.L_x_12119:
[----:B------:R-:W-:Y:S05]  /*3ae0*/  BSYNC B1 ;  /* 0x0000000000017941 */ /* 0x000fea0003800000 */
.L_x_12117:
        /* <DEDUP_REMOVED lines=11> */
.L_x_12121:
[----:B------:R-:W-:Y:S01]  /*3ba0*/  IMAD.MOV.U32 R5, RZ, RZ, R10 ;  /* 0x000000ffff057224 */ /* 0x000fe200078e000a */
[----:B------:R-:W-:Y:S01]  /*3bb0*/  PRMT R11, R11, 0x5410, R11 ;  /* 0x000054100b0b7816 */ /* 0x000fe2000000000b */
[----:B------:R-:W-:Y:S01]  /*3bc0*/  IMAD.MOV.U32 R3, RZ, RZ, R2 ;  /* 0x000000ffff037224 */ /* 0x000fe200078e0002 */
[----:B------:R-:W-:Y:S02]  /*3bd0*/  PRMT R30, R29, 0x7610, R30 ;  /* 0x000076101d1e7816 */ /* 0x000fe4000000001e */
.L_x_12122:
[----:B------:R-:W-:Y:S05]  /*3be0*/  BSYNC B1 ;  /* 0x0000000000017941 */ /* 0x000fea0003800000 */
.L_x_12120:
        /* <DEDUP_REMOVED lines=11> */
.L_x_12124:
[----:B------:R-:W-:Y:S01]  /*3ca0*/  IMAD.MOV.U32 R10, RZ, RZ, R5 ;  /* 0x000000ffff0a7224 */ /* 0x000fe200078e0005 */
[----:B------:R-:W-:Y:S01]  /*3cb0*/  PRMT R27, R27, 0x7610, R11 ;  /* 0x000076101b1b7816 */ /* 0x000fe2000000000b */
[----:B------:R-:W-:Y:S01]  /*3cc0*/  IMAD.MOV.U32 R2, RZ, RZ, R23 ;  /* 0x000000ffff027224 */ /* 0x000fe200078e0017 */
[----:B------:R-:W-:Y:S02]  /*3cd0*/  PRMT R29, R28, 0x7632, R29 ;  /* 0x000076321c1d7816 */ /* 0x000fe4000000001d */
.L_x_12125:
[----:B------:R-:W-:Y:S05]  /*3ce0*/  BSYNC B1 ;  /* 0x0000000000017941 */ /* 0x000fea0003800000 */
.L_x_12123:
        /* <DEDUP_REMOVED lines=11> */
.L_x_12127:
[----:B------:R-:W-:Y:S01]  /*3da0*/  IMAD.MOV.U32 R5, RZ, RZ, R10 ;  /* 0x000000ffff057224 */ /* 0x000fe200078e000a */
[----:B------:R-:W-:Y:S01]  /*3db0*/  PRMT R11, R11, 0x7610, R27 ;  /* 0x000076100b0b7816 */ /* 0x000fe2000000001b */
[----:B------:R-:W-:Y:S01]  /*3dc0*/  IMAD.MOV.U32 R23, RZ, RZ, R22 ;  /* 0x000000ffff177224 */ /* 0x000fe200078e0016 */
[----:B------:R-:W-:Y:S02]  /*3dd0*/  PRMT R28, R28, 0x5410, R28 ;  /* 0x000054101c1c7816 */ /* 0x000fe4000000001c */
.L_x_12128:
[----:B------:R-:W-:Y:S05]  /*3de0*/  BSYNC B1 ;  /* 0x0000000000017941 */ /* 0x000fea0003800000 */
.L_x_12126:
        /* <DEDUP_REMOVED lines=11> */
.L_x_12130:
[----:B------:R-:W-:Y:S01]  /*3ea0*/  IMAD.MOV.U32 R10, RZ, RZ, R5 ;  /* 0x000000ffff0a7224 */ /* 0x000fe200078e0005 */
[----:B------:R-:W-:Y:S01]  /*3eb0*/  PRMT R27, R27, 0x7610, R11 ;  /* 0x000076101b1b7816 */ /* 0x000fe2000000000b */
[----:B------:R-:W-:Y:S01]  /*3ec0*/  IMAD.MOV.U32 R22, RZ, RZ, R25 ;  /* 0x000000ffff167224 */ /* 0x000fe200078e0019 */
[----:B------:R-:W-:Y:S02]  /*3ed0*/  PRMT R28, R0, 0x7632, R28 ;  /* 0x00007632001c7816 */ /* 0x000fe4000000001c */
.L_x_12131:
[----:B------:R-:W-:Y:S05]  /*3ee0*/  BSYNC B1 ;  /* 0x0000000000017941 */ /* 0x000fea0003800000 */
.L_x_12129:
        /* <DEDUP_REMOVED lines=11> */
.L_x_12133:
[----:B------:R-:W-:Y:S01]  /*3fa0*/  IMAD.MOV.U32 R25, RZ, RZ, R24 ;  /* 0x000000ffff197224 */ /* 0x000fe200078e0018 */
[C---:B------:R-:W-:Y:S01]  /*3fb0*/  PRMT R0, R27.reuse, 0x5432, R0 ;  /* 0x000054321b007816 */ /* 0x040fe20000000000 */
[--C-:B------:R-:W-:Y:S01]  /*3fc0*/  IMAD.MOV.U32 R5, RZ, RZ, R10.reuse ;  /* 0x000000ffff057224 */ /* 0x100fe200078e000a */
[----:B------:R-:W-:Y:S01]  /*3fd0*/  PRMT R11, R27, 0x7632, R11 ;  /* 0x000076321b0b7816 */ /* 0x000fe2000000000b */
[----:B------:R-:W-:Y:S02]  /*3fe0*/  IMAD.MOV.U32 R24, RZ, RZ, R10 ;  /* 0x000000ffff187224 */ /* 0x000fe400078e000a */
.L_x_12134:
[----:B------:R-:W-:Y:S05]  /*3ff0*/  BSYNC B1 ;  /* 0x0000000000017941 */ /* 0x000fea0003800000 */
.L_x_12132:
[----:B------:R-:W-:Y:S02]  /*4000*/  IADD3 R8, R8, 0x4, RZ ;  /* 0x0000000408087810 */ /* 0x000fe40007ffe0ff */
[----:B------:R-:W-:Y:S01]  /*4010*/  IADD3 R4, R4, 0x2, RZ ;  /* 0x0000000204047810 */ /* 0x000fe20007ffe0ff */
[----:B------:R-:W-:Y:S01]  /*4020*/  @!P1 CALL.REL.NOINC `(.L_x_12135) ;  /* 0x0000001000009944 */ /* 0x000fe20003c00000 */
[----:B------:R-:W-:Y:S05]  /*4030*/  BRA `(.L_x_12136) ;  /* 0xfffff02000007947 */ /* 0x000fea000383ffff */
.L_x_12135:
[----:B------:R-:W-:Y:S01]  /*4040*/  FADD.FTZ R26, R7, R26 ;  /* 0x0000001a071a7221 */ /* 0x000fe20000010000 */
[----:B------:R-:W-:Y:S01]  /*4050*/  PRMT R0, R11, 0x7610, R0 ;  /* 0x000076100b007816 */ /* 0x000fe20000000000 */
[----:B------:R-:W-:Y:S02]  /*4060*/  IMAD.MOV.U32 R27, RZ, RZ, R6 ;  /* 0x000000ffff1b7224 */ /* 0x000fe400078e0006 */
[----:B------:R-:W-:-:S02]  /*4070*/  IMAD.MOV.U32 R24, RZ, RZ, R5 ;  /* 0x000000ffff187224 */ /* 0x000fc400078e0005 */
.L_x_12089:
[----:B------:R-:W-:Y:S05]  /*4080*/  BSYNC B0 ;  /* 0x0000000000007941 */ /* 0x000fea0003800000 */
.L_x_12088:
        /* <DEDUP_REMOVED lines=61> */
.L_x_12185:
        /* <DEDUP_REMOVED lines=20> */
.L_x_12140:
[----:B------:R-:W-:Y:S01]  /*45a0*/  IMAD.MOV.U32 R5, RZ, RZ, R21 ;  /* 0x000000ffff057224 */ /* 0x000fe200078e0015 */
[----:B------:R-:W-:Y:S01]  /*45b0*/  PRMT R11, R11, 0x5410, R34 ;  /* 0x000054100b0b7816 */ /* 0x000fe20000000022 */
[----:B------:R-:W-:Y:S01]  /*45c0*/  IMAD.MOV.U32 R21, RZ, RZ, R20 ;  /* 0x000000ffff157224 */ /* 0x000fe200078e0014 */
[----:B------:R-:W-:Y:S02]  /*45d0*/  PRMT R34, R33, 0x7632, R34 ;  /* 0x0000763221227816 */ /* 0x000fe40000000022 */
.L_x_12141:
[----:B------:R-:W-:Y:S05]  /*45e0*/  BSYNC B1 ;  /* 0x0000000000017941 */ /* 0x000fea0003800000 */
.L_x_12139:
        /* <DEDUP_REMOVED lines=11> */
.L_x_12143:
[----:B------:R-:W-:Y:S01]  /*46a0*/  IMAD.MOV.U32 R10, RZ, RZ, R5 ;  /* 0x000000ffff0a7224 */ /* 0x000fe200078e0005 */
[----:B------:R-:W-:Y:S01]  /*46b0*/  PRMT R27, R27, 0x7610, R11 ;  /* 0x000076101b1b7816 */ /* 0x000fe2000000000b */
[----:B------:R-:W-:Y:S01]  /*46c0*/  IMAD.MOV.U32 R20, RZ, RZ, R19 ;  /* 0x000000ffff147224 */ /* 0x000fe200078e0013 */
[----:B------:R-:W-:Y:S02]  /*46d0*/  PRMT R33, R33, 0x7610, R34 ;  /* 0x0000761021217816 */ /* 0x000fe40000000022 */
.L_x_12144:
[----:B------:R-:W-:Y:S05]  /*46e0*/  BSYNC B1 ;  /* 0x0000000000017941 */ /* 0x000fea0003800000 */
.L_x_12142:
        /* <DEDUP_REMOVED lines=11> */
.L_x_12146:
[----:B------:R-:W-:Y:S01]  /*47a0*/  IMAD.MOV.U32 R5, RZ, RZ, R10 ;  /* 0x000000ffff057224 */ /* 0x000fe200078e000a */
[----:B------:R-:W-:Y:S01]  /*47b0*/  PRMT R11, R27, 0x7632, R11 ;  /* 0x000076321b0b7816 */ /* 0x000fe2000000000b */
[----:B------:R-:W-:Y:S01]  /*47c0*/  IMAD.MOV.U32 R19, RZ, RZ, R18 ;  /* 0x000000ffff137224 */ /* 0x000fe200078e0012 */
[----:B------:R-:W-:Y:S02]  /*47d0*/  PRMT R34, R34, 0x5410, R32 ;  /* 0x0000541022227816 */ /* 0x000fe40000000020 */
.L_x_12147:
[----:B------:R-:W-:Y:S05]  /*47e0*/  BSYNC B1 ;  /* 0x0000000000017941 */ /* 0x000fea0003800000 */
.L_x_12145:
        /* <DEDUP_REMOVED lines=11> */
.L_x_12149:
[----:B------:R-:W-:Y:S01]  /*48a0*/  IMAD.MOV.U32 R10, RZ, RZ, R5 ;  /* 0x000000ffff0a7224 */ /* 0x000fe200078e0005 */
[----:B------:R-:W-:Y:S01]  /*48b0*/  PRMT R27, R11, 0x7610, R27 ;  /* 0x000076100b1b7816 */ /* 0x000fe2000000001b */
[----:B------:R-:W-:Y:S01]  /*48c0*/  IMAD.MOV.U32 R18, RZ, RZ, R17 ;  /* 0x000000ffff127224 */ /* 0x000fe200078e0011 */
[----:B------:R-:W-:Y:S02]  /*48d0*/  PRMT R32, R33, 0x7610, R32 ;  /* 0x0000761021207816 */ /* 0x000fe40000000020 */
.L_x_12150:
[----:B------:R-:W-:Y:S05]  /*48e0*/  BSYNC B1 ;  /* 0x0000000000017941 */ /* 0x000fea0003800000 */
.L_x_12148:
        /* <DEDUP_REMOVED lines=11> */
.L_x_12152:
[----:B------:R-:W-:Y:S01]  /*49a0*/  IMAD.MOV.U32 R5, RZ, RZ, R10 ;  /* 0x000000ffff057224 */ /* 0x000fe200078e000a */
[----:B------:R-:W-:Y:S01]  /*49b0*/  PRMT R11, R11, 0x5410, R27 ;  /* 0x000054100b0b7816 */ /* 0x000fe2000000001b */
[----:B------:R-:W-:Y:S01]  /*49c0*/  IMAD.MOV.U32 R17, RZ, RZ, R16 ;  /* 0x000000ffff117224 */ /* 0x000fe200078e0010 */
[----:B------:R-:W-:Y:S02]  /*49d0*/  PRMT R33, R31, 0x7632, R33 ;  /* 0x000076321f217816 */ /* 0x000fe40000000021 */
.L_x_12153:
[----:B------:R-:W-:Y:S05]  /*49e0*/  BSYNC B1 ;  /* 0x0000000000017941 */ /* 0x000fea0003800000 */
.L_x_12151:
        /* <DEDUP_REMOVED lines=11> */
.L_x_12155:
[----:B------:R-:W-:Y:S01]  /*4aa0*/  IMAD.MOV.U32 R10, RZ, RZ, R5 ;  /* 0x000000ffff0a7224 */ /* 0x000fe200078e0005 */
[----:B------:R-:W-:Y:S01]  /*4ab0*/  PRMT R27, R27, 0x7610, R11 ;  /* 0x000076101b1b7816 */ /* 0x000fe2000000000b */
[----:B------:R-:W-:Y:S01]  /*4ac0*/  IMAD.MOV.U32 R16, RZ, RZ, R15 ;  /* 0x000000ffff107224 */ /* 0x000fe200078e000f */
[----:B------:R-:W-:Y:S02]  /*4ad0*/  PRMT R31, R31, 0x7610, R32 ;  /* 0x000076101f1f7816 */ /* 0x000fe40000000020 */
.L_x_12156:
[----:B------:R-:W-:Y:S05]  /*4ae0*/  BSYNC B1 ;  /* 0x0000000000017941 */ /* 0x000fea0003800000 */
.L_x_12154:
        /* <DEDUP_REMOVED lines=11> */
.L_x_12158:
[----:B------:R-:W-:Y:S01]  /*4ba0*/  IMAD.MOV.U32 R5, RZ, RZ, R10 ;  /* 0x000000ffff057224 */ /* 0x000fe200078e000a */
[----:B------:R-:W-:Y:S01]  /*4bb0*/  PRMT R11, R27, 0x7632, R11 ;  /* 0x000076321b0b7816 */ /* 0x000fe2000000000b */
[----:B------:R-:W-:Y:S01]  /*4bc0*/  IMAD.MOV.U32 R15, RZ, RZ, R14 ;  /* 0x000000ffff0f7224 */ /* 0x000fe200078e000e */
[----:B------:R-:W-:Y:S02]  /*4bd0*/  PRMT R32, R32, 0x7610, R30 ;  /* 0x0000761020207816 */ /* 0x000fe4000000001e */
.L_x_12159:
[----:B------:R-:W-:Y:S05]  /*4be0*/  BSYNC B1 ;  /* 0x0000000000017941 */ /* 0x000fea0003800000 */
.L_x_12157:
        /* <DEDUP_REMOVED lines=11> */
.L_x_12161:
[----:B------:R-:W-:Y:S01]  /*4ca0*/  IMAD.MOV.U32 R10, RZ, RZ, R5 ;  /* 0x000000ffff0a7224 */ /* 0x000fe200078e0005 */
[----:B------:R-:W-:Y:S01]  /*4cb0*/  PRMT R27, R11, 0x7610, R27 ;  /* 0x000076100b1b7816 */ /* 0x000fe2000000001b */
[----:B------:R-:W-:Y:S01]  /*4cc0*/  IMAD.MOV.U32 R14, RZ, RZ, R13 ;  /* 0x000000ffff0e7224 */ /* 0x000fe200078e000d */
[----:B------:R-:W-:Y:S02]  /*4cd0*/  PRMT R30, R30, 0x5410, R31 ;  /* 0x000054101e1e7816 */ /* 0x000fe4000000001f */
.L_x_12162:
[----:B------:R-:W-:Y:S05]  /*4ce0*/  BSYNC B1 ;  /* 0x0000000000017941 */ /* 0x000fea0003800000 */
.L_x_12160:
        /* <DEDUP_REMOVED lines=11> */
.L_x_12164:
[----:B------:R-:W-:Y:S01]  /*4da0*/  IMAD.MOV.U32 R5, RZ, RZ, R10 ;  /* 0x000000ffff057224 */ /* 0x000fe200078e000a */
[----:B------:R-:W-:Y:S01]  /*4db0*/  PRMT R11, R11, 0x5410, R27 ;  /* 0x000054100b0b7816 */ /* 0x000fe2000000001b */
[----:B------:R-:W-:Y:S01]  /*4dc0*/  IMAD.MOV.U32 R13, RZ, RZ, R12 ;  /* 0x000000ffff0d7224 */ /* 0x000fe200078e000c */
[----:B------:R-:W-:Y:S02]  /*4dd0*/  PRMT R31, R29, 0x7632, R31 ;  /* 0x000076321d1f7816 */ /* 0x000fe4000000001f */
.L_x_12165:
[----:B------:R-:W-:Y:S05]  /*4de0*/  BSYNC B1 ;  /* 0x0000000000017941 */ /* 0x000fea0003800000 */
.L_x_12163:
        /* <DEDUP_REMOVED lines=11> */
.L_x_12167:
[----:B------:R-:W-:Y:S01]  /*4ea0*/  IMAD.MOV.U32 R10, RZ, RZ, R5 ;  /* 0x000000ffff0a7224 */ /* 0x000fe200078e0005 */
[----:B------:R-:W-:Y:S01]  /*4eb0*/  PRMT R11, R11, 0x7632, R11 ;  /* 0x000076320b0b7816 */ /* 0x000fe2000000000b */
[----:B------:R-:W-:Y:S01]  /*4ec0*/  IMAD.MOV.U32 R12, RZ, RZ, R3 ;  /* 0x000000ffff0c7224 */ /* 0x000fe200078e0003 */
[----:B------:R-:W-:Y:S02]  /*4ed0*/  PRMT R29, R29, 0x5410, R30 ;  /* 0x000054101d1d7816 */ /* 0x000fe4000000001e */
.L_x_12168:
[----:B------:R-:W-:Y:S05]  /*4ee0*/  BSYNC B1 ;  /* 0x0000000000017941 */ /* 0x000fea0003800000 */
.L_x_12166:
        /* <DEDUP_REMOVED lines=11> */
.L_x_12170:
[----:B------:R-:W-:Y:S01]  /*4fa0*/  IMAD.MOV.U32 R5, RZ, RZ, R10 ;  /* 0x000000ffff057224 */ /* 0x000fe200078e000a */
[----:B------:R-:W-:Y:S01]  /*4fb0*/  PRMT R11, R11, 0x5410, R11 ;  /* 0x000054100b0b7816 */ /* 0x000fe2000000000b */
[----:B------:R-:W-:Y:S01]  /*4fc0*/  IMAD.MOV.U32 R3, RZ, RZ, R2 ;  /* 0x000000ffff037224 */ /* 0x000fe200078e0002 */
[----:B------:R-:W-:Y:S02]  /*4fd0*/  PRMT R30, R29, 0x7610, R30 ;  /* 0x000076101d1e7816 */ /* 0x000fe4000000001e */
.L_x_12171:
[----:B------:R-:W-:Y:S05]  /*4fe0*/  BSYNC B1 ;  /* 0x0000000000017941 */ /* 0x000fea0003800000 */
.L_x_12169:
        /* <DEDUP_REMOVED lines=11> */
.L_x_12173:
[----:B------:R-:W-:Y:S01]  /*50a0*/  IMAD.MOV.U32 R10, RZ, RZ, R5 ;  /* 0x000000ffff0a7224 */ /* 0x000fe200078e0005 */
[----:B------:R-:W-:Y:S01]  /*50b0*/  PRMT R27, R27, 0x7610, R11 ;  /* 0x000076101b1b7816 */ /* 0x000fe2000000000b */
[----:B------:R-:W-:Y:S01]  /*50c0*/  IMAD.MOV.U32 R2, RZ, RZ, R23 ;  /* 0x000000ffff027224 */ /* 0x000fe200078e0017 */
[----:B------:R-:W-:Y:S02]  /*50d0*/  PRMT R29, R28, 0x7632, R29 ;  /* 0x000076321c1d7816 */ /* 0x000fe4000000001d */
.L_x_12174:
[----:B------:R-:W-:Y:S05]  /*50e0*/  BSYNC B1 ;  /* 0x0000000000017941 */ /* 0x000fea0003800000 */
.L_x_12172:
        /* <DEDUP_REMOVED lines=11> */
.L_x_12176:
[----:B------:R-:W-:Y:S01]  /*51a0*/  IMAD.MOV.U32 R5, RZ, RZ, R10 ;  /* 0x000000ffff057224 */ /* 0x000fe200078e000a */
[----:B------:R-:W-:Y:S01]  /*51b0*/  PRMT R11, R11, 0x7610, R27 ;  /* 0x000076100b0b7816 */ /* 0x000fe2000000001b */
[----:B------:R-:W-:Y:S01]  /*51c0*/  IMAD.MOV.U32 R23, RZ, RZ, R22 ;  /* 0x000000ffff177224 */ /* 0x000fe200078e0016 */
[----:B------:R-:W-:Y:S02]  /*51d0*/  PRMT R28, R28, 0x5410, R28 ;  /* 0x000054101c1c7816 */ /* 0x000fe4000000001c */
.L_x_12177:
[----:B------:R-:W-:Y:S05]  /*51e0*/  BSYNC B1 ;  /* 0x0000000000017941 */ /* 0x000fea0003800000 */
.L_x_12175:
        /* <DEDUP_REMOVED lines=11> */
.L_x_12179:
[----:B------:R-:W-:Y:S01]  /*52a0*/  IMAD.MOV.U32 R10, RZ, RZ, R5 ;  /* 0x000000ffff0a7224 */ /* 0x000fe200078e0005 */
[----:B------:R-:W-:Y:S01]  /*52b0*/  PRMT R27, R27, 0x7610, R11 ;  /* 0x000076101b1b7816 */ /* 0x000fe2000000000b */
[----:B------:R-:W-:Y:S01]  /*52c0*/  IMAD.MOV.U32 R22, RZ, RZ, R25 ;  /* 0x000000ffff167224 */ /* 0x000fe200078e0019 */
[----:B------:R-:W-:Y:S02]  /*52d0*/  PRMT R28, R0, 0x7632, R28 ;  /* 0x00007632001c7816 */ /* 0x000fe4000000001c */
.L_x_12180:
[----:B------:R-:W-:Y:S05]  /*52e0*/  BSYNC B1 ;  /* 0x0000000000017941 */ /* 0x000fea0003800000 */
.L_x_12178:
        /* <DEDUP_REMOVED lines=11> */
.L_x_12182:
[----:B------:R-:W-:Y:S01]  /*53a0*/  IMAD.MOV.U32 R25, RZ, RZ, R24 ;  /* 0x000000ffff197224 */ /* 0x000fe200078e0018 */
[C---:B------:R-:W-:Y:S01]  /*53b0*/  PRMT R0, R27.reuse, 0x5432, R0 ;  /* 0x000054321b007816 */ /* 0x040fe20000000000 */
[--C-:B------:R-:W-:Y:S01]  /*53c0*/  IMAD.MOV.U32 R5, RZ, RZ, R10.reuse ;  /* 0x000000ffff057224 */ /* 0x100fe200078e000a */
[----:B------:R-:W-:Y:S01]  /*53d0*/  PRMT R11, R27, 0x7632, R11 ;  /* 0x000076321b0b7816 */ /* 0x000fe2000000000b */
[----:B------:R-:W-:Y:S02]  /*53e0*/  IMAD.MOV.U32 R24, RZ, RZ, R10 ;  /* 0x000000ffff187224 */ /* 0x000fe400078e000a */
.L_x_12183:
[----:B------:R-:W-:Y:S05]  /*53f0*/  BSYNC B1 ;  /* 0x0000000000017941 */ /* 0x000fea0003800000 */
.L_x_12181:
[----:B------:R-:W-:Y:S02]  /*5400*/  IADD3 R8, R8, 0x4, RZ ;  /* 0x0000000408087810 */ /* 0x000fe40007ffe0ff */
[----:B------:R-:W-:Y:S01]  /*5410*/  IADD3 R4, R4, 0x2, RZ ;  /* 0x0000000204047810 */ /* 0x000fe20007ffe0ff */
[----:B------:R-:W-:Y:S01]  /*5420*/  @!P1 CALL.REL.NOINC `(.L_x_12184) ;  /* 0x0000001000009944 */ /* 0x000fe20003c00000 */
[----:B------:R-:W-:Y:S05]  /*5430*/  BRA `(.L_x_12185) ;  /* 0xfffff02000007947 */ /* 0x000fea000383ffff */
.L_x_12184:
[----:B------:R-:W-:Y:S01]  /*5440*/  FADD.FTZ R26, R7, R26 ;  /* 0x0000001a071a7221 */ /* 0x000fe20000010000 */
[----:B------:R-:W-:Y:S01]  /*5450*/  PRMT R0, R11, 0x7610, R0 ;  /* 0x000076100b007816 */ /* 0x000fe20000000000 */
[----:B------:R-:W-:Y:S02]  /*5460*/  IMAD.MOV.U32 R27, RZ, RZ, R6 ;  /* 0x000000ffff1b7224 */ /* 0x000fe400078e0006 */
[----:B------:R-:W-:-:S02]  /*5470*/  IMAD.MOV.U32 R24, RZ, RZ, R5 ;  /* 0x000000ffff187224 */ /* 0x000fc400078e0005 */
.L_x_12138:
[----:B------:R-:W-:Y:S05]  /*5480*/  BSYNC B0 ;  /* 0x0000000000007941 */ /* 0x000fea0003800000 */
.L_x_12137:
        /* <DEDUP_REMOVED lines=61> */
.L_x_12234:
        /* <DEDUP_REMOVED lines=20> */
.L_x_12189:
[----:B------:R-:W-:Y:S01]  /*59a0*/  IMAD.MOV.U32 R5, RZ, RZ, R21 ;  /* 0x000000ffff057224 */ /* 0x000fe200078e0015 */
[----:B------:R-:W-:Y:S01]  /*59b0*/  PRMT R11, R11, 0x5410, R34 ;  /* 0x000054100b0b7816 */ /* 0x000fe20000000022 */
[----:B------:R-:W-:Y:S01]  /*59c0*/  IMAD.MOV.U32 R21, RZ, RZ, R20 ;  /* 0x000000ffff157224 */ /* 0x000fe200078e0014 */
[----:B------:R-:W-:Y:S02]  /*59d0*/  PRMT R34, R33, 0x7632, R34 ;  /* 0x0000763221227816 */ /* 0x000fe40000000022 */
.L_x_12190:
[----:B------:R-:W-:Y:S05]  /*59e0*/  BSYNC B1 ;  /* 0x0000000000017941 */ /* 0x000fea0003800000 */
.L_x_12188:
        /* <DEDUP_REMOVED lines=11> */
.L_x_12192:
[----:B------:R-:W-:Y:S01]  /*5aa0*/  IMAD.MOV.U32 R10, RZ, RZ, R5 ;  /* 0x000000ffff0a7224 */ /* 0x000fe200078e0005 */
[----:B------:R-:W-:Y:S01]  /*5ab0*/  PRMT R27, R27, 0x7610, R11 ;  /* 0x000076101b1b7816 */ /* 0x000fe2000000000b */
[----:B------:R-:W-:Y:S01]  /*5ac0*/  IMAD.MOV.U32 R20, RZ, RZ, R19 ;  /* 0x000000ffff147224 */ /* 0x000fe200078e0013 */
[----:B------:R-:W-:Y:S02]  /*5ad0*/  PRMT R33, R33, 0x7610, R34 ;  /* 0x0000761021217816 */ /* 0x000fe40000000022 */
.L_x_12193:
[----:B------:R-:W-:Y:S05]  /*5ae0*/  BSYNC B1 ;  /* 0x0000000000017941 */ /* 0x000fea0003800000 */
.L_x_12191:
        /* <DEDUP_REMOVED lines=11> */
.L_x_12195:
[----:B------:R-:W-:Y:S01]  /*5ba0*/  IMAD.MOV.U32 R5, RZ, RZ, R10 ;  /* 0x000000ffff057224 */ /* 0x000fe200078e000a */
[----:B------:R-:W-:Y:S01]  /*5bb0*/  PRMT R11, R27, 0x7632, R11 ;  /* 0x000076321b0b7816 */ /* 0x000fe2000000000b */
[----:B------:R-:W-:Y:S01]  /*5bc0*/  IMAD.MOV.U32 R19, RZ, RZ, R18 ;  /* 0x000000ffff137224 */ /* 0x000fe200078e0012 */
[----:B------:R-:W-:Y:S02]  /*5bd0*/  PRMT R34, R34, 0x5410, R32 ;  /* 0x0000541022227816 */ /* 0x000fe40000000020 */
.L_x_12196:
[----:B------:R-:W-:Y:S05]  /*5be0*/  BSYNC B1 ;  /* 0x0000000000017941 */ /* 0x000fea0003800000 */
.L_x_12194:
        /* <DEDUP_REMOVED lines=11> */
.L_x_12198:
[----:B------:R-:W-:Y:S01]  /*5ca0*/  IMAD.MOV.U32 R10, RZ, RZ, R5 ;  /* 0x000000ffff0a7224 */ /* 0x000fe200078e0005 */
[----:B------:R-:W-:Y:S01]  /*5cb0*/  PRMT R27, R11, 0x7610, R27 ;  /* 0x000076100b1b7816 */ /* 0x000fe2000000001b */
[----:B------:R-:W-:Y:S01]  /*5cc0*/  IMAD.MOV.U32 R18, RZ, RZ, R17 ;  /* 0x000000ffff127224 */ /* 0x000fe200078e0011 */
[----:B------:R-:W-:Y:S02]  /*5cd0*/  PRMT R32, R33, 0x7610, R32 ;  /* 0x0000761021207816 */ /* 0x000fe40000000020 */
.L_x_12199:
[----:B------:R-:W-:Y:S05]  /*5ce0*/  BSYNC B1 ;  /* 0x0000000000017941 */ /* 0x000fea0003800000 */
.L_x_12197:
        /* <DEDUP_REMOVED lines=11> */
.L_x_12201:
[----:B------:R-:W-:Y:S01]  /*5da0*/  IMAD.MOV.U32 R5, RZ, RZ, R10 ;  /* 0x000000ffff057224 */ /* 0x000fe200078e000a */
[----:B------:R-:W-:Y:S01]  /*5db0*/  PRMT R11, R11, 0x5410, R27 ;  /* 0x000054100b0b7816 */ /* 0x000fe2000000001b */
[----:B------:R-:W-:Y:S01]  /*5dc0*/  IMAD.MOV.U32 R17, RZ, RZ, R16 ;  /* 0x000000ffff117224 */ /* 0x000fe200078e0010 */
[----:B------:R-:W-:Y:S02]  /*5dd0*/  PRMT R33, R31, 0x7632, R33 ;  /* 0x000076321f217816 */ /* 0x000fe40000000021 */
.L_x_12202:
[----:B------:R-:W-:Y:S05]  /*5de0*/  BSYNC B1 ;  /* 0x0000000000017941 */ /* 0x000fea0003800000 */
.L_x_12200:
        /* <DEDUP_REMOVED lines=11> */
.L_x_12204:
[----:B------:R-:W-:Y:S01]  /*5ea0*/  IMAD.MOV.U32 R10, RZ, RZ, R5 ;  /* 0x000000ffff0a7224 */ /* 0x000fe200078e0005 */
[----:B------:R-:W-:Y:S01]  /*5eb0*/  PRMT R27, R27, 0x7610, R11 ;  /* 0x000076101b1b7816 */ /* 0x000fe2000000000b */
[----:B------:R-:W-:Y:S01]  /*5ec0*/  IMAD.MOV.U32 R16, RZ, RZ, R15 ;  /* 0x000000ffff107224 */ /* 0x000fe200078e000f */
[----:B------:R-:W-:Y:S02]  /*5ed0*/  PRMT R31, R31, 0x7610, R32 ;  /* 0x000076101f1f7816 */ /* 0x000fe40000000020 */
.L_x_12205:
[----:B------:R-:W-:Y:S05]  /*5ee0*/  BSYNC B1 ;  /* 0x0000000000017941 */ /* 0x000fea0003800000 */
.L_x_12203:
        /* <DEDUP_REMOVED lines=11> */
.L_x_12207:
[----:B------:R-:W-:Y:S01]  /*5fa0*/  IMAD.MOV.U32 R5, RZ, RZ, R10 ;  /* 0x000000ffff057224 */ /* 0x000fe200078e000a */
[----:B------:R-:W-:Y:S01]  /*5fb0*/  PRMT R11, R27, 0x7632, R11 ;  /* 0x000076321b0b7816 */ /* 0x000fe2000000000b */
[----:B------:R-:W-:Y:S01]  /*5fc0*/  IMAD.MOV.U32 R15, RZ, RZ, R14 ;  /* 0x000000ffff0f7224 */ /* 0x000fe200078e000e */
[----:B------:R-:W-:Y:S02]  /*5fd0*/  PRMT R32, R32, 0x7610, R30 ;  /* 0x0000761020207816 */ /* 0x000fe4000000001e */
.L_x_12208:
[----:B------:R-:W-:Y:S05]  /*5fe0*/  BSYNC B1 ;  /* 0x0000000000017941 */ /* 0x000fea0003800000 */
.L_x_12206:
        /* <DEDUP_REMOVED lines=11> */
.L_x_12210:
[----:B------:R-:W-:Y:S01]  /*60a0*/  IMAD.MOV.U32 R10, RZ, RZ, R5 ;  /* 0x000000ffff0a7224 */ /* 0x000fe200078e0005 */
[----:B------:R-:W-:Y:S01]  /*60b0*/  PRMT R27, R11, 0x7610, R27 ;  /* 0x000076100b1b7816 */ /* 0x000fe2000000001b */
[----:B------:R-:W-:Y:S01]  /*60c0*/  IMAD.MOV.U32 R14, RZ, RZ, R13 ;  /* 0x000000ffff0e7224 */ /* 0x000fe200078e000d */
[----:B------:R-:W-:Y:S02]  /*60d0*/  PRMT R30, R30, 0x5410, R31 ;  /* 0x000054101e1e7816 */ /* 0x000fe4000000001f */
.L_x_12211:
[----:B------:R-:W-:Y:S05]  /*60e0*/  BSYNC B1 ;  /* 0x0000000000017941 */ /* 0x000fea0003800000 */
.L_x_12209:
        /* <DEDUP_REMOVED lines=11> */
.L_x_12213:
[----:B------:R-:W-:Y:S01]  /*61a0*/  IMAD.MOV.U32 R5, RZ, RZ, R10 ;  /* 0x000000ffff057224 */ /* 0x000fe200078e000a */
[----:B------:R-:W-:Y:S01]  /*61b0*/  PRMT R11, R11, 0x5410, R27 ;  /* 0x000054100b0b7816 */ /* 0x000fe2000000001b */
[----:B------:R-:W-:Y:S01]  /*61c0*/  IMAD.MOV.U32 R13, RZ, RZ, R12 ;  /* 0x000000ffff0d7224 */ /* 0x000fe200078e000c */
[----:B------:R-:W-:Y:S02]  /*61d0*/  PRMT R31, R29, 0x7632, R31 ;  /* 0x000076321d1f7816 */ /* 0x000fe4000000001f */
.L_x_12214:
[----:B------:R-:W-:Y:S05]  /*61e0*/  BSYNC B1 ;  /* 0x0000000000017941 */ /* 0x000fea0003800000 */
.L_x_12212:
        /* <DEDUP_REMOVED lines=11> */
.L_x_12216:
[----:B------:R-:W-:Y:S01]  /*62a0*/  IMAD.MOV.U32 R10, RZ, RZ, R5 ;  /* 0x000000ffff0a7224 */ /* 0x000fe200078e0005 */
[----:B------:R-:W-:Y:S01]  /*62b0*/  PRMT R11, R11, 0x7632, R11 ;  /* 0x000076320b0b7816 */ /* 0x000fe2000000000b */
[----:B------:R-:W-:Y:S01]  /*62c0*/  IMAD.MOV.U32 R12, RZ, RZ, R3 ;  /* 0x000000ffff0c7224 */ /* 0x000fe200078e0003 */
[----:B------:R-:W-:Y:S02]  /*62d0*/  PRMT R29, R29, 0x5410, R30 ;  /* 0x000054101d1d7816 */ /* 0x000fe4000000001e */
.L_x_12217:
[----:B------:R-:W-:Y:S05]  /*62e0*/  BSYNC B1 ;  /* 0x0000000000017941 */ /* 0x000fea0003800000 */
.L_x_12215:
        /* <DEDUP_REMOVED lines=11> */
.L_x_12219:
[----:B------:R-:W-:Y:S01]  /*63a0*/  IMAD.MOV.U32 R5, RZ, RZ, R10 ;  /* 0x000000ffff057224 */ /* 0x000fe200078e000a */
[----:B------:R-:W-:Y:S01]  /*63b0*/  PRMT R11, R11, 0x5410, R11 ;  /* 0x000054100b0b7816 */ /* 0x000fe2000000000b */
[----:B------:R-:W-:Y:S01]  /*63c0*/  IMAD.MOV.U32 R3, RZ, RZ, R2 ;  /* 0x000000ffff037224 */ /* 0x000fe200078e0002 */
[----:B------:R-:W-:Y:S02]  /*63d0*/  PRMT R30, R29, 0x7610, R30 ;  /* 0x000076101d1e7816 */ /* 0x000fe4000000001e */
.L_x_12220:
[----:B------:R-:W-:Y:S05]  /*63e0*/  BSYNC B1 ;  /* 0x0000000000017941 */ /* 0x000fea0003800000 */
.L_x_12218:
        /* <DEDUP_REMOVED lines=11> */
.L_x_12222:
[----:B------:R-:W-:Y:S01]  /*64a0*/  IMAD.MOV.U32 R10, RZ, RZ, R5 ;  /* 0x000000ffff0a7224 */ /* 0x000fe200078e0005 */
[----:B------:R-:W-:Y:S01]  /*64b0*/  PRMT R27, R27, 0x7610, R11 ;  /* 0x000076101b1b7816 */ /* 0x000fe2000000000b */
[----:B------:R-:W-:Y:S01]  /*64c0*/  IMAD.MOV.U32 R2, RZ, RZ, R23 ;  /* 0x000000ffff027224 */ /* 0x000fe200078e0017 */
[----:B------:R-:W-:Y:S02]  /*64d0*/  PRMT R29, R28, 0x7632, R29 ;  /* 0x000076321c1d7816 */ /* 0x000fe4000000001d */
.L_x_12223:
[----:B------:R-:W-:Y:S05]  /*64e0*/  BSYNC B1 ;  /* 0x0000000000017941 */ /* 0x000fea0003800000 */
.L_x_12221:
        /* <DEDUP_REMOVED lines=11> */
.L_x_12225:
[----:B------:R-:W-:Y:S01]  /*65a0*/  IMAD.MOV.U32 R5, RZ, RZ, R10 ;  /* 0x000000ffff057224 */ /* 0x000fe200078e000a */
[----:B------:R-:W-:Y:S01]  /*65b0*/  PRMT R11, R11, 0x7610, R27 ;  /* 0x000076100b0b7816 */ /* 0x000fe2000000001b */
[----:B------:R-:W-:Y:S01]  /*65c0*/  IMAD.MOV.U32 R23, RZ, RZ, R22 ;  /* 0x000000ffff177224 */ /* 0x000fe200078e0016 */
[----:B------:R-:W-:Y:S02]  /*65d0*/  PRMT R28, R28, 0x5410, R28 ;  /* 0x000054101c1c7816 */ /* 0x000fe4000000001c */
.L_x_12226:
[----:B------:R-:W-:Y:S05]  /*65e0*/  BSYNC B1 ;  /* 0x0000000000017941 */ /* 0x000fea0003800000 */
.L_x_12224:
        /* <DEDUP_REMOVED lines=11> */
.L_x_12228:
[----:B------:R-:W-:Y:S01]  /*66a0*/  IMAD.MOV.U32 R10, RZ, RZ, R5 ;  /* 0x000000ffff0a7224 */ /* 0x000fe200078e0005 */
[----:B------:R-:W-:Y:S01]  /*66b0*/  PRMT R27, R27, 0x7610, R11 ;  /* 0x000076101b1b7816 */ /* 0x000fe2000000000b */
[----:B------:R-:W-:Y:S01]  /*66c0*/  IMAD.MOV.U32 R22, RZ, RZ, R25 ;  /* 0x000000ffff167224 */ /* 0x000fe200078e0019 */
[----:B------:R-:W-:Y:S02]  /*66d0*/  PRMT R28, R0, 0x7632, R28 ;  /* 0x00007632001c7816 */ /* 0x000fe4000000001c */
.L_x_12229:
[----:B------:R-:W-:Y:S05]  /*66e0*/  BSYNC B1 ;  /* 0x0000000000017941 */ /* 0x000fea0003800000 */
.L_x_12227:
        /* <DEDUP_REMOVED lines=11> */
.L_x_12231:
[----:B------:R-:W-:Y:S01]  /*67a0*/  IMAD.MOV.U32 R25, RZ, RZ, R24 ;  /* 0x000000ffff197224 */ /* 0x000fe200078e0018 */
[C---:B------:R-:W-:Y:S01]  /*67b0*/  PRMT R0, R27.reuse, 0x5432, R0 ;  /* 0x000054321b007816 */ /* 0x040fe20000000000 */
[--C-:B------:R-:W-:Y:S01]  /*67c0*/  IMAD.MOV.U32 R5, RZ, RZ, R10.reuse ;  /* 0x000000ffff057224 */ /* 0x100fe200078e000a */
[----:B------:R-:W-:Y:S01]  /*67d0*/  PRMT R11, R27, 0x7632, R11 ;  /* 0x000076321b0b7816 */ /* 0x000fe2000000000b */
[----:B------:R-:W-:Y:S02]  /*67e0*/  IMAD.MOV.U32 R24, RZ, RZ, R10 ;  /* 0x000000ffff187224 */ /* 0x000fe400078e000a */
.L_x_12232:
[----:B------:R-:W-:Y:S05]  /*67f0*/  BSYNC B1 ;  /* 0x0000000000017941 */ /* 0x000fea0003800000 */
.L_x_12230:
[----:B------:R-:W-:Y:S02]  /*6800*/  IADD3 R8, R8, 0x4, RZ ;  /* 0x0000000408087810 */ /* 0x000fe40007ffe0ff */
[----:B------:R-:W-:Y:S01]  /*6810*/  IADD3 R4, R4, 0x2, RZ ;  /* 0x0000000204047810 */ /* 0x000fe20007ffe0ff */
[----:B------:R-:W-:Y:S01]  /*6820*/  @!P1 CALL.REL.NOINC `(.L_x_12233) ;  /* 0x0000001000009944 */ /* 0x000fe20003c00000 */
[----:B------:R-:W-:Y:S05]  /*6830*/  BRA `(.L_x_12234) ;  /* 0xfffff02000007947 */ /* 0x000fea000383ffff */
.L_x_12233:
[----:B------:R-:W-:Y:S01]  /*6840*/  FADD.FTZ R26, R7, R26 ;  /* 0x0000001a071a7221 */ /* 0x000fe20000010000 */
[----:B------:R-:W-:Y:S01]  /*6850*/  PRMT R0, R11, 0x7610, R0 ;  /* 0x000076100b007816 */ /* 0x000fe20000000000 */
[----:B------:R-:W-:Y:S02]  /*6860*/  IMAD.MOV.U32 R27, RZ, RZ, R6 ;  /* 0x000000ffff1b7224 */ /* 0x000fe400078e0006 */
[----:B------:R-:W-:-:S02]  /*6870*/  IMAD.MOV.U32 R24, RZ, RZ, R5 ;  /* 0x000000ffff187224 */ /* 0x000fc400078e0005 */
.L_x_12187:
[----:B------:R-:W-:Y:S05]  /*6880*/  BSYNC B0 ;  /* 0x0000000000007941 */ /* 0x000fea0003800000 */
.L_x_12186:
        /* <DEDUP_REMOVED lines=9> */
[----:B0-----:R0:W-:Y:S04]  /*6920*/  STL.64 [R1+0x18], R6 ;  /* 0x0000180601007387 */ /* 0x0011e80000100a00 */
[----:B------:R-:W-:Y:S04]  /*6930*/  SHFL.DOWN PT, R6, R0, 0x10, 0x1f ;  /* 0x0a001f0000067f89 */ /* 0x000fe800000e0000 */
[----:B-1----:R-:W-:Y:S01]  /*6940*/  STL.64 [R1+0x10], R4 ;  /* 0x0000100401007387 */ /* 0x002fe20000100a00 */
[----:B0-----:R-:W-:-:S03]  /*6950*/  IMAD.MOV.U32 R7, RZ, RZ, R28 ;  /* 0x000000ffff077224 */ /* 0x001fc600078e001c */
[----:B------:R-:W-:Y:S04]  /*6960*/  SHFL.DOWN PT, R4, R14, 0x10, 0x1f ;  /* 0x0a001f000e047f89 */ /* 0x000fe800000e0000 */
[----:B------:R-:W0:Y:S04]  /*6970*/  SHFL.DOWN PT, R5, R15, 0x10, 0x1f ;  /* 0x0a001f000f057f89 */ /* 0x000e2800000e0000 */
[----:B--2---:R-:W-:Y:S04]  /*6980*/  STL.64 [R1+0x20], R8 ;  /* 0x0000200801007387 */ /* 0x004fe80000100a00 */
[----:B------:R-:W1:Y:S04]  /*6990*/  SHFL.DOWN PT, R7, R7, 0x10, 0x1f ;  /* 0x0a001f0007077f89 */ /* 0x000e6800000e0000 */
[----:B------:R-:W-:Y:S04]  /*69a0*/  SHFL.DOWN PT, R8, R16, 0x10, 0x1f ;  /* 0x0a001f0010087f89 */ /* 0x000fe800000e0000 */
[----:B------:R-:W2:Y:S04]  /*69b0*/  SHFL.DOWN PT, R9, R17, 0x10, 0x1f ;  /* 0x0a001f0011097f89 */ /* 0x000ea800000e0000 */
[----:B------:R-:W3:Y:S04]  /*69c0*/  SHFL.DOWN PT, R11, R25, 0x10, 0x1f ;  /* 0x0a001f00190b7f89 */ /* 0x000ee800000e0000 */
[----:B0-----:R0:W-:Y:S04]  /*69d0*/  STL.64 [R1+0x28], R4 ;  /* 0x0000280401007387 */ /* 0x0011e80000100a00 */
[----:B-1----:R1:W-:Y:S01]  /*69e0*/  STL.64 [R1+0x48], R6 ;  /* 0x0000480601007387 */ /* 0x0023e20000100a00 */
[----:B0-----:R-:W-:-:S03]  /*69f0*/  PRMT R4, R29, 0x5410, R30 ;  /* 0x000054101d047816 */ /* 0x001fc6000000001e */
[----:B------:R-:W-:Y:S01]  /*6a00*/  SHFL.DOWN PT, R6, R18, 0x10, 0x1f ;  /* 0x0a001f0012067f89 */ /* 0x000fe200000e0000 */
[----:B------:R-:W-:-:S03]  /*6a10*/  PRMT R5, R29, 0x5432, R31 ;  /* 0x000054321d057816 */ /* 0x000fc6000000001f */
[----:B--2---:R0:W-:Y:S01]  /*6a20*/  STL.64 [R1+0x30], R8 ;  /* 0x0000300801007387 */ /* 0x0041e20000100a00 */
[----:B-1----:R-:W-:-:S03]  /*6a30*/  PRMT R7, R30, 0x7632, R32 ;  /* 0x000076321e077816 */ /* 0x002fc60000000020 */
[----:B------:R-:W-:Y:S04]  /*6a40*/  SHFL.DOWN PT, R4, R4, 0x10, 0x1f ;  /* 0x0a001f0004047f89 */ /* 0x000fe800000e0000 */
[----:B------:R-:W1:Y:S01]  /*6a50*/  SHFL.DOWN PT, R5, R5, 0x10, 0x1f ;  /* 0x0a001f0005057f89 */ /* 0x000e6200000e0000 */
[----:B0-----:R-:W-:-:S03]  /*6a60*/  PRMT R9, R31, 0x5432, R33 ;  /* 0x000054321f097816 */ /* 0x001fc60000000021 */
[----:B------:R-:W-:Y:S04]  /*6a70*/  SHFL.DOWN PT, R8, R7, 0x10, 0x1f ;  /* 0x0a001f0007087f89 */ /* 0x000fe800000e0000 */
[----:B------:R-:W0:Y:S04]  /*6a80*/  SHFL.DOWN PT, R7, R19, 0x10, 0x1f ;  /* 0x0a001f0013077f89 */ /* 0x000e2800000e0000 */
[----:B------:R-:W2:Y:S04]  /*6a90*/  SHFL.DOWN PT, R9, R9, 0x10, 0x1f ;  /* 0x0a001f0009097f89 */ /* 0x000ea800000e0000 */
[----:B---3--:R-:W-:Y:S04]  /*6aa0*/  STL.64 [R1+0x8], R10 ;  /* 0x0000080a01007387 */ /* 0x008fe80000100a00 */
[----:B-1----:R1:W-:Y:S04]  /*6ab0*/  STL.64 [R1+0x50], R4 ;  /* 0x0000500401007387 */ /* 0x0023e80000100a00 */
[----:B0-----:R-:W-:Y:S01]  /*6ac0*/  STL.64 [R1+0x38], R6 ;  /* 0x0000380601007387 */ /* 0x001fe20000100a00 */
[----:B-1----:R-:W-:-:S03]  /*6ad0*/  PRMT R5, R32, 0x7610, R34 ;  /* 0x0000761020057816 */ /* 0x002fc60000000022 */
[----:B--2---:R-:W-:Y:S01]  /*6ae0*/  STL.64 [R1+0x58], R8 ;  /* 0x0000580801007387 */ /* 0x004fe20000100a00 */
[----:B------:R-:W-:-:S03]  /*6af0*/  PRMT R4, R33, 0x5432, R34 ;  /* 0x0000543221047816 */ /* 0x000fc60000000022 */
        /* <DEDUP_REMOVED lines=8> */
[----:B0-----:R-:W0:Y:S04]  /*6b80*/  S2R R6, SR_LANEID ;  /* 0x0000000000067919 */ /* 0x001e280000000000 */
[----:B--2---:R1:W-:Y:S01]  /*6b90*/  STL.64 [R1], R4 ;  /* 0x0000000401007387 */ /* 0x0043e20000100a00 */
[----:B------:R-:W-:Y:S05]  /*6ba0*/  @P0 BRA `(.L_x_12236) ;  /* 0x000010e000000947 */ /* 0x000fea0003800000 */
[----:B------:R-:W-:-:S04]  /*6bb0*/  FSETP.GT.FTZ.AND P0, PT, R27, R4, PT ;  /* 0x000000041b00720b */ /* 0x000fc80003f14000 */
[----:B------:R-:W-:Y:S02]  /*6bc0*/  FSEL R7, R27, R4, P0 ;  /* 0x000000041b077208 */ /* 0x000fe40000000000 */
[----:B-1----:R-:W-:Y:S02]  /*6bd0*/  FSEL R4, R4, R27, P0 ;  /* 0x0000001b04047208 */ /* 0x002fe40000000000 */
        /* <DEDUP_REMOVED lines=9> */
.L_x_12283:
        /* <DEDUP_REMOVED lines=20> */
.L_x_12238:
[----:B------:R-:W-:Y:S01]  /*6db0*/  IMAD.MOV.U32 R5, RZ, RZ, R21 ;  /* 0x000000ffff057224 */ /* 0x000fe200078e0015 */
[----:B------:R-:W-:Y:S01]  /*6dc0*/  PRMT R27, R27, 0x5410, R34 ;  /* 0x000054101b1b7816 */ /* 0x000fe20000000022 */
[----:B------:R-:W-:Y:S01]  /*6dd0*/  IMAD.MOV.U32 R21, RZ, RZ, R20 ;  /* 0x000000ffff157224 */ /* 0x000fe200078e0014 */
[----:B------:R-:W-:Y:S02]  /*6de0*/  PRMT R34, R33, 0x7632, R34 ;  /* 0x0000763221227816 */ /* 0x000fe40000000022 */
.L_x_12239:
[----:B------:R-:W-:Y:S05]  /*6df0*/  BSYNC B1 ;  /* 0x0000000000017941 */ /* 0x000fea0003800000 */
.L_x_12237:
        /* <DEDUP_REMOVED lines=11> */
.L_x_12241:
[----:B------:R-:W-:Y:S01]  /*6eb0*/  IMAD.MOV.U32 R11, RZ, RZ, R5 ;  /* 0x000000ffff0b7224 */ /* 0x000fe200078e0005 */
[----:B------:R-:W-:Y:S01]  /*6ec0*/  PRMT R35, R35, 0x7610, R27 ;  /* 0x0000761023237816 */ /* 0x000fe2000000001b */
[----:B------:R-:W-:Y:S01]  /*6ed0*/  IMAD.MOV.U32 R20, RZ, RZ, R19 ;  /* 0x000000ffff147224 */ /* 0x000fe200078e0013 */
[----:B------:R-:W-:Y:S02]  /*6ee0*/  PRMT R33, R33, 0x7610, R34 ;  /* 0x0000761021217816 */ /* 0x000fe40000000022 */
.L_x_12242:
[----:B------:R-:W-:Y:S05]  /*6ef0*/  BSYNC B1 ;  /* 0x0000000000017941 */ /* 0x000fea0003800000 */
.L_x_12240:
        /* <DEDUP_REMOVED lines=11> */
.L_x_12244:
[----:B------:R-:W-:Y:S01]  /*6fb0*/  IMAD.MOV.U32 R5, RZ, RZ, R11 ;  /* 0x000000ffff057224 */ /* 0x000fe200078e000b */
[----:B------:R-:W-:Y:S01]  /*6fc0*/  PRMT R27, R35, 0x7632, R27 ;  /* 0x00007632231b7816 */ /* 0x000fe2000000001b */
[----:B------:R-:W-:Y:S01]  /*6fd0*/  IMAD.MOV.U32 R19, RZ, RZ, R18 ;  /* 0x000000ffff137224 */ /* 0x000fe200078e0012 */
[----:B------:R-:W-:Y:S02]  /*6fe0*/  PRMT R34, R34, 0x5410, R32 ;  /* 0x0000541022227816 */ /* 0x000fe40000000020 */
.L_x_12245:
[----:B------:R-:W-:Y:S05]  /*6ff0*/  BSYNC B1 ;  /* 0x0000000000017941 */ /* 0x000fea0003800000 */
.L_x_12243:
        /* <DEDUP_REMOVED lines=11> */
.L_x_12247:
[----:B------:R-:W-:Y:S01]  /*70b0*/  IMAD.MOV.U32 R11, RZ, RZ, R5 ;  /* 0x000000ffff0b7224 */ /* 0x000fe200078e0005 */
[----:B------:R-:W-:Y:S01]  /*70c0*/  PRMT R35, R27, 0x7610, R35 ;  /* 0x000076101b237816 */ /* 0x000fe20000000023 */
[----:B------:R-:W-:Y:S01]  /*70d0*/  IMAD.MOV.U32 R18, RZ, RZ, R17 ;  /* 0x000000ffff127224 */ /* 0x000fe200078e0011 */
[----:B------:R-:W-:Y:S02]  /*70e0*/  PRMT R32, R33, 0x7610, R32 ;  /* 0x0000761021207816 */ /* 0x000fe40000000020 */
.L_x_12248:
[----:B------:R-:W-:Y:S05]  /*70f0*/  BSYNC B1 ;  /* 0x0000000000017941 */ /* 0x000fea0003800000 */
.L_x_12246:
        /* <DEDUP_REMOVED lines=11> */
.L_x_12250:
[----:B------:R-:W-:Y:S01]  /*71b0*/  IMAD.MOV.U32 R5, RZ, RZ, R11 ;  /* 0x000000ffff057224 */ /* 0x000fe200078e000b */
[----:B------:R-:W-:Y:S01]  /*71c0*/  PRMT R27, R27, 0x5410, R35 ;  /* 0x000054101b1b7816 */ /* 0x000fe20000000023 */
[----:B------:R-:W-:Y:S01]  /*71d0*/  IMAD.MOV.U32 R17, RZ, RZ, R16 ;  /* 0x000000ffff117224 */ /* 0x000fe200078e0010 */
[----:B------:R-:W-:Y:S02]  /*71e0*/  PRMT R33, R31, 0x7632, R33 ;  /* 0x000076321f217816 */ /* 0x000fe40000000021 */
.L_x_12251:
[----:B------:R-:W-:Y:S05]  /*71f0*/  BSYNC B1 ;  /* 0x0000000000017941 */ /* 0x000fea0003800000 */
.L_x_12249:
        /* <DEDUP_REMOVED lines=11> */
.L_x_12253:
[----:B------:R-:W-:Y:S01]  /*72b0*/  IMAD.MOV.U32 R11, RZ, RZ, R5 ;  /* 0x000000ffff0b7224 */ /* 0x000fe200078e0005 */
[----:B------:R-:W-:Y:S01]  /*72c0*/  PRMT R35, R35, 0x7610, R27 ;  /* 0x0000761023237816 */ /* 0x000fe2000000001b */
[----:B------:R-:W-:Y:S01]  /*72d0*/  IMAD.MOV.U32 R16, RZ, RZ, R15 ;  /* 0x000000ffff107224 */ /* 0x000fe200078e000f */
[----:B------:R-:W-:Y:S02]  /*72e0*/  PRMT R31, R31, 0x7610, R32 ;  /* 0x000076101f1f7816 */ /* 0x000fe40000000020 */
.L_x_12254:
[----:B------:R-:W-:Y:S05]  /*72f0*/  BSYNC B1 ;  /* 0x0000000000017941 */ /* 0x000fea0003800000 */
.L_x_12252:
        /* <DEDUP_REMOVED lines=11> */
.L_x_12256:
[----:B------:R-:W-:Y:S01]  /*73b0*/  IMAD.MOV.U32 R5, RZ, RZ, R11 ;  /* 0x000000ffff057224 */ /* 0x000fe200078e000b */
[----:B------:R-:W-:Y:S01]  /*73c0*/  PRMT R27, R35, 0x7632, R27 ;  /* 0x00007632231b7816 */ /* 0x000fe2000000001b */
[----:B------:R-:W-:Y:S01]  /*73d0*/  IMAD.MOV.U32 R15, RZ, RZ, R14 ;  /* 0x000000ffff0f7224 */ /* 0x000fe200078e000e */
[----:B------:R-:W-:Y:S02]  /*73e0*/  PRMT R32, R32, 0x7610, R30 ;  /* 0x0000761020207816 */ /* 0x000fe4000000001e */
.L_x_12257:
[----:B------:R-:W-:Y:S05]  /*73f0*/  BSYNC B1 ;  /* 0x0000000000017941 */ /* 0x000fea0003800000 */
.L_x_12255:
        /* <DEDUP_REMOVED lines=11> */
.L_x_12259:
[----:B------:R-:W-:Y:S01]  /*74b0*/  IMAD.MOV.U32 R11, RZ, RZ, R5 ;  /* 0x000000ffff0b7224 */ /* 0x000fe200078e0005 */
[----:B------:R-:W-:Y:S01]  /*74c0*/  PRMT R35, R27, 0x7610, R35 ;  /* 0x000076101b237816 */ /* 0x000fe20000000023 */
[----:B------:R-:W-:Y:S01]  /*74d0*/  IMAD.MOV.U32 R14, RZ, RZ, R13 ;  /* 0x000000ffff0e7224 */ /* 0x000fe200078e000d */
[----:B------:R-:W-:Y:S02]  /*74e0*/  PRMT R30, R30, 0x5410, R31 ;  /* 0x000054101e1e7816 */ /* 0x000fe4000000001f */
.L_x_12260:
[----:B------:R-:W-:Y:S05]  /*74f0*/  BSYNC B1 ;  /* 0x0000000000017941 */ /* 0x000fea0003800000 */
.L_x_12258:
        /* <DEDUP_REMOVED lines=11> */
.L_x_12262:
[----:B------:R-:W-:Y:S01]  /*75b0*/  IMAD.MOV.U32 R5, RZ, RZ, R11 ;  /* 0x000000ffff057224 */ /* 0x000fe200078e000b */
[----:B------:R-:W-:Y:S01]  /*75c0*/  PRMT R27, R27, 0x5410, R35 ;  /* 0x000054101b1b7816 */ /* 0x000fe20000000023 */
[----:B------:R-:W-:Y:S01]  /*75d0*/  IMAD.MOV.U32 R13, RZ, RZ, R12 ;  /* 0x000000ffff0d7224 */ /* 0x000fe200078e000c */
[----:B------:R-:W-:Y:S02]  /*75e0*/  PRMT R31, R29, 0x7632, R31 ;  /* 0x000076321d1f7816 */ /* 0x000fe4000000001f */
.L_x_12263:
[----:B------:R-:W-:Y:S05]  /*75f0*/  BSYNC B1 ;  /* 0x0000000000017941 */ /* 0x000fea0003800000 */
.L_x_12261:
        /* <DEDUP_REMOVED lines=11> */
.L_x_12265:
[----:B------:R-:W-:Y:S01]  /*76b0*/  IMAD.MOV.U32 R11, RZ, RZ, R5 ;  /* 0x000000ffff0b7224 */ /* 0x000fe200078e0005 */
[----:B------:R-:W-:Y:S01]  /*76c0*/  PRMT R27, R27, 0x7632, R27 ;  /* 0x000076321b1b7816 */ /* 0x000fe2000000001b */
[----:B------:R-:W-:Y:S01]  /*76d0*/  IMAD.MOV.U32 R12, RZ, RZ, R3 ;  /* 0x000000ffff0c7224 */ /* 0x000fe200078e0003 */
[----:B------:R-:W-:Y:S02]  /*76e0*/  PRMT R29, R29, 0x5410, R30 ;  /* 0x000054101d1d7816 */ /* 0x000fe4000000001e */
.L_x_12266:
[----:B------:R-:W-:Y:S05]  /*76f0*/  BSYNC B1 ;  /* 0x0000000000017941 */ /* 0x000fea0003800000 */
.L_x_12264:
        /* <DEDUP_REMOVED lines=11> */
.L_x_12268:
[----:B------:R-:W-:Y:S01]  /*77b0*/  IMAD.MOV.U32 R5, RZ, RZ, R11 ;  /* 0x000000ffff057224 */ /* 0x000fe200078e000b */
[----:B------:R-:W-:Y:S01]  /*77c0*/  PRMT R27, R27, 0x5410, R27 ;  /* 0x000054101b1b7816 */ /* 0x000fe2000000001b */
[----:B------:R-:W-:Y:S01]  /*77d0*/  IMAD.MOV.U32 R3, RZ, RZ, R2 ;  /* 0x000000ffff037224 */ /* 0x000fe200078e0002 */
[----:B------:R-:W-:Y:S02]  /*77e0*/  PRMT R30, R29, 0x7610, R30 ;  /* 0x000076101d1e7816 */ /* 0x000fe4000000001e */
.L_x_12269:
[----:B------:R-:W-:Y:S05]  /*77f0*/  BSYNC B1 ;  /* 0x0000000000017941 */ /* 0x000fea0003800000 */
.L_x_12267:
        /* <DEDUP_REMOVED lines=11> */
.L_x_12271:
[----:B------:R-:W-:Y:S01]  /*78b0*/  IMAD.MOV.U32 R11, RZ, RZ, R5 ;  /* 0x000000ffff0b7224 */ /* 0x000fe200078e0005 */
[----:B------:R-:W-:Y:S01]  /*78c0*/  PRMT R35, R35, 0x7610, R27 ;  /* 0x0000761023237816 */ /* 0x000fe2000000001b */
[----:B------:R-:W-:Y:S01]  /*78d0*/  IMAD.MOV.U32 R2, RZ, RZ, R23 ;  /* 0x000000ffff027224 */ /* 0x000fe200078e0017 */
[----:B------:R-:W-:Y:S02]  /*78e0*/  PRMT R29, R28, 0x7632, R29 ;  /* 0x000076321c1d7816 */ /* 0x000fe4000000001d */
.L_x_12272:
[----:B------:R-:W-:Y:S05]  /*78f0*/  BSYNC B1 ;  /* 0x0000000000017941 */ /* 0x000fea0003800000 */
.L_x_12270:
        /* <DEDUP_REMOVED lines=11> */
.L_x_12274:
[----:B------:R-:W-:Y:S01]  /*79b0*/  IMAD.MOV.U32 R5, RZ, RZ, R11 ;  /* 0x000000ffff057224 */ /* 0x000fe200078e000b */
[----:B------:R-:W-:Y:S01]  /*79c0*/  PRMT R27, R27, 0x7610, R35 ;  /* 0x000076101b1b7816 */ /* 0x000fe20000000023 */
[----:B------:R-:W-:Y:S01]  /*79d0*/  IMAD.MOV.U32 R23, RZ, RZ, R22 ;  /* 0x000000ffff177224 */ /* 0x000fe200078e0016 */
[----:B------:R-:W-:Y:S02]  /*79e0*/  PRMT R28, R28, 0x5410, R28 ;  /* 0x000054101c1c7816 */ /* 0x000fe4000000001c */
.L_x_12275:
[----:B------:R-:W-:Y:S05]  /*79f0*/  BSYNC B1 ;  /* 0x0000000000017941 */ /* 0x000fea0003800000 */
.L_x_12273:
        /* <DEDUP_REMOVED lines=11> */
.L_x_12277:
[----:B------:R-:W-:Y:S01]  /*7ab0*/  IMAD.MOV.U32 R11, RZ, RZ, R5 ;  /* 0x000000ffff0b7224 */ /* 0x000fe200078e0005 */
[----:B------:R-:W-:Y:S01]  /*7ac0*/  PRMT R35, R35, 0x7610, R27 ;  /* 0x0000761023237816 */ /* 0x000fe2000000001b */
[----:B------:R-:W-:Y:S01]  /*7ad0*/  IMAD.MOV.U32 R22, RZ, RZ, R25 ;  /* 0x000000ffff167224 */ /* 0x000fe200078e0019 */
[----:B------:R-:W-:Y:S02]  /*7ae0*/  PRMT R28, R0, 0x7632, R28 ;  /* 0x00007632001c7816 */ /* 0x000fe4000000001c */
.L_x_12278:
[----:B------:R-:W-:Y:S05]  /*7af0*/  BSYNC B1 ;  /* 0x0000000000017941 */ /* 0x000fea0003800000 */
.L_x_12276:
        /* <DEDUP_REMOVED lines=11> */
.L_x_12280:
[----:B------:R-:W-:Y:S01]  /*7bb0*/  IMAD.MOV.U32 R25, RZ, RZ, R24 ;  /* 0x000000ffff197224 */ /* 0x000fe200078e0018 */
[C---:B------:R-:W-:Y:S01]  /*7bc0*/  PRMT R0, R35.reuse, 0x5432, R0 ;  /* 0x0000543223007816 */ /* 0x040fe20000000000 */
[----:B------:R-:W-:Y:S01]  /*7bd0*/  IMAD.MOV.U32 R5, RZ, RZ, R11 ;  /* 0x000000ffff057224 */ /* 0x000fe200078e000b */
[----:B------:R-:W-:Y:S01]  /*7be0*/  PRMT R27, R35, 0x7632, R27 ;  /* 0x00007632231b7816 */ /* 0x000fe2000000001b */
[----:B------:R-:W-:Y:S02]  /*7bf0*/  IMAD.MOV.U32 R24, RZ, RZ, R11 ;  /* 0x000000ffff187224 */ /* 0x000fe400078e000b */
.L_x_12281:
[----:B------:R-:W-:Y:S05]  /*7c00*/  BSYNC B1 ;  /* 0x0000000000017941 */ /* 0x000fea0003800000 */
.L_x_12279:
[----:B------:R-:W-:Y:S02]  /*7c10*/  IADD3 R9, R9, 0x4, RZ ;  /* 0x0000000409097810 */ /* 0x000fe40007ffe0ff */
[----:B------:R-:W-:Y:S01]  /*7c20*/  IADD3 R4, R4, 0x2, RZ ;  /* 0x0000000204047810 */ /* 0x000fe20007ffe0ff */
[----:B------:R-:W-:Y:S01]  /*7c30*/  @!P1 CALL.REL.NOINC `(.L_x_12282) ;  /* 0x0000001000009944 */ /* 0x000fe20003c00000 */
[----:B------:R-:W-:Y:S05]  /*7c40*/  BRA `(.L_x_12283) ;  /* 0xfffff02000007947 */ /* 0x000fea000383ffff */
.L_x_12282:
[----:B------:R-:W-:Y:S01]  /*7c50*/  PRMT R0, R27, 0x7610, R0 ;  /* 0x000076101b007816 */ /* 0x000fe20000000000 */
[----:B------:R-:W-:Y:S02]  /*7c60*/  FADD.FTZ R26, R8, R26 ;  /* 0x0000001a081a7221 */ /* 0x000fe40000010000 */
[----:B------:R-:W-:-:S02]  /*7c70*/  IMAD.MOV.U32 R27, RZ, RZ, R7 ;  /* 0x000000ffff1b7224 */ /* 0x000fc400078e0007 */
[----:B------:R-:W-:Y:S02]  /*7c80*/  IMAD.MOV.U32 R24, RZ, RZ, R5 ;  /* 0x000000ffff187224 */ /* 0x000fe400078e0005 */
.L_x_12236:
[----:B------:R-:W-:Y:S05]  /*7c90*/  BSYNC B0 ;  /* 0x0000000000007941 */ /* 0x000fea0003800000 */
.L_x_12235:
        /* <DEDUP_REMOVED lines=8> */
[----:B------:R-:W-:Y:S01]  /*7d20*/  LEA.HI R4, R4, R5, RZ, 0x5 ;  /* 0x0000000504047211 */ /* 0x000fe200078f28ff */
[----:B------:R-:W-:-:S03]  /*7d30*/  IMAD.MOV.U32 R5, RZ, RZ, R28 ;  /* 0x000000ffff057224 */ /* 0x000fc600078e001c */
[----:B------:R-:W-:Y:S01]  /*7d40*/  SHF.R.S32.HI R9, RZ, 0x5, R4 ;  /* 0x00000005ff097819 */ /* 0x000fe20000011404 */
[----:B------:R-:W-:-:S04]  /*7d50*/  IMAD.MOV.U32 R4, RZ, RZ, R0 ;  /* 0x000000ffff047224 */ /* 0x000fc800078e0000 */
        /* <DEDUP_REMOVED lines=20> */
.L_x_12285:
[----:B------:R-:W-:Y:S05]  /*7ea0*/  BSYNC B0 ;  /* 0x0000000000007941 */ /* 0x000fea0003800000 */
.L_x_12284:
        /* <DEDUP_REMOVED lines=19> */
[----:B------:R-:W0:Y:S04]  /*7fe0*/  LDS.64 R4, [0xd0] ;  /* 0x0000d000ff047984 */ /* 0x000e280000000a00 */
[----:B------:R2:W-:Y:S01]  /*7ff0*/  STL.64 [R1+0x58], R6 ;  /* 0x0000580601007387 */ /* 0x0005e20000100a00 */
[----:B-1----:R-:W-:-:S03]  /*8000*/  FSETP.GT.FTZ.AND P0, PT, R27, R8, PT ;  /* 0x000000081b00720b */ /* 0x002fc60003f14000 */
[----:B------:R-:W-:Y:S01]  /*8010*/  STL.64 [R1+0x8], R10 ;  /* 0x0000080a01007387 */ /* 0x000fe20000100a00 */
[----:B------:R-:W-:-:S03]  /*8020*/  FSEL R35, R27, R8, P0 ;  /* 0x000000081b237208 */ /* 0x000fc60000000000 */
[----:B------:R1:W-:Y:S01]  /*8030*/  STL.64 [R1], R8 ;  /* 0x0000000801007387 */ /* 0x0003e20000100a00 */
[----:B------:R-:W-:-:S05]  /*8040*/  FSEL R36, R8, R27, P0 ;  /* 0x0000001b08247208 */ /* 0x000fca0000000000 */
[----:B--2---:R-:W-:-:S04]  /*8050*/  FADD.FTZ R6, -R35, R36 ;  /* 0x0000002423067221 */ /* 0x004fc80000010100 */
[----:B------:R-:W-:Y:S02]  /*8060*/  FMUL.FTZ R6, R6, 1.4426950216293334961 ;  /* 0x3fb8aa3b06067820 */ /* 0x000fe40000410000 */
[----:B-1----:R-:W-:-:S04]  /*8070*/  IMAD.MOV.U32 R8, RZ, RZ, RZ ;  /* 0x000000ffff087224 */ /* 0x002fc800078e00ff */
[----:B------:R-:W1:Y:S01]  /*8080*/  MUFU.EX2 R6, R6 ;  /* 0x0000000600067308 */ /* 0x000e620000000800 */
[----:B0-----:R0:W-:Y:S02]  /*8090*/  STL.64 [R1+0x60], R4 ;  /* 0x0000600401007387 */ /* 0x0011e40000100a00 */
[----:B0-----:R-:W-:Y:S01]  /*80a0*/  FSEL R5, R9, R26, P0 ;  /* 0x0000001a09057208 */ /* 0x001fe20000000000 */
[----:B------:R-:W-:Y:S01]  /*80b0*/  IMAD.MOV.U32 R4, RZ, RZ, R1 ;  /* 0x000000ffff047224 */ /* 0x000fe200078e0001 */
[----:B------:R-:W-:-:S03]  /*80c0*/  FSEL R9, R26, R9, P0 ;  /* 0x000000091a097208 */ /* 0x000fc60000000000 */
[----:B-1----:R-:W-:Y:S02]  /*80d0*/  FMUL.FTZ R26, R5, R6 ;  /* 0x00000006051a7220 */ /* 0x002fe40000410000 */
[----:B------:R-:W-:-:S05]  /*80e0*/  IMAD.MOV.U32 R7, RZ, RZ, R4 ;  /* 0x000000ffff077224 */ /* 0x000fca00078e0004 */
.L_x_12334:
        /* <DEDUP_REMOVED lines=20> */
.L_x_12289:
[----:B------:R-:W-:Y:S01]  /*8230*/  IMAD.MOV.U32 R5, RZ, RZ, R21 ;  /* 0x000000ffff057224 */ /* 0x000fe200078e0015 */
[----:B------:R-:W-:Y:S01]  /*8240*/  PRMT R10, R10, 0x5410, R34 ;  /* 0x000054100a0a7816 */ /* 0x000fe20000000022 */
[----:B------:R-:W-:Y:S01]  /*8250*/  IMAD.MOV.U32 R21, RZ, RZ, R20 ;  /* 0x000000ffff157224 */ /* 0x000fe200078e0014 */
[----:B------:R-:W-:Y:S02]  /*8260*/  PRMT R34, R33, 0x7632, R34 ;  /* 0x0000763221227816 */ /* 0x000fe40000000022 */
.L_x_12290:
[----:B------:R-:W-:Y:S05]  /*8270*/  BSYNC B1 ;  /* 0x0000000000017941 */ /* 0x000fea0003800000 */
.L_x_12288:
        /* <DEDUP_REMOVED lines=11> */
.L_x_12292:
[----:B------:R-:W-:Y:S01]  /*8330*/  IMAD.MOV.U32 R6, RZ, RZ, R5 ;  /* 0x000000ffff067224 */ /* 0x000fe200078e0005 */
[----:B------:R-:W-:Y:S01]  /*8340*/  PRMT R11, R11, 0x7610, R10 ;  /* 0x000076100b0b7816 */ /* 0x000fe2000000000a */
[----:B------:R-:W-:Y:S01]  /*8350*/  IMAD.MOV.U32 R20, RZ, RZ, R19 ;  /* 0x000000ffff147224 */ /* 0x000fe200078e0013 */
[----:B------:R-:W-:Y:S02]  /*8360*/  PRMT R33, R33, 0x7610, R34 ;  /* 0x0000761021217816 */ /* 0x000fe40000000022 */
.L_x_12293:
[----:B------:R-:W-:Y:S05]  /*8370*/  BSYNC B1 ;  /* 0x0000000000017941 */ /* 0x000fea0003800000 */
.L_x_12291:
        /* <DEDUP_REMOVED lines=11> */
.L_x_12295:
[----:B------:R-:W-:Y:S01]  /*8430*/  IMAD.MOV.U32 R5, RZ, RZ, R6 ;  /* 0x000000ffff057224 */ /* 0x000fe200078e0006 */
[----:B------:R-:W-:Y:S01]  /*8440*/  PRMT R10, R11, 0x7632, R10 ;  /* 0x000076320b0a7816 */ /* 0x000fe2000000000a */
[----:B------:R-:W-:Y:S01]  /*8450*/  IMAD.MOV.U32 R19, RZ, RZ, R18 ;  /* 0x000000ffff137224 */ /* 0x000fe200078e0012 */
[----:B------:R-:W-:Y:S02]  /*8460*/  PRMT R34, R34, 0x5410, R32 ;  /* 0x0000541022227816 */ /* 0x000fe40000000020 */
.L_x_12296:
[----:B------:R-:W-:Y:S05]  /*8470*/  BSYNC B1 ;  /* 0x0000000000017941 */ /* 0x000fea0003800000 */
.L_x_12294:
        /* <DEDUP_REMOVED lines=11> */
.L_x_12298:
[----:B------:R-:W-:Y:S01]  /*8530*/  IMAD.MOV.U32 R6, RZ, RZ, R5 ;  /* 0x000000ffff067224 */ /* 0x000fe200078e0005 */
[----:B------:R-:W-:Y:S01]  /*8540*/  PRMT R11, R10, 0x7610, R11 ;  /* 0x000076100a0b7816 */ /* 0x000fe2000000000b */
[----:B------:R-:W-:Y:S01]  /*8550*/  IMAD.MOV.U32 R18, RZ, RZ, R17 ;  /* 0x000000ffff127224 */ /* 0x000fe200078e0011 */
[----:B------:R-:W-:Y:S02]  /*8560*/  PRMT R32, R33, 0x7610, R32 ;  /* 0x0000761021207816 */ /* 0x000fe40000000020 */
.L_x_12299:
[----:B------:R-:W-:Y:S05]  /*8570*/  BSYNC B1 ;  /* 0x0000000000017941 */ /* 0x000fea0003800000 */
.L_x_12297:
        /* <DEDUP_REMOVED lines=11> */
.L_x_12301:
[----:B------:R-:W-:Y:S01]  /*8630*/  IMAD.MOV.U32 R5, RZ, RZ, R6 ;  /* 0x000000ffff057224 */ /* 0x000fe200078e0006 */
[----:B------:R-:W-:Y:S01]  /*8640*/  PRMT R10, R10, 0x5410, R11 ;  /* 0x000054100a0a7816 */ /* 0x000fe2000000000b */
[----:B------:R-:W-:Y:S01]  /*8650*/  IMAD.MOV.U32 R17, RZ, RZ, R16 ;  /* 0x000000ffff117224 */ /* 0x000fe200078e0010 */
[----:B------:R-:W-:Y:S02]  /*8660*/  PRMT R33, R31, 0x7632, R33 ;  /* 0x000076321f217816 */ /* 0x000fe40000000021 */
.L_x_12302:
[----:B------:R-:W-:Y:S05]  /*8670*/  BSYNC B1 ;  /* 0x0000000000017941 */ /* 0x000fea0003800000 */
.L_x_12300:
        /* <DEDUP_REMOVED lines=11> */
.L_x_12304:
[----:B------:R-:W-:Y:S01]  /*8730*/  IMAD.MOV.U32 R6, RZ, RZ, R5 ;  /* 0x000000ffff067224 */ /* 0x000fe200078e0005 */
[----:B------:R-:W-:Y:S01]  /*8740*/  PRMT R11, R11, 0x7610, R10 ;  /* 0x000076100b0b7816 */ /* 0x000fe2000000000a */
[----:B------:R-:W-:Y:S01]  /*8750*/  IMAD.MOV.U32 R16, RZ, RZ, R15 ;  /* 0x000000ffff107224 */ /* 0x000fe200078e000f */
[----:B------:R-:W-:Y:S02]  /*8760*/  PRMT R31, R31, 0x7610, R32 ;  /* 0x000076101f1f7816 */ /* 0x000fe40000000020 */
.L_x_12305:
[----:B------:R-:W-:Y:S05]  /*8770*/  BSYNC B1 ;  /* 0x0000000000017941 */ /* 0x000fea0003800000 */
.L_x_12303:
        /* <DEDUP_REMOVED lines=11> */
.L_x_12307:
[----:B------:R-:W-:Y:S01]  /*8830*/  IMAD.MOV.U32 R5, RZ, RZ, R6 ;  /* 0x000000ffff057224 */ /* 0x000fe200078e0006 */
[----:B------:R-:W-:Y:S01]  /*8840*/  PRMT R10, R11, 0x7632, R10 ;  /* 0x000076320b0a7816 */ /* 0x000fe2000000000a */
[----:B------:R-:W-:Y:S01]  /*8850*/  IMAD.MOV.U32 R15, RZ, RZ, R14 ;  /* 0x000000ffff0f7224 */ /* 0x000fe200078e000e */
[----:B------:R-:W-:Y:S02]  /*8860*/  PRMT R32, R32, 0x7610, R30 ;  /* 0x0000761020207816 */ /* 0x000fe4000000001e */
.L_x_12308:
[----:B------:R-:W-:Y:S05]  /*8870*/  BSYNC B1 ;  /* 0x0000000000017941 */ /* 0x000fea0003800000 */
.L_x_12306:
        /* <DEDUP_REMOVED lines=11> */
.L_x_12310:
[----:B------:R-:W-:Y:S01]  /*8930*/  IMAD.MOV.U32 R6, RZ, RZ, R5 ;  /* 0x000000ffff067224 */ /* 0x000fe200078e0005 */
[----:B------:R-:W-:Y:S01]  /*8940*/  PRMT R11, R10, 0x7610, R11 ;  /* 0x000076100a0b7816 */ /* 0x000fe2000000000b */
[----:B------:R-:W-:Y:S01]  /*8950*/  IMAD.MOV.U32 R14, RZ, RZ, R13 ;  /* 0x000000ffff0e7224 */ /* 0x000fe200078e000d */
[----:B------:R-:W-:Y:S02]  /*8960*/  PRMT R30, R30, 0x5410, R31 ;  /* 0x000054101e1e7816 */ /* 0x000fe4000000001f */
.L_x_12311:
[----:B------:R-:W-:Y:S05]  /*8970*/  BSYNC B1 ;  /* 0x0000000000017941 */ /* 0x000fea0003800000 */
.L_x_12309:
        /* <DEDUP_REMOVED lines=11> */
.L_x_12313:
[----:B------:R-:W-:Y:S01]  /*8a30*/  IMAD.MOV.U32 R5, RZ, RZ, R6 ;  /* 0x000000ffff057224 */ /* 0x000fe200078e0006 */
[----:B------:R-:W-:Y:S01]  /*8a40*/  PRMT R10, R10, 0x5410, R11 ;  /* 0x000054100a0a7816 */ /* 0x000fe2000000000b */
[----:B------:R-:W-:Y:S01]  /*8a50*/  IMAD.MOV.U32 R13, RZ, RZ, R12 ;  /* 0x000000ffff0d7224 */ /* 0x000fe200078e000c */
[----:B------:R-:W-:Y:S02]  /*8a60*/  PRMT R31, R29, 0x7632, R31 ;  /* 0x000076321d1f7816 */ /* 0x000fe4000000001f */
.L_x_12314:
[----:B------:R-:W-:Y:S05]  /*8a70*/  BSYNC B1 ;  /* 0x0000000000017941 */ /* 0x000fea0003800000 */
.L_x_12312:
        /* <DEDUP_REMOVED lines=11> */
.L_x_12316:
[----:B------:R-:W-:Y:S01]  /*8b30*/  IMAD.MOV.U32 R6, RZ, RZ, R5 ;  /* 0x000000ffff067224 */ /* 0x000fe200078e0005 */
[----:B------:R-:W-:Y:S01]  /*8b40*/  PRMT R10, R10, 0x7632, R10 ;  /* 0x000076320a0a7816 */ /* 0x000fe2000000000a */
[----:B------:R-:W-:Y:S01]  /*8b50*/  IMAD.MOV.U32 R12, RZ, RZ, R3 ;  /* 0x000000ffff0c7224 */ /* 0x000fe200078e0003 */
[----:B------:R-:W-:Y:S02]  /*8b60*/  PRMT R29, R29, 0x5410, R30 ;  /* 0x000054101d1d7816 */ /* 0x000fe4000000001e */
.L_x_12317:
[----:B------:R-:W-:Y:S05]  /*8b70*/  BSYNC B1 ;  /* 0x0000000000017941 */ /* 0x000fea0003800000 */
.L_x_12315:
        /* <DEDUP_REMOVED lines=11> */
.L_x_12319:
[----:B------:R-:W-:Y:S01]  /*8c30*/  IMAD.MOV.U32 R5, RZ, RZ, R6 ;  /* 0x000000ffff057224 */ /* 0x000fe200078e0006 */
[----:B------:R-:W-:Y:S01]  /*8c40*/  PRMT R10, R10, 0x5410, R10 ;  /* 0x000054100a0a7816 */ /* 0x000fe2000000000a */
[----:B------:R-:W-:Y:S01]  /*8c50*/  IMAD.MOV.U32 R3, RZ, RZ, R2 ;  /* 0x000000ffff037224 */ /* 0x000fe200078e0002 */
[----:B------:R-:W-:Y:S02]  /*8c60*/  PRMT R30, R29, 0x7610, R30 ;  /* 0x000076101d1e7816 */ /* 0x000fe4000000001e */
.L_x_12320:
[----:B------:R-:W-:Y:S05]  /*8c70*/  BSYNC B1 ;  /* 0x0000000000017941 */ /* 0x000fea0003800000 */
.L_x_12318:
        /* <DEDUP_REMOVED lines=11> */
.L_x_12322:
[----:B------:R-:W-:Y:S01]  /*8d30*/  IMAD.MOV.U32 R6, RZ, RZ, R5 ;  /* 0x000000ffff067224 */ /* 0x000fe200078e0005 */
[----:B------:R-:W-:Y:S01]  /*8d40*/  PRMT R11, R11, 0x7610, R10 ;  /* 0x000076100b0b7816 */ /* 0x000fe2000000000a */
[----:B------:R-:W-:Y:S01]  /*8d50*/  IMAD.MOV.U32 R2, RZ, RZ, R23 ;  /* 0x000000ffff027224 */ /* 0x000fe200078e0017 */
[----:B------:R-:W-:Y:S02]  /*8d60*/  PRMT R29, R28, 0x7632, R29 ;  /* 0x000076321c1d7816 */ /* 0x000fe4000000001d */
.L_x_12323:
[----:B------:R-:W-:Y:S05]  /*8d70*/  BSYNC B1 ;  /* 0x0000000000017941 */ /* 0x000fea0003800000 */
.L_x_12321:
        /* <DEDUP_REMOVED lines=11> */
.L_x_12325:
[----:B------:R-:W-:Y:S01]  /*8e30*/  IMAD.MOV.U32 R5, RZ, RZ, R6 ;  /* 0x000000ffff057224 */ /* 0x000fe200078e0006 */
[----:B------:R-:W-:Y:S01]  /*8e40*/  PRMT R10, R10, 0x7610, R11 ;  /* 0x000076100a0a7816 */ /* 0x000fe2000000000b */
[----:B------:R-:W-:Y:S01]  /*8e50*/  IMAD.MOV.U32 R23, RZ, RZ, R22 ;  /* 0x000000ffff177224 */ /* 0x000fe200078e0016 */
[----:B------:R-:W-:Y:S02]  /*8e60*/  PRMT R28, R28, 0x5410, R28 ;  /* 0x000054101c1c7816 */ /* 0x000fe4000000001c */
.L_x_12326:
[----:B------:R-:W-:Y:S05]  /*8e70*/  BSYNC B1 ;  /* 0x0000000000017941 */ /* 0x000fea0003800000 */
.L_x_12324:
        /* <DEDUP_REMOVED lines=11> */
.L_x_12328:
[----:B------:R-:W-:Y:S01]  /*8f30*/  IMAD.MOV.U32 R6, RZ, RZ, R5 ;  /* 0x000000ffff067224 */ /* 0x000fe200078e0005 */
[----:B------:R-:W-:Y:S01]  /*8f40*/  PRMT R11, R11, 0x7610, R10 ;  /* 0x000076100b0b7816 */ /* 0x000fe2000000000a */
[----:B------:R-:W-:Y:S01]  /*8f50*/  IMAD.MOV.U32 R22, RZ, RZ, R25 ;  /* 0x000000ffff167224 */ /* 0x000fe200078e0019 */
[----:B------:R-:W-:Y:S02]  /*8f60*/  PRMT R28, R0, 0x7632, R28 ;  /* 0x00007632001c7816 */ /* 0x000fe4000000001c */
.L_x_12329:
[----:B------:R-:W-:Y:S05]  /*8f70*/  BSYNC B1 ;  /* 0x0000000000017941 */ /* 0x000fea0003800000 */
.L_x_12327:
        /* <DEDUP_REMOVED lines=11> */
.L_x_12331:
[----:B------:R-:W-:Y:S01]  /*9030*/  IMAD.MOV.U32 R25, RZ, RZ, R24 ;  /* 0x000000ffff197224 */ /* 0x000fe200078e0018 */
[C---:B------:R-:W-:Y:S01]  /*9040*/  PRMT R0, R11.reuse, 0x5432, R0 ;  /* 0x000054320b007816 */ /* 0x040fe20000000000 */
[----:B------:R-:W-:Y:S01]  /*9050*/  IMAD.MOV.U32 R5, RZ, RZ, R6 ;  /* 0x000000ffff057224 */ /* 0x000fe200078e0006 */
[----:B------:R-:W-:Y:S01]  /*9060*/  PRMT R10, R11, 0x7632, R10 ;  /* 0x000076320b0a7816 */ /* 0x000fe2000000000a */
[----:B------:R-:W-:Y:S02]  /*9070*/  IMAD.MOV.U32 R24, RZ, RZ, R6 ;  /* 0x000000ffff187224 */ /* 0x000fe400078e0006 */
.L_x_12332:
[----:B------:R-:W-:Y:S05]  /*9080*/  BSYNC B1 ;  /* 0x0000000000017941 */ /* 0x000fea0003800000 */
.L_x_12330:
[----:B------:R-:W-:Y:S02]  /*9090*/  IADD3 R7, R7, 0x4, RZ ;  /* 0x0000000407077810 */ /* 0x000fe40007ffe0ff */
[----:B------:R-:W-:Y:S01]  /*90a0*/  IADD3 R4, R4, 0x2, RZ ;  /* 0x0000000204047810 */ /* 0x000fe20007ffe0ff */
[----:B------:R-:W-:Y:S01]  /*90b0*/  @!P1 CALL.REL.NOINC `(.L_x_12333) ;  /* 0x0000001000009944 */ /* 0x000fe20003c00000 */
[----:B------:R-:W-:Y:S05]  /*90c0*/  BRA `(.L_x_12334) ;  /* 0xfffff02000007947 */ /* 0x000fea000383ffff */
.L_x_12333:
[----:B------:R-:W-:Y:S01]  /*90d0*/  FADD.FTZ R26, R9, R26 ;  /* 0x0000001a091a7221 */ /* 0x000fe20000010000 */
[----:B------:R-:W-:Y:S01]  /*90e0*/  PRMT R0, R10, 0x7610, R0 ;  /* 0x000076100a007816 */ /* 0x000fe20000000000 */
[----:B------:R-:W-:Y:S02]  /*90f0*/  IMAD.MOV.U32 R24, RZ, RZ, R5 ;  /* 0x000000ffff187224 */ /* 0x000fe400078e0005 */
[----:B------:R-:W-:-:S02]  /*9100*/  IMAD.MOV.U32 R27, RZ, RZ, R35 ;  /* 0x000000ffff1b7224 */ /* 0x000fc400078e0023 */
.L_x_12287:
[----:B------:R-:W-:Y:S05]  /*9110*/  BSYNC B0 ;  /* 0x0000000000007941 */ /* 0x000fea0003800000 */
.L_x_12286:
[----:B------:R-:W-:Y:S05]  /*9120*/  @P2 EXIT ;  /* 0x000000000000294d */ /* 0x000fea0003800000 */
[----:B--2---:R-:W0:Y:S01]  /*9130*/  S2R R7, SR_CTAID.X ;  /* 0x0000000000077919 */ /* 0x004e220000002500 */
[----:B------:R-:W-:-:S02]  /*9140*/  IMAD.MOV.U32 R5, RZ, RZ, c[0x0][0x180] ;  /* 0x00006000ff057624 */ /* 0x000fc400078e00ff */
[----:B------:R-:W-:-:S03]  /*9150*/  IMAD.MOV.U32 R4, RZ, RZ, 0x4 ;  /* 0x00000004ff047424 */ /* 0x000fc600078e00ff */
[----:B------:R-:W-:Y:S01]  /*9160*/  ISETP.GE.AND P3, PT, R5, 0x1, PT ;  /* 0x000000010500780c */ /* 0x000fe20003f66270 */
[----:B0-----:R-:W-:-:S12]  /*9170*/  IMAD.WIDE R10, R7, R4, c[0x0][0x168] ;  /* 0x00005a00070a7625 */ /* 0x001fd800078e0204 */
[----:B------:R-:W2:Y:S01]  /*9180*/  @P3 LDG.E.CONSTANT R35, [R10.64] ;  /* 0x000000040a233981 */ /* 0x000ea2000c1e9900 */
[----:B------:R-:W0:Y:S01]  /*9190*/  MUFU.LG2 R26, R26 ;  /* 0x0000001a001a7308 */ /* 0x000e220000000c00 */
[----:B------:R-:W-:Y:S02]  /*91a0*/  HADD2.F32 R8, -RZ, R0.H0_H0 ;  /* 0x20000000ff087230 */ /* 0x000fe40000004100 */
[----:B------:R-:W3:Y:S01]  /*91b0*/  @P3 LDG.E.CONSTANT R6, [R10.64] ;  /* 0x000000040a063981 */ /* 0x000ee2000c1e9900 */
[----:B------:R-:W-:Y:S02]  /*91c0*/  ISETP.GE.AND P0, PT, R5, 0x2, PT ;  /* 0x000000020500780c */ /* 0x000fe40003f06270 */
[----:B------:R-:W-:-:S04]  /*91d0*/  @P3 FADD.FTZ R8, R8, -R27 ;  /* 0x8000001b08083221 */ /* 0x000fc80000010000 */
[----:B0-----:R-:W-:Y:S02]  /*91e0*/  @P3 FFMA.FTZ R8, R26, -0.69314718246459960938, R8 ;  /* 0xbf3172181a083823 */ /* 0x001fe40000010008 */
[----:B------:R-:W-:-:S04]  /*91f0*/  IMAD R9, R7, c[0x0][0x180], RZ ;  /* 0x0000600007097a24 */ /* 0x000fc800078e02ff */
[----:B------:R-:W-:Y:S01]  /*9200*/  IMAD.SHL.U32 R9, R9, 0x2, RZ ;  /* 0x0000000209097824 */ /* 0x000fe200078e00ff */
[----:B------:R-:W-:-:S03]  /*9210*/  ISETP.GE.AND P1, PT, R5, 0x3, PT ;  /* 0x000000030500780c */ /* 0x000fc60003f26270 */
[----:B------:R-:W-:Y:S02]  /*9220*/  IMAD.WIDE R36, R9, R4, c[0x0][0x170] ;  /* 0x00005c0009247625 */ /* 0x000fe400078e0204 */
[----:B------:R-:W4:Y:S02]  /*9230*/  @P0 LDG.E.CONSTANT R4, [R10.64] ;  /* 0x000000040a040981 */ /* 0x000f24000c1e9900 */
[----:B------:R-:W-:-:S04]  /*9240*/  IMAD.MOV.U32 R38, RZ, RZ, 0x2 ;  /* 0x00000002ff267424 */ /* 0x000fc800078e00ff */
[----:B------:R-:W-:Y:S01]  /*9250*/  IMAD.WIDE R38, R9, R38, c[0x0][0x178] ;  /* 0x00005e0009267625 */ /* 0x000fe200078e0226 */
[----:B------:R-:W-:Y:S03]  /*9260*/  @P3 STG.E [R36.64], R24 ;  /* 0x0000001824003986 */ /* 0x000fe6000c101904 */
[----:B--2---:R-:W-:Y:S02]  /*9270*/  @P3 FADD.FTZ R35, R35, R8 ;  /* 0x0000000823233221 */ /* 0x004fe40000010000 */
[----:B------:R-:W2:Y:S03]  /*9280*/  @P0 LDG.E.CONSTANT R8, [R10.64] ;  /* 0x000000040a080981 */ /* 0x000ea6000c1e9900 */
[----:B------:R-:W-:-:S05]  /*9290*/  @P3 F2FP.PACK_AB R7, RZ, R35 ;  /* 0x00000023ff07323e */ /* 0x000fca00000000ff */
[----:B------:R0:W-:Y:S01]  /*92a0*/  @P3 STG.E.U16 [R38.64], R7 ;  /* 0x0000000726003986 */ /* 0x0001e2000c101504 */
[----:B------:R-:W-:Y:S01]  /*92b0*/  HADD2.F32 R0, -RZ, R0.H1_H1 ;  /* 0x30000000ff007230 */ /* 0x000fe20000004100 */
[----:B------:R-:W-:Y:S02]  /*92c0*/  ISETP.GE.AND P2, PT, R5, 0x4, PT ;  /* 0x000000040500780c */ /* 0x000fe40003f46270 */
[----:B------:R-:W-:Y:S04]  /*92d0*/  @P3 STG.E [R36.64+0x4], R25 ;  /* 0x0000041924003986 */ /* 0x000fe8000c101904 */
[----:B0-----:R-:W5:Y:S01]  /*92e0*/  @P1 LDG.E.CONSTANT R7, [R10.64] ;  /* 0x000000040a071981 */ /* 0x001f62000c1e9900 */
[----:B------:R-:W-:-:S04]  /*92f0*/  @P3 FADD.FTZ R0, R0, -R27 ;  /* 0x8000001b00003221 */ /* 0x000fc80000010000 */
[----:B------:R-:W-:-:S04]  /*9300*/  @P3 FFMA.FTZ R0, R26, -0.69314718246459960938, R0 ;  /* 0xbf3172181a003823 */ /* 0x000fc80000010000 */
[----:B---3--:R-:W-:Y:S01]  /*9310*/  @P3 FADD.FTZ R0, R6, R0 ;  /* 0x0000000006003221 */ /* 0x008fe20000010000 */
[----:B------:R-:W-:-:S05]  /*9320*/  HADD2.F32 R6, -RZ, R28.H0_H0 ;  /* 0x2000001cff067230 */ /* 0x000fca0000004100 */
[----:B------:R-:W-:-:S04]  /*9330*/  @P0 FADD.FTZ R6, R6, -R27 ;  /* 0x8000001b06060221 */ /* 0x000fc80000010000 */
[----:B------:R-:W-:Y:S01]  /*9340*/  @P0 FFMA.FTZ R6, R26, -0.69314718246459960938, R6 ;  /* 0xbf3172181a060823 */ /* 0x000fe20000010006 */
[----:B------:R-:W-:-:S05]  /*9350*/  @P3 F2FP.PACK_AB R0, RZ, R0 ;  /* 0x00000000ff00323e */ /* 0x000fca00000000ff */
[----:B------:R-:W-:Y:S01]  /*9360*/  @P3 STG.E.U16 [R38.64+0x2], R0 ;  /* 0x0000020026003986 */ /* 0x000fe2000c101504 */
[C---:B------:R-:W-:Y:S01]  /*9370*/  ISETP.GE.AND P3, PT, R5.reuse, 0x5, PT ;  /* 0x000000050500780c */ /* 0x040fe20003f66270 */
[----:B------:R-:W-:Y:S02]  /*9380*/  HADD2.F32 R9, -RZ, R28.H1_H1 ;  /* 0x3000001cff097230 */ /* 0x000fe40000004100 */
[----:B------:R0:W-:Y:S01]  /*9390*/  @P0 STG.E [R36.64+0x8], R22 ;  /* 0x0000081624000986 */ /* 0x0001e2000c101904 */
[----:B------:R-:W-:-:S03]  /*93a0*/  ISETP.GE.AND P4, PT, R5, 0x6, PT ;  /* 0x000000060500780c */ /* 0x000fc60003f86270 */
[----:B0-----:R-:W3:Y:S01]  /*93b0*/  @P2 LDG.E.CONSTANT R22, [R10.64] ;  /* 0x000000040a162981 */ /* 0x001ee2000c1e9900 */
[C---:B------:R-:W-:Y:S02]  /*93c0*/  ISETP.GE.AND P5, PT, R5.reuse, 0x7, PT ;  /* 0x000000070500780c */ /* 0x040fe40003fa6270 */
[----:B------:R-:W-:-:S07]  /*93d0*/  ISETP.GE.AND P6, PT, R5, 0x8, PT ;  /* 0x000000080500780c */ /* 0x000fce0003fc6270 */
[----:B------:R-:W3:Y:S01]  /*93e0*/  @P4 LDG.E.CONSTANT R5, [R10.64] ;  /* 0x000000040a054981 */ /* 0x000ee2000c1e9900 */
[----:B--2---:R-:W-:-:S03]  /*93f0*/  @P0 FADD.FTZ R8, R8, R6 ;  /* 0x0000000608080221 */ /* 0x004fc60000010000 */
[----:B------:R-:W2:Y:S02]  /*9400*/  @P1 LDG.E.CONSTANT R6, [R10.64] ;  /* 0x000000040a061981 */ /* 0x000ea4000c1e9900 */
[----:B------:R-:W-:Y:S02]  /*9410*/  @P0 F2FP.PACK_AB R0, RZ, R8 ;  /* 0x00000008ff00023e */ /* 0x000fe400000000ff */
[----:B------:R-:W3:Y:S04]  /*9420*/  @P2 LDG.E.CONSTANT R8, [R10.64] ;  /* 0x000000040a082981 */ /* 0x000ee8000c1e9900 */
[----:B------:R0:W-:Y:S04]  /*9430*/  @P0 STG.E.U16 [R38.64+0x4], R0 ;  /* 0x0000040026000986 */ /* 0x0001e8000c101504 */
[----:B------:R1:W-:Y:S01]  /*9440*/  @P0 STG.E [R36.64+0xc], R23 ;  /* 0x00000c1724000986 */ /* 0x0003e2000c101904 */
[----:B0-----:R-:W-:-:S03]  /*9450*/  @P0 FADD.FTZ R0, R9, -R27 ;  /* 0x8000001b09000221 */ /* 0x001fc60000010000 */
[----:B------:R-:W3:Y:S01]  /*9460*/  @P3 LDG.E.CONSTANT R9, [R10.64] ;  /* 0x000000040a093981 */ /* 0x000ee2000c1e9900 */
[----:B------:R-:W-:-:S03]  /*9470*/  @P0 FFMA.FTZ R0, R26, -0.69314718246459960938, R0 ;  /* 0xbf3172181a000823 */ /* 0x000fc60000010000 */
[----:B-1----:R-:W3:Y:S01]  /*9480*/  @P3 LDG.E.CONSTANT R23, [R10.64] ;  /* 0x000000040a173981 */ /* 0x002ee2000c1e9900 */
[----:B----4-:R-:W-:Y:S01]  /*9490*/  @P0 FADD.FTZ R0, R4, R0 ;  /* 0x0000000004000221 */ /* 0x010fe20000010000 */
[----:B------:R-:W-:-:S05]  /*94a0*/  HADD2.F32 R4, -RZ, R29.H0_H0 ;  /* 0x2000001dff047230 */ /* 0x000fca0000004100 */
[----:B------:R-:W-:-:S04]  /*94b0*/  @P1 FADD.FTZ R4, R4, -R27 ;  /* 0x8000001b04041221 */ /* 0x000fc80000010000 */
[----:B------:R-:W-:Y:S01]  /*94c0*/  @P1 FFMA.FTZ R4, R26, -0.69314718246459960938, R4 ;  /* 0xbf3172181a041823 */ /* 0x000fe20000010004 */
[----:B------:R-:W-:-:S03]  /*94d0*/  @P0 F2FP.PACK_AB R0, RZ, R0 ;  /* 0x00000000ff00023e */ /* 0x000fc600000000ff */
[----:B-----5:R-:W-:Y:S02]  /*94e0*/  @P1 FADD.FTZ R4, R7, R4 ;  /* 0x0000000407041221 */ /* 0x020fe40000010000 */
[----:B------:R0:W-:Y:S03]  /*94f0*/  @P0 STG.E.U16 [R38.64+0x6], R0 ;  /* 0x0000060026000986 */ /* 0x0001e6000c101504 */
[----:B------:R-:W-:Y:S01]  /*9500*/  @P1 F2FP.PACK_AB R4, RZ, R4 ;  /* 0x00000004ff04123e */ /* 0x000fe200000000ff */
[----:B------:R1:W-:Y:S04]  /*9510*/  @P1 STG.E [R36.64+0x10], R2 ;  /* 0x0000100224001986 */ /* 0x0003e8000c101904 */
[----:B------:R4:W-:Y:S04]  /*9520*/  @P1 STG.E.U16 [R38.64+0x8], R4 ;  /* 0x0000080426001986 */ /* 0x0009e8000c101504 */
[----:B0-----:R-:W5:Y:S04]  /*9530*/  @P5 LDG.E.CONSTANT R0, [R10.64] ;  /* 0x000000040a005981 */ /* 0x001f68000c1e9900 */
[----:B-1----:R-:W5:Y:S04]  /*9540*/  @P4 LDG.E.CONSTANT R2, [R10.64] ;  /* 0x000000040a024981 */ /* 0x002f68000c1e9900 */
[----:B----4-:R-:W4:Y:S04]  /*9550*/  @P5 LDG.E.CONSTANT R4, [R10.64] ;  /* 0x000000040a045981 */ /* 0x010f28000c1e9900 */
[----:B------:R0:W-:Y:S04]  /*9560*/  @P1 STG.E [R36.64+0x14], R3 ;  /* 0x0000140324001986 */ /* 0x0001e8000c101904 */
[----:B0-----:R-:W4:Y:S01]  /*9570*/  @P6 LDG.E.CONSTANT R3, [R10.64] ;  /* 0x000000040a036981 */ /* 0x001f22000c1e9900 */
[----:B------:R-:W-:-:S05]  /*9580*/  HADD2.F32 R7, -RZ, R30.H0_H0 ;  /* 0x2000001eff077230 */ /* 0x000fca0000004100 */
[----:B------:R-:W-:-:S04]  /*9590*/  @P1 FADD.FTZ R7, R7, -R27 ;  /* 0x8000001b07071221 */ /* 0x000fc80000010000 */
[----:B------:R-:W-:Y:S01]  /*95a0*/  @P1 FFMA.FTZ R7, R26, -0.69314718246459960938, R7 ;  /* 0xbf3172181a071823 */ /* 0x000fe20000010007 */
[----:B------:R-:W-:-:S03]  /*95b0*/  HADD2.F32 R24, -RZ, R32.H1_H1 ;  /* 0x30000020ff187230 */ /* 0x000fc60000004100 */
[----:B--2---:R-:W-:Y:S01]  /*95c0*/  @P1 FADD.FTZ R6, R6, R7 ;  /* 0x0000000706061221 */ /* 0x004fe20000010000 */
[----:B------:R-:W-:-:S05]  /*95d0*/  HADD2.F32 R7, -RZ, R29.H1_H1 ;  /* 0x3000001dff077230 */ /* 0x000fca0000004100 */
[----:B------:R-:W-:-:S04]  /*95e0*/  @P2 FADD.FTZ R7, R7, -R27 ;  /* 0x8000001b07072221 */ /* 0x000fc80000010000 */
[----:B------:R-:W-:-:S04]  /*95f0*/  @P2 FFMA.FTZ R7, R26, -0.69314718246459960938, R7 ;  /* 0xbf3172181a072823 */ /* 0x000fc80000010007 */
[----:B---3--:R-:W-:Y:S01]  /*9600*/  @P2 FADD.FTZ R7, R8, R7 ;  /* 0x0000000708072221 */ /* 0x008fe20000010000 */
[----:B------:R-:W-:-:S05]  /*9610*/  HADD2.F32 R8, -RZ, R31.H0_H0 ;  /* 0x2000001fff087230 */ /* 0x000fca0000004100 */
[----:B------:R-:W-:Y:S01]  /*9620*/  @P2 FADD.FTZ R25, R8, -R27 ;  /* 0x8000001b08192221 */ /* 0x000fe20000010000 */
[----:B------:R-:W-:-:S03]  /*9630*/  HADD2.F32 R8, -RZ, R30.H1_H1 ;  /* 0x3000001eff087230 */ /* 0x000fc60000004100 */
[----:B------:R-:W-:-:S04]  /*9640*/  @P2 FFMA.FTZ R25, R26, -0.69314718246459960938, R25 ;  /* 0xbf3172181a192823 */ /* 0x000fc80000010019 */
[----:B------:R-:W-:Y:S02]  /*9650*/  @P2 FADD.FTZ R22, R22, R25 ;  /* 0x0000001916162221 */ /* 0x000fe40000010000 */
[--C-:B------:R-:W-:Y:S02]  /*9660*/  @P3 FADD.FTZ R25, R24, -R27.reuse ;  /* 0x8000001b18193221 */ /* 0x100fe40000010000 */
[----:B------:R-:W-:Y:S01]  /*9670*/  @P3 FADD.FTZ R29, R8, -R27 ;  /* 0x8000001b081d3221 */ /* 0x000fe20000010000 */
[----:B------:R-:W-:Y:S01]  /*9680*/  @P2 F2FP.PACK_AB R22, RZ, R22 ;  /* 0x00000016ff16223e */ /* 0x000fe200000000ff */
[C---:B------:R-:W-:Y:S02]  /*9690*/  @P3 FFMA.FTZ R24, R26.reuse, -0.69314718246459960938, R25 ;  /* 0xbf3172181a183823 */ /* 0x040fe40000010019 */
[----:B------:R-:W-:Y:S02]  /*96a0*/  @P3 FFMA.FTZ R8, R26, -0.69314718246459960938, R29 ;  /* 0xbf3172181a083823 */ /* 0x000fe4000001001d */
[--C-:B------:R-:W-:Y:S01]  /*96b0*/  @P3 FADD.FTZ R23, R23, R24.reuse ;  /* 0x0000001817173221 */ /* 0x100fe20000010000 */
[----:B------:R-:W-:Y:S01]  /*96c0*/  PRMT R24, R22, 0x7610, R24 ;  /* 0x0000761016187816 */ /* 0x000fe20000000018 */
[----:B------:R-:W-:Y:S01]  /*96d0*/  @P3 FADD.FTZ R8, R9, R8 ;  /* 0x0000000809083221 */ /* 0x000fe20000010000 */
[----:B------:R-:W-:Y:S01]  /*96e0*/  @P2 F2FP.PACK_AB R7, RZ, R7 ;  /* 0x00000007ff07223e */ /* 0x000fe200000000ff */
[----:B------:R-:W-:Y:S01]  /*96f0*/  HADD2.F32 R22, -RZ, R31.H1_H1 ;  /* 0x3000001fff167230 */ /* 0x000fe20000004100 */
[----:B------:R-:W-:-:S02]  /*9700*/  @P1 F2FP.PACK_AB R6, RZ, R6 ;  /* 0x00000006ff06123e */ /* 0x000fc400000000ff */
[----:B------:R-:W-:Y:S02]  /*9710*/  PRMT R9, R7, 0x7610, R9 ;  /* 0x0000761007097816 */ /* 0x000fe40000000009 */
[----:B------:R-:W-:Y:S01]  /*9720*/  @P3 F2FP.PACK_AB R8, RZ, R8 ;  /* 0x00000008ff08323e */ /* 0x000fe200000000ff */
[----:B------:R-:W-:Y:S01]  /*9730*/  @P4 FADD.FTZ R7, R22, -R27 ;  /* 0x8000001b16074221 */ /* 0x000fe20000010000 */
[----:B------:R0:W-:Y:S02]  /*9740*/  @P1 STG.E.U16 [R38.64+0xa], R6 ;  /* 0x00000a0626001986 */ /* 0x0001e4000c101504 */
[----:B------:R-:W-:Y:S01]  /*9750*/  PRMT R25, R8, 0x7610, R25 ;  /* 0x0000761008197816 */ /* 0x000fe20000000019 */
[----:B------:R-:W-:Y:S01]  /*9760*/  HADD2.F32 R8, -RZ, R33.H0_H0 ;  /* 0x20000021ff087230 */ /* 0x000fe20000004100 */
[----:B------:R1:W-:Y:S04]  /*9770*/  @P2 STG.E [R36.64+0x18], R12 ;  /* 0x0000180c24002986 */ /* 0x0003e8000c101904 */
[----:B------:R2:W-:Y:S01]  /*9780*/  @P2 STG.E.U16 [R38.64+0xc], R9 ;  /* 0x00000c0926002986 */ /* 0x0005e2000c101504 */
[----:B0-----:R-:W-:-:S03]  /*9790*/  @P4 FFMA.FTZ R6, R26, -0.69314718246459960938, R7 ;  /* 0xbf3172181a064823 */ /* 0x001fc60000010007 */
[----:B------:R0:W-:Y:S01]  /*97a0*/  @P2 STG.E [R36.64+0x1c], R13 ;  /* 0x00001c0d24002986 */ /* 0x0001e2000c101904 */
[----:B-1----:R-:W-:Y:S01]  /*97b0*/  HADD2.F32 R12, -RZ, R32.H0_H0 ;  /* 0x20000020ff0c7230 */ /* 0x002fe20000004100 */
[----:B------:R-:W-:Y:S02]  /*97c0*/  @P4 FADD.FTZ R5, R5, R6 ;  /* 0x0000000605054221 */ /* 0x000fe40000010000 */
[----:B------:R-:W-:Y:S01]  /*97d0*/  @P2 STG.E.U16 [R38.64+0xe], R24 ;  /* 0x00000e1826002986 */ /* 0x000fe2000c101504 */
[----:B------:R-:W-:Y:S01]  /*97e0*/  HADD2.F32 R6, -RZ, R34.H1_H1 ;  /* 0x30000022ff067230 */ /* 0x000fe20000004100 */
[--C-:B------:R-:W-:Y:S02]  /*97f0*/  @P4 FADD.FTZ R7, R8, -R27.reuse ;  /* 0x8000001b08074221 */ /* 0x100fe40000010000 */
[----:B------:R1:W-:Y:S01]  /*9800*/  @P3 STG.E [R36.64+0x20], R14 ;  /* 0x0000200e24003986 */ /* 0x0003e2000c101904 */
[--C-:B--2---:R-:W-:Y:S02]  /*9810*/  @P5 FADD.FTZ R9, R12, -R27.reuse ;  /* 0x8000001b0c095221 */ /* 0x104fe40000010000 */
[----:B0-----:R-:W-:Y:S01]  /*9820*/  @P5 FADD.FTZ R13, R6, -R27 ;  /* 0x8000001b060d5221 */ /* 0x001fe20000010000 */
[----:B------:R-:W-:Y:S01]  /*9830*/  @P3 STG.E.U16 [R38.64+0x10], R25 ;  /* 0x0000101926003986 */ /* 0x000fe2000c101504 */
[----:B------:R-:W-:-:S02]  /*9840*/  @P4 FFMA.FTZ R7, R26, -0.69314718246459960938, R7 ;  /* 0xbf3172181a074823 */ /* 0x000fc40000010007 */
[----:B------:R-:W-:Y:S01]  /*9850*/  @P5 FFMA.FTZ R9, R26, -0.69314718246459960938, R9 ;  /* 0xbf3172181a095823 */ /* 0x000fe20000010009 */
[----:B------:R0:W-:Y:S01]  /*9860*/  @P3 STG.E [R36.64+0x24], R15 ;  /* 0x0000240f24003986 */ /* 0x0001e2000c101904 */
[----:B-1----:R-:W-:Y:S01]  /*9870*/  HADD2.F32 R14, -RZ, R33.H1_H1 ;  /* 0x30000021ff0e7230 */ /* 0x002fe20000004100 */
[----:B-----5:R-:W-:Y:S01]  /*9880*/  @P4 FADD.FTZ R2, R2, R7 ;  /* 0x0000000702024221 */ /* 0x020fe20000010000 */
[----:B------:R-:W-:Y:S01]  /*9890*/  @P3 F2FP.PACK_AB R23, RZ, R23 ;  /* 0x00000017ff17323e */ /* 0x000fe200000000ff */
[----:B------:R-:W-:Y:S02]  /*98a0*/  @P5 FFMA.FTZ R13, R26, -0.69314718246459960938, R13 ;  /* 0xbf3172181a0d5823 */ /* 0x000fe4000001000d */
[----:B0-----:R-:W-:Y:S01]  /*98b0*/  @P6 FADD.FTZ R15, R14, -R27 ;  /* 0x8000001b0e0f6221 */ /* 0x001fe20000010000 */
[----:B------:R-:W-:Y:S01]  /*98c0*/  @P4 F2FP.PACK_AB R5, RZ, R5 ;  /* 0x00000005ff05423e */ /* 0x000fe200000000ff */
[----:B------:R-:W-:Y:S02]  /*98d0*/  @P5 FADD.FTZ R0, R0, R9 ;  /* 0x0000000900005221 */ /* 0x000fe40000010000 */
[----:B------:R-:W-:Y:S01]  /*98e0*/  @P6 FFMA.FTZ R6, R26, -0.69314718246459960938, R15 ;  /* 0xbf3172181a066823 */ /* 0x000fe2000001000f */
[----:B------:R-:W-:Y:S01]  /*98f0*/  @P4 F2FP.PACK_AB R2, RZ, R2 ;  /* 0x00000002ff02423e */ /* 0x000fe200000000ff */
[----:B----4-:R-:W-:Y:S01]  /*9900*/  @P5 FADD.FTZ R4, R4, R13 ;  /* 0x0000000d04045221 */ /* 0x010fe20000010000 */
        /* <DEDUP_REMOVED lines=17> */
[----:B------:R-:W-:-:S03]  /*9a20*/  HADD2.F32 R34, -RZ, R34.H0_H0 ;  /* 0x20000022ff227230 */ /* 0x000fc60000004100 */
[----:B------:R-:W-:Y:S02]  /*9a30*/  STG.E [R36.64+0x3c], R21 ;  /* 0x00003c1524007986 */ /* 0x000fe4000c101904 */
[----:B------:R-:W-:-:S04]  /*9a40*/  FADD.FTZ R27, R34, -R27 ;  /* 0x8000001b221b7221 */ /* 0x000fc80000010000 */
[----:B0-----:R-:W-:-:S04]  /*9a50*/  FFMA.FTZ R0, R26, -0.69314718246459960938, R27 ;  /* 0xbf3172181a007823 */ /* 0x001fc8000001001b */
[----:B--2---:R-:W-:-:S05]  /*9a60*/  FADD.FTZ R0, R11, R0 ;  /* 0x000000000b007221 */ /* 0x004fca0000010000 */
[----:B------:R-:W-:-:S05]  /*9a70*/  F2FP.PACK_AB R0, RZ, R0 ;  /* 0x00000000ff00723e */ /* 0x000fca00000000ff */
[----:B------:R-:W-:Y:S01]  /*9a80*/  STG.E.U16 [R38.64+0x1e], R0 ;  /* 0x00001e0026007986 */ /* 0x000fe2000c101504 */
[----:B------:R-:W-:Y:S05]  /*9a90*/  EXIT ;  /* 0x000000000000794d */ /* 0x000fea0003800000 */
.L_x_12335:
        /* <DEDUP_REMOVED lines=14> */
.L_x_74478:


//--------------------- .text._ZN17fastertransformer38beam_online_softmax_topk_stage2_kernelI6__halfLi16ELi32EEEvPKfS3_PiPT_ii --------------------------
	.section	.text._ZN17fastertransformer38beam_online_softmax_topk_stage2_kernelI6__halfLi16ELi32EEEvPKfS3_PiPT_ii,"ax",@progbits
	.sectioninfo	@"SHI_REGISTERS=58"
	.align	128
        .global         _ZN17fastertransformer38beam_online_softmax_topk_stage2_kernelI6__halfLi16ELi32EEEvPKfS3_PiPT_ii
        .type           _ZN17fastertransformer38beam_online_softmax_topk_stage2_kernelI6__halfLi16ELi32EEEvPKfS3_PiPT_ii,@function
        .size           _ZN17fastertransformer38beam_online_softmax_topk_stage2_kernelI6__halfLi16ELi32EEEvPKfS3_PiPT_ii,(.L_x_74479 - _ZN17fastertransformer38beam_online_softmax_topk_stage2_kernelI6__halfLi16ELi32EEEvPKfS3_PiPT_ii)
        .other          _ZN17fastertransformer38beam_online_softmax_topk_stage2_kernelI6__halfLi16ELi32EEEvPKfS3_PiPT_ii,@"STO_CUDA_ENTRY STV_DEFAULT"
_ZN17fastertransformer38beam_online_softmax_topk_stage2_kernelI6__halfLi16ELi32EEEvPKfS3_PiPT_ii:
.text._ZN17fastertransformer38beam_online_softmax_topk_stage2_kernelI6__halfLi16ELi32EEEvPKfS3_PiPT_ii:
        /* <DEDUP_REMOVED lines=8> */
[----:B------:R-:W-:Y:S02]  /*0080*/  IMAD.MOV.U32 R6, RZ, RZ, 0xfbff ;  /* 0x0000fbffff067424 */ /* 0x000fe400078e00ff */
[----:B------:R-:W-:Y:S01]  /*0090*/  IMAD.MOV.U32 R2, RZ, RZ, -0x1 ;  /* 0xffffffffff027424 */ /* 0x000fe200078e00ff */
[----:B------:R-:W-:Y:S01]  /*00a0*/  STL [R1+0x9c], R0 ;  /* 0x00009c0001007387 */ /* 0x000fe20000100800 */
[----:B------:R-:W-:Y:S01]  /*00b0*/  IMAD.MOV.U32 R3, RZ, RZ, -0x1 ;  /* 0xffffffffff037424 */ /* 0x000fe200078e00ff */
[----:B------:R-:W-:-:S02]  /*00c0*/  PRMT R7, R6, 0x5410, R6 ;  /* 0x0000541006077816 */ /* 0x000fc40000000006 */
[----:B------:R-:W-:Y:S01]  /*00d0*/  STL [R1+0xa0], R0 ;  /* 0x0000a00001007387 */ /* 0x000fe20000100800 */
[C---:B------:R-:W-:Y:S02]  /*00e0*/  PRMT R8, R6.reuse, 0x7610, R8 ;  /* 0x0000761006087816 */ /* 0x040fe40000000008 */
[C---:B------:R-:W-:Y:S01]  /*00f0*/  PRMT R9, R6.reuse, 0x7610, R9 ;  /* 0x0000761006097816 */ /* 0x040fe20000000009 */
[----:B------:R-:W-:Y:S01]  /*0100*/  STL [R1+0xa4], R0 ;  /* 0x0000a40001007387 */ /* 0x000fe20000100800 */
[C---:B------:R-:W-:Y:S02]  /*0110*/  PRMT R10, R6.reuse, 0x7610, R10 ;  /* 0x00007610060a7816 */ /* 0x040fe4000000000a */
[C---:B------:R-:W-:Y:S01]  /*0120*/  PRMT R11, R6.reuse, 0x7610, R11 ;  /* 0x00007610060b7816 */ /* 0x040fe2000000000b */
[----:B------:R-:W-:Y:S01]  /*0130*/  STL [R1+0xa8], R0 ;  /* 0x0000a80001007387 */ /* 0x000fe20000100800 */
[----:B------:R-:W-:-:S03]  /*0140*/  PRMT R12, R6, 0x7610, R12 ;  /* 0x00007610060c7816 */ /* 0x000fc6000000000c */
[----:B------:R0:W-:Y:S04]  /*0150*/  STL [R1+0xac], R0 ;  /* 0x0000ac0001007387 */ /* 0x0001e80000100800 */
[----:B------:R1:W-:Y:S04]  /*0160*/  STL.64 [R1+0x68], R4 ;  /* 0x0000680401007387 */ /* 0x0003e80000100a00 */
[----:B------:R-:W-:Y:S04]  /*0170*/  STL [R1+0xc0], R7 ;  /* 0x0000c00701007387 */ /* 0x000fe80000100800 */
[----:B0-----:R-:W0:Y:S01]  /*0180*/  S2R R0, SR_TID.X ;  /* 0x0000000000007919 */ /* 0x001e220000002100 */
[----:B-1----:R-:W-:-:S03]  /*0190*/  PRMT R5, R6, 0x5410, R6 ;  /* 0x0000541006057816 */ /* 0x002fc60000000006 */
[----:B------:R-:W-:Y:S01]  /*01a0*/  STL.U16 [R1+0xc4], R8 ;  /* 0x0000c40801007387 */ /* 0x000fe20000100400 */
[----:B------:R-:W-:-:S03]  /*01b0*/  PRMT R4, R6, 0x5410, R6 ;  /* 0x0000541006047816 */ /* 0x000fc60000000006 */
        /* <DEDUP_REMOVED lines=9> */
[----:B------:R-:W-:Y:S04]  /*0250*/  STL.64 [R1+0x70], R2 ;  /* 0x0000700201007387 */ /* 0x000fe80000100a00 */
[----:B------:R-:W-:Y:S04]  /*0260*/  STL.64 [R1+0x78], R2 ;  /* 0x0000780201007387 */ /* 0x000fe80000100a00 */
[----:B------:R-:W-:Y:S04]  /*0270*/  STL.64 [R1+0x80], R2 ;  /* 0x0000800201007387 */ /* 0x000fe80000100a00 */
[----:B------:R-:W-:Y:S04]  /*0280*/  STL.64 [R1+0x88], R2 ;  /* 0x0000880201007387 */ /* 0x000fe80000100a00 */
[----:B------:R0:W-:Y:S04]  /*0290*/  STL.64 [R1+0x90], R2 ;  /* 0x0000900201007387 */ /* 0x0001e80000100a00 */
[----:B------:R1:W-:Y:S01]  /*02a0*/  STL [R1+0xb4], R4 ;  /* 0x0000b40401007387 */ /* 0x0003e20000100800 */
[----:B0-----:R-:W-:-:S02]  /*02b0*/  PRMT R3, R6, 0x5410, R6 ;  /* 0x0000541006037816 */ /* 0x001fc40000000006 */
[----:B------:R-:W-:Y:S02]  /*02c0*/  PRMT R2, R6, 0x5410, R6 ;  /* 0x0000541006027816 */ /* 0x000fe40000000006 */
[----:B-1----:R-:W-:Y:S01]  /*02d0*/  IADD3 R4, R1, 0x68, RZ ;  /* 0x0000006801047810 */ /* 0x002fe20007ffe0ff */
[----:B------:R0:W-:Y:S04]  /*02e0*/  STL [R1+0xb0], R3 ;  /* 0x0000b00301007387 */ /* 0x0001e80000100800 */
[----:B------:R1:W-:Y:S01]  /*02f0*/  STL [R1+0xb8], R2 ;  /* 0x0000b80201007387 */ /* 0x0003e20000100800 */
[----:B0-----:R-:W-:Y:S02]  /*0300*/  IMAD.MOV.U32 R3, RZ, RZ, -0x38802000 ;  /* 0xc77fe000ff037424 */ /* 0x001fe400078e00ff */
[----:B-1----:R-:W-:Y:S01]  /*0310*/  IMAD.MOV.U32 R2, RZ, RZ, RZ ;  /* 0x000000ffff027224 */ /* 0x002fe200078e00ff */
        /* <DEDUP_REMOVED lines=19> */
.L_x_12340:
        /* <DEDUP_REMOVED lines=10> */
.L_x_12339:
[----:B------:R-:W-:Y:S05]  /*04f0*/  BSYNC B1 ;  /* 0x0000000000017941 */ /* 0x000fea0003800000 */
.L_x_12338:
        /* <DEDUP_REMOVED lines=14> */
.L_x_12343:
        /* <DEDUP_REMOVED lines=38> */
.L_x_12342:
[----:B------:R-:W-:Y:S05]  /*0840*/  BSYNC B1 ;  /* 0x0000000000017941 */ /* 0x000fea0003800000 */
.L_x_12341:
        /* <DEDUP_REMOVED lines=25> */
.L_x_12345:
[----:B------:R-:W-:Y:S05]  /*09e0*/  BSYNC B1 ;  /* 0x0000000000017941 */ /* 0x000fea0003800000 */
.L_x_12344:
        /* <DEDUP_REMOVED lines=10> */
.L_x_12337:
[----:B------:R-:W-:Y:S05]  /*0a90*/  BSYNC B0 ;  /* 0x0000000000007941 */ /* 0x000fea0003800000 */
.L_x_12336:
        /* <DEDUP_REMOVED lines=23> */
.L_x_12352:
        /* <DEDUP_REMOVED lines=82> */
.L_x_12351:
        /* <DEDUP_REMOVED lines=43> */
.L_x_12353:
[----:B------:R-:W-:-:S13]  /*13e0*/  ISETP.NE.OR P0, PT, R5, RZ, P0 ;  /* 0x000000ff0500720c */ /* 0x000fda0000705670 */
[----:B------:R-:W-:Y:S05]  /*13f0*/  @!P0 BRA `(.L_x_12349) ;  /* 0x0000017000008947 */ /* 0x000fea0003800000 */
.L_x_12350:
        /* <DEDUP_REMOVED lines=23> */
.L_x_12349:
        /* <DEDUP_REMOVED lines=8> */
.L_x_12354:
        /* <DEDUP_REMOVED lines=11> */
.L_x_12348:
[----:B------:R-:W-:-:S05]  /*16a0*/  IMAD R0, R0, 0x88, RZ ;  /* 0x0000008800007824 */ /* 0x000fca00078e02ff */
[----:B------:R-:W2:Y:S02]  /*16b0*/  LDS.64 R2, [R0+0x160] ;  /* 0x0001600000027984 */ /* 0x000ea40000000a00 */
[----:B--2---:R-:W-:Y:S02]  /*16c0*/  IMAD.MOV.U32 R4, RZ, RZ, R3 ;  /* 0x000000ffff047224 */ /* 0x004fe400078e0003 */
[----:B0-----:R-:W-:-:S05]  /*16d0*/  IMAD.MOV.U32 R5, RZ, RZ, R2 ;  /* 0x000000ffff057224 */ /* 0x001fca00078e0002 */
[----:B------:R0:W-:Y:S02]  /*16e0*/  STL.64 [R1+0x68], R4 ;  /* 0x0000680401007387 */ /* 0x0001e40000100a00 */
.L_x_12347:
[----:B------:R-:W-:Y:S05]  /*16f0*/  BSYNC B0 ;  /* 0x0000000000007941 */ /* 0x000fea0003800000 */
.L_x_12346:
[----:B------:R-:W2:Y:S04]  /*1700*/  LDL.64 R50, [R1+0xb0] ;  /* 0x0000b00001327983 */ /* 0x000ea80000100a00 */
[----:B------:R-:W3:Y:S04]  /*1710*/  LDL.64 R48, [R1+0xb8] ;  /* 0x0000b80001307983 */ /* 0x000ee80000100a00 */
[----:B-1----:R-:W4:Y:S04]  /*1720*/  LDL.64 R22, [R1+0xc8] ;  /* 0x0000c80001167983 */ /* 0x002f280000100a00 */
        /* <DEDUP_REMOVED lines=9> */
[----:B------:R-:W-:Y:S04]  /*17c0*/  SHFL.DOWN PT, R20, R3, 0x1, 0x1f ;  /* 0x08201f0003147f89 */ /* 0x000fe800000e0000 */
[----:B------:R-:W0:Y:S04]  /*17d0*/  SHFL.DOWN PT, R21, R2, 0x1, 0x1f ;  /* 0x08201f0002157f89 */ /* 0x000e2800000e0000 */
[----:B------:R-:W1:Y:S01]  /*17e0*/  S2R R53, SR_LANEID ;  /* 0x0000000000357919 */ /* 0x000e620000000000 */
[----:B------:R-:W-:Y:S03]  /*17f0*/  BSSY B0, `(.L_x_12355) ;  /* 0x0000146000007945 */ /* 0x000fe60003800000 */
[----:B0-----:R-:W-:Y:S01]  /*1800*/  STL.64 [R1], R20 ;  /* 0x0000001401007387 */ /* 0x001fe20000100a00 */
[----:B-1----:R-:W-:-:S03]  /*1810*/  ISETP.GT.AND P0, PT, R53, 0x1e, PT ;  /* 0x0000001e3500780c */ /* 0x002fc60003f04270 */
[----:B------:R-:W-:Y:S01]  /*1820*/  BAR.SYNC.DEFER_BLOCKING 0x0 ;  /* 0x0000000000007b1d */ /* 0x000fe20000010000 */
[----:B--2---:R-:W-:Y:S02]  /*1830*/  IMAD.MOV.U32 R42, RZ, RZ, R50 ;  /* 0x000000ffff2a7224 */ /* 0x004fe400078e0032 */
[----:B------:R-:W-:Y:S02]  /*1840*/  IMAD.MOV.U32 R43, RZ, RZ, R51 ;  /* 0x000000ffff2b7224 */ /* 0x000fe400078e0033 */
[----:B---3--:R-:W-:Y:S02]  /*1850*/  IMAD.MOV.U32 R44, RZ, RZ, R48 ;  /* 0x000000ffff2c7224 */ /* 0x008fe400078e0030 */
[----:B------:R-:W-:Y:S02]  /*1860*/  IMAD.MOV.U32 R45, RZ, RZ, R49 ;  /* 0x000000ffff2d7224 */ /* 0x000fe400078e0031 */
[----:B----4-:R-:W-:Y:S02]  /*1870*/  IMAD.MOV.U32 R54, RZ, RZ, R22 ;  /* 0x000000ffff367224 */ /* 0x010fe400078e0016 */
[----:B------:R-:W-:Y:S01]  /*1880*/  IMAD.MOV.U32 R55, RZ, RZ, R23 ;  /* 0x000000ffff377224 */ /* 0x000fe200078e0017 */
[----:B------:R-:W-:Y:S04]  /*1890*/  SHFL.DOWN PT, R42, R42, 0x1, 0x1f ;  /* 0x08201f002a2a7f89 */ /* 0x000fe800000e0000 */
[----:B-----5:R-:W-:Y:S04]  /*18a0*/  SHFL.DOWN PT, R40, R4, 0x1, 0x1f ;  /* 0x08201f0004287f89 */ /* 0x020fe800000e0000 */
        /* <DEDUP_REMOVED lines=19> */
[----:B------:R-:W3:Y:S01]  /*19e0*/  SHFL.DOWN PT, R55, R55, 0x1, 0x1f ;  /* 0x08201f0037377f89 */ /* 0x000ee200000e0000 */
[----:B------:R-:W-:-:S02]  /*19f0*/  IMAD.MOV.U32 R46, RZ, RZ, R24 ;  /* 0x000000ffff2e7224 */ /* 0x000fc400078e0018 */
[----:B------:R-:W-:-:S04]  /*1a00*/  IMAD.MOV.U32 R47, RZ, RZ, R25 ;  /* 0x000000ffff2f7224 */ /* 0x000fc800078e0019 */
        /* <DEDUP_REMOVED lines=12> */
[----:B------:R-:W-:Y:S01]  /*1ad0*/  STL.64 [R1+0x60], R54 ;  /* 0x0000603601007387 */ /* 0x000fe20000100a00 */
[----:B------:R-:W-:-:S02]  /*1ae0*/  PRMT R52, R50, 0x7610, R50 ;  /* 0x0000761032347816 */ /* 0x000fc40000000032 */
[----:B------:R-:W-:Y:S01]  /*1af0*/  PRMT R50, R48, 0x7610, R48 ;  /* 0x0000761030327816 */ /* 0x000fe20000000030 */
[----:B------:R0:W-:Y:S01]  /*1b00*/  STL.64 [R1+0x58], R46 ;  /* 0x0000582e01007387 */ /* 0x0001e20000100a00 */
[----:B------:R-:W-:Y:S02]  /*1b10*/  PRMT R0, R24, 0x7610, R24 ;  /* 0x0000761018007816 */ /* 0x000fe40000000018 */
[----:B------:R-:W-:Y:S02]  /*1b20*/  PRMT R48, R23, 0x7610, R23 ;  /* 0x0000761017307816 */ /* 0x000fe40000000017 */
[----:B0-----:R-:W-:Y:S02]  /*1b30*/  PRMT R46, R25, 0x7610, R25 ;  /* 0x00007610192e7816 */ /* 0x001fe40000000019 */
[----:B------:R-:W-:Y:S01]  /*1b40*/  PRMT R47, R22, 0x7610, R22 ;  /* 0x00007610162f7816 */ /* 0x000fe20000000016 */
[----:B------:R-:W-:Y:S05]  /*1b50*/  @P0 BRA `(.L_x_12356) ;  /* 0x000010f000000947 */ /* 0x000fea0003800000 */
[----:B------:R-:W-:-:S04]  /*1b60*/  FSETP.GT.FTZ.AND P0, PT, R3, R20, PT ;  /* 0x000000140300720b */ /* 0x000fc80003f14000 */
[----:B------:R-:W-:Y:S02]  /*1b70*/  FSEL R22, R3, R20, P0 ;  /* 0x0000001403167208 */ /* 0x000fe40000000000 */
[----:B------:R-:W-:Y:S02]  /*1b80*/  FSEL R3, R20, R3, P0 ;  /* 0x0000000314037208 */ /* 0x000fe40000000000 */
[----:B------:R-:W-:Y:S02]  /*1b90*/  FSEL R23, R21, R2, P0 ;  /* 0x0000000215177208 */ /* 0x000fe40000000000 */
[----:B------:R-:W-:Y:S01]  /*1ba0*/  FSEL R2, R2, R21, P0 ;  /* 0x0000001502027208 */ /* 0x000fe20000000000 */
[----:B------:R-:W-:Y:S02]  /*1bb0*/  FADD.FTZ R3, -R22, R3 ;  /* 0x0000000316037221 */ /* 0x000fe40000010100 */
[----:B------:R-:W-:Y:S02]  /*1bc0*/  IMAD.MOV.U32 R21, RZ, RZ, RZ ;  /* 0x000000ffff157224 */ /* 0x000fe400078e00ff */
[----:B------:R-:W-:-:S02]  /*1bd0*/  FMUL.FTZ R24, R3, 1.4426950216293334961 ;  /* 0x3fb8aa3b03187820 */ /* 0x000fc40000410000 */
[----:B------:R-:W-:-:S04]  /*1be0*/  IMAD.MOV.U32 R3, RZ, RZ, R1 ;  /* 0x000000ffff037224 */ /* 0x000fc800078e0001 */
[----:B------:R-:W0:Y:S01]  /*1bf0*/  MUFU.EX2 R24, R24 ;  /* 0x0000001800187308 */ /* 0x000e220000000800 */
[----:B------:R-:W-:Y:S02]  /*1c00*/  IMAD.MOV.U32 R20, RZ, RZ, R3 ;  /* 0x000000ffff147224 */ /* 0x000fe400078e0003 */
[----:B0-----:R-:W-:-:S05]  /*1c10*/  FMUL.FTZ R23, R23, R24 ;  /* 0x0000001817177220 */ /* 0x001fca0000410000 */
.L_x_12403:
        /* <DEDUP_REMOVED lines=20> */
.L_x_12358:
[----:B------:R-:W-:Y:S01]  /*1d60*/  IMAD.MOV.U32 R24, RZ, RZ, R19 ;  /* 0x000000ffff187224 */ /* 0x000fe200078e0013 */
[C---:B------:R-:W-:Y:S01]  /*1d70*/  PRMT R25, R48.reuse, 0x7632, R25 ;  /* 0x0000763230197816 */ /* 0x040fe20000000019 */
[----:B------:R-:W-:Y:S01]  /*1d80*/  IMAD.MOV.U32 R19, RZ, RZ, R18 ;  /* 0x000000ffff137224 */ /* 0x000fe200078e0012 */
[----:B------:R-:W-:Y:S02]  /*1d90*/  PRMT R48, R48, 0x5410, R48 ;  /* 0x0000541030307816 */ /* 0x000fe40000000030 */
.L_x_12359:
[----:B------:R-:W-:Y:S05]  /*1da0*/  BSYNC B1 ;  /* 0x0000000000017941 */ /* 0x000fea0003800000 */
.L_x_12357:
        /* <DEDUP_REMOVED lines=11> */
.L_x_12361:
[----:B------:R-:W-:Y:S01]  /*1e60*/  IMAD.MOV.U32 R27, RZ, RZ, R24 ;  /* 0x000000ffff1b7224 */ /* 0x000fe200078e0018 */
[----:B------:R-:W-:Y:S01]  /*1e70*/  PRMT R26, R25, 0x7610, R26 ;  /* 0x00007610191a7816 */ /* 0x000fe2000000001a */
[----:B------:R-:W-:Y:S01]  /*1e80*/  IMAD.MOV.U32 R18, RZ, RZ, R17 ;  /* 0x000000ffff127224 */ /* 0x000fe200078e0011 */
[----:B------:R-:W-:Y:S02]  /*1e90*/  PRMT R48, R47, 0x7632, R48 ;  /* 0x000076322f307816 */ /* 0x000fe40000000030 */
.L_x_12362:
[----:B------:R-:W-:Y:S05]  /*1ea0*/  BSYNC B1 ;  /* 0x0000000000017941 */ /* 0x000fea0003800000 */
.L_x_12360:
        /* <DEDUP_REMOVED lines=11> */
.L_x_12364:
[----:B------:R-:W-:Y:S01]  /*1f60*/  IMAD.MOV.U32 R24, RZ, RZ, R27 ;  /* 0x000000ffff187224 */ /* 0x000fe200078e001b */
[----:B------:R-:W-:Y:S01]  /*1f70*/  PRMT R25, R25, 0x5410, R26 ;  /* 0x0000541019197816 */ /* 0x000fe2000000001a */
[----:B------:R-:W-:Y:S01]  /*1f80*/  IMAD.MOV.U32 R17, RZ, RZ, R16 ;  /* 0x000000ffff117224 */ /* 0x000fe200078e0010 */
[----:B------:R-:W-:Y:S02]  /*1f90*/  PRMT R47, R47, 0x5410, R47 ;  /* 0x000054102f2f7816 */ /* 0x000fe4000000002f */
.L_x_12365:
[----:B------:R-:W-:Y:S05]  /*1fa0*/  BSYNC B1 ;  /* 0x0000000000017941 */ /* 0x000fea0003800000 */
.L_x_12363:
        /* <DEDUP_REMOVED lines=11> */
.L_x_12367:
[----:B------:R-:W-:Y:S01]  /*2060*/  IMAD.MOV.U32 R27, RZ, RZ, R24 ;  /* 0x000000ffff1b7224 */ /* 0x000fe200078e0018 */
[----:B------:R-:W-:Y:S01]  /*2070*/  PRMT R26, R26, 0x7610, R25 ;  /* 0x000076101a1a7816 */ /* 0x000fe20000000019 */
[----:B------:R-:W-:Y:S01]  /*2080*/  IMAD.MOV.U32 R16, RZ, RZ, R15 ;  /* 0x000000ffff107224 */ /* 0x000fe200078e000f */
[----:B------:R-:W-:Y:S02]  /*2090*/  PRMT R47, R46, 0x7632, R47 ;  /* 0x000076322e2f7816 */ /* 0x000fe4000000002f */
.L_x_12368:
[----:B------:R-:W-:Y:S05]  /*20a0*/  BSYNC B1 ;  /* 0x0000000000017941 */ /* 0x000fea0003800000 */
.L_x_12366:
        /* <DEDUP_REMOVED lines=11> */
.L_x_12370:
[----:B------:R-:W-:Y:S01]  /*2160*/  IMAD.MOV.U32 R24, RZ, RZ, R27 ;  /* 0x000000ffff187224 */ /* 0x000fe200078e001b */
[----:B------:R-:W-:Y:S01]  /*2170*/  PRMT R25, R25, 0x7610, R26 ;  /* 0x0000761019197816 */ /* 0x000fe2000000001a */
[----:B------:R-:W-:Y:S01]  /*2180*/  IMAD.MOV.U32 R15, RZ, RZ, R14 ;  /* 0x000000ffff0f7224 */ /* 0x000fe200078e000e */
[----:B------:R-:W-:Y:S02]  /*2190*/  PRMT R46, R46, 0x5410, R46 ;  /* 0x000054102e2e7816 */ /* 0x000fe4000000002e */
.L_x_12371:
[----:B------:R-:W-:Y:S05]  /*21a0*/  BSYNC B1 ;  /* 0x0000000000017941 */ /* 0x000fea0003800000 */
.L_x_12369:
        /* <DEDUP_REMOVED lines=11> */
.L_x_12373:
[----:B------:R-:W-:Y:S01]  /*2260*/  IMAD.MOV.U32 R27, RZ, RZ, R24 ;  /* 0x000000ffff1b7224 */ /* 0x000fe200078e0018 */
[----:B------:R-:W-:Y:S01]  /*2270*/  PRMT R26, R26, 0x7610, R25 ;  /* 0x000076101a1a7816 */ /* 0x000fe20000000019 */
[----:B------:R-:W-:Y:S01]  /*2280*/  IMAD.MOV.U32 R14, RZ, RZ, R13 ;  /* 0x000000ffff0e7224 */ /* 0x000fe200078e000d */
[----:B------:R-:W-:Y:S02]  /*2290*/  PRMT R46, R0, 0x7632, R46 ;  /* 0x00007632002e7816 */ /* 0x000fe4000000002e */
.L_x_12374:
[----:B------:R-:W-:Y:S05]  /*22a0*/  BSYNC B1 ;  /* 0x0000000000017941 */ /* 0x000fea0003800000 */
.L_x_12372:
        /* <DEDUP_REMOVED lines=11> */
.L_x_12376:
[----:B------:R-:W-:Y:S01]  /*2360*/  IMAD.MOV.U32 R24, RZ, RZ, R27 ;  /* 0x000000ffff187224 */ /* 0x000fe200078e001b */
[----:B------:R-:W-:Y:S01]  /*2370*/  PRMT R25, R26, 0x7632, R25 ;  /* 0x000076321a197816 */ /* 0x000fe20000000019 */
[----:B------:R-:W-:Y:S01]  /*2380*/  IMAD.MOV.U32 R13, RZ, RZ, R12 ;  /* 0x000000ffff0d7224 */ /* 0x000fe200078e000c */
[----:B------:R-:W-:Y:S02]  /*2390*/  PRMT R0, R0, 0x5410, R0 ;  /* 0x0000541000007816 */ /* 0x000fe40000000000 */
.L_x_12377:
[----:B------:R-:W-:Y:S05]  /*23a0*/  BSYNC B1 ;  /* 0x0000000000017941 */ /* 0x000fea0003800000 */
.L_x_12375:
        /* <DEDUP_REMOVED lines=11> */
.L_x_12379:
[----:B------:R-:W-:Y:S01]  /*2460*/  IMAD.MOV.U32 R27, RZ, RZ, R24 ;  /* 0x000000ffff1b7224 */ /* 0x000fe200078e0018 */
[----:B------:R-:W-:Y:S01]  /*2470*/  PRMT R26, R25, 0x7610, R26 ;  /* 0x00007610191a7816 */ /* 0x000fe2000000001a */
[----:B------:R-:W-:Y:S01]  /*2480*/  IMAD.MOV.U32 R12, RZ, RZ, R11 ;  /* 0x000000ffff0c7224 */ /* 0x000fe200078e000b */
[----:B------:R-:W-:Y:S02]  /*2490*/  PRMT R0, R49, 0x7632, R0 ;  /* 0x0000763231007816 */ /* 0x000fe40000000000 */
.L_x_12380:
[----:B------:R-:W-:Y:S05]  /*24a0*/  BSYNC B1 ;  /* 0x0000000000017941 */ /* 0x000fea0003800000 */
.L_x_12378:
        /* <DEDUP_REMOVED lines=11> */
.L_x_12382:
[----:B------:R-:W-:Y:S01]  /*2560*/  IMAD.MOV.U32 R24, RZ, RZ, R27 ;  /* 0x000000ffff187224 */ /* 0x000fe200078e001b */
[----:B------:R-:W-:Y:S01]  /*2570*/  PRMT R25, R26, 0x7610, R25 ;  /* 0x000076101a197816 */ /* 0x000fe20000000019 */
[----:B------:R-:W-:Y:S01]  /*2580*/  IMAD.MOV.U32 R11, RZ, RZ, R10 ;  /* 0x000000ffff0b7224 */ /* 0x000fe200078e000a */
[----:B------:R-:W-:Y:S02]  /*2590*/  PRMT R49, R49, 0x5410, R49 ;  /* 0x0000541031317816 */ /* 0x000fe40000000031 */
.L_x_12383:
[----:B------:R-:W-:Y:S05]  /*25a0*/  BSYNC B1 ;  /* 0x0000000000017941 */ /* 0x000fea0003800000 */
.L_x_12381:
        /* <DEDUP_REMOVED lines=11> */
.L_x_12385:
[----:B------:R-:W-:Y:S01]  /*2660*/  IMAD.MOV.U32 R27, RZ, RZ, R24 ;  /* 0x000000ffff1b7224 */ /* 0x000fe200078e0018 */
[----:B------:R-:W-:Y:S01]  /*2670*/  PRMT R25, R25, 0x5410, R25 ;  /* 0x0000541019197816 */ /* 0x000fe20000000019 */
[----:B------:R-:W-:Y:S01]  /*2680*/  IMAD.MOV.U32 R10, RZ, RZ, R9 ;  /* 0x000000ffff0a7224 */ /* 0x000fe200078e0009 */
[----:B------:R-:W-:Y:S02]  /*2690*/  PRMT R49, R50, 0x7632, R49 ;  /* 0x0000763232317816 */ /* 0x000fe40000000031 */
.L_x_12386:
[----:B------:R-:W-:Y:S05]  /*26a0*/  BSYNC B1 ;  /* 0x0000000000017941 */ /* 0x000fea0003800000 */
.L_x_12384:
        /* <DEDUP_REMOVED lines=11> */
.L_x_12388:
[----:B------:R-:W-:Y:S01]  /*2760*/  IMAD.MOV.U32 R24, RZ, RZ, R27 ;  /* 0x000000ffff187224 */ /* 0x000fe200078e001b */
[----:B------:R-:W-:Y:S01]  /*2770*/  PRMT R25, R25, 0x7632, R25 ;  /* 0x0000763219197816 */ /* 0x000fe20000000019 */
[----:B------:R-:W-:Y:S01]  /*2780*/  IMAD.MOV.U32 R9, RZ, RZ, R8 ;  /* 0x000000ffff097224 */ /* 0x000fe200078e0008 */
[----:B------:R-:W-:Y:S02]  /*2790*/  PRMT R50, R50, 0x5410, R50 ;  /* 0x0000541032327816 */ /* 0x000fe40000000032 */
.L_x_12389:
[----:B------:R-:W-:Y:S05]  /*27a0*/  BSYNC B1 ;  /* 0x0000000000017941 */ /* 0x000fea0003800000 */
.L_x_12387:
        /* <DEDUP_REMOVED lines=11> */
.L_x_12391:
[----:B------:R-:W-:Y:S01]  /*2860*/  IMAD.MOV.U32 R27, RZ, RZ, R24 ;  /* 0x000000ffff1b7224 */ /* 0x000fe200078e0018 */
[----:B------:R-:W-:Y:S01]  /*2870*/  PRMT R25, R25, 0x5410, R25 ;  /* 0x0000541019197816 */ /* 0x000fe20000000019 */
[----:B------:R-:W-:Y:S01]  /*2880*/  IMAD.MOV.U32 R8, RZ, RZ, R7 ;  /* 0x000000ffff087224 */ /* 0x000fe200078e0007 */
[----:B------:R-:W-:Y:S02]  /*2890*/  PRMT R50, R51, 0x7632, R50 ;  /* 0x0000763233327816 */ /* 0x000fe40000000032 */
.L_x_12392:
[----:B------:R-:W-:Y:S05]  /*28a0*/  BSYNC B1 ;  /* 0x0000000000017941 */ /* 0x000fea0003800000 */
.L_x_12390:
        /* <DEDUP_REMOVED lines=11> */
.L_x_12394:
[----:B------:R-:W-:Y:S01]  /*2960*/  IMAD.MOV.U32 R24, RZ, RZ, R27 ;  /* 0x000000ffff187224 */ /* 0x000fe200078e001b */
[----:B------:R-:W-:Y:S01]  /*2970*/  PRMT R26, R25, 0x7632, R26 ;  /* 0x00007632191a7816 */ /* 0x000fe2000000001a */
[----:B------:R-:W-:Y:S01]  /*2980*/  IMAD.MOV.U32 R7, RZ, RZ, R6 ;  /* 0x000000ffff077224 */ /* 0x000fe200078e0006 */
[----:B------:R-:W-:Y:S02]  /*2990*/  PRMT R51, R51, 0x5410, R51 ;  /* 0x0000541033337816 */ /* 0x000fe40000000033 */
.L_x_12395:
[----:B------:R-:W-:Y:S05]  /*29a0*/  BSYNC B1 ;  /* 0x0000000000017941 */ /* 0x000fea0003800000 */
.L_x_12393:
        /* <DEDUP_REMOVED lines=11> */
.L_x_12397:
[----:B------:R-:W-:Y:S01]  /*2a60*/  IMAD.MOV.U32 R25, RZ, RZ, R24 ;  /* 0x000000ffff197224 */ /* 0x000fe200078e0018 */
[----:B------:R-:W-:Y:S01]  /*2a70*/  PRMT R26, R26, 0x5410, R26 ;  /* 0x000054101a1a7816 */ /* 0x000fe2000000001a */
[----:B------:R-:W-:Y:S01]  /*2a80*/  IMAD.MOV.U32 R6, RZ, RZ, R5 ;  /* 0x000000ffff067224 */ /* 0x000fe200078e0005 */
[----:B------:R-:W-:Y:S02]  /*2a90*/  PRMT R51, R52, 0x7632, R51 ;  /* 0x0000763234337816 */ /* 0x000fe40000000033 */
.L_x_12398:
[----:B------:R-:W-:Y:S05]  /*2aa0*/  BSYNC B1 ;  /* 0x0000000000017941 */ /* 0x000fea0003800000 */
.L_x_12396:
        /* <DEDUP_REMOVED lines=11> */
.L_x_12400:
[----:B------:R-:W-:Y:S01]  /*2b60*/  PRMT R52, R52, 0x5410, R52 ;  /* 0x0000541034347816 */ /* 0x000fe20000000034 */
[----:B------:R-:W-:Y:S01]  /*2b70*/  IMAD.MOV.U32 R5, RZ, RZ, R4 ;  /* 0x000000ffff057224 */ /* 0x000fe200078e0004 */
[----:B------:R-:W-:Y:S01]  /*2b80*/  PRMT R26, R26, 0x7632, R26 ;  /* 0x000076321a1a7816 */ /* 0x000fe2000000001a */
[--C-:B------:R-:W-:Y:S02]  /*2b90*/  IMAD.MOV.U32 R24, RZ, RZ, R25.reuse ;  /* 0x000000ffff187224 */ /* 0x100fe400078e0019 */
[----:B------:R-:W-:Y:S01]  /*2ba0*/  IMAD.MOV.U32 R4, RZ, RZ, R25 ;  /* 0x000000ffff047224 */ /* 0x000fe200078e0019 */
[----:B------:R-:W-:Y:S02]  /*2bb0*/  PRMT R52, R26, 0x7632, R52 ;  /* 0x000076321a347816 */ /* 0x000fe40000000034 */
.L_x_12401:
[----:B------:R-:W-:Y:S05]  /*2bc0*/  BSYNC B1 ;  /* 0x0000000000017941 */ /* 0x000fea0003800000 */
.L_x_12399:
[----:B------:R-:W-:Y:S02]  /*2bd0*/  IADD3 R20, R20, 0x4, RZ ;  /* 0x0000000414147810 */ /* 0x000fe40007ffe0ff */
[----:B------:R-:W-:Y:S01]  /*2be0*/  IADD3 R3, R3, 0x2, RZ ;  /* 0x0000000203037810 */ /* 0x000fe20007ffe0ff */
[----:B------:R-:W-:Y:S01]  /*2bf0*/  @!P1 CALL.REL.NOINC `(.L_x_12402) ;  /* 0x0000001000009944 */ /* 0x000fe20003c00000 */
[----:B------:R-:W-:Y:S05]  /*2c00*/  BRA `(.L_x_12403) ;  /* 0xfffff01000007947 */ /* 0x000fea000383ffff */
.L_x_12402:
[----:B------:R-:W-:Y:S01]  /*2c10*/  FADD.FTZ R2, R2, R23 ;  /* 0x0000001702027221 */ /* 0x000fe20000010000 */
[----:B------:R-:W-:Y:S01]  /*2c20*/  PRMT R52, R26, 0x7610, R52 ;  /* 0x000076101a347816 */ /* 0x000fe20000000034 */
[----:B------:R-:W-:-:S02]  /*2c30*/  IMAD.MOV.U32 R3, RZ, RZ, R22 ;  /* 0x000000ffff037224 */ /* 0x000fc400078e0016 */
[----:B------:R-:W-:Y:S02]  /*2c40*/  IMAD.MOV.U32 R4, RZ, RZ, R24 ;  /* 0x000000ffff047224 */ /* 0x000fe400078e0018 */
.L_x_12356:
[----:B------:R-:W-:Y:S05]  /*2c50*/  BSYNC B0 ;  /* 0x0000000000007941 */ /* 0x000fea0003800000 */
.L_x_12355:
        /* <DEDUP_REMOVED lines=54> */
.L_x_12452:
        /* <DEDUP_REMOVED lines=20> */
.L_x_12407:
[----:B------:R-:W-:Y:S01]  /*3100*/  IMAD.MOV.U32 R24, RZ, RZ, R19 ;  /* 0x000000ffff187224 */ /* 0x000fe200078e0013 */
[C---:B------:R-:W-:Y:S01]  /*3110*/  PRMT R25, R48.reuse, 0x7632, R25 ;  /* 0x0000763230197816 */ /* 0x040fe20000000019 */
[----:B------:R-:W-:Y:S01]  /*3120*/  IMAD.MOV.U32 R19, RZ, RZ, R18 ;  /* 0x000000ffff137224 */ /* 0x000fe200078e0012 */
[----:B------:R-:W-:Y:S02]  /*3130*/  PRMT R48, R48, 0x5410, R48 ;  /* 0x0000541030307816 */ /* 0x000fe40000000030 */
.L_x_12408:
[----:B------:R-:W-:Y:S05]  /*3140*/  BSYNC B1 ;  /* 0x0000000000017941 */ /* 0x000fea0003800000 */
.L_x_12406:
        /* <DEDUP_REMOVED lines=11> */
.L_x_12410:
[----:B------:R-:W-:Y:S01]  /*3200*/  IMAD.MOV.U32 R27, RZ, RZ, R24 ;  /* 0x000000ffff1b7224 */ /* 0x000fe200078e0018 */
[----:B------:R-:W-:Y:S01]  /*3210*/  PRMT R26, R25, 0x7610, R26 ;  /* 0x00007610191a7816 */ /* 0x000fe2000000001a */
[----:B------:R-:W-:Y:S01]  /*3220*/  IMAD.MOV.U32 R18, RZ, RZ, R17 ;  /* 0x000000ffff127224 */ /* 0x000fe200078e0011 */
[----:B------:R-:W-:Y:S02]  /*3230*/  PRMT R48, R47, 0x7632, R48 ;  /* 0x000076322f307816 */ /* 0x000fe40000000030 */
.L_x_12411:
[----:B------:R-:W-:Y:S05]  /*3240*/  BSYNC B1 ;  /* 0x0000000000017941 */ /* 0x000fea0003800000 */
.L_x_12409:
        /* <DEDUP_REMOVED lines=11> */
.L_x_12413:
[----:B------:R-:W-:Y:S01]  /*3300*/  IMAD.MOV.U32 R24, RZ, RZ, R27 ;  /* 0x000000ffff187224 */ /* 0x000fe200078e001b */
[----:B------:R-:W-:Y:S01]  /*3310*/  PRMT R25, R25, 0x5410, R26 ;  /* 0x0000541019197816 */ /* 0x000fe2000000001a */
[----:B------:R-:W-:Y:S01]  /*3320*/  IMAD.MOV.U32 R17, RZ, RZ, R16 ;  /* 0x000000ffff117224 */ /* 0x000fe200078e0010 */
[----:B------:R-:W-:Y:S02]  /*3330*/  PRMT R47, R47, 0x5410, R47 ;  /* 0x000054102f2f7816 */ /* 0x000fe4000000002f */
.L_x_12414:
[----:B------:R-:W-:Y:S05]  /*3340*/  BSYNC B1 ;  /* 0x0000000000017941 */ /* 0x000fea0003800000 */
.L_x_12412:
        /* <DEDUP_REMOVED lines=11> */
.L_x_12416:
[----:B------:R-:W-:Y:S01]  /*3400*/  IMAD.MOV.U32 R27, RZ, RZ, R24 ;  /* 0x000000ffff1b7224 */ /* 0x000fe200078e0018 */
[----:B------:R-:W-:Y:S01]  /*3410*/  PRMT R26, R26, 0x7610, R25 ;  /* 0x000076101a1a7816 */ /* 0x000fe20000000019 */
[----:B------:R-:W-:Y:S01]  /*3420*/  IMAD.MOV.U32 R16, RZ, RZ, R15 ;  /* 0x000000ffff107224 */ /* 0x000fe200078e000f */
[----:B------:R-:W-:Y:S02]  /*3430*/  PRMT R47, R46, 0x7632, R47 ;  /* 0x000076322e2f7816 */ /* 0x000fe4000000002f */
.L_x_12417:
[----:B------:R-:W-:Y:S05]  /*3440*/  BSYNC B1 ;  /* 0x0000000000017941 */ /* 0x000fea0003800000 */
.L_x_12415:
        /* <DEDUP_REMOVED lines=11> */
.L_x_12419:
[----:B------:R-:W-:Y:S01]  /*3500*/  IMAD.MOV.U32 R24, RZ, RZ, R27 ;  /* 0x000000ffff187224 */ /* 0x000fe200078e001b */
[----:B------:R-:W-:Y:S01]  /*3510*/  PRMT R25, R25, 0x7610, R26 ;  /* 0x0000761019197816 */ /* 0x000fe2000000001a */
[----:B------:R-:W-:Y:S01]  /*3520*/  IMAD.MOV.U32 R15, RZ, RZ, R14 ;  /* 0x000000ffff0f7224 */ /* 0x000fe200078e000e */
[----:B------:R-:W-:Y:S02]  /*3530*/  PRMT R46, R46, 0x5410, R46 ;  /* 0x000054102e2e7816 */ /* 0x000fe4000000002e */
.L_x_12420:
[----:B------:R-:W-:Y:S05]  /*3540*/  BSYNC B1 ;  /* 0x0000000000017941 */ /* 0x000fea0003800000 */
.L_x_12418:
        /* <DEDUP_REMOVED lines=11> */
.L_x_12422:
[----:B------:R-:W-:Y:S01]  /*3600*/  IMAD.MOV.U32 R27, RZ, RZ, R24 ;  /* 0x000000ffff1b7224 */ /* 0x000fe200078e0018 */
[----:B------:R-:W-:Y:S01]  /*3610*/  PRMT R26, R26, 0x7610, R25 ;  /* 0x000076101a1a7816 */ /* 0x000fe20000000019 */
[----:B------:R-:W-:Y:S01]  /*3620*/  IMAD.MOV.U32 R14, RZ, RZ, R13 ;  /* 0x000000ffff0e7224 */ /* 0x000fe200078e000d */
[----:B------:R-:W-:Y:S02]  /*3630*/  PRMT R46, R0, 0x7632, R46 ;  /* 0x00007632002e7816 */ /* 0x000fe4000000002e */
.L_x_12423:
[----:B------:R-:W-:Y:S05]  /*3640*/  BSYNC B1 ;  /* 0x0000000000017941 */ /* 0x000fea0003800000 */
.L_x_12421:
        /* <DEDUP_REMOVED lines=11> */
.L_x_12425:
[----:B------:R-:W-:Y:S01]  /*3700*/  IMAD.MOV.U32 R24, RZ, RZ, R27 ;  /* 0x000000ffff187224 */ /* 0x000fe200078e001b */
[----:B------:R-:W-:Y:S01]  /*3710*/  PRMT R25, R26, 0x7632, R25 ;  /* 0x000076321a197816 */ /* 0x000fe20000000019 */
[----:B------:R-:W-:Y:S01]  /*3720*/  IMAD.MOV.U32 R13, RZ, RZ, R12 ;  /* 0x000000ffff0d7224 */ /* 0x000fe200078e000c */
[----:B------:R-:W-:Y:S02]  /*3730*/  PRMT R0, R0, 0x5410, R0 ;  /* 0x0000541000007816 */ /* 0x000fe40000000000 */
.L_x_12426:
[----:B------:R-:W-:Y:S05]  /*3740*/  BSYNC B1 ;  /* 0x0000000000017941 */ /* 0x000fea0003800000 */
.L_x_12424:
        /* <DEDUP_REMOVED lines=11> */
.L_x_12428:
[----:B------:R-:W-:Y:S01]  /*3800*/  IMAD.MOV.U32 R27, RZ, RZ, R24 ;  /* 0x000000ffff1b7224 */ /* 0x000fe200078e0018 */
[----:B------:R-:W-:Y:S01]  /*3810*/  PRMT R26, R25, 0x7610, R26 ;  /* 0x00007610191a7816 */ /* 0x000fe2000000001a */
[----:B------:R-:W-:Y:S01]  /*3820*/  IMAD.MOV.U32 R12, RZ, RZ, R11 ;  /* 0x000000ffff0c7224 */ /* 0x000fe200078e000b */
[----:B------:R-:W-:Y:S02]  /*3830*/  PRMT R0, R49, 0x7632, R0 ;  /* 0x0000763231007816 */ /* 0x000fe40000000000 */
.L_x_12429:
[----:B------:R-:W-:Y:S05]  /*3840*/  BSYNC B1 ;  /* 0x0000000000017941 */ /* 0x000fea0003800000 */
.L_x_12427:
        /* <DEDUP_REMOVED lines=11> */
.L_x_12431:
[----:B------:R-:W-:Y:S01]  /*3900*/  IMAD.MOV.U32 R24, RZ, RZ, R27 ;  /* 0x000000ffff187224 */ /* 0x000fe200078e001b */
[----:B------:R-:W-:Y:S01]  /*3910*/  PRMT R25, R26, 0x7610, R25 ;  /* 0x000076101a197816 */ /* 0x000fe20000000019 */
[----:B------:R-:W-:Y:S01]  /*3920*/  IMAD.MOV.U32 R11, RZ, RZ, R10 ;  /* 0x000000ffff0b7224 */ /* 0x000fe200078e000a */
[----:B------:R-:W-:Y:S02]  /*3930*/  PRMT R49, R49, 0x5410, R49 ;  /* 0x0000541031317816 */ /* 0x000fe40000000031 */
.L_x_12432:
[----:B------:R-:W-:Y:S05]  /*3940*/  BSYNC B1 ;  /* 0x0000000000017941 */ /* 0x000fea0003800000 */
.L_x_12430:
        /* <DEDUP_REMOVED lines=11> */
.L_x_12434:
[----:B------:R-:W-:Y:S01]  /*3a00*/  IMAD.MOV.U32 R27, RZ, RZ, R24 ;  /* 0x000000ffff1b7224 */ /* 0x000fe200078e0018 */
[----:B------:R-:W-:Y:S01]  /*3a10*/  PRMT R25, R25, 0x5410, R25 ;  /* 0x0000541019197816 */ /* 0x000fe20000000019 */
[----:B------:R-:W-:Y:S01]  /*3a20*/  IMAD.MOV.U32 R10, RZ, RZ, R9 ;  /* 0x000000ffff0a7224 */ /* 0x000fe200078e0009 */
[----:B------:R-:W-:Y:S02]  /*3a30*/  PRMT R49, R50, 0x7632, R49 ;  /* 0x0000763232317816 */ /* 0x000fe40000000031 */
.L_x_12435:
[----:B------:R-:W-:Y:S05]  /*3a40*/  BSYNC B1 ;  /* 0x0000000000017941 */ /* 0x000fea0003800000 */
.L_x_12433:
        /* <DEDUP_REMOVED lines=11> */
.L_x_12437:
[----:B------:R-:W-:Y:S01]  /*3b00*/  IMAD.MOV.U32 R24, RZ, RZ, R27 ;  /* 0x000000ffff187224 */ /* 0x000fe200078e001b */
[----:B------:R-:W-:Y:S01]  /*3b10*/  PRMT R25, R25, 0x7632, R25 ;  /* 0x0000763219197816 */ /* 0x000fe20000000019 */
[----:B------:R-:W-:Y:S01]  /*3b20*/  IMAD.MOV.U32 R9, RZ, RZ, R8 ;  /* 0x000000ffff097224 */ /* 0x000fe200078e0008 */
[----:B------:R-:W-:Y:S02]  /*3b30*/  PRMT R50, R50, 0x5410, R50 ;  /* 0x0000541032327816 */ /* 0x000fe40000000032 */
.L_x_12438:
[----:B------:R-:W-:Y:S05]  /*3b40*/  BSYNC B1 ;  /* 0x0000000000017941 */ /* 0x000fea0003800000 */
.L_x_12436:
        /* <DEDUP_REMOVED lines=11> */
.L_x_12440:
[----:B------:R-:W-:Y:S01]  /*3c00*/  IMAD.MOV.U32 R27, RZ, RZ, R24 ;  /* 0x000000ffff1b7224 */ /* 0x000fe200078e0018 */
[----:B------:R-:W-:Y:S01]  /*3c10*/  PRMT R25, R25, 0x5410, R25 ;  /* 0x0000541019197816 */ /* 0x000fe20000000019 */
[----:B------:R-:W-:Y:S01]  /*3c20*/  IMAD.MOV.U32 R8, RZ, RZ, R7 ;  /* 0x000000ffff087224 */ /* 0x000fe200078e0007 */
[----:B------:R-:W-:Y:S02]  /*3c30*/  PRMT R50, R51, 0x7632, R50 ;  /* 0x0000763233327816 */ /* 0x000fe40000000032 */
.L_x_12441:
[----:B------:R-:W-:Y:S05]  /*3c40*/  BSYNC B1 ;  /* 0x0000000000017941 */ /* 0x000fea0003800000 */
.L_x_12439:
        /* <DEDUP_REMOVED lines=11> */
.L_x_12443:
[----:B------:R-:W-:Y:S01]  /*3d00*/  IMAD.MOV.U32 R24, RZ, RZ, R27 ;  /* 0x000000ffff187224 */ /* 0x000fe200078e001b */
[----:B------:R-:W-:Y:S01]  /*3d10*/  PRMT R26, R25, 0x7632, R26 ;  /* 0x00007632191a7816 */ /* 0x000fe2000000001a */
[----:B------:R-:W-:Y:S01]  /*3d20*/  IMAD.MOV.U32 R7, RZ, RZ, R6 ;  /* 0x000000ffff077224 */ /* 0x000fe200078e0006 */
[----:B------:R-:W-:Y:S02]  /*3d30*/  PRMT R51, R51, 0x5410, R51 ;  /* 0x0000541033337816 */ /* 0x000fe40000000033 */
.L_x_12444:
[----:B------:R-:W-:Y:S05]  /*3d40*/  BSYNC B1 ;  /* 0x0000000000017941 */ /* 0x000fea0003800000 */
.L_x_12442:
        /* <DEDUP_REMOVED lines=11> */
.L_x_12446:
[----:B------:R-:W-:Y:S01]  /*3e00*/  IMAD.MOV.U32 R25, RZ, RZ, R24 ;  /* 0x000000ffff197224 */ /* 0x000fe200078e0018 */
[----:B------:R-:W-:Y:S01]  /*3e10*/  PRMT R26, R26, 0x5410, R26 ;  /* 0x000054101a1a7816 */ /* 0x000fe2000000001a */
[----:B------:R-:W-:Y:S01]  /*3e20*/  IMAD.MOV.U32 R6, RZ, RZ, R5 ;  /* 0x000000ffff067224 */ /* 0x000fe200078e0005 */
[----:B------:R-:W-:Y:S02]  /*3e30*/  PRMT R51, R52, 0x7632, R51 ;  /* 0x0000763234337816 */ /* 0x000fe40000000033 */
.L_x_12447:
[----:B------:R-:W-:Y:S05]  /*3e40*/  BSYNC B1 ;  /* 0x0000000000017941 */ /* 0x000fea0003800000 */
.L_x_12445:
        /* <DEDUP_REMOVED lines=11> */
.L_x_12449:
[----:B------:R-:W-:Y:S01]  /*3f00*/  PRMT R52, R52, 0x5410, R52 ;  /* 0x0000541034347816 */ /* 0x000fe20000000034 */
[----:B------:R-:W-:Y:S01]  /*3f10*/  IMAD.MOV.U32 R5, RZ, RZ, R4 ;  /* 0x000000ffff057224 */ /* 0x000fe200078e0004 */
[----:B------:R-:W-:Y:S01]  /*3f20*/  PRMT R26, R26, 0x7632, R26 ;  /* 0x000076321a1a7816 */ /* 0x000fe2000000001a */
[--C-:B------:R-:W-:Y:S02]  /*3f30*/  IMAD.MOV.U32 R24, RZ, RZ, R25.reuse ;  /* 0x000000ffff187224 */ /* 0x100fe400078e0019 */
[----:B------:R-:W-:Y:S01]  /*3f40*/  IMAD.MOV.U32 R4, RZ, RZ, R25 ;  /* 0x000000ffff047224 */ /* 0x000fe200078e0019 */
[----:B------:R-:W-:Y:S02]  /*3f50*/  PRMT R52, R26, 0x7632, R52 ;  /* 0x000076321a347816 */ /* 0x000fe40000000034 */
.L_x_12450:
[----:B------:R-:W-:Y:S05]  /*3f60*/  BSYNC B1 ;  /* 0x0000000000017941 */ /* 0x000fea0003800000 */
.L_x_12448:
[----:B------:R-:W-:Y:S02]  /*3f70*/  IADD3 R20, R20, 0x4, RZ ;  /* 0x0000000414147810 */ /* 0x000fe40007ffe0ff */
[----:B------:R-:W-:Y:S01]  /*3f80*/  IADD3 R3, R3, 0x2, RZ ;  /* 0x0000000203037810 */ /* 0x000fe20007ffe0ff */
[----:B------:R-:W-:Y:S01]  /*3f90*/  @!P1 CALL.REL.NOINC `(.L_x_12451) ;  /* 0x0000001000009944 */ /* 0x000fe20003c00000 */
[----:B------:R-:W-:Y:S05]  /*3fa0*/  BRA `(.L_x_12452) ;  /* 0xfffff01000007947 */ /* 0x000fea000383ffff */
.L_x_12451:
[----:B------:R-:W-:Y:S01]  /*3fb0*/  FADD.FTZ R2, R2, R23 ;  /* 0x0000001702027221 */ /* 0x000fe20000010000 */
[----:B------:R-:W-:Y:S01]  /*3fc0*/  PRMT R52, R26, 0x7610, R52 ;  /* 0x000076101a347816 */ /* 0x000fe20000000034 */
[----:B------:R-:W-:-:S02]  /*3fd0*/  IMAD.MOV.U32 R3, RZ, RZ, R22 ;  /* 0x000000ffff037224 */ /* 0x000fc400078e0016 */
[----:B------:R-:W-:Y:S02]  /*3fe0*/  IMAD.MOV.U32 R4, RZ, RZ, R24 ;  /* 0x000000ffff047224 */ /* 0x000fe400078e0018 */
.L_x_12405:
[----:B------:R-:W-:Y:S05]  /*3ff0*/  BSYNC B0 ;  /* 0x0000000000007941 */ /* 0x000fea0003800000 */
.L_x_12404:
        /* <DEDUP_REMOVED lines=54> */
.L_x_12501:
        /* <DEDUP_REMOVED lines=20> */
.L_x_12456:
[----:B------:R-:W-:Y:S01]  /*44a0*/  IMAD.MOV.U32 R24, RZ, RZ, R19 ;  /* 0x000000ffff187224 */ /* 0x000fe200078e0013 */
[C---:B------:R-:W-:Y:S01]  /*44b0*/  PRMT R25, R48.reuse, 0x7632, R25 ;  /* 0x0000763230197816 */ /* 0x040fe20000000019 */
[----:B------:R-:W-:Y:S01]  /*44c0*/  IMAD.MOV.U32 R19, RZ, RZ, R18 ;  /* 0x000000ffff137224 */ /* 0x000fe200078e0012 */
[----:B------:R-:W-:Y:S02]  /*44d0*/  PRMT R48, R48, 0x5410, R48 ;  /* 0x0000541030307816 */ /* 0x000fe40000000030 */
.L_x_12457:
[----:B------:R-:W-:Y:S05]  /*44e0*/  BSYNC B1 ;  /* 0x0000000000017941 */ /* 0x000fea0003800000 */
.L_x_12455:
        /* <DEDUP_REMOVED lines=11> */
.L_x_12459:
[----:B------:R-:W-:Y:S01]  /*45a0*/  IMAD.MOV.U32 R27, RZ, RZ, R24 ;  /* 0x000000ffff1b7224 */ /* 0x000fe200078e0018 */
[----:B------:R-:W-:Y:S01]  /*45b0*/  PRMT R26, R25, 0x7610, R26 ;  /* 0x00007610191a7816 */ /* 0x000fe2000000001a */
[----:B------:R-:W-:Y:S01]  /*45c0*/  IMAD.MOV.U32 R18, RZ, RZ, R17 ;  /* 0x000000ffff127224 */ /* 0x000fe200078e0011 */
[----:B------:R-:W-:Y:S02]  /*45d0*/  PRMT R48, R47, 0x7632, R48 ;  /* 0x000076322f307816 */ /* 0x000fe40000000030 */
.L_x_12460:
[----:B------:R-:W-:Y:S05]  /*45e0*/  BSYNC B1 ;  /* 0x0000000000017941 */ /* 0x000fea0003800000 */
.L_x_12458:
        /* <DEDUP_REMOVED lines=11> */
.L_x_12462:
[----:B------:R-:W-:Y:S01]  /*46a0*/  IMAD.MOV.U32 R24, RZ, RZ, R27 ;  /* 0x000000ffff187224 */ /* 0x000fe200078e001b */
[----:B------:R-:W-:Y:S01]  /*46b0*/  PRMT R25, R25, 0x5410, R26 ;  /* 0x0000541019197816 */ /* 0x000fe2000000001a */
[----:B------:R-:W-:Y:S01]  /*46c0*/  IMAD.MOV.U32 R17, RZ, RZ, R16 ;  /* 0x000000ffff117224 */ /* 0x000fe200078e0010 */
[----:B------:R-:W-:Y:S02]  /*46d0*/  PRMT R47, R47, 0x5410, R47 ;  /* 0x000054102f2f7816 */ /* 0x000fe4000000002f */
.L_x_12463:
[----:B------:R-:W-:Y:S05]  /*46e0*/  BSYNC B1 ;  /* 0x0000000000017941 */ /* 0x000fea0003800000 */
.L_x_12461:
        /* <DEDUP_REMOVED lines=11> */
.L_x_12465:
[----:B------:R-:W-:Y:S01]  /*47a0*/  IMAD.MOV.U32 R27, RZ, RZ, R24 ;  /* 0x000000ffff1b7224 */ /* 0x000fe200078e0018 */
[----:B------:R-:W-:Y:S01]  /*47b0*/  PRMT R26, R26, 0x7610, R25 ;  /* 0x000076101a1a7816 */ /* 0x000fe20000000019 */
[----:B------:R-:W-:Y:S01]  /*47c0*/  IMAD.MOV.U32 R16, RZ, RZ, R15 ;  /* 0x000000ffff107224 */ /* 0x000fe200078e000f */
[----:B------:R-:W-:Y:S02]  /*47d0*/  PRMT R47, R46, 0x7632, R47 ;  /* 0x000076322e2f7816 */ /* 0x000fe4000000002f */
.L_x_12466:
[----:B------:R-:W-:Y:S05]  /*47e0*/  BSYNC B1 ;  /* 0x0000000000017941 */ /* 0x000fea0003800000 */
.L_x_12464:
        /* <DEDUP_REMOVED lines=11> */
.L_x_12468:
[----:B------:R-:W-:Y:S01]  /*48a0*/  IMAD.MOV.U32 R24, RZ, RZ, R27 ;  /* 0x000000ffff187224 */ /* 0x000fe200078e001b */
[----:B------:R-:W-:Y:S01]  /*48b0*/  PRMT R25, R25, 0x7610, R26 ;  /* 0x0000761019197816 */ /* 0x000fe2000000001a */
[----:B------:R-:W-:Y:S01]  /*48c0*/  IMAD.MOV.U32 R15, RZ, RZ, R14 ;  /* 0x000000ffff0f7224 */ /* 0x000fe200078e000e */
[----:B------:R-:W-:Y:S02]  /*48d0*/  PRMT R46, R46, 0x5410, R46 ;  /* 0x000054102e2e7816 */ /* 0x000fe4000000002e */
.L_x_12469:
[----:B------:R-:W-:Y:S05]  /*48e0*/  BSYNC B1 ;  /* 0x0000000000017941 */ /* 0x000fea0003800000 */
.L_x_12467:
        /* <DEDUP_REMOVED lines=11> */
.L_x_12471:
[----:B------:R-:W-:Y:S01]  /*49a0*/  IMAD.MOV.U32 R27, RZ, RZ, R24 ;  /* 0x000000ffff1b7224 */ /* 0x000fe200078e0018 */
[----:B------:R-:W-:Y:S01]  /*49b0*/  PRMT R26, R26, 0x7610, R25 ;  /* 0x000076101a1a7816 */ /* 0x000fe20000000019 */
[----:B------:R-:W-:Y:S01]  /*49c0*/  IMAD.MOV.U32 R14, RZ, RZ, R13 ;  /* 0x000000ffff0e7224 */ /* 0x000fe200078e000d */
[----:B------:R-:W-:Y:S02]  /*49d0*/  PRMT R46, R0, 0x7632, R46 ;  /* 0x00007632002e7816 */ /* 0x000fe4000000002e */
.L_x_12472:
[----:B------:R-:W-:Y:S05]  /*49e0*/  BSYNC B1 ;  /* 0x0000000000017941 */ /* 0x000fea0003800000 */
.L_x_12470:
        /* <DEDUP_REMOVED lines=11> */
.L_x_12474:
[----:B------:R-:W-:Y:S01]  /*4aa0*/  IMAD.MOV.U32 R24, RZ, RZ, R27 ;  /* 0x000000ffff187224 */ /* 0x000fe200078e001b */
[----:B------:R-:W-:Y:S01]  /*4ab0*/  PRMT R25, R26, 0x7632, R25 ;  /* 0x000076321a197816 */ /* 0x000fe20000000019 */
[----:B------:R-:W-:Y:S01]  /*4ac0*/  IMAD.MOV.U32 R13, RZ, RZ, R12 ;  /* 0x000000ffff0d7224 */ /* 0x000fe200078e000c */
[----:B------:R-:W-:Y:S02]  /*4ad0*/  PRMT R0, R0, 0x5410, R0 ;  /* 0x0000541000007816 */ /* 0x000fe40000000000 */
.L_x_12475:
[----:B------:R-:W-:Y:S05]  /*4ae0*/  BSYNC B1 ;  /* 0x0000000000017941 */ /* 0x000fea0003800000 */
.L_x_12473:
        /* <DEDUP_REMOVED lines=11> */
.L_x_12477:
[----:B------:R-:W-:Y:S01]  /*4ba0*/  IMAD.MOV.U32 R27, RZ, RZ, R24 ;  /* 0x000000ffff1b7224 */ /* 0x000fe200078e0018 */
[----:B------:R-:W-:Y:S01]  /*4bb0*/  PRMT R26, R25, 0x7610, R26 ;  /* 0x00007610191a7816 */ /* 0x000fe2000000001a */
[----:B------:R-:W-:Y:S01]  /*4bc0*/  IMAD.MOV.U32 R12, RZ, RZ, R11 ;  /* 0x000000ffff0c7224 */ /* 0x000fe200078e000b */
[----:B------:R-:W-:Y:S02]  /*4bd0*/  PRMT R0, R49, 0x7632, R0 ;  /* 0x0000763231007816 */ /* 0x000fe40000000000 */
.L_x_12478:
[----:B------:R-:W-:Y:S05]  /*4be0*/  BSYNC B1 ;  /* 0x0000000000017941 */ /* 0x000fea0003800000 */
.L_x_12476:
        /* <DEDUP_REMOVED lines=11> */
.L_x_12480:
[----:B------:R-:W-:Y:S01]  /*4ca0*/  IMAD.MOV.U32 R24, RZ, RZ, R27 ;  /* 0x000000ffff187224 */ /* 0x000fe200078e001b */
[----:B------:R-:W-:Y:S01]  /*4cb0*/  PRMT R25, R26, 0x7610, R25 ;  /* 0x000076101a197816 */ /* 0x000fe20000000019 */
[----:B------:R-:W-:Y:S01]  /*4cc0*/  IMAD.MOV.U32 R11, RZ, RZ, R10 ;  /* 0x000000ffff0b7224 */ /* 0x000fe200078e000a */
[----:B------:R-:W-:Y:S02]  /*4cd0*/  PRMT R49, R49, 0x5410, R49 ;  /* 0x0000541031317816 */ /* 0x000fe40000000031 */
.L_x_12481:
[----:B------:R-:W-:Y:S05]  /*4ce0*/  BSYNC B1 ;  /* 0x0000000000017941 */ /* 0x000fea0003800000 */
.L_x_12479:
        /* <DEDUP_REMOVED lines=11> */
.L_x_12483:
[----:B------:R-:W-:Y:S01]  /*4da0*/  IMAD.MOV.U32 R27, RZ, RZ, R24 ;  /* 0x000000ffff1b7224 */ /* 0x000fe200078e0018 */
[----:B------:R-:W-:Y:S01]  /*4db0*/  PRMT R25, R25, 0x5410, R25 ;  /* 0x0000541019197816 */ /* 0x000fe20000000019 */
[----:B------:R-:W-:Y:S01]  /*4dc0*/  IMAD.MOV.U32 R10, RZ, RZ, R9 ;  /* 0x000000ffff0a7224 */ /* 0x000fe200078e0009 */
[----:B------:R-:W-:Y:S02]  /*4dd0*/  PRMT R49, R50, 0x7632, R49 ;  /* 0x0000763232317816 */ /* 0x000fe40000000031 */
.L_x_12484:
[----:B------:R-:W-:Y:S05]  /*4de0*/  BSYNC B1 ;  /* 0x0000000000017941 */ /* 0x000fea0003800000 */
.L_x_12482:
        /* <DEDUP_REMOVED lines=11> */
.L_x_12486:
[----:B------:R-:W-:Y:S01]  /*4ea0*/  IMAD.MOV.U32 R24, RZ, RZ, R27 ;  /* 0x000000ffff187224 */ /* 0x000fe200078e001b */
[----:B------:R-:W-:Y:S01]  /*4eb0*/  PRMT R25, R25, 0x7632, R25 ;  /* 0x0000763219197816 */ /* 0x000fe20000000019 */
[----:B------:R-:W-:Y:S01]  /*4ec0*/  IMAD.MOV.U32 R9, RZ, RZ, R8 ;  /* 0x000000ffff097224 */ /* 0x000fe200078e0008 */
[----:B------:R-:W-:Y:S02]  /*4ed0*/  PRMT R50, R50, 0x5410, R50 ;  /* 0x0000541032327816 */ /* 0x000fe40000000032 */
.L_x_12487:
[----:B------:R-:W-:Y:S05]  /*4ee0*/  BSYNC B1 ;  /* 0x0000000000017941 */ /* 0x000fea0003800000 */
.L_x_12485:
        /* <DEDUP_REMOVED lines=11> */
.L_x_12489:
[----:B------:R-:W-:Y:S01]  /*4fa0*/  IMAD.MOV.U32 R27, RZ, RZ, R24 ;  /* 0x000000ffff1b7224 */ /* 0x000fe200078e0018 */
[----:B------:R-:W-:Y:S01]  /*4fb0*/  PRMT R25, R25, 0x5410, R25 ;  /* 0x0000541019197816 */ /* 0x000fe20000000019 */
[----:B------:R-:W-:Y:S01]  /*4fc0*/  IMAD.MOV.U32 R8, RZ, RZ, R7 ;  /* 0x000000ffff087224 */ /* 0x000fe200078e0007 */
[----:B------:R-:W-:Y:S02]  /*4fd0*/  PRMT R50, R51, 0x7632, R50 ;  /* 0x0000763233327816 */ /* 0x000fe40000000032 */
.L_x_12490:
[----:B------:R-:W-:Y:S05]  /*4fe0*/  BSYNC B1 ;  /* 0x0000000000017941 */ /* 0x000fea0003800000 */
.L_x_12488:
        /* <DEDUP_REMOVED lines=11> */
.L_x_12492:
[----:B------:R-:W-:Y:S01]  /*50a0*/  IMAD.MOV.U32 R24, RZ, RZ, R27 ;  /* 0x000000ffff187224 */ /* 0x000fe200078e001b */
[----:B------:R-:W-:Y:S01]  /*50b0*/  PRMT R26, R25, 0x7632, R26 ;  /* 0x00007632191a7816 */ /* 0x000fe2000000001a */
[----:B------:R-:W-:Y:S01]  /*50c0*/  IMAD.MOV.U32 R7, RZ, RZ, R6 ;  /* 0x000000ffff077224 */ /* 0x000fe200078e0006 */
[----:B------:R-:W-:Y:S02]  /*50d0*/  PRMT R51, R51, 0x5410, R51 ;  /* 0x0000541033337816 */ /* 0x000fe40000000033 */
.L_x_12493:
[----:B------:R-:W-:Y:S05]  /*50e0*/  BSYNC B1 ;  /* 0x0000000000017941 */ /* 0x000fea0003800000 */
.L_x_12491:
        /* <DEDUP_REMOVED lines=11> */
.L_x_12495:
[----:B------:R-:W-:Y:S01]  /*51a0*/  IMAD.MOV.U32 R25, RZ, RZ, R24 ;  /* 0x000000ffff197224 */ /* 0x000fe200078e0018 */
[----:B------:R-:W-:Y:S01]  /*51b0*/  PRMT R26, R26, 0x5410, R26 ;  /* 0x000054101a1a7816 */ /* 0x000fe2000000001a */
[----:B------:R-:W-:Y:S01]  /*51c0*/  IMAD.MOV.U32 R6, RZ, RZ, R5 ;  /* 0x000000ffff067224 */ /* 0x000fe200078e0005 */
[----:B------:R-:W-:Y:S02]  /*51d0*/  PRMT R51, R52, 0x7632, R51 ;  /* 0x0000763234337816 */ /* 0x000fe40000000033 */
.L_x_12496:
[----:B------:R-:W-:Y:S05]  /*51e0*/  BSYNC B1 ;  /* 0x0000000000017941 */ /* 0x000fea0003800000 */
.L_x_12494:
        /* <DEDUP_REMOVED lines=11> */
.L_x_12498:
[----:B------:R-:W-:Y:S01]  /*52a0*/  PRMT R52, R52, 0x5410, R52 ;  /* 0x0000541034347816 */ /* 0x000fe20000000034 */
[----:B------:R-:W-:Y:S01]  /*52b0*/  IMAD.MOV.U32 R5, RZ, RZ, R4 ;  /* 0x000000ffff057224 */ /* 0x000fe200078e0004 */
[----:B------:R-:W-:Y:S01]  /*52c0*/  PRMT R26, R26, 0x7632, R26 ;  /* 0x000076321a1a7816 */ /* 0x000fe2000000001a */
[--C-:B------:R-:W-:Y:S02]  /*52d0*/  IMAD.MOV.U32 R24, RZ, RZ, R25.reuse ;  /* 0x000000ffff187224 */ /* 0x100fe400078e0019 */
[----:B------:R-:W-:Y:S01]  /*52e0*/  IMAD.MOV.U32 R4, RZ, RZ, R25 ;  /* 0x000000ffff047224 */ /* 0x000fe200078e0019 */
[----:B------:R-:W-:Y:S02]  /*52f0*/  PRMT R52, R26, 0x7632, R52 ;  /* 0x000076321a347816 */ /* 0x000fe40000000034 */
.L_x_12499:
[----:B------:R-:W-:Y:S05]  /*5300*/  BSYNC B1 ;  /* 0x0000000000017941 */ /* 0x000fea0003800000 */
.L_x_12497:
[----:B------:R-:W-:Y:S02]  /*5310*/  IADD3 R20, R20, 0x4, RZ ;  /* 0x0000000414147810 */ /* 0x000fe40007ffe0ff */
[----:B------:R-:W-:Y:S01]  /*5320*/  IADD3 R3, R3, 0x2, RZ ;  /* 0x0000000203037810 */ /* 0x000fe20007ffe0ff */
[----:B------:R-:W-:Y:S01]  /*5330*/  @!P1 CALL.REL.NOINC `(.L_x_12500) ;  /* 0x0000001000009944 */ /* 0x000fe20003c00000 */
[----:B------:R-:W-:Y:S05]  /*5340*/  BRA `(.L_x_12501) ;  /* 0xfffff01000007947 */ /* 0x000fea000383ffff */
.L_x_12500:
[----:B------:R-:W-:Y:S01]  /*5350*/  FADD.FTZ R2, R2, R23 ;  /* 0x0000001702027221 */ /* 0x000fe20000010000 */
[----:B------:R-:W-:Y:S01]  /*5360*/  PRMT R52, R26, 0x7610, R52 ;  /* 0x000076101a347816 */ /* 0x000fe20000000034 */
[----:B------:R-:W-:-:S02]  /*5370*/  IMAD.MOV.U32 R3, RZ, RZ, R22 ;  /* 0x000000ffff037224 */ /* 0x000fc400078e0016 */
[----:B------:R-:W-:Y:S02]  /*5380*/  IMAD.MOV.U32 R4, RZ, RZ, R24 ;  /* 0x000000ffff047224 */ /* 0x000fe400078e0018 */
.L_x_12454:
[----:B------:R-:W-:Y:S05]  /*5390*/  BSYNC B0 ;  /* 0x0000000000007941 */ /* 0x000fea0003800000 */
.L_x_12453:
        /* <DEDUP_REMOVED lines=54> */
.L_x_12550:
        /* <DEDUP_REMOVED lines=20> */
.L_x_12505:
[----:B------:R-:W-:Y:S01]  /*5840*/  IMAD.MOV.U32 R24, RZ, RZ, R19 ;  /* 0x000000ffff187224 */ /* 0x000fe200078e0013 */
[C---:B------:R-:W-:Y:S01]  /*5850*/  PRMT R25, R48.reuse, 0x7632, R25 ;  /* 0x0000763230197816 */ /* 0x040fe20000000019 */
[----:B------:R-:W-:Y:S01]  /*5860*/  IMAD.MOV.U32 R19, RZ, RZ, R18 ;  /* 0x000000ffff137224 */ /* 0x000fe200078e0012 */
[----:B------:R-:W-:Y:S02]  /*5870*/  PRMT R48, R48, 0x5410, R48 ;  /* 0x0000541030307816 */ /* 0x000fe40000000030 */
.L_x_12506:
[----:B------:R-:W-:Y:S05]  /*5880*/  BSYNC B1 ;  /* 0x0000000000017941 */ /* 0x000fea0003800000 */
.L_x_12504:
        /* <DEDUP_REMOVED lines=11> */
.L_x_12508:
[----:B------:R-:W-:Y:S01]  /*5940*/  IMAD.MOV.U32 R27, RZ, RZ, R24 ;  /* 0x000000ffff1b7224 */ /* 0x000fe200078e0018 */
[----:B------:R-:W-:Y:S01]  /*5950*/  PRMT R26, R25, 0x7610, R26 ;  /* 0x00007610191a7816 */ /* 0x000fe2000000001a */
[----:B------:R-:W-:Y:S01]  /*5960*/  IMAD.MOV.U32 R18, RZ, RZ, R17 ;  /* 0x000000ffff127224 */ /* 0x000fe200078e0011 */
[----:B------:R-:W-:Y:S02]  /*5970*/  PRMT R48, R47, 0x7632, R48 ;  /* 0x000076322f307816 */ /* 0x000fe40000000030 */
.L_x_12509:
[----:B------:R-:W-:Y:S05]  /*5980*/  BSYNC B1 ;  /* 0x0000000000017941 */ /* 0x000fea0003800000 */
.L_x_12507:
        /* <DEDUP_REMOVED lines=11> */
.L_x_12511:
[----:B------:R-:W-:Y:S01]  /*5a40*/  IMAD.MOV.U32 R24, RZ, RZ, R27 ;  /* 0x000000ffff187224 */ /* 0x000fe200078e001b */
[----:B------:R-:W-:Y:S01]  /*5a50*/  PRMT R25, R25, 0x5410, R26 ;  /* 0x0000541019197816 */ /* 0x000fe2000000001a */
[----:B------:R-:W-:Y:S01]  /*5a60*/  IMAD.MOV.U32 R17, RZ, RZ, R16 ;  /* 0x000000ffff117224 */ /* 0x000fe200078e0010 */
[----:B------:R-:W-:Y:S02]  /*5a70*/  PRMT R47, R47, 0x5410, R47 ;  /* 0x000054102f2f7816 */ /* 0x000fe4000000002f */
.L_x_12512:
[----:B------:R-:W-:Y:S05]  /*5a80*/  BSYNC B1 ;  /* 0x0000000000017941 */ /* 0x000fea0003800000 */
.L_x_12510:
        /* <DEDUP_REMOVED lines=11> */
.L_x_12514:
[----:B------:R-:W-:Y:S01]  /*5b40*/  IMAD.MOV.U32 R27, RZ, RZ, R24 ;  /* 0x000000ffff1b7224 */ /* 0x000fe200078e0018 */
[----:B------:R-:W-:Y:S01]  /*5b50*/  PRMT R26, R26, 0x7610, R25 ;  /* 0x000076101a1a7816 */ /* 0x000fe20000000019 */
[----:B------:R-:W-:Y:S01]  /*5b60*/  IMAD.MOV.U32 R16, RZ, RZ, R15 ;  /* 0x000000ffff107224 */ /* 0x000fe200078e000f */
[----:B------:R-:W-:Y:S02]  /*5b70*/  PRMT R47, R46, 0x7632, R47 ;  /* 0x000076322e2f7816 */ /* 0x000fe4000000002f */
.L_x_12515:
[----:B------:R-:W-:Y:S05]  /*5b80*/  BSYNC B1 ;  /* 0x0000000000017941 */ /* 0x000fea0003800000 */
.L_x_12513:
        /* <DEDUP_REMOVED lines=11> */
.L_x_12517:
[----:B------:R-:W-:Y:S01]  /*5c40*/  IMAD.MOV.U32 R24, RZ, RZ, R27 ;  /* 0x000000ffff187224 */ /* 0x000fe200078e001b */
[----:B------:R-:W-:Y:S01]  /*5c50*/  PRMT R25, R25, 0x7610, R26 ;  /* 0x0000761019197816 */ /* 0x000fe2000000001a */
[----:B------:R-:W-:Y:S01]  /*5c60*/  IMAD.MOV.U32 R15, RZ, RZ, R14 ;  /* 0x000000ffff0f7224 */ /* 0x000fe200078e000e */
[----:B------:R-:W-:Y:S02]  /*5c70*/  PRMT R46, R46, 0x5410, R46 ;  /* 0x000054102e2e7816 */ /* 0x000fe4000000002e */
.L_x_12518:
[----:B------:R-:W-:Y:S05]  /*5c80*/  BSYNC B1 ;  /* 0x0000000000017941 */ /* 0x000fea0003800000 */
.L_x_12516:
        /* <DEDUP_REMOVED lines=11> */
.L_x_12520:
[----:B------:R-:W-:Y:S01]  /*5d40*/  IMAD.MOV.U32 R27, RZ, RZ, R24 ;  /* 0x000000ffff1b7224 */ /* 0x000fe200078e0018 */
[----:B------:R-:W-:Y:S01]  /*5d50*/  PRMT R26, R26, 0x7610, R25 ;  /* 0x000076101a1a7816 */ /* 0x000fe20000000019 */
[----:B------:R-:W-:Y:S01]  /*5d60*/  IMAD.MOV.U32 R14, RZ, RZ, R13 ;  /* 0x000000ffff0e7224 */ /* 0x000fe200078e000d */
[----:B------:R-:W-:Y:S02]  /*5d70*/  PRMT R46, R0, 0x7632, R46 ;  /* 0x00007632002e7816 */ /* 0x000fe4000000002e */
.L_x_12521:
[----:B------:R-:W-:Y:S05]  /*5d80*/  BSYNC B1 ;  /* 0x0000000000017941 */ /* 0x000fea0003800000 */
.L_x_12519:
        /* <DEDUP_REMOVED lines=11> */
.L_x_12523:
[----:B------:R-:W-:Y:S01]  /*5e40*/  IMAD.MOV.U32 R24, RZ, RZ, R27 ;  /* 0x000000ffff187224 */ /* 0x000fe200078e001b */
[----:B------:R-:W-:Y:S01]  /*5e50*/  PRMT R25, R26, 0x7632, R25 ;  /* 0x000076321a197816 */ /* 0x000fe20000000019 */
[----:B------:R-:W-:Y:S01]  /*5e60*/  IMAD.MOV.U32 R13, RZ, RZ, R12 ;  /* 0x000000ffff0d7224 */ /* 0x000fe200078e000c */
[----:B------:R-:W-:Y:S02]  /*5e70*/  PRMT R0, R0, 0x5410, R0 ;  /* 0x0000541000007816 */ /* 0x000fe40000000000 */
.L_x_12524:
[----:B------:R-:W-:Y:S05]  /*5e80*/  BSYNC B1 ;  /* 0x0000000000017941 */ /* 0x000fea0003800000 */
.L_x_12522:
        /* <DEDUP_REMOVED lines=11> */
.L_x_12526:
[----:B------:R-:W-:Y:S01]  /*5f40*/  IMAD.MOV.U32 R27, RZ, RZ, R24 ;  /* 0x000000ffff1b7224 */ /* 0x000fe200078e0018 */
[----:B------:R-:W-:Y:S01]  /*5f50*/  PRMT R26, R25, 0x7610, R26 ;  /* 0x00007610191a7816 */ /* 0x000fe2000000001a */
[----:B------:R-:W-:Y:S01]  /*5f60*/  IMAD.MOV.U32 R12, RZ, RZ, R11 ;  /* 0x000000ffff0c7224 */ /* 0x000fe200078e000b */
[----:B------:R-:W-:Y:S02]  /*5f70*/  PRMT R0, R49, 0x7632, R0 ;  /* 0x0000763231007816 */ /* 0x000fe40000000000 */
.L_x_12527:
[----:B------:R-:W-:Y:S05]  /*5f80*/  BSYNC B1 ;  /* 0x0000000000017941 */ /* 0x000fea0003800000 */
.L_x_12525:
        /* <DEDUP_REMOVED lines=11> */
.L_x_12529:
[----:B------:R-:W-:Y:S01]  /*6040*/  IMAD.MOV.U32 R24, RZ, RZ, R27 ;  /* 0x000000ffff187224 */ /* 0x000fe200078e001b */
[----:B------:R-:W-:Y:S01]  /*6050*/  PRMT R25, R26, 0x7610, R25 ;  /* 0x000076101a197816 */ /* 0x000fe20000000019 */
[----:B------:R-:W-:Y:S01]  /*6060*/  IMAD.MOV.U32 R11, RZ, RZ, R10 ;  /* 0x000000ffff0b7224 */ /* 0x000fe200078e000a */
[----:B------:R-:W-:Y:S02]  /*6070*/  PRMT R49, R49, 0x5410, R49 ;  /* 0x0000541031317816 */ /* 0x000fe40000000031 */
.L_x_12530:
[----:B------:R-:W-:Y:S05]  /*6080*/  BSYNC B1 ;  /* 0x0000000000017941 */ /* 0x000fea0003800000 */
.L_x_12528:
        /* <DEDUP_REMOVED lines=11> */
.L_x_12532:
[----:B------:R-:W-:Y:S01]  /*6140*/  IMAD.MOV.U32 R27, RZ, RZ, R24 ;  /* 0x000000ffff1b7224 */ /* 0x000fe200078e0018 */
[----:B------:R-:W-:Y:S01]  /*6150*/  PRMT R25, R25, 0x5410, R25 ;  /* 0x0000541019197816 */ /* 0x000fe20000000019 */
[----:B------:R-:W-:Y:S01]  /*6160*/  IMAD.MOV.U32 R10, RZ, RZ, R9 ;  /* 0x000000ffff0a7224 */ /* 0x000fe200078e0009 */
[----:B------:R-:W-:Y:S02]  /*6170*/  PRMT R49, R50, 0x7632, R49 ;  /* 0x0000763232317816 */ /* 0x000fe40000000031 */
.L_x_12533:
[----:B------:R-:W-:Y:S05]  /*6180*/  BSYNC B1 ;  /* 0x0000000000017941 */ /* 0x000fea0003800000 */
.L_x_12531:
        /* <DEDUP_REMOVED lines=11> */
.L_x_12535:
[----:B------:R-:W-:Y:S01]  /*6240*/  IMAD.MOV.U32 R24, RZ, RZ, R27 ;  /* 0x000000ffff187224 */ /* 0x000fe200078e001b */
[----:B------:R-:W-:Y:S01]  /*6250*/  PRMT R25, R25, 0x7632, R25 ;  /* 0x0000763219197816 */ /* 0x000fe20000000019 */
[----:B------:R-:W-:Y:S01]  /*6260*/  IMAD.MOV.U32 R9, RZ, RZ, R8 ;  /* 0x000000ffff097224 */ /* 0x000fe200078e0008 */
[----:B------:R-:W-:Y:S02]  /*6270*/  PRMT R50, R50, 0x5410, R50 ;  /* 0x0000541032327816 */ /* 0x000fe40000000032 */
.L_x_12536:
[----:B------:R-:W-:Y:S05]  /*6280*/  BSYNC B1 ;  /* 0x0000000000017941 */ /* 0x000fea0003800000 */
.L_x_12534:
        /* <DEDUP_REMOVED lines=11> */
.L_x_12538:
[----:B------:R-:W-:Y:S01]  /*6340*/  IMAD.MOV.U32 R27, RZ, RZ, R24 ;  /* 0x000000ffff1b7224 */ /* 0x000fe200078e0018 */
[----:B------:R-:W-:Y:S01]  /*6350*/  PRMT R25, R25, 0x5410, R25 ;  /* 0x0000541019197816 */ /* 0x000fe20000000019 */
[----:B------:R-:W-:Y:S01]  /*6360*/  IMAD.MOV.U32 R8, RZ, RZ, R7 ;  /* 0x000000ffff087224 */ /* 0x000fe200078e0007 */
[----:B------:R-:W-:Y:S02]  /*6370*/  PRMT R50, R51, 0x7632, R50 ;  /* 0x0000763233327816 */ /* 0x000fe40000000032 */
.L_x_12539:
[----:B------:R-:W-:Y:S05]  /*6380*/  BSYNC B1 ;  /* 0x0000000000017941 */ /* 0x000fea0003800000 */
.L_x_12537:
        /* <DEDUP_REMOVED lines=11> */
.L_x_12541:
[----:B------:R-:W-:Y:S01]  /*6440*/  IMAD.MOV.U32 R24, RZ, RZ, R27 ;  /* 0x000000ffff187224 */ /* 0x000fe200078e001b */
[----:B------:R-:W-:Y:S01]  /*6450*/  PRMT R26, R25, 0x7632, R26 ;  /* 0x00007632191a7816 */ /* 0x000fe2000000001a */
[----:B------:R-:W-:Y:S01]  /*6460*/  IMAD.MOV.U32 R7, RZ, RZ, R6 ;  /* 0x000000ffff077224 */ /* 0x000fe200078e0006 */
[----:B------:R-:W-:Y:S02]  /*6470*/  PRMT R51, R51, 0x5410, R51 ;  /* 0x0000541033337816 */ /* 0x000fe40000000033 */
.L_x_12542:
[----:B------:R-:W-:Y:S05]  /*6480*/  BSYNC B1 ;  /* 0x0000000000017941 */ /* 0x000fea0003800000 */
.L_x_12540:
        /* <DEDUP_REMOVED lines=11> */
.L_x_12544:
[----:B------:R-:W-:Y:S01]  /*6540*/  IMAD.MOV.U32 R25, RZ, RZ, R24 ;  /* 0x000000ffff197224 */ /* 0x000fe200078e0018 */
[----:B------:R-:W-:Y:S01]  /*6550*/  PRMT R26, R26, 0x5410, R26 ;  /* 0x000054101a1a7816 */ /* 0x000fe2000000001a */
[----:B------:R-:W-:Y:S01]  /*6560*/  IMAD.MOV.U32 R6, RZ, RZ, R5 ;  /* 0x000000ffff067224 */ /* 0x000fe200078e0005 */
[----:B------:R-:W-:Y:S02]  /*6570*/  PRMT R51, R52, 0x7632, R51 ;  /* 0x0000763234337816 */ /* 0x000fe40000000033 */
.L_x_12545:
[----:B------:R-:W-:Y:S05]  /*6580*/  BSYNC B1 ;  /* 0x0000000000017941 */ /* 0x000fea0003800000 */
.L_x_12543:
        /* <DEDUP_REMOVED lines=11> */
.L_x_12547:
[----:B------:R-:W-:Y:S01]  /*6640*/  PRMT R52, R52, 0x5410, R52 ;  /* 0x0000541034347816 */ /* 0x000fe20000000034 */
[----:B------:R-:W-:Y:S01]  /*6650*/  IMAD.MOV.U32 R5, RZ, RZ, R4 ;  /* 0x000000ffff057224 */ /* 0x000fe200078e0004 */
[----:B------:R-:W-:Y:S01]  /*6660*/  PRMT R26, R26, 0x7632, R26 ;  /* 0x000076321a1a7816 */ /* 0x000fe2000000001a */
[--C-:B------:R-:W-:Y:S02]  /*6670*/  IMAD.MOV.U32 R24, RZ, RZ, R25.reuse ;  /* 0x000000ffff187224 */ /* 0x100fe400078e0019 */
[----:B------:R-:W-:Y:S01]  /*6680*/  IMAD.MOV.U32 R4, RZ, RZ, R25 ;  /* 0x000000ffff047224 */ /* 0x000fe200078e0019 */
[----:B------:R-:W-:Y:S02]  /*6690*/  PRMT R52, R26, 0x7632, R52 ;  /* 0x000076321a347816 */ /* 0x000fe40000000034 */
.L_x_12548:
[----:B------:R-:W-:Y:S05]  /*66a0*/  BSYNC B1 ;  /* 0x0000000000017941 */ /* 0x000fea0003800000 */
.L_x_12546:
[----:B------:R-:W-:Y:S02]  /*66b0*/  IADD3 R20, R20, 0x4, RZ ;  /* 0x0000000414147810 */ /* 0x000fe40007ffe0ff */
[----:B------:R-:W-:Y:S01]  /*66c0*/  IADD3 R3, R3, 0x2, RZ ;  /* 0x0000000203037810 */ /* 0x000fe20007ffe0ff */
[----:B------:R-:W-:Y:S01]  /*66d0*/  @!P1 CALL.REL.NOINC `(.L_x_12549) ;  /* 0x0000001000009944 */ /* 0x000fe20003c00000 */
[----:B------:R-:W-:Y:S05]  /*66e0*/  BRA `(.L_x_12550) ;  /* 0xfffff01000007947 */ /* 0x000fea000383ffff */
.L_x_12549:
[----:B------:R-:W-:Y:S01]  /*66f0*/  FADD.FTZ R2, R2, R23 ;  /* 0x0000001702027221 */ /* 0x000fe20000010000 */
[----:B------:R-:W-:Y:S01]  /*6700*/  PRMT R52, R26, 0x7610, R52 ;  /* 0x000076101a347816 */ /* 0x000fe20000000034 */
[----:B------:R-:W-:-:S02]  /*6710*/  IMAD.MOV.U32 R3, RZ, RZ, R22 ;  /* 0x000000ffff037224 */ /* 0x000fc400078e0016 */
[----:B------:R-:W-:Y:S02]  /*6720*/  IMAD.MOV.U32 R4, RZ, RZ, R24 ;  /* 0x000000ffff047224 */ /* 0x000fe400078e0018 */
.L_x_12503:
[----:B------:R-:W-:Y:S05]  /*6730*/  BSYNC B0 ;  /* 0x0000000000007941 */ /* 0x000fea0003800000 */
.L_x_12502:
        /* <DEDUP_REMOVED lines=55> */
.L_x_12599:
        /* <DEDUP_REMOVED lines=20> */
.L_x_12554:
[----:B------:R-:W-:Y:S01]  /*6bf0*/  IMAD.MOV.U32 R24, RZ, RZ, R19 ;  /* 0x000000ffff187224 */ /* 0x000fe200078e0013 */
[C---:B------:R-:W-:Y:S01]  /*6c00*/  PRMT R26, R48.reuse, 0x7632, R26 ;  /* 0x00007632301a7816 */ /* 0x040fe2000000001a */
[----:B------:R-:W-:Y:S01]  /*6c10*/  IMAD.MOV.U32 R19, RZ, RZ, R18 ;  /* 0x000000ffff137224 */ /* 0x000fe200078e0012 */
[----:B------:R-:W-:Y:S02]  /*6c20*/  PRMT R48, R48, 0x5410, R48 ;  /* 0x0000541030307816 */ /* 0x000fe40000000030 */
.L_x_12555:
[----:B------:R-:W-:Y:S05]  /*6c30*/  BSYNC B1 ;  /* 0x0000000000017941 */ /* 0x000fea0003800000 */
.L_x_12553:
        /* <DEDUP_REMOVED lines=11> */
.L_x_12557:
[----:B------:R-:W-:Y:S01]  /*6cf0*/  IMAD.MOV.U32 R27, RZ, RZ, R24 ;  /* 0x000000ffff1b7224 */ /* 0x000fe200078e0018 */
[----:B------:R-:W-:Y:S01]  /*6d00*/  PRMT R28, R26, 0x7610, R28 ;  /* 0x000076101a1c7816 */ /* 0x000fe2000000001c */
[----:B------:R-:W-:Y:S01]  /*6d10*/  IMAD.MOV.U32 R18, RZ, RZ, R17 ;  /* 0x000000ffff127224 */ /* 0x000fe200078e0011 */
[----:B------:R-:W-:Y:S02]  /*6d20*/  PRMT R48, R47, 0x7632, R48 ;  /* 0x000076322f307816 */ /* 0x000fe40000000030 */
.L_x_12558:
[----:B------:R-:W-:Y:S05]  /*6d30*/  BSYNC B1 ;  /* 0x0000000000017941 */ /* 0x000fea0003800000 */
.L_x_12556:
        /* <DEDUP_REMOVED lines=11> */
.L_x_12560:
[----:B------:R-:W-:Y:S01]  /*6df0*/  IMAD.MOV.U32 R24, RZ, RZ, R27 ;  /* 0x000000ffff187224 */ /* 0x000fe200078e001b */
[----:B------:R-:W-:Y:S01]  /*6e00*/  PRMT R26, R26, 0x5410, R28 ;  /* 0x000054101a1a7816 */ /* 0x000fe2000000001c */
[----:B------:R-:W-:Y:S01]  /*6e10*/  IMAD.MOV.U32 R17, RZ, RZ, R16 ;  /* 0x000000ffff117224 */ /* 0x000fe200078e0010 */
[----:B------:R-:W-:Y:S02]  /*6e20*/  PRMT R47, R47, 0x5410, R47 ;  /* 0x000054102f2f7816 */ /* 0x000fe4000000002f */
.L_x_12561:
[----:B------:R-:W-:Y:S05]  /*6e30*/  BSYNC B1 ;  /* 0x0000000000017941 */ /* 0x000fea0003800000 */
.L_x_12559:
        /* <DEDUP_REMOVED lines=11> */
.L_x_12563:
[----:B------:R-:W-:Y:S01]  /*6ef0*/  IMAD.MOV.U32 R27, RZ, RZ, R24 ;  /* 0x000000ffff1b7224 */ /* 0x000fe200078e0018 */
[----:B------:R-:W-:Y:S01]  /*6f00*/  PRMT R28, R28, 0x7610, R26 ;  /* 0x000076101c1c7816 */ /* 0x000fe2000000001a */
[----:B------:R-:W-:Y:S01]  /*6f10*/  IMAD.MOV.U32 R16, RZ, RZ, R15 ;  /* 0x000000ffff107224 */ /* 0x000fe200078e000f */
[----:B------:R-:W-:Y:S02]  /*6f20*/  PRMT R47, R46, 0x7632, R47 ;  /* 0x000076322e2f7816 */ /* 0x000fe4000000002f */
.L_x_12564:
[----:B------:R-:W-:Y:S05]  /*6f30*/  BSYNC B1 ;  /* 0x0000000000017941 */ /* 0x000fea0003800000 */
.L_x_12562:
        /* <DEDUP_REMOVED lines=11> */
.L_x_12566:
[----:B------:R-:W-:Y:S01]  /*6ff0*/  IMAD.MOV.U32 R24, RZ, RZ, R27 ;  /* 0x000000ffff187224 */ /* 0x000fe200078e001b */
[----:B------:R-:W-:Y:S01]  /*7000*/  PRMT R26, R26, 0x7610, R28 ;  /* 0x000076101a1a7816 */ /* 0x000fe2000000001c */
[----:B------:R-:W-:Y:S01]  /*7010*/  IMAD.MOV.U32 R15, RZ, RZ, R14 ;  /* 0x000000ffff0f7224 */ /* 0x000fe200078e000e */
[----:B------:R-:W-:Y:S02]  /*7020*/  PRMT R46, R46, 0x5410, R46 ;  /* 0x000054102e2e7816 */ /* 0x000fe4000000002e */
.L_x_12567:
[----:B------:R-:W-:Y:S05]  /*7030*/  BSYNC B1 ;  /* 0x0000000000017941 */ /* 0x000fea0003800000 */
.L_x_12565:
        /* <DEDUP_REMOVED lines=11> */
.L_x_12569:
[----:B------:R-:W-:Y:S01]  /*70f0*/  IMAD.MOV.U32 R27, RZ, RZ, R24 ;  /* 0x000000ffff1b7224 */ /* 0x000fe200078e0018 */
[----:B------:R-:W-:Y:S01]  /*7100*/  PRMT R28, R28, 0x7610, R26 ;  /* 0x000076101c1c7816 */ /* 0x000fe2000000001a */
[----:B------:R-:W-:Y:S01]  /*7110*/  IMAD.MOV.U32 R14, RZ, RZ, R13 ;  /* 0x000000ffff0e7224 */ /* 0x000fe200078e000d */
[----:B------:R-:W-:Y:S02]  /*7120*/  PRMT R46, R0, 0x7632, R46 ;  /* 0x00007632002e7816 */ /* 0x000fe4000000002e */
.L_x_12570:
[----:B------:R-:W-:Y:S05]  /*7130*/  BSYNC B1 ;  /* 0x0000000000017941 */ /* 0x000fea0003800000 */
.L_x_12568:
        /* <DEDUP_REMOVED lines=11> */
.L_x_12572:
[----:B------:R-:W-:Y:S01]  /*71f0*/  IMAD.MOV.U32 R24, RZ, RZ, R27 ;  /* 0x000000ffff187224 */ /* 0x000fe200078e001b */
[----:B------:R-:W-:Y:S01]  /*7200*/  PRMT R26, R28, 0x7632, R26 ;  /* 0x000076321c1a7816 */ /* 0x000fe2000000001a */
[----:B------:R-:W-:Y:S01]  /*7210*/  IMAD.MOV.U32 R13, RZ, RZ, R12 ;  /* 0x000000ffff0d7224 */ /* 0x000fe200078e000c */
[----:B------:R-:W-:Y:S02]  /*7220*/  PRMT R0, R0, 0x5410, R0 ;  /* 0x0000541000007816 */ /* 0x000fe40000000000 */
.L_x_12573:
[----:B------:R-:W-:Y:S05]  /*7230*/  BSYNC B1 ;  /* 0x0000000000017941 */ /* 0x000fea0003800000 */
.L_x_12571:
        /* <DEDUP_REMOVED lines=11> */
.L_x_12575:
[----:B------:R-:W-:Y:S01]  /*72f0*/  IMAD.MOV.U32 R27, RZ, RZ, R24 ;  /* 0x000000ffff1b7224 */ /* 0x000fe200078e0018 */
[----:B------:R-:W-:Y:S01]  /*7300*/  PRMT R28, R26, 0x7610, R28 ;  /* 0x000076101a1c7816 */ /* 0x000fe2000000001c */
[----:B------:R-:W-:Y:S01]  /*7310*/  IMAD.MOV.U32 R12, RZ, RZ, R11 ;  /* 0x000000ffff0c7224 */ /* 0x000fe200078e000b */
[----:B------:R-:W-:Y:S02]  /*7320*/  PRMT R0, R49, 0x7632, R0 ;  /* 0x0000763231007816 */ /* 0x000fe40000000000 */
.L_x_12576:
[----:B------:R-:W-:Y:S05]  /*7330*/  BSYNC B1 ;  /* 0x0000000000017941 */ /* 0x000fea0003800000 */
.L_x_12574:
        /* <DEDUP_REMOVED lines=11> */
.L_x_12578:
[----:B------:R-:W-:Y:S01]  /*73f0*/  IMAD.MOV.U32 R24, RZ, RZ, R27 ;  /* 0x000000ffff187224 */ /* 0x000fe200078e001b */
[----:B------:R-:W-:Y:S01]  /*7400*/  PRMT R26, R26, 0x5410, R28 ;  /* 0x000054101a1a7816 */ /* 0x000fe2000000001c */
[----:B------:R-:W-:Y:S01]  /*7410*/  IMAD.MOV.U32 R11, RZ, RZ, R10 ;  /* 0x000000ffff0b7224 */ /* 0x000fe200078e000a */
[----:B------:R-:W-:Y:S02]  /*7420*/  PRMT R49, R49, 0x5410, R49 ;  /* 0x0000541031317816 */ /* 0x000fe40000000031 */
.L_x_12579:
[----:B------:R-:W-:Y:S05]  /*7430*/  BSYNC B1 ;  /* 0x0000000000017941 */ /* 0x000fea0003800000 */
.L_x_12577:
        /* <DEDUP_REMOVED lines=11> */
.L_x_12581:
[----:B------:R-:W-:Y:S01]  /*74f0*/  IMAD.MOV.U32 R27, RZ, RZ, R24 ;  /* 0x000000ffff1b7224 */ /* 0x000fe200078e0018 */
[----:B------:R-:W-:Y:S01]  /*7500*/  PRMT R28, R28, 0x7610, R26 ;  /* 0x000076101c1c7816 */ /* 0x000fe2000000001a */
[----:B------:R-:W-:Y:S01]  /*7510*/  IMAD.MOV.U32 R10, RZ, RZ, R9 ;  /* 0x000000ffff0a7224 */ /* 0x000fe200078e0009 */
[----:B------:R-:W-:Y:S02]  /*7520*/  PRMT R49, R50, 0x7632, R49 ;  /* 0x0000763232317816 */ /* 0x000fe40000000031 */
.L_x_12582:
[----:B------:R-:W-:Y:S05]  /*7530*/  BSYNC B1 ;  /* 0x0000000000017941 */ /* 0x000fea0003800000 */
.L_x_12580:
        /* <DEDUP_REMOVED lines=11> */
.L_x_12584:
[----:B------:R-:W-:Y:S01]  /*75f0*/  IMAD.MOV.U32 R24, RZ, RZ, R27 ;  /* 0x000000ffff187224 */ /* 0x000fe200078e001b */
[----:B------:R-:W-:Y:S01]  /*7600*/  PRMT R26, R28, 0x7632, R26 ;  /* 0x000076321c1a7816 */ /* 0x000fe2000000001a */
[----:B------:R-:W-:Y:S01]  /*7610*/  IMAD.MOV.U32 R9, RZ, RZ, R8 ;  /* 0x000000ffff097224 */ /* 0x000fe200078e0008 */
[----:B------:R-:W-:Y:S02]  /*7620*/  PRMT R50, R50, 0x5410, R50 ;  /* 0x0000541032327816 */ /* 0x000fe40000000032 */
.L_x_12585:
[----:B------:R-:W-:Y:S05]  /*7630*/  BSYNC B1 ;  /* 0x0000000000017941 */ /* 0x000fea0003800000 */
.L_x_12583:
        /* <DEDUP_REMOVED lines=11> */
.L_x_12587:
[----:B------:R-:W-:Y:S01]  /*76f0*/  IMAD.MOV.U32 R27, RZ, RZ, R24 ;  /* 0x000000ffff1b7224 */ /* 0x000fe200078e0018 */
[----:B------:R-:W-:Y:S01]  /*7700*/  PRMT R28, R26, 0x7610, R28 ;  /* 0x000076101a1c7816 */ /* 0x000fe2000000001c */
[----:B------:R-:W-:Y:S01]  /*7710*/  IMAD.MOV.U32 R8, RZ, RZ, R7 ;  /* 0x000000ffff087224 */ /* 0x000fe200078e0007 */
[----:B------:R-:W-:Y:S02]  /*7720*/  PRMT R50, R51, 0x7632, R50 ;  /* 0x0000763233327816 */ /* 0x000fe40000000032 */
.L_x_12588:
[----:B------:R-:W-:Y:S05]  /*7730*/  BSYNC B1 ;  /* 0x0000000000017941 */ /* 0x000fea0003800000 */
.L_x_12586:
        /* <DEDUP_REMOVED lines=11> */
.L_x_12590:
[----:B------:R-:W-:Y:S01]  /*77f0*/  IMAD.MOV.U32 R24, RZ, RZ, R27 ;  /* 0x000000ffff187224 */ /* 0x000fe200078e001b */
[----:B------:R-:W-:Y:S01]  /*7800*/  PRMT R26, R28, 0x7610, R26 ;  /* 0x000076101c1a7816 */ /* 0x000fe2000000001a */
[----:B------:R-:W-:Y:S01]  /*7810*/  IMAD.MOV.U32 R7, RZ, RZ, R6 ;  /* 0x000000ffff077224 */ /* 0x000fe200078e0006 */
[----:B------:R-:W-:Y:S02]  /*7820*/  PRMT R51, R51, 0x5410, R51 ;  /* 0x0000541033337816 */ /* 0x000fe40000000033 */
.L_x_12591:
[----:B------:R-:W-:Y:S05]  /*7830*/  BSYNC B1 ;  /* 0x0000000000017941 */ /* 0x000fea0003800000 */
.L_x_12589:
        /* <DEDUP_REMOVED lines=11> */
.L_x_12593:
[----:B------:R-:W-:Y:S01]  /*78f0*/  IMAD.MOV.U32 R27, RZ, RZ, R24 ;  /* 0x000000ffff1b7224 */ /* 0x000fe200078e0018 */
[----:B------:R-:W-:Y:S01]  /*7900*/  PRMT R26, R26, 0x5410, R26 ;  /* 0x000054101a1a7816 */ /* 0x000fe2000000001a */
[----:B------:R-:W-:Y:S01]  /*7910*/  IMAD.MOV.U32 R6, RZ, RZ, R5 ;  /* 0x000000ffff067224 */ /* 0x000fe200078e0005 */
[----:B------:R-:W-:Y:S02]  /*7920*/  PRMT R51, R52, 0x7632, R51 ;  /* 0x0000763234337816 */ /* 0x000fe40000000033 */
.L_x_12594:
[----:B------:R-:W-:Y:S05]  /*7930*/  BSYNC B1 ;  /* 0x0000000000017941 */ /* 0x000fea0003800000 */
.L_x_12592:
        /* <DEDUP_REMOVED lines=11> */
.L_x_12596:
[----:B------:R-:W-:Y:S01]  /*79f0*/  PRMT R52, R52, 0x5410, R52 ;  /* 0x0000541034347816 */ /* 0x000fe20000000034 */
[----:B------:R-:W-:Y:S01]  /*7a00*/  IMAD.MOV.U32 R5, RZ, RZ, R4 ;  /* 0x000000ffff057224 */ /* 0x000fe200078e0004 */
[----:B------:R-:W-:Y:S01]  /*7a10*/  PRMT R26, R26, 0x7632, R26 ;  /* 0x000076321a1a7816 */ /* 0x000fe2000000001a */
[--C-:B------:R-:W-:Y:S02]  /*7a20*/  IMAD.MOV.U32 R24, RZ, RZ, R27.reuse ;  /* 0x000000ffff187224 */ /* 0x100fe400078e001b */
[----:B------:R-:W-:Y:S01]  /*7a30*/  IMAD.MOV.U32 R4, RZ, RZ, R27 ;  /* 0x000000ffff047224 */ /* 0x000fe200078e001b */
[----:B------:R-:W-:Y:S02]  /*7a40*/  PRMT R52, R26, 0x7632, R52 ;  /* 0x000076321a347816 */ /* 0x000fe40000000034 */
.L_x_12597:
[----:B------:R-:W-:Y:S05]  /*7a50*/  BSYNC B1 ;  /* 0x0000000000017941 */ /* 0x000fea0003800000 */
.L_x_12595:
[----:B------:R-:W-:Y:S02]  /*7a60*/  IADD3 R20, R20, 0x4, RZ ;  /* 0x0000000414147810 */ /* 0x000fe40007ffe0ff */
[----:B------:R-:W-:Y:S01]  /*7a70*/  IADD3 R3, R3, 0x2, RZ ;  /* 0x0000000203037810 */ /* 0x000fe20007ffe0ff */
[----:B------:R-:W-:Y:S01]  /*7a80*/  @!P1 CALL.REL.NOINC `(.L_x_12598) ;  /* 0x0000001000009944 */ /* 0x000fe20003c00000 */
[----:B------:R-:W-:Y:S05]  /*7a90*/  BRA `(.L_x_12599) ;  /* 0xfffff01000007947 */ /* 0x000fea000383ffff */
.L_x_12598:
[----:B------:R-:W-:Y:S01]  /*7aa0*/  FADD.FTZ R2, R2, R25 ;  /* 0x0000001902027221 */ /* 0x000fe20000010000 */
[----:B------:R-:W-:Y:S01]  /*7ab0*/  PRMT R52, R26, 0x7610, R52 ;  /* 0x000076101a347816 */ /* 0x000fe20000000034 */
[----:B------:R-:W-:-:S02]  /*7ac0*/  IMAD.MOV.U32 R3, RZ, RZ, R23 ;  /* 0x000000ffff037224 */ /* 0x000fc400078e0017 */
[----:B------:R-:W-:Y:S02]  /*7ad0*/  IMAD.MOV.U32 R4, RZ, RZ, R24 ;  /* 0x000000ffff047224 */ /* 0x000fe400078e0018 */
.L_x_12552:
[----:B------:R-:W-:Y:S05]  /*7ae0*/  BSYNC B0 ;  /* 0x0000000000007941 */ /* 0x000fea0003800000 */
.L_x_12551:
[----:B-1----:R-:W1:Y:S01]  /*7af0*/  S2R R20, SR_TID.X ;  /* 0x0000000000147919 */ /* 0x002e620000002100 */
[----:B0-----:R-:W-:Y:S01]  /*7b00*/  ISETP.NE.AND P0, PT, R22, RZ, PT ;  /* 0x000000ff1600720c */ /* 0x001fe20003f05270 */
[----:B------:R-:W-:Y:S01]  /*7b10*/  BSSY B0, `(.L_x_12600) ;  /* 0x0000014000007945 */ /* 0x000fe20003800000 */
[----:B-1----:R-:W-:-:S11]  /*7b20*/  ISETP.NE.AND P1, PT, R20, RZ, PT ;  /* 0x000000ff1400720c */ /* 0x002fd60003f25270 */
[----:B------:R-:W-:Y:S05]  /*7b30*/  @P0 BRA `(.L_x_12601) ;  /* 0x0000011000000947 */ /* 0x000fea0003800000 */
[----:B------:R-:W-:Y:S01]  /*7b40*/  IMAD.MOV.U32 R20, RZ, RZ, R52 ;  /* 0x000000ffff147224 */ /* 0x000fe200078e0034 */
[----:B------:R-:W-:Y:S01]  /*7b50*/  STS.128 [0x10], R4 ;  /* 0x00001004ff007388 */ /* 0x000fe20000000c00 */
[----:B------:R-:W-:Y:S02]  /*7b60*/  IMAD.MOV.U32 R21, RZ, RZ, R51 ;  /* 0x000000ffff157224 */ /* 0x000fe400078e0033 */
[----:B------:R-:W-:Y:S01]  /*7b70*/  IMAD.MOV.U32 R22, RZ, RZ, R50 ;  /* 0x000000ffff167224 */ /* 0x000fe200078e0032 */
[----:B------:R-:W-:Y:S01]  /*7b80*/  STS.128 [0x20], R8 ;  /* 0x00002008ff007388 */ /* 0x000fe20000000c00 */
[----:B------:R-:W-:Y:S02]  /*7b90*/  IMAD.MOV.U32 R23, RZ, RZ, R49 ;  /* 0x000000ffff177224 */ /* 0x000fe400078e0031 */
[----:B------:R-:W-:Y:S01]  /*7ba0*/  IMAD.MOV.U32 R24, RZ, RZ, R3 ;  /* 0x000000ffff187224 */ /* 0x000fe200078e0003 */
[----:B------:R-:W-:Y:S01]  /*7bb0*/  STS.128 [0x30], R12 ;  /* 0x0000300cff007388 */ /* 0x000fe20000000c00 */
[----:B------:R-:W-:-:S03]  /*7bc0*/  IMAD.MOV.U32 R25, RZ, RZ, R2 ;  /* 0x000000ffff197224 */ /* 0x000fc600078e0002 */
[----:B------:R0:W-:Y:S04]  /*7bd0*/  STS.128 [0x50], R20 ;  /* 0x00005014ff007388 */ /* 0x0001e80000000c00 */
[----:B------:R1:W-:Y:S04]  /*7be0*/  STS.64 [0x8], R24 ;  /* 0x00000818ff007388 */ /* 0x0003e80000000a00 */
[----:B------:R1:W-:Y:S01]  /*7bf0*/  STS.128 [0x40], R16 ;  /* 0x00004010ff007388 */ /* 0x0003e20000000c00 */
[----:B0-----:R-:W-:Y:S02]  /*7c00*/  IMAD.MOV.U32 R20, RZ, RZ, R0 ;  /* 0x000000ffff147224 */ /* 0x001fe400078e0000 */
[----:B------:R-:W-:-:S02]  /*7c10*/  IMAD.MOV.U32 R21, RZ, RZ, R46 ;  /* 0x000000ffff157224 */ /* 0x000fc400078e002e */
[----:B------:R-:W-:Y:S02]  /*7c20*/  IMAD.MOV.U32 R22, RZ, RZ, R47 ;  /* 0x000000ffff167224 */ /* 0x000fe400078e002f */
[----:B------:R-:W-:-:S05]  /*7c30*/  IMAD.MOV.U32 R23, RZ, RZ, R48 ;  /* 0x000000ffff177224 */ /* 0x000fca00078e0030 */
[----:B------:R1:W-:Y:S02]  /*7c40*/  STS.128 [0x60], R20 ;  /* 0x00006014ff007388 */ /* 0x0003e40000000c00 */
.L_x_12601:
[----:B------:R-:W-:Y:S05]  /*7c50*/  BSYNC B0 ;  /* 0x0000000000007941 */ /* 0x000fea0003800000 */
.L_x_12600:
[----:B------:R-:W-:Y:S06]  /*7c60*/  BAR.SYNC.DEFER_BLOCKING 0x0 ;  /* 0x0000000000007b1d */ /* 0x000fec0000010000 */
        /* <DEDUP_REMOVED lines=8> */
[C---:B------:R-:W-:Y:S02]  /*7cf0*/  ISETP.GE.AND P0, PT, R36.reuse, 0x2, PT ;  /* 0x000000022400780c */ /* 0x040fe40003f06270 */
[----:B------:R-:W-:-:S11]  /*7d00*/  ISETP.GE.AND P1, PT, R36, 0x3, PT ;  /* 0x000000032400780c */ /* 0x000fd60003f26270 */
[----:B------:R-:W4:Y:S04]  /*7d10*/  @P0 LDG.E.CONSTANT R26, [R20.64] ;  /* 0x00000004141a0981 */ /* 0x000f28000c1e9900 */
[----:B------:R-:W5:Y:S04]  /*7d20*/  @P0 LDG.E.CONSTANT R27, [R20.64] ;  /* 0x00000004141b0981 */ /* 0x000f68000c1e9900 */
[----:B------:R-:W4:Y:S01]  /*7d30*/  @P1 LDG.E.CONSTANT R28, [R20.64] ;  /* 0x00000004141c1981 */ /* 0x000f22000c1e9900 */
[----:B------:R-:W0:Y:S01]  /*7d40*/  MUFU.LG2 R2, R2 ;  /* 0x0000000200027308 */ /* 0x000e220000000c00 */
[----:B------:R-:W-:-:S02]  /*7d50*/  ISETP.GE.AND P2, PT, R36, 0x4, PT ;  /* 0x000000042400780c */ /* 0x000fc40003f46270 */
[----:B------:R-:W4:Y:S01]  /*7d60*/  @P1 LDG.E.CONSTANT R29, [R20.64] ;  /* 0x00000004141d1981 */ /* 0x000f22000c1e9900 */
[--C-:B------:R-:W-:Y:S01]  /*7d70*/  HADD2.F32 R34, -RZ, R52.reuse.H0_H0 ;  /* 0x20000034ff227230 */ /* 0x100fe20000004100 */
[----:B------:R-:W-:Y:S01]  /*7d80*/  ISETP.GE.AND P3, PT, R36, 0x5, PT ;  /* 0x000000052400780c */ /* 0x000fe20003f66270 */
[----:B------:R-:W-:-:S03]  /*7d90*/  HADD2.F32 R38, -RZ, R52.H1_H1 ;  /* 0x30000034ff267230 */ /* 0x000fc60000004100 */
[--C-:B------:R-:W-:Y:S02]  /*7da0*/  @P6 FADD.FTZ R25, R34, -R3.reuse ;  /* 0x8000000322196221 */ /* 0x100fe40000010000 */
[----:B------:R-:W-:-:S03]  /*7db0*/  @P6 FADD.FTZ R35, R38, -R3 ;  /* 0x8000000326236221 */ /* 0x000fc60000010000 */
[----:B------:R-:W4:Y:S01]  /*7dc0*/  @P2 LDG.E.CONSTANT R31, [R20.64] ;  /* 0x00000004141f2981 */ /* 0x000f22000c1e9900 */
[C---:B0-----:R-:W-:Y:S02]  /*7dd0*/  @P6 FFMA.FTZ R25, R2.reuse, -0.69314718246459960938, R25 ;  /* 0xbf31721802196823 */ /* 0x041fe40000010019 */
[----:B------:R-:W-:Y:S01]  /*7de0*/  @P6 FFMA.FTZ R35, R2, -0.69314718246459960938, R35 ;  /* 0xbf31721802236823 */ /* 0x000fe20000010023 */
[----:B------:R-:W4:Y:S01]  /*7df0*/  @P2 LDG.E.CONSTANT R30, [R20.64] ;  /* 0x00000004141e2981 */ /* 0x000f22000c1e9900 */
[----:B------:R-:W-:-:S03]  /*7e00*/  IMAD R23, R23, c[0x0][0x180], RZ ;  /* 0x0000600017177a24 */ /* 0x000fc600078e02ff */
[----:B------:R-:W4:Y:S01]  /*7e10*/  @P3 LDG.E.CONSTANT R33, [R20.64] ;  /* 0x0000000414213981 */ /* 0x000f22000c1e9900 */
[----:B------:R-:W-:Y:S01]  /*7e20*/  IMAD.MOV.U32 R38, RZ, RZ, 0x2 ;  /* 0x00000002ff267424 */ /* 0x000fe200078e00ff */
[C---:B------:R-:W-:Y:S02]  /*7e30*/  ISETP.GE.AND P4, PT, R36.reuse, 0x6, PT ;  /* 0x000000062400780c */ /* 0x040fe40003f86270 */
[----:B------:R-:W-:Y:S01]  /*7e40*/  ISETP.GE.AND P5, PT, R36, 0x7, PT ;  /* 0x000000072400780c */ /* 0x000fe20003fa6270 */
[----:B------:R-:W5:-:S12]  /*7e50*/  @P3 LDG.E.CONSTANT R32, [R20.64] ;  /* 0x0000000414203981 */ /* 0x000f58000c1e9900 */
[----:B------:R-:W5:Y:S01]  /*7e60*/  @P5 LDG.E.CONSTANT R37, [R20.64] ;  /* 0x0000000414255981 */ /* 0x000f62000c1e9900 */
[----:B--2---:R-:W-:Y:S02]  /*7e70*/  @P6 FADD.FTZ R24, R24, R25 ;  /* 0x0000001918186221 */ /* 0x004fe40000010000 */
[----:B------:R-:W-:Y:S02]  /*7e80*/  IMAD.SHL.U32 R25, R23, 0x2, RZ ;  /* 0x0000000217197824 */ /* 0x000fe400078e00ff */
[----:B---3--:R-:W-:Y:S01]  /*7e90*/  @P6 FADD.FTZ R35, R40, R35 ;  /* 0x0000002328236221 */ /* 0x008fe20000010000 */
[----:B------:R-:W-:Y:S01]  /*7ea0*/  @P6 F2FP.PACK_AB R34, RZ, R24 ;  /* 0x00000018ff22623e */ /* 0x000fe200000000ff */
[----:B------:R-:W-:-:S03]  /*7eb0*/  IMAD.WIDE R22, R25, R22, c[0x0][0x170] ;  /* 0x00005c0019167625 */ /* 0x000fc600078e0216 */
[----:B------:R-:W-:Y:S01]  /*7ec0*/  @P6 F2FP.PACK_AB R35, RZ, R35 ;  /* 0x00000023ff23623e */ /* 0x000fe200000000ff */
[----:B------:R-:W-:Y:S01]  /*7ed0*/  IMAD.WIDE R24, R25, R38, c[0x0][0x178] ;  /* 0x00005e0019187625 */ /* 0x000fe200078e0226 */
[----:B------:R-:W-:Y:S01]  /*7ee0*/  PRMT R41, R34, 0x7610, R41 ;  /* 0x0000761022297816 */ /* 0x000fe20000000029 */
[----:B------:R0:W-:Y:S01]  /*7ef0*/  @P6 STG.E [R22.64], R4 ;  /* 0x0000000416006986 */ /* 0x0001e2000c101904 */
[----:B------:R-:W-:-:S03]  /*7f00*/  PRMT R42, R35, 0x7610, R42 ;  /* 0x00007610232a7816 */ /* 0x000fc6000000002a */
[----:B------:R-:W-:Y:S04]  /*7f10*/  @P6 STG.E.U16 [R24.64], R41 ;  /* 0x0000002918006986 */ /* 0x000fe8000c101504 */
[----:B------:R1:W-:Y:S04]  /*7f20*/  @P6 STG.E [R22.64+0x4], R5 ;  /* 0x0000040516006986 */ /* 0x0003e8000c101904 */
[----:B------:R-:W-:Y:S01]  /*7f30*/  @P6 STG.E.U16 [R24.64+0x2], R42 ;  /* 0x0000022a18006986 */ /* 0x000fe2000c101504 */
[----:B------:R-:W-:-:S03]  /*7f40*/  ISETP.GE.AND P6, PT, R36, 0x8, PT ;  /* 0x000000082400780c */ /* 0x000fc60003fc6270 */
[----:B------:R-:W2:Y:S04]  /*7f50*/  @P4 LDG.E.CONSTANT R34, [R20.64] ;  /* 0x0000000414224981 */ /* 0x000ea8000c1e9900 */
[----:B------:R-:W3:Y:S04]  /*7f60*/  @P4 LDG.E.CONSTANT R38, [R20.64] ;  /* 0x0000000414264981 */ /* 0x000ee8000c1e9900 */
[----:B------:R-:W3:Y:S04]  /*7f70*/  @P5 LDG.E.CONSTANT R36, [R20.64] ;  /* 0x0000000414245981 */ /* 0x000ee8000c1e9900 */
[----:B------:R-:W3:Y:S01]  /*7f80*/  @P6 LDG.E.CONSTANT R35, [R20.64] ;  /* 0x0000000414236981 */ /* 0x000ee2000c1e9900 */
[----:B------:R-:W-:-:S02]  /*7f90*/  HADD2.F32 R40, -RZ, R51.H0_H0 ;  /* 0x20000033ff287230 */ /* 0x000fc40000004100 */
[----:B0-----:R-:W-:-:S03]  /*7fa0*/  HADD2.F32 R4, -RZ, R51.H1_H1 ;  /* 0x30000033ff047230 */ /* 0x001fc60000004100 */
[--C-:B------:R-:W-:Y:S02]  /*7fb0*/  @P0 FADD.FTZ R39, R40, -R3.reuse ;  /* 0x8000000328270221 */ /* 0x100fe40000010000 */
[----:B-1----:R-:W-:Y:S01]  /*7fc0*/  @P0 FADD.FTZ R5, R4, -R3 ;  /* 0x8000000304050221 */ /* 0x002fe20000010000 */
[--C-:B------:R-:W-:Y:S01]  /*7fd0*/  HADD2.F32 R40, -RZ, R50.reuse.H0_H0 ;  /* 0x20000032ff287230 */ /* 0x100fe20000004100 */
[C---:B------:R-:W-:Y:S02]  /*7fe0*/  @P0 FFMA.FTZ R39, R2.reuse, -0.69314718246459960938, R39 ;  /* 0xbf31721802270823 */ /* 0x040fe40000010027 */
[----:B------:R-:W-:Y:S02]  /*7ff0*/  @P0 FFMA.FTZ R4, R2, -0.69314718246459960938, R5 ;  /* 0xbf31721802040823 */ /* 0x000fe40000010005 */
[----:B----4-:R-:W-:Y:S02]  /*8000*/  @P0 FADD.FTZ R26, R26, R39 ;  /* 0x000000271a1a0221 */ /* 0x010fe40000010000 */
[----:B------:R-:W-:Y:S01]  /*8010*/  @P1 FADD.FTZ R39, R40, -R3 ;  /* 0x8000000328271221 */ /* 0x000fe20000010000 */
[----:B------:R-:W-:Y:S01]  /*8020*/  HADD2.F32 R40, -RZ, R50.H1_H1 ;  /* 0x30000032ff287230 */ /* 0x000fe20000004100 */
[----:B-----5:R-:W-:Y:S01]  /*8030*/  @P0 FADD.FTZ R4, R27, R4 ;  /* 0x000000041b040221 */ /* 0x020fe20000010000 */
[----:B------:R-:W-:Y:S01]  /*8040*/  @P0 F2FP.PACK_AB R26, RZ, R26 ;  /* 0x0000001aff1a023e */ /* 0x000fe200000000ff */
[----:B------:R-:W-:-:S02]  /*8050*/  @P1 FFMA.FTZ R39, R2, -0.69314718246459960938, R39 ;  /* 0xbf31721802271823 */ /* 0x000fc40000010027 */
[----:B------:R-:W-:Y:S01]  /*8060*/  @P1 FADD.FTZ R5, R40, -R3 ;  /* 0x8000000328051221 */ /* 0x000fe20000010000 */
[----:B------:R-:W-:Y:S01]  /*8070*/  @P0 F2FP.PACK_AB R4, RZ, R4 ;  /* 0x00000004ff04023e */ /* 0x000fe200000000ff */
[----:B------:R-:W-:Y:S01]  /*8080*/  @P1 FADD.FTZ R28, R28, R39 ;  /* 0x000000271c1c1221 */ /* 0x000fe20000010000 */
[----:B------:R-:W-:Y:S01]  /*8090*/  PRMT R27, R26, 0x7610, R27 ;  /* 0x000076101a1b7816 */ /* 0x000fe2000000001b */
[----:B------:R-:W-:Y:S01]  /*80a0*/  @P1 FFMA.FTZ R26, R2, -0.69314718246459960938, R5 ;  /* 0xbf317218021a1823 */ /* 0x000fe20000010005 */
[----:B------:R-:W-:Y:S01]  /*80b0*/  PRMT R39, R4, 0x7610, R39 ;  /* 0x0000761004277816 */ /* 0x000fe20000000027 */
[----:B------:R-:W-:Y:S02]  /*80c0*/  HADD2.F32 R4, -RZ, R49.H0_H0 ;  /* 0x20000031ff047230 */ /* 0x000fe40000004100 */
[----:B------:R-:W-:-:S03]  /*80d0*/  @P1 FADD.FTZ R26, R29, R26 ;  /* 0x0000001a1d1a1221 */ /* 0x000fc60000010000 */
[----:B------:R-:W-:Y:S01]  /*80e0*/  @P2 FADD.FTZ R5, R4, -R3 ;  /* 0x8000000304052221 */ /* 0x000fe20000010000 */
[----:B------:R-:W-:Y:S01]  /*80f0*/  HADD2.F32 R4, -RZ, R49.H1_H1 ;  /* 0x30000031ff047230 */ /* 0x000fe20000004100 */
[----:B------:R0:W-:Y:S01]  /*8100*/  @P0 STG.E [R22.64+0x8], R6 ;  /* 0x0000080616000986 */ /* 0x0001e2000c101904 */
[----:B------:R-:W-:-:S03]  /*8110*/  @P1 F2FP.PACK_AB R26, RZ, R26 ;  /* 0x0000001aff1a123e */ /* 0x000fc600000000ff */
[----:B------:R-:W-:Y:S01]  /*8120*/  @P0 STG.E.U16 [R24.64+0x4], R27 ;  /* 0x0000041b18000986 */ /* 0x000fe2000c101504 */
[----:B------:R-:W-:-:S03]  /*8130*/  PRMT R29, R26, 0x7610, R29 ;  /* 0x000076101a1d7816 */ /* 0x000fc6000000001d */
[----:B------:R1:W-:Y:S01]  /*8140*/  @P0 STG.E [R22.64+0xc], R7 ;  /* 0x00000c0716000986 */ /* 0x0003e2000c101904 */
[--C-:B------:R-:W-:Y:S02]  /*8150*/  HADD2.F32 R26, -RZ, R0.reuse.H1_H1 ;  /* 0x30000000ff1a7230 */ /* 0x100fe40000004100 */
[----:B0-----:R-:W-:Y:S01]  /*8160*/  HADD2.F32 R6, -RZ, R0.H0_H0 ;  /* 0x20000000ff067230 */ /* 0x001fe20000004100 */
[----:B-1----:R-:W-:-:S04]  /*8170*/  @P2 FADD.FTZ R7, R4, -R3 ;  /* 0x8000000304072221 */ /* 0x002fc80000010000 */
[----:B------:R-:W-:Y:S02]  /*8180*/  @P2 FFMA.FTZ R0, R2, -0.69314718246459960938, R7 ;  /* 0xbf31721802002823 */ /* 0x000fe40000010007 */
[----:B------:R-:W-:Y:S02]  /*8190*/  @P3 FADD.FTZ R7, R26, -R3 ;  /* 0x800000031a073221 */ /* 0x000fe40000010000 */
[C---:B------:R-:W-:Y:S02]  /*81a0*/  @P2 FFMA.FTZ R5, R2.reuse, -0.69314718246459960938, R5 ;  /* 0xbf31721802052823 */ /* 0x040fe40000010005 */
[----:B------:R-:W-:Y:S02]  /*81b0*/  @P2 FADD.FTZ R0, R31, R0 ;  /* 0x000000001f002221 */ /* 0x000fe40000010000 */
[----:B------:R-:W-:Y:S02]  /*81c0*/  @P3 FFMA.FTZ R4, R2, -0.69314718246459960938, R7 ;  /* 0xbf31721802043823 */ /* 0x000fe40000010007 */
[----:B------:R-:W-:Y:S01]  /*81d0*/  @P2 FADD.FTZ R5, R30, R5 ;  /* 0x000000051e052221 */ /* 0x000fe20000010000 */
[----:B------:R-:W-:Y:S01]  /*81e0*/  @P2 F2FP.PACK_AB R0, RZ, R0 ;  /* 0x00000000ff00223e */ /* 0x000fe200000000ff */
[----:B------:R-:W-:Y:S01]  /*81f0*/  @P3 FADD.FTZ R4, R33, R4 ;  /* 0x0000000421043221 */ /* 0x000fe20000010000 */
[----:B------:R-:W-:Y:S01]  /*8200*/  @P1 F2FP.PACK_AB R28, RZ, R28 ;  /* 0x0000001cff1c123e */ /* 0x000fe200000000ff */
[----:B------:R-:W-:Y:S01]  /*8210*/  @P0 STG.E.U16 [R24.64+0x6], R39 ;  /* 0x0000062718000986 */ /* 0x000fe2000c101504 */
[----:B------:R-:W-:-:S02]  /*8220*/  @P2 F2FP.PACK_AB R5, RZ, R5 ;  /* 0x00000005ff05223e */ /* 0x000fc400000000ff */
[----:B------:R-:W-:Y:S01]  /*8230*/  PRMT R7, R0, 0x7610, R7 ;  /* 0x0000761000077816 */ /* 0x000fe20000000007 */
[--C-:B------:R-:W-:Y:S01]  /*8240*/  HADD2.F32 R0, -RZ, R46.reuse.H0_H0 ;  /* 0x2000002eff007230 */ /* 0x100fe20000004100 */
[----:B------:R0:W-:Y:S01]  /*8250*/  @P1 STG.E [R22.64+0x10], R8 ;  /* 0x0000100816001986 */ /* 0x0001e2000c101904 */
[--C-:B------:R-:W-:Y:S01]  /*8260*/  @P3 FADD.FTZ R27, R6, -R3.reuse ;  /* 0x80000003061b3221 */ /* 0x100fe20000010000 */
[----:B------:R-:W-:Y:S02]  /*8270*/  @P3 F2FP.PACK_AB R4, RZ, R4 ;  /* 0x00000004ff04323e */ /* 0x000fe400000000ff */
[----:B------:R-:W-:Y:S01]  /*8280*/  @P1 STG.E.U16 [R24.64+0x8], R28 ;  /* 0x0000081c18001986 */ /* 0x000fe2000c101504 */
[----:B------:R-:W-:Y:S01]  /*8290*/  PRMT R6, R5, 0x7610, R6 ;  /* 0x0000761005067816 */ /* 0x000fe20000000006 */
[----:B------:R-:W-:Y:S02]  /*82a0*/  @P4 FADD.FTZ R5, R0, -R3 ;  /* 0x8000000300054221 */ /* 0x000fe40000010000 */
[----:B------:R-:W-:Y:S01]  /*82b0*/  @P1 STG.E [R22.64+0x14], R9 ;  /* 0x0000140916001986 */ /* 0x000fe2000c101904 */
[----:B------:R-:W-:-:S03]  /*82c0*/  HADD2.F32 R0, -RZ, R46.H1_H1 ;  /* 0x3000002eff007230 */ /* 0x000fc60000004100 */
[----:B------:R-:W-:Y:S04]  /*82d0*/  @P1 STG.E.U16 [R24.64+0xa], R29 ;  /* 0x00000a1d18001986 */ /* 0x000fe8000c101504 */
[----:B------:R1:W-:Y:S01]  /*82e0*/  @P2 STG.E [R22.64+0x18], R10 ;  /* 0x0000180a16002986 */ /* 0x0003e2000c101904 */
[----:B------:R-:W-:-:S03]  /*82f0*/  @P3 FFMA.FTZ R27, R2, -0.69314718246459960938, R27 ;  /* 0xbf317218021b3823 */ /* 0x000fc6000001001b */
[----:B------:R4:W-:Y:S01]  /*8300*/  @P2 STG.E.U16 [R24.64+0xc], R6 ;  /* 0x00000c0618002986 */ /* 0x0009e2000c101504 */
[----:B0-----:R-:W-:-:S03]  /*8310*/  HADD2.F32 R8, -RZ, R48.H0_H0 ;  /* 0x20000030ff087230 */ /* 0x001fc60000004100 */
[----:B------:R-:W-:Y:S01]  /*8320*/  @P2 STG.E [R22.64+0x1c], R11 ;  /* 0x00001c0b16002986 */ /* 0x000fe2000c101904 */
[----:B-1----:R-:W-:Y:S01]  /*8330*/  PRMT R10, R4, 0x7610, R10 ;  /* 0x00007610040a7816 */ /* 0x002fe2000000000a */
[--C-:B------:R-:W-:Y:S02]  /*8340*/  HADD2.F32 R4, -RZ, R47.reuse.H0_H0 ;  /* 0x2000002fff047230 */ /* 0x100fe40000004100 */
[----:B------:R0:W-:Y:S01]  /*8350*/  @P2 STG.E.U16 [R24.64+0xe], R7 ;  /* 0x00000e0718002986 */ /* 0x0001e2000c101504 */
[----:B----4-:R-:W-:Y:S01]  /*8360*/  HADD2.F32 R6, -RZ, R47.H1_H1 ;  /* 0x3000002fff067230 */ /* 0x010fe20000004100 */
[----:B------:R-:W-:Y:S02]  /*8370*/  @P3 FADD.FTZ R27, R32, R27 ;  /* 0x0000001b201b3221 */ /* 0x000fe40000010000 */
[----:B------:R-:W-:Y:S02]  /*8380*/  @P5 FADD.FTZ R9, R4, -R3 ;  /* 0x8000000304095221 */ /* 0x000fe40000010000 */
[----:B------:R-:W-:-:S02]  /*8390*/  @P4 FFMA.FTZ R5, R2, -0.69314718246459960938, R5 ;  /* 0xbf31721802054823 */ /* 0x000fc40000010005 */
[--C-:B0-----:R-:W-:Y:S02]  /*83a0*/  @P4 FADD.FTZ R7, R0, -R3.reuse ;  /* 0x8000000300074221 */ /* 0x101fe40000010000 */
[----:B------:R-:W-:Y:S02]  /*83b0*/  @P5 FADD.FTZ R11, R6, -R3 ;  /* 0x80000003060b5221 */ /* 0x000fe40000010000 */
[C---:B------:R-:W-:Y:S02]  /*83c0*/  @P4 FFMA.FTZ R7, R2.reuse, -0.69314718246459960938, R7 ;  /* 0xbf31721802074823 */ /* 0x040fe40000010007 */
[----:B------:R-:W-:Y:S01]  /*83d0*/  @P5 FFMA.FTZ R0, R2, -0.69314718246459960938, R9 ;  /* 0xbf31721802005823 */ /* 0x000fe20000010009 */
[----:B------:R-:W-:Y:S01]  /*83e0*/  @P3 F2FP.PACK_AB R27, RZ, R27 ;  /* 0x0000001bff1b323e */ /* 0x000fe200000000ff */
[----:B------:R-:W-:Y:S02]  /*83f0*/  @P6 FADD.FTZ R9, R8, -R3 ;  /* 0x8000000308096221 */ /* 0x000fe40000010000 */
[----:B------:R-:W-:Y:S01]  /*8400*/  @P5 FFMA.FTZ R11, R2, -0.69314718246459960938, R11 ;  /* 0xbf317218020b5823 */ /* 0x000fe2000001000b */
[----:B------:R0:W-:Y:S01]  /*8410*/  @P3 STG.E [R22.64+0x20], R12 ;  /* 0x0000200c16003986 */ /* 0x0001e2000c101904 */
[----:B------:R-:W-:-:S02]  /*8420*/  @P5 FADD.FTZ R0, R37, R0 ;  /* 0x0000000025005221 */ /* 0x000fc40000010000 */
[----:B------:R-:W-:Y:S01]  /*8430*/  @P6 FFMA.FTZ R4, R2, -0.69314718246459960938, R9 ;  /* 0xbf31721802046823 */ /* 0x000fe20000010009 */
[----:B------:R0:W-:Y:S02]  /*8440*/  @P3 STG.E.U16 [R24.64+0x10], R27 ;  /* 0x0000101b18003986 */ /* 0x0001e4000c101504 */
[----:B------:R-:W-:Y:S02]  /*8450*/  @P5 F2FP.PACK_AB R0, RZ, R0 ;  /* 0x00000000ff00523e */ /* 0x000fe400000000ff */
[----:B------:R0:W-:Y:S04]  /*8460*/  @P3 STG.E [R22.64+0x24], R13 ;  /* 0x0000240d16003986 */ /* 0x0001e8000c101904 */
[----:B------:R0:W-:Y:S04]  /*8470*/  @P3 STG.E.U16 [R24.64+0x12], R10 ;  /* 0x0000120a18003986 */ /* 0x0001e8000c101504 */
[----:B------:R0:W-:Y:S01]  /*8480*/  @P4 STG.E [R22.64+0x28], R14 ;  /* 0x0000280e16004986 */ /* 0x0001e2000c101904 */
[----:B--2---:R-:W-:-:S02]  /*8490*/  @P4 FADD.FTZ R5, R34, R5 ;  /* 0x0000000522054221 */ /* 0x004fc40000010000 */
[----:B---3--:R-:W-:-:S03]  /*84a0*/  @P4 FADD.FTZ R7, R38, R7 ;  /* 0x0000000726074221 */ /* 0x008fc60000010000 */
[----:B------:R-:W-:Y:S01]  /*84b0*/  @P4 F2FP.PACK_AB R5, RZ, R5 ;  /* 0x00000005ff05423e */ /* 0x000fe200000000ff */
[----:B------:R-:W-:Y:S01]  /*84c0*/  @P5 FADD.FTZ R11, R36, R11 ;  /* 0x0000000b240b5221 */ /* 0x000fe20000010000 */
[----:B------:R-:W-:-:S03]  /*84d0*/  @P4 F2FP.PACK_AB R7, RZ, R7 ;  /* 0x00000007ff07423e */ /* 0x000fc600000000ff */
[----:B------:R0:W-:Y:S01]  /*84e0*/  @P4 STG.E.U16 [R24.64+0x14], R5 ;  /* 0x0000140518004986 */ /* 0x0001e2000c101504 */
[----:B------:R-:W-:Y:S01]  /*84f0*/  @P6 FADD.FTZ R4, R35, R4 ;  /* 0x0000000423046221 */ /* 0x000fe20000010000 */
[----:B------:R-:W-:Y:S02]  /*8500*/  @P5 F2FP.PACK_AB R11, RZ, R11 ;  /* 0x0000000bff0b523e */ /* 0x000fe400000000ff */
[----:B------:R0:W-:Y:S02]  /*8510*/  @P4 STG.E [R22.64+0x2c], R15 ;  /* 0x00002c0f16004986 */ /* 0x0001e4000c101904 */
[----:B------:R-:W-:Y:S02]  /*8520*/  @P6 F2FP.PACK_AB R4, RZ, R4 ;  /* 0x00000004ff04623e */ /* 0x000fe400000000ff */
        /* <DEDUP_REMOVED lines=17> */
.L_x_12602:
        /* <DEDUP_REMOVED lines=12> */
.L_x_74479:


//--------------------- .text._ZN17fastertransformer38beam_online_softmax_topk_stage1_kernelI6__halfLi1ELi16ELi128EEEvPKT_S4_PKbPfiiPKi --------------------------
	.section	.text._ZN17fastertransformer38beam_online_softmax_topk_stage1_kernelI6__halfLi1ELi16ELi128EEEvPKT_S4_PKbPfiiPKi,"ax",@progbits
	.sectioninfo	@"SHI_REGISTERS=61"
	.align	128
        .global         _ZN17fastertransformer38beam_online_softmax_topk_stage1_kernelI6__halfLi1ELi16ELi128EEEvPKT_S4_PKbPfiiPKi
        .type           _ZN17fastertransformer38beam_online_softmax_topk_stage1_kernelI6__halfLi1ELi16ELi128EEEvPKT_S4_PKbPfiiPKi,@function
        .size           _ZN17fastertransformer38beam_online_softmax_topk_stage1_kernelI6__halfLi1ELi16ELi128EEEvPKT_S4_PKbPfiiPKi,(.L_x_74480 - _ZN17fastertransformer38beam_online_softmax_topk_stage1_kernelI6__halfLi1ELi16ELi128EEEvPKT_S4_PKbPfiiPKi)
        .other          _ZN17fastertransformer38beam_online_softmax_topk_stage1_kernelI6__halfLi1ELi16ELi128EEEvPKT_S4_PKbPfiiPKi,@"STO_CUDA_ENTRY STV_DEFAULT"
_ZN17fastertransformer38beam_online_softmax_topk_stage1_kernelI6__halfLi1ELi16ELi128EEEvPKT_S4_PKbPfiiPKi:
.text._ZN17fastertransformer38beam_online_softmax_topk_stage1_kernelI6__halfLi1ELi16ELi128EEEvPKT_S4_PKbPfiiPKi:
[----:B------:R-:W-:-:S03]  /*0000*/  IMAD.MOV.U32 R1, RZ, RZ, c[0x0][0x28] ;  /* 0x00000a00ff017624 */ /* 0x000fc600078e00ff */
[----:B------:R-:W0:Y:S01]  /*0010*/  S2R R23, SR_CTAID.X ;  /* 0x0000000000177919 */ /* 0x000e220000002500 */
[----:B------:R-:W-:Y:S01]  /*0020*/  ULDC.64 UR6, c[0x0][0x118] ;  /* 0x0000460000067ab9 */ /* 0x000fe20000000a00 */
[----:B------:R-:W-:Y:S02]  /*0030*/  IADD3 R1, R1, -0x68, RZ ;  /* 0xffffff9801017810 */ /* 0x000fe40007ffe0ff */
[----:B0-----:R-:W-:-:S04]  /*0040*/  IADD3 R2, P0, R23, c[0x0][0x170], RZ ;  /* 0x00005c0017027a10 */ /* 0x001fc80007f1e0ff */
[----:B------:R-:W-:-:S05]  /*0050*/  LEA.HI.X.SX32 R3, R23, c[0x0][0x174], 0x1, P0 ;  /* 0x00005d0017037a11 */ /* 0x000fca00000f0eff */
[----:B------:R0:W2:Y:S01]  /*0060*/  LDG.E.U8.CONSTANT R2, [R2.64] ;  /* 0x0000000602027981 */ /* 0x0000a2000c1e9100 */
[----:B------:R-:W1:Y:S01]  /*0070*/  I2F.U32.RP R6, c[0x0][0x10] ;  /* 0x0000040000067b06 */ /* 0x000e620000209000 */
[----:B------:R-:W-:Y:S01]  /*0080*/  IMAD.MOV.U32 R0, RZ, RZ, c[0x0][0x10] ;  /* 0x00000400ff007624 */ /* 0x000fe200078e00ff */
[----:B------:R-:W-:Y:S01]  /*0090*/  ISETP.NE.U32.AND P2, PT, RZ, c[0x0][0x10], PT ;  /* 0x00000400ff007a0c */ /* 0x000fe20003f45070 */
[----:B------:R-:W-:Y:S01]  /*00a0*/  IMAD.MOV.U32 R52, RZ, RZ, 0xfbff ;  /* 0x0000fbffff347424 */ /* 0x000fe200078e00ff */
[----:B------:R-:W3:Y:S01]  /*00b0*/  S2R R20, SR_CTAID.Y ;  /* 0x0000000000147919 */ /* 0x000ee20000002600 */
[----:B------:R-:W-:Y:S01]  /*00c0*/  IMAD.MOV.U32 R51, RZ, RZ, 0xfbff ;  /* 0x0000fbffff337424 */ /* 0x000fe200078e00ff */
[----:B------:R-:W-:Y:S01]  /*00d0*/  IADD3 R0, R0, c[0x0][0x180], RZ ;  /* 0x0000600000007a10 */ /* 0x000fe20007ffe0ff */
[----:B------:R-:W-:Y:S01]  /*00e0*/  IMAD.MOV.U32 R50, RZ, RZ, 0xfbff ;  /* 0x0000fbffff327424 */ /* 0x000fe200078e00ff */
[----:B------:R-:W-:Y:S01]  /*00f0*/  BSSY B1, `(.L_x_12603) ;  /* 0x00003bc000017945 */ /* 0x000fe20003800000 */
[----:B------:R-:W-:Y:S01]  /*0100*/  IMAD.MOV.U32 R47, RZ, RZ, 0xfbff ;  /* 0x0000fbffff2f7424 */ /* 0x000fe200078e00ff */
[----:B------:R-:W-:Y:S01]  /*0110*/  IADD3 R0, R0, -0x1, RZ ;  /* 0xffffffff00007810 */ /* 0x000fe20007ffe0ff */
[----:B------:R-:W-:-:S02]  /*0120*/  IMAD.MOV.U32 R44, RZ, RZ, 0xfbff ;  /* 0x0000fbffff2c7424 */ /* 0x000fc400078e00ff */
[----:B------:R-:W-:Y:S02]  /*0130*/  IMAD.MOV.U32 R45, RZ, RZ, 0xfbff ;  /* 0x0000fbffff2d7424 */ /* 0x000fe400078e00ff */
[----:B------:R-:W-:Y:S01]  /*0140*/  IMAD.MOV.U32 R46, RZ, RZ, 0xfbff ;  /* 0x0000fbffff2e7424 */ /* 0x000fe200078e00ff */
[----:B-1----:R-:W1:Y:S01]  /*0150*/  MUFU.RCP R6, R6 ;  /* 0x0000000600067308 */ /* 0x002e620000001000 */
[----:B------:R-:W-:Y:S02]  /*0160*/  IMAD.MOV.U32 R18, RZ, RZ, -0x38802000 ;  /* 0xc77fe000ff127424 */ /* 0x000fe400078e00ff */
[----:B------:R-:W-:Y:S01]  /*0170*/  IMAD.MOV.U32 R19, RZ, RZ, RZ ;  /* 0x000000ffff137224 */ /* 0x000fe200078e00ff */
[----:B-1----:R-:W-:-:S04]  /*0180*/  IADD3 R4, R6, 0xffffffe, RZ ;  /* 0x0ffffffe06047810 */ /* 0x002fc80007ffe0ff */
[----:B------:R1:W4:Y:S02]  /*0190*/  F2I.FTZ.U32.TRUNC.NTZ R5, R4 ;  /* 0x0000000400057305 */ /* 0x000324000021f000 */
[----:B-1----:R-:W-:Y:S02]  /*01a0*/  IMAD.MOV.U32 R4, RZ, RZ, RZ ;  /* 0x000000ffff047224 */ /* 0x002fe400078e00ff */
[----:B----4-:R-:W-:-:S04]  /*01b0*/  IMAD.MOV R7, RZ, RZ, -R5 ;  /* 0x000000ffff077224 */ /* 0x010fc800078e0a05 */
[----:B------:R-:W-:-:S04]  /*01c0*/  IMAD R7, R7, c[0x0][0x10], RZ ;  /* 0x0000040007077a24 */ /* 0x000fc800078e02ff */
[----:B------:R-:W-:-:S04]  /*01d0*/  IMAD.HI.U32 R5, R5, R7, R4 ;  /* 0x0000000705057227 */ /* 0x000fc800078e0004 */
[----:B------:R-:W-:Y:S02]  /*01e0*/  IMAD.MOV.U32 R4, RZ, RZ, 0xfbff ;  /* 0x0000fbffff047424 */ /* 0x000fe400078e00ff */
[----:B------:R-:W-:-:S03]  /*01f0*/  IMAD.HI.U32 R5, R5, R0, RZ ;  /* 0x0000000005057227 */ /* 0x000fc600078e00ff */
[--C-:B------:R-:W-:Y:S01]  /*0200*/  PRMT R50, R50, 0x5410, R4.reuse ;  /* 0x0000541032327816 */ /* 0x100fe20000000004 */
[----:B0-----:R-:W-:Y:S01]  /*0210*/  IMAD.MOV R3, RZ, RZ, -R5 ;  /* 0x000000ffff037224 */ /* 0x001fe200078e0a05 */
[--C-:B------:R-:W-:Y:S02]  /*0220*/  PRMT R47, R47, 0x5410, R4.reuse ;  /* 0x000054102f2f7816 */ /* 0x100fe40000000004 */
[----:B------:R-:W-:Y:S01]  /*0230*/  PRMT R44, R44, 0x5410, R4 ;  /* 0x000054102c2c7816 */ /* 0x000fe20000000004 */
[----:B------:R-:W-:Y:S01]  /*0240*/  IMAD R0, R3, c[0x0][0x10], R0 ;  /* 0x0000040003007a24 */ /* 0x000fe200078e0200 */
[--C-:B------:R-:W-:Y:S01]  /*0250*/  PRMT R45, R45, 0x5410, R4.reuse ;  /* 0x000054102d2d7816 */ /* 0x100fe20000000004 */
[----:B------:R-:W-:Y:S01]  /*0260*/  IMAD.MOV.U32 R3, RZ, RZ, 0xfbff ;  /* 0x0000fbffff037424 */ /* 0x000fe200078e00ff */
[----:B------:R-:W-:Y:S02]  /*0270*/  PRMT R46, R46, 0x5410, R4 ;  /* 0x000054102e2e7816 */ /* 0x000fe40000000004 */
[----:B------:R-:W-:-:S02]  /*0280*/  ISETP.GE.U32.AND P0, PT, R0, c[0x0][0x10], PT ;  /* 0x0000040000007a0c */ /* 0x000fc40003f06070 */
[--C-:B------:R-:W-:Y:S02]  /*0290*/  PRMT R52, R52, 0x5410, R3.reuse ;  /* 0x0000541034347816 */ /* 0x100fe40000000003 */
[----:B------:R-:W-:Y:S02]  /*02a0*/  PRMT R51, R51, 0x5410, R3 ;  /* 0x0000541033337816 */ /* 0x000fe40000000003 */
[----:B------:R-:W0:Y:S07]  /*02b0*/  S2R R3, SR_TID.X ;  /* 0x0000000000037919 */ /* 0x000e2e0000002100 */
[----:B------:R-:W-:-:S02]  /*02c0*/  @P0 IADD3 R0, R0, -c[0x0][0x10], RZ ;  /* 0x8000040000000a10 */ /* 0x000fc40007ffe0ff */
[----:B------:R-:W-:Y:S02]  /*02d0*/  @P0 IADD3 R5, R5, 0x1, RZ ;  /* 0x0000000105050810 */ /* 0x000fe40007ffe0ff */
[----:B------:R-:W-:Y:S01]  /*02e0*/  ISETP.GE.U32.AND P1, PT, R0, c[0x0][0x10], PT ;  /* 0x0000040000007a0c */ /* 0x000fe20003f26070 */
[----:B------:R-:W-:-:S05]  /*02f0*/  IMAD.MOV.U32 R0, RZ, RZ, 0xfbff ;  /* 0x0000fbffff007424 */ /* 0x000fca00078e00ff */
[----:B------:R-:W-:-:S07]  /*0300*/  PRMT R0, R0, 0x5410, R4 ;  /* 0x0000541000007816 */ /* 0x000fce0000000004 */
[----:B------:R-:W-:Y:S02]  /*0310*/  @P1 IADD3 R5, R5, 0x1, RZ ;  /* 0x0000000105051810 */ /* 0x000fe40007ffe0ff */
[----:B------:R-:W-:-:S05]  /*0320*/  @!P2 LOP3.LUT R5, RZ, c[0x0][0x10], RZ, 0x33, !PT ;  /* 0x00000400ff05aa12 */ /* 0x000fca00078e33ff */
[CC--:B---3--:R-:W-:Y:S02]  /*0330*/  IMAD R21, R5.reuse, R20.reuse, R5 ;  /* 0x0000001405157224 */ /* 0x0c8fe400078e0205 */
[----:B0-----:R-:W-:-:S03]  /*0340*/  IMAD R20, R5, R20, R3 ;  /* 0x0000001405147224 */ /* 0x001fc600078e0203 */
[----:B------:R-:W-:Y:S02]  /*0350*/  IMNMX R21, R21, c[0x0][0x180], PT ;  /* 0x0000600015157a17 */ /* 0x000fe40003800200 */
        /* <DEDUP_REMOVED lines=21> */
[----:B------:R-:W-:Y:S02]  /*04b0*/  IABS R22, c[0x0][0x184] ;  /* 0x0000610000167a13 */ /* 0x000fe40000000000 */
[----:B------:R-:W-:-:S02]  /*04c0*/  IABS R24, R23 ;  /* 0x0000001700187213 */ /* 0x000fc40000000000 */
[----:B------:R-:W0:Y:S01]  /*04d0*/  I2F.RP R5, R22 ;  /* 0x0000001600057306 */ /* 0x000e220000209400 */
[----:B------:R-:W-:-:S04]  /*04e0*/  LOP3.LUT R23, R23, c[0x0][0x184], RZ, 0x3c, !PT ;  /* 0x0000610017177a12 */ /* 0x000fc800078e3cff */
[----:B------:R-:W-:-:S03]  /*04f0*/  ISETP.GE.AND P1, PT, R23, RZ, PT ;  /* 0x000000ff1700720c */ /* 0x000fc60003f26270 */
[----:B0-----:R-:W0:Y:S02]  /*0500*/  MUFU.RCP R5, R5 ;  /* 0x0000000500057308 */ /* 0x001e240000001000 */
[----:B0-----:R-:W-:-:S06]  /*0510*/  IADD3 R18, R5, 0xffffffe, RZ ;  /* 0x0ffffffe05127810 */ /* 0x001fcc0007ffe0ff */
[----:B------:R0:W1:Y:S02]  /*0520*/  F2I.FTZ.U32.TRUNC.NTZ R19, R18 ;  /* 0x0000001200137305 */ /* 0x000064000021f000 */
[----:B0-----:R-:W-:Y:S02]  /*0530*/  IMAD.MOV.U32 R18, RZ, RZ, RZ ;  /* 0x000000ffff127224 */ /* 0x001fe400078e00ff */
[----:B-1----:R-:W-:-:S04]  /*0540*/  IMAD.MOV R25, RZ, RZ, -R19 ;  /* 0x000000ffff197224 */ /* 0x002fc800078e0a13 */
[----:B------:R-:W-:-:S04]  /*0550*/  IMAD R25, R25, R22, RZ ;  /* 0x0000001619197224 */ /* 0x000fc800078e02ff */
[----:B------:R-:W-:-:S06]  /*0560*/  IMAD.HI.U32 R19, R19, R25, R18 ;  /* 0x0000001913137227 */ /* 0x000fcc00078e0012 */
        /* <DEDUP_REMOVED lines=17> */
.L_x_12655:
        /* <DEDUP_REMOVED lines=23> */
.L_x_12608:
[----:B------:R-:W-:Y:S01]  /*07f0*/  PRMT R22, R22, 0x5410, R25 ;  /* 0x0000541016167816 */ /* 0x000fe20000000019 */
[----:B------:R-:W-:Y:S02]  /*0800*/  IMAD.MOV.U32 R5, RZ, RZ, R20 ;  /* 0x000000ffff057224 */ /* 0x000fe400078e0014 */
.L_x_12609:
[----:B------:R-:W-:Y:S05]  /*0810*/  BSYNC B2 ;  /* 0x0000000000027941 */ /* 0x000fea0003800000 */
.L_x_12607:
        /* <DEDUP_REMOVED lines=10> */
.L_x_12611:
[----:B------:R-:W-:Y:S01]  /*08c0*/  IMAD.MOV.U32 R24, RZ, RZ, R5 ;  /* 0x000000ffff187224 */ /* 0x000fe200078e0005 */
[----:B------:R-:W-:Y:S01]  /*08d0*/  PRMT R46, R46, 0x5410, R46 ;  /* 0x000054102e2e7816 */ /* 0x000fe2000000002e */
[----:B------:R-:W-:Y:S01]  /*08e0*/  IMAD.MOV.U32 R5, RZ, RZ, R4 ;  /* 0x000000ffff057224 */ /* 0x000fe200078e0004 */
[----:B------:R-:W-:Y:S02]  /*08f0*/  PRMT R22, R22, 0x7632, R22 ;  /* 0x0000763216167816 */ /* 0x000fe40000000016 */
.L_x_12612:
[----:B------:R-:W-:Y:S05]  /*0900*/  BSYNC B2 ;  /* 0x0000000000027941 */ /* 0x000fea0003800000 */
.L_x_12610:
        /* <DEDUP_REMOVED lines=11> */
.L_x_12614:
[----:B------:R-:W-:Y:S01]  /*09c0*/  PRMT R46, R45, 0x7632, R46 ;  /* 0x000076322d2e7816 */ /* 0x000fe2000000002e */
[----:B------:R-:W-:Y:S01]  /*09d0*/  IMAD.MOV.U32 R25, RZ, RZ, R24 ;  /* 0x000000ffff197224 */ /* 0x000fe200078e0018 */
[----:B------:R-:W-:Y:S01]  /*09e0*/  PRMT R22, R22, 0x5410, R22 ;  /* 0x0000541016167816 */ /* 0x000fe20000000016 */
[----:B------:R-:W-:Y:S02]  /*09f0*/  IMAD.MOV.U32 R4, RZ, RZ, R7 ;  /* 0x000000ffff047224 */ /* 0x000fe400078e0007 */
.L_x_12615:
[----:B------:R-:W-:Y:S05]  /*0a00*/  BSYNC B2 ;  /* 0x0000000000027941 */ /* 0x000fea0003800000 */
.L_x_12613:
        /* <DEDUP_REMOVED lines=11> */
.L_x_12617:
[----:B------:R-:W-:Y:S01]  /*0ac0*/  PRMT R45, R45, 0x5410, R45 ;  /* 0x000054102d2d7816 */ /* 0x000fe2000000002d */
[----:B------:R-:W-:Y:S01]  /*0ad0*/  IMAD.MOV.U32 R24, RZ, RZ, R25 ;  /* 0x000000ffff187224 */ /* 0x000fe200078e0019 */
[----:B------:R-:W-:Y:S01]  /*0ae0*/  PRMT R22, R22, 0x7632, R22 ;  /* 0x0000763216167816 */ /* 0x000fe20000000016 */
[----:B------:R-:W-:Y:S02]  /*0af0*/  IMAD.MOV.U32 R7, RZ, RZ, R6 ;  /* 0x000000ffff077224 */ /* 0x000fe400078e0006 */
.L_x_12618:
[----:B------:R-:W-:Y:S05]  /*0b00*/  BSYNC B2 ;  /* 0x0000000000027941 */ /* 0x000fea0003800000 */
.L_x_12616:
        /* <DEDUP_REMOVED lines=11> */
.L_x_12620:
[----:B------:R-:W-:Y:S01]  /*0bc0*/  PRMT R45, R44, 0x7632, R45 ;  /* 0x000076322c2d7816 */ /* 0x000fe2000000002d */
[----:B------:R-:W-:Y:S01]  /*0bd0*/  IMAD.MOV.U32 R25, RZ, RZ, R24 ;  /* 0x000000ffff197224 */ /* 0x000fe200078e0018 */
[----:B------:R-:W-:Y:S01]  /*0be0*/  PRMT R22, R22, 0x5410, R22 ;  /* 0x0000541016167816 */ /* 0x000fe20000000016 */
[----:B------:R-:W-:Y:S02]  /*0bf0*/  IMAD.MOV.U32 R6, RZ, RZ, R9 ;  /* 0x000000ffff067224 */ /* 0x000fe400078e0009 */
.L_x_12621:
[----:B------:R-:W-:Y:S05]  /*0c00*/  BSYNC B2 ;  /* 0x0000000000027941 */ /* 0x000fea0003800000 */
.L_x_12619:
        /* <DEDUP_REMOVED lines=11> */
.L_x_12623:
[----:B------:R-:W-:Y:S01]  /*0cc0*/  PRMT R44, R44, 0x5410, R44 ;  /* 0x000054102c2c7816 */ /* 0x000fe2000000002c */
[----:B------:R-:W-:Y:S01]  /*0cd0*/  IMAD.MOV.U32 R26, RZ, RZ, R25 ;  /* 0x000000ffff1a7224 */ /* 0x000fe200078e0019 */
[----:B------:R-:W-:Y:S01]  /*0ce0*/  PRMT R24, R24, 0x7610, R22 ;  /* 0x0000761018187816 */ /* 0x000fe20000000016 */
[----:B------:R-:W-:Y:S02]  /*0cf0*/  IMAD.MOV.U32 R9, RZ, RZ, R8 ;  /* 0x000000ffff097224 */ /* 0x000fe400078e0008 */
.L_x_12624:
[----:B------:R-:W-:Y:S05]  /*0d00*/  BSYNC B2 ;  /* 0x0000000000027941 */ /* 0x000fea0003800000 */
.L_x_12622:
        /* <DEDUP_REMOVED lines=11> */
.L_x_12626:
[----:B------:R-:W-:Y:S01]  /*0dc0*/  PRMT R44, R0, 0x7632, R44 ;  /* 0x00007632002c7816 */ /* 0x000fe2000000002c */
[----:B------:R-:W-:Y:S01]  /*0dd0*/  IMAD.MOV.U32 R25, RZ, RZ, R26 ;  /* 0x000000ffff197224 */ /* 0x000fe200078e001a */
[----:B------:R-:W-:Y:S01]  /*0de0*/  PRMT R22, R22, 0x7610, R24 ;  /* 0x0000761016167816 */ /* 0x000fe20000000018 */
[----:B------:R-:W-:Y:S02]  /*0df0*/  IMAD.MOV.U32 R8, RZ, RZ, R11 ;  /* 0x000000ffff087224 */ /* 0x000fe400078e000b */
.L_x_12627:
[----:B------:R-:W-:Y:S05]  /*0e00*/  BSYNC B2 ;  /* 0x0000000000027941 */ /* 0x000fea0003800000 */
.L_x_12625:
        /* <DEDUP_REMOVED lines=11> */
.L_x_12629:
[----:B------:R-:W-:Y:S01]  /*0ec0*/  PRMT R0, R0, 0x5410, R0 ;  /* 0x0000541000007816 */ /* 0x000fe20000000000 */
[----:B------:R-:W-:Y:S01]  /*0ed0*/  IMAD.MOV.U32 R24, RZ, RZ, R25 ;  /* 0x000000ffff187224 */ /* 0x000fe200078e0019 */
[----:B------:R-:W-:Y:S01]  /*0ee0*/  PRMT R22, R22, 0x7632, R22 ;  /* 0x0000763216167816 */ /* 0x000fe20000000016 */
[----:B------:R-:W-:Y:S02]  /*0ef0*/  IMAD.MOV.U32 R11, RZ, RZ, R10 ;  /* 0x000000ffff0b7224 */ /* 0x000fe400078e000a */
.L_x_12630:
[----:B------:R-:W-:Y:S05]  /*0f00*/  BSYNC B2 ;  /* 0x0000000000027941 */ /* 0x000fea0003800000 */
.L_x_12628:
        /* <DEDUP_REMOVED lines=11> */
.L_x_12632:
[----:B------:R-:W-:Y:S01]  /*0fc0*/  PRMT R0, R47, 0x7632, R0 ;  /* 0x000076322f007816 */ /* 0x000fe20000000000 */
[----:B------:R-:W-:Y:S01]  /*0fd0*/  IMAD.MOV.U32 R27, RZ, RZ, R24 ;  /* 0x000000ffff1b7224 */ /* 0x000fe200078e0018 */
[----:B------:R-:W-:Y:S01]  /*0fe0*/  PRMT R25, R22, 0x7610, R25 ;  /* 0x0000761016197816 */ /* 0x000fe20000000019 */
[----:B------:R-:W-:Y:S02]  /*0ff0*/  IMAD.MOV.U32 R10, RZ, RZ, R13 ;  /* 0x000000ffff0a7224 */ /* 0x000fe400078e000d */
.L_x_12633:
[----:B------:R-:W-:Y:S05]  /*1000*/  BSYNC B2 ;  /* 0x0000000000027941 */ /* 0x000fea0003800000 */
.L_x_12631:
        /* <DEDUP_REMOVED lines=11> */
.L_x_12635:
[----:B------:R-:W-:Y:S01]  /*10c0*/  PRMT R47, R47, 0x5410, R47 ;  /* 0x000054102f2f7816 */ /* 0x000fe2000000002f */
[----:B------:R-:W-:Y:S01]  /*10d0*/  IMAD.MOV.U32 R24, RZ, RZ, R27 ;  /* 0x000000ffff187224 */ /* 0x000fe200078e001b */
[----:B------:R-:W-:Y:S01]  /*10e0*/  PRMT R22, R22, 0x5410, R25 ;  /* 0x0000541016167816 */ /* 0x000fe20000000019 */
[----:B------:R-:W-:Y:S02]  /*10f0*/  IMAD.MOV.U32 R13, RZ, RZ, R12 ;  /* 0x000000ffff0d7224 */ /* 0x000fe400078e000c */
.L_x_12636:
[----:B------:R-:W-:Y:S05]  /*1100*/  BSYNC B2 ;  /* 0x0000000000027941 */ /* 0x000fea0003800000 */
.L_x_12634:
        /* <DEDUP_REMOVED lines=11> */
.L_x_12638:
[----:B------:R-:W-:Y:S01]  /*11c0*/  PRMT R47, R50, 0x7632, R47 ;  /* 0x00007632322f7816 */ /* 0x000fe2000000002f */
[----:B------:R-:W-:Y:S01]  /*11d0*/  IMAD.MOV.U32 R27, RZ, RZ, R24 ;  /* 0x000000ffff1b7224 */ /* 0x000fe200078e0018 */
[----:B------:R-:W-:Y:S01]  /*11e0*/  PRMT R25, R22, 0x7632, R25 ;  /* 0x0000763216197816 */ /* 0x000fe20000000019 */
[----:B------:R-:W-:Y:S02]  /*11f0*/  IMAD.MOV.U32 R12, RZ, RZ, R15 ;  /* 0x000000ffff0c7224 */ /* 0x000fe400078e000f */
.L_x_12639:
[----:B------:R-:W-:Y:S05]  /*1200*/  BSYNC B2 ;  /* 0x0000000000027941 */ /* 0x000fea0003800000 */
.L_x_12637:
        /* <DEDUP_REMOVED lines=11> */
.L_x_12641:
[----:B------:R-:W-:Y:S01]  /*12c0*/  PRMT R50, R50, 0x5410, R50 ;  /* 0x0000541032327816 */ /* 0x000fe20000000032 */
[----:B------:R-:W-:Y:S01]  /*12d0*/  IMAD.MOV.U32 R24, RZ, RZ, R27 ;  /* 0x000000ffff187224 */ /* 0x000fe200078e001b */
[----:B------:R-:W-:Y:S01]  /*12e0*/  PRMT R22, R25, 0x7610, R22 ;  /* 0x0000761019167816 */ /* 0x000fe20000000016 */
[----:B------:R-:W-:Y:S02]  /*12f0*/  IMAD.MOV.U32 R15, RZ, RZ, R14 ;  /* 0x000000ffff0f7224 */ /* 0x000fe400078e000e */
.L_x_12642:
[----:B------:R-:W-:Y:S05]  /*1300*/  BSYNC B2 ;  /* 0x0000000000027941 */ /* 0x000fea0003800000 */
.L_x_12640:
        /* <DEDUP_REMOVED lines=11> */
.L_x_12644:
[----:B------:R-:W-:Y:S01]  /*13c0*/  PRMT R50, R51, 0x7632, R50 ;  /* 0x0000763233327816 */ /* 0x000fe20000000032 */
[----:B------:R-:W-:Y:S01]  /*13d0*/  IMAD.MOV.U32 R27, RZ, RZ, R24 ;  /* 0x000000ffff1b7224 */ /* 0x000fe200078e0018 */
[----:B------:R-:W-:Y:S01]  /*13e0*/  PRMT R25, R22, 0x7610, R25 ;  /* 0x0000761016197816 */ /* 0x000fe20000000019 */
[----:B------:R-:W-:Y:S02]  /*13f0*/  IMAD.MOV.U32 R14, RZ, RZ, R17 ;  /* 0x000000ffff0e7224 */ /* 0x000fe400078e0011 */
.L_x_12645:
[----:B------:R-:W-:Y:S05]  /*1400*/  BSYNC B2 ;  /* 0x0000000000027941 */ /* 0x000fea0003800000 */
.L_x_12643:
        /* <DEDUP_REMOVED lines=11> */
.L_x_12647:
[----:B------:R-:W-:Y:S01]  /*14c0*/  PRMT R51, R51, 0x5410, R51 ;  /* 0x0000541033337816 */ /* 0x000fe20000000033 */
[----:B------:R-:W-:Y:S01]  /*14d0*/  IMAD.MOV.U32 R24, RZ, RZ, R27 ;  /* 0x000000ffff187224 */ /* 0x000fe200078e001b */
[----:B------:R-:W-:Y:S01]  /*14e0*/  PRMT R22, R22, 0x5410, R25 ;  /* 0x0000541016167816 */ /* 0x000fe20000000019 */
[----:B------:R-:W-:Y:S02]  /*14f0*/  IMAD.MOV.U32 R17, RZ, RZ, R16 ;  /* 0x000000ffff117224 */ /* 0x000fe400078e0010 */
.L_x_12648:
[----:B------:R-:W-:Y:S05]  /*1500*/  BSYNC B2 ;  /* 0x0000000000027941 */ /* 0x000fea0003800000 */
.L_x_12646:
        /* <DEDUP_REMOVED lines=11> */
.L_x_12650:
[----:B------:R-:W-:Y:S01]  /*15c0*/  PRMT R51, R52, 0x7632, R51 ;  /* 0x0000763234337816 */ /* 0x000fe20000000033 */
[----:B------:R-:W-:Y:S01]  /*15d0*/  IMAD.MOV.U32 R27, RZ, RZ, R24 ;  /* 0x000000ffff1b7224 */ /* 0x000fe200078e0018 */
[----:B------:R-:W-:Y:S01]  /*15e0*/  PRMT R25, R25, 0x7610, R22 ;  /* 0x0000761019197816 */ /* 0x000fe20000000016 */
[----:B------:R-:W-:Y:S02]  /*15f0*/  IMAD.MOV.U32 R16, RZ, RZ, R3 ;  /* 0x000000ffff107224 */ /* 0x000fe400078e0003 */
.L_x_12651:
[----:B------:R-:W-:Y:S05]  /*1600*/  BSYNC B2 ;  /* 0x0000000000027941 */ /* 0x000fea0003800000 */
.L_x_12649:
        /* <DEDUP_REMOVED lines=9> */
.L_x_12653:
[----:B------:R-:W-:Y:S01]  /*16a0*/  IMAD.MOV.U32 R3, RZ, RZ, R2 ;  /* 0x000000ffff037224 */ /* 0x000fe200078e0002 */
[----:B------:R-:W-:Y:S01]  /*16b0*/  PRMT R52, R25, 0x5432, R52 ;  /* 0x0000543219347816 */ /* 0x000fe20000000034 */
[----:B------:R-:W-:Y:S02]  /*16c0*/  IMAD.MOV.U32 R2, RZ, RZ, R27 ;  /* 0x000000ffff027224 */ /* 0x000fe400078e001b */
.L_x_12654:
[----:B------:R-:W-:Y:S05]  /*16d0*/  BSYNC B2 ;  /* 0x0000000000027941 */ /* 0x000fea0003800000 */
.L_x_12652:
[----:B------:R-:W-:-:S04]  /*16e0*/  IADD3 R20, R20, 0x80, RZ ;  /* 0x0000008014147810 */ /* 0x000fc80007ffe0ff */
[----:B------:R-:W-:-:S13]  /*16f0*/  ISETP.GE.AND P0, PT, R20, R21, PT ;  /* 0x000000151400720c */ /* 0x000fda0003f06270 */
[----:B------:R-:W-:Y:S01]  /*1700*/  @P0 CALL.REL.NOINC `(.L_x_12606) ;  /* 0x0000001000000944 */ /* 0x000fe20003c00000 */
[----:B------:R-:W-:Y:S05]  /*1710*/  BRA `(.L_x_12655) ;  /* 0xffffef6000007947 */ /* 0x000fea000383ffff */
.L_x_12606:
[----:B------:R-:W-:Y:S05]  /*1720*/  BSYNC B0 ;  /* 0x0000000000007941 */ /* 0x000fea0003800000 */
.L_x_12605:
[----:B------:R-:W-:Y:S05]  /*1730*/  BRA `(.L_x_12656) ;  /* 0x0000257000007947 */ /* 0x000fea0003800000 */
.L_x_12604:
        /* <DEDUP_REMOVED lines=40> */
.L_x_12707:
        /* <DEDUP_REMOVED lines=28> */
.L_x_12659:
[----:B------:R-:W-:Y:S01]  /*1b80*/  PRMT R22, R22, 0x5410, R23 ;  /* 0x0000541016167816 */ /* 0x000fe20000000017 */
[----:B------:R-:W-:Y:S02]  /*1b90*/  IMAD.MOV.U32 R5, RZ, RZ, R20 ;  /* 0x000000ffff057224 */ /* 0x000fe400078e0014 */
.L_x_12660:
[----:B------:R-:W-:Y:S05]  /*1ba0*/  BSYNC B0 ;  /* 0x0000000000007941 */ /* 0x000fea0003800000 */
.L_x_12658:
        /* <DEDUP_REMOVED lines=10> */
.L_x_12662:
[----:B------:R-:W-:Y:S01]  /*1c50*/  IMAD.MOV.U32 R24, RZ, RZ, R5 ;  /* 0x000000ffff187224 */ /* 0x000fe200078e0005 */
[----:B------:R-:W-:Y:S01]  /*1c60*/  PRMT R46, R46, 0x5410, R46 ;  /* 0x000054102e2e7816 */ /* 0x000fe2000000002e */
[----:B------:R-:W-:Y:S01]  /*1c70*/  IMAD.MOV.U32 R5, RZ, RZ, R4 ;  /* 0x000000ffff057224 */ /* 0x000fe200078e0004 */
[----:B------:R-:W-:Y:S02]  /*1c80*/  PRMT R22, R22, 0x7632, R22 ;  /* 0x0000763216167816 */ /* 0x000fe40000000016 */
.L_x_12663:
[----:B------:R-:W-:Y:S05]  /*1c90*/  BSYNC B0 ;  /* 0x0000000000007941 */ /* 0x000fea0003800000 */
.L_x_12661:
        /* <DEDUP_REMOVED lines=11> */
.L_x_12665:
[----:B------:R-:W-:Y:S01]  /*1d50*/  PRMT R46, R45, 0x7632, R46 ;  /* 0x000076322d2e7816 */ /* 0x000fe2000000002e */
[----:B------:R-:W-:Y:S01]  /*1d60*/  IMAD.MOV.U32 R23, RZ, RZ, R24 ;  /* 0x000000ffff177224 */ /* 0x000fe200078e0018 */
[----:B------:R-:W-:Y:S01]  /*1d70*/  PRMT R22, R22, 0x5410, R22 ;  /* 0x0000541016167816 */ /* 0x000fe20000000016 */
[----:B------:R-:W-:Y:S02]  /*1d80*/  IMAD.MOV.U32 R4, RZ, RZ, R7 ;  /* 0x000000ffff047224 */ /* 0x000fe400078e0007 */
.L_x_12666:
[----:B------:R-:W-:Y:S05]  /*1d90*/  BSYNC B0 ;  /* 0x0000000000007941 */ /* 0x000fea0003800000 */
.L_x_12664:
        /* <DEDUP_REMOVED lines=11> */
.L_x_12668:
[----:B------:R-:W-:Y:S01]  /*1e50*/  PRMT R45, R45, 0x5410, R45 ;  /* 0x000054102d2d7816 */ /* 0x000fe2000000002d */
[----:B------:R-:W-:Y:S01]  /*1e60*/  IMAD.MOV.U32 R24, RZ, RZ, R23 ;  /* 0x000000ffff187224 */ /* 0x000fe200078e0017 */
[----:B------:R-:W-:Y:S01]  /*1e70*/  PRMT R22, R22, 0x7632, R22 ;  /* 0x0000763216167816 */ /* 0x000fe20000000016 */
[----:B------:R-:W-:Y:S02]  /*1e80*/  IMAD.MOV.U32 R7, RZ, RZ, R6 ;  /* 0x000000ffff077224 */ /* 0x000fe400078e0006 */
.L_x_12669:
[----:B------:R-:W-:Y:S05]  /*1e90*/  BSYNC B0 ;  /* 0x0000000000007941 */ /* 0x000fea0003800000 */
.L_x_12667:
        /* <DEDUP_REMOVED lines=11> */
.L_x_12671:
[----:B------:R-:W-:Y:S01]  /*1f50*/  PRMT R45, R44, 0x7632, R45 ;  /* 0x000076322c2d7816 */ /* 0x000fe2000000002d */
[----:B------:R-:W-:Y:S01]  /*1f60*/  IMAD.MOV.U32 R23, RZ, RZ, R24 ;  /* 0x000000ffff177224 */ /* 0x000fe200078e0018 */
[----:B------:R-:W-:Y:S01]  /*1f70*/  PRMT R22, R22, 0x5410, R22 ;  /* 0x0000541016167816 */ /* 0x000fe20000000016 */
[----:B------:R-:W-:Y:S02]  /*1f80*/  IMAD.MOV.U32 R6, RZ, RZ, R9 ;  /* 0x000000ffff067224 */ /* 0x000fe400078e0009 */
.L_x_12672:
[----:B------:R-:W-:Y:S05]  /*1f90*/  BSYNC B0 ;  /* 0x0000000000007941 */ /* 0x000fea0003800000 */
.L_x_12670:
        /* <DEDUP_REMOVED lines=11> */
.L_x_12674:
[----:B------:R-:W-:Y:S01]  /*2050*/  PRMT R44, R44, 0x5410, R44 ;  /* 0x000054102c2c7816 */ /* 0x000fe2000000002c */
[----:B------:R-:W-:Y:S01]  /*2060*/  IMAD.MOV.U32 R26, RZ, RZ, R23 ;  /* 0x000000ffff1a7224 */ /* 0x000fe200078e0017 */
[----:B------:R-:W-:Y:S01]  /*2070*/  PRMT R24, R24, 0x7610, R22 ;  /* 0x0000761018187816 */ /* 0x000fe20000000016 */
[----:B------:R-:W-:Y:S02]  /*2080*/  IMAD.MOV.U32 R9, RZ, RZ, R8 ;  /* 0x000000ffff097224 */ /* 0x000fe400078e0008 */
.L_x_12675:
[----:B------:R-:W-:Y:S05]  /*2090*/  BSYNC B0 ;  /* 0x0000000000007941 */ /* 0x000fea0003800000 */
.L_x_12673:
        /* <DEDUP_REMOVED lines=11> */
.L_x_12677:
[----:B------:R-:W-:Y:S01]  /*2150*/  PRMT R44, R0, 0x7632, R44 ;  /* 0x00007632002c7816 */ /* 0x000fe2000000002c */
[----:B------:R-:W-:Y:S01]  /*2160*/  IMAD.MOV.U32 R23, RZ, RZ, R26 ;  /* 0x000000ffff177224 */ /* 0x000fe200078e001a */
[----:B------:R-:W-:Y:S01]  /*2170*/  PRMT R22, R22, 0x7610, R24 ;  /* 0x0000761016167816 */ /* 0x000fe20000000018 */
[----:B------:R-:W-:Y:S02]  /*2180*/  IMAD.MOV.U32 R8, RZ, RZ, R11 ;  /* 0x000000ffff087224 */ /* 0x000fe400078e000b */
.L_x_12678:
[----:B------:R-:W-:Y:S05]  /*2190*/  BSYNC B0 ;  /* 0x0000000000007941 */ /* 0x000fea0003800000 */
.L_x_12676:
        /* <DEDUP_REMOVED lines=11> */
.L_x_12680:
[----:B------:R-:W-:Y:S01]  /*2250*/  PRMT R0, R0, 0x5410, R0 ;  /* 0x0000541000007816 */ /* 0x000fe20000000000 */
[----:B------:R-:W-:Y:S01]  /*2260*/  IMAD.MOV.U32 R24, RZ, RZ, R23 ;  /* 0x000000ffff187224 */ /* 0x000fe200078e0017 */
[----:B------:R-:W-:Y:S01]  /*2270*/  PRMT R22, R22, 0x7632, R22 ;  /* 0x0000763216167816 */ /* 0x000fe20000000016 */
[----:B------:R-:W-:Y:S02]  /*2280*/  IMAD.MOV.U32 R11, RZ, RZ, R10 ;  /* 0x000000ffff0b7224 */ /* 0x000fe400078e000a */
.L_x_12681:
[----:B------:R-:W-:Y:S05]  /*2290*/  BSYNC B0 ;  /* 0x0000000000007941 */ /* 0x000fea0003800000 */
.L_x_12679:
        /* <DEDUP_REMOVED lines=11> */
.L_x_12683:
[----:B------:R-:W-:Y:S01]  /*2350*/  PRMT R0, R47, 0x7632, R0 ;  /* 0x000076322f007816 */ /* 0x000fe20000000000 */
[----:B------:R-:W-:Y:S01]  /*2360*/  IMAD.MOV.U32 R25, RZ, RZ, R24 ;  /* 0x000000ffff197224 */ /* 0x000fe200078e0018 */
[----:B------:R-:W-:Y:S01]  /*2370*/  PRMT R23, R22, 0x7610, R23 ;  /* 0x0000761016177816 */ /* 0x000fe20000000017 */
[----:B------:R-:W-:Y:S02]  /*2380*/  IMAD.MOV.U32 R10, RZ, RZ, R13 ;  /* 0x000000ffff0a7224 */ /* 0x000fe400078e000d */
.L_x_12684:
[----:B------:R-:W-:Y:S05]  /*2390*/  BSYNC B0 ;  /* 0x0000000000007941 */ /* 0x000fea0003800000 */
.L_x_12682:
        /* <DEDUP_REMOVED lines=11> */
.L_x_12686:
[----:B------:R-:W-:Y:S01]  /*2450*/  PRMT R47, R47, 0x5410, R47 ;  /* 0x000054102f2f7816 */ /* 0x000fe2000000002f */
[----:B------:R-:W-:Y:S01]  /*2460*/  IMAD.MOV.U32 R24, RZ, RZ, R25 ;  /* 0x000000ffff187224 */ /* 0x000fe200078e0019 */
[----:B------:R-:W-:Y:S01]  /*2470*/  PRMT R22, R22, 0x5410, R23 ;  /* 0x0000541016167816 */ /* 0x000fe20000000017 */
[----:B------:R-:W-:Y:S02]  /*2480*/  IMAD.MOV.U32 R13, RZ, RZ, R12 ;  /* 0x000000ffff0d7224 */ /* 0x000fe400078e000c */
.L_x_12687:
[----:B------:R-:W-:Y:S05]  /*2490*/  BSYNC B0 ;  /* 0x0000000000007941 */ /* 0x000fea0003800000 */
.L_x_12685:
        /* <DEDUP_REMOVED lines=11> */
.L_x_12689:
[----:B------:R-:W-:Y:S01]  /*2550*/  PRMT R47, R50, 0x7632, R47 ;  /* 0x00007632322f7816 */ /* 0x000fe2000000002f */
[----:B------:R-:W-:Y:S01]  /*2560*/  IMAD.MOV.U32 R25, RZ, RZ, R24 ;  /* 0x000000ffff197224 */ /* 0x000fe200078e0018 */
[----:B------:R-:W-:Y:S01]  /*2570*/  PRMT R23, R23, 0x7610, R22 ;  /* 0x0000761017177816 */ /* 0x000fe20000000016 */
[----:B------:R-:W-:Y:S02]  /*2580*/  IMAD.MOV.U32 R12, RZ, RZ, R15 ;  /* 0x000000ffff0c7224 */ /* 0x000fe400078e000f */
.L_x_12690:
[----:B------:R-:W-:Y:S05]  /*2590*/  BSYNC B0 ;  /* 0x0000000000007941 */ /* 0x000fea0003800000 */
.L_x_12688:
        /* <DEDUP_REMOVED lines=11> */
.L_x_12692:
[----:B------:R-:W-:Y:S01]  /*2650*/  PRMT R50, R50, 0x5410, R50 ;  /* 0x0000541032327816 */ /* 0x000fe20000000032 */
[----:B------:R-:W-:Y:S01]  /*2660*/  IMAD.MOV.U32 R24, RZ, RZ, R25 ;  /* 0x000000ffff187224 */ /* 0x000fe200078e0019 */
[----:B------:R-:W-:Y:S01]  /*2670*/  PRMT R22, R23, 0x7632, R22 ;  /* 0x0000763217167816 */ /* 0x000fe20000000016 */
[----:B------:R-:W-:Y:S02]  /*2680*/  IMAD.MOV.U32 R15, RZ, RZ, R14 ;  /* 0x000000ffff0f7224 */ /* 0x000fe400078e000e */
.L_x_12693:
[----:B------:R-:W-:Y:S05]  /*2690*/  BSYNC B0 ;  /* 0x0000000000007941 */ /* 0x000fea0003800000 */
.L_x_12691:
        /* <DEDUP_REMOVED lines=11> */
.L_x_12695:
[----:B------:R-:W-:Y:S01]  /*2750*/  PRMT R50, R51, 0x7632, R50 ;  /* 0x0000763233327816 */ /* 0x000fe20000000032 */
[----:B------:R-:W-:Y:S01]  /*2760*/  IMAD.MOV.U32 R25, RZ, RZ, R24 ;  /* 0x000000ffff197224 */ /* 0x000fe200078e0018 */
[----:B------:R-:W-:Y:S01]  /*2770*/  PRMT R23, R22, 0x7610, R23 ;  /* 0x0000761016177816 */ /* 0x000fe20000000017 */
[----:B------:R-:W-:Y:S02]  /*2780*/  IMAD.MOV.U32 R14, RZ, RZ, R17 ;  /* 0x000000ffff0e7224 */ /* 0x000fe400078e0011 */
.L_x_12696:
[----:B------:R-:W-:Y:S05]  /*2790*/  BSYNC B0 ;  /* 0x0000000000007941 */ /* 0x000fea0003800000 */
.L_x_12694:
        /* <DEDUP_REMOVED lines=11> */
.L_x_12698:
[----:B------:R-:W-:Y:S01]  /*2850*/  PRMT R51, R51, 0x5410, R51 ;  /* 0x0000541033337816 */ /* 0x000fe20000000033 */
[----:B------:R-:W-:Y:S01]  /*2860*/  IMAD.MOV.U32 R24, RZ, RZ, R25 ;  /* 0x000000ffff187224 */ /* 0x000fe200078e0019 */
[----:B------:R-:W-:Y:S01]  /*2870*/  PRMT R22, R22, 0x5410, R23 ;  /* 0x0000541016167816 */ /* 0x000fe20000000017 */
[----:B------:R-:W-:Y:S02]  /*2880*/  IMAD.MOV.U32 R17, RZ, RZ, R16 ;  /* 0x000000ffff117224 */ /* 0x000fe400078e0010 */
.L_x_12699:
[----:B------:R-:W-:Y:S05]  /*2890*/  BSYNC B0 ;  /* 0x0000000000007941 */ /* 0x000fea0003800000 */
.L_x_12697:
        /* <DEDUP_REMOVED lines=11> */
.L_x_12701:
[----:B------:R-:W-:Y:S01]  /*2950*/  PRMT R51, R52, 0x7632, R51 ;  /* 0x0000763234337816 */ /* 0x000fe20000000033 */
[----:B------:R-:W-:Y:S01]  /*2960*/  IMAD.MOV.U32 R25, RZ, RZ, R24 ;  /* 0x000000ffff197224 */ /* 0x000fe200078e0018 */
[----:B------:R-:W-:Y:S01]  /*2970*/  PRMT R23, R23, 0x7610, R22 ;  /* 0x0000761017177816 */ /* 0x000fe20000000016 */
[----:B------:R-:W-:Y:S02]  /*2980*/  IMAD.MOV.U32 R16, RZ, RZ, R3 ;  /* 0x000000ffff107224 */ /* 0x000fe400078e0003 */
.L_x_12702:
[----:B------:R-:W-:Y:S05]  /*2990*/  BSYNC B0 ;  /* 0x0000000000007941 */ /* 0x000fea0003800000 */
.L_x_12700:
        /* <DEDUP_REMOVED lines=9> */
.L_x_12704:
[----:B------:R-:W-:Y:S01]  /*2a30*/  IMAD.MOV.U32 R3, RZ, RZ, R2 ;  /* 0x000000ffff037224 */ /* 0x000fe200078e0002 */
[----:B------:R-:W-:Y:S01]  /*2a40*/  PRMT R52, R23, 0x5432, R52 ;  /* 0x0000543217347816 */ /* 0x000fe20000000034 */
[----:B------:R-:W-:Y:S02]  /*2a50*/  IMAD.MOV.U32 R2, RZ, RZ, R25 ;  /* 0x000000ffff027224 */ /* 0x000fe400078e0019 */
.L_x_12705:
[----:B------:R-:W-:Y:S05]  /*2a60*/  BSYNC B0 ;  /* 0x0000000000007941 */ /* 0x000fea0003800000 */
.L_x_12703:
[----:B------:R-:W-:-:S04]  /*2a70*/  IADD3 R20, R20, 0x80, RZ ;  /* 0x0000008014147810 */ /* 0x000fc80007ffe0ff */
[----:B------:R-:W-:-:S13]  /*2a80*/  ISETP.GE.AND P0, PT, R20, R21, PT ;  /* 0x000000151400720c */ /* 0x000fda0003f06270 */
[----:B------:R-:W-:Y:S01]  /*2a90*/  @P0 CALL.REL.NOINC `(.L_x_12706) ;  /* 0x0000001000000944 */ /* 0x000fe20003c00000 */
[----:B------:R-:W-:Y:S05]  /*2aa0*/  BRA `(.L_x_12707) ;  /* 0xffffef1000007947 */ /* 0x000fea000383ffff */
.L_x_12706:
[----:B------:R-:W-:Y:S05]  /*2ab0*/  BRA `(.L_x_12656) ;  /* 0x000011f000007947 */ /* 0x000fea0003800000 */
.L_x_12657:
        /* <DEDUP_REMOVED lines=19> */
.L_x_12756:
        /* <DEDUP_REMOVED lines=25> */
.L_x_12709:
[----:B------:R-:W-:Y:S01]  /*2d80*/  PRMT R22, R22, 0x5410, R25 ;  /* 0x0000541016167816 */ /* 0x000fe20000000019 */
[----:B------:R-:W-:Y:S02]  /*2d90*/  IMAD.MOV.U32 R5, RZ, RZ, R20 ;  /* 0x000000ffff057224 */ /* 0x000fe400078e0014 */
.L_x_12710:
[----:B------:R-:W-:Y:S05]  /*2da0*/  BSYNC B0 ;  /* 0x0000000000007941 */ /* 0x000fea0003800000 */
.L_x_12708:
        /* <DEDUP_REMOVED lines=10> */
.L_x_12712:
[----:B------:R-:W-:Y:S01]  /*2e50*/  IMAD.MOV.U32 R24, RZ, RZ, R5 ;  /* 0x000000ffff187224 */ /* 0x000fe200078e0005 */
[----:B------:R-:W-:Y:S01]  /*2e60*/  PRMT R46, R46, 0x5410, R46 ;  /* 0x000054102e2e7816 */ /* 0x000fe2000000002e */
[----:B------:R-:W-:Y:S01]  /*2e70*/  IMAD.MOV.U32 R5, RZ, RZ, R4 ;  /* 0x000000ffff057224 */ /* 0x000fe200078e0004 */
[----:B------:R-:W-:Y:S02]  /*2e80*/  PRMT R22, R22, 0x7632, R22 ;  /* 0x0000763216167816 */ /* 0x000fe40000000016 */
.L_x_12713:
[----:B------:R-:W-:Y:S05]  /*2e90*/  BSYNC B0 ;  /* 0x0000000000007941 */ /* 0x000fea0003800000 */
.L_x_12711:
        /* <DEDUP_REMOVED lines=11> */
.L_x_12715:
[----:B------:R-:W-:Y:S01]  /*2f50*/  PRMT R46, R45, 0x7632, R46 ;  /* 0x000076322d2e7816 */ /* 0x000fe2000000002e */
[----:B------:R-:W-:Y:S01]  /*2f60*/  IMAD.MOV.U32 R25, RZ, RZ, R24 ;  /* 0x000000ffff197224 */ /* 0x000fe200078e0018 */
[----:B------:R-:W-:Y:S01]  /*2f70*/  PRMT R22, R22, 0x5410, R22 ;  /* 0x0000541016167816 */ /* 0x000fe20000000016 */
[----:B------:R-:W-:Y:S02]  /*2f80*/  IMAD.MOV.U32 R4, RZ, RZ, R7 ;  /* 0x000000ffff047224 */ /* 0x000fe400078e0007 */
.L_x_12716:
[----:B------:R-:W-:Y:S05]  /*2f90*/  BSYNC B0 ;  /* 0x0000000000007941 */ /* 0x000fea0003800000 */
.L_x_12714:
        /* <DEDUP_REMOVED lines=11> */
.L_x_12718:
[----:B------:R-:W-:Y:S01]  /*3050*/  PRMT R45, R45, 0x5410, R45 ;  /* 0x000054102d2d7816 */ /* 0x000fe2000000002d */
[----:B------:R-:W-:Y:S01]  /*3060*/  IMAD.MOV.U32 R24, RZ, RZ, R25 ;  /* 0x000000ffff187224 */ /* 0x000fe200078e0019 */
[----:B------:R-:W-:Y:S01]  /*3070*/  PRMT R22, R22, 0x7632, R22 ;  /* 0x0000763216167816 */ /* 0x000fe20000000016 */
[----:B------:R-:W-:Y:S02]  /*3080*/  IMAD.MOV.U32 R7, RZ, RZ, R6 ;  /* 0x000000ffff077224 */ /* 0x000fe400078e0006 */
.L_x_12719:
[----:B------:R-:W-:Y:S05]  /*3090*/  BSYNC B0 ;  /* 0x0000000000007941 */ /* 0x000fea0003800000 */
.L_x_12717:
        /* <DEDUP_REMOVED lines=11> */
.L_x_12721:
[----:B------:R-:W-:Y:S01]  /*3150*/  PRMT R45, R44, 0x7632, R45 ;  /* 0x000076322c2d7816 */ /* 0x000fe2000000002d */
[----:B------:R-:W-:Y:S01]  /*3160*/  IMAD.MOV.U32 R25, RZ, RZ, R24 ;  /* 0x000000ffff197224 */ /* 0x000fe200078e0018 */
[----:B------:R-:W-:Y:S01]  /*3170*/  PRMT R22, R22, 0x5410, R22 ;  /* 0x0000541016167816 */ /* 0x000fe20000000016 */
[----:B------:R-:W-:Y:S02]  /*3180*/  IMAD.MOV.U32 R6, RZ, RZ, R9 ;  /* 0x000000ffff067224 */ /* 0x000fe400078e0009 */
.L_x_12722:
[----:B------:R-:W-:Y:S05]  /*3190*/  BSYNC B0 ;  /* 0x0000000000007941 */ /* 0x000fea0003800000 */
.L_x_12720:
        /* <DEDUP_REMOVED lines=11> */
.L_x_12724:
[----:B------:R-:W-:Y:S01]  /*3250*/  PRMT R44, R44, 0x5410, R44 ;  /* 0x000054102c2c7816 */ /* 0x000fe2000000002c */
[----:B------:R-:W-:Y:S01]  /*3260*/  IMAD.MOV.U32 R26, RZ, RZ, R25 ;  /* 0x000000ffff1a7224 */ /* 0x000fe200078e0019 */
[----:B------:R-:W-:Y:S01]  /*3270*/  PRMT R24, R24, 0x7610, R22 ;  /* 0x0000761018187816 */ /* 0x000fe20000000016 */
[----:B------:R-:W-:Y:S02]  /*3280*/  IMAD.MOV.U32 R9, RZ, RZ, R8 ;  /* 0x000000ffff097224 */ /* 0x000fe400078e0008 */
.L_x_12725:
[----:B------:R-:W-:Y:S05]  /*3290*/  BSYNC B0 ;  /* 0x0000000000007941 */ /* 0x000fea0003800000 */
.L_x_12723:
        /* <DEDUP_REMOVED lines=11> */
.L_x_12727:
[----:B------:R-:W-:Y:S01]  /*3350*/  PRMT R44, R0, 0x7632, R44 ;  /* 0x00007632002c7816 */ /* 0x000fe2000000002c */
[----:B------:R-:W-:Y:S01]  /*3360*/  IMAD.MOV.U32 R25, RZ, RZ, R26 ;  /* 0x000000ffff197224 */ /* 0x000fe200078e001a */
[----:B------:R-:W-:Y:S01]  /*3370*/  PRMT R22, R22, 0x7610, R24 ;  /* 0x0000761016167816 */ /* 0x000fe20000000018 */
[----:B------:R-:W-:Y:S02]  /*3380*/  IMAD.MOV.U32 R8, RZ, RZ, R11 ;  /* 0x000000ffff087224 */ /* 0x000fe400078e000b */
.L_x_12728:
[----:B------:R-:W-:Y:S05]  /*3390*/  BSYNC B0 ;  /* 0x0000000000007941 */ /* 0x000fea0003800000 */
.L_x_12726:
        /* <DEDUP_REMOVED lines=11> */
.L_x_12730:
[----:B------:R-:W-:Y:S01]  /*3450*/  PRMT R0, R0, 0x5410, R0 ;  /* 0x0000541000007816 */ /* 0x000fe20000000000 */
[----:B------:R-:W-:Y:S01]  /*3460*/  IMAD.MOV.U32 R24, RZ, RZ, R25 ;  /* 0x000000ffff187224 */ /* 0x000fe200078e0019 */
[----:B------:R-:W-:Y:S01]  /*3470*/  PRMT R22, R22, 0x7632, R22 ;  /* 0x0000763216167816 */ /* 0x000fe20000000016 */
[----:B------:R-:W-:Y:S02]  /*3480*/  IMAD.MOV.U32 R11, RZ, RZ, R10 ;  /* 0x000000ffff0b7224 */ /* 0x000fe400078e000a */
.L_x_12731:
[----:B------:R-:W-:Y:S05]  /*3490*/  BSYNC B0 ;  /* 0x0000000000007941 */ /* 0x000fea0003800000 */
.L_x_12729:
        /* <DEDUP_REMOVED lines=11> */
.L_x_12733:
[----:B------:R-:W-:Y:S01]  /*3550*/  PRMT R0, R47, 0x7632, R0 ;  /* 0x000076322f007816 */ /* 0x000fe20000000000 */
[----:B------:R-:W-:Y:S01]  /*3560*/  IMAD.MOV.U32 R27, RZ, RZ, R24 ;  /* 0x000000ffff1b7224 */ /* 0x000fe200078e0018 */
[----:B------:R-:W-:Y:S01]  /*3570*/  PRMT R25, R22, 0x7610, R25 ;  /* 0x0000761016197816 */ /* 0x000fe20000000019 */
[----:B------:R-:W-:Y:S02]  /*3580*/  IMAD.MOV.U32 R10, RZ, RZ, R13 ;  /* 0x000000ffff0a7224 */ /* 0x000fe400078e000d */
.L_x_12734:
[----:B------:R-:W-:Y:S05]  /*3590*/  BSYNC B0 ;  /* 0x0000000000007941 */ /* 0x000fea0003800000 */
.L_x_12732:
        /* <DEDUP_REMOVED lines=11> */
.L_x_12736:
[----:B------:R-:W-:Y:S01]  /*3650*/  PRMT R47, R47, 0x5410, R47 ;  /* 0x000054102f2f7816 */ /* 0x000fe2000000002f */
[----:B------:R-:W-:Y:S01]  /*3660*/  IMAD.MOV.U32 R24, RZ, RZ, R27 ;  /* 0x000000ffff187224 */ /* 0x000fe200078e001b */
[----:B------:R-:W-:Y:S01]  /*3670*/  PRMT R22, R22, 0x5410, R25 ;  /* 0x0000541016167816 */ /* 0x000fe20000000019 */
[----:B------:R-:W-:Y:S02]  /*3680*/  IMAD.MOV.U32 R13, RZ, RZ, R12 ;  /* 0x000000ffff0d7224 */ /* 0x000fe400078e000c */
.L_x_12737:
[----:B------:R-:W-:Y:S05]  /*3690*/  BSYNC B0 ;  /* 0x0000000000007941 */ /* 0x000fea0003800000 */
.L_x_12735:
        /* <DEDUP_REMOVED lines=11> */
.L_x_12739:
[----:B------:R-:W-:Y:S01]  /*3750*/  PRMT R47, R50, 0x7632, R47 ;  /* 0x00007632322f7816 */ /* 0x000fe2000000002f */
[----:B------:R-:W-:Y:S01]  /*3760*/  IMAD.MOV.U32 R27, RZ, RZ, R24 ;  /* 0x000000ffff1b7224 */ /* 0x000fe200078e0018 */
[----:B------:R-:W-:Y:S01]  /*3770*/  PRMT R25, R22, 0x7632, R25 ;  /* 0x0000763216197816 */ /* 0x000fe20000000019 */
[----:B------:R-:W-:Y:S02]  /*3780*/  IMAD.MOV.U32 R12, RZ, RZ, R15 ;  /* 0x000000ffff0c7224 */ /* 0x000fe400078e000f */
.L_x_12740:
[----:B------:R-:W-:Y:S05]  /*3790*/  BSYNC B0 ;  /* 0x0000000000007941 */ /* 0x000fea0003800000 */
.L_x_12738:
        /* <DEDUP_REMOVED lines=11> */
.L_x_12742:
[----:B------:R-:W-:Y:S01]  /*3850*/  PRMT R50, R50, 0x5410, R50 ;  /* 0x0000541032327816 */ /* 0x000fe20000000032 */
[----:B------:R-:W-:Y:S01]  /*3860*/  IMAD.MOV.U32 R24, RZ, RZ, R27 ;  /* 0x000000ffff187224 */ /* 0x000fe200078e001b */
[----:B------:R-:W-:Y:S01]  /*3870*/  PRMT R22, R25, 0x7610, R22 ;  /* 0x0000761019167816 */ /* 0x000fe20000000016 */
[----:B------:R-:W-:Y:S02]  /*3880*/  IMAD.MOV.U32 R15, RZ, RZ, R14 ;  /* 0x000000ffff0f7224 */ /* 0x000fe400078e000e */
.L_x_12743:
[----:B------:R-:W-:Y:S05]  /*3890*/  BSYNC B0 ;  /* 0x0000000000007941 */ /* 0x000fea0003800000 */
.L_x_12741:
        /* <DEDUP_REMOVED lines=11> */
.L_x_12745:
[----:B------:R-:W-:Y:S01]  /*3950*/  PRMT R50, R51, 0x7632, R50 ;  /* 0x0000763233327816 */ /* 0x000fe20000000032 */
[----:B------:R-:W-:Y:S01]  /*3960*/  IMAD.MOV.U32 R27, RZ, RZ, R24 ;  /* 0x000000ffff1b7224 */ /* 0x000fe200078e0018 */
[----:B------:R-:W-:Y:S01]  /*3970*/  PRMT R25, R22, 0x7610, R25 ;  /* 0x0000761016197816 */ /* 0x000fe20000000019 */
[----:B------:R-:W-:Y:S02]  /*3980*/  IMAD.MOV.U32 R14, RZ, RZ, R17 ;  /* 0x000000ffff0e7224 */ /* 0x000fe400078e0011 */
.L_x_12746:
[----:B------:R-:W-:Y:S05]  /*3990*/  BSYNC B0 ;  /* 0x0000000000007941 */ /* 0x000fea0003800000 */
.L_x_12744:
        /* <DEDUP_REMOVED lines=11> */
.L_x_12748:
[----:B------:R-:W-:Y:S01]  /*3a50*/  PRMT R51, R51, 0x5410, R51 ;  /* 0x0000541033337816 */ /* 0x000fe20000000033 */
[----:B------:R-:W-:Y:S01]  /*3a60*/  IMAD.MOV.U32 R24, RZ, RZ, R27 ;  /* 0x000000ffff187224 */ /* 0x000fe200078e001b */
[----:B------:R-:W-:Y:S01]  /*3a70*/  PRMT R22, R22, 0x5410, R25 ;  /* 0x0000541016167816 */ /* 0x000fe20000000019 */
[----:B------:R-:W-:Y:S02]  /*3a80*/  IMAD.MOV.U32 R17, RZ, RZ, R16 ;  /* 0x000000ffff117224 */ /* 0x000fe400078e0010 */
.L_x_12749:
[----:B------:R-:W-:Y:S05]  /*3a90*/  BSYNC B0 ;  /* 0x0000000000007941 */ /* 0x000fea0003800000 */
.L_x_12747:
        /* <DEDUP_REMOVED lines=11> */
.L_x_12751:
[----:B------:R-:W-:Y:S01]  /*3b50*/  PRMT R51, R52, 0x7632, R51 ;  /* 0x0000763234337816 */ /* 0x000fe20000000033 */
[----:B------:R-:W-:Y:S01]  /*3b60*/  IMAD.MOV.U32 R27, RZ, RZ, R24 ;  /* 0x000000ffff1b7224 */ /* 0x000fe200078e0018 */
[----:B------:R-:W-:Y:S01]  /*3b70*/  PRMT R25, R25, 0x7610, R22 ;  /* 0x0000761019197816 */ /* 0x000fe20000000016 */
[----:B------:R-:W-:Y:S02]  /*3b80*/  IMAD.MOV.U32 R16, RZ, RZ, R3 ;  /* 0x000000ffff107224 */ /* 0x000fe400078e0003 */
.L_x_12752:
[----:B------:R-:W-:Y:S05]  /*3b90*/  BSYNC B0 ;  /* 0x0000000000007941 */ /* 0x000fea0003800000 */
.L_x_12750:
        /* <DEDUP_REMOVED lines=9> */
.L_x_12754:
[----:B------:R-:W-:Y:S01]  /*3c30*/  IMAD.MOV.U32 R3, RZ, RZ, R2 ;  /* 0x000000ffff037224 */ /* 0x000fe200078e0002 */
[----:B------:R-:W-:Y:S01]  /*3c40*/  PRMT R52, R25, 0x5432, R52 ;  /* 0x0000543219347816 */ /* 0x000fe20000000034 */
[----:B------:R-:W-:Y:S02]  /*3c50*/  IMAD.MOV.U32 R2, RZ, RZ, R27 ;  /* 0x000000ffff027224 */ /* 0x000fe400078e001b */
.L_x_12755:
[----:B------:R-:W-:Y:S05]  /*3c60*/  BSYNC B0 ;  /* 0x0000000000007941 */ /* 0x000fea0003800000 */
.L_x_12753:
[----:B------:R-:W-:-:S04]  /*3c70*/  IADD3 R20, R20, 0x80, RZ ;  /* 0x0000008014147810 */ /* 0x000fc80007ffe0ff */
[----:B------:R-:W-:-:S13]  /*3c80*/  ISETP.GE.AND P0, PT, R20, R21, PT ;  /* 0x000000151400720c */ /* 0x000fda0003f06270 */
[----:B------:R-:W-:Y:S01]  /*3c90*/  @P0 CALL.REL.NOINC `(.L_x_12656) ;  /* 0x0000001000000944 */ /* 0x000fe20003c00000 */
[----:B------:R-:W-:Y:S05]  /*3ca0*/  BRA `(.L_x_12756) ;  /* 0xffffef4000007947 */ /* 0x000fea000383ffff */
.L_x_12656:
[----:B------:R-:W-:Y:S05]  /*3cb0*/  BSYNC B1 ;  /* 0x0000000000017941 */ /* 0x000fea0003800000 */
.L_x_12603:
[----:B------:R-:W-:Y:S01]  /*3cc0*/  SHFL.DOWN PT, R22, R2, 0x1, 0x1f ;  /* 0x08201f0002167f89 */ /* 0x000fe200000e0000 */
[----:B------:R-:W-:Y:S01]  /*3cd0*/  BSSY B0, `(.L_x_12757) ;  /* 0x0000139000007945 */ /* 0x000fe20003800000 */
[----:B------:R-:W-:Y:S02]  /*3ce0*/  IMAD.MOV.U32 R53, RZ, RZ, R1 ;  /* 0x000000ffff357224 */ /* 0x000fe400078e0001 */
        /* <DEDUP_REMOVED lines=53> */
.L_x_12805:
        /* <DEDUP_REMOVED lines=20> */
.L_x_12760:
[----:B------:R-:W-:Y:S01]  /*4180*/  IMAD.MOV.U32 R26, RZ, RZ, R5 ;  /* 0x000000ffff1a7224 */ /* 0x000fe200078e0005 */
[C---:B------:R-:W-:Y:S01]  /*4190*/  PRMT R23, R46.reuse, 0x7632, R23 ;  /* 0x000076322e177816 */ /* 0x040fe20000000017 */
[----:B------:R-:W-:Y:S01]  /*41a0*/  IMAD.MOV.U32 R5, RZ, RZ, R4 ;  /* 0x000000ffff057224 */ /* 0x000fe200078e0004 */
[----:B------:R-:W-:Y:S02]  /*41b0*/  PRMT R46, R46, 0x5410, R46 ;  /* 0x000054102e2e7816 */ /* 0x000fe4000000002e */
.L_x_12761:
[----:B------:R-:W-:Y:S05]  /*41c0*/  BSYNC B1 ;  /* 0x0000000000017941 */ /* 0x000fea0003800000 */
.L_x_12759:
        /* <DEDUP_REMOVED lines=11> */
.L_x_12763:
[----:B------:R-:W-:Y:S01]  /*4280*/  IMAD.MOV.U32 R25, RZ, RZ, R26 ;  /* 0x000000ffff197224 */ /* 0x000fe200078e001a */
[----:B------:R-:W-:Y:S01]  /*4290*/  PRMT R27, R23, 0x7610, R27 ;  /* 0x00007610171b7816 */ /* 0x000fe2000000001b */
[----:B------:R-:W-:Y:S01]  /*42a0*/  IMAD.MOV.U32 R4, RZ, RZ, R7 ;  /* 0x000000ffff047224 */ /* 0x000fe200078e0007 */
[----:B------:R-:W-:Y:S02]  /*42b0*/  PRMT R46, R45, 0x7632, R46 ;  /* 0x000076322d2e7816 */ /* 0x000fe4000000002e */
.L_x_12764:
[----:B------:R-:W-:Y:S05]  /*42c0*/  BSYNC B1 ;  /* 0x0000000000017941 */ /* 0x000fea0003800000 */
.L_x_12762:
        /* <DEDUP_REMOVED lines=11> */
.L_x_12766:
[----:B------:R-:W-:Y:S01]  /*4380*/  IMAD.MOV.U32 R26, RZ, RZ, R25 ;  /* 0x000000ffff1a7224 */ /* 0x000fe200078e0019 */
[----:B------:R-:W-:Y:S01]  /*4390*/  PRMT R23, R23, 0x5410, R27 ;  /* 0x0000541017177816 */ /* 0x000fe2000000001b */
[----:B------:R-:W-:Y:S01]  /*43a0*/  IMAD.MOV.U32 R7, RZ, RZ, R6 ;  /* 0x000000ffff077224 */ /* 0x000fe200078e0006 */
[----:B------:R-:W-:Y:S02]  /*43b0*/  PRMT R45, R45, 0x5410, R45 ;  /* 0x000054102d2d7816 */ /* 0x000fe4000000002d */
.L_x_12767:
[----:B------:R-:W-:Y:S05]  /*43c0*/  BSYNC B1 ;  /* 0x0000000000017941 */ /* 0x000fea0003800000 */
.L_x_12765:
        /* <DEDUP_REMOVED lines=11> */
.L_x_12769:
[----:B------:R-:W-:Y:S01]  /*4480*/  IMAD.MOV.U32 R25, RZ, RZ, R26 ;  /* 0x000000ffff197224 */ /* 0x000fe200078e001a */
[----:B------:R-:W-:Y:S01]  /*4490*/  PRMT R27, R27, 0x7610, R23 ;  /* 0x000076101b1b7816 */ /* 0x000fe20000000017 */
[----:B------:R-:W-:Y:S01]  /*44a0*/  IMAD.MOV.U32 R6, RZ, RZ, R9 ;  /* 0x000000ffff067224 */ /* 0x000fe200078e0009 */
[----:B------:R-:W-:Y:S02]  /*44b0*/  PRMT R45, R44, 0x7632, R45 ;  /* 0x000076322c2d7816 */ /* 0x000fe4000000002d */
.L_x_12770:
[----:B------:R-:W-:Y:S05]  /*44c0*/  BSYNC B1 ;  /* 0x0000000000017941 */ /* 0x000fea0003800000 */
.L_x_12768:
        /* <DEDUP_REMOVED lines=11> */
.L_x_12772:
[----:B------:R-:W-:Y:S01]  /*4580*/  IMAD.MOV.U32 R26, RZ, RZ, R25 ;  /* 0x000000ffff1a7224 */ /* 0x000fe200078e0019 */
[----:B------:R-:W-:Y:S01]  /*4590*/  PRMT R23, R23, 0x7610, R27 ;  /* 0x0000761017177816 */ /* 0x000fe2000000001b */
[----:B------:R-:W-:Y:S01]  /*45a0*/  IMAD.MOV.U32 R9, RZ, RZ, R8 ;  /* 0x000000ffff097224 */ /* 0x000fe200078e0008 */
[----:B------:R-:W-:Y:S02]  /*45b0*/  PRMT R44, R44, 0x5410, R44 ;  /* 0x000054102c2c7816 */ /* 0x000fe4000000002c */
.L_x_12773:
[----:B------:R-:W-:Y:S05]  /*45c0*/  BSYNC B1 ;  /* 0x0000000000017941 */ /* 0x000fea0003800000 */
.L_x_12771:
        /* <DEDUP_REMOVED lines=11> */
.L_x_12775:
[----:B------:R-:W-:Y:S01]  /*4680*/  IMAD.MOV.U32 R25, RZ, RZ, R26 ;  /* 0x000000ffff197224 */ /* 0x000fe200078e001a */
[----:B------:R-:W-:Y:S01]  /*4690*/  PRMT R27, R27, 0x7610, R23 ;  /* 0x000076101b1b7816 */ /* 0x000fe20000000017 */
[----:B------:R-:W-:Y:S01]  /*46a0*/  IMAD.MOV.U32 R8, RZ, RZ, R11 ;  /* 0x000000ffff087224 */ /* 0x000fe200078e000b */
[----:B------:R-:W-:Y:S02]  /*46b0*/  PRMT R44, R0, 0x7632, R44 ;  /* 0x00007632002c7816 */ /* 0x000fe4000000002c */
.L_x_12776:
[----:B------:R-:W-:Y:S05]  /*46c0*/  BSYNC B1 ;  /* 0x0000000000017941 */ /* 0x000fea0003800000 */
.L_x_12774:
        /* <DEDUP_REMOVED lines=11> */
.L_x_12778:
[----:B------:R-:W-:Y:S01]  /*4780*/  IMAD.MOV.U32 R26, RZ, RZ, R25 ;  /* 0x000000ffff1a7224 */ /* 0x000fe200078e0019 */
[----:B------:R-:W-:Y:S01]  /*4790*/  PRMT R23, R27, 0x7632, R23 ;  /* 0x000076321b177816 */ /* 0x000fe20000000017 */
[----:B------:R-:W-:Y:S01]  /*47a0*/  IMAD.MOV.U32 R11, RZ, RZ, R10 ;  /* 0x000000ffff0b7224 */ /* 0x000fe200078e000a */
[----:B------:R-:W-:Y:S02]  /*47b0*/  PRMT R0, R0, 0x5410, R0 ;  /* 0x0000541000007816 */ /* 0x000fe40000000000 */
.L_x_12779:
[----:B------:R-:W-:Y:S05]  /*47c0*/  BSYNC B1 ;  /* 0x0000000000017941 */ /* 0x000fea0003800000 */
.L_x_12777:
        /* <DEDUP_REMOVED lines=11> */
.L_x_12781:
[----:B------:R-:W-:Y:S01]  /*4880*/  IMAD.MOV.U32 R25, RZ, RZ, R26 ;  /* 0x000000ffff197224 */ /* 0x000fe200078e001a */
[----:B------:R-:W-:Y:S01]  /*4890*/  PRMT R23, R23, 0x5410, R23 ;  /* 0x0000541017177816 */ /* 0x000fe20000000017 */
[----:B------:R-:W-:Y:S01]  /*48a0*/  IMAD.MOV.U32 R10, RZ, RZ, R13 ;  /* 0x000000ffff0a7224 */ /* 0x000fe200078e000d */
[----:B------:R-:W-:Y:S02]  /*48b0*/  PRMT R0, R47, 0x7632, R0 ;  /* 0x000076322f007816 */ /* 0x000fe40000000000 */
.L_x_12782:
[----:B------:R-:W-:Y:S05]  /*48c0*/  BSYNC B1 ;  /* 0x0000000000017941 */ /* 0x000fea0003800000 */
.L_x_12780:
        /* <DEDUP_REMOVED lines=11> */
.L_x_12784:
[----:B------:R-:W-:Y:S01]  /*4980*/  IMAD.MOV.U32 R26, RZ, RZ, R25 ;  /* 0x000000ffff1a7224 */ /* 0x000fe200078e0019 */
[----:B------:R-:W-:Y:S01]  /*4990*/  PRMT R27, R27, 0x7610, R23 ;  /* 0x000076101b1b7816 */ /* 0x000fe20000000017 */
[----:B------:R-:W-:Y:S01]  /*49a0*/  IMAD.MOV.U32 R13, RZ, RZ, R12 ;  /* 0x000000ffff0d7224 */ /* 0x000fe200078e000c */
[----:B------:R-:W-:Y:S02]  /*49b0*/  PRMT R47, R47, 0x5410, R47 ;  /* 0x000054102f2f7816 */ /* 0x000fe4000000002f */
.L_x_12785:
[----:B------:R-:W-:Y:S05]  /*49c0*/  BSYNC B1 ;  /* 0x0000000000017941 */ /* 0x000fea0003800000 */
.L_x_12783:
        /* <DEDUP_REMOVED lines=11> */
.L_x_12787:
[----:B------:R-:W-:Y:S01]  /*4a80*/  IMAD.MOV.U32 R23, RZ, RZ, R26 ;  /* 0x000000ffff177224 */ /* 0x000fe200078e001a */
[----:B------:R-:W-:Y:S01]  /*4a90*/  PRMT R25, R27, 0x7632, R25 ;  /* 0x000076321b197816 */ /* 0x000fe20000000019 */
[----:B------:R-:W-:Y:S01]  /*4aa0*/  IMAD.MOV.U32 R12, RZ, RZ, R15 ;  /* 0x000000ffff0c7224 */ /* 0x000fe200078e000f */
[----:B------:R-:W-:Y:S02]  /*4ab0*/  PRMT R47, R50, 0x7632, R47 ;  /* 0x00007632322f7816 */ /* 0x000fe4000000002f */
.L_x_12788:
[----:B------:R-:W-:Y:S05]  /*4ac0*/  BSYNC B1 ;  /* 0x0000000000017941 */ /* 0x000fea0003800000 */
.L_x_12786:
        /* <DEDUP_REMOVED lines=11> */
.L_x_12790:
[----:B------:R-:W-:Y:S01]  /*4b80*/  IMAD.MOV.U32 R26, RZ, RZ, R23 ;  /* 0x000000ffff1a7224 */ /* 0x000fe200078e0017 */
[----:B------:R-:W-:Y:S01]  /*4b90*/  PRMT R25, R25, 0x5410, R25 ;  /* 0x0000541019197816 */ /* 0x000fe20000000019 */
[----:B------:R-:W-:Y:S01]  /*4ba0*/  IMAD.MOV.U32 R15, RZ, RZ, R14 ;  /* 0x000000ffff0f7224 */ /* 0x000fe200078e000e */
[----:B------:R-:W-:Y:S02]  /*4bb0*/  PRMT R50, R50, 0x5410, R50 ;  /* 0x0000541032327816 */ /* 0x000fe40000000032 */
.L_x_12791:
[----:B------:R-:W-:Y:S05]  /*4bc0*/  BSYNC B1 ;  /* 0x0000000000017941 */ /* 0x000fea0003800000 */
.L_x_12789:
        /* <DEDUP_REMOVED lines=11> */
.L_x_12793:
[----:B------:R-:W-:Y:S01]  /*4c80*/  IMAD.MOV.U32 R23, RZ, RZ, R26 ;  /* 0x000000ffff177224 */ /* 0x000fe200078e001a */
[----:B------:R-:W-:Y:S01]  /*4c90*/  PRMT R25, R25, 0x7632, R25 ;  /* 0x0000763219197816 */ /* 0x000fe20000000019 */
[----:B------:R-:W-:Y:S01]  /*4ca0*/  IMAD.MOV.U32 R14, RZ, RZ, R17 ;  /* 0x000000ffff0e7224 */ /* 0x000fe200078e0011 */
[----:B------:R-:W-:Y:S02]  /*4cb0*/  PRMT R50, R51, 0x7632, R50 ;  /* 0x0000763233327816 */ /* 0x000fe40000000032 */
.L_x_12794:
[----:B------:R-:W-:Y:S05]  /*4cc0*/  BSYNC B1 ;  /* 0x0000000000017941 */ /* 0x000fea0003800000 */
.L_x_12792:
        /* <DEDUP_REMOVED lines=11> */
.L_x_12796:
[----:B------:R-:W-:Y:S01]  /*4d80*/  IMAD.MOV.U32 R26, RZ, RZ, R23 ;  /* 0x000000ffff1a7224 */ /* 0x000fe200078e0017 */
[----:B------:R-:W-:Y:S01]  /*4d90*/  PRMT R25, R25, 0x5410, R25 ;  /* 0x0000541019197816 */ /* 0x000fe20000000019 */
[----:B------:R-:W-:Y:S01]  /*4da0*/  IMAD.MOV.U32 R17, RZ, RZ, R16 ;  /* 0x000000ffff117224 */ /* 0x000fe200078e0010 */
[----:B------:R-:W-:Y:S02]  /*4db0*/  PRMT R51, R51, 0x5410, R51 ;  /* 0x0000541033337816 */ /* 0x000fe40000000033 */
.L_x_12797:
[----:B------:R-:W-:Y:S05]  /*4dc0*/  BSYNC B1 ;  /* 0x0000000000017941 */ /* 0x000fea0003800000 */
.L_x_12795:
        /* <DEDUP_REMOVED lines=11> */
.L_x_12799:
[----:B------:R-:W-:Y:S01]  /*4e80*/  IMAD.MOV.U32 R23, RZ, RZ, R26 ;  /* 0x000000ffff177224 */ /* 0x000fe200078e001a */
[----:B------:R-:W-:Y:S01]  /*4e90*/  PRMT R27, R27, 0x7610, R25 ;  /* 0x000076101b1b7816 */ /* 0x000fe20000000019 */
[----:B------:R-:W-:Y:S01]  /*4ea0*/  IMAD.MOV.U32 R16, RZ, RZ, R3 ;  /* 0x000000ffff107224 */ /* 0x000fe200078e0003 */
[----:B------:R-:W-:Y:S02]  /*4eb0*/  PRMT R51, R52, 0x7632, R51 ;  /* 0x0000763234337816 */ /* 0x000fe40000000033 */
.L_x_12800:
[----:B------:R-:W-:Y:S05]  /*4ec0*/  BSYNC B1 ;  /* 0x0000000000017941 */ /* 0x000fea0003800000 */
.L_x_12798:
        /* <DEDUP_REMOVED lines=11> */
.L_x_12802:
[----:B------:R-:W-:Y:S01]  /*4f80*/  IMAD.MOV.U32 R3, RZ, RZ, R2 ;  /* 0x000000ffff037224 */ /* 0x000fe200078e0002 */
[C---:B------:R-:W-:Y:S01]  /*4f90*/  PRMT R52, R27.reuse, 0x5432, R52 ;  /* 0x000054321b347816 */ /* 0x040fe20000000034 */
[--C-:B------:R-:W-:Y:S01]  /*4fa0*/  IMAD.MOV.U32 R25, RZ, RZ, R23.reuse ;  /* 0x000000ffff197224 */ /* 0x100fe200078e0017 */
[----:B------:R-:W-:Y:S01]  /*4fb0*/  PRMT R26, R27, 0x7632, R26 ;  /* 0x000076321b1a7816 */ /* 0x000fe2000000001a */
[----:B------:R-:W-:Y:S02]  /*4fc0*/  IMAD.MOV.U32 R2, RZ, RZ, R23 ;  /* 0x000000ffff027224 */ /* 0x000fe400078e0017 */
.L_x_12803:
[----:B------:R-:W-:Y:S05]  /*4fd0*/  BSYNC B1 ;  /* 0x0000000000017941 */ /* 0x000fea0003800000 */
.L_x_12801:
[----:B------:R-:W-:Y:S02]  /*4fe0*/  IADD3 R20, R20, 0x4, RZ ;  /* 0x0000000414147810 */ /* 0x000fe40007ffe0ff */
[----:B------:R-:W-:Y:S01]  /*4ff0*/  IADD3 R18, R18, 0x2, RZ ;  /* 0x0000000212127810 */ /* 0x000fe20007ffe0ff */
[----:B------:R-:W-:Y:S01]  /*5000*/  @!P2 CALL.REL.NOINC `(.L_x_12804) ;  /* 0x000000100000a944 */ /* 0x000fe20003c00000 */
[----:B------:R-:W-:Y:S05]  /*5010*/  BRA `(.L_x_12805) ;  /* 0xfffff02000007947 */ /* 0x000fea000383ffff */
.L_x_12804:
[----:B------:R-:W-:Y:S01]  /*5020*/  FADD.FTZ R19, R19, R24 ;  /* 0x0000001813137221 */ /* 0x000fe20000010000 */
[----:B------:R-:W-:Y:S01]  /*5030*/  PRMT R52, R26, 0x7610, R52 ;  /* 0x000076101a347816 */ /* 0x000fe20000000034 */
[----:B------:R-:W-:Y:S02]  /*5040*/  IMAD.MOV.U32 R18, RZ, RZ, R22 ;  /* 0x000000ffff127224 */ /* 0x000fe400078e0016 */
[----:B------:R-:W-:-:S02]  /*5050*/  IMAD.MOV.U32 R2, RZ, RZ, R25 ;  /* 0x000000ffff027224 */ /* 0x000fc400078e0019 */
.L_x_12758:
[----:B------:R-:W-:Y:S05]  /*5060*/  BSYNC B0 ;  /* 0x0000000000007941 */ /* 0x000fea0003800000 */
.L_x_12757:
        /* <DEDUP_REMOVED lines=54> */
.L_x_12854:
        /* <DEDUP_REMOVED lines=20> */
.L_x_12809:
[----:B------:R-:W-:Y:S01]  /*5510*/  IMAD.MOV.U32 R26, RZ, RZ, R5 ;  /* 0x000000ffff1a7224 */ /* 0x000fe200078e0005 */
[C---:B------:R-:W-:Y:S01]  /*5520*/  PRMT R23, R46.reuse, 0x7632, R23 ;  /* 0x000076322e177816 */ /* 0x040fe20000000017 */
[----:B------:R-:W-:Y:S01]  /*5530*/  IMAD.MOV.U32 R5, RZ, RZ, R4 ;  /* 0x000000ffff057224 */ /* 0x000fe200078e0004 */
[----:B------:R-:W-:Y:S02]  /*5540*/  PRMT R46, R46, 0x5410, R46 ;  /* 0x000054102e2e7816 */ /* 0x000fe4000000002e */
.L_x_12810:
[----:B------:R-:W-:Y:S05]  /*5550*/  BSYNC B1 ;  /* 0x0000000000017941 */ /* 0x000fea0003800000 */
.L_x_12808:
        /* <DEDUP_REMOVED lines=11> */
.L_x_12812:
[----:B------:R-:W-:Y:S01]  /*5610*/  IMAD.MOV.U32 R25, RZ, RZ, R26 ;  /* 0x000000ffff197224 */ /* 0x000fe200078e001a */
[----:B------:R-:W-:Y:S01]  /*5620*/  PRMT R27, R23, 0x7610, R27 ;  /* 0x00007610171b7816 */ /* 0x000fe2000000001b */
[----:B------:R-:W-:Y:S01]  /*5630*/  IMAD.MOV.U32 R4, RZ, RZ, R7 ;  /* 0x000000ffff047224 */ /* 0x000fe200078e0007 */
[----:B------:R-:W-:Y:S02]  /*5640*/  PRMT R46, R45, 0x7632, R46 ;  /* 0x000076322d2e7816 */ /* 0x000fe4000000002e */
.L_x_12813:
[----:B------:R-:W-:Y:S05]  /*5650*/  BSYNC B1 ;  /* 0x0000000000017941 */ /* 0x000fea0003800000 */
.L_x_12811:
        /* <DEDUP_REMOVED lines=11> */
.L_x_12815:
[----:B------:R-:W-:Y:S01]  /*5710*/  IMAD.MOV.U32 R26, RZ, RZ, R25 ;  /* 0x000000ffff1a7224 */ /* 0x000fe200078e0019 */
[----:B------:R-:W-:Y:S01]  /*5720*/  PRMT R23, R23, 0x5410, R27 ;  /* 0x0000541017177816 */ /* 0x000fe2000000001b */
[----:B------:R-:W-:Y:S01]  /*5730*/  IMAD.MOV.U32 R7, RZ, RZ, R6 ;  /* 0x000000ffff077224 */ /* 0x000fe200078e0006 */
[----:B------:R-:W-:Y:S02]  /*5740*/  PRMT R45, R45, 0x5410, R45 ;  /* 0x000054102d2d7816 */ /* 0x000fe4000000002d */
.L_x_12816:
[----:B------:R-:W-:Y:S05]  /*5750*/  BSYNC B1 ;  /* 0x0000000000017941 */ /* 0x000fea0003800000 */
.L_x_12814:
        /* <DEDUP_REMOVED lines=11> */
.L_x_12818:
[----:B------:R-:W-:Y:S01]  /*5810*/  IMAD.MOV.U32 R25, RZ, RZ, R26 ;  /* 0x000000ffff197224 */ /* 0x000fe200078e001a */
[----:B------:R-:W-:Y:S01]  /*5820*/  PRMT R27, R27, 0x7610, R23 ;  /* 0x000076101b1b7816 */ /* 0x000fe20000000017 */
[----:B------:R-:W-:Y:S01]  /*5830*/  IMAD.MOV.U32 R6, RZ, RZ, R9 ;  /* 0x000000ffff067224 */ /* 0x000fe200078e0009 */
[----:B------:R-:W-:Y:S02]  /*5840*/  PRMT R45, R44, 0x7632, R45 ;  /* 0x000076322c2d7816 */ /* 0x000fe4000000002d */
.L_x_12819:
[----:B------:R-:W-:Y:S05]  /*5850*/  BSYNC B1 ;  /* 0x0000000000017941 */ /* 0x000fea0003800000 */
.L_x_12817:
        /* <DEDUP_REMOVED lines=11> */
.L_x_12821:
[----:B------:R-:W-:Y:S01]  /*5910*/  IMAD.MOV.U32 R26, RZ, RZ, R25 ;  /* 0x000000ffff1a7224 */ /* 0x000fe200078e0019 */
[----:B------:R-:W-:Y:S01]  /*5920*/  PRMT R23, R23, 0x7610, R27 ;  /* 0x0000761017177816 */ /* 0x000fe2000000001b */
[----:B------:R-:W-:Y:S01]  /*5930*/  IMAD.MOV.U32 R9, RZ, RZ, R8 ;  /* 0x000000ffff097224 */ /* 0x000fe200078e0008 */
[----:B------:R-:W-:Y:S02]  /*5940*/  PRMT R44, R44, 0x5410, R44 ;  /* 0x000054102c2c7816 */ /* 0x000fe4000000002c */
.L_x_12822:
[----:B------:R-:W-:Y:S05]  /*5950*/  BSYNC B1 ;  /* 0x0000000000017941 */ /* 0x000fea0003800000 */
.L_x_12820:
        /* <DEDUP_REMOVED lines=11> */
.L_x_12824:
[----:B------:R-:W-:Y:S01]  /*5a10*/  IMAD.MOV.U32 R25, RZ, RZ, R26 ;  /* 0x000000ffff197224 */ /* 0x000fe200078e001a */
[----:B------:R-:W-:Y:S01]  /*5a20*/  PRMT R27, R27, 0x7610, R23 ;  /* 0x000076101b1b7816 */ /* 0x000fe20000000017 */
[----:B------:R-:W-:Y:S01]  /*5a30*/  IMAD.MOV.U32 R8, RZ, RZ, R11 ;  /* 0x000000ffff087224 */ /* 0x000fe200078e000b */
[----:B------:R-:W-:Y:S02]  /*5a40*/  PRMT R44, R0, 0x7632, R44 ;  /* 0x00007632002c7816 */ /* 0x000fe4000000002c */
.L_x_12825:
[----:B------:R-:W-:Y:S05]  /*5a50*/  BSYNC B1 ;  /* 0x0000000000017941 */ /* 0x000fea0003800000 */
.L_x_12823:
        /* <DEDUP_REMOVED lines=11> */
.L_x_12827:
[----:B------:R-:W-:Y:S01]  /*5b10*/  IMAD.MOV.U32 R26, RZ, RZ, R25 ;  /* 0x000000ffff1a7224 */ /* 0x000fe200078e0019 */
[----:B------:R-:W-:Y:S01]  /*5b20*/  PRMT R23, R27, 0x7632, R23 ;  /* 0x000076321b177816 */ /* 0x000fe20000000017 */
[----:B------:R-:W-:Y:S01]  /*5b30*/  IMAD.MOV.U32 R11, RZ, RZ, R10 ;  /* 0x000000ffff0b7224 */ /* 0x000fe200078e000a */
[----:B------:R-:W-:Y:S02]  /*5b40*/  PRMT R0, R0, 0x5410, R0 ;  /* 0x0000541000007816 */ /* 0x000fe40000000000 */
.L_x_12828:
[----:B------:R-:W-:Y:S05]  /*5b50*/  BSYNC B1 ;  /* 0x0000000000017941 */ /* 0x000fea0003800000 */
.L_x_12826:
        /* <DEDUP_REMOVED lines=11> */
.L_x_12830:
[----:B------:R-:W-:Y:S01]  /*5c10*/  IMAD.MOV.U32 R25, RZ, RZ, R26 ;  /* 0x000000ffff197224 */ /* 0x000fe200078e001a */
[----:B------:R-:W-:Y:S01]  /*5c20*/  PRMT R23, R23, 0x5410, R23 ;  /* 0x0000541017177816 */ /* 0x000fe20000000017 */
[----:B------:R-:W-:Y:S01]  /*5c30*/  IMAD.MOV.U32 R10, RZ, RZ, R13 ;  /* 0x000000ffff0a7224 */ /* 0x000fe200078e000d */
[----:B------:R-:W-:Y:S02]  /*5c40*/  PRMT R0, R47, 0x7632, R0 ;  /* 0x000076322f007816 */ /* 0x000fe40000000000 */
.L_x_12831:
[----:B------:R-:W-:Y:S05]  /*5c50*/  BSYNC B1 ;  /* 0x0000000000017941 */ /* 0x000fea0003800000 */
.L_x_12829:
        /* <DEDUP_REMOVED lines=11> */
.L_x_12833:
[----:B------:R-:W-:Y:S01]  /*5d10*/  IMAD.MOV.U32 R26, RZ, RZ, R25 ;  /* 0x000000ffff1a7224 */ /* 0x000fe200078e0019 */
[----:B------:R-:W-:Y:S01]  /*5d20*/  PRMT R27, R27, 0x7610, R23 ;  /* 0x000076101b1b7816 */ /* 0x000fe20000000017 */
[----:B------:R-:W-:Y:S01]  /*5d30*/  IMAD.MOV.U32 R13, RZ, RZ, R12 ;  /* 0x000000ffff0d7224 */ /* 0x000fe200078e000c */
[----:B------:R-:W-:Y:S02]  /*5d40*/  PRMT R47, R47, 0x5410, R47 ;  /* 0x000054102f2f7816 */ /* 0x000fe4000000002f */
.L_x_12834:
[----:B------:R-:W-:Y:S05]  /*5d50*/  BSYNC B1 ;  /* 0x0000000000017941 */ /* 0x000fea0003800000 */
.L_x_12832:
        /* <DEDUP_REMOVED lines=11> */
.L_x_12836:
[----:B------:R-:W-:Y:S01]  /*5e10*/  IMAD.MOV.U32 R23, RZ, RZ, R26 ;  /* 0x000000ffff177224 */ /* 0x000fe200078e001a */
[----:B------:R-:W-:Y:S01]  /*5e20*/  PRMT R25, R27, 0x7632, R25 ;  /* 0x000076321b197816 */ /* 0x000fe20000000019 */
[----:B------:R-:W-:Y:S01]  /*5e30*/  IMAD.MOV.U32 R12, RZ, RZ, R15 ;  /* 0x000000ffff0c7224 */ /* 0x000fe200078e000f */
[----:B------:R-:W-:Y:S02]  /*5e40*/  PRMT R47, R50, 0x7632, R47 ;  /* 0x00007632322f7816 */ /* 0x000fe4000000002f */
.L_x_12837:
[----:B------:R-:W-:Y:S05]  /*5e50*/  BSYNC B1 ;  /* 0x0000000000017941 */ /* 0x000fea0003800000 */
.L_x_12835:
        /* <DEDUP_REMOVED lines=11> */
.L_x_12839:
[----:B------:R-:W-:Y:S01]  /*5f10*/  IMAD.MOV.U32 R26, RZ, RZ, R23 ;  /* 0x000000ffff1a7224 */ /* 0x000fe200078e0017 */
[----:B------:R-:W-:Y:S01]  /*5f20*/  PRMT R25, R25, 0x5410, R25 ;  /* 0x0000541019197816 */ /* 0x000fe20000000019 */
[----:B------:R-:W-:Y:S01]  /*5f30*/  IMAD.MOV.U32 R15, RZ, RZ, R14 ;  /* 0x000000ffff0f7224 */ /* 0x000fe200078e000e */
[----:B------:R-:W-:Y:S02]  /*5f40*/  PRMT R50, R50, 0x5410, R50 ;  /* 0x0000541032327816 */ /* 0x000fe40000000032 */
.L_x_12840:
[----:B------:R-:W-:Y:S05]  /*5f50*/  BSYNC B1 ;  /* 0x0000000000017941 */ /* 0x000fea0003800000 */
.L_x_12838:
        /* <DEDUP_REMOVED lines=11> */
.L_x_12842:
[----:B------:R-:W-:Y:S01]  /*6010*/  IMAD.MOV.U32 R23, RZ, RZ, R26 ;  /* 0x000000ffff177224 */ /* 0x000fe200078e001a */
[----:B------:R-:W-:Y:S01]  /*6020*/  PRMT R25, R25, 0x7632, R25 ;  /* 0x0000763219197816 */ /* 0x000fe20000000019 */
[----:B------:R-:W-:Y:S01]  /*6030*/  IMAD.MOV.U32 R14, RZ, RZ, R17 ;  /* 0x000000ffff0e7224 */ /* 0x000fe200078e0011 */
[----:B------:R-:W-:Y:S02]  /*6040*/  PRMT R50, R51, 0x7632, R50 ;  /* 0x0000763233327816 */ /* 0x000fe40000000032 */
.L_x_12843:
[----:B------:R-:W-:Y:S05]  /*6050*/  BSYNC B1 ;  /* 0x0000000000017941 */ /* 0x000fea0003800000 */
.L_x_12841:
        /* <DEDUP_REMOVED lines=11> */
.L_x_12845:
[----:B------:R-:W-:Y:S01]  /*6110*/  IMAD.MOV.U32 R26, RZ, RZ, R23 ;  /* 0x000000ffff1a7224 */ /* 0x000fe200078e0017 */
[----:B------:R-:W-:Y:S01]  /*6120*/  PRMT R25, R25, 0x5410, R25 ;  /* 0x0000541019197816 */ /* 0x000fe20000000019 */
[----:B------:R-:W-:Y:S01]  /*6130*/  IMAD.MOV.U32 R17, RZ, RZ, R16 ;  /* 0x000000ffff117224 */ /* 0x000fe200078e0010 */
[----:B------:R-:W-:Y:S02]  /*6140*/  PRMT R51, R51, 0x5410, R51 ;  /* 0x0000541033337816 */ /* 0x000fe40000000033 */
.L_x_12846:
[----:B------:R-:W-:Y:S05]  /*6150*/  BSYNC B1 ;  /* 0x0000000000017941 */ /* 0x000fea0003800000 */
.L_x_12844:
        /* <DEDUP_REMOVED lines=11> */
.L_x_12848:
[----:B------:R-:W-:Y:S01]  /*6210*/  IMAD.MOV.U32 R23, RZ, RZ, R26 ;  /* 0x000000ffff177224 */ /* 0x000fe200078e001a */
[----:B------:R-:W-:Y:S01]  /*6220*/  PRMT R27, R27, 0x7610, R25 ;  /* 0x000076101b1b7816 */ /* 0x000fe20000000019 */
[----:B------:R-:W-:Y:S01]  /*6230*/  IMAD.MOV.U32 R16, RZ, RZ, R3 ;  /* 0x000000ffff107224 */ /* 0x000fe200078e0003 */
[----:B------:R-:W-:Y:S02]  /*6240*/  PRMT R51, R52, 0x7632, R51 ;  /* 0x0000763234337816 */ /* 0x000fe40000000033 */
.L_x_12849:
[----:B------:R-:W-:Y:S05]  /*6250*/  BSYNC B1 ;  /* 0x0000000000017941 */ /* 0x000fea0003800000 */
.L_x_12847:
        /* <DEDUP_REMOVED lines=11> */
.L_x_12851:
[----:B------:R-:W-:Y:S01]  /*6310*/  IMAD.MOV.U32 R3, RZ, RZ, R2 ;  /* 0x000000ffff037224 */ /* 0x000fe200078e0002 */
[C---:B------:R-:W-:Y:S01]  /*6320*/  PRMT R52, R27.reuse, 0x5432, R52 ;  /* 0x000054321b347816 */ /* 0x040fe20000000034 */
[--C-:B------:R-:W-:Y:S01]  /*6330*/  IMAD.MOV.U32 R25, RZ, RZ, R23.reuse ;  /* 0x000000ffff197224 */ /* 0x100fe200078e0017 */
[----:B------:R-:W-:Y:S01]  /*6340*/  PRMT R26, R27, 0x7632, R26 ;  /* 0x000076321b1a7816 */ /* 0x000fe2000000001a */
[----:B------:R-:W-:Y:S02]  /*6350*/  IMAD.MOV.U32 R2, RZ, RZ, R23 ;  /* 0x000000ffff027224 */ /* 0x000fe400078e0017 */
.L_x_12852:
[----:B------:R-:W-:Y:S05]  /*6360*/  BSYNC B1 ;  /* 0x0000000000017941 */ /* 0x000fea0003800000 */
.L_x_12850:
[----:B------:R-:W-:Y:S02]  /*6370*/  IADD3 R20, R20, 0x4, RZ ;  /* 0x0000000414147810 */ /* 0x000fe40007ffe0ff */
[----:B------:R-:W-:Y:S01]  /*6380*/  IADD3 R18, R18, 0x2, RZ ;  /* 0x0000000212127810 */ /* 0x000fe20007ffe0ff */
[----:B------:R-:W-:Y:S01]  /*6390*/  @!P2 CALL.REL.NOINC `(.L_x_12853) ;  /* 0x000000100000a944 */ /* 0x000fe20003c00000 */
[----:B------:R-:W-:Y:S05]  /*63a0*/  BRA `(.L_x_12854) ;  /* 0xfffff02000007947 */ /* 0x000fea000383ffff */
.L_x_12853:
[----:B------:R-:W-:Y:S01]  /*63b0*/  FADD.FTZ R19, R19, R24 ;  /* 0x0000001813137221 */ /* 0x000fe20000010000 */
[----:B------:R-:W-:Y:S01]  /*63c0*/  PRMT R52, R26, 0x7610, R52 ;  /* 0x000076101a347816 */ /* 0x000fe20000000034 */
[----:B------:R-:W-:Y:S02]  /*63d0*/  IMAD.MOV.U32 R18, RZ, RZ, R22 ;  /* 0x000000ffff127224 */ /* 0x000fe400078e0016 */
[----:B------:R-:W-:-:S02]  /*63e0*/  IMAD.MOV.U32 R2, RZ, RZ, R25 ;  /* 0x000000ffff027224 */ /* 0x000fc400078e0019 */
.L_x_12807:
[----:B------:R-:W-:Y:S05]  /*63f0*/  BSYNC B0 ;  /* 0x0000000000007941 */ /* 0x000fea0003800000 */
.L_x_12806:
        /* <DEDUP_REMOVED lines=54> */
.L_x_12903:
        /* <DEDUP_REMOVED lines=20> */
.L_x_12858:
[----:B------:R-:W-:Y:S01]  /*68a0*/  IMAD.MOV.U32 R26, RZ, RZ, R5 ;  /* 0x000000ffff1a7224 */ /* 0x000fe200078e0005 */
[C---:B------:R-:W-:Y:S01]  /*68b0*/  PRMT R23, R46.reuse, 0x7632, R23 ;  /* 0x000076322e177816 */ /* 0x040fe20000000017 */
[----:B------:R-:W-:Y:S01]  /*68c0*/  IMAD.MOV.U32 R5, RZ, RZ, R4 ;  /* 0x000000ffff057224 */ /* 0x000fe200078e0004 */
[----:B------:R-:W-:Y:S02]  /*68d0*/  PRMT R46, R46, 0x5410, R46 ;  /* 0x000054102e2e7816 */ /* 0x000fe4000000002e */
.L_x_12859:
[----:B------:R-:W-:Y:S05]  /*68e0*/  BSYNC B1 ;  /* 0x0000000000017941 */ /* 0x000fea0003800000 */
.L_x_12857:
        /* <DEDUP_REMOVED lines=11> */
.L_x_12861:
[----:B------:R-:W-:Y:S01]  /*69a0*/  IMAD.MOV.U32 R25, RZ, RZ, R26 ;  /* 0x000000ffff197224 */ /* 0x000fe200078e001a */
[----:B------:R-:W-:Y:S01]  /*69b0*/  PRMT R27, R23, 0x7610, R27 ;  /* 0x00007610171b7816 */ /* 0x000fe2000000001b */
[----:B------:R-:W-:Y:S01]  /*69c0*/  IMAD.MOV.U32 R4, RZ, RZ, R7 ;  /* 0x000000ffff047224 */ /* 0x000fe200078e0007 */
[----:B------:R-:W-:Y:S02]  /*69d0*/  PRMT R46, R45, 0x7632, R46 ;  /* 0x000076322d2e7816 */ /* 0x000fe4000000002e */
.L_x_12862:
[----:B------:R-:W-:Y:S05]  /*69e0*/  BSYNC B1 ;  /* 0x0000000000017941 */ /* 0x000fea0003800000 */
.L_x_12860:
        /* <DEDUP_REMOVED lines=11> */
.L_x_12864:
[----:B------:R-:W-:Y:S01]  /*6aa0*/  IMAD.MOV.U32 R26, RZ, RZ, R25 ;  /* 0x000000ffff1a7224 */ /* 0x000fe200078e0019 */
[----:B------:R-:W-:Y:S01]  /*6ab0*/  PRMT R23, R23, 0x5410, R27 ;  /* 0x0000541017177816 */ /* 0x000fe2000000001b */
[----:B------:R-:W-:Y:S01]  /*6ac0*/  IMAD.MOV.U32 R7, RZ, RZ, R6 ;  /* 0x000000ffff077224 */ /* 0x000fe200078e0006 */
[----:B------:R-:W-:Y:S02]  /*6ad0*/  PRMT R45, R45, 0x5410, R45 ;  /* 0x000054102d2d7816 */ /* 0x000fe4000000002d */
.L_x_12865:
[----:B------:R-:W-:Y:S05]  /*6ae0*/  BSYNC B1 ;  /* 0x0000000000017941 */ /* 0x000fea0003800000 */
.L_x_12863:
        /* <DEDUP_REMOVED lines=11> */
.L_x_12867:
[----:B------:R-:W-:Y:S01]  /*6ba0*/  IMAD.MOV.U32 R25, RZ, RZ, R26 ;  /* 0x000000ffff197224 */ /* 0x000fe200078e001a */
[----:B------:R-:W-:Y:S01]  /*6bb0*/  PRMT R27, R27, 0x7610, R23 ;  /* 0x000076101b1b7816 */ /* 0x000fe20000000017 */
[----:B------:R-:W-:Y:S01]  /*6bc0*/  IMAD.MOV.U32 R6, RZ, RZ, R9 ;  /* 0x000000ffff067224 */ /* 0x000fe200078e0009 */
[----:B------:R-:W-:Y:S02]  /*6bd0*/  PRMT R45, R44, 0x7632, R45 ;  /* 0x000076322c2d7816 */ /* 0x000fe4000000002d */
.L_x_12868:
[----:B------:R-:W-:Y:S05]  /*6be0*/  BSYNC B1 ;  /* 0x0000000000017941 */ /* 0x000fea0003800000 */
.L_x_12866:
        /* <DEDUP_REMOVED lines=11> */
.L_x_12870:
[----:B------:R-:W-:Y:S01]  /*6ca0*/  IMAD.MOV.U32 R26, RZ, RZ, R25 ;  /* 0x000000ffff1a7224 */ /* 0x000fe200078e0019 */
[----:B------:R-:W-:Y:S01]  /*6cb0*/  PRMT R23, R23, 0x7610, R27 ;  /* 0x0000761017177816 */ /* 0x000fe2000000001b */
[----:B------:R-:W-:Y:S01]  /*6cc0*/  IMAD.MOV.U32 R9, RZ, RZ, R8 ;  /* 0x000000ffff097224 */ /* 0x000fe200078e0008 */
[----:B------:R-:W-:Y:S02]  /*6cd0*/  PRMT R44, R44, 0x5410, R44 ;  /* 0x000054102c2c7816 */ /* 0x000fe4000000002c */
.L_x_12871:
[----:B------:R-:W-:Y:S05]  /*6ce0*/  BSYNC B1 ;  /* 0x0000000000017941 */ /* 0x000fea0003800000 */
.L_x_12869:
        /* <DEDUP_REMOVED lines=11> */
.L_x_12873:
[----:B------:R-:W-:Y:S01]  /*6da0*/  IMAD.MOV.U32 R25, RZ, RZ, R26 ;  /* 0x000000ffff197224 */ /* 0x000fe200078e001a */
[----:B------:R-:W-:Y:S01]  /*6db0*/  PRMT R27, R27, 0x7610, R23 ;  /* 0x000076101b1b7816 */ /* 0x000fe20000000017 */
[----:B------:R-:W-:Y:S01]  /*6dc0*/  IMAD.MOV.U32 R8, RZ, RZ, R11 ;  /* 0x000000ffff087224 */ /* 0x000fe200078e000b */
[----:B------:R-:W-:Y:S02]  /*6dd0*/  PRMT R44, R0, 0x7632, R44 ;  /* 0x00007632002c7816 */ /* 0x000fe4000000002c */
.L_x_12874:
[----:B------:R-:W-:Y:S05]  /*6de0*/  BSYNC B1 ;  /* 0x0000000000017941 */ /* 0x000fea0003800000 */
.L_x_12872:
        /* <DEDUP_REMOVED lines=11> */
.L_x_12876:
[----:B------:R-:W-:Y:S01]  /*6ea0*/  IMAD.MOV.U32 R26, RZ, RZ, R25 ;  /* 0x000000ffff1a7224 */ /* 0x000fe200078e0019 */
[----:B------:R-:W-:Y:S01]  /*6eb0*/  PRMT R23, R27, 0x7632, R23 ;  /* 0x000076321b177816 */ /* 0x000fe20000000017 */
[----:B------:R-:W-:Y:S01]  /*6ec0*/  IMAD.MOV.U32 R11, RZ, RZ, R10 ;  /* 0x000000ffff0b7224 */ /* 0x000fe200078e000a */
[----:B------:R-:W-:Y:S02]  /*6ed0*/  PRMT R0, R0, 0x5410, R0 ;  /* 0x0000541000007816 */ /* 0x000fe40000000000 */
.L_x_12877:
[----:B------:R-:W-:Y:S05]  /*6ee0*/  BSYNC B1 ;  /* 0x0000000000017941 */ /* 0x000fea0003800000 */
.L_x_12875:
        /* <DEDUP_REMOVED lines=11> */
.L_x_12879:
[----:B------:R-:W-:Y:S01]  /*6fa0*/  IMAD.MOV.U32 R25, RZ, RZ, R26 ;  /* 0x000000ffff197224 */ /* 0x000fe200078e001a */
[----:B------:R-:W-:Y:S01]  /*6fb0*/  PRMT R23, R23, 0x5410, R23 ;  /* 0x0000541017177816 */ /* 0x000fe20000000017 */
[----:B------:R-:W-:Y:S01]  /*6fc0*/  IMAD.MOV.U32 R10, RZ, RZ, R13 ;  /* 0x000000ffff0a7224 */ /* 0x000fe200078e000d */
[----:B------:R-:W-:Y:S02]  /*6fd0*/  PRMT R0, R47, 0x7632, R0 ;  /* 0x000076322f007816 */ /* 0x000fe40000000000 */
.L_x_12880:
[----:B------:R-:W-:Y:S05]  /*6fe0*/  BSYNC B1 ;  /* 0x0000000000017941 */ /* 0x000fea0003800000 */
.L_x_12878:
        /* <DEDUP_REMOVED lines=11> */
.L_x_12882:
[----:B------:R-:W-:Y:S01]  /*70a0*/  IMAD.MOV.U32 R26, RZ, RZ, R25 ;  /* 0x000000ffff1a7224 */ /* 0x000fe200078e0019 */
[----:B------:R-:W-:Y:S01]  /*70b0*/  PRMT R27, R27, 0x7610, R23 ;  /* 0x000076101b1b7816 */ /* 0x000fe20000000017 */
[----:B------:R-:W-:Y:S01]  /*70c0*/  IMAD.MOV.U32 R13, RZ, RZ, R12 ;  /* 0x000000ffff0d7224 */ /* 0x000fe200078e000c */
[----:B------:R-:W-:Y:S02]  /*70d0*/  PRMT R47, R47, 0x5410, R47 ;  /* 0x000054102f2f7816 */ /* 0x000fe4000000002f */
.L_x_12883:
[----:B------:R-:W-:Y:S05]  /*70e0*/  BSYNC B1 ;  /* 0x0000000000017941 */ /* 0x000fea0003800000 */
.L_x_12881:
        /* <DEDUP_REMOVED lines=11> */
.L_x_12885:
[----:B------:R-:W-:Y:S01]  /*71a0*/  IMAD.MOV.U32 R23, RZ, RZ, R26 ;  /* 0x000000ffff177224 */ /* 0x000fe200078e001a */
[----:B------:R-:W-:Y:S01]  /*71b0*/  PRMT R25, R27, 0x7632, R25 ;  /* 0x000076321b197816 */ /* 0x000fe20000000019 */
[----:B------:R-:W-:Y:S01]  /*71c0*/  IMAD.MOV.U32 R12, RZ, RZ, R15 ;  /* 0x000000ffff0c7224 */ /* 0x000fe200078e000f */
[----:B------:R-:W-:Y:S02]  /*71d0*/  PRMT R47, R50, 0x7632, R47 ;  /* 0x00007632322f7816 */ /* 0x000fe4000000002f */
.L_x_12886:
[----:B------:R-:W-:Y:S05]  /*71e0*/  BSYNC B1 ;  /* 0x0000000000017941 */ /* 0x000fea0003800000 */
.L_x_12884:
        /* <DEDUP_REMOVED lines=11> */
.L_x_12888:
[----:B------:R-:W-:Y:S01]  /*72a0*/  IMAD.MOV.U32 R26, RZ, RZ, R23 ;  /* 0x000000ffff1a7224 */ /* 0x000fe200078e0017 */
[----:B------:R-:W-:Y:S01]  /*72b0*/  PRMT R25, R25, 0x5410, R25 ;  /* 0x0000541019197816 */ /* 0x000fe20000000019 */
[----:B------:R-:W-:Y:S01]  /*72c0*/  IMAD.MOV.U32 R15, RZ, RZ, R14 ;  /* 0x000000ffff0f7224 */ /* 0x000fe200078e000e */
[----:B------:R-:W-:Y:S02]  /*72d0*/  PRMT R50, R50, 0x5410, R50 ;  /* 0x0000541032327816 */ /* 0x000fe40000000032 */
.L_x_12889:
[----:B------:R-:W-:Y:S05]  /*72e0*/  BSYNC B1 ;  /* 0x0000000000017941 */ /* 0x000fea0003800000 */
.L_x_12887:
        /* <DEDUP_REMOVED lines=11> */
.L_x_12891:
[----:B------:R-:W-:Y:S01]  /*73a0*/  IMAD.MOV.U32 R23, RZ, RZ, R26 ;  /* 0x000000ffff177224 */ /* 0x000fe200078e001a */
[----:B------:R-:W-:Y:S01]  /*73b0*/  PRMT R25, R25, 0x7632, R25 ;  /* 0x0000763219197816 */ /* 0x000fe20000000019 */
[----:B------:R-:W-:Y:S01]  /*73c0*/  IMAD.MOV.U32 R14, RZ, RZ, R17 ;  /* 0x000000ffff0e7224 */ /* 0x000fe200078e0011 */
[----:B------:R-:W-:Y:S02]  /*73d0*/  PRMT R50, R51, 0x7632, R50 ;  /* 0x0000763233327816 */ /* 0x000fe40000000032 */
.L_x_12892:
[----:B------:R-:W-:Y:S05]  /*73e0*/  BSYNC B1 ;  /* 0x0000000000017941 */ /* 0x000fea0003800000 */
.L_x_12890:
        /* <DEDUP_REMOVED lines=11> */
.L_x_12894:
[----:B------:R-:W-:Y:S01]  /*74a0*/  IMAD.MOV.U32 R26, RZ, RZ, R23 ;  /* 0x000000ffff1a7224 */ /* 0x000fe200078e0017 */
[----:B------:R-:W-:Y:S01]  /*74b0*/  PRMT R25, R25, 0x5410, R25 ;  /* 0x0000541019197816 */ /* 0x000fe20000000019 */
[----:B------:R-:W-:Y:S01]  /*74c0*/  IMAD.MOV.U32 R17, RZ, RZ, R16 ;  /* 0x000000ffff117224 */ /* 0x000fe200078e0010 */
[----:B------:R-:W-:Y:S02]  /*74d0*/  PRMT R51, R51, 0x5410, R51 ;  /* 0x0000541033337816 */ /* 0x000fe40000000033 */
.L_x_12895:
[----:B------:R-:W-:Y:S05]  /*74e0*/  BSYNC B1 ;  /* 0x0000000000017941 */ /* 0x000fea0003800000 */
.L_x_12893:
        /* <DEDUP_REMOVED lines=11> */
.L_x_12897:
[----:B------:R-:W-:Y:S01]  /*75a0*/  IMAD.MOV.U32 R23, RZ, RZ, R26 ;  /* 0x000000ffff177224 */ /* 0x000fe200078e001a */
[----:B------:R-:W-:Y:S01]  /*75b0*/  PRMT R27, R27, 0x7610, R25 ;  /* 0x000076101b1b7816 */ /* 0x000fe20000000019 */
[----:B------:R-:W-:Y:S01]  /*75c0*/  IMAD.MOV.U32 R16, RZ, RZ, R3 ;  /* 0x000000ffff107224 */ /* 0x000fe200078e0003 */
[----:B------:R-:W-:Y:S02]  /*75d0*/  PRMT R51, R52, 0x7632, R51 ;  /* 0x0000763234337816 */ /* 0x000fe40000000033 */
.L_x_12898:
[----:B------:R-:W-:Y:S05]  /*75e0*/  BSYNC B1 ;  /* 0x0000000000017941 */ /* 0x000fea0003800000 */
.L_x_12896:
        /* <DEDUP_REMOVED lines=11> */
.L_x_12900:
[----:B------:R-:W-:Y:S01]  /*76a0*/  IMAD.MOV.U32 R3, RZ, RZ, R2 ;  /* 0x000000ffff037224 */ /* 0x000fe200078e0002 */
[C---:B------:R-:W-:Y:S01]  /*76b0*/  PRMT R52, R27.reuse, 0x5432, R52 ;  /* 0x000054321b347816 */ /* 0x040fe20000000034 */
[--C-:B------:R-:W-:Y:S01]  /*76c0*/  IMAD.MOV.U32 R25, RZ, RZ, R23.reuse ;  /* 0x000000ffff197224 */ /* 0x100fe200078e0017 */
[----:B------:R-:W-:Y:S01]  /*76d0*/  PRMT R26, R27, 0x7632, R26 ;  /* 0x000076321b1a7816 */ /* 0x000fe2000000001a */
[----:B------:R-:W-:Y:S02]  /*76e0*/  IMAD.MOV.U32 R2, RZ, RZ, R23 ;  /* 0x000000ffff027224 */ /* 0x000fe400078e0017 */
.L_x_12901:
[----:B------:R-:W-:Y:S05]  /*76f0*/  BSYNC B1 ;  /* 0x0000000000017941 */ /* 0x000fea0003800000 */
.L_x_12899:
[----:B------:R-:W-:Y:S02]  /*7700*/  IADD3 R20, R20, 0x4, RZ ;  /* 0x0000000414147810 */ /* 0x000fe40007ffe0ff */
[----:B------:R-:W-:Y:S01]  /*7710*/  IADD3 R18, R18, 0x2, RZ ;  /* 0x0000000212127810 */ /* 0x000fe20007ffe0ff */
[----:B------:R-:W-:Y:S01]  /*7720*/  @!P2 CALL.REL.NOINC `(.L_x_12902) ;  /* 0x000000100000a944 */ /* 0x000fe20003c00000 */
[----:B------:R-:W-:Y:S05]  /*7730*/  BRA `(.L_x_12903) ;  /* 0xfffff02000007947 */ /* 0x000fea000383ffff */
.L_x_12902:
[----:B------:R-:W-:Y:S01]  /*7740*/  FADD.FTZ R19, R19, R24 ;  /* 0x0000001813137221 */ /* 0x000fe20000010000 */
[----:B------:R-:W-:Y:S01]  /*7750*/  PRMT R52, R26, 0x7610, R52 ;  /* 0x000076101a347816 */ /* 0x000fe20000000034 */
[----:B------:R-:W-:Y:S02]  /*7760*/  IMAD.MOV.U32 R18, RZ, RZ, R22 ;  /* 0x000000ffff127224 */ /* 0x000fe400078e0016 */
[----:B------:R-:W-:-:S02]  /*7770*/  IMAD.MOV.U32 R2, RZ, RZ, R25 ;  /* 0x000000ffff027224 */ /* 0x000fc400078e0019 */
.L_x_12856:
[----:B------:R-:W-:Y:S05]  /*7780*/  BSYNC B0 ;  /* 0x0000000000007941 */ /* 0x000fea0003800000 */
.L_x_12855:
        /* <DEDUP_REMOVED lines=54> */
.L_x_12952:
        /* <DEDUP_REMOVED lines=20> */
.L_x_12907:
[----:B------:R-:W-:Y:S01]  /*7c30*/  IMAD.MOV.U32 R26, RZ, RZ, R5 ;  /* 0x000000ffff1a7224 */ /* 0x000fe200078e0005 */
[C---:B------:R-:W-:Y:S01]  /*7c40*/  PRMT R23, R46.reuse, 0x7632, R23 ;  /* 0x000076322e177816 */ /* 0x040fe20000000017 */
[----:B------:R-:W-:Y:S01]  /*7c50*/  IMAD.MOV.U32 R5, RZ, RZ, R4 ;  /* 0x000000ffff057224 */ /* 0x000fe200078e0004 */
[----:B------:R-:W-:Y:S02]  /*7c60*/  PRMT R46, R46, 0x5410, R46 ;  /* 0x000054102e2e7816 */ /* 0x000fe4000000002e */
.L_x_12908:
[----:B------:R-:W-:Y:S05]  /*7c70*/  BSYNC B1 ;  /* 0x0000000000017941 */ /* 0x000fea0003800000 */
.L_x_12906:
        /* <DEDUP_REMOVED lines=11> */
.L_x_12910:
[----:B------:R-:W-:Y:S01]  /*7d30*/  IMAD.MOV.U32 R25, RZ, RZ, R26 ;  /* 0x000000ffff197224 */ /* 0x000fe200078e001a */
[----:B------:R-:W-:Y:S01]  /*7d40*/  PRMT R27, R23, 0x7610, R27 ;  /* 0x00007610171b7816 */ /* 0x000fe2000000001b */
[----:B------:R-:W-:Y:S01]  /*7d50*/  IMAD.MOV.U32 R4, RZ, RZ, R7 ;  /* 0x000000ffff047224 */ /* 0x000fe200078e0007 */
[----:B------:R-:W-:Y:S02]  /*7d60*/  PRMT R46, R45, 0x7632, R46 ;  /* 0x000076322d2e7816 */ /* 0x000fe4000000002e */
.L_x_12911:
[----:B------:R-:W-:Y:S05]  /*7d70*/  BSYNC B1 ;  /* 0x0000000000017941 */ /* 0x000fea0003800000 */
.L_x_12909:
        /* <DEDUP_REMOVED lines=11> */
.L_x_12913:
[----:B------:R-:W-:Y:S01]  /*7e30*/  IMAD.MOV.U32 R26, RZ, RZ, R25 ;  /* 0x000000ffff1a7224 */ /* 0x000fe200078e0019 */
[----:B------:R-:W-:Y:S01]  /*7e40*/  PRMT R23, R23, 0x5410, R27 ;  /* 0x0000541017177816 */ /* 0x000fe2000000001b */
[----:B------:R-:W-:Y:S01]  /*7e50*/  IMAD.MOV.U32 R7, RZ, RZ, R6 ;  /* 0x000000ffff077224 */ /* 0x000fe200078e0006 */
[----:B------:R-:W-:Y:S02]  /*7e60*/  PRMT R45, R45, 0x5410, R45 ;  /* 0x000054102d2d7816 */ /* 0x000fe4000000002d */
.L_x_12914:
[----:B------:R-:W-:Y:S05]  /*7e70*/  BSYNC B1 ;  /* 0x0000000000017941 */ /* 0x000fea0003800000 */
.L_x_12912:
        /* <DEDUP_REMOVED lines=11> */
.L_x_12916:
[----:B------:R-:W-:Y:S01]  /*7f30*/  IMAD.MOV.U32 R25, RZ, RZ, R26 ;  /* 0x000000ffff197224 */ /* 0x000fe200078e001a */
[----:B------:R-:W-:Y:S01]  /*7f40*/  PRMT R27, R27, 0x7610, R23 ;  /* 0x000076101b1b7816 */ /* 0x000fe20000000017 */
[----:B------:R-:W-:Y:S01]  /*7f50*/  IMAD.MOV.U32 R6, RZ, RZ, R9 ;  /* 0x000000ffff067224 */ /* 0x000fe200078e0009 */
[----:B------:R-:W-:Y:S02]  /*7f60*/  PRMT R45, R44, 0x7632, R45 ;  /* 0x000076322c2d7816 */ /* 0x000fe4000000002d */
.L_x_12917:
[----:B------:R-:W-:Y:S05]  /*7f70*/  BSYNC B1 ;  /* 0x0000000000017941 */ /* 0x000fea0003800000 */
.L_x_12915:
        /* <DEDUP_REMOVED lines=11> */
.L_x_12919:
[----:B------:R-:W-:Y:S01]  /*8030*/  IMAD.MOV.U32 R26, RZ, RZ, R25 ;  /* 0x000000ffff1a7224 */ /* 0x000fe200078e0019 */
[----:B------:R-:W-:Y:S01]  /*8040*/  PRMT R23, R23, 0x7610, R27 ;  /* 0x0000761017177816 */ /* 0x000fe2000000001b */
[----:B------:R-:W-:Y:S01]  /*8050*/  IMAD.MOV.U32 R9, RZ, RZ, R8 ;  /* 0x000000ffff097224 */ /* 0x000fe200078e0008 */
[----:B------:R-:W-:Y:S02]  /*8060*/  PRMT R44, R44, 0x5410, R44 ;  /* 0x000054102c2c7816 */ /* 0x000fe4000000002c */
.L_x_12920:
[----:B------:R-:W-:Y:S05]  /*8070*/  BSYNC B1 ;  /* 0x0000000000017941 */ /* 0x000fea0003800000 */
.L_x_12918:
        /* <DEDUP_REMOVED lines=11> */
.L_x_12922:
[----:B------:R-:W-:Y:S01]  /*8130*/  IMAD.MOV.U32 R25, RZ, RZ, R26 ;  /* 0x000000ffff197224 */ /* 0x000fe200078e001a */
[----:B------:R-:W-:Y:S01]  /*8140*/  PRMT R27, R27, 0x7610, R23 ;  /* 0x000076101b1b7816 */ /* 0x000fe20000000017 */
[----:B------:R-:W-:Y:S01]  /*8150*/  IMAD.MOV.U32 R8, RZ, RZ, R11 ;  /* 0x000000ffff087224 */ /* 0x000fe200078e000b */
[----:B------:R-:W-:Y:S02]  /*8160*/  PRMT R44, R0, 0x7632, R44 ;  /* 0x00007632002c7816 */ /* 0x000fe4000000002c */
.L_x_12923:
[----:B------:R-:W-:Y:S05]  /*8170*/  BSYNC B1 ;  /* 0x0000000000017941 */ /* 0x000fea0003800000 */
.L_x_12921:
        /* <DEDUP_REMOVED lines=11> */
.L_x_12925:
[----:B------:R-:W-:Y:S01]  /*8230*/  IMAD.MOV.U32 R26, RZ, RZ, R25 ;  /* 0x000000ffff1a7224 */ /* 0x000fe200078e0019 */
[----:B------:R-:W-:Y:S01]  /*8240*/  PRMT R23, R27, 0x7632, R23 ;  /* 0x000076321b177816 */ /* 0x000fe20000000017 */
[----:B------:R-:W-:Y:S01]  /*8250*/  IMAD.MOV.U32 R11, RZ, RZ, R10 ;  /* 0x000000ffff0b7224 */ /* 0x000fe200078e000a */
[----:B------:R-:W-:Y:S02]  /*8260*/  PRMT R0, R0, 0x5410, R0 ;  /* 0x0000541000007816 */ /* 0x000fe40000000000 */
.L_x_12926:
[----:B------:R-:W-:Y:S05]  /*8270*/  BSYNC B1 ;  /* 0x0000000000017941 */ /* 0x000fea0003800000 */
.L_x_12924:
        /* <DEDUP_REMOVED lines=11> */
.L_x_12928:
[----:B------:R-:W-:Y:S01]  /*8330*/  IMAD.MOV.U32 R25, RZ, RZ, R26 ;  /* 0x000000ffff197224 */ /* 0x000fe200078e001a */
[----:B------:R-:W-:Y:S01]  /*8340*/  PRMT R23, R23, 0x5410, R23 ;  /* 0x0000541017177816 */ /* 0x000fe20000000017 */
[----:B------:R-:W-:Y:S01]  /*8350*/  IMAD.MOV.U32 R10, RZ, RZ, R13 ;  /* 0x000000ffff0a7224 */ /* 0x000fe200078e000d */
[----:B------:R-:W-:Y:S02]  /*8360*/  PRMT R0, R47, 0x7632, R0 ;  /* 0x000076322f007816 */ /* 0x000fe40000000000 */
.L_x_12929:
[----:B------:R-:W-:Y:S05]  /*8370*/  BSYNC B1 ;  /* 0x0000000000017941 */ /* 0x000fea0003800000 */
.L_x_12927:
        /* <DEDUP_REMOVED lines=11> */
.L_x_12931:
[----:B------:R-:W-:Y:S01]  /*8430*/  IMAD.MOV.U32 R26, RZ, RZ, R25 ;  /* 0x000000ffff1a7224 */ /* 0x000fe200078e0019 */
[----:B------:R-:W-:Y:S01]  /*8440*/  PRMT R27, R27, 0x7610, R23 ;  /* 0x000076101b1b7816 */ /* 0x000fe20000000017 */
[----:B------:R-:W-:Y:S01]  /*8450*/  IMAD.MOV.U32 R13, RZ, RZ, R12 ;  /* 0x000000ffff0d7224 */ /* 0x000fe200078e000c */
[----:B------:R-:W-:Y:S02]  /*8460*/  PRMT R47, R47, 0x5410, R47 ;  /* 0x000054102f2f7816 */ /* 0x000fe4000000002f */
.L_x_12932:
[----:B------:R-:W-:Y:S05]  /*8470*/  BSYNC B1 ;  /* 0x0000000000017941 */ /* 0x000fea0003800000 */
.L_x_12930:
        /* <DEDUP_REMOVED lines=11> */
.L_x_12934:
[----:B------:R-:W-:Y:S01]  /*8530*/  IMAD.MOV.U32 R23, RZ, RZ, R26 ;  /* 0x000000ffff177224 */ /* 0x000fe200078e001a */
[----:B------:R-:W-:Y:S01]  /*8540*/  PRMT R25, R27, 0x7632, R25 ;  /* 0x000076321b197816 */ /* 0x000fe20000000019 */
[----:B------:R-:W-:Y:S01]  /*8550*/  IMAD.MOV.U32 R12, RZ, RZ, R15 ;  /* 0x000000ffff0c7224 */ /* 0x000fe200078e000f */
[----:B------:R-:W-:Y:S02]  /*8560*/  PRMT R47, R50, 0x7632, R47 ;  /* 0x00007632322f7816 */ /* 0x000fe4000000002f */
.L_x_12935:
[----:B------:R-:W-:Y:S05]  /*8570*/  BSYNC B1 ;  /* 0x0000000000017941 */ /* 0x000fea0003800000 */
.L_x_12933:
        /* <DEDUP_REMOVED lines=11> */
.L_x_12937:
[----:B------:R-:W-:Y:S01]  /*8630*/  IMAD.MOV.U32 R26, RZ, RZ, R23 ;  /* 0x000000ffff1a7224 */ /* 0x000fe200078e0017 */
[----:B------:R-:W-:Y:S01]  /*8640*/  PRMT R25, R25, 0x5410, R25 ;  /* 0x0000541019197816 */ /* 0x000fe20000000019 */
[----:B------:R-:W-:Y:S01]  /*8650*/  IMAD.MOV.U32 R15, RZ, RZ, R14 ;  /* 0x000000ffff0f7224 */ /* 0x000fe200078e000e */
[----:B------:R-:W-:Y:S02]  /*8660*/  PRMT R50, R50, 0x5410, R50 ;  /* 0x0000541032327816 */ /* 0x000fe40000000032 */
.L_x_12938:
[----:B------:R-:W-:Y:S05]  /*8670*/  BSYNC B1 ;  /* 0x0000000000017941 */ /* 0x000fea0003800000 */
.L_x_12936:
        /* <DEDUP_REMOVED lines=11> */
.L_x_12940:
[----:B------:R-:W-:Y:S01]  /*8730*/  IMAD.MOV.U32 R23, RZ, RZ, R26 ;  /* 0x000000ffff177224 */ /* 0x000fe200078e001a */
[----:B------:R-:W-:Y:S01]  /*8740*/  PRMT R25, R25, 0x7632, R25 ;  /* 0x0000763219197816 */ /* 0x000fe20000000019 */
[----:B------:R-:W-:Y:S01]  /*8750*/  IMAD.MOV.U32 R14, RZ, RZ, R17 ;  /* 0x000000ffff0e7224 */ /* 0x000fe200078e0011 */
[----:B------:R-:W-:Y:S02]  /*8760*/  PRMT R50, R51, 0x7632, R50 ;  /* 0x0000763233327816 */ /* 0x000fe40000000032 */
.L_x_12941:
[----:B------:R-:W-:Y:S05]  /*8770*/  BSYNC B1 ;  /* 0x0000000000017941 */ /* 0x000fea0003800000 */
.L_x_12939:
        /* <DEDUP_REMOVED lines=11> */
.L_x_12943:
[----:B------:R-:W-:Y:S01]  /*8830*/  IMAD.MOV.U32 R26, RZ, RZ, R23 ;  /* 0x000000ffff1a7224 */ /* 0x000fe200078e0017 */
[----:B------:R-:W-:Y:S01]  /*8840*/  PRMT R25, R25, 0x5410, R25 ;  /* 0x0000541019197816 */ /* 0x000fe20000000019 */
[----:B------:R-:W-:Y:S01]  /*8850*/  IMAD.MOV.U32 R17, RZ, RZ, R16 ;  /* 0x000000ffff117224 */ /* 0x000fe200078e0010 */
[----:B------:R-:W-:Y:S02]  /*8860*/  PRMT R51, R51, 0x5410, R51 ;  /* 0x0000541033337816 */ /* 0x000fe40000000033 */
.L_x_12944:
[----:B------:R-:W-:Y:S05]  /*8870*/  BSYNC B1 ;  /* 0x0000000000017941 */ /* 0x000fea0003800000 */
.L_x_12942:
        /* <DEDUP_REMOVED lines=11> */
.L_x_12946:
[----:B------:R-:W-:Y:S01]  /*8930*/  IMAD.MOV.U32 R23, RZ, RZ, R26 ;  /* 0x000000ffff177224 */ /* 0x000fe200078e001a */
[----:B------:R-:W-:Y:S01]  /*8940*/  PRMT R27, R27, 0x7610, R25 ;  /* 0x000076101b1b7816 */ /* 0x000fe20000000019 */
[----:B------:R-:W-:Y:S01]  /*8950*/  IMAD.MOV.U32 R16, RZ, RZ, R3 ;  /* 0x000000ffff107224 */ /* 0x000fe200078e0003 */
[----:B------:R-:W-:Y:S02]  /*8960*/  PRMT R51, R52, 0x7632, R51 ;  /* 0x0000763234337816 */ /* 0x000fe40000000033 */
.L_x_12947:
[----:B------:R-:W-:Y:S05]  /*8970*/  BSYNC B1 ;  /* 0x0000000000017941 */ /* 0x000fea0003800000 */
.L_x_12945:
        /* <DEDUP_REMOVED lines=11> */
.L_x_12949:
[----:B------:R-:W-:Y:S01]  /*8a30*/  IMAD.MOV.U32 R3, RZ, RZ, R2 ;  /* 0x000000ffff037224 */ /* 0x000fe200078e0002 */
[C---:B------:R-:W-:Y:S01]  /*8a40*/  PRMT R52, R27.reuse, 0x5432, R52 ;  /* 0x000054321b347816 */ /* 0x040fe20000000034 */
[--C-:B------:R-:W-:Y:S01]  /*8a50*/  IMAD.MOV.U32 R25, RZ, RZ, R23.reuse ;  /* 0x000000ffff197224 */ /* 0x100fe200078e0017 */
[----:B------:R-:W-:Y:S01]  /*8a60*/  PRMT R26, R27, 0x7632, R26 ;  /* 0x000076321b1a7816 */ /* 0x000fe2000000001a */
[----:B------:R-:W-:Y:S02]  /*8a70*/  IMAD.MOV.U32 R2, RZ, RZ, R23 ;  /* 0x000000ffff027224 */ /* 0x000fe400078e0017 */
.L_x_12950:
[----:B------:R-:W-:Y:S05]  /*8a80*/  BSYNC B1 ;  /* 0x0000000000017941 */ /* 0x000fea0003800000 */
.L_x_12948:
[----:B------:R-:W-:Y:S02]  /*8a90*/  IADD3 R20, R20, 0x4, RZ ;  /* 0x0000000414147810 */ /* 0x000fe40007ffe0ff */
[----:B------:R-:W-:Y:S01]  /*8aa0*/  IADD3 R18, R18, 0x2, RZ ;  /* 0x0000000212127810 */ /* 0x000fe20007ffe0ff */
[----:B------:R-:W-:Y:S01]  /*8ab0*/  @!P2 CALL.REL.NOINC `(.L_x_12951) ;  /* 0x000000100000a944 */ /* 0x000fe20003c00000 */
[----:B------:R-:W-:Y:S05]  /*8ac0*/  BRA `(.L_x_12952) ;  /* 0xfffff02000007947 */ /* 0x000fea000383ffff */
.L_x_12951:
[----:B------:R-:W-:Y:S01]  /*8ad0*/  FADD.FTZ R19, R19, R24 ;  /* 0x0000001813137221 */ /* 0x000fe20000010000 */
[----:B------:R-:W-:Y:S01]  /*8ae0*/  PRMT R52, R26, 0x7610, R52 ;  /* 0x000076101a347816 */ /* 0x000fe20000000034 */
[----:B------:R-:W-:Y:S02]  /*8af0*/  IMAD.MOV.U32 R18, RZ, RZ, R22 ;  /* 0x000000ffff127224 */ /* 0x000fe400078e0016 */
[----:B------:R-:W-:-:S02]  /*8b00*/  IMAD.MOV.U32 R2, RZ, RZ, R25 ;  /* 0x000000ffff027224 */ /* 0x000fc400078e0019 */
.L_x_12905:
[----:B------:R-:W-:Y:S05]  /*8b10*/  BSYNC B0 ;  /* 0x0000000000007941 */ /* 0x000fea0003800000 */
.L_x_12904:
        /* <DEDUP_REMOVED lines=55> */
.L_x_13001:
        /* <DEDUP_REMOVED lines=20> */
.L_x_12956:
[----:B------:R-:W-:Y:S01]  /*8fd0*/  IMAD.MOV.U32 R26, RZ, RZ, R5 ;  /* 0x000000ffff1a7224 */ /* 0x000fe200078e0005 */
[C---:B------:R-:W-:Y:S01]  /*8fe0*/  PRMT R25, R46.reuse, 0x7632, R25 ;  /* 0x000076322e197816 */ /* 0x040fe20000000019 */
[----:B------:R-:W-:Y:S01]  /*8ff0*/  IMAD.MOV.U32 R5, RZ, RZ, R4 ;  /* 0x000000ffff057224 */ /* 0x000fe200078e0004 */
[----:B------:R-:W-:Y:S02]  /*9000*/  PRMT R46, R46, 0x5410, R46 ;  /* 0x000054102e2e7816 */ /* 0x000fe4000000002e */
.L_x_12957:
[----:B------:R-:W-:Y:S05]  /*9010*/  BSYNC B1 ;  /* 0x0000000000017941 */ /* 0x000fea0003800000 */
.L_x_12955:
        /* <DEDUP_REMOVED lines=11> */
.L_x_12959:
[----:B------:R-:W-:Y:S01]  /*90d0*/  IMAD.MOV.U32 R27, RZ, RZ, R26 ;  /* 0x000000ffff1b7224 */ /* 0x000fe200078e001a */
[----:B------:R-:W-:Y:S01]  /*90e0*/  PRMT R28, R25, 0x7610, R28 ;  /* 0x00007610191c7816 */ /* 0x000fe2000000001c */
[----:B------:R-:W-:Y:S01]  /*90f0*/  IMAD.MOV.U32 R4, RZ, RZ, R7 ;  /* 0x000000ffff047224 */ /* 0x000fe200078e0007 */
[----:B------:R-:W-:Y:S02]  /*9100*/  PRMT R46, R45, 0x7632, R46 ;  /* 0x000076322d2e7816 */ /* 0x000fe4000000002e */
.L_x_12960:
[----:B------:R-:W-:Y:S05]  /*9110*/  BSYNC B1 ;  /* 0x0000000000017941 */ /* 0x000fea0003800000 */
.L_x_12958:
        /* <DEDUP_REMOVED lines=11> */
.L_x_12962:
[----:B------:R-:W-:Y:S01]  /*91d0*/  IMAD.MOV.U32 R26, RZ, RZ, R27 ;  /* 0x000000ffff1a7224 */ /* 0x000fe200078e001b */
[----:B------:R-:W-:Y:S01]  /*91e0*/  PRMT R25, R25, 0x5410, R28 ;  /* 0x0000541019197816 */ /* 0x000fe2000000001c */
[----:B------:R-:W-:Y:S01]  /*91f0*/  IMAD.MOV.U32 R7, RZ, RZ, R6 ;  /* 0x000000ffff077224 */ /* 0x000fe200078e0006 */
[----:B------:R-:W-:Y:S02]  /*9200*/  PRMT R45, R45, 0x5410, R45 ;  /* 0x000054102d2d7816 */ /* 0x000fe4000000002d */
.L_x_12963:
[----:B------:R-:W-:Y:S05]  /*9210*/  BSYNC B1 ;  /* 0x0000000000017941 */ /* 0x000fea0003800000 */
.L_x_12961:
        /* <DEDUP_REMOVED lines=11> */
.L_x_12965:
[----:B------:R-:W-:Y:S01]  /*92d0*/  IMAD.MOV.U32 R27, RZ, RZ, R26 ;  /* 0x000000ffff1b7224 */ /* 0x000fe200078e001a */
[----:B------:R-:W-:Y:S01]  /*92e0*/  PRMT R28, R28, 0x7610, R25 ;  /* 0x000076101c1c7816 */ /* 0x000fe20000000019 */
[----:B------:R-:W-:Y:S01]  /*92f0*/  IMAD.MOV.U32 R6, RZ, RZ, R9 ;  /* 0x000000ffff067224 */ /* 0x000fe200078e0009 */
[----:B------:R-:W-:Y:S02]  /*9300*/  PRMT R45, R44, 0x7632, R45 ;  /* 0x000076322c2d7816 */ /* 0x000fe4000000002d */
.L_x_12966:
[----:B------:R-:W-:Y:S05]  /*9310*/  BSYNC B1 ;  /* 0x0000000000017941 */ /* 0x000fea0003800000 */
.L_x_12964:
        /* <DEDUP_REMOVED lines=11> */
.L_x_12968:
[----:B------:R-:W-:Y:S01]  /*93d0*/  IMAD.MOV.U32 R26, RZ, RZ, R27 ;  /* 0x000000ffff1a7224 */ /* 0x000fe200078e001b */
[----:B------:R-:W-:Y:S01]  /*93e0*/  PRMT R25, R25, 0x7610, R28 ;  /* 0x0000761019197816 */ /* 0x000fe2000000001c */
[----:B------:R-:W-:Y:S01]  /*93f0*/  IMAD.MOV.U32 R9, RZ, RZ, R8 ;  /* 0x000000ffff097224 */ /* 0x000fe200078e0008 */
[----:B------:R-:W-:Y:S02]  /*9400*/  PRMT R44, R44, 0x5410, R44 ;  /* 0x000054102c2c7816 */ /* 0x000fe4000000002c */
.L_x_12969:
[----:B------:R-:W-:Y:S05]  /*9410*/  BSYNC B1 ;  /* 0x0000000000017941 */ /* 0x000fea0003800000 */
.L_x_12967:
        /* <DEDUP_REMOVED lines=11> */
.L_x_12971:
[----:B------:R-:W-:Y:S01]  /*94d0*/  IMAD.MOV.U32 R27, RZ, RZ, R26 ;  /* 0x000000ffff1b7224 */ /* 0x000fe200078e001a */
[----:B------:R-:W-:Y:S01]  /*94e0*/  PRMT R28, R28, 0x7610, R25 ;  /* 0x000076101c1c7816 */ /* 0x000fe20000000019 */
[----:B------:R-:W-:Y:S01]  /*94f0*/  IMAD.MOV.U32 R8, RZ, RZ, R11 ;  /* 0x000000ffff087224 */ /* 0x000fe200078e000b */
[----:B------:R-:W-:Y:S02]  /*9500*/  PRMT R44, R0, 0x7632, R44 ;  /* 0x00007632002c7816 */ /* 0x000fe4000000002c */
.L_x_12972:
[----:B------:R-:W-:Y:S05]  /*9510*/  BSYNC B1 ;  /* 0x0000000000017941 */ /* 0x000fea0003800000 */
.L_x_12970:
        /* <DEDUP_REMOVED lines=11> */
.L_x_12974:
[----:B------:R-:W-:Y:S01]  /*95d0*/  IMAD.MOV.U32 R26, RZ, RZ, R27 ;  /* 0x000000ffff1a7224 */ /* 0x000fe200078e001b */
[----:B------:R-:W-:Y:S01]  /*95e0*/  PRMT R25, R28, 0x7632, R25 ;  /* 0x000076321c197816 */ /* 0x000fe20000000019 */
[----:B------:R-:W-:Y:S01]  /*95f0*/  IMAD.MOV.U32 R11, RZ, RZ, R10 ;  /* 0x000000ffff0b7224 */ /* 0x000fe200078e000a */
[----:B------:R-:W-:Y:S02]  /*9600*/  PRMT R0, R0, 0x5410, R0 ;  /* 0x0000541000007816 */ /* 0x000fe40000000000 */
.L_x_12975:
[----:B------:R-:W-:Y:S05]  /*9610*/  BSYNC B1 ;  /* 0x0000000000017941 */ /* 0x000fea0003800000 */
.L_x_12973:
        /* <DEDUP_REMOVED lines=11> */
.L_x_12977:
[----:B------:R-:W-:Y:S01]  /*96d0*/  IMAD.MOV.U32 R27, RZ, RZ, R26 ;  /* 0x000000ffff1b7224 */ /* 0x000fe200078e001a */
[----:B------:R-:W-:Y:S01]  /*96e0*/  PRMT R28, R25, 0x7610, R28 ;  /* 0x00007610191c7816 */ /* 0x000fe2000000001c */
[----:B------:R-:W-:Y:S01]  /*96f0*/  IMAD.MOV.U32 R10, RZ, RZ, R13 ;  /* 0x000000ffff0a7224 */ /* 0x000fe200078e000d */
[----:B------:R-:W-:Y:S02]  /*9700*/  PRMT R0, R47, 0x7632, R0 ;  /* 0x000076322f007816 */ /* 0x000fe40000000000 */
.L_x_12978:
[----:B------:R-:W-:Y:S05]  /*9710*/  BSYNC B1 ;  /* 0x0000000000017941 */ /* 0x000fea0003800000 */
.L_x_12976:
        /* <DEDUP_REMOVED lines=11> */
.L_x_12980:
[----:B------:R-:W-:Y:S01]  /*97d0*/  IMAD.MOV.U32 R26, RZ, RZ, R27 ;  /* 0x000000ffff1a7224 */ /* 0x000fe200078e001b */
[----:B------:R-:W-:Y:S01]  /*97e0*/  PRMT R25, R28, 0x7610, R25 ;  /* 0x000076101c197816 */ /* 0x000fe20000000019 */
[----:B------:R-:W-:Y:S01]  /*97f0*/  IMAD.MOV.U32 R13, RZ, RZ, R12 ;  /* 0x000000ffff0d7224 */ /* 0x000fe200078e000c */
[----:B------:R-:W-:Y:S02]  /*9800*/  PRMT R47, R47, 0x5410, R47 ;  /* 0x000054102f2f7816 */ /* 0x000fe4000000002f */
.L_x_12981:
[----:B------:R-:W-:Y:S05]  /*9810*/  BSYNC B1 ;  /* 0x0000000000017941 */ /* 0x000fea0003800000 */
.L_x_12979:
        /* <DEDUP_REMOVED lines=11> */
.L_x_12983:
[----:B------:R-:W-:Y:S01]  /*98d0*/  IMAD.MOV.U32 R27, RZ, RZ, R26 ;  /* 0x000000ffff1b7224 */ /* 0x000fe200078e001a */
[----:B------:R-:W-:Y:S01]  /*98e0*/  PRMT R25, R25, 0x5410, R25 ;  /* 0x0000541019197816 */ /* 0x000fe20000000019 */
[----:B------:R-:W-:Y:S01]  /*98f0*/  IMAD.MOV.U32 R12, RZ, RZ, R15 ;  /* 0x000000ffff0c7224 */ /* 0x000fe200078e000f */
[----:B------:R-:W-:Y:S02]  /*9900*/  PRMT R47, R50, 0x7632, R47 ;  /* 0x00007632322f7816 */ /* 0x000fe4000000002f */
.L_x_12984:
[----:B------:R-:W-:Y:S05]  /*9910*/  BSYNC B1 ;  /* 0x0000000000017941 */ /* 0x000fea0003800000 */
.L_x_12982:
        /* <DEDUP_REMOVED lines=11> */
.L_x_12986:
[----:B------:R-:W-:Y:S01]  /*99d0*/  IMAD.MOV.U32 R26, RZ, RZ, R27 ;  /* 0x000000ffff1a7224 */ /* 0x000fe200078e001b */
[----:B------:R-:W-:Y:S01]  /*99e0*/  PRMT R25, R25, 0x7632, R25 ;  /* 0x0000763219197816 */ /* 0x000fe20000000019 */
[----:B------:R-:W-:Y:S01]  /*99f0*/  IMAD.MOV.U32 R15, RZ, RZ, R14 ;  /* 0x000000ffff0f7224 */ /* 0x000fe200078e000e */
[----:B------:R-:W-:Y:S02]  /*9a00*/  PRMT R50, R50, 0x5410, R50 ;  /* 0x0000541032327816 */ /* 0x000fe40000000032 */
.L_x_12987:
[----:B------:R-:W-:Y:S05]  /*9a10*/  BSYNC B1 ;  /* 0x0000000000017941 */ /* 0x000fea0003800000 */
.L_x_12985:
        /* <DEDUP_REMOVED lines=11> */
.L_x_12989:
[----:B------:R-:W-:Y:S01]  /*9ad0*/  IMAD.MOV.U32 R27, RZ, RZ, R26 ;  /* 0x000000ffff1b7224 */ /* 0x000fe200078e001a */
[----:B------:R-:W-:Y:S01]  /*9ae0*/  PRMT R25, R25, 0x5410, R25 ;  /* 0x0000541019197816 */ /* 0x000fe20000000019 */
[----:B------:R-:W-:Y:S01]  /*9af0*/  IMAD.MOV.U32 R14, RZ, RZ, R17 ;  /* 0x000000ffff0e7224 */ /* 0x000fe200078e0011 */
[----:B------:R-:W-:Y:S02]  /*9b00*/  PRMT R50, R51, 0x7632, R50 ;  /* 0x0000763233327816 */ /* 0x000fe40000000032 */
.L_x_12990:
[----:B------:R-:W-:Y:S05]  /*9b10*/  BSYNC B1 ;  /* 0x0000000000017941 */ /* 0x000fea0003800000 */
.L_x_12988:
        /* <DEDUP_REMOVED lines=11> */
.L_x_12992:
[----:B------:R-:W-:Y:S01]  /*9bd0*/  IMAD.MOV.U32 R26, RZ, RZ, R27 ;  /* 0x000000ffff1a7224 */ /* 0x000fe200078e001b */
[----:B------:R-:W-:Y:S01]  /*9be0*/  PRMT R28, R28, 0x7610, R25 ;  /* 0x000076101c1c7816 */ /* 0x000fe20000000019 */
[----:B------:R-:W-:Y:S01]  /*9bf0*/  IMAD.MOV.U32 R17, RZ, RZ, R16 ;  /* 0x000000ffff117224 */ /* 0x000fe200078e0010 */
[----:B------:R-:W-:Y:S02]  /*9c00*/  PRMT R51, R51, 0x5410, R51 ;  /* 0x0000541033337816 */ /* 0x000fe40000000033 */
.L_x_12993:
[----:B------:R-:W-:Y:S05]  /*9c10*/  BSYNC B1 ;  /* 0x0000000000017941 */ /* 0x000fea0003800000 */
.L_x_12991:
        /* <DEDUP_REMOVED lines=11> */
.L_x_12995:
[----:B------:R-:W-:Y:S01]  /*9cd0*/  IMAD.MOV.U32 R25, RZ, RZ, R26 ;  /* 0x000000ffff197224 */ /* 0x000fe200078e001a */
[----:B------:R-:W-:Y:S01]  /*9ce0*/  PRMT R27, R27, 0x7610, R28 ;  /* 0x000076101b1b7816 */ /* 0x000fe2000000001c */
[----:B------:R-:W-:Y:S01]  /*9cf0*/  IMAD.MOV.U32 R16, RZ, RZ, R3 ;  /* 0x000000ffff107224 */ /* 0x000fe200078e0003 */
[----:B------:R-:W-:Y:S02]  /*9d00*/  PRMT R51, R52, 0x7632, R51 ;  /* 0x0000763234337816 */ /* 0x000fe40000000033 */
.L_x_12996:
[----:B------:R-:W-:Y:S05]  /*9d10*/  BSYNC B1 ;  /* 0x0000000000017941 */ /* 0x000fea0003800000 */
.L_x_12994:
        /* <DEDUP_REMOVED lines=11> */
.L_x_12998:
[----:B------:R-:W-:Y:S01]  /*9dd0*/  PRMT R52, R52, 0x5410, R52 ;  /* 0x0000541034347816 */ /* 0x000fe20000000034 */
[----:B------:R-:W-:Y:S01]  /*9de0*/  IMAD.MOV.U32 R3, RZ, RZ, R2 ;  /* 0x000000ffff037224 */ /* 0x000fe200078e0002 */
[----:B------:R-:W-:Y:S01]  /*9df0*/  PRMT R27, R27, 0x7632, R27 ;  /* 0x000076321b1b7816 */ /* 0x000fe2000000001b */
[--C-:B------:R-:W-:Y:S02]  /*9e00*/  IMAD.MOV.U32 R26, RZ, RZ, R25.reuse ;  /* 0x000000ffff1a7224 */ /* 0x100fe400078e0019 */
[----:B------:R-:W-:Y:S01]  /*9e10*/  IMAD.MOV.U32 R2, RZ, RZ, R25 ;  /* 0x000000ffff027224 */ /* 0x000fe200078e0019 */
[----:B------:R-:W-:Y:S02]  /*9e20*/  PRMT R52, R27, 0x7632, R52 ;  /* 0x000076321b347816 */ /* 0x000fe40000000034 */
.L_x_12999:
[----:B------:R-:W-:Y:S05]  /*9e30*/  BSYNC B1 ;  /* 0x0000000000017941 */ /* 0x000fea0003800000 */
.L_x_12997:
[----:B------:R-:W-:Y:S02]  /*9e40*/  IADD3 R20, R20, 0x4, RZ ;  /* 0x0000000414147810 */ /* 0x000fe40007ffe0ff */
[----:B------:R-:W-:Y:S01]  /*9e50*/  IADD3 R18, R18, 0x2, RZ ;  /* 0x0000000212127810 */ /* 0x000fe20007ffe0ff */
[----:B------:R-:W-:Y:S01]  /*9e60*/  @!P2 CALL.REL.NOINC `(.L_x_13000) ;  /* 0x000000100000a944 */ /* 0x000fe20003c00000 */
[----:B------:R-:W-:Y:S05]  /*9e70*/  BRA `(.L_x_13001) ;  /* 0xfffff01000007947 */ /* 0x000fea000383ffff */
.L_x_13000:
[----:B------:R-:W-:Y:S01]  /*9e80*/  FADD.FTZ R19, R19, R24 ;  /* 0x0000001813137221 */ /* 0x000fe20000010000 */
[----:B------:R-:W-:Y:S01]  /*9e90*/  PRMT R52, R27, 0x7610, R52 ;  /* 0x000076101b347816 */ /* 0x000fe20000000034 */
[----:B------:R-:W-:-:S02]  /*9ea0*/  IMAD.MOV.U32 R18, RZ, RZ, R23 ;  /* 0x000000ffff127224 */ /* 0x000fc400078e0017 */
[----:B------:R-:W-:Y:S02]  /*9eb0*/  IMAD.MOV.U32 R2, RZ, RZ, R26 ;  /* 0x000000ffff027224 */ /* 0x000fe400078e001a */
.L_x_12954:
[----:B------:R-:W-:Y:S05]  /*9ec0*/  BSYNC B0 ;  /* 0x0000000000007941 */ /* 0x000fea0003800000 */
.L_x_12953:
[----:B------:R-:W2:Y:S01]  /*9ed0*/  S2R R23, SR_TID.X ;  /* 0x0000000000177919 */ /* 0x000ea20000002100 */
[----:B0-----:R-:W-:Y:S01]  /*9ee0*/  ISETP.NE.AND P0, PT, R22, RZ, PT ;  /* 0x000000ff1600720c */ /* 0x001fe20003f05270 */
[----:B------:R-:W-:-:S12]  /*9ef0*/  BSSY B0, `(.L_x_13002) ;  /* 0x000001c000007945 */ /* 0x000fd80003800000 */
[----:B------:R-:W-:Y:S05]  /*9f00*/  @P0 BRA `(.L_x_13003) ;  /* 0x000001a000000947 */ /* 0x000fea0003800000 */
[----:B-1----:R-:W0:Y:S01]  /*9f10*/  S2R R21, SR_TID.X ;  /* 0x0000000000157919 */ /* 0x002e220000002100 */
[----:B------:R-:W-:Y:S02]  /*9f20*/  IMAD.MOV.U32 R24, RZ, RZ, R52 ;  /* 0x000000ffff187224 */ /* 0x000fe400078e0034 */
[----:B------:R-:W-:Y:S01]  /*9f30*/  IMAD.MOV.U32 R25, RZ, RZ, R51 ;  /* 0x000000ffff197224 */ /* 0x000fe200078e0033 */
[----:B0-----:R-:W-:-:S04]  /*9f40*/  SHF.R.S32.HI R20, RZ, 0x1f, R21 ;  /* 0x0000001fff147819 */ /* 0x001fc80000011415 */
[----:B------:R-:W-:Y:S01]  /*9f50*/  LEA.HI R20, R20, R21, RZ, 0x5 ;  /* 0x0000001514147211 */ /* 0x000fe200078f28ff */
[----:B------:R-:W-:-:S03]  /*9f60*/  IMAD.MOV.U32 R21, RZ, RZ, R47 ;  /* 0x000000ffff157224 */ /* 0x000fc600078e002f */
[----:B------:R-:W-:-:S05]  /*9f70*/  SHF.R.S32.HI R20, RZ, 0x5, R20 ;  /* 0x00000005ff147819 */ /* 0x000fca0000011414 */
[----:B------:R-:W-:Y:S02]  /*9f80*/  IMAD R22, R20, 0x68, RZ ;  /* 0x0000006814167824 */ /* 0x000fe400078e02ff */
[----:B------:R-:W-:-:S03]  /*9f90*/  IMAD.MOV.U32 R20, RZ, RZ, R50 ;  /* 0x000000ffff147224 */ /* 0x000fc600078e0032 */
[----:B------:R0:W-:Y:S04]  /*9fa0*/  STS.64 [R22+0x50], R24 ;  /* 0x0000501816007388 */ /* 0x0001e80000000a00 */
[----:B------:R1:W-:Y:S04]  /*9fb0*/  STS.64 [R22+0x58], R20 ;  /* 0x0000581416007388 */ /* 0x0003e80000000a00 */
[----:B------:R3:W-:Y:S01]  /*9fc0*/  STS.64 [R22+0x8], R18 ;  /* 0x0000081216007388 */ /* 0x0007e20000000a00 */
[----:B0-----:R-:W-:-:S03]  /*9fd0*/  IMAD.MOV.U32 R24, RZ, RZ, R0 ;  /* 0x000000ffff187224 */ /* 0x001fc600078e0000 */
[----:B------:R3:W-:Y:S01]  /*9fe0*/  STS.64 [R22+0x10], R2 ;  /* 0x0000100216007388 */ /* 0x0007e20000000a00 */
[----:B------:R-:W-:Y:S02]  /*9ff0*/  IMAD.MOV.U32 R25, RZ, RZ, R44 ;  /* 0x000000ffff197224 */ /* 0x000fe400078e002c */
[----:B-1----:R-:W-:Y:S01]  /*a000*/  IMAD.MOV.U32 R20, RZ, RZ, R45 ;  /* 0x000000ffff147224 */ /* 0x002fe200078e002d */
[----:B------:R3:W-:Y:S01]  /*a010*/  STS.64 [R22+0x18], R16 ;  /* 0x0000181016007388 */ /* 0x0007e20000000a00 */
[----:B------:R-:W-:-:S03]  /*a020*/  IMAD.MOV.U32 R21, RZ, RZ, R46 ;  /* 0x000000ffff157224 */ /* 0x000fc600078e002e */
        /* <DEDUP_REMOVED lines=8> */
.L_x_13003:
[----:B------:R-:W-:Y:S05]  /*a0b0*/  BSYNC B0 ;  /* 0x0000000000007941 */ /* 0x000fea0003800000 */
.L_x_13002:
[----:B------:R-:W-:Y:S01]  /*a0c0*/  BAR.SYNC.DEFER_BLOCKING 0x0 ;  /* 0x0000000000007b1d */ /* 0x000fe20000010000 */
[----:B--2---:R-:W-:-:S05]  /*a0d0*/  ISETP.NE.AND P0, PT, R23, RZ, PT ;  /* 0x000000ff1700720c */ /* 0x004fca0003f05270 */
[----:B------:R-:W-:Y:S08]  /*a0e0*/  BSSY B0, `(.L_x_13004) ;  /* 0x0000361000007945 */ /* 0x000ff00003800000 */
[----:B------:R-:W-:Y:S05]  /*a0f0*/  @P0 BRA `(.L_x_13005) ;  /* 0x000035f000000947 */ /* 0x000fea0003800000 */
[----:B-1-3--:R-:W0:Y:S04]  /*a100*/  LDS.128 R20, [0x70] ;  /* 0x00007000ff147984 */ /* 0x00ae280000000c00 */
[----:B------:R-:W-:Y:S04]  /*a110*/  LDS.64 R48, [0xd0] ;  /* 0x0000d000ff307984 */ /* 0x000fe80000000a00 */
[----:B------:R-:W1:Y:S04]  /*a120*/  LDS.128 R24, [0x80] ;  /* 0x00008000ff187984 */ /* 0x000e680000000c00 */
[----:B------:R-:W2:Y:S04]  /*a130*/  LDS.128 R28, [0x90] ;  /* 0x00009000ff1c7984 */ /* 0x000ea80000000c00 */
[----:B------:R-:W3:Y:S04]  /*a140*/  LDS.128 R32, [0xa0] ;  /* 0x0000a000ff207984 */ /* 0x000ee80000000c00 */
[----:B------:R-:W4:Y:S04]  /*a150*/  LDS.128 R36, [0xb0] ;  /* 0x0000b000ff247984 */ /* 0x000f280000000c00 */
[----:B------:R-:W5:Y:S01]  /*a160*/  LDS.128 R40, [0xc0] ;  /* 0x0000c000ff287984 */ /* 0x000f620000000c00 */
[----:B0-----:R-:W-:-:S03]  /*a170*/  FSETP.GT.FTZ.AND P0, PT, R18, R20, PT ;  /* 0x000000141200720b */ /* 0x001fc60003f14000 */
[----:B------:R0:W-:Y:S01]  /*a180*/  STL.64 [R1+0x8], R22 ;  /* 0x0000081601007387 */ /* 0x0001e20000100a00 */
[----:B------:R-:W-:-:S03]  /*a190*/  FSEL R55, R18, R20, P0 ;  /* 0x0000001412377208 */ /* 0x000fc60000000000 */
[----:B------:R2:W-:Y:S01]  /*a1a0*/  STL.64 [R1], R20 ;  /* 0x0000001401007387 */ /* 0x0005e20000100a00 */
[----:B------:R-:W-:-:S03]  /*a1b0*/  FSEL R18, R20, R18, P0 ;  /* 0x0000001214127208 */ /* 0x000fc60000000000 */
[----:B-1----:R1:W-:Y:S02]  /*a1c0*/  STL.64 [R1+0x10], R24 ;  /* 0x0000101801007387 */ /* 0x0023e40000100a00 */
[----:B------:R-:W-:Y:S02]  /*a1d0*/  FADD.FTZ R18, -R55, R18 ;  /* 0x0000001237127221 */ /* 0x000fe40000010100 */
[----:B0-----:R-:W-:Y:S01]  /*a1e0*/  IMAD.MOV.U32 R22, RZ, RZ, R48 ;  /* 0x000000ffff167224 */ /* 0x001fe200078e0030 */
[----:B------:R0:W-:Y:S01]  /*a1f0*/  STL.64 [R1+0x18], R26 ;  /* 0x0000181a01007387 */ /* 0x0001e20000100a00 */
[----:B------:R-:W-:Y:S01]  /*a200*/  IMAD.MOV.U32 R23, RZ, RZ, R49 ;  /* 0x000000ffff177224 */ /* 0x000fe200078e0031 */
[----:B------:R-:W-:Y:S01]  /*a210*/  FSEL R48, R21, R19, P0 ;  /* 0x0000001315307208 */ /* 0x000fe20000000000 */
[----:B--2---:R-:W-:Y:S01]  /*a220*/  IMAD.MOV.U32 R20, RZ, RZ, RZ ;  /* 0x000000ffff147224 */ /* 0x004fe200078e00ff */
[----:B------:R0:W-:Y:S01]  /*a230*/  STL.64 [R1+0x20], R28 ;  /* 0x0000201c01007387 */ /* 0x0001e20000100a00 */
[----:B------:R-:W-:Y:S01]  /*a240*/  FSEL R49, R19, R21, P0 ;  /* 0x0000001513317208 */ /* 0x000fe20000000000 */
[----:B-1----:R-:W-:-:S02]  /*a250*/  FMUL.FTZ R24, R18, 1.4426950216293334961 ;  /* 0x3fb8aa3b12187820 */ /* 0x002fc40000410000 */
[----:B------:R0:W-:Y:S01]  /*a260*/  STL.64 [R1+0x28], R30 ;  /* 0x0000281e01007387 */ /* 0x0001e20000100a00 */
[----:B------:R-:W-:Y:S01]  /*a270*/  IMAD.MOV.U32 R18, RZ, RZ, R1 ;  /* 0x000000ffff127224 */ /* 0x000fe200078e0001 */
[----:B------:R-:W1:Y:S02]  /*a280*/  MUFU.EX2 R25, R24 ;  /* 0x0000001800197308 */ /* 0x000e640000000800 */
[----:B---3--:R0:W-:Y:S01]  /*a290*/  STL.64 [R1+0x30], R32 ;  /* 0x0000302001007387 */ /* 0x0081e20000100a00 */
[----:B------:R-:W-:-:S03]  /*a2a0*/  IMAD.MOV.U32 R19, RZ, RZ, R18 ;  /* 0x000000ffff137224 */ /* 0x000fc600078e0012 */
[----:B------:R0:W-:Y:S04]  /*a2b0*/  STL.64 [R1+0x38], R34 ;  /* 0x0000382201007387 */ /* 0x0001e80000100a00 */
[----:B----4-:R0:W-:Y:S04]  /*a2c0*/  STL.64 [R1+0x40], R36 ;  /* 0x0000402401007387 */ /* 0x0101e80000100a00 */
[----:B------:R0:W-:Y:S01]  /*a2d0*/  STL.64 [R1+0x48], R38 ;  /* 0x0000482601007387 */ /* 0x0001e20000100a00 */
[----:B-1----:R-:W-:-:S03]  /*a2e0*/  FMUL.FTZ R48, R48, R25 ;  /* 0x0000001930307220 */ /* 0x002fc60000410000 */
[----:B-----5:R0:W-:Y:S04]  /*a2f0*/  STL.64 [R1+0x50], R40 ;  /* 0x0000502801007387 */ /* 0x0201e80000100a00 */
[----:B------:R0:W-:Y:S04]  /*a300*/  STL.64 [R1+0x58], R42 ;  /* 0x0000582a01007387 */ /* 0x0001e80000100a00 */
[----:B------:R0:W-:Y:S02]  /*a310*/  STL.64 [R1+0x60], R22 ;  /* 0x0000601601007387 */ /* 0x0001e40000100a00 */
.L_x_13055:
[----:B0-----:R-:W2:Y:S04]  /*a320*/  LDL.U16 R23, [R18+0x48] ;  /* 0x0000480012177983 */ /* 0x001ea80000100400 */
[----:B------:R0:W5:Y:S01]  /*a330*/  LDL R22, [R19+0x8] ;  /* 0x0000080013167983 */ /* 0x0001620000100800 */
[----:B------:R-:W-:Y:S01]  /*a340*/  IADD3 R20, R20, 0x1, RZ ;  /* 0x0000000114147810 */ /* 0x000fe20007ffe0ff */
[----:B------:R-:W-:Y:S03]  /*a350*/  BSSY B1, `(.L_x_13006) ;  /* 0x000000b000017945 */ /* 0x000fe60003800000 */
[----:B------:R-:W-:Y:S01]  /*a360*/  ISETP.NE.AND P1, PT, R20, 0x10, PT ;  /* 0x000000101400780c */ /* 0x000fe20003f25270 */
[----:B--2---:R-:W-:-:S05]  /*a370*/  HSETP2.GT.AND P0, PT, R23.H0_H0, R46.H1_H1, PT ;  /* 0x3000002e17007234 */ /* 0x004fca0003f04800 */
[----:B------:R-:W-:-:S13]  /*a380*/  ISETP.EQ.OR P0, PT, R5, -0x1, P0 ;  /* 0xffffffff0500780c */ /* 0x000fda0000702670 */
[----:B------:R-:W-:Y:S05]  /*a390*/  @P0 BRA `(.L_x_13007) ;  /* 0x0000004000000947 */ /* 0x000fea0003800000 */
[----:B0----5:R-:W-:Y:S02]  /*a3a0*/  ISETP.GT.AND P0, PT, R5, R22, PT ;  /* 0x000000160500720c */ /* 0x021fe40003f04270 */
[----:B------:R-:W-:-:S11]  /*a3b0*/  PRMT R21, R21, 0x7610, R46 ;  /* 0x0000761015157816 */ /* 0x000fd6000000002e */
[----:B------:R-:W-:-:S13]  /*a3c0*/  HSETP2.NEU.OR P0, PT, R23.H0_H0, R46.H1_H1, !P0 ;  /* 0x3000002e17007234 */ /* 0x000fda000470d820 */
[----:B------:R-:W-:Y:S05]  /*a3d0*/  @P0 BRA `(.L_x_13008) ;  /* 0x0000002000000947 */ /* 0x000fea0003800000 */
.L_x_13007:
[----:B0-----:R-:W-:Y:S01]  /*a3e0*/  PRMT R21, R21, 0x5410, R23 ;  /* 0x0000541015157816 */ /* 0x001fe20000000017 */
[----:B-----5:R-:W-:Y:S02]  /*a3f0*/  IMAD.MOV.U32 R5, RZ, RZ, R22 ;  /* 0x000000ffff057224 */ /* 0x020fe400078e0016 */
.L_x_13008:
[----:B------:R-:W-:Y:S05]  /*a400*/  BSYNC B1 ;  /* 0x0000000000017941 */ /* 0x000fea0003800000 */
.L_x_13006:
        /* <DEDUP_REMOVED lines=10> */
.L_x_13010:
[----:B------:R-:W-:Y:S01]  /*a4b0*/  IMAD.MOV.U32 R22, RZ, RZ, R5 ;  /* 0x000000ffff167224 */ /* 0x000fe200078e0005 */
[----:B------:R-:W-:Y:S01]  /*a4c0*/  PRMT R46, R46, 0x5410, R46 ;  /* 0x000054102e2e7816 */ /* 0x000fe2000000002e */
[----:B------:R-:W-:Y:S01]  /*a4d0*/  IMAD.MOV.U32 R5, RZ, RZ, R4 ;  /* 0x000000ffff057224 */ /* 0x000fe200078e0004 */
[----:B------:R-:W-:Y:S02]  /*a4e0*/  PRMT R21, R21, 0x7632, R21 ;  /* 0x0000763215157816 */ /* 0x000fe40000000015 */
.L_x_13011:
[----:B------:R-:W-:Y:S05]  /*a4f0*/  BSYNC B1 ;  /* 0x0000000000017941 */ /* 0x000fea0003800000 */
.L_x_13009:
        /* <DEDUP_REMOVED lines=11> */
.L_x_13013:
[----:B------:R-:W-:Y:S01]  /*a5b0*/  PRMT R46, R45, 0x7632, R46 ;  /* 0x000076322d2e7816 */ /* 0x000fe2000000002e */
[----:B------:R-:W-:Y:S01]  /*a5c0*/  IMAD.MOV.U32 R25, RZ, RZ, R22 ;  /* 0x000000ffff197224 */ /* 0x000fe200078e0016 */
[----:B------:R-:W-:Y:S01]  /*a5d0*/  PRMT R23, R21, 0x7610, R23 ;  /* 0x0000761015177816 */ /* 0x000fe20000000017 */
[----:B------:R-:W-:Y:S02]  /*a5e0*/  IMAD.MOV.U32 R4, RZ, RZ, R7 ;  /* 0x000000ffff047224 */ /* 0x000fe400078e0007 */
.L_x_13014:
[----:B------:R-:W-:Y:S05]  /*a5f0*/  BSYNC B1 ;  /* 0x0000000000017941 */ /* 0x000fea0003800000 */
.L_x_13012:
        /* <DEDUP_REMOVED lines=11> */
.L_x_13016:
[----:B------:R-:W-:Y:S01]  /*a6b0*/  PRMT R45, R45, 0x5410, R45 ;  /* 0x000054102d2d7816 */ /* 0x000fe2000000002d */
[----:B------:R-:W-:Y:S01]  /*a6c0*/  IMAD.MOV.U32 R22, RZ, RZ, R25 ;  /* 0x000000ffff167224 */ /* 0x000fe200078e0019 */
[----:B------:R-:W-:Y:S01]  /*a6d0*/  PRMT R21, R21, 0x5410, R23 ;  /* 0x0000541015157816 */ /* 0x000fe20000000017 */
[----:B------:R-:W-:Y:S02]  /*a6e0*/  IMAD.MOV.U32 R7, RZ, RZ, R6 ;  /* 0x000000ffff077224 */ /* 0x000fe400078e0006 */
.L_x_13017:
[----:B------:R-:W-:Y:S05]  /*a6f0*/  BSYNC B1 ;  /* 0x0000000000017941 */ /* 0x000fea0003800000 */
.L_x_13015:
        /* <DEDUP_REMOVED lines=11> */
.L_x_13019:
[----:B------:R-:W-:Y:S01]  /*a7b0*/  PRMT R45, R44, 0x7632, R45 ;  /* 0x000076322c2d7816 */ /* 0x000fe2000000002d */
[----:B------:R-:W-:Y:S01]  /*a7c0*/  IMAD.MOV.U32 R25, RZ, RZ, R22 ;  /* 0x000000ffff197224 */ /* 0x000fe200078e0016 */
[----:B------:R-:W-:Y:S01]  /*a7d0*/  PRMT R23, R23, 0x7610, R21 ;  /* 0x0000761017177816 */ /* 0x000fe20000000015 */
[----:B------:R-:W-:Y:S02]  /*a7e0*/  IMAD.MOV.U32 R6, RZ, RZ, R9 ;  /* 0x000000ffff067224 */ /* 0x000fe400078e0009 */
.L_x_13020:
[----:B------:R-:W-:Y:S05]  /*a7f0*/  BSYNC B1 ;  /* 0x0000000000017941 */ /* 0x000fea0003800000 */
.L_x_13018:
        /* <DEDUP_REMOVED lines=11> */
.L_x_13022:
[----:B------:R-:W-:Y:S01]  /*a8b0*/  PRMT R44, R44, 0x5410, R44 ;  /* 0x000054102c2c7816 */ /* 0x000fe2000000002c */
[----:B------:R-:W-:Y:S01]  /*a8c0*/  IMAD.MOV.U32 R22, RZ, RZ, R25 ;  /* 0x000000ffff167224 */ /* 0x000fe200078e0019 */
[----:B------:R-:W-:Y:S01]  /*a8d0*/  PRMT R21, R21, 0x7610, R23 ;  /* 0x0000761015157816 */ /* 0x000fe20000000017 */
[----:B------:R-:W-:Y:S02]  /*a8e0*/  IMAD.MOV.U32 R9, RZ, RZ, R8 ;  /* 0x000000ffff097224 */ /* 0x000fe400078e0008 */
.L_x_13023:
[----:B------:R-:W-:Y:S05]  /*a8f0*/  BSYNC B1 ;  /* 0x0000000000017941 */ /* 0x000fea0003800000 */
.L_x_13021:
        /* <DEDUP_REMOVED lines=11> */
.L_x_13025:
[----:B------:R-:W-:Y:S01]  /*a9b0*/  PRMT R44, R0, 0x7632, R44 ;  /* 0x00007632002c7816 */ /* 0x000fe2000000002c */
[----:B------:R-:W-:Y:S01]  /*a9c0*/  IMAD.MOV.U32 R25, RZ, RZ, R22 ;  /* 0x000000ffff197224 */ /* 0x000fe200078e0016 */
[----:B------:R-:W-:Y:S01]  /*a9d0*/  PRMT R23, R23, 0x7610, R21 ;  /* 0x0000761017177816 */ /* 0x000fe20000000015 */
[----:B------:R-:W-:Y:S02]  /*a9e0*/  IMAD.MOV.U32 R8, RZ, RZ, R11 ;  /* 0x000000ffff087224 */ /* 0x000fe400078e000b */
.L_x_13026:
[----:B------:R-:W-:Y:S05]  /*a9f0*/  BSYNC B1 ;  /* 0x0000000000017941 */ /* 0x000fea0003800000 */
.L_x_13024:
        /* <DEDUP_REMOVED lines=11> */
.L_x_13028:
[----:B------:R-:W-:Y:S01]  /*aab0*/  PRMT R0, R0, 0x5410, R0 ;  /* 0x0000541000007816 */ /* 0x000fe20000000000 */
[----:B------:R-:W-:Y:S01]  /*aac0*/  IMAD.MOV.U32 R22, RZ, RZ, R25 ;  /* 0x000000ffff167224 */ /* 0x000fe200078e0019 */
[----:B------:R-:W-:Y:S01]  /*aad0*/  PRMT R21, R23, 0x7632, R21 ;  /* 0x0000763217157816 */ /* 0x000fe20000000015 */
[----:B------:R-:W-:Y:S02]  /*aae0*/  IMAD.MOV.U32 R11, RZ, RZ, R10 ;  /* 0x000000ffff0b7224 */ /* 0x000fe400078e000a */
.L_x_13029:
[----:B------:R-:W-:Y:S05]  /*aaf0*/  BSYNC B1 ;  /* 0x0000000000017941 */ /* 0x000fea0003800000 */
.L_x_13027:
        /* <DEDUP_REMOVED lines=11> */
.L_x_13031:
[----:B------:R-:W-:Y:S01]  /*abb0*/  PRMT R0, R47, 0x7632, R0 ;  /* 0x000076322f007816 */ /* 0x000fe20000000000 */
[----:B------:R-:W-:Y:S01]  /*abc0*/  IMAD.MOV.U32 R25, RZ, RZ, R22 ;  /* 0x000000ffff197224 */ /* 0x000fe200078e0016 */
[----:B------:R-:W-:Y:S01]  /*abd0*/  PRMT R23, R21, 0x7610, R23 ;  /* 0x0000761015177816 */ /* 0x000fe20000000017 */
[----:B------:R-:W-:Y:S02]  /*abe0*/  IMAD.MOV.U32 R10, RZ, RZ, R13 ;  /* 0x000000ffff0a7224 */ /* 0x000fe400078e000d */
.L_x_13032:
[----:B------:R-:W-:Y:S05]  /*abf0*/  BSYNC B1 ;  /* 0x0000000000017941 */ /* 0x000fea0003800000 */
.L_x_13030:
        /* <DEDUP_REMOVED lines=11> */
.L_x_13034:
[----:B------:R-:W-:Y:S01]  /*acb0*/  PRMT R47, R47, 0x5410, R47 ;  /* 0x000054102f2f7816 */ /* 0x000fe2000000002f */
[----:B------:R-:W-:Y:S01]  /*acc0*/  IMAD.MOV.U32 R22, RZ, RZ, R25 ;  /* 0x000000ffff167224 */ /* 0x000fe200078e0019 */
[----:B------:R-:W-:Y:S01]  /*acd0*/  PRMT R21, R21, 0x5410, R23 ;  /* 0x0000541015157816 */ /* 0x000fe20000000017 */
[----:B------:R-:W-:Y:S02]  /*ace0*/  IMAD.MOV.U32 R13, RZ, RZ, R12 ;  /* 0x000000ffff0d7224 */ /* 0x000fe400078e000c */
.L_x_13035:
[----:B------:R-:W-:Y:S05]  /*acf0*/  BSYNC B1 ;  /* 0x0000000000017941 */ /* 0x000fea0003800000 */
.L_x_13033:
        /* <DEDUP_REMOVED lines=11> */
.L_x_13037:
[----:B------:R-:W-:Y:S01]  /*adb0*/  PRMT R47, R50, 0x7632, R47 ;  /* 0x00007632322f7816 */ /* 0x000fe2000000002f */
[----:B------:R-:W-:Y:S01]  /*adc0*/  IMAD.MOV.U32 R25, RZ, RZ, R22 ;  /* 0x000000ffff197224 */ /* 0x000fe200078e0016 */
[----:B------:R-:W-:Y:S01]  /*add0*/  PRMT R23, R23, 0x7610, R21 ;  /* 0x0000761017177816 */ /* 0x000fe20000000015 */
[----:B------:R-:W-:Y:S02]  /*ade0*/  IMAD.MOV.U32 R12, RZ, RZ, R15 ;  /* 0x000000ffff0c7224 */ /* 0x000fe400078e000f */
.L_x_13038:
[----:B------:R-:W-:Y:S05]  /*adf0*/  BSYNC B1 ;  /* 0x0000000000017941 */ /* 0x000fea0003800000 */
.L_x_13036:
        /* <DEDUP_REMOVED lines=11> */
.L_x_13040:
[----:B------:R-:W-:Y:S01]  /*aeb0*/  PRMT R50, R50, 0x5410, R50 ;  /* 0x0000541032327816 */ /* 0x000fe20000000032 */
[----:B------:R-:W-:Y:S01]  /*aec0*/  IMAD.MOV.U32 R22, RZ, RZ, R25 ;  /* 0x000000ffff167224 */ /* 0x000fe200078e0019 */
[----:B------:R-:W-:Y:S01]  /*aed0*/  PRMT R21, R23, 0x7632, R21 ;  /* 0x0000763217157816 */ /* 0x000fe20000000015 */
[----:B------:R-:W-:Y:S02]  /*aee0*/  IMAD.MOV.U32 R15, RZ, RZ, R14 ;  /* 0x000000ffff0f7224 */ /* 0x000fe400078e000e */
.L_x_13041:
[----:B------:R-:W-:Y:S05]  /*aef0*/  BSYNC B1 ;  /* 0x0000000000017941 */ /* 0x000fea0003800000 */
.L_x_13039:
        /* <DEDUP_REMOVED lines=11> */
.L_x_13043:
[----:B------:R-:W-:Y:S01]  /*afb0*/  PRMT R50, R51, 0x7632, R50 ;  /* 0x0000763233327816 */ /* 0x000fe20000000032 */
[----:B------:R-:W-:Y:S01]  /*afc0*/  IMAD.MOV.U32 R25, RZ, RZ, R22 ;  /* 0x000000ffff197224 */ /* 0x000fe200078e0016 */
[----:B------:R-:W-:Y:S01]  /*afd0*/  PRMT R23, R21, 0x7610, R23 ;  /* 0x0000761015177816 */ /* 0x000fe20000000017 */
[----:B------:R-:W-:Y:S02]  /*afe0*/  IMAD.MOV.U32 R14, RZ, RZ, R17 ;  /* 0x000000ffff0e7224 */ /* 0x000fe400078e0011 */
.L_x_13044:
[----:B------:R-:W-:Y:S05]  /*aff0*/  BSYNC B1 ;  /* 0x0000000000017941 */ /* 0x000fea0003800000 */
.L_x_13042:
        /* <DEDUP_REMOVED lines=11> */
.L_x_13046:
[----:B------:R-:W-:Y:S01]  /*b0b0*/  PRMT R51, R51, 0x5410, R51 ;  /* 0x0000541033337816 */ /* 0x000fe20000000033 */
[----:B------:R-:W-:Y:S01]  /*b0c0*/  IMAD.MOV.U32 R22, RZ, RZ, R25 ;  /* 0x000000ffff167224 */ /* 0x000fe200078e0019 */
[----:B------:R-:W-:Y:S01]  /*b0d0*/  PRMT R21, R21, 0x5410, R23 ;  /* 0x0000541015157816 */ /* 0x000fe20000000017 */
[----:B------:R-:W-:Y:S02]  /*b0e0*/  IMAD.MOV.U32 R17, RZ, RZ, R16 ;  /* 0x000000ffff117224 */ /* 0x000fe400078e0010 */
.L_x_13047:
[----:B------:R-:W-:Y:S05]  /*b0f0*/  BSYNC B1 ;  /* 0x0000000000017941 */ /* 0x000fea0003800000 */
.L_x_13045:
        /* <DEDUP_REMOVED lines=11> */
.L_x_13049:
[----:B------:R-:W-:Y:S01]  /*b1b0*/  PRMT R51, R52, 0x7632, R51 ;  /* 0x0000763234337816 */ /* 0x000fe20000000033 */
[----:B------:R-:W-:Y:S01]  /*b1c0*/  IMAD.MOV.U32 R25, RZ, RZ, R22 ;  /* 0x000000ffff197224 */ /* 0x000fe200078e0016 */
[----:B------:R-:W-:Y:S01]  /*b1d0*/  PRMT R23, R23, 0x7610, R21 ;  /* 0x0000761017177816 */ /* 0x000fe20000000015 */
[----:B------:R-:W-:Y:S02]  /*b1e0*/  IMAD.MOV.U32 R16, RZ, RZ, R3 ;  /* 0x000000ffff107224 */ /* 0x000fe400078e0003 */
.L_x_13050:
[----:B------:R-:W-:Y:S05]  /*b1f0*/  BSYNC B1 ;  /* 0x0000000000017941 */ /* 0x000fea0003800000 */
.L_x_13048:
        /* <DEDUP_REMOVED lines=9> */
.L_x_13052:
[----:B------:R-:W-:Y:S01]  /*b290*/  IMAD.MOV.U32 R3, RZ, RZ, R2 ;  /* 0x000000ffff037224 */ /* 0x000fe200078e0002 */
[----:B------:R-:W-:Y:S01]  /*b2a0*/  PRMT R52, R23, 0x5432, R52 ;  /* 0x0000543217347816 */ /* 0x000fe20000000034 */
[----:B------:R-:W-:Y:S02]  /*b2b0*/  IMAD.MOV.U32 R2, RZ, RZ, R25 ;  /* 0x000000ffff027224 */ /* 0x000fe400078e0019 */
.L_x_13053:
[----:B------:R-:W-:Y:S05]  /*b2c0*/  BSYNC B1 ;  /* 0x0000000000017941 */ /* 0x000fea0003800000 */
.L_x_13051:
[----:B------:R-:W-:Y:S02]  /*b2d0*/  IADD3 R19, R19, 0x4, RZ ;  /* 0x0000000413137810 */ /* 0x000fe40007ffe0ff */
[----:B------:R-:W-:Y:S01]  /*b2e0*/  IADD3 R18, R18, 0x2, RZ ;  /* 0x0000000212127810 */ /* 0x000fe20007ffe0ff */
[----:B------:R-:W-:Y:S01]  /*b2f0*/  @!P1 CALL.REL.NOINC `(.L_x_13054) ;  /* 0x0000001000009944 */ /* 0x000fe20003c00000 */
[----:B------:R-:W-:Y:S05]  /*b300*/  BRA `(.L_x_13055) ;  /* 0xfffff01000007947 */ /* 0x000fea000383ffff */
.L_x_13054:
[----:B------:R-:W-:-:S04]  /*b310*/  NOP ;  /* 0x0000000000007918 */ /* 0x000fc80000000000 */
[----:B------:R-:W0:Y:S01]  /*b320*/  LDS.64 R18, [0xd8] ;  /* 0x0000d800ff127984 */ /* 0x000e220000000a00 */
[----:B------:R-:W-:-:S03]  /*b330*/  FADD.FTZ R48, R49, R48 ;  /* 0x0000003031307221 */ /* 0x000fc60000010000 */
[----:B------:R-:W1:Y:S04]  /*b340*/  LDS.128 R20, [0xe0] ;  /* 0x0000e000ff147984 */ /* 0x000e680000000c00 */
[----:B------:R-:W2:Y:S04]  /*b350*/  LDS.128 R24, [0xf0] ;  /* 0x0000f000ff187984 */ /* 0x000ea80000000c00 */
[----:B------:R-:W3:Y:S04]  /*b360*/  LDS.128 R28, [0x100] ;  /* 0x00010000ff1c7984 */ /* 0x000ee80000000c00 */
[----:B------:R-:W4:Y:S04]  /*b370*/  LDS.128 R32, [0x110] ;  /* 0x00011000ff207984 */ /* 0x000f280000000c00 */
[----:B------:R-:W5:Y:S04]  /*b380*/  LDS.128 R36, [0x120] ;  /* 0x00012000ff247984 */ /* 0x000f680000000c00 */
[----:B------:R-:W4:Y:S01]  /*b390*/  LDS.128 R40, [0x130] ;  /* 0x00013000ff287984 */ /* 0x000f220000000c00 */
[----:B0-----:R-:W-:-:S03]  /*b3a0*/  FSETP.GT.FTZ.AND P0, PT, R55, R18, PT ;  /* 0x000000123700720b */ /* 0x001fc60003f14000 */
[----:B------:R-:W-:Y:S01]  /*b3b0*/  STL.64 [R1], R18 ;  /* 0x0000001201007387 */ /* 0x000fe20000100a00 */
[----:B------:R-:W-:-:S03]  /*b3c0*/  FSEL R57, R55, R18, P0 ;  /* 0x0000001237397208 */ /* 0x000fc60000000000 */
[----:B-1----:R0:W-:Y:S01]  /*b3d0*/  STL.64 [R1+0x8], R20 ;  /* 0x0000081401007387 */ /* 0x0021e20000100a00 */
[----:B------:R-:W-:-:S03]  /*b3e0*/  FSEL R56, R48, R19, P0 ;  /* 0x0000001330387208 */ /* 0x000fc60000000000 */
[----:B------:R1:W-:Y:S04]  /*b3f0*/  STL.64 [R1+0x10], R22 ;  /* 0x0000101601007387 */ /* 0x0003e80000100a00 */
[----:B--2---:R2:W-:Y:S01]  /*b400*/  STL.64 [R1+0x18], R24 ;  /* 0x0000181801007387 */ /* 0x0045e20000100a00 */
[----:B0-----:R-:W-:-:S03]  /*b410*/  FSEL R20, R18, R55, P0 ;  /* 0x0000003712147208 */ /* 0x001fc60000000000 */
[----:B------:R2:W-:Y:S01]  /*b420*/  STL.64 [R1+0x20], R26 ;  /* 0x0000201a01007387 */ /* 0x0005e20000100a00 */
[----:B------:R-:W-:Y:S01]  /*b430*/  FSEL R55, R19, R48, P0 ;  /* 0x0000003013377208 */ /* 0x000fe20000000000 */
[----:B------:R-:W-:Y:S02]  /*b440*/  FADD.FTZ R20, -R57, R20 ;  /* 0x0000001439147221 */ /* 0x000fe40000010100 */
[----:B---3--:R2:W-:Y:S02]  /*b450*/  STL.64 [R1+0x28], R28 ;  /* 0x0000281c01007387 */ /* 0x0085e40000100a00 */
[----:B-1----:R-:W-:Y:S02]  /*b460*/  FMUL.FTZ R23, R20, 1.4426950216293334961 ;  /* 0x3fb8aa3b14177820 */ /* 0x002fe40000410000 */
[----:B------:R2:W-:Y:S01]  /*b470*/  STL.64 [R1+0x30], R30 ;  /* 0x0000301e01007387 */ /* 0x0005e20000100a00 */
[----:B------:R-:W-:Y:S01]  /*b480*/  IMAD.MOV.U32 R20, RZ, RZ, R1 ;  /* 0x000000ffff147224 */ /* 0x000fe200078e0001 */
[----:B------:R-:W0:Y:S02]  /*b490*/  MUFU.EX2 R22, R23 ;  /* 0x0000001700167308 */ /* 0x000e240000000800 */
[----:B----4-:R2:W-:Y:S01]  /*b4a0*/  STL.64 [R1+0x38], R32 ;  /* 0x0000382001007387 */ /* 0x0105e20000100a00 */
[----:B------:R-:W-:-:S03]  /*b4b0*/  IMAD.MOV.U32 R21, RZ, RZ, R20 ;  /* 0x000000ffff157224 */ /* 0x000fc600078e0014 */
[----:B------:R2:W-:Y:S04]  /*b4c0*/  STL.64 [R1+0x40], R34 ;  /* 0x0000402201007387 */ /* 0x0005e80000100a00 */
[----:B-----5:R2:W-:Y:S04]  /*b4d0*/  STL.64 [R1+0x48], R36 ;  /* 0x0000482401007387 */ /* 0x0205e80000100a00 */
[----:B------:R2:W-:Y:S01]  /*b4e0*/  STL.64 [R1+0x50], R38 ;  /* 0x0000502601007387 */ /* 0x0005e20000100a00 */
[----:B0-----:R-:W-:-:S03]  /*b4f0*/  FMUL.FTZ R55, R55, R22 ;  /* 0x0000001637377220 */ /* 0x001fc60000410000 */
[----:B------:R2:W-:Y:S01]  /*b500*/  STL.64 [R1+0x58], R40 ;  /* 0x0000582801007387 */ /* 0x0005e20000100a00 */
[----:B------:R-:W-:-:S03]  /*b510*/  IMAD.MOV.U32 R22, RZ, RZ, RZ ;  /* 0x000000ffff167224 */ /* 0x000fc600078e00ff */
[----:B------:R2:W-:Y:S04]  /*b520*/  STL.64 [R1+0x60], R42 ;  /* 0x0000602a01007387 */ /* 0x0005e80000100a00 */
.L_x_13102:
[----:B------:R-:W3:Y:S04]  /*b530*/  LDL R18, [R21+0x8] ;  /* 0x0000080015127983 */ /* 0x000ee80000100800 */
[----:B------:R-:W4:Y:S01]  /*b540*/  LDL.U16 R19, [R20+0x48] ;  /* 0x0000480014137983 */ /* 0x000f220000100400 */
[----:B------:R-:W-:Y:S01]  /*b550*/  IADD3 R22, R22, 0x1, RZ ;  /* 0x0000000116167810 */ /* 0x000fe20007ffe0ff */
[----:B------:R-:W-:Y:S03]  /*b560*/  BSSY B1, `(.L_x_13056) ;  /* 0x0000015000017945 */ /* 0x000fe60003800000 */
[----:B------:R-:W-:Y:S02]  /*b570*/  ISETP.NE.AND P2, PT, R22, 0x10, PT ;  /* 0x000000101600780c */ /* 0x000fe40003f45270 */
[----:B---3--:R-:W-:Y:S01]  /*b580*/  ISETP.GT.AND P1, PT, R5, R18, PT ;  /* 0x000000120500720c */ /* 0x008fe20003f24270 */
[----:B----4-:R-:W-:-:S05]  /*b590*/  HSETP2.GT.AND P0, PT, R19.H0_H0, R46.H1_H1, PT ;  /* 0x3000002e13007234 */ /* 0x010fca0003f04800 */
        /* <DEDUP_REMOVED lines=13> */
.L_x_13057:
[----:B------:R-:W-:Y:S01]  /*b670*/  IMAD.MOV.U32 R18, RZ, RZ, R5 ;  /* 0x000000ffff127224 */ /* 0x000fe200078e0005 */
[C---:B------:R-:W-:Y:S01]  /*b680*/  PRMT R19, R46.reuse, 0x7632, R19 ;  /* 0x000076322e137816 */ /* 0x040fe20000000013 */
[----:B------:R-:W-:Y:S01]  /*b690*/  IMAD.MOV.U32 R5, RZ, RZ, R4 ;  /* 0x000000ffff057224 */ /* 0x000fe200078e0004 */
[----:B------:R-:W-:Y:S02]  /*b6a0*/  PRMT R46, R46, 0x5410, R46 ;  /* 0x000054102e2e7816 */ /* 0x000fe4000000002e */
.L_x_13058:
[----:B------:R-:W-:Y:S05]  /*b6b0*/  BSYNC B1 ;  /* 0x0000000000017941 */ /* 0x000fea0003800000 */
.L_x_13056:
[----:B------:R-:W-:Y:S01]  /*b6c0*/  HSETP2.GT.AND P0, PT, R19.H0_H0, R45.H1_H1, PT ;  /* 0x3000002d13007234 */ /* 0x000fe20003f04800 */
[----:B------:R-:W-:Y:S04]  /*b6d0*/  BSSY B1, `(.L_x_13059) ;  /* 0x000000e000017945 */ /* 0x000fe80003800000 */
[----:B------:R-:W-:-:S13]  /*b6e0*/  ISETP.EQ.OR P0, PT, R7, -0x1, P0 ;  /* 0xffffffff0700780c */ /* 0x000fda0000702670 */
[----:B------:R-:W-:Y:S05]  /*b6f0*/  @P0 BRA `(.L_x_13060) ;  /* 0x0000007000000947 */ /* 0x000fea0003800000 */
[----:B------:R-:W-:Y:S01]  /*b700*/  ISETP.GE.AND P0, PT, R18, R7, PT ;  /* 0x000000071200720c */ /* 0x000fe20003f06270 */
[----:B------:R-:W-:Y:S01]  /*b710*/  IMAD.MOV.U32 R23, RZ, RZ, R7 ;  /* 0x000000ffff177224 */ /* 0x000fe200078e0007 */
[----:B--2---:R-:W-:Y:S01]  /*b720*/  PRMT R24, R45, 0x7632, R24 ;  /* 0x000076322d187816 */ /* 0x004fe20000000018 */
[----:B------:R-:W-:Y:S01]  /*b730*/  IMAD.MOV.U32 R4, RZ, RZ, R18 ;  /* 0x000000ffff047224 */ /* 0x000fe200078e0012 */
[----:B------:R-:W-:-:S09]  /*b740*/  PRMT R46, R19, 0x7610, R46 ;  /* 0x00007610132e7816 */ /* 0x000fd2000000002e */
[----:B------:R-:W-:-:S13]  /*b750*/  HSETP2.NEU.OR P0, PT, R19.H0_H0, R45.H1_H1, P0 ;  /* 0x3000002d13007234 */ /* 0x000fda000070d820 */
[----:B------:R-:W-:Y:S05]  /*b760*/  @P0 BRA `(.L_x_13061) ;  /* 0x0000004000000947 */ /* 0x000fea0003800000 */
.L_x_13060:
[----:B------:R-:W-:Y:S01]  /*b770*/  IMAD.MOV.U32 R23, RZ, RZ, R18 ;  /* 0x000000ffff177224 */ /* 0x000fe200078e0012 */
[----:B--2---:R-:W-:Y:S01]  /*b780*/  PRMT R24, R19, 0x7610, R24 ;  /* 0x0000761013187816 */ /* 0x004fe20000000018 */
[----:B------:R-:W-:Y:S01]  /*b790*/  IMAD.MOV.U32 R4, RZ, RZ, R7 ;  /* 0x000000ffff047224 */ /* 0x000fe200078e0007 */
[----:B------:R-:W-:Y:S02]  /*b7a0*/  PRMT R46, R45, 0x7632, R46 ;  /* 0x000076322d2e7816 */ /* 0x000fe4000000002e */
.L_x_13061:
[----:B------:R-:W-:Y:S05]  /*b7b0*/  BSYNC B1 ;  /* 0x0000000000017941 */ /* 0x000fea0003800000 */
.L_x_13059:
        /* <DEDUP_REMOVED lines=11> */
.L_x_13063:
[----:B------:R-:W-:Y:S01]  /*b870*/  IMAD.MOV.U32 R18, RZ, RZ, R23 ;  /* 0x000000ffff127224 */ /* 0x000fe200078e0017 */
[----:B------:R-:W-:Y:S01]  /*b880*/  PRMT R19, R19, 0x5410, R24 ;  /* 0x0000541013137816 */ /* 0x000fe20000000018 */
[----:B------:R-:W-:Y:S01]  /*b890*/  IMAD.MOV.U32 R7, RZ, RZ, R6 ;  /* 0x000000ffff077224 */ /* 0x000fe200078e0006 */
[----:B------:R-:W-:Y:S02]  /*b8a0*/  PRMT R45, R45, 0x5410, R45 ;  /* 0x000054102d2d7816 */ /* 0x000fe4000000002d */
.L_x_13064:
[----:B------:R-:W-:Y:S05]  /*b8b0*/  BSYNC B1 ;  /* 0x0000000000017941 */ /* 0x000fea0003800000 */
.L_x_13062:
        /* <DEDUP_REMOVED lines=11> */
.L_x_13066:
[----:B------:R-:W-:Y:S01]  /*b970*/  IMAD.MOV.U32 R23, RZ, RZ, R18 ;  /* 0x000000ffff177224 */ /* 0x000fe200078e0012 */
[----:B------:R-:W-:Y:S01]  /*b980*/  PRMT R24, R24, 0x7610, R19 ;  /* 0x0000761018187816 */ /* 0x000fe20000000013 */
[----:B------:R-:W-:Y:S01]  /*b990*/  IMAD.MOV.U32 R6, RZ, RZ, R9 ;  /* 0x000000ffff067224 */ /* 0x000fe200078e0009 */
[----:B------:R-:W-:Y:S02]  /*b9a0*/  PRMT R45, R44, 0x7632, R45 ;  /* 0x000076322c2d7816 */ /* 0x000fe4000000002d */
.L_x_13067:
[----:B------:R-:W-:Y:S05]  /*b9b0*/  BSYNC B1 ;  /* 0x0000000000017941 */ /* 0x000fea0003800000 */
.L_x_13065:
        /* <DEDUP_REMOVED lines=11> */
.L_x_13069:
[----:B------:R-:W-:Y:S01]  /*ba70*/  IMAD.MOV.U32 R18, RZ, RZ, R23 ;  /* 0x000000ffff127224 */ /* 0x000fe200078e0017 */
[----:B------:R-:W-:Y:S01]  /*ba80*/  PRMT R19, R19, 0x7610, R24 ;  /* 0x0000761013137816 */ /* 0x000fe20000000018 */
[----:B------:R-:W-:Y:S01]  /*ba90*/  IMAD.MOV.U32 R9, RZ, RZ, R8 ;  /* 0x000000ffff097224 */ /* 0x000fe200078e0008 */
[----:B------:R-:W-:Y:S02]  /*baa0*/  PRMT R44, R44, 0x5410, R44 ;  /* 0x000054102c2c7816 */ /* 0x000fe4000000002c */
.L_x_13070:
[----:B------:R-:W-:Y:S05]  /*bab0*/  BSYNC B1 ;  /* 0x0000000000017941 */ /* 0x000fea0003800000 */
.L_x_13068:
        /* <DEDUP_REMOVED lines=11> */
.L_x_13072:
[----:B------:R-:W-:Y:S01]  /*bb70*/  IMAD.MOV.U32 R23, RZ, RZ, R18 ;  /* 0x000000ffff177224 */ /* 0x000fe200078e0012 */
[----:B------:R-:W-:Y:S01]  /*bb80*/  PRMT R24, R24, 0x7610, R19 ;  /* 0x0000761018187816 */ /* 0x000fe20000000013 */
[----:B------:R-:W-:Y:S01]  /*bb90*/  IMAD.MOV.U32 R8, RZ, RZ, R11 ;  /* 0x000000ffff087224 */ /* 0x000fe200078e000b */
[----:B------:R-:W-:Y:S02]  /*bba0*/  PRMT R44, R0, 0x7632, R44 ;  /* 0x00007632002c7816 */ /* 0x000fe4000000002c */
.L_x_13073:
[----:B------:R-:W-:Y:S05]  /*bbb0*/  BSYNC B1 ;  /* 0x0000000000017941 */ /* 0x000fea0003800000 */
.L_x_13071:
        /* <DEDUP_REMOVED lines=11> */
.L_x_13075:
[----:B------:R-:W-:Y:S01]  /*bc70*/  IMAD.MOV.U32 R18, RZ, RZ, R23 ;  /* 0x000000ffff127224 */ /* 0x000fe200078e0017 */
[----:B------:R-:W-:Y:S01]  /*bc80*/  PRMT R19, R24, 0x7632, R19 ;  /* 0x0000763218137816 */ /* 0x000fe20000000013 */
[----:B------:R-:W-:Y:S01]  /*bc90*/  IMAD.MOV.U32 R11, RZ, RZ, R10 ;  /* 0x000000ffff0b7224 */ /* 0x000fe200078e000a */
[----:B------:R-:W-:Y:S02]  /*bca0*/  PRMT R0, R0, 0x5410, R0 ;  /* 0x0000541000007816 */ /* 0x000fe40000000000 */
.L_x_13076:
[----:B------:R-:W-:Y:S05]  /*bcb0*/  BSYNC B1 ;  /* 0x0000000000017941 */ /* 0x000fea0003800000 */
.L_x_13074:
        /* <DEDUP_REMOVED lines=11> */
.L_x_13078:
[----:B------:R-:W-:Y:S01]  /*bd70*/  IMAD.MOV.U32 R23, RZ, RZ, R18 ;  /* 0x000000ffff177224 */ /* 0x000fe200078e0012 */
[----:B------:R-:W-:Y:S01]  /*bd80*/  PRMT R24, R19, 0x7610, R24 ;  /* 0x0000761013187816 */ /* 0x000fe20000000018 */
[----:B------:R-:W-:Y:S01]  /*bd90*/  IMAD.MOV.U32 R10, RZ, RZ, R13 ;  /* 0x000000ffff0a7224 */ /* 0x000fe200078e000d */
[----:B------:R-:W-:Y:S02]  /*bda0*/  PRMT R0, R47, 0x7632, R0 ;  /* 0x000076322f007816 */ /* 0x000fe40000000000 */
.L_x_13079:
[----:B------:R-:W-:Y:S05]  /*bdb0*/  BSYNC B1 ;  /* 0x0000000000017941 */ /* 0x000fea0003800000 */
.L_x_13077:
        /* <DEDUP_REMOVED lines=11> */
.L_x_13081:
[----:B------:R-:W-:Y:S01]  /*be70*/  IMAD.MOV.U32 R18, RZ, RZ, R23 ;  /* 0x000000ffff127224 */ /* 0x000fe200078e0017 */
[----:B------:R-:W-:Y:S01]  /*be80*/  PRMT R19, R19, 0x5410, R24 ;  /* 0x0000541013137816 */ /* 0x000fe20000000018 */
[----:B------:R-:W-:Y:S01]  /*be90*/  IMAD.MOV.U32 R13, RZ, RZ, R12 ;  /* 0x000000ffff0d7224 */ /* 0x000fe200078e000c */
[----:B------:R-:W-:Y:S02]  /*bea0*/  PRMT R47, R47, 0x5410, R47 ;  /* 0x000054102f2f7816 */ /* 0x000fe4000000002f */
.L_x_13082:
[----:B------:R-:W-:Y:S05]  /*beb0*/  BSYNC B1 ;  /* 0x0000000000017941 */ /* 0x000fea0003800000 */
.L_x_13080:
        /* <DEDUP_REMOVED lines=11> */
.L_x_13084:
[----:B------:R-:W-:Y:S01]  /*bf70*/  IMAD.MOV.U32 R23, RZ, RZ, R18 ;  /* 0x000000ffff177224 */ /* 0x000fe200078e0012 */
[----:B------:R-:W-:Y:S01]  /*bf80*/  PRMT R24, R24, 0x7610, R19 ;  /* 0x0000761018187816 */ /* 0x000fe20000000013 */
[----:B------:R-:W-:Y:S01]  /*bf90*/  IMAD.MOV.U32 R12, RZ, RZ, R15 ;  /* 0x000000ffff0c7224 */ /* 0x000fe200078e000f */
[----:B------:R-:W-:Y:S02]  /*bfa0*/  PRMT R47, R50, 0x7632, R47 ;  /* 0x00007632322f7816 */ /* 0x000fe4000000002f */
.L_x_13085:
[----:B------:R-:W-:Y:S05]  /*bfb0*/  BSYNC B1 ;  /* 0x0000000000017941 */ /* 0x000fea0003800000 */
.L_x_13083:
        /* <DEDUP_REMOVED lines=11> */
.L_x_13087:
[----:B------:R-:W-:Y:S01]  /*c070*/  IMAD.MOV.U32 R18, RZ, RZ, R23 ;  /* 0x000000ffff127224 */ /* 0x000fe200078e0017 */
[----:B------:R-:W-:Y:S01]  /*c080*/  PRMT R19, R24, 0x7632, R19 ;  /* 0x0000763218137816 */ /* 0x000fe20000000013 */
[----:B------:R-:W-:Y:S01]  /*c090*/  IMAD.MOV.U32 R15, RZ, RZ, R14 ;  /* 0x000000ffff0f7224 */ /* 0x000fe200078e000e */
[----:B------:R-:W-:Y:S02]  /*c0a0*/  PRMT R50, R50, 0x5410, R50 ;  /* 0x0000541032327816 */ /* 0x000fe40000000032 */
.L_x_13088:
[----:B------:R-:W-:Y:S05]  /*c0b0*/  BSYNC B1 ;  /* 0x0000000000017941 */ /* 0x000fea0003800000 */
.L_x_13086:
        /* <DEDUP_REMOVED lines=11> */
.L_x_13090:
[----:B------:R-:W-:Y:S01]  /*c170*/  IMAD.MOV.U32 R23, RZ, RZ, R18 ;  /* 0x000000ffff177224 */ /* 0x000fe200078e0012 */
[----:B------:R-:W-:Y:S01]  /*c180*/  PRMT R24, R19, 0x7610, R24 ;  /* 0x0000761013187816 */ /* 0x000fe20000000018 */
[----:B------:R-:W-:Y:S01]  /*c190*/  IMAD.MOV.U32 R14, RZ, RZ, R17 ;  /* 0x000000ffff0e7224 */ /* 0x000fe200078e0011 */
[----:B------:R-:W-:Y:S02]  /*c1a0*/  PRMT R50, R51, 0x7632, R50 ;  /* 0x0000763233327816 */ /* 0x000fe40000000032 */
.L_x_13091:
[----:B------:R-:W-:Y:S05]  /*c1b0*/  BSYNC B1 ;  /* 0x0000000000017941 */ /* 0x000fea0003800000 */
.L_x_13089:
        /* <DEDUP_REMOVED lines=11> */
.L_x_13093:
[----:B------:R-:W-:Y:S01]  /*c270*/  IMAD.MOV.U32 R18, RZ, RZ, R23 ;  /* 0x000000ffff127224 */ /* 0x000fe200078e0017 */
[----:B------:R-:W-:Y:S01]  /*c280*/  PRMT R19, R19, 0x5410, R24 ;  /* 0x0000541013137816 */ /* 0x000fe20000000018 */
[----:B------:R-:W-:Y:S01]  /*c290*/  IMAD.MOV.U32 R17, RZ, RZ, R16 ;  /* 0x000000ffff117224 */ /* 0x000fe200078e0010 */
[----:B------:R-:W-:Y:S02]  /*c2a0*/  PRMT R51, R51, 0x5410, R51 ;  /* 0x0000541033337816 */ /* 0x000fe40000000033 */
.L_x_13094:
[----:B------:R-:W-:Y:S05]  /*c2b0*/  BSYNC B1 ;  /* 0x0000000000017941 */ /* 0x000fea0003800000 */
.L_x_13092:
        /* <DEDUP_REMOVED lines=11> */
.L_x_13096:
[----:B------:R-:W-:Y:S01]  /*c370*/  IMAD.MOV.U32 R23, RZ, RZ, R18 ;  /* 0x000000ffff177224 */ /* 0x000fe200078e0012 */
[----:B------:R-:W-:Y:S01]  /*c380*/  PRMT R24, R24, 0x7610, R19 ;  /* 0x0000761018187816 */ /* 0x000fe20000000013 */
[----:B------:R-:W-:Y:S01]  /*c390*/  IMAD.MOV.U32 R16, RZ, RZ, R3 ;  /* 0x000000ffff107224 */ /* 0x000fe200078e0003 */
[----:B------:R-:W-:Y:S02]  /*c3a0*/  PRMT R51, R52, 0x7632, R51 ;  /* 0x0000763234337816 */ /* 0x000fe40000000033 */
.L_x_13097:
[----:B------:R-:W-:Y:S05]  /*c3b0*/  BSYNC B1 ;  /* 0x0000000000017941 */ /* 0x000fea0003800000 */
.L_x_13095:
        /* <DEDUP_REMOVED lines=11> */
.L_x_13099:
[----:B------:R-:W-:Y:S01]  /*c470*/  IMAD.MOV.U32 R3, RZ, RZ, R2 ;  /* 0x000000ffff037224 */ /* 0x000fe200078e0002 */
[C---:B------:R-:W-:Y:S01]  /*c480*/  PRMT R52, R24.reuse, 0x5432, R52 ;  /* 0x0000543218347816 */ /* 0x040fe20000000034 */
[--C-:B------:R-:W-:Y:S01]  /*c490*/  IMAD.MOV.U32 R54, RZ, RZ, R23.reuse ;  /* 0x000000ffff367224 */ /* 0x100fe200078e0017 */
[----:B------:R-:W-:Y:S01]  /*c4a0*/  PRMT R58, R24, 0x7632, R58 ;  /* 0x00007632183a7816 */ /* 0x000fe2000000003a */
[----:B------:R-:W-:Y:S02]  /*c4b0*/  IMAD.MOV.U32 R2, RZ, RZ, R23 ;  /* 0x000000ffff027224 */ /* 0x000fe400078e0017 */
.L_x_13100:
[----:B------:R-:W-:Y:S05]  /*c4c0*/  BSYNC B1 ;  /* 0x0000000000017941 */ /* 0x000fea0003800000 */
.L_x_13098:
[----:B------:R-:W-:Y:S02]  /*c4d0*/  IADD3 R21, R21, 0x4, RZ ;  /* 0x0000000415157810 */ /* 0x000fe40007ffe0ff */
[----:B------:R-:W-:Y:S01]  /*c4e0*/  IADD3 R20, R20, 0x2, RZ ;  /* 0x0000000214147810 */ /* 0x000fe20007ffe0ff */
[----:B------:R-:W-:Y:S01]  /*c4f0*/  @!P2 CALL.REL.NOINC `(.L_x_13101) ;  /* 0x000000100000a944 */ /* 0x000fe20003c00000 */
[----:B------:R-:W-:Y:S05]  /*c500*/  BRA `(.L_x_13102) ;  /* 0xfffff02000007947 */ /* 0x000fea000383ffff */
.L_x_13101:
[----:B------:R-:W0:Y:S01]  /*c510*/  LDS.128 R24, [0x140] ;  /* 0x00014000ff187984 */ /* 0x000e220000000c00 */
[----:B------:R-:W-:Y:S02]  /*c520*/  FADD.FTZ R56, R56, R55 ;  /* 0x0000003738387221 */ /* 0x000fe40000010000 */
[----:B------:R-:W-:Y:S01]  /*c530*/  IMAD.MOV.U32 R2, RZ, RZ, R1 ;  /* 0x000000ffff027224 */ /* 0x000fe200078e0001 */
[----:B------:R-:W1:Y:S04]  /*c540*/  LDS.128 R28, [0x150] ;  /* 0x00015000ff1c7984 */ /* 0x000e680000000c00 */
[----:B------:R-:W2:Y:S04]  /*c550*/  LDS.128 R32, [0x160] ;  /* 0x00016000ff207984 */ /* 0x000ea80000000c00 */
[----:B------:R-:W3:Y:S04]  /*c560*/  LDS.128 R36, [0x170] ;  /* 0x00017000ff247984 */ /* 0x000ee80000000c00 */
[----:B------:R-:W4:Y:S04]  /*c570*/  LDS.128 R40, [0x190] ;  /* 0x00019000ff287984 */ /* 0x000f280000000c00 */
[----:B------:R-:W5:Y:S04]  /*c580*/  LDS.64 R48, [0x1a0] ;  /* 0x0001a000ff307984 */ /* 0x000f680000000a00 */
[----:B------:R-:W3:Y:S01]  /*c590*/  LDS.128 R20, [0x180] ;  /* 0x00018000ff147984 */ /* 0x000ee20000000c00 */
[----:B0-----:R-:W-:-:S03]  /*c5a0*/  FSETP.GT.FTZ.AND P0, PT, R57, R24, PT ;  /* 0x000000183900720b */ /* 0x001fc60003f14000 */
[----:B------:R0:W-:Y:S01]  /*c5b0*/  STL.64 [R1], R24 ;  /* 0x0000001801007387 */ /* 0x0001e20000100a00 */
[----:B------:R-:W-:-:S03]  /*c5c0*/  FSEL R19, R24, R57, P0 ;  /* 0x0000003918137208 */ /* 0x000fc60000000000 */
[----:B------:R-:W-:Y:S01]  /*c5d0*/  STL.64 [R1+0x8], R26 ;  /* 0x0000081a01007387 */ /* 0x000fe20000100a00 */
[----:B------:R-:W-:-:S03]  /*c5e0*/  FSEL R18, R57, R24, P0 ;  /* 0x0000001839127208 */ /* 0x000fc60000000000 */
[----:B-1----:R-:W-:Y:S02]  /*c5f0*/  STL.64 [R1+0x10], R28 ;  /* 0x0000101c01007387 */ /* 0x002fe40000100a00 */
[----:B------:R-:W-:Y:S02]  /*c600*/  FADD.FTZ R19, -R18, R19 ;  /* 0x0000001312137221 */ /* 0x000fe40000010100 */
[----:B------:R-:W-:Y:S02]  /*c610*/  STL.64 [R1+0x18], R30 ;  /* 0x0000181e01007387 */ /* 0x000fe40000100a00 */
[----:B0-----:R-:W-:Y:S01]  /*c620*/  FMUL.FTZ R24, R19, 1.4426950216293334961 ;  /* 0x3fb8aa3b13187820 */ /* 0x001fe20000410000 */
[----:B------:R-:W-:Y:S01]  /*c630*/  FSEL R19, R56, R25, P0 ;  /* 0x0000001938137208 */ /* 0x000fe20000000000 */
[----:B--2---:R-:W-:Y:S04]  /*c640*/  STL.64 [R1+0x20], R32 ;  /* 0x0000202001007387 */ /* 0x004fe80000100a00 */
[----:B------:R-:W-:Y:S04]  /*c650*/  STL.64 [R1+0x28], R34 ;  /* 0x0000282201007387 */ /* 0x000fe80000100a00 */
[----:B---3--:R-:W-:Y:S04]  /*c660*/  STL.64 [R1+0x30], R36 ;  /* 0x0000302401007387 */ /* 0x008fe80000100a00 */
[----:B------:R-:W-:Y:S04]  /*c670*/  STL.64 [R1+0x38], R38 ;  /* 0x0000382601007387 */ /* 0x000fe80000100a00 */
[----:B----4-:R-:W-:Y:S04]  /*c680*/  STL.64 [R1+0x50], R40 ;  /* 0x0000502801007387 */ /* 0x010fe80000100a00 */
[----:B------:R-:W-:Y:S04]  /*c690*/  STL.64 [R1+0x58], R42 ;  /* 0x0000582a01007387 */ /* 0x000fe80000100a00 */
[----:B-----5:R-:W-:Y:S04]  /*c6a0*/  STL.64 [R1+0x60], R48 ;  /* 0x0000603001007387 */ /* 0x020fe80000100a00 */
[----:B------:R0:W-:Y:S04]  /*c6b0*/  STL.64 [R1+0x40], R20 ;  /* 0x0000401401007387 */ /* 0x0001e80000100a00 */
[----:B------:R1:W-:Y:S01]  /*c6c0*/  STL.64 [R1+0x48], R22 ;  /* 0x0000481601007387 */ /* 0x0003e20000100a00 */
[----:B0-----:R-:W0:Y:S01]  /*c6d0*/  MUFU.EX2 R21, R24 ;  /* 0x0000001800157308 */ /* 0x001e220000000800 */
[----:B------:R-:W-:Y:S01]  /*c6e0*/  IMAD.MOV.U32 R20, RZ, RZ, R2 ;  /* 0x000000ffff147224 */ /* 0x000fe200078e0002 */
[----:B-1----:R-:W-:-:S05]  /*c6f0*/  FSEL R22, R25, R56, P0 ;  /* 0x0000003819167208 */ /* 0x002fca0000000000 */
[----:B0-----:R-:W-:Y:S02]  /*c700*/  FMUL.FTZ R22, R22, R21 ;  /* 0x0000001516167220 */ /* 0x001fe40000410000 */
[----:B------:R-:W-:Y:S02]  /*c710*/  IMAD.MOV.U32 R21, RZ, RZ, RZ ;  /* 0x000000ffff157224 */ /* 0x000fe400078e00ff */
.L_x_13149:
        /* <DEDUP_REMOVED lines=20> */
.L_x_13104:
[----:B------:R-:W-:Y:S01]  /*c860*/  IMAD.MOV.U32 R24, RZ, RZ, R5 ;  /* 0x000000ffff187224 */ /* 0x000fe200078e0005 */
[C---:B------:R-:W-:Y:S01]  /*c870*/  PRMT R23, R46.reuse, 0x7632, R23 ;  /* 0x000076322e177816 */ /* 0x040fe20000000017 */
[----:B------:R-:W-:Y:S01]  /*c880*/  IMAD.MOV.U32 R5, RZ, RZ, R4 ;  /* 0x000000ffff057224 */ /* 0x000fe200078e0004 */
[----:B------:R-:W-:Y:S02]  /*c890*/  PRMT R46, R46, 0x5410, R46 ;  /* 0x000054102e2e7816 */ /* 0x000fe4000000002e */
.L_x_13105:
[----:B------:R-:W-:Y:S05]  /*c8a0*/  BSYNC B1 ;  /* 0x0000000000017941 */ /* 0x000fea0003800000 */
.L_x_13103:
        /* <DEDUP_REMOVED lines=11> */
.L_x_13107:
[----:B------:R-:W-:Y:S01]  /*c960*/  IMAD.MOV.U32 R25, RZ, RZ, R24 ;  /* 0x000000ffff197224 */ /* 0x000fe200078e0018 */
[----:B------:R-:W-:Y:S01]  /*c970*/  PRMT R26, R23, 0x7610, R26 ;  /* 0x00007610171a7816 */ /* 0x000fe2000000001a */
[----:B------:R-:W-:Y:S01]  /*c980*/  IMAD.MOV.U32 R4, RZ, RZ, R7 ;  /* 0x000000ffff047224 */ /* 0x000fe200078e0007 */
[----:B------:R-:W-:Y:S02]  /*c990*/  PRMT R46, R45, 0x7632, R46 ;  /* 0x000076322d2e7816 */ /* 0x000fe4000000002e */
.L_x_13108:
[----:B------:R-:W-:Y:S05]  /*c9a0*/  BSYNC B1 ;  /* 0x0000000000017941 */ /* 0x000fea0003800000 */
.L_x_13106:
        /* <DEDUP_REMOVED lines=11> */
.L_x_13110:
[----:B------:R-:W-:Y:S01]  /*ca60*/  IMAD.MOV.U32 R24, RZ, RZ, R25 ;  /* 0x000000ffff187224 */ /* 0x000fe200078e0019 */
[----:B------:R-:W-:Y:S01]  /*ca70*/  PRMT R23, R23, 0x5410, R26 ;  /* 0x0000541017177816 */ /* 0x000fe2000000001a */
[----:B------:R-:W-:Y:S01]  /*ca80*/  IMAD.MOV.U32 R7, RZ, RZ, R6 ;  /* 0x000000ffff077224 */ /* 0x000fe200078e0006 */
[----:B------:R-:W-:Y:S02]  /*ca90*/  PRMT R45, R45, 0x5410, R45 ;  /* 0x000054102d2d7816 */ /* 0x000fe4000000002d */
.L_x_13111:
[----:B------:R-:W-:Y:S05]  /*caa0*/  BSYNC B1 ;  /* 0x0000000000017941 */ /* 0x000fea0003800000 */
.L_x_13109:
        /* <DEDUP_REMOVED lines=11> */
.L_x_13113:
[----:B------:R-:W-:Y:S01]  /*cb60*/  IMAD.MOV.U32 R25, RZ, RZ, R24 ;  /* 0x000000ffff197224 */ /* 0x000fe200078e0018 */
[----:B------:R-:W-:Y:S01]  /*cb70*/  PRMT R26, R26, 0x7610, R23 ;  /* 0x000076101a1a7816 */ /* 0x000fe20000000017 */
[----:B------:R-:W-:Y:S01]  /*cb80*/  IMAD.MOV.U32 R6, RZ, RZ, R9 ;  /* 0x000000ffff067224 */ /* 0x000fe200078e0009 */
[----:B------:R-:W-:Y:S02]  /*cb90*/  PRMT R45, R44, 0x7632, R45 ;  /* 0x000076322c2d7816 */ /* 0x000fe4000000002d */
.L_x_13114:
[----:B------:R-:W-:Y:S05]  /*cba0*/  BSYNC B1 ;  /* 0x0000000000017941 */ /* 0x000fea0003800000 */
.L_x_13112:
        /* <DEDUP_REMOVED lines=11> */
.L_x_13116:
[----:B------:R-:W-:Y:S01]  /*cc60*/  IMAD.MOV.U32 R24, RZ, RZ, R25 ;  /* 0x000000ffff187224 */ /* 0x000fe200078e0019 */
[----:B------:R-:W-:Y:S01]  /*cc70*/  PRMT R23, R23, 0x7610, R26 ;  /* 0x0000761017177816 */ /* 0x000fe2000000001a */
[----:B------:R-:W-:Y:S01]  /*cc80*/  IMAD.MOV.U32 R9, RZ, RZ, R8 ;  /* 0x000000ffff097224 */ /* 0x000fe200078e0008 */
[----:B------:R-:W-:Y:S02]  /*cc90*/  PRMT R44, R44, 0x5410, R44 ;  /* 0x000054102c2c7816 */ /* 0x000fe4000000002c */
.L_x_13117:
[----:B------:R-:W-:Y:S05]  /*cca0*/  BSYNC B1 ;  /* 0x0000000000017941 */ /* 0x000fea0003800000 */
.L_x_13115:
        /* <DEDUP_REMOVED lines=11> */
.L_x_13119:
[----:B------:R-:W-:Y:S01]  /*cd60*/  IMAD.MOV.U32 R25, RZ, RZ, R24 ;  /* 0x000000ffff197224 */ /* 0x000fe200078e0018 */
[----:B------:R-:W-:Y:S01]  /*cd70*/  PRMT R26, R26, 0x7610, R23 ;  /* 0x000076101a1a7816 */ /* 0x000fe20000000017 */
[----:B------:R-:W-:Y:S01]  /*cd80*/  IMAD.MOV.U32 R8, RZ, RZ, R11 ;  /* 0x000000ffff087224 */ /* 0x000fe200078e000b */
[----:B------:R-:W-:Y:S02]  /*cd90*/  PRMT R44, R0, 0x7632, R44 ;  /* 0x00007632002c7816 */ /* 0x000fe4000000002c */
.L_x_13120:
[----:B------:R-:W-:Y:S05]  /*cda0*/  BSYNC B1 ;  /* 0x0000000000017941 */ /* 0x000fea0003800000 */
.L_x_13118:
        /* <DEDUP_REMOVED lines=11> */
.L_x_13122:
[----:B------:R-:W-:Y:S01]  /*ce60*/  IMAD.MOV.U32 R24, RZ, RZ, R25 ;  /* 0x000000ffff187224 */ /* 0x000fe200078e0019 */
[----:B------:R-:W-:Y:S01]  /*ce70*/  PRMT R23, R26, 0x7632, R23 ;  /* 0x000076321a177816 */ /* 0x000fe20000000017 */
[----:B------:R-:W-:Y:S01]  /*ce80*/  IMAD.MOV.U32 R11, RZ, RZ, R10 ;  /* 0x000000ffff0b7224 */ /* 0x000fe200078e000a */
[----:B------:R-:W-:Y:S02]  /*ce90*/  PRMT R0, R0, 0x5410, R0 ;  /* 0x0000541000007816 */ /* 0x000fe40000000000 */
.L_x_13123:
[----:B------:R-:W-:Y:S05]  /*cea0*/  BSYNC B1 ;  /* 0x0000000000017941 */ /* 0x000fea0003800000 */
.L_x_13121:
        /* <DEDUP_REMOVED lines=11> */
.L_x_13125:
[----:B------:R-:W-:Y:S01]  /*cf60*/  IMAD.MOV.U32 R25, RZ, RZ, R24 ;  /* 0x000000ffff197224 */ /* 0x000fe200078e0018 */
[----:B------:R-:W-:Y:S01]  /*cf70*/  PRMT R23, R23, 0x5410, R23 ;  /* 0x0000541017177816 */ /* 0x000fe20000000017 */
[----:B------:R-:W-:Y:S01]  /*cf80*/  IMAD.MOV.U32 R10, RZ, RZ, R13 ;  /* 0x000000ffff0a7224 */ /* 0x000fe200078e000d */
[----:B------:R-:W-:Y:S02]  /*cf90*/  PRMT R0, R47, 0x7632, R0 ;  /* 0x000076322f007816 */ /* 0x000fe40000000000 */
.L_x_13126:
[----:B------:R-:W-:Y:S05]  /*cfa0*/  BSYNC B1 ;  /* 0x0000000000017941 */ /* 0x000fea0003800000 */
.L_x_13124:
        /* <DEDUP_REMOVED lines=11> */
.L_x_13128:
[----:B------:R-:W-:Y:S01]  /*d060*/  IMAD.MOV.U32 R24, RZ, RZ, R25 ;  /* 0x000000ffff187224 */ /* 0x000fe200078e0019 */
[----:B------:R-:W-:Y:S01]  /*d070*/  PRMT R26, R26, 0x7610, R23 ;  /* 0x000076101a1a7816 */ /* 0x000fe20000000017 */
[----:B------:R-:W-:Y:S01]  /*d080*/  IMAD.MOV.U32 R13, RZ, RZ, R12 ;  /* 0x000000ffff0d7224 */ /* 0x000fe200078e000c */
[----:B------:R-:W-:Y:S02]  /*d090*/  PRMT R47, R47, 0x5410, R47 ;  /* 0x000054102f2f7816 */ /* 0x000fe4000000002f */
.L_x_13129:
[----:B------:R-:W-:Y:S05]  /*d0a0*/  BSYNC B1 ;  /* 0x0000000000017941 */ /* 0x000fea0003800000 */
.L_x_13127:
        /* <DEDUP_REMOVED lines=11> */
.L_x_13131:
[----:B------:R-:W-:Y:S01]  /*d160*/  IMAD.MOV.U32 R23, RZ, RZ, R24 ;  /* 0x000000ffff177224 */ /* 0x000fe200078e0018 */
[----:B------:R-:W-:Y:S01]  /*d170*/  PRMT R25, R26, 0x7632, R25 ;  /* 0x000076321a197816 */ /* 0x000fe20000000019 */
[----:B------:R-:W-:Y:S01]  /*d180*/  IMAD.MOV.U32 R12, RZ, RZ, R15 ;  /* 0x000000ffff0c7224 */ /* 0x000fe200078e000f */
[----:B------:R-:W-:Y:S02]  /*d190*/  PRMT R47, R50, 0x7632, R47 ;  /* 0x00007632322f7816 */ /* 0x000fe4000000002f */
.L_x_13132:
[----:B------:R-:W-:Y:S05]  /*d1a0*/  BSYNC B1 ;  /* 0x0000000000017941 */ /* 0x000fea0003800000 */
.L_x_13130:
        /* <DEDUP_REMOVED lines=11> */
.L_x_13134:
[----:B------:R-:W-:Y:S01]  /*d260*/  IMAD.MOV.U32 R24, RZ, RZ, R23 ;  /* 0x000000ffff187224 */ /* 0x000fe200078e0017 */
[----:B------:R-:W-:Y:S01]  /*d270*/  PRMT R25, R25, 0x5410, R25 ;  /* 0x0000541019197816 */ /* 0x000fe20000000019 */
[----:B------:R-:W-:Y:S01]  /*d280*/  IMAD.MOV.U32 R15, RZ, RZ, R14 ;  /* 0x000000ffff0f7224 */ /* 0x000fe200078e000e */
[----:B------:R-:W-:Y:S02]  /*d290*/  PRMT R50, R50, 0x5410, R50 ;  /* 0x0000541032327816 */ /* 0x000fe40000000032 */
.L_x_13135:
[----:B------:R-:W-:Y:S05]  /*d2a0*/  BSYNC B1 ;  /* 0x0000000000017941 */ /* 0x000fea0003800000 */
.L_x_13133:
        /* <DEDUP_REMOVED lines=11> */
.L_x_13137:
[----:B------:R-:W-:Y:S01]  /*d360*/  IMAD.MOV.U32 R23, RZ, RZ, R24 ;  /* 0x000000ffff177224 */ /* 0x000fe200078e0018 */
[----:B------:R-:W-:Y:S01]  /*d370*/  PRMT R25, R25, 0x7632, R25 ;  /* 0x0000763219197816 */ /* 0x000fe20000000019 */
[----:B------:R-:W-:Y:S01]  /*d380*/  IMAD.MOV.U32 R14, RZ, RZ, R17 ;  /* 0x000000ffff0e7224 */ /* 0x000fe200078e0011 */
[----:B------:R-:W-:Y:S02]  /*d390*/  PRMT R50, R51, 0x7632, R50 ;  /* 0x0000763233327816 */ /* 0x000fe40000000032 */
.L_x_13138:
[----:B------:R-:W-:Y:S05]  /*d3a0*/  BSYNC B1 ;  /* 0x0000000000017941 */ /* 0x000fea0003800000 */
.L_x_13136:
        /* <DEDUP_REMOVED lines=11> */
.L_x_13140:
[----:B------:R-:W-:Y:S01]  /*d460*/  IMAD.MOV.U32 R24, RZ, RZ, R23 ;  /* 0x000000ffff187224 */ /* 0x000fe200078e0017 */
[----:B------:R-:W-:Y:S01]  /*d470*/  PRMT R25, R25, 0x5410, R25 ;  /* 0x0000541019197816 */ /* 0x000fe20000000019 */
[----:B------:R-:W-:Y:S01]  /*d480*/  IMAD.MOV.U32 R17, RZ, RZ, R16 ;  /* 0x000000ffff117224 */ /* 0x000fe200078e0010 */
[----:B------:R-:W-:Y:S02]  /*d490*/  PRMT R51, R51, 0x5410, R51 ;  /* 0x0000541033337816 */ /* 0x000fe40000000033 */
.L_x_13141:
[----:B------:R-:W-:Y:S05]  /*d4a0*/  BSYNC B1 ;  /* 0x0000000000017941 */ /* 0x000fea0003800000 */
.L_x_13139:
        /* <DEDUP_REMOVED lines=11> */
.L_x_13143:
[----:B------:R-:W-:Y:S01]  /*d560*/  IMAD.MOV.U32 R16, RZ, RZ, R3 ;  /* 0x000000ffff107224 */ /* 0x000fe200078e0003 */
[----:B------:R-:W-:Y:S01]  /*d570*/  PRMT R26, R26, 0x7610, R25 ;  /* 0x000076101a1a7816 */ /* 0x000fe20000000019 */
[----:B------:R-:W-:Y:S01]  /*d580*/  IMAD.MOV.U32 R23, RZ, RZ, R24 ;  /* 0x000000ffff177224 */ /* 0x000fe200078e0018 */
[----:B------:R-:W-:Y:S02]  /*d590*/  PRMT R51, R52, 0x7632, R51 ;  /* 0x0000763234337816 */ /* 0x000fe40000000033 */
.L_x_13144:
[----:B------:R-:W-:Y:S05]  /*d5a0*/  BSYNC B1 ;  /* 0x0000000000017941 */ /* 0x000fea0003800000 */
.L_x_13142:
[----:B------:R-:W-:Y:S01]  /*d5b0*/  HSETP2.GT.AND P0, PT, R26.H1_H1, R58.H0_H0, PT ;  /* 0x2000003a1a007234 */ /* 0x000fe20003f04c00 */
[----:B------:R-:W-:Y:S04]  /*d5c0*/  BSSY B1, `(.L_x_13145) ;  /* 0x000000c000017945 */ /* 0x000fe80003800000 */
[----:B------:R-:W-:-:S13]  /*d5d0*/  ISETP.EQ.OR P0, PT, R54, -0x1, P0 ;  /* 0xffffffff3600780c */ /* 0x000fda0000702670 */
[----:B------:R-:W-:Y:S05]  /*d5e0*/  @P0 BRA `(.L_x_13146) ;  /* 0x0000005000000947 */ /* 0x000fea0003800000 */
[----:B------:R-:W-:Y:S01]  /*d5f0*/  ISETP.GE.AND P0, PT, R23, R54, PT ;  /* 0x000000361700720c */ /* 0x000fe20003f06270 */
[----:B------:R-:W-:Y:S01]  /*d600*/  IMAD.MOV.U32 R3, RZ, RZ, R23 ;  /* 0x000000ffff037224 */ /* 0x000fe200078e0017 */
[----:B------:R-:W-:-:S11]  /*d610*/  PRMT R52, R58, 0x7610, R26 ;  /* 0x000076103a347816 */ /* 0x000fd6000000001a */
[----:B------:R-:W-:-:S13]  /*d620*/  HSETP2.NEU.OR P0, PT, R26.H1_H1, R58.H0_H0, P0 ;  /* 0x2000003a1a007234 */ /* 0x000fda000070dc20 */
[----:B------:R-:W-:Y:S05]  /*d630*/  @P0 BRA `(.L_x_13147) ;  /* 0x0000004000000947 */ /* 0x000fea0003800000 */
.L_x_13146:
[C---:B------:R-:W-:Y:S01]  /*d640*/  PRMT R52, R26.reuse, 0x5432, R58 ;  /* 0x000054321a347816 */ /* 0x040fe2000000003a */
[----:B------:R-:W-:Y:S01]  /*d650*/  IMAD.MOV.U32 R3, RZ, RZ, R54 ;  /* 0x000000ffff037224 */ /* 0x000fe200078e0036 */
[----:B------:R-:W-:Y:S01]  /*d660*/  PRMT R58, R26, 0x7632, R58 ;  /* 0x000076321a3a7816 */ /* 0x000fe2000000003a */
[----:B------:R-:W-:Y:S02]  /*d670*/  IMAD.MOV.U32 R54, RZ, RZ, R23 ;  /* 0x000000ffff367224 */ /* 0x000fe400078e0017 */
.L_x_13147:
[----:B------:R-:W-:Y:S05]  /*d680*/  BSYNC B1 ;  /* 0x0000000000017941 */ /* 0x000fea0003800000 */
.L_x_13145:
[----:B------:R-:W-:Y:S02]  /*d690*/  IADD3 R20, R20, 0x4, RZ ;  /* 0x0000000414147810 */ /* 0x000fe40007ffe0ff */
[----:B------:R-:W-:Y:S01]  /*d6a0*/  IADD3 R2, R2, 0x2, RZ ;  /* 0x0000000202027810 */ /* 0x000fe20007ffe0ff */
[----:B------:R-:W-:Y:S01]  /*d6b0*/  @!P2 CALL.REL.NOINC `(.L_x_13148) ;  /* 0x000000100000a944 */ /* 0x000fe20003c00000 */
[----:B------:R-:W-:Y:S05]  /*d6c0*/  BRA `(.L_x_13149) ;  /* 0xfffff05000007947 */ /* 0x000fea000383ffff */
.L_x_13148:
[----:B------:R-:W-:Y:S02]  /*d6d0*/  FADD.FTZ R19, R19, R22 ;  /* 0x0000001613137221 */ /* 0x000fe40000010000 */
[----:B------:R-:W-:Y:S02]  /*d6e0*/  IMAD.MOV.U32 R2, RZ, RZ, R54 ;  /* 0x000000ffff027224 */ /* 0x000fe400078e0036 */
.L_x_13005:
[----:B------:R-:W-:Y:S05]  /*d6f0*/  BSYNC B0 ;  /* 0x0000000000007941 */ /* 0x000fea0003800000 */
.L_x_13004:
[----:B-1-3--:R-:W0:Y:S01]  /*d700*/  S2R R20, SR_TID.X ;  /* 0x0000000000147919 */ /* 0x00ae220000002100 */
[----:B------:R-:W-:Y:S03]  /*d710*/  BSSY B0, `(.L_x_13150) ;  /* 0x00000eb000007945 */ /* 0x000fe60003800000 */
[----:B------:R1:W-:Y:S04]  /*d720*/  STL.64 [R1+0x8], R2 ;  /* 0x0000080201007387 */ /* 0x0003e80000100a00 */
[----:B------:R-:W-:Y:S04]  /*d730*/  STL.64 [R1+0x10], R16 ;  /* 0x0000101001007387 */ /* 0x000fe80000100a00 */
[----:B------:R-:W-:Y:S01]  /*d740*/  STL.64 [R1+0x18], R14 ;  /* 0x0000180e01007387 */ /* 0x000fe20000100a00 */
[----:B-1----:R-:W-:-:S03]  /*d750*/  IMAD.MOV.U32 R2, RZ, RZ, R52 ;  /* 0x000000ffff027224 */ /* 0x002fc600078e0034 */
[----:B------:R-:W-:Y:S01]  /*d760*/  STL.64 [R1+0x20], R12 ;  /* 0x0000200c01007387 */ /* 0x000fe20000100a00 */
[----:B------:R-:W-:Y:S02]  /*d770*/  IMAD.MOV.U32 R3, RZ, RZ, R51 ;  /* 0x000000ffff037224 */ /* 0x000fe400078e0033 */
[----:B------:R-:W-:Y:S01]  /*d780*/  IMAD.MOV.U32 R51, RZ, RZ, R47 ;  /* 0x000000ffff337224 */ /* 0x000fe200078e002f */
[----:B------:R-:W-:Y:S01]  /*d790*/  STL.64 [R1+0x28], R10 ;  /* 0x0000280a01007387 */ /* 0x000fe20000100a00 */
[----:B0-----:R-:W-:-:S03]  /*d7a0*/  ISETP.NE.AND P0, PT, R20, RZ, PT ;  /* 0x000000ff1400720c */ /* 0x001fc60003f05270 */
[----:B------:R0:W-:Y:S04]  /*d7b0*/  STL.64 [R1+0x48], R2 ;  /* 0x0000480201007387 */ /* 0x0001e80000100a00 */
[----:B------:R-:W-:Y:S04]  /*d7c0*/  STL.64 [R1+0x30], R8 ;  /* 0x0000300801007387 */ /* 0x000fe80000100a00 */
[----:B------:R-:W-:Y:S01]  /*d7d0*/  STL.64 [R1+0x38], R6 ;  /* 0x0000380601007387 */ /* 0x000fe20000100a00 */
[----:B0-----:R-:W-:-:S03]  /*d7e0*/  IMAD.MOV.U32 R2, RZ, RZ, R0 ;  /* 0x000000ffff027224 */ /* 0x001fc600078e0000 */
[----:B------:R-:W-:Y:S01]  /*d7f0*/  STL.64 [R1+0x40], R4 ;  /* 0x0000400401007387 */ /* 0x000fe20000100a00 */
[----:B------:R-:W-:-:S03]  /*d800*/  IMAD.MOV.U32 R3, RZ, RZ, R44 ;  /* 0x000000ffff037224 */ /* 0x000fc600078e002c */
[----:B------:R-:W-:Y:S04]  /*d810*/  STL.64 [R1+0x50], R50 ;  /* 0x0000503201007387 */ /* 0x000fe80000100a00 */
[----:B------:R0:W-:Y:S04]  /*d820*/  STL.64 [R1+0x58], R2 ;  /* 0x0000580201007387 */ /* 0x0001e80000100a00 */
[----:B------:R1:W-:Y:S01]  /*d830*/  STL.64 [R1], R18 ;  /* 0x0000001201007387 */ /* 0x0003e20000100a00 */
[----:B0-----:R-:W-:Y:S02]  /*d840*/  IMAD.MOV.U32 R2, RZ, RZ, R45 ;  /* 0x000000ffff027224 */ /* 0x001fe400078e002d */
[----:B------:R-:W-:-:S05]  /*d850*/  IMAD.MOV.U32 R3, RZ, RZ, R46 ;  /* 0x000000ffff037224 */ /* 0x000fca00078e002e */
[----:B------:R1:W-:Y:S01]  /*d860*/  STL.64 [R1+0x60], R2 ;  /* 0x0000600201007387 */ /* 0x0003e20000100a00 */
[----:B------:R-:W-:Y:S05]  /*d870*/  @P0 BRA `(.L_x_13151) ;  /* 0x00000d4000000947 */ /* 0x000fea0003800000 */
[----:B------:R-:W-:-:S05]  /*d880*/  IMAD.MOV.U32 R0, RZ, RZ, c[0x0][0x184] ;  /* 0x00006100ff007624 */ /* 0x000fca00078e00ff */
[----:B------:R-:W-:-:S13]  /*d890*/  ISETP.GE.AND P0, PT, R0, 0x1, PT ;  /* 0x000000010000780c */ /* 0x000fda0003f06270 */
[----:B------:R-:W-:Y:S05]  /*d8a0*/  @!P0 BRA `(.L_x_13152) ;  /* 0x00000ce000008947 */ /* 0x000fea0003800000 */
[----:B------:R-:W-:Y:S02]  /*d8b0*/  IMAD.SHL.U32 R0, R0, 0x2, RZ ;  /* 0x0000000200007824 */ /* 0x000fe400078e00ff */
[----:B-1----:R-:W-:-:S03]  /*d8c0*/  IMAD.MOV.U32 R2, RZ, RZ, RZ ;  /* 0x000000ffff027224 */ /* 0x002fc600078e00ff */
        /* <DEDUP_REMOVED lines=17> */
.L_x_13156:
[----:B------:R-:W-:-:S05]  /*d9e0*/  IADD3 R6, R2, 0x4, RZ ;  /* 0x0000000402067810 */ /* 0x000fca0007ffe0ff */
[C-C-:B------:R-:W-:Y:S02]  /*d9f0*/  IMAD R5, R6.reuse, 0x4, R3.reuse ;  /* 0x0000000406057824 */ /* 0x140fe400078e0203 */
[--C-:B------:R-:W-:Y:S01]  /*da00*/  IMAD R10, R6, 0x2, R3.reuse ;  /* 0x00000002060a7824 */ /* 0x100fe200078e0203 */
[----:B------:R-:W-:Y:S02]  /*da10*/  IADD3 R6, R2, 0x8, RZ ;  /* 0x0000000802067810 */ /* 0x000fe40007ffe0ff */
[----:B------:R0:W2:Y:S03]  /*da20*/  LDL.64 R32, [R5] ;  /* 0x0000000005207983 */ /* 0x0000a60000100a00 */
[C-C-:B------:R-:W-:Y:S01]  /*da30*/  IMAD R7, R6.reuse, 0x4, R3.reuse ;  /* 0x0000000406077824 */ /* 0x140fe200078e0203 */
[----:B------:R0:W3:Y:S01]  /*da40*/  LDL.64 R30, [R5+0x8] ;  /* 0x00000800051e7983 */ /* 0x0000e20000100a00 */
[----:B------:R-:W-:Y:S01]  /*da50*/  IMAD R22, R6, 0x2, R3 ;  /* 0x0000000206167824 */ /* 0x000fe200078e0203 */
[----:B------:R-:W-:-:S02]  /*da60*/  IADD3 R6, R2, 0xc, RZ ;  /* 0x0000000c02067810 */ /* 0x000fc40007ffe0ff */
[----:B------:R-:W4:Y:S03]  /*da70*/  LDL.64 R10, [R10+0x40] ;  /* 0x000040000a0a7983 */ /* 0x000f260000100a00 */
[C-C-:B------:R-:W-:Y:S01]  /*da80*/  IMAD R34, R6.reuse, 0x4, R3.reuse ;  /* 0x0000000406227824 */ /* 0x140fe200078e0203 */
[----:B------:R1:W5:Y:S01]  /*da90*/  LDL.64 R12, [R7] ;  /* 0x00000000070c7983 */ /* 0x0003620000100a00 */
[----:B------:R-:W-:-:S03]  /*daa0*/  IMAD R16, R6, 0x2, R3 ;  /* 0x0000000206107824 */ /* 0x000fc600078e0203 */
[----:B------:R1:W5:Y:S01]  /*dab0*/  LDL.64 R24, [R7+0x8] ;  /* 0x0000080007187983 */ /* 0x0003620000100a00 */
[----:B------:R-:W-:-:S03]  /*dac0*/  IMAD R6, R2, 0x2, R3 ;  /* 0x0000000202067824 */ /* 0x000fc600078e0203 */
[----:B------:R-:W5:Y:S01]  /*dad0*/  LDL.64 R22, [R22+0x40] ;  /* 0x0000400016167983 */ /* 0x000f620000100a00 */
[----:B0-----:R-:W-:-:S03]  /*dae0*/  IMAD R5, R2, 0x4, R3 ;  /* 0x0000000402057824 */ /* 0x001fc600078e0203 */
[----:B------:R-:W5:Y:S04]  /*daf0*/  LDL.64 R26, [R34+0x8] ;  /* 0x00000800221a7983 */ /* 0x000f680000100a00 */
[----:B------:R-:W5:Y:S04]  /*db00*/  LDL.64 R28, [R34] ;  /* 0x00000000221c7983 */ /* 0x000f680000100a00 */
[----:B------:R-:W5:Y:S04]  /*db10*/  LDL.64 R16, [R16+0x40] ;  /* 0x0000400010107983 */ /* 0x000f680000100a00 */
[----:B------:R0:W5:Y:S04]  /*db20*/  LDL.64 R8, [R5+0x8] ;  /* 0x0000080005087983 */ /* 0x0001680000100a00 */
[----:B-1----:R-:W5:Y:S04]  /*db30*/  LDL.64 R6, [R6+0x40] ;  /* 0x0000400006067983 */ /* 0x002f680000100a00 */
[----:B------:R0:W5:Y:S01]  /*db40*/  LDL.64 R14, [R5] ;  /* 0x00000000050e7983 */ /* 0x0001620000100a00 */
[----:B------:R-:W-:-:S04]  /*db50*/  IADD3 R4, R4, -0x10, RZ ;  /* 0xfffffff004047810 */ /* 0x000fc80007ffe0ff */
[----:B------:R-:W-:Y:S02]  /*db60*/  ISETP.GT.AND P1, PT, R4, 0xc, PT ;  /* 0x0000000c0400780c */ /* 0x000fe40003f24270 */
[----:B--2---:R-:W-:Y:S02]  /*db70*/  IADD3 R21, R32, UR4, RZ ;  /* 0x0000000420157c10 */ /* 0x004fe4000fffe0ff */
[----:B------:R-:W-:Y:S02]  /*db80*/  IADD3 R33, R33, UR4, RZ ;  /* 0x0000000421217c10 */ /* 0x000fe4000fffe0ff */
[----:B---3--:R-:W-:Y:S01]  /*db90*/  IADD3 R39, R31, UR4, RZ ;  /* 0x000000041f277c10 */ /* 0x008fe2000fffe0ff */
[----:B------:R5:W-:Y:S01]  /*dba0*/  STS [R2.X4+0x220], R21 ;  /* 0x0002201502007388 */ /* 0x000be20000004800 */
[----:B------:R-:W-:Y:S01]  /*dbb0*/  IADD3 R35, R30, UR4, RZ ;  /* 0x000000041e237c10 */ /* 0x000fe2000fffe0ff */
[----:B----4-:R-:W-:Y:S02]  /*dbc0*/  HADD2.F32 R37, -RZ, R11.H0_H0 ;  /* 0x2000000bff257230 */ /* 0x010fe40000004100 */
[----:B0-----:R-:W-:-:S02]  /*dbd0*/  HADD2.F32 R5, -RZ, R10.H1_H1 ;  /* 0x3000000aff057230 */ /* 0x001fc40000004100 */
[----:B------:R-:W-:Y:S01]  /*dbe0*/  HADD2.F32 R11, -RZ, R11.H1_H1 ;  /* 0x3000000bff0b7230 */ /* 0x000fe20000004100 */
[----:B-----5:R-:W-:Y:S01]  /*dbf0*/  IADD3 R21, R12, UR4, RZ ;  /* 0x000000040c157c10 */ /* 0x020fe2000fffe0ff */
[----:B------:R0:W-:Y:S01]  /*dc00*/  STS [R2.X4+0x22c], R39 ;  /* 0x00022c2702007388 */ /* 0x0001e20000004800 */
[----:B------:R-:W-:-:S03]  /*dc10*/  HADD2.F32 R31, -RZ, R10.H0_H0 ;  /* 0x2000000aff1f7230 */ /* 0x000fc60000004100 */
[----:B------:R1:W-:Y:S04]  /*dc20*/  STS [R2.X4+0x228], R35 ;  /* 0x0002282302007388 */ /* 0x0003e80000004800 */
[----:B------:R2:W-:Y:S01]  /*dc30*/  STS [R2.X4+0x224], R33 ;  /* 0x0002242102007388 */ /* 0x0005e20000004800 */
[----:B0-----:R-:W-:Y:S01]  /*dc40*/  IADD3 R39, R25, UR4, RZ ;  /* 0x0000000419277c10 */ /* 0x001fe2000fffe0ff */
[----:B------:R-:W-:Y:S02]  /*dc50*/  HADD2.F32 R25, -RZ, R23.H0_H0 ;  /* 0x20000017ff197230 */ /* 0x000fe40000004100 */
[----:B------:R0:W-:Y:S01]  /*dc60*/  STS [R2.X4+0x230], R21 ;  /* 0x0002301502007388 */ /* 0x0001e20000004800 */
[----:B-1----:R-:W-:-:S03]  /*dc70*/  IADD3 R35, R24, UR4, RZ ;  /* 0x0000000418237c10 */ /* 0x002fc6000fffe0ff */
[----:B------:R1:W-:Y:S01]  /*dc80*/  STS [R2.X4+0x264], R5 ;  /* 0x0002640502007388 */ /* 0x0003e20000004800 */
[----:B--2---:R-:W-:Y:S01]  /*dc90*/  IADD3 R33, R13, UR4, RZ ;  /* 0x000000040d217c10 */ /* 0x004fe2000fffe0ff */
[--C-:B------:R-:W-:Y:S02]  /*dca0*/  HADD2.F32 R13, -RZ, R22.reuse.H0_H0 ;  /* 0x20000016ff0d7230 */ /* 0x100fe40000004100 */
[----:B------:R2:W-:Y:S01]  /*dcb0*/  STS [R2.X4+0x26c], R11 ;  /* 0x00026c0b02007388 */ /* 0x0005e20000004800 */
[----:B0-----:R-:W-:Y:S01]  /*dcc0*/  IADD3 R21, R26, UR4, RZ ;  /* 0x000000041a157c10 */ /* 0x001fe2000fffe0ff */
[----:B-1----:R-:W-:Y:S02]  /*dcd0*/  HADD2.F32 R5, -RZ, R22.H1_H1 ;  /* 0x30000016ff057230 */ /* 0x002fe40000004100 */
[----:B------:R0:W-:Y:S01]  /*dce0*/  STS [R2.X4+0x238], R35 ;  /* 0x0002382302007388 */ /* 0x0001e20000004800 */
[----:B--2---:R-:W-:-:S03]  /*dcf0*/  IADD3 R11, R28, UR4, RZ ;  /* 0x000000041c0b7c10 */ /* 0x004fc6000fffe0ff */
[----:B------:R1:W-:Y:S01]  /*dd00*/  STS [R2.X4+0x278], R25 ;  /* 0x0002781902007388 */ /* 0x0003e20000004800 */
[----:B------:R-:W-:Y:S01]  /*dd10*/  HADD2.F32 R23, -RZ, R23.H1_H1 ;  /* 0x30000017ff177230 */ /* 0x000fe20000004100 */
[----:B------:R-:W-:Y:S02]  /*dd20*/  IADD3 R29, R29, UR4, RZ ;  /* 0x000000041d1d7c10 */ /* 0x000fe4000fffe0ff */
[----:B------:R2:W-:Y:S01]  /*dd30*/  STS [R2.X4+0x234], R33 ;  /* 0x0002342102007388 */ /* 0x0005e20000004800 */
[----:B0-----:R-:W-:-:S03]  /*dd40*/  HADD2.F32 R35, -RZ, R17.H1_H1 ;  /* 0x30000011ff237230 */ /* 0x001fc60000004100 */
[----:B------:R0:W-:Y:S01]  /*dd50*/  STS [R2.X4+0x248], R21 ;  /* 0x0002481502007388 */ /* 0x0001e20000004800 */
[----:B-1----:R-:W-:Y:S01]  /*dd60*/  HADD2.F32 R25, -RZ, R17.H0_H0 ;  /* 0x20000011ff197230 */ /* 0x002fe20000004100 */
[----:B------:R-:W-:Y:S02]  /*dd70*/  IADD3 R15, R15, UR4, RZ ;  /* 0x000000040f0f7c10 */ /* 0x000fe4000fffe0ff */
[----:B------:R1:W-:Y:S01]  /*dd80*/  STS [R2.X4+0x260], R31 ;  /* 0x0002601f02007388 */ /* 0x0003e20000004800 */
[--C-:B------:R-:W-:Y:S01]  /*dd90*/  HADD2.F32 R17, -RZ, R7.reuse.H0_H0 ;  /* 0x20000007ff117230 */ /* 0x100fe20000004100 */
[----:B--2---:R-:W-:Y:S01]  /*dda0*/  IADD3 R33, R27, UR4, RZ ;  /* 0x000000041b217c10 */ /* 0x004fe2000fffe0ff */
[----:B------:R-:W-:Y:S01]  /*ddb0*/  HADD2.F32 R27, -RZ, R16.H0_H0 ;  /* 0x20000010ff1b7230 */ /* 0x000fe20000004100 */
[----:B------:R2:W-:Y:S01]  /*ddc0*/  STS [R2.X4+0x270], R13 ;  /* 0x0002700d02007388 */ /* 0x0005e20000004800 */
[----:B------:R-:W-:Y:S01]  /*ddd0*/  HADD2.F32 R7, -RZ, R7.H1_H1 ;  /* 0x30000007ff077230 */ /* 0x000fe20000004100 */
[----:B0-----:R-:W-:Y:S01]  /*dde0*/  IADD3 R21, R9, UR4, RZ ;  /* 0x0000000409157c10 */ /* 0x001fe2000fffe0ff */
[----:B------:R-:W-:Y:S01]  /*ddf0*/  HADD2.F32 R9, -RZ, R6.H0_H0 ;  /* 0x20000006ff097230 */ /* 0x000fe20000004100 */
[----:B------:R0:W-:Y:S01]  /*de00*/  STS [R2.X4+0x274], R5 ;  /* 0x0002740502007388 */ /* 0x0001e20000004800 */
[----:B-1----:R-:W-:-:S03]  /*de10*/  HADD2.F32 R31, -RZ, R16.H1_H1 ;  /* 0x30000010ff1f7230 */ /* 0x002fc60000004100 */
[----:B------:R1:W-:Y:S01]  /*de20*/  STS [R2.X4+0x240], R11 ;  /* 0x0002400b02007388 */ /* 0x0003e20000004800 */
[----:B--2---:R-:W-:Y:S02]  /*de30*/  IADD3 R13, R8, UR4, RZ ;  /* 0x00000004080d7c10 */ /* 0x004fe4000fffe0ff */
[----:B0-----:R-:W-:Y:S01]  /*de40*/  IADD3 R5, R14, UR4, RZ ;  /* 0x000000040e057c10 */ /* 0x001fe2000fffe0ff */
[----:B-1----:R-:W-:Y:S01]  /*de50*/  HADD2.F32 R11, -RZ, R6.H1_H1 ;  /* 0x30000006ff0b7230 */ /* 0x002fe20000004100 */
        /* <DEDUP_REMOVED lines=19> */
.L_x_13155:
        /* <DEDUP_REMOVED lines=11> */
[----:B------:R0:W5:Y:S04]  /*e040*/  LDL.64 R12, [R5+0x8] ;  /* 0x00000800050c7983 */ /* 0x0001680000100a00 */
[----:B------:R-:W5:Y:S01]  /*e050*/  LDL.64 R8, [R8+0x40] ;  /* 0x0000400008087983 */ /* 0x000f620000100a00 */
        /* <DEDUP_REMOVED lines=35> */
.L_x_13157:
[----:B------:R-:W-:-:S13]  /*e290*/  ISETP.NE.OR P0, PT, R4, RZ, P0 ;  /* 0x000000ff0400720c */ /* 0x000fda0000705670 */
[----:B------:R-:W-:Y:S05]  /*e2a0*/  @!P0 BRA `(.L_x_13153) ;  /* 0x0000019000008947 */ /* 0x000fea0003800000 */
.L_x_13154:
        /* <DEDUP_REMOVED lines=25> */
.L_x_13153:
[----:B------:R-:W-:-:S13]  /*e440*/  ISETP.NE.AND P0, PT, R0, RZ, PT ;  /* 0x000000ff0000720c */ /* 0x000fda0003f05270 */
[----:B------:R-:W-:Y:S05]  /*e450*/  @!P0 BRA `(.L_x_13152) ;  /* 0x0000013000008947 */ /* 0x000fea0003800000 */
[----:B------:R-:W0:Y:S01]  /*e460*/  S2R R8, SR_CTAID.X ;  /* 0x0000000000087919 */ /* 0x000e220000002500 */
[C-C-:B------:R-:W-:Y:S02]  /*e470*/  IMAD R3, R2.reuse, 0x2, R53.reuse ;  /* 0x0000000202037824 */ /* 0x140fe400078e0235 */
[C---:B------:R-:W-:Y:S01]  /*e480*/  IMAD R4, R2.reuse, 0x4, R53 ;  /* 0x0000000402047824 */ /* 0x040fe200078e0235 */
[----:B------:R-:W-:Y:S02]  /*e490*/  LEA R2, R2, 0x210, 0x2 ;  /* 0x0000021002027811 */ /* 0x000fe400078e10ff */
[----:B------:R-:W-:Y:S02]  /*e4a0*/  IADD3 R7, R3, 0x48, RZ ;  /* 0x0000004803077810 */ /* 0x000fe40007ffe0ff */
[----:B------:R-:W-:Y:S02]  /*e4b0*/  IADD3 R6, R4, 0x8, RZ ;  /* 0x0000000804067810 */ /* 0x000fe40007ffe0ff */
[----:B------:R-:W-:-:S03]  /*e4c0*/  IADD3 R2, R2, 0x40, RZ ;  /* 0x0000004002027810 */ /* 0x000fc60007ffe0ff */
.L_x_13158:
[----:B------:R1:W2:Y:S04]  /*e4d0*/  LDL R3, [R6] ;  /* 0x0000000006037983 */ /* 0x0002a80000100800 */
[----:B------:R3:W4:Y:S01]  /*e4e0*/  LDL.U16 R4, [R7] ;  /* 0x0000000007047983 */ /* 0x0007220000100400 */
[----:B------:R-:W-:-:S02]  /*e4f0*/  IADD3 R0, R0, -0x1, RZ ;  /* 0xffffffff00007810 */ /* 0x000fc40007ffe0ff */
[----:B-1----:R-:W-:Y:S02]  /*e500*/  IADD3 R6, R6, 0x4, RZ ;  /* 0x0000000406067810 */ /* 0x002fe40007ffe0ff */
[----:B------:R-:W-:Y:S02]  /*e510*/  ISETP.NE.AND P0, PT, R0, RZ, PT ;  /* 0x000000ff0000720c */ /* 0x000fe40003f05270 */
[----:B---3--:R-:W-:Y:S01]  /*e520*/  IADD3 R7, R7, 0x2, RZ ;  /* 0x0000000207077810 */ /* 0x008fe20007ffe0ff */
[----:B0-2---:R-:W-:Y:S01]  /*e530*/  IMAD R3, R8, c[0x0][0x180], R3 ;  /* 0x0000600008037a24 */ /* 0x005fe200078e0203 */
[----:B----4-:R-:W-:-:S04]  /*e540*/  HADD2.F32 R5, -RZ, R4.H0_H0 ;  /* 0x20000004ff057230 */ /* 0x010fc80000004100 */
[----:B------:R-:W-:Y:S04]  /*e550*/  STS [R2+-0x40], R3 ;  /* 0xffffc00302007388 */ /* 0x000fe80000000800 */
[----:B------:R0:W-:Y:S02]  /*e560*/  STS [R2], R5 ;  /* 0x0000000502007388 */ /* 0x0001e40000000800 */
[----:B0-----:R-:W-:Y:S01]  /*e570*/  IADD3 R2, R2, 0x4, RZ ;  /* 0x0000000402027810 */ /* 0x001fe20007ffe0ff */
[----:B------:R-:W-:Y:S05]  /*e580*/  @P0 BRA `(.L_x_13158) ;  /* 0xffffff4000000947 */ /* 0x000fea000383ffff */
.L_x_13152:
[----:B-1----:R-:W-:Y:S02]  /*e590*/  IMAD.MOV.U32 R2, RZ, RZ, R19 ;  /* 0x000000ffff027224 */ /* 0x002fe400078e0013 */
[----:B------:R-:W-:-:S05]  /*e5a0*/  IMAD.MOV.U32 R3, RZ, RZ, R18 ;  /* 0x000000ffff037224 */ /* 0x000fca00078e0012 */
[----:B------:R0:W-:Y:S02]  /*e5b0*/  STS.64 [0x290], R2 ;  /* 0x00029002ff007388 */ /* 0x0001e40000000a00 */
.L_x_13151:
[----:B------:R-:W-:Y:S05]  /*e5c0*/  BSYNC B0 ;  /* 0x0000000000007941 */ /* 0x000fea0003800000 */
.L_x_13150:
[----:B------:R-:W-:Y:S01]  /*e5d0*/  BAR.SYNC.DEFER_BLOCKING 0x0 ;  /* 0x0000000000007b1d */ /* 0x000fe20000010000 */
[----:B------:R-:W-:-:S13]  /*e5e0*/  ISETP.GT.AND P0, PT, R20, 0x21, PT ;  /* 0x000000211400780c */ /* 0x000fda0003f04270 */
[----:B------:R-:W-:Y:S05]  /*e5f0*/  @P0 EXIT ;  /* 0x000000000000094d */ /* 0x000fea0003800000 */
[C---:B01----:R-:W-:Y:S01]  /*e600*/  IMNMX R3, R20.reuse, -0x5e, !PT ;  /* 0xffffffa214037817 */ /* 0x043fe20007800200 */
        /* <DEDUP_REMOVED lines=9> */
[----:B------:R-:W-:Y:S01]  /*e6a0*/  IMAD R4, R5, 0x22, R20 ;  /* 0x0000002205047824 */ /* 0x000fe200078e0214 */
[----:B------:R-:W-:Y:S01]  /*e6b0*/  LEA R6, R20, 0x210, 0x2 ;  /* 0x0000021014067811 */ /* 0x000fe200078e10ff */
[----:B------:R-:W-:-:S04]  /*e6c0*/  IMAD.MOV.U32 R9, RZ, RZ, 0x4 ;  /* 0x00000004ff097424 */ /* 0x000fc800078e00ff */
.L_x_13161:
[----:B0-----:R0:W1:Y:S01]  /*e6d0*/  LDS R7, [R6] ;  /* 0x0000000006077984 */ /* 0x0010620000000800 */
[----:B------:R-:W-:Y:S01]  /*e6e0*/  IMAD.WIDE.U32 R2, R4, R9, c[0x0][0x178] ;  /* 0x00005e0004027625 */ /* 0x000fe200078e0009 */
[----:B------:R-:W-:Y:S02]  /*e6f0*/  IADD3 R0, R0, -0x1, RZ ;  /* 0xffffffff00007810 */ /* 0x000fe40007ffe0ff */
[----:B------:R-:W-:Y:S02]  /*e700*/  IADD3 R20, R20, 0x80, RZ ;  /* 0x0000008014147810 */ /* 0x000fe40007ffe0ff */
[----:B------:R-:W-:Y:S02]  /*e710*/  ISETP.NE.AND P0, PT, R0, RZ, PT ;  /* 0x000000ff0000720c */ /* 0x000fe40003f05270 */
[----:B------:R-:W-:-:S02]  /*e720*/  IADD3 R4, R4, 0x80, RZ ;  /* 0x0000008004047810 */ /* 0x000fc40007ffe0ff */
[----:B0-----:R-:W-:Y:S01]  /*e730*/  IADD3 R6, R6, 0x200, RZ ;  /* 0x0000020006067810 */ /* 0x001fe20007ffe0ff */
[----:B-1----:R0:W-:Y:S08]  /*e740*/  STG.E [R2.64], R7 ;  /* 0x0000000702007986 */ /* 0x0021f0000c101906 */
[----:B------:R-:W-:Y:S05]  /*e750*/  @P0 BRA `(.L_x_13161) ;  /* 0xffffff7000000947 */ /* 0x000fea000383ffff */
.L_x_13160:
[----:B------:R-:W-:Y:S05]  /*e760*/  BSYNC B0 ;  /* 0x0000000000007941 */ /* 0x000fea0003800000 */
.L_x_13159:
[----:B------:R-:W-:Y:S05]  /*e770*/  @!P1 EXIT ;  /* 0x000000000000994d */ /* 0x000fea0003800000 */
[C---:B------:R-:W-:Y:S01]  /*e780*/  IADD3 R4, R20.reuse, -0x200, RZ ;  /* 0xfffffe0014047810 */ /* 0x040fe20007ffe0ff */
[----:B0-----:R-:W-:Y:S01]  /*e790*/  IMAD R2, R5, 0x22, R20 ;  /* 0x0000002205027824 */ /* 0x001fe200078e0214 */
[----:B------:R-:W-:Y:S01]  /*e7a0*/  LEA R3, R20, 0x210, 0x2 ;  /* 0x0000021014037811 */ /* 0x000fe200078e10ff */
[----:B------:R-:W-:Y:S01]  /*e7b0*/  BSSY B0, `(.L_x_13162) ;  /* 0x000004d000007945 */ /* 0x000fe20003800000 */
[----:B------:R-:W-:-:S02]  /*e7c0*/  IADD3 R0, -R4, -0x1de, RZ ;  /* 0xfffffe2204007810 */ /* 0x000fc40007ffe1ff */
[----:B------:R-:W-:Y:S02]  /*e7d0*/  PLOP3.LUT P0, PT, PT, PT, PT, 0x80, 0x0 ;  /* 0x000000000000781c */ /* 0x000fe40003f0f070 */
[----:B------:R-:W-:Y:S02]  /*e7e0*/  ISETP.GT.AND P1, PT, R0, 0x600, PT ;  /* 0x000006000000780c */ /* 0x000fe40003f24270 */
[----:B------:R-:W-:Y:S02]  /*e7f0*/  IADD3 R3, R3, 0x400, RZ ;  /* 0x0000040003037810 */ /* 0x000fe40007ffe0ff */
[----:B------:R-:W-:-:S09]  /*e800*/  IADD3 R0, R2, 0x180, RZ ;  /* 0x0000018002007810 */ /* 0x000fd20007ffe0ff */
[----:B------:R-:W-:Y:S05]  /*e810*/  @!P1 BRA `(.L_x_13163) ;  /* 0x0000046000009947 */ /* 0x000fea0003800000 */
[----:B------:R-:W-:Y:S02]  /*e820*/  PLOP3.LUT P0, PT, PT, PT, PT, 0x8, 0x0 ;  /* 0x000000000000781c */ /* 0x000fe40003f0e170 */
.L_x_13164:
[----:B------:R-:W0:Y:S01]  /*e830*/  LDS R11, [R3+-0x400] ;  /* 0xfffc0000030b7984 */ /* 0x000e220000000800 */
[----:B------:R-:W-:Y:S01]  /*e840*/  IMAD.MOV.U32 R5, RZ, RZ, 0x4 ;  /* 0x00000004ff057424 */ /* 0x000fe200078e00ff */
[----:B---3--:R-:W-:Y:S02]  /*e850*/  IADD3 R14, R0, -0x100, RZ ;  /* 0xffffff00000e7810 */ /* 0x008fe40007ffe0ff */
[----:B------:R-:W1:Y:S01]  /*e860*/  LDS R25, [R3+-0x200] ;  /* 0xfffe000003197984 */ /* 0x000e620000000800 */
[-C--:B------:R-:W-:Y:S01]  /*e870*/  IMAD.WIDE.U32 R12, R2, R5.reuse, c[0x0][0x178] ;  /* 0x00005e00020c7625 */ /* 0x080fe200078e0005 */
[----:B------:R-:W-:Y:S02]  /*e880*/  IADD3 R16, R0, -0x80, RZ ;  /* 0xffffff8000107810 */ /* 0x000fe40007ffe0ff */
[----:B------:R-:W2:Y:S01]  /*e890*/  LDS R27, [R3] ;  /* 0x00000000031b7984 */ /* 0x000ea20000000800 */
[----:B------:R-:W-:Y:S01]  /*e8a0*/  IADD3 R18, R2, 0x200, RZ ;  /* 0x0000020002127810 */ /* 0x000fe20007ffe0ff */
        /* <DEDUP_REMOVED lines=30> */
[----:B--2---:R0:W-:Y:S03]  /*ea90*/  STG.E [R12.64], R27 ;  /* 0x0000001b0c007986 */ /* 0x0041e6000c101906 */
[----:B-1----:R-:W-:Y:S01]  /*eaa0*/  IMAD.WIDE.U32 R14, R24, R5, c[0x0][0x178] ;  /* 0x00005e00180e7625 */ /* 0x002fe200078e0005 */
[----:B---3--:R1:W-:Y:S01]  /*eab0*/  STG.E [R16.64], R29 ;  /* 0x0000001d10007986 */ /* 0x0083e2000c101906 */
[----:B------:R-:W-:-:S03]  /*eac0*/  IADD3 R24, R0, 0x600, RZ ;  /* 0x0000060000187810 */ /* 0x000fc60007ffe0ff */
[----:B----4-:R2:W-:Y:S04]  /*ead0*/  STG.E [R18.64], R31 ;  /* 0x0000001f12007986 */ /* 0x0105e8000c101906 */
[----:B-----5:R3:W-:Y:S01]  /*eae0*/  STG.E [R20.64], R33 ;  /* 0x0000002114007986 */ /* 0x0207e2000c101906 */
[-C--:B0-----:R-:W-:Y:S01]  /*eaf0*/  IMAD.WIDE.U32 R12, R26, R5.reuse, c[0x0][0x178] ;  /* 0x00005e001a0c7625 */ /* 0x081fe200078e0005 */
[----:B------:R-:W-:Y:S02]  /*eb00*/  IADD3 R26, R2, 0x600, RZ ;  /* 0x00000600021a7810 */ /* 0x000fe40007ffe0ff */
[----:B------:R0:W-:Y:S01]  /*eb10*/  STG.E [R22.64], R35 ;  /* 0x0000002316007986 */ /* 0x0001e2000c101906 */
[----:B-1----:R-:W-:Y:S01]  /*eb20*/  IMAD.WIDE.U32 R16, R28, R5, c[0x0][0x178] ;  /* 0x00005e001c107625 */ /* 0x002fe200078e0005 */
[----:B------:R-:W-:-:S02]  /*eb30*/  IADD3 R28, R0, 0x500, RZ ;  /* 0x00000500001c7810 */ /* 0x000fc40007ffe0ff */
[----:B------:R1:W-:Y:S01]  /*eb40*/  STG.E [R14.64], R37 ;  /* 0x000000250e007986 */ /* 0x0003e2000c101906 */
[-C--:B--2---:R-:W-:Y:S01]  /*eb50*/  IMAD.WIDE.U32 R18, R30, R5.reuse, c[0x0][0x178] ;  /* 0x00005e001e127625 */ /* 0x084fe200078e0005 */
[C---:B------:R-:W-:Y:S02]  /*eb60*/  IADD3 R30, R0.reuse, 0x580, RZ ;  /* 0x00000580001e7810 */ /* 0x040fe40007ffe0ff */
[C---:B---3--:R-:W-:Y:S01]  /*eb70*/  IADD3 R20, R0.reuse, 0x400, RZ ;  /* 0x0000040000147810 */ /* 0x048fe20007ffe0ff */
[----:B------:R2:W-:Y:S01]  /*eb80*/  STG.E [R12.64], R39 ;  /* 0x000000270c007986 */ /* 0x0005e2000c101906 */
[----:B------:R-:W-:Y:S01]  /*eb90*/  IADD3 R0, R0, 0x800, RZ ;  /* 0x0000080000007810 */ /* 0x000fe20007ffe0ff */
[-C--:B0-----:R-:W-:Y:S02]  /*eba0*/  IMAD.WIDE.U32 R22, R26, R5.reuse, c[0x0][0x178] ;  /* 0x00005e001a167625 */ /* 0x081fe400078e0005 */
[----:B------:R0:W-:Y:S01]  /*ebb0*/  STG.E [R16.64], R41 ;  /* 0x0000002910007986 */ /* 0x0001e2000c101906 */
[----:B------:R-:W-:Y:S01]  /*ebc0*/  IADD3 R2, R2, 0x800, RZ ;  /* 0x0000080002027810 */ /* 0x000fe20007ffe0ff */
[----:B------:R-:W-:-:S02]  /*ebd0*/  IMAD.WIDE.U32 R20, R20, R5, c[0x0][0x178] ;  /* 0x00005e0014147625 */ /* 0x000fc400078e0005 */
[----:B------:R3:W-:Y:S02]  /*ebe0*/  STG.E [R18.64], R43 ;  /* 0x0000002b12007986 */ /* 0x0007e4000c101906 */
[-C--:B-1----:R-:W-:Y:S02]  /*ebf0*/  IMAD.WIDE.U32 R14, R28, R5.reuse, c[0x0][0x178] ;  /* 0x00005e001c0e7625 */ /* 0x082fe400078e0005 */
[----:B------:R3:W-:Y:S02]  /*ec00*/  STG.E [R20.64], R10 ;  /* 0x0000000a14007986 */ /* 0x0007e4000c101906 */
[-C--:B--2---:R-:W-:Y:S02]  /*ec10*/  IMAD.WIDE.U32 R12, R30, R5.reuse, c[0x0][0x178] ;  /* 0x00005e001e0c7625 */ /* 0x084fe400078e0005 */
[----:B------:R3:W-:Y:S02]  /*ec20*/  STG.E [R22.64], R9 ;  /* 0x0000000916007986 */ /* 0x0007e4000c101906 */
[----:B0-----:R-:W-:-:S02]  /*ec30*/  IMAD.WIDE.U32 R16, R24, R5, c[0x0][0x178] ;  /* 0x00005e0018107625 */ /* 0x001fc400078e0005 */
[----:B------:R3:W-:Y:S04]  /*ec40*/  STG.E [R14.64], R8 ;  /* 0x000000080e007986 */ /* 0x0007e8000c101906 */
[----:B------:R3:W-:Y:S04]  /*ec50*/  STG.E [R12.64], R7 ;  /* 0x000000070c007986 */ /* 0x0007e8000c101906 */
[----:B------:R3:W-:Y:S01]  /*ec60*/  STG.E [R16.64], R6 ;  /* 0x0000000610007986 */ /* 0x0007e2000c101906 */
[----:B------:R-:W-:Y:S05]  /*ec70*/  @!P1 BRA `(.L_x_13164) ;  /* 0xfffffbb000009947 */ /* 0x000fea000383ffff */
.L_x_13163:
[----:B------:R-:W-:Y:S05]  /*ec80*/  BSYNC B0 ;  /* 0x0000000000007941 */ /* 0x000fea0003800000 */
.L_x_13162:
[----:B------:R-:W-:Y:S01]  /*ec90*/  IADD3 R5, -R4, -0x1de, RZ ;  /* 0xfffffe2204057810 */ /* 0x000fe20007ffe1ff */
[----:B------:R-:W-:Y:S03]  /*eca0*/  BSSY B0, `(.L_x_13165) ;  /* 0x0000027000007945 */ /* 0x000fe60003800000 */
[----:B------:R-:W-:-:S13]  /*ecb0*/  ISETP.GT.AND P1, PT, R5, 0x200, PT ;  /* 0x000002000500780c */ /* 0x000fda0003f24270 */
[----:B------:R-:W-:Y:S05]  /*ecc0*/  @!P1 BRA `(.L_x_13166) ;  /* 0x0000024000009947 */ /* 0x000fea0003800000 */
[----:B------:R-:W0:Y:S01]  /*ecd0*/  LDS R5, [R3+-0x400] ;  /* 0xfffc000003057984 */ /* 0x000e220000000800 */
[----:B------:R-:W-:Y:S01]  /*ece0*/  IMAD.MOV.U32 R35, RZ, RZ, 0x4 ;  /* 0x00000004ff237424 */ /* 0x000fe200078e00ff */
[C---:B---3--:R-:W-:Y:S02]  /*ecf0*/  IADD3 R8, R0.reuse, -0x100, RZ ;  /* 0xffffff0000087810 */ /* 0x048fe40007ffe0ff */
[----:B------:R-:W1:Y:S01]  /*ed00*/  LDS R21, [R3+-0x200] ;  /* 0xfffe000003157984 */ /* 0x000e620000000800 */
[----:B------:R-:W-:Y:S01]  /*ed10*/  IADD3 R10, R0, -0x80, RZ ;  /* 0xffffff80000a7810 */ /* 0x000fe20007ffe0ff */
[CC--:B------:R-:W-:Y:S01]  /*ed20*/  IMAD.WIDE.U32 R6, R2.reuse, R35.reuse, c[0x0][0x178] ;  /* 0x00005e0002067625 */ /* 0x0c0fe200078e0023 */
[----:B------:R-:W-:Y:S01]  /*ed30*/  IADD3 R14, R2, 0x200, RZ ;  /* 0x00000200020e7810 */ /* 0x000fe20007ffe0ff */
        /* <DEDUP_REMOVED lines=29> */
.L_x_13166:
[----:B------:R-:W-:Y:S05]  /*ef10*/  BSYNC B0 ;  /* 0x0000000000007941 */ /* 0x000fea0003800000 */
.L_x_13165:
[----:B------:R-:W-:-:S13]  /*ef20*/  ISETP.LT.OR P0, PT, R4, -0x1de, P0 ;  /* 0xfffffe220400780c */ /* 0x000fda0000701670 */
[----:B------:R-:W-:Y:S05]  /*ef30*/  @!P0 EXIT ;  /* 0x000000000000894d */ /* 0x000fea0003800000 */
[----:B-1-3--:R-:W0:Y:S01]  /*ef40*/  LDS R13, [R3+-0x400] ;  /* 0xfffc0000030d7984 */ /* 0x00ae220000000800 */
        /* <DEDUP_REMOVED lines=15> */
.L_x_13167:
        /* <DEDUP_REMOVED lines=12> */
.L_x_74480:


//--------------------- .text._ZN17fastertransformer17batch_topk_kernelI6__halfLi8ELi32EEEvPKiPKT_PiPfS8_PKbS3_NS_14BeamHypothesesEiiifS4_ --------------------------
	.section	.text._ZN17fastertransformer17batch_topk_kernelI6__halfLi8ELi32EEEvPKiPKT_PiPfS8_PKbS3_NS_14BeamHypothesesEiiifS4_,"ax",@progbits
	.sectioninfo	@"SHI_REGISTERS=59"
	.align	128
        .global         _ZN17fastertransformer17batch_topk_kernelI6__halfLi8ELi32EEEvPKiPKT_PiPfS8_PKbS3_NS_14BeamHypothesesEiiifS4_
        .type           _ZN17fastertransformer17batch_topk_kernelI6__halfLi8ELi32EEEvPKiPKT_PiPfS8_PKbS3_NS_14BeamHypothesesEiiifS4_,@function
        .size           _ZN17fastertransformer17batch_topk_kernelI6__halfLi8ELi32EEEvPKiPKT_PiPfS8_PKbS3_NS_14BeamHypothesesEiiifS4_,(.L_x_74481 - _ZN17fastertransformer17batch_topk_kernelI6__halfLi8ELi32EEEvPKiPKT_PiPfS8_PKbS3_NS_14BeamHypothesesEiiifS4_)
        .other          _ZN17fastertransformer17batch_topk_kernelI6__halfLi8ELi32EEEvPKiPKT_PiPfS8_PKbS3_NS_14BeamHypothesesEiiifS4_,@"STO_CUDA_ENTRY STV_DEFAULT"
_ZN17fastertransformer17batch_topk_kernelI6__halfLi8ELi32EEEvPKiPKT_PiPfS8_PKbS3_NS_14BeamHypothesesEiiifS4_:
.text._ZN17fastertransformer17batch_topk_kernelI6__halfLi8ELi32EEEvPKiPKT_PiPfS8_PKbS3_NS_14BeamHypothesesEiiifS4_:
        /* <DEDUP_REMOVED lines=31> */
.L_x_13169:
[----:B------:R-:W-:-:S04]  /*01f0*/  LEA R4, P0, R3, c[0x0][0x1c0], 0x2 ;  /* 0x0000700003047a11 */ /* 0x000fc800078010ff */
[----:B------:R-:W-:Y:S01]  /*0200*/  LEA.HI.X R5, R3, c[0x0][0x1c4], R6, 0x2, P0 ;  /* 0x0000710003057a11 */ /* 0x000fe200000f1406 */
[----:B------:R-:W-:-:S05]  /*0210*/  IMAD.MOV.U32 R3, RZ, RZ, 0x7f7fffff ;  /* 0x7f7fffffff037424 */ /* 0x000fca00078e00ff */
[----:B------:R0:W-:Y:S03]  /*0220*/  STG.E [R4.64], R3 ;  /* 0x0000000304007986 */ /* 0x0001e6000c101904 */
.L_x_13170:
[----:B------:R-:W-:Y:S05]  /*0230*/  BSYNC B0 ;  /* 0x0000000000007941 */ /* 0x000fea0003800000 */
.L_x_13168:
        /* <DEDUP_REMOVED lines=8> */
[----:B------:R-:W-:Y:S01]  /*02c0*/  PRMT R20, R20, 0x5410, R4 ;  /* 0x0000541014147816 */ /* 0x000fe20000000004 */
[----:B------:R-:W-:-:S02]  /*02d0*/  IMAD.MOV.U32 R21, RZ, RZ, 0xfc00 ;  /* 0x0000fc00ff157424 */ /* 0x000fc400078e00ff */
[----:B------:R-:W-:Y:S01]  /*02e0*/  IMAD.MOV.U32 R4, RZ, RZ, -0x1 ;  /* 0xffffffffff047424 */ /* 0x000fe200078e00ff */
[--C-:B------:R-:W-:Y:S01]  /*02f0*/  PRMT R23, R23, 0x5410, R3.reuse ;  /* 0x0000541017177816 */ /* 0x100fe20000000003 */
[----:B------:R-:W-:Y:S01]  /*0300*/  IMAD.MOV.U32 R19, RZ, RZ, -0x1 ;  /* 0xffffffffff137424 */ /* 0x000fe200078e00ff */
[----:B------:R-:W-:Y:S01]  /*0310*/  PRMT R21, R21, 0x5410, R3 ;  /* 0x0000541015157816 */ /* 0x000fe20000000003 */
[----:B------:R-:W-:Y:S02]  /*0320*/  IMAD.MOV.U32 R18, RZ, RZ, -0x1 ;  /* 0xffffffffff127424 */ /* 0x000fe400078e00ff */
[----:B------:R-:W-:Y:S02]  /*0330*/  IMAD.MOV.U32 R16, RZ, RZ, -0x1 ;  /* 0xffffffffff107424 */ /* 0x000fe400078e00ff */
[----:B------:R-:W-:Y:S02]  /*0340*/  IMAD.MOV.U32 R15, RZ, RZ, -0x1 ;  /* 0xffffffffff0f7424 */ /* 0x000fe400078e00ff */
[----:B------:R-:W-:-:S02]  /*0350*/  IMAD.MOV.U32 R14, RZ, RZ, -0x1 ;  /* 0xffffffffff0e7424 */ /* 0x000fc400078e00ff */
        /* <DEDUP_REMOVED lines=17> */
[----:B------:R-:W-:Y:S01]  /*0470*/  IMAD.MOV.U32 R12, RZ, RZ, -0x1 ;  /* 0xffffffffff0c7424 */ /* 0x000fe200078e00ff */
[----:B--2---:R-:W-:Y:S01]  /*0480*/  ISETP.NE.AND P0, PT, R4, RZ, PT ;  /* 0x000000ff0400720c */ /* 0x004fe20003f05270 */
[----:B------:R-:W-:Y:S01]  /*0490*/  IMAD.MOV.U32 R4, RZ, RZ, -0x1 ;  /* 0xffffffffff047424 */ /* 0x000fe200078e00ff */
        /* <DEDUP_REMOVED lines=9> */
.L_x_13199:
[----:B------:R-:W-:Y:S02]  /*0530*/  IABS R24, c[0x0][0x224] ;  /* 0x0000890000187a13 */ /* 0x000fe40000000000 */
[----:B------:R-:W-:Y:S02]  /*0540*/  IADD3 R9, P0, R0, R7, RZ ;  /* 0x0000000700097210 */ /* 0x000fe40007f1e0ff */
[----:B------:R-:W2:Y:S02]  /*0550*/  I2F.RP R17, R24 ;  /* 0x0000001800117306 */ /* 0x000ea40000209400 */
[----:B------:R-:W-:Y:S02]  /*0560*/  LEA.HI.X.SX32 R10, R7, R2, 0x1, P0 ;  /* 0x00000002070a7211 */ /* 0x000fe400000f0eff */
[----:B------:R-:W-:-:S04]  /*0570*/  LEA R8, P0, R9, c[0x0][0x168], 0x1 ;  /* 0x00005a0009087a11 */ /* 0x000fc800078008ff */
[----:B------:R-:W-:-:S05]  /*0580*/  LEA.HI.X R9, R9, c[0x0][0x16c], R10, 0x1, P0 ;  /* 0x00005b0009097a11 */ /* 0x000fca00000f0c0a */
[----:B------:R3:W5:Y:S01]  /*0590*/  LDG.E.U16.CONSTANT R8, [R8.64] ;  /* 0x0000000408087981 */ /* 0x000762000c1e9500 */
[----:B------:R-:W-:Y:S01]  /*05a0*/  ISETP.GE.AND P2, PT, R7, RZ, PT ;  /* 0x000000ff0700720c */ /* 0x000fe20003f46270 */
[----:B--2---:R-:W2:Y:S01]  /*05b0*/  MUFU.RCP R17, R17 ;  /* 0x0000001100117308 */ /* 0x004ea20000001000 */
[----:B---3--:R-:W-:Y:S02]  /*05c0*/  IABS R9, R7 ;  /* 0x0000000700097213 */ /* 0x008fe40000000000 */
[----:B--2---:R-:W-:-:S05]  /*05d0*/  IADD3 R10, R17, 0xffffffe, RZ ;  /* 0x0ffffffe110a7810 */ /* 0x004fca0007ffe0ff */
[----:B------:R2:W3:Y:S02]  /*05e0*/  F2I.FTZ.U32.TRUNC.NTZ R11, R10 ;  /* 0x0000000a000b7305 */ /* 0x0004e4000021f000 */
[----:B--2---:R-:W-:Y:S02]  /*05f0*/  IMAD.MOV.U32 R10, RZ, RZ, RZ ;  /* 0x000000ffff0a7224 */ /* 0x004fe400078e00ff */
[----:B---3--:R-:W-:-:S04]  /*0600*/  IMAD.MOV R25, RZ, RZ, -R11 ;  /* 0x000000ffff197224 */ /* 0x008fc800078e0a0b */
[----:B------:R-:W-:-:S04]  /*0610*/  IMAD R25, R25, R24, RZ ;  /* 0x0000001819197224 */ /* 0x000fc800078e02ff */
        /* <DEDUP_REMOVED lines=21> */
[--C-:B------:R-:W-:Y:S01]  /*0770*/  @!P0 FFMA.FTZ R10, R5, R10, R8.reuse ;  /* 0x0000000a050a8223 */ /* 0x100fe20000010008 */
[----:B------:R-:W-:-:S04]  /*0780*/  PRMT R8, R9, 0x7610, R8 ;  /* 0x0000761009087816 */ /* 0x000fc80000000008 */
[----:B------:R-:W-:-:S04]  /*0790*/  @!P0 F2FP.PACK_AB R10, RZ, R10 ;  /* 0x0000000aff0a823e */ /* 0x000fc800000000ff */
[----:B------:R-:W-:-:S05]  /*07a0*/  @!P0 PRMT R8, R10, 0x7610, R8 ;  /* 0x000076100a088816 */ /* 0x000fca0000000008 */
.L_x_13174:
        /* <DEDUP_REMOVED lines=9> */
.L_x_13176:
[----:B------:R-:W-:Y:S01]  /*0840*/  PRMT R8, R8, 0x5410, R10 ;  /* 0x0000541008087816 */ /* 0x000fe2000000000a */
[----:B------:R-:W-:Y:S02]  /*0850*/  IMAD.MOV.U32 R16, RZ, RZ, R7 ;  /* 0x000000ffff107224 */ /* 0x000fe400078e0007 */
.L_x_13177:
[----:B------:R-:W-:Y:S05]  /*0860*/  BSYNC B1 ;  /* 0x0000000000017941 */ /* 0x000fea0003800000 */
.L_x_13175:
        /* <DEDUP_REMOVED lines=10> */
.L_x_13179:
[----:B------:R-:W-:Y:S01]  /*0910*/  IMAD.MOV.U32 R9, RZ, RZ, R16 ;  /* 0x000000ffff097224 */ /* 0x000fe200078e0010 */
[----:B------:R-:W-:Y:S01]  /*0920*/  PRMT R20, R20, 0x5410, R20 ;  /* 0x0000541014147816 */ /* 0x000fe20000000014 */
[----:B------:R-:W-:Y:S01]  /*0930*/  IMAD.MOV.U32 R16, RZ, RZ, R15 ;  /* 0x000000ffff107224 */ /* 0x000fe200078e000f */
[----:B------:R-:W-:Y:S02]  /*0940*/  PRMT R8, R8, 0x7632, R8 ;  /* 0x0000763208087816 */ /* 0x000fe40000000008 */
.L_x_13180:
[----:B------:R-:W-:Y:S05]  /*0950*/  BSYNC B1 ;  /* 0x0000000000017941 */ /* 0x000fea0003800000 */
.L_x_13178:
        /* <DEDUP_REMOVED lines=11> */
.L_x_13182:
[----:B------:R-:W-:Y:S01]  /*0a10*/  PRMT R20, R21, 0x7632, R20 ;  /* 0x0000763215147816 */ /* 0x000fe20000000014 */
[----:B------:R-:W-:Y:S01]  /*0a20*/  IMAD.MOV.U32 R24, RZ, RZ, R9 ;  /* 0x000000ffff187224 */ /* 0x000fe200078e0009 */
[----:B------:R-:W-:Y:S01]  /*0a30*/  PRMT R10, R8, 0x7610, R10 ;  /* 0x00007610080a7816 */ /* 0x000fe2000000000a */
[----:B------:R-:W-:Y:S02]  /*0a40*/  IMAD.MOV.U32 R15, RZ, RZ, R14 ;  /* 0x000000ffff0f7224 */ /* 0x000fe400078e000e */
.L_x_13183:
[----:B------:R-:W-:Y:S05]  /*0a50*/  BSYNC B1 ;  /* 0x0000000000017941 */ /* 0x000fea0003800000 */
.L_x_13181:
        /* <DEDUP_REMOVED lines=11> */
.L_x_13185:
[----:B------:R-:W-:Y:S01]  /*0b10*/  PRMT R21, R21, 0x5410, R21 ;  /* 0x0000541015157816 */ /* 0x000fe20000000015 */
[----:B------:R-:W-:Y:S01]  /*0b20*/  IMAD.MOV.U32 R9, RZ, RZ, R24 ;  /* 0x000000ffff097224 */ /* 0x000fe200078e0018 */
[----:B------:R-:W-:Y:S01]  /*0b30*/  PRMT R8, R8, 0x5410, R10 ;  /* 0x0000541008087816 */ /* 0x000fe2000000000a */
[----:B------:R-:W-:Y:S02]  /*0b40*/  IMAD.MOV.U32 R14, RZ, RZ, R13 ;  /* 0x000000ffff0e7224 */ /* 0x000fe400078e000d */
.L_x_13186:
[----:B------:R-:W-:Y:S05]  /*0b50*/  BSYNC B1 ;  /* 0x0000000000017941 */ /* 0x000fea0003800000 */
.L_x_13184:
        /* <DEDUP_REMOVED lines=11> */
.L_x_13188:
[----:B------:R-:W-:Y:S01]  /*0c10*/  PRMT R21, R22, 0x7632, R21 ;  /* 0x0000763216157816 */ /* 0x000fe20000000015 */
[----:B------:R-:W-:Y:S01]  /*0c20*/  IMAD.MOV.U32 R24, RZ, RZ, R9 ;  /* 0x000000ffff187224 */ /* 0x000fe200078e0009 */
[----:B------:R-:W-:Y:S01]  /*0c30*/  PRMT R10, R10, 0x7610, R8 ;  /* 0x000076100a0a7816 */ /* 0x000fe20000000008 */
[----:B------:R-:W-:Y:S02]  /*0c40*/  IMAD.MOV.U32 R13, RZ, RZ, R12 ;  /* 0x000000ffff0d7224 */ /* 0x000fe400078e000c */
.L_x_13189:
[----:B------:R-:W-:Y:S05]  /*0c50*/  BSYNC B1 ;  /* 0x0000000000017941 */ /* 0x000fea0003800000 */
.L_x_13187:
        /* <DEDUP_REMOVED lines=11> */
.L_x_13191:
[----:B------:R-:W-:Y:S01]  /*0d10*/  PRMT R22, R22, 0x5410, R22 ;  /* 0x0000541016167816 */ /* 0x000fe20000000016 */
[----:B------:R-:W-:Y:S01]  /*0d20*/  IMAD.MOV.U32 R9, RZ, RZ, R24 ;  /* 0x000000ffff097224 */ /* 0x000fe200078e0018 */
[----:B------:R-:W-:Y:S01]  /*0d30*/  PRMT R8, R10, 0x7632, R8 ;  /* 0x000076320a087816 */ /* 0x000fe20000000008 */
[----:B------:R-:W-:Y:S02]  /*0d40*/  IMAD.MOV.U32 R12, RZ, RZ, R19 ;  /* 0x000000ffff0c7224 */ /* 0x000fe400078e0013 */
.L_x_13192:
[----:B------:R-:W-:Y:S05]  /*0d50*/  BSYNC B1 ;  /* 0x0000000000017941 */ /* 0x000fea0003800000 */
.L_x_13190:
        /* <DEDUP_REMOVED lines=11> */
.L_x_13194:
[----:B------:R-:W-:Y:S01]  /*0e10*/  PRMT R22, R23, 0x7632, R22 ;  /* 0x0000763217167816 */ /* 0x000fe20000000016 */
[----:B------:R-:W-:Y:S01]  /*0e20*/  IMAD.MOV.U32 R11, RZ, RZ, R9 ;  /* 0x000000ffff0b7224 */ /* 0x000fe200078e0009 */
[----:B------:R-:W-:Y:S01]  /*0e30*/  PRMT R10, R8, 0x7610, R10 ;  /* 0x00007610080a7816 */ /* 0x000fe2000000000a */
[----:B------:R-:W-:Y:S02]  /*0e40*/  IMAD.MOV.U32 R19, RZ, RZ, R18 ;  /* 0x000000ffff137224 */ /* 0x000fe400078e0012 */
.L_x_13195:
[----:B------:R-:W-:Y:S05]  /*0e50*/  BSYNC B1 ;  /* 0x0000000000017941 */ /* 0x000fea0003800000 */
.L_x_13193:
        /* <DEDUP_REMOVED lines=9> */
.L_x_13197:
[----:B------:R-:W-:Y:S01]  /*0ef0*/  IMAD.MOV.U32 R18, RZ, RZ, R4 ;  /* 0x000000ffff127224 */ /* 0x000fe200078e0004 */
[----:B------:R-:W-:Y:S01]  /*0f00*/  PRMT R23, R10, 0x5410, R23 ;  /* 0x000054100a177816 */ /* 0x000fe20000000017 */
[----:B------:R-:W-:Y:S02]  /*0f10*/  IMAD.MOV.U32 R4, RZ, RZ, R11 ;  /* 0x000000ffff047224 */ /* 0x000fe400078e000b */
.L_x_13198:
[----:B------:R-:W-:Y:S05]  /*0f20*/  BSYNC B1 ;  /* 0x0000000000017941 */ /* 0x000fea0003800000 */
.L_x_13196:
[----:B------:R-:W-:-:S04]  /*0f30*/  IADD3 R7, R7, 0x20, RZ ;  /* 0x0000002007077810 */ /* 0x000fc80007ffe0ff */
[----:B------:R-:W-:-:S13]  /*0f40*/  ISETP.GE.AND P0, PT, R7, c[0x0][0x220], PT ;  /* 0x0000880007007a0c */ /* 0x000fda0003f06270 */
[----:B------:R-:W-:Y:S05]  /*0f50*/  @!P0 BRA `(.L_x_13199) ;  /* 0xfffff5d000008947 */ /* 0x000fea000383ffff */
[----:B------:R-:W-:Y:S05]  /*0f60*/  BRA `(.L_x_13172) ;  /* 0x00000a0000007947 */ /* 0x000fea0003800000 */
.L_x_13173:
[----:B------:R-:W-:Y:S01]  /*0f70*/  IABS R24, c[0x0][0x224] ;  /* 0x0000890000187a13 */ /* 0x000fe20000000000 */
[----:B------:R-:W-:Y:S02]  /*0f80*/  IMAD.MOV.U32 R3, RZ, RZ, R7 ;  /* 0x000000ffff037224 */ /* 0x000fe400078e0007 */
[----:B------:R-:W-:Y:S01]  /*0f90*/  IMAD.MOV.U32 R4, RZ, RZ, -0x1 ;  /* 0xffffffffff047424 */ /* 0x000fe200078e00ff */
[----:B------:R-:W0:Y:S01]  /*0fa0*/  I2F.RP R5, R24 ;  /* 0x0000001800057306 */ /* 0x000e220000209400 */
[----:B------:R-:W-:Y:S02]  /*0fb0*/  IMAD.MOV.U32 R19, RZ, RZ, -0x1 ;  /* 0xffffffffff137424 */ /* 0x000fe400078e00ff */
[----:B------:R-:W-:Y:S02]  /*0fc0*/  IMAD.MOV.U32 R18, RZ, RZ, -0x1 ;  /* 0xffffffffff127424 */ /* 0x000fe400078e00ff */
[----:B------:R-:W-:Y:S02]  /*0fd0*/  IMAD.MOV.U32 R16, RZ, RZ, -0x1 ;  /* 0xffffffffff107424 */ /* 0x000fe400078e00ff */
[----:B------:R-:W-:-:S02]  /*0fe0*/  IMAD.MOV.U32 R15, RZ, RZ, -0x1 ;  /* 0xffffffffff0f7424 */ /* 0x000fc400078e00ff */
[----:B------:R-:W-:Y:S02]  /*0ff0*/  IMAD.MOV.U32 R14, RZ, RZ, -0x1 ;  /* 0xffffffffff0e7424 */ /* 0x000fe400078e00ff */
[----:B------:R-:W-:Y:S02]  /*1000*/  IMAD.MOV.U32 R13, RZ, RZ, -0x1 ;  /* 0xffffffffff0d7424 */ /* 0x000fe400078e00ff */
[----:B------:R-:W-:Y:S01]  /*1010*/  IMAD.MOV.U32 R12, RZ, RZ, -0x1 ;  /* 0xffffffffff0c7424 */ /* 0x000fe200078e00ff */
[----:B0-----:R-:W0:Y:S02]  /*1020*/  MUFU.RCP R5, R5 ;  /* 0x0000000500057308 */ /* 0x001e240000001000 */
[----:B0-----:R-:W-:-:S06]  /*1030*/  IADD3 R8, R5, 0xffffffe, RZ ;  /* 0x0ffffffe05087810 */ /* 0x001fcc0007ffe0ff */
[----:B------:R0:W1:Y:S02]  /*1040*/  F2I.FTZ.U32.TRUNC.NTZ R9, R8 ;  /* 0x0000000800097305 */ /* 0x000064000021f000 */
[----:B0-----:R-:W-:Y:S02]  /*1050*/  IMAD.MOV.U32 R8, RZ, RZ, RZ ;  /* 0x000000ffff087224 */ /* 0x001fe400078e00ff */
[----:B-1----:R-:W-:-:S04]  /*1060*/  IMAD.MOV R11, RZ, RZ, -R9 ;  /* 0x000000ffff0b7224 */ /* 0x002fc800078e0a09 */
[----:B------:R-:W-:-:S04]  /*1070*/  IMAD R11, R11, R24, RZ ;  /* 0x000000180b0b7224 */ /* 0x000fc800078e02ff */
[----:B------:R-:W-:-:S04]  /*1080*/  IMAD.HI.U32 R11, R9, R11, R8 ;  /* 0x0000000b090b7227 */ /* 0x000fc800078e0008 */
.L_x_13224:
[----:B------:R-:W-:-:S04]  /*1090*/  IADD3 R5, P0, R0, R3, RZ ;  /* 0x0000000300057210 */ /* 0x000fc80007f1e0ff */
[----:B------:R-:W-:Y:S02]  /*10a0*/  LEA.HI.X.SX32 R8, R3, R2, 0x1, P0 ;  /* 0x0000000203087211 */ /* 0x000fe400000f0eff */
[----:B------:R-:W-:-:S04]  /*10b0*/  LEA R6, P0, R5, c[0x0][0x168], 0x1 ;  /* 0x00005a0005067a11 */ /* 0x000fc800078008ff */
[----:B------:R-:W-:-:S05]  /*10c0*/  LEA.HI.X R7, R5, c[0x0][0x16c], R8, 0x1, P0 ;  /* 0x00005b0005077a11 */ /* 0x000fca00000f0c08 */
        /* <DEDUP_REMOVED lines=24> */
.L_x_13201:
[----:B------:R-:W-:Y:S01]  /*1250*/  PRMT R5, R5, 0x5410, R10 ;  /* 0x0000541005057816 */ /* 0x000fe2000000000a */
[----:B------:R-:W-:Y:S02]  /*1260*/  IMAD.MOV.U32 R16, RZ, RZ, R3 ;  /* 0x000000ffff107224 */ /* 0x000fe400078e0003 */
.L_x_13202:
[----:B------:R-:W-:Y:S05]  /*1270*/  BSYNC B1 ;  /* 0x0000000000017941 */ /* 0x000fea0003800000 */
.L_x_13200:
        /* <DEDUP_REMOVED lines=10> */
.L_x_13204:
[----:B------:R-:W-:Y:S01]  /*1320*/  IMAD.MOV.U32 R7, RZ, RZ, R16 ;  /* 0x000000ffff077224 */ /* 0x000fe200078e0010 */
[----:B------:R-:W-:Y:S01]  /*1330*/  PRMT R20, R20, 0x5410, R20 ;  /* 0x0000541014147816 */ /* 0x000fe20000000014 */
[----:B------:R-:W-:Y:S01]  /*1340*/  IMAD.MOV.U32 R16, RZ, RZ, R15 ;  /* 0x000000ffff107224 */ /* 0x000fe200078e000f */
[----:B------:R-:W-:Y:S02]  /*1350*/  PRMT R5, R5, 0x7632, R5 ;  /* 0x0000763205057816 */ /* 0x000fe40000000005 */
.L_x_13205:
[----:B------:R-:W-:Y:S05]  /*1360*/  BSYNC B1 ;  /* 0x0000000000017941 */ /* 0x000fea0003800000 */
.L_x_13203:
        /* <DEDUP_REMOVED lines=11> */
.L_x_13207:
[----:B------:R-:W-:Y:S01]  /*1420*/  PRMT R20, R21, 0x7632, R20 ;  /* 0x0000763215147816 */ /* 0x000fe20000000014 */
[----:B------:R-:W-:Y:S01]  /*1430*/  IMAD.MOV.U32 R8, RZ, RZ, R7 ;  /* 0x000000ffff087224 */ /* 0x000fe200078e0007 */
[----:B------:R-:W-:Y:S01]  /*1440*/  PRMT R6, R5, 0x7610, R6 ;  /* 0x0000761005067816 */ /* 0x000fe20000000006 */
[----:B------:R-:W-:Y:S02]  /*1450*/  IMAD.MOV.U32 R15, RZ, RZ, R14 ;  /* 0x000000ffff0f7224 */ /* 0x000fe400078e000e */
.L_x_13208:
[----:B------:R-:W-:Y:S05]  /*1460*/  BSYNC B1 ;  /* 0x0000000000017941 */ /* 0x000fea0003800000 */
.L_x_13206:
        /* <DEDUP_REMOVED lines=11> */
.L_x_13210:
[----:B------:R-:W-:Y:S01]  /*1520*/  PRMT R21, R21, 0x5410, R21 ;  /* 0x0000541015157816 */ /* 0x000fe20000000015 */
[----:B------:R-:W-:Y:S01]  /*1530*/  IMAD.MOV.U32 R7, RZ, RZ, R8 ;  /* 0x000000ffff077224 */ /* 0x000fe200078e0008 */
[----:B------:R-:W-:Y:S01]  /*1540*/  PRMT R5, R5, 0x5410, R6 ;  /* 0x0000541005057816 */ /* 0x000fe20000000006 */
[----:B------:R-:W-:Y:S02]  /*1550*/  IMAD.MOV.U32 R14, RZ, RZ, R13 ;  /* 0x000000ffff0e7224 */ /* 0x000fe400078e000d */
.L_x_13211:
[----:B------:R-:W-:Y:S05]  /*1560*/  BSYNC B1 ;  /* 0x0000000000017941 */ /* 0x000fea0003800000 */
.L_x_13209:
        /* <DEDUP_REMOVED lines=11> */
.L_x_13213:
[----:B------:R-:W-:Y:S01]  /*1620*/  PRMT R21, R22, 0x7632, R21 ;  /* 0x0000763216157816 */ /* 0x000fe20000000015 */
[----:B------:R-:W-:Y:S01]  /*1630*/  IMAD.MOV.U32 R8, RZ, RZ, R7 ;  /* 0x000000ffff087224 */ /* 0x000fe200078e0007 */
[----:B------:R-:W-:Y:S01]  /*1640*/  PRMT R6, R6, 0x7610, R5 ;  /* 0x0000761006067816 */ /* 0x000fe20000000005 */
[----:B------:R-:W-:Y:S02]  /*1650*/  IMAD.MOV.U32 R13, RZ, RZ, R12 ;  /* 0x000000ffff0d7224 */ /* 0x000fe400078e000c */
.L_x_13214:
[----:B------:R-:W-:Y:S05]  /*1660*/  BSYNC B1 ;  /* 0x0000000000017941 */ /* 0x000fea0003800000 */
.L_x_13212:
        /* <DEDUP_REMOVED lines=11> */
.L_x_13216:
[----:B------:R-:W-:Y:S01]  /*1720*/  PRMT R22, R22, 0x5410, R22 ;  /* 0x0000541016167816 */ /* 0x000fe20000000016 */
[----:B------:R-:W-:Y:S01]  /*1730*/  IMAD.MOV.U32 R7, RZ, RZ, R8 ;  /* 0x000000ffff077224 */ /* 0x000fe200078e0008 */
[----:B------:R-:W-:Y:S01]  /*1740*/  PRMT R5, R6, 0x7632, R5 ;  /* 0x0000763206057816 */ /* 0x000fe20000000005 */
[----:B------:R-:W-:Y:S02]  /*1750*/  IMAD.MOV.U32 R12, RZ, RZ, R19 ;  /* 0x000000ffff0c7224 */ /* 0x000fe400078e0013 */
.L_x_13217:
[----:B------:R-:W-:Y:S05]  /*1760*/  BSYNC B1 ;  /* 0x0000000000017941 */ /* 0x000fea0003800000 */
.L_x_13215:
        /* <DEDUP_REMOVED lines=11> */
.L_x_13219:
[----:B------:R-:W-:Y:S01]  /*1820*/  PRMT R22, R23, 0x7632, R22 ;  /* 0x0000763217167816 */ /* 0x000fe20000000016 */
[----:B------:R-:W-:Y:S01]  /*1830*/  IMAD.MOV.U32 R9, RZ, RZ, R7 ;  /* 0x000000ffff097224 */ /* 0x000fe200078e0007 */
[----:B------:R-:W-:Y:S01]  /*1840*/  PRMT R6, R5, 0x7610, R6 ;  /* 0x0000761005067816 */ /* 0x000fe20000000006 */
[----:B------:R-:W-:Y:S02]  /*1850*/  IMAD.MOV.U32 R19, RZ, RZ, R18 ;  /* 0x000000ffff137224 */ /* 0x000fe400078e0012 */
.L_x_13220:
[----:B------:R-:W-:Y:S05]  /*1860*/  BSYNC B1 ;  /* 0x0000000000017941 */ /* 0x000fea0003800000 */
.L_x_13218:
        /* <DEDUP_REMOVED lines=9> */
.L_x_13222:
[----:B------:R-:W-:Y:S01]  /*1900*/  IMAD.MOV.U32 R18, RZ, RZ, R4 ;  /* 0x000000ffff127224 */ /* 0x000fe200078e0004 */
[----:B------:R-:W-:Y:S01]  /*1910*/  PRMT R23, R6, 0x5410, R23 ;  /* 0x0000541006177816 */ /* 0x000fe20000000017 */
[----:B------:R-:W-:Y:S02]  /*1920*/  IMAD.MOV.U32 R4, RZ, RZ, R9 ;  /* 0x000000ffff047224 */ /* 0x000fe400078e0009 */
.L_x_13223:
[----:B------:R-:W-:Y:S05]  /*1930*/  BSYNC B1 ;  /* 0x0000000000017941 */ /* 0x000fea0003800000 */
.L_x_13221:
[----:B------:R-:W-:-:S04]  /*1940*/  IADD3 R3, R3, 0x20, RZ ;  /* 0x0000002003037810 */ /* 0x000fc80007ffe0ff */
[----:B------:R-:W-:-:S13]  /*1950*/  ISETP.GE.AND P0, PT, R3, c[0x0][0x220], PT ;  /* 0x0000880003007a0c */ /* 0x000fda0003f06270 */
[----:B------:R-:W-:Y:S05]  /*1960*/  @!P0 BRA `(.L_x_13224) ;  /* 0xfffff72000008947 */ /* 0x000fea000383ffff */
.L_x_13172:
[----:B------:R-:W-:Y:S05]  /*1970*/  BSYNC B0 ;  /* 0x0000000000007941 */ /* 0x000fea0003800000 */
.L_x_13171:
[----:B------:R-:W2:Y:S01]  /*1980*/  S2R R17, SR_LANEID ;  /* 0x0000000000117919 */ /* 0x000ea20000000000 */
[----:B------:R-:W-:Y:S03]  /*1990*/  BSSY B0, `(.L_x_13225) ;  /* 0x000034d000007945 */ /* 0x000fe60003800000 */
[----:B------:R3:W4:Y:S04]  /*19a0*/  SHFL.DOWN PT, R33, R4, 0x1, 0x1f ;  /* 0x08201f0004217f89 */ /* 0x00072800000e0000 */
[----:B------:R3:W0:Y:S04]  /*19b0*/  SHFL.DOWN PT, R35, R18, 0x1, 0x1f ;  /* 0x08201f0012237f89 */ /* 0x00062800000e0000 */
[----:B------:R3:W1:Y:S04]  /*19c0*/  SHFL.DOWN PT, R25, R19, 0x1, 0x1f ;  /* 0x08201f0013197f89 */ /* 0x00066800000e0000 */
[----:B------:R3:W0:Y:S04]  /*19d0*/  SHFL.DOWN PT, R11, R12, 0x1, 0x1f ;  /* 0x08201f000c0b7f89 */ /* 0x00062800000e0000 */
[----:B------:R3:W0:Y:S01]  /*19e0*/  SHFL.DOWN PT, R9, R13, 0x1, 0x1f ;  /* 0x08201f000d097f89 */ /* 0x00062200000e0000 */
[----:B--2---:R-:W-:-:S03]  /*19f0*/  ISETP.GT.AND P0, PT, R17, 0x1e, PT ;  /* 0x0000001e1100780c */ /* 0x004fc60003f04270 */
[----:B------:R3:W2:Y:S04]  /*1a00*/  SHFL.DOWN PT, R7, R14, 0x1, 0x1f ;  /* 0x08201f000e077f89 */ /* 0x0006a800000e0000 */
[----:B-1----:R3:W1:Y:S04]  /*1a10*/  SHFL.DOWN PT, R5, R15, 0x1, 0x1f ;  /* 0x08201f000f057f89 */ /* 0x00266800000e0000 */
[----:B------:R3:W0:Y:S04]  /*1a20*/  SHFL.DOWN PT, R3, R16, 0x1, 0x1f ;  /* 0x08201f0010037f89 */ /* 0x00062800000e0000 */
[----:B------:R3:W0:Y:S04]  /*1a30*/  SHFL.DOWN PT, R37, R23, 0x1, 0x1f ;  /* 0x08201f0017257f89 */ /* 0x00062800000e0000 */
[----:B------:R3:W0:Y:S04]  /*1a40*/  SHFL.DOWN PT, R27, R22, 0x1, 0x1f ;  /* 0x08201f00161b7f89 */ /* 0x00062800000e0000 */
[----:B------:R3:W0:Y:S04]  /*1a50*/  SHFL.DOWN PT, R29, R21, 0x1, 0x1f ;  /* 0x08201f00151d7f89 */ /* 0x00062800000e0000 */
[----:B------:R3:W0:Y:S01]  /*1a60*/  SHFL.DOWN PT, R31, R20, 0x1, 0x1f ;  /* 0x08201f00141f7f89 */ /* 0x00062200000e0000 */
[----:B------:R-:W-:Y:S05]  /*1a70*/  @P0 BRA `(.L_x_13226) ;  /* 0x000033e000000947 */ /* 0x000fea0003800000 */
[C---:B--2-4-:R-:W-:Y:S01]  /*1a80*/  ISETP.GT.AND P1, PT, R16.reuse, R33, PT ;  /* 0x000000211000720c */ /* 0x054fe20003f24270 */
[----:B0-----:R-:W-:Y:S01]  /*1a90*/  HSETP2.GT.AND P0, PT, R37.H0_H0, R20.H1_H1, PT ;  /* 0x3000001425007234 */ /* 0x001fe20003f04800 */
[----:B------:R-:W-:Y:S04]  /*1aa0*/  BSSY B1, `(.L_x_13227) ;  /* 0x0000012000017945 */ /* 0x000fe80003800000 */
[----:B------:R-:W-:-:S07]  /*1ab0*/  ISETP.EQ.OR P0, PT, R16, -0x1, P0 ;  /* 0xffffffff1000780c */ /* 0x000fce0000702670 */
[----:B------:R-:W-:-:S05]  /*1ac0*/  HSETP2.NEU.OR P1, PT, R37.H0_H0, R20.H1_H1, !P1 ;  /* 0x3000001425007234 */ /* 0x000fca0004f2d820 */
[----:B------:R-:W-:-:S13]  /*1ad0*/  PLOP3.LUT P1, PT, P0, P1, PT, 0x8, 0x0 ;  /* 0x000000000000781c */ /* 0x000fda0000722170 */
[----:B---3--:R-:W-:Y:S01]  /*1ae0*/  @!P1 PRMT R20, R20, 0x5410, R37 ;  /* 0x0000541014149816 */ /* 0x008fe20000000025 */
        /* <DEDUP_REMOVED lines=9> */
.L_x_13228:
[----:B------:R-:W-:Y:S01]  /*1b80*/  IMAD.MOV.U32 R33, RZ, RZ, R16 ;  /* 0x000000ffff217224 */ /* 0x000fe200078e0010 */
[C---:B------:R-:W-:Y:S01]  /*1b90*/  PRMT R10, R20.reuse, 0x7632, R10 ;  /* 0x00007632140a7816 */ /* 0x040fe2000000000a */
[----:B------:R-:W-:Y:S01]  /*1ba0*/  IMAD.MOV.U32 R16, RZ, RZ, R15 ;  /* 0x000000ffff107224 */ /* 0x000fe200078e000f */
[----:B------:R-:W-:Y:S02]  /*1bb0*/  PRMT R20, R20, 0x5410, R20 ;  /* 0x0000541014147816 */ /* 0x000fe40000000014 */
.L_x_13229:
[----:B------:R-:W-:Y:S05]  /*1bc0*/  BSYNC B1 ;  /* 0x0000000000017941 */ /* 0x000fea0003800000 */
.L_x_13227:
[----:B------:R-:W-:Y:S01]  /*1bd0*/  HSETP2.GT.AND P0, PT, R10.H0_H0, R21.H1_H1, PT ;  /* 0x300000150a007234 */ /* 0x000fe20003f04800 */
[----:B------:R-:W-:Y:S04]  /*1be0*/  BSSY B1, `(.L_x_13230) ;  /* 0x000000c000017945 */ /* 0x000fe80003800000 */
[----:B------:R-:W-:-:S13]  /*1bf0*/  ISETP.EQ.OR P0, PT, R14, -0x1, P0 ;  /* 0xffffffff0e00780c */ /* 0x000fda0000702670 */
[----:B------:R-:W-:Y:S05]  /*1c00*/  @P0 BRA `(.L_x_13231) ;  /* 0x0000005000000947 */ /* 0x000fea0003800000 */
[----:B------:R-:W-:Y:S01]  /*1c10*/  ISETP.GE.AND P0, PT, R33, R14, PT ;  /* 0x0000000e2100720c */ /* 0x000fe20003f06270 */
[----:B------:R-:W-:Y:S01]  /*1c20*/  IMAD.MOV.U32 R6, RZ, RZ, R14 ;  /* 0x000000ffff067224 */ /* 0x000fe200078e000e */
[----:B------:R-:W-:-:S11]  /*1c30*/  PRMT R8, R21, 0x7632, R8 ;  /* 0x0000763215087816 */ /* 0x000fd60000000008 */
[----:B------:R-:W-:-:S13]  /*1c40*/  HSETP2.NEU.OR P0, PT, R10.H0_H0, R21.H1_H1, P0 ;  /* 0x300000150a007234 */ /* 0x000fda000070d820 */
[----:B------:R-:W-:Y:S05]  /*1c50*/  @P0 BRA `(.L_x_13232) ;  /* 0x0000004000000947 */ /* 0x000fea0003800000 */
.L_x_13231:
[----:B------:R-:W-:Y:S01]  /*1c60*/  IMAD.MOV.U32 R6, RZ, RZ, R33 ;  /* 0x000000ffff067224 */ /* 0x000fe200078e0021 */
[----:B------:R-:W-:Y:S01]  /*1c70*/  PRMT R8, R10, 0x7610, R8 ;  /* 0x000076100a087816 */ /* 0x000fe20000000008 */
[----:B------:R-:W-:Y:S01]  /*1c80*/  IMAD.MOV.U32 R33, RZ, RZ, R14 ;  /* 0x000000ffff217224 */ /* 0x000fe200078e000e */
[----:B------:R-:W-:Y:S02]  /*1c90*/  PRMT R10, R21, 0x7632, R10 ;  /* 0x00007632150a7816 */ /* 0x000fe4000000000a */
.L_x_13232:
[----:B------:R-:W-:Y:S05]  /*1ca0*/  BSYNC B1 ;  /* 0x0000000000017941 */ /* 0x000fea0003800000 */
.L_x_13230:
        /* <DEDUP_REMOVED lines=9> */
.L_x_13234:
[----:B------:R-:W-:Y:S01]  /*1d40*/  IMAD.MOV.U32 R15, RZ, RZ, R6 ;  /* 0x000000ffff0f7224 */ /* 0x000fe200078e0006 */
[----:B------:R-:W-:Y:S01]  /*1d50*/  PRMT R8, R21, 0x5410, R8 ;  /* 0x0000541015087816 */ /* 0x000fe20000000008 */
[----:B------:R-:W-:Y:S02]  /*1d60*/  IMAD.MOV.U32 R6, RZ, RZ, R13 ;  /* 0x000000ffff067224 */ /* 0x000fe400078e000d */
.L_x_13235:
[----:B------:R-:W-:Y:S05]  /*1d70*/  BSYNC B1 ;  /* 0x0000000000017941 */ /* 0x000fea0003800000 */
.L_x_13233:
[----:B------:R-:W-:Y:S01]  /*1d80*/  HSETP2.GT.AND P0, PT, R8.H1_H1, R22.H1_H1, PT ;  /* 0x3000001608007234 */ /* 0x000fe20003f04c00 */
[----:B------:R-:W-:Y:S04]  /*1d90*/  BSSY B1, `(.L_x_13236) ;  /* 0x000000c000017945 */ /* 0x000fe80003800000 */
[----:B------:R-:W-:-:S13]  /*1da0*/  ISETP.EQ.OR P0, PT, R12, -0x1, P0 ;  /* 0xffffffff0c00780c */ /* 0x000fda0000702670 */
[----:B------:R-:W-:Y:S05]  /*1db0*/  @P0 BRA `(.L_x_13237) ;  /* 0x0000005000000947 */ /* 0x000fea0003800000 */
[----:B------:R-:W-:Y:S01]  /*1dc0*/  ISETP.GE.AND P0, PT, R15, R12, PT ;  /* 0x0000000c0f00720c */ /* 0x000fe20003f06270 */
[----:B------:R-:W-:Y:S01]  /*1dd0*/  IMAD.MOV.U32 R14, RZ, RZ, R12 ;  /* 0x000000ffff0e7224 */ /* 0x000fe200078e000c */
[----:B------:R-:W-:-:S11]  /*1de0*/  PRMT R10, R10, 0x7610, R22 ;  /* 0x000076100a0a7816 */ /* 0x000fd60000000016 */
[----:B------:R-:W-:-:S13]  /*1df0*/  HSETP2.NEU.OR P0, PT, R8.H1_H1, R22.H1_H1, P0 ;  /* 0x3000001608007234 */ /* 0x000fda000070dc20 */
[----:B------:R-:W-:Y:S05]  /*1e00*/  @P0 BRA `(.L_x_13238) ;  /* 0x0000004000000947 */ /* 0x000fea0003800000 */
.L_x_13237:
[----:B------:R-:W-:Y:S01]  /*1e10*/  IMAD.MOV.U32 R14, RZ, RZ, R15 ;  /* 0x000000ffff0e7224 */ /* 0x000fe200078e000f */
[----:B------:R-:W-:Y:S01]  /*1e20*/  PRMT R10, R10, 0x7610, R8 ;  /* 0x000076100a0a7816 */ /* 0x000fe20000000008 */
[----:B------:R-:W-:Y:S01]  /*1e30*/  IMAD.MOV.U32 R15, RZ, RZ, R12 ;  /* 0x000000ffff0f7224 */ /* 0x000fe200078e000c */
[----:B------:R-:W-:Y:S02]  /*1e40*/  PRMT R8, R8, 0x7610, R22 ;  /* 0x0000761008087816 */ /* 0x000fe40000000016 */
.L_x_13238:
[----:B------:R-:W-:Y:S05]  /*1e50*/  BSYNC B1 ;  /* 0x0000000000017941 */ /* 0x000fea0003800000 */
.L_x_13236:
        /* <DEDUP_REMOVED lines=9> */
.L_x_13240:
[----:B------:R-:W-:Y:S01]  /*1ef0*/  IMAD.MOV.U32 R13, RZ, RZ, R14 ;  /* 0x000000ffff0d7224 */ /* 0x000fe200078e000e */
[C---:B------:R-:W-:Y:S01]  /*1f00*/  PRMT R12, R10.reuse, 0x7632, R12 ;  /* 0x000076320a0c7816 */ /* 0x040fe2000000000c */
[----:B------:R-:W-:Y:S01]  /*1f10*/  IMAD.MOV.U32 R14, RZ, RZ, R19 ;  /* 0x000000ffff0e7224 */ /* 0x000fe200078e0013 */
[----:B------:R-:W-:Y:S02]  /*1f20*/  PRMT R10, R10, 0x5410, R22 ;  /* 0x000054100a0a7816 */ /* 0x000fe40000000016 */
.L_x_13241:
[----:B------:R-:W-:Y:S05]  /*1f30*/  BSYNC B1 ;  /* 0x0000000000017941 */ /* 0x000fea0003800000 */
.L_x_13239:
        /* <DEDUP_REMOVED lines=9> */
.L_x_13243:
[----:B------:R-:W-:Y:S01]  /*1fd0*/  IMAD.MOV.U32 R19, RZ, RZ, R13 ;  /* 0x000000ffff137224 */ /* 0x000fe200078e000d */
[----:B------:R-:W-:Y:S01]  /*1fe0*/  PRMT R20, R12, 0x7610, R20 ;  /* 0x000076100c147816 */ /* 0x000fe20000000014 */
[----:B------:R-:W-:Y:S01]  /*1ff0*/  IMAD.MOV.U32 R13, RZ, RZ, R18 ;  /* 0x000000ffff0d7224 */ /* 0x000fe200078e0012 */
[----:B------:R-:W-:Y:S02]  /*2000*/  PRMT R12, R23, 0x7632, R12 ;  /* 0x00007632170c7816 */ /* 0x000fe4000000000c */
.L_x_13244:
[----:B------:R-:W-:Y:S05]  /*2010*/  BSYNC B1 ;  /* 0x0000000000017941 */ /* 0x000fea0003800000 */
.L_x_13242:
[----:B------:R-:W-:Y:S01]  /*2020*/  HSETP2.GT.AND P0, PT, R20.H0_H0, R23.H0_H0, PT ;  /* 0x2000001714007234 */ /* 0x000fe20003f04800 */
[----:B------:R-:W-:Y:S04]  /*2030*/  BSSY B1, `(.L_x_13245) ;  /* 0x000000c000017945 */ /* 0x000fe80003800000 */
[----:B------:R-:W-:-:S13]  /*2040*/  ISETP.EQ.OR P0, PT, R4, -0x1, P0 ;  /* 0xffffffff0400780c */ /* 0x000fda0000702670 */
[----:B------:R-:W-:Y:S05]  /*2050*/  @P0 BRA `(.L_x_13246) ;  /* 0x0000005000000947 */ /* 0x000fea0003800000 */
[----:B------:R-:W-:Y:S01]  /*2060*/  ISETP.GE.AND P0, PT, R19, R4, PT ;  /* 0x000000041300720c */ /* 0x000fe20003f06270 */
[----:B------:R-:W-:Y:S01]  /*2070*/  IMAD.MOV.U32 R18, RZ, RZ, R4 ;  /* 0x000000ffff127224 */ /* 0x000fe200078e0004 */
[----:B------:R-:W-:-:S11]  /*2080*/  PRMT R12, R12, 0x5410, R23 ;  /* 0x000054100c0c7816 */ /* 0x000fd60000000017 */
[----:B------:R-:W-:-:S13]  /*2090*/  HSETP2.NEU.OR P0, PT, R20.H0_H0, R23.H0_H0, P0 ;  /* 0x2000001714007234 */ /* 0x000fda000070d820 */
[----:B------:R-:W-:Y:S05]  /*20a0*/  @P0 BRA `(.L_x_13247) ;  /* 0x0000004000000947 */ /* 0x000fea0003800000 */
.L_x_13246:
[----:B------:R-:W-:Y:S01]  /*20b0*/  IMAD.MOV.U32 R18, RZ, RZ, R19 ;  /* 0x000000ffff127224 */ /* 0x000fe200078e0013 */
[----:B------:R-:W-:Y:S01]  /*20c0*/  PRMT R12, R12, 0x5410, R20 ;  /* 0x000054100c0c7816 */ /* 0x000fe20000000014 */
[----:B------:R-:W-:Y:S01]  /*20d0*/  IMAD.MOV.U32 R19, RZ, RZ, R4 ;  /* 0x000000ffff137224 */ /* 0x000fe200078e0004 */
[----:B------:R-:W-:Y:S02]  /*20e0*/  PRMT R20, R23, 0x7610, R20 ;  /* 0x0000761017147816 */ /* 0x000fe40000000014 */
.L_x_13247:
[----:B------:R-:W-:Y:S05]  /*20f0*/  BSYNC B1 ;  /* 0x0000000000017941 */ /* 0x000fea0003800000 */
.L_x_13245:
[C---:B------:R-:W-:Y:S01]  /*2100*/  ISETP.GT.AND P1, PT, R16.reuse, R35, PT ;  /* 0x000000231000720c */ /* 0x040fe20003f24270 */
[----:B------:R-:W-:Y:S01]  /*2110*/  HSETP2.GT.AND P0, PT, R37.H1_H1, R20.H1_H1, PT ;  /* 0x3000001425007234 */ /* 0x000fe20003f04c00 */
[----:B------:R-:W-:Y:S04]  /*2120*/  BSSY B1, `(.L_x_13248) ;  /* 0x0000012000017945 */ /* 0x000fe80003800000 */
[----:B------:R-:W-:-:S07]  /*2130*/  ISETP.EQ.OR P0, PT, R16, -0x1, P0 ;  /* 0xffffffff1000780c */ /* 0x000fce0000702670 */
[----:B------:R-:W-:-:S05]  /*2140*/  HSETP2.NEU.OR P1, PT, R37.H1_H1, R20.H1_H1, !P1 ;  /* 0x3000001425007234 */ /* 0x000fca0004f2dc20 */
        /* <DEDUP_REMOVED lines=11> */
.L_x_13249:
[----:B------:R-:W-:Y:S01]  /*2200*/  IMAD.MOV.U32 R21, RZ, RZ, R16 ;  /* 0x000000ffff157224 */ /* 0x000fe200078e0010 */
[----:B------:R-:W-:Y:S01]  /*2210*/  PRMT R4, R4, 0x7610, R20 ;  /* 0x0000761004047816 */ /* 0x000fe20000000014 */
[----:B------:R-:W-:Y:S01]  /*2220*/  IMAD.MOV.U32 R16, RZ, RZ, R33 ;  /* 0x000000ffff107224 */ /* 0x000fe200078e0021 */
[----:B------:R-:W-:Y:S02]  /*2230*/  PRMT R20, R20, 0x5410, R10 ;  /* 0x0000541014147816 */ /* 0x000fe4000000000a */
.L_x_13250:
[----:B------:R-:W-:Y:S05]  /*2240*/  BSYNC B1 ;  /* 0x0000000000017941 */ /* 0x000fea0003800000 */
.L_x_13248:
        /* <DEDUP_REMOVED lines=9> */
.L_x_13252:
[----:B------:R-:W-:Y:S01]  /*22e0*/  IMAD.MOV.U32 R22, RZ, RZ, R21 ;  /* 0x000000ffff167224 */ /* 0x000fe200078e0015 */
[----:B------:R-:W-:Y:S01]  /*22f0*/  PRMT R4, R4, 0x5432, R8 ;  /* 0x0000543204047816 */ /* 0x000fe20000000008 */
[----:B------:R-:W-:Y:S02]  /*2300*/  IMAD.MOV.U32 R21, RZ, RZ, R6 ;  /* 0x000000ffff157224 */ /* 0x000fe400078e0006 */
.L_x_13253:
[----:B------:R-:W-:Y:S05]  /*2310*/  BSYNC B1 ;  /* 0x0000000000017941 */ /* 0x000fea0003800000 */
.L_x_13251:
        /* <DEDUP_REMOVED lines=9> */
.L_x_13255:
[----:B------:R-:W-:Y:S01]  /*23b0*/  IMAD.MOV.U32 R23, RZ, RZ, R22 ;  /* 0x000000ffff177224 */ /* 0x000fe200078e0016 */
[--C-:B------:R-:W-:Y:S01]  /*23c0*/  PRMT R6, R6, 0x5410, R4.reuse ;  /* 0x0000541006067816 */ /* 0x100fe20000000004 */
[----:B------:R-:W-:Y:S01]  /*23d0*/  IMAD.MOV.U32 R22, RZ, RZ, R15 ;  /* 0x000000ffff167224 */ /* 0x000fe200078e000f */
[----:B------:R-:W-:Y:S02]  /*23e0*/  PRMT R4, R8, 0x7632, R4 ;  /* 0x0000763208047816 */ /* 0x000fe40000000004 */
.L_x_13256:
[----:B------:R-:W-:Y:S05]  /*23f0*/  BSYNC B1 ;  /* 0x0000000000017941 */ /* 0x000fea0003800000 */
.L_x_13254:
        /* <DEDUP_REMOVED lines=9> */
.L_x_13258:
[----:B------:R-:W-:Y:S01]  /*2490*/  IMAD.MOV.U32 R8, RZ, RZ, R23 ;  /* 0x000000ffff087224 */ /* 0x000fe200078e0017 */
[----:B------:R-:W-:Y:S01]  /*24a0*/  PRMT R6, R6, 0x7632, R10 ;  /* 0x0000763206067816 */ /* 0x000fe2000000000a */
[----:B------:R-:W-:Y:S02]  /*24b0*/  IMAD.MOV.U32 R23, RZ, RZ, R14 ;  /* 0x000000ffff177224 */ /* 0x000fe400078e000e */
.L_x_13259:
[----:B------:R-:W-:Y:S05]  /*24c0*/  BSYNC B1 ;  /* 0x0000000000017941 */ /* 0x000fea0003800000 */
.L_x_13257:
        /* <DEDUP_REMOVED lines=9> */
.L_x_13261:
[----:B------:R-:W-:Y:S01]  /*2560*/  IMAD.MOV.U32 R10, RZ, RZ, R8 ;  /* 0x000000ffff0a7224 */ /* 0x000fe200078e0008 */
[--C-:B------:R-:W-:Y:S01]  /*2570*/  PRMT R14, R14, 0x5410, R6.reuse ;  /* 0x000054100e0e7816 */ /* 0x100fe20000000006 */
[----:B------:R-:W-:Y:S01]  /*2580*/  IMAD.MOV.U32 R8, RZ, RZ, R13 ;  /* 0x000000ffff087224 */ /* 0x000fe200078e000d */
[----:B------:R-:W-:Y:S02]  /*2590*/  PRMT R6, R12, 0x7610, R6 ;  /* 0x000076100c067816 */ /* 0x000fe40000000006 */
.L_x_13262:
[----:B------:R-:W-:Y:S05]  /*25a0*/  BSYNC B1 ;  /* 0x0000000000017941 */ /* 0x000fea0003800000 */
.L_x_13260:
        /* <DEDUP_REMOVED lines=9> */
.L_x_13264:
[----:B------:R-:W-:Y:S01]  /*2640*/  IMAD.MOV.U32 R13, RZ, RZ, R10 ;  /* 0x000000ffff0d7224 */ /* 0x000fe200078e000a */
[----:B------:R-:W-:Y:S01]  /*2650*/  PRMT R15, R15, 0x7610, R14 ;  /* 0x000076100f0f7816 */ /* 0x000fe2000000000e */
[----:B------:R-:W-:Y:S01]  /*2660*/  IMAD.MOV.U32 R10, RZ, RZ, R19 ;  /* 0x000000ffff0a7224 */ /* 0x000fe200078e0013 */
[----:B------:R-:W-:Y:S02]  /*2670*/  PRMT R14, R14, 0x5410, R20 ;  /* 0x000054100e0e7816 */ /* 0x000fe40000000014 */
.L_x_13265:
[----:B------:R-:W-:Y:S05]  /*2680*/  BSYNC B1 ;  /* 0x0000000000017941 */ /* 0x000fea0003800000 */
.L_x_13263:
        /* <DEDUP_REMOVED lines=9> */
.L_x_13267:
[C---:B------:R-:W-:Y:S01]  /*2720*/  PRMT R12, R15.reuse, 0x7632, R12 ;  /* 0x000076320f0c7816 */ /* 0x040fe2000000000c */
[----:B------:R-:W-:Y:S02]  /*2730*/  IMAD.MOV.U32 R19, RZ, RZ, R13 ;  /* 0x000000ffff137224 */ /* 0x000fe400078e000d */
[----:B------:R-:W-:Y:S01]  /*2740*/  IMAD.MOV.U32 R13, RZ, RZ, R18 ;  /* 0x000000ffff0d7224 */ /* 0x000fe200078e0012 */
[----:B------:R-:W-:Y:S02]  /*2750*/  PRMT R15, R15, 0x7610, R12 ;  /* 0x000076100f0f7816 */ /* 0x000fe4000000000c */
.L_x_13268:
[----:B------:R-:W-:Y:S05]  /*2760*/  BSYNC B1 ;  /* 0x0000000000017941 */ /* 0x000fea0003800000 */
.L_x_13266:
[C---:B------:R-:W-:Y:S01]  /*2770*/  ISETP.GT.AND P1, PT, R16.reuse, R25, PT ;  /* 0x000000191000720c */ /* 0x040fe20003f24270 */
[----:B------:R-:W-:Y:S01]  /*2780*/  HSETP2.GT.AND P0, PT, R27.H0_H0, R20.H1_H1, PT ;  /* 0x300000141b007234 */ /* 0x000fe20003f04800 */
[----:B------:R-:W-:Y:S04]  /*2790*/  BSSY B1, `(.L_x_13269) ;  /* 0x0000012000017945 */ /* 0x000fe80003800000 */
[----:B------:R-:W-:-:S07]  /*27a0*/  ISETP.EQ.OR P0, PT, R16, -0x1, P0 ;  /* 0xffffffff1000780c */ /* 0x000fce0000702670 */
[----:B------:R-:W-:-:S05]  /*27b0*/  HSETP2.NEU.OR P1, PT, R27.H0_H0, R20.H1_H1, !P1 ;  /* 0x300000141b007234 */ /* 0x000fca0004f2d820 */
[----:B------:R-:W-:-:S13]  /*27c0*/  PLOP3.LUT P1, PT, P0, P1, PT, 0x8, 0x0 ;  /* 0x000000000000781c */ /* 0x000fda0000722170 */
        /* <DEDUP_REMOVED lines=10> */
.L_x_13270:
[----:B------:R-:W-:Y:S01]  /*2870*/  IMAD.MOV.U32 R25, RZ, RZ, R16 ;  /* 0x000000ffff197224 */ /* 0x000fe200078e0010 */
[----:B------:R-:W-:Y:S01]  /*2880*/  PRMT R12, R12, 0x7610, R20 ;  /* 0x000076100c0c7816 */ /* 0x000fe20000000014 */
[----:B------:R-:W-:Y:S01]  /*2890*/  IMAD.MOV.U32 R16, RZ, RZ, R21 ;  /* 0x000000ffff107224 */ /* 0x000fe200078e0015 */
[----:B------:R-:W-:Y:S02]  /*28a0*/  PRMT R20, R20, 0x7610, R4 ;  /* 0x0000761014147816 */ /* 0x000fe40000000004 */
.L_x_13271:
[----:B------:R-:W-:Y:S05]  /*28b0*/  BSYNC B1 ;  /* 0x0000000000017941 */ /* 0x000fea0003800000 */
.L_x_13269:
        /* <DEDUP_REMOVED lines=9> */
.L_x_13273:
[----:B------:R-:W-:Y:S01]  /*2950*/  PRMT R4, R4, 0x7610, R12 ;  /* 0x0000761004047816 */ /* 0x000fe2000000000c */
[----:B------:R-:W-:Y:S02]  /*2960*/  IMAD.MOV.U32 R18, RZ, RZ, R25 ;  /* 0x000000ffff127224 */ /* 0x000fe400078e0019 */
[----:B------:R-:W-:Y:S01]  /*2970*/  IMAD.MOV.U32 R25, RZ, RZ, R22 ;  /* 0x000000ffff197224 */ /* 0x000fe200078e0016 */
[----:B------:R-:W-:Y:S02]  /*2980*/  PRMT R12, R12, 0x5410, R4 ;  /* 0x000054100c0c7816 */ /* 0x000fe40000000004 */
.L_x_13274:
[----:B------:R-:W-:Y:S05]  /*2990*/  BSYNC B1 ;  /* 0x0000000000017941 */ /* 0x000fea0003800000 */
.L_x_13272:
        /* <DEDUP_REMOVED lines=9> */
.L_x_13276:
[----:B------:R-:W-:Y:S01]  /*2a30*/  IMAD.MOV.U32 R21, RZ, RZ, R18 ;  /* 0x000000ffff157224 */ /* 0x000fe200078e0012 */
[----:B------:R-:W-:Y:S01]  /*2a40*/  PRMT R22, R22, 0x7610, R4 ;  /* 0x0000761016167816 */ /* 0x000fe20000000004 */
[----:B------:R-:W-:Y:S01]  /*2a50*/  IMAD.MOV.U32 R18, RZ, RZ, R23 ;  /* 0x000000ffff127224 */ /* 0x000fe200078e0017 */
[----:B------:R-:W-:Y:S02]  /*2a60*/  PRMT R4, R4, 0x7610, R6 ;  /* 0x0000761004047816 */ /* 0x000fe40000000006 */
.L_x_13277:
[----:B------:R-:W-:Y:S05]  /*2a70*/  BSYNC B1 ;  /* 0x0000000000017941 */ /* 0x000fea0003800000 */
.L_x_13275:
        /* <DEDUP_REMOVED lines=9> */
.L_x_13279:
[----:B------:R-:W-:Y:S01]  /*2b10*/  PRMT R6, R6, 0x7610, R22 ;  /* 0x0000761006067816 */ /* 0x000fe20000000016 */
[----:B------:R-:W-:Y:S02]  /*2b20*/  IMAD.MOV.U32 R23, RZ, RZ, R21 ;  /* 0x000000ffff177224 */ /* 0x000fe400078e0015 */
[----:B------:R-:W-:Y:S01]  /*2b30*/  IMAD.MOV.U32 R21, RZ, RZ, R8 ;  /* 0x000000ffff157224 */ /* 0x000fe200078e0008 */
[----:B------:R-:W-:Y:S02]  /*2b40*/  PRMT R22, R22, 0x5410, R6 ;  /* 0x0000541016167816 */ /* 0x000fe40000000006 */
.L_x_13280:
[----:B------:R-:W-:Y:S05]  /*2b50*/  BSYNC B1 ;  /* 0x0000000000017941 */ /* 0x000fea0003800000 */
.L_x_13278:
        /* <DEDUP_REMOVED lines=9> */
.L_x_13282:
[----:B------:R-:W-:Y:S01]  /*2bf0*/  IMAD.MOV.U32 R8, RZ, RZ, R23 ;  /* 0x000000ffff087224 */ /* 0x000fe200078e0017 */
[C---:B------:R-:W-:Y:S01]  /*2c00*/  PRMT R4, R6.reuse, 0x7632, R4 ;  /* 0x0000763206047816 */ /* 0x040fe20000000004 */
[----:B------:R-:W-:Y:S01]  /*2c10*/  IMAD.MOV.U32 R23, RZ, RZ, R10 ;  /* 0x000000ffff177224 */ /* 0x000fe200078e000a */
[----:B------:R-:W-:Y:S02]  /*2c20*/  PRMT R6, R6, 0x7610, R14 ;  /* 0x0000761006067816 */ /* 0x000fe4000000000e */
.L_x_13283:
[----:B------:R-:W-:Y:S05]  /*2c30*/  BSYNC B1 ;  /* 0x0000000000017941 */ /* 0x000fea0003800000 */
.L_x_13281:
        /* <DEDUP_REMOVED lines=9> */
.L_x_13285:
[----:B------:R-:W-:Y:S01]  /*2cd0*/  IMAD.MOV.U32 R10, RZ, RZ, R8 ;  /* 0x000000ffff0a7224 */ /* 0x000fe200078e0008 */
[----:B------:R-:W-:Y:S01]  /*2ce0*/  PRMT R6, R4, 0x7610, R6 ;  /* 0x0000761004067816 */ /* 0x000fe20000000006 */
[----:B------:R-:W-:Y:S01]  /*2cf0*/  IMAD.MOV.U32 R8, RZ, RZ, R13 ;  /* 0x000000ffff087224 */ /* 0x000fe200078e000d */
[----:B------:R-:W-:Y:S02]  /*2d00*/  PRMT R4, R15, 0x7632, R4 ;  /* 0x000076320f047816 */ /* 0x000fe40000000004 */
.L_x_13286:
[----:B------:R-:W-:Y:S05]  /*2d10*/  BSYNC B1 ;  /* 0x0000000000017941 */ /* 0x000fea0003800000 */
.L_x_13284:
        /* <DEDUP_REMOVED lines=9> */
.L_x_13288:
[----:B------:R-:W-:Y:S01]  /*2db0*/  IMAD.MOV.U32 R13, RZ, RZ, R10 ;  /* 0x000000ffff0d7224 */ /* 0x000fe200078e000a */
[----:B------:R-:W-:Y:S01]  /*2dc0*/  PRMT R14, R6, 0x7610, R14 ;  /* 0x00007610060e7816 */ /* 0x000fe2000000000e */
[----:B------:R-:W-:Y:S01]  /*2dd0*/  IMAD.MOV.U32 R10, RZ, RZ, R19 ;  /* 0x000000ffff0a7224 */ /* 0x000fe200078e0013 */
[----:B------:R-:W-:Y:S02]  /*2de0*/  PRMT R6, R12, 0x7610, R6 ;  /* 0x000076100c067816 */ /* 0x000fe40000000006 */
.L_x_13289:
[----:B------:R-:W-:Y:S05]  /*2df0*/  BSYNC B1 ;  /* 0x0000000000017941 */ /* 0x000fea0003800000 */
.L_x_13287:
        /* <DEDUP_REMOVED lines=16> */
.L_x_13291:
[----:B------:R-:W-:Y:S01]  /*2f00*/  IMAD.MOV.U32 R11, RZ, RZ, R16 ;  /* 0x000000ffff0b7224 */ /* 0x000fe200078e0010 */
[----:B------:R-:W-:Y:S01]  /*2f10*/  PRMT R14, R14, 0x7610, R20 ;  /* 0x000076100e0e7816 */ /* 0x000fe20000000014 */
[----:B------:R-:W-:Y:S01]  /*2f20*/  IMAD.MOV.U32 R16, RZ, RZ, R25 ;  /* 0x000000ffff107224 */ /* 0x000fe200078e0019 */
[----:B------:R-:W-:Y:S02]  /*2f30*/  PRMT R20, R20, 0x7610, R12 ;  /* 0x0000761014147816 */ /* 0x000fe4000000000c */
.L_x_13292:
[----:B------:R-:W-:Y:S05]  /*2f40*/  BSYNC B1 ;  /* 0x0000000000017941 */ /* 0x000fea0003800000 */
.L_x_13290:
        /* <DEDUP_REMOVED lines=9> */
.L_x_13294:
[----:B------:R-:W-:Y:S01]  /*2fe0*/  IMAD.MOV.U32 R12, RZ, RZ, R11 ;  /* 0x000000ffff0c7224 */ /* 0x000fe200078e000b */
[----:B------:R-:W-:Y:S01]  /*2ff0*/  PRMT R15, R15, 0x7610, R14 ;  /* 0x000076100f0f7816 */ /* 0x000fe2000000000e */
[----:B------:R-:W-:Y:S01]  /*3000*/  IMAD.MOV.U32 R11, RZ, RZ, R18 ;  /* 0x000000ffff0b7224 */ /* 0x000fe200078e0012 */
[----:B------:R-:W-:Y:S02]  /*3010*/  PRMT R14, R14, 0x7610, R4 ;  /* 0x000076100e0e7816 */ /* 0x000fe40000000004 */
.L_x_13295:
[----:B------:R-:W-:Y:S05]  /*3020*/  BSYNC B1 ;  /* 0x0000000000017941 */ /* 0x000fea0003800000 */
.L_x_13293:
        /* <DEDUP_REMOVED lines=9> */
.L_x_13297:
[----:B------:R-:W-:Y:S01]  /*30c0*/  IMAD.MOV.U32 R18, RZ, RZ, R12 ;  /* 0x000000ffff127224 */ /* 0x000fe200078e000c */
[----:B------:R-:W-:Y:S01]  /*30d0*/  PRMT R4, R4, 0x7610, R15 ;  /* 0x0000761004047816 */ /* 0x000fe2000000000f */
[----:B------:R-:W-:Y:S01]  /*30e0*/  IMAD.MOV.U32 R12, RZ, RZ, R21 ;  /* 0x000000ffff0c7224 */ /* 0x000fe200078e0015 */
[----:B------:R-:W-:Y:S02]  /*30f0*/  PRMT R15, R15, 0x7610, R22 ;  /* 0x000076100f0f7816 */ /* 0x000fe40000000016 */
.L_x_13298:
[----:B------:R-:W-:Y:S05]  /*3100*/  BSYNC B1 ;  /* 0x0000000000017941 */ /* 0x000fea0003800000 */
.L_x_13296:
        /* <DEDUP_REMOVED lines=9> */
.L_x_13300:
[----:B------:R-:W-:Y:S01]  /*31a0*/  IMAD.MOV.U32 R19, RZ, RZ, R18 ;  /* 0x000000ffff137224 */ /* 0x000fe200078e0012 */
[----:B------:R-:W-:Y:S01]  /*31b0*/  PRMT R21, R21, 0x7610, R4 ;  /* 0x0000761015157816 */ /* 0x000fe20000000004 */
[----:B------:R-:W-:Y:S01]  /*31c0*/  IMAD.MOV.U32 R18, RZ, RZ, R23 ;  /* 0x000000ffff127224 */ /* 0x000fe200078e0017 */
[----:B------:R-:W-:Y:S02]  /*31d0*/  PRMT R4, R4, 0x7610, R6 ;  /* 0x0000761004047816 */ /* 0x000fe40000000006 */
.L_x_13301:
[----:B------:R-:W-:Y:S05]  /*31e0*/  BSYNC B1 ;  /* 0x0000000000017941 */ /* 0x000fea0003800000 */
.L_x_13299:
        /* <DEDUP_REMOVED lines=9> */
.L_x_13303:
[----:B------:R-:W-:Y:S01]  /*3280*/  IMAD.MOV.U32 R23, RZ, RZ, R19 ;  /* 0x000000ffff177224 */ /* 0x000fe200078e0013 */
[----:B------:R-:W-:Y:S01]  /*3290*/  PRMT R6, R6, 0x7610, R21 ;  /* 0x0000761006067816 */ /* 0x000fe20000000015 */
[----:B------:R-:W-:Y:S01]  /*32a0*/  IMAD.MOV.U32 R19, RZ, RZ, R8 ;  /* 0x000000ffff137224 */ /* 0x000fe200078e0008 */
[----:B------:R-:W-:Y:S02]  /*32b0*/  PRMT R21, R21, 0x5410, R4 ;  /* 0x0000541015157816 */ /* 0x000fe40000000004 */
.L_x_13304:
[----:B------:R-:W-:Y:S05]  /*32c0*/  BSYNC B1 ;  /* 0x0000000000017941 */ /* 0x000fea0003800000 */
.L_x_13302:
        /* <DEDUP_REMOVED lines=9> */
.L_x_13306:
[----:B------:R-:W-:Y:S01]  /*3360*/  IMAD.MOV.U32 R8, RZ, RZ, R23 ;  /* 0x000000ffff087224 */ /* 0x000fe200078e0017 */
[----:B------:R-:W-:Y:S01]  /*3370*/  PRMT R22, R22, 0x7610, R6 ;  /* 0x0000761016167816 */ /* 0x000fe20000000006 */
[----:B------:R-:W-:Y:S01]  /*3380*/  IMAD.MOV.U32 R23, RZ, RZ, R10 ;  /* 0x000000ffff177224 */ /* 0x000fe200078e000a */
[----:B------:R-:W-:Y:S02]  /*3390*/  PRMT R6, R6, 0x5410, R6 ;  /* 0x0000541006067816 */ /* 0x000fe40000000006 */
.L_x_13307:
[----:B------:R-:W-:Y:S05]  /*33a0*/  BSYNC B1 ;  /* 0x0000000000017941 */ /* 0x000fea0003800000 */
.L_x_13305:
        /* <DEDUP_REMOVED lines=9> */
.L_x_13309:
[----:B------:R-:W-:Y:S01]  /*3440*/  IMAD.MOV.U32 R10, RZ, RZ, R8 ;  /* 0x000000ffff0a7224 */ /* 0x000fe200078e0008 */
[C---:B------:R-:W-:Y:S01]  /*3450*/  PRMT R4, R22.reuse, 0x7632, R4 ;  /* 0x0000763216047816 */ /* 0x040fe20000000004 */
[----:B------:R-:W-:Y:S01]  /*3460*/  IMAD.MOV.U32 R8, RZ, RZ, R13 ;  /* 0x000000ffff087224 */ /* 0x000fe200078e000d */
[----:B------:R-:W-:Y:S02]  /*3470*/  PRMT R22, R22, 0x5410, R14 ;  /* 0x0000541016167816 */ /* 0x000fe4000000000e */
.L_x_13310:
[----:B------:R-:W-:Y:S05]  /*3480*/  BSYNC B1 ;  /* 0x0000000000017941 */ /* 0x000fea0003800000 */
.L_x_13308:
        /* <DEDUP_REMOVED lines=16> */
.L_x_13312:
[----:B------:R-:W-:Y:S01]  /*3590*/  IMAD.MOV.U32 R9, RZ, RZ, R16 ;  /* 0x000000ffff097224 */ /* 0x000fe200078e0010 */
[C---:B------:R-:W-:Y:S01]  /*35a0*/  PRMT R6, R20.reuse, 0x7632, R6 ;  /* 0x0000763214067816 */ /* 0x040fe20000000006 */
[----:B------:R-:W-:Y:S01]  /*35b0*/  IMAD.MOV.U32 R16, RZ, RZ, R11 ;  /* 0x000000ffff107224 */ /* 0x000fe200078e000b */
[----:B------:R-:W-:Y:S02]  /*35c0*/  PRMT R20, R20, 0x7610, R14 ;  /* 0x0000761014147816 */ /* 0x000fe4000000000e */
.L_x_13313:
[----:B------:R-:W-:Y:S05]  /*35d0*/  BSYNC B1 ;  /* 0x0000000000017941 */ /* 0x000fea0003800000 */
.L_x_13311:
        /* <DEDUP_REMOVED lines=9> */
.L_x_13315:
[----:B------:R-:W-:Y:S01]  /*3670*/  IMAD.MOV.U32 R11, RZ, RZ, R9 ;  /* 0x000000ffff0b7224 */ /* 0x000fe200078e0009 */
[----:B------:R-:W-:Y:S01]  /*3680*/  PRMT R13, R13, 0x5410, R6 ;  /* 0x000054100d0d7816 */ /* 0x000fe20000000006 */
[----:B------:R-:W-:Y:S01]  /*3690*/  IMAD.MOV.U32 R9, RZ, RZ, R12 ;  /* 0x000000ffff097224 */ /* 0x000fe200078e000c */
[----:B------:R-:W-:Y:S02]  /*36a0*/  PRMT R6, R15, 0x7632, R6 ;  /* 0x000076320f067816 */ /* 0x000fe40000000006 */
.L_x_13316:
[----:B------:R-:W-:Y:S05]  /*36b0*/  BSYNC B1 ;  /* 0x0000000000017941 */ /* 0x000fea0003800000 */
.L_x_13314:
        /* <DEDUP_REMOVED lines=9> */
.L_x_13318:
[----:B------:R-:W-:Y:S01]  /*3750*/  IMAD.MOV.U32 R12, RZ, RZ, R11 ;  /* 0x000000ffff0c7224 */ /* 0x000fe200078e000b */
[----:B------:R-:W-:Y:S01]  /*3760*/  PRMT R13, R13, 0x7632, R4 ;  /* 0x000076320d0d7816 */ /* 0x000fe20000000004 */
[----:B------:R-:W-:Y:S02]  /*3770*/  IMAD.MOV.U32 R11, RZ, RZ, R18 ;  /* 0x000000ffff0b7224 */ /* 0x000fe400078e0012 */
.L_x_13319:
[----:B------:R-:W-:Y:S05]  /*3780*/  BSYNC B1 ;  /* 0x0000000000017941 */ /* 0x000fea0003800000 */
.L_x_13317:
        /* <DEDUP_REMOVED lines=9> */
.L_x_13321:
[----:B------:R-:W-:Y:S01]  /*3820*/  IMAD.MOV.U32 R14, RZ, RZ, R12 ;  /* 0x000000ffff0e7224 */ /* 0x000fe200078e000c */
[----:B------:R-:W-:Y:S01]  /*3830*/  PRMT R4, R4, 0x5410, R13 ;  /* 0x0000541004047816 */ /* 0x000fe2000000000d */
[----:B------:R-:W-:Y:S01]  /*3840*/  IMAD.MOV.U32 R12, RZ, RZ, R19 ;  /* 0x000000ffff0c7224 */ /* 0x000fe200078e0013 */
[----:B------:R-:W-:Y:S02]  /*3850*/  PRMT R13, R21, 0x7632, R13 ;  /* 0x00007632150d7816 */ /* 0x000fe4000000000d */
.L_x_13322:
[----:B------:R-:W-:Y:S05]  /*3860*/  BSYNC B1 ;  /* 0x0000000000017941 */ /* 0x000fea0003800000 */
.L_x_13320:
        /* <DEDUP_REMOVED lines=9> */
.L_x_13324:
[----:B------:R-:W-:Y:S01]  /*3900*/  IMAD.MOV.U32 R15, RZ, RZ, R14 ;  /* 0x000000ffff0f7224 */ /* 0x000fe200078e000e */
[----:B------:R-:W-:Y:S01]  /*3910*/  PRMT R18, R18, 0x7610, R4 ;  /* 0x0000761012127816 */ /* 0x000fe20000000004 */
[----:B------:R-:W-:Y:S01]  /*3920*/  IMAD.MOV.U32 R14, RZ, RZ, R23 ;  /* 0x000000ffff0e7224 */ /* 0x000fe200078e0017 */
[----:B------:R-:W-:Y:S02]  /*3930*/  PRMT R4, R4, 0x7610, R6 ;  /* 0x0000761004047816 */ /* 0x000fe40000000006 */
.L_x_13325:
[----:B------:R-:W-:Y:S05]  /*3940*/  BSYNC B1 ;  /* 0x0000000000017941 */ /* 0x000fea0003800000 */
.L_x_13323:
        /* <DEDUP_REMOVED lines=9> */
.L_x_13327:
[----:B------:R-:W-:Y:S01]  /*39e0*/  IMAD.MOV.U32 R19, RZ, RZ, R15 ;  /* 0x000000ffff137224 */ /* 0x000fe200078e000f */
[----:B------:R-:W-:Y:S01]  /*39f0*/  PRMT R6, R6, 0x7610, R18 ;  /* 0x0000761006067816 */ /* 0x000fe20000000012 */
[----:B------:R-:W-:Y:S01]  /*3a00*/  IMAD.MOV.U32 R15, RZ, RZ, R8 ;  /* 0x000000ffff0f7224 */ /* 0x000fe200078e0008 */
[----:B------:R-:W-:Y:S02]  /*3a10*/  PRMT R18, R18, 0x7610, R22 ;  /* 0x0000761012127816 */ /* 0x000fe40000000016 */
.L_x_13328:
[----:B------:R-:W-:Y:S05]  /*3a20*/  BSYNC B1 ;  /* 0x0000000000017941 */ /* 0x000fea0003800000 */
.L_x_13326:
        /* <DEDUP_REMOVED lines=9> */
.L_x_13330:
[----:B------:R-:W-:Y:S01]  /*3ac0*/  IMAD.MOV.U32 R8, RZ, RZ, R19 ;  /* 0x000000ffff087224 */ /* 0x000fe200078e0013 */
[C---:B------:R-:W-:Y:S01]  /*3ad0*/  PRMT R18, R6.reuse, 0x7632, R18 ;  /* 0x0000763206127816 */ /* 0x040fe20000000012 */
[----:B------:R-:W-:Y:S01]  /*3ae0*/  IMAD.MOV.U32 R19, RZ, RZ, R10 ;  /* 0x000000ffff137224 */ /* 0x000fe200078e000a */
[----:B------:R-:W-:Y:S02]  /*3af0*/  PRMT R6, R6, 0x5410, R4 ;  /* 0x0000541006067816 */ /* 0x000fe40000000004 */
.L_x_13331:
[----:B------:R-:W-:Y:S05]  /*3b00*/  BSYNC B1 ;  /* 0x0000000000017941 */ /* 0x000fea0003800000 */
.L_x_13329:
        /* <DEDUP_REMOVED lines=16> */
.L_x_13333:
[----:B------:R-:W-:Y:S01]  /*3c10*/  IMAD.MOV.U32 R7, RZ, RZ, R16 ;  /* 0x000000ffff077224 */ /* 0x000fe200078e0010 */
[C---:B------:R-:W-:Y:S01]  /*3c20*/  PRMT R10, R20.reuse, 0x7632, R10 ;  /* 0x00007632140a7816 */ /* 0x040fe2000000000a */
[----:B------:R-:W-:Y:S01]  /*3c30*/  IMAD.MOV.U32 R16, RZ, RZ, R9 ;  /* 0x000000ffff107224 */ /* 0x000fe200078e0009 */
[----:B------:R-:W-:Y:S02]  /*3c40*/  PRMT R20, R20, 0x5410, R6 ;  /* 0x0000541014147816 */ /* 0x000fe40000000006 */
.L_x_13334:
[----:B------:R-:W-:Y:S05]  /*3c50*/  BSYNC B1 ;  /* 0x0000000000017941 */ /* 0x000fea0003800000 */
.L_x_13332:
        /* <DEDUP_REMOVED lines=9> */
.L_x_13336:
[----:B------:R-:W-:Y:S01]  /*3cf0*/  IMAD.MOV.U32 R9, RZ, RZ, R7 ;  /* 0x000000ffff097224 */ /* 0x000fe200078e0007 */
[----:B------:R-:W-:Y:S01]  /*3d00*/  PRMT R4, R10, 0x7610, R4 ;  /* 0x000076100a047816 */ /* 0x000fe20000000004 */
[----:B------:R-:W-:Y:S01]  /*3d10*/  IMAD.MOV.U32 R7, RZ, RZ, R11 ;  /* 0x000000ffff077224 */ /* 0x000fe200078e000b */
[----:B------:R-:W-:Y:S02]  /*3d20*/  PRMT R10, R13, 0x7632, R10 ;  /* 0x000076320d0a7816 */ /* 0x000fe4000000000a */
.L_x_13337:
[----:B------:R-:W-:Y:S05]  /*3d30*/  BSYNC B1 ;  /* 0x0000000000017941 */ /* 0x000fea0003800000 */
.L_x_13335:
        /* <DEDUP_REMOVED lines=9> */
.L_x_13339:
[----:B------:R-:W-:Y:S01]  /*3dd0*/  IMAD.MOV.U32 R11, RZ, RZ, R9 ;  /* 0x000000ffff0b7224 */ /* 0x000fe200078e0009 */
[----:B------:R-:W-:Y:S01]  /*3de0*/  PRMT R10, R10, 0x5410, R4 ;  /* 0x000054100a0a7816 */ /* 0x000fe20000000004 */
[----:B------:R-:W-:Y:S01]  /*3df0*/  IMAD.MOV.U32 R9, RZ, RZ, R12 ;  /* 0x000000ffff097224 */ /* 0x000fe200078e000c */
[----:B------:R-:W-:Y:S02]  /*3e00*/  PRMT R4, R13, 0x7610, R4 ;  /* 0x000076100d047816 */ /* 0x000fe40000000004 */
.L_x_13340:
[----:B------:R-:W-:Y:S05]  /*3e10*/  BSYNC B1 ;  /* 0x0000000000017941 */ /* 0x000fea0003800000 */
.L_x_13338:
        /* <DEDUP_REMOVED lines=9> */
.L_x_13342:
[----:B------:R-:W-:Y:S01]  /*3eb0*/  IMAD.MOV.U32 R12, RZ, RZ, R11 ;  /* 0x000000ffff0c7224 */ /* 0x000fe200078e000b */
[----:B------:R-:W-:Y:S01]  /*3ec0*/  PRMT R13, R13, 0x7610, R10 ;  /* 0x000076100d0d7816 */ /* 0x000fe2000000000a */
[----:B------:R-:W-:Y:S01]  /*3ed0*/  IMAD.MOV.U32 R11, RZ, RZ, R14 ;  /* 0x000000ffff0b7224 */ /* 0x000fe200078e000e */
[----:B------:R-:W-:Y:S02]  /*3ee0*/  PRMT R10, R10, 0x7610, R4 ;  /* 0x000076100a0a7816 */ /* 0x000fe40000000004 */
.L_x_13343:
[----:B------:R-:W-:Y:S05]  /*3ef0*/  BSYNC B1 ;  /* 0x0000000000017941 */ /* 0x000fea0003800000 */
.L_x_13341:
        /* <DEDUP_REMOVED lines=9> */
.L_x_13345:
[----:B------:R-:W-:Y:S01]  /*3f90*/  IMAD.MOV.U32 R14, RZ, RZ, R12 ;  /* 0x000000ffff0e7224 */ /* 0x000fe200078e000c */
[----:B------:R-:W-:Y:S01]  /*3fa0*/  PRMT R4, R4, 0x7610, R13 ;  /* 0x0000761004047816 */ /* 0x000fe2000000000d */
[----:B------:R-:W-:Y:S01]  /*3fb0*/  IMAD.MOV.U32 R12, RZ, RZ, R15 ;  /* 0x000000ffff0c7224 */ /* 0x000fe200078e000f */
[----:B------:R-:W-:Y:S02]  /*3fc0*/  PRMT R13, R13, 0x7610, R18 ;  /* 0x000076100d0d7816 */ /* 0x000fe40000000012 */
.L_x_13346:
[----:B------:R-:W-:Y:S05]  /*3fd0*/  BSYNC B1 ;  /* 0x0000000000017941 */ /* 0x000fea0003800000 */
.L_x_13344:
        /* <DEDUP_REMOVED lines=9> */
.L_x_13348:
[----:B------:R-:W-:Y:S01]  /*4070*/  IMAD.MOV.U32 R15, RZ, RZ, R14 ;  /* 0x000000ffff0f7224 */ /* 0x000fe200078e000e */
[----:B------:R-:W-:Y:S01]  /*4080*/  PRMT R18, R18, 0x7610, R4 ;  /* 0x0000761012127816 */ /* 0x000fe20000000004 */
[----:B------:R-:W-:Y:S01]  /*4090*/  IMAD.MOV.U32 R14, RZ, RZ, R19 ;  /* 0x000000ffff0e7224 */ /* 0x000fe200078e0013 */
[----:B------:R-:W-:Y:S02]  /*40a0*/  PRMT R4, R4, 0x7610, R6 ;  /* 0x0000761004047816 */ /* 0x000fe40000000006 */
.L_x_13349:
[----:B------:R-:W-:Y:S05]  /*40b0*/  BSYNC B1 ;  /* 0x0000000000017941 */ /* 0x000fea0003800000 */
.L_x_13347:
        /* <DEDUP_REMOVED lines=9> */
.L_x_13351:
[----:B------:R-:W-:Y:S01]  /*4150*/  IMAD.MOV.U32 R6, RZ, RZ, R15 ;  /* 0x000000ffff067224 */ /* 0x000fe200078e000f */
[C---:B------:R-:W-:Y:S01]  /*4160*/  PRMT R13, R18.reuse, 0x7632, R13 ;  /* 0x00007632120d7816 */ /* 0x040fe2000000000d */
[----:B------:R-:W-:Y:S01]  /*4170*/  IMAD.MOV.U32 R15, RZ, RZ, R8 ;  /* 0x000000ffff0f7224 */ /* 0x000fe200078e0008 */
[----:B------:R-:W-:Y:S02]  /*4180*/  PRMT R18, R18, 0x5410, R18 ;  /* 0x0000541012127816 */ /* 0x000fe40000000012 */
.L_x_13352:
[----:B------:R-:W-:Y:S05]  /*4190*/  BSYNC B1 ;  /* 0x0000000000017941 */ /* 0x000fea0003800000 */
.L_x_13350:
[C---:B-1----:R-:W-:Y:S01]  /*41a0*/  ISETP.GT.AND P1, PT, R16.reuse, R5, PT ;  /* 0x000000051000720c */ /* 0x042fe20003f24270 */
[----:B------:R-:W-:Y:S01]  /*41b0*/  HSETP2.GT.AND P0, PT, R31.H0_H0, R20.H1_H1, PT ;  /* 0x300000141f007234 */ /* 0x000fe20003f04800 */
[----:B------:R-:W-:Y:S04]  /*41c0*/  BSSY B1, `(.L_x_13353) ;  /* 0x0000012000017945 */ /* 0x000fe80003800000 */
        /* <DEDUP_REMOVED lines=13> */
.L_x_13354:
[----:B------:R-:W-:Y:S01]  /*42a0*/  IMAD.MOV.U32 R5, RZ, RZ, R16 ;  /* 0x000000ffff057224 */ /* 0x000fe200078e0010 */
[----:B------:R-:W-:Y:S01]  /*42b0*/  PRMT R8, R8, 0x7610, R20 ;  /* 0x0000761008087816 */ /* 0x000fe20000000014 */
[----:B------:R-:W-:Y:S01]  /*42c0*/  IMAD.MOV.U32 R16, RZ, RZ, R7 ;  /* 0x000000ffff107224 */ /* 0x000fe200078e0007 */
[----:B------:R-:W-:Y:S02]  /*42d0*/  PRMT R20, R20, 0x5410, R10 ;  /* 0x0000541014147816 */ /* 0x000fe4000000000a */
.L_x_13355:
[----:B------:R-:W-:Y:S05]  /*42e0*/  BSYNC B1 ;  /* 0x0000000000017941 */ /* 0x000fea0003800000 */
.L_x_13353:
        /* <DEDUP_REMOVED lines=9> */
.L_x_13357:
[----:B------:R-:W-:Y:S01]  /*4380*/  IMAD.MOV.U32 R22, RZ, RZ, R5 ;  /* 0x000000ffff167224 */ /* 0x000fe200078e0005 */
[----:B------:R-:W-:Y:S01]  /*4390*/  PRMT R7, R7, 0x7610, R8 ;  /* 0x0000761007077816 */ /* 0x000fe20000000008 */
[----:B------:R-:W-:Y:S01]  /*43a0*/  IMAD.MOV.U32 R5, RZ, RZ, R9 ;  /* 0x000000ffff057224 */ /* 0x000fe200078e0009 */
[----:B------:R-:W-:Y:S02]  /*43b0*/  PRMT R8, R8, 0x5410, R4 ;  /* 0x0000541008087816 */ /* 0x000fe40000000004 */
.L_x_13358:
[----:B------:R-:W-:Y:S05]  /*43c0*/  BSYNC B1 ;  /* 0x0000000000017941 */ /* 0x000fea0003800000 */
.L_x_13356:
        /* <DEDUP_REMOVED lines=9> */
.L_x_13360:
[----:B------:R-:W-:Y:S01]  /*4460*/  IMAD.MOV.U32 R9, RZ, RZ, R22 ;  /* 0x000000ffff097224 */ /* 0x000fe200078e0016 */
[C---:B------:R-:W-:Y:S01]  /*4470*/  PRMT R4, R7.reuse, 0x7632, R4 ;  /* 0x0000763207047816 */ /* 0x040fe20000000004 */
[----:B------:R-:W-:Y:S01]  /*4480*/  IMAD.MOV.U32 R22, RZ, RZ, R11 ;  /* 0x000000ffff167224 */ /* 0x000fe200078e000b */
[----:B------:R-:W-:Y:S02]  /*4490*/  PRMT R7, R7, 0x7610, R10 ;  /* 0x0000761007077816 */ /* 0x000fe4000000000a */
.L_x_13361:
[----:B------:R-:W-:Y:S05]  /*44a0*/  BSYNC B1 ;  /* 0x0000000000017941 */ /* 0x000fea0003800000 */
.L_x_13359:
        /* <DEDUP_REMOVED lines=9> */
.L_x_13363:
[----:B------:R-:W-:Y:S01]  /*4540*/  IMAD.MOV.U32 R10, RZ, RZ, R9 ;  /* 0x000000ffff0a7224 */ /* 0x000fe200078e0009 */
[----:B------:R-:W-:Y:S01]  /*4550*/  PRMT R7, R4, 0x7610, R7 ;  /* 0x0000761004077816 */ /* 0x000fe20000000007 */
[----:B------:R-:W-:Y:S01]  /*4560*/  IMAD.MOV.U32 R9, RZ, RZ, R12 ;  /* 0x000000ffff097224 */ /* 0x000fe200078e000c */
[----:B------:R-:W-:Y:S02]  /*4570*/  PRMT R4, R13, 0x7632, R4 ;  /* 0x000076320d047816 */ /* 0x000fe40000000004 */
.L_x_13364:
[----:B------:R-:W-:Y:S05]  /*4580*/  BSYNC B1 ;  /* 0x0000000000017941 */ /* 0x000fea0003800000 */
.L_x_13362:
        /* <DEDUP_REMOVED lines=9> */
.L_x_13366:
[----:B------:R-:W-:Y:S01]  /*4620*/  IMAD.MOV.U32 R11, RZ, RZ, R10 ;  /* 0x000000ffff0b7224 */ /* 0x000fe200078e000a */
[--C-:B------:R-:W-:Y:S01]  /*4630*/  PRMT R23, R23, 0x5410, R7.reuse ;  /* 0x0000541017177816 */ /* 0x100fe20000000007 */
[----:B------:R-:W-:Y:S01]  /*4640*/  IMAD.MOV.U32 R10, RZ, RZ, R14 ;  /* 0x000000ffff0a7224 */ /* 0x000fe200078e000e */
[----:B------:R-:W-:Y:S02]  /*4650*/  PRMT R7, R4, 0x7632, R7 ;  /* 0x0000763204077816 */ /* 0x000fe40000000007 */
.L_x_13367:
[----:B------:R-:W-:Y:S05]  /*4660*/  BSYNC B1 ;  /* 0x0000000000017941 */ /* 0x000fea0003800000 */
.L_x_13365:
        /* <DEDUP_REMOVED lines=9> */
.L_x_13369:
[----:B------:R-:W-:Y:S01]  /*4700*/  IMAD.MOV.U32 R24, RZ, RZ, R11 ;  /* 0x000000ffff187224 */ /* 0x000fe200078e000b */
[----:B------:R-:W-:Y:S01]  /*4710*/  PRMT R4, R4, 0x7610, R23 ;  /* 0x0000761004047816 */ /* 0x000fe20000000017 */
[----:B------:R-:W-:Y:S01]  /*4720*/  IMAD.MOV.U32 R11, RZ, RZ, R15 ;  /* 0x000000ffff0b7224 */ /* 0x000fe200078e000f */
[----:B------:R-:W-:Y:S02]  /*4730*/  PRMT R23, R23, 0x7610, R18 ;  /* 0x0000761017177816 */ /* 0x000fe40000000012 */
.L_x_13370:
[----:B------:R-:W-:Y:S05]  /*4740*/  BSYNC B1 ;  /* 0x0000000000017941 */ /* 0x000fea0003800000 */
.L_x_13368:
        /* <DEDUP_REMOVED lines=9> */
.L_x_13372:
[----:B------:R-:W-:Y:S01]  /*47e0*/  IMAD.MOV.U32 R25, RZ, RZ, R24 ;  /* 0x000000ffff197224 */ /* 0x000fe200078e0018 */
[C---:B------:R-:W-:Y:S01]  /*47f0*/  PRMT R8, R4.reuse, 0x7632, R8 ;  /* 0x0000763204087816 */ /* 0x040fe20000000008 */
[----:B------:R-:W-:Y:S01]  /*4800*/  IMAD.MOV.U32 R24, RZ, RZ, R6 ;  /* 0x000000ffff187224 */ /* 0x000fe200078e0006 */
[----:B------:R-:W-:Y:S02]  /*4810*/  PRMT R4, R4, 0x5410, R13 ;  /* 0x0000541004047816 */ /* 0x000fe4000000000d */
.L_x_13373:
[----:B------:R-:W-:Y:S05]  /*4820*/  BSYNC B1 ;  /* 0x0000000000017941 */ /* 0x000fea0003800000 */
.L_x_13371:
        /* <DEDUP_REMOVED lines=12> */
[----:B------:R-:W-:-:S12]  /*48f0*/  IMAD.MOV.U32 R15, RZ, RZ, R5 ;  /* 0x000000ffff0f7224 */ /* 0x000fd800078e0005 */
[----:B------:R-:W-:Y:S01]  /*4900*/  HSETP2.NEU.OR P0, PT, R20.H1_H1, R8.H1_H1, P0 ;  /* 0x3000000814007234 */ /* 0x000fe2000070dc20 */
[----:B------:R-:W-:-:S12]  /*4910*/  PRMT R20, R8, 0x7632, R20 ;  /* 0x0000763208147816 */ /* 0x000fd80000000014 */
[----:B------:R-:W-:Y:S05]  /*4920*/  @P0 BRA `(.L_x_13376) ;  /* 0x0000003000000947 */ /* 0x000fea0003800000 */
.L_x_13375:
[----:B------:R-:W-:Y:S01]  /*4930*/  IMAD.MOV.U32 R15, RZ, RZ, R16 ;  /* 0x000000ffff0f7224 */ /* 0x000fe200078e0010 */
[----:B------:R-:W-:Y:S01]  /*4940*/  PRMT R20, R20, 0x7632, R8 ;  /* 0x0000763214147816 */ /* 0x000fe20000000008 */
[----:B------:R-:W-:Y:S02]  /*4950*/  IMAD.MOV.U32 R16, RZ, RZ, R5 ;  /* 0x000000ffff107224 */ /* 0x000fe400078e0005 */
.L_x_13376:
[----:B------:R-:W-:Y:S05]  /*4960*/  BSYNC B1 ;  /* 0x0000000000017941 */ /* 0x000fea0003800000 */
.L_x_13374:
        /* <DEDUP_REMOVED lines=9> */
.L_x_13378:
[--C-:B------:R-:W-:Y:S01]  /*4a00*/  PRMT R21, R21, 0x5410, R20.reuse ;  /* 0x0000541015157816 */ /* 0x100fe20000000014 */
[----:B------:R-:W-:Y:S01]  /*4a10*/  IMAD.MOV.U32 R14, RZ, RZ, R15 ;  /* 0x000000ffff0e7224 */ /* 0x000fe200078e000f */
[----:B------:R-:W-:Y:S01]  /*4a20*/  PRMT R20, R7, 0x7632, R20 ;  /* 0x0000763207147816 */ /* 0x000fe20000000014 */
[----:B------:R-:W-:Y:S02]  /*4a30*/  IMAD.MOV.U32 R15, RZ, RZ, R22 ;  /* 0x000000ffff0f7224 */ /* 0x000fe400078e0016 */
.L_x_13379:
[----:B------:R-:W-:Y:S05]  /*4a40*/  BSYNC B1 ;  /* 0x0000000000017941 */ /* 0x000fea0003800000 */
.L_x_13377:
        /* <DEDUP_REMOVED lines=9> */
.L_x_13381:
[----:B------:R-:W-:Y:S01]  /*4ae0*/  IMAD.MOV.U32 R13, RZ, RZ, R14 ;  /* 0x000000ffff0d7224 */ /* 0x000fe200078e000e */
[----:B------:R-:W-:Y:S01]  /*4af0*/  PRMT R21, R21, 0x5432, R4 ;  /* 0x0000543215157816 */ /* 0x000fe20000000004 */
[----:B------:R-:W-:Y:S02]  /*4b00*/  IMAD.MOV.U32 R14, RZ, RZ, R9 ;  /* 0x000000ffff0e7224 */ /* 0x000fe400078e0009 */
.L_x_13382:
[----:B------:R-:W-:Y:S05]  /*4b10*/  BSYNC B1 ;  /* 0x0000000000017941 */ /* 0x000fea0003800000 */
.L_x_13380:
        /* <DEDUP_REMOVED lines=9> */
.L_x_13384:
[----:B------:R-:W-:Y:S01]  /*4bb0*/  PRMT R22, R22, 0x5410, R21 ;  /* 0x0000541016167816 */ /* 0x000fe20000000015 */
[----:B------:R-:W-:Y:S01]  /*4bc0*/  IMAD.MOV.U32 R12, RZ, RZ, R13 ;  /* 0x000000ffff0c7224 */ /* 0x000fe200078e000d */
[----:B------:R-:W-:Y:S01]  /*4bd0*/  PRMT R21, R7, 0x7610, R21 ;  /* 0x0000761007157816 */ /* 0x000fe20000000015 */
[----:B------:R-:W-:Y:S02]  /*4be0*/  IMAD.MOV.U32 R13, RZ, RZ, R10 ;  /* 0x000000ffff0d7224 */ /* 0x000fe400078e000a */
.L_x_13385:
[----:B------:R-:W-:Y:S05]  /*4bf0*/  BSYNC B1 ;  /* 0x0000000000017941 */ /* 0x000fea0003800000 */
.L_x_13383:
        /* <DEDUP_REMOVED lines=9> */
.L_x_13387:
[----:B------:R-:W-:Y:S01]  /*4c90*/  IMAD.MOV.U32 R19, RZ, RZ, R12 ;  /* 0x000000ffff137224 */ /* 0x000fe200078e000c */
[----:B------:R-:W-:Y:S01]  /*4ca0*/  PRMT R22, R22, 0x7632, R23 ;  /* 0x0000763216167816 */ /* 0x000fe20000000017 */
[----:B------:R-:W-:Y:S02]  /*4cb0*/  IMAD.MOV.U32 R12, RZ, RZ, R11 ;  /* 0x000000ffff0c7224 */ /* 0x000fe400078e000b */
.L_x_13388:
[----:B------:R-:W-:Y:S05]  /*4cc0*/  BSYNC B1 ;  /* 0x0000000000017941 */ /* 0x000fea0003800000 */
.L_x_13386:
        /* <DEDUP_REMOVED lines=9> */
.L_x_13390:
[--C-:B------:R-:W-:Y:S01]  /*4d60*/  PRMT R23, R23, 0x5410, R22.reuse ;  /* 0x0000541017177816 */ /* 0x100fe20000000016 */
[----:B------:R-:W-:Y:S01]  /*4d70*/  IMAD.MOV.U32 R18, RZ, RZ, R19 ;  /* 0x000000ffff127224 */ /* 0x000fe200078e0013 */
[----:B------:R-:W-:Y:S01]  /*4d80*/  PRMT R22, R4, 0x7632, R22 ;  /* 0x0000763204167816 */ /* 0x000fe20000000016 */
[----:B------:R-:W-:Y:S02]  /*4d90*/  IMAD.MOV.U32 R19, RZ, RZ, R24 ;  /* 0x000000ffff137224 */ /* 0x000fe400078e0018 */
.L_x_13391:
[----:B------:R-:W-:Y:S05]  /*4da0*/  BSYNC B1 ;  /* 0x0000000000017941 */ /* 0x000fea0003800000 */
.L_x_13389:
[----:B------:R-:W-:-:S05]  /*4db0*/  HSETP2.GT.AND P0, PT, R23.H1_H1, R8.H0_H0, PT ;  /* 0x2000000817007234 */ /* 0x000fca0003f04c00 */
[----:B------:R-:W-:-:S13]  /*4dc0*/  ISETP.EQ.OR P0, PT, R25, -0x1, P0 ;  /* 0xffffffff1900780c */ /* 0x000fda0000702670 */
[----:B------:R-:W-:Y:S05]  /*4dd0*/  @P0 BRA `(.L_x_13392) ;  /* 0x0000005000000947 */ /* 0x000fea0003800000 */
[----:B------:R-:W-:Y:S01]  /*4de0*/  ISETP.GE.AND P0, PT, R18, R25, PT ;  /* 0x000000191200720c */ /* 0x000fe20003f06270 */
[----:B------:R-:W-:-:S12]  /*4df0*/  IMAD.MOV.U32 R4, RZ, RZ, R25 ;  /* 0x000000ffff047224 */ /* 0x000fd800078e0019 */
[----:B------:R-:W-:Y:S01]  /*4e00*/  HSETP2.NEU.OR P0, PT, R23.H1_H1, R8.H0_H0, P0 ;  /* 0x2000000817007234 */ /* 0x000fe2000070dc20 */
[----:B------:R-:W-:-:S12]  /*4e10*/  PRMT R23, R8, 0x7610, R23 ;  /* 0x0000761008177816 */ /* 0x000fd80000000017 */
[----:B------:R-:W-:Y:S05]  /*4e20*/  @P0 BRA `(.L_x_13226) ;  /* 0x0000003000000947 */ /* 0x000fea0003800000 */
.L_x_13392:
[----:B------:R-:W-:Y:S01]  /*4e30*/  IMAD.MOV.U32 R4, RZ, RZ, R18 ;  /* 0x000000ffff047224 */ /* 0x000fe200078e0012 */
[----:B------:R-:W-:Y:S01]  /*4e40*/  PRMT R23, R23, 0x5432, R8 ;  /* 0x0000543217177816 */ /* 0x000fe20000000008 */
[----:B------:R-:W-:Y:S02]  /*4e50*/  IMAD.MOV.U32 R18, RZ, RZ, R25 ;  /* 0x000000ffff127224 */ /* 0x000fe400078e0019 */
.L_x_13226:
[----:B--2-4-:R-:W-:Y:S05]  /*4e60*/  BSYNC B0 ;  /* 0x0000000000007941 */ /* 0x014fea0003800000 */
.L_x_13225:
[----:B------:R-:W-:Y:S01]  /*4e70*/  ISETP.GT.AND P0, PT, R17, 0x1d, PT ;  /* 0x0000001d1100780c */ /* 0x000fe20003f04270 */
[----:B------:R2:W4:Y:S01]  /*4e80*/  SHFL.DOWN PT, R33, R4, 0x2, 0x1f ;  /* 0x08401f0004217f89 */ /* 0x00052200000e0000 */
[----:B------:R-:W-:Y:S03]  /*4e90*/  BSSY B0, `(.L_x_13393) ;  /* 0x000034b000007945 */ /* 0x000fe60003800000 */
[----:B0-----:R2:W0:Y:S04]  /*4ea0*/  SHFL.DOWN PT, R35, R18, 0x2, 0x1f ;  /* 0x08401f0012237f89 */ /* 0x00142800000e0000 */
[----:B------:R2:W3:Y:S04]  /*4eb0*/  SHFL.DOWN PT, R31, R19, 0x2, 0x1f ;  /* 0x08401f00131f7f89 */ /* 0x0004e800000e0000 */
[----:B------:R2:W1:Y:S04]  /*4ec0*/  SHFL.DOWN PT, R11, R12, 0x2, 0x1f ;  /* 0x08401f000c0b7f89 */ /* 0x00046800000e0000 */
[----:B------:R2:W0:Y:S04]  /*4ed0*/  SHFL.DOWN PT, R9, R13, 0x2, 0x1f ;  /* 0x08401f000d097f89 */ /* 0x00042800000e0000 */
[----:B------:R2:W0:Y:S04]  /*4ee0*/  SHFL.DOWN PT, R7, R14, 0x2, 0x1f ;  /* 0x08401f000e077f89 */ /* 0x00042800000e0000 */
[----:B-1----:R2:W1:Y:S04]  /*4ef0*/  SHFL.DOWN PT, R5, R15, 0x2, 0x1f ;  /* 0x08401f000f057f89 */ /* 0x00246800000e0000 */
[----:B------:R2:W0:Y:S04]  /*4f00*/  SHFL.DOWN PT, R3, R16, 0x2, 0x1f ;  /* 0x08401f0010037f89 */ /* 0x00042800000e0000 */
[----:B------:R2:W0:Y:S04]  /*4f10*/  SHFL.DOWN PT, R37, R23, 0x2, 0x1f ;  /* 0x08401f0017257f89 */ /* 0x00042800000e0000 */
[----:B------:R2:W0:Y:S04]  /*4f20*/  SHFL.DOWN PT, R29, R22, 0x2, 0x1f ;  /* 0x08401f00161d7f89 */ /* 0x00042800000e0000 */
[----:B------:R2:W0:Y:S04]  /*4f30*/  SHFL.DOWN PT, R27, R21, 0x2, 0x1f ;  /* 0x08401f00151b7f89 */ /* 0x00042800000e0000 */
[----:B------:R2:W0:Y:S01]  /*4f40*/  SHFL.DOWN PT, R25, R20, 0x2, 0x1f ;  /* 0x08401f0014197f89 */ /* 0x00042200000e0000 */
[----:B------:R-:W-:Y:S05]  /*4f50*/  @P0 BRA `(.L_x_13394) ;  /* 0x000033e000000947 */ /* 0x000fea0003800000 */
[C---:B---34-:R-:W-:Y:S01]  /*4f60*/  ISETP.GT.AND P1, PT, R16.reuse, R33, PT ;  /* 0x000000211000720c */ /* 0x058fe20003f24270 */
[----:B0-----:R-:W-:Y:S01]  /*4f70*/  HSETP2.GT.AND P0, PT, R37.H0_H0, R20.H1_H1, PT ;  /* 0x3000001425007234 */ /* 0x001fe20003f04800 */
[----:B------:R-:W-:Y:S04]  /*4f80*/  BSSY B1, `(.L_x_13395) ;  /* 0x0000012000017945 */ /* 0x000fe80003800000 */
[----:B------:R-:W-:-:S07]  /*4f90*/  ISETP.EQ.OR P0, PT, R16, -0x1, P0 ;  /* 0xffffffff1000780c */ /* 0x000fce0000702670 */
[----:B------:R-:W-:-:S05]  /*4fa0*/  HSETP2.NEU.OR P1, PT, R37.H0_H0, R20.H1_H1, !P1 ;  /* 0x3000001425007234 */ /* 0x000fca0004f2d820 */
[----:B------:R-:W-:-:S13]  /*4fb0*/  PLOP3.LUT P0, PT, P0, P1, PT, 0x8, 0x0 ;  /* 0x000000000000781c */ /* 0x000fda0000702170 */
[----:B--2---:R-:W-:Y:S01]  /*4fc0*/  @!P0 PRMT R20, R20, 0x5410, R37 ;  /* 0x0000541014148816 */ /* 0x004fe20000000025 */
        /* <DEDUP_REMOVED lines=9> */
.L_x_13396:
[----:B------:R-:W-:Y:S01]  /*5060*/  IMAD.MOV.U32 R33, RZ, RZ, R16 ;  /* 0x000000ffff217224 */ /* 0x000fe200078e0010 */
[C---:B------:R-:W-:Y:S01]  /*5070*/  PRMT R10, R20.reuse, 0x7632, R10 ;  /* 0x00007632140a7816 */ /* 0x040fe2000000000a */
[----:B------:R-:W-:Y:S01]  /*5080*/  IMAD.MOV.U32 R16, RZ, RZ, R15 ;  /* 0x000000ffff107224 */ /* 0x000fe200078e000f */
[----:B------:R-:W-:Y:S02]  /*5090*/  PRMT R20, R20, 0x5410, R20 ;  /* 0x0000541014147816 */ /* 0x000fe40000000014 */
.L_x_13397:
[----:B------:R-:W-:Y:S05]  /*50a0*/  BSYNC B1 ;  /* 0x0000000000017941 */ /* 0x000fea0003800000 */
.L_x_13395:
        /* <DEDUP_REMOVED lines=9> */
.L_x_13399:
[----:B------:R-:W-:Y:S01]  /*5140*/  IMAD.MOV.U32 R6, RZ, RZ, R33 ;  /* 0x000000ffff067224 */ /* 0x000fe200078e0021 */
[----:B------:R-:W-:Y:S01]  /*5150*/  PRMT R8, R10, 0x7610, R8 ;  /* 0x000076100a087816 */ /* 0x000fe20000000008 */
[----:B------:R-:W-:Y:S01]  /*5160*/  IMAD.MOV.U32 R33, RZ, RZ, R14 ;  /* 0x000000ffff217224 */ /* 0x000fe200078e000e */
[----:B------:R-:W-:Y:S02]  /*5170*/  PRMT R10, R21, 0x7632, R10 ;  /* 0x00007632150a7816 */ /* 0x000fe4000000000a */
.L_x_13400:
[----:B------:R-:W-:Y:S05]  /*5180*/  BSYNC B1 ;  /* 0x0000000000017941 */ /* 0x000fea0003800000 */
.L_x_13398:
        /* <DEDUP_REMOVED lines=9> */
.L_x_13402:
[----:B------:R-:W-:Y:S01]  /*5220*/  IMAD.MOV.U32 R15, RZ, RZ, R6 ;  /* 0x000000ffff0f7224 */ /* 0x000fe200078e0006 */
[----:B------:R-:W-:Y:S01]  /*5230*/  PRMT R8, R21, 0x5410, R8 ;  /* 0x0000541015087816 */ /* 0x000fe20000000008 */
[----:B------:R-:W-:Y:S02]  /*5240*/  IMAD.MOV.U32 R6, RZ, RZ, R13 ;  /* 0x000000ffff067224 */ /* 0x000fe400078e000d */
.L_x_13403:
[----:B------:R-:W-:Y:S05]  /*5250*/  BSYNC B1 ;  /* 0x0000000000017941 */ /* 0x000fea0003800000 */
.L_x_13401:
        /* <DEDUP_REMOVED lines=9> */
.L_x_13405:
[----:B------:R-:W-:Y:S01]  /*52f0*/  IMAD.MOV.U32 R14, RZ, RZ, R15 ;  /* 0x000000ffff0e7224 */ /* 0x000fe200078e000f */
[----:B------:R-:W-:Y:S01]  /*5300*/  PRMT R10, R10, 0x7610, R8 ;  /* 0x000076100a0a7816 */ /* 0x000fe20000000008 */
[----:B------:R-:W-:Y:S01]  /*5310*/  IMAD.MOV.U32 R15, RZ, RZ, R12 ;  /* 0x000000ffff0f7224 */ /* 0x000fe200078e000c */
[----:B------:R-:W-:Y:S02]  /*5320*/  PRMT R8, R8, 0x7610, R22 ;  /* 0x0000761008087816 */ /* 0x000fe40000000016 */
.L_x_13406:
[----:B------:R-:W-:Y:S05]  /*5330*/  BSYNC B1 ;  /* 0x0000000000017941 */ /* 0x000fea0003800000 */
.L_x_13404:
        /* <DEDUP_REMOVED lines=9> */
.L_x_13408:
[----:B------:R-:W-:Y:S01]  /*53d0*/  IMAD.MOV.U32 R13, RZ, RZ, R14 ;  /* 0x000000ffff0d7224 */ /* 0x000fe200078e000e */
[C---:B------:R-:W-:Y:S01]  /*53e0*/  PRMT R12, R10.reuse, 0x7632, R12 ;  /* 0x000076320a0c7816 */ /* 0x040fe2000000000c */
[----:B------:R-:W-:Y:S01]  /*53f0*/  IMAD.MOV.U32 R14, RZ, RZ, R19 ;  /* 0x000000ffff0e7224 */ /* 0x000fe200078e0013 */
[----:B------:R-:W-:Y:S02]  /*5400*/  PRMT R10, R10, 0x5410, R22 ;  /* 0x000054100a0a7816 */ /* 0x000fe40000000016 */
.L_x_13409:
[----:B------:R-:W-:Y:S05]  /*5410*/  BSYNC B1 ;  /* 0x0000000000017941 */ /* 0x000fea0003800000 */
.L_x_13407:
        /* <DEDUP_REMOVED lines=9> */
.L_x_13411:
[----:B------:R-:W-:Y:S01]  /*54b0*/  IMAD.MOV.U32 R19, RZ, RZ, R13 ;  /* 0x000000ffff137224 */ /* 0x000fe200078e000d */
[----:B------:R-:W-:Y:S01]  /*54c0*/  PRMT R20, R12, 0x7610, R20 ;  /* 0x000076100c147816 */ /* 0x000fe20000000014 */
[----:B------:R-:W-:Y:S01]  /*54d0*/  IMAD.MOV.U32 R13, RZ, RZ, R18 ;  /* 0x000000ffff0d7224 */ /* 0x000fe200078e0012 */
[----:B------:R-:W-:Y:S02]  /*54e0*/  PRMT R12, R23, 0x7632, R12 ;  /* 0x00007632170c7816 */ /* 0x000fe4000000000c */
.L_x_13412:
[----:B------:R-:W-:Y:S05]  /*54f0*/  BSYNC B1 ;  /* 0x0000000000017941 */ /* 0x000fea0003800000 */
.L_x_13410:
        /* <DEDUP_REMOVED lines=9> */
.L_x_13414:
[----:B------:R-:W-:Y:S01]  /*5590*/  IMAD.MOV.U32 R18, RZ, RZ, R19 ;  /* 0x000000ffff127224 */ /* 0x000fe200078e0013 */
[----:B------:R-:W-:Y:S01]  /*55a0*/  PRMT R12, R12, 0x5410, R20 ;  /* 0x000054100c0c7816 */ /* 0x000fe20000000014 */
[----:B------:R-:W-:Y:S01]  /*55b0*/  IMAD.MOV.U32 R19, RZ, RZ, R4 ;  /* 0x000000ffff137224 */ /* 0x000fe200078e0004 */
[----:B------:R-:W-:Y:S02]  /*55c0*/  PRMT R20, R23, 0x7610, R20 ;  /* 0x0000761017147816 */ /* 0x000fe40000000014 */
.L_x_13415:
[----:B------:R-:W-:Y:S05]  /*55d0*/  BSYNC B1 ;  /* 0x0000000000017941 */ /* 0x000fea0003800000 */
.L_x_13413:
        /* <DEDUP_REMOVED lines=16> */
.L_x_13417:
[----:B------:R-:W-:Y:S01]  /*56e0*/  IMAD.MOV.U32 R21, RZ, RZ, R16 ;  /* 0x000000ffff157224 */ /* 0x000fe200078e0010 */
[----:B------:R-:W-:Y:S01]  /*56f0*/  PRMT R4, R4, 0x7610, R20 ;  /* 0x0000761004047816 */ /* 0x000fe20000000014 */
[----:B------:R-:W-:Y:S01]  /*5700*/  IMAD.MOV.U32 R16, RZ, RZ, R33 ;  /* 0x000000ffff107224 */ /* 0x000fe200078e0021 */
[----:B------:R-:W-:Y:S02]  /*5710*/  PRMT R20, R20, 0x5410, R10 ;  /* 0x0000541014147816 */ /* 0x000fe4000000000a */
.L_x_13418:
[----:B------:R-:W-:Y:S05]  /*5720*/  BSYNC B1 ;  /* 0x0000000000017941 */ /* 0x000fea0003800000 */
.L_x_13416:
        /* <DEDUP_REMOVED lines=9> */
.L_x_13420:
[----:B------:R-:W-:Y:S01]  /*57c0*/  IMAD.MOV.U32 R22, RZ, RZ, R21 ;  /* 0x000000ffff167224 */ /* 0x000fe200078e0015 */
[----:B------:R-:W-:Y:S01]  /*57d0*/  PRMT R4, R4, 0x5432, R8 ;  /* 0x0000543204047816 */ /* 0x000fe20000000008 */
[----:B------:R-:W-:Y:S02]  /*57e0*/  IMAD.MOV.U32 R21, RZ, RZ, R6 ;  /* 0x000000ffff157224 */ /* 0x000fe400078e0006 */
.L_x_13421:
[----:B------:R-:W-:Y:S05]  /*57f0*/  BSYNC B1 ;  /* 0x0000000000017941 */ /* 0x000fea0003800000 */
.L_x_13419:
        /* <DEDUP_REMOVED lines=9> */
.L_x_13423:
[----:B------:R-:W-:Y:S01]  /*5890*/  IMAD.MOV.U32 R23, RZ, RZ, R22 ;  /* 0x000000ffff177224 */ /* 0x000fe200078e0016 */
[--C-:B------:R-:W-:Y:S01]  /*58a0*/  PRMT R6, R6, 0x5410, R4.reuse ;  /* 0x0000541006067816 */ /* 0x100fe20000000004 */
[----:B------:R-:W-:Y:S01]  /*58b0*/  IMAD.MOV.U32 R22, RZ, RZ, R15 ;  /* 0x000000ffff167224 */ /* 0x000fe200078e000f */
[----:B------:R-:W-:Y:S02]  /*58c0*/  PRMT R4, R8, 0x7632, R4 ;  /* 0x0000763208047816 */ /* 0x000fe40000000004 */
.L_x_13424:
[----:B------:R-:W-:Y:S05]  /*58d0*/  BSYNC B1 ;  /* 0x0000000000017941 */ /* 0x000fea0003800000 */
.L_x_13422:
        /* <DEDUP_REMOVED lines=9> */
.L_x_13426:
[----:B------:R-:W-:Y:S01]  /*5970*/  IMAD.MOV.U32 R8, RZ, RZ, R23 ;  /* 0x000000ffff087224 */ /* 0x000fe200078e0017 */
[----:B------:R-:W-:Y:S01]  /*5980*/  PRMT R6, R6, 0x7632, R10 ;  /* 0x0000763206067816 */ /* 0x000fe2000000000a */
[----:B------:R-:W-:Y:S02]  /*5990*/  IMAD.MOV.U32 R23, RZ, RZ, R14 ;  /* 0x000000ffff177224 */ /* 0x000fe400078e000e */
.L_x_13427:
[----:B------:R-:W-:Y:S05]  /*59a0*/  BSYNC B1 ;  /* 0x0000000000017941 */ /* 0x000fea0003800000 */
.L_x_13425:
        /* <DEDUP_REMOVED lines=9> */
.L_x_13429:
[----:B------:R-:W-:Y:S01]  /*5a40*/  IMAD.MOV.U32 R10, RZ, RZ, R8 ;  /* 0x000000ffff0a7224 */ /* 0x000fe200078e0008 */
[--C-:B------:R-:W-:Y:S01]  /*5a50*/  PRMT R14, R14, 0x5410, R6.reuse ;  /* 0x000054100e0e7816 */ /* 0x100fe20000000006 */
[----:B------:R-:W-:Y:S01]  /*5a60*/  IMAD.MOV.U32 R8, RZ, RZ, R13 ;  /* 0x000000ffff087224 */ /* 0x000fe200078e000d */
[----:B------:R-:W-:Y:S02]  /*5a70*/  PRMT R6, R12, 0x7610, R6 ;  /* 0x000076100c067816 */ /* 0x000fe40000000006 */
.L_x_13430:
[----:B------:R-:W-:Y:S05]  /*5a80*/  BSYNC B1 ;  /* 0x0000000000017941 */ /* 0x000fea0003800000 */
.L_x_13428:
        /* <DEDUP_REMOVED lines=9> */
.L_x_13432:
[----:B------:R-:W-:Y:S01]  /*5b20*/  IMAD.MOV.U32 R13, RZ, RZ, R10 ;  /* 0x000000ffff0d7224 */ /* 0x000fe200078e000a */
[----:B------:R-:W-:Y:S01]  /*5b30*/  PRMT R15, R15, 0x7610, R14 ;  /* 0x000076100f0f7816 */ /* 0x000fe2000000000e */
[----:B------:R-:W-:Y:S01]  /*5b40*/  IMAD.MOV.U32 R10, RZ, RZ, R19 ;  /* 0x000000ffff0a7224 */ /* 0x000fe200078e0013 */
[----:B------:R-:W-:Y:S02]  /*5b50*/  PRMT R14, R14, 0x5410, R20 ;  /* 0x000054100e0e7816 */ /* 0x000fe40000000014 */
.L_x_13433:
[----:B------:R-:W-:Y:S05]  /*5b60*/  BSYNC B1 ;  /* 0x0000000000017941 */ /* 0x000fea0003800000 */
.L_x_13431:
        /* <DEDUP_REMOVED lines=9> */
.L_x_13435:
[C---:B------:R-:W-:Y:S01]  /*5c00*/  PRMT R12, R15.reuse, 0x7632, R12 ;  /* 0x000076320f0c7816 */ /* 0x040fe2000000000c */
[----:B------:R-:W-:Y:S02]  /*5c10*/  IMAD.MOV.U32 R19, RZ, RZ, R13 ;  /* 0x000000ffff137224 */ /* 0x000fe400078e000d */
[----:B------:R-:W-:Y:S01]  /*5c20*/  IMAD.MOV.U32 R13, RZ, RZ, R18 ;  /* 0x000000ffff0d7224 */ /* 0x000fe200078e0012 */
[----:B------:R-:W-:Y:S02]  /*5c30*/  PRMT R15, R15, 0x7610, R12 ;  /* 0x000076100f0f7816 */ /* 0x000fe4000000000c */
.L_x_13436:
[----:B------:R-:W-:Y:S05]  /*5c40*/  BSYNC B1 ;  /* 0x0000000000017941 */ /* 0x000fea0003800000 */
.L_x_13434:
        /* <DEDUP_REMOVED lines=16> */
.L_x_13438:
[----:B------:R-:W-:Y:S01]  /*5d50*/  IMAD.MOV.U32 R31, RZ, RZ, R16 ;  /* 0x000000ffff1f7224 */ /* 0x000fe200078e0010 */
[----:B------:R-:W-:Y:S01]  /*5d60*/  PRMT R12, R12, 0x7610, R20 ;  /* 0x000076100c0c7816 */ /* 0x000fe20000000014 */
[----:B------:R-:W-:Y:S01]  /*5d70*/  IMAD.MOV.U32 R16, RZ, RZ, R21 ;  /* 0x000000ffff107224 */ /* 0x000fe200078e0015 */
[----:B------:R-:W-:Y:S02]  /*5d80*/  PRMT R20, R20, 0x7610, R4 ;  /* 0x0000761014147816 */ /* 0x000fe40000000004 */
.L_x_13439:
[----:B------:R-:W-:Y:S05]  /*5d90*/  BSYNC B1 ;  /* 0x0000000000017941 */ /* 0x000fea0003800000 */
.L_x_13437:
        /* <DEDUP_REMOVED lines=9> */
.L_x_13441:
[----:B------:R-:W-:Y:S01]  /*5e30*/  PRMT R4, R4, 0x7610, R12 ;  /* 0x0000761004047816 */ /* 0x000fe2000000000c */
[----:B------:R-:W-:Y:S02]  /*5e40*/  IMAD.MOV.U32 R18, RZ, RZ, R31 ;  /* 0x000000ffff127224 */ /* 0x000fe400078e001f */
[----:B------:R-:W-:Y:S01]  /*5e50*/  IMAD.MOV.U32 R31, RZ, RZ, R22 ;  /* 0x000000ffff1f7224 */ /* 0x000fe200078e0016 */
[----:B------:R-:W-:Y:S02]  /*5e60*/  PRMT R12, R12, 0x5410, R4 ;  /* 0x000054100c0c7816 */ /* 0x000fe40000000004 */
.L_x_13442:
[----:B------:R-:W-:Y:S05]  /*5e70*/  BSYNC B1 ;  /* 0x0000000000017941 */ /* 0x000fea0003800000 */
.L_x_13440:
        /* <DEDUP_REMOVED lines=9> */
.L_x_13444:
[----:B------:R-:W-:Y:S01]  /*5f10*/  IMAD.MOV.U32 R21, RZ, RZ, R18 ;  /* 0x000000ffff157224 */ /* 0x000fe200078e0012 */
[----:B------:R-:W-:Y:S01]  /*5f20*/  PRMT R22, R22, 0x7610, R4 ;  /* 0x0000761016167816 */ /* 0x000fe20000000004 */
[----:B------:R-:W-:Y:S01]  /*5f30*/  IMAD.MOV.U32 R18, RZ, RZ, R23 ;  /* 0x000000ffff127224 */ /* 0x000fe200078e0017 */
[----:B------:R-:W-:Y:S02]  /*5f40*/  PRMT R4, R4, 0x7610, R6 ;  /* 0x0000761004047816 */ /* 0x000fe40000000006 */
.L_x_13445:
[----:B------:R-:W-:Y:S05]  /*5f50*/  BSYNC B1 ;  /* 0x0000000000017941 */ /* 0x000fea0003800000 */
.L_x_13443:
        /* <DEDUP_REMOVED lines=9> */
.L_x_13447:
[----:B------:R-:W-:Y:S01]  /*5ff0*/  PRMT R6, R6, 0x7610, R22 ;  /* 0x0000761006067816 */ /* 0x000fe20000000016 */
[----:B------:R-:W-:Y:S02]  /*6000*/  IMAD.MOV.U32 R23, RZ, RZ, R21 ;  /* 0x000000ffff177224 */ /* 0x000fe400078e0015 */
[----:B------:R-:W-:Y:S01]  /*6010*/  IMAD.MOV.U32 R21, RZ, RZ, R8 ;  /* 0x000000ffff157224 */ /* 0x000fe200078e0008 */
[----:B------:R-:W-:Y:S02]  /*6020*/  PRMT R22, R22, 0x5410, R6 ;  /* 0x0000541016167816 */ /* 0x000fe40000000006 */
.L_x_13448:
[----:B------:R-:W-:Y:S05]  /*6030*/  BSYNC B1 ;  /* 0x0000000000017941 */ /* 0x000fea0003800000 */
.L_x_13446:
        /* <DEDUP_REMOVED lines=9> */
.L_x_13450:
[----:B------:R-:W-:Y:S01]  /*60d0*/  IMAD.MOV.U32 R8, RZ, RZ, R23 ;  /* 0x000000ffff087224 */ /* 0x000fe200078e0017 */
[C---:B------:R-:W-:Y:S01]  /*60e0*/  PRMT R4, R6.reuse, 0x7632, R4 ;  /* 0x0000763206047816 */ /* 0x040fe20000000004 */
[----:B------:R-:W-:Y:S01]  /*60f0*/  IMAD.MOV.U32 R23, RZ, RZ, R10 ;  /* 0x000000ffff177224 */ /* 0x000fe200078e000a */
[----:B------:R-:W-:Y:S02]  /*6100*/  PRMT R6, R6, 0x7610, R14 ;  /* 0x0000761006067816 */ /* 0x000fe4000000000e */
.L_x_13451:
[----:B------:R-:W-:Y:S05]  /*6110*/  BSYNC B1 ;  /* 0x0000000000017941 */ /* 0x000fea0003800000 */
.L_x_13449:
        /* <DEDUP_REMOVED lines=9> */
.L_x_13453:
[----:B------:R-:W-:Y:S01]  /*61b0*/  IMAD.MOV.U32 R10, RZ, RZ, R8 ;  /* 0x000000ffff0a7224 */ /* 0x000fe200078e0008 */
[----:B------:R-:W-:Y:S01]  /*61c0*/  PRMT R6, R4, 0x7610, R6 ;  /* 0x0000761004067816 */ /* 0x000fe20000000006 */
[----:B------:R-:W-:Y:S01]  /*61d0*/  IMAD.MOV.U32 R8, RZ, RZ, R13 ;  /* 0x000000ffff087224 */ /* 0x000fe200078e000d */
[----:B------:R-:W-:Y:S02]  /*61e0*/  PRMT R4, R15, 0x7632, R4 ;  /* 0x000076320f047816 */ /* 0x000fe40000000004 */
.L_x_13454:
[----:B------:R-:W-:Y:S05]  /*61f0*/  BSYNC B1 ;  /* 0x0000000000017941 */ /* 0x000fea0003800000 */
.L_x_13452:
        /* <DEDUP_REMOVED lines=9> */
.L_x_13456:
[----:B------:R-:W-:Y:S01]  /*6290*/  IMAD.MOV.U32 R13, RZ, RZ, R10 ;  /* 0x000000ffff0d7224 */ /* 0x000fe200078e000a */
[----:B------:R-:W-:Y:S01]  /*62a0*/  PRMT R14, R6, 0x7610, R14 ;  /* 0x00007610060e7816 */ /* 0x000fe2000000000e */
[----:B------:R-:W-:Y:S01]  /*62b0*/  IMAD.MOV.U32 R10, RZ, RZ, R19 ;  /* 0x000000ffff0a7224 */ /* 0x000fe200078e0013 */
[----:B------:R-:W-:Y:S02]  /*62c0*/  PRMT R6, R12, 0x7610, R6 ;  /* 0x000076100c067816 */ /* 0x000fe40000000006 */
.L_x_13457:
[----:B------:R-:W-:Y:S05]  /*62d0*/  BSYNC B1 ;  /* 0x0000000000017941 */ /* 0x000fea0003800000 */
.L_x_13455:
        /* <DEDUP_REMOVED lines=16> */
.L_x_13459:
[----:B------:R-:W-:Y:S01]  /*63e0*/  IMAD.MOV.U32 R11, RZ, RZ, R16 ;  /* 0x000000ffff0b7224 */ /* 0x000fe200078e0010 */
[----:B------:R-:W-:Y:S01]  /*63f0*/  PRMT R14, R14, 0x7610, R20 ;  /* 0x000076100e0e7816 */ /* 0x000fe20000000014 */
[----:B------:R-:W-:Y:S01]  /*6400*/  IMAD.MOV.U32 R16, RZ, RZ, R31 ;  /* 0x000000ffff107224 */ /* 0x000fe200078e001f */
[----:B------:R-:W-:Y:S02]  /*6410*/  PRMT R20, R20, 0x7610, R12 ;  /* 0x0000761014147816 */ /* 0x000fe4000000000c */
.L_x_13460:
[----:B------:R-:W-:Y:S05]  /*6420*/  BSYNC B1 ;  /* 0x0000000000017941 */ /* 0x000fea0003800000 */
.L_x_13458:
        /* <DEDUP_REMOVED lines=9> */
.L_x_13462:
[----:B------:R-:W-:Y:S01]  /*64c0*/  IMAD.MOV.U32 R12, RZ, RZ, R11 ;  /* 0x000000ffff0c7224 */ /* 0x000fe200078e000b */
[----:B------:R-:W-:Y:S01]  /*64d0*/  PRMT R15, R15, 0x7610, R14 ;  /* 0x000076100f0f7816 */ /* 0x000fe2000000000e */
[----:B------:R-:W-:Y:S01]  /*64e0*/  IMAD.MOV.U32 R11, RZ, RZ, R18 ;  /* 0x000000ffff0b7224 */ /* 0x000fe200078e0012 */
[----:B------:R-:W-:Y:S02]  /*64f0*/  PRMT R14, R14, 0x7610, R4 ;  /* 0x000076100e0e7816 */ /* 0x000fe40000000004 */
.L_x_13463:
[----:B------:R-:W-:Y:S05]  /*6500*/  BSYNC B1 ;  /* 0x0000000000017941 */ /* 0x000fea0003800000 */
.L_x_13461:
        /* <DEDUP_REMOVED lines=9> */
.L_x_13465:
[----:B------:R-:W-:Y:S01]  /*65a0*/  IMAD.MOV.U32 R18, RZ, RZ, R12 ;  /* 0x000000ffff127224 */ /* 0x000fe200078e000c */
[----:B------:R-:W-:Y:S01]  /*65b0*/  PRMT R4, R4, 0x7610, R15 ;  /* 0x0000761004047816 */ /* 0x000fe2000000000f */
[----:B------:R-:W-:Y:S01]  /*65c0*/  IMAD.MOV.U32 R12, RZ, RZ, R21 ;  /* 0x000000ffff0c7224 */ /* 0x000fe200078e0015 */
[----:B------:R-:W-:Y:S02]  /*65d0*/  PRMT R15, R15, 0x7610, R22 ;  /* 0x000076100f0f7816 */ /* 0x000fe40000000016 */
.L_x_13466:
[----:B------:R-:W-:Y:S05]  /*65e0*/  BSYNC B1 ;  /* 0x0000000000017941 */ /* 0x000fea0003800000 */
.L_x_13464:
        /* <DEDUP_REMOVED lines=9> */
.L_x_13468:
[----:B------:R-:W-:Y:S01]  /*6680*/  IMAD.MOV.U32 R19, RZ, RZ, R18 ;  /* 0x000000ffff137224 */ /* 0x000fe200078e0012 */
[----:B------:R-:W-:Y:S01]  /*6690*/  PRMT R21, R21, 0x7610, R4 ;  /* 0x0000761015157816 */ /* 0x000fe20000000004 */
[----:B------:R-:W-:Y:S01]  /*66a0*/  IMAD.MOV.U32 R18, RZ, RZ, R23 ;  /* 0x000000ffff127224 */ /* 0x000fe200078e0017 */
[----:B------:R-:W-:Y:S02]  /*66b0*/  PRMT R4, R4, 0x7610, R6 ;  /* 0x0000761004047816 */ /* 0x000fe40000000006 */
.L_x_13469:
[----:B------:R-:W-:Y:S05]  /*66c0*/  BSYNC B1 ;  /* 0x0000000000017941 */ /* 0x000fea0003800000 */
.L_x_13467:
        /* <DEDUP_REMOVED lines=9> */
.L_x_13471:
[----:B------:R-:W-:Y:S01]  /*6760*/  IMAD.MOV.U32 R23, RZ, RZ, R19 ;  /* 0x000000ffff177224 */ /* 0x000fe200078e0013 */
[----:B------:R-:W-:Y:S01]  /*6770*/  PRMT R6, R6, 0x7610, R21 ;  /* 0x0000761006067816 */ /* 0x000fe20000000015 */
[----:B------:R-:W-:Y:S01]  /*6780*/  IMAD.MOV.U32 R19, RZ, RZ, R8 ;  /* 0x000000ffff137224 */ /* 0x000fe200078e0008 */
[----:B------:R-:W-:Y:S02]  /*6790*/  PRMT R21, R21, 0x5410, R4 ;  /* 0x0000541015157816 */ /* 0x000fe40000000004 */
.L_x_13472:
[----:B------:R-:W-:Y:S05]  /*67a0*/  BSYNC B1 ;  /* 0x0000000000017941 */ /* 0x000fea0003800000 */
.L_x_13470:
        /* <DEDUP_REMOVED lines=9> */
.L_x_13474:
[----:B------:R-:W-:Y:S01]  /*6840*/  IMAD.MOV.U32 R8, RZ, RZ, R23 ;  /* 0x000000ffff087224 */ /* 0x000fe200078e0017 */
[----:B------:R-:W-:Y:S01]  /*6850*/  PRMT R22, R22, 0x7610, R6 ;  /* 0x0000761016167816 */ /* 0x000fe20000000006 */
[----:B------:R-:W-:Y:S01]  /*6860*/  IMAD.MOV.U32 R23, RZ, RZ, R10 ;  /* 0x000000ffff177224 */ /* 0x000fe200078e000a */
[----:B------:R-:W-:Y:S02]  /*6870*/  PRMT R6, R6, 0x5410, R6 ;  /* 0x0000541006067816 */ /* 0x000fe40000000006 */
.L_x_13475:
[----:B------:R-:W-:Y:S05]  /*6880*/  BSYNC B1 ;  /* 0x0000000000017941 */ /* 0x000fea0003800000 */
.L_x_13473:
        /* <DEDUP_REMOVED lines=9> */
.L_x_13477:
[----:B------:R-:W-:Y:S01]  /*6920*/  IMAD.MOV.U32 R10, RZ, RZ, R8 ;  /* 0x000000ffff0a7224 */ /* 0x000fe200078e0008 */
[C---:B------:R-:W-:Y:S01]  /*6930*/  PRMT R4, R22.reuse, 0x7632, R4 ;  /* 0x0000763216047816 */ /* 0x040fe20000000004 */
[----:B------:R-:W-:Y:S01]  /*6940*/  IMAD.MOV.U32 R8, RZ, RZ, R13 ;  /* 0x000000ffff087224 */ /* 0x000fe200078e000d */
[----:B------:R-:W-:Y:S02]  /*6950*/  PRMT R22, R22, 0x5410, R14 ;  /* 0x0000541016167816 */ /* 0x000fe4000000000e */
.L_x_13478:
[----:B------:R-:W-:Y:S05]  /*6960*/  BSYNC B1 ;  /* 0x0000000000017941 */ /* 0x000fea0003800000 */
.L_x_13476:
        /* <DEDUP_REMOVED lines=16> */
.L_x_13480:
[----:B------:R-:W-:Y:S01]  /*6a70*/  IMAD.MOV.U32 R9, RZ, RZ, R16 ;  /* 0x000000ffff097224 */ /* 0x000fe200078e0010 */
[C---:B------:R-:W-:Y:S01]  /*6a80*/  PRMT R6, R20.reuse, 0x7632, R6 ;  /* 0x0000763214067816 */ /* 0x040fe20000000006 */
[----:B------:R-:W-:Y:S01]  /*6a90*/  IMAD.MOV.U32 R16, RZ, RZ, R11 ;  /* 0x000000ffff107224 */ /* 0x000fe200078e000b */
[----:B------:R-:W-:Y:S02]  /*6aa0*/  PRMT R20, R20, 0x7610, R14 ;  /* 0x0000761014147816 */ /* 0x000fe4000000000e */
.L_x_13481:
[----:B------:R-:W-:Y:S05]  /*6ab0*/  BSYNC B1 ;  /* 0x0000000000017941 */ /* 0x000fea0003800000 */
.L_x_13479:
        /* <DEDUP_REMOVED lines=9> */
.L_x_13483:
[----:B------:R-:W-:Y:S01]  /*6b50*/  IMAD.MOV.U32 R11, RZ, RZ, R9 ;  /* 0x000000ffff0b7224 */ /* 0x000fe200078e0009 */
[----:B------:R-:W-:Y:S01]  /*6b60*/  PRMT R13, R13, 0x5410, R6 ;  /* 0x000054100d0d7816 */ /* 0x000fe20000000006 */
[----:B------:R-:W-:Y:S01]  /*6b70*/  IMAD.MOV.U32 R9, RZ, RZ, R12 ;  /* 0x000000ffff097224 */ /* 0x000fe200078e000c */
[----:B------:R-:W-:Y:S02]  /*6b80*/  PRMT R6, R15, 0x7632, R6 ;  /* 0x000076320f067816 */ /* 0x000fe40000000006 */
.L_x_13484:
[----:B------:R-:W-:Y:S05]  /*6b90*/  BSYNC B1 ;  /* 0x0000000000017941 */ /* 0x000fea0003800000 */
.L_x_13482:
        /* <DEDUP_REMOVED lines=9> */
.L_x_13486:
[----:B------:R-:W-:Y:S01]  /*6c30*/  IMAD.MOV.U32 R12, RZ, RZ, R11 ;  /* 0x000000ffff0c7224 */ /* 0x000fe200078e000b */
[----:B------:R-:W-:Y:S01]  /*6c40*/  PRMT R13, R13, 0x7632, R4 ;  /* 0x000076320d0d7816 */ /* 0x000fe20000000004 */
[----:B------:R-:W-:Y:S02]  /*6c50*/  IMAD.MOV.U32 R11, RZ, RZ, R18 ;  /* 0x000000ffff0b7224 */ /* 0x000fe400078e0012 */
.L_x_13487:
[----:B------:R-:W-:Y:S05]  /*6c60*/  BSYNC B1 ;  /* 0x0000000000017941 */ /* 0x000fea0003800000 */
.L_x_13485:
        /* <DEDUP_REMOVED lines=9> */
.L_x_13489:
[----:B------:R-:W-:Y:S01]  /*6d00*/  IMAD.MOV.U32 R14, RZ, RZ, R12 ;  /* 0x000000ffff0e7224 */ /* 0x000fe200078e000c */
[----:B------:R-:W-:Y:S01]  /*6d10*/  PRMT R4, R4, 0x5410, R13 ;  /* 0x0000541004047816 */ /* 0x000fe2000000000d */
[----:B------:R-:W-:Y:S01]  /*6d20*/  IMAD.MOV.U32 R12, RZ, RZ, R19 ;  /* 0x000000ffff0c7224 */ /* 0x000fe200078e0013 */
[----:B------:R-:W-:Y:S02]  /*6d30*/  PRMT R13, R21, 0x7632, R13 ;  /* 0x00007632150d7816 */ /* 0x000fe4000000000d */
.L_x_13490:
[----:B------:R-:W-:Y:S05]  /*6d40*/  BSYNC B1 ;  /* 0x0000000000017941 */ /* 0x000fea0003800000 */
.L_x_13488:
        /* <DEDUP_REMOVED lines=9> */
.L_x_13492:
[----:B------:R-:W-:Y:S01]  /*6de0*/  IMAD.MOV.U32 R15, RZ, RZ, R14 ;  /* 0x000000ffff0f7224 */ /* 0x000fe200078e000e */
[----:B------:R-:W-:Y:S01]  /*6df0*/  PRMT R18, R18, 0x7610, R4 ;  /* 0x0000761012127816 */ /* 0x000fe20000000004 */
[----:B------:R-:W-:Y:S01]  /*6e00*/  IMAD.MOV.U32 R14, RZ, RZ, R23 ;  /* 0x000000ffff0e7224 */ /* 0x000fe200078e0017 */
[----:B------:R-:W-:Y:S02]  /*6e10*/  PRMT R4, R4, 0x7610, R6 ;  /* 0x0000761004047816 */ /* 0x000fe40000000006 */
.L_x_13493:
[----:B------:R-:W-:Y:S05]  /*6e20*/  BSYNC B1 ;  /* 0x0000000000017941 */ /* 0x000fea0003800000 */
.L_x_13491:
        /* <DEDUP_REMOVED lines=9> */
.L_x_13495:
[----:B------:R-:W-:Y:S01]  /*6ec0*/  IMAD.MOV.U32 R19, RZ, RZ, R15 ;  /* 0x000000ffff137224 */ /* 0x000fe200078e000f */
[----:B------:R-:W-:Y:S01]  /*6ed0*/  PRMT R6, R6, 0x7610, R18 ;  /* 0x0000761006067816 */ /* 0x000fe20000000012 */
[----:B------:R-:W-:Y:S01]  /*6ee0*/  IMAD.MOV.U32 R15, RZ, RZ, R8 ;  /* 0x000000ffff0f7224 */ /* 0x000fe200078e0008 */
[----:B------:R-:W-:Y:S02]  /*6ef0*/  PRMT R18, R18, 0x7610, R22 ;  /* 0x0000761012127816 */ /* 0x000fe40000000016 */
.L_x_13496:
[----:B------:R-:W-:Y:S05]  /*6f00*/  BSYNC B1 ;  /* 0x0000000000017941 */ /* 0x000fea0003800000 */
.L_x_13494:
        /* <DEDUP_REMOVED lines=9> */
.L_x_13498:
[----:B------:R-:W-:Y:S01]  /*6fa0*/  IMAD.MOV.U32 R8, RZ, RZ, R19 ;  /* 0x000000ffff087224 */ /* 0x000fe200078e0013 */
[C---:B------:R-:W-:Y:S01]  /*6fb0*/  PRMT R18, R6.reuse, 0x7632, R18 ;  /* 0x0000763206127816 */ /* 0x040fe20000000012 */
[----:B------:R-:W-:Y:S01]  /*6fc0*/  IMAD.MOV.U32 R19, RZ, RZ, R10 ;  /* 0x000000ffff137224 */ /* 0x000fe200078e000a */
[----:B------:R-:W-:Y:S02]  /*6fd0*/  PRMT R6, R6, 0x5410, R4 ;  /* 0x0000541006067816 */ /* 0x000fe40000000004 */
.L_x_13499:
[----:B------:R-:W-:Y:S05]  /*6fe0*/  BSYNC B1 ;  /* 0x0000000000017941 */ /* 0x000fea0003800000 */
.L_x_13497:
        /* <DEDUP_REMOVED lines=16> */
.L_x_13501:
[----:B------:R-:W-:Y:S01]  /*70f0*/  IMAD.MOV.U32 R7, RZ, RZ, R16 ;  /* 0x000000ffff077224 */ /* 0x000fe200078e0010 */
[C---:B------:R-:W-:Y:S01]  /*7100*/  PRMT R10, R20.reuse, 0x7632, R10 ;  /* 0x00007632140a7816 */ /* 0x040fe2000000000a */
[----:B------:R-:W-:Y:S01]  /*7110*/  IMAD.MOV.U32 R16, RZ, RZ, R9 ;  /* 0x000000ffff107224 */ /* 0x000fe200078e0009 */
[----:B------:R-:W-:Y:S02]  /*7120*/  PRMT R20, R20, 0x5410, R6 ;  /* 0x0000541014147816 */ /* 0x000fe40000000006 */
.L_x_13502:
[----:B------:R-:W-:Y:S05]  /*7130*/  BSYNC B1 ;  /* 0x0000000000017941 */ /* 0x000fea0003800000 */
.L_x_13500:
        /* <DEDUP_REMOVED lines=9> */
.L_x_13504:
[----:B------:R-:W-:Y:S01]  /*71d0*/  IMAD.MOV.U32 R9, RZ, RZ, R7 ;  /* 0x000000ffff097224 */ /* 0x000fe200078e0007 */
[----:B------:R-:W-:Y:S01]  /*71e0*/  PRMT R4, R10, 0x7610, R4 ;  /* 0x000076100a047816 */ /* 0x000fe20000000004 */
[----:B------:R-:W-:Y:S01]  /*71f0*/  IMAD.MOV.U32 R7, RZ, RZ, R11 ;  /* 0x000000ffff077224 */ /* 0x000fe200078e000b */
[----:B------:R-:W-:Y:S02]  /*7200*/  PRMT R10, R13, 0x7632, R10 ;  /* 0x000076320d0a7816 */ /* 0x000fe4000000000a */
.L_x_13505:
[----:B------:R-:W-:Y:S05]  /*7210*/  BSYNC B1 ;  /* 0x0000000000017941 */ /* 0x000fea0003800000 */
.L_x_13503:
        /* <DEDUP_REMOVED lines=9> */
.L_x_13507:
[----:B------:R-:W-:Y:S01]  /*72b0*/  IMAD.MOV.U32 R11, RZ, RZ, R9 ;  /* 0x000000ffff0b7224 */ /* 0x000fe200078e0009 */
[----:B------:R-:W-:Y:S01]  /*72c0*/  PRMT R10, R10, 0x5410, R4 ;  /* 0x000054100a0a7816 */ /* 0x000fe20000000004 */
[----:B------:R-:W-:Y:S01]  /*72d0*/  IMAD.MOV.U32 R9, RZ, RZ, R12 ;  /* 0x000000ffff097224 */ /* 0x000fe200078e000c */
[----:B------:R-:W-:Y:S02]  /*72e0*/  PRMT R4, R13, 0x7610, R4 ;  /* 0x000076100d047816 */ /* 0x000fe40000000004 */
.L_x_13508:
[----:B------:R-:W-:Y:S05]  /*72f0*/  BSYNC B1 ;  /* 0x0000000000017941 */ /* 0x000fea0003800000 */
.L_x_13506:
        /* <DEDUP_REMOVED lines=9> */
.L_x_13510:
[----:B------:R-:W-:Y:S01]  /*7390*/  IMAD.MOV.U32 R12, RZ, RZ, R11 ;  /* 0x000000ffff0c7224 */ /* 0x000fe200078e000b */
[----:B------:R-:W-:Y:S01]  /*73a0*/  PRMT R13, R13, 0x7610, R10 ;  /* 0x000076100d0d7816 */ /* 0x000fe2000000000a */
[----:B------:R-:W-:Y:S01]  /*73b0*/  IMAD.MOV.U32 R11, RZ, RZ, R14 ;  /* 0x000000ffff0b7224 */ /* 0x000fe200078e000e */
[----:B------:R-:W-:Y:S02]  /*73c0*/  PRMT R10, R10, 0x7610, R4 ;  /* 0x000076100a0a7816 */ /* 0x000fe40000000004 */
.L_x_13511:
[----:B------:R-:W-:Y:S05]  /*73d0*/  BSYNC B1 ;  /* 0x0000000000017941 */ /* 0x000fea0003800000 */
.L_x_13509:
        /* <DEDUP_REMOVED lines=9> */
.L_x_13513:
[----:B------:R-:W-:Y:S01]  /*7470*/  IMAD.MOV.U32 R14, RZ, RZ, R12 ;  /* 0x000000ffff0e7224 */ /* 0x000fe200078e000c */
[----:B------:R-:W-:Y:S01]  /*7480*/  PRMT R4, R4, 0x7610, R13 ;  /* 0x0000761004047816 */ /* 0x000fe2000000000d */
[----:B------:R-:W-:Y:S01]  /*7490*/  IMAD.MOV.U32 R12, RZ, RZ, R15 ;  /* 0x000000ffff0c7224 */ /* 0x000fe200078e000f */
[----:B------:R-:W-:Y:S02]  /*74a0*/  PRMT R13, R13, 0x7610, R18 ;  /* 0x000076100d0d7816 */ /* 0x000fe40000000012 */
.L_x_13514:
[----:B------:R-:W-:Y:S05]  /*74b0*/  BSYNC B1 ;  /* 0x0000000000017941 */ /* 0x000fea0003800000 */
.L_x_13512:
        /* <DEDUP_REMOVED lines=9> */
.L_x_13516:
[----:B------:R-:W-:Y:S01]  /*7550*/  IMAD.MOV.U32 R15, RZ, RZ, R14 ;  /* 0x000000ffff0f7224 */ /* 0x000fe200078e000e */
[----:B------:R-:W-:Y:S01]  /*7560*/  PRMT R18, R18, 0x7610, R4 ;  /* 0x0000761012127816 */ /* 0x000fe20000000004 */
[----:B------:R-:W-:Y:S01]  /*7570*/  IMAD.MOV.U32 R14, RZ, RZ, R19 ;  /* 0x000000ffff0e7224 */ /* 0x000fe200078e0013 */
[----:B------:R-:W-:Y:S02]  /*7580*/  PRMT R4, R4, 0x7610, R6 ;  /* 0x0000761004047816 */ /* 0x000fe40000000006 */
.L_x_13517:
[----:B------:R-:W-:Y:S05]  /*7590*/  BSYNC B1 ;  /* 0x0000000000017941 */ /* 0x000fea0003800000 */
.L_x_13515:
        /* <DEDUP_REMOVED lines=9> */
.L_x_13519:
[----:B------:R-:W-:Y:S01]  /*7630*/  IMAD.MOV.U32 R6, RZ, RZ, R15 ;  /* 0x000000ffff067224 */ /* 0x000fe200078e000f */
[C---:B------:R-:W-:Y:S01]  /*7640*/  PRMT R13, R18.reuse, 0x7632, R13 ;  /* 0x00007632120d7816 */ /* 0x040fe2000000000d */
[----:B------:R-:W-:Y:S01]  /*7650*/  IMAD.MOV.U32 R15, RZ, RZ, R8 ;  /* 0x000000ffff0f7224 */ /* 0x000fe200078e0008 */
[----:B------:R-:W-:Y:S02]  /*7660*/  PRMT R18, R18, 0x5410, R18 ;  /* 0x0000541012127816 */ /* 0x000fe40000000012 */
.L_x_13520:
[----:B------:R-:W-:Y:S05]  /*7670*/  BSYNC B1 ;  /* 0x0000000000017941 */ /* 0x000fea0003800000 */
.L_x_13518:
        /* <DEDUP_REMOVED lines=16> */
.L_x_13522:
[----:B------:R-:W-:Y:S01]  /*7780*/  IMAD.MOV.U32 R5, RZ, RZ, R16 ;  /* 0x000000ffff057224 */ /* 0x000fe200078e0010 */
[----:B------:R-:W-:Y:S01]  /*7790*/  PRMT R8, R8, 0x7610, R20 ;  /* 0x0000761008087816 */ /* 0x000fe20000000014 */
[----:B------:R-:W-:Y:S01]  /*77a0*/  IMAD.MOV.U32 R16, RZ, RZ, R7 ;  /* 0x000000ffff107224 */ /* 0x000fe200078e0007 */
[----:B------:R-:W-:Y:S02]  /*77b0*/  PRMT R20, R20, 0x5410, R10 ;  /* 0x0000541014147816 */ /* 0x000fe4000000000a */
.L_x_13523:
[----:B------:R-:W-:Y:S05]  /*77c0*/  BSYNC B1 ;  /* 0x0000000000017941 */ /* 0x000fea0003800000 */
.L_x_13521:
        /* <DEDUP_REMOVED lines=9> */
.L_x_13525:
[----:B------:R-:W-:Y:S01]  /*7860*/  IMAD.MOV.U32 R22, RZ, RZ, R5 ;  /* 0x000000ffff167224 */ /* 0x000fe200078e0005 */
[----:B------:R-:W-:Y:S01]  /*7870*/  PRMT R7, R7, 0x7610, R8 ;  /* 0x0000761007077816 */ /* 0x000fe20000000008 */
[----:B------:R-:W-:Y:S01]  /*7880*/  IMAD.MOV.U32 R5, RZ, RZ, R9 ;  /* 0x000000ffff057224 */ /* 0x000fe200078e0009 */
[----:B------:R-:W-:Y:S02]  /*7890*/  PRMT R8, R8, 0x5410, R4 ;  /* 0x0000541008087816 */ /* 0x000fe40000000004 */
.L_x_13526:
[----:B------:R-:W-:Y:S05]  /*78a0*/  BSYNC B1 ;  /* 0x0000000000017941 */ /* 0x000fea0003800000 */
.L_x_13524:
        /* <DEDUP_REMOVED lines=9> */
.L_x_13528:
[----:B------:R-:W-:Y:S01]  /*7940*/  IMAD.MOV.U32 R9, RZ, RZ, R22 ;  /* 0x000000ffff097224 */ /* 0x000fe200078e0016 */
[C---:B------:R-:W-:Y:S01]  /*7950*/  PRMT R4, R7.reuse, 0x7632, R4 ;  /* 0x0000763207047816 */ /* 0x040fe20000000004 */
[----:B------:R-:W-:Y:S01]  /*7960*/  IMAD.MOV.U32 R22, RZ, RZ, R11 ;  /* 0x000000ffff167224 */ /* 0x000fe200078e000b */
[----:B------:R-:W-:Y:S02]  /*7970*/  PRMT R7, R7, 0x7610, R10 ;  /* 0x0000761007077816 */ /* 0x000fe4000000000a */
.L_x_13529:
[----:B------:R-:W-:Y:S05]  /*7980*/  BSYNC B1 ;  /* 0x0000000000017941 */ /* 0x000fea0003800000 */
.L_x_13527:
        /* <DEDUP_REMOVED lines=9> */
.L_x_13531:
[----:B------:R-:W-:Y:S01]  /*7a20*/  IMAD.MOV.U32 R10, RZ, RZ, R9 ;  /* 0x000000ffff0a7224 */ /* 0x000fe200078e0009 */
[----:B------:R-:W-:Y:S01]  /*7a30*/  PRMT R7, R4, 0x7610, R7 ;  /* 0x0000761004077816 */ /* 0x000fe20000000007 */
[----:B------:R-:W-:Y:S01]  /*7a40*/  IMAD.MOV.U32 R9, RZ, RZ, R12 ;  /* 0x000000ffff097224 */ /* 0x000fe200078e000c */
[----:B------:R-:W-:Y:S02]  /*7a50*/  PRMT R4, R13, 0x7632, R4 ;  /* 0x000076320d047816 */ /* 0x000fe40000000004 */
.L_x_13532:
[----:B------:R-:W-:Y:S05]  /*7a60*/  BSYNC B1 ;  /* 0x0000000000017941 */ /* 0x000fea0003800000 */
.L_x_13530:
        /* <DEDUP_REMOVED lines=9> */
.L_x_13534:
[----:B------:R-:W-:Y:S01]  /*7b00*/  IMAD.MOV.U32 R11, RZ, RZ, R10 ;  /* 0x000000ffff0b7224 */ /* 0x000fe200078e000a */
[--C-:B------:R-:W-:Y:S01]  /*7b10*/  PRMT R23, R23, 0x5410, R7.reuse ;  /* 0x0000541017177816 */ /* 0x100fe20000000007 */
[----:B------:R-:W-:Y:S01]  /*7b20*/  IMAD.MOV.U32 R10, RZ, RZ, R14 ;  /* 0x000000ffff0a7224 */ /* 0x000fe200078e000e */
[----:B------:R-:W-:Y:S02]  /*7b30*/  PRMT R7, R4, 0x7632, R7 ;  /* 0x0000763204077816 */ /* 0x000fe40000000007 */
.L_x_13535:
[----:B------:R-:W-:Y:S05]  /*7b40*/  BSYNC B1 ;  /* 0x0000000000017941 */ /* 0x000fea0003800000 */
.L_x_13533:
        /* <DEDUP_REMOVED lines=9> */
.L_x_13537:
[----:B------:R-:W-:Y:S01]  /*7be0*/  IMAD.MOV.U32 R24, RZ, RZ, R11 ;  /* 0x000000ffff187224 */ /* 0x000fe200078e000b */
[----:B------:R-:W-:Y:S01]  /*7bf0*/  PRMT R4, R4, 0x7610, R23 ;  /* 0x0000761004047816 */ /* 0x000fe20000000017 */
[----:B------:R-:W-:Y:S01]  /*7c00*/  IMAD.MOV.U32 R11, RZ, RZ, R15 ;  /* 0x000000ffff0b7224 */ /* 0x000fe200078e000f */
[----:B------:R-:W-:Y:S02]  /*7c10*/  PRMT R23, R23, 0x7610, R18 ;  /* 0x0000761017177816 */ /* 0x000fe40000000012 */
.L_x_13538:
[----:B------:R-:W-:Y:S05]  /*7c20*/  BSYNC B1 ;  /* 0x0000000000017941 */ /* 0x000fea0003800000 */
.L_x_13536:
        /* <DEDUP_REMOVED lines=9> */
.L_x_13540:
[----:B------:R-:W-:Y:S01]  /*7cc0*/  IMAD.MOV.U32 R27, RZ, RZ, R24 ;  /* 0x000000ffff1b7224 */ /* 0x000fe200078e0018 */
[C---:B------:R-:W-:Y:S01]  /*7cd0*/  PRMT R8, R4.reuse, 0x7632, R8 ;  /* 0x0000763204087816 */ /* 0x040fe20000000008 */
[----:B------:R-:W-:Y:S01]  /*7ce0*/  IMAD.MOV.U32 R24, RZ, RZ, R6 ;  /* 0x000000ffff187224 */ /* 0x000fe200078e0006 */
[----:B------:R-:W-:Y:S02]  /*7cf0*/  PRMT R4, R4, 0x5410, R13 ;  /* 0x0000541004047816 */ /* 0x000fe4000000000d */
.L_x_13541:
[----:B------:R-:W-:Y:S05]  /*7d00*/  BSYNC B1 ;  /* 0x0000000000017941 */ /* 0x000fea0003800000 */
.L_x_13539:
        /* <DEDUP_REMOVED lines=16> */
.L_x_13543:
[----:B------:R-:W-:Y:S01]  /*7e10*/  IMAD.MOV.U32 R15, RZ, RZ, R16 ;  /* 0x000000ffff0f7224 */ /* 0x000fe200078e0010 */
[----:B------:R-:W-:Y:S01]  /*7e20*/  PRMT R20, R20, 0x7632, R8 ;  /* 0x0000763214147816 */ /* 0x000fe20000000008 */
[----:B------:R-:W-:Y:S02]  /*7e30*/  IMAD.MOV.U32 R16, RZ, RZ, R5 ;  /* 0x000000ffff107224 */ /* 0x000fe400078e0005 */
.L_x_13544:
[----:B------:R-:W-:Y:S05]  /*7e40*/  BSYNC B1 ;  /* 0x0000000000017941 */ /* 0x000fea0003800000 */
.L_x_13542:
        /* <DEDUP_REMOVED lines=9> */
.L_x_13546:
[--C-:B------:R-:W-:Y:S01]  /*7ee0*/  PRMT R21, R21, 0x5410, R20.reuse ;  /* 0x0000541015157816 */ /* 0x100fe20000000014 */
[----:B------:R-:W-:Y:S01]  /*7ef0*/  IMAD.MOV.U32 R14, RZ, RZ, R15 ;  /* 0x000000ffff0e7224 */ /* 0x000fe200078e000f */
[----:B------:R-:W-:Y:S01]  /*7f00*/  PRMT R20, R7, 0x7632, R20 ;  /* 0x0000763207147816 */ /* 0x000fe20000000014 */
[----:B------:R-:W-:Y:S02]  /*7f10*/  IMAD.MOV.U32 R15, RZ, RZ, R22 ;  /* 0x000000ffff0f7224 */ /* 0x000fe400078e0016 */
.L_x_13547:
[----:B------:R-:W-:Y:S05]  /*7f20*/  BSYNC B1 ;  /* 0x0000000000017941 */ /* 0x000fea0003800000 */
.L_x_13545:
        /* <DEDUP_REMOVED lines=9> */
.L_x_13549:
[----:B------:R-:W-:Y:S01]  /*7fc0*/  IMAD.MOV.U32 R13, RZ, RZ, R14 ;  /* 0x000000ffff0d7224 */ /* 0x000fe200078e000e */
[----:B------:R-:W-:Y:S01]  /*7fd0*/  PRMT R21, R21, 0x5432, R4 ;  /* 0x0000543215157816 */ /* 0x000fe20000000004 */
[----:B------:R-:W-:Y:S02]  /*7fe0*/  IMAD.MOV.U32 R14, RZ, RZ, R9 ;  /* 0x000000ffff0e7224 */ /* 0x000fe400078e0009 */
.L_x_13550:
[----:B------:R-:W-:Y:S05]  /*7ff0*/  BSYNC B1 ;  /* 0x0000000000017941 */ /* 0x000fea0003800000 */
.L_x_13548:
        /* <DEDUP_REMOVED lines=9> */
.L_x_13552:
[----:B------:R-:W-:Y:S01]  /*8090*/  PRMT R22, R22, 0x5410, R21 ;  /* 0x0000541016167816 */ /* 0x000fe20000000015 */
[----:B------:R-:W-:Y:S01]  /*80a0*/  IMAD.MOV.U32 R12, RZ, RZ, R13 ;  /* 0x000000ffff0c7224 */ /* 0x000fe200078e000d */
[----:B------:R-:W-:Y:S01]  /*80b0*/  PRMT R21, R7, 0x7610, R21 ;  /* 0x0000761007157816 */ /* 0x000fe20000000015 */
[----:B------:R-:W-:Y:S02]  /*80c0*/  IMAD.MOV.U32 R13, RZ, RZ, R10 ;  /* 0x000000ffff0d7224 */ /* 0x000fe400078e000a */
.L_x_13553:
[----:B------:R-:W-:Y:S05]  /*80d0*/  BSYNC B1 ;  /* 0x0000000000017941 */ /* 0x000fea0003800000 */
.L_x_13551:
        /* <DEDUP_REMOVED lines=9> */
.L_x_13555:
[----:B------:R-:W-:Y:S01]  /*8170*/  IMAD.MOV.U32 R19, RZ, RZ, R12 ;  /* 0x000000ffff137224 */ /* 0x000fe200078e000c */
[----:B------:R-:W-:Y:S01]  /*8180*/  PRMT R22, R22, 0x7632, R23 ;  /* 0x0000763216167816 */ /* 0x000fe20000000017 */
[----:B------:R-:W-:Y:S02]  /*8190*/  IMAD.MOV.U32 R12, RZ, RZ, R11 ;  /* 0x000000ffff0c7224 */ /* 0x000fe400078e000b */
.L_x_13556:
[----:B------:R-:W-:Y:S05]  /*81a0*/  BSYNC B1 ;  /* 0x0000000000017941 */ /* 0x000fea0003800000 */
.L_x_13554:
        /* <DEDUP_REMOVED lines=9> */
.L_x_13558:
[--C-:B------:R-:W-:Y:S01]  /*8240*/  PRMT R23, R23, 0x5410, R22.reuse ;  /* 0x0000541017177816 */ /* 0x100fe20000000016 */
[----:B------:R-:W-:Y:S01]  /*8250*/  IMAD.MOV.U32 R18, RZ, RZ, R19 ;  /* 0x000000ffff127224 */ /* 0x000fe200078e0013 */
[----:B------:R-:W-:Y:S01]  /*8260*/  PRMT R22, R4, 0x7632, R22 ;  /* 0x0000763204167816 */ /* 0x000fe20000000016 */
[----:B------:R-:W-:Y:S02]  /*8270*/  IMAD.MOV.U32 R19, RZ, RZ, R24 ;  /* 0x000000ffff137224 */ /* 0x000fe400078e0018 */
.L_x_13559:
[----:B------:R-:W-:Y:S05]  /*8280*/  BSYNC B1 ;  /* 0x0000000000017941 */ /* 0x000fea0003800000 */
.L_x_13557:
        /* <DEDUP_REMOVED lines=8> */
.L_x_13560:
[----:B------:R-:W-:Y:S01]  /*8310*/  IMAD.MOV.U32 R4, RZ, RZ, R18 ;  /* 0x000000ffff047224 */ /* 0x000fe200078e0012 */
[----:B------:R-:W-:Y:S01]  /*8320*/  PRMT R23, R23, 0x5432, R8 ;  /* 0x0000543217177816 */ /* 0x000fe20000000008 */
[----:B------:R-:W-:Y:S02]  /*8330*/  IMAD.MOV.U32 R18, RZ, RZ, R27 ;  /* 0x000000ffff127224 */ /* 0x000fe400078e001b */
.L_x_13394:
[----:B---34-:R-:W-:Y:S05]  /*8340*/  BSYNC B0 ;  /* 0x0000000000007941 */ /* 0x018fea0003800000 */
.L_x_13393:
[----:B------:R-:W-:Y:S01]  /*8350*/  ISETP.GT.AND P0, PT, R17, 0x1b, PT ;  /* 0x0000001b1100780c */ /* 0x000fe20003f04270 */
[----:B------:R3:W4:Y:S01]  /*8360*/  SHFL.DOWN PT, R33, R4, 0x4, 0x1f ;  /* 0x08801f0004217f89 */ /* 0x00072200000e0000 */
[----:B------:R-:W-:Y:S03]  /*8370*/  BSSY B0, `(.L_x_13561) ;  /* 0x0000348000007945 */ /* 0x000fe60003800000 */
[----:B0-----:R3:W0:Y:S04]  /*8380*/  SHFL.DOWN PT, R35, R18, 0x4, 0x1f ;  /* 0x08801f0012237f89 */ /* 0x00162800000e0000 */
[----:B------:R3:W2:Y:S04]  /*8390*/  SHFL.DOWN PT, R31, R19, 0x4, 0x1f ;  /* 0x08801f00131f7f89 */ /* 0x0006a800000e0000 */
[----:B------:R3:W1:Y:S04]  /*83a0*/  SHFL.DOWN PT, R29, R12, 0x4, 0x1f ;  /* 0x08801f000c1d7f89 */ /* 0x00066800000e0000 */
[----:B------:R3:W0:Y:S04]  /*83b0*/  SHFL.DOWN PT, R27, R13, 0x4, 0x1f ;  /* 0x08801f000d1b7f89 */ /* 0x00062800000e0000 */
[----:B------:R3:W0:Y:S04]  /*83c0*/  SHFL.DOWN PT, R25, R14, 0x4, 0x1f ;  /* 0x08801f000e197f89 */ /* 0x00062800000e0000 */
[----:B------:R3:W0:Y:S04]  /*83d0*/  SHFL.DOWN PT, R11, R15, 0x4, 0x1f ;  /* 0x08801f000f0b7f89 */ /* 0x00062800000e0000 */
[----:B------:R3:W0:Y:S04]  /*83e0*/  SHFL.DOWN PT, R9, R16, 0x4, 0x1f ;  /* 0x08801f0010097f89 */ /* 0x00062800000e0000 */
[----:B------:R3:W0:Y:S04]  /*83f0*/  SHFL.DOWN PT, R37, R23, 0x4, 0x1f ;  /* 0x08801f0017257f89 */ /* 0x00062800000e0000 */
[----:B------:R3:W0:Y:S04]  /*8400*/  SHFL.DOWN PT, R7, R22, 0x4, 0x1f ;  /* 0x08801f0016077f89 */ /* 0x00062800000e0000 */
[----:B-1----:R3:W1:Y:S04]  /*8410*/  SHFL.DOWN PT, R5, R21, 0x4, 0x1f ;  /* 0x08801f0015057f89 */ /* 0x00266800000e0000 */
        /* <DEDUP_REMOVED lines=18> */
.L_x_13564:
[----:B------:R-:W-:Y:S01]  /*8540*/  IMAD.MOV.U32 R33, RZ, RZ, R16 ;  /* 0x000000ffff217224 */ /* 0x000fe200078e0010 */
[C---:B------:R-:W-:Y:S01]  /*8550*/  PRMT R10, R20.reuse, 0x7632, R10 ;  /* 0x00007632140a7816 */ /* 0x040fe2000000000a */
[----:B------:R-:W-:Y:S01]  /*8560*/  IMAD.MOV.U32 R16, RZ, RZ, R15 ;  /* 0x000000ffff107224 */ /* 0x000fe200078e000f */
[----:B------:R-:W-:Y:S02]  /*8570*/  PRMT R20, R20, 0x5410, R20 ;  /* 0x0000541014147816 */ /* 0x000fe40000000014 */
.L_x_13565:
[----:B------:R-:W-:Y:S05]  /*8580*/  BSYNC B1 ;  /* 0x0000000000017941 */ /* 0x000fea0003800000 */
.L_x_13563:
        /* <DEDUP_REMOVED lines=9> */
.L_x_13567:
[----:B------:R-:W-:Y:S01]  /*8620*/  IMAD.MOV.U32 R6, RZ, RZ, R33 ;  /* 0x000000ffff067224 */ /* 0x000fe200078e0021 */
[----:B------:R-:W-:Y:S01]  /*8630*/  PRMT R8, R10, 0x7610, R8 ;  /* 0x000076100a087816 */ /* 0x000fe20000000008 */
[----:B------:R-:W-:Y:S01]  /*8640*/  IMAD.MOV.U32 R33, RZ, RZ, R14 ;  /* 0x000000ffff217224 */ /* 0x000fe200078e000e */
[----:B------:R-:W-:Y:S02]  /*8650*/  PRMT R10, R21, 0x7632, R10 ;  /* 0x00007632150a7816 */ /* 0x000fe4000000000a */
.L_x_13568:
[----:B------:R-:W-:Y:S05]  /*8660*/  BSYNC B1 ;  /* 0x0000000000017941 */ /* 0x000fea0003800000 */
.L_x_13566:
        /* <DEDUP_REMOVED lines=9> */
.L_x_13570:
[----:B------:R-:W-:Y:S01]  /*8700*/  IMAD.MOV.U32 R15, RZ, RZ, R6 ;  /* 0x000000ffff0f7224 */ /* 0x000fe200078e0006 */
[----:B------:R-:W-:Y:S01]  /*8710*/  PRMT R8, R21, 0x5410, R8 ;  /* 0x0000541015087816 */ /* 0x000fe20000000008 */
[----:B------:R-:W-:Y:S02]  /*8720*/  IMAD.MOV.U32 R6, RZ, RZ, R13 ;  /* 0x000000ffff067224 */ /* 0x000fe400078e000d */
.L_x_13571:
[----:B------:R-:W-:Y:S05]  /*8730*/  BSYNC B1 ;  /* 0x0000000000017941 */ /* 0x000fea0003800000 */
.L_x_13569:
        /* <DEDUP_REMOVED lines=9> */
.L_x_13573:
[----:B------:R-:W-:Y:S01]  /*87d0*/  IMAD.MOV.U32 R14, RZ, RZ, R15 ;  /* 0x000000ffff0e7224 */ /* 0x000fe200078e000f */
[----:B------:R-:W-:Y:S01]  /*87e0*/  PRMT R10, R10, 0x7610, R8 ;  /* 0x000076100a0a7816 */ /* 0x000fe20000000008 */
[----:B------:R-:W-:Y:S01]  /*87f0*/  IMAD.MOV.U32 R15, RZ, RZ, R12 ;  /* 0x000000ffff0f7224 */ /* 0x000fe200078e000c */
[----:B------:R-:W-:Y:S02]  /*8800*/  PRMT R8, R8, 0x7610, R22 ;  /* 0x0000761008087816 */ /* 0x000fe40000000016 */
.L_x_13574:
[----:B------:R-:W-:Y:S05]  /*8810*/  BSYNC B1 ;  /* 0x0000000000017941 */ /* 0x000fea0003800000 */
.L_x_13572:
        /* <DEDUP_REMOVED lines=9> */
.L_x_13576:
[----:B------:R-:W-:Y:S01]  /*88b0*/  IMAD.MOV.U32 R13, RZ, RZ, R14 ;  /* 0x000000ffff0d7224 */ /* 0x000fe200078e000e */
[C---:B------:R-:W-:Y:S01]  /*88c0*/  PRMT R12, R10.reuse, 0x7632, R12 ;  /* 0x000076320a0c7816 */ /* 0x040fe2000000000c */
[----:B------:R-:W-:Y:S01]  /*88d0*/  IMAD.MOV.U32 R14, RZ, RZ, R19 ;  /* 0x000000ffff0e7224 */ /* 0x000fe200078e0013 */
[----:B------:R-:W-:Y:S02]  /*88e0*/  PRMT R10, R10, 0x5410, R22 ;  /* 0x000054100a0a7816 */ /* 0x000fe40000000016 */
.L_x_13577:
[----:B------:R-:W-:Y:S05]  /*88f0*/  BSYNC B1 ;  /* 0x0000000000017941 */ /* 0x000fea0003800000 */
.L_x_13575:
        /* <DEDUP_REMOVED lines=9> */
.L_x_13579:
[----:B------:R-:W-:Y:S01]  /*8990*/  IMAD.MOV.U32 R19, RZ, RZ, R13 ;  /* 0x000000ffff137224 */ /* 0x000fe200078e000d */
[----:B------:R-:W-:Y:S01]  /*89a0*/  PRMT R20, R12, 0x7610, R20 ;  /* 0x000076100c147816 */ /* 0x000fe20000000014 */
[----:B------:R-:W-:Y:S01]  /*89b0*/  IMAD.MOV.U32 R13, RZ, RZ, R18 ;  /* 0x000000ffff0d7224 */ /* 0x000fe200078e0012 */
[----:B------:R-:W-:Y:S02]  /*89c0*/  PRMT R12, R23, 0x7632, R12 ;  /* 0x00007632170c7816 */ /* 0x000fe4000000000c */
.L_x_13580:
[----:B------:R-:W-:Y:S05]  /*89d0*/  BSYNC B1 ;  /* 0x0000000000017941 */ /* 0x000fea0003800000 */
.L_x_13578:
        /* <DEDUP_REMOVED lines=9> */
.L_x_13582:
[----:B------:R-:W-:Y:S01]  /*8a70*/  IMAD.MOV.U32 R18, RZ, RZ, R19 ;  /* 0x000000ffff127224 */ /* 0x000fe200078e0013 */
[----:B------:R-:W-:Y:S01]  /*8a80*/  PRMT R12, R12, 0x5410, R20 ;  /* 0x000054100c0c7816 */ /* 0x000fe20000000014 */
[----:B------:R-:W-:Y:S01]  /*8a90*/  IMAD.MOV.U32 R19, RZ, RZ, R4 ;  /* 0x000000ffff137224 */ /* 0x000fe200078e0004 */
[----:B------:R-:W-:Y:S02]  /*8aa0*/  PRMT R20, R23, 0x7610, R20 ;  /* 0x0000761017147816 */ /* 0x000fe40000000014 */
.L_x_13583:
[----:B------:R-:W-:Y:S05]  /*8ab0*/  BSYNC B1 ;  /* 0x0000000000017941 */ /* 0x000fea0003800000 */
.L_x_13581:
        /* <DEDUP_REMOVED lines=16> */
.L_x_13585:
[----:B------:R-:W-:Y:S01]  /*8bc0*/  IMAD.MOV.U32 R21, RZ, RZ, R16 ;  /* 0x000000ffff157224 */ /* 0x000fe200078e0010 */
[----:B------:R-:W-:Y:S01]  /*8bd0*/  PRMT R4, R4, 0x7610, R20 ;  /* 0x0000761004047816 */ /* 0x000fe20000000014 */
[----:B------:R-:W-:Y:S01]  /*8be0*/  IMAD.MOV.U32 R16, RZ, RZ, R33 ;  /* 0x000000ffff107224 */ /* 0x000fe200078e0021 */
[----:B------:R-:W-:Y:S02]  /*8bf0*/  PRMT R20, R20, 0x5410, R10 ;  /* 0x0000541014147816 */ /* 0x000fe4000000000a */
.L_x_13586:
[----:B------:R-:W-:Y:S05]  /*8c00*/  BSYNC B1 ;  /* 0x0000000000017941 */ /* 0x000fea0003800000 */
.L_x_13584:
        /* <DEDUP_REMOVED lines=9> */
.L_x_13588:
[----:B------:R-:W-:Y:S01]  /*8ca0*/  IMAD.MOV.U32 R22, RZ, RZ, R21 ;  /* 0x000000ffff167224 */ /* 0x000fe200078e0015 */
[----:B------:R-:W-:Y:S01]  /*8cb0*/  PRMT R4, R4, 0x5432, R8 ;  /* 0x0000543204047816 */ /* 0x000fe20000000008 */
[----:B------:R-:W-:Y:S02]  /*8cc0*/  IMAD.MOV.U32 R21, RZ, RZ, R6 ;  /* 0x000000ffff157224 */ /* 0x000fe400078e0006 */
.L_x_13589:
[----:B------:R-:W-:Y:S05]  /*8cd0*/  BSYNC B1 ;  /* 0x0000000000017941 */ /* 0x000fea0003800000 */
.L_x_13587:
        /* <DEDUP_REMOVED lines=9> */
.L_x_13591:
[----:B------:R-:W-:Y:S01]  /*8d70*/  IMAD.MOV.U32 R23, RZ, RZ, R22 ;  /* 0x000000ffff177224 */ /* 0x000fe200078e0016 */
[--C-:B------:R-:W-:Y:S01]  /*8d80*/  PRMT R6, R6, 0x5410, R4.reuse ;  /* 0x0000541006067816 */ /* 0x100fe20000000004 */
[----:B------:R-:W-:Y:S01]  /*8d90*/  IMAD.MOV.U32 R22, RZ, RZ, R15 ;  /* 0x000000ffff167224 */ /* 0x000fe200078e000f */
[----:B------:R-:W-:Y:S02]  /*8da0*/  PRMT R4, R8, 0x7632, R4 ;  /* 0x0000763208047816 */ /* 0x000fe40000000004 */
.L_x_13592:
[----:B------:R-:W-:Y:S05]  /*8db0*/  BSYNC B1 ;  /* 0x0000000000017941 */ /* 0x000fea0003800000 */
.L_x_13590:
        /* <DEDUP_REMOVED lines=9> */
.L_x_13594:
[----:B------:R-:W-:Y:S01]  /*8e50*/  IMAD.MOV.U32 R8, RZ, RZ, R23 ;  /* 0x000000ffff087224 */ /* 0x000fe200078e0017 */
[----:B------:R-:W-:Y:S01]  /*8e60*/  PRMT R6, R6, 0x7632, R10 ;  /* 0x0000763206067816 */ /* 0x000fe2000000000a */
[----:B------:R-:W-:Y:S02]  /*8e70*/  IMAD.MOV.U32 R23, RZ, RZ, R14 ;  /* 0x000000ffff177224 */ /* 0x000fe400078e000e */
.L_x_13595:
[----:B------:R-:W-:Y:S05]  /*8e80*/  BSYNC B1 ;  /* 0x0000000000017941 */ /* 0x000fea0003800000 */
.L_x_13593:
        /* <DEDUP_REMOVED lines=9> */
.L_x_13597:
[----:B------:R-:W-:Y:S01]  /*8f20*/  IMAD.MOV.U32 R10, RZ, RZ, R8 ;  /* 0x000000ffff0a7224 */ /* 0x000fe200078e0008 */
[--C-:B------:R-:W-:Y:S01]  /*8f30*/  PRMT R14, R14, 0x5410, R6.reuse ;  /* 0x000054100e0e7816 */ /* 0x100fe20000000006 */
[----:B------:R-:W-:Y:S01]  /*8f40*/  IMAD.MOV.U32 R8, RZ, RZ, R13 ;  /* 0x000000ffff087224 */ /* 0x000fe200078e000d */
[----:B------:R-:W-:Y:S02]  /*8f50*/  PRMT R6, R12, 0x7610, R6 ;  /* 0x000076100c067816 */ /* 0x000fe40000000006 */
.L_x_13598:
[----:B------:R-:W-:Y:S05]  /*8f60*/  BSYNC B1 ;  /* 0x0000000000017941 */ /* 0x000fea0003800000 */
.L_x_13596:
        /* <DEDUP_REMOVED lines=9> */
.L_x_13600:
[----:B------:R-:W-:Y:S01]  /*9000*/  IMAD.MOV.U32 R13, RZ, RZ, R10 ;  /* 0x000000ffff0d7224 */ /* 0x000fe200078e000a */
[----:B------:R-:W-:Y:S01]  /*9010*/  PRMT R15, R15, 0x7610, R14 ;  /* 0x000076100f0f7816 */ /* 0x000fe2000000000e */
[----:B------:R-:W-:Y:S01]  /*9020*/  IMAD.MOV.U32 R10, RZ, RZ, R19 ;  /* 0x000000ffff0a7224 */ /* 0x000fe200078e0013 */
[----:B------:R-:W-:Y:S02]  /*9030*/  PRMT R14, R14, 0x5410, R20 ;  /* 0x000054100e0e7816 */ /* 0x000fe40000000014 */
.L_x_13601:
[----:B------:R-:W-:Y:S05]  /*9040*/  BSYNC B1 ;  /* 0x0000000000017941 */ /* 0x000fea0003800000 */
.L_x_13599:
        /* <DEDUP_REMOVED lines=9> */
.L_x_13603:
[C---:B------:R-:W-:Y:S01]  /*90e0*/  PRMT R12, R15.reuse, 0x7632, R12 ;  /* 0x000076320f0c7816 */ /* 0x040fe2000000000c */
[----:B------:R-:W-:Y:S02]  /*90f0*/  IMAD.MOV.U32 R19, RZ, RZ, R13 ;  /* 0x000000ffff137224 */ /* 0x000fe400078e000d */
[----:B------:R-:W-:Y:S01]  /*9100*/  IMAD.MOV.U32 R13, RZ, RZ, R18 ;  /* 0x000000ffff0d7224 */ /* 0x000fe200078e0012 */
[----:B------:R-:W-:Y:S02]  /*9110*/  PRMT R15, R15, 0x7610, R12 ;  /* 0x000076100f0f7816 */ /* 0x000fe4000000000c */
.L_x_13604:
[----:B------:R-:W-:Y:S05]  /*9120*/  BSYNC B1 ;  /* 0x0000000000017941 */ /* 0x000fea0003800000 */
.L_x_13602:
        /* <DEDUP_REMOVED lines=16> */
.L_x_13606:
[----:B------:R-:W-:Y:S01]  /*9230*/  IMAD.MOV.U32 R31, RZ, RZ, R16 ;  /* 0x000000ffff1f7224 */ /* 0x000fe200078e0010 */
[----:B------:R-:W-:Y:S01]  /*9240*/  PRMT R12, R12, 0x7610, R20 ;  /* 0x000076100c0c7816 */ /* 0x000fe20000000014 */
[----:B------:R-:W-:Y:S01]  /*9250*/  IMAD.MOV.U32 R16, RZ, RZ, R21 ;  /* 0x000000ffff107224 */ /* 0x000fe200078e0015 */
[----:B------:R-:W-:Y:S02]  /*9260*/  PRMT R20, R20, 0x7610, R4 ;  /* 0x0000761014147816 */ /* 0x000fe40000000004 */
.L_x_13607:
[----:B------:R-:W-:Y:S05]  /*9270*/  BSYNC B1 ;  /* 0x0000000000017941 */ /* 0x000fea0003800000 */
.L_x_13605:
        /* <DEDUP_REMOVED lines=9> */
.L_x_13609:
[----:B------:R-:W-:Y:S01]  /*9310*/  PRMT R4, R4, 0x7610, R12 ;  /* 0x0000761004047816 */ /* 0x000fe2000000000c */
[----:B------:R-:W-:Y:S02]  /*9320*/  IMAD.MOV.U32 R18, RZ, RZ, R31 ;  /* 0x000000ffff127224 */ /* 0x000fe400078e001f */
[----:B------:R-:W-:Y:S01]  /*9330*/  IMAD.MOV.U32 R31, RZ, RZ, R22 ;  /* 0x000000ffff1f7224 */ /* 0x000fe200078e0016 */
[----:B------:R-:W-:Y:S02]  /*9340*/  PRMT R12, R12, 0x5410, R4 ;  /* 0x000054100c0c7816 */ /* 0x000fe40000000004 */
.L_x_13610:
[----:B------:R-:W-:Y:S05]  /*9350*/  BSYNC B1 ;  /* 0x0000000000017941 */ /* 0x000fea0003800000 */
.L_x_13608:
        /* <DEDUP_REMOVED lines=9> */
.L_x_13612:
[----:B------:R-:W-:Y:S01]  /*93f0*/  IMAD.MOV.U32 R21, RZ, RZ, R18 ;  /* 0x000000ffff157224 */ /* 0x000fe200078e0012 */
[----:B------:R-:W-:Y:S01]  /*9400*/  PRMT R22, R22, 0x7610, R4 ;  /* 0x0000761016167816 */ /* 0x000fe20000000004 */
[----:B------:R-:W-:Y:S01]  /*9410*/  IMAD.MOV.U32 R18, RZ, RZ, R23 ;  /* 0x000000ffff127224 */ /* 0x000fe200078e0017 */
[----:B------:R-:W-:Y:S02]  /*9420*/  PRMT R4, R4, 0x7610, R6 ;  /* 0x0000761004047816 */ /* 0x000fe40000000006 */
.L_x_13613:
[----:B------:R-:W-:Y:S05]  /*9430*/  BSYNC B1 ;  /* 0x0000000000017941 */ /* 0x000fea0003800000 */
.L_x_13611:
        /* <DEDUP_REMOVED lines=9> */
.L_x_13615:
[----:B------:R-:W-:Y:S01]  /*94d0*/  PRMT R6, R6, 0x7610, R22 ;  /* 0x0000761006067816 */ /* 0x000fe20000000016 */
[----:B------:R-:W-:Y:S02]  /*94e0*/  IMAD.MOV.U32 R23, RZ, RZ, R21 ;  /* 0x000000ffff177224 */ /* 0x000fe400078e0015 */
[----:B------:R-:W-:Y:S01]  /*94f0*/  IMAD.MOV.U32 R21, RZ, RZ, R8 ;  /* 0x000000ffff157224 */ /* 0x000fe200078e0008 */
[----:B------:R-:W-:Y:S02]  /*9500*/  PRMT R22, R22, 0x5410, R6 ;  /* 0x0000541016167816 */ /* 0x000fe40000000006 */
.L_x_13616:
[----:B------:R-:W-:Y:S05]  /*9510*/  BSYNC B1 ;  /* 0x0000000000017941 */ /* 0x000fea0003800000 */
.L_x_13614:
        /* <DEDUP_REMOVED lines=9> */
.L_x_13618:
[----:B------:R-:W-:Y:S01]  /*95b0*/  IMAD.MOV.U32 R8, RZ, RZ, R23 ;  /* 0x000000ffff087224 */ /* 0x000fe200078e0017 */
[C---:B------:R-:W-:Y:S01]  /*95c0*/  PRMT R4, R6.reuse, 0x7632, R4 ;  /* 0x0000763206047816 */ /* 0x040fe20000000004 */
[----:B------:R-:W-:Y:S01]  /*95d0*/  IMAD.MOV.U32 R23, RZ, RZ, R10 ;  /* 0x000000ffff177224 */ /* 0x000fe200078e000a */
[----:B------:R-:W-:Y:S02]  /*95e0*/  PRMT R6, R6, 0x7610, R14 ;  /* 0x0000761006067816 */ /* 0x000fe4000000000e */
.L_x_13619:
[----:B------:R-:W-:Y:S05]  /*95f0*/  BSYNC B1 ;  /* 0x0000000000017941 */ /* 0x000fea0003800000 */
.L_x_13617:
        /* <DEDUP_REMOVED lines=9> */
.L_x_13621:
[----:B------:R-:W-:Y:S01]  /*9690*/  IMAD.MOV.U32 R10, RZ, RZ, R8 ;  /* 0x000000ffff0a7224 */ /* 0x000fe200078e0008 */
[----:B------:R-:W-:Y:S01]  /*96a0*/  PRMT R6, R4, 0x7610, R6 ;  /* 0x0000761004067816 */ /* 0x000fe20000000006 */
[----:B------:R-:W-:Y:S01]  /*96b0*/  IMAD.MOV.U32 R8, RZ, RZ, R13 ;  /* 0x000000ffff087224 */ /* 0x000fe200078e000d */
[----:B------:R-:W-:Y:S02]  /*96c0*/  PRMT R4, R15, 0x7632, R4 ;  /* 0x000076320f047816 */ /* 0x000fe40000000004 */
.L_x_13622:
[----:B------:R-:W-:Y:S05]  /*96d0*/  BSYNC B1 ;  /* 0x0000000000017941 */ /* 0x000fea0003800000 */
.L_x_13620:
        /* <DEDUP_REMOVED lines=9> */
.L_x_13624:
[----:B------:R-:W-:Y:S01]  /*9770*/  IMAD.MOV.U32 R13, RZ, RZ, R10 ;  /* 0x000000ffff0d7224 */ /* 0x000fe200078e000a */
[----:B------:R-:W-:Y:S01]  /*9780*/  PRMT R14, R6, 0x7610, R14 ;  /* 0x00007610060e7816 */ /* 0x000fe2000000000e */
[----:B------:R-:W-:Y:S01]  /*9790*/  IMAD.MOV.U32 R10, RZ, RZ, R19 ;  /* 0x000000ffff0a7224 */ /* 0x000fe200078e0013 */
[----:B------:R-:W-:Y:S02]  /*97a0*/  PRMT R6, R12, 0x7610, R6 ;  /* 0x000076100c067816 */ /* 0x000fe40000000006 */
.L_x_13625:
[----:B------:R-:W-:Y:S05]  /*97b0*/  BSYNC B1 ;  /* 0x0000000000017941 */ /* 0x000fea0003800000 */
.L_x_13623:
        /* <DEDUP_REMOVED lines=16> */
.L_x_13627:
[----:B------:R-:W-:Y:S01]  /*98c0*/  IMAD.MOV.U32 R7, RZ, RZ, R16 ;  /* 0x000000ffff077224 */ /* 0x000fe200078e0010 */
[----:B------:R-:W-:Y:S01]  /*98d0*/  PRMT R14, R14, 0x7610, R20 ;  /* 0x000076100e0e7816 */ /* 0x000fe20000000014 */
[----:B------:R-:W-:Y:S01]  /*98e0*/  IMAD.MOV.U32 R16, RZ, RZ, R31 ;  /* 0x000000ffff107224 */ /* 0x000fe200078e001f */
[----:B------:R-:W-:Y:S02]  /*98f0*/  PRMT R20, R20, 0x7610, R12 ;  /* 0x0000761014147816 */ /* 0x000fe4000000000c */
.L_x_13628:
[----:B------:R-:W-:Y:S05]  /*9900*/  BSYNC B1 ;  /* 0x0000000000017941 */ /* 0x000fea0003800000 */
.L_x_13626:
        /* <DEDUP_REMOVED lines=9> */
.L_x_13630:
[----:B------:R-:W-:Y:S01]  /*99a0*/  IMAD.MOV.U32 R12, RZ, RZ, R7 ;  /* 0x000000ffff0c7224 */ /* 0x000fe200078e0007 */
[----:B------:R-:W-:Y:S01]  /*99b0*/  PRMT R15, R15, 0x7610, R14 ;  /* 0x000076100f0f7816 */ /* 0x000fe2000000000e */
[----:B------:R-:W-:Y:S01]  /*99c0*/  IMAD.MOV.U32 R7, RZ, RZ, R18 ;  /* 0x000000ffff077224 */ /* 0x000fe200078e0012 */
[----:B------:R-:W-:Y:S02]  /*99d0*/  PRMT R14, R14, 0x7610, R4 ;  /* 0x000076100e0e7816 */ /* 0x000fe40000000004 */
.L_x_13631:
[----:B------:R-:W-:Y:S05]  /*99e0*/  BSYNC B1 ;  /* 0x0000000000017941 */ /* 0x000fea0003800000 */
.L_x_13629:
        /* <DEDUP_REMOVED lines=9> */
.L_x_13633:
[----:B------:R-:W-:Y:S01]  /*9a80*/  IMAD.MOV.U32 R18, RZ, RZ, R12 ;  /* 0x000000ffff127224 */ /* 0x000fe200078e000c */
[----:B------:R-:W-:Y:S01]  /*9a90*/  PRMT R4, R4, 0x7610, R15 ;  /* 0x0000761004047816 */ /* 0x000fe2000000000f */
[----:B------:R-:W-:Y:S01]  /*9aa0*/  IMAD.MOV.U32 R12, RZ, RZ, R21 ;  /* 0x000000ffff0c7224 */ /* 0x000fe200078e0015 */
[----:B------:R-:W-:Y:S02]  /*9ab0*/  PRMT R15, R15, 0x7610, R22 ;  /* 0x000076100f0f7816 */ /* 0x000fe40000000016 */
.L_x_13634:
[----:B------:R-:W-:Y:S05]  /*9ac0*/  BSYNC B1 ;  /* 0x0000000000017941 */ /* 0x000fea0003800000 */
.L_x_13632:
        /* <DEDUP_REMOVED lines=9> */
.L_x_13636:
[----:B------:R-:W-:Y:S01]  /*9b60*/  IMAD.MOV.U32 R19, RZ, RZ, R18 ;  /* 0x000000ffff137224 */ /* 0x000fe200078e0012 */
[----:B------:R-:W-:Y:S01]  /*9b70*/  PRMT R21, R21, 0x7610, R4 ;  /* 0x0000761015157816 */ /* 0x000fe20000000004 */
[----:B------:R-:W-:Y:S01]  /*9b80*/  IMAD.MOV.U32 R18, RZ, RZ, R23 ;  /* 0x000000ffff127224 */ /* 0x000fe200078e0017 */
[----:B------:R-:W-:Y:S02]  /*9b90*/  PRMT R4, R4, 0x7610, R6 ;  /* 0x0000761004047816 */ /* 0x000fe40000000006 */
.L_x_13637:
[----:B------:R-:W-:Y:S05]  /*9ba0*/  BSYNC B1 ;  /* 0x0000000000017941 */ /* 0x000fea0003800000 */
.L_x_13635:
        /* <DEDUP_REMOVED lines=9> */
.L_x_13639:
[----:B------:R-:W-:Y:S01]  /*9c40*/  IMAD.MOV.U32 R23, RZ, RZ, R19 ;  /* 0x000000ffff177224 */ /* 0x000fe200078e0013 */
[----:B------:R-:W-:Y:S01]  /*9c50*/  PRMT R6, R6, 0x7610, R21 ;  /* 0x0000761006067816 */ /* 0x000fe20000000015 */
[----:B------:R-:W-:Y:S01]  /*9c60*/  IMAD.MOV.U32 R19, RZ, RZ, R8 ;  /* 0x000000ffff137224 */ /* 0x000fe200078e0008 */
[----:B------:R-:W-:Y:S02]  /*9c70*/  PRMT R21, R21, 0x5410, R4 ;  /* 0x0000541015157816 */ /* 0x000fe40000000004 */
.L_x_13640:
[----:B------:R-:W-:Y:S05]  /*9c80*/  BSYNC B1 ;  /* 0x0000000000017941 */ /* 0x000fea0003800000 */
.L_x_13638:
        /* <DEDUP_REMOVED lines=9> */
.L_x_13642:
[----:B------:R-:W-:Y:S01]  /*9d20*/  IMAD.MOV.U32 R8, RZ, RZ, R23 ;  /* 0x000000ffff087224 */ /* 0x000fe200078e0017 */
[----:B------:R-:W-:Y:S01]  /*9d30*/  PRMT R22, R22, 0x7610, R6 ;  /* 0x0000761016167816 */ /* 0x000fe20000000006 */
[----:B------:R-:W-:Y:S01]  /*9d40*/  IMAD.MOV.U32 R23, RZ, RZ, R10 ;  /* 0x000000ffff177224 */ /* 0x000fe200078e000a */
[----:B------:R-:W-:Y:S02]  /*9d50*/  PRMT R6, R6, 0x5410, R6 ;  /* 0x0000541006067816 */ /* 0x000fe40000000006 */
.L_x_13643:
[----:B------:R-:W-:Y:S05]  /*9d60*/  BSYNC B1 ;  /* 0x0000000000017941 */ /* 0x000fea0003800000 */
.L_x_13641:
        /* <DEDUP_REMOVED lines=9> */
.L_x_13645:
[----:B------:R-:W-:Y:S01]  /*9e00*/  IMAD.MOV.U32 R10, RZ, RZ, R8 ;  /* 0x000000ffff0a7224 */ /* 0x000fe200078e0008 */
[C---:B------:R-:W-:Y:S01]  /*9e10*/  PRMT R4, R22.reuse, 0x7632, R4 ;  /* 0x0000763216047816 */ /* 0x040fe20000000004 */
[----:B------:R-:W-:Y:S01]  /*9e20*/  IMAD.MOV.U32 R8, RZ, RZ, R13 ;  /* 0x000000ffff087224 */ /* 0x000fe200078e000d */
[----:B------:R-:W-:Y:S02]  /*9e30*/  PRMT R22, R22, 0x5410, R14 ;  /* 0x0000541016167816 */ /* 0x000fe4000000000e */
.L_x_13646:
[----:B------:R-:W-:Y:S05]  /*9e40*/  BSYNC B1 ;  /* 0x0000000000017941 */ /* 0x000fea0003800000 */
.L_x_13644:
[C---:B------:R-:W-:Y:S01]  /*9e50*/  ISETP.GT.AND P1, PT, R16.reuse, R27, PT ;  /* 0x0000001b1000720c */ /* 0x040fe20003f24270 */
[----:B-1----:R-:W-:Y:S01]  /*9e60*/  HSETP2.GT.AND P0, PT, R5.H0_H0, R20.H1_H1, PT ;  /* 0x3000001405007234 */ /* 0x002fe20003f04800 */
        /* <DEDUP_REMOVED lines=14> */
.L_x_13648:
[----:B------:R-:W-:Y:S01]  /*9f50*/  IMAD.MOV.U32 R13, RZ, RZ, R16 ;  /* 0x000000ffff0d7224 */ /* 0x000fe200078e0010 */
[C---:B------:R-:W-:Y:S01]  /*9f60*/  PRMT R6, R20.reuse, 0x7632, R6 ;  /* 0x0000763214067816 */ /* 0x040fe20000000006 */
[----:B------:R-:W-:Y:S01]  /*9f70*/  IMAD.MOV.U32 R16, RZ, RZ, R7 ;  /* 0x000000ffff107224 */ /* 0x000fe200078e0007 */
[----:B------:R-:W-:Y:S02]  /*9f80*/  PRMT R20, R20, 0x7610, R14 ;  /* 0x0000761014147816 */ /* 0x000fe4000000000e */
.L_x_13649:
[----:B------:R-:W-:Y:S05]  /*9f90*/  BSYNC B1 ;  /* 0x0000000000017941 */ /* 0x000fea0003800000 */
.L_x_13647:
        /* <DEDUP_REMOVED lines=9> */
.L_x_13651:
[----:B------:R-:W-:Y:S01]  /*a030*/  IMAD.MOV.U32 R7, RZ, RZ, R13 ;  /* 0x000000ffff077224 */ /* 0x000fe200078e000d */
[----:B------:R-:W-:Y:S01]  /*a040*/  PRMT R14, R14, 0x5410, R6 ;  /* 0x000054100e0e7816 */ /* 0x000fe20000000006 */
[----:B------:R-:W-:Y:S01]  /*a050*/  IMAD.MOV.U32 R13, RZ, RZ, R12 ;  /* 0x000000ffff0d7224 */ /* 0x000fe200078e000c */
[----:B------:R-:W-:Y:S02]  /*a060*/  PRMT R6, R15, 0x7632, R6 ;  /* 0x000076320f067816 */ /* 0x000fe40000000006 */
.L_x_13652:
[----:B------:R-:W-:Y:S05]  /*a070*/  BSYNC B1 ;  /* 0x0000000000017941 */ /* 0x000fea0003800000 */
.L_x_13650:
        /* <DEDUP_REMOVED lines=9> */
.L_x_13654:
[----:B------:R-:W-:Y:S01]  /*a110*/  IMAD.MOV.U32 R12, RZ, RZ, R7 ;  /* 0x000000ffff0c7224 */ /* 0x000fe200078e0007 */
[----:B------:R-:W-:Y:S01]  /*a120*/  PRMT R14, R14, 0x7632, R4 ;  /* 0x000076320e0e7816 */ /* 0x000fe20000000004 */
[----:B------:R-:W-:Y:S02]  /*a130*/  IMAD.MOV.U32 R7, RZ, RZ, R18 ;  /* 0x000000ffff077224 */ /* 0x000fe400078e0012 */
.L_x_13655:
[----:B------:R-:W-:Y:S05]  /*a140*/  BSYNC B1 ;  /* 0x0000000000017941 */ /* 0x000fea0003800000 */
.L_x_13653:
        /* <DEDUP_REMOVED lines=9> */
.L_x_13657:
[----:B------:R-:W-:Y:S01]  /*a1e0*/  IMAD.MOV.U32 R18, RZ, RZ, R12 ;  /* 0x000000ffff127224 */ /* 0x000fe200078e000c */
[--C-:B------:R-:W-:Y:S01]  /*a1f0*/  PRMT R4, R4, 0x5410, R14.reuse ;  /* 0x0000541004047816 */ /* 0x100fe2000000000e */
[----:B------:R-:W-:Y:S01]  /*a200*/  IMAD.MOV.U32 R12, RZ, RZ, R19 ;  /* 0x000000ffff0c7224 */ /* 0x000fe200078e0013 */
[----:B------:R-:W-:Y:S02]  /*a210*/  PRMT R14, R21, 0x7632, R14 ;  /* 0x00007632150e7816 */ /* 0x000fe4000000000e */
.L_x_13658:
[----:B------:R-:W-:Y:S05]  /*a220*/  BSYNC B1 ;  /* 0x0000000000017941 */ /* 0x000fea0003800000 */
.L_x_13656:
        /* <DEDUP_REMOVED lines=9> */
.L_x_13660:
[----:B------:R-:W-:Y:S01]  /*a2c0*/  IMAD.MOV.U32 R15, RZ, RZ, R18 ;  /* 0x000000ffff0f7224 */ /* 0x000fe200078e0012 */
[----:B------:R-:W-:Y:S01]  /*a2d0*/  PRMT R19, R19, 0x7610, R4 ;  /* 0x0000761013137816 */ /* 0x000fe20000000004 */
[----:B------:R-:W-:Y:S01]  /*a2e0*/  IMAD.MOV.U32 R18, RZ, RZ, R23 ;  /* 0x000000ffff127224 */ /* 0x000fe200078e0017 */
[----:B------:R-:W-:Y:S02]  /*a2f0*/  PRMT R4, R4, 0x7610, R6 ;  /* 0x0000761004047816 */ /* 0x000fe40000000006 */
.L_x_13661:
[----:B------:R-:W-:Y:S05]  /*a300*/  BSYNC B1 ;  /* 0x0000000000017941 */ /* 0x000fea0003800000 */
.L_x_13659:
        /* <DEDUP_REMOVED lines=9> */
.L_x_13663:
[----:B------:R-:W-:Y:S01]  /*a3a0*/  IMAD.MOV.U32 R21, RZ, RZ, R15 ;  /* 0x000000ffff157224 */ /* 0x000fe200078e000f */
[----:B------:R-:W-:Y:S01]  /*a3b0*/  PRMT R6, R6, 0x7610, R19 ;  /* 0x0000761006067816 */ /* 0x000fe20000000013 */
[----:B------:R-:W-:Y:S01]  /*a3c0*/  IMAD.MOV.U32 R15, RZ, RZ, R8 ;  /* 0x000000ffff0f7224 */ /* 0x000fe200078e0008 */
[----:B------:R-:W-:Y:S02]  /*a3d0*/  PRMT R19, R19, 0x7610, R22 ;  /* 0x0000761013137816 */ /* 0x000fe40000000016 */
.L_x_13664:
[----:B------:R-:W-:Y:S05]  /*a3e0*/  BSYNC B1 ;  /* 0x0000000000017941 */ /* 0x000fea0003800000 */
.L_x_13662:
        /* <DEDUP_REMOVED lines=9> */
.L_x_13666:
[----:B------:R-:W-:Y:S01]  /*a480*/  IMAD.MOV.U32 R8, RZ, RZ, R21 ;  /* 0x000000ffff087224 */ /* 0x000fe200078e0015 */
[C---:B------:R-:W-:Y:S01]  /*a490*/  PRMT R19, R6.reuse, 0x7632, R19 ;  /* 0x0000763206137816 */ /* 0x040fe20000000013 */
[----:B------:R-:W-:Y:S01]  /*a4a0*/  IMAD.MOV.U32 R21, RZ, RZ, R10 ;  /* 0x000000ffff157224 */ /* 0x000fe200078e000a */
[----:B------:R-:W-:Y:S02]  /*a4b0*/  PRMT R6, R6, 0x5410, R4 ;  /* 0x0000541006067816 */ /* 0x000fe40000000004 */
.L_x_13667:
[----:B------:R-:W-:Y:S05]  /*a4c0*/  BSYNC B1 ;  /* 0x0000000000017941 */ /* 0x000fea0003800000 */
.L_x_13665:
        /* <DEDUP_REMOVED lines=16> */
.L_x_13669:
[----:B------:R-:W-:Y:S01]  /*a5d0*/  IMAD.MOV.U32 R5, RZ, RZ, R16 ;  /* 0x000000ffff057224 */ /* 0x000fe200078e0010 */
[----:B------:R-:W-:Y:S01]  /*a5e0*/  PRMT R10, R10, 0x7610, R20 ;  /* 0x000076100a0a7816 */ /* 0x000fe20000000014 */
[----:B------:R-:W-:Y:S01]  /*a5f0*/  IMAD.MOV.U32 R16, RZ, RZ, R13 ;  /* 0x000000ffff107224 */ /* 0x000fe200078e000d */
[----:B------:R-:W-:Y:S02]  /*a600*/  PRMT R20, R20, 0x5410, R6 ;  /* 0x0000541014147816 */ /* 0x000fe40000000006 */
.L_x_13670:
[----:B------:R-:W-:Y:S05]  /*a610*/  BSYNC B1 ;  /* 0x0000000000017941 */ /* 0x000fea0003800000 */
.L_x_13668:
        /* <DEDUP_REMOVED lines=9> */
.L_x_13672:
[----:B------:R-:W-:Y:S01]  /*a6b0*/  IMAD.MOV.U32 R13, RZ, RZ, R5 ;  /* 0x000000ffff0d7224 */ /* 0x000fe200078e0005 */
[----:B------:R-:W-:Y:S01]  /*a6c0*/  PRMT R22, R22, 0x7610, R10 ;  /* 0x0000761016167816 */ /* 0x000fe2000000000a */
[----:B------:R-:W-:Y:S01]  /*a6d0*/  IMAD.MOV.U32 R5, RZ, RZ, R7 ;  /* 0x000000ffff057224 */ /* 0x000fe200078e0007 */
[----:B------:R-:W-:Y:S02]  /*a6e0*/  PRMT R10, R10, 0x7610, R14 ;  /* 0x000076100a0a7816 */ /* 0x000fe4000000000e */
.L_x_13673:
[----:B------:R-:W-:Y:S05]  /*a6f0*/  BSYNC B1 ;  /* 0x0000000000017941 */ /* 0x000fea0003800000 */
.L_x_13671:
        /* <DEDUP_REMOVED lines=9> */
.L_x_13675:
[----:B------:R-:W-:Y:S01]  /*a790*/  PRMT R14, R14, 0x7610, R22 ;  /* 0x000076100e0e7816 */ /* 0x000fe20000000016 */
[----:B------:R-:W-:Y:S02]  /*a7a0*/  IMAD.MOV.U32 R7, RZ, RZ, R13 ;  /* 0x000000ffff077224 */ /* 0x000fe400078e000d */
[----:B------:R-:W-:Y:S01]  /*a7b0*/  IMAD.MOV.U32 R13, RZ, RZ, R12 ;  /* 0x000000ffff0d7224 */ /* 0x000fe200078e000c */
[----:B------:R-:W-:Y:S02]  /*a7c0*/  PRMT R22, R22, 0x5410, R14 ;  /* 0x0000541016167816 */ /* 0x000fe4000000000e */
.L_x_13676:
[----:B------:R-:W-:Y:S05]  /*a7d0*/  BSYNC B1 ;  /* 0x0000000000017941 */ /* 0x000fea0003800000 */
.L_x_13674:
        /* <DEDUP_REMOVED lines=9> */
.L_x_13678:
[C---:B------:R-:W-:Y:S01]  /*a870*/  PRMT R4, R14.reuse, 0x7632, R4 ;  /* 0x000076320e047816 */ /* 0x040fe20000000004 */
[----:B------:R-:W-:Y:S02]  /*a880*/  IMAD.MOV.U32 R12, RZ, RZ, R7 ;  /* 0x000000ffff0c7224 */ /* 0x000fe400078e0007 */
[----:B------:R-:W-:Y:S01]  /*a890*/  IMAD.MOV.U32 R7, RZ, RZ, R18 ;  /* 0x000000ffff077224 */ /* 0x000fe200078e0012 */
[----:B------:R-:W-:Y:S02]  /*a8a0*/  PRMT R14, R14, 0x7610, R4 ;  /* 0x000076100e0e7816 */ /* 0x000fe40000000004 */
.L_x_13679:
[----:B------:R-:W-:Y:S05]  /*a8b0*/  BSYNC B1 ;  /* 0x0000000000017941 */ /* 0x000fea0003800000 */
.L_x_13677:
[----:B------:R-:W-:Y:S01]  /*a8c0*/  HSETP2.GT.AND P0, PT, R4.H0_H0, R19.H1_H1, PT ;  /* 0x3000001304007234 */ /* 0x000fe20003f04800 */
[----:B------:R-:W-:Y:S04]  /*a8d0*/  BSSY B1, `(.L_x_13680) ;  /* 0x000000b000017945 */ /* 0x000fe80003800000 */
[----:B------:R-:W-:-:S13]  /*a8e0*/  ISETP.EQ.OR P0, PT, R15, -0x1, P0 ;  /* 0xffffffff0f00780c */ /* 0x000fda0000702670 */
[----:B------:R-:W-:Y:S05]  /*a8f0*/  @P0 BRA `(.L_x_13681) ;  /* 0x0000005000000947 */ /* 0x000fea0003800000 */
[----:B------:R-:W-:Y:S01]  /*a900*/  ISETP.GE.AND P0, PT, R12, R15, PT ;  /* 0x0000000f0c00720c */ /* 0x000fe20003f06270 */
[----:B------:R-:W-:-:S12]  /*a910*/  IMAD.MOV.U32 R18, RZ, RZ, R15 ;  /* 0x000000ffff127224 */ /* 0x000fd800078e000f */
[----:B------:R-:W-:Y:S01]  /*a920*/  HSETP2.NEU.OR P0, PT, R4.H0_H0, R19.H1_H1, P0 ;  /* 0x3000001304007234 */ /* 0x000fe2000070d820 */
[----:B------:R-:W-:-:S12]  /*a930*/  PRMT R4, R4, 0x7610, R19 ;  /* 0x0000761004047816 */ /* 0x000fd80000000013 */
[----:B------:R-:W-:Y:S05]  /*a940*/  @P0 BRA `(.L_x_13682) ;  /* 0x0000003000000947 */ /* 0x000fea0003800000 */
.L_x_13681:
[----:B------:R-:W-:Y:S01]  /*a950*/  IMAD.MOV.U32 R18, RZ, RZ, R12 ;  /* 0x000000ffff127224 */ /* 0x000fe200078e000c */
[----:B------:R-:W-:Y:S01]  /*a960*/  PRMT R4, R19, 0x5432, R4 ;  /* 0x0000543213047816 */ /* 0x000fe20000000004 */
[----:B------:R-:W-:Y:S02]  /*a970*/  IMAD.MOV.U32 R12, RZ, RZ, R15 ;  /* 0x000000ffff0c7224 */ /* 0x000fe400078e000f */
.L_x_13682:
[----:B------:R-:W-:Y:S05]  /*a980*/  BSYNC B1 ;  /* 0x0000000000017941 */ /* 0x000fea0003800000 */
.L_x_13680:
        /* <DEDUP_REMOVED lines=9> */
.L_x_13684:
[C---:B------:R-:W-:Y:S01]  /*aa20*/  PRMT R6, R4.reuse, 0x7632, R6 ;  /* 0x0000763204067816 */ /* 0x040fe20000000006 */
[----:B------:R-:W-:Y:S02]  /*aa30*/  IMAD.MOV.U32 R15, RZ, RZ, R18 ;  /* 0x000000ffff0f7224 */ /* 0x000fe400078e0012 */
[----:B------:R-:W-:Y:S01]  /*aa40*/  IMAD.MOV.U32 R18, RZ, RZ, R21 ;  /* 0x000000ffff127224 */ /* 0x000fe200078e0015 */
[----:B------:R-:W-:Y:S02]  /*aa50*/  PRMT R4, R4, 0x7610, R6 ;  /* 0x0000761004047816 */ /* 0x000fe40000000006 */
.L_x_13685:
[----:B------:R-:W-:Y:S05]  /*aa60*/  BSYNC B1 ;  /* 0x0000000000017941 */ /* 0x000fea0003800000 */
.L_x_13683:
        /* <DEDUP_REMOVED lines=9> */
.L_x_13687:
[----:B------:R-:W-:Y:S01]  /*ab00*/  IMAD.MOV.U32 R21, RZ, RZ, R15 ;  /* 0x000000ffff157224 */ /* 0x000fe200078e000f */
[----:B------:R-:W-:Y:S01]  /*ab10*/  PRMT R6, R19, 0x5410, R6 ;  /* 0x0000541013067816 */ /* 0x000fe20000000006 */
[----:B------:R-:W-:Y:S02]  /*ab20*/  IMAD.MOV.U32 R15, RZ, RZ, R8 ;  /* 0x000000ffff0f7224 */ /* 0x000fe400078e0008 */
.L_x_13688:
[----:B------:R-:W-:Y:S05]  /*ab30*/  BSYNC B1 ;  /* 0x0000000000017941 */ /* 0x000fea0003800000 */
.L_x_13686:
        /* <DEDUP_REMOVED lines=16> */
.L_x_13690:
[----:B------:R-:W-:Y:S01]  /*ac40*/  IMAD.MOV.U32 R8, RZ, RZ, R16 ;  /* 0x000000ffff087224 */ /* 0x000fe200078e0010 */
[----:B------:R-:W-:Y:S01]  /*ac50*/  PRMT R11, R11, 0x7610, R20 ;  /* 0x000076100b0b7816 */ /* 0x000fe20000000014 */
[----:B------:R-:W-:Y:S01]  /*ac60*/  IMAD.MOV.U32 R16, RZ, RZ, R5 ;  /* 0x000000ffff107224 */ /* 0x000fe200078e0005 */
[----:B------:R-:W-:Y:S02]  /*ac70*/  PRMT R20, R20, 0x7610, R10 ;  /* 0x0000761014147816 */ /* 0x000fe4000000000a */
.L_x_13691:
[----:B------:R-:W-:Y:S05]  /*ac80*/  BSYNC B1 ;  /* 0x0000000000017941 */ /* 0x000fea0003800000 */
.L_x_13689:
        /* <DEDUP_REMOVED lines=9> */
.L_x_13693:
[----:B------:R-:W-:Y:S01]  /*ad20*/  IMAD.MOV.U32 R10, RZ, RZ, R8 ;  /* 0x000000ffff0a7224 */ /* 0x000fe200078e0008 */
[----:B------:R-:W-:Y:S01]  /*ad30*/  PRMT R5, R5, 0x7610, R11 ;  /* 0x0000761005057816 */ /* 0x000fe2000000000b */
[----:B------:R-:W-:Y:S01]  /*ad40*/  IMAD.MOV.U32 R8, RZ, RZ, R13 ;  /* 0x000000ffff087224 */ /* 0x000fe200078e000d */
[----:B------:R-:W-:Y:S02]  /*ad50*/  PRMT R11, R11, 0x7610, R22 ;  /* 0x000076100b0b7816 */ /* 0x000fe40000000016 */
.L_x_13694:
[----:B------:R-:W-:Y:S05]  /*ad60*/  BSYNC B1 ;  /* 0x0000000000017941 */ /* 0x000fea0003800000 */
.L_x_13692:
        /* <DEDUP_REMOVED lines=9> */
.L_x_13696:
[----:B------:R-:W-:Y:S01]  /*ae00*/  IMAD.MOV.U32 R19, RZ, RZ, R10 ;  /* 0x000000ffff137224 */ /* 0x000fe200078e000a */
[----:B------:R-:W-:Y:S01]  /*ae10*/  PRMT R5, R5, 0x7632, R14 ;  /* 0x0000763205057816 */ /* 0x000fe2000000000e */
[----:B------:R-:W-:Y:S02]  /*ae20*/  IMAD.MOV.U32 R10, RZ, RZ, R7 ;  /* 0x000000ffff0a7224 */ /* 0x000fe400078e0007 */
.L_x_13697:
[----:B------:R-:W-:Y:S05]  /*ae30*/  BSYNC B1 ;  /* 0x0000000000017941 */ /* 0x000fea0003800000 */
.L_x_13695:
        /* <DEDUP_REMOVED lines=9> */
.L_x_13699:
[----:B------:R-:W-:Y:S01]  /*aed0*/  IMAD.MOV.U32 R7, RZ, RZ, R19 ;  /* 0x000000ffff077224 */ /* 0x000fe200078e0013 */
[----:B------:R-:W-:Y:S01]  /*aee0*/  PRMT R11, R5, 0x7610, R11 ;  /* 0x00007610050b7816 */ /* 0x000fe2000000000b */
[----:B------:R-:W-:Y:S01]  /*aef0*/  IMAD.MOV.U32 R19, RZ, RZ, R12 ;  /* 0x000000ffff137224 */ /* 0x000fe200078e000c */
[----:B------:R-:W-:Y:S02]  /*af00*/  PRMT R5, R4, 0x7610, R5 ;  /* 0x0000761004057816 */ /* 0x000fe40000000005 */
.L_x_13700:
[----:B------:R-:W-:Y:S05]  /*af10*/  BSYNC B1 ;  /* 0x0000000000017941 */ /* 0x000fea0003800000 */
.L_x_13698:
        /* <DEDUP_REMOVED lines=9> */
.L_x_13702:
[----:B------:R-:W-:Y:S01]  /*afb0*/  IMAD.MOV.U32 R23, RZ, RZ, R7 ;  /* 0x000000ffff177224 */ /* 0x000fe200078e0007 */
[--C-:B------:R-:W-:Y:S01]  /*afc0*/  PRMT R24, R24, 0x5410, R11.reuse ;  /* 0x0000541018187816 */ /* 0x100fe2000000000b */
[----:B------:R-:W-:Y:S01]  /*afd0*/  IMAD.MOV.U32 R7, RZ, RZ, R18 ;  /* 0x000000ffff077224 */ /* 0x000fe200078e0012 */
[----:B------:R-:W-:Y:S02]  /*afe0*/  PRMT R11, R4, 0x7632, R11 ;  /* 0x00007632040b7816 */ /* 0x000fe4000000000b */
.L_x_13703:
[----:B------:R-:W-:Y:S05]  /*aff0*/  BSYNC B1 ;  /* 0x0000000000017941 */ /* 0x000fea0003800000 */
.L_x_13701:
        /* <DEDUP_REMOVED lines=9> */
.L_x_13705:
[----:B------:R-:W-:Y:S01]  /*b090*/  IMAD.MOV.U32 R4, RZ, RZ, R23 ;  /* 0x000000ffff047224 */ /* 0x000fe200078e0017 */
[----:B------:R-:W-:Y:S01]  /*b0a0*/  PRMT R25, R25, 0x7610, R24 ;  /* 0x0000761019197816 */ /* 0x000fe20000000018 */
[----:B------:R-:W-:Y:S01]  /*b0b0*/  IMAD.MOV.U32 R23, RZ, RZ, R15 ;  /* 0x000000ffff177224 */ /* 0x000fe200078e000f */
[----:B------:R-:W-:Y:S02]  /*b0c0*/  PRMT R24, R24, 0x5410, R6 ;  /* 0x0000541018187816 */ /* 0x000fe40000000006 */
.L_x_13706:
[----:B------:R-:W-:Y:S05]  /*b0d0*/  BSYNC B1 ;  /* 0x0000000000017941 */ /* 0x000fea0003800000 */
.L_x_13704:
        /* <DEDUP_REMOVED lines=9> */
.L_x_13708:
[C---:B------:R-:W-:Y:S01]  /*b170*/  PRMT R6, R25.reuse, 0x7632, R6 ;  /* 0x0000763219067816 */ /* 0x040fe20000000006 */
[----:B------:R-:W-:Y:S02]  /*b180*/  IMAD.MOV.U32 R27, RZ, RZ, R4 ;  /* 0x000000ffff1b7224 */ /* 0x000fe400078e0004 */
[----:B------:R-:W-:Y:S01]  /*b190*/  IMAD.MOV.U32 R4, RZ, RZ, R21 ;  /* 0x000000ffff047224 */ /* 0x000fe200078e0015 */
[----:B------:R-:W-:Y:S02]  /*b1a0*/  PRMT R25, R25, 0x7610, R6 ;  /* 0x0000761019197816 */ /* 0x000fe40000000006 */
.L_x_13709:
[----:B------:R-:W-:Y:S05]  /*b1b0*/  BSYNC B1 ;  /* 0x0000000000017941 */ /* 0x000fea0003800000 */
.L_x_13707:
        /* <DEDUP_REMOVED lines=16> */
.L_x_13711:
[----:B------:R-:W-:Y:S01]  /*b2c0*/  IMAD.MOV.U32 R15, RZ, RZ, R16 ;  /* 0x000000ffff0f7224 */ /* 0x000fe200078e0010 */
[----:B------:R-:W-:Y:S01]  /*b2d0*/  PRMT R20, R20, 0x7632, R11 ;  /* 0x0000763214147816 */ /* 0x000fe2000000000b */
[----:B------:R-:W-:Y:S02]  /*b2e0*/  IMAD.MOV.U32 R16, RZ, RZ, R8 ;  /* 0x000000ffff107224 */ /* 0x000fe400078e0008 */
.L_x_13712:
[----:B------:R-:W-:Y:S05]  /*b2f0*/  BSYNC B1 ;  /* 0x0000000000017941 */ /* 0x000fea0003800000 */
.L_x_13710:
        /* <DEDUP_REMOVED lines=9> */
.L_x_13714:
[--C-:B------:R-:W-:Y:S01]  /*b390*/  PRMT R21, R21, 0x5410, R20.reuse ;  /* 0x0000541015157816 */ /* 0x100fe20000000014 */
[----:B------:R-:W-:Y:S01]  /*b3a0*/  IMAD.MOV.U32 R14, RZ, RZ, R15 ;  /* 0x000000ffff0e7224 */ /* 0x000fe200078e000f */
[----:B------:R-:W-:Y:S01]  /*b3b0*/  PRMT R20, R5, 0x7632, R20 ;  /* 0x0000763205147816 */ /* 0x000fe20000000014 */
[----:B------:R-:W-:Y:S02]  /*b3c0*/  IMAD.MOV.U32 R15, RZ, RZ, R10 ;  /* 0x000000ffff0f7224 */ /* 0x000fe400078e000a */
.L_x_13715:
[----:B------:R-:W-:Y:S05]  /*b3d0*/  BSYNC B1 ;  /* 0x0000000000017941 */ /* 0x000fea0003800000 */
.L_x_13713:
        /* <DEDUP_REMOVED lines=9> */
.L_x_13717:
[----:B------:R-:W-:Y:S01]  /*b470*/  IMAD.MOV.U32 R13, RZ, RZ, R14 ;  /* 0x000000ffff0d7224 */ /* 0x000fe200078e000e */
[----:B------:R-:W-:Y:S01]  /*b480*/  PRMT R21, R21, 0x5432, R5 ;  /* 0x0000543215157816 */ /* 0x000fe20000000005 */
[----:B------:R-:W-:Y:S02]  /*b490*/  IMAD.MOV.U32 R14, RZ, RZ, R19 ;  /* 0x000000ffff0e7224 */ /* 0x000fe400078e0013 */
.L_x_13718:
[----:B------:R-:W-:Y:S05]  /*b4a0*/  BSYNC B1 ;  /* 0x0000000000017941 */ /* 0x000fea0003800000 */
.L_x_13716:
        /* <DEDUP_REMOVED lines=9> */
.L_x_13720:
[----:B------:R-:W-:Y:S01]  /*b540*/  PRMT R22, R22, 0x5410, R21 ;  /* 0x0000541016167816 */ /* 0x000fe20000000015 */
[----:B------:R-:W-:Y:S01]  /*b550*/  IMAD.MOV.U32 R12, RZ, RZ, R13 ;  /* 0x000000ffff0c7224 */ /* 0x000fe200078e000d */
[----:B------:R-:W-:Y:S01]  /*b560*/  PRMT R21, R11, 0x7610, R21 ;  /* 0x000076100b157816 */ /* 0x000fe20000000015 */
[----:B------:R-:W-:Y:S02]  /*b570*/  IMAD.MOV.U32 R13, RZ, RZ, R7 ;  /* 0x000000ffff0d7224 */ /* 0x000fe400078e0007 */
.L_x_13721:
[----:B------:R-:W-:Y:S05]  /*b580*/  BSYNC B1 ;  /* 0x0000000000017941 */ /* 0x000fea0003800000 */
.L_x_13719:
        /* <DEDUP_REMOVED lines=9> */
.L_x_13723:
[----:B------:R-:W-:Y:S01]  /*b620*/  IMAD.MOV.U32 R19, RZ, RZ, R12 ;  /* 0x000000ffff137224 */ /* 0x000fe200078e000c */
[----:B------:R-:W-:Y:S01]  /*b630*/  PRMT R22, R22, 0x7632, R24 ;  /* 0x0000763216167816 */ /* 0x000fe20000000018 */
[----:B------:R-:W-:Y:S02]  /*b640*/  IMAD.MOV.U32 R12, RZ, RZ, R23 ;  /* 0x000000ffff0c7224 */ /* 0x000fe400078e0017 */
.L_x_13724:
[----:B------:R-:W-:Y:S05]  /*b650*/  BSYNC B1 ;  /* 0x0000000000017941 */ /* 0x000fea0003800000 */
.L_x_13722:
        /* <DEDUP_REMOVED lines=9> */
.L_x_13726:
[--C-:B------:R-:W-:Y:S01]  /*b6f0*/  PRMT R23, R23, 0x5410, R22.reuse ;  /* 0x0000541017177816 */ /* 0x100fe20000000016 */
[----:B------:R-:W-:Y:S01]  /*b700*/  IMAD.MOV.U32 R18, RZ, RZ, R19 ;  /* 0x000000ffff127224 */ /* 0x000fe200078e0013 */
[----:B------:R-:W-:Y:S01]  /*b710*/  PRMT R22, R25, 0x7632, R22 ;  /* 0x0000763219167816 */ /* 0x000fe20000000016 */
[----:B------:R-:W-:Y:S02]  /*b720*/  IMAD.MOV.U32 R19, RZ, RZ, R4 ;  /* 0x000000ffff137224 */ /* 0x000fe400078e0004 */
.L_x_13727:
[----:B------:R-:W-:Y:S05]  /*b730*/  BSYNC B1 ;  /* 0x0000000000017941 */ /* 0x000fea0003800000 */
.L_x_13725:
        /* <DEDUP_REMOVED lines=8> */
.L_x_13728:
[----:B------:R-:W-:Y:S01]  /*b7c0*/  IMAD.MOV.U32 R4, RZ, RZ, R18 ;  /* 0x000000ffff047224 */ /* 0x000fe200078e0012 */
[----:B------:R-:W-:Y:S01]  /*b7d0*/  PRMT R23, R23, 0x5432, R6 ;  /* 0x0000543217177816 */ /* 0x000fe20000000006 */
[----:B------:R-:W-:Y:S02]  /*b7e0*/  IMAD.MOV.U32 R18, RZ, RZ, R27 ;  /* 0x000000ffff127224 */ /* 0x000fe400078e001b */
.L_x_13562:
[----:B--2-4-:R-:W-:Y:S05]  /*b7f0*/  BSYNC B0 ;  /* 0x0000000000007941 */ /* 0x014fea0003800000 */
.L_x_13561:
        /* <DEDUP_REMOVED lines=31> */
.L_x_13732:
[----:B------:R-:W-:Y:S01]  /*b9f0*/  IMAD.MOV.U32 R33, RZ, RZ, R16 ;  /* 0x000000ffff217224 */ /* 0x000fe200078e0010 */
[C---:B------:R-:W-:Y:S01]  /*ba00*/  PRMT R10, R20.reuse, 0x7632, R10 ;  /* 0x00007632140a7816 */ /* 0x040fe2000000000a */
[----:B------:R-:W-:Y:S01]  /*ba10*/  IMAD.MOV.U32 R16, RZ, RZ, R15 ;  /* 0x000000ffff107224 */ /* 0x000fe200078e000f */
[----:B------:R-:W-:Y:S02]  /*ba20*/  PRMT R20, R20, 0x5410, R20 ;  /* 0x0000541014147816 */ /* 0x000fe40000000014 */
.L_x_13733:
[----:B------:R-:W-:Y:S05]  /*ba30*/  BSYNC B1 ;  /* 0x0000000000017941 */ /* 0x000fea0003800000 */
.L_x_13731:
        /* <DEDUP_REMOVED lines=9> */
.L_x_13735:
[----:B------:R-:W-:Y:S01]  /*bad0*/  IMAD.MOV.U32 R6, RZ, RZ, R33 ;  /* 0x000000ffff067224 */ /* 0x000fe200078e0021 */
[----:B------:R-:W-:Y:S01]  /*bae0*/  PRMT R8, R10, 0x7610, R8 ;  /* 0x000076100a087816 */ /* 0x000fe20000000008 */
[----:B------:R-:W-:Y:S01]  /*baf0*/  IMAD.MOV.U32 R33, RZ, RZ, R14 ;  /* 0x000000ffff217224 */ /* 0x000fe200078e000e */
[----:B------:R-:W-:Y:S02]  /*bb00*/  PRMT R10, R21, 0x7632, R10 ;  /* 0x00007632150a7816 */ /* 0x000fe4000000000a */
.L_x_13736:
[----:B------:R-:W-:Y:S05]  /*bb10*/  BSYNC B1 ;  /* 0x0000000000017941 */ /* 0x000fea0003800000 */
.L_x_13734:
        /* <DEDUP_REMOVED lines=9> */
.L_x_13738:
[----:B------:R-:W-:Y:S01]  /*bbb0*/  IMAD.MOV.U32 R15, RZ, RZ, R6 ;  /* 0x000000ffff0f7224 */ /* 0x000fe200078e0006 */
[----:B------:R-:W-:Y:S01]  /*bbc0*/  PRMT R8, R21, 0x5410, R8 ;  /* 0x0000541015087816 */ /* 0x000fe20000000008 */
[----:B------:R-:W-:Y:S02]  /*bbd0*/  IMAD.MOV.U32 R6, RZ, RZ, R13 ;  /* 0x000000ffff067224 */ /* 0x000fe400078e000d */
.L_x_13739:
[----:B------:R-:W-:Y:S05]  /*bbe0*/  BSYNC B1 ;  /* 0x0000000000017941 */ /* 0x000fea0003800000 */
.L_x_13737:
        /* <DEDUP_REMOVED lines=9> */
.L_x_13741:
[----:B------:R-:W-:Y:S01]  /*bc80*/  IMAD.MOV.U32 R14, RZ, RZ, R15 ;  /* 0x000000ffff0e7224 */ /* 0x000fe200078e000f */
[----:B------:R-:W-:Y:S01]  /*bc90*/  PRMT R10, R10, 0x7610, R8 ;  /* 0x000076100a0a7816 */ /* 0x000fe20000000008 */
[----:B------:R-:W-:Y:S01]  /*bca0*/  IMAD.MOV.U32 R15, RZ, RZ, R12 ;  /* 0x000000ffff0f7224 */ /* 0x000fe200078e000c */
[----:B------:R-:W-:Y:S02]  /*bcb0*/  PRMT R8, R8, 0x7610, R22 ;  /* 0x0000761008087816 */ /* 0x000fe40000000016 */
.L_x_13742:
[----:B------:R-:W-:Y:S05]  /*bcc0*/  BSYNC B1 ;  /* 0x0000000000017941 */ /* 0x000fea0003800000 */
.L_x_13740:
        /* <DEDUP_REMOVED lines=9> */
.L_x_13744:
[----:B------:R-:W-:Y:S01]  /*bd60*/  IMAD.MOV.U32 R13, RZ, RZ, R14 ;  /* 0x000000ffff0d7224 */ /* 0x000fe200078e000e */
[C---:B------:R-:W-:Y:S01]  /*bd70*/  PRMT R12, R10.reuse, 0x7632, R12 ;  /* 0x000076320a0c7816 */ /* 0x040fe2000000000c */
[----:B------:R-:W-:Y:S01]  /*bd80*/  IMAD.MOV.U32 R14, RZ, RZ, R19 ;  /* 0x000000ffff0e7224 */ /* 0x000fe200078e0013 */
[----:B------:R-:W-:Y:S02]  /*bd90*/  PRMT R10, R10, 0x5410, R22 ;  /* 0x000054100a0a7816 */ /* 0x000fe40000000016 */
.L_x_13745:
[----:B------:R-:W-:Y:S05]  /*bda0*/  BSYNC B1 ;  /* 0x0000000000017941 */ /* 0x000fea0003800000 */
.L_x_13743:
        /* <DEDUP_REMOVED lines=9> */
.L_x_13747:
[----:B------:R-:W-:Y:S01]  /*be40*/  IMAD.MOV.U32 R19, RZ, RZ, R13 ;  /* 0x000000ffff137224 */ /* 0x000fe200078e000d */
[----:B------:R-:W-:Y:S01]  /*be50*/  PRMT R20, R12, 0x7610, R20 ;  /* 0x000076100c147816 */ /* 0x000fe20000000014 */
[----:B------:R-:W-:Y:S01]  /*be60*/  IMAD.MOV.U32 R13, RZ, RZ, R18 ;  /* 0x000000ffff0d7224 */ /* 0x000fe200078e0012 */
[----:B------:R-:W-:Y:S02]  /*be70*/  PRMT R12, R23, 0x7632, R12 ;  /* 0x00007632170c7816 */ /* 0x000fe4000000000c */
.L_x_13748:
[----:B------:R-:W-:Y:S05]  /*be80*/  BSYNC B1 ;  /* 0x0000000000017941 */ /* 0x000fea0003800000 */
.L_x_13746:
        /* <DEDUP_REMOVED lines=9> */
.L_x_13750:
[----:B------:R-:W-:Y:S01]  /*bf20*/  IMAD.MOV.U32 R18, RZ, RZ, R19 ;  /* 0x000000ffff127224 */ /* 0x000fe200078e0013 */
[----:B------:R-:W-:Y:S01]  /*bf30*/  PRMT R12, R12, 0x5410, R20 ;  /* 0x000054100c0c7816 */ /* 0x000fe20000000014 */
[----:B------:R-:W-:Y:S01]  /*bf40*/  IMAD.MOV.U32 R19, RZ, RZ, R4 ;  /* 0x000000ffff137224 */ /* 0x000fe200078e0004 */
[----:B------:R-:W-:Y:S02]  /*bf50*/  PRMT R20, R23, 0x7610, R20 ;  /* 0x0000761017147816 */ /* 0x000fe40000000014 */
.L_x_13751:
[----:B------:R-:W-:Y:S05]  /*bf60*/  BSYNC B1 ;  /* 0x0000000000017941 */ /* 0x000fea0003800000 */
.L_x_13749:
        /* <DEDUP_REMOVED lines=16> */
.L_x_13753:
[----:B------:R-:W-:Y:S01]  /*c070*/  IMAD.MOV.U32 R21, RZ, RZ, R16 ;  /* 0x000000ffff157224 */ /* 0x000fe200078e0010 */
[----:B------:R-:W-:Y:S01]  /*c080*/  PRMT R4, R4, 0x7610, R20 ;  /* 0x0000761004047816 */ /* 0x000fe20000000014 */
[----:B------:R-:W-:Y:S01]  /*c090*/  IMAD.MOV.U32 R16, RZ, RZ, R33 ;  /* 0x000000ffff107224 */ /* 0x000fe200078e0021 */
[----:B------:R-:W-:Y:S02]  /*c0a0*/  PRMT R20, R20, 0x5410, R10 ;  /* 0x0000541014147816 */ /* 0x000fe4000000000a */
.L_x_13754:
[----:B------:R-:W-:Y:S05]  /*c0b0*/  BSYNC B1 ;  /* 0x0000000000017941 */ /* 0x000fea0003800000 */
.L_x_13752:
        /* <DEDUP_REMOVED lines=9> */
.L_x_13756:
[----:B------:R-:W-:Y:S01]  /*c150*/  IMAD.MOV.U32 R22, RZ, RZ, R21 ;  /* 0x000000ffff167224 */ /* 0x000fe200078e0015 */
[----:B------:R-:W-:Y:S01]  /*c160*/  PRMT R4, R4, 0x5432, R8 ;  /* 0x0000543204047816 */ /* 0x000fe20000000008 */
[----:B------:R-:W-:Y:S02]  /*c170*/  IMAD.MOV.U32 R21, RZ, RZ, R6 ;  /* 0x000000ffff157224 */ /* 0x000fe400078e0006 */
.L_x_13757:
[----:B------:R-:W-:Y:S05]  /*c180*/  BSYNC B1 ;  /* 0x0000000000017941 */ /* 0x000fea0003800000 */
.L_x_13755:
        /* <DEDUP_REMOVED lines=9> */
.L_x_13759:
[----:B------:R-:W-:Y:S01]  /*c220*/  IMAD.MOV.U32 R23, RZ, RZ, R22 ;  /* 0x000000ffff177224 */ /* 0x000fe200078e0016 */
[--C-:B------:R-:W-:Y:S01]  /*c230*/  PRMT R6, R6, 0x5410, R4.reuse ;  /* 0x0000541006067816 */ /* 0x100fe20000000004 */
[----:B------:R-:W-:Y:S01]  /*c240*/  IMAD.MOV.U32 R22, RZ, RZ, R15 ;  /* 0x000000ffff167224 */ /* 0x000fe200078e000f */
[----:B------:R-:W-:Y:S02]  /*c250*/  PRMT R4, R8, 0x7632, R4 ;  /* 0x0000763208047816 */ /* 0x000fe40000000004 */
.L_x_13760:
[----:B------:R-:W-:Y:S05]  /*c260*/  BSYNC B1 ;  /* 0x0000000000017941 */ /* 0x000fea0003800000 */
.L_x_13758:
        /* <DEDUP_REMOVED lines=9> */
.L_x_13762:
[----:B------:R-:W-:Y:S01]  /*c300*/  IMAD.MOV.U32 R8, RZ, RZ, R23 ;  /* 0x000000ffff087224 */ /* 0x000fe200078e0017 */
[----:B------:R-:W-:Y:S01]  /*c310*/  PRMT R6, R6, 0x7632, R10 ;  /* 0x0000763206067816 */ /* 0x000fe2000000000a */
[----:B------:R-:W-:Y:S02]  /*c320*/  IMAD.MOV.U32 R23, RZ, RZ, R14 ;  /* 0x000000ffff177224 */ /* 0x000fe400078e000e */
.L_x_13763:
[----:B------:R-:W-:Y:S05]  /*c330*/  BSYNC B1 ;  /* 0x0000000000017941 */ /* 0x000fea0003800000 */
.L_x_13761:
        /* <DEDUP_REMOVED lines=9> */
.L_x_13765:
[----:B------:R-:W-:Y:S01]  /*c3d0*/  IMAD.MOV.U32 R10, RZ, RZ, R8 ;  /* 0x000000ffff0a7224 */ /* 0x000fe200078e0008 */
[--C-:B------:R-:W-:Y:S01]  /*c3e0*/  PRMT R14, R14, 0x5410, R6.reuse ;  /* 0x000054100e0e7816 */ /* 0x100fe20000000006 */
[----:B------:R-:W-:Y:S01]  /*c3f0*/  IMAD.MOV.U32 R8, RZ, RZ, R13 ;  /* 0x000000ffff087224 */ /* 0x000fe200078e000d */
[----:B------:R-:W-:Y:S02]  /*c400*/  PRMT R6, R12, 0x7610, R6 ;  /* 0x000076100c067816 */ /* 0x000fe40000000006 */
.L_x_13766:
[----:B------:R-:W-:Y:S05]  /*c410*/  BSYNC B1 ;  /* 0x0000000000017941 */ /* 0x000fea0003800000 */
.L_x_13764:
        /* <DEDUP_REMOVED lines=9> */
.L_x_13768:
[----:B------:R-:W-:Y:S01]  /*c4b0*/  IMAD.MOV.U32 R13, RZ, RZ, R10 ;  /* 0x000000ffff0d7224 */ /* 0x000fe200078e000a */
[----:B------:R-:W-:Y:S01]  /*c4c0*/  PRMT R15, R15, 0x7610, R14 ;  /* 0x000076100f0f7816 */ /* 0x000fe2000000000e */
[----:B------:R-:W-:Y:S01]  /*c4d0*/  IMAD.MOV.U32 R10, RZ, RZ, R19 ;  /* 0x000000ffff0a7224 */ /* 0x000fe200078e0013 */
[----:B------:R-:W-:Y:S02]  /*c4e0*/  PRMT R14, R14, 0x5410, R20 ;  /* 0x000054100e0e7816 */ /* 0x000fe40000000014 */
.L_x_13769:
[----:B------:R-:W-:Y:S05]  /*c4f0*/  BSYNC B1 ;  /* 0x0000000000017941 */ /* 0x000fea0003800000 */
.L_x_13767:
        /* <DEDUP_REMOVED lines=9> */
.L_x_13771:
[C---:B------:R-:W-:Y:S01]  /*c590*/  PRMT R12, R15.reuse, 0x7632, R12 ;  /* 0x000076320f0c7816 */ /* 0x040fe2000000000c */
[----:B------:R-:W-:Y:S02]  /*c5a0*/  IMAD.MOV.U32 R19, RZ, RZ, R13 ;  /* 0x000000ffff137224 */ /* 0x000fe400078e000d */
[----:B------:R-:W-:Y:S01]  /*c5b0*/  IMAD.MOV.U32 R13, RZ, RZ, R18 ;  /* 0x000000ffff0d7224 */ /* 0x000fe200078e0012 */
[----:B------:R-:W-:Y:S02]  /*c5c0*/  PRMT R15, R15, 0x7610, R12 ;  /* 0x000076100f0f7816 */ /* 0x000fe4000000000c */
.L_x_13772:
[----:B------:R-:W-:Y:S05]  /*c5d0*/  BSYNC B1 ;  /* 0x0000000000017941 */ /* 0x000fea0003800000 */
.L_x_13770:
        /* <DEDUP_REMOVED lines=16> */
.L_x_13774:
[----:B------:R-:W-:Y:S01]  /*c6e0*/  IMAD.MOV.U32 R31, RZ, RZ, R16 ;  /* 0x000000ffff1f7224 */ /* 0x000fe200078e0010 */
[----:B------:R-:W-:Y:S01]  /*c6f0*/  PRMT R12, R12, 0x7610, R20 ;  /* 0x000076100c0c7816 */ /* 0x000fe20000000014 */
[----:B------:R-:W-:Y:S01]  /*c700*/  IMAD.MOV.U32 R16, RZ, RZ, R21 ;  /* 0x000000ffff107224 */ /* 0x000fe200078e0015 */
[----:B------:R-:W-:Y:S02]  /*c710*/  PRMT R20, R20, 0x7610, R4 ;  /* 0x0000761014147816 */ /* 0x000fe40000000004 */
.L_x_13775:
[----:B------:R-:W-:Y:S05]  /*c720*/  BSYNC B1 ;  /* 0x0000000000017941 */ /* 0x000fea0003800000 */
.L_x_13773:
        /* <DEDUP_REMOVED lines=9> */
.L_x_13777:
[----:B------:R-:W-:Y:S01]  /*c7c0*/  PRMT R4, R4, 0x7610, R12 ;  /* 0x0000761004047816 */ /* 0x000fe2000000000c */
[----:B------:R-:W-:Y:S02]  /*c7d0*/  IMAD.MOV.U32 R18, RZ, RZ, R31 ;  /* 0x000000ffff127224 */ /* 0x000fe400078e001f */
[----:B------:R-:W-:Y:S01]  /*c7e0*/  IMAD.MOV.U32 R31, RZ, RZ, R22 ;  /* 0x000000ffff1f7224 */ /* 0x000fe200078e0016 */
[----:B------:R-:W-:Y:S02]  /*c7f0*/  PRMT R12, R12, 0x5410, R4 ;  /* 0x000054100c0c7816 */ /* 0x000fe40000000004 */
.L_x_13778:
[----:B------:R-:W-:Y:S05]  /*c800*/  BSYNC B1 ;  /* 0x0000000000017941 */ /* 0x000fea0003800000 */
.L_x_13776:
        /* <DEDUP_REMOVED lines=9> */
.L_x_13780:
[----:B------:R-:W-:Y:S01]  /*c8a0*/  IMAD.MOV.U32 R21, RZ, RZ, R18 ;  /* 0x000000ffff157224 */ /* 0x000fe200078e0012 */
[----:B------:R-:W-:Y:S01]  /*c8b0*/  PRMT R22, R22, 0x7610, R4 ;  /* 0x0000761016167816 */ /* 0x000fe20000000004 */
[----:B------:R-:W-:Y:S01]  /*c8c0*/  IMAD.MOV.U32 R18, RZ, RZ, R23 ;  /* 0x000000ffff127224 */ /* 0x000fe200078e0017 */
[----:B------:R-:W-:Y:S02]  /*c8d0*/  PRMT R4, R4, 0x7610, R6 ;  /* 0x0000761004047816 */ /* 0x000fe40000000006 */
.L_x_13781:
[----:B------:R-:W-:Y:S05]  /*c8e0*/  BSYNC B1 ;  /* 0x0000000000017941 */ /* 0x000fea0003800000 */
.L_x_13779:
        /* <DEDUP_REMOVED lines=9> */
.L_x_13783:
[----:B------:R-:W-:Y:S01]  /*c980*/  PRMT R6, R6, 0x7610, R22 ;  /* 0x0000761006067816 */ /* 0x000fe20000000016 */
[----:B------:R-:W-:Y:S02]  /*c990*/  IMAD.MOV.U32 R23, RZ, RZ, R21 ;  /* 0x000000ffff177224 */ /* 0x000fe400078e0015 */
[----:B------:R-:W-:Y:S01]  /*c9a0*/  IMAD.MOV.U32 R21, RZ, RZ, R8 ;  /* 0x000000ffff157224 */ /* 0x000fe200078e0008 */
[----:B------:R-:W-:Y:S02]  /*c9b0*/  PRMT R22, R22, 0x5410, R6 ;  /* 0x0000541016167816 */ /* 0x000fe40000000006 */
.L_x_13784:
[----:B------:R-:W-:Y:S05]  /*c9c0*/  BSYNC B1 ;  /* 0x0000000000017941 */ /* 0x000fea0003800000 */
.L_x_13782:
        /* <DEDUP_REMOVED lines=9> */
.L_x_13786:
[----:B------:R-:W-:Y:S01]  /*ca60*/  IMAD.MOV.U32 R8, RZ, RZ, R23 ;  /* 0x000000ffff087224 */ /* 0x000fe200078e0017 */
[C---:B------:R-:W-:Y:S01]  /*ca70*/  PRMT R4, R6.reuse, 0x7632, R4 ;  /* 0x0000763206047816 */ /* 0x040fe20000000004 */
[----:B------:R-:W-:Y:S01]  /*ca80*/  IMAD.MOV.U32 R23, RZ, RZ, R10 ;  /* 0x000000ffff177224 */ /* 0x000fe200078e000a */
[----:B------:R-:W-:Y:S02]  /*ca90*/  PRMT R6, R6, 0x7610, R14 ;  /* 0x0000761006067816 */ /* 0x000fe4000000000e */
.L_x_13787:
[----:B------:R-:W-:Y:S05]  /*caa0*/  BSYNC B1 ;  /* 0x0000000000017941 */ /* 0x000fea0003800000 */
.L_x_13785:
        /* <DEDUP_REMOVED lines=9> */
.L_x_13789:
[----:B------:R-:W-:Y:S01]  /*cb40*/  IMAD.MOV.U32 R10, RZ, RZ, R8 ;  /* 0x000000ffff0a7224 */ /* 0x000fe200078e0008 */
[----:B------:R-:W-:Y:S01]  /*cb50*/  PRMT R6, R4, 0x7610, R6 ;  /* 0x0000761004067816 */ /* 0x000fe20000000006 */
[----:B------:R-:W-:Y:S01]  /*cb60*/  IMAD.MOV.U32 R8, RZ, RZ, R13 ;  /* 0x000000ffff087224 */ /* 0x000fe200078e000d */
[----:B------:R-:W-:Y:S02]  /*cb70*/  PRMT R4, R15, 0x7632, R4 ;  /* 0x000076320f047816 */ /* 0x000fe40000000004 */
.L_x_13790:
[----:B------:R-:W-:Y:S05]  /*cb80*/  BSYNC B1 ;  /* 0x0000000000017941 */ /* 0x000fea0003800000 */
.L_x_13788:
        /* <DEDUP_REMOVED lines=9> */
.L_x_13792:
[----:B------:R-:W-:Y:S01]  /*cc20*/  IMAD.MOV.U32 R13, RZ, RZ, R10 ;  /* 0x000000ffff0d7224 */ /* 0x000fe200078e000a */
[----:B------:R-:W-:Y:S01]  /*cc30*/  PRMT R14, R6, 0x7610, R14 ;  /* 0x00007610060e7816 */ /* 0x000fe2000000000e */
[----:B------:R-:W-:Y:S01]  /*cc40*/  IMAD.MOV.U32 R10, RZ, RZ, R19 ;  /* 0x000000ffff0a7224 */ /* 0x000fe200078e0013 */
[----:B------:R-:W-:Y:S02]  /*cc50*/  PRMT R6, R12, 0x7610, R6 ;  /* 0x000076100c067816 */ /* 0x000fe40000000006 */
.L_x_13793:
[----:B------:R-:W-:Y:S05]  /*cc60*/  BSYNC B1 ;  /* 0x0000000000017941 */ /* 0x000fea0003800000 */
.L_x_13791:
        /* <DEDUP_REMOVED lines=16> */
.L_x_13795:
[----:B------:R-:W-:Y:S01]  /*cd70*/  IMAD.MOV.U32 R7, RZ, RZ, R16 ;  /* 0x000000ffff077224 */ /* 0x000fe200078e0010 */
[----:B------:R-:W-:Y:S01]  /*cd80*/  PRMT R14, R14, 0x7610, R20 ;  /* 0x000076100e0e7816 */ /* 0x000fe20000000014 */
[----:B------:R-:W-:Y:S01]  /*cd90*/  IMAD.MOV.U32 R16, RZ, RZ, R31 ;  /* 0x000000ffff107224 */ /* 0x000fe200078e001f */
[----:B------:R-:W-:Y:S02]  /*cda0*/  PRMT R20, R20, 0x7610, R12 ;  /* 0x0000761014147816 */ /* 0x000fe4000000000c */
.L_x_13796:
[----:B------:R-:W-:Y:S05]  /*cdb0*/  BSYNC B1 ;  /* 0x0000000000017941 */ /* 0x000fea0003800000 */
.L_x_13794:
        /* <DEDUP_REMOVED lines=9> */
.L_x_13798:
[----:B------:R-:W-:Y:S01]  /*ce50*/  IMAD.MOV.U32 R12, RZ, RZ, R7 ;  /* 0x000000ffff0c7224 */ /* 0x000fe200078e0007 */
[----:B------:R-:W-:Y:S01]  /*ce60*/  PRMT R15, R15, 0x7610, R14 ;  /* 0x000076100f0f7816 */ /* 0x000fe2000000000e */
[----:B------:R-:W-:Y:S01]  /*ce70*/  IMAD.MOV.U32 R7, RZ, RZ, R18 ;  /* 0x000000ffff077224 */ /* 0x000fe200078e0012 */
[----:B------:R-:W-:Y:S02]  /*ce80*/  PRMT R14, R14, 0x7610, R4 ;  /* 0x000076100e0e7816 */ /* 0x000fe40000000004 */
.L_x_13799:
[----:B------:R-:W-:Y:S05]  /*ce90*/  BSYNC B1 ;  /* 0x0000000000017941 */ /* 0x000fea0003800000 */
.L_x_13797:
        /* <DEDUP_REMOVED lines=9> */
.L_x_13801:
[----:B------:R-:W-:Y:S01]  /*cf30*/  IMAD.MOV.U32 R18, RZ, RZ, R12 ;  /* 0x000000ffff127224 */ /* 0x000fe200078e000c */
[----:B------:R-:W-:Y:S01]  /*cf40*/  PRMT R4, R4, 0x7610, R15 ;  /* 0x0000761004047816 */ /* 0x000fe2000000000f */
[----:B------:R-:W-:Y:S01]  /*cf50*/  IMAD.MOV.U32 R12, RZ, RZ, R21 ;  /* 0x000000ffff0c7224 */ /* 0x000fe200078e0015 */
[----:B------:R-:W-:Y:S02]  /*cf60*/  PRMT R15, R15, 0x7610, R22 ;  /* 0x000076100f0f7816 */ /* 0x000fe40000000016 */
.L_x_13802:
[----:B------:R-:W-:Y:S05]  /*cf70*/  BSYNC B1 ;  /* 0x0000000000017941 */ /* 0x000fea0003800000 */
.L_x_13800:
        /* <DEDUP_REMOVED lines=9> */
.L_x_13804:
[----:B------:R-:W-:Y:S01]  /*d010*/  IMAD.MOV.U32 R19, RZ, RZ, R18 ;  /* 0x000000ffff137224 */ /* 0x000fe200078e0012 */
[----:B------:R-:W-:Y:S01]  /*d020*/  PRMT R21, R21, 0x7610, R4 ;  /* 0x0000761015157816 */ /* 0x000fe20000000004 */
[----:B------:R-:W-:Y:S01]  /*d030*/  IMAD.MOV.U32 R18, RZ, RZ, R23 ;  /* 0x000000ffff127224 */ /* 0x000fe200078e0017 */
[----:B------:R-:W-:Y:S02]  /*d040*/  PRMT R4, R4, 0x7610, R6 ;  /* 0x0000761004047816 */ /* 0x000fe40000000006 */
.L_x_13805:
[----:B------:R-:W-:Y:S05]  /*d050*/  BSYNC B1 ;  /* 0x0000000000017941 */ /* 0x000fea0003800000 */
.L_x_13803:
        /* <DEDUP_REMOVED lines=9> */
.L_x_13807:
[----:B------:R-:W-:Y:S01]  /*d0f0*/  IMAD.MOV.U32 R23, RZ, RZ, R19 ;  /* 0x000000ffff177224 */ /* 0x000fe200078e0013 */
[----:B------:R-:W-:Y:S01]  /*d100*/  PRMT R6, R6, 0x7610, R21 ;  /* 0x0000761006067816 */ /* 0x000fe20000000015 */
[----:B------:R-:W-:Y:S01]  /*d110*/  IMAD.MOV.U32 R19, RZ, RZ, R8 ;  /* 0x000000ffff137224 */ /* 0x000fe200078e0008 */
[----:B------:R-:W-:Y:S02]  /*d120*/  PRMT R21, R21, 0x5410, R4 ;  /* 0x0000541015157816 */ /* 0x000fe40000000004 */
.L_x_13808:
[----:B------:R-:W-:Y:S05]  /*d130*/  BSYNC B1 ;  /* 0x0000000000017941 */ /* 0x000fea0003800000 */
.L_x_13806:
        /* <DEDUP_REMOVED lines=9> */
.L_x_13810:
[----:B------:R-:W-:Y:S01]  /*d1d0*/  IMAD.MOV.U32 R8, RZ, RZ, R23 ;  /* 0x000000ffff087224 */ /* 0x000fe200078e0017 */
[----:B------:R-:W-:Y:S01]  /*d1e0*/  PRMT R22, R22, 0x7610, R6 ;  /* 0x0000761016167816 */ /* 0x000fe20000000006 */
[----:B------:R-:W-:Y:S01]  /*d1f0*/  IMAD.MOV.U32 R23, RZ, RZ, R10 ;  /* 0x000000ffff177224 */ /* 0x000fe200078e000a */
[----:B------:R-:W-:Y:S02]  /*d200*/  PRMT R6, R6, 0x5410, R6 ;  /* 0x0000541006067816 */ /* 0x000fe40000000006 */
.L_x_13811:
[----:B------:R-:W-:Y:S05]  /*d210*/  BSYNC B1 ;  /* 0x0000000000017941 */ /* 0x000fea0003800000 */
.L_x_13809:
        /* <DEDUP_REMOVED lines=9> */
.L_x_13813:
[----:B------:R-:W-:Y:S01]  /*d2b0*/  IMAD.MOV.U32 R10, RZ, RZ, R8 ;  /* 0x000000ffff0a7224 */ /* 0x000fe200078e0008 */
[C---:B------:R-:W-:Y:S01]  /*d2c0*/  PRMT R4, R22.reuse, 0x7632, R4 ;  /* 0x0000763216047816 */ /* 0x040fe20000000004 */
[----:B------:R-:W-:Y:S01]  /*d2d0*/  IMAD.MOV.U32 R8, RZ, RZ, R13 ;  /* 0x000000ffff087224 */ /* 0x000fe200078e000d */
[----:B------:R-:W-:Y:S02]  /*d2e0*/  PRMT R22, R22, 0x5410, R14 ;  /* 0x0000541016167816 */ /* 0x000fe4000000000e */
.L_x_13814:
[----:B------:R-:W-:Y:S05]  /*d2f0*/  BSYNC B1 ;  /* 0x0000000000017941 */ /* 0x000fea0003800000 */
.L_x_13812:
        /* <DEDUP_REMOVED lines=16> */
.L_x_13816:
[----:B------:R-:W-:Y:S01]  /*d400*/  IMAD.MOV.U32 R13, RZ, RZ, R16 ;  /* 0x000000ffff0d7224 */ /* 0x000fe200078e0010 */
[C---:B------:R-:W-:Y:S01]  /*d410*/  PRMT R6, R20.reuse, 0x7632, R6 ;  /* 0x0000763214067816 */ /* 0x040fe20000000006 */
[----:B------:R-:W-:Y:S01]  /*d420*/  IMAD.MOV.U32 R16, RZ, RZ, R7 ;  /* 0x000000ffff107224 */ /* 0x000fe200078e0007 */
[----:B------:R-:W-:Y:S02]  /*d430*/  PRMT R20, R20, 0x7610, R14 ;  /* 0x0000761014147816 */ /* 0x000fe4000000000e */
.L_x_13817:
[----:B------:R-:W-:Y:S05]  /*d440*/  BSYNC B1 ;  /* 0x0000000000017941 */ /* 0x000fea0003800000 */
.L_x_13815:
        /* <DEDUP_REMOVED lines=9> */
.L_x_13819:
[----:B------:R-:W-:Y:S01]  /*d4e0*/  IMAD.MOV.U32 R7, RZ, RZ, R13 ;  /* 0x000000ffff077224 */ /* 0x000fe200078e000d */
[----:B------:R-:W-:Y:S01]  /*d4f0*/  PRMT R14, R14, 0x5410, R6 ;  /* 0x000054100e0e7816 */ /* 0x000fe20000000006 */
[----:B------:R-:W-:Y:S01]  /*d500*/  IMAD.MOV.U32 R13, RZ, RZ, R12 ;  /* 0x000000ffff0d7224 */ /* 0x000fe200078e000c */
[----:B------:R-:W-:Y:S02]  /*d510*/  PRMT R6, R15, 0x7632, R6 ;  /* 0x000076320f067816 */ /* 0x000fe40000000006 */
.L_x_13820:
[----:B------:R-:W-:Y:S05]  /*d520*/  BSYNC B1 ;  /* 0x0000000000017941 */ /* 0x000fea0003800000 */
.L_x_13818:
        /* <DEDUP_REMOVED lines=9> */
.L_x_13822:
[----:B------:R-:W-:Y:S01]  /*d5c0*/  IMAD.MOV.U32 R12, RZ, RZ, R7 ;  /* 0x000000ffff0c7224 */ /* 0x000fe200078e0007 */
[----:B------:R-:W-:Y:S01]  /*d5d0*/  PRMT R14, R14, 0x7632, R4 ;  /* 0x000076320e0e7816 */ /* 0x000fe20000000004 */
[----:B------:R-:W-:Y:S02]  /*d5e0*/  IMAD.MOV.U32 R7, RZ, RZ, R18 ;  /* 0x000000ffff077224 */ /* 0x000fe400078e0012 */
.L_x_13823:
[----:B------:R-:W-:Y:S05]  /*d5f0*/  BSYNC B1 ;  /* 0x0000000000017941 */ /* 0x000fea0003800000 */
.L_x_13821:
        /* <DEDUP_REMOVED lines=9> */
.L_x_13825:
[----:B------:R-:W-:Y:S01]  /*d690*/  IMAD.MOV.U32 R18, RZ, RZ, R12 ;  /* 0x000000ffff127224 */ /* 0x000fe200078e000c */
[--C-:B------:R-:W-:Y:S01]  /*d6a0*/  PRMT R4, R4, 0x5410, R14.reuse ;  /* 0x0000541004047816 */ /* 0x100fe2000000000e */
[----:B------:R-:W-:Y:S01]  /*d6b0*/  IMAD.MOV.U32 R12, RZ, RZ, R19 ;  /* 0x000000ffff0c7224 */ /* 0x000fe200078e0013 */
[----:B------:R-:W-:Y:S02]  /*d6c0*/  PRMT R14, R21, 0x7632, R14 ;  /* 0x00007632150e7816 */ /* 0x000fe4000000000e */
.L_x_13826:
[----:B------:R-:W-:Y:S05]  /*d6d0*/  BSYNC B1 ;  /* 0x0000000000017941 */ /* 0x000fea0003800000 */
.L_x_13824:
        /* <DEDUP_REMOVED lines=9> */
.L_x_13828:
[----:B------:R-:W-:Y:S01]  /*d770*/  IMAD.MOV.U32 R15, RZ, RZ, R18 ;  /* 0x000000ffff0f7224 */ /* 0x000fe200078e0012 */
[----:B------:R-:W-:Y:S01]  /*d780*/  PRMT R19, R19, 0x7610, R4 ;  /* 0x0000761013137816 */ /* 0x000fe20000000004 */
[----:B------:R-:W-:Y:S01]  /*d790*/  IMAD.MOV.U32 R18, RZ, RZ, R23 ;  /* 0x000000ffff127224 */ /* 0x000fe200078e0017 */
[----:B------:R-:W-:Y:S02]  /*d7a0*/  PRMT R4, R4, 0x7610, R6 ;  /* 0x0000761004047816 */ /* 0x000fe40000000006 */
.L_x_13829:
[----:B------:R-:W-:Y:S05]  /*d7b0*/  BSYNC B1 ;  /* 0x0000000000017941 */ /* 0x000fea0003800000 */
.L_x_13827:
        /* <DEDUP_REMOVED lines=9> */
.L_x_13831:
[----:B------:R-:W-:Y:S01]  /*d850*/  IMAD.MOV.U32 R21, RZ, RZ, R15 ;  /* 0x000000ffff157224 */ /* 0x000fe200078e000f */
[----:B------:R-:W-:Y:S01]  /*d860*/  PRMT R6, R6, 0x7610, R19 ;  /* 0x0000761006067816 */ /* 0x000fe20000000013 */
[----:B------:R-:W-:Y:S01]  /*d870*/  IMAD.MOV.U32 R15, RZ, RZ, R8 ;  /* 0x000000ffff0f7224 */ /* 0x000fe200078e0008 */
[----:B------:R-:W-:Y:S02]  /*d880*/  PRMT R19, R19, 0x7610, R22 ;  /* 0x0000761013137816 */ /* 0x000fe40000000016 */
.L_x_13832:
[----:B------:R-:W-:Y:S05]  /*d890*/  BSYNC B1 ;  /* 0x0000000000017941 */ /* 0x000fea0003800000 */
.L_x_13830:
        /* <DEDUP_REMOVED lines=9> */
.L_x_13834:
[----:B------:R-:W-:Y:S01]  /*d930*/  IMAD.MOV.U32 R8, RZ, RZ, R21 ;  /* 0x000000ffff087224 */ /* 0x000fe200078e0015 */
[C---:B------:R-:W-:Y:S01]  /*d940*/  PRMT R19, R6.reuse, 0x7632, R19 ;  /* 0x0000763206137816 */ /* 0x040fe20000000013 */
[----:B------:R-:W-:Y:S01]  /*d950*/  IMAD.MOV.U32 R21, RZ, RZ, R10 ;  /* 0x000000ffff157224 */ /* 0x000fe200078e000a */
[----:B------:R-:W-:Y:S02]  /*d960*/  PRMT R6, R6, 0x5410, R4 ;  /* 0x0000541006067816 */ /* 0x000fe40000000004 */
.L_x_13835:
[----:B------:R-:W-:Y:S05]  /*d970*/  BSYNC B1 ;  /* 0x0000000000017941 */ /* 0x000fea0003800000 */
.L_x_13833:
        /* <DEDUP_REMOVED lines=16> */
.L_x_13837:
[----:B------:R-:W-:Y:S01]  /*da80*/  IMAD.MOV.U32 R5, RZ, RZ, R16 ;  /* 0x000000ffff057224 */ /* 0x000fe200078e0010 */
[----:B------:R-:W-:Y:S01]  /*da90*/  PRMT R10, R10, 0x7610, R20 ;  /* 0x000076100a0a7816 */ /* 0x000fe20000000014 */
[----:B------:R-:W-:Y:S01]  /*daa0*/  IMAD.MOV.U32 R16, RZ, RZ, R13 ;  /* 0x000000ffff107224 */ /* 0x000fe200078e000d */
[----:B------:R-:W-:Y:S02]  /*dab0*/  PRMT R20, R20, 0x5410, R6 ;  /* 0x0000541014147816 */ /* 0x000fe40000000006 */
.L_x_13838:
[----:B------:R-:W-:Y:S05]  /*dac0*/  BSYNC B1 ;  /* 0x0000000000017941 */ /* 0x000fea0003800000 */
.L_x_13836:
        /* <DEDUP_REMOVED lines=9> */
.L_x_13840:
[----:B------:R-:W-:Y:S01]  /*db60*/  IMAD.MOV.U32 R13, RZ, RZ, R5 ;  /* 0x000000ffff0d7224 */ /* 0x000fe200078e0005 */
[----:B------:R-:W-:Y:S01]  /*db70*/  PRMT R22, R22, 0x7610, R10 ;  /* 0x0000761016167816 */ /* 0x000fe2000000000a */
[----:B------:R-:W-:Y:S01]  /*db80*/  IMAD.MOV.U32 R5, RZ, RZ, R7 ;  /* 0x000000ffff057224 */ /* 0x000fe200078e0007 */
[----:B------:R-:W-:Y:S02]  /*db90*/  PRMT R10, R10, 0x7610, R14 ;  /* 0x000076100a0a7816 */ /* 0x000fe4000000000e */
.L_x_13841:
[----:B------:R-:W-:Y:S05]  /*dba0*/  BSYNC B1 ;  /* 0x0000000000017941 */ /* 0x000fea0003800000 */
.L_x_13839:
        /* <DEDUP_REMOVED lines=9> */
.L_x_13843:
[----:B------:R-:W-:Y:S01]  /*dc40*/  PRMT R14, R14, 0x7610, R22 ;  /* 0x000076100e0e7816 */ /* 0x000fe20000000016 */
[----:B------:R-:W-:Y:S02]  /*dc50*/  IMAD.MOV.U32 R7, RZ, RZ, R13 ;  /* 0x000000ffff077224 */ /* 0x000fe400078e000d */
[----:B------:R-:W-:Y:S01]  /*dc60*/  IMAD.MOV.U32 R13, RZ, RZ, R12 ;  /* 0x000000ffff0d7224 */ /* 0x000fe200078e000c */
[----:B------:R-:W-:Y:S02]  /*dc70*/  PRMT R22, R22, 0x5410, R14 ;  /* 0x0000541016167816 */ /* 0x000fe4000000000e */
.L_x_13844:
[----:B------:R-:W-:Y:S05]  /*dc80*/  BSYNC B1 ;  /* 0x0000000000017941 */ /* 0x000fea0003800000 */
.L_x_13842:
        /* <DEDUP_REMOVED lines=9> */
.L_x_13846:
[C---:B------:R-:W-:Y:S01]  /*dd20*/  PRMT R4, R14.reuse, 0x7632, R4 ;  /* 0x000076320e047816 */ /* 0x040fe20000000004 */
[----:B------:R-:W-:Y:S02]  /*dd30*/  IMAD.MOV.U32 R12, RZ, RZ, R7 ;  /* 0x000000ffff0c7224 */ /* 0x000fe400078e0007 */
[----:B------:R-:W-:Y:S01]  /*dd40*/  IMAD.MOV.U32 R7, RZ, RZ, R18 ;  /* 0x000000ffff077224 */ /* 0x000fe200078e0012 */
[----:B------:R-:W-:Y:S02]  /*dd50*/  PRMT R14, R14, 0x7610, R4 ;  /* 0x000076100e0e7816 */ /* 0x000fe40000000004 */
.L_x_13847:
[----:B------:R-:W-:Y:S05]  /*dd60*/  BSYNC B1 ;  /* 0x0000000000017941 */ /* 0x000fea0003800000 */
.L_x_13845:
        /* <DEDUP_REMOVED lines=9> */
.L_x_13849:
[----:B------:R-:W-:Y:S01]  /*de00*/  IMAD.MOV.U32 R18, RZ, RZ, R12 ;  /* 0x000000ffff127224 */ /* 0x000fe200078e000c */
[----:B------:R-:W-:Y:S01]  /*de10*/  PRMT R4, R19, 0x5432, R4 ;  /* 0x0000543213047816 */ /* 0x000fe20000000004 */
[----:B------:R-:W-:Y:S02]  /*de20*/  IMAD.MOV.U32 R12, RZ, RZ, R15 ;  /* 0x000000ffff0c7224 */ /* 0x000fe400078e000f */
.L_x_13850:
[----:B------:R-:W-:Y:S05]  /*de30*/  BSYNC B1 ;  /* 0x0000000000017941 */ /* 0x000fea0003800000 */
.L_x_13848:
        /* <DEDUP_REMOVED lines=9> */
.L_x_13852:
[C---:B------:R-:W-:Y:S01]  /*ded0*/  PRMT R6, R4.reuse, 0x7632, R6 ;  /* 0x0000763204067816 */ /* 0x040fe20000000006 */
[----:B------:R-:W-:Y:S02]  /*dee0*/  IMAD.MOV.U32 R15, RZ, RZ, R18 ;  /* 0x000000ffff0f7224 */ /* 0x000fe400078e0012 */
[----:B------:R-:W-:Y:S01]  /*def0*/  IMAD.MOV.U32 R18, RZ, RZ, R21 ;  /* 0x000000ffff127224 */ /* 0x000fe200078e0015 */
[----:B------:R-:W-:Y:S02]  /*df00*/  PRMT R4, R4, 0x7610, R6 ;  /* 0x0000761004047816 */ /* 0x000fe40000000006 */
.L_x_13853:
[----:B------:R-:W-:Y:S05]  /*df10*/  BSYNC B1 ;  /* 0x0000000000017941 */ /* 0x000fea0003800000 */
.L_x_13851:
        /* <DEDUP_REMOVED lines=9> */
.L_x_13855:
[----:B------:R-:W-:Y:S01]  /*dfb0*/  IMAD.MOV.U32 R21, RZ, RZ, R15 ;  /* 0x000000ffff157224 */ /* 0x000fe200078e000f */
[----:B------:R-:W-:Y:S01]  /*dfc0*/  PRMT R6, R19, 0x5410, R6 ;  /* 0x0000541013067816 */ /* 0x000fe20000000006 */
[----:B------:R-:W-:Y:S02]  /*dfd0*/  IMAD.MOV.U32 R15, RZ, RZ, R8 ;  /* 0x000000ffff0f7224 */ /* 0x000fe400078e0008 */
.L_x_13856:
[----:B------:R-:W-:Y:S05]  /*dfe0*/  BSYNC B1 ;  /* 0x0000000000017941 */ /* 0x000fea0003800000 */
.L_x_13854:
        /* <DEDUP_REMOVED lines=16> */
.L_x_13858:
[----:B------:R-:W-:Y:S01]  /*e0f0*/  IMAD.MOV.U32 R8, RZ, RZ, R16 ;  /* 0x000000ffff087224 */ /* 0x000fe200078e0010 */
[----:B------:R-:W-:Y:S01]  /*e100*/  PRMT R11, R11, 0x7610, R20 ;  /* 0x000076100b0b7816 */ /* 0x000fe20000000014 */
[----:B------:R-:W-:Y:S01]  /*e110*/  IMAD.MOV.U32 R16, RZ, RZ, R5 ;  /* 0x000000ffff107224 */ /* 0x000fe200078e0005 */
[----:B------:R-:W-:Y:S02]  /*e120*/  PRMT R20, R20, 0x7610, R10 ;  /* 0x0000761014147816 */ /* 0x000fe4000000000a */
.L_x_13859:
[----:B------:R-:W-:Y:S05]  /*e130*/  BSYNC B1 ;  /* 0x0000000000017941 */ /* 0x000fea0003800000 */
.L_x_13857:
        /* <DEDUP_REMOVED lines=9> */
.L_x_13861:
[----:B------:R-:W-:Y:S01]  /*e1d0*/  IMAD.MOV.U32 R10, RZ, RZ, R8 ;  /* 0x000000ffff0a7224 */ /* 0x000fe200078e0008 */
[----:B------:R-:W-:Y:S01]  /*e1e0*/  PRMT R5, R5, 0x7610, R11 ;  /* 0x0000761005057816 */ /* 0x000fe2000000000b */
[----:B------:R-:W-:Y:S01]  /*e1f0*/  IMAD.MOV.U32 R8, RZ, RZ, R13 ;  /* 0x000000ffff087224 */ /* 0x000fe200078e000d */
[----:B------:R-:W-:Y:S02]  /*e200*/  PRMT R11, R11, 0x7610, R22 ;  /* 0x000076100b0b7816 */ /* 0x000fe40000000016 */
.L_x_13862:
[----:B------:R-:W-:Y:S05]  /*e210*/  BSYNC B1 ;  /* 0x0000000000017941 */ /* 0x000fea0003800000 */
.L_x_13860:
        /* <DEDUP_REMOVED lines=9> */
.L_x_13864:
[----:B------:R-:W-:Y:S01]  /*e2b0*/  IMAD.MOV.U32 R19, RZ, RZ, R10 ;  /* 0x000000ffff137224 */ /* 0x000fe200078e000a */
[----:B------:R-:W-:Y:S01]  /*e2c0*/  PRMT R5, R5, 0x7632, R14 ;  /* 0x0000763205057816 */ /* 0x000fe2000000000e */
[----:B------:R-:W-:Y:S02]  /*e2d0*/  IMAD.MOV.U32 R10, RZ, RZ, R7 ;  /* 0x000000ffff0a7224 */ /* 0x000fe400078e0007 */
.L_x_13865:
[----:B------:R-:W-:Y:S05]  /*e2e0*/  BSYNC B1 ;  /* 0x0000000000017941 */ /* 0x000fea0003800000 */
.L_x_13863:
        /* <DEDUP_REMOVED lines=9> */
.L_x_13867:
[----:B------:R-:W-:Y:S01]  /*e380*/  IMAD.MOV.U32 R7, RZ, RZ, R19 ;  /* 0x000000ffff077224 */ /* 0x000fe200078e0013 */
[----:B------:R-:W-:Y:S01]  /*e390*/  PRMT R11, R5, 0x7610, R11 ;  /* 0x00007610050b7816 */ /* 0x000fe2000000000b */
[----:B------:R-:W-:Y:S01]  /*e3a0*/  IMAD.MOV.U32 R19, RZ, RZ, R12 ;  /* 0x000000ffff137224 */ /* 0x000fe200078e000c */
[----:B------:R-:W-:Y:S02]  /*e3b0*/  PRMT R5, R4, 0x7610, R5 ;  /* 0x0000761004057816 */ /* 0x000fe40000000005 */
.L_x_13868:
[----:B------:R-:W-:Y:S05]  /*e3c0*/  BSYNC B1 ;  /* 0x0000000000017941 */ /* 0x000fea0003800000 */
.L_x_13866:
        /* <DEDUP_REMOVED lines=9> */
.L_x_13870:
[----:B------:R-:W-:Y:S01]  /*e460*/  IMAD.MOV.U32 R23, RZ, RZ, R7 ;  /* 0x000000ffff177224 */ /* 0x000fe200078e0007 */
[--C-:B------:R-:W-:Y:S01]  /*e470*/  PRMT R24, R24, 0x5410, R11.reuse ;  /* 0x0000541018187816 */ /* 0x100fe2000000000b */
[----:B------:R-:W-:Y:S01]  /*e480*/  IMAD.MOV.U32 R7, RZ, RZ, R18 ;  /* 0x000000ffff077224 */ /* 0x000fe200078e0012 */
[----:B------:R-:W-:Y:S02]  /*e490*/  PRMT R11, R4, 0x7632, R11 ;  /* 0x00007632040b7816 */ /* 0x000fe4000000000b */
.L_x_13871:
[----:B------:R-:W-:Y:S05]  /*e4a0*/  BSYNC B1 ;  /* 0x0000000000017941 */ /* 0x000fea0003800000 */
.L_x_13869:
        /* <DEDUP_REMOVED lines=9> */
.L_x_13873:
[----:B------:R-:W-:Y:S01]  /*e540*/  IMAD.MOV.U32 R4, RZ, RZ, R23 ;  /* 0x000000ffff047224 */ /* 0x000fe200078e0017 */
[----:B------:R-:W-:Y:S01]  /*e550*/  PRMT R25, R25, 0x7610, R24 ;  /* 0x0000761019197816 */ /* 0x000fe20000000018 */
[----:B------:R-:W-:Y:S01]  /*e560*/  IMAD.MOV.U32 R23, RZ, RZ, R15 ;  /* 0x000000ffff177224 */ /* 0x000fe200078e000f */
[----:B------:R-:W-:Y:S02]  /*e570*/  PRMT R24, R24, 0x5410, R6 ;  /* 0x0000541018187816 */ /* 0x000fe40000000006 */
.L_x_13874:
[----:B------:R-:W-:Y:S05]  /*e580*/  BSYNC B1 ;  /* 0x0000000000017941 */ /* 0x000fea0003800000 */
.L_x_13872:
        /* <DEDUP_REMOVED lines=9> */
.L_x_13876:
[C---:B------:R-:W-:Y:S01]  /*e620*/  PRMT R6, R25.reuse, 0x7632, R6 ;  /* 0x0000763219067816 */ /* 0x040fe20000000006 */
[----:B------:R-:W-:Y:S02]  /*e630*/  IMAD.MOV.U32 R27, RZ, RZ, R4 ;  /* 0x000000ffff1b7224 */ /* 0x000fe400078e0004 */
[----:B------:R-:W-:Y:S01]  /*e640*/  IMAD.MOV.U32 R4, RZ, RZ, R21 ;  /* 0x000000ffff047224 */ /* 0x000fe200078e0015 */
[----:B------:R-:W-:Y:S02]  /*e650*/  PRMT R25, R25, 0x7610, R6 ;  /* 0x0000761019197816 */ /* 0x000fe40000000006 */
.L_x_13877:
[----:B------:R-:W-:Y:S05]  /*e660*/  BSYNC B1 ;  /* 0x0000000000017941 */ /* 0x000fea0003800000 */
.L_x_13875:
        /* <DEDUP_REMOVED lines=16> */
.L_x_13879:
[----:B------:R-:W-:Y:S01]  /*e770*/  IMAD.MOV.U32 R15, RZ, RZ, R16 ;  /* 0x000000ffff0f7224 */ /* 0x000fe200078e0010 */
[----:B------:R-:W-:Y:S01]  /*e780*/  PRMT R20, R20, 0x7632, R11 ;  /* 0x0000763214147816 */ /* 0x000fe2000000000b */
[----:B------:R-:W-:Y:S02]  /*e790*/  IMAD.MOV.U32 R16, RZ, RZ, R8 ;  /* 0x000000ffff107224 */ /* 0x000fe400078e0008 */
.L_x_13880:
[----:B------:R-:W-:Y:S05]  /*e7a0*/  BSYNC B1 ;  /* 0x0000000000017941 */ /* 0x000fea0003800000 */
.L_x_13878:
        /* <DEDUP_REMOVED lines=9> */
.L_x_13882:
[--C-:B------:R-:W-:Y:S01]  /*e840*/  PRMT R21, R21, 0x5410, R20.reuse ;  /* 0x0000541015157816 */ /* 0x100fe20000000014 */
[----:B------:R-:W-:Y:S01]  /*e850*/  IMAD.MOV.U32 R14, RZ, RZ, R15 ;  /* 0x000000ffff0e7224 */ /* 0x000fe200078e000f */
[----:B------:R-:W-:Y:S01]  /*e860*/  PRMT R20, R5, 0x7632, R20 ;  /* 0x0000763205147816 */ /* 0x000fe20000000014 */
[----:B------:R-:W-:Y:S02]  /*e870*/  IMAD.MOV.U32 R15, RZ, RZ, R10 ;  /* 0x000000ffff0f7224 */ /* 0x000fe400078e000a */
.L_x_13883:
[----:B------:R-:W-:Y:S05]  /*e880*/  BSYNC B1 ;  /* 0x0000000000017941 */ /* 0x000fea0003800000 */
.L_x_13881:
        /* <DEDUP_REMOVED lines=9> */
.L_x_13885:
[----:B------:R-:W-:Y:S01]  /*e920*/  IMAD.MOV.U32 R13, RZ, RZ, R14 ;  /* 0x000000ffff0d7224 */ /* 0x000fe200078e000e */
[----:B------:R-:W-:Y:S01]  /*e930*/  PRMT R21, R21, 0x5432, R5 ;  /* 0x0000543215157816 */ /* 0x000fe20000000005 */
[----:B------:R-:W-:Y:S02]  /*e940*/  IMAD.MOV.U32 R14, RZ, RZ, R19 ;  /* 0x000000ffff0e7224 */ /* 0x000fe400078e0013 */
.L_x_13886:
[----:B------:R-:W-:Y:S05]  /*e950*/  BSYNC B1 ;  /* 0x0000000000017941 */ /* 0x000fea0003800000 */
.L_x_13884:
        /* <DEDUP_REMOVED lines=9> */
.L_x_13888:
[----:B------:R-:W-:Y:S01]  /*e9f0*/  PRMT R22, R22, 0x5410, R21 ;  /* 0x0000541016167816 */ /* 0x000fe20000000015 */
[----:B------:R-:W-:Y:S01]  /*ea00*/  IMAD.MOV.U32 R12, RZ, RZ, R13 ;  /* 0x000000ffff0c7224 */ /* 0x000fe200078e000d */
[----:B------:R-:W-:Y:S01]  /*ea10*/  PRMT R21, R11, 0x7610, R21 ;  /* 0x000076100b157816 */ /* 0x000fe20000000015 */
[----:B------:R-:W-:Y:S02]  /*ea20*/  IMAD.MOV.U32 R13, RZ, RZ, R7 ;  /* 0x000000ffff0d7224 */ /* 0x000fe400078e0007 */
.L_x_13889:
[----:B------:R-:W-:Y:S05]  /*ea30*/  BSYNC B1 ;  /* 0x0000000000017941 */ /* 0x000fea0003800000 */
.L_x_13887:
        /* <DEDUP_REMOVED lines=9> */
.L_x_13891:
[----:B------:R-:W-:Y:S01]  /*ead0*/  IMAD.MOV.U32 R19, RZ, RZ, R12 ;  /* 0x000000ffff137224 */ /* 0x000fe200078e000c */
[----:B------:R-:W-:Y:S01]  /*eae0*/  PRMT R22, R22, 0x7632, R24 ;  /* 0x0000763216167816 */ /* 0x000fe20000000018 */
[----:B------:R-:W-:Y:S02]  /*eaf0*/  IMAD.MOV.U32 R12, RZ, RZ, R23 ;  /* 0x000000ffff0c7224 */ /* 0x000fe400078e0017 */
.L_x_13892:
[----:B------:R-:W-:Y:S05]  /*eb00*/  BSYNC B1 ;  /* 0x0000000000017941 */ /* 0x000fea0003800000 */
.L_x_13890:
        /* <DEDUP_REMOVED lines=9> */
.L_x_13894:
[--C-:B------:R-:W-:Y:S01]  /*eba0*/  PRMT R23, R23, 0x5410, R22.reuse ;  /* 0x0000541017177816 */ /* 0x100fe20000000016 */
[----:B------:R-:W-:Y:S01]  /*ebb0*/  IMAD.MOV.U32 R18, RZ, RZ, R19 ;  /* 0x000000ffff127224 */ /* 0x000fe200078e0013 */
[----:B------:R-:W-:Y:S01]  /*ebc0*/  PRMT R22, R25, 0x7632, R22 ;  /* 0x0000763219167816 */ /* 0x000fe20000000016 */
[----:B------:R-:W-:Y:S02]  /*ebd0*/  IMAD.MOV.U32 R19, RZ, RZ, R4 ;  /* 0x000000ffff137224 */ /* 0x000fe400078e0004 */
.L_x_13895:
[----:B------:R-:W-:Y:S05]  /*ebe0*/  BSYNC B1 ;  /* 0x0000000000017941 */ /* 0x000fea0003800000 */
.L_x_13893:
        /* <DEDUP_REMOVED lines=8> */
.L_x_13896:
[----:B------:R-:W-:Y:S01]  /*ec70*/  IMAD.MOV.U32 R4, RZ, RZ, R18 ;  /* 0x000000ffff047224 */ /* 0x000fe200078e0012 */
[----:B------:R-:W-:Y:S01]  /*ec80*/  PRMT R23, R23, 0x5432, R6 ;  /* 0x0000543217177816 */ /* 0x000fe20000000006 */
[----:B------:R-:W-:Y:S02]  /*ec90*/  IMAD.MOV.U32 R18, RZ, RZ, R27 ;  /* 0x000000ffff127224 */ /* 0x000fe400078e001b */
.L_x_13730:
[----:B---34-:R-:W-:Y:S05]  /*eca0*/  BSYNC B0 ;  /* 0x0000000000007941 */ /* 0x018fea0003800000 */
.L_x_13729:
        /* <DEDUP_REMOVED lines=31> */
.L_x_13900:
[----:B------:R-:W-:Y:S01]  /*eea0*/  IMAD.MOV.U32 R33, RZ, RZ, R16 ;  /* 0x000000ffff217224 */ /* 0x000fe200078e0010 */
[C---:B------:R-:W-:Y:S01]  /*eeb0*/  PRMT R10, R20.reuse, 0x7632, R10 ;  /* 0x00007632140a7816 */ /* 0x040fe2000000000a */
[----:B------:R-:W-:Y:S01]  /*eec0*/  IMAD.MOV.U32 R16, RZ, RZ, R15 ;  /* 0x000000ffff107224 */ /* 0x000fe200078e000f */
[----:B------:R-:W-:Y:S02]  /*eed0*/  PRMT R20, R20, 0x5410, R20 ;  /* 0x0000541014147816 */ /* 0x000fe40000000014 */
.L_x_13901:
[----:B------:R-:W-:Y:S05]  /*eee0*/  BSYNC B1 ;  /* 0x0000000000017941 */ /* 0x000fea0003800000 */
.L_x_13899:
        /* <DEDUP_REMOVED lines=9> */
.L_x_13903:
[----:B------:R-:W-:Y:S01]  /*ef80*/  IMAD.MOV.U32 R6, RZ, RZ, R33 ;  /* 0x000000ffff067224 */ /* 0x000fe200078e0021 */
[----:B------:R-:W-:Y:S01]  /*ef90*/  PRMT R8, R10, 0x7610, R8 ;  /* 0x000076100a087816 */ /* 0x000fe20000000008 */
[----:B------:R-:W-:Y:S01]  /*efa0*/  IMAD.MOV.U32 R33, RZ, RZ, R14 ;  /* 0x000000ffff217224 */ /* 0x000fe200078e000e */
[----:B------:R-:W-:Y:S02]  /*efb0*/  PRMT R10, R21, 0x7632, R10 ;  /* 0x00007632150a7816 */ /* 0x000fe4000000000a */
.L_x_13904:
[----:B------:R-:W-:Y:S05]  /*efc0*/  BSYNC B1 ;  /* 0x0000000000017941 */ /* 0x000fea0003800000 */
.L_x_13902:
        /* <DEDUP_REMOVED lines=9> */
.L_x_13906:
[----:B------:R-:W-:Y:S01]  /*f060*/  IMAD.MOV.U32 R15, RZ, RZ, R6 ;  /* 0x000000ffff0f7224 */ /* 0x000fe200078e0006 */
[----:B------:R-:W-:Y:S01]  /*f070*/  PRMT R8, R21, 0x5410, R8 ;  /* 0x0000541015087816 */ /* 0x000fe20000000008 */
[----:B------:R-:W-:Y:S02]  /*f080*/  IMAD.MOV.U32 R6, RZ, RZ, R13 ;  /* 0x000000ffff067224 */ /* 0x000fe400078e000d */
.L_x_13907:
[----:B------:R-:W-:Y:S05]  /*f090*/  BSYNC B1 ;  /* 0x0000000000017941 */ /* 0x000fea0003800000 */
.L_x_13905:
        /* <DEDUP_REMOVED lines=9> */
.L_x_13909:
[----:B------:R-:W-:Y:S01]  /*f130*/  IMAD.MOV.U32 R14, RZ, RZ, R15 ;  /* 0x000000ffff0e7224 */ /* 0x000fe200078e000f */
[----:B------:R-:W-:Y:S01]  /*f140*/  PRMT R10, R10, 0x7610, R8 ;  /* 0x000076100a0a7816 */ /* 0x000fe20000000008 */
[----:B------:R-:W-:Y:S01]  /*f150*/  IMAD.MOV.U32 R15, RZ, RZ, R12 ;  /* 0x000000ffff0f7224 */ /* 0x000fe200078e000c */
[----:B------:R-:W-:Y:S02]  /*f160*/  PRMT R8, R8, 0x7610, R22 ;  /* 0x0000761008087816 */ /* 0x000fe40000000016 */
.L_x_13910:
[----:B------:R-:W-:Y:S05]  /*f170*/  BSYNC B1 ;  /* 0x0000000000017941 */ /* 0x000fea0003800000 */
.L_x_13908:
        /* <DEDUP_REMOVED lines=9> */
.L_x_13912:
[----:B------:R-:W-:Y:S01]  /*f210*/  IMAD.MOV.U32 R13, RZ, RZ, R14 ;  /* 0x000000ffff0d7224 */ /* 0x000fe200078e000e */
[C---:B------:R-:W-:Y:S01]  /*f220*/  PRMT R12, R10.reuse, 0x7632, R12 ;  /* 0x000076320a0c7816 */ /* 0x040fe2000000000c */
[----:B------:R-:W-:Y:S01]  /*f230*/  IMAD.MOV.U32 R14, RZ, RZ, R19 ;  /* 0x000000ffff0e7224 */ /* 0x000fe200078e0013 */
[----:B------:R-:W-:Y:S02]  /*f240*/  PRMT R10, R10, 0x5410, R22 ;  /* 0x000054100a0a7816 */ /* 0x000fe40000000016 */
.L_x_13913:
[----:B------:R-:W-:Y:S05]  /*f250*/  BSYNC B1 ;  /* 0x0000000000017941 */ /* 0x000fea0003800000 */
.L_x_13911:
        /* <DEDUP_REMOVED lines=9> */
.L_x_13915:
[----:B------:R-:W-:Y:S01]  /*f2f0*/  IMAD.MOV.U32 R19, RZ, RZ, R13 ;  /* 0x000000ffff137224 */ /* 0x000fe200078e000d */
[----:B------:R-:W-:Y:S01]  /*f300*/  PRMT R20, R12, 0x7610, R20 ;  /* 0x000076100c147816 */ /* 0x000fe20000000014 */
[----:B------:R-:W-:Y:S01]  /*f310*/  IMAD.MOV.U32 R13, RZ, RZ, R18 ;  /* 0x000000ffff0d7224 */ /* 0x000fe200078e0012 */
[----:B------:R-:W-:Y:S02]  /*f320*/  PRMT R12, R23, 0x7632, R12 ;  /* 0x00007632170c7816 */ /* 0x000fe4000000000c */
.L_x_13916:
[----:B------:R-:W-:Y:S05]  /*f330*/  BSYNC B1 ;  /* 0x0000000000017941 */ /* 0x000fea0003800000 */
.L_x_13914:
        /* <DEDUP_REMOVED lines=9> */
.L_x_13918:
[----:B------:R-:W-:Y:S01]  /*f3d0*/  IMAD.MOV.U32 R18, RZ, RZ, R19 ;  /* 0x000000ffff127224 */ /* 0x000fe200078e0013 */
[----:B------:R-:W-:Y:S01]  /*f3e0*/  PRMT R12, R12, 0x5410, R20 ;  /* 0x000054100c0c7816 */ /* 0x000fe20000000014 */
[----:B------:R-:W-:Y:S01]  /*f3f0*/  IMAD.MOV.U32 R19, RZ, RZ, R4 ;  /* 0x000000ffff137224 */ /* 0x000fe200078e0004 */
[----:B------:R-:W-:Y:S02]  /*f400*/  PRMT R20, R23, 0x7610, R20 ;  /* 0x0000761017147816 */ /* 0x000fe40000000014 */
.L_x_13919:
[----:B------:R-:W-:Y:S05]  /*f410*/  BSYNC B1 ;  /* 0x0000000000017941 */ /* 0x000fea0003800000 */
.L_x_13917:
        /* <DEDUP_REMOVED lines=16> */
.L_x_13921:
[----:B------:R-:W-:Y:S01]  /*f520*/  IMAD.MOV.U32 R21, RZ, RZ, R16 ;  /* 0x000000ffff157224 */ /* 0x000fe200078e0010 */
[----:B------:R-:W-:Y:S01]  /*f530*/  PRMT R4, R4, 0x7610, R20 ;  /* 0x0000761004047816 */ /* 0x000fe20000000014 */
[----:B------:R-:W-:Y:S01]  /*f540*/  IMAD.MOV.U32 R16, RZ, RZ, R33 ;  /* 0x000000ffff107224 */ /* 0x000fe200078e0021 */
[----:B------:R-:W-:Y:S02]  /*f550*/  PRMT R20, R20, 0x5410, R10 ;  /* 0x0000541014147816 */ /* 0x000fe4000000000a */
.L_x_13922:
[----:B------:R-:W-:Y:S05]  /*f560*/  BSYNC B1 ;  /* 0x0000000000017941 */ /* 0x000fea0003800000 */
.L_x_13920:
        /* <DEDUP_REMOVED lines=9> */
.L_x_13924:
[----:B------:R-:W-:Y:S01]  /*f600*/  IMAD.MOV.U32 R22, RZ, RZ, R21 ;  /* 0x000000ffff167224 */ /* 0x000fe200078e0015 */
[----:B------:R-:W-:Y:S01]  /*f610*/  PRMT R4, R4, 0x5432, R8 ;  /* 0x0000543204047816 */ /* 0x000fe20000000008 */
[----:B------:R-:W-:Y:S02]  /*f620*/  IMAD.MOV.U32 R21, RZ, RZ, R6 ;  /* 0x000000ffff157224 */ /* 0x000fe400078e0006 */
.L_x_13925:
[----:B------:R-:W-:Y:S05]  /*f630*/  BSYNC B1 ;  /* 0x0000000000017941 */ /* 0x000fea0003800000 */
.L_x_13923:
        /* <DEDUP_REMOVED lines=9> */
.L_x_13927:
[----:B------:R-:W-:Y:S01]  /*f6d0*/  IMAD.MOV.U32 R23, RZ, RZ, R22 ;  /* 0x000000ffff177224 */ /* 0x000fe200078e0016 */
[--C-:B------:R-:W-:Y:S01]  /*f6e0*/  PRMT R6, R6, 0x5410, R4.reuse ;  /* 0x0000541006067816 */ /* 0x100fe20000000004 */
[----:B------:R-:W-:Y:S01]  /*f6f0*/  IMAD.MOV.U32 R22, RZ, RZ, R15 ;  /* 0x000000ffff167224 */ /* 0x000fe200078e000f */
[----:B------:R-:W-:Y:S02]  /*f700*/  PRMT R4, R8, 0x7632, R4 ;  /* 0x0000763208047816 */ /* 0x000fe40000000004 */
.L_x_13928:
[----:B------:R-:W-:Y:S05]  /*f710*/  BSYNC B1 ;  /* 0x0000000000017941 */ /* 0x000fea0003800000 */
.L_x_13926:
        /* <DEDUP_REMOVED lines=9> */
.L_x_13930:
[----:B------:R-:W-:Y:S01]  /*f7b0*/  IMAD.MOV.U32 R8, RZ, RZ, R23 ;  /* 0x000000ffff087224 */ /* 0x000fe200078e0017 */
[----:B------:R-:W-:Y:S01]  /*f7c0*/  PRMT R6, R6, 0x7632, R10 ;  /* 0x0000763206067816 */ /* 0x000fe2000000000a */
[----:B------:R-:W-:Y:S02]  /*f7d0*/  IMAD.MOV.U32 R23, RZ, RZ, R14 ;  /* 0x000000ffff177224 */ /* 0x000fe400078e000e */
.L_x_13931:
[----:B------:R-:W-:Y:S05]  /*f7e0*/  BSYNC B1 ;  /* 0x0000000000017941 */ /* 0x000fea0003800000 */
.L_x_13929:
        /* <DEDUP_REMOVED lines=9> */
.L_x_13933:
[----:B------:R-:W-:Y:S01]  /*f880*/  IMAD.MOV.U32 R10, RZ, RZ, R8 ;  /* 0x000000ffff0a7224 */ /* 0x000fe200078e0008 */
[--C-:B------:R-:W-:Y:S01]  /*f890*/  PRMT R14, R14, 0x5410, R6.reuse ;  /* 0x000054100e0e7816 */ /* 0x100fe20000000006 */
[----:B------:R-:W-:Y:S01]  /*f8a0*/  IMAD.MOV.U32 R8, RZ, RZ, R13 ;  /* 0x000000ffff087224 */ /* 0x000fe200078e000d */
[----:B------:R-:W-:Y:S02]  /*f8b0*/  PRMT R6, R12, 0x7610, R6 ;  /* 0x000076100c067816 */ /* 0x000fe40000000006 */
.L_x_13934:
[----:B------:R-:W-:Y:S05]  /*f8c0*/  BSYNC B1 ;  /* 0x0000000000017941 */ /* 0x000fea0003800000 */
.L_x_13932:
        /* <DEDUP_REMOVED lines=9> */
.L_x_13936:
[----:B------:R-:W-:Y:S01]  /*f960*/  IMAD.MOV.U32 R13, RZ, RZ, R10 ;  /* 0x000000ffff0d7224 */ /* 0x000fe200078e000a */
[----:B------:R-:W-:Y:S01]  /*f970*/  PRMT R15, R15, 0x7610, R14 ;  /* 0x000076100f0f7816 */ /* 0x000fe2000000000e */
[----:B------:R-:W-:Y:S01]  /*f980*/  IMAD.MOV.U32 R10, RZ, RZ, R19 ;  /* 0x000000ffff0a7224 */ /* 0x000fe200078e0013 */
[----:B------:R-:W-:Y:S02]  /*f990*/  PRMT R14, R14, 0x5410, R20 ;  /* 0x000054100e0e7816 */ /* 0x000fe40000000014 */
.L_x_13937:
[----:B------:R-:W-:Y:S05]  /*f9a0*/  BSYNC B1 ;  /* 0x0000000000017941 */ /* 0x000fea0003800000 */
.L_x_13935:
        /* <DEDUP_REMOVED lines=9> */
.L_x_13939:
[C---:B------:R-:W-:Y:S01]  /*fa40*/  PRMT R12, R15.reuse, 0x7632, R12 ;  /* 0x000076320f0c7816 */ /* 0x040fe2000000000c */
[----:B------:R-:W-:Y:S02]  /*fa50*/  IMAD.MOV.U32 R19, RZ, RZ, R13 ;  /* 0x000000ffff137224 */ /* 0x000fe400078e000d */
[----:B------:R-:W-:Y:S01]  /*fa60*/  IMAD.MOV.U32 R13, RZ, RZ, R18 ;  /* 0x000000ffff0d7224 */ /* 0x000fe200078e0012 */
[----:B------:R-:W-:Y:S02]  /*fa70*/  PRMT R15, R15, 0x7610, R12 ;  /* 0x000076100f0f7816 */ /* 0x000fe4000000000c */
.L_x_13940:
[----:B------:R-:W-:Y:S05]  /*fa80*/  BSYNC B1 ;  /* 0x0000000000017941 */ /* 0x000fea0003800000 */
.L_x_13938:
        /* <DEDUP_REMOVED lines=16> */
.L_x_13942:
[----:B------:R-:W-:Y:S01]  /*fb90*/  IMAD.MOV.U32 R31, RZ, RZ, R16 ;  /* 0x000000ffff1f7224 */ /* 0x000fe200078e0010 */
[----:B------:R-:W-:Y:S01]  /*fba0*/  PRMT R12, R12, 0x7610, R20 ;  /* 0x000076100c0c7816 */ /* 0x000fe20000000014 */
[----:B------:R-:W-:Y:S01]  /*fbb0*/  IMAD.MOV.U32 R16, RZ, RZ, R21 ;  /* 0x000000ffff107224 */ /* 0x000fe200078e0015 */
[----:B------:R-:W-:Y:S02]  /*fbc0*/  PRMT R20, R20, 0x7610, R4 ;  /* 0x0000761014147816 */ /* 0x000fe40000000004 */
.L_x_13943:
[----:B------:R-:W-:Y:S05]  /*fbd0*/  BSYNC B1 ;  /* 0x0000000000017941 */ /* 0x000fea0003800000 */
.L_x_13941:
        /* <DEDUP_REMOVED lines=9> */
.L_x_13945:
[----:B------:R-:W-:Y:S01]  /*fc70*/  PRMT R4, R4, 0x7610, R12 ;  /* 0x0000761004047816 */ /* 0x000fe2000000000c */
[----:B------:R-:W-:Y:S02]  /*fc80*/  IMAD.MOV.U32 R18, RZ, RZ, R31 ;  /* 0x000000ffff127224 */ /* 0x000fe400078e001f */
[----:B------:R-:W-:Y:S01]  /*fc90*/  IMAD.MOV.U32 R31, RZ, RZ, R22 ;  /* 0x000000ffff1f7224 */ /* 0x000fe200078e0016 */
[----:B------:R-:W-:Y:S02]  /*fca0*/  PRMT R12, R12, 0x5410, R4 ;  /* 0x000054100c0c7816 */ /* 0x000fe40000000004 */
.L_x_13946:
[----:B------:R-:W-:Y:S05]  /*fcb0*/  BSYNC B1 ;  /* 0x0000000000017941 */ /* 0x000fea0003800000 */
.L_x_13944:
        /* <DEDUP_REMOVED lines=9> */
.L_x_13948:
[----:B------:R-:W-:Y:S01]  /*fd50*/  IMAD.MOV.U32 R21, RZ, RZ, R18 ;  /* 0x000000ffff157224 */ /* 0x000fe200078e0012 */
[----:B------:R-:W-:Y:S01]  /*fd60*/  PRMT R22, R22, 0x7610, R4 ;  /* 0x0000761016167816 */ /* 0x000fe20000000004 */
[----:B------:R-:W-:Y:S01]  /*fd70*/  IMAD.MOV.U32 R18, RZ, RZ, R23 ;  /* 0x000000ffff127224 */ /* 0x000fe200078e0017 */
[----:B------:R-:W-:Y:S02]  /*fd80*/  PRMT R4, R4, 0x7610, R6 ;  /* 0x0000761004047816 */ /* 0x000fe40000000006 */
.L_x_13949:
[----:B------:R-:W-:Y:S05]  /*fd90*/  BSYNC B1 ;  /* 0x0000000000017941 */ /* 0x000fea0003800000 */
.L_x_13947:
        /* <DEDUP_REMOVED lines=9> */
.L_x_13951:
[----:B------:R-:W-:Y:S01]  /*fe30*/  PRMT R6, R6, 0x7610, R22 ;  /* 0x0000761006067816 */ /* 0x000fe20000000016 */
[----:B------:R-:W-:Y:S02]  /*fe40*/  IMAD.MOV.U32 R23, RZ, RZ, R21 ;  /* 0x000000ffff177224 */ /* 0x000fe400078e0015 */
[----:B------:R-:W-:Y:S01]  /*fe50*/  IMAD.MOV.U32 R21, RZ, RZ, R8 ;  /* 0x000000ffff157224 */ /* 0x000fe200078e0008 */
[----:B------:R-:W-:Y:S02]  /*fe60*/  PRMT R22, R22, 0x5410, R6 ;  /* 0x0000541016167816 */ /* 0x000fe40000000006 */
.L_x_13952:
[----:B------:R-:W-:Y:S05]  /*fe70*/  BSYNC B1 ;  /* 0x0000000000017941 */ /* 0x000fea0003800000 */
.L_x_13950:
        /* <DEDUP_REMOVED lines=9> */
.L_x_13954:
[----:B------:R-:W-:Y:S01]  /*ff10*/  IMAD.MOV.U32 R8, RZ, RZ, R23 ;  /* 0x000000ffff087224 */ /* 0x000fe200078e0017 */
[C---:B------:R-:W-:Y:S01]  /*ff20*/  PRMT R4, R6.reuse, 0x7632, R4 ;  /* 0x0000763206047816 */ /* 0x040fe20000000004 */
[----:B------:R-:W-:Y:S01]  /*ff30*/  IMAD.MOV.U32 R23, RZ, RZ, R10 ;  /* 0x000000ffff177224 */ /* 0x000fe200078e000a */
[----:B------:R-:W-:Y:S02]  /*ff40*/  PRMT R6, R6, 0x7610, R14 ;  /* 0x0000761006067816 */ /* 0x000fe4000000000e */
.L_x_13955:
[----:B------:R-:W-:Y:S05]  /*ff50*/  BSYNC B1 ;  /* 0x0000000000017941 */ /* 0x000fea0003800000 */
.L_x_13953:
        /* <DEDUP_REMOVED lines=9> */
.L_x_13957:
[----:B------:R-:W-:Y:S01]  /*fff0*/  IMAD.MOV.U32 R10, RZ, RZ, R8 ;  /* 0x000000ffff0a7224 */ /* 0x000fe200078e0008 */
[----:B------:R-:W-:Y:S01]  /*10000*/  PRMT R6, R4, 0x7610, R6 ;  /* 0x0000761004067816 */ /* 0x000fe20000000006 */
[----:B------:R-:W-:Y:S01]  /*10010*/  IMAD.MOV.U32 R8, RZ, RZ, R13 ;  /* 0x000000ffff087224 */ /* 0x000fe200078e000d */
[----:B------:R-:W-:Y:S02]  /*10020*/  PRMT R4, R15, 0x7632, R4 ;  /* 0x000076320f047816 */ /* 0x000fe40000000004 */
.L_x_13958:
[----:B------:R-:W-:Y:S05]  /*10030*/  BSYNC B1 ;  /* 0x0000000000017941 */ /* 0x000fea0003800000 */
.L_x_13956:
        /* <DEDUP_REMOVED lines=9> */
.L_x_13960:
[----:B------:R-:W-:Y:S01]  /*100d0*/  IMAD.MOV.U32 R13, RZ, RZ, R10 ;  /* 0x000000ffff0d7224 */ /* 0x000fe200078e000a */
[----:B------:R-:W-:Y:S01]  /*100e0*/  PRMT R14, R6, 0x7610, R14 ;  /* 0x00007610060e7816 */ /* 0x000fe2000000000e */
[----:B------:R-:W-:Y:S01]  /*100f0*/  IMAD.MOV.U32 R10, RZ, RZ, R19 ;  /* 0x000000ffff0a7224 */ /* 0x000fe200078e0013 */
[----:B------:R-:W-:Y:S02]  /*10100*/  PRMT R6, R12, 0x7610, R6 ;  /* 0x000076100c067816 */ /* 0x000fe40000000006 */
.L_x_13961:
[----:B------:R-:W-:Y:S05]  /*10110*/  BSYNC B1 ;  /* 0x0000000000017941 */ /* 0x000fea0003800000 */
.L_x_13959:
        /* <DEDUP_REMOVED lines=16> */
.L_x_13963:
[----:B------:R-:W-:Y:S01]  /*10220*/  IMAD.MOV.U32 R7, RZ, RZ, R16 ;  /* 0x000000ffff077224 */ /* 0x000fe200078e0010 */
[----:B------:R-:W-:Y:S01]  /*10230*/  PRMT R14, R14, 0x7610, R20 ;  /* 0x000076100e0e7816 */ /* 0x000fe20000000014 */
[----:B------:R-:W-:Y:S01]  /*10240*/  IMAD.MOV.U32 R16, RZ, RZ, R31 ;  /* 0x000000ffff107224 */ /* 0x000fe200078e001f */
[----:B------:R-:W-:Y:S02]  /*10250*/  PRMT R20, R20, 0x7610, R12 ;  /* 0x0000761014147816 */ /* 0x000fe4000000000c */
.L_x_13964:
[----:B------:R-:W-:Y:S05]  /*10260*/  BSYNC B1 ;  /* 0x0000000000017941 */ /* 0x000fea0003800000 */
.L_x_13962:
        /* <DEDUP_REMOVED lines=9> */
.L_x_13966:
[----:B------:R-:W-:Y:S01]  /*10300*/  IMAD.MOV.U32 R12, RZ, RZ, R7 ;  /* 0x000000ffff0c7224 */ /* 0x000fe200078e0007 */
[----:B------:R-:W-:Y:S01]  /*10310*/  PRMT R15, R15, 0x7610, R14 ;  /* 0x000076100f0f7816 */ /* 0x000fe2000000000e */
[----:B------:R-:W-:Y:S01]  /*10320*/  IMAD.MOV.U32 R7, RZ, RZ, R18 ;  /* 0x000000ffff077224 */ /* 0x000fe200078e0012 */
[----:B------:R-:W-:Y:S02]  /*10330*/  PRMT R14, R14, 0x7610, R4 ;  /* 0x000076100e0e7816 */ /* 0x000fe40000000004 */
.L_x_13967:
[----:B------:R-:W-:Y:S05]  /*10340*/  BSYNC B1 ;  /* 0x0000000000017941 */ /* 0x000fea0003800000 */
.L_x_13965:
        /* <DEDUP_REMOVED lines=9> */
.L_x_13969:
[----:B------:R-:W-:Y:S01]  /*103e0*/  IMAD.MOV.U32 R18, RZ, RZ, R12 ;  /* 0x000000ffff127224 */ /* 0x000fe200078e000c */
[----:B------:R-:W-:Y:S01]  /*103f0*/  PRMT R4, R4, 0x7610, R15 ;  /* 0x0000761004047816 */ /* 0x000fe2000000000f */
[----:B------:R-:W-:Y:S01]  /*10400*/  IMAD.MOV.U32 R12, RZ, RZ, R21 ;  /* 0x000000ffff0c7224 */ /* 0x000fe200078e0015 */
[----:B------:R-:W-:Y:S02]  /*10410*/  PRMT R15, R15, 0x7610, R22 ;  /* 0x000076100f0f7816 */ /* 0x000fe40000000016 */
.L_x_13970:
[----:B------:R-:W-:Y:S05]  /*10420*/  BSYNC B1 ;  /* 0x0000000000017941 */ /* 0x000fea0003800000 */
.L_x_13968:
        /* <DEDUP_REMOVED lines=9> */
.L_x_13972:
[----:B------:R-:W-:Y:S01]  /*104c0*/  IMAD.MOV.U32 R19, RZ, RZ, R18 ;  /* 0x000000ffff137224 */ /* 0x000fe200078e0012 */
[----:B------:R-:W-:Y:S01]  /*104d0*/  PRMT R21, R21, 0x7610, R4 ;  /* 0x0000761015157816 */ /* 0x000fe20000000004 */
[----:B------:R-:W-:Y:S01]  /*104e0*/  IMAD.MOV.U32 R18, RZ, RZ, R23 ;  /* 0x000000ffff127224 */ /* 0x000fe200078e0017 */
[----:B------:R-:W-:Y:S02]  /*104f0*/  PRMT R4, R4, 0x7610, R6 ;  /* 0x0000761004047816 */ /* 0x000fe40000000006 */
.L_x_13973:
[----:B------:R-:W-:Y:S05]  /*10500*/  BSYNC B1 ;  /* 0x0000000000017941 */ /* 0x000fea0003800000 */
.L_x_13971:
        /* <DEDUP_REMOVED lines=9> */
.L_x_13975:
[----:B------:R-:W-:Y:S01]  /*105a0*/  IMAD.MOV.U32 R23, RZ, RZ, R19 ;  /* 0x000000ffff177224 */ /* 0x000fe200078e0013 */
[----:B------:R-:W-:Y:S01]  /*105b0*/  PRMT R6, R6, 0x7610, R21 ;  /* 0x0000761006067816 */ /* 0x000fe20000000015 */
[----:B------:R-:W-:Y:S01]  /*105c0*/  IMAD.MOV.U32 R19, RZ, RZ, R8 ;  /* 0x000000ffff137224 */ /* 0x000fe200078e0008 */
[----:B------:R-:W-:Y:S02]  /*105d0*/  PRMT R21, R21, 0x5410, R4 ;  /* 0x0000541015157816 */ /* 0x000fe40000000004 */
.L_x_13976:
[----:B------:R-:W-:Y:S05]  /*105e0*/  BSYNC B1 ;  /* 0x0000000000017941 */ /* 0x000fea0003800000 */
.L_x_13974:
        /* <DEDUP_REMOVED lines=9> */
.L_x_13978:
[----:B------:R-:W-:Y:S01]  /*10680*/  IMAD.MOV.U32 R8, RZ, RZ, R23 ;  /* 0x000000ffff087224 */ /* 0x000fe200078e0017 */
[----:B------:R-:W-:Y:S01]  /*10690*/  PRMT R22, R22, 0x7610, R6 ;  /* 0x0000761016167816 */ /* 0x000fe20000000006 */
[----:B------:R-:W-:Y:S01]  /*106a0*/  IMAD.MOV.U32 R23, RZ, RZ, R10 ;  /* 0x000000ffff177224 */ /* 0x000fe200078e000a */
[----:B------:R-:W-:Y:S02]  /*106b0*/  PRMT R6, R6, 0x5410, R6 ;  /* 0x0000541006067816 */ /* 0x000fe40000000006 */
.L_x_13979:
[----:B------:R-:W-:Y:S05]  /*106c0*/  BSYNC B1 ;  /* 0x0000000000017941 */ /* 0x000fea0003800000 */
.L_x_13977:
        /* <DEDUP_REMOVED lines=9> */
.L_x_13981:
[----:B------:R-:W-:Y:S01]  /*10760*/  IMAD.MOV.U32 R10, RZ, RZ, R8 ;  /* 0x000000ffff0a7224 */ /* 0x000fe200078e0008 */
[C---:B------:R-:W-:Y:S01]  /*10770*/  PRMT R4, R22.reuse, 0x7632, R4 ;  /* 0x0000763216047816 */ /* 0x040fe20000000004 */
[----:B------:R-:W-:Y:S01]  /*10780*/  IMAD.MOV.U32 R8, RZ, RZ, R13 ;  /* 0x000000ffff087224 */ /* 0x000fe200078e000d */
[----:B------:R-:W-:Y:S02]  /*10790*/  PRMT R22, R22, 0x5410, R14 ;  /* 0x0000541016167816 */ /* 0x000fe4000000000e */
.L_x_13982:
[----:B------:R-:W-:Y:S05]  /*107a0*/  BSYNC B1 ;  /* 0x0000000000017941 */ /* 0x000fea0003800000 */
.L_x_13980:
        /* <DEDUP_REMOVED lines=16> */
.L_x_13984:
[----:B------:R-:W-:Y:S01]  /*108b0*/  IMAD.MOV.U32 R13, RZ, RZ, R16 ;  /* 0x000000ffff0d7224 */ /* 0x000fe200078e0010 */
[C---:B------:R-:W-:Y:S01]  /*108c0*/  PRMT R6, R20.reuse, 0x7632, R6 ;  /* 0x0000763214067816 */ /* 0x040fe20000000006 */
[----:B------:R-:W-:Y:S01]  /*108d0*/  IMAD.MOV.U32 R16, RZ, RZ, R7 ;  /* 0x000000ffff107224 */ /* 0x000fe200078e0007 */
[----:B------:R-:W-:Y:S02]  /*108e0*/  PRMT R20, R20, 0x7610, R14 ;  /* 0x0000761014147816 */ /* 0x000fe4000000000e */
.L_x_13985:
[----:B------:R-:W-:Y:S05]  /*108f0*/  BSYNC B1 ;  /* 0x0000000000017941 */ /* 0x000fea0003800000 */
.L_x_13983:
        /* <DEDUP_REMOVED lines=9> */
.L_x_13987:
[----:B------:R-:W-:Y:S01]  /*10990*/  IMAD.MOV.U32 R7, RZ, RZ, R13 ;  /* 0x000000ffff077224 */ /* 0x000fe200078e000d */
[----:B------:R-:W-:Y:S01]  /*109a0*/  PRMT R14, R14, 0x5410, R6 ;  /* 0x000054100e0e7816 */ /* 0x000fe20000000006 */
[----:B------:R-:W-:Y:S01]  /*109b0*/  IMAD.MOV.U32 R13, RZ, RZ, R12 ;  /* 0x000000ffff0d7224 */ /* 0x000fe200078e000c */
[----:B------:R-:W-:Y:S02]  /*109c0*/  PRMT R6, R15, 0x7632, R6 ;  /* 0x000076320f067816 */ /* 0x000fe40000000006 */
.L_x_13988:
[----:B------:R-:W-:Y:S05]  /*109d0*/  BSYNC B1 ;  /* 0x0000000000017941 */ /* 0x000fea0003800000 */
.L_x_13986:
        /* <DEDUP_REMOVED lines=9> */
.L_x_13990:
[----:B------:R-:W-:Y:S01]  /*10a70*/  IMAD.MOV.U32 R12, RZ, RZ, R7 ;  /* 0x000000ffff0c7224 */ /* 0x000fe200078e0007 */
[----:B------:R-:W-:Y:S01]  /*10a80*/  PRMT R14, R14, 0x7632, R4 ;  /* 0x000076320e0e7816 */ /* 0x000fe20000000004 */
[----:B------:R-:W-:Y:S02]  /*10a90*/  IMAD.MOV.U32 R7, RZ, RZ, R18 ;  /* 0x000000ffff077224 */ /* 0x000fe400078e0012 */
.L_x_13991:
[----:B------:R-:W-:Y:S05]  /*10aa0*/  BSYNC B1 ;  /* 0x0000000000017941 */ /* 0x000fea0003800000 */
.L_x_13989:
        /* <DEDUP_REMOVED lines=9> */
.L_x_13993:
[----:B------:R-:W-:Y:S01]  /*10b40*/  IMAD.MOV.U32 R18, RZ, RZ, R12 ;  /* 0x000000ffff127224 */ /* 0x000fe200078e000c */
[--C-:B------:R-:W-:Y:S01]  /*10b50*/  PRMT R4, R4, 0x5410, R14.reuse ;  /* 0x0000541004047816 */ /* 0x100fe2000000000e */
[----:B------:R-:W-:Y:S01]  /*10b60*/  IMAD.MOV.U32 R12, RZ, RZ, R19 ;  /* 0x000000ffff0c7224 */ /* 0x000fe200078e0013 */
[----:B------:R-:W-:Y:S02]  /*10b70*/  PRMT R14, R21, 0x7632, R14 ;  /* 0x00007632150e7816 */ /* 0x000fe4000000000e */
.L_x_13994:
[----:B------:R-:W-:Y:S05]  /*10b80*/  BSYNC B1 ;  /* 0x0000000000017941 */ /* 0x000fea0003800000 */
.L_x_13992:
        /* <DEDUP_REMOVED lines=9> */
.L_x_13996:
[----:B------:R-:W-:Y:S01]  /*10c20*/  IMAD.MOV.U32 R15, RZ, RZ, R18 ;  /* 0x000000ffff0f7224 */ /* 0x000fe200078e0012 */
[----:B------:R-:W-:Y:S01]  /*10c30*/  PRMT R19, R19, 0x7610, R4 ;  /* 0x0000761013137816 */ /* 0x000fe20000000004 */
[----:B------:R-:W-:Y:S01]  /*10c40*/  IMAD.MOV.U32 R18, RZ, RZ, R23 ;  /* 0x000000ffff127224 */ /* 0x000fe200078e0017 */
[----:B------:R-:W-:Y:S02]  /*10c50*/  PRMT R4, R4, 0x7610, R6 ;  /* 0x0000761004047816 */ /* 0x000fe40000000006 */
.L_x_13997:
[----:B------:R-:W-:Y:S05]  /*10c60*/  BSYNC B1 ;  /* 0x0000000000017941 */ /* 0x000fea0003800000 */
.L_x_13995:
        /* <DEDUP_REMOVED lines=9> */
.L_x_13999:
[----:B------:R-:W-:Y:S01]  /*10d00*/  IMAD.MOV.U32 R21, RZ, RZ, R15 ;  /* 0x000000ffff157224 */ /* 0x000fe200078e000f */
[----:B------:R-:W-:Y:S01]  /*10d10*/  PRMT R6, R6, 0x7610, R19 ;  /* 0x0000761006067816 */ /* 0x000fe20000000013 */
[----:B------:R-:W-:Y:S01]  /*10d20*/  IMAD.MOV.U32 R15, RZ, RZ, R8 ;  /* 0x000000ffff0f7224 */ /* 0x000fe200078e0008 */
[----:B------:R-:W-:Y:S02]  /*10d30*/  PRMT R19, R19, 0x7610, R22 ;  /* 0x0000761013137816 */ /* 0x000fe40000000016 */
.L_x_14000:
[----:B------:R-:W-:Y:S05]  /*10d40*/  BSYNC B1 ;  /* 0x0000000000017941 */ /* 0x000fea0003800000 */
.L_x_13998:
        /* <DEDUP_REMOVED lines=9> */
.L_x_14002:
[----:B------:R-:W-:Y:S01]  /*10de0*/  IMAD.MOV.U32 R8, RZ, RZ, R21 ;  /* 0x000000ffff087224 */ /* 0x000fe200078e0015 */
[C---:B------:R-:W-:Y:S01]  /*10df0*/  PRMT R19, R6.reuse, 0x7632, R19 ;  /* 0x0000763206137816 */ /* 0x040fe20000000013 */
[----:B------:R-:W-:Y:S01]  /*10e00*/  IMAD.MOV.U32 R21, RZ, RZ, R10 ;  /* 0x000000ffff157224 */ /* 0x000fe200078e000a */
[----:B------:R-:W-:Y:S02]  /*10e10*/  PRMT R6, R6, 0x5410, R4 ;  /* 0x0000541006067816 */ /* 0x000fe40000000004 */
.L_x_14003:
[----:B------:R-:W-:Y:S05]  /*10e20*/  BSYNC B1 ;  /* 0x0000000000017941 */ /* 0x000fea0003800000 */
.L_x_14001:
        /* <DEDUP_REMOVED lines=16> */
.L_x_14005:
[----:B------:R-:W-:Y:S01]  /*10f30*/  IMAD.MOV.U32 R5, RZ, RZ, R16 ;  /* 0x000000ffff057224 */ /* 0x000fe200078e0010 */
[----:B------:R-:W-:Y:S01]  /*10f40*/  PRMT R10, R10, 0x7610, R20 ;  /* 0x000076100a0a7816 */ /* 0x000fe20000000014 */
[----:B------:R-:W-:Y:S01]  /*10f50*/  IMAD.MOV.U32 R16, RZ, RZ, R13 ;  /* 0x000000ffff107224 */ /* 0x000fe200078e000d */
[----:B------:R-:W-:Y:S02]  /*10f60*/  PRMT R20, R20, 0x5410, R6 ;  /* 0x0000541014147816 */ /* 0x000fe40000000006 */
.L_x_14006:
[----:B------:R-:W-:Y:S05]  /*10f70*/  BSYNC B1 ;  /* 0x0000000000017941 */ /* 0x000fea0003800000 */
.L_x_14004:
        /* <DEDUP_REMOVED lines=9> */
.L_x_14008:
[----:B------:R-:W-:Y:S01]  /*11010*/  IMAD.MOV.U32 R13, RZ, RZ, R5 ;  /* 0x000000ffff0d7224 */ /* 0x000fe200078e0005 */
[----:B------:R-:W-:Y:S01]  /*11020*/  PRMT R22, R22, 0x7610, R10 ;  /* 0x0000761016167816 */ /* 0x000fe2000000000a */
[----:B------:R-:W-:Y:S01]  /*11030*/  IMAD.MOV.U32 R5, RZ, RZ, R7 ;  /* 0x000000ffff057224 */ /* 0x000fe200078e0007 */
[----:B------:R-:W-:Y:S02]  /*11040*/  PRMT R10, R10, 0x7610, R14 ;  /* 0x000076100a0a7816 */ /* 0x000fe4000000000e */
.L_x_14009:
[----:B------:R-:W-:Y:S05]  /*11050*/  BSYNC B1 ;  /* 0x0000000000017941 */ /* 0x000fea0003800000 */
.L_x_14007:
        /* <DEDUP_REMOVED lines=9> */
.L_x_14011:
[----:B------:R-:W-:Y:S01]  /*110f0*/  PRMT R14, R14, 0x7610, R22 ;  /* 0x000076100e0e7816 */ /* 0x000fe20000000016 */
[----:B------:R-:W-:Y:S02]  /*11100*/  IMAD.MOV.U32 R7, RZ, RZ, R13 ;  /* 0x000000ffff077224 */ /* 0x000fe400078e000d */
[----:B------:R-:W-:Y:S01]  /*11110*/  IMAD.MOV.U32 R13, RZ, RZ, R12 ;  /* 0x000000ffff0d7224 */ /* 0x000fe200078e000c */
[----:B------:R-:W-:Y:S02]  /*11120*/  PRMT R22, R22, 0x5410, R14 ;  /* 0x0000541016167816 */ /* 0x000fe4000000000e */
.L_x_14012:
[----:B------:R-:W-:Y:S05]  /*11130*/  BSYNC B1 ;  /* 0x0000000000017941 */ /* 0x000fea0003800000 */
.L_x_14010:
        /* <DEDUP_REMOVED lines=9> */
.L_x_14014:
[C---:B------:R-:W-:Y:S01]  /*111d0*/  PRMT R4, R14.reuse, 0x7632, R4 ;  /* 0x000076320e047816 */ /* 0x040fe20000000004 */
[----:B------:R-:W-:Y:S02]  /*111e0*/  IMAD.MOV.U32 R12, RZ, RZ, R7 ;  /* 0x000000ffff0c7224 */ /* 0x000fe400078e0007 */
[----:B------:R-:W-:Y:S01]  /*111f0*/  IMAD.MOV.U32 R7, RZ, RZ, R18 ;  /* 0x000000ffff077224 */ /* 0x000fe200078e0012 */
[----:B------:R-:W-:Y:S02]  /*11200*/  PRMT R14, R14, 0x7610, R4 ;  /* 0x000076100e0e7816 */ /* 0x000fe40000000004 */
.L_x_14015:
[----:B------:R-:W-:Y:S05]  /*11210*/  BSYNC B1 ;  /* 0x0000000000017941 */ /* 0x000fea0003800000 */
.L_x_14013:
        /* <DEDUP_REMOVED lines=9> */
.L_x_14017:
[----:B------:R-:W-:Y:S01]  /*112b0*/  IMAD.MOV.U32 R18, RZ, RZ, R12 ;  /* 0x000000ffff127224 */ /* 0x000fe200078e000c */
[----:B------:R-:W-:Y:S01]  /*112c0*/  PRMT R4, R19, 0x5432, R4 ;  /* 0x0000543213047816 */ /* 0x000fe20000000004 */
[----:B------:R-:W-:Y:S02]  /*112d0*/  IMAD.MOV.U32 R12, RZ, RZ, R15 ;  /* 0x000000ffff0c7224 */ /* 0x000fe400078e000f */
.L_x_14018:
[----:B------:R-:W-:Y:S05]  /*112e0*/  BSYNC B1 ;  /* 0x0000000000017941 */ /* 0x000fea0003800000 */
.L_x_14016:
        /* <DEDUP_REMOVED lines=9> */
.L_x_14020:
[C---:B------:R-:W-:Y:S01]  /*11380*/  PRMT R6, R4.reuse, 0x7632, R6 ;  /* 0x0000763204067816 */ /* 0x040fe20000000006 */
[----:B------:R-:W-:Y:S02]  /*11390*/  IMAD.MOV.U32 R15, RZ, RZ, R18 ;  /* 0x000000ffff0f7224 */ /* 0x000fe400078e0012 */
[----:B------:R-:W-:Y:S01]  /*113a0*/  IMAD.MOV.U32 R18, RZ, RZ, R21 ;  /* 0x000000ffff127224 */ /* 0x000fe200078e0015 */
[----:B------:R-:W-:Y:S02]  /*113b0*/  PRMT R4, R4, 0x7610, R6 ;  /* 0x0000761004047816 */ /* 0x000fe40000000006 */
.L_x_14021:
[----:B------:R-:W-:Y:S05]  /*113c0*/  BSYNC B1 ;  /* 0x0000000000017941 */ /* 0x000fea0003800000 */
.L_x_14019:
        /* <DEDUP_REMOVED lines=9> */
.L_x_14023:
[----:B------:R-:W-:Y:S01]  /*11460*/  IMAD.MOV.U32 R21, RZ, RZ, R15 ;  /* 0x000000ffff157224 */ /* 0x000fe200078e000f */
[----:B------:R-:W-:Y:S01]  /*11470*/  PRMT R6, R19, 0x5410, R6 ;  /* 0x0000541013067816 */ /* 0x000fe20000000006 */
[----:B------:R-:W-:Y:S02]  /*11480*/  IMAD.MOV.U32 R15, RZ, RZ, R8 ;  /* 0x000000ffff0f7224 */ /* 0x000fe400078e0008 */
.L_x_14024:
[----:B------:R-:W-:Y:S05]  /*11490*/  BSYNC B1 ;  /* 0x0000000000017941 */ /* 0x000fea0003800000 */
.L_x_14022:
        /* <DEDUP_REMOVED lines=16> */
.L_x_14026:
[----:B------:R-:W-:Y:S01]  /*115a0*/  IMAD.MOV.U32 R8, RZ, RZ, R16 ;  /* 0x000000ffff087224 */ /* 0x000fe200078e0010 */
[----:B------:R-:W-:Y:S01]  /*115b0*/  PRMT R11, R11, 0x7610, R20 ;  /* 0x000076100b0b7816 */ /* 0x000fe20000000014 */
[----:B------:R-:W-:Y:S01]  /*115c0*/  IMAD.MOV.U32 R16, RZ, RZ, R5 ;  /* 0x000000ffff107224 */ /* 0x000fe200078e0005 */
[----:B------:R-:W-:Y:S02]  /*115d0*/  PRMT R20, R20, 0x7610, R10 ;  /* 0x0000761014147816 */ /* 0x000fe4000000000a */
.L_x_14027:
[----:B------:R-:W-:Y:S05]  /*115e0*/  BSYNC B1 ;  /* 0x0000000000017941 */ /* 0x000fea0003800000 */
.L_x_14025:
        /* <DEDUP_REMOVED lines=9> */
.L_x_14029:
[----:B------:R-:W-:Y:S01]  /*11680*/  IMAD.MOV.U32 R10, RZ, RZ, R8 ;  /* 0x000000ffff0a7224 */ /* 0x000fe200078e0008 */
[----:B------:R-:W-:Y:S01]  /*11690*/  PRMT R5, R5, 0x7610, R11 ;  /* 0x0000761005057816 */ /* 0x000fe2000000000b */
[----:B------:R-:W-:Y:S01]  /*116a0*/  IMAD.MOV.U32 R8, RZ, RZ, R13 ;  /* 0x000000ffff087224 */ /* 0x000fe200078e000d */
[----:B------:R-:W-:Y:S02]  /*116b0*/  PRMT R11, R11, 0x7610, R22 ;  /* 0x000076100b0b7816 */ /* 0x000fe40000000016 */
.L_x_14030:
[----:B------:R-:W-:Y:S05]  /*116c0*/  BSYNC B1 ;  /* 0x0000000000017941 */ /* 0x000fea0003800000 */
.L_x_14028:
        /* <DEDUP_REMOVED lines=9> */
.L_x_14032:
[----:B------:R-:W-:Y:S01]  /*11760*/  IMAD.MOV.U32 R19, RZ, RZ, R10 ;  /* 0x000000ffff137224 */ /* 0x000fe200078e000a */
[----:B------:R-:W-:Y:S01]  /*11770*/  PRMT R5, R5, 0x7632, R14 ;  /* 0x0000763205057816 */ /* 0x000fe2000000000e */
[----:B------:R-:W-:Y:S02]  /*11780*/  IMAD.MOV.U32 R10, RZ, RZ, R7 ;  /* 0x000000ffff0a7224 */ /* 0x000fe400078e0007 */
.L_x_14033:
[----:B------:R-:W-:Y:S05]  /*11790*/  BSYNC B1 ;  /* 0x0000000000017941 */ /* 0x000fea0003800000 */
.L_x_14031:
        /* <DEDUP_REMOVED lines=9> */
.L_x_14035:
[----:B------:R-:W-:Y:S01]  /*11830*/  IMAD.MOV.U32 R7, RZ, RZ, R19 ;  /* 0x000000ffff077224 */ /* 0x000fe200078e0013 */
[----:B------:R-:W-:Y:S01]  /*11840*/  PRMT R11, R5, 0x7610, R11 ;  /* 0x00007610050b7816 */ /* 0x000fe2000000000b */
[----:B------:R-:W-:Y:S01]  /*11850*/  IMAD.MOV.U32 R19, RZ, RZ, R12 ;  /* 0x000000ffff137224 */ /* 0x000fe200078e000c */
[----:B------:R-:W-:Y:S02]  /*11860*/  PRMT R5, R4, 0x7610, R5 ;  /* 0x0000761004057816 */ /* 0x000fe40000000005 */
.L_x_14036:
[----:B------:R-:W-:Y:S05]  /*11870*/  BSYNC B1 ;  /* 0x0000000000017941 */ /* 0x000fea0003800000 */
.L_x_14034:
        /* <DEDUP_REMOVED lines=9> */
.L_x_14038:
[----:B------:R-:W-:Y:S01]  /*11910*/  IMAD.MOV.U32 R23, RZ, RZ, R7 ;  /* 0x000000ffff177224 */ /* 0x000fe200078e0007 */
[--C-:B------:R-:W-:Y:S01]  /*11920*/  PRMT R24, R24, 0x5410, R11.reuse ;  /* 0x0000541018187816 */ /* 0x100fe2000000000b */
[----:B------:R-:W-:Y:S01]  /*11930*/  IMAD.MOV.U32 R7, RZ, RZ, R18 ;  /* 0x000000ffff077224 */ /* 0x000fe200078e0012 */
[----:B------:R-:W-:Y:S02]  /*11940*/  PRMT R11, R4, 0x7632, R11 ;  /* 0x00007632040b7816 */ /* 0x000fe4000000000b */
.L_x_14039:
[----:B------:R-:W-:Y:S05]  /*11950*/  BSYNC B1 ;  /* 0x0000000000017941 */ /* 0x000fea0003800000 */
.L_x_14037:
        /* <DEDUP_REMOVED lines=9> */
.L_x_14041:
[----:B------:R-:W-:Y:S01]  /*119f0*/  IMAD.MOV.U32 R4, RZ, RZ, R23 ;  /* 0x000000ffff047224 */ /* 0x000fe200078e0017 */
[----:B------:R-:W-:Y:S01]  /*11a00*/  PRMT R25, R25, 0x7610, R24 ;  /* 0x0000761019197816 */ /* 0x000fe20000000018 */
[----:B------:R-:W-:Y:S01]  /*11a10*/  IMAD.MOV.U32 R23, RZ, RZ, R15 ;  /* 0x000000ffff177224 */ /* 0x000fe200078e000f */
[----:B------:R-:W-:Y:S02]  /*11a20*/  PRMT R24, R24, 0x5410, R6 ;  /* 0x0000541018187816 */ /* 0x000fe40000000006 */
.L_x_14042:
[----:B------:R-:W-:Y:S05]  /*11a30*/  BSYNC B1 ;  /* 0x0000000000017941 */ /* 0x000fea0003800000 */
.L_x_14040:
        /* <DEDUP_REMOVED lines=9> */
.L_x_14044:
[C---:B------:R-:W-:Y:S01]  /*11ad0*/  PRMT R6, R25.reuse, 0x7632, R6 ;  /* 0x0000763219067816 */ /* 0x040fe20000000006 */
[----:B------:R-:W-:Y:S02]  /*11ae0*/  IMAD.MOV.U32 R27, RZ, RZ, R4 ;  /* 0x000000ffff1b7224 */ /* 0x000fe400078e0004 */
[----:B------:R-:W-:Y:S01]  /*11af0*/  IMAD.MOV.U32 R4, RZ, RZ, R21 ;  /* 0x000000ffff047224 */ /* 0x000fe200078e0015 */
[----:B------:R-:W-:Y:S02]  /*11b00*/  PRMT R25, R25, 0x7610, R6 ;  /* 0x0000761019197816 */ /* 0x000fe40000000006 */
.L_x_14045:
[----:B------:R-:W-:Y:S05]  /*11b10*/  BSYNC B1 ;  /* 0x0000000000017941 */ /* 0x000fea0003800000 */
.L_x_14043:
        /* <DEDUP_REMOVED lines=16> */
.L_x_14047:
[----:B------:R-:W-:Y:S01]  /*11c20*/  IMAD.MOV.U32 R15, RZ, RZ, R16 ;  /* 0x000000ffff0f7224 */ /* 0x000fe200078e0010 */
[----:B------:R-:W-:Y:S01]  /*11c30*/  PRMT R20, R20, 0x7632, R11 ;  /* 0x0000763214147816 */ /* 0x000fe2000000000b */
[----:B------:R-:W-:Y:S02]  /*11c40*/  IMAD.MOV.U32 R16, RZ, RZ, R8 ;  /* 0x000000ffff107224 */ /* 0x000fe400078e0008 */
.L_x_14048:
[----:B------:R-:W-:Y:S05]  /*11c50*/  BSYNC B1 ;  /* 0x0000000000017941 */ /* 0x000fea0003800000 */
.L_x_14046:
        /* <DEDUP_REMOVED lines=9> */
.L_x_14050:
[--C-:B------:R-:W-:Y:S01]  /*11cf0*/  PRMT R21, R21, 0x5410, R20.reuse ;  /* 0x0000541015157816 */ /* 0x100fe20000000014 */
[----:B------:R-:W-:Y:S01]  /*11d00*/  IMAD.MOV.U32 R14, RZ, RZ, R15 ;  /* 0x000000ffff0e7224 */ /* 0x000fe200078e000f */
[----:B------:R-:W-:Y:S01]  /*11d10*/  PRMT R20, R5, 0x7632, R20 ;  /* 0x0000763205147816 */ /* 0x000fe20000000014 */
[----:B------:R-:W-:Y:S02]  /*11d20*/  IMAD.MOV.U32 R15, RZ, RZ, R10 ;  /* 0x000000ffff0f7224 */ /* 0x000fe400078e000a */
.L_x_14051:
[----:B------:R-:W-:Y:S05]  /*11d30*/  BSYNC B1 ;  /* 0x0000000000017941 */ /* 0x000fea0003800000 */
.L_x_14049:
        /* <DEDUP_REMOVED lines=9> */
.L_x_14053:
[----:B------:R-:W-:Y:S01]  /*11dd0*/  IMAD.MOV.U32 R13, RZ, RZ, R14 ;  /* 0x000000ffff0d7224 */ /* 0x000fe200078e000e */
[----:B------:R-:W-:Y:S01]  /*11de0*/  PRMT R21, R21, 0x5432, R5 ;  /* 0x0000543215157816 */ /* 0x000fe20000000005 */
[----:B------:R-:W-:Y:S02]  /*11df0*/  IMAD.MOV.U32 R14, RZ, RZ, R19 ;  /* 0x000000ffff0e7224 */ /* 0x000fe400078e0013 */
.L_x_14054:
[----:B------:R-:W-:Y:S05]  /*11e00*/  BSYNC B1 ;  /* 0x0000000000017941 */ /* 0x000fea0003800000 */
.L_x_14052:
        /* <DEDUP_REMOVED lines=9> */
.L_x_14056:
[----:B------:R-:W-:Y:S01]  /*11ea0*/  PRMT R22, R22, 0x5410, R21 ;  /* 0x0000541016167816 */ /* 0x000fe20000000015 */
[----:B------:R-:W-:Y:S01]  /*11eb0*/  IMAD.MOV.U32 R12, RZ, RZ, R13 ;  /* 0x000000ffff0c7224 */ /* 0x000fe200078e000d */
[----:B------:R-:W-:Y:S01]  /*11ec0*/  PRMT R21, R11, 0x7610, R21 ;  /* 0x000076100b157816 */ /* 0x000fe20000000015 */
[----:B------:R-:W-:Y:S02]  /*11ed0*/  IMAD.MOV.U32 R13, RZ, RZ, R7 ;  /* 0x000000ffff0d7224 */ /* 0x000fe400078e0007 */
.L_x_14057:
[----:B------:R-:W-:Y:S05]  /*11ee0*/  BSYNC B1 ;  /* 0x0000000000017941 */ /* 0x000fea0003800000 */
.L_x_14055:
        /* <DEDUP_REMOVED lines=9> */
.L_x_14059:
[----:B------:R-:W-:Y:S01]  /*11f80*/  IMAD.MOV.U32 R19, RZ, RZ, R12 ;  /* 0x000000ffff137224 */ /* 0x000fe200078e000c */
[----:B------:R-:W-:Y:S01]  /*11f90*/  PRMT R22, R22, 0x7632, R24 ;  /* 0x0000763216167816 */ /* 0x000fe20000000018 */
[----:B------:R-:W-:Y:S02]  /*11fa0*/  IMAD.MOV.U32 R12, RZ, RZ, R23 ;  /* 0x000000ffff0c7224 */ /* 0x000fe400078e0017 */
.L_x_14060:
[----:B------:R-:W-:Y:S05]  /*11fb0*/  BSYNC B1 ;  /* 0x0000000000017941 */ /* 0x000fea0003800000 */
.L_x_14058:
        /* <DEDUP_REMOVED lines=9> */
.L_x_14062:
[--C-:B------:R-:W-:Y:S01]  /*12050*/  PRMT R23, R23, 0x5410, R22.reuse ;  /* 0x0000541017177816 */ /* 0x100fe20000000016 */
[----:B------:R-:W-:Y:S01]  /*12060*/  IMAD.MOV.U32 R18, RZ, RZ, R19 ;  /* 0x000000ffff127224 */ /* 0x000fe200078e0013 */
[----:B------:R-:W-:Y:S01]  /*12070*/  PRMT R22, R25, 0x7632, R22 ;  /* 0x0000763219167816 */ /* 0x000fe20000000016 */
[----:B------:R-:W-:Y:S02]  /*12080*/  IMAD.MOV.U32 R19, RZ, RZ, R4 ;  /* 0x000000ffff137224 */ /* 0x000fe400078e0004 */
.L_x_14063:
[----:B------:R-:W-:Y:S05]  /*12090*/  BSYNC B1 ;  /* 0x0000000000017941 */ /* 0x000fea0003800000 */
.L_x_14061:
        /* <DEDUP_REMOVED lines=8> */
.L_x_14064:
[----:B------:R-:W-:Y:S01]  /*12120*/  IMAD.MOV.U32 R4, RZ, RZ, R18 ;  /* 0x000000ffff047224 */ /* 0x000fe200078e0012 */
[----:B------:R-:W-:Y:S01]  /*12130*/  PRMT R23, R23, 0x5432, R6 ;  /* 0x0000543217177816 */ /* 0x000fe20000000006 */
[----:B------:R-:W-:Y:S02]  /*12140*/  IMAD.MOV.U32 R18, RZ, RZ, R27 ;  /* 0x000000ffff127224 */ /* 0x000fe400078e001b */
.L_x_13898:
[----:B--2-4-:R-:W-:Y:S05]  /*12150*/  BSYNC B0 ;  /* 0x0000000000007941 */ /* 0x014fea0003800000 */
.L_x_13897:
[----:B------:R-:W-:Y:S01]  /*12160*/  IMAD.MOV.U32 R6, RZ, RZ, R19 ;  /* 0x000000ffff067224 */ /* 0x000fe200078e0013 */
[----:B0-----:R-:W0:Y:S01]  /*12170*/  S2R R3, SR_TID.X ;  /* 0x0000000000037919 */ /* 0x001e220000002100 */
[----:B------:R-:W-:Y:S01]  /*12180*/  IMAD.MOV.U32 R7, RZ, RZ, R12 ;  /* 0x000000ffff077224 */ /* 0x000fe200078e000c */
[----:B------:R-:W-:Y:S01]  /*12190*/  ISETP.NE.AND P0, PT, R17, RZ, PT ;  /* 0x000000ff1100720c */ /* 0x000fe20003f05270 */
[----:B------:R-:W-:Y:S01]  /*121a0*/  IMAD.MOV.U32 R8, RZ, RZ, R13 ;  /* 0x000000ffff087224 */ /* 0x000fe200078e000d */
[----:B------:R-:W-:Y:S01]  /*121b0*/  BSSY B0, `(.L_x_14065) ;  /* 0x0000018000007945 */ /* 0x000fe20003800000 */
[----:B------:R-:W-:Y:S01]  /*121c0*/  IMAD.MOV.U32 R9, RZ, RZ, R14 ;  /* 0x000000ffff097224 */ /* 0x000fe200078e000e */
[----:B------:R2:W-:Y:S01]  /*121d0*/  STL.64 [R1+0x8], R6 ;  /* 0x0000080601007387 */ /* 0x0005e20000100a00 */
[----:B------:R-:W-:-:S02]  /*121e0*/  IMAD.MOV.U32 R10, RZ, RZ, R15 ;  /* 0x000000ffff0a7224 */ /* 0x000fc400078e000f */
[----:B------:R-:W-:Y:S01]  /*121f0*/  IMAD.MOV.U32 R11, RZ, RZ, R16 ;  /* 0x000000ffff0b7224 */ /* 0x000fe200078e0010 */
[----:B------:R-:W-:Y:S01]  /*12200*/  STL.64 [R1+0x10], R8 ;  /* 0x0000100801007387 */ /* 0x000fe20000100a00 */
[----:B-1----:R-:W-:-:S03]  /*12210*/  IMAD.MOV.U32 R5, RZ, RZ, R18 ;  /* 0x000000ffff057224 */ /* 0x002fc600078e0012 */
[----:B------:R-:W-:Y:S01]  /*12220*/  STL.64 [R1+0x18], R10 ;  /* 0x0000180a01007387 */ /* 0x000fe20000100a00 */
[----:B--2---:R-:W-:-:S03]  /*12230*/  IMAD.MOV.U32 R6, RZ, RZ, R23 ;  /* 0x000000ffff067224 */ /* 0x004fc600078e0017 */
[----:B------:R-:W-:Y:S01]  /*12240*/  STL.64 [R1], R4 ;  /* 0x0000000401007387 */ /* 0x000fe20000100a00 */
[----:B------:R-:W-:-:S05]  /*12250*/  IMAD.MOV.U32 R7, RZ, RZ, R22 ;  /* 0x000000ffff077224 */ /* 0x000fca00078e0016 */
[----:B------:R1:W-:Y:S02]  /*12260*/  STL.64 [R1+0x20], R6 ;  /* 0x0000200601007387 */ /* 0x0003e40000100a00 */
[----:B-1----:R-:W-:Y:S02]  /*12270*/  IMAD.MOV.U32 R6, RZ, RZ, R21 ;  /* 0x000000ffff067224 */ /* 0x002fe400078e0015 */
[----:B------:R-:W-:-:S05]  /*12280*/  IMAD.MOV.U32 R7, RZ, RZ, R20 ;  /* 0x000000ffff077224 */ /* 0x000fca00078e0014 */
[----:B------:R1:W-:Y:S01]  /*12290*/  STL.64 [R1+0x28], R6 ;  /* 0x0000280601007387 */ /* 0x0003e20000100a00 */
[----:B------:R-:W-:Y:S05]  /*122a0*/  @P0 BRA `(.L_x_14066) ;  /* 0x0000008000000947 */ /* 0x000fea0003800000 */
[----:B0-----:R0:W-:Y:S01]  /*122b0*/  STS.64 [0x8], R18 ;  /* 0x00000812ff007388 */ /* 0x0011e20000000a00 */
[----:B------:R-:W-:-:S03]  /*122c0*/  IMAD.MOV.U32 R17, RZ, RZ, R23 ;  /* 0x000000ffff117224 */ /* 0x000fc600078e0017 */
[----:B------:R2:W-:Y:S04]  /*122d0*/  STS.128 [0x10], R12 ;  /* 0x0000100cff007388 */ /* 0x0005e80000000c00 */
[----:B------:R2:W-:Y:S01]  /*122e0*/  STS [0x4], R4 ;  /* 0x00000404ff007388 */ /* 0x0005e20000000800 */
[----:B0--3--:R-:W-:Y:S02]  /*122f0*/  IMAD.MOV.U32 R18, RZ, RZ, R22 ;  /* 0x000000ffff127224 */ /* 0x009fe400078e0016 */
[----:B------:R-:W-:Y:S01]  /*12300*/  IMAD.MOV.U32 R19, RZ, RZ, R21 ;  /* 0x000000ffff137224 */ /* 0x000fe200078e0015 */
[----:B------:R2:W-:Y:S04]  /*12310*/  STS [0x30], R20 ;  /* 0x00003014ff007388 */ /* 0x0005e80000000800 */
[----:B------:R2:W-:Y:S02]  /*12320*/  STS.128 [0x20], R16 ;  /* 0x00002010ff007388 */ /* 0x0005e40000000c00 */
.L_x_14066:
[----:B0-----:R-:W-:Y:S05]  /*12330*/  BSYNC B0 ;  /* 0x0000000000007941 */ /* 0x001fea0003800000 */
.L_x_14065:
[----:B------:R-:W-:Y:S01]  /*12340*/  BAR.SYNC.DEFER_BLOCKING 0x0 ;  /* 0x0000000000007b1d */ /* 0x000fe20000010000 */
[----:B------:R-:W-:-:S05]  /*12350*/  ISETP.NE.AND P0, PT, R3, RZ, PT ;  /* 0x000000ff0300720c */ /* 0x000fca0003f05270 */
[----:B------:R-:W-:Y:S08]  /*12360*/  BSSY B0, `(.L_x_14067) ;  /* 0x0000267000007945 */ /* 0x000ff00003800000 */
[----:B------:R-:W-:Y:S05]  /*12370*/  @P0 BRA `(.L_x_14068) ;  /* 0x0000265000000947 */ /* 0x000fea0003800000 */
[----:B------:R-:W-:Y:S01]  /*12380*/  LOP3.LUT R3, RZ, c[0x0][0x200], RZ, 0x33, !PT ;  /* 0x00008000ff037a12 */ /* 0x000fe200078e33ff */
[----:B------:R-:W0:Y:S01]  /*12390*/  S2R R26, SR_CTAID.X ;  /* 0x00000000001a7919 */ /* 0x000e220000002500 */
[----:B--23--:R-:W-:Y:S01]  /*123a0*/  IMAD.MOV.U32 R14, RZ, RZ, c[0x0][0x200] ;  /* 0x00008000ff0e7624 */ /* 0x00cfe200078e00ff */
        /* <DEDUP_REMOVED lines=8> */
[----:B------:R-:W-:Y:S01]  /*12430*/  IADD3 R22, P2, -R24, c[0x0][0x198], RZ ;  /* 0x0000660018167a10 */ /* 0x000fe20007f5e1ff */
[----:B------:R-:W-:Y:S01]  /*12440*/  IMAD.MOV.U32 R17, RZ, RZ, -0x1 ;  /* 0xffffffffff117424 */ /* 0x000fe200078e00ff */
[----:B------:R-:W-:Y:S01]  /*12450*/  IADD3 R3, R16, 0x1, RZ ;  /* 0x0000000110037810 */ /* 0x000fe20007ffe0ff */
[----:B------:R-:W-:Y:S01]  /*12460*/  IMAD.MOV.U32 R30, RZ, RZ, 0x4 ;  /* 0x00000004ff1e7424 */ /* 0x000fe200078e00ff */
[----:B------:R-:W-:Y:S01]  /*12470*/  IADD3 R11, R12, -0x1, RZ ;  /* 0xffffffff0c0b7810 */ /* 0x000fe20007ffe0ff */
[----:B------:R-:W-:Y:S01]  /*12480*/  IMAD.MOV.U32 R4, RZ, RZ, RZ ;  /* 0x000000ffff047224 */ /* 0x000fe200078e00ff */
[----:B------:R-:W-:-:S02]  /*12490*/  ISETP.GE.U32.AND P3, PT, R3, 0x3, PT ;  /* 0x000000030300780c */ /* 0x000fc40003f66070 */
[----:B------:R-:W-:Y:S02]  /*124a0*/  IADD3 R3, R14, -0x1, RZ ;  /* 0xffffffff0e037810 */ /* 0x000fe40007ffe0ff */
[----:B------:R-:W-:Y:S02]  /*124b0*/  IADD3 R24, P4, -R24, c[0x0][0x1b8], RZ ;  /* 0x00006e0018187a10 */ /* 0x000fe40007f9e1ff */
[----:B------:R-:W-:Y:S01]  /*124c0*/  ISETP.NE.AND.EX P1, PT, RZ, c[0x0][0x1fc], PT, P1 ;  /* 0x00007f00ff007a0c */ /* 0x000fe20003f25310 */
[C---:B------:R-:W-:Y:S01]  /*124d0*/  IMAD R5, R3.reuse, R10, -c[0x0][0x208] ;  /* 0x8000820003057624 */ /* 0x040fe200078e020a */
[----:B------:R-:W-:Y:S01]  /*124e0*/  IADD3 R18, R16, 0x2, RZ ;  /* 0x0000000210127810 */ /* 0x000fe20007ffe0ff */
[--C-:B01----:R-:W-:Y:S01]  /*124f0*/  IMAD R6, R3, c[0x0][0x208], R26.reuse ;  /* 0x0000820003067a24 */ /* 0x103fe200078e021a */
[----:B------:R-:W-:Y:S01]  /*12500*/  IADD3 R13, R14, -0x2, RZ ;  /* 0xfffffffe0e0d7810 */ /* 0x000fe20007ffe0ff */
[----:B------:R-:W-:Y:S01]  /*12510*/  IMAD.IADD R7, R5, 0x1, R26 ;  /* 0x0000000105077824 */ /* 0x000fe200078e021a */
[----:B------:R-:W-:Y:S01]  /*12520*/  IADD3 R8, R26, -c[0x0][0x208], R5 ;  /* 0x800082001a087a10 */ /* 0x000fe20007ffe005 */
[----:B------:R-:W-:Y:S01]  /*12530*/  IMAD R5, R10, c[0x0][0x224], RZ ;  /* 0x000089000a057a24 */ /* 0x000fe200078e02ff */
[----:B------:R-:W-:Y:S01]  /*12540*/  IADD3.X R23, R17, c[0x0][0x19c], RZ, P2, !PT ;  /* 0x0000670011177a10 */ /* 0x000fe200017fe4ff */
[----:B------:R-:W-:Y:S01]  /*12550*/  IMAD R6, R9, c[0x0][0x204], R6 ;  /* 0x0000810009067a24 */ /* 0x000fe200078e0206 */
[----:B------:R-:W-:Y:S01]  /*12560*/  IADD3.X R25, R17, c[0x0][0x1bc], RZ, P4, !PT ;  /* 0x00006f0011197a10 */ /* 0x000fe200027fe4ff */
[C---:B------:R-:W-:Y:S01]  /*12570*/  IMAD R7, R9.reuse, c[0x0][0x204], R7 ;  /* 0x0000810009077a24 */ /* 0x040fe200078e0207 */
[----:B------:R-:W-:Y:S01]  /*12580*/  IADD3 R14, R14, -0x3, RZ ;  /* 0xfffffffd0e0e7810 */ /* 0x000fe20007ffe0ff */
[C---:B------:R-:W-:Y:S01]  /*12590*/  IMAD R8, R9.reuse, c[0x0][0x204], R8 ;  /* 0x0000810009087a24 */ /* 0x040fe200078e0208 */
[----:B------:R-:W-:Y:S01]  /*125a0*/  ISETP.NE.AND.EX P1, PT, RZ, c[0x0][0x1bc], P1, P0 ;  /* 0x00006f00ff007a0c */ /* 0x000fe20000f25300 */
[----:B------:R-:W-:Y:S01]  /*125b0*/  IMAD R9, R9, c[0x0][0x204], R26 ;  /* 0x0000810009097a24 */ /* 0x000fe200078e021a */
[----:B------:R-:W-:Y:S01]  /*125c0*/  LOP3.LUT R18, R18, 0x3, RZ, 0xc0, !PT ;  /* 0x0000000312127812 */ /* 0x000fe200078ec0ff */
[C---:B------:R-:W-:Y:S01]  /*125d0*/  IMAD.SHL.U32 R10, R12.reuse, 0x2, RZ ;  /* 0x000000020c0a7824 */ /* 0x040fe200078e00ff */
[----:B------:R-:W-:Y:S01]  /*125e0*/  LOP3.LUT R12, R12, 0x3, RZ, 0xc0, !PT ;  /* 0x000000030c0c7812 */ /* 0x000fe200078ec0ff */
[----:B------:R-:W-:-:S02]  /*125f0*/  IMAD R15, R26, c[0x0][0x224], RZ ;  /* 0x000089001a0f7a24 */ /* 0x000fc400078e02ff */
[----:B------:R-:W-:Y:S01]  /*12600*/  IMAD.WIDE R26, R26, R30, c[0x0][0x1f0] ;  /* 0x00007c001a1a7625 */ /* 0x000fe200078e021e */
[----:B------:R-:W-:-:S03]  /*12610*/  IADD3 R17, -R12, c[0x0][0x224], RZ ;  /* 0x000089000c117a10 */ /* 0x000fc60007ffe1ff */
[----:B------:R-:W-:-:S04]  /*12620*/  IMAD.WIDE R28, R9, R30, c[0x0][0x1c8] ;  /* 0x00007200091c7625 */ /* 0x000fc800078e021e */
[----:B------:R-:W-:-:S04]  /*12630*/  IMAD.WIDE R30, R9, R30, c[0x0][0x1c0] ;  /* 0x00007000091e7625 */ /* 0x000fc800078e021e */
[----:B------:R-:W-:Y:S02]  /*12640*/  IMAD R16, R9, R10, RZ ;  /* 0x0000000a09107224 */ /* 0x000fe400078e02ff */
.L_x_14085:
[----:B------:R-:W-:Y:S01]  /*12650*/  ISETP.NE.U32.AND P0, PT, RZ, c[0x0][0x1c8], PT ;  /* 0x00007200ff007a0c */ /* 0x000fe20003f05070 */
[----:B------:R-:W-:Y:S01]  /*12660*/  IMAD R32, R4, 0x4, R1 ;  /* 0x0000000404207824 */ /* 0x000fe200078e0201 */
[----:B------:R-:W-:Y:S02]  /*12670*/  IABS R19, c[0x0][0x228] ;  /* 0x00008a0000137a13 */ /* 0x000fe40000000000 */
[----:B------:R-:W-:-:S13]  /*12680*/  ISETP.NE.AND.EX P0, PT, RZ, c[0x0][0x1cc], PT, P0 ;  /* 0x00007300ff007a0c */ /* 0x000fda0003f05300 */
[----:B-1----:R-:W-:Y:S05]  /*12690*/  @!P0 BRA `(.L_x_14069) ;  /* 0x00001d5000008947 */ /* 0x002fea0003800000 */
        /* <DEDUP_REMOVED lines=45> */
.L_x_14074:
        /* <DEDUP_REMOVED lines=11> */
.L_x_14073:
        /* <DEDUP_REMOVED lines=18> */
.L_x_14078:
        /* <DEDUP_REMOVED lines=60> */
.L_x_14077:
        /* <DEDUP_REMOVED lines=33> */
.L_x_14079:
[----:B------:R-:W-:-:S13]  /*13110*/  ISETP.NE.OR P0, PT, R38, RZ, P0 ;  /* 0x000000ff2600720c */ /* 0x000fda0000705670 */
[----:B------:R-:W-:Y:S05]  /*13120*/  @!P0 BRA `(.L_x_14075) ;  /* 0x0000012000008947 */ /* 0x000fea0003800000 */
.L_x_14076:
        /* <DEDUP_REMOVED lines=18> */
.L_x_14075:
[----:B------:R-:W-:-:S13]  /*13250*/  ISETP.NE.AND P0, PT, R12, RZ, PT ;  /* 0x000000ff0c00720c */ /* 0x000fda0003f05270 */
[----:B------:R-:W-:Y:S05]  /*13260*/  @!P0 BRA `(.L_x_14071) ;  /* 0x000000f000008947 */ /* 0x000fea0003800000 */
[----:B01----:R-:W-:Y:S01]  /*13270*/  IMAD.IADD R21, R16, 0x1, R39 ;  /* 0x0000000110157824 */ /* 0x003fe200078e0227 */
[----:B------:R-:W2:Y:S03]  /*13280*/  LDG.E R37, [R30.64] ;  /* 0x000000041e257981 */ /* 0x000ea6000c1e1900 */
        /* <DEDUP_REMOVED lines=8> */
[----:B--2---:R-:W-:-:S05]  /*13310*/  FMNMX.FTZ R39, R37, R32, PT ;  /* 0x0000002025277209 */ /* 0x004fca0003810000 */
[----:B------:R1:W-:Y:S06]  /*13320*/  STG.E [R30.64], R39 ;  /* 0x000000271e007986 */ /* 0x0003ec000c101904 */
[----:B------:R-:W2:Y:S02]  /*13330*/  @P0 LDG.E R32, [R20.64+0x8] ;  /* 0x0000080414200981 */ /* 0x000ea4000c1e1900 */
[----:B0-2---:R-:W-:-:S05]  /*13340*/  @P0 FMNMX.FTZ R37, R39, R32, PT ;  /* 0x0000002027250209 */ /* 0x005fca0003810000 */
[----:B------:R1:W-:Y:S02]  /*13350*/  @P0 STG.E [R30.64], R37 ;  /* 0x000000251e000986 */ /* 0x0003e4000c101904 */
.L_x_14071:
[----:B01----:R-:W2:Y:S01]  /*13360*/  LDG.E R37, [R26.64] ;  /* 0x000000041a257981 */ /* 0x003ea2000c1e1900 */
[----:B------:R-:W-:Y:S01]  /*13370*/  IMAD.IADD R20, R16, 0x1, R35 ;  /* 0x0000000110147824 */ /* 0x000fe200078e0223 */
[----:B------:R-:W-:Y:S01]  /*13380*/  ISETP.NE.U32.AND P0, PT, RZ, c[0x0][0x1b8], PT ;  /* 0x00006e00ff007a0c */ /* 0x000fe20003f05070 */
[----:B------:R-:W-:Y:S01]  /*13390*/  IMAD.MOV.U32 R35, RZ, RZ, c[0x0][0x210] ;  /* 0x00008400ff237624 */ /* 0x000fe200078e00ff */
[----:B------:R-:W-:Y:S01]  /*133a0*/  LEA R32, P4, R34, c[0x0][0x168], 0x1 ;  /* 0x00005a0022207a11 */ /* 0x000fe200078808ff */
        /* <DEDUP_REMOVED lines=62> */
.L_x_14080:
[----:B------:R-:W-:Y:S05]  /*13790*/  @!P2 BRA `(.L_x_14081) ;  /* 0x00000b200000a947 */ /* 0x000fea0003800000 */
[----:B------:R-:W-:Y:S01]  /*137a0*/  IABS R42, c[0x0][0x228] ;  /* 0x00008a00002a7a13 */ /* 0x000fe20000000000 */
[----:B------:R-:W-:Y:S01]  /*137b0*/  IMAD.MOV.U32 R47, RZ, RZ, c[0x0][0x200] ;  /* 0x00008000ff2f7624 */ /* 0x000fe200078e00ff */
        /* <DEDUP_REMOVED lines=14> */
[----:B------:R-:W-:-:S04]  /*138a0*/  IMAD.MOV.U32 R37, RZ, RZ, R44 ;  /* 0x000000ffff257224 */ /* 0x000fc800078e002c */
        /* <DEDUP_REMOVED lines=76> */
.L_x_14082:
        /* <DEDUP_REMOVED lines=21> */
.L_x_14083:
[----:B-----5:R-:W-:Y:S02]  /*13ec0*/  IMAD.IADD R42, R48, 0x1, R45 ;  /* 0x00000001302a7824 */ /* 0x020fe400078e022d */
[----:B------:R-:W-:-:S04]  /*13ed0*/  IMAD.MOV.U32 R21, RZ, RZ, 0x4 ;  /* 0x00000004ff157424 */ /* 0x000fc800078e00ff */
[----:B------:R-:W-:-:S05]  /*13ee0*/  IMAD.WIDE R36, R42, R21, c[0x0][0x1d8] ;  /* 0x000076002a247625 */ /* 0x000fca00078e0215 */
[----:B-1----:R0:W2:Y:S01]  /*13ef0*/  LDG.E R43, [R36.64] ;  /* 0x00000004242b7981 */ /* 0x0020a2000c1e1900 */
        /* <DEDUP_REMOVED lines=20> */
[----:B------:R-:W3:Y:S01]  /*14040*/  @P1 LDG.E R51, [R40.64] ;  /* 0x0000000428331981 */ /* 0x000ee2000c1e1900 */
[----:B------:R-:W-:-:S04]  /*14050*/  LEA R42, P0, R56, c[0x0][0x1e0], 0x2 ;  /* 0x00007800382a7a11 */ /* 0x000fc800078010ff */
[----:B0-----:R-:W-:Y:S01]  /*14060*/  LEA.HI.X R43, R56, c[0x0][0x1e4], R53, 0x2, P0 ;  /* 0x00007900382b7a11 */ /* 0x001fe200000f1435 */
[----:B---3--:R0:W-:Y:S05]  /*14070*/  @P1 STG.E [R34.64+-0x4], R51 ;  /* 0xfffffc3322001986 */ /* 0x0081ea000c101904 */
        /* <DEDUP_REMOVED lines=11> */
[----:B--2---:R-:W-:Y:S05]  /*14130*/  @P1 STG.E [R34.64+-0x8], R49 ;  /* 0xfffff83122001986 */ /* 0x004fea000c101904 */
[----:B------:R-:W2:Y:S02]  /*14140*/  LDG.E R41, [R40.64] ;  /* 0x0000000428297981 */ /* 0x000ea4000c1e1900 */
[----:B--2---:R-:W-:-:S04]  /*14150*/  IMAD.IADD R56, R41, 0x1, R52 ;  /* 0x0000000129387824 */ /* 0x004fc800078e0234 */
[----:B------:R-:W-:-:S06]  /*14160*/  IMAD.WIDE R38, R56, R21, c[0x0][0x1d8] ;  /* 0x0000760038267625 */ /* 0x000fcc00078e0215 */
[----:B------:R-:W2:Y:S01]  /*14170*/  LDG.E R39, [R38.64] ;  /* 0x0000000426277981 */ /* 0x000ea2000c1e1900 */
[----:B0-----:R-:W-:Y:S02]  /*14180*/  SHF.R.S32.HI R51, RZ, 0x1f, R56 ;  /* 0x0000001fff337819 */ /* 0x001fe40000011438 */
        /* <DEDUP_REMOVED lines=11> */
[C---:B------:R-:W-:Y:S01]  /*14240*/  IMAD R48, R5.reuse, -0x4, R48 ;  /* 0xfffffffc05307824 */ /* 0x040fe200078e0230 */
[----:B------:R-:W-:Y:S01]  /*14250*/  IADD3 R38, P4, R36, -0x10, RZ ;  /* 0xfffffff024267810 */ /* 0x000fe20007f9e0ff */
[----:B------:R-:W-:Y:S01]  /*14260*/  IMAD R50, R5, -0x4, R50 ;  /* 0xfffffffc05327824 */ /* 0x000fe200078e0232 */
[----:B------:R-:W-:Y:S01]  /*14270*/  IADD3.X R41, R35, -0x1, RZ, P2, !PT ;  /* 0xffffffff23297810 */ /* 0x000fe200017fe4ff */
[----:B------:R-:W-:Y:S01]  /*14280*/  IMAD R54, R5, -0x4, R54 ;  /* 0xfffffffc05367824 */ /* 0x000fe200078e0236 */
[----:B0-----:R-:W-:Y:S01]  /*14290*/  IADD3.X R39, R37, -0x1, RZ, P4, !PT ;  /* 0xffffffff25277810 */ /* 0x001fe200027fe4ff */
[----:B------:R-:W-:Y:S01]  /*142a0*/  IMAD R52, R5, -0x4, R52 ;  /* 0xfffffffc05347824 */ /* 0x000fe200078e0234 */
[----:B------:R-:W-:Y:S05]  /*142b0*/  @P0 BRA `(.L_x_14083) ;  /* 0xfffffc0000000947 */ /* 0x000fea000383ffff */
.L_x_14081:
[----:B01----:R-:W-:Y:S01]  /*142c0*/  IMAD.MOV.U32 R43, RZ, RZ, c[0x0][0x200] ;  /* 0x00008000ff2b7624 */ /* 0x003fe200078e00ff */
        /* <DEDUP_REMOVED lines=15> */
.L_x_14072:
[----:B------:R-:W-:-:S05]  /*143c0*/  IMAD.MOV.U32 R0, RZ, RZ, c[0x0][0x224] ;  /* 0x00008900ff007624 */ /* 0x000fca00078e00ff */
[----:B------:R0:W-:Y:S01]  /*143d0*/  STS [0x64], R0 ;  /* 0x00006400ff007388 */ /* 0x0001e20000000800 */
[----:B------:R-:W-:Y:S05]  /*143e0*/  BRA `(.L_x_14068) ;  /* 0x000005e000007947 */ /* 0x000fea0003800000 */
.L_x_14069:
        /* <DEDUP_REMOVED lines=14> */
[----:B------:R1:W2:Y:S04]  /*144d0*/  LDG.E.CONSTANT R37, [R38.64] ;  /* 0x0000000426257981 */ /* 0x0002a8000c1e9900 */
[----:B------:R-:W3:Y:S01]  /*144e0*/  LDG.E.U16.CONSTANT R34, [R34.64] ;  /* 0x0000000422227981 */ /* 0x000ee2000c1e9500 */
[----:B0-----:R-:W-:Y:S02]  /*144f0*/  SHF.R.S32.HI R20, RZ, 0x1f, R36 ;  /* 0x0000001fff147819 */ /* 0x001fe40000011424 */
[----:B------:R-:W-:-:S04]  /*14500*/  IADD3 R21, P0, R15, R36, RZ ;  /* 0x000000240f157210 */ /* 0x000fc80007f1e0ff */
[----:B------:R-:W-:Y:S01]  /*14510*/  LEA.HI.X.SX32 R32, R15, R20, 0x1, P0 ;  /* 0x000000140f207211 */ /* 0x000fe200000f0eff */
[----:B------:R-:W-:-:S03]  /*14520*/  IMAD.SHL.U32 R20, R21, 0x4, RZ ;  /* 0x0000000415147824 */ /* 0x000fc600078e00ff */
[----:B------:R-:W-:Y:S02]  /*14530*/  SHF.L.U64.HI R21, R21, 0x2, R32 ;  /* 0x0000000215157819 */ /* 0x000fe40000010220 */
[----:B------:R-:W-:-:S04]  /*14540*/  IADD3 R32, P2, R20, c[0x0][0x170], RZ ;  /* 0x00005c0014207a10 */ /* 0x000fc80007f5e0ff */
[----:B------:R-:W-:Y:S02]  /*14550*/  IADD3.X R33, R21, c[0x0][0x174], RZ, P2, !PT ;  /* 0x00005d0015217a10 */ /* 0x000fe400017fe4ff */
[----:B------:R-:W-:-:S04]  /*14560*/  ISETP.NE.U32.AND P0, PT, RZ, c[0x0][0x180], PT ;  /* 0x00006000ff007a0c */ /* 0x000fc80003f05070 */
[----:B------:R-:W-:Y:S02]  /*14570*/  ISETP.NE.AND.EX P0, PT, RZ, c[0x0][0x184], PT, P0 ;  /* 0x00006100ff007a0c */ /* 0x000fe40003f05300 */
[----:B------:R-:W-:Y:S02]  /*14580*/  IADD3 R20, P4, R20, c[0x0][0x178], RZ ;  /* 0x00005e0014147a10 */ /* 0x000fe40007f9e0ff */
[----:B-1----:R-:W-:Y:S02]  /*14590*/  IADD3 R39, R36, 0x1, RZ ;  /* 0x0000000124277810 */ /* 0x002fe40007ffe0ff */
[----:B------:R-:W-:Y:S01]  /*145a0*/  IADD3.X R21, R21, c[0x0][0x17c], RZ, P4, !PT ;  /* 0x00005f0015157a10 */ /* 0x000fe200027fe4ff */
[----:B--2---:R0:W-:Y:S01]  /*145b0*/  STG.E [R32.64], R37 ;  /* 0x0000002520007986 */ /* 0x0041e2000c101904 */
[----:B---3--:R-:W-:-:S05]  /*145c0*/  HADD2.F32 R35, -RZ, R34.H0_H0 ;  /* 0x20000022ff237230 */ /* 0x008fca0000004100 */
        /* <DEDUP_REMOVED lines=55> */
.L_x_14084:
[----:B------:R1:W-:Y:S04]  /*14940*/  STG.E [R20.64], R35 ;  /* 0x0000002314007986 */ /* 0x0003e8000c101904 */
[----:B------:R1:W-:Y:S02]  /*14950*/  STS [0x64], R39 ;  /* 0x00006427ff007388 */ /* 0x0003e40000000800 */
.L_x_14070:
[----:B------:R-:W-:Y:S01]  /*14960*/  WARPSYNC 0xffffffff ;  /* 0xffffffff00007948 */ /* 0x000fe20003800000 */
[----:B------:R-:W-:Y:S01]  /*14970*/  BAR.SYNC.DEFER_BLOCKING 0x0 ;  /* 0x0000000000007b1d */ /* 0x000fe20000010000 */
[----:B------:R-:W-:-:S04]  /*14980*/  IADD3 R4, R4, 0x1, RZ ;  /* 0x0000000104047810 */ /* 0x000fc80007ffe0ff */
[----:B------:R-:W-:Y:S01]  /*14990*/  ISETP.GE.U32.AND P0, PT, R4, 0x8, PT ;  /* 0x000000080400780c */ /* 0x000fe20003f06070 */
[----:B0-----:R-:W0:Y:S02]  /*149a0*/  LDS R19, [0x64] ;  /* 0x00006400ff137984 */ /* 0x001e240000000800 */
[----:B0-----:R-:W-:-:S13]  /*149b0*/  ISETP.LT.AND P2, PT, R19, c[0x0][0x224], PT ;  /* 0x0000890013007a0c */ /* 0x001fda0003f41270 */
[----:B------:R-:W-:Y:S05]  /*149c0*/  @!P0 BRA P2, `(.L_x_14085) ;  /* 0xffffdc8000008947 */ /* 0x000fea000103ffff */
.L_x_14068:
[----:B------:R-:W-:Y:S05]  /*149d0*/  BSYNC B0 ;  /* 0x0000000000007941 */ /* 0x000fea0003800000 */
.L_x_14067:
[----:B0-----:R-:W0:Y:S01]  /*149e0*/  S2R R0, SR_TID.X ;  /* 0x0000000000007919 */ /* 0x001e220000002100 */
[----:B------:R-:W-:-:S04]  /*149f0*/  ISETP.NE.U32.AND P0, PT, RZ, c[0x0][0x1c8], PT ;  /* 0x00007200ff007a0c */ /* 0x000fc80003f05070 */
[----:B------:R-:W-:-:S04]  /*14a00*/  ISETP.NE.AND.EX P0, PT, RZ, c[0x0][0x1cc], PT, P0 ;  /* 0x00007300ff007a0c */ /* 0x000fc80003f05300 */
[----:B0-----:R-:W-:-:S13]  /*14a10*/  ISETP.NE.OR P0, PT, R0, RZ, !P0 ;  /* 0x000000ff0000720c */ /* 0x001fda0004705670 */
[----:B------:R-:W-:Y:S05]  /*14a20*/  @P0 EXIT ;  /* 0x000000000000094d */ /* 0x000fea0003800000 */
[----:B------:R-:W0:Y:S01]  /*14a30*/  S2R R0, SR_CTAID.X ;  /* 0x0000000000007919 */ /* 0x000e220000002500 */
[----:B------:R-:W-:-:S04]  /*14a40*/  IMAD.MOV.U32 R3, RZ, RZ, 0x4 ;  /* 0x00000004ff037424 */ /* 0x000fc800078e00ff */
[----:B0-----:R-:W-:-:S06]  /*14a50*/  IMAD.WIDE.U32 R2, R0, R3, c[0x0][0x1c8] ;  /* 0x0000720000027625 */ /* 0x001fcc00078e0003 */
[----:B------:R-:W4:Y:S02]  /*14a60*/  LDG.E R2, [R2.64] ;  /* 0x0000000402027981 */ /* 0x000f24000c1e1900 */
[----:B----4-:R-:W-:-:S13]  /*14a70*/  ISETP.GE.AND P0, PT, R2, c[0x0][0x224], PT ;  /* 0x0000890002007a0c */ /* 0x010fda0003f06270 */
        /* <DEDUP_REMOVED lines=9> */
.L_x_14086:
[----:B------:R-:W-:-:S05]  /*14b10*/  IADD3 R2, P0, R0, c[0x0][0x1d0], RZ ;  /* 0x0000740000027a10 */ /* 0x000fca0007f1e0ff */
[----:B------:R-:W-:-:S05]  /*14b20*/  IMAD.X R3, RZ, RZ, c[0x0][0x1d4], P0 ;  /* 0x00007500ff037624 */ /* 0x000fca00000e06ff */
[----:B------:R-:W-:Y:S01]  /*14b30*/  STG.E.U8 [R2.64], RZ ;  /* 0x000000ff02007986 */ /* 0x000fe2000c101104 */
[----:B------:R-:W-:Y:S05]  /*14b40*/  EXIT ;  /* 0x000000000000794d */ /* 0x000fea0003800000 */
.L_x_14087:
        /* <DEDUP_REMOVED lines=11> */
.L_x_74481:


//--------------------- .text._ZN17fastertransformer38beam_online_softmax_topk_stage2_kernelI6__halfLi8ELi128EEEvPKfS3_PiPT_ii --------------------------
	.section	.text._ZN17fastertransformer38beam_online_softmax_topk_stage2_kernelI6__halfLi8ELi128EEEvPKfS3_PiPT_ii,"ax",@progbits
	.sectioninfo	@"SHI_REGISTERS=40"
	.align	128
        .global         _ZN17fastertransformer38beam_online_softmax_topk_stage2_kernelI6__halfLi8ELi128EEEvPKfS3_PiPT_ii
        .type           _ZN17fastertransformer38beam_online_softmax_topk_stage2_kernelI6__halfLi8ELi128EEEvPKfS3_PiPT_ii,@function
        .size           _ZN17fastertransformer38beam_online_softmax_topk_stage2_kernelI6__halfLi8ELi128EEEvPKfS3_PiPT_ii,(.L_x_74482 - _ZN17fastertransformer38beam_online_softmax_topk_stage2_kernelI6__halfLi8ELi128EEEvPKfS3_PiPT_ii)
        .other          _ZN17fastertransformer38beam_online_softmax_topk_stage2_kernelI6__halfLi8ELi128EEEvPKfS3_PiPT_ii,@"STO_CUDA_ENTRY STV_DEFAULT"
_ZN17fastertransformer38beam_online_softmax_topk_stage2_kernelI6__halfLi8ELi128EEEvPKfS3_PiPT_ii:
.text._ZN17fastertransformer38beam_online_softmax_topk_stage2_kernelI6__halfLi8ELi128EEEvPKfS3_PiPT_ii:
[----:B------:R-:W-:-:S04]  /*0000*/  IMAD.MOV.U32 R1, RZ, RZ, c[0x0][0x28] ;  /* 0x00000a00ff017624 */ /* 0x000fc800078e00ff */
[----:B------:R-:W0:Y:S01]  /*0010*/  S2R R23, SR_TID.X ;  /* 0x0000000000177919 */ /* 0x000e220000002100 */
[----:B------:R-:W-:Y:S01]  /*0020*/  IADD3 R1, R1, -0x38, RZ ;  /* 0xffffffc801017810 */ /* 0x000fe20007ffe0ff */
[----:B------:R-:W-:Y:S01]  /*0030*/  IMAD.MOV.U32 R4, RZ, RZ, -0x38802000 ;  /* 0xc77fe000ff047424 */ /* 0x000fe200078e00ff */
[----:B------:R-:W-:Y:S01]  /*0040*/  ULDC.64 UR4, c[0x0][0x118] ;  /* 0x0000460000047ab9 */ /* 0x000fe20000000a00 */
[----:B------:R-:W-:Y:S01]  /*0050*/  IMAD.MOV.U32 R5, RZ, RZ, RZ ;  /* 0x000000ffff057224 */ /* 0x000fe200078e00ff */
[----:B------:R-:W-:Y:S01]  /*0060*/  BSSY B0, `(.L_x_14088) ;  /* 0x0000090000007945 */ /* 0x000fe20003800000 */
[----:B------:R-:W-:Y:S02]  /*0070*/  IMAD.MOV.U32 R0, RZ, RZ, 0xfbff ;  /* 0x0000fbffff007424 */ /* 0x000fe400078e00ff */
[----:B------:R-:W-:Y:S01]  /*0080*/  IMAD.MOV.U32 R6, RZ, RZ, -0x1 ;  /* 0xffffffffff067424 */ /* 0x000fe200078e00ff */
[----:B------:R1:W-:Y:S01]  /*0090*/  STL.64 [R1], R4 ;  /* 0x0000000401007387 */ /* 0x0003e20000100a00 */
[----:B------:R-:W-:Y:S01]  /*00a0*/  IMAD.MOV.U32 R7, RZ, RZ, -0x1 ;  /* 0xffffffffff077424 */ /* 0x000fe200078e00ff */
[C-C-:B------:R-:W-:Y:S01]  /*00b0*/  PRMT R3, R0.reuse, 0x5410, R0.reuse ;  /* 0x0000541000037816 */ /* 0x140fe20000000000 */
[----:B------:R-:W-:Y:S01]  /*00c0*/  IMAD.MOV.U32 R2, RZ, RZ, R1 ;  /* 0x000000ffff027224 */ /* 0x000fe200078e0001 */
[C-C-:B------:R-:W-:Y:S01]  /*00d0*/  PRMT R8, R0.reuse, 0x5410, R0.reuse ;  /* 0x0000541000087816 */ /* 0x140fe20000000000 */
[----:B------:R-:W-:Y:S01]  /*00e0*/  IMAD.MOV.U32 R29, RZ, RZ, -0x38802000 ;  /* 0xc77fe000ff1d7424 */ /* 0x000fe200078e00ff */
[C-C-:B------:R-:W-:Y:S01]  /*00f0*/  PRMT R9, R0.reuse, 0x5410, R0.reuse ;  /* 0x0000541000097816 */ /* 0x140fe20000000000 */
[----:B------:R2:W-:Y:S01]  /*0100*/  STL.64 [R1+0x8], R6 ;  /* 0x0000080601007387 */ /* 0x0005e20000100a00 */
[----:B------:R-:W-:Y:S01]  /*0110*/  PRMT R10, R0, 0x5410, R0 ;  /* 0x00005410000a7816 */ /* 0x000fe20000000000 */
[----:B------:R-:W-:-:S02]  /*0120*/  IMAD.MOV.U32 R28, RZ, RZ, RZ ;  /* 0x000000ffff1c7224 */ /* 0x000fc400078e00ff */
[----:B------:R2:W-:Y:S01]  /*0130*/  STL.64 [R1+0x10], R6 ;  /* 0x0000100601007387 */ /* 0x0005e20000100a00 */
[----:B-1----:R-:W-:-:S03]  /*0140*/  IMAD.MOV.U32 R4, RZ, RZ, c[0x0][0x184] ;  /* 0x00006100ff047624 */ /* 0x002fc600078e00ff */
[----:B------:R2:W-:Y:S01]  /*0150*/  STL.64 [R1+0x18], R6 ;  /* 0x0000180601007387 */ /* 0x0005e20000100a00 */
[----:B------:R-:W-:-:S03]  /*0160*/  IMAD R4, R4, 0x12, RZ ;  /* 0x0000001204047824 */ /* 0x000fc600078e02ff */
[----:B------:R2:W-:Y:S02]  /*0170*/  STL.64 [R1+0x20], R6 ;  /* 0x0000200601007387 */ /* 0x0005e40000100a00 */
[----:B0-----:R-:W-:Y:S02]  /*0180*/  ISETP.GE.AND P0, PT, R23, R4, PT ;  /* 0x000000041700720c */ /* 0x001fe40003f06270 */
[----:B------:R2:W-:Y:S04]  /*0190*/  STL [R1+0x28], R3 ;  /* 0x0000280301007387 */ /* 0x0005e80000100800 */
[----:B------:R2:W-:Y:S04]  /*01a0*/  STL [R1+0x2c], R8 ;  /* 0x00002c0801007387 */ /* 0x0005e80000100800 */
[----:B------:R2:W-:Y:S04]  /*01b0*/  STL [R1+0x30], R9 ;  /* 0x0000300901007387 */ /* 0x0005e80000100800 */
[----:B------:R2:W-:Y:S04]  /*01c0*/  STL [R1+0x34], R10 ;  /* 0x0000340a01007387 */ /* 0x0005e80000100800 */
[----:B------:R-:W0:Y:S01]  /*01d0*/  S2R R0, SR_CTAID.X ;  /* 0x0000000000007919 */ /* 0x000e220000002500 */
[----:B------:R-:W-:Y:S05]  /*01e0*/  @P0 BRA `(.L_x_14089) ;  /* 0x0000077000000947 */ /* 0x000fea0003800000 */
[----:B--2---:R-:W-:Y:S01]  /*01f0*/  LOP3.LUT R3, RZ, R23, RZ, 0x33, !PT ;  /* 0x00000017ff037212 */ /* 0x004fe200078e33ff */
[----:B------:R-:W-:Y:S04]  /*0200*/  BSSY B1, `(.L_x_14090) ;  /* 0x000001c000017945 */ /* 0x000fe80003800000 */
[----:B------:R-:W-:-:S02]  /*0210*/  IMAD.IADD R5, R4, 0x1, R3 ;  /* 0x0000000104057824 */ /* 0x000fc400078e0203 */
[----:B0-----:R-:W-:-:S03]  /*0220*/  IMAD R3, R0, c[0x0][0x184], RZ ;  /* 0x0000610000037a24 */ /* 0x001fc600078e02ff */
[----:B------:R-:W-:Y:S01]  /*0230*/  LEA.HI R6, R5, 0x1, RZ, 0x19 ;  /* 0x0000000105067811 */ /* 0x000fe200078fc8ff */
[----:B------:R-:W-:Y:S01]  /*0240*/  IMAD R8, R3, 0x12, RZ ;  /* 0x0000001203087824 */ /* 0x000fe200078e02ff */
[----:B------:R-:W-:Y:S01]  /*0250*/  ISETP.GE.U32.AND P0, PT, R5, 0x180, PT ;  /* 0x000001800500780c */ /* 0x000fe20003f06070 */
[----:B------:R-:W-:Y:S01]  /*0260*/  IMAD.MOV.U32 R3, RZ, RZ, R23 ;  /* 0x000000ffff037224 */ /* 0x000fe200078e0017 */
[----:B------:R-:W-:Y:S02]  /*0270*/  LOP3.LUT P1, R6, R6, 0x3, RZ, 0xc0, !PT ;  /* 0x0000000306067812 */ /* 0x000fe4000782c0ff */
[----:B------:R-:W-:-:S11]  /*0280*/  SHF.R.S32.HI R10, RZ, 0x1f, R8 ;  /* 0x0000001fff0a7819 */ /* 0x000fd60000011408 */
[----:B------:R-:W-:Y:S05]  /*0290*/  @!P1 BRA `(.L_x_14091) ;  /* 0x0000012000009947 */ /* 0x000fea0003800000 */
[----:B------:R-:W-:Y:S01]  /*02a0*/  IADD3 R12, P1, R8, R23, RZ ;  /* 0x00000017080c7210 */ /* 0x000fe20007f3e0ff */
[----:B------:R-:W-:Y:S01]  /*02b0*/  IMAD.MOV.U32 R5, RZ, RZ, R6 ;  /* 0x000000ffff057224 */ /* 0x000fe200078e0006 */
[C---:B------:R-:W-:Y:S02]  /*02c0*/  LEA R9, R23.reuse, 0x120, 0x2 ;  /* 0x0000012017097811 */ /* 0x040fe400078e10ff */
[----:B------:R-:W-:Y:S02]  /*02d0*/  LEA R11, P2, R12, c[0x0][0x160], 0x2 ;  /* 0x000058000c0b7a11 */ /* 0x000fe400078410ff */
[----:B------:R-:W-:-:S04]  /*02e0*/  LEA.HI.X.SX32 R3, R23, R10, 0x1, P1 ;  /* 0x0000000a17037211 */ /* 0x000fc800008f0eff */
[----:B------:R-:W-:Y:S01]  /*02f0*/  LEA.HI.X R12, R12, c[0x0][0x164], R3, 0x2, P2 ;  /* 0x000059000c0c7a11 */ /* 0x000fe200010f1403 */
[----:B------:R-:W-:Y:S02]  /*0300*/  IMAD.MOV.U32 R3, RZ, RZ, R23 ;  /* 0x000000ffff037224 */ /* 0x000fe400078e0017 */
.L_x_14092:
[----:B------:R-:W-:Y:S02]  /*0310*/  IMAD.MOV.U32 R6, RZ, RZ, R11 ;  /* 0x000000ffff067224 */ /* 0x000fe400078e000b */
[----:B------:R-:W-:-:S05]  /*0320*/  IMAD.MOV.U32 R7, RZ, RZ, R12 ;  /* 0x000000ffff077224 */ /* 0x000fca00078e000c */
[----:B------:R-:W2:Y:S01]  /*0330*/  LDG.E.CONSTANT R6, [R6.64] ;  /* 0x0000000406067981 */ /* 0x000ea2000c1e9900 */
[----:B------:R-:W-:Y:S02]  /*0340*/  IADD3 R5, R5, -0x1, RZ ;  /* 0xffffffff05057810 */ /* 0x000fe40007ffe0ff */
[----:B------:R-:W-:Y:S02]  /*0350*/  IADD3 R11, P2, R11, 0x200, RZ ;  /* 0x000002000b0b7810 */ /* 0x000fe40007f5e0ff */
[----:B------:R-:W-:Y:S02]  /*0360*/  ISETP.NE.AND P1, PT, R5, RZ, PT ;  /* 0x000000ff0500720c */ /* 0x000fe40003f25270 */
[----:B------:R-:W-:Y:S01]  /*0370*/  IADD3 R3, R3, 0x80, RZ ;  /* 0x0000008003037810 */ /* 0x000fe20007ffe0ff */
[----:B------:R-:W-:Y:S01]  /*0380*/  IMAD.X R12, RZ, RZ, R12, P2 ;  /* 0x000000ffff0c7224 */ /* 0x000fe200010e060c */
[----:B--2---:R0:W-:Y:S02]  /*0390*/  STS [R9], R6 ;  /* 0x0000000609007388 */ /* 0x0041e40000000800 */
[----:B0-----:R-:W-:-:S07]  /*03a0*/  IADD3 R9, R9, 0x200, RZ ;  /* 0x0000020009097810 */ /* 0x001fce0007ffe0ff */
[----:B------:R-:W-:Y:S05]  /*03b0*/  @P1 BRA `(.L_x_14092) ;  /* 0xffffff5000001947 */ /* 0x000fea000383ffff */
.L_x_14091:
[----:B------:R-:W-:Y:S05]  /*03c0*/  BSYNC B1 ;  /* 0x0000000000017941 */ /* 0x000fea0003800000 */
.L_x_14090:
[----:B------:R-:W-:Y:S05]  /*03d0*/  @!P0 BRA `(.L_x_14089) ;  /* 0x0000058000008947 */ /* 0x000fea0003800000 */
[----:B------:R-:W-:Y:S01]  /*03e0*/  IMAD.IADD R5, R4, 0x1, -R3 ;  /* 0x0000000104057824 */ /* 0x000fe200078e0a03 */
[----:B------:R-:W-:Y:S01]  /*03f0*/  IADD3 R8, P0, R8, R3, RZ ;  /* 0x0000000308087210 */ /* 0x000fe20007f1e0ff */
[----:B------:R-:W-:Y:S03]  /*0400*/  BSSY B1, `(.L_x_14093) ;  /* 0x0000031000017945 */ /* 0x000fe60003800000 */
[----:B------:R-:W-:Y:S02]  /*0410*/  ISETP.GT.AND P1, PT, R5, 0x600, PT ;  /* 0x000006000500780c */ /* 0x000fe40003f24270 */
[C---:B------:R-:W-:Y:S02]  /*0420*/  LEA.HI.X.SX32 R7, R3.reuse, R10, 0x1, P0 ;  /* 0x0000000a03077211 */ /* 0x040fe400000f0eff */
[----:B------:R-:W-:Y:S02]  /*0430*/  LEA R6, P0, R8, c[0x0][0x160], 0x2 ;  /* 0x0000580008067a11 */ /* 0x000fe400078010ff */
[----:B------:R-:W-:-:S02]  /*0440*/  LEA R5, R3, 0x120, 0x2 ;  /* 0x0000012003057811 */ /* 0x000fc400078e10ff */
[----:B------:R-:W-:Y:S02]  /*0450*/  LEA.HI.X R7, R8, c[0x0][0x164], R7, 0x2, P0 ;  /* 0x0000590008077a11 */ /* 0x000fe400000f1407 */
[----:B------:R-:W-:Y:S02]  /*0460*/  PLOP3.LUT P0, PT, PT, PT, PT, 0x80, 0x0 ;  /* 0x000000000000781c */ /* 0x000fe40003f0f070 */
[----:B------:R-:W-:Y:S01]  /*0470*/  IADD3 R5, R5, 0x400, RZ ;  /* 0x0000040005057810 */ /* 0x000fe20007ffe0ff */
[----:B------:R-:W-:Y:S05]  /*0480*/  @!P1 BRA `(.L_x_14094) ;  /* 0x0000028000009947 */ /* 0x000fea0003800000 */
[----:B------:R-:W-:Y:S02]  /*0490*/  PLOP3.LUT P0, PT, PT, PT, PT, 0x8, 0x0 ;  /* 0x000000000000781c */ /* 0x000fe40003f0e170 */
[----:B------:R-:W-:-:S03]  /*04a0*/  IADD3 R13, R4, -0x600, RZ ;  /* 0xfffffa00040d7810 */ /* 0x000fc60007ffe0ff */
.L_x_14095:
        /* <DEDUP_REMOVED lines=38> */
.L_x_14094:
[----:B------:R-:W-:Y:S05]  /*0710*/  BSYNC B1 ;  /* 0x0000000000017941 */ /* 0x000fea0003800000 */
.L_x_14093:
        /* <DEDUP_REMOVED lines=25> */
.L_x_14097:
[----:B------:R-:W-:Y:S05]  /*08b0*/  BSYNC B1 ;  /* 0x0000000000017941 */ /* 0x000fea0003800000 */
.L_x_14096:
        /* <DEDUP_REMOVED lines=10> */
.L_x_14089:
[----:B------:R-:W-:Y:S05]  /*0960*/  BSYNC B0 ;  /* 0x0000000000007941 */ /* 0x000fea0003800000 */
.L_x_14088:
[----:B------:R-:W-:Y:S01]  /*0970*/  BAR.SYNC.DEFER_BLOCKING 0x0 ;  /* 0x0000000000007b1d */ /* 0x000fe20000010000 */
[----:B------:R-:W-:-:S05]  /*0980*/  ISETP.GE.U32.AND P0, PT, R23, c[0x0][0x184], PT ;  /* 0x0000610017007a0c */ /* 0x000fca0003f06070 */
[----:B------:R-:W-:Y:S08]  /*0990*/  BSSY B0, `(.L_x_14098) ;  /* 0x00000c0000007945 */ /* 0x000ff00003800000 */
[----:B------:R-:W-:Y:S05]  /*09a0*/  @P0 BRA `(.L_x_14099) ;  /* 0x00000be000000947 */ /* 0x000fea0003800000 */
[----:B--2---:R-:W-:-:S05]  /*09b0*/  IMAD.MOV.U32 R3, RZ, RZ, c[0x0][0x180] ;  /* 0x00006000ff037624 */ /* 0x004fca00078e00ff */
[----:B------:R-:W-:-:S13]  /*09c0*/  ISETP.GE.AND P0, PT, R3, 0x1, PT ;  /* 0x000000010300780c */ /* 0x000fda0003f06270 */
[----:B------:R-:W-:Y:S05]  /*09d0*/  @!P0 BRA `(.L_x_14100) ;  /* 0x00000b6000008947 */ /* 0x000fea0003800000 */
[----:B------:R-:W-:Y:S02]  /*09e0*/  IMAD.SHL.U32 R3, R3, 0x2, RZ ;  /* 0x0000000203037824 */ /* 0x000fe400078e00ff */
[----:B------:R-:W-:-:S03]  /*09f0*/  IMAD.MOV.U32 R22, RZ, RZ, RZ ;  /* 0x000000ffff167224 */ /* 0x000fc600078e00ff */
[----:B------:R-:W-:-:S04]  /*0a00*/  IMNMX R3, R3, 0x1, !PT ;  /* 0x0000000103037817 */ /* 0x000fc80007800200 */
[C---:B0-----:R-:W-:Y:S02]  /*0a10*/  IADD3 R4, R3.reuse, -0x1, RZ ;  /* 0xffffffff03047810 */ /* 0x041fe40007ffe0ff */
        /* <DEDUP_REMOVED lines=12> */
.L_x_14104:
[----:B------:R-:W-:Y:S01]  /*0ae0*/  IMAD R33, R23, 0x12, R22 ;  /* 0x0000001217217824 */ /* 0x000fe200078e0216 */
[----:B------:R-:W-:Y:S01]  /*0af0*/  IADD3 R21, R21, -0x10, RZ ;  /* 0xfffffff015157810 */ /* 0x000fe20007ffe0ff */
[C-C-:B------:R-:W-:Y:S02]  /*0b00*/  IMAD R34, R22.reuse, 0x4, R3.reuse ;  /* 0x0000000416227824 */ /* 0x140fe400078e0203 */
[----:B-1----:R-:W-:Y:S01]  /*0b10*/  IMAD R32, R22, 0x2, R3 ;  /* 0x0000000216207824 */ /* 0x002fe200078e0203 */
[----:B------:R-:W0:Y:S01]  /*0b20*/  LDS.64 R14, [R33.X4+0x140] ;  /* 0x00014000210e7984 */ /* 0x000e220000004a00 */
[----:B------:R-:W-:-:S03]  /*0b30*/  ISETP.GT.AND P1, PT, R21, 0xc, PT ;  /* 0x0000000c1500780c */ /* 0x000fc60003f24270 */
[----:B------:R-:W1:Y:S04]  /*0b40*/  LDS.64 R12, [R33.X4+0x148] ;  /* 0x00014800210c7984 */ /* 0x000e680000004a00 */
[----:B------:R-:W2:Y:S04]  /*0b50*/  LDS.64 R28, [R33.X4+0x120] ;  /* 0x00012000211c7984 */ /* 0x000ea80000004a00 */
[----:B------:R-:W-:Y:S04]  /*0b60*/  LDS.64 R24, [R33.X4+0x128] ;  /* 0x0001280021187984 */ /* 0x000fe80000004a00 */
[----:B------:R-:W3:Y:S04]  /*0b70*/  LDS.64 R10, [R33.X4+0x150] ;  /* 0x00015000210a7984 */ /* 0x000ee80000004a00 */
[----:B------:R-:W-:Y:S04]  /*0b80*/  LDS.64 R8, [R33.X4+0x158] ;  /* 0x0001580021087984 */ /* 0x000fe80000004a00 */
[----:B------:R-:W-:Y:S04]  /*0b90*/  LDS.64 R6, [R33.X4+0x130] ;  /* 0x0001300021067984 */ /* 0x000fe80000004a00 */
[----:B------:R-:W4:Y:S04]  /*0ba0*/  LDS.64 R16, [R33.X4+0x160] ;  /* 0x0001600021107984 */ /* 0x000f280000004a00 */
[----:B------:R-:W5:Y:S04]  /*0bb0*/  LDS.64 R4, [R33.X4+0x168] ;  /* 0x0001680021047984 */ /* 0x000f680000004a00 */
[----:B------:R-:W-:Y:S01]  /*0bc0*/  LDS.64 R18, [R33.X4+0x138] ;  /* 0x0001380021127984 */ /* 0x000fe20000004a00 */
[----:B0-----:R-:W-:-:S04]  /*0bd0*/  F2FP.PACK_AB R26, R15, R14 ;  /* 0x0000000e0f1a723e */ /* 0x001fc800000000ff */
[C---:B------:R-:W-:Y:S02]  /*0be0*/  PRMT R35, R26.reuse, 0x7610, R35 ;  /* 0x000076101a237816 */ /* 0x040fe40000000023 */
[----:B------:R-:W-:Y:S02]  /*0bf0*/  PRMT R36, R26, 0x7632, R36 ;  /* 0x000076321a247816 */ /* 0x000fe40000000024 */
[----:B-1----:R-:W-:Y:S01]  /*0c00*/  F2FP.PACK_AB R30, R13, R12 ;  /* 0x0000000c0d1e723e */ /* 0x002fe200000000ff */
[----:B--2---:R0:W-:Y:S03]  /*0c10*/  STL [R34], R28 ;  /* 0x0000001c22007387 */ /* 0x0041e60000100800 */
[----:B------:R-:W-:Y:S01]  /*0c20*/  PRMT R37, R30, 0x7610, R37 ;  /* 0x000076101e257816 */ /* 0x000fe20000000025 */
[----:B------:R3:W-:Y:S04]  /*0c30*/  STL.U16 [R32+0x20], R35 ;  /* 0x0000202320007387 */ /* 0x0007e80000100400 */
[----:B------:R-:W1:Y:S01]  /*0c40*/  LDS.64 R26, [R33.X4+0x170] ;  /* 0x00017000211a7984 */ /* 0x000e620000004a00 */
[----:B0-----:R-:W-:-:S03]  /*0c50*/  IADD3 R28, R22, 0x4, RZ ;  /* 0x00000004161c7810 */ /* 0x001fc60007ffe0ff */
[----:B------:R0:W-:Y:S01]  /*0c60*/  STL [R34+0x4], R29 ;  /* 0x0000041d22007387 */ /* 0x0001e20000100800 */
[----:B---3--:R-:W-:-:S03]  /*0c70*/  F2FP.PACK_AB R35, R11, R10 ;  /* 0x0000000a0b23723e */ /* 0x008fc600000000ff */
[----:B------:R2:W-:Y:S01]  /*0c80*/  STL.U16 [R32+0x22], R36 ;  /* 0x0000222420007387 */ /* 0x0005e20000100400 */
[----:B----4-:R-:W-:-:S03]  /*0c90*/  F2FP.PACK_AB R16, R17, R16 ;  /* 0x000000101110723e */ /* 0x010fc600000000ff */
[----:B------:R3:W-:Y:S01]  /*0ca0*/  STL [R34+0x8], R24 ;  /* 0x0000081822007387 */ /* 0x0007e20000100800 */
[C-C-:B0-----:R-:W-:Y:S01]  /*0cb0*/  IMAD R29, R28.reuse, 0x4, R3.reuse ;  /* 0x000000041c1d7824 */ /* 0x141fe200078e0203 */
[----:B-----5:R-:W-:Y:S02]  /*0cc0*/  F2FP.PACK_AB R5, R5, R4 ;  /* 0x000000040505723e */ /* 0x020fe400000000ff */
[----:B------:R0:W-:Y:S01]  /*0cd0*/  STL.U16 [R32+0x24], R37 ;  /* 0x0000242520007387 */ /* 0x0001e20000100400 */
[----:B------:R-:W-:Y:S01]  /*0ce0*/  IMAD R28, R28, 0x2, R3 ;  /* 0x000000021c1c7824 */ /* 0x000fe200078e0203 */
[----:B--2---:R-:W-:Y:S02]  /*0cf0*/  PRMT R36, R30, 0x7632, R36 ;  /* 0x000076321e247816 */ /* 0x004fe40000000024 */
[----:B------:R-:W2:Y:S01]  /*0d00*/  LDS.64 R30, [R33.X4+0x178] ;  /* 0x00017800211e7984 */ /* 0x000ea20000004a00 */
[----:B---3--:R-:W-:-:S03]  /*0d10*/  F2FP.PACK_AB R24, R9, R8 ;  /* 0x000000080918723e */ /* 0x008fc600000000ff */
[----:B------:R-:W-:Y:S01]  /*0d20*/  STL [R34+0xc], R25 ;  /* 0x00000c1922007387 */ /* 0x000fe20000100800 */
[----:B0-----:R-:W-:-:S03]  /*0d30*/  PRMT R37, R35, 0x7632, R37 ;  /* 0x0000763223257816 */ /* 0x001fc60000000025 */
[----:B------:R0:W-:Y:S01]  /*0d40*/  STL.U16 [R32+0x26], R36 ;  /* 0x0000262420007387 */ /* 0x0001e20000100400 */
[----:B------:R-:W-:-:S03]  /*0d50*/  PRMT R17, R24, 0x7632, R17 ;  /* 0x0000763218117816 */ /* 0x000fc60000000011 */
[----:B------:R3:W-:Y:S04]  /*0d60*/  STL [R29], R6 ;  /* 0x000000061d007387 */ /* 0x0007e80000100800 */
[----:B------:R-:W-:Y:S01]  /*0d70*/  STL.U16 [R28+0x20], R35 ;  /* 0x000020231c007387 */ /* 0x000fe20000100400 */
[----:B0-----:R-:W-:-:S03]  /*0d80*/  IADD3 R32, R22, 0x8, RZ ;  /* 0x0000000816207810 */ /* 0x001fc60007ffe0ff */
[----:B------:R0:W-:Y:S01]  /*0d90*/  STL [R29+0x4], R7 ;  /* 0x000004071d007387 */ /* 0x0001e20000100800 */
[----:B-1----:R-:W-:Y:S01]  /*0da0*/  F2FP.PACK_AB R26, R27, R26 ;  /* 0x0000001a1b1a723e */ /* 0x002fe200000000ff */
[C-C-:B------:R-:W-:Y:S02]  /*0db0*/  IMAD R4, R32.reuse, 0x4, R3.reuse ;  /* 0x0000000420047824 */ /* 0x140fe400078e0203 */
[----:B------:R-:W-:Y:S01]  /*0dc0*/  STL.U16 [R28+0x22], R37 ;  /* 0x000022251c007387 */ /* 0x000fe20000100400 */
[----:B------:R-:W-:Y:S01]  /*0dd0*/  IMAD R32, R32, 0x2, R3 ;  /* 0x0000000220207824 */ /* 0x000fe200078e0203 */
[C---:B---3--:R-:W-:Y:S02]  /*0de0*/  IADD3 R6, R22.reuse, 0xc, RZ ;  /* 0x0000000c16067810 */ /* 0x048fe40007ffe0ff */
[----:B------:R1:W-:Y:S01]  /*0df0*/  STL [R29+0x8], R18 ;  /* 0x000008121d007387 */ /* 0x0003e20000100800 */
[----:B------:R-:W-:Y:S02]  /*0e00*/  IADD3 R22, R22, 0x10, RZ ;  /* 0x0000001016167810 */ /* 0x000fe40007ffe0ff */
[----:B0-----:R-:W-:Y:S01]  /*0e10*/  PRMT R7, R16, 0x7632, R7 ;  /* 0x0000763210077816 */ /* 0x001fe20000000007 */
[----:B------:R-:W-:Y:S04]  /*0e20*/  STL.U16 [R28+0x24], R24 ;  /* 0x000024181c007387 */ /* 0x000fe80000100400 */
[----:B------:R-:W-:Y:S01]  /*0e30*/  STL [R29+0xc], R19 ;  /* 0x00000c131d007387 */ /* 0x000fe20000100800 */
[----:B-1----:R-:W-:-:S03]  /*0e40*/  PRMT R18, R5, 0x7610, R18 ;  /* 0x0000761005127816 */ /* 0x002fc60000000012 */
[----:B------:R0:W-:Y:S01]  /*0e50*/  STL.U16 [R28+0x26], R17 ;  /* 0x000026111c007387 */ /* 0x0001e20000100400 */
[----:B--2---:R-:W-:-:S03]  /*0e60*/  F2FP.PACK_AB R30, R31, R30 ;  /* 0x0000001e1f1e723e */ /* 0x004fc600000000ff */
[----:B------:R-:W-:Y:S04]  /*0e70*/  STL [R4], R14 ;  /* 0x0000000e04007387 */ /* 0x000fe80000100800 */
[----:B------:R-:W-:Y:S01]  /*0e80*/  STL.U16 [R32+0x20], R16 ;  /* 0x0000201020007387 */ /* 0x000fe20000100400 */
[----:B0-----:R-:W-:Y:S01]  /*0e90*/  PRMT R17, R5, 0x7632, R17 ;  /* 0x0000763205117816 */ /* 0x001fe20000000011 */
[C-C-:B------:R-:W-:Y:S02]  /*0ea0*/  IMAD R5, R6.reuse, 0x4, R3.reuse ;  /* 0x0000000406057824 */ /* 0x140fe400078e0203 */
[----:B------:R-:W-:Y:S01]  /*0eb0*/  STL [R4+0x4], R15 ;  /* 0x0000040f04007387 */ /* 0x000fe20000100800 */
[----:B------:R-:W-:-:S03]  /*0ec0*/  IMAD R6, R6, 0x2, R3 ;  /* 0x0000000206067824 */ /* 0x000fc600078e0203 */
[----:B------:R0:W-:Y:S04]  /*0ed0*/  STL.U16 [R32+0x22], R7 ;  /* 0x0000220720007387 */ /* 0x0001e80000100400 */
[----:B------:R-:W-:Y:S04]  /*0ee0*/  STL [R4+0x8], R12 ;  /* 0x0000080c04007387 */ /* 0x000fe80000100800 */
[----:B------:R-:W-:Y:S01]  /*0ef0*/  STL.U16 [R32+0x24], R18 ;  /* 0x0000241220007387 */ /* 0x000fe20000100400 */
[----:B0-----:R-:W-:-:S03]  /*0f00*/  PRMT R7, R26, 0x7632, R7 ;  /* 0x000076321a077816 */ /* 0x001fc60000000007 */
[----:B------:R0:W-:Y:S04]  /*0f10*/  STL [R4+0xc], R13 ;  /* 0x00000c0d04007387 */ /* 0x0001e80000100800 */
[----:B------:R1:W-:Y:S04]  /*0f20*/  STL.U16 [R32+0x26], R17 ;  /* 0x0000261120007387 */ /* 0x0003e80000100400 */
[----:B------:R1:W-:Y:S01]  /*0f30*/  STL [R5], R10 ;  /* 0x0000000a05007387 */ /* 0x0003e20000100800 */
[----:B0-----:R-:W-:-:S03]  /*0f40*/  PRMT R4, R30, 0x7632, R4 ;  /* 0x000076321e047816 */ /* 0x001fc60000000004 */
[----:B------:R1:W-:Y:S04]  /*0f50*/  STL.U16 [R6+0x20], R26 ;  /* 0x0000201a06007387 */ /* 0x0003e80000100400 */
[----:B------:R1:W-:Y:S04]  /*0f60*/  STL [R5+0x4], R11 ;  /* 0x0000040b05007387 */ /* 0x0003e80000100800 */
[----:B------:R1:W-:Y:S04]  /*0f70*/  STL.U16 [R6+0x22], R7 ;  /* 0x0000220706007387 */ /* 0x0003e80000100400 */
[----:B------:R1:W-:Y:S04]  /*0f80*/  STL [R5+0x8], R8 ;  /* 0x0000080805007387 */ /* 0x0003e80000100800 */
[----:B------:R1:W-:Y:S04]  /*0f90*/  STL.U16 [R6+0x24], R30 ;  /* 0x0000241e06007387 */ /* 0x0003e80000100400 */
[----:B------:R1:W-:Y:S04]  /*0fa0*/  STL [R5+0xc], R9 ;  /* 0x00000c0905007387 */ /* 0x0003e80000100800 */
[----:B------:R1:W-:Y:S01]  /*0fb0*/  STL.U16 [R6+0x26], R4 ;  /* 0x0000260406007387 */ /* 0x0003e20000100400 */
[----:B------:R-:W-:Y:S05]  /*0fc0*/  @P1 BRA `(.L_x_14104) ;  /* 0xfffffb1000001947 */ /* 0x000fea000383ffff */
.L_x_14103:
[----:B------:R-:W-:-:S13]  /*0fd0*/  ISETP.GT.AND P1, PT, R21, 0x4, PT ;  /* 0x000000041500780c */ /* 0x000fda0003f24270 */
[----:B------:R-:W-:Y:S05]  /*0fe0*/  @!P1 BRA `(.L_x_14105) ;  /* 0x0000029000009947 */ /* 0x000fea0003800000 */
[----:B------:R-:W-:Y:S01]  /*0ff0*/  IMAD R16, R23, 0x12, R22 ;  /* 0x0000001217107824 */ /* 0x000fe200078e0216 */
[----:B------:R-:W-:Y:S01]  /*1000*/  PLOP3.LUT P0, PT, PT, PT, PT, 0x8, 0x0 ;  /* 0x000000000000781c */ /* 0x000fe20003f0e170 */
[C---:B-1----:R-:W-:Y:S01]  /*1010*/  IMAD R17, R22.reuse, 0x4, R3 ;  /* 0x0000000416117824 */ /* 0x042fe200078e0203 */
        /* <DEDUP_REMOVED lines=24> */
[----:B------:R0:W-:Y:S01]  /*11a0*/  STL [R17+0x8], R6 ;  /* 0x0000080611007387 */ /* 0x0001e20000100800 */
[----:B-1----:R-:W-:-:S03]  /*11b0*/  PRMT R5, R8, 0x7632, R5 ;  /* 0x0000763208057816 */ /* 0x002fc60000000005 */
        /* <DEDUP_REMOVED lines=12> */
.L_x_14105:
[----:B------:R-:W-:-:S13]  /*1280*/  ISETP.NE.OR P0, PT, R21, RZ, P0 ;  /* 0x000000ff1500720c */ /* 0x000fda0000705670 */
[----:B------:R-:W-:Y:S05]  /*1290*/  @!P0 BRA `(.L_x_14101) ;  /* 0x0000017000008947 */ /* 0x000fea0003800000 */
.L_x_14102:
        /* <DEDUP_REMOVED lines=23> */
.L_x_14101:
        /* <DEDUP_REMOVED lines=8> */
.L_x_14106:
        /* <DEDUP_REMOVED lines=11> */
.L_x_14100:
[----:B------:R-:W-:-:S06]  /*1540*/  IMAD R28, R23, 0x48, RZ ;  /* 0x00000048171c7824 */ /* 0x000fcc00078e02ff */
[----:B------:R-:W2:Y:S02]  /*1550*/  LDS.64 R28, [R28+0x160] ;  /* 0x000160001c1c7984 */ /* 0x000ea40000000a00 */
[----:B--2---:R-:W-:Y:S02]  /*1560*/  IMAD.MOV.U32 R2, RZ, RZ, R29 ;  /* 0x000000ffff027224 */ /* 0x004fe400078e001d */
[----:B------:R-:W-:-:S05]  /*1570*/  IMAD.MOV.U32 R3, RZ, RZ, R28 ;  /* 0x000000ffff037224 */ /* 0x000fca00078e001c */
[----:B------:R2:W-:Y:S02]  /*1580*/  STL.64 [R1], R2 ;  /* 0x0000000201007387 */ /* 0x0005e40000100a00 */
.L_x_14099:
[----:B------:R-:W-:Y:S05]  /*1590*/  BSYNC B0 ;  /* 0x0000000000007941 */ /* 0x000fea0003800000 */
.L_x_14098:
[----:B-1----:R-:W3:Y:S04]  /*15a0*/  LDL.64 R30, [R1+0x28] ;  /* 0x00002800011e7983 */ /* 0x002ee80000100a00 */
[----:B0-2---:R-:W2:Y:S04]  /*15b0*/  LDL.64 R8, [R1+0x30] ;  /* 0x0000300001087983 */ /* 0x005ea80000100a00 */
[----:B------:R-:W4:Y:S04]  /*15c0*/  LDL.64 R26, [R1+0x8] ;  /* 0x00000800011a7983 */ /* 0x000f280000100a00 */
[----:B------:R-:W5:Y:S04]  /*15d0*/  LDL.64 R6, [R1+0x10] ;  /* 0x0000100001067983 */ /* 0x000f680000100a00 */
[----:B------:R-:W5:Y:S04]  /*15e0*/  LDL.64 R4, [R1+0x18] ;  /* 0x0000180001047983 */ /* 0x000f680000100a00 */
[----:B------:R-:W5:Y:S01]  /*15f0*/  LDL.64 R2, [R1+0x20] ;  /* 0x0000200001027983 */ /* 0x000f620000100a00 */
[----:B------:R-:W-:Y:S03]  /*1600*/  BSSY B0, `(.L_x_14107) ;  /* 0x0000363000007945 */ /* 0x000fe60003800000 */
[----:B------:R-:W0:Y:S04]  /*1610*/  S2R R13, SR_LANEID ;  /* 0x00000000000d7919 */ /* 0x000e280000000000 */
[----:B------:R1:W1:Y:S04]  /*1620*/  SHFL.DOWN PT, R14, R29, 0x1, 0x1f ;  /* 0x08201f001d0e7f89 */ /* 0x00026800000e0000 */
[----:B------:R0:W1:Y:S02]  /*1630*/  SHFL.DOWN PT, R11, R28, 0x1, 0x1f ;  /* 0x08201f001c0b7f89 */ /* 0x00006400000e0000 */
[----:B0-----:R-:W-:-:S02]  /*1640*/  ISETP.GT.AND P0, PT, R13, 0x1e, PT ;  /* 0x0000001e0d00780c */ /* 0x001fc40003f04270 */
[----:B------:R-:W-:Y:S01]  /*1650*/  BAR.SYNC.DEFER_BLOCKING 0x0 ;  /* 0x0000000000007b1d */ /* 0x000fe20000010000 */
[----:B---3--:R-:W-:Y:S02]  /*1660*/  IMAD.MOV.U32 R21, RZ, RZ, R30 ;  /* 0x000000ffff157224 */ /* 0x008fe400078e001e */
[----:B------:R-:W-:Y:S02]  /*1670*/  IMAD.MOV.U32 R19, RZ, RZ, R31 ;  /* 0x000000ffff137224 */ /* 0x000fe400078e001f */
[----:B--2---:R-:W-:Y:S01]  /*1680*/  IMAD.MOV.U32 R17, RZ, RZ, R8 ;  /* 0x000000ffff117224 */ /* 0x004fe200078e0008 */
[--C-:B------:R-:W-:Y:S01]  /*1690*/  PRMT R24, R30, 0x7610, R9.reuse ;  /* 0x000076101e187816 */ /* 0x100fe20000000009 */
[----:B------:R-:W-:Y:S01]  /*16a0*/  IMAD.MOV.U32 R15, RZ, RZ, R9 ;  /* 0x000000ffff0f7224 */ /* 0x000fe200078e0009 */
[----:B------:R-:W0:Y:S01]  /*16b0*/  SHFL.DOWN PT, R21, R21, 0x1, 0x1f ;  /* 0x08201f0015157f89 */ /* 0x000e2200000e0000 */
[----:B------:R-:W-:Y:S02]  /*16c0*/  PRMT R30, R31, 0x7610, R30 ;  /* 0x000076101f1e7816 */ /* 0x000fe4000000001e */
[C---:B------:R-:W-:Y:S01]  /*16d0*/  PRMT R31, R8.reuse, 0x7610, R31 ;  /* 0x00007610081f7816 */ /* 0x040fe2000000001f */
[----:B----4-:R2:W3:Y:S01]  /*16e0*/  SHFL.DOWN PT, R12, R26, 0x1, 0x1f ;  /* 0x08201f001a0c7f89 */ /* 0x0104e200000e0000 */
[----:B------:R-:W-:-:S03]  /*16f0*/  PRMT R33, R8, 0x5432, R9 ;  /* 0x0000543208217816 */ /* 0x000fc60000000009 */
[----:B------:R2:W4:Y:S04]  /*1700*/  SHFL.DOWN PT, R10, R27, 0x1, 0x1f ;  /* 0x08201f001b0a7f89 */ /* 0x00052800000e0000 */
[----:B-----5:R2:W0:Y:S04]  /*1710*/  SHFL.DOWN PT, R34, R6, 0x1, 0x1f ;  /* 0x08201f0006227f89 */ /* 0x02042800000e0000 */
[----:B------:R2:W0:Y:S04]  /*1720*/  SHFL.DOWN PT, R32, R7, 0x1, 0x1f ;  /* 0x08201f0007207f89 */ /* 0x00042800000e0000 */
[----:B------:R2:W0:Y:S04]  /*1730*/  SHFL.DOWN PT, R22, R4, 0x1, 0x1f ;  /* 0x08201f0004167f89 */ /* 0x00042800000e0000 */
[----:B------:R2:W0:Y:S04]  /*1740*/  SHFL.DOWN PT, R20, R5, 0x1, 0x1f ;  /* 0x08201f0005147f89 */ /* 0x00042800000e0000 */
[----:B------:R2:W0:Y:S04]  /*1750*/  SHFL.DOWN PT, R18, R2, 0x1, 0x1f ;  /* 0x08201f0002127f89 */ /* 0x00042800000e0000 */
[----:B------:R2:W0:Y:S04]  /*1760*/  SHFL.DOWN PT, R16, R3, 0x1, 0x1f ;  /* 0x08201f0003107f89 */ /* 0x00042800000e0000 */
[----:B------:R-:W0:Y:S04]  /*1770*/  SHFL.DOWN PT, R19, R19, 0x1, 0x1f ;  /* 0x08201f0013137f89 */ /* 0x000e2800000e0000 */
[----:B------:R-:W0:Y:S04]  /*1780*/  SHFL.DOWN PT, R17, R17, 0x1, 0x1f ;  /* 0x08201f0011117f89 */ /* 0x000e2800000e0000 */
[----:B------:R-:W0:Y:S01]  /*1790*/  SHFL.DOWN PT, R15, R15, 0x1, 0x1f ;  /* 0x08201f000f0f7f89 */ /* 0x000e2200000e0000 */
[----:B------:R-:W-:Y:S05]  /*17a0*/  @P0 BRA `(.L_x_14108) ;  /* 0x0000348000000947 */ /* 0x000fea0003800000 */
[----:B-1234-:R-:W-:Y:S01]  /*17b0*/  ISETP.GT.AND P1, PT, R3, R12, PT ;  /* 0x0000000c0300720c */ /* 0x01efe20003f24270 */
[----:B0-----:R-:W-:Y:S01]  /*17c0*/  HSETP2.GT.AND P0, PT, R21.H0_H0, R24.H1_H1, PT ;  /* 0x3000001815007234 */ /* 0x001fe20003f04800 */
[----:B------:R-:W-:Y:S01]  /*17d0*/  FSETP.GT.FTZ.AND P2, PT, R29, R14, PT ;  /* 0x0000000e1d00720b */ /* 0x000fe20003f54000 */
[----:B------:R-:W-:Y:S03]  /*17e0*/  BSSY B1, `(.L_x_14109) ;  /* 0x000001a000017945 */ /* 0x000fe60003800000 */
[----:B------:R-:W-:-:S02]  /*17f0*/  ISETP.EQ.OR P0, PT, R3, -0x1, P0 ;  /* 0xffffffff0300780c */ /* 0x000fc40000702670 */
[----:B------:R-:W-:Y:S02]  /*1800*/  FSEL R8, R29, R14, P2 ;  /* 0x0000000e1d087208 */ /* 0x000fe40001000000 */
[----:B------:R-:W-:-:S03]  /*1810*/  FSEL R9, R14, R29, P2 ;  /* 0x0000001d0e097208 */ /* 0x000fc60001000000 */
[----:B------:R-:W-:Y:S02]  /*1820*/  HSETP2.NEU.OR P1, PT, R21.H0_H0, R24.H1_H1, !P1 ;  /* 0x3000001815007234 */ /* 0x000fe40004f2d820 */
[----:B------:R-:W-:-:S03]  /*1830*/  FADD.FTZ R9, -R8, R9 ;  /* 0x0000000908097221 */ /* 0x000fc60000010100 */
[----:B------:R-:W-:Y:S01]  /*1840*/  PLOP3.LUT P1, PT, P0, P1, PT, 0x8, 0x0 ;  /* 0x000000000000781c */ /* 0x000fe20000722170 */
[----:B------:R-:W-:Y:S01]  /*1850*/  FMUL.FTZ R14, R9, 1.4426950216293334961 ;  /* 0x3fb8aa3b090e7820 */ /* 0x000fe20000410000 */
[----:B------:R-:W-:Y:S02]  /*1860*/  FSEL R9, R11, R28, P2 ;  /* 0x0000001c0b097208 */ /* 0x000fe40001000000 */
[----:B------:R-:W-:-:S03]  /*1870*/  FSEL R11, R28, R11, P2 ;  /* 0x0000000b1c0b7208 */ /* 0x000fc60001000000 */
[----:B------:R-:W0:Y:S06]  /*1880*/  MUFU.EX2 R14, R14 ;  /* 0x0000000e000e7308 */ /* 0x000e2c0000000800 */
[----:B------:R-:W-:Y:S01]  /*1890*/  @!P1 PRMT R24, R24, 0x5410, R21 ;  /* 0x0000541018189816 */ /* 0x000fe20000000015 */
[----:B------:R-:W-:-:S04]  /*18a0*/  @!P1 IMAD.MOV.U32 R3, RZ, RZ, R12 ;  /* 0x000000ffff039224 */ /* 0x000fc800078e000c */
[----:B------:R-:W-:-:S05]  /*18b0*/  HSETP2.GT.AND P0, PT, R24.H1_H1, R33.H1_H1, PT ;  /* 0x3000002118007234 */ /* 0x000fca0003f04c00 */
[----:B------:R-:W-:Y:S01]  /*18c0*/  ISETP.EQ.OR P0, PT, R2, -0x1, P0 ;  /* 0xffffffff0200780c */ /* 0x000fe20000702670 */
[----:B0-----:R-:W-:-:S12]  /*18d0*/  FMUL.FTZ R28, R9, R14 ;  /* 0x0000000e091c7220 */ /* 0x001fd80000410000 */
[----:B------:R-:W-:Y:S05]  /*18e0*/  @P0 BRA `(.L_x_14110) ;  /* 0x0000005000000947 */ /* 0x000fea0003800000 */
[----:B------:R-:W-:Y:S01]  /*18f0*/  ISETP.GE.AND P0, PT, R3, R2, PT ;  /* 0x000000020300720c */ /* 0x000fe20003f06270 */
[----:B------:R-:W-:Y:S01]  /*1900*/  IMAD.MOV.U32 R12, RZ, RZ, R2 ;  /* 0x000000ffff0c7224 */ /* 0x000fe200078e0002 */
[----:B------:R-:W-:-:S11]  /*1910*/  PRMT R9, R33, 0x7632, R9 ;  /* 0x0000763221097816 */ /* 0x000fd60000000009 */
[----:B------:R-:W-:-:S13]  /*1920*/  HSETP2.NEU.OR P0, PT, R24.H1_H1, R33.H1_H1, P0 ;  /* 0x3000002118007234 */ /* 0x000fda000070dc20 */
[----:B------:R-:W-:Y:S05]  /*1930*/  @P0 BRA `(.L_x_14111) ;  /* 0x0000004000000947 */ /* 0x000fea0003800000 */
.L_x_14110:
[----:B------:R-:W-:Y:S01]  /*1940*/  IMAD.MOV.U32 R12, RZ, RZ, R3 ;  /* 0x000000ffff0c7224 */ /* 0x000fe200078e0003 */
[C---:B------:R-:W-:Y:S01]  /*1950*/  PRMT R9, R24.reuse, 0x7632, R9 ;  /* 0x0000763218097816 */ /* 0x040fe20000000009 */
[----:B------:R-:W-:Y:S01]  /*1960*/  IMAD.MOV.U32 R3, RZ, RZ, R2 ;  /* 0x000000ffff037224 */ /* 0x000fe200078e0002 */
[----:B------:R-:W-:Y:S02]  /*1970*/  PRMT R24, R24, 0x7610, R33 ;  /* 0x0000761018187816 */ /* 0x000fe40000000021 */
.L_x_14111:
[----:B------:R-:W-:Y:S05]  /*1980*/  BSYNC B1 ;  /* 0x0000000000017941 */ /* 0x000fea0003800000 */
.L_x_14109:
        /* <DEDUP_REMOVED lines=9> */
.L_x_14113:
[----:B------:R-:W-:Y:S01]  /*1a20*/  IMAD.MOV.U32 R25, RZ, RZ, R12 ;  /* 0x000000ffff197224 */ /* 0x000fe200078e000c */
[----:B------:R-:W-:Y:S01]  /*1a30*/  PRMT R2, R9, 0x7610, R2 ;  /* 0x0000761009027816 */ /* 0x000fe20000000002 */
[----:B------:R-:W-:Y:S01]  /*1a40*/  IMAD.MOV.U32 R12, RZ, RZ, R5 ;  /* 0x000000ffff0c7224 */ /* 0x000fe200078e0005 */
[----:B------:R-:W-:Y:S02]  /*1a50*/  PRMT R9, R33, 0x7610, R9 ;  /* 0x0000761021097816 */ /* 0x000fe40000000009 */
.L_x_14114:
[----:B------:R-:W-:Y:S05]  /*1a60*/  BSYNC B1 ;  /* 0x0000000000017941 */ /* 0x000fea0003800000 */
.L_x_14112:
        /* <DEDUP_REMOVED lines=9> */
.L_x_14116:
[----:B------:R-:W-:Y:S01]  /*1b00*/  IMAD.MOV.U32 R14, RZ, RZ, R25 ;  /* 0x000000ffff0e7224 */ /* 0x000fe200078e0019 */
[----:B------:R-:W-:Y:S01]  /*1b10*/  PRMT R5, R2, 0x7610, R5 ;  /* 0x0000761002057816 */ /* 0x000fe20000000005 */
[----:B------:R-:W-:Y:S01]  /*1b20*/  IMAD.MOV.U32 R25, RZ, RZ, R4 ;  /* 0x000000ffff197224 */ /* 0x000fe200078e0004 */
[----:B------:R-:W-:Y:S02]  /*1b30*/  PRMT R2, R31, 0x7610, R2 ;  /* 0x000076101f027816 */ /* 0x000fe40000000002 */
.L_x_14117:
[----:B------:R-:W-:Y:S05]  /*1b40*/  BSYNC B1 ;  /* 0x0000000000017941 */ /* 0x000fea0003800000 */
.L_x_14115:
        /* <DEDUP_REMOVED lines=9> */
.L_x_14119:
[----:B------:R-:W-:Y:S01]  /*1be0*/  IMAD.MOV.U32 R29, RZ, RZ, R14 ;  /* 0x000000ffff1d7224 */ /* 0x000fe200078e000e */
[----:B------:R-:W-:Y:S01]  /*1bf0*/  PRMT R2, R2, 0x5410, R5 ;  /* 0x0000541002027816 */ /* 0x000fe20000000005 */
[----:B------:R-:W-:Y:S01]  /*1c00*/  IMAD.MOV.U32 R14, RZ, RZ, R7 ;  /* 0x000000ffff0e7224 */ /* 0x000fe200078e0007 */
[----:B------:R-:W-:Y:S02]  /*1c10*/  PRMT R5, R31, 0x7632, R5 ;  /* 0x000076321f057816 */ /* 0x000fe40000000005 */
.L_x_14120:
[----:B------:R-:W-:Y:S05]  /*1c20*/  BSYNC B1 ;  /* 0x0000000000017941 */ /* 0x000fea0003800000 */
.L_x_14118:
        /* <DEDUP_REMOVED lines=9> */
.L_x_14122:
[----:B------:R-:W-:Y:S01]  /*1cc0*/  IMAD.MOV.U32 R4, RZ, RZ, R29 ;  /* 0x000000ffff047224 */ /* 0x000fe200078e001d */
[----:B------:R-:W-:Y:S01]  /*1cd0*/  PRMT R5, R5, 0x7610, R2 ;  /* 0x0000761005057816 */ /* 0x000fe20000000002 */
[----:B------:R-:W-:Y:S01]  /*1ce0*/  IMAD.MOV.U32 R29, RZ, RZ, R6 ;  /* 0x000000ffff1d7224 */ /* 0x000fe200078e0006 */
[----:B------:R-:W-:Y:S02]  /*1cf0*/  PRMT R2, R2, 0x5410, R30 ;  /* 0x0000541002027816 */ /* 0x000fe4000000001e */
.L_x_14123:
[----:B------:R-:W-:Y:S05]  /*1d00*/  BSYNC B1 ;  /* 0x0000000000017941 */ /* 0x000fea0003800000 */
.L_x_14121:
        /* <DEDUP_REMOVED lines=9> */
.L_x_14125:
[----:B------:R-:W-:Y:S01]  /*1da0*/  IMAD.MOV.U32 R7, RZ, RZ, R4 ;  /* 0x000000ffff077224 */ /* 0x000fe200078e0004 */
[----:B------:R-:W-:Y:S01]  /*1db0*/  PRMT R6, R6, 0x7610, R5 ;  /* 0x0000761006067816 */ /* 0x000fe20000000005 */
[----:B------:R-:W-:Y:S01]  /*1dc0*/  IMAD.MOV.U32 R4, RZ, RZ, R27 ;  /* 0x000000ffff047224 */ /* 0x000fe200078e001b */
[----:B------:R-:W-:Y:S02]  /*1dd0*/  PRMT R5, R5, 0x7610, R30 ;  /* 0x0000761005057816 */ /* 0x000fe4000000001e */
.L_x_14126:
[----:B------:R-:W-:Y:S05]  /*1de0*/  BSYNC B1 ;  /* 0x0000000000017941 */ /* 0x000fea0003800000 */
.L_x_14124:
        /* <DEDUP_REMOVED lines=9> */
.L_x_14128:
[----:B------:R-:W-:Y:S01]  /*1e80*/  IMAD.MOV.U32 R27, RZ, RZ, R7 ;  /* 0x000000ffff1b7224 */ /* 0x000fe200078e0007 */
[----:B------:R-:W-:Y:S01]  /*1e90*/  PRMT R6, R6, 0x5432, R24 ;  /* 0x0000543206067816 */ /* 0x000fe20000000018 */
[----:B------:R-:W-:Y:S02]  /*1ea0*/  IMAD.MOV.U32 R7, RZ, RZ, R26 ;  /* 0x000000ffff077224 */ /* 0x000fe400078e001a */
.L_x_14129:
[----:B------:R-:W-:Y:S05]  /*1eb0*/  BSYNC B1 ;  /* 0x0000000000017941 */ /* 0x000fea0003800000 */
.L_x_14127:
        /* <DEDUP_REMOVED lines=16> */
.L_x_14131:
[----:B------:R-:W-:Y:S01]  /*1fc0*/  PRMT R9, R9, 0x7610, R24 ;  /* 0x0000761009097816 */ /* 0x000fe20000000018 */
[----:B------:R-:W-:Y:S02]  /*1fd0*/  IMAD.MOV.U32 R10, RZ, RZ, R3 ;  /* 0x000000ffff0a7224 */ /* 0x000fe400078e0003 */
[----:B------:R-:W-:Y:S01]  /*1fe0*/  IMAD.MOV.U32 R3, RZ, RZ, R12 ;  /* 0x000000ffff037224 */ /* 0x000fe200078e000c */
[----:B------:R-:W-:Y:S02]  /*1ff0*/  PRMT R24, R24, 0x5410, R9 ;  /* 0x0000541018187816 */ /* 0x000fe40000000009 */
.L_x_14132:
[----:B------:R-:W-:Y:S05]  /*2000*/  BSYNC B1 ;  /* 0x0000000000017941 */ /* 0x000fea0003800000 */
.L_x_14130:
        /* <DEDUP_REMOVED lines=9> */
.L_x_14134:
[----:B------:R-:W-:Y:S01]  /*20a0*/  IMAD.MOV.U32 R21, RZ, RZ, R10 ;  /* 0x000000ffff157224 */ /* 0x000fe200078e000a */
[----:B------:R-:W-:Y:S01]  /*20b0*/  PRMT R9, R9, 0x5432, R2 ;  /* 0x0000543209097816 */ /* 0x000fe20000000002 */
[----:B------:R-:W-:Y:S02]  /*20c0*/  IMAD.MOV.U32 R10, RZ, RZ, R25 ;  /* 0x000000ffff0a7224 */ /* 0x000fe400078e0019 */
.L_x_14135:
[----:B------:R-:W-:Y:S05]  /*20d0*/  BSYNC B1 ;  /* 0x0000000000017941 */ /* 0x000fea0003800000 */
.L_x_14133:
        /* <DEDUP_REMOVED lines=9> */
.L_x_14137:
[----:B------:R-:W-:Y:S01]  /*2170*/  IMAD.MOV.U32 R12, RZ, RZ, R21 ;  /* 0x000000ffff0c7224 */ /* 0x000fe200078e0015 */
[--C-:B------:R-:W-:Y:S01]  /*2180*/  PRMT R25, R25, 0x5410, R9.reuse ;  /* 0x0000541019197816 */ /* 0x100fe20000000009 */
[----:B------:R-:W-:Y:S01]  /*2190*/  IMAD.MOV.U32 R21, RZ, RZ, R14 ;  /* 0x000000ffff157224 */ /* 0x000fe200078e000e */
[----:B------:R-:W-:Y:S02]  /*21a0*/  PRMT R9, R5, 0x7610, R9 ;  /* 0x0000761005097816 */ /* 0x000fe40000000009 */
.L_x_14138:
[----:B------:R-:W-:Y:S05]  /*21b0*/  BSYNC B1 ;  /* 0x0000000000017941 */ /* 0x000fea0003800000 */
.L_x_14136:
        /* <DEDUP_REMOVED lines=9> */
.L_x_14140:
[C---:B------:R-:W-:Y:S01]  /*2250*/  PRMT R2, R25.reuse, 0x7632, R2 ;  /* 0x0000763219027816 */ /* 0x040fe20000000002 */
[----:B------:R-:W-:Y:S02]  /*2260*/  IMAD.MOV.U32 R31, RZ, RZ, R12 ;  /* 0x000000ffff1f7224 */ /* 0x000fe400078e000c */
[----:B------:R-:W-:Y:S01]  /*2270*/  IMAD.MOV.U32 R12, RZ, RZ, R29 ;  /* 0x000000ffff0c7224 */ /* 0x000fe200078e001d */
[----:B------:R-:W-:Y:S02]  /*2280*/  PRMT R25, R25, 0x7610, R2 ;  /* 0x0000761019197816 */ /* 0x000fe40000000002 */
.L_x_14141:
[----:B------:R-:W-:Y:S05]  /*2290*/  BSYNC B1 ;  /* 0x0000000000017941 */ /* 0x000fea0003800000 */
.L_x_14139:
        /* <DEDUP_REMOVED lines=9> */
.L_x_14143:
[----:B------:R-:W-:Y:S01]  /*2330*/  IMAD.MOV.U32 R14, RZ, RZ, R31 ;  /* 0x000000ffff0e7224 */ /* 0x000fe200078e001f */
[----:B------:R-:W-:Y:S01]  /*2340*/  PRMT R2, R5, 0x5432, R2 ;  /* 0x0000543205027816 */ /* 0x000fe20000000002 */
[----:B------:R-:W-:Y:S02]  /*2350*/  IMAD.MOV.U32 R31, RZ, RZ, R4 ;  /* 0x000000ffff1f7224 */ /* 0x000fe400078e0004 */
.L_x_14144:
[----:B------:R-:W-:Y:S05]  /*2360*/  BSYNC B1 ;  /* 0x0000000000017941 */ /* 0x000fea0003800000 */
.L_x_14142:
        /* <DEDUP_REMOVED lines=9> */
.L_x_14146:
[----:B------:R-:W-:Y:S01]  /*2400*/  IMAD.MOV.U32 R4, RZ, RZ, R14 ;  /* 0x000000ffff047224 */ /* 0x000fe200078e000e */
[----:B------:R-:W-:Y:S01]  /*2410*/  PRMT R5, R5, 0x7610, R2 ;  /* 0x0000761005057816 */ /* 0x000fe20000000002 */
[----:B------:R-:W-:Y:S01]  /*2420*/  IMAD.MOV.U32 R14, RZ, RZ, R7 ;  /* 0x000000ffff0e7224 */ /* 0x000fe200078e0007 */
[----:B------:R-:W-:Y:S02]  /*2430*/  PRMT R2, R2, 0x7610, R6 ;  /* 0x0000761002027816 */ /* 0x000fe40000000006 */
.L_x_14147:
[----:B------:R-:W-:Y:S05]  /*2440*/  BSYNC B1 ;  /* 0x0000000000017941 */ /* 0x000fea0003800000 */
.L_x_14145:
        /* <DEDUP_REMOVED lines=9> */
.L_x_14149:
[----:B------:R-:W-:Y:S01]  /*24e0*/  IMAD.MOV.U32 R7, RZ, RZ, R4 ;  /* 0x000000ffff077224 */ /* 0x000fe200078e0004 */
[----:B------:R-:W-:Y:S01]  /*24f0*/  PRMT R5, R5, 0x5432, R6 ;  /* 0x0000543205057816 */ /* 0x000fe20000000006 */
[----:B------:R-:W-:Y:S02]  /*2500*/  IMAD.MOV.U32 R4, RZ, RZ, R27 ;  /* 0x000000ffff047224 */ /* 0x000fe400078e001b */
.L_x_14150:
[----:B------:R-:W-:Y:S05]  /*2510*/  BSYNC B1 ;  /* 0x0000000000017941 */ /* 0x000fea0003800000 */
.L_x_14148:
        /* <DEDUP_REMOVED lines=16> */
.L_x_14152:
[----:B------:R-:W-:Y:S01]  /*2620*/  IMAD.MOV.U32 R6, RZ, RZ, R3 ;  /* 0x000000ffff067224 */ /* 0x000fe200078e0003 */
[----:B------:R-:W-:Y:S01]  /*2630*/  PRMT R24, R24, 0x7632, R9 ;  /* 0x0000763218187816 */ /* 0x000fe20000000009 */
[----:B------:R-:W-:Y:S02]  /*2640*/  IMAD.MOV.U32 R3, RZ, RZ, R10 ;  /* 0x000000ffff037224 */ /* 0x000fe400078e000a */
.L_x_14153:
[----:B------:R-:W-:Y:S05]  /*2650*/  BSYNC B1 ;  /* 0x0000000000017941 */ /* 0x000fea0003800000 */
.L_x_14151:
        /* <DEDUP_REMOVED lines=9> */
.L_x_14155:
[----:B------:R-:W-:Y:S01]  /*26f0*/  IMAD.MOV.U32 R27, RZ, RZ, R6 ;  /* 0x000000ffff1b7224 */ /* 0x000fe200078e0006 */
[----:B------:R-:W-:Y:S01]  /*2700*/  PRMT R10, R24, 0x7610, R10 ;  /* 0x00007610180a7816 */ /* 0x000fe2000000000a */
[----:B------:R-:W-:Y:S01]  /*2710*/  IMAD.MOV.U32 R6, RZ, RZ, R21 ;  /* 0x000000ffff067224 */ /* 0x000fe200078e0015 */
[----:B------:R-:W-:Y:S02]  /*2720*/  PRMT R24, R9, 0x7610, R24 ;  /* 0x0000761009187816 */ /* 0x000fe40000000018 */
.L_x_14156:
[----:B------:R-:W-:Y:S05]  /*2730*/  BSYNC B1 ;  /* 0x0000000000017941 */ /* 0x000fea0003800000 */
.L_x_14154:
        /* <DEDUP_REMOVED lines=9> */
.L_x_14158:
[----:B------:R-:W-:Y:S01]  /*27d0*/  IMAD.MOV.U32 R26, RZ, RZ, R27 ;  /* 0x000000ffff1a7224 */ /* 0x000fe200078e001b */
[----:B------:R-:W-:Y:S01]  /*27e0*/  PRMT R9, R9, 0x5410, R10 ;  /* 0x0000541009097816 */ /* 0x000fe2000000000a */
[----:B------:R-:W-:Y:S01]  /*27f0*/  IMAD.MOV.U32 R27, RZ, RZ, R12 ;  /* 0x000000ffff1b7224 */ /* 0x000fe200078e000c */
[----:B------:R-:W-:Y:S02]  /*2800*/  PRMT R10, R25, 0x7632, R10 ;  /* 0x00007632190a7816 */ /* 0x000fe4000000000a */
.L_x_14159:
[----:B------:R-:W-:Y:S05]  /*2810*/  BSYNC B1 ;  /* 0x0000000000017941 */ /* 0x000fea0003800000 */
.L_x_14157:
        /* <DEDUP_REMOVED lines=9> */
.L_x_14161:
[----:B------:R-:W-:Y:S01]  /*28b0*/  IMAD.MOV.U32 R21, RZ, RZ, R26 ;  /* 0x000000ffff157224 */ /* 0x000fe200078e001a */
[----:B------:R-:W-:Y:S01]  /*28c0*/  PRMT R10, R10, 0x7610, R9 ;  /* 0x000076100a0a7816 */ /* 0x000fe20000000009 */
[----:B------:R-:W-:Y:S01]  /*28d0*/  IMAD.MOV.U32 R26, RZ, RZ, R31 ;  /* 0x000000ffff1a7224 */ /* 0x000fe200078e001f */
[----:B------:R-:W-:Y:S02]  /*28e0*/  PRMT R9, R9, 0x5410, R2 ;  /* 0x0000541009097816 */ /* 0x000fe40000000002 */
.L_x_14162:
[----:B------:R-:W-:Y:S05]  /*28f0*/  BSYNC B1 ;  /* 0x0000000000017941 */ /* 0x000fea0003800000 */
.L_x_14160:
        /* <DEDUP_REMOVED lines=9> */
.L_x_14164:
[C---:B------:R-:W-:Y:S01]  /*2990*/  PRMT R2, R10.reuse, 0x7632, R2 ;  /* 0x000076320a027816 */ /* 0x040fe20000000002 */
[----:B------:R-:W-:Y:S02]  /*29a0*/  IMAD.MOV.U32 R25, RZ, RZ, R21 ;  /* 0x000000ffff197224 */ /* 0x000fe400078e0015 */
[----:B------:R-:W-:Y:S01]  /*29b0*/  IMAD.MOV.U32 R21, RZ, RZ, R14 ;  /* 0x000000ffff157224 */ /* 0x000fe200078e000e */
[----:B------:R-:W-:Y:S02]  /*29c0*/  PRMT R10, R10, 0x7610, R2 ;  /* 0x000076100a0a7816 */ /* 0x000fe40000000002 */
.L_x_14165:
[----:B------:R-:W-:Y:S05]  /*29d0*/  BSYNC B1 ;  /* 0x0000000000017941 */ /* 0x000fea0003800000 */
.L_x_14163:
        /* <DEDUP_REMOVED lines=9> */
.L_x_14167:
[----:B------:R-:W-:Y:S01]  /*2a70*/  IMAD.MOV.U32 R12, RZ, RZ, R25 ;  /* 0x000000ffff0c7224 */ /* 0x000fe200078e0019 */
[----:B------:R-:W-:Y:S01]  /*2a80*/  PRMT R2, R5, 0x5432, R2 ;  /* 0x0000543205027816 */ /* 0x000fe20000000002 */
[----:B------:R-:W-:Y:S02]  /*2a90*/  IMAD.MOV.U32 R25, RZ, RZ, R4 ;  /* 0x000000ffff197224 */ /* 0x000fe400078e0004 */
.L_x_14168:
[----:B------:R-:W-:Y:S05]  /*2aa0*/  BSYNC B1 ;  /* 0x0000000000017941 */ /* 0x000fea0003800000 */
.L_x_14166:
        /* <DEDUP_REMOVED lines=9> */
.L_x_14170:
[----:B------:R-:W-:Y:S01]  /*2b40*/  PRMT R5, R5, 0x7610, R2 ;  /* 0x0000761005057816 */ /* 0x000fe20000000002 */
[----:B------:R-:W-:Y:S02]  /*2b50*/  IMAD.MOV.U32 R4, RZ, RZ, R12 ;  /* 0x000000ffff047224 */ /* 0x000fe400078e000c */
[----:B------:R-:W-:Y:S01]  /*2b60*/  IMAD.MOV.U32 R12, RZ, RZ, R7 ;  /* 0x000000ffff0c7224 */ /* 0x000fe200078e0007 */
[----:B------:R-:W-:Y:S02]  /*2b70*/  PRMT R2, R2, 0x5410, R5 ;  /* 0x0000541002027816 */ /* 0x000fe40000000005 */
.L_x_14171:
[----:B------:R-:W-:Y:S05]  /*2b80*/  BSYNC B1 ;  /* 0x0000000000017941 */ /* 0x000fea0003800000 */
.L_x_14169:
        /* <DEDUP_REMOVED lines=16> */
.L_x_14173:
[----:B------:R-:W-:Y:S01]  /*2c90*/  IMAD.MOV.U32 R14, RZ, RZ, R3 ;  /* 0x000000ffff0e7224 */ /* 0x000fe200078e0003 */
[----:B------:R-:W-:Y:S01]  /*2ca0*/  PRMT R7, R7, 0x7610, R24 ;  /* 0x0000761007077816 */ /* 0x000fe20000000018 */
[----:B------:R-:W-:Y:S01]  /*2cb0*/  IMAD.MOV.U32 R3, RZ, RZ, R6 ;  /* 0x000000ffff037224 */ /* 0x000fe200078e0006 */
[----:B------:R-:W-:Y:S02]  /*2cc0*/  PRMT R24, R24, 0x5410, R24 ;  /* 0x0000541018187816 */ /* 0x000fe40000000018 */
.L_x_14174:
[----:B------:R-:W-:Y:S05]  /*2cd0*/  BSYNC B1 ;  /* 0x0000000000017941 */ /* 0x000fea0003800000 */
.L_x_14172:
        /* <DEDUP_REMOVED lines=9> */
.L_x_14176:
[----:B------:R-:W-:Y:S01]  /*2d70*/  IMAD.MOV.U32 R19, RZ, RZ, R14 ;  /* 0x000000ffff137224 */ /* 0x000fe200078e000e */
[C---:B------:R-:W-:Y:S01]  /*2d80*/  PRMT R5, R7.reuse, 0x7632, R5 ;  /* 0x0000763207057816 */ /* 0x040fe20000000005 */
[----:B------:R-:W-:Y:S01]  /*2d90*/  IMAD.MOV.U32 R14, RZ, RZ, R27 ;  /* 0x000000ffff0e7224 */ /* 0x000fe200078e001b */
[----:B------:R-:W-:Y:S02]  /*2da0*/  PRMT R7, R7, 0x5410, R10 ;  /* 0x0000541007077816 */ /* 0x000fe4000000000a */
.L_x_14177:
[----:B------:R-:W-:Y:S05]  /*2db0*/  BSYNC B1 ;  /* 0x0000000000017941 */ /* 0x000fea0003800000 */
.L_x_14175:
        /* <DEDUP_REMOVED lines=9> */
.L_x_14179:
[----:B------:R-:W-:Y:S01]  /*2e50*/  IMAD.MOV.U32 R6, RZ, RZ, R19 ;  /* 0x000000ffff067224 */ /* 0x000fe200078e0013 */
[--C-:B------:R-:W-:Y:S01]  /*2e60*/  PRMT R27, R27, 0x5410, R5.reuse ;  /* 0x000054101b1b7816 */ /* 0x100fe20000000005 */
[----:B------:R-:W-:Y:S01]  /*2e70*/  IMAD.MOV.U32 R19, RZ, RZ, R26 ;  /* 0x000000ffff137224 */ /* 0x000fe200078e001a */
[----:B------:R-:W-:Y:S02]  /*2e80*/  PRMT R5, R9, 0x7632, R5 ;  /* 0x0000763209057816 */ /* 0x000fe40000000005 */
.L_x_14180:
[----:B------:R-:W-:Y:S05]  /*2e90*/  BSYNC B1 ;  /* 0x0000000000017941 */ /* 0x000fea0003800000 */
.L_x_14178:
        /* <DEDUP_REMOVED lines=9> */
.L_x_14182:
[----:B------:R-:W-:Y:S01]  /*2f30*/  IMAD.MOV.U32 R26, RZ, RZ, R6 ;  /* 0x000000ffff1a7224 */ /* 0x000fe200078e0006 */
[----:B------:R-:W-:Y:S01]  /*2f40*/  PRMT R9, R9, 0x7610, R27 ;  /* 0x0000761009097816 */ /* 0x000fe2000000001b */
[----:B------:R-:W-:Y:S01]  /*2f50*/  IMAD.MOV.U32 R6, RZ, RZ, R21 ;  /* 0x000000ffff067224 */ /* 0x000fe200078e0015 */
[----:B------:R-:W-:Y:S02]  /*2f60*/  PRMT R27, R27, 0x7610, R10 ;  /* 0x000076101b1b7816 */ /* 0x000fe4000000000a */
.L_x_14183:
[----:B------:R-:W-:Y:S05]  /*2f70*/  BSYNC B1 ;  /* 0x0000000000017941 */ /* 0x000fea0003800000 */
.L_x_14181:
        /* <DEDUP_REMOVED lines=9> */
.L_x_14185:
[----:B------:R-:W-:Y:S01]  /*3010*/  IMAD.MOV.U32 R21, RZ, RZ, R26 ;  /* 0x000000ffff157224 */ /* 0x000fe200078e001a */
[----:B------:R-:W-:Y:S01]  /*3020*/  PRMT R10, R10, 0x7610, R9 ;  /* 0x000076100a0a7816 */ /* 0x000fe20000000009 */
[----:B------:R-:W-:Y:S01]  /*3030*/  IMAD.MOV.U32 R26, RZ, RZ, R25 ;  /* 0x000000ffff1a7224 */ /* 0x000fe200078e0019 */
[----:B------:R-:W-:Y:S02]  /*3040*/  PRMT R9, R9, 0x5410, R2 ;  /* 0x0000541009097816 */ /* 0x000fe40000000002 */
.L_x_14186:
[----:B------:R-:W-:Y:S05]  /*3050*/  BSYNC B1 ;  /* 0x0000000000017941 */ /* 0x000fea0003800000 */
.L_x_14184:
        /* <DEDUP_REMOVED lines=9> */
.L_x_14188:
[C---:B------:R-:W-:Y:S01]  /*30f0*/  PRMT R2, R10.reuse, 0x7632, R2 ;  /* 0x000076320a027816 */ /* 0x040fe20000000002 */
[----:B------:R-:W-:Y:S02]  /*3100*/  IMAD.MOV.U32 R25, RZ, RZ, R21 ;  /* 0x000000ffff197224 */ /* 0x000fe400078e0015 */
[----:B------:R-:W-:Y:S01]  /*3110*/  IMAD.MOV.U32 R21, RZ, RZ, R12 ;  /* 0x000000ffff157224 */ /* 0x000fe200078e000c */
[----:B------:R-:W-:Y:S02]  /*3120*/  PRMT R10, R10, 0x7610, R2 ;  /* 0x000076100a0a7816 */ /* 0x000fe40000000002 */
.L_x_14189:
[----:B------:R-:W-:Y:S05]  /*3130*/  BSYNC B1 ;  /* 0x0000000000017941 */ /* 0x000fea0003800000 */
.L_x_14187:
        /* <DEDUP_REMOVED lines=9> */
.L_x_14191:
[----:B------:R-:W-:Y:S01]  /*31d0*/  IMAD.MOV.U32 R12, RZ, RZ, R25 ;  /* 0x000000ffff0c7224 */ /* 0x000fe200078e0019 */
[----:B------:R-:W-:Y:S01]  /*31e0*/  PRMT R2, R5, 0x5432, R2 ;  /* 0x0000543205027816 */ /* 0x000fe20000000002 */
[----:B------:R-:W-:Y:S02]  /*31f0*/  IMAD.MOV.U32 R25, RZ, RZ, R4 ;  /* 0x000000ffff197224 */ /* 0x000fe400078e0004 */
.L_x_14192:
[----:B------:R-:W-:Y:S05]  /*3200*/  BSYNC B1 ;  /* 0x0000000000017941 */ /* 0x000fea0003800000 */
.L_x_14190:
        /* <DEDUP_REMOVED lines=16> */
.L_x_14194:
[----:B------:R-:W-:Y:S01]  /*3310*/  IMAD.MOV.U32 R4, RZ, RZ, R3 ;  /* 0x000000ffff047224 */ /* 0x000fe200078e0003 */
[----:B------:R-:W-:Y:S01]  /*3320*/  PRMT R5, R5, 0x7610, R24 ;  /* 0x0000761005057816 */ /* 0x000fe20000000018 */
[----:B------:R-:W-:Y:S01]  /*3330*/  IMAD.MOV.U32 R3, RZ, RZ, R14 ;  /* 0x000000ffff037224 */ /* 0x000fe200078e000e */
[----:B------:R-:W-:Y:S02]  /*3340*/  PRMT R24, R24, 0x7610, R7 ;  /* 0x0000761018187816 */ /* 0x000fe40000000007 */
.L_x_14195:
[----:B------:R-:W-:Y:S05]  /*3350*/  BSYNC B1 ;  /* 0x0000000000017941 */ /* 0x000fea0003800000 */
.L_x_14193:
        /* <DEDUP_REMOVED lines=9> */
.L_x_14197:
[----:B------:R-:W-:Y:S01]  /*33f0*/  IMAD.MOV.U32 R7, RZ, RZ, R4 ;  /* 0x000000ffff077224 */ /* 0x000fe200078e0004 */
[C---:B------:R-:W-:Y:S01]  /*3400*/  PRMT R9, R5.reuse, 0x7632, R9 ;  /* 0x0000763205097816 */ /* 0x040fe20000000009 */
[----:B------:R-:W-:Y:S01]  /*3410*/  IMAD.MOV.U32 R4, RZ, RZ, R19 ;  /* 0x000000ffff047224 */ /* 0x000fe200078e0013 */
[----:B------:R-:W-:Y:S02]  /*3420*/  PRMT R5, R5, 0x5410, R5 ;  /* 0x0000541005057816 */ /* 0x000fe40000000005 */
.L_x_14198:
[----:B------:R-:W-:Y:S05]  /*3430*/  BSYNC B1 ;  /* 0x0000000000017941 */ /* 0x000fea0003800000 */
.L_x_14196:
        /* <DEDUP_REMOVED lines=9> */
.L_x_14200:
[----:B------:R-:W-:Y:S01]  /*34d0*/  IMAD.MOV.U32 R19, RZ, RZ, R7 ;  /* 0x000000ffff137224 */ /* 0x000fe200078e0007 */
[----:B------:R-:W-:Y:S01]  /*34e0*/  PRMT R5, R9, 0x7610, R5 ;  /* 0x0000761009057816 */ /* 0x000fe20000000005 */
[----:B------:R-:W-:Y:S01]  /*34f0*/  IMAD.MOV.U32 R7, RZ, RZ, R6 ;  /* 0x000000ffff077224 */ /* 0x000fe200078e0006 */
[----:B------:R-:W-:Y:S02]  /*3500*/  PRMT R9, R27, 0x7632, R9 ;  /* 0x000076321b097816 */ /* 0x000fe40000000009 */
.L_x_14201:
[----:B------:R-:W-:Y:S05]  /*3510*/  BSYNC B1 ;  /* 0x0000000000017941 */ /* 0x000fea0003800000 */
.L_x_14199:
        /* <DEDUP_REMOVED lines=9> */
.L_x_14203:
[----:B------:R-:W-:Y:S01]  /*35b0*/  IMAD.MOV.U32 R6, RZ, RZ, R19 ;  /* 0x000000ffff067224 */ /* 0x000fe200078e0013 */
[--C-:B------:R-:W-:Y:S01]  /*35c0*/  PRMT R14, R14, 0x5410, R5.reuse ;  /* 0x000054100e0e7816 */ /* 0x100fe20000000005 */
[----:B------:R-:W-:Y:S01]  /*35d0*/  IMAD.MOV.U32 R19, RZ, RZ, R26 ;  /* 0x000000ffff137224 */ /* 0x000fe200078e001a */
[----:B------:R-:W-:Y:S02]  /*35e0*/  PRMT R5, R9, 0x7632, R5 ;  /* 0x0000763209057816 */ /* 0x000fe40000000005 */
.L_x_14204:
[----:B------:R-:W-:Y:S05]  /*35f0*/  BSYNC B1 ;  /* 0x0000000000017941 */ /* 0x000fea0003800000 */
.L_x_14202:
        /* <DEDUP_REMOVED lines=9> */
.L_x_14206:
[----:B------:R-:W-:Y:S01]  /*3690*/  IMAD.MOV.U32 R22, RZ, RZ, R6 ;  /* 0x000000ffff167224 */ /* 0x000fe200078e0006 */
[----:B------:R-:W-:Y:S01]  /*36a0*/  PRMT R9, R9, 0x7610, R14 ;  /* 0x0000761009097816 */ /* 0x000fe2000000000e */
[----:B------:R-:W-:Y:S01]  /*36b0*/  IMAD.MOV.U32 R6, RZ, RZ, R21 ;  /* 0x000000ffff067224 */ /* 0x000fe200078e0015 */
[----:B------:R-:W-:Y:S02]  /*36c0*/  PRMT R14, R14, 0x7610, R10 ;  /* 0x000076100e0e7816 */ /* 0x000fe4000000000a */
.L_x_14207:
[----:B------:R-:W-:Y:S05]  /*36d0*/  BSYNC B1 ;  /* 0x0000000000017941 */ /* 0x000fea0003800000 */
.L_x_14205:
        /* <DEDUP_REMOVED lines=9> */
.L_x_14209:
[----:B------:R-:W-:Y:S01]  /*3770*/  IMAD.MOV.U32 R21, RZ, RZ, R22 ;  /* 0x000000ffff157224 */ /* 0x000fe200078e0016 */
[----:B------:R-:W-:Y:S01]  /*3780*/  PRMT R10, R10, 0x7610, R9 ;  /* 0x000076100a0a7816 */ /* 0x000fe20000000009 */
[----:B------:R-:W-:Y:S01]  /*3790*/  IMAD.MOV.U32 R22, RZ, RZ, R25 ;  /* 0x000000ffff167224 */ /* 0x000fe200078e0019 */
[----:B------:R-:W-:Y:S02]  /*37a0*/  PRMT R9, R9, 0x5410, R2 ;  /* 0x0000541009097816 */ /* 0x000fe40000000002 */
.L_x_14210:
[----:B------:R-:W-:Y:S05]  /*37b0*/  BSYNC B1 ;  /* 0x0000000000017941 */ /* 0x000fea0003800000 */
.L_x_14208:
        /* <DEDUP_REMOVED lines=9> */
.L_x_14212:
[C---:B------:R-:W-:Y:S01]  /*3850*/  PRMT R2, R10.reuse, 0x7632, R2 ;  /* 0x000076320a027816 */ /* 0x040fe20000000002 */
[----:B------:R-:W-:Y:S02]  /*3860*/  IMAD.MOV.U32 R25, RZ, RZ, R21 ;  /* 0x000000ffff197224 */ /* 0x000fe400078e0015 */
[----:B------:R-:W-:Y:S01]  /*3870*/  IMAD.MOV.U32 R21, RZ, RZ, R12 ;  /* 0x000000ffff157224 */ /* 0x000fe200078e000c */
[----:B------:R-:W-:Y:S02]  /*3880*/  PRMT R10, R10, 0x7610, R2 ;  /* 0x000076100a0a7816 */ /* 0x000fe40000000002 */
.L_x_14213:
[----:B------:R-:W-:Y:S05]  /*3890*/  BSYNC B1 ;  /* 0x0000000000017941 */ /* 0x000fea0003800000 */
.L_x_14211:
        /* <DEDUP_REMOVED lines=16> */
.L_x_14215:
[----:B------:R-:W-:Y:S01]  /*39a0*/  IMAD.MOV.U32 R12, RZ, RZ, R3 ;  /* 0x000000ffff0c7224 */ /* 0x000fe200078e0003 */
[----:B------:R-:W-:Y:S01]  /*39b0*/  PRMT R2, R2, 0x7610, R24 ;  /* 0x0000761002027816 */ /* 0x000fe20000000018 */
[----:B------:R-:W-:Y:S01]  /*39c0*/  IMAD.MOV.U32 R3, RZ, RZ, R4 ;  /* 0x000000ffff037224 */ /* 0x000fe200078e0004 */
[----:B------:R-:W-:Y:S02]  /*39d0*/  PRMT R24, R24, 0x7610, R5 ;  /* 0x0000761018187816 */ /* 0x000fe40000000005 */
.L_x_14216:
[----:B------:R-:W-:Y:S05]  /*39e0*/  BSYNC B1 ;  /* 0x0000000000017941 */ /* 0x000fea0003800000 */
.L_x_14214:
        /* <DEDUP_REMOVED lines=9> */
.L_x_14218:
[----:B------:R-:W-:Y:S01]  /*3a80*/  IMAD.MOV.U32 R4, RZ, RZ, R12 ;  /* 0x000000ffff047224 */ /* 0x000fe200078e000c */
[C---:B------:R-:W-:Y:S01]  /*3a90*/  PRMT R10, R2.reuse, 0x7632, R10 ;  /* 0x00007632020a7816 */ /* 0x040fe2000000000a */
[----:B------:R-:W-:Y:S01]  /*3aa0*/  IMAD.MOV.U32 R12, RZ, RZ, R7 ;  /* 0x000000ffff0c7224 */ /* 0x000fe200078e0007 */
[----:B------:R-:W-:Y:S02]  /*3ab0*/  PRMT R2, R2, 0x5410, R9 ;  /* 0x0000541002027816 */ /* 0x000fe40000000009 */
.L_x_14219:
[----:B------:R-:W-:Y:S05]  /*3ac0*/  BSYNC B1 ;  /* 0x0000000000017941 */ /* 0x000fea0003800000 */
.L_x_14217:
        /* <DEDUP_REMOVED lines=9> */
.L_x_14221:
[----:B------:R-:W-:Y:S01]  /*3b60*/  IMAD.MOV.U32 R7, RZ, RZ, R4 ;  /* 0x000000ffff077224 */ /* 0x000fe200078e0004 */
[--C-:B------:R-:W-:Y:S01]  /*3b70*/  PRMT R20, R20, 0x5410, R10.reuse ;  /* 0x0000541014147816 */ /* 0x100fe2000000000a */
[----:B------:R-:W-:Y:S01]  /*3b80*/  IMAD.MOV.U32 R4, RZ, RZ, R19 ;  /* 0x000000ffff047224 */ /* 0x000fe200078e0013 */
[----:B------:R-:W-:Y:S02]  /*3b90*/  PRMT R10, R5, 0x7610, R10 ;  /* 0x00007610050a7816 */ /* 0x000fe4000000000a */
.L_x_14222:
[----:B------:R-:W-:Y:S05]  /*3ba0*/  BSYNC B1 ;  /* 0x0000000000017941 */ /* 0x000fea0003800000 */
.L_x_14220:
        /* <DEDUP_REMOVED lines=9> */
.L_x_14224:
[----:B------:R-:W-:Y:S01]  /*3c40*/  IMAD.MOV.U32 R5, RZ, RZ, R7 ;  /* 0x000000ffff057224 */ /* 0x000fe200078e0007 */
[C---:B------:R-:W-:Y:S01]  /*3c50*/  PRMT R9, R20.reuse, 0x7632, R9 ;  /* 0x0000763214097816 */ /* 0x040fe20000000009 */
[----:B------:R-:W-:Y:S01]  /*3c60*/  IMAD.MOV.U32 R7, RZ, RZ, R6 ;  /* 0x000000ffff077224 */ /* 0x000fe200078e0006 */
[----:B------:R-:W-:Y:S02]  /*3c70*/  PRMT R20, R20, 0x7610, R14 ;  /* 0x0000761014147816 */ /* 0x000fe4000000000e */
.L_x_14225:
[----:B------:R-:W-:Y:S05]  /*3c80*/  BSYNC B1 ;  /* 0x0000000000017941 */ /* 0x000fea0003800000 */
.L_x_14223:
        /* <DEDUP_REMOVED lines=9> */
.L_x_14227:
[----:B------:R-:W-:Y:S01]  /*3d20*/  IMAD.MOV.U32 R6, RZ, RZ, R5 ;  /* 0x000000ffff067224 */ /* 0x000fe200078e0005 */
[--C-:B------:R-:W-:Y:S01]  /*3d30*/  PRMT R17, R17, 0x5410, R9.reuse ;  /* 0x0000541011117816 */ /* 0x100fe20000000009 */
[----:B------:R-:W-:Y:S01]  /*3d40*/  IMAD.MOV.U32 R5, RZ, RZ, R22 ;  /* 0x000000ffff057224 */ /* 0x000fe200078e0016 */
[----:B------:R-:W-:Y:S02]  /*3d50*/  PRMT R9, R9, 0x7632, R9 ;  /* 0x0000763209097816 */ /* 0x000fe40000000009 */
.L_x_14228:
[----:B------:R-:W-:Y:S05]  /*3d60*/  BSYNC B1 ;  /* 0x0000000000017941 */ /* 0x000fea0003800000 */
.L_x_14226:
        /* <DEDUP_REMOVED lines=9> */
.L_x_14230:
[----:B------:R-:W-:Y:S01]  /*3e00*/  IMAD.MOV.U32 R14, RZ, RZ, R6 ;  /* 0x000000ffff0e7224 */ /* 0x000fe200078e0006 */
[----:B------:R-:W-:Y:S01]  /*3e10*/  PRMT R9, R9, 0x7610, R17 ;  /* 0x0000761009097816 */ /* 0x000fe20000000011 */
[----:B------:R-:W-:Y:S01]  /*3e20*/  IMAD.MOV.U32 R6, RZ, RZ, R21 ;  /* 0x000000ffff067224 */ /* 0x000fe200078e0015 */
[----:B------:R-:W-:Y:S02]  /*3e30*/  PRMT R17, R17, 0x7610, R10 ;  /* 0x0000761011117816 */ /* 0x000fe4000000000a */
.L_x_14231:
[----:B------:R-:W-:Y:S05]  /*3e40*/  BSYNC B1 ;  /* 0x0000000000017941 */ /* 0x000fea0003800000 */
.L_x_14229:
        /* <DEDUP_REMOVED lines=9> */
.L_x_14233:
[----:B------:R-:W-:Y:S01]  /*3ee0*/  IMAD.MOV.U32 R19, RZ, RZ, R14 ;  /* 0x000000ffff137224 */ /* 0x000fe200078e000e */
[----:B------:R-:W-:Y:S01]  /*3ef0*/  PRMT R10, R10, 0x7610, R9 ;  /* 0x000076100a0a7816 */ /* 0x000fe20000000009 */
[----:B------:R-:W-:Y:S01]  /*3f00*/  IMAD.MOV.U32 R14, RZ, RZ, R25 ;  /* 0x000000ffff0e7224 */ /* 0x000fe200078e0019 */
[----:B------:R-:W-:Y:S02]  /*3f10*/  PRMT R9, R9, 0x5410, R2 ;  /* 0x0000541009097816 */ /* 0x000fe40000000002 */
.L_x_14234:
[----:B------:R-:W-:Y:S05]  /*3f20*/  BSYNC B1 ;  /* 0x0000000000017941 */ /* 0x000fea0003800000 */
.L_x_14232:
        /* <DEDUP_REMOVED lines=16> */
.L_x_14236:
[----:B------:R-:W-:Y:S01]  /*4030*/  IMAD.MOV.U32 R18, RZ, RZ, R3 ;  /* 0x000000ffff127224 */ /* 0x000fe200078e0003 */
[----:B------:R-:W-:Y:S01]  /*4040*/  PRMT R25, R25, 0x7610, R24 ;  /* 0x0000761019197816 */ /* 0x000fe20000000018 */
[----:B------:R-:W-:Y:S01]  /*4050*/  IMAD.MOV.U32 R3, RZ, RZ, R12 ;  /* 0x000000ffff037224 */ /* 0x000fe200078e000c */
[----:B------:R-:W-:Y:S02]  /*4060*/  PRMT R24, R24, 0x7610, R2 ;  /* 0x0000761018187816 */ /* 0x000fe40000000002 */
.L_x_14237:
[----:B------:R-:W-:Y:S05]  /*4070*/  BSYNC B1 ;  /* 0x0000000000017941 */ /* 0x000fea0003800000 */
.L_x_14235:
        /* <DEDUP_REMOVED lines=9> */
.L_x_14239:
[----:B------:R-:W-:Y:S01]  /*4110*/  IMAD.MOV.U32 R12, RZ, RZ, R18 ;  /* 0x000000ffff0c7224 */ /* 0x000fe200078e0012 */
[----:B------:R-:W-:Y:S01]  /*4120*/  PRMT R25, R25, 0x5432, R10 ;  /* 0x0000543219197816 */ /* 0x000fe2000000000a */
[----:B------:R-:W-:Y:S02]  /*4130*/  IMAD.MOV.U32 R18, RZ, RZ, R4 ;  /* 0x000000ffff127224 */ /* 0x000fe400078e0004 */
.L_x_14240:
[----:B------:R-:W-:Y:S05]  /*4140*/  BSYNC B1 ;  /* 0x0000000000017941 */ /* 0x000fea0003800000 */
.L_x_14238:
        /* <DEDUP_REMOVED lines=9> */
.L_x_14242:
[----:B------:R-:W-:Y:S01]  /*41e0*/  IMAD.MOV.U32 R22, RZ, RZ, R12 ;  /* 0x000000ffff167224 */ /* 0x000fe200078e000c */
[----:B------:R-:W-:Y:S01]  /*41f0*/  PRMT R24, R25, 0x7610, R24 ;  /* 0x0000761019187816 */ /* 0x000fe20000000018 */
[----:B------:R-:W-:Y:S01]  /*4200*/  IMAD.MOV.U32 R12, RZ, RZ, R7 ;  /* 0x000000ffff0c7224 */ /* 0x000fe200078e0007 */
[----:B------:R-:W-:Y:S02]  /*4210*/  PRMT R25, R20, 0x7632, R25 ;  /* 0x0000763214197816 */ /* 0x000fe40000000019 */
.L_x_14243:
[----:B------:R-:W-:Y:S05]  /*4220*/  BSYNC B1 ;  /* 0x0000000000017941 */ /* 0x000fea0003800000 */
.L_x_14241:
        /* <DEDUP_REMOVED lines=9> */
.L_x_14245:
[----:B------:R-:W-:Y:S01]  /*42c0*/  IMAD.MOV.U32 R21, RZ, RZ, R22 ;  /* 0x000000ffff157224 */ /* 0x000fe200078e0016 */
[----:B------:R-:W-:Y:S01]  /*42d0*/  PRMT R10, R24, 0x7610, R10 ;  /* 0x00007610180a7816 */ /* 0x000fe2000000000a */
[----:B------:R-:W-:Y:S01]  /*42e0*/  IMAD.MOV.U32 R22, RZ, RZ, R5 ;  /* 0x000000ffff167224 */ /* 0x000fe200078e0005 */
[----:B------:R-:W-:Y:S02]  /*42f0*/  PRMT R24, R9, 0x7610, R24 ;  /* 0x0000761009187816 */ /* 0x000fe40000000018 */
.L_x_14246:
[----:B------:R-:W-:Y:S05]  /*4300*/  BSYNC B1 ;  /* 0x0000000000017941 */ /* 0x000fea0003800000 */
.L_x_14244:
        /* <DEDUP_REMOVED lines=9> */
.L_x_14248:
[----:B------:R-:W-:Y:S01]  /*43a0*/  IMAD.MOV.U32 R20, RZ, RZ, R21 ;  /* 0x000000ffff147224 */ /* 0x000fe200078e0015 */
[----:B------:R-:W-:Y:S01]  /*43b0*/  PRMT R9, R10, 0x7610, R9 ;  /* 0x000076100a097816 */ /* 0x000fe20000000009 */
[----:B------:R-:W-:Y:S01]  /*43c0*/  IMAD.MOV.U32 R21, RZ, RZ, R6 ;  /* 0x000000ffff157224 */ /* 0x000fe200078e0006 */
[----:B------:R-:W-:Y:S02]  /*43d0*/  PRMT R10, R17, 0x7632, R10 ;  /* 0x00007632110a7816 */ /* 0x000fe4000000000a */
.L_x_14249:
[----:B------:R-:W-:Y:S05]  /*43e0*/  BSYNC B1 ;  /* 0x0000000000017941 */ /* 0x000fea0003800000 */
.L_x_14247:
        /* <DEDUP_REMOVED lines=9> */
.L_x_14251:
[----:B------:R-:W-:Y:S01]  /*4480*/  IMAD.MOV.U32 R17, RZ, RZ, R20 ;  /* 0x000000ffff117224 */ /* 0x000fe200078e0014 */
[--C-:B------:R-:W-:Y:S01]  /*4490*/  PRMT R26, R26, 0x5410, R9.reuse ;  /* 0x000054101a1a7816 */ /* 0x100fe20000000009 */
[----:B------:R-:W-:Y:S01]  /*44a0*/  IMAD.MOV.U32 R20, RZ, RZ, R14 ;  /* 0x000000ffff147224 */ /* 0x000fe200078e000e */
[----:B------:R-:W-:Y:S02]  /*44b0*/  PRMT R9, R9, 0x7632, R9 ;  /* 0x0000763209097816 */ /* 0x000fe40000000009 */
.L_x_14252:
[----:B------:R-:W-:Y:S05]  /*44c0*/  BSYNC B1 ;  /* 0x0000000000017941 */ /* 0x000fea0003800000 */
.L_x_14250:
        /* <DEDUP_REMOVED lines=9> */
.L_x_14254:
[----:B------:R-:W-:Y:S01]  /*4560*/  IMAD.MOV.U32 R14, RZ, RZ, R17 ;  /* 0x000000ffff0e7224 */ /* 0x000fe200078e0011 */
[----:B------:R-:W-:Y:S01]  /*4570*/  PRMT R9, R9, 0x7610, R26 ;  /* 0x0000761009097816 */ /* 0x000fe2000000001a */
[----:B------:R-:W-:Y:S01]  /*4580*/  IMAD.MOV.U32 R17, RZ, RZ, R19 ;  /* 0x000000ffff117224 */ /* 0x000fe200078e0013 */
[----:B------:R-:W-:Y:S02]  /*4590*/  PRMT R26, R26, 0x7610, R10 ;  /* 0x000076101a1a7816 */ /* 0x000fe4000000000a */
.L_x_14255:
[----:B------:R-:W-:Y:S05]  /*45a0*/  BSYNC B1 ;  /* 0x0000000000017941 */ /* 0x000fea0003800000 */
.L_x_14253:
        /* <DEDUP_REMOVED lines=16> */
.L_x_14257:
[----:B------:R-:W-:Y:S01]  /*46b0*/  PRMT R33, R33, 0x7610, R24 ;  /* 0x0000761021217816 */ /* 0x000fe20000000018 */
[----:B------:R-:W-:Y:S01]  /*46c0*/  IMAD.MOV.U32 R2, RZ, RZ, R3 ;  /* 0x000000ffff027224 */ /* 0x000fe200078e0003 */
[----:B------:R-:W-:Y:S01]  /*46d0*/  PRMT R24, R24, 0x7610, R25 ;  /* 0x0000761018187816 */ /* 0x000fe20000000019 */
[----:B------:R-:W-:Y:S02]  /*46e0*/  IMAD.MOV.U32 R3, RZ, RZ, R18 ;  /* 0x000000ffff037224 */ /* 0x000fe400078e0012 */
.L_x_14258:
[----:B------:R-:W-:Y:S05]  /*46f0*/  BSYNC B1 ;  /* 0x0000000000017941 */ /* 0x000fea0003800000 */
.L_x_14256:
        /* <DEDUP_REMOVED lines=9> */
.L_x_14260:
[----:B------:R-:W-:Y:S01]  /*4790*/  IMAD.MOV.U32 R5, RZ, RZ, R2 ;  /* 0x000000ffff057224 */ /* 0x000fe200078e0002 */
[----:B------:R-:W-:Y:S01]  /*47a0*/  PRMT R33, R33, 0x5432, R25 ;  /* 0x0000543221217816 */ /* 0x000fe20000000019 */
[----:B------:R-:W-:Y:S02]  /*47b0*/  IMAD.MOV.U32 R2, RZ, RZ, R12 ;  /* 0x000000ffff027224 */ /* 0x000fe400078e000c */
.L_x_14261:
[----:B------:R-:W-:Y:S05]  /*47c0*/  BSYNC B1 ;  /* 0x0000000000017941 */ /* 0x000fea0003800000 */
.L_x_14259:
        /* <DEDUP_REMOVED lines=9> */
.L_x_14263:
[----:B------:R-:W-:Y:S01]  /*4860*/  PRMT R31, R33, 0x7610, R31 ;  /* 0x00007610211f7816 */ /* 0x000fe2000000001f */
[----:B------:R-:W-:Y:S01]  /*4870*/  IMAD.MOV.U32 R4, RZ, RZ, R5 ;  /* 0x000000ffff047224 */ /* 0x000fe200078e0005 */
[----:B------:R-:W-:Y:S01]  /*4880*/  PRMT R33, R24, 0x7610, R33 ;  /* 0x0000761018217816 */ /* 0x000fe20000000021 */
[----:B------:R-:W-:Y:S02]  /*4890*/  IMAD.MOV.U32 R5, RZ, RZ, R22 ;  /* 0x000000ffff057224 */ /* 0x000fe400078e0016 */
.L_x_14264:
[----:B------:R-:W-:Y:S05]  /*48a0*/  BSYNC B1 ;  /* 0x0000000000017941 */ /* 0x000fea0003800000 */
.L_x_14262:
        /* <DEDUP_REMOVED lines=9> */
.L_x_14266:
[----:B------:R-:W-:Y:S01]  /*4940*/  IMAD.MOV.U32 R7, RZ, RZ, R4 ;  /* 0x000000ffff077224 */ /* 0x000fe200078e0004 */
[----:B------:R-:W-:Y:S01]  /*4950*/  PRMT R31, R10, 0x5410, R31 ;  /* 0x000054100a1f7816 */ /* 0x000fe2000000001f */
[----:B------:R-:W-:Y:S02]  /*4960*/  IMAD.MOV.U32 R4, RZ, RZ, R21 ;  /* 0x000000ffff047224 */ /* 0x000fe400078e0015 */
.L_x_14267:
[----:B------:R-:W-:Y:S05]  /*4970*/  BSYNC B1 ;  /* 0x0000000000017941 */ /* 0x000fea0003800000 */
.L_x_14265:
        /* <DEDUP_REMOVED lines=9> */
.L_x_14269:
[C---:B------:R-:W-:Y:S01]  /*4a10*/  PRMT R30, R31.reuse, 0x7632, R30 ;  /* 0x000076321f1e7816 */ /* 0x040fe2000000001e */
[----:B------:R-:W-:Y:S01]  /*4a20*/  IMAD.MOV.U32 R6, RZ, RZ, R7 ;  /* 0x000000ffff067224 */ /* 0x000fe200078e0007 */
[----:B------:R-:W-:Y:S01]  /*4a30*/  PRMT R31, R31, 0x5410, R9 ;  /* 0x000054101f1f7816 */ /* 0x000fe20000000009 */
[----:B------:R-:W-:Y:S02]  /*4a40*/  IMAD.MOV.U32 R7, RZ, RZ, R20 ;  /* 0x000000ffff077224 */ /* 0x000fe400078e0014 */
.L_x_14270:
[----:B------:R-:W-:Y:S05]  /*4a50*/  BSYNC B1 ;  /* 0x0000000000017941 */ /* 0x000fea0003800000 */
.L_x_14268:
        /* <DEDUP_REMOVED lines=9> */
.L_x_14272:
[----:B------:R-:W-:Y:S01]  /*4af0*/  IMAD.MOV.U32 R27, RZ, RZ, R6 ;  /* 0x000000ffff1b7224 */ /* 0x000fe200078e0006 */
[----:B------:R-:W-:Y:S01]  /*4b00*/  PRMT R30, R26, 0x5432, R30 ;  /* 0x000054321a1e7816 */ /* 0x000fe2000000001e */
[----:B------:R-:W-:Y:S02]  /*4b10*/  IMAD.MOV.U32 R6, RZ, RZ, R17 ;  /* 0x000000ffff067224 */ /* 0x000fe400078e0011 */
.L_x_14273:
[----:B------:R-:W-:Y:S05]  /*4b20*/  BSYNC B1 ;  /* 0x0000000000017941 */ /* 0x000fea0003800000 */
.L_x_14271:
        /* <DEDUP_REMOVED lines=9> */
.L_x_14275:
[C---:B------:R-:W-:Y:S01]  /*4bc0*/  PRMT R24, R30.reuse, 0x7632, R24 ;  /* 0x000076321e187816 */ /* 0x040fe20000000018 */
[----:B------:R-:W-:Y:S01]  /*4bd0*/  IMAD.MOV.U32 R26, RZ, RZ, R27 ;  /* 0x000000ffff1a7224 */ /* 0x000fe200078e001b */
[----:B------:R-:W-:Y:S01]  /*4be0*/  PRMT R30, R30, 0x7610, R9 ;  /* 0x000076101e1e7816 */ /* 0x000fe20000000009 */
[----:B------:R-:W-:Y:S02]  /*4bf0*/  IMAD.MOV.U32 R27, RZ, RZ, R14 ;  /* 0x000000ffff1b7224 */ /* 0x000fe400078e000e */
.L_x_14276:
[----:B------:R-:W-:Y:S05]  /*4c00*/  BSYNC B1 ;  /* 0x0000000000017941 */ /* 0x000fea0003800000 */
.L_x_14274:
[----:B------:R-:W-:Y:S02]  /*4c10*/  FADD.FTZ R28, R11, R28 ;  /* 0x0000001c0b1c7221 */ /* 0x000fe40000010000 */
[----:B------:R-:W-:Y:S02]  /*4c20*/  IMAD.MOV.U32 R29, RZ, RZ, R8 ;  /* 0x000000ffff1d7224 */ /* 0x000fe400078e0008 */
.L_x_14108:
[----:B-1234-:R-:W-:Y:S05]  /*4c30*/  BSYNC B0 ;  /* 0x0000000000007941 */ /* 0x01efea0003800000 */
.L_x_14107:
[----:B------:R-:W-:Y:S01]  /*4c40*/  ISETP.GT.AND P0, PT, R13, 0x1d, PT ;  /* 0x0000001d0d00780c */ /* 0x000fe20003f04270 */
[----:B0-----:R0:W1:Y:S01]  /*4c50*/  SHFL.DOWN PT, R32, R29, 0x2, 0x1f ;  /* 0x08401f001d207f89 */ /* 0x00106200000e0000 */
[----:B------:R-:W-:Y:S01]  /*4c60*/  PRMT R17, R24, 0x7610, R30 ;  /* 0x0000761018117816 */ /* 0x000fe2000000001e */
[----:B------:R-:W-:Y:S01]  /*4c70*/  BSSY B0, `(.L_x_14277) ;  /* 0x000035c000007945 */ /* 0x000fe20003800000 */
[----:B------:R-:W-:Y:S01]  /*4c80*/  PRMT R15, R30, 0x7610, R31 ;  /* 0x000076101e0f7816 */ /* 0x000fe2000000001f */
[----:B------:R0:W2:Y:S01]  /*4c90*/  SHFL.DOWN PT, R19, R28, 0x2, 0x1f ;  /* 0x08401f001c137f89 */ /* 0x0000a200000e0000 */
[----:B------:R-:W-:-:S02]  /*4ca0*/  PRMT R11, R31, 0x5410, R33 ;  /* 0x000054101f0b7816 */ /* 0x000fc40000000021 */
[----:B------:R-:W-:Y:S01]  /*4cb0*/  PRMT R8, R33, 0x7632, R24 ;  /* 0x0000763221087816 */ /* 0x000fe20000000018 */
[----:B------:R0:W3:Y:S04]  /*4cc0*/  SHFL.DOWN PT, R34, R26, 0x2, 0x1f ;  /* 0x08401f001a227f89 */ /* 0x0000e800000e0000 */
[----:B------:R0:W4:Y:S04]  /*4cd0*/  SHFL.DOWN PT, R22, R27, 0x2, 0x1f ;  /* 0x08401f001b167f89 */ /* 0x00012800000e0000 */
[----:B------:R0:W0:Y:S04]  /*4ce0*/  SHFL.DOWN PT, R20, R6, 0x2, 0x1f ;  /* 0x08401f0006147f89 */ /* 0x00002800000e0000 */
[----:B------:R0:W0:Y:S04]  /*4cf0*/  SHFL.DOWN PT, R18, R7, 0x2, 0x1f ;  /* 0x08401f0007127f89 */ /* 0x00002800000e0000 */
[----:B------:R0:W0:Y:S04]  /*4d00*/  SHFL.DOWN PT, R16, R4, 0x2, 0x1f ;  /* 0x08401f0004107f89 */ /* 0x00002800000e0000 */
[----:B------:R0:W0:Y:S04]  /*4d10*/  SHFL.DOWN PT, R14, R5, 0x2, 0x1f ;  /* 0x08401f00050e7f89 */ /* 0x00002800000e0000 */
[----:B------:R0:W0:Y:S04]  /*4d20*/  SHFL.DOWN PT, R12, R2, 0x2, 0x1f ;  /* 0x08401f00020c7f89 */ /* 0x00002800000e0000 */
[----:B------:R0:W0:Y:S04]  /*4d30*/  SHFL.DOWN PT, R10, R3, 0x2, 0x1f ;  /* 0x08401f00030a7f89 */ /* 0x00002800000e0000 */
[----:B------:R-:W0:Y:S04]  /*4d40*/  SHFL.DOWN PT, R17, R17, 0x2, 0x1f ;  /* 0x08401f0011117f89 */ /* 0x000e2800000e0000 */
[----:B------:R-:W0:Y:S04]  /*4d50*/  SHFL.DOWN PT, R15, R15, 0x2, 0x1f ;  /* 0x08401f000f0f7f89 */ /* 0x000e2800000e0000 */
[----:B------:R-:W0:Y:S04]  /*4d60*/  SHFL.DOWN PT, R11, R11, 0x2, 0x1f ;  /* 0x08401f000b0b7f89 */ /* 0x000e2800000e0000 */
[----:B------:R0:W0:Y:S01]  /*4d70*/  SHFL.DOWN PT, R9, R8, 0x2, 0x1f ;  /* 0x08401f0008097f89 */ /* 0x00002200000e0000 */
[----:B------:R-:W-:Y:S05]  /*4d80*/  @P0 BRA `(.L_x_14278) ;  /* 0x000034a000000947 */ /* 0x000fea0003800000 */
[----:B-1234-:R-:W-:Y:S01]  /*4d90*/  ISETP.GT.AND P1, PT, R3, R34, PT ;  /* 0x000000220300720c */ /* 0x01efe20003f24270 */
[----:B0-----:R-:W-:Y:S01]  /*4da0*/  HSETP2.GT.AND P0, PT, R17.H0_H0, R24.H1_H1, PT ;  /* 0x3000001811007234 */ /* 0x001fe20003f04800 */
[----:B------:R-:W-:Y:S01]  /*4db0*/  FSETP.GT.FTZ.AND P2, PT, R29, R32, PT ;  /* 0x000000201d00720b */ /* 0x000fe20003f54000 */
[----:B------:R-:W-:Y:S03]  /*4dc0*/  BSSY B1, `(.L_x_14279) ;  /* 0x000001a000017945 */ /* 0x000fe60003800000 */
[----:B------:R-:W-:-:S02]  /*4dd0*/  ISETP.EQ.OR P0, PT, R3, -0x1, P0 ;  /* 0xffffffff0300780c */ /* 0x000fc40000702670 */
[----:B------:R-:W-:Y:S02]  /*4de0*/  FSEL R8, R29, R32, P2 ;  /* 0x000000201d087208 */ /* 0x000fe40001000000 */
[----:B------:R-:W-:Y:S02]  /*4df0*/  FSEL R21, R32, R29, P2 ;  /* 0x0000001d20157208 */ /* 0x000fe40001000000 */
[----:B------:R-:W-:Y:S01]  /*4e00*/  FSEL R32, R28, R19, P2 ;  /* 0x000000131c207208 */ /* 0x000fe20001000000 */
[----:B------:R-:W-:Y:S02]  /*4e10*/  HSETP2.NEU.OR P1, PT, R17.H0_H0, R24.H1_H1, !P1 ;  /* 0x3000001811007234 */ /* 0x000fe40004f2d820 */
[----:B------:R-:W-:-:S03]  /*4e20*/  FADD.FTZ R21, -R8, R21 ;  /* 0x0000001508157221 */ /* 0x000fc60000010100 */
[----:B------:R-:W-:Y:S01]  /*4e30*/  PLOP3.LUT P0, PT, P0, P1, PT, 0x8, 0x0 ;  /* 0x000000000000781c */ /* 0x000fe20000702170 */
[----:B------:R-:W-:Y:S01]  /*4e40*/  FMUL.FTZ R25, R21, 1.4426950216293334961 ;  /* 0x3fb8aa3b15197820 */ /* 0x000fe20000410000 */
[----:B------:R-:W-:-:S03]  /*4e50*/  FSEL R21, R19, R28, P2 ;  /* 0x0000001c13157208 */ /* 0x000fc60001000000 */
[----:B------:R-:W0:Y:S08]  /*4e60*/  MUFU.EX2 R36, R25 ;  /* 0x0000001900247308 */ /* 0x000e300000000800 */
[----:B------:R-:W-:Y:S01]  /*4e70*/  @!P0 PRMT R24, R24, 0x5410, R17 ;  /* 0x0000541018188816 */ /* 0x000fe20000000011 */
[----:B------:R-:W-:-:S04]  /*4e80*/  @!P0 IMAD.MOV.U32 R3, RZ, RZ, R34 ;  /* 0x000000ffff038224 */ /* 0x000fc800078e0022 */
[----:B------:R-:W-:Y:S01]  /*4e90*/  HSETP2.GT.AND P1, PT, R24.H1_H1, R33.H1_H1, PT ;  /* 0x3000002118007234 */ /* 0x000fe20003f24c00 */
[----:B0-----:R-:W-:-:S04]  /*4ea0*/  FMUL.FTZ R19, R21, R36 ;  /* 0x0000002415137220 */ /* 0x001fc80000410000 */
[----:B------:R-:W-:-:S13]  /*4eb0*/  ISETP.EQ.OR P1, PT, R2, -0x1, P1 ;  /* 0xffffffff0200780c */ /* 0x000fda0000f22670 */
[----:B------:R-:W-:Y:S05]  /*4ec0*/  @P1 BRA `(.L_x_14280) ;  /* 0x0000005000001947 */ /* 0x000fea0003800000 */
[----:B------:R-:W-:Y:S01]  /*4ed0*/  ISETP.GE.AND P0, PT, R3, R2, PT ;  /* 0x000000020300720c */ /* 0x000fe20003f06270 */
[----:B------:R-:W-:Y:S01]  /*4ee0*/  IMAD.MOV.U32 R28, RZ, RZ, R2 ;  /* 0x000000ffff1c7224 */ /* 0x000fe200078e0002 */
[----:B------:R-:W-:-:S11]  /*4ef0*/  PRMT R21, R33, 0x7632, R21 ;  /* 0x0000763221157816 */ /* 0x000fd60000000015 */
[----:B------:R-:W-:-:S13]  /*4f00*/  HSETP2.NEU.OR P0, PT, R24.H1_H1, R33.H1_H1, P0 ;  /* 0x3000002118007234 */ /* 0x000fda000070dc20 */
[----:B------:R-:W-:Y:S05]  /*4f10*/  @P0 BRA `(.L_x_14281) ;  /* 0x0000004000000947 */ /* 0x000fea0003800000 */
.L_x_14280:
[----:B------:R-:W-:Y:S01]  /*4f20*/  IMAD.MOV.U32 R28, RZ, RZ, R3 ;  /* 0x000000ffff1c7224 */ /* 0x000fe200078e0003 */
[C---:B------:R-:W-:Y:S01]  /*4f30*/  PRMT R21, R24.reuse, 0x7632, R21 ;  /* 0x0000763218157816 */ /* 0x040fe20000000015 */
[----:B------:R-:W-:Y:S01]  /*4f40*/  IMAD.MOV.U32 R3, RZ, RZ, R2 ;  /* 0x000000ffff037224 */ /* 0x000fe200078e0002 */
[----:B------:R-:W-:Y:S02]  /*4f50*/  PRMT R24, R24, 0x7610, R33 ;  /* 0x0000761018187816 */ /* 0x000fe40000000021 */
.L_x_14281:
[----:B------:R-:W-:Y:S05]  /*4f60*/  BSYNC B1 ;  /* 0x0000000000017941 */ /* 0x000fea0003800000 */
.L_x_14279:
        /* <DEDUP_REMOVED lines=9> */
.L_x_14283:
[----:B------:R-:W-:Y:S01]  /*5000*/  IMAD.MOV.U32 R25, RZ, RZ, R28 ;  /* 0x000000ffff197224 */ /* 0x000fe200078e001c */
[----:B------:R-:W-:Y:S01]  /*5010*/  PRMT R2, R21, 0x7610, R2 ;  /* 0x0000761015027816 */ /* 0x000fe20000000002 */
[----:B------:R-:W-:Y:S01]  /*5020*/  IMAD.MOV.U32 R28, RZ, RZ, R5 ;  /* 0x000000ffff1c7224 */ /* 0x000fe200078e0005 */
[----:B------:R-:W-:Y:S02]  /*5030*/  PRMT R21, R33, 0x7610, R21 ;  /* 0x0000761021157816 */ /* 0x000fe40000000015 */
.L_x_14284:
[----:B------:R-:W-:Y:S05]  /*5040*/  BSYNC B1 ;  /* 0x0000000000017941 */ /* 0x000fea0003800000 */
.L_x_14282:
        /* <DEDUP_REMOVED lines=9> */
.L_x_14286:
[----:B------:R-:W-:Y:S01]  /*50e0*/  IMAD.MOV.U32 R34, RZ, RZ, R25 ;  /* 0x000000ffff227224 */ /* 0x000fe200078e0019 */
[----:B------:R-:W-:Y:S01]  /*50f0*/  PRMT R5, R2, 0x7610, R5 ;  /* 0x0000761002057816 */ /* 0x000fe20000000005 */
[----:B------:R-:W-:Y:S01]  /*5100*/  IMAD.MOV.U32 R25, RZ, RZ, R4 ;  /* 0x000000ffff197224 */ /* 0x000fe200078e0004 */
[----:B------:R-:W-:Y:S02]  /*5110*/  PRMT R2, R31, 0x7610, R2 ;  /* 0x000076101f027816 */ /* 0x000fe40000000002 */
.L_x_14287:
[----:B------:R-:W-:Y:S05]  /*5120*/  BSYNC B1 ;  /* 0x0000000000017941 */ /* 0x000fea0003800000 */
.L_x_14285:
        /* <DEDUP_REMOVED lines=9> */
.L_x_14289:
[----:B------:R-:W-:Y:S01]  /*51c0*/  IMAD.MOV.U32 R29, RZ, RZ, R34 ;  /* 0x000000ffff1d7224 */ /* 0x000fe200078e0022 */
[----:B------:R-:W-:Y:S01]  /*51d0*/  PRMT R2, R2, 0x5410, R5 ;  /* 0x0000541002027816 */ /* 0x000fe20000000005 */
[----:B------:R-:W-:Y:S01]  /*51e0*/  IMAD.MOV.U32 R34, RZ, RZ, R7 ;  /* 0x000000ffff227224 */ /* 0x000fe200078e0007 */
[----:B------:R-:W-:Y:S02]  /*51f0*/  PRMT R5, R31, 0x7632, R5 ;  /* 0x000076321f057816 */ /* 0x000fe40000000005 */
.L_x_14290:
[----:B------:R-:W-:Y:S05]  /*5200*/  BSYNC B1 ;  /* 0x0000000000017941 */ /* 0x000fea0003800000 */
.L_x_14288:
        /* <DEDUP_REMOVED lines=9> */
.L_x_14292:
[----:B------:R-:W-:Y:S01]  /*52a0*/  IMAD.MOV.U32 R4, RZ, RZ, R29 ;  /* 0x000000ffff047224 */ /* 0x000fe200078e001d */
[----:B------:R-:W-:Y:S01]  /*52b0*/  PRMT R5, R5, 0x7610, R2 ;  /* 0x0000761005057816 */ /* 0x000fe20000000002 */
[----:B------:R-:W-:Y:S01]  /*52c0*/  IMAD.MOV.U32 R29, RZ, RZ, R6 ;  /* 0x000000ffff1d7224 */ /* 0x000fe200078e0006 */
[----:B------:R-:W-:Y:S02]  /*52d0*/  PRMT R2, R2, 0x5410, R30 ;  /* 0x0000541002027816 */ /* 0x000fe4000000001e */
.L_x_14293:
[----:B------:R-:W-:Y:S05]  /*52e0*/  BSYNC B1 ;  /* 0x0000000000017941 */ /* 0x000fea0003800000 */
.L_x_14291:
        /* <DEDUP_REMOVED lines=9> */
.L_x_14295:
[----:B------:R-:W-:Y:S01]  /*5380*/  IMAD.MOV.U32 R7, RZ, RZ, R4 ;  /* 0x000000ffff077224 */ /* 0x000fe200078e0004 */
[----:B------:R-:W-:Y:S01]  /*5390*/  PRMT R6, R6, 0x7610, R5 ;  /* 0x0000761006067816 */ /* 0x000fe20000000005 */
[----:B------:R-:W-:Y:S01]  /*53a0*/  IMAD.MOV.U32 R4, RZ, RZ, R27 ;  /* 0x000000ffff047224 */ /* 0x000fe200078e001b */
[----:B------:R-:W-:Y:S02]  /*53b0*/  PRMT R5, R5, 0x7610, R30 ;  /* 0x0000761005057816 */ /* 0x000fe4000000001e */
.L_x_14296:
[----:B------:R-:W-:Y:S05]  /*53c0*/  BSYNC B1 ;  /* 0x0000000000017941 */ /* 0x000fea0003800000 */
.L_x_14294:
        /* <DEDUP_REMOVED lines=9> */
.L_x_14298:
[----:B------:R-:W-:Y:S01]  /*5460*/  IMAD.MOV.U32 R27, RZ, RZ, R7 ;  /* 0x000000ffff1b7224 */ /* 0x000fe200078e0007 */
[----:B------:R-:W-:Y:S01]  /*5470*/  PRMT R6, R6, 0x5432, R24 ;  /* 0x0000543206067816 */ /* 0x000fe20000000018 */
[----:B------:R-:W-:Y:S02]  /*5480*/  IMAD.MOV.U32 R7, RZ, RZ, R26 ;  /* 0x000000ffff077224 */ /* 0x000fe400078e001a */
.L_x_14299:
[----:B------:R-:W-:Y:S05]  /*5490*/  BSYNC B1 ;  /* 0x0000000000017941 */ /* 0x000fea0003800000 */
.L_x_14297:
        /* <DEDUP_REMOVED lines=16> */
.L_x_14301:
[----:B------:R-:W-:Y:S01]  /*55a0*/  IMAD.MOV.U32 R22, RZ, RZ, R3 ;  /* 0x000000ffff167224 */ /* 0x000fe200078e0003 */
[----:B------:R-:W-:Y:S01]  /*55b0*/  PRMT R17, R17, 0x7610, R24 ;  /* 0x0000761011117816 */ /* 0x000fe20000000018 */
[----:B------:R-:W-:Y:S01]  /*55c0*/  IMAD.MOV.U32 R3, RZ, RZ, R28 ;  /* 0x000000ffff037224 */ /* 0x000fe200078e001c */
[----:B------:R-:W-:Y:S02]  /*55d0*/  PRMT R24, R24, 0x5410, R21 ;  /* 0x0000541018187816 */ /* 0x000fe40000000015 */
.L_x_14302:
[----:B------:R-:W-:Y:S05]  /*55e0*/  BSYNC B1 ;  /* 0x0000000000017941 */ /* 0x000fea0003800000 */
.L_x_14300:
        /* <DEDUP_REMOVED lines=9> */
.L_x_14304:
[----:B------:R-:W-:Y:S01]  /*5680*/  IMAD.MOV.U32 R21, RZ, RZ, R22 ;  /* 0x000000ffff157224 */ /* 0x000fe200078e0016 */
[----:B------:R-:W-:Y:S01]  /*5690*/  PRMT R17, R17, 0x5432, R2 ;  /* 0x0000543211117816 */ /* 0x000fe20000000002 */
[----:B------:R-:W-:Y:S02]  /*56a0*/  IMAD.MOV.U32 R22, RZ, RZ, R25 ;  /* 0x000000ffff167224 */ /* 0x000fe400078e0019 */
.L_x_14305:
[----:B------:R-:W-:Y:S05]  /*56b0*/  BSYNC B1 ;  /* 0x0000000000017941 */ /* 0x000fea0003800000 */
.L_x_14303:
        /* <DEDUP_REMOVED lines=9> */
.L_x_14307:
[----:B------:R-:W-:Y:S01]  /*5750*/  IMAD.MOV.U32 R26, RZ, RZ, R21 ;  /* 0x000000ffff1a7224 */ /* 0x000fe200078e0015 */
[--C-:B------:R-:W-:Y:S01]  /*5760*/  PRMT R25, R25, 0x5410, R17.reuse ;  /* 0x0000541019197816 */ /* 0x100fe20000000011 */
[----:B------:R-:W-:Y:S01]  /*5770*/  IMAD.MOV.U32 R21, RZ, RZ, R34 ;  /* 0x000000ffff157224 */ /* 0x000fe200078e0022 */
[----:B------:R-:W-:Y:S02]  /*5780*/  PRMT R17, R5, 0x7610, R17 ;  /* 0x0000761005117816 */ /* 0x000fe40000000011 */
.L_x_14308:
[----:B------:R-:W-:Y:S05]  /*5790*/  BSYNC B1 ;  /* 0x0000000000017941 */ /* 0x000fea0003800000 */
.L_x_14306:
        /* <DEDUP_REMOVED lines=9> */
.L_x_14310:
[C---:B------:R-:W-:Y:S01]  /*5830*/  PRMT R2, R25.reuse, 0x7632, R2 ;  /* 0x0000763219027816 */ /* 0x040fe20000000002 */
[----:B------:R-:W-:Y:S02]  /*5840*/  IMAD.MOV.U32 R31, RZ, RZ, R26 ;  /* 0x000000ffff1f7224 */ /* 0x000fe400078e001a */
[----:B------:R-:W-:Y:S01]  /*5850*/  IMAD.MOV.U32 R26, RZ, RZ, R29 ;  /* 0x000000ffff1a7224 */ /* 0x000fe200078e001d */
[----:B------:R-:W-:Y:S02]  /*5860*/  PRMT R25, R25, 0x7610, R2 ;  /* 0x0000761019197816 */ /* 0x000fe40000000002 */
.L_x_14311:
[----:B------:R-:W-:Y:S05]  /*5870*/  BSYNC B1 ;  /* 0x0000000000017941 */ /* 0x000fea0003800000 */
.L_x_14309:
        /* <DEDUP_REMOVED lines=9> */
.L_x_14313:
[----:B------:R-:W-:Y:S01]  /*5910*/  IMAD.MOV.U32 R28, RZ, RZ, R31 ;  /* 0x000000ffff1c7224 */ /* 0x000fe200078e001f */
[----:B------:R-:W-:Y:S01]  /*5920*/  PRMT R2, R5, 0x5432, R2 ;  /* 0x0000543205027816 */ /* 0x000fe20000000002 */
[----:B------:R-:W-:Y:S02]  /*5930*/  IMAD.MOV.U32 R31, RZ, RZ, R4 ;  /* 0x000000ffff1f7224 */ /* 0x000fe400078e0004 */
.L_x_14314:
[----:B------:R-:W-:Y:S05]  /*5940*/  BSYNC B1 ;  /* 0x0000000000017941 */ /* 0x000fea0003800000 */
.L_x_14312:
        /* <DEDUP_REMOVED lines=9> */
.L_x_14316:
[----:B------:R-:W-:Y:S01]  /*59e0*/  IMAD.MOV.U32 R4, RZ, RZ, R28 ;  /* 0x000000ffff047224 */ /* 0x000fe200078e001c */
[----:B------:R-:W-:Y:S01]  /*59f0*/  PRMT R5, R5, 0x7610, R2 ;  /* 0x0000761005057816 */ /* 0x000fe20000000002 */
[----:B------:R-:W-:Y:S01]  /*5a00*/  IMAD.MOV.U32 R28, RZ, RZ, R7 ;  /* 0x000000ffff1c7224 */ /* 0x000fe200078e0007 */
[----:B------:R-:W-:Y:S02]  /*5a10*/  PRMT R2, R2, 0x7610, R6 ;  /* 0x0000761002027816 */ /* 0x000fe40000000006 */
.L_x_14317:
[----:B------:R-:W-:Y:S05]  /*5a20*/  BSYNC B1 ;  /* 0x0000000000017941 */ /* 0x000fea0003800000 */
.L_x_14315:
        /* <DEDUP_REMOVED lines=9> */
.L_x_14319:
[----:B------:R-:W-:Y:S01]  /*5ac0*/  IMAD.MOV.U32 R7, RZ, RZ, R4 ;  /* 0x000000ffff077224 */ /* 0x000fe200078e0004 */
[----:B------:R-:W-:Y:S01]  /*5ad0*/  PRMT R5, R5, 0x5432, R6 ;  /* 0x0000543205057816 */ /* 0x000fe20000000006 */
[----:B------:R-:W-:Y:S02]  /*5ae0*/  IMAD.MOV.U32 R4, RZ, RZ, R27 ;  /* 0x000000ffff047224 */ /* 0x000fe400078e001b */
.L_x_14320:
[----:B------:R-:W-:Y:S05]  /*5af0*/  BSYNC B1 ;  /* 0x0000000000017941 */ /* 0x000fea0003800000 */
.L_x_14318:
        /* <DEDUP_REMOVED lines=16> */
.L_x_14322:
[----:B------:R-:W-:Y:S01]  /*5c00*/  IMAD.MOV.U32 R6, RZ, RZ, R3 ;  /* 0x000000ffff067224 */ /* 0x000fe200078e0003 */
[C---:B------:R-:W-:Y:S01]  /*5c10*/  PRMT R20, R24.reuse, 0x7632, R20 ;  /* 0x0000763218147816 */ /* 0x040fe20000000014 */
[----:B------:R-:W-:Y:S01]  /*5c20*/  IMAD.MOV.U32 R3, RZ, RZ, R22 ;  /* 0x000000ffff037224 */ /* 0x000fe200078e0016 */
[----:B------:R-:W-:Y:S02]  /*5c30*/  PRMT R24, R24, 0x7610, R17 ;  /* 0x0000761018187816 */ /* 0x000fe40000000011 */
.L_x_14323:
[----:B------:R-:W-:Y:S05]  /*5c40*/  BSYNC B1 ;  /* 0x0000000000017941 */ /* 0x000fea0003800000 */
.L_x_14321:
        /* <DEDUP_REMOVED lines=9> */
.L_x_14325:
[----:B------:R-:W-:Y:S01]  /*5ce0*/  IMAD.MOV.U32 R27, RZ, RZ, R6 ;  /* 0x000000ffff1b7224 */ /* 0x000fe200078e0006 */
[----:B------:R-:W-:Y:S01]  /*5cf0*/  PRMT R22, R20, 0x7610, R22 ;  /* 0x0000761014167816 */ /* 0x000fe20000000016 */
[----:B------:R-:W-:Y:S01]  /*5d00*/  IMAD.MOV.U32 R6, RZ, RZ, R21 ;  /* 0x000000ffff067224 */ /* 0x000fe200078e0015 */
[----:B------:R-:W-:Y:S02]  /*5d10*/  PRMT R20, R17, 0x7610, R20 ;  /* 0x0000761011147816 */ /* 0x000fe40000000014 */
.L_x_14326:
[----:B------:R-:W-:Y:S05]  /*5d20*/  BSYNC B1 ;  /* 0x0000000000017941 */ /* 0x000fea0003800000 */
.L_x_14324:
        /* <DEDUP_REMOVED lines=9> */
.L_x_14328:
[----:B------:R-:W-:Y:S01]  /*5dc0*/  IMAD.MOV.U32 R30, RZ, RZ, R27 ;  /* 0x000000ffff1e7224 */ /* 0x000fe200078e001b */
[----:B------:R-:W-:Y:S01]  /*5dd0*/  PRMT R17, R17, 0x5410, R22 ;  /* 0x0000541011117816 */ /* 0x000fe20000000016 */
[----:B------:R-:W-:Y:S01]  /*5de0*/  IMAD.MOV.U32 R27, RZ, RZ, R26 ;  /* 0x000000ffff1b7224 */ /* 0x000fe200078e001a */
[----:B------:R-:W-:Y:S02]  /*5df0*/  PRMT R22, R25, 0x7632, R22 ;  /* 0x0000763219167816 */ /* 0x000fe40000000016 */
.L_x_14329:
[----:B------:R-:W-:Y:S05]  /*5e00*/  BSYNC B1 ;  /* 0x0000000000017941 */ /* 0x000fea0003800000 */
.L_x_14327:
        /* <DEDUP_REMOVED lines=9> */
.L_x_14331:
[----:B------:R-:W-:Y:S01]  /*5ea0*/  IMAD.MOV.U32 R21, RZ, RZ, R30 ;  /* 0x000000ffff157224 */ /* 0x000fe200078e001e */
[----:B------:R-:W-:Y:S01]  /*5eb0*/  PRMT R20, R20, 0x7610, R17 ;  /* 0x0000761014147816 */ /* 0x000fe20000000011 */
[----:B------:R-:W-:Y:S01]  /*5ec0*/  IMAD.MOV.U32 R30, RZ, RZ, R31 ;  /* 0x000000ffff1e7224 */ /* 0x000fe200078e001f */
[----:B------:R-:W-:Y:S02]  /*5ed0*/  PRMT R17, R17, 0x5410, R2 ;  /* 0x0000541011117816 */ /* 0x000fe40000000002 */
.L_x_14332:
[----:B------:R-:W-:Y:S05]  /*5ee0*/  BSYNC B1 ;  /* 0x0000000000017941 */ /* 0x000fea0003800000 */
.L_x_14330:
        /* <DEDUP_REMOVED lines=9> */
.L_x_14334:
[C---:B------:R-:W-:Y:S01]  /*5f80*/  PRMT R2, R20.reuse, 0x7632, R2 ;  /* 0x0000763214027816 */ /* 0x040fe20000000002 */
[----:B------:R-:W-:Y:S02]  /*5f90*/  IMAD.MOV.U32 R25, RZ, RZ, R21 ;  /* 0x000000ffff197224 */ /* 0x000fe400078e0015 */
[----:B------:R-:W-:Y:S01]  /*5fa0*/  IMAD.MOV.U32 R21, RZ, RZ, R28 ;  /* 0x000000ffff157224 */ /* 0x000fe200078e001c */
[----:B------:R-:W-:Y:S02]  /*5fb0*/  PRMT R20, R20, 0x7610, R2 ;  /* 0x0000761014147816 */ /* 0x000fe40000000002 */
.L_x_14335:
[----:B------:R-:W-:Y:S05]  /*5fc0*/  BSYNC B1 ;  /* 0x0000000000017941 */ /* 0x000fea0003800000 */
.L_x_14333:
        /* <DEDUP_REMOVED lines=9> */
.L_x_14337:
[----:B------:R-:W-:Y:S01]  /*6060*/  IMAD.MOV.U32 R26, RZ, RZ, R25 ;  /* 0x000000ffff1a7224 */ /* 0x000fe200078e0019 */
[----:B------:R-:W-:Y:S01]  /*6070*/  PRMT R2, R5, 0x5432, R2 ;  /* 0x0000543205027816 */ /* 0x000fe20000000002 */
[----:B------:R-:W-:Y:S02]  /*6080*/  IMAD.MOV.U32 R25, RZ, RZ, R4 ;  /* 0x000000ffff197224 */ /* 0x000fe400078e0004 */
.L_x_14338:
[----:B------:R-:W-:Y:S05]  /*6090*/  BSYNC B1 ;  /* 0x0000000000017941 */ /* 0x000fea0003800000 */
.L_x_14336:
        /* <DEDUP_REMOVED lines=9> */
.L_x_14340:
[----:B------:R-:W-:Y:S01]  /*6130*/  PRMT R5, R5, 0x7610, R2 ;  /* 0x0000761005057816 */ /* 0x000fe20000000002 */
[----:B------:R-:W-:Y:S02]  /*6140*/  IMAD.MOV.U32 R4, RZ, RZ, R26 ;  /* 0x000000ffff047224 */ /* 0x000fe400078e001a */
[----:B------:R-:W-:Y:S01]  /*6150*/  IMAD.MOV.U32 R26, RZ, RZ, R7 ;  /* 0x000000ffff1a7224 */ /* 0x000fe200078e0007 */
[----:B------:R-:W-:Y:S02]  /*6160*/  PRMT R2, R2, 0x5410, R5 ;  /* 0x0000541002027816 */ /* 0x000fe40000000005 */
.L_x_14341:
[----:B------:R-:W-:Y:S05]  /*6170*/  BSYNC B1 ;  /* 0x0000000000017941 */ /* 0x000fea0003800000 */
.L_x_14339:
        /* <DEDUP_REMOVED lines=16> */
.L_x_14343:
[----:B------:R-:W-:Y:S01]  /*6280*/  IMAD.MOV.U32 R18, RZ, RZ, R3 ;  /* 0x000000ffff127224 */ /* 0x000fe200078e0003 */
[----:B------:R-:W-:Y:S01]  /*6290*/  PRMT R7, R7, 0x7610, R24 ;  /* 0x0000761007077816 */ /* 0x000fe20000000018 */
[----:B------:R-:W-:Y:S01]  /*62a0*/  IMAD.MOV.U32 R3, RZ, RZ, R6 ;  /* 0x000000ffff037224 */ /* 0x000fe200078e0006 */
[----:B------:R-:W-:Y:S02]  /*62b0*/  PRMT R24, R24, 0x5410, R20 ;  /* 0x0000541018187816 */ /* 0x000fe40000000014 */
.L_x_14344:
[----:B------:R-:W-:Y:S05]  /*62c0*/  BSYNC B1 ;  /* 0x0000000000017941 */ /* 0x000fea0003800000 */
.L_x_14342:
        /* <DEDUP_REMOVED lines=9> */
.L_x_14346:
[----:B------:R-:W-:Y:S01]  /*6360*/  IMAD.MOV.U32 R15, RZ, RZ, R18 ;  /* 0x000000ffff0f7224 */ /* 0x000fe200078e0012 */
[C---:B------:R-:W-:Y:S01]  /*6370*/  PRMT R5, R7.reuse, 0x7632, R5 ;  /* 0x0000763207057816 */ /* 0x040fe20000000005 */
[----:B------:R-:W-:Y:S01]  /*6380*/  IMAD.MOV.U32 R18, RZ, RZ, R27 ;  /* 0x000000ffff127224 */ /* 0x000fe200078e001b */
[----:B------:R-:W-:Y:S02]  /*6390*/  PRMT R7, R7, 0x5410, R22 ;  /* 0x0000541007077816 */ /* 0x000fe40000000016 */
.L_x_14347:
[----:B------:R-:W-:Y:S05]  /*63a0*/  BSYNC B1 ;  /* 0x0000000000017941 */ /* 0x000fea0003800000 */
.L_x_14345:
        /* <DEDUP_REMOVED lines=9> */
.L_x_14349:
[----:B------:R-:W-:Y:S01]  /*6440*/  IMAD.MOV.U32 R6, RZ, RZ, R15 ;  /* 0x000000ffff067224 */ /* 0x000fe200078e000f */
[--C-:B------:R-:W-:Y:S01]  /*6450*/  PRMT R22, R22, 0x5410, R5.reuse ;  /* 0x0000541016167816 */ /* 0x100fe20000000005 */
[----:B------:R-:W-:Y:S01]  /*6460*/  IMAD.MOV.U32 R15, RZ, RZ, R30 ;  /* 0x000000ffff0f7224 */ /* 0x000fe200078e001e */
[----:B------:R-:W-:Y:S02]  /*6470*/  PRMT R5, R17, 0x7632, R5 ;  /* 0x0000763211057816 */ /* 0x000fe40000000005 */
.L_x_14350:
[----:B------:R-:W-:Y:S05]  /*6480*/  BSYNC B1 ;  /* 0x0000000000017941 */ /* 0x000fea0003800000 */
.L_x_14348:
        /* <DEDUP_REMOVED lines=9> */
.L_x_14352:
[----:B------:R-:W-:Y:S01]  /*6520*/  IMAD.MOV.U32 R28, RZ, RZ, R6 ;  /* 0x000000ffff1c7224 */ /* 0x000fe200078e0006 */
[----:B------:R-:W-:Y:S01]  /*6530*/  PRMT R17, R17, 0x7610, R22 ;  /* 0x0000761011117816 */ /* 0x000fe20000000016 */
[----:B------:R-:W-:Y:S01]  /*6540*/  IMAD.MOV.U32 R6, RZ, RZ, R21 ;  /* 0x000000ffff067224 */ /* 0x000fe200078e0015 */
[----:B------:R-:W-:Y:S02]  /*6550*/  PRMT R22, R22, 0x7610, R20 ;  /* 0x0000761016167816 */ /* 0x000fe40000000014 */
.L_x_14353:
[----:B------:R-:W-:Y:S05]  /*6560*/  BSYNC B1 ;  /* 0x0000000000017941 */ /* 0x000fea0003800000 */
.L_x_14351:
        /* <DEDUP_REMOVED lines=9> */
.L_x_14355:
[----:B------:R-:W-:Y:S01]  /*6600*/  IMAD.MOV.U32 R21, RZ, RZ, R28 ;  /* 0x000000ffff157224 */ /* 0x000fe200078e001c */
[----:B------:R-:W-:Y:S01]  /*6610*/  PRMT R20, R20, 0x7610, R17 ;  /* 0x0000761014147816 */ /* 0x000fe20000000011 */
[----:B------:R-:W-:Y:S01]  /*6620*/  IMAD.MOV.U32 R28, RZ, RZ, R25 ;  /* 0x000000ffff1c7224 */ /* 0x000fe200078e0019 */
[----:B------:R-:W-:Y:S02]  /*6630*/  PRMT R17, R17, 0x5410, R2 ;  /* 0x0000541011117816 */ /* 0x000fe40000000002 */
.L_x_14356:
[----:B------:R-:W-:Y:S05]  /*6640*/  BSYNC B1 ;  /* 0x0000000000017941 */ /* 0x000fea0003800000 */
.L_x_14354:
        /* <DEDUP_REMOVED lines=9> */
.L_x_14358:
[C---:B------:R-:W-:Y:S01]  /*66e0*/  PRMT R2, R20.reuse, 0x7632, R2 ;  /* 0x0000763214027816 */ /* 0x040fe20000000002 */
[----:B------:R-:W-:Y:S02]  /*66f0*/  IMAD.MOV.U32 R25, RZ, RZ, R21 ;  /* 0x000000ffff197224 */ /* 0x000fe400078e0015 */
[----:B------:R-:W-:Y:S01]  /*6700*/  IMAD.MOV.U32 R21, RZ, RZ, R26 ;  /* 0x000000ffff157224 */ /* 0x000fe200078e001a */
[----:B------:R-:W-:Y:S02]  /*6710*/  PRMT R20, R20, 0x7610, R2 ;  /* 0x0000761014147816 */ /* 0x000fe40000000002 */
.L_x_14359:
[----:B------:R-:W-:Y:S05]  /*6720*/  BSYNC B1 ;  /* 0x0000000000017941 */ /* 0x000fea0003800000 */
.L_x_14357:
        /* <DEDUP_REMOVED lines=9> */
.L_x_14361:
[----:B------:R-:W-:Y:S01]  /*67c0*/  IMAD.MOV.U32 R26, RZ, RZ, R25 ;  /* 0x000000ffff1a7224 */ /* 0x000fe200078e0019 */
[----:B------:R-:W-:Y:S01]  /*67d0*/  PRMT R2, R5, 0x5432, R2 ;  /* 0x0000543205027816 */ /* 0x000fe20000000002 */
[----:B------:R-:W-:Y:S02]  /*67e0*/  IMAD.MOV.U32 R25, RZ, RZ, R4 ;  /* 0x000000ffff197224 */ /* 0x000fe400078e0004 */
.L_x_14362:
[----:B------:R-:W-:Y:S05]  /*67f0*/  BSYNC B1 ;  /* 0x0000000000017941 */ /* 0x000fea0003800000 */
.L_x_14360:
        /* <DEDUP_REMOVED lines=16> */
.L_x_14364:
[----:B------:R-:W-:Y:S01]  /*6900*/  IMAD.MOV.U32 R4, RZ, RZ, R3 ;  /* 0x000000ffff047224 */ /* 0x000fe200078e0003 */
[----:B------:R-:W-:Y:S01]  /*6910*/  PRMT R5, R5, 0x7610, R24 ;  /* 0x0000761005057816 */ /* 0x000fe20000000018 */
[----:B------:R-:W-:Y:S01]  /*6920*/  IMAD.MOV.U32 R3, RZ, RZ, R18 ;  /* 0x000000ffff037224 */ /* 0x000fe200078e0012 */
[----:B------:R-:W-:Y:S02]  /*6930*/  PRMT R24, R24, 0x7610, R7 ;  /* 0x0000761018187816 */ /* 0x000fe40000000007 */
.L_x_14365:
[----:B------:R-:W-:Y:S05]  /*6940*/  BSYNC B1 ;  /* 0x0000000000017941 */ /* 0x000fea0003800000 */
.L_x_14363:
        /* <DEDUP_REMOVED lines=9> */
.L_x_14367:
[----:B------:R-:W-:Y:S01]  /*69e0*/  IMAD.MOV.U32 R7, RZ, RZ, R4 ;  /* 0x000000ffff077224 */ /* 0x000fe200078e0004 */
[----:B------:R-:W-:Y:S01]  /*69f0*/  PRMT R16, R16, 0x7610, R5 ;  /* 0x0000761010107816 */ /* 0x000fe20000000005 */
[----:B------:R-:W-:Y:S01]  /*6a00*/  IMAD.MOV.U32 R4, RZ, RZ, R15 ;  /* 0x000000ffff047224 */ /* 0x000fe200078e000f */
[----:B------:R-:W-:Y:S02]  /*6a10*/  PRMT R5, R5, 0x5410, R5 ;  /* 0x0000541005057816 */ /* 0x000fe40000000005 */
.L_x_14368:
[----:B------:R-:W-:Y:S05]  /*6a20*/  BSYNC B1 ;  /* 0x0000000000017941 */ /* 0x000fea0003800000 */
.L_x_14366:
        /* <DEDUP_REMOVED lines=9> */
.L_x_14370:
[----:B------:R-:W-:Y:S01]  /*6ac0*/  IMAD.MOV.U32 R15, RZ, RZ, R7 ;  /* 0x000000ffff0f7224 */ /* 0x000fe200078e0007 */
[C---:B------:R-:W-:Y:S01]  /*6ad0*/  PRMT R5, R16.reuse, 0x7632, R5 ;  /* 0x0000763210057816 */ /* 0x040fe20000000005 */
[----:B------:R-:W-:Y:S01]  /*6ae0*/  IMAD.MOV.U32 R7, RZ, RZ, R6 ;  /* 0x000000ffff077224 */ /* 0x000fe200078e0006 */
[----:B------:R-:W-:Y:S02]  /*6af0*/  PRMT R16, R16, 0x7610, R22 ;  /* 0x0000761010107816 */ /* 0x000fe40000000016 */
.L_x_14371:
[----:B------:R-:W-:Y:S05]  /*6b00*/  BSYNC B1 ;  /* 0x0000000000017941 */ /* 0x000fea0003800000 */
.L_x_14369:
        /* <DEDUP_REMOVED lines=9> */
.L_x_14373:
[----:B------:R-:W-:Y:S01]  /*6ba0*/  IMAD.MOV.U32 R6, RZ, RZ, R15 ;  /* 0x000000ffff067224 */ /* 0x000fe200078e000f */
[--C-:B------:R-:W-:Y:S01]  /*6bb0*/  PRMT R18, R18, 0x5410, R5.reuse ;  /* 0x0000541012127816 */ /* 0x100fe20000000005 */
[----:B------:R-:W-:Y:S01]  /*6bc0*/  IMAD.MOV.U32 R15, RZ, RZ, R28 ;  /* 0x000000ffff0f7224 */ /* 0x000fe200078e001c */
[----:B------:R-:W-:Y:S02]  /*6bd0*/  PRMT R5, R17, 0x7632, R5 ;  /* 0x0000763211057816 */ /* 0x000fe40000000005 */
.L_x_14374:
[----:B------:R-:W-:Y:S05]  /*6be0*/  BSYNC B1 ;  /* 0x0000000000017941 */ /* 0x000fea0003800000 */
.L_x_14372:
        /* <DEDUP_REMOVED lines=9> */
.L_x_14376:
[----:B------:R-:W-:Y:S01]  /*6c80*/  IMAD.MOV.U32 R22, RZ, RZ, R6 ;  /* 0x000000ffff167224 */ /* 0x000fe200078e0006 */
[----:B------:R-:W-:Y:S01]  /*6c90*/  PRMT R17, R17, 0x7610, R18 ;  /* 0x0000761011117816 */ /* 0x000fe20000000012 */
[----:B------:R-:W-:Y:S01]  /*6ca0*/  IMAD.MOV.U32 R6, RZ, RZ, R21 ;  /* 0x000000ffff067224 */ /* 0x000fe200078e0015 */
[----:B------:R-:W-:Y:S02]  /*6cb0*/  PRMT R18, R18, 0x7610, R20 ;  /* 0x0000761012127816 */ /* 0x000fe40000000014 */
.L_x_14377:
[----:B------:R-:W-:Y:S05]  /*6cc0*/  BSYNC B1 ;  /* 0x0000000000017941 */ /* 0x000fea0003800000 */
.L_x_14375:
        /* <DEDUP_REMOVED lines=9> */
.L_x_14379:
[----:B------:R-:W-:Y:S01]  /*6d60*/  IMAD.MOV.U32 R21, RZ, RZ, R22 ;  /* 0x000000ffff157224 */ /* 0x000fe200078e0016 */
[----:B------:R-:W-:Y:S01]  /*6d70*/  PRMT R20, R20, 0x7610, R17 ;  /* 0x0000761014147816 */ /* 0x000fe20000000011 */
[----:B------:R-:W-:Y:S01]  /*6d80*/  IMAD.MOV.U32 R22, RZ, RZ, R25 ;  /* 0x000000ffff167224 */ /* 0x000fe200078e0019 */
[----:B------:R-:W-:Y:S02]  /*6d90*/  PRMT R17, R17, 0x5410, R2 ;  /* 0x0000541011117816 */ /* 0x000fe40000000002 */
.L_x_14380:
[----:B------:R-:W-:Y:S05]  /*6da0*/  BSYNC B1 ;  /* 0x0000000000017941 */ /* 0x000fea0003800000 */
.L_x_14378:
        /* <DEDUP_REMOVED lines=9> */
.L_x_14382:
[C---:B------:R-:W-:Y:S01]  /*6e40*/  PRMT R2, R20.reuse, 0x7632, R2 ;  /* 0x0000763214027816 */ /* 0x040fe20000000002 */
[----:B------:R-:W-:Y:S02]  /*6e50*/  IMAD.MOV.U32 R25, RZ, RZ, R21 ;  /* 0x000000ffff197224 */ /* 0x000fe400078e0015 */
[----:B------:R-:W-:Y:S01]  /*6e60*/  IMAD.MOV.U32 R21, RZ, RZ, R26 ;  /* 0x000000ffff157224 */ /* 0x000fe200078e001a */
[----:B------:R-:W-:Y:S02]  /*6e70*/  PRMT R20, R20, 0x7610, R2 ;  /* 0x0000761014147816 */ /* 0x000fe40000000002 */
.L_x_14383:
[----:B------:R-:W-:Y:S05]  /*6e80*/  BSYNC B1 ;  /* 0x0000000000017941 */ /* 0x000fea0003800000 */
.L_x_14381:
        /* <DEDUP_REMOVED lines=16> */
.L_x_14385:
[----:B------:R-:W-:Y:S01]  /*6f90*/  IMAD.MOV.U32 R14, RZ, RZ, R3 ;  /* 0x000000ffff0e7224 */ /* 0x000fe200078e0003 */
[----:B------:R-:W-:Y:S01]  /*6fa0*/  PRMT R2, R2, 0x7610, R24 ;  /* 0x0000761002027816 */ /* 0x000fe20000000018 */
[----:B------:R-:W-:Y:S01]  /*6fb0*/  IMAD.MOV.U32 R3, RZ, RZ, R4 ;  /* 0x000000ffff037224 */ /* 0x000fe200078e0004 */
[----:B------:R-:W-:Y:S02]  /*6fc0*/  PRMT R24, R24, 0x7610, R5 ;  /* 0x0000761018187816 */ /* 0x000fe40000000005 */
.L_x_14386:
[----:B------:R-:W-:Y:S05]  /*6fd0*/  BSYNC B1 ;  /* 0x0000000000017941 */ /* 0x000fea0003800000 */
.L_x_14384:
        /* <DEDUP_REMOVED lines=9> */
.L_x_14388:
[----:B------:R-:W-:Y:S01]  /*7070*/  IMAD.MOV.U32 R4, RZ, RZ, R14 ;  /* 0x000000ffff047224 */ /* 0x000fe200078e000e */
[C---:B------:R-:W-:Y:S01]  /*7080*/  PRMT R11, R2.reuse, 0x7632, R11 ;  /* 0x00007632020b7816 */ /* 0x040fe2000000000b */
[----:B------:R-:W-:Y:S01]  /*7090*/  IMAD.MOV.U32 R14, RZ, RZ, R7 ;  /* 0x000000ffff0e7224 */ /* 0x000fe200078e0007 */
[----:B------:R-:W-:Y:S02]  /*70a0*/  PRMT R2, R2, 0x7610, R16 ;  /* 0x0000761002027816 */ /* 0x000fe40000000010 */
.L_x_14389:
[----:B------:R-:W-:Y:S05]  /*70b0*/  BSYNC B1 ;  /* 0x0000000000017941 */ /* 0x000fea0003800000 */
.L_x_14387:
        /* <DEDUP_REMOVED lines=9> */
.L_x_14391:
[----:B------:R-:W-:Y:S01]  /*7150*/  IMAD.MOV.U32 R7, RZ, RZ, R4 ;  /* 0x000000ffff077224 */ /* 0x000fe200078e0004 */
[----:B------:R-:W-:Y:S01]  /*7160*/  PRMT R26, R26, 0x5410, R11 ;  /* 0x000054101a1a7816 */ /* 0x000fe2000000000b */
[----:B------:R-:W-:Y:S01]  /*7170*/  IMAD.MOV.U32 R4, RZ, RZ, R15 ;  /* 0x000000ffff047224 */ /* 0x000fe200078e000f */
[----:B------:R-:W-:Y:S02]  /*7180*/  PRMT R11, R5, 0x7610, R11 ;  /* 0x00007610050b7816 */ /* 0x000fe4000000000b */
.L_x_14392:
[----:B------:R-:W-:Y:S05]  /*7190*/  BSYNC B1 ;  /* 0x0000000000017941 */ /* 0x000fea0003800000 */
.L_x_14390:
        /* <DEDUP_REMOVED lines=9> */
.L_x_14394:
[----:B------:R-:W-:Y:S01]  /*7230*/  IMAD.MOV.U32 R5, RZ, RZ, R7 ;  /* 0x000000ffff057224 */ /* 0x000fe200078e0007 */
[C---:B------:R-:W-:Y:S01]  /*7240*/  PRMT R15, R26.reuse, 0x7632, R15 ;  /* 0x000076321a0f7816 */ /* 0x040fe2000000000f */
[----:B------:R-:W-:Y:S01]  /*7250*/  IMAD.MOV.U32 R7, RZ, RZ, R6 ;  /* 0x000000ffff077224 */ /* 0x000fe200078e0006 */
[----:B------:R-:W-:Y:S02]  /*7260*/  PRMT R26, R26, 0x7610, R18 ;  /* 0x000076101a1a7816 */ /* 0x000fe40000000012 */
.L_x_14395:
[----:B------:R-:W-:Y:S05]  /*7270*/  BSYNC B1 ;  /* 0x0000000000017941 */ /* 0x000fea0003800000 */
.L_x_14393:
        /* <DEDUP_REMOVED lines=9> */
.L_x_14397:
[----:B------:R-:W-:Y:S01]  /*7310*/  IMAD.MOV.U32 R6, RZ, RZ, R5 ;  /* 0x000000ffff067224 */ /* 0x000fe200078e0005 */
[--C-:B------:R-:W-:Y:S01]  /*7320*/  PRMT R11, R11, 0x5410, R15.reuse ;  /* 0x000054100b0b7816 */ /* 0x100fe2000000000f */
[----:B------:R-:W-:Y:S01]  /*7330*/  IMAD.MOV.U32 R5, RZ, RZ, R22 ;  /* 0x000000ffff057224 */ /* 0x000fe200078e0016 */
[----:B------:R-:W-:Y:S02]  /*7340*/  PRMT R15, R17, 0x7632, R15 ;  /* 0x00007632110f7816 */ /* 0x000fe4000000000f */
.L_x_14398:
[----:B------:R-:W-:Y:S05]  /*7350*/  BSYNC B1 ;  /* 0x0000000000017941 */ /* 0x000fea0003800000 */
.L_x_14396:
        /* <DEDUP_REMOVED lines=9> */
.L_x_14400:
[----:B------:R-:W-:Y:S01]  /*73f0*/  IMAD.MOV.U32 R16, RZ, RZ, R6 ;  /* 0x000000ffff107224 */ /* 0x000fe200078e0006 */
[----:B------:R-:W-:Y:S01]  /*7400*/  PRMT R15, R15, 0x7610, R11 ;  /* 0x000076100f0f7816 */ /* 0x000fe2000000000b */
[----:B------:R-:W-:Y:S01]  /*7410*/  IMAD.MOV.U32 R6, RZ, RZ, R21 ;  /* 0x000000ffff067224 */ /* 0x000fe200078e0015 */
[----:B------:R-:W-:Y:S02]  /*7420*/  PRMT R11, R11, 0x7610, R20 ;  /* 0x000076100b0b7816 */ /* 0x000fe40000000014 */
.L_x_14401:
[----:B------:R-:W-:Y:S05]  /*7430*/  BSYNC B1 ;  /* 0x0000000000017941 */ /* 0x000fea0003800000 */
.L_x_14399:
        /* <DEDUP_REMOVED lines=9> */
.L_x_14403:
[----:B------:R-:W-:Y:S01]  /*74d0*/  IMAD.MOV.U32 R17, RZ, RZ, R16 ;  /* 0x000000ffff117224 */ /* 0x000fe200078e0010 */
[C---:B------:R-:W-:Y:S01]  /*74e0*/  PRMT R18, R15.reuse, 0x7632, R18 ;  /* 0x000076320f127816 */ /* 0x040fe20000000012 */
[----:B------:R-:W-:Y:S01]  /*74f0*/  IMAD.MOV.U32 R16, RZ, RZ, R25 ;  /* 0x000000ffff107224 */ /* 0x000fe200078e0019 */
[----:B------:R-:W-:Y:S02]  /*7500*/  PRMT R15, R15, 0x5410, R2 ;  /* 0x000054100f0f7816 */ /* 0x000fe40000000002 */
.L_x_14404:
[----:B------:R-:W-:Y:S05]  /*7510*/  BSYNC B1 ;  /* 0x0000000000017941 */ /* 0x000fea0003800000 */
.L_x_14402:
        /* <DEDUP_REMOVED lines=16> */
.L_x_14406:
[----:B------:R-:W-:Y:S01]  /*7620*/  IMAD.MOV.U32 R12, RZ, RZ, R3 ;  /* 0x000000ffff0c7224 */ /* 0x000fe200078e0003 */
[----:B------:R-:W-:Y:S01]  /*7630*/  PRMT R25, R25, 0x7610, R24 ;  /* 0x0000761019197816 */ /* 0x000fe20000000018 */
[----:B------:R-:W-:Y:S01]  /*7640*/  IMAD.MOV.U32 R3, RZ, RZ, R14 ;  /* 0x000000ffff037224 */ /* 0x000fe200078e000e */
[----:B------:R-:W-:Y:S02]  /*7650*/  PRMT R24, R24, 0x7610, R2 ;  /* 0x0000761018187816 */ /* 0x000fe40000000002 */
.L_x_14407:
[----:B------:R-:W-:Y:S05]  /*7660*/  BSYNC B1 ;  /* 0x0000000000017941 */ /* 0x000fea0003800000 */
.L_x_14405:
        /* <DEDUP_REMOVED lines=9> */
.L_x_14409:
[----:B------:R-:W-:Y:S01]  /*7700*/  IMAD.MOV.U32 R14, RZ, RZ, R12 ;  /* 0x000000ffff0e7224 */ /* 0x000fe200078e000c */
[----:B------:R-:W-:Y:S01]  /*7710*/  PRMT R18, R18, 0x7610, R25 ;  /* 0x0000761012127816 */ /* 0x000fe20000000019 */
[----:B------:R-:W-:Y:S01]  /*7720*/  IMAD.MOV.U32 R12, RZ, RZ, R4 ;  /* 0x000000ffff0c7224 */ /* 0x000fe200078e0004 */
[----:B------:R-:W-:Y:S02]  /*7730*/  PRMT R25, R25, 0x5410, R11 ;  /* 0x0000541019197816 */ /* 0x000fe4000000000b */
.L_x_14410:
[----:B------:R-:W-:Y:S05]  /*7740*/  BSYNC B1 ;  /* 0x0000000000017941 */ /* 0x000fea0003800000 */
.L_x_14408:
        /* <DEDUP_REMOVED lines=9> */
.L_x_14412:
[----:B------:R-:W-:Y:S01]  /*77e0*/  IMAD.MOV.U32 R20, RZ, RZ, R14 ;  /* 0x000000ffff147224 */ /* 0x000fe200078e000e */
[C---:B------:R-:W-:Y:S01]  /*77f0*/  PRMT R25, R18.reuse, 0x7632, R25 ;  /* 0x0000763212197816 */ /* 0x040fe20000000019 */
[----:B------:R-:W-:Y:S01]  /*7800*/  IMAD.MOV.U32 R14, RZ, RZ, R7 ;  /* 0x000000ffff0e7224 */ /* 0x000fe200078e0007 */
[----:B------:R-:W-:Y:S02]  /*7810*/  PRMT R18, R18, 0x7610, R26 ;  /* 0x0000761012127816 */ /* 0x000fe4000000001a */
.L_x_14413:
[----:B------:R-:W-:Y:S05]  /*7820*/  BSYNC B1 ;  /* 0x0000000000017941 */ /* 0x000fea0003800000 */
.L_x_14411:
        /* <DEDUP_REMOVED lines=9> */
.L_x_14415:
[----:B------:R-:W-:Y:S01]  /*78c0*/  IMAD.MOV.U32 R21, RZ, RZ, R20 ;  /* 0x000000ffff157224 */ /* 0x000fe200078e0014 */
[----:B------:R-:W-:Y:S01]  /*78d0*/  PRMT R24, R25, 0x7610, R24 ;  /* 0x0000761019187816 */ /* 0x000fe20000000018 */
[----:B------:R-:W-:Y:S01]  /*78e0*/  IMAD.MOV.U32 R20, RZ, RZ, R5 ;  /* 0x000000ffff147224 */ /* 0x000fe200078e0005 */
[----:B------:R-:W-:Y:S02]  /*78f0*/  PRMT R25, R15, 0x7610, R25 ;  /* 0x000076100f197816 */ /* 0x000fe40000000019 */
.L_x_14416:
[----:B------:R-:W-:Y:S05]  /*7900*/  BSYNC B1 ;  /* 0x0000000000017941 */ /* 0x000fea0003800000 */
.L_x_14414:
        /* <DEDUP_REMOVED lines=9> */
.L_x_14418:
[----:B------:R-:W-:Y:S01]  /*79a0*/  IMAD.MOV.U32 R22, RZ, RZ, R21 ;  /* 0x000000ffff167224 */ /* 0x000fe200078e0015 */
[----:B------:R-:W-:Y:S01]  /*79b0*/  PRMT R15, R24, 0x7610, R15 ;  /* 0x00007610180f7816 */ /* 0x000fe2000000000f */
[----:B------:R-:W-:Y:S01]  /*79c0*/  IMAD.MOV.U32 R21, RZ, RZ, R6 ;  /* 0x000000ffff157224 */ /* 0x000fe200078e0006 */
[----:B------:R-:W-:Y:S02]  /*79d0*/  PRMT R24, R11, 0x7632, R24 ;  /* 0x000076320b187816 */ /* 0x000fe40000000018 */
.L_x_14419:
[----:B------:R-:W-:Y:S05]  /*79e0*/  BSYNC B1 ;  /* 0x0000000000017941 */ /* 0x000fea0003800000 */
.L_x_14417:
        /* <DEDUP_REMOVED lines=9> */
.L_x_14421:
[----:B------:R-:W-:Y:S01]  /*7a80*/  IMAD.MOV.U32 R11, RZ, RZ, R22 ;  /* 0x000000ffff0b7224 */ /* 0x000fe200078e0016 */
[--C-:B------:R-:W-:Y:S01]  /*7a90*/  PRMT R26, R26, 0x5410, R15.reuse ;  /* 0x000054101a1a7816 */ /* 0x100fe2000000000f */
[----:B------:R-:W-:Y:S01]  /*7aa0*/  IMAD.MOV.U32 R22, RZ, RZ, R16 ;  /* 0x000000ffff167224 */ /* 0x000fe200078e0010 */
[----:B------:R-:W-:Y:S02]  /*7ab0*/  PRMT R15, R15, 0x7632, R15 ;  /* 0x000076320f0f7816 */ /* 0x000fe4000000000f */
.L_x_14422:
[----:B------:R-:W-:Y:S05]  /*7ac0*/  BSYNC B1 ;  /* 0x0000000000017941 */ /* 0x000fea0003800000 */
.L_x_14420:
        /* <DEDUP_REMOVED lines=9> */
.L_x_14424:
[----:B------:R-:W-:Y:S01]  /*7b60*/  IMAD.MOV.U32 R16, RZ, RZ, R11 ;  /* 0x000000ffff107224 */ /* 0x000fe200078e000b */
[----:B------:R-:W-:Y:S01]  /*7b70*/  PRMT R15, R15, 0x7610, R26 ;  /* 0x000076100f0f7816 */ /* 0x000fe2000000001a */
[----:B------:R-:W-:Y:S01]  /*7b80*/  IMAD.MOV.U32 R11, RZ, RZ, R17 ;  /* 0x000000ffff0b7224 */ /* 0x000fe200078e0011 */
[----:B------:R-:W-:Y:S02]  /*7b90*/  PRMT R26, R26, 0x5410, R18 ;  /* 0x000054101a1a7816 */ /* 0x000fe40000000012 */
.L_x_14425:
[----:B------:R-:W-:Y:S05]  /*7ba0*/  BSYNC B1 ;  /* 0x0000000000017941 */ /* 0x000fea0003800000 */
.L_x_14423:
        /* <DEDUP_REMOVED lines=16> */
.L_x_14427:
[----:B------:R-:W-:Y:S01]  /*7cb0*/  PRMT R33, R33, 0x7610, R24 ;  /* 0x0000761021217816 */ /* 0x000fe20000000018 */
[----:B------:R-:W-:Y:S01]  /*7cc0*/  IMAD.MOV.U32 R2, RZ, RZ, R3 ;  /* 0x000000ffff027224 */ /* 0x000fe200078e0003 */
[----:B------:R-:W-:Y:S01]  /*7cd0*/  PRMT R24, R24, 0x7610, R25 ;  /* 0x0000761018187816 */ /* 0x000fe20000000019 */
[----:B------:R-:W-:Y:S02]  /*7ce0*/  IMAD.MOV.U32 R3, RZ, RZ, R12 ;  /* 0x000000ffff037224 */ /* 0x000fe400078e000c */
.L_x_14428:
[----:B------:R-:W-:Y:S05]  /*7cf0*/  BSYNC B1 ;  /* 0x0000000000017941 */ /* 0x000fea0003800000 */
.L_x_14426:
        /* <DEDUP_REMOVED lines=9> */
.L_x_14430:
[----:B------:R-:W-:Y:S01]  /*7d90*/  IMAD.MOV.U32 R5, RZ, RZ, R2 ;  /* 0x000000ffff057224 */ /* 0x000fe200078e0002 */
[----:B------:R-:W-:Y:S01]  /*7da0*/  PRMT R33, R33, 0x7632, R18 ;  /* 0x0000763221217816 */ /* 0x000fe20000000012 */
[----:B------:R-:W-:Y:S02]  /*7db0*/  IMAD.MOV.U32 R2, RZ, RZ, R14 ;  /* 0x000000ffff027224 */ /* 0x000fe400078e000e */
.L_x_14431:
[----:B------:R-:W-:Y:S05]  /*7dc0*/  BSYNC B1 ;  /* 0x0000000000017941 */ /* 0x000fea0003800000 */
.L_x_14429:
        /* <DEDUP_REMOVED lines=9> */
.L_x_14433:
[----:B------:R-:W-:Y:S01]  /*7e60*/  PRMT R31, R33, 0x7610, R31 ;  /* 0x00007610211f7816 */ /* 0x000fe2000000001f */
[----:B------:R-:W-:Y:S01]  /*7e70*/  IMAD.MOV.U32 R4, RZ, RZ, R5 ;  /* 0x000000ffff047224 */ /* 0x000fe200078e0005 */
[----:B------:R-:W-:Y:S01]  /*7e80*/  PRMT R33, R25, 0x7610, R33 ;  /* 0x0000761019217816 */ /* 0x000fe20000000021 */
[----:B------:R-:W-:Y:S02]  /*7e90*/  IMAD.MOV.U32 R5, RZ, RZ, R20 ;  /* 0x000000ffff057224 */ /* 0x000fe400078e0014 */
.L_x_14434:
[----:B------:R-:W-:Y:S05]  /*7ea0*/  BSYNC B1 ;  /* 0x0000000000017941 */ /* 0x000fea0003800000 */
.L_x_14432:
        /* <DEDUP_REMOVED lines=9> */
.L_x_14436:
[----:B------:R-:W-:Y:S01]  /*7f40*/  IMAD.MOV.U32 R7, RZ, RZ, R4 ;  /* 0x000000ffff077224 */ /* 0x000fe200078e0004 */
[----:B------:R-:W-:Y:S01]  /*7f50*/  PRMT R31, R24, 0x5410, R31 ;  /* 0x00005410181f7816 */ /* 0x000fe2000000001f */
[----:B------:R-:W-:Y:S02]  /*7f60*/  IMAD.MOV.U32 R4, RZ, RZ, R21 ;  /* 0x000000ffff047224 */ /* 0x000fe400078e0015 */
.L_x_14437:
[----:B------:R-:W-:Y:S05]  /*7f70*/  BSYNC B1 ;  /* 0x0000000000017941 */ /* 0x000fea0003800000 */
.L_x_14435:
        /* <DEDUP_REMOVED lines=9> */
.L_x_14439:
[C---:B------:R-:W-:Y:S01]  /*8010*/  PRMT R30, R31.reuse, 0x7632, R30 ;  /* 0x000076321f1e7816 */ /* 0x040fe2000000001e */
[----:B------:R-:W-:Y:S01]  /*8020*/  IMAD.MOV.U32 R6, RZ, RZ, R7 ;  /* 0x000000ffff067224 */ /* 0x000fe200078e0007 */
[----:B------:R-:W-:Y:S01]  /*8030*/  PRMT R31, R31, 0x5410, R15 ;  /* 0x000054101f1f7816 */ /* 0x000fe2000000000f */
[----:B------:R-:W-:Y:S02]  /*8040*/  IMAD.MOV.U32 R7, RZ, RZ, R22 ;  /* 0x000000ffff077224 */ /* 0x000fe400078e0016 */
.L_x_14440:
[----:B------:R-:W-:Y:S05]  /*8050*/  BSYNC B1 ;  /* 0x0000000000017941 */ /* 0x000fea0003800000 */
.L_x_14438:
        /* <DEDUP_REMOVED lines=9> */
.L_x_14442:
[----:B------:R-:W-:Y:S01]  /*80f0*/  IMAD.MOV.U32 R27, RZ, RZ, R6 ;  /* 0x000000ffff1b7224 */ /* 0x000fe200078e0006 */
[----:B------:R-:W-:Y:S01]  /*8100*/  PRMT R30, R26, 0x5432, R30 ;  /* 0x000054321a1e7816 */ /* 0x000fe2000000001e */
[----:B------:R-:W-:Y:S02]  /*8110*/  IMAD.MOV.U32 R6, RZ, RZ, R11 ;  /* 0x000000ffff067224 */ /* 0x000fe400078e000b */
.L_x_14443:
[----:B------:R-:W-:Y:S05]  /*8120*/  BSYNC B1 ;  /* 0x0000000000017941 */ /* 0x000fea0003800000 */
.L_x_14441:
        /* <DEDUP_REMOVED lines=9> */
.L_x_14445:
[C---:B------:R-:W-:Y:S01]  /*81c0*/  PRMT R24, R30.reuse, 0x7632, R24 ;  /* 0x000076321e187816 */ /* 0x040fe20000000018 */
[----:B------:R-:W-:Y:S01]  /*81d0*/  IMAD.MOV.U32 R26, RZ, RZ, R27 ;  /* 0x000000ffff1a7224 */ /* 0x000fe200078e001b */
[----:B------:R-:W-:Y:S01]  /*81e0*/  PRMT R30, R30, 0x7610, R15 ;  /* 0x000076101e1e7816 */ /* 0x000fe2000000000f */
[----:B------:R-:W-:Y:S02]  /*81f0*/  IMAD.MOV.U32 R27, RZ, RZ, R16 ;  /* 0x000000ffff1b7224 */ /* 0x000fe400078e0010 */
.L_x_14446:
[----:B------:R-:W-:Y:S05]  /*8200*/  BSYNC B1 ;  /* 0x0000000000017941 */ /* 0x000fea0003800000 */
.L_x_14444:
[----:B------:R-:W-:Y:S02]  /*8210*/  FADD.FTZ R28, R32, R19 ;  /* 0x00000013201c7221 */ /* 0x000fe40000010000 */
[----:B------:R-:W-:Y:S02]  /*8220*/  IMAD.MOV.U32 R29, RZ, RZ, R8 ;  /* 0x000000ffff1d7224 */ /* 0x000fe400078e0008 */
.L_x_14278:
[----:B-1234-:R-:W-:Y:S05]  /*8230*/  BSYNC B0 ;  /* 0x0000000000007941 */ /* 0x01efea0003800000 */
.L_x_14277:
[----:B------:R-:W-:Y:S01]  /*8240*/  ISETP.GT.AND P0, PT, R13, 0x1b, PT ;  /* 0x0000001b0d00780c */ /* 0x000fe20003f04270 */
[----:B------:R1:W2:Y:S01]  /*8250*/  SHFL.DOWN PT, R32, R29, 0x4, 0x1f ;  /* 0x08801f001d207f89 */ /* 0x0002a200000e0000 */
[----:B0-----:R-:W-:Y:S01]  /*8260*/  PRMT R17, R24, 0x7610, R30 ;  /* 0x0000761018117816 */ /* 0x001fe2000000001e */
[----:B------:R-:W-:Y:S01]  /*8270*/  BSSY B0, `(.L_x_14447) ;  /* 0x000035c000007945 */ /* 0x000fe20003800000 */
[----:B------:R-:W-:Y:S01]  /*8280*/  PRMT R15, R30, 0x7610, R31 ;  /* 0x000076101e0f7816 */ /* 0x000fe2000000001f */
[----:B------:R1:W0:Y:S01]  /*8290*/  SHFL.DOWN PT, R19, R28, 0x4, 0x1f ;  /* 0x08801f001c137f89 */ /* 0x00022200000e0000 */
        /* <DEDUP_REMOVED lines=15> */
[----:B--234-:R-:W-:Y:S01]  /*8390*/  ISETP.GT.AND P1, PT, R3, R34, PT ;  /* 0x000000220300720c */ /* 0x01cfe20003f24270 */
[----:B0-----:R-:W-:Y:S01]  /*83a0*/  HSETP2.GT.AND P0, PT, R17.H0_H0, R24.H1_H1, PT ;  /* 0x3000001811007234 */ /* 0x001fe20003f04800 */
[----:B------:R-:W-:Y:S01]  /*83b0*/  FSETP.GT.FTZ.AND P2, PT, R29, R32, PT ;  /* 0x000000201d00720b */ /* 0x000fe20003f54000 */
[----:B------:R-:W-:Y:S03]  /*83c0*/  BSSY B1, `(.L_x_14449) ;  /* 0x000001a000017945 */ /* 0x000fe60003800000 */
[----:B------:R-:W-:-:S02]  /*83d0*/  ISETP.EQ.OR P0, PT, R3, -0x1, P0 ;  /* 0xffffffff0300780c */ /* 0x000fc40000702670 */
[----:B-1----:R-:W-:Y:S02]  /*83e0*/  FSEL R8, R29, R32, P2 ;  /* 0x000000201d087208 */ /* 0x002fe40001000000 */
        /* <DEDUP_REMOVED lines=19> */
.L_x_14450:
[----:B------:R-:W-:Y:S01]  /*8520*/  IMAD.MOV.U32 R28, RZ, RZ, R3 ;  /* 0x000000ffff1c7224 */ /* 0x000fe200078e0003 */
[C---:B------:R-:W-:Y:S01]  /*8530*/  PRMT R21, R24.reuse, 0x7632, R21 ;  /* 0x0000763218157816 */ /* 0x040fe20000000015 */
[----:B------:R-:W-:Y:S01]  /*8540*/  IMAD.MOV.U32 R3, RZ, RZ, R2 ;  /* 0x000000ffff037224 */ /* 0x000fe200078e0002 */
[----:B------:R-:W-:Y:S02]  /*8550*/  PRMT R24, R24, 0x7610, R33 ;  /* 0x0000761018187816 */ /* 0x000fe40000000021 */
.L_x_14451:
[----:B------:R-:W-:Y:S05]  /*8560*/  BSYNC B1 ;  /* 0x0000000000017941 */ /* 0x000fea0003800000 */
.L_x_14449:
        /* <DEDUP_REMOVED lines=9> */
.L_x_14453:
[----:B------:R-:W-:Y:S01]  /*8600*/  IMAD.MOV.U32 R25, RZ, RZ, R28 ;  /* 0x000000ffff197224 */ /* 0x000fe200078e001c */
[----:B------:R-:W-:Y:S01]  /*8610*/  PRMT R2, R21, 0x7610, R2 ;  /* 0x0000761015027816 */ /* 0x000fe20000000002 */
[----:B------:R-:W-:Y:S01]  /*8620*/  IMAD.MOV.U32 R28, RZ, RZ, R5 ;  /* 0x000000ffff1c7224 */ /* 0x000fe200078e0005 */
[----:B------:R-:W-:Y:S02]  /*8630*/  PRMT R21, R33, 0x7610, R21 ;  /* 0x0000761021157816 */ /* 0x000fe40000000015 */
.L_x_14454:
[----:B------:R-:W-:Y:S05]  /*8640*/  BSYNC B1 ;  /* 0x0000000000017941 */ /* 0x000fea0003800000 */
.L_x_14452:
        /* <DEDUP_REMOVED lines=9> */
.L_x_14456:
[----:B------:R-:W-:Y:S01]  /*86e0*/  IMAD.MOV.U32 R34, RZ, RZ, R25 ;  /* 0x000000ffff227224 */ /* 0x000fe200078e0019 */
[----:B------:R-:W-:Y:S01]  /*86f0*/  PRMT R5, R2, 0x7610, R5 ;  /* 0x0000761002057816 */ /* 0x000fe20000000005 */
[----:B------:R-:W-:Y:S01]  /*8700*/  IMAD.MOV.U32 R25, RZ, RZ, R4 ;  /* 0x000000ffff197224 */ /* 0x000fe200078e0004 */
[----:B------:R-:W-:Y:S02]  /*8710*/  PRMT R2, R31, 0x7610, R2 ;  /* 0x000076101f027816 */ /* 0x000fe40000000002 */
.L_x_14457:
[----:B------:R-:W-:Y:S05]  /*8720*/  BSYNC B1 ;  /* 0x0000000000017941 */ /* 0x000fea0003800000 */
.L_x_14455:
        /* <DEDUP_REMOVED lines=9> */
.L_x_14459:
[----:B------:R-:W-:Y:S01]  /*87c0*/  IMAD.MOV.U32 R29, RZ, RZ, R34 ;  /* 0x000000ffff1d7224 */ /* 0x000fe200078e0022 */
[----:B------:R-:W-:Y:S01]  /*87d0*/  PRMT R2, R2, 0x5410, R5 ;  /* 0x0000541002027816 */ /* 0x000fe20000000005 */
[----:B------:R-:W-:Y:S01]  /*87e0*/  IMAD.MOV.U32 R34, RZ, RZ, R7 ;  /* 0x000000ffff227224 */ /* 0x000fe200078e0007 */
[----:B------:R-:W-:Y:S02]  /*87f0*/  PRMT R5, R31, 0x7632, R5 ;  /* 0x000076321f057816 */ /* 0x000fe40000000005 */
.L_x_14460:
[----:B------:R-:W-:Y:S05]  /*8800*/  BSYNC B1 ;  /* 0x0000000000017941 */ /* 0x000fea0003800000 */
.L_x_14458:
        /* <DEDUP_REMOVED lines=9> */
.L_x_14462:
[----:B------:R-:W-:Y:S01]  /*88a0*/  IMAD.MOV.U32 R4, RZ, RZ, R29 ;  /* 0x000000ffff047224 */ /* 0x000fe200078e001d */
[----:B------:R-:W-:Y:S01]  /*88b0*/  PRMT R5, R5, 0x7610, R2 ;  /* 0x0000761005057816 */ /* 0x000fe20000000002 */
[----:B------:R-:W-:Y:S01]  /*88c0*/  IMAD.MOV.U32 R29, RZ, RZ, R6 ;  /* 0x000000ffff1d7224 */ /* 0x000fe200078e0006 */
[----:B------:R-:W-:Y:S02]  /*88d0*/  PRMT R2, R2, 0x5410, R30 ;  /* 0x0000541002027816 */ /* 0x000fe4000000001e */
.L_x_14463:
[----:B------:R-:W-:Y:S05]  /*88e0*/  BSYNC B1 ;  /* 0x0000000000017941 */ /* 0x000fea0003800000 */
.L_x_14461:
        /* <DEDUP_REMOVED lines=9> */
.L_x_14465:
[----:B------:R-:W-:Y:S01]  /*8980*/  IMAD.MOV.U32 R7, RZ, RZ, R4 ;  /* 0x000000ffff077224 */ /* 0x000fe200078e0004 */
[----:B------:R-:W-:Y:S01]  /*8990*/  PRMT R6, R6, 0x7610, R5 ;  /* 0x0000761006067816 */ /* 0x000fe20000000005 */
[----:B------:R-:W-:Y:S01]  /*89a0*/  IMAD.MOV.U32 R4, RZ, RZ, R27 ;  /* 0x000000ffff047224 */ /* 0x000fe200078e001b */
[----:B------:R-:W-:Y:S02]  /*89b0*/  PRMT R5, R5, 0x7610, R30 ;  /* 0x0000761005057816 */ /* 0x000fe4000000001e */
.L_x_14466:
[----:B------:R-:W-:Y:S05]  /*89c0*/  BSYNC B1 ;  /* 0x0000000000017941 */ /* 0x000fea0003800000 */
.L_x_14464:
        /* <DEDUP_REMOVED lines=9> */
.L_x_14468:
[----:B------:R-:W-:Y:S01]  /*8a60*/  IMAD.MOV.U32 R27, RZ, RZ, R7 ;  /* 0x000000ffff1b7224 */ /* 0x000fe200078e0007 */
[----:B------:R-:W-:Y:S01]  /*8a70*/  PRMT R6, R6, 0x5432, R24 ;  /* 0x0000543206067816 */ /* 0x000fe20000000018 */
[----:B------:R-:W-:Y:S02]  /*8a80*/  IMAD.MOV.U32 R7, RZ, RZ, R26 ;  /* 0x000000ffff077224 */ /* 0x000fe400078e001a */
.L_x_14469:
[----:B------:R-:W-:Y:S05]  /*8a90*/  BSYNC B1 ;  /* 0x0000000000017941 */ /* 0x000fea0003800000 */
.L_x_14467:
        /* <DEDUP_REMOVED lines=16> */
.L_x_14471:
[----:B------:R-:W-:Y:S01]  /*8ba0*/  IMAD.MOV.U32 R22, RZ, RZ, R3 ;  /* 0x000000ffff167224 */ /* 0x000fe200078e0003 */
[----:B------:R-:W-:Y:S01]  /*8bb0*/  PRMT R17, R17, 0x7610, R24 ;  /* 0x0000761011117816 */ /* 0x000fe20000000018 */
[----:B------:R-:W-:Y:S01]  /*8bc0*/  IMAD.MOV.U32 R3, RZ, RZ, R28 ;  /* 0x000000ffff037224 */ /* 0x000fe200078e001c */
[----:B------:R-:W-:Y:S02]  /*8bd0*/  PRMT R24, R24, 0x5410, R21 ;  /* 0x0000541018187816 */ /* 0x000fe40000000015 */
.L_x_14472:
[----:B------:R-:W-:Y:S05]  /*8be0*/  BSYNC B1 ;  /* 0x0000000000017941 */ /* 0x000fea0003800000 */
.L_x_14470:
        /* <DEDUP_REMOVED lines=9> */
.L_x_14474:
[----:B------:R-:W-:Y:S01]  /*8c80*/  IMAD.MOV.U32 R21, RZ, RZ, R22 ;  /* 0x000000ffff157224 */ /* 0x000fe200078e0016 */
[----:B------:R-:W-:Y:S01]  /*8c90*/  PRMT R17, R17, 0x5432, R2 ;  /* 0x0000543211117816 */ /* 0x000fe20000000002 */
[----:B------:R-:W-:Y:S02]  /*8ca0*/  IMAD.MOV.U32 R22, RZ, RZ, R25 ;  /* 0x000000ffff167224 */ /* 0x000fe400078e0019 */
.L_x_14475:
[----:B------:R-:W-:Y:S05]  /*8cb0*/  BSYNC B1 ;  /* 0x0000000000017941 */ /* 0x000fea0003800000 */
.L_x_14473:
        /* <DEDUP_REMOVED lines=9> */
.L_x_14477:
[----:B------:R-:W-:Y:S01]  /*8d50*/  IMAD.MOV.U32 R26, RZ, RZ, R21 ;  /* 0x000000ffff1a7224 */ /* 0x000fe200078e0015 */
[--C-:B------:R-:W-:Y:S01]  /*8d60*/  PRMT R25, R25, 0x5410, R17.reuse ;  /* 0x0000541019197816 */ /* 0x100fe20000000011 */
[----:B------:R-:W-:Y:S01]  /*8d70*/  IMAD.MOV.U32 R21, RZ, RZ, R34 ;  /* 0x000000ffff157224 */ /* 0x000fe200078e0022 */
[----:B------:R-:W-:Y:S02]  /*8d80*/  PRMT R17, R5, 0x7610, R17 ;  /* 0x0000761005117816 */ /* 0x000fe40000000011 */
.L_x_14478:
[----:B------:R-:W-:Y:S05]  /*8d90*/  BSYNC B1 ;  /* 0x0000000000017941 */ /* 0x000fea0003800000 */
.L_x_14476:
        /* <DEDUP_REMOVED lines=9> */
.L_x_14480:
[C---:B------:R-:W-:Y:S01]  /*8e30*/  PRMT R2, R25.reuse, 0x7632, R2 ;  /* 0x0000763219027816 */ /* 0x040fe20000000002 */
[----:B------:R-:W-:Y:S02]  /*8e40*/  IMAD.MOV.U32 R31, RZ, RZ, R26 ;  /* 0x000000ffff1f7224 */ /* 0x000fe400078e001a */
[----:B------:R-:W-:Y:S01]  /*8e50*/  IMAD.MOV.U32 R26, RZ, RZ, R29 ;  /* 0x000000ffff1a7224 */ /* 0x000fe200078e001d */
[----:B------:R-:W-:Y:S02]  /*8e60*/  PRMT R25, R25, 0x7610, R2 ;  /* 0x0000761019197816 */ /* 0x000fe40000000002 */
.L_x_14481:
[----:B------:R-:W-:Y:S05]  /*8e70*/  BSYNC B1 ;  /* 0x0000000000017941 */ /* 0x000fea0003800000 */
.L_x_14479:
        /* <DEDUP_REMOVED lines=9> */
.L_x_14483:
[----:B------:R-:W-:Y:S01]  /*8f10*/  IMAD.MOV.U32 R28, RZ, RZ, R31 ;  /* 0x000000ffff1c7224 */ /* 0x000fe200078e001f */
[----:B------:R-:W-:Y:S01]  /*8f20*/  PRMT R2, R5, 0x5432, R2 ;  /* 0x0000543205027816 */ /* 0x000fe20000000002 */
[----:B------:R-:W-:Y:S02]  /*8f30*/  IMAD.MOV.U32 R31, RZ, RZ, R4 ;  /* 0x000000ffff1f7224 */ /* 0x000fe400078e0004 */
.L_x_14484:
[----:B------:R-:W-:Y:S05]  /*8f40*/  BSYNC B1 ;  /* 0x0000000000017941 */ /* 0x000fea0003800000 */
.L_x_14482:
        /* <DEDUP_REMOVED lines=9> */
.L_x_14486:
[----:B------:R-:W-:Y:S01]  /*8fe0*/  IMAD.MOV.U32 R4, RZ, RZ, R28 ;  /* 0x000000ffff047224 */ /* 0x000fe200078e001c */
[----:B------:R-:W-:Y:S01]  /*8ff0*/  PRMT R5, R5, 0x7610, R2 ;  /* 0x0000761005057816 */ /* 0x000fe20000000002 */
[----:B------:R-:W-:Y:S01]  /*9000*/  IMAD.MOV.U32 R28, RZ, RZ, R7 ;  /* 0x000000ffff1c7224 */ /* 0x000fe200078e0007 */
[----:B------:R-:W-:Y:S02]  /*9010*/  PRMT R2, R2, 0x7610, R6 ;  /* 0x0000761002027816 */ /* 0x000fe40000000006 */
.L_x_14487:
[----:B------:R-:W-:Y:S05]  /*9020*/  BSYNC B1 ;  /* 0x0000000000017941 */ /* 0x000fea0003800000 */
.L_x_14485:
        /* <DEDUP_REMOVED lines=9> */
.L_x_14489:
[----:B------:R-:W-:Y:S01]  /*90c0*/  IMAD.MOV.U32 R7, RZ, RZ, R4 ;  /* 0x000000ffff077224 */ /* 0x000fe200078e0004 */
[----:B------:R-:W-:Y:S01]  /*90d0*/  PRMT R5, R5, 0x5432, R6 ;  /* 0x0000543205057816 */ /* 0x000fe20000000006 */
[----:B------:R-:W-:Y:S02]  /*90e0*/  IMAD.MOV.U32 R4, RZ, RZ, R27 ;  /* 0x000000ffff047224 */ /* 0x000fe400078e001b */
.L_x_14490:
[----:B------:R-:W-:Y:S05]  /*90f0*/  BSYNC B1 ;  /* 0x0000000000017941 */ /* 0x000fea0003800000 */
.L_x_14488:
        /* <DEDUP_REMOVED lines=16> */
.L_x_14492:
[----:B------:R-:W-:Y:S01]  /*9200*/  IMAD.MOV.U32 R6, RZ, RZ, R3 ;  /* 0x000000ffff067224 */ /* 0x000fe200078e0003 */
[C---:B------:R-:W-:Y:S01]  /*9210*/  PRMT R20, R24.reuse, 0x7632, R20 ;  /* 0x0000763218147816 */ /* 0x040fe20000000014 */
[----:B------:R-:W-:Y:S01]  /*9220*/  IMAD.MOV.U32 R3, RZ, RZ, R22 ;  /* 0x000000ffff037224 */ /* 0x000fe200078e0016 */
[----:B------:R-:W-:Y:S02]  /*9230*/  PRMT R24, R24, 0x7610, R17 ;  /* 0x0000761018187816 */ /* 0x000fe40000000011 */
.L_x_14493:
[----:B------:R-:W-:Y:S05]  /*9240*/  BSYNC B1 ;  /* 0x0000000000017941 */ /* 0x000fea0003800000 */
.L_x_14491:
        /* <DEDUP_REMOVED lines=9> */
.L_x_14495:
[----:B------:R-:W-:Y:S01]  /*92e0*/  IMAD.MOV.U32 R27, RZ, RZ, R6 ;  /* 0x000000ffff1b7224 */ /* 0x000fe200078e0006 */
[----:B------:R-:W-:Y:S01]  /*92f0*/  PRMT R22, R20, 0x7610, R22 ;  /* 0x0000761014167816 */ /* 0x000fe20000000016 */
[----:B------:R-:W-:Y:S01]  /*9300*/  IMAD.MOV.U32 R6, RZ, RZ, R21 ;  /* 0x000000ffff067224 */ /* 0x000fe200078e0015 */
[----:B------:R-:W-:Y:S02]  /*9310*/  PRMT R20, R17, 0x7610, R20 ;  /* 0x0000761011147816 */ /* 0x000fe40000000014 */
.L_x_14496:
[----:B------:R-:W-:Y:S05]  /*9320*/  BSYNC B1 ;  /* 0x0000000000017941 */ /* 0x000fea0003800000 */
.L_x_14494:
        /* <DEDUP_REMOVED lines=9> */
.L_x_14498:
[----:B------:R-:W-:Y:S01]  /*93c0*/  IMAD.MOV.U32 R30, RZ, RZ, R27 ;  /* 0x000000ffff1e7224 */ /* 0x000fe200078e001b */
[----:B------:R-:W-:Y:S01]  /*93d0*/  PRMT R17, R17, 0x5410, R22 ;  /* 0x0000541011117816 */ /* 0x000fe20000000016 */
[----:B------:R-:W-:Y:S01]  /*93e0*/  IMAD.MOV.U32 R27, RZ, RZ, R26 ;  /* 0x000000ffff1b7224 */ /* 0x000fe200078e001a */
[----:B------:R-:W-:Y:S02]  /*93f0*/  PRMT R22, R25, 0x7632, R22 ;  /* 0x0000763219167816 */ /* 0x000fe40000000016 */
.L_x_14499:
[----:B------:R-:W-:Y:S05]  /*9400*/  BSYNC B1 ;  /* 0x0000000000017941 */ /* 0x000fea0003800000 */
.L_x_14497:
        /* <DEDUP_REMOVED lines=9> */
.L_x_14501:
[----:B------:R-:W-:Y:S01]  /*94a0*/  IMAD.MOV.U32 R21, RZ, RZ, R30 ;  /* 0x000000ffff157224 */ /* 0x000fe200078e001e */
[----:B------:R-:W-:Y:S01]  /*94b0*/  PRMT R20, R20, 0x7610, R17 ;  /* 0x0000761014147816 */ /* 0x000fe20000000011 */
[----:B------:R-:W-:Y:S01]  /*94c0*/  IMAD.MOV.U32 R30, RZ, RZ, R31 ;  /* 0x000000ffff1e7224 */ /* 0x000fe200078e001f */
[----:B------:R-:W-:Y:S02]  /*94d0*/  PRMT R17, R17, 0x5410, R2 ;  /* 0x0000541011117816 */ /* 0x000fe40000000002 */
.L_x_14502:
[----:B------:R-:W-:Y:S05]  /*94e0*/  BSYNC B1 ;  /* 0x0000000000017941 */ /* 0x000fea0003800000 */
.L_x_14500:
        /* <DEDUP_REMOVED lines=9> */
.L_x_14504:
[C---:B------:R-:W-:Y:S01]  /*9580*/  PRMT R2, R20.reuse, 0x7632, R2 ;  /* 0x0000763214027816 */ /* 0x040fe20000000002 */
[----:B------:R-:W-:Y:S02]  /*9590*/  IMAD.MOV.U32 R25, RZ, RZ, R21 ;  /* 0x000000ffff197224 */ /* 0x000fe400078e0015 */
[----:B------:R-:W-:Y:S01]  /*95a0*/  IMAD.MOV.U32 R21, RZ, RZ, R28 ;  /* 0x000000ffff157224 */ /* 0x000fe200078e001c */
[----:B------:R-:W-:Y:S02]  /*95b0*/  PRMT R20, R20, 0x7610, R2 ;  /* 0x0000761014147816 */ /* 0x000fe40000000002 */
.L_x_14505:
[----:B------:R-:W-:Y:S05]  /*95c0*/  BSYNC B1 ;  /* 0x0000000000017941 */ /* 0x000fea0003800000 */
.L_x_14503:
        /* <DEDUP_REMOVED lines=9> */
.L_x_14507:
[----:B------:R-:W-:Y:S01]  /*9660*/  IMAD.MOV.U32 R26, RZ, RZ, R25 ;  /* 0x000000ffff1a7224 */ /* 0x000fe200078e0019 */
[----:B------:R-:W-:Y:S01]  /*9670*/  PRMT R2, R5, 0x5432, R2 ;  /* 0x0000543205027816 */ /* 0x000fe20000000002 */
[----:B------:R-:W-:Y:S02]  /*9680*/  IMAD.MOV.U32 R25, RZ, RZ, R4 ;  /* 0x000000ffff197224 */ /* 0x000fe400078e0004 */
.L_x_14508:
[----:B------:R-:W-:Y:S05]  /*9690*/  BSYNC B1 ;  /* 0x0000000000017941 */ /* 0x000fea0003800000 */
.L_x_14506:
        /* <DEDUP_REMOVED lines=9> */
.L_x_14510:
[----:B------:R-:W-:Y:S01]  /*9730*/  PRMT R5, R5, 0x7610, R2 ;  /* 0x0000761005057816 */ /* 0x000fe20000000002 */
[----:B------:R-:W-:Y:S02]  /*9740*/  IMAD.MOV.U32 R4, RZ, RZ, R26 ;  /* 0x000000ffff047224 */ /* 0x000fe400078e001a */
[----:B------:R-:W-:Y:S01]  /*9750*/  IMAD.MOV.U32 R26, RZ, RZ, R7 ;  /* 0x000000ffff1a7224 */ /* 0x000fe200078e0007 */
[----:B------:R-:W-:Y:S02]  /*9760*/  PRMT R2, R2, 0x5410, R5 ;  /* 0x0000541002027816 */ /* 0x000fe40000000005 */
.L_x_14511:
[----:B------:R-:W-:Y:S05]  /*9770*/  BSYNC B1 ;  /* 0x0000000000017941 */ /* 0x000fea0003800000 */
.L_x_14509:
        /* <DEDUP_REMOVED lines=16> */
.L_x_14513:
[----:B------:R-:W-:Y:S01]  /*9880*/  IMAD.MOV.U32 R18, RZ, RZ, R3 ;  /* 0x000000ffff127224 */ /* 0x000fe200078e0003 */
[----:B------:R-:W-:Y:S01]  /*9890*/  PRMT R7, R7, 0x7610, R24 ;  /* 0x0000761007077816 */ /* 0x000fe20000000018 */
[----:B------:R-:W-:Y:S01]  /*98a0*/  IMAD.MOV.U32 R3, RZ, RZ, R6 ;  /* 0x000000ffff037224 */ /* 0x000fe200078e0006 */
[----:B------:R-:W-:Y:S02]  /*98b0*/  PRMT R24, R24, 0x5410, R20 ;  /* 0x0000541018187816 */ /* 0x000fe40000000014 */
.L_x_14514:
[----:B------:R-:W-:Y:S05]  /*98c0*/  BSYNC B1 ;  /* 0x0000000000017941 */ /* 0x000fea0003800000 */
.L_x_14512:
        /* <DEDUP_REMOVED lines=9> */
.L_x_14516:
[----:B------:R-:W-:Y:S01]  /*9960*/  IMAD.MOV.U32 R15, RZ, RZ, R18 ;  /* 0x000000ffff0f7224 */ /* 0x000fe200078e0012 */
[C---:B------:R-:W-:Y:S01]  /*9970*/  PRMT R5, R7.reuse, 0x7632, R5 ;  /* 0x0000763207057816 */ /* 0x040fe20000000005 */
[----:B------:R-:W-:Y:S01]  /*9980*/  IMAD.MOV.U32 R18, RZ, RZ, R27 ;  /* 0x000000ffff127224 */ /* 0x000fe200078e001b */
[----:B------:R-:W-:Y:S02]  /*9990*/  PRMT R7, R7, 0x5410, R22 ;  /* 0x0000541007077816 */ /* 0x000fe40000000016 */
.L_x_14517:
[----:B------:R-:W-:Y:S05]  /*99a0*/  BSYNC B1 ;  /* 0x0000000000017941 */ /* 0x000fea0003800000 */
.L_x_14515:
        /* <DEDUP_REMOVED lines=9> */
.L_x_14519:
[----:B------:R-:W-:Y:S01]  /*9a40*/  IMAD.MOV.U32 R6, RZ, RZ, R15 ;  /* 0x000000ffff067224 */ /* 0x000fe200078e000f */
[--C-:B------:R-:W-:Y:S01]  /*9a50*/  PRMT R22, R22, 0x5410, R5.reuse ;  /* 0x0000541016167816 */ /* 0x100fe20000000005 */
[----:B------:R-:W-:Y:S01]  /*9a60*/  IMAD.MOV.U32 R15, RZ, RZ, R30 ;  /* 0x000000ffff0f7224 */ /* 0x000fe200078e001e */
[----:B------:R-:W-:Y:S02]  /*9a70*/  PRMT R5, R17, 0x7632, R5 ;  /* 0x0000763211057816 */ /* 0x000fe40000000005 */
.L_x_14520:
[----:B------:R-:W-:Y:S05]  /*9a80*/  BSYNC B1 ;  /* 0x0000000000017941 */ /* 0x000fea0003800000 */
.L_x_14518:
        /* <DEDUP_REMOVED lines=9> */
.L_x_14522:
[----:B------:R-:W-:Y:S01]  /*9b20*/  IMAD.MOV.U32 R28, RZ, RZ, R6 ;  /* 0x000000ffff1c7224 */ /* 0x000fe200078e0006 */
[----:B------:R-:W-:Y:S01]  /*9b30*/  PRMT R17, R17, 0x7610, R22 ;  /* 0x0000761011117816 */ /* 0x000fe20000000016 */
[----:B------:R-:W-:Y:S01]  /*9b40*/  IMAD.MOV.U32 R6, RZ, RZ, R21 ;  /* 0x000000ffff067224 */ /* 0x000fe200078e0015 */
[----:B------:R-:W-:Y:S02]  /*9b50*/  PRMT R22, R22, 0x7610, R20 ;  /* 0x0000761016167816 */ /* 0x000fe40000000014 */
.L_x_14523:
[----:B------:R-:W-:Y:S05]  /*9b60*/  BSYNC B1 ;  /* 0x0000000000017941 */ /* 0x000fea0003800000 */
.L_x_14521:
        /* <DEDUP_REMOVED lines=9> */
.L_x_14525:
[----:B------:R-:W-:Y:S01]  /*9c00*/  IMAD.MOV.U32 R21, RZ, RZ, R28 ;  /* 0x000000ffff157224 */ /* 0x000fe200078e001c */
[----:B------:R-:W-:Y:S01]  /*9c10*/  PRMT R20, R20, 0x7610, R17 ;  /* 0x0000761014147816 */ /* 0x000fe20000000011 */
[----:B------:R-:W-:Y:S01]  /*9c20*/  IMAD.MOV.U32 R28, RZ, RZ, R25 ;  /* 0x000000ffff1c7224 */ /* 0x000fe200078e0019 */
[----:B------:R-:W-:Y:S02]  /*9c30*/  PRMT R17, R17, 0x5410, R2 ;  /* 0x0000541011117816 */ /* 0x000fe40000000002 */
.L_x_14526:
[----:B------:R-:W-:Y:S05]  /*9c40*/  BSYNC B1 ;  /* 0x0000000000017941 */ /* 0x000fea0003800000 */
.L_x_14524:
        /* <DEDUP_REMOVED lines=9> */
.L_x_14528:
[C---:B------:R-:W-:Y:S01]  /*9ce0*/  PRMT R2, R20.reuse, 0x7632, R2 ;  /* 0x0000763214027816 */ /* 0x040fe20000000002 */
[----:B------:R-:W-:Y:S02]  /*9cf0*/  IMAD.MOV.U32 R25, RZ, RZ, R21 ;  /* 0x000000ffff197224 */ /* 0x000fe400078e0015 */
[----:B------:R-:W-:Y:S01]  /*9d00*/  IMAD.MOV.U32 R21, RZ, RZ, R26 ;  /* 0x000000ffff157224 */ /* 0x000fe200078e001a */
[----:B------:R-:W-:Y:S02]  /*9d10*/  PRMT R20, R20, 0x7610, R2 ;  /* 0x0000761014147816 */ /* 0x000fe40000000002 */
.L_x_14529:
[----:B------:R-:W-:Y:S05]  /*9d20*/  BSYNC B1 ;  /* 0x0000000000017941 */ /* 0x000fea0003800000 */
.L_x_14527:
        /* <DEDUP_REMOVED lines=9> */
.L_x_14531:
[----:B------:R-:W-:Y:S01]  /*9dc0*/  IMAD.MOV.U32 R26, RZ, RZ, R25 ;  /* 0x000000ffff1a7224 */ /* 0x000fe200078e0019 */
[----:B------:R-:W-:Y:S01]  /*9dd0*/  PRMT R2, R5, 0x5432, R2 ;  /* 0x0000543205027816 */ /* 0x000fe20000000002 */
[----:B------:R-:W-:Y:S02]  /*9de0*/  IMAD.MOV.U32 R25, RZ, RZ, R4 ;  /* 0x000000ffff197224 */ /* 0x000fe400078e0004 */
.L_x_14532:
[----:B------:R-:W-:Y:S05]  /*9df0*/  BSYNC B1 ;  /* 0x0000000000017941 */ /* 0x000fea0003800000 */
.L_x_14530:
        /* <DEDUP_REMOVED lines=16> */
.L_x_14534:
[----:B------:R-:W-:Y:S01]  /*9f00*/  IMAD.MOV.U32 R4, RZ, RZ, R3 ;  /* 0x000000ffff047224 */ /* 0x000fe200078e0003 */
[----:B------:R-:W-:Y:S01]  /*9f10*/  PRMT R5, R5, 0x7610, R24 ;  /* 0x0000761005057816 */ /* 0x000fe20000000018 */
[----:B------:R-:W-:Y:S01]  /*9f20*/  IMAD.MOV.U32 R3, RZ, RZ, R18 ;  /* 0x000000ffff037224 */ /* 0x000fe200078e0012 */
[----:B------:R-:W-:Y:S02]  /*9f30*/  PRMT R24, R24, 0x7610, R7 ;  /* 0x0000761018187816 */ /* 0x000fe40000000007 */
.L_x_14535:
[----:B------:R-:W-:Y:S05]  /*9f40*/  BSYNC B1 ;  /* 0x0000000000017941 */ /* 0x000fea0003800000 */
.L_x_14533:
        /* <DEDUP_REMOVED lines=9> */
.L_x_14537:
[----:B------:R-:W-:Y:S01]  /*9fe0*/  IMAD.MOV.U32 R7, RZ, RZ, R4 ;  /* 0x000000ffff077224 */ /* 0x000fe200078e0004 */
[----:B------:R-:W-:Y:S01]  /*9ff0*/  PRMT R16, R16, 0x7610, R5 ;  /* 0x0000761010107816 */ /* 0x000fe20000000005 */
[----:B------:R-:W-:Y:S01]  /*a000*/  IMAD.MOV.U32 R4, RZ, RZ, R15 ;  /* 0x000000ffff047224 */ /* 0x000fe200078e000f */
[----:B------:R-:W-:Y:S02]  /*a010*/  PRMT R5, R5, 0x5410, R5 ;  /* 0x0000541005057816 */ /* 0x000fe40000000005 */
.L_x_14538:
[----:B------:R-:W-:Y:S05]  /*a020*/  BSYNC B1 ;  /* 0x0000000000017941 */ /* 0x000fea0003800000 */
.L_x_14536:
        /* <DEDUP_REMOVED lines=9> */
.L_x_14540:
[----:B------:R-:W-:Y:S01]  /*a0c0*/  IMAD.MOV.U32 R15, RZ, RZ, R7 ;  /* 0x000000ffff0f7224 */ /* 0x000fe200078e0007 */
[C---:B------:R-:W-:Y:S01]  /*a0d0*/  PRMT R5, R16.reuse, 0x7632, R5 ;  /* 0x0000763210057816 */ /* 0x040fe20000000005 */
[----:B------:R-:W-:Y:S01]  /*a0e0*/  IMAD.MOV.U32 R7, RZ, RZ, R6 ;  /* 0x000000ffff077224 */ /* 0x000fe200078e0006 */
[----:B------:R-:W-:Y:S02]  /*a0f0*/  PRMT R16, R16, 0x7610, R22 ;  /* 0x0000761010107816 */ /* 0x000fe40000000016 */
.L_x_14541:
[----:B------:R-:W-:Y:S05]  /*a100*/  BSYNC B1 ;  /* 0x0000000000017941 */ /* 0x000fea0003800000 */
.L_x_14539:
        /* <DEDUP_REMOVED lines=9> */
.L_x_14543:
[----:B------:R-:W-:Y:S01]  /*a1a0*/  IMAD.MOV.U32 R6, RZ, RZ, R15 ;  /* 0x000000ffff067224 */ /* 0x000fe200078e000f */
[--C-:B------:R-:W-:Y:S01]  /*a1b0*/  PRMT R18, R18, 0x5410, R5.reuse ;  /* 0x0000541012127816 */ /* 0x100fe20000000005 */
[----:B------:R-:W-:Y:S01]  /*a1c0*/  IMAD.MOV.U32 R15, RZ, RZ, R28 ;  /* 0x000000ffff0f7224 */ /* 0x000fe200078e001c */
[----:B------:R-:W-:Y:S02]  /*a1d0*/  PRMT R5, R17, 0x7632, R5 ;  /* 0x0000763211057816 */ /* 0x000fe40000000005 */
.L_x_14544:
[----:B------:R-:W-:Y:S05]  /*a1e0*/  BSYNC B1 ;  /* 0x0000000000017941 */ /* 0x000fea0003800000 */
.L_x_14542:
        /* <DEDUP_REMOVED lines=9> */
.L_x_14546:
[----:B------:R-:W-:Y:S01]  /*a280*/  IMAD.MOV.U32 R22, RZ, RZ, R6 ;  /* 0x000000ffff167224 */ /* 0x000fe200078e0006 */
[----:B------:R-:W-:Y:S01]  /*a290*/  PRMT R17, R17, 0x7610, R18 ;  /* 0x0000761011117816 */ /* 0x000fe20000000012 */
[----:B------:R-:W-:Y:S01]  /*a2a0*/  IMAD.MOV.U32 R6, RZ, RZ, R21 ;  /* 0x000000ffff067224 */ /* 0x000fe200078e0015 */
[----:B------:R-:W-:Y:S02]  /*a2b0*/  PRMT R18, R18, 0x7610, R20 ;  /* 0x0000761012127816 */ /* 0x000fe40000000014 */
.L_x_14547:
[----:B------:R-:W-:Y:S05]  /*a2c0*/  BSYNC B1 ;  /* 0x0000000000017941 */ /* 0x000fea0003800000 */
.L_x_14545:
        /* <DEDUP_REMOVED lines=9> */
.L_x_14549:
[----:B------:R-:W-:Y:S01]  /*a360*/  IMAD.MOV.U32 R21, RZ, RZ, R22 ;  /* 0x000000ffff157224 */ /* 0x000fe200078e0016 */
[----:B------:R-:W-:Y:S01]  /*a370*/  PRMT R20, R20, 0x7610, R17 ;  /* 0x0000761014147816 */ /* 0x000fe20000000011 */
[----:B------:R-:W-:Y:S01]  /*a380*/  IMAD.MOV.U32 R22, RZ, RZ, R25 ;  /* 0x000000ffff167224 */ /* 0x000fe200078e0019 */
[----:B------:R-:W-:Y:S02]  /*a390*/  PRMT R17, R17, 0x5410, R2 ;  /* 0x0000541011117816 */ /* 0x000fe40000000002 */
.L_x_14550:
[----:B------:R-:W-:Y:S05]  /*a3a0*/  BSYNC B1 ;  /* 0x0000000000017941 */ /* 0x000fea0003800000 */
.L_x_14548:
        /* <DEDUP_REMOVED lines=9> */
.L_x_14552:
[C---:B------:R-:W-:Y:S01]  /*a440*/  PRMT R2, R20.reuse, 0x7632, R2 ;  /* 0x0000763214027816 */ /* 0x040fe20000000002 */
[----:B------:R-:W-:Y:S02]  /*a450*/  IMAD.MOV.U32 R25, RZ, RZ, R21 ;  /* 0x000000ffff197224 */ /* 0x000fe400078e0015 */
[----:B------:R-:W-:Y:S01]  /*a460*/  IMAD.MOV.U32 R21, RZ, RZ, R26 ;  /* 0x000000ffff157224 */ /* 0x000fe200078e001a */
[----:B------:R-:W-:Y:S02]  /*a470*/  PRMT R20, R20, 0x7610, R2 ;  /* 0x0000761014147816 */ /* 0x000fe40000000002 */
.L_x_14553:
[----:B------:R-:W-:Y:S05]  /*a480*/  BSYNC B1 ;  /* 0x0000000000017941 */ /* 0x000fea0003800000 */
.L_x_14551:
        /* <DEDUP_REMOVED lines=16> */
.L_x_14555:
[----:B------:R-:W-:Y:S01]  /*a590*/  IMAD.MOV.U32 R14, RZ, RZ, R3 ;  /* 0x000000ffff0e7224 */ /* 0x000fe200078e0003 */
[----:B------:R-:W-:Y:S01]  /*a5a0*/  PRMT R2, R2, 0x7610, R24 ;  /* 0x0000761002027816 */ /* 0x000fe20000000018 */
[----:B------:R-:W-:Y:S01]  /*a5b0*/  IMAD.MOV.U32 R3, RZ, RZ, R4 ;  /* 0x000000ffff037224 */ /* 0x000fe200078e0004 */
[----:B------:R-:W-:Y:S02]  /*a5c0*/  PRMT R24, R24, 0x7610, R5 ;  /* 0x0000761018187816 */ /* 0x000fe40000000005 */
.L_x_14556:
[----:B------:R-:W-:Y:S05]  /*a5d0*/  BSYNC B1 ;  /* 0x0000000000017941 */ /* 0x000fea0003800000 */
.L_x_14554:
        /* <DEDUP_REMOVED lines=9> */
.L_x_14558:
[----:B------:R-:W-:Y:S01]  /*a670*/  IMAD.MOV.U32 R4, RZ, RZ, R14 ;  /* 0x000000ffff047224 */ /* 0x000fe200078e000e */
[C---:B------:R-:W-:Y:S01]  /*a680*/  PRMT R11, R2.reuse, 0x7632, R11 ;  /* 0x00007632020b7816 */ /* 0x040fe2000000000b */
[----:B------:R-:W-:Y:S01]  /*a690*/  IMAD.MOV.U32 R14, RZ, RZ, R7 ;  /* 0x000000ffff0e7224 */ /* 0x000fe200078e0007 */
[----:B------:R-:W-:Y:S02]  /*a6a0*/  PRMT R2, R2, 0x7610, R16 ;  /* 0x0000761002027816 */ /* 0x000fe40000000010 */
.L_x_14559:
[----:B------:R-:W-:Y:S05]  /*a6b0*/  BSYNC B1 ;  /* 0x0000000000017941 */ /* 0x000fea0003800000 */
.L_x_14557:
        /* <DEDUP_REMOVED lines=9> */
.L_x_14561:
[----:B------:R-:W-:Y:S01]  /*a750*/  IMAD.MOV.U32 R7, RZ, RZ, R4 ;  /* 0x000000ffff077224 */ /* 0x000fe200078e0004 */
[----:B------:R-:W-:Y:S01]  /*a760*/  PRMT R26, R26, 0x5410, R11 ;  /* 0x000054101a1a7816 */ /* 0x000fe2000000000b */
[----:B------:R-:W-:Y:S01]  /*a770*/  IMAD.MOV.U32 R4, RZ, RZ, R15 ;  /* 0x000000ffff047224 */ /* 0x000fe200078e000f */
[----:B------:R-:W-:Y:S02]  /*a780*/  PRMT R11, R5, 0x7610, R11 ;  /* 0x00007610050b7816 */ /* 0x000fe4000000000b */
.L_x_14562:
[----:B------:R-:W-:Y:S05]  /*a790*/  BSYNC B1 ;  /* 0x0000000000017941 */ /* 0x000fea0003800000 */
.L_x_14560:
        /* <DEDUP_REMOVED lines=9> */
.L_x_14564:
[----:B------:R-:W-:Y:S01]  /*a830*/  IMAD.MOV.U32 R5, RZ, RZ, R7 ;  /* 0x000000ffff057224 */ /* 0x000fe200078e0007 */
[C---:B------:R-:W-:Y:S01]  /*a840*/  PRMT R15, R26.reuse, 0x7632, R15 ;  /* 0x000076321a0f7816 */ /* 0x040fe2000000000f */
[----:B------:R-:W-:Y:S01]  /*a850*/  IMAD.MOV.U32 R7, RZ, RZ, R6 ;  /* 0x000000ffff077224 */ /* 0x000fe200078e0006 */
[----:B------:R-:W-:Y:S02]  /*a860*/  PRMT R26, R26, 0x7610, R18 ;  /* 0x000076101a1a7816 */ /* 0x000fe40000000012 */
.L_x_14565:
[----:B------:R-:W-:Y:S05]  /*a870*/  BSYNC B1 ;  /* 0x0000000000017941 */ /* 0x000fea0003800000 */
.L_x_14563:
        /* <DEDUP_REMOVED lines=9> */
.L_x_14567:
[----:B------:R-:W-:Y:S01]  /*a910*/  IMAD.MOV.U32 R6, RZ, RZ, R5 ;  /* 0x000000ffff067224 */ /* 0x000fe200078e0005 */
[--C-:B------:R-:W-:Y:S01]  /*a920*/  PRMT R11, R11, 0x5410, R15.reuse ;  /* 0x000054100b0b7816 */ /* 0x100fe2000000000f */
[----:B------:R-:W-:Y:S01]  /*a930*/  IMAD.MOV.U32 R5, RZ, RZ, R22 ;  /* 0x000000ffff057224 */ /* 0x000fe200078e0016 */
[----:B------:R-:W-:Y:S02]  /*a940*/  PRMT R15, R17, 0x7632, R15 ;  /* 0x00007632110f7816 */ /* 0x000fe4000000000f */
.L_x_14568:
[----:B------:R-:W-:Y:S05]  /*a950*/  BSYNC B1 ;  /* 0x0000000000017941 */ /* 0x000fea0003800000 */
.L_x_14566:
        /* <DEDUP_REMOVED lines=9> */
.L_x_14570:
[----:B------:R-:W-:Y:S01]  /*a9f0*/  IMAD.MOV.U32 R16, RZ, RZ, R6 ;  /* 0x000000ffff107224 */ /* 0x000fe200078e0006 */
[----:B------:R-:W-:Y:S01]  /*aa00*/  PRMT R15, R15, 0x7610, R11 ;  /* 0x000076100f0f7816 */ /* 0x000fe2000000000b */
[----:B------:R-:W-:Y:S01]  /*aa10*/  IMAD.MOV.U32 R6, RZ, RZ, R21 ;  /* 0x000000ffff067224 */ /* 0x000fe200078e0015 */
[----:B------:R-:W-:Y:S02]  /*aa20*/  PRMT R11, R11, 0x7610, R20 ;  /* 0x000076100b0b7816 */ /* 0x000fe40000000014 */
.L_x_14571:
[----:B------:R-:W-:Y:S05]  /*aa30*/  BSYNC B1 ;  /* 0x0000000000017941 */ /* 0x000fea0003800000 */
.L_x_14569:
        /* <DEDUP_REMOVED lines=9> */
.L_x_14573:
[----:B------:R-:W-:Y:S01]  /*aad0*/  IMAD.MOV.U32 R17, RZ, RZ, R16 ;  /* 0x000000ffff117224 */ /* 0x000fe200078e0010 */
[C---:B------:R-:W-:Y:S01]  /*aae0*/  PRMT R18, R15.reuse, 0x7632, R18 ;  /* 0x000076320f127816 */ /* 0x040fe20000000012 */
[----:B------:R-:W-:Y:S01]  /*aaf0*/  IMAD.MOV.U32 R16, RZ, RZ, R25 ;  /* 0x000000ffff107224 */ /* 0x000fe200078e0019 */
[----:B------:R-:W-:Y:S02]  /*ab00*/  PRMT R15, R15, 0x5410, R2 ;  /* 0x000054100f0f7816 */ /* 0x000fe40000000002 */
.L_x_14574:
[----:B------:R-:W-:Y:S05]  /*ab10*/  BSYNC B1 ;  /* 0x0000000000017941 */ /* 0x000fea0003800000 */
.L_x_14572:
        /* <DEDUP_REMOVED lines=16> */
.L_x_14576:
[----:B------:R-:W-:Y:S01]  /*ac20*/  IMAD.MOV.U32 R12, RZ, RZ, R3 ;  /* 0x000000ffff0c7224 */ /* 0x000fe200078e0003 */
[----:B------:R-:W-:Y:S01]  /*ac30*/  PRMT R25, R25, 0x7610, R24 ;  /* 0x0000761019197816 */ /* 0x000fe20000000018 */
[----:B------:R-:W-:Y:S01]  /*ac40*/  IMAD.MOV.U32 R3, RZ, RZ, R14 ;  /* 0x000000ffff037224 */ /* 0x000fe200078e000e */
[----:B------:R-:W-:Y:S02]  /*ac50*/  PRMT R24, R24, 0x7610, R2 ;  /* 0x0000761018187816 */ /* 0x000fe40000000002 */
.L_x_14577:
[----:B------:R-:W-:Y:S05]  /*ac60*/  BSYNC B1 ;  /* 0x0000000000017941 */ /* 0x000fea0003800000 */
.L_x_14575:
        /* <DEDUP_REMOVED lines=9> */
.L_x_14579:
[----:B------:R-:W-:Y:S01]  /*ad00*/  IMAD.MOV.U32 R14, RZ, RZ, R12 ;  /* 0x000000ffff0e7224 */ /* 0x000fe200078e000c */
[----:B------:R-:W-:Y:S01]  /*ad10*/  PRMT R18, R18, 0x7610, R25 ;  /* 0x0000761012127816 */ /* 0x000fe20000000019 */
[----:B------:R-:W-:Y:S01]  /*ad20*/  IMAD.MOV.U32 R12, RZ, RZ, R4 ;  /* 0x000000ffff0c7224 */ /* 0x000fe200078e0004 */
[----:B------:R-:W-:Y:S02]  /*ad30*/  PRMT R25, R25, 0x5410, R11 ;  /* 0x0000541019197816 */ /* 0x000fe4000000000b */
.L_x_14580:
[----:B------:R-:W-:Y:S05]  /*ad40*/  BSYNC B1 ;  /* 0x0000000000017941 */ /* 0x000fea0003800000 */
.L_x_14578:
        /* <DEDUP_REMOVED lines=9> */
.L_x_14582:
[----:B------:R-:W-:Y:S01]  /*ade0*/  IMAD.MOV.U32 R20, RZ, RZ, R14 ;  /* 0x000000ffff147224 */ /* 0x000fe200078e000e */
[C---:B------:R-:W-:Y:S01]  /*adf0*/  PRMT R25, R18.reuse, 0x7632, R25 ;  /* 0x0000763212197816 */ /* 0x040fe20000000019 */
[----:B------:R-:W-:Y:S01]  /*ae00*/  IMAD.MOV.U32 R14, RZ, RZ, R7 ;  /* 0x000000ffff0e7224 */ /* 0x000fe200078e0007 */
[----:B------:R-:W-:Y:S02]  /*ae10*/  PRMT R18, R18, 0x7610, R26 ;  /* 0x0000761012127816 */ /* 0x000fe4000000001a */
.L_x_14583:
[----:B------:R-:W-:Y:S05]  /*ae20*/  BSYNC B1 ;  /* 0x0000000000017941 */ /* 0x000fea0003800000 */
.L_x_14581:
        /* <DEDUP_REMOVED lines=9> */
.L_x_14585:
[----:B------:R-:W-:Y:S01]  /*aec0*/  IMAD.MOV.U32 R21, RZ, RZ, R20 ;  /* 0x000000ffff157224 */ /* 0x000fe200078e0014 */
[----:B------:R-:W-:Y:S01]  /*aed0*/  PRMT R24, R25, 0x7610, R24 ;  /* 0x0000761019187816 */ /* 0x000fe20000000018 */
[----:B------:R-:W-:Y:S01]  /*aee0*/  IMAD.MOV.U32 R20, RZ, RZ, R5 ;  /* 0x000000ffff147224 */ /* 0x000fe200078e0005 */
[----:B------:R-:W-:Y:S02]  /*aef0*/  PRMT R25, R15, 0x7610, R25 ;  /* 0x000076100f197816 */ /* 0x000fe40000000019 */
.L_x_14586:
[----:B------:R-:W-:Y:S05]  /*af00*/  BSYNC B1 ;  /* 0x0000000000017941 */ /* 0x000fea0003800000 */
.L_x_14584:
        /* <DEDUP_REMOVED lines=9> */
.L_x_14588:
[----:B------:R-:W-:Y:S01]  /*afa0*/  IMAD.MOV.U32 R22, RZ, RZ, R21 ;  /* 0x000000ffff167224 */ /* 0x000fe200078e0015 */
[----:B------:R-:W-:Y:S01]  /*afb0*/  PRMT R15, R24, 0x7610, R15 ;  /* 0x00007610180f7816 */ /* 0x000fe2000000000f */
[----:B------:R-:W-:Y:S01]  /*afc0*/  IMAD.MOV.U32 R21, RZ, RZ, R6 ;  /* 0x000000ffff157224 */ /* 0x000fe200078e0006 */
[----:B------:R-:W-:Y:S02]  /*afd0*/  PRMT R24, R11, 0x7632, R24 ;  /* 0x000076320b187816 */ /* 0x000fe40000000018 */
.L_x_14589:
[----:B------:R-:W-:Y:S05]  /*afe0*/  BSYNC B1 ;  /* 0x0000000000017941 */ /* 0x000fea0003800000 */
.L_x_14587:
        /* <DEDUP_REMOVED lines=9> */
.L_x_14591:
[----:B------:R-:W-:Y:S01]  /*b080*/  IMAD.MOV.U32 R11, RZ, RZ, R22 ;  /* 0x000000ffff0b7224 */ /* 0x000fe200078e0016 */
[--C-:B------:R-:W-:Y:S01]  /*b090*/  PRMT R26, R26, 0x5410, R15.reuse ;  /* 0x000054101a1a7816 */ /* 0x100fe2000000000f */
[----:B------:R-:W-:Y:S01]  /*b0a0*/  IMAD.MOV.U32 R22, RZ, RZ, R16 ;  /* 0x000000ffff167224 */ /* 0x000fe200078e0010 */
[----:B------:R-:W-:Y:S02]  /*b0b0*/  PRMT R15, R15, 0x7632, R15 ;  /* 0x000076320f0f7816 */ /* 0x000fe4000000000f */
.L_x_14592:
[----:B------:R-:W-:Y:S05]  /*b0c0*/  BSYNC B1 ;  /* 0x0000000000017941 */ /* 0x000fea0003800000 */
.L_x_14590:
        /* <DEDUP_REMOVED lines=9> */
.L_x_14594:
[----:B------:R-:W-:Y:S01]  /*b160*/  IMAD.MOV.U32 R16, RZ, RZ, R11 ;  /* 0x000000ffff107224 */ /* 0x000fe200078e000b */
[----:B------:R-:W-:Y:S01]  /*b170*/  PRMT R15, R15, 0x7610, R26 ;  /* 0x000076100f0f7816 */ /* 0x000fe2000000001a */
[----:B------:R-:W-:Y:S01]  /*b180*/  IMAD.MOV.U32 R11, RZ, RZ, R17 ;  /* 0x000000ffff0b7224 */ /* 0x000fe200078e0011 */
[----:B------:R-:W-:Y:S02]  /*b190*/  PRMT R26, R26, 0x5410, R18 ;  /* 0x000054101a1a7816 */ /* 0x000fe40000000012 */
.L_x_14595:
[----:B------:R-:W-:Y:S05]  /*b1a0*/  BSYNC B1 ;  /* 0x0000000000017941 */ /* 0x000fea0003800000 */
.L_x_14593:
        /* <DEDUP_REMOVED lines=16> */
.L_x_14597:
[----:B------:R-:W-:Y:S01]  /*b2b0*/  PRMT R33, R33, 0x7610, R24 ;  /* 0x0000761021217816 */ /* 0x000fe20000000018 */
[----:B------:R-:W-:Y:S01]  /*b2c0*/  IMAD.MOV.U32 R2, RZ, RZ, R3 ;  /* 0x000000ffff027224 */ /* 0x000fe200078e0003 */
[----:B------:R-:W-:Y:S01]  /*b2d0*/  PRMT R24, R24, 0x7610, R25 ;  /* 0x0000761018187816 */ /* 0x000fe20000000019 */
[----:B------:R-:W-:Y:S02]  /*b2e0*/  IMAD.MOV.U32 R3, RZ, RZ, R12 ;  /* 0x000000ffff037224 */ /* 0x000fe400078e000c */
.L_x_14598:
[----:B------:R-:W-:Y:S05]  /*b2f0*/  BSYNC B1 ;  /* 0x0000000000017941 */ /* 0x000fea0003800000 */
.L_x_14596:
        /* <DEDUP_REMOVED lines=9> */
.L_x_14600:
[----:B------:R-:W-:Y:S01]  /*b390*/  IMAD.MOV.U32 R5, RZ, RZ, R2 ;  /* 0x000000ffff057224 */ /* 0x000fe200078e0002 */
[----:B------:R-:W-:Y:S01]  /*b3a0*/  PRMT R33, R33, 0x7632, R18 ;  /* 0x0000763221217816 */ /* 0x000fe20000000012 */
[----:B------:R-:W-:Y:S02]  /*b3b0*/  IMAD.MOV.U32 R2, RZ, RZ, R14 ;  /* 0x000000ffff027224 */ /* 0x000fe400078e000e */
.L_x_14601:
[----:B------:R-:W-:Y:S05]  /*b3c0*/  BSYNC B1 ;  /* 0x0000000000017941 */ /* 0x000fea0003800000 */
.L_x_14599:
        /* <DEDUP_REMOVED lines=9> */
.L_x_14603:
[----:B------:R-:W-:Y:S01]  /*b460*/  PRMT R31, R33, 0x7610, R31 ;  /* 0x00007610211f7816 */ /* 0x000fe2000000001f */
[----:B------:R-:W-:Y:S01]  /*b470*/  IMAD.MOV.U32 R4, RZ, RZ, R5 ;  /* 0x000000ffff047224 */ /* 0x000fe200078e0005 */
[----:B------:R-:W-:Y:S01]  /*b480*/  PRMT R33, R25, 0x7610, R33 ;  /* 0x0000761019217816 */ /* 0x000fe20000000021 */
[----:B------:R-:W-:Y:S02]  /*b490*/  IMAD.MOV.U32 R5, RZ, RZ, R20 ;  /* 0x000000ffff057224 */ /* 0x000fe400078e0014 */
.L_x_14604:
[----:B------:R-:W-:Y:S05]  /*b4a0*/  BSYNC B1 ;  /* 0x0000000000017941 */ /* 0x000fea0003800000 */
.L_x_14602:
        /* <DEDUP_REMOVED lines=9> */
.L_x_14606:
[----:B------:R-:W-:Y:S01]  /*b540*/  IMAD.MOV.U32 R7, RZ, RZ, R4 ;  /* 0x000000ffff077224 */ /* 0x000fe200078e0004 */
[----:B------:R-:W-:Y:S01]  /*b550*/  PRMT R31, R24, 0x5410, R31 ;  /* 0x00005410181f7816 */ /* 0x000fe2000000001f */
[----:B------:R-:W-:Y:S02]  /*b560*/  IMAD.MOV.U32 R4, RZ, RZ, R21 ;  /* 0x000000ffff047224 */ /* 0x000fe400078e0015 */
.L_x_14607:
[----:B------:R-:W-:Y:S05]  /*b570*/  BSYNC B1 ;  /* 0x0000000000017941 */ /* 0x000fea0003800000 */
.L_x_14605:
        /* <DEDUP_REMOVED lines=9> */
.L_x_14609:
[C---:B------:R-:W-:Y:S01]  /*b610*/  PRMT R30, R31.reuse, 0x7632, R30 ;  /* 0x000076321f1e7816 */ /* 0x040fe2000000001e */
[----:B------:R-:W-:Y:S01]  /*b620*/  IMAD.MOV.U32 R6, RZ, RZ, R7 ;  /* 0x000000ffff067224 */ /* 0x000fe200078e0007 */
[----:B------:R-:W-:Y:S01]  /*b630*/  PRMT R31, R31, 0x5410, R15 ;  /* 0x000054101f1f7816 */ /* 0x000fe2000000000f */
[----:B------:R-:W-:Y:S02]  /*b640*/  IMAD.MOV.U32 R7, RZ, RZ, R22 ;  /* 0x000000ffff077224 */ /* 0x000fe400078e0016 */
.L_x_14610:
[----:B------:R-:W-:Y:S05]  /*b650*/  BSYNC B1 ;  /* 0x0000000000017941 */ /* 0x000fea0003800000 */
.L_x_14608:
        /* <DEDUP_REMOVED lines=9> */
.L_x_14612:
[----:B------:R-:W-:Y:S01]  /*b6f0*/  IMAD.MOV.U32 R27, RZ, RZ, R6 ;  /* 0x000000ffff1b7224 */ /* 0x000fe200078e0006 */
[----:B------:R-:W-:Y:S01]  /*b700*/  PRMT R30, R26, 0x5432, R30 ;  /* 0x000054321a1e7816 */ /* 0x000fe2000000001e */
[----:B------:R-:W-:Y:S02]  /*b710*/  IMAD.MOV.U32 R6, RZ, RZ, R11 ;  /* 0x000000ffff067224 */ /* 0x000fe400078e000b */
.L_x_14613:
[----:B------:R-:W-:Y:S05]  /*b720*/  BSYNC B1 ;  /* 0x0000000000017941 */ /* 0x000fea0003800000 */
.L_x_14611:
        /* <DEDUP_REMOVED lines=9> */
.L_x_14615:
[C---:B------:R-:W-:Y:S01]  /*b7c0*/  PRMT R24, R30.reuse, 0x7632, R24 ;  /* 0x000076321e187816 */ /* 0x040fe20000000018 */
[----:B------:R-:W-:Y:S01]  /*b7d0*/  IMAD.MOV.U32 R26, RZ, RZ, R27 ;  /* 0x000000ffff1a7224 */ /* 0x000fe200078e001b */
[----:B------:R-:W-:Y:S01]  /*b7e0*/  PRMT R30, R30, 0x7610, R15 ;  /* 0x000076101e1e7816 */ /* 0x000fe2000000000f */
[----:B------:R-:W-:Y:S02]  /*b7f0*/  IMAD.MOV.U32 R27, RZ, RZ, R16 ;  /* 0x000000ffff1b7224 */ /* 0x000fe400078e0010 */
.L_x_14616:
[----:B------:R-:W-:Y:S05]  /*b800*/  BSYNC B1 ;  /* 0x0000000000017941 */ /* 0x000fea0003800000 */
.L_x_14614:
[----:B------:R-:W-:Y:S02]  /*b810*/  FADD.FTZ R28, R32, R19 ;  /* 0x00000013201c7221 */ /* 0x000fe40000010000 */
[----:B------:R-:W-:Y:S02]  /*b820*/  IMAD.MOV.U32 R29, RZ, RZ, R8 ;  /* 0x000000ffff1d7224 */ /* 0x000fe400078e0008 */
.L_x_14448:
[----:B--234-:R-:W-:Y:S05]  /*b830*/  BSYNC B0 ;  /* 0x0000000000007941 */ /* 0x01cfea0003800000 */
.L_x_14447:
[----:B------:R-:W-:Y:S01]  /*b840*/  ISETP.GT.AND P0, PT, R13, 0x17, PT ;  /* 0x000000170d00780c */ /* 0x000fe20003f04270 */
[----:B------:R2:W3:Y:S01]  /*b850*/  SHFL.DOWN PT, R32, R29, 0x8, 0x1f ;  /* 0x09001f001d207f89 */ /* 0x0004e200000e0000 */
[----:B0-----:R-:W-:Y:S01]  /*b860*/  PRMT R17, R24, 0x7610, R30 ;  /* 0x0000761018117816 */ /* 0x001fe2000000001e */
[----:B------:R-:W-:Y:S01]  /*b870*/  BSSY B0, `(.L_x_14617) ;  /* 0x000035c000007945 */ /* 0x000fe20003800000 */
[----:B------:R-:W-:Y:S01]  /*b880*/  PRMT R15, R30, 0x7610, R31 ;  /* 0x000076101e0f7816 */ /* 0x000fe2000000001f */
[----:B------:R2:W0:Y:S01]  /*b890*/  SHFL.DOWN PT, R19, R28, 0x8, 0x1f ;  /* 0x09001f001c137f89 */ /* 0x00042200000e0000 */
[----:B------:R-:W-:-:S02]  /*b8a0*/  PRMT R11, R31, 0x5410, R33 ;  /* 0x000054101f0b7816 */ /* 0x000fc40000000021 */
[----:B-1----:R-:W-:Y:S01]  /*b8b0*/  PRMT R8, R33, 0x7632, R24 ;  /* 0x0000763221087816 */ /* 0x002fe20000000018 */
[----:B------:R2:W1:Y:S04]  /*b8c0*/  SHFL.DOWN PT, R34, R26, 0x8, 0x1f ;  /* 0x09001f001a227f89 */ /* 0x00046800000e0000 */
        /* <DEDUP_REMOVED lines=12> */
[----:B-1-34-:R-:W-:Y:S01]  /*b990*/  ISETP.GT.AND P1, PT, R3, R34, PT ;  /* 0x000000220300720c */ /* 0x01afe20003f24270 */
[----:B0-----:R-:W-:Y:S01]  /*b9a0*/  HSETP2.GT.AND P0, PT, R17.H0_H0, R24.H1_H1, PT ;  /* 0x3000001811007234 */ /* 0x001fe20003f04800 */
[----:B------:R-:W-:Y:S01]  /*b9b0*/  FSETP.GT.FTZ.AND P2, PT, R29, R32, PT ;  /* 0x000000201d00720b */ /* 0x000fe20003f54000 */
[----:B------:R-:W-:Y:S03]  /*b9c0*/  BSSY B1, `(.L_x_14619) ;  /* 0x000001a000017945 */ /* 0x000fe60003800000 */
[----:B------:R-:W-:-:S02]  /*b9d0*/  ISETP.EQ.OR P0, PT, R3, -0x1, P0 ;  /* 0xffffffff0300780c */ /* 0x000fc40000702670 */
[----:B--2---:R-:W-:Y:S02]  /*b9e0*/  FSEL R8, R29, R32, P2 ;  /* 0x000000201d087208 */ /* 0x004fe40001000000 */
        /* <DEDUP_REMOVED lines=19> */
.L_x_14620:
[----:B------:R-:W-:Y:S01]  /*bb20*/  IMAD.MOV.U32 R28, RZ, RZ, R3 ;  /* 0x000000ffff1c7224 */ /* 0x000fe200078e0003 */
[C---:B------:R-:W-:Y:S01]  /*bb30*/  PRMT R21, R24.reuse, 0x7632, R21 ;  /* 0x0000763218157816 */ /* 0x040fe20000000015 */
[----:B------:R-:W-:Y:S01]  /*bb40*/  IMAD.MOV.U32 R3, RZ, RZ, R2 ;  /* 0x000000ffff037224 */ /* 0x000fe200078e0002 */
[----:B------:R-:W-:Y:S02]  /*bb50*/  PRMT R24, R24, 0x7610, R33 ;  /* 0x0000761018187816 */ /* 0x000fe40000000021 */
.L_x_14621:
[----:B------:R-:W-:Y:S05]  /*bb60*/  BSYNC B1 ;  /* 0x0000000000017941 */ /* 0x000fea0003800000 */
.L_x_14619:
        /* <DEDUP_REMOVED lines=9> */
.L_x_14623:
[----:B------:R-:W-:Y:S01]  /*bc00*/  IMAD.MOV.U32 R25, RZ, RZ, R28 ;  /* 0x000000ffff197224 */ /* 0x000fe200078e001c */
[----:B------:R-:W-:Y:S01]  /*bc10*/  PRMT R2, R21, 0x7610, R2 ;  /* 0x0000761015027816 */ /* 0x000fe20000000002 */
[----:B------:R-:W-:Y:S01]  /*bc20*/  IMAD.MOV.U32 R28, RZ, RZ, R5 ;  /* 0x000000ffff1c7224 */ /* 0x000fe200078e0005 */
[----:B------:R-:W-:Y:S02]  /*bc30*/  PRMT R21, R33, 0x7610, R21 ;  /* 0x0000761021157816 */ /* 0x000fe40000000015 */
.L_x_14624:
[----:B------:R-:W-:Y:S05]  /*bc40*/  BSYNC B1 ;  /* 0x0000000000017941 */ /* 0x000fea0003800000 */
.L_x_14622:
        /* <DEDUP_REMOVED lines=9> */
.L_x_14626:
[----:B------:R-:W-:Y:S01]  /*bce0*/  IMAD.MOV.U32 R34, RZ, RZ, R25 ;  /* 0x000000ffff227224 */ /* 0x000fe200078e0019 */
[----:B------:R-:W-:Y:S01]  /*bcf0*/  PRMT R5, R2, 0x7610, R5 ;  /* 0x0000761002057816 */ /* 0x000fe20000000005 */
[----:B------:R-:W-:Y:S01]  /*bd00*/  IMAD.MOV.U32 R25, RZ, RZ, R4 ;  /* 0x000000ffff197224 */ /* 0x000fe200078e0004 */
[----:B------:R-:W-:Y:S02]  /*bd10*/  PRMT R2, R31, 0x7610, R2 ;  /* 0x000076101f027816 */ /* 0x000fe40000000002 */
.L_x_14627:
[----:B------:R-:W-:Y:S05]  /*bd20*/  BSYNC B1 ;  /* 0x0000000000017941 */ /* 0x000fea0003800000 */
.L_x_14625:
        /* <DEDUP_REMOVED lines=9> */
.L_x_14629:
[----:B------:R-:W-:Y:S01]  /*bdc0*/  IMAD.MOV.U32 R29, RZ, RZ, R34 ;  /* 0x000000ffff1d7224 */ /* 0x000fe200078e0022 */
[----:B------:R-:W-:Y:S01]  /*bdd0*/  PRMT R2, R2, 0x5410, R5 ;  /* 0x0000541002027816 */ /* 0x000fe20000000005 */
[----:B------:R-:W-:Y:S01]  /*bde0*/  IMAD.MOV.U32 R34, RZ, RZ, R7 ;  /* 0x000000ffff227224 */ /* 0x000fe200078e0007 */
[----:B------:R-:W-:Y:S02]  /*bdf0*/  PRMT R5, R31, 0x7632, R5 ;  /* 0x000076321f057816 */ /* 0x000fe40000000005 */
.L_x_14630:
[----:B------:R-:W-:Y:S05]  /*be00*/  BSYNC B1 ;  /* 0x0000000000017941 */ /* 0x000fea0003800000 */
.L_x_14628:
        /* <DEDUP_REMOVED lines=9> */
.L_x_14632:
[----:B------:R-:W-:Y:S01]  /*bea0*/  IMAD.MOV.U32 R4, RZ, RZ, R29 ;  /* 0x000000ffff047224 */ /* 0x000fe200078e001d */
[----:B------:R-:W-:Y:S01]  /*beb0*/  PRMT R5, R5, 0x7610, R2 ;  /* 0x0000761005057816 */ /* 0x000fe20000000002 */
[----:B------:R-:W-:Y:S01]  /*bec0*/  IMAD.MOV.U32 R29, RZ, RZ, R6 ;  /* 0x000000ffff1d7224 */ /* 0x000fe200078e0006 */
[----:B------:R-:W-:Y:S02]  /*bed0*/  PRMT R2, R2, 0x5410, R30 ;  /* 0x0000541002027816 */ /* 0x000fe4000000001e */
.L_x_14633:
[----:B------:R-:W-:Y:S05]  /*bee0*/  BSYNC B1 ;  /* 0x0000000000017941 */ /* 0x000fea0003800000 */
.L_x_14631:
        /* <DEDUP_REMOVED lines=9> */
.L_x_14635:
[----:B------:R-:W-:Y:S01]  /*bf80*/  IMAD.MOV.U32 R7, RZ, RZ, R4 ;  /* 0x000000ffff077224 */ /* 0x000fe200078e0004 */
[----:B------:R-:W-:Y:S01]  /*bf90*/  PRMT R6, R6, 0x7610, R5 ;  /* 0x0000761006067816 */ /* 0x000fe20000000005 */
[----:B------:R-:W-:Y:S01]  /*bfa0*/  IMAD.MOV.U32 R4, RZ, RZ, R27 ;  /* 0x000000ffff047224 */ /* 0x000fe200078e001b */
[----:B------:R-:W-:Y:S02]  /*bfb0*/  PRMT R5, R5, 0x7610, R30 ;  /* 0x0000761005057816 */ /* 0x000fe4000000001e */
.L_x_14636:
[----:B------:R-:W-:Y:S05]  /*bfc0*/  BSYNC B1 ;  /* 0x0000000000017941 */ /* 0x000fea0003800000 */
.L_x_14634:
        /* <DEDUP_REMOVED lines=9> */
.L_x_14638:
[----:B------:R-:W-:Y:S01]  /*c060*/  IMAD.MOV.U32 R27, RZ, RZ, R7 ;  /* 0x000000ffff1b7224 */ /* 0x000fe200078e0007 */
[----:B------:R-:W-:Y:S01]  /*c070*/  PRMT R6, R6, 0x5432, R24 ;  /* 0x0000543206067816 */ /* 0x000fe20000000018 */
[----:B------:R-:W-:Y:S02]  /*c080*/  IMAD.MOV.U32 R7, RZ, RZ, R26 ;  /* 0x000000ffff077224 */ /* 0x000fe400078e001a */
.L_x_14639:
[----:B------:R-:W-:Y:S05]  /*c090*/  BSYNC B1 ;  /* 0x0000000000017941 */ /* 0x000fea0003800000 */
.L_x_14637:
        /* <DEDUP_REMOVED lines=16> */
.L_x_14641:
[----:B------:R-:W-:Y:S01]  /*c1a0*/  IMAD.MOV.U32 R22, RZ, RZ, R3 ;  /* 0x000000ffff167224 */ /* 0x000fe200078e0003 */
[----:B------:R-:W-:Y:S01]  /*c1b0*/  PRMT R17, R17, 0x7610, R24 ;  /* 0x0000761011117816 */ /* 0x000fe20000000018 */
[----:B------:R-:W-:Y:S01]  /*c1c0*/  IMAD.MOV.U32 R3, RZ, RZ, R28 ;  /* 0x000000ffff037224 */ /* 0x000fe200078e001c */
[----:B------:R-:W-:Y:S02]  /*c1d0*/  PRMT R24, R24, 0x5410, R21 ;  /* 0x0000541018187816 */ /* 0x000fe40000000015 */
.L_x_14642:
[----:B------:R-:W-:Y:S05]  /*c1e0*/  BSYNC B1 ;  /* 0x0000000000017941 */ /* 0x000fea0003800000 */
.L_x_14640:
        /* <DEDUP_REMOVED lines=9> */
.L_x_14644:
[----:B------:R-:W-:Y:S01]  /*c280*/  IMAD.MOV.U32 R21, RZ, RZ, R22 ;  /* 0x000000ffff157224 */ /* 0x000fe200078e0016 */
[----:B------:R-:W-:Y:S01]  /*c290*/  PRMT R17, R17, 0x5432, R2 ;  /* 0x0000543211117816 */ /* 0x000fe20000000002 */
[----:B------:R-:W-:Y:S02]  /*c2a0*/  IMAD.MOV.U32 R22, RZ, RZ, R25 ;  /* 0x000000ffff167224 */ /* 0x000fe400078e0019 */
.L_x_14645:
[----:B------:R-:W-:Y:S05]  /*c2b0*/  BSYNC B1 ;  /* 0x0000000000017941 */ /* 0x000fea0003800000 */
.L_x_14643:
        /* <DEDUP_REMOVED lines=9> */
.L_x_14647:
[----:B------:R-:W-:Y:S01]  /*c350*/  IMAD.MOV.U32 R26, RZ, RZ, R21 ;  /* 0x000000ffff1a7224 */ /* 0x000fe200078e0015 */
[--C-:B------:R-:W-:Y:S01]  /*c360*/  PRMT R25, R25, 0x5410, R17.reuse ;  /* 0x0000541019197816 */ /* 0x100fe20000000011 */
[----:B------:R-:W-:Y:S01]  /*c370*/  IMAD.MOV.U32 R21, RZ, RZ, R34 ;  /* 0x000000ffff157224 */ /* 0x000fe200078e0022 */
[----:B------:R-:W-:Y:S02]  /*c380*/  PRMT R17, R5, 0x7610, R17 ;  /* 0x0000761005117816 */ /* 0x000fe40000000011 */
.L_x_14648:
[----:B------:R-:W-:Y:S05]  /*c390*/  BSYNC B1 ;  /* 0x0000000000017941 */ /* 0x000fea0003800000 */
.L_x_14646:
        /* <DEDUP_REMOVED lines=9> */
.L_x_14650:
[C---:B------:R-:W-:Y:S01]  /*c430*/  PRMT R2, R25.reuse, 0x7632, R2 ;  /* 0x0000763219027816 */ /* 0x040fe20000000002 */
[----:B------:R-:W-:Y:S02]  /*c440*/  IMAD.MOV.U32 R31, RZ, RZ, R26 ;  /* 0x000000ffff1f7224 */ /* 0x000fe400078e001a */
[----:B------:R-:W-:Y:S01]  /*c450*/  IMAD.MOV.U32 R26, RZ, RZ, R29 ;  /* 0x000000ffff1a7224 */ /* 0x000fe200078e001d */
[----:B------:R-:W-:Y:S02]  /*c460*/  PRMT R25, R25, 0x7610, R2 ;  /* 0x0000761019197816 */ /* 0x000fe40000000002 */
.L_x_14651:
[----:B------:R-:W-:Y:S05]  /*c470*/  BSYNC B1 ;  /* 0x0000000000017941 */ /* 0x000fea0003800000 */
.L_x_14649:
        /* <DEDUP_REMOVED lines=9> */
.L_x_14653:
[----:B------:R-:W-:Y:S01]  /*c510*/  IMAD.MOV.U32 R28, RZ, RZ, R31 ;  /* 0x000000ffff1c7224 */ /* 0x000fe200078e001f */
[----:B------:R-:W-:Y:S01]  /*c520*/  PRMT R2, R5, 0x5432, R2 ;  /* 0x0000543205027816 */ /* 0x000fe20000000002 */
[----:B------:R-:W-:Y:S02]  /*c530*/  IMAD.MOV.U32 R31, RZ, RZ, R4 ;  /* 0x000000ffff1f7224 */ /* 0x000fe400078e0004 */
.L_x_14654:
[----:B------:R-:W-:Y:S05]  /*c540*/  BSYNC B1 ;  /* 0x0000000000017941 */ /* 0x000fea0003800000 */
.L_x_14652:
        /* <DEDUP_REMOVED lines=9> */
.L_x_14656:
[----:B------:R-:W-:Y:S01]  /*c5e0*/  IMAD.MOV.U32 R4, RZ, RZ, R28 ;  /* 0x000000ffff047224 */ /* 0x000fe200078e001c */
[----:B------:R-:W-:Y:S01]  /*c5f0*/  PRMT R5, R5, 0x7610, R2 ;  /* 0x0000761005057816 */ /* 0x000fe20000000002 */
[----:B------:R-:W-:Y:S01]  /*c600*/  IMAD.MOV.U32 R28, RZ, RZ, R7 ;  /* 0x000000ffff1c7224 */ /* 0x000fe200078e0007 */
[----:B------:R-:W-:Y:S02]  /*c610*/  PRMT R2, R2, 0x7610, R6 ;  /* 0x0000761002027816 */ /* 0x000fe40000000006 */
.L_x_14657:
[----:B------:R-:W-:Y:S05]  /*c620*/  BSYNC B1 ;  /* 0x0000000000017941 */ /* 0x000fea0003800000 */
.L_x_14655:
        /* <DEDUP_REMOVED lines=9> */
.L_x_14659:
[----:B------:R-:W-:Y:S01]  /*c6c0*/  IMAD.MOV.U32 R7, RZ, RZ, R4 ;  /* 0x000000ffff077224 */ /* 0x000fe200078e0004 */
[----:B------:R-:W-:Y:S01]  /*c6d0*/  PRMT R5, R5, 0x5432, R6 ;  /* 0x0000543205057816 */ /* 0x000fe20000000006 */
[----:B------:R-:W-:Y:S02]  /*c6e0*/  IMAD.MOV.U32 R4, RZ, RZ, R27 ;  /* 0x000000ffff047224 */ /* 0x000fe400078e001b */
.L_x_14660:
[----:B------:R-:W-:Y:S05]  /*c6f0*/  BSYNC B1 ;  /* 0x0000000000017941 */ /* 0x000fea0003800000 */
.L_x_14658:
        /* <DEDUP_REMOVED lines=16> */
.L_x_14662:
[----:B------:R-:W-:Y:S01]  /*c800*/  IMAD.MOV.U32 R6, RZ, RZ, R3 ;  /* 0x000000ffff067224 */ /* 0x000fe200078e0003 */
[C---:B------:R-:W-:Y:S01]  /*c810*/  PRMT R20, R24.reuse, 0x7632, R20 ;  /* 0x0000763218147816 */ /* 0x040fe20000000014 */
[----:B------:R-:W-:Y:S01]  /*c820*/  IMAD.MOV.U32 R3, RZ, RZ, R22 ;  /* 0x000000ffff037224 */ /* 0x000fe200078e0016 */
[----:B------:R-:W-:Y:S02]  /*c830*/  PRMT R24, R24, 0x7610, R17 ;  /* 0x0000761018187816 */ /* 0x000fe40000000011 */
.L_x_14663:
[----:B------:R-:W-:Y:S05]  /*c840*/  BSYNC B1 ;  /* 0x0000000000017941 */ /* 0x000fea0003800000 */
.L_x_14661:
        /* <DEDUP_REMOVED lines=9> */
.L_x_14665:
[----:B------:R-:W-:Y:S01]  /*c8e0*/  IMAD.MOV.U32 R27, RZ, RZ, R6 ;  /* 0x000000ffff1b7224 */ /* 0x000fe200078e0006 */
[----:B------:R-:W-:Y:S01]  /*c8f0*/  PRMT R22, R20, 0x7610, R22 ;  /* 0x0000761014167816 */ /* 0x000fe20000000016 */
[----:B------:R-:W-:Y:S01]  /*c900*/  IMAD.MOV.U32 R6, RZ, RZ, R21 ;  /* 0x000000ffff067224 */ /* 0x000fe200078e0015 */
[----:B------:R-:W-:Y:S02]  /*c910*/  PRMT R20, R17, 0x7610, R20 ;  /* 0x0000761011147816 */ /* 0x000fe40000000014 */
.L_x_14666:
[----:B------:R-:W-:Y:S05]  /*c920*/  BSYNC B1 ;  /* 0x0000000000017941 */ /* 0x000fea0003800000 */
.L_x_14664:
        /* <DEDUP_REMOVED lines=9> */
.L_x_14668:
[----:B------:R-:W-:Y:S01]  /*c9c0*/  IMAD.MOV.U32 R30, RZ, RZ, R27 ;  /* 0x000000ffff1e7224 */ /* 0x000fe200078e001b */
[----:B------:R-:W-:Y:S01]  /*c9d0*/  PRMT R17, R17, 0x5410, R22 ;  /* 0x0000541011117816 */ /* 0x000fe20000000016 */
[----:B------:R-:W-:Y:S01]  /*c9e0*/  IMAD.MOV.U32 R27, RZ, RZ, R26 ;  /* 0x000000ffff1b7224 */ /* 0x000fe200078e001a */
[----:B------:R-:W-:Y:S02]  /*c9f0*/  PRMT R22, R25, 0x7632, R22 ;  /* 0x0000763219167816 */ /* 0x000fe40000000016 */
.L_x_14669:
[----:B------:R-:W-:Y:S05]  /*ca00*/  BSYNC B1 ;  /* 0x0000000000017941 */ /* 0x000fea0003800000 */
.L_x_14667:
        /* <DEDUP_REMOVED lines=9> */
.L_x_14671:
[----:B------:R-:W-:Y:S01]  /*caa0*/  IMAD.MOV.U32 R21, RZ, RZ, R30 ;  /* 0x000000ffff157224 */ /* 0x000fe200078e001e */
[----:B------:R-:W-:Y:S01]  /*cab0*/  PRMT R20, R20, 0x7610, R17 ;  /* 0x0000761014147816 */ /* 0x000fe20000000011 */
[----:B------:R-:W-:Y:S01]  /*cac0*/  IMAD.MOV.U32 R30, RZ, RZ, R31 ;  /* 0x000000ffff1e7224 */ /* 0x000fe200078e001f */
[----:B------:R-:W-:Y:S02]  /*cad0*/  PRMT R17, R17, 0x5410, R2 ;  /* 0x0000541011117816 */ /* 0x000fe40000000002 */
.L_x_14672:
[----:B------:R-:W-:Y:S05]  /*cae0*/  BSYNC B1 ;  /* 0x0000000000017941 */ /* 0x000fea0003800000 */
.L_x_14670:
        /* <DEDUP_REMOVED lines=9> */
.L_x_14674:
[C---:B------:R-:W-:Y:S01]  /*cb80*/  PRMT R2, R20.reuse, 0x7632, R2 ;  /* 0x0000763214027816 */ /* 0x040fe20000000002 */
[----:B------:R-:W-:Y:S02]  /*cb90*/  IMAD.MOV.U32 R25, RZ, RZ, R21 ;  /* 0x000000ffff197224 */ /* 0x000fe400078e0015 */
[----:B------:R-:W-:Y:S01]  /*cba0*/  IMAD.MOV.U32 R21, RZ, RZ, R28 ;  /* 0x000000ffff157224 */ /* 0x000fe200078e001c */
[----:B------:R-:W-:Y:S02]  /*cbb0*/  PRMT R20, R20, 0x7610, R2 ;  /* 0x0000761014147816 */ /* 0x000fe40000000002 */
.L_x_14675:
[----:B------:R-:W-:Y:S05]  /*cbc0*/  BSYNC B1 ;  /* 0x0000000000017941 */ /* 0x000fea0003800000 */
.L_x_14673:
        /* <DEDUP_REMOVED lines=9> */
.L_x_14677:
[----:B------:R-:W-:Y:S01]  /*cc60*/  IMAD.MOV.U32 R26, RZ, RZ, R25 ;  /* 0x000000ffff1a7224 */ /* 0x000fe200078e0019 */
[----:B------:R-:W-:Y:S01]  /*cc70*/  PRMT R2, R5, 0x5432, R2 ;  /* 0x0000543205027816 */ /* 0x000fe20000000002 */
[----:B------:R-:W-:Y:S02]  /*cc80*/  IMAD.MOV.U32 R25, RZ, RZ, R4 ;  /* 0x000000ffff197224 */ /* 0x000fe400078e0004 */
.L_x_14678:
[----:B------:R-:W-:Y:S05]  /*cc90*/  BSYNC B1 ;  /* 0x0000000000017941 */ /* 0x000fea0003800000 */
.L_x_14676:
        /* <DEDUP_REMOVED lines=9> */
.L_x_14680:
[----:B------:R-:W-:Y:S01]  /*cd30*/  PRMT R5, R5, 0x7610, R2 ;  /* 0x0000761005057816 */ /* 0x000fe20000000002 */
[----:B------:R-:W-:Y:S02]  /*cd40*/  IMAD.MOV.U32 R4, RZ, RZ, R26 ;  /* 0x000000ffff047224 */ /* 0x000fe400078e001a */
[----:B------:R-:W-:Y:S01]  /*cd50*/  IMAD.MOV.U32 R26, RZ, RZ, R7 ;  /* 0x000000ffff1a7224 */ /* 0x000fe200078e0007 */
[----:B------:R-:W-:Y:S02]  /*cd60*/  PRMT R2, R2, 0x5410, R5 ;  /* 0x0000541002027816 */ /* 0x000fe40000000005 */
.L_x_14681:
[----:B------:R-:W-:Y:S05]  /*cd70*/  BSYNC B1 ;  /* 0x0000000000017941 */ /* 0x000fea0003800000 */
.L_x_14679:
        /* <DEDUP_REMOVED lines=16> */
.L_x_14683:
[----:B------:R-:W-:Y:S01]  /*ce80*/  IMAD.MOV.U32 R18, RZ, RZ, R3 ;  /* 0x000000ffff127224 */ /* 0x000fe200078e0003 */
[----:B------:R-:W-:Y:S01]  /*ce90*/  PRMT R7, R7, 0x7610, R24 ;  /* 0x0000761007077816 */ /* 0x000fe20000000018 */
[----:B------:R-:W-:Y:S01]  /*cea0*/  IMAD.MOV.U32 R3, RZ, RZ, R6 ;  /* 0x000000ffff037224 */ /* 0x000fe200078e0006 */
[----:B------:R-:W-:Y:S02]  /*ceb0*/  PRMT R24, R24, 0x5410, R20 ;  /* 0x0000541018187816 */ /* 0x000fe40000000014 */
.L_x_14684:
[----:B------:R-:W-:Y:S05]  /*cec0*/  BSYNC B1 ;  /* 0x0000000000017941 */ /* 0x000fea0003800000 */
.L_x_14682:
        /* <DEDUP_REMOVED lines=9> */
.L_x_14686:
[----:B------:R-:W-:Y:S01]  /*cf60*/  IMAD.MOV.U32 R15, RZ, RZ, R18 ;  /* 0x000000ffff0f7224 */ /* 0x000fe200078e0012 */
[C---:B------:R-:W-:Y:S01]  /*cf70*/  PRMT R5, R7.reuse, 0x7632, R5 ;  /* 0x0000763207057816 */ /* 0x040fe20000000005 */
[----:B------:R-:W-:Y:S01]  /*cf80*/  IMAD.MOV.U32 R18, RZ, RZ, R27 ;  /* 0x000000ffff127224 */ /* 0x000fe200078e001b */
[----:B------:R-:W-:Y:S02]  /*cf90*/  PRMT R7, R7, 0x5410, R22 ;  /* 0x0000541007077816 */ /* 0x000fe40000000016 */
.L_x_14687:
[----:B------:R-:W-:Y:S05]  /*cfa0*/  BSYNC B1 ;  /* 0x0000000000017941 */ /* 0x000fea0003800000 */
.L_x_14685:
        /* <DEDUP_REMOVED lines=9> */
.L_x_14689:
[----:B------:R-:W-:Y:S01]  /*d040*/  IMAD.MOV.U32 R6, RZ, RZ, R15 ;  /* 0x000000ffff067224 */ /* 0x000fe200078e000f */
[--C-:B------:R-:W-:Y:S01]  /*d050*/  PRMT R22, R22, 0x5410, R5.reuse ;  /* 0x0000541016167816 */ /* 0x100fe20000000005 */
[----:B------:R-:W-:Y:S01]  /*d060*/  IMAD.MOV.U32 R15, RZ, RZ, R30 ;  /* 0x000000ffff0f7224 */ /* 0x000fe200078e001e */
[----:B------:R-:W-:Y:S02]  /*d070*/  PRMT R5, R17, 0x7632, R5 ;  /* 0x0000763211057816 */ /* 0x000fe40000000005 */
.L_x_14690:
[----:B------:R-:W-:Y:S05]  /*d080*/  BSYNC B1 ;  /* 0x0000000000017941 */ /* 0x000fea0003800000 */
.L_x_14688:
        /* <DEDUP_REMOVED lines=9> */
.L_x_14692:
[----:B------:R-:W-:Y:S01]  /*d120*/  IMAD.MOV.U32 R28, RZ, RZ, R6 ;  /* 0x000000ffff1c7224 */ /* 0x000fe200078e0006 */
[----:B------:R-:W-:Y:S01]  /*d130*/  PRMT R17, R17, 0x7610, R22 ;  /* 0x0000761011117816 */ /* 0x000fe20000000016 */
[----:B------:R-:W-:Y:S01]  /*d140*/  IMAD.MOV.U32 R6, RZ, RZ, R21 ;  /* 0x000000ffff067224 */ /* 0x000fe200078e0015 */
[----:B------:R-:W-:Y:S02]  /*d150*/  PRMT R22, R22, 0x7610, R20 ;  /* 0x0000761016167816 */ /* 0x000fe40000000014 */
.L_x_14693:
[----:B------:R-:W-:Y:S05]  /*d160*/  BSYNC B1 ;  /* 0x0000000000017941 */ /* 0x000fea0003800000 */
.L_x_14691:
        /* <DEDUP_REMOVED lines=9> */
.L_x_14695:
[----:B------:R-:W-:Y:S01]  /*d200*/  IMAD.MOV.U32 R21, RZ, RZ, R28 ;  /* 0x000000ffff157224 */ /* 0x000fe200078e001c */
[----:B------:R-:W-:Y:S01]  /*d210*/  PRMT R20, R20, 0x7610, R17 ;  /* 0x0000761014147816 */ /* 0x000fe20000000011 */
[----:B------:R-:W-:Y:S01]  /*d220*/  IMAD.MOV.U32 R28, RZ, RZ, R25 ;  /* 0x000000ffff1c7224 */ /* 0x000fe200078e0019 */
[----:B------:R-:W-:Y:S02]  /*d230*/  PRMT R17, R17, 0x5410, R2 ;  /* 0x0000541011117816 */ /* 0x000fe40000000002 */
.L_x_14696:
[----:B------:R-:W-:Y:S05]  /*d240*/  BSYNC B1 ;  /* 0x0000000000017941 */ /* 0x000fea0003800000 */
.L_x_14694:
        /* <DEDUP_REMOVED lines=9> */
.L_x_14698:
[C---:B------:R-:W-:Y:S01]  /*d2e0*/  PRMT R2, R20.reuse, 0x7632, R2 ;  /* 0x0000763214027816 */ /* 0x040fe20000000002 */
[----:B------:R-:W-:Y:S02]  /*d2f0*/  IMAD.MOV.U32 R25, RZ, RZ, R21 ;  /* 0x000000ffff197224 */ /* 0x000fe400078e0015 */
[----:B------:R-:W-:Y:S01]  /*d300*/  IMAD.MOV.U32 R21, RZ, RZ, R26 ;  /* 0x000000ffff157224 */ /* 0x000fe200078e001a */
[----:B------:R-:W-:Y:S02]  /*d310*/  PRMT R20, R20, 0x7610, R2 ;  /* 0x0000761014147816 */ /* 0x000fe40000000002 */
.L_x_14699:
[----:B------:R-:W-:Y:S05]  /*d320*/  BSYNC B1 ;  /* 0x0000000000017941 */ /* 0x000fea0003800000 */
.L_x_14697:
        /* <DEDUP_REMOVED lines=9> */
.L_x_14701:
[----:B------:R-:W-:Y:S01]  /*d3c0*/  IMAD.MOV.U32 R26, RZ, RZ, R25 ;  /* 0x000000ffff1a7224 */ /* 0x000fe200078e0019 */
[----:B------:R-:W-:Y:S01]  /*d3d0*/  PRMT R2, R5, 0x5432, R2 ;  /* 0x0000543205027816 */ /* 0x000fe20000000002 */
[----:B------:R-:W-:Y:S02]  /*d3e0*/  IMAD.MOV.U32 R25, RZ, RZ, R4 ;  /* 0x000000ffff197224 */ /* 0x000fe400078e0004 */
.L_x_14702:
[----:B------:R-:W-:Y:S05]  /*d3f0*/  BSYNC B1 ;  /* 0x0000000000017941 */ /* 0x000fea0003800000 */
.L_x_14700:
        /* <DEDUP_REMOVED lines=16> */
.L_x_14704:
[----:B------:R-:W-:Y:S01]  /*d500*/  IMAD.MOV.U32 R4, RZ, RZ, R3 ;  /* 0x000000ffff047224 */ /* 0x000fe200078e0003 */
[----:B------:R-:W-:Y:S01]  /*d510*/  PRMT R5, R5, 0x7610, R24 ;  /* 0x0000761005057816 */ /* 0x000fe20000000018 */
[----:B------:R-:W-:Y:S01]  /*d520*/  IMAD.MOV.U32 R3, RZ, RZ, R18 ;  /* 0x000000ffff037224 */ /* 0x000fe200078e0012 */
[----:B------:R-:W-:Y:S02]  /*d530*/  PRMT R24, R24, 0x7610, R7 ;  /* 0x0000761018187816 */ /* 0x000fe40000000007 */
.L_x_14705:
[----:B------:R-:W-:Y:S05]  /*d540*/  BSYNC B1 ;  /* 0x0000000000017941 */ /* 0x000fea0003800000 */
.L_x_14703:
        /* <DEDUP_REMOVED lines=9> */
.L_x_14707:
[----:B------:R-:W-:Y:S01]  /*d5e0*/  IMAD.MOV.U32 R7, RZ, RZ, R4 ;  /* 0x000000ffff077224 */ /* 0x000fe200078e0004 */
[----:B------:R-:W-:Y:S01]  /*d5f0*/  PRMT R16, R16, 0x7610, R5 ;  /* 0x0000761010107816 */ /* 0x000fe20000000005 */
[----:B------:R-:W-:Y:S01]  /*d600*/  IMAD.MOV.U32 R4, RZ, RZ, R15 ;  /* 0x000000ffff047224 */ /* 0x000fe200078e000f */
[----:B------:R-:W-:Y:S02]  /*d610*/  PRMT R5, R5, 0x5410, R5 ;  /* 0x0000541005057816 */ /* 0x000fe40000000005 */
.L_x_14708:
[----:B------:R-:W-:Y:S05]  /*d620*/  BSYNC B1 ;  /* 0x0000000000017941 */ /* 0x000fea0003800000 */
.L_x_14706:
        /* <DEDUP_REMOVED lines=9> */
.L_x_14710:
[----:B------:R-:W-:Y:S01]  /*d6c0*/  IMAD.MOV.U32 R15, RZ, RZ, R7 ;  /* 0x000000ffff0f7224 */ /* 0x000fe200078e0007 */
[C---:B------:R-:W-:Y:S01]  /*d6d0*/  PRMT R5, R16.reuse, 0x7632, R5 ;  /* 0x0000763210057816 */ /* 0x040fe20000000005 */
[----:B------:R-:W-:Y:S01]  /*d6e0*/  IMAD.MOV.U32 R7, RZ, RZ, R6 ;  /* 0x000000ffff077224 */ /* 0x000fe200078e0006 */
[----:B------:R-:W-:Y:S02]  /*d6f0*/  PRMT R16, R16, 0x7610, R22 ;  /* 0x0000761010107816 */ /* 0x000fe40000000016 */
.L_x_14711:
[----:B------:R-:W-:Y:S05]  /*d700*/  BSYNC B1 ;  /* 0x0000000000017941 */ /* 0x000fea0003800000 */
.L_x_14709:
        /* <DEDUP_REMOVED lines=9> */
.L_x_14713:
[----:B------:R-:W-:Y:S01]  /*d7a0*/  IMAD.MOV.U32 R6, RZ, RZ, R15 ;  /* 0x000000ffff067224 */ /* 0x000fe200078e000f */
[--C-:B------:R-:W-:Y:S01]  /*d7b0*/  PRMT R18, R18, 0x5410, R5.reuse ;  /* 0x0000541012127816 */ /* 0x100fe20000000005 */
[----:B------:R-:W-:Y:S01]  /*d7c0*/  IMAD.MOV.U32 R15, RZ, RZ, R28 ;  /* 0x000000ffff0f7224 */ /* 0x000fe200078e001c */
[----:B------:R-:W-:Y:S02]  /*d7d0*/  PRMT R5, R17, 0x7632, R5 ;  /* 0x0000763211057816 */ /* 0x000fe40000000005 */
.L_x_14714:
[----:B------:R-:W-:Y:S05]  /*d7e0*/  BSYNC B1 ;  /* 0x0000000000017941 */ /* 0x000fea0003800000 */
.L_x_14712:
        /* <DEDUP_REMOVED lines=9> */
.L_x_14716:
[----:B------:R-:W-:Y:S01]  /*d880*/  IMAD.MOV.U32 R22, RZ, RZ, R6 ;  /* 0x000000ffff167224 */ /* 0x000fe200078e0006 */
[----:B------:R-:W-:Y:S01]  /*d890*/  PRMT R17, R17, 0x7610, R18 ;  /* 0x0000761011117816 */ /* 0x000fe20000000012 */
[----:B------:R-:W-:Y:S01]  /*d8a0*/  IMAD.MOV.U32 R6, RZ, RZ, R21 ;  /* 0x000000ffff067224 */ /* 0x000fe200078e0015 */
[----:B------:R-:W-:Y:S02]  /*d8b0*/  PRMT R18, R18, 0x7610, R20 ;  /* 0x0000761012127816 */ /* 0x000fe40000000014 */
.L_x_14717:
[----:B------:R-:W-:Y:S05]  /*d8c0*/  BSYNC B1 ;  /* 0x0000000000017941 */ /* 0x000fea0003800000 */
.L_x_14715:
        /* <DEDUP_REMOVED lines=9> */
.L_x_14719:
[----:B------:R-:W-:Y:S01]  /*d960*/  IMAD.MOV.U32 R21, RZ, RZ, R22 ;  /* 0x000000ffff157224 */ /* 0x000fe200078e0016 */
[----:B------:R-:W-:Y:S01]  /*d970*/  PRMT R20, R20, 0x7610, R17 ;  /* 0x0000761014147816 */ /* 0x000fe20000000011 */
[----:B------:R-:W-:Y:S01]  /*d980*/  IMAD.MOV.U32 R22, RZ, RZ, R25 ;  /* 0x000000ffff167224 */ /* 0x000fe200078e0019 */
[----:B------:R-:W-:Y:S02]  /*d990*/  PRMT R17, R17, 0x5410, R2 ;  /* 0x0000541011117816 */ /* 0x000fe40000000002 */
.L_x_14720:
[----:B------:R-:W-:Y:S05]  /*d9a0*/  BSYNC B1 ;  /* 0x0000000000017941 */ /* 0x000fea0003800000 */
.L_x_14718:
        /* <DEDUP_REMOVED lines=9> */
.L_x_14722:
[C---:B------:R-:W-:Y:S01]  /*da40*/  PRMT R2, R20.reuse, 0x7632, R2 ;  /* 0x0000763214027816 */ /* 0x040fe20000000002 */
[----:B------:R-:W-:Y:S02]  /*da50*/  IMAD.MOV.U32 R25, RZ, RZ, R21 ;  /* 0x000000ffff197224 */ /* 0x000fe400078e0015 */
[----:B------:R-:W-:Y:S01]  /*da60*/  IMAD.MOV.U32 R21, RZ, RZ, R26 ;  /* 0x000000ffff157224 */ /* 0x000fe200078e001a */
[----:B------:R-:W-:Y:S02]  /*da70*/  PRMT R20, R20, 0x7610, R2 ;  /* 0x0000761014147816 */ /* 0x000fe40000000002 */
.L_x_14723:
[----:B------:R-:W-:Y:S05]  /*da80*/  BSYNC B1 ;  /* 0x0000000000017941 */ /* 0x000fea0003800000 */
.L_x_14721:
        /* <DEDUP_REMOVED lines=16> */
.L_x_14725:
[----:B------:R-:W-:Y:S01]  /*db90*/  IMAD.MOV.U32 R14, RZ, RZ, R3 ;  /* 0x000000ffff0e7224 */ /* 0x000fe200078e0003 */
[----:B------:R-:W-:Y:S01]  /*dba0*/  PRMT R2, R2, 0x7610, R24 ;  /* 0x0000761002027816 */ /* 0x000fe20000000018 */
[----:B------:R-:W-:Y:S01]  /*dbb0*/  IMAD.MOV.U32 R3, RZ, RZ, R4 ;  /* 0x000000ffff037224 */ /* 0x000fe200078e0004 */
[----:B------:R-:W-:Y:S02]  /*dbc0*/  PRMT R24, R24, 0x7610, R5 ;  /* 0x0000761018187816 */ /* 0x000fe40000000005 */
.L_x_14726:
[----:B------:R-:W-:Y:S05]  /*dbd0*/  BSYNC B1 ;  /* 0x0000000000017941 */ /* 0x000fea0003800000 */
.L_x_14724:
        /* <DEDUP_REMOVED lines=9> */
.L_x_14728:
[----:B------:R-:W-:Y:S01]  /*dc70*/  IMAD.MOV.U32 R4, RZ, RZ, R14 ;  /* 0x000000ffff047224 */ /* 0x000fe200078e000e */
[C---:B------:R-:W-:Y:S01]  /*dc80*/  PRMT R11, R2.reuse, 0x7632, R11 ;  /* 0x00007632020b7816 */ /* 0x040fe2000000000b */
[----:B------:R-:W-:Y:S01]  /*dc90*/  IMAD.MOV.U32 R14, RZ, RZ, R7 ;  /* 0x000000ffff0e7224 */ /* 0x000fe200078e0007 */
[----:B------:R-:W-:Y:S02]  /*dca0*/  PRMT R2, R2, 0x7610, R16 ;  /* 0x0000761002027816 */ /* 0x000fe40000000010 */
.L_x_14729:
[----:B------:R-:W-:Y:S05]  /*dcb0*/  BSYNC B1 ;  /* 0x0000000000017941 */ /* 0x000fea0003800000 */
.L_x_14727:
        /* <DEDUP_REMOVED lines=9> */
.L_x_14731:
[----:B------:R-:W-:Y:S01]  /*dd50*/  IMAD.MOV.U32 R7, RZ, RZ, R4 ;  /* 0x000000ffff077224 */ /* 0x000fe200078e0004 */
[----:B------:R-:W-:Y:S01]  /*dd60*/  PRMT R26, R26, 0x5410, R11 ;  /* 0x000054101a1a7816 */ /* 0x000fe2000000000b */
[----:B------:R-:W-:Y:S01]  /*dd70*/  IMAD.MOV.U32 R4, RZ, RZ, R15 ;  /* 0x000000ffff047224 */ /* 0x000fe200078e000f */
[----:B------:R-:W-:Y:S02]  /*dd80*/  PRMT R11, R5, 0x7610, R11 ;  /* 0x00007610050b7816 */ /* 0x000fe4000000000b */
.L_x_14732:
[----:B------:R-:W-:Y:S05]  /*dd90*/  BSYNC B1 ;  /* 0x0000000000017941 */ /* 0x000fea0003800000 */
.L_x_14730:
        /* <DEDUP_REMOVED lines=9> */
.L_x_14734:
[----:B------:R-:W-:Y:S01]  /*de30*/  IMAD.MOV.U32 R5, RZ, RZ, R7 ;  /* 0x000000ffff057224 */ /* 0x000fe200078e0007 */
[C---:B------:R-:W-:Y:S01]  /*de40*/  PRMT R15, R26.reuse, 0x7632, R15 ;  /* 0x000076321a0f7816 */ /* 0x040fe2000000000f */
[----:B------:R-:W-:Y:S01]  /*de50*/  IMAD.MOV.U32 R7, RZ, RZ, R6 ;  /* 0x000000ffff077224 */ /* 0x000fe200078e0006 */
[----:B------:R-:W-:Y:S02]  /*de60*/  PRMT R26, R26, 0x7610, R18 ;  /* 0x000076101a1a7816 */ /* 0x000fe40000000012 */
.L_x_14735:
[----:B------:R-:W-:Y:S05]  /*de70*/  BSYNC B1 ;  /* 0x0000000000017941 */ /* 0x000fea0003800000 */
.L_x_14733:
        /* <DEDUP_REMOVED lines=9> */
.L_x_14737:
[----:B------:R-:W-:Y:S01]  /*df10*/  IMAD.MOV.U32 R6, RZ, RZ, R5 ;  /* 0x000000ffff067224 */ /* 0x000fe200078e0005 */
[--C-:B------:R-:W-:Y:S01]  /*df20*/  PRMT R11, R11, 0x5410, R15.reuse ;  /* 0x000054100b0b7816 */ /* 0x100fe2000000000f */
[----:B------:R-:W-:Y:S01]  /*df30*/  IMAD.MOV.U32 R5, RZ, RZ, R22 ;  /* 0x000000ffff057224 */ /* 0x000fe200078e0016 */
[----:B------:R-:W-:Y:S02]  /*df40*/  PRMT R15, R17, 0x7632, R15 ;  /* 0x00007632110f7816 */ /* 0x000fe4000000000f */
.L_x_14738:
[----:B------:R-:W-:Y:S05]  /*df50*/  BSYNC B1 ;  /* 0x0000000000017941 */ /* 0x000fea0003800000 */
.L_x_14736:
        /* <DEDUP_REMOVED lines=9> */
.L_x_14740:
[----:B------:R-:W-:Y:S01]  /*dff0*/  IMAD.MOV.U32 R16, RZ, RZ, R6 ;  /* 0x000000ffff107224 */ /* 0x000fe200078e0006 */
[----:B------:R-:W-:Y:S01]  /*e000*/  PRMT R15, R15, 0x7610, R11 ;  /* 0x000076100f0f7816 */ /* 0x000fe2000000000b */
[----:B------:R-:W-:Y:S01]  /*e010*/  IMAD.MOV.U32 R6, RZ, RZ, R21 ;  /* 0x000000ffff067224 */ /* 0x000fe200078e0015 */
[----:B------:R-:W-:Y:S02]  /*e020*/  PRMT R11, R11, 0x7610, R20 ;  /* 0x000076100b0b7816 */ /* 0x000fe40000000014 */
.L_x_14741:
[----:B------:R-:W-:Y:S05]  /*e030*/  BSYNC B1 ;  /* 0x0000000000017941 */ /* 0x000fea0003800000 */
.L_x_14739:
        /* <DEDUP_REMOVED lines=9> */
.L_x_14743:
[----:B------:R-:W-:Y:S01]  /*e0d0*/  IMAD.MOV.U32 R17, RZ, RZ, R16 ;  /* 0x000000ffff117224 */ /* 0x000fe200078e0010 */
[C---:B------:R-:W-:Y:S01]  /*e0e0*/  PRMT R18, R15.reuse, 0x7632, R18 ;  /* 0x000076320f127816 */ /* 0x040fe20000000012 */
[----:B------:R-:W-:Y:S01]  /*e0f0*/  IMAD.MOV.U32 R16, RZ, RZ, R25 ;  /* 0x000000ffff107224 */ /* 0x000fe200078e0019 */
[----:B------:R-:W-:Y:S02]  /*e100*/  PRMT R15, R15, 0x5410, R2 ;  /* 0x000054100f0f7816 */ /* 0x000fe40000000002 */
.L_x_14744:
[----:B------:R-:W-:Y:S05]  /*e110*/  BSYNC B1 ;  /* 0x0000000000017941 */ /* 0x000fea0003800000 */
.L_x_14742:
        /* <DEDUP_REMOVED lines=16> */
.L_x_14746:
[----:B------:R-:W-:Y:S01]  /*e220*/  IMAD.MOV.U32 R12, RZ, RZ, R3 ;  /* 0x000000ffff0c7224 */ /* 0x000fe200078e0003 */
[----:B------:R-:W-:Y:S01]  /*e230*/  PRMT R25, R25, 0x7610, R24 ;  /* 0x0000761019197816 */ /* 0x000fe20000000018 */
[----:B------:R-:W-:Y:S01]  /*e240*/  IMAD.MOV.U32 R3, RZ, RZ, R14 ;  /* 0x000000ffff037224 */ /* 0x000fe200078e000e */
[----:B------:R-:W-:Y:S02]  /*e250*/  PRMT R24, R24, 0x7610, R2 ;  /* 0x0000761018187816 */ /* 0x000fe40000000002 */
.L_x_14747:
[----:B------:R-:W-:Y:S05]  /*e260*/  BSYNC B1 ;  /* 0x0000000000017941 */ /* 0x000fea0003800000 */
.L_x_14745:
        /* <DEDUP_REMOVED lines=9> */
.L_x_14749:
[----:B------:R-:W-:Y:S01]  /*e300*/  IMAD.MOV.U32 R14, RZ, RZ, R12 ;  /* 0x000000ffff0e7224 */ /* 0x000fe200078e000c */
[----:B------:R-:W-:Y:S01]  /*e310*/  PRMT R18, R18, 0x7610, R25 ;  /* 0x0000761012127816 */ /* 0x000fe20000000019 */
[----:B------:R-:W-:Y:S01]  /*e320*/  IMAD.MOV.U32 R12, RZ, RZ, R4 ;  /* 0x000000ffff0c7224 */ /* 0x000fe200078e0004 */
[----:B------:R-:W-:Y:S02]  /*e330*/  PRMT R25, R25, 0x5410, R11 ;  /* 0x0000541019197816 */ /* 0x000fe4000000000b */
.L_x_14750:
[----:B------:R-:W-:Y:S05]  /*e340*/  BSYNC B1 ;  /* 0x0000000000017941 */ /* 0x000fea0003800000 */
.L_x_14748:
        /* <DEDUP_REMOVED lines=9> */
.L_x_14752:
[----:B------:R-:W-:Y:S01]  /*e3e0*/  IMAD.MOV.U32 R20, RZ, RZ, R14 ;  /* 0x000000ffff147224 */ /* 0x000fe200078e000e */
[C---:B------:R-:W-:Y:S01]  /*e3f0*/  PRMT R25, R18.reuse, 0x7632, R25 ;  /* 0x0000763212197816 */ /* 0x040fe20000000019 */
[----:B------:R-:W-:Y:S01]  /*e400*/  IMAD.MOV.U32 R14, RZ, RZ, R7 ;  /* 0x000000ffff0e7224 */ /* 0x000fe200078e0007 */
[----:B------:R-:W-:Y:S02]  /*e410*/  PRMT R18, R18, 0x7610, R26 ;  /* 0x0000761012127816 */ /* 0x000fe4000000001a */
.L_x_14753:
[----:B------:R-:W-:Y:S05]  /*e420*/  BSYNC B1 ;  /* 0x0000000000017941 */ /* 0x000fea0003800000 */
.L_x_14751:
        /* <DEDUP_REMOVED lines=9> */
.L_x_14755:
[----:B------:R-:W-:Y:S01]  /*e4c0*/  IMAD.MOV.U32 R21, RZ, RZ, R20 ;  /* 0x000000ffff157224 */ /* 0x000fe200078e0014 */
[----:B------:R-:W-:Y:S01]  /*e4d0*/  PRMT R24, R25, 0x7610, R24 ;  /* 0x0000761019187816 */ /* 0x000fe20000000018 */
[----:B------:R-:W-:Y:S01]  /*e4e0*/  IMAD.MOV.U32 R20, RZ, RZ, R5 ;  /* 0x000000ffff147224 */ /* 0x000fe200078e0005 */
[----:B------:R-:W-:Y:S02]  /*e4f0*/  PRMT R25, R15, 0x7610, R25 ;  /* 0x000076100f197816 */ /* 0x000fe40000000019 */
.L_x_14756:
[----:B------:R-:W-:Y:S05]  /*e500*/  BSYNC B1 ;  /* 0x0000000000017941 */ /* 0x000fea0003800000 */
.L_x_14754:
        /* <DEDUP_REMOVED lines=9> */
.L_x_14758:
[----:B------:R-:W-:Y:S01]  /*e5a0*/  IMAD.MOV.U32 R22, RZ, RZ, R21 ;  /* 0x000000ffff167224 */ /* 0x000fe200078e0015 */
[----:B------:R-:W-:Y:S01]  /*e5b0*/  PRMT R15, R24, 0x7610, R15 ;  /* 0x00007610180f7816 */ /* 0x000fe2000000000f */
[----:B------:R-:W-:Y:S01]  /*e5c0*/  IMAD.MOV.U32 R21, RZ, RZ, R6 ;  /* 0x000000ffff157224 */ /* 0x000fe200078e0006 */
[----:B------:R-:W-:Y:S02]  /*e5d0*/  PRMT R24, R11, 0x7632, R24 ;  /* 0x000076320b187816 */ /* 0x000fe40000000018 */
.L_x_14759:
[----:B------:R-:W-:Y:S05]  /*e5e0*/  BSYNC B1 ;  /* 0x0000000000017941 */ /* 0x000fea0003800000 */
.L_x_14757:
        /* <DEDUP_REMOVED lines=9> */
.L_x_14761:
[----:B------:R-:W-:Y:S01]  /*e680*/  IMAD.MOV.U32 R11, RZ, RZ, R22 ;  /* 0x000000ffff0b7224 */ /* 0x000fe200078e0016 */
[--C-:B------:R-:W-:Y:S01]  /*e690*/  PRMT R26, R26, 0x5410, R15.reuse ;  /* 0x000054101a1a7816 */ /* 0x100fe2000000000f */
[----:B------:R-:W-:Y:S01]  /*e6a0*/  IMAD.MOV.U32 R22, RZ, RZ, R16 ;  /* 0x000000ffff167224 */ /* 0x000fe200078e0010 */
[----:B------:R-:W-:Y:S02]  /*e6b0*/  PRMT R15, R15, 0x7632, R15 ;  /* 0x000076320f0f7816 */ /* 0x000fe4000000000f */
.L_x_14762:
[----:B------:R-:W-:Y:S05]  /*e6c0*/  BSYNC B1 ;  /* 0x0000000000017941 */ /* 0x000fea0003800000 */
.L_x_14760:
        /* <DEDUP_REMOVED lines=9> */
.L_x_14764:
[----:B------:R-:W-:Y:S01]  /*e760*/  IMAD.MOV.U32 R16, RZ, RZ, R11 ;  /* 0x000000ffff107224 */ /* 0x000fe200078e000b */
[----:B------:R-:W-:Y:S01]  /*e770*/  PRMT R15, R15, 0x7610, R26 ;  /* 0x000076100f0f7816 */ /* 0x000fe2000000001a */
[----:B------:R-:W-:Y:S01]  /*e780*/  IMAD.MOV.U32 R11, RZ, RZ, R17 ;  /* 0x000000ffff0b7224 */ /* 0x000fe200078e0011 */
[----:B------:R-:W-:Y:S02]  /*e790*/  PRMT R26, R26, 0x5410, R18 ;  /* 0x000054101a1a7816 */ /* 0x000fe40000000012 */
.L_x_14765:
[----:B------:R-:W-:Y:S05]  /*e7a0*/  BSYNC B1 ;  /* 0x0000000000017941 */ /* 0x000fea0003800000 */
.L_x_14763:
        /* <DEDUP_REMOVED lines=16> */
.L_x_14767:
[----:B------:R-:W-:Y:S01]  /*e8b0*/  PRMT R33, R33, 0x7610, R24 ;  /* 0x0000761021217816 */ /* 0x000fe20000000018 */
[----:B------:R-:W-:Y:S01]  /*e8c0*/  IMAD.MOV.U32 R2, RZ, RZ, R3 ;  /* 0x000000ffff027224 */ /* 0x000fe200078e0003 */
[----:B------:R-:W-:Y:S01]  /*e8d0*/  PRMT R24, R24, 0x7610, R25 ;  /* 0x0000761018187816 */ /* 0x000fe20000000019 */
[----:B------:R-:W-:Y:S02]  /*e8e0*/  IMAD.MOV.U32 R3, RZ, RZ, R12 ;  /* 0x000000ffff037224 */ /* 0x000fe400078e000c */
.L_x_14768:
[----:B------:R-:W-:Y:S05]  /*e8f0*/  BSYNC B1 ;  /* 0x0000000000017941 */ /* 0x000fea0003800000 */
.L_x_14766:
        /* <DEDUP_REMOVED lines=9> */
.L_x_14770:
[----:B------:R-:W-:Y:S01]  /*e990*/  IMAD.MOV.U32 R5, RZ, RZ, R2 ;  /* 0x000000ffff057224 */ /* 0x000fe200078e0002 */
[----:B------:R-:W-:Y:S01]  /*e9a0*/  PRMT R33, R33, 0x7632, R18 ;  /* 0x0000763221217816 */ /* 0x000fe20000000012 */
[----:B------:R-:W-:Y:S02]  /*e9b0*/  IMAD.MOV.U32 R2, RZ, RZ, R14 ;  /* 0x000000ffff027224 */ /* 0x000fe400078e000e */
.L_x_14771:
[----:B------:R-:W-:Y:S05]  /*e9c0*/  BSYNC B1 ;  /* 0x0000000000017941 */ /* 0x000fea0003800000 */
.L_x_14769:
        /* <DEDUP_REMOVED lines=9> */
.L_x_14773:
[----:B------:R-:W-:Y:S01]  /*ea60*/  PRMT R31, R33, 0x7610, R31 ;  /* 0x00007610211f7816 */ /* 0x000fe2000000001f */
[----:B------:R-:W-:Y:S01]  /*ea70*/  IMAD.MOV.U32 R4, RZ, RZ, R5 ;  /* 0x000000ffff047224 */ /* 0x000fe200078e0005 */
[----:B------:R-:W-:Y:S01]  /*ea80*/  PRMT R33, R25, 0x7610, R33 ;  /* 0x0000761019217816 */ /* 0x000fe20000000021 */
[----:B------:R-:W-:Y:S02]  /*ea90*/  IMAD.MOV.U32 R5, RZ, RZ, R20 ;  /* 0x000000ffff057224 */ /* 0x000fe400078e0014 */
.L_x_14774:
[----:B------:R-:W-:Y:S05]  /*eaa0*/  BSYNC B1 ;  /* 0x0000000000017941 */ /* 0x000fea0003800000 */
.L_x_14772:
        /* <DEDUP_REMOVED lines=9> */
.L_x_14776:
[----:B------:R-:W-:Y:S01]  /*eb40*/  IMAD.MOV.U32 R7, RZ, RZ, R4 ;  /* 0x000000ffff077224 */ /* 0x000fe200078e0004 */
[----:B------:R-:W-:Y:S01]  /*eb50*/  PRMT R31, R24, 0x5410, R31 ;  /* 0x00005410181f7816 */ /* 0x000fe2000000001f */
[----:B------:R-:W-:Y:S02]  /*eb60*/  IMAD.MOV.U32 R4, RZ, RZ, R21 ;  /* 0x000000ffff047224 */ /* 0x000fe400078e0015 */
.L_x_14777:
[----:B------:R-:W-:Y:S05]  /*eb70*/  BSYNC B1 ;  /* 0x0000000000017941 */ /* 0x000fea0003800000 */
.L_x_14775:
        /* <DEDUP_REMOVED lines=9> */
.L_x_14779:
[C---:B------:R-:W-:Y:S01]  /*ec10*/  PRMT R30, R31.reuse, 0x7632, R30 ;  /* 0x000076321f1e7816 */ /* 0x040fe2000000001e */
[----:B------:R-:W-:Y:S01]  /*ec20*/  IMAD.MOV.U32 R6, RZ, RZ, R7 ;  /* 0x000000ffff067224 */ /* 0x000fe200078e0007 */
[----:B------:R-:W-:Y:S01]  /*ec30*/  PRMT R31, R31, 0x5410, R15 ;  /* 0x000054101f1f7816 */ /* 0x000fe2000000000f */
[----:B------:R-:W-:Y:S02]  /*ec40*/  IMAD.MOV.U32 R7, RZ, RZ, R22 ;  /* 0x000000ffff077224 */ /* 0x000fe400078e0016 */
.L_x_14780:
[----:B------:R-:W-:Y:S05]  /*ec50*/  BSYNC B1 ;  /* 0x0000000000017941 */ /* 0x000fea0003800000 */
.L_x_14778:
        /* <DEDUP_REMOVED lines=9> */
.L_x_14782:
[----:B------:R-:W-:Y:S01]  /*ecf0*/  IMAD.MOV.U32 R27, RZ, RZ, R6 ;  /* 0x000000ffff1b7224 */ /* 0x000fe200078e0006 */
[----:B------:R-:W-:Y:S01]  /*ed00*/  PRMT R30, R26, 0x5432, R30 ;  /* 0x000054321a1e7816 */ /* 0x000fe2000000001e */
[----:B------:R-:W-:Y:S02]  /*ed10*/  IMAD.MOV.U32 R6, RZ, RZ, R11 ;  /* 0x000000ffff067224 */ /* 0x000fe400078e000b */
.L_x_14783:
[----:B------:R-:W-:Y:S05]  /*ed20*/  BSYNC B1 ;  /* 0x0000000000017941 */ /* 0x000fea0003800000 */
.L_x_14781:
        /* <DEDUP_REMOVED lines=9> */
.L_x_14785:
[C---:B------:R-:W-:Y:S01]  /*edc0*/  PRMT R24, R30.reuse, 0x7632, R24 ;  /* 0x000076321e187816 */ /* 0x040fe20000000018 */
[----:B------:R-:W-:Y:S01]  /*edd0*/  IMAD.MOV.U32 R26, RZ, RZ, R27 ;  /* 0x000000ffff1a7224 */ /* 0x000fe200078e001b */
[----:B------:R-:W-:Y:S01]  /*ede0*/  PRMT R30, R30, 0x7610, R15 ;  /* 0x000076101e1e7816 */ /* 0x000fe2000000000f */
[----:B------:R-:W-:Y:S02]  /*edf0*/  IMAD.MOV.U32 R27, RZ, RZ, R16 ;  /* 0x000000ffff1b7224 */ /* 0x000fe400078e0010 */
.L_x_14786:
[----:B------:R-:W-:Y:S05]  /*ee00*/  BSYNC B1 ;  /* 0x0000000000017941 */ /* 0x000fea0003800000 */
.L_x_14784:
[----:B------:R-:W-:Y:S02]  /*ee10*/  FADD.FTZ R28, R32, R19 ;  /* 0x00000013201c7221 */ /* 0x000fe40000010000 */
[----:B------:R-:W-:Y:S02]  /*ee20*/  IMAD.MOV.U32 R29, RZ, RZ, R8 ;  /* 0x000000ffff1d7224 */ /* 0x000fe400078e0008 */
.L_x_14618:
[----:B-1-34-:R-:W-:Y:S05]  /*ee30*/  BSYNC B0 ;  /* 0x0000000000007941 */ /* 0x01afea0003800000 */
.L_x_14617:
[----:B------:R-:W-:Y:S01]  /*ee40*/  ISETP.GT.AND P0, PT, R13, 0xf, PT ;  /* 0x0000000f0d00780c */ /* 0x000fe20003f04270 */
[----:B------:R1:W3:Y:S01]  /*ee50*/  SHFL.DOWN PT, R32, R29, 0x10, 0x1f ;  /* 0x0a001f001d207f89 */ /* 0x0002e200000e0000 */
[----:B0-----:R-:W-:Y:S01]  /*ee60*/  PRMT R17, R24, 0x7610, R30 ;  /* 0x0000761018117816 */ /* 0x001fe2000000001e */
[----:B------:R-:W-:Y:S01]  /*ee70*/  BSSY B0, `(.L_x_14787) ;  /* 0x000035c000007945 */ /* 0x000fe20003800000 */
[----:B------:R-:W-:Y:S01]  /*ee80*/  PRMT R15, R30, 0x7610, R31 ;  /* 0x000076101e0f7816 */ /* 0x000fe2000000001f */
[----:B------:R1:W0:Y:S01]  /*ee90*/  SHFL.DOWN PT, R19, R28, 0x10, 0x1f ;  /* 0x0a001f001c137f89 */ /* 0x00022200000e0000 */
[----:B------:R-:W-:-:S02]  /*eea0*/  PRMT R11, R31, 0x5410, R33 ;  /* 0x000054101f0b7816 */ /* 0x000fc40000000021 */
[----:B--2---:R-:W-:Y:S01]  /*eeb0*/  PRMT R8, R33, 0x7632, R24 ;  /* 0x0000763221087816 */ /* 0x004fe20000000018 */
[----:B------:R1:W2:Y:S04]  /*eec0*/  SHFL.DOWN PT, R34, R26, 0x10, 0x1f ;  /* 0x0a001f001a227f89 */ /* 0x0002a800000e0000 */
        /* <DEDUP_REMOVED lines=37> */
.L_x_14790:
[----:B------:R-:W-:Y:S01]  /*f120*/  IMAD.MOV.U32 R28, RZ, RZ, R3 ;  /* 0x000000ffff1c7224 */ /* 0x000fe200078e0003 */
[C---:B------:R-:W-:Y:S01]  /*f130*/  PRMT R21, R24.reuse, 0x7632, R21 ;  /* 0x0000763218157816 */ /* 0x040fe20000000015 */
[----:B------:R-:W-:Y:S01]  /*f140*/  IMAD.MOV.U32 R3, RZ, RZ, R2 ;  /* 0x000000ffff037224 */ /* 0x000fe200078e0002 */
[----:B------:R-:W-:Y:S02]  /*f150*/  PRMT R24, R24, 0x7610, R33 ;  /* 0x0000761018187816 */ /* 0x000fe40000000021 */
.L_x_14791:
[----:B------:R-:W-:Y:S05]  /*f160*/  BSYNC B1 ;  /* 0x0000000000017941 */ /* 0x000fea0003800000 */
.L_x_14789:
        /* <DEDUP_REMOVED lines=9> */
.L_x_14793:
[----:B------:R-:W-:Y:S01]  /*f200*/  IMAD.MOV.U32 R25, RZ, RZ, R28 ;  /* 0x000000ffff197224 */ /* 0x000fe200078e001c */
[----:B------:R-:W-:Y:S01]  /*f210*/  PRMT R2, R21, 0x7610, R2 ;  /* 0x0000761015027816 */ /* 0x000fe20000000002 */
[----:B------:R-:W-:Y:S01]  /*f220*/  IMAD.MOV.U32 R28, RZ, RZ, R5 ;  /* 0x000000ffff1c7224 */ /* 0x000fe200078e0005 */
[----:B------:R-:W-:Y:S02]  /*f230*/  PRMT R21, R33, 0x7610, R21 ;  /* 0x0000761021157816 */ /* 0x000fe40000000015 */
.L_x_14794:
[----:B------:R-:W-:Y:S05]  /*f240*/  BSYNC B1 ;  /* 0x0000000000017941 */ /* 0x000fea0003800000 */
.L_x_14792:
        /* <DEDUP_REMOVED lines=9> */
.L_x_14796:
[----:B------:R-:W-:Y:S01]  /*f2e0*/  IMAD.MOV.U32 R34, RZ, RZ, R25 ;  /* 0x000000ffff227224 */ /* 0x000fe200078e0019 */
[----:B------:R-:W-:Y:S01]  /*f2f0*/  PRMT R5, R2, 0x7610, R5 ;  /* 0x0000761002057816 */ /* 0x000fe20000000005 */
[----:B------:R-:W-:Y:S01]  /*f300*/  IMAD.MOV.U32 R25, RZ, RZ, R4 ;  /* 0x000000ffff197224 */ /* 0x000fe200078e0004 */
[----:B------:R-:W-:Y:S02]  /*f310*/  PRMT R2, R31, 0x7610, R2 ;  /* 0x000076101f027816 */ /* 0x000fe40000000002 */
.L_x_14797:
[----:B------:R-:W-:Y:S05]  /*f320*/  BSYNC B1 ;  /* 0x0000000000017941 */ /* 0x000fea0003800000 */
.L_x_14795:
        /* <DEDUP_REMOVED lines=9> */
.L_x_14799:
[----:B------:R-:W-:Y:S01]  /*f3c0*/  IMAD.MOV.U32 R29, RZ, RZ, R34 ;  /* 0x000000ffff1d7224 */ /* 0x000fe200078e0022 */
[----:B------:R-:W-:Y:S01]  /*f3d0*/  PRMT R2, R2, 0x5410, R5 ;  /* 0x0000541002027816 */ /* 0x000fe20000000005 */
[----:B------:R-:W-:Y:S01]  /*f3e0*/  IMAD.MOV.U32 R34, RZ, RZ, R7 ;  /* 0x000000ffff227224 */ /* 0x000fe200078e0007 */
[----:B------:R-:W-:Y:S02]  /*f3f0*/  PRMT R5, R31, 0x7632, R5 ;  /* 0x000076321f057816 */ /* 0x000fe40000000005 */
.L_x_14800:
[----:B------:R-:W-:Y:S05]  /*f400*/  BSYNC B1 ;  /* 0x0000000000017941 */ /* 0x000fea0003800000 */
.L_x_14798:
        /* <DEDUP_REMOVED lines=9> */
.L_x_14802:
[----:B------:R-:W-:Y:S01]  /*f4a0*/  IMAD.MOV.U32 R4, RZ, RZ, R29 ;  /* 0x000000ffff047224 */ /* 0x000fe200078e001d */
[----:B------:R-:W-:Y:S01]  /*f4b0*/  PRMT R5, R5, 0x7610, R2 ;  /* 0x0000761005057816 */ /* 0x000fe20000000002 */
[----:B------:R-:W-:Y:S01]  /*f4c0*/  IMAD.MOV.U32 R29, RZ, RZ, R6 ;  /* 0x000000ffff1d7224 */ /* 0x000fe200078e0006 */
[----:B------:R-:W-:Y:S02]  /*f4d0*/  PRMT R2, R2, 0x5410, R30 ;  /* 0x0000541002027816 */ /* 0x000fe4000000001e */
.L_x_14803:
[----:B------:R-:W-:Y:S05]  /*f4e0*/  BSYNC B1 ;  /* 0x0000000000017941 */ /* 0x000fea0003800000 */
.L_x_14801:
        /* <DEDUP_REMOVED lines=9> */
.L_x_14805:
[----:B------:R-:W-:Y:S01]  /*f580*/  IMAD.MOV.U32 R7, RZ, RZ, R4 ;  /* 0x000000ffff077224 */ /* 0x000fe200078e0004 */
[----:B------:R-:W-:Y:S01]  /*f590*/  PRMT R6, R6, 0x7610, R5 ;  /* 0x0000761006067816 */ /* 0x000fe20000000005 */
[----:B------:R-:W-:Y:S01]  /*f5a0*/  IMAD.MOV.U32 R4, RZ, RZ, R27 ;  /* 0x000000ffff047224 */ /* 0x000fe200078e001b */
[----:B------:R-:W-:Y:S02]  /*f5b0*/  PRMT R5, R5, 0x7610, R30 ;  /* 0x0000761005057816 */ /* 0x000fe4000000001e */
.L_x_14806:
[----:B------:R-:W-:Y:S05]  /*f5c0*/  BSYNC B1 ;  /* 0x0000000000017941 */ /* 0x000fea0003800000 */
.L_x_14804:
        /* <DEDUP_REMOVED lines=9> */
.L_x_14808:
[----:B------:R-:W-:Y:S01]  /*f660*/  IMAD.MOV.U32 R27, RZ, RZ, R7 ;  /* 0x000000ffff1b7224 */ /* 0x000fe200078e0007 */
[----:B------:R-:W-:Y:S01]  /*f670*/  PRMT R6, R6, 0x5432, R24 ;  /* 0x0000543206067816 */ /* 0x000fe20000000018 */
[----:B------:R-:W-:Y:S02]  /*f680*/  IMAD.MOV.U32 R7, RZ, RZ, R26 ;  /* 0x000000ffff077224 */ /* 0x000fe400078e001a */
.L_x_14809:
[----:B------:R-:W-:Y:S05]  /*f690*/  BSYNC B1 ;  /* 0x0000000000017941 */ /* 0x000fea0003800000 */
.L_x_14807:
        /* <DEDUP_REMOVED lines=16> */
.L_x_14811:
[----:B------:R-:W-:Y:S01]  /*f7a0*/  IMAD.MOV.U32 R22, RZ, RZ, R3 ;  /* 0x000000ffff167224 */ /* 0x000fe200078e0003 */
[----:B------:R-:W-:Y:S01]  /*f7b0*/  PRMT R17, R17, 0x7610, R24 ;  /* 0x0000761011117816 */ /* 0x000fe20000000018 */
[----:B------:R-:W-:Y:S01]  /*f7c0*/  IMAD.MOV.U32 R3, RZ, RZ, R28 ;  /* 0x000000ffff037224 */ /* 0x000fe200078e001c */
[----:B------:R-:W-:Y:S02]  /*f7d0*/  PRMT R24, R24, 0x5410, R21 ;  /* 0x0000541018187816 */ /* 0x000fe40000000015 */
.L_x_14812:
[----:B------:R-:W-:Y:S05]  /*f7e0*/  BSYNC B1 ;  /* 0x0000000000017941 */ /* 0x000fea0003800000 */
.L_x_14810:
        /* <DEDUP_REMOVED lines=9> */
.L_x_14814:
[----:B------:R-:W-:Y:S01]  /*f880*/  IMAD.MOV.U32 R21, RZ, RZ, R22 ;  /* 0x000000ffff157224 */ /* 0x000fe200078e0016 */
[----:B------:R-:W-:Y:S01]  /*f890*/  PRMT R17, R17, 0x5432, R2 ;  /* 0x0000543211117816 */ /* 0x000fe20000000002 */
[----:B------:R-:W-:Y:S02]  /*f8a0*/  IMAD.MOV.U32 R22, RZ, RZ, R25 ;  /* 0x000000ffff167224 */ /* 0x000fe400078e0019 */
.L_x_14815:
[----:B------:R-:W-:Y:S05]  /*f8b0*/  BSYNC B1 ;  /* 0x0000000000017941 */ /* 0x000fea0003800000 */
.L_x_14813:
        /* <DEDUP_REMOVED lines=9> */
.L_x_14817:
[----:B------:R-:W-:Y:S01]  /*f950*/  IMAD.MOV.U32 R26, RZ, RZ, R21 ;  /* 0x000000ffff1a7224 */ /* 0x000fe200078e0015 */
[--C-:B------:R-:W-:Y:S01]  /*f960*/  PRMT R25, R25, 0x5410, R17.reuse ;  /* 0x0000541019197816 */ /* 0x100fe20000000011 */
[----:B------:R-:W-:Y:S01]  /*f970*/  IMAD.MOV.U32 R21, RZ, RZ, R34 ;  /* 0x000000ffff157224 */ /* 0x000fe200078e0022 */
[----:B------:R-:W-:Y:S02]  /*f980*/  PRMT R17, R5, 0x7610, R17 ;  /* 0x0000761005117816 */ /* 0x000fe40000000011 */
.L_x_14818:
[----:B------:R-:W-:Y:S05]  /*f990*/  BSYNC B1 ;  /* 0x0000000000017941 */ /* 0x000fea0003800000 */
.L_x_14816:
        /* <DEDUP_REMOVED lines=9> */
.L_x_14820:
[C---:B------:R-:W-:Y:S01]  /*fa30*/  PRMT R2, R25.reuse, 0x7632, R2 ;  /* 0x0000763219027816 */ /* 0x040fe20000000002 */
[----:B------:R-:W-:Y:S02]  /*fa40*/  IMAD.MOV.U32 R31, RZ, RZ, R26 ;  /* 0x000000ffff1f7224 */ /* 0x000fe400078e001a */
[----:B------:R-:W-:Y:S01]  /*fa50*/  IMAD.MOV.U32 R26, RZ, RZ, R29 ;  /* 0x000000ffff1a7224 */ /* 0x000fe200078e001d */
[----:B------:R-:W-:Y:S02]  /*fa60*/  PRMT R25, R25, 0x7610, R2 ;  /* 0x0000761019197816 */ /* 0x000fe40000000002 */
.L_x_14821:
[----:B------:R-:W-:Y:S05]  /*fa70*/  BSYNC B1 ;  /* 0x0000000000017941 */ /* 0x000fea0003800000 */
.L_x_14819:
        /* <DEDUP_REMOVED lines=9> */
.L_x_14823:
[----:B------:R-:W-:Y:S01]  /*fb10*/  IMAD.MOV.U32 R28, RZ, RZ, R31 ;  /* 0x000000ffff1c7224 */ /* 0x000fe200078e001f */
[----:B------:R-:W-:Y:S01]  /*fb20*/  PRMT R2, R5, 0x5432, R2 ;  /* 0x0000543205027816 */ /* 0x000fe20000000002 */
[----:B------:R-:W-:Y:S02]  /*fb30*/  IMAD.MOV.U32 R31, RZ, RZ, R4 ;  /* 0x000000ffff1f7224 */ /* 0x000fe400078e0004 */
.L_x_14824:
[----:B------:R-:W-:Y:S05]  /*fb40*/  BSYNC B1 ;  /* 0x0000000000017941 */ /* 0x000fea0003800000 */
.L_x_14822:
        /* <DEDUP_REMOVED lines=9> */
.L_x_14826:
[----:B------:R-:W-:Y:S01]  /*fbe0*/  IMAD.MOV.U32 R4, RZ, RZ, R28 ;  /* 0x000000ffff047224 */ /* 0x000fe200078e001c */
[----:B------:R-:W-:Y:S01]  /*fbf0*/  PRMT R5, R5, 0x7610, R2 ;  /* 0x0000761005057816 */ /* 0x000fe20000000002 */
[----:B------:R-:W-:Y:S01]  /*fc00*/  IMAD.MOV.U32 R28, RZ, RZ, R7 ;  /* 0x000000ffff1c7224 */ /* 0x000fe200078e0007 */
[----:B------:R-:W-:Y:S02]  /*fc10*/  PRMT R2, R2, 0x7610, R6 ;  /* 0x0000761002027816 */ /* 0x000fe40000000006 */
.L_x_14827:
[----:B------:R-:W-:Y:S05]  /*fc20*/  BSYNC B1 ;  /* 0x0000000000017941 */ /* 0x000fea0003800000 */
.L_x_14825:
        /* <DEDUP_REMOVED lines=9> */
.L_x_14829:
[----:B------:R-:W-:Y:S01]  /*fcc0*/  IMAD.MOV.U32 R7, RZ, RZ, R4 ;  /* 0x000000ffff077224 */ /* 0x000fe200078e0004 */
[----:B------:R-:W-:Y:S01]  /*fcd0*/  PRMT R5, R5, 0x5432, R6 ;  /* 0x0000543205057816 */ /* 0x000fe20000000006 */
[----:B------:R-:W-:Y:S02]  /*fce0*/  IMAD.MOV.U32 R4, RZ, RZ, R27 ;  /* 0x000000ffff047224 */ /* 0x000fe400078e001b */
.L_x_14830:
[----:B------:R-:W-:Y:S05]  /*fcf0*/  BSYNC B1 ;  /* 0x0000000000017941 */ /* 0x000fea0003800000 */
.L_x_14828:
        /* <DEDUP_REMOVED lines=16> */
.L_x_14832:
[----:B------:R-:W-:Y:S01]  /*fe00*/  IMAD.MOV.U32 R6, RZ, RZ, R3 ;  /* 0x000000ffff067224 */ /* 0x000fe200078e0003 */
[C---:B------:R-:W-:Y:S01]  /*fe10*/  PRMT R20, R24.reuse, 0x7632, R20 ;  /* 0x0000763218147816 */ /* 0x040fe20000000014 */
[----:B------:R-:W-:Y:S01]  /*fe20*/  IMAD.MOV.U32 R3, RZ, RZ, R22 ;  /* 0x000000ffff037224 */ /* 0x000fe200078e0016 */
[----:B------:R-:W-:Y:S02]  /*fe30*/  PRMT R24, R24, 0x7610, R17 ;  /* 0x0000761018187816 */ /* 0x000fe40000000011 */
.L_x_14833:
[----:B------:R-:W-:Y:S05]  /*fe40*/  BSYNC B1 ;  /* 0x0000000000017941 */ /* 0x000fea0003800000 */
.L_x_14831:
        /* <DEDUP_REMOVED lines=9> */
.L_x_14835:
[----:B------:R-:W-:Y:S01]  /*fee0*/  IMAD.MOV.U32 R27, RZ, RZ, R6 ;  /* 0x000000ffff1b7224 */ /* 0x000fe200078e0006 */
[----:B------:R-:W-:Y:S01]  /*fef0*/  PRMT R22, R20, 0x7610, R22 ;  /* 0x0000761014167816 */ /* 0x000fe20000000016 */
[----:B------:R-:W-:Y:S01]  /*ff00*/  IMAD.MOV.U32 R6, RZ, RZ, R21 ;  /* 0x000000ffff067224 */ /* 0x000fe200078e0015 */
[----:B------:R-:W-:Y:S02]  /*ff10*/  PRMT R20, R17, 0x7610, R20 ;  /* 0x0000761011147816 */ /* 0x000fe40000000014 */
.L_x_14836:
[----:B------:R-:W-:Y:S05]  /*ff20*/  BSYNC B1 ;  /* 0x0000000000017941 */ /* 0x000fea0003800000 */
.L_x_14834:
        /* <DEDUP_REMOVED lines=9> */
.L_x_14838:
[----:B------:R-:W-:Y:S01]  /*ffc0*/  IMAD.MOV.U32 R30, RZ, RZ, R27 ;  /* 0x000000ffff1e7224 */ /* 0x000fe200078e001b */
[----:B------:R-:W-:Y:S01]  /*ffd0*/  PRMT R17, R17, 0x5410, R22 ;  /* 0x0000541011117816 */ /* 0x000fe20000000016 */
[----:B------:R-:W-:Y:S01]  /*ffe0*/  IMAD.MOV.U32 R27, RZ, RZ, R26 ;  /* 0x000000ffff1b7224 */ /* 0x000fe200078e001a */
[----:B------:R-:W-:Y:S02]  /*fff0*/  PRMT R22, R25, 0x7632, R22 ;  /* 0x0000763219167816 */ /* 0x000fe40000000016 */
.L_x_14839:
[----:B------:R-:W-:Y:S05]  /*10000*/  BSYNC B1 ;  /* 0x0000000000017941 */ /* 0x000fea0003800000 */
.L_x_14837:
        /* <DEDUP_REMOVED lines=9> */
.L_x_14841:
[----:B------:R-:W-:Y:S01]  /*100a0*/  IMAD.MOV.U32 R21, RZ, RZ, R30 ;  /* 0x000000ffff157224 */ /* 0x000fe200078e001e */
[----:B------:R-:W-:Y:S01]  /*100b0*/  PRMT R20, R20, 0x7610, R17 ;  /* 0x0000761014147816 */ /* 0x000fe20000000011 */
[----:B------:R-:W-:Y:S01]  /*100c0*/  IMAD.MOV.U32 R30, RZ, RZ, R31 ;  /* 0x000000ffff1e7224 */ /* 0x000fe200078e001f */
[----:B------:R-:W-:Y:S02]  /*100d0*/  PRMT R17, R17, 0x5410, R2 ;  /* 0x0000541011117816 */ /* 0x000fe40000000002 */
.L_x_14842:
[----:B------:R-:W-:Y:S05]  /*100e0*/  BSYNC B1 ;  /* 0x0000000000017941 */ /* 0x000fea0003800000 */
.L_x_14840:
        /* <DEDUP_REMOVED lines=9> */
.L_x_14844:
[C---:B------:R-:W-:Y:S01]  /*10180*/  PRMT R2, R20.reuse, 0x7632, R2 ;  /* 0x0000763214027816 */ /* 0x040fe20000000002 */
[----:B------:R-:W-:Y:S02]  /*10190*/  IMAD.MOV.U32 R25, RZ, RZ, R21 ;  /* 0x000000ffff197224 */ /* 0x000fe400078e0015 */
[----:B------:R-:W-:Y:S01]  /*101a0*/  IMAD.MOV.U32 R21, RZ, RZ, R28 ;  /* 0x000000ffff157224 */ /* 0x000fe200078e001c */
[----:B------:R-:W-:Y:S02]  /*101b0*/  PRMT R20, R20, 0x7610, R2 ;  /* 0x0000761014147816 */ /* 0x000fe40000000002 */
.L_x_14845:
[----:B------:R-:W-:Y:S05]  /*101c0*/  BSYNC B1 ;  /* 0x0000000000017941 */ /* 0x000fea0003800000 */
.L_x_14843:
        /* <DEDUP_REMOVED lines=9> */
.L_x_14847:
[----:B------:R-:W-:Y:S01]  /*10260*/  IMAD.MOV.U32 R26, RZ, RZ, R25 ;  /* 0x000000ffff1a7224 */ /* 0x000fe200078e0019 */
[----:B------:R-:W-:Y:S01]  /*10270*/  PRMT R2, R5, 0x5432, R2 ;  /* 0x0000543205027816 */ /* 0x000fe20000000002 */
[----:B------:R-:W-:Y:S02]  /*10280*/  IMAD.MOV.U32 R25, RZ, RZ, R4 ;  /* 0x000000ffff197224 */ /* 0x000fe400078e0004 */
.L_x_14848:
[----:B------:R-:W-:Y:S05]  /*10290*/  BSYNC B1 ;  /* 0x0000000000017941 */ /* 0x000fea0003800000 */
.L_x_14846:
        /* <DEDUP_REMOVED lines=9> */
.L_x_14850:
[----:B------:R-:W-:Y:S01]  /*10330*/  PRMT R5, R5, 0x7610, R2 ;  /* 0x0000761005057816 */ /* 0x000fe20000000002 */
[----:B------:R-:W-:Y:S02]  /*10340*/  IMAD.MOV.U32 R4, RZ, RZ, R26 ;  /* 0x000000ffff047224 */ /* 0x000fe400078e001a */
[----:B------:R-:W-:Y:S01]  /*10350*/  IMAD.MOV.U32 R26, RZ, RZ, R7 ;  /* 0x000000ffff1a7224 */ /* 0x000fe200078e0007 */
[----:B------:R-:W-:Y:S02]  /*10360*/  PRMT R2, R2, 0x5410, R5 ;  /* 0x0000541002027816 */ /* 0x000fe40000000005 */
.L_x_14851:
[----:B------:R-:W-:Y:S05]  /*10370*/  BSYNC B1 ;  /* 0x0000000000017941 */ /* 0x000fea0003800000 */
.L_x_14849:
        /* <DEDUP_REMOVED lines=16> */
.L_x_14853:
[----:B------:R-:W-:Y:S01]  /*10480*/  IMAD.MOV.U32 R18, RZ, RZ, R3 ;  /* 0x000000ffff127224 */ /* 0x000fe200078e0003 */
[----:B------:R-:W-:Y:S01]  /*10490*/  PRMT R7, R7, 0x7610, R24 ;  /* 0x0000761007077816 */ /* 0x000fe20000000018 */
[----:B------:R-:W-:Y:S01]  /*104a0*/  IMAD.MOV.U32 R3, RZ, RZ, R6 ;  /* 0x000000ffff037224 */ /* 0x000fe200078e0006 */
[----:B------:R-:W-:Y:S02]  /*104b0*/  PRMT R24, R24, 0x5410, R20 ;  /* 0x0000541018187816 */ /* 0x000fe40000000014 */
.L_x_14854:
[----:B------:R-:W-:Y:S05]  /*104c0*/  BSYNC B1 ;  /* 0x0000000000017941 */ /* 0x000fea0003800000 */
.L_x_14852:
        /* <DEDUP_REMOVED lines=9> */
.L_x_14856:
[----:B------:R-:W-:Y:S01]  /*10560*/  IMAD.MOV.U32 R15, RZ, RZ, R18 ;  /* 0x000000ffff0f7224 */ /* 0x000fe200078e0012 */
[C---:B------:R-:W-:Y:S01]  /*10570*/  PRMT R5, R7.reuse, 0x7632, R5 ;  /* 0x0000763207057816 */ /* 0x040fe20000000005 */
[----:B------:R-:W-:Y:S01]  /*10580*/  IMAD.MOV.U32 R18, RZ, RZ, R27 ;  /* 0x000000ffff127224 */ /* 0x000fe200078e001b */
[----:B------:R-:W-:Y:S02]  /*10590*/  PRMT R7, R7, 0x5410, R22 ;  /* 0x0000541007077816 */ /* 0x000fe40000000016 */
.L_x_14857:
[----:B------:R-:W-:Y:S05]  /*105a0*/  BSYNC B1 ;  /* 0x0000000000017941 */ /* 0x000fea0003800000 */
.L_x_14855:
        /* <DEDUP_REMOVED lines=9> */
.L_x_14859:
[----:B------:R-:W-:Y:S01]  /*10640*/  IMAD.MOV.U32 R6, RZ, RZ, R15 ;  /* 0x000000ffff067224 */ /* 0x000fe200078e000f */
[--C-:B------:R-:W-:Y:S01]  /*10650*/  PRMT R22, R22, 0x5410, R5.reuse ;  /* 0x0000541016167816 */ /* 0x100fe20000000005 */
[----:B------:R-:W-:Y:S01]  /*10660*/  IMAD.MOV.U32 R15, RZ, RZ, R30 ;  /* 0x000000ffff0f7224 */ /* 0x000fe200078e001e */
[----:B------:R-:W-:Y:S02]  /*10670*/  PRMT R5, R17, 0x7632, R5 ;  /* 0x0000763211057816 */ /* 0x000fe40000000005 */
.L_x_14860:
[----:B------:R-:W-:Y:S05]  /*10680*/  BSYNC B1 ;  /* 0x0000000000017941 */ /* 0x000fea0003800000 */
.L_x_14858:
        /* <DEDUP_REMOVED lines=9> */
.L_x_14862:
[----:B------:R-:W-:Y:S01]  /*10720*/  IMAD.MOV.U32 R28, RZ, RZ, R6 ;  /* 0x000000ffff1c7224 */ /* 0x000fe200078e0006 */
[----:B------:R-:W-:Y:S01]  /*10730*/  PRMT R17, R17, 0x7610, R22 ;  /* 0x0000761011117816 */ /* 0x000fe20000000016 */
[----:B------:R-:W-:Y:S01]  /*10740*/  IMAD.MOV.U32 R6, RZ, RZ, R21 ;  /* 0x000000ffff067224 */ /* 0x000fe200078e0015 */
[----:B------:R-:W-:Y:S02]  /*10750*/  PRMT R22, R22, 0x7610, R20 ;  /* 0x0000761016167816 */ /* 0x000fe40000000014 */
.L_x_14863:
[----:B------:R-:W-:Y:S05]  /*10760*/  BSYNC B1 ;  /* 0x0000000000017941 */ /* 0x000fea0003800000 */
.L_x_14861:
        /* <DEDUP_REMOVED lines=9> */
.L_x_14865:
[----:B------:R-:W-:Y:S01]  /*10800*/  IMAD.MOV.U32 R21, RZ, RZ, R28 ;  /* 0x000000ffff157224 */ /* 0x000fe200078e001c */
[----:B------:R-:W-:Y:S01]  /*10810*/  PRMT R20, R20, 0x7610, R17 ;  /* 0x0000761014147816 */ /* 0x000fe20000000011 */
[----:B------:R-:W-:Y:S01]  /*10820*/  IMAD.MOV.U32 R28, RZ, RZ, R25 ;  /* 0x000000ffff1c7224 */ /* 0x000fe200078e0019 */
[----:B------:R-:W-:Y:S02]  /*10830*/  PRMT R17, R17, 0x5410, R2 ;  /* 0x0000541011117816 */ /* 0x000fe40000000002 */
.L_x_14866:
[----:B------:R-:W-:Y:S05]  /*10840*/  BSYNC B1 ;  /* 0x0000000000017941 */ /* 0x000fea0003800000 */
.L_x_14864:
        /* <DEDUP_REMOVED lines=9> */
.L_x_14868:
[C---:B------:R-:W-:Y:S01]  /*108e0*/  PRMT R2, R20.reuse, 0x7632, R2 ;  /* 0x0000763214027816 */ /* 0x040fe20000000002 */
[----:B------:R-:W-:Y:S02]  /*108f0*/  IMAD.MOV.U32 R25, RZ, RZ, R21 ;  /* 0x000000ffff197224 */ /* 0x000fe400078e0015 */
[----:B------:R-:W-:Y:S01]  /*10900*/  IMAD.MOV.U32 R21, RZ, RZ, R26 ;  /* 0x000000ffff157224 */ /* 0x000fe200078e001a */
[----:B------:R-:W-:Y:S02]  /*10910*/  PRMT R20, R20, 0x7610, R2 ;  /* 0x0000761014147816 */ /* 0x000fe40000000002 */
.L_x_14869:
[----:B------:R-:W-:Y:S05]  /*10920*/  BSYNC B1 ;  /* 0x0000000000017941 */ /* 0x000fea0003800000 */
.L_x_14867:
        /* <DEDUP_REMOVED lines=9> */
.L_x_14871:
[----:B------:R-:W-:Y:S01]  /*109c0*/  IMAD.MOV.U32 R26, RZ, RZ, R25 ;  /* 0x000000ffff1a7224 */ /* 0x000fe200078e0019 */
[----:B------:R-:W-:Y:S01]  /*109d0*/  PRMT R2, R5, 0x5432, R2 ;  /* 0x0000543205027816 */ /* 0x000fe20000000002 */
[----:B------:R-:W-:Y:S02]  /*109e0*/  IMAD.MOV.U32 R25, RZ, RZ, R4 ;  /* 0x000000ffff197224 */ /* 0x000fe400078e0004 */
.L_x_14872:
[----:B------:R-:W-:Y:S05]  /*109f0*/  BSYNC B1 ;  /* 0x0000000000017941 */ /* 0x000fea0003800000 */
.L_x_14870:
        /* <DEDUP_REMOVED lines=16> */
.L_x_14874:
[----:B------:R-:W-:Y:S01]  /*10b00*/  IMAD.MOV.U32 R4, RZ, RZ, R3 ;  /* 0x000000ffff047224 */ /* 0x000fe200078e0003 */
[----:B------:R-:W-:Y:S01]  /*10b10*/  PRMT R5, R5, 0x7610, R24 ;  /* 0x0000761005057816 */ /* 0x000fe20000000018 */
[----:B------:R-:W-:Y:S01]  /*10b20*/  IMAD.MOV.U32 R3, RZ, RZ, R18 ;  /* 0x000000ffff037224 */ /* 0x000fe200078e0012 */
[----:B------:R-:W-:Y:S02]  /*10b30*/  PRMT R24, R24, 0x7610, R7 ;  /* 0x0000761018187816 */ /* 0x000fe40000000007 */
.L_x_14875:
[----:B------:R-:W-:Y:S05]  /*10b40*/  BSYNC B1 ;  /* 0x0000000000017941 */ /* 0x000fea0003800000 */
.L_x_14873:
        /* <DEDUP_REMOVED lines=9> */
.L_x_14877:
[----:B------:R-:W-:Y:S01]  /*10be0*/  IMAD.MOV.U32 R7, RZ, RZ, R4 ;  /* 0x000000ffff077224 */ /* 0x000fe200078e0004 */
[----:B------:R-:W-:Y:S01]  /*10bf0*/  PRMT R16, R16, 0x7610, R5 ;  /* 0x0000761010107816 */ /* 0x000fe20000000005 */
[----:B------:R-:W-:Y:S01]  /*10c00*/  IMAD.MOV.U32 R4, RZ, RZ, R15 ;  /* 0x000000ffff047224 */ /* 0x000fe200078e000f */
[----:B------:R-:W-:Y:S02]  /*10c10*/  PRMT R5, R5, 0x5410, R5 ;  /* 0x0000541005057816 */ /* 0x000fe40000000005 */
.L_x_14878:
[----:B------:R-:W-:Y:S05]  /*10c20*/  BSYNC B1 ;  /* 0x0000000000017941 */ /* 0x000fea0003800000 */
.L_x_14876:
        /* <DEDUP_REMOVED lines=9> */
.L_x_14880:
[----:B------:R-:W-:Y:S01]  /*10cc0*/  IMAD.MOV.U32 R15, RZ, RZ, R7 ;  /* 0x000000ffff0f7224 */ /* 0x000fe200078e0007 */
[C---:B------:R-:W-:Y:S01]  /*10cd0*/  PRMT R5, R16.reuse, 0x7632, R5 ;  /* 0x0000763210057816 */ /* 0x040fe20000000005 */
[----:B------:R-:W-:Y:S01]  /*10ce0*/  IMAD.MOV.U32 R7, RZ, RZ, R6 ;  /* 0x000000ffff077224 */ /* 0x000fe200078e0006 */
[----:B------:R-:W-:Y:S02]  /*10cf0*/  PRMT R16, R16, 0x7610, R22 ;  /* 0x0000761010107816 */ /* 0x000fe40000000016 */
.L_x_14881:
[----:B------:R-:W-:Y:S05]  /*10d00*/  BSYNC B1 ;  /* 0x0000000000017941 */ /* 0x000fea0003800000 */
.L_x_14879:
        /* <DEDUP_REMOVED lines=9> */
.L_x_14883:
[----:B------:R-:W-:Y:S01]  /*10da0*/  IMAD.MOV.U32 R6, RZ, RZ, R15 ;  /* 0x000000ffff067224 */ /* 0x000fe200078e000f */
[--C-:B------:R-:W-:Y:S01]  /*10db0*/  PRMT R18, R18, 0x5410, R5.reuse ;  /* 0x0000541012127816 */ /* 0x100fe20000000005 */
[----:B------:R-:W-:Y:S01]  /*10dc0*/  IMAD.MOV.U32 R15, RZ, RZ, R28 ;  /* 0x000000ffff0f7224 */ /* 0x000fe200078e001c */
[----:B------:R-:W-:Y:S02]  /*10dd0*/  PRMT R5, R17, 0x7632, R5 ;  /* 0x0000763211057816 */ /* 0x000fe40000000005 */
.L_x_14884:
[----:B------:R-:W-:Y:S05]  /*10de0*/  BSYNC B1 ;  /* 0x0000000000017941 */ /* 0x000fea0003800000 */
.L_x_14882:
        /* <DEDUP_REMOVED lines=9> */
.L_x_14886:
[----:B------:R-:W-:Y:S01]  /*10e80*/  IMAD.MOV.U32 R22, RZ, RZ, R6 ;  /* 0x000000ffff167224 */ /* 0x000fe200078e0006 */
[----:B------:R-:W-:Y:S01]  /*10e90*/  PRMT R17, R17, 0x7610, R18 ;  /* 0x0000761011117816 */ /* 0x000fe20000000012 */
[----:B------:R-:W-:Y:S01]  /*10ea0*/  IMAD.MOV.U32 R6, RZ, RZ, R21 ;  /* 0x000000ffff067224 */ /* 0x000fe200078e0015 */
[----:B------:R-:W-:Y:S02]  /*10eb0*/  PRMT R18, R18, 0x7610, R20 ;  /* 0x0000761012127816 */ /* 0x000fe40000000014 */
.L_x_14887:
[----:B------:R-:W-:Y:S05]  /*10ec0*/  BSYNC B1 ;  /* 0x0000000000017941 */ /* 0x000fea0003800000 */
.L_x_14885:
        /* <DEDUP_REMOVED lines=9> */
.L_x_14889:
[----:B------:R-:W-:Y:S01]  /*10f60*/  IMAD.MOV.U32 R21, RZ, RZ, R22 ;  /* 0x000000ffff157224 */ /* 0x000fe200078e0016 */
[----:B------:R-:W-:Y:S01]  /*10f70*/  PRMT R20, R20, 0x7610, R17 ;  /* 0x0000761014147816 */ /* 0x000fe20000000011 */
[----:B------:R-:W-:Y:S01]  /*10f80*/  IMAD.MOV.U32 R22, RZ, RZ, R25 ;  /* 0x000000ffff167224 */ /* 0x000fe200078e0019 */
[----:B------:R-:W-:Y:S02]  /*10f90*/  PRMT R17, R17, 0x5410, R2 ;  /* 0x0000541011117816 */ /* 0x000fe40000000002 */
.L_x_14890:
[----:B------:R-:W-:Y:S05]  /*10fa0*/  BSYNC B1 ;  /* 0x0000000000017941 */ /* 0x000fea0003800000 */
.L_x_14888:
        /* <DEDUP_REMOVED lines=9> */
.L_x_14892:
[C---:B------:R-:W-:Y:S01]  /*11040*/  PRMT R2, R20.reuse, 0x7632, R2 ;  /* 0x0000763214027816 */ /* 0x040fe20000000002 */
[----:B------:R-:W-:Y:S02]  /*11050*/  IMAD.MOV.U32 R25, RZ, RZ, R21 ;  /* 0x000000ffff197224 */ /* 0x000fe400078e0015 */
[----:B------:R-:W-:Y:S01]  /*11060*/  IMAD.MOV.U32 R21, RZ, RZ, R26 ;  /* 0x000000ffff157224 */ /* 0x000fe200078e001a */
[----:B------:R-:W-:Y:S02]  /*11070*/  PRMT R20, R20, 0x7610, R2 ;  /* 0x0000761014147816 */ /* 0x000fe40000000002 */
.L_x_14893:
[----:B------:R-:W-:Y:S05]  /*11080*/  BSYNC B1 ;  /* 0x0000000000017941 */ /* 0x000fea0003800000 */
.L_x_14891:
        /* <DEDUP_REMOVED lines=16> */
.L_x_14895:
[----:B------:R-:W-:Y:S01]  /*11190*/  IMAD.MOV.U32 R14, RZ, RZ, R3 ;  /* 0x000000ffff0e7224 */ /* 0x000fe200078e0003 */
[----:B------:R-:W-:Y:S01]  /*111a0*/  PRMT R2, R2, 0x7610, R24 ;  /* 0x0000761002027816 */ /* 0x000fe20000000018 */
[----:B------:R-:W-:Y:S01]  /*111b0*/  IMAD.MOV.U32 R3, RZ, RZ, R4 ;  /* 0x000000ffff037224 */ /* 0x000fe200078e0004 */
[----:B------:R-:W-:Y:S02]  /*111c0*/  PRMT R24, R24, 0x7610, R5 ;  /* 0x0000761018187816 */ /* 0x000fe40000000005 */
.L_x_14896:
[----:B------:R-:W-:Y:S05]  /*111d0*/  BSYNC B1 ;  /* 0x0000000000017941 */ /* 0x000fea0003800000 */
.L_x_14894:
        /* <DEDUP_REMOVED lines=9> */
.L_x_14898:
[----:B------:R-:W-:Y:S01]  /*11270*/  IMAD.MOV.U32 R4, RZ, RZ, R14 ;  /* 0x000000ffff047224 */ /* 0x000fe200078e000e */
[C---:B------:R-:W-:Y:S01]  /*11280*/  PRMT R11, R2.reuse, 0x7632, R11 ;  /* 0x00007632020b7816 */ /* 0x040fe2000000000b */
[----:B------:R-:W-:Y:S01]  /*11290*/  IMAD.MOV.U32 R14, RZ, RZ, R7 ;  /* 0x000000ffff0e7224 */ /* 0x000fe200078e0007 */
[----:B------:R-:W-:Y:S02]  /*112a0*/  PRMT R2, R2, 0x7610, R16 ;  /* 0x0000761002027816 */ /* 0x000fe40000000010 */
.L_x_14899:
[----:B------:R-:W-:Y:S05]  /*112b0*/  BSYNC B1 ;  /* 0x0000000000017941 */ /* 0x000fea0003800000 */
.L_x_14897:
        /* <DEDUP_REMOVED lines=9> */
.L_x_14901:
[----:B------:R-:W-:Y:S01]  /*11350*/  IMAD.MOV.U32 R7, RZ, RZ, R4 ;  /* 0x000000ffff077224 */ /* 0x000fe200078e0004 */
[----:B------:R-:W-:Y:S01]  /*11360*/  PRMT R26, R26, 0x5410, R11 ;  /* 0x000054101a1a7816 */ /* 0x000fe2000000000b */
[----:B------:R-:W-:Y:S01]  /*11370*/  IMAD.MOV.U32 R4, RZ, RZ, R15 ;  /* 0x000000ffff047224 */ /* 0x000fe200078e000f */
[----:B------:R-:W-:Y:S02]  /*11380*/  PRMT R11, R5, 0x7610, R11 ;  /* 0x00007610050b7816 */ /* 0x000fe4000000000b */
.L_x_14902:
[----:B------:R-:W-:Y:S05]  /*11390*/  BSYNC B1 ;  /* 0x0000000000017941 */ /* 0x000fea0003800000 */
.L_x_14900:
        /* <DEDUP_REMOVED lines=9> */
.L_x_14904:
[----:B------:R-:W-:Y:S01]  /*11430*/  IMAD.MOV.U32 R5, RZ, RZ, R7 ;  /* 0x000000ffff057224 */ /* 0x000fe200078e0007 */
[C---:B------:R-:W-:Y:S01]  /*11440*/  PRMT R15, R26.reuse, 0x7632, R15 ;  /* 0x000076321a0f7816 */ /* 0x040fe2000000000f */
[----:B------:R-:W-:Y:S01]  /*11450*/  IMAD.MOV.U32 R7, RZ, RZ, R6 ;  /* 0x000000ffff077224 */ /* 0x000fe200078e0006 */
[----:B------:R-:W-:Y:S02]  /*11460*/  PRMT R26, R26, 0x7610, R18 ;  /* 0x000076101a1a7816 */ /* 0x000fe40000000012 */
.L_x_14905:
[----:B------:R-:W-:Y:S05]  /*11470*/  BSYNC B1 ;  /* 0x0000000000017941 */ /* 0x000fea0003800000 */
.L_x_14903:
        /* <DEDUP_REMOVED lines=9> */
.L_x_14907:
[----:B------:R-:W-:Y:S01]  /*11510*/  IMAD.MOV.U32 R6, RZ, RZ, R5 ;  /* 0x000000ffff067224 */ /* 0x000fe200078e0005 */
[--C-:B------:R-:W-:Y:S01]  /*11520*/  PRMT R11, R11, 0x5410, R15.reuse ;  /* 0x000054100b0b7816 */ /* 0x100fe2000000000f */
[----:B------:R-:W-:Y:S01]  /*11530*/  IMAD.MOV.U32 R5, RZ, RZ, R22 ;  /* 0x000000ffff057224 */ /* 0x000fe200078e0016 */
[----:B------:R-:W-:Y:S02]  /*11540*/  PRMT R15, R17, 0x7632, R15 ;  /* 0x00007632110f7816 */ /* 0x000fe4000000000f */
.L_x_14908:
[----:B------:R-:W-:Y:S05]  /*11550*/  BSYNC B1 ;  /* 0x0000000000017941 */ /* 0x000fea0003800000 */
.L_x_14906:
        /* <DEDUP_REMOVED lines=9> */
.L_x_14910:
[----:B------:R-:W-:Y:S01]  /*115f0*/  IMAD.MOV.U32 R16, RZ, RZ, R6 ;  /* 0x000000ffff107224 */ /* 0x000fe200078e0006 */
[----:B------:R-:W-:Y:S01]  /*11600*/  PRMT R15, R15, 0x7610, R11 ;  /* 0x000076100f0f7816 */ /* 0x000fe2000000000b */
[----:B------:R-:W-:Y:S01]  /*11610*/  IMAD.MOV.U32 R6, RZ, RZ, R21 ;  /* 0x000000ffff067224 */ /* 0x000fe200078e0015 */
[----:B------:R-:W-:Y:S02]  /*11620*/  PRMT R11, R11, 0x7610, R20 ;  /* 0x000076100b0b7816 */ /* 0x000fe40000000014 */
.L_x_14911:
[----:B------:R-:W-:Y:S05]  /*11630*/  BSYNC B1 ;  /* 0x0000000000017941 */ /* 0x000fea0003800000 */
.L_x_14909:
        /* <DEDUP_REMOVED lines=9> */
.L_x_14913:
[----:B------:R-:W-:Y:S01]  /*116d0*/  IMAD.MOV.U32 R17, RZ, RZ, R16 ;  /* 0x000000ffff117224 */ /* 0x000fe200078e0010 */
[C---:B------:R-:W-:Y:S01]  /*116e0*/  PRMT R18, R15.reuse, 0x7632, R18 ;  /* 0x000076320f127816 */ /* 0x040fe20000000012 */
[----:B------:R-:W-:Y:S01]  /*116f0*/  IMAD.MOV.U32 R16, RZ, RZ, R25 ;  /* 0x000000ffff107224 */ /* 0x000fe200078e0019 */
[----:B------:R-:W-:Y:S02]  /*11700*/  PRMT R15, R15, 0x5410, R2 ;  /* 0x000054100f0f7816 */ /* 0x000fe40000000002 */
.L_x_14914:
[----:B------:R-:W-:Y:S05]  /*11710*/  BSYNC B1 ;  /* 0x0000000000017941 */ /* 0x000fea0003800000 */
.L_x_14912:
        /* <DEDUP_REMOVED lines=16> */
.L_x_14916:
[----:B------:R-:W-:Y:S01]  /*11820*/  IMAD.MOV.U32 R12, RZ, RZ, R3 ;  /* 0x000000ffff0c7224 */ /* 0x000fe200078e0003 */
[----:B------:R-:W-:Y:S01]  /*11830*/  PRMT R25, R25, 0x7610, R24 ;  /* 0x0000761019197816 */ /* 0x000fe20000000018 */
[----:B------:R-:W-:Y:S01]  /*11840*/  IMAD.MOV.U32 R3, RZ, RZ, R14 ;  /* 0x000000ffff037224 */ /* 0x000fe200078e000e */
[----:B------:R-:W-:Y:S02]  /*11850*/  PRMT R24, R24, 0x7610, R2 ;  /* 0x0000761018187816 */ /* 0x000fe40000000002 */
.L_x_14917:
[----:B------:R-:W-:Y:S05]  /*11860*/  BSYNC B1 ;  /* 0x0000000000017941 */ /* 0x000fea0003800000 */
.L_x_14915:
        /* <DEDUP_REMOVED lines=9> */
.L_x_14919:
[----:B------:R-:W-:Y:S01]  /*11900*/  IMAD.MOV.U32 R14, RZ, RZ, R12 ;  /* 0x000000ffff0e7224 */ /* 0x000fe200078e000c */
[----:B------:R-:W-:Y:S01]  /*11910*/  PRMT R18, R18, 0x7610, R25 ;  /* 0x0000761012127816 */ /* 0x000fe20000000019 */
[----:B------:R-:W-:Y:S01]  /*11920*/  IMAD.MOV.U32 R12, RZ, RZ, R4 ;  /* 0x000000ffff0c7224 */ /* 0x000fe200078e0004 */
[----:B------:R-:W-:Y:S02]  /*11930*/  PRMT R25, R25, 0x5410, R11 ;  /* 0x0000541019197816 */ /* 0x000fe4000000000b */
.L_x_14920:
[----:B------:R-:W-:Y:S05]  /*11940*/  BSYNC B1 ;  /* 0x0000000000017941 */ /* 0x000fea0003800000 */
.L_x_14918:
        /* <DEDUP_REMOVED lines=9> */
.L_x_14922:
[----:B------:R-:W-:Y:S01]  /*119e0*/  IMAD.MOV.U32 R20, RZ, RZ, R14 ;  /* 0x000000ffff147224 */ /* 0x000fe200078e000e */
[C---:B------:R-:W-:Y:S01]  /*119f0*/  PRMT R25, R18.reuse, 0x7632, R25 ;  /* 0x0000763212197816 */ /* 0x040fe20000000019 */
[----:B------:R-:W-:Y:S01]  /*11a00*/  IMAD.MOV.U32 R14, RZ, RZ, R7 ;  /* 0x000000ffff0e7224 */ /* 0x000fe200078e0007 */
[----:B------:R-:W-:Y:S02]  /*11a10*/  PRMT R18, R18, 0x7610, R26 ;  /* 0x0000761012127816 */ /* 0x000fe4000000001a */
.L_x_14923:
[----:B------:R-:W-:Y:S05]  /*11a20*/  BSYNC B1 ;  /* 0x0000000000017941 */ /* 0x000fea0003800000 */
.L_x_14921:
        /* <DEDUP_REMOVED lines=9> */
.L_x_14925:
[----:B------:R-:W-:Y:S01]  /*11ac0*/  IMAD.MOV.U32 R21, RZ, RZ, R20 ;  /* 0x000000ffff157224 */ /* 0x000fe200078e0014 */
[----:B------:R-:W-:Y:S01]  /*11ad0*/  PRMT R24, R25, 0x7610, R24 ;  /* 0x0000761019187816 */ /* 0x000fe20000000018 */
[----:B------:R-:W-:Y:S01]  /*11ae0*/  IMAD.MOV.U32 R20, RZ, RZ, R5 ;  /* 0x000000ffff147224 */ /* 0x000fe200078e0005 */
[----:B------:R-:W-:Y:S02]  /*11af0*/  PRMT R25, R15, 0x7610, R25 ;  /* 0x000076100f197816 */ /* 0x000fe40000000019 */
.L_x_14926:
[----:B------:R-:W-:Y:S05]  /*11b00*/  BSYNC B1 ;  /* 0x0000000000017941 */ /* 0x000fea0003800000 */
.L_x_14924:
        /* <DEDUP_REMOVED lines=9> */
.L_x_14928:
[----:B------:R-:W-:Y:S01]  /*11ba0*/  IMAD.MOV.U32 R22, RZ, RZ, R21 ;  /* 0x000000ffff167224 */ /* 0x000fe200078e0015 */
[----:B------:R-:W-:Y:S01]  /*11bb0*/  PRMT R15, R24, 0x7610, R15 ;  /* 0x00007610180f7816 */ /* 0x000fe2000000000f */
[----:B------:R-:W-:Y:S01]  /*11bc0*/  IMAD.MOV.U32 R21, RZ, RZ, R6 ;  /* 0x000000ffff157224 */ /* 0x000fe200078e0006 */
[----:B------:R-:W-:Y:S02]  /*11bd0*/  PRMT R24, R11, 0x7632, R24 ;  /* 0x000076320b187816 */ /* 0x000fe40000000018 */
.L_x_14929:
[----:B------:R-:W-:Y:S05]  /*11be0*/  BSYNC B1 ;  /* 0x0000000000017941 */ /* 0x000fea0003800000 */
.L_x_14927:
        /* <DEDUP_REMOVED lines=9> */
.L_x_14931:
[----:B------:R-:W-:Y:S01]  /*11c80*/  IMAD.MOV.U32 R11, RZ, RZ, R22 ;  /* 0x000000ffff0b7224 */ /* 0x000fe200078e0016 */
[--C-:B------:R-:W-:Y:S01]  /*11c90*/  PRMT R26, R26, 0x5410, R15.reuse ;  /* 0x000054101a1a7816 */ /* 0x100fe2000000000f */
[----:B------:R-:W-:Y:S01]  /*11ca0*/  IMAD.MOV.U32 R22, RZ, RZ, R16 ;  /* 0x000000ffff167224 */ /* 0x000fe200078e0010 */
[----:B------:R-:W-:Y:S02]  /*11cb0*/  PRMT R15, R15, 0x7632, R15 ;  /* 0x000076320f0f7816 */ /* 0x000fe4000000000f */
.L_x_14932:
[----:B------:R-:W-:Y:S05]  /*11cc0*/  BSYNC B1 ;  /* 0x0000000000017941 */ /* 0x000fea0003800000 */
.L_x_14930:
        /* <DEDUP_REMOVED lines=9> */
.L_x_14934:
[----:B------:R-:W-:Y:S01]  /*11d60*/  IMAD.MOV.U32 R16, RZ, RZ, R11 ;  /* 0x000000ffff107224 */ /* 0x000fe200078e000b */
[----:B------:R-:W-:Y:S01]  /*11d70*/  PRMT R15, R15, 0x7610, R26 ;  /* 0x000076100f0f7816 */ /* 0x000fe2000000001a */
[----:B------:R-:W-:Y:S01]  /*11d80*/  IMAD.MOV.U32 R11, RZ, RZ, R17 ;  /* 0x000000ffff0b7224 */ /* 0x000fe200078e0011 */
[----:B------:R-:W-:Y:S02]  /*11d90*/  PRMT R26, R26, 0x5410, R18 ;  /* 0x000054101a1a7816 */ /* 0x000fe40000000012 */
.L_x_14935:
[----:B------:R-:W-:Y:S05]  /*11da0*/  BSYNC B1 ;  /* 0x0000000000017941 */ /* 0x000fea0003800000 */
.L_x_14933:
        /* <DEDUP_REMOVED lines=16> */
.L_x_14937:
[----:B------:R-:W-:Y:S01]  /*11eb0*/  PRMT R33, R33, 0x7610, R24 ;  /* 0x0000761021217816 */ /* 0x000fe20000000018 */
[----:B------:R-:W-:Y:S01]  /*11ec0*/  IMAD.MOV.U32 R2, RZ, RZ, R3 ;  /* 0x000000ffff027224 */ /* 0x000fe200078e0003 */
[----:B------:R-:W-:Y:S01]  /*11ed0*/  PRMT R24, R24, 0x7610, R25 ;  /* 0x0000761018187816 */ /* 0x000fe20000000019 */
[----:B------:R-:W-:Y:S02]  /*11ee0*/  IMAD.MOV.U32 R3, RZ, RZ, R12 ;  /* 0x000000ffff037224 */ /* 0x000fe400078e000c */
.L_x_14938:
[----:B------:R-:W-:Y:S05]  /*11ef0*/  BSYNC B1 ;  /* 0x0000000000017941 */ /* 0x000fea0003800000 */
.L_x_14936:
        /* <DEDUP_REMOVED lines=9> */
.L_x_14940:
[----:B------:R-:W-:Y:S01]  /*11f90*/  IMAD.MOV.U32 R5, RZ, RZ, R2 ;  /* 0x000000ffff057224 */ /* 0x000fe200078e0002 */
[----:B------:R-:W-:Y:S01]  /*11fa0*/  PRMT R33, R33, 0x7632, R18 ;  /* 0x0000763221217816 */ /* 0x000fe20000000012 */
[----:B------:R-:W-:Y:S02]  /*11fb0*/  IMAD.MOV.U32 R2, RZ, RZ, R14 ;  /* 0x000000ffff027224 */ /* 0x000fe400078e000e */
.L_x_14941:
[----:B------:R-:W-:Y:S05]  /*11fc0*/  BSYNC B1 ;  /* 0x0000000000017941 */ /* 0x000fea0003800000 */
.L_x_14939:
        /* <DEDUP_REMOVED lines=9> */
.L_x_14943:
[----:B------:R-:W-:Y:S01]  /*12060*/  PRMT R31, R33, 0x7610, R31 ;  /* 0x00007610211f7816 */ /* 0x000fe2000000001f */
[----:B------:R-:W-:Y:S01]  /*12070*/  IMAD.MOV.U32 R4, RZ, RZ, R5 ;  /* 0x000000ffff047224 */ /* 0x000fe200078e0005 */
[----:B------:R-:W-:Y:S01]  /*12080*/  PRMT R33, R25, 0x7610, R33 ;  /* 0x0000761019217816 */ /* 0x000fe20000000021 */
[----:B------:R-:W-:Y:S02]  /*12090*/  IMAD.MOV.U32 R5, RZ, RZ, R20 ;  /* 0x000000ffff057224 */ /* 0x000fe400078e0014 */
.L_x_14944:
[----:B------:R-:W-:Y:S05]  /*120a0*/  BSYNC B1 ;  /* 0x0000000000017941 */ /* 0x000fea0003800000 */
.L_x_14942:
        /* <DEDUP_REMOVED lines=9> */
.L_x_14946:
[----:B------:R-:W-:Y:S01]  /*12140*/  IMAD.MOV.U32 R7, RZ, RZ, R4 ;  /* 0x000000ffff077224 */ /* 0x000fe200078e0004 */
[----:B------:R-:W-:Y:S01]  /*12150*/  PRMT R31, R24, 0x5410, R31 ;  /* 0x00005410181f7816 */ /* 0x000fe2000000001f */
[----:B------:R-:W-:Y:S02]  /*12160*/  IMAD.MOV.U32 R4, RZ, RZ, R21 ;  /* 0x000000ffff047224 */ /* 0x000fe400078e0015 */
.L_x_14947:
[----:B------:R-:W-:Y:S05]  /*12170*/  BSYNC B1 ;  /* 0x0000000000017941 */ /* 0x000fea0003800000 */
.L_x_14945:
        /* <DEDUP_REMOVED lines=9> */
.L_x_14949:
[C---:B------:R-:W-:Y:S01]  /*12210*/  PRMT R30, R31.reuse, 0x7632, R30 ;  /* 0x000076321f1e7816 */ /* 0x040fe2000000001e */
[----:B------:R-:W-:Y:S01]  /*12220*/  IMAD.MOV.U32 R6, RZ, RZ, R7 ;  /* 0x000000ffff067224 */ /* 0x000fe200078e0007 */
[----:B------:R-:W-:Y:S01]  /*12230*/  PRMT R31, R31, 0x5410, R15 ;  /* 0x000054101f1f7816 */ /* 0x000fe2000000000f */
[----:B------:R-:W-:Y:S02]  /*12240*/  IMAD.MOV.U32 R7, RZ, RZ, R22 ;  /* 0x000000ffff077224 */ /* 0x000fe400078e0016 */
.L_x_14950:
[----:B------:R-:W-:Y:S05]  /*12250*/  BSYNC B1 ;  /* 0x0000000000017941 */ /* 0x000fea0003800000 */
.L_x_14948:
        /* <DEDUP_REMOVED lines=9> */
.L_x_14952:
[----:B------:R-:W-:Y:S01]  /*122f0*/  IMAD.MOV.U32 R27, RZ, RZ, R6 ;  /* 0x000000ffff1b7224 */ /* 0x000fe200078e0006 */
[----:B------:R-:W-:Y:S01]  /*12300*/  PRMT R30, R26, 0x5432, R30 ;  /* 0x000054321a1e7816 */ /* 0x000fe2000000001e */
[----:B------:R-:W-:Y:S02]  /*12310*/  IMAD.MOV.U32 R6, RZ, RZ, R11 ;  /* 0x000000ffff067224 */ /* 0x000fe400078e000b */
.L_x_14953:
[----:B------:R-:W-:Y:S05]  /*12320*/  BSYNC B1 ;  /* 0x0000000000017941 */ /* 0x000fea0003800000 */
.L_x_14951:
        /* <DEDUP_REMOVED lines=9> */
.L_x_14955:
[C---:B------:R-:W-:Y:S01]  /*123c0*/  PRMT R24, R30.reuse, 0x7632, R24 ;  /* 0x000076321e187816 */ /* 0x040fe20000000018 */
[----:B------:R-:W-:Y:S01]  /*123d0*/  IMAD.MOV.U32 R26, RZ, RZ, R27 ;  /* 0x000000ffff1a7224 */ /* 0x000fe200078e001b */
[----:B------:R-:W-:Y:S01]  /*123e0*/  PRMT R30, R30, 0x7610, R15 ;  /* 0x000076101e1e7816 */ /* 0x000fe2000000000f */
[----:B------:R-:W-:Y:S02]  /*123f0*/  IMAD.MOV.U32 R27, RZ, RZ, R16 ;  /* 0x000000ffff1b7224 */ /* 0x000fe400078e0010 */
.L_x_14956:
[----:B------:R-:W-:Y:S05]  /*12400*/  BSYNC B1 ;  /* 0x0000000000017941 */ /* 0x000fea0003800000 */
.L_x_14954:
[----:B------:R-:W-:Y:S02]  /*12410*/  FADD.FTZ R28, R32, R19 ;  /* 0x00000013201c7221 */ /* 0x000fe40000010000 */
[----:B------:R-:W-:Y:S02]  /*12420*/  IMAD.MOV.U32 R29, RZ, RZ, R8 ;  /* 0x000000ffff1d7224 */ /* 0x000fe400078e0008 */
.L_x_14788:
[----:B--234-:R-:W-:Y:S05]  /*12430*/  BSYNC B0 ;  /* 0x0000000000007941 */ /* 0x01cfea0003800000 */
.L_x_14787:
[----:B------:R-:W-:Y:S01]  /*12440*/  ISETP.NE.AND P0, PT, R13, RZ, PT ;  /* 0x000000ff0d00720c */ /* 0x000fe20003f05270 */
[----:B------:R-:W-:-:S12]  /*12450*/  BSSY B0, `(.L_x_14957) ;  /* 0x0000013000007945 */ /* 0x000fd80003800000 */
[----:B------:R-:W-:Y:S05]  /*12460*/  @P0 BRA `(.L_x_14958) ;  /* 0x0000011000000947 */ /* 0x000fea0003800000 */
[----:B-1----:R-:W-:Y:S01]  /*12470*/  SHF.R.S32.HI R8, RZ, 0x1f, R23 ;  /* 0x0000001fff087819 */ /* 0x002fe20000011417 */
[----:B0-----:R-:W-:Y:S01]  /*12480*/  IMAD.MOV.U32 R9, RZ, RZ, R28 ;  /* 0x000000ffff097224 */ /* 0x001fe200078e001c */
[----:B------:R-:W-:Y:S02]  /*12490*/  PRMT R11, R30, 0x7610, R31 ;  /* 0x000076101e0b7816 */ /* 0x000fe4000000001f */
[----:B------:R-:W-:-:S04]  /*124a0*/  LEA.HI R8, R8, R23, RZ, 0x5 ;  /* 0x0000001708087211 */ /* 0x000fc800078f28ff */
[----:B------:R-:W-:Y:S01]  /*124b0*/  SHF.R.S32.HI R10, RZ, 0x5, R8 ;  /* 0x00000005ff0a7819 */ /* 0x000fe20000011408 */
[----:B------:R-:W-:-:S04]  /*124c0*/  IMAD.MOV.U32 R8, RZ, RZ, R29 ;  /* 0x000000ffff087224 */ /* 0x000fc800078e001d */
[----:B------:R-:W-:Y:S01]  /*124d0*/  IMAD R12, R10, 0x38, RZ ;  /* 0x000000380a0c7824 */ /* 0x000fe200078e02ff */
[----:B------:R-:W-:-:S04]  /*124e0*/  PRMT R10, R24, 0x7610, R30 ;  /* 0x00007610180a7816 */ /* 0x000fc8000000001e */
        /* <DEDUP_REMOVED lines=8> */
[----:B------:R1:W-:Y:S02]  /*12570*/  STS.64 [R12+0x28], R2 ;  /* 0x000028020c007388 */ /* 0x0003e40000000a00 */
.L_x_14958:
[----:B------:R-:W-:Y:S05]  /*12580*/  BSYNC B0 ;  /* 0x0000000000007941 */ /* 0x000fea0003800000 */
.L_x_14957:
[----:B------:R-:W-:Y:S01]  /*12590*/  BAR.SYNC.DEFER_BLOCKING 0x0 ;  /* 0x0000000000007b1d */ /* 0x000fe20000010000 */
[----:B------:R-:W-:-:S05]  /*125a0*/  ISETP.NE.AND P1, PT, R23, RZ, PT ;  /* 0x000000ff1700720c */ /* 0x000fca0003f25270 */
[----:B------:R-:W-:Y:S08]  /*125b0*/  BSSY B0, `(.L_x_14959) ;  /* 0x00009ec000007945 */ /* 0x000ff00003800000 */
[----:B------:R-:W-:Y:S05]  /*125c0*/  @P1 BRA `(.L_x_14960) ;  /* 0x00009ea000001947 */ /* 0x000fea0003800000 */
[----:B0-----:R-:W0:Y:S01]  /*125d0*/  LDS.128 R20, [0x40] ;  /* 0x00004000ff147984 */ /* 0x001e220000000c00 */
[----:B------:R-:W-:Y:S03]  /*125e0*/  BSSY B1, `(.L_x_14961) ;  /* 0x0000020000017945 */ /* 0x000fe60003800000 */
[----:B-1----:R-:W1:Y:S04]  /*125f0*/  LDS.128 R8, [0x60] ;  /* 0x00006000ff087984 */ /* 0x002e680000000c00 */
[----:B------:R-:W2:Y:S04]  /*12600*/  LDS.128 R12, [0x50] ;  /* 0x00005000ff0c7984 */ /* 0x000ea80000000c00 */
[----:B------:R-:W3:Y:S01]  /*12610*/  LDS.128 R16, [0x70] ;  /* 0x00007000ff107984 */ /* 0x000ee20000000c00 */
[----:B0-----:R-:W-:-:S02]  /*12620*/  ISETP.GT.AND P0, PT, R3, R22, PT ;  /* 0x000000160300720c */ /* 0x001fc40003f04270 */
[----:B------:R-:W-:Y:S01]  /*12630*/  FSETP.GT.FTZ.AND P3, PT, R29, R20, PT ;  /* 0x000000141d00720b */ /* 0x000fe20003f74000 */
[----:B-1----:R-:W-:-:S03]  /*12640*/  HSETP2.GT.AND P2, PT, R10.H0_H0, R24.H1_H1, PT ;  /* 0x300000180a007234 */ /* 0x002fc60003f44800 */
[----:B------:R-:W-:Y:S02]  /*12650*/  FSEL R25, R29, R20, P3 ;  /* 0x000000141d197208 */ /* 0x000fe40001800000 */
[----:B------:R-:W-:Y:S02]  /*12660*/  FSEL R20, R20, R29, P3 ;  /* 0x0000001d14147208 */ /* 0x000fe40001800000 */
[----:B------:R-:W-:-:S03]  /*12670*/  ISETP.EQ.OR P2, PT, R3, -0x1, P2 ;  /* 0xffffffff0300780c */ /* 0x000fc60001742670 */
[----:B------:R-:W-:Y:S01]  /*12680*/  HSETP2.NEU.OR P0, PT, R10.H0_H0, R24.H1_H1, !P0 ;  /* 0x300000180a007234 */ /* 0x000fe2000470d820 */
[----:B------:R-:W-:-:S04]  /*12690*/  FADD.FTZ R20, -R25, R20 ;  /* 0x0000001419147221 */ /* 0x000fc80000010100 */
        /* <DEDUP_REMOVED lines=11> */
[----:B--23--:R-:W-:Y:S01]  /*12750*/  ISETP.GE.AND P0, PT, R3, R2, PT ;  /* 0x000000020300720c */ /* 0x00cfe20003f06270 */
[----:B------:R-:W-:Y:S01]  /*12760*/  IMAD.MOV.U32 R22, RZ, RZ, R2 ;  /* 0x000000ffff167224 */ /* 0x000fe200078e0002 */
[----:B------:R-:W-:-:S11]  /*12770*/  PRMT R28, R33, 0x7632, R28 ;  /* 0x00007632211c7816 */ /* 0x000fd6000000001c */
[----:B------:R-:W-:-:S13]  /*12780*/  HSETP2.NEU.OR P0, PT, R24.H1_H1, R33.H1_H1, P0 ;  /* 0x3000002118007234 */ /* 0x000fda000070dc20 */
[----:B------:R-:W-:Y:S05]  /*12790*/  @P0 BRA `(.L_x_14963) ;  /* 0x0000004000000947 */ /* 0x000fea0003800000 */
.L_x_14962:
[----:B--23--:R-:W-:Y:S01]  /*127a0*/  IMAD.MOV.U32 R22, RZ, RZ, R3 ;  /* 0x000000ffff167224 */ /* 0x00cfe200078e0003 */
[C---:B------:R-:W-:Y:S01]  /*127b0*/  PRMT R28, R24.reuse, 0x7632, R28 ;  /* 0x00007632181c7816 */ /* 0x040fe2000000001c */
[----:B------:R-:W-:Y:S01]  /*127c0*/  IMAD.MOV.U32 R3, RZ, RZ, R2 ;  /* 0x000000ffff037224 */ /* 0x000fe200078e0002 */
[----:B------:R-:W-:Y:S02]  /*127d0*/  PRMT R24, R24, 0x7610, R33 ;  /* 0x0000761018187816 */ /* 0x000fe40000000021 */
.L_x_14963:
[----:B------:R-:W-:Y:S05]  /*127e0*/  BSYNC B1 ;  /* 0x0000000000017941 */ /* 0x000fea0003800000 */
.L_x_14961:
        /* <DEDUP_REMOVED lines=9> */
.L_x_14965:
[----:B------:R-:W-:Y:S01]  /*12880*/  IMAD.MOV.U32 R29, RZ, RZ, R22 ;  /* 0x000000ffff1d7224 */ /* 0x000fe200078e0016 */
[----:B------:R-:W-:Y:S01]  /*12890*/  PRMT R2, R28, 0x7610, R2 ;  /* 0x000076101c027816 */ /* 0x000fe20000000002 */
[----:B------:R-:W-:Y:S01]  /*128a0*/  IMAD.MOV.U32 R22, RZ, RZ, R5 ;  /* 0x000000ffff167224 */ /* 0x000fe200078e0005 */
[----:B------:R-:W-:Y:S02]  /*128b0*/  PRMT R28, R33, 0x7610, R28 ;  /* 0x00007610211c7816 */ /* 0x000fe4000000001c */
.L_x_14966:
[----:B------:R-:W-:Y:S05]  /*128c0*/  BSYNC B1 ;  /* 0x0000000000017941 */ /* 0x000fea0003800000 */
.L_x_14964:
        /* <DEDUP_REMOVED lines=9> */
.L_x_14968:
[----:B------:R-:W-:Y:S01]  /*12960*/  IMAD.MOV.U32 R32, RZ, RZ, R29 ;  /* 0x000000ffff207224 */ /* 0x000fe200078e001d */
[----:B------:R-:W-:Y:S01]  /*12970*/  PRMT R5, R2, 0x7610, R5 ;  /* 0x0000761002057816 */ /* 0x000fe20000000005 */
[----:B------:R-:W-:Y:S01]  /*12980*/  IMAD.MOV.U32 R29, RZ, RZ, R4 ;  /* 0x000000ffff1d7224 */ /* 0x000fe200078e0004 */
[----:B------:R-:W-:Y:S02]  /*12990*/  PRMT R2, R31, 0x7610, R2 ;  /* 0x000076101f027816 */ /* 0x000fe40000000002 */
.L_x_14969:
[----:B------:R-:W-:Y:S05]  /*129a0*/  BSYNC B1 ;  /* 0x0000000000017941 */ /* 0x000fea0003800000 */
.L_x_14967:
        /* <DEDUP_REMOVED lines=9> */
.L_x_14971:
[----:B------:R-:W-:Y:S01]  /*12a40*/  IMAD.MOV.U32 R33, RZ, RZ, R32 ;  /* 0x000000ffff217224 */ /* 0x000fe200078e0020 */
[----:B------:R-:W-:Y:S01]  /*12a50*/  PRMT R2, R2, 0x5410, R5 ;  /* 0x0000541002027816 */ /* 0x000fe20000000005 */
[----:B------:R-:W-:Y:S01]  /*12a60*/  IMAD.MOV.U32 R32, RZ, RZ, R7 ;  /* 0x000000ffff207224 */ /* 0x000fe200078e0007 */
[----:B------:R-:W-:Y:S02]  /*12a70*/  PRMT R5, R31, 0x7632, R5 ;  /* 0x000076321f057816 */ /* 0x000fe40000000005 */
.L_x_14972:
[----:B------:R-:W-:Y:S05]  /*12a80*/  BSYNC B1 ;  /* 0x0000000000017941 */ /* 0x000fea0003800000 */
.L_x_14970:
        /* <DEDUP_REMOVED lines=9> */
.L_x_14974:
[----:B------:R-:W-:Y:S01]  /*12b20*/  IMAD.MOV.U32 R4, RZ, RZ, R33 ;  /* 0x000000ffff047224 */ /* 0x000fe200078e0021 */
[----:B------:R-:W-:Y:S01]  /*12b30*/  PRMT R5, R5, 0x7610, R2 ;  /* 0x0000761005057816 */ /* 0x000fe20000000002 */
[----:B------:R-:W-:Y:S01]  /*12b40*/  IMAD.MOV.U32 R33, RZ, RZ, R6 ;  /* 0x000000ffff217224 */ /* 0x000fe200078e0006 */
[----:B------:R-:W-:Y:S02]  /*12b50*/  PRMT R2, R2, 0x5410, R30 ;  /* 0x0000541002027816 */ /* 0x000fe4000000001e */
.L_x_14975:
[----:B------:R-:W-:Y:S05]  /*12b60*/  BSYNC B1 ;  /* 0x0000000000017941 */ /* 0x000fea0003800000 */
.L_x_14973:
        /* <DEDUP_REMOVED lines=9> */
.L_x_14977:
[----:B------:R-:W-:Y:S01]  /*12c00*/  IMAD.MOV.U32 R7, RZ, RZ, R4 ;  /* 0x000000ffff077224 */ /* 0x000fe200078e0004 */
[----:B------:R-:W-:Y:S01]  /*12c10*/  PRMT R6, R6, 0x7610, R5 ;  /* 0x0000761006067816 */ /* 0x000fe20000000005 */
[----:B------:R-:W-:Y:S01]  /*12c20*/  IMAD.MOV.U32 R4, RZ, RZ, R27 ;  /* 0x000000ffff047224 */ /* 0x000fe200078e001b */
[----:B------:R-:W-:Y:S02]  /*12c30*/  PRMT R5, R5, 0x7610, R30 ;  /* 0x0000761005057816 */ /* 0x000fe4000000001e */
.L_x_14978:
[----:B------:R-:W-:Y:S05]  /*12c40*/  BSYNC B1 ;  /* 0x0000000000017941 */ /* 0x000fea0003800000 */
.L_x_14976:
        /* <DEDUP_REMOVED lines=9> */
.L_x_14980:
[----:B------:R-:W-:Y:S01]  /*12ce0*/  IMAD.MOV.U32 R27, RZ, RZ, R7 ;  /* 0x000000ffff1b7224 */ /* 0x000fe200078e0007 */
[----:B------:R-:W-:Y:S01]  /*12cf0*/  PRMT R6, R6, 0x5432, R24 ;  /* 0x0000543206067816 */ /* 0x000fe20000000018 */
[----:B------:R-:W-:Y:S02]  /*12d00*/  IMAD.MOV.U32 R7, RZ, RZ, R26 ;  /* 0x000000ffff077224 */ /* 0x000fe400078e001a */
.L_x_14981:
[----:B------:R-:W-:Y:S05]  /*12d10*/  BSYNC B1 ;  /* 0x0000000000017941 */ /* 0x000fea0003800000 */
.L_x_14979:
        /* <DEDUP_REMOVED lines=16> */
.L_x_14983:
[----:B------:R-:W-:Y:S01]  /*12e20*/  IMAD.MOV.U32 R10, RZ, RZ, R3 ;  /* 0x000000ffff0a7224 */ /* 0x000fe200078e0003 */
[----:B------:R-:W-:Y:S01]  /*12e30*/  PRMT R23, R23, 0x7610, R24 ;  /* 0x0000761017177816 */ /* 0x000fe20000000018 */
[----:B------:R-:W-:Y:S01]  /*12e40*/  IMAD.MOV.U32 R3, RZ, RZ, R22 ;  /* 0x000000ffff037224 */ /* 0x000fe200078e0016 */
[----:B------:R-:W-:Y:S02]  /*12e50*/  PRMT R24, R24, 0x5410, R28 ;  /* 0x0000541018187816 */ /* 0x000fe4000000001c */
.L_x_14984:
[----:B------:R-:W-:Y:S05]  /*12e60*/  BSYNC B1 ;  /* 0x0000000000017941 */ /* 0x000fea0003800000 */
.L_x_14982:
        /* <DEDUP_REMOVED lines=9> */
.L_x_14986:
[----:B------:R-:W-:Y:S01]  /*12f00*/  IMAD.MOV.U32 R31, RZ, RZ, R10 ;  /* 0x000000ffff1f7224 */ /* 0x000fe200078e000a */
[C---:B------:R-:W-:Y:S01]  /*12f10*/  PRMT R22, R23.reuse, 0x7632, R22 ;  /* 0x0000763217167816 */ /* 0x040fe20000000016 */
[----:B------:R-:W-:Y:S01]  /*12f20*/  IMAD.MOV.U32 R10, RZ, RZ, R29 ;  /* 0x000000ffff0a7224 */ /* 0x000fe200078e001d */
[----:B------:R-:W-:Y:S02]  /*12f30*/  PRMT R23, R23, 0x5410, R2 ;  /* 0x0000541017177816 */ /* 0x000fe40000000002 */
.L_x_14987:
[----:B------:R-:W-:Y:S05]  /*12f40*/  BSYNC B1 ;  /* 0x0000000000017941 */ /* 0x000fea0003800000 */
.L_x_14985:
        /* <DEDUP_REMOVED lines=9> */
.L_x_14989:
[----:B------:R-:W-:Y:S01]  /*12fe0*/  IMAD.MOV.U32 R26, RZ, RZ, R31 ;  /* 0x000000ffff1a7224 */ /* 0x000fe200078e001f */
[----:B------:R-:W-:Y:S01]  /*12ff0*/  PRMT R22, R5, 0x5410, R22 ;  /* 0x0000541005167816 */ /* 0x000fe20000000016 */
[----:B------:R-:W-:Y:S02]  /*13000*/  IMAD.MOV.U32 R31, RZ, RZ, R32 ;  /* 0x000000ffff1f7224 */ /* 0x000fe400078e0020 */
.L_x_14990:
[----:B------:R-:W-:Y:S05]  /*13010*/  BSYNC B1 ;  /* 0x0000000000017941 */ /* 0x000fea0003800000 */
.L_x_14988:
        /* <DEDUP_REMOVED lines=9> */
.L_x_14992:
[C---:B------:R-:W-:Y:S01]  /*130b0*/  PRMT R2, R22.reuse, 0x7632, R2 ;  /* 0x0000763216027816 */ /* 0x040fe20000000002 */
[----:B------:R-:W-:Y:S02]  /*130c0*/  IMAD.MOV.U32 R29, RZ, RZ, R26 ;  /* 0x000000ffff1d7224 */ /* 0x000fe400078e001a */
[----:B------:R-:W-:Y:S01]  /*130d0*/  IMAD.MOV.U32 R26, RZ, RZ, R33 ;  /* 0x000000ffff1a7224 */ /* 0x000fe200078e0021 */
[----:B------:R-:W-:Y:S02]  /*130e0*/  PRMT R22, R22, 0x7610, R2 ;  /* 0x0000761016167816 */ /* 0x000fe40000000002 */
.L_x_14993:
[----:B------:R-:W-:Y:S05]  /*130f0*/  BSYNC B1 ;  /* 0x0000000000017941 */ /* 0x000fea0003800000 */
.L_x_14991:
        /* <DEDUP_REMOVED lines=9> */
.L_x_14995:
[----:B------:R-:W-:Y:S01]  /*13190*/  IMAD.MOV.U32 R28, RZ, RZ, R29 ;  /* 0x000000ffff1c7224 */ /* 0x000fe200078e001d */
[----:B------:R-:W-:Y:S01]  /*131a0*/  PRMT R2, R5, 0x5432, R2 ;  /* 0x0000543205027816 */ /* 0x000fe20000000002 */
[----:B------:R-:W-:Y:S02]  /*131b0*/  IMAD.MOV.U32 R29, RZ, RZ, R4 ;  /* 0x000000ffff1d7224 */ /* 0x000fe400078e0004 */
.L_x_14996:
[----:B------:R-:W-:Y:S05]  /*131c0*/  BSYNC B1 ;  /* 0x0000000000017941 */ /* 0x000fea0003800000 */
.L_x_14994:
        /* <DEDUP_REMOVED lines=9> */
.L_x_14998:
[----:B------:R-:W-:Y:S01]  /*13260*/  IMAD.MOV.U32 R4, RZ, RZ, R28 ;  /* 0x000000ffff047224 */ /* 0x000fe200078e001c */
[----:B------:R-:W-:Y:S01]  /*13270*/  PRMT R5, R5, 0x7610, R2 ;  /* 0x0000761005057816 */ /* 0x000fe20000000002 */
[----:B------:R-:W-:Y:S01]  /*13280*/  IMAD.MOV.U32 R28, RZ, RZ, R7 ;  /* 0x000000ffff1c7224 */ /* 0x000fe200078e0007 */
[----:B------:R-:W-:Y:S02]  /*13290*/  PRMT R2, R2, 0x7610, R6 ;  /* 0x0000761002027816 */ /* 0x000fe40000000006 */
.L_x_14999:
[----:B------:R-:W-:Y:S05]  /*132a0*/  BSYNC B1 ;  /* 0x0000000000017941 */ /* 0x000fea0003800000 */
.L_x_14997:
        /* <DEDUP_REMOVED lines=9> */
.L_x_15001:
[----:B------:R-:W-:Y:S01]  /*13340*/  IMAD.MOV.U32 R7, RZ, RZ, R4 ;  /* 0x000000ffff077224 */ /* 0x000fe200078e0004 */
[----:B------:R-:W-:Y:S01]  /*13350*/  PRMT R5, R5, 0x5432, R6 ;  /* 0x0000543205057816 */ /* 0x000fe20000000006 */
[----:B------:R-:W-:Y:S02]  /*13360*/  IMAD.MOV.U32 R4, RZ, RZ, R27 ;  /* 0x000000ffff047224 */ /* 0x000fe400078e001b */
.L_x_15002:
[----:B------:R-:W-:Y:S05]  /*13370*/  BSYNC B1 ;  /* 0x0000000000017941 */ /* 0x000fea0003800000 */
.L_x_15000:
        /* <DEDUP_REMOVED lines=16> */
.L_x_15004:
[----:B------:R-:W-:Y:S01]  /*13480*/  IMAD.MOV.U32 R6, RZ, RZ, R3 ;  /* 0x000000ffff067224 */ /* 0x000fe200078e0003 */
[----:B------:R-:W-:Y:S01]  /*13490*/  PRMT R12, R12, 0x7610, R24 ;  /* 0x000076100c0c7816 */ /* 0x000fe20000000018 */
[----:B------:R-:W-:Y:S01]  /*134a0*/  IMAD.MOV.U32 R3, RZ, RZ, R10 ;  /* 0x000000ffff037224 */ /* 0x000fe200078e000a */
[----:B------:R-:W-:Y:S02]  /*134b0*/  PRMT R24, R24, 0x7610, R23 ;  /* 0x0000761018187816 */ /* 0x000fe40000000017 */
.L_x_15005:
[----:B------:R-:W-:Y:S05]  /*134c0*/  BSYNC B1 ;  /* 0x0000000000017941 */ /* 0x000fea0003800000 */
.L_x_15003:
        /* <DEDUP_REMOVED lines=9> */
.L_x_15007:
[----:B------:R-:W-:Y:S01]  /*13560*/  IMAD.MOV.U32 R23, RZ, RZ, R6 ;  /* 0x000000ffff177224 */ /* 0x000fe200078e0006 */
[----:B------:R-:W-:Y:S01]  /*13570*/  PRMT R10, R10, 0x7610, R12 ;  /* 0x000076100a0a7816 */ /* 0x000fe2000000000c */
[----:B------:R-:W-:Y:S01]  /*13580*/  IMAD.MOV.U32 R6, RZ, RZ, R31 ;  /* 0x000000ffff067224 */ /* 0x000fe200078e001f */
[----:B------:R-:W-:Y:S02]  /*13590*/  PRMT R12, R12, 0x5410, R22 ;  /* 0x000054100c0c7816 */ /* 0x000fe40000000016 */
.L_x_15008:
[----:B------:R-:W-:Y:S05]  /*135a0*/  BSYNC B1 ;  /* 0x0000000000017941 */ /* 0x000fea0003800000 */
.L_x_15006:
        /* <DEDUP_REMOVED lines=9> */
.L_x_15010:
[----:B------:R-:W-:Y:S01]  /*13640*/  IMAD.MOV.U32 R30, RZ, RZ, R23 ;  /* 0x000000ffff1e7224 */ /* 0x000fe200078e0017 */
[----:B------:R-:W-:Y:S01]  /*13650*/  PRMT R27, R27, 0x7610, R10 ;  /* 0x000076101b1b7816 */ /* 0x000fe2000000000a */
[----:B------:R-:W-:Y:S01]  /*13660*/  IMAD.MOV.U32 R23, RZ, RZ, R26 ;  /* 0x000000ffff177224 */ /* 0x000fe200078e001a */
[----:B------:R-:W-:Y:S02]  /*13670*/  PRMT R10, R10, 0x7610, R22 ;  /* 0x000076100a0a7816 */ /* 0x000fe40000000016 */
.L_x_15011:
[----:B------:R-:W-:Y:S05]  /*13680*/  BSYNC B1 ;  /* 0x0000000000017941 */ /* 0x000fea0003800000 */
.L_x_15009:
        /* <DEDUP_REMOVED lines=9> */
.L_x_15013:
[----:B------:R-:W-:Y:S01]  /*13720*/  IMAD.MOV.U32 R31, RZ, RZ, R30 ;  /* 0x000000ffff1f7224 */ /* 0x000fe200078e001e */
[----:B------:R-:W-:Y:S01]  /*13730*/  PRMT R22, R22, 0x7610, R27 ;  /* 0x0000761016167816 */ /* 0x000fe2000000001b */
[----:B------:R-:W-:Y:S01]  /*13740*/  IMAD.MOV.U32 R30, RZ, RZ, R29 ;  /* 0x000000ffff1e7224 */ /* 0x000fe200078e001d */
[----:B------:R-:W-:Y:S02]  /*13750*/  PRMT R27, R27, 0x5410, R2 ;  /* 0x000054101b1b7816 */ /* 0x000fe40000000002 */
.L_x_15014:
[----:B------:R-:W-:Y:S05]  /*13760*/  BSYNC B1 ;  /* 0x0000000000017941 */ /* 0x000fea0003800000 */
.L_x_15012:
        /* <DEDUP_REMOVED lines=9> */
.L_x_15016:
[C---:B------:R-:W-:Y:S01]  /*13800*/  PRMT R2, R22.reuse, 0x7632, R2 ;  /* 0x0000763216027816 */ /* 0x040fe20000000002 */
[----:B------:R-:W-:Y:S02]  /*13810*/  IMAD.MOV.U32 R29, RZ, RZ, R31 ;  /* 0x000000ffff1d7224 */ /* 0x000fe400078e001f */
[----:B------:R-:W-:Y:S01]  /*13820*/  IMAD.MOV.U32 R31, RZ, RZ, R28 ;  /* 0x000000ffff1f7224 */ /* 0x000fe200078e001c */
[----:B------:R-:W-:Y:S02]  /*13830*/  PRMT R22, R22, 0x7610, R2 ;  /* 0x0000761016167816 */ /* 0x000fe40000000002 */
.L_x_15017:
[----:B------:R-:W-:Y:S05]  /*13840*/  BSYNC B1 ;  /* 0x0000000000017941 */ /* 0x000fea0003800000 */
.L_x_15015:
        /* <DEDUP_REMOVED lines=9> */
.L_x_15019:
[----:B------:R-:W-:Y:S01]  /*138e0*/  IMAD.MOV.U32 R26, RZ, RZ, R29 ;  /* 0x000000ffff1a7224 */ /* 0x000fe200078e001d */
[----:B------:R-:W-:Y:S01]  /*138f0*/  PRMT R2, R5, 0x5432, R2 ;  /* 0x0000543205027816 */ /* 0x000fe20000000002 */
[----:B------:R-:W-:Y:S02]  /*13900*/  IMAD.MOV.U32 R29, RZ, RZ, R4 ;  /* 0x000000ffff1d7224 */ /* 0x000fe400078e0004 */
.L_x_15020:
[----:B------:R-:W-:Y:S05]  /*13910*/  BSYNC B1 ;  /* 0x0000000000017941 */ /* 0x000fea0003800000 */
.L_x_15018:
        /* <DEDUP_REMOVED lines=9> */
.L_x_15022:
[----:B------:R-:W-:Y:S01]  /*139b0*/  PRMT R5, R5, 0x7610, R2 ;  /* 0x0000761005057816 */ /* 0x000fe20000000002 */
[----:B------:R-:W-:Y:S02]  /*139c0*/  IMAD.MOV.U32 R4, RZ, RZ, R26 ;  /* 0x000000ffff047224 */ /* 0x000fe400078e001a */
[----:B------:R-:W-:Y:S01]  /*139d0*/  IMAD.MOV.U32 R26, RZ, RZ, R7 ;  /* 0x000000ffff1a7224 */ /* 0x000fe200078e0007 */
[----:B------:R-:W-:Y:S02]  /*139e0*/  PRMT R2, R2, 0x5410, R5 ;  /* 0x0000541002027816 */ /* 0x000fe40000000005 */
.L_x_15023:
[----:B------:R-:W-:Y:S05]  /*139f0*/  BSYNC B1 ;  /* 0x0000000000017941 */ /* 0x000fea0003800000 */
.L_x_15021:
        /* <DEDUP_REMOVED lines=16> */
.L_x_15025:
[----:B------:R-:W-:Y:S01]  /*13b00*/  IMAD.MOV.U32 R28, RZ, RZ, R3 ;  /* 0x000000ffff1c7224 */ /* 0x000fe200078e0003 */
[----:B------:R-:W-:Y:S01]  /*13b10*/  PRMT R7, R7, 0x7610, R24 ;  /* 0x0000761007077816 */ /* 0x000fe20000000018 */
[----:B------:R-:W-:Y:S01]  /*13b20*/  IMAD.MOV.U32 R3, RZ, RZ, R6 ;  /* 0x000000ffff037224 */ /* 0x000fe200078e0006 */
[----:B------:R-:W-:Y:S02]  /*13b30*/  PRMT R24, R24, 0x7610, R12 ;  /* 0x0000761018187816 */ /* 0x000fe4000000000c */
.L_x_15026:
[----:B------:R-:W-:Y:S05]  /*13b40*/  BSYNC B1 ;  /* 0x0000000000017941 */ /* 0x000fea0003800000 */
.L_x_15024:
        /* <DEDUP_REMOVED lines=9> */
.L_x_15028:
[----:B------:R-:W-:Y:S01]  /*13be0*/  IMAD.MOV.U32 R11, RZ, RZ, R28 ;  /* 0x000000ffff0b7224 */ /* 0x000fe200078e001c */
[C---:B------:R-:W-:Y:S01]  /*13bf0*/  PRMT R5, R7.reuse, 0x7632, R5 ;  /* 0x0000763207057816 */ /* 0x040fe20000000005 */
[----:B------:R-:W-:Y:S01]  /*13c00*/  IMAD.MOV.U32 R28, RZ, RZ, R23 ;  /* 0x000000ffff1c7224 */ /* 0x000fe200078e0017 */
[----:B------:R-:W-:Y:S02]  /*13c10*/  PRMT R7, R7, 0x7610, R10 ;  /* 0x0000761007077816 */ /* 0x000fe4000000000a */
.L_x_15029:
[----:B------:R-:W-:Y:S05]  /*13c20*/  BSYNC B1 ;  /* 0x0000000000017941 */ /* 0x000fea0003800000 */
.L_x_15027:
        /* <DEDUP_REMOVED lines=9> */
.L_x_15031:
[----:B------:R-:W-:Y:S01]  /*13cc0*/  IMAD.MOV.U32 R6, RZ, RZ, R11 ;  /* 0x000000ffff067224 */ /* 0x000fe200078e000b */
[--C-:B------:R-:W-:Y:S01]  /*13cd0*/  PRMT R10, R10, 0x5410, R5.reuse ;  /* 0x000054100a0a7816 */ /* 0x100fe20000000005 */
[----:B------:R-:W-:Y:S01]  /*13ce0*/  IMAD.MOV.U32 R11, RZ, RZ, R30 ;  /* 0x000000ffff0b7224 */ /* 0x000fe200078e001e */
[----:B------:R-:W-:Y:S02]  /*13cf0*/  PRMT R5, R27, 0x7632, R5 ;  /* 0x000076321b057816 */ /* 0x000fe40000000005 */
.L_x_15032:
[----:B------:R-:W-:Y:S05]  /*13d00*/  BSYNC B1 ;  /* 0x0000000000017941 */ /* 0x000fea0003800000 */
.L_x_15030:
        /* <DEDUP_REMOVED lines=9> */
.L_x_15034:
[----:B------:R-:W-:Y:S01]  /*13da0*/  IMAD.MOV.U32 R12, RZ, RZ, R6 ;  /* 0x000000ffff0c7224 */ /* 0x000fe200078e0006 */
[----:B------:R-:W-:Y:S01]  /*13db0*/  PRMT R13, R13, 0x7610, R10 ;  /* 0x000076100d0d7816 */ /* 0x000fe2000000000a */
[----:B------:R-:W-:Y:S01]  /*13dc0*/  IMAD.MOV.U32 R6, RZ, RZ, R31 ;  /* 0x000000ffff067224 */ /* 0x000fe200078e001f */
[----:B------:R-:W-:Y:S02]  /*13dd0*/  PRMT R10, R10, 0x7610, R22 ;  /* 0x000076100a0a7816 */ /* 0x000fe40000000016 */
.L_x_15035:
[----:B------:R-:W-:Y:S05]  /*13de0*/  BSYNC B1 ;  /* 0x0000000000017941 */ /* 0x000fea0003800000 */
.L_x_15033:
        /* <DEDUP_REMOVED lines=9> */
.L_x_15037:
[----:B------:R-:W-:Y:S01]  /*13e80*/  IMAD.MOV.U32 R23, RZ, RZ, R12 ;  /* 0x000000ffff177224 */ /* 0x000fe200078e000c */
[----:B------:R-:W-:Y:S01]  /*13e90*/  PRMT R22, R22, 0x7610, R13 ;  /* 0x0000761016167816 */ /* 0x000fe2000000000d */
[----:B------:R-:W-:Y:S01]  /*13ea0*/  IMAD.MOV.U32 R12, RZ, RZ, R29 ;  /* 0x000000ffff0c7224 */ /* 0x000fe200078e001d */
[----:B------:R-:W-:Y:S02]  /*13eb0*/  PRMT R13, R13, 0x5410, R2 ;  /* 0x000054100d0d7816 */ /* 0x000fe40000000002 */
.L_x_15038:
[----:B------:R-:W-:Y:S05]  /*13ec0*/  BSYNC B1 ;  /* 0x0000000000017941 */ /* 0x000fea0003800000 */
.L_x_15036:
        /* <DEDUP_REMOVED lines=9> */
.L_x_15040:
[C---:B------:R-:W-:Y:S01]  /*13f60*/  PRMT R2, R22.reuse, 0x7632, R2 ;  /* 0x0000763216027816 */ /* 0x040fe20000000002 */
[----:B------:R-:W-:Y:S02]  /*13f70*/  IMAD.MOV.U32 R27, RZ, RZ, R23 ;  /* 0x000000ffff1b7224 */ /* 0x000fe400078e0017 */
[----:B------:R-:W-:Y:S01]  /*13f80*/  IMAD.MOV.U32 R23, RZ, RZ, R26 ;  /* 0x000000ffff177224 */ /* 0x000fe200078e001a */
[----:B------:R-:W-:Y:S02]  /*13f90*/  PRMT R22, R22, 0x7610, R2 ;  /* 0x0000761016167816 */ /* 0x000fe40000000002 */
.L_x_15041:
[----:B------:R-:W-:Y:S05]  /*13fa0*/  BSYNC B1 ;  /* 0x0000000000017941 */ /* 0x000fea0003800000 */
.L_x_15039:
        /* <DEDUP_REMOVED lines=9> */
.L_x_15043:
[----:B------:R-:W-:Y:S01]  /*14040*/  IMAD.MOV.U32 R26, RZ, RZ, R27 ;  /* 0x000000ffff1a7224 */ /* 0x000fe200078e001b */
[----:B------:R-:W-:Y:S01]  /*14050*/  PRMT R2, R5, 0x5432, R2 ;  /* 0x0000543205027816 */ /* 0x000fe20000000002 */
[----:B------:R-:W-:Y:S02]  /*14060*/  IMAD.MOV.U32 R27, RZ, RZ, R4 ;  /* 0x000000ffff1b7224 */ /* 0x000fe400078e0004 */
.L_x_15044:
[----:B------:R-:W-:Y:S05]  /*14070*/  BSYNC B1 ;  /* 0x0000000000017941 */ /* 0x000fea0003800000 */
.L_x_15042:
        /* <DEDUP_REMOVED lines=16> */
.L_x_15046:
[----:B------:R-:W-:Y:S01]  /*14180*/  IMAD.MOV.U32 R4, RZ, RZ, R3 ;  /* 0x000000ffff047224 */ /* 0x000fe200078e0003 */
[----:B------:R-:W-:Y:S01]  /*14190*/  PRMT R5, R5, 0x7610, R24 ;  /* 0x0000761005057816 */ /* 0x000fe20000000018 */
[----:B------:R-:W-:Y:S01]  /*141a0*/  IMAD.MOV.U32 R3, RZ, RZ, R28 ;  /* 0x000000ffff037224 */ /* 0x000fe200078e001c */
[----:B------:R-:W-:Y:S02]  /*141b0*/  PRMT R24, R24, 0x7610, R7 ;  /* 0x0000761018187816 */ /* 0x000fe40000000007 */
.L_x_15047:
[----:B------:R-:W-:Y:S05]  /*141c0*/  BSYNC B1 ;  /* 0x0000000000017941 */ /* 0x000fea0003800000 */
.L_x_15045:
        /* <DEDUP_REMOVED lines=9> */
.L_x_15049:
[----:B------:R-:W-:Y:S01]  /*14260*/  IMAD.MOV.U32 R7, RZ, RZ, R4 ;  /* 0x000000ffff077224 */ /* 0x000fe200078e0004 */
[----:B------:R-:W-:Y:S01]  /*14270*/  PRMT R14, R14, 0x7610, R5 ;  /* 0x000076100e0e7816 */ /* 0x000fe20000000005 */
[----:B------:R-:W-:Y:S01]  /*14280*/  IMAD.MOV.U32 R4, RZ, RZ, R11 ;  /* 0x000000ffff047224 */ /* 0x000fe200078e000b */
[----:B------:R-:W-:Y:S02]  /*14290*/  PRMT R5, R5, 0x5410, R5 ;  /* 0x0000541005057816 */ /* 0x000fe40000000005 */
.L_x_15050:
[----:B------:R-:W-:Y:S05]  /*142a0*/  BSYNC B1 ;  /* 0x0000000000017941 */ /* 0x000fea0003800000 */
.L_x_15048:
        /* <DEDUP_REMOVED lines=9> */
.L_x_15052:
[----:B------:R-:W-:Y:S01]  /*14340*/  IMAD.MOV.U32 R11, RZ, RZ, R7 ;  /* 0x000000ffff0b7224 */ /* 0x000fe200078e0007 */
[C---:B------:R-:W-:Y:S01]  /*14350*/  PRMT R5, R14.reuse, 0x7632, R5 ;  /* 0x000076320e057816 */ /* 0x040fe20000000005 */
[----:B------:R-:W-:Y:S01]  /*14360*/  IMAD.MOV.U32 R7, RZ, RZ, R6 ;  /* 0x000000ffff077224 */ /* 0x000fe200078e0006 */
[----:B------:R-:W-:Y:S02]  /*14370*/  PRMT R14, R14, 0x7610, R10 ;  /* 0x000076100e0e7816 */ /* 0x000fe4000000000a */
.L_x_15053:
[----:B------:R-:W-:Y:S05]  /*14380*/  BSYNC B1 ;  /* 0x0000000000017941 */ /* 0x000fea0003800000 */
.L_x_15051:
        /* <DEDUP_REMOVED lines=9> */
.L_x_15055:
[----:B------:R-:W-:Y:S01]  /*14420*/  IMAD.MOV.U32 R6, RZ, RZ, R11 ;  /* 0x000000ffff067224 */ /* 0x000fe200078e000b */
[--C-:B------:R-:W-:Y:S01]  /*14430*/  PRMT R10, R10, 0x5410, R5.reuse ;  /* 0x000054100a0a7816 */ /* 0x100fe20000000005 */
[----:B------:R-:W-:Y:S01]  /*14440*/  IMAD.MOV.U32 R11, RZ, RZ, R12 ;  /* 0x000000ffff0b7224 */ /* 0x000fe200078e000c */
[----:B------:R-:W-:Y:S02]  /*14450*/  PRMT R5, R13, 0x7632, R5 ;  /* 0x000076320d057816 */ /* 0x000fe40000000005 */
.L_x_15056:
[----:B------:R-:W-:Y:S05]  /*14460*/  BSYNC B1 ;  /* 0x0000000000017941 */ /* 0x000fea0003800000 */
.L_x_15054:
        /* <DEDUP_REMOVED lines=9> */
.L_x_15058:
[----:B------:R-:W-:Y:S01]  /*14500*/  IMAD.MOV.U32 R12, RZ, RZ, R6 ;  /* 0x000000ffff0c7224 */ /* 0x000fe200078e0006 */
[----:B------:R-:W-:Y:S01]  /*14510*/  PRMT R13, R13, 0x7610, R10 ;  /* 0x000076100d0d7816 */ /* 0x000fe2000000000a */
[----:B------:R-:W-:Y:S01]  /*14520*/  IMAD.MOV.U32 R6, RZ, RZ, R23 ;  /* 0x000000ffff067224 */ /* 0x000fe200078e0017 */
[----:B------:R-:W-:Y:S02]  /*14530*/  PRMT R10, R10, 0x7610, R22 ;  /* 0x000076100a0a7816 */ /* 0x000fe40000000016 */
.L_x_15059:
[----:B------:R-:W-:Y:S05]  /*14540*/  BSYNC B1 ;  /* 0x0000000000017941 */ /* 0x000fea0003800000 */
.L_x_15057:
        /* <DEDUP_REMOVED lines=9> */
.L_x_15061:
[----:B------:R-:W-:Y:S01]  /*145e0*/  IMAD.MOV.U32 R23, RZ, RZ, R12 ;  /* 0x000000ffff177224 */ /* 0x000fe200078e000c */
[----:B------:R-:W-:Y:S01]  /*145f0*/  PRMT R22, R22, 0x7610, R13 ;  /* 0x0000761016167816 */ /* 0x000fe2000000000d */
[----:B------:R-:W-:Y:S01]  /*14600*/  IMAD.MOV.U32 R12, RZ, RZ, R27 ;  /* 0x000000ffff0c7224 */ /* 0x000fe200078e001b */
[----:B------:R-:W-:Y:S02]  /*14610*/  PRMT R13, R13, 0x5410, R2 ;  /* 0x000054100d0d7816 */ /* 0x000fe40000000002 */
.L_x_15062:
[----:B------:R-:W-:Y:S05]  /*14620*/  BSYNC B1 ;  /* 0x0000000000017941 */ /* 0x000fea0003800000 */
.L_x_15060:
        /* <DEDUP_REMOVED lines=9> */
.L_x_15064:
[C---:B------:R-:W-:Y:S01]  /*146c0*/  PRMT R2, R22.reuse, 0x7632, R2 ;  /* 0x0000763216027816 */ /* 0x040fe20000000002 */
[----:B------:R-:W-:Y:S02]  /*146d0*/  IMAD.MOV.U32 R27, RZ, RZ, R23 ;  /* 0x000000ffff1b7224 */ /* 0x000fe400078e0017 */
[----:B------:R-:W-:Y:S01]  /*146e0*/  IMAD.MOV.U32 R23, RZ, RZ, R26 ;  /* 0x000000ffff177224 */ /* 0x000fe200078e001a */
[----:B------:R-:W-:Y:S02]  /*146f0*/  PRMT R22, R22, 0x7610, R2 ;  /* 0x0000761016167816 */ /* 0x000fe40000000002 */
.L_x_15065:
[----:B------:R-:W-:Y:S05]  /*14700*/  BSYNC B1 ;  /* 0x0000000000017941 */ /* 0x000fea0003800000 */
.L_x_15063:
        /* <DEDUP_REMOVED lines=16> */
.L_x_15067:
[----:B------:R-:W-:Y:S01]  /*14810*/  IMAD.MOV.U32 R16, RZ, RZ, R3 ;  /* 0x000000ffff107224 */ /* 0x000fe200078e0003 */
[----:B------:R-:W-:Y:S01]  /*14820*/  PRMT R2, R2, 0x7610, R24 ;  /* 0x0000761002027816 */ /* 0x000fe20000000018 */
[----:B------:R-:W-:Y:S01]  /*14830*/  IMAD.MOV.U32 R3, RZ, RZ, R4 ;  /* 0x000000ffff037224 */ /* 0x000fe200078e0004 */
[----:B------:R-:W-:Y:S02]  /*14840*/  PRMT R24, R24, 0x7610, R5 ;  /* 0x0000761018187816 */ /* 0x000fe40000000005 */
.L_x_15068:
[----:B------:R-:W-:Y:S05]  /*14850*/  BSYNC B1 ;  /* 0x0000000000017941 */ /* 0x000fea0003800000 */
.L_x_15066:
        /* <DEDUP_REMOVED lines=9> */
.L_x_15070:
[----:B------:R-:W-:Y:S01]  /*148f0*/  IMAD.MOV.U32 R4, RZ, RZ, R16 ;  /* 0x000000ffff047224 */ /* 0x000fe200078e0010 */
[C---:B------:R-:W-:Y:S01]  /*14900*/  PRMT R10, R2.reuse, 0x7632, R10 ;  /* 0x00007632020a7816 */ /* 0x040fe2000000000a */
[----:B------:R-:W-:Y:S01]  /*14910*/  IMAD.MOV.U32 R16, RZ, RZ, R7 ;  /* 0x000000ffff107224 */ /* 0x000fe200078e0007 */
[----:B------:R-:W-:Y:S02]  /*14920*/  PRMT R2, R2, 0x7610, R14 ;  /* 0x0000761002027816 */ /* 0x000fe4000000000e */
.L_x_15071:
[----:B------:R-:W-:Y:S05]  /*14930*/  BSYNC B1 ;  /* 0x0000000000017941 */ /* 0x000fea0003800000 */
.L_x_15069:
        /* <DEDUP_REMOVED lines=9> */
.L_x_15073:
[----:B------:R-:W-:Y:S01]  /*149d0*/  IMAD.MOV.U32 R7, RZ, RZ, R4 ;  /* 0x000000ffff077224 */ /* 0x000fe200078e0004 */
[--C-:B------:R-:W-:Y:S01]  /*149e0*/  PRMT R14, R14, 0x5410, R10.reuse ;  /* 0x000054100e0e7816 */ /* 0x100fe2000000000a */
[----:B------:R-:W-:Y:S01]  /*149f0*/  IMAD.MOV.U32 R4, RZ, RZ, R11 ;  /* 0x000000ffff047224 */ /* 0x000fe200078e000b */
[----:B------:R-:W-:Y:S02]  /*14a00*/  PRMT R10, R5, 0x7610, R10 ;  /* 0x00007610050a7816 */ /* 0x000fe4000000000a */
.L_x_15074:
[----:B------:R-:W-:Y:S05]  /*14a10*/  BSYNC B1 ;  /* 0x0000000000017941 */ /* 0x000fea0003800000 */
.L_x_15072:
        /* <DEDUP_REMOVED lines=9> */
.L_x_15076:
[----:B------:R-:W-:Y:S01]  /*14ab0*/  IMAD.MOV.U32 R5, RZ, RZ, R7 ;  /* 0x000000ffff057224 */ /* 0x000fe200078e0007 */
[C---:B------:R-:W-:Y:S01]  /*14ac0*/  PRMT R11, R14.reuse, 0x7632, R11 ;  /* 0x000076320e0b7816 */ /* 0x040fe2000000000b */
[----:B------:R-:W-:Y:S01]  /*14ad0*/  IMAD.MOV.U32 R7, RZ, RZ, R6 ;  /* 0x000000ffff077224 */ /* 0x000fe200078e0006 */
[----:B------:R-:W-:Y:S02]  /*14ae0*/  PRMT R14, R14, 0x7610, R10 ;  /* 0x000076100e0e7816 */ /* 0x000fe4000000000a */
.L_x_15077:
[----:B------:R-:W-:Y:S05]  /*14af0*/  BSYNC B1 ;  /* 0x0000000000017941 */ /* 0x000fea0003800000 */
.L_x_15075:
        /* <DEDUP_REMOVED lines=9> */
.L_x_15079:
[----:B------:R-:W-:Y:S01]  /*14b90*/  IMAD.MOV.U32 R6, RZ, RZ, R5 ;  /* 0x000000ffff067224 */ /* 0x000fe200078e0005 */
[--C-:B------:R-:W-:Y:S01]  /*14ba0*/  PRMT R10, R10, 0x5410, R11.reuse ;  /* 0x000054100a0a7816 */ /* 0x100fe2000000000b */
[----:B------:R-:W-:Y:S01]  /*14bb0*/  IMAD.MOV.U32 R5, RZ, RZ, R12 ;  /* 0x000000ffff057224 */ /* 0x000fe200078e000c */
[----:B------:R-:W-:Y:S02]  /*14bc0*/  PRMT R11, R13, 0x7632, R11 ;  /* 0x000076320d0b7816 */ /* 0x000fe4000000000b */
.L_x_15080:
[----:B------:R-:W-:Y:S05]  /*14bd0*/  BSYNC B1 ;  /* 0x0000000000017941 */ /* 0x000fea0003800000 */
.L_x_15078:
        /* <DEDUP_REMOVED lines=9> */
.L_x_15082:
[----:B------:R-:W-:Y:S01]  /*14c70*/  IMAD.MOV.U32 R12, RZ, RZ, R6 ;  /* 0x000000ffff0c7224 */ /* 0x000fe200078e0006 */
[----:B------:R-:W-:Y:S01]  /*14c80*/  PRMT R11, R11, 0x7610, R10 ;  /* 0x000076100b0b7816 */ /* 0x000fe2000000000a */
[----:B------:R-:W-:Y:S01]  /*14c90*/  IMAD.MOV.U32 R6, RZ, RZ, R23 ;  /* 0x000000ffff067224 */ /* 0x000fe200078e0017 */
[----:B------:R-:W-:Y:S02]  /*14ca0*/  PRMT R10, R10, 0x7610, R22 ;  /* 0x000076100a0a7816 */ /* 0x000fe40000000016 */
.L_x_15083:
[----:B------:R-:W-:Y:S05]  /*14cb0*/  BSYNC B1 ;  /* 0x0000000000017941 */ /* 0x000fea0003800000 */
.L_x_15081:
        /* <DEDUP_REMOVED lines=9> */
.L_x_15085:
[----:B------:R-:W-:Y:S01]  /*14d50*/  IMAD.MOV.U32 R13, RZ, RZ, R12 ;  /* 0x000000ffff0d7224 */ /* 0x000fe200078e000c */
[C---:B------:R-:W-:Y:S01]  /*14d60*/  PRMT R14, R11.reuse, 0x7632, R14 ;  /* 0x000076320b0e7816 */ /* 0x040fe2000000000e */
[----:B------:R-:W-:Y:S01]  /*14d70*/  IMAD.MOV.U32 R12, RZ, RZ, R27 ;  /* 0x000000ffff0c7224 */ /* 0x000fe200078e001b */
[----:B------:R-:W-:Y:S02]  /*14d80*/  PRMT R11, R11, 0x5410, R2 ;  /* 0x000054100b0b7816 */ /* 0x000fe40000000002 */
.L_x_15086:
[----:B------:R-:W-:Y:S05]  /*14d90*/  BSYNC B1 ;  /* 0x0000000000017941 */ /* 0x000fea0003800000 */
.L_x_15084:
        /* <DEDUP_REMOVED lines=16> */
.L_x_15088:
[----:B------:R-:W-:Y:S01]  /*14ea0*/  IMAD.MOV.U32 R15, RZ, RZ, R3 ;  /* 0x000000ffff0f7224 */ /* 0x000fe200078e0003 */
[----:B------:R-:W-:Y:S01]  /*14eb0*/  PRMT R22, R22, 0x7610, R24 ;  /* 0x0000761016167816 */ /* 0x000fe20000000018 */
[----:B------:R-:W-:Y:S01]  /*14ec0*/  IMAD.MOV.U32 R3, RZ, RZ, R16 ;  /* 0x000000ffff037224 */ /* 0x000fe200078e0010 */
[----:B------:R-:W-:Y:S02]  /*14ed0*/  PRMT R24, R24, 0x7610, R2 ;  /* 0x0000761018187816 */ /* 0x000fe40000000002 */
.L_x_15089:
[----:B------:R-:W-:Y:S05]  /*14ee0*/  BSYNC B1 ;  /* 0x0000000000017941 */ /* 0x000fea0003800000 */
.L_x_15087:
        /* <DEDUP_REMOVED lines=9> */
.L_x_15091:
[----:B------:R-:W-:Y:S01]  /*14f80*/  IMAD.MOV.U32 R8, RZ, RZ, R15 ;  /* 0x000000ffff087224 */ /* 0x000fe200078e000f */
[C---:B------:R-:W-:Y:S01]  /*14f90*/  PRMT R23, R22.reuse, 0x7632, R23 ;  /* 0x0000763216177816 */ /* 0x040fe20000000017 */
[----:B------:R-:W-:Y:S01]  /*14fa0*/  IMAD.MOV.U32 R15, RZ, RZ, R4 ;  /* 0x000000ffff0f7224 */ /* 0x000fe200078e0004 */
[----:B------:R-:W-:Y:S02]  /*14fb0*/  PRMT R22, R22, 0x5410, R10 ;  /* 0x0000541016167816 */ /* 0x000fe4000000000a */
.L_x_15092:
[----:B------:R-:W-:Y:S05]  /*14fc0*/  BSYNC B1 ;  /* 0x0000000000017941 */ /* 0x000fea0003800000 */
.L_x_15090:
        /* <DEDUP_REMOVED lines=9> */
.L_x_15094:
[----:B------:R-:W-:Y:S01]  /*15060*/  IMAD.MOV.U32 R4, RZ, RZ, R8 ;  /* 0x000000ffff047224 */ /* 0x000fe200078e0008 */
[----:B------:R-:W-:Y:S01]  /*15070*/  PRMT R10, R23, 0x7610, R10 ;  /* 0x00007610170a7816 */ /* 0x000fe2000000000a */
[----:B------:R-:W-:Y:S01]  /*15080*/  IMAD.MOV.U32 R8, RZ, RZ, R7 ;  /* 0x000000ffff087224 */ /* 0x000fe200078e0007 */
[----:B------:R-:W-:Y:S02]  /*15090*/  PRMT R23, R14, 0x7632, R23 ;  /* 0x000076320e177816 */ /* 0x000fe40000000017 */
.L_x_15095:
[----:B------:R-:W-:Y:S05]  /*150a0*/  BSYNC B1 ;  /* 0x0000000000017941 */ /* 0x000fea0003800000 */
.L_x_15093:
        /* <DEDUP_REMOVED lines=9> */
.L_x_15097:
[----:B------:R-:W-:Y:S01]  /*15140*/  IMAD.MOV.U32 R2, RZ, RZ, R4 ;  /* 0x000000ffff027224 */ /* 0x000fe200078e0004 */
[--C-:B------:R-:W-:Y:S01]  /*15150*/  PRMT R7, R7, 0x5410, R10.reuse ;  /* 0x0000541007077816 */ /* 0x100fe2000000000a */
[----:B------:R-:W-:Y:S01]  /*15160*/  IMAD.MOV.U32 R4, RZ, RZ, R5 ;  /* 0x000000ffff047224 */ /* 0x000fe200078e0005 */
[----:B------:R-:W-:Y:S02]  /*15170*/  PRMT R10, R11, 0x7610, R10 ;  /* 0x000076100b0a7816 */ /* 0x000fe4000000000a */
.L_x_15098:
[----:B------:R-:W-:Y:S05]  /*15180*/  BSYNC B1 ;  /* 0x0000000000017941 */ /* 0x000fea0003800000 */
.L_x_15096:
        /* <DEDUP_REMOVED lines=9> */
.L_x_15100:
[----:B------:R-:W-:Y:S01]  /*15220*/  IMAD.MOV.U32 R5, RZ, RZ, R2 ;  /* 0x000000ffff057224 */ /* 0x000fe200078e0002 */
[----:B------:R-:W-:Y:S01]  /*15230*/  PRMT R7, R7, 0x7632, R10 ;  /* 0x0000763207077816 */ /* 0x000fe2000000000a */
[----:B------:R-:W-:Y:S02]  /*15240*/  IMAD.MOV.U32 R2, RZ, RZ, R6 ;  /* 0x000000ffff027224 */ /* 0x000fe400078e0006 */
.L_x_15101:
[----:B------:R-:W-:Y:S05]  /*15250*/  BSYNC B1 ;  /* 0x0000000000017941 */ /* 0x000fea0003800000 */
.L_x_15099:
        /* <DEDUP_REMOVED lines=9> */
.L_x_15103:
[----:B------:R-:W-:Y:S01]  /*152f0*/  IMAD.MOV.U32 R6, RZ, RZ, R5 ;  /* 0x000000ffff067224 */ /* 0x000fe200078e0005 */
[--C-:B------:R-:W-:Y:S01]  /*15300*/  PRMT R10, R10, 0x5410, R7.reuse ;  /* 0x000054100a0a7816 */ /* 0x100fe20000000007 */
[----:B------:R-:W-:Y:S01]  /*15310*/  IMAD.MOV.U32 R5, RZ, RZ, R12 ;  /* 0x000000ffff057224 */ /* 0x000fe200078e000c */
[----:B------:R-:W-:Y:S02]  /*15320*/  PRMT R7, R11, 0x7632, R7 ;  /* 0x000076320b077816 */ /* 0x000fe40000000007 */
.L_x_15104:
[----:B------:R-:W-:Y:S05]  /*15330*/  BSYNC B1 ;  /* 0x0000000000017941 */ /* 0x000fea0003800000 */
.L_x_15102:
        /* <DEDUP_REMOVED lines=9> */
.L_x_15106:
[----:B------:R-:W-:Y:S01]  /*153d0*/  IMAD.MOV.U32 R11, RZ, RZ, R6 ;  /* 0x000000ffff0b7224 */ /* 0x000fe200078e0006 */
[C---:B------:R-:W-:Y:S01]  /*153e0*/  PRMT R12, R10.reuse, 0x7632, R12 ;  /* 0x000076320a0c7816 */ /* 0x040fe2000000000c */
[----:B------:R-:W-:Y:S01]  /*153f0*/  IMAD.MOV.U32 R6, RZ, RZ, R13 ;  /* 0x000000ffff067224 */ /* 0x000fe200078e000d */
[----:B------:R-:W-:Y:S02]  /*15400*/  PRMT R10, R10, 0x5410, R14 ;  /* 0x000054100a0a7816 */ /* 0x000fe4000000000e */
.L_x_15107:
[----:B------:R-:W-:Y:S05]  /*15410*/  BSYNC B1 ;  /* 0x0000000000017941 */ /* 0x000fea0003800000 */
.L_x_15105:
        /* <DEDUP_REMOVED lines=16> */
.L_x_15109:
[----:B------:R-:W-:Y:S01]  /*15520*/  IMAD.MOV.U32 R16, RZ, RZ, R3 ;  /* 0x000000ffff107224 */ /* 0x000fe200078e0003 */
[----:B------:R-:W-:Y:S01]  /*15530*/  PRMT R17, R17, 0x7610, R24 ;  /* 0x0000761011117816 */ /* 0x000fe20000000018 */
[----:B------:R-:W-:Y:S01]  /*15540*/  IMAD.MOV.U32 R3, RZ, RZ, R15 ;  /* 0x000000ffff037224 */ /* 0x000fe200078e000f */
[----:B------:R-:W-:Y:S02]  /*15550*/  PRMT R24, R24, 0x7610, R22 ;  /* 0x0000761018187816 */ /* 0x000fe40000000016 */
.L_x_15110:
[----:B------:R-:W-:Y:S05]  /*15560*/  BSYNC B1 ;  /* 0x0000000000017941 */ /* 0x000fea0003800000 */
.L_x_15108:
        /* <DEDUP_REMOVED lines=9> */
.L_x_15112:
[----:B------:R-:W-:Y:S01]  /*15600*/  IMAD.MOV.U32 R22, RZ, RZ, R16 ;  /* 0x000000ffff167224 */ /* 0x000fe200078e0010 */
[----:B------:R-:W-:Y:S01]  /*15610*/  PRMT R17, R17, 0x5432, R23 ;  /* 0x0000543211117816 */ /* 0x000fe20000000017 */
[----:B------:R-:W-:Y:S02]  /*15620*/  IMAD.MOV.U32 R16, RZ, RZ, R8 ;  /* 0x000000ffff107224 */ /* 0x000fe400078e0008 */
.L_x_15113:
[----:B------:R-:W-:Y:S05]  /*15630*/  BSYNC B1 ;  /* 0x0000000000017941 */ /* 0x000fea0003800000 */
.L_x_15111:
        /* <DEDUP_REMOVED lines=9> */
.L_x_15115:
[----:B------:R-:W-:Y:S01]  /*156d0*/  IMAD.MOV.U32 R23, RZ, RZ, R22 ;  /* 0x000000ffff177224 */ /* 0x000fe200078e0016 */
[----:B------:R-:W-:Y:S01]  /*156e0*/  PRMT R24, R17, 0x7610, R24 ;  /* 0x0000761011187816 */ /* 0x000fe20000000018 */
[----:B------:R-:W-:Y:S01]  /*156f0*/  IMAD.MOV.U32 R22, RZ, RZ, R4 ;  /* 0x000000ffff167224 */ /* 0x000fe200078e0004 */
[----:B------:R-:W-:Y:S02]  /*15700*/  PRMT R17, R10, 0x7610, R17 ;  /* 0x000076100a117816 */ /* 0x000fe40000000011 */
.L_x_15116:
[----:B------:R-:W-:Y:S05]  /*15710*/  BSYNC B1 ;  /* 0x0000000000017941 */ /* 0x000fea0003800000 */
.L_x_15114:
        /* <DEDUP_REMOVED lines=9> */
.L_x_15118:
[----:B------:R-:W-:Y:S01]  /*157b0*/  IMAD.MOV.U32 R26, RZ, RZ, R23 ;  /* 0x000000ffff1a7224 */ /* 0x000fe200078e0017 */
[----:B------:R-:W-:Y:S01]  /*157c0*/  PRMT R27, R24, 0x7610, R27 ;  /* 0x00007610181b7816 */ /* 0x000fe2000000001b */
[----:B------:R-:W-:Y:S01]  /*157d0*/  IMAD.MOV.U32 R23, RZ, RZ, R2 ;  /* 0x000000ffff177224 */ /* 0x000fe200078e0002 */
[----:B------:R-:W-:Y:S02]  /*157e0*/  PRMT R24, R7, 0x7632, R24 ;  /* 0x0000763207187816 */ /* 0x000fe40000000018 */
.L_x_15119:
[----:B------:R-:W-:Y:S05]  /*157f0*/  BSYNC B1 ;  /* 0x0000000000017941 */ /* 0x000fea0003800000 */
.L_x_15117:
        /* <DEDUP_REMOVED lines=9> */
.L_x_15121:
[----:B------:R-:W-:Y:S01]  /*15890*/  IMAD.MOV.U32 R28, RZ, RZ, R26 ;  /* 0x000000ffff1c7224 */ /* 0x000fe200078e001a */
[----:B------:R-:W-:Y:S01]  /*158a0*/  PRMT R27, R7, 0x5410, R27 ;  /* 0x00005410071b7816 */ /* 0x000fe2000000001b */
[----:B------:R-:W-:Y:S02]  /*158b0*/  IMAD.MOV.U32 R26, RZ, RZ, R5 ;  /* 0x000000ffff1a7224 */ /* 0x000fe400078e0005 */
.L_x_15122:
[----:B------:R-:W-:Y:S05]  /*158c0*/  BSYNC B1 ;  /* 0x0000000000017941 */ /* 0x000fea0003800000 */
.L_x_15120:
        /* <DEDUP_REMOVED lines=9> */
.L_x_15124:
[----:B------:R-:W-:Y:S01]  /*15960*/  IMAD.MOV.U32 R30, RZ, RZ, R28 ;  /* 0x000000ffff1e7224 */ /* 0x000fe200078e001c */
[----:B------:R-:W-:Y:S01]  /*15970*/  PRMT R32, R32, 0x7610, R27 ;  /* 0x0000761020207816 */ /* 0x000fe2000000001b */
[----:B------:R-:W-:Y:S01]  /*15980*/  IMAD.MOV.U32 R28, RZ, RZ, R6 ;  /* 0x000000ffff1c7224 */ /* 0x000fe200078e0006 */
[----:B------:R-:W-:Y:S02]  /*15990*/  PRMT R27, R27, 0x7610, R10 ;  /* 0x000076101b1b7816 */ /* 0x000fe4000000000a */
.L_x_15125:
[----:B------:R-:W-:Y:S05]  /*159a0*/  BSYNC B1 ;  /* 0x0000000000017941 */ /* 0x000fea0003800000 */
.L_x_15123:
        /* <DEDUP_REMOVED lines=9> */
.L_x_15127:
[----:B------:R-:W-:Y:S01]  /*15a40*/  IMAD.MOV.U32 R31, RZ, RZ, R30 ;  /* 0x000000ffff1f7224 */ /* 0x000fe200078e001e */
[----:B------:R-:W-:Y:S01]  /*15a50*/  PRMT R32, R32, 0x5432, R12 ;  /* 0x0000543220207816 */ /* 0x000fe2000000000c */
[----:B------:R-:W-:Y:S02]  /*15a60*/  IMAD.MOV.U32 R30, RZ, RZ, R11 ;  /* 0x000000ffff1e7224 */ /* 0x000fe400078e000b */
.L_x_15128:
[----:B------:R-:W-:Y:S05]  /*15a70*/  BSYNC B1 ;  /* 0x0000000000017941 */ /* 0x000fea0003800000 */
.L_x_15126:
[----:B------:R-:W0:Y:S01]  /*15a80*/  LDS.128 R12, [0x80] ;  /* 0x00008000ff0c7984 */ /* 0x000e220000000c00 */
[-C--:B------:R-:W-:Y:S01]  /*15a90*/  FSETP.GT.FTZ.AND P2, PT, R25, R18.reuse, PT ;  /* 0x000000121900720b */ /* 0x080fe20003f54000 */
[----:B------:R-:W-:Y:S01]  /*15aa0*/  FADD.FTZ R20, R21, R20 ;  /* 0x0000001415147221 */ /* 0x000fe20000010000 */
[----:B------:R-:W-:Y:S01]  /*15ab0*/  BSSY B1, `(.L_x_15129) ;  /* 0x000001e000017945 */ /* 0x000fe20003800000 */
[----:B------:R-:W1:Y:S01]  /*15ac0*/  LDS.128 R4, [0xa0] ;  /* 0x0000a000ff047984 */ /* 0x000e620000000c00 */
[----:B------:R-:W-:Y:S02]  /*15ad0*/  FSEL R29, R25, R18, P2 ;  /* 0x00000012191d7208 */ /* 0x000fe40001000000 */
[----:B------:R-:W-:Y:S01]  /*15ae0*/  FSEL R18, R18, R25, P2 ;  /* 0x0000001912127208 */ /* 0x000fe20001000000 */
[----:B------:R-:W2:Y:S01]  /*15af0*/  LDS.128 R8, [0x90] ;  /* 0x00009000ff087984 */ /* 0x000ea20000000c00 */
[----:B------:R-:W-:-:S02]  /*15b00*/  FSEL R2, R19, R20, P2 ;  /* 0x0000001413027208 */ /* 0x000fc40001000000 */
[----:B------:R-:W-:Y:S01]  /*15b10*/  FSEL R19, R20, R19, P2 ;  /* 0x0000001314137208 */ /* 0x000fe20001000000 */
[----:B------:R-:W-:-:S04]  /*15b20*/  FADD.FTZ R18, -R29, R18 ;  /* 0x000000121d127221 */ /* 0x000fc80000010100 */
[----:B------:R-:W-:-:S04]  /*15b30*/  FMUL.FTZ R18, R18, 1.4426950216293334961 ;  /* 0x3fb8aa3b12127820 */ /* 0x000fc80000410000 */
[----:B------:R-:W3:Y:S02]  /*15b40*/  MUFU.EX2 R25, R18 ;  /* 0x0000001200197308 */ /* 0x000ee40000000800 */
[----:B---3--:R-:W-:Y:S01]  /*15b50*/  FMUL.FTZ R2, R2, R25 ;  /* 0x0000001902027220 */ /* 0x008fe20000410000 */
[----:B0-----:R-:W-:Y:S01]  /*15b60*/  ISETP.GT.AND P0, PT, R3, R12, PT ;  /* 0x0000000c0300720c */ /* 0x001fe20003f04270 */
[----:B-1----:R-:W-:-:S05]  /*15b70*/  HSETP2.GT.AND P3, PT, R4.H0_H0, R24.H1_H1, PT ;  /* 0x3000001804007234 */ /* 0x002fca0003f64800 */
        /* <DEDUP_REMOVED lines=8> */
[----:B--2---:R-:W-:Y:S01]  /*15c00*/  ISETP.GE.AND P0, PT, R3, R16, PT ;  /* 0x000000100300720c */ /* 0x004fe20003f06270 */
[----:B------:R-:W-:Y:S01]  /*15c10*/  IMAD.MOV.U32 R12, RZ, RZ, R16 ;  /* 0x000000ffff0c7224 */ /* 0x000fe200078e0010 */
[----:B------:R-:W-:-:S11]  /*15c20*/  PRMT R18, R17, 0x7632, R18 ;  /* 0x0000763211127816 */ /* 0x000fd60000000012 */
[----:B------:R-:W-:-:S13]  /*15c30*/  HSETP2.NEU.OR P0, PT, R24.H1_H1, R17.H1_H1, P0 ;  /* 0x3000001118007234 */ /* 0x000fda000070dc20 */
[----:B------:R-:W-:Y:S05]  /*15c40*/  @P0 BRA `(.L_x_15131) ;  /* 0x0000004000000947 */ /* 0x000fea0003800000 */
.L_x_15130:
[----:B--2---:R-:W-:Y:S01]  /*15c50*/  IMAD.MOV.U32 R12, RZ, RZ, R3 ;  /* 0x000000ffff0c7224 */ /* 0x004fe200078e0003 */
[C---:B------:R-:W-:Y:S01]  /*15c60*/  PRMT R18, R24.reuse, 0x7632, R18 ;  /* 0x0000763218127816 */ /* 0x040fe20000000012 */
[----:B------:R-:W-:Y:S01]  /*15c70*/  IMAD.MOV.U32 R3, RZ, RZ, R16 ;  /* 0x000000ffff037224 */ /* 0x000fe200078e0010 */
[----:B------:R-:W-:Y:S02]  /*15c80*/  PRMT R24, R24, 0x7610, R17 ;  /* 0x0000761018187816 */ /* 0x000fe40000000011 */
.L_x_15131:
[----:B------:R-:W-:Y:S05]  /*15c90*/  BSYNC B1 ;  /* 0x0000000000017941 */ /* 0x000fea0003800000 */
.L_x_15129:
        /* <DEDUP_REMOVED lines=9> */
.L_x_15133:
[----:B------:R-:W-:Y:S01]  /*15d30*/  PRMT R17, R17, 0x5410, R18 ;  /* 0x0000541011117816 */ /* 0x000fe20000000012 */
[----:B------:R-:W-:Y:S02]  /*15d40*/  IMAD.MOV.U32 R16, RZ, RZ, R12 ;  /* 0x000000ffff107224 */ /* 0x000fe400078e000c */
[----:B------:R-:W-:Y:S01]  /*15d50*/  IMAD.MOV.U32 R12, RZ, RZ, R22 ;  /* 0x000000ffff0c7224 */ /* 0x000fe200078e0016 */
[----:B------:R-:W-:Y:S02]  /*15d60*/  PRMT R18, R17, 0x7610, R18 ;  /* 0x0000761011127816 */ /* 0x000fe40000000012 */
.L_x_15134:
[----:B------:R-:W-:Y:S05]  /*15d70*/  BSYNC B1 ;  /* 0x0000000000017941 */ /* 0x000fea0003800000 */
.L_x_15132:
        /* <DEDUP_REMOVED lines=9> */
.L_x_15136:
[----:B------:R-:W-:Y:S01]  /*15e10*/  IMAD.MOV.U32 R21, RZ, RZ, R16 ;  /* 0x000000ffff157224 */ /* 0x000fe200078e0010 */
[----:B------:R-:W-:Y:S01]  /*15e20*/  PRMT R17, R17, 0x5432, R24 ;  /* 0x0000543211117816 */ /* 0x000fe20000000018 */
[----:B------:R-:W-:Y:S02]  /*15e30*/  IMAD.MOV.U32 R16, RZ, RZ, R23 ;  /* 0x000000ffff107224 */ /* 0x000fe400078e0017 */
.L_x_15137:
[----:B------:R-:W-:Y:S05]  /*15e40*/  BSYNC B1 ;  /* 0x0000000000017941 */ /* 0x000fea0003800000 */
.L_x_15135:
        /* <DEDUP_REMOVED lines=9> */
.L_x_15139:
[----:B------:R-:W-:Y:S01]  /*15ee0*/  IMAD.MOV.U32 R23, RZ, RZ, R21 ;  /* 0x000000ffff177224 */ /* 0x000fe200078e0015 */
[----:B------:R-:W-:Y:S01]  /*15ef0*/  PRMT R20, R17, 0x7610, R20 ;  /* 0x0000761011147816 */ /* 0x000fe20000000014 */
[----:B------:R-:W-:Y:S01]  /*15f00*/  IMAD.MOV.U32 R21, RZ, RZ, R26 ;  /* 0x000000ffff157224 */ /* 0x000fe200078e001a */
[----:B------:R-:W-:Y:S02]  /*15f10*/  PRMT R17, R27, 0x7610, R17 ;  /* 0x000076101b117816 */ /* 0x000fe40000000011 */
.L_x_15140:
[----:B------:R-:W-:Y:S05]  /*15f20*/  BSYNC B1 ;  /* 0x0000000000017941 */ /* 0x000fea0003800000 */
.L_x_15138:
        /* <DEDUP_REMOVED lines=9> */
.L_x_15142:
[----:B------:R-:W-:Y:S01]  /*15fc0*/  IMAD.MOV.U32 R25, RZ, RZ, R23 ;  /* 0x000000ffff197224 */ /* 0x000fe200078e0017 */
[----:B------:R-:W-:Y:S01]  /*15fd0*/  PRMT R18, R18, 0x5410, R20 ;  /* 0x0000541012127816 */ /* 0x000fe20000000014 */
[----:B------:R-:W-:Y:S01]  /*15fe0*/  IMAD.MOV.U32 R23, RZ, RZ, R28 ;  /* 0x000000ffff177224 */ /* 0x000fe200078e001c */
[----:B------:R-:W-:Y:S02]  /*15ff0*/  PRMT R20, R27, 0x7632, R20 ;  /* 0x000076321b147816 */ /* 0x000fe40000000014 */
.L_x_15143:
[----:B------:R-:W-:Y:S05]  /*16000*/  BSYNC B1 ;  /* 0x0000000000017941 */ /* 0x000fea0003800000 */
.L_x_15141:
        /* <DEDUP_REMOVED lines=9> */
.L_x_15145:
[----:B------:R-:W-:Y:S01]  /*160a0*/  IMAD.MOV.U32 R22, RZ, RZ, R25 ;  /* 0x000000ffff167224 */ /* 0x000fe200078e0019 */
[----:B------:R-:W-:Y:S01]  /*160b0*/  PRMT R20, R20, 0x7610, R18 ;  /* 0x0000761014147816 */ /* 0x000fe20000000012 */
[----:B------:R-:W-:Y:S01]  /*160c0*/  IMAD.MOV.U32 R25, RZ, RZ, R30 ;  /* 0x000000ffff197224 */ /* 0x000fe200078e001e */
[----:B------:R-:W-:Y:S02]  /*160d0*/  PRMT R18, R18, 0x7610, R32 ;  /* 0x0000761012127816 */ /* 0x000fe40000000020 */
.L_x_15146:
[----:B------:R-:W-:Y:S05]  /*160e0*/  BSYNC B1 ;  /* 0x0000000000017941 */ /* 0x000fea0003800000 */
.L_x_15144:
        /* <DEDUP_REMOVED lines=9> */
.L_x_15148:
[----:B------:R-:W-:Y:S01]  /*16180*/  IMAD.MOV.U32 R26, RZ, RZ, R22 ;  /* 0x000000ffff1a7224 */ /* 0x000fe200078e0016 */
[C---:B------:R-:W-:Y:S01]  /*16190*/  PRMT R24, R20.reuse, 0x7632, R24 ;  /* 0x0000763214187816 */ /* 0x040fe20000000018 */
[----:B------:R-:W-:Y:S01]  /*161a0*/  IMAD.MOV.U32 R22, RZ, RZ, R31 ;  /* 0x000000ffff167224 */ /* 0x000fe200078e001f */
[----:B------:R-:W-:Y:S02]  /*161b0*/  PRMT R20, R20, 0x5410, R32 ;  /* 0x0000541014147816 */ /* 0x000fe40000000020 */
.L_x_15149:
[----:B------:R-:W-:Y:S05]  /*161c0*/  BSYNC B1 ;  /* 0x0000000000017941 */ /* 0x000fea0003800000 */
.L_x_15147:
        /* <DEDUP_REMOVED lines=16> */
.L_x_15151:
[----:B------:R-:W-:Y:S01]  /*162d0*/  IMAD.MOV.U32 R4, RZ, RZ, R3 ;  /* 0x000000ffff047224 */ /* 0x000fe200078e0003 */
[C---:B------:R-:W-:Y:S01]  /*162e0*/  PRMT R13, R24.reuse, 0x7632, R13 ;  /* 0x00007632180d7816 */ /* 0x040fe2000000000d */
[----:B------:R-:W-:Y:S01]  /*162f0*/  IMAD.MOV.U32 R3, RZ, RZ, R12 ;  /* 0x000000ffff037224 */ /* 0x000fe200078e000c */
[----:B------:R-:W-:Y:S02]  /*16300*/  PRMT R24, R24, 0x5410, R18 ;  /* 0x0000541018187816 */ /* 0x000fe40000000012 */
.L_x_15152:
[----:B------:R-:W-:Y:S05]  /*16310*/  BSYNC B1 ;  /* 0x0000000000017941 */ /* 0x000fea0003800000 */
.L_x_15150:
        /* <DEDUP_REMOVED lines=9> */
.L_x_15154:
[----:B------:R-:W-:Y:S01]  /*163b0*/  IMAD.MOV.U32 R12, RZ, RZ, R4 ;  /* 0x000000ffff0c7224 */ /* 0x000fe200078e0004 */
[----:B------:R-:W-:Y:S01]  /*163c0*/  PRMT R18, R13, 0x7610, R18 ;  /* 0x000076100d127816 */ /* 0x000fe20000000012 */
[----:B------:R-:W-:Y:S01]  /*163d0*/  IMAD.MOV.U32 R4, RZ, RZ, R16 ;  /* 0x000000ffff047224 */ /* 0x000fe200078e0010 */
[----:B------:R-:W-:Y:S02]  /*163e0*/  PRMT R13, R17, 0x7632, R13 ;  /* 0x00007632110d7816 */ /* 0x000fe4000000000d */
.L_x_15155:
[----:B------:R-:W-:Y:S05]  /*163f0*/  BSYNC B1 ;  /* 0x0000000000017941 */ /* 0x000fea0003800000 */
.L_x_15153:
        /* <DEDUP_REMOVED lines=9> */
.L_x_15157:
[----:B------:R-:W-:Y:S01]  /*16490*/  IMAD.MOV.U32 R16, RZ, RZ, R12 ;  /* 0x000000ffff107224 */ /* 0x000fe200078e000c */
[--C-:B------:R-:W-:Y:S01]  /*164a0*/  PRMT R13, R13, 0x5410, R18.reuse ;  /* 0x000054100d0d7816 */ /* 0x100fe20000000012 */
[----:B------:R-:W-:Y:S01]  /*164b0*/  IMAD.MOV.U32 R12, RZ, RZ, R21 ;  /* 0x000000ffff0c7224 */ /* 0x000fe200078e0015 */
[----:B------:R-:W-:Y:S02]  /*164c0*/  PRMT R18, R17, 0x7610, R18 ;  /* 0x0000761011127816 */ /* 0x000fe40000000012 */
.L_x_15158:
[----:B------:R-:W-:Y:S05]  /*164d0*/  BSYNC B1 ;  /* 0x0000000000017941 */ /* 0x000fea0003800000 */
.L_x_15156:
        /* <DEDUP_REMOVED lines=9> */
.L_x_15160:
[----:B------:R-:W-:Y:S01]  /*16570*/  IMAD.MOV.U32 R28, RZ, RZ, R16 ;  /* 0x000000ffff1c7224 */ /* 0x000fe200078e0010 */
[----:B------:R-:W-:Y:S01]  /*16580*/  PRMT R17, R17, 0x7610, R13 ;  /* 0x0000761011117816 */ /* 0x000fe2000000000d */
[----:B------:R-:W-:Y:S01]  /*16590*/  IMAD.MOV.U32 R16, RZ, RZ, R23 ;  /* 0x000000ffff107224 */ /* 0x000fe200078e0017 */
[----:B------:R-:W-:Y:S02]  /*165a0*/  PRMT R13, R13, 0x5410, R20 ;  /* 0x000054100d0d7816 */ /* 0x000fe40000000014 */
.L_x_15161:
[----:B------:R-:W-:Y:S05]  /*165b0*/  BSYNC B1 ;  /* 0x0000000000017941 */ /* 0x000fea0003800000 */
.L_x_15159:
        /* <DEDUP_REMOVED lines=9> */
.L_x_15163:
[----:B------:R-:W-:Y:S01]  /*16650*/  IMAD.MOV.U32 R21, RZ, RZ, R28 ;  /* 0x000000ffff157224 */ /* 0x000fe200078e001c */
[----:B------:R-:W-:Y:S01]  /*16660*/  PRMT R23, R23, 0x7610, R17 ;  /* 0x0000761017177816 */ /* 0x000fe20000000011 */
[----:B------:R-:W-:Y:S01]  /*16670*/  IMAD.MOV.U32 R28, RZ, RZ, R25 ;  /* 0x000000ffff1c7224 */ /* 0x000fe200078e0019 */
[----:B------:R-:W-:Y:S02]  /*16680*/  PRMT R17, R17, 0x7610, R18 ;  /* 0x0000761011117816 */ /* 0x000fe40000000012 */
.L_x_15164:
[----:B------:R-:W-:Y:S05]  /*16690*/  BSYNC B1 ;  /* 0x0000000000017941 */ /* 0x000fea0003800000 */
.L_x_15162:
        /* <DEDUP_REMOVED lines=9> */
.L_x_15166:
[----:B------:R-:W-:Y:S01]  /*16730*/  IMAD.MOV.U32 R25, RZ, RZ, R21 ;  /* 0x000000ffff197224 */ /* 0x000fe200078e0015 */
[----:B------:R-:W-:Y:S01]  /*16740*/  PRMT R18, R18, 0x7610, R23 ;  /* 0x0000761012127816 */ /* 0x000fe20000000017 */
[----:B------:R-:W-:Y:S01]  /*16750*/  IMAD.MOV.U32 R21, RZ, RZ, R22 ;  /* 0x000000ffff157224 */ /* 0x000fe200078e0016 */
[----:B------:R-:W-:Y:S02]  /*16760*/  PRMT R23, R23, 0x7610, R20 ;  /* 0x0000761017177816 */ /* 0x000fe40000000014 */
.L_x_15167:
[----:B------:R-:W-:Y:S05]  /*16770*/  BSYNC B1 ;  /* 0x0000000000017941 */ /* 0x000fea0003800000 */
.L_x_15165:
        /* <DEDUP_REMOVED lines=9> */
.L_x_15169:
[----:B------:R-:W-:Y:S01]  /*16810*/  IMAD.MOV.U32 R20, RZ, RZ, R25 ;  /* 0x000000ffff147224 */ /* 0x000fe200078e0019 */
[C---:B------:R-:W-:Y:S01]  /*16820*/  PRMT R17, R18.reuse, 0x7632, R17 ;  /* 0x0000763212117816 */ /* 0x040fe20000000011 */
[----:B------:R-:W-:Y:S01]  /*16830*/  IMAD.MOV.U32 R25, RZ, RZ, R26 ;  /* 0x000000ffff197224 */ /* 0x000fe200078e001a */
[----:B------:R-:W-:Y:S02]  /*16840*/  PRMT R18, R18, 0x5410, R24 ;  /* 0x0000541012127816 */ /* 0x000fe40000000018 */
.L_x_15170:
[----:B------:R-:W-:Y:S05]  /*16850*/  BSYNC B1 ;  /* 0x0000000000017941 */ /* 0x000fea0003800000 */
.L_x_15168:
        /* <DEDUP_REMOVED lines=16> */
.L_x_15172:
[----:B------:R-:W-:Y:S01]  /*16960*/  IMAD.MOV.U32 R14, RZ, RZ, R3 ;  /* 0x000000ffff0e7224 */ /* 0x000fe200078e0003 */
[----:B------:R-:W-:Y:S01]  /*16970*/  PRMT R22, R22, 0x7610, R24 ;  /* 0x0000761016167816 */ /* 0x000fe20000000018 */
[----:B------:R-:W-:Y:S01]  /*16980*/  IMAD.MOV.U32 R3, RZ, RZ, R4 ;  /* 0x000000ffff037224 */ /* 0x000fe200078e0004 */
[----:B------:R-:W-:Y:S02]  /*16990*/  PRMT R24, R24, 0x5410, R13 ;  /* 0x0000541018187816 */ /* 0x000fe4000000000d */
.L_x_15173:
[----:B------:R-:W-:Y:S05]  /*169a0*/  BSYNC B1 ;  /* 0x0000000000017941 */ /* 0x000fea0003800000 */
.L_x_15171:
        /* <DEDUP_REMOVED lines=9> */
.L_x_15175:
[----:B------:R-:W-:Y:S01]  /*16a40*/  IMAD.MOV.U32 R27, RZ, RZ, R14 ;  /* 0x000000ffff1b7224 */ /* 0x000fe200078e000e */
[C---:B------:R-:W-:Y:S01]  /*16a50*/  PRMT R4, R22.reuse, 0x7632, R4 ;  /* 0x0000763216047816 */ /* 0x040fe20000000004 */
[----:B------:R-:W-:Y:S01]  /*16a60*/  IMAD.MOV.U32 R14, RZ, RZ, R12 ;  /* 0x000000ffff0e7224 */ /* 0x000fe200078e000c */
[----:B------:R-:W-:Y:S02]  /*16a70*/  PRMT R22, R22, 0x5410, R18 ;  /* 0x0000541016167816 */ /* 0x000fe40000000012 */
.L_x_15176:
[----:B------:R-:W-:Y:S05]  /*16a80*/  BSYNC B1 ;  /* 0x0000000000017941 */ /* 0x000fea0003800000 */
.L_x_15174:
        /* <DEDUP_REMOVED lines=9> */
.L_x_15178:
[----:B------:R-:W-:Y:S01]  /*16b20*/  IMAD.MOV.U32 R31, RZ, RZ, R27 ;  /* 0x000000ffff1f7224 */ /* 0x000fe200078e001b */
[----:B------:R-:W-:Y:S01]  /*16b30*/  PRMT R12, R4, 0x7610, R12 ;  /* 0x00007610040c7816 */ /* 0x000fe2000000000c */
[----:B------:R-:W-:Y:S01]  /*16b40*/  IMAD.MOV.U32 R27, RZ, RZ, R16 ;  /* 0x000000ffff1b7224 */ /* 0x000fe200078e0010 */
[----:B------:R-:W-:Y:S02]  /*16b50*/  PRMT R4, R13, 0x7632, R4 ;  /* 0x000076320d047816 */ /* 0x000fe40000000004 */
.L_x_15179:
[----:B------:R-:W-:Y:S05]  /*16b60*/  BSYNC B1 ;  /* 0x0000000000017941 */ /* 0x000fea0003800000 */
.L_x_15177:
        /* <DEDUP_REMOVED lines=9> */
.L_x_15181:
[----:B------:R-:W-:Y:S01]  /*16c00*/  IMAD.MOV.U32 R16, RZ, RZ, R31 ;  /* 0x000000ffff107224 */ /* 0x000fe200078e001f */
[----:B------:R-:W-:Y:S01]  /*16c10*/  PRMT R13, R12, 0x7610, R13 ;  /* 0x000076100c0d7816 */ /* 0x000fe2000000000d */
[----:B------:R-:W-:Y:S01]  /*16c20*/  IMAD.MOV.U32 R31, RZ, RZ, R28 ;  /* 0x000000ffff1f7224 */ /* 0x000fe200078e001c */
[----:B------:R-:W-:Y:S02]  /*16c30*/  PRMT R12, R17, 0x7632, R12 ;  /* 0x00007632110c7816 */ /* 0x000fe4000000000c */
.L_x_15182:
[----:B------:R-:W-:Y:S05]  /*16c40*/  BSYNC B1 ;  /* 0x0000000000017941 */ /* 0x000fea0003800000 */
.L_x_15180:
        /* <DEDUP_REMOVED lines=9> */
.L_x_15184:
[----:B------:R-:W-:Y:S01]  /*16ce0*/  IMAD.MOV.U32 R26, RZ, RZ, R16 ;  /* 0x000000ffff1a7224 */ /* 0x000fe200078e0010 */
[----:B------:R-:W-:Y:S01]  /*16cf0*/  PRMT R4, R4, 0x5410, R13 ;  /* 0x0000541004047816 */ /* 0x000fe2000000000d */
[----:B------:R-:W-:Y:S01]  /*16d00*/  IMAD.MOV.U32 R16, RZ, RZ, R21 ;  /* 0x000000ffff107224 */ /* 0x000fe200078e0015 */
[----:B------:R-:W-:Y:S02]  /*16d10*/  PRMT R13, R23, 0x7632, R13 ;  /* 0x00007632170d7816 */ /* 0x000fe4000000000d */
.L_x_15185:
[----:B------:R-:W-:Y:S05]  /*16d20*/  BSYNC B1 ;  /* 0x0000000000017941 */ /* 0x000fea0003800000 */
.L_x_15183:
        /* <DEDUP_REMOVED lines=9> */
.L_x_15187:
[C---:B------:R-:W-:Y:S01]  /*16dc0*/  PRMT R18, R4.reuse, 0x7632, R18 ;  /* 0x0000763204127816 */ /* 0x040fe20000000012 */
[----:B------:R-:W-:Y:S02]  /*16dd0*/  IMAD.MOV.U32 R21, RZ, RZ, R26 ;  /* 0x000000ffff157224 */ /* 0x000fe400078e001a */
[----:B------:R-:W-:Y:S01]  /*16de0*/  IMAD.MOV.U32 R26, RZ, RZ, R25 ;  /* 0x000000ffff1a7224 */ /* 0x000fe200078e0019 */
[----:B------:R-:W-:Y:S02]  /*16df0*/  PRMT R4, R4, 0x7610, R18 ;  /* 0x0000761004047816 */ /* 0x000fe40000000012 */
.L_x_15188:
[----:B------:R-:W-:Y:S05]  /*16e00*/  BSYNC B1 ;  /* 0x0000000000017941 */ /* 0x000fea0003800000 */
.L_x_15186:
        /* <DEDUP_REMOVED lines=9> */
.L_x_15190:
[----:B------:R-:W-:Y:S01]  /*16ea0*/  IMAD.MOV.U32 R23, RZ, RZ, R21 ;  /* 0x000000ffff177224 */ /* 0x000fe200078e0015 */
[----:B------:R-:W-:Y:S01]  /*16eb0*/  PRMT R12, R12, 0x5410, R18 ;  /* 0x000054100c0c7816 */ /* 0x000fe20000000012 */
[----:B------:R-:W-:Y:S01]  /*16ec0*/  IMAD.MOV.U32 R21, RZ, RZ, R20 ;  /* 0x000000ffff157224 */ /* 0x000fe200078e0014 */
[----:B------:R-:W-:Y:S02]  /*16ed0*/  PRMT R18, R17, 0x7610, R18 ;  /* 0x0000761011127816 */ /* 0x000fe40000000012 */
.L_x_15191:
[----:B------:R-:W-:Y:S05]  /*16ee0*/  BSYNC B1 ;  /* 0x0000000000017941 */ /* 0x000fea0003800000 */
.L_x_15189:
        /* <DEDUP_REMOVED lines=16> */
.L_x_15193:
[----:B------:R-:W-:Y:S01]  /*16ff0*/  IMAD.MOV.U32 R20, RZ, RZ, R3 ;  /* 0x000000ffff147224 */ /* 0x000fe200078e0003 */
[----:B------:R-:W-:Y:S01]  /*17000*/  PRMT R5, R5, 0x7610, R24 ;  /* 0x0000761005057816 */ /* 0x000fe20000000018 */
[----:B------:R-:W-:Y:S01]  /*17010*/  IMAD.MOV.U32 R3, RZ, RZ, R14 ;  /* 0x000000ffff037224 */ /* 0x000fe200078e000e */
[----:B------:R-:W-:Y:S02]  /*17020*/  PRMT R24, R24, 0x7610, R22 ;  /* 0x0000761018187816 */ /* 0x000fe40000000016 */
.L_x_15194:
[----:B------:R-:W-:Y:S05]  /*17030*/  BSYNC B1 ;  /* 0x0000000000017941 */ /* 0x000fea0003800000 */
.L_x_15192:
        /* <DEDUP_REMOVED lines=9> */
.L_x_15196:
[----:B------:R-:W-:Y:S01]  /*170d0*/  IMAD.MOV.U32 R14, RZ, RZ, R20 ;  /* 0x000000ffff0e7224 */ /* 0x000fe200078e0014 */
[----:B------:R-:W-:Y:S01]  /*170e0*/  PRMT R13, R13, 0x7610, R5 ;  /* 0x000076100d0d7816 */ /* 0x000fe20000000005 */
[----:B------:R-:W-:Y:S01]  /*170f0*/  IMAD.MOV.U32 R20, RZ, RZ, R27 ;  /* 0x000000ffff147224 */ /* 0x000fe200078e001b */
[----:B------:R-:W-:Y:S02]  /*17100*/  PRMT R5, R5, 0x5410, R4 ;  /* 0x0000541005057816 */ /* 0x000fe40000000004 */
.L_x_15197:
[----:B------:R-:W-:Y:S05]  /*17110*/  BSYNC B1 ;  /* 0x0000000000017941 */ /* 0x000fea0003800000 */
.L_x_15195:
        /* <DEDUP_REMOVED lines=9> */
.L_x_15199:
[----:B------:R-:W-:Y:S01]  /*171b0*/  IMAD.MOV.U32 R15, RZ, RZ, R14 ;  /* 0x000000ffff0f7224 */ /* 0x000fe200078e000e */
[C---:B------:R-:W-:Y:S01]  /*171c0*/  PRMT R4, R13.reuse, 0x7632, R4 ;  /* 0x000076320d047816 */ /* 0x040fe20000000004 */
[----:B------:R-:W-:Y:S01]  /*171d0*/  IMAD.MOV.U32 R14, RZ, RZ, R31 ;  /* 0x000000ffff0e7224 */ /* 0x000fe200078e001f */
[----:B------:R-:W-:Y:S02]  /*171e0*/  PRMT R13, R13, 0x5410, R12 ;  /* 0x000054100d0d7816 */ /* 0x000fe4000000000c */
.L_x_15200:
[----:B------:R-:W-:Y:S05]  /*171f0*/  BSYNC B1 ;  /* 0x0000000000017941 */ /* 0x000fea0003800000 */
.L_x_15198:
        /* <DEDUP_REMOVED lines=9> */
.L_x_15202:
[----:B------:R-:W-:Y:S01]  /*17290*/  IMAD.MOV.U32 R17, RZ, RZ, R15 ;  /* 0x000000ffff117224 */ /* 0x000fe200078e000f */
[----:B------:R-:W-:Y:S01]  /*172a0*/  PRMT R18, R18, 0x5410, R4 ;  /* 0x0000541012127816 */ /* 0x000fe20000000004 */
[----:B------:R-:W-:Y:S01]  /*172b0*/  IMAD.MOV.U32 R15, RZ, RZ, R16 ;  /* 0x000000ffff0f7224 */ /* 0x000fe200078e0010 */
[----:B------:R-:W-:Y:S02]  /*172c0*/  PRMT R4, R13, 0x7610, R4 ;  /* 0x000076100d047816 */ /* 0x000fe40000000004 */
.L_x_15203:
[----:B------:R-:W-:Y:S05]  /*172d0*/  BSYNC B1 ;  /* 0x0000000000017941 */ /* 0x000fea0003800000 */
.L_x_15201:
        /* <DEDUP_REMOVED lines=9> */
.L_x_15205:
[----:B------:R-:W-:Y:S01]  /*17370*/  IMAD.MOV.U32 R16, RZ, RZ, R17 ;  /* 0x000000ffff107224 */ /* 0x000fe200078e0011 */
[----:B------:R-:W-:Y:S01]  /*17380*/  PRMT R22, R22, 0x7610, R18 ;  /* 0x0000761016167816 */ /* 0x000fe20000000012 */
[----:B------:R-:W-:Y:S01]  /*17390*/  IMAD.MOV.U32 R17, RZ, RZ, R26 ;  /* 0x000000ffff117224 */ /* 0x000fe200078e001a */
[----:B------:R-:W-:Y:S02]  /*173a0*/  PRMT R18, R18, 0x7610, R4 ;  /* 0x0000761012127816 */ /* 0x000fe40000000004 */
.L_x_15206:
[----:B------:R-:W-:Y:S05]  /*173b0*/  BSYNC B1 ;  /* 0x0000000000017941 */ /* 0x000fea0003800000 */
.L_x_15204:
        /* <DEDUP_REMOVED lines=9> */
.L_x_15208:
[----:B------:R-:W-:Y:S01]  /*17450*/  IMAD.MOV.U32 R26, RZ, RZ, R16 ;  /* 0x000000ffff1a7224 */ /* 0x000fe200078e0010 */
[----:B------:R-:W-:Y:S01]  /*17460*/  PRMT R4, R4, 0x7610, R22 ;  /* 0x0000761004047816 */ /* 0x000fe20000000016 */
[----:B------:R-:W-:Y:S01]  /*17470*/  IMAD.MOV.U32 R16, RZ, RZ, R21 ;  /* 0x000000ffff107224 */ /* 0x000fe200078e0015 */
[----:B------:R-:W-:Y:S02]  /*17480*/  PRMT R22, R22, 0x5410, R18 ;  /* 0x0000541016167816 */ /* 0x000fe40000000012 */
.L_x_15209:
[----:B------:R-:W-:Y:S05]  /*17490*/  BSYNC B1 ;  /* 0x0000000000017941 */ /* 0x000fea0003800000 */
.L_x_15207:
        /* <DEDUP_REMOVED lines=9> */
.L_x_15211:
[----:B------:R-:W-:Y:S01]  /*17530*/  IMAD.MOV.U32 R21, RZ, RZ, R26 ;  /* 0x000000ffff157224 */ /* 0x000fe200078e001a */
[C---:B------:R-:W-:Y:S01]  /*17540*/  PRMT R5, R4.reuse, 0x7632, R5 ;  /* 0x0000763204057816 */ /* 0x040fe20000000005 */
[----:B------:R-:W-:Y:S01]  /*17550*/  IMAD.MOV.U32 R26, RZ, RZ, R23 ;  /* 0x000000ffff1a7224 */ /* 0x000fe200078e0017 */
[----:B------:R-:W-:Y:S02]  /*17560*/  PRMT R4, R4, 0x7610, R12 ;  /* 0x0000761004047816 */ /* 0x000fe4000000000c */
.L_x_15212:
[----:B------:R-:W-:Y:S05]  /*17570*/  BSYNC B1 ;  /* 0x0000000000017941 */ /* 0x000fea0003800000 */
.L_x_15210:
        /* <DEDUP_REMOVED lines=16> */
.L_x_15214:
[----:B------:R-:W-:Y:S01]  /*17680*/  IMAD.MOV.U32 R8, RZ, RZ, R3 ;  /* 0x000000ffff087224 */ /* 0x000fe200078e0003 */
[C---:B------:R-:W-:Y:S01]  /*17690*/  PRMT R12, R24.reuse, 0x7632, R12 ;  /* 0x00007632180c7816 */ /* 0x040fe2000000000c */
[----:B------:R-:W-:Y:S01]  /*176a0*/  IMAD.MOV.U32 R3, RZ, RZ, R20 ;  /* 0x000000ffff037224 */ /* 0x000fe200078e0014 */
[----:B------:R-:W-:Y:S02]  /*176b0*/  PRMT R24, R24, 0x7610, R5 ;  /* 0x0000761018187816 */ /* 0x000fe40000000005 */
.L_x_15215:
[----:B------:R-:W-:Y:S05]  /*176c0*/  BSYNC B1 ;  /* 0x0000000000017941 */ /* 0x000fea0003800000 */
.L_x_15213:
        /* <DEDUP_REMOVED lines=9> */
.L_x_15217:
[----:B------:R-:W-:Y:S01]  /*17760*/  IMAD.MOV.U32 R20, RZ, RZ, R8 ;  /* 0x000000ffff147224 */ /* 0x000fe200078e0008 */
[----:B------:R-:W-:Y:S01]  /*17770*/  PRMT R5, R5, 0x5410, R12 ;  /* 0x0000541005057816 */ /* 0x000fe2000000000c */
[----:B------:R-:W-:Y:S01]  /*17780*/  IMAD.MOV.U32 R8, RZ, RZ, R14 ;  /* 0x000000ffff087224 */ /* 0x000fe200078e000e */
[----:B------:R-:W-:Y:S02]  /*17790*/  PRMT R12, R13, 0x7632, R12 ;  /* 0x000076320d0c7816 */ /* 0x000fe4000000000c */
.L_x_15218:
[----:B------:R-:W-:Y:S05]  /*177a0*/  BSYNC B1 ;  /* 0x0000000000017941 */ /* 0x000fea0003800000 */
.L_x_15216:
        /* <DEDUP_REMOVED lines=9> */
.L_x_15220:
[----:B------:R-:W-:Y:S01]  /*17840*/  IMAD.MOV.U32 R14, RZ, RZ, R20 ;  /* 0x000000ffff0e7224 */ /* 0x000fe200078e0014 */
[----:B------:R-:W-:Y:S01]  /*17850*/  PRMT R12, R12, 0x7610, R5 ;  /* 0x000076100c0c7816 */ /* 0x000fe20000000005 */
[----:B------:R-:W-:Y:S01]  /*17860*/  IMAD.MOV.U32 R20, RZ, RZ, R15 ;  /* 0x000000ffff147224 */ /* 0x000fe200078e000f */
[----:B------:R-:W-:Y:S02]  /*17870*/  PRMT R5, R5, 0x5410, R4 ;  /* 0x0000541005057816 */ /* 0x000fe40000000004 */
.L_x_15221:
[----:B------:R-:W-:Y:S05]  /*17880*/  BSYNC B1 ;  /* 0x0000000000017941 */ /* 0x000fea0003800000 */
.L_x_15219:
        /* <DEDUP_REMOVED lines=9> */
.L_x_15223:
[----:B------:R-:W-:Y:S01]  /*17920*/  IMAD.MOV.U32 R13, RZ, RZ, R14 ;  /* 0x000000ffff0d7224 */ /* 0x000fe200078e000e */
[----:B------:R-:W-:Y:S01]  /*17930*/  PRMT R15, R15, 0x7610, R12 ;  /* 0x000076100f0f7816 */ /* 0x000fe2000000000c */
[----:B------:R-:W-:Y:S01]  /*17940*/  IMAD.MOV.U32 R14, RZ, RZ, R17 ;  /* 0x000000ffff0e7224 */ /* 0x000fe200078e0011 */
[----:B------:R-:W-:Y:S02]  /*17950*/  PRMT R12, R12, 0x7610, R18 ;  /* 0x000076100c0c7816 */ /* 0x000fe40000000012 */
.L_x_15224:
[----:B------:R-:W-:Y:S05]  /*17960*/  BSYNC B1 ;  /* 0x0000000000017941 */ /* 0x000fea0003800000 */
.L_x_15222:
        /* <DEDUP_REMOVED lines=9> */
.L_x_15226:
[----:B------:R-:W-:Y:S01]  /*17a00*/  IMAD.MOV.U32 R17, RZ, RZ, R13 ;  /* 0x000000ffff117224 */ /* 0x000fe200078e000d */
[----:B------:R-:W-:Y:S01]  /*17a10*/  PRMT R18, R18, 0x7610, R15 ;  /* 0x0000761012127816 */ /* 0x000fe2000000000f */
[----:B------:R-:W-:Y:S01]  /*17a20*/  IMAD.MOV.U32 R13, RZ, RZ, R16 ;  /* 0x000000ffff0d7224 */ /* 0x000fe200078e0010 */
[----:B------:R-:W-:Y:S02]  /*17a30*/  PRMT R15, R15, 0x7610, R22 ;  /* 0x000076100f0f7816 */ /* 0x000fe40000000016 */
.L_x_15227:
[----:B------:R-:W-:Y:S05]  /*17a40*/  BSYNC B1 ;  /* 0x0000000000017941 */ /* 0x000fea0003800000 */
.L_x_15225:
        /* <DEDUP_REMOVED lines=9> */
.L_x_15229:
[C---:B------:R-:W-:Y:S01]  /*17ae0*/  PRMT R4, R18.reuse, 0x7632, R4 ;  /* 0x0000763212047816 */ /* 0x040fe20000000004 */
[----:B------:R-:W-:Y:S02]  /*17af0*/  IMAD.MOV.U32 R16, RZ, RZ, R17 ;  /* 0x000000ffff107224 */ /* 0x000fe400078e0011 */
[----:B------:R-:W-:Y:S01]  /*17b00*/  IMAD.MOV.U32 R17, RZ, RZ, R26 ;  /* 0x000000ffff117224 */ /* 0x000fe200078e001a */
[----:B------:R-:W-:Y:S02]  /*17b10*/  PRMT R18, R18, 0x7610, R4 ;  /* 0x0000761012127816 */ /* 0x000fe40000000004 */
.L_x_15230:
[----:B------:R-:W-:Y:S05]  /*17b20*/  BSYNC B1 ;  /* 0x0000000000017941 */ /* 0x000fea0003800000 */
.L_x_15228:
        /* <DEDUP_REMOVED lines=9> */
.L_x_15232:
[----:B------:R-:W-:Y:S01]  /*17bc0*/  IMAD.MOV.U32 R22, RZ, RZ, R16 ;  /* 0x000000ffff167224 */ /* 0x000fe200078e0010 */
[----:B------:R-:W-:Y:S01]  /*17bd0*/  PRMT R4, R5, 0x5410, R4 ;  /* 0x0000541005047816 */ /* 0x000fe20000000004 */
[----:B------:R-:W-:Y:S02]  /*17be0*/  IMAD.MOV.U32 R16, RZ, RZ, R21 ;  /* 0x000000ffff107224 */ /* 0x000fe400078e0015 */
.L_x_15233:
[----:B------:R-:W-:Y:S05]  /*17bf0*/  BSYNC B1 ;  /* 0x0000000000017941 */ /* 0x000fea0003800000 */
.L_x_15231:
        /* <DEDUP_REMOVED lines=16> */
.L_x_15235:
[----:B------:R-:W-:Y:S01]  /*17d00*/  IMAD.MOV.U32 R6, RZ, RZ, R3 ;  /* 0x000000ffff067224 */ /* 0x000fe200078e0003 */
[C---:B------:R-:W-:Y:S01]  /*17d10*/  PRMT R5, R24.reuse, 0x7632, R5 ;  /* 0x0000763218057816 */ /* 0x040fe20000000005 */
[----:B------:R-:W-:Y:S01]  /*17d20*/  IMAD.MOV.U32 R3, RZ, RZ, R8 ;  /* 0x000000ffff037224 */ /* 0x000fe200078e0008 */
[----:B------:R-:W-:Y:S02]  /*17d30*/  PRMT R24, R24, 0x5410, R12 ;  /* 0x0000541018187816 */ /* 0x000fe4000000000c */
.L_x_15236:
[----:B------:R-:W-:Y:S05]  /*17d40*/  BSYNC B1 ;  /* 0x0000000000017941 */ /* 0x000fea0003800000 */
.L_x_15234:
        /* <DEDUP_REMOVED lines=9> */
.L_x_15238:
[----:B------:R-:W-:Y:S01]  /*17de0*/  IMAD.MOV.U32 R9, RZ, RZ, R6 ;  /* 0x000000ffff097224 */ /* 0x000fe200078e0006 */
[--C-:B------:R-:W-:Y:S01]  /*17df0*/  PRMT R21, R21, 0x5410, R5.reuse ;  /* 0x0000541015157816 */ /* 0x100fe20000000005 */
[----:B------:R-:W-:Y:S01]  /*17e00*/  IMAD.MOV.U32 R6, RZ, RZ, R20 ;  /* 0x000000ffff067224 */ /* 0x000fe200078e0014 */
[----:B------:R-:W-:Y:S02]  /*17e10*/  PRMT R5, R5, 0x7632, R5 ;  /* 0x0000763205057816 */ /* 0x000fe40000000005 */
.L_x_15239:
[----:B------:R-:W-:Y:S05]  /*17e20*/  BSYNC B1 ;  /* 0x0000000000017941 */ /* 0x000fea0003800000 */
.L_x_15237:
        /* <DEDUP_REMOVED lines=9> */
.L_x_15241:
[----:B------:R-:W-:Y:S01]  /*17ec0*/  IMAD.MOV.U32 R8, RZ, RZ, R9 ;  /* 0x000000ffff087224 */ /* 0x000fe200078e0009 */
[C---:B------:R-:W-:Y:S01]  /*17ed0*/  PRMT R15, R21.reuse, 0x7632, R15 ;  /* 0x00007632150f7816 */ /* 0x040fe2000000000f */
[----:B------:R-:W-:Y:S01]  /*17ee0*/  IMAD.MOV.U32 R9, RZ, RZ, R14 ;  /* 0x000000ffff097224 */ /* 0x000fe200078e000e */
[----:B------:R-:W-:Y:S02]  /*17ef0*/  PRMT R21, R21, 0x7610, R12 ;  /* 0x0000761015157816 */ /* 0x000fe4000000000c */
.L_x_15242:
[----:B------:R-:W-:Y:S05]  /*17f00*/  BSYNC B1 ;  /* 0x0000000000017941 */ /* 0x000fea0003800000 */
.L_x_15240:
        /* <DEDUP_REMOVED lines=9> */
.L_x_15244:
[----:B------:R-:W-:Y:S01]  /*17fa0*/  IMAD.MOV.U32 R12, RZ, RZ, R8 ;  /* 0x000000ffff0c7224 */ /* 0x000fe200078e0008 */
[----:B------:R-:W-:Y:S01]  /*17fb0*/  PRMT R5, R5, 0x5410, R15 ;  /* 0x0000541005057816 */ /* 0x000fe2000000000f */
[----:B------:R-:W-:Y:S01]  /*17fc0*/  IMAD.MOV.U32 R8, RZ, RZ, R13 ;  /* 0x000000ffff087224 */ /* 0x000fe200078e000d */
[----:B------:R-:W-:Y:S02]  /*17fd0*/  PRMT R15, R15, 0x7632, R15 ;  /* 0x000076320f0f7816 */ /* 0x000fe4000000000f */
.L_x_15245:
[----:B------:R-:W-:Y:S05]  /*17fe0*/  BSYNC B1 ;  /* 0x0000000000017941 */ /* 0x000fea0003800000 */
.L_x_15243:
        /* <DEDUP_REMOVED lines=9> */
.L_x_15247:
[----:B------:R-:W-:Y:S01]  /*18080*/  IMAD.MOV.U32 R13, RZ, RZ, R12 ;  /* 0x000000ffff0d7224 */ /* 0x000fe200078e000c */
[----:B------:R-:W-:Y:S01]  /*18090*/  PRMT R14, R14, 0x7610, R5 ;  /* 0x000076100e0e7816 */ /* 0x000fe20000000005 */
[----:B------:R-:W-:Y:S01]  /*180a0*/  IMAD.MOV.U32 R12, RZ, RZ, R17 ;  /* 0x000000ffff0c7224 */ /* 0x000fe200078e0011 */
[----:B------:R-:W-:Y:S02]  /*180b0*/  PRMT R5, R5, 0x7610, R18 ;  /* 0x0000761005057816 */ /* 0x000fe40000000012 */
.L_x_15248:
[----:B------:R-:W-:Y:S05]  /*180c0*/  BSYNC B1 ;  /* 0x0000000000017941 */ /* 0x000fea0003800000 */
.L_x_15246:
        /* <DEDUP_REMOVED lines=9> */
.L_x_15250:
[----:B------:R-:W-:Y:S01]  /*18160*/  IMAD.MOV.U32 R17, RZ, RZ, R13 ;  /* 0x000000ffff117224 */ /* 0x000fe200078e000d */
[----:B------:R-:W-:Y:S01]  /*18170*/  PRMT R15, R15, 0x7610, R14 ;  /* 0x000076100f0f7816 */ /* 0x000fe2000000000e */
[----:B------:R-:W-:Y:S01]  /*18180*/  IMAD.MOV.U32 R13, RZ, RZ, R16 ;  /* 0x000000ffff0d7224 */ /* 0x000fe200078e0010 */
[----:B------:R-:W-:Y:S02]  /*18190*/  PRMT R14, R14, 0x5410, R4 ;  /* 0x000054100e0e7816 */ /* 0x000fe40000000004 */
.L_x_15251:
[----:B------:R-:W-:Y:S05]  /*181a0*/  BSYNC B1 ;  /* 0x0000000000017941 */ /* 0x000fea0003800000 */
.L_x_15249:
        /* <DEDUP_REMOVED lines=9> */
.L_x_15253:
[----:B------:R-:W-:Y:S01]  /*18240*/  IMAD.MOV.U32 R16, RZ, RZ, R17 ;  /* 0x000000ffff107224 */ /* 0x000fe200078e0011 */
[C---:B------:R-:W-:Y:S01]  /*18250*/  PRMT R14, R15.reuse, 0x7632, R14 ;  /* 0x000076320f0e7816 */ /* 0x040fe2000000000e */
[----:B------:R-:W-:Y:S01]  /*18260*/  IMAD.MOV.U32 R17, RZ, RZ, R22 ;  /* 0x000000ffff117224 */ /* 0x000fe200078e0016 */
[----:B------:R-:W-:Y:S02]  /*18270*/  PRMT R15, R15, 0x7610, R4 ;  /* 0x000076100f0f7816 */ /* 0x000fe40000000004 */
.L_x_15254:
[----:B------:R-:W-:Y:S05]  /*18280*/  BSYNC B1 ;  /* 0x0000000000017941 */ /* 0x000fea0003800000 */
.L_x_15252:
        /* <DEDUP_REMOVED lines=16> */
.L_x_15256:
[----:B------:R-:W-:Y:S01]  /*18390*/  IMAD.MOV.U32 R10, RZ, RZ, R3 ;  /* 0x000000ffff0a7224 */ /* 0x000fe200078e0003 */
[C---:B------:R-:W-:Y:S01]  /*183a0*/  PRMT R18, R24.reuse, 0x7632, R18 ;  /* 0x0000763218127816 */ /* 0x040fe20000000012 */
[----:B------:R-:W-:Y:S01]  /*183b0*/  IMAD.MOV.U32 R3, RZ, RZ, R6 ;  /* 0x000000ffff037224 */ /* 0x000fe200078e0006 */
[----:B------:R-:W-:Y:S02]  /*183c0*/  PRMT R24, R24, 0x5410, R5 ;  /* 0x0000541018187816 */ /* 0x000fe40000000005 */
.L_x_15257:
[----:B------:R-:W-:Y:S05]  /*183d0*/  BSYNC B1 ;  /* 0x0000000000017941 */ /* 0x000fea0003800000 */
.L_x_15255:
        /* <DEDUP_REMOVED lines=9> */
.L_x_15259:
[----:B------:R-:W-:Y:S01]  /*18470*/  IMAD.MOV.U32 R23, RZ, RZ, R10 ;  /* 0x000000ffff177224 */ /* 0x000fe200078e000a */
[----:B------:R-:W-:Y:S01]  /*18480*/  PRMT R20, R18, 0x7610, R20 ;  /* 0x0000761012147816 */ /* 0x000fe20000000014 */
[----:B------:R-:W-:Y:S01]  /*18490*/  IMAD.MOV.U32 R10, RZ, RZ, R9 ;  /* 0x000000ffff0a7224 */ /* 0x000fe200078e0009 */
[----:B------:R-:W-:Y:S02]  /*184a0*/  PRMT R18, R21, 0x7632, R18 ;  /* 0x0000763215127816 */ /* 0x000fe40000000012 */
.L_x_15260:
[----:B------:R-:W-:Y:S05]  /*184b0*/  BSYNC B1 ;  /* 0x0000000000017941 */ /* 0x000fea0003800000 */
.L_x_15258:
        /* <DEDUP_REMOVED lines=9> */
.L_x_15262:
[----:B------:R-:W-:Y:S01]  /*18550*/  IMAD.MOV.U32 R9, RZ, RZ, R23 ;  /* 0x000000ffff097224 */ /* 0x000fe200078e0017 */
[----:B------:R-:W-:Y:S01]  /*18560*/  PRMT R21, R20, 0x7610, R21 ;  /* 0x0000761014157816 */ /* 0x000fe20000000015 */
[----:B------:R-:W-:Y:S01]  /*18570*/  IMAD.MOV.U32 R23, RZ, RZ, R8 ;  /* 0x000000ffff177224 */ /* 0x000fe200078e0008 */
[----:B------:R-:W-:Y:S02]  /*18580*/  PRMT R20, R15, 0x7610, R20 ;  /* 0x000076100f147816 */ /* 0x000fe40000000014 */
.L_x_15263:
[----:B------:R-:W-:Y:S05]  /*18590*/  BSYNC B1 ;  /* 0x0000000000017941 */ /* 0x000fea0003800000 */
.L_x_15261:
        /* <DEDUP_REMOVED lines=9> */
.L_x_15265:
[----:B------:R-:W-:Y:S01]  /*18630*/  IMAD.MOV.U32 R6, RZ, RZ, R9 ;  /* 0x000000ffff067224 */ /* 0x000fe200078e0009 */
[--C-:B------:R-:W-:Y:S01]  /*18640*/  PRMT R8, R8, 0x5410, R21.reuse ;  /* 0x0000541008087816 */ /* 0x100fe20000000015 */
[----:B------:R-:W-:Y:S01]  /*18650*/  IMAD.MOV.U32 R9, RZ, RZ, R12 ;  /* 0x000000ffff097224 */ /* 0x000fe200078e000c */
[----:B------:R-:W-:Y:S02]  /*18660*/  PRMT R21, R5, 0x7632, R21 ;  /* 0x0000763205157816 */ /* 0x000fe40000000015 */
.L_x_15266:
[----:B------:R-:W-:Y:S05]  /*18670*/  BSYNC B1 ;  /* 0x0000000000017941 */ /* 0x000fea0003800000 */
.L_x_15264:
        /* <DEDUP_REMOVED lines=9> */
.L_x_15268:
[----:B------:R-:W-:Y:S01]  /*18710*/  IMAD.MOV.U32 R5, RZ, RZ, R6 ;  /* 0x000000ffff057224 */ /* 0x000fe200078e0006 */
[C---:B------:R-:W-:Y:S01]  /*18720*/  PRMT R15, R8.reuse, 0x7632, R15 ;  /* 0x00007632080f7816 */ /* 0x040fe2000000000f */
[----:B------:R-:W-:Y:S01]  /*18730*/  IMAD.MOV.U32 R6, RZ, RZ, R13 ;  /* 0x000000ffff067224 */ /* 0x000fe200078e000d */
[----:B------:R-:W-:Y:S02]  /*18740*/  PRMT R8, R8, 0x7610, R14 ;  /* 0x0000761008087816 */ /* 0x000fe4000000000e */
.L_x_15269:
[----:B------:R-:W-:Y:S05]  /*18750*/  BSYNC B1 ;  /* 0x0000000000017941 */ /* 0x000fea0003800000 */
.L_x_15267:
        /* <DEDUP_REMOVED lines=9> */
.L_x_15271:
[----:B------:R-:W-:Y:S01]  /*187f0*/  IMAD.MOV.U32 R4, RZ, RZ, R5 ;  /* 0x000000ffff047224 */ /* 0x000fe200078e0005 */
[C---:B------:R-:W-:Y:S01]  /*18800*/  PRMT R8, R15.reuse, 0x7610, R8 ;  /* 0x000076100f087816 */ /* 0x040fe20000000008 */
[----:B------:R-:W-:Y:S01]  /*18810*/  IMAD.MOV.U32 R5, RZ, RZ, R17 ;  /* 0x000000ffff057224 */ /* 0x000fe200078e0011 */
[----:B------:R-:W-:Y:S02]  /*18820*/  PRMT R15, R15, 0x7632, R15 ;  /* 0x000076320f0f7816 */ /* 0x000fe4000000000f */
.L_x_15272:
[----:B------:R-:W-:Y:S05]  /*18830*/  BSYNC B1 ;  /* 0x0000000000017941 */ /* 0x000fea0003800000 */
.L_x_15270:
        /* <DEDUP_REMOVED lines=9> */
.L_x_15274:
[----:B------:R-:W-:Y:S01]  /*188d0*/  IMAD.MOV.U32 R13, RZ, RZ, R4 ;  /* 0x000000ffff0d7224 */ /* 0x000fe200078e0004 */
[----:B------:R-:W-:Y:S01]  /*188e0*/  PRMT R12, R8, 0x7610, R12 ;  /* 0x00007610080c7816 */ /* 0x000fe2000000000c */
[----:B------:R-:W-:Y:S01]  /*188f0*/  IMAD.MOV.U32 R4, RZ, RZ, R16 ;  /* 0x000000ffff047224 */ /* 0x000fe200078e0010 */
[----:B------:R-:W-:Y:S02]  /*18900*/  PRMT R8, R14, 0x7610, R8 ;  /* 0x000076100e087816 */ /* 0x000fe40000000008 */
.L_x_15275:
[----:B------:R-:W-:Y:S05]  /*18910*/  BSYNC B1 ;  /* 0x0000000000017941 */ /* 0x000fea0003800000 */
.L_x_15273:
        /* <DEDUP_REMOVED lines=16> */
.L_x_15277:
[----:B------:R-:W-:Y:S01]  /*18a20*/  IMAD.MOV.U32 R26, RZ, RZ, R3 ;  /* 0x000000ffff1a7224 */ /* 0x000fe200078e0003 */
[----:B------:R-:W-:Y:S01]  /*18a30*/  PRMT R31, R31, 0x7610, R24 ;  /* 0x000076101f1f7816 */ /* 0x000fe20000000018 */
[----:B------:R-:W-:Y:S01]  /*18a40*/  IMAD.MOV.U32 R3, RZ, RZ, R10 ;  /* 0x000000ffff037224 */ /* 0x000fe200078e000a */
[----:B------:R-:W-:Y:S02]  /*18a50*/  PRMT R24, R24, 0x5410, R18 ;  /* 0x0000541018187816 */ /* 0x000fe40000000012 */
.L_x_15278:
[----:B------:R-:W-:Y:S05]  /*18a60*/  BSYNC B1 ;  /* 0x0000000000017941 */ /* 0x000fea0003800000 */
.L_x_15276:
        /* <DEDUP_REMOVED lines=9> */
.L_x_15280:
[----:B------:R-:W-:Y:S01]  /*18b00*/  IMAD.MOV.U32 R25, RZ, RZ, R26 ;  /* 0x000000ffff197224 */ /* 0x000fe200078e001a */
[----:B------:R-:W-:Y:S01]  /*18b10*/  PRMT R31, R31, 0x5432, R20 ;  /* 0x000054321f1f7816 */ /* 0x000fe20000000014 */
[----:B------:R-:W-:Y:S02]  /*18b20*/  IMAD.MOV.U32 R26, RZ, RZ, R23 ;  /* 0x000000ffff1a7224 */ /* 0x000fe400078e0017 */
.L_x_15281:
[----:B------:R-:W-:Y:S05]  /*18b30*/  BSYNC B1 ;  /* 0x0000000000017941 */ /* 0x000fea0003800000 */
.L_x_15279:
        /* <DEDUP_REMOVED lines=9> */
.L_x_15283:
[----:B------:R-:W-:Y:S01]  /*18bd0*/  IMAD.MOV.U32 R23, RZ, RZ, R25 ;  /* 0x000000ffff177224 */ /* 0x000fe200078e0019 */
[----:B------:R-:W-:Y:S01]  /*18be0*/  PRMT R30, R30, 0x5410, R31 ;  /* 0x000054101e1e7816 */ /* 0x000fe2000000001f */
[----:B------:R-:W-:Y:S01]  /*18bf0*/  IMAD.MOV.U32 R25, RZ, RZ, R9 ;  /* 0x000000ffff197224 */ /* 0x000fe200078e0009 */
[----:B------:R-:W-:Y:S02]  /*18c00*/  PRMT R31, R21, 0x7610, R31 ;  /* 0x00007610151f7816 */ /* 0x000fe4000000001f */
.L_x_15284:
[----:B------:R-:W-:Y:S05]  /*18c10*/  BSYNC B1 ;  /* 0x0000000000017941 */ /* 0x000fea0003800000 */
.L_x_15282:
        /* <DEDUP_REMOVED lines=9> */
.L_x_15286:
[----:B------:R-:W-:Y:S01]  /*18cb0*/  IMAD.MOV.U32 R22, RZ, RZ, R23 ;  /* 0x000000ffff167224 */ /* 0x000fe200078e0017 */
[----:B------:R-:W-:Y:S01]  /*18cc0*/  PRMT R30, R30, 0x7632, R8 ;  /* 0x000076321e1e7816 */ /* 0x000fe20000000008 */
[----:B------:R-:W-:Y:S02]  /*18cd0*/  IMAD.MOV.U32 R23, RZ, RZ, R6 ;  /* 0x000000ffff177224 */ /* 0x000fe400078e0006 */
.L_x_15287:
[----:B------:R-:W-:Y:S05]  /*18ce0*/  BSYNC B1 ;  /* 0x0000000000017941 */ /* 0x000fea0003800000 */
.L_x_15285:
        /* <DEDUP_REMOVED lines=9> */
.L_x_15289:
[----:B------:R-:W-:Y:S01]  /*18d80*/  IMAD.MOV.U32 R21, RZ, RZ, R22 ;  /* 0x000000ffff157224 */ /* 0x000fe200078e0016 */
[--C-:B------:R-:W-:Y:S01]  /*18d90*/  PRMT R27, R27, 0x5410, R30.reuse ;  /* 0x000054101b1b7816 */ /* 0x100fe2000000001e */
[----:B------:R-:W-:Y:S01]  /*18da0*/  IMAD.MOV.U32 R22, RZ, RZ, R5 ;  /* 0x000000ffff167224 */ /* 0x000fe200078e0005 */
[----:B------:R-:W-:Y:S02]  /*18db0*/  PRMT R30, R15, 0x7610, R30 ;  /* 0x000076100f1e7816 */ /* 0x000fe4000000001e */
.L_x_15290:
[----:B------:R-:W-:Y:S05]  /*18dc0*/  BSYNC B1 ;  /* 0x0000000000017941 */ /* 0x000fea0003800000 */
.L_x_15288:
        /* <DEDUP_REMOVED lines=9> */
.L_x_15292:
[----:B------:R-:W-:Y:S01]  /*18e60*/  IMAD.MOV.U32 R20, RZ, RZ, R21 ;  /* 0x000000ffff147224 */ /* 0x000fe200078e0015 */
[----:B------:R-:W-:Y:S01]  /*18e70*/  PRMT R27, R27, 0x5432, R8 ;  /* 0x000054321b1b7816 */ /* 0x000fe20000000008 */
[----:B------:R-:W-:Y:S02]  /*18e80*/  IMAD.MOV.U32 R21, RZ, RZ, R4 ;  /* 0x000000ffff157224 */ /* 0x000fe400078e0004 */
.L_x_15293:
[----:B------:R-:W-:Y:S05]  /*18e90*/  BSYNC B1 ;  /* 0x0000000000017941 */ /* 0x000fea0003800000 */
.L_x_15291:
        /* <DEDUP_REMOVED lines=9> */
.L_x_15295:
[----:B------:R-:W-:Y:S01]  /*18f30*/  IMAD.MOV.U32 R18, RZ, RZ, R20 ;  /* 0x000000ffff127224 */ /* 0x000fe200078e0014 */
[----:B------:R-:W-:Y:S01]  /*18f40*/  PRMT R24, R27, 0x7610, R24 ;  /* 0x000076101b187816 */ /* 0x000fe20000000018 */
[----:B------:R-:W-:Y:S01]  /*18f50*/  IMAD.MOV.U32 R20, RZ, RZ, R13 ;  /* 0x000000ffff147224 */ /* 0x000fe200078e000d */
[----:B------:R-:W-:Y:S02]  /*18f60*/  PRMT R27, R12, 0x7610, R27 ;  /* 0x000076100c1b7816 */ /* 0x000fe4000000001b */
.L_x_15296:
[----:B------:R-:W-:Y:S05]  /*18f70*/  BSYNC B1 ;  /* 0x0000000000017941 */ /* 0x000fea0003800000 */
.L_x_15294:
[----:B------:R-:W0:Y:S01]  /*18f80*/  LDS.128 R12, [0xb0] ;  /* 0x0000b000ff0c7984 */ /* 0x000e220000000c00 */
[----:B------:R-:W-:Y:S01]  /*18f90*/  FADD.FTZ R2, R19, R2 ;  /* 0x0000000213027221 */ /* 0x000fe20000010000 */
[----:B------:R-:W-:Y:S02]  /*18fa0*/  BSSY B1, `(.L_x_15297) ;  /* 0x0000020000017945 */ /* 0x000fe40003800000 */
[----:B------:R-:W1:Y:S04]  /*18fb0*/  LDS.128 R4, [0xd0] ;  /* 0x0000d000ff047984 */ /* 0x000e680000000c00 */
[----:B------:R-:W2:Y:S04]  /*18fc0*/  LDS.64 R16, [0xe0] ;  /* 0x0000e000ff107984 */ /* 0x000ea80000000a00 */
        /* <DEDUP_REMOVED lines=12> */
[----:B------:R-:W-:Y:S01]  /*19090*/  FSEL R13, R2, R13, P2 ;  /* 0x0000000d020d7208 */ /* 0x000fe20001000000 */
[----:B------:R-:W0:Y:S08]  /*190a0*/  MUFU.EX2 R33, R12 ;  /* 0x0000000c00217308 */ /* 0x000e300000000800 */
[----:B------:R-:W-:Y:S01]  /*190b0*/  @!P0 PRMT R24, R24, 0x5410, R6 ;  /* 0x0000541018188816 */ /* 0x000fe20000000006 */
[----:B------:R-:W-:-:S04]  /*190c0*/  @!P0 IMAD.MOV.U32 R3, RZ, RZ, R14 ;  /* 0x000000ffff038224 */ /* 0x000fc800078e000e */
[----:B------:R-:W-:Y:S01]  /*190d0*/  HSETP2.GT.AND P3, PT, R24.H1_H1, R31.H1_H1, PT ;  /* 0x3000001f18007234 */ /* 0x000fe20003f64c00 */
[----:B0-----:R-:W-:-:S04]  /*190e0*/  FMUL.FTZ R28, R28, R33 ;  /* 0x000000211c1c7220 */ /* 0x001fc80000410000 */
[----:B------:R-:W-:-:S13]  /*190f0*/  ISETP.EQ.OR P3, PT, R26, -0x1, P3 ;  /* 0xffffffff1a00780c */ /* 0x000fda0001f62670 */
[----:B------:R-:W-:Y:S05]  /*19100*/  @P3 BRA `(.L_x_15298) ;  /* 0x0000005000003947 */ /* 0x000fea0003800000 */
[----:B--23--:R-:W-:Y:S01]  /*19110*/  ISETP.GE.AND P0, PT, R3, R26, PT ;  /* 0x0000001a0300720c */ /* 0x00cfe20003f06270 */
[----:B------:R-:W-:Y:S01]  /*19120*/  IMAD.MOV.U32 R2, RZ, RZ, R26 ;  /* 0x000000ffff027224 */ /* 0x000fe200078e001a */
[----:B------:R-:W-:-:S11]  /*19130*/  PRMT R12, R31, 0x7632, R12 ;  /* 0x000076321f0c7816 */ /* 0x000fd6000000000c */
[----:B------:R-:W-:-:S13]  /*19140*/  HSETP2.NEU.OR P0, PT, R24.H1_H1, R31.H1_H1, P0 ;  /* 0x3000001f18007234 */ /* 0x000fda000070dc20 */
[----:B------:R-:W-:Y:S05]  /*19150*/  @P0 BRA `(.L_x_15299) ;  /* 0x0000004000000947 */ /* 0x000fea0003800000 */
.L_x_15298:
[----:B--23--:R-:W-:Y:S01]  /*19160*/  IMAD.MOV.U32 R2, RZ, RZ, R3 ;  /* 0x000000ffff027224 */ /* 0x00cfe200078e0003 */
[C---:B------:R-:W-:Y:S01]  /*19170*/  PRMT R12, R24.reuse, 0x7632, R12 ;  /* 0x00007632180c7816 */ /* 0x040fe2000000000c */
[----:B------:R-:W-:Y:S01]  /*19180*/  IMAD.MOV.U32 R3, RZ, RZ, R26 ;  /* 0x000000ffff037224 */ /* 0x000fe200078e001a */
[----:B------:R-:W-:Y:S02]  /*19190*/  PRMT R24, R24, 0x7610, R31 ;  /* 0x0000761018187816 */ /* 0x000fe4000000001f */
.L_x_15299:
[----:B------:R-:W-:Y:S05]  /*191a0*/  BSYNC B1 ;  /* 0x0000000000017941 */ /* 0x000fea0003800000 */
.L_x_15297:
        /* <DEDUP_REMOVED lines=9> */
.L_x_15301:
[----:B------:R-:W-:Y:S01]  /*19240*/  IMAD.MOV.U32 R14, RZ, RZ, R2 ;  /* 0x000000ffff0e7224 */ /* 0x000fe200078e0002 */
[----:B------:R-:W-:Y:S01]  /*19250*/  PRMT R12, R31, 0x5410, R12 ;  /* 0x000054101f0c7816 */ /* 0x000fe2000000000c */
[----:B------:R-:W-:Y:S02]  /*19260*/  IMAD.MOV.U32 R2, RZ, RZ, R25 ;  /* 0x000000ffff027224 */ /* 0x000fe400078e0019 */
.L_x_15302:
[----:B------:R-:W-:Y:S05]  /*19270*/  BSYNC B1 ;  /* 0x0000000000017941 */ /* 0x000fea0003800000 */
.L_x_15300:
        /* <DEDUP_REMOVED lines=9> */
.L_x_15304:
[----:B------:R-:W-:Y:S01]  /*19310*/  IMAD.MOV.U32 R19, RZ, RZ, R14 ;  /* 0x000000ffff137224 */ /* 0x000fe200078e000e */
[----:B------:R-:W-:Y:S01]  /*19320*/  PRMT R25, R25, 0x7610, R12 ;  /* 0x0000761019197816 */ /* 0x000fe2000000000c */
[----:B------:R-:W-:Y:S01]  /*19330*/  IMAD.MOV.U32 R14, RZ, RZ, R23 ;  /* 0x000000ffff0e7224 */ /* 0x000fe200078e0017 */
[----:B------:R-:W-:Y:S02]  /*19340*/  PRMT R12, R12, 0x7610, R30 ;  /* 0x000076100c0c7816 */ /* 0x000fe4000000001e */
.L_x_15305:
[----:B------:R-:W-:Y:S05]  /*19350*/  BSYNC B1 ;  /* 0x0000000000017941 */ /* 0x000fea0003800000 */
.L_x_15303:
        /* <DEDUP_REMOVED lines=9> */
.L_x_15307:
[----:B------:R-:W-:Y:S01]  /*193f0*/  IMAD.MOV.U32 R26, RZ, RZ, R19 ;  /* 0x000000ffff1a7224 */ /* 0x000fe200078e0013 */
[C---:B------:R-:W-:Y:S01]  /*19400*/  PRMT R23, R25.reuse, 0x7632, R23 ;  /* 0x0000763219177816 */ /* 0x040fe20000000017 */
[----:B------:R-:W-:Y:S01]  /*19410*/  IMAD.MOV.U32 R19, RZ, RZ, R22 ;  /* 0x000000ffff137224 */ /* 0x000fe200078e0016 */
[----:B------:R-:W-:Y:S02]  /*19420*/  PRMT R25, R25, 0x5410, R30 ;  /* 0x0000541019197816 */ /* 0x000fe4000000001e */
.L_x_15308:
[----:B------:R-:W-:Y:S05]  /*19430*/  BSYNC B1 ;  /* 0x0000000000017941 */ /* 0x000fea0003800000 */
.L_x_15306:
        /* <DEDUP_REMOVED lines=9> */
.L_x_15310:
[----:B------:R-:W-:Y:S01]  /*194d0*/  IMAD.MOV.U32 R31, RZ, RZ, R26 ;  /* 0x000000ffff1f7224 */ /* 0x000fe200078e001a */
[----:B------:R-:W-:Y:S01]  /*194e0*/  PRMT R22, R23, 0x7610, R22 ;  /* 0x0000761017167816 */ /* 0x000fe20000000016 */
[----:B------:R-:W-:Y:S01]  /*194f0*/  IMAD.MOV.U32 R26, RZ, RZ, R21 ;  /* 0x000000ffff1a7224 */ /* 0x000fe200078e0015 */
[----:B------:R-:W-:Y:S02]  /*19500*/  PRMT R23, R27, 0x7632, R23 ;  /* 0x000076321b177816 */ /* 0x000fe40000000017 */
.L_x_15311:
[----:B------:R-:W-:Y:S05]  /*19510*/  BSYNC B1 ;  /* 0x0000000000017941 */ /* 0x000fea0003800000 */
.L_x_15309:
        /* <DEDUP_REMOVED lines=9> */
.L_x_15313:
[----:B------:R-:W-:Y:S01]  /*195b0*/  IMAD.MOV.U32 R21, RZ, RZ, R31 ;  /* 0x000000ffff157224 */ /* 0x000fe200078e001f */
[----:B------:R-:W-:Y:S01]  /*195c0*/  PRMT R22, R27, 0x5410, R22 ;  /* 0x000054101b167816 */ /* 0x000fe20000000016 */
[----:B------:R-:W-:Y:S02]  /*195d0*/  IMAD.MOV.U32 R31, RZ, RZ, R20 ;  /* 0x000000ffff1f7224 */ /* 0x000fe400078e0014 */
.L_x_15314:
[----:B------:R-:W-:Y:S05]  /*195e0*/  BSYNC B1 ;  /* 0x0000000000017941 */ /* 0x000fea0003800000 */
.L_x_15312:
        /* <DEDUP_REMOVED lines=9> */
.L_x_15316:
[----:B------:R-:W-:Y:S01]  /*19680*/  IMAD.MOV.U32 R20, RZ, RZ, R21 ;  /* 0x000000ffff147224 */ /* 0x000fe200078e0015 */
[----:B------:R-:W-:Y:S01]  /*19690*/  PRMT R23, R23, 0x7610, R22 ;  /* 0x0000761017177816 */ /* 0x000fe20000000016 */
[----:B------:R-:W-:Y:S01]  /*196a0*/  IMAD.MOV.U32 R21, RZ, RZ, R18 ;  /* 0x000000ffff157224 */ /* 0x000fe200078e0012 */
[----:B------:R-:W-:Y:S02]  /*196b0*/  PRMT R22, R22, 0x5410, R24 ;  /* 0x0000541016167816 */ /* 0x000fe40000000018 */
.L_x_15317:
[----:B------:R-:W-:Y:S05]  /*196c0*/  BSYNC B1 ;  /* 0x0000000000017941 */ /* 0x000fea0003800000 */
.L_x_15315:
        /* <DEDUP_REMOVED lines=16> */
.L_x_15319:
[----:B------:R-:W-:Y:S01]  /*197d0*/  IMAD.MOV.U32 R6, RZ, RZ, R3 ;  /* 0x000000ffff067224 */ /* 0x000fe200078e0003 */
[----:B------:R-:W-:Y:S01]  /*197e0*/  PRMT R15, R15, 0x7610, R24 ;  /* 0x000076100f0f7816 */ /* 0x000fe20000000018 */
[----:B------:R-:W-:Y:S01]  /*197f0*/  IMAD.MOV.U32 R3, RZ, RZ, R2 ;  /* 0x000000ffff037224 */ /* 0x000fe200078e0002 */
[----:B------:R-:W-:Y:S02]  /*19800*/  PRMT R24, R24, 0x5410, R12 ;  /* 0x0000541018187816 */ /* 0x000fe4000000000c */
.L_x_15320:
[----:B------:R-:W-:Y:S05]  /*19810*/  BSYNC B1 ;  /* 0x0000000000017941 */ /* 0x000fea0003800000 */
.L_x_15318:
        /* <DEDUP_REMOVED lines=9> */
.L_x_15322:
[C---:B------:R-:W-:Y:S01]  /*198b0*/  PRMT R12, R15.reuse, 0x7632, R12 ;  /* 0x000076320f0c7816 */ /* 0x040fe2000000000c */
[----:B------:R-:W-:Y:S02]  /*198c0*/  IMAD.MOV.U32 R2, RZ, RZ, R6 ;  /* 0x000000ffff027224 */ /* 0x000fe400078e0006 */
[----:B------:R-:W-:Y:S01]  /*198d0*/  IMAD.MOV.U32 R6, RZ, RZ, R14 ;  /* 0x000000ffff067224 */ /* 0x000fe200078e000e */
[----:B------:R-:W-:Y:S02]  /*198e0*/  PRMT R15, R15, 0x7610, R12 ;  /* 0x000076100f0f7816 */ /* 0x000fe4000000000c */
.L_x_15323:
[----:B------:R-:W-:Y:S05]  /*198f0*/  BSYNC B1 ;  /* 0x0000000000017941 */ /* 0x000fea0003800000 */
.L_x_15321:
        /* <DEDUP_REMOVED lines=9> */
.L_x_15325:
[----:B------:R-:W-:Y:S01]  /*19990*/  IMAD.MOV.U32 R27, RZ, RZ, R2 ;  /* 0x000000ffff1b7224 */ /* 0x000fe200078e0002 */
[----:B------:R-:W-:Y:S01]  /*199a0*/  PRMT R14, R12, 0x7610, R14 ;  /* 0x000076100c0e7816 */ /* 0x000fe2000000000e */
[----:B------:R-:W-:Y:S01]  /*199b0*/  IMAD.MOV.U32 R2, RZ, RZ, R19 ;  /* 0x000000ffff027224 */ /* 0x000fe200078e0013 */
[----:B------:R-:W-:Y:S02]  /*199c0*/  PRMT R12, R25, 0x7632, R12 ;  /* 0x00007632190c7816 */ /* 0x000fe4000000000c */
.L_x_15326:
[----:B------:R-:W-:Y:S05]  /*199d0*/  BSYNC B1 ;  /* 0x0000000000017941 */ /* 0x000fea0003800000 */
.L_x_15324:
        /* <DEDUP_REMOVED lines=9> */
.L_x_15328:
[----:B------:R-:W-:Y:S01]  /*19a70*/  IMAD.MOV.U32 R18, RZ, RZ, R27 ;  /* 0x000000ffff127224 */ /* 0x000fe200078e001b */
[----:B------:R-:W-:Y:S01]  /*19a80*/  PRMT R12, R12, 0x5410, R14 ;  /* 0x000054100c0c7816 */ /* 0x000fe2000000000e */
[----:B------:R-:W-:Y:S01]  /*19a90*/  IMAD.MOV.U32 R27, RZ, RZ, R26 ;  /* 0x000000ffff1b7224 */ /* 0x000fe200078e001a */
[----:B------:R-:W-:Y:S02]  /*19aa0*/  PRMT R14, R23, 0x7610, R14 ;  /* 0x00007610170e7816 */ /* 0x000fe4000000000e */
.L_x_15329:
[----:B------:R-:W-:Y:S05]  /*19ab0*/  BSYNC B1 ;  /* 0x0000000000017941 */ /* 0x000fea0003800000 */
.L_x_15327:
        /* <DEDUP_REMOVED lines=9> */
.L_x_15331:
[----:B------:R-:W-:Y:S01]  /*19b50*/  IMAD.MOV.U32 R26, RZ, RZ, R18 ;  /* 0x000000ffff1a7224 */ /* 0x000fe200078e0012 */
[----:B------:R-:W-:Y:S01]  /*19b60*/  PRMT R14, R14, 0x7610, R12 ;  /* 0x000076100e0e7816 */ /* 0x000fe2000000000c */
[----:B------:R-:W-:Y:S01]  /*19b70*/  IMAD.MOV.U32 R18, RZ, RZ, R31 ;  /* 0x000000ffff127224 */ /* 0x000fe200078e001f */
[----:B------:R-:W-:Y:S02]  /*19b80*/  PRMT R12, R12, 0x5410, R22 ;  /* 0x000054100c0c7816 */ /* 0x000fe40000000016 */
.L_x_15332:
[----:B------:R-:W-:Y:S05]  /*19b90*/  BSYNC B1 ;  /* 0x0000000000017941 */ /* 0x000fea0003800000 */
.L_x_15330:
        /* <DEDUP_REMOVED lines=9> */
.L_x_15334:
[----:B------:R-:W-:Y:S01]  /*19c30*/  IMAD.MOV.U32 R19, RZ, RZ, R26 ;  /* 0x000000ffff137224 */ /* 0x000fe200078e001a */
[C---:B------:R-:W-:Y:S01]  /*19c40*/  PRMT R15, R14.reuse, 0x7632, R15 ;  /* 0x000076320e0f7816 */ /* 0x040fe2000000000f */
[----:B------:R-:W-:Y:S01]  /*19c50*/  IMAD.MOV.U32 R26, RZ, RZ, R21 ;  /* 0x000000ffff1a7224 */ /* 0x000fe200078e0015 */
[----:B------:R-:W-:Y:S02]  /*19c60*/  PRMT R14, R14, 0x7610, R22 ;  /* 0x000076100e0e7816 */ /* 0x000fe40000000016 */
.L_x_15335:
[----:B------:R-:W-:Y:S05]  /*19c70*/  BSYNC B1 ;  /* 0x0000000000017941 */ /* 0x000fea0003800000 */
.L_x_15333:
        /* <DEDUP_REMOVED lines=9> */
.L_x_15337:
[----:B------:R-:W-:Y:S01]  /*19d10*/  IMAD.MOV.U32 R21, RZ, RZ, R19 ;  /* 0x000000ffff157224 */ /* 0x000fe200078e0013 */
[----:B------:R-:W-:Y:S01]  /*19d20*/  PRMT R22, R15, 0x7610, R22 ;  /* 0x000076100f167816 */ /* 0x000fe20000000016 */
[----:B------:R-:W-:Y:S01]  /*19d30*/  IMAD.MOV.U32 R19, RZ, RZ, R20 ;  /* 0x000000ffff137224 */ /* 0x000fe200078e0014 */
[----:B------:R-:W-:Y:S02]  /*19d40*/  PRMT R15, R23, 0x7632, R15 ;  /* 0x00007632170f7816 */ /* 0x000fe4000000000f */
.L_x_15338:
[----:B------:R-:W-:Y:S05]  /*19d50*/  BSYNC B1 ;  /* 0x0000000000017941 */ /* 0x000fea0003800000 */
.L_x_15336:
        /* <DEDUP_REMOVED lines=16> */
.L_x_15340:
[----:B------:R-:W-:Y:S01]  /*19e60*/  IMAD.MOV.U32 R8, RZ, RZ, R3 ;  /* 0x000000ffff087224 */ /* 0x000fe200078e0003 */
[----:B------:R-:W-:Y:S01]  /*19e70*/  PRMT R20, R20, 0x7610, R24 ;  /* 0x0000761014147816 */ /* 0x000fe20000000018 */
[----:B------:R-:W-:Y:S01]  /*19e80*/  IMAD.MOV.U32 R3, RZ, RZ, R6 ;  /* 0x000000ffff037224 */ /* 0x000fe200078e0006 */
[----:B------:R-:W-:Y:S02]  /*19e90*/  PRMT R24, R24, 0x7610, R15 ;  /* 0x0000761018187816 */ /* 0x000fe4000000000f */
.L_x_15341:
[----:B------:R-:W-:Y:S05]  /*19ea0*/  BSYNC B1 ;  /* 0x0000000000017941 */ /* 0x000fea0003800000 */
.L_x_15339:
        /* <DEDUP_REMOVED lines=9> */
.L_x_15343:
[----:B------:R-:W-:Y:S01]  /*19f40*/  IMAD.MOV.U32 R6, RZ, RZ, R8 ;  /* 0x000000ffff067224 */ /* 0x000fe200078e0008 */
[----:B------:R-:W-:Y:S01]  /*19f50*/  PRMT R15, R15, 0x7610, R20 ;  /* 0x000076100f0f7816 */ /* 0x000fe20000000014 */
[----:B------:R-:W-:Y:S01]  /*19f60*/  IMAD.MOV.U32 R8, RZ, RZ, R2 ;  /* 0x000000ffff087224 */ /* 0x000fe200078e0002 */
[----:B------:R-:W-:Y:S02]  /*19f70*/  PRMT R20, R20, 0x5410, R12 ;  /* 0x0000541014147816 */ /* 0x000fe4000000000c */
.L_x_15344:
[----:B------:R-:W-:Y:S05]  /*19f80*/  BSYNC B1 ;  /* 0x0000000000017941 */ /* 0x000fea0003800000 */
.L_x_15342:
        /* <DEDUP_REMOVED lines=9> */
.L_x_15346:
[----:B------:R-:W-:Y:S01]  /*1a020*/  IMAD.MOV.U32 R23, RZ, RZ, R6 ;  /* 0x000000ffff177224 */ /* 0x000fe200078e0006 */
[----:B------:R-:W-:Y:S01]  /*1a030*/  PRMT R2, R2, 0x7610, R15 ;  /* 0x0000761002027816 */ /* 0x000fe2000000000f */
[----:B------:R-:W-:Y:S01]  /*1a040*/  IMAD.MOV.U32 R6, RZ, RZ, R27 ;  /* 0x000000ffff067224 */ /* 0x000fe200078e001b */
[----:B------:R-:W-:Y:S02]  /*1a050*/  PRMT R15, R15, 0x5410, R14 ;  /* 0x000054100f0f7816 */ /* 0x000fe4000000000e */
.L_x_15347:
[----:B------:R-:W-:Y:S05]  /*1a060*/  BSYNC B1 ;  /* 0x0000000000017941 */ /* 0x000fea0003800000 */
.L_x_15345:
        /* <DEDUP_REMOVED lines=9> */
.L_x_15349:
[----:B------:R-:W-:Y:S01]  /*1a100*/  IMAD.MOV.U32 R25, RZ, RZ, R23 ;  /* 0x000000ffff197224 */ /* 0x000fe200078e0017 */
[----:B------:R-:W-:Y:S01]  /*1a110*/  PRMT R22, R22, 0x7610, R2 ;  /* 0x0000761016167816 */ /* 0x000fe20000000002 */
[----:B------:R-:W-:Y:S01]  /*1a120*/  IMAD.MOV.U32 R23, RZ, RZ, R18 ;  /* 0x000000ffff177224 */ /* 0x000fe200078e0012 */
[----:B------:R-:W-:Y:S02]  /*1a130*/  PRMT R2, R2, 0x7610, R12 ;  /* 0x0000761002027816 */ /* 0x000fe4000000000c */
.L_x_15350:
[----:B------:R-:W-:Y:S05]  /*1a140*/  BSYNC B1 ;  /* 0x0000000000017941 */ /* 0x000fea0003800000 */
.L_x_15348:
        /* <DEDUP_REMOVED lines=9> */
.L_x_15352:
[----:B------:R-:W-:Y:S01]  /*1a1e0*/  IMAD.MOV.U32 R12, RZ, RZ, R25 ;  /* 0x000000ffff0c7224 */ /* 0x000fe200078e0019 */
[C---:B------:R-:W-:Y:S01]  /*1a1f0*/  PRMT R2, R22.reuse, 0x7632, R2 ;  /* 0x0000763216027816 */ /* 0x040fe20000000002 */
[----:B------:R-:W-:Y:S01]  /*1a200*/  IMAD.MOV.U32 R25, RZ, RZ, R26 ;  /* 0x000000ffff197224 */ /* 0x000fe200078e001a */
[----:B------:R-:W-:Y:S02]  /*1a210*/  PRMT R22, R22, 0x7610, R14 ;  /* 0x0000761016167816 */ /* 0x000fe4000000000e */
.L_x_15353:
[----:B------:R-:W-:Y:S05]  /*1a220*/  BSYNC B1 ;  /* 0x0000000000017941 */ /* 0x000fea0003800000 */
.L_x_15351:
        /* <DEDUP_REMOVED lines=9> */
.L_x_15355:
[----:B------:R-:W-:Y:S01]  /*1a2c0*/  IMAD.MOV.U32 R14, RZ, RZ, R12 ;  /* 0x000000ffff0e7224 */ /* 0x000fe200078e000c */
[--C-:B------:R-:W-:Y:S01]  /*1a2d0*/  PRMT R18, R18, 0x5410, R2.reuse ;  /* 0x0000541012127816 */ /* 0x100fe20000000002 */
[----:B------:R-:W-:Y:S01]  /*1a2e0*/  IMAD.MOV.U32 R12, RZ, RZ, R19 ;  /* 0x000000ffff0c7224 */ /* 0x000fe200078e0013 */
[----:B------:R-:W-:Y:S02]  /*1a2f0*/  PRMT R2, R15, 0x7610, R2 ;  /* 0x000076100f027816 */ /* 0x000fe40000000002 */
.L_x_15356:
[----:B------:R-:W-:Y:S05]  /*1a300*/  BSYNC B1 ;  /* 0x0000000000017941 */ /* 0x000fea0003800000 */
.L_x_15354:
        /* <DEDUP_REMOVED lines=9> */
.L_x_15358:
[----:B------:R-:W-:Y:S01]  /*1a3a0*/  IMAD.MOV.U32 R19, RZ, RZ, R14 ;  /* 0x000000ffff137224 */ /* 0x000fe200078e000e */
[C---:B------:R-:W-:Y:S01]  /*1a3b0*/  PRMT R15, R18.reuse, 0x7632, R15 ;  /* 0x00007632120f7816 */ /* 0x040fe2000000000f */
[----:B------:R-:W-:Y:S01]  /*1a3c0*/  IMAD.MOV.U32 R14, RZ, RZ, R21 ;  /* 0x000000ffff0e7224 */ /* 0x000fe200078e0015 */
[----:B------:R-:W-:Y:S02]  /*1a3d0*/  PRMT R18, R18, 0x5410, R22 ;  /* 0x0000541012127816 */ /* 0x000fe40000000016 */
.L_x_15359:
[----:B------:R-:W-:Y:S05]  /*1a3e0*/  BSYNC B1 ;  /* 0x0000000000017941 */ /* 0x000fea0003800000 */
.L_x_15357:
        /* <DEDUP_REMOVED lines=16> */
.L_x_15361:
[----:B------:R-:W-:Y:S01]  /*1a4f0*/  IMAD.MOV.U32 R7, RZ, RZ, R3 ;  /* 0x000000ffff077224 */ /* 0x000fe200078e0003 */
[C---:B------:R-:W-:Y:S01]  /*1a500*/  PRMT R9, R24.reuse, 0x7632, R9 ;  /* 0x0000763218097816 */ /* 0x040fe20000000009 */
[----:B------:R-:W-:Y:S01]  /*1a510*/  IMAD.MOV.U32 R3, RZ, RZ, R8 ;  /* 0x000000ffff037224 */ /* 0x000fe200078e0008 */
[----:B------:R-:W-:Y:S02]  /*1a520*/  PRMT R24, R24, 0x7610, R20 ;  /* 0x0000761018187816 */ /* 0x000fe40000000014 */
.L_x_15362:
[----:B------:R-:W-:Y:S05]  /*1a530*/  BSYNC B1 ;  /* 0x0000000000017941 */ /* 0x000fea0003800000 */
.L_x_15360:
        /* <DEDUP_REMOVED lines=9> */
.L_x_15364:
[----:B------:R-:W-:Y:S01]  /*1a5d0*/  IMAD.MOV.U32 R8, RZ, RZ, R7 ;  /* 0x000000ffff087224 */ /* 0x000fe200078e0007 */
[----:B------:R-:W-:Y:S01]  /*1a5e0*/  PRMT R9, R15, 0x5432, R9 ;  /* 0x000054320f097816 */ /* 0x000fe20000000009 */
[----:B------:R-:W-:Y:S02]  /*1a5f0*/  IMAD.MOV.U32 R7, RZ, RZ, R6 ;  /* 0x000000ffff077224 */ /* 0x000fe400078e0006 */
.L_x_15365:
[----:B------:R-:W-:Y:S05]  /*1a600*/  BSYNC B1 ;  /* 0x0000000000017941 */ /* 0x000fea0003800000 */
.L_x_15363:
        /* <DEDUP_REMOVED lines=9> */
.L_x_15367:
[----:B------:R-:W-:Y:S01]  /*1a6a0*/  IMAD.MOV.U32 R6, RZ, RZ, R8 ;  /* 0x000000ffff067224 */ /* 0x000fe200078e0008 */
[----:B------:R-:W-:Y:S01]  /*1a6b0*/  PRMT R15, R15, 0x7610, R9 ;  /* 0x000076100f0f7816 */ /* 0x000fe20000000009 */
[----:B------:R-:W-:Y:S01]  /*1a6c0*/  IMAD.MOV.U32 R8, RZ, RZ, R23 ;  /* 0x000000ffff087224 */ /* 0x000fe200078e0017 */
[----:B------:R-:W-:Y:S02]  /*1a6d0*/  PRMT R9, R9, 0x7610, R2 ;  /* 0x0000761009097816 */ /* 0x000fe40000000002 */
.L_x_15368:
[----:B------:R-:W-:Y:S05]  /*1a6e0*/  BSYNC B1 ;  /* 0x0000000000017941 */ /* 0x000fea0003800000 */
.L_x_15366:
        /* <DEDUP_REMOVED lines=9> */
.L_x_15370:
[----:B------:R-:W-:Y:S01]  /*1a780*/  IMAD.MOV.U32 R21, RZ, RZ, R6 ;  /* 0x000000ffff157224 */ /* 0x000fe200078e0006 */
[----:B------:R-:W-:Y:S01]  /*1a790*/  PRMT R2, R2, 0x7610, R15 ;  /* 0x0000761002027816 */ /* 0x000fe2000000000f */
[----:B------:R-:W-:Y:S01]  /*1a7a0*/  IMAD.MOV.U32 R6, RZ, RZ, R25 ;  /* 0x000000ffff067224 */ /* 0x000fe200078e0019 */
[----:B------:R-:W-:Y:S02]  /*1a7b0*/  PRMT R15, R15, 0x7610, R22 ;  /* 0x000076100f0f7816 */ /* 0x000fe40000000016 */
.L_x_15371:
[----:B------:R-:W-:Y:S05]  /*1a7c0*/  BSYNC B1 ;  /* 0x0000000000017941 */ /* 0x000fea0003800000 */
.L_x_15369:
        /* <DEDUP_REMOVED lines=9> */
.L_x_15373:
[----:B------:R-:W-:Y:S01]  /*1a860*/  IMAD.MOV.U32 R23, RZ, RZ, R21 ;  /* 0x000000ffff177224 */ /* 0x000fe200078e0015 */
[----:B------:R-:W-:Y:S01]  /*1a870*/  PRMT R20, R20, 0x7610, R2 ;  /* 0x0000761014147816 */ /* 0x000fe20000000002 */
[----:B------:R-:W-:Y:S01]  /*1a880*/  IMAD.MOV.U32 R21, RZ, RZ, R12 ;  /* 0x000000ffff157224 */ /* 0x000fe200078e000c */
[----:B------:R-:W-:Y:S02]  /*1a890*/  PRMT R2, R2, 0x5410, R2 ;  /* 0x0000541002027816 */ /* 0x000fe40000000002 */
.L_x_15374:
[----:B------:R-:W-:Y:S05]  /*1a8a0*/  BSYNC B1 ;  /* 0x0000000000017941 */ /* 0x000fea0003800000 */
.L_x_15372:
        /* <DEDUP_REMOVED lines=9> */
.L_x_15376:
[----:B------:R-:W-:Y:S01]  /*1a940*/  IMAD.MOV.U32 R12, RZ, RZ, R23 ;  /* 0x000000ffff0c7224 */ /* 0x000fe200078e0017 */
[C---:B------:R-:W-:Y:S01]  /*1a950*/  PRMT R2, R20.reuse, 0x7632, R2 ;  /* 0x0000763214027816 */ /* 0x040fe20000000002 */
[----:B------:R-:W-:Y:S01]  /*1a960*/  IMAD.MOV.U32 R23, RZ, RZ, R14 ;  /* 0x000000ffff177224 */ /* 0x000fe200078e000e */
[----:B------:R-:W-:Y:S02]  /*1a970*/  PRMT R20, R20, 0x7610, R18 ;  /* 0x0000761014147816 */ /* 0x000fe40000000012 */
.L_x_15377:
[----:B------:R-:W-:Y:S05]  /*1a980*/  BSYNC B1 ;  /* 0x0000000000017941 */ /* 0x000fea0003800000 */
.L_x_15375:
        /* <DEDUP_REMOVED lines=9> */
.L_x_15379:
[----:B------:R-:W-:Y:S01]  /*1aa20*/  IMAD.MOV.U32 R14, RZ, RZ, R12 ;  /* 0x000000ffff0e7224 */ /* 0x000fe200078e000c */
[----:B------:R-:W-:Y:S01]  /*1aa30*/  PRMT R18, R2, 0x7610, R18 ;  /* 0x0000761002127816 */ /* 0x000fe20000000012 */
[----:B------:R-:W-:Y:S01]  /*1aa40*/  IMAD.MOV.U32 R12, RZ, RZ, R19 ;  /* 0x000000ffff0c7224 */ /* 0x000fe200078e0013 */
[----:B------:R-:W-:Y:S02]  /*1aa50*/  PRMT R2, R15, 0x7610, R2 ;  /* 0x000076100f027816 */ /* 0x000fe40000000002 */
.L_x_15380:
[----:B------:R-:W-:Y:S05]  /*1aa60*/  BSYNC B1 ;  /* 0x0000000000017941 */ /* 0x000fea0003800000 */
.L_x_15378:
        /* <DEDUP_REMOVED lines=16> */
.L_x_15382:
[----:B------:R-:W-:Y:S01]  /*1ab70*/  IMAD.MOV.U32 R10, RZ, RZ, R3 ;  /* 0x000000ffff0a7224 */ /* 0x000fe200078e0003 */
[C---:B------:R-:W-:Y:S01]  /*1ab80*/  PRMT R15, R24.reuse, 0x7632, R15 ;  /* 0x00007632180f7816 */ /* 0x040fe2000000000f */
[----:B------:R-:W-:Y:S01]  /*1ab90*/  IMAD.MOV.U32 R3, RZ, RZ, R7 ;  /* 0x000000ffff037224 */ /* 0x000fe200078e0007 */
[----:B------:R-:W-:Y:S02]  /*1aba0*/  PRMT R24, R24, 0x5410, R9 ;  /* 0x0000541018187816 */ /* 0x000fe40000000009 */
.L_x_15383:
[----:B------:R-:W-:Y:S05]  /*1abb0*/  BSYNC B1 ;  /* 0x0000000000017941 */ /* 0x000fea0003800000 */
.L_x_15381:
        /* <DEDUP_REMOVED lines=9> */
.L_x_15385:
[----:B------:R-:W-:Y:S01]  /*1ac50*/  PRMT R9, R15, 0x7610, R9 ;  /* 0x000076100f097816 */ /* 0x000fe20000000009 */
[----:B------:R-:W-:Y:S02]  /*1ac60*/  IMAD.MOV.U32 R7, RZ, RZ, R10 ;  /* 0x000000ffff077224 */ /* 0x000fe400078e000a */
[----:B------:R-:W-:Y:S01]  /*1ac70*/  IMAD.MOV.U32 R10, RZ, RZ, R8 ;  /* 0x000000ffff0a7224 */ /* 0x000fe200078e0008 */
[----:B------:R-:W-:Y:S02]  /*1ac80*/  PRMT R15, R9, 0x7632, R15 ;  /* 0x00007632090f7816 */ /* 0x000fe4000000000f */
.L_x_15386:
[----:B------:R-:W-:Y:S05]  /*1ac90*/  BSYNC B1 ;  /* 0x0000000000017941 */ /* 0x000fea0003800000 */
.L_x_15384:
        /* <DEDUP_REMOVED lines=9> */
.L_x_15388:
[----:B------:R-:W-:Y:S01]  /*1ad30*/  IMAD.MOV.U32 R8, RZ, RZ, R7 ;  /* 0x000000ffff087224 */ /* 0x000fe200078e0007 */
[----:B------:R-:W-:Y:S01]  /*1ad40*/  PRMT R9, R15, 0x5432, R9 ;  /* 0x000054320f097816 */ /* 0x000fe20000000009 */
[----:B------:R-:W-:Y:S02]  /*1ad50*/  IMAD.MOV.U32 R7, RZ, RZ, R6 ;  /* 0x000000ffff077224 */ /* 0x000fe400078e0006 */
.L_x_15389:
[----:B------:R-:W-:Y:S05]  /*1ad60*/  BSYNC B1 ;  /* 0x0000000000017941 */ /* 0x000fea0003800000 */
.L_x_15387:
        /* <DEDUP_REMOVED lines=9> */
.L_x_15391:
[----:B------:R-:W-:Y:S01]  /*1ae00*/  IMAD.MOV.U32 R6, RZ, RZ, R8 ;  /* 0x000000ffff067224 */ /* 0x000fe200078e0008 */
[----:B------:R-:W-:Y:S01]  /*1ae10*/  PRMT R15, R15, 0x7610, R9 ;  /* 0x000076100f0f7816 */ /* 0x000fe20000000009 */
[----:B------:R-:W-:Y:S01]  /*1ae20*/  IMAD.MOV.U32 R8, RZ, RZ, R21 ;  /* 0x000000ffff087224 */ /* 0x000fe200078e0015 */
[----:B------:R-:W-:Y:S02]  /*1ae30*/  PRMT R9, R9, 0x7610, R2 ;  /* 0x0000761009097816 */ /* 0x000fe40000000002 */
.L_x_15392:
[----:B------:R-:W-:Y:S05]  /*1ae40*/  BSYNC B1 ;  /* 0x0000000000017941 */ /* 0x000fea0003800000 */
.L_x_15390:
        /* <DEDUP_REMOVED lines=9> */
.L_x_15394:
[----:B------:R-:W-:Y:S01]  /*1aee0*/  IMAD.MOV.U32 R19, RZ, RZ, R6 ;  /* 0x000000ffff137224 */ /* 0x000fe200078e0006 */
[----:B------:R-:W-:Y:S01]  /*1aef0*/  PRMT R2, R2, 0x7610, R15 ;  /* 0x0000761002027816 */ /* 0x000fe2000000000f */
[----:B------:R-:W-:Y:S01]  /*1af00*/  IMAD.MOV.U32 R6, RZ, RZ, R23 ;  /* 0x000000ffff067224 */ /* 0x000fe200078e0017 */
[----:B------:R-:W-:Y:S02]  /*1af10*/  PRMT R15, R15, 0x7610, R20 ;  /* 0x000076100f0f7816 */ /* 0x000fe40000000014 */
.L_x_15395:
[----:B------:R-:W-:Y:S05]  /*1af20*/  BSYNC B1 ;  /* 0x0000000000017941 */ /* 0x000fea0003800000 */
.L_x_15393:
        /* <DEDUP_REMOVED lines=9> */
.L_x_15397:
[----:B------:R-:W-:Y:S01]  /*1afc0*/  IMAD.MOV.U32 R21, RZ, RZ, R19 ;  /* 0x000000ffff157224 */ /* 0x000fe200078e0013 */
[----:B------:R-:W-:Y:S01]  /*1afd0*/  PRMT R18, R18, 0x7610, R2 ;  /* 0x0000761012127816 */ /* 0x000fe20000000002 */
[----:B------:R-:W-:Y:S01]  /*1afe0*/  IMAD.MOV.U32 R19, RZ, RZ, R12 ;  /* 0x000000ffff137224 */ /* 0x000fe200078e000c */
[----:B------:R-:W-:Y:S02]  /*1aff0*/  PRMT R2, R2, 0x5410, R2 ;  /* 0x0000541002027816 */ /* 0x000fe40000000002 */
.L_x_15398:
[----:B------:R-:W-:Y:S05]  /*1b000*/  BSYNC B1 ;  /* 0x0000000000017941 */ /* 0x000fea0003800000 */
.L_x_15396:
        /* <DEDUP_REMOVED lines=9> */
.L_x_15400:
[----:B------:R-:W-:Y:S01]  /*1b0a0*/  IMAD.MOV.U32 R12, RZ, RZ, R21 ;  /* 0x000000ffff0c7224 */ /* 0x000fe200078e0015 */
[C---:B------:R-:W-:Y:S01]  /*1b0b0*/  PRMT R2, R18.reuse, 0x7632, R2 ;  /* 0x0000763212027816 */ /* 0x040fe20000000002 */
[----:B------:R-:W-:Y:S01]  /*1b0c0*/  IMAD.MOV.U32 R21, RZ, RZ, R14 ;  /* 0x000000ffff157224 */ /* 0x000fe200078e000e */
[----:B------:R-:W-:Y:S02]  /*1b0d0*/  PRMT R18, R18, 0x5410, R18 ;  /* 0x0000541012127816 */ /* 0x000fe40000000012 */
.L_x_15401:
[----:B------:R-:W-:Y:S05]  /*1b0e0*/  BSYNC B1 ;  /* 0x0000000000017941 */ /* 0x000fea0003800000 */
.L_x_15399:
        /* <DEDUP_REMOVED lines=16> */
.L_x_15403:
[----:B------:R-:W-:Y:S01]  /*1b1f0*/  IMAD.MOV.U32 R14, RZ, RZ, R3 ;  /* 0x000000ffff0e7224 */ /* 0x000fe200078e0003 */
[C---:B------:R-:W-:Y:S01]  /*1b200*/  PRMT R16, R24.reuse, 0x7632, R16 ;  /* 0x0000763218107816 */ /* 0x040fe20000000010 */
[----:B------:R-:W-:Y:S01]  /*1b210*/  IMAD.MOV.U32 R3, RZ, RZ, R10 ;  /* 0x000000ffff037224 */ /* 0x000fe200078e000a */
[----:B------:R-:W-:Y:S02]  /*1b220*/  PRMT R24, R24, 0x5410, R15 ;  /* 0x0000541018187816 */ /* 0x000fe4000000000f */
.L_x_15404:
[----:B------:R-:W-:Y:S05]  /*1b230*/  BSYNC B1 ;  /* 0x0000000000017941 */ /* 0x000fea0003800000 */
.L_x_15402:
        /* <DEDUP_REMOVED lines=9> */
.L_x_15406:
[----:B------:R-:W-:Y:S01]  /*1b2d0*/  IMAD.MOV.U32 R11, RZ, RZ, R14 ;  /* 0x000000ffff0b7224 */ /* 0x000fe200078e000e */
[----:B------:R-:W-:Y:S01]  /*1b2e0*/  PRMT R10, R16, 0x7610, R10 ;  /* 0x00007610100a7816 */ /* 0x000fe2000000000a */
[----:B------:R-:W-:Y:S01]  /*1b2f0*/  IMAD.MOV.U32 R14, RZ, RZ, R7 ;  /* 0x000000ffff0e7224 */ /* 0x000fe200078e0007 */
[----:B------:R-:W-:Y:S02]  /*1b300*/  PRMT R16, R9, 0x7610, R16 ;  /* 0x0000761009107816 */ /* 0x000fe40000000010 */
.L_x_15407:
[----:B------:R-:W-:Y:S05]  /*1b310*/  BSYNC B1 ;  /* 0x0000000000017941 */ /* 0x000fea0003800000 */
.L_x_15405:
        /* <DEDUP_REMOVED lines=9> */
.L_x_15409:
[----:B------:R-:W-:Y:S01]  /*1b3b0*/  PRMT R9, R10, 0x7610, R9 ;  /* 0x000076100a097816 */ /* 0x000fe20000000009 */
[----:B------:R-:W-:Y:S02]  /*1b3c0*/  IMAD.MOV.U32 R7, RZ, RZ, R11 ;  /* 0x000000ffff077224 */ /* 0x000fe400078e000b */
[----:B------:R-:W-:Y:S01]  /*1b3d0*/  IMAD.MOV.U32 R11, RZ, RZ, R8 ;  /* 0x000000ffff0b7224 */ /* 0x000fe200078e0008 */
[----:B------:R-:W-:Y:S02]  /*1b3e0*/  PRMT R10, R9, 0x7632, R10 ;  /* 0x00007632090a7816 */ /* 0x000fe4000000000a */
.L_x_15410:
[----:B------:R-:W-:Y:S05]  /*1b3f0*/  BSYNC B1 ;  /* 0x0000000000017941 */ /* 0x000fea0003800000 */
.L_x_15408:
        /* <DEDUP_REMOVED lines=9> */
.L_x_15412:
[----:B------:R-:W-:Y:S01]  /*1b490*/  IMAD.MOV.U32 R8, RZ, RZ, R7 ;  /* 0x000000ffff087224 */ /* 0x000fe200078e0007 */
[----:B------:R-:W-:Y:S01]  /*1b4a0*/  PRMT R9, R15, 0x5432, R9 ;  /* 0x000054320f097816 */ /* 0x000fe20000000009 */
[----:B------:R-:W-:Y:S02]  /*1b4b0*/  IMAD.MOV.U32 R7, RZ, RZ, R6 ;  /* 0x000000ffff077224 */ /* 0x000fe400078e0006 */
.L_x_15413:
[----:B------:R-:W-:Y:S05]  /*1b4c0*/  BSYNC B1 ;  /* 0x0000000000017941 */ /* 0x000fea0003800000 */
.L_x_15411:
        /* <DEDUP_REMOVED lines=9> */
.L_x_15415:
[----:B------:R-:W-:Y:S01]  /*1b560*/  IMAD.MOV.U32 R6, RZ, RZ, R8 ;  /* 0x000000ffff067224 */ /* 0x000fe200078e0008 */
[----:B------:R-:W-:Y:S01]  /*1b570*/  PRMT R10, R10, 0x7610, R9 ;  /* 0x000076100a0a7816 */ /* 0x000fe20000000009 */
[----:B------:R-:W-:Y:S01]  /*1b580*/  IMAD.MOV.U32 R8, RZ, RZ, R19 ;  /* 0x000000ffff087224 */ /* 0x000fe200078e0013 */
[----:B------:R-:W-:Y:S02]  /*1b590*/  PRMT R9, R9, 0x7610, R2 ;  /* 0x0000761009097816 */ /* 0x000fe40000000002 */
.L_x_15416:
[----:B------:R-:W-:Y:S05]  /*1b5a0*/  BSYNC B1 ;  /* 0x0000000000017941 */ /* 0x000fea0003800000 */
.L_x_15414:
        /* <DEDUP_REMOVED lines=9> */
.L_x_15418:
[----:B------:R-:W-:Y:S01]  /*1b640*/  IMAD.MOV.U32 R15, RZ, RZ, R6 ;  /* 0x000000ffff0f7224 */ /* 0x000fe200078e0006 */
[----:B------:R-:W-:Y:S01]  /*1b650*/  PRMT R2, R2, 0x7610, R10 ;  /* 0x0000761002027816 */ /* 0x000fe2000000000a */
[----:B------:R-:W-:Y:S01]  /*1b660*/  IMAD.MOV.U32 R6, RZ, RZ, R21 ;  /* 0x000000ffff067224 */ /* 0x000fe200078e0015 */
[----:B------:R-:W-:Y:S02]  /*1b670*/  PRMT R10, R10, 0x7610, R18 ;  /* 0x000076100a0a7816 */ /* 0x000fe40000000012 */
.L_x_15419:
[----:B------:R-:W-:Y:S05]  /*1b680*/  BSYNC B1 ;  /* 0x0000000000017941 */ /* 0x000fea0003800000 */
.L_x_15417:
        /* <DEDUP_REMOVED lines=9> */
.L_x_15421:
[----:B------:R-:W-:Y:S01]  /*1b720*/  IMAD.MOV.U32 R18, RZ, RZ, R15 ;  /* 0x000000ffff127224 */ /* 0x000fe200078e000f */
[----:B------:R-:W-:Y:S01]  /*1b730*/  PRMT R16, R16, 0x7610, R2 ;  /* 0x0000761010107816 */ /* 0x000fe20000000002 */
[----:B------:R-:W-:Y:S01]  /*1b740*/  IMAD.MOV.U32 R15, RZ, RZ, R12 ;  /* 0x000000ffff0f7224 */ /* 0x000fe200078e000c */
[----:B------:R-:W-:Y:S02]  /*1b750*/  PRMT R2, R2, 0x5410, R2 ;  /* 0x0000541002027816 */ /* 0x000fe40000000002 */
.L_x_15422:
[----:B------:R-:W-:Y:S05]  /*1b760*/  BSYNC B1 ;  /* 0x0000000000017941 */ /* 0x000fea0003800000 */
.L_x_15420:
        /* <DEDUP_REMOVED lines=16> */
.L_x_15424:
[----:B------:R-:W-:Y:S01]  /*1b870*/  IMAD.MOV.U32 R20, RZ, RZ, R3 ;  /* 0x000000ffff147224 */ /* 0x000fe200078e0003 */
[----:B------:R-:W-:Y:S01]  /*1b880*/  PRMT R19, R19, 0x7610, R24 ;  /* 0x0000761013137816 */ /* 0x000fe20000000018 */
[----:B------:R-:W-:Y:S01]  /*1b890*/  IMAD.MOV.U32 R3, RZ, RZ, R14 ;  /* 0x000000ffff037224 */ /* 0x000fe200078e000e */
[----:B------:R-:W-:Y:S02]  /*1b8a0*/  PRMT R24, R24, 0x5410, R16 ;  /* 0x0000541018187816 */ /* 0x000fe40000000010 */
.L_x_15425:
[----:B------:R-:W-:Y:S05]  /*1b8b0*/  BSYNC B1 ;  /* 0x0000000000017941 */ /* 0x000fea0003800000 */
.L_x_15423:
        /* <DEDUP_REMOVED lines=9> */
.L_x_15427:
[----:B------:R-:W-:Y:S01]  /*1b950*/  IMAD.MOV.U32 R4, RZ, RZ, R20 ;  /* 0x000000ffff047224 */ /* 0x000fe200078e0014 */
[C---:B------:R-:W-:Y:S01]  /*1b960*/  PRMT R14, R19.reuse, 0x7632, R14 ;  /* 0x00007632130e7816 */ /* 0x040fe2000000000e */
[----:B------:R-:W-:Y:S01]  /*1b970*/  IMAD.MOV.U32 R20, RZ, RZ, R11 ;  /* 0x000000ffff147224 */ /* 0x000fe200078e000b */
[----:B------:R-:W-:Y:S02]  /*1b980*/  PRMT R19, R19, 0x5410, R10 ;  /* 0x0000541013137816 */ /* 0x000fe4000000000a */
.L_x_15428:
[----:B------:R-:W-:Y:S05]  /*1b990*/  BSYNC B1 ;  /* 0x0000000000017941 */ /* 0x000fea0003800000 */
.L_x_15426:
        /* <DEDUP_REMOVED lines=9> */
.L_x_15430:
[----:B------:R-:W-:Y:S01]  /*1ba30*/  IMAD.MOV.U32 R12, RZ, RZ, R4 ;  /* 0x000000ffff0c7224 */ /* 0x000fe200078e0004 */
[----:B------:R-:W-:Y:S01]  /*1ba40*/  PRMT R16, R14, 0x7610, R16 ;  /* 0x000076100e107816 */ /* 0x000fe20000000010 */
[----:B------:R-:W-:Y:S01]  /*1ba50*/  IMAD.MOV.U32 R4, RZ, RZ, R7 ;  /* 0x000000ffff047224 */ /* 0x000fe200078e0007 */
[----:B------:R-:W-:Y:S02]  /*1ba60*/  PRMT R14, R9, 0x7610, R14 ;  /* 0x00007610090e7816 */ /* 0x000fe4000000000e */
.L_x_15431:
[----:B------:R-:W-:Y:S05]  /*1ba70*/  BSYNC B1 ;  /* 0x0000000000017941 */ /* 0x000fea0003800000 */
.L_x_15429:
        /* <DEDUP_REMOVED lines=9> */
.L_x_15433:
[----:B------:R-:W-:Y:S01]  /*1bb10*/  IMAD.MOV.U32 R11, RZ, RZ, R12 ;  /* 0x000000ffff0b7224 */ /* 0x000fe200078e000c */
[----:B------:R-:W-:Y:S01]  /*1bb20*/  PRMT R14, R14, 0x5410, R16 ;  /* 0x000054100e0e7816 */ /* 0x000fe20000000010 */
[----:B------:R-:W-:Y:S01]  /*1bb30*/  IMAD.MOV.U32 R12, RZ, RZ, R8 ;  /* 0x000000ffff0c7224 */ /* 0x000fe200078e0008 */
[----:B------:R-:W-:Y:S02]  /*1bb40*/  PRMT R16, R9, 0x7632, R16 ;  /* 0x0000763209107816 */ /* 0x000fe40000000010 */
.L_x_15434:
[----:B------:R-:W-:Y:S05]  /*1bb50*/  BSYNC B1 ;  /* 0x0000000000017941 */ /* 0x000fea0003800000 */
.L_x_15432:
        /* <DEDUP_REMOVED lines=9> */
.L_x_15436:
[----:B------:R-:W-:Y:S01]  /*1bbf0*/  IMAD.MOV.U32 R8, RZ, RZ, R11 ;  /* 0x000000ffff087224 */ /* 0x000fe200078e000b */
[C---:B------:R-:W-:Y:S01]  /*1bc00*/  PRMT R19, R14.reuse, 0x7632, R19 ;  /* 0x000076320e137816 */ /* 0x040fe20000000013 */
[----:B------:R-:W-:Y:S01]  /*1bc10*/  IMAD.MOV.U32 R11, RZ, RZ, R6 ;  /* 0x000000ffff0b7224 */ /* 0x000fe200078e0006 */
[----:B------:R-:W-:Y:S02]  /*1bc20*/  PRMT R14, R14, 0x7610, R10 ;  /* 0x000076100e0e7816 */ /* 0x000fe4000000000a */
.L_x_15437:
[----:B------:R-:W-:Y:S05]  /*1bc30*/  BSYNC B1 ;  /* 0x0000000000017941 */ /* 0x000fea0003800000 */
.L_x_15435:
        /* <DEDUP_REMOVED lines=9> */
.L_x_15439:
[----:B------:R-:W-:Y:S01]  /*1bcd0*/  IMAD.MOV.U32 R9, RZ, RZ, R8 ;  /* 0x000000ffff097224 */ /* 0x000fe200078e0008 */
[----:B------:R-:W-:Y:S01]  /*1bce0*/  PRMT R21, R21, 0x5410, R19 ;  /* 0x0000541015157816 */ /* 0x000fe20000000013 */
[----:B------:R-:W-:Y:S01]  /*1bcf0*/  IMAD.MOV.U32 R8, RZ, RZ, R15 ;  /* 0x000000ffff087224 */ /* 0x000fe200078e000f */
[----:B------:R-:W-:Y:S02]  /*1bd00*/  PRMT R19, R2, 0x7632, R19 ;  /* 0x0000763202137816 */ /* 0x000fe40000000013 */
.L_x_15440:
[----:B------:R-:W-:Y:S05]  /*1bd10*/  BSYNC B1 ;  /* 0x0000000000017941 */ /* 0x000fea0003800000 */
.L_x_15438:
        /* <DEDUP_REMOVED lines=9> */
.L_x_15442:
[----:B------:R-:W-:Y:S01]  /*1bdb0*/  IMAD.MOV.U32 R10, RZ, RZ, R9 ;  /* 0x000000ffff0a7224 */ /* 0x000fe200078e0009 */
[C---:B------:R-:W-:Y:S01]  /*1bdc0*/  PRMT R15, R21.reuse, 0x7632, R15 ;  /* 0x00007632150f7816 */ /* 0x040fe2000000000f */
[----:B------:R-:W-:Y:S01]  /*1bdd0*/  IMAD.MOV.U32 R9, RZ, RZ, R18 ;  /* 0x000000ffff097224 */ /* 0x000fe200078e0012 */
[----:B------:R-:W-:Y:S02]  /*1bde0*/  PRMT R21, R21, 0x7610, R16 ;  /* 0x0000761015157816 */ /* 0x000fe40000000010 */
.L_x_15443:
[----:B------:R-:W-:Y:S05]  /*1bdf0*/  BSYNC B1 ;  /* 0x0000000000017941 */ /* 0x000fea0003800000 */
.L_x_15441:
        /* <DEDUP_REMOVED lines=16> */
.L_x_15445:
[----:B------:R-:W-:Y:S01]  /*1bf00*/  PRMT R33, R33, 0x7610, R24 ;  /* 0x0000761021217816 */ /* 0x000fe20000000018 */
[----:B------:R-:W-:Y:S01]  /*1bf10*/  IMAD.MOV.U32 R2, RZ, RZ, R3 ;  /* 0x000000ffff027224 */ /* 0x000fe200078e0003 */
[----:B------:R-:W-:Y:S01]  /*1bf20*/  PRMT R24, R24, 0x7610, R19 ;  /* 0x0000761018187816 */ /* 0x000fe20000000013 */
[----:B------:R-:W-:Y:S02]  /*1bf30*/  IMAD.MOV.U32 R3, RZ, RZ, R20 ;  /* 0x000000ffff037224 */ /* 0x000fe400078e0014 */
.L_x_15446:
[----:B------:R-:W-:Y:S05]  /*1bf40*/  BSYNC B1 ;  /* 0x0000000000017941 */ /* 0x000fea0003800000 */
.L_x_15444:
        /* <DEDUP_REMOVED lines=9> */
.L_x_15448:
[----:B------:R-:W-:Y:S01]  /*1bfe0*/  IMAD.MOV.U32 R5, RZ, RZ, R2 ;  /* 0x000000ffff057224 */ /* 0x000fe200078e0002 */
[----:B------:R-:W-:Y:S01]  /*1bff0*/  PRMT R33, R33, 0x5432, R14 ;  /* 0x0000543221217816 */ /* 0x000fe2000000000e */
[----:B------:R-:W-:Y:S02]  /*1c000*/  IMAD.MOV.U32 R2, RZ, RZ, R4 ;  /* 0x000000ffff027224 */ /* 0x000fe400078e0004 */
.L_x_15449:
[----:B------:R-:W-:Y:S05]  /*1c010*/  BSYNC B1 ;  /* 0x0000000000017941 */ /* 0x000fea0003800000 */
.L_x_15447:
        /* <DEDUP_REMOVED lines=9> */
.L_x_15451:
[----:B------:R-:W-:Y:S01]  /*1c0b0*/  PRMT R31, R33, 0x7610, R31 ;  /* 0x00007610211f7816 */ /* 0x000fe2000000001f */
[----:B------:R-:W-:Y:S01]  /*1c0c0*/  IMAD.MOV.U32 R4, RZ, RZ, R5 ;  /* 0x000000ffff047224 */ /* 0x000fe200078e0005 */
[----:B------:R-:W-:Y:S01]  /*1c0d0*/  PRMT R33, R16, 0x7610, R33 ;  /* 0x0000761010217816 */ /* 0x000fe20000000021 */
[----:B------:R-:W-:Y:S02]  /*1c0e0*/  IMAD.MOV.U32 R5, RZ, RZ, R12 ;  /* 0x000000ffff057224 */ /* 0x000fe400078e000c */
.L_x_15452:
[----:B------:R-:W-:Y:S05]  /*1c0f0*/  BSYNC B1 ;  /* 0x0000000000017941 */ /* 0x000fea0003800000 */
.L_x_15450:
        /* <DEDUP_REMOVED lines=9> */
.L_x_15454:
[----:B------:R-:W-:Y:S01]  /*1c190*/  IMAD.MOV.U32 R7, RZ, RZ, R4 ;  /* 0x000000ffff077224 */ /* 0x000fe200078e0004 */
[----:B------:R-:W-:Y:S01]  /*1c1a0*/  PRMT R31, R14, 0x5432, R31 ;  /* 0x000054320e1f7816 */ /* 0x000fe2000000001f */
[----:B------:R-:W-:Y:S02]  /*1c1b0*/  IMAD.MOV.U32 R4, RZ, RZ, R11 ;  /* 0x000000ffff047224 */ /* 0x000fe400078e000b */
.L_x_15455:
[----:B------:R-:W-:Y:S05]  /*1c1c0*/  BSYNC B1 ;  /* 0x0000000000017941 */ /* 0x000fea0003800000 */
.L_x_15453:
        /* <DEDUP_REMOVED lines=9> */
.L_x_15457:
[C---:B------:R-:W-:Y:S01]  /*1c260*/  PRMT R30, R31.reuse, 0x7632, R30 ;  /* 0x000076321f1e7816 */ /* 0x040fe2000000001e */
[----:B------:R-:W-:Y:S01]  /*1c270*/  IMAD.MOV.U32 R6, RZ, RZ, R7 ;  /* 0x000000ffff067224 */ /* 0x000fe200078e0007 */
[----:B------:R-:W-:Y:S01]  /*1c280*/  PRMT R31, R31, 0x5410, R19 ;  /* 0x000054101f1f7816 */ /* 0x000fe20000000013 */
[----:B------:R-:W-:Y:S02]  /*1c290*/  IMAD.MOV.U32 R7, RZ, RZ, R8 ;  /* 0x000000ffff077224 */ /* 0x000fe400078e0008 */
.L_x_15458:
[----:B------:R-:W-:Y:S05]  /*1c2a0*/  BSYNC B1 ;  /* 0x0000000000017941 */ /* 0x000fea0003800000 */
.L_x_15456:
        /* <DEDUP_REMOVED lines=9> */
.L_x_15460:
[----:B------:R-:W-:Y:S01]  /*1c340*/  IMAD.MOV.U32 R27, RZ, RZ, R6 ;  /* 0x000000ffff1b7224 */ /* 0x000fe200078e0006 */
[----:B------:R-:W-:Y:S01]  /*1c350*/  PRMT R30, R21, 0x5432, R30 ;  /* 0x00005432151e7816 */ /* 0x000fe2000000001e */
[----:B------:R-:W-:Y:S02]  /*1c360*/  IMAD.MOV.U32 R6, RZ, RZ, R9 ;  /* 0x000000ffff067224 */ /* 0x000fe400078e0009 */
.L_x_15461:
[----:B------:R-:W-:Y:S05]  /*1c370*/  BSYNC B1 ;  /* 0x0000000000017941 */ /* 0x000fea0003800000 */
.L_x_15459:
        /* <DEDUP_REMOVED lines=9> */
.L_x_15463:
[C---:B------:R-:W-:Y:S01]  /*1c410*/  PRMT R24, R30.reuse, 0x7632, R24 ;  /* 0x000076321e187816 */ /* 0x040fe20000000018 */
[----:B------:R-:W-:Y:S01]  /*1c420*/  IMAD.MOV.U32 R26, RZ, RZ, R27 ;  /* 0x000000ffff1a7224 */ /* 0x000fe200078e001b */
[----:B------:R-:W-:Y:S01]  /*1c430*/  PRMT R30, R30, 0x5410, R15 ;  /* 0x000054101e1e7816 */ /* 0x000fe2000000000f */
[----:B------:R-:W-:Y:S02]  /*1c440*/  IMAD.MOV.U32 R27, RZ, RZ, R10 ;  /* 0x000000ffff1b7224 */ /* 0x000fe400078e000a */
.L_x_15464:
[----:B------:R-:W-:Y:S05]  /*1c450*/  BSYNC B1 ;  /* 0x0000000000017941 */ /* 0x000fea0003800000 */
.L_x_15462:
[----:B------:R-:W-:Y:S02]  /*1c460*/  FADD.FTZ R28, R13, R28 ;  /* 0x0000001c0d1c7221 */ /* 0x000fe40000010000 */
.L_x_14960:
[----:B------:R-:W-:Y:S05]  /*1c470*/  BSYNC B0 ;  /* 0x0000000000007941 */ /* 0x000fea0003800000 */
.L_x_14959:
[----:B------:R-:W-:Y:S05]  /*1c480*/  @P1 EXIT ;  /* 0x000000000000194d */ /* 0x000fea0003800000 */
[----:B01----:R-:W-:Y:S02]  /*1c490*/  IMAD.MOV.U32 R12, RZ, RZ, c[0x0][0x180] ;  /* 0x00006000ff0c7624 */ /* 0x003fe400078e00ff */
[----:B------:R-:W-:-:S03]  /*1c4a0*/  IMAD.MOV.U32 R11, RZ, RZ, 0x4 ;  /* 0x00000004ff0b7424 */ /* 0x000fc600078e00ff */
[----:B------:R-:W-:Y:S01]  /*1c4b0*/  ISETP.GE.AND P3, PT, R12, 0x1, PT ;  /* 0x000000010c00780c */ /* 0x000fe20003f66270 */
[----:B------:R-:W-:-:S12]  /*1c4c0*/  IMAD.WIDE R8, R0, R11, c[0x0][0x168] ;  /* 0x00005a0000087625 */ /* 0x000fd800078e020b */
[----:B------:R-:W2:Y:S01]  /*1c4d0*/  @P3 LDG.E.CONSTANT R10, [R8.64] ;  /* 0x00000004080a3981 */ /* 0x000ea2000c1e9900 */
[C---:B------:R-:W-:Y:S02]  /*1c4e0*/  ISETP.GE.AND P2, PT, R12.reuse, 0x4, PT ;  /* 0x000000040c00780c */ /* 0x040fe40003f46270 */
[C---:B------:R-:W-:Y:S01]  /*1c4f0*/  ISETP.GE.AND P0, PT, R12.reuse, 0x2, PT ;  /* 0x000000020c00780c */ /* 0x040fe20003f06270 */
[----:B------:R-:W3:Y:S01]  /*1c500*/  @P3 LDG.E.CONSTANT R19, [R8.64] ;  /* 0x0000000408133981 */ /* 0x000ee2000c1e9900 */
[----:B------:R-:W-:-:S09]  /*1c510*/  ISETP.GE.AND P1, PT, R12, 0x3, PT ;  /* 0x000000030c00780c */ /* 0x000fd20003f26270 */
[----:B------:R-:W4:Y:S04]  /*1c520*/  @P2 LDG.E.CONSTANT R18, [R8.64] ;  /* 0x0000000408122981 */ /* 0x000f28000c1e9900 */
[----:B------:R-:W5:Y:S04]  /*1c530*/  @P0 LDG.E.CONSTANT R17, [R8.64] ;  /* 0x0000000408110981 */ /* 0x000f68000c1e9900 */
[----:B------:R-:W4:Y:S04]  /*1c540*/  @P0 LDG.E.CONSTANT R16, [R8.64] ;  /* 0x0000000408100981 */ /* 0x000f28000c1e9900 */
[----:B------:R-:W4:Y:S04]  /*1c550*/  @P1 LDG.E.CONSTANT R15, [R8.64] ;  /* 0x00000004080f1981 */ /* 0x000f28000c1e9900 */
[----:B------:R-:W5:Y:S01]  /*1c560*/  @P1 LDG.E.CONSTANT R14, [R8.64] ;  /* 0x00000004080e1981 */ /* 0x000f62000c1e9900 */
[----:B------:R-:W0:Y:S01]  /*1c570*/  MUFU.LG2 R28, R28 ;  /* 0x0000001c001c7308 */ /* 0x000e220000000c00 */
[----:B------:R-:W-:Y:S01]  /*1c580*/  HADD2.F32 R12, -RZ, R24.H0_H0 ;  /* 0x20000018ff0c7230 */ /* 0x000fe20000004100 */
[----:B------:R-:W-:Y:S01]  /*1c590*/  IMAD R0, R0, c[0x0][0x180], RZ ;  /* 0x0000600000007a24 */ /* 0x000fe200078e02ff */
[----:B------:R-:W-:-:S03]  /*1c5a0*/  HADD2.F32 R22, -RZ, R33.H1_H1 ;  /* 0x30000021ff167230 */ /* 0x000fc60000004100 */
[----:B------:R-:W-:Y:S01]  /*1c5b0*/  @P3 FADD.FTZ R13, R12, -R29 ;  /* 0x8000001d0c0d3221 */ /* 0x000fe20000010000 */
[----:B------:R-:W-:Y:S01]  /*1c5c0*/  HADD2.F32 R12, -RZ, R30.H1_H1 ;  /* 0x3000001eff0c7230 */ /* 0x000fe20000004100 */
[----:B------:R-:W-:-:S04]  /*1c5d0*/  IMAD.SHL.U32 R0, R0, 0x2, RZ ;  /* 0x0000000200007824 */ /* 0x000fc800078e00ff */
[----:B------:R-:W-:Y:S02]  /*1c5e0*/  @P3 FADD.FTZ R21, R12, -R29 ;  /* 0x8000001d0c153221 */ /* 0x000fe40000010000 */
[----:B0-----:R-:W-:-:S04]  /*1c5f0*/  @P3 FFMA.FTZ R13, R28, -0.69314718246459960938, R13 ;  /* 0xbf3172181c0d3823 */ /* 0x001fc8000001000d */
[----:B--2---:R-:W-:Y:S02]  /*1c600*/  @P3 FADD.FTZ R10, R10, R13 ;  /* 0x0000000d0a0a3221 */ /* 0x004fe40000010000 */
[----:B------:R-:W-:-:S03]  /*1c610*/  IMAD.MOV.U32 R13, RZ, RZ, 0x2 ;  /* 0x00000002ff0d7424 */ /* 0x000fc600078e00ff */
[----:B------:R-:W-:Y:S01]  /*1c620*/  @P3 F2FP.PACK_AB R20, RZ, R10 ;  /* 0x0000000aff14323e */ /* 0x000fe200000000ff */
[----:B------:R-:W-:-:S03]  /*1c630*/  IMAD.WIDE R10, R0, R11, c[0x0][0x170] ;  /* 0x00005c00000a7625 */ /* 0x000fc600078e020b */
[----:B------:R-:W-:Y:S01]  /*1c640*/  PRMT R23, R20, 0x7610, R23 ;  /* 0x0000761014177816 */ /* 0x000fe20000000017 */
[----:B------:R-:W-:Y:S01]  /*1c650*/  IMAD.WIDE R12, R0, R13, c[0x0][0x178] ;  /* 0x00005e00000c7625 */ /* 0x000fe200078e020d */
[----:B------:R-:W-:Y:S01]  /*1c660*/  HADD2.F32 R20, -RZ, R30.H0_H0 ;  /* 0x2000001eff147230 */ /* 0x000fe20000004100 */
[----:B------:R0:W-:Y:S02]  /*1c670*/  @P3 STG.E [R10.64], R26 ;  /* 0x0000001a0a003986 */ /* 0x0001e4000c101904 */
[----:B------:R-:W-:Y:S02]  /*1c680*/  @P3 FFMA.FTZ R0, R28, -0.69314718246459960938, R21 ;  /* 0xbf3172181c003823 */ /* 0x000fe40000010015 */
[--C-:B------:R-:W-:Y:S01]  /*1c690*/  @P2 FADD.FTZ R21, R22, -R29.reuse ;  /* 0x8000001d16152221 */ /* 0x100fe20000010000 */
[----:B------:R-:W-:Y:S01]  /*1c6a0*/  HADD2.F32 R22, -RZ, R31.H1_H1 ;  /* 0x3000001fff167230 */ /* 0x000fe20000004100 */
[----:B---3--:R-:W-:Y:S01]  /*1c6b0*/  @P3 FADD.FTZ R0, R19, R0 ;  /* 0x0000000013003221 */ /* 0x008fe20000010000 */
[----:B------:R1:W-:Y:S01]  /*1c6c0*/  @P3 STG.E.U16 [R12.64], R23 ;  /* 0x000000170c003986 */ /* 0x0003e2000c101504 */
[----:B------:R-:W-:-:S02]  /*1c6d0*/  @P0 FADD.FTZ R19, R20, -R29 ;  /* 0x8000001d14130221 */ /* 0x000fc40000010000 */
[C---:B------:R-:W-:Y:S01]  /*1c6e0*/  @P2 FFMA.FTZ R21, R28.reuse, -0.69314718246459960938, R21 ;  /* 0xbf3172181c152823 */ /* 0x040fe20000010015 */
[----:B------:R-:W-:Y:S01]  /*1c6f0*/  @P3 F2FP.PACK_AB R0, RZ, R0 ;  /* 0x00000000ff00323e */ /* 0x000fe200000000ff */
[----:B------:R-:W-:Y:S01]  /*1c700*/  @P0 FFMA.FTZ R20, R28, -0.69314718246459960938, R19 ;  /* 0xbf3172181c140823 */ /* 0x000fe20000010013 */
[----:B0-----:R-:W-:Y:S01]  /*1c710*/  HADD2.F32 R26, -RZ, R33.H0_H0 ;  /* 0x20000021ff1a7230 */ /* 0x001fe20000004100 */
[----:B------:R-:W-:Y:S01]  /*1c720*/  @P0 FADD.FTZ R19, R22, -R29 ;  /* 0x8000001d16130221 */ /* 0x000fe20000010000 */
[----:B------:R-:W-:Y:S01]  /*1c730*/  PRMT R24, R0, 0x7610, R24 ;  /* 0x0000761000187816 */ /* 0x000fe20000000018 */
[----:B------:R-:W-:Y:S01]  /*1c740*/  HADD2.F32 R0, -RZ, R31.H0_H0 ;  /* 0x2000001fff007230 */ /* 0x000fe20000004100 */
[----:B----4-:R-:W-:Y:S01]  /*1c750*/  @P2 FADD.FTZ R18, R18, R21 ;  /* 0x0000001512122221 */ /* 0x010fe20000010000 */
[----:B------:R0:W-:Y:S01]  /*1c760*/  @P3 STG.E [R10.64+0x4], R27 ;  /* 0x0000041b0a003986 */ /* 0x0001e2000c101904 */
[----:B------:R-:W-:Y:S02]  /*1c770*/  @P0 FFMA.FTZ R19, R28, -0.69314718246459960938, R19 ;  /* 0xbf3172181c130823 */ /* 0x000fe40000010013 */
[--C-:B------:R-:W-:Y:S01]  /*1c780*/  @P1 FADD.FTZ R21, R0, -R29.reuse ;  /* 0x8000001d00151221 */ /* 0x100fe20000010000 */
[----:B------:R0:W-:Y:S01]  /*1c790*/  @P3 STG.E.U16 [R12.64+0x2], R24 ;  /* 0x000002180c003986 */ /* 0x0001e2000c101504 */
[----:B-1----:R-:W-:Y:S01]  /*1c7a0*/  @P1 FADD.FTZ R23, R26, -R29 ;  /* 0x8000001d1a171221 */ /* 0x002fe20000010000 */
[----:B------:R-:W-:Y:S01]  /*1c7b0*/  @P2 F2FP.PACK_AB R18, RZ, R18 ;  /* 0x00000012ff12223e */ /* 0x000fe200000000ff */
[----:B-----5:R-:W-:Y:S01]  /*1c7c0*/  @P0 FADD.FTZ R17, R17, R20 ;  /* 0x0000001411110221 */ /* 0x020fe20000010000 */
[----:B------:R0:W-:Y:S01]  /*1c7d0*/  @P0 STG.E [R10.64+0x8], R6 ;  /* 0x000008060a000986 */ /* 0x0001e2000c101904 */
[----:B------:R-:W-:-:S02]  /*1c7e0*/  @P1 FFMA.FTZ R0, R28, -0.69314718246459960938, R21 ;  /* 0xbf3172181c001823 */ /* 0x000fc40000010015 */
[----:B------:R-:W-:Y:S01]  /*1c7f0*/  @P0 FADD.FTZ R16, R16, R19 ;  /* 0x0000001310100221 */ /* 0x000fe20000010000 */
[----:B------:R-:W-:Y:S01]  /*1c800*/  @P0 F2FP.PACK_AB R17, RZ, R17 ;  /* 0x00000011ff11023e */ /* 0x000fe200000000ff */
[----:B------:R-:W-:Y:S02]  /*1c810*/  @P1 FFMA.FTZ R23, R28, -0.69314718246459960938, R23 ;  /* 0xbf3172181c171823 */ /* 0x000fe40000010017 */
[----:B------:R-:W-:Y:S01]  /*1c820*/  @P1 FADD.FTZ R0, R15, R0 ;  /* 0x000000000f001221 */ /* 0x000fe20000010000 */
[----:B------:R-:W-:Y:S01]  /*1c830*/  @P0 F2FP.PACK_AB R16, RZ, R16 ;  /* 0x00000010ff10023e */ /* 0x000fe200000000ff */
[----:B------:R-:W-:Y:S01]  /*1c840*/  @P1 FADD.FTZ R14, R14, R23 ;  /* 0x000000170e0e1221 */ /* 0x000fe20000010000 */
[----:B------:R0:W-:Y:S02]  /*1c850*/  @P0 STG.E.U16 [R12.64+0x4], R17 ;  /* 0x000004110c000986 */ /* 0x0001e4000c101504 */
[----:B------:R-:W-:Y:S02]  /*1c860*/  @P1 F2FP.PACK_AB R0, RZ, R0 ;  /* 0x00000000ff00123e */ /* 0x000fe400000000ff */
        /* <DEDUP_REMOVED lines=11> */
[----:B0-----:R-:W-:-:S03]  /*1c920*/  HADD2.F32 R24, -RZ, R24.H1_H1 ;  /* 0x30000018ff187230 */ /* 0x001fc60000004100 */
[----:B------:R-:W-:Y:S02]  /*1c930*/  STG.E [R10.64+0x1c], R3 ;  /* 0x00001c030a007986 */ /* 0x000fe4000c101904 */
[----:B------:R-:W-:-:S04]  /*1c940*/  FADD.FTZ R29, R24, -R29 ;  /* 0x8000001d181d7221 */ /* 0x000fc80000010000 */
[----:B------:R-:W-:-:S04]  /*1c950*/  FFMA.FTZ R0, R28, -0.69314718246459960938, R29 ;  /* 0xbf3172181c007823 */ /* 0x000fc8000001001d */
[----:B--2---:R-:W-:-:S05]  /*1c960*/  FADD.FTZ R0, R9, R0 ;  /* 0x0000000009007221 */ /* 0x004fca0000010000 */
[----:B------:R-:W-:-:S05]  /*1c970*/  F2FP.PACK_AB R0, RZ, R0 ;  /* 0x00000000ff00723e */ /* 0x000fca00000000ff */
[----:B------:R-:W-:Y:S01]  /*1c980*/  STG.E.U16 [R12.64+0xe], R0 ;  /* 0x00000e000c007986 */ /* 0x000fe2000c101504 */
[----:B------:R-:W-:Y:S05]  /*1c990*/  EXIT ;  /* 0x000000000000794d */ /* 0x000fea0003800000 */
.L_x_15465:
        /* <DEDUP_REMOVED lines=14> */
.L_x_74482:


//--------------------- .text._ZN17fastertransformer38beam_online_softmax_topk_stage2_kernelI6__halfLi8ELi64EEEvPKfS3_PiPT_ii --------------------------
	.section	.text._ZN17fastertransformer38beam_online_softmax_topk_stage2_kernelI6__halfLi8ELi64EEEvPKfS3_PiPT_ii,"ax",@progbits
	.sectioninfo	@"SHI_REGISTERS=40"
	.align	128
        .global         _ZN17fastertransformer38beam_online_softmax_topk_stage2_kernelI6__halfLi8ELi64EEEvPKfS3_PiPT_ii
        .type           _ZN17fastertransformer38beam_online_softmax_topk_stage2_kernelI6__halfLi8ELi64EEEvPKfS3_PiPT_ii,@function
        .size           _ZN17fastertransformer38beam_online_softmax_topk_stage2_kernelI6__halfLi8ELi64EEEvPKfS3_PiPT_ii,(.L_x_74483 - _ZN17fastertransformer38beam_online_softmax_topk_stage2_kernelI6__halfLi8ELi64EEEvPKfS3_PiPT_ii)
        .other          _ZN17fastertransformer38beam_online_softmax_topk_stage2_kernelI6__halfLi8ELi64EEEvPKfS3_PiPT_ii,@"STO_CUDA_ENTRY STV_DEFAULT"
_ZN17fastertransformer38beam_online_softmax_topk_stage2_kernelI6__halfLi8ELi64EEEvPKfS3_PiPT_ii:
.text._ZN17fastertransformer38beam_online_softmax_topk_stage2_kernelI6__halfLi8ELi64EEEvPKfS3_PiPT_ii:
        /* <DEDUP_REMOVED lines=49> */
.L_x_15470:
        /* <DEDUP_REMOVED lines=11> */
.L_x_15469:
[----:B------:R-:W-:Y:S05]  /*03c0*/  BSYNC B1 ;  /* 0x0000000000017941 */ /* 0x000fea0003800000 */
.L_x_15468:
        /* <DEDUP_REMOVED lines=14> */
.L_x_15473:
        /* <DEDUP_REMOVED lines=38> */
.L_x_15472:
[----:B------:R-:W-:Y:S05]  /*0710*/  BSYNC B1 ;  /* 0x0000000000017941 */ /* 0x000fea0003800000 */
.L_x_15471:
        /* <DEDUP_REMOVED lines=25> */
.L_x_15475:
[----:B------:R-:W-:Y:S05]  /*08b0*/  BSYNC B1 ;  /* 0x0000000000017941 */ /* 0x000fea0003800000 */
.L_x_15474:
        /* <DEDUP_REMOVED lines=10> */
.L_x_15467:
[----:B------:R-:W-:Y:S05]  /*0960*/  BSYNC B0 ;  /* 0x0000000000007941 */ /* 0x000fea0003800000 */
.L_x_15466:
        /* <DEDUP_REMOVED lines=23> */
.L_x_15482:
[----:B-1----:R-:W-:Y:S01]  /*0ae0*/  IMAD R30, R31, 0x12, R22 ;  /* 0x000000121f1e7824 */ /* 0x002fe200078e0216 */
[----:B------:R-:W-:Y:S01]  /*0af0*/  IADD3 R21, R21, -0x10, RZ ;  /* 0xfffffff015157810 */ /* 0x000fe20007ffe0ff */
[C-C-:B------:R-:W-:Y:S02]  /*0b00*/  IMAD R34, R22.reuse, 0x4, R3.reuse ;  /* 0x0000000416227824 */ /* 0x140fe400078e0203 */
[----:B------:R-:W-:Y:S01]  /*0b10*/  IMAD R23, R22, 0x2, R3 ;  /* 0x0000000216177824 */ /* 0x000fe200078e0203 */
[----:B------:R-:W0:Y:S01]  /*0b20*/  LDS.64 R14, [R30.X4+0xd0] ;  /* 0x0000d0001e0e7984 */ /* 0x000e220000004a00 */
[----:B------:R-:W-:-:S03]  /*0b30*/  ISETP.GT.AND P1, PT, R21, 0xc, PT ;  /* 0x0000000c1500780c */ /* 0x000fc60003f24270 */
[----:B------:R-:W1:Y:S04]  /*0b40*/  LDS.64 R12, [R30.X4+0xd8] ;  /* 0x0000d8001e0c7984 */ /* 0x000e680000004a00 */
[----:B------:R-:W2:Y:S04]  /*0b50*/  LDS.64 R28, [R30.X4+0xb0] ;  /* 0x0000b0001e1c7984 */ /* 0x000ea80000004a00 */
[----:B------:R-:W3:Y:S04]  /*0b60*/  LDS.64 R10, [R30.X4+0xe0] ;  /* 0x0000e0001e0a7984 */ /* 0x000ee80000004a00 */
[----:B------:R-:W-:Y:S04]  /*0b70*/  LDS.64 R24, [R30.X4+0xb8] ;  /* 0x0000b8001e187984 */ /* 0x000fe80000004a00 */
        /* <DEDUP_REMOVED lines=20> */
[----:B-----5:R-:W-:Y:S01]  /*0cc0*/  F2FP.PACK_AB R5, R5, R4 ;  /* 0x000000040505723e */ /* 0x020fe200000000ff */
[----:B------:R-:W-:Y:S01]  /*0cd0*/  IMAD R28, R28, 0x2, R3 ;  /* 0x000000021c1c7824 */ /* 0x000fe200078e0203 */
[----:B------:R0:W-:Y:S01]  /*0ce0*/  STL.U16 [R23+0x24], R37 ;  /* 0x0000242517007387 */ /* 0x0001e20000100400 */
[----:B--2---:R-:W-:-:S03]  /*0cf0*/  PRMT R36, R32, 0x7632, R36 ;  /* 0x0000763220247816 */ /* 0x004fc60000000024 */
[----:B------:R2:W4:Y:S01]  /*0d00*/  LDS.64 R32, [R30.X4+0x108] ;  /* 0x000108001e207984 */ /* 0x0005220000004a00 */
[----:B---3--:R-:W-:-:S03]  /*0d10*/  F2FP.PACK_AB R24, R9, R8 ;  /* 0x000000080918723e */ /* 0x008fc600000000ff */
[----:B------:R-:W-:Y:S01]  /*0d20*/  STL [R34+0xc], R25 ;  /* 0x00000c1922007387 */ /* 0x000fe20000100800 */
[----:B------:R-:W-:Y:S02]  /*0d30*/  PRMT R17, R24, 0x7632, R17 ;  /* 0x0000763218117816 */ /* 0x000fe40000000011 */
[----:B0-----:R-:W-:Y:S01]  /*0d40*/  PRMT R37, R35, 0x7632, R37 ;  /* 0x0000763223257816 */ /* 0x001fe20000000025 */
[----:B------:R-:W-:Y:S01]  /*0d50*/  STL.U16 [R23+0x26], R36 ;  /* 0x0000262417007387 */ /* 0x000fe20000100400 */
[----:B--2---:R-:W-:-:S03]  /*0d60*/  IADD3 R30, R22, 0x8, RZ ;  /* 0x00000008161e7810 */ /* 0x004fc60007ffe0ff */
[----:B------:R0:W-:Y:S02]  /*0d70*/  STL [R29], R6 ;  /* 0x000000061d007387 */ /* 0x0001e40000100800 */
[C-C-:B------:R-:W-:Y:S02]  /*0d80*/  IMAD R4, R30.reuse, 0x4, R3.reuse ;  /* 0x000000041e047824 */ /* 0x140fe400078e0203 */
[----:B------:R-:W-:Y:S01]  /*0d90*/  STL.U16 [R28+0x20], R35 ;  /* 0x000020231c007387 */ /* 0x000fe20000100400 */
[----:B------:R-:W-:Y:S01]  /*0da0*/  IMAD R30, R30, 0x2, R3 ;  /* 0x000000021e1e7824 */ /* 0x000fe200078e0203 */
[----:B-1----:R-:W-:Y:S02]  /*0db0*/  F2FP.PACK_AB R26, R27, R26 ;  /* 0x0000001a1b1a723e */ /* 0x002fe400000000ff */
[----:B------:R1:W-:Y:S01]  /*0dc0*/  STL [R29+0x4], R7 ;  /* 0x000004071d007387 */ /* 0x0003e20000100800 */
[----:B0-----:R-:W-:-:S03]  /*0dd0*/  IADD3 R6, R22, 0xc, RZ ;  /* 0x0000000c16067810 */ /* 0x001fc60007ffe0ff */
[----:B------:R-:W-:Y:S01]  /*0de0*/  STL.U16 [R28+0x22], R37 ;  /* 0x000022251c007387 */ /* 0x000fe20000100400 */
[----:B------:R-:W-:-:S03]  /*0df0*/  IADD3 R22, R22, 0x10, RZ ;  /* 0x0000001016167810 */ /* 0x000fc60007ffe0ff */
[----:B------:R0:W-:Y:S01]  /*0e00*/  STL [R29+0x8], R18 ;  /* 0x000008121d007387 */ /* 0x0001e20000100800 */
[----:B-1----:R-:W-:-:S03]  /*0e10*/  PRMT R7, R16, 0x7632, R7 ;  /* 0x0000763210077816 */ /* 0x002fc60000000007 */
[----:B------:R-:W-:Y:S04]  /*0e20*/  STL.U16 [R28+0x24], R24 ;  /* 0x000024181c007387 */ /* 0x000fe80000100400 */
[----:B------:R-:W-:Y:S01]  /*0e30*/  STL [R29+0xc], R19 ;  /* 0x00000c131d007387 */ /* 0x000fe20000100800 */
[----:B0-----:R-:W-:-:S03]  /*0e40*/  PRMT R18, R5, 0x7610, R18 ;  /* 0x0000761005127816 */ /* 0x001fc60000000012 */
[----:B------:R0:W-:Y:S01]  /*0e50*/  STL.U16 [R28+0x26], R17 ;  /* 0x000026111c007387 */ /* 0x0001e20000100400 */
[----:B----4-:R-:W-:-:S03]  /*0e60*/  F2FP.PACK_AB R32, R33, R32 ;  /* 0x000000202120723e */ /* 0x010fc600000000ff */
        /* <DEDUP_REMOVED lines=22> */
.L_x_15481:
        /* <DEDUP_REMOVED lines=43> */
.L_x_15483:
[----:B------:R-:W-:-:S13]  /*1280*/  ISETP.NE.OR P0, PT, R21, RZ, P0 ;  /* 0x000000ff1500720c */ /* 0x000fda0000705670 */
[----:B------:R-:W-:Y:S05]  /*1290*/  @!P0 BRA `(.L_x_15479) ;  /* 0x0000017000008947 */ /* 0x000fea0003800000 */
.L_x_15480:
        /* <DEDUP_REMOVED lines=23> */
.L_x_15479:
        /* <DEDUP_REMOVED lines=8> */
.L_x_15484:
        /* <DEDUP_REMOVED lines=11> */
.L_x_15478:
[----:B-1----:R-:W-:-:S06]  /*1540*/  IMAD R10, R31, 0x48, RZ ;  /* 0x000000481f0a7824 */ /* 0x002fcc00078e02ff */
[----:B------:R-:W1:Y:S02]  /*1550*/  LDS.64 R10, [R10+0xf0] ;  /* 0x0000f0000a0a7984 */ /* 0x000e640000000a00 */
[----:B-1----:R-:W-:Y:S02]  /*1560*/  IMAD.MOV.U32 R2, RZ, RZ, R11 ;  /* 0x000000ffff027224 */ /* 0x002fe400078e000b */
[----:B------:R-:W-:-:S05]  /*1570*/  IMAD.MOV.U32 R3, RZ, RZ, R10 ;  /* 0x000000ffff037224 */ /* 0x000fca00078e000a */
[----:B------:R1:W-:Y:S02]  /*1580*/  STL.64 [R1], R2 ;  /* 0x0000000201007387 */ /* 0x0003e40000100a00 */
.L_x_15477:
[----:B------:R-:W-:Y:S05]  /*1590*/  BSYNC B0 ;  /* 0x0000000000007941 */ /* 0x000fea0003800000 */
.L_x_15476:
[----:B------:R-:W3:Y:S04]  /*15a0*/  LDL.64 R20, [R1+0x28] ;  /* 0x0000280001147983 */ /* 0x000ee80000100a00 */
[----:B0-2---:R-:W2:Y:S04]  /*15b0*/  LDL.64 R12, [R1+0x30] ;  /* 0x00003000010c7983 */ /* 0x005ea80000100a00 */
[----:B------:R-:W4:Y:S04]  /*15c0*/  LDL.64 R8, [R1+0x8] ;  /* 0x0000080001087983 */ /* 0x000f280000100a00 */
[----:B------:R-:W5:Y:S04]  /*15d0*/  LDL.64 R6, [R1+0x10] ;  /* 0x0000100001067983 */ /* 0x000f680000100a00 */
[----:B------:R-:W5:Y:S04]  /*15e0*/  LDL.64 R4, [R1+0x18] ;  /* 0x0000180001047983 */ /* 0x000f680000100a00 */
[----:B-1----:R-:W5:Y:S01]  /*15f0*/  LDL.64 R2, [R1+0x20] ;  /* 0x0000200001027983 */ /* 0x002f620000100a00 */
[----:B------:R-:W-:Y:S03]  /*1600*/  BSSY B0, `(.L_x_15485) ;  /* 0x0000367000007945 */ /* 0x000fe60003800000 */
[----:B------:R-:W0:Y:S04]  /*1610*/  S2R R17, SR_LANEID ;  /* 0x0000000000117919 */ /* 0x000e280000000000 */
[----:B------:R1:W1:Y:S04]  /*1620*/  SHFL.DOWN PT, R18, R11, 0x1, 0x1f ;  /* 0x08201f000b127f89 */ /* 0x00026800000e0000 */
[----:B------:R0:W1:Y:S02]  /*1630*/  SHFL.DOWN PT, R15, R10, 0x1, 0x1f ;  /* 0x08201f000a0f7f89 */ /* 0x00006400000e0000 */
[----:B0-----:R-:W-:-:S02]  /*1640*/  ISETP.GT.AND P0, PT, R17, 0x1e, PT ;  /* 0x0000001e1100780c */ /* 0x001fc40003f04270 */
[----:B------:R-:W-:Y:S01]  /*1650*/  BAR.SYNC.DEFER_BLOCKING 0x0 ;  /* 0x0000000000007b1d */ /* 0x000fe20000010000 */
[--C-:B---3--:R-:W-:Y:S01]  /*1660*/  IMAD.MOV.U32 R29, RZ, RZ, R20.reuse ;  /* 0x000000ffff1d7224 */ /* 0x108fe200078e0014 */
[--C-:B------:R-:W-:Y:S01]  /*1670*/  PRMT R27, R20, 0x7610, R21.reuse ;  /* 0x00007610141b7816 */ /* 0x100fe20000000015 */
[----:B------:R-:W-:Y:S01]  /*1680*/  IMAD.MOV.U32 R25, RZ, RZ, R21 ;  /* 0x000000ffff197224 */ /* 0x000fe200078e0015 */
[----:B------:R-:W-:Y:S01]  /*1690*/  PRMT R26, R21, 0x7610, R20 ;  /* 0x00007610151a7816 */ /* 0x000fe20000000014 */
[--C-:B--2---:R-:W-:Y:S01]  /*16a0*/  IMAD.MOV.U32 R23, RZ, RZ, R12.reuse ;  /* 0x000000ffff177224 */ /* 0x104fe200078e000c */
[--C-:B------:R-:W-:Y:S01]  /*16b0*/  PRMT R28, R12, 0x7610, R13.reuse ;  /* 0x000076100c1c7816 */ /* 0x100fe2000000000d */
[--C-:B------:R-:W-:Y:S01]  /*16c0*/  IMAD.MOV.U32 R19, RZ, RZ, R13.reuse ;  /* 0x000000ffff137224 */ /* 0x100fe200078e000d */
[----:B------:R-:W0:Y:S01]  /*16d0*/  SHFL.DOWN PT, R29, R29, 0x1, 0x1f ;  /* 0x08201f001d1d7f89 */ /* 0x000e2200000e0000 */
[----:B------:R-:W-:Y:S02]  /*16e0*/  PRMT R35, R35, 0x7610, R12 ;  /* 0x0000761023237816 */ /* 0x000fe4000000000c */
[----:B------:R-:W-:Y:S01]  /*16f0*/  PRMT R33, R33, 0x5410, R13 ;  /* 0x0000541021217816 */ /* 0x000fe2000000000d */
[----:B----4-:R2:W3:Y:S04]  /*1700*/  SHFL.DOWN PT, R16, R8, 0x1, 0x1f ;  /* 0x08201f0008107f89 */ /* 0x0104e800000e0000 */
        /* <DEDUP_REMOVED lines=36> */
.L_x_15488:
[----:B------:R-:W-:Y:S01]  /*1950*/  IMAD.MOV.U32 R16, RZ, RZ, R3 ;  /* 0x000000ffff107224 */ /* 0x000fe200078e0003 */
[C---:B------:R-:W-:Y:S01]  /*1960*/  PRMT R11, R28.reuse, 0x7632, R11 ;  /* 0x000076321c0b7816 */ /* 0x040fe2000000000b */
[----:B------:R-:W-:Y:S01]  /*1970*/  IMAD.MOV.U32 R3, RZ, RZ, R2 ;  /* 0x000000ffff037224 */ /* 0x000fe200078e0002 */
[----:B------:R-:W-:Y:S02]  /*1980*/  PRMT R28, R28, 0x7610, R33 ;  /* 0x000076101c1c7816 */ /* 0x000fe40000000021 */
.L_x_15489:
[----:B------:R-:W-:Y:S05]  /*1990*/  BSYNC B1 ;  /* 0x0000000000017941 */ /* 0x000fea0003800000 */
.L_x_15487:
        /* <DEDUP_REMOVED lines=9> */
.L_x_15491:
[----:B------:R-:W-:Y:S01]  /*1a30*/  IMAD.MOV.U32 R13, RZ, RZ, R16 ;  /* 0x000000ffff0d7224 */ /* 0x000fe200078e0010 */
[----:B------:R-:W-:Y:S01]  /*1a40*/  PRMT R2, R2, 0x5410, R11 ;  /* 0x0000541002027816 */ /* 0x000fe2000000000b */
[----:B------:R-:W-:Y:S01]  /*1a50*/  IMAD.MOV.U32 R16, RZ, RZ, R5 ;  /* 0x000000ffff107224 */ /* 0x000fe200078e0005 */
[----:B------:R-:W-:Y:S02]  /*1a60*/  PRMT R11, R35, 0x7632, R11 ;  /* 0x00007632230b7816 */ /* 0x000fe4000000000b */
.L_x_15492:
[----:B------:R-:W-:Y:S05]  /*1a70*/  BSYNC B1 ;  /* 0x0000000000017941 */ /* 0x000fea0003800000 */
.L_x_15490:
        /* <DEDUP_REMOVED lines=9> */
.L_x_15494:
[----:B------:R-:W-:Y:S01]  /*1b10*/  IMAD.MOV.U32 R18, RZ, RZ, R13 ;  /* 0x000000ffff127224 */ /* 0x000fe200078e000d */
[----:B------:R-:W-:Y:S01]  /*1b20*/  PRMT R2, R2, 0x5432, R28 ;  /* 0x0000543202027816 */ /* 0x000fe2000000001c */
[----:B------:R-:W-:Y:S02]  /*1b30*/  IMAD.MOV.U32 R13, RZ, RZ, R4 ;  /* 0x000000ffff0d7224 */ /* 0x000fe400078e0004 */
.L_x_15495:
[----:B------:R-:W-:Y:S05]  /*1b40*/  BSYNC B1 ;  /* 0x0000000000017941 */ /* 0x000fea0003800000 */
.L_x_15493:
        /* <DEDUP_REMOVED lines=9> */
.L_x_15497:
[----:B------:R-:W-:Y:S01]  /*1be0*/  IMAD.MOV.U32 R5, RZ, RZ, R18 ;  /* 0x000000ffff057224 */ /* 0x000fe200078e0012 */
[--C-:B------:R-:W-:Y:S01]  /*1bf0*/  PRMT R4, R4, 0x5410, R2.reuse ;  /* 0x0000541004047816 */ /* 0x100fe20000000002 */
[----:B------:R-:W-:Y:S01]  /*1c00*/  IMAD.MOV.U32 R18, RZ, RZ, R7 ;  /* 0x000000ffff127224 */ /* 0x000fe200078e0007 */
[----:B------:R-:W-:Y:S02]  /*1c10*/  PRMT R2, R27, 0x7632, R2 ;  /* 0x000076321b027816 */ /* 0x000fe40000000002 */
.L_x_15498:
[----:B------:R-:W-:Y:S05]  /*1c20*/  BSYNC B1 ;  /* 0x0000000000017941 */ /* 0x000fea0003800000 */
.L_x_15496:
        /* <DEDUP_REMOVED lines=9> */
.L_x_15500:
[----:B------:R-:W-:Y:S01]  /*1cc0*/  IMAD.MOV.U32 R20, RZ, RZ, R5 ;  /* 0x000000ffff147224 */ /* 0x000fe200078e0005 */
[----:B------:R-:W-:Y:S01]  /*1cd0*/  PRMT R7, R7, 0x7610, R4 ;  /* 0x0000761007077816 */ /* 0x000fe20000000004 */
[----:B------:R-:W-:Y:S01]  /*1ce0*/  IMAD.MOV.U32 R5, RZ, RZ, R6 ;  /* 0x000000ffff057224 */ /* 0x000fe200078e0006 */
[----:B------:R-:W-:Y:S02]  /*1cf0*/  PRMT R4, R4, 0x5410, R26 ;  /* 0x0000541004047816 */ /* 0x000fe4000000001a */
.L_x_15501:
[----:B------:R-:W-:Y:S05]  /*1d00*/  BSYNC B1 ;  /* 0x0000000000017941 */ /* 0x000fea0003800000 */
.L_x_15499:
        /* <DEDUP_REMOVED lines=9> */
.L_x_15503:
[----:B------:R-:W-:Y:S01]  /*1da0*/  IMAD.MOV.U32 R21, RZ, RZ, R20 ;  /* 0x000000ffff157224 */ /* 0x000fe200078e0014 */
[C---:B------:R-:W-:Y:S01]  /*1db0*/  PRMT R4, R7.reuse, 0x7632, R4 ;  /* 0x0000763207047816 */ /* 0x040fe20000000004 */
[----:B------:R-:W-:Y:S01]  /*1dc0*/  IMAD.MOV.U32 R20, RZ, RZ, R9 ;  /* 0x000000ffff147224 */ /* 0x000fe200078e0009 */
[----:B------:R-:W-:Y:S02]  /*1dd0*/  PRMT R7, R7, 0x7610, R26 ;  /* 0x0000761007077816 */ /* 0x000fe4000000001a */
.L_x_15504:
[----:B------:R-:W-:Y:S05]  /*1de0*/  BSYNC B1 ;  /* 0x0000000000017941 */ /* 0x000fea0003800000 */
.L_x_15502:
        /* <DEDUP_REMOVED lines=9> */
.L_x_15506:
[----:B------:R-:W-:Y:S01]  /*1e80*/  IMAD.MOV.U32 R6, RZ, RZ, R21 ;  /* 0x000000ffff067224 */ /* 0x000fe200078e0015 */
[----:B------:R-:W-:Y:S01]  /*1e90*/  PRMT R7, R4, 0x7610, R7 ;  /* 0x0000761004077816 */ /* 0x000fe20000000007 */
[----:B------:R-:W-:Y:S01]  /*1ea0*/  IMAD.MOV.U32 R21, RZ, RZ, R8 ;  /* 0x000000ffff157224 */ /* 0x000fe200078e0008 */
[----:B------:R-:W-:Y:S02]  /*1eb0*/  PRMT R4, R27, 0x7610, R4 ;  /* 0x000076101b047816 */ /* 0x000fe40000000004 */
.L_x_15507:
[----:B------:R-:W-:Y:S05]  /*1ec0*/  BSYNC B1 ;  /* 0x0000000000017941 */ /* 0x000fea0003800000 */
.L_x_15505:
        /* <DEDUP_REMOVED lines=16> */
.L_x_15509:
[----:B------:R-:W-:Y:S01]  /*1fd0*/  IMAD.MOV.U32 R8, RZ, RZ, R3 ;  /* 0x000000ffff087224 */ /* 0x000fe200078e0003 */
[----:B------:R-:W-:Y:S01]  /*1fe0*/  PRMT R9, R9, 0x7610, R28 ;  /* 0x0000761009097816 */ /* 0x000fe2000000001c */
[----:B------:R-:W-:Y:S01]  /*1ff0*/  IMAD.MOV.U32 R3, RZ, RZ, R16 ;  /* 0x000000ffff037224 */ /* 0x000fe200078e0010 */
[----:B------:R-:W-:Y:S02]  /*2000*/  PRMT R28, R28, 0x5410, R11 ;  /* 0x000054101c1c7816 */ /* 0x000fe4000000000b */
.L_x_15510:
[----:B------:R-:W-:Y:S05]  /*2010*/  BSYNC B1 ;  /* 0x0000000000017941 */ /* 0x000fea0003800000 */
.L_x_15508:
        /* <DEDUP_REMOVED lines=9> */
.L_x_15512:
[----:B------:R-:W-:Y:S01]  /*20b0*/  IMAD.MOV.U32 R11, RZ, RZ, R8 ;  /* 0x000000ffff0b7224 */ /* 0x000fe200078e0008 */
[----:B------:R-:W-:Y:S01]  /*20c0*/  PRMT R14, R14, 0x7610, R9 ;  /* 0x000076100e0e7816 */ /* 0x000fe20000000009 */
[----:B------:R-:W-:Y:S01]  /*20d0*/  IMAD.MOV.U32 R8, RZ, RZ, R13 ;  /* 0x000000ffff087224 */ /* 0x000fe200078e000d */
[----:B------:R-:W-:Y:S02]  /*20e0*/  PRMT R9, R9, 0x7610, R2 ;  /* 0x0000761009097816 */ /* 0x000fe40000000002 */
.L_x_15513:
[----:B------:R-:W-:Y:S05]  /*20f0*/  BSYNC B1 ;  /* 0x0000000000017941 */ /* 0x000fea0003800000 */
.L_x_15511:
        /* <DEDUP_REMOVED lines=9> */
.L_x_15515:
[----:B------:R-:W-:Y:S01]  /*2190*/  PRMT R2, R2, 0x7610, R14 ;  /* 0x0000761002027816 */ /* 0x000fe2000000000e */
[----:B------:R-:W-:Y:S02]  /*21a0*/  IMAD.MOV.U32 R16, RZ, RZ, R11 ;  /* 0x000000ffff107224 */ /* 0x000fe400078e000b */
[----:B------:R-:W-:Y:S01]  /*21b0*/  IMAD.MOV.U32 R11, RZ, RZ, R18 ;  /* 0x000000ffff0b7224 */ /* 0x000fe200078e0012 */
[----:B------:R-:W-:Y:S02]  /*21c0*/  PRMT R14, R14, 0x5410, R2 ;  /* 0x000054100e0e7816 */ /* 0x000fe40000000002 */
.L_x_15516:
[----:B------:R-:W-:Y:S05]  /*21d0*/  BSYNC B1 ;  /* 0x0000000000017941 */ /* 0x000fea0003800000 */
.L_x_15514:
        /* <DEDUP_REMOVED lines=9> */
.L_x_15518:
[----:B------:R-:W-:Y:S01]  /*2270*/  IMAD.MOV.U32 R13, RZ, RZ, R16 ;  /* 0x000000ffff0d7224 */ /* 0x000fe200078e0010 */
[----:B------:R-:W-:Y:S01]  /*2280*/  PRMT R2, R2, 0x7632, R4 ;  /* 0x0000763202027816 */ /* 0x000fe20000000004 */
[----:B------:R-:W-:Y:S02]  /*2290*/  IMAD.MOV.U32 R16, RZ, RZ, R5 ;  /* 0x000000ffff107224 */ /* 0x000fe400078e0005 */
.L_x_15519:
[----:B------:R-:W-:Y:S05]  /*22a0*/  BSYNC B1 ;  /* 0x0000000000017941 */ /* 0x000fea0003800000 */
.L_x_15517:
        /* <DEDUP_REMOVED lines=9> */
.L_x_15521:
[----:B------:R-:W-:Y:S01]  /*2340*/  IMAD.MOV.U32 R18, RZ, RZ, R13 ;  /* 0x000000ffff127224 */ /* 0x000fe200078e000d */
[----:B------:R-:W-:Y:S01]  /*2350*/  PRMT R4, R4, 0x5410, R2 ;  /* 0x0000541004047816 */ /* 0x000fe20000000002 */
[----:B------:R-:W-:Y:S01]  /*2360*/  IMAD.MOV.U32 R13, RZ, RZ, R20 ;  /* 0x000000ffff0d7224 */ /* 0x000fe200078e0014 */
[----:B------:R-:W-:Y:S02]  /*2370*/  PRMT R2, R7, 0x7632, R2 ;  /* 0x0000763207027816 */ /* 0x000fe40000000002 */
.L_x_15522:
[----:B------:R-:W-:Y:S05]  /*2380*/  BSYNC B1 ;  /* 0x0000000000017941 */ /* 0x000fea0003800000 */
.L_x_15520:
        /* <DEDUP_REMOVED lines=9> */
.L_x_15524:
[----:B------:R-:W-:Y:S01]  /*2420*/  IMAD.MOV.U32 R5, RZ, RZ, R18 ;  /* 0x000000ffff057224 */ /* 0x000fe200078e0012 */
[C---:B------:R-:W-:Y:S01]  /*2430*/  PRMT R9, R4.reuse, 0x7632, R9 ;  /* 0x0000763204097816 */ /* 0x040fe20000000009 */
[----:B------:R-:W-:Y:S01]  /*2440*/  IMAD.MOV.U32 R18, RZ, RZ, R21 ;  /* 0x000000ffff127224 */ /* 0x000fe200078e0015 */
[----:B------:R-:W-:Y:S02]  /*2450*/  PRMT R4, R4, 0x5410, R4 ;  /* 0x0000541004047816 */ /* 0x000fe40000000004 */
.L_x_15525:
[----:B------:R-:W-:Y:S05]  /*2460*/  BSYNC B1 ;  /* 0x0000000000017941 */ /* 0x000fea0003800000 */
.L_x_15523:
        /* <DEDUP_REMOVED lines=9> */
.L_x_15527:
[----:B------:R-:W-:Y:S01]  /*2500*/  IMAD.MOV.U32 R20, RZ, RZ, R5 ;  /* 0x000000ffff147224 */ /* 0x000fe200078e0005 */
[----:B------:R-:W-:Y:S01]  /*2510*/  PRMT R4, R9, 0x7610, R4 ;  /* 0x0000761009047816 */ /* 0x000fe20000000004 */
[----:B------:R-:W-:Y:S01]  /*2520*/  IMAD.MOV.U32 R5, RZ, RZ, R6 ;  /* 0x000000ffff057224 */ /* 0x000fe200078e0006 */
[----:B------:R-:W-:Y:S02]  /*2530*/  PRMT R9, R7, 0x7610, R9 ;  /* 0x0000761007097816 */ /* 0x000fe40000000009 */
.L_x_15528:
[----:B------:R-:W-:Y:S05]  /*2540*/  BSYNC B1 ;  /* 0x0000000000017941 */ /* 0x000fea0003800000 */
.L_x_15526:
        /* <DEDUP_REMOVED lines=16> */
.L_x_15530:
[----:B------:R-:W-:Y:S01]  /*2650*/  IMAD.MOV.U32 R6, RZ, RZ, R3 ;  /* 0x000000ffff067224 */ /* 0x000fe200078e0003 */
[----:B------:R-:W-:Y:S01]  /*2660*/  PRMT R7, R7, 0x7610, R28 ;  /* 0x0000761007077816 */ /* 0x000fe2000000001c */
[----:B------:R-:W-:Y:S01]  /*2670*/  IMAD.MOV.U32 R3, RZ, RZ, R8 ;  /* 0x000000ffff037224 */ /* 0x000fe200078e0008 */
[----:B------:R-:W-:Y:S02]  /*2680*/  PRMT R28, R28, 0x7610, R9 ;  /* 0x000076101c1c7816 */ /* 0x000fe40000000009 */
.L_x_15531:
[----:B------:R-:W-:Y:S05]  /*2690*/  BSYNC B1 ;  /* 0x0000000000017941 */ /* 0x000fea0003800000 */
.L_x_15529:
        /* <DEDUP_REMOVED lines=9> */
.L_x_15533:
[----:B------:R-:W-:Y:S01]  /*2730*/  IMAD.MOV.U32 R21, RZ, RZ, R6 ;  /* 0x000000ffff157224 */ /* 0x000fe200078e0006 */
[----:B------:R-:W-:Y:S01]  /*2740*/  PRMT R8, R8, 0x7610, R7 ;  /* 0x0000761008087816 */ /* 0x000fe20000000007 */
[----:B------:R-:W-:Y:S01]  /*2750*/  IMAD.MOV.U32 R6, RZ, RZ, R11 ;  /* 0x000000ffff067224 */ /* 0x000fe200078e000b */
[----:B------:R-:W-:Y:S02]  /*2760*/  PRMT R7, R7, 0x7610, R14 ;  /* 0x0000761007077816 */ /* 0x000fe4000000000e */
.L_x_15534:
[----:B------:R-:W-:Y:S05]  /*2770*/  BSYNC B1 ;  /* 0x0000000000017941 */ /* 0x000fea0003800000 */
.L_x_15532:
        /* <DEDUP_REMOVED lines=9> */
.L_x_15536:
[----:B------:R-:W-:Y:S01]  /*2810*/  IMAD.MOV.U32 R14, RZ, RZ, R21 ;  /* 0x000000ffff0e7224 */ /* 0x000fe200078e0015 */
[----:B------:R-:W-:Y:S01]  /*2820*/  PRMT R9, R9, 0x7610, R8 ;  /* 0x0000761009097816 */ /* 0x000fe20000000008 */
[----:B------:R-:W-:Y:S01]  /*2830*/  IMAD.MOV.U32 R21, RZ, RZ, R16 ;  /* 0x000000ffff157224 */ /* 0x000fe200078e0010 */
[----:B------:R-:W-:Y:S02]  /*2840*/  PRMT R8, R8, 0x7610, R2 ;  /* 0x0000761008087816 */ /* 0x000fe40000000002 */
.L_x_15537:
[----:B------:R-:W-:Y:S05]  /*2850*/  BSYNC B1 ;  /* 0x0000000000017941 */ /* 0x000fea0003800000 */
.L_x_15535:
        /* <DEDUP_REMOVED lines=9> */
.L_x_15539:
[----:B------:R-:W-:Y:S01]  /*28f0*/  PRMT R2, R2, 0x7610, R9 ;  /* 0x0000761002027816 */ /* 0x000fe20000000009 */
[----:B------:R-:W-:Y:S02]  /*2900*/  IMAD.MOV.U32 R11, RZ, RZ, R14 ;  /* 0x000000ffff0b7224 */ /* 0x000fe400078e000e */
[----:B------:R-:W-:Y:S01]  /*2910*/  IMAD.MOV.U32 R14, RZ, RZ, R13 ;  /* 0x000000ffff0e7224 */ /* 0x000fe200078e000d */
[----:B------:R-:W-:Y:S02]  /*2920*/  PRMT R9, R9, 0x5410, R2 ;  /* 0x0000541009097816 */ /* 0x000fe40000000002 */
.L_x_15540:
[----:B------:R-:W-:Y:S05]  /*2930*/  BSYNC B1 ;  /* 0x0000000000017941 */ /* 0x000fea0003800000 */
.L_x_15538:
        /* <DEDUP_REMOVED lines=9> */
.L_x_15542:
[----:B------:R-:W-:Y:S01]  /*29d0*/  IMAD.MOV.U32 R16, RZ, RZ, R11 ;  /* 0x000000ffff107224 */ /* 0x000fe200078e000b */
[----:B------:R-:W-:Y:S01]  /*29e0*/  PRMT R2, R2, 0x7632, R4 ;  /* 0x0000763202027816 */ /* 0x000fe20000000004 */
[----:B------:R-:W-:Y:S02]  /*29f0*/  IMAD.MOV.U32 R11, RZ, RZ, R18 ;  /* 0x000000ffff0b7224 */ /* 0x000fe400078e0012 */
.L_x_15543:
[----:B------:R-:W-:Y:S05]  /*2a00*/  BSYNC B1 ;  /* 0x0000000000017941 */ /* 0x000fea0003800000 */
.L_x_15541:
        /* <DEDUP_REMOVED lines=9> */
.L_x_15545:
[----:B------:R-:W-:Y:S01]  /*2aa0*/  IMAD.MOV.U32 R13, RZ, RZ, R16 ;  /* 0x000000ffff0d7224 */ /* 0x000fe200078e0010 */
[--C-:B------:R-:W-:Y:S01]  /*2ab0*/  PRMT R4, R4, 0x5410, R2.reuse ;  /* 0x0000541004047816 */ /* 0x100fe20000000002 */
[----:B------:R-:W-:Y:S01]  /*2ac0*/  IMAD.MOV.U32 R16, RZ, RZ, R5 ;  /* 0x000000ffff107224 */ /* 0x000fe200078e0005 */
[----:B------:R-:W-:Y:S02]  /*2ad0*/  PRMT R2, R9, 0x7610, R2 ;  /* 0x0000761009027816 */ /* 0x000fe40000000002 */
.L_x_15546:
[----:B------:R-:W-:Y:S05]  /*2ae0*/  BSYNC B1 ;  /* 0x0000000000017941 */ /* 0x000fea0003800000 */
.L_x_15544:
        /* <DEDUP_REMOVED lines=9> */
.L_x_15548:
[----:B------:R-:W-:Y:S01]  /*2b80*/  IMAD.MOV.U32 R5, RZ, RZ, R13 ;  /* 0x000000ffff057224 */ /* 0x000fe200078e000d */
[C---:B------:R-:W-:Y:S01]  /*2b90*/  PRMT R7, R4.reuse, 0x7632, R7 ;  /* 0x0000763204077816 */ /* 0x040fe20000000007 */
[----:B------:R-:W-:Y:S01]  /*2ba0*/  IMAD.MOV.U32 R13, RZ, RZ, R20 ;  /* 0x000000ffff0d7224 */ /* 0x000fe200078e0014 */
[----:B------:R-:W-:Y:S02]  /*2bb0*/  PRMT R4, R4, 0x5410, R4 ;  /* 0x0000541004047816 */ /* 0x000fe40000000004 */
.L_x_15549:
[----:B------:R-:W-:Y:S05]  /*2bc0*/  BSYNC B1 ;  /* 0x0000000000017941 */ /* 0x000fea0003800000 */
.L_x_15547:
        /* <DEDUP_REMOVED lines=16> */
.L_x_15551:
[----:B------:R-:W-:Y:S01]  /*2cd0*/  IMAD.MOV.U32 R18, RZ, RZ, R3 ;  /* 0x000000ffff127224 */ /* 0x000fe200078e0003 */
[----:B------:R-:W-:Y:S01]  /*2ce0*/  PRMT R20, R20, 0x7610, R28 ;  /* 0x0000761014147816 */ /* 0x000fe2000000001c */
[----:B------:R-:W-:Y:S01]  /*2cf0*/  IMAD.MOV.U32 R3, RZ, RZ, R6 ;  /* 0x000000ffff037224 */ /* 0x000fe200078e0006 */
[----:B------:R-:W-:Y:S02]  /*2d00*/  PRMT R28, R28, 0x7610, R7 ;  /* 0x000076101c1c7816 */ /* 0x000fe40000000007 */
.L_x_15552:
[----:B------:R-:W-:Y:S05]  /*2d10*/  BSYNC B1 ;  /* 0x0000000000017941 */ /* 0x000fea0003800000 */
.L_x_15550:
        /* <DEDUP_REMOVED lines=9> */
.L_x_15554:
[----:B------:R-:W-:Y:S01]  /*2db0*/  IMAD.MOV.U32 R25, RZ, RZ, R18 ;  /* 0x000000ffff197224 */ /* 0x000fe200078e0012 */
[C---:B------:R-:W-:Y:S01]  /*2dc0*/  PRMT R4, R20.reuse, 0x7632, R4 ;  /* 0x0000763214047816 */ /* 0x040fe20000000004 */
[----:B------:R-:W-:Y:S01]  /*2dd0*/  IMAD.MOV.U32 R18, RZ, RZ, R21 ;  /* 0x000000ffff127224 */ /* 0x000fe200078e0015 */
[----:B------:R-:W-:Y:S02]  /*2de0*/  PRMT R20, R20, 0x7610, R8 ;  /* 0x0000761014147816 */ /* 0x000fe40000000008 */
.L_x_15555:
[----:B------:R-:W-:Y:S05]  /*2df0*/  BSYNC B1 ;  /* 0x0000000000017941 */ /* 0x000fea0003800000 */
.L_x_15553:
        /* <DEDUP_REMOVED lines=9> */
.L_x_15557:
[----:B------:R-:W-:Y:S01]  /*2e90*/  IMAD.MOV.U32 R6, RZ, RZ, R25 ;  /* 0x000000ffff067224 */ /* 0x000fe200078e0019 */
[----:B------:R-:W-:Y:S01]  /*2ea0*/  PRMT R7, R7, 0x5410, R4 ;  /* 0x0000541007077816 */ /* 0x000fe20000000004 */
[----:B------:R-:W-:Y:S01]  /*2eb0*/  IMAD.MOV.U32 R25, RZ, RZ, R14 ;  /* 0x000000ffff197224 */ /* 0x000fe200078e000e */
[----:B------:R-:W-:Y:S02]  /*2ec0*/  PRMT R4, R9, 0x7632, R4 ;  /* 0x0000763209047816 */ /* 0x000fe40000000004 */
.L_x_15558:
[----:B------:R-:W-:Y:S05]  /*2ed0*/  BSYNC B1 ;  /* 0x0000000000017941 */ /* 0x000fea0003800000 */
.L_x_15556:
        /* <DEDUP_REMOVED lines=9> */
.L_x_15560:
[----:B------:R-:W-:Y:S01]  /*2f70*/  IMAD.MOV.U32 R9, RZ, RZ, R6 ;  /* 0x000000ffff097224 */ /* 0x000fe200078e0006 */
[----:B------:R-:W-:Y:S01]  /*2f80*/  PRMT R8, R8, 0x7610, R7 ;  /* 0x0000761008087816 */ /* 0x000fe20000000007 */
[----:B------:R-:W-:Y:S01]  /*2f90*/  IMAD.MOV.U32 R6, RZ, RZ, R11 ;  /* 0x000000ffff067224 */ /* 0x000fe200078e000b */
[----:B------:R-:W-:Y:S02]  /*2fa0*/  PRMT R7, R7, 0x7610, R2 ;  /* 0x0000761007077816 */ /* 0x000fe40000000002 */
.L_x_15561:
[----:B------:R-:W-:Y:S05]  /*2fb0*/  BSYNC B1 ;  /* 0x0000000000017941 */ /* 0x000fea0003800000 */
.L_x_15559:
        /* <DEDUP_REMOVED lines=9> */
.L_x_15563:
[----:B------:R-:W-:Y:S01]  /*3050*/  PRMT R2, R2, 0x7610, R8 ;  /* 0x0000761002027816 */ /* 0x000fe20000000008 */
[----:B------:R-:W-:Y:S02]  /*3060*/  IMAD.MOV.U32 R14, RZ, RZ, R9 ;  /* 0x000000ffff0e7224 */ /* 0x000fe400078e0009 */
[----:B------:R-:W-:Y:S01]  /*3070*/  IMAD.MOV.U32 R9, RZ, RZ, R16 ;  /* 0x000000ffff097224 */ /* 0x000fe200078e0010 */
[----:B------:R-:W-:Y:S02]  /*3080*/  PRMT R8, R8, 0x5410, R2 ;  /* 0x0000541008087816 */ /* 0x000fe40000000002 */
.L_x_15564:
[----:B------:R-:W-:Y:S05]  /*3090*/  BSYNC B1 ;  /* 0x0000000000017941 */ /* 0x000fea0003800000 */
.L_x_15562:
        /* <DEDUP_REMOVED lines=9> */
.L_x_15566:
[----:B------:R-:W-:Y:S01]  /*3130*/  IMAD.MOV.U32 R16, RZ, RZ, R14 ;  /* 0x000000ffff107224 */ /* 0x000fe200078e000e */
[----:B------:R-:W-:Y:S01]  /*3140*/  PRMT R2, R2, 0x7632, R4 ;  /* 0x0000763202027816 */ /* 0x000fe20000000004 */
[----:B------:R-:W-:Y:S02]  /*3150*/  IMAD.MOV.U32 R14, RZ, RZ, R13 ;  /* 0x000000ffff0e7224 */ /* 0x000fe400078e000d */
.L_x_15567:
[----:B------:R-:W-:Y:S05]  /*3160*/  BSYNC B1 ;  /* 0x0000000000017941 */ /* 0x000fea0003800000 */
.L_x_15565:
        /* <DEDUP_REMOVED lines=9> */
.L_x_15569:
[----:B------:R-:W-:Y:S01]  /*3200*/  IMAD.MOV.U32 R11, RZ, RZ, R16 ;  /* 0x000000ffff0b7224 */ /* 0x000fe200078e0010 */
[--C-:B------:R-:W-:Y:S01]  /*3210*/  PRMT R4, R4, 0x5410, R2.reuse ;  /* 0x0000541004047816 */ /* 0x100fe20000000002 */
[----:B------:R-:W-:Y:S01]  /*3220*/  IMAD.MOV.U32 R16, RZ, RZ, R5 ;  /* 0x000000ffff107224 */ /* 0x000fe200078e0005 */
[----:B------:R-:W-:Y:S02]  /*3230*/  PRMT R2, R7, 0x7610, R2 ;  /* 0x0000761007027816 */ /* 0x000fe40000000002 */
.L_x_15570:
[----:B------:R-:W-:Y:S05]  /*3240*/  BSYNC B1 ;  /* 0x0000000000017941 */ /* 0x000fea0003800000 */
.L_x_15568:
        /* <DEDUP_REMOVED lines=16> */
.L_x_15572:
[----:B------:R-:W-:Y:S01]  /*3350*/  IMAD.MOV.U32 R26, RZ, RZ, R3 ;  /* 0x000000ffff1a7224 */ /* 0x000fe200078e0003 */
[----:B------:R-:W-:Y:S01]  /*3360*/  PRMT R5, R5, 0x7610, R28 ;  /* 0x0000761005057816 */ /* 0x000fe2000000001c */
[----:B------:R-:W-:Y:S01]  /*3370*/  IMAD.MOV.U32 R3, RZ, RZ, R18 ;  /* 0x000000ffff037224 */ /* 0x000fe200078e0012 */
[----:B------:R-:W-:Y:S02]  /*3380*/  PRMT R28, R28, 0x7610, R20 ;  /* 0x000076101c1c7816 */ /* 0x000fe40000000014 */
.L_x_15573:
[----:B------:R-:W-:Y:S05]  /*3390*/  BSYNC B1 ;  /* 0x0000000000017941 */ /* 0x000fea0003800000 */
.L_x_15571:
        /* <DEDUP_REMOVED lines=9> */
.L_x_15575:
[----:B------:R-:W-:Y:S01]  /*3430*/  IMAD.MOV.U32 R13, RZ, RZ, R26 ;  /* 0x000000ffff0d7224 */ /* 0x000fe200078e001a */
[----:B------:R-:W-:Y:S01]  /*3440*/  PRMT R5, R5, 0x5432, R4 ;  /* 0x0000543205057816 */ /* 0x000fe20000000004 */
[----:B------:R-:W-:Y:S02]  /*3450*/  IMAD.MOV.U32 R26, RZ, RZ, R25 ;  /* 0x000000ffff1a7224 */ /* 0x000fe400078e0019 */
.L_x_15576:
[----:B------:R-:W-:Y:S05]  /*3460*/  BSYNC B1 ;  /* 0x0000000000017941 */ /* 0x000fea0003800000 */
.L_x_15574:
        /* <DEDUP_REMOVED lines=9> */
.L_x_15578:
[----:B------:R-:W-:Y:S01]  /*3500*/  IMAD.MOV.U32 R18, RZ, RZ, R13 ;  /* 0x000000ffff127224 */ /* 0x000fe200078e000d */
[----:B------:R-:W-:Y:S01]  /*3510*/  PRMT R4, R5, 0x7610, R4 ;  /* 0x0000761005047816 */ /* 0x000fe20000000004 */
[----:B------:R-:W-:Y:S01]  /*3520*/  IMAD.MOV.U32 R13, RZ, RZ, R6 ;  /* 0x000000ffff0d7224 */ /* 0x000fe200078e0006 */
[----:B------:R-:W-:Y:S02]  /*3530*/  PRMT R5, R7, 0x7632, R5 ;  /* 0x0000763207057816 */ /* 0x000fe40000000005 */
.L_x_15579:
[----:B------:R-:W-:Y:S05]  /*3540*/  BSYNC B1 ;  /* 0x0000000000017941 */ /* 0x000fea0003800000 */
.L_x_15577:
        /* <DEDUP_REMOVED lines=9> */
.L_x_15581:
[----:B------:R-:W-:Y:S01]  /*35e0*/  IMAD.MOV.U32 R7, RZ, RZ, R18 ;  /* 0x000000ffff077224 */ /* 0x000fe200078e0012 */
[--C-:B------:R-:W-:Y:S01]  /*35f0*/  PRMT R6, R6, 0x5410, R4.reuse ;  /* 0x0000541006067816 */ /* 0x100fe20000000004 */
[----:B------:R-:W-:Y:S01]  /*3600*/  IMAD.MOV.U32 R18, RZ, RZ, R9 ;  /* 0x000000ffff127224 */ /* 0x000fe200078e0009 */
[----:B------:R-:W-:Y:S02]  /*3610*/  PRMT R4, R8, 0x7632, R4 ;  /* 0x0000763208047816 */ /* 0x000fe40000000004 */
.L_x_15582:
[----:B------:R-:W-:Y:S05]  /*3620*/  BSYNC B1 ;  /* 0x0000000000017941 */ /* 0x000fea0003800000 */
.L_x_15580:
        /* <DEDUP_REMOVED lines=9> */
.L_x_15584:
[----:B------:R-:W-:Y:S01]  /*36c0*/  IMAD.MOV.U32 R9, RZ, RZ, R7 ;  /* 0x000000ffff097224 */ /* 0x000fe200078e0007 */
[----:B------:R-:W-:Y:S01]  /*36d0*/  PRMT R8, R8, 0x7610, R6 ;  /* 0x0000761008087816 */ /* 0x000fe20000000006 */
[----:B------:R-:W-:Y:S01]  /*36e0*/  IMAD.MOV.U32 R7, RZ, RZ, R14 ;  /* 0x000000ffff077224 */ /* 0x000fe200078e000e */
[----:B------:R-:W-:Y:S02]  /*36f0*/  PRMT R6, R6, 0x7610, R2 ;  /* 0x0000761006067816 */ /* 0x000fe40000000002 */
.L_x_15585:
[----:B------:R-:W-:Y:S05]  /*3700*/  BSYNC B1 ;  /* 0x0000000000017941 */ /* 0x000fea0003800000 */
.L_x_15583:
        /* <DEDUP_REMOVED lines=9> */
.L_x_15587:
[----:B------:R-:W-:Y:S01]  /*37a0*/  PRMT R2, R2, 0x7610, R8 ;  /* 0x0000761002027816 */ /* 0x000fe20000000008 */
[----:B------:R-:W-:Y:S02]  /*37b0*/  IMAD.MOV.U32 R14, RZ, RZ, R9 ;  /* 0x000000ffff0e7224 */ /* 0x000fe400078e0009 */
[----:B------:R-:W-:Y:S01]  /*37c0*/  IMAD.MOV.U32 R9, RZ, RZ, R16 ;  /* 0x000000ffff097224 */ /* 0x000fe200078e0010 */
[----:B------:R-:W-:Y:S02]  /*37d0*/  PRMT R8, R8, 0x5410, R2 ;  /* 0x0000541008087816 */ /* 0x000fe40000000002 */
.L_x_15588:
[----:B------:R-:W-:Y:S05]  /*37e0*/  BSYNC B1 ;  /* 0x0000000000017941 */ /* 0x000fea0003800000 */
.L_x_15586:
        /* <DEDUP_REMOVED lines=9> */
.L_x_15590:
[----:B------:R-:W-:Y:S01]  /*3880*/  IMAD.MOV.U32 R16, RZ, RZ, R14 ;  /* 0x000000ffff107224 */ /* 0x000fe200078e000e */
[----:B------:R-:W-:Y:S01]  /*3890*/  PRMT R2, R2, 0x7632, R4 ;  /* 0x0000763202027816 */ /* 0x000fe20000000004 */
[----:B------:R-:W-:Y:S02]  /*38a0*/  IMAD.MOV.U32 R14, RZ, RZ, R11 ;  /* 0x000000ffff0e7224 */ /* 0x000fe400078e000b */
.L_x_15591:
[----:B------:R-:W-:Y:S05]  /*38b0*/  BSYNC B1 ;  /* 0x0000000000017941 */ /* 0x000fea0003800000 */
.L_x_15589:
        /* <DEDUP_REMOVED lines=16> */
.L_x_15593:
[----:B------:R-:W-:Y:S01]  /*39c0*/  IMAD.MOV.U32 R20, RZ, RZ, R3 ;  /* 0x000000ffff147224 */ /* 0x000fe200078e0003 */
[----:B------:R-:W-:Y:S01]  /*39d0*/  PRMT R4, R4, 0x7610, R28 ;  /* 0x0000761004047816 */ /* 0x000fe2000000001c */
[----:B------:R-:W-:Y:S01]  /*39e0*/  IMAD.MOV.U32 R3, RZ, RZ, R26 ;  /* 0x000000ffff037224 */ /* 0x000fe200078e001a */
[----:B------:R-:W-:Y:S02]  /*39f0*/  PRMT R28, R28, 0x7610, R5 ;  /* 0x000076101c1c7816 */ /* 0x000fe40000000005 */
.L_x_15594:
[----:B------:R-:W-:Y:S05]  /*3a00*/  BSYNC B1 ;  /* 0x0000000000017941 */ /* 0x000fea0003800000 */
.L_x_15592:
        /* <DEDUP_REMOVED lines=9> */
.L_x_15596:
[----:B------:R-:W-:Y:S01]  /*3aa0*/  PRMT R5, R5, 0x7610, R4 ;  /* 0x0000761005057816 */ /* 0x000fe20000000004 */
[----:B------:R-:W-:Y:S02]  /*3ab0*/  IMAD.MOV.U32 R11, RZ, RZ, R20 ;  /* 0x000000ffff0b7224 */ /* 0x000fe400078e0014 */
[----:B------:R-:W-:Y:S01]  /*3ac0*/  IMAD.MOV.U32 R20, RZ, RZ, R13 ;  /* 0x000000ffff147224 */ /* 0x000fe200078e000d */
[----:B------:R-:W-:Y:S02]  /*3ad0*/  PRMT R4, R4, 0x5410, R5 ;  /* 0x0000541004047816 */ /* 0x000fe40000000005 */
.L_x_15597:
[----:B------:R-:W-:Y:S05]  /*3ae0*/  BSYNC B1 ;  /* 0x0000000000017941 */ /* 0x000fea0003800000 */
.L_x_15595:
        /* <DEDUP_REMOVED lines=9> */
.L_x_15599:
[----:B------:R-:W-:Y:S01]  /*3b80*/  IMAD.MOV.U32 R26, RZ, RZ, R11 ;  /* 0x000000ffff1a7224 */ /* 0x000fe200078e000b */
[----:B------:R-:W-:Y:S01]  /*3b90*/  PRMT R13, R13, 0x7610, R5 ;  /* 0x000076100d0d7816 */ /* 0x000fe20000000005 */
[----:B------:R-:W-:Y:S01]  /*3ba0*/  IMAD.MOV.U32 R11, RZ, RZ, R18 ;  /* 0x000000ffff0b7224 */ /* 0x000fe200078e0012 */
[----:B------:R-:W-:Y:S02]  /*3bb0*/  PRMT R5, R5, 0x5410, R4 ;  /* 0x0000541005057816 */ /* 0x000fe40000000004 */
.L_x_15600:
[----:B------:R-:W-:Y:S05]  /*3bc0*/  BSYNC B1 ;  /* 0x0000000000017941 */ /* 0x000fea0003800000 */
.L_x_15598:
        /* <DEDUP_REMOVED lines=9> */
.L_x_15602:
[----:B------:R-:W-:Y:S01]  /*3c60*/  IMAD.MOV.U32 R18, RZ, RZ, R26 ;  /* 0x000000ffff127224 */ /* 0x000fe200078e001a */
[C---:B------:R-:W-:Y:S01]  /*3c70*/  PRMT R4, R13.reuse, 0x7632, R4 ;  /* 0x000076320d047816 */ /* 0x040fe20000000004 */
[----:B------:R-:W-:Y:S01]  /*3c80*/  IMAD.MOV.U32 R26, RZ, RZ, R7 ;  /* 0x000000ffff1a7224 */ /* 0x000fe200078e0007 */
[----:B------:R-:W-:Y:S02]  /*3c90*/  PRMT R13, R13, 0x7610, R6 ;  /* 0x000076100d0d7816 */ /* 0x000fe40000000006 */
.L_x_15603:
[----:B------:R-:W-:Y:S05]  /*3ca0*/  BSYNC B1 ;  /* 0x0000000000017941 */ /* 0x000fea0003800000 */
.L_x_15601:
        /* <DEDUP_REMOVED lines=9> */
.L_x_15605:
[----:B------:R-:W-:Y:S01]  /*3d40*/  IMAD.MOV.U32 R7, RZ, RZ, R18 ;  /* 0x000000ffff077224 */ /* 0x000fe200078e0012 */
[--C-:B------:R-:W-:Y:S01]  /*3d50*/  PRMT R6, R6, 0x5410, R4.reuse ;  /* 0x0000541006067816 */ /* 0x100fe20000000004 */
[----:B------:R-:W-:Y:S01]  /*3d60*/  IMAD.MOV.U32 R18, RZ, RZ, R9 ;  /* 0x000000ffff127224 */ /* 0x000fe200078e0009 */
[----:B------:R-:W-:Y:S02]  /*3d70*/  PRMT R4, R8, 0x7632, R4 ;  /* 0x0000763208047816 */ /* 0x000fe40000000004 */
.L_x_15606:
[----:B------:R-:W-:Y:S05]  /*3d80*/  BSYNC B1 ;  /* 0x0000000000017941 */ /* 0x000fea0003800000 */
.L_x_15604:
        /* <DEDUP_REMOVED lines=9> */
.L_x_15608:
[----:B------:R-:W-:Y:S01]  /*3e20*/  IMAD.MOV.U32 R9, RZ, RZ, R7 ;  /* 0x000000ffff097224 */ /* 0x000fe200078e0007 */
[----:B------:R-:W-:Y:S01]  /*3e30*/  PRMT R21, R21, 0x7610, R6 ;  /* 0x0000761015157816 */ /* 0x000fe20000000006 */
[----:B------:R-:W-:Y:S01]  /*3e40*/  IMAD.MOV.U32 R7, RZ, RZ, R14 ;  /* 0x000000ffff077224 */ /* 0x000fe200078e000e */
[----:B------:R-:W-:Y:S02]  /*3e50*/  PRMT R6, R6, 0x7610, R2 ;  /* 0x0000761006067816 */ /* 0x000fe40000000002 */
.L_x_15609:
[----:B------:R-:W-:Y:S05]  /*3e60*/  BSYNC B1 ;  /* 0x0000000000017941 */ /* 0x000fea0003800000 */
.L_x_15607:
        /* <DEDUP_REMOVED lines=9> */
.L_x_15611:
[----:B------:R-:W-:Y:S01]  /*3f00*/  PRMT R2, R2, 0x7610, R21 ;  /* 0x0000761002027816 */ /* 0x000fe20000000015 */
[----:B------:R-:W-:Y:S02]  /*3f10*/  IMAD.MOV.U32 R8, RZ, RZ, R9 ;  /* 0x000000ffff087224 */ /* 0x000fe400078e0009 */
[----:B------:R-:W-:Y:S01]  /*3f20*/  IMAD.MOV.U32 R9, RZ, RZ, R16 ;  /* 0x000000ffff097224 */ /* 0x000fe200078e0010 */
[----:B------:R-:W-:Y:S02]  /*3f30*/  PRMT R21, R21, 0x5410, R2 ;  /* 0x0000541015157816 */ /* 0x000fe40000000002 */
.L_x_15612:
[----:B------:R-:W-:Y:S05]  /*3f40*/  BSYNC B1 ;  /* 0x0000000000017941 */ /* 0x000fea0003800000 */
.L_x_15610:
        /* <DEDUP_REMOVED lines=16> */
.L_x_15614:
[----:B------:R-:W-:Y:S01]  /*4050*/  IMAD.MOV.U32 R14, RZ, RZ, R3 ;  /* 0x000000ffff0e7224 */ /* 0x000fe200078e0003 */
[C---:B------:R-:W-:Y:S01]  /*4060*/  PRMT R5, R28.reuse, 0x7632, R5 ;  /* 0x000076321c057816 */ /* 0x040fe20000000005 */
[----:B------:R-:W-:Y:S01]  /*4070*/  IMAD.MOV.U32 R3, RZ, RZ, R20 ;  /* 0x000000ffff037224 */ /* 0x000fe200078e0014 */
[----:B------:R-:W-:Y:S02]  /*4080*/  PRMT R28, R28, 0x7610, R4 ;  /* 0x000076101c1c7816 */ /* 0x000fe40000000004 */
.L_x_15615:
[----:B------:R-:W-:Y:S05]  /*4090*/  BSYNC B1 ;  /* 0x0000000000017941 */ /* 0x000fea0003800000 */
.L_x_15613:
        /* <DEDUP_REMOVED lines=9> */
.L_x_15617:
[----:B------:R-:W-:Y:S01]  /*4130*/  IMAD.MOV.U32 R23, RZ, RZ, R14 ;  /* 0x000000ffff177224 */ /* 0x000fe200078e000e */
[C---:B------:R-:W-:Y:S01]  /*4140*/  PRMT R21, R5.reuse, 0x7610, R21 ;  /* 0x0000761005157816 */ /* 0x040fe20000000015 */
[----:B------:R-:W-:Y:S01]  /*4150*/  IMAD.MOV.U32 R14, RZ, RZ, R11 ;  /* 0x000000ffff0e7224 */ /* 0x000fe200078e000b */
[----:B------:R-:W-:Y:S02]  /*4160*/  PRMT R5, R5, 0x7632, R5 ;  /* 0x0000763205057816 */ /* 0x000fe40000000005 */
.L_x_15618:
[----:B------:R-:W-:Y:S05]  /*4170*/  BSYNC B1 ;  /* 0x0000000000017941 */ /* 0x000fea0003800000 */
.L_x_15616:
        /* <DEDUP_REMOVED lines=9> */
.L_x_15620:
[----:B------:R-:W-:Y:S01]  /*4210*/  IMAD.MOV.U32 R11, RZ, RZ, R23 ;  /* 0x000000ffff0b7224 */ /* 0x000fe200078e0017 */
[----:B------:R-:W-:Y:S01]  /*4220*/  PRMT R6, R21, 0x7610, R6 ;  /* 0x0000761015067816 */ /* 0x000fe20000000006 */
[----:B------:R-:W-:Y:S01]  /*4230*/  IMAD.MOV.U32 R23, RZ, RZ, R26 ;  /* 0x000000ffff177224 */ /* 0x000fe200078e001a */
[----:B------:R-:W-:Y:S02]  /*4240*/  PRMT R21, R13, 0x7632, R21 ;  /* 0x000076320d157816 */ /* 0x000fe40000000015 */
.L_x_15621:
[----:B------:R-:W-:Y:S05]  /*4250*/  BSYNC B1 ;  /* 0x0000000000017941 */ /* 0x000fea0003800000 */
.L_x_15619:
        /* <DEDUP_REMOVED lines=9> */
.L_x_15623:
[----:B------:R-:W-:Y:S01]  /*42f0*/  IMAD.MOV.U32 R13, RZ, RZ, R11 ;  /* 0x000000ffff0d7224 */ /* 0x000fe200078e000b */
[----:B------:R-:W-:Y:S01]  /*4300*/  PRMT R20, R20, 0x5410, R6 ;  /* 0x0000541014147816 */ /* 0x000fe20000000006 */
[----:B------:R-:W-:Y:S01]  /*4310*/  IMAD.MOV.U32 R11, RZ, RZ, R18 ;  /* 0x000000ffff0b7224 */ /* 0x000fe200078e0012 */
[----:B------:R-:W-:Y:S02]  /*4320*/  PRMT R6, R4, 0x7610, R6 ;  /* 0x0000761004067816 */ /* 0x000fe40000000006 */
.L_x_15624:
[----:B------:R-:W-:Y:S05]  /*4330*/  BSYNC B1 ;  /* 0x0000000000017941 */ /* 0x000fea0003800000 */
.L_x_15622:
        /* <DEDUP_REMOVED lines=9> */
.L_x_15626:
[----:B------:R-:W-:Y:S01]  /*43d0*/  IMAD.MOV.U32 R16, RZ, RZ, R13 ;  /* 0x000000ffff107224 */ /* 0x000fe200078e000d */
[----:B------:R-:W-:Y:S01]  /*43e0*/  PRMT R20, R20, 0x7632, R6 ;  /* 0x0000763214147816 */ /* 0x000fe20000000006 */
[----:B------:R-:W-:Y:S02]  /*43f0*/  IMAD.MOV.U32 R13, RZ, RZ, R7 ;  /* 0x000000ffff0d7224 */ /* 0x000fe400078e0007 */
.L_x_15627:
[----:B------:R-:W-:Y:S05]  /*4400*/  BSYNC B1 ;  /* 0x0000000000017941 */ /* 0x000fea0003800000 */
.L_x_15625:
        /* <DEDUP_REMOVED lines=9> */
.L_x_15629:
[----:B------:R-:W-:Y:S01]  /*44a0*/  IMAD.MOV.U32 R25, RZ, RZ, R16 ;  /* 0x000000ffff197224 */ /* 0x000fe200078e0010 */
[--C-:B------:R-:W-:Y:S01]  /*44b0*/  PRMT R24, R24, 0x5410, R20.reuse ;  /* 0x0000541018187816 */ /* 0x100fe20000000014 */
[----:B------:R-:W-:Y:S01]  /*44c0*/  IMAD.MOV.U32 R16, RZ, RZ, R9 ;  /* 0x000000ffff107224 */ /* 0x000fe200078e0009 */
[----:B------:R-:W-:Y:S02]  /*44d0*/  PRMT R20, R21, 0x7632, R20 ;  /* 0x0000763215147816 */ /* 0x000fe40000000014 */
.L_x_15630:
[----:B------:R-:W-:Y:S05]  /*44e0*/  BSYNC B1 ;  /* 0x0000000000017941 */ /* 0x000fea0003800000 */
.L_x_15628:
        /* <DEDUP_REMOVED lines=9> */
.L_x_15632:
[----:B------:R-:W-:Y:S01]  /*4580*/  IMAD.MOV.U32 R18, RZ, RZ, R25 ;  /* 0x000000ffff127224 */ /* 0x000fe200078e0019 */
[----:B------:R-:W-:Y:S01]  /*4590*/  PRMT R21, R21, 0x7610, R24 ;  /* 0x0000761015157816 */ /* 0x000fe20000000018 */
[----:B------:R-:W-:Y:S01]  /*45a0*/  IMAD.MOV.U32 R25, RZ, RZ, R8 ;  /* 0x000000ffff197224 */ /* 0x000fe200078e0008 */
[----:B------:R-:W-:Y:S02]  /*45b0*/  PRMT R24, R24, 0x7610, R2 ;  /* 0x0000761018187816 */ /* 0x000fe40000000002 */
.L_x_15633:
[----:B------:R-:W-:Y:S05]  /*45c0*/  BSYNC B1 ;  /* 0x0000000000017941 */ /* 0x000fea0003800000 */
.L_x_15631:
        /* <DEDUP_REMOVED lines=16> */
.L_x_15635:
[----:B------:R-:W-:Y:S01]  /*46d0*/  PRMT R33, R33, 0x7610, R28 ;  /* 0x0000761021217816 */ /* 0x000fe2000000001c */
[----:B------:R-:W-:Y:S01]  /*46e0*/  IMAD.MOV.U32 R2, RZ, RZ, R3 ;  /* 0x000000ffff027224 */ /* 0x000fe200078e0003 */
[----:B------:R-:W-:Y:S01]  /*46f0*/  PRMT R28, R28, 0x5410, R5 ;  /* 0x000054101c1c7816 */ /* 0x000fe20000000005 */
[----:B------:R-:W-:Y:S02]  /*4700*/  IMAD.MOV.U32 R3, RZ, RZ, R14 ;  /* 0x000000ffff037224 */ /* 0x000fe400078e000e */
.L_x_15636:
[----:B------:R-:W-:Y:S05]  /*4710*/  BSYNC B1 ;  /* 0x0000000000017941 */ /* 0x000fea0003800000 */
.L_x_15634:
        /* <DEDUP_REMOVED lines=9> */
.L_x_15638:
[----:B------:R-:W-:Y:S01]  /*47b0*/  PRMT R35, R35, 0x7610, R33 ;  /* 0x0000761023237816 */ /* 0x000fe20000000021 */
[----:B------:R-:W-:Y:S01]  /*47c0*/  IMAD.MOV.U32 R5, RZ, RZ, R2 ;  /* 0x000000ffff057224 */ /* 0x000fe200078e0002 */
[----:B------:R-:W-:Y:S01]  /*47d0*/  PRMT R33, R33, 0x5410, R21 ;  /* 0x0000541021217816 */ /* 0x000fe20000000015 */
[----:B------:R-:W-:Y:S02]  /*47e0*/  IMAD.MOV.U32 R2, RZ, RZ, R23 ;  /* 0x000000ffff027224 */ /* 0x000fe400078e0017 */
.L_x_15639:
[----:B------:R-:W-:Y:S05]  /*47f0*/  BSYNC B1 ;  /* 0x0000000000017941 */ /* 0x000fea0003800000 */
.L_x_15637:
        /* <DEDUP_REMOVED lines=9> */
.L_x_15641:
[C---:B------:R-:W-:Y:S01]  /*4890*/  PRMT R28, R35.reuse, 0x7632, R28 ;  /* 0x00007632231c7816 */ /* 0x040fe2000000001c */
[----:B------:R-:W-:Y:S01]  /*48a0*/  IMAD.MOV.U32 R4, RZ, RZ, R5 ;  /* 0x000000ffff047224 */ /* 0x000fe200078e0005 */
[----:B------:R-:W-:Y:S01]  /*48b0*/  PRMT R35, R35, 0x5410, R6 ;  /* 0x0000541023237816 */ /* 0x000fe20000000006 */
[----:B------:R-:W-:Y:S02]  /*48c0*/  IMAD.MOV.U32 R5, RZ, RZ, R11 ;  /* 0x000000ffff057224 */ /* 0x000fe400078e000b */
.L_x_15642:
[----:B------:R-:W-:Y:S05]  /*48d0*/  BSYNC B1 ;  /* 0x0000000000017941 */ /* 0x000fea0003800000 */
.L_x_15640:
        /* <DEDUP_REMOVED lines=9> */
.L_x_15644:
[----:B------:R-:W-:Y:S01]  /*4970*/  PRMT R27, R27, 0x5410, R28 ;  /* 0x000054101b1b7816 */ /* 0x000fe2000000001c */
[----:B------:R-:W-:Y:S01]  /*4980*/  IMAD.MOV.U32 R7, RZ, RZ, R4 ;  /* 0x000000ffff077224 */ /* 0x000fe200078e0004 */
[----:B------:R-:W-:Y:S01]  /*4990*/  PRMT R28, R20, 0x7632, R28 ;  /* 0x00007632141c7816 */ /* 0x000fe2000000001c */
[----:B------:R-:W-:Y:S02]  /*49a0*/  IMAD.MOV.U32 R4, RZ, RZ, R13 ;  /* 0x000000ffff047224 */ /* 0x000fe400078e000d */
.L_x_15645:
[----:B------:R-:W-:Y:S05]  /*49b0*/  BSYNC B1 ;  /* 0x0000000000017941 */ /* 0x000fea0003800000 */
.L_x_15643:
        /* <DEDUP_REMOVED lines=9> */
.L_x_15647:
[C---:B------:R-:W-:Y:S01]  /*4a50*/  PRMT R26, R27.reuse, 0x7632, R26 ;  /* 0x000076321b1a7816 */ /* 0x040fe2000000001a */
[----:B------:R-:W-:Y:S01]  /*4a60*/  IMAD.MOV.U32 R6, RZ, RZ, R7 ;  /* 0x000000ffff067224 */ /* 0x000fe200078e0007 */
[----:B------:R-:W-:Y:S01]  /*4a70*/  PRMT R27, R27, 0x5410, R20 ;  /* 0x000054101b1b7816 */ /* 0x000fe20000000014 */
[----:B------:R-:W-:Y:S02]  /*4a80*/  IMAD.MOV.U32 R7, RZ, RZ, R16 ;  /* 0x000000ffff077224 */ /* 0x000fe400078e0010 */
.L_x_15648:
[----:B------:R-:W-:Y:S05]  /*4a90*/  BSYNC B1 ;  /* 0x0000000000017941 */ /* 0x000fea0003800000 */
.L_x_15646:
        /* <DEDUP_REMOVED lines=9> */
.L_x_15650:
[----:B------:R-:W-:Y:S01]  /*4b30*/  IMAD.MOV.U32 R9, RZ, RZ, R6 ;  /* 0x000000ffff097224 */ /* 0x000fe200078e0006 */
[----:B------:R-:W-:Y:S01]  /*4b40*/  PRMT R26, R24, 0x5432, R26 ;  /* 0x00005432181a7816 */ /* 0x000fe2000000001a */
[----:B------:R-:W-:Y:S02]  /*4b50*/  IMAD.MOV.U32 R6, RZ, RZ, R25 ;  /* 0x000000ffff067224 */ /* 0x000fe400078e0019 */
.L_x_15651:
[----:B------:R-:W-:Y:S05]  /*4b60*/  BSYNC B1 ;  /* 0x0000000000017941 */ /* 0x000fea0003800000 */
.L_x_15649:
        /* <DEDUP_REMOVED lines=9> */
.L_x_15653:
[C---:B------:R-:W-:Y:S01]  /*4c00*/  PRMT R27, R26.reuse, 0x7632, R27 ;  /* 0x000076321a1b7816 */ /* 0x040fe2000000001b */
[----:B------:R-:W-:Y:S01]  /*4c10*/  IMAD.MOV.U32 R8, RZ, RZ, R9 ;  /* 0x000000ffff087224 */ /* 0x000fe200078e0009 */
[----:B------:R-:W-:Y:S01]  /*4c20*/  PRMT R26, R26, 0x7610, R21 ;  /* 0x000076101a1a7816 */ /* 0x000fe20000000015 */
[----:B------:R-:W-:Y:S02]  /*4c30*/  IMAD.MOV.U32 R9, RZ, RZ, R18 ;  /* 0x000000ffff097224 */ /* 0x000fe400078e0012 */
.L_x_15654:
[----:B------:R-:W-:Y:S05]  /*4c40*/  BSYNC B1 ;  /* 0x0000000000017941 */ /* 0x000fea0003800000 */
.L_x_15652:
[----:B------:R-:W-:Y:S02]  /*4c50*/  FADD.FTZ R10, R15, R10 ;  /* 0x0000000a0f0a7221 */ /* 0x000fe40000010000 */
[----:B------:R-:W-:Y:S02]  /*4c60*/  IMAD.MOV.U32 R11, RZ, RZ, R12 ;  /* 0x000000ffff0b7224 */ /* 0x000fe400078e000c */
.L_x_15486:
[----:B-1234-:R-:W-:Y:S05]  /*4c70*/  BSYNC B0 ;  /* 0x0000000000007941 */ /* 0x01efea0003800000 */
.L_x_15485:
        /* <DEDUP_REMOVED lines=18> */
[----:B------:R0:W0:Y:S04]  /*4da0*/  SHFL.DOWN PT, R15, R35, 0x2, 0x1f ;  /* 0x08401f00230f7f89 */ /* 0x00002800000e0000 */
        /* <DEDUP_REMOVED lines=27> */
.L_x_15658:
[----:B------:R-:W-:Y:S01]  /*4f60*/  IMAD.MOV.U32 R10, RZ, RZ, R3 ;  /* 0x000000ffff0a7224 */ /* 0x000fe200078e0003 */
[C---:B------:R-:W-:Y:S01]  /*4f70*/  PRMT R23, R28.reuse, 0x7632, R23 ;  /* 0x000076321c177816 */ /* 0x040fe20000000017 */
[----:B------:R-:W-:Y:S01]  /*4f80*/  IMAD.MOV.U32 R3, RZ, RZ, R2 ;  /* 0x000000ffff037224 */ /* 0x000fe200078e0002 */
[----:B------:R-:W-:Y:S02]  /*4f90*/  PRMT R28, R28, 0x7610, R33 ;  /* 0x000076101c1c7816 */ /* 0x000fe40000000021 */
.L_x_15659:
[----:B------:R-:W-:Y:S05]  /*4fa0*/  BSYNC B1 ;  /* 0x0000000000017941 */ /* 0x000fea0003800000 */
.L_x_15657:
        /* <DEDUP_REMOVED lines=9> */
.L_x_15661:
[----:B------:R-:W-:Y:S01]  /*5040*/  IMAD.MOV.U32 R25, RZ, RZ, R10 ;  /* 0x000000ffff197224 */ /* 0x000fe200078e000a */
[----:B------:R-:W-:Y:S01]  /*5050*/  PRMT R2, R2, 0x5410, R23 ;  /* 0x0000541002027816 */ /* 0x000fe20000000017 */
[----:B------:R-:W-:Y:S01]  /*5060*/  IMAD.MOV.U32 R10, RZ, RZ, R5 ;  /* 0x000000ffff0a7224 */ /* 0x000fe200078e0005 */
[----:B------:R-:W-:Y:S02]  /*5070*/  PRMT R23, R35, 0x7632, R23 ;  /* 0x0000763223177816 */ /* 0x000fe40000000017 */
.L_x_15662:
[----:B------:R-:W-:Y:S05]  /*5080*/  BSYNC B1 ;  /* 0x0000000000017941 */ /* 0x000fea0003800000 */
.L_x_15660:
        /* <DEDUP_REMOVED lines=9> */
.L_x_15664:
[----:B------:R-:W-:Y:S01]  /*5120*/  IMAD.MOV.U32 R34, RZ, RZ, R25 ;  /* 0x000000ffff227224 */ /* 0x000fe200078e0019 */
[----:B------:R-:W-:Y:S01]  /*5130*/  PRMT R2, R2, 0x5432, R28 ;  /* 0x0000543202027816 */ /* 0x000fe2000000001c */
[----:B------:R-:W-:Y:S02]  /*5140*/  IMAD.MOV.U32 R25, RZ, RZ, R4 ;  /* 0x000000ffff197224 */ /* 0x000fe400078e0004 */
.L_x_15665:
[----:B------:R-:W-:Y:S05]  /*5150*/  BSYNC B1 ;  /* 0x0000000000017941 */ /* 0x000fea0003800000 */
.L_x_15663:
        /* <DEDUP_REMOVED lines=9> */
.L_x_15667:
[----:B------:R-:W-:Y:S01]  /*51f0*/  IMAD.MOV.U32 R5, RZ, RZ, R34 ;  /* 0x000000ffff057224 */ /* 0x000fe200078e0022 */
[--C-:B------:R-:W-:Y:S01]  /*5200*/  PRMT R4, R4, 0x5410, R2.reuse ;  /* 0x0000541004047816 */ /* 0x100fe20000000002 */
[----:B------:R-:W-:Y:S01]  /*5210*/  IMAD.MOV.U32 R34, RZ, RZ, R7 ;  /* 0x000000ffff227224 */ /* 0x000fe200078e0007 */
[----:B------:R-:W-:Y:S02]  /*5220*/  PRMT R2, R27, 0x7632, R2 ;  /* 0x000076321b027816 */ /* 0x000fe40000000002 */
.L_x_15668:
[----:B------:R-:W-:Y:S05]  /*5230*/  BSYNC B1 ;  /* 0x0000000000017941 */ /* 0x000fea0003800000 */
.L_x_15666:
        /* <DEDUP_REMOVED lines=9> */
.L_x_15670:
[----:B------:R-:W-:Y:S01]  /*52d0*/  IMAD.MOV.U32 R36, RZ, RZ, R5 ;  /* 0x000000ffff247224 */ /* 0x000fe200078e0005 */
[----:B------:R-:W-:Y:S01]  /*52e0*/  PRMT R7, R7, 0x7610, R4 ;  /* 0x0000761007077816 */ /* 0x000fe20000000004 */
[----:B------:R-:W-:Y:S01]  /*52f0*/  IMAD.MOV.U32 R5, RZ, RZ, R6 ;  /* 0x000000ffff057224 */ /* 0x000fe200078e0006 */
[----:B------:R-:W-:Y:S02]  /*5300*/  PRMT R4, R4, 0x5410, R26 ;  /* 0x0000541004047816 */ /* 0x000fe4000000001a */
.L_x_15671:
[----:B------:R-:W-:Y:S05]  /*5310*/  BSYNC B1 ;  /* 0x0000000000017941 */ /* 0x000fea0003800000 */
.L_x_15669:
        /* <DEDUP_REMOVED lines=9> */
.L_x_15673:
[----:B------:R-:W-:Y:S01]  /*53b0*/  IMAD.MOV.U32 R29, RZ, RZ, R36 ;  /* 0x000000ffff1d7224 */ /* 0x000fe200078e0024 */
[C---:B------:R-:W-:Y:S01]  /*53c0*/  PRMT R4, R7.reuse, 0x7632, R4 ;  /* 0x0000763207047816 */ /* 0x040fe20000000004 */
[----:B------:R-:W-:Y:S01]  /*53d0*/  IMAD.MOV.U32 R36, RZ, RZ, R9 ;  /* 0x000000ffff247224 */ /* 0x000fe200078e0009 */
[----:B------:R-:W-:Y:S02]  /*53e0*/  PRMT R7, R7, 0x7610, R26 ;  /* 0x0000761007077816 */ /* 0x000fe4000000001a */
.L_x_15674:
[----:B------:R-:W-:Y:S05]  /*53f0*/  BSYNC B1 ;  /* 0x0000000000017941 */ /* 0x000fea0003800000 */
.L_x_15672:
        /* <DEDUP_REMOVED lines=9> */
.L_x_15676:
[----:B------:R-:W-:Y:S01]  /*5490*/  IMAD.MOV.U32 R6, RZ, RZ, R29 ;  /* 0x000000ffff067224 */ /* 0x000fe200078e001d */
[----:B------:R-:W-:Y:S01]  /*54a0*/  PRMT R7, R4, 0x7610, R7 ;  /* 0x0000761004077816 */ /* 0x000fe20000000007 */
[----:B------:R-:W-:Y:S01]  /*54b0*/  IMAD.MOV.U32 R29, RZ, RZ, R8 ;  /* 0x000000ffff1d7224 */ /* 0x000fe200078e0008 */
[----:B------:R-:W-:Y:S02]  /*54c0*/  PRMT R4, R27, 0x7610, R4 ;  /* 0x000076101b047816 */ /* 0x000fe40000000004 */
.L_x_15677:
[----:B------:R-:W-:Y:S05]  /*54d0*/  BSYNC B1 ;  /* 0x0000000000017941 */ /* 0x000fea0003800000 */
.L_x_15675:
        /* <DEDUP_REMOVED lines=16> */
.L_x_15679:
[----:B------:R-:W-:Y:S01]  /*55e0*/  IMAD.MOV.U32 R8, RZ, RZ, R3 ;  /* 0x000000ffff087224 */ /* 0x000fe200078e0003 */
[----:B------:R-:W-:Y:S01]  /*55f0*/  PRMT R9, R9, 0x7610, R28 ;  /* 0x0000761009097816 */ /* 0x000fe2000000001c */
[----:B------:R-:W-:Y:S01]  /*5600*/  IMAD.MOV.U32 R3, RZ, RZ, R10 ;  /* 0x000000ffff037224 */ /* 0x000fe200078e000a */
[----:B------:R-:W-:Y:S02]  /*5610*/  PRMT R28, R28, 0x5410, R23 ;  /* 0x000054101c1c7816 */ /* 0x000fe40000000017 */
.L_x_15680:
[----:B------:R-:W-:Y:S05]  /*5620*/  BSYNC B1 ;  /* 0x0000000000017941 */ /* 0x000fea0003800000 */
.L_x_15678:
        /* <DEDUP_REMOVED lines=9> */
.L_x_15682:
[----:B------:R-:W-:Y:S01]  /*56c0*/  IMAD.MOV.U32 R21, RZ, RZ, R8 ;  /* 0x000000ffff157224 */ /* 0x000fe200078e0008 */
[----:B------:R-:W-:Y:S01]  /*56d0*/  PRMT R10, R10, 0x7610, R9 ;  /* 0x000076100a0a7816 */ /* 0x000fe20000000009 */
[----:B------:R-:W-:Y:S01]  /*56e0*/  IMAD.MOV.U32 R8, RZ, RZ, R25 ;  /* 0x000000ffff087224 */ /* 0x000fe200078e0019 */
[----:B------:R-:W-:Y:S02]  /*56f0*/  PRMT R9, R9, 0x7610, R2 ;  /* 0x0000761009097816 */ /* 0x000fe40000000002 */
.L_x_15683:
[----:B------:R-:W-:Y:S05]  /*5700*/  BSYNC B1 ;  /* 0x0000000000017941 */ /* 0x000fea0003800000 */
.L_x_15681:
        /* <DEDUP_REMOVED lines=9> */
.L_x_15685:
[----:B------:R-:W-:Y:S01]  /*57a0*/  PRMT R2, R2, 0x7610, R10 ;  /* 0x0000761002027816 */ /* 0x000fe2000000000a */
[----:B------:R-:W-:Y:S02]  /*57b0*/  IMAD.MOV.U32 R26, RZ, RZ, R21 ;  /* 0x000000ffff1a7224 */ /* 0x000fe400078e0015 */
[----:B------:R-:W-:Y:S01]  /*57c0*/  IMAD.MOV.U32 R21, RZ, RZ, R34 ;  /* 0x000000ffff157224 */ /* 0x000fe200078e0022 */
[----:B------:R-:W-:Y:S02]  /*57d0*/  PRMT R10, R10, 0x5410, R2 ;  /* 0x000054100a0a7816 */ /* 0x000fe40000000002 */
.L_x_15686:
[----:B------:R-:W-:Y:S05]  /*57e0*/  BSYNC B1 ;  /* 0x0000000000017941 */ /* 0x000fea0003800000 */
.L_x_15684:
        /* <DEDUP_REMOVED lines=9> */
.L_x_15688:
[----:B------:R-:W-:Y:S01]  /*5880*/  IMAD.MOV.U32 R23, RZ, RZ, R26 ;  /* 0x000000ffff177224 */ /* 0x000fe200078e001a */
[----:B------:R-:W-:Y:S01]  /*5890*/  PRMT R2, R2, 0x7632, R4 ;  /* 0x0000763202027816 */ /* 0x000fe20000000004 */
[----:B------:R-:W-:Y:S02]  /*58a0*/  IMAD.MOV.U32 R26, RZ, RZ, R5 ;  /* 0x000000ffff1a7224 */ /* 0x000fe400078e0005 */
.L_x_15689:
[----:B------:R-:W-:Y:S05]  /*58b0*/  BSYNC B1 ;  /* 0x0000000000017941 */ /* 0x000fea0003800000 */
.L_x_15687:
        /* <DEDUP_REMOVED lines=9> */
.L_x_15691:
[----:B------:R-:W-:Y:S01]  /*5950*/  IMAD.MOV.U32 R30, RZ, RZ, R23 ;  /* 0x000000ffff1e7224 */ /* 0x000fe200078e0017 */
[----:B------:R-:W-:Y:S01]  /*5960*/  PRMT R4, R4, 0x5410, R2 ;  /* 0x0000541004047816 */ /* 0x000fe20000000002 */
[----:B------:R-:W-:Y:S01]  /*5970*/  IMAD.MOV.U32 R23, RZ, RZ, R36 ;  /* 0x000000ffff177224 */ /* 0x000fe200078e0024 */
[----:B------:R-:W-:Y:S02]  /*5980*/  PRMT R2, R7, 0x7632, R2 ;  /* 0x0000763207027816 */ /* 0x000fe40000000002 */
.L_x_15692:
[----:B------:R-:W-:Y:S05]  /*5990*/  BSYNC B1 ;  /* 0x0000000000017941 */ /* 0x000fea0003800000 */
.L_x_15690:
        /* <DEDUP_REMOVED lines=9> */
.L_x_15694:
[----:B------:R-:W-:Y:S01]  /*5a30*/  IMAD.MOV.U32 R5, RZ, RZ, R30 ;  /* 0x000000ffff057224 */ /* 0x000fe200078e001e */
[C---:B------:R-:W-:Y:S01]  /*5a40*/  PRMT R9, R4.reuse, 0x7632, R9 ;  /* 0x0000763204097816 */ /* 0x040fe20000000009 */
[----:B------:R-:W-:Y:S01]  /*5a50*/  IMAD.MOV.U32 R30, RZ, RZ, R29 ;  /* 0x000000ffff1e7224 */ /* 0x000fe200078e001d */
[----:B------:R-:W-:Y:S02]  /*5a60*/  PRMT R4, R4, 0x5410, R4 ;  /* 0x0000541004047816 */ /* 0x000fe40000000004 */
.L_x_15695:
[----:B------:R-:W-:Y:S05]  /*5a70*/  BSYNC B1 ;  /* 0x0000000000017941 */ /* 0x000fea0003800000 */
.L_x_15693:
        /* <DEDUP_REMOVED lines=9> */
.L_x_15697:
[----:B------:R-:W-:Y:S01]  /*5b10*/  IMAD.MOV.U32 R25, RZ, RZ, R5 ;  /* 0x000000ffff197224 */ /* 0x000fe200078e0005 */
[----:B------:R-:W-:Y:S01]  /*5b20*/  PRMT R4, R9, 0x7610, R4 ;  /* 0x0000761009047816 */ /* 0x000fe20000000004 */
[----:B------:R-:W-:Y:S01]  /*5b30*/  IMAD.MOV.U32 R5, RZ, RZ, R6 ;  /* 0x000000ffff057224 */ /* 0x000fe200078e0006 */
[----:B------:R-:W-:Y:S02]  /*5b40*/  PRMT R9, R7, 0x7610, R9 ;  /* 0x0000761007097816 */ /* 0x000fe40000000009 */
.L_x_15698:
[----:B------:R-:W-:Y:S05]  /*5b50*/  BSYNC B1 ;  /* 0x0000000000017941 */ /* 0x000fea0003800000 */
.L_x_15696:
        /* <DEDUP_REMOVED lines=16> */
.L_x_15700:
[----:B------:R-:W-:Y:S01]  /*5c60*/  IMAD.MOV.U32 R6, RZ, RZ, R3 ;  /* 0x000000ffff067224 */ /* 0x000fe200078e0003 */
[----:B------:R-:W-:Y:S01]  /*5c70*/  PRMT R7, R7, 0x7610, R28 ;  /* 0x0000761007077816 */ /* 0x000fe2000000001c */
[----:B------:R-:W-:Y:S01]  /*5c80*/  IMAD.MOV.U32 R3, RZ, RZ, R8 ;  /* 0x000000ffff037224 */ /* 0x000fe200078e0008 */
[----:B------:R-:W-:Y:S02]  /*5c90*/  PRMT R28, R28, 0x7610, R9 ;  /* 0x000076101c1c7816 */ /* 0x000fe40000000009 */
.L_x_15701:
[----:B------:R-:W-:Y:S05]  /*5ca0*/  BSYNC B1 ;  /* 0x0000000000017941 */ /* 0x000fea0003800000 */
.L_x_15699:
        /* <DEDUP_REMOVED lines=9> */
.L_x_15703:
[----:B------:R-:W-:Y:S01]  /*5d40*/  IMAD.MOV.U32 R27, RZ, RZ, R6 ;  /* 0x000000ffff1b7224 */ /* 0x000fe200078e0006 */
[----:B------:R-:W-:Y:S01]  /*5d50*/  PRMT R8, R8, 0x7610, R7 ;  /* 0x0000761008087816 */ /* 0x000fe20000000007 */
[----:B------:R-:W-:Y:S01]  /*5d60*/  IMAD.MOV.U32 R6, RZ, RZ, R21 ;  /* 0x000000ffff067224 */ /* 0x000fe200078e0015 */
[----:B------:R-:W-:Y:S02]  /*5d70*/  PRMT R7, R7, 0x7610, R10 ;  /* 0x0000761007077816 */ /* 0x000fe4000000000a */
.L_x_15704:
[----:B------:R-:W-:Y:S05]  /*5d80*/  BSYNC B1 ;  /* 0x0000000000017941 */ /* 0x000fea0003800000 */
.L_x_15702:
        /* <DEDUP_REMOVED lines=9> */
.L_x_15706:
[----:B------:R-:W-:Y:S01]  /*5e20*/  IMAD.MOV.U32 R10, RZ, RZ, R27 ;  /* 0x000000ffff0a7224 */ /* 0x000fe200078e001b */
[----:B------:R-:W-:Y:S01]  /*5e30*/  PRMT R9, R9, 0x7610, R8 ;  /* 0x0000761009097816 */ /* 0x000fe20000000008 */
[----:B------:R-:W-:Y:S01]  /*5e40*/  IMAD.MOV.U32 R27, RZ, RZ, R26 ;  /* 0x000000ffff1b7224 */ /* 0x000fe200078e001a */
[----:B------:R-:W-:Y:S02]  /*5e50*/  PRMT R8, R8, 0x7610, R2 ;  /* 0x0000761008087816 */ /* 0x000fe40000000002 */
.L_x_15707:
[----:B------:R-:W-:Y:S05]  /*5e60*/  BSYNC B1 ;  /* 0x0000000000017941 */ /* 0x000fea0003800000 */
.L_x_15705:
        /* <DEDUP_REMOVED lines=9> */
.L_x_15709:
[----:B------:R-:W-:Y:S01]  /*5f00*/  PRMT R2, R2, 0x7610, R9 ;  /* 0x0000761002027816 */ /* 0x000fe20000000009 */
[----:B------:R-:W-:Y:S02]  /*5f10*/  IMAD.MOV.U32 R21, RZ, RZ, R10 ;  /* 0x000000ffff157224 */ /* 0x000fe400078e000a */
[----:B------:R-:W-:Y:S01]  /*5f20*/  IMAD.MOV.U32 R10, RZ, RZ, R23 ;  /* 0x000000ffff0a7224 */ /* 0x000fe200078e0017 */
[----:B------:R-:W-:Y:S02]  /*5f30*/  PRMT R9, R9, 0x5410, R2 ;  /* 0x0000541009097816 */ /* 0x000fe40000000002 */
.L_x_15710:
[----:B------:R-:W-:Y:S05]  /*5f40*/  BSYNC B1 ;  /* 0x0000000000017941 */ /* 0x000fea0003800000 */
.L_x_15708:
        /* <DEDUP_REMOVED lines=9> */
.L_x_15712:
[----:B------:R-:W-:Y:S01]  /*5fe0*/  IMAD.MOV.U32 R24, RZ, RZ, R21 ;  /* 0x000000ffff187224 */ /* 0x000fe200078e0015 */
[----:B------:R-:W-:Y:S01]  /*5ff0*/  PRMT R2, R2, 0x7632, R4 ;  /* 0x0000763202027816 */ /* 0x000fe20000000004 */
[----:B------:R-:W-:Y:S02]  /*6000*/  IMAD.MOV.U32 R21, RZ, RZ, R30 ;  /* 0x000000ffff157224 */ /* 0x000fe400078e001e */
.L_x_15713:
[----:B------:R-:W-:Y:S05]  /*6010*/  BSYNC B1 ;  /* 0x0000000000017941 */ /* 0x000fea0003800000 */
.L_x_15711:
        /* <DEDUP_REMOVED lines=9> */
.L_x_15715:
[----:B------:R-:W-:Y:S01]  /*60b0*/  IMAD.MOV.U32 R26, RZ, RZ, R24 ;  /* 0x000000ffff1a7224 */ /* 0x000fe200078e0018 */
[--C-:B------:R-:W-:Y:S01]  /*60c0*/  PRMT R4, R4, 0x5410, R2.reuse ;  /* 0x0000541004047816 */ /* 0x100fe20000000002 */
[----:B------:R-:W-:Y:S01]  /*60d0*/  IMAD.MOV.U32 R24, RZ, RZ, R5 ;  /* 0x000000ffff187224 */ /* 0x000fe200078e0005 */
[----:B------:R-:W-:Y:S02]  /*60e0*/  PRMT R2, R9, 0x7610, R2 ;  /* 0x0000761009027816 */ /* 0x000fe40000000002 */
.L_x_15716:
[----:B------:R-:W-:Y:S05]  /*60f0*/  BSYNC B1 ;  /* 0x0000000000017941 */ /* 0x000fea0003800000 */
.L_x_15714:
        /* <DEDUP_REMOVED lines=9> */
.L_x_15718:
[----:B------:R-:W-:Y:S01]  /*6190*/  IMAD.MOV.U32 R5, RZ, RZ, R26 ;  /* 0x000000ffff057224 */ /* 0x000fe200078e001a */
[C---:B------:R-:W-:Y:S01]  /*61a0*/  PRMT R7, R4.reuse, 0x7632, R7 ;  /* 0x0000763204077816 */ /* 0x040fe20000000007 */
[----:B------:R-:W-:Y:S01]  /*61b0*/  IMAD.MOV.U32 R26, RZ, RZ, R25 ;  /* 0x000000ffff1a7224 */ /* 0x000fe200078e0019 */
[----:B------:R-:W-:Y:S02]  /*61c0*/  PRMT R4, R4, 0x5410, R4 ;  /* 0x0000541004047816 */ /* 0x000fe40000000004 */
.L_x_15719:
[----:B------:R-:W-:Y:S05]  /*61d0*/  BSYNC B1 ;  /* 0x0000000000017941 */ /* 0x000fea0003800000 */
.L_x_15717:
        /* <DEDUP_REMOVED lines=16> */
.L_x_15721:
[----:B------:R-:W-:Y:S01]  /*62e0*/  IMAD.MOV.U32 R22, RZ, RZ, R3 ;  /* 0x000000ffff167224 */ /* 0x000fe200078e0003 */
[----:B------:R-:W-:Y:S01]  /*62f0*/  PRMT R19, R19, 0x7610, R28 ;  /* 0x0000761013137816 */ /* 0x000fe2000000001c */
[----:B------:R-:W-:Y:S01]  /*6300*/  IMAD.MOV.U32 R3, RZ, RZ, R6 ;  /* 0x000000ffff037224 */ /* 0x000fe200078e0006 */
[----:B------:R-:W-:Y:S02]  /*6310*/  PRMT R28, R28, 0x7610, R7 ;  /* 0x000076101c1c7816 */ /* 0x000fe40000000007 */
.L_x_15722:
[----:B------:R-:W-:Y:S05]  /*6320*/  BSYNC B1 ;  /* 0x0000000000017941 */ /* 0x000fea0003800000 */
.L_x_15720:
        /* <DEDUP_REMOVED lines=9> */
.L_x_15724:
[----:B------:R-:W-:Y:S01]  /*63c0*/  IMAD.MOV.U32 R23, RZ, RZ, R22 ;  /* 0x000000ffff177224 */ /* 0x000fe200078e0016 */
[C---:B------:R-:W-:Y:S01]  /*63d0*/  PRMT R4, R19.reuse, 0x7632, R4 ;  /* 0x0000763213047816 */ /* 0x040fe20000000004 */
[----:B------:R-:W-:Y:S01]  /*63e0*/  IMAD.MOV.U32 R22, RZ, RZ, R27 ;  /* 0x000000ffff167224 */ /* 0x000fe200078e001b */
[----:B------:R-:W-:Y:S02]  /*63f0*/  PRMT R19, R19, 0x7610, R8 ;  /* 0x0000761013137816 */ /* 0x000fe40000000008 */
.L_x_15725:
[----:B------:R-:W-:Y:S05]  /*6400*/  BSYNC B1 ;  /* 0x0000000000017941 */ /* 0x000fea0003800000 */
.L_x_15723:
        /* <DEDUP_REMOVED lines=9> */
.L_x_15727:
[----:B------:R-:W-:Y:S01]  /*64a0*/  IMAD.MOV.U32 R6, RZ, RZ, R23 ;  /* 0x000000ffff067224 */ /* 0x000fe200078e0017 */
[----:B------:R-:W-:Y:S01]  /*64b0*/  PRMT R7, R7, 0x5410, R4 ;  /* 0x0000541007077816 */ /* 0x000fe20000000004 */
[----:B------:R-:W-:Y:S01]  /*64c0*/  IMAD.MOV.U32 R23, RZ, RZ, R10 ;  /* 0x000000ffff177224 */ /* 0x000fe200078e000a */
[----:B------:R-:W-:Y:S02]  /*64d0*/  PRMT R4, R9, 0x7632, R4 ;  /* 0x0000763209047816 */ /* 0x000fe40000000004 */
.L_x_15728:
[----:B------:R-:W-:Y:S05]  /*64e0*/  BSYNC B1 ;  /* 0x0000000000017941 */ /* 0x000fea0003800000 */
.L_x_15726:
        /* <DEDUP_REMOVED lines=9> */
.L_x_15730:
[----:B------:R-:W-:Y:S01]  /*6580*/  IMAD.MOV.U32 R9, RZ, RZ, R6 ;  /* 0x000000ffff097224 */ /* 0x000fe200078e0006 */
[----:B------:R-:W-:Y:S01]  /*6590*/  PRMT R8, R8, 0x7610, R7 ;  /* 0x0000761008087816 */ /* 0x000fe20000000007 */
[----:B------:R-:W-:Y:S01]  /*65a0*/  IMAD.MOV.U32 R6, RZ, RZ, R21 ;  /* 0x000000ffff067224 */ /* 0x000fe200078e0015 */
[----:B------:R-:W-:Y:S02]  /*65b0*/  PRMT R7, R7, 0x7610, R2 ;  /* 0x0000761007077816 */ /* 0x000fe40000000002 */
.L_x_15731:
[----:B------:R-:W-:Y:S05]  /*65c0*/  BSYNC B1 ;  /* 0x0000000000017941 */ /* 0x000fea0003800000 */
.L_x_15729:
        /* <DEDUP_REMOVED lines=9> */
.L_x_15733:
[----:B------:R-:W-:Y:S01]  /*6660*/  PRMT R2, R2, 0x7610, R8 ;  /* 0x0000761002027816 */ /* 0x000fe20000000008 */
[----:B------:R-:W-:Y:S02]  /*6670*/  IMAD.MOV.U32 R21, RZ, RZ, R9 ;  /* 0x000000ffff157224 */ /* 0x000fe400078e0009 */
[----:B------:R-:W-:Y:S01]  /*6680*/  IMAD.MOV.U32 R9, RZ, RZ, R24 ;  /* 0x000000ffff097224 */ /* 0x000fe200078e0018 */
[----:B------:R-:W-:Y:S02]  /*6690*/  PRMT R8, R8, 0x5410, R2 ;  /* 0x0000541008087816 */ /* 0x000fe40000000002 */
.L_x_15734:
[----:B------:R-:W-:Y:S05]  /*66a0*/  BSYNC B1 ;  /* 0x0000000000017941 */ /* 0x000fea0003800000 */
.L_x_15732:
        /* <DEDUP_REMOVED lines=9> */
.L_x_15736:
[----:B------:R-:W-:Y:S01]  /*6740*/  IMAD.MOV.U32 R10, RZ, RZ, R21 ;  /* 0x000000ffff0a7224 */ /* 0x000fe200078e0015 */
[----:B------:R-:W-:Y:S01]  /*6750*/  PRMT R2, R2, 0x7632, R4 ;  /* 0x0000763202027816 */ /* 0x000fe20000000004 */
[----:B------:R-:W-:Y:S02]  /*6760*/  IMAD.MOV.U32 R21, RZ, RZ, R26 ;  /* 0x000000ffff157224 */ /* 0x000fe400078e001a */
.L_x_15737:
[----:B------:R-:W-:Y:S05]  /*6770*/  BSYNC B1 ;  /* 0x0000000000017941 */ /* 0x000fea0003800000 */
.L_x_15735:
        /* <DEDUP_REMOVED lines=9> */
.L_x_15739:
[----:B------:R-:W-:Y:S01]  /*6810*/  IMAD.MOV.U32 R24, RZ, RZ, R10 ;  /* 0x000000ffff187224 */ /* 0x000fe200078e000a */
[--C-:B------:R-:W-:Y:S01]  /*6820*/  PRMT R4, R4, 0x5410, R2.reuse ;  /* 0x0000541004047816 */ /* 0x100fe20000000002 */
[----:B------:R-:W-:Y:S01]  /*6830*/  IMAD.MOV.U32 R10, RZ, RZ, R5 ;  /* 0x000000ffff0a7224 */ /* 0x000fe200078e0005 */
[----:B------:R-:W-:Y:S02]  /*6840*/  PRMT R2, R7, 0x7610, R2 ;  /* 0x0000761007027816 */ /* 0x000fe40000000002 */
.L_x_15740:
[----:B------:R-:W-:Y:S05]  /*6850*/  BSYNC B1 ;  /* 0x0000000000017941 */ /* 0x000fea0003800000 */
.L_x_15738:
        /* <DEDUP_REMOVED lines=16> */
.L_x_15742:
[----:B------:R-:W-:Y:S01]  /*6960*/  IMAD.MOV.U32 R20, RZ, RZ, R3 ;  /* 0x000000ffff147224 */ /* 0x000fe200078e0003 */
[----:B------:R-:W-:Y:S01]  /*6970*/  PRMT R5, R5, 0x7610, R28 ;  /* 0x0000761005057816 */ /* 0x000fe2000000001c */
[----:B------:R-:W-:Y:S01]  /*6980*/  IMAD.MOV.U32 R3, RZ, RZ, R22 ;  /* 0x000000ffff037224 */ /* 0x000fe200078e0016 */
[----:B------:R-:W-:Y:S02]  /*6990*/  PRMT R28, R28, 0x7610, R19 ;  /* 0x000076101c1c7816 */ /* 0x000fe40000000013 */
.L_x_15743:
[----:B------:R-:W-:Y:S05]  /*69a0*/  BSYNC B1 ;  /* 0x0000000000017941 */ /* 0x000fea0003800000 */
.L_x_15741:
        /* <DEDUP_REMOVED lines=9> */
.L_x_15745:
[----:B------:R-:W-:Y:S01]  /*6a40*/  IMAD.MOV.U32 R19, RZ, RZ, R20 ;  /* 0x000000ffff137224 */ /* 0x000fe200078e0014 */
[----:B------:R-:W-:Y:S01]  /*6a50*/  PRMT R5, R5, 0x5432, R4 ;  /* 0x0000543205057816 */ /* 0x000fe20000000004 */
[----:B------:R-:W-:Y:S02]  /*6a60*/  IMAD.MOV.U32 R20, RZ, RZ, R23 ;  /* 0x000000ffff147224 */ /* 0x000fe400078e0017 */
.L_x_15746:
[----:B------:R-:W-:Y:S05]  /*6a70*/  BSYNC B1 ;  /* 0x0000000000017941 */ /* 0x000fea0003800000 */
.L_x_15744:
        /* <DEDUP_REMOVED lines=9> */
.L_x_15748:
[----:B------:R-:W-:Y:S01]  /*6b10*/  IMAD.MOV.U32 R22, RZ, RZ, R19 ;  /* 0x000000ffff167224 */ /* 0x000fe200078e0013 */
[----:B------:R-:W-:Y:S01]  /*6b20*/  PRMT R4, R5, 0x7610, R4 ;  /* 0x0000761005047816 */ /* 0x000fe20000000004 */
[----:B------:R-:W-:Y:S01]  /*6b30*/  IMAD.MOV.U32 R19, RZ, RZ, R6 ;  /* 0x000000ffff137224 */ /* 0x000fe200078e0006 */
[----:B------:R-:W-:Y:S02]  /*6b40*/  PRMT R5, R7, 0x7632, R5 ;  /* 0x0000763207057816 */ /* 0x000fe40000000005 */
.L_x_15749:
[----:B------:R-:W-:Y:S05]  /*6b50*/  BSYNC B1 ;  /* 0x0000000000017941 */ /* 0x000fea0003800000 */
.L_x_15747:
        /* <DEDUP_REMOVED lines=9> */
.L_x_15751:
[----:B------:R-:W-:Y:S01]  /*6bf0*/  IMAD.MOV.U32 R6, RZ, RZ, R22 ;  /* 0x000000ffff067224 */ /* 0x000fe200078e0016 */
[--C-:B------:R-:W-:Y:S01]  /*6c00*/  PRMT R7, R7, 0x5410, R4.reuse ;  /* 0x0000541007077816 */ /* 0x100fe20000000004 */
[----:B------:R-:W-:Y:S01]  /*6c10*/  IMAD.MOV.U32 R22, RZ, RZ, R9 ;  /* 0x000000ffff167224 */ /* 0x000fe200078e0009 */
[----:B------:R-:W-:Y:S02]  /*6c20*/  PRMT R4, R8, 0x7632, R4 ;  /* 0x0000763208047816 */ /* 0x000fe40000000004 */
.L_x_15752:
[----:B------:R-:W-:Y:S05]  /*6c30*/  BSYNC B1 ;  /* 0x0000000000017941 */ /* 0x000fea0003800000 */
.L_x_15750:
        /* <DEDUP_REMOVED lines=9> */
.L_x_15754:
[----:B------:R-:W-:Y:S01]  /*6cd0*/  IMAD.MOV.U32 R9, RZ, RZ, R6 ;  /* 0x000000ffff097224 */ /* 0x000fe200078e0006 */
[----:B------:R-:W-:Y:S01]  /*6ce0*/  PRMT R8, R8, 0x7610, R7 ;  /* 0x0000761008087816 */ /* 0x000fe20000000007 */
[----:B------:R-:W-:Y:S01]  /*6cf0*/  IMAD.MOV.U32 R6, RZ, RZ, R21 ;  /* 0x000000ffff067224 */ /* 0x000fe200078e0015 */
[----:B------:R-:W-:Y:S02]  /*6d00*/  PRMT R7, R7, 0x7610, R2 ;  /* 0x0000761007077816 */ /* 0x000fe40000000002 */
.L_x_15755:
[----:B------:R-:W-:Y:S05]  /*6d10*/  BSYNC B1 ;  /* 0x0000000000017941 */ /* 0x000fea0003800000 */
.L_x_15753:
        /* <DEDUP_REMOVED lines=9> */
.L_x_15757:
[----:B------:R-:W-:Y:S01]  /*6db0*/  PRMT R2, R2, 0x7610, R8 ;  /* 0x0000761002027816 */ /* 0x000fe20000000008 */
[----:B------:R-:W-:Y:S02]  /*6dc0*/  IMAD.MOV.U32 R21, RZ, RZ, R9 ;  /* 0x000000ffff157224 */ /* 0x000fe400078e0009 */
[----:B------:R-:W-:Y:S01]  /*6dd0*/  IMAD.MOV.U32 R9, RZ, RZ, R10 ;  /* 0x000000ffff097224 */ /* 0x000fe200078e000a */
[----:B------:R-:W-:Y:S02]  /*6de0*/  PRMT R8, R8, 0x5410, R2 ;  /* 0x0000541008087816 */ /* 0x000fe40000000002 */
.L_x_15758:
[----:B------:R-:W-:Y:S05]  /*6df0*/  BSYNC B1 ;  /* 0x0000000000017941 */ /* 0x000fea0003800000 */
.L_x_15756:
        /* <DEDUP_REMOVED lines=9> */
.L_x_15760:
[----:B------:R-:W-:Y:S01]  /*6e90*/  IMAD.MOV.U32 R10, RZ, RZ, R21 ;  /* 0x000000ffff0a7224 */ /* 0x000fe200078e0015 */
[----:B------:R-:W-:Y:S01]  /*6ea0*/  PRMT R2, R2, 0x7632, R4 ;  /* 0x0000763202027816 */ /* 0x000fe20000000004 */
[----:B------:R-:W-:Y:S02]  /*6eb0*/  IMAD.MOV.U32 R21, RZ, RZ, R24 ;  /* 0x000000ffff157224 */ /* 0x000fe400078e0018 */
.L_x_15761:
[----:B------:R-:W-:Y:S05]  /*6ec0*/  BSYNC B1 ;  /* 0x0000000000017941 */ /* 0x000fea0003800000 */
.L_x_15759:
        /* <DEDUP_REMOVED lines=16> */
.L_x_15763:
[----:B------:R-:W-:Y:S01]  /*6fd0*/  IMAD.MOV.U32 R18, RZ, RZ, R3 ;  /* 0x000000ffff127224 */ /* 0x000fe200078e0003 */
[----:B------:R-:W-:Y:S01]  /*6fe0*/  PRMT R4, R4, 0x7610, R28 ;  /* 0x0000761004047816 */ /* 0x000fe2000000001c */
[----:B------:R-:W-:Y:S01]  /*6ff0*/  IMAD.MOV.U32 R3, RZ, RZ, R20 ;  /* 0x000000ffff037224 */ /* 0x000fe200078e0014 */
[----:B------:R-:W-:Y:S02]  /*7000*/  PRMT R28, R28, 0x7610, R5 ;  /* 0x000076101c1c7816 */ /* 0x000fe40000000005 */
.L_x_15764:
[----:B------:R-:W-:Y:S05]  /*7010*/  BSYNC B1 ;  /* 0x0000000000017941 */ /* 0x000fea0003800000 */
.L_x_15762:
        /* <DEDUP_REMOVED lines=9> */
.L_x_15766:
[----:B------:R-:W-:Y:S01]  /*70b0*/  PRMT R5, R5, 0x7610, R4 ;  /* 0x0000761005057816 */ /* 0x000fe20000000004 */
[----:B------:R-:W-:Y:S02]  /*70c0*/  IMAD.MOV.U32 R15, RZ, RZ, R18 ;  /* 0x000000ffff0f7224 */ /* 0x000fe400078e0012 */
[----:B------:R-:W-:Y:S01]  /*70d0*/  IMAD.MOV.U32 R18, RZ, RZ, R19 ;  /* 0x000000ffff127224 */ /* 0x000fe200078e0013 */
[----:B------:R-:W-:Y:S02]  /*70e0*/  PRMT R4, R4, 0x5410, R5 ;  /* 0x0000541004047816 */ /* 0x000fe40000000005 */
.L_x_15767:
[----:B------:R-:W-:Y:S05]  /*70f0*/  BSYNC B1 ;  /* 0x0000000000017941 */ /* 0x000fea0003800000 */
.L_x_15765:
        /* <DEDUP_REMOVED lines=9> */
.L_x_15769:
[----:B------:R-:W-:Y:S01]  /*7190*/  IMAD.MOV.U32 R19, RZ, RZ, R15 ;  /* 0x000000ffff137224 */ /* 0x000fe200078e000f */
[----:B------:R-:W-:Y:S01]  /*71a0*/  PRMT R5, R5, 0x5432, R4 ;  /* 0x0000543205057816 */ /* 0x000fe20000000004 */
[----:B------:R-:W-:Y:S02]  /*71b0*/  IMAD.MOV.U32 R15, RZ, RZ, R22 ;  /* 0x000000ffff0f7224 */ /* 0x000fe400078e0016 */
.L_x_15770:
[----:B------:R-:W-:Y:S05]  /*71c0*/  BSYNC B1 ;  /* 0x0000000000017941 */ /* 0x000fea0003800000 */
.L_x_15768:
        /* <DEDUP_REMOVED lines=9> */
.L_x_15772:
[----:B------:R-:W-:Y:S01]  /*7260*/  IMAD.MOV.U32 R20, RZ, RZ, R19 ;  /* 0x000000ffff147224 */ /* 0x000fe200078e0013 */
[----:B------:R-:W-:Y:S01]  /*7270*/  PRMT R4, R5, 0x7610, R4 ;  /* 0x0000761005047816 */ /* 0x000fe20000000004 */
[----:B------:R-:W-:Y:S01]  /*7280*/  IMAD.MOV.U32 R19, RZ, RZ, R6 ;  /* 0x000000ffff137224 */ /* 0x000fe200078e0006 */
[----:B------:R-:W-:Y:S02]  /*7290*/  PRMT R5, R7, 0x7632, R5 ;  /* 0x0000763207057816 */ /* 0x000fe40000000005 */
.L_x_15773:
[----:B------:R-:W-:Y:S05]  /*72a0*/  BSYNC B1 ;  /* 0x0000000000017941 */ /* 0x000fea0003800000 */
.L_x_15771:
        /* <DEDUP_REMOVED lines=9> */
.L_x_15775:
[----:B------:R-:W-:Y:S01]  /*7340*/  IMAD.MOV.U32 R6, RZ, RZ, R20 ;  /* 0x000000ffff067224 */ /* 0x000fe200078e0014 */
[--C-:B------:R-:W-:Y:S01]  /*7350*/  PRMT R22, R22, 0x5410, R4.reuse ;  /* 0x0000541016167816 */ /* 0x100fe20000000004 */
[----:B------:R-:W-:Y:S01]  /*7360*/  IMAD.MOV.U32 R20, RZ, RZ, R9 ;  /* 0x000000ffff147224 */ /* 0x000fe200078e0009 */
[----:B------:R-:W-:Y:S02]  /*7370*/  PRMT R4, R8, 0x7632, R4 ;  /* 0x0000763208047816 */ /* 0x000fe40000000004 */
.L_x_15776:
[----:B------:R-:W-:Y:S05]  /*7380*/  BSYNC B1 ;  /* 0x0000000000017941 */ /* 0x000fea0003800000 */
.L_x_15774:
        /* <DEDUP_REMOVED lines=9> */
.L_x_15778:
[----:B------:R-:W-:Y:S01]  /*7420*/  IMAD.MOV.U32 R7, RZ, RZ, R6 ;  /* 0x000000ffff077224 */ /* 0x000fe200078e0006 */
[----:B------:R-:W-:Y:S01]  /*7430*/  PRMT R9, R9, 0x7610, R22 ;  /* 0x0000761009097816 */ /* 0x000fe20000000016 */
[----:B------:R-:W-:Y:S01]  /*7440*/  IMAD.MOV.U32 R6, RZ, RZ, R21 ;  /* 0x000000ffff067224 */ /* 0x000fe200078e0015 */
[----:B------:R-:W-:Y:S02]  /*7450*/  PRMT R22, R22, 0x7610, R2 ;  /* 0x0000761016167816 */ /* 0x000fe40000000002 */
.L_x_15779:
[----:B------:R-:W-:Y:S05]  /*7460*/  BSYNC B1 ;  /* 0x0000000000017941 */ /* 0x000fea0003800000 */
.L_x_15777:
        /* <DEDUP_REMOVED lines=9> */
.L_x_15781:
[----:B------:R-:W-:Y:S01]  /*7500*/  PRMT R2, R2, 0x7610, R9 ;  /* 0x0000761002027816 */ /* 0x000fe20000000009 */
[----:B------:R-:W-:Y:S02]  /*7510*/  IMAD.MOV.U32 R8, RZ, RZ, R7 ;  /* 0x000000ffff087224 */ /* 0x000fe400078e0007 */
[----:B------:R-:W-:Y:S01]  /*7520*/  IMAD.MOV.U32 R7, RZ, RZ, R10 ;  /* 0x000000ffff077224 */ /* 0x000fe200078e000a */
[----:B------:R-:W-:Y:S02]  /*7530*/  PRMT R9, R9, 0x5410, R2 ;  /* 0x0000541009097816 */ /* 0x000fe40000000002 */
.L_x_15782:
[----:B------:R-:W-:Y:S05]  /*7540*/  BSYNC B1 ;  /* 0x0000000000017941 */ /* 0x000fea0003800000 */
.L_x_15780:
        /* <DEDUP_REMOVED lines=16> */
.L_x_15784:
[----:B------:R-:W-:Y:S01]  /*7650*/  IMAD.MOV.U32 R10, RZ, RZ, R3 ;  /* 0x000000ffff0a7224 */ /* 0x000fe200078e0003 */
[C---:B------:R-:W-:Y:S01]  /*7660*/  PRMT R24, R28.reuse, 0x7632, R24 ;  /* 0x000076321c187816 */ /* 0x040fe20000000018 */
[----:B------:R-:W-:Y:S01]  /*7670*/  IMAD.MOV.U32 R3, RZ, RZ, R18 ;  /* 0x000000ffff037224 */ /* 0x000fe200078e0012 */
[----:B------:R-:W-:Y:S02]  /*7680*/  PRMT R28, R28, 0x7610, R4 ;  /* 0x000076101c1c7816 */ /* 0x000fe40000000004 */
.L_x_15785:
[----:B------:R-:W-:Y:S05]  /*7690*/  BSYNC B1 ;  /* 0x0000000000017941 */ /* 0x000fea0003800000 */
.L_x_15783:
        /* <DEDUP_REMOVED lines=9> */
.L_x_15787:
[----:B------:R-:W-:Y:S01]  /*7730*/  IMAD.MOV.U32 R16, RZ, RZ, R10 ;  /* 0x000000ffff107224 */ /* 0x000fe200078e000a */
[----:B------:R-:W-:Y:S01]  /*7740*/  PRMT R23, R24, 0x7610, R23 ;  /* 0x0000761018177816 */ /* 0x000fe20000000017 */
[----:B------:R-:W-:Y:S01]  /*7750*/  IMAD.MOV.U32 R10, RZ, RZ, R15 ;  /* 0x000000ffff0a7224 */ /* 0x000fe200078e000f */
[----:B------:R-:W-:Y:S02]  /*7760*/  PRMT R24, R5, 0x7632, R24 ;  /* 0x0000763205187816 */ /* 0x000fe40000000018 */
.L_x_15788:
[----:B------:R-:W-:Y:S05]  /*7770*/  BSYNC B1 ;  /* 0x0000000000017941 */ /* 0x000fea0003800000 */
.L_x_15786:
        /* <DEDUP_REMOVED lines=9> */
.L_x_15790:
[----:B------:R-:W-:Y:S01]  /*7810*/  IMAD.MOV.U32 R15, RZ, RZ, R16 ;  /* 0x000000ffff0f7224 */ /* 0x000fe200078e0010 */
[----:B------:R-:W-:Y:S01]  /*7820*/  PRMT R22, R23, 0x7610, R22 ;  /* 0x0000761017167816 */ /* 0x000fe20000000016 */
[----:B------:R-:W-:Y:S01]  /*7830*/  IMAD.MOV.U32 R16, RZ, RZ, R19 ;  /* 0x000000ffff107224 */ /* 0x000fe200078e0013 */
[----:B------:R-:W-:Y:S02]  /*7840*/  PRMT R23, R5, 0x7610, R23 ;  /* 0x0000761005177816 */ /* 0x000fe40000000017 */
.L_x_15791:
[----:B------:R-:W-:Y:S05]  /*7850*/  BSYNC B1 ;  /* 0x0000000000017941 */ /* 0x000fea0003800000 */
.L_x_15789:
        /* <DEDUP_REMOVED lines=9> */
.L_x_15793:
[----:B------:R-:W-:Y:S01]  /*78f0*/  IMAD.MOV.U32 R19, RZ, RZ, R15 ;  /* 0x000000ffff137224 */ /* 0x000fe200078e000f */
[----:B------:R-:W-:Y:S01]  /*7900*/  PRMT R23, R23, 0x5410, R22 ;  /* 0x0000541017177816 */ /* 0x000fe20000000016 */
[----:B------:R-:W-:Y:S01]  /*7910*/  IMAD.MOV.U32 R15, RZ, RZ, R20 ;  /* 0x000000ffff0f7224 */ /* 0x000fe200078e0014 */
[----:B------:R-:W-:Y:S02]  /*7920*/  PRMT R22, R4, 0x7610, R22 ;  /* 0x0000761004167816 */ /* 0x000fe40000000016 */
.L_x_15794:
[----:B------:R-:W-:Y:S05]  /*7930*/  BSYNC B1 ;  /* 0x0000000000017941 */ /* 0x000fea0003800000 */
.L_x_15792:
        /* <DEDUP_REMOVED lines=9> */
.L_x_15796:
[----:B------:R-:W-:Y:S01]  /*79d0*/  IMAD.MOV.U32 R18, RZ, RZ, R19 ;  /* 0x000000ffff127224 */ /* 0x000fe200078e0013 */
[C---:B------:R-:W-:Y:S01]  /*79e0*/  PRMT R9, R23.reuse, 0x7632, R9 ;  /* 0x0000763217097816 */ /* 0x040fe20000000009 */
[----:B------:R-:W-:Y:S01]  /*79f0*/  IMAD.MOV.U32 R19, RZ, RZ, R6 ;  /* 0x000000ffff137224 */ /* 0x000fe200078e0006 */
[----:B------:R-:W-:Y:S02]  /*7a00*/  PRMT R23, R23, 0x7610, R22 ;  /* 0x0000761017177816 */ /* 0x000fe40000000016 */
.L_x_15797:
[----:B------:R-:W-:Y:S05]  /*7a10*/  BSYNC B1 ;  /* 0x0000000000017941 */ /* 0x000fea0003800000 */
.L_x_15795:
        /* <DEDUP_REMOVED lines=9> */
.L_x_15799:
[----:B------:R-:W-:Y:S01]  /*7ab0*/  IMAD.MOV.U32 R21, RZ, RZ, R18 ;  /* 0x000000ffff157224 */ /* 0x000fe200078e0012 */
[----:B------:R-:W-:Y:S01]  /*7ac0*/  PRMT R22, R22, 0x5410, R9 ;  /* 0x0000541016167816 */ /* 0x000fe20000000009 */
[----:B------:R-:W-:Y:S01]  /*7ad0*/  IMAD.MOV.U32 R18, RZ, RZ, R7 ;  /* 0x000000ffff127224 */ /* 0x000fe200078e0007 */
[----:B------:R-:W-:Y:S02]  /*7ae0*/  PRMT R9, R9, 0x7632, R9 ;  /* 0x0000763209097816 */ /* 0x000fe40000000009 */
.L_x_15800:
[----:B------:R-:W-:Y:S05]  /*7af0*/  BSYNC B1 ;  /* 0x0000000000017941 */ /* 0x000fea0003800000 */
.L_x_15798:
        /* <DEDUP_REMOVED lines=9> */
.L_x_15802:
[----:B------:R-:W-:Y:S01]  /*7b90*/  IMAD.MOV.U32 R20, RZ, RZ, R21 ;  /* 0x000000ffff147224 */ /* 0x000fe200078e0015 */
[----:B------:R-:W-:Y:S01]  /*7ba0*/  PRMT R24, R24, 0x7610, R22 ;  /* 0x0000761018187816 */ /* 0x000fe20000000016 */
[----:B------:R-:W-:Y:S01]  /*7bb0*/  IMAD.MOV.U32 R21, RZ, RZ, R8 ;  /* 0x000000ffff157224 */ /* 0x000fe200078e0008 */
[----:B------:R-:W-:Y:S02]  /*7bc0*/  PRMT R22, R22, 0x7610, R2 ;  /* 0x0000761016167816 */ /* 0x000fe40000000002 */
.L_x_15803:
[----:B------:R-:W-:Y:S05]  /*7bd0*/  BSYNC B1 ;  /* 0x0000000000017941 */ /* 0x000fea0003800000 */
.L_x_15801:
        /* <DEDUP_REMOVED lines=16> */
.L_x_15805:
[----:B------:R-:W-:Y:S01]  /*7ce0*/  PRMT R33, R33, 0x7610, R28 ;  /* 0x0000761021217816 */ /* 0x000fe2000000001c */
[----:B------:R-:W-:Y:S01]  /*7cf0*/  IMAD.MOV.U32 R2, RZ, RZ, R3 ;  /* 0x000000ffff027224 */ /* 0x000fe200078e0003 */
[----:B------:R-:W-:Y:S01]  /*7d00*/  PRMT R28, R28, 0x5410, R24 ;  /* 0x000054101c1c7816 */ /* 0x000fe20000000018 */
[----:B------:R-:W-:Y:S02]  /*7d10*/  IMAD.MOV.U32 R3, RZ, RZ, R10 ;  /* 0x000000ffff037224 */ /* 0x000fe400078e000a */
.L_x_15806:
[----:B------:R-:W-:Y:S05]  /*7d20*/  BSYNC B1 ;  /* 0x0000000000017941 */ /* 0x000fea0003800000 */
.L_x_15804:
        /* <DEDUP_REMOVED lines=9> */
.L_x_15808:
[----:B------:R-:W-:Y:S01]  /*7dc0*/  PRMT R35, R35, 0x7610, R33 ;  /* 0x0000761023237816 */ /* 0x000fe20000000021 */
[----:B------:R-:W-:Y:S01]  /*7dd0*/  IMAD.MOV.U32 R5, RZ, RZ, R2 ;  /* 0x000000ffff057224 */ /* 0x000fe200078e0002 */
[----:B------:R-:W-:Y:S01]  /*7de0*/  PRMT R33, R33, 0x5410, R23 ;  /* 0x0000541021217816 */ /* 0x000fe20000000017 */
[----:B------:R-:W-:Y:S02]  /*7df0*/  IMAD.MOV.U32 R2, RZ, RZ, R16 ;  /* 0x000000ffff027224 */ /* 0x000fe400078e0010 */
.L_x_15809:
[----:B------:R-:W-:Y:S05]  /*7e00*/  BSYNC B1 ;  /* 0x0000000000017941 */ /* 0x000fea0003800000 */
.L_x_15807:
        /* <DEDUP_REMOVED lines=9> */
.L_x_15811:
[C---:B------:R-:W-:Y:S01]  /*7ea0*/  PRMT R28, R35.reuse, 0x7632, R28 ;  /* 0x00007632231c7816 */ /* 0x040fe2000000001c */
[----:B------:R-:W-:Y:S01]  /*7eb0*/  IMAD.MOV.U32 R4, RZ, RZ, R5 ;  /* 0x000000ffff047224 */ /* 0x000fe200078e0005 */
[----:B------:R-:W-:Y:S01]  /*7ec0*/  PRMT R35, R35, 0x5410, R22 ;  /* 0x0000541023237816 */ /* 0x000fe20000000016 */
[----:B------:R-:W-:Y:S02]  /*7ed0*/  IMAD.MOV.U32 R5, RZ, RZ, R15 ;  /* 0x000000ffff057224 */ /* 0x000fe400078e000f */
.L_x_15812:
[----:B------:R-:W-:Y:S05]  /*7ee0*/  BSYNC B1 ;  /* 0x0000000000017941 */ /* 0x000fea0003800000 */
.L_x_15810:
        /* <DEDUP_REMOVED lines=9> */
.L_x_15814:
[----:B------:R-:W-:Y:S01]  /*7f80*/  PRMT R27, R27, 0x5410, R28 ;  /* 0x000054101b1b7816 */ /* 0x000fe2000000001c */
[----:B------:R-:W-:Y:S01]  /*7f90*/  IMAD.MOV.U32 R7, RZ, RZ, R4 ;  /* 0x000000ffff077224 */ /* 0x000fe200078e0004 */
[----:B------:R-:W-:Y:S01]  /*7fa0*/  PRMT R28, R23, 0x7632, R28 ;  /* 0x00007632171c7816 */ /* 0x000fe2000000001c */
[----:B------:R-:W-:Y:S02]  /*7fb0*/  IMAD.MOV.U32 R4, RZ, RZ, R19 ;  /* 0x000000ffff047224 */ /* 0x000fe400078e0013 */
.L_x_15815:
[----:B------:R-:W-:Y:S05]  /*7fc0*/  BSYNC B1 ;  /* 0x0000000000017941 */ /* 0x000fea0003800000 */
.L_x_15813:
        /* <DEDUP_REMOVED lines=9> */
.L_x_15817:
[C---:B------:R-:W-:Y:S01]  /*8060*/  PRMT R26, R27.reuse, 0x7632, R26 ;  /* 0x000076321b1a7816 */ /* 0x040fe2000000001a */
[----:B------:R-:W-:Y:S01]  /*8070*/  IMAD.MOV.U32 R6, RZ, RZ, R7 ;  /* 0x000000ffff067224 */ /* 0x000fe200078e0007 */
[----:B------:R-:W-:Y:S01]  /*8080*/  PRMT R27, R27, 0x5410, R9 ;  /* 0x000054101b1b7816 */ /* 0x000fe20000000009 */
[----:B------:R-:W-:Y:S02]  /*8090*/  IMAD.MOV.U32 R7, RZ, RZ, R18 ;  /* 0x000000ffff077224 */ /* 0x000fe400078e0012 */
.L_x_15818:
[----:B------:R-:W-:Y:S05]  /*80a0*/  BSYNC B1 ;  /* 0x0000000000017941 */ /* 0x000fea0003800000 */
.L_x_15816:
        /* <DEDUP_REMOVED lines=9> */
.L_x_15820:
[----:B------:R-:W-:Y:S01]  /*8140*/  IMAD.MOV.U32 R9, RZ, RZ, R6 ;  /* 0x000000ffff097224 */ /* 0x000fe200078e0006 */
[----:B------:R-:W-:Y:S01]  /*8150*/  PRMT R26, R22, 0x5432, R26 ;  /* 0x00005432161a7816 */ /* 0x000fe2000000001a */
[----:B------:R-:W-:Y:S02]  /*8160*/  IMAD.MOV.U32 R6, RZ, RZ, R21 ;  /* 0x000000ffff067224 */ /* 0x000fe400078e0015 */
.L_x_15821:
[----:B------:R-:W-:Y:S05]  /*8170*/  BSYNC B1 ;  /* 0x0000000000017941 */ /* 0x000fea0003800000 */
.L_x_15819:
        /* <DEDUP_REMOVED lines=9> */
.L_x_15823:
[C---:B------:R-:W-:Y:S01]  /*8210*/  PRMT R27, R26.reuse, 0x7632, R27 ;  /* 0x000076321a1b7816 */ /* 0x040fe2000000001b */
[----:B------:R-:W-:Y:S01]  /*8220*/  IMAD.MOV.U32 R8, RZ, RZ, R9 ;  /* 0x000000ffff087224 */ /* 0x000fe200078e0009 */
[----:B------:R-:W-:Y:S01]  /*8230*/  PRMT R26, R26, 0x7610, R24 ;  /* 0x000076101a1a7816 */ /* 0x000fe20000000018 */
[----:B------:R-:W-:Y:S02]  /*8240*/  IMAD.MOV.U32 R9, RZ, RZ, R20 ;  /* 0x000000ffff097224 */ /* 0x000fe400078e0014 */
.L_x_15824:
[----:B------:R-:W-:Y:S05]  /*8250*/  BSYNC B1 ;  /* 0x0000000000017941 */ /* 0x000fea0003800000 */
.L_x_15822:
[----:B------:R-:W-:Y:S02]  /*8260*/  FADD.FTZ R10, R32, R11 ;  /* 0x0000000b200a7221 */ /* 0x000fe40000010000 */
[----:B------:R-:W-:Y:S02]  /*8270*/  IMAD.MOV.U32 R11, RZ, RZ, R12 ;  /* 0x000000ffff0b7224 */ /* 0x000fe400078e000c */
.L_x_15656:
[----:B-1234-:R-:W-:Y:S05]  /*8280*/  BSYNC B0 ;  /* 0x0000000000007941 */ /* 0x01efea0003800000 */
.L_x_15655:
        /* <DEDUP_REMOVED lines=46> */
.L_x_15828:
[----:B------:R-:W-:Y:S01]  /*8570*/  IMAD.MOV.U32 R10, RZ, RZ, R3 ;  /* 0x000000ffff0a7224 */ /* 0x000fe200078e0003 */
[C---:B------:R-:W-:Y:S01]  /*8580*/  PRMT R23, R28.reuse, 0x7632, R23 ;  /* 0x000076321c177816 */ /* 0x040fe20000000017 */
[----:B------:R-:W-:Y:S01]  /*8590*/  IMAD.MOV.U32 R3, RZ, RZ, R2 ;  /* 0x000000ffff037224 */ /* 0x000fe200078e0002 */
[----:B------:R-:W-:Y:S02]  /*85a0*/  PRMT R28, R28, 0x7610, R33 ;  /* 0x000076101c1c7816 */ /* 0x000fe40000000021 */
.L_x_15829:
[----:B------:R-:W-:Y:S05]  /*85b0*/  BSYNC B1 ;  /* 0x0000000000017941 */ /* 0x000fea0003800000 */
.L_x_15827:
        /* <DEDUP_REMOVED lines=9> */
.L_x_15831:
[----:B------:R-:W-:Y:S01]  /*8650*/  IMAD.MOV.U32 R25, RZ, RZ, R10 ;  /* 0x000000ffff197224 */ /* 0x000fe200078e000a */
[----:B------:R-:W-:Y:S01]  /*8660*/  PRMT R2, R2, 0x5410, R23 ;  /* 0x0000541002027816 */ /* 0x000fe20000000017 */
[----:B------:R-:W-:Y:S01]  /*8670*/  IMAD.MOV.U32 R10, RZ, RZ, R5 ;  /* 0x000000ffff0a7224 */ /* 0x000fe200078e0005 */
[----:B------:R-:W-:Y:S02]  /*8680*/  PRMT R23, R35, 0x7632, R23 ;  /* 0x0000763223177816 */ /* 0x000fe40000000017 */
.L_x_15832:
[----:B------:R-:W-:Y:S05]  /*8690*/  BSYNC B1 ;  /* 0x0000000000017941 */ /* 0x000fea0003800000 */
.L_x_15830:
        /* <DEDUP_REMOVED lines=9> */
.L_x_15834:
[----:B------:R-:W-:Y:S01]  /*8730*/  IMAD.MOV.U32 R34, RZ, RZ, R25 ;  /* 0x000000ffff227224 */ /* 0x000fe200078e0019 */
[----:B------:R-:W-:Y:S01]  /*8740*/  PRMT R2, R2, 0x5432, R28 ;  /* 0x0000543202027816 */ /* 0x000fe2000000001c */
[----:B------:R-:W-:Y:S02]  /*8750*/  IMAD.MOV.U32 R25, RZ, RZ, R4 ;  /* 0x000000ffff197224 */ /* 0x000fe400078e0004 */
.L_x_15835:
[----:B------:R-:W-:Y:S05]  /*8760*/  BSYNC B1 ;  /* 0x0000000000017941 */ /* 0x000fea0003800000 */
.L_x_15833:
        /* <DEDUP_REMOVED lines=9> */
.L_x_15837:
[----:B------:R-:W-:Y:S01]  /*8800*/  IMAD.MOV.U32 R5, RZ, RZ, R34 ;  /* 0x000000ffff057224 */ /* 0x000fe200078e0022 */
[--C-:B------:R-:W-:Y:S01]  /*8810*/  PRMT R4, R4, 0x5410, R2.reuse ;  /* 0x0000541004047816 */ /* 0x100fe20000000002 */
[----:B------:R-:W-:Y:S01]  /*8820*/  IMAD.MOV.U32 R34, RZ, RZ, R7 ;  /* 0x000000ffff227224 */ /* 0x000fe200078e0007 */
[----:B------:R-:W-:Y:S02]  /*8830*/  PRMT R2, R27, 0x7632, R2 ;  /* 0x000076321b027816 */ /* 0x000fe40000000002 */
.L_x_15838:
[----:B------:R-:W-:Y:S05]  /*8840*/  BSYNC B1 ;  /* 0x0000000000017941 */ /* 0x000fea0003800000 */
.L_x_15836:
        /* <DEDUP_REMOVED lines=9> */
.L_x_15840:
[----:B------:R-:W-:Y:S01]  /*88e0*/  IMAD.MOV.U32 R36, RZ, RZ, R5 ;  /* 0x000000ffff247224 */ /* 0x000fe200078e0005 */
[----:B------:R-:W-:Y:S01]  /*88f0*/  PRMT R7, R7, 0x7610, R4 ;  /* 0x0000761007077816 */ /* 0x000fe20000000004 */
[----:B------:R-:W-:Y:S01]  /*8900*/  IMAD.MOV.U32 R5, RZ, RZ, R6 ;  /* 0x000000ffff057224 */ /* 0x000fe200078e0006 */
[----:B------:R-:W-:Y:S02]  /*8910*/  PRMT R4, R4, 0x5410, R26 ;  /* 0x0000541004047816 */ /* 0x000fe4000000001a */
.L_x_15841:
[----:B------:R-:W-:Y:S05]  /*8920*/  BSYNC B1 ;  /* 0x0000000000017941 */ /* 0x000fea0003800000 */
.L_x_15839:
        /* <DEDUP_REMOVED lines=9> */
.L_x_15843:
[----:B------:R-:W-:Y:S01]  /*89c0*/  IMAD.MOV.U32 R29, RZ, RZ, R36 ;  /* 0x000000ffff1d7224 */ /* 0x000fe200078e0024 */
[C---:B------:R-:W-:Y:S01]  /*89d0*/  PRMT R4, R7.reuse, 0x7632, R4 ;  /* 0x0000763207047816 */ /* 0x040fe20000000004 */
[----:B------:R-:W-:Y:S01]  /*89e0*/  IMAD.MOV.U32 R36, RZ, RZ, R9 ;  /* 0x000000ffff247224 */ /* 0x000fe200078e0009 */
[----:B------:R-:W-:Y:S02]  /*89f0*/  PRMT R7, R7, 0x7610, R26 ;  /* 0x0000761007077816 */ /* 0x000fe4000000001a */
.L_x_15844:
[----:B------:R-:W-:Y:S05]  /*8a00*/  BSYNC B1 ;  /* 0x0000000000017941 */ /* 0x000fea0003800000 */
.L_x_15842:
        /* <DEDUP_REMOVED lines=9> */
.L_x_15846:
[----:B------:R-:W-:Y:S01]  /*8aa0*/  IMAD.MOV.U32 R6, RZ, RZ, R29 ;  /* 0x000000ffff067224 */ /* 0x000fe200078e001d */
[----:B------:R-:W-:Y:S01]  /*8ab0*/  PRMT R7, R4, 0x7610, R7 ;  /* 0x0000761004077816 */ /* 0x000fe20000000007 */
[----:B------:R-:W-:Y:S01]  /*8ac0*/  IMAD.MOV.U32 R29, RZ, RZ, R8 ;  /* 0x000000ffff1d7224 */ /* 0x000fe200078e0008 */
[----:B------:R-:W-:Y:S02]  /*8ad0*/  PRMT R4, R27, 0x7610, R4 ;  /* 0x000076101b047816 */ /* 0x000fe40000000004 */
.L_x_15847:
[----:B------:R-:W-:Y:S05]  /*8ae0*/  BSYNC B1 ;  /* 0x0000000000017941 */ /* 0x000fea0003800000 */
.L_x_15845:
        /* <DEDUP_REMOVED lines=16> */
.L_x_15849:
[----:B------:R-:W-:Y:S01]  /*8bf0*/  IMAD.MOV.U32 R8, RZ, RZ, R3 ;  /* 0x000000ffff087224 */ /* 0x000fe200078e0003 */
[----:B------:R-:W-:Y:S01]  /*8c00*/  PRMT R9, R9, 0x7610, R28 ;  /* 0x0000761009097816 */ /* 0x000fe2000000001c */
[----:B------:R-:W-:Y:S01]  /*8c10*/  IMAD.MOV.U32 R3, RZ, RZ, R10 ;  /* 0x000000ffff037224 */ /* 0x000fe200078e000a */
[----:B------:R-:W-:Y:S02]  /*8c20*/  PRMT R28, R28, 0x5410, R23 ;  /* 0x000054101c1c7816 */ /* 0x000fe40000000017 */
.L_x_15850:
[----:B------:R-:W-:Y:S05]  /*8c30*/  BSYNC B1 ;  /* 0x0000000000017941 */ /* 0x000fea0003800000 */
.L_x_15848:
        /* <DEDUP_REMOVED lines=9> */
.L_x_15852:
[----:B------:R-:W-:Y:S01]  /*8cd0*/  IMAD.MOV.U32 R21, RZ, RZ, R8 ;  /* 0x000000ffff157224 */ /* 0x000fe200078e0008 */
[----:B------:R-:W-:Y:S01]  /*8ce0*/  PRMT R10, R10, 0x7610, R9 ;  /* 0x000076100a0a7816 */ /* 0x000fe20000000009 */
[----:B------:R-:W-:Y:S01]  /*8cf0*/  IMAD.MOV.U32 R8, RZ, RZ, R25 ;  /* 0x000000ffff087224 */ /* 0x000fe200078e0019 */
[----:B------:R-:W-:Y:S02]  /*8d00*/  PRMT R9, R9, 0x7610, R2 ;  /* 0x0000761009097816 */ /* 0x000fe40000000002 */
.L_x_15853:
[----:B------:R-:W-:Y:S05]  /*8d10*/  BSYNC B1 ;  /* 0x0000000000017941 */ /* 0x000fea0003800000 */
.L_x_15851:
        /* <DEDUP_REMOVED lines=9> */
.L_x_15855:
[----:B------:R-:W-:Y:S01]  /*8db0*/  PRMT R2, R2, 0x7610, R10 ;  /* 0x0000761002027816 */ /* 0x000fe2000000000a */
[----:B------:R-:W-:Y:S02]  /*8dc0*/  IMAD.MOV.U32 R26, RZ, RZ, R21 ;  /* 0x000000ffff1a7224 */ /* 0x000fe400078e0015 */
[----:B------:R-:W-:Y:S01]  /*8dd0*/  IMAD.MOV.U32 R21, RZ, RZ, R34 ;  /* 0x000000ffff157224 */ /* 0x000fe200078e0022 */
[----:B------:R-:W-:Y:S02]  /*8de0*/  PRMT R10, R10, 0x5410, R2 ;  /* 0x000054100a0a7816 */ /* 0x000fe40000000002 */
.L_x_15856:
[----:B------:R-:W-:Y:S05]  /*8df0*/  BSYNC B1 ;  /* 0x0000000000017941 */ /* 0x000fea0003800000 */
.L_x_15854:
        /* <DEDUP_REMOVED lines=9> */
.L_x_15858:
[----:B------:R-:W-:Y:S01]  /*8e90*/  IMAD.MOV.U32 R23, RZ, RZ, R26 ;  /* 0x000000ffff177224 */ /* 0x000fe200078e001a */
[----:B------:R-:W-:Y:S01]  /*8ea0*/  PRMT R2, R2, 0x7632, R4 ;  /* 0x0000763202027816 */ /* 0x000fe20000000004 */
[----:B------:R-:W-:Y:S02]  /*8eb0*/  IMAD.MOV.U32 R26, RZ, RZ, R5 ;  /* 0x000000ffff1a7224 */ /* 0x000fe400078e0005 */
.L_x_15859:
[----:B------:R-:W-:Y:S05]  /*8ec0*/  BSYNC B1 ;  /* 0x0000000000017941 */ /* 0x000fea0003800000 */
.L_x_15857:
        /* <DEDUP_REMOVED lines=9> */
.L_x_15861:
[----:B------:R-:W-:Y:S01]  /*8f60*/  IMAD.MOV.U32 R30, RZ, RZ, R23 ;  /* 0x000000ffff1e7224 */ /* 0x000fe200078e0017 */
[----:B------:R-:W-:Y:S01]  /*8f70*/  PRMT R4, R4, 0x5410, R2 ;  /* 0x0000541004047816 */ /* 0x000fe20000000002 */
[----:B------:R-:W-:Y:S01]  /*8f80*/  IMAD.MOV.U32 R23, RZ, RZ, R36 ;  /* 0x000000ffff177224 */ /* 0x000fe200078e0024 */
[----:B------:R-:W-:Y:S02]  /*8f90*/  PRMT R2, R7, 0x7632, R2 ;  /* 0x0000763207027816 */ /* 0x000fe40000000002 */
.L_x_15862:
[----:B------:R-:W-:Y:S05]  /*8fa0*/  BSYNC B1 ;  /* 0x0000000000017941 */ /* 0x000fea0003800000 */
.L_x_15860:
        /* <DEDUP_REMOVED lines=9> */
.L_x_15864:
[----:B------:R-:W-:Y:S01]  /*9040*/  IMAD.MOV.U32 R5, RZ, RZ, R30 ;  /* 0x000000ffff057224 */ /* 0x000fe200078e001e */
[C---:B------:R-:W-:Y:S01]  /*9050*/  PRMT R9, R4.reuse, 0x7632, R9 ;  /* 0x0000763204097816 */ /* 0x040fe20000000009 */
[----:B------:R-:W-:Y:S01]  /*9060*/  IMAD.MOV.U32 R30, RZ, RZ, R29 ;  /* 0x000000ffff1e7224 */ /* 0x000fe200078e001d */
[----:B------:R-:W-:Y:S02]  /*9070*/  PRMT R4, R4, 0x5410, R4 ;  /* 0x0000541004047816 */ /* 0x000fe40000000004 */
.L_x_15865:
[----:B------:R-:W-:Y:S05]  /*9080*/  BSYNC B1 ;  /* 0x0000000000017941 */ /* 0x000fea0003800000 */
.L_x_15863:
        /* <DEDUP_REMOVED lines=9> */
.L_x_15867:
[----:B------:R-:W-:Y:S01]  /*9120*/  IMAD.MOV.U32 R25, RZ, RZ, R5 ;  /* 0x000000ffff197224 */ /* 0x000fe200078e0005 */
[----:B------:R-:W-:Y:S01]  /*9130*/  PRMT R4, R9, 0x7610, R4 ;  /* 0x0000761009047816 */ /* 0x000fe20000000004 */
[----:B------:R-:W-:Y:S01]  /*9140*/  IMAD.MOV.U32 R5, RZ, RZ, R6 ;  /* 0x000000ffff057224 */ /* 0x000fe200078e0006 */
[----:B------:R-:W-:Y:S02]  /*9150*/  PRMT R9, R7, 0x7610, R9 ;  /* 0x0000761007097816 */ /* 0x000fe40000000009 */
.L_x_15868:
[----:B------:R-:W-:Y:S05]  /*9160*/  BSYNC B1 ;  /* 0x0000000000017941 */ /* 0x000fea0003800000 */
.L_x_15866:
        /* <DEDUP_REMOVED lines=16> */
.L_x_15870:
[----:B------:R-:W-:Y:S01]  /*9270*/  IMAD.MOV.U32 R6, RZ, RZ, R3 ;  /* 0x000000ffff067224 */ /* 0x000fe200078e0003 */
[----:B------:R-:W-:Y:S01]  /*9280*/  PRMT R7, R7, 0x7610, R28 ;  /* 0x0000761007077816 */ /* 0x000fe2000000001c */
[----:B------:R-:W-:Y:S01]  /*9290*/  IMAD.MOV.U32 R3, RZ, RZ, R8 ;  /* 0x000000ffff037224 */ /* 0x000fe200078e0008 */
[----:B------:R-:W-:Y:S02]  /*92a0*/  PRMT R28, R28, 0x7610, R9 ;  /* 0x000076101c1c7816 */ /* 0x000fe40000000009 */
.L_x_15871:
[----:B------:R-:W-:Y:S05]  /*92b0*/  BSYNC B1 ;  /* 0x0000000000017941 */ /* 0x000fea0003800000 */
.L_x_15869:
        /* <DEDUP_REMOVED lines=9> */
.L_x_15873:
[----:B------:R-:W-:Y:S01]  /*9350*/  IMAD.MOV.U32 R27, RZ, RZ, R6 ;  /* 0x000000ffff1b7224 */ /* 0x000fe200078e0006 */
[----:B------:R-:W-:Y:S01]  /*9360*/  PRMT R8, R8, 0x7610, R7 ;  /* 0x0000761008087816 */ /* 0x000fe20000000007 */
[----:B------:R-:W-:Y:S01]  /*9370*/  IMAD.MOV.U32 R6, RZ, RZ, R21 ;  /* 0x000000ffff067224 */ /* 0x000fe200078e0015 */
[----:B------:R-:W-:Y:S02]  /*9380*/  PRMT R7, R7, 0x7610, R10 ;  /* 0x0000761007077816 */ /* 0x000fe4000000000a */
.L_x_15874:
[----:B------:R-:W-:Y:S05]  /*9390*/  BSYNC B1 ;  /* 0x0000000000017941 */ /* 0x000fea0003800000 */
.L_x_15872:
        /* <DEDUP_REMOVED lines=9> */
.L_x_15876:
[----:B------:R-:W-:Y:S01]  /*9430*/  IMAD.MOV.U32 R10, RZ, RZ, R27 ;  /* 0x000000ffff0a7224 */ /* 0x000fe200078e001b */
[----:B------:R-:W-:Y:S01]  /*9440*/  PRMT R9, R9, 0x7610, R8 ;  /* 0x0000761009097816 */ /* 0x000fe20000000008 */
[----:B------:R-:W-:Y:S01]  /*9450*/  IMAD.MOV.U32 R27, RZ, RZ, R26 ;  /* 0x000000ffff1b7224 */ /* 0x000fe200078e001a */
[----:B------:R-:W-:Y:S02]  /*9460*/  PRMT R8, R8, 0x7610, R2 ;  /* 0x0000761008087816 */ /* 0x000fe40000000002 */
.L_x_15877:
[----:B------:R-:W-:Y:S05]  /*9470*/  BSYNC B1 ;  /* 0x0000000000017941 */ /* 0x000fea0003800000 */
.L_x_15875:
        /* <DEDUP_REMOVED lines=9> */
.L_x_15879:
[----:B------:R-:W-:Y:S01]  /*9510*/  PRMT R2, R2, 0x7610, R9 ;  /* 0x0000761002027816 */ /* 0x000fe20000000009 */
[----:B------:R-:W-:Y:S02]  /*9520*/  IMAD.MOV.U32 R21, RZ, RZ, R10 ;  /* 0x000000ffff157224 */ /* 0x000fe400078e000a */
[----:B------:R-:W-:Y:S01]  /*9530*/  IMAD.MOV.U32 R10, RZ, RZ, R23 ;  /* 0x000000ffff0a7224 */ /* 0x000fe200078e0017 */
[----:B------:R-:W-:Y:S02]  /*9540*/  PRMT R9, R9, 0x5410, R2 ;  /* 0x0000541009097816 */ /* 0x000fe40000000002 */
.L_x_15880:
[----:B------:R-:W-:Y:S05]  /*9550*/  BSYNC B1 ;  /* 0x0000000000017941 */ /* 0x000fea0003800000 */
.L_x_15878:
        /* <DEDUP_REMOVED lines=9> */
.L_x_15882:
[----:B------:R-:W-:Y:S01]  /*95f0*/  IMAD.MOV.U32 R24, RZ, RZ, R21 ;  /* 0x000000ffff187224 */ /* 0x000fe200078e0015 */
[----:B------:R-:W-:Y:S01]  /*9600*/  PRMT R2, R2, 0x7632, R4 ;  /* 0x0000763202027816 */ /* 0x000fe20000000004 */
[----:B------:R-:W-:Y:S02]  /*9610*/  IMAD.MOV.U32 R21, RZ, RZ, R30 ;  /* 0x000000ffff157224 */ /* 0x000fe400078e001e */
.L_x_15883:
[----:B------:R-:W-:Y:S05]  /*9620*/  BSYNC B1 ;  /* 0x0000000000017941 */ /* 0x000fea0003800000 */
.L_x_15881:
        /* <DEDUP_REMOVED lines=9> */
.L_x_15885:
[----:B------:R-:W-:Y:S01]  /*96c0*/  IMAD.MOV.U32 R26, RZ, RZ, R24 ;  /* 0x000000ffff1a7224 */ /* 0x000fe200078e0018 */
[--C-:B------:R-:W-:Y:S01]  /*96d0*/  PRMT R4, R4, 0x5410, R2.reuse ;  /* 0x0000541004047816 */ /* 0x100fe20000000002 */
[----:B------:R-:W-:Y:S01]  /*96e0*/  IMAD.MOV.U32 R24, RZ, RZ, R5 ;  /* 0x000000ffff187224 */ /* 0x000fe200078e0005 */
[----:B------:R-:W-:Y:S02]  /*96f0*/  PRMT R2, R9, 0x7610, R2 ;  /* 0x0000761009027816 */ /* 0x000fe40000000002 */
.L_x_15886:
[----:B------:R-:W-:Y:S05]  /*9700*/  BSYNC B1 ;  /* 0x0000000000017941 */ /* 0x000fea0003800000 */
.L_x_15884:
        /* <DEDUP_REMOVED lines=9> */
.L_x_15888:
[----:B------:R-:W-:Y:S01]  /*97a0*/  IMAD.MOV.U32 R5, RZ, RZ, R26 ;  /* 0x000000ffff057224 */ /* 0x000fe200078e001a */
[C---:B------:R-:W-:Y:S01]  /*97b0*/  PRMT R7, R4.reuse, 0x7632, R7 ;  /* 0x0000763204077816 */ /* 0x040fe20000000007 */
[----:B------:R-:W-:Y:S01]  /*97c0*/  IMAD.MOV.U32 R26, RZ, RZ, R25 ;  /* 0x000000ffff1a7224 */ /* 0x000fe200078e0019 */
[----:B------:R-:W-:Y:S02]  /*97d0*/  PRMT R4, R4, 0x5410, R4 ;  /* 0x0000541004047816 */ /* 0x000fe40000000004 */
.L_x_15889:
[----:B------:R-:W-:Y:S05]  /*97e0*/  BSYNC B1 ;  /* 0x0000000000017941 */ /* 0x000fea0003800000 */
.L_x_15887:
        /* <DEDUP_REMOVED lines=16> */
.L_x_15891:
[----:B------:R-:W-:Y:S01]  /*98f0*/  IMAD.MOV.U32 R22, RZ, RZ, R3 ;  /* 0x000000ffff167224 */ /* 0x000fe200078e0003 */
[----:B------:R-:W-:Y:S01]  /*9900*/  PRMT R19, R19, 0x7610, R28 ;  /* 0x0000761013137816 */ /* 0x000fe2000000001c */
[----:B------:R-:W-:Y:S01]  /*9910*/  IMAD.MOV.U32 R3, RZ, RZ, R6 ;  /* 0x000000ffff037224 */ /* 0x000fe200078e0006 */
[----:B------:R-:W-:Y:S02]  /*9920*/  PRMT R28, R28, 0x7610, R7 ;  /* 0x000076101c1c7816 */ /* 0x000fe40000000007 */
.L_x_15892:
[----:B------:R-:W-:Y:S05]  /*9930*/  BSYNC B1 ;  /* 0x0000000000017941 */ /* 0x000fea0003800000 */
.L_x_15890:
        /* <DEDUP_REMOVED lines=9> */
.L_x_15894:
[----:B------:R-:W-:Y:S01]  /*99d0*/  IMAD.MOV.U32 R23, RZ, RZ, R22 ;  /* 0x000000ffff177224 */ /* 0x000fe200078e0016 */
[C---:B------:R-:W-:Y:S01]  /*99e0*/  PRMT R4, R19.reuse, 0x7632, R4 ;  /* 0x0000763213047816 */ /* 0x040fe20000000004 */
[----:B------:R-:W-:Y:S01]  /*99f0*/  IMAD.MOV.U32 R22, RZ, RZ, R27 ;  /* 0x000000ffff167224 */ /* 0x000fe200078e001b */
[----:B------:R-:W-:Y:S02]  /*9a00*/  PRMT R19, R19, 0x7610, R8 ;  /* 0x0000761013137816 */ /* 0x000fe40000000008 */
.L_x_15895:
[----:B------:R-:W-:Y:S05]  /*9a10*/  BSYNC B1 ;  /* 0x0000000000017941 */ /* 0x000fea0003800000 */
.L_x_15893:
        /* <DEDUP_REMOVED lines=9> */
.L_x_15897:
[----:B------:R-:W-:Y:S01]  /*9ab0*/  IMAD.MOV.U32 R6, RZ, RZ, R23 ;  /* 0x000000ffff067224 */ /* 0x000fe200078e0017 */
[----:B------:R-:W-:Y:S01]  /*9ac0*/  PRMT R7, R7, 0x5410, R4 ;  /* 0x0000541007077816 */ /* 0x000fe20000000004 */
[----:B------:R-:W-:Y:S01]  /*9ad0*/  IMAD.MOV.U32 R23, RZ, RZ, R10 ;  /* 0x000000ffff177224 */ /* 0x000fe200078e000a */
[----:B------:R-:W-:Y:S02]  /*9ae0*/  PRMT R4, R9, 0x7632, R4 ;  /* 0x0000763209047816 */ /* 0x000fe40000000004 */
.L_x_15898:
[----:B------:R-:W-:Y:S05]  /*9af0*/  BSYNC B1 ;  /* 0x0000000000017941 */ /* 0x000fea0003800000 */
.L_x_15896:
        /* <DEDUP_REMOVED lines=9> */
.L_x_15900:
[----:B------:R-:W-:Y:S01]  /*9b90*/  IMAD.MOV.U32 R9, RZ, RZ, R6 ;  /* 0x000000ffff097224 */ /* 0x000fe200078e0006 */
[----:B------:R-:W-:Y:S01]  /*9ba0*/  PRMT R8, R8, 0x7610, R7 ;  /* 0x0000761008087816 */ /* 0x000fe20000000007 */
[----:B------:R-:W-:Y:S01]  /*9bb0*/  IMAD.MOV.U32 R6, RZ, RZ, R21 ;  /* 0x000000ffff067224 */ /* 0x000fe200078e0015 */
[----:B------:R-:W-:Y:S02]  /*9bc0*/  PRMT R7, R7, 0x7610, R2 ;  /* 0x0000761007077816 */ /* 0x000fe40000000002 */
.L_x_15901:
[----:B------:R-:W-:Y:S05]  /*9bd0*/  BSYNC B1 ;  /* 0x0000000000017941 */ /* 0x000fea0003800000 */
.L_x_15899:
        /* <DEDUP_REMOVED lines=9> */
.L_x_15903:
[----:B------:R-:W-:Y:S01]  /*9c70*/  PRMT R2, R2, 0x7610, R8 ;  /* 0x0000761002027816 */ /* 0x000fe20000000008 */
[----:B------:R-:W-:Y:S02]  /*9c80*/  IMAD.MOV.U32 R21, RZ, RZ, R9 ;  /* 0x000000ffff157224 */ /* 0x000fe400078e0009 */
[----:B------:R-:W-:Y:S01]  /*9c90*/  IMAD.MOV.U32 R9, RZ, RZ, R24 ;  /* 0x000000ffff097224 */ /* 0x000fe200078e0018 */
[----:B------:R-:W-:Y:S02]  /*9ca0*/  PRMT R8, R8, 0x5410, R2 ;  /* 0x0000541008087816 */ /* 0x000fe40000000002 */
.L_x_15904:
[----:B------:R-:W-:Y:S05]  /*9cb0*/  BSYNC B1 ;  /* 0x0000000000017941 */ /* 0x000fea0003800000 */
.L_x_15902:
        /* <DEDUP_REMOVED lines=9> */
.L_x_15906:
[----:B------:R-:W-:Y:S01]  /*9d50*/  IMAD.MOV.U32 R10, RZ, RZ, R21 ;  /* 0x000000ffff0a7224 */ /* 0x000fe200078e0015 */
[----:B------:R-:W-:Y:S01]  /*9d60*/  PRMT R2, R2, 0x7632, R4 ;  /* 0x0000763202027816 */ /* 0x000fe20000000004 */
[----:B------:R-:W-:Y:S02]  /*9d70*/  IMAD.MOV.U32 R21, RZ, RZ, R26 ;  /* 0x000000ffff157224 */ /* 0x000fe400078e001a */
.L_x_15907:
[----:B------:R-:W-:Y:S05]  /*9d80*/  BSYNC B1 ;  /* 0x0000000000017941 */ /* 0x000fea0003800000 */
.L_x_15905:
        /* <DEDUP_REMOVED lines=9> */
.L_x_15909:
[----:B------:R-:W-:Y:S01]  /*9e20*/  IMAD.MOV.U32 R24, RZ, RZ, R10 ;  /* 0x000000ffff187224 */ /* 0x000fe200078e000a */
[--C-:B------:R-:W-:Y:S01]  /*9e30*/  PRMT R4, R4, 0x5410, R2.reuse ;  /* 0x0000541004047816 */ /* 0x100fe20000000002 */
[----:B------:R-:W-:Y:S01]  /*9e40*/  IMAD.MOV.U32 R10, RZ, RZ, R5 ;  /* 0x000000ffff0a7224 */ /* 0x000fe200078e0005 */
[----:B------:R-:W-:Y:S02]  /*9e50*/  PRMT R2, R7, 0x7610, R2 ;  /* 0x0000761007027816 */ /* 0x000fe40000000002 */
.L_x_15910:
[----:B------:R-:W-:Y:S05]  /*9e60*/  BSYNC B1 ;  /* 0x0000000000017941 */ /* 0x000fea0003800000 */
.L_x_15908:
        /* <DEDUP_REMOVED lines=16> */
.L_x_15912:
[----:B------:R-:W-:Y:S01]  /*9f70*/  IMAD.MOV.U32 R20, RZ, RZ, R3 ;  /* 0x000000ffff147224 */ /* 0x000fe200078e0003 */
[----:B------:R-:W-:Y:S01]  /*9f80*/  PRMT R5, R5, 0x7610, R28 ;  /* 0x0000761005057816 */ /* 0x000fe2000000001c */
[----:B------:R-:W-:Y:S01]  /*9f90*/  IMAD.MOV.U32 R3, RZ, RZ, R22 ;  /* 0x000000ffff037224 */ /* 0x000fe200078e0016 */
[----:B------:R-:W-:Y:S02]  /*9fa0*/  PRMT R28, R28, 0x7610, R19 ;  /* 0x000076101c1c7816 */ /* 0x000fe40000000013 */
.L_x_15913:
[----:B------:R-:W-:Y:S05]  /*9fb0*/  BSYNC B1 ;  /* 0x0000000000017941 */ /* 0x000fea0003800000 */
.L_x_15911:
        /* <DEDUP_REMOVED lines=9> */
.L_x_15915:
[----:B------:R-:W-:Y:S01]  /*a050*/  IMAD.MOV.U32 R19, RZ, RZ, R20 ;  /* 0x000000ffff137224 */ /* 0x000fe200078e0014 */
[----:B------:R-:W-:Y:S01]  /*a060*/  PRMT R5, R5, 0x5432, R4 ;  /* 0x0000543205057816 */ /* 0x000fe20000000004 */
[----:B------:R-:W-:Y:S02]  /*a070*/  IMAD.MOV.U32 R20, RZ, RZ, R23 ;  /* 0x000000ffff147224 */ /* 0x000fe400078e0017 */
.L_x_15916:
[----:B------:R-:W-:Y:S05]  /*a080*/  BSYNC B1 ;  /* 0x0000000000017941 */ /* 0x000fea0003800000 */
.L_x_15914:
        /* <DEDUP_REMOVED lines=9> */
.L_x_15918:
[----:B------:R-:W-:Y:S01]  /*a120*/  IMAD.MOV.U32 R22, RZ, RZ, R19 ;  /* 0x000000ffff167224 */ /* 0x000fe200078e0013 */
[----:B------:R-:W-:Y:S01]  /*a130*/  PRMT R4, R5, 0x7610, R4 ;  /* 0x0000761005047816 */ /* 0x000fe20000000004 */
[----:B------:R-:W-:Y:S01]  /*a140*/  IMAD.MOV.U32 R19, RZ, RZ, R6 ;  /* 0x000000ffff137224 */ /* 0x000fe200078e0006 */
[----:B------:R-:W-:Y:S02]  /*a150*/  PRMT R5, R7, 0x7632, R5 ;  /* 0x0000763207057816 */ /* 0x000fe40000000005 */
.L_x_15919:
[----:B------:R-:W-:Y:S05]  /*a160*/  BSYNC B1 ;  /* 0x0000000000017941 */ /* 0x000fea0003800000 */
.L_x_15917:
        /* <DEDUP_REMOVED lines=9> */
.L_x_15921:
[----:B------:R-:W-:Y:S01]  /*a200*/  IMAD.MOV.U32 R6, RZ, RZ, R22 ;  /* 0x000000ffff067224 */ /* 0x000fe200078e0016 */
[--C-:B------:R-:W-:Y:S01]  /*a210*/  PRMT R7, R7, 0x5410, R4.reuse ;  /* 0x0000541007077816 */ /* 0x100fe20000000004 */
[----:B------:R-:W-:Y:S01]  /*a220*/  IMAD.MOV.U32 R22, RZ, RZ, R9 ;  /* 0x000000ffff167224 */ /* 0x000fe200078e0009 */
[----:B------:R-:W-:Y:S02]  /*a230*/  PRMT R4, R8, 0x7632, R4 ;  /* 0x0000763208047816 */ /* 0x000fe40000000004 */
.L_x_15922:
[----:B------:R-:W-:Y:S05]  /*a240*/  BSYNC B1 ;  /* 0x0000000000017941 */ /* 0x000fea0003800000 */
.L_x_15920:
        /* <DEDUP_REMOVED lines=9> */
.L_x_15924:
[----:B------:R-:W-:Y:S01]  /*a2e0*/  IMAD.MOV.U32 R9, RZ, RZ, R6 ;  /* 0x000000ffff097224 */ /* 0x000fe200078e0006 */
[----:B------:R-:W-:Y:S01]  /*a2f0*/  PRMT R8, R8, 0x7610, R7 ;  /* 0x0000761008087816 */ /* 0x000fe20000000007 */
[----:B------:R-:W-:Y:S01]  /*a300*/  IMAD.MOV.U32 R6, RZ, RZ, R21 ;  /* 0x000000ffff067224 */ /* 0x000fe200078e0015 */
[----:B------:R-:W-:Y:S02]  /*a310*/  PRMT R7, R7, 0x7610, R2 ;  /* 0x0000761007077816 */ /* 0x000fe40000000002 */
.L_x_15925:
[----:B------:R-:W-:Y:S05]  /*a320*/  BSYNC B1 ;  /* 0x0000000000017941 */ /* 0x000fea0003800000 */
.L_x_15923:
        /* <DEDUP_REMOVED lines=9> */
.L_x_15927:
[----:B------:R-:W-:Y:S01]  /*a3c0*/  PRMT R2, R2, 0x7610, R8 ;  /* 0x0000761002027816 */ /* 0x000fe20000000008 */
[----:B------:R-:W-:Y:S02]  /*a3d0*/  IMAD.MOV.U32 R21, RZ, RZ, R9 ;  /* 0x000000ffff157224 */ /* 0x000fe400078e0009 */
[----:B------:R-:W-:Y:S01]  /*a3e0*/  IMAD.MOV.U32 R9, RZ, RZ, R10 ;  /* 0x000000ffff097224 */ /* 0x000fe200078e000a */
[----:B------:R-:W-:Y:S02]  /*a3f0*/  PRMT R8, R8, 0x5410, R2 ;  /* 0x0000541008087816 */ /* 0x000fe40000000002 */
.L_x_15928:
[----:B------:R-:W-:Y:S05]  /*a400*/  BSYNC B1 ;  /* 0x0000000000017941 */ /* 0x000fea0003800000 */
.L_x_15926:
        /* <DEDUP_REMOVED lines=9> */
.L_x_15930:
[----:B------:R-:W-:Y:S01]  /*a4a0*/  IMAD.MOV.U32 R10, RZ, RZ, R21 ;  /* 0x000000ffff0a7224 */ /* 0x000fe200078e0015 */
[----:B------:R-:W-:Y:S01]  /*a4b0*/  PRMT R2, R2, 0x7632, R4 ;  /* 0x0000763202027816 */ /* 0x000fe20000000004 */
[----:B------:R-:W-:Y:S02]  /*a4c0*/  IMAD.MOV.U32 R21, RZ, RZ, R24 ;  /* 0x000000ffff157224 */ /* 0x000fe400078e0018 */
.L_x_15931:
[----:B------:R-:W-:Y:S05]  /*a4d0*/  BSYNC B1 ;  /* 0x0000000000017941 */ /* 0x000fea0003800000 */
.L_x_15929:
        /* <DEDUP_REMOVED lines=16> */
.L_x_15933:
[----:B------:R-:W-:Y:S01]  /*a5e0*/  IMAD.MOV.U32 R18, RZ, RZ, R3 ;  /* 0x000000ffff127224 */ /* 0x000fe200078e0003 */
[----:B------:R-:W-:Y:S01]  /*a5f0*/  PRMT R4, R4, 0x7610, R28 ;  /* 0x0000761004047816 */ /* 0x000fe2000000001c */
[----:B------:R-:W-:Y:S01]  /*a600*/  IMAD.MOV.U32 R3, RZ, RZ, R20 ;  /* 0x000000ffff037224 */ /* 0x000fe200078e0014 */
[----:B------:R-:W-:Y:S02]  /*a610*/  PRMT R28, R28, 0x7610, R5 ;  /* 0x000076101c1c7816 */ /* 0x000fe40000000005 */
.L_x_15934:
[----:B------:R-:W-:Y:S05]  /*a620*/  BSYNC B1 ;  /* 0x0000000000017941 */ /* 0x000fea0003800000 */
.L_x_15932:
        /* <DEDUP_REMOVED lines=9> */
.L_x_15936:
[----:B------:R-:W-:Y:S01]  /*a6c0*/  PRMT R5, R5, 0x7610, R4 ;  /* 0x0000761005057816 */ /* 0x000fe20000000004 */
[----:B------:R-:W-:Y:S02]  /*a6d0*/  IMAD.MOV.U32 R15, RZ, RZ, R18 ;  /* 0x000000ffff0f7224 */ /* 0x000fe400078e0012 */
[----:B------:R-:W-:Y:S01]  /*a6e0*/  IMAD.MOV.U32 R18, RZ, RZ, R19 ;  /* 0x000000ffff127224 */ /* 0x000fe200078e0013 */
[----:B------:R-:W-:Y:S02]  /*a6f0*/  PRMT R4, R4, 0x5410, R5 ;  /* 0x0000541004047816 */ /* 0x000fe40000000005 */
.L_x_15937:
[----:B------:R-:W-:Y:S05]  /*a700*/  BSYNC B1 ;  /* 0x0000000000017941 */ /* 0x000fea0003800000 */
.L_x_15935:
        /* <DEDUP_REMOVED lines=9> */
.L_x_15939:
[----:B------:R-:W-:Y:S01]  /*a7a0*/  IMAD.MOV.U32 R19, RZ, RZ, R15 ;  /* 0x000000ffff137224 */ /* 0x000fe200078e000f */
[----:B------:R-:W-:Y:S01]  /*a7b0*/  PRMT R5, R5, 0x5432, R4 ;  /* 0x0000543205057816 */ /* 0x000fe20000000004 */
[----:B------:R-:W-:Y:S02]  /*a7c0*/  IMAD.MOV.U32 R15, RZ, RZ, R22 ;  /* 0x000000ffff0f7224 */ /* 0x000fe400078e0016 */
.L_x_15940:
[----:B------:R-:W-:Y:S05]  /*a7d0*/  BSYNC B1 ;  /* 0x0000000000017941 */ /* 0x000fea0003800000 */
.L_x_15938:
        /* <DEDUP_REMOVED lines=9> */
.L_x_15942:
[----:B------:R-:W-:Y:S01]  /*a870*/  IMAD.MOV.U32 R20, RZ, RZ, R19 ;  /* 0x000000ffff147224 */ /* 0x000fe200078e0013 */
[----:B------:R-:W-:Y:S01]  /*a880*/  PRMT R4, R5, 0x7610, R4 ;  /* 0x0000761005047816 */ /* 0x000fe20000000004 */
[----:B------:R-:W-:Y:S01]  /*a890*/  IMAD.MOV.U32 R19, RZ, RZ, R6 ;  /* 0x000000ffff137224 */ /* 0x000fe200078e0006 */
[----:B------:R-:W-:Y:S02]  /*a8a0*/  PRMT R5, R7, 0x7632, R5 ;  /* 0x0000763207057816 */ /* 0x000fe40000000005 */
.L_x_15943:
[----:B------:R-:W-:Y:S05]  /*a8b0*/  BSYNC B1 ;  /* 0x0000000000017941 */ /* 0x000fea0003800000 */
.L_x_15941:
        /* <DEDUP_REMOVED lines=9> */
.L_x_15945:
[----:B------:R-:W-:Y:S01]  /*a950*/  IMAD.MOV.U32 R6, RZ, RZ, R20 ;  /* 0x000000ffff067224 */ /* 0x000fe200078e0014 */
[--C-:B------:R-:W-:Y:S01]  /*a960*/  PRMT R22, R22, 0x5410, R4.reuse ;  /* 0x0000541016167816 */ /* 0x100fe20000000004 */
[----:B------:R-:W-:Y:S01]  /*a970*/  IMAD.MOV.U32 R20, RZ, RZ, R9 ;  /* 0x000000ffff147224 */ /* 0x000fe200078e0009 */
[----:B------:R-:W-:Y:S02]  /*a980*/  PRMT R4, R8, 0x7632, R4 ;  /* 0x0000763208047816 */ /* 0x000fe40000000004 */
.L_x_15946:
[----:B------:R-:W-:Y:S05]  /*a990*/  BSYNC B1 ;  /* 0x0000000000017941 */ /* 0x000fea0003800000 */
.L_x_15944:
        /* <DEDUP_REMOVED lines=9> */
.L_x_15948:
[----:B------:R-:W-:Y:S01]  /*aa30*/  IMAD.MOV.U32 R7, RZ, RZ, R6 ;  /* 0x000000ffff077224 */ /* 0x000fe200078e0006 */
[----:B------:R-:W-:Y:S01]  /*aa40*/  PRMT R9, R9, 0x7610, R22 ;  /* 0x0000761009097816 */ /* 0x000fe20000000016 */
[----:B------:R-:W-:Y:S01]  /*aa50*/  IMAD.MOV.U32 R6, RZ, RZ, R21 ;  /* 0x000000ffff067224 */ /* 0x000fe200078e0015 */
[----:B------:R-:W-:Y:S02]  /*aa60*/  PRMT R22, R22, 0x7610, R2 ;  /* 0x0000761016167816 */ /* 0x000fe40000000002 */
.L_x_15949:
[----:B------:R-:W-:Y:S05]  /*aa70*/  BSYNC B1 ;  /* 0x0000000000017941 */ /* 0x000fea0003800000 */
.L_x_15947:
        /* <DEDUP_REMOVED lines=9> */
.L_x_15951:
[----:B------:R-:W-:Y:S01]  /*ab10*/  PRMT R2, R2, 0x7610, R9 ;  /* 0x0000761002027816 */ /* 0x000fe20000000009 */
[----:B------:R-:W-:Y:S02]  /*ab20*/  IMAD.MOV.U32 R8, RZ, RZ, R7 ;  /* 0x000000ffff087224 */ /* 0x000fe400078e0007 */
[----:B------:R-:W-:Y:S01]  /*ab30*/  IMAD.MOV.U32 R7, RZ, RZ, R10 ;  /* 0x000000ffff077224 */ /* 0x000fe200078e000a */
[----:B------:R-:W-:Y:S02]  /*ab40*/  PRMT R9, R9, 0x5410, R2 ;  /* 0x0000541009097816 */ /* 0x000fe40000000002 */
.L_x_15952:
[----:B------:R-:W-:Y:S05]  /*ab50*/  BSYNC B1 ;  /* 0x0000000000017941 */ /* 0x000fea0003800000 */
.L_x_15950:
        /* <DEDUP_REMOVED lines=16> */
.L_x_15954:
[----:B------:R-:W-:Y:S01]  /*ac60*/  IMAD.MOV.U32 R10, RZ, RZ, R3 ;  /* 0x000000ffff0a7224 */ /* 0x000fe200078e0003 */
[C---:B------:R-:W-:Y:S01]  /*ac70*/  PRMT R24, R28.reuse, 0x7632, R24 ;  /* 0x000076321c187816 */ /* 0x040fe20000000018 */
[----:B------:R-:W-:Y:S01]  /*ac80*/  IMAD.MOV.U32 R3, RZ, RZ, R18 ;  /* 0x000000ffff037224 */ /* 0x000fe200078e0012 */
[----:B------:R-:W-:Y:S02]  /*ac90*/  PRMT R28, R28, 0x7610, R4 ;  /* 0x000076101c1c7816 */ /* 0x000fe40000000004 */
.L_x_15955:
[----:B------:R-:W-:Y:S05]  /*aca0*/  BSYNC B1 ;  /* 0x0000000000017941 */ /* 0x000fea0003800000 */
.L_x_15953:
        /* <DEDUP_REMOVED lines=9> */
.L_x_15957:
[----:B------:R-:W-:Y:S01]  /*ad40*/  IMAD.MOV.U32 R16, RZ, RZ, R10 ;  /* 0x000000ffff107224 */ /* 0x000fe200078e000a */
[----:B------:R-:W-:Y:S01]  /*ad50*/  PRMT R23, R24, 0x7610, R23 ;  /* 0x0000761018177816 */ /* 0x000fe20000000017 */
[----:B------:R-:W-:Y:S01]  /*ad60*/  IMAD.MOV.U32 R10, RZ, RZ, R15 ;  /* 0x000000ffff0a7224 */ /* 0x000fe200078e000f */
[----:B------:R-:W-:Y:S02]  /*ad70*/  PRMT R24, R5, 0x7632, R24 ;  /* 0x0000763205187816 */ /* 0x000fe40000000018 */
.L_x_15958:
[----:B------:R-:W-:Y:S05]  /*ad80*/  BSYNC B1 ;  /* 0x0000000000017941 */ /* 0x000fea0003800000 */
.L_x_15956:
        /* <DEDUP_REMOVED lines=9> */
.L_x_15960:
[----:B------:R-:W-:Y:S01]  /*ae20*/  IMAD.MOV.U32 R15, RZ, RZ, R16 ;  /* 0x000000ffff0f7224 */ /* 0x000fe200078e0010 */
[----:B------:R-:W-:Y:S01]  /*ae30*/  PRMT R22, R23, 0x7610, R22 ;  /* 0x0000761017167816 */ /* 0x000fe20000000016 */
[----:B------:R-:W-:Y:S01]  /*ae40*/  IMAD.MOV.U32 R16, RZ, RZ, R19 ;  /* 0x000000ffff107224 */ /* 0x000fe200078e0013 */
[----:B------:R-:W-:Y:S02]  /*ae50*/  PRMT R23, R5, 0x7610, R23 ;  /* 0x0000761005177816 */ /* 0x000fe40000000017 */
.L_x_15961:
[----:B------:R-:W-:Y:S05]  /*ae60*/  BSYNC B1 ;  /* 0x0000000000017941 */ /* 0x000fea0003800000 */
.L_x_15959:
        /* <DEDUP_REMOVED lines=9> */
.L_x_15963:
[----:B------:R-:W-:Y:S01]  /*af00*/  IMAD.MOV.U32 R19, RZ, RZ, R15 ;  /* 0x000000ffff137224 */ /* 0x000fe200078e000f */
[----:B------:R-:W-:Y:S01]  /*af10*/  PRMT R23, R23, 0x5410, R22 ;  /* 0x0000541017177816 */ /* 0x000fe20000000016 */
[----:B------:R-:W-:Y:S01]  /*af20*/  IMAD.MOV.U32 R15, RZ, RZ, R20 ;  /* 0x000000ffff0f7224 */ /* 0x000fe200078e0014 */
[----:B------:R-:W-:Y:S02]  /*af30*/  PRMT R22, R4, 0x7610, R22 ;  /* 0x0000761004167816 */ /* 0x000fe40000000016 */
.L_x_15964:
[----:B------:R-:W-:Y:S05]  /*af40*/  BSYNC B1 ;  /* 0x0000000000017941 */ /* 0x000fea0003800000 */
.L_x_15962:
        /* <DEDUP_REMOVED lines=9> */
.L_x_15966:
[----:B------:R-:W-:Y:S01]  /*afe0*/  IMAD.MOV.U32 R18, RZ, RZ, R19 ;  /* 0x000000ffff127224 */ /* 0x000fe200078e0013 */
[C---:B------:R-:W-:Y:S01]  /*aff0*/  PRMT R9, R23.reuse, 0x7632, R9 ;  /* 0x0000763217097816 */ /* 0x040fe20000000009 */
[----:B------:R-:W-:Y:S01]  /*b000*/  IMAD.MOV.U32 R19, RZ, RZ, R6 ;  /* 0x000000ffff137224 */ /* 0x000fe200078e0006 */
[----:B------:R-:W-:Y:S02]  /*b010*/  PRMT R23, R23, 0x7610, R22 ;  /* 0x0000761017177816 */ /* 0x000fe40000000016 */
.L_x_15967:
[----:B------:R-:W-:Y:S05]  /*b020*/  BSYNC B1 ;  /* 0x0000000000017941 */ /* 0x000fea0003800000 */
.L_x_15965:
        /* <DEDUP_REMOVED lines=9> */
.L_x_15969:
[----:B------:R-:W-:Y:S01]  /*b0c0*/  IMAD.MOV.U32 R21, RZ, RZ, R18 ;  /* 0x000000ffff157224 */ /* 0x000fe200078e0012 */
[----:B------:R-:W-:Y:S01]  /*b0d0*/  PRMT R22, R22, 0x5410, R9 ;  /* 0x0000541016167816 */ /* 0x000fe20000000009 */
[----:B------:R-:W-:Y:S01]  /*b0e0*/  IMAD.MOV.U32 R18, RZ, RZ, R7 ;  /* 0x000000ffff127224 */ /* 0x000fe200078e0007 */
[----:B------:R-:W-:Y:S02]  /*b0f0*/  PRMT R9, R9, 0x7632, R9 ;  /* 0x0000763209097816 */ /* 0x000fe40000000009 */
.L_x_15970:
[----:B------:R-:W-:Y:S05]  /*b100*/  BSYNC B1 ;  /* 0x0000000000017941 */ /* 0x000fea0003800000 */
.L_x_15968:
        /* <DEDUP_REMOVED lines=9> */
.L_x_15972:
[----:B------:R-:W-:Y:S01]  /*b1a0*/  IMAD.MOV.U32 R20, RZ, RZ, R21 ;  /* 0x000000ffff147224 */ /* 0x000fe200078e0015 */
[----:B------:R-:W-:Y:S01]  /*b1b0*/  PRMT R24, R24, 0x7610, R22 ;  /* 0x0000761018187816 */ /* 0x000fe20000000016 */
[----:B------:R-:W-:Y:S01]  /*b1c0*/  IMAD.MOV.U32 R21, RZ, RZ, R8 ;  /* 0x000000ffff157224 */ /* 0x000fe200078e0008 */
[----:B------:R-:W-:Y:S02]  /*b1d0*/  PRMT R22, R22, 0x7610, R2 ;  /* 0x0000761016167816 */ /* 0x000fe40000000002 */
.L_x_15973:
[----:B------:R-:W-:Y:S05]  /*b1e0*/  BSYNC B1 ;  /* 0x0000000000017941 */ /* 0x000fea0003800000 */
.L_x_15971:
        /* <DEDUP_REMOVED lines=16> */
.L_x_15975:
[----:B------:R-:W-:Y:S01]  /*b2f0*/  PRMT R33, R33, 0x7610, R28 ;  /* 0x0000761021217816 */ /* 0x000fe2000000001c */
[----:B------:R-:W-:Y:S01]  /*b300*/  IMAD.MOV.U32 R2, RZ, RZ, R3 ;  /* 0x000000ffff027224 */ /* 0x000fe200078e0003 */
[----:B------:R-:W-:Y:S01]  /*b310*/  PRMT R28, R28, 0x5410, R24 ;  /* 0x000054101c1c7816 */ /* 0x000fe20000000018 */
[----:B------:R-:W-:Y:S02]  /*b320*/  IMAD.MOV.U32 R3, RZ, RZ, R10 ;  /* 0x000000ffff037224 */ /* 0x000fe400078e000a */
.L_x_15976:
[----:B------:R-:W-:Y:S05]  /*b330*/  BSYNC B1 ;  /* 0x0000000000017941 */ /* 0x000fea0003800000 */
.L_x_15974:
        /* <DEDUP_REMOVED lines=9> */
.L_x_15978:
[----:B------:R-:W-:Y:S01]  /*b3d0*/  PRMT R35, R35, 0x7610, R33 ;  /* 0x0000761023237816 */ /* 0x000fe20000000021 */
[----:B------:R-:W-:Y:S01]  /*b3e0*/  IMAD.MOV.U32 R5, RZ, RZ, R2 ;  /* 0x000000ffff057224 */ /* 0x000fe200078e0002 */
[----:B------:R-:W-:Y:S01]  /*b3f0*/  PRMT R33, R33, 0x5410, R23 ;  /* 0x0000541021217816 */ /* 0x000fe20000000017 */
[----:B------:R-:W-:Y:S02]  /*b400*/  IMAD.MOV.U32 R2, RZ, RZ, R16 ;  /* 0x000000ffff027224 */ /* 0x000fe400078e0010 */
.L_x_15979:
[----:B------:R-:W-:Y:S05]  /*b410*/  BSYNC B1 ;  /* 0x0000000000017941 */ /* 0x000fea0003800000 */
.L_x_15977:
        /* <DEDUP_REMOVED lines=9> */
.L_x_15981:
[C---:B------:R-:W-:Y:S01]  /*b4b0*/  PRMT R28, R35.reuse, 0x7632, R28 ;  /* 0x00007632231c7816 */ /* 0x040fe2000000001c */
[----:B------:R-:W-:Y:S01]  /*b4c0*/  IMAD.MOV.U32 R4, RZ, RZ, R5 ;  /* 0x000000ffff047224 */ /* 0x000fe200078e0005 */
[----:B------:R-:W-:Y:S01]  /*b4d0*/  PRMT R35, R35, 0x5410, R22 ;  /* 0x0000541023237816 */ /* 0x000fe20000000016 */
[----:B------:R-:W-:Y:S02]  /*b4e0*/  IMAD.MOV.U32 R5, RZ, RZ, R15 ;  /* 0x000000ffff057224 */ /* 0x000fe400078e000f */
.L_x_15982:
[----:B------:R-:W-:Y:S05]  /*b4f0*/  BSYNC B1 ;  /* 0x0000000000017941 */ /* 0x000fea0003800000 */
.L_x_15980:
        /* <DEDUP_REMOVED lines=9> */
.L_x_15984:
[----:B------:R-:W-:Y:S01]  /*b590*/  PRMT R27, R27, 0x5410, R28 ;  /* 0x000054101b1b7816 */ /* 0x000fe2000000001c */
[----:B------:R-:W-:Y:S01]  /*b5a0*/  IMAD.MOV.U32 R7, RZ, RZ, R4 ;  /* 0x000000ffff077224 */ /* 0x000fe200078e0004 */
[----:B------:R-:W-:Y:S01]  /*b5b0*/  PRMT R28, R23, 0x7632, R28 ;  /* 0x00007632171c7816 */ /* 0x000fe2000000001c */
[----:B------:R-:W-:Y:S02]  /*b5c0*/  IMAD.MOV.U32 R4, RZ, RZ, R19 ;  /* 0x000000ffff047224 */ /* 0x000fe400078e0013 */
.L_x_15985:
[----:B------:R-:W-:Y:S05]  /*b5d0*/  BSYNC B1 ;  /* 0x0000000000017941 */ /* 0x000fea0003800000 */
.L_x_15983:
        /* <DEDUP_REMOVED lines=9> */
.L_x_15987:
[C---:B------:R-:W-:Y:S01]  /*b670*/  PRMT R26, R27.reuse, 0x7632, R26 ;  /* 0x000076321b1a7816 */ /* 0x040fe2000000001a */
[----:B------:R-:W-:Y:S01]  /*b680*/  IMAD.MOV.U32 R6, RZ, RZ, R7 ;  /* 0x000000ffff067224 */ /* 0x000fe200078e0007 */
[----:B------:R-:W-:Y:S01]  /*b690*/  PRMT R27, R27, 0x5410, R9 ;  /* 0x000054101b1b7816 */ /* 0x000fe20000000009 */
[----:B------:R-:W-:Y:S02]  /*b6a0*/  IMAD.MOV.U32 R7, RZ, RZ, R18 ;  /* 0x000000ffff077224 */ /* 0x000fe400078e0012 */
.L_x_15988:
[----:B------:R-:W-:Y:S05]  /*b6b0*/  BSYNC B1 ;  /* 0x0000000000017941 */ /* 0x000fea0003800000 */
.L_x_15986:
        /* <DEDUP_REMOVED lines=9> */
.L_x_15990:
[----:B------:R-:W-:Y:S01]  /*b750*/  IMAD.MOV.U32 R9, RZ, RZ, R6 ;  /* 0x000000ffff097224 */ /* 0x000fe200078e0006 */
[----:B------:R-:W-:Y:S01]  /*b760*/  PRMT R26, R22, 0x5432, R26 ;  /* 0x00005432161a7816 */ /* 0x000fe2000000001a */
[----:B------:R-:W-:Y:S02]  /*b770*/  IMAD.MOV.U32 R6, RZ, RZ, R21 ;  /* 0x000000ffff067224 */ /* 0x000fe400078e0015 */
.L_x_15991:
[----:B------:R-:W-:Y:S05]  /*b780*/  BSYNC B1 ;  /* 0x0000000000017941 */ /* 0x000fea0003800000 */
.L_x_15989:
        /* <DEDUP_REMOVED lines=9> */
.L_x_15993:
[C---:B------:R-:W-:Y:S01]  /*b820*/  PRMT R27, R26.reuse, 0x7632, R27 ;  /* 0x000076321a1b7816 */ /* 0x040fe2000000001b */
[----:B------:R-:W-:Y:S01]  /*b830*/  IMAD.MOV.U32 R8, RZ, RZ, R9 ;  /* 0x000000ffff087224 */ /* 0x000fe200078e0009 */
[----:B------:R-:W-:Y:S01]  /*b840*/  PRMT R26, R26, 0x7610, R24 ;  /* 0x000076101a1a7816 */ /* 0x000fe20000000018 */
[----:B------:R-:W-:Y:S02]  /*b850*/  IMAD.MOV.U32 R9, RZ, RZ, R20 ;  /* 0x000000ffff097224 */ /* 0x000fe400078e0014 */
.L_x_15994:
[----:B------:R-:W-:Y:S05]  /*b860*/  BSYNC B1 ;  /* 0x0000000000017941 */ /* 0x000fea0003800000 */
.L_x_15992:
[----:B------:R-:W-:Y:S02]  /*b870*/  FADD.FTZ R10, R32, R11 ;  /* 0x0000000b200a7221 */ /* 0x000fe40000010000 */
[----:B------:R-:W-:Y:S02]  /*b880*/  IMAD.MOV.U32 R11, RZ, RZ, R12 ;  /* 0x000000ffff0b7224 */ /* 0x000fe400078e000c */
.L_x_15826:
[----:B--234-:R-:W-:Y:S05]  /*b890*/  BSYNC B0 ;  /* 0x0000000000007941 */ /* 0x01cfea0003800000 */
.L_x_15825:
[----:B------:R-:W-:Y:S01]  /*b8a0*/  ISETP.GT.AND P0, PT, R17, 0x17, PT ;  /* 0x000000171100780c */ /* 0x000fe20003f04270 */
[----:B------:R2:W3:Y:S01]  /*b8b0*/  SHFL.DOWN PT, R32, R11, 0x8, 0x1f ;  /* 0x09001f000b207f89 */ /* 0x0004e200000e0000 */
[----:B0-----:R-:W-:Y:S01]  /*b8c0*/  PRMT R21, R27, 0x7610, R26 ;  /* 0x000076101b157816 */ /* 0x001fe2000000001a */
[----:B------:R-:W-:Y:S01]  /*b8d0*/  BSSY B0, `(.L_x_15995) ;  /* 0x000035d000007945 */ /* 0x000fe20003800000 */
[----:B------:R-:W-:Y:S01]  /*b8e0*/  PRMT R19, R26, 0x7610, R27 ;  /* 0x000076101a137816 */ /* 0x000fe2000000001b */
[----:B------:R2:W0:Y:S01]  /*b8f0*/  SHFL.DOWN PT, R23, R10, 0x8, 0x1f ;  /* 0x09001f000a177f89 */ /* 0x00042200000e0000 */
[----:B-1----:R-:W-:-:S02]  /*b900*/  PRMT R35, R28, 0x7610, R35 ;  /* 0x000076101c237816 */ /* 0x002fc40000000023 */
[----:B------:R-:W-:Y:S01]  /*b910*/  PRMT R12, R33, 0x7632, R28 ;  /* 0x00007632210c7816 */ /* 0x000fe2000000001c */
        /* <DEDUP_REMOVED lines=38> */
.L_x_15998:
[----:B------:R-:W-:Y:S01]  /*bb80*/  IMAD.MOV.U32 R10, RZ, RZ, R3 ;  /* 0x000000ffff0a7224 */ /* 0x000fe200078e0003 */
[C---:B------:R-:W-:Y:S01]  /*bb90*/  PRMT R23, R28.reuse, 0x7632, R23 ;  /* 0x000076321c177816 */ /* 0x040fe20000000017 */
[----:B------:R-:W-:Y:S01]  /*bba0*/  IMAD.MOV.U32 R3, RZ, RZ, R2 ;  /* 0x000000ffff037224 */ /* 0x000fe200078e0002 */
[----:B------:R-:W-:Y:S02]  /*bbb0*/  PRMT R28, R28, 0x7610, R33 ;  /* 0x000076101c1c7816 */ /* 0x000fe40000000021 */
.L_x_15999:
[----:B------:R-:W-:Y:S05]  /*bbc0*/  BSYNC B1 ;  /* 0x0000000000017941 */ /* 0x000fea0003800000 */
.L_x_15997:
        /* <DEDUP_REMOVED lines=9> */
.L_x_16001:
[----:B------:R-:W-:Y:S01]  /*bc60*/  IMAD.MOV.U32 R25, RZ, RZ, R10 ;  /* 0x000000ffff197224 */ /* 0x000fe200078e000a */
[----:B------:R-:W-:Y:S01]  /*bc70*/  PRMT R2, R2, 0x5410, R23 ;  /* 0x0000541002027816 */ /* 0x000fe20000000017 */
[----:B------:R-:W-:Y:S01]  /*bc80*/  IMAD.MOV.U32 R10, RZ, RZ, R5 ;  /* 0x000000ffff0a7224 */ /* 0x000fe200078e0005 */
[----:B------:R-:W-:Y:S02]  /*bc90*/  PRMT R23, R35, 0x7632, R23 ;  /* 0x0000763223177816 */ /* 0x000fe40000000017 */
.L_x_16002:
[----:B------:R-:W-:Y:S05]  /*bca0*/  BSYNC B1 ;  /* 0x0000000000017941 */ /* 0x000fea0003800000 */
.L_x_16000:
        /* <DEDUP_REMOVED lines=9> */
.L_x_16004:
[----:B------:R-:W-:Y:S01]  /*bd40*/  IMAD.MOV.U32 R34, RZ, RZ, R25 ;  /* 0x000000ffff227224 */ /* 0x000fe200078e0019 */
[----:B------:R-:W-:Y:S01]  /*bd50*/  PRMT R2, R2, 0x5432, R28 ;  /* 0x0000543202027816 */ /* 0x000fe2000000001c */
[----:B------:R-:W-:Y:S02]  /*bd60*/  IMAD.MOV.U32 R25, RZ, RZ, R4 ;  /* 0x000000ffff197224 */ /* 0x000fe400078e0004 */
.L_x_16005:
[----:B------:R-:W-:Y:S05]  /*bd70*/  BSYNC B1 ;  /* 0x0000000000017941 */ /* 0x000fea0003800000 */
.L_x_16003:
        /* <DEDUP_REMOVED lines=9> */
.L_x_16007:
[----:B------:R-:W-:Y:S01]  /*be10*/  IMAD.MOV.U32 R5, RZ, RZ, R34 ;  /* 0x000000ffff057224 */ /* 0x000fe200078e0022 */
[--C-:B------:R-:W-:Y:S01]  /*be20*/  PRMT R4, R4, 0x5410, R2.reuse ;  /* 0x0000541004047816 */ /* 0x100fe20000000002 */
[----:B------:R-:W-:Y:S01]  /*be30*/  IMAD.MOV.U32 R34, RZ, RZ, R7 ;  /* 0x000000ffff227224 */ /* 0x000fe200078e0007 */
[----:B------:R-:W-:Y:S02]  /*be40*/  PRMT R2, R27, 0x7632, R2 ;  /* 0x000076321b027816 */ /* 0x000fe40000000002 */
.L_x_16008:
[----:B------:R-:W-:Y:S05]  /*be50*/  BSYNC B1 ;  /* 0x0000000000017941 */ /* 0x000fea0003800000 */
.L_x_16006:
        /* <DEDUP_REMOVED lines=9> */
.L_x_16010:
[----:B------:R-:W-:Y:S01]  /*bef0*/  IMAD.MOV.U32 R36, RZ, RZ, R5 ;  /* 0x000000ffff247224 */ /* 0x000fe200078e0005 */
[----:B------:R-:W-:Y:S01]  /*bf00*/  PRMT R7, R7, 0x7610, R4 ;  /* 0x0000761007077816 */ /* 0x000fe20000000004 */
[----:B------:R-:W-:Y:S01]  /*bf10*/  IMAD.MOV.U32 R5, RZ, RZ, R6 ;  /* 0x000000ffff057224 */ /* 0x000fe200078e0006 */
[----:B------:R-:W-:Y:S02]  /*bf20*/  PRMT R4, R4, 0x5410, R26 ;  /* 0x0000541004047816 */ /* 0x000fe4000000001a */
.L_x_16011:
[----:B------:R-:W-:Y:S05]  /*bf30*/  BSYNC B1 ;  /* 0x0000000000017941 */ /* 0x000fea0003800000 */
.L_x_16009:
        /* <DEDUP_REMOVED lines=9> */
.L_x_16013:
[----:B------:R-:W-:Y:S01]  /*bfd0*/  IMAD.MOV.U32 R29, RZ, RZ, R36 ;  /* 0x000000ffff1d7224 */ /* 0x000fe200078e0024 */
[C---:B------:R-:W-:Y:S01]  /*bfe0*/  PRMT R4, R7.reuse, 0x7632, R4 ;  /* 0x0000763207047816 */ /* 0x040fe20000000004 */
[----:B------:R-:W-:Y:S01]  /*bff0*/  IMAD.MOV.U32 R36, RZ, RZ, R9 ;  /* 0x000000ffff247224 */ /* 0x000fe200078e0009 */
[----:B------:R-:W-:Y:S02]  /*c000*/  PRMT R7, R7, 0x7610, R26 ;  /* 0x0000761007077816 */ /* 0x000fe4000000001a */
.L_x_16014:
[----:B------:R-:W-:Y:S05]  /*c010*/  BSYNC B1 ;  /* 0x0000000000017941 */ /* 0x000fea0003800000 */
.L_x_16012:
        /* <DEDUP_REMOVED lines=9> */
.L_x_16016:
[----:B------:R-:W-:Y:S01]  /*c0b0*/  IMAD.MOV.U32 R6, RZ, RZ, R29 ;  /* 0x000000ffff067224 */ /* 0x000fe200078e001d */
[----:B------:R-:W-:Y:S01]  /*c0c0*/  PRMT R7, R4, 0x7610, R7 ;  /* 0x0000761004077816 */ /* 0x000fe20000000007 */
[----:B------:R-:W-:Y:S01]  /*c0d0*/  IMAD.MOV.U32 R29, RZ, RZ, R8 ;  /* 0x000000ffff1d7224 */ /* 0x000fe200078e0008 */
[----:B------:R-:W-:Y:S02]  /*c0e0*/  PRMT R4, R27, 0x7610, R4 ;  /* 0x000076101b047816 */ /* 0x000fe40000000004 */
.L_x_16017:
[----:B------:R-:W-:Y:S05]  /*c0f0*/  BSYNC B1 ;  /* 0x0000000000017941 */ /* 0x000fea0003800000 */
.L_x_16015:
        /* <DEDUP_REMOVED lines=16> */
.L_x_16019:
[----:B------:R-:W-:Y:S01]  /*c200*/  IMAD.MOV.U32 R8, RZ, RZ, R3 ;  /* 0x000000ffff087224 */ /* 0x000fe200078e0003 */
[----:B------:R-:W-:Y:S01]  /*c210*/  PRMT R9, R9, 0x7610, R28 ;  /* 0x0000761009097816 */ /* 0x000fe2000000001c */
[----:B------:R-:W-:Y:S01]  /*c220*/  IMAD.MOV.U32 R3, RZ, RZ, R10 ;  /* 0x000000ffff037224 */ /* 0x000fe200078e000a */
[----:B------:R-:W-:Y:S02]  /*c230*/  PRMT R28, R28, 0x5410, R23 ;  /* 0x000054101c1c7816 */ /* 0x000fe40000000017 */
.L_x_16020:
[----:B------:R-:W-:Y:S05]  /*c240*/  BSYNC B1 ;  /* 0x0000000000017941 */ /* 0x000fea0003800000 */
.L_x_16018:
        /* <DEDUP_REMOVED lines=9> */
.L_x_16022:
[----:B------:R-:W-:Y:S01]  /*c2e0*/  IMAD.MOV.U32 R21, RZ, RZ, R8 ;  /* 0x000000ffff157224 */ /* 0x000fe200078e0008 */
[----:B------:R-:W-:Y:S01]  /*c2f0*/  PRMT R10, R10, 0x7610, R9 ;  /* 0x000076100a0a7816 */ /* 0x000fe20000000009 */
[----:B------:R-:W-:Y:S01]  /*c300*/  IMAD.MOV.U32 R8, RZ, RZ, R25 ;  /* 0x000000ffff087224 */ /* 0x000fe200078e0019 */
[----:B------:R-:W-:Y:S02]  /*c310*/  PRMT R9, R9, 0x7610, R2 ;  /* 0x0000761009097816 */ /* 0x000fe40000000002 */
.L_x_16023:
[----:B------:R-:W-:Y:S05]  /*c320*/  BSYNC B1 ;  /* 0x0000000000017941 */ /* 0x000fea0003800000 */
.L_x_16021:
        /* <DEDUP_REMOVED lines=9> */
.L_x_16025:
[----:B------:R-:W-:Y:S01]  /*c3c0*/  PRMT R2, R2, 0x7610, R10 ;  /* 0x0000761002027816 */ /* 0x000fe2000000000a */
[----:B------:R-:W-:Y:S02]  /*c3d0*/  IMAD.MOV.U32 R26, RZ, RZ, R21 ;  /* 0x000000ffff1a7224 */ /* 0x000fe400078e0015 */
[----:B------:R-:W-:Y:S01]  /*c3e0*/  IMAD.MOV.U32 R21, RZ, RZ, R34 ;  /* 0x000000ffff157224 */ /* 0x000fe200078e0022 */
[----:B------:R-:W-:Y:S02]  /*c3f0*/  PRMT R10, R10, 0x5410, R2 ;  /* 0x000054100a0a7816 */ /* 0x000fe40000000002 */
.L_x_16026:
[----:B------:R-:W-:Y:S05]  /*c400*/  BSYNC B1 ;  /* 0x0000000000017941 */ /* 0x000fea0003800000 */
.L_x_16024:
        /* <DEDUP_REMOVED lines=9> */
.L_x_16028:
[----:B------:R-:W-:Y:S01]  /*c4a0*/  IMAD.MOV.U32 R23, RZ, RZ, R26 ;  /* 0x000000ffff177224 */ /* 0x000fe200078e001a */
[----:B------:R-:W-:Y:S01]  /*c4b0*/  PRMT R2, R2, 0x7632, R4 ;  /* 0x0000763202027816 */ /* 0x000fe20000000004 */
[----:B------:R-:W-:Y:S02]  /*c4c0*/  IMAD.MOV.U32 R26, RZ, RZ, R5 ;  /* 0x000000ffff1a7224 */ /* 0x000fe400078e0005 */
.L_x_16029:
[----:B------:R-:W-:Y:S05]  /*c4d0*/  BSYNC B1 ;  /* 0x0000000000017941 */ /* 0x000fea0003800000 */
.L_x_16027:
        /* <DEDUP_REMOVED lines=9> */
.L_x_16031:
[----:B------:R-:W-:Y:S01]  /*c570*/  IMAD.MOV.U32 R30, RZ, RZ, R23 ;  /* 0x000000ffff1e7224 */ /* 0x000fe200078e0017 */
[----:B------:R-:W-:Y:S01]  /*c580*/  PRMT R4, R4, 0x5410, R2 ;  /* 0x0000541004047816 */ /* 0x000fe20000000002 */
[----:B------:R-:W-:Y:S01]  /*c590*/  IMAD.MOV.U32 R23, RZ, RZ, R36 ;  /* 0x000000ffff177224 */ /* 0x000fe200078e0024 */
[----:B------:R-:W-:Y:S02]  /*c5a0*/  PRMT R2, R7, 0x7632, R2 ;  /* 0x0000763207027816 */ /* 0x000fe40000000002 */
.L_x_16032:
[----:B------:R-:W-:Y:S05]  /*c5b0*/  BSYNC B1 ;  /* 0x0000000000017941 */ /* 0x000fea0003800000 */
.L_x_16030:
        /* <DEDUP_REMOVED lines=9> */
.L_x_16034:
[----:B------:R-:W-:Y:S01]  /*c650*/  IMAD.MOV.U32 R5, RZ, RZ, R30 ;  /* 0x000000ffff057224 */ /* 0x000fe200078e001e */
[C---:B------:R-:W-:Y:S01]  /*c660*/  PRMT R9, R4.reuse, 0x7632, R9 ;  /* 0x0000763204097816 */ /* 0x040fe20000000009 */
[----:B------:R-:W-:Y:S01]  /*c670*/  IMAD.MOV.U32 R30, RZ, RZ, R29 ;  /* 0x000000ffff1e7224 */ /* 0x000fe200078e001d */
[----:B------:R-:W-:Y:S02]  /*c680*/  PRMT R4, R4, 0x5410, R4 ;  /* 0x0000541004047816 */ /* 0x000fe40000000004 */
.L_x_16035:
[----:B------:R-:W-:Y:S05]  /*c690*/  BSYNC B1 ;  /* 0x0000000000017941 */ /* 0x000fea0003800000 */
.L_x_16033:
        /* <DEDUP_REMOVED lines=9> */
.L_x_16037:
[----:B------:R-:W-:Y:S01]  /*c730*/  IMAD.MOV.U32 R25, RZ, RZ, R5 ;  /* 0x000000ffff197224 */ /* 0x000fe200078e0005 */
[----:B------:R-:W-:Y:S01]  /*c740*/  PRMT R4, R9, 0x7610, R4 ;  /* 0x0000761009047816 */ /* 0x000fe20000000004 */
[----:B------:R-:W-:Y:S01]  /*c750*/  IMAD.MOV.U32 R5, RZ, RZ, R6 ;  /* 0x000000ffff057224 */ /* 0x000fe200078e0006 */
[----:B------:R-:W-:Y:S02]  /*c760*/  PRMT R9, R7, 0x7610, R9 ;  /* 0x0000761007097816 */ /* 0x000fe40000000009 */
.L_x_16038:
[----:B------:R-:W-:Y:S05]  /*c770*/  BSYNC B1 ;  /* 0x0000000000017941 */ /* 0x000fea0003800000 */
.L_x_16036:
        /* <DEDUP_REMOVED lines=16> */
.L_x_16040:
[----:B------:R-:W-:Y:S01]  /*c880*/  IMAD.MOV.U32 R6, RZ, RZ, R3 ;  /* 0x000000ffff067224 */ /* 0x000fe200078e0003 */
[----:B------:R-:W-:Y:S01]  /*c890*/  PRMT R7, R7, 0x7610, R28 ;  /* 0x0000761007077816 */ /* 0x000fe2000000001c */
[----:B------:R-:W-:Y:S01]  /*c8a0*/  IMAD.MOV.U32 R3, RZ, RZ, R8 ;  /* 0x000000ffff037224 */ /* 0x000fe200078e0008 */
[----:B------:R-:W-:Y:S02]  /*c8b0*/  PRMT R28, R28, 0x7610, R9 ;  /* 0x000076101c1c7816 */ /* 0x000fe40000000009 */
.L_x_16041:
[----:B------:R-:W-:Y:S05]  /*c8c0*/  BSYNC B1 ;  /* 0x0000000000017941 */ /* 0x000fea0003800000 */
.L_x_16039:
        /* <DEDUP_REMOVED lines=9> */
.L_x_16043:
[----:B------:R-:W-:Y:S01]  /*c960*/  IMAD.MOV.U32 R27, RZ, RZ, R6 ;  /* 0x000000ffff1b7224 */ /* 0x000fe200078e0006 */
[----:B------:R-:W-:Y:S01]  /*c970*/  PRMT R8, R8, 0x7610, R7 ;  /* 0x0000761008087816 */ /* 0x000fe20000000007 */
[----:B------:R-:W-:Y:S01]  /*c980*/  IMAD.MOV.U32 R6, RZ, RZ, R21 ;  /* 0x000000ffff067224 */ /* 0x000fe200078e0015 */
[----:B------:R-:W-:Y:S02]  /*c990*/  PRMT R7, R7, 0x7610, R10 ;  /* 0x0000761007077816 */ /* 0x000fe4000000000a */
.L_x_16044:
[----:B------:R-:W-:Y:S05]  /*c9a0*/  BSYNC B1 ;  /* 0x0000000000017941 */ /* 0x000fea0003800000 */
.L_x_16042:
        /* <DEDUP_REMOVED lines=9> */
.L_x_16046:
[----:B------:R-:W-:Y:S01]  /*ca40*/  IMAD.MOV.U32 R10, RZ, RZ, R27 ;  /* 0x000000ffff0a7224 */ /* 0x000fe200078e001b */
[----:B------:R-:W-:Y:S01]  /*ca50*/  PRMT R9, R9, 0x7610, R8 ;  /* 0x0000761009097816 */ /* 0x000fe20000000008 */
[----:B------:R-:W-:Y:S01]  /*ca60*/  IMAD.MOV.U32 R27, RZ, RZ, R26 ;  /* 0x000000ffff1b7224 */ /* 0x000fe200078e001a */
[----:B------:R-:W-:Y:S02]  /*ca70*/  PRMT R8, R8, 0x7610, R2 ;  /* 0x0000761008087816 */ /* 0x000fe40000000002 */
.L_x_16047:
[----:B------:R-:W-:Y:S05]  /*ca80*/  BSYNC B1 ;  /* 0x0000000000017941 */ /* 0x000fea0003800000 */
.L_x_16045:
        /* <DEDUP_REMOVED lines=9> */
.L_x_16049:
[----:B------:R-:W-:Y:S01]  /*cb20*/  PRMT R2, R2, 0x7610, R9 ;  /* 0x0000761002027816 */ /* 0x000fe20000000009 */
[----:B------:R-:W-:Y:S02]  /*cb30*/  IMAD.MOV.U32 R21, RZ, RZ, R10 ;  /* 0x000000ffff157224 */ /* 0x000fe400078e000a */
[----:B------:R-:W-:Y:S01]  /*cb40*/  IMAD.MOV.U32 R10, RZ, RZ, R23 ;  /* 0x000000ffff0a7224 */ /* 0x000fe200078e0017 */
[----:B------:R-:W-:Y:S02]  /*cb50*/  PRMT R9, R9, 0x5410, R2 ;  /* 0x0000541009097816 */ /* 0x000fe40000000002 */
.L_x_16050:
[----:B------:R-:W-:Y:S05]  /*cb60*/  BSYNC B1 ;  /* 0x0000000000017941 */ /* 0x000fea0003800000 */
.L_x_16048:
        /* <DEDUP_REMOVED lines=9> */
.L_x_16052:
[----:B------:R-:W-:Y:S01]  /*cc00*/  IMAD.MOV.U32 R24, RZ, RZ, R21 ;  /* 0x000000ffff187224 */ /* 0x000fe200078e0015 */
[----:B------:R-:W-:Y:S01]  /*cc10*/  PRMT R2, R2, 0x7632, R4 ;  /* 0x0000763202027816 */ /* 0x000fe20000000004 */
[----:B------:R-:W-:Y:S02]  /*cc20*/  IMAD.MOV.U32 R21, RZ, RZ, R30 ;  /* 0x000000ffff157224 */ /* 0x000fe400078e001e */
.L_x_16053:
[----:B------:R-:W-:Y:S05]  /*cc30*/  BSYNC B1 ;  /* 0x0000000000017941 */ /* 0x000fea0003800000 */
.L_x_16051:
        /* <DEDUP_REMOVED lines=9> */
.L_x_16055:
[----:B------:R-:W-:Y:S01]  /*ccd0*/  IMAD.MOV.U32 R26, RZ, RZ, R24 ;  /* 0x000000ffff1a7224 */ /* 0x000fe200078e0018 */
[--C-:B------:R-:W-:Y:S01]  /*cce0*/  PRMT R4, R4, 0x5410, R2.reuse ;  /* 0x0000541004047816 */ /* 0x100fe20000000002 */
[----:B------:R-:W-:Y:S01]  /*ccf0*/  IMAD.MOV.U32 R24, RZ, RZ, R5 ;  /* 0x000000ffff187224 */ /* 0x000fe200078e0005 */
[----:B------:R-:W-:Y:S02]  /*cd00*/  PRMT R2, R9, 0x7610, R2 ;  /* 0x0000761009027816 */ /* 0x000fe40000000002 */
.L_x_16056:
[----:B------:R-:W-:Y:S05]  /*cd10*/  BSYNC B1 ;  /* 0x0000000000017941 */ /* 0x000fea0003800000 */
.L_x_16054:
        /* <DEDUP_REMOVED lines=9> */
.L_x_16058:
[----:B------:R-:W-:Y:S01]  /*cdb0*/  IMAD.MOV.U32 R5, RZ, RZ, R26 ;  /* 0x000000ffff057224 */ /* 0x000fe200078e001a */
[C---:B------:R-:W-:Y:S01]  /*cdc0*/  PRMT R7, R4.reuse, 0x7632, R7 ;  /* 0x0000763204077816 */ /* 0x040fe20000000007 */
[----:B------:R-:W-:Y:S01]  /*cdd0*/  IMAD.MOV.U32 R26, RZ, RZ, R25 ;  /* 0x000000ffff1a7224 */ /* 0x000fe200078e0019 */
[----:B------:R-:W-:Y:S02]  /*cde0*/  PRMT R4, R4, 0x5410, R4 ;  /* 0x0000541004047816 */ /* 0x000fe40000000004 */
.L_x_16059:
[----:B------:R-:W-:Y:S05]  /*cdf0*/  BSYNC B1 ;  /* 0x0000000000017941 */ /* 0x000fea0003800000 */
.L_x_16057:
        /* <DEDUP_REMOVED lines=16> */
.L_x_16061:
[----:B------:R-:W-:Y:S01]  /*cf00*/  IMAD.MOV.U32 R22, RZ, RZ, R3 ;  /* 0x000000ffff167224 */ /* 0x000fe200078e0003 */
[----:B------:R-:W-:Y:S01]  /*cf10*/  PRMT R19, R19, 0x7610, R28 ;  /* 0x0000761013137816 */ /* 0x000fe2000000001c */
[----:B------:R-:W-:Y:S01]  /*cf20*/  IMAD.MOV.U32 R3, RZ, RZ, R6 ;  /* 0x000000ffff037224 */ /* 0x000fe200078e0006 */
[----:B------:R-:W-:Y:S02]  /*cf30*/  PRMT R28, R28, 0x7610, R7 ;  /* 0x000076101c1c7816 */ /* 0x000fe40000000007 */
.L_x_16062:
[----:B------:R-:W-:Y:S05]  /*cf40*/  BSYNC B1 ;  /* 0x0000000000017941 */ /* 0x000fea0003800000 */
.L_x_16060:
        /* <DEDUP_REMOVED lines=9> */
.L_x_16064:
[----:B------:R-:W-:Y:S01]  /*cfe0*/  IMAD.MOV.U32 R23, RZ, RZ, R22 ;  /* 0x000000ffff177224 */ /* 0x000fe200078e0016 */
[C---:B------:R-:W-:Y:S01]  /*cff0*/  PRMT R4, R19.reuse, 0x7632, R4 ;  /* 0x0000763213047816 */ /* 0x040fe20000000004 */
[----:B------:R-:W-:Y:S01]  /*d000*/  IMAD.MOV.U32 R22, RZ, RZ, R27 ;  /* 0x000000ffff167224 */ /* 0x000fe200078e001b */
[----:B------:R-:W-:Y:S02]  /*d010*/  PRMT R19, R19, 0x7610, R8 ;  /* 0x0000761013137816 */ /* 0x000fe40000000008 */
.L_x_16065:
[----:B------:R-:W-:Y:S05]  /*d020*/  BSYNC B1 ;  /* 0x0000000000017941 */ /* 0x000fea0003800000 */
.L_x_16063:
        /* <DEDUP_REMOVED lines=9> */
.L_x_16067:
[----:B------:R-:W-:Y:S01]  /*d0c0*/  IMAD.MOV.U32 R6, RZ, RZ, R23 ;  /* 0x000000ffff067224 */ /* 0x000fe200078e0017 */
[----:B------:R-:W-:Y:S01]  /*d0d0*/  PRMT R7, R7, 0x5410, R4 ;  /* 0x0000541007077816 */ /* 0x000fe20000000004 */
[----:B------:R-:W-:Y:S01]  /*d0e0*/  IMAD.MOV.U32 R23, RZ, RZ, R10 ;  /* 0x000000ffff177224 */ /* 0x000fe200078e000a */
[----:B------:R-:W-:Y:S02]  /*d0f0*/  PRMT R4, R9, 0x7632, R4 ;  /* 0x0000763209047816 */ /* 0x000fe40000000004 */
.L_x_16068:
[----:B------:R-:W-:Y:S05]  /*d100*/  BSYNC B1 ;  /* 0x0000000000017941 */ /* 0x000fea0003800000 */
.L_x_16066:
        /* <DEDUP_REMOVED lines=9> */
.L_x_16070:
[----:B------:R-:W-:Y:S01]  /*d1a0*/  IMAD.MOV.U32 R9, RZ, RZ, R6 ;  /* 0x000000ffff097224 */ /* 0x000fe200078e0006 */
[----:B------:R-:W-:Y:S01]  /*d1b0*/  PRMT R8, R8, 0x7610, R7 ;  /* 0x0000761008087816 */ /* 0x000fe20000000007 */
[----:B------:R-:W-:Y:S01]  /*d1c0*/  IMAD.MOV.U32 R6, RZ, RZ, R21 ;  /* 0x000000ffff067224 */ /* 0x000fe200078e0015 */
[----:B------:R-:W-:Y:S02]  /*d1d0*/  PRMT R7, R7, 0x7610, R2 ;  /* 0x0000761007077816 */ /* 0x000fe40000000002 */
.L_x_16071:
[----:B------:R-:W-:Y:S05]  /*d1e0*/  BSYNC B1 ;  /* 0x0000000000017941 */ /* 0x000fea0003800000 */
.L_x_16069:
        /* <DEDUP_REMOVED lines=9> */
.L_x_16073:
[----:B------:R-:W-:Y:S01]  /*d280*/  PRMT R2, R2, 0x7610, R8 ;  /* 0x0000761002027816 */ /* 0x000fe20000000008 */
[----:B------:R-:W-:Y:S02]  /*d290*/  IMAD.MOV.U32 R21, RZ, RZ, R9 ;  /* 0x000000ffff157224 */ /* 0x000fe400078e0009 */
[----:B------:R-:W-:Y:S01]  /*d2a0*/  IMAD.MOV.U32 R9, RZ, RZ, R24 ;  /* 0x000000ffff097224 */ /* 0x000fe200078e0018 */
[----:B------:R-:W-:Y:S02]  /*d2b0*/  PRMT R8, R8, 0x5410, R2 ;  /* 0x0000541008087816 */ /* 0x000fe40000000002 */
.L_x_16074:
[----:B------:R-:W-:Y:S05]  /*d2c0*/  BSYNC B1 ;  /* 0x0000000000017941 */ /* 0x000fea0003800000 */
.L_x_16072:
        /* <DEDUP_REMOVED lines=9> */
.L_x_16076:
[----:B------:R-:W-:Y:S01]  /*d360*/  IMAD.MOV.U32 R10, RZ, RZ, R21 ;  /* 0x000000ffff0a7224 */ /* 0x000fe200078e0015 */
[----:B------:R-:W-:Y:S01]  /*d370*/  PRMT R2, R2, 0x7632, R4 ;  /* 0x0000763202027816 */ /* 0x000fe20000000004 */
[----:B------:R-:W-:Y:S02]  /*d380*/  IMAD.MOV.U32 R21, RZ, RZ, R26 ;  /* 0x000000ffff157224 */ /* 0x000fe400078e001a */
.L_x_16077:
[----:B------:R-:W-:Y:S05]  /*d390*/  BSYNC B1 ;  /* 0x0000000000017941 */ /* 0x000fea0003800000 */
.L_x_16075:
        /* <DEDUP_REMOVED lines=9> */
.L_x_16079:
[----:B------:R-:W-:Y:S01]  /*d430*/  IMAD.MOV.U32 R24, RZ, RZ, R10 ;  /* 0x000000ffff187224 */ /* 0x000fe200078e000a */
[--C-:B------:R-:W-:Y:S01]  /*d440*/  PRMT R4, R4, 0x5410, R2.reuse ;  /* 0x0000541004047816 */ /* 0x100fe20000000002 */
[----:B------:R-:W-:Y:S01]  /*d450*/  IMAD.MOV.U32 R10, RZ, RZ, R5 ;  /* 0x000000ffff0a7224 */ /* 0x000fe200078e0005 */
[----:B------:R-:W-:Y:S02]  /*d460*/  PRMT R2, R7, 0x7610, R2 ;  /* 0x0000761007027816 */ /* 0x000fe40000000002 */
.L_x_16080:
[----:B------:R-:W-:Y:S05]  /*d470*/  BSYNC B1 ;  /* 0x0000000000017941 */ /* 0x000fea0003800000 */
.L_x_16078:
        /* <DEDUP_REMOVED lines=16> */
.L_x_16082:
[----:B------:R-:W-:Y:S01]  /*d580*/  IMAD.MOV.U32 R20, RZ, RZ, R3 ;  /* 0x000000ffff147224 */ /* 0x000fe200078e0003 */
[----:B------:R-:W-:Y:S01]  /*d590*/  PRMT R5, R5, 0x7610, R28 ;  /* 0x0000761005057816 */ /* 0x000fe2000000001c */
[----:B------:R-:W-:Y:S01]  /*d5a0*/  IMAD.MOV.U32 R3, RZ, RZ, R22 ;  /* 0x000000ffff037224 */ /* 0x000fe200078e0016 */
[----:B------:R-:W-:Y:S02]  /*d5b0*/  PRMT R28, R28, 0x7610, R19 ;  /* 0x000076101c1c7816 */ /* 0x000fe40000000013 */
.L_x_16083:
[----:B------:R-:W-:Y:S05]  /*d5c0*/  BSYNC B1 ;  /* 0x0000000000017941 */ /* 0x000fea0003800000 */
.L_x_16081:
        /* <DEDUP_REMOVED lines=9> */
.L_x_16085:
[----:B------:R-:W-:Y:S01]  /*d660*/  IMAD.MOV.U32 R19, RZ, RZ, R20 ;  /* 0x000000ffff137224 */ /* 0x000fe200078e0014 */
[----:B------:R-:W-:Y:S01]  /*d670*/  PRMT R5, R5, 0x5432, R4 ;  /* 0x0000543205057816 */ /* 0x000fe20000000004 */
[----:B------:R-:W-:Y:S02]  /*d680*/  IMAD.MOV.U32 R20, RZ, RZ, R23 ;  /* 0x000000ffff147224 */ /* 0x000fe400078e0017 */
.L_x_16086:
[----:B------:R-:W-:Y:S05]  /*d690*/  BSYNC B1 ;  /* 0x0000000000017941 */ /* 0x000fea0003800000 */
.L_x_16084:
        /* <DEDUP_REMOVED lines=9> */
.L_x_16088:
[----:B------:R-:W-:Y:S01]  /*d730*/  IMAD.MOV.U32 R22, RZ, RZ, R19 ;  /* 0x000000ffff167224 */ /* 0x000fe200078e0013 */
[----:B------:R-:W-:Y:S01]  /*d740*/  PRMT R4, R5, 0x7610, R4 ;  /* 0x0000761005047816 */ /* 0x000fe20000000004 */
[----:B------:R-:W-:Y:S01]  /*d750*/  IMAD.MOV.U32 R19, RZ, RZ, R6 ;  /* 0x000000ffff137224 */ /* 0x000fe200078e0006 */
[----:B------:R-:W-:Y:S02]  /*d760*/  PRMT R5, R7, 0x7632, R5 ;  /* 0x0000763207057816 */ /* 0x000fe40000000005 */
.L_x_16089:
[----:B------:R-:W-:Y:S05]  /*d770*/  BSYNC B1 ;  /* 0x0000000000017941 */ /* 0x000fea0003800000 */
.L_x_16087:
        /* <DEDUP_REMOVED lines=9> */
.L_x_16091:
[----:B------:R-:W-:Y:S01]  /*d810*/  IMAD.MOV.U32 R6, RZ, RZ, R22 ;  /* 0x000000ffff067224 */ /* 0x000fe200078e0016 */
[--C-:B------:R-:W-:Y:S01]  /*d820*/  PRMT R7, R7, 0x5410, R4.reuse ;  /* 0x0000541007077816 */ /* 0x100fe20000000004 */
[----:B------:R-:W-:Y:S01]  /*d830*/  IMAD.MOV.U32 R22, RZ, RZ, R9 ;  /* 0x000000ffff167224 */ /* 0x000fe200078e0009 */
[----:B------:R-:W-:Y:S02]  /*d840*/  PRMT R4, R8, 0x7632, R4 ;  /* 0x0000763208047816 */ /* 0x000fe40000000004 */
.L_x_16092:
[----:B------:R-:W-:Y:S05]  /*d850*/  BSYNC B1 ;  /* 0x0000000000017941 */ /* 0x000fea0003800000 */
.L_x_16090:
        /* <DEDUP_REMOVED lines=9> */
.L_x_16094:
[----:B------:R-:W-:Y:S01]  /*d8f0*/  IMAD.MOV.U32 R9, RZ, RZ, R6 ;  /* 0x000000ffff097224 */ /* 0x000fe200078e0006 */
[----:B------:R-:W-:Y:S01]  /*d900*/  PRMT R8, R8, 0x7610, R7 ;  /* 0x0000761008087816 */ /* 0x000fe20000000007 */
[----:B------:R-:W-:Y:S01]  /*d910*/  IMAD.MOV.U32 R6, RZ, RZ, R21 ;  /* 0x000000ffff067224 */ /* 0x000fe200078e0015 */
[----:B------:R-:W-:Y:S02]  /*d920*/  PRMT R7, R7, 0x7610, R2 ;  /* 0x0000761007077816 */ /* 0x000fe40000000002 */
.L_x_16095:
[----:B------:R-:W-:Y:S05]  /*d930*/  BSYNC B1 ;  /* 0x0000000000017941 */ /* 0x000fea0003800000 */
.L_x_16093:
        /* <DEDUP_REMOVED lines=9> */
.L_x_16097:
[----:B------:R-:W-:Y:S01]  /*d9d0*/  PRMT R2, R2, 0x7610, R8 ;  /* 0x0000761002027816 */ /* 0x000fe20000000008 */
[----:B------:R-:W-:Y:S02]  /*d9e0*/  IMAD.MOV.U32 R21, RZ, RZ, R9 ;  /* 0x000000ffff157224 */ /* 0x000fe400078e0009 */
[----:B------:R-:W-:Y:S01]  /*d9f0*/  IMAD.MOV.U32 R9, RZ, RZ, R10 ;  /* 0x000000ffff097224 */ /* 0x000fe200078e000a */
[----:B------:R-:W-:Y:S02]  /*da00*/  PRMT R8, R8, 0x5410, R2 ;  /* 0x0000541008087816 */ /* 0x000fe40000000002 */
.L_x_16098:
[----:B------:R-:W-:Y:S05]  /*da10*/  BSYNC B1 ;  /* 0x0000000000017941 */ /* 0x000fea0003800000 */
.L_x_16096:
        /* <DEDUP_REMOVED lines=9> */
.L_x_16100:
[----:B------:R-:W-:Y:S01]  /*dab0*/  IMAD.MOV.U32 R10, RZ, RZ, R21 ;  /* 0x000000ffff0a7224 */ /* 0x000fe200078e0015 */
[----:B------:R-:W-:Y:S01]  /*dac0*/  PRMT R2, R2, 0x7632, R4 ;  /* 0x0000763202027816 */ /* 0x000fe20000000004 */
[----:B------:R-:W-:Y:S02]  /*dad0*/  IMAD.MOV.U32 R21, RZ, RZ, R24 ;  /* 0x000000ffff157224 */ /* 0x000fe400078e0018 */
.L_x_16101:
[----:B------:R-:W-:Y:S05]  /*dae0*/  BSYNC B1 ;  /* 0x0000000000017941 */ /* 0x000fea0003800000 */
.L_x_16099:
        /* <DEDUP_REMOVED lines=16> */
.L_x_16103:
[----:B------:R-:W-:Y:S01]  /*dbf0*/  IMAD.MOV.U32 R18, RZ, RZ, R3 ;  /* 0x000000ffff127224 */ /* 0x000fe200078e0003 */
[----:B------:R-:W-:Y:S01]  /*dc00*/  PRMT R4, R4, 0x7610, R28 ;  /* 0x0000761004047816 */ /* 0x000fe2000000001c */
[----:B------:R-:W-:Y:S01]  /*dc10*/  IMAD.MOV.U32 R3, RZ, RZ, R20 ;  /* 0x000000ffff037224 */ /* 0x000fe200078e0014 */
[----:B------:R-:W-:Y:S02]  /*dc20*/  PRMT R28, R28, 0x7610, R5 ;  /* 0x000076101c1c7816 */ /* 0x000fe40000000005 */
.L_x_16104:
[----:B------:R-:W-:Y:S05]  /*dc30*/  BSYNC B1 ;  /* 0x0000000000017941 */ /* 0x000fea0003800000 */
.L_x_16102:
        /* <DEDUP_REMOVED lines=9> */
.L_x_16106:
[----:B------:R-:W-:Y:S01]  /*dcd0*/  PRMT R5, R5, 0x7610, R4 ;  /* 0x0000761005057816 */ /* 0x000fe20000000004 */
[----:B------:R-:W-:Y:S02]  /*dce0*/  IMAD.MOV.U32 R15, RZ, RZ, R18 ;  /* 0x000000ffff0f7224 */ /* 0x000fe400078e0012 */
[----:B------:R-:W-:Y:S01]  /*dcf0*/  IMAD.MOV.U32 R18, RZ, RZ, R19 ;  /* 0x000000ffff127224 */ /* 0x000fe200078e0013 */
[----:B------:R-:W-:Y:S02]  /*dd00*/  PRMT R4, R4, 0x5410, R5 ;  /* 0x0000541004047816 */ /* 0x000fe40000000005 */
.L_x_16107:
[----:B------:R-:W-:Y:S05]  /*dd10*/  BSYNC B1 ;  /* 0x0000000000017941 */ /* 0x000fea0003800000 */
.L_x_16105:
        /* <DEDUP_REMOVED lines=9> */
.L_x_16109:
[----:B------:R-:W-:Y:S01]  /*ddb0*/  IMAD.MOV.U32 R19, RZ, RZ, R15 ;  /* 0x000000ffff137224 */ /* 0x000fe200078e000f */
[----:B------:R-:W-:Y:S01]  /*ddc0*/  PRMT R5, R5, 0x5432, R4 ;  /* 0x0000543205057816 */ /* 0x000fe20000000004 */
[----:B------:R-:W-:Y:S02]  /*ddd0*/  IMAD.MOV.U32 R15, RZ, RZ, R22 ;  /* 0x000000ffff0f7224 */ /* 0x000fe400078e0016 */
.L_x_16110:
[----:B------:R-:W-:Y:S05]  /*dde0*/  BSYNC B1 ;  /* 0x0000000000017941 */ /* 0x000fea0003800000 */
.L_x_16108:
        /* <DEDUP_REMOVED lines=9> */
.L_x_16112:
[----:B------:R-:W-:Y:S01]  /*de80*/  IMAD.MOV.U32 R20, RZ, RZ, R19 ;  /* 0x000000ffff147224 */ /* 0x000fe200078e0013 */
[----:B------:R-:W-:Y:S01]  /*de90*/  PRMT R4, R5, 0x7610, R4 ;  /* 0x0000761005047816 */ /* 0x000fe20000000004 */
[----:B------:R-:W-:Y:S01]  /*dea0*/  IMAD.MOV.U32 R19, RZ, RZ, R6 ;  /* 0x000000ffff137224 */ /* 0x000fe200078e0006 */
[----:B------:R-:W-:Y:S02]  /*deb0*/  PRMT R5, R7, 0x7632, R5 ;  /* 0x0000763207057816 */ /* 0x000fe40000000005 */
.L_x_16113:
[----:B------:R-:W-:Y:S05]  /*dec0*/  BSYNC B1 ;  /* 0x0000000000017941 */ /* 0x000fea0003800000 */
.L_x_16111:
        /* <DEDUP_REMOVED lines=9> */
.L_x_16115:
[----:B------:R-:W-:Y:S01]  /*df60*/  IMAD.MOV.U32 R6, RZ, RZ, R20 ;  /* 0x000000ffff067224 */ /* 0x000fe200078e0014 */
[--C-:B------:R-:W-:Y:S01]  /*df70*/  PRMT R22, R22, 0x5410, R4.reuse ;  /* 0x0000541016167816 */ /* 0x100fe20000000004 */
[----:B------:R-:W-:Y:S01]  /*df80*/  IMAD.MOV.U32 R20, RZ, RZ, R9 ;  /* 0x000000ffff147224 */ /* 0x000fe200078e0009 */
[----:B------:R-:W-:Y:S02]  /*df90*/  PRMT R4, R8, 0x7632, R4 ;  /* 0x0000763208047816 */ /* 0x000fe40000000004 */
.L_x_16116:
[----:B------:R-:W-:Y:S05]  /*dfa0*/  BSYNC B1 ;  /* 0x0000000000017941 */ /* 0x000fea0003800000 */
.L_x_16114:
        /* <DEDUP_REMOVED lines=9> */
.L_x_16118:
[----:B------:R-:W-:Y:S01]  /*e040*/  IMAD.MOV.U32 R7, RZ, RZ, R6 ;  /* 0x000000ffff077224 */ /* 0x000fe200078e0006 */
[----:B------:R-:W-:Y:S01]  /*e050*/  PRMT R9, R9, 0x7610, R22 ;  /* 0x0000761009097816 */ /* 0x000fe20000000016 */
[----:B------:R-:W-:Y:S01]  /*e060*/  IMAD.MOV.U32 R6, RZ, RZ, R21 ;  /* 0x000000ffff067224 */ /* 0x000fe200078e0015 */
[----:B------:R-:W-:Y:S02]  /*e070*/  PRMT R22, R22, 0x7610, R2 ;  /* 0x0000761016167816 */ /* 0x000fe40000000002 */
.L_x_16119:
[----:B------:R-:W-:Y:S05]  /*e080*/  BSYNC B1 ;  /* 0x0000000000017941 */ /* 0x000fea0003800000 */
.L_x_16117:
        /* <DEDUP_REMOVED lines=9> */
.L_x_16121:
[----:B------:R-:W-:Y:S01]  /*e120*/  PRMT R2, R2, 0x7610, R9 ;  /* 0x0000761002027816 */ /* 0x000fe20000000009 */
[----:B------:R-:W-:Y:S02]  /*e130*/  IMAD.MOV.U32 R8, RZ, RZ, R7 ;  /* 0x000000ffff087224 */ /* 0x000fe400078e0007 */
[----:B------:R-:W-:Y:S01]  /*e140*/  IMAD.MOV.U32 R7, RZ, RZ, R10 ;  /* 0x000000ffff077224 */ /* 0x000fe200078e000a */
[----:B------:R-:W-:Y:S02]  /*e150*/  PRMT R9, R9, 0x5410, R2 ;  /* 0x0000541009097816 */ /* 0x000fe40000000002 */
.L_x_16122:
[----:B------:R-:W-:Y:S05]  /*e160*/  BSYNC B1 ;  /* 0x0000000000017941 */ /* 0x000fea0003800000 */
.L_x_16120:
        /* <DEDUP_REMOVED lines=16> */
.L_x_16124:
[----:B------:R-:W-:Y:S01]  /*e270*/  IMAD.MOV.U32 R10, RZ, RZ, R3 ;  /* 0x000000ffff0a7224 */ /* 0x000fe200078e0003 */
[C---:B------:R-:W-:Y:S01]  /*e280*/  PRMT R24, R28.reuse, 0x7632, R24 ;  /* 0x000076321c187816 */ /* 0x040fe20000000018 */
[----:B------:R-:W-:Y:S01]  /*e290*/  IMAD.MOV.U32 R3, RZ, RZ, R18 ;  /* 0x000000ffff037224 */ /* 0x000fe200078e0012 */
[----:B------:R-:W-:Y:S02]  /*e2a0*/  PRMT R28, R28, 0x7610, R4 ;  /* 0x000076101c1c7816 */ /* 0x000fe40000000004 */
.L_x_16125:
[----:B------:R-:W-:Y:S05]  /*e2b0*/  BSYNC B1 ;  /* 0x0000000000017941 */ /* 0x000fea0003800000 */
.L_x_16123:
        /* <DEDUP_REMOVED lines=9> */
.L_x_16127:
[----:B------:R-:W-:Y:S01]  /*e350*/  IMAD.MOV.U32 R16, RZ, RZ, R10 ;  /* 0x000000ffff107224 */ /* 0x000fe200078e000a */
[----:B------:R-:W-:Y:S01]  /*e360*/  PRMT R23, R24, 0x7610, R23 ;  /* 0x0000761018177816 */ /* 0x000fe20000000017 */
[----:B------:R-:W-:Y:S01]  /*e370*/  IMAD.MOV.U32 R10, RZ, RZ, R15 ;  /* 0x000000ffff0a7224 */ /* 0x000fe200078e000f */
[----:B------:R-:W-:Y:S02]  /*e380*/  PRMT R24, R5, 0x7632, R24 ;  /* 0x0000763205187816 */ /* 0x000fe40000000018 */
.L_x_16128:
[----:B------:R-:W-:Y:S05]  /*e390*/  BSYNC B1 ;  /* 0x0000000000017941 */ /* 0x000fea0003800000 */
.L_x_16126:
        /* <DEDUP_REMOVED lines=9> */
.L_x_16130:
[----:B------:R-:W-:Y:S01]  /*e430*/  IMAD.MOV.U32 R15, RZ, RZ, R16 ;  /* 0x000000ffff0f7224 */ /* 0x000fe200078e0010 */
[----:B------:R-:W-:Y:S01]  /*e440*/  PRMT R22, R23, 0x7610, R22 ;  /* 0x0000761017167816 */ /* 0x000fe20000000016 */
[----:B------:R-:W-:Y:S01]  /*e450*/  IMAD.MOV.U32 R16, RZ, RZ, R19 ;  /* 0x000000ffff107224 */ /* 0x000fe200078e0013 */
[----:B------:R-:W-:Y:S02]  /*e460*/  PRMT R23, R5, 0x7610, R23 ;  /* 0x0000761005177816 */ /* 0x000fe40000000017 */
.L_x_16131:
[----:B------:R-:W-:Y:S05]  /*e470*/  BSYNC B1 ;  /* 0x0000000000017941 */ /* 0x000fea0003800000 */
.L_x_16129:
        /* <DEDUP_REMOVED lines=9> */
.L_x_16133:
[----:B------:R-:W-:Y:S01]  /*e510*/  IMAD.MOV.U32 R19, RZ, RZ, R15 ;  /* 0x000000ffff137224 */ /* 0x000fe200078e000f */
[----:B------:R-:W-:Y:S01]  /*e520*/  PRMT R23, R23, 0x5410, R22 ;  /* 0x0000541017177816 */ /* 0x000fe20000000016 */
[----:B------:R-:W-:Y:S01]  /*e530*/  IMAD.MOV.U32 R15, RZ, RZ, R20 ;  /* 0x000000ffff0f7224 */ /* 0x000fe200078e0014 */
[----:B------:R-:W-:Y:S02]  /*e540*/  PRMT R22, R4, 0x7610, R22 ;  /* 0x0000761004167816 */ /* 0x000fe40000000016 */
.L_x_16134:
[----:B------:R-:W-:Y:S05]  /*e550*/  BSYNC B1 ;  /* 0x0000000000017941 */ /* 0x000fea0003800000 */
.L_x_16132:
        /* <DEDUP_REMOVED lines=9> */
.L_x_16136:
[----:B------:R-:W-:Y:S01]  /*e5f0*/  IMAD.MOV.U32 R18, RZ, RZ, R19 ;  /* 0x000000ffff127224 */ /* 0x000fe200078e0013 */
[C---:B------:R-:W-:Y:S01]  /*e600*/  PRMT R9, R23.reuse, 0x7632, R9 ;  /* 0x0000763217097816 */ /* 0x040fe20000000009 */
[----:B------:R-:W-:Y:S01]  /*e610*/  IMAD.MOV.U32 R19, RZ, RZ, R6 ;  /* 0x000000ffff137224 */ /* 0x000fe200078e0006 */
[----:B------:R-:W-:Y:S02]  /*e620*/  PRMT R23, R23, 0x7610, R22 ;  /* 0x0000761017177816 */ /* 0x000fe40000000016 */
.L_x_16137:
[----:B------:R-:W-:Y:S05]  /*e630*/  BSYNC B1 ;  /* 0x0000000000017941 */ /* 0x000fea0003800000 */
.L_x_16135:
        /* <DEDUP_REMOVED lines=9> */
.L_x_16139:
[----:B------:R-:W-:Y:S01]  /*e6d0*/  IMAD.MOV.U32 R21, RZ, RZ, R18 ;  /* 0x000000ffff157224 */ /* 0x000fe200078e0012 */
[----:B------:R-:W-:Y:S01]  /*e6e0*/  PRMT R22, R22, 0x5410, R9 ;  /* 0x0000541016167816 */ /* 0x000fe20000000009 */
[----:B------:R-:W-:Y:S01]  /*e6f0*/  IMAD.MOV.U32 R18, RZ, RZ, R7 ;  /* 0x000000ffff127224 */ /* 0x000fe200078e0007 */
[----:B------:R-:W-:Y:S02]  /*e700*/  PRMT R9, R9, 0x7632, R9 ;  /* 0x0000763209097816 */ /* 0x000fe40000000009 */
.L_x_16140:
[----:B------:R-:W-:Y:S05]  /*e710*/  BSYNC B1 ;  /* 0x0000000000017941 */ /* 0x000fea0003800000 */
.L_x_16138:
        /* <DEDUP_REMOVED lines=9> */
.L_x_16142:
[----:B------:R-:W-:Y:S01]  /*e7b0*/  IMAD.MOV.U32 R20, RZ, RZ, R21 ;  /* 0x000000ffff147224 */ /* 0x000fe200078e0015 */
[----:B------:R-:W-:Y:S01]  /*e7c0*/  PRMT R24, R24, 0x7610, R22 ;  /* 0x0000761018187816 */ /* 0x000fe20000000016 */
[----:B------:R-:W-:Y:S01]  /*e7d0*/  IMAD.MOV.U32 R21, RZ, RZ, R8 ;  /* 0x000000ffff157224 */ /* 0x000fe200078e0008 */
[----:B------:R-:W-:Y:S02]  /*e7e0*/  PRMT R22, R22, 0x7610, R2 ;  /* 0x0000761016167816 */ /* 0x000fe40000000002 */
.L_x_16143:
[----:B------:R-:W-:Y:S05]  /*e7f0*/  BSYNC B1 ;  /* 0x0000000000017941 */ /* 0x000fea0003800000 */
.L_x_16141:
        /* <DEDUP_REMOVED lines=16> */
.L_x_16145:
[----:B------:R-:W-:Y:S01]  /*e900*/  PRMT R33, R33, 0x7610, R28 ;  /* 0x0000761021217816 */ /* 0x000fe2000000001c */
[----:B------:R-:W-:Y:S01]  /*e910*/  IMAD.MOV.U32 R2, RZ, RZ, R3 ;  /* 0x000000ffff027224 */ /* 0x000fe200078e0003 */
[----:B------:R-:W-:Y:S01]  /*e920*/  PRMT R28, R28, 0x5410, R24 ;  /* 0x000054101c1c7816 */ /* 0x000fe20000000018 */
[----:B------:R-:W-:Y:S02]  /*e930*/  IMAD.MOV.U32 R3, RZ, RZ, R10 ;  /* 0x000000ffff037224 */ /* 0x000fe400078e000a */
.L_x_16146:
[----:B------:R-:W-:Y:S05]  /*e940*/  BSYNC B1 ;  /* 0x0000000000017941 */ /* 0x000fea0003800000 */
.L_x_16144:
        /* <DEDUP_REMOVED lines=9> */
.L_x_16148:
[----:B------:R-:W-:Y:S01]  /*e9e0*/  PRMT R35, R35, 0x7610, R33 ;  /* 0x0000761023237816 */ /* 0x000fe20000000021 */
[----:B------:R-:W-:Y:S01]  /*e9f0*/  IMAD.MOV.U32 R5, RZ, RZ, R2 ;  /* 0x000000ffff057224 */ /* 0x000fe200078e0002 */
[----:B------:R-:W-:Y:S01]  /*ea00*/  PRMT R33, R33, 0x5410, R23 ;  /* 0x0000541021217816 */ /* 0x000fe20000000017 */
[----:B------:R-:W-:Y:S02]  /*ea10*/  IMAD.MOV.U32 R2, RZ, RZ, R16 ;  /* 0x000000ffff027224 */ /* 0x000fe400078e0010 */
.L_x_16149:
[----:B------:R-:W-:Y:S05]  /*ea20*/  BSYNC B1 ;  /* 0x0000000000017941 */ /* 0x000fea0003800000 */
.L_x_16147:
        /* <DEDUP_REMOVED lines=9> */
.L_x_16151:
[C---:B------:R-:W-:Y:S01]  /*eac0*/  PRMT R28, R35.reuse, 0x7632, R28 ;  /* 0x00007632231c7816 */ /* 0x040fe2000000001c */
[----:B------:R-:W-:Y:S01]  /*ead0*/  IMAD.MOV.U32 R4, RZ, RZ, R5 ;  /* 0x000000ffff047224 */ /* 0x000fe200078e0005 */
[----:B------:R-:W-:Y:S01]  /*eae0*/  PRMT R35, R35, 0x5410, R22 ;  /* 0x0000541023237816 */ /* 0x000fe20000000016 */
[----:B------:R-:W-:Y:S02]  /*eaf0*/  IMAD.MOV.U32 R5, RZ, RZ, R15 ;  /* 0x000000ffff057224 */ /* 0x000fe400078e000f */
.L_x_16152:
[----:B------:R-:W-:Y:S05]  /*eb00*/  BSYNC B1 ;  /* 0x0000000000017941 */ /* 0x000fea0003800000 */
.L_x_16150:
        /* <DEDUP_REMOVED lines=9> */
.L_x_16154:
[----:B------:R-:W-:Y:S01]  /*eba0*/  PRMT R27, R27, 0x5410, R28 ;  /* 0x000054101b1b7816 */ /* 0x000fe2000000001c */
[----:B------:R-:W-:Y:S01]  /*ebb0*/  IMAD.MOV.U32 R7, RZ, RZ, R4 ;  /* 0x000000ffff077224 */ /* 0x000fe200078e0004 */
[----:B------:R-:W-:Y:S01]  /*ebc0*/  PRMT R28, R23, 0x7632, R28 ;  /* 0x00007632171c7816 */ /* 0x000fe2000000001c */
[----:B------:R-:W-:Y:S02]  /*ebd0*/  IMAD.MOV.U32 R4, RZ, RZ, R19 ;  /* 0x000000ffff047224 */ /* 0x000fe400078e0013 */
.L_x_16155:
[----:B------:R-:W-:Y:S05]  /*ebe0*/  BSYNC B1 ;  /* 0x0000000000017941 */ /* 0x000fea0003800000 */
.L_x_16153:
        /* <DEDUP_REMOVED lines=9> */
.L_x_16157:
[C---:B------:R-:W-:Y:S01]  /*ec80*/  PRMT R26, R27.reuse, 0x7632, R26 ;  /* 0x000076321b1a7816 */ /* 0x040fe2000000001a */
[----:B------:R-:W-:Y:S01]  /*ec90*/  IMAD.MOV.U32 R6, RZ, RZ, R7 ;  /* 0x000000ffff067224 */ /* 0x000fe200078e0007 */
[----:B------:R-:W-:Y:S01]  /*eca0*/  PRMT R27, R27, 0x5410, R9 ;  /* 0x000054101b1b7816 */ /* 0x000fe20000000009 */
[----:B------:R-:W-:Y:S02]  /*ecb0*/  IMAD.MOV.U32 R7, RZ, RZ, R18 ;  /* 0x000000ffff077224 */ /* 0x000fe400078e0012 */
.L_x_16158:
[----:B------:R-:W-:Y:S05]  /*ecc0*/  BSYNC B1 ;  /* 0x0000000000017941 */ /* 0x000fea0003800000 */
.L_x_16156:
        /* <DEDUP_REMOVED lines=9> */
.L_x_16160:
[----:B------:R-:W-:Y:S01]  /*ed60*/  IMAD.MOV.U32 R9, RZ, RZ, R6 ;  /* 0x000000ffff097224 */ /* 0x000fe200078e0006 */
[----:B------:R-:W-:Y:S01]  /*ed70*/  PRMT R26, R22, 0x5432, R26 ;  /* 0x00005432161a7816 */ /* 0x000fe2000000001a */
[----:B------:R-:W-:Y:S02]  /*ed80*/  IMAD.MOV.U32 R6, RZ, RZ, R21 ;  /* 0x000000ffff067224 */ /* 0x000fe400078e0015 */
.L_x_16161:
[----:B------:R-:W-:Y:S05]  /*ed90*/  BSYNC B1 ;  /* 0x0000000000017941 */ /* 0x000fea0003800000 */
.L_x_16159:
        /* <DEDUP_REMOVED lines=9> */
.L_x_16163:
[C---:B------:R-:W-:Y:S01]  /*ee30*/  PRMT R27, R26.reuse, 0x7632, R27 ;  /* 0x000076321a1b7816 */ /* 0x040fe2000000001b */
[----:B------:R-:W-:Y:S01]  /*ee40*/  IMAD.MOV.U32 R8, RZ, RZ, R9 ;  /* 0x000000ffff087224 */ /* 0x000fe200078e0009 */
[----:B------:R-:W-:Y:S01]  /*ee50*/  PRMT R26, R26, 0x7610, R24 ;  /* 0x000076101a1a7816 */ /* 0x000fe20000000018 */
[----:B------:R-:W-:Y:S02]  /*ee60*/  IMAD.MOV.U32 R9, RZ, RZ, R20 ;  /* 0x000000ffff097224 */ /* 0x000fe400078e0014 */
.L_x_16164:
[----:B------:R-:W-:Y:S05]  /*ee70*/  BSYNC B1 ;  /* 0x0000000000017941 */ /* 0x000fea0003800000 */
.L_x_16162:
[----:B------:R-:W-:Y:S02]  /*ee80*/  FADD.FTZ R10, R32, R11 ;  /* 0x0000000b200a7221 */ /* 0x000fe40000010000 */
[----:B------:R-:W-:Y:S02]  /*ee90*/  IMAD.MOV.U32 R11, RZ, RZ, R12 ;  /* 0x000000ffff0b7224 */ /* 0x000fe400078e000c */
.L_x_15996:
[----:B-1-34-:R-:W-:Y:S05]  /*eea0*/  BSYNC B0 ;  /* 0x0000000000007941 */ /* 0x01afea0003800000 */
.L_x_15995:
[----:B------:R-:W-:Y:S01]  /*eeb0*/  ISETP.GT.AND P0, PT, R17, 0xf, PT ;  /* 0x0000000f1100780c */ /* 0x000fe20003f04270 */
[----:B------:R1:W3:Y:S01]  /*eec0*/  SHFL.DOWN PT, R32, R11, 0x10, 0x1f ;  /* 0x0a001f000b207f89 */ /* 0x0002e200000e0000 */
[----:B0-----:R-:W-:Y:S01]  /*eed0*/  PRMT R21, R27, 0x7610, R26 ;  /* 0x000076101b157816 */ /* 0x001fe2000000001a */
[----:B------:R-:W-:Y:S01]  /*eee0*/  BSSY B0, `(.L_x_16165) ;  /* 0x000035d000007945 */ /* 0x000fe20003800000 */
[----:B------:R-:W-:Y:S01]  /*eef0*/  PRMT R19, R26, 0x7610, R27 ;  /* 0x000076101a137816 */ /* 0x000fe2000000001b */
[----:B------:R1:W0:Y:S01]  /*ef00*/  SHFL.DOWN PT, R23, R10, 0x10, 0x1f ;  /* 0x0a001f000a177f89 */ /* 0x00022200000e0000 */
[----:B--2---:R-:W-:-:S02]  /*ef10*/  PRMT R35, R28, 0x7610, R35 ;  /* 0x000076101c237816 */ /* 0x004fc40000000023 */
[----:B------:R-:W-:Y:S01]  /*ef20*/  PRMT R12, R33, 0x7632, R28 ;  /* 0x00007632210c7816 */ /* 0x000fe2000000001c */
        /* <DEDUP_REMOVED lines=38> */
.L_x_16168:
[----:B------:R-:W-:Y:S01]  /*f190*/  IMAD.MOV.U32 R10, RZ, RZ, R3 ;  /* 0x000000ffff0a7224 */ /* 0x000fe200078e0003 */
[C---:B------:R-:W-:Y:S01]  /*f1a0*/  PRMT R23, R28.reuse, 0x7632, R23 ;  /* 0x000076321c177816 */ /* 0x040fe20000000017 */
[----:B------:R-:W-:Y:S01]  /*f1b0*/  IMAD.MOV.U32 R3, RZ, RZ, R2 ;  /* 0x000000ffff037224 */ /* 0x000fe200078e0002 */
[----:B------:R-:W-:Y:S02]  /*f1c0*/  PRMT R28, R28, 0x7610, R33 ;  /* 0x000076101c1c7816 */ /* 0x000fe40000000021 */
.L_x_16169:
[----:B------:R-:W-:Y:S05]  /*f1d0*/  BSYNC B1 ;  /* 0x0000000000017941 */ /* 0x000fea0003800000 */
.L_x_16167:
        /* <DEDUP_REMOVED lines=9> */
.L_x_16171:
[----:B------:R-:W-:Y:S01]  /*f270*/  IMAD.MOV.U32 R25, RZ, RZ, R10 ;  /* 0x000000ffff197224 */ /* 0x000fe200078e000a */
[----:B------:R-:W-:Y:S01]  /*f280*/  PRMT R2, R2, 0x5410, R23 ;  /* 0x0000541002027816 */ /* 0x000fe20000000017 */
[----:B------:R-:W-:Y:S01]  /*f290*/  IMAD.MOV.U32 R10, RZ, RZ, R5 ;  /* 0x000000ffff0a7224 */ /* 0x000fe200078e0005 */
[----:B------:R-:W-:Y:S02]  /*f2a0*/  PRMT R23, R35, 0x7632, R23 ;  /* 0x0000763223177816 */ /* 0x000fe40000000017 */
.L_x_16172:
[----:B------:R-:W-:Y:S05]  /*f2b0*/  BSYNC B1 ;  /* 0x0000000000017941 */ /* 0x000fea0003800000 */
.L_x_16170:
        /* <DEDUP_REMOVED lines=9> */
.L_x_16174:
[----:B------:R-:W-:Y:S01]  /*f350*/  IMAD.MOV.U32 R34, RZ, RZ, R25 ;  /* 0x000000ffff227224 */ /* 0x000fe200078e0019 */
[----:B------:R-:W-:Y:S01]  /*f360*/  PRMT R2, R2, 0x5432, R28 ;  /* 0x0000543202027816 */ /* 0x000fe2000000001c */
[----:B------:R-:W-:Y:S02]  /*f370*/  IMAD.MOV.U32 R25, RZ, RZ, R4 ;  /* 0x000000ffff197224 */ /* 0x000fe400078e0004 */
.L_x_16175:
[----:B------:R-:W-:Y:S05]  /*f380*/  BSYNC B1 ;  /* 0x0000000000017941 */ /* 0x000fea0003800000 */
.L_x_16173:
        /* <DEDUP_REMOVED lines=9> */
.L_x_16177:
[----:B------:R-:W-:Y:S01]  /*f420*/  IMAD.MOV.U32 R5, RZ, RZ, R34 ;  /* 0x000000ffff057224 */ /* 0x000fe200078e0022 */
[--C-:B------:R-:W-:Y:S01]  /*f430*/  PRMT R4, R4, 0x5410, R2.reuse ;  /* 0x0000541004047816 */ /* 0x100fe20000000002 */
[----:B------:R-:W-:Y:S01]  /*f440*/  IMAD.MOV.U32 R34, RZ, RZ, R7 ;  /* 0x000000ffff227224 */ /* 0x000fe200078e0007 */
[----:B------:R-:W-:Y:S02]  /*f450*/  PRMT R2, R27, 0x7632, R2 ;  /* 0x000076321b027816 */ /* 0x000fe40000000002 */
.L_x_16178:
[----:B------:R-:W-:Y:S05]  /*f460*/  BSYNC B1 ;  /* 0x0000000000017941 */ /* 0x000fea0003800000 */
.L_x_16176:
        /* <DEDUP_REMOVED lines=9> */
.L_x_16180:
[----:B------:R-:W-:Y:S01]  /*f500*/  IMAD.MOV.U32 R36, RZ, RZ, R5 ;  /* 0x000000ffff247224 */ /* 0x000fe200078e0005 */
[----:B------:R-:W-:Y:S01]  /*f510*/  PRMT R7, R7, 0x7610, R4 ;  /* 0x0000761007077816 */ /* 0x000fe20000000004 */
[----:B------:R-:W-:Y:S01]  /*f520*/  IMAD.MOV.U32 R5, RZ, RZ, R6 ;  /* 0x000000ffff057224 */ /* 0x000fe200078e0006 */
[----:B------:R-:W-:Y:S02]  /*f530*/  PRMT R4, R4, 0x5410, R26 ;  /* 0x0000541004047816 */ /* 0x000fe4000000001a */
.L_x_16181:
[----:B------:R-:W-:Y:S05]  /*f540*/  BSYNC B1 ;  /* 0x0000000000017941 */ /* 0x000fea0003800000 */
.L_x_16179:
        /* <DEDUP_REMOVED lines=9> */
.L_x_16183:
[----:B------:R-:W-:Y:S01]  /*f5e0*/  IMAD.MOV.U32 R29, RZ, RZ, R36 ;  /* 0x000000ffff1d7224 */ /* 0x000fe200078e0024 */
[C---:B------:R-:W-:Y:S01]  /*f5f0*/  PRMT R4, R7.reuse, 0x7632, R4 ;  /* 0x0000763207047816 */ /* 0x040fe20000000004 */
[----:B------:R-:W-:Y:S01]  /*f600*/  IMAD.MOV.U32 R36, RZ, RZ, R9 ;  /* 0x000000ffff247224 */ /* 0x000fe200078e0009 */
[----:B------:R-:W-:Y:S02]  /*f610*/  PRMT R7, R7, 0x7610, R26 ;  /* 0x0000761007077816 */ /* 0x000fe4000000001a */
.L_x_16184:
[----:B------:R-:W-:Y:S05]  /*f620*/  BSYNC B1 ;  /* 0x0000000000017941 */ /* 0x000fea0003800000 */
.L_x_16182:
        /* <DEDUP_REMOVED lines=9> */
.L_x_16186:
[----:B------:R-:W-:Y:S01]  /*f6c0*/  IMAD.MOV.U32 R6, RZ, RZ, R29 ;  /* 0x000000ffff067224 */ /* 0x000fe200078e001d */
[----:B------:R-:W-:Y:S01]  /*f6d0*/  PRMT R7, R4, 0x7610, R7 ;  /* 0x0000761004077816 */ /* 0x000fe20000000007 */
[----:B------:R-:W-:Y:S01]  /*f6e0*/  IMAD.MOV.U32 R29, RZ, RZ, R8 ;  /* 0x000000ffff1d7224 */ /* 0x000fe200078e0008 */
[----:B------:R-:W-:Y:S02]  /*f6f0*/  PRMT R4, R27, 0x7610, R4 ;  /* 0x000076101b047816 */ /* 0x000fe40000000004 */
.L_x_16187:
[----:B------:R-:W-:Y:S05]  /*f700*/  BSYNC B1 ;  /* 0x0000000000017941 */ /* 0x000fea0003800000 */
.L_x_16185:
        /* <DEDUP_REMOVED lines=16> */
.L_x_16189:
[----:B------:R-:W-:Y:S01]  /*f810*/  IMAD.MOV.U32 R8, RZ, RZ, R3 ;  /* 0x000000ffff087224 */ /* 0x000fe200078e0003 */
[----:B------:R-:W-:Y:S01]  /*f820*/  PRMT R9, R9, 0x7610, R28 ;  /* 0x0000761009097816 */ /* 0x000fe2000000001c */
[----:B------:R-:W-:Y:S01]  /*f830*/  IMAD.MOV.U32 R3, RZ, RZ, R10 ;  /* 0x000000ffff037224 */ /* 0x000fe200078e000a */
[----:B------:R-:W-:Y:S02]  /*f840*/  PRMT R28, R28, 0x5410, R23 ;  /* 0x000054101c1c7816 */ /* 0x000fe40000000017 */
.L_x_16190:
[----:B------:R-:W-:Y:S05]  /*f850*/  BSYNC B1 ;  /* 0x0000000000017941 */ /* 0x000fea0003800000 */
.L_x_16188:
        /* <DEDUP_REMOVED lines=9> */
.L_x_16192:
[----:B------:R-:W-:Y:S01]  /*f8f0*/  IMAD.MOV.U32 R21, RZ, RZ, R8 ;  /* 0x000000ffff157224 */ /* 0x000fe200078e0008 */
[----:B------:R-:W-:Y:S01]  /*f900*/  PRMT R10, R10, 0x7610, R9 ;  /* 0x000076100a0a7816 */ /* 0x000fe20000000009 */
[----:B------:R-:W-:Y:S01]  /*f910*/  IMAD.MOV.U32 R8, RZ, RZ, R25 ;  /* 0x000000ffff087224 */ /* 0x000fe200078e0019 */
[----:B------:R-:W-:Y:S02]  /*f920*/  PRMT R9, R9, 0x7610, R2 ;  /* 0x0000761009097816 */ /* 0x000fe40000000002 */
.L_x_16193:
[----:B------:R-:W-:Y:S05]  /*f930*/  BSYNC B1 ;  /* 0x0000000000017941 */ /* 0x000fea0003800000 */
.L_x_16191:
        /* <DEDUP_REMOVED lines=9> */
.L_x_16195:
[----:B------:R-:W-:Y:S01]  /*f9d0*/  PRMT R2, R2, 0x7610, R10 ;  /* 0x0000761002027816 */ /* 0x000fe2000000000a */
[----:B------:R-:W-:Y:S02]  /*f9e0*/  IMAD.MOV.U32 R26, RZ, RZ, R21 ;  /* 0x000000ffff1a7224 */ /* 0x000fe400078e0015 */
[----:B------:R-:W-:Y:S01]  /*f9f0*/  IMAD.MOV.U32 R21, RZ, RZ, R34 ;  /* 0x000000ffff157224 */ /* 0x000fe200078e0022 */
[----:B------:R-:W-:Y:S02]  /*fa00*/  PRMT R10, R10, 0x5410, R2 ;  /* 0x000054100a0a7816 */ /* 0x000fe40000000002 */
.L_x_16196:
[----:B------:R-:W-:Y:S05]  /*fa10*/  BSYNC B1 ;  /* 0x0000000000017941 */ /* 0x000fea0003800000 */
.L_x_16194:
        /* <DEDUP_REMOVED lines=9> */
.L_x_16198:
[----:B------:R-:W-:Y:S01]  /*fab0*/  IMAD.MOV.U32 R23, RZ, RZ, R26 ;  /* 0x000000ffff177224 */ /* 0x000fe200078e001a */
[----:B------:R-:W-:Y:S01]  /*fac0*/  PRMT R2, R2, 0x7632, R4 ;  /* 0x0000763202027816 */ /* 0x000fe20000000004 */
[----:B------:R-:W-:Y:S02]  /*fad0*/  IMAD.MOV.U32 R26, RZ, RZ, R5 ;  /* 0x000000ffff1a7224 */ /* 0x000fe400078e0005 */
.L_x_16199:
[----:B------:R-:W-:Y:S05]  /*fae0*/  BSYNC B1 ;  /* 0x0000000000017941 */ /* 0x000fea0003800000 */
.L_x_16197:
        /* <DEDUP_REMOVED lines=9> */
.L_x_16201:
[----:B------:R-:W-:Y:S01]  /*fb80*/  IMAD.MOV.U32 R30, RZ, RZ, R23 ;  /* 0x000000ffff1e7224 */ /* 0x000fe200078e0017 */
[----:B------:R-:W-:Y:S01]  /*fb90*/  PRMT R4, R4, 0x5410, R2 ;  /* 0x0000541004047816 */ /* 0x000fe20000000002 */
[----:B------:R-:W-:Y:S01]  /*fba0*/  IMAD.MOV.U32 R23, RZ, RZ, R36 ;  /* 0x000000ffff177224 */ /* 0x000fe200078e0024 */
[----:B------:R-:W-:Y:S02]  /*fbb0*/  PRMT R2, R7, 0x7632, R2 ;  /* 0x0000763207027816 */ /* 0x000fe40000000002 */
.L_x_16202:
[----:B------:R-:W-:Y:S05]  /*fbc0*/  BSYNC B1 ;  /* 0x0000000000017941 */ /* 0x000fea0003800000 */
.L_x_16200:
        /* <DEDUP_REMOVED lines=9> */
.L_x_16204:
[----:B------:R-:W-:Y:S01]  /*fc60*/  IMAD.MOV.U32 R5, RZ, RZ, R30 ;  /* 0x000000ffff057224 */ /* 0x000fe200078e001e */
[C---:B------:R-:W-:Y:S01]  /*fc70*/  PRMT R9, R4.reuse, 0x7632, R9 ;  /* 0x0000763204097816 */ /* 0x040fe20000000009 */
[----:B------:R-:W-:Y:S01]  /*fc80*/  IMAD.MOV.U32 R30, RZ, RZ, R29 ;  /* 0x000000ffff1e7224 */ /* 0x000fe200078e001d */
[----:B------:R-:W-:Y:S02]  /*fc90*/  PRMT R4, R4, 0x5410, R4 ;  /* 0x0000541004047816 */ /* 0x000fe40000000004 */
.L_x_16205:
[----:B------:R-:W-:Y:S05]  /*fca0*/  BSYNC B1 ;  /* 0x0000000000017941 */ /* 0x000fea0003800000 */
.L_x_16203:
        /* <DEDUP_REMOVED lines=9> */
.L_x_16207:
[----:B------:R-:W-:Y:S01]  /*fd40*/  IMAD.MOV.U32 R25, RZ, RZ, R5 ;  /* 0x000000ffff197224 */ /* 0x000fe200078e0005 */
[----:B------:R-:W-:Y:S01]  /*fd50*/  PRMT R4, R9, 0x7610, R4 ;  /* 0x0000761009047816 */ /* 0x000fe20000000004 */
[----:B------:R-:W-:Y:S01]  /*fd60*/  IMAD.MOV.U32 R5, RZ, RZ, R6 ;  /* 0x000000ffff057224 */ /* 0x000fe200078e0006 */
[----:B------:R-:W-:Y:S02]  /*fd70*/  PRMT R9, R7, 0x7610, R9 ;  /* 0x0000761007097816 */ /* 0x000fe40000000009 */
.L_x_16208:
[----:B------:R-:W-:Y:S05]  /*fd80*/  BSYNC B1 ;  /* 0x0000000000017941 */ /* 0x000fea0003800000 */
.L_x_16206:
        /* <DEDUP_REMOVED lines=16> */
.L_x_16210:
[----:B------:R-:W-:Y:S01]  /*fe90*/  IMAD.MOV.U32 R6, RZ, RZ, R3 ;  /* 0x000000ffff067224 */ /* 0x000fe200078e0003 */
[----:B------:R-:W-:Y:S01]  /*fea0*/  PRMT R7, R7, 0x7610, R28 ;  /* 0x0000761007077816 */ /* 0x000fe2000000001c */
[----:B------:R-:W-:Y:S01]  /*feb0*/  IMAD.MOV.U32 R3, RZ, RZ, R8 ;  /* 0x000000ffff037224 */ /* 0x000fe200078e0008 */
[----:B------:R-:W-:Y:S02]  /*fec0*/  PRMT R28, R28, 0x7610, R9 ;  /* 0x000076101c1c7816 */ /* 0x000fe40000000009 */
.L_x_16211:
[----:B------:R-:W-:Y:S05]  /*fed0*/  BSYNC B1 ;  /* 0x0000000000017941 */ /* 0x000fea0003800000 */
.L_x_16209:
        /* <DEDUP_REMOVED lines=9> */
.L_x_16213:
[----:B------:R-:W-:Y:S01]  /*ff70*/  IMAD.MOV.U32 R27, RZ, RZ, R6 ;  /* 0x000000ffff1b7224 */ /* 0x000fe200078e0006 */
[----:B------:R-:W-:Y:S01]  /*ff80*/  PRMT R8, R8, 0x7610, R7 ;  /* 0x0000761008087816 */ /* 0x000fe20000000007 */
[----:B------:R-:W-:Y:S01]  /*ff90*/  IMAD.MOV.U32 R6, RZ, RZ, R21 ;  /* 0x000000ffff067224 */ /* 0x000fe200078e0015 */
[----:B------:R-:W-:Y:S02]  /*ffa0*/  PRMT R7, R7, 0x7610, R10 ;  /* 0x0000761007077816 */ /* 0x000fe4000000000a */
.L_x_16214:
[----:B------:R-:W-:Y:S05]  /*ffb0*/  BSYNC B1 ;  /* 0x0000000000017941 */ /* 0x000fea0003800000 */
.L_x_16212:
        /* <DEDUP_REMOVED lines=9> */
.L_x_16216:
[----:B------:R-:W-:Y:S01]  /*10050*/  IMAD.MOV.U32 R10, RZ, RZ, R27 ;  /* 0x000000ffff0a7224 */ /* 0x000fe200078e001b */
[----:B------:R-:W-:Y:S01]  /*10060*/  PRMT R9, R9, 0x7610, R8 ;  /* 0x0000761009097816 */ /* 0x000fe20000000008 */
[----:B------:R-:W-:Y:S01]  /*10070*/  IMAD.MOV.U32 R27, RZ, RZ, R26 ;  /* 0x000000ffff1b7224 */ /* 0x000fe200078e001a */
[----:B------:R-:W-:Y:S02]  /*10080*/  PRMT R8, R8, 0x7610, R2 ;  /* 0x0000761008087816 */ /* 0x000fe40000000002 */
.L_x_16217:
[----:B------:R-:W-:Y:S05]  /*10090*/  BSYNC B1 ;  /* 0x0000000000017941 */ /* 0x000fea0003800000 */
.L_x_16215:
        /* <DEDUP_REMOVED lines=9> */
.L_x_16219:
[----:B------:R-:W-:Y:S01]  /*10130*/  PRMT R2, R2, 0x7610, R9 ;  /* 0x0000761002027816 */ /* 0x000fe20000000009 */
[----:B------:R-:W-:Y:S02]  /*10140*/  IMAD.MOV.U32 R21, RZ, RZ, R10 ;  /* 0x000000ffff157224 */ /* 0x000fe400078e000a */
[----:B------:R-:W-:Y:S01]  /*10150*/  IMAD.MOV.U32 R10, RZ, RZ, R23 ;  /* 0x000000ffff0a7224 */ /* 0x000fe200078e0017 */
[----:B------:R-:W-:Y:S02]  /*10160*/  PRMT R9, R9, 0x5410, R2 ;  /* 0x0000541009097816 */ /* 0x000fe40000000002 */
.L_x_16220:
[----:B------:R-:W-:Y:S05]  /*10170*/  BSYNC B1 ;  /* 0x0000000000017941 */ /* 0x000fea0003800000 */
.L_x_16218:
        /* <DEDUP_REMOVED lines=9> */
.L_x_16222:
[----:B------:R-:W-:Y:S01]  /*10210*/  IMAD.MOV.U32 R24, RZ, RZ, R21 ;  /* 0x000000ffff187224 */ /* 0x000fe200078e0015 */
[----:B------:R-:W-:Y:S01]  /*10220*/  PRMT R2, R2, 0x7632, R4 ;  /* 0x0000763202027816 */ /* 0x000fe20000000004 */
[----:B------:R-:W-:Y:S02]  /*10230*/  IMAD.MOV.U32 R21, RZ, RZ, R30 ;  /* 0x000000ffff157224 */ /* 0x000fe400078e001e */
.L_x_16223:
[----:B------:R-:W-:Y:S05]  /*10240*/  BSYNC B1 ;  /* 0x0000000000017941 */ /* 0x000fea0003800000 */
.L_x_16221:
        /* <DEDUP_REMOVED lines=9> */
.L_x_16225:
[----:B------:R-:W-:Y:S01]  /*102e0*/  IMAD.MOV.U32 R26, RZ, RZ, R24 ;  /* 0x000000ffff1a7224 */ /* 0x000fe200078e0018 */
[--C-:B------:R-:W-:Y:S01]  /*102f0*/  PRMT R4, R4, 0x5410, R2.reuse ;  /* 0x0000541004047816 */ /* 0x100fe20000000002 */
[----:B------:R-:W-:Y:S01]  /*10300*/  IMAD.MOV.U32 R24, RZ, RZ, R5 ;  /* 0x000000ffff187224 */ /* 0x000fe200078e0005 */
[----:B------:R-:W-:Y:S02]  /*10310*/  PRMT R2, R9, 0x7610, R2 ;  /* 0x0000761009027816 */ /* 0x000fe40000000002 */
.L_x_16226:
[----:B------:R-:W-:Y:S05]  /*10320*/  BSYNC B1 ;  /* 0x0000000000017941 */ /* 0x000fea0003800000 */
.L_x_16224:
        /* <DEDUP_REMOVED lines=9> */
.L_x_16228:
[----:B------:R-:W-:Y:S01]  /*103c0*/  IMAD.MOV.U32 R5, RZ, RZ, R26 ;  /* 0x000000ffff057224 */ /* 0x000fe200078e001a */
[C---:B------:R-:W-:Y:S01]  /*103d0*/  PRMT R7, R4.reuse, 0x7632, R7 ;  /* 0x0000763204077816 */ /* 0x040fe20000000007 */
[----:B------:R-:W-:Y:S01]  /*103e0*/  IMAD.MOV.U32 R26, RZ, RZ, R25 ;  /* 0x000000ffff1a7224 */ /* 0x000fe200078e0019 */
[----:B------:R-:W-:Y:S02]  /*103f0*/  PRMT R4, R4, 0x5410, R4 ;  /* 0x0000541004047816 */ /* 0x000fe40000000004 */
.L_x_16229:
[----:B------:R-:W-:Y:S05]  /*10400*/  BSYNC B1 ;  /* 0x0000000000017941 */ /* 0x000fea0003800000 */
.L_x_16227:
        /* <DEDUP_REMOVED lines=16> */
.L_x_16231:
[----:B------:R-:W-:Y:S01]  /*10510*/  IMAD.MOV.U32 R22, RZ, RZ, R3 ;  /* 0x000000ffff167224 */ /* 0x000fe200078e0003 */
[----:B------:R-:W-:Y:S01]  /*10520*/  PRMT R19, R19, 0x7610, R28 ;  /* 0x0000761013137816 */ /* 0x000fe2000000001c */
[----:B------:R-:W-:Y:S01]  /*10530*/  IMAD.MOV.U32 R3, RZ, RZ, R6 ;  /* 0x000000ffff037224 */ /* 0x000fe200078e0006 */
[----:B------:R-:W-:Y:S02]  /*10540*/  PRMT R28, R28, 0x7610, R7 ;  /* 0x000076101c1c7816 */ /* 0x000fe40000000007 */
.L_x_16232:
[----:B------:R-:W-:Y:S05]  /*10550*/  BSYNC B1 ;  /* 0x0000000000017941 */ /* 0x000fea0003800000 */
.L_x_16230:
        /* <DEDUP_REMOVED lines=9> */
.L_x_16234:
[----:B------:R-:W-:Y:S01]  /*105f0*/  IMAD.MOV.U32 R23, RZ, RZ, R22 ;  /* 0x000000ffff177224 */ /* 0x000fe200078e0016 */
[C---:B------:R-:W-:Y:S01]  /*10600*/  PRMT R4, R19.reuse, 0x7632, R4 ;  /* 0x0000763213047816 */ /* 0x040fe20000000004 */
[----:B------:R-:W-:Y:S01]  /*10610*/  IMAD.MOV.U32 R22, RZ, RZ, R27 ;  /* 0x000000ffff167224 */ /* 0x000fe200078e001b */
[----:B------:R-:W-:Y:S02]  /*10620*/  PRMT R19, R19, 0x7610, R8 ;  /* 0x0000761013137816 */ /* 0x000fe40000000008 */
.L_x_16235:
[----:B------:R-:W-:Y:S05]  /*10630*/  BSYNC B1 ;  /* 0x0000000000017941 */ /* 0x000fea0003800000 */
.L_x_16233:
        /* <DEDUP_REMOVED lines=9> */
.L_x_16237:
[----:B------:R-:W-:Y:S01]  /*106d0*/  IMAD.MOV.U32 R6, RZ, RZ, R23 ;  /* 0x000000ffff067224 */ /* 0x000fe200078e0017 */
[----:B------:R-:W-:Y:S01]  /*106e0*/  PRMT R7, R7, 0x5410, R4 ;  /* 0x0000541007077816 */ /* 0x000fe20000000004 */
[----:B------:R-:W-:Y:S01]  /*106f0*/  IMAD.MOV.U32 R23, RZ, RZ, R10 ;  /* 0x000000ffff177224 */ /* 0x000fe200078e000a */
[----:B------:R-:W-:Y:S02]  /*10700*/  PRMT R4, R9, 0x7632, R4 ;  /* 0x0000763209047816 */ /* 0x000fe40000000004 */
.L_x_16238:
[----:B------:R-:W-:Y:S05]  /*10710*/  BSYNC B1 ;  /* 0x0000000000017941 */ /* 0x000fea0003800000 */
.L_x_16236:
        /* <DEDUP_REMOVED lines=9> */
.L_x_16240:
[----:B------:R-:W-:Y:S01]  /*107b0*/  IMAD.MOV.U32 R9, RZ, RZ, R6 ;  /* 0x000000ffff097224 */ /* 0x000fe200078e0006 */
[----:B------:R-:W-:Y:S01]  /*107c0*/  PRMT R8, R8, 0x7610, R7 ;  /* 0x0000761008087816 */ /* 0x000fe20000000007 */
[----:B------:R-:W-:Y:S01]  /*107d0*/  IMAD.MOV.U32 R6, RZ, RZ, R21 ;  /* 0x000000ffff067224 */ /* 0x000fe200078e0015 */
[----:B------:R-:W-:Y:S02]  /*107e0*/  PRMT R7, R7, 0x7610, R2 ;  /* 0x0000761007077816 */ /* 0x000fe40000000002 */
.L_x_16241:
[----:B------:R-:W-:Y:S05]  /*107f0*/  BSYNC B1 ;  /* 0x0000000000017941 */ /* 0x000fea0003800000 */
.L_x_16239:
        /* <DEDUP_REMOVED lines=9> */
.L_x_16243:
[----:B------:R-:W-:Y:S01]  /*10890*/  PRMT R2, R2, 0x7610, R8 ;  /* 0x0000761002027816 */ /* 0x000fe20000000008 */
[----:B------:R-:W-:Y:S02]  /*108a0*/  IMAD.MOV.U32 R21, RZ, RZ, R9 ;  /* 0x000000ffff157224 */ /* 0x000fe400078e0009 */
[----:B------:R-:W-:Y:S01]  /*108b0*/  IMAD.MOV.U32 R9, RZ, RZ, R24 ;  /* 0x000000ffff097224 */ /* 0x000fe200078e0018 */
[----:B------:R-:W-:Y:S02]  /*108c0*/  PRMT R8, R8, 0x5410, R2 ;  /* 0x0000541008087816 */ /* 0x000fe40000000002 */
.L_x_16244:
[----:B------:R-:W-:Y:S05]  /*108d0*/  BSYNC B1 ;  /* 0x0000000000017941 */ /* 0x000fea0003800000 */
.L_x_16242:
        /* <DEDUP_REMOVED lines=9> */
.L_x_16246:
[----:B------:R-:W-:Y:S01]  /*10970*/  IMAD.MOV.U32 R10, RZ, RZ, R21 ;  /* 0x000000ffff0a7224 */ /* 0x000fe200078e0015 */
[----:B------:R-:W-:Y:S01]  /*10980*/  PRMT R2, R2, 0x7632, R4 ;  /* 0x0000763202027816 */ /* 0x000fe20000000004 */
[----:B------:R-:W-:Y:S02]  /*10990*/  IMAD.MOV.U32 R21, RZ, RZ, R26 ;  /* 0x000000ffff157224 */ /* 0x000fe400078e001a */
.L_x_16247:
[----:B------:R-:W-:Y:S05]  /*109a0*/  BSYNC B1 ;  /* 0x0000000000017941 */ /* 0x000fea0003800000 */
.L_x_16245:
        /* <DEDUP_REMOVED lines=9> */
.L_x_16249:
[----:B------:R-:W-:Y:S01]  /*10a40*/  IMAD.MOV.U32 R24, RZ, RZ, R10 ;  /* 0x000000ffff187224 */ /* 0x000fe200078e000a */
[--C-:B------:R-:W-:Y:S01]  /*10a50*/  PRMT R4, R4, 0x5410, R2.reuse ;  /* 0x0000541004047816 */ /* 0x100fe20000000002 */
[----:B------:R-:W-:Y:S01]  /*10a60*/  IMAD.MOV.U32 R10, RZ, RZ, R5 ;  /* 0x000000ffff0a7224 */ /* 0x000fe200078e0005 */
[----:B------:R-:W-:Y:S02]  /*10a70*/  PRMT R2, R7, 0x7610, R2 ;  /* 0x0000761007027816 */ /* 0x000fe40000000002 */
.L_x_16250:
[----:B------:R-:W-:Y:S05]  /*10a80*/  BSYNC B1 ;  /* 0x0000000000017941 */ /* 0x000fea0003800000 */
.L_x_16248:
        /* <DEDUP_REMOVED lines=16> */
.L_x_16252:
[----:B------:R-:W-:Y:S01]  /*10b90*/  IMAD.MOV.U32 R20, RZ, RZ, R3 ;  /* 0x000000ffff147224 */ /* 0x000fe200078e0003 */
[----:B------:R-:W-:Y:S01]  /*10ba0*/  PRMT R5, R5, 0x7610, R28 ;  /* 0x0000761005057816 */ /* 0x000fe2000000001c */
[----:B------:R-:W-:Y:S01]  /*10bb0*/  IMAD.MOV.U32 R3, RZ, RZ, R22 ;  /* 0x000000ffff037224 */ /* 0x000fe200078e0016 */
[----:B------:R-:W-:Y:S02]  /*10bc0*/  PRMT R28, R28, 0x7610, R19 ;  /* 0x000076101c1c7816 */ /* 0x000fe40000000013 */
.L_x_16253:
[----:B------:R-:W-:Y:S05]  /*10bd0*/  BSYNC B1 ;  /* 0x0000000000017941 */ /* 0x000fea0003800000 */
.L_x_16251:
        /* <DEDUP_REMOVED lines=9> */
.L_x_16255:
[----:B------:R-:W-:Y:S01]  /*10c70*/  IMAD.MOV.U32 R19, RZ, RZ, R20 ;  /* 0x000000ffff137224 */ /* 0x000fe200078e0014 */
[----:B------:R-:W-:Y:S01]  /*10c80*/  PRMT R5, R5, 0x5432, R4 ;  /* 0x0000543205057816 */ /* 0x000fe20000000004 */
[----:B------:R-:W-:Y:S02]  /*10c90*/  IMAD.MOV.U32 R20, RZ, RZ, R23 ;  /* 0x000000ffff147224 */ /* 0x000fe400078e0017 */
.L_x_16256:
[----:B------:R-:W-:Y:S05]  /*10ca0*/  BSYNC B1 ;  /* 0x0000000000017941 */ /* 0x000fea0003800000 */
.L_x_16254:
        /* <DEDUP_REMOVED lines=9> */
.L_x_16258:
[----:B------:R-:W-:Y:S01]  /*10d40*/  IMAD.MOV.U32 R22, RZ, RZ, R19 ;  /* 0x000000ffff167224 */ /* 0x000fe200078e0013 */
[----:B------:R-:W-:Y:S01]  /*10d50*/  PRMT R4, R5, 0x7610, R4 ;  /* 0x0000761005047816 */ /* 0x000fe20000000004 */
[----:B------:R-:W-:Y:S01]  /*10d60*/  IMAD.MOV.U32 R19, RZ, RZ, R6 ;  /* 0x000000ffff137224 */ /* 0x000fe200078e0006 */
[----:B------:R-:W-:Y:S02]  /*10d70*/  PRMT R5, R7, 0x7632, R5 ;  /* 0x0000763207057816 */ /* 0x000fe40000000005 */
.L_x_16259:
[----:B------:R-:W-:Y:S05]  /*10d80*/  BSYNC B1 ;  /* 0x0000000000017941 */ /* 0x000fea0003800000 */
.L_x_16257:
        /* <DEDUP_REMOVED lines=9> */
.L_x_16261:
[----:B------:R-:W-:Y:S01]  /*10e20*/  IMAD.MOV.U32 R6, RZ, RZ, R22 ;  /* 0x000000ffff067224 */ /* 0x000fe200078e0016 */
[--C-:B------:R-:W-:Y:S01]  /*10e30*/  PRMT R7, R7, 0x5410, R4.reuse ;  /* 0x0000541007077816 */ /* 0x100fe20000000004 */
[----:B------:R-:W-:Y:S01]  /*10e40*/  IMAD.MOV.U32 R22, RZ, RZ, R9 ;  /* 0x000000ffff167224 */ /* 0x000fe200078e0009 */
[----:B------:R-:W-:Y:S02]  /*10e50*/  PRMT R4, R8, 0x7632, R4 ;  /* 0x0000763208047816 */ /* 0x000fe40000000004 */
.L_x_16262:
[----:B------:R-:W-:Y:S05]  /*10e60*/  BSYNC B1 ;  /* 0x0000000000017941 */ /* 0x000fea0003800000 */
.L_x_16260:
        /* <DEDUP_REMOVED lines=9> */
.L_x_16264:
[----:B------:R-:W-:Y:S01]  /*10f00*/  IMAD.MOV.U32 R9, RZ, RZ, R6 ;  /* 0x000000ffff097224 */ /* 0x000fe200078e0006 */
[----:B------:R-:W-:Y:S01]  /*10f10*/  PRMT R8, R8, 0x7610, R7 ;  /* 0x0000761008087816 */ /* 0x000fe20000000007 */
[----:B------:R-:W-:Y:S01]  /*10f20*/  IMAD.MOV.U32 R6, RZ, RZ, R21 ;  /* 0x000000ffff067224 */ /* 0x000fe200078e0015 */
[----:B------:R-:W-:Y:S02]  /*10f30*/  PRMT R7, R7, 0x7610, R2 ;  /* 0x0000761007077816 */ /* 0x000fe40000000002 */
.L_x_16265:
[----:B------:R-:W-:Y:S05]  /*10f40*/  BSYNC B1 ;  /* 0x0000000000017941 */ /* 0x000fea0003800000 */
.L_x_16263:
        /* <DEDUP_REMOVED lines=9> */
.L_x_16267:
[----:B------:R-:W-:Y:S01]  /*10fe0*/  PRMT R2, R2, 0x7610, R8 ;  /* 0x0000761002027816 */ /* 0x000fe20000000008 */
[----:B------:R-:W-:Y:S02]  /*10ff0*/  IMAD.MOV.U32 R21, RZ, RZ, R9 ;  /* 0x000000ffff157224 */ /* 0x000fe400078e0009 */
[----:B------:R-:W-:Y:S01]  /*11000*/  IMAD.MOV.U32 R9, RZ, RZ, R10 ;  /* 0x000000ffff097224 */ /* 0x000fe200078e000a */
[----:B------:R-:W-:Y:S02]  /*11010*/  PRMT R8, R8, 0x5410, R2 ;  /* 0x0000541008087816 */ /* 0x000fe40000000002 */
.L_x_16268:
[----:B------:R-:W-:Y:S05]  /*11020*/  BSYNC B1 ;  /* 0x0000000000017941 */ /* 0x000fea0003800000 */
.L_x_16266:
        /* <DEDUP_REMOVED lines=9> */
.L_x_16270:
[----:B------:R-:W-:Y:S01]  /*110c0*/  IMAD.MOV.U32 R10, RZ, RZ, R21 ;  /* 0x000000ffff0a7224 */ /* 0x000fe200078e0015 */
[----:B------:R-:W-:Y:S01]  /*110d0*/  PRMT R2, R2, 0x7632, R4 ;  /* 0x0000763202027816 */ /* 0x000fe20000000004 */
[----:B------:R-:W-:Y:S02]  /*110e0*/  IMAD.MOV.U32 R21, RZ, RZ, R24 ;  /* 0x000000ffff157224 */ /* 0x000fe400078e0018 */
.L_x_16271:
[----:B------:R-:W-:Y:S05]  /*110f0*/  BSYNC B1 ;  /* 0x0000000000017941 */ /* 0x000fea0003800000 */
.L_x_16269:
        /* <DEDUP_REMOVED lines=16> */
.L_x_16273:
[----:B------:R-:W-:Y:S01]  /*11200*/  IMAD.MOV.U32 R18, RZ, RZ, R3 ;  /* 0x000000ffff127224 */ /* 0x000fe200078e0003 */
[----:B------:R-:W-:Y:S01]  /*11210*/  PRMT R4, R4, 0x7610, R28 ;  /* 0x0000761004047816 */ /* 0x000fe2000000001c */
[----:B------:R-:W-:Y:S01]  /*11220*/  IMAD.MOV.U32 R3, RZ, RZ, R20 ;  /* 0x000000ffff037224 */ /* 0x000fe200078e0014 */
[----:B------:R-:W-:Y:S02]  /*11230*/  PRMT R28, R28, 0x7610, R5 ;  /* 0x000076101c1c7816 */ /* 0x000fe40000000005 */
.L_x_16274:
[----:B------:R-:W-:Y:S05]  /*11240*/  BSYNC B1 ;  /* 0x0000000000017941 */ /* 0x000fea0003800000 */
.L_x_16272:
        /* <DEDUP_REMOVED lines=9> */
.L_x_16276:
[----:B------:R-:W-:Y:S01]  /*112e0*/  PRMT R5, R5, 0x7610, R4 ;  /* 0x0000761005057816 */ /* 0x000fe20000000004 */
[----:B------:R-:W-:Y:S02]  /*112f0*/  IMAD.MOV.U32 R15, RZ, RZ, R18 ;  /* 0x000000ffff0f7224 */ /* 0x000fe400078e0012 */
[----:B------:R-:W-:Y:S01]  /*11300*/  IMAD.MOV.U32 R18, RZ, RZ, R19 ;  /* 0x000000ffff127224 */ /* 0x000fe200078e0013 */
[----:B------:R-:W-:Y:S02]  /*11310*/  PRMT R4, R4, 0x5410, R5 ;  /* 0x0000541004047816 */ /* 0x000fe40000000005 */
.L_x_16277:
[----:B------:R-:W-:Y:S05]  /*11320*/  BSYNC B1 ;  /* 0x0000000000017941 */ /* 0x000fea0003800000 */
.L_x_16275:
        /* <DEDUP_REMOVED lines=9> */
.L_x_16279:
[----:B------:R-:W-:Y:S01]  /*113c0*/  IMAD.MOV.U32 R19, RZ, RZ, R15 ;  /* 0x000000ffff137224 */ /* 0x000fe200078e000f */
[----:B------:R-:W-:Y:S01]  /*113d0*/  PRMT R5, R5, 0x5432, R4 ;  /* 0x0000543205057816 */ /* 0x000fe20000000004 */
[----:B------:R-:W-:Y:S02]  /*113e0*/  IMAD.MOV.U32 R15, RZ, RZ, R22 ;  /* 0x000000ffff0f7224 */ /* 0x000fe400078e0016 */
.L_x_16280:
[----:B------:R-:W-:Y:S05]  /*113f0*/  BSYNC B1 ;  /* 0x0000000000017941 */ /* 0x000fea0003800000 */
.L_x_16278:
        /* <DEDUP_REMOVED lines=9> */
.L_x_16282:
[----:B------:R-:W-:Y:S01]  /*11490*/  IMAD.MOV.U32 R20, RZ, RZ, R19 ;  /* 0x000000ffff147224 */ /* 0x000fe200078e0013 */
[----:B------:R-:W-:Y:S01]  /*114a0*/  PRMT R4, R5, 0x7610, R4 ;  /* 0x0000761005047816 */ /* 0x000fe20000000004 */
[----:B------:R-:W-:Y:S01]  /*114b0*/  IMAD.MOV.U32 R19, RZ, RZ, R6 ;  /* 0x000000ffff137224 */ /* 0x000fe200078e0006 */
[----:B------:R-:W-:Y:S02]  /*114c0*/  PRMT R5, R7, 0x7632, R5 ;  /* 0x0000763207057816 */ /* 0x000fe40000000005 */
.L_x_16283:
[----:B------:R-:W-:Y:S05]  /*114d0*/  BSYNC B1 ;  /* 0x0000000000017941 */ /* 0x000fea0003800000 */
.L_x_16281:
        /* <DEDUP_REMOVED lines=9> */
.L_x_16285:
[----:B------:R-:W-:Y:S01]  /*11570*/  IMAD.MOV.U32 R6, RZ, RZ, R20 ;  /* 0x000000ffff067224 */ /* 0x000fe200078e0014 */
[--C-:B------:R-:W-:Y:S01]  /*11580*/  PRMT R22, R22, 0x5410, R4.reuse ;  /* 0x0000541016167816 */ /* 0x100fe20000000004 */
[----:B------:R-:W-:Y:S01]  /*11590*/  IMAD.MOV.U32 R20, RZ, RZ, R9 ;  /* 0x000000ffff147224 */ /* 0x000fe200078e0009 */
[----:B------:R-:W-:Y:S02]  /*115a0*/  PRMT R4, R8, 0x7632, R4 ;  /* 0x0000763208047816 */ /* 0x000fe40000000004 */
.L_x_16286:
[----:B------:R-:W-:Y:S05]  /*115b0*/  BSYNC B1 ;  /* 0x0000000000017941 */ /* 0x000fea0003800000 */
.L_x_16284:
        /* <DEDUP_REMOVED lines=9> */
.L_x_16288:
[----:B------:R-:W-:Y:S01]  /*11650*/  IMAD.MOV.U32 R7, RZ, RZ, R6 ;  /* 0x000000ffff077224 */ /* 0x000fe200078e0006 */
[----:B------:R-:W-:Y:S01]  /*11660*/  PRMT R9, R9, 0x7610, R22 ;  /* 0x0000761009097816 */ /* 0x000fe20000000016 */
[----:B------:R-:W-:Y:S01]  /*11670*/  IMAD.MOV.U32 R6, RZ, RZ, R21 ;  /* 0x000000ffff067224 */ /* 0x000fe200078e0015 */
[----:B------:R-:W-:Y:S02]  /*11680*/  PRMT R22, R22, 0x7610, R2 ;  /* 0x0000761016167816 */ /* 0x000fe40000000002 */
.L_x_16289:
[----:B------:R-:W-:Y:S05]  /*11690*/  BSYNC B1 ;  /* 0x0000000000017941 */ /* 0x000fea0003800000 */
.L_x_16287:
        /* <DEDUP_REMOVED lines=9> */
.L_x_16291:
[----:B------:R-:W-:Y:S01]  /*11730*/  PRMT R2, R2, 0x7610, R9 ;  /* 0x0000761002027816 */ /* 0x000fe20000000009 */
[----:B------:R-:W-:Y:S02]  /*11740*/  IMAD.MOV.U32 R8, RZ, RZ, R7 ;  /* 0x000000ffff087224 */ /* 0x000fe400078e0007 */
[----:B------:R-:W-:Y:S01]  /*11750*/  IMAD.MOV.U32 R7, RZ, RZ, R10 ;  /* 0x000000ffff077224 */ /* 0x000fe200078e000a */
[----:B------:R-:W-:Y:S02]  /*11760*/  PRMT R9, R9, 0x5410, R2 ;  /* 0x0000541009097816 */ /* 0x000fe40000000002 */
.L_x_16292:
[----:B------:R-:W-:Y:S05]  /*11770*/  BSYNC B1 ;  /* 0x0000000000017941 */ /* 0x000fea0003800000 */
.L_x_16290:
        /* <DEDUP_REMOVED lines=16> */
.L_x_16294:
[----:B------:R-:W-:Y:S01]  /*11880*/  IMAD.MOV.U32 R10, RZ, RZ, R3 ;  /* 0x000000ffff0a7224 */ /* 0x000fe200078e0003 */
[C---:B------:R-:W-:Y:S01]  /*11890*/  PRMT R24, R28.reuse, 0x7632, R24 ;  /* 0x000076321c187816 */ /* 0x040fe20000000018 */
[----:B------:R-:W-:Y:S01]  /*118a0*/  IMAD.MOV.U32 R3, RZ, RZ, R18 ;  /* 0x000000ffff037224 */ /* 0x000fe200078e0012 */
[----:B------:R-:W-:Y:S02]  /*118b0*/  PRMT R28, R28, 0x7610, R4 ;  /* 0x000076101c1c7816 */ /* 0x000fe40000000004 */
.L_x_16295:
[----:B------:R-:W-:Y:S05]  /*118c0*/  BSYNC B1 ;  /* 0x0000000000017941 */ /* 0x000fea0003800000 */
.L_x_16293:
        /* <DEDUP_REMOVED lines=9> */
.L_x_16297:
[----:B------:R-:W-:Y:S01]  /*11960*/  IMAD.MOV.U32 R16, RZ, RZ, R10 ;  /* 0x000000ffff107224 */ /* 0x000fe200078e000a */
[----:B------:R-:W-:Y:S01]  /*11970*/  PRMT R23, R24, 0x7610, R23 ;  /* 0x0000761018177816 */ /* 0x000fe20000000017 */
[----:B------:R-:W-:Y:S01]  /*11980*/  IMAD.MOV.U32 R10, RZ, RZ, R15 ;  /* 0x000000ffff0a7224 */ /* 0x000fe200078e000f */
[----:B------:R-:W-:Y:S02]  /*11990*/  PRMT R24, R5, 0x7632, R24 ;  /* 0x0000763205187816 */ /* 0x000fe40000000018 */
.L_x_16298:
[----:B------:R-:W-:Y:S05]  /*119a0*/  BSYNC B1 ;  /* 0x0000000000017941 */ /* 0x000fea0003800000 */
.L_x_16296:
        /* <DEDUP_REMOVED lines=9> */
.L_x_16300:
[----:B------:R-:W-:Y:S01]  /*11a40*/  IMAD.MOV.U32 R15, RZ, RZ, R16 ;  /* 0x000000ffff0f7224 */ /* 0x000fe200078e0010 */
[----:B------:R-:W-:Y:S01]  /*11a50*/  PRMT R22, R23, 0x7610, R22 ;  /* 0x0000761017167816 */ /* 0x000fe20000000016 */
[----:B------:R-:W-:Y:S01]  /*11a60*/  IMAD.MOV.U32 R16, RZ, RZ, R19 ;  /* 0x000000ffff107224 */ /* 0x000fe200078e0013 */
[----:B------:R-:W-:Y:S02]  /*11a70*/  PRMT R23, R5, 0x7610, R23 ;  /* 0x0000761005177816 */ /* 0x000fe40000000017 */
.L_x_16301:
[----:B------:R-:W-:Y:S05]  /*11a80*/  BSYNC B1 ;  /* 0x0000000000017941 */ /* 0x000fea0003800000 */
.L_x_16299:
        /* <DEDUP_REMOVED lines=9> */
.L_x_16303:
[----:B------:R-:W-:Y:S01]  /*11b20*/  IMAD.MOV.U32 R19, RZ, RZ, R15 ;  /* 0x000000ffff137224 */ /* 0x000fe200078e000f */
[----:B------:R-:W-:Y:S01]  /*11b30*/  PRMT R23, R23, 0x5410, R22 ;  /* 0x0000541017177816 */ /* 0x000fe20000000016 */
[----:B------:R-:W-:Y:S01]  /*11b40*/  IMAD.MOV.U32 R15, RZ, RZ, R20 ;  /* 0x000000ffff0f7224 */ /* 0x000fe200078e0014 */
[----:B------:R-:W-:Y:S02]  /*11b50*/  PRMT R22, R4, 0x7610, R22 ;  /* 0x0000761004167816 */ /* 0x000fe40000000016 */
.L_x_16304:
[----:B------:R-:W-:Y:S05]  /*11b60*/  BSYNC B1 ;  /* 0x0000000000017941 */ /* 0x000fea0003800000 */
.L_x_16302:
        /* <DEDUP_REMOVED lines=9> */
.L_x_16306:
[----:B------:R-:W-:Y:S01]  /*11c00*/  IMAD.MOV.U32 R18, RZ, RZ, R19 ;  /* 0x000000ffff127224 */ /* 0x000fe200078e0013 */
[C---:B------:R-:W-:Y:S01]  /*11c10*/  PRMT R9, R23.reuse, 0x7632, R9 ;  /* 0x0000763217097816 */ /* 0x040fe20000000009 */
[----:B------:R-:W-:Y:S01]  /*11c20*/  IMAD.MOV.U32 R19, RZ, RZ, R6 ;  /* 0x000000ffff137224 */ /* 0x000fe200078e0006 */
[----:B------:R-:W-:Y:S02]  /*11c30*/  PRMT R23, R23, 0x7610, R22 ;  /* 0x0000761017177816 */ /* 0x000fe40000000016 */
.L_x_16307:
[----:B------:R-:W-:Y:S05]  /*11c40*/  BSYNC B1 ;  /* 0x0000000000017941 */ /* 0x000fea0003800000 */
.L_x_16305:
        /* <DEDUP_REMOVED lines=9> */
.L_x_16309:
[----:B------:R-:W-:Y:S01]  /*11ce0*/  IMAD.MOV.U32 R21, RZ, RZ, R18 ;  /* 0x000000ffff157224 */ /* 0x000fe200078e0012 */
[----:B------:R-:W-:Y:S01]  /*11cf0*/  PRMT R22, R22, 0x5410, R9 ;  /* 0x0000541016167816 */ /* 0x000fe20000000009 */
[----:B------:R-:W-:Y:S01]  /*11d00*/  IMAD.MOV.U32 R18, RZ, RZ, R7 ;  /* 0x000000ffff127224 */ /* 0x000fe200078e0007 */
[----:B------:R-:W-:Y:S02]  /*11d10*/  PRMT R9, R9, 0x7632, R9 ;  /* 0x0000763209097816 */ /* 0x000fe40000000009 */
.L_x_16310:
[----:B------:R-:W-:Y:S05]  /*11d20*/  BSYNC B1 ;  /* 0x0000000000017941 */ /* 0x000fea0003800000 */
.L_x_16308:
        /* <DEDUP_REMOVED lines=9> */
.L_x_16312:
[----:B------:R-:W-:Y:S01]  /*11dc0*/  IMAD.MOV.U32 R20, RZ, RZ, R21 ;  /* 0x000000ffff147224 */ /* 0x000fe200078e0015 */
[----:B------:R-:W-:Y:S01]  /*11dd0*/  PRMT R24, R24, 0x7610, R22 ;  /* 0x0000761018187816 */ /* 0x000fe20000000016 */
[----:B------:R-:W-:Y:S01]  /*11de0*/  IMAD.MOV.U32 R21, RZ, RZ, R8 ;  /* 0x000000ffff157224 */ /* 0x000fe200078e0008 */
[----:B------:R-:W-:Y:S02]  /*11df0*/  PRMT R22, R22, 0x7610, R2 ;  /* 0x0000761016167816 */ /* 0x000fe40000000002 */
.L_x_16313:
[----:B------:R-:W-:Y:S05]  /*11e00*/  BSYNC B1 ;  /* 0x0000000000017941 */ /* 0x000fea0003800000 */
.L_x_16311:
        /* <DEDUP_REMOVED lines=16> */
.L_x_16315:
[----:B------:R-:W-:Y:S01]  /*11f10*/  PRMT R33, R33, 0x7610, R28 ;  /* 0x0000761021217816 */ /* 0x000fe2000000001c */
[----:B------:R-:W-:Y:S01]  /*11f20*/  IMAD.MOV.U32 R2, RZ, RZ, R3 ;  /* 0x000000ffff027224 */ /* 0x000fe200078e0003 */
[----:B------:R-:W-:Y:S01]  /*11f30*/  PRMT R28, R28, 0x5410, R24 ;  /* 0x000054101c1c7816 */ /* 0x000fe20000000018 */
[----:B------:R-:W-:Y:S02]  /*11f40*/  IMAD.MOV.U32 R3, RZ, RZ, R10 ;  /* 0x000000ffff037224 */ /* 0x000fe400078e000a */
.L_x_16316:
[----:B------:R-:W-:Y:S05]  /*11f50*/  BSYNC B1 ;  /* 0x0000000000017941 */ /* 0x000fea0003800000 */
.L_x_16314:
        /* <DEDUP_REMOVED lines=9> */
.L_x_16318:
[----:B------:R-:W-:Y:S01]  /*11ff0*/  PRMT R35, R35, 0x7610, R33 ;  /* 0x0000761023237816 */ /* 0x000fe20000000021 */
[----:B------:R-:W-:Y:S01]  /*12000*/  IMAD.MOV.U32 R5, RZ, RZ, R2 ;  /* 0x000000ffff057224 */ /* 0x000fe200078e0002 */
[----:B------:R-:W-:Y:S01]  /*12010*/  PRMT R33, R33, 0x5410, R23 ;  /* 0x0000541021217816 */ /* 0x000fe20000000017 */
[----:B------:R-:W-:Y:S02]  /*12020*/  IMAD.MOV.U32 R2, RZ, RZ, R16 ;  /* 0x000000ffff027224 */ /* 0x000fe400078e0010 */
.L_x_16319:
[----:B------:R-:W-:Y:S05]  /*12030*/  BSYNC B1 ;  /* 0x0000000000017941 */ /* 0x000fea0003800000 */
.L_x_16317:
        /* <DEDUP_REMOVED lines=9> */
.L_x_16321:
[C---:B------:R-:W-:Y:S01]  /*120d0*/  PRMT R28, R35.reuse, 0x7632, R28 ;  /* 0x00007632231c7816 */ /* 0x040fe2000000001c */
[----:B------:R-:W-:Y:S01]  /*120e0*/  IMAD.MOV.U32 R4, RZ, RZ, R5 ;  /* 0x000000ffff047224 */ /* 0x000fe200078e0005 */
[----:B------:R-:W-:Y:S01]  /*120f0*/  PRMT R35, R35, 0x5410, R22 ;  /* 0x0000541023237816 */ /* 0x000fe20000000016 */
[----:B------:R-:W-:Y:S02]  /*12100*/  IMAD.MOV.U32 R5, RZ, RZ, R15 ;  /* 0x000000ffff057224 */ /* 0x000fe400078e000f */
.L_x_16322:
[----:B------:R-:W-:Y:S05]  /*12110*/  BSYNC B1 ;  /* 0x0000000000017941 */ /* 0x000fea0003800000 */
.L_x_16320:
        /* <DEDUP_REMOVED lines=9> */
.L_x_16324:
[----:B------:R-:W-:Y:S01]  /*121b0*/  PRMT R27, R27, 0x5410, R28 ;  /* 0x000054101b1b7816 */ /* 0x000fe2000000001c */
[----:B------:R-:W-:Y:S01]  /*121c0*/  IMAD.MOV.U32 R7, RZ, RZ, R4 ;  /* 0x000000ffff077224 */ /* 0x000fe200078e0004 */
[----:B------:R-:W-:Y:S01]  /*121d0*/  PRMT R28, R23, 0x7632, R28 ;  /* 0x00007632171c7816 */ /* 0x000fe2000000001c */
[----:B------:R-:W-:Y:S02]  /*121e0*/  IMAD.MOV.U32 R4, RZ, RZ, R19 ;  /* 0x000000ffff047224 */ /* 0x000fe400078e0013 */
.L_x_16325:
[----:B------:R-:W-:Y:S05]  /*121f0*/  BSYNC B1 ;  /* 0x0000000000017941 */ /* 0x000fea0003800000 */
.L_x_16323:
        /* <DEDUP_REMOVED lines=9> */
.L_x_16327:
[C---:B------:R-:W-:Y:S01]  /*12290*/  PRMT R26, R27.reuse, 0x7632, R26 ;  /* 0x000076321b1a7816 */ /* 0x040fe2000000001a */
[----:B------:R-:W-:Y:S01]  /*122a0*/  IMAD.MOV.U32 R6, RZ, RZ, R7 ;  /* 0x000000ffff067224 */ /* 0x000fe200078e0007 */
[----:B------:R-:W-:Y:S01]  /*122b0*/  PRMT R27, R27, 0x5410, R9 ;  /* 0x000054101b1b7816 */ /* 0x000fe20000000009 */
[----:B------:R-:W-:Y:S02]  /*122c0*/  IMAD.MOV.U32 R7, RZ, RZ, R18 ;  /* 0x000000ffff077224 */ /* 0x000fe400078e0012 */
.L_x_16328:
[----:B------:R-:W-:Y:S05]  /*122d0*/  BSYNC B1 ;  /* 0x0000000000017941 */ /* 0x000fea0003800000 */
.L_x_16326:
        /* <DEDUP_REMOVED lines=9> */
.L_x_16330:
[----:B------:R-:W-:Y:S01]  /*12370*/  IMAD.MOV.U32 R9, RZ, RZ, R6 ;  /* 0x000000ffff097224 */ /* 0x000fe200078e0006 */
[----:B------:R-:W-:Y:S01]  /*12380*/  PRMT R26, R22, 0x5432, R26 ;  /* 0x00005432161a7816 */ /* 0x000fe2000000001a */
[----:B------:R-:W-:Y:S02]  /*12390*/  IMAD.MOV.U32 R6, RZ, RZ, R21 ;  /* 0x000000ffff067224 */ /* 0x000fe400078e0015 */
.L_x_16331:
[----:B------:R-:W-:Y:S05]  /*123a0*/  BSYNC B1 ;  /* 0x0000000000017941 */ /* 0x000fea0003800000 */
.L_x_16329:
        /* <DEDUP_REMOVED lines=9> */
.L_x_16333:
[C---:B------:R-:W-:Y:S01]  /*12440*/  PRMT R27, R26.reuse, 0x7632, R27 ;  /* 0x000076321a1b7816 */ /* 0x040fe2000000001b */
[----:B------:R-:W-:Y:S01]  /*12450*/  IMAD.MOV.U32 R8, RZ, RZ, R9 ;  /* 0x000000ffff087224 */ /* 0x000fe200078e0009 */
[----:B------:R-:W-:Y:S01]  /*12460*/  PRMT R26, R26, 0x7610, R24 ;  /* 0x000076101a1a7816 */ /* 0x000fe20000000018 */
[----:B------:R-:W-:Y:S02]  /*12470*/  IMAD.MOV.U32 R9, RZ, RZ, R20 ;  /* 0x000000ffff097224 */ /* 0x000fe400078e0014 */
.L_x_16334:
[----:B------:R-:W-:Y:S05]  /*12480*/  BSYNC B1 ;  /* 0x0000000000017941 */ /* 0x000fea0003800000 */
.L_x_16332:
[----:B------:R-:W-:Y:S02]  /*12490*/  FADD.FTZ R10, R32, R11 ;  /* 0x0000000b200a7221 */ /* 0x000fe40000010000 */
[----:B------:R-:W-:Y:S02]  /*124a0*/  IMAD.MOV.U32 R11, RZ, RZ, R12 ;  /* 0x000000ffff0b7224 */ /* 0x000fe400078e000c */
.L_x_16166:
[----:B--234-:R-:W-:Y:S05]  /*124b0*/  BSYNC B0 ;  /* 0x0000000000007941 */ /* 0x01cfea0003800000 */
.L_x_16165:
        /* <DEDUP_REMOVED lines=20> */
.L_x_16336:
[----:B------:R-:W-:Y:S05]  /*12600*/  BSYNC B0 ;  /* 0x0000000000007941 */ /* 0x000fea0003800000 */
.L_x_16335:
[----:B------:R-:W-:Y:S01]  /*12610*/  BAR.SYNC.DEFER_BLOCKING 0x0 ;  /* 0x0000000000007b1d */ /* 0x000fe20000010000 */
[----:B------:R-:W-:-:S05]  /*12620*/  ISETP.NE.AND P2, PT, R31, RZ, PT ;  /* 0x000000ff1f00720c */ /* 0x000fca0003f45270 */
[----:B------:R-:W-:Y:S08]  /*12630*/  BSSY B0, `(.L_x_16337) ;  /* 0x0000351000007945 */ /* 0x000ff00003800000 */
[----:B------:R-:W-:Y:S05]  /*12640*/  @P2 BRA `(.L_x_16338) ;  /* 0x000034f000002947 */ /* 0x000fea0003800000 */
[----:B0-----:R-:W0:Y:S01]  /*12650*/  LDS.128 R20, [0x40] ;  /* 0x00004000ff147984 */ /* 0x001e220000000c00 */
[----:B------:R-:W-:Y:S03]  /*12660*/  BSSY B1, `(.L_x_16339) ;  /* 0x0000020000017945 */ /* 0x000fe60003800000 */
[----:B-1----:R-:W1:Y:S04]  /*12670*/  LDS.128 R12, [0x60] ;  /* 0x00006000ff0c7984 */ /* 0x002e680000000c00 */
[----:B------:R-:W2:Y:S04]  /*12680*/  LDS.64 R24, [0x70] ;  /* 0x00007000ff187984 */ /* 0x000ea80000000a00 */
[----:B------:R-:W3:Y:S01]  /*12690*/  LDS.128 R16, [0x50] ;  /* 0x00005000ff107984 */ /* 0x000ee20000000c00 */
[----:B0-----:R-:W-:-:S02]  /*126a0*/  ISETP.GT.AND P0, PT, R3, R22, PT ;  /* 0x000000160300720c */ /* 0x001fc40003f04270 */
[----:B------:R-:W-:Y:S01]  /*126b0*/  FSETP.GT.FTZ.AND P3, PT, R11, R20, PT ;  /* 0x000000140b00720b */ /* 0x000fe20003f74000 */
[----:B-1----:R-:W-:-:S03]  /*126c0*/  HSETP2.GT.AND P1, PT, R14.H0_H0, R28.H1_H1, PT ;  /* 0x3000001c0e007234 */ /* 0x002fc60003f24800 */
[----:B------:R-:W-:Y:S02]  /*126d0*/  FSEL R29, R11, R20, P3 ;  /* 0x000000140b1d7208 */ /* 0x000fe40001800000 */
[----:B------:R-:W-:Y:S02]  /*126e0*/  FSEL R20, R20, R11, P3 ;  /* 0x0000000b14147208 */ /* 0x000fe40001800000 */
[----:B------:R-:W-:Y:S02]  /*126f0*/  ISETP.EQ.OR P1, PT, R3, -0x1, P1 ;  /* 0xffffffff0300780c */ /* 0x000fe40000f22670 */
[----:B------:R-:W-:Y:S01]  /*12700*/  FSEL R11, R21, R10, P3 ;  /* 0x0000000a150b7208 */ /* 0x000fe20001800000 */
[----:B------:R-:W-:Y:S01]  /*12710*/  HSETP2.NEU.OR P0, PT, R14.H0_H0, R28.H1_H1, !P0 ;  /* 0x3000001c0e007234 */ /* 0x000fe2000470d820 */
[----:B------:R-:W-:Y:S01]  /*12720*/  FADD.FTZ R20, -R29, R20 ;  /* 0x000000141d147221 */ /* 0x000fe20000010100 */
[----:B------:R-:W-:-:S03]  /*12730*/  FSEL R21, R10, R21, P3 ;  /* 0x000000150a157208 */ /* 0x000fc60001800000 */
[----:B------:R-:W-:Y:S01]  /*12740*/  PLOP3.LUT P0, PT, P1, P0, PT, 0x8, 0x0 ;  /* 0x000000000000781c */ /* 0x000fe20000f00170 */
[----:B------:R-:W-:-:S06]  /*12750*/  FMUL.FTZ R20, R20, 1.4426950216293334961 ;  /* 0x3fb8aa3b14147820 */ /* 0x000fcc0000410000 */
        /* <DEDUP_REMOVED lines=12> */
.L_x_16340:
[----:B--23--:R-:W-:Y:S01]  /*12820*/  IMAD.MOV.U32 R20, RZ, RZ, R3 ;  /* 0x000000ffff147224 */ /* 0x00cfe200078e0003 */
[C---:B------:R-:W-:Y:S01]  /*12830*/  PRMT R11, R28.reuse, 0x7632, R11 ;  /* 0x000076321c0b7816 */ /* 0x040fe2000000000b */
[----:B------:R-:W-:Y:S01]  /*12840*/  IMAD.MOV.U32 R3, RZ, RZ, R2 ;  /* 0x000000ffff037224 */ /* 0x000fe200078e0002 */
[----:B------:R-:W-:Y:S02]  /*12850*/  PRMT R28, R28, 0x7610, R33 ;  /* 0x000076101c1c7816 */ /* 0x000fe40000000021 */
.L_x_16341:
[----:B------:R-:W-:Y:S05]  /*12860*/  BSYNC B1 ;  /* 0x0000000000017941 */ /* 0x000fea0003800000 */
.L_x_16339:
        /* <DEDUP_REMOVED lines=9> */
.L_x_16343:
[----:B------:R-:W-:Y:S01]  /*12900*/  IMAD.MOV.U32 R31, RZ, RZ, R20 ;  /* 0x000000ffff1f7224 */ /* 0x000fe200078e0014 */
[----:B------:R-:W-:Y:S01]  /*12910*/  PRMT R2, R2, 0x5410, R11 ;  /* 0x0000541002027816 */ /* 0x000fe2000000000b */
[----:B------:R-:W-:Y:S01]  /*12920*/  IMAD.MOV.U32 R20, RZ, RZ, R5 ;  /* 0x000000ffff147224 */ /* 0x000fe200078e0005 */
[----:B------:R-:W-:Y:S02]  /*12930*/  PRMT R11, R35, 0x7632, R11 ;  /* 0x00007632230b7816 */ /* 0x000fe4000000000b */
.L_x_16344:
[----:B------:R-:W-:Y:S05]  /*12940*/  BSYNC B1 ;  /* 0x0000000000017941 */ /* 0x000fea0003800000 */
.L_x_16342:
        /* <DEDUP_REMOVED lines=9> */
.L_x_16346:
[----:B------:R-:W-:Y:S01]  /*129e0*/  IMAD.MOV.U32 R22, RZ, RZ, R31 ;  /* 0x000000ffff167224 */ /* 0x000fe200078e001f */
[----:B------:R-:W-:Y:S01]  /*129f0*/  PRMT R2, R2, 0x5432, R28 ;  /* 0x0000543202027816 */ /* 0x000fe2000000001c */
[----:B------:R-:W-:Y:S02]  /*12a00*/  IMAD.MOV.U32 R31, RZ, RZ, R4 ;  /* 0x000000ffff1f7224 */ /* 0x000fe400078e0004 */
.L_x_16347:
[----:B------:R-:W-:Y:S05]  /*12a10*/  BSYNC B1 ;  /* 0x0000000000017941 */ /* 0x000fea0003800000 */
.L_x_16345:
        /* <DEDUP_REMOVED lines=9> */
.L_x_16349:
[----:B------:R-:W-:Y:S01]  /*12ab0*/  IMAD.MOV.U32 R5, RZ, RZ, R22 ;  /* 0x000000ffff057224 */ /* 0x000fe200078e0016 */
[--C-:B------:R-:W-:Y:S01]  /*12ac0*/  PRMT R4, R4, 0x5410, R2.reuse ;  /* 0x0000541004047816 */ /* 0x100fe20000000002 */
[----:B------:R-:W-:Y:S01]  /*12ad0*/  IMAD.MOV.U32 R22, RZ, RZ, R7 ;  /* 0x000000ffff167224 */ /* 0x000fe200078e0007 */
[----:B------:R-:W-:Y:S02]  /*12ae0*/  PRMT R2, R27, 0x7632, R2 ;  /* 0x000076321b027816 */ /* 0x000fe40000000002 */
.L_x_16350:
[----:B------:R-:W-:Y:S05]  /*12af0*/  BSYNC B1 ;  /* 0x0000000000017941 */ /* 0x000fea0003800000 */
.L_x_16348:
        /* <DEDUP_REMOVED lines=9> */
.L_x_16352:
[----:B------:R-:W-:Y:S01]  /*12b90*/  IMAD.MOV.U32 R30, RZ, RZ, R5 ;  /* 0x000000ffff1e7224 */ /* 0x000fe200078e0005 */
[----:B------:R-:W-:Y:S01]  /*12ba0*/  PRMT R7, R7, 0x7610, R4 ;  /* 0x0000761007077816 */ /* 0x000fe20000000004 */
[----:B------:R-:W-:Y:S01]  /*12bb0*/  IMAD.MOV.U32 R5, RZ, RZ, R6 ;  /* 0x000000ffff057224 */ /* 0x000fe200078e0006 */
[----:B------:R-:W-:Y:S02]  /*12bc0*/  PRMT R4, R4, 0x5410, R26 ;  /* 0x0000541004047816 */ /* 0x000fe4000000001a */
.L_x_16353:
[----:B------:R-:W-:Y:S05]  /*12bd0*/  BSYNC B1 ;  /* 0x0000000000017941 */ /* 0x000fea0003800000 */
.L_x_16351:
        /* <DEDUP_REMOVED lines=9> */
.L_x_16355:
[----:B------:R-:W-:Y:S01]  /*12c70*/  IMAD.MOV.U32 R33, RZ, RZ, R30 ;  /* 0x000000ffff217224 */ /* 0x000fe200078e001e */
[C---:B------:R-:W-:Y:S01]  /*12c80*/  PRMT R4, R7.reuse, 0x7632, R4 ;  /* 0x0000763207047816 */ /* 0x040fe20000000004 */
[----:B------:R-:W-:Y:S01]  /*12c90*/  IMAD.MOV.U32 R30, RZ, RZ, R9 ;  /* 0x000000ffff1e7224 */ /* 0x000fe200078e0009 */
[----:B------:R-:W-:Y:S02]  /*12ca0*/  PRMT R7, R7, 0x7610, R26 ;  /* 0x0000761007077816 */ /* 0x000fe4000000001a */
.L_x_16356:
[----:B------:R-:W-:Y:S05]  /*12cb0*/  BSYNC B1 ;  /* 0x0000000000017941 */ /* 0x000fea0003800000 */
.L_x_16354:
        /* <DEDUP_REMOVED lines=9> */
.L_x_16358:
[----:B------:R-:W-:Y:S01]  /*12d50*/  IMAD.MOV.U32 R6, RZ, RZ, R33 ;  /* 0x000000ffff067224 */ /* 0x000fe200078e0021 */
[----:B------:R-:W-:Y:S01]  /*12d60*/  PRMT R7, R4, 0x7610, R7 ;  /* 0x0000761004077816 */ /* 0x000fe20000000007 */
[----:B------:R-:W-:Y:S01]  /*12d70*/  IMAD.MOV.U32 R33, RZ, RZ, R8 ;  /* 0x000000ffff217224 */ /* 0x000fe200078e0008 */
[----:B------:R-:W-:Y:S02]  /*12d80*/  PRMT R4, R27, 0x7610, R4 ;  /* 0x000076101b047816 */ /* 0x000fe40000000004 */
.L_x_16359:
[----:B------:R-:W-:Y:S05]  /*12d90*/  BSYNC B1 ;  /* 0x0000000000017941 */ /* 0x000fea0003800000 */
.L_x_16357:
        /* <DEDUP_REMOVED lines=16> */
.L_x_16361:
[----:B------:R-:W-:Y:S01]  /*12ea0*/  IMAD.MOV.U32 R8, RZ, RZ, R3 ;  /* 0x000000ffff087224 */ /* 0x000fe200078e0003 */
[----:B------:R-:W-:Y:S01]  /*12eb0*/  PRMT R9, R9, 0x7610, R28 ;  /* 0x0000761009097816 */ /* 0x000fe2000000001c */
[----:B------:R-:W-:Y:S01]  /*12ec0*/  IMAD.MOV.U32 R3, RZ, RZ, R20 ;  /* 0x000000ffff037224 */ /* 0x000fe200078e0014 */
[----:B------:R-:W-:Y:S02]  /*12ed0*/  PRMT R28, R28, 0x5410, R11 ;  /* 0x000054101c1c7816 */ /* 0x000fe4000000000b */
.L_x_16362:
[----:B------:R-:W-:Y:S05]  /*12ee0*/  BSYNC B1 ;  /* 0x0000000000017941 */ /* 0x000fea0003800000 */
.L_x_16360:
        /* <DEDUP_REMOVED lines=9> */
.L_x_16364:
[----:B------:R-:W-:Y:S01]  /*12f80*/  IMAD.MOV.U32 R11, RZ, RZ, R8 ;  /* 0x000000ffff0b7224 */ /* 0x000fe200078e0008 */
[----:B------:R-:W-:Y:S01]  /*12f90*/  PRMT R14, R14, 0x7610, R9 ;  /* 0x000076100e0e7816 */ /* 0x000fe20000000009 */
[----:B------:R-:W-:Y:S01]  /*12fa0*/  IMAD.MOV.U32 R8, RZ, RZ, R31 ;  /* 0x000000ffff087224 */ /* 0x000fe200078e001f */
[----:B------:R-:W-:Y:S02]  /*12fb0*/  PRMT R9, R9, 0x7610, R2 ;  /* 0x0000761009097816 */ /* 0x000fe40000000002 */
.L_x_16365:
[----:B------:R-:W-:Y:S05]  /*12fc0*/  BSYNC B1 ;  /* 0x0000000000017941 */ /* 0x000fea0003800000 */
.L_x_16363:
        /* <DEDUP_REMOVED lines=9> */
.L_x_16367:
[----:B------:R-:W-:Y:S01]  /*13060*/  PRMT R2, R2, 0x7610, R14 ;  /* 0x0000761002027816 */ /* 0x000fe2000000000e */
[----:B------:R-:W-:Y:S02]  /*13070*/  IMAD.MOV.U32 R20, RZ, RZ, R11 ;  /* 0x000000ffff147224 */ /* 0x000fe400078e000b */
[----:B------:R-:W-:Y:S01]  /*13080*/  IMAD.MOV.U32 R11, RZ, RZ, R22 ;  /* 0x000000ffff0b7224 */ /* 0x000fe200078e0016 */
[----:B------:R-:W-:Y:S02]  /*13090*/  PRMT R14, R14, 0x5410, R2 ;  /* 0x000054100e0e7816 */ /* 0x000fe40000000002 */
.L_x_16368:
[----:B------:R-:W-:Y:S05]  /*130a0*/  BSYNC B1 ;  /* 0x0000000000017941 */ /* 0x000fea0003800000 */
.L_x_16366:
        /* <DEDUP_REMOVED lines=9> */
.L_x_16370:
[----:B------:R-:W-:Y:S01]  /*13140*/  IMAD.MOV.U32 R23, RZ, RZ, R20 ;  /* 0x000000ffff177224 */ /* 0x000fe200078e0014 */
[----:B------:R-:W-:Y:S01]  /*13150*/  PRMT R2, R2, 0x7632, R4 ;  /* 0x0000763202027816 */ /* 0x000fe20000000004 */
[----:B------:R-:W-:Y:S02]  /*13160*/  IMAD.MOV.U32 R20, RZ, RZ, R5 ;  /* 0x000000ffff147224 */ /* 0x000fe400078e0005 */
.L_x_16371:
[----:B------:R-:W-:Y:S05]  /*13170*/  BSYNC B1 ;  /* 0x0000000000017941 */ /* 0x000fea0003800000 */
.L_x_16369:
        /* <DEDUP_REMOVED lines=9> */
.L_x_16373:
[----:B------:R-:W-:Y:S01]  /*13210*/  IMAD.MOV.U32 R22, RZ, RZ, R23 ;  /* 0x000000ffff167224 */ /* 0x000fe200078e0017 */
[----:B------:R-:W-:Y:S01]  /*13220*/  PRMT R4, R4, 0x5410, R2 ;  /* 0x0000541004047816 */ /* 0x000fe20000000002 */
[----:B------:R-:W-:Y:S01]  /*13230*/  IMAD.MOV.U32 R23, RZ, RZ, R30 ;  /* 0x000000ffff177224 */ /* 0x000fe200078e001e */
[----:B------:R-:W-:Y:S02]  /*13240*/  PRMT R2, R7, 0x7632, R2 ;  /* 0x0000763207027816 */ /* 0x000fe40000000002 */
.L_x_16374:
[----:B------:R-:W-:Y:S05]  /*13250*/  BSYNC B1 ;  /* 0x0000000000017941 */ /* 0x000fea0003800000 */
.L_x_16372:
        /* <DEDUP_REMOVED lines=9> */
.L_x_16376:
[----:B------:R-:W-:Y:S01]  /*132f0*/  IMAD.MOV.U32 R5, RZ, RZ, R22 ;  /* 0x000000ffff057224 */ /* 0x000fe200078e0016 */
[C---:B------:R-:W-:Y:S01]  /*13300*/  PRMT R9, R4.reuse, 0x7632, R9 ;  /* 0x0000763204097816 */ /* 0x040fe20000000009 */
[----:B------:R-:W-:Y:S01]  /*13310*/  IMAD.MOV.U32 R22, RZ, RZ, R33 ;  /* 0x000000ffff167224 */ /* 0x000fe200078e0021 */
[----:B------:R-:W-:Y:S02]  /*13320*/  PRMT R4, R4, 0x5410, R4 ;  /* 0x0000541004047816 */ /* 0x000fe40000000004 */
.L_x_16377:
[----:B------:R-:W-:Y:S05]  /*13330*/  BSYNC B1 ;  /* 0x0000000000017941 */ /* 0x000fea0003800000 */
.L_x_16375:
        /* <DEDUP_REMOVED lines=9> */
.L_x_16379:
[----:B------:R-:W-:Y:S01]  /*133d0*/  IMAD.MOV.U32 R26, RZ, RZ, R5 ;  /* 0x000000ffff1a7224 */ /* 0x000fe200078e0005 */
[----:B------:R-:W-:Y:S01]  /*133e0*/  PRMT R4, R9, 0x7610, R4 ;  /* 0x0000761009047816 */ /* 0x000fe20000000004 */
[----:B------:R-:W-:Y:S01]  /*133f0*/  IMAD.MOV.U32 R5, RZ, RZ, R6 ;  /* 0x000000ffff057224 */ /* 0x000fe200078e0006 */
[----:B------:R-:W-:Y:S02]  /*13400*/  PRMT R9, R7, 0x7610, R9 ;  /* 0x0000761007097816 */ /* 0x000fe40000000009 */
.L_x_16380:
[----:B------:R-:W-:Y:S05]  /*13410*/  BSYNC B1 ;  /* 0x0000000000017941 */ /* 0x000fea0003800000 */
.L_x_16378:
        /* <DEDUP_REMOVED lines=16> */
.L_x_16382:
[----:B------:R-:W-:Y:S01]  /*13520*/  IMAD.MOV.U32 R6, RZ, RZ, R3 ;  /* 0x000000ffff067224 */ /* 0x000fe200078e0003 */
[----:B------:R-:W-:Y:S01]  /*13530*/  PRMT R7, R7, 0x7610, R28 ;  /* 0x0000761007077816 */ /* 0x000fe2000000001c */
[----:B------:R-:W-:Y:S01]  /*13540*/  IMAD.MOV.U32 R3, RZ, RZ, R8 ;  /* 0x000000ffff037224 */ /* 0x000fe200078e0008 */
[----:B------:R-:W-:Y:S02]  /*13550*/  PRMT R28, R28, 0x7610, R9 ;  /* 0x000076101c1c7816 */ /* 0x000fe40000000009 */
.L_x_16383:
[----:B------:R-:W-:Y:S05]  /*13560*/  BSYNC B1 ;  /* 0x0000000000017941 */ /* 0x000fea0003800000 */
.L_x_16381:
        /* <DEDUP_REMOVED lines=9> */
.L_x_16385:
[----:B------:R-:W-:Y:S01]  /*13600*/  IMAD.MOV.U32 R27, RZ, RZ, R6 ;  /* 0x000000ffff1b7224 */ /* 0x000fe200078e0006 */
[----:B------:R-:W-:Y:S01]  /*13610*/  PRMT R8, R8, 0x7610, R7 ;  /* 0x0000761008087816 */ /* 0x000fe20000000007 */
[----:B------:R-:W-:Y:S01]  /*13620*/  IMAD.MOV.U32 R6, RZ, RZ, R11 ;  /* 0x000000ffff067224 */ /* 0x000fe200078e000b */
[----:B------:R-:W-:Y:S02]  /*13630*/  PRMT R7, R7, 0x7610, R14 ;  /* 0x0000761007077816 */ /* 0x000fe4000000000e */
.L_x_16386:
[----:B------:R-:W-:Y:S05]  /*13640*/  BSYNC B1 ;  /* 0x0000000000017941 */ /* 0x000fea0003800000 */
.L_x_16384:
        /* <DEDUP_REMOVED lines=9> */
.L_x_16388:
[----:B------:R-:W-:Y:S01]  /*136e0*/  IMAD.MOV.U32 R14, RZ, RZ, R27 ;  /* 0x000000ffff0e7224 */ /* 0x000fe200078e001b */
[----:B------:R-:W-:Y:S01]  /*136f0*/  PRMT R9, R9, 0x7610, R8 ;  /* 0x0000761009097816 */ /* 0x000fe20000000008 */
[----:B------:R-:W-:Y:S01]  /*13700*/  IMAD.MOV.U32 R27, RZ, RZ, R20 ;  /* 0x000000ffff1b7224 */ /* 0x000fe200078e0014 */
[----:B------:R-:W-:Y:S02]  /*13710*/  PRMT R8, R8, 0x7610, R2 ;  /* 0x0000761008087816 */ /* 0x000fe40000000002 */
.L_x_16389:
[----:B------:R-:W-:Y:S05]  /*13720*/  BSYNC B1 ;  /* 0x0000000000017941 */ /* 0x000fea0003800000 */
.L_x_16387:
        /* <DEDUP_REMOVED lines=9> */
.L_x_16391:
[----:B------:R-:W-:Y:S01]  /*137c0*/  PRMT R2, R2, 0x7610, R9 ;  /* 0x0000761002027816 */ /* 0x000fe20000000009 */
[----:B------:R-:W-:Y:S02]  /*137d0*/  IMAD.MOV.U32 R11, RZ, RZ, R14 ;  /* 0x000000ffff0b7224 */ /* 0x000fe400078e000e */
[----:B------:R-:W-:Y:S01]  /*137e0*/  IMAD.MOV.U32 R14, RZ, RZ, R23 ;  /* 0x000000ffff0e7224 */ /* 0x000fe200078e0017 */
[----:B------:R-:W-:Y:S02]  /*137f0*/  PRMT R9, R9, 0x5410, R2 ;  /* 0x0000541009097816 */ /* 0x000fe40000000002 */
.L_x_16392:
[----:B------:R-:W-:Y:S05]  /*13800*/  BSYNC B1 ;  /* 0x0000000000017941 */ /* 0x000fea0003800000 */
.L_x_16390:
        /* <DEDUP_REMOVED lines=9> */
.L_x_16394:
[----:B------:R-:W-:Y:S01]  /*138a0*/  IMAD.MOV.U32 R16, RZ, RZ, R11 ;  /* 0x000000ffff107224 */ /* 0x000fe200078e000b */
[----:B------:R-:W-:Y:S01]  /*138b0*/  PRMT R2, R2, 0x7632, R4 ;  /* 0x0000763202027816 */ /* 0x000fe20000000004 */
[----:B------:R-:W-:Y:S02]  /*138c0*/  IMAD.MOV.U32 R11, RZ, RZ, R22 ;  /* 0x000000ffff0b7224 */ /* 0x000fe400078e0016 */
.L_x_16395:
[----:B------:R-:W-:Y:S05]  /*138d0*/  BSYNC B1 ;  /* 0x0000000000017941 */ /* 0x000fea0003800000 */
.L_x_16393:
        /* <DEDUP_REMOVED lines=9> */
.L_x_16397:
[----:B------:R-:W-:Y:S01]  /*13970*/  IMAD.MOV.U32 R23, RZ, RZ, R16 ;  /* 0x000000ffff177224 */ /* 0x000fe200078e0010 */
[--C-:B------:R-:W-:Y:S01]  /*13980*/  PRMT R4, R4, 0x5410, R2.reuse ;  /* 0x0000541004047816 */ /* 0x100fe20000000002 */
[----:B------:R-:W-:Y:S01]  /*13990*/  IMAD.MOV.U32 R16, RZ, RZ, R5 ;  /* 0x000000ffff107224 */ /* 0x000fe200078e0005 */
[----:B------:R-:W-:Y:S02]  /*139a0*/  PRMT R2, R9, 0x7610, R2 ;  /* 0x0000761009027816 */ /* 0x000fe40000000002 */
.L_x_16398:
[----:B------:R-:W-:Y:S05]  /*139b0*/  BSYNC B1 ;  /* 0x0000000000017941 */ /* 0x000fea0003800000 */
.L_x_16396:
        /* <DEDUP_REMOVED lines=9> */
.L_x_16400:
[----:B------:R-:W-:Y:S01]  /*13a50*/  IMAD.MOV.U32 R5, RZ, RZ, R23 ;  /* 0x000000ffff057224 */ /* 0x000fe200078e0017 */
[C---:B------:R-:W-:Y:S01]  /*13a60*/  PRMT R7, R4.reuse, 0x7632, R7 ;  /* 0x0000763204077816 */ /* 0x040fe20000000007 */
[----:B------:R-:W-:Y:S01]  /*13a70*/  IMAD.MOV.U32 R23, RZ, RZ, R26 ;  /* 0x000000ffff177224 */ /* 0x000fe200078e001a */
[----:B------:R-:W-:Y:S02]  /*13a80*/  PRMT R4, R4, 0x5410, R4 ;  /* 0x0000541004047816 */ /* 0x000fe40000000004 */
.L_x_16401:
[----:B------:R-:W-:Y:S05]  /*13a90*/  BSYNC B1 ;  /* 0x0000000000017941 */ /* 0x000fea0003800000 */
.L_x_16399:
        /* <DEDUP_REMOVED lines=16> */
.L_x_16403:
[----:B------:R-:W-:Y:S01]  /*13ba0*/  IMAD.MOV.U32 R20, RZ, RZ, R3 ;  /* 0x000000ffff147224 */ /* 0x000fe200078e0003 */
[----:B------:R-:W-:Y:S01]  /*13bb0*/  PRMT R15, R15, 0x7610, R28 ;  /* 0x000076100f0f7816 */ /* 0x000fe2000000001c */
[----:B------:R-:W-:Y:S01]  /*13bc0*/  IMAD.MOV.U32 R3, RZ, RZ, R6 ;  /* 0x000000ffff037224 */ /* 0x000fe200078e0006 */
[----:B------:R-:W-:Y:S02]  /*13bd0*/  PRMT R28, R28, 0x7610, R7 ;  /* 0x000076101c1c7816 */ /* 0x000fe40000000007 */
.L_x_16404:
[----:B------:R-:W-:Y:S05]  /*13be0*/  BSYNC B1 ;  /* 0x0000000000017941 */ /* 0x000fea0003800000 */
.L_x_16402:
        /* <DEDUP_REMOVED lines=9> */
.L_x_16406:
[----:B------:R-:W-:Y:S01]  /*13c80*/  IMAD.MOV.U32 R17, RZ, RZ, R20 ;  /* 0x000000ffff117224 */ /* 0x000fe200078e0014 */
[C---:B------:R-:W-:Y:S01]  /*13c90*/  PRMT R4, R15.reuse, 0x7632, R4 ;  /* 0x000076320f047816 */ /* 0x040fe20000000004 */
[----:B------:R-:W-:Y:S01]  /*13ca0*/  IMAD.MOV.U32 R20, RZ, RZ, R27 ;  /* 0x000000ffff147224 */ /* 0x000fe200078e001b */
[----:B------:R-:W-:Y:S02]  /*13cb0*/  PRMT R15, R15, 0x7610, R8 ;  /* 0x000076100f0f7816 */ /* 0x000fe40000000008 */
.L_x_16407:
[----:B------:R-:W-:Y:S05]  /*13cc0*/  BSYNC B1 ;  /* 0x0000000000017941 */ /* 0x000fea0003800000 */
.L_x_16405:
        /* <DEDUP_REMOVED lines=9> */
.L_x_16409:
[----:B------:R-:W-:Y:S01]  /*13d60*/  IMAD.MOV.U32 R6, RZ, RZ, R17 ;  /* 0x000000ffff067224 */ /* 0x000fe200078e0011 */
[----:B------:R-:W-:Y:S01]  /*13d70*/  PRMT R7, R7, 0x5410, R4 ;  /* 0x0000541007077816 */ /* 0x000fe20000000004 */
[----:B------:R-:W-:Y:S01]  /*13d80*/  IMAD.MOV.U32 R17, RZ, RZ, R14 ;  /* 0x000000ffff117224 */ /* 0x000fe200078e000e */
[----:B------:R-:W-:Y:S02]  /*13d90*/  PRMT R4, R9, 0x7632, R4 ;  /* 0x0000763209047816 */ /* 0x000fe40000000004 */
.L_x_16410:
[----:B------:R-:W-:Y:S05]  /*13da0*/  BSYNC B1 ;  /* 0x0000000000017941 */ /* 0x000fea0003800000 */
.L_x_16408:
        /* <DEDUP_REMOVED lines=9> */
.L_x_16412:
[----:B------:R-:W-:Y:S01]  /*13e40*/  IMAD.MOV.U32 R9, RZ, RZ, R6 ;  /* 0x000000ffff097224 */ /* 0x000fe200078e0006 */
[----:B------:R-:W-:Y:S01]  /*13e50*/  PRMT R8, R8, 0x7610, R7 ;  /* 0x0000761008087816 */ /* 0x000fe20000000007 */
[----:B------:R-:W-:Y:S01]  /*13e60*/  IMAD.MOV.U32 R6, RZ, RZ, R11 ;  /* 0x000000ffff067224 */ /* 0x000fe200078e000b */
[----:B------:R-:W-:Y:S02]  /*13e70*/  PRMT R7, R7, 0x7610, R2 ;  /* 0x0000761007077816 */ /* 0x000fe40000000002 */
.L_x_16413:
[----:B------:R-:W-:Y:S05]  /*13e80*/  BSYNC B1 ;  /* 0x0000000000017941 */ /* 0x000fea0003800000 */
.L_x_16411:
        /* <DEDUP_REMOVED lines=9> */
.L_x_16415:
[----:B------:R-:W-:Y:S01]  /*13f20*/  PRMT R2, R2, 0x7610, R8 ;  /* 0x0000761002027816 */ /* 0x000fe20000000008 */
[----:B------:R-:W-:Y:S02]  /*13f30*/  IMAD.MOV.U32 R14, RZ, RZ, R9 ;  /* 0x000000ffff0e7224 */ /* 0x000fe400078e0009 */
[----:B------:R-:W-:Y:S01]  /*13f40*/  IMAD.MOV.U32 R9, RZ, RZ, R16 ;  /* 0x000000ffff097224 */ /* 0x000fe200078e0010 */
[----:B------:R-:W-:Y:S02]  /*13f50*/  PRMT R8, R8, 0x5410, R2 ;  /* 0x0000541008087816 */ /* 0x000fe40000000002 */
.L_x_16416:
[----:B------:R-:W-:Y:S05]  /*13f60*/  BSYNC B1 ;  /* 0x0000000000017941 */ /* 0x000fea0003800000 */
.L_x_16414:
        /* <DEDUP_REMOVED lines=9> */
.L_x_16418:
[----:B------:R-:W-:Y:S01]  /*14000*/  IMAD.MOV.U32 R16, RZ, RZ, R14 ;  /* 0x000000ffff107224 */ /* 0x000fe200078e000e */
[----:B------:R-:W-:Y:S01]  /*14010*/  PRMT R2, R2, 0x7632, R4 ;  /* 0x0000763202027816 */ /* 0x000fe20000000004 */
[----:B------:R-:W-:Y:S02]  /*14020*/  IMAD.MOV.U32 R14, RZ, RZ, R23 ;  /* 0x000000ffff0e7224 */ /* 0x000fe400078e0017 */
.L_x_16419:
[----:B------:R-:W-:Y:S05]  /*14030*/  BSYNC B1 ;  /* 0x0000000000017941 */ /* 0x000fea0003800000 */
.L_x_16417:
        /* <DEDUP_REMOVED lines=9> */
.L_x_16421:
[----:B------:R-:W-:Y:S01]  /*140d0*/  IMAD.MOV.U32 R11, RZ, RZ, R16 ;  /* 0x000000ffff0b7224 */ /* 0x000fe200078e0010 */
[--C-:B------:R-:W-:Y:S01]  /*140e0*/  PRMT R4, R4, 0x5410, R2.reuse ;  /* 0x0000541004047816 */ /* 0x100fe20000000002 */
[----:B------:R-:W-:Y:S01]  /*140f0*/  IMAD.MOV.U32 R16, RZ, RZ, R5 ;  /* 0x000000ffff107224 */ /* 0x000fe200078e0005 */
[----:B------:R-:W-:Y:S02]  /*14100*/  PRMT R2, R7, 0x7610, R2 ;  /* 0x0000761007027816 */ /* 0x000fe40000000002 */
.L_x_16422:
[----:B------:R-:W-:Y:S05]  /*14110*/  BSYNC B1 ;  /* 0x0000000000017941 */ /* 0x000fea0003800000 */
.L_x_16420:
        /* <DEDUP_REMOVED lines=16> */
.L_x_16424:
[----:B------:R-:W-:Y:S01]  /*14220*/  IMAD.MOV.U32 R18, RZ, RZ, R3 ;  /* 0x000000ffff127224 */ /* 0x000fe200078e0003 */
[----:B------:R-:W-:Y:S01]  /*14230*/  PRMT R5, R5, 0x7610, R28 ;  /* 0x0000761005057816 */ /* 0x000fe2000000001c */
[----:B------:R-:W-:Y:S01]  /*14240*/  IMAD.MOV.U32 R3, RZ, RZ, R20 ;  /* 0x000000ffff037224 */ /* 0x000fe200078e0014 */
[----:B------:R-:W-:Y:S02]  /*14250*/  PRMT R28, R28, 0x7610, R15 ;  /* 0x000076101c1c7816 */ /* 0x000fe4000000000f */
.L_x_16425:
[----:B------:R-:W-:Y:S05]  /*14260*/  BSYNC B1 ;  /* 0x0000000000017941 */ /* 0x000fea0003800000 */
.L_x_16423:
        /* <DEDUP_REMOVED lines=9> */
.L_x_16427:
[----:B------:R-:W-:Y:S01]  /*14300*/  IMAD.MOV.U32 R15, RZ, RZ, R18 ;  /* 0x000000ffff0f7224 */ /* 0x000fe200078e0012 */
[----:B------:R-:W-:Y:S01]  /*14310*/  PRMT R5, R5, 0x5432, R4 ;  /* 0x0000543205057816 */ /* 0x000fe20000000004 */
[----:B------:R-:W-:Y:S02]  /*14320*/  IMAD.MOV.U32 R18, RZ, RZ, R17 ;  /* 0x000000ffff127224 */ /* 0x000fe400078e0011 */
.L_x_16428:
[----:B------:R-:W-:Y:S05]  /*14330*/  BSYNC B1 ;  /* 0x0000000000017941 */ /* 0x000fea0003800000 */
.L_x_16426:
        /* <DEDUP_REMOVED lines=9> */
.L_x_16430:
[----:B------:R-:W-:Y:S01]  /*143d0*/  IMAD.MOV.U32 R20, RZ, RZ, R15 ;  /* 0x000000ffff147224 */ /* 0x000fe200078e000f */
[----:B------:R-:W-:Y:S01]  /*143e0*/  PRMT R4, R5, 0x7610, R4 ;  /* 0x0000761005047816 */ /* 0x000fe20000000004 */
[----:B------:R-:W-:Y:S01]  /*143f0*/  IMAD.MOV.U32 R15, RZ, RZ, R6 ;  /* 0x000000ffff0f7224 */ /* 0x000fe200078e0006 */
[----:B------:R-:W-:Y:S02]  /*14400*/  PRMT R5, R7, 0x7632, R5 ;  /* 0x0000763207057816 */ /* 0x000fe40000000005 */
.L_x_16431:
[----:B------:R-:W-:Y:S05]  /*14410*/  BSYNC B1 ;  /* 0x0000000000017941 */ /* 0x000fea0003800000 */
.L_x_16429:
        /* <DEDUP_REMOVED lines=9> */
.L_x_16433:
[----:B------:R-:W-:Y:S01]  /*144b0*/  IMAD.MOV.U32 R7, RZ, RZ, R20 ;  /* 0x000000ffff077224 */ /* 0x000fe200078e0014 */
[--C-:B------:R-:W-:Y:S01]  /*144c0*/  PRMT R6, R6, 0x5410, R4.reuse ;  /* 0x0000541006067816 */ /* 0x100fe20000000004 */
[----:B------:R-:W-:Y:S01]  /*144d0*/  IMAD.MOV.U32 R20, RZ, RZ, R9 ;  /* 0x000000ffff147224 */ /* 0x000fe200078e0009 */
[----:B------:R-:W-:Y:S02]  /*144e0*/  PRMT R4, R8, 0x7632, R4 ;  /* 0x0000763208047816 */ /* 0x000fe40000000004 */
.L_x_16434:
[----:B------:R-:W-:Y:S05]  /*144f0*/  BSYNC B1 ;  /* 0x0000000000017941 */ /* 0x000fea0003800000 */
.L_x_16432:
        /* <DEDUP_REMOVED lines=9> */
.L_x_16436:
[----:B------:R-:W-:Y:S01]  /*14590*/  IMAD.MOV.U32 R9, RZ, RZ, R7 ;  /* 0x000000ffff097224 */ /* 0x000fe200078e0007 */
[----:B------:R-:W-:Y:S01]  /*145a0*/  PRMT R8, R8, 0x7610, R6 ;  /* 0x0000761008087816 */ /* 0x000fe20000000006 */
[----:B------:R-:W-:Y:S01]  /*145b0*/  IMAD.MOV.U32 R7, RZ, RZ, R14 ;  /* 0x000000ffff077224 */ /* 0x000fe200078e000e */
[----:B------:R-:W-:Y:S02]  /*145c0*/  PRMT R6, R6, 0x7610, R2 ;  /* 0x0000761006067816 */ /* 0x000fe40000000002 */
.L_x_16437:
[----:B------:R-:W-:Y:S05]  /*145d0*/  BSYNC B1 ;  /* 0x0000000000017941 */ /* 0x000fea0003800000 */
.L_x_16435:
        /* <DEDUP_REMOVED lines=9> */
.L_x_16439:
[----:B------:R-:W-:Y:S01]  /*14670*/  PRMT R2, R2, 0x7610, R8 ;  /* 0x0000761002027816 */ /* 0x000fe20000000008 */
[----:B------:R-:W-:Y:S02]  /*14680*/  IMAD.MOV.U32 R14, RZ, RZ, R9 ;  /* 0x000000ffff0e7224 */ /* 0x000fe400078e0009 */
[----:B------:R-:W-:Y:S01]  /*14690*/  IMAD.MOV.U32 R9, RZ, RZ, R16 ;  /* 0x000000ffff097224 */ /* 0x000fe200078e0010 */
[----:B------:R-:W-:Y:S02]  /*146a0*/  PRMT R8, R8, 0x5410, R2 ;  /* 0x0000541008087816 */ /* 0x000fe40000000002 */
.L_x_16440:
[----:B------:R-:W-:Y:S05]  /*146b0*/  BSYNC B1 ;  /* 0x0000000000017941 */ /* 0x000fea0003800000 */
.L_x_16438:
        /* <DEDUP_REMOVED lines=9> */
.L_x_16442:
[----:B------:R-:W-:Y:S01]  /*14750*/  IMAD.MOV.U32 R16, RZ, RZ, R14 ;  /* 0x000000ffff107224 */ /* 0x000fe200078e000e */
[----:B------:R-:W-:Y:S01]  /*14760*/  PRMT R2, R2, 0x7632, R4 ;  /* 0x0000763202027816 */ /* 0x000fe20000000004 */
[----:B------:R-:W-:Y:S02]  /*14770*/  IMAD.MOV.U32 R14, RZ, RZ, R11 ;  /* 0x000000ffff0e7224 */ /* 0x000fe400078e000b */
.L_x_16443:
[----:B------:R-:W-:Y:S05]  /*14780*/  BSYNC B1 ;  /* 0x0000000000017941 */ /* 0x000fea0003800000 */
.L_x_16441:
        /* <DEDUP_REMOVED lines=16> */
.L_x_16445:
[----:B------:R-:W-:Y:S01]  /*14890*/  IMAD.MOV.U32 R22, RZ, RZ, R3 ;  /* 0x000000ffff167224 */ /* 0x000fe200078e0003 */
[----:B------:R-:W-:Y:S01]  /*148a0*/  PRMT R4, R4, 0x7610, R28 ;  /* 0x0000761004047816 */ /* 0x000fe2000000001c */
[----:B------:R-:W-:Y:S01]  /*148b0*/  IMAD.MOV.U32 R3, RZ, RZ, R18 ;  /* 0x000000ffff037224 */ /* 0x000fe200078e0012 */
[----:B------:R-:W-:Y:S02]  /*148c0*/  PRMT R28, R28, 0x7610, R5 ;  /* 0x000076101c1c7816 */ /* 0x000fe40000000005 */
.L_x_16446:
[----:B------:R-:W-:Y:S05]  /*148d0*/  BSYNC B1 ;  /* 0x0000000000017941 */ /* 0x000fea0003800000 */
.L_x_16444:
        /* <DEDUP_REMOVED lines=9> */
.L_x_16448:
[----:B------:R-:W-:Y:S01]  /*14970*/  PRMT R5, R5, 0x7610, R4 ;  /* 0x0000761005057816 */ /* 0x000fe20000000004 */
[----:B------:R-:W-:Y:S02]  /*14980*/  IMAD.MOV.U32 R11, RZ, RZ, R22 ;  /* 0x000000ffff0b7224 */ /* 0x000fe400078e0016 */
[----:B------:R-:W-:Y:S01]  /*14990*/  IMAD.MOV.U32 R22, RZ, RZ, R15 ;  /* 0x000000ffff167224 */ /* 0x000fe200078e000f */
[----:B------:R-:W-:Y:S02]  /*149a0*/  PRMT R4, R4, 0x5410, R5 ;  /* 0x0000541004047816 */ /* 0x000fe40000000005 */
.L_x_16449:
[----:B------:R-:W-:Y:S05]  /*149b0*/  BSYNC B1 ;  /* 0x0000000000017941 */ /* 0x000fea0003800000 */
.L_x_16447:
        /* <DEDUP_REMOVED lines=9> */
.L_x_16451:
[----:B------:R-:W-:Y:S01]  /*14a50*/  IMAD.MOV.U32 R18, RZ, RZ, R11 ;  /* 0x000000ffff127224 */ /* 0x000fe200078e000b */
[----:B------:R-:W-:Y:S01]  /*14a60*/  PRMT R15, R15, 0x7610, R5 ;  /* 0x000076100f0f7816 */ /* 0x000fe20000000005 */
[----:B------:R-:W-:Y:S01]  /*14a70*/  IMAD.MOV.U32 R11, RZ, RZ, R20 ;  /* 0x000000ffff0b7224 */ /* 0x000fe200078e0014 */
[----:B------:R-:W-:Y:S02]  /*14a80*/  PRMT R5, R5, 0x5410, R4 ;  /* 0x0000541005057816 */ /* 0x000fe40000000004 */
.L_x_16452:
[----:B------:R-:W-:Y:S05]  /*14a90*/  BSYNC B1 ;  /* 0x0000000000017941 */ /* 0x000fea0003800000 */
.L_x_16450:
        /* <DEDUP_REMOVED lines=9> */
.L_x_16454:
[----:B------:R-:W-:Y:S01]  /*14b30*/  IMAD.MOV.U32 R20, RZ, RZ, R18 ;  /* 0x000000ffff147224 */ /* 0x000fe200078e0012 */
[C---:B------:R-:W-:Y:S01]  /*14b40*/  PRMT R4, R15.reuse, 0x7632, R4 ;  /* 0x000076320f047816 */ /* 0x040fe20000000004 */
[----:B------:R-:W-:Y:S01]  /*14b50*/  IMAD.MOV.U32 R18, RZ, RZ, R7 ;  /* 0x000000ffff127224 */ /* 0x000fe200078e0007 */
[----:B------:R-:W-:Y:S02]  /*14b60*/  PRMT R15, R15, 0x7610, R6 ;  /* 0x000076100f0f7816 */ /* 0x000fe40000000006 */
.L_x_16455:
[----:B------:R-:W-:Y:S05]  /*14b70*/  BSYNC B1 ;  /* 0x0000000000017941 */ /* 0x000fea0003800000 */
.L_x_16453:
        /* <DEDUP_REMOVED lines=9> */
.L_x_16457:
[----:B------:R-:W-:Y:S01]  /*14c10*/  IMAD.MOV.U32 R7, RZ, RZ, R20 ;  /* 0x000000ffff077224 */ /* 0x000fe200078e0014 */
[--C-:B------:R-:W-:Y:S01]  /*14c20*/  PRMT R6, R6, 0x5410, R4.reuse ;  /* 0x0000541006067816 */ /* 0x100fe20000000004 */
[----:B------:R-:W-:Y:S01]  /*14c30*/  IMAD.MOV.U32 R20, RZ, RZ, R9 ;  /* 0x000000ffff147224 */ /* 0x000fe200078e0009 */
[----:B------:R-:W-:Y:S02]  /*14c40*/  PRMT R4, R8, 0x7632, R4 ;  /* 0x0000763208047816 */ /* 0x000fe40000000004 */
.L_x_16458:
[----:B------:R-:W-:Y:S05]  /*14c50*/  BSYNC B1 ;  /* 0x0000000000017941 */ /* 0x000fea0003800000 */
.L_x_16456:
        /* <DEDUP_REMOVED lines=9> */
.L_x_16460:
[----:B------:R-:W-:Y:S01]  /*14cf0*/  IMAD.MOV.U32 R9, RZ, RZ, R7 ;  /* 0x000000ffff097224 */ /* 0x000fe200078e0007 */
[----:B------:R-:W-:Y:S01]  /*14d00*/  PRMT R17, R17, 0x7610, R6 ;  /* 0x0000761011117816 */ /* 0x000fe20000000006 */
[----:B------:R-:W-:Y:S01]  /*14d10*/  IMAD.MOV.U32 R7, RZ, RZ, R14 ;  /* 0x000000ffff077224 */ /* 0x000fe200078e000e */
[----:B------:R-:W-:Y:S02]  /*14d20*/  PRMT R6, R6, 0x7610, R2 ;  /* 0x0000761006067816 */ /* 0x000fe40000000002 */
.L_x_16461:
[----:B------:R-:W-:Y:S05]  /*14d30*/  BSYNC B1 ;  /* 0x0000000000017941 */ /* 0x000fea0003800000 */
.L_x_16459:
        /* <DEDUP_REMOVED lines=9> */
.L_x_16463:
[----:B------:R-:W-:Y:S01]  /*14dd0*/  PRMT R2, R2, 0x7610, R17 ;  /* 0x0000761002027816 */ /* 0x000fe20000000011 */
[----:B------:R-:W-:Y:S02]  /*14de0*/  IMAD.MOV.U32 R8, RZ, RZ, R9 ;  /* 0x000000ffff087224 */ /* 0x000fe400078e0009 */
[----:B------:R-:W-:Y:S01]  /*14df0*/  IMAD.MOV.U32 R9, RZ, RZ, R16 ;  /* 0x000000ffff097224 */ /* 0x000fe200078e0010 */
[----:B------:R-:W-:Y:S02]  /*14e00*/  PRMT R17, R17, 0x5410, R2 ;  /* 0x0000541011117816 */ /* 0x000fe40000000002 */
.L_x_16464:
[----:B------:R-:W-:Y:S05]  /*14e10*/  BSYNC B1 ;  /* 0x0000000000017941 */ /* 0x000fea0003800000 */
.L_x_16462:
        /* <DEDUP_REMOVED lines=16> */
.L_x_16466:
[----:B------:R-:W-:Y:S01]  /*14f20*/  IMAD.MOV.U32 R24, RZ, RZ, R3 ;  /* 0x000000ffff187224 */ /* 0x000fe200078e0003 */
[C---:B------:R-:W-:Y:S01]  /*14f30*/  PRMT R5, R28.reuse, 0x7632, R5 ;  /* 0x000076321c057816 */ /* 0x040fe20000000005 */
[----:B------:R-:W-:Y:S01]  /*14f40*/  IMAD.MOV.U32 R3, RZ, RZ, R22 ;  /* 0x000000ffff037224 */ /* 0x000fe200078e0016 */
[----:B------:R-:W-:Y:S02]  /*14f50*/  PRMT R28, R28, 0x7610, R4 ;  /* 0x000076101c1c7816 */ /* 0x000fe40000000004 */
.L_x_16467:
[----:B------:R-:W-:Y:S05]  /*14f60*/  BSYNC B1 ;  /* 0x0000000000017941 */ /* 0x000fea0003800000 */
.L_x_16465:
        /* <DEDUP_REMOVED lines=9> */
.L_x_16469:
[----:B------:R-:W-:Y:S01]  /*15000*/  IMAD.MOV.U32 R19, RZ, RZ, R24 ;  /* 0x000000ffff137224 */ /* 0x000fe200078e0018 */
[C---:B------:R-:W-:Y:S01]  /*15010*/  PRMT R6, R5.reuse, 0x7610, R6 ;  /* 0x0000761005067816 */ /* 0x040fe20000000006 */
[----:B------:R-:W-:Y:S01]  /*15020*/  IMAD.MOV.U32 R24, RZ, RZ, R11 ;  /* 0x000000ffff187224 */ /* 0x000fe200078e000b */
[----:B------:R-:W-:Y:S02]  /*15030*/  PRMT R5, R5, 0x7632, R5 ;  /* 0x0000763205057816 */ /* 0x000fe40000000005 */
.L_x_16470:
[----:B------:R-:W-:Y:S05]  /*15040*/  BSYNC B1 ;  /* 0x0000000000017941 */ /* 0x000fea0003800000 */
.L_x_16468:
        /* <DEDUP_REMOVED lines=9> */
.L_x_16472:
[----:B------:R-:W-:Y:S01]  /*150e0*/  PRMT R15, R6, 0x7610, R15 ;  /* 0x00007610060f7816 */ /* 0x000fe2000000000f */
[----:B------:R-:W-:Y:S02]  /*150f0*/  IMAD.MOV.U32 R16, RZ, RZ, R19 ;  /* 0x000000ffff107224 */ /* 0x000fe400078e0013 */
[----:B------:R-:W-:Y:S01]  /*15100*/  IMAD.MOV.U32 R19, RZ, RZ, R18 ;  /* 0x000000ffff137224 */ /* 0x000fe200078e0012 */
[----:B------:R-:W-:Y:S02]  /*15110*/  PRMT R6, R15, 0x7632, R6 ;  /* 0x000076320f067816 */ /* 0x000fe40000000006 */
.L_x_16473:
[----:B------:R-:W-:Y:S05]  /*15120*/  BSYNC B1 ;  /* 0x0000000000017941 */ /* 0x000fea0003800000 */
.L_x_16471:
        /* <DEDUP_REMOVED lines=9> */
.L_x_16475:
[----:B------:R-:W-:Y:S01]  /*151c0*/  IMAD.MOV.U32 R14, RZ, RZ, R16 ;  /* 0x000000ffff0e7224 */ /* 0x000fe200078e0010 */
[----:B------:R-:W-:Y:S01]  /*151d0*/  PRMT R15, R4, 0x5410, R15 ;  /* 0x00005410040f7816 */ /* 0x000fe2000000000f */
[----:B------:R-:W-:Y:S02]  /*151e0*/  IMAD.MOV.U32 R16, RZ, RZ, R20 ;  /* 0x000000ffff107224 */ /* 0x000fe400078e0014 */
.L_x_16476:
[----:B------:R-:W-:Y:S05]  /*151f0*/  BSYNC B1 ;  /* 0x0000000000017941 */ /* 0x000fea0003800000 */
.L_x_16474:
        /* <DEDUP_REMOVED lines=9> */
.L_x_16478:
[----:B------:R-:W-:Y:S01]  /*15290*/  IMAD.MOV.U32 R12, RZ, RZ, R14 ;  /* 0x000000ffff0c7224 */ /* 0x000fe200078e000e */
[C---:B------:R-:W-:Y:S01]  /*152a0*/  PRMT R17, R15.reuse, 0x7632, R17 ;  /* 0x000076320f117816 */ /* 0x040fe20000000011 */
[----:B------:R-:W-:Y:S01]  /*152b0*/  IMAD.MOV.U32 R14, RZ, RZ, R7 ;  /* 0x000000ffff0e7224 */ /* 0x000fe200078e0007 */
[----:B------:R-:W-:Y:S02]  /*152c0*/  PRMT R15, R15, 0x7610, R6 ;  /* 0x000076100f0f7816 */ /* 0x000fe40000000006 */
.L_x_16479:
[----:B------:R-:W-:Y:S05]  /*152d0*/  BSYNC B1 ;  /* 0x0000000000017941 */ /* 0x000fea0003800000 */
.L_x_16477:
        /* <DEDUP_REMOVED lines=9> */
.L_x_16481:
[----:B------:R-:W-:Y:S01]  /*15370*/  IMAD.MOV.U32 R11, RZ, RZ, R12 ;  /* 0x000000ffff0b7224 */ /* 0x000fe200078e000c */
[----:B------:R-:W-:Y:S01]  /*15380*/  PRMT R20, R20, 0x5410, R17 ;  /* 0x0000541014147816 */ /* 0x000fe20000000011 */
[----:B------:R-:W-:Y:S01]  /*15390*/  IMAD.MOV.U32 R12, RZ, RZ, R9 ;  /* 0x000000ffff0c7224 */ /* 0x000fe200078e0009 */
[----:B------:R-:W-:Y:S02]  /*153a0*/  PRMT R17, R17, 0x7632, R17 ;  /* 0x0000763211117816 */ /* 0x000fe40000000011 */
.L_x_16482:
[----:B------:R-:W-:Y:S05]  /*153b0*/  BSYNC B1 ;  /* 0x0000000000017941 */ /* 0x000fea0003800000 */
.L_x_16480:
        /* <DEDUP_REMOVED lines=9> */
.L_x_16484:
[----:B------:R-:W-:Y:S01]  /*15450*/  IMAD.MOV.U32 R18, RZ, RZ, R11 ;  /* 0x000000ffff127224 */ /* 0x000fe200078e000b */
[----:B------:R-:W-:Y:S01]  /*15460*/  PRMT R17, R17, 0x7610, R20 ;  /* 0x0000761011117816 */ /* 0x000fe20000000014 */
[----:B------:R-:W-:Y:S01]  /*15470*/  IMAD.MOV.U32 R11, RZ, RZ, R8 ;  /* 0x000000ffff0b7224 */ /* 0x000fe200078e0008 */
[----:B------:R-:W-:Y:S02]  /*15480*/  PRMT R20, R20, 0x7610, R2 ;  /* 0x0000761014147816 */ /* 0x000fe40000000002 */
.L_x_16485:
[----:B------:R-:W-:Y:S05]  /*15490*/  BSYNC B1 ;  /* 0x0000000000017941 */ /* 0x000fea0003800000 */
.L_x_16483:
        /* <DEDUP_REMOVED lines=16> */
.L_x_16487:
[----:B------:R-:W-:Y:S01]  /*155a0*/  PRMT R33, R33, 0x7610, R28 ;  /* 0x0000761021217816 */ /* 0x000fe2000000001c */
[----:B------:R-:W-:Y:S01]  /*155b0*/  IMAD.MOV.U32 R2, RZ, RZ, R3 ;  /* 0x000000ffff027224 */ /* 0x000fe200078e0003 */
[----:B------:R-:W-:Y:S01]  /*155c0*/  PRMT R28, R28, 0x5410, R5 ;  /* 0x000054101c1c7816 */ /* 0x000fe20000000005 */
[----:B------:R-:W-:Y:S02]  /*155d0*/  IMAD.MOV.U32 R3, RZ, RZ, R24 ;  /* 0x000000ffff037224 */ /* 0x000fe400078e0018 */
.L_x_16488:
[----:B------:R-:W-:Y:S05]  /*155e0*/  BSYNC B1 ;  /* 0x0000000000017941 */ /* 0x000fea0003800000 */
.L_x_16486:
        /* <DEDUP_REMOVED lines=9> */
.L_x_16490:
[----:B------:R-:W-:Y:S01]  /*15680*/  PRMT R35, R35, 0x7610, R33 ;  /* 0x0000761023237816 */ /* 0x000fe20000000021 */
[----:B------:R-:W-:Y:S01]  /*15690*/  IMAD.MOV.U32 R5, RZ, RZ, R2 ;  /* 0x000000ffff057224 */ /* 0x000fe200078e0002 */
[----:B------:R-:W-:Y:S01]  /*156a0*/  PRMT R33, R33, 0x5410, R6 ;  /* 0x0000541021217816 */ /* 0x000fe20000000006 */
[----:B------:R-:W-:Y:S02]  /*156b0*/  IMAD.MOV.U32 R2, RZ, RZ, R19 ;  /* 0x000000ffff027224 */ /* 0x000fe400078e0013 */
.L_x_16491:
[----:B------:R-:W-:Y:S05]  /*156c0*/  BSYNC B1 ;  /* 0x0000000000017941 */ /* 0x000fea0003800000 */
.L_x_16489:
        /* <DEDUP_REMOVED lines=9> */
.L_x_16493:
[C---:B------:R-:W-:Y:S01]  /*15760*/  PRMT R28, R35.reuse, 0x7632, R28 ;  /* 0x00007632231c7816 */ /* 0x040fe2000000001c */
[----:B------:R-:W-:Y:S01]  /*15770*/  IMAD.MOV.U32 R4, RZ, RZ, R5 ;  /* 0x000000ffff047224 */ /* 0x000fe200078e0005 */
[----:B------:R-:W-:Y:S01]  /*15780*/  PRMT R35, R35, 0x5410, R15 ;  /* 0x0000541023237816 */ /* 0x000fe2000000000f */
[----:B------:R-:W-:Y:S02]  /*15790*/  IMAD.MOV.U32 R5, RZ, RZ, R16 ;  /* 0x000000ffff057224 */ /* 0x000fe400078e0010 */
.L_x_16494:
[----:B------:R-:W-:Y:S05]  /*157a0*/  BSYNC B1 ;  /* 0x0000000000017941 */ /* 0x000fea0003800000 */
.L_x_16492:
        /* <DEDUP_REMOVED lines=9> */
.L_x_16496:
[----:B------:R-:W-:Y:S01]  /*15840*/  PRMT R27, R27, 0x5410, R28 ;  /* 0x000054101b1b7816 */ /* 0x000fe2000000001c */
[----:B------:R-:W-:Y:S01]  /*15850*/  IMAD.MOV.U32 R7, RZ, RZ, R4 ;  /* 0x000000ffff077224 */ /* 0x000fe200078e0004 */
[----:B------:R-:W-:Y:S01]  /*15860*/  PRMT R28, R15, 0x7632, R28 ;  /* 0x000076320f1c7816 */ /* 0x000fe2000000001c */
[----:B------:R-:W-:Y:S02]  /*15870*/  IMAD.MOV.U32 R4, RZ, RZ, R14 ;  /* 0x000000ffff047224 */ /* 0x000fe400078e000e */
.L_x_16497:
[----:B------:R-:W-:Y:S05]  /*15880*/  BSYNC B1 ;  /* 0x0000000000017941 */ /* 0x000fea0003800000 */
.L_x_16495:
        /* <DEDUP_REMOVED lines=9> */
.L_x_16499:
[C---:B------:R-:W-:Y:S01]  /*15920*/  PRMT R26, R27.reuse, 0x7632, R26 ;  /* 0x000076321b1a7816 */ /* 0x040fe2000000001a */
[----:B------:R-:W-:Y:S01]  /*15930*/  IMAD.MOV.U32 R6, RZ, RZ, R7 ;  /* 0x000000ffff067224 */ /* 0x000fe200078e0007 */
[----:B------:R-:W-:Y:S01]  /*15940*/  PRMT R27, R27, 0x5410, R17 ;  /* 0x000054101b1b7816 */ /* 0x000fe20000000011 */
[----:B------:R-:W-:Y:S02]  /*15950*/  IMAD.MOV.U32 R7, RZ, RZ, R12 ;  /* 0x000000ffff077224 */ /* 0x000fe400078e000c */
.L_x_16500:
[----:B------:R-:W-:Y:S05]  /*15960*/  BSYNC B1 ;  /* 0x0000000000017941 */ /* 0x000fea0003800000 */
.L_x_16498:
        /* <DEDUP_REMOVED lines=9> */
.L_x_16502:
[----:B------:R-:W-:Y:S01]  /*15a00*/  IMAD.MOV.U32 R9, RZ, RZ, R6 ;  /* 0x000000ffff097224 */ /* 0x000fe200078e0006 */
[----:B------:R-:W-:Y:S01]  /*15a10*/  PRMT R26, R20, 0x5432, R26 ;  /* 0x00005432141a7816 */ /* 0x000fe2000000001a */
[----:B------:R-:W-:Y:S02]  /*15a20*/  IMAD.MOV.U32 R6, RZ, RZ, R11 ;  /* 0x000000ffff067224 */ /* 0x000fe400078e000b */
.L_x_16503:
[----:B------:R-:W-:Y:S05]  /*15a30*/  BSYNC B1 ;  /* 0x0000000000017941 */ /* 0x000fea0003800000 */
.L_x_16501:
        /* <DEDUP_REMOVED lines=9> */
.L_x_16505:
[C---:B------:R-:W-:Y:S01]  /*15ad0*/  PRMT R27, R26.reuse, 0x7632, R27 ;  /* 0x000076321a1b7816 */ /* 0x040fe2000000001b */
[----:B------:R-:W-:Y:S01]  /*15ae0*/  IMAD.MOV.U32 R8, RZ, RZ, R9 ;  /* 0x000000ffff087224 */ /* 0x000fe200078e0009 */
[----:B------:R-:W-:Y:S01]  /*15af0*/  PRMT R26, R26, 0x7610, R17 ;  /* 0x000076101a1a7816 */ /* 0x000fe20000000011 */
[----:B------:R-:W-:Y:S02]  /*15b00*/  IMAD.MOV.U32 R9, RZ, RZ, R18 ;  /* 0x000000ffff097224 */ /* 0x000fe400078e0012 */
.L_x_16506:
[----:B------:R-:W-:Y:S05]  /*15b10*/  BSYNC B1 ;  /* 0x0000000000017941 */ /* 0x000fea0003800000 */
.L_x_16504:
[----:B------:R-:W-:Y:S02]  /*15b20*/  FADD.FTZ R10, R21, R10 ;  /* 0x0000000a150a7221 */ /* 0x000fe40000010000 */
[----:B------:R-:W-:Y:S02]  /*15b30*/  IMAD.MOV.U32 R11, RZ, RZ, R29 ;  /* 0x000000ffff0b7224 */ /* 0x000fe400078e001d */
.L_x_16338:
[----:B------:R-:W-:Y:S05]  /*15b40*/  BSYNC B0 ;  /* 0x0000000000007941 */ /* 0x000fea0003800000 */
.L_x_16337:
[----:B------:R-:W-:Y:S05]  /*15b50*/  @P2 EXIT ;  /* 0x000000000000294d */ /* 0x000fea0003800000 */
[----:B01----:R-:W-:Y:S02]  /*15b60*/  IMAD.MOV.U32 R16, RZ, RZ, c[0x0][0x180] ;  /* 0x00006000ff107624 */ /* 0x003fe400078e00ff */
[----:B------:R-:W-:-:S03]  /*15b70*/  IMAD.MOV.U32 R15, RZ, RZ, 0x4 ;  /* 0x00000004ff0f7424 */ /* 0x000fc600078e00ff */
[----:B------:R-:W-:Y:S01]  /*15b80*/  ISETP.GE.AND P3, PT, R16, 0x1, PT ;  /* 0x000000011000780c */ /* 0x000fe20003f66270 */
[----:B------:R-:W-:Y:S01]  /*15b90*/  IMAD.WIDE R12, R0, R15, c[0x0][0x168] ;  /* 0x00005a00000c7625 */ /* 0x000fe200078e020f */
[----:B------:R-:W-:-:S11]  /*15ba0*/  ISETP.GE.AND P2, PT, R16, 0x4, PT ;  /* 0x000000041000780c */ /* 0x000fd60003f46270 */
[----:B------:R-:W2:Y:S01]  /*15bb0*/  @P3 LDG.E.CONSTANT R14, [R12.64] ;  /* 0x000000040c0e3981 */ /* 0x000ea2000c1e9900 */
[----:B------:R-:W-:-:S03]  /*15bc0*/  ISETP.GE.AND P0, PT, R16, 0x2, PT ;  /* 0x000000021000780c */ /* 0x000fc60003f06270 */
[----:B------:R-:W3:Y:S01]  /*15bd0*/  @P3 LDG.E.CONSTANT R23, [R12.64] ;  /* 0x000000040c173981 */ /* 0x000ee2000c1e9900 */
[----:B------:R-:W-:-:S03]  /*15be0*/  ISETP.GE.AND P1, PT, R16, 0x3, PT ;  /* 0x000000031000780c */ /* 0x000fc60003f26270 */
[----:B------:R-:W4:Y:S06]  /*15bf0*/  @P2 LDG.E.CONSTANT R22, [R12.64] ;  /* 0x000000040c162981 */ /* 0x000f2c000c1e9900 */
[----:B------:R-:W5:Y:S04]  /*15c00*/  @P0 LDG.E.CONSTANT R21, [R12.64] ;  /* 0x000000040c150981 */ /* 0x000f68000c1e9900 */
[----:B------:R-:W3:Y:S04]  /*15c10*/  @P0 LDG.E.CONSTANT R20, [R12.64] ;  /* 0x000000040c140981 */ /* 0x000ee8000c1e9900 */
        /* <DEDUP_REMOVED lines=18> */
[----:B------:R0:W-:Y:S01]  /*15d40*/  @P3 STG.E [R14.64], R8 ;  /* 0x000000080e003986 */ /* 0x0001e2000c101904 */
[----:B------:R-:W-:Y:S01]  /*15d50*/  HADD2.F32 R26, -RZ, R35.H1_H1 ;  /* 0x30000023ff1a7230 */ /* 0x000fe20000004100 */
[----:B------:R-:W-:Y:S02]  /*15d60*/  @P3 FFMA.FTZ R0, R10, -0.69314718246459960938, R25 ;  /* 0xbf3172180a003823 */ /* 0x000fe40000010019 */
[----:B------:R-:W-:Y:S01]  /*15d70*/  @P2 FADD.FTZ R25, R30, -R11 ;  /* 0x8000000b1e192221 */ /* 0x000fe20000010000 */
[----:B------:R-:W-:Y:S01]  /*15d80*/  @P3 STG.E.U16 [R16.64], R27 ;  /* 0x0000001b10003986 */ /* 0x000fe2000c101504 */
[----:B---3--:R-:W-:Y:S02]  /*15d90*/  @P3 FADD.FTZ R0, R23, R0 ;  /* 0x0000000017003221 */ /* 0x008fe40000010000 */
[----:B------:R-:W-:Y:S01]  /*15da0*/  @P2 FFMA.FTZ R25, R10, -0.69314718246459960938, R25 ;  /* 0xbf3172180a192823 */ /* 0x000fe20000010019 */
[----:B------:R1:W-:Y:S01]  /*15db0*/  @P3 STG.E [R14.64+0x4], R9 ;  /* 0x000004090e003986 */ /* 0x0003e2000c101904 */
[----:B------:R-:W-:Y:S01]  /*15dc0*/  @P0 FADD.FTZ R23, R24, -R11 ;  /* 0x8000000b18170221 */ /* 0x000fe20000010000 */
[----:B------:R-:W-:Y:S01]  /*15dd0*/  @P3 F2FP.PACK_AB R0, RZ, R0 ;  /* 0x00000000ff00323e */ /* 0x000fe200000000ff */
[----:B----4-:R-:W-:Y:S01]  /*15de0*/  @P2 FADD.FTZ R22, R22, R25 ;  /* 0x0000001916162221 */ /* 0x010fe20000010000 */
[----:B------:R-:W-:Y:S01]  /*15df0*/  HADD2.F32 R24, -RZ, R27.H1_H1 ;  /* 0x3000001bff187230 */ /* 0x000fe20000004100 */
[----:B0-----:R-:W-:Y:S01]  /*15e00*/  @P0 FFMA.FTZ R8, R10, -0.69314718246459960938, R23 ;  /* 0xbf3172180a080823 */ /* 0x001fe20000010017 */
[----:B------:R-:W-:Y:S01]  /*15e10*/  PRMT R25, R0, 0x7610, R25 ;  /* 0x0000761000197816 */ /* 0x000fe20000000019 */
[----:B------:R-:W-:Y:S01]  /*15e20*/  HADD2.F32 R0, -RZ, R28.H0_H0 ;  /* 0x2000001cff007230 */ /* 0x000fe20000004100 */
[----:B------:R-:W-:Y:S01]  /*15e30*/  @P2 F2FP.PACK_AB R22, RZ, R22 ;  /* 0x00000016ff16223e */ /* 0x000fe200000000ff */
[----:B------:R-:W-:-:S02]  /*15e40*/  @P0 FADD.FTZ R23, R24, -R11 ;  /* 0x8000000b18170221 */ /* 0x000fc40000010000 */
[----:B-----5:R-:W-:Y:S01]  /*15e50*/  @P0 FADD.FTZ R8, R21, R8 ;  /* 0x0000000815080221 */ /* 0x020fe20000010000 */
[----:B------:R0:W-:Y:S01]  /*15e60*/  @P3 STG.E.U16 [R16.64+0x2], R25 ;  /* 0x0000021910003986 */ /* 0x0001e2000c101504 */
[----:B-1----:R-:W-:Y:S02]  /*15e70*/  @P1 FADD.FTZ R9, R0, -R11 ;  /* 0x8000000b00091221 */ /* 0x002fe40000010000 */
[----:B------:R-:W-:Y:S01]  /*15e80*/  @P0 FFMA.FTZ R23, R10, -0.69314718246459960938, R23 ;  /* 0xbf3172180a170823 */ /* 0x000fe20000010017 */
[----:B------:R-:W-:Y:S01]  /*15e90*/  @P0 F2FP.PACK_AB R8, RZ, R8 ;  /* 0x00000008ff08023e */ /* 0x000fe200000000ff */
[----:B------:R-:W-:Y:S01]  /*15ea0*/  @P1 FADD.FTZ R21, R26, -R11 ;  /* 0x8000000b1a151221 */ /* 0x000fe20000010000 */
[----:B------:R0:W-:Y:S01]  /*15eb0*/  @P0 STG.E [R14.64+0x8], R6 ;  /* 0x000008060e000986 */ /* 0x0001e2000c101904 */
[----:B------:R-:W-:Y:S02]  /*15ec0*/  @P1 FFMA.FTZ R0, R10, -0.69314718246459960938, R9 ;  /* 0xbf3172180a001823 */ /* 0x000fe40000010009 */
[----:B------:R-:W-:Y:S01]  /*15ed0*/  @P0 FADD.FTZ R20, R20, R23 ;  /* 0x0000001714140221 */ /* 0x000fe20000010000 */
[----:B------:R0:W-:Y:S01]  /*15ee0*/  @P0 STG.E.U16 [R16.64+0x4], R8 ;  /* 0x0000040810000986 */ /* 0x0001e2000c101504 */
[----:B------:R-:W-:-:S02]  /*15ef0*/  @P1 FFMA.FTZ R21, R10, -0.69314718246459960938, R21 ;  /* 0xbf3172180a151823 */ /* 0x000fc40000010015 */
[----:B------:R-:W-:Y:S01]  /*15f00*/  @P1 FADD.FTZ R0, R19, R0 ;  /* 0x0000000013001221 */ /* 0x000fe20000010000 */
[----:B------:R-:W-:Y:S01]  /*15f10*/  @P0 F2FP.PACK_AB R20, RZ, R20 ;  /* 0x00000014ff14023e */ /* 0x000fe200000000ff */
[----:B------:R-:W-:Y:S01]  /*15f20*/  @P1 FADD.FTZ R18, R18, R21 ;  /* 0x0000001512121221 */ /* 0x000fe20000010000 */
[----:B------:R0:W-:Y:S02]  /*15f30*/  @P0 STG.E [R14.64+0xc], R7 ;  /* 0x00000c070e000986 */ /* 0x0001e4000c101904 */
[----:B------:R-:W-:Y:S02]  /*15f40*/  @P1 F2FP.PACK_AB R0, RZ, R0 ;  /* 0x00000000ff00123e */ /* 0x000fe400000000ff */
[----:B------:R-:W-:Y:S01]  /*15f50*/  @P1 F2FP.PACK_AB R18, RZ, R18 ;  /* 0x00000012ff12123e */ /* 0x000fe200000000ff */
        /* <DEDUP_REMOVED lines=17> */
.L_x_16507:
        /* <DEDUP_REMOVED lines=9> */
.L_x_74483:


//--------------------- .text._ZN17fastertransformer38beam_online_softmax_topk_stage2_kernelI6__halfLi8ELi32EEEvPKfS3_PiPT_ii --------------------------
	.section	.text._ZN17fastertransformer38beam_online_softmax_topk_stage2_kernelI6__halfLi8ELi32EEEvPKfS3_PiPT_ii,"ax",@progbits
	.sectioninfo	@"SHI_REGISTERS=48"
	.align	128
        .global         _ZN17fastertransformer38beam_online_softmax_topk_stage2_kernelI6__halfLi8ELi32EEEvPKfS3_PiPT_ii
        .type           _ZN17fastertransformer38beam_online_softmax_topk_stage2_kernelI6__halfLi8ELi32EEEvPKfS3_PiPT_ii,@function
        .size           _ZN17fastertransformer38beam_online_softmax_topk_stage2_kernelI6__halfLi8ELi32EEEvPKfS3_PiPT_ii,(.L_x_74484 - _ZN17fastertransformer38beam_online_softmax_topk_stage2_kernelI6__halfLi8ELi32EEEvPKfS3_PiPT_ii)
        .other          _ZN17fastertransformer38beam_online_softmax_topk_stage2_kernelI6__halfLi8ELi32EEEvPKfS3_PiPT_ii,@"STO_CUDA_ENTRY STV_DEFAULT"
_ZN17fastertransformer38beam_online_softmax_topk_stage2_kernelI6__halfLi8ELi32EEEvPKfS3_PiPT_ii:
.text._ZN17fastertransformer38beam_online_softmax_topk_stage2_kernelI6__halfLi8ELi32EEEvPKfS3_PiPT_ii:
[----:B------:R-:W-:-:S03]  /*0000*/  IMAD.MOV.U32 R1, RZ, RZ, c[0x0][0x28] ;  /* 0x00000a00ff017624 */ /* 0x000fc600078e00ff */
[----:B------:R-:W0:Y:S01]  /*0010*/  S2R R22, SR_TID.X ;  /* 0x0000000000167919 */ /* 0x000e220000002100 */
[----:B------:R-:W-:Y:S01]  /*0020*/  IMAD.MOV.U32 R0, RZ, RZ, 0xfbff ;  /* 0x0000fbffff007424 */ /* 0x000fe200078e00ff */
[----:B------:R-:W-:Y:S01]  /*0030*/  IADD3 R1, R1, -0x38, RZ ;  /* 0xffffffc801017810 */ /* 0x000fe20007ffe0ff */
[----:B------:R-:W-:Y:S01]  /*0040*/  IMAD.MOV.U32 R6, RZ, RZ, -0x1 ;  /* 0xffffffffff067424 */ /* 0x000fe200078e00ff */
[----:B------:R-:W-:Y:S01]  /*0050*/  ULDC.64 UR4, c[0x0][0x118] ;  /* 0x0000460000047ab9 */ /* 0x000fe20000000a00 */
[----:B------:R-:W-:Y:S01]  /*0060*/  IMAD.MOV.U32 R7, RZ, RZ, -0x1 ;  /* 0xffffffffff077424 */ /* 0x000fe200078e00ff */
[C-C-:B------:R-:W-:Y:S01]  /*0070*/  PRMT R8, R0.reuse, 0x5410, R0.reuse ;  /* 0x0000541000087816 */ /* 0x140fe20000000000 */
[----:B------:R-:W-:Y:S01]  /*0080*/  IMAD.MOV.U32 R5, RZ, RZ, c[0x0][0x184] ;  /* 0x00006100ff057624 */ /* 0x000fe200078e00ff */
[C-C-:B------:R-:W-:Y:S01]  /*0090*/  PRMT R9, R0.reuse, 0x5410, R0.reuse ;  /* 0x0000541000097816 */ /* 0x140fe20000000000 */
[----:B------:R-:W-:Y:S01]  /*00a0*/  IMAD.MOV.U32 R2, RZ, RZ, -0x38802000 ;  /* 0xc77fe000ff027424 */ /* 0x000fe200078e00ff */
[C-C-:B------:R-:W-:Y:S01]  /*00b0*/  PRMT R10, R0.reuse, 0x5410, R0.reuse ;  /* 0x00005410000a7816 */ /* 0x140fe20000000000 */
[----:B------:R-:W-:Y:S01]  /*00c0*/  STL.64 [R1+0x8], R6 ;  /* 0x0000080601007387 */ /* 0x000fe20000100a00 */
[----:B------:R-:W-:Y:S01]  /*00d0*/  PRMT R11, R0, 0x5410, R0 ;  /* 0x00005410000b7816 */ /* 0x000fe20000000000 */
[----:B------:R-:W-:Y:S01]  /*00e0*/  IMAD R5, R5, 0x12, RZ ;  /* 0x0000001205057824 */ /* 0x000fe200078e02ff */
[----:B------:R-:W-:Y:S01]  /*00f0*/  BSSY B0, `(.L_x_16508) ;  /* 0x0000085000007945 */ /* 0x000fe20003800000 */
[----:B------:R-:W-:Y:S01]  /*0100*/  STL.64 [R1+0x10], R6 ;  /* 0x0000100601007387 */ /* 0x000fe20000100a00 */
[----:B------:R-:W-:-:S02]  /*0110*/  IMAD.MOV.U32 R3, RZ, RZ, RZ ;  /* 0x000000ffff037224 */ /* 0x000fc400078e00ff */
[----:B------:R-:W-:Y:S01]  /*0120*/  IMAD.MOV.U32 R4, RZ, RZ, R1 ;  /* 0x000000ffff047224 */ /* 0x000fe200078e0001 */
[----:B------:R-:W-:Y:S04]  /*0130*/  STL.64 [R1+0x18], R6 ;  /* 0x0000180601007387 */ /* 0x000fe80000100a00 */
[----:B------:R-:W-:Y:S01]  /*0140*/  STL.64 [R1+0x20], R6 ;  /* 0x0000200601007387 */ /* 0x000fe20000100a00 */
[----:B0-----:R-:W-:-:S03]  /*0150*/  ISETP.GE.AND P0, PT, R22, R5, PT ;  /* 0x000000051600720c */ /* 0x001fc60003f06270 */
[----:B------:R-:W-:Y:S04]  /*0160*/  STL [R1+0x28], R8 ;  /* 0x0000280801007387 */ /* 0x000fe80000100800 */
[----:B------:R-:W-:Y:S04]  /*0170*/  STL [R1+0x2c], R9 ;  /* 0x00002c0901007387 */ /* 0x000fe80000100800 */
[----:B------:R-:W-:Y:S04]  /*0180*/  STL [R1+0x30], R10 ;  /* 0x0000300a01007387 */ /* 0x000fe80000100800 */
[----:B------:R-:W-:Y:S04]  /*0190*/  STL [R1+0x34], R11 ;  /* 0x0000340b01007387 */ /* 0x000fe80000100800 */
[----:B------:R-:W0:Y:S04]  /*01a0*/  S2R R0, SR_CTAID.X ;  /* 0x0000000000007919 */ /* 0x000e280000002500 */
[----:B------:R1:W-:Y:S02]  /*01b0*/  STL.64 [R1], R2 ;  /* 0x0000000201007387 */ /* 0x0003e40000100a00 */
[----:B-1----:R-:W-:-:S02]  /*01c0*/  IMAD.MOV.U32 R3, RZ, RZ, -0x38802000 ;  /* 0xc77fe000ff037424 */ /* 0x002fc400078e00ff */
[----:B------:R-:W-:Y:S01]  /*01d0*/  IMAD.MOV.U32 R2, RZ, RZ, RZ ;  /* 0x000000ffff027224 */ /* 0x000fe200078e00ff */
[----:B------:R-:W-:Y:S05]  /*01e0*/  @P0 BRA `(.L_x_16509) ;  /* 0x0000075000000947 */ /* 0x000fea0003800000 */
[----:B------:R-:W-:Y:S01]  /*01f0*/  LOP3.LUT R6, RZ, R22, RZ, 0x33, !PT ;  /* 0x00000016ff067212 */ /* 0x000fe200078e33ff */
[----:B------:R-:W-:Y:S01]  /*0200*/  BSSY B1, `(.L_x_16510) ;  /* 0x000001a000017945 */ /* 0x000fe20003800000 */
[----:B------:R-:W-:-:S03]  /*0210*/  IMAD.MOV.U32 R10, RZ, RZ, R22 ;  /* 0x000000ffff0a7224 */ /* 0x000fc600078e0016 */
[----:B------:R-:W-:Y:S02]  /*0220*/  IMAD.IADD R7, R5, 0x1, R6 ;  /* 0x0000000105077824 */ /* 0x000fe400078e0206 */
[----:B0-----:R-:W-:-:S03]  /*0230*/  IMAD R6, R0, c[0x0][0x184], RZ ;  /* 0x0000610000067a24 */ /* 0x001fc600078e02ff */
[C---:B------:R-:W-:Y:S01]  /*0240*/  LEA.HI R8, R7.reuse, 0x1, RZ, 0x1b ;  /* 0x0000000107087811 */ /* 0x040fe200078fd8ff */
[----:B------:R-:W-:Y:S01]  /*0250*/  IMAD R9, R6, 0x12, RZ ;  /* 0x0000001206097824 */ /* 0x000fe200078e02ff */
[----:B------:R-:W-:Y:S02]  /*0260*/  ISETP.GE.U32.AND P0, PT, R7, 0x60, PT ;  /* 0x000000600700780c */ /* 0x000fe40003f06070 */
        /* <DEDUP_REMOVED lines=8> */
[----:B------:R-:W-:Y:S02]  /*02f0*/  LEA.HI.X R7, R7, c[0x0][0x164], R6, 0x2, P2 ;  /* 0x0000590007077a11 */ /* 0x000fe400010f1406 */
.L_x_16512:
        /* <DEDUP_REMOVED lines=10> */
.L_x_16511:
[----:B------:R-:W-:Y:S05]  /*03a0*/  BSYNC B1 ;  /* 0x0000000000017941 */ /* 0x000fea0003800000 */
.L_x_16510:
        /* <DEDUP_REMOVED lines=14> */
.L_x_16515:
        /* <DEDUP_REMOVED lines=38> */
.L_x_16514:
[----:B------:R-:W-:Y:S05]  /*06f0*/  BSYNC B1 ;  /* 0x0000000000017941 */ /* 0x000fea0003800000 */
.L_x_16513:
        /* <DEDUP_REMOVED lines=25> */
.L_x_16517:
[----:B------:R-:W-:Y:S05]  /*0890*/  BSYNC B1 ;  /* 0x0000000000017941 */ /* 0x000fea0003800000 */
.L_x_16516:
        /* <DEDUP_REMOVED lines=10> */
.L_x_16509:
[----:B------:R-:W-:Y:S05]  /*0940*/  BSYNC B0 ;  /* 0x0000000000007941 */ /* 0x000fea0003800000 */
.L_x_16508:
        /* <DEDUP_REMOVED lines=23> */
.L_x_16524:
[----:B0-----:R-:W-:Y:S01]  /*0ac0*/  IMAD R21, R22, 0x12, R3 ;  /* 0x0000001216157824 */ /* 0x001fe200078e0203 */
[C---:B------:R-:W-:Y:S01]  /*0ad0*/  IADD3 R37, R3.reuse, 0x4, RZ ;  /* 0x0000000403257810 */ /* 0x040fe20007ffe0ff */
[--C-:B------:R-:W-:Y:S01]  /*0ae0*/  IMAD R23, R3, 0x4, R20.reuse ;  /* 0x0000000403177824 */ /* 0x100fe200078e0214 */
[----:B------:R-:W-:Y:S01]  /*0af0*/  IADD3 R5, R5, -0x10, RZ ;  /* 0xfffffff005057810 */ /* 0x000fe20007ffe0ff */
[----:B------:R-:W-:Y:S01]  /*0b00*/  IMAD R32, R3, 0x2, R20 ;  /* 0x0000000203207824 */ /* 0x000fe200078e0214 */
[----:B------:R-:W0:Y:S02]  /*0b10*/  LDS.64 R12, [R21.X4+0xa0] ;  /* 0x0000a000150c7984 */ /* 0x000e240000004a00 */
[----:B------:R-:W-:Y:S02]  /*0b20*/  ISETP.GT.AND P1, PT, R5, 0xc, PT ;  /* 0x0000000c0500780c */ /* 0x000fe40003f24270 */
[----:B------:R-:W1:Y:S04]  /*0b30*/  LDS.64 R30, [R21.X4+0x80] ;  /* 0x00008000151e7984 */ /* 0x000e680000004a00 */
[----:B------:R-:W2:Y:S04]  /*0b40*/  LDS.64 R10, [R21.X4+0xa8] ;  /* 0x0000a800150a7984 */ /* 0x000ea80000004a00 */
[----:B------:R-:W3:Y:S04]  /*0b50*/  LDS.64 R8, [R21.X4+0xb0] ;  /* 0x0000b00015087984 */ /* 0x000ee80000004a00 */
[----:B------:R-:W4:Y:S04]  /*0b60*/  LDS.64 R34, [R21.X4+0x88] ;  /* 0x0000880015227984 */ /* 0x000f280000004a00 */
[----:B------:R-:W5:Y:S04]  /*0b70*/  LDS.64 R6, [R21.X4+0xb8] ;  /* 0x0000b80015067984 */ /* 0x000f680000004a00 */
[----:B------:R-:W-:Y:S04]  /*0b80*/  LDS.64 R26, [R21.X4+0x90] ;  /* 0x00009000151a7984 */ /* 0x000fe80000004a00 */
[----:B------:R-:W5:Y:S04]  /*0b90*/  LDS.64 R24, [R21.X4+0xc0] ;  /* 0x0000c00015187984 */ /* 0x000f680000004a00 */
[----:B------:R-:W5:Y:S04]  /*0ba0*/  LDS.64 R14, [R21.X4+0xc8] ;  /* 0x0000c800150e7984 */ /* 0x000f680000004a00 */
[----:B------:R-:W-:Y:S01]  /*0bb0*/  LDS.64 R28, [R21.X4+0x98] ;  /* 0x00009800151c7984 */ /* 0x000fe20000004a00 */
[----:B0-----:R-:W-:-:S03]  /*0bc0*/  F2FP.PACK_AB R16, R13, R12 ;  /* 0x0000000c0d10723e */ /* 0x001fc600000000ff */
[----:B------:R-:W0:Y:S01]  /*0bd0*/  LDS.64 R18, [R21.X4+0xd8] ;  /* 0x0000d80015127984 */ /* 0x000e220000004a00 */
[----:B------:R-:W-:-:S03]  /*0be0*/  PRMT R38, R16, 0x7632, R38 ;  /* 0x0000763210267816 */ /* 0x000fc60000000026 */
[----:B-1----:R1:W-:Y:S01]  /*0bf0*/  STL [R23], R30 ;  /* 0x0000001e17007387 */ /* 0x0023e20000100800 */
[----:B--2---:R-:W-:-:S03]  /*0c00*/  F2FP.PACK_AB R33, R11, R10 ;  /* 0x0000000a0b21723e */ /* 0x004fc600000000ff */
[----:B------:R-:W-:Y:S01]  /*0c10*/  STL.U16 [R32+0x20], R16 ;  /* 0x0000201020007387 */ /* 0x000fe20000100400 */
[----:B---3--:R-:W-:-:S03]  /*0c20*/  F2FP.PACK_AB R36, R9, R8 ;  /* 0x000000080924723e */ /* 0x008fc600000000ff */
[----:B------:R2:W3:Y:S01]  /*0c30*/  LDS.64 R16, [R21.X4+0xd0] ;  /* 0x0000d00015107984 */ /* 0x0004e20000004a00 */
[----:B------:R-:W-:Y:S01]  /*0c40*/  PRMT R39, R33, 0x7632, R39 ;  /* 0x0000763221277816 */ /* 0x000fe20000000027 */
[C-C-:B-1----:R-:W-:Y:S02]  /*0c50*/  IMAD R30, R37.reuse, 0x4, R20.reuse ;  /* 0x00000004251e7824 */ /* 0x142fe400078e0214 */
[----:B------:R5:W-:Y:S01]  /*0c60*/  STL [R23+0x4], R31 ;  /* 0x0000041f17007387 */ /* 0x000be20000100800 */
[----:B------:R-:W-:-:S03]  /*0c70*/  IMAD R37, R37, 0x2, R20 ;  /* 0x0000000225257824 */ /* 0x000fc600078e0214 */
[----:B------:R-:W-:Y:S01]  /*0c80*/  STL.U16 [R32+0x22], R38 ;  /* 0x0000222620007387 */ /* 0x000fe20000100400 */
[----:B--2---:R-:W-:-:S03]  /*0c90*/  IADD3 R21, R3, 0x8, RZ ;  /* 0x0000000803157810 */ /* 0x004fc60007ffe0ff */
[----:B----4-:R-:W-:Y:S01]  /*0ca0*/  STL [R23+0x8], R34 ;  /* 0x0000082217007387 */ /* 0x010fe20000100800 */
[----:B-----5:R-:W-:-:S03]  /*0cb0*/  F2FP.PACK_AB R31, R7, R6 ;  /* 0x00000006071f723e */ /* 0x020fc600000000ff */
[----:B------:R1:W-:Y:S01]  /*0cc0*/  STL.U16 [R32+0x24], R33 ;  /* 0x0000242120007387 */ /* 0x0003e20000100400 */
[----:B------:R-:W-:Y:S02]  /*0cd0*/  F2FP.PACK_AB R24, R25, R24 ;  /* 0x000000181918723e */ /* 0x000fe400000000ff */
[----:B------:R-:W-:Y:S01]  /*0ce0*/  PRMT R25, R31, 0x7632, R25 ;  /* 0x000076321f197816 */ /* 0x000fe20000000019 */
[----:B------:R2:W-:Y:S01]  /*0cf0*/  STL [R23+0xc], R35 ;  /* 0x00000c2317007387 */ /* 0x0005e20000100800 */
[----:B------:R-:W-:Y:S01]  /*0d00*/  F2FP.PACK_AB R15, R15, R14 ;  /* 0x0000000e0f0f723e */ /* 0x000fe200000000ff */
[C-C-:B------:R-:W-:Y:S02]  /*0d10*/  IMAD R14, R21.reuse, 0x4, R20.reuse ;  /* 0x00000004150e7824 */ /* 0x140fe400078e0214 */
[----:B------:R-:W-:Y:S01]  /*0d20*/  STL.U16 [R32+0x26], R39 ;  /* 0x0000262720007387 */ /* 0x000fe20000100400 */
[----:B------:R-:W-:Y:S01]  /*0d30*/  IMAD R21, R21, 0x2, R20 ;  /* 0x0000000215157824 */ /* 0x000fe200078e0214 */
[----:B-1----:R-:W-:-:S02]  /*0d40*/  PRMT R33, R36, 0x7632, R33 ;  /* 0x0000763224217816 */ /* 0x002fc40000000021 */
[----:B------:R1:W-:Y:S01]  /*0d50*/  STL [R30], R26 ;  /* 0x0000001a1e007387 */ /* 0x0003e20000100800 */
[----:B0-----:R-:W-:Y:S02]  /*0d60*/  F2FP.PACK_AB R18, R19, R18 ;  /* 0x000000121312723e */ /* 0x001fe400000000ff */
[C---:B--2---:R-:W-:Y:S01]  /*0d70*/  IADD3 R23, R3.reuse, 0xc, RZ ;  /* 0x0000000c03177810 */ /* 0x044fe20007ffe0ff */
[----:B------:R-:W-:Y:S01]  /*0d80*/  STL.U16 [R37+0x20], R36 ;  /* 0x0000202425007387 */ /* 0x000fe20000100400 */
[----:B------:R-:W-:-:S03]  /*0d90*/  IADD3 R3, R3, 0x10, RZ ;  /* 0x0000001003037810 */ /* 0x000fc60007ffe0ff */
[----:B------:R-:W-:Y:S01]  /*0da0*/  STL [R30+0x4], R27 ;  /* 0x0000041b1e007387 */ /* 0x000fe20000100800 */
[----:B-1----:R-:W-:-:S03]  /*0db0*/  PRMT R26, R24, 0x7632, R26 ;  /* 0x00007632181a7816 */ /* 0x002fc6000000001a */
[----:B------:R-:W-:Y:S01]  /*0dc0*/  STL.U16 [R37+0x22], R33 ;  /* 0x0000222125007387 */ /* 0x000fe20000100400 */
[----:B---3--:R-:W-:Y:S02]  /*0dd0*/  F2FP.PACK_AB R16, R17, R16 ;  /* 0x000000101110723e */ /* 0x008fe400000000ff */
[----:B------:R-:W-:Y:S01]  /*0de0*/  PRMT R17, R15, 0x7632, R17 ;  /* 0x000076320f117816 */ /* 0x000fe20000000011 */
[----:B------:R-:W-:Y:S04]  /*0df0*/  STL [R30+0x8], R28 ;  /* 0x0000081c1e007387 */ /* 0x000fe80000100800 */
[----:B------:R-:W-:Y:S04]  /*0e00*/  STL.U16 [R37+0x24], R31 ;  /* 0x0000241f25007387 */ /* 0x000fe80000100400 */
[----:B------:R-:W-:Y:S04]  /*0e10*/  STL [R30+0xc], R29 ;  /* 0x00000c1d1e007387 */ /* 0x000fe80000100800 */
[----:B------:R-:W-:Y:S04]  /*0e20*/  STL.U16 [R37+0x26], R25 ;  /* 0x0000261925007387 */ /* 0x000fe80000100400 */
[----:B------:R0:W-:Y:S04]  /*0e30*/  STL [R14], R12 ;  /* 0x0000000c0e007387 */ /* 0x0001e80000100800 */
[----:B------:R-:W-:Y:S04]  /*0e40*/  STL.U16 [R21+0x20], R24 ;  /* 0x0000201815007387 */ /* 0x000fe80000100400 */
[----:B------:R-:W-:Y:S01]  /*0e50*/  STL [R14+0x4], R13 ;  /* 0x0000040d0e007387 */ /* 0x000fe20000100800 */
[----:B0-----:R-:W-:-:S03]  /*0e60*/  IMAD R12, R23, 0x4, R20 ;  /* 0x00000004170c7824 */ /* 0x001fc600078e0214 */
[----:B------:R-:W-:Y:S01]  /*0e70*/  STL.U16 [R21+0x22], R26 ;  /* 0x0000221a15007387 */ /* 0x000fe20000100400 */
[----:B------:R-:W-:-:S03]  /*0e80*/  IMAD R23, R23, 0x2, R20 ;  /* 0x0000000217177824 */ /* 0x000fc600078e0214 */
[----:B------:R0:W-:Y:S04]  /*0e90*/  STL [R14+0x8], R10 ;  /* 0x0000080a0e007387 */ /* 0x0001e80000100800 */
[----:B------:R-:W-:Y:S04]  /*0ea0*/  STL.U16 [R21+0x24], R15 ;  /* 0x0000240f15007387 */ /* 0x000fe80000100400 */
[----:B------:R1:W-:Y:S01]  /*0eb0*/  STL [R14+0xc], R11 ;  /* 0x00000c0b0e007387 */ /* 0x0003e20000100800 */
[----:B0-----:R-:W-:-:S03]  /*0ec0*/  PRMT R10, R16, 0x7632, R10 ;  /* 0x00007632100a7816 */ /* 0x001fc6000000000a */
[----:B------:R0:W-:Y:S04]  /*0ed0*/  STL.U16 [R21+0x26], R17 ;  /* 0x0000261115007387 */ /* 0x0001e80000100400 */
[----:B------:R0:W-:Y:S01]  /*0ee0*/  STL [R12], R8 ;  /* 0x000000080c007387 */ /* 0x0001e20000100800 */
[----:B-1----:R-:W-:-:S03]  /*0ef0*/  PRMT R11, R18, 0x7632, R11 ;  /* 0x00007632120b7816 */ /* 0x002fc6000000000b */
        /* <DEDUP_REMOVED lines=8> */
.L_x_16523:
[----:B------:R-:W-:-:S13]  /*0f80*/  ISETP.GT.AND P1, PT, R5, 0x4, PT ;  /* 0x000000040500780c */ /* 0x000fda0003f24270 */
[----:B------:R-:W-:Y:S05]  /*0f90*/  @!P1 BRA `(.L_x_16525) ;  /* 0x0000029000009947 */ /* 0x000fea0003800000 */
[----:B0-----:R-:W-:Y:S01]  /*0fa0*/  IMAD R10, R22, 0x12, R3 ;  /* 0x00000012160a7824 */ /* 0x001fe200078e0203 */
[----:B------:R-:W-:Y:S01]  /*0fb0*/  PLOP3.LUT P0, PT, PT, PT, PT, 0x8, 0x0 ;  /* 0x000000000000781c */ /* 0x000fe20003f0e170 */
[--C-:B------:R-:W-:Y:S01]  /*0fc0*/  IMAD R11, R3, 0x4, R20.reuse ;  /* 0x00000004030b7824 */ /* 0x100fe200078e0214 */
        /* <DEDUP_REMOVED lines=9> */
[----:B0-----:R-:W-:Y:S01]  /*1060*/  F2FP.PACK_AB R14, R15, R14 ;  /* 0x0000000e0f0e723e */ /* 0x001fe200000000ff */
[----:B------:R-:W-:Y:S01]  /*1070*/  IMAD R15, R3, 0x2, R20 ;  /* 0x00000002030f7824 */ /* 0x000fe200078e0214 */
[----:B-1----:R-:W-:-:S02]  /*1080*/  F2FP.PACK_AB R18, R19, R18 ;  /* 0x000000121312723e */ /* 0x002fc400000000ff */
[----:B------:R-:W-:Y:S02]  /*1090*/  PRMT R21, R14, 0x7632, R21 ;  /* 0x000076320e157816 */ /* 0x000fe40000000015 */
[----:B------:R-:W-:Y:S01]  /*10a0*/  IADD3 R19, R3, 0x4, RZ ;  /* 0x0000000403137810 */ /* 0x000fe20007ffe0ff */
[----:B--2---:R0:W-:Y:S01]  /*10b0*/  STL [R11], R12 ;  /* 0x0000000c0b007387 */ /* 0x0041e20000100800 */
[----:B------:R-:W-:Y:S02]  /*10c0*/  PRMT R23, R18, 0x7632, R23 ;  /* 0x0000763212177816 */ /* 0x000fe40000000017 */
[----:B---3--:R-:W-:Y:S01]  /*10d0*/  F2FP.PACK_AB R24, R25, R24 ;  /* 0x000000181918723e */ /* 0x008fe200000000ff */
[----:B------:R-:W-:Y:S01]  /*10e0*/  STL.U16 [R15+0x20], R14 ;  /* 0x0000200e0f007387 */ /* 0x000fe20000100400 */
[--C-:B------:R-:W-:Y:S01]  /*10f0*/  IMAD R10, R19, 0x4, R20.reuse ;  /* 0x00000004130a7824 */ /* 0x100fe200078e0214 */
[----:B------:R-:W-:Y:S01]  /*1100*/  IADD3 R3, R3, 0x8, RZ ;  /* 0x0000000803037810 */ /* 0x000fe20007ffe0ff */
[----:B------:R-:W-:Y:S01]  /*1110*/  IMAD R19, R19, 0x2, R20 ;  /* 0x0000000213137824 */ /* 0x000fe200078e0214 */
[----:B------:R-:W-:Y:S01]  /*1120*/  STL [R11+0x4], R13 ;  /* 0x0000040d0b007387 */ /* 0x000fe20000100800 */
[----:B0-----:R-:W-:-:S03]  /*1130*/  PRMT R12, R24, 0x7632, R12 ;  /* 0x00007632180c7816 */ /* 0x001fc6000000000c */
[----:B------:R-:W-:Y:S01]  /*1140*/  STL.U16 [R15+0x22], R21 ;  /* 0x000022150f007387 */ /* 0x000fe20000100400 */
[----:B----4-:R-:W-:-:S03]  /*1150*/  F2FP.PACK_AB R26, R27, R26 ;  /* 0x0000001a1b1a723e */ /* 0x010fc600000000ff */
[----:B------:R-:W-:Y:S04]  /*1160*/  STL [R11+0x8], R16 ;  /* 0x000008100b007387 */ /* 0x000fe80000100800 */
        /* <DEDUP_REMOVED lines=12> */
.L_x_16525:
[----:B------:R-:W-:-:S13]  /*1230*/  ISETP.NE.OR P0, PT, R5, RZ, P0 ;  /* 0x000000ff0500720c */ /* 0x000fda0000705670 */
[----:B------:R-:W-:Y:S05]  /*1240*/  @!P0 BRA `(.L_x_16521) ;  /* 0x0000017000008947 */ /* 0x000fea0003800000 */
.L_x_16522:
[----:B------:R-:W-:Y:S01]  /*1250*/  IMAD R14, R22, 0x12, R3 ;  /* 0x00000012160e7824 */ /* 0x000fe200078e0203 */
[----:B------:R-:W-:Y:S01]  /*1260*/  IADD3 R5, R5, -0x4, RZ ;  /* 0xfffffffc05057810 */ /* 0x000fe20007ffe0ff */
[----:B-1----:R-:W-:-:S03]  /*1270*/  IMAD R15, R3, 0x2, R20 ;  /* 0x00000002030f7824 */ /* 0x002fc600078e0214 */
[----:B0-----:R-:W0:Y:S01]  /*1280*/  LDS.64 R8, [R14.X4+0xa0] ;  /* 0x0000a0000e087984 */ /* 0x001e220000004a00 */
        /* <DEDUP_REMOVED lines=19> */
.L_x_16521:
[----:B------:R-:W-:-:S13]  /*13c0*/  ISETP.NE.AND P0, PT, R2, RZ, PT ;  /* 0x000000ff0200720c */ /* 0x000fda0003f05270 */
[----:B------:R-:W-:Y:S05]  /*13d0*/  @!P0 BRA `(.L_x_16520) ;  /* 0x0000011000008947 */ /* 0x000fea0003800000 */
[----:B01----:R-:W-:Y:S02]  /*13e0*/  IMAD R6, R22, 0x12, R3 ;  /* 0x0000001216067824 */ /* 0x003fe400078e0203 */
[C-C-:B------:R-:W-:Y:S02]  /*13f0*/  IMAD R5, R3.reuse, 0x2, R4.reuse ;  /* 0x0000000203057824 */ /* 0x140fe400078e0204 */
[----:B------:R-:W-:Y:S01]  /*1400*/  IMAD R3, R3, 0x4, R4 ;  /* 0x0000000403037824 */ /* 0x000fe200078e0204 */
[----:B------:R-:W-:Y:S02]  /*1410*/  LEA R4, R6, 0xa0, 0x2 ;  /* 0x000000a006047811 */ /* 0x000fe400078e10ff */
[----:B------:R-:W-:Y:S02]  /*1420*/  IADD3 R7, R5, 0x28, RZ ;  /* 0x0000002805077810 */ /* 0x000fe40007ffe0ff */
[----:B------:R-:W-:Y:S02]  /*1430*/  IADD3 R6, R3, 0x8, RZ ;  /* 0x0000000803067810 */ /* 0x000fe40007ffe0ff */
.L_x_16526:
        /* <DEDUP_REMOVED lines=11> */
.L_x_16520:
[----:B------:R-:W-:-:S06]  /*14f0*/  IMAD R2, R22, 0x48, RZ ;  /* 0x0000004816027824 */ /* 0x000fcc00078e02ff */
[----:B------:R-:W2:Y:S02]  /*1500*/  LDS.64 R2, [R2+0xc0] ;  /* 0x0000c00002027984 */ /* 0x000ea40000000a00 */
[----:B--2---:R-:W-:Y:S02]  /*1510*/  IMAD.MOV.U32 R4, RZ, RZ, R3 ;  /* 0x000000ffff047224 */ /* 0x004fe400078e0003 */
[----:B0-----:R-:W-:-:S05]  /*1520*/  IMAD.MOV.U32 R5, RZ, RZ, R2 ;  /* 0x000000ffff057224 */ /* 0x001fca00078e0002 */
[----:B------:R0:W-:Y:S02]  /*1530*/  STL.64 [R1], R4 ;  /* 0x0000000401007387 */ /* 0x0001e40000100a00 */
.L_x_16519:
[----:B------:R-:W-:Y:S05]  /*1540*/  BSYNC B0 ;  /* 0x0000000000007941 */ /* 0x000fea0003800000 */
.L_x_16518:
[----:B------:R-:W2:Y:S04]  /*1550*/  LDL.64 R44, [R1+0x28] ;  /* 0x00002800012c7983 */ /* 0x000ea80000100a00 */
[----:B-1----:R-:W3:Y:S04]  /*1560*/  LDL.64 R14, [R1+0x30] ;  /* 0x00003000010e7983 */ /* 0x002ee80000100a00 */
[----:B0-----:R-:W4:Y:S04]  /*1570*/  LDL.64 R8, [R1+0x8] ;  /* 0x0000080001087983 */ /* 0x001f280000100a00 */
        /* <DEDUP_REMOVED lines=9> */
[--C-:B--2---:R-:W-:Y:S01]  /*1610*/  IMAD.MOV.U32 R42, RZ, RZ, R44.reuse ;  /* 0x000000ffff2a7224 */ /* 0x104fe200078e002c */
[----:B------:R-:W-:Y:S01]  /*1620*/  PRMT R19, R44, 0x7610, R44 ;  /* 0x000076102c137816 */ /* 0x000fe2000000002c */
[--C-:B------:R-:W-:Y:S01]  /*1630*/  IMAD.MOV.U32 R40, RZ, RZ, R45.reuse ;  /* 0x000000ffff287224 */ /* 0x100fe200078e002d */
[----:B------:R-:W-:Y:S01]  /*1640*/  PRMT R17, R45, 0x7610, R45 ;  /* 0x000076102d117816 */ /* 0x000fe2000000002d */
[----:B---3--:R-:W-:Y:S02]  /*1650*/  IMAD.MOV.U32 R38, RZ, RZ, R14 ;  /* 0x000000ffff267224 */ /* 0x008fe400078e000e */
[----:B------:R-:W-:Y:S01]  /*1660*/  IMAD.MOV.U32 R36, RZ, RZ, R15 ;  /* 0x000000ffff247224 */ /* 0x000fe200078e000f */
[----:B------:R-:W0:Y:S04]  /*1670*/  SHFL.DOWN PT, R42, R42, 0x1, 0x1f ;  /* 0x08201f002a2a7f89 */ /* 0x000e2800000e0000 */
        /* <DEDUP_REMOVED lines=20> */
[----:B------:R-:W-:Y:S01]  /*17c0*/  HSETP2.NEU.OR P1, PT, R42.H0_H0, R15.H1_H1, !P1 ;  /* 0x3000000f2a007234 */ /* 0x000fe20004f2d820 */
[----:B------:R-:W-:Y:S01]  /*17d0*/  FSEL R2, R2, R13, P2 ;  /* 0x0000000d02027208 */ /* 0x000fe20001000000 */
[----:B------:R-:W-:-:S03]  /*17e0*/  FADD.FTZ R20, -R21, R20 ;  /* 0x0000001415147221 */ /* 0x000fc60000010100 */
[----:B------:R-:W-:Y:S01]  /*17f0*/  PLOP3.LUT P1, PT, P0, P1, PT, 0x8, 0x0 ;  /* 0x000000000000781c */ /* 0x000fe20000722170 */
[----:B------:R-:W-:-:S06]  /*1800*/  FMUL.FTZ R20, R20, 1.4426950216293334961 ;  /* 0x3fb8aa3b14147820 */ /* 0x000fcc0000410000 */
[----:B------:R-:W0:Y:S06]  /*1810*/  MUFU.EX2 R20, R20 ;  /* 0x0000001400147308 */ /* 0x000e2c0000000800 */
[----:B------:R-:W-:Y:S01]  /*1820*/  @!P1 PRMT R15, R15, 0x5410, R42 ;  /* 0x000054100f0f9816 */ /* 0x000fe2000000002a */
[----:B------:R-:W-:-:S04]  /*1830*/  @!P1 IMAD.MOV.U32 R7, RZ, RZ, R18 ;  /* 0x000000ffff079224 */ /* 0x000fc800078e0012 */
[----:B------:R-:W-:-:S05]  /*1840*/  HSETP2.GT.AND P0, PT, R15.H1_H1, R15.H0_H0, PT ;  /* 0x2000000f0f007234 */ /* 0x000fca0003f04c00 */
[----:B------:R-:W-:Y:S01]  /*1850*/  ISETP.EQ.OR P0, PT, R6, -0x1, P0 ;  /* 0xffffffff0600780c */ /* 0x000fe20000702670 */
[----:B0-----:R-:W-:-:S12]  /*1860*/  FMUL.FTZ R3, R3, R20 ;  /* 0x0000001403037220 */ /* 0x001fd80000410000 */
[----:B------:R-:W-:Y:S05]  /*1870*/  @P0 BRA `(.L_x_16530) ;  /* 0x0000005000000947 */ /* 0x000fea0003800000 */
[----:B------:R-:W-:Y:S01]  /*1880*/  ISETP.GE.AND P0, PT, R7, R6, PT ;  /* 0x000000060700720c */ /* 0x000fe20003f06270 */
[----:B------:R-:W-:Y:S01]  /*1890*/  IMAD.MOV.U32 R18, RZ, RZ, R6 ;  /* 0x000000ffff127224 */ /* 0x000fe200078e0006 */
[----:B------:R-:W-:-:S11]  /*18a0*/  PRMT R13, R15, 0x7610, R13 ;  /* 0x000076100f0d7816 */ /* 0x000fd6000000000d */
[----:B------:R-:W-:-:S13]  /*18b0*/  HSETP2.NEU.OR P0, PT, R15.H1_H1, R15.H0_H0, P0 ;  /* 0x2000000f0f007234 */ /* 0x000fda000070dc20 */
[----:B------:R-:W-:Y:S05]  /*18c0*/  @P0 BRA `(.L_x_16531) ;  /* 0x0000004000000947 */ /* 0x000fea0003800000 */
.L_x_16530:
[----:B------:R-:W-:Y:S01]  /*18d0*/  IMAD.MOV.U32 R18, RZ, RZ, R7 ;  /* 0x000000ffff127224 */ /* 0x000fe200078e0007 */
[C---:B------:R-:W-:Y:S01]  /*18e0*/  PRMT R13, R15.reuse, 0x7632, R13 ;  /* 0x000076320f0d7816 */ /* 0x040fe2000000000d */
[----:B------:R-:W-:Y:S01]  /*18f0*/  IMAD.MOV.U32 R7, RZ, RZ, R6 ;  /* 0x000000ffff077224 */ /* 0x000fe200078e0006 */
[----:B------:R-:W-:Y:S02]  /*1900*/  PRMT R15, R15, 0x5410, R15 ;  /* 0x000054100f0f7816 */ /* 0x000fe4000000000f */
.L_x_16531:
[----:B------:R-:W-:Y:S05]  /*1910*/  BSYNC B1 ;  /* 0x0000000000017941 */ /* 0x000fea0003800000 */
.L_x_16529:
        /* <DEDUP_REMOVED lines=9> */
.L_x_16533:
[----:B------:R-:W-:Y:S01]  /*19b0*/  IMAD.MOV.U32 R23, RZ, RZ, R18 ;  /* 0x000000ffff177224 */ /* 0x000fe200078e0012 */
[----:B------:R-:W-:Y:S01]  /*19c0*/  PRMT R6, R6, 0x5410, R13 ;  /* 0x0000541006067816 */ /* 0x000fe2000000000d */
[----:B------:R-:W-:Y:S01]  /*19d0*/  IMAD.MOV.U32 R18, RZ, RZ, R5 ;  /* 0x000000ffff127224 */ /* 0x000fe200078e0005 */
[----:B------:R-:W-:Y:S02]  /*19e0*/  PRMT R13, R14, 0x7632, R13 ;  /* 0x000076320e0d7816 */ /* 0x000fe4000000000d */
.L_x_16534:
[----:B------:R-:W-:Y:S05]  /*19f0*/  BSYNC B1 ;  /* 0x0000000000017941 */ /* 0x000fea0003800000 */
.L_x_16532:
        /* <DEDUP_REMOVED lines=9> */
.L_x_16536:
[----:B------:R-:W-:Y:S01]  /*1a90*/  IMAD.MOV.U32 R20, RZ, RZ, R23 ;  /* 0x000000ffff147224 */ /* 0x000fe200078e0017 */
[C---:B------:R-:W-:Y:S01]  /*1aa0*/  PRMT R5, R6.reuse, 0x7632, R5 ;  /* 0x0000763206057816 */ /* 0x040fe20000000005 */
[----:B------:R-:W-:Y:S01]  /*1ab0*/  IMAD.MOV.U32 R23, RZ, RZ, R4 ;  /* 0x000000ffff177224 */ /* 0x000fe200078e0004 */
[----:B------:R-:W-:Y:S02]  /*1ac0*/  PRMT R6, R6, 0x5410, R14 ;  /* 0x0000541006067816 */ /* 0x000fe4000000000e */
.L_x_16537:
[----:B------:R-:W-:Y:S05]  /*1ad0*/  BSYNC B1 ;  /* 0x0000000000017941 */ /* 0x000fea0003800000 */
.L_x_16535:
        /* <DEDUP_REMOVED lines=9> */
.L_x_16539:
[----:B------:R-:W-:Y:S01]  /*1b70*/  IMAD.MOV.U32 R25, RZ, RZ, R20 ;  /* 0x000000ffff197224 */ /* 0x000fe200078e0014 */
[----:B------:R-:W-:Y:S01]  /*1b80*/  PRMT R4, R5, 0x7610, R4 ;  /* 0x0000761005047816 */ /* 0x000fe20000000004 */
[----:B------:R-:W-:Y:S01]  /*1b90*/  IMAD.MOV.U32 R20, RZ, RZ, R11 ;  /* 0x000000ffff147224 */ /* 0x000fe200078e000b */
[----:B------:R-:W-:Y:S02]  /*1ba0*/  PRMT R5, R17, 0x7632, R5 ;  /* 0x0000763211057816 */ /* 0x000fe40000000005 */
.L_x_16540:
[----:B------:R-:W-:Y:S05]  /*1bb0*/  BSYNC B1 ;  /* 0x0000000000017941 */ /* 0x000fea0003800000 */
.L_x_16538:
        /* <DEDUP_REMOVED lines=9> */
.L_x_16542:
[----:B------:R-:W-:Y:S01]  /*1c50*/  IMAD.MOV.U32 R14, RZ, RZ, R25 ;  /* 0x000000ffff0e7224 */ /* 0x000fe200078e0019 */
[----:B------:R-:W-:Y:S01]  /*1c60*/  PRMT R6, R4, 0x7610, R6 ;  /* 0x0000761004067816 */ /* 0x000fe20000000006 */
[----:B------:R-:W-:Y:S01]  /*1c70*/  IMAD.MOV.U32 R25, RZ, RZ, R10 ;  /* 0x000000ffff197224 */ /* 0x000fe200078e000a */
[----:B------:R-:W-:Y:S02]  /*1c80*/  PRMT R4, R17, 0x7610, R4 ;  /* 0x0000761011047816 */ /* 0x000fe40000000004 */
.L_x_16543:
[----:B------:R-:W-:Y:S05]  /*1c90*/  BSYNC B1 ;  /* 0x0000000000017941 */ /* 0x000fea0003800000 */
.L_x_16541:
        /* <DEDUP_REMOVED lines=9> */
.L_x_16545:
[----:B------:R-:W-:Y:S01]  /*1d30*/  IMAD.MOV.U32 R11, RZ, RZ, R14 ;  /* 0x000000ffff0b7224 */ /* 0x000fe200078e000e */
[----:B------:R-:W-:Y:S01]  /*1d40*/  PRMT R10, R6, 0x7610, R10 ;  /* 0x00007610060a7816 */ /* 0x000fe2000000000a */
[----:B------:R-:W-:Y:S01]  /*1d50*/  IMAD.MOV.U32 R14, RZ, RZ, R9 ;  /* 0x000000ffff0e7224 */ /* 0x000fe200078e0009 */
[----:B------:R-:W-:Y:S02]  /*1d60*/  PRMT R6, R19, 0x7632, R6 ;  /* 0x0000763213067816 */ /* 0x000fe40000000006 */
.L_x_16546:
[----:B------:R-:W-:Y:S05]  /*1d70*/  BSYNC B1 ;  /* 0x0000000000017941 */ /* 0x000fea0003800000 */
.L_x_16544:
        /* <DEDUP_REMOVED lines=9> */
.L_x_16548:
[----:B------:R-:W-:Y:S01]  /*1e10*/  IMAD.MOV.U32 R9, RZ, RZ, R11 ;  /* 0x000000ffff097224 */ /* 0x000fe200078e000b */
[----:B------:R-:W-:Y:S01]  /*1e20*/  PRMT R4, R4, 0x5410, R10 ;  /* 0x0000541004047816 */ /* 0x000fe2000000000a */
[----:B------:R-:W-:Y:S01]  /*1e30*/  IMAD.MOV.U32 R11, RZ, RZ, R8 ;  /* 0x000000ffff0b7224 */ /* 0x000fe200078e0008 */
[----:B------:R-:W-:Y:S02]  /*1e40*/  PRMT R10, R19, 0x7610, R10 ;  /* 0x00007610130a7816 */ /* 0x000fe4000000000a */
.L_x_16549:
[----:B------:R-:W-:Y:S05]  /*1e50*/  BSYNC B1 ;  /* 0x0000000000017941 */ /* 0x000fea0003800000 */
.L_x_16547:
        /* <DEDUP_REMOVED lines=16> */
.L_x_16551:
[----:B------:R-:W-:Y:S01]  /*1f60*/  IMAD.MOV.U32 R8, RZ, RZ, R7 ;  /* 0x000000ffff087224 */ /* 0x000fe200078e0007 */
[----:B------:R-:W-:Y:S01]  /*1f70*/  PRMT R5, R5, 0x7610, R15 ;  /* 0x0000761005057816 */ /* 0x000fe2000000000f */
[----:B------:R-:W-:Y:S01]  /*1f80*/  IMAD.MOV.U32 R7, RZ, RZ, R18 ;  /* 0x000000ffff077224 */ /* 0x000fe200078e0012 */
[----:B------:R-:W-:Y:S02]  /*1f90*/  PRMT R15, R15, 0x5410, R13 ;  /* 0x000054100f0f7816 */ /* 0x000fe4000000000d */
.L_x_16552:
[----:B------:R-:W-:Y:S05]  /*1fa0*/  BSYNC B1 ;  /* 0x0000000000017941 */ /* 0x000fea0003800000 */
.L_x_16550:
        /* <DEDUP_REMOVED lines=9> */
.L_x_16554:
[----:B------:R-:W-:Y:S01]  /*2040*/  IMAD.MOV.U32 R13, RZ, RZ, R8 ;  /* 0x000000ffff0d7224 */ /* 0x000fe200078e0008 */
[C---:B------:R-:W-:Y:S01]  /*2050*/  PRMT R15, R5.reuse, 0x7632, R15 ;  /* 0x00007632050f7816 */ /* 0x040fe2000000000f */
[----:B------:R-:W-:Y:S01]  /*2060*/  IMAD.MOV.U32 R8, RZ, RZ, R23 ;  /* 0x000000ffff087224 */ /* 0x000fe200078e0017 */
[----:B------:R-:W-:Y:S02]  /*2070*/  PRMT R5, R5, 0x7610, R6 ;  /* 0x0000761005057816 */ /* 0x000fe40000000006 */
.L_x_16555:
[----:B------:R-:W-:Y:S05]  /*2080*/  BSYNC B1 ;  /* 0x0000000000017941 */ /* 0x000fea0003800000 */
.L_x_16553:
        /* <DEDUP_REMOVED lines=9> */
.L_x_16557:
[----:B------:R-:W-:Y:S01]  /*2120*/  IMAD.MOV.U32 R16, RZ, RZ, R13 ;  /* 0x000000ffff107224 */ /* 0x000fe200078e000d */
[--C-:B------:R-:W-:Y:S01]  /*2130*/  PRMT R6, R6, 0x5410, R15.reuse ;  /* 0x0000541006067816 */ /* 0x100fe2000000000f */
[----:B------:R-:W-:Y:S01]  /*2140*/  IMAD.MOV.U32 R13, RZ, RZ, R20 ;  /* 0x000000ffff0d7224 */ /* 0x000fe200078e0014 */
[----:B------:R-:W-:Y:S02]  /*2150*/  PRMT R15, R5, 0x7610, R15 ;  /* 0x00007610050f7816 */ /* 0x000fe4000000000f */
.L_x_16558:
[----:B------:R-:W-:Y:S05]  /*2160*/  BSYNC B1 ;  /* 0x0000000000017941 */ /* 0x000fea0003800000 */
.L_x_16556:
        /* <DEDUP_REMOVED lines=9> */
.L_x_16560:
[----:B------:R-:W-:Y:S01]  /*2200*/  IMAD.MOV.U32 R17, RZ, RZ, R16 ;  /* 0x000000ffff117224 */ /* 0x000fe200078e0010 */
[----:B------:R-:W-:Y:S01]  /*2210*/  PRMT R10, R10, 0x7610, R6 ;  /* 0x000076100a0a7816 */ /* 0x000fe20000000006 */
[----:B------:R-:W-:Y:S01]  /*2220*/  IMAD.MOV.U32 R16, RZ, RZ, R25 ;  /* 0x000000ffff107224 */ /* 0x000fe200078e0019 */
[----:B------:R-:W-:Y:S02]  /*2230*/  PRMT R6, R6, 0x5410, R4 ;  /* 0x0000541006067816 */ /* 0x000fe40000000004 */
.L_x_16561:
[----:B------:R-:W-:Y:S05]  /*2240*/  BSYNC B1 ;  /* 0x0000000000017941 */ /* 0x000fea0003800000 */
.L_x_16559:
        /* <DEDUP_REMOVED lines=9> */
.L_x_16563:
[----:B------:R-:W-:Y:S01]  /*22e0*/  IMAD.MOV.U32 R18, RZ, RZ, R17 ;  /* 0x000000ffff127224 */ /* 0x000fe200078e0011 */
[C---:B------:R-:W-:Y:S01]  /*22f0*/  PRMT R5, R10.reuse, 0x7632, R5 ;  /* 0x000076320a057816 */ /* 0x040fe20000000005 */
[----:B------:R-:W-:Y:S01]  /*2300*/  IMAD.MOV.U32 R17, RZ, RZ, R14 ;  /* 0x000000ffff117224 */ /* 0x000fe200078e000e */
[----:B------:R-:W-:Y:S02]  /*2310*/  PRMT R10, R10, 0x5410, R6 ;  /* 0x000054100a0a7816 */ /* 0x000fe40000000006 */
.L_x_16564:
[----:B------:R-:W-:Y:S05]  /*2320*/  BSYNC B1 ;  /* 0x0000000000017941 */ /* 0x000fea0003800000 */
.L_x_16562:
        /* <DEDUP_REMOVED lines=9> */
.L_x_16566:
[----:B------:R-:W-:Y:S01]  /*23c0*/  IMAD.MOV.U32 R14, RZ, RZ, R18 ;  /* 0x000000ffff0e7224 */ /* 0x000fe200078e0012 */
[----:B------:R-:W-:Y:S01]  /*23d0*/  PRMT R19, R19, 0x5410, R5 ;  /* 0x0000541013137816 */ /* 0x000fe20000000005 */
[----:B------:R-:W-:Y:S01]  /*23e0*/  IMAD.MOV.U32 R18, RZ, RZ, R11 ;  /* 0x000000ffff127224 */ /* 0x000fe200078e000b */
[----:B------:R-:W-:Y:S02]  /*23f0*/  PRMT R5, R10, 0x7610, R5 ;  /* 0x000076100a057816 */ /* 0x000fe40000000005 */
.L_x_16567:
[----:B------:R-:W-:Y:S05]  /*2400*/  BSYNC B1 ;  /* 0x0000000000017941 */ /* 0x000fea0003800000 */
.L_x_16565:
        /* <DEDUP_REMOVED lines=9> */
.L_x_16569:
[C---:B------:R-:W-:Y:S01]  /*24a0*/  PRMT R4, R19.reuse, 0x7632, R4 ;  /* 0x0000763213047816 */ /* 0x040fe20000000004 */
[----:B------:R-:W-:Y:S02]  /*24b0*/  IMAD.MOV.U32 R11, RZ, RZ, R14 ;  /* 0x000000ffff0b7224 */ /* 0x000fe400078e000e */
[----:B------:R-:W-:Y:S01]  /*24c0*/  IMAD.MOV.U32 R14, RZ, RZ, R9 ;  /* 0x000000ffff0e7224 */ /* 0x000fe200078e0009 */
[----:B------:R-:W-:Y:S02]  /*24d0*/  PRMT R19, R19, 0x7610, R4 ;  /* 0x0000761013137816 */ /* 0x000fe40000000004 */
.L_x_16570:
[----:B------:R-:W-:Y:S05]  /*24e0*/  BSYNC B1 ;  /* 0x0000000000017941 */ /* 0x000fea0003800000 */
.L_x_16568:
        /* <DEDUP_REMOVED lines=16> */
.L_x_16572:
[----:B------:R-:W-:Y:S01]  /*25f0*/  IMAD.MOV.U32 R20, RZ, RZ, R7 ;  /* 0x000000ffff147224 */ /* 0x000fe200078e0007 */
[C---:B------:R-:W-:Y:S01]  /*2600*/  PRMT R6, R15.reuse, 0x7632, R6 ;  /* 0x000076320f067816 */ /* 0x040fe20000000006 */
[----:B------:R-:W-:Y:S01]  /*2610*/  IMAD.MOV.U32 R7, RZ, RZ, R8 ;  /* 0x000000ffff077224 */ /* 0x000fe200078e0008 */
[----:B------:R-:W-:Y:S02]  /*2620*/  PRMT R15, R15, 0x7610, R5 ;  /* 0x000076100f0f7816 */ /* 0x000fe40000000005 */
.L_x_16573:
[----:B------:R-:W-:Y:S05]  /*2630*/  BSYNC B1 ;  /* 0x0000000000017941 */ /* 0x000fea0003800000 */
.L_x_16571:
        /* <DEDUP_REMOVED lines=9> */
.L_x_16575:
[----:B------:R-:W-:Y:S01]  /*26d0*/  IMAD.MOV.U32 R9, RZ, RZ, R20 ;  /* 0x000000ffff097224 */ /* 0x000fe200078e0014 */
[--C-:B------:R-:W-:Y:S01]  /*26e0*/  PRMT R4, R4, 0x5410, R6.reuse ;  /* 0x0000541004047816 */ /* 0x100fe20000000006 */
[----:B------:R-:W-:Y:S01]  /*26f0*/  IMAD.MOV.U32 R20, RZ, RZ, R13 ;  /* 0x000000ffff147224 */ /* 0x000fe200078e000d */
[----:B------:R-:W-:Y:S02]  /*2700*/  PRMT R6, R15, 0x7610, R6 ;  /* 0x000076100f067816 */ /* 0x000fe40000000006 */
.L_x_16576:
[----:B------:R-:W-:Y:S05]  /*2710*/  BSYNC B1 ;  /* 0x0000000000017941 */ /* 0x000fea0003800000 */
.L_x_16574:
        /* <DEDUP_REMOVED lines=9> */
.L_x_16578:
[----:B------:R-:W-:Y:S01]  /*27b0*/  IMAD.MOV.U32 R8, RZ, RZ, R9 ;  /* 0x000000ffff087224 */ /* 0x000fe200078e0009 */
[----:B------:R-:W-:Y:S01]  /*27c0*/  PRMT R5, R5, 0x7610, R4 ;  /* 0x0000761005057816 */ /* 0x000fe20000000004 */
[----:B------:R-:W-:Y:S01]  /*27d0*/  IMAD.MOV.U32 R9, RZ, RZ, R16 ;  /* 0x000000ffff097224 */ /* 0x000fe200078e0010 */
[----:B------:R-:W-:Y:S02]  /*27e0*/  PRMT R4, R4, 0x7610, R6 ;  /* 0x0000761004047816 */ /* 0x000fe40000000006 */
.L_x_16579:
[----:B------:R-:W-:Y:S05]  /*27f0*/  BSYNC B1 ;  /* 0x0000000000017941 */ /* 0x000fea0003800000 */
.L_x_16577:
        /* <DEDUP_REMOVED lines=9> */
.L_x_16581:
[C---:B------:R-:W-:Y:S01]  /*2890*/  PRMT R10, R5.reuse, 0x7632, R10 ;  /* 0x00007632050a7816 */ /* 0x040fe2000000000a */
[----:B------:R-:W-:Y:S02]  /*28a0*/  IMAD.MOV.U32 R13, RZ, RZ, R8 ;  /* 0x000000ffff0d7224 */ /* 0x000fe400078e0008 */
[----:B------:R-:W-:Y:S01]  /*28b0*/  IMAD.MOV.U32 R8, RZ, RZ, R17 ;  /* 0x000000ffff087224 */ /* 0x000fe200078e0011 */
[----:B------:R-:W-:Y:S02]  /*28c0*/  PRMT R5, R5, 0x7610, R10 ;  /* 0x0000761005057816 */ /* 0x000fe4000000000a */
.L_x_16582:
[----:B------:R-:W-:Y:S05]  /*28d0*/  BSYNC B1 ;  /* 0x0000000000017941 */ /* 0x000fea0003800000 */
.L_x_16580:
        /* <DEDUP_REMOVED lines=9> */
.L_x_16584:
[----:B------:R-:W-:Y:S01]  /*2970*/  IMAD.MOV.U32 R17, RZ, RZ, R13 ;  /* 0x000000ffff117224 */ /* 0x000fe200078e000d */
[----:B------:R-:W-:Y:S01]  /*2980*/  PRMT R15, R10, 0x7610, R15 ;  /* 0x000076100a0f7816 */ /* 0x000fe2000000000f */
[----:B------:R-:W-:Y:S01]  /*2990*/  IMAD.MOV.U32 R13, RZ, RZ, R18 ;  /* 0x000000ffff0d7224 */ /* 0x000fe200078e0012 */
[----:B------:R-:W-:Y:S02]  /*29a0*/  PRMT R10, R5, 0x7610, R10 ;  /* 0x00007610050a7816 */ /* 0x000fe4000000000a */
.L_x_16585:
[----:B------:R-:W-:Y:S05]  /*29b0*/  BSYNC B1 ;  /* 0x0000000000017941 */ /* 0x000fea0003800000 */
.L_x_16583:
        /* <DEDUP_REMOVED lines=9> */
.L_x_16587:
[----:B------:R-:W-:Y:S01]  /*2a50*/  IMAD.MOV.U32 R16, RZ, RZ, R17 ;  /* 0x000000ffff107224 */ /* 0x000fe200078e0011 */
[--C-:B------:R-:W-:Y:S01]  /*2a60*/  PRMT R6, R6, 0x5410, R15.reuse ;  /* 0x0000541006067816 */ /* 0x100fe2000000000f */
[----:B------:R-:W-:Y:S01]  /*2a70*/  IMAD.MOV.U32 R17, RZ, RZ, R14 ;  /* 0x000000ffff117224 */ /* 0x000fe200078e000e */
[----:B------:R-:W-:Y:S02]  /*2a80*/  PRMT R15, R19, 0x7632, R15 ;  /* 0x00007632130f7816 */ /* 0x000fe4000000000f */
.L_x_16588:
[----:B------:R-:W-:Y:S05]  /*2a90*/  BSYNC B1 ;  /* 0x0000000000017941 */ /* 0x000fea0003800000 */
.L_x_16586:
        /* <DEDUP_REMOVED lines=9> */
.L_x_16590:
[----:B------:R-:W-:Y:S01]  /*2b30*/  IMAD.MOV.U32 R14, RZ, RZ, R16 ;  /* 0x000000ffff0e7224 */ /* 0x000fe200078e0010 */
[C---:B------:R-:W-:Y:S01]  /*2b40*/  PRMT R5, R6.reuse, 0x7632, R5 ;  /* 0x0000763206057816 */ /* 0x040fe20000000005 */
[----:B------:R-:W-:Y:S01]  /*2b50*/  IMAD.MOV.U32 R16, RZ, RZ, R11 ;  /* 0x000000ffff107224 */ /* 0x000fe200078e000b */
[----:B------:R-:W-:Y:S02]  /*2b60*/  PRMT R6, R6, 0x5410, R4 ;  /* 0x0000541006067816 */ /* 0x000fe40000000004 */
.L_x_16591:
[----:B------:R-:W-:Y:S05]  /*2b70*/  BSYNC B1 ;  /* 0x0000000000017941 */ /* 0x000fea0003800000 */
.L_x_16589:
        /* <DEDUP_REMOVED lines=16> */
.L_x_16593:
[----:B------:R-:W-:Y:S01]  /*2c80*/  IMAD.MOV.U32 R18, RZ, RZ, R7 ;  /* 0x000000ffff127224 */ /* 0x000fe200078e0007 */
[C---:B------:R-:W-:Y:S01]  /*2c90*/  PRMT R4, R15.reuse, 0x7632, R4 ;  /* 0x000076320f047816 */ /* 0x040fe20000000004 */
[----:B------:R-:W-:Y:S01]  /*2ca0*/  IMAD.MOV.U32 R7, RZ, RZ, R20 ;  /* 0x000000ffff077224 */ /* 0x000fe200078e0014 */
[----:B------:R-:W-:Y:S02]  /*2cb0*/  PRMT R15, R15, 0x5410, R6 ;  /* 0x000054100f0f7816 */ /* 0x000fe40000000006 */
.L_x_16594:
[----:B------:R-:W-:Y:S05]  /*2cc0*/  BSYNC B1 ;  /* 0x0000000000017941 */ /* 0x000fea0003800000 */
.L_x_16592:
        /* <DEDUP_REMOVED lines=9> */
.L_x_16596:
[----:B------:R-:W-:Y:S01]  /*2d60*/  IMAD.MOV.U32 R11, RZ, RZ, R18 ;  /* 0x000000ffff0b7224 */ /* 0x000fe200078e0012 */
[C---:B------:R-:W-:Y:S01]  /*2d70*/  PRMT R6, R4.reuse, 0x7610, R6 ;  /* 0x0000761004067816 */ /* 0x040fe20000000006 */
[----:B------:R-:W-:Y:S01]  /*2d80*/  IMAD.MOV.U32 R18, RZ, RZ, R9 ;  /* 0x000000ffff127224 */ /* 0x000fe200078e0009 */
[----:B------:R-:W-:Y:S02]  /*2d90*/  PRMT R4, R4, 0x7632, R4 ;  /* 0x0000763204047816 */ /* 0x000fe40000000004 */
.L_x_16597:
[----:B------:R-:W-:Y:S05]  /*2da0*/  BSYNC B1 ;  /* 0x0000000000017941 */ /* 0x000fea0003800000 */
.L_x_16595:
        /* <DEDUP_REMOVED lines=9> */
.L_x_16599:
[----:B------:R-:W-:Y:S01]  /*2e40*/  IMAD.MOV.U32 R20, RZ, RZ, R11 ;  /* 0x000000ffff147224 */ /* 0x000fe200078e000b */
[----:B------:R-:W-:Y:S01]  /*2e50*/  PRMT R4, R4, 0x5410, R6 ;  /* 0x0000541004047816 */ /* 0x000fe20000000006 */
[----:B------:R-:W-:Y:S01]  /*2e60*/  IMAD.MOV.U32 R11, RZ, RZ, R8 ;  /* 0x000000ffff0b7224 */ /* 0x000fe200078e0008 */
[----:B------:R-:W-:Y:S02]  /*2e70*/  PRMT R6, R5, 0x7632, R6 ;  /* 0x0000763205067816 */ /* 0x000fe40000000006 */
.L_x_16600:
[----:B------:R-:W-:Y:S05]  /*2e80*/  BSYNC B1 ;  /* 0x0000000000017941 */ /* 0x000fea0003800000 */
.L_x_16598:
        /* <DEDUP_REMOVED lines=9> */
.L_x_16602:
[----:B------:R-:W-:Y:S01]  /*2f20*/  IMAD.MOV.U32 R8, RZ, RZ, R20 ;  /* 0x000000ffff087224 */ /* 0x000fe200078e0014 */
[C---:B------:R-:W-:Y:S01]  /*2f30*/  PRMT R9, R4.reuse, 0x7632, R9 ;  /* 0x0000763204097816 */ /* 0x040fe20000000009 */
[----:B------:R-:W-:Y:S01]  /*2f40*/  IMAD.MOV.U32 R20, RZ, RZ, R13 ;  /* 0x000000ffff147224 */ /* 0x000fe200078e000d */
[----:B------:R-:W-:Y:S02]  /*2f50*/  PRMT R4, R4, 0x5410, R10 ;  /* 0x0000541004047816 */ /* 0x000fe4000000000a */
.L_x_16603:
[----:B------:R-:W-:Y:S05]  /*2f60*/  BSYNC B1 ;  /* 0x0000000000017941 */ /* 0x000fea0003800000 */
.L_x_16601:
        /* <DEDUP_REMOVED lines=9> */
.L_x_16605:
[----:B------:R-:W-:Y:S01]  /*3000*/  IMAD.MOV.U32 R13, RZ, RZ, R8 ;  /* 0x000000ffff0d7224 */ /* 0x000fe200078e0008 */
[----:B------:R-:W-:Y:S01]  /*3010*/  PRMT R5, R5, 0x5410, R9 ;  /* 0x0000541005057816 */ /* 0x000fe20000000009 */
[----:B------:R-:W-:Y:S01]  /*3020*/  IMAD.MOV.U32 R8, RZ, RZ, R17 ;  /* 0x000000ffff087224 */ /* 0x000fe200078e0011 */
[----:B------:R-:W-:Y:S02]  /*3030*/  PRMT R9, R15, 0x7610, R9 ;  /* 0x000076100f097816 */ /* 0x000fe40000000009 */
.L_x_16606:
[----:B------:R-:W-:Y:S05]  /*3040*/  BSYNC B1 ;  /* 0x0000000000017941 */ /* 0x000fea0003800000 */
.L_x_16604:
        /* <DEDUP_REMOVED lines=9> */
.L_x_16608:
[----:B------:R-:W-:Y:S01]  /*30e0*/  IMAD.MOV.U32 R17, RZ, RZ, R13 ;  /* 0x000000ffff117224 */ /* 0x000fe200078e000d */
[C---:B------:R-:W-:Y:S01]  /*30f0*/  PRMT R10, R5.reuse, 0x7632, R10 ;  /* 0x00007632050a7816 */ /* 0x040fe2000000000a */
[----:B------:R-:W-:Y:S01]  /*3100*/  IMAD.MOV.U32 R13, RZ, RZ, R16 ;  /* 0x000000ffff0d7224 */ /* 0x000fe200078e0010 */
[----:B------:R-:W-:Y:S02]  /*3110*/  PRMT R5, R5, 0x7610, R6 ;  /* 0x0000761005057816 */ /* 0x000fe40000000006 */
.L_x_16609:
[----:B------:R-:W-:Y:S05]  /*3120*/  BSYNC B1 ;  /* 0x0000000000017941 */ /* 0x000fea0003800000 */
.L_x_16607:
        /* <DEDUP_REMOVED lines=9> */
.L_x_16611:
[----:B------:R-:W-:Y:S01]  /*31c0*/  IMAD.MOV.U32 R16, RZ, RZ, R17 ;  /* 0x000000ffff107224 */ /* 0x000fe200078e0011 */
[----:B------:R-:W-:Y:S01]  /*31d0*/  PRMT R6, R6, 0x5410, R10 ;  /* 0x0000541006067816 */ /* 0x000fe2000000000a */
[----:B------:R-:W-:Y:S01]  /*31e0*/  IMAD.MOV.U32 R17, RZ, RZ, R14 ;  /* 0x000000ffff117224 */ /* 0x000fe200078e000e */
[----:B------:R-:W-:Y:S02]  /*31f0*/  PRMT R10, R5, 0x7610, R10 ;  /* 0x00007610050a7816 */ /* 0x000fe4000000000a */
.L_x_16612:
[----:B------:R-:W-:Y:S05]  /*3200*/  BSYNC B1 ;  /* 0x0000000000017941 */ /* 0x000fea0003800000 */
.L_x_16610:
        /* <DEDUP_REMOVED lines=16> */
.L_x_16614:
[----:B------:R-:W-:Y:S01]  /*3310*/  IMAD.MOV.U32 R14, RZ, RZ, R7 ;  /* 0x000000ffff0e7224 */ /* 0x000fe200078e0007 */
[C---:B------:R-:W-:Y:S01]  /*3320*/  PRMT R5, R15.reuse, 0x7632, R5 ;  /* 0x000076320f057816 */ /* 0x040fe20000000005 */
[----:B------:R-:W-:Y:S01]  /*3330*/  IMAD.MOV.U32 R7, RZ, RZ, R18 ;  /* 0x000000ffff077224 */ /* 0x000fe200078e0012 */
[----:B------:R-:W-:Y:S02]  /*3340*/  PRMT R15, R15, 0x5410, R4 ;  /* 0x000054100f0f7816 */ /* 0x000fe40000000004 */
.L_x_16615:
[----:B------:R-:W-:Y:S05]  /*3350*/  BSYNC B1 ;  /* 0x0000000000017941 */ /* 0x000fea0003800000 */
.L_x_16613:
        /* <DEDUP_REMOVED lines=9> */
.L_x_16617:
[----:B------:R-:W-:Y:S01]  /*33f0*/  IMAD.MOV.U32 R19, RZ, RZ, R14 ;  /* 0x000000ffff137224 */ /* 0x000fe200078e000e */
[----:B------:R-:W-:Y:S01]  /*3400*/  PRMT R9, R9, 0x5410, R5 ;  /* 0x0000541009097816 */ /* 0x000fe20000000005 */
[----:B------:R-:W-:Y:S01]  /*3410*/  IMAD.MOV.U32 R14, RZ, RZ, R11 ;  /* 0x000000ffff0e7224 */ /* 0x000fe200078e000b */
[----:B------:R-:W-:Y:S02]  /*3420*/  PRMT R5, R6, 0x7610, R5 ;  /* 0x0000761006057816 */ /* 0x000fe40000000005 */
.L_x_16618:
[----:B------:R-:W-:Y:S05]  /*3430*/  BSYNC B1 ;  /* 0x0000000000017941 */ /* 0x000fea0003800000 */
.L_x_16616:
        /* <DEDUP_REMOVED lines=9> */
.L_x_16620:
[C---:B------:R-:W-:Y:S01]  /*34d0*/  PRMT R4, R9.reuse, 0x7632, R4 ;  /* 0x0000763209047816 */ /* 0x040fe20000000004 */
[----:B------:R-:W-:Y:S02]  /*34e0*/  IMAD.MOV.U32 R11, RZ, RZ, R19 ;  /* 0x000000ffff0b7224 */ /* 0x000fe400078e0013 */
[----:B------:R-:W-:Y:S01]  /*34f0*/  IMAD.MOV.U32 R19, RZ, RZ, R20 ;  /* 0x000000ffff137224 */ /* 0x000fe200078e0014 */
[----:B------:R-:W-:Y:S02]  /*3500*/  PRMT R9, R9, 0x7610, R4 ;  /* 0x0000761009097816 */ /* 0x000fe40000000004 */
.L_x_16621:
[----:B------:R-:W-:Y:S05]  /*3510*/  BSYNC B1 ;  /* 0x0000000000017941 */ /* 0x000fea0003800000 */
.L_x_16619:
        /* <DEDUP_REMOVED lines=9> */
.L_x_16623:
[----:B------:R-:W-:Y:S01]  /*35b0*/  IMAD.MOV.U32 R18, RZ, RZ, R11 ;  /* 0x000000ffff127224 */ /* 0x000fe200078e000b */
[----:B------:R-:W-:Y:S01]  /*35c0*/  PRMT R6, R4, 0x7610, R6 ;  /* 0x0000761004067816 */ /* 0x000fe20000000006 */
[----:B------:R-:W-:Y:S01]  /*35d0*/  IMAD.MOV.U32 R11, RZ, RZ, R8 ;  /* 0x000000ffff0b7224 */ /* 0x000fe200078e0008 */
[----:B------:R-:W-:Y:S02]  /*35e0*/  PRMT R4, R9, 0x7610, R4 ;  /* 0x0000761009047816 */ /* 0x000fe40000000004 */
.L_x_16624:
[----:B------:R-:W-:Y:S05]  /*35f0*/  BSYNC B1 ;  /* 0x0000000000017941 */ /* 0x000fea0003800000 */
.L_x_16622:
        /* <DEDUP_REMOVED lines=9> */
.L_x_16626:
[----:B------:R-:W-:Y:S01]  /*3690*/  IMAD.MOV.U32 R8, RZ, RZ, R18 ;  /* 0x000000ffff087224 */ /* 0x000fe200078e0012 */
[--C-:B------:R-:W-:Y:S01]  /*36a0*/  PRMT R4, R4, 0x5410, R6.reuse ;  /* 0x0000541004047816 */ /* 0x100fe20000000006 */
[----:B------:R-:W-:Y:S01]  /*36b0*/  IMAD.MOV.U32 R18, RZ, RZ, R13 ;  /* 0x000000ffff127224 */ /* 0x000fe200078e000d */
[----:B------:R-:W-:Y:S02]  /*36c0*/  PRMT R6, R5, 0x7632, R6 ;  /* 0x0000763205067816 */ /* 0x000fe40000000006 */
.L_x_16627:
[----:B------:R-:W-:Y:S05]  /*36d0*/  BSYNC B1 ;  /* 0x0000000000017941 */ /* 0x000fea0003800000 */
.L_x_16625:
        /* <DEDUP_REMOVED lines=9> */
.L_x_16629:
[----:B------:R-:W-:Y:S01]  /*3770*/  IMAD.MOV.U32 R13, RZ, RZ, R8 ;  /* 0x000000ffff0d7224 */ /* 0x000fe200078e0008 */
[----:B------:R-:W-:Y:S01]  /*3780*/  PRMT R5, R5, 0x7610, R4 ;  /* 0x0000761005057816 */ /* 0x000fe20000000004 */
[----:B------:R-:W-:Y:S01]  /*3790*/  IMAD.MOV.U32 R8, RZ, RZ, R17 ;  /* 0x000000ffff087224 */ /* 0x000fe200078e0011 */
[----:B------:R-:W-:Y:S02]  /*37a0*/  PRMT R4, R4, 0x5410, R10 ;  /* 0x0000541004047816 */ /* 0x000fe4000000000a */
.L_x_16630:
[----:B------:R-:W-:Y:S05]  /*37b0*/  BSYNC B1 ;  /* 0x0000000000017941 */ /* 0x000fea0003800000 */
.L_x_16628:
        /* <DEDUP_REMOVED lines=9> */
.L_x_16632:
[----:B------:R-:W-:Y:S01]  /*3850*/  IMAD.MOV.U32 R10, RZ, RZ, R13 ;  /* 0x000000ffff0a7224 */ /* 0x000fe200078e000d */
[C---:B------:R-:W-:Y:S01]  /*3860*/  PRMT R9, R5.reuse, 0x7632, R9 ;  /* 0x0000763205097816 */ /* 0x040fe20000000009 */
[----:B------:R-:W-:Y:S01]  /*3870*/  IMAD.MOV.U32 R13, RZ, RZ, R16 ;  /* 0x000000ffff0d7224 */ /* 0x000fe200078e0010 */
[----:B------:R-:W-:Y:S02]  /*3880*/  PRMT R5, R5, 0x7610, R6 ;  /* 0x0000761005057816 */ /* 0x000fe40000000006 */
.L_x_16633:
[----:B------:R-:W-:Y:S05]  /*3890*/  BSYNC B1 ;  /* 0x0000000000017941 */ /* 0x000fea0003800000 */
.L_x_16631:
        /* <DEDUP_REMOVED lines=16> */
.L_x_16635:
[----:B------:R-:W-:Y:S01]  /*39a0*/  IMAD.MOV.U32 R16, RZ, RZ, R7 ;  /* 0x000000ffff107224 */ /* 0x000fe200078e0007 */
[----:B------:R-:W-:Y:S01]  /*39b0*/  PRMT R15, R15, 0x5432, R5 ;  /* 0x000054320f0f7816 */ /* 0x000fe20000000005 */
[----:B------:R-:W-:Y:S02]  /*39c0*/  IMAD.MOV.U32 R7, RZ, RZ, R14 ;  /* 0x000000ffff077224 */ /* 0x000fe400078e000e */
.L_x_16636:
[----:B------:R-:W-:Y:S05]  /*39d0*/  BSYNC B1 ;  /* 0x0000000000017941 */ /* 0x000fea0003800000 */
.L_x_16634:
        /* <DEDUP_REMOVED lines=9> */
.L_x_16638:
[----:B------:R-:W-:Y:S01]  /*3a70*/  IMAD.MOV.U32 R14, RZ, RZ, R16 ;  /* 0x000000ffff0e7224 */ /* 0x000fe200078e0010 */
[----:B------:R-:W-:Y:S01]  /*3a80*/  PRMT R6, R6, 0x5410, R15 ;  /* 0x0000541006067816 */ /* 0x000fe2000000000f */
[----:B------:R-:W-:Y:S01]  /*3a90*/  IMAD.MOV.U32 R16, RZ, RZ, R19 ;  /* 0x000000ffff107224 */ /* 0x000fe200078e0013 */
[----:B------:R-:W-:Y:S02]  /*3aa0*/  PRMT R15, R9, 0x7632, R15 ;  /* 0x00007632090f7816 */ /* 0x000fe4000000000f */
.L_x_16639:
[----:B------:R-:W-:Y:S05]  /*3ab0*/  BSYNC B1 ;  /* 0x0000000000017941 */ /* 0x000fea0003800000 */
.L_x_16637:
        /* <DEDUP_REMOVED lines=9> */
.L_x_16641:
[----:B------:R-:W-:Y:S01]  /*3b50*/  IMAD.MOV.U32 R17, RZ, RZ, R14 ;  /* 0x000000ffff117224 */ /* 0x000fe200078e000e */
[----:B------:R-:W-:Y:S01]  /*3b60*/  PRMT R9, R9, 0x7610, R6 ;  /* 0x0000761009097816 */ /* 0x000fe20000000006 */
[----:B------:R-:W-:Y:S01]  /*3b70*/  IMAD.MOV.U32 R14, RZ, RZ, R11 ;  /* 0x000000ffff0e7224 */ /* 0x000fe200078e000b */
[----:B------:R-:W-:Y:S02]  /*3b80*/  PRMT R6, R6, 0x5410, R4 ;  /* 0x0000541006067816 */ /* 0x000fe40000000004 */
.L_x_16642:
[----:B------:R-:W-:Y:S05]  /*3b90*/  BSYNC B1 ;  /* 0x0000000000017941 */ /* 0x000fea0003800000 */
.L_x_16640:
        /* <DEDUP_REMOVED lines=9> */
.L_x_16644:
[----:B------:R-:W-:Y:S01]  /*3c30*/  IMAD.MOV.U32 R11, RZ, RZ, R17 ;  /* 0x000000ffff0b7224 */ /* 0x000fe200078e0011 */
[----:B------:R-:W-:Y:S01]  /*3c40*/  PRMT R19, R19, 0x7610, R9 ;  /* 0x0000761013137816 */ /* 0x000fe20000000009 */
[----:B------:R-:W-:Y:S01]  /*3c50*/  IMAD.MOV.U32 R17, RZ, RZ, R18 ;  /* 0x000000ffff117224 */ /* 0x000fe200078e0012 */
[----:B------:R-:W-:Y:S02]  /*3c60*/  PRMT R9, R9, 0x5410, R6 ;  /* 0x0000541009097816 */ /* 0x000fe40000000006 */
.L_x_16645:
[----:B------:R-:W-:Y:S05]  /*3c70*/  BSYNC B1 ;  /* 0x0000000000017941 */ /* 0x000fea0003800000 */
.L_x_16643:
        /* <DEDUP_REMOVED lines=9> */
.L_x_16647:
[C---:B------:R-:W-:Y:S01]  /*3d10*/  PRMT R4, R19.reuse, 0x7632, R4 ;  /* 0x0000763213047816 */ /* 0x040fe20000000004 */
[----:B------:R-:W-:Y:S02]  /*3d20*/  IMAD.MOV.U32 R18, RZ, RZ, R11 ;  /* 0x000000ffff127224 */ /* 0x000fe400078e000b */
[----:B------:R-:W-:Y:S01]  /*3d30*/  IMAD.MOV.U32 R11, RZ, RZ, R8 ;  /* 0x000000ffff0b7224 */ /* 0x000fe200078e0008 */
[----:B------:R-:W-:Y:S02]  /*3d40*/  PRMT R19, R19, 0x7610, R4 ;  /* 0x0000761013137816 */ /* 0x000fe40000000004 */
.L_x_16648:
[----:B------:R-:W-:Y:S05]  /*3d50*/  BSYNC B1 ;  /* 0x0000000000017941 */ /* 0x000fea0003800000 */
.L_x_16646:
        /* <DEDUP_REMOVED lines=9> */
.L_x_16650:
[----:B------:R-:W-:Y:S01]  /*3df0*/  IMAD.MOV.U32 R23, RZ, RZ, R18 ;  /* 0x000000ffff177224 */ /* 0x000fe200078e0012 */
[----:B------:R-:W-:Y:S01]  /*3e00*/  PRMT R4, R5, 0x5432, R4 ;  /* 0x0000543205047816 */ /* 0x000fe20000000004 */
[----:B------:R-:W-:Y:S02]  /*3e10*/  IMAD.MOV.U32 R18, RZ, RZ, R13 ;  /* 0x000000ffff127224 */ /* 0x000fe400078e000d */
.L_x_16651:
[----:B------:R-:W-:Y:S05]  /*3e20*/  BSYNC B1 ;  /* 0x0000000000017941 */ /* 0x000fea0003800000 */
.L_x_16649:
        /* <DEDUP_REMOVED lines=9> */
.L_x_16653:
[----:B------:R-:W-:Y:S01]  /*3ec0*/  IMAD.MOV.U32 R5, RZ, RZ, R23 ;  /* 0x000000ffff057224 */ /* 0x000fe200078e0017 */
[C---:B------:R-:W-:Y:S01]  /*3ed0*/  PRMT R6, R4.reuse, 0x7632, R6 ;  /* 0x0000763204067816 */ /* 0x040fe20000000006 */
[----:B------:R-:W-:Y:S01]  /*3ee0*/  IMAD.MOV.U32 R23, RZ, RZ, R10 ;  /* 0x000000ffff177224 */ /* 0x000fe200078e000a */
[----:B------:R-:W-:Y:S02]  /*3ef0*/  PRMT R4, R4, 0x5410, R9 ;  /* 0x0000541004047816 */ /* 0x000fe40000000009 */
.L_x_16654:
[----:B------:R-:W-:Y:S05]  /*3f00*/  BSYNC B1 ;  /* 0x0000000000017941 */ /* 0x000fea0003800000 */
.L_x_16652:
        /* <DEDUP_REMOVED lines=16> */
.L_x_16656:
[----:B------:R-:W-:Y:S01]  /*4010*/  IMAD.MOV.U32 R8, RZ, RZ, R7 ;  /* 0x000000ffff087224 */ /* 0x000fe200078e0007 */
[C---:B------:R-:W-:Y:S01]  /*4020*/  PRMT R9, R15.reuse, 0x7632, R9 ;  /* 0x000076320f097816 */ /* 0x040fe20000000009 */
[----:B------:R-:W-:Y:S01]  /*4030*/  IMAD.MOV.U32 R7, RZ, RZ, R16 ;  /* 0x000000ffff077224 */ /* 0x000fe200078e0010 */
[----:B------:R-:W-:Y:S02]  /*4040*/  PRMT R15, R15, 0x5410, R15 ;  /* 0x000054100f0f7816 */ /* 0x000fe4000000000f */
.L_x_16657:
[----:B------:R-:W-:Y:S05]  /*4050*/  BSYNC B1 ;  /* 0x0000000000017941 */ /* 0x000fea0003800000 */
.L_x_16655:
        /* <DEDUP_REMOVED lines=9> */
.L_x_16659:
[----:B------:R-:W-:Y:S01]  /*40f0*/  IMAD.MOV.U32 R10, RZ, RZ, R8 ;  /* 0x000000ffff0a7224 */ /* 0x000fe200078e0008 */
[----:B------:R-:W-:Y:S01]  /*4100*/  PRMT R13, R9, 0x7610, R13 ;  /* 0x00007610090d7816 */ /* 0x000fe2000000000d */
[----:B------:R-:W-:Y:S01]  /*4110*/  IMAD.MOV.U32 R8, RZ, RZ, R14 ;  /* 0x000000ffff087224 */ /* 0x000fe200078e000e */
[----:B------:R-:W-:Y:S02]  /*4120*/  PRMT R9, R6, 0x7632, R9 ;  /* 0x0000763206097816 */ /* 0x000fe40000000009 */
.L_x_16660:
[----:B------:R-:W-:Y:S05]  /*4130*/  BSYNC B1 ;  /* 0x0000000000017941 */ /* 0x000fea0003800000 */
.L_x_16658:
        /* <DEDUP_REMOVED lines=9> */
.L_x_16662:
[----:B------:R-:W-:Y:S01]  /*41d0*/  IMAD.MOV.U32 R16, RZ, RZ, R10 ;  /* 0x000000ffff107224 */ /* 0x000fe200078e000a */
[----:B------:R-:W-:Y:S01]  /*41e0*/  PRMT R13, R9, 0x5432, R13 ;  /* 0x00005432090d7816 */ /* 0x000fe2000000000d */
[----:B------:R-:W-:Y:S02]  /*41f0*/  IMAD.MOV.U32 R10, RZ, RZ, R17 ;  /* 0x000000ffff0a7224 */ /* 0x000fe400078e0011 */
.L_x_16663:
[----:B------:R-:W-:Y:S05]  /*4200*/  BSYNC B1 ;  /* 0x0000000000017941 */ /* 0x000fea0003800000 */
.L_x_16661:
        /* <DEDUP_REMOVED lines=9> */
.L_x_16665:
[----:B------:R-:W-:Y:S01]  /*42a0*/  IMAD.MOV.U32 R25, RZ, RZ, R16 ;  /* 0x000000ffff197224 */ /* 0x000fe200078e0010 */
[----:B------:R-:W-:Y:S01]  /*42b0*/  PRMT R9, R9, 0x7610, R13 ;  /* 0x0000761009097816 */ /* 0x000fe2000000000d */
[----:B------:R-:W-:Y:S01]  /*42c0*/  IMAD.MOV.U32 R16, RZ, RZ, R11 ;  /* 0x000000ffff107224 */ /* 0x000fe200078e000b */
[----:B------:R-:W-:Y:S02]  /*42d0*/  PRMT R13, R13, 0x7610, R19 ;  /* 0x000076100d0d7816 */ /* 0x000fe40000000013 */
.L_x_16666:
[----:B------:R-:W-:Y:S05]  /*42e0*/  BSYNC B1 ;  /* 0x0000000000017941 */ /* 0x000fea0003800000 */
.L_x_16664:
        /* <DEDUP_REMOVED lines=9> */
.L_x_16668:
[----:B------:R-:W-:Y:S01]  /*4380*/  IMAD.MOV.U32 R20, RZ, RZ, R25 ;  /* 0x000000ffff147224 */ /* 0x000fe200078e0019 */
[C---:B------:R-:W-:Y:S01]  /*4390*/  PRMT R19, R9.reuse, 0x7632, R19 ;  /* 0x0000763209137816 */ /* 0x040fe20000000013 */
[----:B------:R-:W-:Y:S01]  /*43a0*/  IMAD.MOV.U32 R25, RZ, RZ, R18 ;  /* 0x000000ffff197224 */ /* 0x000fe200078e0012 */
[----:B------:R-:W-:Y:S02]  /*43b0*/  PRMT R9, R9, 0x5410, R4 ;  /* 0x0000541009097816 */ /* 0x000fe40000000004 */
.L_x_16669:
[----:B------:R-:W-:Y:S05]  /*43c0*/  BSYNC B1 ;  /* 0x0000000000017941 */ /* 0x000fea0003800000 */
.L_x_16667:
        /* <DEDUP_REMOVED lines=9> */
.L_x_16671:
[----:B------:R-:W-:Y:S01]  /*4460*/  IMAD.MOV.U32 R18, RZ, RZ, R20 ;  /* 0x000000ffff127224 */ /* 0x000fe200078e0014 */
[----:B------:R-:W-:Y:S01]  /*4470*/  PRMT R26, R19, 0x7610, R26 ;  /* 0x00007610131a7816 */ /* 0x000fe2000000001a */
[----:B------:R-:W-:Y:S01]  /*4480*/  IMAD.MOV.U32 R20, RZ, RZ, R23 ;  /* 0x000000ffff147224 */ /* 0x000fe200078e0017 */
[----:B------:R-:W-:Y:S02]  /*4490*/  PRMT R19, R4, 0x7632, R19 ;  /* 0x0000763204137816 */ /* 0x000fe40000000013 */
.L_x_16672:
[----:B------:R-:W-:Y:S05]  /*44a0*/  BSYNC B1 ;  /* 0x0000000000017941 */ /* 0x000fea0003800000 */
.L_x_16670:
        /* <DEDUP_REMOVED lines=9> */
.L_x_16674:
[----:B------:R-:W-:Y:S01]  /*4540*/  IMAD.MOV.U32 R28, RZ, RZ, R18 ;  /* 0x000000ffff1c7224 */ /* 0x000fe200078e0012 */
[----:B------:R-:W-:Y:S01]  /*4550*/  PRMT R23, R26, 0x7610, R23 ;  /* 0x000076101a177816 */ /* 0x000fe20000000017 */
[----:B------:R-:W-:Y:S01]  /*4560*/  IMAD.MOV.U32 R18, RZ, RZ, R5 ;  /* 0x000000ffff127224 */ /* 0x000fe200078e0005 */
[----:B------:R-:W-:Y:S02]  /*4570*/  PRMT R26, R6, 0x7610, R26 ;  /* 0x00007610061a7816 */ /* 0x000fe4000000001a */
.L_x_16675:
[----:B------:R-:W-:Y:S05]  /*4580*/  BSYNC B1 ;  /* 0x0000000000017941 */ /* 0x000fea0003800000 */
.L_x_16673:
        /* <DEDUP_REMOVED lines=16> */
.L_x_16677:
[----:B------:R-:W-:Y:S01]  /*4690*/  IMAD.MOV.U32 R6, RZ, RZ, R7 ;  /* 0x000000ffff067224 */ /* 0x000fe200078e0007 */
[----:B------:R-:W-:Y:S01]  /*46a0*/  PRMT R15, R15, 0x5432, R9 ;  /* 0x000054320f0f7816 */ /* 0x000fe20000000009 */
[----:B------:R-:W-:Y:S02]  /*46b0*/  IMAD.MOV.U32 R7, RZ, RZ, R8 ;  /* 0x000000ffff077224 */ /* 0x000fe400078e0008 */
.L_x_16678:
[----:B------:R-:W-:Y:S05]  /*46c0*/  BSYNC B1 ;  /* 0x0000000000017941 */ /* 0x000fea0003800000 */
.L_x_16676:
        /* <DEDUP_REMOVED lines=9> */
.L_x_16680:
[--C-:B------:R-:W-:Y:S01]  /*4760*/  PRMT R14, R14, 0x5410, R15.reuse ;  /* 0x000054100e0e7816 */ /* 0x100fe2000000000f */
[----:B------:R-:W-:Y:S01]  /*4770*/  IMAD.MOV.U32 R5, RZ, RZ, R6 ;  /* 0x000000ffff057224 */ /* 0x000fe200078e0006 */
[----:B------:R-:W-:Y:S01]  /*4780*/  PRMT R15, R13, 0x7610, R15 ;  /* 0x000076100d0f7816 */ /* 0x000fe2000000000f */
[----:B------:R-:W-:Y:S02]  /*4790*/  IMAD.MOV.U32 R6, RZ, RZ, R10 ;  /* 0x000000ffff067224 */ /* 0x000fe400078e000a */
.L_x_16681:
[----:B------:R-:W-:Y:S05]  /*47a0*/  BSYNC B1 ;  /* 0x0000000000017941 */ /* 0x000fea0003800000 */
.L_x_16679:
        /* <DEDUP_REMOVED lines=9> */
.L_x_16683:
[----:B------:R-:W-:Y:S01]  /*4840*/  IMAD.MOV.U32 R4, RZ, RZ, R5 ;  /* 0x000000ffff047224 */ /* 0x000fe200078e0005 */
[----:B------:R-:W-:Y:S01]  /*4850*/  PRMT R14, R14, 0x7632, R13 ;  /* 0x000076320e0e7816 */ /* 0x000fe2000000000d */
[----:B------:R-:W-:Y:S02]  /*4860*/  IMAD.MOV.U32 R5, RZ, RZ, R16 ;  /* 0x000000ffff057224 */ /* 0x000fe400078e0010 */
.L_x_16684:
[----:B------:R-:W-:Y:S05]  /*4870*/  BSYNC B1 ;  /* 0x0000000000017941 */ /* 0x000fea0003800000 */
.L_x_16682:
        /* <DEDUP_REMOVED lines=9> */
.L_x_16686:
[----:B------:R-:W-:Y:S01]  /*4910*/  PRMT R17, R17, 0x5410, R14 ;  /* 0x0000541011117816 */ /* 0x000fe2000000000e */
[----:B------:R-:W-:Y:S01]  /*4920*/  IMAD.MOV.U32 R11, RZ, RZ, R4 ;  /* 0x000000ffff0b7224 */ /* 0x000fe200078e0004 */
[----:B------:R-:W-:Y:S01]  /*4930*/  PRMT R14, R9, 0x7632, R14 ;  /* 0x00007632090e7816 */ /* 0x000fe2000000000e */
[----:B------:R-:W-:Y:S02]  /*4940*/  IMAD.MOV.U32 R4, RZ, RZ, R25 ;  /* 0x000000ffff047224 */ /* 0x000fe400078e0019 */
.L_x_16687:
[----:B------:R-:W-:Y:S05]  /*4950*/  BSYNC B1 ;  /* 0x0000000000017941 */ /* 0x000fea0003800000 */
.L_x_16685:
        /* <DEDUP_REMOVED lines=9> */
.L_x_16689:
[----:B------:R-:W-:Y:S01]  /*49f0*/  IMAD.MOV.U32 R10, RZ, RZ, R11 ;  /* 0x000000ffff0a7224 */ /* 0x000fe200078e000b */
[----:B------:R-:W-:Y:S01]  /*4a00*/  PRMT R17, R17, 0x5432, R19 ;  /* 0x0000543211117816 */ /* 0x000fe20000000013 */
[----:B------:R-:W-:Y:S02]  /*4a10*/  IMAD.MOV.U32 R11, RZ, RZ, R20 ;  /* 0x000000ffff0b7224 */ /* 0x000fe400078e0014 */
.L_x_16690:
[----:B------:R-:W-:Y:S05]  /*4a20*/  BSYNC B1 ;  /* 0x0000000000017941 */ /* 0x000fea0003800000 */
.L_x_16688:
        /* <DEDUP_REMOVED lines=9> */
.L_x_16692:
[--C-:B------:R-:W-:Y:S01]  /*4ac0*/  PRMT R19, R19, 0x5410, R17.reuse ;  /* 0x0000541013137816 */ /* 0x100fe20000000011 */
[----:B------:R-:W-:Y:S01]  /*4ad0*/  IMAD.MOV.U32 R9, RZ, RZ, R10 ;  /* 0x000000ffff097224 */ /* 0x000fe200078e000a */
[----:B------:R-:W-:Y:S01]  /*4ae0*/  PRMT R17, R26, 0x7610, R17 ;  /* 0x000076101a117816 */ /* 0x000fe20000000011 */
[----:B------:R-:W-:Y:S02]  /*4af0*/  IMAD.MOV.U32 R10, RZ, RZ, R18 ;  /* 0x000000ffff0a7224 */ /* 0x000fe400078e0012 */
.L_x_16693:
[----:B------:R-:W-:Y:S05]  /*4b00*/  BSYNC B1 ;  /* 0x0000000000017941 */ /* 0x000fea0003800000 */
.L_x_16691:
        /* <DEDUP_REMOVED lines=9> */
.L_x_16695:
[----:B------:R-:W-:Y:S01]  /*4ba0*/  IMAD.MOV.U32 R8, RZ, RZ, R9 ;  /* 0x000000ffff087224 */ /* 0x000fe200078e0009 */
[----:B------:R-:W-:Y:S01]  /*4bb0*/  PRMT R19, R19, 0x5432, R23 ;  /* 0x0000543213137816 */ /* 0x000fe20000000017 */
[----:B------:R-:W-:Y:S02]  /*4bc0*/  IMAD.MOV.U32 R9, RZ, RZ, R28 ;  /* 0x000000ffff097224 */ /* 0x000fe400078e001c */
.L_x_16696:
[----:B------:R-:W-:Y:S05]  /*4bd0*/  BSYNC B1 ;  /* 0x0000000000017941 */ /* 0x000fea0003800000 */
.L_x_16694:
[----:B------:R-:W-:Y:S02]  /*4be0*/  FADD.FTZ R2, R2, R3 ;  /* 0x0000000302027221 */ /* 0x000fe40000010000 */
[----:B------:R-:W-:Y:S02]  /*4bf0*/  IMAD.MOV.U32 R3, RZ, RZ, R21 ;  /* 0x000000ffff037224 */ /* 0x000fe400078e0015 */
.L_x_16528:
[----:B-1234-:R-:W-:Y:S05]  /*4c00*/  BSYNC B0 ;  /* 0x0000000000007941 */ /* 0x01efea0003800000 */
.L_x_16527:
[----:B------:R-:W-:Y:S01]  /*4c10*/  ISETP.GT.AND P0, PT, R12, 0x1d, PT ;  /* 0x0000001d0c00780c */ /* 0x000fe20003f04270 */
[----:B0-----:R0:W1:Y:S01]  /*4c20*/  SHFL.DOWN PT, R36, R3, 0x2, 0x1f ;  /* 0x08401f0003247f89 */ /* 0x00106200000e0000 */
[----:B------:R-:W-:Y:S03]  /*4c30*/  BSSY B0, `(.L_x_16697) ;  /* 0x000035a000007945 */ /* 0x000fe60003800000 */
[----:B------:R0:W2:Y:S04]  /*4c40*/  SHFL.DOWN PT, R21, R2, 0x2, 0x1f ;  /* 0x08401f0002157f89 */ /* 0x0000a800000e0000 */
        /* <DEDUP_REMOVED lines=38> */
.L_x_16700:
[----:B------:R-:W-:Y:S01]  /*4eb0*/  IMAD.MOV.U32 R36, RZ, RZ, R7 ;  /* 0x000000ffff247224 */ /* 0x000fe200078e0007 */
[C---:B------:R-:W-:Y:S01]  /*4ec0*/  PRMT R21, R15.reuse, 0x7632, R21 ;  /* 0x000076320f157816 */ /* 0x040fe20000000015 */
[----:B------:R-:W-:Y:S01]  /*4ed0*/  IMAD.MOV.U32 R7, RZ, RZ, R6 ;  /* 0x000000ffff077224 */ /* 0x000fe200078e0006 */
[----:B------:R-:W-:Y:S02]  /*4ee0*/  PRMT R15, R15, 0x5410, R15 ;  /* 0x000054100f0f7816 */ /* 0x000fe4000000000f */
.L_x_16701:
[----:B------:R-:W-:Y:S05]  /*4ef0*/  BSYNC B1 ;  /* 0x0000000000017941 */ /* 0x000fea0003800000 */
.L_x_16699:
        /* <DEDUP_REMOVED lines=9> */
.L_x_16703:
[----:B------:R-:W-:Y:S01]  /*4f90*/  IMAD.MOV.U32 R23, RZ, RZ, R36 ;  /* 0x000000ffff177224 */ /* 0x000fe200078e0024 */
[----:B------:R-:W-:Y:S01]  /*4fa0*/  PRMT R6, R6, 0x5410, R21 ;  /* 0x0000541006067816 */ /* 0x000fe20000000015 */
[----:B------:R-:W-:Y:S01]  /*4fb0*/  IMAD.MOV.U32 R36, RZ, RZ, R5 ;  /* 0x000000ffff247224 */ /* 0x000fe200078e0005 */
[----:B------:R-:W-:Y:S02]  /*4fc0*/  PRMT R21, R14, 0x7632, R21 ;  /* 0x000076320e157816 */ /* 0x000fe40000000015 */
.L_x_16704:
[----:B------:R-:W-:Y:S05]  /*4fd0*/  BSYNC B1 ;  /* 0x0000000000017941 */ /* 0x000fea0003800000 */
.L_x_16702:
        /* <DEDUP_REMOVED lines=9> */
.L_x_16706:
[----:B------:R-:W-:Y:S01]  /*5070*/  IMAD.MOV.U32 R38, RZ, RZ, R23 ;  /* 0x000000ffff267224 */ /* 0x000fe200078e0017 */
[C---:B------:R-:W-:Y:S01]  /*5080*/  PRMT R5, R6.reuse, 0x7632, R5 ;  /* 0x0000763206057816 */ /* 0x040fe20000000005 */
[----:B------:R-:W-:Y:S01]  /*5090*/  IMAD.MOV.U32 R23, RZ, RZ, R4 ;  /* 0x000000ffff177224 */ /* 0x000fe200078e0004 */
[----:B------:R-:W-:Y:S02]  /*50a0*/  PRMT R6, R6, 0x5410, R14 ;  /* 0x0000541006067816 */ /* 0x000fe4000000000e */
.L_x_16707:
[----:B------:R-:W-:Y:S05]  /*50b0*/  BSYNC B1 ;  /* 0x0000000000017941 */ /* 0x000fea0003800000 */
.L_x_16705:
        /* <DEDUP_REMOVED lines=9> */
.L_x_16709:
[----:B------:R-:W-:Y:S01]  /*5150*/  IMAD.MOV.U32 R25, RZ, RZ, R38 ;  /* 0x000000ffff197224 */ /* 0x000fe200078e0026 */
[----:B------:R-:W-:Y:S01]  /*5160*/  PRMT R4, R5, 0x7610, R4 ;  /* 0x0000761005047816 */ /* 0x000fe20000000004 */
[----:B------:R-:W-:Y:S01]  /*5170*/  IMAD.MOV.U32 R38, RZ, RZ, R11 ;  /* 0x000000ffff267224 */ /* 0x000fe200078e000b */
[----:B------:R-:W-:Y:S02]  /*5180*/  PRMT R5, R17, 0x7632, R5 ;  /* 0x0000763211057816 */ /* 0x000fe40000000005 */
.L_x_16710:
[----:B------:R-:W-:Y:S05]  /*5190*/  BSYNC B1 ;  /* 0x0000000000017941 */ /* 0x000fea0003800000 */
.L_x_16708:
        /* <DEDUP_REMOVED lines=9> */
.L_x_16712:
[----:B------:R-:W-:Y:S01]  /*5230*/  IMAD.MOV.U32 R14, RZ, RZ, R25 ;  /* 0x000000ffff0e7224 */ /* 0x000fe200078e0019 */
[----:B------:R-:W-:Y:S01]  /*5240*/  PRMT R6, R4, 0x7610, R6 ;  /* 0x0000761004067816 */ /* 0x000fe20000000006 */
[----:B------:R-:W-:Y:S01]  /*5250*/  IMAD.MOV.U32 R25, RZ, RZ, R10 ;  /* 0x000000ffff197224 */ /* 0x000fe200078e000a */
[----:B------:R-:W-:Y:S02]  /*5260*/  PRMT R4, R17, 0x7610, R4 ;  /* 0x0000761011047816 */ /* 0x000fe40000000004 */
.L_x_16713:
[----:B------:R-:W-:Y:S05]  /*5270*/  BSYNC B1 ;  /* 0x0000000000017941 */ /* 0x000fea0003800000 */
.L_x_16711:
        /* <DEDUP_REMOVED lines=9> */
.L_x_16715:
[----:B------:R-:W-:Y:S01]  /*5310*/  IMAD.MOV.U32 R11, RZ, RZ, R14 ;  /* 0x000000ffff0b7224 */ /* 0x000fe200078e000e */
[----:B------:R-:W-:Y:S01]  /*5320*/  PRMT R10, R6, 0x7610, R10 ;  /* 0x00007610060a7816 */ /* 0x000fe2000000000a */
[----:B------:R-:W-:Y:S01]  /*5330*/  IMAD.MOV.U32 R14, RZ, RZ, R9 ;  /* 0x000000ffff0e7224 */ /* 0x000fe200078e0009 */
[----:B------:R-:W-:Y:S02]  /*5340*/  PRMT R6, R19, 0x7632, R6 ;  /* 0x0000763213067816 */ /* 0x000fe40000000006 */
.L_x_16716:
[----:B------:R-:W-:Y:S05]  /*5350*/  BSYNC B1 ;  /* 0x0000000000017941 */ /* 0x000fea0003800000 */
.L_x_16714:
        /* <DEDUP_REMOVED lines=9> */
.L_x_16718:
[----:B------:R-:W-:Y:S01]  /*53f0*/  IMAD.MOV.U32 R9, RZ, RZ, R11 ;  /* 0x000000ffff097224 */ /* 0x000fe200078e000b */
[----:B------:R-:W-:Y:S01]  /*5400*/  PRMT R4, R4, 0x5410, R10 ;  /* 0x0000541004047816 */ /* 0x000fe2000000000a */
[----:B------:R-:W-:Y:S01]  /*5410*/  IMAD.MOV.U32 R11, RZ, RZ, R8 ;  /* 0x000000ffff0b7224 */ /* 0x000fe200078e0008 */
[----:B------:R-:W-:Y:S02]  /*5420*/  PRMT R10, R19, 0x7610, R10 ;  /* 0x00007610130a7816 */ /* 0x000fe4000000000a */
.L_x_16719:
[----:B------:R-:W-:Y:S05]  /*5430*/  BSYNC B1 ;  /* 0x0000000000017941 */ /* 0x000fea0003800000 */
.L_x_16717:
        /* <DEDUP_REMOVED lines=16> */
.L_x_16721:
[----:B------:R-:W-:Y:S01]  /*5540*/  IMAD.MOV.U32 R8, RZ, RZ, R7 ;  /* 0x000000ffff087224 */ /* 0x000fe200078e0007 */
[----:B------:R-:W-:Y:S01]  /*5550*/  PRMT R5, R5, 0x7610, R15 ;  /* 0x0000761005057816 */ /* 0x000fe2000000000f */
[----:B------:R-:W-:Y:S01]  /*5560*/  IMAD.MOV.U32 R7, RZ, RZ, R36 ;  /* 0x000000ffff077224 */ /* 0x000fe200078e0024 */
[----:B------:R-:W-:Y:S02]  /*5570*/  PRMT R15, R15, 0x5410, R21 ;  /* 0x000054100f0f7816 */ /* 0x000fe40000000015 */
.L_x_16722:
[----:B------:R-:W-:Y:S05]  /*5580*/  BSYNC B1 ;  /* 0x0000000000017941 */ /* 0x000fea0003800000 */
.L_x_16720:
        /* <DEDUP_REMOVED lines=9> */
.L_x_16724:
[----:B------:R-:W-:Y:S01]  /*5620*/  IMAD.MOV.U32 R17, RZ, RZ, R8 ;  /* 0x000000ffff117224 */ /* 0x000fe200078e0008 */
[C---:B------:R-:W-:Y:S01]  /*5630*/  PRMT R15, R5.reuse, 0x7632, R15 ;  /* 0x00007632050f7816 */ /* 0x040fe2000000000f */
[----:B------:R-:W-:Y:S01]  /*5640*/  IMAD.MOV.U32 R8, RZ, RZ, R23 ;  /* 0x000000ffff087224 */ /* 0x000fe200078e0017 */
[----:B------:R-:W-:Y:S02]  /*5650*/  PRMT R5, R5, 0x7610, R6 ;  /* 0x0000761005057816 */ /* 0x000fe40000000006 */
.L_x_16725:
[----:B------:R-:W-:Y:S05]  /*5660*/  BSYNC B1 ;  /* 0x0000000000017941 */ /* 0x000fea0003800000 */
.L_x_16723:
        /* <DEDUP_REMOVED lines=9> */
.L_x_16727:
[----:B------:R-:W-:Y:S01]  /*5700*/  IMAD.MOV.U32 R36, RZ, RZ, R17 ;  /* 0x000000ffff247224 */ /* 0x000fe200078e0011 */
[--C-:B------:R-:W-:Y:S01]  /*5710*/  PRMT R6, R6, 0x5410, R15.reuse ;  /* 0x0000541006067816 */ /* 0x100fe2000000000f */
[----:B------:R-:W-:Y:S01]  /*5720*/  IMAD.MOV.U32 R17, RZ, RZ, R38 ;  /* 0x000000ffff117224 */ /* 0x000fe200078e0026 */
[----:B------:R-:W-:Y:S02]  /*5730*/  PRMT R15, R5, 0x7610, R15 ;  /* 0x00007610050f7816 */ /* 0x000fe4000000000f */
.L_x_16728:
[----:B------:R-:W-:Y:S05]  /*5740*/  BSYNC B1 ;  /* 0x0000000000017941 */ /* 0x000fea0003800000 */
.L_x_16726:
        /* <DEDUP_REMOVED lines=9> */
.L_x_16730:
[----:B------:R-:W-:Y:S01]  /*57e0*/  IMAD.MOV.U32 R19, RZ, RZ, R36 ;  /* 0x000000ffff137224 */ /* 0x000fe200078e0024 */
[----:B------:R-:W-:Y:S01]  /*57f0*/  PRMT R10, R10, 0x7610, R6 ;  /* 0x000076100a0a7816 */ /* 0x000fe20000000006 */
[----:B------:R-:W-:Y:S01]  /*5800*/  IMAD.MOV.U32 R36, RZ, RZ, R25 ;  /* 0x000000ffff247224 */ /* 0x000fe200078e0019 */
[----:B------:R-:W-:Y:S02]  /*5810*/  PRMT R6, R6, 0x5410, R4 ;  /* 0x0000541006067816 */ /* 0x000fe40000000004 */
.L_x_16731:
[----:B------:R-:W-:Y:S05]  /*5820*/  BSYNC B1 ;  /* 0x0000000000017941 */ /* 0x000fea0003800000 */
.L_x_16729:
        /* <DEDUP_REMOVED lines=9> */
.L_x_16733:
[----:B------:R-:W-:Y:S01]  /*58c0*/  IMAD.MOV.U32 R38, RZ, RZ, R19 ;  /* 0x000000ffff267224 */ /* 0x000fe200078e0013 */
[C---:B------:R-:W-:Y:S01]  /*58d0*/  PRMT R5, R10.reuse, 0x7632, R5 ;  /* 0x000076320a057816 */ /* 0x040fe20000000005 */
[----:B------:R-:W-:Y:S01]  /*58e0*/  IMAD.MOV.U32 R19, RZ, RZ, R14 ;  /* 0x000000ffff137224 */ /* 0x000fe200078e000e */
[----:B------:R-:W-:Y:S02]  /*58f0*/  PRMT R10, R10, 0x5410, R6 ;  /* 0x000054100a0a7816 */ /* 0x000fe40000000006 */
.L_x_16734:
[----:B------:R-:W-:Y:S05]  /*5900*/  BSYNC B1 ;  /* 0x0000000000017941 */ /* 0x000fea0003800000 */
.L_x_16732:
        /* <DEDUP_REMOVED lines=9> */
.L_x_16736:
[----:B------:R-:W-:Y:S01]  /*59a0*/  IMAD.MOV.U32 R14, RZ, RZ, R38 ;  /* 0x000000ffff0e7224 */ /* 0x000fe200078e0026 */
[----:B------:R-:W-:Y:S01]  /*59b0*/  PRMT R21, R21, 0x5410, R5 ;  /* 0x0000541015157816 */ /* 0x000fe20000000005 */
[----:B------:R-:W-:Y:S01]  /*59c0*/  IMAD.MOV.U32 R38, RZ, RZ, R11 ;  /* 0x000000ffff267224 */ /* 0x000fe200078e000b */
[----:B------:R-:W-:Y:S02]  /*59d0*/  PRMT R5, R10, 0x7610, R5 ;  /* 0x000076100a057816 */ /* 0x000fe40000000005 */
.L_x_16737:
[----:B------:R-:W-:Y:S05]  /*59e0*/  BSYNC B1 ;  /* 0x0000000000017941 */ /* 0x000fea0003800000 */
.L_x_16735:
        /* <DEDUP_REMOVED lines=9> */
.L_x_16739:
[C---:B------:R-:W-:Y:S01]  /*5a80*/  PRMT R4, R21.reuse, 0x7632, R4 ;  /* 0x0000763215047816 */ /* 0x040fe20000000004 */
[----:B------:R-:W-:Y:S02]  /*5a90*/  IMAD.MOV.U32 R11, RZ, RZ, R14 ;  /* 0x000000ffff0b7224 */ /* 0x000fe400078e000e */
[----:B------:R-:W-:Y:S01]  /*5aa0*/  IMAD.MOV.U32 R14, RZ, RZ, R9 ;  /* 0x000000ffff0e7224 */ /* 0x000fe200078e0009 */
[----:B------:R-:W-:Y:S02]  /*5ab0*/  PRMT R21, R21, 0x7610, R4 ;  /* 0x0000761015157816 */ /* 0x000fe40000000004 */
.L_x_16740:
[----:B------:R-:W-:Y:S05]  /*5ac0*/  BSYNC B1 ;  /* 0x0000000000017941 */ /* 0x000fea0003800000 */
.L_x_16738:
        /* <DEDUP_REMOVED lines=16> */
.L_x_16742:
[----:B------:R-:W-:Y:S01]  /*5bd0*/  IMAD.MOV.U32 R28, RZ, RZ, R7 ;  /* 0x000000ffff1c7224 */ /* 0x000fe200078e0007 */
[C---:B------:R-:W-:Y:S01]  /*5be0*/  PRMT R6, R15.reuse, 0x7632, R6 ;  /* 0x000076320f067816 */ /* 0x040fe20000000006 */
[----:B------:R-:W-:Y:S01]  /*5bf0*/  IMAD.MOV.U32 R7, RZ, RZ, R8 ;  /* 0x000000ffff077224 */ /* 0x000fe200078e0008 */
[----:B------:R-:W-:Y:S02]  /*5c00*/  PRMT R15, R15, 0x7610, R5 ;  /* 0x000076100f0f7816 */ /* 0x000fe40000000005 */
.L_x_16743:
[----:B------:R-:W-:Y:S05]  /*5c10*/  BSYNC B1 ;  /* 0x0000000000017941 */ /* 0x000fea0003800000 */
.L_x_16741:
        /* <DEDUP_REMOVED lines=9> */
.L_x_16745:
[----:B------:R-:W-:Y:S01]  /*5cb0*/  IMAD.MOV.U32 R9, RZ, RZ, R28 ;  /* 0x000000ffff097224 */ /* 0x000fe200078e001c */
[--C-:B------:R-:W-:Y:S01]  /*5cc0*/  PRMT R4, R4, 0x5410, R6.reuse ;  /* 0x0000541004047816 */ /* 0x100fe20000000006 */
[----:B------:R-:W-:Y:S01]  /*5cd0*/  IMAD.MOV.U32 R28, RZ, RZ, R17 ;  /* 0x000000ffff1c7224 */ /* 0x000fe200078e0011 */
[----:B------:R-:W-:Y:S02]  /*5ce0*/  PRMT R6, R15, 0x7610, R6 ;  /* 0x000076100f067816 */ /* 0x000fe40000000006 */
.L_x_16746:
[----:B------:R-:W-:Y:S05]  /*5cf0*/  BSYNC B1 ;  /* 0x0000000000017941 */ /* 0x000fea0003800000 */
.L_x_16744:
        /* <DEDUP_REMOVED lines=9> */
.L_x_16748:
[----:B------:R-:W-:Y:S01]  /*5d90*/  IMAD.MOV.U32 R8, RZ, RZ, R9 ;  /* 0x000000ffff087224 */ /* 0x000fe200078e0009 */
[----:B------:R-:W-:Y:S01]  /*5da0*/  PRMT R5, R5, 0x7610, R4 ;  /* 0x0000761005057816 */ /* 0x000fe20000000004 */
[----:B------:R-:W-:Y:S01]  /*5db0*/  IMAD.MOV.U32 R9, RZ, RZ, R36 ;  /* 0x000000ffff097224 */ /* 0x000fe200078e0024 */
[----:B------:R-:W-:Y:S02]  /*5dc0*/  PRMT R4, R4, 0x7610, R6 ;  /* 0x0000761004047816 */ /* 0x000fe40000000006 */
.L_x_16749:
[----:B------:R-:W-:Y:S05]  /*5dd0*/  BSYNC B1 ;  /* 0x0000000000017941 */ /* 0x000fea0003800000 */
.L_x_16747:
        /* <DEDUP_REMOVED lines=9> */
.L_x_16751:
[C---:B------:R-:W-:Y:S01]  /*5e70*/  PRMT R10, R5.reuse, 0x7632, R10 ;  /* 0x00007632050a7816 */ /* 0x040fe2000000000a */
[----:B------:R-:W-:Y:S02]  /*5e80*/  IMAD.MOV.U32 R17, RZ, RZ, R8 ;  /* 0x000000ffff117224 */ /* 0x000fe400078e0008 */
[----:B------:R-:W-:Y:S01]  /*5e90*/  IMAD.MOV.U32 R8, RZ, RZ, R19 ;  /* 0x000000ffff087224 */ /* 0x000fe200078e0013 */
[----:B------:R-:W-:Y:S02]  /*5ea0*/  PRMT R5, R5, 0x7610, R10 ;  /* 0x0000761005057816 */ /* 0x000fe4000000000a */
.L_x_16752:
[----:B------:R-:W-:Y:S05]  /*5eb0*/  BSYNC B1 ;  /* 0x0000000000017941 */ /* 0x000fea0003800000 */
.L_x_16750:
        /* <DEDUP_REMOVED lines=9> */
.L_x_16754:
[----:B------:R-:W-:Y:S01]  /*5f50*/  IMAD.MOV.U32 R19, RZ, RZ, R17 ;  /* 0x000000ffff137224 */ /* 0x000fe200078e0011 */
[----:B------:R-:W-:Y:S01]  /*5f60*/  PRMT R10, R5, 0x5410, R10 ;  /* 0x00005410050a7816 */ /* 0x000fe2000000000a */
[----:B------:R-:W-:Y:S02]  /*5f70*/  IMAD.MOV.U32 R17, RZ, RZ, R38 ;  /* 0x000000ffff117224 */ /* 0x000fe400078e0026 */
.L_x_16755:
[----:B------:R-:W-:Y:S05]  /*5f80*/  BSYNC B1 ;  /* 0x0000000000017941 */ /* 0x000fea0003800000 */
.L_x_16753:
        /* <DEDUP_REMOVED lines=9> */
.L_x_16757:
[----:B------:R-:W-:Y:S01]  /*6020*/  IMAD.MOV.U32 R36, RZ, RZ, R19 ;  /* 0x000000ffff247224 */ /* 0x000fe200078e0013 */
[----:B------:R-:W-:Y:S01]  /*6030*/  PRMT R6, R6, 0x7610, R10 ;  /* 0x0000761006067816 */ /* 0x000fe2000000000a */
[----:B------:R-:W-:Y:S01]  /*6040*/  IMAD.MOV.U32 R19, RZ, RZ, R14 ;  /* 0x000000ffff137224 */ /* 0x000fe200078e000e */
[----:B------:R-:W-:Y:S02]  /*6050*/  PRMT R10, R10, 0x7610, R21 ;  /* 0x000076100a0a7816 */ /* 0x000fe40000000015 */
.L_x_16758:
[----:B------:R-:W-:Y:S05]  /*6060*/  BSYNC B1 ;  /* 0x0000000000017941 */ /* 0x000fea0003800000 */
.L_x_16756:
        /* <DEDUP_REMOVED lines=9> */
.L_x_16760:
[----:B------:R-:W-:Y:S01]  /*6100*/  IMAD.MOV.U32 R14, RZ, RZ, R36 ;  /* 0x000000ffff0e7224 */ /* 0x000fe200078e0024 */
[C---:B------:R-:W-:Y:S01]  /*6110*/  PRMT R5, R6.reuse, 0x7632, R5 ;  /* 0x0000763206057816 */ /* 0x040fe20000000005 */
[----:B------:R-:W-:Y:S01]  /*6120*/  IMAD.MOV.U32 R36, RZ, RZ, R11 ;  /* 0x000000ffff247224 */ /* 0x000fe200078e000b */
[----:B------:R-:W-:Y:S02]  /*6130*/  PRMT R6, R6, 0x5410, R4 ;  /* 0x0000541006067816 */ /* 0x000fe40000000004 */
.L_x_16761:
[----:B------:R-:W-:Y:S05]  /*6140*/  BSYNC B1 ;  /* 0x0000000000017941 */ /* 0x000fea0003800000 */
.L_x_16759:
        /* <DEDUP_REMOVED lines=16> */
.L_x_16763:
[----:B------:R-:W-:Y:S01]  /*6250*/  IMAD.MOV.U32 R26, RZ, RZ, R7 ;  /* 0x000000ffff1a7224 */ /* 0x000fe200078e0007 */
[C---:B------:R-:W-:Y:S01]  /*6260*/  PRMT R4, R15.reuse, 0x7632, R4 ;  /* 0x000076320f047816 */ /* 0x040fe20000000004 */
[----:B------:R-:W-:Y:S01]  /*6270*/  IMAD.MOV.U32 R7, RZ, RZ, R28 ;  /* 0x000000ffff077224 */ /* 0x000fe200078e001c */
[----:B------:R-:W-:Y:S02]  /*6280*/  PRMT R15, R15, 0x5410, R6 ;  /* 0x000054100f0f7816 */ /* 0x000fe40000000006 */
.L_x_16764:
[----:B------:R-:W-:Y:S05]  /*6290*/  BSYNC B1 ;  /* 0x0000000000017941 */ /* 0x000fea0003800000 */
.L_x_16762:
        /* <DEDUP_REMOVED lines=9> */
.L_x_16766:
[----:B------:R-:W-:Y:S01]  /*6330*/  IMAD.MOV.U32 R11, RZ, RZ, R26 ;  /* 0x000000ffff0b7224 */ /* 0x000fe200078e001a */
[C---:B------:R-:W-:Y:S01]  /*6340*/  PRMT R6, R4.reuse, 0x7610, R6 ;  /* 0x0000761004067816 */ /* 0x040fe20000000006 */
[----:B------:R-:W-:Y:S01]  /*6350*/  IMAD.MOV.U32 R26, RZ, RZ, R9 ;  /* 0x000000ffff1a7224 */ /* 0x000fe200078e0009 */
[----:B------:R-:W-:Y:S02]  /*6360*/  PRMT R4, R4, 0x7632, R4 ;  /* 0x0000763204047816 */ /* 0x000fe40000000004 */
.L_x_16767:
[----:B------:R-:W-:Y:S05]  /*6370*/  BSYNC B1 ;  /* 0x0000000000017941 */ /* 0x000fea0003800000 */
.L_x_16765:
        /* <DEDUP_REMOVED lines=9> */
.L_x_16769:
[----:B------:R-:W-:Y:S01]  /*6410*/  IMAD.MOV.U32 R28, RZ, RZ, R11 ;  /* 0x000000ffff1c7224 */ /* 0x000fe200078e000b */
[----:B------:R-:W-:Y:S01]  /*6420*/  PRMT R4, R4, 0x5410, R6 ;  /* 0x0000541004047816 */ /* 0x000fe20000000006 */
[----:B------:R-:W-:Y:S01]  /*6430*/  IMAD.MOV.U32 R11, RZ, RZ, R8 ;  /* 0x000000ffff0b7224 */ /* 0x000fe200078e0008 */
[----:B------:R-:W-:Y:S02]  /*6440*/  PRMT R6, R5, 0x7632, R6 ;  /* 0x0000763205067816 */ /* 0x000fe40000000006 */
.L_x_16770:
[----:B------:R-:W-:Y:S05]  /*6450*/  BSYNC B1 ;  /* 0x0000000000017941 */ /* 0x000fea0003800000 */
.L_x_16768:
        /* <DEDUP_REMOVED lines=9> */
.L_x_16772:
[----:B------:R-:W-:Y:S01]  /*64f0*/  IMAD.MOV.U32 R8, RZ, RZ, R28 ;  /* 0x000000ffff087224 */ /* 0x000fe200078e001c */
[----:B------:R-:W-:Y:S01]  /*6500*/  PRMT R5, R5, 0x7610, R4 ;  /* 0x0000761005057816 */ /* 0x000fe20000000004 */
[----:B------:R-:W-:Y:S01]  /*6510*/  IMAD.MOV.U32 R28, RZ, RZ, R17 ;  /* 0x000000ffff1c7224 */ /* 0x000fe200078e0011 */
[----:B------:R-:W-:Y:S02]  /*6520*/  PRMT R4, R4, 0x5410, R10 ;  /* 0x0000541004047816 */ /* 0x000fe4000000000a */
.L_x_16773:
[----:B------:R-:W-:Y:S05]  /*6530*/  BSYNC B1 ;  /* 0x0000000000017941 */ /* 0x000fea0003800000 */
.L_x_16771:
        /* <DEDUP_REMOVED lines=9> */
.L_x_16775:
[----:B------:R-:W-:Y:S01]  /*65d0*/  IMAD.MOV.U32 R9, RZ, RZ, R8 ;  /* 0x000000ffff097224 */ /* 0x000fe200078e0008 */
[----:B------:R-:W-:Y:S01]  /*65e0*/  PRMT R17, R17, 0x7610, R5 ;  /* 0x0000761011117816 */ /* 0x000fe20000000005 */
[----:B------:R-:W-:Y:S01]  /*65f0*/  IMAD.MOV.U32 R8, RZ, RZ, R19 ;  /* 0x000000ffff087224 */ /* 0x000fe200078e0013 */
[----:B------:R-:W-:Y:S02]  /*6600*/  PRMT R5, R5, 0x7610, R10 ;  /* 0x0000761005057816 */ /* 0x000fe4000000000a */
.L_x_16776:
[----:B------:R-:W-:Y:S05]  /*6610*/  BSYNC B1 ;  /* 0x0000000000017941 */ /* 0x000fea0003800000 */
.L_x_16774:
        /* <DEDUP_REMOVED lines=9> */
.L_x_16778:
[----:B------:R-:W-:Y:S01]  /*66b0*/  IMAD.MOV.U32 R19, RZ, RZ, R9 ;  /* 0x000000ffff137224 */ /* 0x000fe200078e0009 */
[C---:B------:R-:W-:Y:S01]  /*66c0*/  PRMT R10, R17.reuse, 0x7632, R10 ;  /* 0x00007632110a7816 */ /* 0x040fe2000000000a */
[----:B------:R-:W-:Y:S01]  /*66d0*/  IMAD.MOV.U32 R9, RZ, RZ, R36 ;  /* 0x000000ffff097224 */ /* 0x000fe200078e0024 */
[----:B------:R-:W-:Y:S02]  /*66e0*/  PRMT R17, R17, 0x7610, R6 ;  /* 0x0000761011117816 */ /* 0x000fe40000000006 */
.L_x_16779:
[----:B------:R-:W-:Y:S05]  /*66f0*/  BSYNC B1 ;  /* 0x0000000000017941 */ /* 0x000fea0003800000 */
.L_x_16777:
        /* <DEDUP_REMOVED lines=9> */
.L_x_16781:
[----:B------:R-:W-:Y:S01]  /*6790*/  IMAD.MOV.U32 R21, RZ, RZ, R19 ;  /* 0x000000ffff157224 */ /* 0x000fe200078e0013 */
[----:B------:R-:W-:Y:S01]  /*67a0*/  PRMT R6, R6, 0x5410, R10 ;  /* 0x0000541006067816 */ /* 0x000fe2000000000a */
[----:B------:R-:W-:Y:S01]  /*67b0*/  IMAD.MOV.U32 R19, RZ, RZ, R14 ;  /* 0x000000ffff137224 */ /* 0x000fe200078e000e */
[----:B------:R-:W-:Y:S02]  /*67c0*/  PRMT R10, R5, 0x7610, R10 ;  /* 0x00007610050a7816 */ /* 0x000fe4000000000a */
.L_x_16782:
[----:B------:R-:W-:Y:S05]  /*67d0*/  BSYNC B1 ;  /* 0x0000000000017941 */ /* 0x000fea0003800000 */
.L_x_16780:
        /* <DEDUP_REMOVED lines=16> */
.L_x_16784:
[----:B------:R-:W-:Y:S01]  /*68e0*/  IMAD.MOV.U32 R14, RZ, RZ, R7 ;  /* 0x000000ffff0e7224 */ /* 0x000fe200078e0007 */
[C---:B------:R-:W-:Y:S01]  /*68f0*/  PRMT R5, R15.reuse, 0x7632, R5 ;  /* 0x000076320f057816 */ /* 0x040fe20000000005 */
[----:B------:R-:W-:Y:S01]  /*6900*/  IMAD.MOV.U32 R7, RZ, RZ, R26 ;  /* 0x000000ffff077224 */ /* 0x000fe200078e001a */
[----:B------:R-:W-:Y:S02]  /*6910*/  PRMT R15, R15, 0x5410, R4 ;  /* 0x000054100f0f7816 */ /* 0x000fe40000000004 */
.L_x_16785:
[----:B------:R-:W-:Y:S05]  /*6920*/  BSYNC B1 ;  /* 0x0000000000017941 */ /* 0x000fea0003800000 */
.L_x_16783:
        /* <DEDUP_REMOVED lines=9> */
.L_x_16787:
[----:B------:R-:W-:Y:S01]  /*69c0*/  IMAD.MOV.U32 R23, RZ, RZ, R14 ;  /* 0x000000ffff177224 */ /* 0x000fe200078e000e */
[----:B------:R-:W-:Y:S01]  /*69d0*/  PRMT R10, R10, 0x5410, R5 ;  /* 0x000054100a0a7816 */ /* 0x000fe20000000005 */
[----:B------:R-:W-:Y:S01]  /*69e0*/  IMAD.MOV.U32 R14, RZ, RZ, R11 ;  /* 0x000000ffff0e7224 */ /* 0x000fe200078e000b */
[----:B------:R-:W-:Y:S02]  /*69f0*/  PRMT R5, R6, 0x7610, R5 ;  /* 0x0000761006057816 */ /* 0x000fe40000000005 */
.L_x_16788:
[----:B------:R-:W-:Y:S05]  /*6a00*/  BSYNC B1 ;  /* 0x0000000000017941 */ /* 0x000fea0003800000 */
.L_x_16786:
        /* <DEDUP_REMOVED lines=9> */
.L_x_16790:
[C---:B------:R-:W-:Y:S01]  /*6aa0*/  PRMT R4, R10.reuse, 0x7632, R4 ;  /* 0x000076320a047816 */ /* 0x040fe20000000004 */
[----:B------:R-:W-:Y:S02]  /*6ab0*/  IMAD.MOV.U32 R11, RZ, RZ, R23 ;  /* 0x000000ffff0b7224 */ /* 0x000fe400078e0017 */
[----:B------:R-:W-:Y:S01]  /*6ac0*/  IMAD.MOV.U32 R23, RZ, RZ, R28 ;  /* 0x000000ffff177224 */ /* 0x000fe200078e001c */
[----:B------:R-:W-:Y:S02]  /*6ad0*/  PRMT R10, R10, 0x7610, R4 ;  /* 0x000076100a0a7816 */ /* 0x000fe40000000004 */
.L_x_16791:
[----:B------:R-:W-:Y:S05]  /*6ae0*/  BSYNC B1 ;  /* 0x0000000000017941 */ /* 0x000fea0003800000 */
.L_x_16789:
        /* <DEDUP_REMOVED lines=9> */
.L_x_16793:
[----:B------:R-:W-:Y:S01]  /*6b80*/  IMAD.MOV.U32 R24, RZ, RZ, R11 ;  /* 0x000000ffff187224 */ /* 0x000fe200078e000b */
[----:B------:R-:W-:Y:S01]  /*6b90*/  PRMT R6, R4, 0x7610, R6 ;  /* 0x0000761004067816 */ /* 0x000fe20000000006 */
[----:B------:R-:W-:Y:S01]  /*6ba0*/  IMAD.MOV.U32 R11, RZ, RZ, R8 ;  /* 0x000000ffff0b7224 */ /* 0x000fe200078e0008 */
[----:B------:R-:W-:Y:S02]  /*6bb0*/  PRMT R4, R5, 0x7632, R4 ;  /* 0x0000763205047816 */ /* 0x000fe40000000004 */
.L_x_16794:
[----:B------:R-:W-:Y:S05]  /*6bc0*/  BSYNC B1 ;  /* 0x0000000000017941 */ /* 0x000fea0003800000 */
.L_x_16792:
        /* <DEDUP_REMOVED lines=9> */
.L_x_16796:
[----:B------:R-:W-:Y:S01]  /*6c60*/  IMAD.MOV.U32 R8, RZ, RZ, R24 ;  /* 0x000000ffff087224 */ /* 0x000fe200078e0018 */
[--C-:B------:R-:W-:Y:S01]  /*6c70*/  PRMT R4, R4, 0x5410, R6.reuse ;  /* 0x0000541004047816 */ /* 0x100fe20000000006 */
[----:B------:R-:W-:Y:S01]  /*6c80*/  IMAD.MOV.U32 R24, RZ, RZ, R9 ;  /* 0x000000ffff187224 */ /* 0x000fe200078e0009 */
[----:B------:R-:W-:Y:S02]  /*6c90*/  PRMT R6, R17, 0x7632, R6 ;  /* 0x0000763211067816 */ /* 0x000fe40000000006 */
.L_x_16797:
[----:B------:R-:W-:Y:S05]  /*6ca0*/  BSYNC B1 ;  /* 0x0000000000017941 */ /* 0x000fea0003800000 */
.L_x_16795:
        /* <DEDUP_REMOVED lines=9> */
.L_x_16799:
[----:B------:R-:W-:Y:S01]  /*6d40*/  IMAD.MOV.U32 R26, RZ, RZ, R8 ;  /* 0x000000ffff1a7224 */ /* 0x000fe200078e0008 */
[----:B------:R-:W-:Y:S01]  /*6d50*/  PRMT R5, R5, 0x7610, R4 ;  /* 0x0000761005057816 */ /* 0x000fe20000000004 */
[----:B------:R-:W-:Y:S01]  /*6d60*/  IMAD.MOV.U32 R8, RZ, RZ, R19 ;  /* 0x000000ffff087224 */ /* 0x000fe200078e0013 */
[----:B------:R-:W-:Y:S02]  /*6d70*/  PRMT R4, R4, 0x5410, R10 ;  /* 0x0000541004047816 */ /* 0x000fe4000000000a */
.L_x_16800:
[----:B------:R-:W-:Y:S05]  /*6d80*/  BSYNC B1 ;  /* 0x0000000000017941 */ /* 0x000fea0003800000 */
.L_x_16798:
        /* <DEDUP_REMOVED lines=9> */
.L_x_16802:
[----:B------:R-:W-:Y:S01]  /*6e20*/  IMAD.MOV.U32 R9, RZ, RZ, R26 ;  /* 0x000000ffff097224 */ /* 0x000fe200078e001a */
[C---:B------:R-:W-:Y:S01]  /*6e30*/  PRMT R10, R5.reuse, 0x7632, R10 ;  /* 0x00007632050a7816 */ /* 0x040fe2000000000a */
[----:B------:R-:W-:Y:S01]  /*6e40*/  IMAD.MOV.U32 R26, RZ, RZ, R21 ;  /* 0x000000ffff1a7224 */ /* 0x000fe200078e0015 */
[----:B------:R-:W-:Y:S02]  /*6e50*/  PRMT R5, R5, 0x7610, R6 ;  /* 0x0000761005057816 */ /* 0x000fe40000000006 */
.L_x_16803:
[----:B------:R-:W-:Y:S05]  /*6e60*/  BSYNC B1 ;  /* 0x0000000000017941 */ /* 0x000fea0003800000 */
.L_x_16801:
        /* <DEDUP_REMOVED lines=16> */
.L_x_16805:
[----:B------:R-:W-:Y:S01]  /*6f70*/  IMAD.MOV.U32 R20, RZ, RZ, R7 ;  /* 0x000000ffff147224 */ /* 0x000fe200078e0007 */
[----:B------:R-:W-:Y:S01]  /*6f80*/  PRMT R6, R6, 0x7610, R15 ;  /* 0x0000761006067816 */ /* 0x000fe2000000000f */
[----:B------:R-:W-:Y:S01]  /*6f90*/  IMAD.MOV.U32 R7, RZ, RZ, R14 ;  /* 0x000000ffff077224 */ /* 0x000fe200078e000e */
[----:B------:R-:W-:Y:S02]  /*6fa0*/  PRMT R15, R15, 0x5410, R5 ;  /* 0x000054100f0f7816 */ /* 0x000fe40000000005 */
.L_x_16806:
[----:B------:R-:W-:Y:S05]  /*6fb0*/  BSYNC B1 ;  /* 0x0000000000017941 */ /* 0x000fea0003800000 */
.L_x_16804:
        /* <DEDUP_REMOVED lines=9> */
.L_x_16808:
[----:B------:R-:W-:Y:S01]  /*7050*/  IMAD.MOV.U32 R14, RZ, RZ, R20 ;  /* 0x000000ffff0e7224 */ /* 0x000fe200078e0014 */
[----:B------:R-:W-:Y:S01]  /*7060*/  PRMT R17, R17, 0x7610, R6 ;  /* 0x0000761011117816 */ /* 0x000fe20000000006 */
[----:B------:R-:W-:Y:S01]  /*7070*/  IMAD.MOV.U32 R20, RZ, RZ, R23 ;  /* 0x000000ffff147224 */ /* 0x000fe200078e0017 */
[----:B------:R-:W-:Y:S02]  /*7080*/  PRMT R6, R6, 0x7610, R10 ;  /* 0x0000761006067816 */ /* 0x000fe4000000000a */
.L_x_16809:
[----:B------:R-:W-:Y:S05]  /*7090*/  BSYNC B1 ;  /* 0x0000000000017941 */ /* 0x000fea0003800000 */
.L_x_16807:
        /* <DEDUP_REMOVED lines=9> */
.L_x_16811:
[----:B------:R-:W-:Y:S01]  /*7130*/  IMAD.MOV.U32 R19, RZ, RZ, R14 ;  /* 0x000000ffff137224 */ /* 0x000fe200078e000e */
[----:B------:R-:W-:Y:S01]  /*7140*/  PRMT R10, R10, 0x7610, R17 ;  /* 0x000076100a0a7816 */ /* 0x000fe20000000011 */
[----:B------:R-:W-:Y:S01]  /*7150*/  IMAD.MOV.U32 R14, RZ, RZ, R11 ;  /* 0x000000ffff0e7224 */ /* 0x000fe200078e000b */
[----:B------:R-:W-:Y:S02]  /*7160*/  PRMT R17, R17, 0x5410, R4 ;  /* 0x0000541011117816 */ /* 0x000fe40000000004 */
.L_x_16812:
[----:B------:R-:W-:Y:S05]  /*7170*/  BSYNC B1 ;  /* 0x0000000000017941 */ /* 0x000fea0003800000 */
.L_x_16810:
        /* <DEDUP_REMOVED lines=9> */
.L_x_16814:
[----:B------:R-:W-:Y:S01]  /*7210*/  IMAD.MOV.U32 R11, RZ, RZ, R19 ;  /* 0x000000ffff0b7224 */ /* 0x000fe200078e0013 */
[----:B------:R-:W-:Y:S01]  /*7220*/  PRMT R21, R21, 0x7610, R10 ;  /* 0x0000761015157816 */ /* 0x000fe2000000000a */
[----:B------:R-:W-:Y:S01]  /*7230*/  IMAD.MOV.U32 R19, RZ, RZ, R24 ;  /* 0x000000ffff137224 */ /* 0x000fe200078e0018 */
[----:B------:R-:W-:Y:S02]  /*7240*/  PRMT R10, R10, 0x5410, R6 ;  /* 0x000054100a0a7816 */ /* 0x000fe40000000006 */
.L_x_16815:
[----:B------:R-:W-:Y:S05]  /*7250*/  BSYNC B1 ;  /* 0x0000000000017941 */ /* 0x000fea0003800000 */
.L_x_16813:
        /* <DEDUP_REMOVED lines=9> */
.L_x_16817:
[C---:B------:R-:W-:Y:S01]  /*72f0*/  PRMT R4, R21.reuse, 0x7632, R4 ;  /* 0x0000763215047816 */ /* 0x040fe20000000004 */
[----:B------:R-:W-:Y:S02]  /*7300*/  IMAD.MOV.U32 R23, RZ, RZ, R11 ;  /* 0x000000ffff177224 */ /* 0x000fe400078e000b */
[----:B------:R-:W-:Y:S01]  /*7310*/  IMAD.MOV.U32 R11, RZ, RZ, R8 ;  /* 0x000000ffff0b7224 */ /* 0x000fe200078e0008 */
[----:B------:R-:W-:Y:S02]  /*7320*/  PRMT R21, R21, 0x7610, R4 ;  /* 0x0000761015157816 */ /* 0x000fe40000000004 */
.L_x_16818:
[----:B------:R-:W-:Y:S05]  /*7330*/  BSYNC B1 ;  /* 0x0000000000017941 */ /* 0x000fea0003800000 */
.L_x_16816:
        /* <DEDUP_REMOVED lines=9> */
.L_x_16820:
[----:B------:R-:W-:Y:S01]  /*73d0*/  IMAD.MOV.U32 R8, RZ, RZ, R23 ;  /* 0x000000ffff087224 */ /* 0x000fe200078e0017 */
[----:B------:R-:W-:Y:S01]  /*73e0*/  PRMT R4, R5, 0x5432, R4 ;  /* 0x0000543205047816 */ /* 0x000fe20000000004 */
[----:B------:R-:W-:Y:S02]  /*73f0*/  IMAD.MOV.U32 R23, RZ, RZ, R26 ;  /* 0x000000ffff177224 */ /* 0x000fe400078e001a */
.L_x_16821:
[----:B------:R-:W-:Y:S05]  /*7400*/  BSYNC B1 ;  /* 0x0000000000017941 */ /* 0x000fea0003800000 */
.L_x_16819:
        /* <DEDUP_REMOVED lines=9> */
.L_x_16823:
[----:B------:R-:W-:Y:S01]  /*74a0*/  IMAD.MOV.U32 R5, RZ, RZ, R8 ;  /* 0x000000ffff057224 */ /* 0x000fe200078e0008 */
[C---:B------:R-:W-:Y:S01]  /*74b0*/  PRMT R6, R4.reuse, 0x7632, R6 ;  /* 0x0000763204067816 */ /* 0x040fe20000000006 */
[----:B------:R-:W-:Y:S01]  /*74c0*/  IMAD.MOV.U32 R8, RZ, RZ, R9 ;  /* 0x000000ffff087224 */ /* 0x000fe200078e0009 */
[----:B------:R-:W-:Y:S02]  /*74d0*/  PRMT R4, R4, 0x5410, R10 ;  /* 0x0000541004047816 */ /* 0x000fe4000000000a */
.L_x_16824:
[----:B------:R-:W-:Y:S05]  /*74e0*/  BSYNC B1 ;  /* 0x0000000000017941 */ /* 0x000fea0003800000 */
.L_x_16822:
        /* <DEDUP_REMOVED lines=16> */
.L_x_16826:
[----:B------:R-:W-:Y:S01]  /*75f0*/  IMAD.MOV.U32 R9, RZ, RZ, R7 ;  /* 0x000000ffff097224 */ /* 0x000fe200078e0007 */
[C---:B------:R-:W-:Y:S01]  /*7600*/  PRMT R10, R15.reuse, 0x7632, R10 ;  /* 0x000076320f0a7816 */ /* 0x040fe2000000000a */
[----:B------:R-:W-:Y:S01]  /*7610*/  IMAD.MOV.U32 R7, RZ, RZ, R20 ;  /* 0x000000ffff077224 */ /* 0x000fe200078e0014 */
[----:B------:R-:W-:Y:S02]  /*7620*/  PRMT R15, R15, 0x7610, R6 ;  /* 0x000076100f0f7816 */ /* 0x000fe40000000006 */
.L_x_16827:
[----:B------:R-:W-:Y:S05]  /*7630*/  BSYNC B1 ;  /* 0x0000000000017941 */ /* 0x000fea0003800000 */
.L_x_16825:
        /* <DEDUP_REMOVED lines=9> */
.L_x_16829:
[----:B------:R-:W-:Y:S01]  /*76d0*/  PRMT R17, R10, 0x7610, R17 ;  /* 0x000076100a117816 */ /* 0x000fe20000000011 */
[----:B------:R-:W-:Y:S02]  /*76e0*/  IMAD.MOV.U32 R18, RZ, RZ, R9 ;  /* 0x000000ffff127224 */ /* 0x000fe400078e0009 */
[----:B------:R-:W-:Y:S01]  /*76f0*/  IMAD.MOV.U32 R9, RZ, RZ, R14 ;  /* 0x000000ffff097224 */ /* 0x000fe200078e000e */
[----:B------:R-:W-:Y:S02]  /*7700*/  PRMT R10, R17, 0x7632, R10 ;  /* 0x00007632110a7816 */ /* 0x000fe4000000000a */
.L_x_16830:
[----:B------:R-:W-:Y:S05]  /*7710*/  BSYNC B1 ;  /* 0x0000000000017941 */ /* 0x000fea0003800000 */
.L_x_16828:
        /* <DEDUP_REMOVED lines=9> */
.L_x_16832:
[----:B------:R-:W-:Y:S01]  /*77b0*/  IMAD.MOV.U32 R20, RZ, RZ, R18 ;  /* 0x000000ffff147224 */ /* 0x000fe200078e0012 */
[----:B------:R-:W-:Y:S01]  /*77c0*/  PRMT R17, R10, 0x5432, R17 ;  /* 0x000054320a117816 */ /* 0x000fe20000000011 */
[----:B------:R-:W-:Y:S02]  /*77d0*/  IMAD.MOV.U32 R18, RZ, RZ, R19 ;  /* 0x000000ffff127224 */ /* 0x000fe400078e0013 */
.L_x_16833:
[----:B------:R-:W-:Y:S05]  /*77e0*/  BSYNC B1 ;  /* 0x0000000000017941 */ /* 0x000fea0003800000 */
.L_x_16831:
        /* <DEDUP_REMOVED lines=9> */
.L_x_16835:
[----:B------:R-:W-:Y:S01]  /*7880*/  IMAD.MOV.U32 R19, RZ, RZ, R20 ;  /* 0x000000ffff137224 */ /* 0x000fe200078e0014 */
[----:B------:R-:W-:Y:S01]  /*7890*/  PRMT R10, R10, 0x7610, R17 ;  /* 0x000076100a0a7816 */ /* 0x000fe20000000011 */
[----:B------:R-:W-:Y:S01]  /*78a0*/  IMAD.MOV.U32 R20, RZ, RZ, R11 ;  /* 0x000000ffff147224 */ /* 0x000fe200078e000b */
[----:B------:R-:W-:Y:S02]  /*78b0*/  PRMT R17, R17, 0x7610, R21 ;  /* 0x0000761011117816 */ /* 0x000fe40000000015 */
.L_x_16836:
[----:B------:R-:W-:Y:S05]  /*78c0*/  BSYNC B1 ;  /* 0x0000000000017941 */ /* 0x000fea0003800000 */
.L_x_16834:
        /* <DEDUP_REMOVED lines=9> */
.L_x_16838:
[----:B------:R-:W-:Y:S01]  /*7960*/  IMAD.MOV.U32 R21, RZ, RZ, R19 ;  /* 0x000000ffff157224 */ /* 0x000fe200078e0013 */
[C---:B------:R-:W-:Y:S01]  /*7970*/  PRMT R24, R10.reuse, 0x7632, R24 ;  /* 0x000076320a187816 */ /* 0x040fe20000000018 */
[----:B------:R-:W-:Y:S01]  /*7980*/  IMAD.MOV.U32 R19, RZ, RZ, R23 ;  /* 0x000000ffff137224 */ /* 0x000fe200078e0017 */
[----:B------:R-:W-:Y:S02]  /*7990*/  PRMT R10, R10, 0x5410, R4 ;  /* 0x000054100a0a7816 */ /* 0x000fe40000000004 */
.L_x_16839:
[----:B------:R-:W-:Y:S05]  /*79a0*/  BSYNC B1 ;  /* 0x0000000000017941 */ /* 0x000fea0003800000 */
.L_x_16837:
        /* <DEDUP_REMOVED lines=9> */
.L_x_16841:
[----:B------:R-:W-:Y:S01]  /*7a40*/  IMAD.MOV.U32 R23, RZ, RZ, R21 ;  /* 0x000000ffff177224 */ /* 0x000fe200078e0015 */
[----:B------:R-:W-:Y:S01]  /*7a50*/  PRMT R24, R4, 0x5432, R24 ;  /* 0x0000543204187816 */ /* 0x000fe20000000018 */
[----:B------:R-:W-:Y:S02]  /*7a60*/  IMAD.MOV.U32 R21, RZ, RZ, R8 ;  /* 0x000000ffff157224 */ /* 0x000fe400078e0008 */
.L_x_16842:
[----:B------:R-:W-:Y:S05]  /*7a70*/  BSYNC B1 ;  /* 0x0000000000017941 */ /* 0x000fea0003800000 */
.L_x_16840:
        /* <DEDUP_REMOVED lines=9> */
.L_x_16844:
[----:B------:R-:W-:Y:S01]  /*7b10*/  IMAD.MOV.U32 R26, RZ, RZ, R23 ;  /* 0x000000ffff1a7224 */ /* 0x000fe200078e0017 */
[C---:B------:R-:W-:Y:S01]  /*7b20*/  PRMT R25, R24.reuse, 0x7632, R25 ;  /* 0x0000763218197816 */ /* 0x040fe20000000019 */
[----:B------:R-:W-:Y:S01]  /*7b30*/  IMAD.MOV.U32 R23, RZ, RZ, R5 ;  /* 0x000000ffff177224 */ /* 0x000fe200078e0005 */
[----:B------:R-:W-:Y:S02]  /*7b40*/  PRMT R24, R24, 0x5410, R6 ;  /* 0x0000541018187816 */ /* 0x000fe40000000006 */
.L_x_16845:
[----:B------:R-:W-:Y:S05]  /*7b50*/  BSYNC B1 ;  /* 0x0000000000017941 */ /* 0x000fea0003800000 */
.L_x_16843:
        /* <DEDUP_REMOVED lines=16> */
.L_x_16847:
[----:B------:R-:W-:Y:S01]  /*7c60*/  IMAD.MOV.U32 R6, RZ, RZ, R7 ;  /* 0x000000ffff067224 */ /* 0x000fe200078e0007 */
[----:B------:R-:W-:Y:S01]  /*7c70*/  PRMT R15, R15, 0x5432, R10 ;  /* 0x000054320f0f7816 */ /* 0x000fe2000000000a */
[----:B------:R-:W-:Y:S02]  /*7c80*/  IMAD.MOV.U32 R7, RZ, RZ, R9 ;  /* 0x000000ffff077224 */ /* 0x000fe400078e0009 */
.L_x_16848:
[----:B------:R-:W-:Y:S05]  /*7c90*/  BSYNC B1 ;  /* 0x0000000000017941 */ /* 0x000fea0003800000 */
.L_x_16846:
        /* <DEDUP_REMOVED lines=9> */
.L_x_16850:
[--C-:B------:R-:W-:Y:S01]  /*7d30*/  PRMT R14, R14, 0x5410, R15.reuse ;  /* 0x000054100e0e7816 */ /* 0x100fe2000000000f */
[----:B------:R-:W-:Y:S01]  /*7d40*/  IMAD.MOV.U32 R5, RZ, RZ, R6 ;  /* 0x000000ffff057224 */ /* 0x000fe200078e0006 */
[----:B------:R-:W-:Y:S01]  /*7d50*/  PRMT R15, R17, 0x7610, R15 ;  /* 0x00007610110f7816 */ /* 0x000fe2000000000f */
[----:B------:R-:W-:Y:S02]  /*7d60*/  IMAD.MOV.U32 R6, RZ, RZ, R18 ;  /* 0x000000ffff067224 */ /* 0x000fe400078e0012 */
.L_x_16851:
[----:B------:R-:W-:Y:S05]  /*7d70*/  BSYNC B1 ;  /* 0x0000000000017941 */ /* 0x000fea0003800000 */
.L_x_16849:
        /* <DEDUP_REMOVED lines=9> */
.L_x_16853:
[----:B------:R-:W-:Y:S01]  /*7e10*/  IMAD.MOV.U32 R4, RZ, RZ, R5 ;  /* 0x000000ffff047224 */ /* 0x000fe200078e0005 */
[----:B------:R-:W-:Y:S01]  /*7e20*/  PRMT R14, R14, 0x7632, R17 ;  /* 0x000076320e0e7816 */ /* 0x000fe20000000011 */
[----:B------:R-:W-:Y:S02]  /*7e30*/  IMAD.MOV.U32 R5, RZ, RZ, R20 ;  /* 0x000000ffff057224 */ /* 0x000fe400078e0014 */
.L_x_16854:
[----:B------:R-:W-:Y:S05]  /*7e40*/  BSYNC B1 ;  /* 0x0000000000017941 */ /* 0x000fea0003800000 */
.L_x_16852:
        /* <DEDUP_REMOVED lines=9> */
.L_x_16856:
[----:B------:R-:W-:Y:S01]  /*7ee0*/  PRMT R17, R17, 0x5410, R14 ;  /* 0x0000541011117816 */ /* 0x000fe2000000000e */
[----:B------:R-:W-:Y:S01]  /*7ef0*/  IMAD.MOV.U32 R11, RZ, RZ, R4 ;  /* 0x000000ffff0b7224 */ /* 0x000fe200078e0004 */
[----:B------:R-:W-:Y:S01]  /*7f00*/  PRMT R14, R10, 0x7632, R14 ;  /* 0x000076320a0e7816 */ /* 0x000fe2000000000e */
[----:B------:R-:W-:Y:S02]  /*7f10*/  IMAD.MOV.U32 R4, RZ, RZ, R19 ;  /* 0x000000ffff047224 */ /* 0x000fe400078e0013 */
.L_x_16857:
[----:B------:R-:W-:Y:S05]  /*7f20*/  BSYNC B1 ;  /* 0x0000000000017941 */ /* 0x000fea0003800000 */
.L_x_16855:
        /* <DEDUP_REMOVED lines=9> */
.L_x_16859:
[----:B------:R-:W-:Y:S01]  /*7fc0*/  IMAD.MOV.U32 R10, RZ, RZ, R11 ;  /* 0x000000ffff0a7224 */ /* 0x000fe200078e000b */
[----:B------:R-:W-:Y:S01]  /*7fd0*/  PRMT R17, R17, 0x5432, R24 ;  /* 0x0000543211117816 */ /* 0x000fe20000000018 */
[----:B------:R-:W-:Y:S02]  /*7fe0*/  IMAD.MOV.U32 R11, RZ, RZ, R21 ;  /* 0x000000ffff0b7224 */ /* 0x000fe400078e0015 */
.L_x_16860:
[----:B------:R-:W-:Y:S05]  /*7ff0*/  BSYNC B1 ;  /* 0x0000000000017941 */ /* 0x000fea0003800000 */
.L_x_16858:
        /* <DEDUP_REMOVED lines=9> */
.L_x_16862:
[--C-:B------:R-:W-:Y:S01]  /*8090*/  PRMT R19, R19, 0x5410, R17.reuse ;  /* 0x0000541013137816 */ /* 0x100fe20000000011 */
[----:B------:R-:W-:Y:S01]  /*80a0*/  IMAD.MOV.U32 R9, RZ, RZ, R10 ;  /* 0x000000ffff097224 */ /* 0x000fe200078e000a */
[----:B------:R-:W-:Y:S01]  /*80b0*/  PRMT R17, R24, 0x7632, R17 ;  /* 0x0000763218117816 */ /* 0x000fe20000000011 */
[----:B------:R-:W-:Y:S02]  /*80c0*/  IMAD.MOV.U32 R10, RZ, RZ, R23 ;  /* 0x000000ffff0a7224 */ /* 0x000fe400078e0017 */
.L_x_16863:
[----:B------:R-:W-:Y:S05]  /*80d0*/  BSYNC B1 ;  /* 0x0000000000017941 */ /* 0x000fea0003800000 */
.L_x_16861:
        /* <DEDUP_REMOVED lines=9> */
.L_x_16865:
[----:B------:R-:W-:Y:S01]  /*8170*/  IMAD.MOV.U32 R8, RZ, RZ, R9 ;  /* 0x000000ffff087224 */ /* 0x000fe200078e0009 */
[----:B------:R-:W-:Y:S01]  /*8180*/  PRMT R19, R19, 0x5432, R25 ;  /* 0x0000543213137816 */ /* 0x000fe20000000019 */
[----:B------:R-:W-:Y:S02]  /*8190*/  IMAD.MOV.U32 R9, RZ, RZ, R26 ;  /* 0x000000ffff097224 */ /* 0x000fe400078e001a */
.L_x_16866:
[----:B------:R-:W-:Y:S05]  /*81a0*/  BSYNC B1 ;  /* 0x0000000000017941 */ /* 0x000fea0003800000 */
.L_x_16864:
[----:B------:R-:W-:Y:S02]  /*81b0*/  FADD.FTZ R2, R2, R3 ;  /* 0x0000000302027221 */ /* 0x000fe40000010000 */
[----:B------:R-:W-:Y:S02]  /*81c0*/  IMAD.MOV.U32 R3, RZ, RZ, R13 ;  /* 0x000000ffff037224 */ /* 0x000fe400078e000d */
.L_x_16698:
[----:B-1234-:R-:W-:Y:S05]  /*81d0*/  BSYNC B0 ;  /* 0x0000000000007941 */ /* 0x01efea0003800000 */
.L_x_16697:
[----:B------:R-:W-:Y:S01]  /*81e0*/  ISETP.GT.AND P0, PT, R12, 0x1b, PT ;  /* 0x0000001b0c00780c */ /* 0x000fe20003f04270 */
[----:B------:R1:W2:Y:S01]  /*81f0*/  SHFL.DOWN PT, R36, R3, 0x4, 0x1f ;  /* 0x08801f0003247f89 */ /* 0x0002a200000e0000 */
[----:B------:R-:W-:Y:S03]  /*8200*/  BSSY B0, `(.L_x_16867) ;  /* 0x000035a000007945 */ /* 0x000fe60003800000 */
[----:B------:R1:W3:Y:S04]  /*8210*/  SHFL.DOWN PT, R21, R2, 0x4, 0x1f ;  /* 0x08801f0002157f89 */ /* 0x0002e800000e0000 */
[----:B------:R1:W4:Y:S04]  /*8220*/  SHFL.DOWN PT, R38, R8, 0x4, 0x1f ;  /* 0x08801f0008267f89 */ /* 0x00032800000e0000 */
[----:B------:R1:W0:Y:S04]  /*8230*/  SHFL.DOWN PT, R40, R9, 0x4, 0x1f ;  /* 0x08801f0009287f89 */ /* 0x00022800000e0000 */
[----:B0-----:R1:W0:Y:S04]  /*8240*/  SHFL.DOWN PT, R34, R10, 0x4, 0x1f ;  /* 0x08801f000a227f89 */ /* 0x00122800000e0000 */
        /* <DEDUP_REMOVED lines=15> */
[----:B------:R-:W-:Y:S02]  /*8340*/  FSEL R13, R3, R36, P2 ;  /* 0x00000024030d7208 */ /* 0x000fe40001000000 */
[----:B------:R-:W-:Y:S02]  /*8350*/  FSEL R36, R36, R3, P2 ;  /* 0x0000000324247208 */ /* 0x000fe40001000000 */
[----:B-1----:R-:W-:Y:S01]  /*8360*/  FSEL R3, R21, R2, P2 ;  /* 0x0000000215037208 */ /* 0x002fe20001000000 */
        /* <DEDUP_REMOVED lines=17> */
.L_x_16870:
[----:B------:R-:W-:Y:S01]  /*8480*/  IMAD.MOV.U32 R36, RZ, RZ, R7 ;  /* 0x000000ffff247224 */ /* 0x000fe200078e0007 */
[C---:B------:R-:W-:Y:S01]  /*8490*/  PRMT R21, R15.reuse, 0x7632, R21 ;  /* 0x000076320f157816 */ /* 0x040fe20000000015 */
[----:B------:R-:W-:Y:S01]  /*84a0*/  IMAD.MOV.U32 R7, RZ, RZ, R6 ;  /* 0x000000ffff077224 */ /* 0x000fe200078e0006 */
[----:B------:R-:W-:Y:S02]  /*84b0*/  PRMT R15, R15, 0x5410, R15 ;  /* 0x000054100f0f7816 */ /* 0x000fe4000000000f */
.L_x_16871:
[----:B------:R-:W-:Y:S05]  /*84c0*/  BSYNC B1 ;  /* 0x0000000000017941 */ /* 0x000fea0003800000 */
.L_x_16869:
        /* <DEDUP_REMOVED lines=9> */
.L_x_16873:
[----:B------:R-:W-:Y:S01]  /*8560*/  IMAD.MOV.U32 R23, RZ, RZ, R36 ;  /* 0x000000ffff177224 */ /* 0x000fe200078e0024 */
[----:B------:R-:W-:Y:S01]  /*8570*/  PRMT R6, R6, 0x5410, R21 ;  /* 0x0000541006067816 */ /* 0x000fe20000000015 */
[----:B------:R-:W-:Y:S01]  /*8580*/  IMAD.MOV.U32 R36, RZ, RZ, R5 ;  /* 0x000000ffff247224 */ /* 0x000fe200078e0005 */
[----:B------:R-:W-:Y:S02]  /*8590*/  PRMT R21, R14, 0x7632, R21 ;  /* 0x000076320e157816 */ /* 0x000fe40000000015 */
.L_x_16874:
[----:B------:R-:W-:Y:S05]  /*85a0*/  BSYNC B1 ;  /* 0x0000000000017941 */ /* 0x000fea0003800000 */
.L_x_16872:
        /* <DEDUP_REMOVED lines=9> */
.L_x_16876:
[----:B------:R-:W-:Y:S01]  /*8640*/  IMAD.MOV.U32 R38, RZ, RZ, R23 ;  /* 0x000000ffff267224 */ /* 0x000fe200078e0017 */
[C---:B------:R-:W-:Y:S01]  /*8650*/  PRMT R5, R6.reuse, 0x7632, R5 ;  /* 0x0000763206057816 */ /* 0x040fe20000000005 */
[----:B------:R-:W-:Y:S01]  /*8660*/  IMAD.MOV.U32 R23, RZ, RZ, R4 ;  /* 0x000000ffff177224 */ /* 0x000fe200078e0004 */
[----:B------:R-:W-:Y:S02]  /*8670*/  PRMT R6, R6, 0x5410, R14 ;  /* 0x0000541006067816 */ /* 0x000fe4000000000e */
.L_x_16877:
[----:B------:R-:W-:Y:S05]  /*8680*/  BSYNC B1 ;  /* 0x0000000000017941 */ /* 0x000fea0003800000 */
.L_x_16875:
        /* <DEDUP_REMOVED lines=9> */
.L_x_16879:
[----:B------:R-:W-:Y:S01]  /*8720*/  IMAD.MOV.U32 R25, RZ, RZ, R38 ;  /* 0x000000ffff197224 */ /* 0x000fe200078e0026 */
[----:B------:R-:W-:Y:S01]  /*8730*/  PRMT R4, R5, 0x7610, R4 ;  /* 0x0000761005047816 */ /* 0x000fe20000000004 */
[----:B------:R-:W-:Y:S01]  /*8740*/  IMAD.MOV.U32 R38, RZ, RZ, R11 ;  /* 0x000000ffff267224 */ /* 0x000fe200078e000b */
[----:B------:R-:W-:Y:S02]  /*8750*/  PRMT R5, R17, 0x7632, R5 ;  /* 0x0000763211057816 */ /* 0x000fe40000000005 */
.L_x_16880:
[----:B------:R-:W-:Y:S05]  /*8760*/  BSYNC B1 ;  /* 0x0000000000017941 */ /* 0x000fea0003800000 */
.L_x_16878:
        /* <DEDUP_REMOVED lines=9> */
.L_x_16882:
[----:B------:R-:W-:Y:S01]  /*8800*/  IMAD.MOV.U32 R14, RZ, RZ, R25 ;  /* 0x000000ffff0e7224 */ /* 0x000fe200078e0019 */
[----:B------:R-:W-:Y:S01]  /*8810*/  PRMT R6, R4, 0x7610, R6 ;  /* 0x0000761004067816 */ /* 0x000fe20000000006 */
[----:B------:R-:W-:Y:S01]  /*8820*/  IMAD.MOV.U32 R25, RZ, RZ, R10 ;  /* 0x000000ffff197224 */ /* 0x000fe200078e000a */
[----:B------:R-:W-:Y:S02]  /*8830*/  PRMT R4, R17, 0x7610, R4 ;  /* 0x0000761011047816 */ /* 0x000fe40000000004 */
.L_x_16883:
[----:B------:R-:W-:Y:S05]  /*8840*/  BSYNC B1 ;  /* 0x0000000000017941 */ /* 0x000fea0003800000 */
.L_x_16881:
        /* <DEDUP_REMOVED lines=9> */
.L_x_16885:
[----:B------:R-:W-:Y:S01]  /*88e0*/  IMAD.MOV.U32 R11, RZ, RZ, R14 ;  /* 0x000000ffff0b7224 */ /* 0x000fe200078e000e */
[----:B------:R-:W-:Y:S01]  /*88f0*/  PRMT R10, R6, 0x7610, R10 ;  /* 0x00007610060a7816 */ /* 0x000fe2000000000a */
[----:B------:R-:W-:Y:S01]  /*8900*/  IMAD.MOV.U32 R14, RZ, RZ, R9 ;  /* 0x000000ffff0e7224 */ /* 0x000fe200078e0009 */
[----:B------:R-:W-:Y:S02]  /*8910*/  PRMT R6, R19, 0x7632, R6 ;  /* 0x0000763213067816 */ /* 0x000fe40000000006 */
.L_x_16886:
[----:B------:R-:W-:Y:S05]  /*8920*/  BSYNC B1 ;  /* 0x0000000000017941 */ /* 0x000fea0003800000 */
.L_x_16884:
        /* <DEDUP_REMOVED lines=9> */
.L_x_16888:
[----:B------:R-:W-:Y:S01]  /*89c0*/  IMAD.MOV.U32 R9, RZ, RZ, R11 ;  /* 0x000000ffff097224 */ /* 0x000fe200078e000b */
[----:B------:R-:W-:Y:S01]  /*89d0*/  PRMT R4, R4, 0x5410, R10 ;  /* 0x0000541004047816 */ /* 0x000fe2000000000a */
[----:B------:R-:W-:Y:S01]  /*89e0*/  IMAD.MOV.U32 R11, RZ, RZ, R8 ;  /* 0x000000ffff0b7224 */ /* 0x000fe200078e0008 */
[----:B------:R-:W-:Y:S02]  /*89f0*/  PRMT R10, R19, 0x7610, R10 ;  /* 0x00007610130a7816 */ /* 0x000fe4000000000a */
.L_x_16889:
[----:B------:R-:W-:Y:S05]  /*8a00*/  BSYNC B1 ;  /* 0x0000000000017941 */ /* 0x000fea0003800000 */
.L_x_16887:
        /* <DEDUP_REMOVED lines=16> */
.L_x_16891:
[----:B------:R-:W-:Y:S01]  /*8b10*/  IMAD.MOV.U32 R8, RZ, RZ, R7 ;  /* 0x000000ffff087224 */ /* 0x000fe200078e0007 */
[----:B------:R-:W-:Y:S01]  /*8b20*/  PRMT R5, R5, 0x7610, R15 ;  /* 0x0000761005057816 */ /* 0x000fe2000000000f */
[----:B------:R-:W-:Y:S01]  /*8b30*/  IMAD.MOV.U32 R7, RZ, RZ, R36 ;  /* 0x000000ffff077224 */ /* 0x000fe200078e0024 */
[----:B------:R-:W-:Y:S02]  /*8b40*/  PRMT R15, R15, 0x5410, R21 ;  /* 0x000054100f0f7816 */ /* 0x000fe40000000015 */
.L_x_16892:
[----:B------:R-:W-:Y:S05]  /*8b50*/  BSYNC B1 ;  /* 0x0000000000017941 */ /* 0x000fea0003800000 */
.L_x_16890:
        /* <DEDUP_REMOVED lines=9> */
.L_x_16894:
[----:B------:R-:W-:Y:S01]  /*8bf0*/  IMAD.MOV.U32 R17, RZ, RZ, R8 ;  /* 0x000000ffff117224 */ /* 0x000fe200078e0008 */
[C---:B------:R-:W-:Y:S01]  /*8c00*/  PRMT R15, R5.reuse, 0x7632, R15 ;  /* 0x00007632050f7816 */ /* 0x040fe2000000000f */
[----:B------:R-:W-:Y:S01]  /*8c10*/  IMAD.MOV.U32 R8, RZ, RZ, R23 ;  /* 0x000000ffff087224 */ /* 0x000fe200078e0017 */
[----:B------:R-:W-:Y:S02]  /*8c20*/  PRMT R5, R5, 0x7610, R6 ;  /* 0x0000761005057816 */ /* 0x000fe40000000006 */
.L_x_16895:
[----:B------:R-:W-:Y:S05]  /*8c30*/  BSYNC B1 ;  /* 0x0000000000017941 */ /* 0x000fea0003800000 */
.L_x_16893:
        /* <DEDUP_REMOVED lines=9> */
.L_x_16897:
[----:B------:R-:W-:Y:S01]  /*8cd0*/  IMAD.MOV.U32 R36, RZ, RZ, R17 ;  /* 0x000000ffff247224 */ /* 0x000fe200078e0011 */
[--C-:B------:R-:W-:Y:S01]  /*8ce0*/  PRMT R6, R6, 0x5410, R15.reuse ;  /* 0x0000541006067816 */ /* 0x100fe2000000000f */
[----:B------:R-:W-:Y:S01]  /*8cf0*/  IMAD.MOV.U32 R17, RZ, RZ, R38 ;  /* 0x000000ffff117224 */ /* 0x000fe200078e0026 */
[----:B------:R-:W-:Y:S02]  /*8d00*/  PRMT R15, R5, 0x7610, R15 ;  /* 0x00007610050f7816 */ /* 0x000fe4000000000f */
.L_x_16898:
[----:B------:R-:W-:Y:S05]  /*8d10*/  BSYNC B1 ;  /* 0x0000000000017941 */ /* 0x000fea0003800000 */
.L_x_16896:
        /* <DEDUP_REMOVED lines=9> */
.L_x_16900:
[----:B------:R-:W-:Y:S01]  /*8db0*/  IMAD.MOV.U32 R19, RZ, RZ, R36 ;  /* 0x000000ffff137224 */ /* 0x000fe200078e0024 */
[----:B------:R-:W-:Y:S01]  /*8dc0*/  PRMT R10, R10, 0x7610, R6 ;  /* 0x000076100a0a7816 */ /* 0x000fe20000000006 */
[----:B------:R-:W-:Y:S01]  /*8dd0*/  IMAD.MOV.U32 R36, RZ, RZ, R25 ;  /* 0x000000ffff247224 */ /* 0x000fe200078e0019 */
[----:B------:R-:W-:Y:S02]  /*8de0*/  PRMT R6, R6, 0x5410, R4 ;  /* 0x0000541006067816 */ /* 0x000fe40000000004 */
.L_x_16901:
[----:B------:R-:W-:Y:S05]  /*8df0*/  BSYNC B1 ;  /* 0x0000000000017941 */ /* 0x000fea0003800000 */
.L_x_16899:
        /* <DEDUP_REMOVED lines=9> */
.L_x_16903:
[----:B------:R-:W-:Y:S01]  /*8e90*/  IMAD.MOV.U32 R38, RZ, RZ, R19 ;  /* 0x000000ffff267224 */ /* 0x000fe200078e0013 */
[C---:B------:R-:W-:Y:S01]  /*8ea0*/  PRMT R5, R10.reuse, 0x7632, R5 ;  /* 0x000076320a057816 */ /* 0x040fe20000000005 */
[----:B------:R-:W-:Y:S01]  /*8eb0*/  IMAD.MOV.U32 R19, RZ, RZ, R14 ;  /* 0x000000ffff137224 */ /* 0x000fe200078e000e */
[----:B------:R-:W-:Y:S02]  /*8ec0*/  PRMT R10, R10, 0x5410, R6 ;  /* 0x000054100a0a7816 */ /* 0x000fe40000000006 */
.L_x_16904:
[----:B------:R-:W-:Y:S05]  /*8ed0*/  BSYNC B1 ;  /* 0x0000000000017941 */ /* 0x000fea0003800000 */
.L_x_16902:
        /* <DEDUP_REMOVED lines=9> */
.L_x_16906:
[----:B------:R-:W-:Y:S01]  /*8f70*/  IMAD.MOV.U32 R14, RZ, RZ, R38 ;  /* 0x000000ffff0e7224 */ /* 0x000fe200078e0026 */
[----:B------:R-:W-:Y:S01]  /*8f80*/  PRMT R21, R21, 0x5410, R5 ;  /* 0x0000541015157816 */ /* 0x000fe20000000005 */
[----:B------:R-:W-:Y:S01]  /*8f90*/  IMAD.MOV.U32 R38, RZ, RZ, R11 ;  /* 0x000000ffff267224 */ /* 0x000fe200078e000b */
[----:B------:R-:W-:Y:S02]  /*8fa0*/  PRMT R5, R10, 0x7610, R5 ;  /* 0x000076100a057816 */ /* 0x000fe40000000005 */
.L_x_16907:
[----:B------:R-:W-:Y:S05]  /*8fb0*/  BSYNC B1 ;  /* 0x0000000000017941 */ /* 0x000fea0003800000 */
.L_x_16905:
        /* <DEDUP_REMOVED lines=9> */
.L_x_16909:
[C---:B------:R-:W-:Y:S01]  /*9050*/  PRMT R4, R21.reuse, 0x7632, R4 ;  /* 0x0000763215047816 */ /* 0x040fe20000000004 */
[----:B------:R-:W-:Y:S02]  /*9060*/  IMAD.MOV.U32 R11, RZ, RZ, R14 ;  /* 0x000000ffff0b7224 */ /* 0x000fe400078e000e */
[----:B------:R-:W-:Y:S01]  /*9070*/  IMAD.MOV.U32 R14, RZ, RZ, R9 ;  /* 0x000000ffff0e7224 */ /* 0x000fe200078e0009 */
[----:B------:R-:W-:Y:S02]  /*9080*/  PRMT R21, R21, 0x7610, R4 ;  /* 0x0000761015157816 */ /* 0x000fe40000000004 */
.L_x_16910:
[----:B------:R-:W-:Y:S05]  /*9090*/  BSYNC B1 ;  /* 0x0000000000017941 */ /* 0x000fea0003800000 */
.L_x_16908:
        /* <DEDUP_REMOVED lines=16> */
.L_x_16912:
[----:B------:R-:W-:Y:S01]  /*91a0*/  IMAD.MOV.U32 R34, RZ, RZ, R7 ;  /* 0x000000ffff227224 */ /* 0x000fe200078e0007 */
[C---:B------:R-:W-:Y:S01]  /*91b0*/  PRMT R6, R15.reuse, 0x7632, R6 ;  /* 0x000076320f067816 */ /* 0x040fe20000000006 */
[----:B------:R-:W-:Y:S01]  /*91c0*/  IMAD.MOV.U32 R7, RZ, RZ, R8 ;  /* 0x000000ffff077224 */ /* 0x000fe200078e0008 */
[----:B------:R-:W-:Y:S02]  /*91d0*/  PRMT R15, R15, 0x7610, R5 ;  /* 0x000076100f0f7816 */ /* 0x000fe40000000005 */
.L_x_16913:
[----:B------:R-:W-:Y:S05]  /*91e0*/  BSYNC B1 ;  /* 0x0000000000017941 */ /* 0x000fea0003800000 */
.L_x_16911:
        /* <DEDUP_REMOVED lines=9> */
.L_x_16915:
[----:B------:R-:W-:Y:S01]  /*9280*/  IMAD.MOV.U32 R9, RZ, RZ, R34 ;  /* 0x000000ffff097224 */ /* 0x000fe200078e0022 */
[--C-:B------:R-:W-:Y:S01]  /*9290*/  PRMT R4, R4, 0x5410, R6.reuse ;  /* 0x0000541004047816 */ /* 0x100fe20000000006 */
[----:B------:R-:W-:Y:S01]  /*92a0*/  IMAD.MOV.U32 R34, RZ, RZ, R17 ;  /* 0x000000ffff227224 */ /* 0x000fe200078e0011 */
[----:B------:R-:W-:Y:S02]  /*92b0*/  PRMT R6, R15, 0x7610, R6 ;  /* 0x000076100f067816 */ /* 0x000fe40000000006 */
.L_x_16916:
[----:B------:R-:W-:Y:S05]  /*92c0*/  BSYNC B1 ;  /* 0x0000000000017941 */ /* 0x000fea0003800000 */
.L_x_16914:
        /* <DEDUP_REMOVED lines=9> */
.L_x_16918:
[----:B------:R-:W-:Y:S01]  /*9360*/  IMAD.MOV.U32 R8, RZ, RZ, R9 ;  /* 0x000000ffff087224 */ /* 0x000fe200078e0009 */
[----:B------:R-:W-:Y:S01]  /*9370*/  PRMT R5, R5, 0x7610, R4 ;  /* 0x0000761005057816 */ /* 0x000fe20000000004 */
[----:B------:R-:W-:Y:S01]  /*9380*/  IMAD.MOV.U32 R9, RZ, RZ, R36 ;  /* 0x000000ffff097224 */ /* 0x000fe200078e0024 */
[----:B------:R-:W-:Y:S02]  /*9390*/  PRMT R4, R4, 0x7610, R6 ;  /* 0x0000761004047816 */ /* 0x000fe40000000006 */
.L_x_16919:
[----:B------:R-:W-:Y:S05]  /*93a0*/  BSYNC B1 ;  /* 0x0000000000017941 */ /* 0x000fea0003800000 */
.L_x_16917:
        /* <DEDUP_REMOVED lines=9> */
.L_x_16921:
[C---:B------:R-:W-:Y:S01]  /*9440*/  PRMT R10, R5.reuse, 0x7632, R10 ;  /* 0x00007632050a7816 */ /* 0x040fe2000000000a */
[----:B------:R-:W-:Y:S02]  /*9450*/  IMAD.MOV.U32 R17, RZ, RZ, R8 ;  /* 0x000000ffff117224 */ /* 0x000fe400078e0008 */
[----:B------:R-:W-:Y:S01]  /*9460*/  IMAD.MOV.U32 R8, RZ, RZ, R19 ;  /* 0x000000ffff087224 */ /* 0x000fe200078e0013 */
[----:B------:R-:W-:Y:S02]  /*9470*/  PRMT R5, R5, 0x7610, R10 ;  /* 0x0000761005057816 */ /* 0x000fe4000000000a */
.L_x_16922:
[----:B------:R-:W-:Y:S05]  /*9480*/  BSYNC B1 ;  /* 0x0000000000017941 */ /* 0x000fea0003800000 */
.L_x_16920:
        /* <DEDUP_REMOVED lines=9> */
.L_x_16924:
[----:B------:R-:W-:Y:S01]  /*9520*/  IMAD.MOV.U32 R19, RZ, RZ, R17 ;  /* 0x000000ffff137224 */ /* 0x000fe200078e0011 */
[----:B------:R-:W-:Y:S01]  /*9530*/  PRMT R10, R5, 0x5410, R10 ;  /* 0x00005410050a7816 */ /* 0x000fe2000000000a */
[----:B------:R-:W-:Y:S02]  /*9540*/  IMAD.MOV.U32 R17, RZ, RZ, R38 ;  /* 0x000000ffff117224 */ /* 0x000fe400078e0026 */
.L_x_16925:
[----:B------:R-:W-:Y:S05]  /*9550*/  BSYNC B1 ;  /* 0x0000000000017941 */ /* 0x000fea0003800000 */
.L_x_16923:
        /* <DEDUP_REMOVED lines=9> */
.L_x_16927:
[----:B------:R-:W-:Y:S01]  /*95f0*/  IMAD.MOV.U32 R36, RZ, RZ, R19 ;  /* 0x000000ffff247224 */ /* 0x000fe200078e0013 */
[----:B------:R-:W-:Y:S01]  /*9600*/  PRMT R6, R6, 0x7610, R10 ;  /* 0x0000761006067816 */ /* 0x000fe2000000000a */
[----:B------:R-:W-:Y:S01]  /*9610*/  IMAD.MOV.U32 R19, RZ, RZ, R14 ;  /* 0x000000ffff137224 */ /* 0x000fe200078e000e */
[----:B------:R-:W-:Y:S02]  /*9620*/  PRMT R10, R10, 0x7610, R21 ;  /* 0x000076100a0a7816 */ /* 0x000fe40000000015 */
.L_x_16928:
[----:B------:R-:W-:Y:S05]  /*9630*/  BSYNC B1 ;  /* 0x0000000000017941 */ /* 0x000fea0003800000 */
.L_x_16926:
        /* <DEDUP_REMOVED lines=9> */
.L_x_16930:
[----:B------:R-:W-:Y:S01]  /*96d0*/  IMAD.MOV.U32 R14, RZ, RZ, R36 ;  /* 0x000000ffff0e7224 */ /* 0x000fe200078e0024 */
[C---:B------:R-:W-:Y:S01]  /*96e0*/  PRMT R5, R6.reuse, 0x7632, R5 ;  /* 0x0000763206057816 */ /* 0x040fe20000000005 */
[----:B------:R-:W-:Y:S01]  /*96f0*/  IMAD.MOV.U32 R36, RZ, RZ, R11 ;  /* 0x000000ffff247224 */ /* 0x000fe200078e000b */
[----:B------:R-:W-:Y:S02]  /*9700*/  PRMT R6, R6, 0x5410, R4 ;  /* 0x0000541006067816 */ /* 0x000fe40000000004 */
.L_x_16931:
[----:B------:R-:W-:Y:S05]  /*9710*/  BSYNC B1 ;  /* 0x0000000000017941 */ /* 0x000fea0003800000 */
.L_x_16929:
        /* <DEDUP_REMOVED lines=16> */
.L_x_16933:
[----:B------:R-:W-:Y:S01]  /*9820*/  IMAD.MOV.U32 R20, RZ, RZ, R7 ;  /* 0x000000ffff147224 */ /* 0x000fe200078e0007 */
[C---:B------:R-:W-:Y:S01]  /*9830*/  PRMT R4, R15.reuse, 0x7632, R4 ;  /* 0x000076320f047816 */ /* 0x040fe20000000004 */
[----:B------:R-:W-:Y:S01]  /*9840*/  IMAD.MOV.U32 R7, RZ, RZ, R34 ;  /* 0x000000ffff077224 */ /* 0x000fe200078e0022 */
[----:B------:R-:W-:Y:S02]  /*9850*/  PRMT R15, R15, 0x5410, R6 ;  /* 0x000054100f0f7816 */ /* 0x000fe40000000006 */
.L_x_16934:
[----:B------:R-:W-:Y:S05]  /*9860*/  BSYNC B1 ;  /* 0x0000000000017941 */ /* 0x000fea0003800000 */
.L_x_16932:
        /* <DEDUP_REMOVED lines=9> */
.L_x_16936:
[----:B------:R-:W-:Y:S01]  /*9900*/  IMAD.MOV.U32 R11, RZ, RZ, R20 ;  /* 0x000000ffff0b7224 */ /* 0x000fe200078e0014 */
[C---:B------:R-:W-:Y:S01]  /*9910*/  PRMT R6, R4.reuse, 0x7610, R6 ;  /* 0x0000761004067816 */ /* 0x040fe20000000006 */
[----:B------:R-:W-:Y:S01]  /*9920*/  IMAD.MOV.U32 R20, RZ, RZ, R9 ;  /* 0x000000ffff147224 */ /* 0x000fe200078e0009 */
[----:B------:R-:W-:Y:S02]  /*9930*/  PRMT R4, R4, 0x7632, R4 ;  /* 0x0000763204047816 */ /* 0x000fe40000000004 */
.L_x_16937:
[----:B------:R-:W-:Y:S05]  /*9940*/  BSYNC B1 ;  /* 0x0000000000017941 */ /* 0x000fea0003800000 */
.L_x_16935:
        /* <DEDUP_REMOVED lines=9> */
.L_x_16939:
[----:B------:R-:W-:Y:S01]  /*99e0*/  IMAD.MOV.U32 R32, RZ, RZ, R11 ;  /* 0x000000ffff207224 */ /* 0x000fe200078e000b */
[----:B------:R-:W-:Y:S01]  /*99f0*/  PRMT R4, R4, 0x5410, R6 ;  /* 0x0000541004047816 */ /* 0x000fe20000000006 */
[----:B------:R-:W-:Y:S01]  /*9a00*/  IMAD.MOV.U32 R11, RZ, RZ, R8 ;  /* 0x000000ffff0b7224 */ /* 0x000fe200078e0008 */
[----:B------:R-:W-:Y:S02]  /*9a10*/  PRMT R6, R5, 0x7632, R6 ;  /* 0x0000763205067816 */ /* 0x000fe40000000006 */
.L_x_16940:
[----:B------:R-:W-:Y:S05]  /*9a20*/  BSYNC B1 ;  /* 0x0000000000017941 */ /* 0x000fea0003800000 */
.L_x_16938:
        /* <DEDUP_REMOVED lines=9> */
.L_x_16942:
[----:B------:R-:W-:Y:S01]  /*9ac0*/  IMAD.MOV.U32 R8, RZ, RZ, R32 ;  /* 0x000000ffff087224 */ /* 0x000fe200078e0020 */
[----:B------:R-:W-:Y:S01]  /*9ad0*/  PRMT R5, R5, 0x7610, R4 ;  /* 0x0000761005057816 */ /* 0x000fe20000000004 */
[----:B------:R-:W-:Y:S01]  /*9ae0*/  IMAD.MOV.U32 R32, RZ, RZ, R17 ;  /* 0x000000ffff207224 */ /* 0x000fe200078e0011 */
[----:B------:R-:W-:Y:S02]  /*9af0*/  PRMT R4, R4, 0x5410, R10 ;  /* 0x0000541004047816 */ /* 0x000fe4000000000a */
.L_x_16943:
[----:B------:R-:W-:Y:S05]  /*9b00*/  BSYNC B1 ;  /* 0x0000000000017941 */ /* 0x000fea0003800000 */
.L_x_16941:
        /* <DEDUP_REMOVED lines=9> */
.L_x_16945:
[----:B------:R-:W-:Y:S01]  /*9ba0*/  IMAD.MOV.U32 R9, RZ, RZ, R8 ;  /* 0x000000ffff097224 */ /* 0x000fe200078e0008 */
[----:B------:R-:W-:Y:S01]  /*9bb0*/  PRMT R17, R17, 0x7610, R5 ;  /* 0x0000761011117816 */ /* 0x000fe20000000005 */
[----:B------:R-:W-:Y:S01]  /*9bc0*/  IMAD.MOV.U32 R8, RZ, RZ, R19 ;  /* 0x000000ffff087224 */ /* 0x000fe200078e0013 */
[----:B------:R-:W-:Y:S02]  /*9bd0*/  PRMT R5, R5, 0x7610, R10 ;  /* 0x0000761005057816 */ /* 0x000fe4000000000a */
.L_x_16946:
[----:B------:R-:W-:Y:S05]  /*9be0*/  BSYNC B1 ;  /* 0x0000000000017941 */ /* 0x000fea0003800000 */
.L_x_16944:
        /* <DEDUP_REMOVED lines=9> */
.L_x_16948:
[----:B------:R-:W-:Y:S01]  /*9c80*/  IMAD.MOV.U32 R19, RZ, RZ, R9 ;  /* 0x000000ffff137224 */ /* 0x000fe200078e0009 */
[C---:B------:R-:W-:Y:S01]  /*9c90*/  PRMT R10, R17.reuse, 0x7632, R10 ;  /* 0x00007632110a7816 */ /* 0x040fe2000000000a */
[----:B------:R-:W-:Y:S01]  /*9ca0*/  IMAD.MOV.U32 R9, RZ, RZ, R36 ;  /* 0x000000ffff097224 */ /* 0x000fe200078e0024 */
[----:B------:R-:W-:Y:S02]  /*9cb0*/  PRMT R17, R17, 0x7610, R6 ;  /* 0x0000761011117816 */ /* 0x000fe40000000006 */
.L_x_16949:
[----:B------:R-:W-:Y:S05]  /*9cc0*/  BSYNC B1 ;  /* 0x0000000000017941 */ /* 0x000fea0003800000 */
.L_x_16947:
        /* <DEDUP_REMOVED lines=9> */
.L_x_16951:
[----:B------:R-:W-:Y:S01]  /*9d60*/  IMAD.MOV.U32 R21, RZ, RZ, R19 ;  /* 0x000000ffff157224 */ /* 0x000fe200078e0013 */
[----:B------:R-:W-:Y:S01]  /*9d70*/  PRMT R6, R6, 0x5410, R10 ;  /* 0x0000541006067816 */ /* 0x000fe2000000000a */
[----:B------:R-:W-:Y:S01]  /*9d80*/  IMAD.MOV.U32 R19, RZ, RZ, R14 ;  /* 0x000000ffff137224 */ /* 0x000fe200078e000e */
[----:B------:R-:W-:Y:S02]  /*9d90*/  PRMT R10, R5, 0x7610, R10 ;  /* 0x00007610050a7816 */ /* 0x000fe4000000000a */
.L_x_16952:
[----:B------:R-:W-:Y:S05]  /*9da0*/  BSYNC B1 ;  /* 0x0000000000017941 */ /* 0x000fea0003800000 */
.L_x_16950:
        /* <DEDUP_REMOVED lines=16> */
.L_x_16954:
[----:B------:R-:W-:Y:S01]  /*9eb0*/  IMAD.MOV.U32 R14, RZ, RZ, R7 ;  /* 0x000000ffff0e7224 */ /* 0x000fe200078e0007 */
[C---:B------:R-:W-:Y:S01]  /*9ec0*/  PRMT R5, R15.reuse, 0x7632, R5 ;  /* 0x000076320f057816 */ /* 0x040fe20000000005 */
[----:B------:R-:W-:Y:S01]  /*9ed0*/  IMAD.MOV.U32 R7, RZ, RZ, R20 ;  /* 0x000000ffff077224 */ /* 0x000fe200078e0014 */
[----:B------:R-:W-:Y:S02]  /*9ee0*/  PRMT R15, R15, 0x5410, R4 ;  /* 0x000054100f0f7816 */ /* 0x000fe40000000004 */
.L_x_16955:
[----:B------:R-:W-:Y:S05]  /*9ef0*/  BSYNC B1 ;  /* 0x0000000000017941 */ /* 0x000fea0003800000 */
.L_x_16953:
        /* <DEDUP_REMOVED lines=9> */
.L_x_16957:
[----:B------:R-:W-:Y:S01]  /*9f90*/  IMAD.MOV.U32 R23, RZ, RZ, R14 ;  /* 0x000000ffff177224 */ /* 0x000fe200078e000e */
[----:B------:R-:W-:Y:S01]  /*9fa0*/  PRMT R10, R10, 0x5410, R5 ;  /* 0x000054100a0a7816 */ /* 0x000fe20000000005 */
[----:B------:R-:W-:Y:S01]  /*9fb0*/  IMAD.MOV.U32 R14, RZ, RZ, R11 ;  /* 0x000000ffff0e7224 */ /* 0x000fe200078e000b */
[----:B------:R-:W-:Y:S02]  /*9fc0*/  PRMT R5, R6, 0x7610, R5 ;  /* 0x0000761006057816 */ /* 0x000fe40000000005 */
.L_x_16958:
[----:B------:R-:W-:Y:S05]  /*9fd0*/  BSYNC B1 ;  /* 0x0000000000017941 */ /* 0x000fea0003800000 */
.L_x_16956:
        /* <DEDUP_REMOVED lines=9> */
.L_x_16960:
[C---:B------:R-:W-:Y:S01]  /*a070*/  PRMT R4, R10.reuse, 0x7632, R4 ;  /* 0x000076320a047816 */ /* 0x040fe20000000004 */
[----:B------:R-:W-:Y:S02]  /*a080*/  IMAD.MOV.U32 R11, RZ, RZ, R23 ;  /* 0x000000ffff0b7224 */ /* 0x000fe400078e0017 */
[----:B------:R-:W-:Y:S01]  /*a090*/  IMAD.MOV.U32 R23, RZ, RZ, R32 ;  /* 0x000000ffff177224 */ /* 0x000fe200078e0020 */
[----:B------:R-:W-:Y:S02]  /*a0a0*/  PRMT R10, R10, 0x7610, R4 ;  /* 0x000076100a0a7816 */ /* 0x000fe40000000004 */
.L_x_16961:
[----:B------:R-:W-:Y:S05]  /*a0b0*/  BSYNC B1 ;  /* 0x0000000000017941 */ /* 0x000fea0003800000 */
.L_x_16959:
        /* <DEDUP_REMOVED lines=9> */
.L_x_16963:
[----:B------:R-:W-:Y:S01]  /*a150*/  IMAD.MOV.U32 R20, RZ, RZ, R11 ;  /* 0x000000ffff147224 */ /* 0x000fe200078e000b */
[----:B------:R-:W-:Y:S01]  /*a160*/  PRMT R6, R4, 0x7610, R6 ;  /* 0x0000761004067816 */ /* 0x000fe20000000006 */
[----:B------:R-:W-:Y:S01]  /*a170*/  IMAD.MOV.U32 R11, RZ, RZ, R8 ;  /* 0x000000ffff0b7224 */ /* 0x000fe200078e0008 */
[----:B------:R-:W-:Y:S02]  /*a180*/  PRMT R4, R5, 0x7632, R4 ;  /* 0x0000763205047816 */ /* 0x000fe40000000004 */
.L_x_16964:
[----:B------:R-:W-:Y:S05]  /*a190*/  BSYNC B1 ;  /* 0x0000000000017941 */ /* 0x000fea0003800000 */
.L_x_16962:
        /* <DEDUP_REMOVED lines=9> */
.L_x_16966:
[----:B------:R-:W-:Y:S01]  /*a230*/  IMAD.MOV.U32 R8, RZ, RZ, R20 ;  /* 0x000000ffff087224 */ /* 0x000fe200078e0014 */
[--C-:B------:R-:W-:Y:S01]  /*a240*/  PRMT R4, R4, 0x5410, R6.reuse ;  /* 0x0000541004047816 */ /* 0x100fe20000000006 */
[----:B------:R-:W-:Y:S01]  /*a250*/  IMAD.MOV.U32 R20, RZ, RZ, R9 ;  /* 0x000000ffff147224 */ /* 0x000fe200078e0009 */
[----:B------:R-:W-:Y:S02]  /*a260*/  PRMT R6, R17, 0x7632, R6 ;  /* 0x0000763211067816 */ /* 0x000fe40000000006 */
.L_x_16967:
[----:B------:R-:W-:Y:S05]  /*a270*/  BSYNC B1 ;  /* 0x0000000000017941 */ /* 0x000fea0003800000 */
.L_x_16965:
        /* <DEDUP_REMOVED lines=9> */
.L_x_16969:
[----:B------:R-:W-:Y:S01]  /*a310*/  IMAD.MOV.U32 R30, RZ, RZ, R8 ;  /* 0x000000ffff1e7224 */ /* 0x000fe200078e0008 */
[----:B------:R-:W-:Y:S01]  /*a320*/  PRMT R5, R5, 0x7610, R4 ;  /* 0x0000761005057816 */ /* 0x000fe20000000004 */
[----:B------:R-:W-:Y:S01]  /*a330*/  IMAD.MOV.U32 R8, RZ, RZ, R19 ;  /* 0x000000ffff087224 */ /* 0x000fe200078e0013 */
[----:B------:R-:W-:Y:S02]  /*a340*/  PRMT R4, R4, 0x5410, R10 ;  /* 0x0000541004047816 */ /* 0x000fe4000000000a */
.L_x_16970:
[----:B------:R-:W-:Y:S05]  /*a350*/  BSYNC B1 ;  /* 0x0000000000017941 */ /* 0x000fea0003800000 */
.L_x_16968:
        /* <DEDUP_REMOVED lines=9> */
.L_x_16972:
[----:B------:R-:W-:Y:S01]  /*a3f0*/  IMAD.MOV.U32 R9, RZ, RZ, R30 ;  /* 0x000000ffff097224 */ /* 0x000fe200078e001e */
[C---:B------:R-:W-:Y:S01]  /*a400*/  PRMT R10, R5.reuse, 0x7632, R10 ;  /* 0x00007632050a7816 */ /* 0x040fe2000000000a */
[----:B------:R-:W-:Y:S01]  /*a410*/  IMAD.MOV.U32 R30, RZ, RZ, R21 ;  /* 0x000000ffff1e7224 */ /* 0x000fe200078e0015 */
[----:B------:R-:W-:Y:S02]  /*a420*/  PRMT R5, R5, 0x7610, R6 ;  /* 0x0000761005057816 */ /* 0x000fe40000000006 */
.L_x_16973:
[----:B------:R-:W-:Y:S05]  /*a430*/  BSYNC B1 ;  /* 0x0000000000017941 */ /* 0x000fea0003800000 */
.L_x_16971:
        /* <DEDUP_REMOVED lines=16> */
.L_x_16975:
[----:B------:R-:W-:Y:S01]  /*a540*/  IMAD.MOV.U32 R18, RZ, RZ, R7 ;  /* 0x000000ffff127224 */ /* 0x000fe200078e0007 */
[----:B------:R-:W-:Y:S01]  /*a550*/  PRMT R6, R6, 0x7610, R15 ;  /* 0x0000761006067816 */ /* 0x000fe2000000000f */
[----:B------:R-:W-:Y:S01]  /*a560*/  IMAD.MOV.U32 R7, RZ, RZ, R14 ;  /* 0x000000ffff077224 */ /* 0x000fe200078e000e */
[----:B------:R-:W-:Y:S02]  /*a570*/  PRMT R15, R15, 0x5410, R5 ;  /* 0x000054100f0f7816 */ /* 0x000fe40000000005 */
.L_x_16976:
[----:B------:R-:W-:Y:S05]  /*a580*/  BSYNC B1 ;  /* 0x0000000000017941 */ /* 0x000fea0003800000 */
.L_x_16974:
        /* <DEDUP_REMOVED lines=9> */
.L_x_16978:
[----:B------:R-:W-:Y:S01]  /*a620*/  IMAD.MOV.U32 R14, RZ, RZ, R18 ;  /* 0x000000ffff0e7224 */ /* 0x000fe200078e0012 */
[----:B------:R-:W-:Y:S01]  /*a630*/  PRMT R17, R17, 0x7610, R6 ;  /* 0x0000761011117816 */ /* 0x000fe20000000006 */
[----:B------:R-:W-:Y:S01]  /*a640*/  IMAD.MOV.U32 R18, RZ, RZ, R23 ;  /* 0x000000ffff127224 */ /* 0x000fe200078e0017 */
[----:B------:R-:W-:Y:S02]  /*a650*/  PRMT R6, R6, 0x7610, R10 ;  /* 0x0000761006067816 */ /* 0x000fe4000000000a */
.L_x_16979:
[----:B------:R-:W-:Y:S05]  /*a660*/  BSYNC B1 ;  /* 0x0000000000017941 */ /* 0x000fea0003800000 */
.L_x_16977:
        /* <DEDUP_REMOVED lines=9> */
.L_x_16981:
[----:B------:R-:W-:Y:S01]  /*a700*/  IMAD.MOV.U32 R19, RZ, RZ, R14 ;  /* 0x000000ffff137224 */ /* 0x000fe200078e000e */
[----:B------:R-:W-:Y:S01]  /*a710*/  PRMT R10, R10, 0x7610, R17 ;  /* 0x000076100a0a7816 */ /* 0x000fe20000000011 */
[----:B------:R-:W-:Y:S01]  /*a720*/  IMAD.MOV.U32 R14, RZ, RZ, R11 ;  /* 0x000000ffff0e7224 */ /* 0x000fe200078e000b */
[----:B------:R-:W-:Y:S02]  /*a730*/  PRMT R17, R17, 0x5410, R4 ;  /* 0x0000541011117816 */ /* 0x000fe40000000004 */
.L_x_16982:
[----:B------:R-:W-:Y:S05]  /*a740*/  BSYNC B1 ;  /* 0x0000000000017941 */ /* 0x000fea0003800000 */
.L_x_16980:
        /* <DEDUP_REMOVED lines=9> */
.L_x_16984:
[----:B------:R-:W-:Y:S01]  /*a7e0*/  IMAD.MOV.U32 R11, RZ, RZ, R19 ;  /* 0x000000ffff0b7224 */ /* 0x000fe200078e0013 */
[----:B------:R-:W-:Y:S01]  /*a7f0*/  PRMT R21, R21, 0x7610, R10 ;  /* 0x0000761015157816 */ /* 0x000fe2000000000a */
[----:B------:R-:W-:Y:S01]  /*a800*/  IMAD.MOV.U32 R19, RZ, RZ, R20 ;  /* 0x000000ffff137224 */ /* 0x000fe200078e0014 */
[----:B------:R-:W-:Y:S02]  /*a810*/  PRMT R10, R10, 0x5410, R6 ;  /* 0x000054100a0a7816 */ /* 0x000fe40000000006 */
.L_x_16985:
[----:B------:R-:W-:Y:S05]  /*a820*/  BSYNC B1 ;  /* 0x0000000000017941 */ /* 0x000fea0003800000 */
.L_x_16983:
        /* <DEDUP_REMOVED lines=9> */
.L_x_16987:
[C---:B------:R-:W-:Y:S01]  /*a8c0*/  PRMT R4, R21.reuse, 0x7632, R4 ;  /* 0x0000763215047816 */ /* 0x040fe20000000004 */
[----:B------:R-:W-:Y:S02]  /*a8d0*/  IMAD.MOV.U32 R23, RZ, RZ, R11 ;  /* 0x000000ffff177224 */ /* 0x000fe400078e000b */
[----:B------:R-:W-:Y:S01]  /*a8e0*/  IMAD.MOV.U32 R11, RZ, RZ, R8 ;  /* 0x000000ffff0b7224 */ /* 0x000fe200078e0008 */
[----:B------:R-:W-:Y:S02]  /*a8f0*/  PRMT R21, R21, 0x7610, R4 ;  /* 0x0000761015157816 */ /* 0x000fe40000000004 */
.L_x_16988:
[----:B------:R-:W-:Y:S05]  /*a900*/  BSYNC B1 ;  /* 0x0000000000017941 */ /* 0x000fea0003800000 */
.L_x_16986:
        /* <DEDUP_REMOVED lines=9> */
.L_x_16990:
[----:B------:R-:W-:Y:S01]  /*a9a0*/  IMAD.MOV.U32 R8, RZ, RZ, R23 ;  /* 0x000000ffff087224 */ /* 0x000fe200078e0017 */
[----:B------:R-:W-:Y:S01]  /*a9b0*/  PRMT R4, R5, 0x5432, R4 ;  /* 0x0000543205047816 */ /* 0x000fe20000000004 */
[----:B------:R-:W-:Y:S02]  /*a9c0*/  IMAD.MOV.U32 R23, RZ, RZ, R30 ;  /* 0x000000ffff177224 */ /* 0x000fe400078e001e */
.L_x_16991:
[----:B------:R-:W-:Y:S05]  /*a9d0*/  BSYNC B1 ;  /* 0x0000000000017941 */ /* 0x000fea0003800000 */
.L_x_16989:
        /* <DEDUP_REMOVED lines=9> */
.L_x_16993:
[----:B------:R-:W-:Y:S01]  /*aa70*/  IMAD.MOV.U32 R5, RZ, RZ, R8 ;  /* 0x000000ffff057224 */ /* 0x000fe200078e0008 */
[C---:B------:R-:W-:Y:S01]  /*aa80*/  PRMT R6, R4.reuse, 0x7632, R6 ;  /* 0x0000763204067816 */ /* 0x040fe20000000006 */
[----:B------:R-:W-:Y:S01]  /*aa90*/  IMAD.MOV.U32 R8, RZ, RZ, R9 ;  /* 0x000000ffff087224 */ /* 0x000fe200078e0009 */
[----:B------:R-:W-:Y:S02]  /*aaa0*/  PRMT R4, R4, 0x5410, R10 ;  /* 0x0000541004047816 */ /* 0x000fe4000000000a */
.L_x_16994:
[----:B------:R-:W-:Y:S05]  /*aab0*/  BSYNC B1 ;  /* 0x0000000000017941 */ /* 0x000fea0003800000 */
.L_x_16992:
        /* <DEDUP_REMOVED lines=16> */
.L_x_16996:
[----:B------:R-:W-:Y:S01]  /*abc0*/  IMAD.MOV.U32 R9, RZ, RZ, R7 ;  /* 0x000000ffff097224 */ /* 0x000fe200078e0007 */
[C---:B------:R-:W-:Y:S01]  /*abd0*/  PRMT R10, R15.reuse, 0x7632, R10 ;  /* 0x000076320f0a7816 */ /* 0x040fe2000000000a */
[----:B------:R-:W-:Y:S01]  /*abe0*/  IMAD.MOV.U32 R7, RZ, RZ, R18 ;  /* 0x000000ffff077224 */ /* 0x000fe200078e0012 */
[----:B------:R-:W-:Y:S02]  /*abf0*/  PRMT R15, R15, 0x7610, R6 ;  /* 0x000076100f0f7816 */ /* 0x000fe40000000006 */
.L_x_16997:
[----:B------:R-:W-:Y:S05]  /*ac00*/  BSYNC B1 ;  /* 0x0000000000017941 */ /* 0x000fea0003800000 */
.L_x_16995:
        /* <DEDUP_REMOVED lines=9> */
.L_x_16999:
[----:B------:R-:W-:Y:S01]  /*aca0*/  PRMT R17, R10, 0x7610, R17 ;  /* 0x000076100a117816 */ /* 0x000fe20000000011 */
[----:B------:R-:W-:Y:S02]  /*acb0*/  IMAD.MOV.U32 R18, RZ, RZ, R9 ;  /* 0x000000ffff127224 */ /* 0x000fe400078e0009 */
[----:B------:R-:W-:Y:S01]  /*acc0*/  IMAD.MOV.U32 R9, RZ, RZ, R14 ;  /* 0x000000ffff097224 */ /* 0x000fe200078e000e */
[----:B------:R-:W-:Y:S02]  /*acd0*/  PRMT R10, R17, 0x7632, R10 ;  /* 0x00007632110a7816 */ /* 0x000fe4000000000a */
.L_x_17000:
[----:B------:R-:W-:Y:S05]  /*ace0*/  BSYNC B1 ;  /* 0x0000000000017941 */ /* 0x000fea0003800000 */
.L_x_16998:
        /* <DEDUP_REMOVED lines=9> */
.L_x_17002:
[----:B------:R-:W-:Y:S01]  /*ad80*/  IMAD.MOV.U32 R20, RZ, RZ, R18 ;  /* 0x000000ffff147224 */ /* 0x000fe200078e0012 */
[----:B------:R-:W-:Y:S01]  /*ad90*/  PRMT R17, R10, 0x5432, R17 ;  /* 0x000054320a117816 */ /* 0x000fe20000000011 */
[----:B------:R-:W-:Y:S02]  /*ada0*/  IMAD.MOV.U32 R18, RZ, RZ, R19 ;  /* 0x000000ffff127224 */ /* 0x000fe400078e0013 */
.L_x_17003:
[----:B------:R-:W-:Y:S05]  /*adb0*/  BSYNC B1 ;  /* 0x0000000000017941 */ /* 0x000fea0003800000 */
.L_x_17001:
        /* <DEDUP_REMOVED lines=9> */
.L_x_17005:
[----:B------:R-:W-:Y:S01]  /*ae50*/  IMAD.MOV.U32 R19, RZ, RZ, R20 ;  /* 0x000000ffff137224 */ /* 0x000fe200078e0014 */
[----:B------:R-:W-:Y:S01]  /*ae60*/  PRMT R10, R10, 0x7610, R17 ;  /* 0x000076100a0a7816 */ /* 0x000fe20000000011 */
[----:B------:R-:W-:Y:S01]  /*ae70*/  IMAD.MOV.U32 R20, RZ, RZ, R11 ;  /* 0x000000ffff147224 */ /* 0x000fe200078e000b */
[----:B------:R-:W-:Y:S02]  /*ae80*/  PRMT R17, R17, 0x7610, R21 ;  /* 0x0000761011117816 */ /* 0x000fe40000000015 */
.L_x_17006:
[----:B------:R-:W-:Y:S05]  /*ae90*/  BSYNC B1 ;  /* 0x0000000000017941 */ /* 0x000fea0003800000 */
.L_x_17004:
        /* <DEDUP_REMOVED lines=9> */
.L_x_17008:
[----:B------:R-:W-:Y:S01]  /*af30*/  IMAD.MOV.U32 R21, RZ, RZ, R19 ;  /* 0x000000ffff157224 */ /* 0x000fe200078e0013 */
[C---:B------:R-:W-:Y:S01]  /*af40*/  PRMT R25, R10.reuse, 0x7632, R25 ;  /* 0x000076320a197816 */ /* 0x040fe20000000019 */
[----:B------:R-:W-:Y:S01]  /*af50*/  IMAD.MOV.U32 R19, RZ, RZ, R23 ;  /* 0x000000ffff137224 */ /* 0x000fe200078e0017 */
[----:B------:R-:W-:Y:S02]  /*af60*/  PRMT R10, R10, 0x5410, R4 ;  /* 0x000054100a0a7816 */ /* 0x000fe40000000004 */
.L_x_17009:
[----:B------:R-:W-:Y:S05]  /*af70*/  BSYNC B1 ;  /* 0x0000000000017941 */ /* 0x000fea0003800000 */
.L_x_17007:
        /* <DEDUP_REMOVED lines=9> */
.L_x_17011:
[----:B------:R-:W-:Y:S01]  /*b010*/  IMAD.MOV.U32 R23, RZ, RZ, R21 ;  /* 0x000000ffff177224 */ /* 0x000fe200078e0015 */
[----:B------:R-:W-:Y:S01]  /*b020*/  PRMT R25, R4, 0x5432, R25 ;  /* 0x0000543204197816 */ /* 0x000fe20000000019 */
[----:B------:R-:W-:Y:S02]  /*b030*/  IMAD.MOV.U32 R21, RZ, RZ, R8 ;  /* 0x000000ffff157224 */ /* 0x000fe400078e0008 */
.L_x_17012:
[----:B------:R-:W-:Y:S05]  /*b040*/  BSYNC B1 ;  /* 0x0000000000017941 */ /* 0x000fea0003800000 */
.L_x_17010:
        /* <DEDUP_REMOVED lines=9> */
.L_x_17014:
[----:B------:R-:W-:Y:S01]  /*b0e0*/  IMAD.MOV.U32 R26, RZ, RZ, R23 ;  /* 0x000000ffff1a7224 */ /* 0x000fe200078e0017 */
[C---:B------:R-:W-:Y:S01]  /*b0f0*/  PRMT R27, R25.reuse, 0x7632, R27 ;  /* 0x00007632191b7816 */ /* 0x040fe2000000001b */
[----:B------:R-:W-:Y:S01]  /*b100*/  IMAD.MOV.U32 R23, RZ, RZ, R5 ;  /* 0x000000ffff177224 */ /* 0x000fe200078e0005 */
[----:B------:R-:W-:Y:S02]  /*b110*/  PRMT R25, R25, 0x5410, R6 ;  /* 0x0000541019197816 */ /* 0x000fe40000000006 */
.L_x_17015:
[----:B------:R-:W-:Y:S05]  /*b120*/  BSYNC B1 ;  /* 0x0000000000017941 */ /* 0x000fea0003800000 */
.L_x_17013:
        /* <DEDUP_REMOVED lines=16> */
.L_x_17017:
[----:B------:R-:W-:Y:S01]  /*b230*/  IMAD.MOV.U32 R6, RZ, RZ, R7 ;  /* 0x000000ffff067224 */ /* 0x000fe200078e0007 */
[----:B------:R-:W-:Y:S01]  /*b240*/  PRMT R15, R15, 0x5432, R10 ;  /* 0x000054320f0f7816 */ /* 0x000fe2000000000a */
[----:B------:R-:W-:Y:S02]  /*b250*/  IMAD.MOV.U32 R7, RZ, RZ, R9 ;  /* 0x000000ffff077224 */ /* 0x000fe400078e0009 */
.L_x_17018:
[----:B------:R-:W-:Y:S05]  /*b260*/  BSYNC B1 ;  /* 0x0000000000017941 */ /* 0x000fea0003800000 */
.L_x_17016:
        /* <DEDUP_REMOVED lines=9> */
.L_x_17020:
[--C-:B------:R-:W-:Y:S01]  /*b300*/  PRMT R14, R14, 0x5410, R15.reuse ;  /* 0x000054100e0e7816 */ /* 0x100fe2000000000f */
[----:B------:R-:W-:Y:S01]  /*b310*/  IMAD.MOV.U32 R5, RZ, RZ, R6 ;  /* 0x000000ffff057224 */ /* 0x000fe200078e0006 */
[----:B------:R-:W-:Y:S01]  /*b320*/  PRMT R15, R17, 0x7610, R15 ;  /* 0x00007610110f7816 */ /* 0x000fe2000000000f */
[----:B------:R-:W-:Y:S02]  /*b330*/  IMAD.MOV.U32 R6, RZ, RZ, R18 ;  /* 0x000000ffff067224 */ /* 0x000fe400078e0012 */
.L_x_17021:
[----:B------:R-:W-:Y:S05]  /*b340*/  BSYNC B1 ;  /* 0x0000000000017941 */ /* 0x000fea0003800000 */
.L_x_17019:
        /* <DEDUP_REMOVED lines=9> */
.L_x_17023:
[----:B------:R-:W-:Y:S01]  /*b3e0*/  IMAD.MOV.U32 R4, RZ, RZ, R5 ;  /* 0x000000ffff047224 */ /* 0x000fe200078e0005 */
[----:B------:R-:W-:Y:S01]  /*b3f0*/  PRMT R14, R14, 0x7632, R17 ;  /* 0x000076320e0e7816 */ /* 0x000fe20000000011 */
[----:B------:R-:W-:Y:S02]  /*b400*/  IMAD.MOV.U32 R5, RZ, RZ, R20 ;  /* 0x000000ffff057224 */ /* 0x000fe400078e0014 */
.L_x_17024:
[----:B------:R-:W-:Y:S05]  /*b410*/  BSYNC B1 ;  /* 0x0000000000017941 */ /* 0x000fea0003800000 */
.L_x_17022:
        /* <DEDUP_REMOVED lines=9> */
.L_x_17026:
[----:B------:R-:W-:Y:S01]  /*b4b0*/  PRMT R17, R17, 0x5410, R14 ;  /* 0x0000541011117816 */ /* 0x000fe2000000000e */
[----:B------:R-:W-:Y:S01]  /*b4c0*/  IMAD.MOV.U32 R11, RZ, RZ, R4 ;  /* 0x000000ffff0b7224 */ /* 0x000fe200078e0004 */
[----:B------:R-:W-:Y:S01]  /*b4d0*/  PRMT R14, R10, 0x7632, R14 ;  /* 0x000076320a0e7816 */ /* 0x000fe2000000000e */
[----:B------:R-:W-:Y:S02]  /*b4e0*/  IMAD.MOV.U32 R4, RZ, RZ, R19 ;  /* 0x000000ffff047224 */ /* 0x000fe400078e0013 */
.L_x_17027:
[----:B------:R-:W-:Y:S05]  /*b4f0*/  BSYNC B1 ;  /* 0x0000000000017941 */ /* 0x000fea0003800000 */
.L_x_17025:
        /* <DEDUP_REMOVED lines=9> */
.L_x_17029:
[----:B------:R-:W-:Y:S01]  /*b590*/  IMAD.MOV.U32 R10, RZ, RZ, R11 ;  /* 0x000000ffff0a7224 */ /* 0x000fe200078e000b */
[----:B------:R-:W-:Y:S01]  /*b5a0*/  PRMT R17, R17, 0x5432, R25 ;  /* 0x0000543211117816 */ /* 0x000fe20000000019 */
[----:B------:R-:W-:Y:S02]  /*b5b0*/  IMAD.MOV.U32 R11, RZ, RZ, R21 ;  /* 0x000000ffff0b7224 */ /* 0x000fe400078e0015 */
.L_x_17030:
[----:B------:R-:W-:Y:S05]  /*b5c0*/  BSYNC B1 ;  /* 0x0000000000017941 */ /* 0x000fea0003800000 */
.L_x_17028:
        /* <DEDUP_REMOVED lines=9> */
.L_x_17032:
[--C-:B------:R-:W-:Y:S01]  /*b660*/  PRMT R19, R19, 0x5410, R17.reuse ;  /* 0x0000541013137816 */ /* 0x100fe20000000011 */
[----:B------:R-:W-:Y:S01]  /*b670*/  IMAD.MOV.U32 R9, RZ, RZ, R10 ;  /* 0x000000ffff097224 */ /* 0x000fe200078e000a */
[----:B------:R-:W-:Y:S01]  /*b680*/  PRMT R17, R25, 0x7632, R17 ;  /* 0x0000763219117816 */ /* 0x000fe20000000011 */
[----:B------:R-:W-:Y:S02]  /*b690*/  IMAD.MOV.U32 R10, RZ, RZ, R23 ;  /* 0x000000ffff0a7224 */ /* 0x000fe400078e0017 */
.L_x_17033:
[----:B------:R-:W-:Y:S05]  /*b6a0*/  BSYNC B1 ;  /* 0x0000000000017941 */ /* 0x000fea0003800000 */
.L_x_17031:
        /* <DEDUP_REMOVED lines=9> */
.L_x_17035:
[----:B------:R-:W-:Y:S01]  /*b740*/  IMAD.MOV.U32 R8, RZ, RZ, R9 ;  /* 0x000000ffff087224 */ /* 0x000fe200078e0009 */
[----:B------:R-:W-:Y:S01]  /*b750*/  PRMT R19, R19, 0x5432, R27 ;  /* 0x0000543213137816 */ /* 0x000fe2000000001b */
[----:B------:R-:W-:Y:S02]  /*b760*/  IMAD.MOV.U32 R9, RZ, RZ, R26 ;  /* 0x000000ffff097224 */ /* 0x000fe400078e001a */
.L_x_17036:
[----:B------:R-:W-:Y:S05]  /*b770*/  BSYNC B1 ;  /* 0x0000000000017941 */ /* 0x000fea0003800000 */
.L_x_17034:
[----:B------:R-:W-:Y:S02]  /*b780*/  FADD.FTZ R2, R2, R3 ;  /* 0x0000000302027221 */ /* 0x000fe40000010000 */
[----:B------:R-:W-:Y:S02]  /*b790*/  IMAD.MOV.U32 R3, RZ, RZ, R13 ;  /* 0x000000ffff037224 */ /* 0x000fe400078e000d */
.L_x_16868:
[----:B--234-:R-:W-:Y:S05]  /*b7a0*/  BSYNC B0 ;  /* 0x0000000000007941 */ /* 0x01cfea0003800000 */
.L_x_16867:
[----:B------:R-:W-:Y:S01]  /*b7b0*/  ISETP.GT.AND P0, PT, R12, 0x17, PT ;  /* 0x000000170c00780c */ /* 0x000fe20003f04270 */
[----:B------:R2:W3:Y:S01]  /*b7c0*/  SHFL.DOWN PT, R36, R3, 0x8, 0x1f ;  /* 0x09001f0003247f89 */ /* 0x0004e200000e0000 */
[----:B------:R-:W-:Y:S03]  /*b7d0*/  BSSY B0, `(.L_x_17037) ;  /* 0x000035a000007945 */ /* 0x000fe60003800000 */
[----:B------:R2:W4:Y:S04]  /*b7e0*/  SHFL.DOWN PT, R21, R2, 0x8, 0x1f ;  /* 0x09001f0002157f89 */ /* 0x00052800000e0000 */
[----:B------:R2:W1:Y:S04]  /*b7f0*/  SHFL.DOWN PT, R38, R8, 0x8, 0x1f ;  /* 0x09001f0008267f89 */ /* 0x00046800000e0000 */
        /* <DEDUP_REMOVED lines=17> */
[----:B------:R-:W-:Y:S02]  /*b910*/  FSEL R13, R3, R36, P2 ;  /* 0x00000024030d7208 */ /* 0x000fe40001000000 */
[----:B------:R-:W-:Y:S02]  /*b920*/  FSEL R36, R36, R3, P2 ;  /* 0x0000000324247208 */ /* 0x000fe40001000000 */
[----:B--2---:R-:W-:Y:S01]  /*b930*/  FSEL R3, R21, R2, P2 ;  /* 0x0000000215037208 */ /* 0x004fe20001000000 */
        /* <DEDUP_REMOVED lines=17> */
.L_x_17040:
[----:B------:R-:W-:Y:S01]  /*ba50*/  IMAD.MOV.U32 R36, RZ, RZ, R7 ;  /* 0x000000ffff247224 */ /* 0x000fe200078e0007 */
[C---:B------:R-:W-:Y:S01]  /*ba60*/  PRMT R21, R15.reuse, 0x7632, R21 ;  /* 0x000076320f157816 */ /* 0x040fe20000000015 */
[----:B------:R-:W-:Y:S01]  /*ba70*/  IMAD.MOV.U32 R7, RZ, RZ, R6 ;  /* 0x000000ffff077224 */ /* 0x000fe200078e0006 */
[----:B------:R-:W-:Y:S02]  /*ba80*/  PRMT R15, R15, 0x5410, R15 ;  /* 0x000054100f0f7816 */ /* 0x000fe4000000000f */
.L_x_17041:
[----:B------:R-:W-:Y:S05]  /*ba90*/  BSYNC B1 ;  /* 0x0000000000017941 */ /* 0x000fea0003800000 */
.L_x_17039:
        /* <DEDUP_REMOVED lines=9> */
.L_x_17043:
[----:B------:R-:W-:Y:S01]  /*bb30*/  IMAD.MOV.U32 R23, RZ, RZ, R36 ;  /* 0x000000ffff177224 */ /* 0x000fe200078e0024 */
[----:B------:R-:W-:Y:S01]  /*bb40*/  PRMT R6, R6, 0x5410, R21 ;  /* 0x0000541006067816 */ /* 0x000fe20000000015 */
[----:B------:R-:W-:Y:S01]  /*bb50*/  IMAD.MOV.U32 R36, RZ, RZ, R5 ;  /* 0x000000ffff247224 */ /* 0x000fe200078e0005 */
[----:B------:R-:W-:Y:S02]  /*bb60*/  PRMT R21, R14, 0x7632, R21 ;  /* 0x000076320e157816 */ /* 0x000fe40000000015 */
.L_x_17044:
[----:B------:R-:W-:Y:S05]  /*bb70*/  BSYNC B1 ;  /* 0x0000000000017941 */ /* 0x000fea0003800000 */
.L_x_17042:
        /* <DEDUP_REMOVED lines=9> */
.L_x_17046:
[----:B------:R-:W-:Y:S01]  /*bc10*/  IMAD.MOV.U32 R38, RZ, RZ, R23 ;  /* 0x000000ffff267224 */ /* 0x000fe200078e0017 */
[C---:B------:R-:W-:Y:S01]  /*bc20*/  PRMT R5, R6.reuse, 0x7632, R5 ;  /* 0x0000763206057816 */ /* 0x040fe20000000005 */
[----:B------:R-:W-:Y:S01]  /*bc30*/  IMAD.MOV.U32 R23, RZ, RZ, R4 ;  /* 0x000000ffff177224 */ /* 0x000fe200078e0004 */
[----:B------:R-:W-:Y:S02]  /*bc40*/  PRMT R6, R6, 0x5410, R14 ;  /* 0x0000541006067816 */ /* 0x000fe4000000000e */
.L_x_17047:
[----:B------:R-:W-:Y:S05]  /*bc50*/  BSYNC B1 ;  /* 0x0000000000017941 */ /* 0x000fea0003800000 */
.L_x_17045:
        /* <DEDUP_REMOVED lines=9> */
.L_x_17049:
[----:B------:R-:W-:Y:S01]  /*bcf0*/  IMAD.MOV.U32 R25, RZ, RZ, R38 ;  /* 0x000000ffff197224 */ /* 0x000fe200078e0026 */
[----:B------:R-:W-:Y:S01]  /*bd00*/  PRMT R4, R5, 0x7610, R4 ;  /* 0x0000761005047816 */ /* 0x000fe20000000004 */
[----:B------:R-:W-:Y:S01]  /*bd10*/  IMAD.MOV.U32 R38, RZ, RZ, R11 ;  /* 0x000000ffff267224 */ /* 0x000fe200078e000b */
[----:B------:R-:W-:Y:S02]  /*bd20*/  PRMT R5, R17, 0x7632, R5 ;  /* 0x0000763211057816 */ /* 0x000fe40000000005 */
.L_x_17050:
[----:B------:R-:W-:Y:S05]  /*bd30*/  BSYNC B1 ;  /* 0x0000000000017941 */ /* 0x000fea0003800000 */
.L_x_17048:
        /* <DEDUP_REMOVED lines=9> */
.L_x_17052:
[----:B------:R-:W-:Y:S01]  /*bdd0*/  IMAD.MOV.U32 R14, RZ, RZ, R25 ;  /* 0x000000ffff0e7224 */ /* 0x000fe200078e0019 */
[----:B------:R-:W-:Y:S01]  /*bde0*/  PRMT R6, R4, 0x7610, R6 ;  /* 0x0000761004067816 */ /* 0x000fe20000000006 */
[----:B------:R-:W-:Y:S01]  /*bdf0*/  IMAD.MOV.U32 R25, RZ, RZ, R10 ;  /* 0x000000ffff197224 */ /* 0x000fe200078e000a */
[----:B------:R-:W-:Y:S02]  /*be00*/  PRMT R4, R17, 0x7610, R4 ;  /* 0x0000761011047816 */ /* 0x000fe40000000004 */
.L_x_17053:
[----:B------:R-:W-:Y:S05]  /*be10*/  BSYNC B1 ;  /* 0x0000000000017941 */ /* 0x000fea0003800000 */
.L_x_17051:
        /* <DEDUP_REMOVED lines=9> */
.L_x_17055:
[----:B------:R-:W-:Y:S01]  /*beb0*/  IMAD.MOV.U32 R11, RZ, RZ, R14 ;  /* 0x000000ffff0b7224 */ /* 0x000fe200078e000e */
[----:B------:R-:W-:Y:S01]  /*bec0*/  PRMT R10, R6, 0x7610, R10 ;  /* 0x00007610060a7816 */ /* 0x000fe2000000000a */
[----:B------:R-:W-:Y:S01]  /*bed0*/  IMAD.MOV.U32 R14, RZ, RZ, R9 ;  /* 0x000000ffff0e7224 */ /* 0x000fe200078e0009 */
[----:B------:R-:W-:Y:S02]  /*bee0*/  PRMT R6, R19, 0x7632, R6 ;  /* 0x0000763213067816 */ /* 0x000fe40000000006 */
.L_x_17056:
[----:B------:R-:W-:Y:S05]  /*bef0*/  BSYNC B1 ;  /* 0x0000000000017941 */ /* 0x000fea0003800000 */
.L_x_17054:
        /* <DEDUP_REMOVED lines=9> */
.L_x_17058:
[----:B------:R-:W-:Y:S01]  /*bf90*/  IMAD.MOV.U32 R9, RZ, RZ, R11 ;  /* 0x000000ffff097224 */ /* 0x000fe200078e000b */
[----:B------:R-:W-:Y:S01]  /*bfa0*/  PRMT R4, R4, 0x5410, R10 ;  /* 0x0000541004047816 */ /* 0x000fe2000000000a */
[----:B------:R-:W-:Y:S01]  /*bfb0*/  IMAD.MOV.U32 R11, RZ, RZ, R8 ;  /* 0x000000ffff0b7224 */ /* 0x000fe200078e0008 */
[----:B------:R-:W-:Y:S02]  /*bfc0*/  PRMT R10, R19, 0x7610, R10 ;  /* 0x00007610130a7816 */ /* 0x000fe4000000000a */
.L_x_17059:
[----:B------:R-:W-:Y:S05]  /*bfd0*/  BSYNC B1 ;  /* 0x0000000000017941 */ /* 0x000fea0003800000 */
.L_x_17057:
        /* <DEDUP_REMOVED lines=16> */
.L_x_17061:
[----:B------:R-:W-:Y:S01]  /*c0e0*/  IMAD.MOV.U32 R8, RZ, RZ, R7 ;  /* 0x000000ffff087224 */ /* 0x000fe200078e0007 */
[----:B------:R-:W-:Y:S01]  /*c0f0*/  PRMT R5, R5, 0x7610, R15 ;  /* 0x0000761005057816 */ /* 0x000fe2000000000f */
[----:B------:R-:W-:Y:S01]  /*c100*/  IMAD.MOV.U32 R7, RZ, RZ, R36 ;  /* 0x000000ffff077224 */ /* 0x000fe200078e0024 */
[----:B------:R-:W-:Y:S02]  /*c110*/  PRMT R15, R15, 0x5410, R21 ;  /* 0x000054100f0f7816 */ /* 0x000fe40000000015 */
.L_x_17062:
[----:B------:R-:W-:Y:S05]  /*c120*/  BSYNC B1 ;  /* 0x0000000000017941 */ /* 0x000fea0003800000 */
.L_x_17060:
        /* <DEDUP_REMOVED lines=9> */
.L_x_17064:
[----:B------:R-:W-:Y:S01]  /*c1c0*/  IMAD.MOV.U32 R17, RZ, RZ, R8 ;  /* 0x000000ffff117224 */ /* 0x000fe200078e0008 */
[C---:B------:R-:W-:Y:S01]  /*c1d0*/  PRMT R15, R5.reuse, 0x7632, R15 ;  /* 0x00007632050f7816 */ /* 0x040fe2000000000f */
[----:B------:R-:W-:Y:S01]  /*c1e0*/  IMAD.MOV.U32 R8, RZ, RZ, R23 ;  /* 0x000000ffff087224 */ /* 0x000fe200078e0017 */
[----:B------:R-:W-:Y:S02]  /*c1f0*/  PRMT R5, R5, 0x7610, R6 ;  /* 0x0000761005057816 */ /* 0x000fe40000000006 */
.L_x_17065:
[----:B------:R-:W-:Y:S05]  /*c200*/  BSYNC B1 ;  /* 0x0000000000017941 */ /* 0x000fea0003800000 */
.L_x_17063:
        /* <DEDUP_REMOVED lines=9> */
.L_x_17067:
[----:B------:R-:W-:Y:S01]  /*c2a0*/  IMAD.MOV.U32 R36, RZ, RZ, R17 ;  /* 0x000000ffff247224 */ /* 0x000fe200078e0011 */
[--C-:B------:R-:W-:Y:S01]  /*c2b0*/  PRMT R6, R6, 0x5410, R15.reuse ;  /* 0x0000541006067816 */ /* 0x100fe2000000000f */
[----:B------:R-:W-:Y:S01]  /*c2c0*/  IMAD.MOV.U32 R17, RZ, RZ, R38 ;  /* 0x000000ffff117224 */ /* 0x000fe200078e0026 */
[----:B------:R-:W-:Y:S02]  /*c2d0*/  PRMT R15, R5, 0x7610, R15 ;  /* 0x00007610050f7816 */ /* 0x000fe4000000000f */
.L_x_17068:
[----:B------:R-:W-:Y:S05]  /*c2e0*/  BSYNC B1 ;  /* 0x0000000000017941 */ /* 0x000fea0003800000 */
.L_x_17066:
        /* <DEDUP_REMOVED lines=9> */
.L_x_17070:
[----:B------:R-:W-:Y:S01]  /*c380*/  IMAD.MOV.U32 R19, RZ, RZ, R36 ;  /* 0x000000ffff137224 */ /* 0x000fe200078e0024 */
[----:B------:R-:W-:Y:S01]  /*c390*/  PRMT R10, R10, 0x7610, R6 ;  /* 0x000076100a0a7816 */ /* 0x000fe20000000006 */
[----:B------:R-:W-:Y:S01]  /*c3a0*/  IMAD.MOV.U32 R36, RZ, RZ, R25 ;  /* 0x000000ffff247224 */ /* 0x000fe200078e0019 */
[----:B------:R-:W-:Y:S02]  /*c3b0*/  PRMT R6, R6, 0x5410, R4 ;  /* 0x0000541006067816 */ /* 0x000fe40000000004 */
.L_x_17071:
[----:B------:R-:W-:Y:S05]  /*c3c0*/  BSYNC B1 ;  /* 0x0000000000017941 */ /* 0x000fea0003800000 */
.L_x_17069:
        /* <DEDUP_REMOVED lines=9> */
.L_x_17073:
[----:B------:R-:W-:Y:S01]  /*c460*/  IMAD.MOV.U32 R38, RZ, RZ, R19 ;  /* 0x000000ffff267224 */ /* 0x000fe200078e0013 */
[C---:B------:R-:W-:Y:S01]  /*c470*/  PRMT R5, R10.reuse, 0x7632, R5 ;  /* 0x000076320a057816 */ /* 0x040fe20000000005 */
[----:B------:R-:W-:Y:S01]  /*c480*/  IMAD.MOV.U32 R19, RZ, RZ, R14 ;  /* 0x000000ffff137224 */ /* 0x000fe200078e000e */
[----:B------:R-:W-:Y:S02]  /*c490*/  PRMT R10, R10, 0x5410, R6 ;  /* 0x000054100a0a7816 */ /* 0x000fe40000000006 */
.L_x_17074:
[----:B------:R-:W-:Y:S05]  /*c4a0*/  BSYNC B1 ;  /* 0x0000000000017941 */ /* 0x000fea0003800000 */
.L_x_17072:
        /* <DEDUP_REMOVED lines=9> */
.L_x_17076:
[----:B------:R-:W-:Y:S01]  /*c540*/  IMAD.MOV.U32 R14, RZ, RZ, R38 ;  /* 0x000000ffff0e7224 */ /* 0x000fe200078e0026 */
[----:B------:R-:W-:Y:S01]  /*c550*/  PRMT R21, R21, 0x5410, R5 ;  /* 0x0000541015157816 */ /* 0x000fe20000000005 */
[----:B------:R-:W-:Y:S01]  /*c560*/  IMAD.MOV.U32 R38, RZ, RZ, R11 ;  /* 0x000000ffff267224 */ /* 0x000fe200078e000b */
[----:B------:R-:W-:Y:S02]  /*c570*/  PRMT R5, R10, 0x7610, R5 ;  /* 0x000076100a057816 */ /* 0x000fe40000000005 */
.L_x_17077:
[----:B------:R-:W-:Y:S05]  /*c580*/  BSYNC B1 ;  /* 0x0000000000017941 */ /* 0x000fea0003800000 */
.L_x_17075:
        /* <DEDUP_REMOVED lines=9> */
.L_x_17079:
[C---:B------:R-:W-:Y:S01]  /*c620*/  PRMT R4, R21.reuse, 0x7632, R4 ;  /* 0x0000763215047816 */ /* 0x040fe20000000004 */
[----:B------:R-:W-:Y:S02]  /*c630*/  IMAD.MOV.U32 R11, RZ, RZ, R14 ;  /* 0x000000ffff0b7224 */ /* 0x000fe400078e000e */
[----:B------:R-:W-:Y:S01]  /*c640*/  IMAD.MOV.U32 R14, RZ, RZ, R9 ;  /* 0x000000ffff0e7224 */ /* 0x000fe200078e0009 */
[----:B------:R-:W-:Y:S02]  /*c650*/  PRMT R21, R21, 0x7610, R4 ;  /* 0x0000761015157816 */ /* 0x000fe40000000004 */
.L_x_17080:
[----:B------:R-:W-:Y:S05]  /*c660*/  BSYNC B1 ;  /* 0x0000000000017941 */ /* 0x000fea0003800000 */
.L_x_17078:
        /* <DEDUP_REMOVED lines=16> */
.L_x_17082:
[----:B------:R-:W-:Y:S01]  /*c770*/  IMAD.MOV.U32 R34, RZ, RZ, R7 ;  /* 0x000000ffff227224 */ /* 0x000fe200078e0007 */
[C---:B------:R-:W-:Y:S01]  /*c780*/  PRMT R6, R15.reuse, 0x7632, R6 ;  /* 0x000076320f067816 */ /* 0x040fe20000000006 */
[----:B------:R-:W-:Y:S01]  /*c790*/  IMAD.MOV.U32 R7, RZ, RZ, R8 ;  /* 0x000000ffff077224 */ /* 0x000fe200078e0008 */
[----:B------:R-:W-:Y:S02]  /*c7a0*/  PRMT R15, R15, 0x7610, R5 ;  /* 0x000076100f0f7816 */ /* 0x000fe40000000005 */
.L_x_17083:
[----:B------:R-:W-:Y:S05]  /*c7b0*/  BSYNC B1 ;  /* 0x0000000000017941 */ /* 0x000fea0003800000 */
.L_x_17081:
        /* <DEDUP_REMOVED lines=9> */
.L_x_17085:
[----:B------:R-:W-:Y:S01]  /*c850*/  IMAD.MOV.U32 R9, RZ, RZ, R34 ;  /* 0x000000ffff097224 */ /* 0x000fe200078e0022 */
[--C-:B------:R-:W-:Y:S01]  /*c860*/  PRMT R4, R4, 0x5410, R6.reuse ;  /* 0x0000541004047816 */ /* 0x100fe20000000006 */
[----:B------:R-:W-:Y:S01]  /*c870*/  IMAD.MOV.U32 R34, RZ, RZ, R17 ;  /* 0x000000ffff227224 */ /* 0x000fe200078e0011 */
[----:B------:R-:W-:Y:S02]  /*c880*/  PRMT R6, R15, 0x7610, R6 ;  /* 0x000076100f067816 */ /* 0x000fe40000000006 */
.L_x_17086:
[----:B------:R-:W-:Y:S05]  /*c890*/  BSYNC B1 ;  /* 0x0000000000017941 */ /* 0x000fea0003800000 */
.L_x_17084:
        /* <DEDUP_REMOVED lines=9> */
.L_x_17088:
[----:B------:R-:W-:Y:S01]  /*c930*/  IMAD.MOV.U32 R8, RZ, RZ, R9 ;  /* 0x000000ffff087224 */ /* 0x000fe200078e0009 */
[----:B------:R-:W-:Y:S01]  /*c940*/  PRMT R5, R5, 0x7610, R4 ;  /* 0x0000761005057816 */ /* 0x000fe20000000004 */
[----:B------:R-:W-:Y:S01]  /*c950*/  IMAD.MOV.U32 R9, RZ, RZ, R36 ;  /* 0x000000ffff097224 */ /* 0x000fe200078e0024 */
[----:B------:R-:W-:Y:S02]  /*c960*/  PRMT R4, R4, 0x7610, R6 ;  /* 0x0000761004047816 */ /* 0x000fe40000000006 */
.L_x_17089:
[----:B------:R-:W-:Y:S05]  /*c970*/  BSYNC B1 ;  /* 0x0000000000017941 */ /* 0x000fea0003800000 */
.L_x_17087:
        /* <DEDUP_REMOVED lines=9> */
.L_x_17091:
[C---:B------:R-:W-:Y:S01]  /*ca10*/  PRMT R10, R5.reuse, 0x7632, R10 ;  /* 0x00007632050a7816 */ /* 0x040fe2000000000a */
[----:B------:R-:W-:Y:S02]  /*ca20*/  IMAD.MOV.U32 R17, RZ, RZ, R8 ;  /* 0x000000ffff117224 */ /* 0x000fe400078e0008 */
[----:B------:R-:W-:Y:S01]  /*ca30*/  IMAD.MOV.U32 R8, RZ, RZ, R19 ;  /* 0x000000ffff087224 */ /* 0x000fe200078e0013 */
[----:B------:R-:W-:Y:S02]  /*ca40*/  PRMT R5, R5, 0x7610, R10 ;  /* 0x0000761005057816 */ /* 0x000fe4000000000a */
.L_x_17092:
[----:B------:R-:W-:Y:S05]  /*ca50*/  BSYNC B1 ;  /* 0x0000000000017941 */ /* 0x000fea0003800000 */
.L_x_17090:
        /* <DEDUP_REMOVED lines=9> */
.L_x_17094:
[----:B------:R-:W-:Y:S01]  /*caf0*/  IMAD.MOV.U32 R19, RZ, RZ, R17 ;  /* 0x000000ffff137224 */ /* 0x000fe200078e0011 */
[----:B------:R-:W-:Y:S01]  /*cb00*/  PRMT R10, R5, 0x5410, R10 ;  /* 0x00005410050a7816 */ /* 0x000fe2000000000a */
[----:B------:R-:W-:Y:S02]  /*cb10*/  IMAD.MOV.U32 R17, RZ, RZ, R38 ;  /* 0x000000ffff117224 */ /* 0x000fe400078e0026 */
.L_x_17095:
[----:B------:R-:W-:Y:S05]  /*cb20*/  BSYNC B1 ;  /* 0x0000000000017941 */ /* 0x000fea0003800000 */
.L_x_17093:
        /* <DEDUP_REMOVED lines=9> */
.L_x_17097:
[----:B------:R-:W-:Y:S01]  /*cbc0*/  IMAD.MOV.U32 R36, RZ, RZ, R19 ;  /* 0x000000ffff247224 */ /* 0x000fe200078e0013 */
[----:B------:R-:W-:Y:S01]  /*cbd0*/  PRMT R6, R6, 0x7610, R10 ;  /* 0x0000761006067816 */ /* 0x000fe2000000000a */
[----:B------:R-:W-:Y:S01]  /*cbe0*/  IMAD.MOV.U32 R19, RZ, RZ, R14 ;  /* 0x000000ffff137224 */ /* 0x000fe200078e000e */
[----:B------:R-:W-:Y:S02]  /*cbf0*/  PRMT R10, R10, 0x7610, R21 ;  /* 0x000076100a0a7816 */ /* 0x000fe40000000015 */
.L_x_17098:
[----:B------:R-:W-:Y:S05]  /*cc00*/  BSYNC B1 ;  /* 0x0000000000017941 */ /* 0x000fea0003800000 */
.L_x_17096:
        /* <DEDUP_REMOVED lines=9> */
.L_x_17100:
[----:B------:R-:W-:Y:S01]  /*cca0*/  IMAD.MOV.U32 R14, RZ, RZ, R36 ;  /* 0x000000ffff0e7224 */ /* 0x000fe200078e0024 */
[C---:B------:R-:W-:Y:S01]  /*ccb0*/  PRMT R5, R6.reuse, 0x7632, R5 ;  /* 0x0000763206057816 */ /* 0x040fe20000000005 */
[----:B------:R-:W-:Y:S01]  /*ccc0*/  IMAD.MOV.U32 R36, RZ, RZ, R11 ;  /* 0x000000ffff247224 */ /* 0x000fe200078e000b */
[----:B------:R-:W-:Y:S02]  /*ccd0*/  PRMT R6, R6, 0x5410, R4 ;  /* 0x0000541006067816 */ /* 0x000fe40000000004 */
.L_x_17101:
[----:B------:R-:W-:Y:S05]  /*cce0*/  BSYNC B1 ;  /* 0x0000000000017941 */ /* 0x000fea0003800000 */
.L_x_17099:
        /* <DEDUP_REMOVED lines=16> */
.L_x_17103:
[----:B------:R-:W-:Y:S01]  /*cdf0*/  IMAD.MOV.U32 R20, RZ, RZ, R7 ;  /* 0x000000ffff147224 */ /* 0x000fe200078e0007 */
[C---:B------:R-:W-:Y:S01]  /*ce00*/  PRMT R4, R15.reuse, 0x7632, R4 ;  /* 0x000076320f047816 */ /* 0x040fe20000000004 */
[----:B------:R-:W-:Y:S01]  /*ce10*/  IMAD.MOV.U32 R7, RZ, RZ, R34 ;  /* 0x000000ffff077224 */ /* 0x000fe200078e0022 */
[----:B------:R-:W-:Y:S02]  /*ce20*/  PRMT R15, R15, 0x5410, R6 ;  /* 0x000054100f0f7816 */ /* 0x000fe40000000006 */
.L_x_17104:
[----:B------:R-:W-:Y:S05]  /*ce30*/  BSYNC B1 ;  /* 0x0000000000017941 */ /* 0x000fea0003800000 */
.L_x_17102:
        /* <DEDUP_REMOVED lines=9> */
.L_x_17106:
[----:B------:R-:W-:Y:S01]  /*ced0*/  IMAD.MOV.U32 R11, RZ, RZ, R20 ;  /* 0x000000ffff0b7224 */ /* 0x000fe200078e0014 */
[C---:B------:R-:W-:Y:S01]  /*cee0*/  PRMT R6, R4.reuse, 0x7610, R6 ;  /* 0x0000761004067816 */ /* 0x040fe20000000006 */
[----:B------:R-:W-:Y:S01]  /*cef0*/  IMAD.MOV.U32 R20, RZ, RZ, R9 ;  /* 0x000000ffff147224 */ /* 0x000fe200078e0009 */
[----:B------:R-:W-:Y:S02]  /*cf00*/  PRMT R4, R4, 0x7632, R4 ;  /* 0x0000763204047816 */ /* 0x000fe40000000004 */
.L_x_17107:
[----:B------:R-:W-:Y:S05]  /*cf10*/  BSYNC B1 ;  /* 0x0000000000017941 */ /* 0x000fea0003800000 */
.L_x_17105:
        /* <DEDUP_REMOVED lines=9> */
.L_x_17109:
[----:B------:R-:W-:Y:S01]  /*cfb0*/  IMAD.MOV.U32 R32, RZ, RZ, R11 ;  /* 0x000000ffff207224 */ /* 0x000fe200078e000b */
[----:B------:R-:W-:Y:S01]  /*cfc0*/  PRMT R4, R4, 0x5410, R6 ;  /* 0x0000541004047816 */ /* 0x000fe20000000006 */
[----:B------:R-:W-:Y:S01]  /*cfd0*/  IMAD.MOV.U32 R11, RZ, RZ, R8 ;  /* 0x000000ffff0b7224 */ /* 0x000fe200078e0008 */
[----:B------:R-:W-:Y:S02]  /*cfe0*/  PRMT R6, R5, 0x7632, R6 ;  /* 0x0000763205067816 */ /* 0x000fe40000000006 */
.L_x_17110:
[----:B------:R-:W-:Y:S05]  /*cff0*/  BSYNC B1 ;  /* 0x0000000000017941 */ /* 0x000fea0003800000 */
.L_x_17108:
        /* <DEDUP_REMOVED lines=9> */
.L_x_17112:
[----:B------:R-:W-:Y:S01]  /*d090*/  IMAD.MOV.U32 R8, RZ, RZ, R32 ;  /* 0x000000ffff087224 */ /* 0x000fe200078e0020 */
[----:B------:R-:W-:Y:S01]  /*d0a0*/  PRMT R5, R5, 0x7610, R4 ;  /* 0x0000761005057816 */ /* 0x000fe20000000004 */
[----:B------:R-:W-:Y:S01]  /*d0b0*/  IMAD.MOV.U32 R32, RZ, RZ, R17 ;  /* 0x000000ffff207224 */ /* 0x000fe200078e0011 */
[----:B------:R-:W-:Y:S02]  /*d0c0*/  PRMT R4, R4, 0x5410, R10 ;  /* 0x0000541004047816 */ /* 0x000fe4000000000a */
.L_x_17113:
[----:B------:R-:W-:Y:S05]  /*d0d0*/  BSYNC B1 ;  /* 0x0000000000017941 */ /* 0x000fea0003800000 */
.L_x_17111:
        /* <DEDUP_REMOVED lines=9> */
.L_x_17115:
[----:B------:R-:W-:Y:S01]  /*d170*/  IMAD.MOV.U32 R9, RZ, RZ, R8 ;  /* 0x000000ffff097224 */ /* 0x000fe200078e0008 */
[----:B------:R-:W-:Y:S01]  /*d180*/  PRMT R17, R17, 0x7610, R5 ;  /* 0x0000761011117816 */ /* 0x000fe20000000005 */
[----:B------:R-:W-:Y:S01]  /*d190*/  IMAD.MOV.U32 R8, RZ, RZ, R19 ;  /* 0x000000ffff087224 */ /* 0x000fe200078e0013 */
[----:B------:R-:W-:Y:S02]  /*d1a0*/  PRMT R5, R5, 0x7610, R10 ;  /* 0x0000761005057816 */ /* 0x000fe4000000000a */
.L_x_17116:
[----:B------:R-:W-:Y:S05]  /*d1b0*/  BSYNC B1 ;  /* 0x0000000000017941 */ /* 0x000fea0003800000 */
.L_x_17114:
        /* <DEDUP_REMOVED lines=9> */
.L_x_17118:
[----:B------:R-:W-:Y:S01]  /*d250*/  IMAD.MOV.U32 R19, RZ, RZ, R9 ;  /* 0x000000ffff137224 */ /* 0x000fe200078e0009 */
[C---:B------:R-:W-:Y:S01]  /*d260*/  PRMT R10, R17.reuse, 0x7632, R10 ;  /* 0x00007632110a7816 */ /* 0x040fe2000000000a */
[----:B------:R-:W-:Y:S01]  /*d270*/  IMAD.MOV.U32 R9, RZ, RZ, R36 ;  /* 0x000000ffff097224 */ /* 0x000fe200078e0024 */
[----:B------:R-:W-:Y:S02]  /*d280*/  PRMT R17, R17, 0x7610, R6 ;  /* 0x0000761011117816 */ /* 0x000fe40000000006 */
.L_x_17119:
[----:B------:R-:W-:Y:S05]  /*d290*/  BSYNC B1 ;  /* 0x0000000000017941 */ /* 0x000fea0003800000 */
.L_x_17117:
        /* <DEDUP_REMOVED lines=9> */
.L_x_17121:
[----:B------:R-:W-:Y:S01]  /*d330*/  IMAD.MOV.U32 R21, RZ, RZ, R19 ;  /* 0x000000ffff157224 */ /* 0x000fe200078e0013 */
[----:B------:R-:W-:Y:S01]  /*d340*/  PRMT R6, R6, 0x5410, R10 ;  /* 0x0000541006067816 */ /* 0x000fe2000000000a */
[----:B------:R-:W-:Y:S01]  /*d350*/  IMAD.MOV.U32 R19, RZ, RZ, R14 ;  /* 0x000000ffff137224 */ /* 0x000fe200078e000e */
[----:B------:R-:W-:Y:S02]  /*d360*/  PRMT R10, R5, 0x7610, R10 ;  /* 0x00007610050a7816 */ /* 0x000fe4000000000a */
.L_x_17122:
[----:B------:R-:W-:Y:S05]  /*d370*/  BSYNC B1 ;  /* 0x0000000000017941 */ /* 0x000fea0003800000 */
.L_x_17120:
        /* <DEDUP_REMOVED lines=16> */
.L_x_17124:
[----:B------:R-:W-:Y:S01]  /*d480*/  IMAD.MOV.U32 R14, RZ, RZ, R7 ;  /* 0x000000ffff0e7224 */ /* 0x000fe200078e0007 */
[C---:B------:R-:W-:Y:S01]  /*d490*/  PRMT R5, R15.reuse, 0x7632, R5 ;  /* 0x000076320f057816 */ /* 0x040fe20000000005 */
[----:B------:R-:W-:Y:S01]  /*d4a0*/  IMAD.MOV.U32 R7, RZ, RZ, R20 ;  /* 0x000000ffff077224 */ /* 0x000fe200078e0014 */
[----:B------:R-:W-:Y:S02]  /*d4b0*/  PRMT R15, R15, 0x5410, R4 ;  /* 0x000054100f0f7816 */ /* 0x000fe40000000004 */
.L_x_17125:
[----:B------:R-:W-:Y:S05]  /*d4c0*/  BSYNC B1 ;  /* 0x0000000000017941 */ /* 0x000fea0003800000 */
.L_x_17123:
        /* <DEDUP_REMOVED lines=9> */
.L_x_17127:
[----:B------:R-:W-:Y:S01]  /*d560*/  IMAD.MOV.U32 R23, RZ, RZ, R14 ;  /* 0x000000ffff177224 */ /* 0x000fe200078e000e */
[----:B------:R-:W-:Y:S01]  /*d570*/  PRMT R10, R10, 0x5410, R5 ;  /* 0x000054100a0a7816 */ /* 0x000fe20000000005 */
[----:B------:R-:W-:Y:S01]  /*d580*/  IMAD.MOV.U32 R14, RZ, RZ, R11 ;  /* 0x000000ffff0e7224 */ /* 0x000fe200078e000b */
[----:B------:R-:W-:Y:S02]  /*d590*/  PRMT R5, R6, 0x7610, R5 ;  /* 0x0000761006057816 */ /* 0x000fe40000000005 */
.L_x_17128:
[----:B------:R-:W-:Y:S05]  /*d5a0*/  BSYNC B1 ;  /* 0x0000000000017941 */ /* 0x000fea0003800000 */
.L_x_17126:
        /* <DEDUP_REMOVED lines=9> */
.L_x_17130:
[C---:B------:R-:W-:Y:S01]  /*d640*/  PRMT R4, R10.reuse, 0x7632, R4 ;  /* 0x000076320a047816 */ /* 0x040fe20000000004 */
[----:B------:R-:W-:Y:S02]  /*d650*/  IMAD.MOV.U32 R11, RZ, RZ, R23 ;  /* 0x000000ffff0b7224 */ /* 0x000fe400078e0017 */
[----:B------:R-:W-:Y:S01]  /*d660*/  IMAD.MOV.U32 R23, RZ, RZ, R32 ;  /* 0x000000ffff177224 */ /* 0x000fe200078e0020 */
[----:B------:R-:W-:Y:S02]  /*d670*/  PRMT R10, R10, 0x7610, R4 ;  /* 0x000076100a0a7816 */ /* 0x000fe40000000004 */
.L_x_17131:
[----:B------:R-:W-:Y:S05]  /*d680*/  BSYNC B1 ;  /* 0x0000000000017941 */ /* 0x000fea0003800000 */
.L_x_17129:
        /* <DEDUP_REMOVED lines=9> */
.L_x_17133:
[----:B------:R-:W-:Y:S01]  /*d720*/  IMAD.MOV.U32 R20, RZ, RZ, R11 ;  /* 0x000000ffff147224 */ /* 0x000fe200078e000b */
[----:B------:R-:W-:Y:S01]  /*d730*/  PRMT R6, R4, 0x7610, R6 ;  /* 0x0000761004067816 */ /* 0x000fe20000000006 */
[----:B------:R-:W-:Y:S01]  /*d740*/  IMAD.MOV.U32 R11, RZ, RZ, R8 ;  /* 0x000000ffff0b7224 */ /* 0x000fe200078e0008 */
[----:B------:R-:W-:Y:S02]  /*d750*/  PRMT R4, R5, 0x7632, R4 ;  /* 0x0000763205047816 */ /* 0x000fe40000000004 */
.L_x_17134:
[----:B------:R-:W-:Y:S05]  /*d760*/  BSYNC B1 ;  /* 0x0000000000017941 */ /* 0x000fea0003800000 */
.L_x_17132:
        /* <DEDUP_REMOVED lines=9> */
.L_x_17136:
[----:B------:R-:W-:Y:S01]  /*d800*/  IMAD.MOV.U32 R8, RZ, RZ, R20 ;  /* 0x000000ffff087224 */ /* 0x000fe200078e0014 */
[--C-:B------:R-:W-:Y:S01]  /*d810*/  PRMT R4, R4, 0x5410, R6.reuse ;  /* 0x0000541004047816 */ /* 0x100fe20000000006 */
[----:B------:R-:W-:Y:S01]  /*d820*/  IMAD.MOV.U32 R20, RZ, RZ, R9 ;  /* 0x000000ffff147224 */ /* 0x000fe200078e0009 */
[----:B------:R-:W-:Y:S02]  /*d830*/  PRMT R6, R17, 0x7632, R6 ;  /* 0x0000763211067816 */ /* 0x000fe40000000006 */
.L_x_17137:
[----:B------:R-:W-:Y:S05]  /*d840*/  BSYNC B1 ;  /* 0x0000000000017941 */ /* 0x000fea0003800000 */
.L_x_17135:
        /* <DEDUP_REMOVED lines=9> */
.L_x_17139:
[----:B------:R-:W-:Y:S01]  /*d8e0*/  IMAD.MOV.U32 R30, RZ, RZ, R8 ;  /* 0x000000ffff1e7224 */ /* 0x000fe200078e0008 */
[----:B------:R-:W-:Y:S01]  /*d8f0*/  PRMT R5, R5, 0x7610, R4 ;  /* 0x0000761005057816 */ /* 0x000fe20000000004 */
[----:B------:R-:W-:Y:S01]  /*d900*/  IMAD.MOV.U32 R8, RZ, RZ, R19 ;  /* 0x000000ffff087224 */ /* 0x000fe200078e0013 */
[----:B------:R-:W-:Y:S02]  /*d910*/  PRMT R4, R4, 0x5410, R10 ;  /* 0x0000541004047816 */ /* 0x000fe4000000000a */
.L_x_17140:
[----:B------:R-:W-:Y:S05]  /*d920*/  BSYNC B1 ;  /* 0x0000000000017941 */ /* 0x000fea0003800000 */
.L_x_17138:
        /* <DEDUP_REMOVED lines=9> */
.L_x_17142:
[----:B------:R-:W-:Y:S01]  /*d9c0*/  IMAD.MOV.U32 R9, RZ, RZ, R30 ;  /* 0x000000ffff097224 */ /* 0x000fe200078e001e */
[C---:B------:R-:W-:Y:S01]  /*d9d0*/  PRMT R10, R5.reuse, 0x7632, R10 ;  /* 0x00007632050a7816 */ /* 0x040fe2000000000a */
[----:B------:R-:W-:Y:S01]  /*d9e0*/  IMAD.MOV.U32 R30, RZ, RZ, R21 ;  /* 0x000000ffff1e7224 */ /* 0x000fe200078e0015 */
[----:B------:R-:W-:Y:S02]  /*d9f0*/  PRMT R5, R5, 0x7610, R6 ;  /* 0x0000761005057816 */ /* 0x000fe40000000006 */
.L_x_17143:
[----:B------:R-:W-:Y:S05]  /*da00*/  BSYNC B1 ;  /* 0x0000000000017941 */ /* 0x000fea0003800000 */
.L_x_17141:
        /* <DEDUP_REMOVED lines=16> */
.L_x_17145:
[----:B------:R-:W-:Y:S01]  /*db10*/  IMAD.MOV.U32 R18, RZ, RZ, R7 ;  /* 0x000000ffff127224 */ /* 0x000fe200078e0007 */
[----:B------:R-:W-:Y:S01]  /*db20*/  PRMT R6, R6, 0x7610, R15 ;  /* 0x0000761006067816 */ /* 0x000fe2000000000f */
[----:B------:R-:W-:Y:S01]  /*db30*/  IMAD.MOV.U32 R7, RZ, RZ, R14 ;  /* 0x000000ffff077224 */ /* 0x000fe200078e000e */
[----:B------:R-:W-:Y:S02]  /*db40*/  PRMT R15, R15, 0x5410, R5 ;  /* 0x000054100f0f7816 */ /* 0x000fe40000000005 */
.L_x_17146:
[----:B------:R-:W-:Y:S05]  /*db50*/  BSYNC B1 ;  /* 0x0000000000017941 */ /* 0x000fea0003800000 */
.L_x_17144:
        /* <DEDUP_REMOVED lines=9> */
.L_x_17148:
[----:B------:R-:W-:Y:S01]  /*dbf0*/  IMAD.MOV.U32 R14, RZ, RZ, R18 ;  /* 0x000000ffff0e7224 */ /* 0x000fe200078e0012 */
[----:B------:R-:W-:Y:S01]  /*dc00*/  PRMT R17, R17, 0x7610, R6 ;  /* 0x0000761011117816 */ /* 0x000fe20000000006 */
[----:B------:R-:W-:Y:S01]  /*dc10*/  IMAD.MOV.U32 R18, RZ, RZ, R23 ;  /* 0x000000ffff127224 */ /* 0x000fe200078e0017 */
[----:B------:R-:W-:Y:S02]  /*dc20*/  PRMT R6, R6, 0x7610, R10 ;  /* 0x0000761006067816 */ /* 0x000fe4000000000a */
.L_x_17149:
[----:B------:R-:W-:Y:S05]  /*dc30*/  BSYNC B1 ;  /* 0x0000000000017941 */ /* 0x000fea0003800000 */
.L_x_17147:
        /* <DEDUP_REMOVED lines=9> */
.L_x_17151:
[----:B------:R-:W-:Y:S01]  /*dcd0*/  IMAD.MOV.U32 R19, RZ, RZ, R14 ;  /* 0x000000ffff137224 */ /* 0x000fe200078e000e */
[----:B------:R-:W-:Y:S01]  /*dce0*/  PRMT R10, R10, 0x7610, R17 ;  /* 0x000076100a0a7816 */ /* 0x000fe20000000011 */
[----:B------:R-:W-:Y:S01]  /*dcf0*/  IMAD.MOV.U32 R14, RZ, RZ, R11 ;  /* 0x000000ffff0e7224 */ /* 0x000fe200078e000b */
[----:B------:R-:W-:Y:S02]  /*dd00*/  PRMT R17, R17, 0x5410, R4 ;  /* 0x0000541011117816 */ /* 0x000fe40000000004 */
.L_x_17152:
[----:B------:R-:W-:Y:S05]  /*dd10*/  BSYNC B1 ;  /* 0x0000000000017941 */ /* 0x000fea0003800000 */
.L_x_17150:
        /* <DEDUP_REMOVED lines=9> */
.L_x_17154:
[----:B------:R-:W-:Y:S01]  /*ddb0*/  IMAD.MOV.U32 R11, RZ, RZ, R19 ;  /* 0x000000ffff0b7224 */ /* 0x000fe200078e0013 */
[----:B------:R-:W-:Y:S01]  /*ddc0*/  PRMT R21, R21, 0x7610, R10 ;  /* 0x0000761015157816 */ /* 0x000fe2000000000a */
[----:B------:R-:W-:Y:S01]  /*ddd0*/  IMAD.MOV.U32 R19, RZ, RZ, R20 ;  /* 0x000000ffff137224 */ /* 0x000fe200078e0014 */
[----:B------:R-:W-:Y:S02]  /*dde0*/  PRMT R10, R10, 0x5410, R6 ;  /* 0x000054100a0a7816 */ /* 0x000fe40000000006 */
.L_x_17155:
[----:B------:R-:W-:Y:S05]  /*ddf0*/  BSYNC B1 ;  /* 0x0000000000017941 */ /* 0x000fea0003800000 */
.L_x_17153:
        /* <DEDUP_REMOVED lines=9> */
.L_x_17157:
[C---:B------:R-:W-:Y:S01]  /*de90*/  PRMT R4, R21.reuse, 0x7632, R4 ;  /* 0x0000763215047816 */ /* 0x040fe20000000004 */
[----:B------:R-:W-:Y:S02]  /*dea0*/  IMAD.MOV.U32 R23, RZ, RZ, R11 ;  /* 0x000000ffff177224 */ /* 0x000fe400078e000b */
[----:B------:R-:W-:Y:S01]  /*deb0*/  IMAD.MOV.U32 R11, RZ, RZ, R8 ;  /* 0x000000ffff0b7224 */ /* 0x000fe200078e0008 */
[----:B------:R-:W-:Y:S02]  /*dec0*/  PRMT R21, R21, 0x7610, R4 ;  /* 0x0000761015157816 */ /* 0x000fe40000000004 */
.L_x_17158:
[----:B------:R-:W-:Y:S05]  /*ded0*/  BSYNC B1 ;  /* 0x0000000000017941 */ /* 0x000fea0003800000 */
.L_x_17156:
        /* <DEDUP_REMOVED lines=9> */
.L_x_17160:
[----:B------:R-:W-:Y:S01]  /*df70*/  IMAD.MOV.U32 R8, RZ, RZ, R23 ;  /* 0x000000ffff087224 */ /* 0x000fe200078e0017 */
[----:B------:R-:W-:Y:S01]  /*df80*/  PRMT R4, R5, 0x5432, R4 ;  /* 0x0000543205047816 */ /* 0x000fe20000000004 */
[----:B------:R-:W-:Y:S02]  /*df90*/  IMAD.MOV.U32 R23, RZ, RZ, R30 ;  /* 0x000000ffff177224 */ /* 0x000fe400078e001e */
.L_x_17161:
[----:B------:R-:W-:Y:S05]  /*dfa0*/  BSYNC B1 ;  /* 0x0000000000017941 */ /* 0x000fea0003800000 */
.L_x_17159:
        /* <DEDUP_REMOVED lines=9> */
.L_x_17163:
[----:B------:R-:W-:Y:S01]  /*e040*/  IMAD.MOV.U32 R5, RZ, RZ, R8 ;  /* 0x000000ffff057224 */ /* 0x000fe200078e0008 */
[C---:B------:R-:W-:Y:S01]  /*e050*/  PRMT R6, R4.reuse, 0x7632, R6 ;  /* 0x0000763204067816 */ /* 0x040fe20000000006 */
[----:B------:R-:W-:Y:S01]  /*e060*/  IMAD.MOV.U32 R8, RZ, RZ, R9 ;  /* 0x000000ffff087224 */ /* 0x000fe200078e0009 */
[----:B------:R-:W-:Y:S02]  /*e070*/  PRMT R4, R4, 0x5410, R10 ;  /* 0x0000541004047816 */ /* 0x000fe4000000000a */
.L_x_17164:
[----:B------:R-:W-:Y:S05]  /*e080*/  BSYNC B1 ;  /* 0x0000000000017941 */ /* 0x000fea0003800000 */
.L_x_17162:
        /* <DEDUP_REMOVED lines=16> */
.L_x_17166:
[----:B------:R-:W-:Y:S01]  /*e190*/  IMAD.MOV.U32 R9, RZ, RZ, R7 ;  /* 0x000000ffff097224 */ /* 0x000fe200078e0007 */
[C---:B------:R-:W-:Y:S01]  /*e1a0*/  PRMT R10, R15.reuse, 0x7632, R10 ;  /* 0x000076320f0a7816 */ /* 0x040fe2000000000a */
[----:B------:R-:W-:Y:S01]  /*e1b0*/  IMAD.MOV.U32 R7, RZ, RZ, R18 ;  /* 0x000000ffff077224 */ /* 0x000fe200078e0012 */
[----:B------:R-:W-:Y:S02]  /*e1c0*/  PRMT R15, R15, 0x7610, R6 ;  /* 0x000076100f0f7816 */ /* 0x000fe40000000006 */
.L_x_17167:
[----:B------:R-:W-:Y:S05]  /*e1d0*/  BSYNC B1 ;  /* 0x0000000000017941 */ /* 0x000fea0003800000 */
.L_x_17165:
        /* <DEDUP_REMOVED lines=9> */
.L_x_17169:
[----:B------:R-:W-:Y:S01]  /*e270*/  PRMT R17, R10, 0x7610, R17 ;  /* 0x000076100a117816 */ /* 0x000fe20000000011 */
[----:B------:R-:W-:Y:S02]  /*e280*/  IMAD.MOV.U32 R18, RZ, RZ, R9 ;  /* 0x000000ffff127224 */ /* 0x000fe400078e0009 */
[----:B------:R-:W-:Y:S01]  /*e290*/  IMAD.MOV.U32 R9, RZ, RZ, R14 ;  /* 0x000000ffff097224 */ /* 0x000fe200078e000e */
[----:B------:R-:W-:Y:S02]  /*e2a0*/  PRMT R10, R17, 0x7632, R10 ;  /* 0x00007632110a7816 */ /* 0x000fe4000000000a */
.L_x_17170:
[----:B------:R-:W-:Y:S05]  /*e2b0*/  BSYNC B1 ;  /* 0x0000000000017941 */ /* 0x000fea0003800000 */
.L_x_17168:
        /* <DEDUP_REMOVED lines=9> */
.L_x_17172:
[----:B------:R-:W-:Y:S01]  /*e350*/  IMAD.MOV.U32 R20, RZ, RZ, R18 ;  /* 0x000000ffff147224 */ /* 0x000fe200078e0012 */
[----:B------:R-:W-:Y:S01]  /*e360*/  PRMT R17, R10, 0x5432, R17 ;  /* 0x000054320a117816 */ /* 0x000fe20000000011 */
[----:B------:R-:W-:Y:S02]  /*e370*/  IMAD.MOV.U32 R18, RZ, RZ, R19 ;  /* 0x000000ffff127224 */ /* 0x000fe400078e0013 */
.L_x_17173:
[----:B------:R-:W-:Y:S05]  /*e380*/  BSYNC B1 ;  /* 0x0000000000017941 */ /* 0x000fea0003800000 */
.L_x_17171:
        /* <DEDUP_REMOVED lines=9> */
.L_x_17175:
[----:B------:R-:W-:Y:S01]  /*e420*/  IMAD.MOV.U32 R19, RZ, RZ, R20 ;  /* 0x000000ffff137224 */ /* 0x000fe200078e0014 */
[----:B------:R-:W-:Y:S01]  /*e430*/  PRMT R10, R10, 0x7610, R17 ;  /* 0x000076100a0a7816 */ /* 0x000fe20000000011 */
[----:B------:R-:W-:Y:S01]  /*e440*/  IMAD.MOV.U32 R20, RZ, RZ, R11 ;  /* 0x000000ffff147224 */ /* 0x000fe200078e000b */
[----:B------:R-:W-:Y:S02]  /*e450*/  PRMT R17, R17, 0x7610, R21 ;  /* 0x0000761011117816 */ /* 0x000fe40000000015 */
.L_x_17176:
[----:B------:R-:W-:Y:S05]  /*e460*/  BSYNC B1 ;  /* 0x0000000000017941 */ /* 0x000fea0003800000 */
.L_x_17174:
        /* <DEDUP_REMOVED lines=9> */
.L_x_17178:
[----:B------:R-:W-:Y:S01]  /*e500*/  IMAD.MOV.U32 R21, RZ, RZ, R19 ;  /* 0x000000ffff157224 */ /* 0x000fe200078e0013 */
[C---:B------:R-:W-:Y:S01]  /*e510*/  PRMT R25, R10.reuse, 0x7632, R25 ;  /* 0x000076320a197816 */ /* 0x040fe20000000019 */
[----:B------:R-:W-:Y:S01]  /*e520*/  IMAD.MOV.U32 R19, RZ, RZ, R23 ;  /* 0x000000ffff137224 */ /* 0x000fe200078e0017 */
[----:B------:R-:W-:Y:S02]  /*e530*/  PRMT R10, R10, 0x5410, R4 ;  /* 0x000054100a0a7816 */ /* 0x000fe40000000004 */
.L_x_17179:
[----:B------:R-:W-:Y:S05]  /*e540*/  BSYNC B1 ;  /* 0x0000000000017941 */ /* 0x000fea0003800000 */
.L_x_17177:
        /* <DEDUP_REMOVED lines=9> */
.L_x_17181:
[----:B------:R-:W-:Y:S01]  /*e5e0*/  IMAD.MOV.U32 R23, RZ, RZ, R21 ;  /* 0x000000ffff177224 */ /* 0x000fe200078e0015 */
[----:B------:R-:W-:Y:S01]  /*e5f0*/  PRMT R25, R4, 0x5432, R25 ;  /* 0x0000543204197816 */ /* 0x000fe20000000019 */
[----:B------:R-:W-:Y:S02]  /*e600*/  IMAD.MOV.U32 R21, RZ, RZ, R8 ;  /* 0x000000ffff157224 */ /* 0x000fe400078e0008 */
.L_x_17182:
[----:B------:R-:W-:Y:S05]  /*e610*/  BSYNC B1 ;  /* 0x0000000000017941 */ /* 0x000fea0003800000 */
.L_x_17180:
        /* <DEDUP_REMOVED lines=9> */
.L_x_17184:
[----:B------:R-:W-:Y:S01]  /*e6b0*/  IMAD.MOV.U32 R26, RZ, RZ, R23 ;  /* 0x000000ffff1a7224 */ /* 0x000fe200078e0017 */
[C---:B------:R-:W-:Y:S01]  /*e6c0*/  PRMT R27, R25.reuse, 0x7632, R27 ;  /* 0x00007632191b7816 */ /* 0x040fe2000000001b */
[----:B------:R-:W-:Y:S01]  /*e6d0*/  IMAD.MOV.U32 R23, RZ, RZ, R5 ;  /* 0x000000ffff177224 */ /* 0x000fe200078e0005 */
[----:B------:R-:W-:Y:S02]  /*e6e0*/  PRMT R25, R25, 0x5410, R6 ;  /* 0x0000541019197816 */ /* 0x000fe40000000006 */
.L_x_17185:
[----:B------:R-:W-:Y:S05]  /*e6f0*/  BSYNC B1 ;  /* 0x0000000000017941 */ /* 0x000fea0003800000 */
.L_x_17183:
        /* <DEDUP_REMOVED lines=16> */
.L_x_17187:
[----:B------:R-:W-:Y:S01]  /*e800*/  IMAD.MOV.U32 R6, RZ, RZ, R7 ;  /* 0x000000ffff067224 */ /* 0x000fe200078e0007 */
[----:B------:R-:W-:Y:S01]  /*e810*/  PRMT R15, R15, 0x5432, R10 ;  /* 0x000054320f0f7816 */ /* 0x000fe2000000000a */
[----:B------:R-:W-:Y:S02]  /*e820*/  IMAD.MOV.U32 R7, RZ, RZ, R9 ;  /* 0x000000ffff077224 */ /* 0x000fe400078e0009 */
.L_x_17188:
[----:B------:R-:W-:Y:S05]  /*e830*/  BSYNC B1 ;  /* 0x0000000000017941 */ /* 0x000fea0003800000 */
.L_x_17186:
        /* <DEDUP_REMOVED lines=9> */
.L_x_17190:
[--C-:B------:R-:W-:Y:S01]  /*e8d0*/  PRMT R14, R14, 0x5410, R15.reuse ;  /* 0x000054100e0e7816 */ /* 0x100fe2000000000f */
[----:B------:R-:W-:Y:S01]  /*e8e0*/  IMAD.MOV.U32 R5, RZ, RZ, R6 ;  /* 0x000000ffff057224 */ /* 0x000fe200078e0006 */
[----:B------:R-:W-:Y:S01]  /*e8f0*/  PRMT R15, R17, 0x7610, R15 ;  /* 0x00007610110f7816 */ /* 0x000fe2000000000f */
[----:B------:R-:W-:Y:S02]  /*e900*/  IMAD.MOV.U32 R6, RZ, RZ, R18 ;  /* 0x000000ffff067224 */ /* 0x000fe400078e0012 */
.L_x_17191:
[----:B------:R-:W-:Y:S05]  /*e910*/  BSYNC B1 ;  /* 0x0000000000017941 */ /* 0x000fea0003800000 */
.L_x_17189:
        /* <DEDUP_REMOVED lines=9> */
.L_x_17193:
[----:B------:R-:W-:Y:S01]  /*e9b0*/  IMAD.MOV.U32 R4, RZ, RZ, R5 ;  /* 0x000000ffff047224 */ /* 0x000fe200078e0005 */
[----:B------:R-:W-:Y:S01]  /*e9c0*/  PRMT R14, R14, 0x7632, R17 ;  /* 0x000076320e0e7816 */ /* 0x000fe20000000011 */
[----:B------:R-:W-:Y:S02]  /*e9d0*/  IMAD.MOV.U32 R5, RZ, RZ, R20 ;  /* 0x000000ffff057224 */ /* 0x000fe400078e0014 */
.L_x_17194:
[----:B------:R-:W-:Y:S05]  /*e9e0*/  BSYNC B1 ;  /* 0x0000000000017941 */ /* 0x000fea0003800000 */
.L_x_17192:
        /* <DEDUP_REMOVED lines=9> */
.L_x_17196:
[----:B------:R-:W-:Y:S01]  /*ea80*/  PRMT R17, R17, 0x5410, R14 ;  /* 0x0000541011117816 */ /* 0x000fe2000000000e */
[----:B------:R-:W-:Y:S01]  /*ea90*/  IMAD.MOV.U32 R11, RZ, RZ, R4 ;  /* 0x000000ffff0b7224 */ /* 0x000fe200078e0004 */
[----:B------:R-:W-:Y:S01]  /*eaa0*/  PRMT R14, R10, 0x7632, R14 ;  /* 0x000076320a0e7816 */ /* 0x000fe2000000000e */
[----:B------:R-:W-:Y:S02]  /*eab0*/  IMAD.MOV.U32 R4, RZ, RZ, R19 ;  /* 0x000000ffff047224 */ /* 0x000fe400078e0013 */
.L_x_17197:
[----:B------:R-:W-:Y:S05]  /*eac0*/  BSYNC B1 ;  /* 0x0000000000017941 */ /* 0x000fea0003800000 */
.L_x_17195:
        /* <DEDUP_REMOVED lines=9> */
.L_x_17199:
[----:B------:R-:W-:Y:S01]  /*eb60*/  IMAD.MOV.U32 R10, RZ, RZ, R11 ;  /* 0x000000ffff0a7224 */ /* 0x000fe200078e000b */
[----:B------:R-:W-:Y:S01]  /*eb70*/  PRMT R17, R17, 0x5432, R25 ;  /* 0x0000543211117816 */ /* 0x000fe20000000019 */
[----:B------:R-:W-:Y:S02]  /*eb80*/  IMAD.MOV.U32 R11, RZ, RZ, R21 ;  /* 0x000000ffff0b7224 */ /* 0x000fe400078e0015 */
.L_x_17200:
[----:B------:R-:W-:Y:S05]  /*eb90*/  BSYNC B1 ;  /* 0x0000000000017941 */ /* 0x000fea0003800000 */
.L_x_17198:
        /* <DEDUP_REMOVED lines=9> */
.L_x_17202:
[--C-:B------:R-:W-:Y:S01]  /*ec30*/  PRMT R19, R19, 0x5410, R17.reuse ;  /* 0x0000541013137816 */ /* 0x100fe20000000011 */
[----:B------:R-:W-:Y:S01]  /*ec40*/  IMAD.MOV.U32 R9, RZ, RZ, R10 ;  /* 0x000000ffff097224 */ /* 0x000fe200078e000a */
[----:B------:R-:W-:Y:S01]  /*ec50*/  PRMT R17, R25, 0x7632, R17 ;  /* 0x0000763219117816 */ /* 0x000fe20000000011 */
[----:B------:R-:W-:Y:S02]  /*ec60*/  IMAD.MOV.U32 R10, RZ, RZ, R23 ;  /* 0x000000ffff0a7224 */ /* 0x000fe400078e0017 */
.L_x_17203:
[----:B------:R-:W-:Y:S05]  /*ec70*/  BSYNC B1 ;  /* 0x0000000000017941 */ /* 0x000fea0003800000 */
.L_x_17201:
        /* <DEDUP_REMOVED lines=9> */
.L_x_17205:
[----:B------:R-:W-:Y:S01]  /*ed10*/  IMAD.MOV.U32 R8, RZ, RZ, R9 ;  /* 0x000000ffff087224 */ /* 0x000fe200078e0009 */
[----:B------:R-:W-:Y:S01]  /*ed20*/  PRMT R19, R19, 0x5432, R27 ;  /* 0x0000543213137816 */ /* 0x000fe2000000001b */
[----:B------:R-:W-:Y:S02]  /*ed30*/  IMAD.MOV.U32 R9, RZ, RZ, R26 ;  /* 0x000000ffff097224 */ /* 0x000fe400078e001a */
.L_x_17206:
[----:B------:R-:W-:Y:S05]  /*ed40*/  BSYNC B1 ;  /* 0x0000000000017941 */ /* 0x000fea0003800000 */
.L_x_17204:
[----:B------:R-:W-:Y:S02]  /*ed50*/  FADD.FTZ R2, R2, R3 ;  /* 0x0000000302027221 */ /* 0x000fe40000010000 */
[----:B------:R-:W-:Y:S02]  /*ed60*/  IMAD.MOV.U32 R3, RZ, RZ, R13 ;  /* 0x000000ffff037224 */ /* 0x000fe400078e000d */
.L_x_17038:
[----:B-1-34-:R-:W-:Y:S05]  /*ed70*/  BSYNC B0 ;  /* 0x0000000000007941 */ /* 0x01afea0003800000 */
.L_x_17037:
[----:B------:R-:W-:Y:S01]  /*ed80*/  ISETP.GT.AND P0, PT, R12, 0xf, PT ;  /* 0x0000000f0c00780c */ /* 0x000fe20003f04270 */
[----:B------:R1:W3:Y:S01]  /*ed90*/  SHFL.DOWN PT, R36, R3, 0x10, 0x1f ;  /* 0x0a001f0003247f89 */ /* 0x0002e200000e0000 */
[----:B------:R-:W-:Y:S03]  /*eda0*/  BSSY B0, `(.L_x_17207) ;  /* 0x000035a000007945 */ /* 0x000fe60003800000 */
[----:B------:R1:W4:Y:S04]  /*edb0*/  SHFL.DOWN PT, R21, R2, 0x10, 0x1f ;  /* 0x0a001f0002157f89 */ /* 0x00032800000e0000 */
[----:B------:R1:W2:Y:S04]  /*edc0*/  SHFL.DOWN PT, R38, R8, 0x10, 0x1f ;  /* 0x0a001f0008267f89 */ /* 0x0002a800000e0000 */
        /* <DEDUP_REMOVED lines=37> */
.L_x_17210:
[----:B------:R-:W-:Y:S01]  /*f020*/  IMAD.MOV.U32 R36, RZ, RZ, R7 ;  /* 0x000000ffff247224 */ /* 0x000fe200078e0007 */
[C---:B------:R-:W-:Y:S01]  /*f030*/  PRMT R21, R15.reuse, 0x7632, R21 ;  /* 0x000076320f157816 */ /* 0x040fe20000000015 */
[----:B------:R-:W-:Y:S01]  /*f040*/  IMAD.MOV.U32 R7, RZ, RZ, R6 ;  /* 0x000000ffff077224 */ /* 0x000fe200078e0006 */
[----:B------:R-:W-:Y:S02]  /*f050*/  PRMT R15, R15, 0x5410, R15 ;  /* 0x000054100f0f7816 */ /* 0x000fe4000000000f */
.L_x_17211:
[----:B------:R-:W-:Y:S05]  /*f060*/  BSYNC B1 ;  /* 0x0000000000017941 */ /* 0x000fea0003800000 */
.L_x_17209:
        /* <DEDUP_REMOVED lines=9> */
.L_x_17213:
[----:B------:R-:W-:Y:S01]  /*f100*/  IMAD.MOV.U32 R23, RZ, RZ, R36 ;  /* 0x000000ffff177224 */ /* 0x000fe200078e0024 */
[----:B------:R-:W-:Y:S01]  /*f110*/  PRMT R6, R6, 0x5410, R21 ;  /* 0x0000541006067816 */ /* 0x000fe20000000015 */
[----:B------:R-:W-:Y:S01]  /*f120*/  IMAD.MOV.U32 R36, RZ, RZ, R5 ;  /* 0x000000ffff247224 */ /* 0x000fe200078e0005 */
[----:B------:R-:W-:Y:S02]  /*f130*/  PRMT R21, R14, 0x7632, R21 ;  /* 0x000076320e157816 */ /* 0x000fe40000000015 */
.L_x_17214:
[----:B------:R-:W-:Y:S05]  /*f140*/  BSYNC B1 ;  /* 0x0000000000017941 */ /* 0x000fea0003800000 */
.L_x_17212:
        /* <DEDUP_REMOVED lines=9> */
.L_x_17216:
[----:B------:R-:W-:Y:S01]  /*f1e0*/  IMAD.MOV.U32 R38, RZ, RZ, R23 ;  /* 0x000000ffff267224 */ /* 0x000fe200078e0017 */
[C---:B------:R-:W-:Y:S01]  /*f1f0*/  PRMT R5, R6.reuse, 0x7632, R5 ;  /* 0x0000763206057816 */ /* 0x040fe20000000005 */
[----:B------:R-:W-:Y:S01]  /*f200*/  IMAD.MOV.U32 R23, RZ, RZ, R4 ;  /* 0x000000ffff177224 */ /* 0x000fe200078e0004 */
[----:B------:R-:W-:Y:S02]  /*f210*/  PRMT R6, R6, 0x5410, R14 ;  /* 0x0000541006067816 */ /* 0x000fe4000000000e */
.L_x_17217:
[----:B------:R-:W-:Y:S05]  /*f220*/  BSYNC B1 ;  /* 0x0000000000017941 */ /* 0x000fea0003800000 */
.L_x_17215:
        /* <DEDUP_REMOVED lines=9> */
.L_x_17219:
[----:B------:R-:W-:Y:S01]  /*f2c0*/  IMAD.MOV.U32 R25, RZ, RZ, R38 ;  /* 0x000000ffff197224 */ /* 0x000fe200078e0026 */
[----:B------:R-:W-:Y:S01]  /*f2d0*/  PRMT R4, R5, 0x7610, R4 ;  /* 0x0000761005047816 */ /* 0x000fe20000000004 */
[----:B------:R-:W-:Y:S01]  /*f2e0*/  IMAD.MOV.U32 R38, RZ, RZ, R11 ;  /* 0x000000ffff267224 */ /* 0x000fe200078e000b */
[----:B------:R-:W-:Y:S02]  /*f2f0*/  PRMT R5, R17, 0x7632, R5 ;  /* 0x0000763211057816 */ /* 0x000fe40000000005 */
.L_x_17220:
[----:B------:R-:W-:Y:S05]  /*f300*/  BSYNC B1 ;  /* 0x0000000000017941 */ /* 0x000fea0003800000 */
.L_x_17218:
        /* <DEDUP_REMOVED lines=9> */
.L_x_17222:
[----:B------:R-:W-:Y:S01]  /*f3a0*/  IMAD.MOV.U32 R14, RZ, RZ, R25 ;  /* 0x000000ffff0e7224 */ /* 0x000fe200078e0019 */
[----:B------:R-:W-:Y:S01]  /*f3b0*/  PRMT R6, R4, 0x7610, R6 ;  /* 0x0000761004067816 */ /* 0x000fe20000000006 */
[----:B------:R-:W-:Y:S01]  /*f3c0*/  IMAD.MOV.U32 R25, RZ, RZ, R10 ;  /* 0x000000ffff197224 */ /* 0x000fe200078e000a */
[----:B------:R-:W-:Y:S02]  /*f3d0*/  PRMT R4, R17, 0x7610, R4 ;  /* 0x0000761011047816 */ /* 0x000fe40000000004 */
.L_x_17223:
[----:B------:R-:W-:Y:S05]  /*f3e0*/  BSYNC B1 ;  /* 0x0000000000017941 */ /* 0x000fea0003800000 */
.L_x_17221:
        /* <DEDUP_REMOVED lines=9> */
.L_x_17225:
[----:B------:R-:W-:Y:S01]  /*f480*/  IMAD.MOV.U32 R11, RZ, RZ, R14 ;  /* 0x000000ffff0b7224 */ /* 0x000fe200078e000e */
[----:B------:R-:W-:Y:S01]  /*f490*/  PRMT R10, R6, 0x7610, R10 ;  /* 0x00007610060a7816 */ /* 0x000fe2000000000a */
[----:B------:R-:W-:Y:S01]  /*f4a0*/  IMAD.MOV.U32 R14, RZ, RZ, R9 ;  /* 0x000000ffff0e7224 */ /* 0x000fe200078e0009 */
[----:B------:R-:W-:Y:S02]  /*f4b0*/  PRMT R6, R19, 0x7632, R6 ;  /* 0x0000763213067816 */ /* 0x000fe40000000006 */
.L_x_17226:
[----:B------:R-:W-:Y:S05]  /*f4c0*/  BSYNC B1 ;  /* 0x0000000000017941 */ /* 0x000fea0003800000 */
.L_x_17224:
        /* <DEDUP_REMOVED lines=9> */
.L_x_17228:
[----:B------:R-:W-:Y:S01]  /*f560*/  IMAD.MOV.U32 R9, RZ, RZ, R11 ;  /* 0x000000ffff097224 */ /* 0x000fe200078e000b */
[----:B------:R-:W-:Y:S01]  /*f570*/  PRMT R4, R4, 0x5410, R10 ;  /* 0x0000541004047816 */ /* 0x000fe2000000000a */
[----:B------:R-:W-:Y:S01]  /*f580*/  IMAD.MOV.U32 R11, RZ, RZ, R8 ;  /* 0x000000ffff0b7224 */ /* 0x000fe200078e0008 */
[----:B------:R-:W-:Y:S02]  /*f590*/  PRMT R10, R19, 0x7610, R10 ;  /* 0x00007610130a7816 */ /* 0x000fe4000000000a */
.L_x_17229:
[----:B------:R-:W-:Y:S05]  /*f5a0*/  BSYNC B1 ;  /* 0x0000000000017941 */ /* 0x000fea0003800000 */
.L_x_17227:
        /* <DEDUP_REMOVED lines=16> */
.L_x_17231:
[----:B------:R-:W-:Y:S01]  /*f6b0*/  IMAD.MOV.U32 R8, RZ, RZ, R7 ;  /* 0x000000ffff087224 */ /* 0x000fe200078e0007 */
[----:B------:R-:W-:Y:S01]  /*f6c0*/  PRMT R5, R5, 0x7610, R15 ;  /* 0x0000761005057816 */ /* 0x000fe2000000000f */
[----:B------:R-:W-:Y:S01]  /*f6d0*/  IMAD.MOV.U32 R7, RZ, RZ, R36 ;  /* 0x000000ffff077224 */ /* 0x000fe200078e0024 */
[----:B------:R-:W-:Y:S02]  /*f6e0*/  PRMT R15, R15, 0x5410, R21 ;  /* 0x000054100f0f7816 */ /* 0x000fe40000000015 */
.L_x_17232:
[----:B------:R-:W-:Y:S05]  /*f6f0*/  BSYNC B1 ;  /* 0x0000000000017941 */ /* 0x000fea0003800000 */
.L_x_17230:
        /* <DEDUP_REMOVED lines=9> */
.L_x_17234:
[----:B------:R-:W-:Y:S01]  /*f790*/  IMAD.MOV.U32 R17, RZ, RZ, R8 ;  /* 0x000000ffff117224 */ /* 0x000fe200078e0008 */
[C---:B------:R-:W-:Y:S01]  /*f7a0*/  PRMT R15, R5.reuse, 0x7632, R15 ;  /* 0x00007632050f7816 */ /* 0x040fe2000000000f */
[----:B------:R-:W-:Y:S01]  /*f7b0*/  IMAD.MOV.U32 R8, RZ, RZ, R23 ;  /* 0x000000ffff087224 */ /* 0x000fe200078e0017 */
[----:B------:R-:W-:Y:S02]  /*f7c0*/  PRMT R5, R5, 0x7610, R6 ;  /* 0x0000761005057816 */ /* 0x000fe40000000006 */
.L_x_17235:
[----:B------:R-:W-:Y:S05]  /*f7d0*/  BSYNC B1 ;  /* 0x0000000000017941 */ /* 0x000fea0003800000 */
.L_x_17233:
        /* <DEDUP_REMOVED lines=9> */
.L_x_17237:
[----:B------:R-:W-:Y:S01]  /*f870*/  IMAD.MOV.U32 R36, RZ, RZ, R17 ;  /* 0x000000ffff247224 */ /* 0x000fe200078e0011 */
[--C-:B------:R-:W-:Y:S01]  /*f880*/  PRMT R6, R6, 0x5410, R15.reuse ;  /* 0x0000541006067816 */ /* 0x100fe2000000000f */
[----:B------:R-:W-:Y:S01]  /*f890*/  IMAD.MOV.U32 R17, RZ, RZ, R38 ;  /* 0x000000ffff117224 */ /* 0x000fe200078e0026 */
[----:B------:R-:W-:Y:S02]  /*f8a0*/  PRMT R15, R5, 0x7610, R15 ;  /* 0x00007610050f7816 */ /* 0x000fe4000000000f */
.L_x_17238:
[----:B------:R-:W-:Y:S05]  /*f8b0*/  BSYNC B1 ;  /* 0x0000000000017941 */ /* 0x000fea0003800000 */
.L_x_17236:
        /* <DEDUP_REMOVED lines=9> */
.L_x_17240:
[----:B------:R-:W-:Y:S01]  /*f950*/  IMAD.MOV.U32 R19, RZ, RZ, R36 ;  /* 0x000000ffff137224 */ /* 0x000fe200078e0024 */
[----:B------:R-:W-:Y:S01]  /*f960*/  PRMT R10, R10, 0x7610, R6 ;  /* 0x000076100a0a7816 */ /* 0x000fe20000000006 */
[----:B------:R-:W-:Y:S01]  /*f970*/  IMAD.MOV.U32 R36, RZ, RZ, R25 ;  /* 0x000000ffff247224 */ /* 0x000fe200078e0019 */
[----:B------:R-:W-:Y:S02]  /*f980*/  PRMT R6, R6, 0x5410, R4 ;  /* 0x0000541006067816 */ /* 0x000fe40000000004 */
.L_x_17241:
[----:B------:R-:W-:Y:S05]  /*f990*/  BSYNC B1 ;  /* 0x0000000000017941 */ /* 0x000fea0003800000 */
.L_x_17239:
        /* <DEDUP_REMOVED lines=9> */
.L_x_17243:
[----:B------:R-:W-:Y:S01]  /*fa30*/  IMAD.MOV.U32 R38, RZ, RZ, R19 ;  /* 0x000000ffff267224 */ /* 0x000fe200078e0013 */
[C---:B------:R-:W-:Y:S01]  /*fa40*/  PRMT R5, R10.reuse, 0x7632, R5 ;  /* 0x000076320a057816 */ /* 0x040fe20000000005 */
[----:B------:R-:W-:Y:S01]  /*fa50*/  IMAD.MOV.U32 R19, RZ, RZ, R14 ;  /* 0x000000ffff137224 */ /* 0x000fe200078e000e */
[----:B------:R-:W-:Y:S02]  /*fa60*/  PRMT R10, R10, 0x5410, R6 ;  /* 0x000054100a0a7816 */ /* 0x000fe40000000006 */
.L_x_17244:
[----:B------:R-:W-:Y:S05]  /*fa70*/  BSYNC B1 ;  /* 0x0000000000017941 */ /* 0x000fea0003800000 */
.L_x_17242:
        /* <DEDUP_REMOVED lines=9> */
.L_x_17246:
[----:B------:R-:W-:Y:S01]  /*fb10*/  IMAD.MOV.U32 R14, RZ, RZ, R38 ;  /* 0x000000ffff0e7224 */ /* 0x000fe200078e0026 */
[----:B------:R-:W-:Y:S01]  /*fb20*/  PRMT R21, R21, 0x5410, R5 ;  /* 0x0000541015157816 */ /* 0x000fe20000000005 */
[----:B------:R-:W-:Y:S01]  /*fb30*/  IMAD.MOV.U32 R38, RZ, RZ, R11 ;  /* 0x000000ffff267224 */ /* 0x000fe200078e000b */
[----:B------:R-:W-:Y:S02]  /*fb40*/  PRMT R5, R10, 0x7610, R5 ;  /* 0x000076100a057816 */ /* 0x000fe40000000005 */
.L_x_17247:
[----:B------:R-:W-:Y:S05]  /*fb50*/  BSYNC B1 ;  /* 0x0000000000017941 */ /* 0x000fea0003800000 */
.L_x_17245:
        /* <DEDUP_REMOVED lines=9> */
.L_x_17249:
[C---:B------:R-:W-:Y:S01]  /*fbf0*/  PRMT R4, R21.reuse, 0x7632, R4 ;  /* 0x0000763215047816 */ /* 0x040fe20000000004 */
[----:B------:R-:W-:Y:S02]  /*fc00*/  IMAD.MOV.U32 R11, RZ, RZ, R14 ;  /* 0x000000ffff0b7224 */ /* 0x000fe400078e000e */
[----:B------:R-:W-:Y:S01]  /*fc10*/  IMAD.MOV.U32 R14, RZ, RZ, R9 ;  /* 0x000000ffff0e7224 */ /* 0x000fe200078e0009 */
[----:B------:R-:W-:Y:S02]  /*fc20*/  PRMT R21, R21, 0x7610, R4 ;  /* 0x0000761015157816 */ /* 0x000fe40000000004 */
.L_x_17250:
[----:B------:R-:W-:Y:S05]  /*fc30*/  BSYNC B1 ;  /* 0x0000000000017941 */ /* 0x000fea0003800000 */
.L_x_17248:
        /* <DEDUP_REMOVED lines=16> */
.L_x_17252:
[----:B------:R-:W-:Y:S01]  /*fd40*/  IMAD.MOV.U32 R34, RZ, RZ, R7 ;  /* 0x000000ffff227224 */ /* 0x000fe200078e0007 */
[C---:B------:R-:W-:Y:S01]  /*fd50*/  PRMT R6, R15.reuse, 0x7632, R6 ;  /* 0x000076320f067816 */ /* 0x040fe20000000006 */
[----:B------:R-:W-:Y:S01]  /*fd60*/  IMAD.MOV.U32 R7, RZ, RZ, R8 ;  /* 0x000000ffff077224 */ /* 0x000fe200078e0008 */
[----:B------:R-:W-:Y:S02]  /*fd70*/  PRMT R15, R15, 0x7610, R5 ;  /* 0x000076100f0f7816 */ /* 0x000fe40000000005 */
.L_x_17253:
[----:B------:R-:W-:Y:S05]  /*fd80*/  BSYNC B1 ;  /* 0x0000000000017941 */ /* 0x000fea0003800000 */
.L_x_17251:
        /* <DEDUP_REMOVED lines=9> */
.L_x_17255:
[----:B------:R-:W-:Y:S01]  /*fe20*/  IMAD.MOV.U32 R9, RZ, RZ, R34 ;  /* 0x000000ffff097224 */ /* 0x000fe200078e0022 */
[--C-:B------:R-:W-:Y:S01]  /*fe30*/  PRMT R4, R4, 0x5410, R6.reuse ;  /* 0x0000541004047816 */ /* 0x100fe20000000006 */
[----:B------:R-:W-:Y:S01]  /*fe40*/  IMAD.MOV.U32 R34, RZ, RZ, R17 ;  /* 0x000000ffff227224 */ /* 0x000fe200078e0011 */
[----:B------:R-:W-:Y:S02]  /*fe50*/  PRMT R6, R15, 0x7610, R6 ;  /* 0x000076100f067816 */ /* 0x000fe40000000006 */
.L_x_17256:
[----:B------:R-:W-:Y:S05]  /*fe60*/  BSYNC B1 ;  /* 0x0000000000017941 */ /* 0x000fea0003800000 */
.L_x_17254:
        /* <DEDUP_REMOVED lines=9> */
.L_x_17258:
[----:B------:R-:W-:Y:S01]  /*ff00*/  IMAD.MOV.U32 R8, RZ, RZ, R9 ;  /* 0x000000ffff087224 */ /* 0x000fe200078e0009 */
[----:B------:R-:W-:Y:S01]  /*ff10*/  PRMT R5, R5, 0x7610, R4 ;  /* 0x0000761005057816 */ /* 0x000fe20000000004 */
[----:B------:R-:W-:Y:S01]  /*ff20*/  IMAD.MOV.U32 R9, RZ, RZ, R36 ;  /* 0x000000ffff097224 */ /* 0x000fe200078e0024 */
[----:B------:R-:W-:Y:S02]  /*ff30*/  PRMT R4, R4, 0x7610, R6 ;  /* 0x0000761004047816 */ /* 0x000fe40000000006 */
.L_x_17259:
[----:B------:R-:W-:Y:S05]  /*ff40*/  BSYNC B1 ;  /* 0x0000000000017941 */ /* 0x000fea0003800000 */
.L_x_17257:
        /* <DEDUP_REMOVED lines=9> */
.L_x_17261:
[C---:B------:R-:W-:Y:S01]  /*ffe0*/  PRMT R10, R5.reuse, 0x7632, R10 ;  /* 0x00007632050a7816 */ /* 0x040fe2000000000a */
[----:B------:R-:W-:Y:S02]  /*fff0*/  IMAD.MOV.U32 R17, RZ, RZ, R8 ;  /* 0x000000ffff117224 */ /* 0x000fe400078e0008 */
[----:B------:R-:W-:Y:S01]  /*10000*/  IMAD.MOV.U32 R8, RZ, RZ, R19 ;  /* 0x000000ffff087224 */ /* 0x000fe200078e0013 */
[----:B------:R-:W-:Y:S02]  /*10010*/  PRMT R5, R5, 0x7610, R10 ;  /* 0x0000761005057816 */ /* 0x000fe4000000000a */
.L_x_17262:
[----:B------:R-:W-:Y:S05]  /*10020*/  BSYNC B1 ;  /* 0x0000000000017941 */ /* 0x000fea0003800000 */
.L_x_17260:
        /* <DEDUP_REMOVED lines=9> */
.L_x_17264:
[----:B------:R-:W-:Y:S01]  /*100c0*/  IMAD.MOV.U32 R19, RZ, RZ, R17 ;  /* 0x000000ffff137224 */ /* 0x000fe200078e0011 */
[----:B------:R-:W-:Y:S01]  /*100d0*/  PRMT R10, R5, 0x5410, R10 ;  /* 0x00005410050a7816 */ /* 0x000fe2000000000a */
[----:B------:R-:W-:Y:S02]  /*100e0*/  IMAD.MOV.U32 R17, RZ, RZ, R38 ;  /* 0x000000ffff117224 */ /* 0x000fe400078e0026 */
.L_x_17265:
[----:B------:R-:W-:Y:S05]  /*100f0*/  BSYNC B1 ;  /* 0x0000000000017941 */ /* 0x000fea0003800000 */
.L_x_17263:
        /* <DEDUP_REMOVED lines=9> */
.L_x_17267:
[----:B------:R-:W-:Y:S01]  /*10190*/  IMAD.MOV.U32 R36, RZ, RZ, R19 ;  /* 0x000000ffff247224 */ /* 0x000fe200078e0013 */
[----:B------:R-:W-:Y:S01]  /*101a0*/  PRMT R6, R6, 0x7610, R10 ;  /* 0x0000761006067816 */ /* 0x000fe2000000000a */
[----:B------:R-:W-:Y:S01]  /*101b0*/  IMAD.MOV.U32 R19, RZ, RZ, R14 ;  /* 0x000000ffff137224 */ /* 0x000fe200078e000e */
[----:B------:R-:W-:Y:S02]  /*101c0*/  PRMT R10, R10, 0x7610, R21 ;  /* 0x000076100a0a7816 */ /* 0x000fe40000000015 */
.L_x_17268:
[----:B------:R-:W-:Y:S05]  /*101d0*/  BSYNC B1 ;  /* 0x0000000000017941 */ /* 0x000fea0003800000 */
.L_x_17266:
        /* <DEDUP_REMOVED lines=9> */
.L_x_17270:
[----:B------:R-:W-:Y:S01]  /*10270*/  IMAD.MOV.U32 R14, RZ, RZ, R36 ;  /* 0x000000ffff0e7224 */ /* 0x000fe200078e0024 */
[C---:B------:R-:W-:Y:S01]  /*10280*/  PRMT R5, R6.reuse, 0x7632, R5 ;  /* 0x0000763206057816 */ /* 0x040fe20000000005 */
[----:B------:R-:W-:Y:S01]  /*10290*/  IMAD.MOV.U32 R36, RZ, RZ, R11 ;  /* 0x000000ffff247224 */ /* 0x000fe200078e000b */
[----:B------:R-:W-:Y:S02]  /*102a0*/  PRMT R6, R6, 0x5410, R4 ;  /* 0x0000541006067816 */ /* 0x000fe40000000004 */
.L_x_17271:
[----:B------:R-:W-:Y:S05]  /*102b0*/  BSYNC B1 ;  /* 0x0000000000017941 */ /* 0x000fea0003800000 */
.L_x_17269:
        /* <DEDUP_REMOVED lines=16> */
.L_x_17273:
[----:B------:R-:W-:Y:S01]  /*103c0*/  IMAD.MOV.U32 R20, RZ, RZ, R7 ;  /* 0x000000ffff147224 */ /* 0x000fe200078e0007 */
[C---:B------:R-:W-:Y:S01]  /*103d0*/  PRMT R4, R15.reuse, 0x7632, R4 ;  /* 0x000076320f047816 */ /* 0x040fe20000000004 */
[----:B------:R-:W-:Y:S01]  /*103e0*/  IMAD.MOV.U32 R7, RZ, RZ, R34 ;  /* 0x000000ffff077224 */ /* 0x000fe200078e0022 */
[----:B------:R-:W-:Y:S02]  /*103f0*/  PRMT R15, R15, 0x5410, R6 ;  /* 0x000054100f0f7816 */ /* 0x000fe40000000006 */
.L_x_17274:
[----:B------:R-:W-:Y:S05]  /*10400*/  BSYNC B1 ;  /* 0x0000000000017941 */ /* 0x000fea0003800000 */
.L_x_17272:
        /* <DEDUP_REMOVED lines=9> */
.L_x_17276:
[----:B------:R-:W-:Y:S01]  /*104a0*/  IMAD.MOV.U32 R11, RZ, RZ, R20 ;  /* 0x000000ffff0b7224 */ /* 0x000fe200078e0014 */
[C---:B------:R-:W-:Y:S01]  /*104b0*/  PRMT R6, R4.reuse, 0x7610, R6 ;  /* 0x0000761004067816 */ /* 0x040fe20000000006 */
[----:B------:R-:W-:Y:S01]  /*104c0*/  IMAD.MOV.U32 R20, RZ, RZ, R9 ;  /* 0x000000ffff147224 */ /* 0x000fe200078e0009 */
[----:B------:R-:W-:Y:S02]  /*104d0*/  PRMT R4, R4, 0x7632, R4 ;  /* 0x0000763204047816 */ /* 0x000fe40000000004 */
.L_x_17277:
[----:B------:R-:W-:Y:S05]  /*104e0*/  BSYNC B1 ;  /* 0x0000000000017941 */ /* 0x000fea0003800000 */
.L_x_17275:
        /* <DEDUP_REMOVED lines=9> */
.L_x_17279:
[----:B------:R-:W-:Y:S01]  /*10580*/  IMAD.MOV.U32 R32, RZ, RZ, R11 ;  /* 0x000000ffff207224 */ /* 0x000fe200078e000b */
[----:B------:R-:W-:Y:S01]  /*10590*/  PRMT R4, R4, 0x5410, R6 ;  /* 0x0000541004047816 */ /* 0x000fe20000000006 */
[----:B------:R-:W-:Y:S01]  /*105a0*/  IMAD.MOV.U32 R11, RZ, RZ, R8 ;  /* 0x000000ffff0b7224 */ /* 0x000fe200078e0008 */
[----:B------:R-:W-:Y:S02]  /*105b0*/  PRMT R6, R5, 0x7632, R6 ;  /* 0x0000763205067816 */ /* 0x000fe40000000006 */
.L_x_17280:
[----:B------:R-:W-:Y:S05]  /*105c0*/  BSYNC B1 ;  /* 0x0000000000017941 */ /* 0x000fea0003800000 */
.L_x_17278:
        /* <DEDUP_REMOVED lines=9> */
.L_x_17282:
[----:B------:R-:W-:Y:S01]  /*10660*/  IMAD.MOV.U32 R8, RZ, RZ, R32 ;  /* 0x000000ffff087224 */ /* 0x000fe200078e0020 */
[----:B------:R-:W-:Y:S01]  /*10670*/  PRMT R5, R5, 0x7610, R4 ;  /* 0x0000761005057816 */ /* 0x000fe20000000004 */
[----:B------:R-:W-:Y:S01]  /*10680*/  IMAD.MOV.U32 R32, RZ, RZ, R17 ;  /* 0x000000ffff207224 */ /* 0x000fe200078e0011 */
[----:B------:R-:W-:Y:S02]  /*10690*/  PRMT R4, R4, 0x5410, R10 ;  /* 0x0000541004047816 */ /* 0x000fe4000000000a */
.L_x_17283:
[----:B------:R-:W-:Y:S05]  /*106a0*/  BSYNC B1 ;  /* 0x0000000000017941 */ /* 0x000fea0003800000 */
.L_x_17281:
        /* <DEDUP_REMOVED lines=9> */
.L_x_17285:
[----:B------:R-:W-:Y:S01]  /*10740*/  IMAD.MOV.U32 R9, RZ, RZ, R8 ;  /* 0x000000ffff097224 */ /* 0x000fe200078e0008 */
[----:B------:R-:W-:Y:S01]  /*10750*/  PRMT R17, R17, 0x7610, R5 ;  /* 0x0000761011117816 */ /* 0x000fe20000000005 */
[----:B------:R-:W-:Y:S01]  /*10760*/  IMAD.MOV.U32 R8, RZ, RZ, R19 ;  /* 0x000000ffff087224 */ /* 0x000fe200078e0013 */
[----:B------:R-:W-:Y:S02]  /*10770*/  PRMT R5, R5, 0x7610, R10 ;  /* 0x0000761005057816 */ /* 0x000fe4000000000a */
.L_x_17286:
[----:B------:R-:W-:Y:S05]  /*10780*/  BSYNC B1 ;  /* 0x0000000000017941 */ /* 0x000fea0003800000 */
.L_x_17284:
        /* <DEDUP_REMOVED lines=9> */
.L_x_17288:
[----:B------:R-:W-:Y:S01]  /*10820*/  IMAD.MOV.U32 R19, RZ, RZ, R9 ;  /* 0x000000ffff137224 */ /* 0x000fe200078e0009 */
[C---:B------:R-:W-:Y:S01]  /*10830*/  PRMT R10, R17.reuse, 0x7632, R10 ;  /* 0x00007632110a7816 */ /* 0x040fe2000000000a */
[----:B------:R-:W-:Y:S01]  /*10840*/  IMAD.MOV.U32 R9, RZ, RZ, R36 ;  /* 0x000000ffff097224 */ /* 0x000fe200078e0024 */
[----:B------:R-:W-:Y:S02]  /*10850*/  PRMT R17, R17, 0x7610, R6 ;  /* 0x0000761011117816 */ /* 0x000fe40000000006 */
.L_x_17289:
[----:B------:R-:W-:Y:S05]  /*10860*/  BSYNC B1 ;  /* 0x0000000000017941 */ /* 0x000fea0003800000 */
.L_x_17287:
        /* <DEDUP_REMOVED lines=9> */
.L_x_17291:
[----:B------:R-:W-:Y:S01]  /*10900*/  IMAD.MOV.U32 R21, RZ, RZ, R19 ;  /* 0x000000ffff157224 */ /* 0x000fe200078e0013 */
[----:B------:R-:W-:Y:S01]  /*10910*/  PRMT R6, R6, 0x5410, R10 ;  /* 0x0000541006067816 */ /* 0x000fe2000000000a */
[----:B------:R-:W-:Y:S01]  /*10920*/  IMAD.MOV.U32 R19, RZ, RZ, R14 ;  /* 0x000000ffff137224 */ /* 0x000fe200078e000e */
[----:B------:R-:W-:Y:S02]  /*10930*/  PRMT R10, R5, 0x7610, R10 ;  /* 0x00007610050a7816 */ /* 0x000fe4000000000a */
.L_x_17292:
[----:B------:R-:W-:Y:S05]  /*10940*/  BSYNC B1 ;  /* 0x0000000000017941 */ /* 0x000fea0003800000 */
.L_x_17290:
        /* <DEDUP_REMOVED lines=16> */
.L_x_17294:
[----:B------:R-:W-:Y:S01]  /*10a50*/  IMAD.MOV.U32 R14, RZ, RZ, R7 ;  /* 0x000000ffff0e7224 */ /* 0x000fe200078e0007 */
[C---:B------:R-:W-:Y:S01]  /*10a60*/  PRMT R5, R15.reuse, 0x7632, R5 ;  /* 0x000076320f057816 */ /* 0x040fe20000000005 */
[----:B------:R-:W-:Y:S01]  /*10a70*/  IMAD.MOV.U32 R7, RZ, RZ, R20 ;  /* 0x000000ffff077224 */ /* 0x000fe200078e0014 */
[----:B------:R-:W-:Y:S02]  /*10a80*/  PRMT R15, R15, 0x5410, R4 ;  /* 0x000054100f0f7816 */ /* 0x000fe40000000004 */
.L_x_17295:
[----:B------:R-:W-:Y:S05]  /*10a90*/  BSYNC B1 ;  /* 0x0000000000017941 */ /* 0x000fea0003800000 */
.L_x_17293:
        /* <DEDUP_REMOVED lines=9> */
.L_x_17297:
[----:B------:R-:W-:Y:S01]  /*10b30*/  IMAD.MOV.U32 R23, RZ, RZ, R14 ;  /* 0x000000ffff177224 */ /* 0x000fe200078e000e */
[----:B------:R-:W-:Y:S01]  /*10b40*/  PRMT R10, R10, 0x5410, R5 ;  /* 0x000054100a0a7816 */ /* 0x000fe20000000005 */
[----:B------:R-:W-:Y:S01]  /*10b50*/  IMAD.MOV.U32 R14, RZ, RZ, R11 ;  /* 0x000000ffff0e7224 */ /* 0x000fe200078e000b */
[----:B------:R-:W-:Y:S02]  /*10b60*/  PRMT R5, R6, 0x7610, R5 ;  /* 0x0000761006057816 */ /* 0x000fe40000000005 */
.L_x_17298:
[----:B------:R-:W-:Y:S05]  /*10b70*/  BSYNC B1 ;  /* 0x0000000000017941 */ /* 0x000fea0003800000 */
.L_x_17296:
        /* <DEDUP_REMOVED lines=9> */
.L_x_17300:
[C---:B------:R-:W-:Y:S01]  /*10c10*/  PRMT R4, R10.reuse, 0x7632, R4 ;  /* 0x000076320a047816 */ /* 0x040fe20000000004 */
[----:B------:R-:W-:Y:S02]  /*10c20*/  IMAD.MOV.U32 R11, RZ, RZ, R23 ;  /* 0x000000ffff0b7224 */ /* 0x000fe400078e0017 */
[----:B------:R-:W-:Y:S01]  /*10c30*/  IMAD.MOV.U32 R23, RZ, RZ, R32 ;  /* 0x000000ffff177224 */ /* 0x000fe200078e0020 */
[----:B------:R-:W-:Y:S02]  /*10c40*/  PRMT R10, R10, 0x7610, R4 ;  /* 0x000076100a0a7816 */ /* 0x000fe40000000004 */
.L_x_17301:
[----:B------:R-:W-:Y:S05]  /*10c50*/  BSYNC B1 ;  /* 0x0000000000017941 */ /* 0x000fea0003800000 */
.L_x_17299:
        /* <DEDUP_REMOVED lines=9> */
.L_x_17303:
[----:B------:R-:W-:Y:S01]  /*10cf0*/  IMAD.MOV.U32 R20, RZ, RZ, R11 ;  /* 0x000000ffff147224 */ /* 0x000fe200078e000b */
[----:B------:R-:W-:Y:S01]  /*10d00*/  PRMT R6, R4, 0x7610, R6 ;  /* 0x0000761004067816 */ /* 0x000fe20000000006 */
[----:B------:R-:W-:Y:S01]  /*10d10*/  IMAD.MOV.U32 R11, RZ, RZ, R8 ;  /* 0x000000ffff0b7224 */ /* 0x000fe200078e0008 */
[----:B------:R-:W-:Y:S02]  /*10d20*/  PRMT R4, R5, 0x7632, R4 ;  /* 0x0000763205047816 */ /* 0x000fe40000000004 */
.L_x_17304:
[----:B------:R-:W-:Y:S05]  /*10d30*/  BSYNC B1 ;  /* 0x0000000000017941 */ /* 0x000fea0003800000 */
.L_x_17302:
        /* <DEDUP_REMOVED lines=9> */
.L_x_17306:
[----:B------:R-:W-:Y:S01]  /*10dd0*/  IMAD.MOV.U32 R8, RZ, RZ, R20 ;  /* 0x000000ffff087224 */ /* 0x000fe200078e0014 */
[--C-:B------:R-:W-:Y:S01]  /*10de0*/  PRMT R4, R4, 0x5410, R6.reuse ;  /* 0x0000541004047816 */ /* 0x100fe20000000006 */
[----:B------:R-:W-:Y:S01]  /*10df0*/  IMAD.MOV.U32 R20, RZ, RZ, R9 ;  /* 0x000000ffff147224 */ /* 0x000fe200078e0009 */
[----:B------:R-:W-:Y:S02]  /*10e00*/  PRMT R6, R17, 0x7632, R6 ;  /* 0x0000763211067816 */ /* 0x000fe40000000006 */
.L_x_17307:
[----:B------:R-:W-:Y:S05]  /*10e10*/  BSYNC B1 ;  /* 0x0000000000017941 */ /* 0x000fea0003800000 */
.L_x_17305:
        /* <DEDUP_REMOVED lines=9> */
.L_x_17309:
[----:B------:R-:W-:Y:S01]  /*10eb0*/  IMAD.MOV.U32 R30, RZ, RZ, R8 ;  /* 0x000000ffff1e7224 */ /* 0x000fe200078e0008 */
[----:B------:R-:W-:Y:S01]  /*10ec0*/  PRMT R5, R5, 0x7610, R4 ;  /* 0x0000761005057816 */ /* 0x000fe20000000004 */
[----:B------:R-:W-:Y:S01]  /*10ed0*/  IMAD.MOV.U32 R8, RZ, RZ, R19 ;  /* 0x000000ffff087224 */ /* 0x000fe200078e0013 */
[----:B------:R-:W-:Y:S02]  /*10ee0*/  PRMT R4, R4, 0x5410, R10 ;  /* 0x0000541004047816 */ /* 0x000fe4000000000a */
.L_x_17310:
[----:B------:R-:W-:Y:S05]  /*10ef0*/  BSYNC B1 ;  /* 0x0000000000017941 */ /* 0x000fea0003800000 */
.L_x_17308:
        /* <DEDUP_REMOVED lines=9> */
.L_x_17312:
[----:B------:R-:W-:Y:S01]  /*10f90*/  IMAD.MOV.U32 R9, RZ, RZ, R30 ;  /* 0x000000ffff097224 */ /* 0x000fe200078e001e */
[C---:B------:R-:W-:Y:S01]  /*10fa0*/  PRMT R10, R5.reuse, 0x7632, R10 ;  /* 0x00007632050a7816 */ /* 0x040fe2000000000a */
[----:B------:R-:W-:Y:S01]  /*10fb0*/  IMAD.MOV.U32 R30, RZ, RZ, R21 ;  /* 0x000000ffff1e7224 */ /* 0x000fe200078e0015 */
[----:B------:R-:W-:Y:S02]  /*10fc0*/  PRMT R5, R5, 0x7610, R6 ;  /* 0x0000761005057816 */ /* 0x000fe40000000006 */
.L_x_17313:
[----:B------:R-:W-:Y:S05]  /*10fd0*/  BSYNC B1 ;  /* 0x0000000000017941 */ /* 0x000fea0003800000 */
.L_x_17311:
        /* <DEDUP_REMOVED lines=16> */
.L_x_17315:
[----:B------:R-:W-:Y:S01]  /*110e0*/  IMAD.MOV.U32 R18, RZ, RZ, R7 ;  /* 0x000000ffff127224 */ /* 0x000fe200078e0007 */
[----:B------:R-:W-:Y:S01]  /*110f0*/  PRMT R6, R6, 0x7610, R15 ;  /* 0x0000761006067816 */ /* 0x000fe2000000000f */
[----:B------:R-:W-:Y:S01]  /*11100*/  IMAD.MOV.U32 R7, RZ, RZ, R14 ;  /* 0x000000ffff077224 */ /* 0x000fe200078e000e */
[----:B------:R-:W-:Y:S02]  /*11110*/  PRMT R15, R15, 0x5410, R5 ;  /* 0x000054100f0f7816 */ /* 0x000fe40000000005 */
.L_x_17316:
[----:B------:R-:W-:Y:S05]  /*11120*/  BSYNC B1 ;  /* 0x0000000000017941 */ /* 0x000fea0003800000 */
.L_x_17314:
        /* <DEDUP_REMOVED lines=9> */
.L_x_17318:
[----:B------:R-:W-:Y:S01]  /*111c0*/  IMAD.MOV.U32 R14, RZ, RZ, R18 ;  /* 0x000000ffff0e7224 */ /* 0x000fe200078e0012 */
[----:B------:R-:W-:Y:S01]  /*111d0*/  PRMT R17, R17, 0x7610, R6 ;  /* 0x0000761011117816 */ /* 0x000fe20000000006 */
[----:B------:R-:W-:Y:S01]  /*111e0*/  IMAD.MOV.U32 R18, RZ, RZ, R23 ;  /* 0x000000ffff127224 */ /* 0x000fe200078e0017 */
[----:B------:R-:W-:Y:S02]  /*111f0*/  PRMT R6, R6, 0x7610, R10 ;  /* 0x0000761006067816 */ /* 0x000fe4000000000a */
.L_x_17319:
[----:B------:R-:W-:Y:S05]  /*11200*/  BSYNC B1 ;  /* 0x0000000000017941 */ /* 0x000fea0003800000 */
.L_x_17317:
        /* <DEDUP_REMOVED lines=9> */
.L_x_17321:
[----:B------:R-:W-:Y:S01]  /*112a0*/  IMAD.MOV.U32 R19, RZ, RZ, R14 ;  /* 0x000000ffff137224 */ /* 0x000fe200078e000e */
[----:B------:R-:W-:Y:S01]  /*112b0*/  PRMT R10, R10, 0x7610, R17 ;  /* 0x000076100a0a7816 */ /* 0x000fe20000000011 */
[----:B------:R-:W-:Y:S01]  /*112c0*/  IMAD.MOV.U32 R14, RZ, RZ, R11 ;  /* 0x000000ffff0e7224 */ /* 0x000fe200078e000b */
[----:B------:R-:W-:Y:S02]  /*112d0*/  PRMT R17, R17, 0x5410, R4 ;  /* 0x0000541011117816 */ /* 0x000fe40000000004 */
.L_x_17322:
[----:B------:R-:W-:Y:S05]  /*112e0*/  BSYNC B1 ;  /* 0x0000000000017941 */ /* 0x000fea0003800000 */
.L_x_17320:
        /* <DEDUP_REMOVED lines=9> */
.L_x_17324:
[----:B------:R-:W-:Y:S01]  /*11380*/  IMAD.MOV.U32 R11, RZ, RZ, R19 ;  /* 0x000000ffff0b7224 */ /* 0x000fe200078e0013 */
[----:B------:R-:W-:Y:S01]  /*11390*/  PRMT R21, R21, 0x7610, R10 ;  /* 0x0000761015157816 */ /* 0x000fe2000000000a */
[----:B------:R-:W-:Y:S01]  /*113a0*/  IMAD.MOV.U32 R19, RZ, RZ, R20 ;  /* 0x000000ffff137224 */ /* 0x000fe200078e0014 */
[----:B------:R-:W-:Y:S02]  /*113b0*/  PRMT R10, R10, 0x5410, R6 ;  /* 0x000054100a0a7816 */ /* 0x000fe40000000006 */
.L_x_17325:
[----:B------:R-:W-:Y:S05]  /*113c0*/  BSYNC B1 ;  /* 0x0000000000017941 */ /* 0x000fea0003800000 */
.L_x_17323:
        /* <DEDUP_REMOVED lines=9> */
.L_x_17327:
[C---:B------:R-:W-:Y:S01]  /*11460*/  PRMT R4, R21.reuse, 0x7632, R4 ;  /* 0x0000763215047816 */ /* 0x040fe20000000004 */
[----:B------:R-:W-:Y:S02]  /*11470*/  IMAD.MOV.U32 R23, RZ, RZ, R11 ;  /* 0x000000ffff177224 */ /* 0x000fe400078e000b */
[----:B------:R-:W-:Y:S01]  /*11480*/  IMAD.MOV.U32 R11, RZ, RZ, R8 ;  /* 0x000000ffff0b7224 */ /* 0x000fe200078e0008 */
[----:B------:R-:W-:Y:S02]  /*11490*/  PRMT R21, R21, 0x7610, R4 ;  /* 0x0000761015157816 */ /* 0x000fe40000000004 */
.L_x_17328:
[----:B------:R-:W-:Y:S05]  /*114a0*/  BSYNC B1 ;  /* 0x0000000000017941 */ /* 0x000fea0003800000 */
.L_x_17326:
        /* <DEDUP_REMOVED lines=9> */
.L_x_17330:
[----:B------:R-:W-:Y:S01]  /*11540*/  IMAD.MOV.U32 R8, RZ, RZ, R23 ;  /* 0x000000ffff087224 */ /* 0x000fe200078e0017 */
[----:B------:R-:W-:Y:S01]  /*11550*/  PRMT R4, R5, 0x5432, R4 ;  /* 0x0000543205047816 */ /* 0x000fe20000000004 */
[----:B------:R-:W-:Y:S02]  /*11560*/  IMAD.MOV.U32 R23, RZ, RZ, R30 ;  /* 0x000000ffff177224 */ /* 0x000fe400078e001e */
.L_x_17331:
[----:B------:R-:W-:Y:S05]  /*11570*/  BSYNC B1 ;  /* 0x0000000000017941 */ /* 0x000fea0003800000 */
.L_x_17329:
        /* <DEDUP_REMOVED lines=9> */
.L_x_17333:
[----:B------:R-:W-:Y:S01]  /*11610*/  IMAD.MOV.U32 R5, RZ, RZ, R8 ;  /* 0x000000ffff057224 */ /* 0x000fe200078e0008 */
[C---:B------:R-:W-:Y:S01]  /*11620*/  PRMT R6, R4.reuse, 0x7632, R6 ;  /* 0x0000763204067816 */ /* 0x040fe20000000006 */
[----:B------:R-:W-:Y:S01]  /*11630*/  IMAD.MOV.U32 R8, RZ, RZ, R9 ;  /* 0x000000ffff087224 */ /* 0x000fe200078e0009 */
[----:B------:R-:W-:Y:S02]  /*11640*/  PRMT R4, R4, 0x5410, R10 ;  /* 0x0000541004047816 */ /* 0x000fe4000000000a */
.L_x_17334:
[----:B------:R-:W-:Y:S05]  /*11650*/  BSYNC B1 ;  /* 0x0000000000017941 */ /* 0x000fea0003800000 */
.L_x_17332:
        /* <DEDUP_REMOVED lines=16> */
.L_x_17336:
[----:B------:R-:W-:Y:S01]  /*11760*/  IMAD.MOV.U32 R9, RZ, RZ, R7 ;  /* 0x000000ffff097224 */ /* 0x000fe200078e0007 */
[C---:B------:R-:W-:Y:S01]  /*11770*/  PRMT R10, R15.reuse, 0x7632, R10 ;  /* 0x000076320f0a7816 */ /* 0x040fe2000000000a */
[----:B------:R-:W-:Y:S01]  /*11780*/  IMAD.MOV.U32 R7, RZ, RZ, R18 ;  /* 0x000000ffff077224 */ /* 0x000fe200078e0012 */
[----:B------:R-:W-:Y:S02]  /*11790*/  PRMT R15, R15, 0x7610, R6 ;  /* 0x000076100f0f7816 */ /* 0x000fe40000000006 */
.L_x_17337:
[----:B------:R-:W-:Y:S05]  /*117a0*/  BSYNC B1 ;  /* 0x0000000000017941 */ /* 0x000fea0003800000 */
.L_x_17335:
        /* <DEDUP_REMOVED lines=9> */
.L_x_17339:
[----:B------:R-:W-:Y:S01]  /*11840*/  PRMT R17, R10, 0x7610, R17 ;  /* 0x000076100a117816 */ /* 0x000fe20000000011 */
[----:B------:R-:W-:Y:S02]  /*11850*/  IMAD.MOV.U32 R18, RZ, RZ, R9 ;  /* 0x000000ffff127224 */ /* 0x000fe400078e0009 */
[----:B------:R-:W-:Y:S01]  /*11860*/  IMAD.MOV.U32 R9, RZ, RZ, R14 ;  /* 0x000000ffff097224 */ /* 0x000fe200078e000e */
[----:B------:R-:W-:Y:S02]  /*11870*/  PRMT R10, R17, 0x7632, R10 ;  /* 0x00007632110a7816 */ /* 0x000fe4000000000a */
.L_x_17340:
[----:B------:R-:W-:Y:S05]  /*11880*/  BSYNC B1 ;  /* 0x0000000000017941 */ /* 0x000fea0003800000 */
.L_x_17338:
        /* <DEDUP_REMOVED lines=9> */
.L_x_17342:
[----:B------:R-:W-:Y:S01]  /*11920*/  IMAD.MOV.U32 R20, RZ, RZ, R18 ;  /* 0x000000ffff147224 */ /* 0x000fe200078e0012 */
[----:B------:R-:W-:Y:S01]  /*11930*/  PRMT R17, R10, 0x5432, R17 ;  /* 0x000054320a117816 */ /* 0x000fe20000000011 */
[----:B------:R-:W-:Y:S02]  /*11940*/  IMAD.MOV.U32 R18, RZ, RZ, R19 ;  /* 0x000000ffff127224 */ /* 0x000fe400078e0013 */
.L_x_17343:
[----:B------:R-:W-:Y:S05]  /*11950*/  BSYNC B1 ;  /* 0x0000000000017941 */ /* 0x000fea0003800000 */
.L_x_17341:
        /* <DEDUP_REMOVED lines=9> */
.L_x_17345:
[----:B------:R-:W-:Y:S01]  /*119f0*/  IMAD.MOV.U32 R19, RZ, RZ, R20 ;  /* 0x000000ffff137224 */ /* 0x000fe200078e0014 */
[----:B------:R-:W-:Y:S01]  /*11a00*/  PRMT R10, R10, 0x7610, R17 ;  /* 0x000076100a0a7816 */ /* 0x000fe20000000011 */
[----:B------:R-:W-:Y:S01]  /*11a10*/  IMAD.MOV.U32 R20, RZ, RZ, R11 ;  /* 0x000000ffff147224 */ /* 0x000fe200078e000b */
[----:B------:R-:W-:Y:S02]  /*11a20*/  PRMT R17, R17, 0x7610, R21 ;  /* 0x0000761011117816 */ /* 0x000fe40000000015 */
.L_x_17346:
[----:B------:R-:W-:Y:S05]  /*11a30*/  BSYNC B1 ;  /* 0x0000000000017941 */ /* 0x000fea0003800000 */
.L_x_17344:
        /* <DEDUP_REMOVED lines=9> */
.L_x_17348:
[----:B------:R-:W-:Y:S01]  /*11ad0*/  IMAD.MOV.U32 R21, RZ, RZ, R19 ;  /* 0x000000ffff157224 */ /* 0x000fe200078e0013 */
[C---:B------:R-:W-:Y:S01]  /*11ae0*/  PRMT R25, R10.reuse, 0x7632, R25 ;  /* 0x000076320a197816 */ /* 0x040fe20000000019 */
[----:B------:R-:W-:Y:S01]  /*11af0*/  IMAD.MOV.U32 R19, RZ, RZ, R23 ;  /* 0x000000ffff137224 */ /* 0x000fe200078e0017 */
[----:B------:R-:W-:Y:S02]  /*11b00*/  PRMT R10, R10, 0x5410, R4 ;  /* 0x000054100a0a7816 */ /* 0x000fe40000000004 */
.L_x_17349:
[----:B------:R-:W-:Y:S05]  /*11b10*/  BSYNC B1 ;  /* 0x0000000000017941 */ /* 0x000fea0003800000 */
.L_x_17347:
        /* <DEDUP_REMOVED lines=9> */
.L_x_17351:
[----:B------:R-:W-:Y:S01]  /*11bb0*/  IMAD.MOV.U32 R23, RZ, RZ, R21 ;  /* 0x000000ffff177224 */ /* 0x000fe200078e0015 */
[----:B------:R-:W-:Y:S01]  /*11bc0*/  PRMT R25, R4, 0x5432, R25 ;  /* 0x0000543204197816 */ /* 0x000fe20000000019 */
[----:B------:R-:W-:Y:S02]  /*11bd0*/  IMAD.MOV.U32 R21, RZ, RZ, R8 ;  /* 0x000000ffff157224 */ /* 0x000fe400078e0008 */
.L_x_17352:
[----:B------:R-:W-:Y:S05]  /*11be0*/  BSYNC B1 ;  /* 0x0000000000017941 */ /* 0x000fea0003800000 */
.L_x_17350:
        /* <DEDUP_REMOVED lines=9> */
.L_x_17354:
[----:B------:R-:W-:Y:S01]  /*11c80*/  IMAD.MOV.U32 R26, RZ, RZ, R23 ;  /* 0x000000ffff1a7224 */ /* 0x000fe200078e0017 */
[C---:B------:R-:W-:Y:S01]  /*11c90*/  PRMT R27, R25.reuse, 0x7632, R27 ;  /* 0x00007632191b7816 */ /* 0x040fe2000000001b */
[----:B------:R-:W-:Y:S01]  /*11ca0*/  IMAD.MOV.U32 R23, RZ, RZ, R5 ;  /* 0x000000ffff177224 */ /* 0x000fe200078e0005 */
[----:B------:R-:W-:Y:S02]  /*11cb0*/  PRMT R25, R25, 0x5410, R6 ;  /* 0x0000541019197816 */ /* 0x000fe40000000006 */
.L_x_17355:
[----:B------:R-:W-:Y:S05]  /*11cc0*/  BSYNC B1 ;  /* 0x0000000000017941 */ /* 0x000fea0003800000 */
.L_x_17353:
        /* <DEDUP_REMOVED lines=16> */
.L_x_17357:
[----:B------:R-:W-:Y:S01]  /*11dd0*/  IMAD.MOV.U32 R6, RZ, RZ, R7 ;  /* 0x000000ffff067224 */ /* 0x000fe200078e0007 */
[----:B------:R-:W-:Y:S01]  /*11de0*/  PRMT R15, R15, 0x5432, R10 ;  /* 0x000054320f0f7816 */ /* 0x000fe2000000000a */
[----:B------:R-:W-:Y:S02]  /*11df0*/  IMAD.MOV.U32 R7, RZ, RZ, R9 ;  /* 0x000000ffff077224 */ /* 0x000fe400078e0009 */
.L_x_17358:
[----:B------:R-:W-:Y:S05]  /*11e00*/  BSYNC B1 ;  /* 0x0000000000017941 */ /* 0x000fea0003800000 */
.L_x_17356:
        /* <DEDUP_REMOVED lines=9> */
.L_x_17360:
[--C-:B------:R-:W-:Y:S01]  /*11ea0*/  PRMT R14, R14, 0x5410, R15.reuse ;  /* 0x000054100e0e7816 */ /* 0x100fe2000000000f */
[----:B------:R-:W-:Y:S01]  /*11eb0*/  IMAD.MOV.U32 R5, RZ, RZ, R6 ;  /* 0x000000ffff057224 */ /* 0x000fe200078e0006 */
[----:B------:R-:W-:Y:S01]  /*11ec0*/  PRMT R15, R17, 0x7610, R15 ;  /* 0x00007610110f7816 */ /* 0x000fe2000000000f */
[----:B------:R-:W-:Y:S02]  /*11ed0*/  IMAD.MOV.U32 R6, RZ, RZ, R18 ;  /* 0x000000ffff067224 */ /* 0x000fe400078e0012 */
.L_x_17361:
[----:B------:R-:W-:Y:S05]  /*11ee0*/  BSYNC B1 ;  /* 0x0000000000017941 */ /* 0x000fea0003800000 */
.L_x_17359:
        /* <DEDUP_REMOVED lines=9> */
.L_x_17363:
[----:B------:R-:W-:Y:S01]  /*11f80*/  IMAD.MOV.U32 R4, RZ, RZ, R5 ;  /* 0x000000ffff047224 */ /* 0x000fe200078e0005 */
[----:B------:R-:W-:Y:S01]  /*11f90*/  PRMT R14, R14, 0x7632, R17 ;  /* 0x000076320e0e7816 */ /* 0x000fe20000000011 */
[----:B------:R-:W-:Y:S02]  /*11fa0*/  IMAD.MOV.U32 R5, RZ, RZ, R20 ;  /* 0x000000ffff057224 */ /* 0x000fe400078e0014 */
.L_x_17364:
[----:B------:R-:W-:Y:S05]  /*11fb0*/  BSYNC B1 ;  /* 0x0000000000017941 */ /* 0x000fea0003800000 */
.L_x_17362:
        /* <DEDUP_REMOVED lines=9> */
.L_x_17366:
[----:B------:R-:W-:Y:S01]  /*12050*/  PRMT R17, R17, 0x5410, R14 ;  /* 0x0000541011117816 */ /* 0x000fe2000000000e */
[----:B------:R-:W-:Y:S01]  /*12060*/  IMAD.MOV.U32 R11, RZ, RZ, R4 ;  /* 0x000000ffff0b7224 */ /* 0x000fe200078e0004 */
[----:B------:R-:W-:Y:S01]  /*12070*/  PRMT R14, R10, 0x7632, R14 ;  /* 0x000076320a0e7816 */ /* 0x000fe2000000000e */
[----:B------:R-:W-:Y:S02]  /*12080*/  IMAD.MOV.U32 R4, RZ, RZ, R19 ;  /* 0x000000ffff047224 */ /* 0x000fe400078e0013 */
.L_x_17367:
[----:B------:R-:W-:Y:S05]  /*12090*/  BSYNC B1 ;  /* 0x0000000000017941 */ /* 0x000fea0003800000 */
.L_x_17365:
        /* <DEDUP_REMOVED lines=9> */
.L_x_17369:
[----:B------:R-:W-:Y:S01]  /*12130*/  IMAD.MOV.U32 R10, RZ, RZ, R11 ;  /* 0x000000ffff0a7224 */ /* 0x000fe200078e000b */
[----:B------:R-:W-:Y:S01]  /*12140*/  PRMT R17, R17, 0x5432, R25 ;  /* 0x0000543211117816 */ /* 0x000fe20000000019 */
[----:B------:R-:W-:Y:S02]  /*12150*/  IMAD.MOV.U32 R11, RZ, RZ, R21 ;  /* 0x000000ffff0b7224 */ /* 0x000fe400078e0015 */
.L_x_17370:
[----:B------:R-:W-:Y:S05]  /*12160*/  BSYNC B1 ;  /* 0x0000000000017941 */ /* 0x000fea0003800000 */
.L_x_17368:
        /* <DEDUP_REMOVED lines=9> */
.L_x_17372:
[--C-:B------:R-:W-:Y:S01]  /*12200*/  PRMT R19, R19, 0x5410, R17.reuse ;  /* 0x0000541013137816 */ /* 0x100fe20000000011 */
[----:B------:R-:W-:Y:S01]  /*12210*/  IMAD.MOV.U32 R9, RZ, RZ, R10 ;  /* 0x000000ffff097224 */ /* 0x000fe200078e000a */
[----:B------:R-:W-:Y:S01]  /*12220*/  PRMT R17, R25, 0x7632, R17 ;  /* 0x0000763219117816 */ /* 0x000fe20000000011 */
[----:B------:R-:W-:Y:S02]  /*12230*/  IMAD.MOV.U32 R10, RZ, RZ, R23 ;  /* 0x000000ffff0a7224 */ /* 0x000fe400078e0017 */
.L_x_17373:
[----:B------:R-:W-:Y:S05]  /*12240*/  BSYNC B1 ;  /* 0x0000000000017941 */ /* 0x000fea0003800000 */
.L_x_17371:
        /* <DEDUP_REMOVED lines=9> */
.L_x_17375:
[----:B------:R-:W-:Y:S01]  /*122e0*/  IMAD.MOV.U32 R8, RZ, RZ, R9 ;  /* 0x000000ffff087224 */ /* 0x000fe200078e0009 */
[----:B------:R-:W-:Y:S01]  /*122f0*/  PRMT R19, R19, 0x5432, R27 ;  /* 0x0000543213137816 */ /* 0x000fe2000000001b */
[----:B------:R-:W-:Y:S02]  /*12300*/  IMAD.MOV.U32 R9, RZ, RZ, R26 ;  /* 0x000000ffff097224 */ /* 0x000fe400078e001a */
.L_x_17376:
[----:B------:R-:W-:Y:S05]  /*12310*/  BSYNC B1 ;  /* 0x0000000000017941 */ /* 0x000fea0003800000 */
.L_x_17374:
[----:B------:R-:W-:Y:S02]  /*12320*/  FADD.FTZ R2, R2, R3 ;  /* 0x0000000302027221 */ /* 0x000fe40000010000 */
[----:B------:R-:W-:Y:S02]  /*12330*/  IMAD.MOV.U32 R3, RZ, RZ, R13 ;  /* 0x000000ffff037224 */ /* 0x000fe400078e000d */
.L_x_17208:
[----:B--234-:R-:W-:Y:S05]  /*12340*/  BSYNC B0 ;  /* 0x0000000000007941 */ /* 0x01cfea0003800000 */
.L_x_17207:
[----:B------:R-:W-:Y:S01]  /*12350*/  ISETP.NE.AND P0, PT, R12, RZ, PT ;  /* 0x000000ff0c00720c */ /* 0x000fe20003f05270 */
[----:B------:R-:W-:Y:S01]  /*12360*/  IMAD.MOV.U32 R12, RZ, RZ, R3 ;  /* 0x000000ffff0c7224 */ /* 0x000fe200078e0003 */
[----:B------:R-:W-:Y:S01]  /*12370*/  ISETP.NE.AND P1, PT, R22, RZ, PT ;  /* 0x000000ff1600720c */ /* 0x000fe20003f25270 */
[----:B------:R-:W-:-:S10]  /*12380*/  IMAD.MOV.U32 R13, RZ, RZ, R2 ;  /* 0x000000ffff0d7224 */ /* 0x000fd400078e0002 */
[----:B------:R2:W-:Y:S04]  /*12390*/  @!P0 STS.64 [0x8], R12 ;  /* 0x0000080cff008388 */ /* 0x0005e80000000a00 */
[----:B------:R3:W-:Y:S04]  /*123a0*/  @!P0 STS.128 [0x10], R8 ;  /* 0x00001008ff008388 */ /* 0x0007e80000000c00 */
[----:B------:R3:W-:Y:S01]  /*123b0*/  @!P0 STS.128 [0x20], R4 ;  /* 0x00002004ff008388 */ /* 0x0007e20000000c00 */
[----:B--2---:R-:W-:Y:S02]  /*123c0*/  @!P0 IMAD.MOV.U32 R12, RZ, RZ, R19 ;  /* 0x000000ffff0c8224 */ /* 0x004fe400078e0013 */
[----:B------:R-:W-:-:S05]  /*123d0*/  @!P0 IMAD.MOV.U32 R13, RZ, RZ, R17 ;  /* 0x000000ffff0d8224 */ /* 0x000fca00078e0011 */
[----:B------:R3:W-:Y:S04]  /*123e0*/  @!P0 STS.128 [0x30], R12 ;  /* 0x0000300cff008388 */ /* 0x0007e80000000c00 */
[----:B------:R-:W-:Y:S06]  /*123f0*/  BAR.SYNC.DEFER_BLOCKING 0x0 ;  /* 0x0000000000007b1d */ /* 0x000fec0000010000 */
[----:B------:R-:W-:Y:S05]  /*12400*/  @P1 EXIT ;  /* 0x000000000000194d */ /* 0x000fea0003800000 */
[----:B0--3--:R-:W-:Y:S02]  /*12410*/  IMAD.MOV.U32 R16, RZ, RZ, c[0x0][0x180] ;  /* 0x00006000ff107624 */ /* 0x009fe400078e00ff */
        /* <DEDUP_REMOVED lines=12> */
[----:B------:R-:W4:Y:S01]  /*124e0*/  @P1 LDG.E.CONSTANT R16, [R12.64] ;  /* 0x000000040c101981 */ /* 0x000f22000c1e9900 */
[----:B-1----:R-:W0:Y:S01]  /*124f0*/  MUFU.LG2 R2, R2 ;  /* 0x0000000200027308 */ /* 0x002e220000000c00 */
[----:B------:R-:W-:-:S05]  /*12500*/  HADD2.F32 R20, -RZ, R19.H0_H0 ;  /* 0x20000013ff147230 */ /* 0x000fca0000004100 */
[----:B------:R-:W-:Y:S02]  /*12510*/  @P3 FADD.FTZ R21, R20, -R3 ;  /* 0x8000000314153221 */ /* 0x000fe40000010000 */
[----:B------:R-:W-:Y:S01]  /*12520*/  IMAD R0, R0, c[0x0][0x180], RZ ;  /* 0x0000600000007a24 */ /* 0x000fe200078e02ff */
[----:B------:R-:W-:Y:S01]  /*12530*/  HADD2.F32 R26, -RZ, R15.H0_H0 ;  /* 0x2000000fff1a7230 */ /* 0x000fe20000004100 */
[----:B0-----:R-:W-:Y:S02]  /*12540*/  @P3 FFMA.FTZ R21, R2, -0.69314718246459960938, R21 ;  /* 0xbf31721802153823 */ /* 0x001fe40000010015 */
[----:B------:R-:W-:Y:S01]  /*12550*/  IMAD.SHL.U32 R0, R0, 0x2, RZ ;  /* 0x0000000200007824 */ /* 0x000fe200078e00ff */
[----:B------:R-:W-:-:S05]  /*12560*/  HADD2.F32 R20, -RZ, R19.H1_H1 ;  /* 0x30000013ff147230 */ /* 0x000fca0000004100 */
[----:B------:R-:W-:-:S04]  /*12570*/  @P3 FADD.FTZ R25, R20, -R3 ;  /* 0x8000000314193221 */ /* 0x000fc80000010000 */
[----:B------:R-:W-:Y:S02]  /*12580*/  @P3 FFMA.FTZ R25, R2, -0.69314718246459960938, R25 ;  /* 0xbf31721802193823 */ /* 0x000fe40000010019 */
[----:B--2---:R-:W-:Y:S02]  /*12590*/  @P3 FADD.FTZ R18, R18, R21 ;  /* 0x0000001512123221 */ /* 0x004fe40000010000 */
[----:B------:R-:W-:-:S03]  /*125a0*/  IMAD.MOV.U32 R21, RZ, RZ, 0x2 ;  /* 0x00000002ff157424 */ /* 0x000fc600078e00ff */
[----:B------:R-:W-:Y:S01]  /*125b0*/  @P3 F2FP.PACK_AB R24, RZ, R18 ;  /* 0x00000012ff18323e */ /* 0x000fe200000000ff */
[----:B------:R-:W-:-:S03]  /*125c0*/  IMAD.WIDE R18, R0, R27, c[0x0][0x170] ;  /* 0x00005c0000127625 */ /* 0x000fc600078e021b */
[----:B------:R-:W-:Y:S01]  /*125d0*/  PRMT R15, R24, 0x7610, R15 ;  /* 0x00007610180f7816 */ /* 0x000fe2000000000f */
[----:B------:R-:W-:Y:S01]  /*125e0*/  @P2 FADD.FTZ R27, R26, -R3 ;  /* 0x800000031a1b2221 */ /* 0x000fe20000010000 */
[----:B------:R-:W-:Y:S01]  /*125f0*/  HADD2.F32 R24, -RZ, R17.H0_H0 ;  /* 0x20000011ff187230 */ /* 0x000fe20000004100 */
[----:B------:R-:W-:-:S04]  /*12600*/  IMAD.WIDE R20, R0, R21, c[0x0][0x178] ;  /* 0x00005e0000147625 */ /* 0x000fc800078e0215 */
[----:B------:R-:W-:Y:S02]  /*12610*/  @P2 FFMA.FTZ R0, R2, -0.69314718246459960938, R27 ;  /* 0xbf31721802002823 */ /* 0x000fe4000001001b */
[----:B------:R-:W-:Y:S02]  /*12620*/  @P0 FADD.FTZ R27, R24, -R3 ;  /* 0x80000003181b0221 */ /* 0x000fe40000010000 */
[----:B---3--:R-:W-:Y:S01]  /*12630*/  @P2 FADD.FTZ R24, R29, R0 ;  /* 0x000000001d182221 */ /* 0x008fe20000010000 */
[----:B------:R-:W-:Y:S01]  /*12640*/  HADD2.F32 R0, -RZ, R17.H1_H1 ;  /* 0x30000011ff007230 */ /* 0x000fe20000004100 */
[----:B------:R0:W-:Y:S01]  /*12650*/  @P3 STG.E [R18.64], R8 ;  /* 0x0000000812003986 */ /* 0x0001e2000c101904 */
[----:B------:R-:W-:-:S03]  /*12660*/  @P0 FFMA.FTZ R27, R2, -0.69314718246459960938, R27 ;  /* 0xbf317218021b0823 */ /* 0x000fc6000001001b */
[----:B------:R-:W-:Y:S01]  /*12670*/  @P0 FADD.FTZ R17, R0, -R3 ;  /* 0x8000000300110221 */ /* 0x000fe20000010000 */
[----:B------:R-:W-:Y:S01]  /*12680*/  @P3 STG.E.U16 [R20.64], R15 ;  /* 0x0000000f14003986 */ /* 0x000fe2000c101504 */
[--C-:B0-----:R-:W-:Y:S02]  /*12690*/  HADD2.F32 R8, -RZ, R14.reuse.H0_H0 ;  /* 0x2000000eff087230 */ /* 0x101fe40000004100 */
[----:B------:R-:W-:Y:S01]  /*126a0*/  HADD2.F32 R14, -RZ, R14.H1_H1 ;  /* 0x3000000eff0e7230 */ /* 0x000fe20000004100 */
[----:B------:R0:W-:Y:S01]  /*126b0*/  @P3 STG.E [R18.64+0x4], R9 ;  /* 0x0000040912003986 */ /* 0x0001e2000c101904 */
[----:B------:R-:W-:Y:S02]  /*126c0*/  @P0 FFMA.FTZ R0, R2, -0.69314718246459960938, R17 ;  /* 0xbf31721802000823 */ /* 0x000fe40000010011 */
[----:B----4-:R-:W-:Y:S02]  /*126d0*/  @P3 FADD.FTZ R25, R28, R25 ;  /* 0x000000191c193221 */ /* 0x010fe40000010000 */
[----:B------:R-:W-:-:S02]  /*126e0*/  @P1 FADD.FTZ R17, R14, -R3 ;  /* 0x800000030e111221 */ /* 0x000fc40000010000 */
[----:B-----5:R-:W-:Y:S02]  /*126f0*/  @P0 FADD.FTZ R27, R30, R27 ;  /* 0x0000001b1e1b0221 */ /* 0x020fe40000010000 */
[----:B0-----:R-:W-:Y:S01]  /*12700*/  @P1 FADD.FTZ R9, R8, -R3 ;  /* 0x8000000308091221 */ /* 0x001fe20000010000 */
[----:B------:R-:W-:Y:S01]  /*12710*/  @P3 F2FP.PACK_AB R25, RZ, R25 ;  /* 0x00000019ff19323e */ /* 0x000fe200000000ff */
[----:B------:R-:W-:Y:S02]  /*12720*/  @P0 FADD.FTZ R0, R23, R0 ;  /* 0x0000000017000221 */ /* 0x000fe40000010000 */
[C---:B------:R-:W-:Y:S02]  /*12730*/  @P1 FFMA.FTZ R9, R2.reuse, -0.69314718246459960938, R9 ;  /* 0xbf31721802091823 */ /* 0x040fe40000010009 */
[----:B------:R-:W-:Y:S01]  /*12740*/  @P1 FFMA.FTZ R17, R2, -0.69314718246459960938, R17 ;  /* 0xbf31721802111823 */ /* 0x000fe20000010011 */
[----:B------:R-:W-:Y:S01]  /*12750*/  @P0 F2FP.PACK_AB R27, RZ, R27 ;  /* 0x0000001bff1b023e */ /* 0x000fe200000000ff */
[----:B------:R-:W-:Y:S01]  /*12760*/  @P1 FADD.FTZ R9, R22, R9 ;  /* 0x0000000916091221 */ /* 0x000fe20000010000 */
[----:B------:R-:W-:Y:S01]  /*12770*/  @P0 F2FP.PACK_AB R0, RZ, R0 ;  /* 0x00000000ff00023e */ /* 0x000fe200000000ff */
[----:B------:R-:W-:Y:S01]  /*12780*/  @P1 FADD.FTZ R16, R16, R17 ;  /* 0x0000001110101221 */ /* 0x000fe20000010000 */
[----:B------:R0:W-:Y:S02]  /*12790*/  @P3 STG.E.U16 [R20.64+0x2], R25 ;  /* 0x0000021914003986 */ /* 0x0001e4000c101504 */
        /* <DEDUP_REMOVED lines=23> */
.L_x_17377:
        /* <DEDUP_REMOVED lines=15> */
.L_x_74484:


//--------------------- .text._ZN17fastertransformer38beam_online_softmax_topk_stage1_kernelI6__halfLi1ELi8ELi256EEEvPKT_S4_PKbPfiiPKi --------------------------
	.section	.text._ZN17fastertransformer38beam_online_softmax_topk_stage1_kernelI6__halfLi1ELi8ELi256EEEvPKT_S4_PKbPfiiPKi,"ax",@progbits
	.sectioninfo	@"SHI_REGISTERS=40"
	.align	128
        .global         _ZN17fastertransformer38beam_online_softmax_topk_stage1_kernelI6__halfLi1ELi8ELi256EEEvPKT_S4_PKbPfiiPKi
        .type           _ZN17fastertransformer38beam_online_softmax_topk_stage1_kernelI6__halfLi1ELi8ELi256EEEvPKT_S4_PKbPfiiPKi,@function
        .size           _ZN17fastertransformer38beam_online_softmax_topk_stage1_kernelI6__halfLi1ELi8ELi256EEEvPKT_S4_PKbPfiiPKi,(.L_x_74485 - _ZN17fastertransformer38beam_online_softmax_topk_stage1_kernelI6__halfLi1ELi8ELi256EEEvPKT_S4_PKbPfiiPKi)
        .other          _ZN17fastertransformer38beam_online_softmax_topk_stage1_kernelI6__halfLi1ELi8ELi256EEEvPKT_S4_PKbPfiiPKi,@"STO_CUDA_ENTRY STV_DEFAULT"
_ZN17fastertransformer38beam_online_softmax_topk_stage1_kernelI6__halfLi1ELi8ELi256EEEvPKT_S4_PKbPfiiPKi:
.text._ZN17fastertransformer38beam_online_softmax_topk_stage1_kernelI6__halfLi1ELi8ELi256EEEvPKT_S4_PKbPfiiPKi:
        /* <DEDUP_REMOVED lines=10> */
[----:B------:R-:W3:Y:S01]  /*00a0*/  S2R R12, SR_CTAID.Y ;  /* 0x00000000000c7919 */ /* 0x000ee20000002600 */
[----:B------:R-:W-:Y:S01]  /*00b0*/  IMAD.MOV.U32 R33, RZ, RZ, 0xfbff ;  /* 0x0000fbffff217424 */ /* 0x000fe200078e00ff */
[----:B------:R-:W-:Y:S01]  /*00c0*/  BSSY B1, `(.L_x_17378) ;  /* 0x0000219000017945 */ /* 0x000fe20003800000 */
[----:B------:R-:W-:Y:S01]  /*00d0*/  IADD3 R6, R6, c[0x0][0x180], RZ ;  /* 0x0000600006067a10 */ /* 0x000fe20007ffe0ff */
[----:B------:R-:W-:Y:S02]  /*00e0*/  IMAD.MOV.U32 R24, RZ, RZ, 0xfbff ;  /* 0x0000fbffff187424 */ /* 0x000fe400078e00ff */
[----:B------:R-:W-:Y:S01]  /*00f0*/  PRMT R33, R33, 0x5410, R33 ;  /* 0x0000541021217816 */ /* 0x000fe20000000021 */
[----:B------:R-:W-:Y:S01]  /*0100*/  IMAD.MOV.U32 R32, RZ, RZ, 0xfbff ;  /* 0x0000fbffff207424 */ /* 0x000fe200078e00ff */
[----:B------:R-:W-:Y:S01]  /*0110*/  IADD3 R6, R6, -0x1, RZ ;  /* 0xffffffff06067810 */ /* 0x000fe20007ffe0ff */
[----:B------:R-:W-:Y:S01]  /*0120*/  IMAD.MOV.U32 R8, RZ, RZ, 0xfbff ;  /* 0x0000fbffff087424 */ /* 0x000fe200078e00ff */
[----:B------:R-:W-:Y:S01]  /*0130*/  PRMT R24, R24, 0x5410, R24 ;  /* 0x0000541018187816 */ /* 0x000fe20000000018 */
[----:B-1----:R-:W1:Y:S02]  /*0140*/  MUFU.RCP R7, R7 ;  /* 0x0000000700077308 */ /* 0x002e640000001000 */
[----:B-1----:R-:W-:Y:S01]  /*0150*/  IADD3 R4, R7, 0xffffffe, RZ ;  /* 0x0ffffffe07047810 */ /* 0x002fe20007ffe0ff */
[----:B------:R-:W-:-:S05]  /*0160*/  IMAD.MOV.U32 R7, RZ, RZ, 0xfbff ;  /* 0x0000fbffff077424 */ /* 0x000fca00078e00ff */
[----:B------:R1:W4:Y:S01]  /*0170*/  F2I.FTZ.U32.TRUNC.NTZ R5, R4 ;  /* 0x0000000400057305 */ /* 0x000322000021f000 */
[----:B------:R-:W-:Y:S01]  /*0180*/  PRMT R7, R7, 0x5410, R8 ;  /* 0x0000541007077816 */ /* 0x000fe20000000008 */
[----:B-1----:R-:W-:Y:S02]  /*0190*/  IMAD.MOV.U32 R4, RZ, RZ, RZ ;  /* 0x000000ffff047224 */ /* 0x002fe400078e00ff */
[----:B----4-:R-:W-:-:S04]  /*01a0*/  IMAD.MOV R9, RZ, RZ, -R5 ;  /* 0x000000ffff097224 */ /* 0x010fc800078e0a05 */
[----:B------:R-:W-:-:S04]  /*01b0*/  IMAD R9, R9, c[0x0][0x10], RZ ;  /* 0x0000040009097a24 */ /* 0x000fc800078e02ff */
[----:B------:R-:W-:-:S04]  /*01c0*/  IMAD.HI.U32 R5, R5, R9, R4 ;  /* 0x0000000905057227 */ /* 0x000fc800078e0004 */
[----:B------:R-:W-:Y:S02]  /*01d0*/  IMAD.MOV.U32 R4, RZ, RZ, 0xfbff ;  /* 0x0000fbffff047424 */ /* 0x000fe400078e00ff */
[----:B------:R-:W-:-:S03]  /*01e0*/  IMAD.HI.U32 R5, R5, R6, RZ ;  /* 0x0000000605057227 */ /* 0x000fc600078e00ff */
[----:B------:R-:W-:Y:S01]  /*01f0*/  PRMT R24, R4, 0x7610, R24 ;  /* 0x0000761004187816 */ /* 0x000fe20000000018 */
[----:B0-----:R-:W-:Y:S01]  /*0200*/  IMAD.MOV R3, RZ, RZ, -R5 ;  /* 0x000000ffff037224 */ /* 0x001fe200078e0a05 */
[----:B------:R-:W-:Y:S01]  /*0210*/  PRMT R32, R32, 0x5410, R4 ;  /* 0x0000541020207816 */ /* 0x000fe20000000004 */
[----:B------:R-:W-:Y:S02]  /*0220*/  IMAD.MOV.U32 R4, RZ, RZ, -0x38802000 ;  /* 0xc77fe000ff047424 */ /* 0x000fe400078e00ff */
[----:B------:R-:W-:Y:S02]  /*0230*/  IMAD R6, R3, c[0x0][0x10], R6 ;  /* 0x0000040003067a24 */ /* 0x000fe400078e0206 */
[----:B------:R-:W0:Y:S03]  /*0240*/  S2R R3, SR_TID.X ;  /* 0x0000000000037919 */ /* 0x000e260000002100 */
[----:B------:R-:W-:-:S13]  /*0250*/  ISETP.GE.U32.AND P0, PT, R6, c[0x0][0x10], PT ;  /* 0x0000040006007a0c */ /* 0x000fda0003f06070 */
[----:B------:R-:W-:Y:S02]  /*0260*/  @P0 IADD3 R6, R6, -c[0x0][0x10], RZ ;  /* 0x8000040006060a10 */ /* 0x000fe40007ffe0ff */
[----:B------:R-:W-:Y:S02]  /*0270*/  @P0 IADD3 R5, R5, 0x1, RZ ;  /* 0x0000000105050810 */ /* 0x000fe40007ffe0ff */
[----:B------:R-:W-:Y:S01]  /*0280*/  ISETP.GE.U32.AND P1, PT, R6, c[0x0][0x10], PT ;  /* 0x0000040006007a0c */ /* 0x000fe20003f26070 */
[----:B------:R-:W-:-:S05]  /*0290*/  IMAD.MOV.U32 R6, RZ, RZ, 0xfbff ;  /* 0x0000fbffff067424 */ /* 0x000fca00078e00ff */
[----:B------:R-:W-:Y:S01]  /*02a0*/  PRMT R33, R6, 0x7610, R33 ;  /* 0x0000761006217816 */ /* 0x000fe20000000021 */
[----:B------:R-:W-:-:S05]  /*02b0*/  IMAD R6, R0, c[0x0][0x180], RZ ;  /* 0x0000600000067a24 */ /* 0x000fca00078e02ff */
[----:B------:R-:W-:Y:S02]  /*02c0*/  SHF.R.S32.HI R15, RZ, 0x1f, R6 ;  /* 0x0000001fff0f7819 */ /* 0x000fe40000011406 */
[----:B------:R-:W-:Y:S02]  /*02d0*/  @P1 IADD3 R5, R5, 0x1, RZ ;  /* 0x0000000105051810 */ /* 0x000fe40007ffe0ff */
[----:B------:R-:W-:-:S05]  /*02e0*/  @!P2 LOP3.LUT R5, RZ, c[0x0][0x10], RZ, 0x33, !PT ;  /* 0x00000400ff05aa12 */ /* 0x000fca00078e33ff */
[CC--:B---3--:R-:W-:Y:S02]  /*02f0*/  IMAD R13, R5.reuse, R12.reuse, R5 ;  /* 0x0000000c050d7224 */ /* 0x0c8fe400078e0205 */
[----:B0-----:R-:W-:Y:S02]  /*0300*/  IMAD R12, R5, R12, R3 ;  /* 0x0000000c050c7224 */ /* 0x001fe400078e0203 */
[----:B------:R-:W-:Y:S01]  /*0310*/  IMAD.MOV.U32 R5, RZ, RZ, RZ ;  /* 0x000000ffff057224 */ /* 0x000fe200078e00ff */
        /* <DEDUP_REMOVED lines=14> */
[----:B------:R-:W-:Y:S02]  /*0400*/  IABS R8, c[0x0][0x184] ;  /* 0x0000610000087a13 */ /* 0x000fe40000000000 */
[----:B------:R-:W-:Y:S02]  /*0410*/  IABS R10, R0 ;  /* 0x00000000000a7213 */ /* 0x000fe40000000000 */
        /* <DEDUP_REMOVED lines=28> */
.L_x_17406:
        /* <DEDUP_REMOVED lines=23> */
.L_x_17383:
[----:B------:R-:W-:Y:S01]  /*0750*/  PRMT R0, R11, 0x7610, R0 ;  /* 0x000076100b007816 */ /* 0x000fe20000000000 */
[----:B------:R-:W-:Y:S02]  /*0760*/  IMAD.MOV.U32 R3, RZ, RZ, R12 ;  /* 0x000000ffff037224 */ /* 0x000fe400078e000c */
.L_x_17384:
[----:B------:R-:W-:Y:S05]  /*0770*/  BSYNC B2 ;  /* 0x0000000000027941 */ /* 0x000fea0003800000 */
.L_x_17382:
[----:B------:R-:W-:Y:S01]  /*0780*/  HSETP2.GT.AND P0, PT, R0.H0_H0, R33.H0_H0, PT ;  /* 0x2000002100007234 */ /* 0x000fe20003f04800 */
[----:B------:R-:W-:Y:S04]  /*0790*/  BSSY B2, `(.L_x_17385) ;  /* 0x000000d000027945 */ /* 0x000fe80003800000 */
[----:B------:R-:W-:-:S13]  /*07a0*/  ISETP.EQ.OR P0, PT, R2, -0x1, P0 ;  /* 0xffffffff0200780c */ /* 0x000fda0000702670 */
[----:B------:R-:W-:Y:S05]  /*07b0*/  @P0 BRA `(.L_x_17386) ;  /* 0x0000006000000947 */ /* 0x000fea0003800000 */
[----:B------:R-:W-:Y:S01]  /*07c0*/  ISETP.GE.AND P0, PT, R3, R2, PT ;  /* 0x000000020300720c */ /* 0x000fe20003f06270 */
[----:B------:R-:W-:Y:S01]  /*07d0*/  IMAD.MOV.U32 R8, RZ, RZ, R2 ;  /* 0x000000ffff087224 */ /* 0x000fe200078e0002 */
[----:B------:R-:W-:-:S11]  /*07e0*/  PRMT R7, R7, 0x5410, R0 ;  /* 0x0000541007077816 */ /* 0x000fd60000000000 */
[----:B------:R-:W-:Y:S01]  /*07f0*/  HSETP2.NEU.OR P0, PT, R0.H0_H0, R33.H0_H0, P0 ;  /* 0x2000002100007234 */ /* 0x000fe2000070d820 */
[----:B------:R-:W-:-:S12]  /*0800*/  PRMT R0, R0, 0x5410, R33 ;  /* 0x0000541000007816 */ /* 0x000fd80000000021 */
[----:B------:R-:W-:Y:S05]  /*0810*/  @P0 BRA `(.L_x_17387) ;  /* 0x0000004000000947 */ /* 0x000fea0003800000 */
.L_x_17386:
[----:B------:R-:W-:Y:S01]  /*0820*/  IMAD.MOV.U32 R8, RZ, RZ, R3 ;  /* 0x000000ffff087224 */ /* 0x000fe200078e0003 */
[----:B------:R-:W-:Y:S01]  /*0830*/  PRMT R7, R7, 0x5410, R33 ;  /* 0x0000541007077816 */ /* 0x000fe20000000021 */
[----:B------:R-:W-:Y:S01]  /*0840*/  IMAD.MOV.U32 R3, RZ, RZ, R2 ;  /* 0x000000ffff037224 */ /* 0x000fe200078e0002 */
[----:B------:R-:W-:Y:S02]  /*0850*/  PRMT R0, R0, 0x5410, R0 ;  /* 0x0000541000007816 */ /* 0x000fe40000000000 */
.L_x_17387:
[----:B------:R-:W-:Y:S05]  /*0860*/  BSYNC B2 ;  /* 0x0000000000027941 */ /* 0x000fea0003800000 */
.L_x_17385:
        /* <DEDUP_REMOVED lines=11> */
.L_x_17389:
[----:B------:R-:W-:Y:S01]  /*0920*/  PRMT R33, R32, 0x7632, R33 ;  /* 0x0000763220217816 */ /* 0x000fe20000000021 */
[----:B------:R-:W-:Y:S01]  /*0930*/  IMAD.MOV.U32 R11, RZ, RZ, R8 ;  /* 0x000000ffff0b7224 */ /* 0x000fe200078e0008 */
[----:B------:R-:W-:Y:S01]  /*0940*/  PRMT R10, R10, 0x7610, R0 ;  /* 0x000076100a0a7816 */ /* 0x000fe20000000000 */
[----:B------:R-:W-:Y:S02]  /*0950*/  IMAD.MOV.U32 R2, RZ, RZ, R31 ;  /* 0x000000ffff027224 */ /* 0x000fe400078e001f */
.L_x_17390:
[----:B------:R-:W-:Y:S05]  /*0960*/  BSYNC B2 ;  /* 0x0000000000027941 */ /* 0x000fea0003800000 */
.L_x_17388:
        /* <DEDUP_REMOVED lines=11> */
.L_x_17392:
[----:B------:R-:W-:Y:S01]  /*0a20*/  PRMT R32, R32, 0x5410, R32 ;  /* 0x0000541020207816 */ /* 0x000fe20000000020 */
[----:B------:R-:W-:Y:S01]  /*0a30*/  IMAD.MOV.U32 R8, RZ, RZ, R11 ;  /* 0x000000ffff087224 */ /* 0x000fe200078e000b */
[----:B------:R-:W-:Y:S01]  /*0a40*/  PRMT R0, R0, 0x7610, R10 ;  /* 0x0000761000007816 */ /* 0x000fe2000000000a */
[----:B------:R-:W-:Y:S02]  /*0a50*/  IMAD.MOV.U32 R31, RZ, RZ, R30 ;  /* 0x000000ffff1f7224 */ /* 0x000fe400078e001e */
.L_x_17393:
[----:B------:R-:W-:Y:S05]  /*0a60*/  BSYNC B2 ;  /* 0x0000000000027941 */ /* 0x000fea0003800000 */
.L_x_17391:
        /* <DEDUP_REMOVED lines=11> */
.L_x_17395:
[----:B------:R-:W-:Y:S01]  /*0b20*/  PRMT R32, R24, 0x7610, R32 ;  /* 0x0000761018207816 */ /* 0x000fe20000000020 */
[----:B------:R-:W-:Y:S01]  /*0b30*/  IMAD.MOV.U32 R11, RZ, RZ, R8 ;  /* 0x000000ffff0b7224 */ /* 0x000fe200078e0008 */
[----:B------:R-:W-:Y:S01]  /*0b40*/  PRMT R0, R0, 0x7632, R0 ;  /* 0x0000763200007816 */ /* 0x000fe20000000000 */
[----:B------:R-:W-:Y:S02]  /*0b50*/  IMAD.MOV.U32 R30, RZ, RZ, R29 ;  /* 0x000000ffff1e7224 */ /* 0x000fe400078e001d */
.L_x_17396:
[----:B------:R-:W-:Y:S05]  /*0b60*/  BSYNC B2 ;  /* 0x0000000000027941 */ /* 0x000fea0003800000 */
.L_x_17394:
        /* <DEDUP_REMOVED lines=11> */
.L_x_17398:
[----:B------:R-:W-:Y:S01]  /*0c20*/  PRMT R24, R7, 0x7610, R24 ;  /* 0x0000761007187816 */ /* 0x000fe20000000018 */
[----:B------:R-:W-:Y:S01]  /*0c30*/  IMAD.MOV.U32 R8, RZ, RZ, R11 ;  /* 0x000000ffff087224 */ /* 0x000fe200078e000b */
[----:B------:R-:W-:Y:S01]  /*0c40*/  PRMT R0, R0, 0x5410, R0 ;  /* 0x0000541000007816 */ /* 0x000fe20000000000 */
[----:B------:R-:W-:Y:S02]  /*0c50*/  IMAD.MOV.U32 R29, RZ, RZ, R28 ;  /* 0x000000ffff1d7224 */ /* 0x000fe400078e001c */
.L_x_17399:
[----:B------:R-:W-:Y:S05]  /*0c60*/  BSYNC B2 ;  /* 0x0000000000027941 */ /* 0x000fea0003800000 */
.L_x_17397:
        /* <DEDUP_REMOVED lines=11> */
.L_x_17401:
[----:B------:R-:W-:Y:S01]  /*0d20*/  PRMT R7, R24, 0x7632, R7 ;  /* 0x0000763218077816 */ /* 0x000fe20000000007 */
[----:B------:R-:W-:Y:S01]  /*0d30*/  IMAD.MOV.U32 R11, RZ, RZ, R8 ;  /* 0x000000ffff0b7224 */ /* 0x000fe200078e0008 */
[----:B------:R-:W-:Y:S01]  /*0d40*/  PRMT R0, R0, 0x7632, R0 ;  /* 0x0000763200007816 */ /* 0x000fe20000000000 */
[----:B------:R-:W-:Y:S02]  /*0d50*/  IMAD.MOV.U32 R28, RZ, RZ, R27 ;  /* 0x000000ffff1c7224 */ /* 0x000fe400078e001b */
.L_x_17402:
[----:B------:R-:W-:Y:S05]  /*0d60*/  BSYNC B2 ;  /* 0x0000000000027941 */ /* 0x000fea0003800000 */
.L_x_17400:
        /* <DEDUP_REMOVED lines=9> */
.L_x_17404:
[----:B------:R-:W-:Y:S01]  /*0e00*/  PRMT R24, R24, 0x7610, R33 ;  /* 0x0000761018187816 */ /* 0x000fe20000000021 */
[----:B------:R-:W-:Y:S01]  /*0e10*/  IMAD.MOV.U32 R27, RZ, RZ, R26 ;  /* 0x000000ffff1b7224 */ /* 0x000fe200078e001a */
[----:B------:R-:W-:Y:S01]  /*0e20*/  PRMT R33, R33, 0x5410, R0 ;  /* 0x0000541021217816 */ /* 0x000fe20000000000 */
[----:B------:R-:W-:Y:S02]  /*0e30*/  IMAD.MOV.U32 R26, RZ, RZ, R11 ;  /* 0x000000ffff1a7224 */ /* 0x000fe400078e000b */
.L_x_17405:
[----:B------:R-:W-:Y:S05]  /*0e40*/  BSYNC B2 ;  /* 0x0000000000027941 */ /* 0x000fea0003800000 */
.L_x_17403:
[----:B------:R-:W-:-:S04]  /*0e50*/  IADD3 R12, R12, 0x100, RZ ;  /* 0x000001000c0c7810 */ /* 0x000fc80007ffe0ff */
[----:B------:R-:W-:-:S13]  /*0e60*/  ISETP.GE.AND P0, PT, R12, R13, PT ;  /* 0x0000000d0c00720c */ /* 0x000fda0003f06270 */
[----:B------:R-:W-:Y:S05]  /*0e70*/  @!P0 BRA `(.L_x_17406) ;  /* 0xfffff76000008947 */ /* 0x000fea000383ffff */
.L_x_17381:
[----:B------:R-:W-:Y:S05]  /*0e80*/  BSYNC B0 ;  /* 0x0000000000007941 */ /* 0x000fea0003800000 */
.L_x_17380:
[----:B------:R-:W-:Y:S05]  /*0e90*/  BRA `(.L_x_17407) ;  /* 0x000013b000007947 */ /* 0x000fea0003800000 */
.L_x_17379:
        /* <DEDUP_REMOVED lines=13> */
[----:B------:R-:W-:Y:S02]  /*0f70*/  IMAD.MOV.U32 R4, RZ, RZ, -0x38802000 ;  /* 0xc77fe000ff047424 */ /* 0x000fe400078e00ff */
[----:B------:R-:W-:Y:S02]  /*0f80*/  IMAD.MOV.U32 R5, RZ, RZ, RZ ;  /* 0x000000ffff057224 */ /* 0x000fe400078e00ff */
        /* <DEDUP_REMOVED lines=8> */
.L_x_17433:
[----:B------:R-:W-:Y:S01]  /*1010*/  IADD3 R0, P0, R6, R12, RZ ;  /* 0x0000000c06007210 */ /* 0x000fe20007f1e0ff */
[----:B------:R-:W-:-:S03]  /*1020*/  IMAD.MOV.U32 R11, RZ, RZ, 0x2 ;  /* 0x00000002ff0b7424 */ /* 0x000fc600078e00ff */
        /* <DEDUP_REMOVED lines=25> */
.L_x_17410:
[----:B------:R-:W-:Y:S01]  /*11c0*/  PRMT R0, R9, 0x7610, R0 ;  /* 0x0000761009007816 */ /* 0x000fe20000000000 */
[----:B------:R-:W-:Y:S02]  /*11d0*/  IMAD.MOV.U32 R3, RZ, RZ, R12 ;  /* 0x000000ffff037224 */ /* 0x000fe400078e000c */
.L_x_17411:
[----:B------:R-:W-:Y:S05]  /*11e0*/  BSYNC B0 ;  /* 0x0000000000007941 */ /* 0x000fea0003800000 */
.L_x_17409:
        /* <DEDUP_REMOVED lines=10> */
.L_x_17413:
[----:B------:R-:W-:Y:S01]  /*1290*/  IMAD.MOV.U32 R8, RZ, RZ, R3 ;  /* 0x000000ffff087224 */ /* 0x000fe200078e0003 */
[----:B------:R-:W-:Y:S01]  /*12a0*/  PRMT R7, R7, 0x5410, R33 ;  /* 0x0000541007077816 */ /* 0x000fe20000000021 */
[----:B------:R-:W-:Y:S01]  /*12b0*/  IMAD.MOV.U32 R3, RZ, RZ, R2 ;  /* 0x000000ffff037224 */ /* 0x000fe200078e0002 */
[----:B------:R-:W-:Y:S02]  /*12c0*/  PRMT R0, R0, 0x5410, R0 ;  /* 0x0000541000007816 */ /* 0x000fe40000000000 */
.L_x_17414:
[----:B------:R-:W-:Y:S05]  /*12d0*/  BSYNC B0 ;  /* 0x0000000000007941 */ /* 0x000fea0003800000 */
.L_x_17412:
        /* <DEDUP_REMOVED lines=11> */
.L_x_17416:
[----:B------:R-:W-:Y:S01]  /*1390*/  PRMT R33, R32, 0x7632, R33 ;  /* 0x0000763220217816 */ /* 0x000fe20000000021 */
[----:B------:R-:W-:Y:S01]  /*13a0*/  IMAD.MOV.U32 R11, RZ, RZ, R8 ;  /* 0x000000ffff0b7224 */ /* 0x000fe200078e0008 */
[----:B------:R-:W-:Y:S01]  /*13b0*/  PRMT R9, R9, 0x7610, R0 ;  /* 0x0000761009097816 */ /* 0x000fe20000000000 */
[----:B------:R-:W-:Y:S02]  /*13c0*/  IMAD.MOV.U32 R2, RZ, RZ, R31 ;  /* 0x000000ffff027224 */ /* 0x000fe400078e001f */
.L_x_17417:
[----:B------:R-:W-:Y:S05]  /*13d0*/  BSYNC B0 ;  /* 0x0000000000007941 */ /* 0x000fea0003800000 */
.L_x_17415:
        /* <DEDUP_REMOVED lines=11> */
.L_x_17419:
[----:B------:R-:W-:Y:S01]  /*1490*/  PRMT R32, R32, 0x5410, R32 ;  /* 0x0000541020207816 */ /* 0x000fe20000000020 */
[----:B------:R-:W-:Y:S01]  /*14a0*/  IMAD.MOV.U32 R8, RZ, RZ, R11 ;  /* 0x000000ffff087224 */ /* 0x000fe200078e000b */
[----:B------:R-:W-:Y:S01]  /*14b0*/  PRMT R0, R0, 0x7610, R9 ;  /* 0x0000761000007816 */ /* 0x000fe20000000009 */
[----:B------:R-:W-:Y:S02]  /*14c0*/  IMAD.MOV.U32 R31, RZ, RZ, R30 ;  /* 0x000000ffff1f7224 */ /* 0x000fe400078e001e */
.L_x_17420:
[----:B------:R-:W-:Y:S05]  /*14d0*/  BSYNC B0 ;  /* 0x0000000000007941 */ /* 0x000fea0003800000 */
.L_x_17418:
        /* <DEDUP_REMOVED lines=11> */
.L_x_17422:
[----:B------:R-:W-:Y:S01]  /*1590*/  PRMT R32, R24, 0x7610, R32 ;  /* 0x0000761018207816 */ /* 0x000fe20000000020 */
[----:B------:R-:W-:Y:S01]  /*15a0*/  IMAD.MOV.U32 R9, RZ, RZ, R8 ;  /* 0x000000ffff097224 */ /* 0x000fe200078e0008 */
[----:B------:R-:W-:Y:S01]  /*15b0*/  PRMT R0, R0, 0x7632, R0 ;  /* 0x0000763200007816 */ /* 0x000fe20000000000 */
[----:B------:R-:W-:Y:S02]  /*15c0*/  IMAD.MOV.U32 R30, RZ, RZ, R29 ;  /* 0x000000ffff1e7224 */ /* 0x000fe400078e001d */
.L_x_17423:
[----:B------:R-:W-:Y:S05]  /*15d0*/  BSYNC B0 ;  /* 0x0000000000007941 */ /* 0x000fea0003800000 */
.L_x_17421:
        /* <DEDUP_REMOVED lines=11> */
.L_x_17425:
[----:B------:R-:W-:Y:S01]  /*1690*/  PRMT R24, R7, 0x7610, R24 ;  /* 0x0000761007187816 */ /* 0x000fe20000000018 */
[----:B------:R-:W-:Y:S01]  /*16a0*/  IMAD.MOV.U32 R8, RZ, RZ, R9 ;  /* 0x000000ffff087224 */ /* 0x000fe200078e0009 */
[----:B------:R-:W-:Y:S01]  /*16b0*/  PRMT R0, R0, 0x5410, R0 ;  /* 0x0000541000007816 */ /* 0x000fe20000000000 */
[----:B------:R-:W-:Y:S02]  /*16c0*/  IMAD.MOV.U32 R29, RZ, RZ, R28 ;  /* 0x000000ffff1d7224 */ /* 0x000fe400078e001c */
.L_x_17426:
[----:B------:R-:W-:Y:S05]  /*16d0*/  BSYNC B0 ;  /* 0x0000000000007941 */ /* 0x000fea0003800000 */
.L_x_17424:
        /* <DEDUP_REMOVED lines=11> */
.L_x_17428:
[----:B------:R-:W-:Y:S01]  /*1790*/  PRMT R7, R24, 0x7632, R7 ;  /* 0x0000763218077816 */ /* 0x000fe20000000007 */
[----:B------:R-:W-:Y:S01]  /*17a0*/  IMAD.MOV.U32 R9, RZ, RZ, R8 ;  /* 0x000000ffff097224 */ /* 0x000fe200078e0008 */
[----:B------:R-:W-:Y:S01]  /*17b0*/  PRMT R0, R0, 0x7632, R0 ;  /* 0x0000763200007816 */ /* 0x000fe20000000000 */
[----:B------:R-:W-:Y:S02]  /*17c0*/  IMAD.MOV.U32 R28, RZ, RZ, R27 ;  /* 0x000000ffff1c7224 */ /* 0x000fe400078e001b */
.L_x_17429:
[----:B------:R-:W-:Y:S05]  /*17d0*/  BSYNC B0 ;  /* 0x0000000000007941 */ /* 0x000fea0003800000 */
.L_x_17427:
        /* <DEDUP_REMOVED lines=9> */
.L_x_17431:
[----:B------:R-:W-:Y:S01]  /*1870*/  PRMT R24, R24, 0x7610, R33 ;  /* 0x0000761018187816 */ /* 0x000fe20000000021 */
[----:B------:R-:W-:Y:S01]  /*1880*/  IMAD.MOV.U32 R27, RZ, RZ, R26 ;  /* 0x000000ffff1b7224 */ /* 0x000fe200078e001a */
[----:B------:R-:W-:Y:S01]  /*1890*/  PRMT R33, R33, 0x5410, R0 ;  /* 0x0000541021217816 */ /* 0x000fe20000000000 */
[----:B------:R-:W-:Y:S02]  /*18a0*/  IMAD.MOV.U32 R26, RZ, RZ, R9 ;  /* 0x000000ffff1a7224 */ /* 0x000fe400078e0009 */
.L_x_17432:
[----:B------:R-:W-:Y:S05]  /*18b0*/  BSYNC B0 ;  /* 0x0000000000007941 */ /* 0x000fea0003800000 */
.L_x_17430:
[----:B------:R-:W-:-:S04]  /*18c0*/  IADD3 R12, R12, 0x100, RZ ;  /* 0x000001000c0c7810 */ /* 0x000fc80007ffe0ff */
[----:B------:R-:W-:-:S13]  /*18d0*/  ISETP.GE.AND P0, PT, R12, R13, PT ;  /* 0x0000000d0c00720c */ /* 0x000fda0003f06270 */
[----:B------:R-:W-:Y:S05]  /*18e0*/  @!P0 BRA `(.L_x_17433) ;  /* 0xfffff72000008947 */ /* 0x000fea000383ffff */
[----:B------:R-:W-:Y:S05]  /*18f0*/  BRA `(.L_x_17407) ;  /* 0x0000095000007947 */ /* 0x000fea0003800000 */
.L_x_17408:
        /* <DEDUP_REMOVED lines=9> */
[----:B------:R-:W-:Y:S02]  /*1990*/  IMAD.MOV.U32 R5, RZ, RZ, RZ ;  /* 0x000000ffff057224 */ /* 0x000fe400078e00ff */
.L_x_17458:
        /* <DEDUP_REMOVED lines=24> */
.L_x_17435:
[----:B------:R-:W-:Y:S01]  /*1b20*/  PRMT R0, R9, 0x7610, R0 ;  /* 0x0000761009007816 */ /* 0x000fe20000000000 */
[----:B------:R-:W-:Y:S02]  /*1b30*/  IMAD.MOV.U32 R3, RZ, RZ, R12 ;  /* 0x000000ffff037224 */ /* 0x000fe400078e000c */
.L_x_17436:
[----:B------:R-:W-:Y:S05]  /*1b40*/  BSYNC B0 ;  /* 0x0000000000007941 */ /* 0x000fea0003800000 */
.L_x_17434:
        /* <DEDUP_REMOVED lines=10> */
.L_x_17438:
[----:B------:R-:W-:Y:S01]  /*1bf0*/  IMAD.MOV.U32 R8, RZ, RZ, R3 ;  /* 0x000000ffff087224 */ /* 0x000fe200078e0003 */
[----:B------:R-:W-:Y:S01]  /*1c00*/  PRMT R7, R7, 0x5410, R33 ;  /* 0x0000541007077816 */ /* 0x000fe20000000021 */
[----:B------:R-:W-:Y:S01]  /*1c10*/  IMAD.MOV.U32 R3, RZ, RZ, R2 ;  /* 0x000000ffff037224 */ /* 0x000fe200078e0002 */
[----:B------:R-:W-:Y:S02]  /*1c20*/  PRMT R0, R0, 0x5410, R0 ;  /* 0x0000541000007816 */ /* 0x000fe40000000000 */
.L_x_17439:
[----:B------:R-:W-:Y:S05]  /*1c30*/  BSYNC B0 ;  /* 0x0000000000007941 */ /* 0x000fea0003800000 */
.L_x_17437:
        /* <DEDUP_REMOVED lines=11> */
.L_x_17441:
[----:B------:R-:W-:Y:S01]  /*1cf0*/  PRMT R33, R32, 0x7632, R33 ;  /* 0x0000763220217816 */ /* 0x000fe20000000021 */
[----:B------:R-:W-:Y:S01]  /*1d00*/  IMAD.MOV.U32 R11, RZ, RZ, R8 ;  /* 0x000000ffff0b7224 */ /* 0x000fe200078e0008 */
[----:B------:R-:W-:Y:S01]  /*1d10*/  PRMT R9, R9, 0x7610, R0 ;  /* 0x0000761009097816 */ /* 0x000fe20000000000 */
[----:B------:R-:W-:Y:S02]  /*1d20*/  IMAD.MOV.U32 R2, RZ, RZ, R31 ;  /* 0x000000ffff027224 */ /* 0x000fe400078e001f */
.L_x_17442:
[----:B------:R-:W-:Y:S05]  /*1d30*/  BSYNC B0 ;  /* 0x0000000000007941 */ /* 0x000fea0003800000 */
.L_x_17440:
        /* <DEDUP_REMOVED lines=11> */
.L_x_17444:
[----:B------:R-:W-:Y:S01]  /*1df0*/  PRMT R32, R32, 0x5410, R32 ;  /* 0x0000541020207816 */ /* 0x000fe20000000020 */
[----:B------:R-:W-:Y:S01]  /*1e00*/  IMAD.MOV.U32 R8, RZ, RZ, R11 ;  /* 0x000000ffff087224 */ /* 0x000fe200078e000b */
[----:B------:R-:W-:Y:S01]  /*1e10*/  PRMT R0, R0, 0x7610, R9 ;  /* 0x0000761000007816 */ /* 0x000fe20000000009 */
[----:B------:R-:W-:Y:S02]  /*1e20*/  IMAD.MOV.U32 R31, RZ, RZ, R30 ;  /* 0x000000ffff1f7224 */ /* 0x000fe400078e001e */
.L_x_17445:
[----:B------:R-:W-:Y:S05]  /*1e30*/  BSYNC B0 ;  /* 0x0000000000007941 */ /* 0x000fea0003800000 */
.L_x_17443:
        /* <DEDUP_REMOVED lines=11> */
.L_x_17447:
[----:B------:R-:W-:Y:S01]  /*1ef0*/  PRMT R32, R24, 0x7610, R32 ;  /* 0x0000761018207816 */ /* 0x000fe20000000020 */
[----:B------:R-:W-:Y:S01]  /*1f00*/  IMAD.MOV.U32 R9, RZ, RZ, R8 ;  /* 0x000000ffff097224 */ /* 0x000fe200078e0008 */
[----:B------:R-:W-:Y:S01]  /*1f10*/  PRMT R0, R0, 0x7632, R0 ;  /* 0x0000763200007816 */ /* 0x000fe20000000000 */
[----:B------:R-:W-:Y:S02]  /*1f20*/  IMAD.MOV.U32 R30, RZ, RZ, R29 ;  /* 0x000000ffff1e7224 */ /* 0x000fe400078e001d */
.L_x_17448:
[----:B------:R-:W-:Y:S05]  /*1f30*/  BSYNC B0 ;  /* 0x0000000000007941 */ /* 0x000fea0003800000 */
.L_x_17446:
        /* <DEDUP_REMOVED lines=11> */
.L_x_17450:
[----:B------:R-:W-:Y:S01]  /*1ff0*/  PRMT R24, R7, 0x7610, R24 ;  /* 0x0000761007187816 */ /* 0x000fe20000000018 */
[----:B------:R-:W-:Y:S01]  /*2000*/  IMAD.MOV.U32 R8, RZ, RZ, R9 ;  /* 0x000000ffff087224 */ /* 0x000fe200078e0009 */
[----:B------:R-:W-:Y:S01]  /*2010*/  PRMT R0, R0, 0x5410, R0 ;  /* 0x0000541000007816 */ /* 0x000fe20000000000 */
[----:B------:R-:W-:Y:S02]  /*2020*/  IMAD.MOV.U32 R29, RZ, RZ, R28 ;  /* 0x000000ffff1d7224 */ /* 0x000fe400078e001c */
.L_x_17451:
[----:B------:R-:W-:Y:S05]  /*2030*/  BSYNC B0 ;  /* 0x0000000000007941 */ /* 0x000fea0003800000 */
.L_x_17449:
        /* <DEDUP_REMOVED lines=11> */
.L_x_17453:
[----:B------:R-:W-:Y:S01]  /*20f0*/  PRMT R7, R24, 0x7632, R7 ;  /* 0x0000763218077816 */ /* 0x000fe20000000007 */
[----:B------:R-:W-:Y:S01]  /*2100*/  IMAD.MOV.U32 R9, RZ, RZ, R8 ;  /* 0x000000ffff097224 */ /* 0x000fe200078e0008 */
[----:B------:R-:W-:Y:S01]  /*2110*/  PRMT R0, R0, 0x7632, R0 ;  /* 0x0000763200007816 */ /* 0x000fe20000000000 */
[----:B------:R-:W-:Y:S02]  /*2120*/  IMAD.MOV.U32 R28, RZ, RZ, R27 ;  /* 0x000000ffff1c7224 */ /* 0x000fe400078e001b */
.L_x_17454:
[----:B------:R-:W-:Y:S05]  /*2130*/  BSYNC B0 ;  /* 0x0000000000007941 */ /* 0x000fea0003800000 */
.L_x_17452:
        /* <DEDUP_REMOVED lines=9> */
.L_x_17456:
[----:B------:R-:W-:Y:S01]  /*21d0*/  PRMT R24, R24, 0x7610, R33 ;  /* 0x0000761018187816 */ /* 0x000fe20000000021 */
[----:B------:R-:W-:Y:S01]  /*21e0*/  IMAD.MOV.U32 R27, RZ, RZ, R26 ;  /* 0x000000ffff1b7224 */ /* 0x000fe200078e001a */
[----:B------:R-:W-:Y:S01]  /*21f0*/  PRMT R33, R33, 0x5410, R0 ;  /* 0x0000541021217816 */ /* 0x000fe20000000000 */
[----:B------:R-:W-:Y:S02]  /*2200*/  IMAD.MOV.U32 R26, RZ, RZ, R9 ;  /* 0x000000ffff1a7224 */ /* 0x000fe400078e0009 */
.L_x_17457:
[----:B------:R-:W-:Y:S05]  /*2210*/  BSYNC B0 ;  /* 0x0000000000007941 */ /* 0x000fea0003800000 */
.L_x_17455:
[----:B------:R-:W-:-:S04]  /*2220*/  IADD3 R12, R12, 0x100, RZ ;  /* 0x000001000c0c7810 */ /* 0x000fc80007ffe0ff */
[----:B------:R-:W-:-:S13]  /*2230*/  ISETP.GE.AND P0, PT, R12, R13, PT ;  /* 0x0000000d0c00720c */ /* 0x000fda0003f06270 */
[----:B------:R-:W-:Y:S05]  /*2240*/  @!P0 BRA `(.L_x_17458) ;  /* 0xfffff75000008947 */ /* 0x000fea000383ffff */
.L_x_17407:
[----:B------:R-:W-:Y:S05]  /*2250*/  BSYNC B1 ;  /* 0x0000000000017941 */ /* 0x000fea0003800000 */
.L_x_17378:
[----:B------:R-:W0:Y:S01]  /*2260*/  S2R R15, SR_LANEID ;  /* 0x00000000000f7919 */ /* 0x000e220000000000 */
[--C-:B------:R-:W-:Y:S01]  /*2270*/  PRMT R12, R7, 0x5410, R24.reuse ;  /* 0x00005410070c7816 */ /* 0x100fe20000000018 */
[----:B------:R-:W-:Y:S01]  /*2280*/  BSSY B0, `(.L_x_17459) ;  /* 0x0000362000007945 */ /* 0x000fe20003800000 */
[C---:B------:R-:W-:Y:S01]  /*2290*/  PRMT R8, R33.reuse, 0x7610, R7 ;  /* 0x0000761021087816 */ /* 0x040fe20000000007 */
[----:B------:R1:W2:Y:S01]  /*22a0*/  SHFL.DOWN PT, R17, R4, 0x1, 0x1f ;  /* 0x08201f0004117f89 */ /* 0x0002a200000e0000 */
[----:B------:R-:W-:-:S03]  /*22b0*/  PRMT R0, R33, 0x7632, R24 ;  /* 0x0000763221007816 */ /* 0x000fc60000000018 */
[----:B------:R1:W3:Y:S04]  /*22c0*/  SHFL.DOWN PT, R11, R5, 0x1, 0x1f ;  /* 0x08201f00050b7f89 */ /* 0x0002e800000e0000 */
[----:B------:R1:W4:Y:S04]  /*22d0*/  SHFL.DOWN PT, R13, R26, 0x1, 0x1f ;  /* 0x08201f001a0d7f89 */ /* 0x00032800000e0000 */
[----:B------:R1:W1:Y:S04]  /*22e0*/  SHFL.DOWN PT, R9, R27, 0x1, 0x1f ;  /* 0x08201f001b097f89 */ /* 0x00026800000e0000 */
[----:B------:R1:W1:Y:S01]  /*22f0*/  SHFL.DOWN PT, R36, R28, 0x1, 0x1f ;  /* 0x08201f001c247f89 */ /* 0x00026200000e0000 */
[----:B0-----:R-:W-:-:S03]  /*2300*/  ISETP.GT.AND P0, PT, R15, 0x1e, PT ;  /* 0x0000001e0f00780c */ /* 0x001fc60003f04270 */
[----:B------:R0:W0:Y:S04]  /*2310*/  SHFL.DOWN PT, R34, R29, 0x1, 0x1f ;  /* 0x08201f001d227f89 */ /* 0x00002800000e0000 */
[----:B------:R0:W0:Y:S04]  /*2320*/  SHFL.DOWN PT, R22, R30, 0x1, 0x1f ;  /* 0x08201f001e167f89 */ /* 0x00002800000e0000 */
[----:B------:R0:W0:Y:S04]  /*2330*/  SHFL.DOWN PT, R20, R31, 0x1, 0x1f ;  /* 0x08201f001f147f89 */ /* 0x00002800000e0000 */
[----:B------:R0:W0:Y:S04]  /*2340*/  SHFL.DOWN PT, R18, R2, 0x1, 0x1f ;  /* 0x08201f0002127f89 */ /* 0x00002800000e0000 */
[----:B------:R0:W0:Y:S04]  /*2350*/  SHFL.DOWN PT, R16, R3, 0x1, 0x1f ;  /* 0x08201f0003107f89 */ /* 0x00002800000e0000 */
[----:B------:R0:W0:Y:S04]  /*2360*/  SHFL.DOWN PT, R14, R0, 0x1, 0x1f ;  /* 0x08201f00000e7f89 */ /* 0x00002800000e0000 */
[----:B------:R-:W0:Y:S04]  /*2370*/  SHFL.DOWN PT, R12, R12, 0x1, 0x1f ;  /* 0x08201f000c0c7f89 */ /* 0x000e2800000e0000 */
[----:B------:R0:W0:Y:S04]  /*2380*/  SHFL.DOWN PT, R10, R32, 0x1, 0x1f ;  /* 0x08201f00200a7f89 */ /* 0x00002800000e0000 */
[----:B------:R-:W0:Y:S01]  /*2390*/  SHFL.DOWN PT, R8, R8, 0x1, 0x1f ;  /* 0x08201f0008087f89 */ /* 0x000e2200000e0000 */
[----:B------:R-:W-:Y:S05]  /*23a0*/  @P0 BRA `(.L_x_17460) ;  /* 0x000034f000000947 */ /* 0x000fea0003800000 */
[C---:B-1234-:R-:W-:Y:S01]  /*23b0*/  ISETP.GT.AND P1, PT, R3.reuse, R13, PT ;  /* 0x0000000d0300720c */ /* 0x05efe20003f24270 */
        /* <DEDUP_REMOVED lines=24> */
.L_x_17462:
[----:B------:R-:W-:Y:S01]  /*2540*/  IMAD.MOV.U32 R4, RZ, RZ, R3 ;  /* 0x000000ffff047224 */ /* 0x000fe200078e0003 */
[C---:B------:R-:W-:Y:S01]  /*2550*/  PRMT R13, R7.reuse, 0x7632, R13 ;  /* 0x00007632070d7816 */ /* 0x040fe2000000000d */
[----:B------:R-:W-:Y:S01]  /*2560*/  IMAD.MOV.U32 R3, RZ, RZ, R2 ;  /* 0x000000ffff037224 */ /* 0x000fe200078e0002 */
[----:B------:R-:W-:Y:S02]  /*2570*/  PRMT R7, R7, 0x5410, R33 ;  /* 0x0000541007077816 */ /* 0x000fe40000000021 */
.L_x_17463:
[----:B------:R-:W-:Y:S05]  /*2580*/  BSYNC B1 ;  /* 0x0000000000017941 */ /* 0x000fea0003800000 */
.L_x_17461:
        /* <DEDUP_REMOVED lines=9> */
.L_x_17465:
[----:B------:R-:W-:Y:S01]  /*2620*/  IMAD.MOV.U32 R17, RZ, RZ, R4 ;  /* 0x000000ffff117224 */ /* 0x000fe200078e0004 */
[----:B------:R-:W-:Y:S01]  /*2630*/  PRMT R2, R2, 0x5410, R13 ;  /* 0x0000541002027816 */ /* 0x000fe2000000000d */
[----:B------:R-:W-:Y:S01]  /*2640*/  IMAD.MOV.U32 R4, RZ, RZ, R31 ;  /* 0x000000ffff047224 */ /* 0x000fe200078e001f */
[----:B------:R-:W-:Y:S02]  /*2650*/  PRMT R13, R32, 0x7632, R13 ;  /* 0x00007632200d7816 */ /* 0x000fe4000000000d */
.L_x_17466:
[----:B------:R-:W-:Y:S05]  /*2660*/  BSYNC B1 ;  /* 0x0000000000017941 */ /* 0x000fea0003800000 */
.L_x_17464:
        /* <DEDUP_REMOVED lines=9> */
.L_x_17468:
[----:B------:R-:W-:Y:S01]  /*2700*/  IMAD.MOV.U32 R19, RZ, RZ, R17 ;  /* 0x000000ffff137224 */ /* 0x000fe200078e0011 */
[----:B------:R-:W-:Y:S01]  /*2710*/  PRMT R13, R13, 0x7610, R2 ;  /* 0x000076100d0d7816 */ /* 0x000fe20000000002 */
[----:B------:R-:W-:Y:S01]  /*2720*/  IMAD.MOV.U32 R17, RZ, RZ, R30 ;  /* 0x000000ffff117224 */ /* 0x000fe200078e001e */
[----:B------:R-:W-:Y:S02]  /*2730*/  PRMT R2, R2, 0x5410, R32 ;  /* 0x0000541002027816 */ /* 0x000fe40000000020 */
.L_x_17469:
[----:B------:R-:W-:Y:S05]  /*2740*/  BSYNC B1 ;  /* 0x0000000000017941 */ /* 0x000fea0003800000 */
.L_x_17467:
        /* <DEDUP_REMOVED lines=9> */
.L_x_17471:
[----:B------:R-:W-:Y:S01]  /*27e0*/  IMAD.MOV.U32 R21, RZ, RZ, R19 ;  /* 0x000000ffff157224 */ /* 0x000fe200078e0013 */
[C---:B------:R-:W-:Y:S01]  /*27f0*/  PRMT R2, R13.reuse, 0x7632, R2 ;  /* 0x000076320d027816 */ /* 0x040fe20000000002 */
[----:B------:R-:W-:Y:S01]  /*2800*/  IMAD.MOV.U32 R19, RZ, RZ, R29 ;  /* 0x000000ffff137224 */ /* 0x000fe200078e001d */
[----:B------:R-:W-:Y:S02]  /*2810*/  PRMT R13, R13, 0x5410, R24 ;  /* 0x000054100d0d7816 */ /* 0x000fe40000000018 */
.L_x_17472:
[----:B------:R-:W-:Y:S05]  /*2820*/  BSYNC B1 ;  /* 0x0000000000017941 */ /* 0x000fea0003800000 */
.L_x_17470:
        /* <DEDUP_REMOVED lines=9> */
.L_x_17474:
[----:B------:R-:W-:Y:S01]  /*28c0*/  IMAD.MOV.U32 R30, RZ, RZ, R21 ;  /* 0x000000ffff1e7224 */ /* 0x000fe200078e0015 */
[----:B------:R-:W-:Y:S01]  /*28d0*/  PRMT R23, R23, 0x5410, R2 ;  /* 0x0000541017177816 */ /* 0x000fe20000000002 */
[----:B------:R-:W-:Y:S01]  /*28e0*/  IMAD.MOV.U32 R21, RZ, RZ, R28 ;  /* 0x000000ffff157224 */ /* 0x000fe200078e001c */
[----:B------:R-:W-:Y:S02]  /*28f0*/  PRMT R2, R7, 0x7610, R2 ;  /* 0x0000761007027816 */ /* 0x000fe40000000002 */
.L_x_17475:
[----:B------:R-:W-:Y:S05]  /*2900*/  BSYNC B1 ;  /* 0x0000000000017941 */ /* 0x000fea0003800000 */
.L_x_17473:
        /* <DEDUP_REMOVED lines=9> */
.L_x_17477:
[----:B------:R-:W-:Y:S01]  /*29a0*/  IMAD.MOV.U32 R25, RZ, RZ, R30 ;  /* 0x000000ffff197224 */ /* 0x000fe200078e001e */
[C---:B------:R-:W-:Y:S01]  /*29b0*/  PRMT R7, R23.reuse, 0x7632, R7 ;  /* 0x0000763217077816 */ /* 0x040fe20000000007 */
[----:B------:R-:W-:Y:S01]  /*29c0*/  IMAD.MOV.U32 R30, RZ, RZ, R27 ;  /* 0x000000ffff1e7224 */ /* 0x000fe200078e001b */
[----:B------:R-:W-:Y:S02]  /*29d0*/  PRMT R23, R23, 0x7610, R24 ;  /* 0x0000761017177816 */ /* 0x000fe40000000018 */
.L_x_17478:
[----:B------:R-:W-:Y:S05]  /*29e0*/  BSYNC B1 ;  /* 0x0000000000017941 */ /* 0x000fea0003800000 */
.L_x_17476:
        /* <DEDUP_REMOVED lines=9> */
.L_x_17480:
[----:B------:R-:W-:Y:S01]  /*2a80*/  IMAD.MOV.U32 R24, RZ, RZ, R25 ;  /* 0x000000ffff187224 */ /* 0x000fe200078e0019 */
[----:B------:R-:W-:Y:S01]  /*2a90*/  PRMT R23, R7, 0x7610, R23 ;  /* 0x0000761007177816 */ /* 0x000fe20000000017 */
[----:B------:R-:W-:Y:S01]  /*2aa0*/  IMAD.MOV.U32 R25, RZ, RZ, R26 ;  /* 0x000000ffff197224 */ /* 0x000fe200078e001a */
[----:B------:R-:W-:Y:S02]  /*2ab0*/  PRMT R7, R33, 0x7632, R7 ;  /* 0x0000763221077816 */ /* 0x000fe40000000007 */
.L_x_17481:
[----:B------:R-:W-:Y:S05]  /*2ac0*/  BSYNC B1 ;  /* 0x0000000000017941 */ /* 0x000fea0003800000 */
.L_x_17479:
        /* <DEDUP_REMOVED lines=16> */
.L_x_17483:
[----:B------:R-:W-:Y:S01]  /*2bd0*/  IMAD.MOV.U32 R14, RZ, RZ, R3 ;  /* 0x000000ffff0e7224 */ /* 0x000fe200078e0003 */
[C---:B------:R-:W-:Y:S01]  /*2be0*/  PRMT R9, R7.reuse, 0x7632, R9 ;  /* 0x0000763207097816 */ /* 0x040fe20000000009 */
[----:B------:R-:W-:Y:S01]  /*2bf0*/  IMAD.MOV.U32 R3, RZ, RZ, R4 ;  /* 0x000000ffff037224 */ /* 0x000fe200078e0004 */
[----:B------:R-:W-:Y:S02]  /*2c00*/  PRMT R7, R7, 0x5410, R13 ;  /* 0x0000541007077816 */ /* 0x000fe4000000000d */
.L_x_17484:
[----:B------:R-:W-:Y:S05]  /*2c10*/  BSYNC B1 ;  /* 0x0000000000017941 */ /* 0x000fea0003800000 */
.L_x_17482:
        /* <DEDUP_REMOVED lines=9> */
.L_x_17486:
[----:B------:R-:W-:Y:S01]  /*2cb0*/  IMAD.MOV.U32 R4, RZ, RZ, R14 ;  /* 0x000000ffff047224 */ /* 0x000fe200078e000e */
[----:B------:R-:W-:Y:S01]  /*2cc0*/  PRMT R13, R9, 0x7610, R13 ;  /* 0x00007610090d7816 */ /* 0x000fe2000000000d */
[----:B------:R-:W-:Y:S01]  /*2cd0*/  IMAD.MOV.U32 R14, RZ, RZ, R17 ;  /* 0x000000ffff0e7224 */ /* 0x000fe200078e0011 */
[----:B------:R-:W-:Y:S02]  /*2ce0*/  PRMT R9, R2, 0x7632, R9 ;  /* 0x0000763202097816 */ /* 0x000fe40000000009 */
.L_x_17487:
[----:B------:R-:W-:Y:S05]  /*2cf0*/  BSYNC B1 ;  /* 0x0000000000017941 */ /* 0x000fea0003800000 */
.L_x_17485:
        /* <DEDUP_REMOVED lines=9> */
.L_x_17489:
[----:B------:R-:W-:Y:S01]  /*2d90*/  IMAD.MOV.U32 R26, RZ, RZ, R4 ;  /* 0x000000ffff1a7224 */ /* 0x000fe200078e0004 */
[----:B------:R-:W-:Y:S01]  /*2da0*/  PRMT R2, R2, 0x5410, R13 ;  /* 0x0000541002027816 */ /* 0x000fe2000000000d */
[----:B------:R-:W-:Y:S01]  /*2db0*/  IMAD.MOV.U32 R4, RZ, RZ, R19 ;  /* 0x000000ffff047224 */ /* 0x000fe200078e0013 */
[----:B------:R-:W-:Y:S02]  /*2dc0*/  PRMT R13, R13, 0x7632, R13 ;  /* 0x000076320d0d7816 */ /* 0x000fe4000000000d */
.L_x_17490:
[----:B------:R-:W-:Y:S05]  /*2dd0*/  BSYNC B1 ;  /* 0x0000000000017941 */ /* 0x000fea0003800000 */
.L_x_17488:
        /* <DEDUP_REMOVED lines=9> */
.L_x_17492:
[----:B------:R-:W-:Y:S01]  /*2e70*/  IMAD.MOV.U32 R17, RZ, RZ, R26 ;  /* 0x000000ffff117224 */ /* 0x000fe200078e001a */
[C---:B------:R-:W-:Y:S01]  /*2e80*/  PRMT R19, R2.reuse, 0x7632, R19 ;  /* 0x0000763202137816 */ /* 0x040fe20000000013 */
[----:B------:R-:W-:Y:S01]  /*2e90*/  IMAD.MOV.U32 R26, RZ, RZ, R21 ;  /* 0x000000ffff1a7224 */ /* 0x000fe200078e0015 */
[----:B------:R-:W-:Y:S02]  /*2ea0*/  PRMT R2, R2, 0x5410, R2 ;  /* 0x0000541002027816 */ /* 0x000fe40000000002 */
.L_x_17493:
[----:B------:R-:W-:Y:S05]  /*2eb0*/  BSYNC B1 ;  /* 0x0000000000017941 */ /* 0x000fea0003800000 */
.L_x_17491:
        /* <DEDUP_REMOVED lines=9> */
.L_x_17495:
[----:B------:R-:W-:Y:S01]  /*2f50*/  IMAD.MOV.U32 R28, RZ, RZ, R17 ;  /* 0x000000ffff1c7224 */ /* 0x000fe200078e0011 */
[----:B------:R-:W-:Y:S01]  /*2f60*/  PRMT R2, R19, 0x7610, R2 ;  /* 0x0000761013027816 */ /* 0x000fe20000000002 */
[----:B------:R-:W-:Y:S01]  /*2f70*/  IMAD.MOV.U32 R17, RZ, RZ, R30 ;  /* 0x000000ffff117224 */ /* 0x000fe200078e001e */
[----:B------:R-:W-:Y:S02]  /*2f80*/  PRMT R19, R23, 0x7632, R19 ;  /* 0x0000763217137816 */ /* 0x000fe40000000013 */
.L_x_17496:
[----:B------:R-:W-:Y:S05]  /*2f90*/  BSYNC B1 ;  /* 0x0000000000017941 */ /* 0x000fea0003800000 */
.L_x_17494:
        /* <DEDUP_REMOVED lines=9> */
.L_x_17498:
[----:B------:R-:W-:Y:S01]  /*3030*/  IMAD.MOV.U32 R21, RZ, RZ, R28 ;  /* 0x000000ffff157224 */ /* 0x000fe200078e001c */
[----:B------:R-:W-:Y:S01]  /*3040*/  PRMT R27, R2, 0x7610, R27 ;  /* 0x00007610021b7816 */ /* 0x000fe2000000001b */
[----:B------:R-:W-:Y:S01]  /*3050*/  IMAD.MOV.U32 R28, RZ, RZ, R25 ;  /* 0x000000ffff1c7224 */ /* 0x000fe200078e0019 */
[----:B------:R-:W-:Y:S02]  /*3060*/  PRMT R2, R7, 0x7610, R2 ;  /* 0x0000761007027816 */ /* 0x000fe40000000002 */
.L_x_17499:
[----:B------:R-:W-:Y:S05]  /*3070*/  BSYNC B1 ;  /* 0x0000000000017941 */ /* 0x000fea0003800000 */
.L_x_17497:
        /* <DEDUP_REMOVED lines=9> */
.L_x_17501:
[----:B------:R-:W-:Y:S01]  /*3110*/  IMAD.MOV.U32 R25, RZ, RZ, R21 ;  /* 0x000000ffff197224 */ /* 0x000fe200078e0015 */
[----:B------:R-:W-:Y:S01]  /*3120*/  PRMT R7, R27, 0x7610, R7 ;  /* 0x000076101b077816 */ /* 0x000fe20000000007 */
[----:B------:R-:W-:Y:S01]  /*3130*/  IMAD.MOV.U32 R21, RZ, RZ, R24 ;  /* 0x000000ffff157224 */ /* 0x000fe200078e0018 */
[----:B------:R-:W-:Y:S02]  /*3140*/  PRMT R27, R23, 0x7610, R27 ;  /* 0x00007610171b7816 */ /* 0x000fe4000000001b */
.L_x_17502:
[----:B------:R-:W-:Y:S05]  /*3150*/  BSYNC B1 ;  /* 0x0000000000017941 */ /* 0x000fea0003800000 */
.L_x_17500:
        /* <DEDUP_REMOVED lines=16> */
.L_x_17504:
[----:B------:R-:W-:Y:S01]  /*3260*/  IMAD.MOV.U32 R23, RZ, RZ, R3 ;  /* 0x000000ffff177224 */ /* 0x000fe200078e0003 */
[C---:B------:R-:W-:Y:S01]  /*3270*/  PRMT R24, R7.reuse, 0x7632, R24 ;  /* 0x0000763207187816 */ /* 0x040fe20000000018 */
[----:B------:R-:W-:Y:S01]  /*3280*/  IMAD.MOV.U32 R3, RZ, RZ, R14 ;  /* 0x000000ffff037224 */ /* 0x000fe200078e000e */
[----:B------:R-:W-:Y:S02]  /*3290*/  PRMT R7, R7, 0x5410, R9 ;  /* 0x0000541007077816 */ /* 0x000fe40000000009 */
.L_x_17505:
[----:B------:R-:W-:Y:S05]  /*32a0*/  BSYNC B1 ;  /* 0x0000000000017941 */ /* 0x000fea0003800000 */
.L_x_17503:
        /* <DEDUP_REMOVED lines=9> */
.L_x_17507:
[----:B------:R-:W-:Y:S01]  /*3340*/  PRMT R13, R13, 0x5410, R24 ;  /* 0x000054100d0d7816 */ /* 0x000fe20000000018 */
[----:B------:R-:W-:Y:S02]  /*3350*/  IMAD.MOV.U32 R9, RZ, RZ, R23 ;  /* 0x000000ffff097224 */ /* 0x000fe400078e0017 */
[----:B------:R-:W-:Y:S01]  /*3360*/  IMAD.MOV.U32 R23, RZ, RZ, R4 ;  /* 0x000000ffff177224 */ /* 0x000fe200078e0004 */
[----:B------:R-:W-:Y:S02]  /*3370*/  PRMT R24, R13, 0x7610, R24 ;  /* 0x000076100d187816 */ /* 0x000fe40000000018 */
.L_x_17508:
[----:B------:R-:W-:Y:S05]  /*3380*/  BSYNC B1 ;  /* 0x0000000000017941 */ /* 0x000fea0003800000 */
.L_x_17506:
        /* <DEDUP_REMOVED lines=9> */
.L_x_17510:
[----:B------:R-:W-:Y:S01]  /*3420*/  IMAD.MOV.U32 R4, RZ, RZ, R9 ;  /* 0x000000ffff047224 */ /* 0x000fe200078e0009 */
[----:B------:R-:W-:Y:S01]  /*3430*/  PRMT R13, R13, 0x7632, R2 ;  /* 0x000076320d0d7816 */ /* 0x000fe20000000002 */
[----:B------:R-:W-:Y:S02]  /*3440*/  IMAD.MOV.U32 R9, RZ, RZ, R26 ;  /* 0x000000ffff097224 */ /* 0x000fe400078e001a */
.L_x_17511:
[----:B------:R-:W-:Y:S05]  /*3450*/  BSYNC B1 ;  /* 0x0000000000017941 */ /* 0x000fea0003800000 */
.L_x_17509:
        /* <DEDUP_REMOVED lines=9> */
.L_x_17513:
[----:B------:R-:W-:Y:S01]  /*34f0*/  IMAD.MOV.U32 R29, RZ, RZ, R4 ;  /* 0x000000ffff1d7224 */ /* 0x000fe200078e0004 */
[----:B------:R-:W-:Y:S01]  /*3500*/  PRMT R2, R2, 0x5410, R13 ;  /* 0x0000541002027816 */ /* 0x000fe2000000000d */
[----:B------:R-:W-:Y:S01]  /*3510*/  IMAD.MOV.U32 R4, RZ, RZ, R17 ;  /* 0x000000ffff047224 */ /* 0x000fe200078e0011 */
[----:B------:R-:W-:Y:S02]  /*3520*/  PRMT R13, R19, 0x7610, R13 ;  /* 0x00007610130d7816 */ /* 0x000fe4000000000d */
.L_x_17514:
[----:B------:R-:W-:Y:S05]  /*3530*/  BSYNC B1 ;  /* 0x0000000000017941 */ /* 0x000fea0003800000 */
.L_x_17512:
        /* <DEDUP_REMOVED lines=9> */
.L_x_17516:
[----:B------:R-:W-:Y:S01]  /*35d0*/  IMAD.MOV.U32 R14, RZ, RZ, R29 ;  /* 0x000000ffff0e7224 */ /* 0x000fe200078e001d */
[C---:B------:R-:W-:Y:S01]  /*35e0*/  PRMT R17, R2.reuse, 0x7632, R17 ;  /* 0x0000763202117816 */ /* 0x040fe20000000011 */
[----:B------:R-:W-:Y:S01]  /*35f0*/  IMAD.MOV.U32 R29, RZ, RZ, R28 ;  /* 0x000000ffff1d7224 */ /* 0x000fe200078e001c */
[----:B------:R-:W-:Y:S02]  /*3600*/  PRMT R2, R2, 0x5410, R2 ;  /* 0x0000541002027816 */ /* 0x000fe40000000002 */
.L_x_17517:
[----:B------:R-:W-:Y:S05]  /*3610*/  BSYNC B1 ;  /* 0x0000000000017941 */ /* 0x000fea0003800000 */
.L_x_17515:
        /* <DEDUP_REMOVED lines=9> */
.L_x_17519:
[----:B------:R-:W-:Y:S01]  /*36b0*/  IMAD.MOV.U32 R26, RZ, RZ, R14 ;  /* 0x000000ffff1a7224 */ /* 0x000fe200078e000e */
[----:B------:R-:W-:Y:S01]  /*36c0*/  PRMT R2, R17, 0x7610, R2 ;  /* 0x0000761011027816 */ /* 0x000fe20000000002 */
[----:B------:R-:W-:Y:S01]  /*36d0*/  IMAD.MOV.U32 R14, RZ, RZ, R21 ;  /* 0x000000ffff0e7224 */ /* 0x000fe200078e0015 */
[----:B------:R-:W-:Y:S02]  /*36e0*/  PRMT R17, R27, 0x7610, R17 ;  /* 0x000076101b117816 */ /* 0x000fe40000000011 */
.L_x_17520:
[----:B------:R-:W-:Y:S05]  /*36f0*/  BSYNC B1 ;  /* 0x0000000000017941 */ /* 0x000fea0003800000 */
.L_x_17518:
        /* <DEDUP_REMOVED lines=9> */
.L_x_17522:
[----:B------:R-:W-:Y:S01]  /*3790*/  IMAD.MOV.U32 R19, RZ, RZ, R26 ;  /* 0x000000ffff137224 */ /* 0x000fe200078e001a */
[--C-:B------:R-:W-:Y:S01]  /*37a0*/  PRMT R17, R17, 0x5410, R2.reuse ;  /* 0x0000541011117816 */ /* 0x100fe20000000002 */
[----:B------:R-:W-:Y:S01]  /*37b0*/  IMAD.MOV.U32 R26, RZ, RZ, R25 ;  /* 0x000000ffff1a7224 */ /* 0x000fe200078e0019 */
[----:B------:R-:W-:Y:S02]  /*37c0*/  PRMT R2, R7, 0x7610, R2 ;  /* 0x0000761007027816 */ /* 0x000fe40000000002 */
.L_x_17523:
[----:B------:R-:W-:Y:S05]  /*37d0*/  BSYNC B1 ;  /* 0x0000000000017941 */ /* 0x000fea0003800000 */
.L_x_17521:
        /* <DEDUP_REMOVED lines=16> */
.L_x_17525:
[----:B------:R-:W-:Y:S01]  /*38e0*/  IMAD.MOV.U32 R12, RZ, RZ, R3 ;  /* 0x000000ffff0c7224 */ /* 0x000fe200078e0003 */
[----:B------:R-:W-:Y:S01]  /*38f0*/  PRMT R7, R7, 0x5432, R24 ;  /* 0x0000543207077816 */ /* 0x000fe20000000018 */
[----:B------:R-:W-:Y:S02]  /*3900*/  IMAD.MOV.U32 R3, RZ, RZ, R23 ;  /* 0x000000ffff037224 */ /* 0x000fe400078e0017 */
.L_x_17526:
[----:B------:R-:W-:Y:S05]  /*3910*/  BSYNC B1 ;  /* 0x0000000000017941 */ /* 0x000fea0003800000 */
.L_x_17524:
        /* <DEDUP_REMOVED lines=9> */
.L_x_17528:
[----:B------:R-:W-:Y:S01]  /*39b0*/  IMAD.MOV.U32 R21, RZ, RZ, R12 ;  /* 0x000000ffff157224 */ /* 0x000fe200078e000c */
[----:B------:R-:W-:Y:S01]  /*39c0*/  PRMT R23, R7, 0x7610, R23 ;  /* 0x0000761007177816 */ /* 0x000fe20000000017 */
[----:B------:R-:W-:Y:S01]  /*39d0*/  IMAD.MOV.U32 R12, RZ, RZ, R9 ;  /* 0x000000ffff0c7224 */ /* 0x000fe200078e0009 */
[----:B------:R-:W-:Y:S02]  /*39e0*/  PRMT R7, R13, 0x7632, R7 ;  /* 0x000076320d077816 */ /* 0x000fe40000000007 */
.L_x_17529:
[----:B------:R-:W-:Y:S05]  /*39f0*/  BSYNC B1 ;  /* 0x0000000000017941 */ /* 0x000fea0003800000 */
.L_x_17527:
        /* <DEDUP_REMOVED lines=9> */
.L_x_17531:
[----:B------:R-:W-:Y:S01]  /*3a90*/  IMAD.MOV.U32 R24, RZ, RZ, R21 ;  /* 0x000000ffff187224 */ /* 0x000fe200078e0015 */
[--C-:B------:R-:W-:Y:S01]  /*3aa0*/  PRMT R9, R9, 0x5410, R23.reuse ;  /* 0x0000541009097816 */ /* 0x100fe20000000017 */
[----:B------:R-:W-:Y:S01]  /*3ab0*/  IMAD.MOV.U32 R21, RZ, RZ, R4 ;  /* 0x000000ffff157224 */ /* 0x000fe200078e0004 */
[----:B------:R-:W-:Y:S02]  /*3ac0*/  PRMT R23, R13, 0x7610, R23 ;  /* 0x000076100d177816 */ /* 0x000fe40000000017 */
.L_x_17532:
[----:B------:R-:W-:Y:S05]  /*3ad0*/  BSYNC B1 ;  /* 0x0000000000017941 */ /* 0x000fea0003800000 */
.L_x_17530:
        /* <DEDUP_REMOVED lines=9> */
.L_x_17534:
[----:B------:R-:W-:Y:S01]  /*3b70*/  IMAD.MOV.U32 R13, RZ, RZ, R24 ;  /* 0x000000ffff0d7224 */ /* 0x000fe200078e0018 */
[C---:B------:R-:W-:Y:S01]  /*3b80*/  PRMT R4, R9.reuse, 0x7632, R4 ;  /* 0x0000763209047816 */ /* 0x040fe20000000004 */
[----:B------:R-:W-:Y:S01]  /*3b90*/  IMAD.MOV.U32 R24, RZ, RZ, R29 ;  /* 0x000000ffff187224 */ /* 0x000fe200078e001d */
[----:B------:R-:W-:Y:S02]  /*3ba0*/  PRMT R9, R9, 0x7610, R2 ;  /* 0x0000761009097816 */ /* 0x000fe40000000002 */
.L_x_17535:
[----:B------:R-:W-:Y:S05]  /*3bb0*/  BSYNC B1 ;  /* 0x0000000000017941 */ /* 0x000fea0003800000 */
.L_x_17533:
        /* <DEDUP_REMOVED lines=9> */
.L_x_17537:
[----:B------:R-:W-:Y:S01]  /*3c50*/  IMAD.MOV.U32 R25, RZ, RZ, R13 ;  /* 0x000000ffff197224 */ /* 0x000fe200078e000d */
[----:B------:R-:W-:Y:S01]  /*3c60*/  PRMT R2, R2, 0x5410, R4 ;  /* 0x0000541002027816 */ /* 0x000fe20000000004 */
[----:B------:R-:W-:Y:S01]  /*3c70*/  IMAD.MOV.U32 R13, RZ, RZ, R14 ;  /* 0x000000ffff0d7224 */ /* 0x000fe200078e000e */
[----:B------:R-:W-:Y:S02]  /*3c80*/  PRMT R4, R17, 0x7610, R4 ;  /* 0x0000761011047816 */ /* 0x000fe40000000004 */
.L_x_17538:
[----:B------:R-:W-:Y:S05]  /*3c90*/  BSYNC B1 ;  /* 0x0000000000017941 */ /* 0x000fea0003800000 */
.L_x_17536:
        /* <DEDUP_REMOVED lines=9> */
.L_x_17540:
[----:B------:R-:W-:Y:S01]  /*3d30*/  IMAD.MOV.U32 R14, RZ, RZ, R25 ;  /* 0x000000ffff0e7224 */ /* 0x000fe200078e0019 */
[C---:B------:R-:W-:Y:S01]  /*3d40*/  PRMT R9, R2.reuse, 0x7632, R9 ;  /* 0x0000763202097816 */ /* 0x040fe20000000009 */
[----:B------:R-:W-:Y:S01]  /*3d50*/  IMAD.MOV.U32 R25, RZ, RZ, R26 ;  /* 0x000000ffff197224 */ /* 0x000fe200078e001a */
[----:B------:R-:W-:Y:S02]  /*3d60*/  PRMT R2, R2, 0x5410, R2 ;  /* 0x0000541002027816 */ /* 0x000fe40000000002 */
.L_x_17541:
[----:B------:R-:W-:Y:S05]  /*3d70*/  BSYNC B1 ;  /* 0x0000000000017941 */ /* 0x000fea0003800000 */
.L_x_17539:
        /* <DEDUP_REMOVED lines=9> */
.L_x_17543:
[----:B------:R-:W-:Y:S01]  /*3e10*/  IMAD.MOV.U32 R26, RZ, RZ, R14 ;  /* 0x000000ffff1a7224 */ /* 0x000fe200078e000e */
[----:B------:R-:W-:Y:S01]  /*3e20*/  PRMT R2, R9, 0x7610, R2 ;  /* 0x0000761009027816 */ /* 0x000fe20000000002 */
[----:B------:R-:W-:Y:S01]  /*3e30*/  IMAD.MOV.U32 R14, RZ, RZ, R19 ;  /* 0x000000ffff0e7224 */ /* 0x000fe200078e0013 */
[----:B------:R-:W-:Y:S02]  /*3e40*/  PRMT R9, R17, 0x7632, R9 ;  /* 0x0000763211097816 */ /* 0x000fe40000000009 */
.L_x_17544:
[----:B------:R-:W-:Y:S05]  /*3e50*/  BSYNC B1 ;  /* 0x0000000000017941 */ /* 0x000fea0003800000 */
.L_x_17542:
        /* <DEDUP_REMOVED lines=16> */
.L_x_17546:
[----:B------:R-:W-:Y:S01]  /*3f60*/  IMAD.MOV.U32 R22, RZ, RZ, R3 ;  /* 0x000000ffff167224 */ /* 0x000fe200078e0003 */
[C---:B------:R-:W-:Y:S01]  /*3f70*/  PRMT R17, R7.reuse, 0x7632, R17 ;  /* 0x0000763207117816 */ /* 0x040fe20000000011 */
[----:B------:R-:W-:Y:S01]  /*3f80*/  IMAD.MOV.U32 R3, RZ, RZ, R12 ;  /* 0x000000ffff037224 */ /* 0x000fe200078e000c */
[----:B------:R-:W-:Y:S02]  /*3f90*/  PRMT R7, R7, 0x5410, R7 ;  /* 0x0000541007077816 */ /* 0x000fe40000000007 */
.L_x_17547:
[----:B------:R-:W-:Y:S05]  /*3fa0*/  BSYNC B1 ;  /* 0x0000000000017941 */ /* 0x000fea0003800000 */
.L_x_17545:
        /* <DEDUP_REMOVED lines=9> */
.L_x_17549:
[----:B------:R-:W-:Y:S01]  /*4040*/  IMAD.MOV.U32 R19, RZ, RZ, R22 ;  /* 0x000000ffff137224 */ /* 0x000fe200078e0016 */
[----:B------:R-:W-:Y:S01]  /*4050*/  PRMT R4, R4, 0x5410, R17 ;  /* 0x0000541004047816 */ /* 0x000fe20000000011 */
[----:B------:R-:W-:Y:S01]  /*4060*/  IMAD.MOV.U32 R22, RZ, RZ, R21 ;  /* 0x000000ffff167224 */ /* 0x000fe200078e0015 */
[----:B------:R-:W-:Y:S02]  /*4070*/  PRMT R17, R23, 0x7610, R17 ;  /* 0x0000761017117816 */ /* 0x000fe40000000011 */
.L_x_17550:
[----:B------:R-:W-:Y:S05]  /*4080*/  BSYNC B1 ;  /* 0x0000000000017941 */ /* 0x000fea0003800000 */
.L_x_17548:
        /* <DEDUP_REMOVED lines=9> */
.L_x_17552:
[----:B------:R-:W-:Y:S01]  /*4120*/  IMAD.MOV.U32 R12, RZ, RZ, R19 ;  /* 0x000000ffff0c7224 */ /* 0x000fe200078e0013 */
[----:B------:R-:W-:Y:S01]  /*4130*/  PRMT R17, R17, 0x7610, R4 ;  /* 0x0000761011117816 */ /* 0x000fe20000000004 */
[----:B------:R-:W-:Y:S01]  /*4140*/  IMAD.MOV.U32 R19, RZ, RZ, R24 ;  /* 0x000000ffff137224 */ /* 0x000fe200078e0018 */
[----:B------:R-:W-:Y:S02]  /*4150*/  PRMT R4, R4, 0x7610, R9 ;  /* 0x0000761004047816 */ /* 0x000fe40000000009 */
.L_x_17553:
[----:B------:R-:W-:Y:S05]  /*4160*/  BSYNC B1 ;  /* 0x0000000000017941 */ /* 0x000fea0003800000 */
.L_x_17551:
        /* <DEDUP_REMOVED lines=9> */
.L_x_17555:
[----:B------:R-:W-:Y:S01]  /*4200*/  IMAD.MOV.U32 R24, RZ, RZ, R12 ;  /* 0x000000ffff187224 */ /* 0x000fe200078e000c */
[----:B------:R-:W-:Y:S01]  /*4210*/  PRMT R9, R9, 0x7610, R17 ;  /* 0x0000761009097816 */ /* 0x000fe20000000011 */
[----:B------:R-:W-:Y:S01]  /*4220*/  IMAD.MOV.U32 R12, RZ, RZ, R13 ;  /* 0x000000ffff0c7224 */ /* 0x000fe200078e000d */
[----:B------:R-:W-:Y:S02]  /*4230*/  PRMT R17, R17, 0x5410, R4 ;  /* 0x0000541011117816 */ /* 0x000fe40000000004 */
.L_x_17556:
[----:B------:R-:W-:Y:S05]  /*4240*/  BSYNC B1 ;  /* 0x0000000000017941 */ /* 0x000fea0003800000 */
.L_x_17554:
        /* <DEDUP_REMOVED lines=9> */
.L_x_17558:
[----:B------:R-:W-:Y:S01]  /*42e0*/  IMAD.MOV.U32 R13, RZ, RZ, R24 ;  /* 0x000000ffff0d7224 */ /* 0x000fe200078e0018 */
[C---:B------:R-:W-:Y:S01]  /*42f0*/  PRMT R4, R9.reuse, 0x7632, R4 ;  /* 0x0000763209047816 */ /* 0x040fe20000000004 */
[----:B------:R-:W-:Y:S01]  /*4300*/  IMAD.MOV.U32 R24, RZ, RZ, R25 ;  /* 0x000000ffff187224 */ /* 0x000fe200078e0019 */
[----:B------:R-:W-:Y:S02]  /*4310*/  PRMT R9, R9, 0x7610, R2 ;  /* 0x0000761009097816 */ /* 0x000fe40000000002 */
.L_x_17559:
[----:B------:R-:W-:Y:S05]  /*4320*/  BSYNC B1 ;  /* 0x0000000000017941 */ /* 0x000fea0003800000 */
.L_x_17557:
        /* <DEDUP_REMOVED lines=9> */
.L_x_17561:
[----:B------:R-:W-:Y:S01]  /*43c0*/  IMAD.MOV.U32 R21, RZ, RZ, R13 ;  /* 0x000000ffff157224 */ /* 0x000fe200078e000d */
[----:B------:R-:W-:Y:S01]  /*43d0*/  PRMT R2, R2, 0x5410, R4 ;  /* 0x0000541002027816 */ /* 0x000fe20000000004 */
[----:B------:R-:W-:Y:S01]  /*43e0*/  IMAD.MOV.U32 R13, RZ, RZ, R14 ;  /* 0x000000ffff0d7224 */ /* 0x000fe200078e000e */
[----:B------:R-:W-:Y:S02]  /*43f0*/  PRMT R4, R9, 0x7610, R4 ;  /* 0x0000761009047816 */ /* 0x000fe40000000004 */
.L_x_17562:
[----:B------:R-:W-:Y:S05]  /*4400*/  BSYNC B1 ;  /* 0x0000000000017941 */ /* 0x000fea0003800000 */
.L_x_17560:
        /* <DEDUP_REMOVED lines=9> */
.L_x_17564:
[----:B------:R-:W-:Y:S01]  /*44a0*/  IMAD.MOV.U32 R14, RZ, RZ, R21 ;  /* 0x000000ffff0e7224 */ /* 0x000fe200078e0015 */
[C---:B------:R-:W-:Y:S01]  /*44b0*/  PRMT R7, R2.reuse, 0x7632, R7 ;  /* 0x0000763202077816 */ /* 0x040fe20000000007 */
[----:B------:R-:W-:Y:S01]  /*44c0*/  IMAD.MOV.U32 R21, RZ, RZ, R26 ;  /* 0x000000ffff157224 */ /* 0x000fe200078e001a */
[----:B------:R-:W-:Y:S02]  /*44d0*/  PRMT R2, R2, 0x5410, R2 ;  /* 0x0000541002027816 */ /* 0x000fe40000000002 */
.L_x_17565:
[----:B------:R-:W-:Y:S05]  /*44e0*/  BSYNC B1 ;  /* 0x0000000000017941 */ /* 0x000fea0003800000 */
.L_x_17563:
        /* <DEDUP_REMOVED lines=16> */
.L_x_17567:
[----:B------:R-:W-:Y:S01]  /*45f0*/  IMAD.MOV.U32 R10, RZ, RZ, R3 ;  /* 0x000000ffff0a7224 */ /* 0x000fe200078e0003 */
[C---:B------:R-:W-:Y:S01]  /*4600*/  PRMT R2, R7.reuse, 0x7632, R2 ;  /* 0x0000763207027816 */ /* 0x040fe20000000002 */
[----:B------:R-:W-:Y:S01]  /*4610*/  IMAD.MOV.U32 R3, RZ, RZ, R22 ;  /* 0x000000ffff037224 */ /* 0x000fe200078e0016 */
[----:B------:R-:W-:Y:S02]  /*4620*/  PRMT R7, R7, 0x5410, R17 ;  /* 0x0000541007077816 */ /* 0x000fe40000000011 */
.L_x_17568:
[----:B------:R-:W-:Y:S05]  /*4630*/  BSYNC B1 ;  /* 0x0000000000017941 */ /* 0x000fea0003800000 */
.L_x_17566:
        /* <DEDUP_REMOVED lines=9> */
.L_x_17570:
[----:B------:R-:W-:Y:S01]  /*46d0*/  IMAD.MOV.U32 R23, RZ, RZ, R10 ;  /* 0x000000ffff177224 */ /* 0x000fe200078e000a */
[----:B------:R-:W-:Y:S01]  /*46e0*/  PRMT R22, R2, 0x7610, R22 ;  /* 0x0000761002167816 */ /* 0x000fe20000000016 */
[----:B------:R-:W-:Y:S01]  /*46f0*/  IMAD.MOV.U32 R10, RZ, RZ, R19 ;  /* 0x000000ffff0a7224 */ /* 0x000fe200078e0013 */
[----:B------:R-:W-:Y:S02]  /*4700*/  PRMT R2, R4, 0x7632, R2 ;  /* 0x0000763204027816 */ /* 0x000fe40000000002 */
.L_x_17571:
[----:B------:R-:W-:Y:S05]  /*4710*/  BSYNC B1 ;  /* 0x0000000000017941 */ /* 0x000fea0003800000 */
.L_x_17569:
        /* <DEDUP_REMOVED lines=9> */
.L_x_17573:
[----:B------:R-:W-:Y:S01]  /*47b0*/  PRMT R17, R22, 0x7610, R17 ;  /* 0x0000761016117816 */ /* 0x000fe20000000011 */
[----:B------:R-:W-:Y:S02]  /*47c0*/  IMAD.MOV.U32 R19, RZ, RZ, R23 ;  /* 0x000000ffff137224 */ /* 0x000fe400078e0017 */
[----:B------:R-:W-:Y:S01]  /*47d0*/  IMAD.MOV.U32 R23, RZ, RZ, R12 ;  /* 0x000000ffff177224 */ /* 0x000fe200078e000c */
[----:B------:R-:W-:Y:S02]  /*47e0*/  PRMT R22, R17, 0x7632, R22 ;  /* 0x0000763211167816 */ /* 0x000fe40000000016 */
.L_x_17574:
[----:B------:R-:W-:Y:S05]  /*47f0*/  BSYNC B1 ;  /* 0x0000000000017941 */ /* 0x000fea0003800000 */
.L_x_17572:
        /* <DEDUP_REMOVED lines=9> */
.L_x_17576:
[----:B------:R-:W-:Y:S01]  /*4890*/  IMAD.MOV.U32 R20, RZ, RZ, R19 ;  /* 0x000000ffff147224 */ /* 0x000fe200078e0013 */
[--C-:B------:R-:W-:Y:S01]  /*48a0*/  PRMT R22, R22, 0x5410, R17.reuse ;  /* 0x0000541016167816 */ /* 0x100fe20000000011 */
[----:B------:R-:W-:Y:S01]  /*48b0*/  IMAD.MOV.U32 R19, RZ, RZ, R24 ;  /* 0x000000ffff137224 */ /* 0x000fe200078e0018 */
[----:B------:R-:W-:Y:S02]  /*48c0*/  PRMT R17, R9, 0x7632, R17 ;  /* 0x0000763209117816 */ /* 0x000fe40000000011 */
.L_x_17577:
[----:B------:R-:W-:Y:S05]  /*48d0*/  BSYNC B1 ;  /* 0x0000000000017941 */ /* 0x000fea0003800000 */
.L_x_17575:
        /* <DEDUP_REMOVED lines=9> */
.L_x_17579:
[----:B------:R-:W-:Y:S01]  /*4970*/  IMAD.MOV.U32 R12, RZ, RZ, R20 ;  /* 0x000000ffff0c7224 */ /* 0x000fe200078e0014 */
[----:B------:R-:W-:Y:S01]  /*4980*/  PRMT R17, R17, 0x7610, R22 ;  /* 0x0000761011117816 */ /* 0x000fe20000000016 */
[----:B------:R-:W-:Y:S01]  /*4990*/  IMAD.MOV.U32 R20, RZ, RZ, R13 ;  /* 0x000000ffff147224 */ /* 0x000fe200078e000d */
[----:B------:R-:W-:Y:S02]  /*49a0*/  PRMT R22, R22, 0x5410, R4 ;  /* 0x0000541016167816 */ /* 0x000fe40000000004 */
.L_x_17580:
[----:B------:R-:W-:Y:S05]  /*49b0*/  BSYNC B1 ;  /* 0x0000000000017941 */ /* 0x000fea0003800000 */
.L_x_17578:
        /* <DEDUP_REMOVED lines=9> */
.L_x_17582:
[----:B------:R-:W-:Y:S01]  /*4a50*/  IMAD.MOV.U32 R9, RZ, RZ, R12 ;  /* 0x000000ffff097224 */ /* 0x000fe200078e000c */
[C---:B------:R-:W-:Y:S01]  /*4a60*/  PRMT R13, R17.reuse, 0x7632, R13 ;  /* 0x00007632110d7816 */ /* 0x040fe2000000000d */
[----:B------:R-:W-:Y:S01]  /*4a70*/  IMAD.MOV.U32 R12, RZ, RZ, R21 ;  /* 0x000000ffff0c7224 */ /* 0x000fe200078e0015 */
[----:B------:R-:W-:Y:S02]  /*4a80*/  PRMT R17, R17, 0x7610, R2 ;  /* 0x0000761011117816 */ /* 0x000fe40000000002 */
.L_x_17583:
[----:B------:R-:W-:Y:S05]  /*4a90*/  BSYNC B1 ;  /* 0x0000000000017941 */ /* 0x000fea0003800000 */
.L_x_17581:
        /* <DEDUP_REMOVED lines=9> */
.L_x_17585:
[----:B------:R-:W-:Y:S01]  /*4b30*/  IMAD.MOV.U32 R4, RZ, RZ, R9 ;  /* 0x000000ffff047224 */ /* 0x000fe200078e0009 */
[--C-:B------:R-:W-:Y:S01]  /*4b40*/  PRMT R2, R2, 0x5410, R13.reuse ;  /* 0x0000541002027816 */ /* 0x100fe2000000000d */
[----:B------:R-:W-:Y:S01]  /*4b50*/  IMAD.MOV.U32 R9, RZ, RZ, R14 ;  /* 0x000000ffff097224 */ /* 0x000fe200078e000e */
[----:B------:R-:W-:Y:S02]  /*4b60*/  PRMT R13, R7, 0x7610, R13 ;  /* 0x00007610070d7816 */ /* 0x000fe4000000000d */
.L_x_17586:
[----:B------:R-:W-:Y:S05]  /*4b70*/  BSYNC B1 ;  /* 0x0000000000017941 */ /* 0x000fea0003800000 */
.L_x_17584:
        /* <DEDUP_REMOVED lines=16> */
.L_x_17588:
[----:B------:R-:W-:Y:S01]  /*4c80*/  IMAD.MOV.U32 R14, RZ, RZ, R3 ;  /* 0x000000ffff0e7224 */ /* 0x000fe200078e0003 */
[----:B------:R-:W-:Y:S01]  /*4c90*/  PRMT R24, R24, 0x7610, R7 ;  /* 0x0000761018187816 */ /* 0x000fe20000000007 */
[----:B------:R-:W-:Y:S01]  /*4ca0*/  IMAD.MOV.U32 R3, RZ, RZ, R10 ;  /* 0x000000ffff037224 */ /* 0x000fe200078e000a */
[----:B------:R-:W-:Y:S02]  /*4cb0*/  PRMT R7, R7, 0x5410, R2 ;  /* 0x0000541007077816 */ /* 0x000fe40000000002 */
.L_x_17589:
[----:B------:R-:W-:Y:S05]  /*4cc0*/  BSYNC B1 ;  /* 0x0000000000017941 */ /* 0x000fea0003800000 */
.L_x_17587:
        /* <DEDUP_REMOVED lines=9> */
.L_x_17591:
[----:B------:R-:W-:Y:S01]  /*4d60*/  IMAD.MOV.U32 R10, RZ, RZ, R14 ;  /* 0x000000ffff0a7224 */ /* 0x000fe200078e000e */
[----:B------:R-:W-:Y:S01]  /*4d70*/  PRMT R24, R24, 0x5432, R22 ;  /* 0x0000543218187816 */ /* 0x000fe20000000016 */
[----:B------:R-:W-:Y:S02]  /*4d80*/  IMAD.MOV.U32 R14, RZ, RZ, R23 ;  /* 0x000000ffff0e7224 */ /* 0x000fe400078e0017 */
.L_x_17592:
[----:B------:R-:W-:Y:S05]  /*4d90*/  BSYNC B1 ;  /* 0x0000000000017941 */ /* 0x000fea0003800000 */
.L_x_17590:
        /* <DEDUP_REMOVED lines=9> */
.L_x_17594:
[----:B------:R-:W-:Y:S01]  /*4e30*/  IMAD.MOV.U32 R18, RZ, RZ, R10 ;  /* 0x000000ffff127224 */ /* 0x000fe200078e000a */
[--C-:B------:R-:W-:Y:S01]  /*4e40*/  PRMT R21, R21, 0x5410, R24.reuse ;  /* 0x0000541015157816 */ /* 0x100fe20000000018 */
[----:B------:R-:W-:Y:S01]  /*4e50*/  IMAD.MOV.U32 R10, RZ, RZ, R19 ;  /* 0x000000ffff0a7224 */ /* 0x000fe200078e0013 */
[----:B------:R-:W-:Y:S02]  /*4e60*/  PRMT R24, R17, 0x7610, R24 ;  /* 0x0000761011187816 */ /* 0x000fe40000000018 */
.L_x_17595:
[----:B------:R-:W-:Y:S05]  /*4e70*/  BSYNC B1 ;  /* 0x0000000000017941 */ /* 0x000fea0003800000 */
.L_x_17593:
        /* <DEDUP_REMOVED lines=9> */
.L_x_17597:
[----:B------:R-:W-:Y:S01]  /*4f10*/  IMAD.MOV.U32 R19, RZ, RZ, R18 ;  /* 0x000000ffff137224 */ /* 0x000fe200078e0012 */
[C---:B------:R-:W-:Y:S01]  /*4f20*/  PRMT R7, R21.reuse, 0x7632, R7 ;  /* 0x0000763215077816 */ /* 0x040fe20000000007 */
[----:B------:R-:W-:Y:S01]  /*4f30*/  IMAD.MOV.U32 R18, RZ, RZ, R20 ;  /* 0x000000ffff127224 */ /* 0x000fe200078e0014 */
[----:B------:R-:W-:Y:S02]  /*4f40*/  PRMT R21, R21, 0x7610, R22 ;  /* 0x0000761015157816 */ /* 0x000fe40000000016 */
.L_x_17598:
[----:B------:R-:W-:Y:S05]  /*4f50*/  BSYNC B1 ;  /* 0x0000000000017941 */ /* 0x000fea0003800000 */
.L_x_17596:
        /* <DEDUP_REMOVED lines=9> */
.L_x_17600:
[----:B------:R-:W-:Y:S01]  /*4ff0*/  IMAD.MOV.U32 R20, RZ, RZ, R19 ;  /* 0x000000ffff147224 */ /* 0x000fe200078e0013 */
[----:B------:R-:W-:Y:S01]  /*5000*/  PRMT R21, R7, 0x7610, R21 ;  /* 0x0000761007157816 */ /* 0x000fe20000000015 */
[----:B------:R-:W-:Y:S01]  /*5010*/  IMAD.MOV.U32 R19, RZ, RZ, R12 ;  /* 0x000000ffff137224 */ /* 0x000fe200078e000c */
[----:B------:R-:W-:Y:S02]  /*5020*/  PRMT R7, R17, 0x7632, R7 ;  /* 0x0000763211077816 */ /* 0x000fe40000000007 */
.L_x_17601:
[----:B------:R-:W-:Y:S05]  /*5030*/  BSYNC B1 ;  /* 0x0000000000017941 */ /* 0x000fea0003800000 */
.L_x_17599:
        /* <DEDUP_REMOVED lines=9> */
.L_x_17603:
[----:B------:R-:W-:Y:S01]  /*50d0*/  PRMT R13, R13, 0x5410, R21 ;  /* 0x000054100d0d7816 */ /* 0x000fe20000000015 */
[----:B------:R-:W-:Y:S02]  /*50e0*/  IMAD.MOV.U32 R17, RZ, RZ, R20 ;  /* 0x000000ffff117224 */ /* 0x000fe400078e0014 */
[----:B------:R-:W-:Y:S01]  /*50f0*/  IMAD.MOV.U32 R20, RZ, RZ, R9 ;  /* 0x000000ffff147224 */ /* 0x000fe200078e0009 */
[----:B------:R-:W-:Y:S02]  /*5100*/  PRMT R21, R13, 0x7610, R21 ;  /* 0x000076100d157816 */ /* 0x000fe40000000015 */
.L_x_17604:
[----:B------:R-:W-:Y:S05]  /*5110*/  BSYNC B1 ;  /* 0x0000000000017941 */ /* 0x000fea0003800000 */
.L_x_17602:
        /* <DEDUP_REMOVED lines=9> */
.L_x_17606:
[----:B------:R-:W-:Y:S01]  /*51b0*/  IMAD.MOV.U32 R12, RZ, RZ, R17 ;  /* 0x000000ffff0c7224 */ /* 0x000fe200078e0011 */
[----:B------:R-:W-:Y:S01]  /*51c0*/  PRMT R9, R9, 0x7610, R13 ;  /* 0x0000761009097816 */ /* 0x000fe2000000000d */
[----:B------:R-:W-:Y:S01]  /*51d0*/  IMAD.MOV.U32 R17, RZ, RZ, R4 ;  /* 0x000000ffff117224 */ /* 0x000fe200078e0004 */
[----:B------:R-:W-:Y:S02]  /*51e0*/  PRMT R13, R13, 0x7610, R2 ;  /* 0x000076100d0d7816 */ /* 0x000fe40000000002 */
.L_x_17607:
[----:B------:R-:W-:Y:S05]  /*51f0*/  BSYNC B1 ;  /* 0x0000000000017941 */ /* 0x000fea0003800000 */
.L_x_17605:
        /* <DEDUP_REMOVED lines=16> */
.L_x_17609:
[C---:B------:R-:W-:Y:S01]  /*5300*/  PRMT R33, R7.reuse, 0x7632, R33 ;  /* 0x0000763207217816 */ /* 0x040fe20000000021 */
[----:B------:R-:W-:Y:S01]  /*5310*/  IMAD.MOV.U32 R2, RZ, RZ, R3 ;  /* 0x000000ffff027224 */ /* 0x000fe200078e0003 */
[----:B------:R-:W-:Y:S01]  /*5320*/  PRMT R7, R7, 0x7610, R24 ;  /* 0x0000761007077816 */ /* 0x000fe20000000018 */
[----:B------:R-:W-:Y:S02]  /*5330*/  IMAD.MOV.U32 R3, RZ, RZ, R14 ;  /* 0x000000ffff037224 */ /* 0x000fe400078e000e */
.L_x_17610:
[----:B------:R-:W-:Y:S05]  /*5340*/  BSYNC B1 ;  /* 0x0000000000017941 */ /* 0x000fea0003800000 */
.L_x_17608:
        /* <DEDUP_REMOVED lines=9> */
.L_x_17612:
[--C-:B------:R-:W-:Y:S01]  /*53e0*/  PRMT R32, R32, 0x5410, R33.reuse ;  /* 0x0000541020207816 */ /* 0x100fe20000000021 */
[----:B------:R-:W-:Y:S01]  /*53f0*/  IMAD.MOV.U32 R31, RZ, RZ, R2 ;  /* 0x000000ffff1f7224 */ /* 0x000fe200078e0002 */
[----:B------:R-:W-:Y:S01]  /*5400*/  PRMT R33, R24, 0x7610, R33 ;  /* 0x0000761018217816 */ /* 0x000fe20000000021 */
[----:B------:R-:W-:Y:S02]  /*5410*/  IMAD.MOV.U32 R2, RZ, RZ, R10 ;  /* 0x000000ffff027224 */ /* 0x000fe400078e000a */
.L_x_17613:
[----:B------:R-:W-:Y:S05]  /*5420*/  BSYNC B1 ;  /* 0x0000000000017941 */ /* 0x000fea0003800000 */
.L_x_17611:
        /* <DEDUP_REMOVED lines=9> */
.L_x_17615:
[----:B------:R-:W-:Y:S01]  /*54c0*/  IMAD.MOV.U32 R30, RZ, RZ, R31 ;  /* 0x000000ffff1e7224 */ /* 0x000fe200078e001f */
[----:B------:R-:W-:Y:S01]  /*54d0*/  PRMT R32, R32, 0x7632, R21 ;  /* 0x0000763220207816 */ /* 0x000fe20000000015 */
[----:B------:R-:W-:Y:S02]  /*54e0*/  IMAD.MOV.U32 R31, RZ, RZ, R18 ;  /* 0x000000ffff1f7224 */ /* 0x000fe400078e0012 */
.L_x_17616:
[----:B------:R-:W-:Y:S05]  /*54f0*/  BSYNC B1 ;  /* 0x0000000000017941 */ /* 0x000fea0003800000 */
.L_x_17614:
        /* <DEDUP_REMOVED lines=9> */
.L_x_17618:
[----:B------:R-:W-:Y:S01]  /*5590*/  PRMT R24, R32, 0x7610, R24 ;  /* 0x0000761020187816 */ /* 0x000fe20000000018 */
[----:B------:R-:W-:Y:S01]  /*55a0*/  IMAD.MOV.U32 R29, RZ, RZ, R30 ;  /* 0x000000ffff1d7224 */ /* 0x000fe200078e001e */
[----:B------:R-:W-:Y:S01]  /*55b0*/  PRMT R32, R7, 0x7610, R32 ;  /* 0x0000761007207816 */ /* 0x000fe20000000020 */
[----:B------:R-:W-:Y:S02]  /*55c0*/  IMAD.MOV.U32 R30, RZ, RZ, R19 ;  /* 0x000000ffff1e7224 */ /* 0x000fe400078e0013 */
.L_x_17619:
[----:B------:R-:W-:Y:S05]  /*55d0*/  BSYNC B1 ;  /* 0x0000000000017941 */ /* 0x000fea0003800000 */
.L_x_17617:
        /* <DEDUP_REMOVED lines=9> */
.L_x_17621:
[----:B------:R-:W-:Y:S01]  /*5670*/  PRMT R7, R24, 0x7610, R7 ;  /* 0x0000761018077816 */ /* 0x000fe20000000007 */
[----:B------:R-:W-:Y:S01]  /*5680*/  IMAD.MOV.U32 R28, RZ, RZ, R29 ;  /* 0x000000ffff1c7224 */ /* 0x000fe200078e001d */
[----:B------:R-:W-:Y:S01]  /*5690*/  PRMT R24, R21, 0x7610, R24 ;  /* 0x0000761015187816 */ /* 0x000fe20000000018 */
[----:B------:R-:W-:Y:S02]  /*56a0*/  IMAD.MOV.U32 R29, RZ, RZ, R20 ;  /* 0x000000ffff1d7224 */ /* 0x000fe400078e0014 */
.L_x_17622:
[----:B------:R-:W-:Y:S05]  /*56b0*/  BSYNC B1 ;  /* 0x0000000000017941 */ /* 0x000fea0003800000 */
.L_x_17620:
        /* <DEDUP_REMOVED lines=9> */
.L_x_17624:
[--C-:B------:R-:W-:Y:S01]  /*5750*/  PRMT R24, R24, 0x5410, R7.reuse ;  /* 0x0000541018187816 */ /* 0x100fe20000000007 */
[----:B------:R-:W-:Y:S01]  /*5760*/  IMAD.MOV.U32 R27, RZ, RZ, R28 ;  /* 0x000000ffff1b7224 */ /* 0x000fe200078e001c */
[----:B------:R-:W-:Y:S01]  /*5770*/  PRMT R7, R13, 0x7632, R7 ;  /* 0x000076320d077816 */ /* 0x000fe20000000007 */
[----:B------:R-:W-:Y:S02]  /*5780*/  IMAD.MOV.U32 R28, RZ, RZ, R17 ;  /* 0x000000ffff1c7224 */ /* 0x000fe400078e0011 */
.L_x_17625:
[----:B------:R-:W-:Y:S05]  /*5790*/  BSYNC B1 ;  /* 0x0000000000017941 */ /* 0x000fea0003800000 */
.L_x_17623:
        /* <DEDUP_REMOVED lines=9> */
.L_x_17627:
[----:B------:R-:W-:Y:S01]  /*5830*/  PRMT R33, R33, 0x7610, R24 ;  /* 0x0000761021217816 */ /* 0x000fe20000000018 */
[----:B------:R-:W-:Y:S01]  /*5840*/  IMAD.MOV.U32 R26, RZ, RZ, R27 ;  /* 0x000000ffff1a7224 */ /* 0x000fe200078e001b */
[----:B------:R-:W-:Y:S01]  /*5850*/  PRMT R24, R24, 0x7610, R9 ;  /* 0x0000761018187816 */ /* 0x000fe20000000009 */
[----:B------:R-:W-:Y:S02]  /*5860*/  IMAD.MOV.U32 R27, RZ, RZ, R12 ;  /* 0x000000ffff1b7224 */ /* 0x000fe400078e000c */
.L_x_17628:
[----:B------:R-:W-:Y:S05]  /*5870*/  BSYNC B1 ;  /* 0x0000000000017941 */ /* 0x000fea0003800000 */
.L_x_17626:
[----:B------:R-:W-:Y:S02]  /*5880*/  FADD.FTZ R5, R11, R5 ;  /* 0x000000050b057221 */ /* 0x000fe40000010000 */
[----:B------:R-:W-:Y:S02]  /*5890*/  IMAD.MOV.U32 R4, RZ, RZ, R0 ;  /* 0x000000ffff047224 */ /* 0x000fe400078e0000 */
.L_x_17460:
[----:B-1234-:R-:W-:Y:S05]  /*58a0*/  BSYNC B0 ;  /* 0x0000000000007941 */ /* 0x01efea0003800000 */
.L_x_17459:
[----:B------:R-:W-:Y:S01]  /*58b0*/  ISETP.GT.AND P0, PT, R15, 0x1d, PT ;  /* 0x0000001d0f00780c */ /* 0x000fe20003f04270 */
[----:B------:R1:W2:Y:S01]  /*58c0*/  SHFL.DOWN PT, R17, R4, 0x2, 0x1f ;  /* 0x08401f0004117f89 */ /* 0x0002a200000e0000 */
[--C-:B0-----:R-:W-:Y:S01]  /*58d0*/  PRMT R12, R7, 0x5410, R24.reuse ;  /* 0x00005410070c7816 */ /* 0x101fe20000000018 */
[----:B------:R-:W-:Y:S01]  /*58e0*/  BSSY B0, `(.L_x_17629) ;  /* 0x0000360000007945 */ /* 0x000fe20003800000 */
[C---:B------:R-:W-:Y:S01]  /*58f0*/  PRMT R8, R33.reuse, 0x7610, R7 ;  /* 0x0000761021087816 */ /* 0x040fe20000000007 */
[----:B------:R1:W0:Y:S01]  /*5900*/  SHFL.DOWN PT, R11, R5, 0x2, 0x1f ;  /* 0x08401f00050b7f89 */ /* 0x00022200000e0000 */
[----:B------:R-:W-:-:S03]  /*5910*/  PRMT R0, R33, 0x7632, R24 ;  /* 0x0000763221007816 */ /* 0x000fc60000000018 */
        /* <DEDUP_REMOVED lines=13> */
[C---:B--234-:R-:W-:Y:S01]  /*59f0*/  ISETP.GT.AND P1, PT, R3.reuse, R13, PT ;  /* 0x0000000d0300720c */ /* 0x05cfe20003f24270 */
[----:B0-----:R-:W-:Y:S01]  /*5a00*/  HSETP2.GT.AND P0, PT, R14.H0_H0, R7.H1_H1, PT ;  /* 0x300000070e007234 */ /* 0x001fe20003f04800 */
[----:B------:R-:W-:Y:S01]  /*5a10*/  FSETP.GT.FTZ.AND P2, PT, R4, R17, PT ;  /* 0x000000110400720b */ /* 0x000fe20003f54000 */
[----:B------:R-:W-:Y:S03]  /*5a20*/  BSSY B1, `(.L_x_17631) ;  /* 0x000001a000017945 */ /* 0x000fe60003800000 */
[----:B------:R-:W-:-:S02]  /*5a30*/  ISETP.EQ.OR P0, PT, R3, -0x1, P0 ;  /* 0xffffffff0300780c */ /* 0x000fc40000702670 */
[----:B-1----:R-:W-:Y:S02]  /*5a40*/  FSEL R0, R4, R17, P2 ;  /* 0x0000001104007208 */ /* 0x002fe40001000000 */
        /* <DEDUP_REMOVED lines=19> */
.L_x_17632:
[----:B------:R-:W-:Y:S01]  /*5b80*/  IMAD.MOV.U32 R4, RZ, RZ, R3 ;  /* 0x000000ffff047224 */ /* 0x000fe200078e0003 */
[C---:B------:R-:W-:Y:S01]  /*5b90*/  PRMT R13, R7.reuse, 0x7632, R13 ;  /* 0x00007632070d7816 */ /* 0x040fe2000000000d */
[----:B------:R-:W-:Y:S01]  /*5ba0*/  IMAD.MOV.U32 R3, RZ, RZ, R2 ;  /* 0x000000ffff037224 */ /* 0x000fe200078e0002 */
[----:B------:R-:W-:Y:S02]  /*5bb0*/  PRMT R7, R7, 0x5410, R33 ;  /* 0x0000541007077816 */ /* 0x000fe40000000021 */
.L_x_17633:
[----:B------:R-:W-:Y:S05]  /*5bc0*/  BSYNC B1 ;  /* 0x0000000000017941 */ /* 0x000fea0003800000 */
.L_x_17631:
        /* <DEDUP_REMOVED lines=9> */
.L_x_17635:
[----:B------:R-:W-:Y:S01]  /*5c60*/  IMAD.MOV.U32 R17, RZ, RZ, R4 ;  /* 0x000000ffff117224 */ /* 0x000fe200078e0004 */
[----:B------:R-:W-:Y:S01]  /*5c70*/  PRMT R2, R2, 0x5410, R13 ;  /* 0x0000541002027816 */ /* 0x000fe2000000000d */
[----:B------:R-:W-:Y:S01]  /*5c80*/  IMAD.MOV.U32 R4, RZ, RZ, R31 ;  /* 0x000000ffff047224 */ /* 0x000fe200078e001f */
[----:B------:R-:W-:Y:S02]  /*5c90*/  PRMT R13, R32, 0x7632, R13 ;  /* 0x00007632200d7816 */ /* 0x000fe4000000000d */
.L_x_17636:
[----:B------:R-:W-:Y:S05]  /*5ca0*/  BSYNC B1 ;  /* 0x0000000000017941 */ /* 0x000fea0003800000 */
.L_x_17634:
        /* <DEDUP_REMOVED lines=9> */
.L_x_17638:
[----:B------:R-:W-:Y:S01]  /*5d40*/  IMAD.MOV.U32 R19, RZ, RZ, R17 ;  /* 0x000000ffff137224 */ /* 0x000fe200078e0011 */
[----:B------:R-:W-:Y:S01]  /*5d50*/  PRMT R13, R13, 0x7610, R2 ;  /* 0x000076100d0d7816 */ /* 0x000fe20000000002 */
[----:B------:R-:W-:Y:S01]  /*5d60*/  IMAD.MOV.U32 R17, RZ, RZ, R30 ;  /* 0x000000ffff117224 */ /* 0x000fe200078e001e */
[----:B------:R-:W-:Y:S02]  /*5d70*/  PRMT R2, R2, 0x5410, R32 ;  /* 0x0000541002027816 */ /* 0x000fe40000000020 */
.L_x_17639:
[----:B------:R-:W-:Y:S05]  /*5d80*/  BSYNC B1 ;  /* 0x0000000000017941 */ /* 0x000fea0003800000 */
.L_x_17637:
        /* <DEDUP_REMOVED lines=9> */
.L_x_17641:
[----:B------:R-:W-:Y:S01]  /*5e20*/  IMAD.MOV.U32 R21, RZ, RZ, R19 ;  /* 0x000000ffff157224 */ /* 0x000fe200078e0013 */
[C---:B------:R-:W-:Y:S01]  /*5e30*/  PRMT R2, R13.reuse, 0x7632, R2 ;  /* 0x000076320d027816 */ /* 0x040fe20000000002 */
[----:B------:R-:W-:Y:S01]  /*5e40*/  IMAD.MOV.U32 R19, RZ, RZ, R29 ;  /* 0x000000ffff137224 */ /* 0x000fe200078e001d */
[----:B------:R-:W-:Y:S02]  /*5e50*/  PRMT R13, R13, 0x5410, R24 ;  /* 0x000054100d0d7816 */ /* 0x000fe40000000018 */
.L_x_17642:
[----:B------:R-:W-:Y:S05]  /*5e60*/  BSYNC B1 ;  /* 0x0000000000017941 */ /* 0x000fea0003800000 */
.L_x_17640:
        /* <DEDUP_REMOVED lines=9> */
.L_x_17644:
[----:B------:R-:W-:Y:S01]  /*5f00*/  IMAD.MOV.U32 R30, RZ, RZ, R21 ;  /* 0x000000ffff1e7224 */ /* 0x000fe200078e0015 */
[----:B------:R-:W-:Y:S01]  /*5f10*/  PRMT R23, R23, 0x5410, R2 ;  /* 0x0000541017177816 */ /* 0x000fe20000000002 */
[----:B------:R-:W-:Y:S01]  /*5f20*/  IMAD.MOV.U32 R21, RZ, RZ, R28 ;  /* 0x000000ffff157224 */ /* 0x000fe200078e001c */
[----:B------:R-:W-:Y:S02]  /*5f30*/  PRMT R2, R7, 0x7610, R2 ;  /* 0x0000761007027816 */ /* 0x000fe40000000002 */
.L_x_17645:
[----:B------:R-:W-:Y:S05]  /*5f40*/  BSYNC B1 ;  /* 0x0000000000017941 */ /* 0x000fea0003800000 */
.L_x_17643:
        /* <DEDUP_REMOVED lines=9> */
.L_x_17647:
[----:B------:R-:W-:Y:S01]  /*5fe0*/  IMAD.MOV.U32 R25, RZ, RZ, R30 ;  /* 0x000000ffff197224 */ /* 0x000fe200078e001e */
[C---:B------:R-:W-:Y:S01]  /*5ff0*/  PRMT R7, R23.reuse, 0x7632, R7 ;  /* 0x0000763217077816 */ /* 0x040fe20000000007 */
[----:B------:R-:W-:Y:S01]  /*6000*/  IMAD.MOV.U32 R30, RZ, RZ, R27 ;  /* 0x000000ffff1e7224 */ /* 0x000fe200078e001b */
[----:B------:R-:W-:Y:S02]  /*6010*/  PRMT R23, R23, 0x7610, R24 ;  /* 0x0000761017177816 */ /* 0x000fe40000000018 */
.L_x_17648:
[----:B------:R-:W-:Y:S05]  /*6020*/  BSYNC B1 ;  /* 0x0000000000017941 */ /* 0x000fea0003800000 */
.L_x_17646:
        /* <DEDUP_REMOVED lines=9> */
.L_x_17650:
[----:B------:R-:W-:Y:S01]  /*60c0*/  IMAD.MOV.U32 R24, RZ, RZ, R25 ;  /* 0x000000ffff187224 */ /* 0x000fe200078e0019 */
[----:B------:R-:W-:Y:S01]  /*60d0*/  PRMT R23, R7, 0x7610, R23 ;  /* 0x0000761007177816 */ /* 0x000fe20000000017 */
[----:B------:R-:W-:Y:S01]  /*60e0*/  IMAD.MOV.U32 R25, RZ, RZ, R26 ;  /* 0x000000ffff197224 */ /* 0x000fe200078e001a */
[----:B------:R-:W-:Y:S02]  /*60f0*/  PRMT R7, R33, 0x7632, R7 ;  /* 0x0000763221077816 */ /* 0x000fe40000000007 */
.L_x_17651:
[----:B------:R-:W-:Y:S05]  /*6100*/  BSYNC B1 ;  /* 0x0000000000017941 */ /* 0x000fea0003800000 */
.L_x_17649:
        /* <DEDUP_REMOVED lines=16> */
.L_x_17653:
[----:B------:R-:W-:Y:S01]  /*6210*/  IMAD.MOV.U32 R14, RZ, RZ, R3 ;  /* 0x000000ffff0e7224 */ /* 0x000fe200078e0003 */
[C---:B------:R-:W-:Y:S01]  /*6220*/  PRMT R9, R7.reuse, 0x7632, R9 ;  /* 0x0000763207097816 */ /* 0x040fe20000000009 */
[----:B------:R-:W-:Y:S01]  /*6230*/  IMAD.MOV.U32 R3, RZ, RZ, R4 ;  /* 0x000000ffff037224 */ /* 0x000fe200078e0004 */
[----:B------:R-:W-:Y:S02]  /*6240*/  PRMT R7, R7, 0x5410, R13 ;  /* 0x0000541007077816 */ /* 0x000fe4000000000d */
.L_x_17654:
[----:B------:R-:W-:Y:S05]  /*6250*/  BSYNC B1 ;  /* 0x0000000000017941 */ /* 0x000fea0003800000 */
.L_x_17652:
        /* <DEDUP_REMOVED lines=9> */
.L_x_17656:
[----:B------:R-:W-:Y:S01]  /*62f0*/  IMAD.MOV.U32 R4, RZ, RZ, R14 ;  /* 0x000000ffff047224 */ /* 0x000fe200078e000e */
[----:B------:R-:W-:Y:S01]  /*6300*/  PRMT R13, R9, 0x7610, R13 ;  /* 0x00007610090d7816 */ /* 0x000fe2000000000d */
[----:B------:R-:W-:Y:S01]  /*6310*/  IMAD.MOV.U32 R14, RZ, RZ, R17 ;  /* 0x000000ffff0e7224 */ /* 0x000fe200078e0011 */
[----:B------:R-:W-:Y:S02]  /*6320*/  PRMT R9, R2, 0x7632, R9 ;  /* 0x0000763202097816 */ /* 0x000fe40000000009 */
.L_x_17657:
[----:B------:R-:W-:Y:S05]  /*6330*/  BSYNC B1 ;  /* 0x0000000000017941 */ /* 0x000fea0003800000 */
.L_x_17655:
        /* <DEDUP_REMOVED lines=9> */
.L_x_17659:
[----:B------:R-:W-:Y:S01]  /*63d0*/  IMAD.MOV.U32 R26, RZ, RZ, R4 ;  /* 0x000000ffff1a7224 */ /* 0x000fe200078e0004 */
[----:B------:R-:W-:Y:S01]  /*63e0*/  PRMT R2, R2, 0x5410, R13 ;  /* 0x0000541002027816 */ /* 0x000fe2000000000d */
[----:B------:R-:W-:Y:S01]  /*63f0*/  IMAD.MOV.U32 R4, RZ, RZ, R19 ;  /* 0x000000ffff047224 */ /* 0x000fe200078e0013 */
[----:B------:R-:W-:Y:S02]  /*6400*/  PRMT R13, R13, 0x7632, R13 ;  /* 0x000076320d0d7816 */ /* 0x000fe4000000000d */
.L_x_17660:
[----:B------:R-:W-:Y:S05]  /*6410*/  BSYNC B1 ;  /* 0x0000000000017941 */ /* 0x000fea0003800000 */
.L_x_17658:
        /* <DEDUP_REMOVED lines=9> */
.L_x_17662:
[----:B------:R-:W-:Y:S01]  /*64b0*/  IMAD.MOV.U32 R17, RZ, RZ, R26 ;  /* 0x000000ffff117224 */ /* 0x000fe200078e001a */
[C---:B------:R-:W-:Y:S01]  /*64c0*/  PRMT R19, R2.reuse, 0x7632, R19 ;  /* 0x0000763202137816 */ /* 0x040fe20000000013 */
[----:B------:R-:W-:Y:S01]  /*64d0*/  IMAD.MOV.U32 R26, RZ, RZ, R21 ;  /* 0x000000ffff1a7224 */ /* 0x000fe200078e0015 */
[----:B------:R-:W-:Y:S02]  /*64e0*/  PRMT R2, R2, 0x5410, R2 ;  /* 0x0000541002027816 */ /* 0x000fe40000000002 */
.L_x_17663:
[----:B------:R-:W-:Y:S05]  /*64f0*/  BSYNC B1 ;  /* 0x0000000000017941 */ /* 0x000fea0003800000 */
.L_x_17661:
        /* <DEDUP_REMOVED lines=9> */
.L_x_17665:
[----:B------:R-:W-:Y:S01]  /*6590*/  IMAD.MOV.U32 R28, RZ, RZ, R17 ;  /* 0x000000ffff1c7224 */ /* 0x000fe200078e0011 */
[----:B------:R-:W-:Y:S01]  /*65a0*/  PRMT R2, R19, 0x7610, R2 ;  /* 0x0000761013027816 */ /* 0x000fe20000000002 */
[----:B------:R-:W-:Y:S01]  /*65b0*/  IMAD.MOV.U32 R17, RZ, RZ, R30 ;  /* 0x000000ffff117224 */ /* 0x000fe200078e001e */
[----:B------:R-:W-:Y:S02]  /*65c0*/  PRMT R19, R23, 0x7632, R19 ;  /* 0x0000763217137816 */ /* 0x000fe40000000013 */
.L_x_17666:
[----:B------:R-:W-:Y:S05]  /*65d0*/  BSYNC B1 ;  /* 0x0000000000017941 */ /* 0x000fea0003800000 */
.L_x_17664:
        /* <DEDUP_REMOVED lines=9> */
.L_x_17668:
[----:B------:R-:W-:Y:S01]  /*6670*/  IMAD.MOV.U32 R21, RZ, RZ, R28 ;  /* 0x000000ffff157224 */ /* 0x000fe200078e001c */
[----:B------:R-:W-:Y:S01]  /*6680*/  PRMT R27, R2, 0x7610, R27 ;  /* 0x00007610021b7816 */ /* 0x000fe2000000001b */
[----:B------:R-:W-:Y:S01]  /*6690*/  IMAD.MOV.U32 R28, RZ, RZ, R25 ;  /* 0x000000ffff1c7224 */ /* 0x000fe200078e0019 */
[----:B------:R-:W-:Y:S02]  /*66a0*/  PRMT R2, R7, 0x7610, R2 ;  /* 0x0000761007027816 */ /* 0x000fe40000000002 */
.L_x_17669:
[----:B------:R-:W-:Y:S05]  /*66b0*/  BSYNC B1 ;  /* 0x0000000000017941 */ /* 0x000fea0003800000 */
.L_x_17667:
        /* <DEDUP_REMOVED lines=9> */
.L_x_17671:
[----:B------:R-:W-:Y:S01]  /*6750*/  IMAD.MOV.U32 R25, RZ, RZ, R21 ;  /* 0x000000ffff197224 */ /* 0x000fe200078e0015 */
[----:B------:R-:W-:Y:S01]  /*6760*/  PRMT R7, R27, 0x7610, R7 ;  /* 0x000076101b077816 */ /* 0x000fe20000000007 */
[----:B------:R-:W-:Y:S01]  /*6770*/  IMAD.MOV.U32 R21, RZ, RZ, R24 ;  /* 0x000000ffff157224 */ /* 0x000fe200078e0018 */
[----:B------:R-:W-:Y:S02]  /*6780*/  PRMT R27, R23, 0x7610, R27 ;  /* 0x00007610171b7816 */ /* 0x000fe4000000001b */
.L_x_17672:
[----:B------:R-:W-:Y:S05]  /*6790*/  BSYNC B1 ;  /* 0x0000000000017941 */ /* 0x000fea0003800000 */
.L_x_17670:
        /* <DEDUP_REMOVED lines=16> */
.L_x_17674:
[----:B------:R-:W-:Y:S01]  /*68a0*/  IMAD.MOV.U32 R23, RZ, RZ, R3 ;  /* 0x000000ffff177224 */ /* 0x000fe200078e0003 */
[C---:B------:R-:W-:Y:S01]  /*68b0*/  PRMT R24, R7.reuse, 0x7632, R24 ;  /* 0x0000763207187816 */ /* 0x040fe20000000018 */
[----:B------:R-:W-:Y:S01]  /*68c0*/  IMAD.MOV.U32 R3, RZ, RZ, R14 ;  /* 0x000000ffff037224 */ /* 0x000fe200078e000e */
[----:B------:R-:W-:Y:S02]  /*68d0*/  PRMT R7, R7, 0x5410, R9 ;  /* 0x0000541007077816 */ /* 0x000fe40000000009 */
.L_x_17675:
[----:B------:R-:W-:Y:S05]  /*68e0*/  BSYNC B1 ;  /* 0x0000000000017941 */ /* 0x000fea0003800000 */
.L_x_17673:
        /* <DEDUP_REMOVED lines=9> */
.L_x_17677:
[----:B------:R-:W-:Y:S01]  /*6980*/  PRMT R13, R13, 0x5410, R24 ;  /* 0x000054100d0d7816 */ /* 0x000fe20000000018 */
[----:B------:R-:W-:Y:S02]  /*6990*/  IMAD.MOV.U32 R9, RZ, RZ, R23 ;  /* 0x000000ffff097224 */ /* 0x000fe400078e0017 */
[----:B------:R-:W-:Y:S01]  /*69a0*/  IMAD.MOV.U32 R23, RZ, RZ, R4 ;  /* 0x000000ffff177224 */ /* 0x000fe200078e0004 */
[----:B------:R-:W-:Y:S02]  /*69b0*/  PRMT R24, R13, 0x7610, R24 ;  /* 0x000076100d187816 */ /* 0x000fe40000000018 */
.L_x_17678:
[----:B------:R-:W-:Y:S05]  /*69c0*/  BSYNC B1 ;  /* 0x0000000000017941 */ /* 0x000fea0003800000 */
.L_x_17676:
        /* <DEDUP_REMOVED lines=9> */
.L_x_17680:
[----:B------:R-:W-:Y:S01]  /*6a60*/  IMAD.MOV.U32 R4, RZ, RZ, R9 ;  /* 0x000000ffff047224 */ /* 0x000fe200078e0009 */
[----:B------:R-:W-:Y:S01]  /*6a70*/  PRMT R13, R13, 0x7632, R2 ;  /* 0x000076320d0d7816 */ /* 0x000fe20000000002 */
[----:B------:R-:W-:Y:S02]  /*6a80*/  IMAD.MOV.U32 R9, RZ, RZ, R26 ;  /* 0x000000ffff097224 */ /* 0x000fe400078e001a */
.L_x_17681:
[----:B------:R-:W-:Y:S05]  /*6a90*/  BSYNC B1 ;  /* 0x0000000000017941 */ /* 0x000fea0003800000 */
.L_x_17679:
        /* <DEDUP_REMOVED lines=9> */
.L_x_17683:
[----:B------:R-:W-:Y:S01]  /*6b30*/  IMAD.MOV.U32 R29, RZ, RZ, R4 ;  /* 0x000000ffff1d7224 */ /* 0x000fe200078e0004 */
[----:B------:R-:W-:Y:S01]  /*6b40*/  PRMT R2, R2, 0x5410, R13 ;  /* 0x0000541002027816 */ /* 0x000fe2000000000d */
[----:B------:R-:W-:Y:S01]  /*6b50*/  IMAD.MOV.U32 R4, RZ, RZ, R17 ;  /* 0x000000ffff047224 */ /* 0x000fe200078e0011 */
[----:B------:R-:W-:Y:S02]  /*6b60*/  PRMT R13, R19, 0x7610, R13 ;  /* 0x00007610130d7816 */ /* 0x000fe4000000000d */
.L_x_17684:
[----:B------:R-:W-:Y:S05]  /*6b70*/  BSYNC B1 ;  /* 0x0000000000017941 */ /* 0x000fea0003800000 */
.L_x_17682:
        /* <DEDUP_REMOVED lines=9> */
.L_x_17686:
[----:B------:R-:W-:Y:S01]  /*6c10*/  IMAD.MOV.U32 R14, RZ, RZ, R29 ;  /* 0x000000ffff0e7224 */ /* 0x000fe200078e001d */
[C---:B------:R-:W-:Y:S01]  /*6c20*/  PRMT R17, R2.reuse, 0x7632, R17 ;  /* 0x0000763202117816 */ /* 0x040fe20000000011 */
[----:B------:R-:W-:Y:S01]  /*6c30*/  IMAD.MOV.U32 R29, RZ, RZ, R28 ;  /* 0x000000ffff1d7224 */ /* 0x000fe200078e001c */
[----:B------:R-:W-:Y:S02]  /*6c40*/  PRMT R2, R2, 0x5410, R2 ;  /* 0x0000541002027816 */ /* 0x000fe40000000002 */
.L_x_17687:
[----:B------:R-:W-:Y:S05]  /*6c50*/  BSYNC B1 ;  /* 0x0000000000017941 */ /* 0x000fea0003800000 */
.L_x_17685:
        /* <DEDUP_REMOVED lines=9> */
.L_x_17689:
[----:B------:R-:W-:Y:S01]  /*6cf0*/  IMAD.MOV.U32 R26, RZ, RZ, R14 ;  /* 0x000000ffff1a7224 */ /* 0x000fe200078e000e */
[----:B------:R-:W-:Y:S01]  /*6d00*/  PRMT R2, R17, 0x7610, R2 ;  /* 0x0000761011027816 */ /* 0x000fe20000000002 */
[----:B------:R-:W-:Y:S01]  /*6d10*/  IMAD.MOV.U32 R14, RZ, RZ, R21 ;  /* 0x000000ffff0e7224 */ /* 0x000fe200078e0015 */
[----:B------:R-:W-:Y:S02]  /*6d20*/  PRMT R17, R27, 0x7610, R17 ;  /* 0x000076101b117816 */ /* 0x000fe40000000011 */
.L_x_17690:
[----:B------:R-:W-:Y:S05]  /*6d30*/  BSYNC B1 ;  /* 0x0000000000017941 */ /* 0x000fea0003800000 */
.L_x_17688:
        /* <DEDUP_REMOVED lines=9> */
.L_x_17692:
[----:B------:R-:W-:Y:S01]  /*6dd0*/  IMAD.MOV.U32 R19, RZ, RZ, R26 ;  /* 0x000000ffff137224 */ /* 0x000fe200078e001a */
[--C-:B------:R-:W-:Y:S01]  /*6de0*/  PRMT R17, R17, 0x5410, R2.reuse ;  /* 0x0000541011117816 */ /* 0x100fe20000000002 */
[----:B------:R-:W-:Y:S01]  /*6df0*/  IMAD.MOV.U32 R26, RZ, RZ, R25 ;  /* 0x000000ffff1a7224 */ /* 0x000fe200078e0019 */
[----:B------:R-:W-:Y:S02]  /*6e00*/  PRMT R2, R7, 0x7610, R2 ;  /* 0x0000761007027816 */ /* 0x000fe40000000002 */
.L_x_17693:
[----:B------:R-:W-:Y:S05]  /*6e10*/  BSYNC B1 ;  /* 0x0000000000017941 */ /* 0x000fea0003800000 */
.L_x_17691:
        /* <DEDUP_REMOVED lines=16> */
.L_x_17695:
[----:B------:R-:W-:Y:S01]  /*6f20*/  IMAD.MOV.U32 R12, RZ, RZ, R3 ;  /* 0x000000ffff0c7224 */ /* 0x000fe200078e0003 */
[----:B------:R-:W-:Y:S01]  /*6f30*/  PRMT R7, R7, 0x5432, R24 ;  /* 0x0000543207077816 */ /* 0x000fe20000000018 */
[----:B------:R-:W-:Y:S02]  /*6f40*/  IMAD.MOV.U32 R3, RZ, RZ, R23 ;  /* 0x000000ffff037224 */ /* 0x000fe400078e0017 */
.L_x_17696:
[----:B------:R-:W-:Y:S05]  /*6f50*/  BSYNC B1 ;  /* 0x0000000000017941 */ /* 0x000fea0003800000 */
.L_x_17694:
        /* <DEDUP_REMOVED lines=9> */
.L_x_17698:
[----:B------:R-:W-:Y:S01]  /*6ff0*/  IMAD.MOV.U32 R21, RZ, RZ, R12 ;  /* 0x000000ffff157224 */ /* 0x000fe200078e000c */
[----:B------:R-:W-:Y:S01]  /*7000*/  PRMT R23, R7, 0x7610, R23 ;  /* 0x0000761007177816 */ /* 0x000fe20000000017 */
[----:B------:R-:W-:Y:S01]  /*7010*/  IMAD.MOV.U32 R12, RZ, RZ, R9 ;  /* 0x000000ffff0c7224 */ /* 0x000fe200078e0009 */
[----:B------:R-:W-:Y:S02]  /*7020*/  PRMT R7, R13, 0x7632, R7 ;  /* 0x000076320d077816 */ /* 0x000fe40000000007 */
.L_x_17699:
[----:B------:R-:W-:Y:S05]  /*7030*/  BSYNC B1 ;  /* 0x0000000000017941 */ /* 0x000fea0003800000 */
.L_x_17697:
        /* <DEDUP_REMOVED lines=9> */
.L_x_17701:
[----:B------:R-:W-:Y:S01]  /*70d0*/  IMAD.MOV.U32 R24, RZ, RZ, R21 ;  /* 0x000000ffff187224 */ /* 0x000fe200078e0015 */
[--C-:B------:R-:W-:Y:S01]  /*70e0*/  PRMT R9, R9, 0x5410, R23.reuse ;  /* 0x0000541009097816 */ /* 0x100fe20000000017 */
[----:B------:R-:W-:Y:S01]  /*70f0*/  IMAD.MOV.U32 R21, RZ, RZ, R4 ;  /* 0x000000ffff157224 */ /* 0x000fe200078e0004 */
[----:B------:R-:W-:Y:S02]  /*7100*/  PRMT R23, R13, 0x7610, R23 ;  /* 0x000076100d177816 */ /* 0x000fe40000000017 */
.L_x_17702:
[----:B------:R-:W-:Y:S05]  /*7110*/  BSYNC B1 ;  /* 0x0000000000017941 */ /* 0x000fea0003800000 */
.L_x_17700:
        /* <DEDUP_REMOVED lines=9> */
.L_x_17704:
[----:B------:R-:W-:Y:S01]  /*71b0*/  IMAD.MOV.U32 R13, RZ, RZ, R24 ;  /* 0x000000ffff0d7224 */ /* 0x000fe200078e0018 */
[C---:B------:R-:W-:Y:S01]  /*71c0*/  PRMT R4, R9.reuse, 0x7632, R4 ;  /* 0x0000763209047816 */ /* 0x040fe20000000004 */
[----:B------:R-:W-:Y:S01]  /*71d0*/  IMAD.MOV.U32 R24, RZ, RZ, R29 ;  /* 0x000000ffff187224 */ /* 0x000fe200078e001d */
[----:B------:R-:W-:Y:S02]  /*71e0*/  PRMT R9, R9, 0x7610, R2 ;  /* 0x0000761009097816 */ /* 0x000fe40000000002 */
.L_x_17705:
[----:B------:R-:W-:Y:S05]  /*71f0*/  BSYNC B1 ;  /* 0x0000000000017941 */ /* 0x000fea0003800000 */
.L_x_17703:
        /* <DEDUP_REMOVED lines=9> */
.L_x_17707:
[----:B------:R-:W-:Y:S01]  /*7290*/  IMAD.MOV.U32 R25, RZ, RZ, R13 ;  /* 0x000000ffff197224 */ /* 0x000fe200078e000d */
[----:B------:R-:W-:Y:S01]  /*72a0*/  PRMT R2, R2, 0x5410, R4 ;  /* 0x0000541002027816 */ /* 0x000fe20000000004 */
[----:B------:R-:W-:Y:S01]  /*72b0*/  IMAD.MOV.U32 R13, RZ, RZ, R14 ;  /* 0x000000ffff0d7224 */ /* 0x000fe200078e000e */
[----:B------:R-:W-:Y:S02]  /*72c0*/  PRMT R4, R17, 0x7610, R4 ;  /* 0x0000761011047816 */ /* 0x000fe40000000004 */
.L_x_17708:
[----:B------:R-:W-:Y:S05]  /*72d0*/  BSYNC B1 ;  /* 0x0000000000017941 */ /* 0x000fea0003800000 */
.L_x_17706:
        /* <DEDUP_REMOVED lines=9> */
.L_x_17710:
[----:B------:R-:W-:Y:S01]  /*7370*/  IMAD.MOV.U32 R14, RZ, RZ, R25 ;  /* 0x000000ffff0e7224 */ /* 0x000fe200078e0019 */
[C---:B------:R-:W-:Y:S01]  /*7380*/  PRMT R9, R2.reuse, 0x7632, R9 ;  /* 0x0000763202097816 */ /* 0x040fe20000000009 */
[----:B------:R-:W-:Y:S01]  /*7390*/  IMAD.MOV.U32 R25, RZ, RZ, R26 ;  /* 0x000000ffff197224 */ /* 0x000fe200078e001a */
[----:B------:R-:W-:Y:S02]  /*73a0*/  PRMT R2, R2, 0x5410, R2 ;  /* 0x0000541002027816 */ /* 0x000fe40000000002 */
.L_x_17711:
[----:B------:R-:W-:Y:S05]  /*73b0*/  BSYNC B1 ;  /* 0x0000000000017941 */ /* 0x000fea0003800000 */
.L_x_17709:
        /* <DEDUP_REMOVED lines=9> */
.L_x_17713:
[----:B------:R-:W-:Y:S01]  /*7450*/  IMAD.MOV.U32 R26, RZ, RZ, R14 ;  /* 0x000000ffff1a7224 */ /* 0x000fe200078e000e */
[----:B------:R-:W-:Y:S01]  /*7460*/  PRMT R2, R9, 0x7610, R2 ;  /* 0x0000761009027816 */ /* 0x000fe20000000002 */
[----:B------:R-:W-:Y:S01]  /*7470*/  IMAD.MOV.U32 R14, RZ, RZ, R19 ;  /* 0x000000ffff0e7224 */ /* 0x000fe200078e0013 */
[----:B------:R-:W-:Y:S02]  /*7480*/  PRMT R9, R17, 0x7632, R9 ;  /* 0x0000763211097816 */ /* 0x000fe40000000009 */
.L_x_17714:
[----:B------:R-:W-:Y:S05]  /*7490*/  BSYNC B1 ;  /* 0x0000000000017941 */ /* 0x000fea0003800000 */
.L_x_17712:
        /* <DEDUP_REMOVED lines=16> */
.L_x_17716:
[----:B------:R-:W-:Y:S01]  /*75a0*/  IMAD.MOV.U32 R22, RZ, RZ, R3 ;  /* 0x000000ffff167224 */ /* 0x000fe200078e0003 */
[C---:B------:R-:W-:Y:S01]  /*75b0*/  PRMT R17, R7.reuse, 0x7632, R17 ;  /* 0x0000763207117816 */ /* 0x040fe20000000011 */
[----:B------:R-:W-:Y:S01]  /*75c0*/  IMAD.MOV.U32 R3, RZ, RZ, R12 ;  /* 0x000000ffff037224 */ /* 0x000fe200078e000c */
[----:B------:R-:W-:Y:S02]  /*75d0*/  PRMT R7, R7, 0x5410, R7 ;  /* 0x0000541007077816 */ /* 0x000fe40000000007 */
.L_x_17717:
[----:B------:R-:W-:Y:S05]  /*75e0*/  BSYNC B1 ;  /* 0x0000000000017941 */ /* 0x000fea0003800000 */
.L_x_17715:
        /* <DEDUP_REMOVED lines=9> */
.L_x_17719:
[----:B------:R-:W-:Y:S01]  /*7680*/  IMAD.MOV.U32 R19, RZ, RZ, R22 ;  /* 0x000000ffff137224 */ /* 0x000fe200078e0016 */
[----:B------:R-:W-:Y:S01]  /*7690*/  PRMT R4, R4, 0x5410, R17 ;  /* 0x0000541004047816 */ /* 0x000fe20000000011 */
[----:B------:R-:W-:Y:S01]  /*76a0*/  IMAD.MOV.U32 R22, RZ, RZ, R21 ;  /* 0x000000ffff167224 */ /* 0x000fe200078e0015 */
[----:B------:R-:W-:Y:S02]  /*76b0*/  PRMT R17, R23, 0x7610, R17 ;  /* 0x0000761017117816 */ /* 0x000fe40000000011 */
.L_x_17720:
[----:B------:R-:W-:Y:S05]  /*76c0*/  BSYNC B1 ;  /* 0x0000000000017941 */ /* 0x000fea0003800000 */
.L_x_17718:
        /* <DEDUP_REMOVED lines=9> */
.L_x_17722:
[----:B------:R-:W-:Y:S01]  /*7760*/  IMAD.MOV.U32 R12, RZ, RZ, R19 ;  /* 0x000000ffff0c7224 */ /* 0x000fe200078e0013 */
[----:B------:R-:W-:Y:S01]  /*7770*/  PRMT R17, R17, 0x7610, R4 ;  /* 0x0000761011117816 */ /* 0x000fe20000000004 */
[----:B------:R-:W-:Y:S01]  /*7780*/  IMAD.MOV.U32 R19, RZ, RZ, R24 ;  /* 0x000000ffff137224 */ /* 0x000fe200078e0018 */
[----:B------:R-:W-:Y:S02]  /*7790*/  PRMT R4, R4, 0x7610, R9 ;  /* 0x0000761004047816 */ /* 0x000fe40000000009 */
.L_x_17723:
[----:B------:R-:W-:Y:S05]  /*77a0*/  BSYNC B1 ;  /* 0x0000000000017941 */ /* 0x000fea0003800000 */
.L_x_17721:
        /* <DEDUP_REMOVED lines=9> */
.L_x_17725:
[----:B------:R-:W-:Y:S01]  /*7840*/  IMAD.MOV.U32 R24, RZ, RZ, R12 ;  /* 0x000000ffff187224 */ /* 0x000fe200078e000c */
[----:B------:R-:W-:Y:S01]  /*7850*/  PRMT R9, R9, 0x7610, R17 ;  /* 0x0000761009097816 */ /* 0x000fe20000000011 */
[----:B------:R-:W-:Y:S01]  /*7860*/  IMAD.MOV.U32 R12, RZ, RZ, R13 ;  /* 0x000000ffff0c7224 */ /* 0x000fe200078e000d */
[----:B------:R-:W-:Y:S02]  /*7870*/  PRMT R17, R17, 0x5410, R4 ;  /* 0x0000541011117816 */ /* 0x000fe40000000004 */
.L_x_17726:
[----:B------:R-:W-:Y:S05]  /*7880*/  BSYNC B1 ;  /* 0x0000000000017941 */ /* 0x000fea0003800000 */
.L_x_17724:
        /* <DEDUP_REMOVED lines=9> */
.L_x_17728:
[----:B------:R-:W-:Y:S01]  /*7920*/  IMAD.MOV.U32 R13, RZ, RZ, R24 ;  /* 0x000000ffff0d7224 */ /* 0x000fe200078e0018 */
[C---:B------:R-:W-:Y:S01]  /*7930*/  PRMT R4, R9.reuse, 0x7632, R4 ;  /* 0x0000763209047816 */ /* 0x040fe20000000004 */
[----:B------:R-:W-:Y:S01]  /*7940*/  IMAD.MOV.U32 R24, RZ, RZ, R25 ;  /* 0x000000ffff187224 */ /* 0x000fe200078e0019 */
[----:B------:R-:W-:Y:S02]  /*7950*/  PRMT R9, R9, 0x7610, R2 ;  /* 0x0000761009097816 */ /* 0x000fe40000000002 */
.L_x_17729:
[----:B------:R-:W-:Y:S05]  /*7960*/  BSYNC B1 ;  /* 0x0000000000017941 */ /* 0x000fea0003800000 */
.L_x_17727:
        /* <DEDUP_REMOVED lines=9> */
.L_x_17731:
[----:B------:R-:W-:Y:S01]  /*7a00*/  IMAD.MOV.U32 R21, RZ, RZ, R13 ;  /* 0x000000ffff157224 */ /* 0x000fe200078e000d */
[----:B------:R-:W-:Y:S01]  /*7a10*/  PRMT R2, R2, 0x5410, R4 ;  /* 0x0000541002027816 */ /* 0x000fe20000000004 */
[----:B------:R-:W-:Y:S01]  /*7a20*/  IMAD.MOV.U32 R13, RZ, RZ, R14 ;  /* 0x000000ffff0d7224 */ /* 0x000fe200078e000e */
[----:B------:R-:W-:Y:S02]  /*7a30*/  PRMT R4, R9, 0x7610, R4 ;  /* 0x0000761009047816 */ /* 0x000fe40000000004 */
.L_x_17732:
[----:B------:R-:W-:Y:S05]  /*7a40*/  BSYNC B1 ;  /* 0x0000000000017941 */ /* 0x000fea0003800000 */
.L_x_17730:
        /* <DEDUP_REMOVED lines=9> */
.L_x_17734:
[----:B------:R-:W-:Y:S01]  /*7ae0*/  IMAD.MOV.U32 R14, RZ, RZ, R21 ;  /* 0x000000ffff0e7224 */ /* 0x000fe200078e0015 */
[C---:B------:R-:W-:Y:S01]  /*7af0*/  PRMT R7, R2.reuse, 0x7632, R7 ;  /* 0x0000763202077816 */ /* 0x040fe20000000007 */
[----:B------:R-:W-:Y:S01]  /*7b00*/  IMAD.MOV.U32 R21, RZ, RZ, R26 ;  /* 0x000000ffff157224 */ /* 0x000fe200078e001a */
[----:B------:R-:W-:Y:S02]  /*7b10*/  PRMT R2, R2, 0x5410, R2 ;  /* 0x0000541002027816 */ /* 0x000fe40000000002 */
.L_x_17735:
[----:B------:R-:W-:Y:S05]  /*7b20*/  BSYNC B1 ;  /* 0x0000000000017941 */ /* 0x000fea0003800000 */
.L_x_17733:
        /* <DEDUP_REMOVED lines=16> */
.L_x_17737:
[----:B------:R-:W-:Y:S01]  /*7c30*/  IMAD.MOV.U32 R10, RZ, RZ, R3 ;  /* 0x000000ffff0a7224 */ /* 0x000fe200078e0003 */
[C---:B------:R-:W-:Y:S01]  /*7c40*/  PRMT R2, R7.reuse, 0x7632, R2 ;  /* 0x0000763207027816 */ /* 0x040fe20000000002 */
[----:B------:R-:W-:Y:S01]  /*7c50*/  IMAD.MOV.U32 R3, RZ, RZ, R22 ;  /* 0x000000ffff037224 */ /* 0x000fe200078e0016 */
[----:B------:R-:W-:Y:S02]  /*7c60*/  PRMT R7, R7, 0x5410, R17 ;  /* 0x0000541007077816 */ /* 0x000fe40000000011 */
.L_x_17738:
[----:B------:R-:W-:Y:S05]  /*7c70*/  BSYNC B1 ;  /* 0x0000000000017941 */ /* 0x000fea0003800000 */
.L_x_17736:
        /* <DEDUP_REMOVED lines=9> */
.L_x_17740:
[----:B------:R-:W-:Y:S01]  /*7d10*/  IMAD.MOV.U32 R23, RZ, RZ, R10 ;  /* 0x000000ffff177224 */ /* 0x000fe200078e000a */
[----:B------:R-:W-:Y:S01]  /*7d20*/  PRMT R22, R2, 0x7610, R22 ;  /* 0x0000761002167816 */ /* 0x000fe20000000016 */
[----:B------:R-:W-:Y:S01]  /*7d30*/  IMAD.MOV.U32 R10, RZ, RZ, R19 ;  /* 0x000000ffff0a7224 */ /* 0x000fe200078e0013 */
[----:B------:R-:W-:Y:S02]  /*7d40*/  PRMT R2, R4, 0x7632, R2 ;  /* 0x0000763204027816 */ /* 0x000fe40000000002 */
.L_x_17741:
[----:B------:R-:W-:Y:S05]  /*7d50*/  BSYNC B1 ;  /* 0x0000000000017941 */ /* 0x000fea0003800000 */
.L_x_17739:
        /* <DEDUP_REMOVED lines=9> */
.L_x_17743:
[----:B------:R-:W-:Y:S01]  /*7df0*/  PRMT R17, R22, 0x7610, R17 ;  /* 0x0000761016117816 */ /* 0x000fe20000000011 */
[----:B------:R-:W-:Y:S02]  /*7e00*/  IMAD.MOV.U32 R19, RZ, RZ, R23 ;  /* 0x000000ffff137224 */ /* 0x000fe400078e0017 */
[----:B------:R-:W-:Y:S01]  /*7e10*/  IMAD.MOV.U32 R23, RZ, RZ, R12 ;  /* 0x000000ffff177224 */ /* 0x000fe200078e000c */
[----:B------:R-:W-:Y:S02]  /*7e20*/  PRMT R22, R17, 0x7632, R22 ;  /* 0x0000763211167816 */ /* 0x000fe40000000016 */
.L_x_17744:
[----:B------:R-:W-:Y:S05]  /*7e30*/  BSYNC B1 ;  /* 0x0000000000017941 */ /* 0x000fea0003800000 */
.L_x_17742:
        /* <DEDUP_REMOVED lines=9> */
.L_x_17746:
[----:B------:R-:W-:Y:S01]  /*7ed0*/  IMAD.MOV.U32 R20, RZ, RZ, R19 ;  /* 0x000000ffff147224 */ /* 0x000fe200078e0013 */
[--C-:B------:R-:W-:Y:S01]  /*7ee0*/  PRMT R22, R22, 0x5410, R17.reuse ;  /* 0x0000541016167816 */ /* 0x100fe20000000011 */
[----:B------:R-:W-:Y:S01]  /*7ef0*/  IMAD.MOV.U32 R19, RZ, RZ, R24 ;  /* 0x000000ffff137224 */ /* 0x000fe200078e0018 */
[----:B------:R-:W-:Y:S02]  /*7f00*/  PRMT R17, R9, 0x7632, R17 ;  /* 0x0000763209117816 */ /* 0x000fe40000000011 */
.L_x_17747:
[----:B------:R-:W-:Y:S05]  /*7f10*/  BSYNC B1 ;  /* 0x0000000000017941 */ /* 0x000fea0003800000 */
.L_x_17745:
        /* <DEDUP_REMOVED lines=9> */
.L_x_17749:
[----:B------:R-:W-:Y:S01]  /*7fb0*/  IMAD.MOV.U32 R12, RZ, RZ, R20 ;  /* 0x000000ffff0c7224 */ /* 0x000fe200078e0014 */
[----:B------:R-:W-:Y:S01]  /*7fc0*/  PRMT R17, R17, 0x7610, R22 ;  /* 0x0000761011117816 */ /* 0x000fe20000000016 */
[----:B------:R-:W-:Y:S01]  /*7fd0*/  IMAD.MOV.U32 R20, RZ, RZ, R13 ;  /* 0x000000ffff147224 */ /* 0x000fe200078e000d */
[----:B------:R-:W-:Y:S02]  /*7fe0*/  PRMT R22, R22, 0x5410, R4 ;  /* 0x0000541016167816 */ /* 0x000fe40000000004 */
.L_x_17750:
[----:B------:R-:W-:Y:S05]  /*7ff0*/  BSYNC B1 ;  /* 0x0000000000017941 */ /* 0x000fea0003800000 */
.L_x_17748:
        /* <DEDUP_REMOVED lines=9> */
.L_x_17752:
[----:B------:R-:W-:Y:S01]  /*8090*/  IMAD.MOV.U32 R9, RZ, RZ, R12 ;  /* 0x000000ffff097224 */ /* 0x000fe200078e000c */
[C---:B------:R-:W-:Y:S01]  /*80a0*/  PRMT R13, R17.reuse, 0x7632, R13 ;  /* 0x00007632110d7816 */ /* 0x040fe2000000000d */
[----:B------:R-:W-:Y:S01]  /*80b0*/  IMAD.MOV.U32 R12, RZ, RZ, R21 ;  /* 0x000000ffff0c7224 */ /* 0x000fe200078e0015 */
[----:B------:R-:W-:Y:S02]  /*80c0*/  PRMT R17, R17, 0x7610, R2 ;  /* 0x0000761011117816 */ /* 0x000fe40000000002 */
.L_x_17753:
[----:B------:R-:W-:Y:S05]  /*80d0*/  BSYNC B1 ;  /* 0x0000000000017941 */ /* 0x000fea0003800000 */
.L_x_17751:
        /* <DEDUP_REMOVED lines=9> */
.L_x_17755:
[----:B------:R-:W-:Y:S01]  /*8170*/  IMAD.MOV.U32 R4, RZ, RZ, R9 ;  /* 0x000000ffff047224 */ /* 0x000fe200078e0009 */
[--C-:B------:R-:W-:Y:S01]  /*8180*/  PRMT R2, R2, 0x5410, R13.reuse ;  /* 0x0000541002027816 */ /* 0x100fe2000000000d */
[----:B------:R-:W-:Y:S01]  /*8190*/  IMAD.MOV.U32 R9, RZ, RZ, R14 ;  /* 0x000000ffff097224 */ /* 0x000fe200078e000e */
[----:B------:R-:W-:Y:S02]  /*81a0*/  PRMT R13, R7, 0x7610, R13 ;  /* 0x00007610070d7816 */ /* 0x000fe4000000000d */
.L_x_17756:
[----:B------:R-:W-:Y:S05]  /*81b0*/  BSYNC B1 ;  /* 0x0000000000017941 */ /* 0x000fea0003800000 */
.L_x_17754:
        /* <DEDUP_REMOVED lines=16> */
.L_x_17758:
[----:B------:R-:W-:Y:S01]  /*82c0*/  IMAD.MOV.U32 R14, RZ, RZ, R3 ;  /* 0x000000ffff0e7224 */ /* 0x000fe200078e0003 */
[----:B------:R-:W-:Y:S01]  /*82d0*/  PRMT R24, R24, 0x7610, R7 ;  /* 0x0000761018187816 */ /* 0x000fe20000000007 */
[----:B------:R-:W-:Y:S01]  /*82e0*/  IMAD.MOV.U32 R3, RZ, RZ, R10 ;  /* 0x000000ffff037224 */ /* 0x000fe200078e000a */
[----:B------:R-:W-:Y:S02]  /*82f0*/  PRMT R7, R7, 0x5410, R2 ;  /* 0x0000541007077816 */ /* 0x000fe40000000002 */
.L_x_17759:
[----:B------:R-:W-:Y:S05]  /*8300*/  BSYNC B1 ;  /* 0x0000000000017941 */ /* 0x000fea0003800000 */
.L_x_17757:
        /* <DEDUP_REMOVED lines=9> */
.L_x_17761:
[----:B------:R-:W-:Y:S01]  /*83a0*/  IMAD.MOV.U32 R10, RZ, RZ, R14 ;  /* 0x000000ffff0a7224 */ /* 0x000fe200078e000e */
[----:B------:R-:W-:Y:S01]  /*83b0*/  PRMT R24, R24, 0x5432, R22 ;  /* 0x0000543218187816 */ /* 0x000fe20000000016 */
[----:B------:R-:W-:Y:S02]  /*83c0*/  IMAD.MOV.U32 R14, RZ, RZ, R23 ;  /* 0x000000ffff0e7224 */ /* 0x000fe400078e0017 */
.L_x_17762:
[----:B------:R-:W-:Y:S05]  /*83d0*/  BSYNC B1 ;  /* 0x0000000000017941 */ /* 0x000fea0003800000 */
.L_x_17760:
        /* <DEDUP_REMOVED lines=9> */
.L_x_17764:
[----:B------:R-:W-:Y:S01]  /*8470*/  IMAD.MOV.U32 R18, RZ, RZ, R10 ;  /* 0x000000ffff127224 */ /* 0x000fe200078e000a */
[--C-:B------:R-:W-:Y:S01]  /*8480*/  PRMT R21, R21, 0x5410, R24.reuse ;  /* 0x0000541015157816 */ /* 0x100fe20000000018 */
[----:B------:R-:W-:Y:S01]  /*8490*/  IMAD.MOV.U32 R10, RZ, RZ, R19 ;  /* 0x000000ffff0a7224 */ /* 0x000fe200078e0013 */
[----:B------:R-:W-:Y:S02]  /*84a0*/  PRMT R24, R17, 0x7610, R24 ;  /* 0x0000761011187816 */ /* 0x000fe40000000018 */
.L_x_17765:
[----:B------:R-:W-:Y:S05]  /*84b0*/  BSYNC B1 ;  /* 0x0000000000017941 */ /* 0x000fea0003800000 */
.L_x_17763:
        /* <DEDUP_REMOVED lines=9> */
.L_x_17767:
[----:B------:R-:W-:Y:S01]  /*8550*/  IMAD.MOV.U32 R19, RZ, RZ, R18 ;  /* 0x000000ffff137224 */ /* 0x000fe200078e0012 */
[C---:B------:R-:W-:Y:S01]  /*8560*/  PRMT R7, R21.reuse, 0x7632, R7 ;  /* 0x0000763215077816 */ /* 0x040fe20000000007 */
[----:B------:R-:W-:Y:S01]  /*8570*/  IMAD.MOV.U32 R18, RZ, RZ, R20 ;  /* 0x000000ffff127224 */ /* 0x000fe200078e0014 */
[----:B------:R-:W-:Y:S02]  /*8580*/  PRMT R21, R21, 0x7610, R22 ;  /* 0x0000761015157816 */ /* 0x000fe40000000016 */
.L_x_17768:
[----:B------:R-:W-:Y:S05]  /*8590*/  BSYNC B1 ;  /* 0x0000000000017941 */ /* 0x000fea0003800000 */
.L_x_17766:
        /* <DEDUP_REMOVED lines=9> */
.L_x_17770:
[----:B------:R-:W-:Y:S01]  /*8630*/  IMAD.MOV.U32 R20, RZ, RZ, R19 ;  /* 0x000000ffff147224 */ /* 0x000fe200078e0013 */
[----:B------:R-:W-:Y:S01]  /*8640*/  PRMT R21, R7, 0x7610, R21 ;  /* 0x0000761007157816 */ /* 0x000fe20000000015 */
[----:B------:R-:W-:Y:S01]  /*8650*/  IMAD.MOV.U32 R19, RZ, RZ, R12 ;  /* 0x000000ffff137224 */ /* 0x000fe200078e000c */
[----:B------:R-:W-:Y:S02]  /*8660*/  PRMT R7, R17, 0x7632, R7 ;  /* 0x0000763211077816 */ /* 0x000fe40000000007 */
.L_x_17771:
[----:B------:R-:W-:Y:S05]  /*8670*/  BSYNC B1 ;  /* 0x0000000000017941 */ /* 0x000fea0003800000 */
.L_x_17769:
        /* <DEDUP_REMOVED lines=9> */
.L_x_17773:
[----:B------:R-:W-:Y:S01]  /*8710*/  PRMT R13, R13, 0x5410, R21 ;  /* 0x000054100d0d7816 */ /* 0x000fe20000000015 */
[----:B------:R-:W-:Y:S02]  /*8720*/  IMAD.MOV.U32 R17, RZ, RZ, R20 ;  /* 0x000000ffff117224 */ /* 0x000fe400078e0014 */
[----:B------:R-:W-:Y:S01]  /*8730*/  IMAD.MOV.U32 R20, RZ, RZ, R9 ;  /* 0x000000ffff147224 */ /* 0x000fe200078e0009 */
[----:B------:R-:W-:Y:S02]  /*8740*/  PRMT R21, R13, 0x7610, R21 ;  /* 0x000076100d157816 */ /* 0x000fe40000000015 */
.L_x_17774:
[----:B------:R-:W-:Y:S05]  /*8750*/  BSYNC B1 ;  /* 0x0000000000017941 */ /* 0x000fea0003800000 */
.L_x_17772:
        /* <DEDUP_REMOVED lines=9> */
.L_x_17776:
[----:B------:R-:W-:Y:S01]  /*87f0*/  IMAD.MOV.U32 R12, RZ, RZ, R17 ;  /* 0x000000ffff0c7224 */ /* 0x000fe200078e0011 */
[----:B------:R-:W-:Y:S01]  /*8800*/  PRMT R9, R9, 0x7610, R13 ;  /* 0x0000761009097816 */ /* 0x000fe2000000000d */
[----:B------:R-:W-:Y:S01]  /*8810*/  IMAD.MOV.U32 R17, RZ, RZ, R4 ;  /* 0x000000ffff117224 */ /* 0x000fe200078e0004 */
[----:B------:R-:W-:Y:S02]  /*8820*/  PRMT R13, R13, 0x7610, R2 ;  /* 0x000076100d0d7816 */ /* 0x000fe40000000002 */
.L_x_17777:
[----:B------:R-:W-:Y:S05]  /*8830*/  BSYNC B1 ;  /* 0x0000000000017941 */ /* 0x000fea0003800000 */
.L_x_17775:
        /* <DEDUP_REMOVED lines=16> */
.L_x_17779:
[C---:B------:R-:W-:Y:S01]  /*8940*/  PRMT R33, R7.reuse, 0x7632, R33 ;  /* 0x0000763207217816 */ /* 0x040fe20000000021 */
[----:B------:R-:W-:Y:S01]  /*8950*/  IMAD.MOV.U32 R2, RZ, RZ, R3 ;  /* 0x000000ffff027224 */ /* 0x000fe200078e0003 */
[----:B------:R-:W-:Y:S01]  /*8960*/  PRMT R7, R7, 0x7610, R24 ;  /* 0x0000761007077816 */ /* 0x000fe20000000018 */
[----:B------:R-:W-:Y:S02]  /*8970*/  IMAD.MOV.U32 R3, RZ, RZ, R14 ;  /* 0x000000ffff037224 */ /* 0x000fe400078e000e */
.L_x_17780:
[----:B------:R-:W-:Y:S05]  /*8980*/  BSYNC B1 ;  /* 0x0000000000017941 */ /* 0x000fea0003800000 */
.L_x_17778:
        /* <DEDUP_REMOVED lines=9> */
.L_x_17782:
[--C-:B------:R-:W-:Y:S01]  /*8a20*/  PRMT R32, R32, 0x5410, R33.reuse ;  /* 0x0000541020207816 */ /* 0x100fe20000000021 */
[----:B------:R-:W-:Y:S01]  /*8a30*/  IMAD.MOV.U32 R31, RZ, RZ, R2 ;  /* 0x000000ffff1f7224 */ /* 0x000fe200078e0002 */
[----:B------:R-:W-:Y:S01]  /*8a40*/  PRMT R33, R24, 0x7610, R33 ;  /* 0x0000761018217816 */ /* 0x000fe20000000021 */
[----:B------:R-:W-:Y:S02]  /*8a50*/  IMAD.MOV.U32 R2, RZ, RZ, R10 ;  /* 0x000000ffff027224 */ /* 0x000fe400078e000a */
.L_x_17783:
[----:B------:R-:W-:Y:S05]  /*8a60*/  BSYNC B1 ;  /* 0x0000000000017941 */ /* 0x000fea0003800000 */
.L_x_17781:
        /* <DEDUP_REMOVED lines=9> */
.L_x_17785:
[----:B------:R-:W-:Y:S01]  /*8b00*/  IMAD.MOV.U32 R30, RZ, RZ, R31 ;  /* 0x000000ffff1e7224 */ /* 0x000fe200078e001f */
[----:B------:R-:W-:Y:S01]  /*8b10*/  PRMT R32, R32, 0x7632, R21 ;  /* 0x0000763220207816 */ /* 0x000fe20000000015 */
[----:B------:R-:W-:Y:S02]  /*8b20*/  IMAD.MOV.U32 R31, RZ, RZ, R18 ;  /* 0x000000ffff1f7224 */ /* 0x000fe400078e0012 */
.L_x_17786:
[----:B------:R-:W-:Y:S05]  /*8b30*/  BSYNC B1 ;  /* 0x0000000000017941 */ /* 0x000fea0003800000 */
.L_x_17784:
        /* <DEDUP_REMOVED lines=9> */
.L_x_17788:
[----:B------:R-:W-:Y:S01]  /*8bd0*/  PRMT R24, R32, 0x7610, R24 ;  /* 0x0000761020187816 */ /* 0x000fe20000000018 */
[----:B------:R-:W-:Y:S01]  /*8be0*/  IMAD.MOV.U32 R29, RZ, RZ, R30 ;  /* 0x000000ffff1d7224 */ /* 0x000fe200078e001e */
[----:B------:R-:W-:Y:S01]  /*8bf0*/  PRMT R32, R7, 0x7610, R32 ;  /* 0x0000761007207816 */ /* 0x000fe20000000020 */
[----:B------:R-:W-:Y:S02]  /*8c00*/  IMAD.MOV.U32 R30, RZ, RZ, R19 ;  /* 0x000000ffff1e7224 */ /* 0x000fe400078e0013 */
.L_x_17789:
[----:B------:R-:W-:Y:S05]  /*8c10*/  BSYNC B1 ;  /* 0x0000000000017941 */ /* 0x000fea0003800000 */
.L_x_17787:
        /* <DEDUP_REMOVED lines=9> */
.L_x_17791:
[----:B------:R-:W-:Y:S01]  /*8cb0*/  PRMT R7, R24, 0x7610, R7 ;  /* 0x0000761018077816 */ /* 0x000fe20000000007 */
[----:B------:R-:W-:Y:S01]  /*8cc0*/  IMAD.MOV.U32 R28, RZ, RZ, R29 ;  /* 0x000000ffff1c7224 */ /* 0x000fe200078e001d */
[----:B------:R-:W-:Y:S01]  /*8cd0*/  PRMT R24, R21, 0x7610, R24 ;  /* 0x0000761015187816 */ /* 0x000fe20000000018 */
[----:B------:R-:W-:Y:S02]  /*8ce0*/  IMAD.MOV.U32 R29, RZ, RZ, R20 ;  /* 0x000000ffff1d7224 */ /* 0x000fe400078e0014 */
.L_x_17792:
[----:B------:R-:W-:Y:S05]  /*8cf0*/  BSYNC B1 ;  /* 0x0000000000017941 */ /* 0x000fea0003800000 */
.L_x_17790:
        /* <DEDUP_REMOVED lines=9> */
.L_x_17794:
[--C-:B------:R-:W-:Y:S01]  /*8d90*/  PRMT R24, R24, 0x5410, R7.reuse ;  /* 0x0000541018187816 */ /* 0x100fe20000000007 */
[----:B------:R-:W-:Y:S01]  /*8da0*/  IMAD.MOV.U32 R27, RZ, RZ, R28 ;  /* 0x000000ffff1b7224 */ /* 0x000fe200078e001c */
[----:B------:R-:W-:Y:S01]  /*8db0*/  PRMT R7, R13, 0x7632, R7 ;  /* 0x000076320d077816 */ /* 0x000fe20000000007 */
[----:B------:R-:W-:Y:S02]  /*8dc0*/  IMAD.MOV.U32 R28, RZ, RZ, R17 ;  /* 0x000000ffff1c7224 */ /* 0x000fe400078e0011 */
.L_x_17795:
[----:B------:R-:W-:Y:S05]  /*8dd0*/  BSYNC B1 ;  /* 0x0000000000017941 */ /* 0x000fea0003800000 */
.L_x_17793:
        /* <DEDUP_REMOVED lines=9> */
.L_x_17797:
[----:B------:R-:W-:Y:S01]  /*8e70*/  PRMT R33, R33, 0x7610, R24 ;  /* 0x0000761021217816 */ /* 0x000fe20000000018 */
[----:B------:R-:W-:Y:S01]  /*8e80*/  IMAD.MOV.U32 R26, RZ, RZ, R27 ;  /* 0x000000ffff1a7224 */ /* 0x000fe200078e001b */
[----:B------:R-:W-:Y:S01]  /*8e90*/  PRMT R24, R24, 0x7610, R9 ;  /* 0x0000761018187816 */ /* 0x000fe20000000009 */
[----:B------:R-:W-:Y:S02]  /*8ea0*/  IMAD.MOV.U32 R27, RZ, RZ, R12 ;  /* 0x000000ffff1b7224 */ /* 0x000fe400078e000c */
.L_x_17798:
[----:B------:R-:W-:Y:S05]  /*8eb0*/  BSYNC B1 ;  /* 0x0000000000017941 */ /* 0x000fea0003800000 */
.L_x_17796:
[----:B------:R-:W-:Y:S02]  /*8ec0*/  FADD.FTZ R5, R11, R5 ;  /* 0x000000050b057221 */ /* 0x000fe40000010000 */
[----:B------:R-:W-:Y:S02]  /*8ed0*/  IMAD.MOV.U32 R4, RZ, RZ, R0 ;  /* 0x000000ffff047224 */ /* 0x000fe400078e0000 */
.L_x_17630:
[----:B--234-:R-:W-:Y:S05]  /*8ee0*/  BSYNC B0 ;  /* 0x0000000000007941 */ /* 0x01cfea0003800000 */
.L_x_17629:
[----:B------:R-:W-:Y:S01]  /*8ef0*/  ISETP.GT.AND P0, PT, R15, 0x1b, PT ;  /* 0x0000001b0f00780c */ /* 0x000fe20003f04270 */
[----:B------:R2:W3:Y:S01]  /*8f00*/  SHFL.DOWN PT, R17, R4, 0x4, 0x1f ;  /* 0x08801f0004117f89 */ /* 0x0004e200000e0000 */
[--C-:B0-----:R-:W-:Y:S01]  /*8f10*/  PRMT R12, R7, 0x5410, R24.reuse ;  /* 0x00005410070c7816 */ /* 0x101fe20000000018 */
[----:B------:R-:W-:Y:S01]  /*8f20*/  BSSY B0, `(.L_x_17799) ;  /* 0x0000360000007945 */ /* 0x000fe20003800000 */
[C---:B------:R-:W-:Y:S01]  /*8f30*/  PRMT R8, R33.reuse, 0x7610, R7 ;  /* 0x0000761021087816 */ /* 0x040fe20000000007 */
[----:B------:R2:W0:Y:S01]  /*8f40*/  SHFL.DOWN PT, R11, R5, 0x4, 0x1f ;  /* 0x08801f00050b7f89 */ /* 0x00042200000e0000 */
[----:B-1----:R-:W-:-:S03]  /*8f50*/  PRMT R0, R33, 0x7632, R24 ;  /* 0x0000763221007816 */ /* 0x002fc60000000018 */
        /* <DEDUP_REMOVED lines=13> */
[C---:B-1-34-:R-:W-:Y:S01]  /*9030*/  ISETP.GT.AND P1, PT, R3.reuse, R13, PT ;  /* 0x0000000d0300720c */ /* 0x05afe20003f24270 */
[----:B0-----:R-:W-:Y:S01]  /*9040*/  HSETP2.GT.AND P0, PT, R14.H0_H0, R7.H1_H1, PT ;  /* 0x300000070e007234 */ /* 0x001fe20003f04800 */
[----:B------:R-:W-:Y:S01]  /*9050*/  FSETP.GT.FTZ.AND P2, PT, R4, R17, PT ;  /* 0x000000110400720b */ /* 0x000fe20003f54000 */
[----:B------:R-:W-:Y:S03]  /*9060*/  BSSY B1, `(.L_x_17801) ;  /* 0x000001a000017945 */ /* 0x000fe60003800000 */
[----:B------:R-:W-:-:S02]  /*9070*/  ISETP.EQ.OR P0, PT, R3, -0x1, P0 ;  /* 0xffffffff0300780c */ /* 0x000fc40000702670 */
[----:B--2---:R-:W-:Y:S02]  /*9080*/  FSEL R0, R4, R17, P2 ;  /* 0x0000001104007208 */ /* 0x004fe40001000000 */
        /* <DEDUP_REMOVED lines=19> */
.L_x_17802:
[----:B------:R-:W-:Y:S01]  /*91c0*/  IMAD.MOV.U32 R4, RZ, RZ, R3 ;  /* 0x000000ffff047224 */ /* 0x000fe200078e0003 */
[C---:B------:R-:W-:Y:S01]  /*91d0*/  PRMT R13, R7.reuse, 0x7632, R13 ;  /* 0x00007632070d7816 */ /* 0x040fe2000000000d */
[----:B------:R-:W-:Y:S01]  /*91e0*/  IMAD.MOV.U32 R3, RZ, RZ, R2 ;  /* 0x000000ffff037224 */ /* 0x000fe200078e0002 */
[----:B------:R-:W-:Y:S02]  /*91f0*/  PRMT R7, R7, 0x5410, R33 ;  /* 0x0000541007077816 */ /* 0x000fe40000000021 */
.L_x_17803:
[----:B------:R-:W-:Y:S05]  /*9200*/  BSYNC B1 ;  /* 0x0000000000017941 */ /* 0x000fea0003800000 */
.L_x_17801:
        /* <DEDUP_REMOVED lines=9> */
.L_x_17805:
[----:B------:R-:W-:Y:S01]  /*92a0*/  IMAD.MOV.U32 R17, RZ, RZ, R4 ;  /* 0x000000ffff117224 */ /* 0x000fe200078e0004 */
[----:B------:R-:W-:Y:S01]  /*92b0*/  PRMT R2, R2, 0x5410, R13 ;  /* 0x0000541002027816 */ /* 0x000fe2000000000d */
[----:B------:R-:W-:Y:S01]  /*92c0*/  IMAD.MOV.U32 R4, RZ, RZ, R31 ;  /* 0x000000ffff047224 */ /* 0x000fe200078e001f */
[----:B------:R-:W-:Y:S02]  /*92d0*/  PRMT R13, R32, 0x7632, R13 ;  /* 0x00007632200d7816 */ /* 0x000fe4000000000d */
.L_x_17806:
[----:B------:R-:W-:Y:S05]  /*92e0*/  BSYNC B1 ;  /* 0x0000000000017941 */ /* 0x000fea0003800000 */
.L_x_17804:
        /* <DEDUP_REMOVED lines=9> */
.L_x_17808:
[----:B------:R-:W-:Y:S01]  /*9380*/  IMAD.MOV.U32 R19, RZ, RZ, R17 ;  /* 0x000000ffff137224 */ /* 0x000fe200078e0011 */
[----:B------:R-:W-:Y:S01]  /*9390*/  PRMT R13, R13, 0x7610, R2 ;  /* 0x000076100d0d7816 */ /* 0x000fe20000000002 */
[----:B------:R-:W-:Y:S01]  /*93a0*/  IMAD.MOV.U32 R17, RZ, RZ, R30 ;  /* 0x000000ffff117224 */ /* 0x000fe200078e001e */
[----:B------:R-:W-:Y:S02]  /*93b0*/  PRMT R2, R2, 0x5410, R32 ;  /* 0x0000541002027816 */ /* 0x000fe40000000020 */
.L_x_17809:
[----:B------:R-:W-:Y:S05]  /*93c0*/  BSYNC B1 ;  /* 0x0000000000017941 */ /* 0x000fea0003800000 */
.L_x_17807:
        /* <DEDUP_REMOVED lines=9> */
.L_x_17811:
[----:B------:R-:W-:Y:S01]  /*9460*/  IMAD.MOV.U32 R21, RZ, RZ, R19 ;  /* 0x000000ffff157224 */ /* 0x000fe200078e0013 */
[C---:B------:R-:W-:Y:S01]  /*9470*/  PRMT R2, R13.reuse, 0x7632, R2 ;  /* 0x000076320d027816 */ /* 0x040fe20000000002 */
[----:B------:R-:W-:Y:S01]  /*9480*/  IMAD.MOV.U32 R19, RZ, RZ, R29 ;  /* 0x000000ffff137224 */ /* 0x000fe200078e001d */
[----:B------:R-:W-:Y:S02]  /*9490*/  PRMT R13, R13, 0x5410, R24 ;  /* 0x000054100d0d7816 */ /* 0x000fe40000000018 */
.L_x_17812:
[----:B------:R-:W-:Y:S05]  /*94a0*/  BSYNC B1 ;  /* 0x0000000000017941 */ /* 0x000fea0003800000 */
.L_x_17810:
        /* <DEDUP_REMOVED lines=9> */
.L_x_17814:
[----:B------:R-:W-:Y:S01]  /*9540*/  IMAD.MOV.U32 R30, RZ, RZ, R21 ;  /* 0x000000ffff1e7224 */ /* 0x000fe200078e0015 */
[----:B------:R-:W-:Y:S01]  /*9550*/  PRMT R23, R23, 0x5410, R2 ;  /* 0x0000541017177816 */ /* 0x000fe20000000002 */
[----:B------:R-:W-:Y:S01]  /*9560*/  IMAD.MOV.U32 R21, RZ, RZ, R28 ;  /* 0x000000ffff157224 */ /* 0x000fe200078e001c */
[----:B------:R-:W-:Y:S02]  /*9570*/  PRMT R2, R7, 0x7610, R2 ;  /* 0x0000761007027816 */ /* 0x000fe40000000002 */
.L_x_17815:
[----:B------:R-:W-:Y:S05]  /*9580*/  BSYNC B1 ;  /* 0x0000000000017941 */ /* 0x000fea0003800000 */
.L_x_17813:
        /* <DEDUP_REMOVED lines=9> */
.L_x_17817:
[----:B------:R-:W-:Y:S01]  /*9620*/  IMAD.MOV.U32 R25, RZ, RZ, R30 ;  /* 0x000000ffff197224 */ /* 0x000fe200078e001e */
[C---:B------:R-:W-:Y:S01]  /*9630*/  PRMT R7, R23.reuse, 0x7632, R7 ;  /* 0x0000763217077816 */ /* 0x040fe20000000007 */
[----:B------:R-:W-:Y:S01]  /*9640*/  IMAD.MOV.U32 R30, RZ, RZ, R27 ;  /* 0x000000ffff1e7224 */ /* 0x000fe200078e001b */
[----:B------:R-:W-:Y:S02]  /*9650*/  PRMT R23, R23, 0x7610, R24 ;  /* 0x0000761017177816 */ /* 0x000fe40000000018 */
.L_x_17818:
[----:B------:R-:W-:Y:S05]  /*9660*/  BSYNC B1 ;  /* 0x0000000000017941 */ /* 0x000fea0003800000 */
.L_x_17816:
        /* <DEDUP_REMOVED lines=9> */
.L_x_17820:
[----:B------:R-:W-:Y:S01]  /*9700*/  IMAD.MOV.U32 R24, RZ, RZ, R25 ;  /* 0x000000ffff187224 */ /* 0x000fe200078e0019 */
[----:B------:R-:W-:Y:S01]  /*9710*/  PRMT R23, R7, 0x7610, R23 ;  /* 0x0000761007177816 */ /* 0x000fe20000000017 */
[----:B------:R-:W-:Y:S01]  /*9720*/  IMAD.MOV.U32 R25, RZ, RZ, R26 ;  /* 0x000000ffff197224 */ /* 0x000fe200078e001a */
[----:B------:R-:W-:Y:S02]  /*9730*/  PRMT R7, R33, 0x7632, R7 ;  /* 0x0000763221077816 */ /* 0x000fe40000000007 */
.L_x_17821:
[----:B------:R-:W-:Y:S05]  /*9740*/  BSYNC B1 ;  /* 0x0000000000017941 */ /* 0x000fea0003800000 */
.L_x_17819:
        /* <DEDUP_REMOVED lines=16> */
.L_x_17823:
[----:B------:R-:W-:Y:S01]  /*9850*/  IMAD.MOV.U32 R14, RZ, RZ, R3 ;  /* 0x000000ffff0e7224 */ /* 0x000fe200078e0003 */
[C---:B------:R-:W-:Y:S01]  /*9860*/  PRMT R9, R7.reuse, 0x7632, R9 ;  /* 0x0000763207097816 */ /* 0x040fe20000000009 */
[----:B------:R-:W-:Y:S01]  /*9870*/  IMAD.MOV.U32 R3, RZ, RZ, R4 ;  /* 0x000000ffff037224 */ /* 0x000fe200078e0004 */
[----:B------:R-:W-:Y:S02]  /*9880*/  PRMT R7, R7, 0x5410, R13 ;  /* 0x0000541007077816 */ /* 0x000fe4000000000d */
.L_x_17824:
[----:B------:R-:W-:Y:S05]  /*9890*/  BSYNC B1 ;  /* 0x0000000000017941 */ /* 0x000fea0003800000 */
.L_x_17822:
        /* <DEDUP_REMOVED lines=9> */
.L_x_17826:
[----:B------:R-:W-:Y:S01]  /*9930*/  IMAD.MOV.U32 R4, RZ, RZ, R14 ;  /* 0x000000ffff047224 */ /* 0x000fe200078e000e */
[----:B------:R-:W-:Y:S01]  /*9940*/  PRMT R13, R9, 0x7610, R13 ;  /* 0x00007610090d7816 */ /* 0x000fe2000000000d */
[----:B------:R-:W-:Y:S01]  /*9950*/  IMAD.MOV.U32 R14, RZ, RZ, R17 ;  /* 0x000000ffff0e7224 */ /* 0x000fe200078e0011 */
[----:B------:R-:W-:Y:S02]  /*9960*/  PRMT R9, R2, 0x7632, R9 ;  /* 0x0000763202097816 */ /* 0x000fe40000000009 */
.L_x_17827:
[----:B------:R-:W-:Y:S05]  /*9970*/  BSYNC B1 ;  /* 0x0000000000017941 */ /* 0x000fea0003800000 */
.L_x_17825:
        /* <DEDUP_REMOVED lines=9> */
.L_x_17829:
[----:B------:R-:W-:Y:S01]  /*9a10*/  IMAD.MOV.U32 R26, RZ, RZ, R4 ;  /* 0x000000ffff1a7224 */ /* 0x000fe200078e0004 */
[----:B------:R-:W-:Y:S01]  /*9a20*/  PRMT R2, R2, 0x5410, R13 ;  /* 0x0000541002027816 */ /* 0x000fe2000000000d */
[----:B------:R-:W-:Y:S01]  /*9a30*/  IMAD.MOV.U32 R4, RZ, RZ, R19 ;  /* 0x000000ffff047224 */ /* 0x000fe200078e0013 */
[----:B------:R-:W-:Y:S02]  /*9a40*/  PRMT R13, R13, 0x7632, R13 ;  /* 0x000076320d0d7816 */ /* 0x000fe4000000000d */
.L_x_17830:
[----:B------:R-:W-:Y:S05]  /*9a50*/  BSYNC B1 ;  /* 0x0000000000017941 */ /* 0x000fea0003800000 */
.L_x_17828:
        /* <DEDUP_REMOVED lines=9> */
.L_x_17832:
[----:B------:R-:W-:Y:S01]  /*9af0*/  IMAD.MOV.U32 R17, RZ, RZ, R26 ;  /* 0x000000ffff117224 */ /* 0x000fe200078e001a */
[C---:B------:R-:W-:Y:S01]  /*9b00*/  PRMT R19, R2.reuse, 0x7632, R19 ;  /* 0x0000763202137816 */ /* 0x040fe20000000013 */
[----:B------:R-:W-:Y:S01]  /*9b10*/  IMAD.MOV.U32 R26, RZ, RZ, R21 ;  /* 0x000000ffff1a7224 */ /* 0x000fe200078e0015 */
[----:B------:R-:W-:Y:S02]  /*9b20*/  PRMT R2, R2, 0x5410, R2 ;  /* 0x0000541002027816 */ /* 0x000fe40000000002 */
.L_x_17833:
[----:B------:R-:W-:Y:S05]  /*9b30*/  BSYNC B1 ;  /* 0x0000000000017941 */ /* 0x000fea0003800000 */
.L_x_17831:
        /* <DEDUP_REMOVED lines=9> */
.L_x_17835:
[----:B------:R-:W-:Y:S01]  /*9bd0*/  IMAD.MOV.U32 R28, RZ, RZ, R17 ;  /* 0x000000ffff1c7224 */ /* 0x000fe200078e0011 */
[----:B------:R-:W-:Y:S01]  /*9be0*/  PRMT R2, R19, 0x7610, R2 ;  /* 0x0000761013027816 */ /* 0x000fe20000000002 */
[----:B------:R-:W-:Y:S01]  /*9bf0*/  IMAD.MOV.U32 R17, RZ, RZ, R30 ;  /* 0x000000ffff117224 */ /* 0x000fe200078e001e */
[----:B------:R-:W-:Y:S02]  /*9c00*/  PRMT R19, R23, 0x7632, R19 ;  /* 0x0000763217137816 */ /* 0x000fe40000000013 */
.L_x_17836:
[----:B------:R-:W-:Y:S05]  /*9c10*/  BSYNC B1 ;  /* 0x0000000000017941 */ /* 0x000fea0003800000 */
.L_x_17834:
        /* <DEDUP_REMOVED lines=9> */
.L_x_17838:
[----:B------:R-:W-:Y:S01]  /*9cb0*/  IMAD.MOV.U32 R21, RZ, RZ, R28 ;  /* 0x000000ffff157224 */ /* 0x000fe200078e001c */
[----:B------:R-:W-:Y:S01]  /*9cc0*/  PRMT R27, R2, 0x7610, R27 ;  /* 0x00007610021b7816 */ /* 0x000fe2000000001b */
[----:B------:R-:W-:Y:S01]  /*9cd0*/  IMAD.MOV.U32 R28, RZ, RZ, R25 ;  /* 0x000000ffff1c7224 */ /* 0x000fe200078e0019 */
[----:B------:R-:W-:Y:S02]  /*9ce0*/  PRMT R2, R7, 0x7610, R2 ;  /* 0x0000761007027816 */ /* 0x000fe40000000002 */
.L_x_17839:
[----:B------:R-:W-:Y:S05]  /*9cf0*/  BSYNC B1 ;  /* 0x0000000000017941 */ /* 0x000fea0003800000 */
.L_x_17837:
        /* <DEDUP_REMOVED lines=9> */
.L_x_17841:
[----:B------:R-:W-:Y:S01]  /*9d90*/  IMAD.MOV.U32 R25, RZ, RZ, R21 ;  /* 0x000000ffff197224 */ /* 0x000fe200078e0015 */
[----:B------:R-:W-:Y:S01]  /*9da0*/  PRMT R7, R27, 0x7610, R7 ;  /* 0x000076101b077816 */ /* 0x000fe20000000007 */
[----:B------:R-:W-:Y:S01]  /*9db0*/  IMAD.MOV.U32 R21, RZ, RZ, R24 ;  /* 0x000000ffff157224 */ /* 0x000fe200078e0018 */
[----:B------:R-:W-:Y:S02]  /*9dc0*/  PRMT R27, R23, 0x7610, R27 ;  /* 0x00007610171b7816 */ /* 0x000fe4000000001b */
.L_x_17842:
[----:B------:R-:W-:Y:S05]  /*9dd0*/  BSYNC B1 ;  /* 0x0000000000017941 */ /* 0x000fea0003800000 */
.L_x_17840:
        /* <DEDUP_REMOVED lines=16> */
.L_x_17844:
[----:B------:R-:W-:Y:S01]  /*9ee0*/  IMAD.MOV.U32 R23, RZ, RZ, R3 ;  /* 0x000000ffff177224 */ /* 0x000fe200078e0003 */
[C---:B------:R-:W-:Y:S01]  /*9ef0*/  PRMT R24, R7.reuse, 0x7632, R24 ;  /* 0x0000763207187816 */ /* 0x040fe20000000018 */
[----:B------:R-:W-:Y:S01]  /*9f00*/  IMAD.MOV.U32 R3, RZ, RZ, R14 ;  /* 0x000000ffff037224 */ /* 0x000fe200078e000e */
[----:B------:R-:W-:Y:S02]  /*9f10*/  PRMT R7, R7, 0x5410, R9 ;  /* 0x0000541007077816 */ /* 0x000fe40000000009 */
.L_x_17845:
[----:B------:R-:W-:Y:S05]  /*9f20*/  BSYNC B1 ;  /* 0x0000000000017941 */ /* 0x000fea0003800000 */
.L_x_17843:
        /* <DEDUP_REMOVED lines=9> */
.L_x_17847:
[----:B------:R-:W-:Y:S01]  /*9fc0*/  PRMT R13, R13, 0x5410, R24 ;  /* 0x000054100d0d7816 */ /* 0x000fe20000000018 */
[----:B------:R-:W-:Y:S02]  /*9fd0*/  IMAD.MOV.U32 R9, RZ, RZ, R23 ;  /* 0x000000ffff097224 */ /* 0x000fe400078e0017 */
[----:B------:R-:W-:Y:S01]  /*9fe0*/  IMAD.MOV.U32 R23, RZ, RZ, R4 ;  /* 0x000000ffff177224 */ /* 0x000fe200078e0004 */
[----:B------:R-:W-:Y:S02]  /*9ff0*/  PRMT R24, R13, 0x7610, R24 ;  /* 0x000076100d187816 */ /* 0x000fe40000000018 */
.L_x_17848:
[----:B------:R-:W-:Y:S05]  /*a000*/  BSYNC B1 ;  /* 0x0000000000017941 */ /* 0x000fea0003800000 */
.L_x_17846:
        /* <DEDUP_REMOVED lines=9> */
.L_x_17850:
[----:B------:R-:W-:Y:S01]  /*a0a0*/  IMAD.MOV.U32 R4, RZ, RZ, R9 ;  /* 0x000000ffff047224 */ /* 0x000fe200078e0009 */
[----:B------:R-:W-:Y:S01]  /*a0b0*/  PRMT R13, R13, 0x7632, R2 ;  /* 0x000076320d0d7816 */ /* 0x000fe20000000002 */
[----:B------:R-:W-:Y:S02]  /*a0c0*/  IMAD.MOV.U32 R9, RZ, RZ, R26 ;  /* 0x000000ffff097224 */ /* 0x000fe400078e001a */
.L_x_17851:
[----:B------:R-:W-:Y:S05]  /*a0d0*/  BSYNC B1 ;  /* 0x0000000000017941 */ /* 0x000fea0003800000 */
.L_x_17849:
        /* <DEDUP_REMOVED lines=9> */
.L_x_17853:
[----:B------:R-:W-:Y:S01]  /*a170*/  IMAD.MOV.U32 R29, RZ, RZ, R4 ;  /* 0x000000ffff1d7224 */ /* 0x000fe200078e0004 */
[----:B------:R-:W-:Y:S01]  /*a180*/  PRMT R2, R2, 0x5410, R13 ;  /* 0x0000541002027816 */ /* 0x000fe2000000000d */
[----:B------:R-:W-:Y:S01]  /*a190*/  IMAD.MOV.U32 R4, RZ, RZ, R17 ;  /* 0x000000ffff047224 */ /* 0x000fe200078e0011 */
[----:B------:R-:W-:Y:S02]  /*a1a0*/  PRMT R13, R19, 0x7610, R13 ;  /* 0x00007610130d7816 */ /* 0x000fe4000000000d */
.L_x_17854:
[----:B------:R-:W-:Y:S05]  /*a1b0*/  BSYNC B1 ;  /* 0x0000000000017941 */ /* 0x000fea0003800000 */
.L_x_17852:
        /* <DEDUP_REMOVED lines=9> */
.L_x_17856:
[----:B------:R-:W-:Y:S01]  /*a250*/  IMAD.MOV.U32 R14, RZ, RZ, R29 ;  /* 0x000000ffff0e7224 */ /* 0x000fe200078e001d */
[C---:B------:R-:W-:Y:S01]  /*a260*/  PRMT R17, R2.reuse, 0x7632, R17 ;  /* 0x0000763202117816 */ /* 0x040fe20000000011 */
[----:B------:R-:W-:Y:S01]  /*a270*/  IMAD.MOV.U32 R29, RZ, RZ, R28 ;  /* 0x000000ffff1d7224 */ /* 0x000fe200078e001c */
[----:B------:R-:W-:Y:S02]  /*a280*/  PRMT R2, R2, 0x5410, R2 ;  /* 0x0000541002027816 */ /* 0x000fe40000000002 */
.L_x_17857:
[----:B------:R-:W-:Y:S05]  /*a290*/  BSYNC B1 ;  /* 0x0000000000017941 */ /* 0x000fea0003800000 */
.L_x_17855:
        /* <DEDUP_REMOVED lines=9> */
.L_x_17859:
[----:B------:R-:W-:Y:S01]  /*a330*/  IMAD.MOV.U32 R26, RZ, RZ, R14 ;  /* 0x000000ffff1a7224 */ /* 0x000fe200078e000e */
[----:B------:R-:W-:Y:S01]  /*a340*/  PRMT R2, R17, 0x7610, R2 ;  /* 0x0000761011027816 */ /* 0x000fe20000000002 */
[----:B------:R-:W-:Y:S01]  /*a350*/  IMAD.MOV.U32 R14, RZ, RZ, R21 ;  /* 0x000000ffff0e7224 */ /* 0x000fe200078e0015 */
[----:B------:R-:W-:Y:S02]  /*a360*/  PRMT R17, R27, 0x7610, R17 ;  /* 0x000076101b117816 */ /* 0x000fe40000000011 */
.L_x_17860:
[----:B------:R-:W-:Y:S05]  /*a370*/  BSYNC B1 ;  /* 0x0000000000017941 */ /* 0x000fea0003800000 */
.L_x_17858:
        /* <DEDUP_REMOVED lines=9> */
.L_x_17862:
[----:B------:R-:W-:Y:S01]  /*a410*/  IMAD.MOV.U32 R19, RZ, RZ, R26 ;  /* 0x000000ffff137224 */ /* 0x000fe200078e001a */
[--C-:B------:R-:W-:Y:S01]  /*a420*/  PRMT R17, R17, 0x5410, R2.reuse ;  /* 0x0000541011117816 */ /* 0x100fe20000000002 */
[----:B------:R-:W-:Y:S01]  /*a430*/  IMAD.MOV.U32 R26, RZ, RZ, R25 ;  /* 0x000000ffff1a7224 */ /* 0x000fe200078e0019 */
[----:B------:R-:W-:Y:S02]  /*a440*/  PRMT R2, R7, 0x7610, R2 ;  /* 0x0000761007027816 */ /* 0x000fe40000000002 */
.L_x_17863:
[----:B------:R-:W-:Y:S05]  /*a450*/  BSYNC B1 ;  /* 0x0000000000017941 */ /* 0x000fea0003800000 */
.L_x_17861:
        /* <DEDUP_REMOVED lines=16> */
.L_x_17865:
[----:B------:R-:W-:Y:S01]  /*a560*/  IMAD.MOV.U32 R12, RZ, RZ, R3 ;  /* 0x000000ffff0c7224 */ /* 0x000fe200078e0003 */
[----:B------:R-:W-:Y:S01]  /*a570*/  PRMT R7, R7, 0x5432, R24 ;  /* 0x0000543207077816 */ /* 0x000fe20000000018 */
[----:B------:R-:W-:Y:S02]  /*a580*/  IMAD.MOV.U32 R3, RZ, RZ, R23 ;  /* 0x000000ffff037224 */ /* 0x000fe400078e0017 */
.L_x_17866:
[----:B------:R-:W-:Y:S05]  /*a590*/  BSYNC B1 ;  /* 0x0000000000017941 */ /* 0x000fea0003800000 */
.L_x_17864:
        /* <DEDUP_REMOVED lines=9> */
.L_x_17868:
[----:B------:R-:W-:Y:S01]  /*a630*/  IMAD.MOV.U32 R21, RZ, RZ, R12 ;  /* 0x000000ffff157224 */ /* 0x000fe200078e000c */
[----:B------:R-:W-:Y:S01]  /*a640*/  PRMT R23, R7, 0x7610, R23 ;  /* 0x0000761007177816 */ /* 0x000fe20000000017 */
[----:B------:R-:W-:Y:S01]  /*a650*/  IMAD.MOV.U32 R12, RZ, RZ, R9 ;  /* 0x000000ffff0c7224 */ /* 0x000fe200078e0009 */
[----:B------:R-:W-:Y:S02]  /*a660*/  PRMT R7, R13, 0x7632, R7 ;  /* 0x000076320d077816 */ /* 0x000fe40000000007 */
.L_x_17869:
[----:B------:R-:W-:Y:S05]  /*a670*/  BSYNC B1 ;  /* 0x0000000000017941 */ /* 0x000fea0003800000 */
.L_x_17867:
        /* <DEDUP_REMOVED lines=9> */
.L_x_17871:
[----:B------:R-:W-:Y:S01]  /*a710*/  IMAD.MOV.U32 R24, RZ, RZ, R21 ;  /* 0x000000ffff187224 */ /* 0x000fe200078e0015 */
[--C-:B------:R-:W-:Y:S01]  /*a720*/  PRMT R9, R9, 0x5410, R23.reuse ;  /* 0x0000541009097816 */ /* 0x100fe20000000017 */
[----:B------:R-:W-:Y:S01]  /*a730*/  IMAD.MOV.U32 R21, RZ, RZ, R4 ;  /* 0x000000ffff157224 */ /* 0x000fe200078e0004 */
[----:B------:R-:W-:Y:S02]  /*a740*/  PRMT R23, R13, 0x7610, R23 ;  /* 0x000076100d177816 */ /* 0x000fe40000000017 */
.L_x_17872:
[----:B------:R-:W-:Y:S05]  /*a750*/  BSYNC B1 ;  /* 0x0000000000017941 */ /* 0x000fea0003800000 */
.L_x_17870:
        /* <DEDUP_REMOVED lines=9> */
.L_x_17874:
[----:B------:R-:W-:Y:S01]  /*a7f0*/  IMAD.MOV.U32 R13, RZ, RZ, R24 ;  /* 0x000000ffff0d7224 */ /* 0x000fe200078e0018 */
[C---:B------:R-:W-:Y:S01]  /*a800*/  PRMT R4, R9.reuse, 0x7632, R4 ;  /* 0x0000763209047816 */ /* 0x040fe20000000004 */
[----:B------:R-:W-:Y:S01]  /*a810*/  IMAD.MOV.U32 R24, RZ, RZ, R29 ;  /* 0x000000ffff187224 */ /* 0x000fe200078e001d */
[----:B------:R-:W-:Y:S02]  /*a820*/  PRMT R9, R9, 0x7610, R2 ;  /* 0x0000761009097816 */ /* 0x000fe40000000002 */
.L_x_17875:
[----:B------:R-:W-:Y:S05]  /*a830*/  BSYNC B1 ;  /* 0x0000000000017941 */ /* 0x000fea0003800000 */
.L_x_17873:
        /* <DEDUP_REMOVED lines=9> */
.L_x_17877:
[----:B------:R-:W-:Y:S01]  /*a8d0*/  IMAD.MOV.U32 R25, RZ, RZ, R13 ;  /* 0x000000ffff197224 */ /* 0x000fe200078e000d */
[----:B------:R-:W-:Y:S01]  /*a8e0*/  PRMT R2, R2, 0x5410, R4 ;  /* 0x0000541002027816 */ /* 0x000fe20000000004 */
[----:B------:R-:W-:Y:S01]  /*a8f0*/  IMAD.MOV.U32 R13, RZ, RZ, R14 ;  /* 0x000000ffff0d7224 */ /* 0x000fe200078e000e */
[----:B------:R-:W-:Y:S02]  /*a900*/  PRMT R4, R17, 0x7610, R4 ;  /* 0x0000761011047816 */ /* 0x000fe40000000004 */
.L_x_17878:
[----:B------:R-:W-:Y:S05]  /*a910*/  BSYNC B1 ;  /* 0x0000000000017941 */ /* 0x000fea0003800000 */
.L_x_17876:
        /* <DEDUP_REMOVED lines=9> */
.L_x_17880:
[----:B------:R-:W-:Y:S01]  /*a9b0*/  IMAD.MOV.U32 R14, RZ, RZ, R25 ;  /* 0x000000ffff0e7224 */ /* 0x000fe200078e0019 */
[C---:B------:R-:W-:Y:S01]  /*a9c0*/  PRMT R9, R2.reuse, 0x7632, R9 ;  /* 0x0000763202097816 */ /* 0x040fe20000000009 */
[----:B------:R-:W-:Y:S01]  /*a9d0*/  IMAD.MOV.U32 R25, RZ, RZ, R26 ;  /* 0x000000ffff197224 */ /* 0x000fe200078e001a */
[----:B------:R-:W-:Y:S02]  /*a9e0*/  PRMT R2, R2, 0x5410, R2 ;  /* 0x0000541002027816 */ /* 0x000fe40000000002 */
.L_x_17881:
[----:B------:R-:W-:Y:S05]  /*a9f0*/  BSYNC B1 ;  /* 0x0000000000017941 */ /* 0x000fea0003800000 */
.L_x_17879:
        /* <DEDUP_REMOVED lines=9> */
.L_x_17883:
[----:B------:R-:W-:Y:S01]  /*aa90*/  IMAD.MOV.U32 R26, RZ, RZ, R14 ;  /* 0x000000ffff1a7224 */ /* 0x000fe200078e000e */
[----:B------:R-:W-:Y:S01]  /*aaa0*/  PRMT R2, R9, 0x7610, R2 ;  /* 0x0000761009027816 */ /* 0x000fe20000000002 */
[----:B------:R-:W-:Y:S01]  /*aab0*/  IMAD.MOV.U32 R14, RZ, RZ, R19 ;  /* 0x000000ffff0e7224 */ /* 0x000fe200078e0013 */
[----:B------:R-:W-:Y:S02]  /*aac0*/  PRMT R9, R17, 0x7632, R9 ;  /* 0x0000763211097816 */ /* 0x000fe40000000009 */
.L_x_17884:
[----:B------:R-:W-:Y:S05]  /*aad0*/  BSYNC B1 ;  /* 0x0000000000017941 */ /* 0x000fea0003800000 */
.L_x_17882:
        /* <DEDUP_REMOVED lines=16> */
.L_x_17886:
[----:B------:R-:W-:Y:S01]  /*abe0*/  IMAD.MOV.U32 R22, RZ, RZ, R3 ;  /* 0x000000ffff167224 */ /* 0x000fe200078e0003 */
[C---:B------:R-:W-:Y:S01]  /*abf0*/  PRMT R17, R7.reuse, 0x7632, R17 ;  /* 0x0000763207117816 */ /* 0x040fe20000000011 */
[----:B------:R-:W-:Y:S01]  /*ac00*/  IMAD.MOV.U32 R3, RZ, RZ, R12 ;  /* 0x000000ffff037224 */ /* 0x000fe200078e000c */
[----:B------:R-:W-:Y:S02]  /*ac10*/  PRMT R7, R7, 0x5410, R7 ;  /* 0x0000541007077816 */ /* 0x000fe40000000007 */
.L_x_17887:
[----:B------:R-:W-:Y:S05]  /*ac20*/  BSYNC B1 ;  /* 0x0000000000017941 */ /* 0x000fea0003800000 */
.L_x_17885:
        /* <DEDUP_REMOVED lines=9> */
.L_x_17889:
[----:B------:R-:W-:Y:S01]  /*acc0*/  IMAD.MOV.U32 R19, RZ, RZ, R22 ;  /* 0x000000ffff137224 */ /* 0x000fe200078e0016 */
[----:B------:R-:W-:Y:S01]  /*acd0*/  PRMT R4, R4, 0x5410, R17 ;  /* 0x0000541004047816 */ /* 0x000fe20000000011 */
[----:B------:R-:W-:Y:S01]  /*ace0*/  IMAD.MOV.U32 R22, RZ, RZ, R21 ;  /* 0x000000ffff167224 */ /* 0x000fe200078e0015 */
[----:B------:R-:W-:Y:S02]  /*acf0*/  PRMT R17, R23, 0x7610, R17 ;  /* 0x0000761017117816 */ /* 0x000fe40000000011 */
.L_x_17890:
[----:B------:R-:W-:Y:S05]  /*ad00*/  BSYNC B1 ;  /* 0x0000000000017941 */ /* 0x000fea0003800000 */
.L_x_17888:
        /* <DEDUP_REMOVED lines=9> */
.L_x_17892:
[----:B------:R-:W-:Y:S01]  /*ada0*/  IMAD.MOV.U32 R12, RZ, RZ, R19 ;  /* 0x000000ffff0c7224 */ /* 0x000fe200078e0013 */
[----:B------:R-:W-:Y:S01]  /*adb0*/  PRMT R17, R17, 0x7610, R4 ;  /* 0x0000761011117816 */ /* 0x000fe20000000004 */
[----:B------:R-:W-:Y:S01]  /*adc0*/  IMAD.MOV.U32 R19, RZ, RZ, R24 ;  /* 0x000000ffff137224 */ /* 0x000fe200078e0018 */
[----:B------:R-:W-:Y:S02]  /*add0*/  PRMT R4, R4, 0x7610, R9 ;  /* 0x0000761004047816 */ /* 0x000fe40000000009 */
.L_x_17893:
[----:B------:R-:W-:Y:S05]  /*ade0*/  BSYNC B1 ;  /* 0x0000000000017941 */ /* 0x000fea0003800000 */
.L_x_17891:
        /* <DEDUP_REMOVED lines=9> */
.L_x_17895:
[----:B------:R-:W-:Y:S01]  /*ae80*/  IMAD.MOV.U32 R24, RZ, RZ, R12 ;  /* 0x000000ffff187224 */ /* 0x000fe200078e000c */
[----:B------:R-:W-:Y:S01]  /*ae90*/  PRMT R9, R9, 0x7610, R17 ;  /* 0x0000761009097816 */ /* 0x000fe20000000011 */
[----:B------:R-:W-:Y:S01]  /*aea0*/  IMAD.MOV.U32 R12, RZ, RZ, R13 ;  /* 0x000000ffff0c7224 */ /* 0x000fe200078e000d */
[----:B------:R-:W-:Y:S02]  /*aeb0*/  PRMT R17, R17, 0x5410, R4 ;  /* 0x0000541011117816 */ /* 0x000fe40000000004 */
.L_x_17896:
[----:B------:R-:W-:Y:S05]  /*aec0*/  BSYNC B1 ;  /* 0x0000000000017941 */ /* 0x000fea0003800000 */
.L_x_17894:
        /* <DEDUP_REMOVED lines=9> */
.L_x_17898:
[----:B------:R-:W-:Y:S01]  /*af60*/  IMAD.MOV.U32 R13, RZ, RZ, R24 ;  /* 0x000000ffff0d7224 */ /* 0x000fe200078e0018 */
[C---:B------:R-:W-:Y:S01]  /*af70*/  PRMT R4, R9.reuse, 0x7632, R4 ;  /* 0x0000763209047816 */ /* 0x040fe20000000004 */
[----:B------:R-:W-:Y:S01]  /*af80*/  IMAD.MOV.U32 R24, RZ, RZ, R25 ;  /* 0x000000ffff187224 */ /* 0x000fe200078e0019 */
[----:B------:R-:W-:Y:S02]  /*af90*/  PRMT R9, R9, 0x7610, R2 ;  /* 0x0000761009097816 */ /* 0x000fe40000000002 */
.L_x_17899:
[----:B------:R-:W-:Y:S05]  /*afa0*/  BSYNC B1 ;  /* 0x0000000000017941 */ /* 0x000fea0003800000 */
.L_x_17897:
        /* <DEDUP_REMOVED lines=9> */
.L_x_17901:
[----:B------:R-:W-:Y:S01]  /*b040*/  IMAD.MOV.U32 R21, RZ, RZ, R13 ;  /* 0x000000ffff157224 */ /* 0x000fe200078e000d */
[----:B------:R-:W-:Y:S01]  /*b050*/  PRMT R2, R2, 0x5410, R4 ;  /* 0x0000541002027816 */ /* 0x000fe20000000004 */
[----:B------:R-:W-:Y:S01]  /*b060*/  IMAD.MOV.U32 R13, RZ, RZ, R14 ;  /* 0x000000ffff0d7224 */ /* 0x000fe200078e000e */
[----:B------:R-:W-:Y:S02]  /*b070*/  PRMT R4, R9, 0x7610, R4 ;  /* 0x0000761009047816 */ /* 0x000fe40000000004 */
.L_x_17902:
[----:B------:R-:W-:Y:S05]  /*b080*/  BSYNC B1 ;  /* 0x0000000000017941 */ /* 0x000fea0003800000 */
.L_x_17900:
        /* <DEDUP_REMOVED lines=9> */
.L_x_17904:
[----:B------:R-:W-:Y:S01]  /*b120*/  IMAD.MOV.U32 R14, RZ, RZ, R21 ;  /* 0x000000ffff0e7224 */ /* 0x000fe200078e0015 */
[C---:B------:R-:W-:Y:S01]  /*b130*/  PRMT R7, R2.reuse, 0x7632, R7 ;  /* 0x0000763202077816 */ /* 0x040fe20000000007 */
[----:B------:R-:W-:Y:S01]  /*b140*/  IMAD.MOV.U32 R21, RZ, RZ, R26 ;  /* 0x000000ffff157224 */ /* 0x000fe200078e001a */
[----:B------:R-:W-:Y:S02]  /*b150*/  PRMT R2, R2, 0x5410, R2 ;  /* 0x0000541002027816 */ /* 0x000fe40000000002 */
.L_x_17905:
[----:B------:R-:W-:Y:S05]  /*b160*/  BSYNC B1 ;  /* 0x0000000000017941 */ /* 0x000fea0003800000 */
.L_x_17903:
        /* <DEDUP_REMOVED lines=16> */
.L_x_17907:
[----:B------:R-:W-:Y:S01]  /*b270*/  IMAD.MOV.U32 R10, RZ, RZ, R3 ;  /* 0x000000ffff0a7224 */ /* 0x000fe200078e0003 */
[C---:B------:R-:W-:Y:S01]  /*b280*/  PRMT R2, R7.reuse, 0x7632, R2 ;  /* 0x0000763207027816 */ /* 0x040fe20000000002 */
[----:B------:R-:W-:Y:S01]  /*b290*/  IMAD.MOV.U32 R3, RZ, RZ, R22 ;  /* 0x000000ffff037224 */ /* 0x000fe200078e0016 */
[----:B------:R-:W-:Y:S02]  /*b2a0*/  PRMT R7, R7, 0x5410, R17 ;  /* 0x0000541007077816 */ /* 0x000fe40000000011 */
.L_x_17908:
[----:B------:R-:W-:Y:S05]  /*b2b0*/  BSYNC B1 ;  /* 0x0000000000017941 */ /* 0x000fea0003800000 */
.L_x_17906:
        /* <DEDUP_REMOVED lines=9> */
.L_x_17910:
[----:B------:R-:W-:Y:S01]  /*b350*/  IMAD.MOV.U32 R23, RZ, RZ, R10 ;  /* 0x000000ffff177224 */ /* 0x000fe200078e000a */
[----:B------:R-:W-:Y:S01]  /*b360*/  PRMT R22, R2, 0x7610, R22 ;  /* 0x0000761002167816 */ /* 0x000fe20000000016 */
[----:B------:R-:W-:Y:S01]  /*b370*/  IMAD.MOV.U32 R10, RZ, RZ, R19 ;  /* 0x000000ffff0a7224 */ /* 0x000fe200078e0013 */
[----:B------:R-:W-:Y:S02]  /*b380*/  PRMT R2, R4, 0x7632, R2 ;  /* 0x0000763204027816 */ /* 0x000fe40000000002 */
.L_x_17911:
[----:B------:R-:W-:Y:S05]  /*b390*/  BSYNC B1 ;  /* 0x0000000000017941 */ /* 0x000fea0003800000 */
.L_x_17909:
        /* <DEDUP_REMOVED lines=9> */
.L_x_17913:
[----:B------:R-:W-:Y:S01]  /*b430*/  PRMT R17, R22, 0x7610, R17 ;  /* 0x0000761016117816 */ /* 0x000fe20000000011 */
[----:B------:R-:W-:Y:S02]  /*b440*/  IMAD.MOV.U32 R19, RZ, RZ, R23 ;  /* 0x000000ffff137224 */ /* 0x000fe400078e0017 */
[----:B------:R-:W-:Y:S01]  /*b450*/  IMAD.MOV.U32 R23, RZ, RZ, R12 ;  /* 0x000000ffff177224 */ /* 0x000fe200078e000c */
[----:B------:R-:W-:Y:S02]  /*b460*/  PRMT R22, R17, 0x7632, R22 ;  /* 0x0000763211167816 */ /* 0x000fe40000000016 */
.L_x_17914:
[----:B------:R-:W-:Y:S05]  /*b470*/  BSYNC B1 ;  /* 0x0000000000017941 */ /* 0x000fea0003800000 */
.L_x_17912:
        /* <DEDUP_REMOVED lines=9> */
.L_x_17916:
[----:B------:R-:W-:Y:S01]  /*b510*/  IMAD.MOV.U32 R20, RZ, RZ, R19 ;  /* 0x000000ffff147224 */ /* 0x000fe200078e0013 */
[--C-:B------:R-:W-:Y:S01]  /*b520*/  PRMT R22, R22, 0x5410, R17.reuse ;  /* 0x0000541016167816 */ /* 0x100fe20000000011 */
[----:B------:R-:W-:Y:S01]  /*b530*/  IMAD.MOV.U32 R19, RZ, RZ, R24 ;  /* 0x000000ffff137224 */ /* 0x000fe200078e0018 */
[----:B------:R-:W-:Y:S02]  /*b540*/  PRMT R17, R9, 0x7632, R17 ;  /* 0x0000763209117816 */ /* 0x000fe40000000011 */
.L_x_17917:
[----:B------:R-:W-:Y:S05]  /*b550*/  BSYNC B1 ;  /* 0x0000000000017941 */ /* 0x000fea0003800000 */
.L_x_17915:
        /* <DEDUP_REMOVED lines=9> */
.L_x_17919:
[----:B------:R-:W-:Y:S01]  /*b5f0*/  IMAD.MOV.U32 R12, RZ, RZ, R20 ;  /* 0x000000ffff0c7224 */ /* 0x000fe200078e0014 */
[----:B------:R-:W-:Y:S01]  /*b600*/  PRMT R17, R17, 0x7610, R22 ;  /* 0x0000761011117816 */ /* 0x000fe20000000016 */
[----:B------:R-:W-:Y:S01]  /*b610*/  IMAD.MOV.U32 R20, RZ, RZ, R13 ;  /* 0x000000ffff147224 */ /* 0x000fe200078e000d */
[----:B------:R-:W-:Y:S02]  /*b620*/  PRMT R22, R22, 0x5410, R4 ;  /* 0x0000541016167816 */ /* 0x000fe40000000004 */
.L_x_17920:
[----:B------:R-:W-:Y:S05]  /*b630*/  BSYNC B1 ;  /* 0x0000000000017941 */ /* 0x000fea0003800000 */
.L_x_17918:
        /* <DEDUP_REMOVED lines=9> */
.L_x_17922:
[----:B------:R-:W-:Y:S01]  /*b6d0*/  IMAD.MOV.U32 R9, RZ, RZ, R12 ;  /* 0x000000ffff097224 */ /* 0x000fe200078e000c */
[C---:B------:R-:W-:Y:S01]  /*b6e0*/  PRMT R13, R17.reuse, 0x7632, R13 ;  /* 0x00007632110d7816 */ /* 0x040fe2000000000d */
[----:B------:R-:W-:Y:S01]  /*b6f0*/  IMAD.MOV.U32 R12, RZ, RZ, R21 ;  /* 0x000000ffff0c7224 */ /* 0x000fe200078e0015 */
[----:B------:R-:W-:Y:S02]  /*b700*/  PRMT R17, R17, 0x7610, R2 ;  /* 0x0000761011117816 */ /* 0x000fe40000000002 */
.L_x_17923:
[----:B------:R-:W-:Y:S05]  /*b710*/  BSYNC B1 ;  /* 0x0000000000017941 */ /* 0x000fea0003800000 */
.L_x_17921:
        /* <DEDUP_REMOVED lines=9> */
.L_x_17925:
[----:B------:R-:W-:Y:S01]  /*b7b0*/  IMAD.MOV.U32 R4, RZ, RZ, R9 ;  /* 0x000000ffff047224 */ /* 0x000fe200078e0009 */
[--C-:B------:R-:W-:Y:S01]  /*b7c0*/  PRMT R2, R2, 0x5410, R13.reuse ;  /* 0x0000541002027816 */ /* 0x100fe2000000000d */
[----:B------:R-:W-:Y:S01]  /*b7d0*/  IMAD.MOV.U32 R9, RZ, RZ, R14 ;  /* 0x000000ffff097224 */ /* 0x000fe200078e000e */
[----:B------:R-:W-:Y:S02]  /*b7e0*/  PRMT R13, R7, 0x7610, R13 ;  /* 0x00007610070d7816 */ /* 0x000fe4000000000d */
.L_x_17926:
[----:B------:R-:W-:Y:S05]  /*b7f0*/  BSYNC B1 ;  /* 0x0000000000017941 */ /* 0x000fea0003800000 */
.L_x_17924:
        /* <DEDUP_REMOVED lines=16> */
.L_x_17928:
[----:B------:R-:W-:Y:S01]  /*b900*/  IMAD.MOV.U32 R14, RZ, RZ, R3 ;  /* 0x000000ffff0e7224 */ /* 0x000fe200078e0003 */
[----:B------:R-:W-:Y:S01]  /*b910*/  PRMT R24, R24, 0x7610, R7 ;  /* 0x0000761018187816 */ /* 0x000fe20000000007 */
[----:B------:R-:W-:Y:S01]  /*b920*/  IMAD.MOV.U32 R3, RZ, RZ, R10 ;  /* 0x000000ffff037224 */ /* 0x000fe200078e000a */
[----:B------:R-:W-:Y:S02]  /*b930*/  PRMT R7, R7, 0x5410, R2 ;  /* 0x0000541007077816 */ /* 0x000fe40000000002 */
.L_x_17929:
[----:B------:R-:W-:Y:S05]  /*b940*/  BSYNC B1 ;  /* 0x0000000000017941 */ /* 0x000fea0003800000 */
.L_x_17927:
        /* <DEDUP_REMOVED lines=9> */
.L_x_17931:
[----:B------:R-:W-:Y:S01]  /*b9e0*/  IMAD.MOV.U32 R10, RZ, RZ, R14 ;  /* 0x000000ffff0a7224 */ /* 0x000fe200078e000e */
[----:B------:R-:W-:Y:S01]  /*b9f0*/  PRMT R24, R24, 0x5432, R22 ;  /* 0x0000543218187816 */ /* 0x000fe20000000016 */
[----:B------:R-:W-:Y:S02]  /*ba00*/  IMAD.MOV.U32 R14, RZ, RZ, R23 ;  /* 0x000000ffff0e7224 */ /* 0x000fe400078e0017 */
.L_x_17932:
[----:B------:R-:W-:Y:S05]  /*ba10*/  BSYNC B1 ;  /* 0x0000000000017941 */ /* 0x000fea0003800000 */
.L_x_17930:
        /* <DEDUP_REMOVED lines=9> */
.L_x_17934:
[----:B------:R-:W-:Y:S01]  /*bab0*/  IMAD.MOV.U32 R18, RZ, RZ, R10 ;  /* 0x000000ffff127224 */ /* 0x000fe200078e000a */
[--C-:B------:R-:W-:Y:S01]  /*bac0*/  PRMT R21, R21, 0x5410, R24.reuse ;  /* 0x0000541015157816 */ /* 0x100fe20000000018 */
[----:B------:R-:W-:Y:S01]  /*bad0*/  IMAD.MOV.U32 R10, RZ, RZ, R19 ;  /* 0x000000ffff0a7224 */ /* 0x000fe200078e0013 */
[----:B------:R-:W-:Y:S02]  /*bae0*/  PRMT R24, R17, 0x7610, R24 ;  /* 0x0000761011187816 */ /* 0x000fe40000000018 */
.L_x_17935:
[----:B------:R-:W-:Y:S05]  /*baf0*/  BSYNC B1 ;  /* 0x0000000000017941 */ /* 0x000fea0003800000 */
.L_x_17933:
        /* <DEDUP_REMOVED lines=9> */
.L_x_17937:
[----:B------:R-:W-:Y:S01]  /*bb90*/  IMAD.MOV.U32 R19, RZ, RZ, R18 ;  /* 0x000000ffff137224 */ /* 0x000fe200078e0012 */
[C---:B------:R-:W-:Y:S01]  /*bba0*/  PRMT R7, R21.reuse, 0x7632, R7 ;  /* 0x0000763215077816 */ /* 0x040fe20000000007 */
[----:B------:R-:W-:Y:S01]  /*bbb0*/  IMAD.MOV.U32 R18, RZ, RZ, R20 ;  /* 0x000000ffff127224 */ /* 0x000fe200078e0014 */
[----:B------:R-:W-:Y:S02]  /*bbc0*/  PRMT R21, R21, 0x7610, R22 ;  /* 0x0000761015157816 */ /* 0x000fe40000000016 */
.L_x_17938:
[----:B------:R-:W-:Y:S05]  /*bbd0*/  BSYNC B1 ;  /* 0x0000000000017941 */ /* 0x000fea0003800000 */
.L_x_17936:
        /* <DEDUP_REMOVED lines=9> */
.L_x_17940:
[----:B------:R-:W-:Y:S01]  /*bc70*/  IMAD.MOV.U32 R20, RZ, RZ, R19 ;  /* 0x000000ffff147224 */ /* 0x000fe200078e0013 */
[----:B------:R-:W-:Y:S01]  /*bc80*/  PRMT R21, R7, 0x7610, R21 ;  /* 0x0000761007157816 */ /* 0x000fe20000000015 */
[----:B------:R-:W-:Y:S01]  /*bc90*/  IMAD.MOV.U32 R19, RZ, RZ, R12 ;  /* 0x000000ffff137224 */ /* 0x000fe200078e000c */
[----:B------:R-:W-:Y:S02]  /*bca0*/  PRMT R7, R17, 0x7632, R7 ;  /* 0x0000763211077816 */ /* 0x000fe40000000007 */
.L_x_17941:
[----:B------:R-:W-:Y:S05]  /*bcb0*/  BSYNC B1 ;  /* 0x0000000000017941 */ /* 0x000fea0003800000 */
.L_x_17939:
        /* <DEDUP_REMOVED lines=9> */
.L_x_17943:
[----:B------:R-:W-:Y:S01]  /*bd50*/  PRMT R13, R13, 0x5410, R21 ;  /* 0x000054100d0d7816 */ /* 0x000fe20000000015 */
[----:B------:R-:W-:Y:S02]  /*bd60*/  IMAD.MOV.U32 R17, RZ, RZ, R20 ;  /* 0x000000ffff117224 */ /* 0x000fe400078e0014 */
[----:B------:R-:W-:Y:S01]  /*bd70*/  IMAD.MOV.U32 R20, RZ, RZ, R9 ;  /* 0x000000ffff147224 */ /* 0x000fe200078e0009 */
[----:B------:R-:W-:Y:S02]  /*bd80*/  PRMT R21, R13, 0x7610, R21 ;  /* 0x000076100d157816 */ /* 0x000fe40000000015 */
.L_x_17944:
[----:B------:R-:W-:Y:S05]  /*bd90*/  BSYNC B1 ;  /* 0x0000000000017941 */ /* 0x000fea0003800000 */
.L_x_17942:
        /* <DEDUP_REMOVED lines=9> */
.L_x_17946:
[----:B------:R-:W-:Y:S01]  /*be30*/  IMAD.MOV.U32 R12, RZ, RZ, R17 ;  /* 0x000000ffff0c7224 */ /* 0x000fe200078e0011 */
[----:B------:R-:W-:Y:S01]  /*be40*/  PRMT R9, R9, 0x7610, R13 ;  /* 0x0000761009097816 */ /* 0x000fe2000000000d */
[----:B------:R-:W-:Y:S01]  /*be50*/  IMAD.MOV.U32 R17, RZ, RZ, R4 ;  /* 0x000000ffff117224 */ /* 0x000fe200078e0004 */
[----:B------:R-:W-:Y:S02]  /*be60*/  PRMT R13, R13, 0x7610, R2 ;  /* 0x000076100d0d7816 */ /* 0x000fe40000000002 */
.L_x_17947:
[----:B------:R-:W-:Y:S05]  /*be70*/  BSYNC B1 ;  /* 0x0000000000017941 */ /* 0x000fea0003800000 */
.L_x_17945:
        /* <DEDUP_REMOVED lines=16> */
.L_x_17949:
[C---:B------:R-:W-:Y:S01]  /*bf80*/  PRMT R33, R7.reuse, 0x7632, R33 ;  /* 0x0000763207217816 */ /* 0x040fe20000000021 */
[----:B------:R-:W-:Y:S01]  /*bf90*/  IMAD.MOV.U32 R2, RZ, RZ, R3 ;  /* 0x000000ffff027224 */ /* 0x000fe200078e0003 */
[----:B------:R-:W-:Y:S01]  /*bfa0*/  PRMT R7, R7, 0x7610, R24 ;  /* 0x0000761007077816 */ /* 0x000fe20000000018 */
[----:B------:R-:W-:Y:S02]  /*bfb0*/  IMAD.MOV.U32 R3, RZ, RZ, R14 ;  /* 0x000000ffff037224 */ /* 0x000fe400078e000e */
.L_x_17950:
[----:B------:R-:W-:Y:S05]  /*bfc0*/  BSYNC B1 ;  /* 0x0000000000017941 */ /* 0x000fea0003800000 */
.L_x_17948:
        /* <DEDUP_REMOVED lines=9> */
.L_x_17952:
[--C-:B------:R-:W-:Y:S01]  /*c060*/  PRMT R32, R32, 0x5410, R33.reuse ;  /* 0x0000541020207816 */ /* 0x100fe20000000021 */
[----:B------:R-:W-:Y:S01]  /*c070*/  IMAD.MOV.U32 R31, RZ, RZ, R2 ;  /* 0x000000ffff1f7224 */ /* 0x000fe200078e0002 */
[----:B------:R-:W-:Y:S01]  /*c080*/  PRMT R33, R24, 0x7610, R33 ;  /* 0x0000761018217816 */ /* 0x000fe20000000021 */
[----:B------:R-:W-:Y:S02]  /*c090*/  IMAD.MOV.U32 R2, RZ, RZ, R10 ;  /* 0x000000ffff027224 */ /* 0x000fe400078e000a */
.L_x_17953:
[----:B------:R-:W-:Y:S05]  /*c0a0*/  BSYNC B1 ;  /* 0x0000000000017941 */ /* 0x000fea0003800000 */
.L_x_17951:
        /* <DEDUP_REMOVED lines=9> */
.L_x_17955:
[----:B------:R-:W-:Y:S01]  /*c140*/  IMAD.MOV.U32 R30, RZ, RZ, R31 ;  /* 0x000000ffff1e7224 */ /* 0x000fe200078e001f */
[----:B------:R-:W-:Y:S01]  /*c150*/  PRMT R32, R32, 0x7632, R21 ;  /* 0x0000763220207816 */ /* 0x000fe20000000015 */
[----:B------:R-:W-:Y:S02]  /*c160*/  IMAD.MOV.U32 R31, RZ, RZ, R18 ;  /* 0x000000ffff1f7224 */ /* 0x000fe400078e0012 */
.L_x_17956:
[----:B------:R-:W-:Y:S05]  /*c170*/  BSYNC B1 ;  /* 0x0000000000017941 */ /* 0x000fea0003800000 */
.L_x_17954:
        /* <DEDUP_REMOVED lines=9> */
.L_x_17958:
[----:B------:R-:W-:Y:S01]  /*c210*/  PRMT R24, R32, 0x7610, R24 ;  /* 0x0000761020187816 */ /* 0x000fe20000000018 */
[----:B------:R-:W-:Y:S01]  /*c220*/  IMAD.MOV.U32 R29, RZ, RZ, R30 ;  /* 0x000000ffff1d7224 */ /* 0x000fe200078e001e */
[----:B------:R-:W-:Y:S01]  /*c230*/  PRMT R32, R7, 0x7610, R32 ;  /* 0x0000761007207816 */ /* 0x000fe20000000020 */
[----:B------:R-:W-:Y:S02]  /*c240*/  IMAD.MOV.U32 R30, RZ, RZ, R19 ;  /* 0x000000ffff1e7224 */ /* 0x000fe400078e0013 */
.L_x_17959:
[----:B------:R-:W-:Y:S05]  /*c250*/  BSYNC B1 ;  /* 0x0000000000017941 */ /* 0x000fea0003800000 */
.L_x_17957:
        /* <DEDUP_REMOVED lines=9> */
.L_x_17961:
[----:B------:R-:W-:Y:S01]  /*c2f0*/  PRMT R7, R24, 0x7610, R7 ;  /* 0x0000761018077816 */ /* 0x000fe20000000007 */
[----:B------:R-:W-:Y:S01]  /*c300*/  IMAD.MOV.U32 R28, RZ, RZ, R29 ;  /* 0x000000ffff1c7224 */ /* 0x000fe200078e001d */
[----:B------:R-:W-:Y:S01]  /*c310*/  PRMT R24, R21, 0x7610, R24 ;  /* 0x0000761015187816 */ /* 0x000fe20000000018 */
[----:B------:R-:W-:Y:S02]  /*c320*/  IMAD.MOV.U32 R29, RZ, RZ, R20 ;  /* 0x000000ffff1d7224 */ /* 0x000fe400078e0014 */
.L_x_17962:
[----:B------:R-:W-:Y:S05]  /*c330*/  BSYNC B1 ;  /* 0x0000000000017941 */ /* 0x000fea0003800000 */
.L_x_17960:
        /* <DEDUP_REMOVED lines=9> */
.L_x_17964:
[--C-:B------:R-:W-:Y:S01]  /*c3d0*/  PRMT R24, R24, 0x5410, R7.reuse ;  /* 0x0000541018187816 */ /* 0x100fe20000000007 */
[----:B------:R-:W-:Y:S01]  /*c3e0*/  IMAD.MOV.U32 R27, RZ, RZ, R28 ;  /* 0x000000ffff1b7224 */ /* 0x000fe200078e001c */
[----:B------:R-:W-:Y:S01]  /*c3f0*/  PRMT R7, R13, 0x7632, R7 ;  /* 0x000076320d077816 */ /* 0x000fe20000000007 */
[----:B------:R-:W-:Y:S02]  /*c400*/  IMAD.MOV.U32 R28, RZ, RZ, R17 ;  /* 0x000000ffff1c7224 */ /* 0x000fe400078e0011 */
.L_x_17965:
[----:B------:R-:W-:Y:S05]  /*c410*/  BSYNC B1 ;  /* 0x0000000000017941 */ /* 0x000fea0003800000 */
.L_x_17963:
        /* <DEDUP_REMOVED lines=9> */
.L_x_17967:
[----:B------:R-:W-:Y:S01]  /*c4b0*/  PRMT R33, R33, 0x7610, R24 ;  /* 0x0000761021217816 */ /* 0x000fe20000000018 */
[----:B------:R-:W-:Y:S01]  /*c4c0*/  IMAD.MOV.U32 R26, RZ, RZ, R27 ;  /* 0x000000ffff1a7224 */ /* 0x000fe200078e001b */
[----:B------:R-:W-:Y:S01]  /*c4d0*/  PRMT R24, R24, 0x7610, R9 ;  /* 0x0000761018187816 */ /* 0x000fe20000000009 */
[----:B------:R-:W-:Y:S02]  /*c4e0*/  IMAD.MOV.U32 R27, RZ, RZ, R12 ;  /* 0x000000ffff1b7224 */ /* 0x000fe400078e000c */
.L_x_17968:
[----:B------:R-:W-:Y:S05]  /*c4f0*/  BSYNC B1 ;  /* 0x0000000000017941 */ /* 0x000fea0003800000 */
.L_x_17966:
[----:B------:R-:W-:Y:S02]  /*c500*/  FADD.FTZ R5, R11, R5 ;  /* 0x000000050b057221 */ /* 0x000fe40000010000 */
[----:B------:R-:W-:Y:S02]  /*c510*/  IMAD.MOV.U32 R4, RZ, RZ, R0 ;  /* 0x000000ffff047224 */ /* 0x000fe400078e0000 */
.L_x_17800:
[----:B-1-34-:R-:W-:Y:S05]  /*c520*/  BSYNC B0 ;  /* 0x0000000000007941 */ /* 0x01afea0003800000 */
.L_x_17799:
[----:B------:R-:W-:Y:S01]  /*c530*/  ISETP.GT.AND P0, PT, R15, 0x17, PT ;  /* 0x000000170f00780c */ /* 0x000fe20003f04270 */
[----:B------:R1:W3:Y:S01]  /*c540*/  SHFL.DOWN PT, R17, R4, 0x8, 0x1f ;  /* 0x09001f0004117f89 */ /* 0x0002e200000e0000 */
[--C-:B0-----:R-:W-:Y:S01]  /*c550*/  PRMT R12, R7, 0x5410, R24.reuse ;  /* 0x00005410070c7816 */ /* 0x101fe20000000018 */
[----:B------:R-:W-:Y:S01]  /*c560*/  BSSY B0, `(.L_x_17969) ;  /* 0x0000360000007945 */ /* 0x000fe20003800000 */
[C---:B------:R-:W-:Y:S01]  /*c570*/  PRMT R8, R33.reuse, 0x7610, R7 ;  /* 0x0000761021087816 */ /* 0x040fe20000000007 */
[----:B------:R1:W0:Y:S01]  /*c580*/  SHFL.DOWN PT, R11, R5, 0x8, 0x1f ;  /* 0x09001f00050b7f89 */ /* 0x00022200000e0000 */
[----:B--2---:R-:W-:-:S03]  /*c590*/  PRMT R0, R33, 0x7632, R24 ;  /* 0x0000763221007816 */ /* 0x004fc60000000018 */
        /* <DEDUP_REMOVED lines=38> */
.L_x_17972:
[----:B------:R-:W-:Y:S01]  /*c800*/  IMAD.MOV.U32 R4, RZ, RZ, R3 ;  /* 0x000000ffff047224 */ /* 0x000fe200078e0003 */
[C---:B------:R-:W-:Y:S01]  /*c810*/  PRMT R13, R7.reuse, 0x7632, R13 ;  /* 0x00007632070d7816 */ /* 0x040fe2000000000d */
[----:B------:R-:W-:Y:S01]  /*c820*/  IMAD.MOV.U32 R3, RZ, RZ, R2 ;  /* 0x000000ffff037224 */ /* 0x000fe200078e0002 */
[----:B------:R-:W-:Y:S02]  /*c830*/  PRMT R7, R7, 0x5410, R33 ;  /* 0x0000541007077816 */ /* 0x000fe40000000021 */
.L_x_17973:
[----:B------:R-:W-:Y:S05]  /*c840*/  BSYNC B1 ;  /* 0x0000000000017941 */ /* 0x000fea0003800000 */
.L_x_17971:
        /* <DEDUP_REMOVED lines=9> */
.L_x_17975:
[----:B------:R-:W-:Y:S01]  /*c8e0*/  IMAD.MOV.U32 R17, RZ, RZ, R4 ;  /* 0x000000ffff117224 */ /* 0x000fe200078e0004 */
[----:B------:R-:W-:Y:S01]  /*c8f0*/  PRMT R2, R2, 0x5410, R13 ;  /* 0x0000541002027816 */ /* 0x000fe2000000000d */
[----:B------:R-:W-:Y:S01]  /*c900*/  IMAD.MOV.U32 R4, RZ, RZ, R31 ;  /* 0x000000ffff047224 */ /* 0x000fe200078e001f */
[----:B------:R-:W-:Y:S02]  /*c910*/  PRMT R13, R32, 0x7632, R13 ;  /* 0x00007632200d7816 */ /* 0x000fe4000000000d */
.L_x_17976:
[----:B------:R-:W-:Y:S05]  /*c920*/  BSYNC B1 ;  /* 0x0000000000017941 */ /* 0x000fea0003800000 */
.L_x_17974:
        /* <DEDUP_REMOVED lines=9> */
.L_x_17978:
[----:B------:R-:W-:Y:S01]  /*c9c0*/  IMAD.MOV.U32 R19, RZ, RZ, R17 ;  /* 0x000000ffff137224 */ /* 0x000fe200078e0011 */
[----:B------:R-:W-:Y:S01]  /*c9d0*/  PRMT R13, R13, 0x7610, R2 ;  /* 0x000076100d0d7816 */ /* 0x000fe20000000002 */
[----:B------:R-:W-:Y:S01]  /*c9e0*/  IMAD.MOV.U32 R17, RZ, RZ, R30 ;  /* 0x000000ffff117224 */ /* 0x000fe200078e001e */
[----:B------:R-:W-:Y:S02]  /*c9f0*/  PRMT R2, R2, 0x5410, R32 ;  /* 0x0000541002027816 */ /* 0x000fe40000000020 */
.L_x_17979:
[----:B------:R-:W-:Y:S05]  /*ca00*/  BSYNC B1 ;  /* 0x0000000000017941 */ /* 0x000fea0003800000 */
.L_x_17977:
        /* <DEDUP_REMOVED lines=9> */
.L_x_17981:
[----:B------:R-:W-:Y:S01]  /*caa0*/  IMAD.MOV.U32 R21, RZ, RZ, R19 ;  /* 0x000000ffff157224 */ /* 0x000fe200078e0013 */
[C---:B------:R-:W-:Y:S01]  /*cab0*/  PRMT R2, R13.reuse, 0x7632, R2 ;  /* 0x000076320d027816 */ /* 0x040fe20000000002 */
[----:B------:R-:W-:Y:S01]  /*cac0*/  IMAD.MOV.U32 R19, RZ, RZ, R29 ;  /* 0x000000ffff137224 */ /* 0x000fe200078e001d */
[----:B------:R-:W-:Y:S02]  /*cad0*/  PRMT R13, R13, 0x5410, R24 ;  /* 0x000054100d0d7816 */ /* 0x000fe40000000018 */
.L_x_17982:
[----:B------:R-:W-:Y:S05]  /*cae0*/  BSYNC B1 ;  /* 0x0000000000017941 */ /* 0x000fea0003800000 */
.L_x_17980:
        /* <DEDUP_REMOVED lines=9> */
.L_x_17984:
[----:B------:R-:W-:Y:S01]  /*cb80*/  IMAD.MOV.U32 R30, RZ, RZ, R21 ;  /* 0x000000ffff1e7224 */ /* 0x000fe200078e0015 */
[----:B------:R-:W-:Y:S01]  /*cb90*/  PRMT R23, R23, 0x5410, R2 ;  /* 0x0000541017177816 */ /* 0x000fe20000000002 */
[----:B------:R-:W-:Y:S01]  /*cba0*/  IMAD.MOV.U32 R21, RZ, RZ, R28 ;  /* 0x000000ffff157224 */ /* 0x000fe200078e001c */
[----:B------:R-:W-:Y:S02]  /*cbb0*/  PRMT R2, R7, 0x7610, R2 ;  /* 0x0000761007027816 */ /* 0x000fe40000000002 */
.L_x_17985:
[----:B------:R-:W-:Y:S05]  /*cbc0*/  BSYNC B1 ;  /* 0x0000000000017941 */ /* 0x000fea0003800000 */
.L_x_17983:
        /* <DEDUP_REMOVED lines=9> */
.L_x_17987:
[----:B------:R-:W-:Y:S01]  /*cc60*/  IMAD.MOV.U32 R25, RZ, RZ, R30 ;  /* 0x000000ffff197224 */ /* 0x000fe200078e001e */
[C---:B------:R-:W-:Y:S01]  /*cc70*/  PRMT R7, R23.reuse, 0x7632, R7 ;  /* 0x0000763217077816 */ /* 0x040fe20000000007 */
[----:B------:R-:W-:Y:S01]  /*cc80*/  IMAD.MOV.U32 R30, RZ, RZ, R27 ;  /* 0x000000ffff1e7224 */ /* 0x000fe200078e001b */
[----:B------:R-:W-:Y:S02]  /*cc90*/  PRMT R23, R23, 0x7610, R24 ;  /* 0x0000761017177816 */ /* 0x000fe40000000018 */
.L_x_17988:
[----:B------:R-:W-:Y:S05]  /*cca0*/  BSYNC B1 ;  /* 0x0000000000017941 */ /* 0x000fea0003800000 */
.L_x_17986:
        /* <DEDUP_REMOVED lines=9> */
.L_x_17990:
[----:B------:R-:W-:Y:S01]  /*cd40*/  IMAD.MOV.U32 R24, RZ, RZ, R25 ;  /* 0x000000ffff187224 */ /* 0x000fe200078e0019 */
[----:B------:R-:W-:Y:S01]  /*cd50*/  PRMT R23, R7, 0x7610, R23 ;  /* 0x0000761007177816 */ /* 0x000fe20000000017 */
[----:B------:R-:W-:Y:S01]  /*cd60*/  IMAD.MOV.U32 R25, RZ, RZ, R26 ;  /* 0x000000ffff197224 */ /* 0x000fe200078e001a */
[----:B------:R-:W-:Y:S02]  /*cd70*/  PRMT R7, R33, 0x7632, R7 ;  /* 0x0000763221077816 */ /* 0x000fe40000000007 */
.L_x_17991:
[----:B------:R-:W-:Y:S05]  /*cd80*/  BSYNC B1 ;  /* 0x0000000000017941 */ /* 0x000fea0003800000 */
.L_x_17989:
        /* <DEDUP_REMOVED lines=16> */
.L_x_17993:
[----:B------:R-:W-:Y:S01]  /*ce90*/  IMAD.MOV.U32 R14, RZ, RZ, R3 ;  /* 0x000000ffff0e7224 */ /* 0x000fe200078e0003 */
[C---:B------:R-:W-:Y:S01]  /*cea0*/  PRMT R9, R7.reuse, 0x7632, R9 ;  /* 0x0000763207097816 */ /* 0x040fe20000000009 */
[----:B------:R-:W-:Y:S01]  /*ceb0*/  IMAD.MOV.U32 R3, RZ, RZ, R4 ;  /* 0x000000ffff037224 */ /* 0x000fe200078e0004 */
[----:B------:R-:W-:Y:S02]  /*cec0*/  PRMT R7, R7, 0x5410, R13 ;  /* 0x0000541007077816 */ /* 0x000fe4000000000d */
.L_x_17994:
[----:B------:R-:W-:Y:S05]  /*ced0*/  BSYNC B1 ;  /* 0x0000000000017941 */ /* 0x000fea0003800000 */
.L_x_17992:
        /* <DEDUP_REMOVED lines=9> */
.L_x_17996:
[----:B------:R-:W-:Y:S01]  /*cf70*/  IMAD.MOV.U32 R4, RZ, RZ, R14 ;  /* 0x000000ffff047224 */ /* 0x000fe200078e000e */
[----:B------:R-:W-:Y:S01]  /*cf80*/  PRMT R13, R9, 0x7610, R13 ;  /* 0x00007610090d7816 */ /* 0x000fe2000000000d */
[----:B------:R-:W-:Y:S01]  /*cf90*/  IMAD.MOV.U32 R14, RZ, RZ, R17 ;  /* 0x000000ffff0e7224 */ /* 0x000fe200078e0011 */
[----:B------:R-:W-:Y:S02]  /*cfa0*/  PRMT R9, R2, 0x7632, R9 ;  /* 0x0000763202097816 */ /* 0x000fe40000000009 */
.L_x_17997:
[----:B------:R-:W-:Y:S05]  /*cfb0*/  BSYNC B1 ;  /* 0x0000000000017941 */ /* 0x000fea0003800000 */
.L_x_17995:
        /* <DEDUP_REMOVED lines=9> */
.L_x_17999:
[----:B------:R-:W-:Y:S01]  /*d050*/  IMAD.MOV.U32 R26, RZ, RZ, R4 ;  /* 0x000000ffff1a7224 */ /* 0x000fe200078e0004 */
[----:B------:R-:W-:Y:S01]  /*d060*/  PRMT R2, R2, 0x5410, R13 ;  /* 0x0000541002027816 */ /* 0x000fe2000000000d */
[----:B------:R-:W-:Y:S01]  /*d070*/  IMAD.MOV.U32 R4, RZ, RZ, R19 ;  /* 0x000000ffff047224 */ /* 0x000fe200078e0013 */
[----:B------:R-:W-:Y:S02]  /*d080*/  PRMT R13, R13, 0x7632, R13 ;  /* 0x000076320d0d7816 */ /* 0x000fe4000000000d */
.L_x_18000:
[----:B------:R-:W-:Y:S05]  /*d090*/  BSYNC B1 ;  /* 0x0000000000017941 */ /* 0x000fea0003800000 */
.L_x_17998:
        /* <DEDUP_REMOVED lines=9> */
.L_x_18002:
[----:B------:R-:W-:Y:S01]  /*d130*/  IMAD.MOV.U32 R17, RZ, RZ, R26 ;  /* 0x000000ffff117224 */ /* 0x000fe200078e001a */
[C---:B------:R-:W-:Y:S01]  /*d140*/  PRMT R19, R2.reuse, 0x7632, R19 ;  /* 0x0000763202137816 */ /* 0x040fe20000000013 */
[----:B------:R-:W-:Y:S01]  /*d150*/  IMAD.MOV.U32 R26, RZ, RZ, R21 ;  /* 0x000000ffff1a7224 */ /* 0x000fe200078e0015 */
[----:B------:R-:W-:Y:S02]  /*d160*/  PRMT R2, R2, 0x5410, R2 ;  /* 0x0000541002027816 */ /* 0x000fe40000000002 */
.L_x_18003:
[----:B------:R-:W-:Y:S05]  /*d170*/  BSYNC B1 ;  /* 0x0000000000017941 */ /* 0x000fea0003800000 */
.L_x_18001:
        /* <DEDUP_REMOVED lines=9> */
.L_x_18005:
[----:B------:R-:W-:Y:S01]  /*d210*/  IMAD.MOV.U32 R28, RZ, RZ, R17 ;  /* 0x000000ffff1c7224 */ /* 0x000fe200078e0011 */
[----:B------:R-:W-:Y:S01]  /*d220*/  PRMT R2, R19, 0x7610, R2 ;  /* 0x0000761013027816 */ /* 0x000fe20000000002 */
[----:B------:R-:W-:Y:S01]  /*d230*/  IMAD.MOV.U32 R17, RZ, RZ, R30 ;  /* 0x000000ffff117224 */ /* 0x000fe200078e001e */
[----:B------:R-:W-:Y:S02]  /*d240*/  PRMT R19, R23, 0x7632, R19 ;  /* 0x0000763217137816 */ /* 0x000fe40000000013 */
.L_x_18006:
[----:B------:R-:W-:Y:S05]  /*d250*/  BSYNC B1 ;  /* 0x0000000000017941 */ /* 0x000fea0003800000 */
.L_x_18004:
        /* <DEDUP_REMOVED lines=9> */
.L_x_18008:
[----:B------:R-:W-:Y:S01]  /*d2f0*/  IMAD.MOV.U32 R21, RZ, RZ, R28 ;  /* 0x000000ffff157224 */ /* 0x000fe200078e001c */
[----:B------:R-:W-:Y:S01]  /*d300*/  PRMT R27, R2, 0x7610, R27 ;  /* 0x00007610021b7816 */ /* 0x000fe2000000001b */
[----:B------:R-:W-:Y:S01]  /*d310*/  IMAD.MOV.U32 R28, RZ, RZ, R25 ;  /* 0x000000ffff1c7224 */ /* 0x000fe200078e0019 */
[----:B------:R-:W-:Y:S02]  /*d320*/  PRMT R2, R7, 0x7610, R2 ;  /* 0x0000761007027816 */ /* 0x000fe40000000002 */
.L_x_18009:
[----:B------:R-:W-:Y:S05]  /*d330*/  BSYNC B1 ;  /* 0x0000000000017941 */ /* 0x000fea0003800000 */
.L_x_18007:
        /* <DEDUP_REMOVED lines=9> */
.L_x_18011:
[----:B------:R-:W-:Y:S01]  /*d3d0*/  IMAD.MOV.U32 R25, RZ, RZ, R21 ;  /* 0x000000ffff197224 */ /* 0x000fe200078e0015 */
[----:B------:R-:W-:Y:S01]  /*d3e0*/  PRMT R7, R27, 0x7610, R7 ;  /* 0x000076101b077816 */ /* 0x000fe20000000007 */
[----:B------:R-:W-:Y:S01]  /*d3f0*/  IMAD.MOV.U32 R21, RZ, RZ, R24 ;  /* 0x000000ffff157224 */ /* 0x000fe200078e0018 */
[----:B------:R-:W-:Y:S02]  /*d400*/  PRMT R27, R23, 0x7610, R27 ;  /* 0x00007610171b7816 */ /* 0x000fe4000000001b */
.L_x_18012:
[----:B------:R-:W-:Y:S05]  /*d410*/  BSYNC B1 ;  /* 0x0000000000017941 */ /* 0x000fea0003800000 */
.L_x_18010:
        /* <DEDUP_REMOVED lines=16> */
.L_x_18014:
[----:B------:R-:W-:Y:S01]  /*d520*/  IMAD.MOV.U32 R23, RZ, RZ, R3 ;  /* 0x000000ffff177224 */ /* 0x000fe200078e0003 */
[C---:B------:R-:W-:Y:S01]  /*d530*/  PRMT R24, R7.reuse, 0x7632, R24 ;  /* 0x0000763207187816 */ /* 0x040fe20000000018 */
[----:B------:R-:W-:Y:S01]  /*d540*/  IMAD.MOV.U32 R3, RZ, RZ, R14 ;  /* 0x000000ffff037224 */ /* 0x000fe200078e000e */
[----:B------:R-:W-:Y:S02]  /*d550*/  PRMT R7, R7, 0x5410, R9 ;  /* 0x0000541007077816 */ /* 0x000fe40000000009 */
.L_x_18015:
[----:B------:R-:W-:Y:S05]  /*d560*/  BSYNC B1 ;  /* 0x0000000000017941 */ /* 0x000fea0003800000 */
.L_x_18013:
        /* <DEDUP_REMOVED lines=9> */
.L_x_18017:
[----:B------:R-:W-:Y:S01]  /*d600*/  PRMT R13, R13, 0x5410, R24 ;  /* 0x000054100d0d7816 */ /* 0x000fe20000000018 */
[----:B------:R-:W-:Y:S02]  /*d610*/  IMAD.MOV.U32 R9, RZ, RZ, R23 ;  /* 0x000000ffff097224 */ /* 0x000fe400078e0017 */
[----:B------:R-:W-:Y:S01]  /*d620*/  IMAD.MOV.U32 R23, RZ, RZ, R4 ;  /* 0x000000ffff177224 */ /* 0x000fe200078e0004 */
[----:B------:R-:W-:Y:S02]  /*d630*/  PRMT R24, R13, 0x7610, R24 ;  /* 0x000076100d187816 */ /* 0x000fe40000000018 */
.L_x_18018:
[----:B------:R-:W-:Y:S05]  /*d640*/  BSYNC B1 ;  /* 0x0000000000017941 */ /* 0x000fea0003800000 */
.L_x_18016:
        /* <DEDUP_REMOVED lines=9> */
.L_x_18020:
[----:B------:R-:W-:Y:S01]  /*d6e0*/  IMAD.MOV.U32 R4, RZ, RZ, R9 ;  /* 0x000000ffff047224 */ /* 0x000fe200078e0009 */
[----:B------:R-:W-:Y:S01]  /*d6f0*/  PRMT R13, R13, 0x7632, R2 ;  /* 0x000076320d0d7816 */ /* 0x000fe20000000002 */
[----:B------:R-:W-:Y:S02]  /*d700*/  IMAD.MOV.U32 R9, RZ, RZ, R26 ;  /* 0x000000ffff097224 */ /* 0x000fe400078e001a */
.L_x_18021:
[----:B------:R-:W-:Y:S05]  /*d710*/  BSYNC B1 ;  /* 0x0000000000017941 */ /* 0x000fea0003800000 */
.L_x_18019:
        /* <DEDUP_REMOVED lines=9> */
.L_x_18023:
[----:B------:R-:W-:Y:S01]  /*d7b0*/  IMAD.MOV.U32 R29, RZ, RZ, R4 ;  /* 0x000000ffff1d7224 */ /* 0x000fe200078e0004 */
[----:B------:R-:W-:Y:S01]  /*d7c0*/  PRMT R2, R2, 0x5410, R13 ;  /* 0x0000541002027816 */ /* 0x000fe2000000000d */
[----:B------:R-:W-:Y:S01]  /*d7d0*/  IMAD.MOV.U32 R4, RZ, RZ, R17 ;  /* 0x000000ffff047224 */ /* 0x000fe200078e0011 */
[----:B------:R-:W-:Y:S02]  /*d7e0*/  PRMT R13, R19, 0x7610, R13 ;  /* 0x00007610130d7816 */ /* 0x000fe4000000000d */
.L_x_18024:
[----:B------:R-:W-:Y:S05]  /*d7f0*/  BSYNC B1 ;  /* 0x0000000000017941 */ /* 0x000fea0003800000 */
.L_x_18022:
        /* <DEDUP_REMOVED lines=9> */
.L_x_18026:
[----:B------:R-:W-:Y:S01]  /*d890*/  IMAD.MOV.U32 R14, RZ, RZ, R29 ;  /* 0x000000ffff0e7224 */ /* 0x000fe200078e001d */
[C---:B------:R-:W-:Y:S01]  /*d8a0*/  PRMT R17, R2.reuse, 0x7632, R17 ;  /* 0x0000763202117816 */ /* 0x040fe20000000011 */
[----:B------:R-:W-:Y:S01]  /*d8b0*/  IMAD.MOV.U32 R29, RZ, RZ, R28 ;  /* 0x000000ffff1d7224 */ /* 0x000fe200078e001c */
[----:B------:R-:W-:Y:S02]  /*d8c0*/  PRMT R2, R2, 0x5410, R2 ;  /* 0x0000541002027816 */ /* 0x000fe40000000002 */
.L_x_18027:
[----:B------:R-:W-:Y:S05]  /*d8d0*/  BSYNC B1 ;  /* 0x0000000000017941 */ /* 0x000fea0003800000 */
.L_x_18025:
        /* <DEDUP_REMOVED lines=9> */
.L_x_18029:
[----:B------:R-:W-:Y:S01]  /*d970*/  IMAD.MOV.U32 R26, RZ, RZ, R14 ;  /* 0x000000ffff1a7224 */ /* 0x000fe200078e000e */
[----:B------:R-:W-:Y:S01]  /*d980*/  PRMT R2, R17, 0x7610, R2 ;  /* 0x0000761011027816 */ /* 0x000fe20000000002 */
[----:B------:R-:W-:Y:S01]  /*d990*/  IMAD.MOV.U32 R14, RZ, RZ, R21 ;  /* 0x000000ffff0e7224 */ /* 0x000fe200078e0015 */
[----:B------:R-:W-:Y:S02]  /*d9a0*/  PRMT R17, R27, 0x7610, R17 ;  /* 0x000076101b117816 */ /* 0x000fe40000000011 */
.L_x_18030:
[----:B------:R-:W-:Y:S05]  /*d9b0*/  BSYNC B1 ;  /* 0x0000000000017941 */ /* 0x000fea0003800000 */
.L_x_18028:
        /* <DEDUP_REMOVED lines=9> */
.L_x_18032:
[----:B------:R-:W-:Y:S01]  /*da50*/  IMAD.MOV.U32 R19, RZ, RZ, R26 ;  /* 0x000000ffff137224 */ /* 0x000fe200078e001a */
[--C-:B------:R-:W-:Y:S01]  /*da60*/  PRMT R17, R17, 0x5410, R2.reuse ;  /* 0x0000541011117816 */ /* 0x100fe20000000002 */
[----:B------:R-:W-:Y:S01]  /*da70*/  IMAD.MOV.U32 R26, RZ, RZ, R25 ;  /* 0x000000ffff1a7224 */ /* 0x000fe200078e0019 */
[----:B------:R-:W-:Y:S02]  /*da80*/  PRMT R2, R7, 0x7610, R2 ;  /* 0x0000761007027816 */ /* 0x000fe40000000002 */
.L_x_18033:
[----:B------:R-:W-:Y:S05]  /*da90*/  BSYNC B1 ;  /* 0x0000000000017941 */ /* 0x000fea0003800000 */
.L_x_18031:
        /* <DEDUP_REMOVED lines=16> */
.L_x_18035:
[----:B------:R-:W-:Y:S01]  /*dba0*/  IMAD.MOV.U32 R12, RZ, RZ, R3 ;  /* 0x000000ffff0c7224 */ /* 0x000fe200078e0003 */
[----:B------:R-:W-:Y:S01]  /*dbb0*/  PRMT R7, R7, 0x5432, R24 ;  /* 0x0000543207077816 */ /* 0x000fe20000000018 */
[----:B------:R-:W-:Y:S02]  /*dbc0*/  IMAD.MOV.U32 R3, RZ, RZ, R23 ;  /* 0x000000ffff037224 */ /* 0x000fe400078e0017 */
.L_x_18036:
[----:B------:R-:W-:Y:S05]  /*dbd0*/  BSYNC B1 ;  /* 0x0000000000017941 */ /* 0x000fea0003800000 */
.L_x_18034:
        /* <DEDUP_REMOVED lines=9> */
.L_x_18038:
[----:B------:R-:W-:Y:S01]  /*dc70*/  IMAD.MOV.U32 R21, RZ, RZ, R12 ;  /* 0x000000ffff157224 */ /* 0x000fe200078e000c */
[----:B------:R-:W-:Y:S01]  /*dc80*/  PRMT R23, R7, 0x7610, R23 ;  /* 0x0000761007177816 */ /* 0x000fe20000000017 */
[----:B------:R-:W-:Y:S01]  /*dc90*/  IMAD.MOV.U32 R12, RZ, RZ, R9 ;  /* 0x000000ffff0c7224 */ /* 0x000fe200078e0009 */
[----:B------:R-:W-:Y:S02]  /*dca0*/  PRMT R7, R13, 0x7632, R7 ;  /* 0x000076320d077816 */ /* 0x000fe40000000007 */
.L_x_18039:
[----:B------:R-:W-:Y:S05]  /*dcb0*/  BSYNC B1 ;  /* 0x0000000000017941 */ /* 0x000fea0003800000 */
.L_x_18037:
        /* <DEDUP_REMOVED lines=9> */
.L_x_18041:
[----:B------:R-:W-:Y:S01]  /*dd50*/  IMAD.MOV.U32 R24, RZ, RZ, R21 ;  /* 0x000000ffff187224 */ /* 0x000fe200078e0015 */
[--C-:B------:R-:W-:Y:S01]  /*dd60*/  PRMT R9, R9, 0x5410, R23.reuse ;  /* 0x0000541009097816 */ /* 0x100fe20000000017 */
[----:B------:R-:W-:Y:S01]  /*dd70*/  IMAD.MOV.U32 R21, RZ, RZ, R4 ;  /* 0x000000ffff157224 */ /* 0x000fe200078e0004 */
[----:B------:R-:W-:Y:S02]  /*dd80*/  PRMT R23, R13, 0x7610, R23 ;  /* 0x000076100d177816 */ /* 0x000fe40000000017 */
.L_x_18042:
[----:B------:R-:W-:Y:S05]  /*dd90*/  BSYNC B1 ;  /* 0x0000000000017941 */ /* 0x000fea0003800000 */
.L_x_18040:
        /* <DEDUP_REMOVED lines=9> */
.L_x_18044:
[----:B------:R-:W-:Y:S01]  /*de30*/  IMAD.MOV.U32 R13, RZ, RZ, R24 ;  /* 0x000000ffff0d7224 */ /* 0x000fe200078e0018 */
[C---:B------:R-:W-:Y:S01]  /*de40*/  PRMT R4, R9.reuse, 0x7632, R4 ;  /* 0x0000763209047816 */ /* 0x040fe20000000004 */
[----:B------:R-:W-:Y:S01]  /*de50*/  IMAD.MOV.U32 R24, RZ, RZ, R29 ;  /* 0x000000ffff187224 */ /* 0x000fe200078e001d */
[----:B------:R-:W-:Y:S02]  /*de60*/  PRMT R9, R9, 0x7610, R2 ;  /* 0x0000761009097816 */ /* 0x000fe40000000002 */
.L_x_18045:
[----:B------:R-:W-:Y:S05]  /*de70*/  BSYNC B1 ;  /* 0x0000000000017941 */ /* 0x000fea0003800000 */
.L_x_18043:
        /* <DEDUP_REMOVED lines=9> */
.L_x_18047:
[----:B------:R-:W-:Y:S01]  /*df10*/  IMAD.MOV.U32 R25, RZ, RZ, R13 ;  /* 0x000000ffff197224 */ /* 0x000fe200078e000d */
[----:B------:R-:W-:Y:S01]  /*df20*/  PRMT R2, R2, 0x5410, R4 ;  /* 0x0000541002027816 */ /* 0x000fe20000000004 */
[----:B------:R-:W-:Y:S01]  /*df30*/  IMAD.MOV.U32 R13, RZ, RZ, R14 ;  /* 0x000000ffff0d7224 */ /* 0x000fe200078e000e */
[----:B------:R-:W-:Y:S02]  /*df40*/  PRMT R4, R17, 0x7610, R4 ;  /* 0x0000761011047816 */ /* 0x000fe40000000004 */
.L_x_18048:
[----:B------:R-:W-:Y:S05]  /*df50*/  BSYNC B1 ;  /* 0x0000000000017941 */ /* 0x000fea0003800000 */
.L_x_18046:
        /* <DEDUP_REMOVED lines=9> */
.L_x_18050:
[----:B------:R-:W-:Y:S01]  /*dff0*/  IMAD.MOV.U32 R14, RZ, RZ, R25 ;  /* 0x000000ffff0e7224 */ /* 0x000fe200078e0019 */
[C---:B------:R-:W-:Y:S01]  /*e000*/  PRMT R9, R2.reuse, 0x7632, R9 ;  /* 0x0000763202097816 */ /* 0x040fe20000000009 */
[----:B------:R-:W-:Y:S01]  /*e010*/  IMAD.MOV.U32 R25, RZ, RZ, R26 ;  /* 0x000000ffff197224 */ /* 0x000fe200078e001a */
[----:B------:R-:W-:Y:S02]  /*e020*/  PRMT R2, R2, 0x5410, R2 ;  /* 0x0000541002027816 */ /* 0x000fe40000000002 */
.L_x_18051:
[----:B------:R-:W-:Y:S05]  /*e030*/  BSYNC B1 ;  /* 0x0000000000017941 */ /* 0x000fea0003800000 */
.L_x_18049:
        /* <DEDUP_REMOVED lines=9> */
.L_x_18053:
[----:B------:R-:W-:Y:S01]  /*e0d0*/  IMAD.MOV.U32 R26, RZ, RZ, R14 ;  /* 0x000000ffff1a7224 */ /* 0x000fe200078e000e */
[----:B------:R-:W-:Y:S01]  /*e0e0*/  PRMT R2, R9, 0x7610, R2 ;  /* 0x0000761009027816 */ /* 0x000fe20000000002 */
[----:B------:R-:W-:Y:S01]  /*e0f0*/  IMAD.MOV.U32 R14, RZ, RZ, R19 ;  /* 0x000000ffff0e7224 */ /* 0x000fe200078e0013 */
[----:B------:R-:W-:Y:S02]  /*e100*/  PRMT R9, R17, 0x7632, R9 ;  /* 0x0000763211097816 */ /* 0x000fe40000000009 */
.L_x_18054:
[----:B------:R-:W-:Y:S05]  /*e110*/  BSYNC B1 ;  /* 0x0000000000017941 */ /* 0x000fea0003800000 */
.L_x_18052:
        /* <DEDUP_REMOVED lines=16> */
.L_x_18056:
[----:B------:R-:W-:Y:S01]  /*e220*/  IMAD.MOV.U32 R22, RZ, RZ, R3 ;  /* 0x000000ffff167224 */ /* 0x000fe200078e0003 */
[C---:B------:R-:W-:Y:S01]  /*e230*/  PRMT R17, R7.reuse, 0x7632, R17 ;  /* 0x0000763207117816 */ /* 0x040fe20000000011 */
[----:B------:R-:W-:Y:S01]  /*e240*/  IMAD.MOV.U32 R3, RZ, RZ, R12 ;  /* 0x000000ffff037224 */ /* 0x000fe200078e000c */
[----:B------:R-:W-:Y:S02]  /*e250*/  PRMT R7, R7, 0x5410, R7 ;  /* 0x0000541007077816 */ /* 0x000fe40000000007 */
.L_x_18057:
[----:B------:R-:W-:Y:S05]  /*e260*/  BSYNC B1 ;  /* 0x0000000000017941 */ /* 0x000fea0003800000 */
.L_x_18055:
        /* <DEDUP_REMOVED lines=9> */
.L_x_18059:
[----:B------:R-:W-:Y:S01]  /*e300*/  IMAD.MOV.U32 R19, RZ, RZ, R22 ;  /* 0x000000ffff137224 */ /* 0x000fe200078e0016 */
[----:B------:R-:W-:Y:S01]  /*e310*/  PRMT R4, R4, 0x5410, R17 ;  /* 0x0000541004047816 */ /* 0x000fe20000000011 */
[----:B------:R-:W-:Y:S01]  /*e320*/  IMAD.MOV.U32 R22, RZ, RZ, R21 ;  /* 0x000000ffff167224 */ /* 0x000fe200078e0015 */
[----:B------:R-:W-:Y:S02]  /*e330*/  PRMT R17, R23, 0x7610, R17 ;  /* 0x0000761017117816 */ /* 0x000fe40000000011 */
.L_x_18060:
[----:B------:R-:W-:Y:S05]  /*e340*/  BSYNC B1 ;  /* 0x0000000000017941 */ /* 0x000fea0003800000 */
.L_x_18058:
        /* <DEDUP_REMOVED lines=9> */
.L_x_18062:
[----:B------:R-:W-:Y:S01]  /*e3e0*/  IMAD.MOV.U32 R12, RZ, RZ, R19 ;  /* 0x000000ffff0c7224 */ /* 0x000fe200078e0013 */
[----:B------:R-:W-:Y:S01]  /*e3f0*/  PRMT R17, R17, 0x7610, R4 ;  /* 0x0000761011117816 */ /* 0x000fe20000000004 */
[----:B------:R-:W-:Y:S01]  /*e400*/  IMAD.MOV.U32 R19, RZ, RZ, R24 ;  /* 0x000000ffff137224 */ /* 0x000fe200078e0018 */
[----:B------:R-:W-:Y:S02]  /*e410*/  PRMT R4, R4, 0x7610, R9 ;  /* 0x0000761004047816 */ /* 0x000fe40000000009 */
.L_x_18063:
[----:B------:R-:W-:Y:S05]  /*e420*/  BSYNC B1 ;  /* 0x0000000000017941 */ /* 0x000fea0003800000 */
.L_x_18061:
        /* <DEDUP_REMOVED lines=9> */
.L_x_18065:
[----:B------:R-:W-:Y:S01]  /*e4c0*/  IMAD.MOV.U32 R24, RZ, RZ, R12 ;  /* 0x000000ffff187224 */ /* 0x000fe200078e000c */
[----:B------:R-:W-:Y:S01]  /*e4d0*/  PRMT R9, R9, 0x7610, R17 ;  /* 0x0000761009097816 */ /* 0x000fe20000000011 */
[----:B------:R-:W-:Y:S01]  /*e4e0*/  IMAD.MOV.U32 R12, RZ, RZ, R13 ;  /* 0x000000ffff0c7224 */ /* 0x000fe200078e000d */
[----:B------:R-:W-:Y:S02]  /*e4f0*/  PRMT R17, R17, 0x5410, R4 ;  /* 0x0000541011117816 */ /* 0x000fe40000000004 */
.L_x_18066:
[----:B------:R-:W-:Y:S05]  /*e500*/  BSYNC B1 ;  /* 0x0000000000017941 */ /* 0x000fea0003800000 */
.L_x_18064:
        /* <DEDUP_REMOVED lines=9> */
.L_x_18068:
[----:B------:R-:W-:Y:S01]  /*e5a0*/  IMAD.MOV.U32 R13, RZ, RZ, R24 ;  /* 0x000000ffff0d7224 */ /* 0x000fe200078e0018 */
[C---:B------:R-:W-:Y:S01]  /*e5b0*/  PRMT R4, R9.reuse, 0x7632, R4 ;  /* 0x0000763209047816 */ /* 0x040fe20000000004 */
[----:B------:R-:W-:Y:S01]  /*e5c0*/  IMAD.MOV.U32 R24, RZ, RZ, R25 ;  /* 0x000000ffff187224 */ /* 0x000fe200078e0019 */
[----:B------:R-:W-:Y:S02]  /*e5d0*/  PRMT R9, R9, 0x7610, R2 ;  /* 0x0000761009097816 */ /* 0x000fe40000000002 */
.L_x_18069:
[----:B------:R-:W-:Y:S05]  /*e5e0*/  BSYNC B1 ;  /* 0x0000000000017941 */ /* 0x000fea0003800000 */
.L_x_18067:
        /* <DEDUP_REMOVED lines=9> */
.L_x_18071:
[----:B------:R-:W-:Y:S01]  /*e680*/  IMAD.MOV.U32 R21, RZ, RZ, R13 ;  /* 0x000000ffff157224 */ /* 0x000fe200078e000d */
[----:B------:R-:W-:Y:S01]  /*e690*/  PRMT R2, R2, 0x5410, R4 ;  /* 0x0000541002027816 */ /* 0x000fe20000000004 */
[----:B------:R-:W-:Y:S01]  /*e6a0*/  IMAD.MOV.U32 R13, RZ, RZ, R14 ;  /* 0x000000ffff0d7224 */ /* 0x000fe200078e000e */
[----:B------:R-:W-:Y:S02]  /*e6b0*/  PRMT R4, R9, 0x7610, R4 ;  /* 0x0000761009047816 */ /* 0x000fe40000000004 */
.L_x_18072:
[----:B------:R-:W-:Y:S05]  /*e6c0*/  BSYNC B1 ;  /* 0x0000000000017941 */ /* 0x000fea0003800000 */
.L_x_18070:
        /* <DEDUP_REMOVED lines=9> */
.L_x_18074:
[----:B------:R-:W-:Y:S01]  /*e760*/  IMAD.MOV.U32 R14, RZ, RZ, R21 ;  /* 0x000000ffff0e7224 */ /* 0x000fe200078e0015 */
[C---:B------:R-:W-:Y:S01]  /*e770*/  PRMT R7, R2.reuse, 0x7632, R7 ;  /* 0x0000763202077816 */ /* 0x040fe20000000007 */
[----:B------:R-:W-:Y:S01]  /*e780*/  IMAD.MOV.U32 R21, RZ, RZ, R26 ;  /* 0x000000ffff157224 */ /* 0x000fe200078e001a */
[----:B------:R-:W-:Y:S02]  /*e790*/  PRMT R2, R2, 0x5410, R2 ;  /* 0x0000541002027816 */ /* 0x000fe40000000002 */
.L_x_18075:
[----:B------:R-:W-:Y:S05]  /*e7a0*/  BSYNC B1 ;  /* 0x0000000000017941 */ /* 0x000fea0003800000 */
.L_x_18073:
        /* <DEDUP_REMOVED lines=16> */
.L_x_18077:
[----:B------:R-:W-:Y:S01]  /*e8b0*/  IMAD.MOV.U32 R10, RZ, RZ, R3 ;  /* 0x000000ffff0a7224 */ /* 0x000fe200078e0003 */
[C---:B------:R-:W-:Y:S01]  /*e8c0*/  PRMT R2, R7.reuse, 0x7632, R2 ;  /* 0x0000763207027816 */ /* 0x040fe20000000002 */
[----:B------:R-:W-:Y:S01]  /*e8d0*/  IMAD.MOV.U32 R3, RZ, RZ, R22 ;  /* 0x000000ffff037224 */ /* 0x000fe200078e0016 */
[----:B------:R-:W-:Y:S02]  /*e8e0*/  PRMT R7, R7, 0x5410, R17 ;  /* 0x0000541007077816 */ /* 0x000fe40000000011 */
.L_x_18078:
[----:B------:R-:W-:Y:S05]  /*e8f0*/  BSYNC B1 ;  /* 0x0000000000017941 */ /* 0x000fea0003800000 */
.L_x_18076:
        /* <DEDUP_REMOVED lines=9> */
.L_x_18080:
[----:B------:R-:W-:Y:S01]  /*e990*/  IMAD.MOV.U32 R23, RZ, RZ, R10 ;  /* 0x000000ffff177224 */ /* 0x000fe200078e000a */
[----:B------:R-:W-:Y:S01]  /*e9a0*/  PRMT R22, R2, 0x7610, R22 ;  /* 0x0000761002167816 */ /* 0x000fe20000000016 */
[----:B------:R-:W-:Y:S01]  /*e9b0*/  IMAD.MOV.U32 R10, RZ, RZ, R19 ;  /* 0x000000ffff0a7224 */ /* 0x000fe200078e0013 */
[----:B------:R-:W-:Y:S02]  /*e9c0*/  PRMT R2, R4, 0x7632, R2 ;  /* 0x0000763204027816 */ /* 0x000fe40000000002 */
.L_x_18081:
[----:B------:R-:W-:Y:S05]  /*e9d0*/  BSYNC B1 ;  /* 0x0000000000017941 */ /* 0x000fea0003800000 */
.L_x_18079:
        /* <DEDUP_REMOVED lines=9> */
.L_x_18083:
[----:B------:R-:W-:Y:S01]  /*ea70*/  PRMT R17, R22, 0x7610, R17 ;  /* 0x0000761016117816 */ /* 0x000fe20000000011 */
[----:B------:R-:W-:Y:S02]  /*ea80*/  IMAD.MOV.U32 R19, RZ, RZ, R23 ;  /* 0x000000ffff137224 */ /* 0x000fe400078e0017 */
[----:B------:R-:W-:Y:S01]  /*ea90*/  IMAD.MOV.U32 R23, RZ, RZ, R12 ;  /* 0x000000ffff177224 */ /* 0x000fe200078e000c */
[----:B------:R-:W-:Y:S02]  /*eaa0*/  PRMT R22, R17, 0x7632, R22 ;  /* 0x0000763211167816 */ /* 0x000fe40000000016 */
.L_x_18084:
[----:B------:R-:W-:Y:S05]  /*eab0*/  BSYNC B1 ;  /* 0x0000000000017941 */ /* 0x000fea0003800000 */
.L_x_18082:
        /* <DEDUP_REMOVED lines=9> */
.L_x_18086:
[----:B------:R-:W-:Y:S01]  /*eb50*/  IMAD.MOV.U32 R20, RZ, RZ, R19 ;  /* 0x000000ffff147224 */ /* 0x000fe200078e0013 */
[--C-:B------:R-:W-:Y:S01]  /*eb60*/  PRMT R22, R22, 0x5410, R17.reuse ;  /* 0x0000541016167816 */ /* 0x100fe20000000011 */
[----:B------:R-:W-:Y:S01]  /*eb70*/  IMAD.MOV.U32 R19, RZ, RZ, R24 ;  /* 0x000000ffff137224 */ /* 0x000fe200078e0018 */
[----:B------:R-:W-:Y:S02]  /*eb80*/  PRMT R17, R9, 0x7632, R17 ;  /* 0x0000763209117816 */ /* 0x000fe40000000011 */
.L_x_18087:
[----:B------:R-:W-:Y:S05]  /*eb90*/  BSYNC B1 ;  /* 0x0000000000017941 */ /* 0x000fea0003800000 */
.L_x_18085:
        /* <DEDUP_REMOVED lines=9> */
.L_x_18089:
[----:B------:R-:W-:Y:S01]  /*ec30*/  IMAD.MOV.U32 R12, RZ, RZ, R20 ;  /* 0x000000ffff0c7224 */ /* 0x000fe200078e0014 */
[----:B------:R-:W-:Y:S01]  /*ec40*/  PRMT R17, R17, 0x7610, R22 ;  /* 0x0000761011117816 */ /* 0x000fe20000000016 */
[----:B------:R-:W-:Y:S01]  /*ec50*/  IMAD.MOV.U32 R20, RZ, RZ, R13 ;  /* 0x000000ffff147224 */ /* 0x000fe200078e000d */
[----:B------:R-:W-:Y:S02]  /*ec60*/  PRMT R22, R22, 0x5410, R4 ;  /* 0x0000541016167816 */ /* 0x000fe40000000004 */
.L_x_18090:
[----:B------:R-:W-:Y:S05]  /*ec70*/  BSYNC B1 ;  /* 0x0000000000017941 */ /* 0x000fea0003800000 */
.L_x_18088:
        /* <DEDUP_REMOVED lines=9> */
.L_x_18092:
[----:B------:R-:W-:Y:S01]  /*ed10*/  IMAD.MOV.U32 R9, RZ, RZ, R12 ;  /* 0x000000ffff097224 */ /* 0x000fe200078e000c */
[C---:B------:R-:W-:Y:S01]  /*ed20*/  PRMT R13, R17.reuse, 0x7632, R13 ;  /* 0x00007632110d7816 */ /* 0x040fe2000000000d */
[----:B------:R-:W-:Y:S01]  /*ed30*/  IMAD.MOV.U32 R12, RZ, RZ, R21 ;  /* 0x000000ffff0c7224 */ /* 0x000fe200078e0015 */
[----:B------:R-:W-:Y:S02]  /*ed40*/  PRMT R17, R17, 0x7610, R2 ;  /* 0x0000761011117816 */ /* 0x000fe40000000002 */
.L_x_18093:
[----:B------:R-:W-:Y:S05]  /*ed50*/  BSYNC B1 ;  /* 0x0000000000017941 */ /* 0x000fea0003800000 */
.L_x_18091:
        /* <DEDUP_REMOVED lines=9> */
.L_x_18095:
[----:B------:R-:W-:Y:S01]  /*edf0*/  IMAD.MOV.U32 R4, RZ, RZ, R9 ;  /* 0x000000ffff047224 */ /* 0x000fe200078e0009 */
[--C-:B------:R-:W-:Y:S01]  /*ee00*/  PRMT R2, R2, 0x5410, R13.reuse ;  /* 0x0000541002027816 */ /* 0x100fe2000000000d */
[----:B------:R-:W-:Y:S01]  /*ee10*/  IMAD.MOV.U32 R9, RZ, RZ, R14 ;  /* 0x000000ffff097224 */ /* 0x000fe200078e000e */
[----:B------:R-:W-:Y:S02]  /*ee20*/  PRMT R13, R7, 0x7610, R13 ;  /* 0x00007610070d7816 */ /* 0x000fe4000000000d */
.L_x_18096:
[----:B------:R-:W-:Y:S05]  /*ee30*/  BSYNC B1 ;  /* 0x0000000000017941 */ /* 0x000fea0003800000 */
.L_x_18094:
        /* <DEDUP_REMOVED lines=16> */
.L_x_18098:
[----:B------:R-:W-:Y:S01]  /*ef40*/  IMAD.MOV.U32 R14, RZ, RZ, R3 ;  /* 0x000000ffff0e7224 */ /* 0x000fe200078e0003 */
[----:B------:R-:W-:Y:S01]  /*ef50*/  PRMT R24, R24, 0x7610, R7 ;  /* 0x0000761018187816 */ /* 0x000fe20000000007 */
[----:B------:R-:W-:Y:S01]  /*ef60*/  IMAD.MOV.U32 R3, RZ, RZ, R10 ;  /* 0x000000ffff037224 */ /* 0x000fe200078e000a */
[----:B------:R-:W-:Y:S02]  /*ef70*/  PRMT R7, R7, 0x5410, R2 ;  /* 0x0000541007077816 */ /* 0x000fe40000000002 */
.L_x_18099:
[----:B------:R-:W-:Y:S05]  /*ef80*/  BSYNC B1 ;  /* 0x0000000000017941 */ /* 0x000fea0003800000 */
.L_x_18097:
        /* <DEDUP_REMOVED lines=9> */
.L_x_18101:
[----:B------:R-:W-:Y:S01]  /*f020*/  IMAD.MOV.U32 R10, RZ, RZ, R14 ;  /* 0x000000ffff0a7224 */ /* 0x000fe200078e000e */
[----:B------:R-:W-:Y:S01]  /*f030*/  PRMT R24, R24, 0x5432, R22 ;  /* 0x0000543218187816 */ /* 0x000fe20000000016 */
[----:B------:R-:W-:Y:S02]  /*f040*/  IMAD.MOV.U32 R14, RZ, RZ, R23 ;  /* 0x000000ffff0e7224 */ /* 0x000fe400078e0017 */
.L_x_18102:
[----:B------:R-:W-:Y:S05]  /*f050*/  BSYNC B1 ;  /* 0x0000000000017941 */ /* 0x000fea0003800000 */
.L_x_18100:
        /* <DEDUP_REMOVED lines=9> */
.L_x_18104:
[----:B------:R-:W-:Y:S01]  /*f0f0*/  IMAD.MOV.U32 R18, RZ, RZ, R10 ;  /* 0x000000ffff127224 */ /* 0x000fe200078e000a */
[--C-:B------:R-:W-:Y:S01]  /*f100*/  PRMT R21, R21, 0x5410, R24.reuse ;  /* 0x0000541015157816 */ /* 0x100fe20000000018 */
[----:B------:R-:W-:Y:S01]  /*f110*/  IMAD.MOV.U32 R10, RZ, RZ, R19 ;  /* 0x000000ffff0a7224 */ /* 0x000fe200078e0013 */
[----:B------:R-:W-:Y:S02]  /*f120*/  PRMT R24, R17, 0x7610, R24 ;  /* 0x0000761011187816 */ /* 0x000fe40000000018 */
.L_x_18105:
[----:B------:R-:W-:Y:S05]  /*f130*/  BSYNC B1 ;  /* 0x0000000000017941 */ /* 0x000fea0003800000 */
.L_x_18103:
        /* <DEDUP_REMOVED lines=9> */
.L_x_18107:
[----:B------:R-:W-:Y:S01]  /*f1d0*/  IMAD.MOV.U32 R19, RZ, RZ, R18 ;  /* 0x000000ffff137224 */ /* 0x000fe200078e0012 */
[C---:B------:R-:W-:Y:S01]  /*f1e0*/  PRMT R7, R21.reuse, 0x7632, R7 ;  /* 0x0000763215077816 */ /* 0x040fe20000000007 */
[----:B------:R-:W-:Y:S01]  /*f1f0*/  IMAD.MOV.U32 R18, RZ, RZ, R20 ;  /* 0x000000ffff127224 */ /* 0x000fe200078e0014 */
[----:B------:R-:W-:Y:S02]  /*f200*/  PRMT R21, R21, 0x7610, R22 ;  /* 0x0000761015157816 */ /* 0x000fe40000000016 */
.L_x_18108:
[----:B------:R-:W-:Y:S05]  /*f210*/  BSYNC B1 ;  /* 0x0000000000017941 */ /* 0x000fea0003800000 */
.L_x_18106:
        /* <DEDUP_REMOVED lines=9> */
.L_x_18110:
[----:B------:R-:W-:Y:S01]  /*f2b0*/  IMAD.MOV.U32 R20, RZ, RZ, R19 ;  /* 0x000000ffff147224 */ /* 0x000fe200078e0013 */
[----:B------:R-:W-:Y:S01]  /*f2c0*/  PRMT R21, R7, 0x7610, R21 ;  /* 0x0000761007157816 */ /* 0x000fe20000000015 */
[----:B------:R-:W-:Y:S01]  /*f2d0*/  IMAD.MOV.U32 R19, RZ, RZ, R12 ;  /* 0x000000ffff137224 */ /* 0x000fe200078e000c */
[----:B------:R-:W-:Y:S02]  /*f2e0*/  PRMT R7, R17, 0x7632, R7 ;  /* 0x0000763211077816 */ /* 0x000fe40000000007 */
.L_x_18111:
[----:B------:R-:W-:Y:S05]  /*f2f0*/  BSYNC B1 ;  /* 0x0000000000017941 */ /* 0x000fea0003800000 */
.L_x_18109:
        /* <DEDUP_REMOVED lines=9> */
.L_x_18113:
[----:B------:R-:W-:Y:S01]  /*f390*/  PRMT R13, R13, 0x5410, R21 ;  /* 0x000054100d0d7816 */ /* 0x000fe20000000015 */
[----:B------:R-:W-:Y:S02]  /*f3a0*/  IMAD.MOV.U32 R17, RZ, RZ, R20 ;  /* 0x000000ffff117224 */ /* 0x000fe400078e0014 */
[----:B------:R-:W-:Y:S01]  /*f3b0*/  IMAD.MOV.U32 R20, RZ, RZ, R9 ;  /* 0x000000ffff147224 */ /* 0x000fe200078e0009 */
[----:B------:R-:W-:Y:S02]  /*f3c0*/  PRMT R21, R13, 0x7610, R21 ;  /* 0x000076100d157816 */ /* 0x000fe40000000015 */
.L_x_18114:
[----:B------:R-:W-:Y:S05]  /*f3d0*/  BSYNC B1 ;  /* 0x0000000000017941 */ /* 0x000fea0003800000 */
.L_x_18112:
        /* <DEDUP_REMOVED lines=9> */
.L_x_18116:
[----:B------:R-:W-:Y:S01]  /*f470*/  IMAD.MOV.U32 R12, RZ, RZ, R17 ;  /* 0x000000ffff0c7224 */ /* 0x000fe200078e0011 */
[----:B------:R-:W-:Y:S01]  /*f480*/  PRMT R9, R9, 0x7610, R13 ;  /* 0x0000761009097816 */ /* 0x000fe2000000000d */
[----:B------:R-:W-:Y:S01]  /*f490*/  IMAD.MOV.U32 R17, RZ, RZ, R4 ;  /* 0x000000ffff117224 */ /* 0x000fe200078e0004 */
[----:B------:R-:W-:Y:S02]  /*f4a0*/  PRMT R13, R13, 0x7610, R2 ;  /* 0x000076100d0d7816 */ /* 0x000fe40000000002 */
.L_x_18117:
[----:B------:R-:W-:Y:S05]  /*f4b0*/  BSYNC B1 ;  /* 0x0000000000017941 */ /* 0x000fea0003800000 */
.L_x_18115:
        /* <DEDUP_REMOVED lines=16> */
.L_x_18119:
[C---:B------:R-:W-:Y:S01]  /*f5c0*/  PRMT R33, R7.reuse, 0x7632, R33 ;  /* 0x0000763207217816 */ /* 0x040fe20000000021 */
[----:B------:R-:W-:Y:S01]  /*f5d0*/  IMAD.MOV.U32 R2, RZ, RZ, R3 ;  /* 0x000000ffff027224 */ /* 0x000fe200078e0003 */
[----:B------:R-:W-:Y:S01]  /*f5e0*/  PRMT R7, R7, 0x7610, R24 ;  /* 0x0000761007077816 */ /* 0x000fe20000000018 */
[----:B------:R-:W-:Y:S02]  /*f5f0*/  IMAD.MOV.U32 R3, RZ, RZ, R14 ;  /* 0x000000ffff037224 */ /* 0x000fe400078e000e */
.L_x_18120:
[----:B------:R-:W-:Y:S05]  /*f600*/  BSYNC B1 ;  /* 0x0000000000017941 */ /* 0x000fea0003800000 */
.L_x_18118:
        /* <DEDUP_REMOVED lines=9> */
.L_x_18122:
[--C-:B------:R-:W-:Y:S01]  /*f6a0*/  PRMT R32, R32, 0x5410, R33.reuse ;  /* 0x0000541020207816 */ /* 0x100fe20000000021 */
[----:B------:R-:W-:Y:S01]  /*f6b0*/  IMAD.MOV.U32 R31, RZ, RZ, R2 ;  /* 0x000000ffff1f7224 */ /* 0x000fe200078e0002 */
[----:B------:R-:W-:Y:S01]  /*f6c0*/  PRMT R33, R24, 0x7610, R33 ;  /* 0x0000761018217816 */ /* 0x000fe20000000021 */
[----:B------:R-:W-:Y:S02]  /*f6d0*/  IMAD.MOV.U32 R2, RZ, RZ, R10 ;  /* 0x000000ffff027224 */ /* 0x000fe400078e000a */
.L_x_18123:
[----:B------:R-:W-:Y:S05]  /*f6e0*/  BSYNC B1 ;  /* 0x0000000000017941 */ /* 0x000fea0003800000 */
.L_x_18121:
        /* <DEDUP_REMOVED lines=9> */
.L_x_18125:
[----:B------:R-:W-:Y:S01]  /*f780*/  IMAD.MOV.U32 R30, RZ, RZ, R31 ;  /* 0x000000ffff1e7224 */ /* 0x000fe200078e001f */
[----:B------:R-:W-:Y:S01]  /*f790*/  PRMT R32, R32, 0x7632, R21 ;  /* 0x0000763220207816 */ /* 0x000fe20000000015 */
[----:B------:R-:W-:Y:S02]  /*f7a0*/  IMAD.MOV.U32 R31, RZ, RZ, R18 ;  /* 0x000000ffff1f7224 */ /* 0x000fe400078e0012 */
.L_x_18126:
[----:B------:R-:W-:Y:S05]  /*f7b0*/  BSYNC B1 ;  /* 0x0000000000017941 */ /* 0x000fea0003800000 */
.L_x_18124:
        /* <DEDUP_REMOVED lines=9> */
.L_x_18128:
[----:B------:R-:W-:Y:S01]  /*f850*/  PRMT R24, R32, 0x7610, R24 ;  /* 0x0000761020187816 */ /* 0x000fe20000000018 */
[----:B------:R-:W-:Y:S01]  /*f860*/  IMAD.MOV.U32 R29, RZ, RZ, R30 ;  /* 0x000000ffff1d7224 */ /* 0x000fe200078e001e */
[----:B------:R-:W-:Y:S01]  /*f870*/  PRMT R32, R7, 0x7610, R32 ;  /* 0x0000761007207816 */ /* 0x000fe20000000020 */
[----:B------:R-:W-:Y:S02]  /*f880*/  IMAD.MOV.U32 R30, RZ, RZ, R19 ;  /* 0x000000ffff1e7224 */ /* 0x000fe400078e0013 */
.L_x_18129:
[----:B------:R-:W-:Y:S05]  /*f890*/  BSYNC B1 ;  /* 0x0000000000017941 */ /* 0x000fea0003800000 */
.L_x_18127:
        /* <DEDUP_REMOVED lines=9> */
.L_x_18131:
[----:B------:R-:W-:Y:S01]  /*f930*/  PRMT R7, R24, 0x7610, R7 ;  /* 0x0000761018077816 */ /* 0x000fe20000000007 */
[----:B------:R-:W-:Y:S01]  /*f940*/  IMAD.MOV.U32 R28, RZ, RZ, R29 ;  /* 0x000000ffff1c7224 */ /* 0x000fe200078e001d */
[----:B------:R-:W-:Y:S01]  /*f950*/  PRMT R24, R21, 0x7610, R24 ;  /* 0x0000761015187816 */ /* 0x000fe20000000018 */
[----:B------:R-:W-:Y:S02]  /*f960*/  IMAD.MOV.U32 R29, RZ, RZ, R20 ;  /* 0x000000ffff1d7224 */ /* 0x000fe400078e0014 */
.L_x_18132:
[----:B------:R-:W-:Y:S05]  /*f970*/  BSYNC B1 ;  /* 0x0000000000017941 */ /* 0x000fea0003800000 */
.L_x_18130:
        /* <DEDUP_REMOVED lines=9> */
.L_x_18134:
[--C-:B------:R-:W-:Y:S01]  /*fa10*/  PRMT R24, R24, 0x5410, R7.reuse ;  /* 0x0000541018187816 */ /* 0x100fe20000000007 */
[----:B------:R-:W-:Y:S01]  /*fa20*/  IMAD.MOV.U32 R27, RZ, RZ, R28 ;  /* 0x000000ffff1b7224 */ /* 0x000fe200078e001c */
[----:B------:R-:W-:Y:S01]  /*fa30*/  PRMT R7, R13, 0x7632, R7 ;  /* 0x000076320d077816 */ /* 0x000fe20000000007 */
[----:B------:R-:W-:Y:S02]  /*fa40*/  IMAD.MOV.U32 R28, RZ, RZ, R17 ;  /* 0x000000ffff1c7224 */ /* 0x000fe400078e0011 */
.L_x_18135:
[----:B------:R-:W-:Y:S05]  /*fa50*/  BSYNC B1 ;  /* 0x0000000000017941 */ /* 0x000fea0003800000 */
.L_x_18133:
        /* <DEDUP_REMOVED lines=9> */
.L_x_18137:
[----:B------:R-:W-:Y:S01]  /*faf0*/  PRMT R33, R33, 0x7610, R24 ;  /* 0x0000761021217816 */ /* 0x000fe20000000018 */
[----:B------:R-:W-:Y:S01]  /*fb00*/  IMAD.MOV.U32 R26, RZ, RZ, R27 ;  /* 0x000000ffff1a7224 */ /* 0x000fe200078e001b */
[----:B------:R-:W-:Y:S01]  /*fb10*/  PRMT R24, R24, 0x7610, R9 ;  /* 0x0000761018187816 */ /* 0x000fe20000000009 */
[----:B------:R-:W-:Y:S02]  /*fb20*/  IMAD.MOV.U32 R27, RZ, RZ, R12 ;  /* 0x000000ffff1b7224 */ /* 0x000fe400078e000c */
.L_x_18138:
[----:B------:R-:W-:Y:S05]  /*fb30*/  BSYNC B1 ;  /* 0x0000000000017941 */ /* 0x000fea0003800000 */
.L_x_18136:
[----:B------:R-:W-:Y:S02]  /*fb40*/  FADD.FTZ R5, R11, R5 ;  /* 0x000000050b057221 */ /* 0x000fe40000010000 */
[----:B------:R-:W-:Y:S02]  /*fb50*/  IMAD.MOV.U32 R4, RZ, RZ, R0 ;  /* 0x000000ffff047224 */ /* 0x000fe400078e0000 */
.L_x_17970:
[----:B--234-:R-:W-:Y:S05]  /*fb60*/  BSYNC B0 ;  /* 0x0000000000007941 */ /* 0x01cfea0003800000 */
.L_x_17969:
        /* <DEDUP_REMOVED lines=45> */
.L_x_18142:
[----:B------:R-:W-:Y:S01]  /*fe40*/  IMAD.MOV.U32 R4, RZ, RZ, R3 ;  /* 0x000000ffff047224 */ /* 0x000fe200078e0003 */
[C---:B------:R-:W-:Y:S01]  /*fe50*/  PRMT R13, R7.reuse, 0x7632, R13 ;  /* 0x00007632070d7816 */ /* 0x040fe2000000000d */
[----:B------:R-:W-:Y:S01]  /*fe60*/  IMAD.MOV.U32 R3, RZ, RZ, R2 ;  /* 0x000000ffff037224 */ /* 0x000fe200078e0002 */
[----:B------:R-:W-:Y:S02]  /*fe70*/  PRMT R7, R7, 0x5410, R33 ;  /* 0x0000541007077816 */ /* 0x000fe40000000021 */
.L_x_18143:
[----:B------:R-:W-:Y:S05]  /*fe80*/  BSYNC B1 ;  /* 0x0000000000017941 */ /* 0x000fea0003800000 */
.L_x_18141:
        /* <DEDUP_REMOVED lines=9> */
.L_x_18145:
[----:B------:R-:W-:Y:S01]  /*ff20*/  IMAD.MOV.U32 R17, RZ, RZ, R4 ;  /* 0x000000ffff117224 */ /* 0x000fe200078e0004 */
[----:B------:R-:W-:Y:S01]  /*ff30*/  PRMT R2, R2, 0x5410, R13 ;  /* 0x0000541002027816 */ /* 0x000fe2000000000d */
[----:B------:R-:W-:Y:S01]  /*ff40*/  IMAD.MOV.U32 R4, RZ, RZ, R31 ;  /* 0x000000ffff047224 */ /* 0x000fe200078e001f */
[----:B------:R-:W-:Y:S02]  /*ff50*/  PRMT R13, R32, 0x7632, R13 ;  /* 0x00007632200d7816 */ /* 0x000fe4000000000d */
.L_x_18146:
[----:B------:R-:W-:Y:S05]  /*ff60*/  BSYNC B1 ;  /* 0x0000000000017941 */ /* 0x000fea0003800000 */
.L_x_18144:
        /* <DEDUP_REMOVED lines=9> */
.L_x_18148:
[----:B------:R-:W-:Y:S01]  /*10000*/  IMAD.MOV.U32 R19, RZ, RZ, R17 ;  /* 0x000000ffff137224 */ /* 0x000fe200078e0011 */
[----:B------:R-:W-:Y:S01]  /*10010*/  PRMT R13, R13, 0x7610, R2 ;  /* 0x000076100d0d7816 */ /* 0x000fe20000000002 */
[----:B------:R-:W-:Y:S01]  /*10020*/  IMAD.MOV.U32 R17, RZ, RZ, R30 ;  /* 0x000000ffff117224 */ /* 0x000fe200078e001e */
[----:B------:R-:W-:Y:S02]  /*10030*/  PRMT R2, R2, 0x5410, R32 ;  /* 0x0000541002027816 */ /* 0x000fe40000000020 */
.L_x_18149:
[----:B------:R-:W-:Y:S05]  /*10040*/  BSYNC B1 ;  /* 0x0000000000017941 */ /* 0x000fea0003800000 */
.L_x_18147:
        /* <DEDUP_REMOVED lines=9> */
.L_x_18151:
[----:B------:R-:W-:Y:S01]  /*100e0*/  IMAD.MOV.U32 R21, RZ, RZ, R19 ;  /* 0x000000ffff157224 */ /* 0x000fe200078e0013 */
[C---:B------:R-:W-:Y:S01]  /*100f0*/  PRMT R2, R13.reuse, 0x7632, R2 ;  /* 0x000076320d027816 */ /* 0x040fe20000000002 */
[----:B------:R-:W-:Y:S01]  /*10100*/  IMAD.MOV.U32 R19, RZ, RZ, R29 ;  /* 0x000000ffff137224 */ /* 0x000fe200078e001d */
[----:B------:R-:W-:Y:S02]  /*10110*/  PRMT R13, R13, 0x5410, R24 ;  /* 0x000054100d0d7816 */ /* 0x000fe40000000018 */
.L_x_18152:
[----:B------:R-:W-:Y:S05]  /*10120*/  BSYNC B1 ;  /* 0x0000000000017941 */ /* 0x000fea0003800000 */
.L_x_18150:
        /* <DEDUP_REMOVED lines=9> */
.L_x_18154:
[----:B------:R-:W-:Y:S01]  /*101c0*/  IMAD.MOV.U32 R30, RZ, RZ, R21 ;  /* 0x000000ffff1e7224 */ /* 0x000fe200078e0015 */
[----:B------:R-:W-:Y:S01]  /*101d0*/  PRMT R23, R23, 0x5410, R2 ;  /* 0x0000541017177816 */ /* 0x000fe20000000002 */
[----:B------:R-:W-:Y:S01]  /*101e0*/  IMAD.MOV.U32 R21, RZ, RZ, R28 ;  /* 0x000000ffff157224 */ /* 0x000fe200078e001c */
[----:B------:R-:W-:Y:S02]  /*101f0*/  PRMT R2, R7, 0x7610, R2 ;  /* 0x0000761007027816 */ /* 0x000fe40000000002 */
.L_x_18155:
[----:B------:R-:W-:Y:S05]  /*10200*/  BSYNC B1 ;  /* 0x0000000000017941 */ /* 0x000fea0003800000 */
.L_x_18153:
        /* <DEDUP_REMOVED lines=9> */
.L_x_18157:
[----:B------:R-:W-:Y:S01]  /*102a0*/  IMAD.MOV.U32 R25, RZ, RZ, R30 ;  /* 0x000000ffff197224 */ /* 0x000fe200078e001e */
[C---:B------:R-:W-:Y:S01]  /*102b0*/  PRMT R7, R23.reuse, 0x7632, R7 ;  /* 0x0000763217077816 */ /* 0x040fe20000000007 */
[----:B------:R-:W-:Y:S01]  /*102c0*/  IMAD.MOV.U32 R30, RZ, RZ, R27 ;  /* 0x000000ffff1e7224 */ /* 0x000fe200078e001b */
[----:B------:R-:W-:Y:S02]  /*102d0*/  PRMT R23, R23, 0x7610, R24 ;  /* 0x0000761017177816 */ /* 0x000fe40000000018 */
.L_x_18158:
[----:B------:R-:W-:Y:S05]  /*102e0*/  BSYNC B1 ;  /* 0x0000000000017941 */ /* 0x000fea0003800000 */
.L_x_18156:
        /* <DEDUP_REMOVED lines=9> */
.L_x_18160:
[----:B------:R-:W-:Y:S01]  /*10380*/  IMAD.MOV.U32 R24, RZ, RZ, R25 ;  /* 0x000000ffff187224 */ /* 0x000fe200078e0019 */
[----:B------:R-:W-:Y:S01]  /*10390*/  PRMT R23, R7, 0x7610, R23 ;  /* 0x0000761007177816 */ /* 0x000fe20000000017 */
[----:B------:R-:W-:Y:S01]  /*103a0*/  IMAD.MOV.U32 R25, RZ, RZ, R26 ;  /* 0x000000ffff197224 */ /* 0x000fe200078e001a */
[----:B------:R-:W-:Y:S02]  /*103b0*/  PRMT R7, R33, 0x7632, R7 ;  /* 0x0000763221077816 */ /* 0x000fe40000000007 */
.L_x_18161:
[----:B------:R-:W-:Y:S05]  /*103c0*/  BSYNC B1 ;  /* 0x0000000000017941 */ /* 0x000fea0003800000 */
.L_x_18159:
        /* <DEDUP_REMOVED lines=16> */
.L_x_18163:
[----:B------:R-:W-:Y:S01]  /*104d0*/  IMAD.MOV.U32 R14, RZ, RZ, R3 ;  /* 0x000000ffff0e7224 */ /* 0x000fe200078e0003 */
[C---:B------:R-:W-:Y:S01]  /*104e0*/  PRMT R9, R7.reuse, 0x7632, R9 ;  /* 0x0000763207097816 */ /* 0x040fe20000000009 */
[----:B------:R-:W-:Y:S01]  /*104f0*/  IMAD.MOV.U32 R3, RZ, RZ, R4 ;  /* 0x000000ffff037224 */ /* 0x000fe200078e0004 */
[----:B------:R-:W-:Y:S02]  /*10500*/  PRMT R7, R7, 0x5410, R13 ;  /* 0x0000541007077816 */ /* 0x000fe4000000000d */
.L_x_18164:
[----:B------:R-:W-:Y:S05]  /*10510*/  BSYNC B1 ;  /* 0x0000000000017941 */ /* 0x000fea0003800000 */
.L_x_18162:
        /* <DEDUP_REMOVED lines=9> */
.L_x_18166:
[----:B------:R-:W-:Y:S01]  /*105b0*/  IMAD.MOV.U32 R4, RZ, RZ, R14 ;  /* 0x000000ffff047224 */ /* 0x000fe200078e000e */
[----:B------:R-:W-:Y:S01]  /*105c0*/  PRMT R13, R9, 0x7610, R13 ;  /* 0x00007610090d7816 */ /* 0x000fe2000000000d */
[----:B------:R-:W-:Y:S01]  /*105d0*/  IMAD.MOV.U32 R14, RZ, RZ, R17 ;  /* 0x000000ffff0e7224 */ /* 0x000fe200078e0011 */
[----:B------:R-:W-:Y:S02]  /*105e0*/  PRMT R9, R2, 0x7632, R9 ;  /* 0x0000763202097816 */ /* 0x000fe40000000009 */
.L_x_18167:
[----:B------:R-:W-:Y:S05]  /*105f0*/  BSYNC B1 ;  /* 0x0000000000017941 */ /* 0x000fea0003800000 */
.L_x_18165:
        /* <DEDUP_REMOVED lines=9> */
.L_x_18169:
[----:B------:R-:W-:Y:S01]  /*10690*/  IMAD.MOV.U32 R26, RZ, RZ, R4 ;  /* 0x000000ffff1a7224 */ /* 0x000fe200078e0004 */
[----:B------:R-:W-:Y:S01]  /*106a0*/  PRMT R2, R2, 0x5410, R13 ;  /* 0x0000541002027816 */ /* 0x000fe2000000000d */
[----:B------:R-:W-:Y:S01]  /*106b0*/  IMAD.MOV.U32 R4, RZ, RZ, R19 ;  /* 0x000000ffff047224 */ /* 0x000fe200078e0013 */
[----:B------:R-:W-:Y:S02]  /*106c0*/  PRMT R13, R13, 0x7632, R13 ;  /* 0x000076320d0d7816 */ /* 0x000fe4000000000d */
.L_x_18170:
[----:B------:R-:W-:Y:S05]  /*106d0*/  BSYNC B1 ;  /* 0x0000000000017941 */ /* 0x000fea0003800000 */
.L_x_18168:
        /* <DEDUP_REMOVED lines=9> */
.L_x_18172:
[----:B------:R-:W-:Y:S01]  /*10770*/  IMAD.MOV.U32 R17, RZ, RZ, R26 ;  /* 0x000000ffff117224 */ /* 0x000fe200078e001a */
[C---:B------:R-:W-:Y:S01]  /*10780*/  PRMT R19, R2.reuse, 0x7632, R19 ;  /* 0x0000763202137816 */ /* 0x040fe20000000013 */
[----:B------:R-:W-:Y:S01]  /*10790*/  IMAD.MOV.U32 R26, RZ, RZ, R21 ;  /* 0x000000ffff1a7224 */ /* 0x000fe200078e0015 */
[----:B------:R-:W-:Y:S02]  /*107a0*/  PRMT R2, R2, 0x5410, R2 ;  /* 0x0000541002027816 */ /* 0x000fe40000000002 */
.L_x_18173:
[----:B------:R-:W-:Y:S05]  /*107b0*/  BSYNC B1 ;  /* 0x0000000000017941 */ /* 0x000fea0003800000 */
.L_x_18171:
        /* <DEDUP_REMOVED lines=9> */
.L_x_18175:
[----:B------:R-:W-:Y:S01]  /*10850*/  IMAD.MOV.U32 R28, RZ, RZ, R17 ;  /* 0x000000ffff1c7224 */ /* 0x000fe200078e0011 */
[----:B------:R-:W-:Y:S01]  /*10860*/  PRMT R2, R19, 0x7610, R2 ;  /* 0x0000761013027816 */ /* 0x000fe20000000002 */
[----:B------:R-:W-:Y:S01]  /*10870*/  IMAD.MOV.U32 R17, RZ, RZ, R30 ;  /* 0x000000ffff117224 */ /* 0x000fe200078e001e */
[----:B------:R-:W-:Y:S02]  /*10880*/  PRMT R19, R23, 0x7632, R19 ;  /* 0x0000763217137816 */ /* 0x000fe40000000013 */
.L_x_18176:
[----:B------:R-:W-:Y:S05]  /*10890*/  BSYNC B1 ;  /* 0x0000000000017941 */ /* 0x000fea0003800000 */
.L_x_18174:
        /* <DEDUP_REMOVED lines=9> */
.L_x_18178:
[----:B------:R-:W-:Y:S01]  /*10930*/  IMAD.MOV.U32 R21, RZ, RZ, R28 ;  /* 0x000000ffff157224 */ /* 0x000fe200078e001c */
[----:B------:R-:W-:Y:S01]  /*10940*/  PRMT R27, R2, 0x7610, R27 ;  /* 0x00007610021b7816 */ /* 0x000fe2000000001b */
[----:B------:R-:W-:Y:S01]  /*10950*/  IMAD.MOV.U32 R28, RZ, RZ, R25 ;  /* 0x000000ffff1c7224 */ /* 0x000fe200078e0019 */
[----:B------:R-:W-:Y:S02]  /*10960*/  PRMT R2, R7, 0x7610, R2 ;  /* 0x0000761007027816 */ /* 0x000fe40000000002 */
.L_x_18179:
[----:B------:R-:W-:Y:S05]  /*10970*/  BSYNC B1 ;  /* 0x0000000000017941 */ /* 0x000fea0003800000 */
.L_x_18177:
        /* <DEDUP_REMOVED lines=9> */
.L_x_18181:
[----:B------:R-:W-:Y:S01]  /*10a10*/  IMAD.MOV.U32 R25, RZ, RZ, R21 ;  /* 0x000000ffff197224 */ /* 0x000fe200078e0015 */
[----:B------:R-:W-:Y:S01]  /*10a20*/  PRMT R7, R27, 0x7610, R7 ;  /* 0x000076101b077816 */ /* 0x000fe20000000007 */
[----:B------:R-:W-:Y:S01]  /*10a30*/  IMAD.MOV.U32 R21, RZ, RZ, R24 ;  /* 0x000000ffff157224 */ /* 0x000fe200078e0018 */
[----:B------:R-:W-:Y:S02]  /*10a40*/  PRMT R27, R23, 0x7610, R27 ;  /* 0x00007610171b7816 */ /* 0x000fe4000000001b */
.L_x_18182:
[----:B------:R-:W-:Y:S05]  /*10a50*/  BSYNC B1 ;  /* 0x0000000000017941 */ /* 0x000fea0003800000 */
.L_x_18180:
        /* <DEDUP_REMOVED lines=16> */
.L_x_18184:
[----:B------:R-:W-:Y:S01]  /*10b60*/  IMAD.MOV.U32 R23, RZ, RZ, R3 ;  /* 0x000000ffff177224 */ /* 0x000fe200078e0003 */
[C---:B------:R-:W-:Y:S01]  /*10b70*/  PRMT R24, R7.reuse, 0x7632, R24 ;  /* 0x0000763207187816 */ /* 0x040fe20000000018 */
[----:B------:R-:W-:Y:S01]  /*10b80*/  IMAD.MOV.U32 R3, RZ, RZ, R14 ;  /* 0x000000ffff037224 */ /* 0x000fe200078e000e */
[----:B------:R-:W-:Y:S02]  /*10b90*/  PRMT R7, R7, 0x5410, R9 ;  /* 0x0000541007077816 */ /* 0x000fe40000000009 */
.L_x_18185:
[----:B------:R-:W-:Y:S05]  /*10ba0*/  BSYNC B1 ;  /* 0x0000000000017941 */ /* 0x000fea0003800000 */
.L_x_18183:
        /* <DEDUP_REMOVED lines=9> */
.L_x_18187:
[----:B------:R-:W-:Y:S01]  /*10c40*/  PRMT R13, R13, 0x5410, R24 ;  /* 0x000054100d0d7816 */ /* 0x000fe20000000018 */
[----:B------:R-:W-:Y:S02]  /*10c50*/  IMAD.MOV.U32 R9, RZ, RZ, R23 ;  /* 0x000000ffff097224 */ /* 0x000fe400078e0017 */
[----:B------:R-:W-:Y:S01]  /*10c60*/  IMAD.MOV.U32 R23, RZ, RZ, R4 ;  /* 0x000000ffff177224 */ /* 0x000fe200078e0004 */
[----:B------:R-:W-:Y:S02]  /*10c70*/  PRMT R24, R13, 0x7610, R24 ;  /* 0x000076100d187816 */ /* 0x000fe40000000018 */
.L_x_18188:
[----:B------:R-:W-:Y:S05]  /*10c80*/  BSYNC B1 ;  /* 0x0000000000017941 */ /* 0x000fea0003800000 */
.L_x_18186:
        /* <DEDUP_REMOVED lines=9> */
.L_x_18190:
[----:B------:R-:W-:Y:S01]  /*10d20*/  IMAD.MOV.U32 R4, RZ, RZ, R9 ;  /* 0x000000ffff047224 */ /* 0x000fe200078e0009 */
[----:B------:R-:W-:Y:S01]  /*10d30*/  PRMT R13, R13, 0x7632, R2 ;  /* 0x000076320d0d7816 */ /* 0x000fe20000000002 */
[----:B------:R-:W-:Y:S02]  /*10d40*/  IMAD.MOV.U32 R9, RZ, RZ, R26 ;  /* 0x000000ffff097224 */ /* 0x000fe400078e001a */
.L_x_18191:
[----:B------:R-:W-:Y:S05]  /*10d50*/  BSYNC B1 ;  /* 0x0000000000017941 */ /* 0x000fea0003800000 */
.L_x_18189:
        /* <DEDUP_REMOVED lines=9> */
.L_x_18193:
[----:B------:R-:W-:Y:S01]  /*10df0*/  IMAD.MOV.U32 R29, RZ, RZ, R4 ;  /* 0x000000ffff1d7224 */ /* 0x000fe200078e0004 */
[----:B------:R-:W-:Y:S01]  /*10e00*/  PRMT R2, R2, 0x5410, R13 ;  /* 0x0000541002027816 */ /* 0x000fe2000000000d */
[----:B------:R-:W-:Y:S01]  /*10e10*/  IMAD.MOV.U32 R4, RZ, RZ, R17 ;  /* 0x000000ffff047224 */ /* 0x000fe200078e0011 */
[----:B------:R-:W-:Y:S02]  /*10e20*/  PRMT R13, R19, 0x7610, R13 ;  /* 0x00007610130d7816 */ /* 0x000fe4000000000d */
.L_x_18194:
[----:B------:R-:W-:Y:S05]  /*10e30*/  BSYNC B1 ;  /* 0x0000000000017941 */ /* 0x000fea0003800000 */
.L_x_18192:
        /* <DEDUP_REMOVED lines=9> */
.L_x_18196:
[----:B------:R-:W-:Y:S01]  /*10ed0*/  IMAD.MOV.U32 R14, RZ, RZ, R29 ;  /* 0x000000ffff0e7224 */ /* 0x000fe200078e001d */
[C---:B------:R-:W-:Y:S01]  /*10ee0*/  PRMT R17, R2.reuse, 0x7632, R17 ;  /* 0x0000763202117816 */ /* 0x040fe20000000011 */
[----:B------:R-:W-:Y:S01]  /*10ef0*/  IMAD.MOV.U32 R29, RZ, RZ, R28 ;  /* 0x000000ffff1d7224 */ /* 0x000fe200078e001c */
[----:B------:R-:W-:Y:S02]  /*10f00*/  PRMT R2, R2, 0x5410, R2 ;  /* 0x0000541002027816 */ /* 0x000fe40000000002 */
.L_x_18197:
[----:B------:R-:W-:Y:S05]  /*10f10*/  BSYNC B1 ;  /* 0x0000000000017941 */ /* 0x000fea0003800000 */
.L_x_18195:
        /* <DEDUP_REMOVED lines=9> */
.L_x_18199:
[----:B------:R-:W-:Y:S01]  /*10fb0*/  IMAD.MOV.U32 R26, RZ, RZ, R14 ;  /* 0x000000ffff1a7224 */ /* 0x000fe200078e000e */
[----:B------:R-:W-:Y:S01]  /*10fc0*/  PRMT R2, R17, 0x7610, R2 ;  /* 0x0000761011027816 */ /* 0x000fe20000000002 */
[----:B------:R-:W-:Y:S01]  /*10fd0*/  IMAD.MOV.U32 R14, RZ, RZ, R21 ;  /* 0x000000ffff0e7224 */ /* 0x000fe200078e0015 */
[----:B------:R-:W-:Y:S02]  /*10fe0*/  PRMT R17, R27, 0x7610, R17 ;  /* 0x000076101b117816 */ /* 0x000fe40000000011 */
.L_x_18200:
[----:B------:R-:W-:Y:S05]  /*10ff0*/  BSYNC B1 ;  /* 0x0000000000017941 */ /* 0x000fea0003800000 */
.L_x_18198:
        /* <DEDUP_REMOVED lines=9> */
.L_x_18202:
[----:B------:R-:W-:Y:S01]  /*11090*/  IMAD.MOV.U32 R19, RZ, RZ, R26 ;  /* 0x000000ffff137224 */ /* 0x000fe200078e001a */
[--C-:B------:R-:W-:Y:S01]  /*110a0*/  PRMT R17, R17, 0x5410, R2.reuse ;  /* 0x0000541011117816 */ /* 0x100fe20000000002 */
[----:B------:R-:W-:Y:S01]  /*110b0*/  IMAD.MOV.U32 R26, RZ, RZ, R25 ;  /* 0x000000ffff1a7224 */ /* 0x000fe200078e0019 */
[----:B------:R-:W-:Y:S02]  /*110c0*/  PRMT R2, R7, 0x7610, R2 ;  /* 0x0000761007027816 */ /* 0x000fe40000000002 */
.L_x_18203:
[----:B------:R-:W-:Y:S05]  /*110d0*/  BSYNC B1 ;  /* 0x0000000000017941 */ /* 0x000fea0003800000 */
.L_x_18201:
        /* <DEDUP_REMOVED lines=16> */
.L_x_18205:
[----:B------:R-:W-:Y:S01]  /*111e0*/  IMAD.MOV.U32 R12, RZ, RZ, R3 ;  /* 0x000000ffff0c7224 */ /* 0x000fe200078e0003 */
[----:B------:R-:W-:Y:S01]  /*111f0*/  PRMT R7, R7, 0x5432, R24 ;  /* 0x0000543207077816 */ /* 0x000fe20000000018 */
[----:B------:R-:W-:Y:S02]  /*11200*/  IMAD.MOV.U32 R3, RZ, RZ, R23 ;  /* 0x000000ffff037224 */ /* 0x000fe400078e0017 */
.L_x_18206:
[----:B------:R-:W-:Y:S05]  /*11210*/  BSYNC B1 ;  /* 0x0000000000017941 */ /* 0x000fea0003800000 */
.L_x_18204:
        /* <DEDUP_REMOVED lines=9> */
.L_x_18208:
[----:B------:R-:W-:Y:S01]  /*112b0*/  IMAD.MOV.U32 R21, RZ, RZ, R12 ;  /* 0x000000ffff157224 */ /* 0x000fe200078e000c */
[----:B------:R-:W-:Y:S01]  /*112c0*/  PRMT R23, R7, 0x7610, R23 ;  /* 0x0000761007177816 */ /* 0x000fe20000000017 */
[----:B------:R-:W-:Y:S01]  /*112d0*/  IMAD.MOV.U32 R12, RZ, RZ, R9 ;  /* 0x000000ffff0c7224 */ /* 0x000fe200078e0009 */
[----:B------:R-:W-:Y:S02]  /*112e0*/  PRMT R7, R13, 0x7632, R7 ;  /* 0x000076320d077816 */ /* 0x000fe40000000007 */
.L_x_18209:
[----:B------:R-:W-:Y:S05]  /*112f0*/  BSYNC B1 ;  /* 0x0000000000017941 */ /* 0x000fea0003800000 */
.L_x_18207:
        /* <DEDUP_REMOVED lines=9> */
.L_x_18211:
[----:B------:R-:W-:Y:S01]  /*11390*/  IMAD.MOV.U32 R24, RZ, RZ, R21 ;  /* 0x000000ffff187224 */ /* 0x000fe200078e0015 */
[--C-:B------:R-:W-:Y:S01]  /*113a0*/  PRMT R9, R9, 0x5410, R23.reuse ;  /* 0x0000541009097816 */ /* 0x100fe20000000017 */
[----:B------:R-:W-:Y:S01]  /*113b0*/  IMAD.MOV.U32 R21, RZ, RZ, R4 ;  /* 0x000000ffff157224 */ /* 0x000fe200078e0004 */
[----:B------:R-:W-:Y:S02]  /*113c0*/  PRMT R23, R13, 0x7610, R23 ;  /* 0x000076100d177816 */ /* 0x000fe40000000017 */
.L_x_18212:
[----:B------:R-:W-:Y:S05]  /*113d0*/  BSYNC B1 ;  /* 0x0000000000017941 */ /* 0x000fea0003800000 */
.L_x_18210:
        /* <DEDUP_REMOVED lines=9> */
.L_x_18214:
[----:B------:R-:W-:Y:S01]  /*11470*/  IMAD.MOV.U32 R13, RZ, RZ, R24 ;  /* 0x000000ffff0d7224 */ /* 0x000fe200078e0018 */
[C---:B------:R-:W-:Y:S01]  /*11480*/  PRMT R4, R9.reuse, 0x7632, R4 ;  /* 0x0000763209047816 */ /* 0x040fe20000000004 */
[----:B------:R-:W-:Y:S01]  /*11490*/  IMAD.MOV.U32 R24, RZ, RZ, R29 ;  /* 0x000000ffff187224 */ /* 0x000fe200078e001d */
[----:B------:R-:W-:Y:S02]  /*114a0*/  PRMT R9, R9, 0x7610, R2 ;  /* 0x0000761009097816 */ /* 0x000fe40000000002 */
.L_x_18215:
[----:B------:R-:W-:Y:S05]  /*114b0*/  BSYNC B1 ;  /* 0x0000000000017941 */ /* 0x000fea0003800000 */
.L_x_18213:
        /* <DEDUP_REMOVED lines=9> */
.L_x_18217:
[----:B------:R-:W-:Y:S01]  /*11550*/  IMAD.MOV.U32 R25, RZ, RZ, R13 ;  /* 0x000000ffff197224 */ /* 0x000fe200078e000d */
[----:B------:R-:W-:Y:S01]  /*11560*/  PRMT R2, R2, 0x5410, R4 ;  /* 0x0000541002027816 */ /* 0x000fe20000000004 */
[----:B------:R-:W-:Y:S01]  /*11570*/  IMAD.MOV.U32 R13, RZ, RZ, R14 ;  /* 0x000000ffff0d7224 */ /* 0x000fe200078e000e */
[----:B------:R-:W-:Y:S02]  /*11580*/  PRMT R4, R17, 0x7610, R4 ;  /* 0x0000761011047816 */ /* 0x000fe40000000004 */
.L_x_18218:
[----:B------:R-:W-:Y:S05]  /*11590*/  BSYNC B1 ;  /* 0x0000000000017941 */ /* 0x000fea0003800000 */
.L_x_18216:
        /* <DEDUP_REMOVED lines=9> */
.L_x_18220:
[----:B------:R-:W-:Y:S01]  /*11630*/  IMAD.MOV.U32 R14, RZ, RZ, R25 ;  /* 0x000000ffff0e7224 */ /* 0x000fe200078e0019 */
[C---:B------:R-:W-:Y:S01]  /*11640*/  PRMT R9, R2.reuse, 0x7632, R9 ;  /* 0x0000763202097816 */ /* 0x040fe20000000009 */
[----:B------:R-:W-:Y:S01]  /*11650*/  IMAD.MOV.U32 R25, RZ, RZ, R26 ;  /* 0x000000ffff197224 */ /* 0x000fe200078e001a */
[----:B------:R-:W-:Y:S02]  /*11660*/  PRMT R2, R2, 0x5410, R2 ;  /* 0x0000541002027816 */ /* 0x000fe40000000002 */
.L_x_18221:
[----:B------:R-:W-:Y:S05]  /*11670*/  BSYNC B1 ;  /* 0x0000000000017941 */ /* 0x000fea0003800000 */
.L_x_18219:
        /* <DEDUP_REMOVED lines=9> */
.L_x_18223:
[----:B------:R-:W-:Y:S01]  /*11710*/  IMAD.MOV.U32 R26, RZ, RZ, R14 ;  /* 0x000000ffff1a7224 */ /* 0x000fe200078e000e */
[----:B------:R-:W-:Y:S01]  /*11720*/  PRMT R2, R9, 0x7610, R2 ;  /* 0x0000761009027816 */ /* 0x000fe20000000002 */
[----:B------:R-:W-:Y:S01]  /*11730*/  IMAD.MOV.U32 R14, RZ, RZ, R19 ;  /* 0x000000ffff0e7224 */ /* 0x000fe200078e0013 */
[----:B------:R-:W-:Y:S02]  /*11740*/  PRMT R9, R17, 0x7632, R9 ;  /* 0x0000763211097816 */ /* 0x000fe40000000009 */
.L_x_18224:
[----:B------:R-:W-:Y:S05]  /*11750*/  BSYNC B1 ;  /* 0x0000000000017941 */ /* 0x000fea0003800000 */
.L_x_18222:
        /* <DEDUP_REMOVED lines=16> */
.L_x_18226:
[----:B------:R-:W-:Y:S01]  /*11860*/  IMAD.MOV.U32 R22, RZ, RZ, R3 ;  /* 0x000000ffff167224 */ /* 0x000fe200078e0003 */
[C---:B------:R-:W-:Y:S01]  /*11870*/  PRMT R17, R7.reuse, 0x7632, R17 ;  /* 0x0000763207117816 */ /* 0x040fe20000000011 */
[----:B------:R-:W-:Y:S01]  /*11880*/  IMAD.MOV.U32 R3, RZ, RZ, R12 ;  /* 0x000000ffff037224 */ /* 0x000fe200078e000c */
[----:B------:R-:W-:Y:S02]  /*11890*/  PRMT R7, R7, 0x5410, R7 ;  /* 0x0000541007077816 */ /* 0x000fe40000000007 */
.L_x_18227:
[----:B------:R-:W-:Y:S05]  /*118a0*/  BSYNC B1 ;  /* 0x0000000000017941 */ /* 0x000fea0003800000 */
.L_x_18225:
        /* <DEDUP_REMOVED lines=9> */
.L_x_18229:
[----:B------:R-:W-:Y:S01]  /*11940*/  IMAD.MOV.U32 R19, RZ, RZ, R22 ;  /* 0x000000ffff137224 */ /* 0x000fe200078e0016 */
[----:B------:R-:W-:Y:S01]  /*11950*/  PRMT R4, R4, 0x5410, R17 ;  /* 0x0000541004047816 */ /* 0x000fe20000000011 */
[----:B------:R-:W-:Y:S01]  /*11960*/  IMAD.MOV.U32 R22, RZ, RZ, R21 ;  /* 0x000000ffff167224 */ /* 0x000fe200078e0015 */
[----:B------:R-:W-:Y:S02]  /*11970*/  PRMT R17, R23, 0x7610, R17 ;  /* 0x0000761017117816 */ /* 0x000fe40000000011 */
.L_x_18230:
[----:B------:R-:W-:Y:S05]  /*11980*/  BSYNC B1 ;  /* 0x0000000000017941 */ /* 0x000fea0003800000 */
.L_x_18228:
        /* <DEDUP_REMOVED lines=9> */
.L_x_18232:
[----:B------:R-:W-:Y:S01]  /*11a20*/  IMAD.MOV.U32 R12, RZ, RZ, R19 ;  /* 0x000000ffff0c7224 */ /* 0x000fe200078e0013 */
[----:B------:R-:W-:Y:S01]  /*11a30*/  PRMT R17, R17, 0x7610, R4 ;  /* 0x0000761011117816 */ /* 0x000fe20000000004 */
[----:B------:R-:W-:Y:S01]  /*11a40*/  IMAD.MOV.U32 R19, RZ, RZ, R24 ;  /* 0x000000ffff137224 */ /* 0x000fe200078e0018 */
[----:B------:R-:W-:Y:S02]  /*11a50*/  PRMT R4, R4, 0x7610, R9 ;  /* 0x0000761004047816 */ /* 0x000fe40000000009 */
.L_x_18233:
[----:B------:R-:W-:Y:S05]  /*11a60*/  BSYNC B1 ;  /* 0x0000000000017941 */ /* 0x000fea0003800000 */
.L_x_18231:
        /* <DEDUP_REMOVED lines=9> */
.L_x_18235:
[----:B------:R-:W-:Y:S01]  /*11b00*/  IMAD.MOV.U32 R24, RZ, RZ, R12 ;  /* 0x000000ffff187224 */ /* 0x000fe200078e000c */
[----:B------:R-:W-:Y:S01]  /*11b10*/  PRMT R9, R9, 0x7610, R17 ;  /* 0x0000761009097816 */ /* 0x000fe20000000011 */
[----:B------:R-:W-:Y:S01]  /*11b20*/  IMAD.MOV.U32 R12, RZ, RZ, R13 ;  /* 0x000000ffff0c7224 */ /* 0x000fe200078e000d */
[----:B------:R-:W-:Y:S02]  /*11b30*/  PRMT R17, R17, 0x5410, R4 ;  /* 0x0000541011117816 */ /* 0x000fe40000000004 */
.L_x_18236:
[----:B------:R-:W-:Y:S05]  /*11b40*/  BSYNC B1 ;  /* 0x0000000000017941 */ /* 0x000fea0003800000 */
.L_x_18234:
        /* <DEDUP_REMOVED lines=9> */
.L_x_18238:
[----:B------:R-:W-:Y:S01]  /*11be0*/  IMAD.MOV.U32 R13, RZ, RZ, R24 ;  /* 0x000000ffff0d7224 */ /* 0x000fe200078e0018 */
[C---:B------:R-:W-:Y:S01]  /*11bf0*/  PRMT R4, R9.reuse, 0x7632, R4 ;  /* 0x0000763209047816 */ /* 0x040fe20000000004 */
[----:B------:R-:W-:Y:S01]  /*11c00*/  IMAD.MOV.U32 R24, RZ, RZ, R25 ;  /* 0x000000ffff187224 */ /* 0x000fe200078e0019 */
[----:B------:R-:W-:Y:S02]  /*11c10*/  PRMT R9, R9, 0x7610, R2 ;  /* 0x0000761009097816 */ /* 0x000fe40000000002 */
.L_x_18239:
[----:B------:R-:W-:Y:S05]  /*11c20*/  BSYNC B1 ;  /* 0x0000000000017941 */ /* 0x000fea0003800000 */
.L_x_18237:
        /* <DEDUP_REMOVED lines=9> */
.L_x_18241:
[----:B------:R-:W-:Y:S01]  /*11cc0*/  IMAD.MOV.U32 R21, RZ, RZ, R13 ;  /* 0x000000ffff157224 */ /* 0x000fe200078e000d */
[----:B------:R-:W-:Y:S01]  /*11cd0*/  PRMT R2, R2, 0x5410, R4 ;  /* 0x0000541002027816 */ /* 0x000fe20000000004 */
[----:B------:R-:W-:Y:S01]  /*11ce0*/  IMAD.MOV.U32 R13, RZ, RZ, R14 ;  /* 0x000000ffff0d7224 */ /* 0x000fe200078e000e */
[----:B------:R-:W-:Y:S02]  /*11cf0*/  PRMT R4, R9, 0x7610, R4 ;  /* 0x0000761009047816 */ /* 0x000fe40000000004 */
.L_x_18242:
[----:B------:R-:W-:Y:S05]  /*11d00*/  BSYNC B1 ;  /* 0x0000000000017941 */ /* 0x000fea0003800000 */
.L_x_18240:
        /* <DEDUP_REMOVED lines=9> */
.L_x_18244:
[----:B------:R-:W-:Y:S01]  /*11da0*/  IMAD.MOV.U32 R14, RZ, RZ, R21 ;  /* 0x000000ffff0e7224 */ /* 0x000fe200078e0015 */
[C---:B------:R-:W-:Y:S01]  /*11db0*/  PRMT R7, R2.reuse, 0x7632, R7 ;  /* 0x0000763202077816 */ /* 0x040fe20000000007 */
[----:B------:R-:W-:Y:S01]  /*11dc0*/  IMAD.MOV.U32 R21, RZ, RZ, R26 ;  /* 0x000000ffff157224 */ /* 0x000fe200078e001a */
[----:B------:R-:W-:Y:S02]  /*11dd0*/  PRMT R2, R2, 0x5410, R2 ;  /* 0x0000541002027816 */ /* 0x000fe40000000002 */
.L_x_18245:
[----:B------:R-:W-:Y:S05]  /*11de0*/  BSYNC B1 ;  /* 0x0000000000017941 */ /* 0x000fea0003800000 */
.L_x_18243:
        /* <DEDUP_REMOVED lines=16> */
.L_x_18247:
[----:B------:R-:W-:Y:S01]  /*11ef0*/  IMAD.MOV.U32 R10, RZ, RZ, R3 ;  /* 0x000000ffff0a7224 */ /* 0x000fe200078e0003 */
[C---:B------:R-:W-:Y:S01]  /*11f00*/  PRMT R2, R7.reuse, 0x7632, R2 ;  /* 0x0000763207027816 */ /* 0x040fe20000000002 */
[----:B------:R-:W-:Y:S01]  /*11f10*/  IMAD.MOV.U32 R3, RZ, RZ, R22 ;  /* 0x000000ffff037224 */ /* 0x000fe200078e0016 */
[----:B------:R-:W-:Y:S02]  /*11f20*/  PRMT R7, R7, 0x5410, R17 ;  /* 0x0000541007077816 */ /* 0x000fe40000000011 */
.L_x_18248:
[----:B------:R-:W-:Y:S05]  /*11f30*/  BSYNC B1 ;  /* 0x0000000000017941 */ /* 0x000fea0003800000 */
.L_x_18246:
        /* <DEDUP_REMOVED lines=9> */
.L_x_18250:
[----:B------:R-:W-:Y:S01]  /*11fd0*/  IMAD.MOV.U32 R23, RZ, RZ, R10 ;  /* 0x000000ffff177224 */ /* 0x000fe200078e000a */
[----:B------:R-:W-:Y:S01]  /*11fe0*/  PRMT R22, R2, 0x7610, R22 ;  /* 0x0000761002167816 */ /* 0x000fe20000000016 */
[----:B------:R-:W-:Y:S01]  /*11ff0*/  IMAD.MOV.U32 R10, RZ, RZ, R19 ;  /* 0x000000ffff0a7224 */ /* 0x000fe200078e0013 */
[----:B------:R-:W-:Y:S02]  /*12000*/  PRMT R2, R4, 0x7632, R2 ;  /* 0x0000763204027816 */ /* 0x000fe40000000002 */
.L_x_18251:
[----:B------:R-:W-:Y:S05]  /*12010*/  BSYNC B1 ;  /* 0x0000000000017941 */ /* 0x000fea0003800000 */
.L_x_18249:
        /* <DEDUP_REMOVED lines=9> */
.L_x_18253:
[----:B------:R-:W-:Y:S01]  /*120b0*/  PRMT R17, R22, 0x7610, R17 ;  /* 0x0000761016117816 */ /* 0x000fe20000000011 */
[----:B------:R-:W-:Y:S02]  /*120c0*/  IMAD.MOV.U32 R19, RZ, RZ, R23 ;  /* 0x000000ffff137224 */ /* 0x000fe400078e0017 */
[----:B------:R-:W-:Y:S01]  /*120d0*/  IMAD.MOV.U32 R23, RZ, RZ, R12 ;  /* 0x000000ffff177224 */ /* 0x000fe200078e000c */
[----:B------:R-:W-:Y:S02]  /*120e0*/  PRMT R22, R17, 0x7632, R22 ;  /* 0x0000763211167816 */ /* 0x000fe40000000016 */
.L_x_18254:
[----:B------:R-:W-:Y:S05]  /*120f0*/  BSYNC B1 ;  /* 0x0000000000017941 */ /* 0x000fea0003800000 */
.L_x_18252:
        /* <DEDUP_REMOVED lines=9> */
.L_x_18256:
[----:B------:R-:W-:Y:S01]  /*12190*/  IMAD.MOV.U32 R20, RZ, RZ, R19 ;  /* 0x000000ffff147224 */ /* 0x000fe200078e0013 */
[--C-:B------:R-:W-:Y:S01]  /*121a0*/  PRMT R22, R22, 0x5410, R17.reuse ;  /* 0x0000541016167816 */ /* 0x100fe20000000011 */
[----:B------:R-:W-:Y:S01]  /*121b0*/  IMAD.MOV.U32 R19, RZ, RZ, R24 ;  /* 0x000000ffff137224 */ /* 0x000fe200078e0018 */
[----:B------:R-:W-:Y:S02]  /*121c0*/  PRMT R17, R9, 0x7632, R17 ;  /* 0x0000763209117816 */ /* 0x000fe40000000011 */
.L_x_18257:
[----:B------:R-:W-:Y:S05]  /*121d0*/  BSYNC B1 ;  /* 0x0000000000017941 */ /* 0x000fea0003800000 */
.L_x_18255:
        /* <DEDUP_REMOVED lines=9> */
.L_x_18259:
[----:B------:R-:W-:Y:S01]  /*12270*/  IMAD.MOV.U32 R12, RZ, RZ, R20 ;  /* 0x000000ffff0c7224 */ /* 0x000fe200078e0014 */
[----:B------:R-:W-:Y:S01]  /*12280*/  PRMT R17, R17, 0x7610, R22 ;  /* 0x0000761011117816 */ /* 0x000fe20000000016 */
[----:B------:R-:W-:Y:S01]  /*12290*/  IMAD.MOV.U32 R20, RZ, RZ, R13 ;  /* 0x000000ffff147224 */ /* 0x000fe200078e000d */
[----:B------:R-:W-:Y:S02]  /*122a0*/  PRMT R22, R22, 0x5410, R4 ;  /* 0x0000541016167816 */ /* 0x000fe40000000004 */
.L_x_18260:
[----:B------:R-:W-:Y:S05]  /*122b0*/  BSYNC B1 ;  /* 0x0000000000017941 */ /* 0x000fea0003800000 */
.L_x_18258:
        /* <DEDUP_REMOVED lines=9> */
.L_x_18262:
[----:B------:R-:W-:Y:S01]  /*12350*/  IMAD.MOV.U32 R9, RZ, RZ, R12 ;  /* 0x000000ffff097224 */ /* 0x000fe200078e000c */
[C---:B------:R-:W-:Y:S01]  /*12360*/  PRMT R13, R17.reuse, 0x7632, R13 ;  /* 0x00007632110d7816 */ /* 0x040fe2000000000d */
[----:B------:R-:W-:Y:S01]  /*12370*/  IMAD.MOV.U32 R12, RZ, RZ, R21 ;  /* 0x000000ffff0c7224 */ /* 0x000fe200078e0015 */
[----:B------:R-:W-:Y:S02]  /*12380*/  PRMT R17, R17, 0x7610, R2 ;  /* 0x0000761011117816 */ /* 0x000fe40000000002 */
.L_x_18263:
[----:B------:R-:W-:Y:S05]  /*12390*/  BSYNC B1 ;  /* 0x0000000000017941 */ /* 0x000fea0003800000 */
.L_x_18261:
        /* <DEDUP_REMOVED lines=9> */
.L_x_18265:
[----:B------:R-:W-:Y:S01]  /*12430*/  IMAD.MOV.U32 R4, RZ, RZ, R9 ;  /* 0x000000ffff047224 */ /* 0x000fe200078e0009 */
[--C-:B------:R-:W-:Y:S01]  /*12440*/  PRMT R2, R2, 0x5410, R13.reuse ;  /* 0x0000541002027816 */ /* 0x100fe2000000000d */
[----:B------:R-:W-:Y:S01]  /*12450*/  IMAD.MOV.U32 R9, RZ, RZ, R14 ;  /* 0x000000ffff097224 */ /* 0x000fe200078e000e */
[----:B------:R-:W-:Y:S02]  /*12460*/  PRMT R13, R7, 0x7610, R13 ;  /* 0x00007610070d7816 */ /* 0x000fe4000000000d */
.L_x_18266:
[----:B------:R-:W-:Y:S05]  /*12470*/  BSYNC B1 ;  /* 0x0000000000017941 */ /* 0x000fea0003800000 */
.L_x_18264:
        /* <DEDUP_REMOVED lines=16> */
.L_x_18268:
[----:B------:R-:W-:Y:S01]  /*12580*/  IMAD.MOV.U32 R14, RZ, RZ, R3 ;  /* 0x000000ffff0e7224 */ /* 0x000fe200078e0003 */
[----:B------:R-:W-:Y:S01]  /*12590*/  PRMT R24, R24, 0x7610, R7 ;  /* 0x0000761018187816 */ /* 0x000fe20000000007 */
[----:B------:R-:W-:Y:S01]  /*125a0*/  IMAD.MOV.U32 R3, RZ, RZ, R10 ;  /* 0x000000ffff037224 */ /* 0x000fe200078e000a */
[----:B------:R-:W-:Y:S02]  /*125b0*/  PRMT R7, R7, 0x5410, R2 ;  /* 0x0000541007077816 */ /* 0x000fe40000000002 */
.L_x_18269:
[----:B------:R-:W-:Y:S05]  /*125c0*/  BSYNC B1 ;  /* 0x0000000000017941 */ /* 0x000fea0003800000 */
.L_x_18267:
        /* <DEDUP_REMOVED lines=9> */
.L_x_18271:
[----:B------:R-:W-:Y:S01]  /*12660*/  IMAD.MOV.U32 R10, RZ, RZ, R14 ;  /* 0x000000ffff0a7224 */ /* 0x000fe200078e000e */
[----:B------:R-:W-:Y:S01]  /*12670*/  PRMT R24, R24, 0x5432, R22 ;  /* 0x0000543218187816 */ /* 0x000fe20000000016 */
[----:B------:R-:W-:Y:S02]  /*12680*/  IMAD.MOV.U32 R14, RZ, RZ, R23 ;  /* 0x000000ffff0e7224 */ /* 0x000fe400078e0017 */
.L_x_18272:
[----:B------:R-:W-:Y:S05]  /*12690*/  BSYNC B1 ;  /* 0x0000000000017941 */ /* 0x000fea0003800000 */
.L_x_18270:
        /* <DEDUP_REMOVED lines=9> */
.L_x_18274:
[----:B------:R-:W-:Y:S01]  /*12730*/  IMAD.MOV.U32 R18, RZ, RZ, R10 ;  /* 0x000000ffff127224 */ /* 0x000fe200078e000a */
[--C-:B------:R-:W-:Y:S01]  /*12740*/  PRMT R21, R21, 0x5410, R24.reuse ;  /* 0x0000541015157816 */ /* 0x100fe20000000018 */
[----:B------:R-:W-:Y:S01]  /*12750*/  IMAD.MOV.U32 R10, RZ, RZ, R19 ;  /* 0x000000ffff0a7224 */ /* 0x000fe200078e0013 */
[----:B------:R-:W-:Y:S02]  /*12760*/  PRMT R24, R17, 0x7610, R24 ;  /* 0x0000761011187816 */ /* 0x000fe40000000018 */
.L_x_18275:
[----:B------:R-:W-:Y:S05]  /*12770*/  BSYNC B1 ;  /* 0x0000000000017941 */ /* 0x000fea0003800000 */
.L_x_18273:
        /* <DEDUP_REMOVED lines=9> */
.L_x_18277:
[----:B------:R-:W-:Y:S01]  /*12810*/  IMAD.MOV.U32 R19, RZ, RZ, R18 ;  /* 0x000000ffff137224 */ /* 0x000fe200078e0012 */
[C---:B------:R-:W-:Y:S01]  /*12820*/  PRMT R7, R21.reuse, 0x7632, R7 ;  /* 0x0000763215077816 */ /* 0x040fe20000000007 */
[----:B------:R-:W-:Y:S01]  /*12830*/  IMAD.MOV.U32 R18, RZ, RZ, R20 ;  /* 0x000000ffff127224 */ /* 0x000fe200078e0014 */
[----:B------:R-:W-:Y:S02]  /*12840*/  PRMT R21, R21, 0x7610, R22 ;  /* 0x0000761015157816 */ /* 0x000fe40000000016 */
.L_x_18278:
[----:B------:R-:W-:Y:S05]  /*12850*/  BSYNC B1 ;  /* 0x0000000000017941 */ /* 0x000fea0003800000 */
.L_x_18276:
        /* <DEDUP_REMOVED lines=9> */
.L_x_18280:
[----:B------:R-:W-:Y:S01]  /*128f0*/  IMAD.MOV.U32 R20, RZ, RZ, R19 ;  /* 0x000000ffff147224 */ /* 0x000fe200078e0013 */
[----:B------:R-:W-:Y:S01]  /*12900*/  PRMT R21, R7, 0x7610, R21 ;  /* 0x0000761007157816 */ /* 0x000fe20000000015 */
[----:B------:R-:W-:Y:S01]  /*12910*/  IMAD.MOV.U32 R19, RZ, RZ, R12 ;  /* 0x000000ffff137224 */ /* 0x000fe200078e000c */
[----:B------:R-:W-:Y:S02]  /*12920*/  PRMT R7, R17, 0x7632, R7 ;  /* 0x0000763211077816 */ /* 0x000fe40000000007 */
.L_x_18281:
[----:B------:R-:W-:Y:S05]  /*12930*/  BSYNC B1 ;  /* 0x0000000000017941 */ /* 0x000fea0003800000 */
.L_x_18279:
        /* <DEDUP_REMOVED lines=9> */
.L_x_18283:
[----:B------:R-:W-:Y:S01]  /*129d0*/  PRMT R13, R13, 0x5410, R21 ;  /* 0x000054100d0d7816 */ /* 0x000fe20000000015 */
[----:B------:R-:W-:Y:S02]  /*129e0*/  IMAD.MOV.U32 R17, RZ, RZ, R20 ;  /* 0x000000ffff117224 */ /* 0x000fe400078e0014 */
[----:B------:R-:W-:Y:S01]  /*129f0*/  IMAD.MOV.U32 R20, RZ, RZ, R9 ;  /* 0x000000ffff147224 */ /* 0x000fe200078e0009 */
[----:B------:R-:W-:Y:S02]  /*12a00*/  PRMT R21, R13, 0x7610, R21 ;  /* 0x000076100d157816 */ /* 0x000fe40000000015 */
.L_x_18284:
[----:B------:R-:W-:Y:S05]  /*12a10*/  BSYNC B1 ;  /* 0x0000000000017941 */ /* 0x000fea0003800000 */
.L_x_18282:
        /* <DEDUP_REMOVED lines=9> */
.L_x_18286:
[----:B------:R-:W-:Y:S01]  /*12ab0*/  IMAD.MOV.U32 R12, RZ, RZ, R17 ;  /* 0x000000ffff0c7224 */ /* 0x000fe200078e0011 */
[----:B------:R-:W-:Y:S01]  /*12ac0*/  PRMT R9, R9, 0x7610, R13 ;  /* 0x0000761009097816 */ /* 0x000fe2000000000d */
[----:B------:R-:W-:Y:S01]  /*12ad0*/  IMAD.MOV.U32 R17, RZ, RZ, R4 ;  /* 0x000000ffff117224 */ /* 0x000fe200078e0004 */
[----:B------:R-:W-:Y:S02]  /*12ae0*/  PRMT R13, R13, 0x7610, R2 ;  /* 0x000076100d0d7816 */ /* 0x000fe40000000002 */
.L_x_18287:
[----:B------:R-:W-:Y:S05]  /*12af0*/  BSYNC B1 ;  /* 0x0000000000017941 */ /* 0x000fea0003800000 */
.L_x_18285:
        /* <DEDUP_REMOVED lines=16> */
.L_x_18289:
[C---:B------:R-:W-:Y:S01]  /*12c00*/  PRMT R33, R7.reuse, 0x7632, R33 ;  /* 0x0000763207217816 */ /* 0x040fe20000000021 */
[----:B------:R-:W-:Y:S01]  /*12c10*/  IMAD.MOV.U32 R2, RZ, RZ, R3 ;  /* 0x000000ffff027224 */ /* 0x000fe200078e0003 */
[----:B------:R-:W-:Y:S01]  /*12c20*/  PRMT R7, R7, 0x7610, R24 ;  /* 0x0000761007077816 */ /* 0x000fe20000000018 */
[----:B------:R-:W-:Y:S02]  /*12c30*/  IMAD.MOV.U32 R3, RZ, RZ, R14 ;  /* 0x000000ffff037224 */ /* 0x000fe400078e000e */
.L_x_18290:
[----:B------:R-:W-:Y:S05]  /*12c40*/  BSYNC B1 ;  /* 0x0000000000017941 */ /* 0x000fea0003800000 */
.L_x_18288:
        /* <DEDUP_REMOVED lines=9> */
.L_x_18292:
[--C-:B------:R-:W-:Y:S01]  /*12ce0*/  PRMT R32, R32, 0x5410, R33.reuse ;  /* 0x0000541020207816 */ /* 0x100fe20000000021 */
[----:B------:R-:W-:Y:S01]  /*12cf0*/  IMAD.MOV.U32 R31, RZ, RZ, R2 ;  /* 0x000000ffff1f7224 */ /* 0x000fe200078e0002 */
[----:B------:R-:W-:Y:S01]  /*12d00*/  PRMT R33, R24, 0x7610, R33 ;  /* 0x0000761018217816 */ /* 0x000fe20000000021 */
[----:B------:R-:W-:Y:S02]  /*12d10*/  IMAD.MOV.U32 R2, RZ, RZ, R10 ;  /* 0x000000ffff027224 */ /* 0x000fe400078e000a */
.L_x_18293:
[----:B------:R-:W-:Y:S05]  /*12d20*/  BSYNC B1 ;  /* 0x0000000000017941 */ /* 0x000fea0003800000 */
.L_x_18291:
        /* <DEDUP_REMOVED lines=9> */
.L_x_18295:
[----:B------:R-:W-:Y:S01]  /*12dc0*/  IMAD.MOV.U32 R30, RZ, RZ, R31 ;  /* 0x000000ffff1e7224 */ /* 0x000fe200078e001f */
[----:B------:R-:W-:Y:S01]  /*12dd0*/  PRMT R32, R32, 0x7632, R21 ;  /* 0x0000763220207816 */ /* 0x000fe20000000015 */
[----:B------:R-:W-:Y:S02]  /*12de0*/  IMAD.MOV.U32 R31, RZ, RZ, R18 ;  /* 0x000000ffff1f7224 */ /* 0x000fe400078e0012 */
.L_x_18296:
[----:B------:R-:W-:Y:S05]  /*12df0*/  BSYNC B1 ;  /* 0x0000000000017941 */ /* 0x000fea0003800000 */
.L_x_18294:
        /* <DEDUP_REMOVED lines=9> */
.L_x_18298:
[----:B------:R-:W-:Y:S01]  /*12e90*/  PRMT R24, R32, 0x7610, R24 ;  /* 0x0000761020187816 */ /* 0x000fe20000000018 */
[----:B------:R-:W-:Y:S01]  /*12ea0*/  IMAD.MOV.U32 R29, RZ, RZ, R30 ;  /* 0x000000ffff1d7224 */ /* 0x000fe200078e001e */
[----:B------:R-:W-:Y:S01]  /*12eb0*/  PRMT R32, R7, 0x7610, R32 ;  /* 0x0000761007207816 */ /* 0x000fe20000000020 */
[----:B------:R-:W-:Y:S02]  /*12ec0*/  IMAD.MOV.U32 R30, RZ, RZ, R19 ;  /* 0x000000ffff1e7224 */ /* 0x000fe400078e0013 */
.L_x_18299:
[----:B------:R-:W-:Y:S05]  /*12ed0*/  BSYNC B1 ;  /* 0x0000000000017941 */ /* 0x000fea0003800000 */
.L_x_18297:
        /* <DEDUP_REMOVED lines=9> */
.L_x_18301:
[----:B------:R-:W-:Y:S01]  /*12f70*/  PRMT R7, R24, 0x7610, R7 ;  /* 0x0000761018077816 */ /* 0x000fe20000000007 */
[----:B------:R-:W-:Y:S01]  /*12f80*/  IMAD.MOV.U32 R28, RZ, RZ, R29 ;  /* 0x000000ffff1c7224 */ /* 0x000fe200078e001d */
[----:B------:R-:W-:Y:S01]  /*12f90*/  PRMT R24, R21, 0x7610, R24 ;  /* 0x0000761015187816 */ /* 0x000fe20000000018 */
[----:B------:R-:W-:Y:S02]  /*12fa0*/  IMAD.MOV.U32 R29, RZ, RZ, R20 ;  /* 0x000000ffff1d7224 */ /* 0x000fe400078e0014 */
.L_x_18302:
[----:B------:R-:W-:Y:S05]  /*12fb0*/  BSYNC B1 ;  /* 0x0000000000017941 */ /* 0x000fea0003800000 */
.L_x_18300:
        /* <DEDUP_REMOVED lines=9> */
.L_x_18304:
[--C-:B------:R-:W-:Y:S01]  /*13050*/  PRMT R24, R24, 0x5410, R7.reuse ;  /* 0x0000541018187816 */ /* 0x100fe20000000007 */
[----:B------:R-:W-:Y:S01]  /*13060*/  IMAD.MOV.U32 R27, RZ, RZ, R28 ;  /* 0x000000ffff1b7224 */ /* 0x000fe200078e001c */
[----:B------:R-:W-:Y:S01]  /*13070*/  PRMT R7, R13, 0x7632, R7 ;  /* 0x000076320d077816 */ /* 0x000fe20000000007 */
[----:B------:R-:W-:Y:S02]  /*13080*/  IMAD.MOV.U32 R28, RZ, RZ, R17 ;  /* 0x000000ffff1c7224 */ /* 0x000fe400078e0011 */
.L_x_18305:
[----:B------:R-:W-:Y:S05]  /*13090*/  BSYNC B1 ;  /* 0x0000000000017941 */ /* 0x000fea0003800000 */
.L_x_18303:
        /* <DEDUP_REMOVED lines=9> */
.L_x_18307:
[----:B------:R-:W-:Y:S01]  /*13130*/  PRMT R33, R33, 0x7610, R24 ;  /* 0x0000761021217816 */ /* 0x000fe20000000018 */
[----:B------:R-:W-:Y:S01]  /*13140*/  IMAD.MOV.U32 R26, RZ, RZ, R27 ;  /* 0x000000ffff1a7224 */ /* 0x000fe200078e001b */
[----:B------:R-:W-:Y:S01]  /*13150*/  PRMT R24, R24, 0x7610, R9 ;  /* 0x0000761018187816 */ /* 0x000fe20000000009 */
[----:B------:R-:W-:Y:S02]  /*13160*/  IMAD.MOV.U32 R27, RZ, RZ, R12 ;  /* 0x000000ffff1b7224 */ /* 0x000fe400078e000c */
.L_x_18308:
[----:B------:R-:W-:Y:S05]  /*13170*/  BSYNC B1 ;  /* 0x0000000000017941 */ /* 0x000fea0003800000 */
.L_x_18306:
[----:B------:R-:W-:Y:S02]  /*13180*/  FADD.FTZ R5, R11, R5 ;  /* 0x000000050b057221 */ /* 0x000fe40000010000 */
[----:B------:R-:W-:Y:S02]  /*13190*/  IMAD.MOV.U32 R4, RZ, RZ, R0 ;  /* 0x000000ffff047224 */ /* 0x000fe400078e0000 */
.L_x_18140:
[----:B-1-34-:R-:W-:Y:S05]  /*131a0*/  BSYNC B0 ;  /* 0x0000000000007941 */ /* 0x01afea0003800000 */
.L_x_18139:
[----:B--2---:R-:W1:Y:S01]  /*131b0*/  S2R R0, SR_TID.X ;  /* 0x0000000000007919 */ /* 0x004e620000002100 */
[----:B------:R-:W-:Y:S01]  /*131c0*/  ISETP.NE.AND P0, PT, R15, RZ, PT ;  /* 0x000000ff0f00720c */ /* 0x000fe20003f05270 */
[----:B------:R-:W-:-:S12]  /*131d0*/  BSSY B0, `(.L_x_18309) ;  /* 0x0000012000007945 */ /* 0x000fd80003800000 */
[----:B------:R-:W-:Y:S05]  /*131e0*/  @P0 BRA `(.L_x_18310) ;  /* 0x0000010000000947 */ /* 0x000fea0003800000 */
[----:B------:R-:W2:Y:S01]  /*131f0*/  S2R R9, SR_TID.X ;  /* 0x0000000000097919 */ /* 0x000ea20000002100 */
[----:B0-----:R-:W-:Y:S01]  /*13200*/  PRMT R10, R33, 0x7632, R24 ;  /* 0x00007632210a7816 */ /* 0x001fe20000000018 */
[----:B------:R-:W-:Y:S01]  /*13210*/  IMAD.MOV.U32 R12, RZ, RZ, R32 ;  /* 0x000000ffff0c7224 */ /* 0x000fe200078e0020 */
[----:B------:R-:W-:Y:S02]  /*13220*/  PRMT R11, R7, 0x5410, R24 ;  /* 0x00005410070b7816 */ /* 0x000fe40000000018 */
[----:B------:R-:W-:Y:S02]  /*13230*/  PRMT R13, R33, 0x7610, R7 ;  /* 0x00007610210d7816 */ /* 0x000fe40000000007 */
[----:B--2---:R-:W-:-:S04]  /*13240*/  SHF.R.S32.HI R8, RZ, 0x1f, R9 ;  /* 0x0000001fff087819 */ /* 0x004fc80000011409 */
        /* <DEDUP_REMOVED lines=9> */
[----:B------:R0:W-:Y:S02]  /*132e0*/  STS.64 [R8+0x28], R2 ;  /* 0x0000280208007388 */ /* 0x0001e40000000a00 */
.L_x_18310:
[----:B------:R-:W-:Y:S05]  /*132f0*/  BSYNC B0 ;  /* 0x0000000000007941 */ /* 0x000fea0003800000 */
.L_x_18309:
[----:B------:R-:W-:Y:S01]  /*13300*/  BAR.SYNC.DEFER_BLOCKING 0x0 ;  /* 0x0000000000007b1d */ /* 0x000fe20000010000 */
[----:B-1----:R-:W-:-:S05]  /*13310*/  ISETP.NE.AND P1, PT, R0, RZ, PT ;  /* 0x000000ff0000720c */ /* 0x002fca0003f25270 */
[----:B------:R-:W-:Y:S08]  /*13320*/  BSSY B0, `(.L_x_18311) ;  /* 0x0001722000007945 */ /* 0x000ff00003800000 */
[----:B------:R-:W-:Y:S05]  /*13330*/  @P1 BRA `(.L_x_18312) ;  /* 0x0001720000001947 */ /* 0x000fea0003800000 */
[----:B0-----:R-:W0:Y:S01]  /*13340*/  LDS.128 R20, [0x40] ;  /* 0x00004000ff147984 */ /* 0x001e220000000c00 */
[----:B------:R-:W-:Y:S03]  /*13350*/  BSSY B1, `(.L_x_18313) ;  /* 0x0000020000017945 */ /* 0x000fe60003800000 */
[----:B------:R-:W1:Y:S04]  /*13360*/  LDS.128 R8, [0x60] ;  /* 0x00006000ff087984 */ /* 0x000e680000000c00 */
[----:B------:R-:W2:Y:S04]  /*13370*/  LDS.128 R12, [0x50] ;  /* 0x00005000ff0c7984 */ /* 0x000ea80000000c00 */
        /* <DEDUP_REMOVED lines=12> */
[----:B------:R-:W-:-:S04]  /*13440*/  FMUL.FTZ R20, R4, 1.4426950216293334961 ;  /* 0x3fb8aa3b04147820 */ /* 0x000fc80000410000 */
[----:B------:R-:W0:Y:S08]  /*13450*/  MUFU.EX2 R4, R20 ;  /* 0x0000001400047308 */ /* 0x000e300000000800 */
[----:B------:R-:W-:Y:S01]  /*13460*/  @!P0 PRMT R7, R7, 0x5410, R10 ;  /* 0x0000541007078816 */ /* 0x000fe2000000000a */
[----:B------:R-:W-:-:S04]  /*13470*/  @!P0 IMAD.MOV.U32 R3, RZ, RZ, R22 ;  /* 0x000000ffff038224 */ /* 0x000fc800078e0016 */
[----:B------:R-:W-:Y:S01]  /*13480*/  HSETP2.GT.AND P2, PT, R7.H1_H1, R33.H0_H0, PT ;  /* 0x2000002107007234 */ /* 0x000fe20003f44c00 */
[----:B0-----:R-:W-:-:S04]  /*13490*/  FMUL.FTZ R4, R35, R4 ;  /* 0x0000000423047220 */ /* 0x001fc80000410000 */
[----:B------:R-:W-:-:S13]  /*134a0*/  ISETP.EQ.OR P2, PT, R2, -0x1, P2 ;  /* 0xffffffff0200780c */ /* 0x000fda0001742670 */
[----:B------:R-:W-:Y:S05]  /*134b0*/  @P2 BRA `(.L_x_18314) ;  /* 0x0000005000002947 */ /* 0x000fea0003800000 */
[----:B--23--:R-:W-:Y:S01]  /*134c0*/  ISETP.GE.AND P0, PT, R3, R2, PT ;  /* 0x000000020300720c */ /* 0x00cfe20003f06270 */
[----:B------:R-:W-:Y:S01]  /*134d0*/  IMAD.MOV.U32 R20, RZ, RZ, R2 ;  /* 0x000000ffff147224 */ /* 0x000fe200078e0002 */
[----:B------:R-:W-:-:S11]  /*134e0*/  PRMT R21, R33, 0x7610, R21 ;  /* 0x0000761021157816 */ /* 0x000fd60000000015 */
[----:B------:R-:W-:-:S13]  /*134f0*/  HSETP2.NEU.OR P0, PT, R7.H1_H1, R33.H0_H0, P0 ;  /* 0x2000002107007234 */ /* 0x000fda000070dc20 */
[----:B------:R-:W-:Y:S05]  /*13500*/  @P0 BRA `(.L_x_18315) ;  /* 0x0000004000000947 */ /* 0x000fea0003800000 */
.L_x_18314:
[----:B--23--:R-:W-:Y:S01]  /*13510*/  IMAD.MOV.U32 R20, RZ, RZ, R3 ;  /* 0x000000ffff147224 */ /* 0x00cfe200078e0003 */
[C---:B------:R-:W-:Y:S01]  /*13520*/  PRMT R21, R7.reuse, 0x7632, R21 ;  /* 0x0000763207157816 */ /* 0x040fe20000000015 */
[----:B------:R-:W-:Y:S01]  /*13530*/  IMAD.MOV.U32 R3, RZ, RZ, R2 ;  /* 0x000000ffff037224 */ /* 0x000fe200078e0002 */
[----:B------:R-:W-:Y:S02]  /*13540*/  PRMT R7, R7, 0x5410, R33 ;  /* 0x0000541007077816 */ /* 0x000fe40000000021 */
.L_x_18315:
[----:B------:R-:W-:Y:S05]  /*13550*/  BSYNC B1 ;  /* 0x0000000000017941 */ /* 0x000fea0003800000 */
.L_x_18313:
        /* <DEDUP_REMOVED lines=9> */
.L_x_18317:
[----:B------:R-:W-:Y:S01]  /*135f0*/  IMAD.MOV.U32 R35, RZ, RZ, R20 ;  /* 0x000000ffff237224 */ /* 0x000fe200078e0014 */
[----:B------:R-:W-:Y:S01]  /*13600*/  PRMT R2, R2, 0x5410, R21 ;  /* 0x0000541002027816 */ /* 0x000fe20000000015 */
[----:B------:R-:W-:Y:S01]  /*13610*/  IMAD.MOV.U32 R20, RZ, RZ, R31 ;  /* 0x000000ffff147224 */ /* 0x000fe200078e001f */
[----:B------:R-:W-:Y:S02]  /*13620*/  PRMT R21, R32, 0x7632, R21 ;  /* 0x0000763220157816 */ /* 0x000fe40000000015 */
.L_x_18318:
[----:B------:R-:W-:Y:S05]  /*13630*/  BSYNC B1 ;  /* 0x0000000000017941 */ /* 0x000fea0003800000 */
.L_x_18316:
        /* <DEDUP_REMOVED lines=9> */
.L_x_18320:
[----:B------:R-:W-:Y:S01]  /*136d0*/  IMAD.MOV.U32 R22, RZ, RZ, R35 ;  /* 0x000000ffff167224 */ /* 0x000fe200078e0023 */
[----:B------:R-:W-:Y:S01]  /*136e0*/  PRMT R21, R21, 0x7610, R2 ;  /* 0x0000761015157816 */ /* 0x000fe20000000002 */
[----:B------:R-:W-:Y:S01]  /*136f0*/  IMAD.MOV.U32 R35, RZ, RZ, R30 ;  /* 0x000000ffff237224 */ /* 0x000fe200078e001e */
[----:B------:R-:W-:Y:S02]  /*13700*/  PRMT R2, R2, 0x5410, R32 ;  /* 0x0000541002027816 */ /* 0x000fe40000000020 */
.L_x_18321:
[----:B------:R-:W-:Y:S05]  /*13710*/  BSYNC B1 ;  /* 0x0000000000017941 */ /* 0x000fea0003800000 */
.L_x_18319:
        /* <DEDUP_REMOVED lines=9> */
.L_x_18323:
[----:B------:R-:W-:Y:S01]  /*137b0*/  IMAD.MOV.U32 R31, RZ, RZ, R22 ;  /* 0x000000ffff1f7224 */ /* 0x000fe200078e0016 */
[C---:B------:R-:W-:Y:S01]  /*137c0*/  PRMT R2, R21.reuse, 0x7632, R2 ;  /* 0x0000763215027816 */ /* 0x040fe20000000002 */
[----:B------:R-:W-:Y:S01]  /*137d0*/  IMAD.MOV.U32 R22, RZ, RZ, R29 ;  /* 0x000000ffff167224 */ /* 0x000fe200078e001d */
[----:B------:R-:W-:Y:S02]  /*137e0*/  PRMT R21, R21, 0x5410, R24 ;  /* 0x0000541015157816 */ /* 0x000fe40000000018 */
.L_x_18324:
[----:B------:R-:W-:Y:S05]  /*137f0*/  BSYNC B1 ;  /* 0x0000000000017941 */ /* 0x000fea0003800000 */
.L_x_18322:
        /* <DEDUP_REMOVED lines=9> */
.L_x_18326:
[----:B------:R-:W-:Y:S01]  /*13890*/  IMAD.MOV.U32 R30, RZ, RZ, R31 ;  /* 0x000000ffff1e7224 */ /* 0x000fe200078e001f */
[----:B------:R-:W-:Y:S01]  /*138a0*/  PRMT R29, R29, 0x5410, R2 ;  /* 0x000054101d1d7816 */ /* 0x000fe20000000002 */
[----:B------:R-:W-:Y:S01]  /*138b0*/  IMAD.MOV.U32 R31, RZ, RZ, R28 ;  /* 0x000000ffff1f7224 */ /* 0x000fe200078e001c */
[----:B------:R-:W-:Y:S02]  /*138c0*/  PRMT R2, R7, 0x7610, R2 ;  /* 0x0000761007027816 */ /* 0x000fe40000000002 */
.L_x_18327:
[----:B------:R-:W-:Y:S05]  /*138d0*/  BSYNC B1 ;  /* 0x0000000000017941 */ /* 0x000fea0003800000 */
.L_x_18325:
        /* <DEDUP_REMOVED lines=9> */
.L_x_18329:
[----:B------:R-:W-:Y:S01]  /*13970*/  IMAD.MOV.U32 R37, RZ, RZ, R30 ;  /* 0x000000ffff257224 */ /* 0x000fe200078e001e */
[C---:B------:R-:W-:Y:S01]  /*13980*/  PRMT R7, R29.reuse, 0x7632, R7 ;  /* 0x000076321d077816 */ /* 0x040fe20000000007 */
[----:B------:R-:W-:Y:S01]  /*13990*/  IMAD.MOV.U32 R30, RZ, RZ, R27 ;  /* 0x000000ffff1e7224 */ /* 0x000fe200078e001b */
[----:B------:R-:W-:Y:S02]  /*139a0*/  PRMT R29, R29, 0x7610, R24 ;  /* 0x000076101d1d7816 */ /* 0x000fe40000000018 */
.L_x_18330:
[----:B------:R-:W-:Y:S05]  /*139b0*/  BSYNC B1 ;  /* 0x0000000000017941 */ /* 0x000fea0003800000 */
.L_x_18328:
        /* <DEDUP_REMOVED lines=9> */
.L_x_18332:
[----:B------:R-:W-:Y:S01]  /*13a50*/  IMAD.MOV.U32 R24, RZ, RZ, R37 ;  /* 0x000000ffff187224 */ /* 0x000fe200078e0025 */
[----:B------:R-:W-:Y:S01]  /*13a60*/  PRMT R27, R7, 0x7610, R27 ;  /* 0x00007610071b7816 */ /* 0x000fe2000000001b */
[----:B------:R-:W-:Y:S01]  /*13a70*/  IMAD.MOV.U32 R37, RZ, RZ, R26 ;  /* 0x000000ffff257224 */ /* 0x000fe200078e001a */
[----:B------:R-:W-:Y:S02]  /*13a80*/  PRMT R7, R33, 0x7632, R7 ;  /* 0x0000763221077816 */ /* 0x000fe40000000007 */
.L_x_18333:
[----:B------:R-:W-:Y:S05]  /*13a90*/  BSYNC B1 ;  /* 0x0000000000017941 */ /* 0x000fea0003800000 */
.L_x_18331:
        /* <DEDUP_REMOVED lines=16> */
.L_x_18335:
[----:B------:R-:W-:Y:S01]  /*13ba0*/  IMAD.MOV.U32 R10, RZ, RZ, R3 ;  /* 0x000000ffff0a7224 */ /* 0x000fe200078e0003 */
[C---:B------:R-:W-:Y:S01]  /*13bb0*/  PRMT R23, R7.reuse, 0x7632, R23 ;  /* 0x0000763207177816 */ /* 0x040fe20000000017 */
[----:B------:R-:W-:Y:S01]  /*13bc0*/  IMAD.MOV.U32 R3, RZ, RZ, R20 ;  /* 0x000000ffff037224 */ /* 0x000fe200078e0014 */
[----:B------:R-:W-:Y:S02]  /*13bd0*/  PRMT R7, R7, 0x5410, R21 ;  /* 0x0000541007077816 */ /* 0x000fe40000000015 */
.L_x_18336:
[----:B------:R-:W-:Y:S05]  /*13be0*/  BSYNC B1 ;  /* 0x0000000000017941 */ /* 0x000fea0003800000 */
.L_x_18334:
        /* <DEDUP_REMOVED lines=9> */
.L_x_18338:
[----:B------:R-:W-:Y:S01]  /*13c80*/  IMAD.MOV.U32 R33, RZ, RZ, R10 ;  /* 0x000000ffff217224 */ /* 0x000fe200078e000a */
[----:B------:R-:W-:Y:S01]  /*13c90*/  PRMT R20, R23, 0x7610, R20 ;  /* 0x0000761017147816 */ /* 0x000fe20000000014 */
[----:B------:R-:W-:Y:S01]  /*13ca0*/  IMAD.MOV.U32 R10, RZ, RZ, R35 ;  /* 0x000000ffff0a7224 */ /* 0x000fe200078e0023 */
[----:B------:R-:W-:Y:S02]  /*13cb0*/  PRMT R23, R2, 0x7632, R23 ;  /* 0x0000763202177816 */ /* 0x000fe40000000017 */
.L_x_18339:
[----:B------:R-:W-:Y:S05]  /*13cc0*/  BSYNC B1 ;  /* 0x0000000000017941 */ /* 0x000fea0003800000 */
.L_x_18337:
        /* <DEDUP_REMOVED lines=9> */
.L_x_18341:
[----:B------:R-:W-:Y:S01]  /*13d60*/  IMAD.MOV.U32 R26, RZ, RZ, R33 ;  /* 0x000000ffff1a7224 */ /* 0x000fe200078e0021 */
[----:B------:R-:W-:Y:S01]  /*13d70*/  PRMT R2, R2, 0x5410, R20 ;  /* 0x0000541002027816 */ /* 0x000fe20000000014 */
[----:B------:R-:W-:Y:S01]  /*13d80*/  IMAD.MOV.U32 R33, RZ, RZ, R22 ;  /* 0x000000ffff217224 */ /* 0x000fe200078e0016 */
[----:B------:R-:W-:Y:S02]  /*13d90*/  PRMT R20, R21, 0x7632, R20 ;  /* 0x0000763215147816 */ /* 0x000fe40000000014 */
.L_x_18342:
[----:B------:R-:W-:Y:S05]  /*13da0*/  BSYNC B1 ;  /* 0x0000000000017941 */ /* 0x000fea0003800000 */
.L_x_18340:
        /* <DEDUP_REMOVED lines=9> */
.L_x_18344:
[----:B------:R-:W-:Y:S01]  /*13e40*/  IMAD.MOV.U32 R21, RZ, RZ, R26 ;  /* 0x000000ffff157224 */ /* 0x000fe200078e001a */
[C---:B------:R-:W-:Y:S01]  /*13e50*/  PRMT R22, R2.reuse, 0x7632, R22 ;  /* 0x0000763202167816 */ /* 0x040fe20000000016 */
[----:B------:R-:W-:Y:S01]  /*13e60*/  IMAD.MOV.U32 R26, RZ, RZ, R31 ;  /* 0x000000ffff1a7224 */ /* 0x000fe200078e001f */
[----:B------:R-:W-:Y:S02]  /*13e70*/  PRMT R2, R2, 0x5410, R2 ;  /* 0x0000541002027816 */ /* 0x000fe40000000002 */
.L_x_18345:
[----:B------:R-:W-:Y:S05]  /*13e80*/  BSYNC B1 ;  /* 0x0000000000017941 */ /* 0x000fea0003800000 */
.L_x_18343:
        /* <DEDUP_REMOVED lines=9> */
.L_x_18347:
[----:B------:R-:W-:Y:S01]  /*13f20*/  IMAD.MOV.U32 R28, RZ, RZ, R21 ;  /* 0x000000ffff1c7224 */ /* 0x000fe200078e0015 */
[----:B------:R-:W-:Y:S01]  /*13f30*/  PRMT R2, R22, 0x7610, R2 ;  /* 0x0000761016027816 */ /* 0x000fe20000000002 */
[----:B------:R-:W-:Y:S01]  /*13f40*/  IMAD.MOV.U32 R21, RZ, RZ, R30 ;  /* 0x000000ffff157224 */ /* 0x000fe200078e001e */
[----:B------:R-:W-:Y:S02]  /*13f50*/  PRMT R22, R29, 0x7632, R22 ;  /* 0x000076321d167816 */ /* 0x000fe40000000016 */
.L_x_18348:
[----:B------:R-:W-:Y:S05]  /*13f60*/  BSYNC B1 ;  /* 0x0000000000017941 */ /* 0x000fea0003800000 */
.L_x_18346:
        /* <DEDUP_REMOVED lines=9> */
.L_x_18350:
[----:B------:R-:W-:Y:S01]  /*14000*/  IMAD.MOV.U32 R29, RZ, RZ, R28 ;  /* 0x000000ffff1d7224 */ /* 0x000fe200078e001c */
[----:B------:R-:W-:Y:S01]  /*14010*/  PRMT R30, R2, 0x7610, R30 ;  /* 0x00007610021e7816 */ /* 0x000fe2000000001e */
[----:B------:R-:W-:Y:S01]  /*14020*/  IMAD.MOV.U32 R28, RZ, RZ, R37 ;  /* 0x000000ffff1c7224 */ /* 0x000fe200078e0025 */
[----:B------:R-:W-:Y:S02]  /*14030*/  PRMT R2, R7, 0x7610, R2 ;  /* 0x0000761007027816 */ /* 0x000fe40000000002 */
.L_x_18351:
[----:B------:R-:W-:Y:S05]  /*14040*/  BSYNC B1 ;  /* 0x0000000000017941 */ /* 0x000fea0003800000 */
.L_x_18349:
        /* <DEDUP_REMOVED lines=9> */
.L_x_18353:
[----:B------:R-:W-:Y:S01]  /*140e0*/  IMAD.MOV.U32 R31, RZ, RZ, R29 ;  /* 0x000000ffff1f7224 */ /* 0x000fe200078e001d */
[----:B------:R-:W-:Y:S01]  /*140f0*/  PRMT R7, R30, 0x7610, R7 ;  /* 0x000076101e077816 */ /* 0x000fe20000000007 */
[----:B------:R-:W-:Y:S01]  /*14100*/  IMAD.MOV.U32 R29, RZ, RZ, R24 ;  /* 0x000000ffff1d7224 */ /* 0x000fe200078e0018 */
[----:B------:R-:W-:Y:S02]  /*14110*/  PRMT R30, R27, 0x7610, R30 ;  /* 0x000076101b1e7816 */ /* 0x000fe4000000001e */
.L_x_18354:
[----:B------:R-:W-:Y:S05]  /*14120*/  BSYNC B1 ;  /* 0x0000000000017941 */ /* 0x000fea0003800000 */
.L_x_18352:
        /* <DEDUP_REMOVED lines=16> */
.L_x_18356:
[----:B------:R-:W-:Y:S01]  /*14230*/  IMAD.MOV.U32 R12, RZ, RZ, R3 ;  /* 0x000000ffff0c7224 */ /* 0x000fe200078e0003 */
[----:B------:R-:W-:Y:S01]  /*14240*/  PRMT R20, R20, 0x7610, R7 ;  /* 0x0000761014147816 */ /* 0x000fe20000000007 */
[----:B------:R-:W-:Y:S01]  /*14250*/  IMAD.MOV.U32 R3, RZ, RZ, R10 ;  /* 0x000000ffff037224 */ /* 0x000fe200078e000a */
[----:B------:R-:W-:Y:S02]  /*14260*/  PRMT R7, R7, 0x5410, R23 ;  /* 0x0000541007077816 */ /* 0x000fe40000000017 */
.L_x_18357:
[----:B------:R-:W-:Y:S05]  /*14270*/  BSYNC B1 ;  /* 0x0000000000017941 */ /* 0x000fea0003800000 */
.L_x_18355:
        /* <DEDUP_REMOVED lines=9> */
.L_x_18359:
[----:B------:R-:W-:Y:S01]  /*14310*/  IMAD.MOV.U32 R23, RZ, RZ, R12 ;  /* 0x000000ffff177224 */ /* 0x000fe200078e000c */
[--C-:B------:R-:W-:Y:S01]  /*14320*/  PRMT R10, R10, 0x7610, R20.reuse ;  /* 0x000076100a0a7816 */ /* 0x100fe20000000014 */
[----:B------:R-:W-:Y:S01]  /*14330*/  IMAD.MOV.U32 R12, RZ, RZ, R33 ;  /* 0x000000ffff0c7224 */ /* 0x000fe200078e0021 */
[----:B------:R-:W-:Y:S02]  /*14340*/  PRMT R20, R20, 0x5410, R20 ;  /* 0x0000541014147816 */ /* 0x000fe40000000014 */
.L_x_18360:
[----:B------:R-:W-:Y:S05]  /*14350*/  BSYNC B1 ;  /* 0x0000000000017941 */ /* 0x000fea0003800000 */
.L_x_18358:
        /* <DEDUP_REMOVED lines=9> */
.L_x_18362:
[----:B------:R-:W-:Y:S01]  /*143f0*/  IMAD.MOV.U32 R24, RZ, RZ, R23 ;  /* 0x000000ffff187224 */ /* 0x000fe200078e0017 */
[----:B------:R-:W-:Y:S01]  /*14400*/  PRMT R22, R22, 0x7610, R10 ;  /* 0x0000761016167816 */ /* 0x000fe2000000000a */
[----:B------:R-:W-:Y:S01]  /*14410*/  IMAD.MOV.U32 R23, RZ, RZ, R26 ;  /* 0x000000ffff177224 */ /* 0x000fe200078e001a */
[----:B------:R-:W-:Y:S02]  /*14420*/  PRMT R10, R10, 0x7610, R2 ;  /* 0x000076100a0a7816 */ /* 0x000fe40000000002 */
.L_x_18363:
[----:B------:R-:W-:Y:S05]  /*14430*/  BSYNC B1 ;  /* 0x0000000000017941 */ /* 0x000fea0003800000 */
.L_x_18361:
        /* <DEDUP_REMOVED lines=9> */
.L_x_18365:
[----:B------:R-:W-:Y:S01]  /*144d0*/  IMAD.MOV.U32 R27, RZ, RZ, R24 ;  /* 0x000000ffff1b7224 */ /* 0x000fe200078e0018 */
[--C-:B------:R-:W-:Y:S01]  /*144e0*/  PRMT R2, R2, 0x7610, R22.reuse ;  /* 0x0000761002027816 */ /* 0x100fe20000000016 */
[----:B------:R-:W-:Y:S01]  /*144f0*/  IMAD.MOV.U32 R24, RZ, RZ, R21 ;  /* 0x000000ffff187224 */ /* 0x000fe200078e0015 */
[----:B------:R-:W-:Y:S02]  /*14500*/  PRMT R22, R22, 0x5410, R22 ;  /* 0x0000541016167816 */ /* 0x000fe40000000016 */
.L_x_18366:
[----:B------:R-:W-:Y:S05]  /*14510*/  BSYNC B1 ;  /* 0x0000000000017941 */ /* 0x000fea0003800000 */
.L_x_18364:
        /* <DEDUP_REMOVED lines=9> */
.L_x_18368:
[----:B------:R-:W-:Y:S01]  /*145b0*/  IMAD.MOV.U32 R26, RZ, RZ, R27 ;  /* 0x000000ffff1a7224 */ /* 0x000fe200078e001b */
[----:B------:R-:W-:Y:S01]  /*145c0*/  PRMT R21, R21, 0x7610, R2 ;  /* 0x0000761015157816 */ /* 0x000fe20000000002 */
[----:B------:R-:W-:Y:S01]  /*145d0*/  IMAD.MOV.U32 R27, RZ, RZ, R28 ;  /* 0x000000ffff1b7224 */ /* 0x000fe200078e001c */
[----:B------:R-:W-:Y:S02]  /*145e0*/  PRMT R2, R2, 0x5410, R2 ;  /* 0x0000541002027816 */ /* 0x000fe40000000002 */
.L_x_18369:
[----:B------:R-:W-:Y:S05]  /*145f0*/  BSYNC B1 ;  /* 0x0000000000017941 */ /* 0x000fea0003800000 */
.L_x_18367:
        /* <DEDUP_REMOVED lines=9> */
.L_x_18371:
[----:B------:R-:W-:Y:S01]  /*14690*/  IMAD.MOV.U32 R28, RZ, RZ, R26 ;  /* 0x000000ffff1c7224 */ /* 0x000fe200078e001a */
[C---:B------:R-:W-:Y:S01]  /*146a0*/  PRMT R2, R21.reuse, 0x7632, R2 ;  /* 0x0000763215027816 */ /* 0x040fe20000000002 */
[----:B------:R-:W-:Y:S01]  /*146b0*/  IMAD.MOV.U32 R26, RZ, RZ, R29 ;  /* 0x000000ffff1a7224 */ /* 0x000fe200078e001d */
[----:B------:R-:W-:Y:S02]  /*146c0*/  PRMT R21, R21, 0x5410, R30 ;  /* 0x0000541015157816 */ /* 0x000fe4000000001e */
.L_x_18372:
[----:B------:R-:W-:Y:S05]  /*146d0*/  BSYNC B1 ;  /* 0x0000000000017941 */ /* 0x000fea0003800000 */
.L_x_18370:
        /* <DEDUP_REMOVED lines=9> */
.L_x_18374:
[----:B------:R-:W-:Y:S01]  /*14770*/  IMAD.MOV.U32 R29, RZ, RZ, R28 ;  /* 0x000000ffff1d7224 */ /* 0x000fe200078e001c */
[----:B------:R-:W-:Y:S01]  /*14780*/  PRMT R10, R2, 0x7610, R10 ;  /* 0x00007610020a7816 */ /* 0x000fe2000000000a */
[----:B------:R-:W-:Y:S01]  /*14790*/  IMAD.MOV.U32 R28, RZ, RZ, R31 ;  /* 0x000000ffff1c7224 */ /* 0x000fe200078e001f */
[----:B------:R-:W-:Y:S02]  /*147a0*/  PRMT R2, R7, 0x7610, R2 ;  /* 0x0000761007027816 */ /* 0x000fe40000000002 */
.L_x_18375:
[----:B------:R-:W-:Y:S05]  /*147b0*/  BSYNC B1 ;  /* 0x0000000000017941 */ /* 0x000fea0003800000 */
.L_x_18373:
        /* <DEDUP_REMOVED lines=16> */
.L_x_18377:
[----:B------:R-:W-:Y:S01]  /*148c0*/  IMAD.MOV.U32 R30, RZ, RZ, R3 ;  /* 0x000000ffff1e7224 */ /* 0x000fe200078e0003 */
[----:B------:R-:W-:Y:S01]  /*148d0*/  PRMT R7, R7, 0x7632, R20 ;  /* 0x0000763207077816 */ /* 0x000fe20000000014 */
[----:B------:R-:W-:Y:S02]  /*148e0*/  IMAD.MOV.U32 R3, RZ, RZ, R12 ;  /* 0x000000ffff037224 */ /* 0x000fe400078e000c */
.L_x_18378:
[----:B------:R-:W-:Y:S05]  /*148f0*/  BSYNC B1 ;  /* 0x0000000000017941 */ /* 0x000fea0003800000 */
.L_x_18376:
        /* <DEDUP_REMOVED lines=9> */
.L_x_18380:
[----:B------:R-:W-:Y:S01]  /*14990*/  IMAD.MOV.U32 R11, RZ, RZ, R30 ;  /* 0x000000ffff0b7224 */ /* 0x000fe200078e001e */
[----:B------:R-:W-:Y:S01]  /*149a0*/  PRMT R12, R12, 0x5410, R7 ;  /* 0x000054100c0c7816 */ /* 0x000fe20000000007 */
[----:B------:R-:W-:Y:S01]  /*149b0*/  IMAD.MOV.U32 R30, RZ, RZ, R23 ;  /* 0x000000ffff1e7224 */ /* 0x000fe200078e0017 */
[----:B------:R-:W-:Y:S02]  /*149c0*/  PRMT R7, R10, 0x7632, R7 ;  /* 0x000076320a077816 */ /* 0x000fe40000000007 */
.L_x_18381:
[----:B------:R-:W-:Y:S05]  /*149d0*/  BSYNC B1 ;  /* 0x0000000000017941 */ /* 0x000fea0003800000 */
.L_x_18379:
        /* <DEDUP_REMOVED lines=9> */
.L_x_18383:
[----:B------:R-:W-:Y:S01]  /*14a70*/  IMAD.MOV.U32 R20, RZ, RZ, R11 ;  /* 0x000000ffff147224 */ /* 0x000fe200078e000b */
[----:B------:R-:W-:Y:S01]  /*14a80*/  PRMT R10, R10, 0x7610, R12 ;  /* 0x000076100a0a7816 */ /* 0x000fe2000000000c */
[----:B------:R-:W-:Y:S01]  /*14a90*/  IMAD.MOV.U32 R11, RZ, RZ, R24 ;  /* 0x000000ffff0b7224 */ /* 0x000fe200078e0018 */
[----:B------:R-:W-:Y:S02]  /*14aa0*/  PRMT R12, R12, 0x7610, R22 ;  /* 0x000076100c0c7816 */ /* 0x000fe40000000016 */
.L_x_18384:
[----:B------:R-:W-:Y:S05]  /*14ab0*/  BSYNC B1 ;  /* 0x0000000000017941 */ /* 0x000fea0003800000 */
.L_x_18382:
        /* <DEDUP_REMOVED lines=9> */
.L_x_18386:
[----:B------:R-:W-:Y:S01]  /*14b50*/  IMAD.MOV.U32 R13, RZ, RZ, R20 ;  /* 0x000000ffff0d7224 */ /* 0x000fe200078e0014 */
[C---:B------:R-:W-:Y:S01]  /*14b60*/  PRMT R12, R10.reuse, 0x7632, R12 ;  /* 0x000076320a0c7816 */ /* 0x040fe2000000000c */
[----:B------:R-:W-:Y:S01]  /*14b70*/  IMAD.MOV.U32 R20, RZ, RZ, R27 ;  /* 0x000000ffff147224 */ /* 0x000fe200078e001b */
[----:B------:R-:W-:Y:S02]  /*14b80*/  PRMT R10, R10, 0x7610, R2 ;  /* 0x000076100a0a7816 */ /* 0x000fe40000000002 */
.L_x_18387:
[----:B------:R-:W-:Y:S05]  /*14b90*/  BSYNC B1 ;  /* 0x0000000000017941 */ /* 0x000fea0003800000 */
.L_x_18385:
        /* <DEDUP_REMOVED lines=9> */
.L_x_18389:
[----:B------:R-:W-:Y:S01]  /*14c30*/  IMAD.MOV.U32 R23, RZ, RZ, R13 ;  /* 0x000000ffff177224 */ /* 0x000fe200078e000d */
[----:B------:R-:W-:Y:S01]  /*14c40*/  PRMT R2, R2, 0x5410, R12 ;  /* 0x0000541002027816 */ /* 0x000fe2000000000c */
[----:B------:R-:W-:Y:S01]  /*14c50*/  IMAD.MOV.U32 R13, RZ, RZ, R26 ;  /* 0x000000ffff0d7224 */ /* 0x000fe200078e001a */
[----:B------:R-:W-:Y:S02]  /*14c60*/  PRMT R12, R21, 0x7632, R12 ;  /* 0x00007632150c7816 */ /* 0x000fe4000000000c */
.L_x_18390:
[----:B------:R-:W-:Y:S05]  /*14c70*/  BSYNC B1 ;  /* 0x0000000000017941 */ /* 0x000fea0003800000 */
.L_x_18388:
        /* <DEDUP_REMOVED lines=9> */
.L_x_18392:
[----:B------:R-:W-:Y:S01]  /*14d10*/  IMAD.MOV.U32 R22, RZ, RZ, R23 ;  /* 0x000000ffff167224 */ /* 0x000fe200078e0017 */
[----:B------:R-:W-:Y:S01]  /*14d20*/  PRMT R21, R21, 0x7610, R2 ;  /* 0x0000761015157816 */ /* 0x000fe20000000002 */
[----:B------:R-:W-:Y:S01]  /*14d30*/  IMAD.MOV.U32 R23, RZ, RZ, R28 ;  /* 0x000000ffff177224 */ /* 0x000fe200078e001c */
[----:B------:R-:W-:Y:S02]  /*14d40*/  PRMT R2, R2, 0x5410, R2 ;  /* 0x0000541002027816 */ /* 0x000fe40000000002 */
.L_x_18393:
[----:B------:R-:W-:Y:S05]  /*14d50*/  BSYNC B1 ;  /* 0x0000000000017941 */ /* 0x000fea0003800000 */
.L_x_18391:
        /* <DEDUP_REMOVED lines=9> */
.L_x_18395:
[----:B------:R-:W-:Y:S01]  /*14df0*/  IMAD.MOV.U32 R24, RZ, RZ, R22 ;  /* 0x000000ffff187224 */ /* 0x000fe200078e0016 */
[C---:B------:R-:W-:Y:S01]  /*14e00*/  PRMT R2, R21.reuse, 0x7632, R2 ;  /* 0x0000763215027816 */ /* 0x040fe20000000002 */
[----:B------:R-:W-:Y:S01]  /*14e10*/  IMAD.MOV.U32 R22, RZ, RZ, R29 ;  /* 0x000000ffff167224 */ /* 0x000fe200078e001d */
[----:B------:R-:W-:Y:S02]  /*14e20*/  PRMT R21, R21, 0x5410, R10 ;  /* 0x0000541015157816 */ /* 0x000fe4000000000a */
.L_x_18396:
[----:B------:R-:W-:Y:S05]  /*14e30*/  BSYNC B1 ;  /* 0x0000000000017941 */ /* 0x000fea0003800000 */
.L_x_18394:
        /* <DEDUP_REMOVED lines=16> */
.L_x_18398:
[----:B------:R-:W-:Y:S01]  /*14f40*/  IMAD.MOV.U32 R14, RZ, RZ, R3 ;  /* 0x000000ffff0e7224 */ /* 0x000fe200078e0003 */
[C---:B------:R-:W-:Y:S01]  /*14f50*/  PRMT R10, R7.reuse, 0x7632, R10 ;  /* 0x00007632070a7816 */ /* 0x040fe2000000000a */
[----:B------:R-:W-:Y:S01]  /*14f60*/  IMAD.MOV.U32 R3, RZ, RZ, R30 ;  /* 0x000000ffff037224 */ /* 0x000fe200078e001e */
[----:B------:R-:W-:Y:S02]  /*14f70*/  PRMT R7, R7, 0x5410, R7 ;  /* 0x0000541007077816 */ /* 0x000fe40000000007 */
.L_x_18399:
[----:B------:R-:W-:Y:S05]  /*14f80*/  BSYNC B1 ;  /* 0x0000000000017941 */ /* 0x000fea0003800000 */
.L_x_18397:
        /* <DEDUP_REMOVED lines=9> */
.L_x_18401:
[----:B------:R-:W-:Y:S01]  /*15020*/  IMAD.MOV.U32 R27, RZ, RZ, R14 ;  /* 0x000000ffff1b7224 */ /* 0x000fe200078e000e */
[--C-:B------:R-:W-:Y:S01]  /*15030*/  PRMT R26, R26, 0x5410, R10.reuse ;  /* 0x000054101a1a7816 */ /* 0x100fe2000000000a */
[----:B------:R-:W-:Y:S01]  /*15040*/  IMAD.MOV.U32 R14, RZ, RZ, R11 ;  /* 0x000000ffff0e7224 */ /* 0x000fe200078e000b */
[----:B------:R-:W-:Y:S02]  /*15050*/  PRMT R10, R12, 0x7632, R10 ;  /* 0x000076320c0a7816 */ /* 0x000fe4000000000a */
.L_x_18402:
[----:B------:R-:W-:Y:S05]  /*15060*/  BSYNC B1 ;  /* 0x0000000000017941 */ /* 0x000fea0003800000 */
.L_x_18400:
        /* <DEDUP_REMOVED lines=9> */
.L_x_18404:
[----:B------:R-:W-:Y:S01]  /*15100*/  IMAD.MOV.U32 R28, RZ, RZ, R27 ;  /* 0x000000ffff1c7224 */ /* 0x000fe200078e001b */
[----:B------:R-:W-:Y:S01]  /*15110*/  PRMT R11, R11, 0x7610, R26 ;  /* 0x000076100b0b7816 */ /* 0x000fe2000000001a */
[----:B------:R-:W-:Y:S01]  /*15120*/  IMAD.MOV.U32 R27, RZ, RZ, R20 ;  /* 0x000000ffff1b7224 */ /* 0x000fe200078e0014 */
[----:B------:R-:W-:Y:S02]  /*15130*/  PRMT R26, R26, 0x7610, R10 ;  /* 0x000076101a1a7816 */ /* 0x000fe4000000000a */
.L_x_18405:
[----:B------:R-:W-:Y:S05]  /*15140*/  BSYNC B1 ;  /* 0x0000000000017941 */ /* 0x000fea0003800000 */
.L_x_18403:
        /* <DEDUP_REMOVED lines=9> */
.L_x_18407:
[----:B------:R-:W-:Y:S01]  /*151e0*/  IMAD.MOV.U32 R20, RZ, RZ, R28 ;  /* 0x000000ffff147224 */ /* 0x000fe200078e001c */
[----:B------:R-:W-:Y:S01]  /*151f0*/  PRMT R10, R10, 0x7610, R11 ;  /* 0x000076100a0a7816 */ /* 0x000fe2000000000b */
[----:B------:R-:W-:Y:S01]  /*15200*/  IMAD.MOV.U32 R28, RZ, RZ, R13 ;  /* 0x000000ffff1c7224 */ /* 0x000fe200078e000d */
[----:B------:R-:W-:Y:S02]  /*15210*/  PRMT R11, R11, 0x5410, R12 ;  /* 0x000054100b0b7816 */ /* 0x000fe4000000000c */
.L_x_18408:
[----:B------:R-:W-:Y:S05]  /*15220*/  BSYNC B1 ;  /* 0x0000000000017941 */ /* 0x000fea0003800000 */
.L_x_18406:
        /* <DEDUP_REMOVED lines=9> */
.L_x_18410:
[----:B------:R-:W-:Y:S01]  /*152c0*/  IMAD.MOV.U32 R13, RZ, RZ, R20 ;  /* 0x000000ffff0d7224 */ /* 0x000fe200078e0014 */
[C---:B------:R-:W-:Y:S01]  /*152d0*/  PRMT R7, R10.reuse, 0x7632, R7 ;  /* 0x000076320a077816 */ /* 0x040fe20000000007 */
[----:B------:R-:W-:Y:S01]  /*152e0*/  IMAD.MOV.U32 R20, RZ, RZ, R23 ;  /* 0x000000ffff147224 */ /* 0x000fe200078e0017 */
[----:B------:R-:W-:Y:S02]  /*152f0*/  PRMT R10, R10, 0x7610, R2 ;  /* 0x000076100a0a7816 */ /* 0x000fe40000000002 */
.L_x_18411:
[----:B------:R-:W-:Y:S05]  /*15300*/  BSYNC B1 ;  /* 0x0000000000017941 */ /* 0x000fea0003800000 */
.L_x_18409:
        /* <DEDUP_REMOVED lines=9> */
.L_x_18413:
[----:B------:R-:W-:Y:S01]  /*153a0*/  IMAD.MOV.U32 R23, RZ, RZ, R13 ;  /* 0x000000ffff177224 */ /* 0x000fe200078e000d */
[--C-:B------:R-:W-:Y:S01]  /*153b0*/  PRMT R2, R2, 0x5410, R7.reuse ;  /* 0x0000541002027816 */ /* 0x100fe20000000007 */
[----:B------:R-:W-:Y:S01]  /*153c0*/  IMAD.MOV.U32 R13, RZ, RZ, R22 ;  /* 0x000000ffff0d7224 */ /* 0x000fe200078e0016 */
[----:B------:R-:W-:Y:S02]  /*153d0*/  PRMT R7, R21, 0x7632, R7 ;  /* 0x0000763215077816 */ /* 0x000fe40000000007 */
.L_x_18414:
[----:B------:R-:W-:Y:S05]  /*153e0*/  BSYNC B1 ;  /* 0x0000000000017941 */ /* 0x000fea0003800000 */
.L_x_18412:
        /* <DEDUP_REMOVED lines=9> */
.L_x_18416:
[----:B------:R-:W-:Y:S01]  /*15480*/  IMAD.MOV.U32 R12, RZ, RZ, R23 ;  /* 0x000000ffff0c7224 */ /* 0x000fe200078e0017 */
[C---:B------:R-:W-:Y:S01]  /*15490*/  PRMT R11, R2.reuse, 0x7632, R11 ;  /* 0x00007632020b7816 */ /* 0x040fe2000000000b */
[----:B------:R-:W-:Y:S01]  /*154a0*/  IMAD.MOV.U32 R23, RZ, RZ, R24 ;  /* 0x000000ffff177224 */ /* 0x000fe200078e0018 */
[----:B------:R-:W-:Y:S02]  /*154b0*/  PRMT R2, R2, 0x5410, R2 ;  /* 0x0000541002027816 */ /* 0x000fe40000000002 */
.L_x_18417:
[----:B------:R-:W-:Y:S05]  /*154c0*/  BSYNC B1 ;  /* 0x0000000000017941 */ /* 0x000fea0003800000 */
.L_x_18415:
        /* <DEDUP_REMOVED lines=16> */
.L_x_18419:
[----:B------:R-:W-:Y:S01]  /*155d0*/  IMAD.MOV.U32 R16, RZ, RZ, R3 ;  /* 0x000000ffff107224 */ /* 0x000fe200078e0003 */
[C---:B------:R-:W-:Y:S01]  /*155e0*/  PRMT R2, R7.reuse, 0x7632, R2 ;  /* 0x0000763207027816 */ /* 0x040fe20000000002 */
[----:B------:R-:W-:Y:S01]  /*155f0*/  IMAD.MOV.U32 R3, RZ, RZ, R14 ;  /* 0x000000ffff037224 */ /* 0x000fe200078e000e */
[----:B------:R-:W-:Y:S02]  /*15600*/  PRMT R7, R7, 0x5410, R10 ;  /* 0x0000541007077816 */ /* 0x000fe4000000000a */
.L_x_18420:
[----:B------:R-:W-:Y:S05]  /*15610*/  BSYNC B1 ;  /* 0x0000000000017941 */ /* 0x000fea0003800000 */
.L_x_18418:
        /* <DEDUP_REMOVED lines=9> */
.L_x_18422:
[----:B------:R-:W-:Y:S01]  /*156b0*/  IMAD.MOV.U32 R15, RZ, RZ, R16 ;  /* 0x000000ffff0f7224 */ /* 0x000fe200078e0010 */
[----:B------:R-:W-:Y:S01]  /*156c0*/  PRMT R10, R2, 0x7610, R10 ;  /* 0x00007610020a7816 */ /* 0x000fe2000000000a */
[----:B------:R-:W-:Y:S01]  /*156d0*/  IMAD.MOV.U32 R16, RZ, RZ, R27 ;  /* 0x000000ffff107224 */ /* 0x000fe200078e001b */
[----:B------:R-:W-:Y:S02]  /*156e0*/  PRMT R2, R26, 0x7632, R2 ;  /* 0x000076321a027816 */ /* 0x000fe40000000002 */
.L_x_18423:
[----:B------:R-:W-:Y:S05]  /*156f0*/  BSYNC B1 ;  /* 0x0000000000017941 */ /* 0x000fea0003800000 */
.L_x_18421:
        /* <DEDUP_REMOVED lines=9> */
.L_x_18425:
[----:B------:R-:W-:Y:S01]  /*15790*/  IMAD.MOV.U32 R21, RZ, RZ, R15 ;  /* 0x000000ffff157224 */ /* 0x000fe200078e000f */
[----:B------:R-:W-:Y:S01]  /*157a0*/  PRMT R14, R14, 0x5410, R10 ;  /* 0x000054100e0e7816 */ /* 0x000fe2000000000a */
[----:B------:R-:W-:Y:S01]  /*157b0*/  IMAD.MOV.U32 R15, RZ, RZ, R28 ;  /* 0x000000ffff0f7224 */ /* 0x000fe200078e001c */
[----:B------:R-:W-:Y:S02]  /*157c0*/  PRMT R10, R11, 0x7632, R10 ;  /* 0x000076320b0a7816 */ /* 0x000fe4000000000a */
.L_x_18426:
[----:B------:R-:W-:Y:S05]  /*157d0*/  BSYNC B1 ;  /* 0x0000000000017941 */ /* 0x000fea0003800000 */
.L_x_18424:
        /* <DEDUP_REMOVED lines=9> */
.L_x_18428:
[----:B------:R-:W-:Y:S01]  /*15870*/  IMAD.MOV.U32 R22, RZ, RZ, R21 ;  /* 0x000000ffff167224 */ /* 0x000fe200078e0015 */
[----:B------:R-:W-:Y:S01]  /*15880*/  PRMT R14, R14, 0x7632, R10 ;  /* 0x000076320e0e7816 */ /* 0x000fe2000000000a */
[----:B------:R-:W-:Y:S02]  /*15890*/  IMAD.MOV.U32 R21, RZ, RZ, R20 ;  /* 0x000000ffff157224 */ /* 0x000fe400078e0014 */
.L_x_18429:
[----:B------:R-:W-:Y:S05]  /*158a0*/  BSYNC B1 ;  /* 0x0000000000017941 */ /* 0x000fea0003800000 */
.L_x_18427:
        /* <DEDUP_REMOVED lines=9> */
.L_x_18431:
[----:B------:R-:W-:Y:S01]  /*15940*/  IMAD.MOV.U32 R20, RZ, RZ, R22 ;  /* 0x000000ffff147224 */ /* 0x000fe200078e0016 */
[--C-:B------:R-:W-:Y:S01]  /*15950*/  PRMT R10, R10, 0x5410, R14.reuse ;  /* 0x000054100a0a7816 */ /* 0x100fe2000000000e */
[----:B------:R-:W-:Y:S01]  /*15960*/  IMAD.MOV.U32 R22, RZ, RZ, R13 ;  /* 0x000000ffff167224 */ /* 0x000fe200078e000d */
[----:B------:R-:W-:Y:S02]  /*15970*/  PRMT R14, R7, 0x7610, R14 ;  /* 0x00007610070e7816 */ /* 0x000fe4000000000e */
.L_x_18432:
[----:B------:R-:W-:Y:S05]  /*15980*/  BSYNC B1 ;  /* 0x0000000000017941 */ /* 0x000fea0003800000 */
.L_x_18430:
        /* <DEDUP_REMOVED lines=9> */
.L_x_18434:
[----:B------:R-:W-:Y:S01]  /*15a20*/  IMAD.MOV.U32 R13, RZ, RZ, R20 ;  /* 0x000000ffff0d7224 */ /* 0x000fe200078e0014 */
[C---:B------:R-:W-:Y:S01]  /*15a30*/  PRMT R7, R10.reuse, 0x7632, R7 ;  /* 0x000076320a077816 */ /* 0x040fe20000000007 */
[----:B------:R-:W-:Y:S01]  /*15a40*/  IMAD.MOV.U32 R20, RZ, RZ, R23 ;  /* 0x000000ffff147224 */ /* 0x000fe200078e0017 */
[----:B------:R-:W-:Y:S02]  /*15a50*/  PRMT R10, R10, 0x7610, R2 ;  /* 0x000076100a0a7816 */ /* 0x000fe40000000002 */
.L_x_18435:
[----:B------:R-:W-:Y:S05]  /*15a60*/  BSYNC B1 ;  /* 0x0000000000017941 */ /* 0x000fea0003800000 */
.L_x_18433:
        /* <DEDUP_REMOVED lines=9> */
.L_x_18437:
[----:B------:R-:W-:Y:S01]  /*15b00*/  PRMT R11, R11, 0x5410, R7 ;  /* 0x000054100b0b7816 */ /* 0x000fe20000000007 */
[----:B------:R-:W-:Y:S02]  /*15b10*/  IMAD.MOV.U32 R23, RZ, RZ, R13 ;  /* 0x000000ffff177224 */ /* 0x000fe400078e000d */
[----:B------:R-:W-:Y:S01]  /*15b20*/  IMAD.MOV.U32 R13, RZ, RZ, R12 ;  /* 0x000000ffff0d7224 */ /* 0x000fe200078e000c */
[----:B------:R-:W-:Y:S02]  /*15b30*/  PRMT R7, R11, 0x7610, R7 ;  /* 0x000076100b077816 */ /* 0x000fe40000000007 */
.L_x_18438:
[----:B------:R-:W-:Y:S05]  /*15b40*/  BSYNC B1 ;  /* 0x0000000000017941 */ /* 0x000fea0003800000 */
.L_x_18436:
        /* <DEDUP_REMOVED lines=16> */
.L_x_18440:
[----:B------:R-:W-:Y:S01]  /*15c50*/  IMAD.MOV.U32 R12, RZ, RZ, R3 ;  /* 0x000000ffff0c7224 */ /* 0x000fe200078e0003 */
[C---:B------:R-:W-:Y:S01]  /*15c60*/  PRMT R24, R7.reuse, 0x7632, R24 ;  /* 0x0000763207187816 */ /* 0x040fe20000000018 */
[----:B------:R-:W-:Y:S01]  /*15c70*/  IMAD.MOV.U32 R3, RZ, RZ, R16 ;  /* 0x000000ffff037224 */ /* 0x000fe200078e0010 */
[----:B------:R-:W-:Y:S02]  /*15c80*/  PRMT R7, R7, 0x5410, R2 ;  /* 0x0000541007077816 */ /* 0x000fe40000000002 */
.L_x_18441:
[----:B------:R-:W-:Y:S05]  /*15c90*/  BSYNC B1 ;  /* 0x0000000000017941 */ /* 0x000fea0003800000 */
.L_x_18439:
        /* <DEDUP_REMOVED lines=9> */
.L_x_18443:
[----:B------:R-:W-:Y:S01]  /*15d30*/  IMAD.MOV.U32 R8, RZ, RZ, R12 ;  /* 0x000000ffff087224 */ /* 0x000fe200078e000c */
[----:B------:R-:W-:Y:S01]  /*15d40*/  PRMT R11, R24, 0x7610, R11 ;  /* 0x00007610180b7816 */ /* 0x000fe2000000000b */
[----:B------:R-:W-:Y:S01]  /*15d50*/  IMAD.MOV.U32 R12, RZ, RZ, R15 ;  /* 0x000000ffff0c7224 */ /* 0x000fe200078e000f */
[----:B------:R-:W-:Y:S02]  /*15d60*/  PRMT R24, R10, 0x7610, R24 ;  /* 0x000076100a187816 */ /* 0x000fe40000000018 */
.L_x_18444:
[----:B------:R-:W-:Y:S05]  /*15d70*/  BSYNC B1 ;  /* 0x0000000000017941 */ /* 0x000fea0003800000 */
.L_x_18442:
        /* <DEDUP_REMOVED lines=9> */
.L_x_18446:
[----:B------:R-:W-:Y:S01]  /*15e10*/  IMAD.MOV.U32 R2, RZ, RZ, R8 ;  /* 0x000000ffff027224 */ /* 0x000fe200078e0008 */
[----:B------:R-:W-:Y:S01]  /*15e20*/  PRMT R27, R27, 0x5410, R11 ;  /* 0x000054101b1b7816 */ /* 0x000fe2000000000b */
[----:B------:R-:W-:Y:S01]  /*15e30*/  IMAD.MOV.U32 R8, RZ, RZ, R21 ;  /* 0x000000ffff087224 */ /* 0x000fe200078e0015 */
[----:B------:R-:W-:Y:S02]  /*15e40*/  PRMT R11, R14, 0x7632, R11 ;  /* 0x000076320e0b7816 */ /* 0x000fe4000000000b */
.L_x_18447:
[----:B------:R-:W-:Y:S05]  /*15e50*/  BSYNC B1 ;  /* 0x0000000000017941 */ /* 0x000fea0003800000 */
.L_x_18445:
        /* <DEDUP_REMOVED lines=9> */
.L_x_18449:
[----:B------:R-:W-:Y:S01]  /*15ef0*/  IMAD.MOV.U32 R15, RZ, RZ, R2 ;  /* 0x000000ffff0f7224 */ /* 0x000fe200078e0002 */
[----:B------:R-:W-:Y:S01]  /*15f00*/  PRMT R21, R21, 0x7610, R27 ;  /* 0x0000761015157816 */ /* 0x000fe2000000001b */
[----:B------:R-:W-:Y:S01]  /*15f10*/  IMAD.MOV.U32 R2, RZ, RZ, R22 ;  /* 0x000000ffff027224 */ /* 0x000fe200078e0016 */
[----:B------:R-:W-:Y:S02]  /*15f20*/  PRMT R27, R27, 0x5410, R14 ;  /* 0x000054101b1b7816 */ /* 0x000fe4000000000e */
.L_x_18450:
[----:B------:R-:W-:Y:S05]  /*15f30*/  BSYNC B1 ;  /* 0x0000000000017941 */ /* 0x000fea0003800000 */
.L_x_18448:
        /* <DEDUP_REMOVED lines=9> */
.L_x_18452:
[----:B------:R-:W-:Y:S01]  /*15fd0*/  IMAD.MOV.U32 R14, RZ, RZ, R15 ;  /* 0x000000ffff0e7224 */ /* 0x000fe200078e000f */
[----:B------:R-:W-:Y:S01]  /*15fe0*/  PRMT R21, R21, 0x7632, R10 ;  /* 0x0000763215157816 */ /* 0x000fe2000000000a */
[----:B------:R-:W-:Y:S02]  /*15ff0*/  IMAD.MOV.U32 R15, RZ, RZ, R20 ;  /* 0x000000ffff0f7224 */ /* 0x000fe400078e0014 */
.L_x_18453:
[----:B------:R-:W-:Y:S05]  /*16000*/  BSYNC B1 ;  /* 0x0000000000017941 */ /* 0x000fea0003800000 */
.L_x_18451:
        /* <DEDUP_REMOVED lines=9> */
.L_x_18455:
[----:B------:R-:W-:Y:S01]  /*160a0*/  IMAD.MOV.U32 R10, RZ, RZ, R14 ;  /* 0x000000ffff0a7224 */ /* 0x000fe200078e000e */
[----:B------:R-:W-:Y:S01]  /*160b0*/  PRMT R20, R21, 0x7610, R20 ;  /* 0x0000761015147816 */ /* 0x000fe20000000014 */
[----:B------:R-:W-:Y:S01]  /*160c0*/  IMAD.MOV.U32 R14, RZ, RZ, R13 ;  /* 0x000000ffff0e7224 */ /* 0x000fe200078e000d */
[----:B------:R-:W-:Y:S02]  /*160d0*/  PRMT R21, R7, 0x7610, R21 ;  /* 0x0000761007157816 */ /* 0x000fe40000000015 */
.L_x_18456:
[----:B------:R-:W-:Y:S05]  /*160e0*/  BSYNC B1 ;  /* 0x0000000000017941 */ /* 0x000fea0003800000 */
.L_x_18454:
        /* <DEDUP_REMOVED lines=9> */
.L_x_18458:
[----:B------:R-:W-:Y:S01]  /*16180*/  IMAD.MOV.U32 R13, RZ, RZ, R10 ;  /* 0x000000ffff0d7224 */ /* 0x000fe200078e000a */
[----:B------:R-:W-:Y:S01]  /*16190*/  PRMT R20, R11, 0x5432, R20 ;  /* 0x000054320b147816 */ /* 0x000fe20000000014 */
[----:B------:R-:W-:Y:S02]  /*161a0*/  IMAD.MOV.U32 R10, RZ, RZ, R23 ;  /* 0x000000ffff0a7224 */ /* 0x000fe400078e0017 */
.L_x_18459:
[----:B------:R-:W-:Y:S05]  /*161b0*/  BSYNC B1 ;  /* 0x0000000000017941 */ /* 0x000fea0003800000 */
.L_x_18457:
        /* <DEDUP_REMOVED lines=16> */
.L_x_18461:
[----:B------:R-:W-:Y:S01]  /*162c0*/  IMAD.MOV.U32 R16, RZ, RZ, R3 ;  /* 0x000000ffff107224 */ /* 0x000fe200078e0003 */
[----:B------:R-:W-:Y:S01]  /*162d0*/  PRMT R7, R7, 0x5432, R24 ;  /* 0x0000543207077816 */ /* 0x000fe20000000018 */
[----:B------:R-:W-:Y:S02]  /*162e0*/  IMAD.MOV.U32 R3, RZ, RZ, R12 ;  /* 0x000000ffff037224 */ /* 0x000fe400078e000c */
.L_x_18462:
[----:B------:R-:W-:Y:S05]  /*162f0*/  BSYNC B1 ;  /* 0x0000000000017941 */ /* 0x000fea0003800000 */
.L_x_18460:
        /* <DEDUP_REMOVED lines=9> */
.L_x_18464:
[----:B------:R-:W-:Y:S01]  /*16390*/  IMAD.MOV.U32 R17, RZ, RZ, R16 ;  /* 0x000000ffff117224 */ /* 0x000fe200078e0010 */
[----:B------:R-:W-:Y:S01]  /*163a0*/  PRMT R24, R7, 0x7610, R24 ;  /* 0x0000761007187816 */ /* 0x000fe20000000018 */
[----:B------:R-:W-:Y:S01]  /*163b0*/  IMAD.MOV.U32 R16, RZ, RZ, R8 ;  /* 0x000000ffff107224 */ /* 0x000fe200078e0008 */
[----:B------:R-:W-:Y:S02]  /*163c0*/  PRMT R7, R11, 0x7610, R7 ;  /* 0x000076100b077816 */ /* 0x000fe40000000007 */
.L_x_18465:
[----:B------:R-:W-:Y:S05]  /*163d0*/  BSYNC B1 ;  /* 0x0000000000017941 */ /* 0x000fea0003800000 */
.L_x_18463:
        /* <DEDUP_REMOVED lines=9> */
.L_x_18467:
[----:B------:R-:W-:Y:S01]  /*16470*/  IMAD.MOV.U32 R26, RZ, RZ, R17 ;  /* 0x000000ffff1a7224 */ /* 0x000fe200078e0011 */
[----:B------:R-:W-:Y:S01]  /*16480*/  PRMT R24, R27, 0x5432, R24 ;  /* 0x000054321b187816 */ /* 0x000fe20000000018 */
[----:B------:R-:W-:Y:S02]  /*16490*/  IMAD.MOV.U32 R17, RZ, RZ, R2 ;  /* 0x000000ffff117224 */ /* 0x000fe400078e0002 */
.L_x_18468:
[----:B------:R-:W-:Y:S05]  /*164a0*/  BSYNC B1 ;  /* 0x0000000000017941 */ /* 0x000fea0003800000 */
.L_x_18466:
        /* <DEDUP_REMOVED lines=9> */
.L_x_18470:
[----:B------:R-:W-:Y:S01]  /*16540*/  IMAD.MOV.U32 R28, RZ, RZ, R26 ;  /* 0x000000ffff1c7224 */ /* 0x000fe200078e001a */
[C---:B------:R-:W-:Y:S01]  /*16550*/  PRMT R32, R24.reuse, 0x7632, R32 ;  /* 0x0000763218207816 */ /* 0x040fe20000000020 */
[----:B------:R-:W-:Y:S01]  /*16560*/  IMAD.MOV.U32 R26, RZ, RZ, R15 ;  /* 0x000000ffff1a7224 */ /* 0x000fe200078e000f */
[----:B------:R-:W-:Y:S02]  /*16570*/  PRMT R24, R24, 0x7610, R21 ;  /* 0x0000761018187816 */ /* 0x000fe40000000015 */
.L_x_18471:
[----:B------:R-:W-:Y:S05]  /*16580*/  BSYNC B1 ;  /* 0x0000000000017941 */ /* 0x000fea0003800000 */
.L_x_18469:
        /* <DEDUP_REMOVED lines=9> */
.L_x_18473:
[----:B------:R-:W-:Y:S01]  /*16620*/  IMAD.MOV.U32 R29, RZ, RZ, R28 ;  /* 0x000000ffff1d7224 */ /* 0x000fe200078e001c */
[----:B------:R-:W-:Y:S01]  /*16630*/  PRMT R32, R21, 0x5410, R32 ;  /* 0x0000541015207816 */ /* 0x000fe20000000020 */
[----:B------:R-:W-:Y:S02]  /*16640*/  IMAD.MOV.U32 R28, RZ, RZ, R14 ;  /* 0x000000ffff1c7224 */ /* 0x000fe400078e000e */
.L_x_18474:
[----:B------:R-:W-:Y:S05]  /*16650*/  BSYNC B1 ;  /* 0x0000000000017941 */ /* 0x000fea0003800000 */
.L_x_18472:
        /* <DEDUP_REMOVED lines=9> */
.L_x_18476:
[----:B------:R-:W-:Y:S01]  /*166f0*/  IMAD.MOV.U32 R30, RZ, RZ, R29 ;  /* 0x000000ffff1e7224 */ /* 0x000fe200078e001d */
[----:B------:R-:W-:Y:S01]  /*16700*/  PRMT R33, R33, 0x7610, R32 ;  /* 0x0000761021217816 */ /* 0x000fe20000000020 */
[----:B------:R-:W-:Y:S01]  /*16710*/  IMAD.MOV.U32 R29, RZ, RZ, R10 ;  /* 0x000000ffff1d7224 */ /* 0x000fe200078e000a */
[----:B------:R-:W-:Y:S02]  /*16720*/  PRMT R32, R32, 0x5410, R20 ;  /* 0x0000541020207816 */ /* 0x000fe40000000014 */
.L_x_18477:
[----:B------:R-:W-:Y:S05]  /*16730*/  BSYNC B1 ;  /* 0x0000000000017941 */ /* 0x000fea0003800000 */
.L_x_18475:
        /* <DEDUP_REMOVED lines=9> */
.L_x_18479:
[----:B------:R-:W-:Y:S01]  /*167d0*/  IMAD.MOV.U32 R31, RZ, RZ, R30 ;  /* 0x000000ffff1f7224 */ /* 0x000fe200078e001e */
[----:B------:R-:W-:Y:S01]  /*167e0*/  PRMT R33, R33, 0x7632, R20 ;  /* 0x0000763221217816 */ /* 0x000fe20000000014 */
[----:B------:R-:W-:Y:S02]  /*167f0*/  IMAD.MOV.U32 R30, RZ, RZ, R13 ;  /* 0x000000ffff1e7224 */ /* 0x000fe400078e000d */
.L_x_18480:
[----:B------:R-:W-:Y:S05]  /*16800*/  BSYNC B1 ;  /* 0x0000000000017941 */ /* 0x000fea0003800000 */
.L_x_18478:
        /* <DEDUP_REMOVED lines=11> */
[----:B------:R-:W-:-:S06]  /*168c0*/  FMUL.FTZ R18, R18, 1.4426950216293334961 ;  /* 0x3fb8aa3b12127820 */ /* 0x000fcc0000410000 */
        /* <DEDUP_REMOVED lines=12> */
[----:B--2---:R-:W-:Y:S01]  /*16990*/  ISETP.GE.AND P0, PT, R3, R16, PT ;  /* 0x000000100300720c */ /* 0x004fe20003f06270 */
[----:B------:R-:W-:Y:S01]  /*169a0*/  IMAD.MOV.U32 R4, RZ, RZ, R16 ;  /* 0x000000ffff047224 */ /* 0x000fe200078e0010 */
[----:B------:R-:W-:-:S11]  /*169b0*/  PRMT R18, R7, 0x7610, R18 ;  /* 0x0000761007127816 */ /* 0x000fd60000000012 */
[----:B------:R-:W-:-:S13]  /*169c0*/  HSETP2.NEU.OR P0, PT, R7.H1_H1, R7.H0_H0, P0 ;  /* 0x2000000707007234 */ /* 0x000fda000070dc20 */
[----:B------:R-:W-:Y:S05]  /*169d0*/  @P0 BRA `(.L_x_18483) ;  /* 0x0000004000000947 */ /* 0x000fea0003800000 */
.L_x_18482:
[----:B--2---:R-:W-:Y:S01]  /*169e0*/  IMAD.MOV.U32 R4, RZ, RZ, R3 ;  /* 0x000000ffff047224 */ /* 0x004fe200078e0003 */
[C---:B------:R-:W-:Y:S01]  /*169f0*/  PRMT R18, R7.reuse, 0x7632, R18 ;  /* 0x0000763207127816 */ /* 0x040fe20000000012 */
[----:B------:R-:W-:Y:S01]  /*16a00*/  IMAD.MOV.U32 R3, RZ, RZ, R16 ;  /* 0x000000ffff037224 */ /* 0x000fe200078e0010 */
[----:B------:R-:W-:Y:S02]  /*16a10*/  PRMT R7, R7, 0x5410, R7 ;  /* 0x0000541007077816 */ /* 0x000fe40000000007 */
.L_x_18483:
[----:B------:R-:W-:Y:S05]  /*16a20*/  BSYNC B1 ;  /* 0x0000000000017941 */ /* 0x000fea0003800000 */
.L_x_18481:
        /* <DEDUP_REMOVED lines=9> */
.L_x_18485:
[----:B------:R-:W-:Y:S01]  /*16ac0*/  IMAD.MOV.U32 R19, RZ, RZ, R4 ;  /* 0x000000ffff137224 */ /* 0x000fe200078e0004 */
[--C-:B------:R-:W-:Y:S01]  /*16ad0*/  PRMT R16, R16, 0x5410, R18.reuse ;  /* 0x0000541010107816 */ /* 0x100fe20000000012 */
[----:B------:R-:W-:Y:S01]  /*16ae0*/  IMAD.MOV.U32 R4, RZ, RZ, R17 ;  /* 0x000000ffff047224 */ /* 0x000fe200078e0011 */
[----:B------:R-:W-:Y:S02]  /*16af0*/  PRMT R18, R24, 0x7610, R18 ;  /* 0x0000761018127816 */ /* 0x000fe40000000012 */
.L_x_18486:
[----:B------:R-:W-:Y:S05]  /*16b00*/  BSYNC B1 ;  /* 0x0000000000017941 */ /* 0x000fea0003800000 */
.L_x_18484:
        /* <DEDUP_REMOVED lines=9> */
.L_x_18488:
[----:B------:R-:W-:Y:S01]  /*16ba0*/  IMAD.MOV.U32 R17, RZ, RZ, R19 ;  /* 0x000000ffff117224 */ /* 0x000fe200078e0013 */
[----:B------:R-:W-:Y:S01]  /*16bb0*/  PRMT R16, R16, 0x7632, R24 ;  /* 0x0000763210107816 */ /* 0x000fe20000000018 */
[----:B------:R-:W-:Y:S02]  /*16bc0*/  IMAD.MOV.U32 R19, RZ, RZ, R26 ;  /* 0x000000ffff137224 */ /* 0x000fe400078e001a */
.L_x_18489:
[----:B------:R-:W-:Y:S05]  /*16bd0*/  BSYNC B1 ;  /* 0x0000000000017941 */ /* 0x000fea0003800000 */
.L_x_18487:
        /* <DEDUP_REMOVED lines=9> */
.L_x_18491:
[----:B------:R-:W-:Y:S01]  /*16c70*/  IMAD.MOV.U32 R20, RZ, RZ, R17 ;  /* 0x000000ffff147224 */ /* 0x000fe200078e0011 */
[----:B------:R-:W-:Y:S01]  /*16c80*/  PRMT R18, R18, 0x5410, R16 ;  /* 0x0000541012127816 */ /* 0x000fe20000000010 */
[----:B------:R-:W-:Y:S01]  /*16c90*/  IMAD.MOV.U32 R17, RZ, RZ, R28 ;  /* 0x000000ffff117224 */ /* 0x000fe200078e001c */
[----:B------:R-:W-:Y:S02]  /*16ca0*/  PRMT R16, R32, 0x7610, R16 ;  /* 0x0000761020107816 */ /* 0x000fe40000000010 */
.L_x_18492:
[----:B------:R-:W-:Y:S05]  /*16cb0*/  BSYNC B1 ;  /* 0x0000000000017941 */ /* 0x000fea0003800000 */
.L_x_18490:
        /* <DEDUP_REMOVED lines=9> */
.L_x_18494:
[----:B------:R-:W-:Y:S01]  /*16d50*/  IMAD.MOV.U32 R25, RZ, RZ, R20 ;  /* 0x000000ffff197224 */ /* 0x000fe200078e0014 */
[C---:B------:R-:W-:Y:S01]  /*16d60*/  PRMT R7, R18.reuse, 0x7632, R7 ;  /* 0x0000763212077816 */ /* 0x040fe20000000007 */
[----:B------:R-:W-:Y:S01]  /*16d70*/  IMAD.MOV.U32 R20, RZ, RZ, R29 ;  /* 0x000000ffff147224 */ /* 0x000fe200078e001d */
[----:B------:R-:W-:Y:S02]  /*16d80*/  PRMT R18, R18, 0x7610, R32 ;  /* 0x0000761012127816 */ /* 0x000fe40000000020 */
.L_x_18495:
[----:B------:R-:W-:Y:S05]  /*16d90*/  BSYNC B1 ;  /* 0x0000000000017941 */ /* 0x000fea0003800000 */
.L_x_18493:
        /* <DEDUP_REMOVED lines=9> */
.L_x_18497:
[----:B------:R-:W-:Y:S01]  /*16e30*/  IMAD.MOV.U32 R24, RZ, RZ, R25 ;  /* 0x000000ffff187224 */ /* 0x000fe200078e0019 */
[----:B------:R-:W-:Y:S01]  /*16e40*/  PRMT R26, R7, 0x7610, R26 ;  /* 0x00007610071a7816 */ /* 0x000fe2000000001a */
[----:B------:R-:W-:Y:S01]  /*16e50*/  IMAD.MOV.U32 R25, RZ, RZ, R30 ;  /* 0x000000ffff197224 */ /* 0x000fe200078e001e */
[----:B------:R-:W-:Y:S02]  /*16e60*/  PRMT R7, R33, 0x7632, R7 ;  /* 0x0000763221077816 */ /* 0x000fe40000000007 */
.L_x_18498:
[----:B------:R-:W-:Y:S05]  /*16e70*/  BSYNC B1 ;  /* 0x0000000000017941 */ /* 0x000fea0003800000 */
.L_x_18496:
        /* <DEDUP_REMOVED lines=9> */
.L_x_18500:
[----:B------:R-:W-:Y:S01]  /*16f10*/  IMAD.MOV.U32 R28, RZ, RZ, R24 ;  /* 0x000000ffff1c7224 */ /* 0x000fe200078e0018 */
[----:B------:R-:W-:Y:S01]  /*16f20*/  PRMT R26, R33, 0x5410, R26 ;  /* 0x00005410211a7816 */ /* 0x000fe2000000001a */
[----:B------:R-:W-:Y:S02]  /*16f30*/  IMAD.MOV.U32 R24, RZ, RZ, R31 ;  /* 0x000000ffff187224 */ /* 0x000fe400078e001f */
.L_x_18501:
[----:B------:R-:W-:Y:S05]  /*16f40*/  BSYNC B1 ;  /* 0x0000000000017941 */ /* 0x000fea0003800000 */
.L_x_18499:
        /* <DEDUP_REMOVED lines=16> */
.L_x_18503:
[----:B------:R-:W-:Y:S01]  /*17050*/  IMAD.MOV.U32 R8, RZ, RZ, R3 ;  /* 0x000000ffff087224 */ /* 0x000fe200078e0003 */
[C---:B------:R-:W-:Y:S01]  /*17060*/  PRMT R21, R7.reuse, 0x7632, R21 ;  /* 0x0000763207157816 */ /* 0x040fe20000000015 */
[----:B------:R-:W-:Y:S01]  /*17070*/  IMAD.MOV.U32 R3, RZ, RZ, R4 ;  /* 0x000000ffff037224 */ /* 0x000fe200078e0004 */
[----:B------:R-:W-:Y:S02]  /*17080*/  PRMT R7, R7, 0x5410, R18 ;  /* 0x0000541007077816 */ /* 0x000fe40000000012 */
.L_x_18504:
[----:B------:R-:W-:Y:S05]  /*17090*/  BSYNC B1 ;  /* 0x0000000000017941 */ /* 0x000fea0003800000 */
.L_x_18502:
        /* <DEDUP_REMOVED lines=9> */
.L_x_18506:
[----:B------:R-:W-:Y:S01]  /*17130*/  IMAD.MOV.U32 R4, RZ, RZ, R8 ;  /* 0x000000ffff047224 */ /* 0x000fe200078e0008 */
[----:B------:R-:W-:Y:S01]  /*17140*/  PRMT R21, R16, 0x5432, R21 ;  /* 0x0000543210157816 */ /* 0x000fe20000000015 */
[----:B------:R-:W-:Y:S02]  /*17150*/  IMAD.MOV.U32 R8, RZ, RZ, R19 ;  /* 0x000000ffff087224 */ /* 0x000fe400078e0013 */
.L_x_18507:
[----:B------:R-:W-:Y:S05]  /*17160*/  BSYNC B1 ;  /* 0x0000000000017941 */ /* 0x000fea0003800000 */
.L_x_18505:
        /* <DEDUP_REMOVED lines=9> */
.L_x_18509:
[----:B------:R-:W-:Y:S01]  /*17200*/  PRMT R16, R16, 0x7610, R21 ;  /* 0x0000761010107816 */ /* 0x000fe20000000015 */
[----:B------:R-:W-:Y:S02]  /*17210*/  IMAD.MOV.U32 R19, RZ, RZ, R4 ;  /* 0x000000ffff137224 */ /* 0x000fe400078e0004 */
[----:B------:R-:W-:Y:S01]  /*17220*/  IMAD.MOV.U32 R4, RZ, RZ, R17 ;  /* 0x000000ffff047224 */ /* 0x000fe200078e0011 */
[----:B------:R-:W-:Y:S02]  /*17230*/  PRMT R21, R21, 0x5410, R16 ;  /* 0x0000541015157816 */ /* 0x000fe40000000010 */
.L_x_18510:
[----:B------:R-:W-:Y:S05]  /*17240*/  BSYNC B1 ;  /* 0x0000000000017941 */ /* 0x000fea0003800000 */
.L_x_18508:
        /* <DEDUP_REMOVED lines=9> */
.L_x_18512:
[----:B------:R-:W-:Y:S01]  /*172e0*/  IMAD.MOV.U32 R30, RZ, RZ, R19 ;  /* 0x000000ffff1e7224 */ /* 0x000fe200078e0013 */
[----:B------:R-:W-:Y:S01]  /*172f0*/  PRMT R16, R16, 0x7632, R18 ;  /* 0x0000763210107816 */ /* 0x000fe20000000012 */
[----:B------:R-:W-:Y:S02]  /*17300*/  IMAD.MOV.U32 R19, RZ, RZ, R20 ;  /* 0x000000ffff137224 */ /* 0x000fe400078e0014 */
.L_x_18513:
[----:B------:R-:W-:Y:S05]  /*17310*/  BSYNC B1 ;  /* 0x0000000000017941 */ /* 0x000fea0003800000 */
.L_x_18511:
        /* <DEDUP_REMOVED lines=9> */
.L_x_18515:
[----:B------:R-:W-:Y:S01]  /*173b0*/  IMAD.MOV.U32 R17, RZ, RZ, R30 ;  /* 0x000000ffff117224 */ /* 0x000fe200078e001e */
[--C-:B------:R-:W-:Y:S01]  /*173c0*/  PRMT R18, R18, 0x5410, R16.reuse ;  /* 0x0000541012127816 */ /* 0x100fe20000000010 */
[----:B------:R-:W-:Y:S01]  /*173d0*/  IMAD.MOV.U32 R30, RZ, RZ, R25 ;  /* 0x000000ffff1e7224 */ /* 0x000fe200078e0019 */
[----:B------:R-:W-:Y:S02]  /*173e0*/  PRMT R16, R7, 0x7610, R16 ;  /* 0x0000761007107816 */ /* 0x000fe40000000010 */
.L_x_18516:
[----:B------:R-:W-:Y:S05]  /*173f0*/  BSYNC B1 ;  /* 0x0000000000017941 */ /* 0x000fea0003800000 */
.L_x_18514:
        /* <DEDUP_REMOVED lines=9> */
.L_x_18518:
[----:B------:R-:W-:Y:S01]  /*17490*/  IMAD.MOV.U32 R25, RZ, RZ, R17 ;  /* 0x000000ffff197224 */ /* 0x000fe200078e0011 */
[----:B------:R-:W-:Y:S01]  /*174a0*/  PRMT R20, R20, 0x7610, R18 ;  /* 0x0000761014147816 */ /* 0x000fe20000000012 */
[----:B------:R-:W-:Y:S01]  /*174b0*/  IMAD.MOV.U32 R17, RZ, RZ, R24 ;  /* 0x000000ffff117224 */ /* 0x000fe200078e0018 */
[----:B------:R-:W-:Y:S02]  /*174c0*/  PRMT R18, R18, 0x5410, R26 ;  /* 0x0000541012127816 */ /* 0x000fe4000000001a */
.L_x_18519:
[----:B------:R-:W-:Y:S05]  /*174d0*/  BSYNC B1 ;  /* 0x0000000000017941 */ /* 0x000fea0003800000 */
.L_x_18517:
        /* <DEDUP_REMOVED lines=9> */
.L_x_18521:
[----:B------:R-:W-:Y:S01]  /*17570*/  IMAD.MOV.U32 R24, RZ, RZ, R25 ;  /* 0x000000ffff187224 */ /* 0x000fe200078e0019 */
[C---:B------:R-:W-:Y:S01]  /*17580*/  PRMT R7, R20.reuse, 0x7632, R7 ;  /* 0x0000763214077816 */ /* 0x040fe20000000007 */
[----:B------:R-:W-:Y:S01]  /*17590*/  IMAD.MOV.U32 R25, RZ, RZ, R28 ;  /* 0x000000ffff197224 */ /* 0x000fe200078e001c */
[----:B------:R-:W-:Y:S02]  /*175a0*/  PRMT R20, R20, 0x7610, R26 ;  /* 0x0000761014147816 */ /* 0x000fe4000000001a */
.L_x_18522:
[----:B------:R-:W-:Y:S05]  /*175b0*/  BSYNC B1 ;  /* 0x0000000000017941 */ /* 0x000fea0003800000 */
.L_x_18520:
        /* <DEDUP_REMOVED lines=16> */
.L_x_18524:
[----:B------:R-:W-:Y:S01]  /*176c0*/  IMAD.MOV.U32 R22, RZ, RZ, R3 ;  /* 0x000000ffff167224 */ /* 0x000fe200078e0003 */
[C---:B------:R-:W-:Y:S01]  /*176d0*/  PRMT R18, R7.reuse, 0x7632, R18 ;  /* 0x0000763207127816 */ /* 0x040fe20000000012 */
[----:B------:R-:W-:Y:S01]  /*176e0*/  IMAD.MOV.U32 R3, RZ, RZ, R8 ;  /* 0x000000ffff037224 */ /* 0x000fe200078e0008 */
[----:B------:R-:W-:Y:S02]  /*176f0*/  PRMT R7, R7, 0x5410, R21 ;  /* 0x0000541007077816 */ /* 0x000fe40000000015 */
.L_x_18525:
[----:B------:R-:W-:Y:S05]  /*17700*/  BSYNC B1 ;  /* 0x0000000000017941 */ /* 0x000fea0003800000 */
.L_x_18523:
        /* <DEDUP_REMOVED lines=9> */
.L_x_18527:
[----:B------:R-:W-:Y:S01]  /*177a0*/  IMAD.MOV.U32 R8, RZ, RZ, R22 ;  /* 0x000000ffff087224 */ /* 0x000fe200078e0016 */
[----:B------:R-:W-:Y:S01]  /*177b0*/  PRMT R26, R26, 0x5410, R18 ;  /* 0x000054101a1a7816 */ /* 0x000fe20000000012 */
[----:B------:R-:W-:Y:S01]  /*177c0*/  IMAD.MOV.U32 R22, RZ, RZ, R4 ;  /* 0x000000ffff167224 */ /* 0x000fe200078e0004 */
[----:B------:R-:W-:Y:S02]  /*177d0*/  PRMT R18, R21, 0x7632, R18 ;  /* 0x0000763215127816 */ /* 0x000fe40000000012 */
.L_x_18528:
[----:B------:R-:W-:Y:S05]  /*177e0*/  BSYNC B1 ;  /* 0x0000000000017941 */ /* 0x000fea0003800000 */
.L_x_18526:
        /* <DEDUP_REMOVED lines=9> */
.L_x_18530:
[----:B------:R-:W-:Y:S01]  /*17880*/  IMAD.MOV.U32 R21, RZ, RZ, R8 ;  /* 0x000000ffff157224 */ /* 0x000fe200078e0008 */
[----:B------:R-:W-:Y:S01]  /*17890*/  PRMT R4, R4, 0x7610, R26 ;  /* 0x0000761004047816 */ /* 0x000fe2000000001a */
[----:B------:R-:W-:Y:S01]  /*178a0*/  IMAD.MOV.U32 R8, RZ, RZ, R19 ;  /* 0x000000ffff087224 */ /* 0x000fe200078e0013 */
[----:B------:R-:W-:Y:S02]  /*178b0*/  PRMT R26, R26, 0x7610, R16 ;  /* 0x000076101a1a7816 */ /* 0x000fe40000000010 */
.L_x_18531:
[----:B------:R-:W-:Y:S05]  /*178c0*/  BSYNC B1 ;  /* 0x0000000000017941 */ /* 0x000fea0003800000 */
.L_x_18529:
        /* <DEDUP_REMOVED lines=9> */
.L_x_18533:
[----:B------:R-:W-:Y:S01]  /*17960*/  PRMT R16, R16, 0x7610, R4 ;  /* 0x0000761010107816 */ /* 0x000fe20000000004 */
[----:B------:R-:W-:Y:S02]  /*17970*/  IMAD.MOV.U32 R28, RZ, RZ, R21 ;  /* 0x000000ffff1c7224 */ /* 0x000fe400078e0015 */
[----:B------:R-:W-:Y:S01]  /*17980*/  IMAD.MOV.U32 R21, RZ, RZ, R30 ;  /* 0x000000ffff157224 */ /* 0x000fe200078e001e */
[----:B------:R-:W-:Y:S02]  /*17990*/  PRMT R4, R4, 0x5410, R16 ;  /* 0x0000541004047816 */ /* 0x000fe40000000010 */
.L_x_18534:
[----:B------:R-:W-:Y:S05]  /*179a0*/  BSYNC B1 ;  /* 0x0000000000017941 */ /* 0x000fea0003800000 */
.L_x_18532:
        /* <DEDUP_REMOVED lines=9> */
.L_x_18536:
[----:B------:R-:W-:Y:S01]  /*17a40*/  IMAD.MOV.U32 R30, RZ, RZ, R28 ;  /* 0x000000ffff1e7224 */ /* 0x000fe200078e001c */
[----:B------:R-:W-:Y:S01]  /*17a50*/  PRMT R19, R19, 0x7610, R16 ;  /* 0x0000761013137816 */ /* 0x000fe20000000010 */
[----:B------:R-:W-:Y:S01]  /*17a60*/  IMAD.MOV.U32 R28, RZ, RZ, R17 ;  /* 0x000000ffff1c7224 */ /* 0x000fe200078e0011 */
[----:B------:R-:W-:Y:S02]  /*17a70*/  PRMT R16, R16, 0x7610, R18 ;  /* 0x0000761010107816 */ /* 0x000fe40000000012 */
.L_x_18537:
[----:B------:R-:W-:Y:S05]  /*17a80*/  BSYNC B1 ;  /* 0x0000000000017941 */ /* 0x000fea0003800000 */
.L_x_18535:
        /* <DEDUP_REMOVED lines=9> */
.L_x_18539:
[----:B------:R-:W-:Y:S01]  /*17b20*/  IMAD.MOV.U32 R17, RZ, RZ, R30 ;  /* 0x000000ffff117224 */ /* 0x000fe200078e001e */
[C---:B------:R-:W-:Y:S01]  /*17b30*/  PRMT R4, R19.reuse, 0x7632, R4 ;  /* 0x0000763213047816 */ /* 0x040fe20000000004 */
[----:B------:R-:W-:Y:S01]  /*17b40*/  IMAD.MOV.U32 R30, RZ, RZ, R25 ;  /* 0x000000ffff1e7224 */ /* 0x000fe200078e0019 */
[----:B------:R-:W-:Y:S02]  /*17b50*/  PRMT R19, R19, 0x7610, R20 ;  /* 0x0000761013137816 */ /* 0x000fe40000000014 */
.L_x_18540:
[----:B------:R-:W-:Y:S05]  /*17b60*/  BSYNC B1 ;  /* 0x0000000000017941 */ /* 0x000fea0003800000 */
.L_x_18538:
        /* <DEDUP_REMOVED lines=9> */
.L_x_18542:
[----:B------:R-:W-:Y:S01]  /*17c00*/  IMAD.MOV.U32 R20, RZ, RZ, R17 ;  /* 0x000000ffff147224 */ /* 0x000fe200078e0011 */
[----:B------:R-:W-:Y:S01]  /*17c10*/  PRMT R16, R4, 0x7610, R16 ;  /* 0x0000761004107816 */ /* 0x000fe20000000010 */
[----:B------:R-:W-:Y:S01]  /*17c20*/  IMAD.MOV.U32 R17, RZ, RZ, R24 ;  /* 0x000000ffff117224 */ /* 0x000fe200078e0018 */
[----:B------:R-:W-:Y:S02]  /*17c30*/  PRMT R4, R7, 0x7610, R4 ;  /* 0x0000761007047816 */ /* 0x000fe40000000004 */
.L_x_18543:
[----:B------:R-:W-:Y:S05]  /*17c40*/  BSYNC B1 ;  /* 0x0000000000017941 */ /* 0x000fea0003800000 */
.L_x_18541:
        /* <DEDUP_REMOVED lines=16> */
.L_x_18545:
[----:B------:R-:W-:Y:S01]  /*17d50*/  IMAD.MOV.U32 R9, RZ, RZ, R3 ;  /* 0x000000ffff097224 */ /* 0x000fe200078e0003 */
[----:B------:R-:W-:Y:S01]  /*17d60*/  PRMT R7, R7, 0x5432, R18 ;  /* 0x0000543207077816 */ /* 0x000fe20000000012 */
[----:B------:R-:W-:Y:S02]  /*17d70*/  IMAD.MOV.U32 R3, RZ, RZ, R22 ;  /* 0x000000ffff037224 */ /* 0x000fe400078e0016 */
.L_x_18546:
[----:B------:R-:W-:Y:S05]  /*17d80*/  BSYNC B1 ;  /* 0x0000000000017941 */ /* 0x000fea0003800000 */
.L_x_18544:
        /* <DEDUP_REMOVED lines=9> */
.L_x_18548:
[----:B------:R-:W-:Y:S01]  /*17e20*/  IMAD.MOV.U32 R18, RZ, RZ, R9 ;  /* 0x000000ffff127224 */ /* 0x000fe200078e0009 */
[--C-:B------:R-:W-:Y:S01]  /*17e30*/  PRMT R22, R22, 0x5410, R7.reuse ;  /* 0x0000541016167816 */ /* 0x100fe20000000007 */
[----:B------:R-:W-:Y:S01]  /*17e40*/  IMAD.MOV.U32 R9, RZ, RZ, R8 ;  /* 0x000000ffff097224 */ /* 0x000fe200078e0008 */
[----:B------:R-:W-:Y:S02]  /*17e50*/  PRMT R7, R26, 0x7632, R7 ;  /* 0x000076321a077816 */ /* 0x000fe40000000007 */
.L_x_18549:
[----:B------:R-:W-:Y:S05]  /*17e60*/  BSYNC B1 ;  /* 0x0000000000017941 */ /* 0x000fea0003800000 */
.L_x_18547:
        /* <DEDUP_REMOVED lines=9> */
.L_x_18551:
[----:B------:R-:W-:Y:S01]  /*17f00*/  IMAD.MOV.U32 R23, RZ, RZ, R18 ;  /* 0x000000ffff177224 */ /* 0x000fe200078e0012 */
[C---:B------:R-:W-:Y:S01]  /*17f10*/  PRMT R8, R22.reuse, 0x7632, R8 ;  /* 0x0000763216087816 */ /* 0x040fe20000000008 */
[----:B------:R-:W-:Y:S01]  /*17f20*/  IMAD.MOV.U32 R18, RZ, RZ, R21 ;  /* 0x000000ffff127224 */ /* 0x000fe200078e0015 */
[----:B------:R-:W-:Y:S02]  /*17f30*/  PRMT R22, R22, 0x7610, R4 ;  /* 0x0000761016167816 */ /* 0x000fe40000000004 */
.L_x_18552:
[----:B------:R-:W-:Y:S05]  /*17f40*/  BSYNC B1 ;  /* 0x0000000000017941 */ /* 0x000fea0003800000 */
.L_x_18550:
        /* <DEDUP_REMOVED lines=9> */
.L_x_18554:
[----:B------:R-:W-:Y:S01]  /*17fe0*/  IMAD.MOV.U32 R21, RZ, RZ, R23 ;  /* 0x000000ffff157224 */ /* 0x000fe200078e0017 */
[----:B------:R-:W-:Y:S01]  /*17ff0*/  PRMT R19, R8, 0x7610, R19 ;  /* 0x0000761008137816 */ /* 0x000fe20000000013 */
[----:B------:R-:W-:Y:S01]  /*18000*/  IMAD.MOV.U32 R23, RZ, RZ, R28 ;  /* 0x000000ffff177224 */ /* 0x000fe200078e001c */
[----:B------:R-:W-:Y:S02]  /*18010*/  PRMT R8, R16, 0x7632, R8 ;  /* 0x0000763210087816 */ /* 0x000fe40000000008 */
.L_x_18555:
[----:B------:R-:W-:Y:S05]  /*18020*/  BSYNC B1 ;  /* 0x0000000000017941 */ /* 0x000fea0003800000 */
.L_x_18553:
        /* <DEDUP_REMOVED lines=9> */
.L_x_18557:
[----:B------:R-:W-:Y:S01]  /*180c0*/  IMAD.MOV.U32 R24, RZ, RZ, R21 ;  /* 0x000000ffff187224 */ /* 0x000fe200078e0015 */
[--C-:B------:R-:W-:Y:S01]  /*180d0*/  PRMT R4, R4, 0x5410, R19.reuse ;  /* 0x0000541004047816 */ /* 0x100fe20000000013 */
[----:B------:R-:W-:Y:S01]  /*180e0*/  IMAD.MOV.U32 R21, RZ, RZ, R30 ;  /* 0x000000ffff157224 */ /* 0x000fe200078e001e */
[----:B------:R-:W-:Y:S02]  /*180f0*/  PRMT R19, R19, 0x7632, R19 ;  /* 0x0000763213137816 */ /* 0x000fe40000000013 */
.L_x_18558:
[----:B------:R-:W-:Y:S05]  /*18100*/  BSYNC B1 ;  /* 0x0000000000017941 */ /* 0x000fea0003800000 */
.L_x_18556:
        /* <DEDUP_REMOVED lines=9> */
.L_x_18560:
[----:B------:R-:W-:Y:S01]  /*181a0*/  IMAD.MOV.U32 R25, RZ, RZ, R24 ;  /* 0x000000ffff197224 */ /* 0x000fe200078e0018 */
[--C-:B------:R-:W-:Y:S01]  /*181b0*/  PRMT R8, R8, 0x7610, R4.reuse ;  /* 0x0000761008087816 */ /* 0x100fe20000000004 */
[----:B------:R-:W-:Y:S01]  /*181c0*/  IMAD.MOV.U32 R24, RZ, RZ, R17 ;  /* 0x000000ffff187224 */ /* 0x000fe200078e0011 */
[----:B------:R-:W-:Y:S02]  /*181d0*/  PRMT R4, R4, 0x5410, R4 ;  /* 0x0000541004047816 */ /* 0x000fe40000000004 */
.L_x_18561:
[----:B------:R-:W-:Y:S05]  /*181e0*/  BSYNC B1 ;  /* 0x0000000000017941 */ /* 0x000fea0003800000 */
.L_x_18559:
        /* <DEDUP_REMOVED lines=9> */
.L_x_18563:
[----:B------:R-:W-:Y:S01]  /*18280*/  IMAD.MOV.U32 R17, RZ, RZ, R25 ;  /* 0x000000ffff117224 */ /* 0x000fe200078e0019 */
[C---:B------:R-:W-:Y:S01]  /*18290*/  PRMT R4, R8.reuse, 0x7632, R4 ;  /* 0x0000763208047816 */ /* 0x040fe20000000004 */
[----:B------:R-:W-:Y:S01]  /*182a0*/  IMAD.MOV.U32 R25, RZ, RZ, R20 ;  /* 0x000000ffff197224 */ /* 0x000fe200078e0014 */
[----:B------:R-:W-:Y:S02]  /*182b0*/  PRMT R8, R8, 0x5410, R16 ;  /* 0x0000541008087816 */ /* 0x000fe40000000010 */
.L_x_18564:
[----:B------:R-:W-:Y:S05]  /*182c0*/  BSYNC B1 ;  /* 0x0000000000017941 */ /* 0x000fea0003800000 */
.L_x_18562:
        /* <DEDUP_REMOVED lines=16> */
.L_x_18566:
[----:B------:R-:W-:Y:S01]  /*183d0*/  IMAD.MOV.U32 R12, RZ, RZ, R3 ;  /* 0x000000ffff0c7224 */ /* 0x000fe200078e0003 */
[C---:B------:R-:W-:Y:S01]  /*183e0*/  PRMT R16, R7.reuse, 0x7632, R16 ;  /* 0x0000763207107816 */ /* 0x040fe20000000010 */
[----:B------:R-:W-:Y:S01]  /*183f0*/  IMAD.MOV.U32 R3, RZ, RZ, R9 ;  /* 0x000000ffff037224 */ /* 0x000fe200078e0009 */
[----:B------:R-:W-:Y:S02]  /*18400*/  PRMT R7, R7, 0x5410, R7 ;  /* 0x0000541007077816 */ /* 0x000fe40000000007 */
.L_x_18567:
[----:B------:R-:W-:Y:S05]  /*18410*/  BSYNC B1 ;  /* 0x0000000000017941 */ /* 0x000fea0003800000 */
.L_x_18565:
        /* <DEDUP_REMOVED lines=9> */
.L_x_18569:
[----:B------:R-:W-:Y:S01]  /*184b0*/  IMAD.MOV.U32 R20, RZ, RZ, R12 ;  /* 0x000000ffff147224 */ /* 0x000fe200078e000c */
[----:B------:R-:W-:Y:S01]  /*184c0*/  PRMT R9, R9, 0x5410, R16 ;  /* 0x0000541009097816 */ /* 0x000fe20000000010 */
[----:B------:R-:W-:Y:S01]  /*184d0*/  IMAD.MOV.U32 R12, RZ, RZ, R18 ;  /* 0x000000ffff0c7224 */ /* 0x000fe200078e0012 */
[----:B------:R-:W-:Y:S02]  /*184e0*/  PRMT R16, R22, 0x7632, R16 ;  /* 0x0000763216107816 */ /* 0x000fe40000000010 */
.L_x_18570:
[----:B------:R-:W-:Y:S05]  /*184f0*/  BSYNC B1 ;  /* 0x0000000000017941 */ /* 0x000fea0003800000 */
.L_x_18568:
        /* <DEDUP_REMOVED lines=9> */
.L_x_18572:
[----:B------:R-:W-:Y:S01]  /*18590*/  IMAD.MOV.U32 R18, RZ, RZ, R20 ;  /* 0x000000ffff127224 */ /* 0x000fe200078e0014 */
[C---:B------:R-:W-:Y:S01]  /*185a0*/  PRMT R7, R9.reuse, 0x7632, R7 ;  /* 0x0000763209077816 */ /* 0x040fe20000000007 */
[----:B------:R-:W-:Y:S01]  /*185b0*/  IMAD.MOV.U32 R20, RZ, RZ, R23 ;  /* 0x000000ffff147224 */ /* 0x000fe200078e0017 */
[----:B------:R-:W-:Y:S02]  /*185c0*/  PRMT R9, R9, 0x5410, R8 ;  /* 0x0000541009097816 */ /* 0x000fe40000000008 */
.L_x_18573:
[----:B------:R-:W-:Y:S05]  /*185d0*/  BSYNC B1 ;  /* 0x0000000000017941 */ /* 0x000fea0003800000 */
.L_x_18571:
        /* <DEDUP_REMOVED lines=9> */
.L_x_18575:
[----:B------:R-:W-:Y:S01]  /*18670*/  IMAD.MOV.U32 R23, RZ, RZ, R18 ;  /* 0x000000ffff177224 */ /* 0x000fe200078e0012 */
[----:B------:R-:W-:Y:S01]  /*18680*/  PRMT R16, R16, 0x5410, R7 ;  /* 0x0000541010107816 */ /* 0x000fe20000000007 */
[----:B------:R-:W-:Y:S01]  /*18690*/  IMAD.MOV.U32 R18, RZ, RZ, R21 ;  /* 0x000000ffff127224 */ /* 0x000fe200078e0015 */
[----:B------:R-:W-:Y:S02]  /*186a0*/  PRMT R7, R19, 0x7610, R7 ;  /* 0x0000761013077816 */ /* 0x000fe40000000007 */
.L_x_18576:
[----:B------:R-:W-:Y:S05]  /*186b0*/  BSYNC B1 ;  /* 0x0000000000017941 */ /* 0x000fea0003800000 */
.L_x_18574:
        /* <DEDUP_REMOVED lines=9> */
.L_x_18578:
[----:B------:R-:W-:Y:S01]  /*18750*/  IMAD.MOV.U32 R22, RZ, RZ, R23 ;  /* 0x000000ffff167224 */ /* 0x000fe200078e0017 */
[----:B------:R-:W-:Y:S01]  /*18760*/  PRMT R19, R19, 0x7610, R16 ;  /* 0x0000761013137816 */ /* 0x000fe20000000010 */
[----:B------:R-:W-:Y:S01]  /*18770*/  IMAD.MOV.U32 R23, RZ, RZ, R24 ;  /* 0x000000ffff177224 */ /* 0x000fe200078e0018 */
[----:B------:R-:W-:Y:S02]  /*18780*/  PRMT R16, R16, 0x7610, R4 ;  /* 0x0000761010107816 */ /* 0x000fe40000000004 */
.L_x_18579:
[----:B------:R-:W-:Y:S05]  /*18790*/  BSYNC B1 ;  /* 0x0000000000017941 */ /* 0x000fea0003800000 */
.L_x_18577:
        /* <DEDUP_REMOVED lines=9> */
.L_x_18581:
[----:B------:R-:W-:Y:S01]  /*18830*/  IMAD.MOV.U32 R24, RZ, RZ, R22 ;  /* 0x000000ffff187224 */ /* 0x000fe200078e0016 */
[----:B------:R-:W-:Y:S01]  /*18840*/  PRMT R4, R4, 0x7610, R19 ;  /* 0x0000761004047816 */ /* 0x000fe20000000013 */
[----:B------:R-:W-:Y:S01]  /*18850*/  IMAD.MOV.U32 R22, RZ, RZ, R25 ;  /* 0x000000ffff167224 */ /* 0x000fe200078e0019 */
[----:B------:R-:W-:Y:S02]  /*18860*/  PRMT R19, R19, 0x7610, R8 ;  /* 0x0000761013137816 */ /* 0x000fe40000000008 */
.L_x_18582:
[----:B------:R-:W-:Y:S05]  /*18870*/  BSYNC B1 ;  /* 0x0000000000017941 */ /* 0x000fea0003800000 */
.L_x_18580:
        /* <DEDUP_REMOVED lines=9> */
.L_x_18584:
[----:B------:R-:W-:Y:S01]  /*18910*/  IMAD.MOV.U32 R8, RZ, RZ, R24 ;  /* 0x000000ffff087224 */ /* 0x000fe200078e0018 */
[C---:B------:R-:W-:Y:S01]  /*18920*/  PRMT R9, R4.reuse, 0x7632, R9 ;  /* 0x0000763204097816 */ /* 0x040fe20000000009 */
[----:B------:R-:W-:Y:S01]  /*18930*/  IMAD.MOV.U32 R24, RZ, RZ, R17 ;  /* 0x000000ffff187224 */ /* 0x000fe200078e0011 */
[----:B------:R-:W-:Y:S02]  /*18940*/  PRMT R4, R4, 0x5410, R4 ;  /* 0x0000541004047816 */ /* 0x000fe40000000004 */
.L_x_18585:
[----:B------:R-:W-:Y:S05]  /*18950*/  BSYNC B1 ;  /* 0x0000000000017941 */ /* 0x000fea0003800000 */
.L_x_18583:
        /* <DEDUP_REMOVED lines=16> */
.L_x_18587:
[----:B------:R-:W-:Y:S01]  /*18a60*/  IMAD.MOV.U32 R10, RZ, RZ, R3 ;  /* 0x000000ffff0a7224 */ /* 0x000fe200078e0003 */
[C---:B------:R-:W-:Y:S01]  /*18a70*/  PRMT R4, R7.reuse, 0x7632, R4 ;  /* 0x0000763207047816 */ /* 0x040fe20000000004 */
[----:B------:R-:W-:Y:S01]  /*18a80*/  IMAD.MOV.U32 R3, RZ, RZ, R12 ;  /* 0x000000ffff037224 */ /* 0x000fe200078e000c */
[----:B------:R-:W-:Y:S02]  /*18a90*/  PRMT R7, R7, 0x5410, R16 ;  /* 0x0000541007077816 */ /* 0x000fe40000000010 */
.L_x_18588:
[----:B------:R-:W-:Y:S05]  /*18aa0*/  BSYNC B1 ;  /* 0x0000000000017941 */ /* 0x000fea0003800000 */
.L_x_18586:
        /* <DEDUP_REMOVED lines=9> */
.L_x_18590:
[----:B------:R-:W-:Y:S01]  /*18b40*/  IMAD.MOV.U32 R13, RZ, RZ, R10 ;  /* 0x000000ffff0d7224 */ /* 0x000fe200078e000a */
[----:B------:R-:W-:Y:S01]  /*18b50*/  PRMT R16, R4, 0x7610, R16 ;  /* 0x0000761004107816 */ /* 0x000fe20000000010 */
[----:B------:R-:W-:Y:S01]  /*18b60*/  IMAD.MOV.U32 R10, RZ, RZ, R20 ;  /* 0x000000ffff0a7224 */ /* 0x000fe200078e0014 */
[----:B------:R-:W-:Y:S02]  /*18b70*/  PRMT R4, R9, 0x7632, R4 ;  /* 0x0000763209047816 */ /* 0x000fe40000000004 */
.L_x_18591:
[----:B------:R-:W-:Y:S05]  /*18b80*/  BSYNC B1 ;  /* 0x0000000000017941 */ /* 0x000fea0003800000 */
.L_x_18589:
        /* <DEDUP_REMOVED lines=9> */
.L_x_18593:
[----:B------:R-:W-:Y:S01]  /*18c20*/  IMAD.MOV.U32 R12, RZ, RZ, R13 ;  /* 0x000000ffff0c7224 */ /* 0x000fe200078e000d */
[----:B------:R-:W-:Y:S01]  /*18c30*/  PRMT R20, R20, 0x5410, R16 ;  /* 0x0000541014147816 */ /* 0x000fe20000000010 */
[----:B------:R-:W-:Y:S01]  /*18c40*/  IMAD.MOV.U32 R13, RZ, RZ, R18 ;  /* 0x000000ffff0d7224 */ /* 0x000fe200078e0012 */
[----:B------:R-:W-:Y:S02]  /*18c50*/  PRMT R16, R7, 0x7610, R16 ;  /* 0x0000761007107816 */ /* 0x000fe40000000010 */
.L_x_18594:
[----:B------:R-:W-:Y:S05]  /*18c60*/  BSYNC B1 ;  /* 0x0000000000017941 */ /* 0x000fea0003800000 */
.L_x_18592:
        /* <DEDUP_REMOVED lines=9> */
.L_x_18596:
[----:B------:R-:W-:Y:S01]  /*18d00*/  IMAD.MOV.U32 R21, RZ, RZ, R12 ;  /* 0x000000ffff157224 */ /* 0x000fe200078e000c */
[C---:B------:R-:W-:Y:S01]  /*18d10*/  PRMT R7, R20.reuse, 0x7632, R7 ;  /* 0x0000763214077816 */ /* 0x040fe20000000007 */
[----:B------:R-:W-:Y:S01]  /*18d20*/  IMAD.MOV.U32 R12, RZ, RZ, R23 ;  /* 0x000000ffff0c7224 */ /* 0x000fe200078e0017 */
[----:B------:R-:W-:Y:S02]  /*18d30*/  PRMT R20, R20, 0x7610, R16 ;  /* 0x0000761014147816 */ /* 0x000fe40000000010 */
.L_x_18597:
[----:B------:R-:W-:Y:S05]  /*18d40*/  BSYNC B1 ;  /* 0x0000000000017941 */ /* 0x000fea0003800000 */
.L_x_18595:
        /* <DEDUP_REMOVED lines=9> */
.L_x_18599:
[----:B------:R-:W-:Y:S01]  /*18de0*/  IMAD.MOV.U32 R17, RZ, RZ, R21 ;  /* 0x000000ffff117224 */ /* 0x000fe200078e0015 */
[--C-:B------:R-:W-:Y:S01]  /*18df0*/  PRMT R9, R9, 0x5410, R7.reuse ;  /* 0x0000541009097816 */ /* 0x100fe20000000007 */
[----:B------:R-:W-:Y:S01]  /*18e00*/  IMAD.MOV.U32 R21, RZ, RZ, R22 ;  /* 0x000000ffff157224 */ /* 0x000fe200078e0016 */
[----:B------:R-:W-:Y:S02]  /*18e10*/  PRMT R7, R19, 0x7632, R7 ;  /* 0x0000763213077816 */ /* 0x000fe40000000007 */
.L_x_18600:
[----:B------:R-:W-:Y:S05]  /*18e20*/  BSYNC B1 ;  /* 0x0000000000017941 */ /* 0x000fea0003800000 */
.L_x_18598:
        /* <DEDUP_REMOVED lines=9> */
.L_x_18602:
[----:B------:R-:W-:Y:S01]  /*18ec0*/  IMAD.MOV.U32 R19, RZ, RZ, R17 ;  /* 0x000000ffff137224 */ /* 0x000fe200078e0011 */
[C---:B------:R-:W-:Y:S01]  /*18ed0*/  PRMT R18, R9.reuse, 0x7632, R18 ;  /* 0x0000763209127816 */ /* 0x040fe20000000012 */
[----:B------:R-:W-:Y:S01]  /*18ee0*/  IMAD.MOV.U32 R17, RZ, RZ, R24 ;  /* 0x000000ffff117224 */ /* 0x000fe200078e0018 */
[----:B------:R-:W-:Y:S02]  /*18ef0*/  PRMT R9, R9, 0x7610, R4 ;  /* 0x0000761009097816 */ /* 0x000fe40000000004 */
.L_x_18603:
[----:B------:R-:W-:Y:S05]  /*18f00*/  BSYNC B1 ;  /* 0x0000000000017941 */ /* 0x000fea0003800000 */
.L_x_18601:
        /* <DEDUP_REMOVED lines=9> */
.L_x_18605:
[----:B------:R-:W-:Y:S01]  /*18fa0*/  IMAD.MOV.U32 R22, RZ, RZ, R19 ;  /* 0x000000ffff167224 */ /* 0x000fe200078e0013 */
[----:B------:R-:W-:Y:S01]  /*18fb0*/  PRMT R4, R4, 0x5410, R18 ;  /* 0x0000541004047816 */ /* 0x000fe20000000012 */
[----:B------:R-:W-:Y:S01]  /*18fc0*/  IMAD.MOV.U32 R19, RZ, RZ, R8 ;  /* 0x000000ffff137224 */ /* 0x000fe200078e0008 */
[----:B------:R-:W-:Y:S02]  /*18fd0*/  PRMT R18, R9, 0x7610, R18 ;  /* 0x0000761009127816 */ /* 0x000fe40000000012 */
.L_x_18606:
[----:B------:R-:W-:Y:S05]  /*18fe0*/  BSYNC B1 ;  /* 0x0000000000017941 */ /* 0x000fea0003800000 */
.L_x_18604:
        /* <DEDUP_REMOVED lines=16> */
.L_x_18608:
[----:B------:R-:W-:Y:S01]  /*190f0*/  IMAD.MOV.U32 R14, RZ, RZ, R3 ;  /* 0x000000ffff0e7224 */ /* 0x000fe200078e0003 */
[C---:B------:R-:W-:Y:S01]  /*19100*/  PRMT R20, R7.reuse, 0x7632, R20 ;  /* 0x0000763207147816 */ /* 0x040fe20000000014 */
[----:B------:R-:W-:Y:S01]  /*19110*/  IMAD.MOV.U32 R3, RZ, RZ, R10 ;  /* 0x000000ffff037224 */ /* 0x000fe200078e000a */
[----:B------:R-:W-:Y:S02]  /*19120*/  PRMT R7, R7, 0x5410, R4 ;  /* 0x0000541007077816 */ /* 0x000fe40000000004 */
.L_x_18609:
[----:B------:R-:W-:Y:S05]  /*19130*/  BSYNC B1 ;  /* 0x0000000000017941 */ /* 0x000fea0003800000 */
.L_x_18607:
        /* <DEDUP_REMOVED lines=9> */
.L_x_18611:
[----:B------:R-:W-:Y:S01]  /*191d0*/  IMAD.MOV.U32 R23, RZ, RZ, R14 ;  /* 0x000000ffff177224 */ /* 0x000fe200078e000e */
[--C-:B------:R-:W-:Y:S01]  /*191e0*/  PRMT R18, R18, 0x5410, R20.reuse ;  /* 0x0000541012127816 */ /* 0x100fe20000000014 */
[----:B------:R-:W-:Y:S01]  /*191f0*/  IMAD.MOV.U32 R14, RZ, RZ, R13 ;  /* 0x000000ffff0e7224 */ /* 0x000fe200078e000d */
[----:B------:R-:W-:Y:S02]  /*19200*/  PRMT R20, R16, 0x7610, R20 ;  /* 0x0000761010147816 */ /* 0x000fe40000000014 */
.L_x_18612:
[----:B------:R-:W-:Y:S05]  /*19210*/  BSYNC B1 ;  /* 0x0000000000017941 */ /* 0x000fea0003800000 */
.L_x_18610:
        /* <DEDUP_REMOVED lines=9> */
.L_x_18614:
[----:B------:R-:W-:Y:S01]  /*192b0*/  IMAD.MOV.U32 R13, RZ, RZ, R23 ;  /* 0x000000ffff0d7224 */ /* 0x000fe200078e0017 */
[----:B------:R-:W-:Y:S01]  /*192c0*/  PRMT R16, R16, 0x7610, R18 ;  /* 0x0000761010107816 */ /* 0x000fe20000000012 */
[----:B------:R-:W-:Y:S01]  /*192d0*/  IMAD.MOV.U32 R23, RZ, RZ, R12 ;  /* 0x000000ffff177224 */ /* 0x000fe200078e000c */
[----:B------:R-:W-:Y:S02]  /*192e0*/  PRMT R18, R18, 0x7610, R20 ;  /* 0x0000761012127816 */ /* 0x000fe40000000014 */
.L_x_18615:
[----:B------:R-:W-:Y:S05]  /*192f0*/  BSYNC B1 ;  /* 0x0000000000017941 */ /* 0x000fea0003800000 */
.L_x_18613:
        /* <DEDUP_REMOVED lines=9> */
.L_x_18617:
[----:B------:R-:W-:Y:S01]  /*19390*/  IMAD.MOV.U32 R10, RZ, RZ, R13 ;  /* 0x000000ffff0a7224 */ /* 0x000fe200078e000d */
[----:B------:R-:W-:Y:S01]  /*193a0*/  PRMT R16, R16, 0x5432, R7 ;  /* 0x0000543210107816 */ /* 0x000fe20000000007 */
[----:B------:R-:W-:Y:S02]  /*193b0*/  IMAD.MOV.U32 R13, RZ, RZ, R21 ;  /* 0x000000ffff0d7224 */ /* 0x000fe400078e0015 */
.L_x_18618:
[----:B------:R-:W-:Y:S05]  /*193c0*/  BSYNC B1 ;  /* 0x0000000000017941 */ /* 0x000fea0003800000 */
.L_x_18616:
        /* <DEDUP_REMOVED lines=9> */
.L_x_18620:
[----:B------:R-:W-:Y:S01]  /*19460*/  IMAD.MOV.U32 R8, RZ, RZ, R10 ;  /* 0x000000ffff087224 */ /* 0x000fe200078e000a */
[----:B------:R-:W-:Y:S01]  /*19470*/  PRMT R12, R16, 0x7610, R12 ;  /* 0x00007610100c7816 */ /* 0x000fe2000000000c */
[----:B------:R-:W-:Y:S01]  /*19480*/  IMAD.MOV.U32 R10, RZ, RZ, R17 ;  /* 0x000000ffff0a7224 */ /* 0x000fe200078e0011 */
[----:B------:R-:W-:Y:S02]  /*19490*/  PRMT R16, R9, 0x7632, R16 ;  /* 0x0000763209107816 */ /* 0x000fe40000000010 */
.L_x_18621:
[----:B------:R-:W-:Y:S05]  /*194a0*/  BSYNC B1 ;  /* 0x0000000000017941 */ /* 0x000fea0003800000 */
.L_x_18619:
        /* <DEDUP_REMOVED lines=9> */
.L_x_18623:
[----:B------:R-:W-:Y:S01]  /*19540*/  IMAD.MOV.U32 R9, RZ, RZ, R8 ;  /* 0x000000ffff097224 */ /* 0x000fe200078e0008 */
[----:B------:R-:W-:Y:S01]  /*19550*/  PRMT R12, R18, 0x5410, R12 ;  /* 0x00005410120c7816 */ /* 0x000fe2000000000c */
[----:B------:R-:W-:Y:S02]  /*19560*/  IMAD.MOV.U32 R8, RZ, RZ, R19 ;  /* 0x000000ffff087224 */ /* 0x000fe400078e0013 */
.L_x_18624:
[----:B------:R-:W-:Y:S05]  /*19570*/  BSYNC B1 ;  /* 0x0000000000017941 */ /* 0x000fea0003800000 */
.L_x_18622:
        /* <DEDUP_REMOVED lines=9> */
.L_x_18626:
[----:B------:R-:W-:Y:S01]  /*19610*/  IMAD.MOV.U32 R17, RZ, RZ, R9 ;  /* 0x000000ffff117224 */ /* 0x000fe200078e0009 */
[C---:B------:R-:W-:Y:S01]  /*19620*/  PRMT R18, R12.reuse, 0x7632, R18 ;  /* 0x000076320c127816 */ /* 0x040fe20000000012 */
[----:B------:R-:W-:Y:S01]  /*19630*/  IMAD.MOV.U32 R9, RZ, RZ, R22 ;  /* 0x000000ffff097224 */ /* 0x000fe200078e0016 */
[----:B------:R-:W-:Y:S02]  /*19640*/  PRMT R12, R12, 0x7610, R4 ;  /* 0x000076100c0c7816 */ /* 0x000fe40000000004 */
.L_x_18627:
[----:B------:R-:W-:Y:S05]  /*19650*/  BSYNC B1 ;  /* 0x0000000000017941 */ /* 0x000fea0003800000 */
.L_x_18625:
        /* <DEDUP_REMOVED lines=16> */
.L_x_18629:
[----:B------:R-:W-:Y:S01]  /*19760*/  IMAD.MOV.U32 R4, RZ, RZ, R3 ;  /* 0x000000ffff047224 */ /* 0x000fe200078e0003 */
[C---:B------:R-:W-:Y:S01]  /*19770*/  PRMT R33, R7.reuse, 0x7632, R33 ;  /* 0x0000763207217816 */ /* 0x040fe20000000021 */
[----:B------:R-:W-:Y:S01]  /*19780*/  IMAD.MOV.U32 R3, RZ, RZ, R14 ;  /* 0x000000ffff037224 */ /* 0x000fe200078e000e */
[----:B------:R-:W-:Y:S02]  /*19790*/  PRMT R7, R7, 0x5410, R20 ;  /* 0x0000541007077816 */ /* 0x000fe40000000014 */
.L_x_18630:
[----:B------:R-:W-:Y:S05]  /*197a0*/  BSYNC B1 ;  /* 0x0000000000017941 */ /* 0x000fea0003800000 */
.L_x_18628:
        /* <DEDUP_REMOVED lines=9> */
.L_x_18632:
[----:B------:R-:W-:Y:S01]  /*19840*/  IMAD.MOV.U32 R24, RZ, RZ, R4 ;  /* 0x000000ffff187224 */ /* 0x000fe200078e0004 */
[----:B------:R-:W-:Y:S01]  /*19850*/  PRMT R32, R32, 0x5410, R33 ;  /* 0x0000541020207816 */ /* 0x000fe20000000021 */
[----:B------:R-:W-:Y:S01]  /*19860*/  IMAD.MOV.U32 R4, RZ, RZ, R23 ;  /* 0x000000ffff047224 */ /* 0x000fe200078e0017 */
[----:B------:R-:W-:Y:S02]  /*19870*/  PRMT R33, R18, 0x7632, R33 ;  /* 0x0000763212217816 */ /* 0x000fe40000000021 */
.L_x_18633:
[----:B------:R-:W-:Y:S05]  /*19880*/  BSYNC B1 ;  /* 0x0000000000017941 */ /* 0x000fea0003800000 */
.L_x_18631:
        /* <DEDUP_REMOVED lines=9> */
.L_x_18635:
[----:B------:R-:W-:Y:S01]  /*19920*/  IMAD.MOV.U32 R26, RZ, RZ, R24 ;  /* 0x000000ffff1a7224 */ /* 0x000fe200078e0018 */
[----:B------:R-:W-:Y:S01]  /*19930*/  PRMT R32, R32, 0x7632, R16 ;  /* 0x0000763220207816 */ /* 0x000fe20000000010 */
[----:B------:R-:W-:Y:S02]  /*19940*/  IMAD.MOV.U32 R24, RZ, RZ, R13 ;  /* 0x000000ffff187224 */ /* 0x000fe400078e000d */
.L_x_18636:
[----:B------:R-:W-:Y:S05]  /*19950*/  BSYNC B1 ;  /* 0x0000000000017941 */ /* 0x000fea0003800000 */
.L_x_18634:
        /* <DEDUP_REMOVED lines=9> */
.L_x_18638:
[----:B------:R-:W-:Y:S01]  /*199f0*/  IMAD.MOV.U32 R28, RZ, RZ, R26 ;  /* 0x000000ffff1c7224 */ /* 0x000fe200078e001a */
[----:B------:R-:W-:Y:S01]  /*19a00*/  PRMT R7, R32, 0x7610, R7 ;  /* 0x0000761020077816 */ /* 0x000fe20000000007 */
[----:B------:R-:W-:Y:S01]  /*19a10*/  IMAD.MOV.U32 R26, RZ, RZ, R10 ;  /* 0x000000ffff1a7224 */ /* 0x000fe200078e000a */
[----:B------:R-:W-:Y:S02]  /*19a20*/  PRMT R32, R16, 0x7610, R32 ;  /* 0x0000761010207816 */ /* 0x000fe40000000020 */
.L_x_18639:
[----:B------:R-:W-:Y:S05]  /*19a30*/  BSYNC B1 ;  /* 0x0000000000017941 */ /* 0x000fea0003800000 */
.L_x_18637:
        /* <DEDUP_REMOVED lines=9> */
.L_x_18641:
[----:B------:R-:W-:Y:S01]  /*19ad0*/  IMAD.MOV.U32 R29, RZ, RZ, R28 ;  /* 0x000000ffff1d7224 */ /* 0x000fe200078e001c */
[--C-:B------:R-:W-:Y:S01]  /*19ae0*/  PRMT R33, R33, 0x5410, R7.reuse ;  /* 0x0000541021217816 */ /* 0x100fe20000000007 */
[----:B------:R-:W-:Y:S01]  /*19af0*/  IMAD.MOV.U32 R28, RZ, RZ, R8 ;  /* 0x000000ffff1c7224 */ /* 0x000fe200078e0008 */
[----:B------:R-:W-:Y:S02]  /*19b00*/  PRMT R7, R12, 0x7610, R7 ;  /* 0x000076100c077816 */ /* 0x000fe40000000007 */
.L_x_18642:
[----:B------:R-:W-:Y:S05]  /*19b10*/  BSYNC B1 ;  /* 0x0000000000017941 */ /* 0x000fea0003800000 */
.L_x_18640:
        /* <DEDUP_REMOVED lines=9> */
.L_x_18644:
[----:B------:R-:W-:Y:S01]  /*19bb0*/  IMAD.MOV.U32 R30, RZ, RZ, R29 ;  /* 0x000000ffff1e7224 */ /* 0x000fe200078e001d */
[----:B------:R-:W-:Y:S01]  /*19bc0*/  PRMT R34, R34, 0x7610, R33 ;  /* 0x0000761022227816 */ /* 0x000fe20000000021 */
[----:B------:R-:W-:Y:S01]  /*19bd0*/  IMAD.MOV.U32 R29, RZ, RZ, R9 ;  /* 0x000000ffff1d7224 */ /* 0x000fe200078e0009 */
[----:B------:R-:W-:Y:S02]  /*19be0*/  PRMT R33, R33, 0x7610, R12 ;  /* 0x0000761021217816 */ /* 0x000fe4000000000c */
.L_x_18645:
[----:B------:R-:W-:Y:S05]  /*19bf0*/  BSYNC B1 ;  /* 0x0000000000017941 */ /* 0x000fea0003800000 */
.L_x_18643:
        /* <DEDUP_REMOVED lines=9> */
.L_x_18647:
[----:B------:R-:W-:Y:S01]  /*19c90*/  IMAD.MOV.U32 R31, RZ, RZ, R30 ;  /* 0x000000ffff1f7224 */ /* 0x000fe200078e001e */
[----:B------:R-:W-:Y:S01]  /*19ca0*/  PRMT R34, R34, 0x5432, R18 ;  /* 0x0000543222227816 */ /* 0x000fe20000000012 */
[----:B------:R-:W-:Y:S02]  /*19cb0*/  IMAD.MOV.U32 R30, RZ, RZ, R17 ;  /* 0x000000ffff1e7224 */ /* 0x000fe400078e0011 */
.L_x_18648:
[----:B------:R-:W-:Y:S05]  /*19cc0*/  BSYNC B1 ;  /* 0x0000000000017941 */ /* 0x000fea0003800000 */
.L_x_18646:
[----:B------:R-:W0:Y:S01]  /*19cd0*/  LDS.128 R20, [0xb0] ;  /* 0x0000b000ff147984 */ /* 0x000e220000000c00 */
[----:B------:R-:W-:Y:S01]  /*19ce0*/  FADD.FTZ R2, R2, R5 ;  /* 0x0000000502027221 */ /* 0x000fe20000010000 */
[----:B------:R-:W-:Y:S02]  /*19cf0*/  BSSY B1, `(.L_x_18649) ;  /* 0x0000020000017945 */ /* 0x000fe40003800000 */
        /* <DEDUP_REMOVED lines=27> */
.L_x_18650:
[----:B--23--:R-:W-:Y:S01]  /*19eb0*/  IMAD.MOV.U32 R5, RZ, RZ, R3 ;  /* 0x000000ffff057224 */ /* 0x00cfe200078e0003 */
[C---:B------:R-:W-:Y:S01]  /*19ec0*/  PRMT R20, R7.reuse, 0x7632, R20 ;  /* 0x0000763207147816 */ /* 0x040fe20000000014 */
[----:B------:R-:W-:Y:S01]  /*19ed0*/  IMAD.MOV.U32 R3, RZ, RZ, R4 ;  /* 0x000000ffff037224 */ /* 0x000fe200078e0004 */
[----:B------:R-:W-:Y:S02]  /*19ee0*/  PRMT R7, R7, 0x5410, R33 ;  /* 0x0000541007077816 */ /* 0x000fe40000000021 */
.L_x_18651:
[----:B------:R-:W-:Y:S05]  /*19ef0*/  BSYNC B1 ;  /* 0x0000000000017941 */ /* 0x000fea0003800000 */
.L_x_18649:
        /* <DEDUP_REMOVED lines=9> */
.L_x_18653:
[----:B------:R-:W-:Y:S01]  /*19f90*/  IMAD.MOV.U32 R21, RZ, RZ, R5 ;  /* 0x000000ffff157224 */ /* 0x000fe200078e0005 */
[----:B------:R-:W-:Y:S01]  /*19fa0*/  PRMT R4, R4, 0x5410, R20 ;  /* 0x0000541004047816 */ /* 0x000fe20000000014 */
[----:B------:R-:W-:Y:S01]  /*19fb0*/  IMAD.MOV.U32 R5, RZ, RZ, R24 ;  /* 0x000000ffff057224 */ /* 0x000fe200078e0018 */
[----:B------:R-:W-:Y:S02]  /*19fc0*/  PRMT R20, R32, 0x7632, R20 ;  /* 0x0000763220147816 */ /* 0x000fe40000000014 */
.L_x_18654:
[----:B------:R-:W-:Y:S05]  /*19fd0*/  BSYNC B1 ;  /* 0x0000000000017941 */ /* 0x000fea0003800000 */
.L_x_18652:
        /* <DEDUP_REMOVED lines=9> */
.L_x_18656:
[----:B------:R-:W-:Y:S01]  /*1a070*/  IMAD.MOV.U32 R35, RZ, RZ, R21 ;  /* 0x000000ffff237224 */ /* 0x000fe200078e0015 */
[----:B------:R-:W-:Y:S01]  /*1a080*/  PRMT R4, R4, 0x5432, R32 ;  /* 0x0000543204047816 */ /* 0x000fe20000000020 */
[----:B------:R-:W-:Y:S02]  /*1a090*/  IMAD.MOV.U32 R21, RZ, RZ, R26 ;  /* 0x000000ffff157224 */ /* 0x000fe400078e001a */
.L_x_18657:
[----:B------:R-:W-:Y:S05]  /*1a0a0*/  BSYNC B1 ;  /* 0x0000000000017941 */ /* 0x000fea0003800000 */
.L_x_18655:
        /* <DEDUP_REMOVED lines=9> */
.L_x_18659:
[----:B------:R-:W-:Y:S01]  /*1a140*/  IMAD.MOV.U32 R22, RZ, RZ, R35 ;  /* 0x000000ffff167224 */ /* 0x000fe200078e0023 */
[----:B------:R-:W-:Y:S01]  /*1a150*/  PRMT R24, R4, 0x7610, R24 ;  /* 0x0000761004187816 */ /* 0x000fe20000000018 */
[----:B------:R-:W-:Y:S01]  /*1a160*/  IMAD.MOV.U32 R35, RZ, RZ, R28 ;  /* 0x000000ffff237224 */ /* 0x000fe200078e001c */
[----:B------:R-:W-:Y:S02]  /*1a170*/  PRMT R4, R7, 0x7610, R4 ;  /* 0x0000761007047816 */ /* 0x000fe40000000004 */
.L_x_18660:
[----:B------:R-:W-:Y:S05]  /*1a180*/  BSYNC B1 ;  /* 0x0000000000017941 */ /* 0x000fea0003800000 */
.L_x_18658:
        /* <DEDUP_REMOVED lines=9> */
.L_x_18662:
[----:B------:R-:W-:Y:S01]  /*1a220*/  IMAD.MOV.U32 R37, RZ, RZ, R22 ;  /* 0x000000ffff257224 */ /* 0x000fe200078e0016 */
[--C-:B------:R-:W-:Y:S01]  /*1a230*/  PRMT R20, R20, 0x5410, R24.reuse ;  /* 0x0000541014147816 */ /* 0x100fe20000000018 */
[----:B------:R-:W-:Y:S01]  /*1a240*/  IMAD.MOV.U32 R22, RZ, RZ, R29 ;  /* 0x000000ffff167224 */ /* 0x000fe200078e001d */
[----:B------:R-:W-:Y:S02]  /*1a250*/  PRMT R24, R33, 0x7632, R24 ;  /* 0x0000763221187816 */ /* 0x000fe40000000018 */
.L_x_18663:
[----:B------:R-:W-:Y:S05]  /*1a260*/  BSYNC B1 ;  /* 0x0000000000017941 */ /* 0x000fea0003800000 */
.L_x_18661:
        /* <DEDUP_REMOVED lines=9> */
.L_x_18665:
[----:B------:R-:W-:Y:S01]  /*1a300*/  IMAD.MOV.U32 R26, RZ, RZ, R37 ;  /* 0x000000ffff1a7224 */ /* 0x000fe200078e0025 */
[----:B------:R-:W-:Y:S01]  /*1a310*/  PRMT R24, R24, 0x7610, R20 ;  /* 0x0000761018187816 */ /* 0x000fe20000000014 */
[----:B------:R-:W-:Y:S01]  /*1a320*/  IMAD.MOV.U32 R37, RZ, RZ, R30 ;  /* 0x000000ffff257224 */ /* 0x000fe200078e001e */
[----:B------:R-:W-:Y:S02]  /*1a330*/  PRMT R20, R20, 0x7610, R34 ;  /* 0x0000761014147816 */ /* 0x000fe40000000022 */
.L_x_18666:
[----:B------:R-:W-:Y:S05]  /*1a340*/  BSYNC B1 ;  /* 0x0000000000017941 */ /* 0x000fea0003800000 */
.L_x_18664:
        /* <DEDUP_REMOVED lines=9> */
.L_x_18668:
[----:B------:R-:W-:Y:S01]  /*1a3e0*/  IMAD.MOV.U32 R28, RZ, RZ, R26 ;  /* 0x000000ffff1c7224 */ /* 0x000fe200078e001a */
[C---:B------:R-:W-:Y:S01]  /*1a3f0*/  PRMT R7, R24.reuse, 0x7632, R7 ;  /* 0x0000763218077816 */ /* 0x040fe20000000007 */
[----:B------:R-:W-:Y:S01]  /*1a400*/  IMAD.MOV.U32 R26, RZ, RZ, R31 ;  /* 0x000000ffff1a7224 */ /* 0x000fe200078e001f */
[----:B------:R-:W-:Y:S02]  /*1a410*/  PRMT R24, R24, 0x5410, R34 ;  /* 0x0000541018187816 */ /* 0x000fe40000000022 */
.L_x_18669:
[----:B------:R-:W-:Y:S05]  /*1a420*/  BSYNC B1 ;  /* 0x0000000000017941 */ /* 0x000fea0003800000 */
.L_x_18667:
        /* <DEDUP_REMOVED lines=16> */
.L_x_18671:
[----:B------:R-:W-:Y:S01]  /*1a530*/  IMAD.MOV.U32 R14, RZ, RZ, R3 ;  /* 0x000000ffff0e7224 */ /* 0x000fe200078e0003 */
[C---:B------:R-:W-:Y:S01]  /*1a540*/  PRMT R23, R7.reuse, 0x7632, R23 ;  /* 0x0000763207177816 */ /* 0x040fe20000000017 */
[----:B------:R-:W-:Y:S01]  /*1a550*/  IMAD.MOV.U32 R3, RZ, RZ, R5 ;  /* 0x000000ffff037224 */ /* 0x000fe200078e0005 */
[----:B------:R-:W-:Y:S02]  /*1a560*/  PRMT R7, R7, 0x5410, R20 ;  /* 0x0000541007077816 */ /* 0x000fe40000000014 */
.L_x_18672:
[----:B------:R-:W-:Y:S05]  /*1a570*/  BSYNC B1 ;  /* 0x0000000000017941 */ /* 0x000fea0003800000 */
.L_x_18670:
        /* <DEDUP_REMOVED lines=9> */
.L_x_18674:
[----:B------:R-:W-:Y:S01]  /*1a610*/  IMAD.MOV.U32 R30, RZ, RZ, R14 ;  /* 0x000000ffff1e7224 */ /* 0x000fe200078e000e */
[----:B------:R-:W-:Y:S01]  /*1a620*/  PRMT R5, R5, 0x5410, R23 ;  /* 0x0000541005057816 */ /* 0x000fe20000000017 */
[----:B------:R-:W-:Y:S01]  /*1a630*/  IMAD.MOV.U32 R14, RZ, RZ, R21 ;  /* 0x000000ffff0e7224 */ /* 0x000fe200078e0015 */
[----:B------:R-:W-:Y:S02]  /*1a640*/  PRMT R23, R4, 0x7632, R23 ;  /* 0x0000763204177816 */ /* 0x000fe40000000017 */
.L_x_18675:
[----:B------:R-:W-:Y:S05]  /*1a650*/  BSYNC B1 ;  /* 0x0000000000017941 */ /* 0x000fea0003800000 */
.L_x_18673:
        /* <DEDUP_REMOVED lines=9> */
.L_x_18677:
[----:B------:R-:W-:Y:S01]  /*1a6f0*/  PRMT R4, R4, 0x7610, R5 ;  /* 0x0000761004047816 */ /* 0x000fe20000000005 */
[----:B------:R-:W-:Y:S02]  /*1a700*/  IMAD.MOV.U32 R21, RZ, RZ, R30 ;  /* 0x000000ffff157224 */ /* 0x000fe400078e001e */
[----:B------:R-:W-:Y:S01]  /*1a710*/  IMAD.MOV.U32 R30, RZ, RZ, R35 ;  /* 0x000000ffff1e7224 */ /* 0x000fe200078e0023 */
[----:B------:R-:W-:Y:S02]  /*1a720*/  PRMT R5, R5, 0x5410, R4 ;  /* 0x0000541005057816 */ /* 0x000fe40000000004 */
.L_x_18678:
[----:B------:R-:W-:Y:S05]  /*1a730*/  BSYNC B1 ;  /* 0x0000000000017941 */ /* 0x000fea0003800000 */
.L_x_18676:
        /* <DEDUP_REMOVED lines=9> */
.L_x_18680:
[----:B------:R-:W-:Y:S01]  /*1a7d0*/  IMAD.MOV.U32 R32, RZ, RZ, R21 ;  /* 0x000000ffff207224 */ /* 0x000fe200078e0015 */
[----:B------:R-:W-:Y:S01]  /*1a7e0*/  PRMT R23, R23, 0x7610, R4 ;  /* 0x0000761017177816 */ /* 0x000fe20000000004 */
[----:B------:R-:W-:Y:S01]  /*1a7f0*/  IMAD.MOV.U32 R21, RZ, RZ, R22 ;  /* 0x000000ffff157224 */ /* 0x000fe200078e0016 */
[----:B------:R-:W-:Y:S02]  /*1a800*/  PRMT R4, R4, 0x5410, R24 ;  /* 0x0000541004047816 */ /* 0x000fe40000000018 */
.L_x_18681:
[----:B------:R-:W-:Y:S05]  /*1a810*/  BSYNC B1 ;  /* 0x0000000000017941 */ /* 0x000fea0003800000 */
.L_x_18679:
        /* <DEDUP_REMOVED lines=9> */
.L_x_18683:
[----:B------:R-:W-:Y:S01]  /*1a8b0*/  IMAD.MOV.U32 R29, RZ, RZ, R32 ;  /* 0x000000ffff1d7224 */ /* 0x000fe200078e0020 */
[----:B------:R-:W-:Y:S01]  /*1a8c0*/  PRMT R22, R22, 0x7610, R23 ;  /* 0x0000761016167816 */ /* 0x000fe20000000017 */
[----:B------:R-:W-:Y:S01]  /*1a8d0*/  IMAD.MOV.U32 R32, RZ, RZ, R37 ;  /* 0x000000ffff207224 */ /* 0x000fe200078e0025 */
[----:B------:R-:W-:Y:S02]  /*1a8e0*/  PRMT R23, R23, 0x7610, R20 ;  /* 0x0000761017177816 */ /* 0x000fe40000000014 */
.L_x_18684:
[----:B------:R-:W-:Y:S05]  /*1a8f0*/  BSYNC B1 ;  /* 0x0000000000017941 */ /* 0x000fea0003800000 */
.L_x_18682:
        /* <DEDUP_REMOVED lines=9> */
.L_x_18686:
[----:B------:R-:W-:Y:S01]  /*1a990*/  IMAD.MOV.U32 R31, RZ, RZ, R29 ;  /* 0x000000ffff1f7224 */ /* 0x000fe200078e001d */
[C---:B------:R-:W-:Y:S01]  /*1a9a0*/  PRMT R4, R22.reuse, 0x7632, R4 ;  /* 0x0000763216047816 */ /* 0x040fe20000000004 */
[----:B------:R-:W-:Y:S01]  /*1a9b0*/  IMAD.MOV.U32 R29, RZ, RZ, R26 ;  /* 0x000000ffff1d7224 */ /* 0x000fe200078e001a */
[----:B------:R-:W-:Y:S02]  /*1a9c0*/  PRMT R22, R22, 0x7610, R24 ;  /* 0x0000761016167816 */ /* 0x000fe40000000018 */
.L_x_18687:
[----:B------:R-:W-:Y:S05]  /*1a9d0*/  BSYNC B1 ;  /* 0x0000000000017941 */ /* 0x000fea0003800000 */
.L_x_18685:
        /* <DEDUP_REMOVED lines=9> */
.L_x_18689:
[----:B------:R-:W-:Y:S01]  /*1aa70*/  IMAD.MOV.U32 R20, RZ, RZ, R31 ;  /* 0x000000ffff147224 */ /* 0x000fe200078e001f */
[----:B------:R-:W-:Y:S01]  /*1aa80*/  PRMT R5, R4, 0x7610, R5 ;  /* 0x0000761004057816 */ /* 0x000fe20000000005 */
[----:B------:R-:W-:Y:S01]  /*1aa90*/  IMAD.MOV.U32 R31, RZ, RZ, R28 ;  /* 0x000000ffff1f7224 */ /* 0x000fe200078e001c */
[----:B------:R-:W-:Y:S02]  /*1aaa0*/  PRMT R4, R7, 0x7610, R4 ;  /* 0x0000761007047816 */ /* 0x000fe40000000004 */
.L_x_18690:
[----:B------:R-:W-:Y:S05]  /*1aab0*/  BSYNC B1 ;  /* 0x0000000000017941 */ /* 0x000fea0003800000 */
.L_x_18688:
        /* <DEDUP_REMOVED lines=16> */
.L_x_18692:
[----:B------:R-:W-:Y:S01]  /*1abc0*/  IMAD.MOV.U32 R16, RZ, RZ, R3 ;  /* 0x000000ffff107224 */ /* 0x000fe200078e0003 */
[----:B------:R-:W-:Y:S01]  /*1abd0*/  PRMT R7, R7, 0x5432, R23 ;  /* 0x0000543207077816 */ /* 0x000fe20000000017 */
[----:B------:R-:W-:Y:S02]  /*1abe0*/  IMAD.MOV.U32 R3, RZ, RZ, R14 ;  /* 0x000000ffff037224 */ /* 0x000fe400078e000e */
.L_x_18693:
[----:B------:R-:W-:Y:S05]  /*1abf0*/  BSYNC B1 ;  /* 0x0000000000017941 */ /* 0x000fea0003800000 */
.L_x_18691:
        /* <DEDUP_REMOVED lines=9> */
.L_x_18695:
[----:B------:R-:W-:Y:S01]  /*1ac90*/  IMAD.MOV.U32 R14, RZ, RZ, R16 ;  /* 0x000000ffff0e7224 */ /* 0x000fe200078e0010 */
[--C-:B------:R-:W-:Y:S01]  /*1aca0*/  PRMT R24, R24, 0x5410, R7.reuse ;  /* 0x0000541018187816 */ /* 0x100fe20000000007 */
[----:B------:R-:W-:Y:S01]  /*1acb0*/  IMAD.MOV.U32 R16, RZ, RZ, R30 ;  /* 0x000000ffff107224 */ /* 0x000fe200078e001e */
[----:B------:R-:W-:Y:S02]  /*1acc0*/  PRMT R7, R5, 0x7632, R7 ;  /* 0x0000763205077816 */ /* 0x000fe40000000007 */
.L_x_18696:
[----:B------:R-:W-:Y:S05]  /*1acd0*/  BSYNC B1 ;  /* 0x0000000000017941 */ /* 0x000fea0003800000 */
.L_x_18694:
        /* <DEDUP_REMOVED lines=9> */
.L_x_18698:
[----:B------:R-:W-:Y:S01]  /*1ad70*/  IMAD.MOV.U32 R33, RZ, RZ, R14 ;  /* 0x000000ffff217224 */ /* 0x000fe200078e000e */
[C---:B------:R-:W-:Y:S01]  /*1ad80*/  PRMT R22, R24.reuse, 0x7632, R22 ;  /* 0x0000763218167816 */ /* 0x040fe20000000016 */
[----:B------:R-:W-:Y:S01]  /*1ad90*/  IMAD.MOV.U32 R14, RZ, RZ, R21 ;  /* 0x000000ffff0e7224 */ /* 0x000fe200078e0015 */
[----:B------:R-:W-:Y:S02]  /*1ada0*/  PRMT R24, R24, 0x7610, R4 ;  /* 0x0000761018187816 */ /* 0x000fe40000000004 */
.L_x_18699:
[----:B------:R-:W-:Y:S05]  /*1adb0*/  BSYNC B1 ;  /* 0x0000000000017941 */ /* 0x000fea0003800000 */
.L_x_18697:
        /* <DEDUP_REMOVED lines=9> */
.L_x_18701:
[----:B------:R-:W-:Y:S01]  /*1ae50*/  IMAD.MOV.U32 R26, RZ, RZ, R33 ;  /* 0x000000ffff1a7224 */ /* 0x000fe200078e0021 */
[----:B------:R-:W-:Y:S01]  /*1ae60*/  PRMT R4, R4, 0x5410, R22 ;  /* 0x0000541004047816 */ /* 0x000fe20000000016 */
[----:B------:R-:W-:Y:S01]  /*1ae70*/  IMAD.MOV.U32 R33, RZ, RZ, R32 ;  /* 0x000000ffff217224 */ /* 0x000fe200078e0020 */
[----:B------:R-:W-:Y:S02]  /*1ae80*/  PRMT R22, R23, 0x7632, R22 ;  /* 0x0000763217167816 */ /* 0x000fe40000000016 */
.L_x_18702:
[----:B------:R-:W-:Y:S05]  /*1ae90*/  BSYNC B1 ;  /* 0x0000000000017941 */ /* 0x000fea0003800000 */
.L_x_18700:
        /* <DEDUP_REMOVED lines=9> */
.L_x_18704:
[----:B------:R-:W-:Y:S01]  /*1af30*/  IMAD.MOV.U32 R28, RZ, RZ, R26 ;  /* 0x000000ffff1c7224 */ /* 0x000fe200078e001a */
[----:B------:R-:W-:Y:S01]  /*1af40*/  PRMT R5, R5, 0x7610, R4 ;  /* 0x0000761005057816 */ /* 0x000fe20000000004 */
[----:B------:R-:W-:Y:S01]  /*1af50*/  IMAD.MOV.U32 R26, RZ, RZ, R29 ;  /* 0x000000ffff1a7224 */ /* 0x000fe200078e001d */
[----:B------:R-:W-:Y:S02]  /*1af60*/  PRMT R4, R4, 0x7610, R22 ;  /* 0x0000761004047816 */ /* 0x000fe40000000016 */
.L_x_18705:
[----:B------:R-:W-:Y:S05]  /*1af70*/  BSYNC B1 ;  /* 0x0000000000017941 */ /* 0x000fea0003800000 */
.L_x_18703:
        /* <DEDUP_REMOVED lines=9> */
.L_x_18707:
[----:B------:R-:W-:Y:S01]  /*1b010*/  IMAD.MOV.U32 R21, RZ, RZ, R28 ;  /* 0x000000ffff157224 */ /* 0x000fe200078e001c */
[C---:B------:R-:W-:Y:S01]  /*1b020*/  PRMT R23, R5.reuse, 0x7632, R23 ;  /* 0x0000763205177816 */ /* 0x040fe20000000017 */
[----:B------:R-:W-:Y:S01]  /*1b030*/  IMAD.MOV.U32 R28, RZ, RZ, R31 ;  /* 0x000000ffff1c7224 */ /* 0x000fe200078e001f */
[----:B------:R-:W-:Y:S02]  /*1b040*/  PRMT R5, R5, 0x5410, R4 ;  /* 0x0000541005057816 */ /* 0x000fe40000000004 */
.L_x_18708:
[----:B------:R-:W-:Y:S05]  /*1b050*/  BSYNC B1 ;  /* 0x0000000000017941 */ /* 0x000fea0003800000 */
.L_x_18706:
        /* <DEDUP_REMOVED lines=9> */
.L_x_18710:
[----:B------:R-:W-:Y:S01]  /*1b0f0*/  IMAD.MOV.U32 R29, RZ, RZ, R21 ;  /* 0x000000ffff1d7224 */ /* 0x000fe200078e0015 */
[----:B------:R-:W-:Y:S01]  /*1b100*/  PRMT R4, R23, 0x7610, R4 ;  /* 0x0000761017047816 */ /* 0x000fe20000000004 */
[----:B------:R-:W-:Y:S01]  /*1b110*/  IMAD.MOV.U32 R21, RZ, RZ, R20 ;  /* 0x000000ffff157224 */ /* 0x000fe200078e0014 */
[----:B------:R-:W-:Y:S02]  /*1b120*/  PRMT R23, R5, 0x7610, R23 ;  /* 0x0000761005177816 */ /* 0x000fe40000000017 */
.L_x_18711:
[----:B------:R-:W-:Y:S05]  /*1b130*/  BSYNC B1 ;  /* 0x0000000000017941 */ /* 0x000fea0003800000 */
.L_x_18709:
        /* <DEDUP_REMOVED lines=16> */
.L_x_18713:
[----:B------:R-:W-:Y:S01]  /*1b240*/  IMAD.MOV.U32 R15, RZ, RZ, R3 ;  /* 0x000000ffff0f7224 */ /* 0x000fe200078e0003 */
[C---:B------:R-:W-:Y:S01]  /*1b250*/  PRMT R5, R7.reuse, 0x7632, R5 ;  /* 0x0000763207057816 */ /* 0x040fe20000000005 */
[----:B------:R-:W-:Y:S01]  /*1b260*/  IMAD.MOV.U32 R3, RZ, RZ, R16 ;  /* 0x000000ffff037224 */ /* 0x000fe200078e0010 */
[----:B------:R-:W-:Y:S02]  /*1b270*/  PRMT R7, R7, 0x5410, R7 ;  /* 0x0000541007077816 */ /* 0x000fe40000000007 */
.L_x_18714:
[----:B------:R-:W-:Y:S05]  /*1b280*/  BSYNC B1 ;  /* 0x0000000000017941 */ /* 0x000fea0003800000 */
.L_x_18712:
        /* <DEDUP_REMOVED lines=9> */
.L_x_18716:
[----:B------:R-:W-:Y:S01]  /*1b320*/  IMAD.MOV.U32 R16, RZ, RZ, R15 ;  /* 0x000000ffff107224 */ /* 0x000fe200078e000f */
[--C-:B------:R-:W-:Y:S01]  /*1b330*/  PRMT R17, R17, 0x5410, R5.reuse ;  /* 0x0000541011117816 */ /* 0x100fe20000000005 */
[----:B------:R-:W-:Y:S01]  /*1b340*/  IMAD.MOV.U32 R15, RZ, RZ, R14 ;  /* 0x000000ffff0f7224 */ /* 0x000fe200078e000e */
[----:B------:R-:W-:Y:S02]  /*1b350*/  PRMT R5, R24, 0x7632, R5 ;  /* 0x0000763218057816 */ /* 0x000fe40000000005 */
.L_x_18717:
[----:B------:R-:W-:Y:S05]  /*1b360*/  BSYNC B1 ;  /* 0x0000000000017941 */ /* 0x000fea0003800000 */
.L_x_18715:
        /* <DEDUP_REMOVED lines=9> */
.L_x_18719:
[----:B------:R-:W-:Y:S01]  /*1b400*/  IMAD.MOV.U32 R31, RZ, RZ, R16 ;  /* 0x000000ffff1f7224 */ /* 0x000fe200078e0010 */
[----:B------:R-:W-:Y:S01]  /*1b410*/  PRMT R14, R14, 0x7610, R17 ;  /* 0x000076100e0e7816 */ /* 0x000fe20000000011 */
[----:B------:R-:W-:Y:S01]  /*1b420*/  IMAD.MOV.U32 R16, RZ, RZ, R33 ;  /* 0x000000ffff107224 */ /* 0x000fe200078e0021 */
[----:B------:R-:W-:Y:S02]  /*1b430*/  PRMT R17, R17, 0x5410, R22 ;  /* 0x0000541011117816 */ /* 0x000fe40000000016 */
.L_x_18720:
[----:B------:R-:W-:Y:S05]  /*1b440*/  BSYNC B1 ;  /* 0x0000000000017941 */ /* 0x000fea0003800000 */
.L_x_18718:
        /* <DEDUP_REMOVED lines=9> */
.L_x_18722:
[----:B------:R-:W-:Y:S01]  /*1b4e0*/  IMAD.MOV.U32 R33, RZ, RZ, R31 ;  /* 0x000000ffff217224 */ /* 0x000fe200078e001f */
[C---:B------:R-:W-:Y:S01]  /*1b4f0*/  PRMT R7, R14.reuse, 0x7632, R7 ;  /* 0x000076320e077816 */ /* 0x040fe20000000007 */
[----:B------:R-:W-:Y:S01]  /*1b500*/  IMAD.MOV.U32 R31, RZ, RZ, R26 ;  /* 0x000000ffff1f7224 */ /* 0x000fe200078e001a */
[----:B------:R-:W-:Y:S02]  /*1b510*/  PRMT R14, R14, 0x7610, R4 ;  /* 0x000076100e0e7816 */ /* 0x000fe40000000004 */
.L_x_18723:
[----:B------:R-:W-:Y:S05]  /*1b520*/  BSYNC B1 ;  /* 0x0000000000017941 */ /* 0x000fea0003800000 */
.L_x_18721:
        /* <DEDUP_REMOVED lines=9> */
.L_x_18725:
[----:B------:R-:W-:Y:S01]  /*1b5c0*/  IMAD.MOV.U32 R20, RZ, RZ, R33 ;  /* 0x000000ffff147224 */ /* 0x000fe200078e0021 */
[----:B------:R-:W-:Y:S01]  /*1b5d0*/  PRMT R14, R7, 0x7610, R14 ;  /* 0x00007610070e7816 */ /* 0x000fe2000000000e */
[----:B------:R-:W-:Y:S01]  /*1b5e0*/  IMAD.MOV.U32 R33, RZ, RZ, R28 ;  /* 0x000000ffff217224 */ /* 0x000fe200078e001c */
[----:B------:R-:W-:Y:S02]  /*1b5f0*/  PRMT R7, R5, 0x7632, R7 ;  /* 0x0000763205077816 */ /* 0x000fe40000000007 */
.L_x_18726:
[----:B------:R-:W-:Y:S05]  /*1b600*/  BSYNC B1 ;  /* 0x0000000000017941 */ /* 0x000fea0003800000 */
.L_x_18724:
        /* <DEDUP_REMOVED lines=9> */
.L_x_18728:
[----:B------:R-:W-:Y:S01]  /*1b6a0*/  IMAD.MOV.U32 R22, RZ, RZ, R20 ;  /* 0x000000ffff167224 */ /* 0x000fe200078e0014 */
[--C-:B------:R-:W-:Y:S01]  /*1b6b0*/  PRMT R4, R4, 0x5410, R14.reuse ;  /* 0x0000541004047816 */ /* 0x100fe2000000000e */
[----:B------:R-:W-:Y:S01]  /*1b6c0*/  IMAD.MOV.U32 R20, RZ, RZ, R21 ;  /* 0x000000ffff147224 */ /* 0x000fe200078e0015 */
[----:B------:R-:W-:Y:S02]  /*1b6d0*/  PRMT R14, R23, 0x7610, R14 ;  /* 0x00007610170e7816 */ /* 0x000fe4000000000e */
.L_x_18729:
[----:B------:R-:W-:Y:S05]  /*1b6e0*/  BSYNC B1 ;  /* 0x0000000000017941 */ /* 0x000fea0003800000 */
.L_x_18727:
        /* <DEDUP_REMOVED lines=9> */
.L_x_18731:
[----:B------:R-:W-:Y:S01]  /*1b780*/  IMAD.MOV.U32 R21, RZ, RZ, R22 ;  /* 0x000000ffff157224 */ /* 0x000fe200078e0016 */
[--C-:B------:R-:W-:Y:S01]  /*1b790*/  PRMT R5, R5, 0x7610, R4.reuse ;  /* 0x0000761005057816 */ /* 0x100fe20000000004 */
[----:B------:R-:W-:Y:S01]  /*1b7a0*/  IMAD.MOV.U32 R22, RZ, RZ, R29 ;  /* 0x000000ffff167224 */ /* 0x000fe200078e001d */
[----:B------:R-:W-:Y:S02]  /*1b7b0*/  PRMT R4, R4, 0x5410, R4 ;  /* 0x0000541004047816 */ /* 0x000fe40000000004 */
.L_x_18732:
[----:B------:R-:W-:Y:S05]  /*1b7c0*/  BSYNC B1 ;  /* 0x0000000000017941 */ /* 0x000fea0003800000 */
.L_x_18730:
        /* <DEDUP_REMOVED lines=16> */
.L_x_18734:
[----:B------:R-:W-:Y:S01]  /*1b8d0*/  IMAD.MOV.U32 R18, RZ, RZ, R3 ;  /* 0x000000ffff127224 */ /* 0x000fe200078e0003 */
[C---:B------:R-:W-:Y:S01]  /*1b8e0*/  PRMT R4, R7.reuse, 0x7632, R4 ;  /* 0x0000763207047816 */ /* 0x040fe20000000004 */
[----:B------:R-:W-:Y:S01]  /*1b8f0*/  IMAD.MOV.U32 R3, RZ, RZ, R15 ;  /* 0x000000ffff037224 */ /* 0x000fe200078e000f */
[----:B------:R-:W-:Y:S02]  /*1b900*/  PRMT R7, R7, 0x5410, R5 ;  /* 0x0000541007077816 */ /* 0x000fe40000000005 */
.L_x_18735:
[----:B------:R-:W-:Y:S05]  /*1b910*/  BSYNC B1 ;  /* 0x0000000000017941 */ /* 0x000fea0003800000 */
.L_x_18733:
        /* <DEDUP_REMOVED lines=9> */
.L_x_18737:
[----:B------:R-:W-:Y:S01]  /*1b9b0*/  IMAD.MOV.U32 R24, RZ, RZ, R18 ;  /* 0x000000ffff187224 */ /* 0x000fe200078e0012 */
[----:B------:R-:W-:Y:S01]  /*1b9c0*/  PRMT R15, R15, 0x5410, R4 ;  /* 0x000054100f0f7816 */ /* 0x000fe20000000004 */
[----:B------:R-:W-:Y:S01]  /*1b9d0*/  IMAD.MOV.U32 R18, RZ, RZ, R16 ;  /* 0x000000ffff127224 */ /* 0x000fe200078e0010 */
[----:B------:R-:W-:Y:S02]  /*1b9e0*/  PRMT R4, R17, 0x7632, R4 ;  /* 0x0000763211047816 */ /* 0x000fe40000000004 */
.L_x_18738:
[----:B------:R-:W-:Y:S05]  /*1b9f0*/  BSYNC B1 ;  /* 0x0000000000017941 */ /* 0x000fea0003800000 */
.L_x_18736:
        /* <DEDUP_REMOVED lines=9> */
.L_x_18740:
[----:B------:R-:W-:Y:S01]  /*1ba90*/  IMAD.MOV.U32 R16, RZ, RZ, R24 ;  /* 0x000000ffff107224 */ /* 0x000fe200078e0018 */
[C---:B------:R-:W-:Y:S01]  /*1baa0*/  PRMT R5, R15.reuse, 0x7632, R5 ;  /* 0x000076320f057816 */ /* 0x040fe20000000005 */
[----:B------:R-:W-:Y:S01]  /*1bab0*/  IMAD.MOV.U32 R24, RZ, RZ, R31 ;  /* 0x000000ffff187224 */ /* 0x000fe200078e001f */
[----:B------:R-:W-:Y:S02]  /*1bac0*/  PRMT R15, R15, 0x7610, R14 ;  /* 0x000076100f0f7816 */ /* 0x000fe4000000000e */
.L_x_18741:
[----:B------:R-:W-:Y:S05]  /*1bad0*/  BSYNC B1 ;  /* 0x0000000000017941 */ /* 0x000fea0003800000 */
.L_x_18739:
        /* <DEDUP_REMOVED lines=9> */
.L_x_18743:
[----:B------:R-:W-:Y:S01]  /*1bb70*/  IMAD.MOV.U32 R17, RZ, RZ, R16 ;  /* 0x000000ffff117224 */ /* 0x000fe200078e0010 */
[----:B------:R-:W-:Y:S01]  /*1bb80*/  PRMT R14, R14, 0x5410, R5 ;  /* 0x000054100e0e7816 */ /* 0x000fe20000000005 */
[----:B------:R-:W-:Y:S01]  /*1bb90*/  IMAD.MOV.U32 R16, RZ, RZ, R33 ;  /* 0x000000ffff107224 */ /* 0x000fe200078e0021 */
[----:B------:R-:W-:Y:S02]  /*1bba0*/  PRMT R5, R7, 0x7610, R5 ;  /* 0x0000761007057816 */ /* 0x000fe40000000005 */
.L_x_18744:
[----:B------:R-:W-:Y:S05]  /*1bbb0*/  BSYNC B1 ;  /* 0x0000000000017941 */ /* 0x000fea0003800000 */
.L_x_18742:
        /* <DEDUP_REMOVED lines=9> */
.L_x_18746:
[----:B------:R-:W-:Y:S01]  /*1bc50*/  IMAD.MOV.U32 R23, RZ, RZ, R17 ;  /* 0x000000ffff177224 */ /* 0x000fe200078e0011 */
[----:B------:R-:W-:Y:S01]  /*1bc60*/  PRMT R26, R26, 0x7610, R14 ;  /* 0x000076101a1a7816 */ /* 0x000fe2000000000e */
[----:B------:R-:W-:Y:S01]  /*1bc70*/  IMAD.MOV.U32 R17, RZ, RZ, R20 ;  /* 0x000000ffff117224 */ /* 0x000fe200078e0014 */
[----:B------:R-:W-:Y:S02]  /*1bc80*/  PRMT R14, R14, 0x5410, R14 ;  /* 0x000054100e0e7816 */ /* 0x000fe4000000000e */
.L_x_18747:
[----:B------:R-:W-:Y:S05]  /*1bc90*/  BSYNC B1 ;  /* 0x0000000000017941 */ /* 0x000fea0003800000 */
.L_x_18745:
        /* <DEDUP_REMOVED lines=9> */
.L_x_18749:
[----:B------:R-:W-:Y:S01]  /*1bd30*/  IMAD.MOV.U32 R20, RZ, RZ, R23 ;  /* 0x000000ffff147224 */ /* 0x000fe200078e0017 */
[C---:B------:R-:W-:Y:S01]  /*1bd40*/  PRMT R7, R26.reuse, 0x7632, R7 ;  /* 0x000076321a077816 */ /* 0x040fe20000000007 */
[----:B------:R-:W-:Y:S01]  /*1bd50*/  IMAD.MOV.U32 R23, RZ, RZ, R22 ;  /* 0x000000ffff177224 */ /* 0x000fe200078e0016 */
[----:B------:R-:W-:Y:S02]  /*1bd60*/  PRMT R26, R26, 0x7610, R4 ;  /* 0x000076101a1a7816 */ /* 0x000fe40000000004 */
.L_x_18750:
[----:B------:R-:W-:Y:S05]  /*1bd70*/  BSYNC B1 ;  /* 0x0000000000017941 */ /* 0x000fea0003800000 */
.L_x_18748:
        /* <DEDUP_REMOVED lines=9> */
.L_x_18752:
[----:B------:R-:W-:Y:S01]  /*1be10*/  IMAD.MOV.U32 R22, RZ, RZ, R20 ;  /* 0x000000ffff167224 */ /* 0x000fe200078e0014 */
[----:B------:R-:W-:Y:S01]  /*1be20*/  PRMT R4, R4, 0x5410, R7 ;  /* 0x0000541004047816 */ /* 0x000fe20000000007 */
[----:B------:R-:W-:Y:S01]  /*1be30*/  IMAD.MOV.U32 R20, RZ, RZ, R21 ;  /* 0x000000ffff147224 */ /* 0x000fe200078e0015 */
[----:B------:R-:W-:Y:S02]  /*1be40*/  PRMT R7, R5, 0x7632, R7 ;  /* 0x0000763205077816 */ /* 0x000fe40000000007 */
.L_x_18753:
[----:B------:R-:W-:Y:S05]  /*1be50*/  BSYNC B1 ;  /* 0x0000000000017941 */ /* 0x000fea0003800000 */
.L_x_18751:
        /* <DEDUP_REMOVED lines=16> */
.L_x_18755:
[----:B------:R-:W-:Y:S01]  /*1bf60*/  IMAD.MOV.U32 R8, RZ, RZ, R3 ;  /* 0x000000ffff087224 */ /* 0x000fe200078e0003 */
[C---:B------:R-:W-:Y:S01]  /*1bf70*/  PRMT R14, R7.reuse, 0x7632, R14 ;  /* 0x00007632070e7816 */ /* 0x040fe2000000000e */
[----:B------:R-:W-:Y:S01]  /*1bf80*/  IMAD.MOV.U32 R3, RZ, RZ, R18 ;  /* 0x000000ffff037224 */ /* 0x000fe200078e0012 */
[----:B------:R-:W-:Y:S02]  /*1bf90*/  PRMT R7, R7, 0x5410, R4 ;  /* 0x0000541007077816 */ /* 0x000fe40000000004 */
.L_x_18756:
[----:B------:R-:W-:Y:S05]  /*1bfa0*/  BSYNC B1 ;  /* 0x0000000000017941 */ /* 0x000fea0003800000 */
.L_x_18754:
        /* <DEDUP_REMOVED lines=9> */
.L_x_18758:
[----:B------:R-:W-:Y:S01]  /*1c040*/  IMAD.MOV.U32 R19, RZ, RZ, R8 ;  /* 0x000000ffff137224 */ /* 0x000fe200078e0008 */
[----:B------:R-:W-:Y:S01]  /*1c050*/  PRMT R4, R14, 0x7610, R4 ;  /* 0x000076100e047816 */ /* 0x000fe20000000004 */
[----:B------:R-:W-:Y:S01]  /*1c060*/  IMAD.MOV.U32 R8, RZ, RZ, R24 ;  /* 0x000000ffff087224 */ /* 0x000fe200078e0018 */
[----:B------:R-:W-:Y:S02]  /*1c070*/  PRMT R14, R15, 0x7632, R14 ;  /* 0x000076320f0e7816 */ /* 0x000fe4000000000e */
.L_x_18759:
[----:B------:R-:W-:Y:S05]  /*1c080*/  BSYNC B1 ;  /* 0x0000000000017941 */ /* 0x000fea0003800000 */
.L_x_18757:
        /* <DEDUP_REMOVED lines=9> */
.L_x_18761:
[----:B------:R-:W-:Y:S01]  /*1c120*/  PRMT R5, R5, 0x5410, R4 ;  /* 0x0000541005057816 */ /* 0x000fe20000000004 */
[----:B------:R-:W-:Y:S02]  /*1c130*/  IMAD.MOV.U32 R18, RZ, RZ, R19 ;  /* 0x000000ffff127224 */ /* 0x000fe400078e0013 */
[----:B------:R-:W-:Y:S01]  /*1c140*/  IMAD.MOV.U32 R19, RZ, RZ, R16 ;  /* 0x000000ffff137224 */ /* 0x000fe200078e0010 */
[----:B------:R-:W-:Y:S02]  /*1c150*/  PRMT R4, R5, 0x7610, R4 ;  /* 0x0000761005047816 */ /* 0x000fe40000000004 */
.L_x_18762:
[----:B------:R-:W-:Y:S05]  /*1c160*/  BSYNC B1 ;  /* 0x0000000000017941 */ /* 0x000fea0003800000 */
.L_x_18760:
        /* <DEDUP_REMOVED lines=9> */
.L_x_18764:
[----:B------:R-:W-:Y:S01]  /*1c200*/  IMAD.MOV.U32 R16, RZ, RZ, R18 ;  /* 0x000000ffff107224 */ /* 0x000fe200078e0012 */
[----:B------:R-:W-:Y:S01]  /*1c210*/  PRMT R15, R15, 0x7610, R5 ;  /* 0x000076100f0f7816 */ /* 0x000fe20000000005 */
[----:B------:R-:W-:Y:S01]  /*1c220*/  IMAD.MOV.U32 R18, RZ, RZ, R17 ;  /* 0x000000ffff127224 */ /* 0x000fe200078e0011 */
[----:B------:R-:W-:Y:S02]  /*1c230*/  PRMT R5, R5, 0x7610, R14 ;  /* 0x0000761005057816 */ /* 0x000fe4000000000e */
.L_x_18765:
[----:B------:R-:W-:Y:S05]  /*1c240*/  BSYNC B1 ;  /* 0x0000000000017941 */ /* 0x000fea0003800000 */
.L_x_18763:
        /* <DEDUP_REMOVED lines=9> */
.L_x_18767:
[----:B------:R-:W-:Y:S01]  /*1c2e0*/  IMAD.MOV.U32 R17, RZ, RZ, R16 ;  /* 0x000000ffff117224 */ /* 0x000fe200078e0010 */
[C---:B------:R-:W-:Y:S01]  /*1c2f0*/  PRMT R5, R15.reuse, 0x7632, R5 ;  /* 0x000076320f057816 */ /* 0x040fe20000000005 */
[----:B------:R-:W-:Y:S01]  /*1c300*/  IMAD.MOV.U32 R16, RZ, RZ, R23 ;  /* 0x000000ffff107224 */ /* 0x000fe200078e0017 */
[----:B------:R-:W-:Y:S02]  /*1c310*/  PRMT R15, R15, 0x7610, R26 ;  /* 0x000076100f0f7816 */ /* 0x000fe4000000001a */
.L_x_18768:
[----:B------:R-:W-:Y:S05]  /*1c320*/  BSYNC B1 ;  /* 0x0000000000017941 */ /* 0x000fea0003800000 */
.L_x_18766:
        /* <DEDUP_REMOVED lines=9> */
.L_x_18770:
[----:B------:R-:W-:Y:S01]  /*1c3c0*/  IMAD.MOV.U32 R21, RZ, RZ, R17 ;  /* 0x000000ffff157224 */ /* 0x000fe200078e0011 */
[--C-:B------:R-:W-:Y:S01]  /*1c3d0*/  PRMT R14, R14, 0x5410, R5.reuse ;  /* 0x000054100e0e7816 */ /* 0x100fe20000000005 */
[----:B------:R-:W-:Y:S01]  /*1c3e0*/  IMAD.MOV.U32 R17, RZ, RZ, R20 ;  /* 0x000000ffff117224 */ /* 0x000fe200078e0014 */
[----:B------:R-:W-:Y:S02]  /*1c3f0*/  PRMT R5, R7, 0x7610, R5 ;  /* 0x0000761007057816 */ /* 0x000fe40000000005 */
.L_x_18771:
[----:B------:R-:W-:Y:S05]  /*1c400*/  BSYNC B1 ;  /* 0x0000000000017941 */ /* 0x000fea0003800000 */
.L_x_18769:
        /* <DEDUP_REMOVED lines=9> */
.L_x_18773:
[----:B------:R-:W-:Y:S01]  /*1c4a0*/  IMAD.MOV.U32 R20, RZ, RZ, R21 ;  /* 0x000000ffff147224 */ /* 0x000fe200078e0015 */
[C---:B------:R-:W-:Y:S01]  /*1c4b0*/  PRMT R7, R14.reuse, 0x7632, R7 ;  /* 0x000076320e077816 */ /* 0x040fe20000000007 */
[----:B------:R-:W-:Y:S01]  /*1c4c0*/  IMAD.MOV.U32 R21, RZ, RZ, R22 ;  /* 0x000000ffff157224 */ /* 0x000fe200078e0016 */
[----:B------:R-:W-:Y:S02]  /*1c4d0*/  PRMT R14, R14, 0x7610, R4 ;  /* 0x000076100e0e7816 */ /* 0x000fe40000000004 */
.L_x_18774:
[----:B------:R-:W-:Y:S05]  /*1c4e0*/  BSYNC B1 ;  /* 0x0000000000017941 */ /* 0x000fea0003800000 */
.L_x_18772:
        /* <DEDUP_REMOVED lines=16> */
.L_x_18776:
[----:B------:R-:W-:Y:S01]  /*1c5f0*/  IMAD.MOV.U32 R12, RZ, RZ, R3 ;  /* 0x000000ffff0c7224 */ /* 0x000fe200078e0003 */
[C---:B------:R-:W-:Y:S01]  /*1c600*/  PRMT R22, R7.reuse, 0x7632, R22 ;  /* 0x0000763207167816 */ /* 0x040fe20000000016 */
[----:B------:R-:W-:Y:S01]  /*1c610*/  IMAD.MOV.U32 R3, RZ, RZ, R8 ;  /* 0x000000ffff037224 */ /* 0x000fe200078e0008 */
[----:B------:R-:W-:Y:S02]  /*1c620*/  PRMT R7, R7, 0x5410, R14 ;  /* 0x0000541007077816 */ /* 0x000fe4000000000e */
.L_x_18777:
[----:B------:R-:W-:Y:S05]  /*1c630*/  BSYNC B1 ;  /* 0x0000000000017941 */ /* 0x000fea0003800000 */
.L_x_18775:
        /* <DEDUP_REMOVED lines=9> */
.L_x_18779:
[----:B------:R-:W-:Y:S01]  /*1c6d0*/  IMAD.MOV.U32 R23, RZ, RZ, R12 ;  /* 0x000000ffff177224 */ /* 0x000fe200078e000c */
[----:B------:R-:W-:Y:S01]  /*1c6e0*/  PRMT R15, R22, 0x7610, R15 ;  /* 0x00007610160f7816 */ /* 0x000fe2000000000f */
[----:B------:R-:W-:Y:S01]  /*1c6f0*/  IMAD.MOV.U32 R12, RZ, RZ, R19 ;  /* 0x000000ffff0c7224 */ /* 0x000fe200078e0013 */
[----:B------:R-:W-:Y:S02]  /*1c700*/  PRMT R22, R4, 0x7610, R22 ;  /* 0x0000761004167816 */ /* 0x000fe40000000016 */
.L_x_18780:
[----:B------:R-:W-:Y:S05]  /*1c710*/  BSYNC B1 ;  /* 0x0000000000017941 */ /* 0x000fea0003800000 */
.L_x_18778:
        /* <DEDUP_REMOVED lines=9> */
.L_x_18782:
[----:B------:R-:W-:Y:S01]  /*1c7b0*/  IMAD.MOV.U32 R19, RZ, RZ, R23 ;  /* 0x000000ffff137224 */ /* 0x000fe200078e0017 */
[----:B------:R-:W-:Y:S01]  /*1c7c0*/  PRMT R14, R15, 0x7610, R14 ;  /* 0x000076100f0e7816 */ /* 0x000fe2000000000e */
[----:B------:R-:W-:Y:S01]  /*1c7d0*/  IMAD.MOV.U32 R23, RZ, RZ, R18 ;  /* 0x000000ffff177224 */ /* 0x000fe200078e0012 */
[----:B------:R-:W-:Y:S02]  /*1c7e0*/  PRMT R15, R5, 0x7632, R15 ;  /* 0x00007632050f7816 */ /* 0x000fe4000000000f */
.L_x_18783:
[----:B------:R-:W-:Y:S05]  /*1c7f0*/  BSYNC B1 ;  /* 0x0000000000017941 */ /* 0x000fea0003800000 */
.L_x_18781:
        /* <DEDUP_REMOVED lines=9> */
.L_x_18785:
[----:B------:R-:W-:Y:S01]  /*1c890*/  IMAD.MOV.U32 R18, RZ, RZ, R19 ;  /* 0x000000ffff127224 */ /* 0x000fe200078e0013 */
[----:B------:R-:W-:Y:S01]  /*1c8a0*/  PRMT R28, R14, 0x7610, R28 ;  /* 0x000076100e1c7816 */ /* 0x000fe2000000001c */
[----:B------:R-:W-:Y:S01]  /*1c8b0*/  IMAD.MOV.U32 R19, RZ, RZ, R16 ;  /* 0x000000ffff137224 */ /* 0x000fe200078e0010 */
[----:B------:R-:W-:Y:S02]  /*1c8c0*/  PRMT R14, R15, 0x7632, R14 ;  /* 0x000076320f0e7816 */ /* 0x000fe4000000000e */
.L_x_18786:
[----:B------:R-:W-:Y:S05]  /*1c8d0*/  BSYNC B1 ;  /* 0x0000000000017941 */ /* 0x000fea0003800000 */
.L_x_18784:
        /* <DEDUP_REMOVED lines=9> */
.L_x_18788:
[----:B------:R-:W-:Y:S01]  /*1c970*/  IMAD.MOV.U32 R16, RZ, RZ, R18 ;  /* 0x000000ffff107224 */ /* 0x000fe200078e0012 */
[--C-:B------:R-:W-:Y:S01]  /*1c980*/  PRMT R15, R15, 0x5410, R28.reuse ;  /* 0x000054100f0f7816 */ /* 0x100fe2000000001c */
[----:B------:R-:W-:Y:S01]  /*1c990*/  IMAD.MOV.U32 R18, RZ, RZ, R17 ;  /* 0x000000ffff127224 */ /* 0x000fe200078e0011 */
[----:B------:R-:W-:Y:S02]  /*1c9a0*/  PRMT R28, R5, 0x7610, R28 ;  /* 0x00007610051c7816 */ /* 0x000fe4000000001c */
.L_x_18789:
[----:B------:R-:W-:Y:S05]  /*1c9b0*/  BSYNC B1 ;  /* 0x0000000000017941 */ /* 0x000fea0003800000 */
.L_x_18787:
        /* <DEDUP_REMOVED lines=9> */
.L_x_18791:
[----:B------:R-:W-:Y:S01]  /*1ca50*/  IMAD.MOV.U32 R5, RZ, RZ, R16 ;  /* 0x000000ffff057224 */ /* 0x000fe200078e0010 */
[C---:B------:R-:W-:Y:S01]  /*1ca60*/  PRMT R17, R15.reuse, 0x7632, R17 ;  /* 0x000076320f117816 */ /* 0x040fe20000000011 */
[----:B------:R-:W-:Y:S01]  /*1ca70*/  IMAD.MOV.U32 R16, RZ, RZ, R21 ;  /* 0x000000ffff107224 */ /* 0x000fe200078e0015 */
[----:B------:R-:W-:Y:S02]  /*1ca80*/  PRMT R15, R15, 0x7610, R14 ;  /* 0x000076100f0f7816 */ /* 0x000fe4000000000e */
.L_x_18792:
[----:B------:R-:W-:Y:S05]  /*1ca90*/  BSYNC B1 ;  /* 0x0000000000017941 */ /* 0x000fea0003800000 */
.L_x_18790:
        /* <DEDUP_REMOVED lines=9> */
.L_x_18794:
[----:B------:R-:W-:Y:S01]  /*1cb30*/  IMAD.MOV.U32 R30, RZ, RZ, R5 ;  /* 0x000000ffff1e7224 */ /* 0x000fe200078e0005 */
[--C-:B------:R-:W-:Y:S01]  /*1cb40*/  PRMT R14, R14, 0x5410, R17.reuse ;  /* 0x000054100e0e7816 */ /* 0x100fe20000000011 */
[----:B------:R-:W-:Y:S01]  /*1cb50*/  IMAD.MOV.U32 R5, RZ, RZ, R20 ;  /* 0x000000ffff057224 */ /* 0x000fe200078e0014 */
[----:B------:R-:W-:Y:S02]  /*1cb60*/  PRMT R17, R7, 0x7610, R17 ;  /* 0x0000761007117816 */ /* 0x000fe40000000011 */
.L_x_18795:
[----:B------:R-:W-:Y:S05]  /*1cb70*/  BSYNC B1 ;  /* 0x0000000000017941 */ /* 0x000fea0003800000 */
.L_x_18793:
        /* <DEDUP_REMOVED lines=16> */
.L_x_18797:
[----:B------:R-:W-:Y:S01]  /*1cc80*/  IMAD.MOV.U32 R4, RZ, RZ, R3 ;  /* 0x000000ffff047224 */ /* 0x000fe200078e0003 */
[----:B------:R-:W-:Y:S01]  /*1cc90*/  PRMT R7, R7, 0x5432, R22 ;  /* 0x0000543207077816 */ /* 0x000fe20000000016 */
[----:B------:R-:W-:Y:S02]  /*1cca0*/  IMAD.MOV.U32 R3, RZ, RZ, R12 ;  /* 0x000000ffff037224 */ /* 0x000fe400078e000c */
.L_x_18798:
[----:B------:R-:W-:Y:S05]  /*1ccb0*/  BSYNC B1 ;  /* 0x0000000000017941 */ /* 0x000fea0003800000 */
.L_x_18796:
        /* <DEDUP_REMOVED lines=9> */
.L_x_18800:
[----:B------:R-:W-:Y:S01]  /*1cd50*/  IMAD.MOV.U32 R8, RZ, RZ, R4 ;  /* 0x000000ffff087224 */ /* 0x000fe200078e0004 */
[----:B------:R-:W-:Y:S01]  /*1cd60*/  PRMT R9, R7, 0x7610, R9 ;  /* 0x0000761007097816 */ /* 0x000fe20000000009 */
[----:B------:R-:W-:Y:S01]  /*1cd70*/  IMAD.MOV.U32 R4, RZ, RZ, R23 ;  /* 0x000000ffff047224 */ /* 0x000fe200078e0017 */
[----:B------:R-:W-:Y:S02]  /*1cd80*/  PRMT R7, R15, 0x7610, R7 ;  /* 0x000076100f077816 */ /* 0x000fe40000000007 */
.L_x_18801:
[----:B------:R-:W-:Y:S05]  /*1cd90*/  BSYNC B1 ;  /* 0x0000000000017941 */ /* 0x000fea0003800000 */
.L_x_18799:
        /* <DEDUP_REMOVED lines=9> */
.L_x_18803:
[----:B------:R-:W-:Y:S01]  /*1ce30*/  IMAD.MOV.U32 R24, RZ, RZ, R8 ;  /* 0x000000ffff187224 */ /* 0x000fe200078e0008 */
[----:B------:R-:W-:Y:S01]  /*1ce40*/  PRMT R9, R14, 0x5410, R9 ;  /* 0x000054100e097816 */ /* 0x000fe20000000009 */
[----:B------:R-:W-:Y:S02]  /*1ce50*/  IMAD.MOV.U32 R8, RZ, RZ, R19 ;  /* 0x000000ffff087224 */ /* 0x000fe400078e0013 */
.L_x_18804:
[----:B------:R-:W-:Y:S05]  /*1ce60*/  BSYNC B1 ;  /* 0x0000000000017941 */ /* 0x000fea0003800000 */
.L_x_18802:
        /* <DEDUP_REMOVED lines=9> */
.L_x_18806:
[----:B------:R-:W-:Y:S01]  /*1cf00*/  IMAD.MOV.U32 R26, RZ, RZ, R24 ;  /* 0x000000ffff1a7224 */ /* 0x000fe200078e0018 */
[C---:B------:R-:W-:Y:S01]  /*1cf10*/  PRMT R32, R9.reuse, 0x7632, R32 ;  /* 0x0000763209207816 */ /* 0x040fe20000000020 */
[----:B------:R-:W-:Y:S01]  /*1cf20*/  IMAD.MOV.U32 R24, RZ, RZ, R18 ;  /* 0x000000ffff187224 */ /* 0x000fe200078e0012 */
[----:B------:R-:W-:Y:S02]  /*1cf30*/  PRMT R9, R9, 0x5410, R28 ;  /* 0x0000541009097816 */ /* 0x000fe4000000001c */
.L_x_18807:
[----:B------:R-:W-:Y:S05]  /*1cf40*/  BSYNC B1 ;  /* 0x0000000000017941 */ /* 0x000fea0003800000 */
.L_x_18805:
        /* <DEDUP_REMOVED lines=9> */
.L_x_18809:
[----:B------:R-:W-:Y:S01]  /*1cfe0*/  IMAD.MOV.U32 R28, RZ, RZ, R26 ;  /* 0x000000ffff1c7224 */ /* 0x000fe200078e001a */
[----:B------:R-:W-:Y:S01]  /*1cff0*/  PRMT R33, R32, 0x7610, R33 ;  /* 0x0000761020217816 */ /* 0x000fe20000000021 */
[----:B------:R-:W-:Y:S01]  /*1d000*/  IMAD.MOV.U32 R26, RZ, RZ, R16 ;  /* 0x000000ffff1a7224 */ /* 0x000fe200078e0010 */
[----:B------:R-:W-:Y:S02]  /*1d010*/  PRMT R32, R15, 0x7632, R32 ;  /* 0x000076320f207816 */ /* 0x000fe40000000020 */
.L_x_18810:
[----:B------:R-:W-:Y:S05]  /*1d020*/  BSYNC B1 ;  /* 0x0000000000017941 */ /* 0x000fea0003800000 */
.L_x_18808:
        /* <DEDUP_REMOVED lines=9> */
.L_x_18812:
[----:B------:R-:W-:Y:S01]  /*1d0c0*/  IMAD.MOV.U32 R29, RZ, RZ, R28 ;  /* 0x000000ffff1d7224 */ /* 0x000fe200078e001c */
[----:B------:R-:W-:Y:S01]  /*1d0d0*/  PRMT R32, R32, 0x5410, R33 ;  /* 0x0000541020207816 */ /* 0x000fe20000000021 */
[----:B------:R-:W-:Y:S01]  /*1d0e0*/  IMAD.MOV.U32 R28, RZ, RZ, R5 ;  /* 0x000000ffff1c7224 */ /* 0x000fe200078e0005 */
[----:B------:R-:W-:Y:S02]  /*1d0f0*/  PRMT R33, R17, 0x7610, R33 ;  /* 0x0000761011217816 */ /* 0x000fe40000000021 */
.L_x_18813:
[----:B------:R-:W-:Y:S05]  /*1d100*/  BSYNC B1 ;  /* 0x0000000000017941 */ /* 0x000fea0003800000 */
.L_x_18811:
        /* <DEDUP_REMOVED lines=9> */
.L_x_18815:
[----:B------:R-:W-:Y:S01]  /*1d1a0*/  IMAD.MOV.U32 R31, RZ, RZ, R29 ;  /* 0x000000ffff1f7224 */ /* 0x000fe200078e001d */
[----:B------:R-:W-:Y:S01]  /*1d1b0*/  PRMT R33, R33, 0x7610, R32 ;  /* 0x0000761021217816 */ /* 0x000fe20000000020 */
[----:B------:R-:W-:Y:S01]  /*1d1c0*/  IMAD.MOV.U32 R29, RZ, RZ, R30 ;  /* 0x000000ffff1d7224 */ /* 0x000fe200078e001e */
[----:B------:R-:W-:Y:S02]  /*1d1d0*/  PRMT R32, R32, 0x7610, R14 ;  /* 0x0000761020207816 */ /* 0x000fe4000000000e */
.L_x_18816:
[----:B------:R-:W-:Y:S05]  /*1d1e0*/  BSYNC B1 ;  /* 0x0000000000017941 */ /* 0x000fea0003800000 */
.L_x_18814:
[----:B------:R-:W0:Y:S01]  /*1d1f0*/  LDS.128 R20, [0xf0] ;  /* 0x0000f000ff147984 */ /* 0x000e220000000c00 */
[CC--:B------:R-:W-:Y:S01]  /*1d200*/  FSETP.GT.FTZ.AND P2, PT, R25.reuse, R10.reuse, PT ;  /* 0x0000000a1900720b */ /* 0x0c0fe20003f54000 */
[----:B------:R-:W-:Y:S01]  /*1d210*/  FADD.FTZ R2, R2, R27 ;  /* 0x0000001b02027221 */ /* 0x000fe20000010000 */
[----:B------:R-:W-:Y:S01]  /*1d220*/  BSSY B1, `(.L_x_18817) ;  /* 0x000001e000017945 */ /* 0x000fe20003800000 */
[----:B------:R-:W1:Y:S01]  /*1d230*/  LDS.128 R12, [0x110] ;  /* 0x00011000ff0c7984 */ /* 0x000e620000000c00 */
[----:B------:R-:W-:Y:S02]  /*1d240*/  FSEL R5, R25, R10, P2 ;  /* 0x0000000a19057208 */ /* 0x000fe40001000000 */
[----:B------:R-:W-:Y:S01]  /*1d250*/  FSEL R10, R10, R25, P2 ;  /* 0x000000190a0a7208 */ /* 0x000fe20001000000 */
[----:B------:R-:W2:Y:S04]  /*1d260*/  LDS.128 R16, [0x100] ;  /* 0x00010000ff107984 */ /* 0x000ea80000000c00 */
[----:B------:R-:W-:-:S04]  /*1d270*/  FADD.FTZ R10, -R5, R10 ;  /* 0x0000000a050a7221 */ /* 0x000fc80000010100 */
[----:B------:R-:W-:Y:S01]  /*1d280*/  FMUL.FTZ R30, R10, 1.4426950216293334961 ;  /* 0x3fb8aa3b0a1e7820 */ /* 0x000fe20000410000 */
[----:B------:R-:W-:Y:S02]  /*1d290*/  FSEL R10, R11, R2, P2 ;  /* 0x000000020b0a7208 */ /* 0x000fe40001000000 */
[----:B------:R-:W-:Y:S01]  /*1d2a0*/  FSEL R2, R2, R11, P2 ;  /* 0x0000000b02027208 */ /* 0x000fe20001000000 */
        /* <DEDUP_REMOVED lines=17> */
.L_x_18818:
[----:B--2---:R-:W-:Y:S01]  /*1d3c0*/  IMAD.MOV.U32 R10, RZ, RZ, R3 ;  /* 0x000000ffff0a7224 */ /* 0x004fe200078e0003 */
[C---:B------:R-:W-:Y:S01]  /*1d3d0*/  PRMT R11, R7.reuse, 0x7632, R11 ;  /* 0x00007632070b7816 */ /* 0x040fe2000000000b */
[----:B------:R-:W-:Y:S01]  /*1d3e0*/  IMAD.MOV.U32 R3, RZ, RZ, R4 ;  /* 0x000000ffff037224 */ /* 0x000fe200078e0004 */
[----:B------:R-:W-:Y:S02]  /*1d3f0*/  PRMT R7, R7, 0x5410, R7 ;  /* 0x0000541007077816 */ /* 0x000fe40000000007 */
.L_x_18819:
[----:B------:R-:W-:Y:S05]  /*1d400*/  BSYNC B1 ;  /* 0x0000000000017941 */ /* 0x000fea0003800000 */
.L_x_18817:
        /* <DEDUP_REMOVED lines=9> */
.L_x_18821:
[----:B------:R-:W-:Y:S01]  /*1d4a0*/  IMAD.MOV.U32 R27, RZ, RZ, R10 ;  /* 0x000000ffff1b7224 */ /* 0x000fe200078e000a */
[----:B------:R-:W-:Y:S01]  /*1d4b0*/  PRMT R4, R11, 0x7610, R4 ;  /* 0x000076100b047816 */ /* 0x000fe20000000004 */
[----:B------:R-:W-:Y:S01]  /*1d4c0*/  IMAD.MOV.U32 R10, RZ, RZ, R8 ;  /* 0x000000ffff0a7224 */ /* 0x000fe200078e0008 */
[----:B------:R-:W-:Y:S02]  /*1d4d0*/  PRMT R11, R9, 0x7610, R11 ;  /* 0x00007610090b7816 */ /* 0x000fe4000000000b */
.L_x_18822:
[----:B------:R-:W-:Y:S05]  /*1d4e0*/  BSYNC B1 ;  /* 0x0000000000017941 */ /* 0x000fea0003800000 */
.L_x_18820:
        /* <DEDUP_REMOVED lines=9> */
.L_x_18824:
[----:B------:R-:W-:Y:S01]  /*1d580*/  IMAD.MOV.U32 R35, RZ, RZ, R27 ;  /* 0x000000ffff237224 */ /* 0x000fe200078e001b */
[----:B------:R-:W-:Y:S01]  /*1d590*/  PRMT R4, R9, 0x5432, R4 ;  /* 0x0000543209047816 */ /* 0x000fe20000000004 */
[----:B------:R-:W-:Y:S02]  /*1d5a0*/  IMAD.MOV.U32 R27, RZ, RZ, R24 ;  /* 0x000000ffff1b7224 */ /* 0x000fe400078e0018 */
.L_x_18825:
[----:B------:R-:W-:Y:S05]  /*1d5b0*/  BSYNC B1 ;  /* 0x0000000000017941 */ /* 0x000fea0003800000 */
.L_x_18823:
        /* <DEDUP_REMOVED lines=9> */
.L_x_18827:
[----:B------:R-:W-:Y:S01]  /*1d650*/  IMAD.MOV.U32 R9, RZ, RZ, R35 ;  /* 0x000000ffff097224 */ /* 0x000fe200078e0023 */
[C---:B------:R-:W-:Y:S01]  /*1d660*/  PRMT R7, R4.reuse, 0x7632, R7 ;  /* 0x0000763204077816 */ /* 0x040fe20000000007 */
[----:B------:R-:W-:Y:S01]  /*1d670*/  IMAD.MOV.U32 R35, RZ, RZ, R26 ;  /* 0x000000ffff237224 */ /* 0x000fe200078e001a */
[----:B------:R-:W-:Y:S02]  /*1d680*/  PRMT R4, R4, 0x5410, R32 ;  /* 0x0000541004047816 */ /* 0x000fe40000000020 */
.L_x_18828:
[----:B------:R-:W-:Y:S05]  /*1d690*/  BSYNC B1 ;  /* 0x0000000000017941 */ /* 0x000fea0003800000 */
.L_x_18826:
        /* <DEDUP_REMOVED lines=9> */
.L_x_18830:
[----:B------:R-:W-:Y:S01]  /*1d730*/  IMAD.MOV.U32 R8, RZ, RZ, R9 ;  /* 0x000000ffff087224 */ /* 0x000fe200078e0009 */
[--C-:B------:R-:W-:Y:S01]  /*1d740*/  PRMT R11, R11, 0x5410, R7.reuse ;  /* 0x000054100b0b7816 */ /* 0x100fe20000000007 */
[----:B------:R-:W-:Y:S01]  /*1d750*/  IMAD.MOV.U32 R9, RZ, RZ, R28 ;  /* 0x000000ffff097224 */ /* 0x000fe200078e001c */
[----:B------:R-:W-:Y:S02]  /*1d760*/  PRMT R7, R33, 0x7610, R7 ;  /* 0x0000761021077816 */ /* 0x000fe40000000007 */
.L_x_18831:
[----:B------:R-:W-:Y:S05]  /*1d770*/  BSYNC B1 ;  /* 0x0000000000017941 */ /* 0x000fea0003800000 */
.L_x_18829:
        /* <DEDUP_REMOVED lines=9> */
.L_x_18833:
[----:B------:R-:W-:Y:S01]  /*1d810*/  IMAD.MOV.U32 R20, RZ, RZ, R8 ;  /* 0x000000ffff147224 */ /* 0x000fe200078e0008 */
[C---:B------:R-:W-:Y:S01]  /*1d820*/  PRMT R24, R11.reuse, 0x7632, R24 ;  /* 0x000076320b187816 */ /* 0x040fe20000000018 */
[----:B------:R-:W-:Y:S01]  /*1d830*/  IMAD.MOV.U32 R8, RZ, RZ, R29 ;  /* 0x000000ffff087224 */ /* 0x000fe200078e001d */
[----:B------:R-:W-:Y:S02]  /*1d840*/  PRMT R11, R11, 0x7610, R32 ;  /* 0x000076100b0b7816 */ /* 0x000fe40000000020 */
.L_x_18834:
[----:B------:R-:W-:Y:S05]  /*1d850*/  BSYNC B1 ;  /* 0x0000000000017941 */ /* 0x000fea0003800000 */
.L_x_18832:
        /* <DEDUP_REMOVED lines=9> */
.L_x_18836:
[----:B------:R-:W-:Y:S01]  /*1d8f0*/  IMAD.MOV.U32 R26, RZ, RZ, R20 ;  /* 0x000000ffff1a7224 */ /* 0x000fe200078e0014 */
[----:B------:R-:W-:Y:S01]  /*1d900*/  PRMT R24, R33, 0x5432, R24 ;  /* 0x0000543221187816 */ /* 0x000fe20000000018 */
[----:B------:R-:W-:Y:S02]  /*1d910*/  IMAD.MOV.U32 R20, RZ, RZ, R31 ;  /* 0x000000ffff147224 */ /* 0x000fe400078e001f */
.L_x_18837:
[----:B------:R-:W-:Y:S05]  /*1d920*/  BSYNC B1 ;  /* 0x0000000000017941 */ /* 0x000fea0003800000 */
.L_x_18835:
        /* <DEDUP_REMOVED lines=16> */
.L_x_18839:
[----:B------:R-:W-:Y:S01]  /*1da30*/  IMAD.MOV.U32 R12, RZ, RZ, R3 ;  /* 0x000000ffff0c7224 */ /* 0x000fe200078e0003 */
[C---:B------:R-:W-:Y:S01]  /*1da40*/  PRMT R21, R7.reuse, 0x7632, R21 ;  /* 0x0000763207157816 */ /* 0x040fe20000000015 */
[----:B------:R-:W-:Y:S01]  /*1da50*/  IMAD.MOV.U32 R3, RZ, RZ, R10 ;  /* 0x000000ffff037224 */ /* 0x000fe200078e000a */
[----:B------:R-:W-:Y:S02]  /*1da60*/  PRMT R7, R7, 0x5410, R11 ;  /* 0x0000541007077816 */ /* 0x000fe4000000000b */
.L_x_18840:
[----:B------:R-:W-:Y:S05]  /*1da70*/  BSYNC B1 ;  /* 0x0000000000017941 */ /* 0x000fea0003800000 */
.L_x_18838:
        /* <DEDUP_REMOVED lines=9> */
.L_x_18842:
[----:B------:R-:W-:Y:S01]  /*1db10*/  IMAD.MOV.U32 R10, RZ, RZ, R12 ;  /* 0x000000ffff0a7224 */ /* 0x000fe200078e000c */
[----:B------:R-:W-:Y:S01]  /*1db20*/  PRMT R21, R4, 0x5410, R21 ;  /* 0x0000541004157816 */ /* 0x000fe20000000015 */
[----:B------:R-:W-:Y:S02]  /*1db30*/  IMAD.MOV.U32 R12, RZ, RZ, R27 ;  /* 0x000000ffff0c7224 */ /* 0x000fe400078e001b */
.L_x_18843:
[----:B------:R-:W-:Y:S05]  /*1db40*/  BSYNC B1 ;  /* 0x0000000000017941 */ /* 0x000fea0003800000 */
.L_x_18841:
        /* <DEDUP_REMOVED lines=9> */
.L_x_18845:
[C---:B------:R-:W-:Y:S01]  /*1dbe0*/  PRMT R4, R21.reuse, 0x7632, R4 ;  /* 0x0000763215047816 */ /* 0x040fe20000000004 */
[----:B------:R-:W-:Y:S02]  /*1dbf0*/  IMAD.MOV.U32 R28, RZ, RZ, R10 ;  /* 0x000000ffff1c7224 */ /* 0x000fe400078e000a */
[----:B------:R-:W-:Y:S01]  /*1dc00*/  IMAD.MOV.U32 R10, RZ, RZ, R35 ;  /* 0x000000ffff0a7224 */ /* 0x000fe200078e0023 */
[----:B------:R-:W-:Y:S02]  /*1dc10*/  PRMT R21, R21, 0x7610, R4 ;  /* 0x0000761015157816 */ /* 0x000fe40000000004 */
.L_x_18846:
[----:B------:R-:W-:Y:S05]  /*1dc20*/  BSYNC B1 ;  /* 0x0000000000017941 */ /* 0x000fea0003800000 */
.L_x_18844:
        /* <DEDUP_REMOVED lines=9> */
.L_x_18848:
[----:B------:R-:W-:Y:S01]  /*1dcc0*/  IMAD.MOV.U32 R27, RZ, RZ, R28 ;  /* 0x000000ffff1b7224 */ /* 0x000fe200078e001c */
[----:B------:R-:W-:Y:S01]  /*1dcd0*/  PRMT R11, R4, 0x7610, R11 ;  /* 0x00007610040b7816 */ /* 0x000fe2000000000b */
[----:B------:R-:W-:Y:S01]  /*1dce0*/  IMAD.MOV.U32 R28, RZ, RZ, R9 ;  /* 0x000000ffff1c7224 */ /* 0x000fe200078e0009 */
[----:B------:R-:W-:Y:S02]  /*1dcf0*/  PRMT R4, R7, 0x7610, R4 ;  /* 0x0000761007047816 */ /* 0x000fe40000000004 */
.L_x_18849:
[----:B------:R-:W-:Y:S05]  /*1dd00*/  BSYNC B1 ;  /* 0x0000000000017941 */ /* 0x000fea0003800000 */
.L_x_18847:
        /* <DEDUP_REMOVED lines=9> */
.L_x_18851:
[----:B------:R-:W-:Y:S01]  /*1dda0*/  IMAD.MOV.U32 R9, RZ, RZ, R27 ;  /* 0x000000ffff097224 */ /* 0x000fe200078e001b */
[--C-:B------:R-:W-:Y:S01]  /*1ddb0*/  PRMT R4, R4, 0x5410, R11.reuse ;  /* 0x0000541004047816 */ /* 0x100fe2000000000b */
[----:B------:R-:W-:Y:S01]  /*1ddc0*/  IMAD.MOV.U32 R27, RZ, RZ, R8 ;  /* 0x000000ffff1b7224 */ /* 0x000fe200078e0008 */
[----:B------:R-:W-:Y:S02]  /*1ddd0*/  PRMT R11, R11, 0x7632, R11 ;  /* 0x000076320b0b7816 */ /* 0x000fe4000000000b */
.L_x_18852:
[----:B------:R-:W-:Y:S05]  /*1dde0*/  BSYNC B1 ;  /* 0x0000000000017941 */ /* 0x000fea0003800000 */
.L_x_18850:
        /* <DEDUP_REMOVED lines=9> */
.L_x_18854:
[----:B------:R-:W-:Y:S01]  /*1de80*/  IMAD.MOV.U32 R29, RZ, RZ, R9 ;  /* 0x000000ffff1d7224 */ /* 0x000fe200078e0009 */
[----:B------:R-:W-:Y:S01]  /*1de90*/  PRMT R8, R8, 0x7610, R4 ;  /* 0x0000761008087816 */ /* 0x000fe20000000004 */
[----:B------:R-:W-:Y:S01]  /*1dea0*/  IMAD.MOV.U32 R9, RZ, RZ, R20 ;  /* 0x000000ffff097224 */ /* 0x000fe200078e0014 */
[----:B------:R-:W-:Y:S02]  /*1deb0*/  PRMT R4, R4, 0x5410, R24 ;  /* 0x0000541004047816 */ /* 0x000fe40000000018 */
.L_x_18855:
[----:B------:R-:W-:Y:S05]  /*1dec0*/  BSYNC B1 ;  /* 0x0000000000017941 */ /* 0x000fea0003800000 */
.L_x_18853:
        /* <DEDUP_REMOVED lines=9> */
.L_x_18857:
[----:B------:R-:W-:Y:S01]  /*1df60*/  IMAD.MOV.U32 R20, RZ, RZ, R29 ;  /* 0x000000ffff147224 */ /* 0x000fe200078e001d */
[C---:B------:R-:W-:Y:S01]  /*1df70*/  PRMT R7, R8.reuse, 0x7632, R7 ;  /* 0x0000763208077816 */ /* 0x040fe20000000007 */
[----:B------:R-:W-:Y:S01]  /*1df80*/  IMAD.MOV.U32 R29, RZ, RZ, R26 ;  /* 0x000000ffff1d7224 */ /* 0x000fe200078e001a */
[----:B------:R-:W-:Y:S02]  /*1df90*/  PRMT R8, R8, 0x7610, R24 ;  /* 0x0000761008087816 */ /* 0x000fe40000000018 */
.L_x_18858:
[----:B------:R-:W-:Y:S05]  /*1dfa0*/  BSYNC B1 ;  /* 0x0000000000017941 */ /* 0x000fea0003800000 */
.L_x_18856:
        /* <DEDUP_REMOVED lines=16> */
.L_x_18860:
[----:B------:R-:W-:Y:S01]  /*1e0b0*/  IMAD.MOV.U32 R22, RZ, RZ, R3 ;  /* 0x000000ffff167224 */ /* 0x000fe200078e0003 */
[C---:B------:R-:W-:Y:S01]  /*1e0c0*/  PRMT R8, R7.reuse, 0x7632, R8 ;  /* 0x0000763207087816 */ /* 0x040fe20000000008 */
[----:B------:R-:W-:Y:S01]  /*1e0d0*/  IMAD.MOV.U32 R3, RZ, RZ, R12 ;  /* 0x000000ffff037224 */ /* 0x000fe200078e000c */
[----:B------:R-:W-:Y:S02]  /*1e0e0*/  PRMT R7, R7, 0x5410, R21 ;  /* 0x0000541007077816 */ /* 0x000fe40000000015 */
.L_x_18861:
[----:B------:R-:W-:Y:S05]  /*1e0f0*/  BSYNC B1 ;  /* 0x0000000000017941 */ /* 0x000fea0003800000 */
.L_x_18859:
        /* <DEDUP_REMOVED lines=9> */
.L_x_18863:
[----:B------:R-:W-:Y:S01]  /*1e190*/  IMAD.MOV.U32 R31, RZ, RZ, R22 ;  /* 0x000000ffff1f7224 */ /* 0x000fe200078e0016 */
[----:B------:R-:W-:Y:S01]  /*1e1a0*/  PRMT R11, R11, 0x5410, R8 ;  /* 0x000054100b0b7816 */ /* 0x000fe20000000008 */
[----:B------:R-:W-:Y:S01]  /*1e1b0*/  IMAD.MOV.U32 R22, RZ, RZ, R10 ;  /* 0x000000ffff167224 */ /* 0x000fe200078e000a */
[----:B------:R-:W-:Y:S02]  /*1e1c0*/  PRMT R8, R21, 0x7632, R8 ;  /* 0x0000763215087816 */ /* 0x000fe40000000008 */
.L_x_18864:
[----:B------:R-:W-:Y:S05]  /*1e1d0*/  BSYNC B1 ;  /* 0x0000000000017941 */ /* 0x000fea0003800000 */
.L_x_18862:
        /* <DEDUP_REMOVED lines=9> */
.L_x_18866:
[----:B------:R-:W-:Y:S01]  /*1e270*/  IMAD.MOV.U32 R10, RZ, RZ, R31 ;  /* 0x000000ffff0a7224 */ /* 0x000fe200078e001f */
[C---:B------:R-:W-:Y:S01]  /*1e280*/  PRMT R12, R11.reuse, 0x7632, R12 ;  /* 0x000076320b0c7816 */ /* 0x040fe2000000000c */
[----:B------:R-:W-:Y:S01]  /*1e290*/  IMAD.MOV.U32 R31, RZ, RZ, R28 ;  /* 0x000000ffff1f7224 */ /* 0x000fe200078e001c */
[----:B------:R-:W-:Y:S02]  /*1e2a0*/  PRMT R11, R11, 0x5410, R4 ;  /* 0x000054100b0b7816 */ /* 0x000fe40000000004 */
.L_x_18867:
[----:B------:R-:W-:Y:S05]  /*1e2b0*/  BSYNC B1 ;  /* 0x0000000000017941 */ /* 0x000fea0003800000 */
.L_x_18865:
        /* <DEDUP_REMOVED lines=9> */
.L_x_18869:
[----:B------:R-:W-:Y:S01]  /*1e350*/  IMAD.MOV.U32 R24, RZ, RZ, R10 ;  /* 0x000000ffff187224 */ /* 0x000fe200078e000a */
[----:B------:R-:W-:Y:S01]  /*1e360*/  PRMT R12, R11, 0x5410, R12 ;  /* 0x000054100b0c7816 */ /* 0x000fe2000000000c */
[----:B------:R-:W-:Y:S02]  /*1e370*/  IMAD.MOV.U32 R10, RZ, RZ, R27 ;  /* 0x000000ffff0a7224 */ /* 0x000fe400078e001b */
.L_x_18870:
[----:B------:R-:W-:Y:S05]  /*1e380*/  BSYNC B1 ;  /* 0x0000000000017941 */ /* 0x000fea0003800000 */
.L_x_18868:
        /* <DEDUP_REMOVED lines=9> */
.L_x_18872:
[C---:B------:R-:W-:Y:S01]  /*1e420*/  PRMT R4, R12.reuse, 0x7632, R4 ;  /* 0x000076320c047816 */ /* 0x040fe20000000004 */
[----:B------:R-:W-:Y:S02]  /*1e430*/  IMAD.MOV.U32 R26, RZ, RZ, R24 ;  /* 0x000000ffff1a7224 */ /* 0x000fe400078e0018 */
[----:B------:R-:W-:Y:S01]  /*1e440*/  IMAD.MOV.U32 R24, RZ, RZ, R9 ;  /* 0x000000ffff187224 */ /* 0x000fe200078e0009 */
[----:B------:R-:W-:Y:S02]  /*1e450*/  PRMT R12, R12, 0x7610, R4 ;  /* 0x000076100c0c7816 */ /* 0x000fe40000000004 */
.L_x_18873:
[----:B------:R-:W-:Y:S05]  /*1e460*/  BSYNC B1 ;  /* 0x0000000000017941 */ /* 0x000fea0003800000 */
.L_x_18871:
        /* <DEDUP_REMOVED lines=9> */
.L_x_18875:
[----:B------:R-:W-:Y:S01]  /*1e500*/  IMAD.MOV.U32 R9, RZ, RZ, R26 ;  /* 0x000000ffff097224 */ /* 0x000fe200078e001a */
[----:B------:R-:W-:Y:S01]  /*1e510*/  PRMT R11, R4, 0x7610, R11 ;  /* 0x00007610040b7816 */ /* 0x000fe2000000000b */
[----:B------:R-:W-:Y:S01]  /*1e520*/  IMAD.MOV.U32 R26, RZ, RZ, R29 ;  /* 0x000000ffff1a7224 */ /* 0x000fe200078e001d */
[----:B------:R-:W-:Y:S02]  /*1e530*/  PRMT R4, R8, 0x7632, R4 ;  /* 0x0000763208047816 */ /* 0x000fe40000000004 */
.L_x_18876:
[----:B------:R-:W-:Y:S05]  /*1e540*/  BSYNC B1 ;  /* 0x0000000000017941 */ /* 0x000fea0003800000 */
.L_x_18874:
        /* <DEDUP_REMOVED lines=9> */
.L_x_18878:
[----:B------:R-:W-:Y:S01]  /*1e5e0*/  IMAD.MOV.U32 R21, RZ, RZ, R9 ;  /* 0x000000ffff157224 */ /* 0x000fe200078e0009 */
[--C-:B------:R-:W-:Y:S01]  /*1e5f0*/  PRMT R4, R4, 0x5410, R11.reuse ;  /* 0x0000541004047816 */ /* 0x100fe2000000000b */
[----:B------:R-:W-:Y:S01]  /*1e600*/  IMAD.MOV.U32 R9, RZ, RZ, R20 ;  /* 0x000000ffff097224 */ /* 0x000fe200078e0014 */
[----:B------:R-:W-:Y:S02]  /*1e610*/  PRMT R11, R7, 0x7610, R11 ;  /* 0x00007610070b7816 */ /* 0x000fe4000000000b */
.L_x_18879:
[----:B------:R-:W-:Y:S05]  /*1e620*/  BSYNC B1 ;  /* 0x0000000000017941 */ /* 0x000fea0003800000 */
.L_x_18877:
        /* <DEDUP_REMOVED lines=16> */
.L_x_18881:
[----:B------:R-:W-:Y:S01]  /*1e730*/  IMAD.MOV.U32 R20, RZ, RZ, R3 ;  /* 0x000000ffff147224 */ /* 0x000fe200078e0003 */
[----:B------:R-:W-:Y:S01]  /*1e740*/  PRMT R7, R7, 0x5432, R8 ;  /* 0x0000543207077816 */ /* 0x000fe20000000008 */
[----:B------:R-:W-:Y:S02]  /*1e750*/  IMAD.MOV.U32 R3, RZ, RZ, R22 ;  /* 0x000000ffff037224 */ /* 0x000fe400078e0016 */
.L_x_18882:
[----:B------:R-:W-:Y:S05]  /*1e760*/  BSYNC B1 ;  /* 0x0000000000017941 */ /* 0x000fea0003800000 */
.L_x_18880:
        /* <DEDUP_REMOVED lines=9> */
.L_x_18884:
[----:B------:R-:W-:Y:S01]  /*1e800*/  IMAD.MOV.U32 R13, RZ, RZ, R20 ;  /* 0x000000ffff0d7224 */ /* 0x000fe200078e0014 */
[----:B------:R-:W-:Y:S01]  /*1e810*/  PRMT R8, R8, 0x5410, R7 ;  /* 0x0000541008087816 */ /* 0x000fe20000000007 */
[----:B------:R-:W-:Y:S01]  /*1e820*/  IMAD.MOV.U32 R20, RZ, RZ, R31 ;  /* 0x000000ffff147224 */ /* 0x000fe200078e001f */
[----:B------:R-:W-:Y:S02]  /*1e830*/  PRMT R7, R11, 0x7632, R7 ;  /* 0x000076320b077816 */ /* 0x000fe40000000007 */
.L_x_18885:
[----:B------:R-:W-:Y:S05]  /*1e840*/  BSYNC B1 ;  /* 0x0000000000017941 */ /* 0x000fea0003800000 */
.L_x_18883:
        /* <DEDUP_REMOVED lines=9> */
.L_x_18887:
[----:B------:R-:W-:Y:S01]  /*1e8e0*/  IMAD.MOV.U32 R23, RZ, RZ, R13 ;  /* 0x000000ffff177224 */ /* 0x000fe200078e000d */
[----:B------:R-:W-:Y:S01]  /*1e8f0*/  PRMT R11, R11, 0x7610, R8 ;  /* 0x000076100b0b7816 */ /* 0x000fe20000000008 */
[----:B------:R-:W-:Y:S01]  /*1e900*/  IMAD.MOV.U32 R13, RZ, RZ, R10 ;  /* 0x000000ffff0d7224 */ /* 0x000fe200078e000a */
[----:B------:R-:W-:Y:S02]  /*1e910*/  PRMT R8, R8, 0x5410, R12 ;  /* 0x0000541008087816 */ /* 0x000fe4000000000c */
.L_x_18888:
[----:B------:R-:W-:Y:S05]  /*1e920*/  BSYNC B1 ;  /* 0x0000000000017941 */ /* 0x000fea0003800000 */
.L_x_18886:
        /* <DEDUP_REMOVED lines=9> */
.L_x_18890:
[----:B------:R-:W-:Y:S01]  /*1e9c0*/  IMAD.MOV.U32 R27, RZ, RZ, R23 ;  /* 0x000000ffff1b7224 */ /* 0x000fe200078e0017 */
[----:B------:R-:W-:Y:S01]  /*1e9d0*/  PRMT R10, R10, 0x7610, R11 ;  /* 0x000076100a0a7816 */ /* 0x000fe2000000000b */
[----:B------:R-:W-:Y:S01]  /*1e9e0*/  IMAD.MOV.U32 R23, RZ, RZ, R24 ;  /* 0x000000ffff177224 */ /* 0x000fe200078e0018 */
[----:B------:R-:W-:Y:S02]  /*1e9f0*/  PRMT R11, R11, 0x7610, R12 ;  /* 0x000076100b0b7816 */ /* 0x000fe4000000000c */
.L_x_18891:
[----:B------:R-:W-:Y:S05]  /*1ea00*/  BSYNC B1 ;  /* 0x0000000000017941 */ /* 0x000fea0003800000 */
.L_x_18889:
        /* <DEDUP_REMOVED lines=9> */
.L_x_18893:
[----:B------:R-:W-:Y:S01]  /*1eaa0*/  IMAD.MOV.U32 R12, RZ, RZ, R27 ;  /* 0x000000ffff0c7224 */ /* 0x000fe200078e001b */
[C---:B------:R-:W-:Y:S01]  /*1eab0*/  PRMT R8, R10.reuse, 0x7632, R8 ;  /* 0x000076320a087816 */ /* 0x040fe20000000008 */
[----:B------:R-:W-:Y:S01]  /*1eac0*/  IMAD.MOV.U32 R27, RZ, RZ, R26 ;  /* 0x000000ffff1b7224 */ /* 0x000fe200078e001a */
[----:B------:R-:W-:Y:S02]  /*1ead0*/  PRMT R10, R10, 0x5410, R4 ;  /* 0x000054100a0a7816 */ /* 0x000fe40000000004 */
.L_x_18894:
[----:B------:R-:W-:Y:S05]  /*1eae0*/  BSYNC B1 ;  /* 0x0000000000017941 */ /* 0x000fea0003800000 */
.L_x_18892:
        /* <DEDUP_REMOVED lines=9> */
.L_x_18896:
[----:B------:R-:W-:Y:S01]  /*1eb80*/  IMAD.MOV.U32 R22, RZ, RZ, R12 ;  /* 0x000000ffff167224 */ /* 0x000fe200078e000c */
[--C-:B------:R-:W-:Y:S01]  /*1eb90*/  PRMT R24, R24, 0x5410, R8.reuse ;  /* 0x0000541018187816 */ /* 0x100fe20000000008 */
[----:B------:R-:W-:Y:S01]  /*1eba0*/  IMAD.MOV.U32 R12, RZ, RZ, R9 ;  /* 0x000000ffff0c7224 */ /* 0x000fe200078e0009 */
[----:B------:R-:W-:Y:S02]  /*1ebb0*/  PRMT R8, R11, 0x7610, R8 ;  /* 0x000076100b087816 */ /* 0x000fe40000000008 */
.L_x_18897:
[----:B------:R-:W-:Y:S05]  /*1ebc0*/  BSYNC B1 ;  /* 0x0000000000017941 */ /* 0x000fea0003800000 */
.L_x_18895:
        /* <DEDUP_REMOVED lines=9> */
.L_x_18899:
[C---:B------:R-:W-:Y:S01]  /*1ec60*/  PRMT R4, R24.reuse, 0x7632, R4 ;  /* 0x0000763218047816 */ /* 0x040fe20000000004 */
[----:B------:R-:W-:Y:S02]  /*1ec70*/  IMAD.MOV.U32 R9, RZ, RZ, R22 ;  /* 0x000000ffff097224 */ /* 0x000fe400078e0016 */
[----:B------:R-:W-:Y:S01]  /*1ec80*/  IMAD.MOV.U32 R22, RZ, RZ, R21 ;  /* 0x000000ffff167224 */ /* 0x000fe200078e0015 */
[----:B------:R-:W-:Y:S02]  /*1ec90*/  PRMT R24, R24, 0x7610, R4 ;  /* 0x0000761018187816 */ /* 0x000fe40000000004 */
.L_x_18900:
[----:B------:R-:W-:Y:S05]  /*1eca0*/  BSYNC B1 ;  /* 0x0000000000017941 */ /* 0x000fea0003800000 */
.L_x_18898:
        /* <DEDUP_REMOVED lines=16> */
.L_x_18902:
[----:B------:R-:W-:Y:S01]  /*1edb0*/  IMAD.MOV.U32 R16, RZ, RZ, R3 ;  /* 0x000000ffff107224 */ /* 0x000fe200078e0003 */
[--C-:B------:R-:W-:Y:S01]  /*1edc0*/  PRMT R4, R4, 0x7610, R7.reuse ;  /* 0x0000761004047816 */ /* 0x100fe20000000007 */
[----:B------:R-:W-:Y:S01]  /*1edd0*/  IMAD.MOV.U32 R3, RZ, RZ, R20 ;  /* 0x000000ffff037224 */ /* 0x000fe200078e0014 */
[----:B------:R-:W-:Y:S02]  /*1ede0*/  PRMT R7, R7, 0x5410, R7 ;  /* 0x0000541007077816 */ /* 0x000fe40000000007 */
.L_x_18903:
[----:B------:R-:W-:Y:S05]  /*1edf0*/  BSYNC B1 ;  /* 0x0000000000017941 */ /* 0x000fea0003800000 */
.L_x_18901:
        /* <DEDUP_REMOVED lines=9> */
.L_x_18905:
[----:B------:R-:W-:Y:S01]  /*1ee90*/  IMAD.MOV.U32 R20, RZ, RZ, R16 ;  /* 0x000000ffff147224 */ /* 0x000fe200078e0010 */
[C---:B------:R-:W-:Y:S01]  /*1eea0*/  PRMT R7, R4.reuse, 0x7632, R7 ;  /* 0x0000763204077816 */ /* 0x040fe20000000007 */
[----:B------:R-:W-:Y:S01]  /*1eeb0*/  IMAD.MOV.U32 R16, RZ, RZ, R13 ;  /* 0x000000ffff107224 */ /* 0x000fe200078e000d */
[----:B------:R-:W-:Y:S02]  /*1eec0*/  PRMT R4, R4, 0x7610, R8 ;  /* 0x0000761004047816 */ /* 0x000fe40000000008 */
.L_x_18906:
[----:B------:R-:W-:Y:S05]  /*1eed0*/  BSYNC B1 ;  /* 0x0000000000017941 */ /* 0x000fea0003800000 */
.L_x_18904:
        /* <DEDUP_REMOVED lines=9> */
.L_x_18908:
[----:B------:R-:W-:Y:S01]  /*1ef70*/  IMAD.MOV.U32 R26, RZ, RZ, R20 ;  /* 0x000000ffff1a7224 */ /* 0x000fe200078e0014 */
[----:B------:R-:W-:Y:S01]  /*1ef80*/  PRMT R8, R8, 0x5410, R7 ;  /* 0x0000541008087816 */ /* 0x000fe20000000007 */
[----:B------:R-:W-:Y:S01]  /*1ef90*/  IMAD.MOV.U32 R20, RZ, RZ, R23 ;  /* 0x000000ffff147224 */ /* 0x000fe200078e0017 */
[----:B------:R-:W-:Y:S02]  /*1efa0*/  PRMT R7, R11, 0x7632, R7 ;  /* 0x000076320b077816 */ /* 0x000fe40000000007 */
.L_x_18909:
[----:B------:R-:W-:Y:S05]  /*1efb0*/  BSYNC B1 ;  /* 0x0000000000017941 */ /* 0x000fea0003800000 */
.L_x_18907:
        /* <DEDUP_REMOVED lines=9> */
.L_x_18911:
[----:B------:R-:W-:Y:S01]  /*1f050*/  IMAD.MOV.U32 R11, RZ, RZ, R26 ;  /* 0x000000ffff0b7224 */ /* 0x000fe200078e001a */
[----:B------:R-:W-:Y:S01]  /*1f060*/  PRMT R13, R13, 0x7610, R8 ;  /* 0x000076100d0d7816 */ /* 0x000fe20000000008 */
[----:B------:R-:W-:Y:S01]  /*1f070*/  IMAD.MOV.U32 R26, RZ, RZ, R27 ;  /* 0x000000ffff1a7224 */ /* 0x000fe200078e001b */
[----:B------:R-:W-:Y:S02]  /*1f080*/  PRMT R8, R8, 0x7610, R10 ;  /* 0x0000761008087816 */ /* 0x000fe4000000000a */
.L_x_18912:
[----:B------:R-:W-:Y:S05]  /*1f090*/  BSYNC B1 ;  /* 0x0000000000017941 */ /* 0x000fea0003800000 */
.L_x_18910:
        /* <DEDUP_REMOVED lines=9> */
.L_x_18914:
[----:B------:R-:W-:Y:S01]  /*1f130*/  IMAD.MOV.U32 R21, RZ, RZ, R11 ;  /* 0x000000ffff157224 */ /* 0x000fe200078e000b */
[----:B------:R-:W-:Y:S01]  /*1f140*/  PRMT R10, R10, 0x7610, R13 ;  /* 0x000076100a0a7816 */ /* 0x000fe2000000000d */
[----:B------:R-:W-:Y:S01]  /*1f150*/  IMAD.MOV.U32 R11, RZ, RZ, R12 ;  /* 0x000000ffff0b7224 */ /* 0x000fe200078e000c */
[----:B------:R-:W-:Y:S02]  /*1f160*/  PRMT R13, R13, 0x5410, R8 ;  /* 0x000054100d0d7816 */ /* 0x000fe40000000008 */
.L_x_18915:
[----:B------:R-:W-:Y:S05]  /*1f170*/  BSYNC B1 ;  /* 0x0000000000017941 */ /* 0x000fea0003800000 */
.L_x_18913:
        /* <DEDUP_REMOVED lines=9> */
.L_x_18917:
[----:B------:R-:W-:Y:S01]  /*1f210*/  IMAD.MOV.U32 R12, RZ, RZ, R21 ;  /* 0x000000ffff0c7224 */ /* 0x000fe200078e0015 */
[----:B------:R-:W-:Y:S01]  /*1f220*/  PRMT R23, R23, 0x7610, R10 ;  /* 0x0000761017177816 */ /* 0x000fe2000000000a */
[----:B------:R-:W-:Y:S01]  /*1f230*/  IMAD.MOV.U32 R21, RZ, RZ, R22 ;  /* 0x000000ffff157224 */ /* 0x000fe200078e0016 */
[----:B------:R-:W-:Y:S02]  /*1f240*/  PRMT R10, R10, 0x7610, R24 ;  /* 0x000076100a0a7816 */ /* 0x000fe40000000018 */
.L_x_18918:
[----:B------:R-:W-:Y:S05]  /*1f250*/  BSYNC B1 ;  /* 0x0000000000017941 */ /* 0x000fea0003800000 */
.L_x_18916:
        /* <DEDUP_REMOVED lines=9> */
.L_x_18920:
[----:B------:R-:W-:Y:S01]  /*1f2f0*/  IMAD.MOV.U32 R22, RZ, RZ, R12 ;  /* 0x000000ffff167224 */ /* 0x000fe200078e000c */
[C---:B------:R-:W-:Y:S01]  /*1f300*/  PRMT R8, R23.reuse, 0x7632, R8 ;  /* 0x0000763217087816 */ /* 0x040fe20000000008 */
[----:B------:R-:W-:Y:S01]  /*1f310*/  IMAD.MOV.U32 R12, RZ, RZ, R9 ;  /* 0x000000ffff0c7224 */ /* 0x000fe200078e0009 */
[----:B------:R-:W-:Y:S02]  /*1f320*/  PRMT R23, R23, 0x5410, R4 ;  /* 0x0000541017177816 */ /* 0x000fe40000000004 */
.L_x_18921:
[----:B------:R-:W-:Y:S05]  /*1f330*/  BSYNC B1 ;  /* 0x0000000000017941 */ /* 0x000fea0003800000 */
.L_x_18919:
        /* <DEDUP_REMOVED lines=16> */
.L_x_18923:
[C---:B------:R-:W-:Y:S01]  /*1f440*/  PRMT R4, R7.reuse, 0x7632, R4 ;  /* 0x0000763207047816 */ /* 0x040fe20000000004 */
[----:B------:R-:W-:Y:S02]  /*1f450*/  IMAD.MOV.U32 R9, RZ, RZ, R3 ;  /* 0x000000ffff097224 */ /* 0x000fe400078e0003 */
[----:B------:R-:W-:Y:S01]  /*1f460*/  IMAD.MOV.U32 R3, RZ, RZ, R16 ;  /* 0x000000ffff037224 */ /* 0x000fe200078e0010 */
[----:B------:R-:W-:Y:S02]  /*1f470*/  PRMT R7, R7, 0x7610, R4 ;  /* 0x0000761007077816 */ /* 0x000fe40000000004 */
.L_x_18924:
[----:B------:R-:W-:Y:S05]  /*1f480*/  BSYNC B1 ;  /* 0x0000000000017941 */ /* 0x000fea0003800000 */
.L_x_18922:
        /* <DEDUP_REMOVED lines=9> */
.L_x_18926:
[----:B------:R-:W-:Y:S01]  /*1f520*/  IMAD.MOV.U32 R17, RZ, RZ, R9 ;  /* 0x000000ffff117224 */ /* 0x000fe200078e0009 */
[----:B------:R-:W-:Y:S01]  /*1f530*/  PRMT R4, R7, 0x5410, R4 ;  /* 0x0000541007047816 */ /* 0x000fe20000000004 */
[----:B------:R-:W-:Y:S02]  /*1f540*/  IMAD.MOV.U32 R9, RZ, RZ, R20 ;  /* 0x000000ffff097224 */ /* 0x000fe400078e0014 */
.L_x_18927:
[----:B------:R-:W-:Y:S05]  /*1f550*/  BSYNC B1 ;  /* 0x0000000000017941 */ /* 0x000fea0003800000 */
.L_x_18925:
        /* <DEDUP_REMOVED lines=9> */
.L_x_18929:
[----:B------:R-:W-:Y:S01]  /*1f5f0*/  IMAD.MOV.U32 R14, RZ, RZ, R17 ;  /* 0x000000ffff0e7224 */ /* 0x000fe200078e0011 */
[C---:B------:R-:W-:Y:S01]  /*1f600*/  PRMT R10, R4.reuse, 0x7632, R10 ;  /* 0x00007632040a7816 */ /* 0x040fe2000000000a */
[----:B------:R-:W-:Y:S01]  /*1f610*/  IMAD.MOV.U32 R17, RZ, RZ, R26 ;  /* 0x000000ffff117224 */ /* 0x000fe200078e001a */
[----:B------:R-:W-:Y:S02]  /*1f620*/  PRMT R4, R4, 0x7610, R8 ;  /* 0x0000761004047816 */ /* 0x000fe40000000008 */
.L_x_18930:
[----:B------:R-:W-:Y:S05]  /*1f630*/  BSYNC B1 ;  /* 0x0000000000017941 */ /* 0x000fea0003800000 */
.L_x_18928:
        /* <DEDUP_REMOVED lines=9> */
.L_x_18932:
[----:B------:R-:W-:Y:S01]  /*1f6d0*/  IMAD.MOV.U32 R16, RZ, RZ, R14 ;  /* 0x000000ffff107224 */ /* 0x000fe200078e000e */
[--C-:B------:R-:W-:Y:S01]  /*1f6e0*/  PRMT R8, R8, 0x5410, R10.reuse ;  /* 0x0000541008087816 */ /* 0x100fe2000000000a */
[----:B------:R-:W-:Y:S01]  /*1f6f0*/  IMAD.MOV.U32 R14, RZ, RZ, R11 ;  /* 0x000000ffff0e7224 */ /* 0x000fe200078e000b */
[----:B------:R-:W-:Y:S02]  /*1f700*/  PRMT R10, R13, 0x7632, R10 ;  /* 0x000076320d0a7816 */ /* 0x000fe4000000000a */
.L_x_18933:
[----:B------:R-:W-:Y:S05]  /*1f710*/  BSYNC B1 ;  /* 0x0000000000017941 */ /* 0x000fea0003800000 */
.L_x_18931:
        /* <DEDUP_REMOVED lines=9> */
.L_x_18935:
[----:B------:R-:W-:Y:S01]  /*1f7b0*/  IMAD.MOV.U32 R11, RZ, RZ, R16 ;  /* 0x000000ffff0b7224 */ /* 0x000fe200078e0010 */
[C---:B------:R-:W-:Y:S01]  /*1f7c0*/  PRMT R7, R8.reuse, 0x7632, R7 ;  /* 0x0000763208077816 */ /* 0x040fe20000000007 */
[----:B------:R-:W-:Y:S01]  /*1f7d0*/  IMAD.MOV.U32 R16, RZ, RZ, R21 ;  /* 0x000000ffff107224 */ /* 0x000fe200078e0015 */
[----:B------:R-:W-:Y:S02]  /*1f7e0*/  PRMT R8, R8, 0x7610, R10 ;  /* 0x0000761008087816 */ /* 0x000fe4000000000a */
.L_x_18936:
[----:B------:R-:W-:Y:S05]  /*1f7f0*/  BSYNC B1 ;  /* 0x0000000000017941 */ /* 0x000fea0003800000 */
.L_x_18934:
        /* <DEDUP_REMOVED lines=9> */
.L_x_18938:
[----:B------:R-:W-:Y:S01]  /*1f890*/  IMAD.MOV.U32 R13, RZ, RZ, R11 ;  /* 0x000000ffff0d7224 */ /* 0x000fe200078e000b */
[--C-:B------:R-:W-:Y:S01]  /*1f8a0*/  PRMT R10, R10, 0x5410, R7.reuse ;  /* 0x000054100a0a7816 */ /* 0x100fe20000000007 */
[----:B------:R-:W-:Y:S01]  /*1f8b0*/  IMAD.MOV.U32 R11, RZ, RZ, R12 ;  /* 0x000000ffff0b7224 */ /* 0x000fe200078e000c */
[----:B------:R-:W-:Y:S02]  /*1f8c0*/  PRMT R7, R23, 0x7632, R7 ;  /* 0x0000763217077816 */ /* 0x000fe40000000007 */
.L_x_18939:
[----:B------:R-:W-:Y:S05]  /*1f8d0*/  BSYNC B1 ;  /* 0x0000000000017941 */ /* 0x000fea0003800000 */
.L_x_18937:
        /* <DEDUP_REMOVED lines=9> */
.L_x_18941:
[----:B------:R-:W-:Y:S01]  /*1f970*/  IMAD.MOV.U32 R12, RZ, RZ, R13 ;  /* 0x000000ffff0c7224 */ /* 0x000fe200078e000d */
[C---:B------:R-:W-:Y:S01]  /*1f980*/  PRMT R20, R10.reuse, 0x7632, R20 ;  /* 0x000076320a147816 */ /* 0x040fe20000000014 */
[----:B------:R-:W-:Y:S01]  /*1f990*/  IMAD.MOV.U32 R13, RZ, RZ, R22 ;  /* 0x000000ffff0d7224 */ /* 0x000fe200078e0016 */
[----:B------:R-:W-:Y:S02]  /*1f9a0*/  PRMT R10, R10, 0x5410, R8 ;  /* 0x000054100a0a7816 */ /* 0x000fe40000000008 */
.L_x_18942:
[----:B------:R-:W-:Y:S05]  /*1f9b0*/  BSYNC B1 ;  /* 0x0000000000017941 */ /* 0x000fea0003800000 */
.L_x_18940:
        /* <DEDUP_REMOVED lines=16> */
.L_x_18944:
[----:B------:R-:W-:Y:S01]  /*1fac0*/  IMAD.MOV.U32 R18, RZ, RZ, R3 ;  /* 0x000000ffff127224 */ /* 0x000fe200078e0003 */
[----:B------:R-:W-:Y:S01]  /*1fad0*/  PRMT R22, R22, 0x7610, R7 ;  /* 0x0000761016167816 */ /* 0x000fe20000000007 */
[----:B------:R-:W-:Y:S01]  /*1fae0*/  IMAD.MOV.U32 R3, RZ, RZ, R9 ;  /* 0x000000ffff037224 */ /* 0x000fe200078e0009 */
[----:B------:R-:W-:Y:S02]  /*1faf0*/  PRMT R7, R7, 0x5410, R4 ;  /* 0x0000541007077816 */ /* 0x000fe40000000004 */
.L_x_18945:
[----:B------:R-:W-:Y:S05]  /*1fb00*/  BSYNC B1 ;  /* 0x0000000000017941 */ /* 0x000fea0003800000 */
.L_x_18943:
        /* <DEDUP_REMOVED lines=9> */
.L_x_18947:
[----:B------:R-:W-:Y:S01]  /*1fba0*/  IMAD.MOV.U32 R21, RZ, RZ, R18 ;  /* 0x000000ffff157224 */ /* 0x000fe200078e0012 */
[----:B------:R-:W-:Y:S01]  /*1fbb0*/  PRMT R22, R22, 0x7632, R4 ;  /* 0x0000763216167816 */ /* 0x000fe20000000004 */
[----:B------:R-:W-:Y:S02]  /*1fbc0*/  IMAD.MOV.U32 R18, RZ, RZ, R17 ;  /* 0x000000ffff127224 */ /* 0x000fe400078e0011 */
.L_x_18948:
[----:B------:R-:W-:Y:S05]  /*1fbd0*/  BSYNC B1 ;  /* 0x0000000000017941 */ /* 0x000fea0003800000 */
.L_x_18946:
        /* <DEDUP_REMOVED lines=9> */
.L_x_18950:
[----:B------:R-:W-:Y:S01]  /*1fc70*/  IMAD.MOV.U32 R17, RZ, RZ, R21 ;  /* 0x000000ffff117224 */ /* 0x000fe200078e0015 */
[----:B------:R-:W-:Y:S01]  /*1fc80*/  PRMT R20, R20, 0x5410, R22 ;  /* 0x0000541014147816 */ /* 0x000fe20000000016 */
[----:B------:R-:W-:Y:S01]  /*1fc90*/  IMAD.MOV.U32 R21, RZ, RZ, R14 ;  /* 0x000000ffff157224 */ /* 0x000fe200078e000e */
[----:B------:R-:W-:Y:S02]  /*1fca0*/  PRMT R22, R10, 0x7610, R22 ;  /* 0x000076100a167816 */ /* 0x000fe40000000016 */
.L_x_18951:
[----:B------:R-:W-:Y:S05]  /*1fcb0*/  BSYNC B1 ;  /* 0x0000000000017941 */ /* 0x000fea0003800000 */
.L_x_18949:
        /* <DEDUP_REMOVED lines=9> */
.L_x_18953:
[----:B------:R-:W-:Y:S01]  /*1fd50*/  IMAD.MOV.U32 R9, RZ, RZ, R17 ;  /* 0x000000ffff097224 */ /* 0x000fe200078e0011 */
[C---:B------:R-:W-:Y:S01]  /*1fd60*/  PRMT R14, R20.reuse, 0x7632, R14 ;  /* 0x00007632140e7816 */ /* 0x040fe2000000000e */
[----:B------:R-:W-:Y:S01]  /*1fd70*/  IMAD.MOV.U32 R17, RZ, RZ, R16 ;  /* 0x000000ffff117224 */ /* 0x000fe200078e0010 */
[----:B------:R-:W-:Y:S02]  /*1fd80*/  PRMT R20, R20, 0x7610, R8 ;  /* 0x0000761014147816 */ /* 0x000fe40000000008 */
.L_x_18954:
[----:B------:R-:W-:Y:S05]  /*1fd90*/  BSYNC B1 ;  /* 0x0000000000017941 */ /* 0x000fea0003800000 */
.L_x_18952:
        /* <DEDUP_REMOVED lines=9> */
.L_x_18956:
[----:B------:R-:W-:Y:S01]  /*1fe30*/  IMAD.MOV.U32 R8, RZ, RZ, R9 ;  /* 0x000000ffff087224 */ /* 0x000fe200078e0009 */
[----:B------:R-:W-:Y:S01]  /*1fe40*/  PRMT R10, R14, 0x7610, R10 ;  /* 0x000076100e0a7816 */ /* 0x000fe2000000000a */
[----:B------:R-:W-:Y:S01]  /*1fe50*/  IMAD.MOV.U32 R9, RZ, RZ, R11 ;  /* 0x000000ffff097224 */ /* 0x000fe200078e000b */
[----:B------:R-:W-:Y:S02]  /*1fe60*/  PRMT R14, R7, 0x7610, R14 ;  /* 0x00007610070e7816 */ /* 0x000fe4000000000e */
.L_x_18957:
[----:B------:R-:W-:Y:S05]  /*1fe70*/  BSYNC B1 ;  /* 0x0000000000017941 */ /* 0x000fea0003800000 */
.L_x_18955:
        /* <DEDUP_REMOVED lines=9> */
.L_x_18959:
[----:B------:R-:W-:Y:S01]  /*1ff10*/  IMAD.MOV.U32 R11, RZ, RZ, R8 ;  /* 0x000000ffff0b7224 */ /* 0x000fe200078e0008 */
[--C-:B------:R-:W-:Y:S01]  /*1ff20*/  PRMT R16, R16, 0x5410, R10.reuse ;  /* 0x0000541010107816 */ /* 0x100fe2000000000a */
[----:B------:R-:W-:Y:S01]  /*1ff30*/  IMAD.MOV.U32 R8, RZ, RZ, R13 ;  /* 0x000000ffff087224 */ /* 0x000fe200078e000d */
[----:B------:R-:W-:Y:S02]  /*1ff40*/  PRMT R10, R10, 0x7632, R10 ;  /* 0x000076320a0a7816 */ /* 0x000fe4000000000a */
.L_x_18960:
[----:B------:R-:W-:Y:S05]  /*1ff50*/  BSYNC B1 ;  /* 0x0000000000017941 */ /* 0x000fea0003800000 */
.L_x_18958:
        /* <DEDUP_REMOVED lines=9> */
.L_x_18962:
[----:B------:R-:W-:Y:S01]  /*1fff0*/  IMAD.MOV.U32 R13, RZ, RZ, R11 ;  /* 0x000000ffff0d7224 */ /* 0x000fe200078e000b */
[----:B------:R-:W-:Y:S01]  /*20000*/  PRMT R10, R10, 0x7610, R16 ;  /* 0x000076100a0a7816 */ /* 0x000fe20000000010 */
[----:B------:R-:W-:Y:S01]  /*20010*/  IMAD.MOV.U32 R11, RZ, RZ, R12 ;  /* 0x000000ffff0b7224 */ /* 0x000fe200078e000c */
[----:B------:R-:W-:Y:S02]  /*20020*/  PRMT R16, R16, 0x5410, R20 ;  /* 0x0000541010107816 */ /* 0x000fe40000000014 */
.L_x_18963:
[----:B------:R-:W-:Y:S05]  /*20030*/  BSYNC B1 ;  /* 0x0000000000017941 */ /* 0x000fea0003800000 */
.L_x_18961:
        /* <DEDUP_REMOVED lines=16> */
.L_x_18965:
[----:B------:R-:W-:Y:S01]  /*20140*/  IMAD.MOV.U32 R4, RZ, RZ, R3 ;  /* 0x000000ffff047224 */ /* 0x000fe200078e0003 */
[C---:B------:R-:W-:Y:S01]  /*20150*/  PRMT R33, R7.reuse, 0x7632, R33 ;  /* 0x0000763207217816 */ /* 0x040fe20000000021 */
[----:B------:R-:W-:Y:S01]  /*20160*/  IMAD.MOV.U32 R3, RZ, RZ, R18 ;  /* 0x000000ffff037224 */ /* 0x000fe200078e0012 */
[----:B------:R-:W-:Y:S02]  /*20170*/  PRMT R7, R7, 0x7610, R22 ;  /* 0x0000761007077816 */ /* 0x000fe40000000016 */
.L_x_18966:
[----:B------:R-:W-:Y:S05]  /*20180*/  BSYNC B1 ;  /* 0x0000000000017941 */ /* 0x000fea0003800000 */
.L_x_18964:
        /* <DEDUP_REMOVED lines=9> */
.L_x_18968:
[----:B------:R-:W-:Y:S01]  /*20220*/  IMAD.MOV.U32 R24, RZ, RZ, R4 ;  /* 0x000000ffff187224 */ /* 0x000fe200078e0004 */
[----:B------:R-:W-:Y:S01]  /*20230*/  PRMT R32, R32, 0x5410, R33 ;  /* 0x0000541020207816 */ /* 0x000fe20000000021 */
[----:B------:R-:W-:Y:S01]  /*20240*/  IMAD.MOV.U32 R4, RZ, RZ, R21 ;  /* 0x000000ffff047224 */ /* 0x000fe200078e0015 */
[----:B------:R-:W-:Y:S02]  /*20250*/  PRMT R33, R22, 0x7610, R33 ;  /* 0x0000761016217816 */ /* 0x000fe40000000021 */
.L_x_18969:
[----:B------:R-:W-:Y:S05]  /*20260*/  BSYNC B1 ;  /* 0x0000000000017941 */ /* 0x000fea0003800000 */
.L_x_18967:
        /* <DEDUP_REMOVED lines=9> */
.L_x_18971:
[----:B------:R-:W-:Y:S01]  /*20300*/  IMAD.MOV.U32 R26, RZ, RZ, R24 ;  /* 0x000000ffff1a7224 */ /* 0x000fe200078e0018 */
[----:B------:R-:W-:Y:S01]  /*20310*/  PRMT R32, R32, 0x7632, R20 ;  /* 0x0000763220207816 */ /* 0x000fe20000000014 */
[----:B------:R-:W-:Y:S02]  /*20320*/  IMAD.MOV.U32 R24, RZ, RZ, R17 ;  /* 0x000000ffff187224 */ /* 0x000fe400078e0011 */
.L_x_18972:
[----:B------:R-:W-:Y:S05]  /*20330*/  BSYNC B1 ;  /* 0x0000000000017941 */ /* 0x000fea0003800000 */
.L_x_18970:
        /* <DEDUP_REMOVED lines=9> */
.L_x_18974:
[----:B------:R-:W-:Y:S01]  /*203d0*/  IMAD.MOV.U32 R28, RZ, RZ, R26 ;  /* 0x000000ffff1c7224 */ /* 0x000fe200078e001a */
[----:B------:R-:W-:Y:S01]  /*203e0*/  PRMT R7, R32, 0x7610, R7 ;  /* 0x0000761020077816 */ /* 0x000fe20000000007 */
[----:B------:R-:W-:Y:S01]  /*203f0*/  IMAD.MOV.U32 R26, RZ, RZ, R9 ;  /* 0x000000ffff1a7224 */ /* 0x000fe200078e0009 */
[----:B------:R-:W-:Y:S02]  /*20400*/  PRMT R32, R14, 0x7610, R32 ;  /* 0x000076100e207816 */ /* 0x000fe40000000020 */
.L_x_18975:
[----:B------:R-:W-:Y:S05]  /*20410*/  BSYNC B1 ;  /* 0x0000000000017941 */ /* 0x000fea0003800000 */
.L_x_18973:
        /* <DEDUP_REMOVED lines=9> */
.L_x_18977:
[----:B------:R-:W-:Y:S01]  /*204b0*/  IMAD.MOV.U32 R29, RZ, RZ, R28 ;  /* 0x000000ffff1d7224 */ /* 0x000fe200078e001c */
[--C-:B------:R-:W-:Y:S01]  /*204c0*/  PRMT R33, R33, 0x5410, R7.reuse ;  /* 0x0000541021217816 */ /* 0x100fe20000000007 */
[----:B------:R-:W-:Y:S01]  /*204d0*/  IMAD.MOV.U32 R28, RZ, RZ, R8 ;  /* 0x000000ffff1c7224 */ /* 0x000fe200078e0008 */
[----:B------:R-:W-:Y:S02]  /*204e0*/  PRMT R7, R10, 0x7610, R7 ;  /* 0x000076100a077816 */ /* 0x000fe40000000007 */
.L_x_18978:
[----:B------:R-:W-:Y:S05]  /*204f0*/  BSYNC B1 ;  /* 0x0000000000017941 */ /* 0x000fea0003800000 */
.L_x_18976:
        /* <DEDUP_REMOVED lines=9> */
.L_x_18980:
[----:B------:R-:W-:Y:S01]  /*20590*/  IMAD.MOV.U32 R30, RZ, RZ, R29 ;  /* 0x000000ffff1e7224 */ /* 0x000fe200078e001d */
[----:B------:R-:W-:Y:S01]  /*205a0*/  PRMT R34, R34, 0x7610, R33 ;  /* 0x0000761022227816 */ /* 0x000fe20000000021 */
[----:B------:R-:W-:Y:S01]  /*205b0*/  IMAD.MOV.U32 R29, RZ, RZ, R11 ;  /* 0x000000ffff1d7224 */ /* 0x000fe200078e000b */
[----:B------:R-:W-:Y:S02]  /*205c0*/  PRMT R33, R33, 0x7610, R16 ;  /* 0x0000761021217816 */ /* 0x000fe40000000010 */
.L_x_18981:
[----:B------:R-:W-:Y:S05]  /*205d0*/  BSYNC B1 ;  /* 0x0000000000017941 */ /* 0x000fea0003800000 */
.L_x_18979:
        /* <DEDUP_REMOVED lines=9> */
.L_x_18983:
[----:B------:R-:W-:Y:S01]  /*20670*/  IMAD.MOV.U32 R31, RZ, RZ, R30 ;  /* 0x000000ffff1f7224 */ /* 0x000fe200078e001e */
[----:B------:R-:W-:Y:S01]  /*20680*/  PRMT R34, R34, 0x7632, R10 ;  /* 0x0000763222227816 */ /* 0x000fe2000000000a */
[----:B------:R-:W-:Y:S02]  /*20690*/  IMAD.MOV.U32 R30, RZ, RZ, R13 ;  /* 0x000000ffff1e7224 */ /* 0x000fe400078e000d */
.L_x_18984:
[----:B------:R-:W-:Y:S05]  /*206a0*/  BSYNC B1 ;  /* 0x0000000000017941 */ /* 0x000fea0003800000 */
.L_x_18982:
        /* <DEDUP_REMOVED lines=30> */
.L_x_18986:
[----:B--23--:R-:W-:Y:S01]  /*20890*/  IMAD.MOV.U32 R20, RZ, RZ, R3 ;  /* 0x000000ffff147224 */ /* 0x00cfe200078e0003 */
[C---:B------:R-:W-:Y:S01]  /*208a0*/  PRMT R21, R7.reuse, 0x7632, R21 ;  /* 0x0000763207157816 */ /* 0x040fe20000000015 */
[----:B------:R-:W-:Y:S01]  /*208b0*/  IMAD.MOV.U32 R3, RZ, RZ, R4 ;  /* 0x000000ffff037224 */ /* 0x000fe200078e0004 */
[----:B------:R-:W-:Y:S02]  /*208c0*/  PRMT R7, R7, 0x5410, R33 ;  /* 0x0000541007077816 */ /* 0x000fe40000000021 */
.L_x_18987:
[----:B------:R-:W-:Y:S05]  /*208d0*/  BSYNC B1 ;  /* 0x0000000000017941 */ /* 0x000fea0003800000 */
.L_x_18985:
        /* <DEDUP_REMOVED lines=9> */
.L_x_18989:
[----:B------:R-:W-:Y:S01]  /*20970*/  IMAD.MOV.U32 R25, RZ, RZ, R20 ;  /* 0x000000ffff197224 */ /* 0x000fe200078e0014 */
[--C-:B------:R-:W-:Y:S01]  /*20980*/  PRMT R4, R4, 0x5410, R21.reuse ;  /* 0x0000541004047816 */ /* 0x100fe20000000015 */
[----:B------:R-:W-:Y:S01]  /*20990*/  IMAD.MOV.U32 R20, RZ, RZ, R24 ;  /* 0x000000ffff147224 */ /* 0x000fe200078e0018 */
[----:B------:R-:W-:Y:S02]  /*209a0*/  PRMT R21, R32, 0x7632, R21 ;  /* 0x0000763220157816 */ /* 0x000fe40000000015 */
.L_x_18990:
[----:B------:R-:W-:Y:S05]  /*209b0*/  BSYNC B1 ;  /* 0x0000000000017941 */ /* 0x000fea0003800000 */
.L_x_18988:
        /* <DEDUP_REMOVED lines=9> */
.L_x_18992:
[----:B------:R-:W-:Y:S01]  /*20a50*/  IMAD.MOV.U32 R35, RZ, RZ, R25 ;  /* 0x000000ffff237224 */ /* 0x000fe200078e0019 */
[----:B------:R-:W-:Y:S01]  /*20a60*/  PRMT R4, R4, 0x5432, R32 ;  /* 0x0000543204047816 */ /* 0x000fe20000000020 */
[----:B------:R-:W-:Y:S02]  /*20a70*/  IMAD.MOV.U32 R25, RZ, RZ, R26 ;  /* 0x000000ffff197224 */ /* 0x000fe400078e001a */
.L_x_18993:
[----:B------:R-:W-:Y:S05]  /*20a80*/  BSYNC B1 ;  /* 0x0000000000017941 */ /* 0x000fea0003800000 */
.L_x_18991:
        /* <DEDUP_REMOVED lines=9> */
.L_x_18995:
[----:B------:R-:W-:Y:S01]  /*20b20*/  IMAD.MOV.U32 R22, RZ, RZ, R35 ;  /* 0x000000ffff167224 */ /* 0x000fe200078e0023 */
[----:B------:R-:W-:Y:S01]  /*20b30*/  PRMT R24, R4, 0x7610, R24 ;  /* 0x0000761004187816 */ /* 0x000fe20000000018 */
[----:B------:R-:W-:Y:S01]  /*20b40*/  IMAD.MOV.U32 R35, RZ, RZ, R28 ;  /* 0x000000ffff237224 */ /* 0x000fe200078e001c */
[----:B------:R-:W-:Y:S02]  /*20b50*/  PRMT R4, R7, 0x7610, R4 ;  /* 0x0000761007047816 */ /* 0x000fe40000000004 */
.L_x_18996:
[----:B------:R-:W-:Y:S05]  /*20b60*/  BSYNC B1 ;  /* 0x0000000000017941 */ /* 0x000fea0003800000 */
.L_x_18994:
        /* <DEDUP_REMOVED lines=9> */
.L_x_18998:
[----:B------:R-:W-:Y:S01]  /*20c00*/  IMAD.MOV.U32 R37, RZ, RZ, R22 ;  /* 0x000000ffff257224 */ /* 0x000fe200078e0016 */
[--C-:B------:R-:W-:Y:S01]  /*20c10*/  PRMT R21, R21, 0x5410, R24.reuse ;  /* 0x0000541015157816 */ /* 0x100fe20000000018 */
[----:B------:R-:W-:Y:S01]  /*20c20*/  IMAD.MOV.U32 R22, RZ, RZ, R29 ;  /* 0x000000ffff167224 */ /* 0x000fe200078e001d */
[----:B------:R-:W-:Y:S02]  /*20c30*/  PRMT R24, R33, 0x7632, R24 ;  /* 0x0000763221187816 */ /* 0x000fe40000000018 */
.L_x_18999:
[----:B------:R-:W-:Y:S05]  /*20c40*/  BSYNC B1 ;  /* 0x0000000000017941 */ /* 0x000fea0003800000 */
.L_x_18997:
        /* <DEDUP_REMOVED lines=9> */
.L_x_19001:
[----:B------:R-:W-:Y:S01]  /*20ce0*/  IMAD.MOV.U32 R26, RZ, RZ, R37 ;  /* 0x000000ffff1a7224 */ /* 0x000fe200078e0025 */
[----:B------:R-:W-:Y:S01]  /*20cf0*/  PRMT R24, R24, 0x7610, R21 ;  /* 0x0000761018187816 */ /* 0x000fe20000000015 */
[----:B------:R-:W-:Y:S01]  /*20d00*/  IMAD.MOV.U32 R37, RZ, RZ, R30 ;  /* 0x000000ffff257224 */ /* 0x000fe200078e001e */
[----:B------:R-:W-:Y:S02]  /*20d10*/  PRMT R21, R21, 0x7610, R34 ;  /* 0x0000761015157816 */ /* 0x000fe40000000022 */
.L_x_19002:
[----:B------:R-:W-:Y:S05]  /*20d20*/  BSYNC B1 ;  /* 0x0000000000017941 */ /* 0x000fea0003800000 */
.L_x_19000:
        /* <DEDUP_REMOVED lines=9> */
.L_x_19004:
[----:B------:R-:W-:Y:S01]  /*20dc0*/  IMAD.MOV.U32 R28, RZ, RZ, R26 ;  /* 0x000000ffff1c7224 */ /* 0x000fe200078e001a */
[C---:B------:R-:W-:Y:S01]  /*20dd0*/  PRMT R7, R24.reuse, 0x7632, R7 ;  /* 0x0000763218077816 */ /* 0x040fe20000000007 */
[----:B------:R-:W-:Y:S01]  /*20de0*/  IMAD.MOV.U32 R26, RZ, RZ, R31 ;  /* 0x000000ffff1a7224 */ /* 0x000fe200078e001f */
[----:B------:R-:W-:Y:S02]  /*20df0*/  PRMT R24, R24, 0x5410, R34 ;  /* 0x0000541018187816 */ /* 0x000fe40000000022 */
.L_x_19005:
[----:B------:R-:W-:Y:S05]  /*20e00*/  BSYNC B1 ;  /* 0x0000000000017941 */ /* 0x000fea0003800000 */
.L_x_19003:
        /* <DEDUP_REMOVED lines=16> */
.L_x_19007:
[----:B------:R-:W-:Y:S01]  /*20f10*/  IMAD.MOV.U32 R14, RZ, RZ, R3 ;  /* 0x000000ffff0e7224 */ /* 0x000fe200078e0003 */
[C---:B------:R-:W-:Y:S01]  /*20f20*/  PRMT R23, R7.reuse, 0x7632, R23 ;  /* 0x0000763207177816 */ /* 0x040fe20000000017 */
[----:B------:R-:W-:Y:S01]  /*20f30*/  IMAD.MOV.U32 R3, RZ, RZ, R20 ;  /* 0x000000ffff037224 */ /* 0x000fe200078e0014 */
[----:B------:R-:W-:Y:S02]  /*20f40*/  PRMT R7, R7, 0x5410, R21 ;  /* 0x0000541007077816 */ /* 0x000fe40000000015 */
.L_x_19008:
[----:B------:R-:W-:Y:S05]  /*20f50*/  BSYNC B1 ;  /* 0x0000000000017941 */ /* 0x000fea0003800000 */
.L_x_19006:
        /* <DEDUP_REMOVED lines=9> */
.L_x_19010:
[----:B------:R-:W-:Y:S01]  /*20ff0*/  IMAD.MOV.U32 R20, RZ, RZ, R14 ;  /* 0x000000ffff147224 */ /* 0x000fe200078e000e */
[----:B------:R-:W-:Y:S01]  /*21000*/  PRMT R23, R4, 0x5432, R23 ;  /* 0x0000543204177816 */ /* 0x000fe20000000017 */
[----:B------:R-:W-:Y:S02]  /*21010*/  IMAD.MOV.U32 R14, RZ, RZ, R25 ;  /* 0x000000ffff0e7224 */ /* 0x000fe400078e0019 */
.L_x_19011:
[----:B------:R-:W-:Y:S05]  /*21020*/  BSYNC B1 ;  /* 0x0000000000017941 */ /* 0x000fea0003800000 */
.L_x_19009:
        /* <DEDUP_REMOVED lines=9> */
.L_x_19013:
[----:B------:R-:W-:Y:S01]  /*210c0*/  PRMT R4, R4, 0x7610, R23 ;  /* 0x0000761004047816 */ /* 0x000fe20000000017 */
[----:B------:R-:W-:Y:S02]  /*210d0*/  IMAD.MOV.U32 R25, RZ, RZ, R20 ;  /* 0x000000ffff197224 */ /* 0x000fe400078e0014 */
[----:B------:R-:W-:Y:S01]  /*210e0*/  IMAD.MOV.U32 R20, RZ, RZ, R35 ;  /* 0x000000ffff147224 */ /* 0x000fe200078e0023 */
[----:B------:R-:W-:Y:S02]  /*210f0*/  PRMT R23, R23, 0x5410, R4 ;  /* 0x0000541017177816 */ /* 0x000fe40000000004 */
.L_x_19014:
[----:B------:R-:W-:Y:S05]  /*21100*/  BSYNC B1 ;  /* 0x0000000000017941 */ /* 0x000fea0003800000 */
.L_x_19012:
        /* <DEDUP_REMOVED lines=9> */
.L_x_19016:
[----:B------:R-:W-:Y:S01]  /*211a0*/  IMAD.MOV.U32 R30, RZ, RZ, R25 ;  /* 0x000000ffff1e7224 */ /* 0x000fe200078e0019 */
[----:B------:R-:W-:Y:S01]  /*211b0*/  PRMT R4, R4, 0x5432, R24 ;  /* 0x0000543204047816 */ /* 0x000fe20000000018 */
[----:B------:R-:W-:Y:S02]  /*211c0*/  IMAD.MOV.U32 R25, RZ, RZ, R22 ;  /* 0x000000ffff197224 */ /* 0x000fe400078e0016 */
.L_x_19017:
[----:B------:R-:W-:Y:S05]  /*211d0*/  BSYNC B1 ;  /* 0x0000000000017941 */ /* 0x000fea0003800000 */
.L_x_19015:
        /* <DEDUP_REMOVED lines=9> */
.L_x_19019:
[----:B------:R-:W-:Y:S01]  /*21270*/  IMAD.MOV.U32 R29, RZ, RZ, R30 ;  /* 0x000000ffff1d7224 */ /* 0x000fe200078e001e */
[--C-:B------:R-:W-:Y:S01]  /*21280*/  PRMT R22, R22, 0x5410, R4.reuse ;  /* 0x0000541016167816 */ /* 0x100fe20000000004 */
[----:B------:R-:W-:Y:S01]  /*21290*/  IMAD.MOV.U32 R30, RZ, RZ, R37 ;  /* 0x000000ffff1e7224 */ /* 0x000fe200078e0025 */
[----:B------:R-:W-:Y:S02]  /*212a0*/  PRMT R4, R21, 0x7632, R4 ;  /* 0x0000763215047816 */ /* 0x000fe40000000004 */
.L_x_19020:
[----:B------:R-:W-:Y:S05]  /*212b0*/  BSYNC B1 ;  /* 0x0000000000017941 */ /* 0x000fea0003800000 */
.L_x_19018:
        /* <DEDUP_REMOVED lines=9> */
.L_x_19022:
[----:B------:R-:W-:Y:S01]  /*21350*/  IMAD.MOV.U32 R21, RZ, RZ, R29 ;  /* 0x000000ffff157224 */ /* 0x000fe200078e001d */
[----:B------:R-:W-:Y:S01]  /*21360*/  PRMT R22, R22, 0x7632, R24 ;  /* 0x0000763216167816 */ /* 0x000fe20000000018 */
[----:B------:R-:W-:Y:S02]  /*21370*/  IMAD.MOV.U32 R29, RZ, RZ, R26 ;  /* 0x000000ffff1d7224 */ /* 0x000fe400078e001a */
.L_x_19023:
[----:B------:R-:W-:Y:S05]  /*21380*/  BSYNC B1 ;  /* 0x0000000000017941 */ /* 0x000fea0003800000 */
.L_x_19021:
        /* <DEDUP_REMOVED lines=9> */
.L_x_19025:
[----:B------:R-:W-:Y:S01]  /*21420*/  IMAD.MOV.U32 R24, RZ, RZ, R21 ;  /* 0x000000ffff187224 */ /* 0x000fe200078e0015 */
[----:B------:R-:W-:Y:S01]  /*21430*/  PRMT R26, R22, 0x7610, R26 ;  /* 0x00007610161a7816 */ /* 0x000fe2000000001a */
[----:B------:R-:W-:Y:S01]  /*21440*/  IMAD.MOV.U32 R21, RZ, RZ, R28 ;  /* 0x000000ffff157224 */ /* 0x000fe200078e001c */
[----:B------:R-:W-:Y:S02]  /*21450*/  PRMT R22, R7, 0x7610, R22 ;  /* 0x0000761007167816 */ /* 0x000fe40000000016 */
.L_x_19026:
[----:B------:R-:W-:Y:S05]  /*21460*/  BSYNC B1 ;  /* 0x0000000000017941 */ /* 0x000fea0003800000 */
.L_x_19024:
        /* <DEDUP_REMOVED lines=16> */
.L_x_19028:
[----:B------:R-:W-:Y:S01]  /*21570*/  IMAD.MOV.U32 R16, RZ, RZ, R3 ;  /* 0x000000ffff107224 */ /* 0x000fe200078e0003 */
[----:B------:R-:W-:Y:S01]  /*21580*/  PRMT R7, R7, 0x5432, R23 ;  /* 0x0000543207077816 */ /* 0x000fe20000000017 */
[----:B------:R-:W-:Y:S02]  /*21590*/  IMAD.MOV.U32 R3, RZ, RZ, R14 ;  /* 0x000000ffff037224 */ /* 0x000fe400078e000e */
.L_x_19029:
[----:B------:R-:W-:Y:S05]  /*215a0*/  BSYNC B1 ;  /* 0x0000000000017941 */ /* 0x000fea0003800000 */
.L_x_19027:
        /* <DEDUP_REMOVED lines=9> */
.L_x_19031:
[----:B------:R-:W-:Y:S01]  /*21640*/  IMAD.MOV.U32 R14, RZ, RZ, R16 ;  /* 0x000000ffff0e7224 */ /* 0x000fe200078e0010 */
[--C-:B------:R-:W-:Y:S01]  /*21650*/  PRMT R26, R26, 0x5410, R7.reuse ;  /* 0x000054101a1a7816 */ /* 0x100fe20000000007 */
[----:B------:R-:W-:Y:S01]  /*21660*/  IMAD.MOV.U32 R16, RZ, RZ, R20 ;  /* 0x000000ffff107224 */ /* 0x000fe200078e0014 */
[----:B------:R-:W-:Y:S02]  /*21670*/  PRMT R7, R23, 0x7632, R7 ;  /* 0x0000763217077816 */ /* 0x000fe40000000007 */
.L_x_19032:
[----:B------:R-:W-:Y:S05]  /*21680*/  BSYNC B1 ;  /* 0x0000000000017941 */ /* 0x000fea0003800000 */
.L_x_19030:
        /* <DEDUP_REMOVED lines=9> */
.L_x_19034:
[----:B------:R-:W-:Y:S01]  /*21720*/  IMAD.MOV.U32 R23, RZ, RZ, R14 ;  /* 0x000000ffff177224 */ /* 0x000fe200078e000e */
[----:B------:R-:W-:Y:S01]  /*21730*/  PRMT R20, R20, 0x7610, R26 ;  /* 0x0000761014147816 */ /* 0x000fe2000000001a */
[----:B------:R-:W-:Y:S01]  /*21740*/  IMAD.MOV.U32 R14, RZ, RZ, R25 ;  /* 0x000000ffff0e7224 */ /* 0x000fe200078e0019 */
[----:B------:R-:W-:Y:S02]  /*21750*/  PRMT R26, R26, 0x7610, R4 ;  /* 0x000076101a1a7816 */ /* 0x000fe40000000004 */
.L_x_19035:
[----:B------:R-:W-:Y:S05]  /*21760*/  BSYNC B1 ;  /* 0x0000000000017941 */ /* 0x000fea0003800000 */
.L_x_19033:
        /* <DEDUP_REMOVED lines=9> */
.L_x_19037:
[----:B------:R-:W-:Y:S01]  /*21800*/  PRMT R4, R4, 0x7610, R20 ;  /* 0x0000761004047816 */ /* 0x000fe20000000014 */
[----:B------:R-:W-:Y:S02]  /*21810*/  IMAD.MOV.U32 R28, RZ, RZ, R23 ;  /* 0x000000ffff1c7224 */ /* 0x000fe400078e0017 */
[----:B------:R-:W-:Y:S01]  /*21820*/  IMAD.MOV.U32 R23, RZ, RZ, R30 ;  /* 0x000000ffff177224 */ /* 0x000fe200078e001e */
[----:B------:R-:W-:Y:S02]  /*21830*/  PRMT R20, R20, 0x5410, R4 ;  /* 0x0000541014147816 */ /* 0x000fe40000000004 */
.L_x_19038:
[----:B------:R-:W-:Y:S05]  /*21840*/  BSYNC B1 ;  /* 0x0000000000017941 */ /* 0x000fea0003800000 */
.L_x_19036:
        /* <DEDUP_REMOVED lines=9> */
.L_x_19040:
[----:B------:R-:W-:Y:S01]  /*218e0*/  IMAD.MOV.U32 R30, RZ, RZ, R28 ;  /* 0x000000ffff1e7224 */ /* 0x000fe200078e001c */
[----:B------:R-:W-:Y:S01]  /*218f0*/  PRMT R25, R25, 0x7610, R4 ;  /* 0x0000761019197816 */ /* 0x000fe20000000004 */
[----:B------:R-:W-:Y:S01]  /*21900*/  IMAD.MOV.U32 R28, RZ, RZ, R29 ;  /* 0x000000ffff1c7224 */ /* 0x000fe200078e001d */
[----:B------:R-:W-:Y:S02]  /*21910*/  PRMT R4, R4, 0x7610, R22 ;  /* 0x0000761004047816 */ /* 0x000fe40000000016 */
.L_x_19041:
[----:B------:R-:W-:Y:S05]  /*21920*/  BSYNC B1 ;  /* 0x0000000000017941 */ /* 0x000fea0003800000 */
.L_x_19039:
        /* <DEDUP_REMOVED lines=9> */
.L_x_19043:
[----:B------:R-:W-:Y:S01]  /*219c0*/  PRMT R22, R22, 0x7610, R25 ;  /* 0x0000761016167816 */ /* 0x000fe20000000019 */
[----:B------:R-:W-:Y:S02]  /*219d0*/  IMAD.MOV.U32 R29, RZ, RZ, R30 ;  /* 0x000000ffff1d7224 */ /* 0x000fe400078e001e */
[----:B------:R-:W-:Y:S01]  /*219e0*/  IMAD.MOV.U32 R30, RZ, RZ, R21 ;  /* 0x000000ffff1e7224 */ /* 0x000fe200078e0015 */
[----:B------:R-:W-:Y:S02]  /*219f0*/  PRMT R25, R25, 0x5410, R22 ;  /* 0x0000541019197816 */ /* 0x000fe40000000016 */
.L_x_19044:
[----:B------:R-:W-:Y:S05]  /*21a00*/  BSYNC B1 ;  /* 0x0000000000017941 */ /* 0x000fea0003800000 */
.L_x_19042:
        /* <DEDUP_REMOVED lines=9> */
.L_x_19046:
[----:B------:R-:W-:Y:S01]  /*21aa0*/  IMAD.MOV.U32 R21, RZ, RZ, R29 ;  /* 0x000000ffff157224 */ /* 0x000fe200078e001d */
[C---:B------:R-:W-:Y:S01]  /*21ab0*/  PRMT R4, R22.reuse, 0x7632, R4 ;  /* 0x0000763216047816 */ /* 0x040fe20000000004 */
[----:B------:R-:W-:Y:S01]  /*21ac0*/  IMAD.MOV.U32 R29, RZ, RZ, R24 ;  /* 0x000000ffff1d7224 */ /* 0x000fe200078e0018 */
[----:B------:R-:W-:Y:S02]  /*21ad0*/  PRMT R22, R22, 0x5410, R26 ;  /* 0x0000541016167816 */ /* 0x000fe4000000001a */
.L_x_19047:
[----:B------:R-:W-:Y:S05]  /*21ae0*/  BSYNC B1 ;  /* 0x0000000000017941 */ /* 0x000fea0003800000 */
.L_x_19045:
        /* <DEDUP_REMOVED lines=16> */
.L_x_19049:
[----:B------:R-:W-:Y:S01]  /*21bf0*/  IMAD.MOV.U32 R15, RZ, RZ, R3 ;  /* 0x000000ffff0f7224 */ /* 0x000fe200078e0003 */
[C---:B------:R-:W-:Y:S01]  /*21c00*/  PRMT R17, R7.reuse, 0x7632, R17 ;  /* 0x0000763207117816 */ /* 0x040fe20000000011 */
[----:B------:R-:W-:Y:S01]  /*21c10*/  IMAD.MOV.U32 R3, RZ, RZ, R16 ;  /* 0x000000ffff037224 */ /* 0x000fe200078e0010 */
[----:B------:R-:W-:Y:S02]  /*21c20*/  PRMT R7, R7, 0x5410, R7 ;  /* 0x0000541007077816 */ /* 0x000fe40000000007 */
.L_x_19050:
[----:B------:R-:W-:Y:S05]  /*21c30*/  BSYNC B1 ;  /* 0x0000000000017941 */ /* 0x000fea0003800000 */
.L_x_19048:
        /* <DEDUP_REMOVED lines=9> */
.L_x_19052:
[----:B------:R-:W-:Y:S01]  /*21cd0*/  IMAD.MOV.U32 R16, RZ, RZ, R15 ;  /* 0x000000ffff107224 */ /* 0x000fe200078e000f */
[----:B------:R-:W-:Y:S01]  /*21ce0*/  PRMT R17, R26, 0x5432, R17 ;  /* 0x000054321a117816 */ /* 0x000fe20000000011 */
[----:B------:R-:W-:Y:S02]  /*21cf0*/  IMAD.MOV.U32 R15, RZ, RZ, R14 ;  /* 0x000000ffff0f7224 */ /* 0x000fe400078e000e */
.L_x_19053:
[----:B------:R-:W-:Y:S05]  /*21d00*/  BSYNC B1 ;  /* 0x0000000000017941 */ /* 0x000fea0003800000 */
.L_x_19051:
        /* <DEDUP_REMOVED lines=9> */
.L_x_19055:
[----:B------:R-:W-:Y:S01]  /*21da0*/  IMAD.MOV.U32 R31, RZ, RZ, R16 ;  /* 0x000000ffff1f7224 */ /* 0x000fe200078e0010 */
[----:B------:R-:W-:Y:S01]  /*21db0*/  PRMT R14, R14, 0x7610, R17 ;  /* 0x000076100e0e7816 */ /* 0x000fe20000000011 */
[----:B------:R-:W-:Y:S01]  /*21dc0*/  IMAD.MOV.U32 R16, RZ, RZ, R23 ;  /* 0x000000ffff107224 */ /* 0x000fe200078e0017 */
[----:B------:R-:W-:Y:S02]  /*21dd0*/  PRMT R17, R17, 0x7610, R20 ;  /* 0x0000761011117816 */ /* 0x000fe40000000014 */
.L_x_19056:
[----:B------:R-:W-:Y:S05]  /*21de0*/  BSYNC B1 ;  /* 0x0000000000017941 */ /* 0x000fea0003800000 */
.L_x_19054:
        /* <DEDUP_REMOVED lines=9> */
.L_x_19058:
[----:B------:R-:W-:Y:S01]  /*21e80*/  IMAD.MOV.U32 R23, RZ, RZ, R31 ;  /* 0x000000ffff177224 */ /* 0x000fe200078e001f */
[C---:B------:R-:W-:Y:S01]  /*21e90*/  PRMT R7, R14.reuse, 0x7632, R7 ;  /* 0x000076320e077816 */ /* 0x040fe20000000007 */
[----:B------:R-:W-:Y:S01]  /*21ea0*/  IMAD.MOV.U32 R31, RZ, RZ, R28 ;  /* 0x000000ffff1f7224 */ /* 0x000fe200078e001c */
[----:B------:R-:W-:Y:S02]  /*21eb0*/  PRMT R14, R14, 0x7610, R4 ;  /* 0x000076100e0e7816 */ /* 0x000fe40000000004 */
.L_x_19059:
[----:B------:R-:W-:Y:S05]  /*21ec0*/  BSYNC B1 ;  /* 0x0000000000017941 */ /* 0x000fea0003800000 */
.L_x_19057:
        /* <DEDUP_REMOVED lines=9> */
.L_x_19061:
[----:B------:R-:W-:Y:S01]  /*21f60*/  IMAD.MOV.U32 R20, RZ, RZ, R23 ;  /* 0x000000ffff147224 */ /* 0x000fe200078e0017 */
[--C-:B------:R-:W-:Y:S01]  /*21f70*/  PRMT R4, R4, 0x5410, R7.reuse ;  /* 0x0000541004047816 */ /* 0x100fe20000000007 */
[----:B------:R-:W-:Y:S01]  /*21f80*/  IMAD.MOV.U32 R23, RZ, RZ, R30 ;  /* 0x000000ffff177224 */ /* 0x000fe200078e001e */
[----:B------:R-:W-:Y:S02]  /*21f90*/  PRMT R7, R25, 0x7632, R7 ;  /* 0x0000763219077816 */ /* 0x000fe40000000007 */
.L_x_19062:
[----:B------:R-:W-:Y:S05]  /*21fa0*/  BSYNC B1 ;  /* 0x0000000000017941 */ /* 0x000fea0003800000 */
.L_x_19060:
        /* <DEDUP_REMOVED lines=9> */
.L_x_19064:
[----:B------:R-:W-:Y:S01]  /*22040*/  IMAD.MOV.U32 R24, RZ, RZ, R20 ;  /* 0x000000ffff187224 */ /* 0x000fe200078e0014 */
[----:B------:R-:W-:Y:S01]  /*22050*/  PRMT R25, R25, 0x7610, R4 ;  /* 0x0000761019197816 */ /* 0x000fe20000000004 */
[----:B------:R-:W-:Y:S01]  /*22060*/  IMAD.MOV.U32 R20, RZ, RZ, R29 ;  /* 0x000000ffff147224 */ /* 0x000fe200078e001d */
[----:B------:R-:W-:Y:S02]  /*22070*/  PRMT R4, R4, 0x7610, R22 ;  /* 0x0000761004047816 */ /* 0x000fe40000000016 */
.L_x_19065:
[----:B------:R-:W-:Y:S05]  /*22080*/  BSYNC B1 ;  /* 0x0000000000017941 */ /* 0x000fea0003800000 */
.L_x_19063:
        /* <DEDUP_REMOVED lines=9> */
.L_x_19067:
[----:B------:R-:W-:Y:S01]  /*22120*/  IMAD.MOV.U32 R22, RZ, RZ, R24 ;  /* 0x000000ffff167224 */ /* 0x000fe200078e0018 */
[C---:B------:R-:W-:Y:S01]  /*22130*/  PRMT R14, R25.reuse, 0x7632, R14 ;  /* 0x00007632190e7816 */ /* 0x040fe2000000000e */
[----:B------:R-:W-:Y:S01]  /*22140*/  IMAD.MOV.U32 R24, RZ, RZ, R21 ;  /* 0x000000ffff187224 */ /* 0x000fe200078e0015 */
[----:B------:R-:W-:Y:S02]  /*22150*/  PRMT R25, R25, 0x5410, R4 ;  /* 0x0000541019197816 */ /* 0x000fe40000000004 */
.L_x_19068:
[----:B------:R-:W-:Y:S05]  /*22160*/  BSYNC B1 ;  /* 0x0000000000017941 */ /* 0x000fea0003800000 */
.L_x_19066:
        /* <DEDUP_REMOVED lines=16> */
.L_x_19070:
[----:B------:R-:W-:Y:S01]  /*22270*/  IMAD.MOV.U32 R18, RZ, RZ, R3 ;  /* 0x000000ffff127224 */ /* 0x000fe200078e0003 */
[C---:B------:R-:W-:Y:S01]  /*22280*/  PRMT R4, R7.reuse, 0x7632, R4 ;  /* 0x0000763207047816 */ /* 0x040fe20000000004 */
[----:B------:R-:W-:Y:S01]  /*22290*/  IMAD.MOV.U32 R3, RZ, RZ, R15 ;  /* 0x000000ffff037224 */ /* 0x000fe200078e000f */
[----:B------:R-:W-:Y:S02]  /*222a0*/  PRMT R7, R7, 0x5410, R17 ;  /* 0x0000541007077816 */ /* 0x000fe40000000011 */
.L_x_19071:
[----:B------:R-:W-:Y:S05]  /*222b0*/  BSYNC B1 ;  /* 0x0000000000017941 */ /* 0x000fea0003800000 */
.L_x_19069:
        /* <DEDUP_REMOVED lines=9> */
.L_x_19073:
[----:B------:R-:W-:Y:S01]  /*22350*/  IMAD.MOV.U32 R26, RZ, RZ, R18 ;  /* 0x000000ffff1a7224 */ /* 0x000fe200078e0012 */
[----:B------:R-:W-:Y:S01]  /*22360*/  PRMT R15, R15, 0x5410, R4 ;  /* 0x000054100f0f7816 */ /* 0x000fe20000000004 */
[----:B------:R-:W-:Y:S01]  /*22370*/  IMAD.MOV.U32 R18, RZ, RZ, R16 ;  /* 0x000000ffff127224 */ /* 0x000fe200078e0010 */
[----:B------:R-:W-:Y:S02]  /*22380*/  PRMT R4, R17, 0x7632, R4 ;  /* 0x0000763211047816 */ /* 0x000fe40000000004 */
.L_x_19074:
[----:B------:R-:W-:Y:S05]  /*22390*/  BSYNC B1 ;  /* 0x0000000000017941 */ /* 0x000fea0003800000 */
.L_x_19072:
        /* <DEDUP_REMOVED lines=9> */
.L_x_19076:
[----:B------:R-:W-:Y:S01]  /*22430*/  IMAD.MOV.U32 R16, RZ, RZ, R26 ;  /* 0x000000ffff107224 */ /* 0x000fe200078e001a */
[----:B------:R-:W-:Y:S01]  /*22440*/  PRMT R15, R15, 0x7632, R14 ;  /* 0x000076320f0f7816 */ /* 0x000fe2000000000e */
[----:B------:R-:W-:Y:S02]  /*22450*/  IMAD.MOV.U32 R26, RZ, RZ, R31 ;  /* 0x000000ffff1a7224 */ /* 0x000fe400078e001f */
.L_x_19077:
[----:B------:R-:W-:Y:S05]  /*22460*/  BSYNC B1 ;  /* 0x0000000000017941 */ /* 0x000fea0003800000 */
.L_x_19075:
        /* <DEDUP_REMOVED lines=9> */
.L_x_19079:
[----:B------:R-:W-:Y:S01]  /*22500*/  IMAD.MOV.U32 R17, RZ, RZ, R16 ;  /* 0x000000ffff117224 */ /* 0x000fe200078e0010 */
[----:B------:R-:W-:Y:S01]  /*22510*/  PRMT R14, R14, 0x5410, R15 ;  /* 0x000054100e0e7816 */ /* 0x000fe2000000000f */
[----:B------:R-:W-:Y:S01]  /*22520*/  IMAD.MOV.U32 R16, RZ, RZ, R23 ;  /* 0x000000ffff107224 */ /* 0x000fe200078e0017 */
[----:B------:R-:W-:Y:S02]  /*22530*/  PRMT R15, R7, 0x7610, R15 ;  /* 0x00007610070f7816 */ /* 0x000fe4000000000f */
.L_x_19080:
[----:B------:R-:W-:Y:S05]  /*22540*/  BSYNC B1 ;  /* 0x0000000000017941 */ /* 0x000fea0003800000 */
.L_x_19078:
        /* <DEDUP_REMOVED lines=9> */
.L_x_19082:
[----:B------:R-:W-:Y:S01]  /*225e0*/  IMAD.MOV.U32 R21, RZ, RZ, R17 ;  /* 0x000000ffff157224 */ /* 0x000fe200078e0011 */
[C---:B------:R-:W-:Y:S01]  /*225f0*/  PRMT R7, R14.reuse, 0x7632, R7 ;  /* 0x000076320e077816 */ /* 0x040fe20000000007 */
[----:B------:R-:W-:Y:S01]  /*22600*/  IMAD.MOV.U32 R17, RZ, RZ, R20 ;  /* 0x000000ffff117224 */ /* 0x000fe200078e0014 */
[----:B------:R-:W-:Y:S02]  /*22610*/  PRMT R14, R14, 0x7610, R4 ;  /* 0x000076100e0e7816 */ /* 0x000fe40000000004 */
.L_x_19083:
[----:B------:R-:W-:Y:S05]  /*22620*/  BSYNC B1 ;  /* 0x0000000000017941 */ /* 0x000fea0003800000 */
.L_x_19081:
        /* <DEDUP_REMOVED lines=9> */
.L_x_19085:
[----:B------:R-:W-:Y:S01]  /*226c0*/  IMAD.MOV.U32 R23, RZ, RZ, R21 ;  /* 0x000000ffff177224 */ /* 0x000fe200078e0015 */
[--C-:B------:R-:W-:Y:S01]  /*226d0*/  PRMT R4, R4, 0x5410, R7.reuse ;  /* 0x0000541004047816 */ /* 0x100fe20000000007 */
[----:B------:R-:W-:Y:S01]  /*226e0*/  IMAD.MOV.U32 R21, RZ, RZ, R24 ;  /* 0x000000ffff157224 */ /* 0x000fe200078e0018 */
[----:B------:R-:W-:Y:S02]  /*226f0*/  PRMT R7, R25, 0x7632, R7 ;  /* 0x0000763219077816 */ /* 0x000fe40000000007 */
.L_x_19086:
[----:B------:R-:W-:Y:S05]  /*22700*/  BSYNC B1 ;  /* 0x0000000000017941 */ /* 0x000fea0003800000 */
.L_x_19084:
        /* <DEDUP_REMOVED lines=9> */
.L_x_19088:
[----:B------:R-:W-:Y:S01]  /*227a0*/  IMAD.MOV.U32 R20, RZ, RZ, R23 ;  /* 0x000000ffff147224 */ /* 0x000fe200078e0017 */
[C---:B------:R-:W-:Y:S01]  /*227b0*/  PRMT R24, R4.reuse, 0x7632, R24 ;  /* 0x0000763204187816 */ /* 0x040fe20000000018 */
[----:B------:R-:W-:Y:S01]  /*227c0*/  IMAD.MOV.U32 R23, RZ, RZ, R22 ;  /* 0x000000ffff177224 */ /* 0x000fe200078e0016 */
[----:B------:R-:W-:Y:S02]  /*227d0*/  PRMT R4, R4, 0x5410, R14 ;  /* 0x0000541004047816 */ /* 0x000fe4000000000e */
.L_x_19089:
[----:B------:R-:W-:Y:S05]  /*227e0*/  BSYNC B1 ;  /* 0x0000000000017941 */ /* 0x000fea0003800000 */
.L_x_19087:
        /* <DEDUP_REMOVED lines=16> */
.L_x_19091:
[----:B------:R-:W-:Y:S01]  /*228f0*/  IMAD.MOV.U32 R8, RZ, RZ, R3 ;  /* 0x000000ffff087224 */ /* 0x000fe200078e0003 */
[C---:B------:R-:W-:Y:S01]  /*22900*/  PRMT R14, R7.reuse, 0x7632, R14 ;  /* 0x00007632070e7816 */ /* 0x040fe2000000000e */
[----:B------:R-:W-:Y:S01]  /*22910*/  IMAD.MOV.U32 R3, RZ, RZ, R18 ;  /* 0x000000ffff037224 */ /* 0x000fe200078e0012 */
[----:B------:R-:W-:Y:S02]  /*22920*/  PRMT R7, R7, 0x5410, R4 ;  /* 0x0000541007077816 */ /* 0x000fe40000000004 */
.L_x_19092:
[----:B------:R-:W-:Y:S05]  /*22930*/  BSYNC B1 ;  /* 0x0000000000017941 */ /* 0x000fea0003800000 */
.L_x_19090:
        /* <DEDUP_REMOVED lines=9> */
.L_x_19094:
[----:B------:R-:W-:Y:S01]  /*229d0*/  IMAD.MOV.U32 R19, RZ, RZ, R8 ;  /* 0x000000ffff137224 */ /* 0x000fe200078e0008 */
[----:B------:R-:W-:Y:S01]  /*229e0*/  PRMT R4, R14, 0x7610, R4 ;  /* 0x000076100e047816 */ /* 0x000fe20000000004 */
[----:B------:R-:W-:Y:S01]  /*229f0*/  IMAD.MOV.U32 R8, RZ, RZ, R26 ;  /* 0x000000ffff087224 */ /* 0x000fe200078e001a */
[----:B------:R-:W-:Y:S02]  /*22a00*/  PRMT R14, R15, 0x7632, R14 ;  /* 0x000076320f0e7816 */ /* 0x000fe4000000000e */
.L_x_19095:
[----:B------:R-:W-:Y:S05]  /*22a10*/  BSYNC B1 ;  /* 0x0000000000017941 */ /* 0x000fea0003800000 */
.L_x_19093:
        /* <DEDUP_REMOVED lines=9> */
.L_x_19097:
[----:B------:R-:W-:Y:S01]  /*22ab0*/  PRMT R15, R15, 0x5410, R4 ;  /* 0x000054100f0f7816 */ /* 0x000fe20000000004 */
[----:B------:R-:W-:Y:S02]  /*22ac0*/  IMAD.MOV.U32 R18, RZ, RZ, R19 ;  /* 0x000000ffff127224 */ /* 0x000fe400078e0013 */
[----:B------:R-:W-:Y:S01]  /*22ad0*/  IMAD.MOV.U32 R19, RZ, RZ, R16 ;  /* 0x000000ffff137224 */ /* 0x000fe200078e0010 */
[----:B------:R-:W-:Y:S02]  /*22ae0*/  PRMT R4, R15, 0x7610, R4 ;  /* 0x000076100f047816 */ /* 0x000fe40000000004 */
.L_x_19098:
[----:B------:R-:W-:Y:S05]  /*22af0*/  BSYNC B1 ;  /* 0x0000000000017941 */ /* 0x000fea0003800000 */
.L_x_19096:
        /* <DEDUP_REMOVED lines=9> */
.L_x_19100:
[----:B------:R-:W-:Y:S01]  /*22b90*/  IMAD.MOV.U32 R16, RZ, RZ, R18 ;  /* 0x000000ffff107224 */ /* 0x000fe200078e0012 */
[----:B------:R-:W-:Y:S01]  /*22ba0*/  PRMT R15, R15, 0x7632, R14 ;  /* 0x000076320f0f7816 */ /* 0x000fe2000000000e */
[----:B------:R-:W-:Y:S02]  /*22bb0*/  IMAD.MOV.U32 R18, RZ, RZ, R17 ;  /* 0x000000ffff127224 */ /* 0x000fe400078e0011 */
.L_x_19101:
[----:B------:R-:W-:Y:S05]  /*22bc0*/  BSYNC B1 ;  /* 0x0000000000017941 */ /* 0x000fea0003800000 */
.L_x_19099:
        /* <DEDUP_REMOVED lines=9> */
.L_x_19103:
[----:B------:R-:W-:Y:S01]  /*22c60*/  IMAD.MOV.U32 R22, RZ, RZ, R16 ;  /* 0x000000ffff167224 */ /* 0x000fe200078e0010 */
[----:B------:R-:W-:Y:S01]  /*22c70*/  PRMT R14, R14, 0x5410, R15 ;  /* 0x000054100e0e7816 */ /* 0x000fe2000000000f */
[----:B------:R-:W-:Y:S01]  /*22c80*/  IMAD.MOV.U32 R16, RZ, RZ, R21 ;  /* 0x000000ffff107224 */ /* 0x000fe200078e0015 */
[----:B------:R-:W-:Y:S02]  /*22c90*/  PRMT R15, R7, 0x7610, R15 ;  /* 0x00007610070f7816 */ /* 0x000fe4000000000f */
.L_x_19104:
[----:B------:R-:W-:Y:S05]  /*22ca0*/  BSYNC B1 ;  /* 0x0000000000017941 */ /* 0x000fea0003800000 */
.L_x_19102:
        /* <DEDUP_REMOVED lines=9> */
.L_x_19106:
[----:B------:R-:W-:Y:S01]  /*22d40*/  IMAD.MOV.U32 R17, RZ, RZ, R22 ;  /* 0x000000ffff117224 */ /* 0x000fe200078e0016 */
[----:B------:R-:W-:Y:S01]  /*22d50*/  PRMT R21, R21, 0x7610, R14 ;  /* 0x0000761015157816 */ /* 0x000fe2000000000e */
[----:B------:R-:W-:Y:S01]  /*22d60*/  IMAD.MOV.U32 R22, RZ, RZ, R23 ;  /* 0x000000ffff167224 */ /* 0x000fe200078e0017 */
[----:B------:R-:W-:Y:S02]  /*22d70*/  PRMT R14, R14, 0x7610, R4 ;  /* 0x000076100e0e7816 */ /* 0x000fe40000000004 */
.L_x_19107:
[----:B------:R-:W-:Y:S05]  /*22d80*/  BSYNC B1 ;  /* 0x0000000000017941 */ /* 0x000fea0003800000 */
.L_x_19105:
        /* <DEDUP_REMOVED lines=9> */
.L_x_19109:
[----:B------:R-:W-:Y:S01]  /*22e20*/  IMAD.MOV.U32 R23, RZ, RZ, R17 ;  /* 0x000000ffff177224 */ /* 0x000fe200078e0011 */
[----:B------:R-:W-:Y:S01]  /*22e30*/  PRMT R4, R4, 0x7610, R21 ;  /* 0x0000761004047816 */ /* 0x000fe20000000015 */
[----:B------:R-:W-:Y:S01]  /*22e40*/  IMAD.MOV.U32 R17, RZ, RZ, R20 ;  /* 0x000000ffff117224 */ /* 0x000fe200078e0014 */
[----:B------:R-:W-:Y:S02]  /*22e50*/  PRMT R21, R21, 0x5410, R24 ;  /* 0x0000541015157816 */ /* 0x000fe40000000018 */
.L_x_19110:
[----:B------:R-:W-:Y:S05]  /*22e60*/  BSYNC B1 ;  /* 0x0000000000017941 */ /* 0x000fea0003800000 */
.L_x_19108:
        /* <DEDUP_REMOVED lines=16> */
.L_x_19112:
[----:B------:R-:W-:Y:S01]  /*22f70*/  IMAD.MOV.U32 R12, RZ, RZ, R3 ;  /* 0x000000ffff0c7224 */ /* 0x000fe200078e0003 */
[----:B------:R-:W-:Y:S01]  /*22f80*/  PRMT R20, R20, 0x7610, R7 ;  /* 0x0000761014147816 */ /* 0x000fe20000000007 */
[----:B------:R-:W-:Y:S01]  /*22f90*/  IMAD.MOV.U32 R3, RZ, RZ, R8 ;  /* 0x000000ffff037224 */ /* 0x000fe200078e0008 */
[----:B------:R-:W-:Y:S02]  /*22fa0*/  PRMT R7, R7, 0x5410, R14 ;  /* 0x0000541007077816 */ /* 0x000fe4000000000e */
.L_x_19113:
[----:B------:R-:W-:Y:S05]  /*22fb0*/  BSYNC B1 ;  /* 0x0000000000017941 */ /* 0x000fea0003800000 */
.L_x_19111:
        /* <DEDUP_REMOVED lines=9> */
.L_x_19115:
[----:B------:R-:W-:Y:S01]  /*23050*/  IMAD.MOV.U32 R25, RZ, RZ, R12 ;  /* 0x000000ffff197224 */ /* 0x000fe200078e000c */
[----:B------:R-:W-:Y:S01]  /*23060*/  PRMT R20, R20, 0x5432, R4 ;  /* 0x0000543214147816 */ /* 0x000fe20000000004 */
[----:B------:R-:W-:Y:S02]  /*23070*/  IMAD.MOV.U32 R12, RZ, RZ, R19 ;  /* 0x000000ffff0c7224 */ /* 0x000fe400078e0013 */
.L_x_19116:
[----:B------:R-:W-:Y:S05]  /*23080*/  BSYNC B1 ;  /* 0x0000000000017941 */ /* 0x000fea0003800000 */
.L_x_19114:
        /* <DEDUP_REMOVED lines=9> */
.L_x_19118:
[----:B------:R-:W-:Y:S01]  /*23120*/  IMAD.MOV.U32 R19, RZ, RZ, R25 ;  /* 0x000000ffff137224 */ /* 0x000fe200078e0019 */
[----:B------:R-:W-:Y:S01]  /*23130*/  PRMT R14, R20, 0x7610, R14 ;  /* 0x00007610140e7816 */ /* 0x000fe2000000000e */
[----:B------:R-:W-:Y:S01]  /*23140*/  IMAD.MOV.U32 R25, RZ, RZ, R18 ;  /* 0x000000ffff197224 */ /* 0x000fe200078e0012 */
[----:B------:R-:W-:Y:S02]  /*23150*/  PRMT R20, R15, 0x7632, R20 ;  /* 0x000076320f147816 */ /* 0x000fe40000000014 */
.L_x_19119:
[----:B------:R-:W-:Y:S05]  /*23160*/  BSYNC B1 ;  /* 0x0000000000017941 */ /* 0x000fea0003800000 */
.L_x_19117:
        /* <DEDUP_REMOVED lines=9> */
.L_x_19121:
[----:B------:R-:W-:Y:S01]  /*23200*/  IMAD.MOV.U32 R29, RZ, RZ, R19 ;  /* 0x000000ffff1d7224 */ /* 0x000fe200078e0013 */
[----:B------:R-:W-:Y:S01]  /*23210*/  PRMT R18, R14, 0x7610, R18 ;  /* 0x000076100e127816 */ /* 0x000fe20000000012 */
[----:B------:R-:W-:Y:S01]  /*23220*/  IMAD.MOV.U32 R19, RZ, RZ, R16 ;  /* 0x000000ffff137224 */ /* 0x000fe200078e0010 */
[----:B------:R-:W-:Y:S02]  /*23230*/  PRMT R14, R15, 0x7610, R14 ;  /* 0x000076100f0e7816 */ /* 0x000fe4000000000e */
.L_x_19122:
[----:B------:R-:W-:Y:S05]  /*23240*/  BSYNC B1 ;  /* 0x0000000000017941 */ /* 0x000fea0003800000 */
.L_x_19120:
        /* <DEDUP_REMOVED lines=9> */
.L_x_19124:
[----:B------:R-:W-:Y:S01]  /*232e0*/  IMAD.MOV.U32 R15, RZ, RZ, R29 ;  /* 0x000000ffff0f7224 */ /* 0x000fe200078e001d */
[----:B------:R-:W-:Y:S01]  /*232f0*/  PRMT R21, R18, 0x7610, R21 ;  /* 0x0000761012157816 */ /* 0x000fe20000000015 */
[----:B------:R-:W-:Y:S01]  /*23300*/  IMAD.MOV.U32 R29, RZ, RZ, R22 ;  /* 0x000000ffff1d7224 */ /* 0x000fe200078e0016 */
[----:B------:R-:W-:Y:S02]  /*23310*/  PRMT R18, R14, 0x7632, R18 ;  /* 0x000076320e127816 */ /* 0x000fe40000000012 */
.L_x_19125:
[----:B------:R-:W-:Y:S05]  /*23320*/  BSYNC B1 ;  /* 0x0000000000017941 */ /* 0x000fea0003800000 */
.L_x_19123:
        /* <DEDUP_REMOVED lines=9> */
.L_x_19127:
[----:B------:R-:W-:Y:S01]  /*233c0*/  IMAD.MOV.U32 R16, RZ, RZ, R15 ;  /* 0x000000ffff107224 */ /* 0x000fe200078e000f */
[----:B------:R-:W-:Y:S01]  /*233d0*/  PRMT R14, R14, 0x5410, R21 ;  /* 0x000054100e0e7816 */ /* 0x000fe20000000015 */
[----:B------:R-:W-:Y:S01]  /*233e0*/  IMAD.MOV.U32 R15, RZ, RZ, R17 ;  /* 0x000000ffff0f7224 */ /* 0x000fe200078e0011 */
[----:B------:R-:W-:Y:S02]  /*233f0*/  PRMT R21, R21, 0x7632, R21 ;  /* 0x0000763215157816 */ /* 0x000fe40000000015 */
.L_x_19128:
[----:B------:R-:W-:Y:S05]  /*23400*/  BSYNC B1 ;  /* 0x0000000000017941 */ /* 0x000fea0003800000 */
.L_x_19126:
        /* <DEDUP_REMOVED lines=9> */
.L_x_19130:
[----:B------:R-:W-:Y:S01]  /*234a0*/  IMAD.MOV.U32 R22, RZ, RZ, R16 ;  /* 0x000000ffff167224 */ /* 0x000fe200078e0010 */
[C---:B------:R-:W-:Y:S01]  /*234b0*/  PRMT R17, R14.reuse, 0x7632, R17 ;  /* 0x000076320e117816 */ /* 0x040fe20000000011 */
[----:B------:R-:W-:Y:S01]  /*234c0*/  IMAD.MOV.U32 R16, RZ, RZ, R23 ;  /* 0x000000ffff107224 */ /* 0x000fe200078e0017 */
[----:B------:R-:W-:Y:S02]  /*234d0*/  PRMT R14, R14, 0x7610, R4 ;  /* 0x000076100e0e7816 */ /* 0x000fe40000000004 */
.L_x_19131:
[----:B------:R-:W-:Y:S05]  /*234e0*/  BSYNC B1 ;  /* 0x0000000000017941 */ /* 0x000fea0003800000 */
.L_x_19129:
        /* <DEDUP_REMOVED lines=16> */
.L_x_19133:
[----:B------:R-:W-:Y:S01]  /*235f0*/  IMAD.MOV.U32 R4, RZ, RZ, R3 ;  /* 0x000000ffff047224 */ /* 0x000fe200078e0003 */
[----:B------:R-:W-:Y:S01]  /*23600*/  PRMT R7, R7, 0x7632, R20 ;  /* 0x0000763207077816 */ /* 0x000fe20000000014 */
[----:B------:R-:W-:Y:S02]  /*23610*/  IMAD.MOV.U32 R3, RZ, RZ, R12 ;  /* 0x000000ffff037224 */ /* 0x000fe400078e000c */
.L_x_19134:
[----:B------:R-:W-:Y:S05]  /*23620*/  BSYNC B1 ;  /* 0x0000000000017941 */ /* 0x000fea0003800000 */
.L_x_19132:
        /* <DEDUP_REMOVED lines=9> */
.L_x_19136:
[----:B------:R-:W-:Y:S01]  /*236c0*/  IMAD.MOV.U32 R8, RZ, RZ, R4 ;  /* 0x000000ffff087224 */ /* 0x000fe200078e0004 */
[----:B------:R-:W-:Y:S01]  /*236d0*/  PRMT R9, R7, 0x7610, R9 ;  /* 0x0000761007097816 */ /* 0x000fe20000000009 */
[----:B------:R-:W-:Y:S01]  /*236e0*/  IMAD.MOV.U32 R4, RZ, RZ, R25 ;  /* 0x000000ffff047224 */ /* 0x000fe200078e0019 */
[----:B------:R-:W-:Y:S02]  /*236f0*/  PRMT R7, R20, 0x7610, R7 ;  /* 0x0000761014077816 */ /* 0x000fe40000000007 */
.L_x_19137:
[----:B------:R-:W-:Y:S05]  /*23700*/  BSYNC B1 ;  /* 0x0000000000017941 */ /* 0x000fea0003800000 */
.L_x_19135:
        /* <DEDUP_REMOVED lines=9> */
.L_x_19139:
[----:B------:R-:W-:Y:S01]  /*237a0*/  IMAD.MOV.U32 R24, RZ, RZ, R8 ;  /* 0x000000ffff187224 */ /* 0x000fe200078e0008 */
[----:B------:R-:W-:Y:S01]  /*237b0*/  PRMT R9, R14, 0x5410, R9 ;  /* 0x000054100e097816 */ /* 0x000fe20000000009 */
[----:B------:R-:W-:Y:S02]  /*237c0*/  IMAD.MOV.U32 R8, RZ, RZ, R19 ;  /* 0x000000ffff087224 */ /* 0x000fe400078e0013 */
.L_x_19140:
[----:B------:R-:W-:Y:S05]  /*237d0*/  BSYNC B1 ;  /* 0x0000000000017941 */ /* 0x000fea0003800000 */
.L_x_19138:
        /* <DEDUP_REMOVED lines=9> */
.L_x_19142:
[----:B------:R-:W-:Y:S01]  /*23870*/  IMAD.MOV.U32 R26, RZ, RZ, R24 ;  /* 0x000000ffff1a7224 */ /* 0x000fe200078e0018 */
[C---:B------:R-:W-:Y:S01]  /*23880*/  PRMT R31, R9.reuse, 0x7632, R31 ;  /* 0x00007632091f7816 */ /* 0x040fe2000000001f */
[----:B------:R-:W-:Y:S01]  /*23890*/  IMAD.MOV.U32 R24, RZ, RZ, R29 ;  /* 0x000000ffff187224 */ /* 0x000fe200078e001d */
[----:B------:R-:W-:Y:S02]  /*238a0*/  PRMT R9, R9, 0x5410, R18 ;  /* 0x0000541009097816 */ /* 0x000fe40000000012 */
.L_x_19143:
[----:B------:R-:W-:Y:S05]  /*238b0*/  BSYNC B1 ;  /* 0x0000000000017941 */ /* 0x000fea0003800000 */
.L_x_19141:
        /* <DEDUP_REMOVED lines=9> */
.L_x_19145:
[----:B------:R-:W-:Y:S01]  /*23950*/  IMAD.MOV.U32 R28, RZ, RZ, R26 ;  /* 0x000000ffff1c7224 */ /* 0x000fe200078e001a */
[----:B------:R-:W-:Y:S01]  /*23960*/  PRMT R31, R21, 0x5410, R31 ;  /* 0x00005410151f7816 */ /* 0x000fe2000000001f */
[----:B------:R-:W-:Y:S02]  /*23970*/  IMAD.MOV.U32 R26, RZ, RZ, R15 ;  /* 0x000000ffff1a7224 */ /* 0x000fe400078e000f */
.L_x_19146:
[----:B------:R-:W-:Y:S05]  /*23980*/  BSYNC B1 ;  /* 0x0000000000017941 */ /* 0x000fea0003800000 */
.L_x_19144:
        /* <DEDUP_REMOVED lines=9> */
.L_x_19148:
[----:B------:R-:W-:Y:S01]  /*23a20*/  IMAD.MOV.U32 R29, RZ, RZ, R28 ;  /* 0x000000ffff1d7224 */ /* 0x000fe200078e001c */
[C---:B------:R-:W-:Y:S01]  /*23a30*/  PRMT R32, R31.reuse, 0x7632, R32 ;  /* 0x000076321f207816 */ /* 0x040fe20000000020 */
[----:B------:R-:W-:Y:S01]  /*23a40*/  IMAD.MOV.U32 R28, RZ, RZ, R16 ;  /* 0x000000ffff1c7224 */ /* 0x000fe200078e0010 */
[----:B------:R-:W-:Y:S02]  /*23a50*/  PRMT R31, R31, 0x7610, R14 ;  /* 0x000076101f1f7816 */ /* 0x000fe4000000000e */
.L_x_19149:
[----:B------:R-:W-:Y:S05]  /*23a60*/  BSYNC B1 ;  /* 0x0000000000017941 */ /* 0x000fea0003800000 */
.L_x_19147:
        /* <DEDUP_REMOVED lines=9> */
.L_x_19151:
[----:B------:R-:W-:Y:S01]  /*23b00*/  IMAD.MOV.U32 R30, RZ, RZ, R29 ;  /* 0x000000ffff1e7224 */ /* 0x000fe200078e001d */
[----:B------:R-:W-:Y:S01]  /*23b10*/  PRMT R32, R17, 0x5410, R32 ;  /* 0x0000541011207816 */ /* 0x000fe20000000020 */
[----:B------:R-:W-:Y:S02]  /*23b20*/  IMAD.MOV.U32 R29, RZ, RZ, R22 ;  /* 0x000000ffff1d7224 */ /* 0x000fe400078e0016 */
.L_x_19152:
[----:B------:R-:W-:Y:S05]  /*23b30*/  BSYNC B1 ;  /* 0x0000000000017941 */ /* 0x000fea0003800000 */
.L_x_19150:
[----:B------:R-:W0:Y:S01]  /*23b40*/  LDS.128 R20, [0x160] ;  /* 0x00016000ff147984 */ /* 0x000e220000000c00 */
[CC--:B------:R-:W-:Y:S01]  /*23b50*/  FSETP.GT.FTZ.AND P2, PT, R27.reuse, R10.reuse, PT ;  /* 0x0000000a1b00720b */ /* 0x0c0fe20003f54000 */
        /* <DEDUP_REMOVED lines=27> */
.L_x_19154:
[----:B--2---:R-:W-:Y:S01]  /*23d10*/  IMAD.MOV.U32 R10, RZ, RZ, R3 ;  /* 0x000000ffff0a7224 */ /* 0x004fe200078e0003 */
[C---:B------:R-:W-:Y:S01]  /*23d20*/  PRMT R11, R7.reuse, 0x7632, R11 ;  /* 0x00007632070b7816 */ /* 0x040fe2000000000b */
[----:B------:R-:W-:Y:S01]  /*23d30*/  IMAD.MOV.U32 R3, RZ, RZ, R4 ;  /* 0x000000ffff037224 */ /* 0x000fe200078e0004 */
[----:B------:R-:W-:Y:S02]  /*23d40*/  PRMT R7, R7, 0x5410, R7 ;  /* 0x0000541007077816 */ /* 0x000fe40000000007 */
.L_x_19155:
[----:B------:R-:W-:Y:S05]  /*23d50*/  BSYNC B1 ;  /* 0x0000000000017941 */ /* 0x000fea0003800000 */
.L_x_19153:
        /* <DEDUP_REMOVED lines=9> */
.L_x_19157:
[----:B------:R-:W-:Y:S01]  /*23df0*/  IMAD.MOV.U32 R27, RZ, RZ, R10 ;  /* 0x000000ffff1b7224 */ /* 0x000fe200078e000a */
[----:B------:R-:W-:Y:S01]  /*23e00*/  PRMT R4, R11, 0x7610, R4 ;  /* 0x000076100b047816 */ /* 0x000fe20000000004 */
[----:B------:R-:W-:Y:S01]  /*23e10*/  IMAD.MOV.U32 R10, RZ, RZ, R8 ;  /* 0x000000ffff0a7224 */ /* 0x000fe200078e0008 */
[----:B------:R-:W-:Y:S02]  /*23e20*/  PRMT R11, R9, 0x7610, R11 ;  /* 0x00007610090b7816 */ /* 0x000fe4000000000b */
.L_x_19158:
[----:B------:R-:W-:Y:S05]  /*23e30*/  BSYNC B1 ;  /* 0x0000000000017941 */ /* 0x000fea0003800000 */
.L_x_19156:
        /* <DEDUP_REMOVED lines=9> */
.L_x_19160:
[----:B------:R-:W-:Y:S01]  /*23ed0*/  IMAD.MOV.U32 R33, RZ, RZ, R27 ;  /* 0x000000ffff217224 */ /* 0x000fe200078e001b */
[----:B------:R-:W-:Y:S01]  /*23ee0*/  PRMT R7, R4, 0x7610, R7 ;  /* 0x0000761004077816 */ /* 0x000fe20000000007 */
[----:B------:R-:W-:Y:S01]  /*23ef0*/  IMAD.MOV.U32 R27, RZ, RZ, R24 ;  /* 0x000000ffff1b7224 */ /* 0x000fe200078e0018 */
[----:B------:R-:W-:Y:S02]  /*23f00*/  PRMT R4, R9, 0x7632, R4 ;  /* 0x0000763209047816 */ /* 0x000fe40000000004 */
.L_x_19161:
[----:B------:R-:W-:Y:S05]  /*23f10*/  BSYNC B1 ;  /* 0x0000000000017941 */ /* 0x000fea0003800000 */
.L_x_19159:
        /* <DEDUP_REMOVED lines=9> */
.L_x_19163:
[----:B------:R-:W-:Y:S01]  /*23fb0*/  IMAD.MOV.U32 R9, RZ, RZ, R33 ;  /* 0x000000ffff097224 */ /* 0x000fe200078e0021 */
[----:B------:R-:W-:Y:S01]  /*23fc0*/  PRMT R8, R7, 0x7610, R8 ;  /* 0x0000761007087816 */ /* 0x000fe20000000008 */
[----:B------:R-:W-:Y:S01]  /*23fd0*/  IMAD.MOV.U32 R33, RZ, RZ, R26 ;  /* 0x000000ffff217224 */ /* 0x000fe200078e001a */
[----:B------:R-:W-:Y:S02]  /*23fe0*/  PRMT R7, R31, 0x7610, R7 ;  /* 0x000076101f077816 */ /* 0x000fe40000000007 */
.L_x_19164:
[----:B------:R-:W-:Y:S05]  /*23ff0*/  BSYNC B1 ;  /* 0x0000000000017941 */ /* 0x000fea0003800000 */
.L_x_19162:
        /* <DEDUP_REMOVED lines=9> */
.L_x_19166:
[----:B------:R-:W-:Y:S01]  /*24090*/  IMAD.MOV.U32 R20, RZ, RZ, R9 ;  /* 0x000000ffff147224 */ /* 0x000fe200078e0009 */
[----:B------:R-:W-:Y:S01]  /*240a0*/  PRMT R4, R4, 0x5410, R8 ;  /* 0x0000541004047816 */ /* 0x000fe20000000008 */
[----:B------:R-:W-:Y:S01]  /*240b0*/  IMAD.MOV.U32 R9, RZ, RZ, R28 ;  /* 0x000000ffff097224 */ /* 0x000fe200078e001c */
[----:B------:R-:W-:Y:S02]  /*240c0*/  PRMT R8, R31, 0x7632, R8 ;  /* 0x000076321f087816 */ /* 0x000fe40000000008 */
.L_x_19167:
[----:B------:R-:W-:Y:S05]  /*240d0*/  BSYNC B1 ;  /* 0x0000000000017941 */ /* 0x000fea0003800000 */
.L_x_19165:
        /* <DEDUP_REMOVED lines=9> */
.L_x_19169:
[----:B------:R-:W-:Y:S01]  /*24170*/  IMAD.MOV.U32 R31, RZ, RZ, R20 ;  /* 0x000000ffff1f7224 */ /* 0x000fe200078e0014 */
[----:B------:R-:W-:Y:S01]  /*24180*/  PRMT R8, R8, 0x7610, R4 ;  /* 0x0000761008087816 */ /* 0x000fe20000000004 */
[----:B------:R-:W-:Y:S01]  /*24190*/  IMAD.MOV.U32 R20, RZ, RZ, R29 ;  /* 0x000000ffff147224 */ /* 0x000fe200078e001d */
[----:B------:R-:W-:Y:S02]  /*241a0*/  PRMT R4, R4, 0x5410, R32 ;  /* 0x0000541004047816 */ /* 0x000fe40000000020 */
.L_x_19170:
[----:B------:R-:W-:Y:S05]  /*241b0*/  BSYNC B1 ;  /* 0x0000000000017941 */ /* 0x000fea0003800000 */
.L_x_19168:
        /* <DEDUP_REMOVED lines=9> */
.L_x_19172:
[----:B------:R-:W-:Y:S01]  /*24250*/  IMAD.MOV.U32 R24, RZ, RZ, R31 ;  /* 0x000000ffff187224 */ /* 0x000fe200078e001f */
[----:B------:R-:W-:Y:S01]  /*24260*/  PRMT R11, R11, 0x7610, R8 ;  /* 0x000076100b0b7816 */ /* 0x000fe20000000008 */
[----:B------:R-:W-:Y:S01]  /*24270*/  IMAD.MOV.U32 R31, RZ, RZ, R30 ;  /* 0x000000ffff1f7224 */ /* 0x000fe200078e001e */
[----:B------:R-:W-:Y:S02]  /*24280*/  PRMT R8, R8, 0x7610, R32 ;  /* 0x0000761008087816 */ /* 0x000fe40000000020 */
.L_x_19173:
[----:B------:R-:W-:Y:S05]  /*24290*/  BSYNC B1 ;  /* 0x0000000000017941 */ /* 0x000fea0003800000 */
.L_x_19171:
        /* <DEDUP_REMOVED lines=16> */
.L_x_19175:
[----:B------:R-:W-:Y:S01]  /*243a0*/  IMAD.MOV.U32 R12, RZ, RZ, R3 ;  /* 0x000000ffff0c7224 */ /* 0x000fe200078e0003 */
[C---:B------:R-:W-:Y:S01]  /*243b0*/  PRMT R21, R7.reuse, 0x7632, R21 ;  /* 0x0000763207157816 */ /* 0x040fe20000000015 */
[----:B------:R-:W-:Y:S01]  /*243c0*/  IMAD.MOV.U32 R3, RZ, RZ, R10 ;  /* 0x000000ffff037224 */ /* 0x000fe200078e000a */
[----:B------:R-:W-:Y:S02]  /*243d0*/  PRMT R7, R7, 0x5410, R11 ;  /* 0x0000541007077816 */ /* 0x000fe4000000000b */
.L_x_19176:
[----:B------:R-:W-:Y:S05]  /*243e0*/  BSYNC B1 ;  /* 0x0000000000017941 */ /* 0x000fea0003800000 */
.L_x_19174:
        /* <DEDUP_REMOVED lines=9> */
.L_x_19178:
[----:B------:R-:W-:Y:S01]  /*24480*/  IMAD.MOV.U32 R10, RZ, RZ, R12 ;  /* 0x000000ffff0a7224 */ /* 0x000fe200078e000c */
[----:B------:R-:W-:Y:S01]  /*24490*/  PRMT R11, R21, 0x7610, R11 ;  /* 0x00007610150b7816 */ /* 0x000fe2000000000b */
[----:B------:R-:W-:Y:S01]  /*244a0*/  IMAD.MOV.U32 R12, RZ, RZ, R27 ;  /* 0x000000ffff0c7224 */ /* 0x000fe200078e001b */
[----:B------:R-:W-:Y:S02]  /*244b0*/  PRMT R21, R4, 0x7610, R21 ;  /* 0x0000761004157816 */ /* 0x000fe40000000015 */
.L_x_19179:
[----:B------:R-:W-:Y:S05]  /*244c0*/  BSYNC B1 ;  /* 0x0000000000017941 */ /* 0x000fea0003800000 */
.L_x_19177:
        /* <DEDUP_REMOVED lines=9> */
.L_x_19181:
[----:B------:R-:W-:Y:S01]  /*24560*/  IMAD.MOV.U32 R26, RZ, RZ, R10 ;  /* 0x000000ffff1a7224 */ /* 0x000fe200078e000a */
[----:B------:R-:W-:Y:S01]  /*24570*/  PRMT R4, R11, 0x7610, R4 ;  /* 0x000076100b047816 */ /* 0x000fe20000000004 */
[----:B------:R-:W-:Y:S01]  /*24580*/  IMAD.MOV.U32 R10, RZ, RZ, R33 ;  /* 0x000000ffff0a7224 */ /* 0x000fe200078e0021 */
[----:B------:R-:W-:Y:S02]  /*24590*/  PRMT R11, R7, 0x7610, R11 ;  /* 0x00007610070b7816 */ /* 0x000fe4000000000b */
.L_x_19182:
[----:B------:R-:W-:Y:S05]  /*245a0*/  BSYNC B1 ;  /* 0x0000000000017941 */ /* 0x000fea0003800000 */
.L_x_19180:
        /* <DEDUP_REMOVED lines=9> */
.L_x_19184:
[----:B------:R-:W-:Y:S01]  /*24640*/  IMAD.MOV.U32 R27, RZ, RZ, R26 ;  /* 0x000000ffff1b7224 */ /* 0x000fe200078e001a */
[--C-:B------:R-:W-:Y:S01]  /*24650*/  PRMT R21, R21, 0x5410, R4.reuse ;  /* 0x0000541015157816 */ /* 0x100fe20000000004 */
[----:B------:R-:W-:Y:S01]  /*24660*/  IMAD.MOV.U32 R26, RZ, RZ, R9 ;  /* 0x000000ffff1a7224 */ /* 0x000fe200078e0009 */
[----:B------:R-:W-:Y:S02]  /*24670*/  PRMT R4, R8, 0x7610, R4 ;  /* 0x0000761008047816 */ /* 0x000fe40000000004 */
.L_x_19185:
[----:B------:R-:W-:Y:S05]  /*24680*/  BSYNC B1 ;  /* 0x0000000000017941 */ /* 0x000fea0003800000 */
.L_x_19183:
        /* <DEDUP_REMOVED lines=9> */
.L_x_19187:
[----:B------:R-:W-:Y:S01]  /*24720*/  IMAD.MOV.U32 R28, RZ, RZ, R27 ;  /* 0x000000ffff1c7224 */ /* 0x000fe200078e001b */
[----:B------:R-:W-:Y:S01]  /*24730*/  PRMT R9, R9, 0x7610, R21 ;  /* 0x0000761009097816 */ /* 0x000fe20000000015 */
[----:B------:R-:W-:Y:S01]  /*24740*/  IMAD.MOV.U32 R27, RZ, RZ, R20 ;  /* 0x000000ffff1b7224 */ /* 0x000fe200078e0014 */
[----:B------:R-:W-:Y:S02]  /*24750*/  PRMT R21, R21, 0x7610, R4 ;  /* 0x0000761015157816 */ /* 0x000fe40000000004 */
.L_x_19188:
[----:B------:R-:W-:Y:S05]  /*24760*/  BSYNC B1 ;  /* 0x0000000000017941 */ /* 0x000fea0003800000 */
.L_x_19186:
        /* <DEDUP_REMOVED lines=9> */
.L_x_19190:
[----:B------:R-:W-:Y:S01]  /*24800*/  IMAD.MOV.U32 R29, RZ, RZ, R28 ;  /* 0x000000ffff1d7224 */ /* 0x000fe200078e001c */
[C---:B------:R-:W-:Y:S01]  /*24810*/  PRMT R7, R9.reuse, 0x7632, R7 ;  /* 0x0000763209077816 */ /* 0x040fe20000000007 */
[----:B------:R-:W-:Y:S01]  /*24820*/  IMAD.MOV.U32 R28, RZ, RZ, R31 ;  /* 0x000000ffff1c7224 */ /* 0x000fe200078e001f */
[----:B------:R-:W-:Y:S02]  /*24830*/  PRMT R9, R9, 0x7610, R8 ;  /* 0x0000761009097816 */ /* 0x000fe40000000008 */
.L_x_19191:
[----:B------:R-:W-:Y:S05]  /*24840*/  BSYNC B1 ;  /* 0x0000000000017941 */ /* 0x000fea0003800000 */
.L_x_19189:
        /* <DEDUP_REMOVED lines=9> */
.L_x_19193:
[----:B------:R-:W-:Y:S01]  /*248e0*/  IMAD.MOV.U32 R8, RZ, RZ, R29 ;  /* 0x000000ffff087224 */ /* 0x000fe200078e001d */
[--C-:B------:R-:W-:Y:S01]  /*248f0*/  PRMT R4, R4, 0x5410, R7.reuse ;  /* 0x0000541004047816 */ /* 0x100fe20000000007 */
[----:B------:R-:W-:Y:S01]  /*24900*/  IMAD.MOV.U32 R29, RZ, RZ, R24 ;  /* 0x000000ffff1d7224 */ /* 0x000fe200078e0018 */
[----:B------:R-:W-:Y:S02]  /*24910*/  PRMT R7, R11, 0x7632, R7 ;  /* 0x000076320b077816 */ /* 0x000fe40000000007 */
.L_x_19194:
[----:B------:R-:W-:Y:S05]  /*24920*/  BSYNC B1 ;  /* 0x0000000000017941 */ /* 0x000fea0003800000 */
.L_x_19192:
        /* <DEDUP_REMOVED lines=16> */
.L_x_19196:
[----:B------:R-:W-:Y:S01]  /*24a30*/  IMAD.MOV.U32 R20, RZ, RZ, R3 ;  /* 0x000000ffff147224 */ /* 0x000fe200078e0003 */
[C---:B------:R-:W-:Y:S01]  /*24a40*/  PRMT R9, R7.reuse, 0x7632, R9 ;  /* 0x0000763207097816 */ /* 0x040fe20000000009 */
[----:B------:R-:W-:Y:S01]  /*24a50*/  IMAD.MOV.U32 R3, RZ, RZ, R12 ;  /* 0x000000ffff037224 */ /* 0x000fe200078e000c */
[----:B------:R-:W-:Y:S02]  /*24a60*/  PRMT R7, R7, 0x5410, R21 ;  /* 0x0000541007077816 */ /* 0x000fe40000000015 */
.L_x_19197:
[----:B------:R-:W-:Y:S05]  /*24a70*/  BSYNC B1 ;  /* 0x0000000000017941 */ /* 0x000fea0003800000 */
.L_x_19195:
        /* <DEDUP_REMOVED lines=9> */
.L_x_19199:
[--C-:B------:R-:W-:Y:S01]  /*24b10*/  PRMT R11, R11, 0x5410, R9.reuse ;  /* 0x000054100b0b7816 */ /* 0x100fe20000000009 */
[----:B------:R-:W-:Y:S02]  /*24b20*/  IMAD.MOV.U32 R31, RZ, RZ, R20 ;  /* 0x000000ffff1f7224 */ /* 0x000fe400078e0014 */
[----:B------:R-:W-:Y:S01]  /*24b30*/  IMAD.MOV.U32 R20, RZ, RZ, R10 ;  /* 0x000000ffff147224 */ /* 0x000fe200078e000a */
[----:B------:R-:W-:Y:S02]  /*24b40*/  PRMT R9, R11, 0x7610, R9 ;  /* 0x000076100b097816 */ /* 0x000fe40000000009 */
.L_x_19200:
[----:B------:R-:W-:Y:S05]  /*24b50*/  BSYNC B1 ;  /* 0x0000000000017941 */ /* 0x000fea0003800000 */
.L_x_19198:
        /* <DEDUP_REMOVED lines=9> */
.L_x_19202:
[----:B------:R-:W-:Y:S01]  /*24bf0*/  IMAD.MOV.U32 R10, RZ, RZ, R31 ;  /* 0x000000ffff0a7224 */ /* 0x000fe200078e001f */
[----:B------:R-:W-:Y:S01]  /*24c00*/  PRMT R11, R11, 0x5432, R4 ;  /* 0x000054320b0b7816 */ /* 0x000fe20000000004 */
[----:B------:R-:W-:Y:S02]  /*24c10*/  IMAD.MOV.U32 R31, RZ, RZ, R26 ;  /* 0x000000ffff1f7224 */ /* 0x000fe400078e001a */
.L_x_19203:
[----:B------:R-:W-:Y:S05]  /*24c20*/  BSYNC B1 ;  /* 0x0000000000017941 */ /* 0x000fea0003800000 */
.L_x_19201:
        /* <DEDUP_REMOVED lines=9> */
.L_x_19205:
[----:B------:R-:W-:Y:S01]  /*24cc0*/  IMAD.MOV.U32 R33, RZ, RZ, R10 ;  /* 0x000000ffff217224 */ /* 0x000fe200078e000a */
[----:B------:R-:W-:Y:S01]  /*24cd0*/  PRMT R4, R11, 0x7610, R4 ;  /* 0x000076100b047816 */ /* 0x000fe20000000004 */
[----:B------:R-:W-:Y:S01]  /*24ce0*/  IMAD.MOV.U32 R10, RZ, RZ, R27 ;  /* 0x000000ffff0a7224 */ /* 0x000fe200078e001b */
[----:B------:R-:W-:Y:S02]  /*24cf0*/  PRMT R11, R21, 0x7632, R11 ;  /* 0x00007632150b7816 */ /* 0x000fe4000000000b */
.L_x_19206:
[----:B------:R-:W-:Y:S05]  /*24d00*/  BSYNC B1 ;  /* 0x0000000000017941 */ /* 0x000fea0003800000 */
.L_x_19204:
        /* <DEDUP_REMOVED lines=9> */
.L_x_19208:
[----:B------:R-:W-:Y:S01]  /*24da0*/  IMAD.MOV.U32 R12, RZ, RZ, R33 ;  /* 0x000000ffff0c7224 */ /* 0x000fe200078e0021 */
[----:B------:R-:W-:Y:S01]  /*24db0*/  PRMT R21, R4, 0x7610, R21 ;  /* 0x0000761004157816 */ /* 0x000fe20000000015 */
[----:B------:R-:W-:Y:S01]  /*24dc0*/  IMAD.MOV.U32 R33, RZ, RZ, R28 ;  /* 0x000000ffff217224 */ /* 0x000fe200078e001c */
[----:B------:R-:W-:Y:S02]  /*24dd0*/  PRMT R4, R9, 0x7632, R4 ;  /* 0x0000763209047816 */ /* 0x000fe40000000004 */
.L_x_19209:
[----:B------:R-:W-:Y:S05]  /*24de0*/  BSYNC B1 ;  /* 0x0000000000017941 */ /* 0x000fea0003800000 */
.L_x_19207:
        /* <DEDUP_REMOVED lines=9> */
.L_x_19211:
[----:B------:R-:W-:Y:S01]  /*24e80*/  IMAD.MOV.U32 R27, RZ, RZ, R12 ;  /* 0x000000ffff1b7224 */ /* 0x000fe200078e000c */
[----:B------:R-:W-:Y:S01]  /*24e90*/  PRMT R9, R9, 0x5410, R21 ;  /* 0x0000541009097816 */ /* 0x000fe20000000015 */
[----:B------:R-:W-:Y:S01]  /*24ea0*/  IMAD.MOV.U32 R12, RZ, RZ, R29 ;  /* 0x000000ffff0c7224 */ /* 0x000fe200078e001d */
[----:B------:R-:W-:Y:S02]  /*24eb0*/  PRMT R21, R7, 0x7610, R21 ;  /* 0x0000761007157816 */ /* 0x000fe40000000015 */
.L_x_19212:
[----:B------:R-:W-:Y:S05]  /*24ec0*/  BSYNC B1 ;  /* 0x0000000000017941 */ /* 0x000fea0003800000 */
.L_x_19210:
        /* <DEDUP_REMOVED lines=9> */
.L_x_19214:
[----:B------:R-:W-:Y:S01]  /*24f60*/  IMAD.MOV.U32 R22, RZ, RZ, R27 ;  /* 0x000000ffff167224 */ /* 0x000fe200078e001b */
[C---:B------:R-:W-:Y:S01]  /*24f70*/  PRMT R7, R9.reuse, 0x7632, R7 ;  /* 0x0000763209077816 */ /* 0x040fe20000000007 */
[----:B------:R-:W-:Y:S01]  /*24f80*/  IMAD.MOV.U32 R27, RZ, RZ, R8 ;  /* 0x000000ffff1b7224 */ /* 0x000fe200078e0008 */
[----:B------:R-:W-:Y:S02]  /*24f90*/  PRMT R9, R9, 0x7610, R4 ;  /* 0x0000761009097816 */ /* 0x000fe40000000004 */
.L_x_19215:
[----:B------:R-:W-:Y:S05]  /*24fa0*/  BSYNC B1 ;  /* 0x0000000000017941 */ /* 0x000fea0003800000 */
.L_x_19213:
        /* <DEDUP_REMOVED lines=16> */
.L_x_19217:
[----:B------:R-:W-:Y:S01]  /*250b0*/  IMAD.MOV.U32 R8, RZ, RZ, R3 ;  /* 0x000000ffff087224 */ /* 0x000fe200078e0003 */
[C---:B------:R-:W-:Y:S01]  /*250c0*/  PRMT R13, R7.reuse, 0x7632, R13 ;  /* 0x00007632070d7816 */ /* 0x040fe2000000000d */
[----:B------:R-:W-:Y:S01]  /*250d0*/  IMAD.MOV.U32 R3, RZ, RZ, R20 ;  /* 0x000000ffff037224 */ /* 0x000fe200078e0014 */
[----:B------:R-:W-:Y:S02]  /*250e0*/  PRMT R7, R7, 0x5410, R9 ;  /* 0x0000541007077816 */ /* 0x000fe40000000009 */
.L_x_19218:
[----:B------:R-:W-:Y:S05]  /*250f0*/  BSYNC B1 ;  /* 0x0000000000017941 */ /* 0x000fea0003800000 */
.L_x_19216:
        /* <DEDUP_REMOVED lines=9> */
.L_x_19220:
[----:B------:R-:W-:Y:S01]  /*25190*/  IMAD.MOV.U32 R23, RZ, RZ, R8 ;  /* 0x000000ffff177224 */ /* 0x000fe200078e0008 */
[----:B------:R-:W-:Y:S01]  /*251a0*/  PRMT R9, R13, 0x7610, R9 ;  /* 0x000076100d097816 */ /* 0x000fe20000000009 */
[----:B------:R-:W-:Y:S01]  /*251b0*/  IMAD.MOV.U32 R8, RZ, RZ, R31 ;  /* 0x000000ffff087224 */ /* 0x000fe200078e001f */
[----:B------:R-:W-:Y:S02]  /*251c0*/  PRMT R13, R11, 0x7632, R13 ;  /* 0x000076320b0d7816 */ /* 0x000fe4000000000d */
.L_x_19221:
[----:B------:R-:W-:Y:S05]  /*251d0*/  BSYNC B1 ;  /* 0x0000000000017941 */ /* 0x000fea0003800000 */
.L_x_19219:
        /* <DEDUP_REMOVED lines=9> */
.L_x_19223:
[----:B------:R-:W-:Y:S01]  /*25270*/  IMAD.MOV.U32 R20, RZ, RZ, R23 ;  /* 0x000000ffff147224 */ /* 0x000fe200078e0017 */
[--C-:B------:R-:W-:Y:S01]  /*25280*/  PRMT R4, R4, 0x5410, R9.reuse ;  /* 0x0000541004047816 */ /* 0x100fe20000000009 */
[----:B------:R-:W-:Y:S01]  /*25290*/  IMAD.MOV.U32 R23, RZ, RZ, R10 ;  /* 0x000000ffff177224 */ /* 0x000fe200078e000a */
[----:B------:R-:W-:Y:S02]  /*252a0*/  PRMT R9, R11, 0x7610, R9 ;  /* 0x000076100b097816 */ /* 0x000fe40000000009 */
.L_x_19224:
[----:B------:R-:W-:Y:S05]  /*252b0*/  BSYNC B1 ;  /* 0x0000000000017941 */ /* 0x000fea0003800000 */
.L_x_19222:
        /* <DEDUP_REMOVED lines=9> */
.L_x_19226:
[----:B------:R-:W-:Y:S01]  /*25350*/  IMAD.MOV.U32 R11, RZ, RZ, R20 ;  /* 0x000000ffff0b7224 */ /* 0x000fe200078e0014 */
[C---:B------:R-:W-:Y:S01]  /*25360*/  PRMT R10, R4.reuse, 0x7632, R10 ;  /* 0x00007632040a7816 */ /* 0x040fe2000000000a */
[----:B------:R-:W-:Y:S01]  /*25370*/  IMAD.MOV.U32 R20, RZ, RZ, R33 ;  /* 0x000000ffff147224 */ /* 0x000fe200078e0021 */
[----:B------:R-:W-:Y:S02]  /*25380*/  PRMT R4, R4, 0x5410, R4 ;  /* 0x0000541004047816 */ /* 0x000fe40000000004 */
.L_x_19227:
[----:B------:R-:W-:Y:S05]  /*25390*/  BSYNC B1 ;  /* 0x0000000000017941 */ /* 0x000fea0003800000 */
.L_x_19225:
        /* <DEDUP_REMOVED lines=9> */
.L_x_19229:
[----:B------:R-:W-:Y:S01]  /*25430*/  IMAD.MOV.U32 R24, RZ, RZ, R11 ;  /* 0x000000ffff187224 */ /* 0x000fe200078e000b */
[----:B------:R-:W-:Y:S01]  /*25440*/  PRMT R4, R10, 0x7610, R4 ;  /* 0x000076100a047816 */ /* 0x000fe20000000004 */
[----:B------:R-:W-:Y:S01]  /*25450*/  IMAD.MOV.U32 R11, RZ, RZ, R12 ;  /* 0x000000ffff0b7224 */ /* 0x000fe200078e000c */
[----:B------:R-:W-:Y:S02]  /*25460*/  PRMT R10, R21, 0x7610, R10 ;  /* 0x00007610150a7816 */ /* 0x000fe4000000000a */
.L_x_19230:
[----:B------:R-:W-:Y:S05]  /*25470*/  BSYNC B1 ;  /* 0x0000000000017941 */ /* 0x000fea0003800000 */
.L_x_19228:
        /* <DEDUP_REMOVED lines=9> */
.L_x_19232:
[----:B------:R-:W-:Y:S01]  /*25510*/  IMAD.MOV.U32 R21, RZ, RZ, R24 ;  /* 0x000000ffff157224 */ /* 0x000fe200078e0018 */
[----:B------:R-:W-:Y:S01]  /*25520*/  PRMT R12, R4, 0x7610, R12 ;  /* 0x00007610040c7816 */ /* 0x000fe2000000000c */
[----:B------:R-:W-:Y:S01]  /*25530*/  IMAD.MOV.U32 R24, RZ, RZ, R27 ;  /* 0x000000ffff187224 */ /* 0x000fe200078e001b */
[----:B------:R-:W-:Y:S02]  /*25540*/  PRMT R4, R9, 0x7632, R4 ;  /* 0x0000763209047816 */ /* 0x000fe40000000004 */
.L_x_19233:
[----:B------:R-:W-:Y:S05]  /*25550*/  BSYNC B1 ;  /* 0x0000000000017941 */ /* 0x000fea0003800000 */
.L_x_19231:
        /* <DEDUP_REMOVED lines=9> */
.L_x_19235:
[----:B------:R-:W-:Y:S01]  /*255f0*/  IMAD.MOV.U32 R26, RZ, RZ, R21 ;  /* 0x000000ffff1a7224 */ /* 0x000fe200078e0015 */
[----:B------:R-:W-:Y:S01]  /*25600*/  PRMT R9, R9, 0x5410, R12 ;  /* 0x0000541009097816 */ /* 0x000fe2000000000c */
[----:B------:R-:W-:Y:S01]  /*25610*/  IMAD.MOV.U32 R21, RZ, RZ, R22 ;  /* 0x000000ffff157224 */ /* 0x000fe200078e0016 */
[----:B------:R-:W-:Y:S02]  /*25620*/  PRMT R12, R7, 0x7610, R12 ;  /* 0x00007610070c7816 */ /* 0x000fe4000000000c */
.L_x_19236:
[----:B------:R-:W-:Y:S05]  /*25630*/  BSYNC B1 ;  /* 0x0000000000017941 */ /* 0x000fea0003800000 */
.L_x_19234:
        /* <DEDUP_REMOVED lines=16> */
.L_x_19238:
[----:B------:R-:W-:Y:S01]  /*25740*/  IMAD.MOV.U32 R16, RZ, RZ, R3 ;  /* 0x000000ffff107224 */ /* 0x000fe200078e0003 */
[----:B------:R-:W-:Y:S01]  /*25750*/  PRMT R7, R7, 0x5432, R13 ;  /* 0x0000543207077816 */ /* 0x000fe2000000000d */
[----:B------:R-:W-:Y:S02]  /*25760*/  IMAD.MOV.U32 R3, RZ, RZ, R8 ;  /* 0x000000ffff037224 */ /* 0x000fe400078e0008 */
.L_x_19239:
[----:B------:R-:W-:Y:S05]  /*25770*/  BSYNC B1 ;  /* 0x0000000000017941 */ /* 0x000fea0003800000 */
.L_x_19237:
        /* <DEDUP_REMOVED lines=9> */
.L_x_19241:
[----:B------:R-:W-:Y:S01]  /*25810*/  IMAD.MOV.U32 R13, RZ, RZ, R16 ;  /* 0x000000ffff0d7224 */ /* 0x000fe200078e0010 */
[----:B------:R-:W-:Y:S01]  /*25820*/  PRMT R8, R8, 0x5410, R7 ;  /* 0x0000541008087816 */ /* 0x000fe20000000007 */
[----:B------:R-:W-:Y:S01]  /*25830*/  IMAD.MOV.U32 R16, RZ, RZ, R23 ;  /* 0x000000ffff107224 */ /* 0x000fe200078e0017 */
[----:B------:R-:W-:Y:S02]  /*25840*/  PRMT R7, R9, 0x7610, R7 ;  /* 0x0000761009077816 */ /* 0x000fe40000000007 */
.L_x_19242:
[----:B------:R-:W-:Y:S05]  /*25850*/  BSYNC B1 ;  /* 0x0000000000017941 */ /* 0x000fea0003800000 */
.L_x_19240:
        /* <DEDUP_REMOVED lines=9> */
.L_x_19244:
[----:B------:R-:W-:Y:S01]  /*258f0*/  IMAD.MOV.U32 R22, RZ, RZ, R13 ;  /* 0x000000ffff167224 */ /* 0x000fe200078e000d */
[----:B------:R-:W-:Y:S01]  /*25900*/  PRMT R10, R10, 0x7610, R8 ;  /* 0x000076100a0a7816 */ /* 0x000fe20000000008 */
[----:B------:R-:W-:Y:S01]  /*25910*/  IMAD.MOV.U32 R13, RZ, RZ, R20 ;  /* 0x000000ffff0d7224 */ /* 0x000fe200078e0014 */
[----:B------:R-:W-:Y:S02]  /*25920*/  PRMT R8, R8, 0x7610, R4 ;  /* 0x0000761008087816 */ /* 0x000fe40000000004 */
.L_x_19245:
[----:B------:R-:W-:Y:S05]  /*25930*/  BSYNC B1 ;  /* 0x0000000000017941 */ /* 0x000fea0003800000 */
.L_x_19243:
        /* <DEDUP_REMOVED lines=9> */
.L_x_19247:
[----:B------:R-:W-:Y:S01]  /*259d0*/  IMAD.MOV.U32 R23, RZ, RZ, R22 ;  /* 0x000000ffff177224 */ /* 0x000fe200078e0016 */
[--C-:B------:R-:W-:Y:S01]  /*259e0*/  PRMT R4, R4, 0x7610, R10.reuse ;  /* 0x0000761004047816 */ /* 0x100fe2000000000a */
[----:B------:R-:W-:Y:S01]  /*259f0*/  IMAD.MOV.U32 R22, RZ, RZ, R11 ;  /* 0x000000ffff167224 */ /* 0x000fe200078e000b */
[----:B------:R-:W-:Y:S02]  /*25a00*/  PRMT R10, R10, 0x5410, R10 ;  /* 0x000054100a0a7816 */ /* 0x000fe4000000000a */
.L_x_19248:
[----:B------:R-:W-:Y:S05]  /*25a10*/  BSYNC B1 ;  /* 0x0000000000017941 */ /* 0x000fea0003800000 */
.L_x_19246:
        /* <DEDUP_REMOVED lines=9> */
.L_x_19250:
[----:B------:R-:W-:Y:S01]  /*25ab0*/  IMAD.MOV.U32 R20, RZ, RZ, R23 ;  /* 0x000000ffff147224 */ /* 0x000fe200078e0017 */
[----:B------:R-:W-:Y:S01]  /*25ac0*/  PRMT R11, R11, 0x7610, R4 ;  /* 0x000076100b0b7816 */ /* 0x000fe20000000004 */
[----:B------:R-:W-:Y:S01]  /*25ad0*/  IMAD.MOV.U32 R23, RZ, RZ, R24 ;  /* 0x000000ffff177224 */ /* 0x000fe200078e0018 */
[----:B------:R-:W-:Y:S02]  /*25ae0*/  PRMT R4, R4, 0x5410, R4 ;  /* 0x0000541004047816 */ /* 0x000fe40000000004 */
.L_x_19251:
[----:B------:R-:W-:Y:S05]  /*25af0*/  BSYNC B1 ;  /* 0x0000000000017941 */ /* 0x000fea0003800000 */
.L_x_19249:
        /* <DEDUP_REMOVED lines=9> */
.L_x_19253:
[----:B------:R-:W-:Y:S01]  /*25b90*/  IMAD.MOV.U32 R27, RZ, RZ, R20 ;  /* 0x000000ffff1b7224 */ /* 0x000fe200078e0014 */
[C---:B------:R-:W-:Y:S01]  /*25ba0*/  PRMT R4, R11.reuse, 0x7632, R4 ;  /* 0x000076320b047816 */ /* 0x040fe20000000004 */
[----:B------:R-:W-:Y:S01]  /*25bb0*/  IMAD.MOV.U32 R20, RZ, RZ, R21 ;  /* 0x000000ffff147224 */ /* 0x000fe200078e0015 */
[----:B------:R-:W-:Y:S02]  /*25bc0*/  PRMT R11, R11, 0x5410, R12 ;  /* 0x000054100b0b7816 */ /* 0x000fe4000000000c */
.L_x_19254:
[----:B------:R-:W-:Y:S05]  /*25bd0*/  BSYNC B1 ;  /* 0x0000000000017941 */ /* 0x000fea0003800000 */
.L_x_19252:
        /* <DEDUP_REMOVED lines=9> */
.L_x_19256:
[----:B------:R-:W-:Y:S01]  /*25c70*/  IMAD.MOV.U32 R12, RZ, RZ, R27 ;  /* 0x000000ffff0c7224 */ /* 0x000fe200078e001b */
[----:B------:R-:W-:Y:S01]  /*25c80*/  PRMT R8, R4, 0x7610, R8 ;  /* 0x0000761004087816 */ /* 0x000fe20000000008 */
[----:B------:R-:W-:Y:S01]  /*25c90*/  IMAD.MOV.U32 R27, RZ, RZ, R26 ;  /* 0x000000ffff1b7224 */ /* 0x000fe200078e001a */
[----:B------:R-:W-:Y:S02]  /*25ca0*/  PRMT R4, R9, 0x7632, R4 ;  /* 0x0000763209047816 */ /* 0x000fe40000000004 */
.L_x_19257:
[----:B------:R-:W-:Y:S05]  /*25cb0*/  BSYNC B1 ;  /* 0x0000000000017941 */ /* 0x000fea0003800000 */
.L_x_19255:
        /* <DEDUP_REMOVED lines=16> */
.L_x_19259:
[----:B------:R-:W-:Y:S01]  /*25dc0*/  IMAD.MOV.U32 R14, RZ, RZ, R3 ;  /* 0x000000ffff0e7224 */ /* 0x000fe200078e0003 */
[C---:B------:R-:W-:Y:S01]  /*25dd0*/  PRMT R10, R7.reuse, 0x7632, R10 ;  /* 0x00007632070a7816 */ /* 0x040fe2000000000a */
[----:B------:R-:W-:Y:S01]  /*25de0*/  IMAD.MOV.U32 R3, RZ, RZ, R16 ;  /* 0x000000ffff037224 */ /* 0x000fe200078e0010 */
[----:B------:R-:W-:Y:S02]  /*25df0*/  PRMT R7, R7, 0x5410, R7 ;  /* 0x0000541007077816 */ /* 0x000fe40000000007 */
.L_x_19260:
[----:B------:R-:W-:Y:S05]  /*25e00*/  BSYNC B1 ;  /* 0x0000000000017941 */ /* 0x000fea0003800000 */
.L_x_19258:
        /* <DEDUP_REMOVED lines=9> */
.L_x_19262:
[----:B------:R-:W-:Y:S01]  /*25ea0*/  IMAD.MOV.U32 R9, RZ, RZ, R14 ;  /* 0x000000ffff097224 */ /* 0x000fe200078e000e */
[--C-:B------:R-:W-:Y:S01]  /*25eb0*/  PRMT R17, R17, 0x5410, R10.reuse ;  /* 0x0000541011117816 */ /* 0x100fe2000000000a */
[----:B------:R-:W-:Y:S01]  /*25ec0*/  IMAD.MOV.U32 R14, RZ, RZ, R13 ;  /* 0x000000ffff0e7224 */ /* 0x000fe200078e000d */
[----:B------:R-:W-:Y:S02]  /*25ed0*/  PRMT R10, R8, 0x7632, R10 ;  /* 0x00007632080a7816 */ /* 0x000fe4000000000a */
.L_x_19263:
[----:B------:R-:W-:Y:S05]  /*25ee0*/  BSYNC B1 ;  /* 0x0000000000017941 */ /* 0x000fea0003800000 */
.L_x_19261:
        /* <DEDUP_REMOVED lines=9> */
.L_x_19265:
[----:B------:R-:W-:Y:S01]  /*25f80*/  IMAD.MOV.U32 R16, RZ, RZ, R9 ;  /* 0x000000ffff107224 */ /* 0x000fe200078e0009 */
[----:B------:R-:W-:Y:S01]  /*25f90*/  PRMT R8, R8, 0x7610, R17 ;  /* 0x0000761008087816 */ /* 0x000fe20000000011 */
[----:B------:R-:W-:Y:S01]  /*25fa0*/  IMAD.MOV.U32 R9, RZ, RZ, R22 ;  /* 0x000000ffff097224 */ /* 0x000fe200078e0016 */
[----:B------:R-:W-:Y:S02]  /*25fb0*/  PRMT R17, R17, 0x7610, R10 ;  /* 0x0000761011117816 */ /* 0x000fe4000000000a */
.L_x_19266:
[----:B------:R-:W-:Y:S05]  /*25fc0*/  BSYNC B1 ;  /* 0x0000000000017941 */ /* 0x000fea0003800000 */
.L_x_19264:
        /* <DEDUP_REMOVED lines=9> */
.L_x_19268:
[----:B------:R-:W-:Y:S01]  /*26060*/  IMAD.MOV.U32 R13, RZ, RZ, R16 ;  /* 0x000000ffff0d7224 */ /* 0x000fe200078e0010 */
[C---:B------:R-:W-:Y:S01]  /*26070*/  PRMT R7, R8.reuse, 0x7632, R7 ;  /* 0x0000763208077816 */ /* 0x040fe20000000007 */
[----:B------:R-:W-:Y:S01]  /*26080*/  IMAD.MOV.U32 R16, RZ, RZ, R23 ;  /* 0x000000ffff107224 */ /* 0x000fe200078e0017 */
[----:B------:R-:W-:Y:S02]  /*26090*/  PRMT R8, R8, 0x7610, R4 ;  /* 0x0000761008087816 */ /* 0x000fe40000000004 */
.L_x_19269:
[----:B------:R-:W-:Y:S05]  /*260a0*/  BSYNC B1 ;  /* 0x0000000000017941 */ /* 0x000fea0003800000 */
.L_x_19267:
        /* <DEDUP_REMOVED lines=9> */
.L_x_19271:
[----:B------:R-:W-:Y:S01]  /*26140*/  IMAD.MOV.U32 R22, RZ, RZ, R13 ;  /* 0x000000ffff167224 */ /* 0x000fe200078e000d */
[--C-:B------:R-:W-:Y:S01]  /*26150*/  PRMT R4, R4, 0x5410, R7.reuse ;  /* 0x0000541004047816 */ /* 0x100fe20000000007 */
[----:B------:R-:W-:Y:S01]  /*26160*/  IMAD.MOV.U32 R13, RZ, RZ, R20 ;  /* 0x000000ffff0d7224 */ /* 0x000fe200078e0014 */
[----:B------:R-:W-:Y:S02]  /*26170*/  PRMT R7, R11, 0x7632, R7 ;  /* 0x000076320b077816 */ /* 0x000fe40000000007 */
.L_x_19272:
[----:B------:R-:W-:Y:S05]  /*26180*/  BSYNC B1 ;  /* 0x0000000000017941 */ /* 0x000fea0003800000 */
.L_x_19270:
        /* <DEDUP_REMOVED lines=9> */
.L_x_19274:
[----:B------:R-:W-:Y:S01]  /*26220*/  IMAD.MOV.U32 R11, RZ, RZ, R22 ;  /* 0x000000ffff0b7224 */ /* 0x000fe200078e0016 */
[--C-:B------:R-:W-:Y:S01]  /*26230*/  PRMT R10, R10, 0x7610, R4.reuse ;  /* 0x000076100a0a7816 */ /* 0x100fe20000000004 */
[----:B------:R-:W-:Y:S01]  /*26240*/  IMAD.MOV.U32 R22, RZ, RZ, R27 ;  /* 0x000000ffff167224 */ /* 0x000fe200078e001b */
[----:B------:R-:W-:Y:S02]  /*26250*/  PRMT R4, R4, 0x5410, R4 ;  /* 0x0000541004047816 */ /* 0x000fe40000000004 */
.L_x_19275:
[----:B------:R-:W-:Y:S05]  /*26260*/  BSYNC B1 ;  /* 0x0000000000017941 */ /* 0x000fea0003800000 */
.L_x_19273:
        /* <DEDUP_REMOVED lines=9> */
.L_x_19277:
[----:B------:R-:W-:Y:S01]  /*26300*/  IMAD.MOV.U32 R20, RZ, RZ, R11 ;  /* 0x000000ffff147224 */ /* 0x000fe200078e000b */
[C---:B------:R-:W-:Y:S01]  /*26310*/  PRMT R4, R10.reuse, 0x7632, R4 ;  /* 0x000076320a047816 */ /* 0x040fe20000000004 */
[----:B------:R-:W-:Y:S01]  /*26320*/  IMAD.MOV.U32 R11, RZ, RZ, R12 ;  /* 0x000000ffff0b7224 */ /* 0x000fe200078e000c */
[----:B------:R-:W-:Y:S02]  /*26330*/  PRMT R10, R10, 0x5410, R8 ;  /* 0x000054100a0a7816 */ /* 0x000fe40000000008 */
.L_x_19278:
[----:B------:R-:W-:Y:S05]  /*26340*/  BSYNC B1 ;  /* 0x0000000000017941 */ /* 0x000fea0003800000 */
.L_x_19276:
        /* <DEDUP_REMOVED lines=16> */
.L_x_19280:
[----:B------:R-:W-:Y:S01]  /*26450*/  IMAD.MOV.U32 R18, RZ, RZ, R3 ;  /* 0x000000ffff127224 */ /* 0x000fe200078e0003 */
[C---:B------:R-:W-:Y:S01]  /*26460*/  PRMT R23, R7.reuse, 0x7632, R23 ;  /* 0x0000763207177816 */ /* 0x040fe20000000017 */
[----:B------:R-:W-:Y:S01]  /*26470*/  IMAD.MOV.U32 R3, RZ, RZ, R14 ;  /* 0x000000ffff037224 */ /* 0x000fe200078e000e */
[----:B------:R-:W-:Y:S02]  /*26480*/  PRMT R7, R7, 0x5410, R10 ;  /* 0x0000541007077816 */ /* 0x000fe4000000000a */
.L_x_19281:
[----:B------:R-:W-:Y:S05]  /*26490*/  BSYNC B1 ;  /* 0x0000000000017941 */ /* 0x000fea0003800000 */
.L_x_19279:
        /* <DEDUP_REMOVED lines=9> */
.L_x_19283:
[----:B------:R-:W-:Y:S01]  /*26530*/  PRMT R17, R23, 0x7610, R17 ;  /* 0x0000761017117816 */ /* 0x000fe20000000011 */
[----:B------:R-:W-:Y:S02]  /*26540*/  IMAD.MOV.U32 R21, RZ, RZ, R18 ;  /* 0x000000ffff157224 */ /* 0x000fe400078e0012 */
[----:B------:R-:W-:Y:S01]  /*26550*/  IMAD.MOV.U32 R18, RZ, RZ, R9 ;  /* 0x000000ffff127224 */ /* 0x000fe200078e0009 */
[----:B------:R-:W-:Y:S02]  /*26560*/  PRMT R23, R17, 0x7632, R23 ;  /* 0x0000763211177816 */ /* 0x000fe40000000017 */
.L_x_19284:
[----:B------:R-:W-:Y:S05]  /*26570*/  BSYNC B1 ;  /* 0x0000000000017941 */ /* 0x000fea0003800000 */
.L_x_19282:
        /* <DEDUP_REMOVED lines=9> */
.L_x_19286:
[----:B------:R-:W-:Y:S01]  /*26610*/  IMAD.MOV.U32 R12, RZ, RZ, R21 ;  /* 0x000000ffff0c7224 */ /* 0x000fe200078e0015 */
[----:B------:R-:W-:Y:S01]  /*26620*/  PRMT R14, R17, 0x7610, R14 ;  /* 0x00007610110e7816 */ /* 0x000fe2000000000e */
[----:B------:R-:W-:Y:S01]  /*26630*/  IMAD.MOV.U32 R21, RZ, RZ, R16 ;  /* 0x000000ffff157224 */ /* 0x000fe200078e0010 */
[----:B------:R-:W-:Y:S02]  /*26640*/  PRMT R17, R8, 0x7632, R17 ;  /* 0x0000763208117816 */ /* 0x000fe40000000011 */
.L_x_19287:
[----:B------:R-:W-:Y:S05]  /*26650*/  BSYNC B1 ;  /* 0x0000000000017941 */ /* 0x000fea0003800000 */
.L_x_19285:
        /* <DEDUP_REMOVED lines=9> */
.L_x_19289:
[----:B------:R-:W-:Y:S01]  /*266f0*/  IMAD.MOV.U32 R9, RZ, RZ, R12 ;  /* 0x000000ffff097224 */ /* 0x000fe200078e000c */
[----:B------:R-:W-:Y:S01]  /*26700*/  PRMT R10, R14, 0x7610, R10 ;  /* 0x000076100e0a7816 */ /* 0x000fe2000000000a */
[----:B------:R-:W-:Y:S01]  /*26710*/  IMAD.MOV.U32 R12, RZ, RZ, R13 ;  /* 0x000000ffff0c7224 */ /* 0x000fe200078e000d */
[----:B------:R-:W-:Y:S02]  /*26720*/  PRMT R14, R7, 0x7610, R14 ;  /* 0x00007610070e7816 */ /* 0x000fe4000000000e */
.L_x_19290:
[----:B------:R-:W-:Y:S05]  /*26730*/  BSYNC B1 ;  /* 0x0000000000017941 */ /* 0x000fea0003800000 */
.L_x_19288:
        /* <DEDUP_REMOVED lines=9> */
.L_x_19292:
[----:B------:R-:W-:Y:S01]  /*267d0*/  IMAD.MOV.U32 R8, RZ, RZ, R9 ;  /* 0x000000ffff087224 */ /* 0x000fe200078e0009 */
[----:B------:R-:W-:Y:S01]  /*267e0*/  PRMT R14, R14, 0x5410, R10 ;  /* 0x000054100e0e7816 */ /* 0x000fe2000000000a */
[----:B------:R-:W-:Y:S01]  /*267f0*/  IMAD.MOV.U32 R9, RZ, RZ, R22 ;  /* 0x000000ffff097224 */ /* 0x000fe200078e0016 */
[----:B------:R-:W-:Y:S02]  /*26800*/  PRMT R10, R4, 0x7632, R10 ;  /* 0x00007632040a7816 */ /* 0x000fe4000000000a */
.L_x_19293:
[----:B------:R-:W-:Y:S05]  /*26810*/  BSYNC B1 ;  /* 0x0000000000017941 */ /* 0x000fea0003800000 */
.L_x_19291:
        /* <DEDUP_REMOVED lines=9> */
.L_x_19295:
[----:B------:R-:W-:Y:S01]  /*268b0*/  IMAD.MOV.U32 R13, RZ, RZ, R8 ;  /* 0x000000ffff0d7224 */ /* 0x000fe200078e0008 */
[----:B------:R-:W-:Y:S01]  /*268c0*/  PRMT R4, R4, 0x7610, R14 ;  /* 0x0000761004047816 */ /* 0x000fe2000000000e */
[----:B------:R-:W-:Y:S01]  /*268d0*/  IMAD.MOV.U32 R8, RZ, RZ, R11 ;  /* 0x000000ffff087224 */ /* 0x000fe200078e000b */
[----:B------:R-:W-:Y:S02]  /*268e0*/  PRMT R14, R14, 0x7610, R10 ;  /* 0x000076100e0e7816 */ /* 0x000fe4000000000a */
.L_x_19296:
[----:B------:R-:W-:Y:S05]  /*268f0*/  BSYNC B1 ;  /* 0x0000000000017941 */ /* 0x000fea0003800000 */
.L_x_19294:
        /* <DEDUP_REMOVED lines=9> */
.L_x_19298:
[----:B------:R-:W-:Y:S01]  /*26990*/  IMAD.MOV.U32 R11, RZ, RZ, R13 ;  /* 0x000000ffff0b7224 */ /* 0x000fe200078e000d */
[----:B------:R-:W-:Y:S01]  /*269a0*/  PRMT R10, R10, 0x7610, R4 ;  /* 0x000076100a0a7816 */ /* 0x000fe20000000004 */
[----:B------:R-:W-:Y:S01]  /*269b0*/  IMAD.MOV.U32 R13, RZ, RZ, R20 ;  /* 0x000000ffff0d7224 */ /* 0x000fe200078e0014 */
[----:B------:R-:W-:Y:S02]  /*269c0*/  PRMT R4, R4, 0x5410, R4 ;  /* 0x0000541004047816 */ /* 0x000fe40000000004 */
.L_x_19299:
[----:B------:R-:W-:Y:S05]  /*269d0*/  BSYNC B1 ;  /* 0x0000000000017941 */ /* 0x000fea0003800000 */
.L_x_19297:
        /* <DEDUP_REMOVED lines=16> */
.L_x_19301:
[----:B------:R-:W-:Y:S01]  /*26ae0*/  IMAD.MOV.U32 R22, RZ, RZ, R3 ;  /* 0x000000ffff167224 */ /* 0x000fe200078e0003 */
[----:B------:R-:W-:Y:S01]  /*26af0*/  PRMT R7, R7, 0x5432, R23 ;  /* 0x0000543207077816 */ /* 0x000fe20000000017 */
[----:B------:R-:W-:Y:S02]  /*26b00*/  IMAD.MOV.U32 R3, RZ, RZ, R18 ;  /* 0x000000ffff037224 */ /* 0x000fe400078e0012 */
.L_x_19302:
[----:B------:R-:W-:Y:S05]  /*26b10*/  BSYNC B1 ;  /* 0x0000000000017941 */ /* 0x000fea0003800000 */
.L_x_19300:
        /* <DEDUP_REMOVED lines=9> */
.L_x_19304:
[----:B------:R-:W-:Y:S01]  /*26bb0*/  IMAD.MOV.U32 R23, RZ, RZ, R22 ;  /* 0x000000ffff177224 */ /* 0x000fe200078e0016 */
[----:B------:R-:W-:Y:S01]  /*26bc0*/  PRMT R27, R7, 0x7610, R27 ;  /* 0x00007610071b7816 */ /* 0x000fe2000000001b */
[----:B------:R-:W-:Y:S01]  /*26bd0*/  IMAD.MOV.U32 R22, RZ, RZ, R21 ;  /* 0x000000ffff167224 */ /* 0x000fe200078e0015 */
[----:B------:R-:W-:Y:S02]  /*26be0*/  PRMT R7, R17, 0x7610, R7 ;  /* 0x0000761011077816 */ /* 0x000fe40000000007 */
.L_x_19305:
[----:B------:R-:W-:Y:S05]  /*26bf0*/  BSYNC B1 ;  /* 0x0000000000017941 */ /* 0x000fea0003800000 */
.L_x_19303:
        /* <DEDUP_REMOVED lines=9> */
.L_x_19307:
[----:B------:R-:W-:Y:S01]  /*26c90*/  IMAD.MOV.U32 R24, RZ, RZ, R23 ;  /* 0x000000ffff187224 */ /* 0x000fe200078e0017 */
[----:B------:R-:W-:Y:S01]  /*26ca0*/  PRMT R27, R14, 0x5410, R27 ;  /* 0x000054100e1b7816 */ /* 0x000fe2000000001b */
[----:B------:R-:W-:Y:S02]  /*26cb0*/  IMAD.MOV.U32 R23, RZ, RZ, R12 ;  /* 0x000000ffff177224 */ /* 0x000fe400078e000c */
.L_x_19308:
[----:B------:R-:W-:Y:S05]  /*26cc0*/  BSYNC B1 ;  /* 0x0000000000017941 */ /* 0x000fea0003800000 */
.L_x_19306:
        /* <DEDUP_REMOVED lines=9> */
.L_x_19310:
[----:B------:R-:W-:Y:S01]  /*26d60*/  IMAD.MOV.U32 R26, RZ, RZ, R24 ;  /* 0x000000ffff1a7224 */ /* 0x000fe200078e0018 */
[C---:B------:R-:W-:Y:S01]  /*26d70*/  PRMT R28, R27.reuse, 0x7632, R28 ;  /* 0x000076321b1c7816 */ /* 0x040fe2000000001c */
[----:B------:R-:W-:Y:S01]  /*26d80*/  IMAD.MOV.U32 R24, RZ, RZ, R9 ;  /* 0x000000ffff187224 */ /* 0x000fe200078e0009 */
[----:B------:R-:W-:Y:S02]  /*26d90*/  PRMT R27, R27, 0x5410, R10 ;  /* 0x000054101b1b7816 */ /* 0x000fe4000000000a */
.L_x_19311:
[----:B------:R-:W-:Y:S05]  /*26da0*/  BSYNC B1 ;  /* 0x0000000000017941 */ /* 0x000fea0003800000 */
.L_x_19309:
        /* <DEDUP_REMOVED lines=9> */
.L_x_19313:
[----:B------:R-:W-:Y:S01]  /*26e40*/  IMAD.MOV.U32 R29, RZ, RZ, R26 ;  /* 0x000000ffff1d7224 */ /* 0x000fe200078e001a */
[----:B------:R-:W-:Y:S01]  /*26e50*/  PRMT R28, R14, 0x5432, R28 ;  /* 0x000054320e1c7816 */ /* 0x000fe2000000001c */
[----:B------:R-:W-:Y:S02]  /*26e60*/  IMAD.MOV.U32 R26, RZ, RZ, R8 ;  /* 0x000000ffff1a7224 */ /* 0x000fe400078e0008 */
.L_x_19314:
[----:B------:R-:W-:Y:S05]  /*26e70*/  BSYNC B1 ;  /* 0x0000000000017941 */ /* 0x000fea0003800000 */
.L_x_19312:
        /* <DEDUP_REMOVED lines=9> */
.L_x_19316:
[----:B------:R-:W-:Y:S01]  /*26f10*/  IMAD.MOV.U32 R30, RZ, RZ, R29 ;  /* 0x000000ffff1e7224 */ /* 0x000fe200078e001d */
[----:B------:R-:W-:Y:S01]  /*26f20*/  PRMT R32, R32, 0x7610, R28 ;  /* 0x0000761020207816 */ /* 0x000fe2000000001c */
[----:B------:R-:W-:Y:S01]  /*26f30*/  IMAD.MOV.U32 R29, RZ, RZ, R13 ;  /* 0x000000ffff1d7224 */ /* 0x000fe200078e000d */
[----:B------:R-:W-:Y:S02]  /*26f40*/  PRMT R28, R28, 0x7610, R4 ;  /* 0x000076101c1c7816 */ /* 0x000fe40000000004 */
.L_x_19317:
[----:B------:R-:W-:Y:S05]  /*26f50*/  BSYNC B1 ;  /* 0x0000000000017941 */ /* 0x000fea0003800000 */
.L_x_19315:
        /* <DEDUP_REMOVED lines=9> */
.L_x_19319:
[----:B------:R-:W-:Y:S01]  /*26ff0*/  IMAD.MOV.U32 R31, RZ, RZ, R30 ;  /* 0x000000ffff1f7224 */ /* 0x000fe200078e001e */
[----:B------:R-:W-:Y:S01]  /*27000*/  PRMT R32, R32, 0x7632, R10 ;  /* 0x0000763220207816 */ /* 0x000fe2000000000a */
[----:B------:R-:W-:Y:S02]  /*27010*/  IMAD.MOV.U32 R30, RZ, RZ, R11 ;  /* 0x000000ffff1e7224 */ /* 0x000fe400078e000b */
.L_x_19320:
[----:B------:R-:W-:Y:S05]  /*27020*/  BSYNC B1 ;  /* 0x0000000000017941 */ /* 0x000fea0003800000 */
.L_x_19318:
        /* <DEDUP_REMOVED lines=30> */
.L_x_19322:
[----:B--23--:R-:W-:Y:S01]  /*27210*/  IMAD.MOV.U32 R2, RZ, RZ, R3 ;  /* 0x000000ffff027224 */ /* 0x00cfe200078e0003 */
[C---:B------:R-:W-:Y:S01]  /*27220*/  PRMT R17, R7.reuse, 0x7632, R17 ;  /* 0x0000763207117816 */ /* 0x040fe20000000011 */
[----:B------:R-:W-:Y:S01]  /*27230*/  IMAD.MOV.U32 R3, RZ, RZ, R22 ;  /* 0x000000ffff037224 */ /* 0x000fe200078e0016 */
[----:B------:R-:W-:Y:S02]  /*27240*/  PRMT R7, R7, 0x5410, R7 ;  /* 0x0000541007077816 */ /* 0x000fe40000000007 */
.L_x_19323:
[----:B------:R-:W-:Y:S05]  /*27250*/  BSYNC B1 ;  /* 0x0000000000017941 */ /* 0x000fea0003800000 */
.L_x_19321:
        /* <DEDUP_REMOVED lines=9> */
.L_x_19325:
[----:B------:R-:W-:Y:S01]  /*272f0*/  IMAD.MOV.U32 R25, RZ, RZ, R2 ;  /* 0x000000ffff197224 */ /* 0x000fe200078e0002 */
[----:B------:R-:W-:Y:S01]  /*27300*/  PRMT R7, R17, 0x7610, R7 ;  /* 0x0000761011077816 */ /* 0x000fe20000000007 */
[----:B------:R-:W-:Y:S01]  /*27310*/  IMAD.MOV.U32 R2, RZ, RZ, R23 ;  /* 0x000000ffff027224 */ /* 0x000fe200078e0017 */
[----:B------:R-:W-:Y:S02]  /*27320*/  PRMT R17, R27, 0x7610, R17 ;  /* 0x000076101b117816 */ /* 0x000fe40000000011 */
.L_x_19326:
[----:B------:R-:W-:Y:S05]  /*27330*/  BSYNC B1 ;  /* 0x0000000000017941 */ /* 0x000fea0003800000 */
.L_x_19324:
        /* <DEDUP_REMOVED lines=9> */
.L_x_19328:
[----:B------:R-:W-:Y:S01]  /*273d0*/  IMAD.MOV.U32 R23, RZ, RZ, R25 ;  /* 0x000000ffff177224 */ /* 0x000fe200078e0019 */
[--C-:B------:R-:W-:Y:S01]  /*273e0*/  PRMT R17, R17, 0x5410, R7.reuse ;  /* 0x0000541011117816 */ /* 0x100fe20000000007 */
[----:B------:R-:W-:Y:S01]  /*273f0*/  IMAD.MOV.U32 R25, RZ, RZ, R24 ;  /* 0x000000ffff197224 */ /* 0x000fe200078e0018 */
[----:B------:R-:W-:Y:S02]  /*27400*/  PRMT R7, R27, 0x7632, R7 ;  /* 0x000076321b077816 */ /* 0x000fe40000000007 */
.L_x_19329:
[----:B------:R-:W-:Y:S05]  /*27410*/  BSYNC B1 ;  /* 0x0000000000017941 */ /* 0x000fea0003800000 */
.L_x_19327:
        /* <DEDUP_REMOVED lines=9> */
.L_x_19331:
[----:B------:R-:W-:Y:S01]  /*274b0*/  IMAD.MOV.U32 R18, RZ, RZ, R23 ;  /* 0x000000ffff127224 */ /* 0x000fe200078e0017 */
[----:B------:R-:W-:Y:S01]  /*274c0*/  PRMT R22, R22, 0x7610, R17 ;  /* 0x0000761016167816 */ /* 0x000fe20000000011 */
[----:B------:R-:W-:Y:S01]  /*274d0*/  IMAD.MOV.U32 R23, RZ, RZ, R26 ;  /* 0x000000ffff177224 */ /* 0x000fe200078e001a */
[----:B------:R-:W-:Y:S02]  /*274e0*/  PRMT R17, R17, 0x5410, R28 ;  /* 0x0000541011117816 */ /* 0x000fe4000000001c */
.L_x_19332:
[----:B------:R-:W-:Y:S05]  /*274f0*/  BSYNC B1 ;  /* 0x0000000000017941 */ /* 0x000fea0003800000 */
.L_x_19330:
        /* <DEDUP_REMOVED lines=9> */
.L_x_19334:
[----:B------:R-:W-:Y:S01]  /*27590*/  IMAD.MOV.U32 R27, RZ, RZ, R18 ;  /* 0x000000ffff1b7224 */ /* 0x000fe200078e0012 */
[----:B------:R-:W-:Y:S01]  /*275a0*/  PRMT R24, R24, 0x7610, R22 ;  /* 0x0000761018187816 */ /* 0x000fe20000000016 */
[----:B------:R-:W-:Y:S01]  /*275b0*/  IMAD.MOV.U32 R18, RZ, RZ, R29 ;  /* 0x000000ffff127224 */ /* 0x000fe200078e001d */
[----:B------:R-:W-:Y:S02]  /*275c0*/  PRMT R22, R22, 0x7610, R28 ;  /* 0x0000761016167816 */ /* 0x000fe4000000001c */
.L_x_19335:
[----:B------:R-:W-:Y:S05]  /*275d0*/  BSYNC B1 ;  /* 0x0000000000017941 */ /* 0x000fea0003800000 */
.L_x_19333:
        /* <DEDUP_REMOVED lines=9> */
.L_x_19337:
[----:B------:R-:W-:Y:S01]  /*27670*/  IMAD.MOV.U32 R26, RZ, RZ, R27 ;  /* 0x000000ffff1a7224 */ /* 0x000fe200078e001b */
[----:B------:R-:W-:Y:S01]  /*27680*/  PRMT R28, R28, 0x7610, R24 ;  /* 0x000076101c1c7816 */ /* 0x000fe20000000018 */
[----:B------:R-:W-:Y:S01]  /*27690*/  IMAD.MOV.U32 R27, RZ, RZ, R30 ;  /* 0x000000ffff1b7224 */ /* 0x000fe200078e001e */
[----:B------:R-:W-:Y:S02]  /*276a0*/  PRMT R24, R24, 0x7610, R32 ;  /* 0x0000761018187816 */ /* 0x000fe40000000020 */
.L_x_19338:
[----:B------:R-:W-:Y:S05]  /*276b0*/  BSYNC B1 ;  /* 0x0000000000017941 */ /* 0x000fea0003800000 */
.L_x_19336:
        /* <DEDUP_REMOVED lines=9> */
.L_x_19340:
[----:B------:R-:W-:Y:S01]  /*27750*/  IMAD.MOV.U32 R29, RZ, RZ, R26 ;  /* 0x000000ffff1d7224 */ /* 0x000fe200078e001a */
[C---:B------:R-:W-:Y:S01]  /*27760*/  PRMT R22, R28.reuse, 0x7632, R22 ;  /* 0x000076321c167816 */ /* 0x040fe20000000016 */
[----:B------:R-:W-:Y:S01]  /*27770*/  IMAD.MOV.U32 R26, RZ, RZ, R31 ;  /* 0x000000ffff1a7224 */ /* 0x000fe200078e001f */
[----:B------:R-:W-:Y:S02]  /*27780*/  PRMT R28, R28, 0x5410, R32 ;  /* 0x000054101c1c7816 */ /* 0x000fe40000000020 */
.L_x_19341:
[----:B------:R-:W-:Y:S05]  /*27790*/  BSYNC B1 ;  /* 0x0000000000017941 */ /* 0x000fea0003800000 */
.L_x_19339:
        /* <DEDUP_REMOVED lines=16> */
.L_x_19343:
[----:B------:R-:W-:Y:S01]  /*278a0*/  IMAD.MOV.U32 R10, RZ, RZ, R3 ;  /* 0x000000ffff0a7224 */ /* 0x000fe200078e0003 */
[C---:B------:R-:W-:Y:S01]  /*278b0*/  PRMT R19, R7.reuse, 0x7632, R19 ;  /* 0x0000763207137816 */ /* 0x040fe20000000013 */
[----:B------:R-:W-:Y:S01]  /*278c0*/  IMAD.MOV.U32 R3, RZ, RZ, R2 ;  /* 0x000000ffff037224 */ /* 0x000fe200078e0002 */
[----:B------:R-:W-:Y:S02]  /*278d0*/  PRMT R7, R7, 0x5410, R17 ;  /* 0x0000541007077816 */ /* 0x000fe40000000011 */
.L_x_19344:
[----:B------:R-:W-:Y:S05]  /*278e0*/  BSYNC B1 ;  /* 0x0000000000017941 */ /* 0x000fea0003800000 */
.L_x_19342:
        /* <DEDUP_REMOVED lines=9> */
.L_x_19346:
[----:B------:R-:W-:Y:S01]  /*27980*/  IMAD.MOV.U32 R2, RZ, RZ, R10 ;  /* 0x000000ffff027224 */ /* 0x000fe200078e000a */
[----:B------:R-:W-:Y:S01]  /*27990*/  PRMT R17, R19, 0x7610, R17 ;  /* 0x0000761013117816 */ /* 0x000fe20000000011 */
[----:B------:R-:W-:Y:S01]  /*279a0*/  IMAD.MOV.U32 R10, RZ, RZ, R25 ;  /* 0x000000ffff0a7224 */ /* 0x000fe200078e0019 */
[----:B------:R-:W-:Y:S02]  /*279b0*/  PRMT R19, R7, 0x7610, R19 ;  /* 0x0000761007137816 */ /* 0x000fe40000000013 */
.L_x_19347:
[----:B------:R-:W-:Y:S05]  /*279c0*/  BSYNC B1 ;  /* 0x0000000000017941 */ /* 0x000fea0003800000 */
.L_x_19345:
        /* <DEDUP_REMOVED lines=9> */
.L_x_19349:
[----:B------:R-:W-:Y:S01]  /*27a60*/  IMAD.MOV.U32 R25, RZ, RZ, R2 ;  /* 0x000000ffff197224 */ /* 0x000fe200078e0002 */
[----:B------:R-:W-:Y:S01]  /*27a70*/  PRMT R19, R19, 0x5410, R17 ;  /* 0x0000541013137816 */ /* 0x000fe20000000011 */
[----:B------:R-:W-:Y:S01]  /*27a80*/  IMAD.MOV.U32 R2, RZ, RZ, R23 ;  /* 0x000000ffff027224 */ /* 0x000fe200078e0017 */
[----:B------:R-:W-:Y:S02]  /*27a90*/  PRMT R17, R17, 0x7632, R17 ;  /* 0x0000763211117816 */ /* 0x000fe40000000011 */
.L_x_19350:
[----:B------:R-:W-:Y:S05]  /*27aa0*/  BSYNC B1 ;  /* 0x0000000000017941 */ /* 0x000fea0003800000 */
.L_x_19348:
        /* <DEDUP_REMOVED lines=9> */
.L_x_19352:
[----:B------:R-:W-:Y:S01]  /*27b40*/  IMAD.MOV.U32 R30, RZ, RZ, R25 ;  /* 0x000000ffff1e7224 */ /* 0x000fe200078e0019 */
[----:B------:R-:W-:Y:S01]  /*27b50*/  PRMT R17, R17, 0x7610, R19 ;  /* 0x0000761011117816 */ /* 0x000fe20000000013 */
[----:B------:R-:W-:Y:S01]  /*27b60*/  IMAD.MOV.U32 R25, RZ, RZ, R18 ;  /* 0x000000ffff197224 */ /* 0x000fe200078e0012 */
[----:B------:R-:W-:Y:S02]  /*27b70*/  PRMT R19, R19, 0x7610, R22 ;  /* 0x0000761013137816 */ /* 0x000fe40000000016 */
.L_x_19353:
[----:B------:R-:W-:Y:S05]  /*27b80*/  BSYNC B1 ;  /* 0x0000000000017941 */ /* 0x000fea0003800000 */
.L_x_19351:
        /* <DEDUP_REMOVED lines=9> */
.L_x_19355:
[----:B------:R-:W-:Y:S01]  /*27c20*/  IMAD.MOV.U32 R23, RZ, RZ, R30 ;  /* 0x000000ffff177224 */ /* 0x000fe200078e001e */
[----:B------:R-:W-:Y:S01]  /*27c30*/  PRMT R18, R18, 0x7610, R17 ;  /* 0x0000761012127816 */ /* 0x000fe20000000011 */
[----:B------:R-:W-:Y:S01]  /*27c40*/  IMAD.MOV.U32 R30, RZ, RZ, R27 ;  /* 0x000000ffff1e7224 */ /* 0x000fe200078e001b */
[----:B------:R-:W-:Y:S02]  /*27c50*/  PRMT R17, R17, 0x7610, R24 ;  /* 0x0000761011117816 */ /* 0x000fe40000000018 */
.L_x_19356:
[----:B------:R-:W-:Y:S05]  /*27c60*/  BSYNC B1 ;  /* 0x0000000000017941 */ /* 0x000fea0003800000 */
.L_x_19354:
        /* <DEDUP_REMOVED lines=9> */
.L_x_19358:
[----:B------:R-:W-:Y:S01]  /*27d00*/  IMAD.MOV.U32 R24, RZ, RZ, R23 ;  /* 0x000000ffff187224 */ /* 0x000fe200078e0017 */
[----:B------:R-:W-:Y:S01]  /*27d10*/  PRMT R22, R22, 0x7610, R18 ;  /* 0x0000761016167816 */ /* 0x000fe20000000012 */
[----:B------:R-:W-:Y:S01]  /*27d20*/  IMAD.MOV.U32 R23, RZ, RZ, R26 ;  /* 0x000000ffff177224 */ /* 0x000fe200078e001a */
[----:B------:R-:W-:Y:S02]  /*27d30*/  PRMT R18, R18, 0x7610, R28 ;  /* 0x0000761012127816 */ /* 0x000fe4000000001c */
.L_x_19359:
[----:B------:R-:W-:Y:S05]  /*27d40*/  BSYNC B1 ;  /* 0x0000000000017941 */ /* 0x000fea0003800000 */
.L_x_19357:
        /* <DEDUP_REMOVED lines=9> */
.L_x_19361:
[----:B------:R-:W-:Y:S01]  /*27de0*/  IMAD.MOV.U32 R26, RZ, RZ, R24 ;  /* 0x000000ffff1a7224 */ /* 0x000fe200078e0018 */
[C---:B------:R-:W-:Y:S01]  /*27df0*/  PRMT R7, R22.reuse, 0x7632, R7 ;  /* 0x0000763216077816 */ /* 0x040fe20000000007 */
[----:B------:R-:W-:Y:S01]  /*27e00*/  IMAD.MOV.U32 R24, RZ, RZ, R29 ;  /* 0x000000ffff187224 */ /* 0x000fe200078e001d */
[----:B------:R-:W-:Y:S02]  /*27e10*/  PRMT R22, R22, 0x5410, R22 ;  /* 0x0000541016167816 */ /* 0x000fe40000000016 */
.L_x_19362:
[----:B------:R-:W-:Y:S05]  /*27e20*/  BSYNC B1 ;  /* 0x0000000000017941 */ /* 0x000fea0003800000 */
.L_x_19360:
        /* <DEDUP_REMOVED lines=16> */
.L_x_19364:
[----:B------:R-:W-:Y:S01]  /*27f30*/  IMAD.MOV.U32 R12, RZ, RZ, R3 ;  /* 0x000000ffff0c7224 */ /* 0x000fe200078e0003 */
[C---:B------:R-:W-:Y:S01]  /*27f40*/  PRMT R18, R7.reuse, 0x7632, R18 ;  /* 0x0000763207127816 */ /* 0x040fe20000000012 */
[----:B------:R-:W-:Y:S01]  /*27f50*/  IMAD.MOV.U32 R3, RZ, RZ, R10 ;  /* 0x000000ffff037224 */ /* 0x000fe200078e000a */
[----:B------:R-:W-:Y:S02]  /*27f60*/  PRMT R7, R7, 0x5410, R19 ;  /* 0x0000541007077816 */ /* 0x000fe40000000013 */
.L_x_19365:
[----:B------:R-:W-:Y:S05]  /*27f70*/  BSYNC B1 ;  /* 0x0000000000017941 */ /* 0x000fea0003800000 */
.L_x_19363:
        /* <DEDUP_REMOVED lines=9> */
.L_x_19367:
[----:B------:R-:W-:Y:S01]  /*28010*/  IMAD.MOV.U32 R10, RZ, RZ, R12 ;  /* 0x000000ffff0a7224 */ /* 0x000fe200078e000c */
[----:B------:R-:W-:Y:S01]  /*28020*/  PRMT R19, R18, 0x7610, R19 ;  /* 0x0000761012137816 */ /* 0x000fe20000000013 */
[----:B------:R-:W-:Y:S01]  /*28030*/  IMAD.MOV.U32 R12, RZ, RZ, R2 ;  /* 0x000000ffff0c7224 */ /* 0x000fe200078e0002 */
[----:B------:R-:W-:Y:S02]  /*28040*/  PRMT R18, R17, 0x7610, R18 ;  /* 0x0000761011127816 */ /* 0x000fe40000000012 */
.L_x_19368:
[----:B------:R-:W-:Y:S05]  /*28050*/  BSYNC B1 ;  /* 0x0000000000017941 */ /* 0x000fea0003800000 */
.L_x_19366:
        /* <DEDUP_REMOVED lines=9> */
.L_x_19370:
[----:B------:R-:W-:Y:S01]  /*280f0*/  IMAD.MOV.U32 R27, RZ, RZ, R10 ;  /* 0x000000ffff1b7224 */ /* 0x000fe200078e000a */
[C---:B------:R-:W-:Y:S01]  /*28100*/  PRMT R2, R19.reuse, 0x7610, R2 ;  /* 0x0000761013027816 */ /* 0x040fe20000000002 */
[----:B------:R-:W-:Y:S01]  /*28110*/  IMAD.MOV.U32 R10, RZ, RZ, R25 ;  /* 0x000000ffff0a7224 */ /* 0x000fe200078e0019 */
[----:B------:R-:W-:Y:S02]  /*28120*/  PRMT R19, R19, 0x7632, R19 ;  /* 0x0000763213137816 */ /* 0x000fe40000000013 */
.L_x_19371:
[----:B------:R-:W-:Y:S05]  /*28130*/  BSYNC B1 ;  /* 0x0000000000017941 */ /* 0x000fea0003800000 */
.L_x_19369:
        /* <DEDUP_REMOVED lines=9> */
.L_x_19373:
[----:B------:R-:W-:Y:S01]  /*281d0*/  IMAD.MOV.U32 R28, RZ, RZ, R27 ;  /* 0x000000ffff1c7224 */ /* 0x000fe200078e001b */
[----:B------:R-:W-:Y:S01]  /*281e0*/  PRMT R2, R17, 0x5432, R2 ;  /* 0x0000543211027816 */ /* 0x000fe20000000002 */
[----:B------:R-:W-:Y:S02]  /*281f0*/  IMAD.MOV.U32 R27, RZ, RZ, R30 ;  /* 0x000000ffff1b7224 */ /* 0x000fe400078e001e */
.L_x_19374:
[----:B------:R-:W-:Y:S05]  /*28200*/  BSYNC B1 ;  /* 0x0000000000017941 */ /* 0x000fea0003800000 */
.L_x_19372:
        /* <DEDUP_REMOVED lines=9> */
.L_x_19376:
[----:B------:R-:W-:Y:S01]  /*282a0*/  IMAD.MOV.U32 R17, RZ, RZ, R28 ;  /* 0x000000ffff117224 */ /* 0x000fe200078e001c */
[----:B------:R-:W-:Y:S01]  /*282b0*/  PRMT R19, R19, 0x7610, R2 ;  /* 0x0000761013137816 */ /* 0x000fe20000000002 */
[----:B------:R-:W-:Y:S01]  /*282c0*/  IMAD.MOV.U32 R28, RZ, RZ, R23 ;  /* 0x000000ffff1c7224 */ /* 0x000fe200078e0017 */
[----:B------:R-:W-:Y:S02]  /*282d0*/  PRMT R2, R2, 0x7610, R18 ;  /* 0x0000761002027816 */ /* 0x000fe40000000012 */
.L_x_19377:
[----:B------:R-:W-:Y:S05]  /*282e0*/  BSYNC B1 ;  /* 0x0000000000017941 */ /* 0x000fea0003800000 */
.L_x_19375:
        /* <DEDUP_REMOVED lines=9> */
.L_x_19379:
[C---:B------:R-:W-:Y:S01]  /*28380*/  PRMT R22, R19.reuse, 0x7632, R22 ;  /* 0x0000763213167816 */ /* 0x040fe20000000016 */
[----:B------:R-:W-:Y:S02]  /*28390*/  IMAD.MOV.U32 R23, RZ, RZ, R17 ;  /* 0x000000ffff177224 */ /* 0x000fe400078e0011 */
[----:B------:R-:W-:Y:S01]  /*283a0*/  IMAD.MOV.U32 R17, RZ, RZ, R24 ;  /* 0x000000ffff117224 */ /* 0x000fe200078e0018 */
[----:B------:R-:W-:Y:S02]  /*283b0*/  PRMT R19, R19, 0x7610, R22 ;  /* 0x0000761013137816 */ /* 0x000fe40000000016 */
.L_x_19380:
[----:B------:R-:W-:Y:S05]  /*283c0*/  BSYNC B1 ;  /* 0x0000000000017941 */ /* 0x000fea0003800000 */
.L_x_19378:
        /* <DEDUP_REMOVED lines=9> */
.L_x_19382:
[----:B------:R-:W-:Y:S01]  /*28460*/  IMAD.MOV.U32 R24, RZ, RZ, R23 ;  /* 0x000000ffff187224 */ /* 0x000fe200078e0017 */
[----:B------:R-:W-:Y:S01]  /*28470*/  PRMT R18, R18, 0x5410, R22 ;  /* 0x0000541012127816 */ /* 0x000fe20000000016 */
[----:B------:R-:W-:Y:S01]  /*28480*/  IMAD.MOV.U32 R23, RZ, RZ, R26 ;  /* 0x000000ffff177224 */ /* 0x000fe200078e001a */
[----:B------:R-:W-:Y:S02]  /*28490*/  PRMT R22, R7, 0x7610, R22 ;  /* 0x0000761007167816 */ /* 0x000fe40000000016 */
.L_x_19383:
[----:B------:R-:W-:Y:S05]  /*284a0*/  BSYNC B1 ;  /* 0x0000000000017941 */ /* 0x000fea0003800000 */
.L_x_19381:
        /* <DEDUP_REMOVED lines=16> */
.L_x_19385:
[----:B------:R-:W-:Y:S01]  /*285b0*/  IMAD.MOV.U32 R11, RZ, RZ, R3 ;  /* 0x000000ffff0b7224 */ /* 0x000fe200078e0003 */
[----:B------:R-:W-:Y:S01]  /*285c0*/  PRMT R7, R7, 0x5432, R18 ;  /* 0x0000543207077816 */ /* 0x000fe20000000012 */
[----:B------:R-:W-:Y:S02]  /*285d0*/  IMAD.MOV.U32 R3, RZ, RZ, R12 ;  /* 0x000000ffff037224 */ /* 0x000fe400078e000c */
.L_x_19386:
[----:B------:R-:W-:Y:S05]  /*285e0*/  BSYNC B1 ;  /* 0x0000000000017941 */ /* 0x000fea0003800000 */
.L_x_19384:
        /* <DEDUP_REMOVED lines=9> */
.L_x_19388:
[----:B------:R-:W-:Y:S01]  /*28680*/  IMAD.MOV.U32 R12, RZ, RZ, R11 ;  /* 0x000000ffff0c7224 */ /* 0x000fe200078e000b */
[--C-:B------:R-:W-:Y:S01]  /*28690*/  PRMT R13, R13, 0x5410, R7.reuse ;  /* 0x000054100d0d7816 */ /* 0x100fe20000000007 */
[----:B------:R-:W-:Y:S01]  /*286a0*/  IMAD.MOV.U32 R11, RZ, RZ, R10 ;  /* 0x000000ffff0b7224 */ /* 0x000fe200078e000a */
[----:B------:R-:W-:Y:S02]  /*286b0*/  PRMT R7, R19, 0x7610, R7 ;  /* 0x0000761013077816 */ /* 0x000fe40000000007 */
.L_x_19389:
[----:B------:R-:W-:Y:S05]  /*286c0*/  BSYNC B1 ;  /* 0x0000000000017941 */ /* 0x000fea0003800000 */
.L_x_19387:
        /* <DEDUP_REMOVED lines=9> */
.L_x_19391:
[----:B------:R-:W-:Y:S01]  /*28760*/  IMAD.MOV.U32 R25, RZ, RZ, R12 ;  /* 0x000000ffff197224 */ /* 0x000fe200078e000c */
[----:B------:R-:W-:Y:S01]  /*28770*/  PRMT R10, R10, 0x7610, R13 ;  /* 0x000076100a0a7816 */ /* 0x000fe2000000000d */
[----:B------:R-:W-:Y:S01]  /*28780*/  IMAD.MOV.U32 R12, RZ, RZ, R27 ;  /* 0x000000ffff0c7224 */ /* 0x000fe200078e001b */
[----:B------:R-:W-:Y:S02]  /*28790*/  PRMT R13, R13, 0x5410, R2 ;  /* 0x000054100d0d7816 */ /* 0x000fe40000000002 */
.L_x_19392:
[----:B------:R-:W-:Y:S05]  /*287a0*/  BSYNC B1 ;  /* 0x0000000000017941 */ /* 0x000fea0003800000 */
.L_x_19390:
        /* <DEDUP_REMOVED lines=9> */
.L_x_19394:
[C---:B------:R-:W-:Y:S01]  /*28840*/  PRMT R2, R10.reuse, 0x7632, R2 ;  /* 0x000076320a027816 */ /* 0x040fe20000000002 */
[----:B------:R-:W-:Y:S02]  /*28850*/  IMAD.MOV.U32 R26, RZ, RZ, R25 ;  /* 0x000000ffff1a7224 */ /* 0x000fe400078e0019 */
[----:B------:R-:W-:Y:S01]  /*28860*/  IMAD.MOV.U32 R25, RZ, RZ, R28 ;  /* 0x000000ffff197224 */ /* 0x000fe200078e001c */
[----:B------:R-:W-:Y:S02]  /*28870*/  PRMT R10, R10, 0x7610, R2 ;  /* 0x000076100a0a7816 */ /* 0x000fe40000000002 */
.L_x_19395:
[----:B------:R-:W-:Y:S05]  /*28880*/  BSYNC B1 ;  /* 0x0000000000017941 */ /* 0x000fea0003800000 */
.L_x_19393:
        /* <DEDUP_REMOVED lines=9> */
.L_x_19397:
[----:B------:R-:W-:Y:S01]  /*28920*/  IMAD.MOV.U32 R28, RZ, RZ, R26 ;  /* 0x000000ffff1c7224 */ /* 0x000fe200078e001a */
[----:B------:R-:W-:Y:S01]  /*28930*/  PRMT R2, R19, 0x5432, R2 ;  /* 0x0000543213027816 */ /* 0x000fe20000000002 */
[----:B------:R-:W-:Y:S02]  /*28940*/  IMAD.MOV.U32 R26, RZ, RZ, R17 ;  /* 0x000000ffff1a7224 */ /* 0x000fe400078e0011 */
.L_x_19398:
[----:B------:R-:W-:Y:S05]  /*28950*/  BSYNC B1 ;  /* 0x0000000000017941 */ /* 0x000fea0003800000 */
.L_x_19396:
        /* <DEDUP_REMOVED lines=9> */
.L_x_19400:
[----:B------:R-:W-:Y:S01]  /*289f0*/  IMAD.MOV.U32 R17, RZ, RZ, R28 ;  /* 0x000000ffff117224 */ /* 0x000fe200078e001c */
[----:B------:R-:W-:Y:S01]  /*28a00*/  PRMT R19, R19, 0x7610, R2 ;  /* 0x0000761013137816 */ /* 0x000fe20000000002 */
[----:B------:R-:W-:Y:S01]  /*28a10*/  IMAD.MOV.U32 R28, RZ, RZ, R23 ;  /* 0x000000ffff1c7224 */ /* 0x000fe200078e0017 */
[----:B------:R-:W-:Y:S02]  /*28a20*/  PRMT R2, R2, 0x5410, R22 ;  /* 0x0000541002027816 */ /* 0x000fe40000000016 */
.L_x_19401:
[----:B------:R-:W-:Y:S05]  /*28a30*/  BSYNC B1 ;  /* 0x0000000000017941 */ /* 0x000fea0003800000 */
.L_x_19399:
        /* <DEDUP_REMOVED lines=9> */
.L_x_19403:
[----:B------:R-:W-:Y:S01]  /*28ad0*/  IMAD.MOV.U32 R22, RZ, RZ, R17 ;  /* 0x000000ffff167224 */ /* 0x000fe200078e0011 */
[C---:B------:R-:W-:Y:S01]  /*28ae0*/  PRMT R10, R19.reuse, 0x7632, R10 ;  /* 0x00007632130a7816 */ /* 0x040fe2000000000a */
[----:B------:R-:W-:Y:S01]  /*28af0*/  IMAD.MOV.U32 R17, RZ, RZ, R24 ;  /* 0x000000ffff117224 */ /* 0x000fe200078e0018 */
[----:B------:R-:W-:Y:S02]  /*28b00*/  PRMT R19, R19, 0x7610, R18 ;  /* 0x0000761013137816 */ /* 0x000fe40000000012 */
.L_x_19404:
[----:B------:R-:W-:Y:S05]  /*28b10*/  BSYNC B1 ;  /* 0x0000000000017941 */ /* 0x000fea0003800000 */
.L_x_19402:
        /* <DEDUP_REMOVED lines=16> */
.L_x_19406:
[----:B------:R-:W-:Y:S01]  /*28c20*/  IMAD.MOV.U32 R14, RZ, RZ, R3 ;  /* 0x000000ffff0e7224 */ /* 0x000fe200078e0003 */
[C---:B------:R-:W-:Y:S01]  /*28c30*/  PRMT R13, R7.reuse, 0x7632, R13 ;  /* 0x00007632070d7816 */ /* 0x040fe2000000000d */
[----:B------:R-:W-:Y:S01]  /*28c40*/  IMAD.MOV.U32 R3, RZ, RZ, R11 ;  /* 0x000000ffff037224 */ /* 0x000fe200078e000b */
[----:B------:R-:W-:Y:S02]  /*28c50*/  PRMT R7, R7, 0x5410, R7 ;  /* 0x0000541007077816 */ /* 0x000fe40000000007 */
.L_x_19407:
[----:B------:R-:W-:Y:S05]  /*28c60*/  BSYNC B1 ;  /* 0x0000000000017941 */ /* 0x000fea0003800000 */
.L_x_19405:
        /* <DEDUP_REMOVED lines=9> */
.L_x_19409:
[----:B------:R-:W-:Y:S01]  /*28d00*/  IMAD.MOV.U32 R18, RZ, RZ, R14 ;  /* 0x000000ffff127224 */ /* 0x000fe200078e000e */
[--C-:B------:R-:W-:Y:S01]  /*28d10*/  PRMT R11, R11, 0x5410, R13.reuse ;  /* 0x000054100b0b7816 */ /* 0x100fe2000000000d */
[----:B------:R-:W-:Y:S01]  /*28d20*/  IMAD.MOV.U32 R14, RZ, RZ, R12 ;  /* 0x000000ffff0e7224 */ /* 0x000fe200078e000c */
[----:B------:R-:W-:Y:S02]  /*28d30*/  PRMT R13, R13, 0x7632, R13 ;  /* 0x000076320d0d7816 */ /* 0x000fe4000000000d */
.L_x_19410:
[----:B------:R-:W-:Y:S05]  /*28d40*/  BSYNC B1 ;  /* 0x0000000000017941 */ /* 0x000fea0003800000 */
.L_x_19408:
        /* <DEDUP_REMOVED lines=9> */
.L_x_19412:
[----:B------:R-:W-:Y:S01]  /*28de0*/  IMAD.MOV.U32 R23, RZ, RZ, R18 ;  /* 0x000000ffff177224 */ /* 0x000fe200078e0012 */
[----:B------:R-:W-:Y:S01]  /*28df0*/  PRMT R12, R12, 0x7610, R11 ;  /* 0x000076100c0c7816 */ /* 0x000fe2000000000b */
[----:B------:R-:W-:Y:S01]  /*28e00*/  IMAD.MOV.U32 R18, RZ, RZ, R25 ;  /* 0x000000ffff127224 */ /* 0x000fe200078e0019 */
[----:B------:R-:W-:Y:S02]  /*28e10*/  PRMT R11, R11, 0x7610, R10 ;  /* 0x000076100b0b7816 */ /* 0x000fe4000000000a */
.L_x_19413:
[----:B------:R-:W-:Y:S05]  /*28e20*/  BSYNC B1 ;  /* 0x0000000000017941 */ /* 0x000fea0003800000 */
.L_x_19411:
        /* <DEDUP_REMOVED lines=9> */
.L_x_19415:
[----:B------:R-:W-:Y:S01]  /*28ec0*/  IMAD.MOV.U32 R25, RZ, RZ, R23 ;  /* 0x000000ffff197224 */ /* 0x000fe200078e0017 */
[----:B------:R-:W-:Y:S01]  /*28ed0*/  PRMT R10, R10, 0x7610, R12 ;  /* 0x000076100a0a7816 */ /* 0x000fe2000000000c */
[----:B------:R-:W-:Y:S01]  /*28ee0*/  IMAD.MOV.U32 R23, RZ, RZ, R26 ;  /* 0x000000ffff177224 */ /* 0x000fe200078e001a */
[----:B------:R-:W-:Y:S02]  /*28ef0*/  PRMT R12, R12, 0x5410, R2 ;  /* 0x000054100c0c7816 */ /* 0x000fe40000000002 */
.L_x_19416:
[----:B------:R-:W-:Y:S05]  /*28f00*/  BSYNC B1 ;  /* 0x0000000000017941 */ /* 0x000fea0003800000 */
.L_x_19414:
        /* <DEDUP_REMOVED lines=9> */
.L_x_19418:
[C---:B------:R-:W-:Y:S01]  /*28fa0*/  PRMT R2, R10.reuse, 0x7632, R2 ;  /* 0x000076320a027816 */ /* 0x040fe20000000002 */
[----:B------:R-:W-:Y:S02]  /*28fb0*/  IMAD.MOV.U32 R24, RZ, RZ, R25 ;  /* 0x000000ffff187224 */ /* 0x000fe400078e0019 */
[----:B------:R-:W-:Y:S01]  /*28fc0*/  IMAD.MOV.U32 R25, RZ, RZ, R28 ;  /* 0x000000ffff197224 */ /* 0x000fe200078e001c */
[----:B------:R-:W-:Y:S02]  /*28fd0*/  PRMT R10, R10, 0x7610, R2 ;  /* 0x000076100a0a7816 */ /* 0x000fe40000000002 */
.L_x_19419:
[----:B------:R-:W-:Y:S05]  /*28fe0*/  BSYNC B1 ;  /* 0x0000000000017941 */ /* 0x000fea0003800000 */
.L_x_19417:
        /* <DEDUP_REMOVED lines=9> */
.L_x_19421:
[----:B------:R-:W-:Y:S01]  /*29080*/  IMAD.MOV.U32 R27, RZ, RZ, R24 ;  /* 0x000000ffff1b7224 */ /* 0x000fe200078e0018 */
[----:B------:R-:W-:Y:S01]  /*29090*/  PRMT R2, R19, 0x5432, R2 ;  /* 0x0000543213027816 */ /* 0x000fe20000000002 */
[----:B------:R-:W-:Y:S02]  /*290a0*/  IMAD.MOV.U32 R24, RZ, RZ, R17 ;  /* 0x000000ffff187224 */ /* 0x000fe400078e0011 */
.L_x_19422:
[----:B------:R-:W-:Y:S05]  /*290b0*/  BSYNC B1 ;  /* 0x0000000000017941 */ /* 0x000fea0003800000 */
.L_x_19420:
        /* <DEDUP_REMOVED lines=9> */
.L_x_19424:
[----:B------:R-:W-:Y:S01]  /*29150*/  IMAD.MOV.U32 R17, RZ, RZ, R27 ;  /* 0x000000ffff117224 */ /* 0x000fe200078e001b */
[C---:B------:R-:W-:Y:S01]  /*29160*/  PRMT R7, R2.reuse, 0x7632, R7 ;  /* 0x0000763202077816 */ /* 0x040fe20000000007 */
[----:B------:R-:W-:Y:S01]  /*29170*/  IMAD.MOV.U32 R27, RZ, RZ, R22 ;  /* 0x000000ffff1b7224 */ /* 0x000fe200078e0016 */
[----:B------:R-:W-:Y:S02]  /*29180*/  PRMT R2, R2, 0x5410, R10 ;  /* 0x0000541002027816 */ /* 0x000fe4000000000a */
.L_x_19425:
[----:B------:R-:W-:Y:S05]  /*29190*/  BSYNC B1 ;  /* 0x0000000000017941 */ /* 0x000fea0003800000 */
.L_x_19423:
        /* <DEDUP_REMOVED lines=16> */
.L_x_19427:
[----:B------:R-:W-:Y:S01]  /*292a0*/  IMAD.MOV.U32 R15, RZ, RZ, R3 ;  /* 0x000000ffff0f7224 */ /* 0x000fe200078e0003 */
[C---:B------:R-:W-:Y:S01]  /*292b0*/  PRMT R10, R7.reuse, 0x7632, R10 ;  /* 0x00007632070a7816 */ /* 0x040fe2000000000a */
[----:B------:R-:W-:Y:S01]  /*292c0*/  IMAD.MOV.U32 R3, RZ, RZ, R14 ;  /* 0x000000ffff037224 */ /* 0x000fe200078e000e */
[----:B------:R-:W-:Y:S02]  /*292d0*/  PRMT R7, R7, 0x5410, R13 ;  /* 0x0000541007077816 */ /* 0x000fe4000000000d */
.L_x_19428:
[----:B------:R-:W-:Y:S05]  /*292e0*/  BSYNC B1 ;  /* 0x0000000000017941 */ /* 0x000fea0003800000 */
.L_x_19426:
        /* <DEDUP_REMOVED lines=9> */
.L_x_19430:
[----:B------:R-:W-:Y:S01]  /*29380*/  IMAD.MOV.U32 R14, RZ, RZ, R15 ;  /* 0x000000ffff0e7224 */ /* 0x000fe200078e000f */
[----:B------:R-:W-:Y:S01]  /*29390*/  PRMT R13, R13, 0x5410, R10 ;  /* 0x000054100d0d7816 */ /* 0x000fe2000000000a */
[----:B------:R-:W-:Y:S01]  /*293a0*/  IMAD.MOV.U32 R15, RZ, RZ, R18 ;  /* 0x000000ffff0f7224 */ /* 0x000fe200078e0012 */
[----:B------:R-:W-:Y:S02]  /*293b0*/  PRMT R10, R11, 0x7632, R10 ;  /* 0x000076320b0a7816 */ /* 0x000fe4000000000a */
.L_x_19431:
[----:B------:R-:W-:Y:S05]  /*293c0*/  BSYNC B1 ;  /* 0x0000000000017941 */ /* 0x000fea0003800000 */
.L_x_19429:
        /* <DEDUP_REMOVED lines=9> */
.L_x_19433:
[----:B------:R-:W-:Y:S01]  /*29460*/  IMAD.MOV.U32 R18, RZ, RZ, R14 ;  /* 0x000000ffff127224 */ /* 0x000fe200078e000e */
[----:B------:R-:W-:Y:S01]  /*29470*/  PRMT R22, R22, 0x7610, R13 ;  /* 0x0000761016167816 */ /* 0x000fe2000000000d */
[----:B------:R-:W-:Y:S01]  /*29480*/  IMAD.MOV.U32 R14, RZ, RZ, R23 ;  /* 0x000000ffff0e7224 */ /* 0x000fe200078e0017 */
[----:B------:R-:W-:Y:S02]  /*29490*/  PRMT R13, R13, 0x7610, R12 ;  /* 0x000076100d0d7816 */ /* 0x000fe4000000000c */
.L_x_19434:
[----:B------:R-:W-:Y:S05]  /*294a0*/  BSYNC B1 ;  /* 0x0000000000017941 */ /* 0x000fea0003800000 */
.L_x_19432:
        /* <DEDUP_REMOVED lines=9> */
.L_x_19436:
[----:B------:R-:W-:Y:S01]  /*29540*/  IMAD.MOV.U32 R11, RZ, RZ, R18 ;  /* 0x000000ffff0b7224 */ /* 0x000fe200078e0012 */
[----:B------:R-:W-:Y:S01]  /*29550*/  PRMT R19, R19, 0x7610, R22 ;  /* 0x0000761013137816 */ /* 0x000fe20000000016 */
[----:B------:R-:W-:Y:S01]  /*29560*/  IMAD.MOV.U32 R18, RZ, RZ, R25 ;  /* 0x000000ffff127224 */ /* 0x000fe200078e0019 */
[----:B------:R-:W-:Y:S02]  /*29570*/  PRMT R22, R22, 0x7610, R10 ;  /* 0x0000761016167816 */ /* 0x000fe4000000000a */
.L_x_19437:
[----:B------:R-:W-:Y:S05]  /*29580*/  BSYNC B1 ;  /* 0x0000000000017941 */ /* 0x000fea0003800000 */
.L_x_19435:
        /* <DEDUP_REMOVED lines=9> */
.L_x_19439:
[----:B------:R-:W-:Y:S01]  /*29620*/  IMAD.MOV.U32 R12, RZ, RZ, R11 ;  /* 0x000000ffff0c7224 */ /* 0x000fe200078e000b */
[----:B------:R-:W-:Y:S01]  /*29630*/  PRMT R10, R10, 0x7610, R19 ;  /* 0x000076100a0a7816 */ /* 0x000fe20000000013 */
[----:B------:R-:W-:Y:S01]  /*29640*/  IMAD.MOV.U32 R11, RZ, RZ, R24 ;  /* 0x000000ffff0b7224 */ /* 0x000fe200078e0018 */
[----:B------:R-:W-:Y:S02]  /*29650*/  PRMT R19, R19, 0x5410, R2 ;  /* 0x0000541013137816 */ /* 0x000fe40000000002 */
.L_x_19440:
[----:B------:R-:W-:Y:S05]  /*29660*/  BSYNC B1 ;  /* 0x0000000000017941 */ /* 0x000fea0003800000 */
.L_x_19438:
        /* <DEDUP_REMOVED lines=9> */
.L_x_19442:
[----:B------:R-:W-:Y:S01]  /*29700*/  IMAD.MOV.U32 R20, RZ, RZ, R12 ;  /* 0x000000ffff147224 */ /* 0x000fe200078e000c */
[C---:B------:R-:W-:Y:S01]  /*29710*/  PRMT R13, R10.reuse, 0x7632, R13 ;  /* 0x000076320a0d7816 */ /* 0x040fe2000000000d */
[----:B------:R-:W-:Y:S01]  /*29720*/  IMAD.MOV.U32 R12, RZ, RZ, R27 ;  /* 0x000000ffff0c7224 */ /* 0x000fe200078e001b */
[----:B------:R-:W-:Y:S02]  /*29730*/  PRMT R10, R10, 0x7610, R2 ;  /* 0x000076100a0a7816 */ /* 0x000fe40000000002 */
.L_x_19443:
[----:B------:R-:W-:Y:S05]  /*29740*/  BSYNC B1 ;  /* 0x0000000000017941 */ /* 0x000fea0003800000 */
.L_x_19441:
        /* <DEDUP_REMOVED lines=9> */
.L_x_19445:
[----:B------:R-:W-:Y:S01]  /*297e0*/  IMAD.MOV.U32 R2, RZ, RZ, R20 ;  /* 0x000000ffff027224 */ /* 0x000fe200078e0014 */
[----:B------:R-:W-:Y:S01]  /*297f0*/  PRMT R19, R13, 0x7610, R19 ;  /* 0x000076100d137816 */ /* 0x000fe20000000013 */
[----:B------:R-:W-:Y:S01]  /*29800*/  IMAD.MOV.U32 R20, RZ, RZ, R17 ;  /* 0x000000ffff147224 */ /* 0x000fe200078e0011 */
[----:B------:R-:W-:Y:S02]  /*29810*/  PRMT R13, R7, 0x7610, R13 ;  /* 0x00007610070d7816 */ /* 0x000fe4000000000d */
.L_x_19446:
[----:B------:R-:W-:Y:S05]  /*29820*/  BSYNC B1 ;  /* 0x0000000000017941 */ /* 0x000fea0003800000 */
.L_x_19444:
        /* <DEDUP_REMOVED lines=16> */
.L_x_19448:
[----:B------:R-:W-:Y:S01]  /*29930*/  IMAD.MOV.U32 R8, RZ, RZ, R3 ;  /* 0x000000ffff087224 */ /* 0x000fe200078e0003 */
[C---:B------:R-:W-:Y:S01]  /*29940*/  PRMT R24, R7.reuse, 0x7632, R24 ;  /* 0x0000763207187816 */ /* 0x040fe20000000018 */
[----:B------:R-:W-:Y:S01]  /*29950*/  IMAD.MOV.U32 R3, RZ, RZ, R15 ;  /* 0x000000ffff037224 */ /* 0x000fe200078e000f */
[----:B------:R-:W-:Y:S02]  /*29960*/  PRMT R7, R7, 0x5410, R10 ;  /* 0x0000541007077816 */ /* 0x000fe4000000000a */
.L_x_19449:
[----:B------:R-:W-:Y:S05]  /*29970*/  BSYNC B1 ;  /* 0x0000000000017941 */ /* 0x000fea0003800000 */
.L_x_19447:
        /* <DEDUP_REMOVED lines=9> */
.L_x_19451:
[----:B------:R-:W-:Y:S01]  /*29a10*/  IMAD.MOV.U32 R15, RZ, RZ, R8 ;  /* 0x000000ffff0f7224 */ /* 0x000fe200078e0008 */
[----:B------:R-:W-:Y:S01]  /*29a20*/  PRMT R22, R24, 0x7610, R22 ;  /* 0x0000761018167816 */ /* 0x000fe20000000016 */
[----:B------:R-:W-:Y:S01]  /*29a30*/  IMAD.MOV.U32 R8, RZ, RZ, R14 ;  /* 0x000000ffff087224 */ /* 0x000fe200078e000e */
[----:B------:R-:W-:Y:S02]  /*29a40*/  PRMT R24, R13, 0x7632, R24 ;  /* 0x000076320d187816 */ /* 0x000fe40000000018 */
.L_x_19452:
[----:B------:R-:W-:Y:S05]  /*29a50*/  BSYNC B1 ;  /* 0x0000000000017941 */ /* 0x000fea0003800000 */
.L_x_19450:
        /* <DEDUP_REMOVED lines=9> */
.L_x_19454:
[----:B------:R-:W-:Y:S01]  /*29af0*/  IMAD.MOV.U32 R14, RZ, RZ, R15 ;  /* 0x000000ffff0e7224 */ /* 0x000fe200078e000f */
[C---:B------:R-:W-:Y:S01]  /*29b00*/  PRMT R7, R22.reuse, 0x7610, R7 ;  /* 0x0000761016077816 */ /* 0x040fe20000000007 */
[----:B------:R-:W-:Y:S01]  /*29b10*/  IMAD.MOV.U32 R15, RZ, RZ, R18 ;  /* 0x000000ffff0f7224 */ /* 0x000fe200078e0012 */
[----:B------:R-:W-:Y:S02]  /*29b20*/  PRMT R22, R22, 0x7632, R22 ;  /* 0x0000763216167816 */ /* 0x000fe40000000016 */
.L_x_19455:
[----:B------:R-:W-:Y:S05]  /*29b30*/  BSYNC B1 ;  /* 0x0000000000017941 */ /* 0x000fea0003800000 */
.L_x_19453:
        /* <DEDUP_REMOVED lines=9> */
.L_x_19457:
[----:B------:R-:W-:Y:S01]  /*29bd0*/  IMAD.MOV.U32 R17, RZ, RZ, R14 ;  /* 0x000000ffff117224 */ /* 0x000fe200078e000e */
[----:B------:R-:W-:Y:S01]  /*29be0*/  PRMT R18, R18, 0x5410, R7 ;  /* 0x0000541012127816 */ /* 0x000fe20000000007 */
[----:B------:R-:W-:Y:S01]  /*29bf0*/  IMAD.MOV.U32 R14, RZ, RZ, R11 ;  /* 0x000000ffff0e7224 */ /* 0x000fe200078e000b */
[----:B------:R-:W-:Y:S02]  /*29c00*/  PRMT R7, R19, 0x7632, R7 ;  /* 0x0000763213077816 */ /* 0x000fe40000000007 */
.L_x_19458:
[----:B------:R-:W-:Y:S05]  /*29c10*/  BSYNC B1 ;  /* 0x0000000000017941 */ /* 0x000fea0003800000 */
.L_x_19456:
        /* <DEDUP_REMOVED lines=9> */
.L_x_19460:
[----:B------:R-:W-:Y:S01]  /*29cb0*/  IMAD.MOV.U32 R11, RZ, RZ, R17 ;  /* 0x000000ffff0b7224 */ /* 0x000fe200078e0011 */
[----:B------:R-:W-:Y:S01]  /*29cc0*/  PRMT R13, R13, 0x7610, R18 ;  /* 0x000076100d0d7816 */ /* 0x000fe20000000012 */
[----:B------:R-:W-:Y:S01]  /*29cd0*/  IMAD.MOV.U32 R17, RZ, RZ, R12 ;  /* 0x000000ffff117224 */ /* 0x000fe200078e000c */
[----:B------:R-:W-:Y:S02]  /*29ce0*/  PRMT R18, R18, 0x7610, R10 ;  /* 0x0000761012127816 */ /* 0x000fe4000000000a */
.L_x_19461:
[----:B------:R-:W-:Y:S05]  /*29cf0*/  BSYNC B1 ;  /* 0x0000000000017941 */ /* 0x000fea0003800000 */
.L_x_19459:
        /* <DEDUP_REMOVED lines=9> */
.L_x_19463:
[----:B------:R-:W-:Y:S01]  /*29d90*/  IMAD.MOV.U32 R23, RZ, RZ, R11 ;  /* 0x000000ffff177224 */ /* 0x000fe200078e000b */
[C---:B------:R-:W-:Y:S01]  /*29da0*/  PRMT R12, R13.reuse, 0x7632, R12 ;  /* 0x000076320d0c7816 */ /* 0x040fe2000000000c */
[----:B------:R-:W-:Y:S01]  /*29db0*/  IMAD.MOV.U32 R11, RZ, RZ, R20 ;  /* 0x000000ffff0b7224 */ /* 0x000fe200078e0014 */
[----:B------:R-:W-:Y:S02]  /*29dc0*/  PRMT R13, R13, 0x5410, R13 ;  /* 0x000054100d0d7816 */ /* 0x000fe4000000000d */
.L_x_19464:
[----:B------:R-:W-:Y:S05]  /*29dd0*/  BSYNC B1 ;  /* 0x0000000000017941 */ /* 0x000fea0003800000 */
.L_x_19462:
        /* <DEDUP_REMOVED lines=9> */
.L_x_19466:
[----:B------:R-:W-:Y:S01]  /*29e70*/  IMAD.MOV.U32 R10, RZ, RZ, R23 ;  /* 0x000000ffff0a7224 */ /* 0x000fe200078e0017 */
[----:B------:R-:W-:Y:S01]  /*29e80*/  PRMT R12, R19, 0x5410, R12 ;  /* 0x00005410130c7816 */ /* 0x000fe2000000000c */
[----:B------:R-:W-:Y:S02]  /*29e90*/  IMAD.MOV.U32 R23, RZ, RZ, R2 ;  /* 0x000000ffff177224 */ /* 0x000fe400078e0002 */
.L_x_19467:
[----:B------:R-:W-:Y:S05]  /*29ea0*/  BSYNC B1 ;  /* 0x0000000000017941 */ /* 0x000fea0003800000 */
.L_x_19465:
        /* <DEDUP_REMOVED lines=16> */
.L_x_19469:
[C---:B------:R-:W-:Y:S01]  /*29fb0*/  PRMT R33, R7.reuse, 0x7632, R33 ;  /* 0x0000763207217816 */ /* 0x040fe20000000021 */
[----:B------:R-:W-:Y:S01]  /*29fc0*/  IMAD.MOV.U32 R2, RZ, RZ, R3 ;  /* 0x000000ffff027224 */ /* 0x000fe200078e0003 */
[----:B------:R-:W-:Y:S01]  /*29fd0*/  PRMT R7, R7, 0x5410, R24 ;  /* 0x0000541007077816 */ /* 0x000fe20000000018 */
[----:B------:R-:W-:Y:S02]  /*29fe0*/  IMAD.MOV.U32 R3, RZ, RZ, R8 ;  /* 0x000000ffff037224 */ /* 0x000fe400078e0008 */
.L_x_19470:
[----:B------:R-:W-:Y:S05]  /*29ff0*/  BSYNC B1 ;  /* 0x0000000000017941 */ /* 0x000fea0003800000 */
.L_x_19468:
        /* <DEDUP_REMOVED lines=9> */
.L_x_19472:
[--C-:B------:R-:W-:Y:S01]  /*2a090*/  PRMT R32, R32, 0x5410, R33.reuse ;  /* 0x0000541020207816 */ /* 0x100fe20000000021 */
[----:B------:R-:W-:Y:S01]  /*2a0a0*/  IMAD.MOV.U32 R31, RZ, RZ, R2 ;  /* 0x000000ffff1f7224 */ /* 0x000fe200078e0002 */
[----:B------:R-:W-:Y:S01]  /*2a0b0*/  PRMT R33, R22, 0x7610, R33 ;  /* 0x0000761016217816 */ /* 0x000fe20000000021 */
[----:B------:R-:W-:Y:S02]  /*2a0c0*/  IMAD.MOV.U32 R2, RZ, RZ, R15 ;  /* 0x000000ffff027224 */ /* 0x000fe400078e000f */
.L_x_19473:
[----:B------:R-:W-:Y:S05]  /*2a0d0*/  BSYNC B1 ;  /* 0x0000000000017941 */ /* 0x000fea0003800000 */
.L_x_19471:
        /* <DEDUP_REMOVED lines=9> */
.L_x_19475:
[----:B------:R-:W-:Y:S01]  /*2a170*/  IMAD.MOV.U32 R30, RZ, RZ, R31 ;  /* 0x000000ffff1e7224 */ /* 0x000fe200078e001f */
[----:B------:R-:W-:Y:S01]  /*2a180*/  PRMT R32, R32, 0x5432, R7 ;  /* 0x0000543220207816 */ /* 0x000fe20000000007 */
[----:B------:R-:W-:Y:S02]  /*2a190*/  IMAD.MOV.U32 R31, RZ, RZ, R14 ;  /* 0x000000ffff1f7224 */ /* 0x000fe400078e000e */
.L_x_19476:
[----:B------:R-:W-:Y:S05]  /*2a1a0*/  BSYNC B1 ;  /* 0x0000000000017941 */ /* 0x000fea0003800000 */
.L_x_19474:
        /* <DEDUP_REMOVED lines=9> */
.L_x_19478:
[----:B------:R-:W-:Y:S01]  /*2a240*/  PRMT R24, R32, 0x7610, R24 ;  /* 0x0000761020187816 */ /* 0x000fe20000000018 */
[----:B------:R-:W-:Y:S01]  /*2a250*/  IMAD.MOV.U32 R29, RZ, RZ, R30 ;  /* 0x000000ffff1d7224 */ /* 0x000fe200078e001e */
[----:B------:R-:W-:Y:S01]  /*2a260*/  PRMT R32, R18, 0x7632, R32 ;  /* 0x0000763212207816 */ /* 0x000fe20000000020 */
[----:B------:R-:W-:Y:S02]  /*2a270*/  IMAD.MOV.U32 R30, RZ, RZ, R17 ;  /* 0x000000ffff1e7224 */ /* 0x000fe400078e0011 */
.L_x_19479:
[----:B------:R-:W-:Y:S05]  /*2a280*/  BSYNC B1 ;  /* 0x0000000000017941 */ /* 0x000fea0003800000 */
.L_x_19477:
        /* <DEDUP_REMOVED lines=9> */
.L_x_19481:
[----:B------:R-:W-:Y:S01]  /*2a320*/  PRMT R7, R24, 0x7610, R7 ;  /* 0x0000761018077816 */ /* 0x000fe20000000007 */
[----:B------:R-:W-:Y:S01]  /*2a330*/  IMAD.MOV.U32 R28, RZ, RZ, R29 ;  /* 0x000000ffff1c7224 */ /* 0x000fe200078e001d */
[----:B------:R-:W-:Y:S01]  /*2a340*/  PRMT R24, R13, 0x7632, R24 ;  /* 0x000076320d187816 */ /* 0x000fe20000000018 */
[----:B------:R-:W-:Y:S02]  /*2a350*/  IMAD.MOV.U32 R29, RZ, RZ, R11 ;  /* 0x000000ffff1d7224 */ /* 0x000fe400078e000b */
.L_x_19482:
[----:B------:R-:W-:Y:S05]  /*2a360*/  BSYNC B1 ;  /* 0x0000000000017941 */ /* 0x000fea0003800000 */
.L_x_19480:
        /* <DEDUP_REMOVED lines=9> */
.L_x_19484:
[--C-:B------:R-:W-:Y:S01]  /*2a400*/  PRMT R24, R24, 0x5410, R7.reuse ;  /* 0x0000541018187816 */ /* 0x100fe20000000007 */
[----:B------:R-:W-:Y:S01]  /*2a410*/  IMAD.MOV.U32 R27, RZ, RZ, R28 ;  /* 0x000000ffff1b7224 */ /* 0x000fe200078e001c */
[----:B------:R-:W-:Y:S01]  /*2a420*/  PRMT R7, R12, 0x7610, R7 ;  /* 0x000076100c077816 */ /* 0x000fe20000000007 */
[----:B------:R-:W-:Y:S02]  /*2a430*/  IMAD.MOV.U32 R28, RZ, RZ, R23 ;  /* 0x000000ffff1c7224 */ /* 0x000fe400078e0017 */
.L_x_19485:
[----:B------:R-:W-:Y:S05]  /*2a440*/  BSYNC B1 ;  /* 0x0000000000017941 */ /* 0x000fea0003800000 */
.L_x_19483:
        /* <DEDUP_REMOVED lines=9> */
.L_x_19487:
[----:B------:R-:W-:Y:S01]  /*2a4e0*/  PRMT R33, R33, 0x7610, R24 ;  /* 0x0000761021217816 */ /* 0x000fe20000000018 */
[----:B------:R-:W-:Y:S01]  /*2a4f0*/  IMAD.MOV.U32 R26, RZ, RZ, R27 ;  /* 0x000000ffff1a7224 */ /* 0x000fe200078e001b */
[----:B------:R-:W-:Y:S01]  /*2a500*/  PRMT R24, R24, 0x7610, R12 ;  /* 0x0000761018187816 */ /* 0x000fe2000000000c */
[----:B------:R-:W-:Y:S02]  /*2a510*/  IMAD.MOV.U32 R27, RZ, RZ, R10 ;  /* 0x000000ffff1b7224 */ /* 0x000fe400078e000a */
.L_x_19488:
[----:B------:R-:W-:Y:S05]  /*2a520*/  BSYNC B1 ;  /* 0x0000000000017941 */ /* 0x000fea0003800000 */
.L_x_19486:
[----:B------:R-:W-:Y:S02]  /*2a530*/  FADD.FTZ R5, R5, R16 ;  /* 0x0000001005057221 */ /* 0x000fe40000010000 */
.L_x_18312:
[----:B------:R-:W-:Y:S05]  /*2a540*/  BSYNC B0 ;  /* 0x0000000000007941 */ /* 0x000fea0003800000 */
.L_x_18311:
[----:B------:R1:W-:Y:S01]  /*2a550*/  STL.64 [R1+0x20], R2 ;  /* 0x0000200201007387 */ /* 0x0003e20000100a00 */
[----:B------:R-:W-:Y:S03]  /*2a560*/  BSSY B0, `(.L_x_19489) ;  /* 0x00000db000007945 */ /* 0x000fe60003800000 */
[----:B------:R2:W-:Y:S04]  /*2a570*/  STL.64 [R1+0x8], R26 ;  /* 0x0000081a01007387 */ /* 0x0005e80000100a00 */
[----:B------:R2:W-:Y:S01]  /*2a580*/  STL.64 [R1+0x10], R28 ;  /* 0x0000101c01007387 */ /* 0x0005e20000100a00 */
[----:B01----:R-:W-:-:S03]  /*2a590*/  PRMT R2, R33, 0x7632, R24 ;  /* 0x0000763221027816 */ /* 0x003fc60000000018 */
[----:B------:R2:W-:Y:S01]  /*2a5a0*/  STL.64 [R1+0x18], R30 ;  /* 0x0000181e01007387 */ /* 0x0005e20000100a00 */
[----:B------:R-:W-:Y:S02]  /*2a5b0*/  PRMT R3, R7, 0x5410, R24 ;  /* 0x0000541007037816 */ /* 0x000fe40000000018 */
[----:B------:R-:W-:Y:S01]  /*2a5c0*/  PRMT R33, R33, 0x7610, R7 ;  /* 0x0000761021217816 */ /* 0x000fe20000000007 */
[----:B------:R2:W-:Y:S04]  /*2a5d0*/  STL.64 [R1], R4 ;  /* 0x0000000401007387 */ /* 0x0005e80000100a00 */
[----:B------:R2:W-:Y:S04]  /*2a5e0*/  STL.64 [R1+0x28], R2 ;  /* 0x0000280201007387 */ /* 0x0005e80000100a00 */
[----:B------:R2:W-:Y:S01]  /*2a5f0*/  STL.64 [R1+0x30], R32 ;  /* 0x0000302001007387 */ /* 0x0005e20000100a00 */
[----:B------:R-:W-:Y:S05]  /*2a600*/  @P1 BRA `(.L_x_19490) ;  /* 0x00000d0000001947 */ /* 0x000fea0003800000 */
[----:B--2---:R-:W-:-:S05]  /*2a610*/  IMAD.MOV.U32 R2, RZ, RZ, c[0x0][0x184] ;  /* 0x00006100ff027624 */ /* 0x004fca00078e00ff */
        /* <DEDUP_REMOVED lines=18> */
.L_x_19495:
[C---:B------:R-:W-:Y:S02]  /*2a740*/  IADD3 R2, R32.reuse, 0x4, RZ ;  /* 0x0000000420027810 */ /* 0x040fe40007ffe0ff */
[----:B------:R-:W-:-:S03]  /*2a750*/  IADD3 R12, R32, 0x8, RZ ;  /* 0x00000008200c7810 */ /* 0x000fc60007ffe0ff */
[C-C-:B------:R-:W-:Y:S02]  /*2a760*/  IMAD R10, R2.reuse, 0x4, R7.reuse ;  /* 0x00000004020a7824 */ /* 0x140fe400078e0207 */
[--C-:B------:R-:W-:Y:S02]  /*2a770*/  IMAD R2, R2, 0x2, R7.reuse ;  /* 0x0000000202027824 */ /* 0x100fe400078e0207 */
[--C-:B------:R-:W-:Y:S01]  /*2a780*/  IMAD R8, R32, 0x2, R7.reuse ;  /* 0x0000000220087824 */ /* 0x100fe200078e0207 */
[----:B------:R0:W2:Y:S01]  /*2a790*/  LDL.64 R14, [R10] ;  /* 0x000000000a0e7983 */ /* 0x0000a20000100a00 */
[C-C-:B------:R-:W-:Y:S02]  /*2a7a0*/  IMAD R28, R12.reuse, 0x4, R7.reuse ;  /* 0x000000040c1c7824 */ /* 0x140fe400078e0207 */
[--C-:B------:R-:W-:Y:S01]  /*2a7b0*/  IMAD R11, R12, 0x2, R7.reuse ;  /* 0x000000020c0b7824 */ /* 0x100fe200078e0207 */
[----:B------:R-:W-:Y:S01]  /*2a7c0*/  IADD3 R12, R32, 0xc, RZ ;  /* 0x0000000c200c7810 */ /* 0x000fe20007ffe0ff */
[----:B------:R0:W3:Y:S04]  /*2a7d0*/  LDL.64 R16, [R10+0x8] ;  /* 0x000008000a107983 */ /* 0x0000e80000100a00 */
[----:B------:R-:W4:Y:S01]  /*2a7e0*/  LDL.64 R2, [R2+0x20] ;  /* 0x0000200002027983 */ /* 0x000f220000100a00 */
[----:B------:R-:W-:-:S03]  /*2a7f0*/  IMAD R34, R12, 0x4, R7 ;  /* 0x000000040c227824 */ /* 0x000fc600078e0207 */
[----:B------:R-:W5:Y:S01]  /*2a800*/  LDL.64 R8, [R8+0x20] ;  /* 0x0000200008087983 */ /* 0x000f620000100a00 */
[----:B------:R-:W-:-:S03]  /*2a810*/  IMAD R12, R12, 0x2, R7 ;  /* 0x000000020c0c7824 */ /* 0x000fc600078e0207 */
[----:B------:R1:W5:Y:S01]  /*2a820*/  LDL.64 R20, [R28+0x8] ;  /* 0x000008001c147983 */ /* 0x0003620000100a00 */
[----:B------:R-:W-:-:S03]  /*2a830*/  IMAD R33, R32, 0x4, R7 ;  /* 0x0000000420217824 */ /* 0x000fc600078e0207 */
[----:B------:R1:W5:Y:S04]  /*2a840*/  LDL.64 R18, [R28] ;  /* 0x000000001c127983 */ /* 0x0003680000100a00 */
[----:B0-----:R-:W5:Y:S04]  /*2a850*/  LDL.64 R10, [R11+0x20] ;  /* 0x000020000b0a7983 */ /* 0x001f680000100a00 */
[----:B------:R3:W5:Y:S04]  /*2a860*/  LDL.64 R22, [R34] ;  /* 0x0000000022167983 */ /* 0x0007680000100a00 */
[----:B------:R-:W5:Y:S04]  /*2a870*/  LDL.64 R12, [R12+0x20] ;  /* 0x000020000c0c7983 */ /* 0x000f680000100a00 */
[----:B------:R3:W5:Y:S04]  /*2a880*/  LDL.64 R24, [R34+0x8] ;  /* 0x0000080022187983 */ /* 0x0007680000100a00 */
[----:B------:R0:W5:Y:S04]  /*2a890*/  LDL.64 R26, [R33] ;  /* 0x00000000211a7983 */ /* 0x0001680000100a00 */
[----:B-1----:R0:W5:Y:S01]  /*2a8a0*/  LDL.64 R28, [R33+0x8] ;  /* 0x00000800211c7983 */ /* 0x0021620000100a00 */
[----:B------:R-:W-:-:S04]  /*2a8b0*/  IADD3 R31, R31, -0x10, RZ ;  /* 0xfffffff01f1f7810 */ /* 0x000fc80007ffe0ff */
[----:B------:R-:W-:Y:S01]  /*2a8c0*/  ISETP.GT.AND P1, PT, R31, 0xc, PT ;  /* 0x0000000c1f00780c */ /* 0x000fe20003f24270 */
[C---:B--2---:R-:W-:Y:S02]  /*2a8d0*/  IMAD.IADD R15, R6.reuse, 0x1, R15 ;  /* 0x00000001060f7824 */ /* 0x044fe400078e020f */
[C---:B------:R-:W-:Y:S02]  /*2a8e0*/  IMAD.IADD R35, R6.reuse, 0x1, R14 ;  /* 0x0000000106237824 */ /* 0x040fe400078e020e */
[----:B---3--:R-:W-:Y:S01]  /*2a8f0*/  IMAD.IADD R34, R6, 0x1, R17 ;  /* 0x0000000106227824 */ /* 0x008fe200078e0211 */
[----:B------:R1:W-:Y:S01]  /*2a900*/  STS [R32.X4+0x214], R15 ;  /* 0x0002140f20007388 */ /* 0x0003e20000004800 */
[--C-:B----4-:R-:W-:Y:S02]  /*2a910*/  HADD2.F32 R14, -RZ, R3.reuse.H0_H0 ;  /* 0x20000003ff0e7230 */ /* 0x110fe40000004100 */
[----:B0-----:R-:W-:Y:S02]  /*2a920*/  HADD2.F32 R33, -RZ, R3.H1_H1 ;  /* 0x30000003ff217230 */ /* 0x001fe40000004100 */
[----:B-----5:R-:W-:-:S02]  /*2a930*/  HADD2.F32 R17, -RZ, R9.H0_H0 ;  /* 0x20000009ff117230 */ /* 0x020fc40000004100 */
[--C-:B------:R-:W-:Y:S02]  /*2a940*/  HADD2.F32 R3, -RZ, R8.reuse.H0_H0 ;  /* 0x20000008ff037230 */ /* 0x100fe40000004100 */
[----:B-1----:R-:W-:Y:S02]  /*2a950*/  HADD2.F32 R15, -RZ, R8.H1_H1 ;  /* 0x30000008ff0f7230 */ /* 0x002fe40000004100 */
[----:B------:R-:W-:Y:S01]  /*2a960*/  HADD2.F32 R9, -RZ, R9.H1_H1 ;  /* 0x30000009ff097230 */ /* 0x000fe20000004100 */
[----:B------:R0:W-:Y:S01]  /*2a970*/  STS [R32.X4+0x220], R3 ;  /* 0x0002200320007388 */ /* 0x0001e20000004800 */
[----:B------:R-:W-:Y:S01]  /*2a980*/  HADD2.F32 R37, -RZ, R2.H0_H0 ;  /* 0x20000002ff257230 */ /* 0x000fe20000004100 */
[C---:B------:R-:W-:Y:S02]  /*2a990*/  IMAD.IADD R21, R6.reuse, 0x1, R21 ;  /* 0x0000000106157824 */ /* 0x040fe400078e0215 */
[----:B------:R1:W-:Y:S01]  /*2a9a0*/  STS [R32.X4+0x224], R15 ;  /* 0x0002240f20007388 */ /* 0x0003e20000004800 */
[----:B------:R-:W-:-:S03]  /*2a9b0*/  IMAD.IADD R19, R6, 0x1, R19 ;  /* 0x0000000106137824 */ /* 0x000fc600078e0213 */
[----:B------:R2:W-:Y:S01]  /*2a9c0*/  STS [R32.X4+0x22c], R9 ;  /* 0x00022c0920007388 */ /* 0x0005e20000004800 */
[--C-:B0-----:R-:W-:Y:S02]  /*2a9d0*/  HADD2.F32 R3, -RZ, R10.reuse.H0_H0 ;  /* 0x2000000aff037230 */ /* 0x101fe40000004100 */
[----:B-1----:R-:W-:Y:S01]  /*2a9e0*/  HADD2.F32 R15, -RZ, R10.H1_H1 ;  /* 0x3000000aff0f7230 */ /* 0x002fe20000004100 */
[C---:B--2---:R-:W-:Y:S01]  /*2a9f0*/  IMAD.IADD R9, R6.reuse, 0x1, R22 ;  /* 0x0000000106097824 */ /* 0x044fe200078e0216 */
[----:B------:R0:W-:Y:S01]  /*2aa00*/  STS [R32.X4+0x230], R37 ;  /* 0x0002302520007388 */ /* 0x0001e20000004800 */
[----:B------:R-:W-:Y:S01]  /*2aa10*/  HADD2.F32 R2, -RZ, R2.H1_H1 ;  /* 0x30000002ff027230 */ /* 0x000fe20000004100 */
[C---:B------:R-:W-:Y:S02]  /*2aa20*/  IMAD.IADD R16, R6.reuse, 0x1, R16 ;  /* 0x0000000106107824 */ /* 0x040fe400078e0210 */
[----:B------:R1:W-:Y:S01]  /*2aa30*/  STS [R32.X4+0x228], R17 ;  /* 0x0002281120007388 */ /* 0x0003e20000004800 */
[----:B------:R-:W-:-:S03]  /*2aa40*/  IMAD.IADD R23, R6, 0x1, R23 ;  /* 0x0000000106177824 */ /* 0x000fc600078e0217 */
[----:B------:R2:W-:Y:S01]  /*2aa50*/  STS [R32.X4+0x22c], R21 ;  /* 0x00022c1520007388 */ /* 0x0005e20000004800 */
[C---:B------:R-:W-:Y:S02]  /*2aa60*/  IMAD.IADD R25, R6.reuse, 0x1, R25 ;  /* 0x0000000106197824 */ /* 0x040fe400078e0219 */
[C---:B0-----:R-:W-:Y:S01]  /*2aa70*/  IMAD.IADD R37, R6.reuse, 0x1, R20 ;  /* 0x0000000106257824 */ /* 0x041fe200078e0214 */
[----:B------:R0:W-:Y:S01]  /*2aa80*/  STS [R32.X4+0x210], R35 ;  /* 0x0002102320007388 */ /* 0x0001e20000004800 */
[C---:B------:R-:W-:Y:S01]  /*2aa90*/  IMAD.IADD R27, R6.reuse, 0x1, R27 ;  /* 0x00000001061b7824 */ /* 0x040fe200078e021b */
[--C-:B-1----:R-:W-:Y:S01]  /*2aaa0*/  HADD2.F32 R17, -RZ, R11.reuse.H0_H0 ;  /* 0x2000000bff117230 */ /* 0x102fe20000004100 */
[C---:B------:R-:W-:Y:S01]  /*2aab0*/  IMAD.IADD R29, R6.reuse, 0x1, R29 ;  /* 0x00000001061d7824 */ /* 0x040fe200078e021d */
[----:B------:R1:W-:Y:S01]  /*2aac0*/  STS [R32.X4+0x23c], R33 ;  /* 0x00023c2120007388 */ /* 0x0003e20000004800 */
[----:B------:R-:W-:Y:S02]  /*2aad0*/  HADD2.F32 R11, -RZ, R11.H1_H1 ;  /* 0x3000000bff0b7230 */ /* 0x000fe40000004100 */
[--C-:B--2---:R-:W-:Y:S01]  /*2aae0*/  HADD2.F32 R21, -RZ, R13.reuse.H0_H0 ;  /* 0x2000000dff157230 */ /* 0x104fe20000004100 */
[----:B------:R2:W-:Y:S01]  /*2aaf0*/  STS [R32.X4+0x224], R19 ;  /* 0x0002241320007388 */ /* 0x0005e20000004800 */
[----:B------:R-:W-:Y:S01]  /*2ab00*/  HADD2.F32 R13, -RZ, R13.H1_H1 ;  /* 0x3000000dff0d7230 */ /* 0x000fe20000004100 */
[----:B0-----:R-:W-:-:S02]  /*2ab10*/  IMAD.IADD R35, R6, 0x1, R18 ;  /* 0x0000000106237824 */ /* 0x001fc400078e0212 */
[----:B------:R0:W-:Y:S01]  /*2ab20*/  STS [R32.X4+0x240], R3 ;  /* 0x0002400320007388 */ /* 0x0001e20000004800 */
[----:B-1----:R-:W-:-:S03]  /*2ab30*/  IMAD.IADD R33, R6, 0x1, R24 ;  /* 0x0000000106217824 */ /* 0x002fc600078e0218 */
[----:B------:R1:W-:Y:S01]  /*2ab40*/  STS [R32.X4+0x244], R15 ;  /* 0x0002440f20007388 */ /* 0x0003e20000004800 */
[----:B--2---:R-:W-:-:S03]  /*2ab50*/  HADD2.F32 R19, -RZ, R12.H0_H0 ;  /* 0x2000000cff137230 */ /* 0x004fc60000004100 */
[----:B------:R2:W-:Y:S01]  /*2ab60*/  STS [R32.X4+0x230], R9 ;  /* 0x0002300920007388 */ /* 0x0005e20000004800 */
[C---:B0-----:R-:W-:Y:S01]  /*2ab70*/  IMAD.IADD R3, R6.reuse, 0x1, R26 ;  /* 0x0000000106037824 */ /* 0x041fe200078e021a */
[----:B-1----:R-:W-:Y:S01]  /*2ab80*/  HADD2.F32 R15, -RZ, R12.H1_H1 ;  /* 0x3000000cff0f7230 */ /* 0x002fe20000004100 */
[----:B--2---:R-:W-:Y:S01]  /*2ab90*/  IMAD.IADD R9, R6, 0x1, R28 ;  /* 0x0000000106097824 */ /* 0x004fe200078e021c */
        /* <DEDUP_REMOVED lines=21> */
.L_x_19494:
[----:B------:R-:W-:-:S13]  /*2acf0*/  ISETP.GT.AND P1, PT, R31, 0x4, PT ;  /* 0x000000041f00780c */ /* 0x000fda0003f24270 */
[----:B------:R-:W-:Y:S05]  /*2ad00*/  @!P1 BRA `(.L_x_19496) ;  /* 0x000002e000009947 */ /* 0x000fea0003800000 */
[----:B------:R-:W-:-:S05]  /*2ad10*/  IADD3 R2, R32, 0x4, RZ ;  /* 0x0000000420027810 */ /* 0x000fca0007ffe0ff */
[C-C-:B------:R-:W-:Y:S02]  /*2ad20*/  IMAD R16, R2.reuse, 0x2, R7.reuse ;  /* 0x0000000202107824 */ /* 0x140fe400078e0207 */
[--C-:B------:R-:W-:Y:S02]  /*2ad30*/  IMAD R19, R2, 0x4, R7.reuse ;  /* 0x0000000402137824 */ /* 0x100fe400078e0207 */
[C-C-:B------:R-:W-:Y:S02]  /*2ad40*/  IMAD R2, R32.reuse, 0x2, R7.reuse ;  /* 0x0000000220027824 */ /* 0x140fe400078e0207 */
[----:B------:R-:W2:Y:S01]  /*2ad50*/  LDL.64 R16, [R16+0x20] ;  /* 0x0000200010107983 */ /* 0x000ea20000100a00 */
[----:B------:R-:W-:-:S03]  /*2ad60*/  IMAD R18, R32, 0x4, R7 ;  /* 0x0000000420127824 */ /* 0x000fc600078e0207 */
[----:B------:R2:W3:Y:S04]  /*2ad70*/  LDL.64 R10, [R19] ;  /* 0x00000000130a7983 */ /* 0x0004e80000100a00 */
[----:B------:R2:W4:Y:S04]  /*2ad80*/  LDL.64 R12, [R19+0x8] ;  /* 0x00000800130c7983 */ /* 0x0005280000100a00 */
[----:B------:R-:W5:Y:S04]  /*2ad90*/  LDL.64 R8, [R18+0x8] ;  /* 0x0000080012087983 */ /* 0x000f680000100a00 */
[----:B------:R-:W5:Y:S04]  /*2ada0*/  LDL.64 R2, [R2+0x20] ;  /* 0x0000200002027983 */ /* 0x000f680000100a00 */
[----:B------:R-:W5:Y:S01]  /*2adb0*/  LDL.64 R14, [R18] ;  /* 0x00000000120e7983 */ /* 0x000f620000100a00 */
[----:B------:R-:W-:-:S02]  /*2adc0*/  PLOP3.LUT P0, PT, PT, PT, PT, 0x8, 0x0 ;  /* 0x000000000000781c */ /* 0x000fc40003f0e170 */
[----:B------:R-:W-:Y:S01]  /*2add0*/  IADD3 R31, R31, -0x8, RZ ;  /* 0xfffffff81f1f7810 */ /* 0x000fe20007ffe0ff */
[--C-:B--2---:R-:W-:Y:S01]  /*2ade0*/  HADD2.F32 R19, -RZ, R16.reuse.H1_H1 ;  /* 0x30000010ff137230 */ /* 0x104fe20000004100 */
[C---:B---3--:R-:W-:Y:S02]  /*2adf0*/  IMAD.IADD R21, R6.reuse, 0x1, R10 ;  /* 0x0000000106157824 */ /* 0x048fe400078e020a */
[C---:B----4-:R-:W-:Y:S01]  /*2ae00*/  IMAD.IADD R29, R6.reuse, 0x1, R13 ;  /* 0x00000001061d7824 */ /* 0x050fe200078e020d */
[----:B------:R-:W-:Y:S02]  /*2ae10*/  HADD2.F32 R13, -RZ, R16.H0_H0 ;  /* 0x20000010ff0d7230 */ /* 0x000fe40000004100 */
[----:B------:R0:W-:Y:S01]  /*2ae20*/  STS [R32.X4+0x210], R21 ;  /* 0x0002101520007388 */ /* 0x0001e20000004800 */
[C---:B------:R-:W-:Y:S01]  /*2ae30*/  IMAD.IADD R23, R6.reuse, 0x1, R11 ;  /* 0x0000000106177824 */ /* 0x040fe200078e020b */
[--C-:B------:R-:W-:Y:S02]  /*2ae40*/  HADD2.F32 R27, -RZ, R17.reuse.H0_H0 ;  /* 0x20000011ff1b7230 */ /* 0x100fe40000004100 */
[----:B------:R1:W-:Y:S01]  /*2ae50*/  STS [R32.X4+0x234], R19 ;  /* 0x0002341320007388 */ /* 0x0003e20000004800 */
[----:B------:R-:W-:Y:S01]  /*2ae60*/  HADD2.F32 R33, -RZ, R17.H1_H1 ;  /* 0x30000011ff217230 */ /* 0x000fe20000004100 */
[----:B------:R-:W-:-:S02]  /*2ae70*/  IMAD.IADD R25, R6, 0x1, R12 ;  /* 0x0000000106197824 */ /* 0x000fc400078e020c */
[----:B------:R2:W-:Y:S01]  /*2ae80*/  STS [R32.X4+0x230], R13 ;  /* 0x0002300d20007388 */ /* 0x0005e20000004800 */
[C---:B-----5:R-:W-:Y:S02]  /*2ae90*/  IMAD.IADD R17, R6.reuse, 0x1, R8 ;  /* 0x0000000106117824 */ /* 0x060fe400078e0208 */
[C---:B0-----:R-:W-:Y:S01]  /*2aea0*/  IMAD.IADD R21, R6.reuse, 0x1, R9 ;  /* 0x0000000106157824 */ /* 0x041fe200078e0209 */
[--C-:B------:R-:W-:Y:S01]  /*2aeb0*/  HADD2.F32 R9, -RZ, R2.reuse.H0_H0 ;  /* 0x20000002ff097230 */ /* 0x100fe20000004100 */
[C---:B------:R-:W-:Y:S01]  /*2aec0*/  IMAD.IADD R11, R6.reuse, 0x1, R14 ;  /* 0x00000001060b7824 */ /* 0x040fe200078e020e */
[--C-:B-1----:R-:W-:Y:S01]  /*2aed0*/  HADD2.F32 R19, -RZ, R3.reuse.H0_H0 ;  /* 0x20000003ff137230 */ /* 0x102fe20000004100 */
[----:B------:R-:W-:Y:S01]  /*2aee0*/  IMAD.IADD R15, R6, 0x1, R15 ;  /* 0x00000001060f7824 */ /* 0x000fe200078e020f */
[----:B------:R-:W-:Y:S02]  /*2aef0*/  HADD2.F32 R3, -RZ, R3.H1_H1 ;  /* 0x30000003ff037230 */ /* 0x000fe40000004100 */
[----:B--2---:R-:W-:Y:S01]  /*2af00*/  HADD2.F32 R13, -RZ, R2.H1_H1 ;  /* 0x30000002ff0d7230 */ /* 0x004fe20000004100 */
        /* <DEDUP_REMOVED lines=14> */
.L_x_19496:
[----:B------:R-:W-:-:S13]  /*2aff0*/  ISETP.NE.OR P0, PT, R31, RZ, P0 ;  /* 0x000000ff1f00720c */ /* 0x000fda0000705670 */
[----:B------:R-:W-:Y:S05]  /*2b000*/  @!P0 BRA `(.L_x_19492) ;  /* 0x0000019000008947 */ /* 0x000fea0003800000 */
.L_x_19493:
        /* <DEDUP_REMOVED lines=9> */
[C---:B---3--:R-:W-:Y:S01]  /*2b0a0*/  IMAD.IADD R13, R6.reuse, 0x1, R9 ;  /* 0x00000001060d7824 */ /* 0x048fe200078e0209 */
[--C-:B------:R-:W-:Y:S01]  /*2b0b0*/  HADD2.F32 R9, -RZ, R2.reuse.H0_H0 ;  /* 0x20000002ff097230 */ /* 0x100fe20000004100 */
[C---:B------:R-:W-:Y:S02]  /*2b0c0*/  IMAD.IADD R11, R6.reuse, 0x1, R8 ;  /* 0x00000001060b7824 */ /* 0x040fe400078e0208 */
[C---:B----4-:R-:W-:Y:S01]  /*2b0d0*/  IMAD.IADD R21, R6.reuse, 0x1, R15 ;  /* 0x0000000106157824 */ /* 0x050fe200078e020f */
        /* <DEDUP_REMOVED lines=12> */
.L_x_19492:
[----:B------:R-:W-:-:S13]  /*2b1a0*/  ISETP.NE.AND P0, PT, R30, RZ, PT ;  /* 0x000000ff1e00720c */ /* 0x000fda0003f05270 */
[----:B------:R-:W-:Y:S05]  /*2b1b0*/  @!P0 BRA `(.L_x_19491) ;  /* 0x0000012000008947 */ /* 0x000fea0003800000 */
[C-C-:B------:R-:W-:Y:S02]  /*2b1c0*/  IMAD R2, R32.reuse, 0x2, R1.reuse ;  /* 0x0000000220027824 */ /* 0x140fe400078e0201 */
[C---:B------:R-:W-:Y:S01]  /*2b1d0*/  IMAD R3, R32.reuse, 0x4, R1 ;  /* 0x0000000420037824 */ /* 0x040fe200078e0201 */
[----:B------:R-:W-:Y:S02]  /*2b1e0*/  LEA R32, R32, 0x200, 0x2 ;  /* 0x0000020020207811 */ /* 0x000fe400078e10ff */
[----:B------:R-:W-:Y:S02]  /*2b1f0*/  IADD3 R9, R2, 0x28, RZ ;  /* 0x0000002802097810 */ /* 0x000fe40007ffe0ff */
[----:B------:R-:W-:Y:S02]  /*2b200*/  IADD3 R8, R3, 0x8, RZ ;  /* 0x0000000803087810 */ /* 0x000fe40007ffe0ff */
[----:B------:R-:W-:-:S03]  /*2b210*/  IADD3 R32, R32, 0x20, RZ ;  /* 0x0000002020207810 */ /* 0x000fc60007ffe0ff */
.L_x_19497:
[----:B------:R0:W2:Y:S04]  /*2b220*/  LDL R3, [R8] ;  /* 0x0000000008037983 */ /* 0x0000a80000100800 */
[----:B------:R1:W3:Y:S01]  /*2b230*/  LDL.U16 R2, [R9] ;  /* 0x0000000009027983 */ /* 0x0002e20000100400 */
[----:B------:R-:W-:-:S02]  /*2b240*/  IADD3 R30, R30, -0x1, RZ ;  /* 0xffffffff1e1e7810 */ /* 0x000fc40007ffe0ff */
[----:B0-----:R-:W-:Y:S02]  /*2b250*/  IADD3 R8, R8, 0x4, RZ ;  /* 0x0000000408087810 */ /* 0x001fe40007ffe0ff */
[----:B------:R-:W-:Y:S02]  /*2b260*/  ISETP.NE.AND P0, PT, R30, RZ, PT ;  /* 0x000000ff1e00720c */ /* 0x000fe40003f05270 */
[----:B-1----:R-:W-:Y:S01]  /*2b270*/  IADD3 R9, R9, 0x2, RZ ;  /* 0x0000000209097810 */ /* 0x002fe20007ffe0ff */
[----:B--2---:R-:W-:Y:S01]  /*2b280*/  IMAD.IADD R3, R6, 0x1, R3 ;  /* 0x0000000106037824 */ /* 0x004fe200078e0203 */
[----:B---3--:R-:W-:-:S04]  /*2b290*/  HADD2.F32 R7, -RZ, R2.H0_H0 ;  /* 0x20000002ff077230 */ /* 0x008fc80000004100 */
[----:B------:R-:W-:Y:S04]  /*2b2a0*/  STS [R32+-0x20], R3 ;  /* 0xffffe00320007388 */ /* 0x000fe80000000800 */
[----:B------:R0:W-:Y:S02]  /*2b2b0*/  STS [R32], R7 ;  /* 0x0000000720007388 */ /* 0x0001e40000000800 */
[----:B0-----:R-:W-:Y:S01]  /*2b2c0*/  IADD3 R32, R32, 0x4, RZ ;  /* 0x0000000420207810 */ /* 0x001fe20007ffe0ff */
[----:B------:R-:W-:Y:S05]  /*2b2d0*/  @P0 BRA `(.L_x_19497) ;  /* 0xffffff4000000947 */ /* 0x000fea000383ffff */
.L_x_19491:
[----:B------:R-:W-:Y:S02]  /*2b2e0*/  IMAD.MOV.U32 R2, RZ, RZ, R5 ;  /* 0x000000ffff027224 */ /* 0x000fe400078e0005 */
[----:B------:R-:W-:-:S05]  /*2b2f0*/  IMAD.MOV.U32 R3, RZ, RZ, R4 ;  /* 0x000000ffff037224 */ /* 0x000fca00078e0004 */
[----:B------:R0:W-:Y:S02]  /*2b300*/  STS.64 [0x240], R2 ;  /* 0x00024002ff007388 */ /* 0x0001e40000000a00 */
.L_x_19490:
[----:B------:R-:W-:Y:S05]  /*2b310*/  BSYNC B0 ;  /* 0x0000000000007941 */ /* 0x000fea0003800000 */
.L_x_19489:
[----:B------:R-:W-:Y:S01]  /*2b320*/  BAR.SYNC.DEFER_BLOCKING 0x0 ;  /* 0x0000000000007b1d */ /* 0x000fe20000010000 */
[----:B------:R-:W-:-:S13]  /*2b330*/  ISETP.GT.AND P0, PT, R0, 0x11, PT ;  /* 0x000000110000780c */ /* 0x000fda0003f04270 */
[----:B------:R-:W-:Y:S05]  /*2b340*/  @P0 EXIT ;  /* 0x000000000000094d */ /* 0x000fea0003800000 */
[C---:B0-2---:R-:W-:Y:S01]  /*2b350*/  IMNMX R3, R0.reuse, -0xee, !PT ;  /* 0xffffff1200037817 */ /* 0x045fe20007800200 */
        /* <DEDUP_REMOVED lines=13> */
.L_x_19500:
        /* <DEDUP_REMOVED lines=9> */
.L_x_19499:
[----:B------:R-:W-:Y:S05]  /*2b4c0*/  BSYNC B0 ;  /* 0x0000000000007941 */ /* 0x000fea0003800000 */
.L_x_19498:
        /* <DEDUP_REMOVED lines=12> */
.L_x_19503:
[----:B---3--:R-:W0:Y:S01]  /*2b590*/  LDS R7, [R0+-0x800] ;  /* 0xfff8000000077984 */ /* 0x008e220000000800 */
[----:B------:R-:W-:Y:S01]  /*2b5a0*/  IMAD.MOV.U32 R17, RZ, RZ, 0x4 ;  /* 0x00000004ff117424 */ /* 0x000fe200078e00ff */
[C---:B------:R-:W-:Y:S02]  /*2b5b0*/  IADD3 R2, R15.reuse, -0x200, RZ ;  /* 0xfffffe000f027810 */ /* 0x040fe40007ffe0ff */
[----:B------:R-:W1:Y:S01]  /*2b5c0*/  LDS R33, [R0+-0x400] ;  /* 0xfffc000000217984 */ /* 0x000e620000000800 */
[CC--:B------:R-:W-:Y:S01]  /*2b5d0*/  IMAD.WIDE.U32 R4, R14.reuse, R17.reuse, c[0x0][0x178] ;  /* 0x00005e000e047625 */ /* 0x0c0fe200078e0011 */
[C---:B------:R-:W-:Y:S02]  /*2b5e0*/  IADD3 R6, R15.reuse, -0x100, RZ ;  /* 0xffffff000f067810 */ /* 0x040fe40007ffe0ff */
[----:B------:R-:W2:Y:S01]  /*2b5f0*/  LDS R35, [R0] ;  /* 0x0000000000237984 */ /* 0x000ea20000000800 */
[----:B------:R-:W-:Y:S01]  /*2b600*/  IADD3 R8, R14, 0x400, RZ ;  /* 0x000004000e087810 */ /* 0x000fe20007ffe0ff */
[-C--:B------:R-:W-:Y:S01]  /*2b610*/  IMAD.WIDE.U32 R2, R2, R17.reuse, c[0x0][0x178] ;  /* 0x00005e0002027625 */ /* 0x080fe200078e0011 */
[C---:B------:R-:W-:Y:S01]  /*2b620*/  IADD3 R10, R15.reuse, 0x200, RZ ;  /* 0x000002000f0a7810 */ /* 0x040fe20007ffe0ff */
[----:B------:R-:W3:Y:S01]  /*2b630*/  LDS R37, [R0+0x400] ;  /* 0x0004000000257984 */ /* 0x000ee20000000800 */
[C---:B------:R-:W-:Y:S01]  /*2b640*/  IADD3 R12, R15.reuse, 0x300, RZ ;  /* 0x000003000f0c7810 */ /* 0x040fe20007ffe0ff */
[-C--:B------:R-:W-:Y:S01]  /*2b650*/  IMAD.WIDE.U32 R8, R8, R17.reuse, c[0x0][0x178] ;  /* 0x00005e0008087625 */ /* 0x080fe200078e0011 */
[C---:B------:R-:W-:Y:S01]  /*2b660*/  IADD3 R24, R15.reuse, 0x400, RZ ;  /* 0x000004000f187810 */ /* 0x040fe20007ffe0ff */
        /* <DEDUP_REMOVED lines=23> */
[CC--:B------:R-:W-:Y:S01]  /*2b7e0*/  IMAD.WIDE.U32 R6, R15.reuse, R17.reuse, c[0x0][0x178] ;  /* 0x00005e000f067625 */ /* 0x0c0fe200078e0011 */
        /* <DEDUP_REMOVED lines=10> */
[----:B--2---:R-:W-:-:S03]  /*2b890*/  IADD3 R26, R14, 0xc00, RZ ;  /* 0x00000c000e1a7810 */ /* 0x004fc60007ffe0ff */
[-C--:B------:R-:W-:Y:S01]  /*2b8a0*/  IMAD.WIDE.U32 R8, R34, R17.reuse, c[0x0][0x178] ;  /* 0x00005e0022087625 */ /* 0x080fe200078e0011 */
[----:B------:R1:W-:Y:S01]  /*2b8b0*/  STG.E [R2.64], R25 ;  /* 0x0000001902007986 */ /* 0x0003e2000c101904 */
[----:B------:R-:W-:Y:S02]  /*2b8c0*/  IADD3 R14, R14, 0x1000, RZ ;  /* 0x000010000e0e7810 */ /* 0x000fe40007ffe0ff */
[C---:B---3--:R-:W-:Y:S01]  /*2b8d0*/  IADD3 R10, R15.reuse, 0x800, RZ ;  /* 0x000008000f0a7810 */ /* 0x048fe20007ffe0ff */
[----:B------:R2:W-:Y:S01]  /*2b8e0*/  STG.E [R4.64], R27 ;  /* 0x0000001b04007986 */ /* 0x0005e2000c101904 */
[C---:B------:R-:W-:Y:S01]  /*2b8f0*/  IADD3 R28, R15.reuse, 0xa00, RZ ;  /* 0x00000a000f1c7810 */ /* 0x040fe20007ffe0ff */
[-C--:B0-----:R-:W-:Y:S01]  /*2b900*/  IMAD.WIDE.U32 R12, R26, R17.reuse, c[0x0][0x178] ;  /* 0x00005e001a0c7625 */ /* 0x081fe200078e0011 */
[----:B------:R-:W-:Y:S01]  /*2b910*/  IADD3 R15, R15, 0x1000, RZ ;  /* 0x000010000f0f7810 */ /* 0x000fe20007ffe0ff */
[----:B------:R0:W-:Y:S02]  /*2b920*/  STG.E [R6.64], R29 ;  /* 0x0000001d06007986 */ /* 0x0001e4000c101904 */
        /* <DEDUP_REMOVED lines=11> */
.L_x_19502:
[----:B------:R-:W-:Y:S05]  /*2b9e0*/  BSYNC B0 ;  /* 0x0000000000007941 */ /* 0x000fea0003800000 */
.L_x_19501:
[----:B---3--:R-:W-:Y:S01]  /*2b9f0*/  IADD3 R2, -R16, -0x3ee, RZ ;  /* 0xfffffc1210027810 */ /* 0x008fe20007ffe1ff */
        /* <DEDUP_REMOVED lines=9> */
[----:B------:R-:W-:Y:S01]  /*2ba90*/  IADD3 R10, R14, 0x400, RZ ;  /* 0x000004000e0a7810 */ /* 0x000fe20007ffe0ff */
[----:B------:R-:W2:Y:S01]  /*2baa0*/  LDS R23, [R0] ;  /* 0x0000000000177984 */ /* 0x000ea20000000800 */
[C---:B------:R-:W-:Y:S01]  /*2bab0*/  IADD3 R12, R15.reuse, 0x200, RZ ;  /* 0x000002000f0c7810 */ /* 0x040fe20007ffe0ff */
[-C--:B------:R-:W-:Y:S01]  /*2bac0*/  IMAD.WIDE.U32 R6, R6, R35.reuse, c[0x0][0x178] ;  /* 0x00005e0006067625 */ /* 0x080fe200078e0023 */
[C---:B------:R-:W-:Y:S01]  /*2bad0*/  IADD3 R18, R15.reuse, 0x300, RZ ;  /* 0x000003000f127810 */ /* 0x040fe20007ffe0ff */
[----:B------:R-:W3:Y:S01]  /*2bae0*/  LDS R25, [R0+0x400] ;  /* 0x0004000000197984 */ /* 0x000ee20000000800 */
[C---:B------:R-:W-:Y:S01]  /*2baf0*/  IADD3 R20, R15.reuse, 0x400, RZ ;  /* 0x000004000f147810 */ /* 0x040fe20007ffe0ff */
        /* <DEDUP_REMOVED lines=23> */
.L_x_19505:
[----:B------:R-:W-:Y:S05]  /*2bc70*/  BSYNC B0 ;  /* 0x0000000000007941 */ /* 0x000fea0003800000 */
.L_x_19504:
        /* <DEDUP_REMOVED lines=18> */
.L_x_19506:
        /* <DEDUP_REMOVED lines=14> */
.L_x_74485:


//--------------------- .text._ZN17fastertransformer17batch_topk_kernelIfLi128ELi32EEEvPKiPKT_PiPfS7_PKbS2_NS_14BeamHypothesesEiiifS3_ --------------------------
	.section	.text._ZN17fastertransformer17batch_topk_kernelIfLi128ELi32EEEvPKiPKT_PiPfS7_PKbS2_NS_14BeamHypothesesEiiifS3_,"ax",@progbits
	.sectioninfo	@"SHI_REGISTERS=255"
	.align	128
        .global         _ZN17fastertransformer17batch_topk_kernelIfLi128ELi32EEEvPKiPKT_PiPfS7_PKbS2_NS_14BeamHypothesesEiiifS3_
        .type           _ZN17fastertransformer17batch_topk_kernelIfLi128ELi32EEEvPKiPKT_PiPfS7_PKbS2_NS_14BeamHypothesesEiiifS3_,@function
        .size           _ZN17fastertransformer17batch_topk_kernelIfLi128ELi32EEEvPKiPKT_PiPfS7_PKbS2_NS_14BeamHypothesesEiiifS3_,(.L_x_74486 - _ZN17fastertransformer17batch_topk_kernelIfLi128ELi32EEEvPKiPKT_PiPfS7_PKbS2_NS_14BeamHypothesesEiiifS3_)
        .other          _ZN17fastertransformer17batch_topk_kernelIfLi128ELi32EEEvPKiPKT_PiPfS7_PKbS2_NS_14BeamHypothesesEiiifS3_,@"STO_CUDA_ENTRY STV_DEFAULT"
_ZN17fastertransformer17batch_topk_kernelIfLi128ELi32EEEvPKiPKT_PiPfS7_PKbS2_NS_14BeamHypothesesEiiifS3_:
.text._ZN17fastertransformer17batch_topk_kernelIfLi128ELi32EEEvPKiPKT_PiPfS7_PKbS2_NS_14BeamHypothesesEiiifS3_:
        /* <DEDUP_REMOVED lines=10> */
[----:B------:R-:W-:-:S13]  /*00a0*/  ISETP.NE.AND P0, PT, R0, RZ, PT ;  /* 0x000000ff0000720c */ /* 0x000fda0003f05270 */
        /* <DEDUP_REMOVED lines=18> */
.L_x_19508:
[----:B------:R-:W-:-:S04]  /*01d0*/  LEA R2, P0, R4, c[0x0][0x1c0], 0x2 ;  /* 0x0000700004027a11 */ /* 0x000fc800078010ff */
[----:B------:R-:W-:Y:S01]  /*01e0*/  LEA.HI.X R3, R4, c[0x0][0x1c4], R5, 0x2, P0 ;  /* 0x0000710004037a11 */ /* 0x000fe200000f1405 */
[----:B------:R-:W-:-:S05]  /*01f0*/  IMAD.MOV.U32 R5, RZ, RZ, 0x7f7fffff ;  /* 0x7f7fffffff057424 */ /* 0x000fca00078e00ff */
[----:B------:R0:W-:Y:S03]  /*0200*/  STG.E [R2.64], R5 ;  /* 0x0000000502007986 */ /* 0x0001e6000c101904 */
.L_x_19509:
[----:B------:R-:W-:Y:S05]  /*0210*/  BSYNC B0 ;  /* 0x0000000000007941 */ /* 0x000fea0003800000 */
.L_x_19507:
[----:B0-----:R-:W-:Y:S01]  /*0220*/  ISETP.GE.AND P0, PT, R0, c[0x0][0x220], PT ;  /* 0x0000880000007a0c */ /* 0x001fe20003f06270 */
[----:B------:R-:W-:Y:S01]  /*0230*/  IMAD.MOV.U32 R4, RZ, RZ, -0x800001 ;  /* 0xff7fffffff047424 */ /* 0x000fe200078e00ff */
[----:B------:R-:W-:Y:S01]  /*0240*/  BSSY B0, `(.L_x_19510) ;  /* 0x00014b7000007945 */ /* 0x000fe20003800000 */
[----:B------:R-:W-:Y:S01]  /*0250*/  IMAD.MOV.U32 R5, RZ, RZ, -0x1 ;  /* 0xffffffffff057424 */ /* 0x000fe200078e00ff */
[----:B------:R-:W-:Y:S01]  /*0260*/  MOV R3, 0xffffffff ;  /* 0xffffffff00037802 */ /* 0x000fe20000000f00 */
[----:B------:R-:W-:Y:S01]  /*0270*/  IMAD.MOV.U32 R130, RZ, RZ, -0x800001 ;  /* 0xff7fffffff827424 */ /* 0x000fe200078e00ff */
[----:B------:R0:W-:Y:S01]  /*0280*/  STL [R1+0x81c], R4 ;  /* 0x00081c0401007387 */ /* 0x0001e20000100800 */
[----:B------:R-:W-:Y:S01]  /*0290*/  IMAD.MOV.U32 R129, RZ, RZ, -0x800001 ;  /* 0xff7fffffff817424 */ /* 0x000fe200078e00ff */
[----:B------:R-:W-:Y:S01]  /*02a0*/  MOV R13, 0xff7fffff ;  /* 0xff7fffff000d7802 */ /* 0x000fe20000000f00 */
[----:B------:R-:W-:Y:S01]  /*02b0*/  IMAD.MOV.U32 R128, RZ, RZ, -0x800001 ;  /* 0xff7fffffff807424 */ /* 0x000fe200078e00ff */
[----:B------:R1:W-:Y:S01]  /*02c0*/  STL [R1+0x820], R5 ;  /* 0x0008200501007387 */ /* 0x0003e20000100800 */
[----:B------:R-:W-:Y:S01]  /*02d0*/  IMAD.MOV.U32 R2, RZ, RZ, -0x1 ;  /* 0xffffffffff027424 */ /* 0x000fe200078e00ff */
[----:B------:R-:W-:Y:S01]  /*02e0*/  MOV R22, 0xff7fffff ;  /* 0xff7fffff00167802 */ /* 0x000fe20000000f00 */
[----:B------:R-:W-:Y:S01]  /*02f0*/  IMAD.MOV.U32 R7, RZ, RZ, -0x800001 ;  /* 0xff7fffffff077424 */ /* 0x000fe200078e00ff */
[----:B------:R-:W-:Y:S01]  /*0300*/  STL [R1+0x80c], R130 ;  /* 0x00080c8201007387 */ /* 0x000fe20000100800 */
[----:B------:R-:W-:Y:S01]  /*0310*/  IMAD.MOV.U32 R6, RZ, RZ, -0x800001 ;  /* 0xff7fffffff067424 */ /* 0x000fe200078e00ff */
[----:B------:R-:W-:Y:S01]  /*0320*/  MOV R31, 0xff7fffff ;  /* 0xff7fffff001f7802 */ /* 0x000fe20000000f00 */
[----:B0-----:R-:W-:Y:S01]  /*0330*/  IMAD.MOV.U32 R4, RZ, RZ, -0x1 ;  /* 0xffffffffff047424 */ /* 0x001fe200078e00ff */
[----:B------:R-:W-:Y:S01]  /*0340*/  STL [R1+0x808], R129 ;  /* 0x0008088101007387 */ /* 0x000fe20000100800 */
[----:B------:R-:W-:Y:S01]  /*0350*/  IMAD.MOV.U32 R11, RZ, RZ, -0x800001 ;  /* 0xff7fffffff0b7424 */ /* 0x000fe200078e00ff */
[----:B------:R-:W-:Y:S01]  /*0360*/  MOV R32, 0xff7fffff ;  /* 0xff7fffff00207802 */ /* 0x000fe20000000f00 */
[----:B-1----:R-:W-:Y:S01]  /*0370*/  IMAD.MOV.U32 R5, RZ, RZ, -0x800001 ;  /* 0xff7fffffff057424 */ /* 0x002fe200078e00ff */
        /* <DEDUP_REMOVED lines=8> */
[----:B------:R-:W-:Y:S01]  /*0400*/  MOV R59, 0xff7fffff ;  /* 0xff7fffff003b7802 */ /* 0x000fe20000000f00 */
[----:B------:R-:W-:Y:S01]  /*0410*/  IMAD.MOV.U32 R14, RZ, RZ, -0x800001 ;  /* 0xff7fffffff0e7424 */ /* 0x000fe200078e00ff */
[----:B0-----:R-:W-:Y:S01]  /*0420*/  MOV R4, 0xff7fffff ;  /* 0xff7fffff00047802 */ /* 0x001fe20000000f00 */
[----:B------:R-:W-:Y:S01]  /*0430*/  IMAD.MOV.U32 R12, RZ, RZ, -0x800001 ;  /* 0xff7fffffff0c7424 */ /* 0x000fe200078e00ff */
[----:B------:R-:W-:Y:S01]  /*0440*/  MOV R60, 0xff7fffff ;  /* 0xff7fffff003c7802 */ /* 0x000fe20000000f00 */
        /* <DEDUP_REMOVED lines=125> */
[----:B-1----:R-:W-:Y:S02]  /*0c20*/  IMAD.MOV.U32 R128, RZ, RZ, -0x1 ;  /* 0xffffffffff807424 */ /* 0x002fe400078e00ff */
        /* <DEDUP_REMOVED lines=109> */
[----:B------:R0:W2:Y:S01]  /*1300*/  LDG.E.U8 R6, [R6.64] ;  /* 0x0000000406067981 */ /* 0x0000a2000c1e1100 */
[----:B------:R-:W-:-:S06]  /*1310*/  IMAD.WIDE R4, R252, R4, c[0x0][0x190] ;  /* 0x00006400fc047625 */ /* 0x000fcc00078e0204 */
[----:B------:R1:W3:Y:S01]  /*1320*/  LDG.E R4, [R4.64] ;  /* 0x0000000404047981 */ /* 0x0002e2000c1e1900 */
[----:B------:R-:W-:Y:S01]  /*1330*/  IMAD.MOV.U32 R2, RZ, RZ, -0x800001 ;  /* 0xff7fffffff027424 */ /* 0x000fe200078e00ff */
[----:B------:R-:W-:Y:S01]  /*1340*/  MOV R11, 0xff7fffff ;  /* 0xff7fffff000b7802 */ /* 0x000fe20000000f00 */
        /* <DEDUP_REMOVED lines=8> */
[----:B-1----:R-:W-:Y:S01]  /*13d0*/  IMAD.MOV.U32 R5, RZ, RZ, -0x1 ;  /* 0xffffffffff057424 */ /* 0x002fe200078e00ff */
[----:B------:R-:W-:Y:S01]  /*13e0*/  MOV R30, 0xff7fffff ;  /* 0xff7fffff001e7802 */ /* 0x000fe20000000f00 */
[----:B0-----:R-:W-:Y:S01]  /*13f0*/  IMAD.MOV.U32 R7, RZ, RZ, -0x800001 ;  /* 0xff7fffffff077424 */ /* 0x001fe200078e00ff */
[----:B------:R-:W-:Y:S01]  /*1400*/  STL [R1+0x808], R129 ;  /* 0x0008088101007387 */ /* 0x000fe20000100800 */
[----:B------:R-:W-:Y:S01]  /*1410*/  IMAD.MOV.U32 R10, RZ, RZ, -0x800001 ;  /* 0xff7fffffff0a7424 */ /* 0x000fe200078e00ff */
[----:B----4-:R-:W-:Y:S01]  /*1420*/  MOV R2, 0xffffffff ;  /* 0xffffffff00027802 */ /* 0x010fe20000000f00 */
        /* <DEDUP_REMOVED lines=11> */
[----:B------:R-:W-:Y:S01]  /*14e0*/  MOV R58, 0xff7fffff ;  /* 0xff7fffff003a7802 */ /* 0x000fe20000000f00 */
[----:B0-----:R-:W-:Y:S01]  /*14f0*/  IMAD.MOV.U32 R5, RZ, RZ, -0x800001 ;  /* 0xff7fffffff057424 */ /* 0x001fe200078e00ff */
        /* <DEDUP_REMOVED lines=20> */
[----:B-1----:R-:W-:Y:S01]  /*1640*/  MOV R128, 0xffffffff ;  /* 0xffffffff00807802 */ /* 0x002fe20000000f00 */
        /* <DEDUP_REMOVED lines=137> */
[----:B--2---:R-:W-:Y:S01]  /*1ee0*/  ISETP.NE.AND P0, PT, R6, RZ, PT ;  /* 0x000000ff0600720c */ /* 0x004fe20003f05270 */
[----:B------:R-:W-:Y:S02]  /*1ef0*/  IMAD.MOV.U32 R6, RZ, RZ, -0x800001 ;  /* 0xff7fffffff067424 */ /* 0x000fe400078e00ff */
[----:B------:R-:W-:Y:S02]  /*1f00*/  IMAD.MOV.U32 R169, RZ, RZ, -0x1 ;  /* 0xffffffffffa97424 */ /* 0x000fe400078e00ff */
[----:B------:R-:W-:Y:S01]  /*1f10*/  IMAD.MOV.U32 R168, RZ, RZ, -0x1 ;  /* 0xffffffffffa87424 */ /* 0x000fe200078e00ff */
[----:B---3--:R-:W-:Y:S01]  /*1f20*/  IADD3 R196, R4, 0x1, RZ ;  /* 0x0000000104c47810 */ /* 0x008fe20007ffe0ff */
[----:B------:R-:W-:-:S02]  /*1f30*/  IMAD.MOV.U32 R175, RZ, RZ, -0x1 ;  /* 0xffffffffffaf7424 */ /* 0x000fc400078e00ff */
[----:B------:R-:W-:Y:S02]  /*1f40*/  IMAD.MOV.U32 R173, RZ, RZ, -0x1 ;  /* 0xffffffffffad7424 */ /* 0x000fe400078e00ff */
[----:B------:R-:W-:Y:S02]  /*1f50*/  IMAD.MOV.U32 R172, RZ, RZ, -0x1 ;  /* 0xffffffffffac7424 */ /* 0x000fe400078e00ff */
[----:B------:R-:W-:Y:S02]  /*1f60*/  @P0 IMAD.MOV R196, RZ, RZ, R4 ;  /* 0x000000ffffc40224 */ /* 0x000fe400078e0204 */
[----:B------:R-:W-:Y:S02]  /*1f70*/  IMAD.MOV.U32 R4, RZ, RZ, -0x1 ;  /* 0xffffffffff047424 */ /* 0x000fe400078e00ff */
[----:B------:R-:W0:Y:S01]  /*1f80*/  I2F R224, R196 ;  /* 0x000000c400e07306 */ /* 0x000e220000201400 */
[----:B------:R-:W-:Y:S01]  /*1f90*/  STL [R1+0x824], R196 ;  /* 0x000824c401007387 */ /* 0x000fe20000100800 */
[----:B------:R-:W-:-:S02]  /*1fa0*/  IMAD.MOV.U32 R179, RZ, RZ, -0x1 ;  /* 0xffffffffffb37424 */ /* 0x000fc400078e00ff */
[----:B------:R-:W-:Y:S01]  /*1fb0*/  IMAD.MOV.U32 R178, RZ, RZ, -0x1 ;  /* 0xffffffffffb27424 */ /* 0x000fe200078e00ff */
[----:B------:R1:W-:Y:S01]  /*1fc0*/  STL [R1+0x800], R4 ;  /* 0x0008000401007387 */ /* 0x0003e20000100800 */
[----:B------:R-:W-:Y:S02]  /*1fd0*/  IMAD.MOV.U32 R177, RZ, RZ, -0x1 ;  /* 0xffffffffffb17424 */ /* 0x000fe400078e00ff */
[----:B------:R-:W-:Y:S02]  /*1fe0*/  IMAD.MOV.U32 R176, RZ, RZ, -0x1 ;  /* 0xffffffffffb07424 */ /* 0x000fe400078e00ff */
[----:B------:R-:W-:Y:S02]  /*1ff0*/  IMAD.MOV.U32 R182, RZ, RZ, -0x1 ;  /* 0xffffffffffb67424 */ /* 0x000fe400078e00ff */
[----:B------:R-:W-:Y:S02]  /*2000*/  IMAD.MOV.U32 R181, RZ, RZ, -0x1 ;  /* 0xffffffffffb57424 */ /* 0x000fe400078e00ff */
[----:B------:R-:W-:Y:S01]  /*2010*/  IMAD.MOV.U32 R180, RZ, RZ, -0x1 ;  /* 0xffffffffffb47424 */ /* 0x000fe200078e00ff */
[----:B0-----:R-:W0:Y:S01]  /*2020*/  MUFU.LG2 R228, R224 ;  /* 0x000000e000e47308 */ /* 0x001e220000000c00 */
[----:B-1----:R-:W-:-:S02]  /*2030*/  IMAD.MOV.U32 R4, RZ, RZ, -0x800001 ;  /* 0xff7fffffff047424 */ /* 0x002fc400078e00ff */
[----:B------:R-:W-:Y:S02]  /*2040*/  IMAD.MOV.U32 R187, RZ, RZ, -0x1 ;  /* 0xffffffffffbb7424 */ /* 0x000fe400078e00ff */
[----:B------:R-:W-:Y:S02]  /*2050*/  IMAD.MOV.U32 R186, RZ, RZ, -0x1 ;  /* 0xffffffffffba7424 */ /* 0x000fe400078e00ff */
[----:B------:R-:W-:Y:S02]  /*2060*/  IMAD.MOV.U32 R185, RZ, RZ, -0x1 ;  /* 0xffffffffffb97424 */ /* 0x000fe400078e00ff */
[----:B------:R-:W-:Y:S02]  /*2070*/  IMAD.MOV.U32 R191, RZ, RZ, -0x1 ;  /* 0xffffffffffbf7424 */ /* 0x000fe400078e00ff */
[----:B------:R-:W-:Y:S02]  /*2080*/  IMAD.MOV.U32 R190, RZ, RZ, -0x1 ;  /* 0xffffffffffbe7424 */ /* 0x000fe400078e00ff */
[----:B------:R-:W-:-:S02]  /*2090*/  IMAD.MOV.U32 R189, RZ, RZ, -0x1 ;  /* 0xffffffffffbd7424 */ /* 0x000fc400078e00ff */
[----:B------:R-:W-:Y:S02]  /*20a0*/  IMAD.MOV.U32 R188, RZ, RZ, -0x1 ;  /* 0xffffffffffbc7424 */ /* 0x000fe400078e00ff */
[----:B0-----:R-:W-:Y:S02]  /*20b0*/  FMUL.FTZ R240, R228, c[0x0][0x22c] ;  /* 0x00008b00e4f07a20 */ /* 0x001fe40000410000 */
[----:B------:R-:W-:Y:S02]  /*20c0*/  IMAD.MOV.U32 R195, RZ, RZ, -0x1 ;  /* 0xffffffffffc37424 */ /* 0x000fe400078e00ff */
[----:B------:R0:W1:Y:S01]  /*20d0*/  MUFU.EX2 R232, -R240 ;  /* 0x800000f000e87308 */ /* 0x0000620000000800 */
[----:B------:R-:W-:Y:S02]  /*20e0*/  IMAD.MOV.U32 R194, RZ, RZ, -0x1 ;  /* 0xffffffffffc27424 */ /* 0x000fe400078e00ff */
[----:B------:R-:W-:Y:S02]  /*20f0*/  IMAD.MOV.U32 R192, RZ, RZ, -0x1 ;  /* 0xffffffffffc07424 */ /* 0x000fe400078e00ff */
[----:B------:R-:W-:-:S02]  /*2100*/  IMAD.MOV.U32 R199, RZ, RZ, -0x1 ;  /* 0xffffffffffc77424 */ /* 0x000fc400078e00ff */
[----:B------:R-:W-:Y:S02]  /*2110*/  IMAD.MOV.U32 R198, RZ, RZ, -0x1 ;  /* 0xffffffffffc67424 */ /* 0x000fe400078e00ff */
[----:B------:R-:W-:Y:S01]  /*2120*/  IMAD.MOV.U32 R197, RZ, RZ, -0x1 ;  /* 0xffffffffffc57424 */ /* 0x000fe200078e00ff */
[----:B0-----:R-:W-:Y:S01]  /*2130*/  MOV R240, 0xffffffff ;  /* 0xffffffff00f07802 */ /* 0x001fe20000000f00 */
[----:B------:R-:W-:Y:S02]  /*2140*/  IMAD.MOV.U32 R196, RZ, RZ, -0x1 ;  /* 0xffffffffffc47424 */ /* 0x000fe400078e00ff */
[----:B------:R-:W-:Y:S02]  /*2150*/  IMAD.MOV.U32 R203, RZ, RZ, -0x1 ;  /* 0xffffffffffcb7424 */ /* 0x000fe400078e00ff */
[----:B------:R-:W-:Y:S01]  /*2160*/  IMAD.MOV.U32 R201, RZ, RZ, -0x1 ;  /* 0xffffffffffc97424 */ /* 0x000fe200078e00ff */
[----:B-1----:R0:W-:Y:S01]  /*2170*/  STL [R1+0x828], R232 ;  /* 0x000828e801007387 */ /* 0x0021e20000100800 */
        /* <DEDUP_REMOVED lines=28> */
[----:B0-----:R-:W-:Y:S02]  /*2340*/  IMAD.MOV.U32 R232, RZ, RZ, -0x1 ;  /* 0xffffffffffe87424 */ /* 0x001fe400078e00ff */
        /* <DEDUP_REMOVED lines=13> */
.L_x_19898:
[----:B------:R-:W-:Y:S01]  /*2420*/  IABS R252, c[0x0][0x224] ;  /* 0x0000890000fc7a13 */ /* 0x000fe20000000000 */
[----:B------:R0:W-:Y:S04]  /*2430*/  STL.64 [R1+0x840], R6 ;  /* 0x0008400601007387 */ /* 0x0001e80000100a00 */
[----:B------:R-:W-:Y:S04]  /*2440*/  STL [R1+0x838], R5 ;  /* 0x0008380501007387 */ /* 0x000fe80000100800 */
[----:B-1----:R1:W-:Y:S01]  /*2450*/  STL [R1+0x834], R4 ;  /* 0x0008340401007387 */ /* 0x0023e20000100800 */
[----:B0-----:R-:W-:-:S03]  /*2460*/  IMAD.MOV.U32 R7, RZ, RZ, R252 ;  /* 0x000000ffff077224 */ /* 0x001fc600078e00fc */
[----:B------:R0:W-:Y:S01]  /*2470*/  STL [R1+0x82c], R2 ;  /* 0x00082c0201007387 */ /* 0x0001e20000100800 */
[----:B------:R-:W2:Y:S03]  /*2480*/  I2F.RP R252, R7 ;  /* 0x0000000700fc7306 */ /* 0x000ea60000209400 */
[----:B------:R3:W-:Y:S01]  /*2490*/  STL [R1+0x848], R8 ;  /* 0x0008480801007387 */ /* 0x0007e20000100800 */
[----:B-1----:R-:W-:-:S03]  /*24a0*/  IMAD.MOV.U32 R4, RZ, RZ, RZ ;  /* 0x000000ffff047224 */ /* 0x002fc600078e00ff */
[----:B------:R1:W-:Y:S01]  /*24b0*/  STL [R1+0x830], R3 ;  /* 0x0008300301007387 */ /* 0x0003e20000100800 */
[----:B--2---:R-:W2:Y:S02]  /*24c0*/  MUFU.RCP R252, R252 ;  /* 0x000000fc00fc7308 */ /* 0x004ea40000001000 */
[----:B--2---:R-:W-:-:S06]  /*24d0*/  IADD3 R252, R252, 0xffffffe, RZ ;  /* 0x0ffffffefcfc7810 */ /* 0x004fcc0007ffe0ff */
[----:B------:R-:W2:Y:S02]  /*24e0*/  F2I.FTZ.U32.TRUNC.NTZ R5, R252 ;  /* 0x000000fc00057305 */ /* 0x000ea4000021f000 */
[----:B--2---:R-:W-:-:S04]  /*24f0*/  IMAD.MOV R252, RZ, RZ, -R5 ;  /* 0x000000fffffc7224 */ /* 0x004fc800078e0a05 */
[----:B------:R-:W-:-:S04]  /*2500*/  IMAD R252, R252, R7, RZ ;  /* 0x00000007fcfc7224 */ /* 0x000fc800078e02ff */
[----:B0-----:R-:W-:Y:S01]  /*2510*/  IMAD.HI.U32 R2, R5, R252, R4 ;  /* 0x000000fc05027227 */ /* 0x001fe200078e0004 */
[----:B------:R-:W-:Y:S01]  /*2520*/  IABS R252, R0 ;  /* 0x0000000000fc7213 */ /* 0x000fe20000000000 */
[----:B---3--:R-:W0:Y:S04]  /*2530*/  S2R R8, SR_CTAID.X ;  /* 0x0000000000087919 */ /* 0x008e280000002500 */
[----:B------:R-:W-:Y:S01]  /*2540*/  IMAD.HI.U32 R2, R2, R252, RZ ;  /* 0x000000fc02027227 */ /* 0x000fe200078e00ff */
[----:B------:R-:W-:Y:S01]  /*2550*/  SHF.R.S32.HI R6, RZ, 0x1f, R0 ;  /* 0x0000001fff067819 */ /* 0x000fe20000011400 */
[----:B------:R-:W2:Y:S02]  /*2560*/  LDL R5, [R1+0x824] ;  /* 0x0008240001057983 */ /* 0x000ea40000100800 */
[----:B------:R-:W-:-:S02]  /*2570*/  IMAD.MOV R2, RZ, RZ, -R2 ;  /* 0x000000ffff027224 */ /* 0x000fc400078e0a02 */
[----:B------:R-:W3:Y:S02]  /*2580*/  LDL R4, [R1+0x828] ;  /* 0x0008280001047983 */ /* 0x000ee40000100800 */
[C---:B------:R-:W-:Y:S01]  /*2590*/  IMAD R252, R7.reuse, R2, R252 ;  /* 0x0000000207fc7224 */ /* 0x040fe200078e02fc */
[----:B------:R-:W-:Y:S01]  /*25a0*/  ISETP.GE.AND P1, PT, R0, RZ, PT ;  /* 0x000000ff0000720c */ /* 0x000fe20003f26270 */
[----:B------:R-:W4:Y:S03]  /*25b0*/  LDL R2, [R1+0x800] ;  /* 0x0008000001027983 */ /* 0x000f260000100800 */
[----:B------:R-:W-:-:S13]  /*25c0*/  ISETP.GT.U32.AND P0, PT, R7, R252, PT ;  /* 0x000000fc0700720c */ /* 0x000fda0003f04070 */
[----:B------:R-:W-:-:S05]  /*25d0*/  @!P0 IMAD.IADD R252, R252, 0x1, -R7 ;  /* 0x00000001fcfc8824 */ /* 0x000fca00078e0a07 */
[----:B------:R-:W-:Y:S01]  /*25e0*/  ISETP.GT.U32.AND P0, PT, R7, R252, PT ;  /* 0x000000fc0700720c */ /* 0x000fe20003f04070 */
[----:B0-----:R-:W-:-:S12]  /*25f0*/  IMAD R8, R8, c[0x0][0x220], RZ ;  /* 0x0000880008087a24 */ /* 0x001fd800078e02ff */
[----:B------:R-:W-:Y:S02]  /*2600*/  @!P0 IADD3 R252, R252, -R7, RZ ;  /* 0x80000007fcfc8210 */ /* 0x000fe40007ffe0ff */
[----:B-1----:R-:W-:-:S04]  /*2610*/  IADD3 R3, P0, R8, R0, RZ ;  /* 0x0000000008037210 */ /* 0x002fc80007f1e0ff */
[----:B------:R-:W-:Y:S02]  /*2620*/  LEA.HI.X.SX32 R8, R8, R6, 0x1, P0 ;  /* 0x0000000608087211 */ /* 0x000fe400000f0eff */
[----:B------:R-:W-:-:S04]  /*2630*/  LEA R6, P0, R3, c[0x0][0x168], 0x2 ;  /* 0x00005a0003067a11 */ /* 0x000fc800078010ff */
[----:B------:R-:W-:Y:S01]  /*2640*/  LEA.HI.X R7, R3, c[0x0][0x16c], R8, 0x2, P0 ;  /* 0x00005b0003077a11 */ /* 0x000fe200000f1408 */
[----:B------:R-:W-:Y:S01]  /*2650*/  @!P1 IMAD.MOV R252, RZ, RZ, -R252 ;  /* 0x000000fffffc9224 */ /* 0x000fe200078e0afc */
[----:B------:R0:W5:Y:S04]  /*2660*/  LDL.LU R8, [R1+0x848] ;  /* 0x0008480001087983 */ /* 0x0001680000300800 */
[----:B------:R1:W3:Y:S01]  /*2670*/  LDG.E.CONSTANT R3, [R6.64] ;  /* 0x0000000406037981 */ /* 0x0002e2000c1e9900 */
[----:B------:R-:W-:-:S03]  /*2680*/  ISETP.NE.AND P0, PT, RZ, c[0x0][0x224], PT ;  /* 0x00008900ff007a0c */ /* 0x000fc60003f05270 */
[----:B-1----:R0:W5:Y:S10]  /*2690*/  LDL.LU.64 R6, [R1+0x840] ;  /* 0x0008400001067983 */ /* 0x0021740000300a00 */
[----:B------:R-:W-:-:S06]  /*26a0*/  @!P0 LOP3.LUT R252, RZ, c[0x0][0x224], RZ, 0x33, !PT ;  /* 0x00008900fffc8a12 */ /* 0x000fcc00078e33ff */
[----:B------:R-:W1:Y:S01]  /*26b0*/  I2F R252, R252 ;  /* 0x000000fc00fc7306 */ /* 0x000e620000201400 */
[----:B--2---:R-:W-:Y:S02]  /*26c0*/  ISETP.NE.AND P0, PT, R5, 0x1, PT ;  /* 0x000000010500780c */ /* 0x004fe40003f05270 */
[----:B------:R0:W5:Y:S11]  /*26d0*/  LDL.LU R5, [R1+0x838] ;  /* 0x0008380001057983 */ /* 0x0001760000300800 */
[----:B---3--:R-:W-:-:S02]  /*26e0*/  @P0 FMUL.FTZ R3, R3, R4 ;  /* 0x0000000403030220 */ /* 0x008fc40000410000 */
[----:B------:R0:W5:Y:S02]  /*26f0*/  LDL.LU R4, [R1+0x834] ;  /* 0x0008340001047983 */ /* 0x0001640000300800 */
[----:B-1----:R-:W-:Y:S02]  /*2700*/  FFMA.FTZ R3, R252, c[0x0][0x230], R3 ;  /* 0x00008c00fc037a23 */ /* 0x002fe40000010003 */
[----:B------:R-:W2:Y:S04]  /*2710*/  LDL R252, [R1+0x81c] ;  /* 0x00081c0001fc7983 */ /* 0x000ea80000100800 */
[----:B------:R1:W-:Y:S01]  /*2720*/  STL [R1+0x810], R3 ;  /* 0x0008100301007387 */ /* 0x0003e20000100800 */
[----:B--2---:R-:W-:-:S03]  /*2730*/  FSETP.GEU.FTZ.AND P0, PT, R252, R3, PT ;  /* 0x00000003fc00720b */ /* 0x004fc60003f1e000 */
[----:B-1----:R0:W5:Y:S01]  /*2740*/  LDL.LU R3, [R1+0x830] ;  /* 0x0008300001037983 */ /* 0x0021620000300800 */
[----:B----4-:R-:W-:-:S03]  /*2750*/  ISETP.EQ.OR P0, PT, R2, -0x1, !P0 ;  /* 0xffffffff0200780c */ /* 0x010fc60004702670 */
[----:B------:R0:W5:Y:S01]  /*2760*/  LDL.LU R2, [R1+0x82c] ;  /* 0x00082c0001027983 */ /* 0x0001620000300800 */
[----:B------:R-:W-:Y:S09]  /*2770*/  BSSY B1, `(.L_x_19513) ;  /* 0x000000e000017945 */ /* 0x000ff20003800000 */
[----:B------:R-:W-:Y:S05]  /*2780*/  @P0 BRA `(.L_x_19514) ;  /* 0x000000a000000947 */ /* 0x000fea0003800000 */
[----:B0----5:R0:W-:Y:S04]  /*2790*/  STL [R1+0x830], R3 ;  /* 0x0008300301007387 */ /* 0x0211e80000100800 */
[----:B------:R1:W-:Y:S04]  /*27a0*/  STL [R1+0x82c], R2 ;  /* 0x00082c0201007387 */ /* 0x0003e80000100800 */
[----:B0-----:R-:W2:Y:S04]  /*27b0*/  LDL R3, [R1+0x810] ;  /* 0x0008100001037983 */ /* 0x001ea80000100800 */
[----:B-1----:R-:W3:Y:S01]  /*27c0*/  LDL.LU R2, [R1+0x800] ;  /* 0x0008000001027983 */ /* 0x002ee20000300800 */
[----:B--2---:R-:W-:-:S03]  /*27d0*/  FSETP.NEU.FTZ.AND P0, PT, R252, R3, PT ;  /* 0x00000003fc00720b */ /* 0x004fc60003f1d000 */
[----:B------:R0:W5:Y:S01]  /*27e0*/  LDL.LU R3, [R1+0x830] ;  /* 0x0008300001037983 */ /* 0x0001620000300800 */
[----:B---3--:R-:W-:-:S03]  /*27f0*/  ISETP.LE.OR P0, PT, R2, R0, P0 ;  /* 0x000000000200720c */ /* 0x008fc60000703670 */
[----:B------:R1:W-:Y:S04]  /*2800*/  STL [R1+0x800], R2 ;  /* 0x0008000201007387 */ /* 0x0003e80000100800 */
[----:B-1----:R0:W5:Y:S06]  /*2810*/  LDL.LU R2, [R1+0x82c] ;  /* 0x00082c0001027983 */ /* 0x00216c0000300800 */
[----:B------:R-:W-:Y:S05]  /*2820*/  @P0 BRA `(.L_x_19515) ;  /* 0x0000002000000947 */ /* 0x000fea0003800000 */
.L_x_19514:
[----:B0-----:R0:W5:Y:S04]  /*2830*/  LDL.LU R252, [R1+0x810] ;  /* 0x0008100001fc7983 */ /* 0x0011680000300800 */
[----:B------:R0:W-:Y:S02]  /*2840*/  STL [R1+0x800], R0 ;  /* 0x0008000001007387 */ /* 0x0001e40000100800 */
.L_x_19515:
[----:B------:R-:W-:Y:S05]  /*2850*/  BSYNC B1 ;  /* 0x0000000000017941 */ /* 0x000fea0003800000 */
.L_x_19513:
[----:B-----5:R-:W-:Y:S01]  /*2860*/  FSETP.GT.FTZ.AND P0, PT, R252, R7, PT ;  /* 0x00000007fc00720b */ /* 0x020fe20003f14000 */
[----:B------:R-:W-:Y:S03]  /*2870*/  BSSY B1, `(.L_x_19516) ;  /* 0x0000012000017945 */ /* 0x000fe60003800000 */
[----:B------:R-:W-:-:S13]  /*2880*/  ISETP.EQ.OR P0, PT, R131, -0x1, P0 ;  /* 0xffffffff8300780c */ /* 0x000fda0000702670 */
[----:B------:R-:W-:Y:S05]  /*2890*/  @P0 BRA `(.L_x_19517) ;  /* 0x000000a000000947 */ /* 0x000fea0003800000 */
[----:B------:R1:W-:Y:S04]  /*28a0*/  STL [R1+0x82c], R0 ;  /* 0x00082c0001007387 */ /* 0x0003e80000100800 */
[----:B01----:R-:W2:Y:S01]  /*28b0*/  LDL.LU R0, [R1+0x800] ;  /* 0x0008000001007983 */ /* 0x003ea20000300800 */
[----:B------:R-:W-:-:S03]  /*28c0*/  FSETP.NEU.FTZ.AND P0, PT, R252, R7, PT ;  /* 0x00000007fc00720b */ /* 0x000fc60003f1d000 */
[----:B------:R-:W-:Y:S04]  /*28d0*/  STL [R1+0x810], R7 ;  /* 0x0008100701007387 */ /* 0x000fe80000100800 */
[----:B------:R-:W-:Y:S04]  /*28e0*/  STL [R1+0x818], R131 ;  /* 0x0008188301007387 */ /* 0x000fe80000100800 */
[----:B------:R-:W-:Y:S01]  /*28f0*/  STL [R1+0x81c], R252 ;  /* 0x00081cfc01007387 */ /* 0x000fe20000100800 */
[----:B--2---:R-:W-:-:S03]  /*2900*/  ISETP.GE.OR P0, PT, R0, R131, P0 ;  /* 0x000000830000720c */ /* 0x004fc60000706670 */
[----:B------:R0:W-:Y:S04]  /*2910*/  STL [R1+0x800], R0 ;  /* 0x0008000001007387 */ /* 0x0001e80000100800 */
[----:B0-----:R0:W5:Y:S06]  /*2920*/  LDL.LU R0, [R1+0x82c] ;  /* 0x00082c0001007983 */ /* 0x00116c0000300800 */
[----:B------:R-:W-:Y:S05]  /*2930*/  @P0 BRA `(.L_x_19518) ;  /* 0x0000005000000947 */ /* 0x000fea0003800000 */
.L_x_19517:
[----:B------:R1:W-:Y:S04]  /*2940*/  STL [R1+0x810], R252 ;  /* 0x000810fc01007387 */ /* 0x0003e80000100800 */
[----:B-1----:R-:W2:Y:S04]  /*2950*/  LDL.LU R252, [R1+0x800] ;  /* 0x0008000001fc7983 */ /* 0x002ea80000300800 */
[----:B------:R1:W-:Y:S04]  /*2960*/  STL [R1+0x81c], R7 ;  /* 0x00081c0701007387 */ /* 0x0003e80000100800 */
[----:B------:R1:W-:Y:S04]  /*2970*/  STL [R1+0x800], R131 ;  /* 0x0008008301007387 */ /* 0x0003e80000100800 */
[----:B--2---:R1:W-:Y:S02]  /*2980*/  STL [R1+0x818], R252 ;  /* 0x000818fc01007387 */ /* 0x0043e40000100800 */
.L_x_19518:
[----:B------:R-:W-:Y:S05]  /*2990*/  BSYNC B1 ;  /* 0x0000000000017941 */ /* 0x000fea0003800000 */
.L_x_19516:
[----:B-1----:R-:W2:Y:S01]  /*29a0*/  LDL R7, [R1+0x810] ;  /* 0x0008100001077983 */ /* 0x002ea20000100800 */
[----:B------:R-:W-:Y:S01]  /*29b0*/  BSSY B1, `(.L_x_19519) ;  /* 0x000000f000017945 */ /* 0x000fe20003800000 */
[----:B--2---:R-:W-:-:S04]  /*29c0*/  FSETP.GT.FTZ.AND P0, PT, R7, R6, PT ;  /* 0x000000060700720b */ /* 0x004fc80003f14000 */
[----:B------:R-:W-:-:S13]  /*29d0*/  ISETP.EQ.OR P0, PT, R130, -0x1, P0 ;  /* 0xffffffff8200780c */ /* 0x000fda0000702670 */
[----:B------:R-:W-:Y:S05]  /*29e0*/  @P0 BRA `(.L_x_19520) ;  /* 0x0000006000000947 */ /* 0x000fea0003800000 */
[----:B------:R-:W2:Y:S01]  /*29f0*/  LDL R131, [R1+0x818] ;  /* 0x0008180001837983 */ /* 0x000ea20000100800 */
[----:B------:R-:W-:Y:S01]  /*2a00*/  FSETP.NEU.FTZ.AND P0, PT, R7, R6, PT ;  /* 0x000000060700720b */ /* 0x000fe20003f1d000 */
[----:B------:R-:W-:Y:S02]  /*2a10*/  IMAD.MOV.U32 R252, RZ, RZ, R6 ;  /* 0x000000fffffc7224 */ /* 0x000fe400078e0006 */
[----:B------:R1:W-:Y:S01]  /*2a20*/  STL [R1+0x814], R130 ;  /* 0x0008148201007387 */ /* 0x0003e20000100800 */
[----:B--2---:R-:W-:-:S13]  /*2a30*/  ISETP.GE.OR P0, PT, R131, R130, P0 ;  /* 0x000000828300720c */ /* 0x004fda0000706670 */
[----:B------:R-:W-:Y:S05]  /*2a40*/  @P0 BRA `(.L_x_19521) ;  /* 0x0000005000000947 */ /* 0x000fea0003800000 */
.L_x_19520:
[----:B-1----:R-:W2:Y:S04]  /*2a50*/  LDL.LU R131, [R1+0x818] ;  /* 0x0008180001837983 */ /* 0x002ea80000300800 */
[----:B------:R1:W5:Y:S01]  /*2a60*/  LDL.LU R252, [R1+0x810] ;  /* 0x0008100001fc7983 */ /* 0x0003620000300800 */
[----:B------:R-:W-:-:S03]  /*2a70*/  IMAD.MOV.U32 R7, RZ, RZ, R6 ;  /* 0x000000ffff077224 */ /* 0x000fc600078e0006 */
[----:B--2---:R2:W-:Y:S02]  /*2a80*/  STL [R1+0x814], R131 ;  /* 0x0008148301007387 */ /* 0x0045e40000100800 */
[----:B--2---:R-:W-:Y:S02]  /*2a90*/  IMAD.MOV.U32 R131, RZ, RZ, R130 ;  /* 0x000000ffff837224 */ /* 0x004fe400078e0082 */
.L_x_19521:
[----:B-1----:R-:W-:Y:S05]  /*2aa0*/  BSYNC B1 ;  /* 0x0000000000017941 */ /* 0x002fea0003800000 */
.L_x_19519:
[----:B-----5:R-:W-:Y:S01]  /*2ab0*/  FSETP.GT.FTZ.AND P0, PT, R252, R5, PT ;  /* 0x00000005fc00720b */ /* 0x020fe20003f14000 */
[----:B------:R-:W-:Y:S03]  /*2ac0*/  BSSY B1, `(.L_x_19522) ;  /* 0x000000f000017945 */ /* 0x000fe60003800000 */
[----:B------:R-:W-:-:S13]  /*2ad0*/  ISETP.EQ.OR P0, PT, R129, -0x1, P0 ;  /* 0xffffffff8100780c */ /* 0x000fda0000702670 */
[----:B------:R-:W-:Y:S05]  /*2ae0*/  @P0 BRA `(.L_x_19523) ;  /* 0x0000007000000947 */ /* 0x000fea0003800000 */
[----:B------:R-:W2:Y:S01]  /*2af0*/  LDL R130, [R1+0x814] ;  /* 0x0008140001827983 */ /* 0x000ea20000100800 */
[----:B------:R-:W-:Y:S01]  /*2b00*/  FSETP.NEU.FTZ.AND P0, PT, R252, R5, PT ;  /* 0x00000005fc00720b */ /* 0x000fe20003f1d000 */
[----:B------:R-:W-:Y:S02]  /*2b10*/  IMAD.MOV.U32 R6, RZ, RZ, R252 ;  /* 0x000000ffff067224 */ /* 0x000fe400078e00fc */
[----:B------:R1:W-:Y:S04]  /*2b20*/  STL [R1+0x810], R5 ;  /* 0x0008100501007387 */ /* 0x0003e80000100800 */
[----:B------:R1:W-:Y:S01]  /*2b30*/  STL [R1+0x818], R129 ;  /* 0x0008188101007387 */ /* 0x0003e20000100800 */
[----:B--2---:R-:W-:-:S13]  /*2b40*/  ISETP.GE.OR P0, PT, R130, R129, P0 ;  /* 0x000000818200720c */ /* 0x004fda0000706670 */
[----:B------:R-:W-:Y:S05]  /*2b50*/  @P0 BRA `(.L_x_19524) ;  /* 0x0000005000000947 */ /* 0x000fea0003800000 */
.L_x_19523:
[----:B-1----:R1:W-:Y:S04]  /*2b60*/  STL [R1+0x810], R252 ;  /* 0x000810fc01007387 */ /* 0x0023e80000100800 */
[----:B-1----:R-:W2:Y:S01]  /*2b70*/  LDL.LU R252, [R1+0x814] ;  /* 0x0008140001fc7983 */ /* 0x002ea20000300800 */
[----:B------:R-:W-:Y:S01]  /*2b80*/  IMAD.MOV.U32 R6, RZ, RZ, R5 ;  /* 0x000000ffff067224 */ /* 0x000fe200078e0005 */
[----:B------:R-:W-:Y:S02]  /*2b90*/  MOV R130, R129 ;  /* 0x0000008100827202 */ /* 0x000fe40000000f00 */
[----:B--2---:R1:W-:Y:S04]  /*2ba0*/  STL [R1+0x818], R252 ;  /* 0x000818fc01007387 */ /* 0x0043e80000100800 */
.L_x_19524:
[----:B-1----:R-:W-:Y:S05]  /*2bb0*/  BSYNC B1 ;  /* 0x0000000000017941 */ /* 0x002fea0003800000 */
.L_x_19522:
[----:B------:R-:W2:Y:S01]  /*2bc0*/  LDL R5, [R1+0x810] ;  /* 0x0008100001057983 */ /* 0x000ea20000100800 */
        /* <DEDUP_REMOVED lines=10> */
.L_x_19526:
[----:B-1----:R-:W2:Y:S04]  /*2c70*/  LDL.LU R129, [R1+0x818] ;  /* 0x0008180001817983 */ /* 0x002ea80000300800 */
[----:B------:R1:W5:Y:S01]  /*2c80*/  LDL.LU R252, [R1+0x810] ;  /* 0x0008100001fc7983 */ /* 0x0003620000300800 */
[----:B------:R-:W-:-:S03]  /*2c90*/  IMAD.MOV.U32 R5, RZ, RZ, R4 ;  /* 0x000000ffff057224 */ /* 0x000fc600078e0004 */
[----:B--2---:R2:W-:Y:S02]  /*2ca0*/  STL [R1+0x814], R129 ;  /* 0x0008148101007387 */ /* 0x0045e40000100800 */
[----:B--2---:R-:W-:Y:S02]  /*2cb0*/  IMAD.MOV.U32 R129, RZ, RZ, R128 ;  /* 0x000000ffff817224 */ /* 0x004fe400078e0080 */
.L_x_19527:
[----:B-1----:R-:W-:Y:S05]  /*2cc0*/  BSYNC B1 ;  /* 0x0000000000017941 */ /* 0x002fea0003800000 */
.L_x_19525:
        /* <DEDUP_REMOVED lines=11> */
.L_x_19529:
[----:B-1----:R1:W-:Y:S04]  /*2d80*/  STL [R1+0x810], R252 ;  /* 0x000810fc01007387 */ /* 0x0023e80000100800 */
[----:B-1----:R-:W2:Y:S01]  /*2d90*/  LDL.LU R252, [R1+0x814] ;  /* 0x0008140001fc7983 */ /* 0x002ea20000300800 */
[----:B------:R-:W-:Y:S02]  /*2da0*/  IMAD.MOV.U32 R4, RZ, RZ, R11 ;  /* 0x000000ffff047224 */ /* 0x000fe400078e000b */
[----:B------:R-:W-:Y:S01]  /*2db0*/  IMAD.MOV.U32 R128, RZ, RZ, R135 ;  /* 0x000000ffff807224 */ /* 0x000fe200078e0087 */
[----:B--2---:R1:W-:Y:S04]  /*2dc0*/  STL [R1+0x818], R252 ;  /* 0x000818fc01007387 */ /* 0x0043e80000100800 */
.L_x_19530:
[----:B-1----:R-:W-:Y:S05]  /*2dd0*/  BSYNC B1 ;  /* 0x0000000000017941 */ /* 0x002fea0003800000 */
.L_x_19528:
[----:B------:R-:W2:Y:S01]  /*2de0*/  LDL R11, [R1+0x810] ;  /* 0x00081000010b7983 */ /* 0x000ea20000100800 */
[----:B------:R-:W-:Y:S01]  /*2df0*/  BSSY B1, `(.L_x_19531) ;  /* 0x000000f000017945 */ /* 0x000fe20003800000 */
[----:B--2---:R-:W-:-:S04]  /*2e00*/  FSETP.GT.FTZ.AND P0, PT, R11, R10, PT ;  /* 0x0000000a0b00720b */ /* 0x004fc80003f14000 */
[----:B------:R-:W-:-:S13]  /*2e10*/  ISETP.EQ.OR P0, PT, R134, -0x1, P0 ;  /* 0xffffffff8600780c */ /* 0x000fda0000702670 */
[----:B------:R-:W-:Y:S05]  /*2e20*/  @P0 BRA `(.L_x_19532) ;  /* 0x0000006000000947 */ /* 0x000fea0003800000 */
[----:B------:R-:W2:Y:S01]  /*2e30*/  LDL R135, [R1+0x818] ;  /* 0x0008180001877983 */ /* 0x000ea20000100800 */
[-C--:B------:R-:W-:Y:S02]  /*2e40*/  FSETP.NEU.FTZ.AND P0, PT, R11, R10.reuse, PT ;  /* 0x0000000a0b00720b */ /* 0x080fe40003f1d000 */
[----:B------:R-:W-:Y:S01]  /*2e50*/  MOV R252, R10 ;  /* 0x0000000a00fc7202 */ /* 0x000fe20000000f00 */
[----:B------:R1:W-:Y:S01]  /*2e60*/  STL [R1+0x814], R134 ;  /* 0x0008148601007387 */ /* 0x0003e20000100800 */
[----:B--2---:R-:W-:-:S13]  /*2e70*/  ISETP.GE.OR P0, PT, R135, R134, P0 ;  /* 0x000000868700720c */ /* 0x004fda0000706670 */
[----:B------:R-:W-:Y:S05]  /*2e80*/  @P0 BRA `(.L_x_19533) ;  /* 0x0000005000000947 */ /* 0x000fea0003800000 */
.L_x_19532:
[----:B-1----:R-:W2:Y:S04]  /*2e90*/  LDL.LU R135, [R1+0x818] ;  /* 0x0008180001877983 */ /* 0x002ea80000300800 */
[----:B------:R1:W5:Y:S01]  /*2ea0*/  LDL.LU R252, [R1+0x810] ;  /* 0x0008100001fc7983 */ /* 0x0003620000300800 */
[----:B------:R-:W-:-:S03]  /*2eb0*/  IMAD.MOV.U32 R11, RZ, RZ, R10 ;  /* 0x000000ffff0b7224 */ /* 0x000fc600078e000a */
[----:B--2---:R2:W-:Y:S02]  /*2ec0*/  STL [R1+0x814], R135 ;  /* 0x0008148701007387 */ /* 0x0045e40000100800 */
[----:B--2---:R-:W-:Y:S02]  /*2ed0*/  IMAD.MOV.U32 R135, RZ, RZ, R134 ;  /* 0x000000ffff877224 */ /* 0x004fe400078e0086 */
.L_x_19533:
[----:B-1----:R-:W-:Y:S05]  /*2ee0*/  BSYNC B1 ;  /* 0x0000000000017941 */ /* 0x002fea0003800000 */
.L_x_19531:
        /* <DEDUP_REMOVED lines=11> */
.L_x_19535:
[----:B-1----:R1:W-:Y:S04]  /*2fa0*/  STL [R1+0x810], R252 ;  /* 0x000810fc01007387 */ /* 0x0023e80000100800 */
[----:B-1----:R-:W2:Y:S01]  /*2fb0*/  LDL.LU R252, [R1+0x814] ;  /* 0x0008140001fc7983 */ /* 0x002ea20000300800 */
[----:B------:R-:W-:Y:S02]  /*2fc0*/  IMAD.MOV.U32 R10, RZ, RZ, R9 ;  /* 0x000000ffff0a7224 */ /* 0x000fe400078e0009 */
[----:B------:R-:W-:Y:S01]  /*2fd0*/  IMAD.MOV.U32 R134, RZ, RZ, R133 ;  /* 0x000000ffff867224 */ /* 0x000fe200078e0085 */
[----:B--2---:R1:W-:Y:S04]  /*2fe0*/  STL [R1+0x818], R252 ;  /* 0x000818fc01007387 */ /* 0x0043e80000100800 */
.L_x_19536:
[----:B-1----:R-:W-:Y:S05]  /*2ff0*/  BSYNC B1 ;  /* 0x0000000000017941 */ /* 0x002fea0003800000 */
.L_x_19534:
        /* <DEDUP_REMOVED lines=11> */
.L_x_19538:
[----:B-1----:R-:W2:Y:S04]  /*30b0*/  LDL.LU R133, [R1+0x818] ;  /* 0x0008180001857983 */ /* 0x002ea80000300800 */
[----:B------:R1:W5:Y:S01]  /*30c0*/  LDL.LU R252, [R1+0x810] ;  /* 0x0008100001fc7983 */ /* 0x0003620000300800 */
[----:B------:R-:W-:-:S03]  /*30d0*/  MOV R9, R8 ;  /* 0x0000000800097202 */ /* 0x000fc60000000f00 */
[----:B--2---:R2:W-:Y:S02]  /*30e0*/  STL [R1+0x814], R133 ;  /* 0x0008148501007387 */ /* 0x0045e40000100800 */
[----:B--2---:R-:W-:Y:S02]  /*30f0*/  IMAD.MOV.U32 R133, RZ, RZ, R132 ;  /* 0x000000ffff857224 */ /* 0x004fe400078e0084 */
.L_x_19539:
[----:B-1----:R-:W-:Y:S05]  /*3100*/  BSYNC B1 ;  /* 0x0000000000017941 */ /* 0x002fea0003800000 */
.L_x_19537:
        /* <DEDUP_REMOVED lines=11> */
.L_x_19541:
[----:B-1----:R1:W-:Y:S04]  /*31c0*/  STL [R1+0x810], R252 ;  /* 0x000810fc01007387 */ /* 0x0023e80000100800 */
[----:B-1----:R-:W2:Y:S01]  /*31d0*/  LDL.LU R252, [R1+0x814] ;  /* 0x0008140001fc7983 */ /* 0x002ea20000300800 */
[----:B------:R-:W-:Y:S02]  /*31e0*/  IMAD.MOV.U32 R8, RZ, RZ, R15 ;  /* 0x000000ffff087224 */ /* 0x000fe400078e000f */
[----:B------:R-:W-:Y:S01]  /*31f0*/  IMAD.MOV.U32 R132, RZ, RZ, R139 ;  /* 0x000000ffff847224 */ /* 0x000fe200078e008b */
[----:B--2---:R1:W-:Y:S04]  /*3200*/  STL [R1+0x818], R252 ;  /* 0x000818fc01007387 */ /* 0x0043e80000100800 */
.L_x_19542:
[----:B-1----:R-:W-:Y:S05]  /*3210*/  BSYNC B1 ;  /* 0x0000000000017941 */ /* 0x002fea0003800000 */
.L_x_19540:
        /* <DEDUP_REMOVED lines=11> */
.L_x_19544:
[----:B-1----:R-:W2:Y:S04]  /*32d0*/  LDL.LU R139, [R1+0x818] ;  /* 0x00081800018b7983 */ /* 0x002ea80000300800 */
[----:B------:R1:W5:Y:S01]  /*32e0*/  LDL.LU R252, [R1+0x810] ;  /* 0x0008100001fc7983 */ /* 0x0003620000300800 */
[----:B------:R-:W-:-:S03]  /*32f0*/  IMAD.MOV.U32 R15, RZ, RZ, R14 ;  /* 0x000000ffff0f7224 */ /* 0x000fc600078e000e */
[----:B--2---:R2:W-:Y:S02]  /*3300*/  STL [R1+0x814], R139 ;  /* 0x0008148b01007387 */ /* 0x0045e40000100800 */
[----:B--2---:R-:W-:Y:S02]  /*3310*/  MOV R139, R138 ;  /* 0x0000008a008b7202 */ /* 0x004fe40000000f00 */
.L_x_19545:
[----:B-1----:R-:W-:Y:S05]  /*3320*/  BSYNC B1 ;  /* 0x0000000000017941 */ /* 0x002fea0003800000 */
.L_x_19543:
        /* <DEDUP_REMOVED lines=11> */
.L_x_19547:
[----:B-1----:R1:W-:Y:S04]  /*33e0*/  STL [R1+0x810], R252 ;  /* 0x000810fc01007387 */ /* 0x0023e80000100800 */
[----:B-1----:R-:W2:Y:S01]  /*33f0*/  LDL.LU R252, [R1+0x814] ;  /* 0x0008140001fc7983 */ /* 0x002ea20000300800 */
[----:B------:R-:W-:Y:S02]  /*3400*/  IMAD.MOV.U32 R14, RZ, RZ, R13 ;  /* 0x000000ffff0e7224 */ /* 0x000fe400078e000d */
[----:B------:R-:W-:Y:S01]  /*3410*/  IMAD.MOV.U32 R138, RZ, RZ, R137 ;  /* 0x000000ffff8a7224 */ /* 0x000fe200078e0089 */
[----:B--2---:R1:W-:Y:S04]  /*3420*/  STL [R1+0x818], R252 ;  /* 0x000818fc01007387 */ /* 0x0043e80000100800 */
.L_x_19548:
[----:B-1----:R-:W-:Y:S05]  /*3430*/  BSYNC B1 ;  /* 0x0000000000017941 */ /* 0x002fea0003800000 */
.L_x_19546:
        /* <DEDUP_REMOVED lines=11> */
.L_x_19550:
[----:B-1----:R-:W2:Y:S04]  /*34f0*/  LDL.LU R137, [R1+0x818] ;  /* 0x0008180001897983 */ /* 0x002ea80000300800 */
[----:B------:R1:W5:Y:S01]  /*3500*/  LDL.LU R252, [R1+0x810] ;  /* 0x0008100001fc7983 */ /* 0x0003620000300800 */
[----:B------:R-:W-:-:S03]  /*3510*/  IMAD.MOV.U32 R13, RZ, RZ, R12 ;  /* 0x000000ffff0d7224 */ /* 0x000fc600078e000c */
[----:B--2---:R2:W-:Y:S02]  /*3520*/  STL [R1+0x814], R137 ;  /* 0x0008148901007387 */ /* 0x0045e40000100800 */
[----:B--2---:R-:W-:Y:S02]  /*3530*/  IMAD.MOV.U32 R137, RZ, RZ, R136 ;  /* 0x000000ffff897224 */ /* 0x004fe400078e0088 */
.L_x_19551:
[----:B-1----:R-:W-:Y:S05]  /*3540*/  BSYNC B1 ;  /* 0x0000000000017941 */ /* 0x002fea0003800000 */
.L_x_19549:
[----:B-----5:R-:W-:Y:S01]  /*3550*/  FSETP.GT.FTZ.AND P0, PT, R252, R19, PT ;  /* 0x00000013fc00720b */ /* 0x020fe20003f14000 */
[----:B------:R-:W-:Y:S03]  /*3560*/  BSSY B1, `(.L_x_19552) ;  /* 0x000000f000017945 */ /* 0x000fe60003800000 */
[----:B------:R-:W-:-:S13]  /*3570*/  ISETP.EQ.OR P0, PT, R143, -0x1, P0 ;  /* 0xffffffff8f00780c */ /* 0x000fda0000702670 */
[----:B------:R-:W-:Y:S05]  /*3580*/  @P0 BRA `(.L_x_19553) ;  /* 0x0000007000000947 */ /* 0x000fea0003800000 */
[----:B------:R-:W2:Y:S01]  /*3590*/  LDL R136, [R1+0x814] ;  /* 0x0008140001887983 */ /* 0x000ea20000100800 */
[----:B------:R-:W-:Y:S02]  /*35a0*/  FSETP.NEU.FTZ.AND P0, PT, R252, R19, PT ;  /* 0x00000013fc00720b */ /* 0x000fe40003f1d000 */
[----:B------:R-:W-:Y:S01]  /*35b0*/  MOV R12, R252 ;  /* 0x000000fc000c7202 */ /* 0x000fe20000000f00 */
[----:B------:R1:W-:Y:S04]  /*35c0*/  STL [R1+0x810], R19 ;  /* 0x0008101301007387 */ /* 0x0003e80000100800 */
[----:B------:R1:W-:Y:S01]  /*35d0*/  STL [R1+0x818], R143 ;  /* 0x0008188f01007387 */ /* 0x0003e20000100800 */
[----:B--2---:R-:W-:-:S13]  /*35e0*/  ISETP.GE.OR P0, PT, R136, R143, P0 ;  /* 0x0000008f8800720c */ /* 0x004fda0000706670 */
[----:B------:R-:W-:Y:S05]  /*35f0*/  @P0 BRA `(.L_x_19554) ;  /* 0x0000005000000947 */ /* 0x000fea0003800000 */
.L_x_19553:
[----:B-1----:R1:W-:Y:S04]  /*3600*/  STL [R1+0x810], R252 ;  /* 0x000810fc01007387 */ /* 0x0023e80000100800 */
[----:B-1----:R-:W2:Y:S01]  /*3610*/  LDL.LU R252, [R1+0x814] ;  /* 0x0008140001fc7983 */ /* 0x002ea20000300800 */
[----:B------:R-:W-:Y:S02]  /*3620*/  IMAD.MOV.U32 R12, RZ, RZ, R19 ;  /* 0x000000ffff0c7224 */ /* 0x000fe400078e0013 */
[----:B------:R-:W-:Y:S01]  /*3630*/  IMAD.MOV.U32 R136, RZ, RZ, R143 ;  /* 0x000000ffff887224 */ /* 0x000fe200078e008f */
[----:B--2---:R1:W-:Y:S04]  /*3640*/  STL [R1+0x818], R252 ;  /* 0x000818fc01007387 */ /* 0x0043e80000100800 */
.L_x_19554:
[----:B-1----:R-:W-:Y:S05]  /*3650*/  BSYNC B1 ;  /* 0x0000000000017941 */ /* 0x002fea0003800000 */
.L_x_19552:
        /* <DEDUP_REMOVED lines=11> */
.L_x_19556:
[----:B-1----:R-:W2:Y:S04]  /*3710*/  LDL.LU R143, [R1+0x818] ;  /* 0x00081800018f7983 */ /* 0x002ea80000300800 */
[----:B------:R1:W5:Y:S01]  /*3720*/  LDL.LU R252, [R1+0x810] ;  /* 0x0008100001fc7983 */ /* 0x0003620000300800 */
[----:B------:R-:W-:-:S03]  /*3730*/  IMAD.MOV.U32 R19, RZ, RZ, R18 ;  /* 0x000000ffff137224 */ /* 0x000fc600078e0012 */
[----:B--2---:R2:W-:Y:S02]  /*3740*/  STL [R1+0x814], R143 ;  /* 0x0008148f01007387 */ /* 0x0045e40000100800 */
[----:B--2---:R-:W-:Y:S02]  /*3750*/  IMAD.MOV.U32 R143, RZ, RZ, R142 ;  /* 0x000000ffff8f7224 */ /* 0x004fe400078e008e */
.L_x_19557:
[----:B-1----:R-:W-:Y:S05]  /*3760*/  BSYNC B1 ;  /* 0x0000000000017941 */ /* 0x002fea0003800000 */
.L_x_19555:
        /* <DEDUP_REMOVED lines=11> */
.L_x_19559:
[----:B-1----:R1:W-:Y:S04]  /*3820*/  STL [R1+0x810], R252 ;  /* 0x000810fc01007387 */ /* 0x0023e80000100800 */
[----:B-1----:R-:W2:Y:S01]  /*3830*/  LDL.LU R252, [R1+0x814] ;  /* 0x0008140001fc7983 */ /* 0x002ea20000300800 */
[----:B------:R-:W-:Y:S01]  /*3840*/  MOV R18, R17 ;  /* 0x0000001100127202 */ /* 0x000fe20000000f00 */
[----:B------:R-:W-:Y:S02]  /*3850*/  IMAD.MOV.U32 R142, RZ, RZ, R141 ;  /* 0x000000ffff8e7224 */ /* 0x000fe400078e008d */
[----:B--2---:R1:W-:Y:S04]  /*3860*/  STL [R1+0x818], R252 ;  /* 0x000818fc01007387 */ /* 0x0043e80000100800 */
.L_x_19560:
[----:B-1----:R-:W-:Y:S05]  /*3870*/  BSYNC B1 ;  /* 0x0000000000017941 */ /* 0x002fea0003800000 */
.L_x_19558:
        /* <DEDUP_REMOVED lines=11> */
.L_x_19562:
[----:B-1----:R-:W2:Y:S04]  /*3930*/  LDL.LU R141, [R1+0x818] ;  /* 0x00081800018d7983 */ /* 0x002ea80000300800 */
[----:B------:R1:W5:Y:S01]  /*3940*/  LDL.LU R252, [R1+0x810] ;  /* 0x0008100001fc7983 */ /* 0x0003620000300800 */
[----:B------:R-:W-:-:S03]  /*3950*/  IMAD.MOV.U32 R17, RZ, RZ, R16 ;  /* 0x000000ffff117224 */ /* 0x000fc600078e0010 */
[----:B--2---:R2:W-:Y:S02]  /*3960*/  STL [R1+0x814], R141 ;  /* 0x0008148d01007387 */ /* 0x0045e40000100800 */
[----:B--2---:R-:W-:Y:S02]  /*3970*/  IMAD.MOV.U32 R141, RZ, RZ, R140 ;  /* 0x000000ffff8d7224 */ /* 0x004fe400078e008c */
.L_x_19563:
[----:B-1----:R-:W-:Y:S05]  /*3980*/  BSYNC B1 ;  /* 0x0000000000017941 */ /* 0x002fea0003800000 */
.L_x_19561:
        /* <DEDUP_REMOVED lines=11> */
.L_x_19565:
[----:B-1----:R1:W-:Y:S04]  /*3a40*/  STL [R1+0x810], R252 ;  /* 0x000810fc01007387 */ /* 0x0023e80000100800 */
[----:B-1----:R-:W2:Y:S01]  /*3a50*/  LDL.LU R252, [R1+0x814] ;  /* 0x0008140001fc7983 */ /* 0x002ea20000300800 */
[----:B------:R-:W-:Y:S01]  /*3a60*/  IMAD.MOV.U32 R16, RZ, RZ, R23 ;  /* 0x000000ffff107224 */ /* 0x000fe200078e0017 */
[----:B------:R-:W-:Y:S02]  /*3a70*/  MOV R140, R147 ;  /* 0x00000093008c7202 */ /* 0x000fe40000000f00 */
[----:B--2---:R1:W-:Y:S04]  /*3a80*/  STL [R1+0x818], R252 ;  /* 0x000818fc01007387 */ /* 0x0043e80000100800 */
.L_x_19566:
[----:B-1----:R-:W-:Y:S05]  /*3a90*/  BSYNC B1 ;  /* 0x0000000000017941 */ /* 0x002fea0003800000 */
.L_x_19564:
        /* <DEDUP_REMOVED lines=11> */
.L_x_19568:
[----:B-1----:R-:W2:Y:S04]  /*3b50*/  LDL.LU R147, [R1+0x818] ;  /* 0x0008180001937983 */ /* 0x002ea80000300800 */
[----:B------:R1:W5:Y:S01]  /*3b60*/  LDL.LU R252, [R1+0x810] ;  /* 0x0008100001fc7983 */ /* 0x0003620000300800 */
[----:B------:R-:W-:-:S03]  /*3b70*/  IMAD.MOV.U32 R23, RZ, RZ, R22 ;  /* 0x000000ffff177224 */ /* 0x000fc600078e0016 */
[----:B--2---:R2:W-:Y:S02]  /*3b80*/  STL [R1+0x814], R147 ;  /* 0x0008149301007387 */ /* 0x0045e40000100800 */
[----:B--2---:R-:W-:Y:S02]  /*3b90*/  IMAD.MOV.U32 R147, RZ, RZ, R146 ;  /* 0x000000ffff937224 */ /* 0x004fe400078e0092 */
.L_x_19569:
[----:B-1----:R-:W-:Y:S05]  /*3ba0*/  BSYNC B1 ;  /* 0x0000000000017941 */ /* 0x002fea0003800000 */
.L_x_19567:
        /* <DEDUP_REMOVED lines=11> */
.L_x_19571:
[----:B-1----:R1:W-:Y:S04]  /*3c60*/  STL [R1+0x810], R252 ;  /* 0x000810fc01007387 */ /* 0x0023e80000100800 */
[----:B-1----:R-:W2:Y:S01]  /*3c70*/  LDL.LU R252, [R1+0x814] ;  /* 0x0008140001fc7983 */ /* 0x002ea20000300800 */
[----:B------:R-:W-:Y:S02]  /*3c80*/  IMAD.MOV.U32 R22, RZ, RZ, R21 ;  /* 0x000000ffff167224 */ /* 0x000fe400078e0015 */
[----:B------:R-:W-:Y:S01]  /*3c90*/  IMAD.MOV.U32 R146, RZ, RZ, R145 ;  /* 0x000000ffff927224 */ /* 0x000fe200078e0091 */
[----:B--2---:R1:W-:Y:S04]  /*3ca0*/  STL [R1+0x818], R252 ;  /* 0x000818fc01007387 */ /* 0x0043e80000100800 */
.L_x_19572:
[----:B-1----:R-:W-:Y:S05]  /*3cb0*/  BSYNC B1 ;  /* 0x0000000000017941 */ /* 0x002fea0003800000 */
.L_x_19570:
        /* <DEDUP_REMOVED lines=11> */
.L_x_19574:
[----:B-1----:R-:W2:Y:S04]  /*3d70*/  LDL.LU R145, [R1+0x818] ;  /* 0x0008180001917983 */ /* 0x002ea80000300800 */
[----:B------:R1:W5:Y:S01]  /*3d80*/  LDL.LU R252, [R1+0x810] ;  /* 0x0008100001fc7983 */ /* 0x0003620000300800 */
[----:B------:R-:W-:-:S03]  /*3d90*/  IMAD.MOV.U32 R21, RZ, RZ, R20 ;  /* 0x000000ffff157224 */ /* 0x000fc600078e0014 */
[----:B--2---:R2:W-:Y:S02]  /*3da0*/  STL [R1+0x814], R145 ;  /* 0x0008149101007387 */ /* 0x0045e40000100800 */
[----:B--2---:R-:W-:Y:S02]  /*3db0*/  IMAD.MOV.U32 R145, RZ, RZ, R144 ;  /* 0x000000ffff917224 */ /* 0x004fe400078e0090 */
.L_x_19575:
[----:B-1----:R-:W-:Y:S05]  /*3dc0*/  BSYNC B1 ;  /* 0x0000000000017941 */ /* 0x002fea0003800000 */
.L_x_19573:
        /* <DEDUP_REMOVED lines=11> */
.L_x_19577:
[----:B-1----:R1:W-:Y:S04]  /*3e80*/  STL [R1+0x810], R252 ;  /* 0x000810fc01007387 */ /* 0x0023e80000100800 */
[----:B-1----:R-:W2:Y:S01]  /*3e90*/  LDL.LU R252, [R1+0x814] ;  /* 0x0008140001fc7983 */ /* 0x002ea20000300800 */
[----:B------:R-:W-:Y:S02]  /*3ea0*/  IMAD.MOV.U32 R20, RZ, RZ, R27 ;  /* 0x000000ffff147224 */ /* 0x000fe400078e001b */
[----:B------:R-:W-:Y:S01]  /*3eb0*/  IMAD.MOV.U32 R144, RZ, RZ, R151 ;  /* 0x000000ffff907224 */ /* 0x000fe200078e0097 */
[----:B--2---:R1:W-:Y:S04]  /*3ec0*/  STL [R1+0x818], R252 ;  /* 0x000818fc01007387 */ /* 0x0043e80000100800 */
.L_x_19578:
[----:B-1----:R-:W-:Y:S05]  /*3ed0*/  BSYNC B1 ;  /* 0x0000000000017941 */ /* 0x002fea0003800000 */
.L_x_19576:
        /* <DEDUP_REMOVED lines=11> */
.L_x_19580:
[----:B-1----:R-:W2:Y:S04]  /*3f90*/  LDL.LU R151, [R1+0x818] ;  /* 0x0008180001977983 */ /* 0x002ea80000300800 */
[----:B------:R1:W5:Y:S01]  /*3fa0*/  LDL.LU R252, [R1+0x810] ;  /* 0x0008100001fc7983 */ /* 0x0003620000300800 */
[----:B------:R-:W-:-:S03]  /*3fb0*/  MOV R27, R26 ;  /* 0x0000001a001b7202 */ /* 0x000fc60000000f00 */
[----:B--2---:R2:W-:Y:S02]  /*3fc0*/  STL [R1+0x814], R151 ;  /* 0x0008149701007387 */ /* 0x0045e40000100800 */
[----:B--2---:R-:W-:Y:S02]  /*3fd0*/  IMAD.MOV.U32 R151, RZ, RZ, R150 ;  /* 0x000000ffff977224 */ /* 0x004fe400078e0096 */
.L_x_19581:
[----:B-1----:R-:W-:Y:S05]  /*3fe0*/  BSYNC B1 ;  /* 0x0000000000017941 */ /* 0x002fea0003800000 */
.L_x_19579:
        /* <DEDUP_REMOVED lines=11> */
.L_x_19583:
[----:B-1----:R1:W-:Y:S04]  /*40a0*/  STL [R1+0x810], R252 ;  /* 0x000810fc01007387 */ /* 0x0023e80000100800 */
[----:B-1----:R-:W2:Y:S01]  /*40b0*/  LDL.LU R252, [R1+0x814] ;  /* 0x0008140001fc7983 */ /* 0x002ea20000300800 */
[----:B------:R-:W-:Y:S02]  /*40c0*/  IMAD.MOV.U32 R26, RZ, RZ, R25 ;  /* 0x000000ffff1a7224 */ /* 0x000fe400078e0019 */
[----:B------:R-:W-:Y:S01]  /*40d0*/  IMAD.MOV.U32 R150, RZ, RZ, R149 ;  /* 0x000000ffff967224 */ /* 0x000fe200078e0095 */
[----:B--2---:R1:W-:Y:S04]  /*40e0*/  STL [R1+0x818], R252 ;  /* 0x000818fc01007387 */ /* 0x0043e80000100800 */
.L_x_19584:
[----:B-1----:R-:W-:Y:S05]  /*40f0*/  BSYNC B1 ;  /* 0x0000000000017941 */ /* 0x002fea0003800000 */
.L_x_19582:
        /* <DEDUP_REMOVED lines=11> */
.L_x_19586:
[----:B-1----:R-:W2:Y:S04]  /*41b0*/  LDL.LU R149, [R1+0x818] ;  /* 0x0008180001957983 */ /* 0x002ea80000300800 */
[----:B------:R1:W5:Y:S01]  /*41c0*/  LDL.LU R252, [R1+0x810] ;  /* 0x0008100001fc7983 */ /* 0x0003620000300800 */
[----:B------:R-:W-:-:S03]  /*41d0*/  IMAD.MOV.U32 R25, RZ, RZ, R24 ;  /* 0x000000ffff197224 */ /* 0x000fc600078e0018 */
[----:B--2---:R2:W-:Y:S02]  /*41e0*/  STL [R1+0x814], R149 ;  /* 0x0008149501007387 */ /* 0x0045e40000100800 */
[----:B--2---:R-:W-:Y:S02]  /*41f0*/  MOV R149, R148 ;  /* 0x0000009400957202 */ /* 0x004fe40000000f00 */
.L_x_19587:
[----:B-1----:R-:W-:Y:S05]  /*4200*/  BSYNC B1 ;  /* 0x0000000000017941 */ /* 0x002fea0003800000 */
.L_x_19585:
        /* <DEDUP_REMOVED lines=11> */
.L_x_19589:
[----:B-1----:R1:W-:Y:S04]  /*42c0*/  STL [R1+0x810], R252 ;  /* 0x000810fc01007387 */ /* 0x0023e80000100800 */
[----:B-1----:R-:W2:Y:S01]  /*42d0*/  LDL.LU R252, [R1+0x814] ;  /* 0x0008140001fc7983 */ /* 0x002ea20000300800 */
[----:B------:R-:W-:Y:S02]  /*42e0*/  IMAD.MOV.U32 R24, RZ, RZ, R31 ;  /* 0x000000ffff187224 */ /* 0x000fe400078e001f */
[----:B------:R-:W-:Y:S01]  /*42f0*/  IMAD.MOV.U32 R148, RZ, RZ, R155 ;  /* 0x000000ffff947224 */ /* 0x000fe200078e009b */
[----:B--2---:R1:W-:Y:S04]  /*4300*/  STL [R1+0x818], R252 ;  /* 0x000818fc01007387 */ /* 0x0043e80000100800 */
.L_x_19590:
[----:B-1----:R-:W-:Y:S05]  /*4310*/  BSYNC B1 ;  /* 0x0000000000017941 */ /* 0x002fea0003800000 */
.L_x_19588:
        /* <DEDUP_REMOVED lines=11> */
.L_x_19592:
[----:B-1----:R-:W2:Y:S04]  /*43d0*/  LDL.LU R155, [R1+0x818] ;  /* 0x00081800019b7983 */ /* 0x002ea80000300800 */
[----:B------:R1:W5:Y:S01]  /*43e0*/  LDL.LU R252, [R1+0x810] ;  /* 0x0008100001fc7983 */ /* 0x0003620000300800 */
[----:B------:R-:W-:-:S03]  /*43f0*/  IMAD.MOV.U32 R31, RZ, RZ, R30 ;  /* 0x000000ffff1f7224 */ /* 0x000fc600078e001e */
[----:B--2---:R2:W-:Y:S02]  /*4400*/  STL [R1+0x814], R155 ;  /* 0x0008149b01007387 */ /* 0x0045e40000100800 */
[----:B--2---:R-:W-:Y:S02]  /*4410*/  IMAD.MOV.U32 R155, RZ, RZ, R154 ;  /* 0x000000ffff9b7224 */ /* 0x004fe400078e009a */
.L_x_19593:
[----:B-1----:R-:W-:Y:S05]  /*4420*/  BSYNC B1 ;  /* 0x0000000000017941 */ /* 0x002fea0003800000 */
.L_x_19591:
        /* <DEDUP_REMOVED lines=11> */
.L_x_19595:
[----:B-1----:R1:W-:Y:S04]  /*44e0*/  STL [R1+0x810], R252 ;  /* 0x000810fc01007387 */ /* 0x0023e80000100800 */
[----:B-1----:R-:W2:Y:S01]  /*44f0*/  LDL.LU R252, [R1+0x814] ;  /* 0x0008140001fc7983 */ /* 0x002ea20000300800 */
[----:B------:R-:W-:Y:S02]  /*4500*/  IMAD.MOV.U32 R30, RZ, RZ, R29 ;  /* 0x000000ffff1e7224 */ /* 0x000fe400078e001d */
[----:B------:R-:W-:Y:S01]  /*4510*/  IMAD.MOV.U32 R154, RZ, RZ, R153 ;  /* 0x000000ffff9a7224 */ /* 0x000fe200078e0099 */
[----:B--2---:R1:W-:Y:S04]  /*4520*/  STL [R1+0x818], R252 ;  /* 0x000818fc01007387 */ /* 0x0043e80000100800 */
.L_x_19596:
[----:B-1----:R-:W-:Y:S05]  /*4530*/  BSYNC B1 ;  /* 0x0000000000017941 */ /* 0x002fea0003800000 */
.L_x_19594:
        /* <DEDUP_REMOVED lines=11> */
.L_x_19598:
[----:B-1----:R-:W2:Y:S04]  /*45f0*/  LDL.LU R153, [R1+0x818] ;  /* 0x0008180001997983 */ /* 0x002ea80000300800 */
[----:B------:R1:W5:Y:S01]  /*4600*/  LDL.LU R252, [R1+0x810] ;  /* 0x0008100001fc7983 */ /* 0x0003620000300800 */
[----:B------:R-:W-:-:S03]  /*4610*/  IMAD.MOV.U32 R29, RZ, RZ, R28 ;  /* 0x000000ffff1d7224 */ /* 0x000fc600078e001c */
[----:B--2---:R2:W-:Y:S02]  /*4620*/  STL [R1+0x814], R153 ;  /* 0x0008149901007387 */ /* 0x0045e40000100800 */
[----:B--2---:R-:W-:Y:S02]  /*4630*/  IMAD.MOV.U32 R153, RZ, RZ, R152 ;  /* 0x000000ffff997224 */ /* 0x004fe400078e0098 */
.L_x_19599:
[----:B-1----:R-:W-:Y:S05]  /*4640*/  BSYNC B1 ;  /* 0x0000000000017941 */ /* 0x002fea0003800000 */
.L_x_19597:
        /* <DEDUP_REMOVED lines=11> */
.L_x_19601:
[----:B-1----:R1:W-:Y:S04]  /*4700*/  STL [R1+0x810], R252 ;  /* 0x000810fc01007387 */ /* 0x0023e80000100800 */
[----:B-1----:R-:W2:Y:S01]  /*4710*/  LDL.LU R252, [R1+0x814] ;  /* 0x0008140001fc7983 */ /* 0x002ea20000300800 */
[----:B------:R-:W-:Y:S01]  /*4720*/  MOV R28, R35 ;  /* 0x00000023001c7202 */ /* 0x000fe20000000f00 */
[----:B------:R-:W-:Y:S02]  /*4730*/  IMAD.MOV.U32 R152, RZ, RZ, R159 ;  /* 0x000000ffff987224 */ /* 0x000fe400078e009f */
[----:B--2---:R1:W-:Y:S04]  /*4740*/  STL [R1+0x818], R252 ;  /* 0x000818fc01007387 */ /* 0x0043e80000100800 */
.L_x_19602:
[----:B-1----:R-:W-:Y:S05]  /*4750*/  BSYNC B1 ;  /* 0x0000000000017941 */ /* 0x002fea0003800000 */
.L_x_19600:
        /* <DEDUP_REMOVED lines=11> */
.L_x_19604:
[----:B-1----:R-:W2:Y:S04]  /*4810*/  LDL.LU R159, [R1+0x818] ;  /* 0x00081800019f7983 */ /* 0x002ea80000300800 */
[----:B------:R1:W5:Y:S01]  /*4820*/  LDL.LU R252, [R1+0x810] ;  /* 0x0008100001fc7983 */ /* 0x0003620000300800 */
[----:B------:R-:W-:-:S03]  /*4830*/  IMAD.MOV.U32 R35, RZ, RZ, R34 ;  /* 0x000000ffff237224 */ /* 0x000fc600078e0022 */
[----:B--2---:R2:W-:Y:S02]  /*4840*/  STL [R1+0x814], R159 ;  /* 0x0008149f01007387 */ /* 0x0045e40000100800 */
[----:B--2---:R-:W-:Y:S02]  /*4850*/  IMAD.MOV.U32 R159, RZ, RZ, R158 ;  /* 0x000000ffff9f7224 */ /* 0x004fe400078e009e */
.L_x_19605:
[----:B-1----:R-:W-:Y:S05]  /*4860*/  BSYNC B1 ;  /* 0x0000000000017941 */ /* 0x002fea0003800000 */
.L_x_19603:
        /* <DEDUP_REMOVED lines=11> */
.L_x_19607:
[----:B-1----:R1:W-:Y:S04]  /*4920*/  STL [R1+0x810], R252 ;  /* 0x000810fc01007387 */ /* 0x0023e80000100800 */
[----:B-1----:R-:W2:Y:S01]  /*4930*/  LDL.LU R252, [R1+0x814] ;  /* 0x0008140001fc7983 */ /* 0x002ea20000300800 */
[----:B------:R-:W-:Y:S01]  /*4940*/  IMAD.MOV.U32 R34, RZ, RZ, R33 ;  /* 0x000000ffff227224 */ /* 0x000fe200078e0021 */
[----:B------:R-:W-:Y:S02]  /*4950*/  MOV R158, R157 ;  /* 0x0000009d009e7202 */ /* 0x000fe40000000f00 */
[----:B--2---:R1:W-:Y:S04]  /*4960*/  STL [R1+0x818], R252 ;  /* 0x000818fc01007387 */ /* 0x0043e80000100800 */
.L_x_19608:
[----:B-1----:R-:W-:Y:S05]  /*4970*/  BSYNC B1 ;  /* 0x0000000000017941 */ /* 0x002fea0003800000 */
.L_x_19606:
        /* <DEDUP_REMOVED lines=11> */
.L_x_19610:
[----:B-1----:R-:W2:Y:S04]  /*4a30*/  LDL.LU R157, [R1+0x818] ;  /* 0x00081800019d7983 */ /* 0x002ea80000300800 */
[----:B------:R1:W5:Y:S01]  /*4a40*/  LDL.LU R252, [R1+0x810] ;  /* 0x0008100001fc7983 */ /* 0x0003620000300800 */
[----:B------:R-:W-:-:S03]  /*4a50*/  IMAD.MOV.U32 R33, RZ, RZ, R32 ;  /* 0x000000ffff217224 */ /* 0x000fc600078e0020 */
[----:B--2---:R2:W-:Y:S02]  /*4a60*/  STL [R1+0x814], R157 ;  /* 0x0008149d01007387 */ /* 0x0045e40000100800 */
[----:B--2---:R-:W-:Y:S02]  /*4a70*/  IMAD.MOV.U32 R157, RZ, RZ, R156 ;  /* 0x000000ffff9d7224 */ /* 0x004fe400078e009c */
.L_x_19611:
[----:B-1----:R-:W-:Y:S05]  /*4a80*/  BSYNC B1 ;  /* 0x0000000000017941 */ /* 0x002fea0003800000 */
.L_x_19609:
        /* <DEDUP_REMOVED lines=11> */
.L_x_19613:
[----:B-1----:R1:W-:Y:S04]  /*4b40*/  STL [R1+0x810], R252 ;  /* 0x000810fc01007387 */ /* 0x0023e80000100800 */
[----:B-1----:R-:W2:Y:S01]  /*4b50*/  LDL.LU R252, [R1+0x814] ;  /* 0x0008140001fc7983 */ /* 0x002ea20000300800 */
[----:B------:R-:W-:Y:S02]  /*4b60*/  IMAD.MOV.U32 R32, RZ, RZ, R39 ;  /* 0x000000ffff207224 */ /* 0x000fe400078e0027 */
[----:B------:R-:W-:Y:S01]  /*4b70*/  IMAD.MOV.U32 R156, RZ, RZ, R163 ;  /* 0x000000ffff9c7224 */ /* 0x000fe200078e00a3 */
[----:B--2---:R1:W-:Y:S04]  /*4b80*/  STL [R1+0x818], R252 ;  /* 0x000818fc01007387 */ /* 0x0043e80000100800 */
.L_x_19614:
[----:B-1----:R-:W-:Y:S05]  /*4b90*/  BSYNC B1 ;  /* 0x0000000000017941 */ /* 0x002fea0003800000 */
.L_x_19612:
        /* <DEDUP_REMOVED lines=11> */
.L_x_19616:
[----:B-1----:R-:W2:Y:S04]  /*4c50*/  LDL.LU R163, [R1+0x818] ;  /* 0x0008180001a37983 */ /* 0x002ea80000300800 */
[----:B------:R1:W5:Y:S01]  /*4c60*/  LDL.LU R252, [R1+0x810] ;  /* 0x0008100001fc7983 */ /* 0x0003620000300800 */
[----:B------:R-:W-:-:S03]  /*4c70*/  IMAD.MOV.U32 R39, RZ, RZ, R38 ;  /* 0x000000ffff277224 */ /* 0x000fc600078e0026 */
[----:B--2---:R2:W-:Y:S02]  /*4c80*/  STL [R1+0x814], R163 ;  /* 0x000814a301007387 */ /* 0x0045e40000100800 */
[----:B--2---:R-:W-:Y:S02]  /*4c90*/  IMAD.MOV.U32 R163, RZ, RZ, R162 ;  /* 0x000000ffffa37224 */ /* 0x004fe400078e00a2 */
.L_x_19617:
[----:B-1----:R-:W-:Y:S05]  /*4ca0*/  BSYNC B1 ;  /* 0x0000000000017941 */ /* 0x002fea0003800000 */
.L_x_19615:
        /* <DEDUP_REMOVED lines=11> */
.L_x_19619:
[----:B-1----:R1:W-:Y:S04]  /*4d60*/  STL [R1+0x810], R252 ;  /* 0x000810fc01007387 */ /* 0x0023e80000100800 */
[----:B-1----:R-:W2:Y:S01]  /*4d70*/  LDL.LU R252, [R1+0x814] ;  /* 0x0008140001fc7983 */ /* 0x002ea20000300800 */
[----:B------:R-:W-:Y:S02]  /*4d80*/  IMAD.MOV.U32 R38, RZ, RZ, R37 ;  /* 0x000000ffff267224 */ /* 0x000fe400078e0025 */
[----:B------:R-:W-:Y:S01]  /*4d90*/  IMAD.MOV.U32 R162, RZ, RZ, R161 ;  /* 0x000000ffffa27224 */ /* 0x000fe200078e00a1 */
[----:B--2---:R1:W-:Y:S04]  /*4da0*/  STL [R1+0x818], R252 ;  /* 0x000818fc01007387 */ /* 0x0043e80000100800 */
.L_x_19620:
[----:B-1----:R-:W-:Y:S05]  /*4db0*/  BSYNC B1 ;  /* 0x0000000000017941 */ /* 0x002fea0003800000 */
.L_x_19618:
        /* <DEDUP_REMOVED lines=11> */
.L_x_19622:
[----:B-1----:R-:W2:Y:S04]  /*4e70*/  LDL.LU R161, [R1+0x818] ;  /* 0x0008180001a17983 */ /* 0x002ea80000300800 */
[----:B------:R1:W5:Y:S01]  /*4e80*/  LDL.LU R252, [R1+0x810] ;  /* 0x0008100001fc7983 */ /* 0x0003620000300800 */
[----:B------:R-:W-:-:S03]  /*4e90*/  MOV R37, R36 ;  /* 0x0000002400257202 */ /* 0x000fc60000000f00 */
[----:B--2---:R2:W-:Y:S02]  /*4ea0*/  STL [R1+0x814], R161 ;  /* 0x000814a101007387 */ /* 0x0045e40000100800 */
[----:B--2---:R-:W-:Y:S02]  /*4eb0*/  IMAD.MOV.U32 R161, RZ, RZ, R160 ;  /* 0x000000ffffa17224 */ /* 0x004fe400078e00a0 */
.L_x_19623:
[----:B-1----:R-:W-:Y:S05]  /*4ec0*/  BSYNC B1 ;  /* 0x0000000000017941 */ /* 0x002fea0003800000 */
.L_x_19621:
        /* <DEDUP_REMOVED lines=11> */
.L_x_19625:
[----:B-1----:R1:W-:Y:S04]  /*4f80*/  STL [R1+0x810], R252 ;  /* 0x000810fc01007387 */ /* 0x0023e80000100800 */
[----:B-1----:R-:W2:Y:S01]  /*4f90*/  LDL.LU R252, [R1+0x814] ;  /* 0x0008140001fc7983 */ /* 0x002ea20000300800 */
[----:B------:R-:W-:Y:S02]  /*4fa0*/  IMAD.MOV.U32 R36, RZ, RZ, R43 ;  /* 0x000000ffff247224 */ /* 0x000fe400078e002b */
[----:B------:R-:W-:Y:S01]  /*4fb0*/  IMAD.MOV.U32 R160, RZ, RZ, R167 ;  /* 0x000000ffffa07224 */ /* 0x000fe200078e00a7 */
[----:B--2---:R1:W-:Y:S04]  /*4fc0*/  STL [R1+0x818], R252 ;  /* 0x000818fc01007387 */ /* 0x0043e80000100800 */
.L_x_19626:
[----:B-1----:R-:W-:Y:S05]  /*4fd0*/  BSYNC B1 ;  /* 0x0000000000017941 */ /* 0x002fea0003800000 */
.L_x_19624:
        /* <DEDUP_REMOVED lines=11> */
.L_x_19628:
[----:B-1----:R-:W2:Y:S04]  /*5090*/  LDL.LU R167, [R1+0x818] ;  /* 0x0008180001a77983 */ /* 0x002ea80000300800 */
[----:B------:R1:W5:Y:S01]  /*50a0*/  LDL.LU R252, [R1+0x810] ;  /* 0x0008100001fc7983 */ /* 0x0003620000300800 */
[----:B------:R-:W-:-:S03]  /*50b0*/  IMAD.MOV.U32 R43, RZ, RZ, R42 ;  /* 0x000000ffff2b7224 */ /* 0x000fc600078e002a */
[----:B--2---:R2:W-:Y:S02]  /*50c0*/  STL [R1+0x814], R167 ;  /* 0x000814a701007387 */ /* 0x0045e40000100800 */
[----:B--2---:R-:W-:Y:S02]  /*50d0*/  MOV R167, R166 ;  /* 0x000000a600a77202 */ /* 0x004fe40000000f00 */
.L_x_19629:
[----:B-1----:R-:W-:Y:S05]  /*50e0*/  BSYNC B1 ;  /* 0x0000000000017941 */ /* 0x002fea0003800000 */
.L_x_19627:
        /* <DEDUP_REMOVED lines=11> */
.L_x_19631:
[----:B-1----:R1:W-:Y:S04]  /*51a0*/  STL [R1+0x810], R252 ;  /* 0x000810fc01007387 */ /* 0x0023e80000100800 */
[----:B-1----:R-:W2:Y:S01]  /*51b0*/  LDL.LU R252, [R1+0x814] ;  /* 0x0008140001fc7983 */ /* 0x002ea20000300800 */
[----:B------:R-:W-:Y:S02]  /*51c0*/  IMAD.MOV.U32 R42, RZ, RZ, R41 ;  /* 0x000000ffff2a7224 */ /* 0x000fe400078e0029 */
[----:B------:R-:W-:Y:S01]  /*51d0*/  IMAD.MOV.U32 R166, RZ, RZ, R165 ;  /* 0x000000ffffa67224 */ /* 0x000fe200078e00a5 */
[----:B--2---:R1:W-:Y:S04]  /*51e0*/  STL [R1+0x818], R252 ;  /* 0x000818fc01007387 */ /* 0x0043e80000100800 */
.L_x_19632:
[----:B-1----:R-:W-:Y:S05]  /*51f0*/  BSYNC B1 ;  /* 0x0000000000017941 */ /* 0x002fea0003800000 */
.L_x_19630:
        /* <DEDUP_REMOVED lines=11> */
.L_x_19634:
[----:B-1----:R-:W2:Y:S04]  /*52b0*/  LDL.LU R165, [R1+0x818] ;  /* 0x0008180001a57983 */ /* 0x002ea80000300800 */
[----:B------:R1:W5:Y:S01]  /*52c0*/  LDL.LU R252, [R1+0x810] ;  /* 0x0008100001fc7983 */ /* 0x0003620000300800 */
[----:B------:R-:W-:-:S03]  /*52d0*/  IMAD.MOV.U32 R41, RZ, RZ, R40 ;  /* 0x000000ffff297224 */ /* 0x000fc600078e0028 */
[----:B--2---:R2:W-:Y:S02]  /*52e0*/  STL [R1+0x814], R165 ;  /* 0x000814a501007387 */ /* 0x0045e40000100800 */
[----:B--2---:R-:W-:Y:S02]  /*52f0*/  IMAD.MOV.U32 R165, RZ, RZ, R164 ;  /* 0x000000ffffa57224 */ /* 0x004fe400078e00a4 */
.L_x_19635:
[----:B-1----:R-:W-:Y:S05]  /*5300*/  BSYNC B1 ;  /* 0x0000000000017941 */ /* 0x002fea0003800000 */
.L_x_19633:
        /* <DEDUP_REMOVED lines=11> */
.L_x_19637:
[----:B-1----:R1:W-:Y:S04]  /*53c0*/  STL [R1+0x810], R252 ;  /* 0x000810fc01007387 */ /* 0x0023e80000100800 */
[----:B-1----:R-:W2:Y:S01]  /*53d0*/  LDL.LU R252, [R1+0x814] ;  /* 0x0008140001fc7983 */ /* 0x002ea20000300800 */
[----:B------:R-:W-:Y:S02]  /*53e0*/  IMAD.MOV.U32 R40, RZ, RZ, R47 ;  /* 0x000000ffff287224 */ /* 0x000fe400078e002f */
[----:B------:R-:W-:Y:S01]  /*53f0*/  IMAD.MOV.U32 R164, RZ, RZ, R171 ;  /* 0x000000ffffa47224 */ /* 0x000fe200078e00ab */
[----:B--2---:R1:W-:Y:S04]  /*5400*/  STL [R1+0x818], R252 ;  /* 0x000818fc01007387 */ /* 0x0043e80000100800 */
.L_x_19638:
[----:B-1----:R-:W-:Y:S05]  /*5410*/  BSYNC B1 ;  /* 0x0000000000017941 */ /* 0x002fea0003800000 */
.L_x_19636:
        /* <DEDUP_REMOVED lines=11> */
.L_x_19640:
[----:B-1----:R-:W2:Y:S04]  /*54d0*/  LDL.LU R171, [R1+0x818] ;  /* 0x0008180001ab7983 */ /* 0x002ea80000300800 */
[----:B------:R1:W5:Y:S01]  /*54e0*/  LDL.LU R252, [R1+0x810] ;  /* 0x0008100001fc7983 */ /* 0x0003620000300800 */
[----:B------:R-:W-:-:S03]  /*54f0*/  IMAD.MOV.U32 R47, RZ, RZ, R46 ;  /* 0x000000ffff2f7224 */ /* 0x000fc600078e002e */
[----:B--2---:R2:W-:Y:S02]  /*5500*/  STL [R1+0x814], R171 ;  /* 0x000814ab01007387 */ /* 0x0045e40000100800 */
[----:B--2---:R-:W-:Y:S02]  /*5510*/  IMAD.MOV.U32 R171, RZ, RZ, R170 ;  /* 0x000000ffffab7224 */ /* 0x004fe400078e00aa */
.L_x_19641:
[----:B-1----:R-:W-:Y:S05]  /*5520*/  BSYNC B1 ;  /* 0x0000000000017941 */ /* 0x002fea0003800000 */
.L_x_19639:
        /* <DEDUP_REMOVED lines=11> */
.L_x_19643:
[----:B-1----:R1:W-:Y:S04]  /*55e0*/  STL [R1+0x810], R252 ;  /* 0x000810fc01007387 */ /* 0x0023e80000100800 */
[----:B-1----:R-:W2:Y:S01]  /*55f0*/  LDL.LU R252, [R1+0x814] ;  /* 0x0008140001fc7983 */ /* 0x002ea20000300800 */
[----:B------:R-:W-:Y:S01]  /*5600*/  MOV R46, R45 ;  /* 0x0000002d002e7202 */ /* 0x000fe20000000f00 */
[----:B------:R-:W-:Y:S02]  /*5610*/  IMAD.MOV.U32 R170, RZ, RZ, R169 ;  /* 0x000000ffffaa7224 */ /* 0x000fe400078e00a9 */
[----:B--2---:R1:W-:Y:S04]  /*5620*/  STL [R1+0x818], R252 ;  /* 0x000818fc01007387 */ /* 0x0043e80000100800 */
.L_x_19644:
[----:B-1----:R-:W-:Y:S05]  /*5630*/  BSYNC B1 ;  /* 0x0000000000017941 */ /* 0x002fea0003800000 */
.L_x_19642:
        /* <DEDUP_REMOVED lines=11> */
.L_x_19646:
[----:B-1----:R-:W2:Y:S04]  /*56f0*/  LDL.LU R169, [R1+0x818] ;  /* 0x0008180001a97983 */ /* 0x002ea80000300800 */
[----:B------:R1:W5:Y:S01]  /*5700*/  LDL.LU R252, [R1+0x810] ;  /* 0x0008100001fc7983 */ /* 0x0003620000300800 */
[----:B------:R-:W-:-:S03]  /*5710*/  IMAD.MOV.U32 R45, RZ, RZ, R44 ;  /* 0x000000ffff2d7224 */ /* 0x000fc600078e002c */
[----:B--2---:R2:W-:Y:S02]  /*5720*/  STL [R1+0x814], R169 ;  /* 0x000814a901007387 */ /* 0x0045e40000100800 */
[----:B--2---:R-:W-:Y:S02]  /*5730*/  IMAD.MOV.U32 R169, RZ, RZ, R168 ;  /* 0x000000ffffa97224 */ /* 0x004fe400078e00a8 */
.L_x_19647:
[----:B-1----:R-:W-:Y:S05]  /*5740*/  BSYNC B1 ;  /* 0x0000000000017941 */ /* 0x002fea0003800000 */
.L_x_19645:
        /* <DEDUP_REMOVED lines=11> */
.L_x_19649:
[----:B-1----:R1:W-:Y:S04]  /*5800*/  STL [R1+0x810], R252 ;  /* 0x000810fc01007387 */ /* 0x0023e80000100800 */
[----:B-1----:R-:W2:Y:S01]  /*5810*/  LDL.LU R252, [R1+0x814] ;  /* 0x0008140001fc7983 */ /* 0x002ea20000300800 */
[----:B------:R-:W-:Y:S01]  /*5820*/  IMAD.MOV.U32 R44, RZ, RZ, R51 ;  /* 0x000000ffff2c7224 */ /* 0x000fe200078e0033 */
[----:B------:R-:W-:Y:S02]  /*5830*/  MOV R168, R175 ;  /* 0x000000af00a87202 */ /* 0x000fe40000000f00 */
[----:B--2---:R1:W-:Y:S04]  /*5840*/  STL [R1+0x818], R252 ;  /* 0x000818fc01007387 */ /* 0x0043e80000100800 */
.L_x_19650:
[----:B-1----:R-:W-:Y:S05]  /*5850*/  BSYNC B1 ;  /* 0x0000000000017941 */ /* 0x002fea0003800000 */
.L_x_19648:
        /* <DEDUP_REMOVED lines=11> */
.L_x_19652:
[----:B-1----:R-:W2:Y:S04]  /*5910*/  LDL.LU R175, [R1+0x818] ;  /* 0x0008180001af7983 */ /* 0x002ea80000300800 */
[----:B------:R1:W5:Y:S01]  /*5920*/  LDL.LU R252, [R1+0x810] ;  /* 0x0008100001fc7983 */ /* 0x0003620000300800 */
[----:B------:R-:W-:-:S03]  /*5930*/  IMAD.MOV.U32 R51, RZ, RZ, R50 ;  /* 0x000000ffff337224 */ /* 0x000fc600078e0032 */
[----:B--2---:R2:W-:Y:S02]  /*5940*/  STL [R1+0x814], R175 ;  /* 0x000814af01007387 */ /* 0x0045e40000100800 */
[----:B--2---:R-:W-:Y:S02]  /*5950*/  IMAD.MOV.U32 R175, RZ, RZ, R174 ;  /* 0x000000ffffaf7224 */ /* 0x004fe400078e00ae */
.L_x_19653:
[----:B-1----:R-:W-:Y:S05]  /*5960*/  BSYNC B1 ;  /* 0x0000000000017941 */ /* 0x002fea0003800000 */
.L_x_19651:
        /* <DEDUP_REMOVED lines=11> */
.L_x_19655:
[----:B-1----:R1:W-:Y:S04]  /*5a20*/  STL [R1+0x810], R252 ;  /* 0x000810fc01007387 */ /* 0x0023e80000100800 */
[----:B-1----:R-:W2:Y:S01]  /*5a30*/  LDL.LU R252, [R1+0x814] ;  /* 0x0008140001fc7983 */ /* 0x002ea20000300800 */
[----:B------:R-:W-:Y:S02]  /*5a40*/  IMAD.MOV.U32 R50, RZ, RZ, R49 ;  /* 0x000000ffff327224 */ /* 0x000fe400078e0031 */
[----:B------:R-:W-:Y:S01]  /*5a50*/  IMAD.MOV.U32 R174, RZ, RZ, R173 ;  /* 0x000000ffffae7224 */ /* 0x000fe200078e00ad */
[----:B--2---:R1:W-:Y:S04]  /*5a60*/  STL [R1+0x818], R252 ;  /* 0x000818fc01007387 */ /* 0x0043e80000100800 */
.L_x_19656:
[----:B-1----:R-:W-:Y:S05]  /*5a70*/  BSYNC B1 ;  /* 0x0000000000017941 */ /* 0x002fea0003800000 */
.L_x_19654:
        /* <DEDUP_REMOVED lines=11> */
.L_x_19658:
[----:B-1----:R-:W2:Y:S04]  /*5b30*/  LDL.LU R173, [R1+0x818] ;  /* 0x0008180001ad7983 */ /* 0x002ea80000300800 */
[----:B------:R1:W5:Y:S01]  /*5b40*/  LDL.LU R252, [R1+0x810] ;  /* 0x0008100001fc7983 */ /* 0x0003620000300800 */
[----:B------:R-:W-:-:S03]  /*5b50*/  IMAD.MOV.U32 R49, RZ, RZ, R48 ;  /* 0x000000ffff317224 */ /* 0x000fc600078e0030 */
[----:B--2---:R2:W-:Y:S02]  /*5b60*/  STL [R1+0x814], R173 ;  /* 0x000814ad01007387 */ /* 0x0045e40000100800 */
[----:B--2---:R-:W-:Y:S02]  /*5b70*/  IMAD.MOV.U32 R173, RZ, RZ, R172 ;  /* 0x000000ffffad7224 */ /* 0x004fe400078e00ac */
.L_x_19659:
[----:B-1----:R-:W-:Y:S05]  /*5b80*/  BSYNC B1 ;  /* 0x0000000000017941 */ /* 0x002fea0003800000 */
.L_x_19657:
        /* <DEDUP_REMOVED lines=11> */
.L_x_19661:
[----:B-1----:R1:W-:Y:S04]  /*5c40*/  STL [R1+0x810], R252 ;  /* 0x000810fc01007387 */ /* 0x0023e80000100800 */
[----:B-1----:R-:W2:Y:S01]  /*5c50*/  LDL.LU R252, [R1+0x814] ;  /* 0x0008140001fc7983 */ /* 0x002ea20000300800 */
[----:B------:R-:W-:Y:S02]  /*5c60*/  IMAD.MOV.U32 R48, RZ, RZ, R55 ;  /* 0x000000ffff307224 */ /* 0x000fe400078e0037 */
[----:B------:R-:W-:Y:S01]  /*5c70*/  IMAD.MOV.U32 R172, RZ, RZ, R179 ;  /* 0x000000ffffac7224 */ /* 0x000fe200078e00b3 */
[----:B--2---:R1:W-:Y:S04]  /*5c80*/  STL [R1+0x818], R252 ;  /* 0x000818fc01007387 */ /* 0x0043e80000100800 */
.L_x_19662:
[----:B-1----:R-:W-:Y:S05]  /*5c90*/  BSYNC B1 ;  /* 0x0000000000017941 */ /* 0x002fea0003800000 */
.L_x_19660:
        /* <DEDUP_REMOVED lines=11> */
.L_x_19664:
[----:B-1----:R-:W2:Y:S04]  /*5d50*/  LDL.LU R179, [R1+0x818] ;  /* 0x0008180001b37983 */ /* 0x002ea80000300800 */
[----:B------:R1:W5:Y:S01]  /*5d60*/  LDL.LU R252, [R1+0x810] ;  /* 0x0008100001fc7983 */ /* 0x0003620000300800 */
[----:B------:R-:W-:-:S03]  /*5d70*/  MOV R55, R54 ;  /* 0x0000003600377202 */ /* 0x000fc60000000f00 */
[----:B--2---:R2:W-:Y:S02]  /*5d80*/  STL [R1+0x814], R179 ;  /* 0x000814b301007387 */ /* 0x0045e40000100800 */
[----:B--2---:R-:W-:Y:S02]  /*5d90*/  IMAD.MOV.U32 R179, RZ, RZ, R178 ;  /* 0x000000ffffb37224 */ /* 0x004fe400078e00b2 */
.L_x_19665:
[----:B-1----:R-:W-:Y:S05]  /*5da0*/  BSYNC B1 ;  /* 0x0000000000017941 */ /* 0x002fea0003800000 */
.L_x_19663:
        /* <DEDUP_REMOVED lines=11> */
.L_x_19667:
[----:B-1----:R1:W-:Y:S04]  /*5e60*/  STL [R1+0x810], R252 ;  /* 0x000810fc01007387 */ /* 0x0023e80000100800 */
[----:B-1----:R-:W2:Y:S01]  /*5e70*/  LDL.LU R252, [R1+0x814] ;  /* 0x0008140001fc7983 */ /* 0x002ea20000300800 */
[----:B------:R-:W-:Y:S02]  /*5e80*/  IMAD.MOV.U32 R54, RZ, RZ, R53 ;  /* 0x000000ffff367224 */ /* 0x000fe400078e0035 */
[----:B------:R-:W-:Y:S01]  /*5e90*/  IMAD.MOV.U32 R178, RZ, RZ, R177 ;  /* 0x000000ffffb27224 */ /* 0x000fe200078e00b1 */
[----:B--2---:R1:W-:Y:S04]  /*5ea0*/  STL [R1+0x818], R252 ;  /* 0x000818fc01007387 */ /* 0x0043e80000100800 */
.L_x_19668:
[----:B-1----:R-:W-:Y:S05]  /*5eb0*/  BSYNC B1 ;  /* 0x0000000000017941 */ /* 0x002fea0003800000 */
.L_x_19666:
        /* <DEDUP_REMOVED lines=11> */
.L_x_19670:
[----:B-1----:R-:W2:Y:S04]  /*5f70*/  LDL.LU R177, [R1+0x818] ;  /* 0x0008180001b17983 */ /* 0x002ea80000300800 */
[----:B------:R1:W5:Y:S01]  /*5f80*/  LDL.LU R252, [R1+0x810] ;  /* 0x0008100001fc7983 */ /* 0x0003620000300800 */
[----:B------:R-:W-:-:S03]  /*5f90*/  IMAD.MOV.U32 R53, RZ, RZ, R52 ;  /* 0x000000ffff357224 */ /* 0x000fc600078e0034 */
[----:B--2---:R2:W-:Y:S02]  /*5fa0*/  STL [R1+0x814], R177 ;  /* 0x000814b101007387 */ /* 0x0045e40000100800 */
[----:B--2---:R-:W-:Y:S02]  /*5fb0*/  MOV R177, R176 ;  /* 0x000000b000b17202 */ /* 0x004fe40000000f00 */
.L_x_19671:
[----:B-1----:R-:W-:Y:S05]  /*5fc0*/  BSYNC B1 ;  /* 0x0000000000017941 */ /* 0x002fea0003800000 */
.L_x_19669:
        /* <DEDUP_REMOVED lines=11> */
.L_x_19673:
[----:B-1----:R1:W-:Y:S04]  /*6080*/  STL [R1+0x810], R252 ;  /* 0x000810fc01007387 */ /* 0x0023e80000100800 */
[----:B-1----:R-:W2:Y:S01]  /*6090*/  LDL.LU R252, [R1+0x814] ;  /* 0x0008140001fc7983 */ /* 0x002ea20000300800 */
[----:B------:R-:W-:Y:S02]  /*60a0*/  IMAD.MOV.U32 R52, RZ, RZ, R59 ;  /* 0x000000ffff347224 */ /* 0x000fe400078e003b */
[----:B------:R-:W-:Y:S01]  /*60b0*/  IMAD.MOV.U32 R176, RZ, RZ, R183 ;  /* 0x000000ffffb07224 */ /* 0x000fe200078e00b7 */
[----:B--2---:R1:W-:Y:S04]  /*60c0*/  STL [R1+0x818], R252 ;  /* 0x000818fc01007387 */ /* 0x0043e80000100800 */
.L_x_19674:
[----:B-1----:R-:W-:Y:S05]  /*60d0*/  BSYNC B1 ;  /* 0x0000000000017941 */ /* 0x002fea0003800000 */
.L_x_19672:
        /* <DEDUP_REMOVED lines=11> */
.L_x_19676:
[----:B-1----:R-:W2:Y:S04]  /*6190*/  LDL.LU R183, [R1+0x818] ;  /* 0x0008180001b77983 */ /* 0x002ea80000300800 */
[----:B------:R1:W5:Y:S01]  /*61a0*/  LDL.LU R252, [R1+0x810] ;  /* 0x0008100001fc7983 */ /* 0x0003620000300800 */
[----:B------:R-:W-:-:S03]  /*61b0*/  IMAD.MOV.U32 R59, RZ, RZ, R58 ;  /* 0x000000ffff3b7224 */ /* 0x000fc600078e003a */
[----:B--2---:R2:W-:Y:S02]  /*61c0*/  STL [R1+0x814], R183 ;  /* 0x000814b701007387 */ /* 0x0045e40000100800 */
[----:B--2---:R-:W-:Y:S02]  /*61d0*/  IMAD.MOV.U32 R183, RZ, RZ, R182 ;  /* 0x000000ffffb77224 */ /* 0x004fe400078e00b6 */
.L_x_19677:
[----:B-1----:R-:W-:Y:S05]  /*61e0*/  BSYNC B1 ;  /* 0x0000000000017941 */ /* 0x002fea0003800000 */
.L_x_19675:
        /* <DEDUP_REMOVED lines=11> */
.L_x_19679:
[----:B-1----:R1:W-:Y:S04]  /*62a0*/  STL [R1+0x810], R252 ;  /* 0x000810fc01007387 */ /* 0x0023e80000100800 */
[----:B-1----:R-:W2:Y:S01]  /*62b0*/  LDL.LU R252, [R1+0x814] ;  /* 0x0008140001fc7983 */ /* 0x002ea20000300800 */
[----:B------:R-:W-:Y:S02]  /*62c0*/  IMAD.MOV.U32 R58, RZ, RZ, R57 ;  /* 0x000000ffff3a7224 */ /* 0x000fe400078e0039 */
[----:B------:R-:W-:Y:S01]  /*62d0*/  IMAD.MOV.U32 R182, RZ, RZ, R181 ;  /* 0x000000ffffb67224 */ /* 0x000fe200078e00b5 */
[----:B--2---:R1:W-:Y:S04]  /*62e0*/  STL [R1+0x818], R252 ;  /* 0x000818fc01007387 */ /* 0x0043e80000100800 */
.L_x_19680:
[----:B-1----:R-:W-:Y:S05]  /*62f0*/  BSYNC B1 ;  /* 0x0000000000017941 */ /* 0x002fea0003800000 */
.L_x_19678:
        /* <DEDUP_REMOVED lines=11> */
.L_x_19682:
[----:B-1----:R-:W2:Y:S04]  /*63b0*/  LDL.LU R181, [R1+0x818] ;  /* 0x0008180001b57983 */ /* 0x002ea80000300800 */
[----:B------:R1:W5:Y:S01]  /*63c0*/  LDL.LU R252, [R1+0x810] ;  /* 0x0008100001fc7983 */ /* 0x0003620000300800 */
[----:B------:R-:W-:-:S03]  /*63d0*/  IMAD.MOV.U32 R57, RZ, RZ, R56 ;  /* 0x000000ffff397224 */ /* 0x000fc600078e0038 */
[----:B--2---:R2:W-:Y:S02]  /*63e0*/  STL [R1+0x814], R181 ;  /* 0x000814b501007387 */ /* 0x0045e40000100800 */
[----:B--2---:R-:W-:Y:S02]  /*63f0*/  IMAD.MOV.U32 R181, RZ, RZ, R180 ;  /* 0x000000ffffb57224 */ /* 0x004fe400078e00b4 */
.L_x_19683:
[----:B-1----:R-:W-:Y:S05]  /*6400*/  BSYNC B1 ;  /* 0x0000000000017941 */ /* 0x002fea0003800000 */
.L_x_19681:
        /* <DEDUP_REMOVED lines=11> */
.L_x_19685:
[----:B-1----:R1:W-:Y:S04]  /*64c0*/  STL [R1+0x810], R252 ;  /* 0x000810fc01007387 */ /* 0x0023e80000100800 */
[----:B-1----:R-:W2:Y:S01]  /*64d0*/  LDL.LU R252, [R1+0x814] ;  /* 0x0008140001fc7983 */ /* 0x002ea20000300800 */
[----:B------:R-:W-:Y:S01]  /*64e0*/  MOV R56, R63 ;  /* 0x0000003f00387202 */ /* 0x000fe20000000f00 */
[----:B------:R-:W-:Y:S02]  /*64f0*/  IMAD.MOV.U32 R180, RZ, RZ, R187 ;  /* 0x000000ffffb47224 */ /* 0x000fe400078e00bb */
[----:B--2---:R1:W-:Y:S04]  /*6500*/  STL [R1+0x818], R252 ;  /* 0x000818fc01007387 */ /* 0x0043e80000100800 */
.L_x_19686:
[----:B-1----:R-:W-:Y:S05]  /*6510*/  BSYNC B1 ;  /* 0x0000000000017941 */ /* 0x002fea0003800000 */
.L_x_19684:
        /* <DEDUP_REMOVED lines=11> */
.L_x_19688:
[----:B-1----:R-:W2:Y:S04]  /*65d0*/  LDL.LU R187, [R1+0x818] ;  /* 0x0008180001bb7983 */ /* 0x002ea80000300800 */
[----:B------:R1:W5:Y:S01]  /*65e0*/  LDL.LU R252, [R1+0x810] ;  /* 0x0008100001fc7983 */ /* 0x0003620000300800 */
[----:B------:R-:W-:-:S03]  /*65f0*/  IMAD.MOV.U32 R63, RZ, RZ, R62 ;  /* 0x000000ffff3f7224 */ /* 0x000fc600078e003e */
[----:B--2---:R2:W-:Y:S02]  /*6600*/  STL [R1+0x814], R187 ;  /* 0x000814bb01007387 */ /* 0x0045e40000100800 */
[----:B--2---:R-:W-:Y:S02]  /*6610*/  IMAD.MOV.U32 R187, RZ, RZ, R186 ;  /* 0x000000ffffbb7224 */ /* 0x004fe400078e00ba */
.L_x_19689:
[----:B-1----:R-:W-:Y:S05]  /*6620*/  BSYNC B1 ;  /* 0x0000000000017941 */ /* 0x002fea0003800000 */
.L_x_19687:
        /* <DEDUP_REMOVED lines=11> */
.L_x_19691:
[----:B-1----:R1:W-:Y:S04]  /*66e0*/  STL [R1+0x810], R252 ;  /* 0x000810fc01007387 */ /* 0x0023e80000100800 */
[----:B-1----:R-:W2:Y:S01]  /*66f0*/  LDL.LU R252, [R1+0x814] ;  /* 0x0008140001fc7983 */ /* 0x002ea20000300800 */
[----:B------:R-:W-:Y:S01]  /*6700*/  IMAD.MOV.U32 R62, RZ, RZ, R61 ;  /* 0x000000ffff3e7224 */ /* 0x000fe200078e003d */
[----:B------:R-:W-:Y:S02]  /*6710*/  MOV R186, R185 ;  /* 0x000000b900ba7202 */ /* 0x000fe40000000f00 */
[----:B--2---:R1:W-:Y:S04]  /*6720*/  STL [R1+0x818], R252 ;  /* 0x000818fc01007387 */ /* 0x0043e80000100800 */
.L_x_19692:
[----:B-1----:R-:W-:Y:S05]  /*6730*/  BSYNC B1 ;  /* 0x0000000000017941 */ /* 0x002fea0003800000 */
.L_x_19690:
        /* <DEDUP_REMOVED lines=11> */
.L_x_19694:
[----:B-1----:R-:W2:Y:S04]  /*67f0*/  LDL.LU R185, [R1+0x818] ;  /* 0x0008180001b97983 */ /* 0x002ea80000300800 */
[----:B------:R1:W5:Y:S01]  /*6800*/  LDL.LU R252, [R1+0x810] ;  /* 0x0008100001fc7983 */ /* 0x0003620000300800 */
[----:B------:R-:W-:-:S03]  /*6810*/  IMAD.MOV.U32 R61, RZ, RZ, R60 ;  /* 0x000000ffff3d7224 */ /* 0x000fc600078e003c */
[----:B--2---:R2:W-:Y:S02]  /*6820*/  STL [R1+0x814], R185 ;  /* 0x000814b901007387 */ /* 0x0045e40000100800 */
[----:B--2---:R-:W-:Y:S02]  /*6830*/  IMAD.MOV.U32 R185, RZ, RZ, R184 ;  /* 0x000000ffffb97224 */ /* 0x004fe400078e00b8 */
.L_x_19695:
[----:B-1----:R-:W-:Y:S05]  /*6840*/  BSYNC B1 ;  /* 0x0000000000017941 */ /* 0x002fea0003800000 */
.L_x_19693:
        /* <DEDUP_REMOVED lines=11> */
.L_x_19697:
[----:B-1----:R1:W-:Y:S04]  /*6900*/  STL [R1+0x810], R252 ;  /* 0x000810fc01007387 */ /* 0x0023e80000100800 */
[----:B-1----:R-:W2:Y:S01]  /*6910*/  LDL.LU R252, [R1+0x814] ;  /* 0x0008140001fc7983 */ /* 0x002ea20000300800 */
[----:B------:R-:W-:Y:S02]  /*6920*/  IMAD.MOV.U32 R60, RZ, RZ, R67 ;  /* 0x000000ffff3c7224 */ /* 0x000fe400078e0043 */
[----:B------:R-:W-:Y:S01]  /*6930*/  IMAD.MOV.U32 R184, RZ, RZ, R191 ;  /* 0x000000ffffb87224 */ /* 0x000fe200078e00bf */
[----:B--2---:R1:W-:Y:S04]  /*6940*/  STL [R1+0x818], R252 ;  /* 0x000818fc01007387 */ /* 0x0043e80000100800 */
.L_x_19698:
[----:B-1----:R-:W-:Y:S05]  /*6950*/  BSYNC B1 ;  /* 0x0000000000017941 */ /* 0x002fea0003800000 */
.L_x_19696:
        /* <DEDUP_REMOVED lines=11> */
.L_x_19700:
[----:B-1----:R-:W2:Y:S04]  /*6a10*/  LDL.LU R191, [R1+0x818] ;  /* 0x0008180001bf7983 */ /* 0x002ea80000300800 */
[----:B------:R1:W5:Y:S01]  /*6a20*/  LDL.LU R252, [R1+0x810] ;  /* 0x0008100001fc7983 */ /* 0x0003620000300800 */
[----:B------:R-:W-:-:S03]  /*6a30*/  IMAD.MOV.U32 R67, RZ, RZ, R66 ;  /* 0x000000ffff437224 */ /* 0x000fc600078e0042 */
[----:B--2---:R2:W-:Y:S02]  /*6a40*/  STL [R1+0x814], R191 ;  /* 0x000814bf01007387 */ /* 0x0045e40000100800 */
[----:B--2---:R-:W-:Y:S02]  /*6a50*/  IMAD.MOV.U32 R191, RZ, RZ, R190 ;  /* 0x000000ffffbf7224 */ /* 0x004fe400078e00be */
.L_x_19701:
[----:B-1----:R-:W-:Y:S05]  /*6a60*/  BSYNC B1 ;  /* 0x0000000000017941 */ /* 0x002fea0003800000 */
.L_x_19699:
        /* <DEDUP_REMOVED lines=11> */
.L_x_19703:
[----:B-1----:R1:W-:Y:S04]  /*6b20*/  STL [R1+0x810], R252 ;  /* 0x000810fc01007387 */ /* 0x0023e80000100800 */
[----:B-1----:R-:W2:Y:S01]  /*6b30*/  LDL.LU R252, [R1+0x814] ;  /* 0x0008140001fc7983 */ /* 0x002ea20000300800 */
[----:B------:R-:W-:Y:S02]  /*6b40*/  IMAD.MOV.U32 R66, RZ, RZ, R65 ;  /* 0x000000ffff427224 */ /* 0x000fe400078e0041 */
[----:B------:R-:W-:Y:S01]  /*6b50*/  IMAD.MOV.U32 R190, RZ, RZ, R189 ;  /* 0x000000ffffbe7224 */ /* 0x000fe200078e00bd */
[----:B--2---:R1:W-:Y:S04]  /*6b60*/  STL [R1+0x818], R252 ;  /* 0x000818fc01007387 */ /* 0x0043e80000100800 */
.L_x_19704:
[----:B-1----:R-:W-:Y:S05]  /*6b70*/  BSYNC B1 ;  /* 0x0000000000017941 */ /* 0x002fea0003800000 */
.L_x_19702:
        /* <DEDUP_REMOVED lines=11> */
.L_x_19706:
[----:B-1----:R-:W2:Y:S04]  /*6c30*/  LDL.LU R189, [R1+0x818] ;  /* 0x0008180001bd7983 */ /* 0x002ea80000300800 */
[----:B------:R1:W5:Y:S01]  /*6c40*/  LDL.LU R252, [R1+0x810] ;  /* 0x0008100001fc7983 */ /* 0x0003620000300800 */
[----:B------:R-:W-:-:S03]  /*6c50*/  MOV R65, R64 ;  /* 0x0000004000417202 */ /* 0x000fc60000000f00 */
[----:B--2---:R2:W-:Y:S02]  /*6c60*/  STL [R1+0x814], R189 ;  /* 0x000814bd01007387 */ /* 0x0045e40000100800 */
[----:B--2---:R-:W-:Y:S02]  /*6c70*/  IMAD.MOV.U32 R189, RZ, RZ, R188 ;  /* 0x000000ffffbd7224 */ /* 0x004fe400078e00bc */
.L_x_19707:
[----:B-1----:R-:W-:Y:S05]  /*6c80*/  BSYNC B1 ;  /* 0x0000000000017941 */ /* 0x002fea0003800000 */
.L_x_19705:
        /* <DEDUP_REMOVED lines=11> */
.L_x_19709:
[----:B-1----:R1:W-:Y:S04]  /*6d40*/  STL [R1+0x810], R252 ;  /* 0x000810fc01007387 */ /* 0x0023e80000100800 */
[----:B-1----:R-:W2:Y:S01]  /*6d50*/  LDL.LU R252, [R1+0x814] ;  /* 0x0008140001fc7983 */ /* 0x002ea20000300800 */
[----:B------:R-:W-:Y:S02]  /*6d60*/  IMAD.MOV.U32 R64, RZ, RZ, R71 ;  /* 0x000000ffff407224 */ /* 0x000fe400078e0047 */
[----:B------:R-:W-:Y:S01]  /*6d70*/  IMAD.MOV.U32 R188, RZ, RZ, R195 ;  /* 0x000000ffffbc7224 */ /* 0x000fe200078e00c3 */
[----:B--2---:R1:W-:Y:S04]  /*6d80*/  STL [R1+0x818], R252 ;  /* 0x000818fc01007387 */ /* 0x0043e80000100800 */
.L_x_19710:
[----:B-1----:R-:W-:Y:S05]  /*6d90*/  BSYNC B1 ;  /* 0x0000000000017941 */ /* 0x002fea0003800000 */
.L_x_19708:
        /* <DEDUP_REMOVED lines=11> */
.L_x_19712:
[----:B-1----:R-:W2:Y:S04]  /*6e50*/  LDL.LU R195, [R1+0x818] ;  /* 0x0008180001c37983 */ /* 0x002ea80000300800 */
[----:B------:R1:W5:Y:S01]  /*6e60*/  LDL.LU R252, [R1+0x810] ;  /* 0x0008100001fc7983 */ /* 0x0003620000300800 */
[----:B------:R-:W-:-:S03]  /*6e70*/  MOV R71, R70 ;  /* 0x0000004600477202 */ /* 0x000fc60000000f00 */
[----:B--2---:R2:W-:Y:S02]  /*6e80*/  STL [R1+0x814], R195 ;  /* 0x000814c301007387 */ /* 0x0045e40000100800 */
[----:B--2---:R-:W-:Y:S02]  /*6e90*/  IMAD.MOV.U32 R195, RZ, RZ, R194 ;  /* 0x000000ffffc37224 */ /* 0x004fe400078e00c2 */
.L_x_19713:
[----:B-1----:R-:W-:Y:S05]  /*6ea0*/  BSYNC B1 ;  /* 0x0000000000017941 */ /* 0x002fea0003800000 */
.L_x_19711:
        /* <DEDUP_REMOVED lines=11> */
.L_x_19715:
[----:B-1----:R1:W-:Y:S04]  /*6f60*/  STL [R1+0x810], R252 ;  /* 0x000810fc01007387 */ /* 0x0023e80000100800 */
[----:B-1----:R-:W2:Y:S01]  /*6f70*/  LDL.LU R252, [R1+0x814] ;  /* 0x0008140001fc7983 */ /* 0x002ea20000300800 */
[----:B------:R-:W-:Y:S02]  /*6f80*/  IMAD.MOV.U32 R70, RZ, RZ, R69 ;  /* 0x000000ffff467224 */ /* 0x000fe400078e0045 */
[----:B------:R-:W-:Y:S01]  /*6f90*/  IMAD.MOV.U32 R194, RZ, RZ, R193 ;  /* 0x000000ffffc27224 */ /* 0x000fe200078e00c1 */
[----:B--2---:R1:W-:Y:S04]  /*6fa0*/  STL [R1+0x818], R252 ;  /* 0x000818fc01007387 */ /* 0x0043e80000100800 */
.L_x_19716:
[----:B-1----:R-:W-:Y:S05]  /*6fb0*/  BSYNC B1 ;  /* 0x0000000000017941 */ /* 0x002fea0003800000 */
.L_x_19714:
        /* <DEDUP_REMOVED lines=11> */
.L_x_19718:
[----:B-1----:R-:W2:Y:S04]  /*7070*/  LDL.LU R193, [R1+0x818] ;  /* 0x0008180001c17983 */ /* 0x002ea80000300800 */
[----:B------:R1:W5:Y:S01]  /*7080*/  LDL.LU R252, [R1+0x810] ;  /* 0x0008100001fc7983 */ /* 0x0003620000300800 */
[----:B------:R-:W-:-:S03]  /*7090*/  MOV R69, R68 ;  /* 0x0000004400457202 */ /* 0x000fc60000000f00 */
[----:B--2---:R2:W-:Y:S02]  /*70a0*/  STL [R1+0x814], R193 ;  /* 0x000814c101007387 */ /* 0x0045e40000100800 */
[----:B--2---:R-:W-:Y:S02]  /*70b0*/  IMAD.MOV.U32 R193, RZ, RZ, R192 ;  /* 0x000000ffffc17224 */ /* 0x004fe400078e00c0 */
.L_x_19719:
[----:B-1----:R-:W-:Y:S05]  /*70c0*/  BSYNC B1 ;  /* 0x0000000000017941 */ /* 0x002fea0003800000 */
.L_x_19717:
        /* <DEDUP_REMOVED lines=11> */
.L_x_19721:
[----:B-1----:R1:W-:Y:S04]  /*7180*/  STL [R1+0x810], R252 ;  /* 0x000810fc01007387 */ /* 0x0023e80000100800 */
[----:B-1----:R-:W2:Y:S01]  /*7190*/  LDL.LU R252, [R1+0x814] ;  /* 0x0008140001fc7983 */ /* 0x002ea20000300800 */
[----:B------:R-:W-:Y:S02]  /*71a0*/  IMAD.MOV.U32 R68, RZ, RZ, R75 ;  /* 0x000000ffff447224 */ /* 0x000fe400078e004b */
[----:B------:R-:W-:Y:S01]  /*71b0*/  IMAD.MOV.U32 R192, RZ, RZ, R199 ;  /* 0x000000ffffc07224 */ /* 0x000fe200078e00c7 */
[----:B--2---:R1:W-:Y:S04]  /*71c0*/  STL [R1+0x818], R252 ;  /* 0x000818fc01007387 */ /* 0x0043e80000100800 */
.L_x_19722:
[----:B-1----:R-:W-:Y:S05]  /*71d0*/  BSYNC B1 ;  /* 0x0000000000017941 */ /* 0x002fea0003800000 */
.L_x_19720:
        /* <DEDUP_REMOVED lines=11> */
.L_x_19724:
[----:B-1----:R-:W2:Y:S04]  /*7290*/  LDL.LU R199, [R1+0x818] ;  /* 0x0008180001c77983 */ /* 0x002ea80000300800 */
[----:B------:R1:W5:Y:S01]  /*72a0*/  LDL.LU R252, [R1+0x810] ;  /* 0x0008100001fc7983 */ /* 0x0003620000300800 */
[----:B------:R-:W-:-:S03]  /*72b0*/  MOV R75, R74 ;  /* 0x0000004a004b7202 */ /* 0x000fc60000000f00 */
[----:B--2---:R2:W-:Y:S02]  /*72c0*/  STL [R1+0x814], R199 ;  /* 0x000814c701007387 */ /* 0x0045e40000100800 */
[----:B--2---:R-:W-:Y:S02]  /*72d0*/  IMAD.MOV.U32 R199, RZ, RZ, R198 ;  /* 0x000000ffffc77224 */ /* 0x004fe400078e00c6 */
.L_x_19725:
[----:B-1----:R-:W-:Y:S05]  /*72e0*/  BSYNC B1 ;  /* 0x0000000000017941 */ /* 0x002fea0003800000 */
.L_x_19723:
        /* <DEDUP_REMOVED lines=11> */
.L_x_19727:
[----:B-1----:R1:W-:Y:S04]  /*73a0*/  STL [R1+0x810], R252 ;  /* 0x000810fc01007387 */ /* 0x0023e80000100800 */
[----:B-1----:R-:W2:Y:S01]  /*73b0*/  LDL.LU R252, [R1+0x814] ;  /* 0x0008140001fc7983 */ /* 0x002ea20000300800 */
[----:B------:R-:W-:Y:S02]  /*73c0*/  IMAD.MOV.U32 R74, RZ, RZ, R73 ;  /* 0x000000ffff4a7224 */ /* 0x000fe400078e0049 */
[----:B------:R-:W-:Y:S01]  /*73d0*/  IMAD.MOV.U32 R198, RZ, RZ, R197 ;  /* 0x000000ffffc67224 */ /* 0x000fe200078e00c5 */
[----:B--2---:R1:W-:Y:S04]  /*73e0*/  STL [R1+0x818], R252 ;  /* 0x000818fc01007387 */ /* 0x0043e80000100800 */
.L_x_19728:
[----:B-1----:R-:W-:Y:S05]  /*73f0*/  BSYNC B1 ;  /* 0x0000000000017941 */ /* 0x002fea0003800000 */
.L_x_19726:
        /* <DEDUP_REMOVED lines=11> */
.L_x_19730:
[----:B-1----:R-:W2:Y:S04]  /*74b0*/  LDL.LU R197, [R1+0x818] ;  /* 0x0008180001c57983 */ /* 0x002ea80000300800 */
[----:B------:R1:W5:Y:S01]  /*74c0*/  LDL.LU R252, [R1+0x810] ;  /* 0x0008100001fc7983 */ /* 0x0003620000300800 */
[----:B------:R-:W-:-:S03]  /*74d0*/  MOV R73, R72 ;  /* 0x0000004800497202 */ /* 0x000fc60000000f00 */
[----:B--2---:R2:W-:Y:S02]  /*74e0*/  STL [R1+0x814], R197 ;  /* 0x000814c501007387 */ /* 0x0045e40000100800 */
[----:B--2---:R-:W-:Y:S02]  /*74f0*/  IMAD.MOV.U32 R197, RZ, RZ, R196 ;  /* 0x000000ffffc57224 */ /* 0x004fe400078e00c4 */
.L_x_19731:
[----:B-1----:R-:W-:Y:S05]  /*7500*/  BSYNC B1 ;  /* 0x0000000000017941 */ /* 0x002fea0003800000 */
.L_x_19729:
        /* <DEDUP_REMOVED lines=11> */
.L_x_19733:
[----:B-1----:R1:W-:Y:S04]  /*75c0*/  STL [R1+0x810], R252 ;  /* 0x000810fc01007387 */ /* 0x0023e80000100800 */
[----:B-1----:R-:W2:Y:S01]  /*75d0*/  LDL.LU R252, [R1+0x814] ;  /* 0x0008140001fc7983 */ /* 0x002ea20000300800 */
[----:B------:R-:W-:Y:S02]  /*75e0*/  IMAD.MOV.U32 R72, RZ, RZ, R79 ;  /* 0x000000ffff487224 */ /* 0x000fe400078e004f */
[----:B------:R-:W-:Y:S01]  /*75f0*/  IMAD.MOV.U32 R196, RZ, RZ, R203 ;  /* 0x000000ffffc47224 */ /* 0x000fe200078e00cb */
[----:B--2---:R1:W-:Y:S04]  /*7600*/  STL [R1+0x818], R252 ;  /* 0x000818fc01007387 */ /* 0x0043e80000100800 */
.L_x_19734:
[----:B-1----:R-:W-:Y:S05]  /*7610*/  BSYNC B1 ;  /* 0x0000000000017941 */ /* 0x002fea0003800000 */
.L_x_19732:
        /* <DEDUP_REMOVED lines=11> */
.L_x_19736:
[----:B-1----:R-:W2:Y:S04]  /*76d0*/  LDL.LU R203, [R1+0x818] ;  /* 0x0008180001cb7983 */ /* 0x002ea80000300800 */
[----:B------:R1:W5:Y:S01]  /*76e0*/  LDL.LU R252, [R1+0x810] ;  /* 0x0008100001fc7983 */ /* 0x0003620000300800 */
[----:B------:R-:W-:-:S03]  /*76f0*/  MOV R79, R78 ;  /* 0x0000004e004f7202 */ /* 0x000fc60000000f00 */
[----:B--2---:R2:W-:Y:S02]  /*7700*/  STL [R1+0x814], R203 ;  /* 0x000814cb01007387 */ /* 0x0045e40000100800 */
[----:B--2---:R-:W-:Y:S02]  /*7710*/  IMAD.MOV.U32 R203, RZ, RZ, R202 ;  /* 0x000000ffffcb7224 */ /* 0x004fe400078e00ca */
.L_x_19737:
[----:B-1----:R-:W-:Y:S05]  /*7720*/  BSYNC B1 ;  /* 0x0000000000017941 */ /* 0x002fea0003800000 */
.L_x_19735:
        /* <DEDUP_REMOVED lines=11> */
.L_x_19739:
[----:B-1----:R1:W-:Y:S04]  /*77e0*/  STL [R1+0x810], R252 ;  /* 0x000810fc01007387 */ /* 0x0023e80000100800 */
[----:B-1----:R-:W2:Y:S01]  /*77f0*/  LDL.LU R252, [R1+0x814] ;  /* 0x0008140001fc7983 */ /* 0x002ea20000300800 */
[----:B------:R-:W-:Y:S02]  /*7800*/  IMAD.MOV.U32 R78, RZ, RZ, R77 ;  /* 0x000000ffff4e7224 */ /* 0x000fe400078e004d */
[----:B------:R-:W-:Y:S01]  /*7810*/  IMAD.MOV.U32 R202, RZ, RZ, R201 ;  /* 0x000000ffffca7224 */ /* 0x000fe200078e00c9 */
[----:B--2---:R1:W-:Y:S04]  /*7820*/  STL [R1+0x818], R252 ;  /* 0x000818fc01007387 */ /* 0x0043e80000100800 */
.L_x_19740:
[----:B-1----:R-:W-:Y:S05]  /*7830*/  BSYNC B1 ;  /* 0x0000000000017941 */ /* 0x002fea0003800000 */
.L_x_19738:
        /* <DEDUP_REMOVED lines=11> */
.L_x_19742:
[----:B-1----:R-:W2:Y:S04]  /*78f0*/  LDL.LU R201, [R1+0x818] ;  /* 0x0008180001c97983 */ /* 0x002ea80000300800 */
[----:B------:R1:W5:Y:S01]  /*7900*/  LDL.LU R252, [R1+0x810] ;  /* 0x0008100001fc7983 */ /* 0x0003620000300800 */
[----:B------:R-:W-:-:S03]  /*7910*/  MOV R77, R76 ;  /* 0x0000004c004d7202 */ /* 0x000fc60000000f00 */
[----:B--2---:R2:W-:Y:S02]  /*7920*/  STL [R1+0x814], R201 ;  /* 0x000814c901007387 */ /* 0x0045e40000100800 */
[----:B--2---:R-:W-:Y:S02]  /*7930*/  IMAD.MOV.U32 R201, RZ, RZ, R200 ;  /* 0x000000ffffc97224 */ /* 0x004fe400078e00c8 */
.L_x_19743:
[----:B-1----:R-:W-:Y:S05]  /*7940*/  BSYNC B1 ;  /* 0x0000000000017941 */ /* 0x002fea0003800000 */
.L_x_19741:
        /* <DEDUP_REMOVED lines=11> */
.L_x_19745:
[----:B-1----:R1:W-:Y:S04]  /*7a00*/  STL [R1+0x810], R252 ;  /* 0x000810fc01007387 */ /* 0x0023e80000100800 */
[----:B-1----:R-:W2:Y:S01]  /*7a10*/  LDL.LU R252, [R1+0x814] ;  /* 0x0008140001fc7983 */ /* 0x002ea20000300800 */
[----:B------:R-:W-:Y:S02]  /*7a20*/  IMAD.MOV.U32 R76, RZ, RZ, R83 ;  /* 0x000000ffff4c7224 */ /* 0x000fe400078e0053 */
[----:B------:R-:W-:Y:S01]  /*7a30*/  IMAD.MOV.U32 R200, RZ, RZ, R207 ;  /* 0x000000ffffc87224 */ /* 0x000fe200078e00cf */
[----:B--2---:R1:W-:Y:S04]  /*7a40*/  STL [R1+0x818], R252 ;  /* 0x000818fc01007387 */ /* 0x0043e80000100800 */
.L_x_19746:
[----:B-1----:R-:W-:Y:S05]  /*7a50*/  BSYNC B1 ;  /* 0x0000000000017941 */ /* 0x002fea0003800000 */
.L_x_19744:
        /* <DEDUP_REMOVED lines=11> */
.L_x_19748:
[----:B-1----:R-:W2:Y:S04]  /*7b10*/  LDL.LU R207, [R1+0x818] ;  /* 0x0008180001cf7983 */ /* 0x002ea80000300800 */
[----:B------:R1:W5:Y:S01]  /*7b20*/  LDL.LU R252, [R1+0x810] ;  /* 0x0008100001fc7983 */ /* 0x0003620000300800 */
[----:B------:R-:W-:-:S03]  /*7b30*/  MOV R83, R82 ;  /* 0x0000005200537202 */ /* 0x000fc60000000f00 */
[----:B--2---:R2:W-:Y:S02]  /*7b40*/  STL [R1+0x814], R207 ;  /* 0x000814cf01007387 */ /* 0x0045e40000100800 */
[----:B--2---:R-:W-:Y:S02]  /*7b50*/  IMAD.MOV.U32 R207, RZ, RZ, R206 ;  /* 0x000000ffffcf7224 */ /* 0x004fe400078e00ce */
.L_x_19749:
[----:B-1----:R-:W-:Y:S05]  /*7b60*/  BSYNC B1 ;  /* 0x0000000000017941 */ /* 0x002fea0003800000 */
.L_x_19747:
        /* <DEDUP_REMOVED lines=11> */
.L_x_19751:
[----:B-1----:R1:W-:Y:S04]  /*7c20*/  STL [R1+0x810], R252 ;  /* 0x000810fc01007387 */ /* 0x0023e80000100800 */
[----:B-1----:R-:W2:Y:S01]  /*7c30*/  LDL.LU R252, [R1+0x814] ;  /* 0x0008140001fc7983 */ /* 0x002ea20000300800 */
[----:B------:R-:W-:Y:S02]  /*7c40*/  IMAD.MOV.U32 R82, RZ, RZ, R81 ;  /* 0x000000ffff527224 */ /* 0x000fe400078e0051 */
[----:B------:R-:W-:Y:S01]  /*7c50*/  IMAD.MOV.U32 R206, RZ, RZ, R205 ;  /* 0x000000ffffce7224 */ /* 0x000fe200078e00cd */
[----:B--2---:R1:W-:Y:S04]  /*7c60*/  STL [R1+0x818], R252 ;  /* 0x000818fc01007387 */ /* 0x0043e80000100800 */
.L_x_19752:
[----:B-1----:R-:W-:Y:S05]  /*7c70*/  BSYNC B1 ;  /* 0x0000000000017941 */ /* 0x002fea0003800000 */
.L_x_19750:
        /* <DEDUP_REMOVED lines=11> */
.L_x_19754:
[----:B-1----:R-:W2:Y:S04]  /*7d30*/  LDL.LU R205, [R1+0x818] ;  /* 0x0008180001cd7983 */ /* 0x002ea80000300800 */
[----:B------:R1:W5:Y:S01]  /*7d40*/  LDL.LU R252, [R1+0x810] ;  /* 0x0008100001fc7983 */ /* 0x0003620000300800 */
[----:B------:R-:W-:-:S03]  /*7d50*/  MOV R81, R80 ;  /* 0x0000005000517202 */ /* 0x000fc60000000f00 */
[----:B--2---:R2:W-:Y:S02]  /*7d60*/  STL [R1+0x814], R205 ;  /* 0x000814cd01007387 */ /* 0x0045e40000100800 */
[----:B--2---:R-:W-:Y:S02]  /*7d70*/  IMAD.MOV.U32 R205, RZ, RZ, R204 ;  /* 0x000000ffffcd7224 */ /* 0x004fe400078e00cc */
.L_x_19755:
[----:B-1----:R-:W-:Y:S05]  /*7d80*/  BSYNC B1 ;  /* 0x0000000000017941 */ /* 0x002fea0003800000 */
.L_x_19753:
        /* <DEDUP_REMOVED lines=11> */
.L_x_19757:
[----:B-1----:R1:W-:Y:S04]  /*7e40*/  STL [R1+0x810], R252 ;  /* 0x000810fc01007387 */ /* 0x0023e80000100800 */
[----:B-1----:R-:W2:Y:S01]  /*7e50*/  LDL.LU R252, [R1+0x814] ;  /* 0x0008140001fc7983 */ /* 0x002ea20000300800 */
[----:B------:R-:W-:Y:S02]  /*7e60*/  IMAD.MOV.U32 R80, RZ, RZ, R87 ;  /* 0x000000ffff507224 */ /* 0x000fe400078e0057 */
[----:B------:R-:W-:Y:S01]  /*7e70*/  IMAD.MOV.U32 R204, RZ, RZ, R211 ;  /* 0x000000ffffcc7224 */ /* 0x000fe200078e00d3 */
[----:B--2---:R1:W-:Y:S04]  /*7e80*/  STL [R1+0x818], R252 ;  /* 0x000818fc01007387 */ /* 0x0043e80000100800 */
.L_x_19758:
[----:B-1----:R-:W-:Y:S05]  /*7e90*/  BSYNC B1 ;  /* 0x0000000000017941 */ /* 0x002fea0003800000 */
.L_x_19756:
        /* <DEDUP_REMOVED lines=11> */
.L_x_19760:
[----:B-1----:R-:W2:Y:S04]  /*7f50*/  LDL.LU R211, [R1+0x818] ;  /* 0x0008180001d37983 */ /* 0x002ea80000300800 */
[----:B------:R1:W5:Y:S01]  /*7f60*/  LDL.LU R252, [R1+0x810] ;  /* 0x0008100001fc7983 */ /* 0x0003620000300800 */
[----:B------:R-:W-:-:S03]  /*7f70*/  MOV R87, R86 ;  /* 0x0000005600577202 */ /* 0x000fc60000000f00 */
[----:B--2---:R2:W-:Y:S02]  /*7f80*/  STL [R1+0x814], R211 ;  /* 0x000814d301007387 */ /* 0x0045e40000100800 */
[----:B--2---:R-:W-:Y:S02]  /*7f90*/  IMAD.MOV.U32 R211, RZ, RZ, R210 ;  /* 0x000000ffffd37224 */ /* 0x004fe400078e00d2 */
.L_x_19761:
[----:B-1----:R-:W-:Y:S05]  /*7fa0*/  BSYNC B1 ;  /* 0x0000000000017941 */ /* 0x002fea0003800000 */
.L_x_19759:
        /* <DEDUP_REMOVED lines=11> */
.L_x_19763:
[----:B-1----:R1:W-:Y:S04]  /*8060*/  STL [R1+0x810], R252 ;  /* 0x000810fc01007387 */ /* 0x0023e80000100800 */
[----:B-1----:R-:W2:Y:S01]  /*8070*/  LDL.LU R252, [R1+0x814] ;  /* 0x0008140001fc7983 */ /* 0x002ea20000300800 */
[----:B------:R-:W-:Y:S02]  /*8080*/  IMAD.MOV.U32 R86, RZ, RZ, R85 ;  /* 0x000000ffff567224 */ /* 0x000fe400078e0055 */
[----:B------:R-:W-:Y:S01]  /*8090*/  IMAD.MOV.U32 R210, RZ, RZ, R209 ;  /* 0x000000ffffd27224 */ /* 0x000fe200078e00d1 */
[----:B--2---:R1:W-:Y:S04]  /*80a0*/  STL [R1+0x818], R252 ;  /* 0x000818fc01007387 */ /* 0x0043e80000100800 */
.L_x_19764:
[----:B-1----:R-:W-:Y:S05]  /*80b0*/  BSYNC B1 ;  /* 0x0000000000017941 */ /* 0x002fea0003800000 */
.L_x_19762:
        /* <DEDUP_REMOVED lines=11> */
.L_x_19766:
[----:B-1----:R-:W2:Y:S04]  /*8170*/  LDL.LU R209, [R1+0x818] ;  /* 0x0008180001d17983 */ /* 0x002ea80000300800 */
[----:B------:R1:W5:Y:S01]  /*8180*/  LDL.LU R252, [R1+0x810] ;  /* 0x0008100001fc7983 */ /* 0x0003620000300800 */
[----:B------:R-:W-:-:S03]  /*8190*/  MOV R85, R84 ;  /* 0x0000005400557202 */ /* 0x000fc60000000f00 */
[----:B--2---:R2:W-:Y:S02]  /*81a0*/  STL [R1+0x814], R209 ;  /* 0x000814d101007387 */ /* 0x0045e40000100800 */
[----:B--2---:R-:W-:Y:S02]  /*81b0*/  IMAD.MOV.U32 R209, RZ, RZ, R208 ;  /* 0x000000ffffd17224 */ /* 0x004fe400078e00d0 */
.L_x_19767:
[----:B-1----:R-:W-:Y:S05]  /*81c0*/  BSYNC B1 ;  /* 0x0000000000017941 */ /* 0x002fea0003800000 */
.L_x_19765:
        /* <DEDUP_REMOVED lines=11> */
.L_x_19769:
[----:B-1----:R1:W-:Y:S04]  /*8280*/  STL [R1+0x810], R252 ;  /* 0x000810fc01007387 */ /* 0x0023e80000100800 */
[----:B-1----:R-:W2:Y:S01]  /*8290*/  LDL.LU R252, [R1+0x814] ;  /* 0x0008140001fc7983 */ /* 0x002ea20000300800 */
[----:B------:R-:W-:Y:S02]  /*82a0*/  IMAD.MOV.U32 R84, RZ, RZ, R91 ;  /* 0x000000ffff547224 */ /* 0x000fe400078e005b */
[----:B------:R-:W-:Y:S01]  /*82b0*/  IMAD.MOV.U32 R208, RZ, RZ, R215 ;  /* 0x000000ffffd07224 */ /* 0x000fe200078e00d7 */
[----:B--2---:R1:W-:Y:S04]  /*82c0*/  STL [R1+0x818], R252 ;  /* 0x000818fc01007387 */ /* 0x0043e80000100800 */
.L_x_19770:
[----:B-1----:R-:W-:Y:S05]  /*82d0*/  BSYNC B1 ;  /* 0x0000000000017941 */ /* 0x002fea0003800000 */
.L_x_19768:
        /* <DEDUP_REMOVED lines=11> */
.L_x_19772:
[----:B-1----:R-:W2:Y:S04]  /*8390*/  LDL.LU R215, [R1+0x818] ;  /* 0x0008180001d77983 */ /* 0x002ea80000300800 */
[----:B------:R1:W5:Y:S01]  /*83a0*/  LDL.LU R252, [R1+0x810] ;  /* 0x0008100001fc7983 */ /* 0x0003620000300800 */
[----:B------:R-:W-:-:S03]  /*83b0*/  MOV R91, R90 ;  /* 0x0000005a005b7202 */ /* 0x000fc60000000f00 */
[----:B--2---:R2:W-:Y:S02]  /*83c0*/  STL [R1+0x814], R215 ;  /* 0x000814d701007387 */ /* 0x0045e40000100800 */
[----:B--2---:R-:W-:Y:S02]  /*83d0*/  IMAD.MOV.U32 R215, RZ, RZ, R214 ;  /* 0x000000ffffd77224 */ /* 0x004fe400078e00d6 */
.L_x_19773:
[----:B-1----:R-:W-:Y:S05]  /*83e0*/  BSYNC B1 ;  /* 0x0000000000017941 */ /* 0x002fea0003800000 */
.L_x_19771:
        /* <DEDUP_REMOVED lines=11> */
.L_x_19775:
[----:B-1----:R1:W-:Y:S04]  /*84a0*/  STL [R1+0x810], R252 ;  /* 0x000810fc01007387 */ /* 0x0023e80000100800 */
[----:B-1----:R-:W2:Y:S01]  /*84b0*/  LDL.LU R252, [R1+0x814] ;  /* 0x0008140001fc7983 */ /* 0x002ea20000300800 */
[----:B------:R-:W-:Y:S02]  /*84c0*/  IMAD.MOV.U32 R90, RZ, RZ, R89 ;  /* 0x000000ffff5a7224 */ /* 0x000fe400078e0059 */
[----:B------:R-:W-:Y:S01]  /*84d0*/  IMAD.MOV.U32 R214, RZ, RZ, R213 ;  /* 0x000000ffffd67224 */ /* 0x000fe200078e00d5 */
[----:B--2---:R1:W-:Y:S04]  /*84e0*/  STL [R1+0x818], R252 ;  /* 0x000818fc01007387 */ /* 0x0043e80000100800 */
.L_x_19776:
[----:B-1----:R-:W-:Y:S05]  /*84f0*/  BSYNC B1 ;  /* 0x0000000000017941 */ /* 0x002fea0003800000 */
.L_x_19774:
        /* <DEDUP_REMOVED lines=11> */
.L_x_19778:
[----:B-1----:R-:W2:Y:S04]  /*85b0*/  LDL.LU R213, [R1+0x818] ;  /* 0x0008180001d57983 */ /* 0x002ea80000300800 */
[----:B------:R1:W5:Y:S01]  /*85c0*/  LDL.LU R252, [R1+0x810] ;  /* 0x0008100001fc7983 */ /* 0x0003620000300800 */
[----:B------:R-:W-:-:S03]  /*85d0*/  MOV R89, R88 ;  /* 0x0000005800597202 */ /* 0x000fc60000000f00 */
[----:B--2---:R2:W-:Y:S02]  /*85e0*/  STL [R1+0x814], R213 ;  /* 0x000814d501007387 */ /* 0x0045e40000100800 */
[----:B--2---:R-:W-:Y:S02]  /*85f0*/  IMAD.MOV.U32 R213, RZ, RZ, R212 ;  /* 0x000000ffffd57224 */ /* 0x004fe400078e00d4 */
.L_x_19779:
[----:B-1----:R-:W-:Y:S05]  /*8600*/  BSYNC B1 ;  /* 0x0000000000017941 */ /* 0x002fea0003800000 */
.L_x_19777:
        /* <DEDUP_REMOVED lines=11> */
.L_x_19781:
[----:B-1----:R1:W-:Y:S04]  /*86c0*/  STL [R1+0x810], R252 ;  /* 0x000810fc01007387 */ /* 0x0023e80000100800 */
[----:B-1----:R-:W2:Y:S01]  /*86d0*/  LDL.LU R252, [R1+0x814] ;  /* 0x0008140001fc7983 */ /* 0x002ea20000300800 */
[----:B------:R-:W-:Y:S02]  /*86e0*/  IMAD.MOV.U32 R88, RZ, RZ, R95 ;  /* 0x000000ffff587224 */ /* 0x000fe400078e005f */
[----:B------:R-:W-:Y:S01]  /*86f0*/  IMAD.MOV.U32 R212, RZ, RZ, R219 ;  /* 0x000000ffffd47224 */ /* 0x000fe200078e00db */
[----:B--2---:R1:W-:Y:S04]  /*8700*/  STL [R1+0x818], R252 ;  /* 0x000818fc01007387 */ /* 0x0043e80000100800 */
.L_x_19782:
[----:B-1----:R-:W-:Y:S05]  /*8710*/  BSYNC B1 ;  /* 0x0000000000017941 */ /* 0x002fea0003800000 */
.L_x_19780:
        /* <DEDUP_REMOVED lines=11> */
.L_x_19784:
[----:B-1----:R-:W2:Y:S04]  /*87d0*/  LDL.LU R219, [R1+0x818] ;  /* 0x0008180001db7983 */ /* 0x002ea80000300800 */
[----:B------:R1:W5:Y:S01]  /*87e0*/  LDL.LU R252, [R1+0x810] ;  /* 0x0008100001fc7983 */ /* 0x0003620000300800 */
[----:B------:R-:W-:-:S03]  /*87f0*/  MOV R95, R94 ;  /* 0x0000005e005f7202 */ /* 0x000fc60000000f00 */
[----:B--2---:R2:W-:Y:S02]  /*8800*/  STL [R1+0x814], R219 ;  /* 0x000814db01007387 */ /* 0x0045e40000100800 */
[----:B--2---:R-:W-:Y:S02]  /*8810*/  IMAD.MOV.U32 R219, RZ, RZ, R218 ;  /* 0x000000ffffdb7224 */ /* 0x004fe400078e00da */
.L_x_19785:
[----:B-1----:R-:W-:Y:S05]  /*8820*/  BSYNC B1 ;  /* 0x0000000000017941 */ /* 0x002fea0003800000 */
.L_x_19783:
        /* <DEDUP_REMOVED lines=11> */
.L_x_19787:
[----:B-1----:R1:W-:Y:S04]  /*88e0*/  STL [R1+0x810], R252 ;  /* 0x000810fc01007387 */ /* 0x0023e80000100800 */
[----:B-1----:R-:W2:Y:S01]  /*88f0*/  LDL.LU R252, [R1+0x814] ;  /* 0x0008140001fc7983 */ /* 0x002ea20000300800 */
[----:B------:R-:W-:Y:S02]  /*8900*/  IMAD.MOV.U32 R94, RZ, RZ, R93 ;  /* 0x000000ffff5e7224 */ /* 0x000fe400078e005d */
[----:B------:R-:W-:Y:S01]  /*8910*/  IMAD.MOV.U32 R218, RZ, RZ, R217 ;  /* 0x000000ffffda7224 */ /* 0x000fe200078e00d9 */
[----:B--2---:R1:W-:Y:S04]  /*8920*/  STL [R1+0x818], R252 ;  /* 0x000818fc01007387 */ /* 0x0043e80000100800 */
.L_x_19788:
[----:B-1----:R-:W-:Y:S05]  /*8930*/  BSYNC B1 ;  /* 0x0000000000017941 */ /* 0x002fea0003800000 */
.L_x_19786:
        /* <DEDUP_REMOVED lines=11> */
.L_x_19790:
[----:B-1----:R-:W2:Y:S04]  /*89f0*/  LDL.LU R217, [R1+0x818] ;  /* 0x0008180001d97983 */ /* 0x002ea80000300800 */
[----:B------:R1:W5:Y:S01]  /*8a00*/  LDL.LU R252, [R1+0x810] ;  /* 0x0008100001fc7983 */ /* 0x0003620000300800 */
[----:B------:R-:W-:-:S03]  /*8a10*/  MOV R93, R92 ;  /* 0x0000005c005d7202 */ /* 0x000fc60000000f00 */
[----:B--2---:R2:W-:Y:S02]  /*8a20*/  STL [R1+0x814], R217 ;  /* 0x000814d901007387 */ /* 0x0045e40000100800 */
[----:B--2---:R-:W-:Y:S02]  /*8a30*/  IMAD.MOV.U32 R217, RZ, RZ, R216 ;  /* 0x000000ffffd97224 */ /* 0x004fe400078e00d8 */
.L_x_19791:
[----:B-1----:R-:W-:Y:S05]  /*8a40*/  BSYNC B1 ;  /* 0x0000000000017941 */ /* 0x002fea0003800000 */
.L_x_19789:
        /* <DEDUP_REMOVED lines=11> */
.L_x_19793:
[----:B-1----:R1:W-:Y:S04]  /*8b00*/  STL [R1+0x810], R252 ;  /* 0x000810fc01007387 */ /* 0x0023e80000100800 */
[----:B-1----:R-:W2:Y:S01]  /*8b10*/  LDL.LU R252, [R1+0x814] ;  /* 0x0008140001fc7983 */ /* 0x002ea20000300800 */
[----:B------:R-:W-:Y:S02]  /*8b20*/  IMAD.MOV.U32 R92, RZ, RZ, R99 ;  /* 0x000000ffff5c7224 */ /* 0x000fe400078e0063 */
[----:B------:R-:W-:Y:S01]  /*8b30*/  IMAD.MOV.U32 R216, RZ, RZ, R223 ;  /* 0x000000ffffd87224 */ /* 0x000fe200078e00df */
[----:B--2---:R1:W-:Y:S04]  /*8b40*/  STL [R1+0x818], R252 ;  /* 0x000818fc01007387 */ /* 0x0043e80000100800 */
.L_x_19794:
[----:B-1----:R-:W-:Y:S05]  /*8b50*/  BSYNC B1 ;  /* 0x0000000000017941 */ /* 0x002fea0003800000 */
.L_x_19792:
        /* <DEDUP_REMOVED lines=11> */
.L_x_19796:
[----:B-1----:R-:W2:Y:S04]  /*8c10*/  LDL.LU R223, [R1+0x818] ;  /* 0x0008180001df7983 */ /* 0x002ea80000300800 */
[----:B------:R1:W5:Y:S01]  /*8c20*/  LDL.LU R252, [R1+0x810] ;  /* 0x0008100001fc7983 */ /* 0x0003620000300800 */
[----:B------:R-:W-:-:S03]  /*8c30*/  MOV R99, R98 ;  /* 0x0000006200637202 */ /* 0x000fc60000000f00 */
[----:B--2---:R2:W-:Y:S02]  /*8c40*/  STL [R1+0x814], R223 ;  /* 0x000814df01007387 */ /* 0x0045e40000100800 */
[----:B--2---:R-:W-:Y:S02]  /*8c50*/  IMAD.MOV.U32 R223, RZ, RZ, R222 ;  /* 0x000000ffffdf7224 */ /* 0x004fe400078e00de */
.L_x_19797:
[----:B-1----:R-:W-:Y:S05]  /*8c60*/  BSYNC B1 ;  /* 0x0000000000017941 */ /* 0x002fea0003800000 */
.L_x_19795:
        /* <DEDUP_REMOVED lines=11> */
.L_x_19799:
[----:B-1----:R1:W-:Y:S04]  /*8d20*/  STL [R1+0x810], R252 ;  /* 0x000810fc01007387 */ /* 0x0023e80000100800 */
[----:B-1----:R-:W2:Y:S01]  /*8d30*/  LDL.LU R252, [R1+0x814] ;  /* 0x0008140001fc7983 */ /* 0x002ea20000300800 */
[----:B------:R-:W-:Y:S02]  /*8d40*/  IMAD.MOV.U32 R98, RZ, RZ, R97 ;  /* 0x000000ffff627224 */ /* 0x000fe400078e0061 */
[----:B------:R-:W-:Y:S01]  /*8d50*/  IMAD.MOV.U32 R222, RZ, RZ, R221 ;  /* 0x000000ffffde7224 */ /* 0x000fe200078e00dd */
[----:B--2---:R1:W-:Y:S04]  /*8d60*/  STL [R1+0x818], R252 ;  /* 0x000818fc01007387 */ /* 0x0043e80000100800 */
.L_x_19800:
[----:B-1----:R-:W-:Y:S05]  /*8d70*/  BSYNC B1 ;  /* 0x0000000000017941 */ /* 0x002fea0003800000 */
.L_x_19798:
        /* <DEDUP_REMOVED lines=11> */
.L_x_19802:
[----:B-1----:R-:W2:Y:S04]  /*8e30*/  LDL.LU R221, [R1+0x818] ;  /* 0x0008180001dd7983 */ /* 0x002ea80000300800 */
[----:B------:R1:W5:Y:S01]  /*8e40*/  LDL.LU R252, [R1+0x810] ;  /* 0x0008100001fc7983 */ /* 0x0003620000300800 */
[----:B------:R-:W-:-:S03]  /*8e50*/  MOV R97, R96 ;  /* 0x0000006000617202 */ /* 0x000fc60000000f00 */
[----:B--2---:R2:W-:Y:S02]  /*8e60*/  STL [R1+0x814], R221 ;  /* 0x000814dd01007387 */ /* 0x0045e40000100800 */
[----:B--2---:R-:W-:Y:S02]  /*8e70*/  IMAD.MOV.U32 R221, RZ, RZ, R220 ;  /* 0x000000ffffdd7224 */ /* 0x004fe400078e00dc */
.L_x_19803:
[----:B-1----:R-:W-:Y:S05]  /*8e80*/  BSYNC B1 ;  /* 0x0000000000017941 */ /* 0x002fea0003800000 */
.L_x_19801:
        /* <DEDUP_REMOVED lines=11> */
.L_x_19805:
[----:B-1----:R1:W-:Y:S04]  /*8f40*/  STL [R1+0x810], R252 ;  /* 0x000810fc01007387 */ /* 0x0023e80000100800 */
[----:B-1----:R-:W2:Y:S01]  /*8f50*/  LDL.LU R252, [R1+0x814] ;  /* 0x0008140001fc7983 */ /* 0x002ea20000300800 */
[----:B------:R-:W-:Y:S02]  /*8f60*/  IMAD.MOV.U32 R96, RZ, RZ, R103 ;  /* 0x000000ffff607224 */ /* 0x000fe400078e0067 */
[----:B------:R-:W-:Y:S01]  /*8f70*/  IMAD.MOV.U32 R220, RZ, RZ, R227 ;  /* 0x000000ffffdc7224 */ /* 0x000fe200078e00e3 */
[----:B--2---:R1:W-:Y:S04]  /*8f80*/  STL [R1+0x818], R252 ;  /* 0x000818fc01007387 */ /* 0x0043e80000100800 */
.L_x_19806:
[----:B-1----:R-:W-:Y:S05]  /*8f90*/  BSYNC B1 ;  /* 0x0000000000017941 */ /* 0x002fea0003800000 */
.L_x_19804:
        /* <DEDUP_REMOVED lines=11> */
.L_x_19808:
[----:B-1----:R-:W2:Y:S04]  /*9050*/  LDL.LU R227, [R1+0x818] ;  /* 0x0008180001e37983 */ /* 0x002ea80000300800 */
[----:B------:R1:W5:Y:S01]  /*9060*/  LDL.LU R252, [R1+0x810] ;  /* 0x0008100001fc7983 */ /* 0x0003620000300800 */
[----:B------:R-:W-:-:S03]  /*9070*/  MOV R103, R102 ;  /* 0x0000006600677202 */ /* 0x000fc60000000f00 */
[----:B--2---:R2:W-:Y:S02]  /*9080*/  STL [R1+0x814], R227 ;  /* 0x000814e301007387 */ /* 0x0045e40000100800 */
[----:B--2---:R-:W-:Y:S02]  /*9090*/  IMAD.MOV.U32 R227, RZ, RZ, R226 ;  /* 0x000000ffffe37224 */ /* 0x004fe400078e00e2 */
.L_x_19809:
[----:B-1----:R-:W-:Y:S05]  /*90a0*/  BSYNC B1 ;  /* 0x0000000000017941 */ /* 0x002fea0003800000 */
.L_x_19807:
        /* <DEDUP_REMOVED lines=11> */
.L_x_19811:
[----:B-1----:R1:W-:Y:S04]  /*9160*/  STL [R1+0x810], R252 ;  /* 0x000810fc01007387 */ /* 0x0023e80000100800 */
[----:B-1----:R-:W2:Y:S01]  /*9170*/  LDL.LU R252, [R1+0x814] ;  /* 0x0008140001fc7983 */ /* 0x002ea20000300800 */
[----:B------:R-:W-:Y:S02]  /*9180*/  IMAD.MOV.U32 R102, RZ, RZ, R101 ;  /* 0x000000ffff667224 */ /* 0x000fe400078e0065 */
[----:B------:R-:W-:Y:S01]  /*9190*/  IMAD.MOV.U32 R226, RZ, RZ, R225 ;  /* 0x000000ffffe27224 */ /* 0x000fe200078e00e1 */
[----:B--2---:R1:W-:Y:S04]  /*91a0*/  STL [R1+0x818], R252 ;  /* 0x000818fc01007387 */ /* 0x0043e80000100800 */
.L_x_19812:
[----:B-1----:R-:W-:Y:S05]  /*91b0*/  BSYNC B1 ;  /* 0x0000000000017941 */ /* 0x002fea0003800000 */
.L_x_19810:
        /* <DEDUP_REMOVED lines=11> */
.L_x_19814:
[----:B-1----:R-:W2:Y:S04]  /*9270*/  LDL.LU R225, [R1+0x818] ;  /* 0x0008180001e17983 */ /* 0x002ea80000300800 */
[----:B------:R1:W5:Y:S01]  /*9280*/  LDL.LU R252, [R1+0x810] ;  /* 0x0008100001fc7983 */ /* 0x0003620000300800 */
[----:B------:R-:W-:-:S03]  /*9290*/  MOV R101, R100 ;  /* 0x0000006400657202 */ /* 0x000fc60000000f00 */
[----:B--2---:R2:W-:Y:S02]  /*92a0*/  STL [R1+0x814], R225 ;  /* 0x000814e101007387 */ /* 0x0045e40000100800 */
[----:B--2---:R-:W-:Y:S02]  /*92b0*/  IMAD.MOV.U32 R225, RZ, RZ, R224 ;  /* 0x000000ffffe17224 */ /* 0x004fe400078e00e0 */
.L_x_19815:
[----:B-1----:R-:W-:Y:S05]  /*92c0*/  BSYNC B1 ;  /* 0x0000000000017941 */ /* 0x002fea0003800000 */
.L_x_19813:
        /* <DEDUP_REMOVED lines=11> */
.L_x_19817:
[----:B-1----:R1:W-:Y:S04]  /*9380*/  STL [R1+0x810], R252 ;  /* 0x000810fc01007387 */ /* 0x0023e80000100800 */
[----:B-1----:R-:W2:Y:S01]  /*9390*/  LDL.LU R252, [R1+0x814] ;  /* 0x0008140001fc7983 */ /* 0x002ea20000300800 */
[----:B------:R-:W-:Y:S02]  /*93a0*/  IMAD.MOV.U32 R100, RZ, RZ, R107 ;  /* 0x000000ffff647224 */ /* 0x000fe400078e006b */
[----:B------:R-:W-:Y:S01]  /*93b0*/  IMAD.MOV.U32 R224, RZ, RZ, R231 ;  /* 0x000000ffffe07224 */ /* 0x000fe200078e00e7 */
[----:B--2---:R1:W-:Y:S04]  /*93c0*/  STL [R1+0x818], R252 ;  /* 0x000818fc01007387 */ /* 0x0043e80000100800 */
.L_x_19818:
[----:B-1----:R-:W-:Y:S05]  /*93d0*/  BSYNC B1 ;  /* 0x0000000000017941 */ /* 0x002fea0003800000 */
.L_x_19816:
        /* <DEDUP_REMOVED lines=11> */
.L_x_19820:
[----:B-1----:R-:W2:Y:S04]  /*9490*/  LDL.LU R231, [R1+0x818] ;  /* 0x0008180001e77983 */ /* 0x002ea80000300800 */
[----:B------:R1:W5:Y:S01]  /*94a0*/  LDL.LU R252, [R1+0x810] ;  /* 0x0008100001fc7983 */ /* 0x0003620000300800 */
[----:B------:R-:W-:-:S03]  /*94b0*/  MOV R107, R106 ;  /* 0x0000006a006b7202 */ /* 0x000fc60000000f00 */
[----:B--2---:R2:W-:Y:S02]  /*94c0*/  STL [R1+0x814], R231 ;  /* 0x000814e701007387 */ /* 0x0045e40000100800 */
[----:B--2---:R-:W-:Y:S02]  /*94d0*/  IMAD.MOV.U32 R231, RZ, RZ, R230 ;  /* 0x000000ffffe77224 */ /* 0x004fe400078e00e6 */
.L_x_19821:
[----:B-1----:R-:W-:Y:S05]  /*94e0*/  BSYNC B1 ;  /* 0x0000000000017941 */ /* 0x002fea0003800000 */
.L_x_19819:
        /* <DEDUP_REMOVED lines=11> */
.L_x_19823:
[----:B-1----:R1:W-:Y:S04]  /*95a0*/  STL [R1+0x810], R252 ;  /* 0x000810fc01007387 */ /* 0x0023e80000100800 */
[----:B-1----:R-:W2:Y:S01]  /*95b0*/  LDL.LU R252, [R1+0x814] ;  /* 0x0008140001fc7983 */ /* 0x002ea20000300800 */
[----:B------:R-:W-:Y:S02]  /*95c0*/  IMAD.MOV.U32 R106, RZ, RZ, R105 ;  /* 0x000000ffff6a7224 */ /* 0x000fe400078e0069 */
[----:B------:R-:W-:Y:S01]  /*95d0*/  IMAD.MOV.U32 R230, RZ, RZ, R229 ;  /* 0x000000ffffe67224 */ /* 0x000fe200078e00e5 */
[----:B--2---:R1:W-:Y:S04]  /*95e0*/  STL [R1+0x818], R252 ;  /* 0x000818fc01007387 */ /* 0x0043e80000100800 */
.L_x_19824:
[----:B-1----:R-:W-:Y:S05]  /*95f0*/  BSYNC B1 ;  /* 0x0000000000017941 */ /* 0x002fea0003800000 */
.L_x_19822:
        /* <DEDUP_REMOVED lines=11> */
.L_x_19826:
[----:B-1----:R-:W2:Y:S04]  /*96b0*/  LDL.LU R229, [R1+0x818] ;  /* 0x0008180001e57983 */ /* 0x002ea80000300800 */
[----:B------:R1:W5:Y:S01]  /*96c0*/  LDL.LU R252, [R1+0x810] ;  /* 0x0008100001fc7983 */ /* 0x0003620000300800 */
[----:B------:R-:W-:-:S03]  /*96d0*/  MOV R105, R104 ;  /* 0x0000006800697202 */ /* 0x000fc60000000f00 */
[----:B--2---:R2:W-:Y:S02]  /*96e0*/  STL [R1+0x814], R229 ;  /* 0x000814e501007387 */ /* 0x0045e40000100800 */
[----:B--2---:R-:W-:Y:S02]  /*96f0*/  IMAD.MOV.U32 R229, RZ, RZ, R228 ;  /* 0x000000ffffe57224 */ /* 0x004fe400078e00e4 */
.L_x_19827:
[----:B-1----:R-:W-:Y:S05]  /*9700*/  BSYNC B1 ;  /* 0x0000000000017941 */ /* 0x002fea0003800000 */
.L_x_19825:
        /* <DEDUP_REMOVED lines=11> */
.L_x_19829:
[----:B-1----:R1:W-:Y:S04]  /*97c0*/  STL [R1+0x810], R252 ;  /* 0x000810fc01007387 */ /* 0x0023e80000100800 */
[----:B-1----:R-:W2:Y:S01]  /*97d0*/  LDL.LU R252, [R1+0x814] ;  /* 0x0008140001fc7983 */ /* 0x002ea20000300800 */
[----:B------:R-:W-:Y:S02]  /*97e0*/  IMAD.MOV.U32 R104, RZ, RZ, R111 ;  /* 0x000000ffff687224 */ /* 0x000fe400078e006f */
[----:B------:R-:W-:Y:S01]  /*97f0*/  IMAD.MOV.U32 R228, RZ, RZ, R235 ;  /* 0x000000ffffe47224 */ /* 0x000fe200078e00eb */
[----:B--2---:R1:W-:Y:S04]  /*9800*/  STL [R1+0x818], R252 ;  /* 0x000818fc01007387 */ /* 0x0043e80000100800 */
.L_x_19830:
[----:B-1----:R-:W-:Y:S05]  /*9810*/  BSYNC B1 ;  /* 0x0000000000017941 */ /* 0x002fea0003800000 */
.L_x_19828:
        /* <DEDUP_REMOVED lines=11> */
.L_x_19832:
[----:B-1----:R-:W2:Y:S04]  /*98d0*/  LDL.LU R235, [R1+0x818] ;  /* 0x0008180001eb7983 */ /* 0x002ea80000300800 */
[----:B------:R1:W5:Y:S01]  /*98e0*/  LDL.LU R252, [R1+0x810] ;  /* 0x0008100001fc7983 */ /* 0x0003620000300800 */
[----:B------:R-:W-:-:S03]  /*98f0*/  MOV R111, R110 ;  /* 0x0000006e006f7202 */ /* 0x000fc60000000f00 */
[----:B--2---:R2:W-:Y:S02]  /*9900*/  STL [R1+0x814], R235 ;  /* 0x000814eb01007387 */ /* 0x0045e40000100800 */
[----:B--2---:R-:W-:Y:S02]  /*9910*/  IMAD.MOV.U32 R235, RZ, RZ, R234 ;  /* 0x000000ffffeb7224 */ /* 0x004fe400078e00ea */
.L_x_19833:
[----:B-1----:R-:W-:Y:S05]  /*9920*/  BSYNC B1 ;  /* 0x0000000000017941 */ /* 0x002fea0003800000 */
.L_x_19831:
        /* <DEDUP_REMOVED lines=11> */
.L_x_19835:
[----:B-1----:R1:W-:Y:S04]  /*99e0*/  STL [R1+0x810], R252 ;  /* 0x000810fc01007387 */ /* 0x0023e80000100800 */
[----:B-1----:R-:W2:Y:S01]  /*99f0*/  LDL.LU R252, [R1+0x814] ;  /* 0x0008140001fc7983 */ /* 0x002ea20000300800 */
[----:B------:R-:W-:Y:S02]  /*9a00*/  IMAD.MOV.U32 R110, RZ, RZ, R109 ;  /* 0x000000ffff6e7224 */ /* 0x000fe400078e006d */
[----:B------:R-:W-:Y:S01]  /*9a10*/  IMAD.MOV.U32 R234, RZ, RZ, R233 ;  /* 0x000000ffffea7224 */ /* 0x000fe200078e00e9 */
[----:B--2---:R1:W-:Y:S04]  /*9a20*/  STL [R1+0x818], R252 ;  /* 0x000818fc01007387 */ /* 0x0043e80000100800 */
.L_x_19836:
[----:B-1----:R-:W-:Y:S05]  /*9a30*/  BSYNC B1 ;  /* 0x0000000000017941 */ /* 0x002fea0003800000 */
.L_x_19834:
        /* <DEDUP_REMOVED lines=11> */
.L_x_19838:
[----:B-1----:R-:W2:Y:S04]  /*9af0*/  LDL.LU R233, [R1+0x818] ;  /* 0x0008180001e97983 */ /* 0x002ea80000300800 */
[----:B------:R1:W5:Y:S01]  /*9b00*/  LDL.LU R252, [R1+0x810] ;  /* 0x0008100001fc7983 */ /* 0x0003620000300800 */
[----:B------:R-:W-:-:S03]  /*9b10*/  MOV R109, R108 ;  /* 0x0000006c006d7202 */ /* 0x000fc60000000f00 */
[----:B--2---:R2:W-:Y:S02]  /*9b20*/  STL [R1+0x814], R233 ;  /* 0x000814e901007387 */ /* 0x0045e40000100800 */
[----:B--2---:R-:W-:Y:S02]  /*9b30*/  IMAD.MOV.U32 R233, RZ, RZ, R232 ;  /* 0x000000ffffe97224 */ /* 0x004fe400078e00e8 */
.L_x_19839:
[----:B-1----:R-:W-:Y:S05]  /*9b40*/  BSYNC B1 ;  /* 0x0000000000017941 */ /* 0x002fea0003800000 */
.L_x_19837:
        /* <DEDUP_REMOVED lines=11> */
.L_x_19841:
[----:B-1----:R1:W-:Y:S04]  /*9c00*/  STL [R1+0x810], R252 ;  /* 0x000810fc01007387 */ /* 0x0023e80000100800 */
[----:B-1----:R-:W2:Y:S01]  /*9c10*/  LDL.LU R252, [R1+0x814] ;  /* 0x0008140001fc7983 */ /* 0x002ea20000300800 */
[----:B------:R-:W-:Y:S02]  /*9c20*/  IMAD.MOV.U32 R108, RZ, RZ, R115 ;  /* 0x000000ffff6c7224 */ /* 0x000fe400078e0073 */
[----:B------:R-:W-:Y:S01]  /*9c30*/  IMAD.MOV.U32 R232, RZ, RZ, R239 ;  /* 0x000000ffffe87224 */ /* 0x000fe200078e00ef */
[----:B--2---:R1:W-:Y:S04]  /*9c40*/  STL [R1+0x818], R252 ;  /* 0x000818fc01007387 */ /* 0x0043e80000100800 */
.L_x_19842:
[----:B-1----:R-:W-:Y:S05]  /*9c50*/  BSYNC B1 ;  /* 0x0000000000017941 */ /* 0x002fea0003800000 */
.L_x_19840:
        /* <DEDUP_REMOVED lines=11> */
.L_x_19844:
[----:B-1----:R-:W2:Y:S04]  /*9d10*/  LDL.LU R239, [R1+0x818] ;  /* 0x0008180001ef7983 */ /* 0x002ea80000300800 */
[----:B------:R1:W5:Y:S01]  /*9d20*/  LDL.LU R252, [R1+0x810] ;  /* 0x0008100001fc7983 */ /* 0x0003620000300800 */
[----:B------:R-:W-:-:S03]  /*9d30*/  MOV R115, R114 ;  /* 0x0000007200737202 */ /* 0x000fc60000000f00 */
[----:B--2---:R2:W-:Y:S02]  /*9d40*/  STL [R1+0x814], R239 ;  /* 0x000814ef01007387 */ /* 0x0045e40000100800 */
[----:B--2---:R-:W-:Y:S02]  /*9d50*/  IMAD.MOV.U32 R239, RZ, RZ, R238 ;  /* 0x000000ffffef7224 */ /* 0x004fe400078e00ee */
.L_x_19845:
[----:B-1----:R-:W-:Y:S05]  /*9d60*/  BSYNC B1 ;  /* 0x0000000000017941 */ /* 0x002fea0003800000 */
.L_x_19843:
        /* <DEDUP_REMOVED lines=11> */
.L_x_19847:
[----:B-1----:R1:W-:Y:S04]  /*9e20*/  STL [R1+0x810], R252 ;  /* 0x000810fc01007387 */ /* 0x0023e80000100800 */
[----:B-1----:R-:W2:Y:S01]  /*9e30*/  LDL.LU R252, [R1+0x814] ;  /* 0x0008140001fc7983 */ /* 0x002ea20000300800 */
[----:B------:R-:W-:Y:S02]  /*9e40*/  IMAD.MOV.U32 R114, RZ, RZ, R113 ;  /* 0x000000ffff727224 */ /* 0x000fe400078e0071 */
[----:B------:R-:W-:Y:S01]  /*9e50*/  IMAD.MOV.U32 R238, RZ, RZ, R237 ;  /* 0x000000ffffee7224 */ /* 0x000fe200078e00ed */
[----:B--2---:R1:W-:Y:S04]  /*9e60*/  STL [R1+0x818], R252 ;  /* 0x000818fc01007387 */ /* 0x0043e80000100800 */
.L_x_19848:
[----:B-1----:R-:W-:Y:S05]  /*9e70*/  BSYNC B1 ;  /* 0x0000000000017941 */ /* 0x002fea0003800000 */
.L_x_19846:
        /* <DEDUP_REMOVED lines=11> */
.L_x_19850:
[----:B-1----:R-:W2:Y:S04]  /*9f30*/  LDL.LU R237, [R1+0x818] ;  /* 0x0008180001ed7983 */ /* 0x002ea80000300800 */
[----:B------:R1:W5:Y:S01]  /*9f40*/  LDL.LU R252, [R1+0x810] ;  /* 0x0008100001fc7983 */ /* 0x0003620000300800 */
[----:B------:R-:W-:-:S03]  /*9f50*/  MOV R113, R112 ;  /* 0x0000007000717202 */ /* 0x000fc60000000f00 */
[----:B--2---:R2:W-:Y:S02]  /*9f60*/  STL [R1+0x814], R237 ;  /* 0x000814ed01007387 */ /* 0x0045e40000100800 */
[----:B--2---:R-:W-:Y:S02]  /*9f70*/  IMAD.MOV.U32 R237, RZ, RZ, R236 ;  /* 0x000000ffffed7224 */ /* 0x004fe400078e00ec */
.L_x_19851:
[----:B-1----:R-:W-:Y:S05]  /*9f80*/  BSYNC B1 ;  /* 0x0000000000017941 */ /* 0x002fea0003800000 */
.L_x_19849:
        /* <DEDUP_REMOVED lines=11> */
.L_x_19853:
[----:B-1----:R1:W-:Y:S04]  /*a040*/  STL [R1+0x810], R252 ;  /* 0x000810fc01007387 */ /* 0x0023e80000100800 */
[----:B-1----:R-:W2:Y:S01]  /*a050*/  LDL.LU R252, [R1+0x814] ;  /* 0x0008140001fc7983 */ /* 0x002ea20000300800 */
[----:B------:R-:W-:Y:S02]  /*a060*/  IMAD.MOV.U32 R112, RZ, RZ, R119 ;  /* 0x000000ffff707224 */ /* 0x000fe400078e0077 */
[----:B------:R-:W-:Y:S01]  /*a070*/  IMAD.MOV.U32 R236, RZ, RZ, R243 ;  /* 0x000000ffffec7224 */ /* 0x000fe200078e00f3 */
[----:B--2---:R1:W-:Y:S04]  /*a080*/  STL [R1+0x818], R252 ;  /* 0x000818fc01007387 */ /* 0x0043e80000100800 */
.L_x_19854:
[----:B-1----:R-:W-:Y:S05]  /*a090*/  BSYNC B1 ;  /* 0x0000000000017941 */ /* 0x002fea0003800000 */
.L_x_19852:
        /* <DEDUP_REMOVED lines=11> */
.L_x_19856:
[----:B-1----:R-:W2:Y:S04]  /*a150*/  LDL.LU R243, [R1+0x818] ;  /* 0x0008180001f37983 */ /* 0x002ea80000300800 */
[----:B------:R1:W5:Y:S01]  /*a160*/  LDL.LU R252, [R1+0x810] ;  /* 0x0008100001fc7983 */ /* 0x0003620000300800 */
[----:B------:R-:W-:-:S03]  /*a170*/  MOV R119, R118 ;  /* 0x0000007600777202 */ /* 0x000fc60000000f00 */
[----:B--2---:R2:W-:Y:S02]  /*a180*/  STL [R1+0x814], R243 ;  /* 0x000814f301007387 */ /* 0x0045e40000100800 */
[----:B--2---:R-:W-:Y:S02]  /*a190*/  IMAD.MOV.U32 R243, RZ, RZ, R242 ;  /* 0x000000fffff37224 */ /* 0x004fe400078e00f2 */
.L_x_19857:
[----:B-1----:R-:W-:Y:S05]  /*a1a0*/  BSYNC B1 ;  /* 0x0000000000017941 */ /* 0x002fea0003800000 */
.L_x_19855:
        /* <DEDUP_REMOVED lines=11> */
.L_x_19859:
[----:B-1----:R1:W-:Y:S04]  /*a260*/  STL [R1+0x810], R252 ;  /* 0x000810fc01007387 */ /* 0x0023e80000100800 */
[----:B-1----:R-:W2:Y:S01]  /*a270*/  LDL.LU R252, [R1+0x814] ;  /* 0x0008140001fc7983 */ /* 0x002ea20000300800 */
[----:B------:R-:W-:Y:S02]  /*a280*/  IMAD.MOV.U32 R118, RZ, RZ, R117 ;  /* 0x000000ffff767224 */ /* 0x000fe400078e0075 */
[----:B------:R-:W-:Y:S01]  /*a290*/  IMAD.MOV.U32 R242, RZ, RZ, R241 ;  /* 0x000000fffff27224 */ /* 0x000fe200078e00f1 */
[----:B--2---:R1:W-:Y:S04]  /*a2a0*/  STL [R1+0x818], R252 ;  /* 0x000818fc01007387 */ /* 0x0043e80000100800 */
.L_x_19860:
[----:B-1----:R-:W-:Y:S05]  /*a2b0*/  BSYNC B1 ;  /* 0x0000000000017941 */ /* 0x002fea0003800000 */
.L_x_19858:
        /* <DEDUP_REMOVED lines=11> */
.L_x_19862:
[----:B-1----:R-:W2:Y:S04]  /*a370*/  LDL.LU R241, [R1+0x818] ;  /* 0x0008180001f17983 */ /* 0x002ea80000300800 */
[----:B------:R1:W5:Y:S01]  /*a380*/  LDL.LU R252, [R1+0x810] ;  /* 0x0008100001fc7983 */ /* 0x0003620000300800 */
[----:B------:R-:W-:-:S03]  /*a390*/  MOV R117, R116 ;  /* 0x0000007400757202 */ /* 0x000fc60000000f00 */
[----:B--2---:R2:W-:Y:S02]  /*a3a0*/  STL [R1+0x814], R241 ;  /* 0x000814f101007387 */ /* 0x0045e40000100800 */
[----:B--2---:R-:W-:Y:S02]  /*a3b0*/  IMAD.MOV.U32 R241, RZ, RZ, R240 ;  /* 0x000000fffff17224 */ /* 0x004fe400078e00f0 */
.L_x_19863:
[----:B-1----:R-:W-:Y:S05]  /*a3c0*/  BSYNC B1 ;  /* 0x0000000000017941 */ /* 0x002fea0003800000 */
.L_x_19861:
        /* <DEDUP_REMOVED lines=11> */
.L_x_19865:
[----:B-1----:R1:W-:Y:S04]  /*a480*/  STL [R1+0x810], R252 ;  /* 0x000810fc01007387 */ /* 0x0023e80000100800 */
[----:B-1----:R-:W2:Y:S01]  /*a490*/  LDL.LU R252, [R1+0x814] ;  /* 0x0008140001fc7983 */ /* 0x002ea20000300800 */
[----:B------:R-:W-:Y:S02]  /*a4a0*/  IMAD.MOV.U32 R116, RZ, RZ, R123 ;  /* 0x000000ffff747224 */ /* 0x000fe400078e007b */
[----:B------:R-:W-:Y:S01]  /*a4b0*/  IMAD.MOV.U32 R240, RZ, RZ, R247 ;  /* 0x000000fffff07224 */ /* 0x000fe200078e00f7 */
[----:B--2---:R1:W-:Y:S04]  /*a4c0*/  STL [R1+0x818], R252 ;  /* 0x000818fc01007387 */ /* 0x0043e80000100800 */
.L_x_19866:
[----:B-1----:R-:W-:Y:S05]  /*a4d0*/  BSYNC B1 ;  /* 0x0000000000017941 */ /* 0x002fea0003800000 */
.L_x_19864:
        /* <DEDUP_REMOVED lines=11> */
.L_x_19868:
[----:B-1----:R-:W2:Y:S04]  /*a590*/  LDL.LU R247, [R1+0x818] ;  /* 0x0008180001f77983 */ /* 0x002ea80000300800 */
[----:B------:R1:W5:Y:S01]  /*a5a0*/  LDL.LU R252, [R1+0x810] ;  /* 0x0008100001fc7983 */ /* 0x0003620000300800 */
[----:B------:R-:W-:-:S03]  /*a5b0*/  MOV R123, R122 ;  /* 0x0000007a007b7202 */ /* 0x000fc60000000f00 */
[----:B--2---:R2:W-:Y:S02]  /*a5c0*/  STL [R1+0x814], R247 ;  /* 0x000814f701007387 */ /* 0x0045e40000100800 */
[----:B--2---:R-:W-:Y:S02]  /*a5d0*/  IMAD.MOV.U32 R247, RZ, RZ, R246 ;  /* 0x000000fffff77224 */ /* 0x004fe400078e00f6 */
.L_x_19869:
[----:B-1----:R-:W-:Y:S05]  /*a5e0*/  BSYNC B1 ;  /* 0x0000000000017941 */ /* 0x002fea0003800000 */
.L_x_19867:
        /* <DEDUP_REMOVED lines=11> */
.L_x_19871:
[----:B-1----:R1:W-:Y:S04]  /*a6a0*/  STL [R1+0x810], R252 ;  /* 0x000810fc01007387 */ /* 0x0023e80000100800 */
[----:B-1----:R-:W2:Y:S01]  /*a6b0*/  LDL.LU R252, [R1+0x814] ;  /* 0x0008140001fc7983 */ /* 0x002ea20000300800 */
[----:B------:R-:W-:Y:S02]  /*a6c0*/  IMAD.MOV.U32 R122, RZ, RZ, R121 ;  /* 0x000000ffff7a7224 */ /* 0x000fe400078e0079 */
[----:B------:R-:W-:Y:S01]  /*a6d0*/  IMAD.MOV.U32 R246, RZ, RZ, R245 ;  /* 0x000000fffff67224 */ /* 0x000fe200078e00f5 */
[----:B--2---:R1:W-:Y:S04]  /*a6e0*/  STL [R1+0x818], R252 ;  /* 0x000818fc01007387 */ /* 0x0043e80000100800 */
.L_x_19872:
[----:B-1----:R-:W-:Y:S05]  /*a6f0*/  BSYNC B1 ;  /* 0x0000000000017941 */ /* 0x002fea0003800000 */
.L_x_19870:
        /* <DEDUP_REMOVED lines=11> */
.L_x_19874:
[----:B-1----:R-:W2:Y:S04]  /*a7b0*/  LDL.LU R245, [R1+0x818] ;  /* 0x0008180001f57983 */ /* 0x002ea80000300800 */
[----:B------:R1:W5:Y:S01]  /*a7c0*/  LDL.LU R252, [R1+0x810] ;  /* 0x0008100001fc7983 */ /* 0x0003620000300800 */
[----:B------:R-:W-:-:S03]  /*a7d0*/  MOV R121, R120 ;  /* 0x0000007800797202 */ /* 0x000fc60000000f00 */
[----:B--2---:R2:W-:Y:S02]  /*a7e0*/  STL [R1+0x814], R245 ;  /* 0x000814f501007387 */ /* 0x0045e40000100800 */
[----:B--2---:R-:W-:Y:S02]  /*a7f0*/  IMAD.MOV.U32 R245, RZ, RZ, R244 ;  /* 0x000000fffff57224 */ /* 0x004fe400078e00f4 */
.L_x_19875:
[----:B-1----:R-:W-:Y:S05]  /*a800*/  BSYNC B1 ;  /* 0x0000000000017941 */ /* 0x002fea0003800000 */
.L_x_19873:
        /* <DEDUP_REMOVED lines=11> */
.L_x_19877:
[----:B-1----:R1:W-:Y:S04]  /*a8c0*/  STL [R1+0x810], R252 ;  /* 0x000810fc01007387 */ /* 0x0023e80000100800 */
[----:B-1----:R-:W2:Y:S01]  /*a8d0*/  LDL.LU R252, [R1+0x814] ;  /* 0x0008140001fc7983 */ /* 0x002ea20000300800 */
[----:B------:R-:W-:Y:S02]  /*a8e0*/  IMAD.MOV.U32 R120, RZ, RZ, R127 ;  /* 0x000000ffff787224 */ /* 0x000fe400078e007f */
[----:B------:R-:W-:Y:S01]  /*a8f0*/  IMAD.MOV.U32 R244, RZ, RZ, R251 ;  /* 0x000000fffff47224 */ /* 0x000fe200078e00fb */
[----:B--2---:R1:W-:Y:S04]  /*a900*/  STL [R1+0x818], R252 ;  /* 0x000818fc01007387 */ /* 0x0043e80000100800 */
.L_x_19878:
[----:B-1----:R-:W-:Y:S05]  /*a910*/  BSYNC B1 ;  /* 0x0000000000017941 */ /* 0x002fea0003800000 */
.L_x_19876:
        /* <DEDUP_REMOVED lines=11> */
.L_x_19880:
[----:B-1----:R-:W2:Y:S04]  /*a9d0*/  LDL.LU R251, [R1+0x818] ;  /* 0x0008180001fb7983 */ /* 0x002ea80000300800 */
[----:B------:R1:W5:Y:S01]  /*a9e0*/  LDL.LU R252, [R1+0x810] ;  /* 0x0008100001fc7983 */ /* 0x0003620000300800 */
[----:B------:R-:W-:-:S03]  /*a9f0*/  MOV R127, R126 ;  /* 0x0000007e007f7202 */ /* 0x000fc60000000f00 */
[----:B--2---:R2:W-:Y:S02]  /*aa00*/  STL [R1+0x814], R251 ;  /* 0x000814fb01007387 */ /* 0x0045e40000100800 */
[----:B--2---:R-:W-:Y:S02]  /*aa10*/  IMAD.MOV.U32 R251, RZ, RZ, R250 ;  /* 0x000000fffffb7224 */ /* 0x004fe400078e00fa */
.L_x_19881:
[----:B-1----:R-:W-:Y:S05]  /*aa20*/  BSYNC B1 ;  /* 0x0000000000017941 */ /* 0x002fea0003800000 */
.L_x_19879:
        /* <DEDUP_REMOVED lines=11> */
.L_x_19883:
[----:B-1----:R1:W-:Y:S04]  /*aae0*/  STL [R1+0x810], R252 ;  /* 0x000810fc01007387 */ /* 0x0023e80000100800 */
[----:B-1----:R-:W2:Y:S01]  /*aaf0*/  LDL.LU R252, [R1+0x814] ;  /* 0x0008140001fc7983 */ /* 0x002ea20000300800 */
[----:B------:R-:W-:Y:S02]  /*ab00*/  IMAD.MOV.U32 R126, RZ, RZ, R125 ;  /* 0x000000ffff7e7224 */ /* 0x000fe400078e007d */
[----:B------:R-:W-:Y:S01]  /*ab10*/  IMAD.MOV.U32 R250, RZ, RZ, R249 ;  /* 0x000000fffffa7224 */ /* 0x000fe200078e00f9 */
[----:B--2---:R1:W-:Y:S04]  /*ab20*/  STL [R1+0x818], R252 ;  /* 0x000818fc01007387 */ /* 0x0043e80000100800 */
.L_x_19884:
[----:B-1----:R-:W-:Y:S05]  /*ab30*/  BSYNC B1 ;  /* 0x0000000000017941 */ /* 0x002fea0003800000 */
.L_x_19882:
        /* <DEDUP_REMOVED lines=11> */
.L_x_19886:
[----:B-1----:R-:W2:Y:S04]  /*abf0*/  LDL.LU R249, [R1+0x818] ;  /* 0x0008180001f97983 */ /* 0x002ea80000300800 */
[----:B------:R1:W5:Y:S01]  /*ac00*/  LDL.LU R252, [R1+0x810] ;  /* 0x0008100001fc7983 */ /* 0x0003620000300800 */
[----:B------:R-:W-:-:S03]  /*ac10*/  MOV R125, R124 ;  /* 0x0000007c007d7202 */ /* 0x000fc60000000f00 */
[----:B--2---:R2:W-:Y:S02]  /*ac20*/  STL [R1+0x814], R249 ;  /* 0x000814f901007387 */ /* 0x0045e40000100800 */
[----:B--2---:R-:W-:Y:S02]  /*ac30*/  IMAD.MOV.U32 R249, RZ, RZ, R248 ;  /* 0x000000fffff97224 */ /* 0x004fe400078e00f8 */
.L_x_19887:
[----:B-1----:R-:W-:Y:S05]  /*ac40*/  BSYNC B1 ;  /* 0x0000000000017941 */ /* 0x002fea0003800000 */
.L_x_19885:
[----:B------:R-:W2:Y:S01]  /*ac50*/  LDL R124, [R1+0x80c] ;  /* 0x00080c00017c7983 */ /* 0x000ea20000100800 */
[----:B------:R-:W-:Y:S01]  /*ac60*/  BSSY B1, `(.L_x_19888) ;  /* 0x0000010000017945 */ /* 0x000fe20003800000 */
[----:B--2--5:R-:W-:-:S04]  /*ac70*/  FSETP.GT.FTZ.AND P0, PT, R252, R124, PT ;  /* 0x0000007cfc00720b */ /* 0x024fc80003f14000 */
[----:B------:R-:W-:-:S13]  /*ac80*/  ISETP.EQ.OR P0, PT, R3, -0x1, P0 ;  /* 0xffffffff0300780c */ /* 0x000fda0000702670 */
[----:B------:R-:W-:Y:S05]  /*ac90*/  @P0 BRA `(.L_x_19889) ;  /* 0x0000007000000947 */ /* 0x000fea0003800000 */
[----:B------:R-:W2:Y:S01]  /*aca0*/  LDL R248, [R1+0x814] ;  /* 0x0008140001f87983 */ /* 0x000ea20000100800 */
[----:B------:R-:W-:-:S03]  /*acb0*/  FSETP.NEU.FTZ.AND P0, PT, R252, R124, PT ;  /* 0x0000007cfc00720b */ /* 0x000fc60003f1d000 */
[----:B------:R-:W-:Y:S04]  /*acc0*/  STL [R1+0x818], R3 ;  /* 0x0008180301007387 */ /* 0x000fe80000100800 */
[----:B------:R1:W-:Y:S02]  /*acd0*/  STL [R1+0x810], R124 ;  /* 0x0008107c01007387 */ /* 0x0003e40000100800 */
[----:B-1----:R-:W-:Y:S01]  /*ace0*/  IMAD.MOV.U32 R124, RZ, RZ, R252 ;  /* 0x000000ffff7c7224 */ /* 0x002fe200078e00fc */
[----:B--2---:R-:W-:-:S13]  /*acf0*/  ISETP.GE.OR P0, PT, R248, R3, P0 ;  /* 0x00000003f800720c */ /* 0x004fda0000706670 */
[----:B------:R-:W-:Y:S05]  /*ad00*/  @P0 BRA `(.L_x_19890) ;  /* 0x0000005000000947 */ /* 0x000fea0003800000 */
.L_x_19889:
[----:B------:R-:W2:Y:S04]  /*ad10*/  LDL.LU R248, [R1+0x814] ;  /* 0x0008140001f87983 */ /* 0x000ea80000300800 */
[----:B------:R1:W5:Y:S04]  /*ad20*/  LDL.LU R124, [R1+0x80c] ;  /* 0x00080c00017c7983 */ /* 0x0003680000300800 */
[----:B------:R-:W-:Y:S04]  /*ad30*/  STL [R1+0x810], R252 ;  /* 0x000810fc01007387 */ /* 0x000fe80000100800 */
[----:B--2---:R2:W-:Y:S02]  /*ad40*/  STL [R1+0x818], R248 ;  /* 0x000818f801007387 */ /* 0x0045e40000100800 */
[----:B--2---:R-:W-:-:S02]  /*ad50*/  IMAD.MOV.U32 R248, RZ, RZ, R3 ;  /* 0x000000fffff87224 */ /* 0x004fc400078e0003 */
.L_x_19890:
[----:B-1----:R-:W-:Y:S05]  /*ad60*/  BSYNC B1 ;  /* 0x0000000000017941 */ /* 0x002fea0003800000 */
.L_x_19888:
[----:B------:R-:W2:Y:S04]  /*ad70*/  LDL R3, [R1+0x810] ;  /* 0x0008100001037983 */ /* 0x000ea80000100800 */
[----:B------:R-:W2:Y:S01]  /*ad80*/  LDL R252, [R1+0x808] ;  /* 0x0008080001fc7983 */ /* 0x000ea20000100800 */
[----:B------:R-:W-:Y:S01]  /*ad90*/  BSSY B1, `(.L_x_19891) ;  /* 0x0000013000017945 */ /* 0x000fe20003800000 */
[----:B--2---:R-:W-:-:S04]  /*ada0*/  FSETP.GT.FTZ.AND P0, PT, R3, R252, PT ;  /* 0x000000fc0300720b */ /* 0x004fc80003f14000 */
[----:B------:R-:W-:-:S13]  /*adb0*/  ISETP.EQ.OR P0, PT, R2, -0x1, P0 ;  /* 0xffffffff0200780c */ /* 0x000fda0000702670 */
[----:B------:R-:W-:Y:S05]  /*adc0*/  @P0 BRA `(.L_x_19892) ;  /* 0x0000009000000947 */ /* 0x000fea0003800000 */
[----:B------:R1:W-:Y:S04]  /*add0*/  STL [R1+0x82c], R0 ;  /* 0x00082c0001007387 */ /* 0x0003e80000100800 */
[----:B------:R-:W2:Y:S04]  /*ade0*/  LDL R3, [R1+0x818] ;  /* 0x0008180001037983 */ /* 0x000ea80000100800 */
[----:B01----:R-:W3:Y:S04]  /*adf0*/  LDL R0, [R1+0x810] ;  /* 0x0008100001007983 */ /* 0x003ee80000100800 */
[----:B------:R-:W-:Y:S01]  /*ae00*/  STL [R1+0x814], R2 ;  /* 0x0008140201007387 */ /* 0x000fe20000100800 */
[----:B---3--:R-:W-:-:S03]  /*ae10*/  FSETP.NEU.FTZ.AND P0, PT, R0, R252, PT ;  /* 0x000000fc0000720b */ /* 0x008fc60003f1d000 */
[----:B------:R0:W-:Y:S01]  /*ae20*/  STL [R1+0x80c], R0 ;  /* 0x00080c0001007387 */ /* 0x0001e20000100800 */
[----:B--2---:R-:W-:-:S03]  /*ae30*/  ISETP.GE.OR P0, PT, R3, R2, P0 ;  /* 0x000000020300720c */ /* 0x004fc60000706670 */
[----:B0-----:R0:W5:Y:S10]  /*ae40*/  LDL.LU R0, [R1+0x82c] ;  /* 0x00082c0001007983 */ /* 0x0011740000300800 */
[----:B------:R-:W-:Y:S05]  /*ae50*/  @P0 BRA `(.L_x_19893) ;  /* 0x0000006000000947 */ /* 0x000fea0003800000 */
.L_x_19892:
[----:B------:R-:W2:Y:S04]  /*ae60*/  LDL.LU R3, [R1+0x818] ;  /* 0x0008180001037983 */ /* 0x000ea80000300800 */
[----:B------:R1:W5:Y:S04]  /*ae70*/  LDL.LU R252, [R1+0x810] ;  /* 0x0008100001fc7983 */ /* 0x0003680000300800 */
[----:B--2---:R2:W-:Y:S02]  /*ae80*/  STL [R1+0x814], R3 ;  /* 0x0008140301007387 */ /* 0x0045e40000100800 */
[----:B--2---:R-:W-:-:S02]  /*ae90*/  IMAD.MOV.U32 R3, RZ, RZ, R2 ;  /* 0x000000ffff037224 */ /* 0x004fc400078e0002 */
[----:B------:R-:W2:Y:S04]  /*aea0*/  LDL.LU R2, [R1+0x808] ;  /* 0x0008080001027983 */ /* 0x000ea80000300800 */
[----:B--2---:R1:W-:Y:S02]  /*aeb0*/  STL [R1+0x80c], R2 ;  /* 0x00080c0201007387 */ /* 0x0043e40000100800 */
.L_x_19893:
[----:B------:R-:W-:Y:S05]  /*aec0*/  BSYNC B1 ;  /* 0x0000000000017941 */ /* 0x000fea0003800000 */
.L_x_19891:
[----:B-1----:R-:W2:Y:S04]  /*aed0*/  LDL R2, [R1+0x804] ;  /* 0x0008040001027983 */ /* 0x002ea80000100800 */
[----:B-----5:R1:W-:Y:S04]  /*aee0*/  STL [R1+0x82c], R0 ;  /* 0x00082c0001007387 */ /* 0x0203e80000100800 */
[----:B01----:R-:W3:Y:S01]  /*aef0*/  LDL R0, [R1+0x820] ;  /* 0x0008200001007983 */ /* 0x003ee20000100800 */
[----:B--2---:R-:W-:-:S04]  /*af00*/  FSETP.GT.FTZ.AND P0, PT, R252, R2, PT ;  /* 0x00000002fc00720b */ /* 0x004fc80003f14000 */
[----:B---3--:R-:W-:Y:S02]  /*af10*/  ISETP.EQ.OR P0, PT, R0, -0x1, P0 ;  /* 0xffffffff0000780c */ /* 0x008fe40000702670 */
[----:B------:R0:W5:Y:S01]  /*af20*/  LDL.LU R0, [R1+0x82c] ;  /* 0x00082c0001007983 */ /* 0x0001620000300800 */
[----:B------:R-:W-:Y:S10]  /*af30*/  BSSY B1, `(.L_x_19894) ;  /* 0x0000015000017945 */ /* 0x000ff40003800000 */
[----:B------:R-:W-:Y:S05]  /*af40*/  @P0 BRA `(.L_x_19895) ;  /* 0x000000b000000947 */ /* 0x000fea0003800000 */
[----:B0-----:R0:W-:Y:S04]  /*af50*/  STL [R1+0x830], R3 ;  /* 0x0008300301007387 */ /* 0x0011e80000100800 */
[----:B-----5:R1:W-:Y:S01]  /*af60*/  STL [R1+0x82c], R0 ;  /* 0x00082c0001007387 */ /* 0x0203e20000100800 */
[----:B0-----:R-:W-:-:S03]  /*af70*/  IMAD.MOV.U32 R3, RZ, RZ, R2 ;  /* 0x000000ffff037224 */ /* 0x001fc600078e0002 */
[----:B------:R-:W2:Y:S04]  /*af80*/  LDL R2, [R1+0x814] ;  /* 0x0008140001027983 */ /* 0x000ea80000100800 */
[----:B-1----:R-:W2:Y:S01]  /*af90*/  LDL R0, [R1+0x820] ;  /* 0x0008200001007983 */ /* 0x002ea20000100800 */
[----:B------:R-:W-:-:S03]  /*afa0*/  FSETP.NEU.FTZ.AND P0, PT, R252, R3, PT ;  /* 0x00000003fc00720b */ /* 0x000fc60003f1d000 */
[----:B------:R0:W5:Y:S04]  /*afb0*/  LDL.LU R3, [R1+0x830] ;  /* 0x0008300001037983 */ /* 0x0001680000300800 */
[----:B------:R0:W-:Y:S01]  /*afc0*/  STL [R1+0x808], R252 ;  /* 0x000808fc01007387 */ /* 0x0001e20000100800 */
[----:B--2---:R-:W-:-:S03]  /*afd0*/  ISETP.GE.OR P0, PT, R2, R0, P0 ;  /* 0x000000000200720c */ /* 0x004fc60000706670 */
[----:B------:R0:W5:Y:S10]  /*afe0*/  LDL.LU R0, [R1+0x82c] ;  /* 0x00082c0001007983 */ /* 0x0001740000300800 */
[----:B------:R-:W-:Y:S05]  /*aff0*/  @P0 BRA `(.L_x_19896) ;  /* 0x0000008000000947 */ /* 0x000fea0003800000 */
.L_x_19895:
[----:B0----5:R0:W-:Y:S04]  /*b000*/  STL [R1+0x82c], R0 ;  /* 0x00082c0001007387 */ /* 0x0211e80000100800 */
[----:B------:R1:W5:Y:S04]  /*b010*/  LDL.LU R2, [R1+0x820] ;  /* 0x0008200001027983 */ /* 0x0003680000300800 */
[----:B0-----:R-:W2:Y:S04]  /*b020*/  LDL.LU R0, [R1+0x804] ;  /* 0x0008040001007983 */ /* 0x001ea80000300800 */
[----:B--2---:R0:W-:Y:S04]  /*b030*/  STL [R1+0x808], R0 ;  /* 0x0008080001007387 */ /* 0x0041e80000100800 */
[----:B0-----:R-:W2:Y:S04]  /*b040*/  LDL.LU R0, [R1+0x814] ;  /* 0x0008140001007983 */ /* 0x001ea80000300800 */
[----:B------:R-:W-:Y:S04]  /*b050*/  STL [R1+0x804], R252 ;  /* 0x000804fc01007387 */ /* 0x000fe80000100800 */
[----:B--2---:R0:W-:Y:S04]  /*b060*/  STL [R1+0x820], R0 ;  /* 0x0008200001007387 */ /* 0x0041e80000100800 */
[----:B0-----:R1:W5:Y:S02]  /*b070*/  LDL.LU R0, [R1+0x82c] ;  /* 0x00082c0001007983 */ /* 0x0013640000300800 */
.L_x_19896:
[----:B0-----:R-:W-:Y:S05]  /*b080*/  BSYNC B1 ;  /* 0x0000000000017941 */ /* 0x001fea0003800000 */
.L_x_19894:
[----:B-----5:R-:W-:-:S04]  /*b090*/  IADD3 R0, R0, 0x20, RZ ;  /* 0x0000002000007810 */ /* 0x020fc80007ffe0ff */
[----:B------:R-:W-:-:S13]  /*b0a0*/  ISETP.GE.AND P0, PT, R0, c[0x0][0x220], PT ;  /* 0x0000880000007a0c */ /* 0x000fda0003f06270 */
[----:B------:R-:W-:Y:S01]  /*b0b0*/  @P0 CALL.REL.NOINC `(.L_x_19897) ;  /* 0x0000001000000944 */ /* 0x000fe20003c00000 */
[----:B------:R-:W-:Y:S05]  /*b0c0*/  BRA `(.L_x_19898) ;  /* 0xffff735000007947 */ /* 0x000fea000383ffff */
.L_x_19897:
[----:B------:R-:W-:Y:S05]  /*b0d0*/  BRA `(.L_x_19511) ;  /* 0x00009cd000007947 */ /* 0x000fea0003800000 */
.L_x_19512:
[----:B------:R-:W-:Y:S01]  /*b0e0*/  IABS R2, c[0x0][0x224] ;  /* 0x0000890000027a13 */ /* 0x000fe20000000000 */
[----:B------:R-:W-:Y:S01]  /*b0f0*/  IMAD.MOV.U32 R129, RZ, RZ, -0x800001 ;  /* 0xff7fffffff817424 */ /* 0x000fe200078e00ff */
[----:B------:R-:W-:Y:S01]  /*b100*/  MOV R130, 0xff7fffff ;  /* 0xff7fffff00827802 */ /* 0x000fe20000000f00 */
[----:B------:R-:W-:Y:S01]  /*b110*/  IMAD.MOV.U32 R128, RZ, RZ, -0x800001 ;  /* 0xff7fffffff807424 */ /* 0x000fe200078e00ff */
[----:B------:R-:W-:Y:S01]  /*b120*/  MOV R6, R2 ;  /* 0x0000000200067202 */ /* 0x000fe20000000f00 */
[----:B------:R-:W-:Y:S01]  /*b130*/  IMAD.MOV.U32 R2, RZ, RZ, RZ ;  /* 0x000000ffff027224 */ /* 0x000fe200078e00ff */
[----:B------:R-:W-:Y:S01]  /*b140*/  STL [R1+0x808], R129 ;  /* 0x0008088101007387 */ /* 0x000fe20000100800 */
[----:B------:R-:W-:Y:S01]  /*b150*/  MOV R11, 0xff7fffff ;  /* 0xff7fffff000b7802 */ /* 0x000fe20000000f00 */
[----:B------:R-:W0:Y:S01]  /*b160*/  I2F.RP R4, R6 ;  /* 0x0000000600047306 */ /* 0x000e220000209400 */
[----:B------:R-:W-:Y:S01]  /*b170*/  IMAD.MOV.U32 R10, RZ, RZ, -0x800001 ;  /* 0xff7fffffff0a7424 */ /* 0x000fe200078e00ff */
[----:B------:R-:W-:Y:S01]  /*b180*/  STL [R1+0x80c], R130 ;  /* 0x00080c8201007387 */ /* 0x000fe20000100800 */
        /* <DEDUP_REMOVED lines=13> */
[----:B0-----:R-:W0:Y:S01]  /*b260*/  MUFU.RCP R4, R4 ;  /* 0x0000000400047308 */ /* 0x001e220000001000 */
        /* <DEDUP_REMOVED lines=15> */
[----:B0-----:R-:W-:Y:S01]  /*b360*/  IADD3 R5, R4, 0xffffffe, RZ ;  /* 0x0ffffffe04057810 */ /* 0x001fe20007ffe0ff */
[----:B------:R-:W-:Y:S01]  /*b370*/  IMAD.MOV.U32 R31, RZ, RZ, -0x800001 ;  /* 0xff7fffffff1f7424 */ /* 0x000fe200078e00ff */
[----:B------:R-:W-:Y:S01]  /*b380*/  MOV R85, 0xff7fffff ;  /* 0xff7fffff00557802 */ /* 0x000fe20000000f00 */
[----:B------:R-:W-:Y:S01]  /*b390*/  IMAD.MOV.U32 R30, RZ, RZ, -0x800001 ;  /* 0xff7fffffff1e7424 */ /* 0x000fe200078e00ff */
[----:B------:R0:W2:Y:S01]  /*b3a0*/  F2I.FTZ.U32.TRUNC.NTZ R3, R5 ;  /* 0x0000000500037305 */ /* 0x0000a2000021f000 */
        /* <DEDUP_REMOVED lines=13> */
[----:B------:R0:W-:Y:S01]  /*b480*/  STL [R1+0x81c], R5 ;  /* 0x00081c0501007387 */ /* 0x0001e20000100800 */
[----:B------:R-:W-:Y:S01]  /*b490*/  IMAD.MOV.U32 R38, RZ, RZ, -0x800001 ;  /* 0xff7fffffff267424 */ /* 0x000fe200078e00ff */
[----:B-1----:R-:W-:Y:S01]  /*b4a0*/  MOV R128, 0xffffffff ;  /* 0xffffffff00807802 */ /* 0x002fe20000000f00 */
[--C-:B--2---:R-:W-:Y:S01]  /*b4b0*/  IMAD.MOV R7, RZ, RZ, -R3.reuse ;  /* 0x000000ffff077224 */ /* 0x104fe200078e0a03 */
[----:B------:R-:W-:Y:S01]  /*b4c0*/  MOV R138, 0xffffffff ;  /* 0xffffffff008a7802 */ /* 0x000fe20000000f00 */
[----:B------:R-:W-:Y:S01]  /*b4d0*/  IMAD.MOV.U32 R36, RZ, RZ, -0x800001 ;  /* 0xff7fffffff247424 */ /* 0x000fe200078e00ff */
[----:B------:R-:W-:Y:S01]  /*b4e0*/  MOV R140, 0xffffffff ;  /* 0xffffffff008c7802 */ /* 0x000fe20000000f00 */
[----:B------:R-:W-:Y:S01]  /*b4f0*/  IMAD R7, R7, R6, RZ ;  /* 0x0000000607077224 */ /* 0x000fe200078e02ff */
[----:B------:R-:W-:Y:S01]  /*b500*/  MOV R150, 0xffffffff ;  /* 0xffffffff00967802 */ /* 0x000fe20000000f00 */
[----:B------:R-:W-:Y:S01]  /*b510*/  IMAD.MOV.U32 R6, RZ, RZ, -0x800001 ;  /* 0xff7fffffff067424 */ /* 0x000fe200078e00ff */
[----:B0-----:R-:W-:Y:S01]  /*b520*/  MOV R5, 0xffffffff ;  /* 0xffffffff00057802 */ /* 0x001fe20000000f00 */
[----:B------:R-:W-:Y:S01]  /*b530*/  IMAD.HI.U32 R4, R3, R7, R2 ;  /* 0x0000000703047227 */ /* 0x000fe200078e0002 */
[----:B------:R-:W-:-:S02]  /*b540*/  MOV R152, 0xffffffff ;  /* 0xffffffff00987802 */ /* 0x000fc40000000f00 */
[----:B------:R-:W-:Y:S01]  /*b550*/  MOV R162, 0xffffffff ;  /* 0xffffffff00a27802 */ /* 0x000fe20000000f00 */
        /* <DEDUP_REMOVED lines=15> */
[----:B-1----:R-:W-:Y:S01]  /*b650*/  IMAD.MOV.U32 R4, RZ, RZ, -0x1 ;  /* 0xffffffffff047424 */ /* 0x002fe200078e00ff */
        /* <DEDUP_REMOVED lines=185> */
.L_x_20283:
[----:B------:R0:W-:Y:S04]  /*c1f0*/  STL [R1+0x840], R6 ;  /* 0x0008400601007387 */ /* 0x0001e80000100800 */
[----:B0-----:R-:W2:Y:S01]  /*c200*/  LDL R6, [R1+0x824] ;  /* 0x0008240001067983 */ /* 0x001ea20000100800 */
[----:B------:R-:W-:-:S03]  /*c210*/  IABS R252, R0 ;  /* 0x0000000000fc7213 */ /* 0x000fc60000000000 */
[----:B------:R0:W-:Y:S04]  /*c220*/  STL.64 [R1+0x838], R4 ;  /* 0x0008380401007387 */ /* 0x0001e80000100a00 */
[----:B-1----:R1:W-:Y:S04]  /*c230*/  STL [R1+0x830], R3 ;  /* 0x0008300301007387 */ /* 0x0023e80000100800 */
[----:B------:R3:W-:Y:S01]  /*c240*/  STL [R1+0x82c], R2 ;  /* 0x00082c0201007387 */ /* 0x0007e20000100800 */
[----:B0-----:R-:W-:-:S05]  /*c250*/  IABS R5, c[0x0][0x224] ;  /* 0x0000890000057a13 */ /* 0x001fca0000000000 */
[----:B-1----:R-:W-:Y:S01]  /*c260*/  IMAD.MOV.U32 R3, RZ, RZ, R5 ;  /* 0x000000ffff037224 */ /* 0x002fe200078e0005 */
[----:B------:R-:W-:Y:S01]  /*c270*/  SHF.R.S32.HI R4, RZ, 0x1f, R0 ;  /* 0x0000001fff047819 */ /* 0x000fe20000011400 */
[----:B--2---:R-:W-:-:S04]  /*c280*/  IMAD.HI.U32 R6, R6, R252, RZ ;  /* 0x000000fc06067227 */ /* 0x004fc800078e00ff */
[----:B---3--:R-:W-:Y:S02]  /*c290*/  IMAD.MOV R2, RZ, RZ, -R6 ;  /* 0x000000ffff027224 */ /* 0x008fe400078e0a06 */
[----:B------:R-:W0:Y:S02]  /*c2a0*/  S2R R6, SR_CTAID.X ;  /* 0x0000000000067919 */ /* 0x000e240000002500 */
[----:B------:R-:W-:Y:S01]  /*c2b0*/  IMAD R252, R3, R2, R252 ;  /* 0x0000000203fc7224 */ /* 0x000fe200078e02fc */
[----:B------:R-:W-:Y:S01]  /*c2c0*/  ISETP.NE.AND P1, PT, RZ, c[0x0][0x224], PT ;  /* 0x00008900ff007a0c */ /* 0x000fe20003f25270 */
[----:B------:R-:W2:Y:S03]  /*c2d0*/  LDL R2, [R1+0x800] ;  /* 0x0008000001027983 */ /* 0x000ea60000100800 */
[----:B------:R-:W-:-:S13]  /*c2e0*/  ISETP.GT.U32.AND P0, PT, R5, R252, PT ;  /* 0x000000fc0500720c */ /* 0x000fda0003f04070 */
[----:B------:R-:W-:Y:S02]  /*c2f0*/  @!P0 IMAD.IADD R252, R252, 0x1, -R3 ;  /* 0x00000001fcfc8824 */ /* 0x000fe400078e0a03 */
[----:B0-----:R-:W-:-:S03]  /*c300*/  IMAD R6, R6, c[0x0][0x220], RZ ;  /* 0x0000880006067a24 */ /* 0x001fc600078e02ff */
[----:B------:R-:W-:-:S13]  /*c310*/  ISETP.GT.U32.AND P0, PT, R5, R252, PT ;  /* 0x000000fc0500720c */ /* 0x000fda0003f04070 */
[----:B------:R-:W-:Y:S01]  /*c320*/  @!P0 IMAD.IADD R252, R252, 0x1, -R3 ;  /* 0x00000001fcfc8824 */ /* 0x000fe200078e0a03 */
[----:B------:R-:W-:-:S04]  /*c330*/  IADD3 R3, P0, R6, R0, RZ ;  /* 0x0000000006037210 */ /* 0x000fc80007f1e0ff */
[----:B------:R-:W-:Y:S02]  /*c340*/  LEA.HI.X.SX32 R6, R6, R4, 0x1, P0 ;  /* 0x0000000406067211 */ /* 0x000fe400000f0eff */
[----:B------:R-:W-:-:S04]  /*c350*/  LEA R4, P0, R3, c[0x0][0x168], 0x2 ;  /* 0x00005a0003047a11 */ /* 0x000fc800078010ff */
[----:B------:R-:W-:Y:S02]  /*c360*/  LEA.HI.X R5, R3, c[0x0][0x16c], R6, 0x2, P0 ;  /* 0x00005b0003057a11 */ /* 0x000fe400000f1406 */
[----:B------:R0:W5:Y:S04]  /*c370*/  LDL.LU R6, [R1+0x840] ;  /* 0x0008400001067983 */ /* 0x0001680000300800 */
[----:B------:R1:W3:Y:S01]  /*c380*/  LDG.E.CONSTANT R3, [R4.64] ;  /* 0x0000000404037981 */ /* 0x0002e2000c1e9900 */
[----:B------:R-:W-:-:S03]  /*c390*/  ISETP.GE.AND P0, PT, R0, RZ, PT ;  /* 0x000000ff0000720c */ /* 0x000fc60003f06270 */
[----:B-1----:R0:W5:Y:S10]  /*c3a0*/  LDL.LU.64 R4, [R1+0x838] ;  /* 0x0008380001047983 */ /* 0x0021740000300a00 */
[----:B------:R-:W-:Y:S01]  /*c3b0*/  @!P0 IMAD.MOV R252, RZ, RZ, -R252 ;  /* 0x000000fffffc8224 */ /* 0x000fe200078e0afc */
[----:B------:R-:W-:-:S06]  /*c3c0*/  @!P1 LOP3.LUT R252, RZ, c[0x0][0x224], RZ, 0x33, !PT ;  /* 0x00008900fffc9a12 */ /* 0x000fcc00078e33ff */
[----:B------:R-:W3:Y:S02]  /*c3d0*/  I2F R252, R252 ;  /* 0x000000fc00fc7306 */ /* 0x000ee40000201400 */
[----:B---3--:R-:W-:Y:S02]  /*c3e0*/  FFMA.FTZ R3, R252, c[0x0][0x230], R3 ;  /* 0x00008c00fc037a23 */ /* 0x008fe40000010003 */
[----:B------:R-:W3:Y:S04]  /*c3f0*/  LDL R252, [R1+0x81c] ;  /* 0x00081c0001fc7983 */ /* 0x000ee80000100800 */
[----:B------:R1:W-:Y:S01]  /*c400*/  STL [R1+0x810], R3 ;  /* 0x0008100301007387 */ /* 0x0003e20000100800 */
[----:B---3--:R-:W-:-:S03]  /*c410*/  FSETP.GEU.FTZ.AND P0, PT, R252, R3, PT ;  /* 0x00000003fc00720b */ /* 0x008fc60003f1e000 */
[----:B-1----:R0:W5:Y:S01]  /*c420*/  LDL.LU R3, [R1+0x830] ;  /* 0x0008300001037983 */ /* 0x0021620000300800 */
[----:B--2---:R-:W-:-:S03]  /*c430*/  ISETP.EQ.OR P0, PT, R2, -0x1, !P0 ;  /* 0xffffffff0200780c */ /* 0x004fc60004702670 */
        /* <DEDUP_REMOVED lines=13> */
.L_x_19900:
[----:B0-----:R0:W5:Y:S04]  /*c510*/  LDL.LU R252, [R1+0x810] ;  /* 0x0008100001fc7983 */ /* 0x0011680000300800 */
[----:B------:R0:W-:Y:S02]  /*c520*/  STL [R1+0x800], R0 ;  /* 0x0008000001007387 */ /* 0x0001e40000100800 */
.L_x_19901:
[----:B------:R-:W-:Y:S05]  /*c530*/  BSYNC B1 ;  /* 0x0000000000017941 */ /* 0x000fea0003800000 */
.L_x_19899:
        /* <DEDUP_REMOVED lines=14> */
.L_x_19903:
[----:B------:R1:W-:Y:S04]  /*c620*/  STL [R1+0x810], R252 ;  /* 0x000810fc01007387 */ /* 0x0003e80000100800 */
[----:B-1----:R-:W2:Y:S04]  /*c630*/  LDL.LU R252, [R1+0x800] ;  /* 0x0008000001fc7983 */ /* 0x002ea80000300800 */
[----:B------:R1:W-:Y:S04]  /*c640*/  STL [R1+0x81c], R7 ;  /* 0x00081c0701007387 */ /* 0x0003e80000100800 */
[----:B------:R1:W-:Y:S04]  /*c650*/  STL [R1+0x800], R131 ;  /* 0x0008008301007387 */ /* 0x0003e80000100800 */
[----:B--2---:R1:W-:Y:S02]  /*c660*/  STL [R1+0x818], R252 ;  /* 0x000818fc01007387 */ /* 0x0043e40000100800 */
.L_x_19904:
[----:B------:R-:W-:Y:S05]  /*c670*/  BSYNC B1 ;  /* 0x0000000000017941 */ /* 0x000fea0003800000 */
.L_x_19902:
[----:B-1----:R-:W2:Y:S01]  /*c680*/  LDL R7, [R1+0x810] ;  /* 0x0008100001077983 */ /* 0x002ea20000100800 */
        /* <DEDUP_REMOVED lines=10> */
.L_x_19906:
[----:B-1----:R-:W2:Y:S04]  /*c730*/  LDL.LU R131, [R1+0x818] ;  /* 0x0008180001837983 */ /* 0x002ea80000300800 */
[----:B------:R1:W5:Y:S01]  /*c740*/  LDL.LU R252, [R1+0x810] ;  /* 0x0008100001fc7983 */ /* 0x0003620000300800 */
[----:B------:R-:W-:-:S03]  /*c750*/  IMAD.MOV.U32 R7, RZ, RZ, R6 ;  /* 0x000000ffff077224 */ /* 0x000fc600078e0006 */
[----:B--2---:R2:W-:Y:S02]  /*c760*/  STL [R1+0x814], R131 ;  /* 0x0008148301007387 */ /* 0x0045e40000100800 */
[----:B--2---:R-:W-:Y:S02]  /*c770*/  IMAD.MOV.U32 R131, RZ, RZ, R130 ;  /* 0x000000ffff837224 */ /* 0x004fe400078e0082 */
.L_x_19907:
[----:B-1----:R-:W-:Y:S05]  /*c780*/  BSYNC B1 ;  /* 0x0000000000017941 */ /* 0x002fea0003800000 */
.L_x_19905:
        /* <DEDUP_REMOVED lines=11> */
.L_x_19909:
[----:B-1----:R1:W-:Y:S04]  /*c840*/  STL [R1+0x810], R252 ;  /* 0x000810fc01007387 */ /* 0x0023e80000100800 */
[----:B-1----:R-:W2:Y:S01]  /*c850*/  LDL.LU R252, [R1+0x814] ;  /* 0x0008140001fc7983 */ /* 0x002ea20000300800 */
[----:B------:R-:W-:Y:S02]  /*c860*/  IMAD.MOV.U32 R6, RZ, RZ, R5 ;  /* 0x000000ffff067224 */ /* 0x000fe400078e0005 */
[----:B------:R-:W-:Y:S01]  /*c870*/  IMAD.MOV.U32 R130, RZ, RZ, R129 ;  /* 0x000000ffff827224 */ /* 0x000fe200078e0081 */
[----:B--2---:R1:W-:Y:S04]  /*c880*/  STL [R1+0x818], R252 ;  /* 0x000818fc01007387 */ /* 0x0043e80000100800 */
.L_x_19910:
[----:B-1----:R-:W-:Y:S05]  /*c890*/  BSYNC B1 ;  /* 0x0000000000017941 */ /* 0x002fea0003800000 */
.L_x_19908:
        /* <DEDUP_REMOVED lines=11> */
.L_x_19912:
[----:B-1----:R-:W2:Y:S04]  /*c950*/  LDL.LU R129, [R1+0x818] ;  /* 0x0008180001817983 */ /* 0x002ea80000300800 */
[----:B------:R1:W5:Y:S01]  /*c960*/  LDL.LU R252, [R1+0x810] ;  /* 0x0008100001fc7983 */ /* 0x0003620000300800 */
[----:B------:R-:W-:-:S03]  /*c970*/  IMAD.MOV.U32 R5, RZ, RZ, R4 ;  /* 0x000000ffff057224 */ /* 0x000fc600078e0004 */
[----:B--2---:R2:W-:Y:S02]  /*c980*/  STL [R1+0x814], R129 ;  /* 0x0008148101007387 */ /* 0x0045e40000100800 */
[----:B--2---:R-:W-:Y:S02]  /*c990*/  IMAD.MOV.U32 R129, RZ, RZ, R128 ;  /* 0x000000ffff817224 */ /* 0x004fe400078e0080 */
.L_x_19913:
[----:B-1----:R-:W-:Y:S05]  /*c9a0*/  BSYNC B1 ;  /* 0x0000000000017941 */ /* 0x002fea0003800000 */
.L_x_19911:
        /* <DEDUP_REMOVED lines=11> */
.L_x_19915:
[----:B-1----:R1:W-:Y:S04]  /*ca60*/  STL [R1+0x810], R252 ;  /* 0x000810fc01007387 */ /* 0x0023e80000100800 */
[----:B-1----:R-:W2:Y:S01]  /*ca70*/  LDL.LU R252, [R1+0x814] ;  /* 0x0008140001fc7983 */ /* 0x002ea20000300800 */
[----:B------:R-:W-:Y:S02]  /*ca80*/  IMAD.MOV.U32 R4, RZ, RZ, R11 ;  /* 0x000000ffff047224 */ /* 0x000fe400078e000b */
[----:B------:R-:W-:Y:S01]  /*ca90*/  IMAD.MOV.U32 R128, RZ, RZ, R135 ;  /* 0x000000ffff807224 */ /* 0x000fe200078e0087 */
[----:B--2---:R1:W-:Y:S04]  /*caa0*/  STL [R1+0x818], R252 ;  /* 0x000818fc01007387 */ /* 0x0043e80000100800 */
.L_x_19916:
[----:B-1----:R-:W-:Y:S05]  /*cab0*/  BSYNC B1 ;  /* 0x0000000000017941 */ /* 0x002fea0003800000 */
.L_x_19914:
        /* <DEDUP_REMOVED lines=11> */
.L_x_19918:
[----:B-1----:R-:W2:Y:S04]  /*cb70*/  LDL.LU R135, [R1+0x818] ;  /* 0x0008180001877983 */ /* 0x002ea80000300800 */
[----:B------:R1:W5:Y:S01]  /*cb80*/  LDL.LU R252, [R1+0x810] ;  /* 0x0008100001fc7983 */ /* 0x0003620000300800 */
[----:B------:R-:W-:-:S03]  /*cb90*/  IMAD.MOV.U32 R11, RZ, RZ, R10 ;  /* 0x000000ffff0b7224 */ /* 0x000fc600078e000a */
[----:B--2---:R2:W-:Y:S02]  /*cba0*/  STL [R1+0x814], R135 ;  /* 0x0008148701007387 */ /* 0x0045e40000100800 */
[----:B--2---:R-:W-:Y:S02]  /*cbb0*/  IMAD.MOV.U32 R135, RZ, RZ, R134 ;  /* 0x000000ffff877224 */ /* 0x004fe400078e0086 */
.L_x_19919:
[----:B-1----:R-:W-:Y:S05]  /*cbc0*/  BSYNC B1 ;  /* 0x0000000000017941 */ /* 0x002fea0003800000 */
.L_x_19917:
        /* <DEDUP_REMOVED lines=11> */
.L_x_19921:
[----:B-1----:R1:W-:Y:S04]  /*cc80*/  STL [R1+0x810], R252 ;  /* 0x000810fc01007387 */ /* 0x0023e80000100800 */
[----:B-1----:R-:W2:Y:S01]  /*cc90*/  LDL.LU R252, [R1+0x814] ;  /* 0x0008140001fc7983 */ /* 0x002ea20000300800 */
[----:B------:R-:W-:Y:S02]  /*cca0*/  IMAD.MOV.U32 R10, RZ, RZ, R9 ;  /* 0x000000ffff0a7224 */ /* 0x000fe400078e0009 */
[----:B------:R-:W-:Y:S01]  /*ccb0*/  IMAD.MOV.U32 R134, RZ, RZ, R133 ;  /* 0x000000ffff867224 */ /* 0x000fe200078e0085 */
[----:B--2---:R1:W-:Y:S04]  /*ccc0*/  STL [R1+0x818], R252 ;  /* 0x000818fc01007387 */ /* 0x0043e80000100800 */
.L_x_19922:
[----:B-1----:R-:W-:Y:S05]  /*ccd0*/  BSYNC B1 ;  /* 0x0000000000017941 */ /* 0x002fea0003800000 */
.L_x_19920:
        /* <DEDUP_REMOVED lines=11> */
.L_x_19924:
[----:B-1----:R-:W2:Y:S04]  /*cd90*/  LDL.LU R133, [R1+0x818] ;  /* 0x0008180001857983 */ /* 0x002ea80000300800 */
[----:B------:R1:W5:Y:S01]  /*cda0*/  LDL.LU R252, [R1+0x810] ;  /* 0x0008100001fc7983 */ /* 0x0003620000300800 */
[----:B------:R-:W-:-:S03]  /*cdb0*/  IMAD.MOV.U32 R9, RZ, RZ, R8 ;  /* 0x000000ffff097224 */ /* 0x000fc600078e0008 */
[----:B--2---:R2:W-:Y:S02]  /*cdc0*/  STL [R1+0x814], R133 ;  /* 0x0008148501007387 */ /* 0x0045e40000100800 */
[----:B--2---:R-:W-:Y:S02]  /*cdd0*/  IMAD.MOV.U32 R133, RZ, RZ, R132 ;  /* 0x000000ffff857224 */ /* 0x004fe400078e0084 */
.L_x_19925:
[----:B-1----:R-:W-:Y:S05]  /*cde0*/  BSYNC B1 ;  /* 0x0000000000017941 */ /* 0x002fea0003800000 */
.L_x_19923:
        /* <DEDUP_REMOVED lines=11> */
.L_x_19927:
[----:B-1----:R1:W-:Y:S04]  /*cea0*/  STL [R1+0x810], R252 ;  /* 0x000810fc01007387 */ /* 0x0023e80000100800 */
[----:B-1----:R-:W2:Y:S01]  /*ceb0*/  LDL.LU R252, [R1+0x814] ;  /* 0x0008140001fc7983 */ /* 0x002ea20000300800 */
[----:B------:R-:W-:Y:S02]  /*cec0*/  IMAD.MOV.U32 R8, RZ, RZ, R15 ;  /* 0x000000ffff087224 */ /* 0x000fe400078e000f */
[----:B------:R-:W-:Y:S01]  /*ced0*/  IMAD.MOV.U32 R132, RZ, RZ, R139 ;  /* 0x000000ffff847224 */ /* 0x000fe200078e008b */
[----:B--2---:R1:W-:Y:S04]  /*cee0*/  STL [R1+0x818], R252 ;  /* 0x000818fc01007387 */ /* 0x0043e80000100800 */
.L_x_19928:
[----:B-1----:R-:W-:Y:S05]  /*cef0*/  BSYNC B1 ;  /* 0x0000000000017941 */ /* 0x002fea0003800000 */
.L_x_19926:
        /* <DEDUP_REMOVED lines=11> */
.L_x_19930:
[----:B-1----:R-:W2:Y:S04]  /*cfb0*/  LDL.LU R139, [R1+0x818] ;  /* 0x00081800018b7983 */ /* 0x002ea80000300800 */
[----:B------:R1:W5:Y:S01]  /*cfc0*/  LDL.LU R252, [R1+0x810] ;  /* 0x0008100001fc7983 */ /* 0x0003620000300800 */
[----:B------:R-:W-:-:S03]  /*cfd0*/  IMAD.MOV.U32 R15, RZ, RZ, R14 ;  /* 0x000000ffff0f7224 */ /* 0x000fc600078e000e */
[----:B--2---:R2:W-:Y:S02]  /*cfe0*/  STL [R1+0x814], R139 ;  /* 0x0008148b01007387 */ /* 0x0045e40000100800 */
[----:B--2---:R-:W-:Y:S02]  /*cff0*/  IMAD.MOV.U32 R139, RZ, RZ, R138 ;  /* 0x000000ffff8b7224 */ /* 0x004fe400078e008a */
.L_x_19931:
[----:B-1----:R-:W-:Y:S05]  /*d000*/  BSYNC B1 ;  /* 0x0000000000017941 */ /* 0x002fea0003800000 */
.L_x_19929:
        /* <DEDUP_REMOVED lines=11> */
.L_x_19933:
[----:B-1----:R1:W-:Y:S04]  /*d0c0*/  STL [R1+0x810], R252 ;  /* 0x000810fc01007387 */ /* 0x0023e80000100800 */
[----:B-1----:R-:W2:Y:S01]  /*d0d0*/  LDL.LU R252, [R1+0x814] ;  /* 0x0008140001fc7983 */ /* 0x002ea20000300800 */
[----:B------:R-:W-:Y:S02]  /*d0e0*/  IMAD.MOV.U32 R14, RZ, RZ, R13 ;  /* 0x000000ffff0e7224 */ /* 0x000fe400078e000d */
[----:B------:R-:W-:Y:S01]  /*d0f0*/  IMAD.MOV.U32 R138, RZ, RZ, R137 ;  /* 0x000000ffff8a7224 */ /* 0x000fe200078e0089 */
[----:B--2---:R1:W-:Y:S04]  /*d100*/  STL [R1+0x818], R252 ;  /* 0x000818fc01007387 */ /* 0x0043e80000100800 */
.L_x_19934:
[----:B-1----:R-:W-:Y:S05]  /*d110*/  BSYNC B1 ;  /* 0x0000000000017941 */ /* 0x002fea0003800000 */
.L_x_19932:
        /* <DEDUP_REMOVED lines=11> */
.L_x_19936:
[----:B-1----:R-:W2:Y:S04]  /*d1d0*/  LDL.LU R137, [R1+0x818] ;  /* 0x0008180001897983 */ /* 0x002ea80000300800 */
[----:B------:R1:W5:Y:S01]  /*d1e0*/  LDL.LU R252, [R1+0x810] ;  /* 0x0008100001fc7983 */ /* 0x0003620000300800 */
[----:B------:R-:W-:-:S03]  /*d1f0*/  IMAD.MOV.U32 R13, RZ, RZ, R12 ;  /* 0x000000ffff0d7224 */ /* 0x000fc600078e000c */
[----:B--2---:R2:W-:Y:S02]  /*d200*/  STL [R1+0x814], R137 ;  /* 0x0008148901007387 */ /* 0x0045e40000100800 */
[----:B--2---:R-:W-:Y:S02]  /*d210*/  IMAD.MOV.U32 R137, RZ, RZ, R136 ;  /* 0x000000ffff897224 */ /* 0x004fe400078e0088 */
.L_x_19937:
[----:B-1----:R-:W-:Y:S05]  /*d220*/  BSYNC B1 ;  /* 0x0000000000017941 */ /* 0x002fea0003800000 */
.L_x_19935:
        /* <DEDUP_REMOVED lines=11> */
.L_x_19939:
[----:B-1----:R1:W-:Y:S04]  /*d2e0*/  STL [R1+0x810], R252 ;  /* 0x000810fc01007387 */ /* 0x0023e80000100800 */
[----:B-1----:R-:W2:Y:S01]  /*d2f0*/  LDL.LU R252, [R1+0x814] ;  /* 0x0008140001fc7983 */ /* 0x002ea20000300800 */
[----:B------:R-:W-:Y:S02]  /*d300*/  IMAD.MOV.U32 R12, RZ, RZ, R19 ;  /* 0x000000ffff0c7224 */ /* 0x000fe400078e0013 */
[----:B------:R-:W-:Y:S01]  /*d310*/  IMAD.MOV.U32 R136, RZ, RZ, R143 ;  /* 0x000000ffff887224 */ /* 0x000fe200078e008f */
[----:B--2---:R1:W-:Y:S04]  /*d320*/  STL [R1+0x818], R252 ;  /* 0x000818fc01007387 */ /* 0x0043e80000100800 */
.L_x_19940:
[----:B-1----:R-:W-:Y:S05]  /*d330*/  BSYNC B1 ;  /* 0x0000000000017941 */ /* 0x002fea0003800000 */
.L_x_19938:
        /* <DEDUP_REMOVED lines=11> */
.L_x_19942:
[----:B-1----:R-:W2:Y:S04]  /*d3f0*/  LDL.LU R143, [R1+0x818] ;  /* 0x00081800018f7983 */ /* 0x002ea80000300800 */
[----:B------:R1:W5:Y:S01]  /*d400*/  LDL.LU R252, [R1+0x810] ;  /* 0x0008100001fc7983 */ /* 0x0003620000300800 */
[----:B------:R-:W-:-:S03]  /*d410*/  IMAD.MOV.U32 R19, RZ, RZ, R18 ;  /* 0x000000ffff137224 */ /* 0x000fc600078e0012 */
[----:B--2---:R2:W-:Y:S02]  /*d420*/  STL [R1+0x814], R143 ;  /* 0x0008148f01007387 */ /* 0x0045e40000100800 */
[----:B--2---:R-:W-:Y:S02]  /*d430*/  IMAD.MOV.U32 R143, RZ, RZ, R142 ;  /* 0x000000ffff8f7224 */ /* 0x004fe400078e008e */
.L_x_19943:
[----:B-1----:R-:W-:Y:S05]  /*d440*/  BSYNC B1 ;  /* 0x0000000000017941 */ /* 0x002fea0003800000 */
.L_x_19941:
        /* <DEDUP_REMOVED lines=11> */
.L_x_19945:
[----:B-1----:R1:W-:Y:S04]  /*d500*/  STL [R1+0x810], R252 ;  /* 0x000810fc01007387 */ /* 0x0023e80000100800 */
[----:B-1----:R-:W2:Y:S01]  /*d510*/  LDL.LU R252, [R1+0x814] ;  /* 0x0008140001fc7983 */ /* 0x002ea20000300800 */
[----:B------:R-:W-:Y:S02]  /*d520*/  IMAD.MOV.U32 R18, RZ, RZ, R17 ;  /* 0x000000ffff127224 */ /* 0x000fe400078e0011 */
[----:B------:R-:W-:Y:S01]  /*d530*/  IMAD.MOV.U32 R142, RZ, RZ, R141 ;  /* 0x000000ffff8e7224 */ /* 0x000fe200078e008d */
[----:B--2---:R1:W-:Y:S04]  /*d540*/  STL [R1+0x818], R252 ;  /* 0x000818fc01007387 */ /* 0x0043e80000100800 */
.L_x_19946:
[----:B-1----:R-:W-:Y:S05]  /*d550*/  BSYNC B1 ;  /* 0x0000000000017941 */ /* 0x002fea0003800000 */
.L_x_19944:
        /* <DEDUP_REMOVED lines=11> */
.L_x_19948:
[----:B-1----:R-:W2:Y:S04]  /*d610*/  LDL.LU R141, [R1+0x818] ;  /* 0x00081800018d7983 */ /* 0x002ea80000300800 */
[----:B------:R1:W5:Y:S01]  /*d620*/  LDL.LU R252, [R1+0x810] ;  /* 0x0008100001fc7983 */ /* 0x0003620000300800 */
[----:B------:R-:W-:-:S03]  /*d630*/  IMAD.MOV.U32 R17, RZ, RZ, R16 ;  /* 0x000000ffff117224 */ /* 0x000fc600078e0010 */
[----:B--2---:R2:W-:Y:S02]  /*d640*/  STL [R1+0x814], R141 ;  /* 0x0008148d01007387 */ /* 0x0045e40000100800 */
[----:B--2---:R-:W-:Y:S02]  /*d650*/  IMAD.MOV.U32 R141, RZ, RZ, R140 ;  /* 0x000000ffff8d7224 */ /* 0x004fe400078e008c */
.L_x_19949:
[----:B-1----:R-:W-:Y:S05]  /*d660*/  BSYNC B1 ;  /* 0x0000000000017941 */ /* 0x002fea0003800000 */
.L_x_19947:
        /* <DEDUP_REMOVED lines=11> */
.L_x_19951:
[----:B-1----:R1:W-:Y:S04]  /*d720*/  STL [R1+0x810], R252 ;  /* 0x000810fc01007387 */ /* 0x0023e80000100800 */
[----:B-1----:R-:W2:Y:S01]  /*d730*/  LDL.LU R252, [R1+0x814] ;  /* 0x0008140001fc7983 */ /* 0x002ea20000300800 */
[----:B------:R-:W-:Y:S02]  /*d740*/  IMAD.MOV.U32 R16, RZ, RZ, R23 ;  /* 0x000000ffff107224 */ /* 0x000fe400078e0017 */
[----:B------:R-:W-:Y:S01]  /*d750*/  IMAD.MOV.U32 R140, RZ, RZ, R147 ;  /* 0x000000ffff8c7224 */ /* 0x000fe200078e0093 */
[----:B--2---:R1:W-:Y:S04]  /*d760*/  STL [R1+0x818], R252 ;  /* 0x000818fc01007387 */ /* 0x0043e80000100800 */
.L_x_19952:
[----:B-1----:R-:W-:Y:S05]  /*d770*/  BSYNC B1 ;  /* 0x0000000000017941 */ /* 0x002fea0003800000 */
.L_x_19950:
        /* <DEDUP_REMOVED lines=11> */
.L_x_19954:
[----:B-1----:R-:W2:Y:S04]  /*d830*/  LDL.LU R147, [R1+0x818] ;  /* 0x0008180001937983 */ /* 0x002ea80000300800 */
[----:B------:R1:W5:Y:S01]  /*d840*/  LDL.LU R252, [R1+0x810] ;  /* 0x0008100001fc7983 */ /* 0x0003620000300800 */
[----:B------:R-:W-:-:S03]  /*d850*/  IMAD.MOV.U32 R23, RZ, RZ, R22 ;  /* 0x000000ffff177224 */ /* 0x000fc600078e0016 */
[----:B--2---:R2:W-:Y:S02]  /*d860*/  STL [R1+0x814], R147 ;  /* 0x0008149301007387 */ /* 0x0045e40000100800 */
[----:B--2---:R-:W-:Y:S02]  /*d870*/  IMAD.MOV.U32 R147, RZ, RZ, R146 ;  /* 0x000000ffff937224 */ /* 0x004fe400078e0092 */
.L_x_19955:
[----:B-1----:R-:W-:Y:S05]  /*d880*/  BSYNC B1 ;  /* 0x0000000000017941 */ /* 0x002fea0003800000 */
.L_x_19953:
        /* <DEDUP_REMOVED lines=11> */
.L_x_19957:
[----:B-1----:R1:W-:Y:S04]  /*d940*/  STL [R1+0x810], R252 ;  /* 0x000810fc01007387 */ /* 0x0023e80000100800 */
[----:B-1----:R-:W2:Y:S01]  /*d950*/  LDL.LU R252, [R1+0x814] ;  /* 0x0008140001fc7983 */ /* 0x002ea20000300800 */
[----:B------:R-:W-:Y:S02]  /*d960*/  IMAD.MOV.U32 R22, RZ, RZ, R21 ;  /* 0x000000ffff167224 */ /* 0x000fe400078e0015 */
[----:B------:R-:W-:Y:S01]  /*d970*/  IMAD.MOV.U32 R146, RZ, RZ, R145 ;  /* 0x000000ffff927224 */ /* 0x000fe200078e0091 */
[----:B--2---:R1:W-:Y:S04]  /*d980*/  STL [R1+0x818], R252 ;  /* 0x000818fc01007387 */ /* 0x0043e80000100800 */
.L_x_19958:
[----:B-1----:R-:W-:Y:S05]  /*d990*/  BSYNC B1 ;  /* 0x0000000000017941 */ /* 0x002fea0003800000 */
.L_x_19956:
        /* <DEDUP_REMOVED lines=11> */
.L_x_19960:
[----:B-1----:R-:W2:Y:S04]  /*da50*/  LDL.LU R145, [R1+0x818] ;  /* 0x0008180001917983 */ /* 0x002ea80000300800 */
[----:B------:R1:W5:Y:S01]  /*da60*/  LDL.LU R252, [R1+0x810] ;  /* 0x0008100001fc7983 */ /* 0x0003620000300800 */
[----:B------:R-:W-:-:S03]  /*da70*/  IMAD.MOV.U32 R21, RZ, RZ, R20 ;  /* 0x000000ffff157224 */ /* 0x000fc600078e0014 */
[----:B--2---:R2:W-:Y:S02]  /*da80*/  STL [R1+0x814], R145 ;  /* 0x0008149101007387 */ /* 0x0045e40000100800 */
[----:B--2---:R-:W-:Y:S02]  /*da90*/  IMAD.MOV.U32 R145, RZ, RZ, R144 ;  /* 0x000000ffff917224 */ /* 0x004fe400078e0090 */
.L_x_19961:
[----:B-1----:R-:W-:Y:S05]  /*daa0*/  BSYNC B1 ;  /* 0x0000000000017941 */ /* 0x002fea0003800000 */
.L_x_19959:
        /* <DEDUP_REMOVED lines=11> */
.L_x_19963:
[----:B-1----:R1:W-:Y:S04]  /*db60*/  STL [R1+0x810], R252 ;  /* 0x000810fc01007387 */ /* 0x0023e80000100800 */
[----:B-1----:R-:W2:Y:S01]  /*db70*/  LDL.LU R252, [R1+0x814] ;  /* 0x0008140001fc7983 */ /* 0x002ea20000300800 */
[----:B------:R-:W-:Y:S02]  /*db80*/  IMAD.MOV.U32 R20, RZ, RZ, R27 ;  /* 0x000000ffff147224 */ /* 0x000fe400078e001b */
[----:B------:R-:W-:Y:S01]  /*db90*/  IMAD.MOV.U32 R144, RZ, RZ, R151 ;  /* 0x000000ffff907224 */ /* 0x000fe200078e0097 */
[----:B--2---:R1:W-:Y:S04]  /*dba0*/  STL [R1+0x818], R252 ;  /* 0x000818fc01007387 */ /* 0x0043e80000100800 */
.L_x_19964:
[----:B-1----:R-:W-:Y:S05]  /*dbb0*/  BSYNC B1 ;  /* 0x0000000000017941 */ /* 0x002fea0003800000 */
.L_x_19962:
        /* <DEDUP_REMOVED lines=11> */
.L_x_19966:
[----:B-1----:R-:W2:Y:S04]  /*dc70*/  LDL.LU R151, [R1+0x818] ;  /* 0x0008180001977983 */ /* 0x002ea80000300800 */
[----:B------:R1:W5:Y:S01]  /*dc80*/  LDL.LU R252, [R1+0x810] ;  /* 0x0008100001fc7983 */ /* 0x0003620000300800 */
[----:B------:R-:W-:-:S03]  /*dc90*/  IMAD.MOV.U32 R27, RZ, RZ, R26 ;  /* 0x000000ffff1b7224 */ /* 0x000fc600078e001a */
[----:B--2---:R2:W-:Y:S02]  /*dca0*/  STL [R1+0x814], R151 ;  /* 0x0008149701007387 */ /* 0x0045e40000100800 */
[----:B--2---:R-:W-:Y:S02]  /*dcb0*/  IMAD.MOV.U32 R151, RZ, RZ, R150 ;  /* 0x000000ffff977224 */ /* 0x004fe400078e0096 */
.L_x_19967:
[----:B-1----:R-:W-:Y:S05]  /*dcc0*/  BSYNC B1 ;  /* 0x0000000000017941 */ /* 0x002fea0003800000 */
.L_x_19965:
        /* <DEDUP_REMOVED lines=11> */
.L_x_19969:
[----:B-1----:R1:W-:Y:S04]  /*dd80*/  STL [R1+0x810], R252 ;  /* 0x000810fc01007387 */ /* 0x0023e80000100800 */
[----:B-1----:R-:W2:Y:S01]  /*dd90*/  LDL.LU R252, [R1+0x814] ;  /* 0x0008140001fc7983 */ /* 0x002ea20000300800 */
[----:B------:R-:W-:Y:S02]  /*dda0*/  IMAD.MOV.U32 R26, RZ, RZ, R25 ;  /* 0x000000ffff1a7224 */ /* 0x000fe400078e0019 */
[----:B------:R-:W-:Y:S01]  /*ddb0*/  IMAD.MOV.U32 R150, RZ, RZ, R149 ;  /* 0x000000ffff967224 */ /* 0x000fe200078e0095 */
[----:B--2---:R1:W-:Y:S04]  /*ddc0*/  STL [R1+0x818], R252 ;  /* 0x000818fc01007387 */ /* 0x0043e80000100800 */
.L_x_19970:
[----:B-1----:R-:W-:Y:S05]  /*ddd0*/  BSYNC B1 ;  /* 0x0000000000017941 */ /* 0x002fea0003800000 */
.L_x_19968:
        /* <DEDUP_REMOVED lines=11> */
.L_x_19972:
[----:B-1----:R-:W2:Y:S04]  /*de90*/  LDL.LU R149, [R1+0x818] ;  /* 0x0008180001957983 */ /* 0x002ea80000300800 */
[----:B------:R1:W5:Y:S01]  /*dea0*/  LDL.LU R252, [R1+0x810] ;  /* 0x0008100001fc7983 */ /* 0x0003620000300800 */
[----:B------:R-:W-:-:S03]  /*deb0*/  IMAD.MOV.U32 R25, RZ, RZ, R24 ;  /* 0x000000ffff197224 */ /* 0x000fc600078e0018 */
[----:B--2---:R2:W-:Y:S02]  /*dec0*/  STL [R1+0x814], R149 ;  /* 0x0008149501007387 */ /* 0x0045e40000100800 */
[----:B--2---:R-:W-:Y:S02]  /*ded0*/  IMAD.MOV.U32 R149, RZ, RZ, R148 ;  /* 0x000000ffff957224 */ /* 0x004fe400078e0094 */
.L_x_19973:
[----:B-1----:R-:W-:Y:S05]  /*dee0*/  BSYNC B1 ;  /* 0x0000000000017941 */ /* 0x002fea0003800000 */
.L_x_19971:
        /* <DEDUP_REMOVED lines=11> */
.L_x_19975:
[----:B-1----:R1:W-:Y:S04]  /*dfa0*/  STL [R1+0x810], R252 ;  /* 0x000810fc01007387 */ /* 0x0023e80000100800 */
[----:B-1----:R-:W2:Y:S01]  /*dfb0*/  LDL.LU R252, [R1+0x814] ;  /* 0x0008140001fc7983 */ /* 0x002ea20000300800 */
[----:B------:R-:W-:Y:S02]  /*dfc0*/  IMAD.MOV.U32 R24, RZ, RZ, R31 ;  /* 0x000000ffff187224 */ /* 0x000fe400078e001f */
[----:B------:R-:W-:Y:S01]  /*dfd0*/  IMAD.MOV.U32 R148, RZ, RZ, R155 ;  /* 0x000000ffff947224 */ /* 0x000fe200078e009b */
[----:B--2---:R1:W-:Y:S04]  /*dfe0*/  STL [R1+0x818], R252 ;  /* 0x000818fc01007387 */ /* 0x0043e80000100800 */
.L_x_19976:
[----:B-1----:R-:W-:Y:S05]  /*dff0*/  BSYNC B1 ;  /* 0x0000000000017941 */ /* 0x002fea0003800000 */
.L_x_19974:
        /* <DEDUP_REMOVED lines=11> */
.L_x_19978:
[----:B-1----:R-:W2:Y:S04]  /*e0b0*/  LDL.LU R155, [R1+0x818] ;  /* 0x00081800019b7983 */ /* 0x002ea80000300800 */
[----:B------:R1:W5:Y:S01]  /*e0c0*/  LDL.LU R252, [R1+0x810] ;  /* 0x0008100001fc7983 */ /* 0x0003620000300800 */
[----:B------:R-:W-:-:S03]  /*e0d0*/  IMAD.MOV.U32 R31, RZ, RZ, R30 ;  /* 0x000000ffff1f7224 */ /* 0x000fc600078e001e */
[----:B--2---:R2:W-:Y:S02]  /*e0e0*/  STL [R1+0x814], R155 ;  /* 0x0008149b01007387 */ /* 0x0045e40000100800 */
[----:B--2---:R-:W-:Y:S02]  /*e0f0*/  IMAD.MOV.U32 R155, RZ, RZ, R154 ;  /* 0x000000ffff9b7224 */ /* 0x004fe400078e009a */
.L_x_19979:
[----:B-1----:R-:W-:Y:S05]  /*e100*/  BSYNC B1 ;  /* 0x0000000000017941 */ /* 0x002fea0003800000 */
.L_x_19977:
        /* <DEDUP_REMOVED lines=11> */
.L_x_19981:
[----:B-1----:R1:W-:Y:S04]  /*e1c0*/  STL [R1+0x810], R252 ;  /* 0x000810fc01007387 */ /* 0x0023e80000100800 */
[----:B-1----:R-:W2:Y:S01]  /*e1d0*/  LDL.LU R252, [R1+0x814] ;  /* 0x0008140001fc7983 */ /* 0x002ea20000300800 */
[----:B------:R-:W-:Y:S02]  /*e1e0*/  IMAD.MOV.U32 R30, RZ, RZ, R29 ;  /* 0x000000ffff1e7224 */ /* 0x000fe400078e001d */
[----:B------:R-:W-:Y:S01]  /*e1f0*/  IMAD.MOV.U32 R154, RZ, RZ, R153 ;  /* 0x000000ffff9a7224 */ /* 0x000fe200078e0099 */
[----:B--2---:R1:W-:Y:S04]  /*e200*/  STL [R1+0x818], R252 ;  /* 0x000818fc01007387 */ /* 0x0043e80000100800 */
.L_x_19982:
[----:B-1----:R-:W-:Y:S05]  /*e210*/  BSYNC B1 ;  /* 0x0000000000017941 */ /* 0x002fea0003800000 */
.L_x_19980:
        /* <DEDUP_REMOVED lines=11> */
.L_x_19984:
[----:B-1----:R-:W2:Y:S04]  /*e2d0*/  LDL.LU R153, [R1+0x818] ;  /* 0x0008180001997983 */ /* 0x002ea80000300800 */
[----:B------:R1:W5:Y:S01]  /*e2e0*/  LDL.LU R252, [R1+0x810] ;  /* 0x0008100001fc7983 */ /* 0x0003620000300800 */
[----:B------:R-:W-:-:S03]  /*e2f0*/  IMAD.MOV.U32 R29, RZ, RZ, R28 ;  /* 0x000000ffff1d7224 */ /* 0x000fc600078e001c */
[----:B--2---:R2:W-:Y:S02]  /*e300*/  STL [R1+0x814], R153 ;  /* 0x0008149901007387 */ /* 0x0045e40000100800 */
[----:B--2---:R-:W-:Y:S02]  /*e310*/  IMAD.MOV.U32 R153, RZ, RZ, R152 ;  /* 0x000000ffff997224 */ /* 0x004fe400078e0098 */
.L_x_19985:
[----:B-1----:R-:W-:Y:S05]  /*e320*/  BSYNC B1 ;  /* 0x0000000000017941 */ /* 0x002fea0003800000 */
.L_x_19983:
        /* <DEDUP_REMOVED lines=11> */
.L_x_19987:
[----:B-1----:R1:W-:Y:S04]  /*e3e0*/  STL [R1+0x810], R252 ;  /* 0x000810fc01007387 */ /* 0x0023e80000100800 */
[----:B-1----:R-:W2:Y:S01]  /*e3f0*/  LDL.LU R252, [R1+0x814] ;  /* 0x0008140001fc7983 */ /* 0x002ea20000300800 */
[----:B------:R-:W-:Y:S02]  /*e400*/  IMAD.MOV.U32 R28, RZ, RZ, R35 ;  /* 0x000000ffff1c7224 */ /* 0x000fe400078e0023 */
[----:B------:R-:W-:Y:S01]  /*e410*/  IMAD.MOV.U32 R152, RZ, RZ, R159 ;  /* 0x000000ffff987224 */ /* 0x000fe200078e009f */
[----:B--2---:R1:W-:Y:S04]  /*e420*/  STL [R1+0x818], R252 ;  /* 0x000818fc01007387 */ /* 0x0043e80000100800 */
.L_x_19988:
[----:B-1----:R-:W-:Y:S05]  /*e430*/  BSYNC B1 ;  /* 0x0000000000017941 */ /* 0x002fea0003800000 */
.L_x_19986:
        /* <DEDUP_REMOVED lines=11> */
.L_x_19990:
[----:B-1----:R-:W2:Y:S04]  /*e4f0*/  LDL.LU R159, [R1+0x818] ;  /* 0x00081800019f7983 */ /* 0x002ea80000300800 */
[----:B------:R1:W5:Y:S01]  /*e500*/  LDL.LU R252, [R1+0x810] ;  /* 0x0008100001fc7983 */ /* 0x0003620000300800 */
[----:B------:R-:W-:-:S03]  /*e510*/  IMAD.MOV.U32 R35, RZ, RZ, R34 ;  /* 0x000000ffff237224 */ /* 0x000fc600078e0022 */
[----:B--2---:R2:W-:Y:S02]  /*e520*/  STL [R1+0x814], R159 ;  /* 0x0008149f01007387 */ /* 0x0045e40000100800 */
[----:B--2---:R-:W-:Y:S02]  /*e530*/  IMAD.MOV.U32 R159, RZ, RZ, R158 ;  /* 0x000000ffff9f7224 */ /* 0x004fe400078e009e */
.L_x_19991:
[----:B-1----:R-:W-:Y:S05]  /*e540*/  BSYNC B1 ;  /* 0x0000000000017941 */ /* 0x002fea0003800000 */
.L_x_19989:
        /* <DEDUP_REMOVED lines=11> */
.L_x_19993:
[----:B-1----:R1:W-:Y:S04]  /*e600*/  STL [R1+0x810], R252 ;  /* 0x000810fc01007387 */ /* 0x0023e80000100800 */
[----:B-1----:R-:W2:Y:S01]  /*e610*/  LDL.LU R252, [R1+0x814] ;  /* 0x0008140001fc7983 */ /* 0x002ea20000300800 */
[----:B------:R-:W-:Y:S02]  /*e620*/  IMAD.MOV.U32 R34, RZ, RZ, R33 ;  /* 0x000000ffff227224 */ /* 0x000fe400078e0021 */
[----:B------:R-:W-:Y:S01]  /*e630*/  IMAD.MOV.U32 R158, RZ, RZ, R157 ;  /* 0x000000ffff9e7224 */ /* 0x000fe200078e009d */
[----:B--2---:R1:W-:Y:S04]  /*e640*/  STL [R1+0x818], R252 ;  /* 0x000818fc01007387 */ /* 0x0043e80000100800 */
.L_x_19994:
[----:B-1----:R-:W-:Y:S05]  /*e650*/  BSYNC B1 ;  /* 0x0000000000017941 */ /* 0x002fea0003800000 */
.L_x_19992:
        /* <DEDUP_REMOVED lines=11> */
.L_x_19996:
[----:B-1----:R-:W2:Y:S04]  /*e710*/  LDL.LU R157, [R1+0x818] ;  /* 0x00081800019d7983 */ /* 0x002ea80000300800 */
[----:B------:R1:W5:Y:S01]  /*e720*/  LDL.LU R252, [R1+0x810] ;  /* 0x0008100001fc7983 */ /* 0x0003620000300800 */
[----:B------:R-:W-:-:S03]  /*e730*/  IMAD.MOV.U32 R33, RZ, RZ, R32 ;  /* 0x000000ffff217224 */ /* 0x000fc600078e0020 */
[----:B--2---:R2:W-:Y:S02]  /*e740*/  STL [R1+0x814], R157 ;  /* 0x0008149d01007387 */ /* 0x0045e40000100800 */
[----:B--2---:R-:W-:Y:S02]  /*e750*/  IMAD.MOV.U32 R157, RZ, RZ, R156 ;  /* 0x000000ffff9d7224 */ /* 0x004fe400078e009c */
.L_x_19997:
[----:B-1----:R-:W-:Y:S05]  /*e760*/  BSYNC B1 ;  /* 0x0000000000017941 */ /* 0x002fea0003800000 */
.L_x_19995:
        /* <DEDUP_REMOVED lines=11> */
.L_x_19999:
[----:B-1----:R1:W-:Y:S04]  /*e820*/  STL [R1+0x810], R252 ;  /* 0x000810fc01007387 */ /* 0x0023e80000100800 */
[----:B-1----:R-:W2:Y:S01]  /*e830*/  LDL.LU R252, [R1+0x814] ;  /* 0x0008140001fc7983 */ /* 0x002ea20000300800 */
[----:B------:R-:W-:Y:S02]  /*e840*/  IMAD.MOV.U32 R32, RZ, RZ, R39 ;  /* 0x000000ffff207224 */ /* 0x000fe400078e0027 */
[----:B------:R-:W-:Y:S01]  /*e850*/  IMAD.MOV.U32 R156, RZ, RZ, R163 ;  /* 0x000000ffff9c7224 */ /* 0x000fe200078e00a3 */
[----:B--2---:R1:W-:Y:S04]  /*e860*/  STL [R1+0x818], R252 ;  /* 0x000818fc01007387 */ /* 0x0043e80000100800 */
.L_x_20000:
[----:B-1----:R-:W-:Y:S05]  /*e870*/  BSYNC B1 ;  /* 0x0000000000017941 */ /* 0x002fea0003800000 */
.L_x_19998:
        /* <DEDUP_REMOVED lines=11> */
.L_x_20002:
[----:B-1----:R-:W2:Y:S04]  /*e930*/  LDL.LU R163, [R1+0x818] ;  /* 0x0008180001a37983 */ /* 0x002ea80000300800 */
[----:B------:R1:W5:Y:S01]  /*e940*/  LDL.LU R252, [R1+0x810] ;  /* 0x0008100001fc7983 */ /* 0x0003620000300800 */
[----:B------:R-:W-:-:S03]  /*e950*/  IMAD.MOV.U32 R39, RZ, RZ, R38 ;  /* 0x000000ffff277224 */ /* 0x000fc600078e0026 */
[----:B--2---:R2:W-:Y:S02]  /*e960*/  STL [R1+0x814], R163 ;  /* 0x000814a301007387 */ /* 0x0045e40000100800 */
[----:B--2---:R-:W-:Y:S02]  /*e970*/  IMAD.MOV.U32 R163, RZ, RZ, R162 ;  /* 0x000000ffffa37224 */ /* 0x004fe400078e00a2 */
.L_x_20003:
[----:B-1----:R-:W-:Y:S05]  /*e980*/  BSYNC B1 ;  /* 0x0000000000017941 */ /* 0x002fea0003800000 */
.L_x_20001:
        /* <DEDUP_REMOVED lines=11> */
.L_x_20005:
[----:B-1----:R1:W-:Y:S04]  /*ea40*/  STL [R1+0x810], R252 ;  /* 0x000810fc01007387 */ /* 0x0023e80000100800 */
[----:B-1----:R-:W2:Y:S01]  /*ea50*/  LDL.LU R252, [R1+0x814] ;  /* 0x0008140001fc7983 */ /* 0x002ea20000300800 */
[----:B------:R-:W-:Y:S02]  /*ea60*/  IMAD.MOV.U32 R38, RZ, RZ, R37 ;  /* 0x000000ffff267224 */ /* 0x000fe400078e0025 */
[----:B------:R-:W-:Y:S01]  /*ea70*/  IMAD.MOV.U32 R162, RZ, RZ, R161 ;  /* 0x000000ffffa27224 */ /* 0x000fe200078e00a1 */
[----:B--2---:R1:W-:Y:S04]  /*ea80*/  STL [R1+0x818], R252 ;  /* 0x000818fc01007387 */ /* 0x0043e80000100800 */
.L_x_20006:
[----:B-1----:R-:W-:Y:S05]  /*ea90*/  BSYNC B1 ;  /* 0x0000000000017941 */ /* 0x002fea0003800000 */
.L_x_20004:
        /* <DEDUP_REMOVED lines=11> */
.L_x_20008:
[----:B-1----:R-:W2:Y:S04]  /*eb50*/  LDL.LU R161, [R1+0x818] ;  /* 0x0008180001a17983 */ /* 0x002ea80000300800 */
[----:B------:R1:W5:Y:S01]  /*eb60*/  LDL.LU R252, [R1+0x810] ;  /* 0x0008100001fc7983 */ /* 0x0003620000300800 */
[----:B------:R-:W-:-:S03]  /*eb70*/  IMAD.MOV.U32 R37, RZ, RZ, R36 ;  /* 0x000000ffff257224 */ /* 0x000fc600078e0024 */
[----:B--2---:R2:W-:Y:S02]  /*eb80*/  STL [R1+0x814], R161 ;  /* 0x000814a101007387 */ /* 0x0045e40000100800 */
[----:B--2---:R-:W-:Y:S02]  /*eb90*/  IMAD.MOV.U32 R161, RZ, RZ, R160 ;  /* 0x000000ffffa17224 */ /* 0x004fe400078e00a0 */
.L_x_20009:
[----:B-1----:R-:W-:Y:S05]  /*eba0*/  BSYNC B1 ;  /* 0x0000000000017941 */ /* 0x002fea0003800000 */
.L_x_20007:
        /* <DEDUP_REMOVED lines=11> */
.L_x_20011:
[----:B-1----:R1:W-:Y:S04]  /*ec60*/  STL [R1+0x810], R252 ;  /* 0x000810fc01007387 */ /* 0x0023e80000100800 */
[----:B-1----:R-:W2:Y:S01]  /*ec70*/  LDL.LU R252, [R1+0x814] ;  /* 0x0008140001fc7983 */ /* 0x002ea20000300800 */
[----:B------:R-:W-:Y:S02]  /*ec80*/  IMAD.MOV.U32 R36, RZ, RZ, R43 ;  /* 0x000000ffff247224 */ /* 0x000fe400078e002b */
[----:B------:R-:W-:Y:S01]  /*ec90*/  IMAD.MOV.U32 R160, RZ, RZ, R167 ;  /* 0x000000ffffa07224 */ /* 0x000fe200078e00a7 */
[----:B--2---:R1:W-:Y:S04]  /*eca0*/  STL [R1+0x818], R252 ;  /* 0x000818fc01007387 */ /* 0x0043e80000100800 */
.L_x_20012:
[----:B-1----:R-:W-:Y:S05]  /*ecb0*/  BSYNC B1 ;  /* 0x0000000000017941 */ /* 0x002fea0003800000 */
.L_x_20010:
        /* <DEDUP_REMOVED lines=11> */
.L_x_20014:
[----:B-1----:R-:W2:Y:S04]  /*ed70*/  LDL.LU R167, [R1+0x818] ;  /* 0x0008180001a77983 */ /* 0x002ea80000300800 */
[----:B------:R1:W5:Y:S01]  /*ed80*/  LDL.LU R252, [R1+0x810] ;  /* 0x0008100001fc7983 */ /* 0x0003620000300800 */
[----:B------:R-:W-:-:S03]  /*ed90*/  IMAD.MOV.U32 R43, RZ, RZ, R42 ;  /* 0x000000ffff2b7224 */ /* 0x000fc600078e002a */
[----:B--2---:R2:W-:Y:S02]  /*eda0*/  STL [R1+0x814], R167 ;  /* 0x000814a701007387 */ /* 0x0045e40000100800 */
[----:B--2---:R-:W-:Y:S02]  /*edb0*/  IMAD.MOV.U32 R167, RZ, RZ, R166 ;  /* 0x000000ffffa77224 */ /* 0x004fe400078e00a6 */
.L_x_20015:
[----:B-1----:R-:W-:Y:S05]  /*edc0*/  BSYNC B1 ;  /* 0x0000000000017941 */ /* 0x002fea0003800000 */
.L_x_20013:
        /* <DEDUP_REMOVED lines=11> */
.L_x_20017:
[----:B-1----:R1:W-:Y:S04]  /*ee80*/  STL [R1+0x810], R252 ;  /* 0x000810fc01007387 */ /* 0x0023e80000100800 */
[----:B-1----:R-:W2:Y:S01]  /*ee90*/  LDL.LU R252, [R1+0x814] ;  /* 0x0008140001fc7983 */ /* 0x002ea20000300800 */
[----:B------:R-:W-:Y:S02]  /*eea0*/  IMAD.MOV.U32 R42, RZ, RZ, R41 ;  /* 0x000000ffff2a7224 */ /* 0x000fe400078e0029 */
[----:B------:R-:W-:Y:S01]  /*eeb0*/  IMAD.MOV.U32 R166, RZ, RZ, R165 ;  /* 0x000000ffffa67224 */ /* 0x000fe200078e00a5 */
[----:B--2---:R1:W-:Y:S04]  /*eec0*/  STL [R1+0x818], R252 ;  /* 0x000818fc01007387 */ /* 0x0043e80000100800 */
.L_x_20018:
[----:B-1----:R-:W-:Y:S05]  /*eed0*/  BSYNC B1 ;  /* 0x0000000000017941 */ /* 0x002fea0003800000 */
.L_x_20016:
        /* <DEDUP_REMOVED lines=11> */
.L_x_20020:
[----:B-1----:R-:W2:Y:S04]  /*ef90*/  LDL.LU R165, [R1+0x818] ;  /* 0x0008180001a57983 */ /* 0x002ea80000300800 */
[----:B------:R1:W5:Y:S01]  /*efa0*/  LDL.LU R252, [R1+0x810] ;  /* 0x0008100001fc7983 */ /* 0x0003620000300800 */
[----:B------:R-:W-:-:S03]  /*efb0*/  IMAD.MOV.U32 R41, RZ, RZ, R40 ;  /* 0x000000ffff297224 */ /* 0x000fc600078e0028 */
[----:B--2---:R2:W-:Y:S02]  /*efc0*/  STL [R1+0x814], R165 ;  /* 0x000814a501007387 */ /* 0x0045e40000100800 */
[----:B--2---:R-:W-:Y:S02]  /*efd0*/  IMAD.MOV.U32 R165, RZ, RZ, R164 ;  /* 0x000000ffffa57224 */ /* 0x004fe400078e00a4 */
.L_x_20021:
[----:B-1----:R-:W-:Y:S05]  /*efe0*/  BSYNC B1 ;  /* 0x0000000000017941 */ /* 0x002fea0003800000 */
.L_x_20019:
        /* <DEDUP_REMOVED lines=11> */
.L_x_20023:
[----:B-1----:R1:W-:Y:S04]  /*f0a0*/  STL [R1+0x810], R252 ;  /* 0x000810fc01007387 */ /* 0x0023e80000100800 */
[----:B-1----:R-:W2:Y:S01]  /*f0b0*/  LDL.LU R252, [R1+0x814] ;  /* 0x0008140001fc7983 */ /* 0x002ea20000300800 */
[----:B------:R-:W-:Y:S02]  /*f0c0*/  IMAD.MOV.U32 R40, RZ, RZ, R47 ;  /* 0x000000ffff287224 */ /* 0x000fe400078e002f */
[----:B------:R-:W-:Y:S01]  /*f0d0*/  IMAD.MOV.U32 R164, RZ, RZ, R171 ;  /* 0x000000ffffa47224 */ /* 0x000fe200078e00ab */
[----:B--2---:R1:W-:Y:S04]  /*f0e0*/  STL [R1+0x818], R252 ;  /* 0x000818fc01007387 */ /* 0x0043e80000100800 */
.L_x_20024:
[----:B-1----:R-:W-:Y:S05]  /*f0f0*/  BSYNC B1 ;  /* 0x0000000000017941 */ /* 0x002fea0003800000 */
.L_x_20022:
        /* <DEDUP_REMOVED lines=11> */
.L_x_20026:
[----:B-1----:R-:W2:Y:S04]  /*f1b0*/  LDL.LU R171, [R1+0x818] ;  /* 0x0008180001ab7983 */ /* 0x002ea80000300800 */
[----:B------:R1:W5:Y:S01]  /*f1c0*/  LDL.LU R252, [R1+0x810] ;  /* 0x0008100001fc7983 */ /* 0x0003620000300800 */
[----:B------:R-:W-:-:S03]  /*f1d0*/  IMAD.MOV.U32 R47, RZ, RZ, R46 ;  /* 0x000000ffff2f7224 */ /* 0x000fc600078e002e */
[----:B--2---:R2:W-:Y:S02]  /*f1e0*/  STL [R1+0x814], R171 ;  /* 0x000814ab01007387 */ /* 0x0045e40000100800 */
[----:B--2---:R-:W-:Y:S02]  /*f1f0*/  IMAD.MOV.U32 R171, RZ, RZ, R170 ;  /* 0x000000ffffab7224 */ /* 0x004fe400078e00aa */
.L_x_20027:
[----:B-1----:R-:W-:Y:S05]  /*f200*/  BSYNC B1 ;  /* 0x0000000000017941 */ /* 0x002fea0003800000 */
.L_x_20025:
        /* <DEDUP_REMOVED lines=11> */
.L_x_20029:
[----:B-1----:R1:W-:Y:S04]  /*f2c0*/  STL [R1+0x810], R252 ;  /* 0x000810fc01007387 */ /* 0x0023e80000100800 */
[----:B-1----:R-:W2:Y:S01]  /*f2d0*/  LDL.LU R252, [R1+0x814] ;  /* 0x0008140001fc7983 */ /* 0x002ea20000300800 */
[----:B------:R-:W-:Y:S02]  /*f2e0*/  IMAD.MOV.U32 R46, RZ, RZ, R45 ;  /* 0x000000ffff2e7224 */ /* 0x000fe400078e002d */
[----:B------:R-:W-:Y:S01]  /*f2f0*/  IMAD.MOV.U32 R170, RZ, RZ, R169 ;  /* 0x000000ffffaa7224 */ /* 0x000fe200078e00a9 */
[----:B--2---:R1:W-:Y:S04]  /*f300*/  STL [R1+0x818], R252 ;  /* 0x000818fc01007387 */ /* 0x0043e80000100800 */
.L_x_20030:
[----:B-1----:R-:W-:Y:S05]  /*f310*/  BSYNC B1 ;  /* 0x0000000000017941 */ /* 0x002fea0003800000 */
.L_x_20028:
        /* <DEDUP_REMOVED lines=11> */
.L_x_20032:
[----:B-1----:R-:W2:Y:S04]  /*f3d0*/  LDL.LU R169, [R1+0x818] ;  /* 0x0008180001a97983 */ /* 0x002ea80000300800 */
[----:B------:R1:W5:Y:S01]  /*f3e0*/  LDL.LU R252, [R1+0x810] ;  /* 0x0008100001fc7983 */ /* 0x0003620000300800 */
[----:B------:R-:W-:-:S03]  /*f3f0*/  IMAD.MOV.U32 R45, RZ, RZ, R44 ;  /* 0x000000ffff2d7224 */ /* 0x000fc600078e002c */
[----:B--2---:R2:W-:Y:S02]  /*f400*/  STL [R1+0x814], R169 ;  /* 0x000814a901007387 */ /* 0x0045e40000100800 */
[----:B--2---:R-:W-:Y:S02]  /*f410*/  IMAD.MOV.U32 R169, RZ, RZ, R168 ;  /* 0x000000ffffa97224 */ /* 0x004fe400078e00a8 */
.L_x_20033:
[----:B-1----:R-:W-:Y:S05]  /*f420*/  BSYNC B1 ;  /* 0x0000000000017941 */ /* 0x002fea0003800000 */
.L_x_20031:
        /* <DEDUP_REMOVED lines=11> */
.L_x_20035:
[----:B-1----:R1:W-:Y:S04]  /*f4e0*/  STL [R1+0x810], R252 ;  /* 0x000810fc01007387 */ /* 0x0023e80000100800 */
[----:B-1----:R-:W2:Y:S01]  /*f4f0*/  LDL.LU R252, [R1+0x814] ;  /* 0x0008140001fc7983 */ /* 0x002ea20000300800 */
[----:B------:R-:W-:Y:S02]  /*f500*/  IMAD.MOV.U32 R44, RZ, RZ, R51 ;  /* 0x000000ffff2c7224 */ /* 0x000fe400078e0033 */
[----:B------:R-:W-:Y:S01]  /*f510*/  IMAD.MOV.U32 R168, RZ, RZ, R175 ;  /* 0x000000ffffa87224 */ /* 0x000fe200078e00af */
[----:B--2---:R1:W-:Y:S04]  /*f520*/  STL [R1+0x818], R252 ;  /* 0x000818fc01007387 */ /* 0x0043e80000100800 */
.L_x_20036:
[----:B-1----:R-:W-:Y:S05]  /*f530*/  BSYNC B1 ;  /* 0x0000000000017941 */ /* 0x002fea0003800000 */
.L_x_20034:
        /* <DEDUP_REMOVED lines=11> */
.L_x_20038:
[----:B-1----:R-:W2:Y:S04]  /*f5f0*/  LDL.LU R175, [R1+0x818] ;  /* 0x0008180001af7983 */ /* 0x002ea80000300800 */
[----:B------:R1:W5:Y:S01]  /*f600*/  LDL.LU R252, [R1+0x810] ;  /* 0x0008100001fc7983 */ /* 0x0003620000300800 */
[----:B------:R-:W-:-:S03]  /*f610*/  IMAD.MOV.U32 R51, RZ, RZ, R50 ;  /* 0x000000ffff337224 */ /* 0x000fc600078e0032 */
[----:B--2---:R2:W-:Y:S02]  /*f620*/  STL [R1+0x814], R175 ;  /* 0x000814af01007387 */ /* 0x0045e40000100800 */
[----:B--2---:R-:W-:Y:S02]  /*f630*/  IMAD.MOV.U32 R175, RZ, RZ, R174 ;  /* 0x000000ffffaf7224 */ /* 0x004fe400078e00ae */
.L_x_20039:
[----:B-1----:R-:W-:Y:S05]  /*f640*/  BSYNC B1 ;  /* 0x0000000000017941 */ /* 0x002fea0003800000 */
.L_x_20037:
        /* <DEDUP_REMOVED lines=11> */
.L_x_20041:
[----:B-1----:R1:W-:Y:S04]  /*f700*/  STL [R1+0x810], R252 ;  /* 0x000810fc01007387 */ /* 0x0023e80000100800 */
[----:B-1----:R-:W2:Y:S01]  /*f710*/  LDL.LU R252, [R1+0x814] ;  /* 0x0008140001fc7983 */ /* 0x002ea20000300800 */
[----:B------:R-:W-:Y:S02]  /*f720*/  IMAD.MOV.U32 R50, RZ, RZ, R49 ;  /* 0x000000ffff327224 */ /* 0x000fe400078e0031 */
[----:B------:R-:W-:Y:S01]  /*f730*/  IMAD.MOV.U32 R174, RZ, RZ, R173 ;  /* 0x000000ffffae7224 */ /* 0x000fe200078e00ad */
[----:B--2---:R1:W-:Y:S04]  /*f740*/  STL [R1+0x818], R252 ;  /* 0x000818fc01007387 */ /* 0x0043e80000100800 */
.L_x_20042:
[----:B-1----:R-:W-:Y:S05]  /*f750*/  BSYNC B1 ;  /* 0x0000000000017941 */ /* 0x002fea0003800000 */
.L_x_20040:
        /* <DEDUP_REMOVED lines=11> */
.L_x_20044:
[----:B-1----:R-:W2:Y:S04]  /*f810*/  LDL.LU R173, [R1+0x818] ;  /* 0x0008180001ad7983 */ /* 0x002ea80000300800 */
[----:B------:R1:W5:Y:S01]  /*f820*/  LDL.LU R252, [R1+0x810] ;  /* 0x0008100001fc7983 */ /* 0x0003620000300800 */
[----:B------:R-:W-:-:S03]  /*f830*/  IMAD.MOV.U32 R49, RZ, RZ, R48 ;  /* 0x000000ffff317224 */ /* 0x000fc600078e0030 */
[----:B--2---:R2:W-:Y:S02]  /*f840*/  STL [R1+0x814], R173 ;  /* 0x000814ad01007387 */ /* 0x0045e40000100800 */
[----:B--2---:R-:W-:Y:S02]  /*f850*/  IMAD.MOV.U32 R173, RZ, RZ, R172 ;  /* 0x000000ffffad7224 */ /* 0x004fe400078e00ac */
.L_x_20045:
[----:B-1----:R-:W-:Y:S05]  /*f860*/  BSYNC B1 ;  /* 0x0000000000017941 */ /* 0x002fea0003800000 */
.L_x_20043:
        /* <DEDUP_REMOVED lines=11> */
.L_x_20047:
[----:B-1----:R1:W-:Y:S04]  /*f920*/  STL [R1+0x810], R252 ;  /* 0x000810fc01007387 */ /* 0x0023e80000100800 */
[----:B-1----:R-:W2:Y:S01]  /*f930*/  LDL.LU R252, [R1+0x814] ;  /* 0x0008140001fc7983 */ /* 0x002ea20000300800 */
[----:B------:R-:W-:Y:S02]  /*f940*/  IMAD.MOV.U32 R48, RZ, RZ, R55 ;  /* 0x000000ffff307224 */ /* 0x000fe400078e0037 */
[----:B------:R-:W-:Y:S01]  /*f950*/  IMAD.MOV.U32 R172, RZ, RZ, R179 ;  /* 0x000000ffffac7224 */ /* 0x000fe200078e00b3 */
[----:B--2---:R1:W-:Y:S04]  /*f960*/  STL [R1+0x818], R252 ;  /* 0x000818fc01007387 */ /* 0x0043e80000100800 */
.L_x_20048:
[----:B-1----:R-:W-:Y:S05]  /*f970*/  BSYNC B1 ;  /* 0x0000000000017941 */ /* 0x002fea0003800000 */
.L_x_20046:
        /* <DEDUP_REMOVED lines=11> */
.L_x_20050:
[----:B-1----:R-:W2:Y:S04]  /*fa30*/  LDL.LU R179, [R1+0x818] ;  /* 0x0008180001b37983 */ /* 0x002ea80000300800 */
[----:B------:R1:W5:Y:S01]  /*fa40*/  LDL.LU R252, [R1+0x810] ;  /* 0x0008100001fc7983 */ /* 0x0003620000300800 */
[----:B------:R-:W-:-:S03]  /*fa50*/  IMAD.MOV.U32 R55, RZ, RZ, R54 ;  /* 0x000000ffff377224 */ /* 0x000fc600078e0036 */
[----:B--2---:R2:W-:Y:S02]  /*fa60*/  STL [R1+0x814], R179 ;  /* 0x000814b301007387 */ /* 0x0045e40000100800 */
[----:B--2---:R-:W-:Y:S02]  /*fa70*/  IMAD.MOV.U32 R179, RZ, RZ, R178 ;  /* 0x000000ffffb37224 */ /* 0x004fe400078e00b2 */
.L_x_20051:
[----:B-1----:R-:W-:Y:S05]  /*fa80*/  BSYNC B1 ;  /* 0x0000000000017941 */ /* 0x002fea0003800000 */
.L_x_20049:
        /* <DEDUP_REMOVED lines=11> */
.L_x_20053:
[----:B-1----:R1:W-:Y:S04]  /*fb40*/  STL [R1+0x810], R252 ;  /* 0x000810fc01007387 */ /* 0x0023e80000100800 */
[----:B-1----:R-:W2:Y:S01]  /*fb50*/  LDL.LU R252, [R1+0x814] ;  /* 0x0008140001fc7983 */ /* 0x002ea20000300800 */
[----:B------:R-:W-:Y:S02]  /*fb60*/  IMAD.MOV.U32 R54, RZ, RZ, R53 ;  /* 0x000000ffff367224 */ /* 0x000fe400078e0035 */
[----:B------:R-:W-:Y:S01]  /*fb70*/  IMAD.MOV.U32 R178, RZ, RZ, R177 ;  /* 0x000000ffffb27224 */ /* 0x000fe200078e00b1 */
[----:B--2---:R1:W-:Y:S04]  /*fb80*/  STL [R1+0x818], R252 ;  /* 0x000818fc01007387 */ /* 0x0043e80000100800 */
.L_x_20054:
[----:B-1----:R-:W-:Y:S05]  /*fb90*/  BSYNC B1 ;  /* 0x0000000000017941 */ /* 0x002fea0003800000 */
.L_x_20052:
        /* <DEDUP_REMOVED lines=11> */
.L_x_20056:
[----:B-1----:R-:W2:Y:S04]  /*fc50*/  LDL.LU R177, [R1+0x818] ;  /* 0x0008180001b17983 */ /* 0x002ea80000300800 */
[----:B------:R1:W5:Y:S01]  /*fc60*/  LDL.LU R252, [R1+0x810] ;  /* 0x0008100001fc7983 */ /* 0x0003620000300800 */
[----:B------:R-:W-:-:S03]  /*fc70*/  IMAD.MOV.U32 R53, RZ, RZ, R52 ;  /* 0x000000ffff357224 */ /* 0x000fc600078e0034 */
[----:B--2---:R2:W-:Y:S02]  /*fc80*/  STL [R1+0x814], R177 ;  /* 0x000814b101007387 */ /* 0x0045e40000100800 */
[----:B--2---:R-:W-:Y:S02]  /*fc90*/  IMAD.MOV.U32 R177, RZ, RZ, R176 ;  /* 0x000000ffffb17224 */ /* 0x004fe400078e00b0 */
.L_x_20057:
[----:B-1----:R-:W-:Y:S05]  /*fca0*/  BSYNC B1 ;  /* 0x0000000000017941 */ /* 0x002fea0003800000 */
.L_x_20055:
        /* <DEDUP_REMOVED lines=11> */
.L_x_20059:
[----:B-1----:R1:W-:Y:S04]  /*fd60*/  STL [R1+0x810], R252 ;  /* 0x000810fc01007387 */ /* 0x0023e80000100800 */
[----:B-1----:R-:W2:Y:S01]  /*fd70*/  LDL.LU R252, [R1+0x814] ;  /* 0x0008140001fc7983 */ /* 0x002ea20000300800 */
[----:B------:R-:W-:Y:S02]  /*fd80*/  IMAD.MOV.U32 R52, RZ, RZ, R59 ;  /* 0x000000ffff347224 */ /* 0x000fe400078e003b */
[----:B------:R-:W-:Y:S01]  /*fd90*/  IMAD.MOV.U32 R176, RZ, RZ, R183 ;  /* 0x000000ffffb07224 */ /* 0x000fe200078e00b7 */
[----:B--2---:R1:W-:Y:S04]  /*fda0*/  STL [R1+0x818], R252 ;  /* 0x000818fc01007387 */ /* 0x0043e80000100800 */
.L_x_20060:
[----:B-1----:R-:W-:Y:S05]  /*fdb0*/  BSYNC B1 ;  /* 0x0000000000017941 */ /* 0x002fea0003800000 */
.L_x_20058:
        /* <DEDUP_REMOVED lines=11> */
.L_x_20062:
[----:B-1----:R-:W2:Y:S04]  /*fe70*/  LDL.LU R183, [R1+0x818] ;  /* 0x0008180001b77983 */ /* 0x002ea80000300800 */
[----:B------:R1:W5:Y:S01]  /*fe80*/  LDL.LU R252, [R1+0x810] ;  /* 0x0008100001fc7983 */ /* 0x0003620000300800 */
[----:B------:R-:W-:-:S03]  /*fe90*/  IMAD.MOV.U32 R59, RZ, RZ, R58 ;  /* 0x000000ffff3b7224 */ /* 0x000fc600078e003a */
[----:B--2---:R2:W-:Y:S02]  /*fea0*/  STL [R1+0x814], R183 ;  /* 0x000814b701007387 */ /* 0x0045e40000100800 */
[----:B--2---:R-:W-:Y:S02]  /*feb0*/  IMAD.MOV.U32 R183, RZ, RZ, R182 ;  /* 0x000000ffffb77224 */ /* 0x004fe400078e00b6 */
.L_x_20063:
[----:B-1----:R-:W-:Y:S05]  /*fec0*/  BSYNC B1 ;  /* 0x0000000000017941 */ /* 0x002fea0003800000 */
.L_x_20061:
        /* <DEDUP_REMOVED lines=11> */
.L_x_20065:
[----:B-1----:R1:W-:Y:S04]  /*ff80*/  STL [R1+0x810], R252 ;  /* 0x000810fc01007387 */ /* 0x0023e80000100800 */
[----:B-1----:R-:W2:Y:S01]  /*ff90*/  LDL.LU R252, [R1+0x814] ;  /* 0x0008140001fc7983 */ /* 0x002ea20000300800 */
[----:B------:R-:W-:Y:S02]  /*ffa0*/  IMAD.MOV.U32 R58, RZ, RZ, R57 ;  /* 0x000000ffff3a7224 */ /* 0x000fe400078e0039 */
[----:B------:R-:W-:Y:S01]  /*ffb0*/  IMAD.MOV.U32 R182, RZ, RZ, R181 ;  /* 0x000000ffffb67224 */ /* 0x000fe200078e00b5 */
[----:B--2---:R1:W-:Y:S04]  /*ffc0*/  STL [R1+0x818], R252 ;  /* 0x000818fc01007387 */ /* 0x0043e80000100800 */
.L_x_20066:
[----:B-1----:R-:W-:Y:S05]  /*ffd0*/  BSYNC B1 ;  /* 0x0000000000017941 */ /* 0x002fea0003800000 */
.L_x_20064:
        /* <DEDUP_REMOVED lines=11> */
.L_x_20068:
[----:B-1----:R-:W2:Y:S04]  /*10090*/  LDL.LU R181, [R1+0x818] ;  /* 0x0008180001b57983 */ /* 0x002ea80000300800 */
[----:B------:R1:W5:Y:S01]  /*100a0*/  LDL.LU R252, [R1+0x810] ;  /* 0x0008100001fc7983 */ /* 0x0003620000300800 */
[----:B------:R-:W-:-:S03]  /*100b0*/  IMAD.MOV.U32 R57, RZ, RZ, R56 ;  /* 0x000000ffff397224 */ /* 0x000fc600078e0038 */
[----:B--2---:R2:W-:Y:S02]  /*100c0*/  STL [R1+0x814], R181 ;  /* 0x000814b501007387 */ /* 0x0045e40000100800 */
[----:B--2---:R-:W-:Y:S02]  /*100d0*/  IMAD.MOV.U32 R181, RZ, RZ, R180 ;  /* 0x000000ffffb57224 */ /* 0x004fe400078e00b4 */
.L_x_20069:
[----:B-1----:R-:W-:Y:S05]  /*100e0*/  BSYNC B1 ;  /* 0x0000000000017941 */ /* 0x002fea0003800000 */
.L_x_20067:
        /* <DEDUP_REMOVED lines=11> */
.L_x_20071:
[----:B-1----:R1:W-:Y:S04]  /*101a0*/  STL [R1+0x810], R252 ;  /* 0x000810fc01007387 */ /* 0x0023e80000100800 */
[----:B-1----:R-:W2:Y:S01]  /*101b0*/  LDL.LU R252, [R1+0x814] ;  /* 0x0008140001fc7983 */ /* 0x002ea20000300800 */
[----:B------:R-:W-:Y:S02]  /*101c0*/  IMAD.MOV.U32 R56, RZ, RZ, R63 ;  /* 0x000000ffff387224 */ /* 0x000fe400078e003f */
[----:B------:R-:W-:Y:S01]  /*101d0*/  IMAD.MOV.U32 R180, RZ, RZ, R187 ;  /* 0x000000ffffb47224 */ /* 0x000fe200078e00bb */
[----:B--2---:R1:W-:Y:S04]  /*101e0*/  STL [R1+0x818], R252 ;  /* 0x000818fc01007387 */ /* 0x0043e80000100800 */
.L_x_20072:
[----:B-1----:R-:W-:Y:S05]  /*101f0*/  BSYNC B1 ;  /* 0x0000000000017941 */ /* 0x002fea0003800000 */
.L_x_20070:
        /* <DEDUP_REMOVED lines=11> */
.L_x_20074:
[----:B-1----:R-:W2:Y:S04]  /*102b0*/  LDL.LU R187, [R1+0x818] ;  /* 0x0008180001bb7983 */ /* 0x002ea80000300800 */
[----:B------:R1:W5:Y:S01]  /*102c0*/  LDL.LU R252, [R1+0x810] ;  /* 0x0008100001fc7983 */ /* 0x0003620000300800 */
[----:B------:R-:W-:-:S03]  /*102d0*/  IMAD.MOV.U32 R63, RZ, RZ, R62 ;  /* 0x000000ffff3f7224 */ /* 0x000fc600078e003e */
[----:B--2---:R2:W-:Y:S02]  /*102e0*/  STL [R1+0x814], R187 ;  /* 0x000814bb01007387 */ /* 0x0045e40000100800 */
[----:B--2---:R-:W-:Y:S02]  /*102f0*/  IMAD.MOV.U32 R187, RZ, RZ, R186 ;  /* 0x000000ffffbb7224 */ /* 0x004fe400078e00ba */
.L_x_20075:
[----:B-1----:R-:W-:Y:S05]  /*10300*/  BSYNC B1 ;  /* 0x0000000000017941 */ /* 0x002fea0003800000 */
.L_x_20073:
        /* <DEDUP_REMOVED lines=11> */
.L_x_20077:
[----:B-1----:R1:W-:Y:S04]  /*103c0*/  STL [R1+0x810], R252 ;  /* 0x000810fc01007387 */ /* 0x0023e80000100800 */
[----:B-1----:R-:W2:Y:S01]  /*103d0*/  LDL.LU R252, [R1+0x814] ;  /* 0x0008140001fc7983 */ /* 0x002ea20000300800 */
[----:B------:R-:W-:Y:S02]  /*103e0*/  IMAD.MOV.U32 R62, RZ, RZ, R61 ;  /* 0x000000ffff3e7224 */ /* 0x000fe400078e003d */
[----:B------:R-:W-:Y:S01]  /*103f0*/  IMAD.MOV.U32 R186, RZ, RZ, R185 ;  /* 0x000000ffffba7224 */ /* 0x000fe200078e00b9 */
[----:B--2---:R1:W-:Y:S04]  /*10400*/  STL [R1+0x818], R252 ;  /* 0x000818fc01007387 */ /* 0x0043e80000100800 */
.L_x_20078:
[----:B-1----:R-:W-:Y:S05]  /*10410*/  BSYNC B1 ;  /* 0x0000000000017941 */ /* 0x002fea0003800000 */
.L_x_20076:
        /* <DEDUP_REMOVED lines=11> */
.L_x_20080:
[----:B-1----:R-:W2:Y:S04]  /*104d0*/  LDL.LU R185, [R1+0x818] ;  /* 0x0008180001b97983 */ /* 0x002ea80000300800 */
[----:B------:R1:W5:Y:S01]  /*104e0*/  LDL.LU R252, [R1+0x810] ;  /* 0x0008100001fc7983 */ /* 0x0003620000300800 */
[----:B------:R-:W-:-:S03]  /*104f0*/  IMAD.MOV.U32 R61, RZ, RZ, R60 ;  /* 0x000000ffff3d7224 */ /* 0x000fc600078e003c */
[----:B--2---:R2:W-:Y:S02]  /*10500*/  STL [R1+0x814], R185 ;  /* 0x000814b901007387 */ /* 0x0045e40000100800 */
[----:B--2---:R-:W-:Y:S02]  /*10510*/  IMAD.MOV.U32 R185, RZ, RZ, R184 ;  /* 0x000000ffffb97224 */ /* 0x004fe400078e00b8 */
.L_x_20081:
[----:B-1----:R-:W-:Y:S05]  /*10520*/  BSYNC B1 ;  /* 0x0000000000017941 */ /* 0x002fea0003800000 */
.L_x_20079:
        /* <DEDUP_REMOVED lines=11> */
.L_x_20083:
[----:B-1----:R1:W-:Y:S04]  /*105e0*/  STL [R1+0x810], R252 ;  /* 0x000810fc01007387 */ /* 0x0023e80000100800 */
[----:B-1----:R-:W2:Y:S01]  /*105f0*/  LDL.LU R252, [R1+0x814] ;  /* 0x0008140001fc7983 */ /* 0x002ea20000300800 */
[----:B------:R-:W-:Y:S02]  /*10600*/  IMAD.MOV.U32 R60, RZ, RZ, R67 ;  /* 0x000000ffff3c7224 */ /* 0x000fe400078e0043 */
[----:B------:R-:W-:Y:S01]  /*10610*/  IMAD.MOV.U32 R184, RZ, RZ, R191 ;  /* 0x000000ffffb87224 */ /* 0x000fe200078e00bf */
[----:B--2---:R1:W-:Y:S04]  /*10620*/  STL [R1+0x818], R252 ;  /* 0x000818fc01007387 */ /* 0x0043e80000100800 */
.L_x_20084:
[----:B-1----:R-:W-:Y:S05]  /*10630*/  BSYNC B1 ;  /* 0x0000000000017941 */ /* 0x002fea0003800000 */
.L_x_20082:
        /* <DEDUP_REMOVED lines=11> */
.L_x_20086:
[----:B-1----:R-:W2:Y:S04]  /*106f0*/  LDL.LU R191, [R1+0x818] ;  /* 0x0008180001bf7983 */ /* 0x002ea80000300800 */
[----:B------:R1:W5:Y:S01]  /*10700*/  LDL.LU R252, [R1+0x810] ;  /* 0x0008100001fc7983 */ /* 0x0003620000300800 */
[----:B------:R-:W-:-:S03]  /*10710*/  IMAD.MOV.U32 R67, RZ, RZ, R66 ;  /* 0x000000ffff437224 */ /* 0x000fc600078e0042 */
[----:B--2---:R2:W-:Y:S02]  /*10720*/  STL [R1+0x814], R191 ;  /* 0x000814bf01007387 */ /* 0x0045e40000100800 */
[----:B--2---:R-:W-:Y:S02]  /*10730*/  IMAD.MOV.U32 R191, RZ, RZ, R190 ;  /* 0x000000ffffbf7224 */ /* 0x004fe400078e00be */
.L_x_20087:
[----:B-1----:R-:W-:Y:S05]  /*10740*/  BSYNC B1 ;  /* 0x0000000000017941 */ /* 0x002fea0003800000 */
.L_x_20085:
        /* <DEDUP_REMOVED lines=11> */
.L_x_20089:
[----:B-1----:R1:W-:Y:S04]  /*10800*/  STL [R1+0x810], R252 ;  /* 0x000810fc01007387 */ /* 0x0023e80000100800 */
[----:B-1----:R-:W2:Y:S01]  /*10810*/  LDL.LU R252, [R1+0x814] ;  /* 0x0008140001fc7983 */ /* 0x002ea20000300800 */
[----:B------:R-:W-:Y:S02]  /*10820*/  IMAD.MOV.U32 R66, RZ, RZ, R65 ;  /* 0x000000ffff427224 */ /* 0x000fe400078e0041 */
[----:B------:R-:W-:Y:S01]  /*10830*/  IMAD.MOV.U32 R190, RZ, RZ, R189 ;  /* 0x000000ffffbe7224 */ /* 0x000fe200078e00bd */
[----:B--2---:R1:W-:Y:S04]  /*10840*/  STL [R1+0x818], R252 ;  /* 0x000818fc01007387 */ /* 0x0043e80000100800 */
.L_x_20090:
[----:B-1----:R-:W-:Y:S05]  /*10850*/  BSYNC B1 ;  /* 0x0000000000017941 */ /* 0x002fea0003800000 */
.L_x_20088:
        /* <DEDUP_REMOVED lines=11> */
.L_x_20092:
[----:B-1----:R-:W2:Y:S04]  /*10910*/  LDL.LU R189, [R1+0x818] ;  /* 0x0008180001bd7983 */ /* 0x002ea80000300800 */
[----:B------:R1:W5:Y:S01]  /*10920*/  LDL.LU R252, [R1+0x810] ;  /* 0x0008100001fc7983 */ /* 0x0003620000300800 */
[----:B------:R-:W-:-:S03]  /*10930*/  IMAD.MOV.U32 R65, RZ, RZ, R64 ;  /* 0x000000ffff417224 */ /* 0x000fc600078e0040 */
[----:B--2---:R2:W-:Y:S02]  /*10940*/  STL [R1+0x814], R189 ;  /* 0x000814bd01007387 */ /* 0x0045e40000100800 */
[----:B--2---:R-:W-:Y:S02]  /*10950*/  IMAD.MOV.U32 R189, RZ, RZ, R188 ;  /* 0x000000ffffbd7224 */ /* 0x004fe400078e00bc */
.L_x_20093:
[----:B-1----:R-:W-:Y:S05]  /*10960*/  BSYNC B1 ;  /* 0x0000000000017941 */ /* 0x002fea0003800000 */
.L_x_20091:
        /* <DEDUP_REMOVED lines=11> */
.L_x_20095:
[----:B-1----:R1:W-:Y:S04]  /*10a20*/  STL [R1+0x810], R252 ;  /* 0x000810fc01007387 */ /* 0x0023e80000100800 */
[----:B-1----:R-:W2:Y:S01]  /*10a30*/  LDL.LU R252, [R1+0x814] ;  /* 0x0008140001fc7983 */ /* 0x002ea20000300800 */
[----:B------:R-:W-:Y:S02]  /*10a40*/  IMAD.MOV.U32 R64, RZ, RZ, R71 ;  /* 0x000000ffff407224 */ /* 0x000fe400078e0047 */
[----:B------:R-:W-:Y:S01]  /*10a50*/  IMAD.MOV.U32 R188, RZ, RZ, R195 ;  /* 0x000000ffffbc7224 */ /* 0x000fe200078e00c3 */
[----:B--2---:R1:W-:Y:S04]  /*10a60*/  STL [R1+0x818], R252 ;  /* 0x000818fc01007387 */ /* 0x0043e80000100800 */
.L_x_20096:
[----:B-1----:R-:W-:Y:S05]  /*10a70*/  BSYNC B1 ;  /* 0x0000000000017941 */ /* 0x002fea0003800000 */
.L_x_20094:
        /* <DEDUP_REMOVED lines=11> */
.L_x_20098:
[----:B-1----:R-:W2:Y:S04]  /*10b30*/  LDL.LU R195, [R1+0x818] ;  /* 0x0008180001c37983 */ /* 0x002ea80000300800 */
[----:B------:R1:W5:Y:S01]  /*10b40*/  LDL.LU R252, [R1+0x810] ;  /* 0x0008100001fc7983 */ /* 0x0003620000300800 */
[----:B------:R-:W-:-:S03]  /*10b50*/  IMAD.MOV.U32 R71, RZ, RZ, R70 ;  /* 0x000000ffff477224 */ /* 0x000fc600078e0046 */
[----:B--2---:R2:W-:Y:S02]  /*10b60*/  STL [R1+0x814], R195 ;  /* 0x000814c301007387 */ /* 0x0045e40000100800 */
[----:B--2---:R-:W-:Y:S02]  /*10b70*/  IMAD.MOV.U32 R195, RZ, RZ, R194 ;  /* 0x000000ffffc37224 */ /* 0x004fe400078e00c2 */
.L_x_20099:
[----:B-1----:R-:W-:Y:S05]  /*10b80*/  BSYNC B1 ;  /* 0x0000000000017941 */ /* 0x002fea0003800000 */
.L_x_20097:
        /* <DEDUP_REMOVED lines=11> */
.L_x_20101:
[----:B-1----:R1:W-:Y:S04]  /*10c40*/  STL [R1+0x810], R252 ;  /* 0x000810fc01007387 */ /* 0x0023e80000100800 */
[----:B-1----:R-:W2:Y:S01]  /*10c50*/  LDL.LU R252, [R1+0x814] ;  /* 0x0008140001fc7983 */ /* 0x002ea20000300800 */
[----:B------:R-:W-:Y:S02]  /*10c60*/  IMAD.MOV.U32 R70, RZ, RZ, R69 ;  /* 0x000000ffff467224 */ /* 0x000fe400078e0045 */
[----:B------:R-:W-:Y:S01]  /*10c70*/  IMAD.MOV.U32 R194, RZ, RZ, R193 ;  /* 0x000000ffffc27224 */ /* 0x000fe200078e00c1 */
[----:B--2---:R1:W-:Y:S04]  /*10c80*/  STL [R1+0x818], R252 ;  /* 0x000818fc01007387 */ /* 0x0043e80000100800 */
.L_x_20102:
[----:B-1----:R-:W-:Y:S05]  /*10c90*/  BSYNC B1 ;  /* 0x0000000000017941 */ /* 0x002fea0003800000 */
.L_x_20100:
        /* <DEDUP_REMOVED lines=11> */
.L_x_20104:
[----:B-1----:R-:W2:Y:S04]  /*10d50*/  LDL.LU R193, [R1+0x818] ;  /* 0x0008180001c17983 */ /* 0x002ea80000300800 */
[----:B------:R1:W5:Y:S01]  /*10d60*/  LDL.LU R252, [R1+0x810] ;  /* 0x0008100001fc7983 */ /* 0x0003620000300800 */
[----:B------:R-:W-:-:S03]  /*10d70*/  IMAD.MOV.U32 R69, RZ, RZ, R68 ;  /* 0x000000ffff457224 */ /* 0x000fc600078e0044 */
[----:B--2---:R2:W-:Y:S02]  /*10d80*/  STL [R1+0x814], R193 ;  /* 0x000814c101007387 */ /* 0x0045e40000100800 */
[----:B--2---:R-:W-:Y:S02]  /*10d90*/  IMAD.MOV.U32 R193, RZ, RZ, R192 ;  /* 0x000000ffffc17224 */ /* 0x004fe400078e00c0 */
.L_x_20105:
[----:B-1----:R-:W-:Y:S05]  /*10da0*/  BSYNC B1 ;  /* 0x0000000000017941 */ /* 0x002fea0003800000 */
.L_x_20103:
        /* <DEDUP_REMOVED lines=11> */
.L_x_20107:
[----:B-1----:R1:W-:Y:S04]  /*10e60*/  STL [R1+0x810], R252 ;  /* 0x000810fc01007387 */ /* 0x0023e80000100800 */
[----:B-1----:R-:W2:Y:S01]  /*10e70*/  LDL.LU R252, [R1+0x814] ;  /* 0x0008140001fc7983 */ /* 0x002ea20000300800 */
[----:B------:R-:W-:Y:S02]  /*10e80*/  IMAD.MOV.U32 R68, RZ, RZ, R75 ;  /* 0x000000ffff447224 */ /* 0x000fe400078e004b */
[----:B------:R-:W-:Y:S01]  /*10e90*/  IMAD.MOV.U32 R192, RZ, RZ, R199 ;  /* 0x000000ffffc07224 */ /* 0x000fe200078e00c7 */
[----:B--2---:R1:W-:Y:S04]  /*10ea0*/  STL [R1+0x818], R252 ;  /* 0x000818fc01007387 */ /* 0x0043e80000100800 */
.L_x_20108:
[----:B-1----:R-:W-:Y:S05]  /*10eb0*/  BSYNC B1 ;  /* 0x0000000000017941 */ /* 0x002fea0003800000 */
.L_x_20106:
        /* <DEDUP_REMOVED lines=11> */
.L_x_20110:
[----:B-1----:R-:W2:Y:S04]  /*10f70*/  LDL.LU R199, [R1+0x818] ;  /* 0x0008180001c77983 */ /* 0x002ea80000300800 */
[----:B------:R1:W5:Y:S01]  /*10f80*/  LDL.LU R252, [R1+0x810] ;  /* 0x0008100001fc7983 */ /* 0x0003620000300800 */
[----:B------:R-:W-:-:S03]  /*10f90*/  IMAD.MOV.U32 R75, RZ, RZ, R74 ;  /* 0x000000ffff4b7224 */ /* 0x000fc600078e004a */
[----:B--2---:R2:W-:Y:S02]  /*10fa0*/  STL [R1+0x814], R199 ;  /* 0x000814c701007387 */ /* 0x0045e40000100800 */
[----:B--2---:R-:W-:Y:S02]  /*10fb0*/  IMAD.MOV.U32 R199, RZ, RZ, R198 ;  /* 0x000000ffffc77224 */ /* 0x004fe400078e00c6 */
.L_x_20111:
[----:B-1----:R-:W-:Y:S05]  /*10fc0*/  BSYNC B1 ;  /* 0x0000000000017941 */ /* 0x002fea0003800000 */
.L_x_20109:
        /* <DEDUP_REMOVED lines=11> */
.L_x_20113:
[----:B-1----:R1:W-:Y:S04]  /*11080*/  STL [R1+0x810], R252 ;  /* 0x000810fc01007387 */ /* 0x0023e80000100800 */
[----:B-1----:R-:W2:Y:S01]  /*11090*/  LDL.LU R252, [R1+0x814] ;  /* 0x0008140001fc7983 */ /* 0x002ea20000300800 */
[----:B------:R-:W-:Y:S02]  /*110a0*/  IMAD.MOV.U32 R74, RZ, RZ, R73 ;  /* 0x000000ffff4a7224 */ /* 0x000fe400078e0049 */
[----:B------:R-:W-:Y:S01]  /*110b0*/  IMAD.MOV.U32 R198, RZ, RZ, R197 ;  /* 0x000000ffffc67224 */ /* 0x000fe200078e00c5 */
[----:B--2---:R1:W-:Y:S04]  /*110c0*/  STL [R1+0x818], R252 ;  /* 0x000818fc01007387 */ /* 0x0043e80000100800 */
.L_x_20114:
[----:B-1----:R-:W-:Y:S05]  /*110d0*/  BSYNC B1 ;  /* 0x0000000000017941 */ /* 0x002fea0003800000 */
.L_x_20112:
        /* <DEDUP_REMOVED lines=11> */
.L_x_20116:
[----:B-1----:R-:W2:Y:S04]  /*11190*/  LDL.LU R197, [R1+0x818] ;  /* 0x0008180001c57983 */ /* 0x002ea80000300800 */
[----:B------:R1:W5:Y:S01]  /*111a0*/  LDL.LU R252, [R1+0x810] ;  /* 0x0008100001fc7983 */ /* 0x0003620000300800 */
[----:B------:R-:W-:-:S03]  /*111b0*/  IMAD.MOV.U32 R73, RZ, RZ, R72 ;  /* 0x000000ffff497224 */ /* 0x000fc600078e0048 */
[----:B--2---:R2:W-:Y:S02]  /*111c0*/  STL [R1+0x814], R197 ;  /* 0x000814c501007387 */ /* 0x0045e40000100800 */
[----:B--2---:R-:W-:Y:S02]  /*111d0*/  IMAD.MOV.U32 R197, RZ, RZ, R196 ;  /* 0x000000ffffc57224 */ /* 0x004fe400078e00c4 */
.L_x_20117:
[----:B-1----:R-:W-:Y:S05]  /*111e0*/  BSYNC B1 ;  /* 0x0000000000017941 */ /* 0x002fea0003800000 */
.L_x_20115:
        /* <DEDUP_REMOVED lines=11> */
.L_x_20119:
[----:B-1----:R1:W-:Y:S04]  /*112a0*/  STL [R1+0x810], R252 ;  /* 0x000810fc01007387 */ /* 0x0023e80000100800 */
[----:B-1----:R-:W2:Y:S01]  /*112b0*/  LDL.LU R252, [R1+0x814] ;  /* 0x0008140001fc7983 */ /* 0x002ea20000300800 */
[----:B------:R-:W-:Y:S02]  /*112c0*/  IMAD.MOV.U32 R72, RZ, RZ, R79 ;  /* 0x000000ffff487224 */ /* 0x000fe400078e004f */
[----:B------:R-:W-:Y:S01]  /*112d0*/  IMAD.MOV.U32 R196, RZ, RZ, R203 ;  /* 0x000000ffffc47224 */ /* 0x000fe200078e00cb */
[----:B--2---:R1:W-:Y:S04]  /*112e0*/  STL [R1+0x818], R252 ;  /* 0x000818fc01007387 */ /* 0x0043e80000100800 */
.L_x_20120:
[----:B-1----:R-:W-:Y:S05]  /*112f0*/  BSYNC B1 ;  /* 0x0000000000017941 */ /* 0x002fea0003800000 */
.L_x_20118:
        /* <DEDUP_REMOVED lines=11> */
.L_x_20122:
[----:B-1----:R-:W2:Y:S04]  /*113b0*/  LDL.LU R203, [R1+0x818] ;  /* 0x0008180001cb7983 */ /* 0x002ea80000300800 */
[----:B------:R1:W5:Y:S01]  /*113c0*/  LDL.LU R252, [R1+0x810] ;  /* 0x0008100001fc7983 */ /* 0x0003620000300800 */
[----:B------:R-:W-:-:S03]  /*113d0*/  IMAD.MOV.U32 R79, RZ, RZ, R78 ;  /* 0x000000ffff4f7224 */ /* 0x000fc600078e004e */
[----:B--2---:R2:W-:Y:S02]  /*113e0*/  STL [R1+0x814], R203 ;  /* 0x000814cb01007387 */ /* 0x0045e40000100800 */
[----:B--2---:R-:W-:Y:S02]  /*113f0*/  IMAD.MOV.U32 R203, RZ, RZ, R202 ;  /* 0x000000ffffcb7224 */ /* 0x004fe400078e00ca */
.L_x_20123:
[----:B-1----:R-:W-:Y:S05]  /*11400*/  BSYNC B1 ;  /* 0x0000000000017941 */ /* 0x002fea0003800000 */
.L_x_20121:
        /* <DEDUP_REMOVED lines=11> */
.L_x_20125:
[----:B-1----:R1:W-:Y:S04]  /*114c0*/  STL [R1+0x810], R252 ;  /* 0x000810fc01007387 */ /* 0x0023e80000100800 */
[----:B-1----:R-:W2:Y:S01]  /*114d0*/  LDL.LU R252, [R1+0x814] ;  /* 0x0008140001fc7983 */ /* 0x002ea20000300800 */
[----:B------:R-:W-:Y:S02]  /*114e0*/  IMAD.MOV.U32 R78, RZ, RZ, R77 ;  /* 0x000000ffff4e7224 */ /* 0x000fe400078e004d */
[----:B------:R-:W-:Y:S01]  /*114f0*/  IMAD.MOV.U32 R202, RZ, RZ, R201 ;  /* 0x000000ffffca7224 */ /* 0x000fe200078e00c9 */
[----:B--2---:R1:W-:Y:S04]  /*11500*/  STL [R1+0x818], R252 ;  /* 0x000818fc01007387 */ /* 0x0043e80000100800 */
.L_x_20126:
[----:B-1----:R-:W-:Y:S05]  /*11510*/  BSYNC B1 ;  /* 0x0000000000017941 */ /* 0x002fea0003800000 */
.L_x_20124:
        /* <DEDUP_REMOVED lines=11> */
.L_x_20128:
[----:B-1----:R-:W2:Y:S04]  /*115d0*/  LDL.LU R201, [R1+0x818] ;  /* 0x0008180001c97983 */ /* 0x002ea80000300800 */
[----:B------:R1:W5:Y:S01]  /*115e0*/  LDL.LU R252, [R1+0x810] ;  /* 0x0008100001fc7983 */ /* 0x0003620000300800 */
[----:B------:R-:W-:-:S03]  /*115f0*/  IMAD.MOV.U32 R77, RZ, RZ, R76 ;  /* 0x000000ffff4d7224 */ /* 0x000fc600078e004c */
[----:B--2---:R2:W-:Y:S02]  /*11600*/  STL [R1+0x814], R201 ;  /* 0x000814c901007387 */ /* 0x0045e40000100800 */
[----:B--2---:R-:W-:Y:S02]  /*11610*/  IMAD.MOV.U32 R201, RZ, RZ, R200 ;  /* 0x000000ffffc97224 */ /* 0x004fe400078e00c8 */
.L_x_20129:
[----:B-1----:R-:W-:Y:S05]  /*11620*/  BSYNC B1 ;  /* 0x0000000000017941 */ /* 0x002fea0003800000 */
.L_x_20127:
        /* <DEDUP_REMOVED lines=11> */
.L_x_20131:
[----:B-1----:R1:W-:Y:S04]  /*116e0*/  STL [R1+0x810], R252 ;  /* 0x000810fc01007387 */ /* 0x0023e80000100800 */
[----:B-1----:R-:W2:Y:S01]  /*116f0*/  LDL.LU R252, [R1+0x814] ;  /* 0x0008140001fc7983 */ /* 0x002ea20000300800 */
[----:B------:R-:W-:Y:S02]  /*11700*/  IMAD.MOV.U32 R76, RZ, RZ, R83 ;  /* 0x000000ffff4c7224 */ /* 0x000fe400078e0053 */
[----:B------:R-:W-:Y:S01]  /*11710*/  IMAD.MOV.U32 R200, RZ, RZ, R207 ;  /* 0x000000ffffc87224 */ /* 0x000fe200078e00cf */
[----:B--2---:R1:W-:Y:S04]  /*11720*/  STL [R1+0x818], R252 ;  /* 0x000818fc01007387 */ /* 0x0043e80000100800 */
.L_x_20132:
[----:B-1----:R-:W-:Y:S05]  /*11730*/  BSYNC B1 ;  /* 0x0000000000017941 */ /* 0x002fea0003800000 */
.L_x_20130:
        /* <DEDUP_REMOVED lines=11> */
.L_x_20134:
[----:B-1----:R-:W2:Y:S04]  /*117f0*/  LDL.LU R207, [R1+0x818] ;  /* 0x0008180001cf7983 */ /* 0x002ea80000300800 */
[----:B------:R1:W5:Y:S01]  /*11800*/  LDL.LU R252, [R1+0x810] ;  /* 0x0008100001fc7983 */ /* 0x0003620000300800 */
[----:B------:R-:W-:-:S03]  /*11810*/  IMAD.MOV.U32 R83, RZ, RZ, R82 ;  /* 0x000000ffff537224 */ /* 0x000fc600078e0052 */
[----:B--2---:R2:W-:Y:S02]  /*11820*/  STL [R1+0x814], R207 ;  /* 0x000814cf01007387 */ /* 0x0045e40000100800 */
[----:B--2---:R-:W-:Y:S02]  /*11830*/  IMAD.MOV.U32 R207, RZ, RZ, R206 ;  /* 0x000000ffffcf7224 */ /* 0x004fe400078e00ce */
.L_x_20135:
[----:B-1----:R-:W-:Y:S05]  /*11840*/  BSYNC B1 ;  /* 0x0000000000017941 */ /* 0x002fea0003800000 */
.L_x_20133:
        /* <DEDUP_REMOVED lines=11> */
.L_x_20137:
[----:B-1----:R1:W-:Y:S04]  /*11900*/  STL [R1+0x810], R252 ;  /* 0x000810fc01007387 */ /* 0x0023e80000100800 */
[----:B-1----:R-:W2:Y:S01]  /*11910*/  LDL.LU R252, [R1+0x814] ;  /* 0x0008140001fc7983 */ /* 0x002ea20000300800 */
[----:B------:R-:W-:Y:S02]  /*11920*/  IMAD.MOV.U32 R82, RZ, RZ, R81 ;  /* 0x000000ffff527224 */ /* 0x000fe400078e0051 */
[----:B------:R-:W-:Y:S01]  /*11930*/  IMAD.MOV.U32 R206, RZ, RZ, R205 ;  /* 0x000000ffffce7224 */ /* 0x000fe200078e00cd */
[----:B--2---:R1:W-:Y:S04]  /*11940*/  STL [R1+0x818], R252 ;  /* 0x000818fc01007387 */ /* 0x0043e80000100800 */
.L_x_20138:
[----:B-1----:R-:W-:Y:S05]  /*11950*/  BSYNC B1 ;  /* 0x0000000000017941 */ /* 0x002fea0003800000 */
.L_x_20136:
        /* <DEDUP_REMOVED lines=11> */
.L_x_20140:
[----:B-1----:R-:W2:Y:S04]  /*11a10*/  LDL.LU R205, [R1+0x818] ;  /* 0x0008180001cd7983 */ /* 0x002ea80000300800 */
[----:B------:R1:W5:Y:S01]  /*11a20*/  LDL.LU R252, [R1+0x810] ;  /* 0x0008100001fc7983 */ /* 0x0003620000300800 */
[----:B------:R-:W-:-:S03]  /*11a30*/  IMAD.MOV.U32 R81, RZ, RZ, R80 ;  /* 0x000000ffff517224 */ /* 0x000fc600078e0050 */
[----:B--2---:R2:W-:Y:S02]  /*11a40*/  STL [R1+0x814], R205 ;  /* 0x000814cd01007387 */ /* 0x0045e40000100800 */
[----:B--2---:R-:W-:Y:S02]  /*11a50*/  IMAD.MOV.U32 R205, RZ, RZ, R204 ;  /* 0x000000ffffcd7224 */ /* 0x004fe400078e00cc */
.L_x_20141:
[----:B-1----:R-:W-:Y:S05]  /*11a60*/  BSYNC B1 ;  /* 0x0000000000017941 */ /* 0x002fea0003800000 */
.L_x_20139:
        /* <DEDUP_REMOVED lines=11> */
.L_x_20143:
[----:B-1----:R1:W-:Y:S04]  /*11b20*/  STL [R1+0x810], R252 ;  /* 0x000810fc01007387 */ /* 0x0023e80000100800 */
[----:B-1----:R-:W2:Y:S01]  /*11b30*/  LDL.LU R252, [R1+0x814] ;  /* 0x0008140001fc7983 */ /* 0x002ea20000300800 */
[----:B------:R-:W-:Y:S02]  /*11b40*/  IMAD.MOV.U32 R80, RZ, RZ, R87 ;  /* 0x000000ffff507224 */ /* 0x000fe400078e0057 */
[----:B------:R-:W-:Y:S01]  /*11b50*/  IMAD.MOV.U32 R204, RZ, RZ, R211 ;  /* 0x000000ffffcc7224 */ /* 0x000fe200078e00d3 */
[----:B--2---:R1:W-:Y:S04]  /*11b60*/  STL [R1+0x818], R252 ;  /* 0x000818fc01007387 */ /* 0x0043e80000100800 */
.L_x_20144:
[----:B-1----:R-:W-:Y:S05]  /*11b70*/  BSYNC B1 ;  /* 0x0000000000017941 */ /* 0x002fea0003800000 */
.L_x_20142:
        /* <DEDUP_REMOVED lines=11> */
.L_x_20146:
[----:B-1----:R-:W2:Y:S04]  /*11c30*/  LDL.LU R211, [R1+0x818] ;  /* 0x0008180001d37983 */ /* 0x002ea80000300800 */
[----:B------:R1:W5:Y:S01]  /*11c40*/  LDL.LU R252, [R1+0x810] ;  /* 0x0008100001fc7983 */ /* 0x0003620000300800 */
[----:B------:R-:W-:-:S03]  /*11c50*/  IMAD.MOV.U32 R87, RZ, RZ, R86 ;  /* 0x000000ffff577224 */ /* 0x000fc600078e0056 */
[----:B--2---:R2:W-:Y:S02]  /*11c60*/  STL [R1+0x814], R211 ;  /* 0x000814d301007387 */ /* 0x0045e40000100800 */
[----:B--2---:R-:W-:Y:S02]  /*11c70*/  IMAD.MOV.U32 R211, RZ, RZ, R210 ;  /* 0x000000ffffd37224 */ /* 0x004fe400078e00d2 */
.L_x_20147:
[----:B-1----:R-:W-:Y:S05]  /*11c80*/  BSYNC B1 ;  /* 0x0000000000017941 */ /* 0x002fea0003800000 */
.L_x_20145:
        /* <DEDUP_REMOVED lines=11> */
.L_x_20149:
[----:B-1----:R1:W-:Y:S04]  /*11d40*/  STL [R1+0x810], R252 ;  /* 0x000810fc01007387 */ /* 0x0023e80000100800 */
[----:B-1----:R-:W2:Y:S01]  /*11d50*/  LDL.LU R252, [R1+0x814] ;  /* 0x0008140001fc7983 */ /* 0x002ea20000300800 */
[----:B------:R-:W-:Y:S02]  /*11d60*/  IMAD.MOV.U32 R86, RZ, RZ, R85 ;  /* 0x000000ffff567224 */ /* 0x000fe400078e0055 */
[----:B------:R-:W-:Y:S01]  /*11d70*/  IMAD.MOV.U32 R210, RZ, RZ, R209 ;  /* 0x000000ffffd27224 */ /* 0x000fe200078e00d1 */
[----:B--2---:R1:W-:Y:S04]  /*11d80*/  STL [R1+0x818], R252 ;  /* 0x000818fc01007387 */ /* 0x0043e80000100800 */
.L_x_20150:
[----:B-1----:R-:W-:Y:S05]  /*11d90*/  BSYNC B1 ;  /* 0x0000000000017941 */ /* 0x002fea0003800000 */
.L_x_20148:
        /* <DEDUP_REMOVED lines=11> */
.L_x_20152:
[----:B-1----:R-:W2:Y:S04]  /*11e50*/  LDL.LU R209, [R1+0x818] ;  /* 0x0008180001d17983 */ /* 0x002ea80000300800 */
[----:B------:R1:W5:Y:S01]  /*11e60*/  LDL.LU R252, [R1+0x810] ;  /* 0x0008100001fc7983 */ /* 0x0003620000300800 */
[----:B------:R-:W-:-:S03]  /*11e70*/  IMAD.MOV.U32 R85, RZ, RZ, R84 ;  /* 0x000000ffff557224 */ /* 0x000fc600078e0054 */
[----:B--2---:R2:W-:Y:S02]  /*11e80*/  STL [R1+0x814], R209 ;  /* 0x000814d101007387 */ /* 0x0045e40000100800 */
[----:B--2---:R-:W-:Y:S02]  /*11e90*/  IMAD.MOV.U32 R209, RZ, RZ, R208 ;  /* 0x000000ffffd17224 */ /* 0x004fe400078e00d0 */
.L_x_20153:
[----:B-1----:R-:W-:Y:S05]  /*11ea0*/  BSYNC B1 ;  /* 0x0000000000017941 */ /* 0x002fea0003800000 */
.L_x_20151:
        /* <DEDUP_REMOVED lines=11> */
.L_x_20155:
[----:B-1----:R1:W-:Y:S04]  /*11f60*/  STL [R1+0x810], R252 ;  /* 0x000810fc01007387 */ /* 0x0023e80000100800 */
[----:B-1----:R-:W2:Y:S01]  /*11f70*/  LDL.LU R252, [R1+0x814] ;  /* 0x0008140001fc7983 */ /* 0x002ea20000300800 */
[----:B------:R-:W-:Y:S02]  /*11f80*/  IMAD.MOV.U32 R84, RZ, RZ, R91 ;  /* 0x000000ffff547224 */ /* 0x000fe400078e005b */
[----:B------:R-:W-:Y:S01]  /*11f90*/  IMAD.MOV.U32 R208, RZ, RZ, R215 ;  /* 0x000000ffffd07224 */ /* 0x000fe200078e00d7 */
[----:B--2---:R1:W-:Y:S04]  /*11fa0*/  STL [R1+0x818], R252 ;  /* 0x000818fc01007387 */ /* 0x0043e80000100800 */
.L_x_20156:
[----:B-1----:R-:W-:Y:S05]  /*11fb0*/  BSYNC B1 ;  /* 0x0000000000017941 */ /* 0x002fea0003800000 */
.L_x_20154:
        /* <DEDUP_REMOVED lines=11> */
.L_x_20158:
[----:B-1----:R-:W2:Y:S04]  /*12070*/  LDL.LU R215, [R1+0x818] ;  /* 0x0008180001d77983 */ /* 0x002ea80000300800 */
[----:B------:R1:W5:Y:S01]  /*12080*/  LDL.LU R252, [R1+0x810] ;  /* 0x0008100001fc7983 */ /* 0x0003620000300800 */
[----:B------:R-:W-:-:S03]  /*12090*/  IMAD.MOV.U32 R91, RZ, RZ, R90 ;  /* 0x000000ffff5b7224 */ /* 0x000fc600078e005a */
[----:B--2---:R2:W-:Y:S02]  /*120a0*/  STL [R1+0x814], R215 ;  /* 0x000814d701007387 */ /* 0x0045e40000100800 */
[----:B--2---:R-:W-:Y:S02]  /*120b0*/  IMAD.MOV.U32 R215, RZ, RZ, R214 ;  /* 0x000000ffffd77224 */ /* 0x004fe400078e00d6 */
.L_x_20159:
[----:B-1----:R-:W-:Y:S05]  /*120c0*/  BSYNC B1 ;  /* 0x0000000000017941 */ /* 0x002fea0003800000 */
.L_x_20157:
        /* <DEDUP_REMOVED lines=11> */
.L_x_20161:
[----:B-1----:R1:W-:Y:S04]  /*12180*/  STL [R1+0x810], R252 ;  /* 0x000810fc01007387 */ /* 0x0023e80000100800 */
[----:B-1----:R-:W2:Y:S01]  /*12190*/  LDL.LU R252, [R1+0x814] ;  /* 0x0008140001fc7983 */ /* 0x002ea20000300800 */
[----:B------:R-:W-:Y:S02]  /*121a0*/  IMAD.MOV.U32 R90, RZ, RZ, R89 ;  /* 0x000000ffff5a7224 */ /* 0x000fe400078e0059 */
[----:B------:R-:W-:Y:S01]  /*121b0*/  IMAD.MOV.U32 R214, RZ, RZ, R213 ;  /* 0x000000ffffd67224 */ /* 0x000fe200078e00d5 */
[----:B--2---:R1:W-:Y:S04]  /*121c0*/  STL [R1+0x818], R252 ;  /* 0x000818fc01007387 */ /* 0x0043e80000100800 */
.L_x_20162:
[----:B-1----:R-:W-:Y:S05]  /*121d0*/  BSYNC B1 ;  /* 0x0000000000017941 */ /* 0x002fea0003800000 */
.L_x_20160:
        /* <DEDUP_REMOVED lines=11> */
.L_x_20164:
[----:B-1----:R-:W2:Y:S04]  /*12290*/  LDL.LU R213, [R1+0x818] ;  /* 0x0008180001d57983 */ /* 0x002ea80000300800 */
[----:B------:R1:W5:Y:S01]  /*122a0*/  LDL.LU R252, [R1+0x810] ;  /* 0x0008100001fc7983 */ /* 0x0003620000300800 */
[----:B------:R-:W-:-:S03]  /*122b0*/  IMAD.MOV.U32 R89, RZ, RZ, R88 ;  /* 0x000000ffff597224 */ /* 0x000fc600078e0058 */
[----:B--2---:R2:W-:Y:S02]  /*122c0*/  STL [R1+0x814], R213 ;  /* 0x000814d501007387 */ /* 0x0045e40000100800 */
[----:B--2---:R-:W-:Y:S02]  /*122d0*/  IMAD.MOV.U32 R213, RZ, RZ, R212 ;  /* 0x000000ffffd57224 */ /* 0x004fe400078e00d4 */
.L_x_20165:
[----:B-1----:R-:W-:Y:S05]  /*122e0*/  BSYNC B1 ;  /* 0x0000000000017941 */ /* 0x002fea0003800000 */
.L_x_20163:
        /* <DEDUP_REMOVED lines=11> */
.L_x_20167:
[----:B-1----:R1:W-:Y:S04]  /*123a0*/  STL [R1+0x810], R252 ;  /* 0x000810fc01007387 */ /* 0x0023e80000100800 */
[----:B-1----:R-:W2:Y:S01]  /*123b0*/  LDL.LU R252, [R1+0x814] ;  /* 0x0008140001fc7983 */ /* 0x002ea20000300800 */
[----:B------:R-:W-:Y:S02]  /*123c0*/  IMAD.MOV.U32 R88, RZ, RZ, R95 ;  /* 0x000000ffff587224 */ /* 0x000fe400078e005f */
[----:B------:R-:W-:Y:S01]  /*123d0*/  IMAD.MOV.U32 R212, RZ, RZ, R219 ;  /* 0x000000ffffd47224 */ /* 0x000fe200078e00db */
[----:B--2---:R1:W-:Y:S04]  /*123e0*/  STL [R1+0x818], R252 ;  /* 0x000818fc01007387 */ /* 0x0043e80000100800 */
.L_x_20168:
[----:B-1----:R-:W-:Y:S05]  /*123f0*/  BSYNC B1 ;  /* 0x0000000000017941 */ /* 0x002fea0003800000 */
.L_x_20166:
        /* <DEDUP_REMOVED lines=11> */
.L_x_20170:
[----:B-1----:R-:W2:Y:S04]  /*124b0*/  LDL.LU R219, [R1+0x818] ;  /* 0x0008180001db7983 */ /* 0x002ea80000300800 */
[----:B------:R1:W5:Y:S01]  /*124c0*/  LDL.LU R252, [R1+0x810] ;  /* 0x0008100001fc7983 */ /* 0x0003620000300800 */
[----:B------:R-:W-:-:S03]  /*124d0*/  IMAD.MOV.U32 R95, RZ, RZ, R94 ;  /* 0x000000ffff5f7224 */ /* 0x000fc600078e005e */
[----:B--2---:R2:W-:Y:S02]  /*124e0*/  STL [R1+0x814], R219 ;  /* 0x000814db01007387 */ /* 0x0045e40000100800 */
[----:B--2---:R-:W-:Y:S02]  /*124f0*/  IMAD.MOV.U32 R219, RZ, RZ, R218 ;  /* 0x000000ffffdb7224 */ /* 0x004fe400078e00da */
.L_x_20171:
[----:B-1----:R-:W-:Y:S05]  /*12500*/  BSYNC B1 ;  /* 0x0000000000017941 */ /* 0x002fea0003800000 */
.L_x_20169:
        /* <DEDUP_REMOVED lines=11> */
.L_x_20173:
[----:B-1----:R1:W-:Y:S04]  /*125c0*/  STL [R1+0x810], R252 ;  /* 0x000810fc01007387 */ /* 0x0023e80000100800 */
[----:B-1----:R-:W2:Y:S01]  /*125d0*/  LDL.LU R252, [R1+0x814] ;  /* 0x0008140001fc7983 */ /* 0x002ea20000300800 */
[----:B------:R-:W-:Y:S02]  /*125e0*/  IMAD.MOV.U32 R94, RZ, RZ, R93 ;  /* 0x000000ffff5e7224 */ /* 0x000fe400078e005d */
[----:B------:R-:W-:Y:S01]  /*125f0*/  IMAD.MOV.U32 R218, RZ, RZ, R217 ;  /* 0x000000ffffda7224 */ /* 0x000fe200078e00d9 */
[----:B--2---:R1:W-:Y:S04]  /*12600*/  STL [R1+0x818], R252 ;  /* 0x000818fc01007387 */ /* 0x0043e80000100800 */
.L_x_20174:
[----:B-1----:R-:W-:Y:S05]  /*12610*/  BSYNC B1 ;  /* 0x0000000000017941 */ /* 0x002fea0003800000 */
.L_x_20172:
        /* <DEDUP_REMOVED lines=11> */
.L_x_20176:
[----:B-1----:R-:W2:Y:S04]  /*126d0*/  LDL.LU R217, [R1+0x818] ;  /* 0x0008180001d97983 */ /* 0x002ea80000300800 */
[----:B------:R1:W5:Y:S01]  /*126e0*/  LDL.LU R252, [R1+0x810] ;  /* 0x0008100001fc7983 */ /* 0x0003620000300800 */
[----:B------:R-:W-:-:S03]  /*126f0*/  IMAD.MOV.U32 R93, RZ, RZ, R92 ;  /* 0x000000ffff5d7224 */ /* 0x000fc600078e005c */
[----:B--2---:R2:W-:Y:S02]  /*12700*/  STL [R1+0x814], R217 ;  /* 0x000814d901007387 */ /* 0x0045e40000100800 */
[----:B--2---:R-:W-:Y:S02]  /*12710*/  IMAD.MOV.U32 R217, RZ, RZ, R216 ;  /* 0x000000ffffd97224 */ /* 0x004fe400078e00d8 */
.L_x_20177:
[----:B-1----:R-:W-:Y:S05]  /*12720*/  BSYNC B1 ;  /* 0x0000000000017941 */ /* 0x002fea0003800000 */
.L_x_20175:
        /* <DEDUP_REMOVED lines=11> */
.L_x_20179:
[----:B-1----:R1:W-:Y:S04]  /*127e0*/  STL [R1+0x810], R252 ;  /* 0x000810fc01007387 */ /* 0x0023e80000100800 */
[----:B-1----:R-:W2:Y:S01]  /*127f0*/  LDL.LU R252, [R1+0x814] ;  /* 0x0008140001fc7983 */ /* 0x002ea20000300800 */
[----:B------:R-:W-:Y:S02]  /*12800*/  IMAD.MOV.U32 R92, RZ, RZ, R99 ;  /* 0x000000ffff5c7224 */ /* 0x000fe400078e0063 */
[----:B------:R-:W-:Y:S01]  /*12810*/  IMAD.MOV.U32 R216, RZ, RZ, R223 ;  /* 0x000000ffffd87224 */ /* 0x000fe200078e00df */
[----:B--2---:R1:W-:Y:S04]  /*12820*/  STL [R1+0x818], R252 ;  /* 0x000818fc01007387 */ /* 0x0043e80000100800 */
.L_x_20180:
[----:B-1----:R-:W-:Y:S05]  /*12830*/  BSYNC B1 ;  /* 0x0000000000017941 */ /* 0x002fea0003800000 */
.L_x_20178:
        /* <DEDUP_REMOVED lines=11> */
.L_x_20182:
[----:B-1----:R-:W2:Y:S04]  /*128f0*/  LDL.LU R223, [R1+0x818] ;  /* 0x0008180001df7983 */ /* 0x002ea80000300800 */
[----:B------:R1:W5:Y:S01]  /*12900*/  LDL.LU R252, [R1+0x810] ;  /* 0x0008100001fc7983 */ /* 0x0003620000300800 */
[----:B------:R-:W-:-:S03]  /*12910*/  IMAD.MOV.U32 R99, RZ, RZ, R98 ;  /* 0x000000ffff637224 */ /* 0x000fc600078e0062 */
[----:B--2---:R2:W-:Y:S02]  /*12920*/  STL [R1+0x814], R223 ;  /* 0x000814df01007387 */ /* 0x0045e40000100800 */
[----:B--2---:R-:W-:Y:S02]  /*12930*/  IMAD.MOV.U32 R223, RZ, RZ, R222 ;  /* 0x000000ffffdf7224 */ /* 0x004fe400078e00de */
.L_x_20183:
[----:B-1----:R-:W-:Y:S05]  /*12940*/  BSYNC B1 ;  /* 0x0000000000017941 */ /* 0x002fea0003800000 */
.L_x_20181:
        /* <DEDUP_REMOVED lines=11> */
.L_x_20185:
[----:B-1----:R1:W-:Y:S04]  /*12a00*/  STL [R1+0x810], R252 ;  /* 0x000810fc01007387 */ /* 0x0023e80000100800 */
[----:B-1----:R-:W2:Y:S01]  /*12a10*/  LDL.LU R252, [R1+0x814] ;  /* 0x0008140001fc7983 */ /* 0x002ea20000300800 */
[----:B------:R-:W-:Y:S02]  /*12a20*/  IMAD.MOV.U32 R98, RZ, RZ, R97 ;  /* 0x000000ffff627224 */ /* 0x000fe400078e0061 */
[----:B------:R-:W-:Y:S01]  /*12a30*/  IMAD.MOV.U32 R222, RZ, RZ, R221 ;  /* 0x000000ffffde7224 */ /* 0x000fe200078e00dd */
[----:B--2---:R1:W-:Y:S04]  /*12a40*/  STL [R1+0x818], R252 ;  /* 0x000818fc01007387 */ /* 0x0043e80000100800 */
.L_x_20186:
[----:B-1----:R-:W-:Y:S05]  /*12a50*/  BSYNC B1 ;  /* 0x0000000000017941 */ /* 0x002fea0003800000 */
.L_x_20184:
        /* <DEDUP_REMOVED lines=11> */
.L_x_20188:
[----:B-1----:R-:W2:Y:S04]  /*12b10*/  LDL.LU R221, [R1+0x818] ;  /* 0x0008180001dd7983 */ /* 0x002ea80000300800 */
[----:B------:R1:W5:Y:S01]  /*12b20*/  LDL.LU R252, [R1+0x810] ;  /* 0x0008100001fc7983 */ /* 0x0003620000300800 */
[----:B------:R-:W-:-:S03]  /*12b30*/  IMAD.MOV.U32 R97, RZ, RZ, R96 ;  /* 0x000000ffff617224 */ /* 0x000fc600078e0060 */
[----:B--2---:R2:W-:Y:S02]  /*12b40*/  STL [R1+0x814], R221 ;  /* 0x000814dd01007387 */ /* 0x0045e40000100800 */
[----:B--2---:R-:W-:Y:S02]  /*12b50*/  IMAD.MOV.U32 R221, RZ, RZ, R220 ;  /* 0x000000ffffdd7224 */ /* 0x004fe400078e00dc */
.L_x_20189:
[----:B-1----:R-:W-:Y:S05]  /*12b60*/  BSYNC B1 ;  /* 0x0000000000017941 */ /* 0x002fea0003800000 */
.L_x_20187:
        /* <DEDUP_REMOVED lines=11> */
.L_x_20191:
[----:B-1----:R1:W-:Y:S04]  /*12c20*/  STL [R1+0x810], R252 ;  /* 0x000810fc01007387 */ /* 0x0023e80000100800 */
[----:B-1----:R-:W2:Y:S01]  /*12c30*/  LDL.LU R252, [R1+0x814] ;  /* 0x0008140001fc7983 */ /* 0x002ea20000300800 */
[----:B------:R-:W-:Y:S02]  /*12c40*/  IMAD.MOV.U32 R96, RZ, RZ, R103 ;  /* 0x000000ffff607224 */ /* 0x000fe400078e0067 */
[----:B------:R-:W-:Y:S01]  /*12c50*/  IMAD.MOV.U32 R220, RZ, RZ, R227 ;  /* 0x000000ffffdc7224 */ /* 0x000fe200078e00e3 */
[----:B--2---:R1:W-:Y:S04]  /*12c60*/  STL [R1+0x818], R252 ;  /* 0x000818fc01007387 */ /* 0x0043e80000100800 */
.L_x_20192:
[----:B-1----:R-:W-:Y:S05]  /*12c70*/  BSYNC B1 ;  /* 0x0000000000017941 */ /* 0x002fea0003800000 */
.L_x_20190:
        /* <DEDUP_REMOVED lines=11> */
.L_x_20194:
[----:B-1----:R-:W2:Y:S04]  /*12d30*/  LDL.LU R227, [R1+0x818] ;  /* 0x0008180001e37983 */ /* 0x002ea80000300800 */
[----:B------:R1:W5:Y:S01]  /*12d40*/  LDL.LU R252, [R1+0x810] ;  /* 0x0008100001fc7983 */ /* 0x0003620000300800 */
[----:B------:R-:W-:-:S03]  /*12d50*/  IMAD.MOV.U32 R103, RZ, RZ, R102 ;  /* 0x000000ffff677224 */ /* 0x000fc600078e0066 */
[----:B--2---:R2:W-:Y:S02]  /*12d60*/  STL [R1+0x814], R227 ;  /* 0x000814e301007387 */ /* 0x0045e40000100800 */
[----:B--2---:R-:W-:Y:S02]  /*12d70*/  IMAD.MOV.U32 R227, RZ, RZ, R226 ;  /* 0x000000ffffe37224 */ /* 0x004fe400078e00e2 */
.L_x_20195:
[----:B-1----:R-:W-:Y:S05]  /*12d80*/  BSYNC B1 ;  /* 0x0000000000017941 */ /* 0x002fea0003800000 */
.L_x_20193:
        /* <DEDUP_REMOVED lines=11> */
.L_x_20197:
[----:B-1----:R1:W-:Y:S04]  /*12e40*/  STL [R1+0x810], R252 ;  /* 0x000810fc01007387 */ /* 0x0023e80000100800 */
[----:B-1----:R-:W2:Y:S01]  /*12e50*/  LDL.LU R252, [R1+0x814] ;  /* 0x0008140001fc7983 */ /* 0x002ea20000300800 */
[----:B------:R-:W-:Y:S02]  /*12e60*/  IMAD.MOV.U32 R102, RZ, RZ, R101 ;  /* 0x000000ffff667224 */ /* 0x000fe400078e0065 */
[----:B------:R-:W-:Y:S01]  /*12e70*/  IMAD.MOV.U32 R226, RZ, RZ, R225 ;  /* 0x000000ffffe27224 */ /* 0x000fe200078e00e1 */
[----:B--2---:R1:W-:Y:S04]  /*12e80*/  STL [R1+0x818], R252 ;  /* 0x000818fc01007387 */ /* 0x0043e80000100800 */
.L_x_20198:
[----:B-1----:R-:W-:Y:S05]  /*12e90*/  BSYNC B1 ;  /* 0x0000000000017941 */ /* 0x002fea0003800000 */
.L_x_20196:
        /* <DEDUP_REMOVED lines=11> */
.L_x_20200:
[----:B-1----:R-:W2:Y:S04]  /*12f50*/  LDL.LU R225, [R1+0x818] ;  /* 0x0008180001e17983 */ /* 0x002ea80000300800 */
[----:B------:R1:W5:Y:S01]  /*12f60*/  LDL.LU R252, [R1+0x810] ;  /* 0x0008100001fc7983 */ /* 0x0003620000300800 */
[----:B------:R-:W-:-:S03]  /*12f70*/  IMAD.MOV.U32 R101, RZ, RZ, R100 ;  /* 0x000000ffff657224 */ /* 0x000fc600078e0064 */
[----:B--2---:R2:W-:Y:S02]  /*12f80*/  STL [R1+0x814], R225 ;  /* 0x000814e101007387 */ /* 0x0045e40000100800 */
[----:B--2---:R-:W-:Y:S02]  /*12f90*/  IMAD.MOV.U32 R225, RZ, RZ, R224 ;  /* 0x000000ffffe17224 */ /* 0x004fe400078e00e0 */
.L_x_20201:
[----:B-1----:R-:W-:Y:S05]  /*12fa0*/  BSYNC B1 ;  /* 0x0000000000017941 */ /* 0x002fea0003800000 */
.L_x_20199:
        /* <DEDUP_REMOVED lines=11> */
.L_x_20203:
[----:B-1----:R1:W-:Y:S04]  /*13060*/  STL [R1+0x810], R252 ;  /* 0x000810fc01007387 */ /* 0x0023e80000100800 */
[----:B-1----:R-:W2:Y:S01]  /*13070*/  LDL.LU R252, [R1+0x814] ;  /* 0x0008140001fc7983 */ /* 0x002ea20000300800 */
[----:B------:R-:W-:Y:S02]  /*13080*/  IMAD.MOV.U32 R100, RZ, RZ, R107 ;  /* 0x000000ffff647224 */ /* 0x000fe400078e006b */
[----:B------:R-:W-:Y:S01]  /*13090*/  IMAD.MOV.U32 R224, RZ, RZ, R231 ;  /* 0x000000ffffe07224 */ /* 0x000fe200078e00e7 */
[----:B--2---:R1:W-:Y:S04]  /*130a0*/  STL [R1+0x818], R252 ;  /* 0x000818fc01007387 */ /* 0x0043e80000100800 */
.L_x_20204:
[----:B-1----:R-:W-:Y:S05]  /*130b0*/  BSYNC B1 ;  /* 0x0000000000017941 */ /* 0x002fea0003800000 */
.L_x_20202:
        /* <DEDUP_REMOVED lines=11> */
.L_x_20206:
[----:B-1----:R-:W2:Y:S04]  /*13170*/  LDL.LU R231, [R1+0x818] ;  /* 0x0008180001e77983 */ /* 0x002ea80000300800 */
[----:B------:R1:W5:Y:S01]  /*13180*/  LDL.LU R252, [R1+0x810] ;  /* 0x0008100001fc7983 */ /* 0x0003620000300800 */
[----:B------:R-:W-:-:S03]  /*13190*/  IMAD.MOV.U32 R107, RZ, RZ, R106 ;  /* 0x000000ffff6b7224 */ /* 0x000fc600078e006a */
[----:B--2---:R2:W-:Y:S02]  /*131a0*/  STL [R1+0x814], R231 ;  /* 0x000814e701007387 */ /* 0x0045e40000100800 */
[----:B--2---:R-:W-:Y:S02]  /*131b0*/  IMAD.MOV.U32 R231, RZ, RZ, R230 ;  /* 0x000000ffffe77224 */ /* 0x004fe400078e00e6 */
.L_x_20207:
[----:B-1----:R-:W-:Y:S05]  /*131c0*/  BSYNC B1 ;  /* 0x0000000000017941 */ /* 0x002fea0003800000 */
.L_x_20205:
        /* <DEDUP_REMOVED lines=11> */
.L_x_20209:
[----:B-1----:R1:W-:Y:S04]  /*13280*/  STL [R1+0x810], R252 ;  /* 0x000810fc01007387 */ /* 0x0023e80000100800 */
[----:B-1----:R-:W2:Y:S01]  /*13290*/  LDL.LU R252, [R1+0x814] ;  /* 0x0008140001fc7983 */ /* 0x002ea20000300800 */
[----:B------:R-:W-:Y:S02]  /*132a0*/  IMAD.MOV.U32 R106, RZ, RZ, R105 ;  /* 0x000000ffff6a7224 */ /* 0x000fe400078e0069 */
[----:B------:R-:W-:Y:S01]  /*132b0*/  IMAD.MOV.U32 R230, RZ, RZ, R229 ;  /* 0x000000ffffe67224 */ /* 0x000fe200078e00e5 */
[----:B--2---:R1:W-:Y:S04]  /*132c0*/  STL [R1+0x818], R252 ;  /* 0x000818fc01007387 */ /* 0x0043e80000100800 */
.L_x_20210:
[----:B-1----:R-:W-:Y:S05]  /*132d0*/  BSYNC B1 ;  /* 0x0000000000017941 */ /* 0x002fea0003800000 */
.L_x_20208:
        /* <DEDUP_REMOVED lines=11> */
.L_x_20212:
[----:B-1----:R-:W2:Y:S04]  /*13390*/  LDL.LU R229, [R1+0x818] ;  /* 0x0008180001e57983 */ /* 0x002ea80000300800 */
[----:B------:R1:W5:Y:S01]  /*133a0*/  LDL.LU R252, [R1+0x810] ;  /* 0x0008100001fc7983 */ /* 0x0003620000300800 */
[----:B------:R-:W-:-:S03]  /*133b0*/  IMAD.MOV.U32 R105, RZ, RZ, R104 ;  /* 0x000000ffff697224 */ /* 0x000fc600078e0068 */
[----:B--2---:R2:W-:Y:S02]  /*133c0*/  STL [R1+0x814], R229 ;  /* 0x000814e501007387 */ /* 0x0045e40000100800 */
[----:B--2---:R-:W-:Y:S02]  /*133d0*/  IMAD.MOV.U32 R229, RZ, RZ, R228 ;  /* 0x000000ffffe57224 */ /* 0x004fe400078e00e4 */
.L_x_20213:
[----:B-1----:R-:W-:Y:S05]  /*133e0*/  BSYNC B1 ;  /* 0x0000000000017941 */ /* 0x002fea0003800000 */
.L_x_20211:
        /* <DEDUP_REMOVED lines=11> */
.L_x_20215:
[----:B-1----:R1:W-:Y:S04]  /*134a0*/  STL [R1+0x810], R252 ;  /* 0x000810fc01007387 */ /* 0x0023e80000100800 */
[----:B-1----:R-:W2:Y:S01]  /*134b0*/  LDL.LU R252, [R1+0x814] ;  /* 0x0008140001fc7983 */ /* 0x002ea20000300800 */
[----:B------:R-:W-:Y:S02]  /*134c0*/  IMAD.MOV.U32 R104, RZ, RZ, R111 ;  /* 0x000000ffff687224 */ /* 0x000fe400078e006f */
[----:B------:R-:W-:Y:S01]  /*134d0*/  IMAD.MOV.U32 R228, RZ, RZ, R235 ;  /* 0x000000ffffe47224 */ /* 0x000fe200078e00eb */
[----:B--2---:R1:W-:Y:S04]  /*134e0*/  STL [R1+0x818], R252 ;  /* 0x000818fc01007387 */ /* 0x0043e80000100800 */
.L_x_20216:
[----:B-1----:R-:W-:Y:S05]  /*134f0*/  BSYNC B1 ;  /* 0x0000000000017941 */ /* 0x002fea0003800000 */
.L_x_20214:
        /* <DEDUP_REMOVED lines=11> */
.L_x_20218:
[----:B-1----:R-:W2:Y:S04]  /*135b0*/  LDL.LU R235, [R1+0x818] ;  /* 0x0008180001eb7983 */ /* 0x002ea80000300800 */
[----:B------:R1:W5:Y:S01]  /*135c0*/  LDL.LU R252, [R1+0x810] ;  /* 0x0008100001fc7983 */ /* 0x0003620000300800 */
[----:B------:R-:W-:-:S03]  /*135d0*/  IMAD.MOV.U32 R111, RZ, RZ, R110 ;  /* 0x000000ffff6f7224 */ /* 0x000fc600078e006e */
[----:B--2---:R2:W-:Y:S02]  /*135e0*/  STL [R1+0x814], R235 ;  /* 0x000814eb01007387 */ /* 0x0045e40000100800 */
[----:B--2---:R-:W-:Y:S02]  /*135f0*/  IMAD.MOV.U32 R235, RZ, RZ, R234 ;  /* 0x000000ffffeb7224 */ /* 0x004fe400078e00ea */
.L_x_20219:
[----:B-1----:R-:W-:Y:S05]  /*13600*/  BSYNC B1 ;  /* 0x0000000000017941 */ /* 0x002fea0003800000 */
.L_x_20217:
        /* <DEDUP_REMOVED lines=11> */
.L_x_20221:
[----:B-1----:R1:W-:Y:S04]  /*136c0*/  STL [R1+0x810], R252 ;  /* 0x000810fc01007387 */ /* 0x0023e80000100800 */
[----:B-1----:R-:W2:Y:S01]  /*136d0*/  LDL.LU R252, [R1+0x814] ;  /* 0x0008140001fc7983 */ /* 0x002ea20000300800 */
[----:B------:R-:W-:Y:S02]  /*136e0*/  IMAD.MOV.U32 R110, RZ, RZ, R109 ;  /* 0x000000ffff6e7224 */ /* 0x000fe400078e006d */
[----:B------:R-:W-:Y:S01]  /*136f0*/  IMAD.MOV.U32 R234, RZ, RZ, R233 ;  /* 0x000000ffffea7224 */ /* 0x000fe200078e00e9 */
[----:B--2---:R1:W-:Y:S04]  /*13700*/  STL [R1+0x818], R252 ;  /* 0x000818fc01007387 */ /* 0x0043e80000100800 */
.L_x_20222:
[----:B-1----:R-:W-:Y:S05]  /*13710*/  BSYNC B1 ;  /* 0x0000000000017941 */ /* 0x002fea0003800000 */
.L_x_20220:
        /* <DEDUP_REMOVED lines=11> */
.L_x_20224:
[----:B-1----:R-:W2:Y:S04]  /*137d0*/  LDL.LU R233, [R1+0x818] ;  /* 0x0008180001e97983 */ /* 0x002ea80000300800 */
[----:B------:R1:W5:Y:S01]  /*137e0*/  LDL.LU R252, [R1+0x810] ;  /* 0x0008100001fc7983 */ /* 0x0003620000300800 */
[----:B------:R-:W-:-:S03]  /*137f0*/  IMAD.MOV.U32 R109, RZ, RZ, R108 ;  /* 0x000000ffff6d7224 */ /* 0x000fc600078e006c */
[----:B--2---:R2:W-:Y:S02]  /*13800*/  STL [R1+0x814], R233 ;  /* 0x000814e901007387 */ /* 0x0045e40000100800 */
[----:B--2---:R-:W-:Y:S02]  /*13810*/  IMAD.MOV.U32 R233, RZ, RZ, R232 ;  /* 0x000000ffffe97224 */ /* 0x004fe400078e00e8 */
.L_x_20225:
[----:B-1----:R-:W-:Y:S05]  /*13820*/  BSYNC B1 ;  /* 0x0000000000017941 */ /* 0x002fea0003800000 */
.L_x_20223:
        /* <DEDUP_REMOVED lines=11> */
.L_x_20227:
[----:B-1----:R1:W-:Y:S04]  /*138e0*/  STL [R1+0x810], R252 ;  /* 0x000810fc01007387 */ /* 0x0023e80000100800 */
[----:B-1----:R-:W2:Y:S01]  /*138f0*/  LDL.LU R252, [R1+0x814] ;  /* 0x0008140001fc7983 */ /* 0x002ea20000300800 */
[----:B------:R-:W-:Y:S02]  /*13900*/  IMAD.MOV.U32 R108, RZ, RZ, R115 ;  /* 0x000000ffff6c7224 */ /* 0x000fe400078e0073 */
[----:B------:R-:W-:Y:S01]  /*13910*/  IMAD.MOV.U32 R232, RZ, RZ, R239 ;  /* 0x000000ffffe87224 */ /* 0x000fe200078e00ef */
[----:B--2---:R1:W-:Y:S04]  /*13920*/  STL [R1+0x818], R252 ;  /* 0x000818fc01007387 */ /* 0x0043e80000100800 */
.L_x_20228:
[----:B-1----:R-:W-:Y:S05]  /*13930*/  BSYNC B1 ;  /* 0x0000000000017941 */ /* 0x002fea0003800000 */
.L_x_20226:
        /* <DEDUP_REMOVED lines=11> */
.L_x_20230:
[----:B-1----:R-:W2:Y:S04]  /*139f0*/  LDL.LU R239, [R1+0x818] ;  /* 0x0008180001ef7983 */ /* 0x002ea80000300800 */
[----:B------:R1:W5:Y:S01]  /*13a00*/  LDL.LU R252, [R1+0x810] ;  /* 0x0008100001fc7983 */ /* 0x0003620000300800 */
[----:B------:R-:W-:-:S03]  /*13a10*/  IMAD.MOV.U32 R115, RZ, RZ, R114 ;  /* 0x000000ffff737224 */ /* 0x000fc600078e0072 */
[----:B--2---:R2:W-:Y:S02]  /*13a20*/  STL [R1+0x814], R239 ;  /* 0x000814ef01007387 */ /* 0x0045e40000100800 */
[----:B--2---:R-:W-:Y:S02]  /*13a30*/  IMAD.MOV.U32 R239, RZ, RZ, R238 ;  /* 0x000000ffffef7224 */ /* 0x004fe400078e00ee */
.L_x_20231:
[----:B-1----:R-:W-:Y:S05]  /*13a40*/  BSYNC B1 ;  /* 0x0000000000017941 */ /* 0x002fea0003800000 */
.L_x_20229:
        /* <DEDUP_REMOVED lines=11> */
.L_x_20233:
[----:B-1----:R1:W-:Y:S04]  /*13b00*/  STL [R1+0x810], R252 ;  /* 0x000810fc01007387 */ /* 0x0023e80000100800 */
[----:B-1----:R-:W2:Y:S01]  /*13b10*/  LDL.LU R252, [R1+0x814] ;  /* 0x0008140001fc7983 */ /* 0x002ea20000300800 */
[----:B------:R-:W-:Y:S02]  /*13b20*/  IMAD.MOV.U32 R114, RZ, RZ, R113 ;  /* 0x000000ffff727224 */ /* 0x000fe400078e0071 */
[----:B------:R-:W-:Y:S01]  /*13b30*/  IMAD.MOV.U32 R238, RZ, RZ, R237 ;  /* 0x000000ffffee7224 */ /* 0x000fe200078e00ed */
[----:B--2---:R1:W-:Y:S04]  /*13b40*/  STL [R1+0x818], R252 ;  /* 0x000818fc01007387 */ /* 0x0043e80000100800 */
.L_x_20234:
[----:B-1----:R-:W-:Y:S05]  /*13b50*/  BSYNC B1 ;  /* 0x0000000000017941 */ /* 0x002fea0003800000 */
.L_x_20232:
        /* <DEDUP_REMOVED lines=11> */
.L_x_20236:
[----:B-1----:R-:W2:Y:S04]  /*13c10*/  LDL.LU R237, [R1+0x818] ;  /* 0x0008180001ed7983 */ /* 0x002ea80000300800 */
[----:B------:R1:W5:Y:S01]  /*13c20*/  LDL.LU R252, [R1+0x810] ;  /* 0x0008100001fc7983 */ /* 0x0003620000300800 */
[----:B------:R-:W-:-:S03]  /*13c30*/  IMAD.MOV.U32 R113, RZ, RZ, R112 ;  /* 0x000000ffff717224 */ /* 0x000fc600078e0070 */
[----:B--2---:R2:W-:Y:S02]  /*13c40*/  STL [R1+0x814], R237 ;  /* 0x000814ed01007387 */ /* 0x0045e40000100800 */
[----:B--2---:R-:W-:Y:S02]  /*13c50*/  IMAD.MOV.U32 R237, RZ, RZ, R236 ;  /* 0x000000ffffed7224 */ /* 0x004fe400078e00ec */
.L_x_20237:
[----:B-1----:R-:W-:Y:S05]  /*13c60*/  BSYNC B1 ;  /* 0x0000000000017941 */ /* 0x002fea0003800000 */
.L_x_20235:
        /* <DEDUP_REMOVED lines=11> */
.L_x_20239:
[----:B-1----:R1:W-:Y:S04]  /*13d20*/  STL [R1+0x810], R252 ;  /* 0x000810fc01007387 */ /* 0x0023e80000100800 */
[----:B-1----:R-:W2:Y:S01]  /*13d30*/  LDL.LU R252, [R1+0x814] ;  /* 0x0008140001fc7983 */ /* 0x002ea20000300800 */
[----:B------:R-:W-:Y:S02]  /*13d40*/  IMAD.MOV.U32 R112, RZ, RZ, R119 ;  /* 0x000000ffff707224 */ /* 0x000fe400078e0077 */
[----:B------:R-:W-:Y:S01]  /*13d50*/  IMAD.MOV.U32 R236, RZ, RZ, R243 ;  /* 0x000000ffffec7224 */ /* 0x000fe200078e00f3 */
[----:B--2---:R1:W-:Y:S04]  /*13d60*/  STL [R1+0x818], R252 ;  /* 0x000818fc01007387 */ /* 0x0043e80000100800 */
.L_x_20240:
[----:B-1----:R-:W-:Y:S05]  /*13d70*/  BSYNC B1 ;  /* 0x0000000000017941 */ /* 0x002fea0003800000 */
.L_x_20238:
        /* <DEDUP_REMOVED lines=11> */
.L_x_20242:
[----:B-1----:R-:W2:Y:S04]  /*13e30*/  LDL.LU R243, [R1+0x818] ;  /* 0x0008180001f37983 */ /* 0x002ea80000300800 */
[----:B------:R1:W5:Y:S01]  /*13e40*/  LDL.LU R252, [R1+0x810] ;  /* 0x0008100001fc7983 */ /* 0x0003620000300800 */
[----:B------:R-:W-:-:S03]  /*13e50*/  IMAD.MOV.U32 R119, RZ, RZ, R118 ;  /* 0x000000ffff777224 */ /* 0x000fc600078e0076 */
[----:B--2---:R2:W-:Y:S02]  /*13e60*/  STL [R1+0x814], R243 ;  /* 0x000814f301007387 */ /* 0x0045e40000100800 */
[----:B--2---:R-:W-:Y:S02]  /*13e70*/  IMAD.MOV.U32 R243, RZ, RZ, R242 ;  /* 0x000000fffff37224 */ /* 0x004fe400078e00f2 */
.L_x_20243:
[----:B-1----:R-:W-:Y:S05]  /*13e80*/  BSYNC B1 ;  /* 0x0000000000017941 */ /* 0x002fea0003800000 */
.L_x_20241:
        /* <DEDUP_REMOVED lines=11> */
.L_x_20245:
[----:B-1----:R1:W-:Y:S04]  /*13f40*/  STL [R1+0x810], R252 ;  /* 0x000810fc01007387 */ /* 0x0023e80000100800 */
[----:B-1----:R-:W2:Y:S01]  /*13f50*/  LDL.LU R252, [R1+0x814] ;  /* 0x0008140001fc7983 */ /* 0x002ea20000300800 */
[----:B------:R-:W-:Y:S02]  /*13f60*/  IMAD.MOV.U32 R118, RZ, RZ, R117 ;  /* 0x000000ffff767224 */ /* 0x000fe400078e0075 */
[----:B------:R-:W-:Y:S01]  /*13f70*/  IMAD.MOV.U32 R242, RZ, RZ, R241 ;  /* 0x000000fffff27224 */ /* 0x000fe200078e00f1 */
[----:B--2---:R1:W-:Y:S04]  /*13f80*/  STL [R1+0x818], R252 ;  /* 0x000818fc01007387 */ /* 0x0043e80000100800 */
.L_x_20246:
[----:B-1----:R-:W-:Y:S05]  /*13f90*/  BSYNC B1 ;  /* 0x0000000000017941 */ /* 0x002fea0003800000 */
.L_x_20244:
        /* <DEDUP_REMOVED lines=11> */
.L_x_20248:
[----:B-1----:R-:W2:Y:S04]  /*14050*/  LDL.LU R241, [R1+0x818] ;  /* 0x0008180001f17983 */ /* 0x002ea80000300800 */
[----:B------:R1:W5:Y:S01]  /*14060*/  LDL.LU R252, [R1+0x810] ;  /* 0x0008100001fc7983 */ /* 0x0003620000300800 */
[----:B------:R-:W-:-:S03]  /*14070*/  IMAD.MOV.U32 R117, RZ, RZ, R116 ;  /* 0x000000ffff757224 */ /* 0x000fc600078e0074 */
[----:B--2---:R2:W-:Y:S02]  /*14080*/  STL [R1+0x814], R241 ;  /* 0x000814f101007387 */ /* 0x0045e40000100800 */
[----:B--2---:R-:W-:Y:S02]  /*14090*/  IMAD.MOV.U32 R241, RZ, RZ, R240 ;  /* 0x000000fffff17224 */ /* 0x004fe400078e00f0 */
.L_x_20249:
[----:B-1----:R-:W-:Y:S05]  /*140a0*/  BSYNC B1 ;  /* 0x0000000000017941 */ /* 0x002fea0003800000 */
.L_x_20247:
        /* <DEDUP_REMOVED lines=11> */
.L_x_20251:
[----:B-1----:R1:W-:Y:S04]  /*14160*/  STL [R1+0x810], R252 ;  /* 0x000810fc01007387 */ /* 0x0023e80000100800 */
[----:B-1----:R-:W2:Y:S01]  /*14170*/  LDL.LU R252, [R1+0x814] ;  /* 0x0008140001fc7983 */ /* 0x002ea20000300800 */
[----:B------:R-:W-:Y:S02]  /*14180*/  IMAD.MOV.U32 R116, RZ, RZ, R123 ;  /* 0x000000ffff747224 */ /* 0x000fe400078e007b */
[----:B------:R-:W-:Y:S01]  /*14190*/  IMAD.MOV.U32 R240, RZ, RZ, R247 ;  /* 0x000000fffff07224 */ /* 0x000fe200078e00f7 */
[----:B--2---:R1:W-:Y:S04]  /*141a0*/  STL [R1+0x818], R252 ;  /* 0x000818fc01007387 */ /* 0x0043e80000100800 */
.L_x_20252:
[----:B-1----:R-:W-:Y:S05]  /*141b0*/  BSYNC B1 ;  /* 0x0000000000017941 */ /* 0x002fea0003800000 */
.L_x_20250:
        /* <DEDUP_REMOVED lines=11> */
.L_x_20254:
[----:B-1----:R-:W2:Y:S04]  /*14270*/  LDL.LU R247, [R1+0x818] ;  /* 0x0008180001f77983 */ /* 0x002ea80000300800 */
[----:B------:R1:W5:Y:S01]  /*14280*/  LDL.LU R252, [R1+0x810] ;  /* 0x0008100001fc7983 */ /* 0x0003620000300800 */
[----:B------:R-:W-:-:S03]  /*14290*/  IMAD.MOV.U32 R123, RZ, RZ, R122 ;  /* 0x000000ffff7b7224 */ /* 0x000fc600078e007a */
[----:B--2---:R2:W-:Y:S02]  /*142a0*/  STL [R1+0x814], R247 ;  /* 0x000814f701007387 */ /* 0x0045e40000100800 */
[----:B--2---:R-:W-:Y:S02]  /*142b0*/  IMAD.MOV.U32 R247, RZ, RZ, R246 ;  /* 0x000000fffff77224 */ /* 0x004fe400078e00f6 */
.L_x_20255:
[----:B-1----:R-:W-:Y:S05]  /*142c0*/  BSYNC B1 ;  /* 0x0000000000017941 */ /* 0x002fea0003800000 */
.L_x_20253:
        /* <DEDUP_REMOVED lines=11> */
.L_x_20257:
[----:B-1----:R1:W-:Y:S04]  /*14380*/  STL [R1+0x810], R252 ;  /* 0x000810fc01007387 */ /* 0x0023e80000100800 */
[----:B-1----:R-:W2:Y:S01]  /*14390*/  LDL.LU R252, [R1+0x814] ;  /* 0x0008140001fc7983 */ /* 0x002ea20000300800 */
[----:B------:R-:W-:Y:S02]  /*143a0*/  IMAD.MOV.U32 R122, RZ, RZ, R121 ;  /* 0x000000ffff7a7224 */ /* 0x000fe400078e0079 */
[----:B------:R-:W-:Y:S01]  /*143b0*/  IMAD.MOV.U32 R246, RZ, RZ, R245 ;  /* 0x000000fffff67224 */ /* 0x000fe200078e00f5 */
[----:B--2---:R1:W-:Y:S04]  /*143c0*/  STL [R1+0x818], R252 ;  /* 0x000818fc01007387 */ /* 0x0043e80000100800 */
.L_x_20258:
[----:B-1----:R-:W-:Y:S05]  /*143d0*/  BSYNC B1 ;  /* 0x0000000000017941 */ /* 0x002fea0003800000 */
.L_x_20256:
        /* <DEDUP_REMOVED lines=11> */
.L_x_20260:
[----:B-1----:R-:W2:Y:S04]  /*14490*/  LDL.LU R245, [R1+0x818] ;  /* 0x0008180001f57983 */ /* 0x002ea80000300800 */
[----:B------:R1:W5:Y:S01]  /*144a0*/  LDL.LU R252, [R1+0x810] ;  /* 0x0008100001fc7983 */ /* 0x0003620000300800 */
[----:B------:R-:W-:-:S03]  /*144b0*/  IMAD.MOV.U32 R121, RZ, RZ, R120 ;  /* 0x000000ffff797224 */ /* 0x000fc600078e0078 */
[----:B--2---:R2:W-:Y:S02]  /*144c0*/  STL [R1+0x814], R245 ;  /* 0x000814f501007387 */ /* 0x0045e40000100800 */
[----:B--2---:R-:W-:Y:S02]  /*144d0*/  IMAD.MOV.U32 R245, RZ, RZ, R244 ;  /* 0x000000fffff57224 */ /* 0x004fe400078e00f4 */
.L_x_20261:
[----:B-1----:R-:W-:Y:S05]  /*144e0*/  BSYNC B1 ;  /* 0x0000000000017941 */ /* 0x002fea0003800000 */
.L_x_20259:
        /* <DEDUP_REMOVED lines=11> */
.L_x_20263:
[----:B-1----:R1:W-:Y:S04]  /*145a0*/  STL [R1+0x810], R252 ;  /* 0x000810fc01007387 */ /* 0x0023e80000100800 */
[----:B-1----:R-:W2:Y:S01]  /*145b0*/  LDL.LU R252, [R1+0x814] ;  /* 0x0008140001fc7983 */ /* 0x002ea20000300800 */
[----:B------:R-:W-:Y:S02]  /*145c0*/  IMAD.MOV.U32 R120, RZ, RZ, R127 ;  /* 0x000000ffff787224 */ /* 0x000fe400078e007f */
[----:B------:R-:W-:Y:S01]  /*145d0*/  IMAD.MOV.U32 R244, RZ, RZ, R251 ;  /* 0x000000fffff47224 */ /* 0x000fe200078e00fb */
[----:B--2---:R1:W-:Y:S04]  /*145e0*/  STL [R1+0x818], R252 ;  /* 0x000818fc01007387 */ /* 0x0043e80000100800 */
.L_x_20264:
[----:B-1----:R-:W-:Y:S05]  /*145f0*/  BSYNC B1 ;  /* 0x0000000000017941 */ /* 0x002fea0003800000 */
.L_x_20262:
        /* <DEDUP_REMOVED lines=11> */
.L_x_20266:
[----:B-1----:R-:W2:Y:S04]  /*146b0*/  LDL.LU R251, [R1+0x818] ;  /* 0x0008180001fb7983 */ /* 0x002ea80000300800 */
[----:B------:R1:W5:Y:S01]  /*146c0*/  LDL.LU R252, [R1+0x810] ;  /* 0x0008100001fc7983 */ /* 0x0003620000300800 */
[----:B------:R-:W-:-:S03]  /*146d0*/  IMAD.MOV.U32 R127, RZ, RZ, R126 ;  /* 0x000000ffff7f7224 */ /* 0x000fc600078e007e */
[----:B--2---:R2:W-:Y:S02]  /*146e0*/  STL [R1+0x814], R251 ;  /* 0x000814fb01007387 */ /* 0x0045e40000100800 */
[----:B--2---:R-:W-:Y:S02]  /*146f0*/  IMAD.MOV.U32 R251, RZ, RZ, R250 ;  /* 0x000000fffffb7224 */ /* 0x004fe400078e00fa */
.L_x_20267:
[----:B-1----:R-:W-:Y:S05]  /*14700*/  BSYNC B1 ;  /* 0x0000000000017941 */ /* 0x002fea0003800000 */
.L_x_20265:
        /* <DEDUP_REMOVED lines=11> */
.L_x_20269:
[----:B-1----:R1:W-:Y:S04]  /*147c0*/  STL [R1+0x810], R252 ;  /* 0x000810fc01007387 */ /* 0x0023e80000100800 */
[----:B-1----:R-:W2:Y:S01]  /*147d0*/  LDL.LU R252, [R1+0x814] ;  /* 0x0008140001fc7983 */ /* 0x002ea20000300800 */
[----:B------:R-:W-:Y:S02]  /*147e0*/  IMAD.MOV.U32 R126, RZ, RZ, R125 ;  /* 0x000000ffff7e7224 */ /* 0x000fe400078e007d */
[----:B------:R-:W-:Y:S01]  /*147f0*/  IMAD.MOV.U32 R250, RZ, RZ, R249 ;  /* 0x000000fffffa7224 */ /* 0x000fe200078e00f9 */
[----:B--2---:R1:W-:Y:S04]  /*14800*/  STL [R1+0x818], R252 ;  /* 0x000818fc01007387 */ /* 0x0043e80000100800 */
.L_x_20270:
[----:B-1----:R-:W-:Y:S05]  /*14810*/  BSYNC B1 ;  /* 0x0000000000017941 */ /* 0x002fea0003800000 */
.L_x_20268:
        /* <DEDUP_REMOVED lines=11> */
.L_x_20272:
[----:B-1----:R-:W2:Y:S04]  /*148d0*/  LDL.LU R249, [R1+0x818] ;  /* 0x0008180001f97983 */ /* 0x002ea80000300800 */
[----:B------:R1:W5:Y:S01]  /*148e0*/  LDL.LU R252, [R1+0x810] ;  /* 0x0008100001fc7983 */ /* 0x0003620000300800 */
[----:B------:R-:W-:-:S03]  /*148f0*/  IMAD.MOV.U32 R125, RZ, RZ, R124 ;  /* 0x000000ffff7d7224 */ /* 0x000fc600078e007c */
[----:B--2---:R2:W-:Y:S02]  /*14900*/  STL [R1+0x814], R249 ;  /* 0x000814f901007387 */ /* 0x0045e40000100800 */
[----:B--2---:R-:W-:Y:S02]  /*14910*/  IMAD.MOV.U32 R249, RZ, RZ, R248 ;  /* 0x000000fffff97224 */ /* 0x004fe400078e00f8 */
.L_x_20273:
[----:B-1----:R-:W-:Y:S05]  /*14920*/  BSYNC B1 ;  /* 0x0000000000017941 */ /* 0x002fea0003800000 */
.L_x_20271:
        /* <DEDUP_REMOVED lines=12> */
.L_x_20275:
[----:B------:R-:W2:Y:S04]  /*149f0*/  LDL.LU R248, [R1+0x814] ;  /* 0x0008140001f87983 */ /* 0x000ea80000300800 */
[----:B------:R1:W5:Y:S04]  /*14a00*/  LDL.LU R124, [R1+0x80c] ;  /* 0x00080c00017c7983 */ /* 0x0003680000300800 */
[----:B------:R-:W-:Y:S04]  /*14a10*/  STL [R1+0x810], R252 ;  /* 0x000810fc01007387 */ /* 0x000fe80000100800 */
[----:B--2---:R2:W-:Y:S02]  /*14a20*/  STL [R1+0x818], R248 ;  /* 0x000818f801007387 */ /* 0x0045e40000100800 */
[----:B--2---:R-:W-:-:S02]  /*14a30*/  IMAD.MOV.U32 R248, RZ, RZ, R3 ;  /* 0x000000fffff87224 */ /* 0x004fc400078e0003 */
.L_x_20276:
[----:B-1----:R-:W-:Y:S05]  /*14a40*/  BSYNC B1 ;  /* 0x0000000000017941 */ /* 0x002fea0003800000 */
.L_x_20274:
        /* <DEDUP_REMOVED lines=15> */
.L_x_20278:
[----:B------:R-:W2:Y:S04]  /*14b40*/  LDL.LU R3, [R1+0x818] ;  /* 0x0008180001037983 */ /* 0x000ea80000300800 */
[----:B------:R1:W5:Y:S04]  /*14b50*/  LDL.LU R252, [R1+0x810] ;  /* 0x0008100001fc7983 */ /* 0x0003680000300800 */
[----:B--2---:R2:W-:Y:S02]  /*14b60*/  STL [R1+0x814], R3 ;  /* 0x0008140301007387 */ /* 0x0045e40000100800 */
[----:B--2---:R-:W-:-:S02]  /*14b70*/  IMAD.MOV.U32 R3, RZ, RZ, R2 ;  /* 0x000000ffff037224 */ /* 0x004fc400078e0002 */
[----:B------:R-:W2:Y:S04]  /*14b80*/  LDL.LU R2, [R1+0x808] ;  /* 0x0008080001027983 */ /* 0x000ea80000300800 */
[----:B--2---:R1:W-:Y:S02]  /*14b90*/  STL [R1+0x80c], R2 ;  /* 0x00080c0201007387 */ /* 0x0043e40000100800 */
.L_x_20279:
[----:B------:R-:W-:Y:S05]  /*14ba0*/  BSYNC B1 ;  /* 0x0000000000017941 */ /* 0x000fea0003800000 */
.L_x_20277:
        /* <DEDUP_REMOVED lines=10> */
[----:B0-----:R-:W-:-:S03]  /*14c50*/  MOV R3, R2 ;  /* 0x0000000200037202 */ /* 0x001fc60000000f00 */
        /* <DEDUP_REMOVED lines=8> */
.L_x_20281:
        /* <DEDUP_REMOVED lines=8> */
.L_x_20282:
[----:B0-----:R-:W-:Y:S05]  /*14d60*/  BSYNC B1 ;  /* 0x0000000000017941 */ /* 0x001fea0003800000 */
.L_x_20280:
[----:B-----5:R-:W-:-:S04]  /*14d70*/  IADD3 R0, R0, 0x20, RZ ;  /* 0x0000002000007810 */ /* 0x020fc80007ffe0ff */
[----:B------:R-:W-:-:S13]  /*14d80*/  ISETP.GE.AND P0, PT, R0, c[0x0][0x220], PT ;  /* 0x0000880000007a0c */ /* 0x000fda0003f06270 */
[----:B------:R-:W-:Y:S01]  /*14d90*/  @P0 CALL.REL.NOINC `(.L_x_19511) ;  /* 0x0000001000000944 */ /* 0x000fe20003c00000 */
[----:B------:R-:W-:Y:S05]  /*14da0*/  BRA `(.L_x_20283) ;  /* 0xffff744000007947 */ /* 0x000fea000383ffff */
.L_x_19511:
[----:B------:R-:W-:Y:S05]  /*14db0*/  BSYNC B0 ;  /* 0x0000000000007941 */ /* 0x000fea0003800000 */
.L_x_19510:
[----:B------:R-:W2:Y:S04]  /*14dc0*/  LDL R252, [R1+0x820] ;  /* 0x0008200001fc7983 */ /* 0x000ea80000100800 */
[----:B------:R-:W-:Y:S04]  /*14dd0*/  STL.64 [R1+0x840], R4 ;  /* 0x0008400401007387 */ /* 0x000fe80000100a00 */
[----:B------:R-:W-:Y:S04]  /*14de0*/  SHFL.DOWN PT, R5, R2, 0x1, 0x1f ;  /* 0x08201f0002057f89 */ /* 0x000fe800000e0000 */
[----:B------:R-:W-:Y:S04]  /*14df0*/  STL.64 [R1+0x830], R2 ;  /* 0x0008300201007387 */ /* 0x000fe80000100a00 */
[----:B------:R-:W-:Y:S04]  /*14e00*/  SHFL.DOWN PT, R2, R249, 0x1, 0x1f ;  /* 0x08201f00f9027f89 */ /* 0x000fe800000e0000 */
[----:B------:R-:W3:Y:S04]  /*14e10*/  LDL R0, [R1+0x808] ;  /* 0x0008080001007983 */ /* 0x000ee80000100800 */
[----:B------:R0:W-:Y:S04]  /*14e20*/  STL.64 [R1+0x838], R6 ;  /* 0x0008380601007387 */ /* 0x0001e80000100a00 */
[----:B0-----:R-:W4:Y:S04]  /*14e30*/  LDL R7, [R1+0x800] ;  /* 0x0008000001077983 */ /* 0x001f280000100800 */
[----:B--2---:R0:W2:Y:S04]  /*14e40*/  SHFL.DOWN PT, R4, R252, 0x1, 0x1f ;  /* 0x08201f00fc047f89 */ /* 0x0040a800000e0000 */
[----:B0-----:R-:W3:Y:S04]  /*14e50*/  LDL R252, [R1+0x80c] ;  /* 0x00080c0001fc7983 */ /* 0x001ee80000100800 */
[----:B--2---:R-:W-:Y:S04]  /*14e60*/  STL.64 [R1], R4 ;  /* 0x0000000401007387 */ /* 0x004fe80000100a00 */
[----:B------:R-:W-:Y:S04]  /*14e70*/  SHFL.DOWN PT, R4, R3, 0x1, 0x1f ;  /* 0x08201f0003047f89 */ /* 0x000fe800000e0000 */
[----:B------:R-:W0:Y:S04]  /*14e80*/  SHFL.DOWN PT, R3, R250, 0x1, 0x1f ;  /* 0x08201f00fa037f89 */ /* 0x000e2800000e0000 */
[----:B------:R-:W2:Y:S04]  /*14e90*/  SHFL.DOWN PT, R5, R248, 0x1, 0x1f ;  /* 0x08201f00f8057f89 */ /* 0x000ea800000e0000 */
[----:B0-----:R-:W-:Y:S04]  /*14ea0*/  STL.64 [R1+0x10], R2 ;  /* 0x0000100201007387 */ /* 0x001fe80000100a00 */
[----:B------:R-:W-:Y:S04]  /*14eb0*/  SHFL.DOWN PT, R2, R251, 0x1, 0x1f ;  /* 0x08201f00fb027f89 */ /* 0x000fe800000e0000 */
[----:B------:R-:W0:Y:S04]  /*14ec0*/  SHFL.DOWN PT, R3, R244, 0x1, 0x1f ;  /* 0x08201f00f4037f89 */ /* 0x000e2800000e0000 */
[----:B--2---:R-:W-:Y:S04]  /*14ed0*/  STL.64 [R1+0x8], R4 ;  /* 0x0000080401007387 */ /* 0x004fe80000100a00 */
[----:B0-----:R-:W-:Y:S04]  /*14ee0*/  STL.64 [R1+0x18], R2 ;  /* 0x0000180201007387 */ /* 0x001fe80000100a00 */
[----:B------:R-:W-:Y:S04]  /*14ef0*/  SHFL.DOWN PT, R2, R245, 0x1, 0x1f ;  /* 0x08201f00f5027f89 */ /* 0x000fe800000e0000 */
[----:B------:R-:W0:Y:S04]  /*14f00*/  SHFL.DOWN PT, R3, R246, 0x1, 0x1f ;  /* 0x08201f00f6037f89 */ /* 0x000e2800000e0000 */
        /* <DEDUP_REMOVED lines=147> */
[----:B0-----:R0:W-:Y:S04]  /*15840*/  STL.64 [R1+0x1a8], R2 ;  /* 0x0001a80201007387 */ /* 0x0011e80000100a00 */
[----:B0-----:R-:W2:Y:S04]  /*15850*/  LDL R3, [R1+0x804] ;  /* 0x0008040001037983 */ /* 0x001ea80000100800 */
[----:B--2---:R-:W-:Y:S04]  /*15860*/  SHFL.DOWN PT, R2, R3, 0x1, 0x1f ;  /* 0x08201f0003027f89 */ /* 0x004fe800000e0000 */
[----:B---3--:R-:W0:Y:S04]  /*15870*/  SHFL.DOWN PT, R3, R0, 0x1, 0x1f ;  /* 0x08201f0000037f89 */ /* 0x008e2800000e0000 */
[----:B0-----:R-:W-:Y:S04]  /*15880*/  STL.64 [R1+0x200], R2 ;  /* 0x0002000201007387 */ /* 0x001fe80000100a00 */
[----:B------:R0:W-:Y:S04]  /*15890*/  SHFL.DOWN PT, R2, R252, 0x1, 0x1f ;  /* 0x08201f00fc027f89 */ /* 0x0001e800000e0000 */
[----:B------:R-:W2:Y:S04]  /*158a0*/  SHFL.DOWN PT, R3, R124, 0x1, 0x1f ;  /* 0x08201f007c037f89 */ /* 0x000ea800000e0000 */
[----:B------:R-:W-:Y:S04]  /*158b0*/  SHFL.DOWN PT, R4, R145, 0x1, 0x1f ;  /* 0x08201f0091047f89 */ /* 0x000fe800000e0000 */
[----:B------:R-:W-:Y:S04]  /*158c0*/  SHFL.DOWN PT, R5, R146, 0x1, 0x1f ;  /* 0x08201f0092057f89 */ /* 0x000fe800000e0000 */
[----:B------:R-:W-:Y:S04]  /*158d0*/  SHFL.DOWN PT, R6, R131, 0x1, 0x1f ;  /* 0x08201f0083067f89 */ /* 0x000fe800000e0000 */
[----:B----4-:R-:W-:Y:S04]  /*158e0*/  SHFL.DOWN PT, R7, R7, 0x1, 0x1f ;  /* 0x08201f0007077f89 */ /* 0x010fe800000e0000 */
[----:B0-----:R-:W3:Y:S04]  /*158f0*/  LDL R252, [R1+0x81c] ;  /* 0x00081c0001fc7983 */ /* 0x001ee80000100800 */
[----:B--2---:R-:W-:Y:S04]  /*15900*/  STL.64 [R1+0x208], R2 ;  /* 0x0002080201007387 */ /* 0x004fe80000100a00 */
        /* <DEDUP_REMOVED lines=77> */
[----:B------:R-:W-:Y:S04]  /*15de0*/  STL.64 [R1+0x1b0], R4 ;  /* 0x0001b00401007387 */ /* 0x000fe80000100a00 */
[----:B------:R-:W-:Y:S04]  /*15df0*/  SHFL.DOWN PT, R4, R147, 0x1, 0x1f ;  /* 0x08201f0093047f89 */ /* 0x000fe800000e0000 */
[----:B------:R-:W2:Y:S04]  /*15e00*/  SHFL.DOWN PT, R5, R140, 0x1, 0x1f ;  /* 0x08201f008c057f89 */ /* 0x000ea800000e0000 */
[----:B0-----:R-:W-:Y:S04]  /*15e10*/  STL.64 [R1+0x2d8], R2 ;  /* 0x0002d80201007387 */ /* 0x001fe80000100a00 */
[----:B------:R-:W-:Y:S04]  /*15e20*/  SHFL.DOWN PT, R2, R73, 0x1, 0x1f ;  /* 0x08201f0049027f89 */ /* 0x000fe800000e0000 */
[----:B------:R-:W0:Y:S04]  /*15e30*/  SHFL.DOWN PT, R3, R74, 0x1, 0x1f ;  /* 0x08201f004a037f89 */ /* 0x000e2800000e0000 */
[----:B--2---:R-:W-:Y:S04]  /*15e40*/  STL.64 [R1+0x1b8], R4 ;  /* 0x0001b80401007387 */ /* 0x004fe80000100a00 */
        /* <DEDUP_REMOVED lines=41> */
[----:B--2---:R2:W-:Y:S04]  /*160e0*/  STL.64 [R1+0x1f0], R4 ;  /* 0x0001f00401007387 */ /* 0x0045e80000100a00 */
[----:B------:R4:W-:Y:S04]  /*160f0*/  STL.64 [R1+0x1f8], R6 ;  /* 0x0001f80601007387 */ /* 0x0009e80000100a00 */
[----:B--2---:R-:W2:Y:S04]  /*16100*/  LDL.LU.64 R4, [R1+0x840] ;  /* 0x0008400001047983 */ /* 0x004ea80000300a00 */
[----:B----4-:R-:W4:Y:S04]  /*16110*/  LDL.LU.64 R6, [R1+0x838] ;  /* 0x0008380001067983 */ /* 0x010f280000300a00 */
        /* <DEDUP_REMOVED lines=77> */
[----:B--2---:R-:W0:Y:S04]  /*165f0*/  SHFL.DOWN PT, R3, R4, 0x1, 0x1f ;  /* 0x08201f0004037f89 */ /* 0x004e2800000e0000 */
[----:B0-----:R-:W-:Y:S04]  /*16600*/  STL.64 [R1+0x3e8], R2 ;  /* 0x0003e80201007387 */ /* 0x001fe80000100a00 */
[----:B------:R-:W-:Y:S04]  /*16610*/  SHFL.DOWN PT, R2, R5, 0x1, 0x1f ;  /* 0x08201f0005027f89 */ /* 0x000fe800000e0000 */
[----:B----4-:R-:W0:Y:S04]  /*16620*/  SHFL.DOWN PT, R3, R6, 0x1, 0x1f ;  /* 0x08201f0006037f89 */ /* 0x010e2800000e0000 */
[----:B0-----:R-:W-:Y:S04]  /*16630*/  STL.64 [R1+0x3f0], R2 ;  /* 0x0003f00201007387 */ /* 0x001fe80000100a00 */
[----:B------:R-:W-:Y:S04]  /*16640*/  SHFL.DOWN PT, R2, R7, 0x1, 0x1f ;  /* 0x08201f0007027f89 */ /* 0x000fe800000e0000 */
[----:B---3--:R-:W0:Y:S04]  /*16650*/  SHFL.DOWN PT, R3, R252, 0x1, 0x1f ;  /* 0x08201f00fc037f89 */ /* 0x008e2800000e0000 */
[----:B0-----:R0:W-:Y:S04]  /*16660*/  STL.64 [R1+0x3f8], R2 ;  /* 0x0003f80201007387 */ /* 0x0011e80000100a00 */
[----:B0-----:R0:W5:Y:S04]  /*16670*/  LDL.LU.64 R2, [R1+0x830] ;  /* 0x0008300001027983 */ /* 0x0011680000300a00 */
[----:B------:R-:W2:Y:S01]  /*16680*/  S2R R0, SR_LANEID ;  /* 0x0000000000007919 */ /* 0x000ea20000000000 */
[----:B------:R-:W-:Y:S01]  /*16690*/  BSSY B0, `(.L_x_20284) ;  /* 0x0000916000007945 */ /* 0x000fe20003800000 */
[----:B--2---:R-:W-:-:S13]  /*166a0*/  ISETP.GT.AND P0, PT, R0, 0x1e, PT ;  /* 0x0000001e0000780c */ /* 0x004fda0003f04270 */
[----:B------:R-:W-:Y:S05]  /*166b0*/  @P0 BRA `(.L_x_20285) ;  /* 0x0000913000000947 */ /* 0x000fea0003800000 */
[----:B0-----:R0:W-:Y:S02]  /*166c0*/  STL [R1+0x824], RZ ;  /* 0x000824ff01007387 */ /* 0x0011e40000100800 */
.L_x_20668:
[----:B-----5:R2:W-:Y:S04]  /*166d0*/  STL [R1+0x82c], R2 ;  /* 0x00082c0201007387 */ /* 0x0205e80000100800 */
[----:B------:R3:W-:Y:S04]  /*166e0*/  STL [R1+0x834], R4 ;  /* 0x0008340401007387 */ /* 0x0007e80000100800 */
[----:B--2---:R-:W2:Y:S04]  /*166f0*/  LDL.LU R2, [R1+0x824] ;  /* 0x0008240001027983 */ /* 0x004ea80000300800 */
[----:B------:R4:W-:Y:S04]  /*16700*/  STL [R1+0x830], R3 ;  /* 0x0008300301007387 */ /* 0x0009e80000100800 */
[----:B---3--:R-:W3:Y:S04]  /*16710*/  LDL R4, [R1+0x800] ;  /* 0x0008000001047983 */ /* 0x008ee80000100800 */
[----:B----4-:R-:W4:Y:S01]  /*16720*/  LDL R3, [R1+0x81c] ;  /* 0x00081c0001037983 */ /* 0x010f220000100800 */
[----:B--2---:R-:W-:-:S05]  /*16730*/  IMAD R252, R2, 0x4, R1 ;  /* 0x0000000402fc7824 */ /* 0x004fca00078e0201 */
[----:B------:R2:W4:Y:S04]  /*16740*/  LDL R0, [R252+0x200] ;  /* 0x00020000fc007983 */ /* 0x0005280000100800 */
[----:B--2---:R-:W2:Y:S01]  /*16750*/  LDL R252, [R252] ;  /* 0x00000000fcfc7983 */ /* 0x004ea20000100800 */
[----:B------:R-:W-:-:S05]  /*16760*/  IADD3 R2, R2, 0x1, RZ ;  /* 0x0000000102027810 */ /* 0x000fca0007ffe0ff */
[----:B0-----:R0:W-:Y:S01]  /*16770*/  STL [R1+0x824], R2 ;  /* 0x0008240201007387 */ /* 0x0011e20000100800 */
[CC--:B----4-:R-:W-:Y:S02]  /*16780*/  FSETP.GEU.FTZ.AND P0, PT, R3.reuse, R0.reuse, PT ;  /* 0x000000000300720b */ /* 0x0d0fe40003f1e000 */
[----:B------:R-:W-:Y:S02]  /*16790*/  FSETP.NEU.FTZ.AND P1, PT, R3, R0, PT ;  /* 0x000000000300720b */ /* 0x000fe40003f3d000 */
[C---:B---3--:R-:W-:Y:S02]  /*167a0*/  ISETP.EQ.OR P0, PT, R4.reuse, -0x1, !P0 ;  /* 0xffffffff0400780c */ /* 0x048fe40004702670 */
[----:B--2---:R-:W-:Y:S02]  /*167b0*/  ISETP.LE.OR P1, PT, R4, R252, P1 ;  /* 0x000000fc0400720c */ /* 0x004fe40000f23670 */
[----:B------:R2:W5:Y:S02]  /*167c0*/  LDL.LU R4, [R1+0x834] ;  /* 0x0008340001047983 */ /* 0x0005640000300800 */
[----:B------:R-:W-:-:S13]  /*167d0*/  PLOP3.LUT P2, PT, P0, P1, PT, 0x8, 0x0 ;  /* 0x000000000000781c */ /* 0x000fda0000742170 */
[----:B------:R-:W-:Y:S02]  /*167e0*/  @!P2 IMAD.MOV.U32 R3, RZ, RZ, R0 ;  /* 0x000000ffff03a224 */ /* 0x000fe400078e0000 */
[----:B------:R2:W3:Y:S01]  /*167f0*/  LDL R0, [R1+0x800] ;  /* 0x0008000001007983 */ /* 0x0004e20000100800 */
[----:B------:R-:W-:Y:S02]  /*16800*/  ISETP.NE.AND P1, PT, R2, 0x80, PT ;  /* 0x000000800200780c */ /* 0x000fe40003f25270 */
[----:B------:R-:W-:Y:S01]  /*16810*/  FSETP.GT.FTZ.AND P0, PT, R3, R7, PT ;  /* 0x000000070300720b */ /* 0x000fe20003f14000 */
[----:B------:R4:W-:Y:S04]  /*16820*/  @!P2 STL [R1+0x81c], R3 ;  /* 0x00081c030100a387 */ /* 0x0009e80000100800 */
[----:B0-----:R2:W5:Y:S04]  /*16830*/  LDL.LU R2, [R1+0x82c] ;  /* 0x00082c0001027983 */ /* 0x0015680000300800 */
[----:B----4-:R2:W5:Y:S01]  /*16840*/  LDL.LU R3, [R1+0x830] ;  /* 0x0008300001037983 */ /* 0x0105620000300800 */
[----:B------:R-:W-:Y:S01]  /*16850*/  ISETP.EQ.OR P0, PT, R131, -0x1, P0 ;  /* 0xffffffff8300780c */ /* 0x000fe20000702670 */
[----:B------:R-:W-:Y:S01]  /*16860*/  BSSY B1, `(.L_x_20286) ;  /* 0x000000f000017945 */ /* 0x000fe20003800000 */
[----:B---3--:R-:W-:-:S05]  /*16870*/  @!P2 IMAD.MOV.U32 R0, RZ, RZ, R252 ;  /* 0x000000ffff00a224 */ /* 0x008fca00078e00fc */
[----:B------:R2:W-:Y:S06]  /*16880*/  @!P2 STL [R1+0x800], R0 ;  /* 0x000800000100a387 */ /* 0x0005ec0000100800 */
[----:B------:R-:W-:Y:S05]  /*16890*/  @P0 BRA `(.L_x_20287) ;  /* 0x0000006000000947 */ /* 0x000fea0003800000 */
[----:B------:R-:W3:Y:S04]  /*168a0*/  LDL R252, [R1+0x81c] ;  /* 0x00081c0001fc7983 */ /* 0x000ee80000100800 */
[----:B------:R0:W-:Y:S01]  /*168b0*/  STL [R1+0x810], R131 ;  /* 0x0008108301007387 */ /* 0x0001e20000100800 */
[----:B---3--:R-:W-:-:S04]  /*168c0*/  FSETP.NEU.FTZ.AND P0, PT, R252, R7, PT ;  /* 0x00000007fc00720b */ /* 0x008fc80003f1d000 */
[----:B------:R-:W-:Y:S01]  /*168d0*/  ISETP.GE.OR P0, PT, R0, R131, P0 ;  /* 0x000000830000720c */ /* 0x000fe20000706670 */
[----:B--2---:R-:W-:-:S12]  /*168e0*/  IMAD.MOV.U32 R0, RZ, RZ, R7 ;  /* 0x000000ffff007224 */ /* 0x004fd800078e0007 */
[----:B------:R-:W-:Y:S05]  /*168f0*/  @P0 BRA `(.L_x_20288) ;  /* 0x0000005000000947 */ /* 0x000fea0003800000 */
.L_x_20287:
[----:B0-----:R-:W3:Y:S04]  /*16900*/  LDL.LU R252, [R1+0x800] ;  /* 0x0008000001fc7983 */ /* 0x001ee80000300800 */
[----:B--2---:R0:W5:Y:S04]  /*16910*/  LDL.LU R0, [R1+0x81c] ;  /* 0x00081c0001007983 */ /* 0x0041680000300800 */
[----:B------:R0:W-:Y:S04]  /*16920*/  STL [R1+0x81c], R7 ;  /* 0x00081c0701007387 */ /* 0x0001e80000100800 */
[----:B------:R0:W-:Y:S04]  /*16930*/  STL [R1+0x800], R131 ;  /* 0x0008008301007387 */ /* 0x0001e80000100800 */
[----:B---3--:R0:W-:Y:S02]  /*16940*/  STL [R1+0x810], R252 ;  /* 0x000810fc01007387 */ /* 0x0081e40000100800 */
.L_x_20288:
[----:B0-----:R-:W-:Y:S05]  /*16950*/  BSYNC B1 ;  /* 0x0000000000017941 */ /* 0x001fea0003800000 */
.L_x_20286:
[----:B-----5:R-:W-:Y:S01]  /*16960*/  FSETP.GT.FTZ.AND P0, PT, R0, R6, PT ;  /* 0x000000060000720b */ /* 0x020fe20003f14000 */
[----:B------:R-:W-:Y:S03]  /*16970*/  BSSY B1, `(.L_x_20289) ;  /* 0x0000010000017945 */ /* 0x000fe60003800000 */
[----:B------:R-:W-:-:S13]  /*16980*/  ISETP.EQ.OR P0, PT, R130, -0x1, P0 ;  /* 0xffffffff8200780c */ /* 0x000fda0000702670 */
[----:B------:R-:W-:Y:S05]  /*16990*/  @P0 BRA `(.L_x_20290) ;  /* 0x0000008000000947 */ /* 0x000fea0003800000 */
[----:B------:R-:W2:Y:S01]  /*169a0*/  LDL R7, [R1+0x810] ;  /* 0x0008100001077983 */ /* 0x000ea20000100800 */
[----:B------:R-:W-:Y:S01]  /*169b0*/  FSETP.NEU.FTZ.AND P0, PT, R0, R6, PT ;  /* 0x000000060000720b */ /* 0x000fe20003f1d000 */
[----:B------:R-:W-:Y:S02]  /*169c0*/  IMAD.MOV.U32 R252, RZ, RZ, R6 ;  /* 0x000000fffffc7224 */ /* 0x000fe400078e0006 */
[----:B------:R0:W-:Y:S01]  /*169d0*/  STL [R1+0x814], R130 ;  /* 0x0008148201007387 */ /* 0x0001e20000100800 */
[----:B--2---:R-:W-:Y:S02]  /*169e0*/  ISETP.GE.OR P0, PT, R7, R130, P0 ;  /* 0x000000820700720c */ /* 0x004fe40000706670 */
[----:B------:R-:W-:Y:S01]  /*169f0*/  MOV R131, R7 ;  /* 0x0000000700837202 */ /* 0x000fe20000000f00 */
[----:B------:R-:W-:-:S10]  /*16a00*/  IMAD.MOV.U32 R7, RZ, RZ, R0 ;  /* 0x000000ffff077224 */ /* 0x000fd400078e0000 */
[----:B------:R-:W-:Y:S05]  /*16a10*/  @P0 BRA `(.L_x_20291) ;  /* 0x0000005000000947 */ /* 0x000fea0003800000 */
.L_x_20290:
[----:B0-----:R-:W2:Y:S01]  /*16a20*/  LDL.LU R7, [R1+0x810] ;  /* 0x0008100001077983 */ /* 0x001ea20000300800 */
[----:B------:R-:W-:Y:S02]  /*16a30*/  IMAD.MOV.U32 R252, RZ, RZ, R0 ;  /* 0x000000fffffc7224 */ /* 0x000fe400078e0000 */
[----:B------:R-:W-:Y:S01]  /*16a40*/  IMAD.MOV.U32 R131, RZ, RZ, R130 ;  /* 0x000000ffff837224 */ /* 0x000fe200078e0082 */
[----:B--2---:R0:W-:Y:S02]  /*16a50*/  STL [R1+0x814], R7 ;  /* 0x0008140701007387 */ /* 0x0041e40000100800 */
[----:B0-----:R-:W-:Y:S02]  /*16a60*/  IMAD.MOV.U32 R7, RZ, RZ, R6 ;  /* 0x000000ffff077224 */ /* 0x001fe400078e0006 */
.L_x_20291:
[----:B0-----:R-:W-:Y:S05]  /*16a70*/  BSYNC B1 ;  /* 0x0000000000017941 */ /* 0x001fea0003800000 */
.L_x_20289:
[----:B------:R-:W-:Y:S01]  /*16a80*/  FSETP.GT.FTZ.AND P0, PT, R252, R5, PT ;  /* 0x00000005fc00720b */ /* 0x000fe20003f14000 */
        /* <DEDUP_REMOVED lines=11> */
.L_x_20293:
[----:B0-----:R-:W2:Y:S01]  /*16b40*/  LDL.LU R6, [R1+0x814] ;  /* 0x0008140001067983 */ /* 0x001ea20000300800 */
[----:B------:R-:W-:Y:S02]  /*16b50*/  IMAD.MOV.U32 R0, RZ, RZ, R252 ;  /* 0x000000ffff007224 */ /* 0x000fe400078e00fc */
[----:B------:R-:W-:Y:S01]  /*16b60*/  IMAD.MOV.U32 R130, RZ, RZ, R129 ;  /* 0x000000ffff827224 */ /* 0x000fe200078e0081 */
[----:B--2---:R0:W-:Y:S02]  /*16b70*/  STL [R1+0x810], R6 ;  /* 0x0008100601007387 */ /* 0x0041e40000100800 */
[----:B0-----:R-:W-:Y:S02]  /*16b80*/  IMAD.MOV.U32 R6, RZ, RZ, R5 ;  /* 0x000000ffff067224 */ /* 0x001fe400078e0005 */
.L_x_20294:
[----:B0-----:R-:W-:Y:S05]  /*16b90*/  BSYNC B1 ;  /* 0x0000000000017941 */ /* 0x001fea0003800000 */
.L_x_20292:
        /* <DEDUP_REMOVED lines=12> */
.L_x_20296:
[----:B0-----:R-:W2:Y:S01]  /*16c60*/  LDL.LU R5, [R1+0x810] ;  /* 0x0008100001057983 */ /* 0x001ea20000300800 */
[----:B------:R-:W-:Y:S02]  /*16c70*/  IMAD.MOV.U32 R252, RZ, RZ, R0 ;  /* 0x000000fffffc7224 */ /* 0x000fe400078e0000 */
[----:B------:R-:W-:Y:S01]  /*16c80*/  IMAD.MOV.U32 R129, RZ, RZ, R128 ;  /* 0x000000ffff817224 */ /* 0x000fe200078e0080 */
[----:B--2---:R0:W-:Y:S02]  /*16c90*/  STL [R1+0x814], R5 ;  /* 0x0008140501007387 */ /* 0x0041e40000100800 */
[----:B0-----:R-:W-:Y:S02]  /*16ca0*/  IMAD.MOV.U32 R5, RZ, RZ, R4 ;  /* 0x000000ffff057224 */ /* 0x001fe400078e0004 */
.L_x_20297:
[----:B0-----:R-:W-:Y:S05]  /*16cb0*/  BSYNC B1 ;  /* 0x0000000000017941 */ /* 0x001fea0003800000 */
.L_x_20295:
        /* <DEDUP_REMOVED lines=12> */
.L_x_20299:
[----:B0-----:R-:W2:Y:S01]  /*16d80*/  LDL.LU R4, [R1+0x814] ;  /* 0x0008140001047983 */ /* 0x001ea20000300800 */
[----:B------:R-:W-:Y:S02]  /*16d90*/  IMAD.MOV.U32 R0, RZ, RZ, R252 ;  /* 0x000000ffff007224 */ /* 0x000fe400078e00fc */
[----:B------:R-:W-:Y:S01]  /*16da0*/  IMAD.MOV.U32 R128, RZ, RZ, R135 ;  /* 0x000000ffff807224 */ /* 0x000fe200078e0087 */
[----:B--2---:R0:W-:Y:S02]  /*16db0*/  STL [R1+0x810], R4 ;  /* 0x0008100401007387 */ /* 0x0041e40000100800 */
[----:B0-----:R-:W-:Y:S02]  /*16dc0*/  IMAD.MOV.U32 R4, RZ, RZ, R11 ;  /* 0x000000ffff047224 */ /* 0x001fe400078e000b */
.L_x_20300:
[----:B0-----:R-:W-:Y:S05]  /*16dd0*/  BSYNC B1 ;  /* 0x0000000000017941 */ /* 0x001fea0003800000 */
.L_x_20298:
        /* <DEDUP_REMOVED lines=12> */
.L_x_20302:
[----:B0-----:R-:W2:Y:S01]  /*16ea0*/  LDL.LU R11, [R1+0x810] ;  /* 0x00081000010b7983 */ /* 0x001ea20000300800 */
[----:B------:R-:W-:Y:S02]  /*16eb0*/  IMAD.MOV.U32 R252, RZ, RZ, R0 ;  /* 0x000000fffffc7224 */ /* 0x000fe400078e0000 */
[----:B------:R-:W-:Y:S01]  /*16ec0*/  IMAD.MOV.U32 R135, RZ, RZ, R134 ;  /* 0x000000ffff877224 */ /* 0x000fe200078e0086 */
[----:B--2---:R0:W-:Y:S02]  /*16ed0*/  STL [R1+0x814], R11 ;  /* 0x0008140b01007387 */ /* 0x0041e40000100800 */
[----:B0-----:R-:W-:Y:S02]  /*16ee0*/  IMAD.MOV.U32 R11, RZ, RZ, R10 ;  /* 0x000000ffff0b7224 */ /* 0x001fe400078e000a */
.L_x_20303:
[----:B0-----:R-:W-:Y:S05]  /*16ef0*/  BSYNC B1 ;  /* 0x0000000000017941 */ /* 0x001fea0003800000 */
.L_x_20301:
        /* <DEDUP_REMOVED lines=12> */
.L_x_20305:
[----:B0-----:R-:W2:Y:S01]  /*16fc0*/  LDL.LU R10, [R1+0x814] ;  /* 0x00081400010a7983 */ /* 0x001ea20000300800 */
[----:B------:R-:W-:Y:S02]  /*16fd0*/  IMAD.MOV.U32 R0, RZ, RZ, R252 ;  /* 0x000000ffff007224 */ /* 0x000fe400078e00fc */
[----:B------:R-:W-:Y:S01]  /*16fe0*/  IMAD.MOV.U32 R134, RZ, RZ, R133 ;  /* 0x000000ffff867224 */ /* 0x000fe200078e0085 */
[----:B--2---:R0:W-:Y:S02]  /*16ff0*/  STL [R1+0x810], R10 ;  /* 0x0008100a01007387 */ /* 0x0041e40000100800 */
[----:B0-----:R-:W-:Y:S02]  /*17000*/  IMAD.MOV.U32 R10, RZ, RZ, R9 ;  /* 0x000000ffff0a7224 */ /* 0x001fe400078e0009 */
.L_x_20306:
[----:B0-----:R-:W-:Y:S05]  /*17010*/  BSYNC B1 ;  /* 0x0000000000017941 */ /* 0x001fea0003800000 */
.L_x_20304:
        /* <DEDUP_REMOVED lines=12> */
.L_x_20308:
[----:B0-----:R-:W2:Y:S01]  /*170e0*/  LDL.LU R9, [R1+0x810] ;  /* 0x0008100001097983 */ /* 0x001ea20000300800 */
[----:B------:R-:W-:Y:S02]  /*170f0*/  IMAD.MOV.U32 R252, RZ, RZ, R0 ;  /* 0x000000fffffc7224 */ /* 0x000fe400078e0000 */
[----:B------:R-:W-:Y:S01]  /*17100*/  IMAD.MOV.U32 R133, RZ, RZ, R132 ;  /* 0x000000ffff857224 */ /* 0x000fe200078e0084 */
[----:B--2---:R0:W-:Y:S02]  /*17110*/  STL [R1+0x814], R9 ;  /* 0x0008140901007387 */ /* 0x0041e40000100800 */
[----:B0-----:R-:W-:Y:S02]  /*17120*/  IMAD.MOV.U32 R9, RZ, RZ, R8 ;  /* 0x000000ffff097224 */ /* 0x001fe400078e0008 */
.L_x_20309:
[----:B0-----:R-:W-:Y:S05]  /*17130*/  BSYNC B1 ;  /* 0x0000000000017941 */ /* 0x001fea0003800000 */
.L_x_20307:
        /* <DEDUP_REMOVED lines=12> */
.L_x_20311:
[----:B0-----:R-:W2:Y:S01]  /*17200*/  LDL.LU R8, [R1+0x814] ;  /* 0x0008140001087983 */ /* 0x001ea20000300800 */
[----:B------:R-:W-:Y:S02]  /*17210*/  IMAD.MOV.U32 R0, RZ, RZ, R252 ;  /* 0x000000ffff007224 */ /* 0x000fe400078e00fc */
[----:B------:R-:W-:Y:S01]  /*17220*/  IMAD.MOV.U32 R132, RZ, RZ, R139 ;  /* 0x000000ffff847224 */ /* 0x000fe200078e008b */
[----:B--2---:R0:W-:Y:S02]  /*17230*/  STL [R1+0x810], R8 ;  /* 0x0008100801007387 */ /* 0x0041e40000100800 */
[----:B0-----:R-:W-:Y:S02]  /*17240*/  IMAD.MOV.U32 R8, RZ, RZ, R15 ;  /* 0x000000ffff087224 */ /* 0x001fe400078e000f */
.L_x_20312:
[----:B0-----:R-:W-:Y:S05]  /*17250*/  BSYNC B1 ;  /* 0x0000000000017941 */ /* 0x001fea0003800000 */
.L_x_20310:
        /* <DEDUP_REMOVED lines=12> */
.L_x_20314:
[----:B0-----:R-:W2:Y:S01]  /*17320*/  LDL.LU R15, [R1+0x810] ;  /* 0x00081000010f7983 */ /* 0x001ea20000300800 */
[----:B------:R-:W-:Y:S02]  /*17330*/  IMAD.MOV.U32 R252, RZ, RZ, R0 ;  /* 0x000000fffffc7224 */ /* 0x000fe400078e0000 */
[----:B------:R-:W-:Y:S01]  /*17340*/  IMAD.MOV.U32 R139, RZ, RZ, R138 ;  /* 0x000000ffff8b7224 */ /* 0x000fe200078e008a */
[----:B--2---:R0:W-:Y:S02]  /*17350*/  STL [R1+0x814], R15 ;  /* 0x0008140f01007387 */ /* 0x0041e40000100800 */
[----:B0-----:R-:W-:Y:S02]  /*17360*/  IMAD.MOV.U32 R15, RZ, RZ, R14 ;  /* 0x000000ffff0f7224 */ /* 0x001fe400078e000e */
.L_x_20315:
[----:B0-----:R-:W-:Y:S05]  /*17370*/  BSYNC B1 ;  /* 0x0000000000017941 */ /* 0x001fea0003800000 */
.L_x_20313:
        /* <DEDUP_REMOVED lines=12> */
.L_x_20317:
[----:B0-----:R-:W2:Y:S01]  /*17440*/  LDL.LU R14, [R1+0x814] ;  /* 0x00081400010e7983 */ /* 0x001ea20000300800 */
[----:B------:R-:W-:Y:S02]  /*17450*/  IMAD.MOV.U32 R0, RZ, RZ, R252 ;  /* 0x000000ffff007224 */ /* 0x000fe400078e00fc */
[----:B------:R-:W-:Y:S01]  /*17460*/  IMAD.MOV.U32 R138, RZ, RZ, R137 ;  /* 0x000000ffff8a7224 */ /* 0x000fe200078e0089 */
[----:B--2---:R0:W-:Y:S02]  /*17470*/  STL [R1+0x810], R14 ;  /* 0x0008100e01007387 */ /* 0x0041e40000100800 */
[----:B0-----:R-:W-:Y:S02]  /*17480*/  IMAD.MOV.U32 R14, RZ, RZ, R13 ;  /* 0x000000ffff0e7224 */ /* 0x001fe400078e000d */
.L_x_20318:
[----:B0-----:R-:W-:Y:S05]  /*17490*/  BSYNC B1 ;  /* 0x0000000000017941 */ /* 0x001fea0003800000 */
.L_x_20316:
        /* <DEDUP_REMOVED lines=12> */
.L_x_20320:
[----:B0-----:R-:W2:Y:S01]  /*17560*/  LDL.LU R13, [R1+0x810] ;  /* 0x00081000010d7983 */ /* 0x001ea20000300800 */
[----:B------:R-:W-:Y:S02]  /*17570*/  IMAD.MOV.U32 R252, RZ, RZ, R0 ;  /* 0x000000fffffc7224 */ /* 0x000fe400078e0000 */
[----:B------:R-:W-:Y:S01]  /*17580*/  IMAD.MOV.U32 R137, RZ, RZ, R136 ;  /* 0x000000ffff897224 */ /* 0x000fe200078e0088 */
[----:B--2---:R0:W-:Y:S02]  /*17590*/  STL [R1+0x814], R13 ;  /* 0x0008140d01007387 */ /* 0x0041e40000100800 */
[----:B0-----:R-:W-:Y:S02]  /*175a0*/  IMAD.MOV.U32 R13, RZ, RZ, R12 ;  /* 0x000000ffff0d7224 */ /* 0x001fe400078e000c */
.L_x_20321:
[----:B0-----:R-:W-:Y:S05]  /*175b0*/  BSYNC B1 ;  /* 0x0000000000017941 */ /* 0x001fea0003800000 */
.L_x_20319:
        /* <DEDUP_REMOVED lines=12> */
.L_x_20323:
[----:B0-----:R-:W2:Y:S01]  /*17680*/  LDL.LU R12, [R1+0x814] ;  /* 0x00081400010c7983 */ /* 0x001ea20000300800 */
[----:B------:R-:W-:Y:S02]  /*17690*/  IMAD.MOV.U32 R0, RZ, RZ, R252 ;  /* 0x000000ffff007224 */ /* 0x000fe400078e00fc */
[----:B------:R-:W-:Y:S01]  /*176a0*/  IMAD.MOV.U32 R136, RZ, RZ, R143 ;  /* 0x000000ffff887224 */ /* 0x000fe200078e008f */
[----:B--2---:R0:W-:Y:S02]  /*176b0*/  STL [R1+0x810], R12 ;  /* 0x0008100c01007387 */ /* 0x0041e40000100800 */
[----:B0-----:R-:W-:Y:S02]  /*176c0*/  IMAD.MOV.U32 R12, RZ, RZ, R19 ;  /* 0x000000ffff0c7224 */ /* 0x001fe400078e0013 */
.L_x_20324:
[----:B0-----:R-:W-:Y:S05]  /*176d0*/  BSYNC B1 ;  /* 0x0000000000017941 */ /* 0x001fea0003800000 */
.L_x_20322:
        /* <DEDUP_REMOVED lines=12> */
.L_x_20326:
[----:B0-----:R-:W2:Y:S01]  /*177a0*/  LDL.LU R19, [R1+0x810] ;  /* 0x0008100001137983 */ /* 0x001ea20000300800 */
[----:B------:R-:W-:Y:S02]  /*177b0*/  IMAD.MOV.U32 R252, RZ, RZ, R0 ;  /* 0x000000fffffc7224 */ /* 0x000fe400078e0000 */
[----:B------:R-:W-:Y:S01]  /*177c0*/  IMAD.MOV.U32 R143, RZ, RZ, R142 ;  /* 0x000000ffff8f7224 */ /* 0x000fe200078e008e */
[----:B--2---:R0:W-:Y:S02]  /*177d0*/  STL [R1+0x814], R19 ;  /* 0x0008141301007387 */ /* 0x0041e40000100800 */
[----:B0-----:R-:W-:Y:S02]  /*177e0*/  IMAD.MOV.U32 R19, RZ, RZ, R18 ;  /* 0x000000ffff137224 */ /* 0x001fe400078e0012 */
.L_x_20327:
[----:B0-----:R-:W-:Y:S05]  /*177f0*/  BSYNC B1 ;  /* 0x0000000000017941 */ /* 0x001fea0003800000 */
.L_x_20325:
        /* <DEDUP_REMOVED lines=12> */
.L_x_20329:
[----:B0-----:R-:W2:Y:S01]  /*178c0*/  LDL.LU R18, [R1+0x814] ;  /* 0x0008140001127983 */ /* 0x001ea20000300800 */
[----:B------:R-:W-:Y:S02]  /*178d0*/  IMAD.MOV.U32 R0, RZ, RZ, R252 ;  /* 0x000000ffff007224 */ /* 0x000fe400078e00fc */
[----:B------:R-:W-:Y:S01]  /*178e0*/  IMAD.MOV.U32 R142, RZ, RZ, R141 ;  /* 0x000000ffff8e7224 */ /* 0x000fe200078e008d */
[----:B--2---:R0:W-:Y:S02]  /*178f0*/  STL [R1+0x810], R18 ;  /* 0x0008101201007387 */ /* 0x0041e40000100800 */
[----:B0-----:R-:W-:Y:S02]  /*17900*/  IMAD.MOV.U32 R18, RZ, RZ, R17 ;  /* 0x000000ffff127224 */ /* 0x001fe400078e0011 */
.L_x_20330:
[----:B0-----:R-:W-:Y:S05]  /*17910*/  BSYNC B1 ;  /* 0x0000000000017941 */ /* 0x001fea0003800000 */
.L_x_20328:
        /* <DEDUP_REMOVED lines=12> */
.L_x_20332:
[----:B0-----:R-:W2:Y:S01]  /*179e0*/  LDL.LU R17, [R1+0x810] ;  /* 0x0008100001117983 */ /* 0x001ea20000300800 */
[----:B------:R-:W-:Y:S02]  /*179f0*/  IMAD.MOV.U32 R252, RZ, RZ, R0 ;  /* 0x000000fffffc7224 */ /* 0x000fe400078e0000 */
[----:B------:R-:W-:Y:S01]  /*17a00*/  IMAD.MOV.U32 R141, RZ, RZ, R140 ;  /* 0x000000ffff8d7224 */ /* 0x000fe200078e008c */
[----:B--2---:R0:W-:Y:S02]  /*17a10*/  STL [R1+0x814], R17 ;  /* 0x0008141101007387 */ /* 0x0041e40000100800 */
[----:B0-----:R-:W-:Y:S02]  /*17a20*/  IMAD.MOV.U32 R17, RZ, RZ, R16 ;  /* 0x000000ffff117224 */ /* 0x001fe400078e0010 */
.L_x_20333:
[----:B0-----:R-:W-:Y:S05]  /*17a30*/  BSYNC B1 ;  /* 0x0000000000017941 */ /* 0x001fea0003800000 */
.L_x_20331:
        /* <DEDUP_REMOVED lines=12> */
.L_x_20335:
[----:B0-----:R-:W2:Y:S01]  /*17b00*/  LDL.LU R16, [R1+0x814] ;  /* 0x0008140001107983 */ /* 0x001ea20000300800 */
[----:B------:R-:W-:Y:S02]  /*17b10*/  IMAD.MOV.U32 R0, RZ, RZ, R252 ;  /* 0x000000ffff007224 */ /* 0x000fe400078e00fc */
[----:B------:R-:W-:Y:S01]  /*17b20*/  IMAD.MOV.U32 R140, RZ, RZ, R147 ;  /* 0x000000ffff8c7224 */ /* 0x000fe200078e0093 */
[----:B--2---:R0:W-:Y:S02]  /*17b30*/  STL [R1+0x810], R16 ;  /* 0x0008101001007387 */ /* 0x0041e40000100800 */
[----:B0-----:R-:W-:Y:S02]  /*17b40*/  IMAD.MOV.U32 R16, RZ, RZ, R23 ;  /* 0x000000ffff107224 */ /* 0x001fe400078e0017 */
.L_x_20336:
[----:B0-----:R-:W-:Y:S05]  /*17b50*/  BSYNC B1 ;  /* 0x0000000000017941 */ /* 0x001fea0003800000 */
.L_x_20334:
        /* <DEDUP_REMOVED lines=12> */
.L_x_20338:
[----:B0-----:R-:W2:Y:S01]  /*17c20*/  LDL.LU R23, [R1+0x810] ;  /* 0x0008100001177983 */ /* 0x001ea20000300800 */
[----:B------:R-:W-:Y:S02]  /*17c30*/  IMAD.MOV.U32 R252, RZ, RZ, R0 ;  /* 0x000000fffffc7224 */ /* 0x000fe400078e0000 */
[----:B------:R-:W-:Y:S01]  /*17c40*/  IMAD.MOV.U32 R147, RZ, RZ, R146 ;  /* 0x000000ffff937224 */ /* 0x000fe200078e0092 */
[----:B--2---:R0:W-:Y:S02]  /*17c50*/  STL [R1+0x814], R23 ;  /* 0x0008141701007387 */ /* 0x0041e40000100800 */
[----:B0-----:R-:W-:Y:S02]  /*17c60*/  IMAD.MOV.U32 R23, RZ, RZ, R22 ;  /* 0x000000ffff177224 */ /* 0x001fe400078e0016 */
.L_x_20339:
[----:B0-----:R-:W-:Y:S05]  /*17c70*/  BSYNC B1 ;  /* 0x0000000000017941 */ /* 0x001fea0003800000 */
.L_x_20337:
        /* <DEDUP_REMOVED lines=12> */
.L_x_20341:
[----:B0-----:R-:W2:Y:S01]  /*17d40*/  LDL.LU R22, [R1+0x814] ;  /* 0x0008140001167983 */ /* 0x001ea20000300800 */
[----:B------:R-:W-:Y:S02]  /*17d50*/  IMAD.MOV.U32 R0, RZ, RZ, R252 ;  /* 0x000000ffff007224 */ /* 0x000fe400078e00fc */
[----:B------:R-:W-:Y:S01]  /*17d60*/  IMAD.MOV.U32 R146, RZ, RZ, R145 ;  /* 0x000000ffff927224 */ /* 0x000fe200078e0091 */
[----:B--2---:R0:W-:Y:S02]  /*17d70*/  STL [R1+0x810], R22 ;  /* 0x0008101601007387 */ /* 0x0041e40000100800 */
[----:B0-----:R-:W-:Y:S02]  /*17d80*/  IMAD.MOV.U32 R22, RZ, RZ, R21 ;  /* 0x000000ffff167224 */ /* 0x001fe400078e0015 */
.L_x_20342:
[----:B0-----:R-:W-:Y:S05]  /*17d90*/  BSYNC B1 ;  /* 0x0000000000017941 */ /* 0x001fea0003800000 */
.L_x_20340:
        /* <DEDUP_REMOVED lines=12> */
.L_x_20344:
[----:B0-----:R-:W2:Y:S01]  /*17e60*/  LDL.LU R21, [R1+0x810] ;  /* 0x0008100001157983 */ /* 0x001ea20000300800 */
[----:B------:R-:W-:Y:S02]  /*17e70*/  IMAD.MOV.U32 R252, RZ, RZ, R0 ;  /* 0x000000fffffc7224 */ /* 0x000fe400078e0000 */
[----:B------:R-:W-:Y:S01]  /*17e80*/  IMAD.MOV.U32 R145, RZ, RZ, R144 ;  /* 0x000000ffff917224 */ /* 0x000fe200078e0090 */
[----:B--2---:R0:W-:Y:S02]  /*17e90*/  STL [R1+0x814], R21 ;  /* 0x0008141501007387 */ /* 0x0041e40000100800 */
[----:B0-----:R-:W-:Y:S02]  /*17ea0*/  IMAD.MOV.U32 R21, RZ, RZ, R20 ;  /* 0x000000ffff157224 */ /* 0x001fe400078e0014 */
.L_x_20345:
[----:B0-----:R-:W-:Y:S05]  /*17eb0*/  BSYNC B1 ;  /* 0x0000000000017941 */ /* 0x001fea0003800000 */
.L_x_20343:
        /* <DEDUP_REMOVED lines=12> */
.L_x_20347:
[----:B0-----:R-:W2:Y:S01]  /*17f80*/  LDL.LU R20, [R1+0x814] ;  /* 0x0008140001147983 */ /* 0x001ea20000300800 */
[----:B------:R-:W-:Y:S02]  /*17f90*/  IMAD.MOV.U32 R0, RZ, RZ, R252 ;  /* 0x000000ffff007224 */ /* 0x000fe400078e00fc */
[----:B------:R-:W-:Y:S01]  /*17fa0*/  IMAD.MOV.U32 R144, RZ, RZ, R151 ;  /* 0x000000ffff907224 */ /* 0x000fe200078e0097 */
[----:B--2---:R0:W-:Y:S02]  /*17fb0*/  STL [R1+0x810], R20 ;  /* 0x0008101401007387 */ /* 0x0041e40000100800 */
[----:B0-----:R-:W-:Y:S02]  /*17fc0*/  IMAD.MOV.U32 R20, RZ, RZ, R27 ;  /* 0x000000ffff147224 */ /* 0x001fe400078e001b */
.L_x_20348:
[----:B0-----:R-:W-:Y:S05]  /*17fd0*/  BSYNC B1 ;  /* 0x0000000000017941 */ /* 0x001fea0003800000 */
.L_x_20346:
        /* <DEDUP_REMOVED lines=12> */
.L_x_20350:
[----:B0-----:R-:W2:Y:S01]  /*180a0*/  LDL.LU R27, [R1+0x810] ;  /* 0x00081000011b7983 */ /* 0x001ea20000300800 */
[----:B------:R-:W-:Y:S02]  /*180b0*/  IMAD.MOV.U32 R252, RZ, RZ, R0 ;  /* 0x000000fffffc7224 */ /* 0x000fe400078e0000 */
[----:B------:R-:W-:Y:S01]  /*180c0*/  IMAD.MOV.U32 R151, RZ, RZ, R150 ;  /* 0x000000ffff977224 */ /* 0x000fe200078e0096 */
[----:B--2---:R0:W-:Y:S02]  /*180d0*/  STL [R1+0x814], R27 ;  /* 0x0008141b01007387 */ /* 0x0041e40000100800 */
[----:B0-----:R-:W-:Y:S02]  /*180e0*/  IMAD.MOV.U32 R27, RZ, RZ, R26 ;  /* 0x000000ffff1b7224 */ /* 0x001fe400078e001a */
.L_x_20351:
[----:B0-----:R-:W-:Y:S05]  /*180f0*/  BSYNC B1 ;  /* 0x0000000000017941 */ /* 0x001fea0003800000 */
.L_x_20349:
        /* <DEDUP_REMOVED lines=12> */
.L_x_20353:
[----:B0-----:R-:W2:Y:S01]  /*181c0*/  LDL.LU R26, [R1+0x814] ;  /* 0x00081400011a7983 */ /* 0x001ea20000300800 */
[----:B------:R-:W-:Y:S02]  /*181d0*/  IMAD.MOV.U32 R0, RZ, RZ, R252 ;  /* 0x000000ffff007224 */ /* 0x000fe400078e00fc */
[----:B------:R-:W-:Y:S01]  /*181e0*/  IMAD.MOV.U32 R150, RZ, RZ, R149 ;  /* 0x000000ffff967224 */ /* 0x000fe200078e0095 */
[----:B--2---:R0:W-:Y:S02]  /*181f0*/  STL [R1+0x810], R26 ;  /* 0x0008101a01007387 */ /* 0x0041e40000100800 */
[----:B0-----:R-:W-:Y:S02]  /*18200*/  IMAD.MOV.U32 R26, RZ, RZ, R25 ;  /* 0x000000ffff1a7224 */ /* 0x001fe400078e0019 */
.L_x_20354:
[----:B0-----:R-:W-:Y:S05]  /*18210*/  BSYNC B1 ;  /* 0x0000000000017941 */ /* 0x001fea0003800000 */
.L_x_20352:
        /* <DEDUP_REMOVED lines=12> */
.L_x_20356:
[----:B0-----:R-:W2:Y:S01]  /*182e0*/  LDL.LU R25, [R1+0x810] ;  /* 0x0008100001197983 */ /* 0x001ea20000300800 */
[----:B------:R-:W-:Y:S02]  /*182f0*/  IMAD.MOV.U32 R252, RZ, RZ, R0 ;  /* 0x000000fffffc7224 */ /* 0x000fe400078e0000 */
[----:B------:R-:W-:Y:S01]  /*18300*/  IMAD.MOV.U32 R149, RZ, RZ, R148 ;  /* 0x000000ffff957224 */ /* 0x000fe200078e0094 */
[----:B--2---:R0:W-:Y:S02]  /*18310*/  STL [R1+0x814], R25 ;  /* 0x0008141901007387 */ /* 0x0041e40000100800 */
[----:B0-----:R-:W-:Y:S02]  /*18320*/  IMAD.MOV.U32 R25, RZ, RZ, R24 ;  /* 0x000000ffff197224 */ /* 0x001fe400078e0018 */
.L_x_20357:
[----:B0-----:R-:W-:Y:S05]  /*18330*/  BSYNC B1 ;  /* 0x0000000000017941 */ /* 0x001fea0003800000 */
.L_x_20355:
        /* <DEDUP_REMOVED lines=12> */
.L_x_20359:
[----:B0-----:R-:W2:Y:S01]  /*18400*/  LDL.LU R24, [R1+0x814] ;  /* 0x0008140001187983 */ /* 0x001ea20000300800 */
[----:B------:R-:W-:Y:S02]  /*18410*/  IMAD.MOV.U32 R0, RZ, RZ, R252 ;  /* 0x000000ffff007224 */ /* 0x000fe400078e00fc */
[----:B------:R-:W-:Y:S01]  /*18420*/  IMAD.MOV.U32 R148, RZ, RZ, R155 ;  /* 0x000000ffff947224 */ /* 0x000fe200078e009b */
[----:B--2---:R0:W-:Y:S02]  /*18430*/  STL [R1+0x810], R24 ;  /* 0x0008101801007387 */ /* 0x0041e40000100800 */
[----:B0-----:R-:W-:Y:S02]  /*18440*/  IMAD.MOV.U32 R24, RZ, RZ, R31 ;  /* 0x000000ffff187224 */ /* 0x001fe400078e001f */
.L_x_20360:
[----:B0-----:R-:W-:Y:S05]  /*18450*/  BSYNC B1 ;  /* 0x0000000000017941 */ /* 0x001fea0003800000 */
.L_x_20358:
        /* <DEDUP_REMOVED lines=12> */
.L_x_20362:
[----:B0-----:R-:W2:Y:S01]  /*18520*/  LDL.LU R31, [R1+0x810] ;  /* 0x00081000011f7983 */ /* 0x001ea20000300800 */
[----:B------:R-:W-:Y:S02]  /*18530*/  IMAD.MOV.U32 R252, RZ, RZ, R0 ;  /* 0x000000fffffc7224 */ /* 0x000fe400078e0000 */
[----:B------:R-:W-:Y:S01]  /*18540*/  IMAD.MOV.U32 R155, RZ, RZ, R154 ;  /* 0x000000ffff9b7224 */ /* 0x000fe200078e009a */
[----:B--2---:R0:W-:Y:S02]  /*18550*/  STL [R1+0x814], R31 ;  /* 0x0008141f01007387 */ /* 0x0041e40000100800 */
[----:B0-----:R-:W-:Y:S02]  /*18560*/  IMAD.MOV.U32 R31, RZ, RZ, R30 ;  /* 0x000000ffff1f7224 */ /* 0x001fe400078e001e */
.L_x_20363:
[----:B0-----:R-:W-:Y:S05]  /*18570*/  BSYNC B1 ;  /* 0x0000000000017941 */ /* 0x001fea0003800000 */
.L_x_20361:
        /* <DEDUP_REMOVED lines=12> */
.L_x_20365:
[----:B0-----:R-:W2:Y:S01]  /*18640*/  LDL.LU R30, [R1+0x814] ;  /* 0x00081400011e7983 */ /* 0x001ea20000300800 */
[----:B------:R-:W-:Y:S02]  /*18650*/  IMAD.MOV.U32 R0, RZ, RZ, R252 ;  /* 0x000000ffff007224 */ /* 0x000fe400078e00fc */
[----:B------:R-:W-:Y:S01]  /*18660*/  IMAD.MOV.U32 R154, RZ, RZ, R153 ;  /* 0x000000ffff9a7224 */ /* 0x000fe200078e0099 */
[----:B--2---:R0:W-:Y:S02]  /*18670*/  STL [R1+0x810], R30 ;  /* 0x0008101e01007387 */ /* 0x0041e40000100800 */
[----:B0-----:R-:W-:Y:S02]  /*18680*/  IMAD.MOV.U32 R30, RZ, RZ, R29 ;  /* 0x000000ffff1e7224 */ /* 0x001fe400078e001d */
.L_x_20366:
[----:B0-----:R-:W-:Y:S05]  /*18690*/  BSYNC B1 ;  /* 0x0000000000017941 */ /* 0x001fea0003800000 */
.L_x_20364:
        /* <DEDUP_REMOVED lines=12> */
.L_x_20368:
[----:B0-----:R-:W2:Y:S01]  /*18760*/  LDL.LU R29, [R1+0x810] ;  /* 0x00081000011d7983 */ /* 0x001ea20000300800 */
[----:B------:R-:W-:Y:S02]  /*18770*/  IMAD.MOV.U32 R252, RZ, RZ, R0 ;  /* 0x000000fffffc7224 */ /* 0x000fe400078e0000 */
[----:B------:R-:W-:Y:S01]  /*18780*/  IMAD.MOV.U32 R153, RZ, RZ, R152 ;  /* 0x000000ffff997224 */ /* 0x000fe200078e0098 */
[----:B--2---:R0:W-:Y:S02]  /*18790*/  STL [R1+0x814], R29 ;  /* 0x0008141d01007387 */ /* 0x0041e40000100800 */
[----:B0-----:R-:W-:Y:S02]  /*187a0*/  IMAD.MOV.U32 R29, RZ, RZ, R28 ;  /* 0x000000ffff1d7224 */ /* 0x001fe400078e001c */
.L_x_20369:
[----:B0-----:R-:W-:Y:S05]  /*187b0*/  BSYNC B1 ;  /* 0x0000000000017941 */ /* 0x001fea0003800000 */
.L_x_20367:
        /* <DEDUP_REMOVED lines=12> */
.L_x_20371:
[----:B0-----:R-:W2:Y:S01]  /*18880*/  LDL.LU R28, [R1+0x814] ;  /* 0x00081400011c7983 */ /* 0x001ea20000300800 */
[----:B------:R-:W-:Y:S02]  /*18890*/  IMAD.MOV.U32 R0, RZ, RZ, R252 ;  /* 0x000000ffff007224 */ /* 0x000fe400078e00fc */
[----:B------:R-:W-:Y:S01]  /*188a0*/  IMAD.MOV.U32 R152, RZ, RZ, R159 ;  /* 0x000000ffff987224 */ /* 0x000fe200078e009f */
[----:B--2---:R0:W-:Y:S02]  /*188b0*/  STL [R1+0x810], R28 ;  /* 0x0008101c01007387 */ /* 0x0041e40000100800 */
[----:B0-----:R-:W-:Y:S02]  /*188c0*/  IMAD.MOV.U32 R28, RZ, RZ, R35 ;  /* 0x000000ffff1c7224 */ /* 0x001fe400078e0023 */
.L_x_20372:
[----:B0-----:R-:W-:Y:S05]  /*188d0*/  BSYNC B1 ;  /* 0x0000000000017941 */ /* 0x001fea0003800000 */
.L_x_20370:
        /* <DEDUP_REMOVED lines=12> */
.L_x_20374:
[----:B0-----:R-:W2:Y:S01]  /*189a0*/  LDL.LU R35, [R1+0x810] ;  /* 0x0008100001237983 */ /* 0x001ea20000300800 */
[----:B------:R-:W-:Y:S02]  /*189b0*/  IMAD.MOV.U32 R252, RZ, RZ, R0 ;  /* 0x000000fffffc7224 */ /* 0x000fe400078e0000 */
[----:B------:R-:W-:Y:S01]  /*189c0*/  IMAD.MOV.U32 R159, RZ, RZ, R158 ;  /* 0x000000ffff9f7224 */ /* 0x000fe200078e009e */
[----:B--2---:R0:W-:Y:S02]  /*189d0*/  STL [R1+0x814], R35 ;  /* 0x0008142301007387 */ /* 0x0041e40000100800 */
[----:B0-----:R-:W-:Y:S02]  /*189e0*/  IMAD.MOV.U32 R35, RZ, RZ, R34 ;  /* 0x000000ffff237224 */ /* 0x001fe400078e0022 */
.L_x_20375:
[----:B0-----:R-:W-:Y:S05]  /*189f0*/  BSYNC B1 ;  /* 0x0000000000017941 */ /* 0x001fea0003800000 */
.L_x_20373:
        /* <DEDUP_REMOVED lines=12> */
.L_x_20377:
[----:B0-----:R-:W2:Y:S01]  /*18ac0*/  LDL.LU R34, [R1+0x814] ;  /* 0x0008140001227983 */ /* 0x001ea20000300800 */
[----:B------:R-:W-:Y:S02]  /*18ad0*/  IMAD.MOV.U32 R0, RZ, RZ, R252 ;  /* 0x000000ffff007224 */ /* 0x000fe400078e00fc */
[----:B------:R-:W-:Y:S01]  /*18ae0*/  IMAD.MOV.U32 R158, RZ, RZ, R157 ;  /* 0x000000ffff9e7224 */ /* 0x000fe200078e009d */
[----:B--2---:R0:W-:Y:S02]  /*18af0*/  STL [R1+0x810], R34 ;  /* 0x0008102201007387 */ /* 0x0041e40000100800 */
[----:B0-----:R-:W-:Y:S02]  /*18b00*/  IMAD.MOV.U32 R34, RZ, RZ, R33 ;  /* 0x000000ffff227224 */ /* 0x001fe400078e0021 */
.L_x_20378:
[----:B0-----:R-:W-:Y:S05]  /*18b10*/  BSYNC B1 ;  /* 0x0000000000017941 */ /* 0x001fea0003800000 */
.L_x_20376:
        /* <DEDUP_REMOVED lines=12> */
.L_x_20380:
[----:B0-----:R-:W2:Y:S01]  /*18be0*/  LDL.LU R33, [R1+0x810] ;  /* 0x0008100001217983 */ /* 0x001ea20000300800 */
[----:B------:R-:W-:Y:S02]  /*18bf0*/  IMAD.MOV.U32 R252, RZ, RZ, R0 ;  /* 0x000000fffffc7224 */ /* 0x000fe400078e0000 */
[----:B------:R-:W-:Y:S01]  /*18c00*/  IMAD.MOV.U32 R157, RZ, RZ, R156 ;  /* 0x000000ffff9d7224 */ /* 0x000fe200078e009c */
[----:B--2---:R0:W-:Y:S02]  /*18c10*/  STL [R1+0x814], R33 ;  /* 0x0008142101007387 */ /* 0x0041e40000100800 */
[----:B0-----:R-:W-:Y:S02]  /*18c20*/  IMAD.MOV.U32 R33, RZ, RZ, R32 ;  /* 0x000000ffff217224 */ /* 0x001fe400078e0020 */
.L_x_20381:
[----:B0-----:R-:W-:Y:S05]  /*18c30*/  BSYNC B1 ;  /* 0x0000000000017941 */ /* 0x001fea0003800000 */
.L_x_20379:
        /* <DEDUP_REMOVED lines=12> */
.L_x_20383:
[----:B0-----:R-:W2:Y:S01]  /*18d00*/  LDL.LU R32, [R1+0x814] ;  /* 0x0008140001207983 */ /* 0x001ea20000300800 */
[----:B------:R-:W-:Y:S02]  /*18d10*/  IMAD.MOV.U32 R0, RZ, RZ, R252 ;  /* 0x000000ffff007224 */ /* 0x000fe400078e00fc */
[----:B------:R-:W-:Y:S01]  /*18d20*/  IMAD.MOV.U32 R156, RZ, RZ, R163 ;  /* 0x000000ffff9c7224 */ /* 0x000fe200078e00a3 */
[----:B--2---:R0:W-:Y:S02]  /*18d30*/  STL [R1+0x810], R32 ;  /* 0x0008102001007387 */ /* 0x0041e40000100800 */
[----:B0-----:R-:W-:Y:S02]  /*18d40*/  IMAD.MOV.U32 R32, RZ, RZ, R39 ;  /* 0x000000ffff207224 */ /* 0x001fe400078e0027 */
.L_x_20384:
[----:B0-----:R-:W-:Y:S05]  /*18d50*/  BSYNC B1 ;  /* 0x0000000000017941 */ /* 0x001fea0003800000 */
.L_x_20382:
        /* <DEDUP_REMOVED lines=12> */
.L_x_20386:
[----:B0-----:R-:W2:Y:S01]  /*18e20*/  LDL.LU R39, [R1+0x810] ;  /* 0x0008100001277983 */ /* 0x001ea20000300800 */
[----:B------:R-:W-:Y:S02]  /*18e30*/  IMAD.MOV.U32 R252, RZ, RZ, R0 ;  /* 0x000000fffffc7224 */ /* 0x000fe400078e0000 */
[----:B------:R-:W-:Y:S01]  /*18e40*/  IMAD.MOV.U32 R163, RZ, RZ, R162 ;  /* 0x000000ffffa37224 */ /* 0x000fe200078e00a2 */
[----:B--2---:R0:W-:Y:S02]  /*18e50*/  STL [R1+0x814], R39 ;  /* 0x0008142701007387 */ /* 0x0041e40000100800 */
[----:B0-----:R-:W-:Y:S02]  /*18e60*/  IMAD.MOV.U32 R39, RZ, RZ, R38 ;  /* 0x000000ffff277224 */ /* 0x001fe400078e0026 */
.L_x_20387:
[----:B0-----:R-:W-:Y:S05]  /*18e70*/  BSYNC B1 ;  /* 0x0000000000017941 */ /* 0x001fea0003800000 */
.L_x_20385:
        /* <DEDUP_REMOVED lines=12> */
.L_x_20389:
[----:B0-----:R-:W2:Y:S01]  /*18f40*/  LDL.LU R38, [R1+0x814] ;  /* 0x0008140001267983 */ /* 0x001ea20000300800 */
[----:B------:R-:W-:Y:S02]  /*18f50*/  IMAD.MOV.U32 R0, RZ, RZ, R252 ;  /* 0x000000ffff007224 */ /* 0x000fe400078e00fc */
[----:B------:R-:W-:Y:S01]  /*18f60*/  IMAD.MOV.U32 R162, RZ, RZ, R161 ;  /* 0x000000ffffa27224 */ /* 0x000fe200078e00a1 */
[----:B--2---:R0:W-:Y:S02]  /*18f70*/  STL [R1+0x810], R38 ;  /* 0x0008102601007387 */ /* 0x0041e40000100800 */
[----:B0-----:R-:W-:Y:S02]  /*18f80*/  IMAD.MOV.U32 R38, RZ, RZ, R37 ;  /* 0x000000ffff267224 */ /* 0x001fe400078e0025 */
.L_x_20390:
[----:B0-----:R-:W-:Y:S05]  /*18f90*/  BSYNC B1 ;  /* 0x0000000000017941 */ /* 0x001fea0003800000 */
.L_x_20388:
        /* <DEDUP_REMOVED lines=12> */
.L_x_20392:
[----:B0-----:R-:W2:Y:S01]  /*19060*/  LDL.LU R37, [R1+0x810] ;  /* 0x0008100001257983 */ /* 0x001ea20000300800 */
[----:B------:R-:W-:Y:S02]  /*19070*/  IMAD.MOV.U32 R252, RZ, RZ, R0 ;  /* 0x000000fffffc7224 */ /* 0x000fe400078e0000 */
[----:B------:R-:W-:Y:S01]  /*19080*/  IMAD.MOV.U32 R161, RZ, RZ, R160 ;  /* 0x000000ffffa17224 */ /* 0x000fe200078e00a0 */
[----:B--2---:R0:W-:Y:S02]  /*19090*/  STL [R1+0x814], R37 ;  /* 0x0008142501007387 */ /* 0x0041e40000100800 */
[----:B0-----:R-:W-:Y:S02]  /*190a0*/  IMAD.MOV.U32 R37, RZ, RZ, R36 ;  /* 0x000000ffff257224 */ /* 0x001fe400078e0024 */
.L_x_20393:
[----:B0-----:R-:W-:Y:S05]  /*190b0*/  BSYNC B1 ;  /* 0x0000000000017941 */ /* 0x001fea0003800000 */
.L_x_20391:
        /* <DEDUP_REMOVED lines=12> */
.L_x_20395:
[----:B0-----:R-:W2:Y:S01]  /*19180*/  LDL.LU R36, [R1+0x814] ;  /* 0x0008140001247983 */ /* 0x001ea20000300800 */
[----:B------:R-:W-:Y:S02]  /*19190*/  IMAD.MOV.U32 R0, RZ, RZ, R252 ;  /* 0x000000ffff007224 */ /* 0x000fe400078e00fc */
[----:B------:R-:W-:Y:S01]  /*191a0*/  IMAD.MOV.U32 R160, RZ, RZ, R167 ;  /* 0x000000ffffa07224 */ /* 0x000fe200078e00a7 */
[----:B--2---:R0:W-:Y:S02]  /*191b0*/  STL [R1+0x810], R36 ;  /* 0x0008102401007387 */ /* 0x0041e40000100800 */
[----:B0-----:R-:W-:Y:S02]  /*191c0*/  IMAD.MOV.U32 R36, RZ, RZ, R43 ;  /* 0x000000ffff247224 */ /* 0x001fe400078e002b */
.L_x_20396:
[----:B0-----:R-:W-:Y:S05]  /*191d0*/  BSYNC B1 ;  /* 0x0000000000017941 */ /* 0x001fea0003800000 */
.L_x_20394:
        /* <DEDUP_REMOVED lines=12> */
.L_x_20398:
[----:B0-----:R-:W2:Y:S01]  /*192a0*/  LDL.LU R43, [R1+0x810] ;  /* 0x00081000012b7983 */ /* 0x001ea20000300800 */
[----:B------:R-:W-:Y:S02]  /*192b0*/  IMAD.MOV.U32 R252, RZ, RZ, R0 ;  /* 0x000000fffffc7224 */ /* 0x000fe400078e0000 */
[----:B------:R-:W-:Y:S01]  /*192c0*/  IMAD.MOV.U32 R167, RZ, RZ, R166 ;  /* 0x000000ffffa77224 */ /* 0x000fe200078e00a6 */
[----:B--2---:R0:W-:Y:S02]  /*192d0*/  STL [R1+0x814], R43 ;  /* 0x0008142b01007387 */ /* 0x0041e40000100800 */
[----:B0-----:R-:W-:Y:S02]  /*192e0*/  IMAD.MOV.U32 R43, RZ, RZ, R42 ;  /* 0x000000ffff2b7224 */ /* 0x001fe400078e002a */
.L_x_20399:
[----:B0-----:R-:W-:Y:S05]  /*192f0*/  BSYNC B1 ;  /* 0x0000000000017941 */ /* 0x001fea0003800000 */
.L_x_20397:
        /* <DEDUP_REMOVED lines=12> */
.L_x_20401:
[----:B0-----:R-:W2:Y:S01]  /*193c0*/  LDL.LU R42, [R1+0x814] ;  /* 0x00081400012a7983 */ /* 0x001ea20000300800 */
[----:B------:R-:W-:Y:S02]  /*193d0*/  IMAD.MOV.U32 R0, RZ, RZ, R252 ;  /* 0x000000ffff007224 */ /* 0x000fe400078e00fc */
[----:B------:R-:W-:Y:S01]  /*193e0*/  IMAD.MOV.U32 R166, RZ, RZ, R165 ;  /* 0x000000ffffa67224 */ /* 0x000fe200078e00a5 */
[----:B--2---:R0:W-:Y:S02]  /*193f0*/  STL [R1+0x810], R42 ;  /* 0x0008102a01007387 */ /* 0x0041e40000100800 */
[----:B0-----:R-:W-:Y:S02]  /*19400*/  IMAD.MOV.U32 R42, RZ, RZ, R41 ;  /* 0x000000ffff2a7224 */ /* 0x001fe400078e0029 */
.L_x_20402:
[----:B0-----:R-:W-:Y:S05]  /*19410*/  BSYNC B1 ;  /* 0x0000000000017941 */ /* 0x001fea0003800000 */
.L_x_20400:
        /* <DEDUP_REMOVED lines=12> */
.L_x_20404:
[----:B0-----:R-:W2:Y:S01]  /*194e0*/  LDL.LU R41, [R1+0x810] ;  /* 0x0008100001297983 */ /* 0x001ea20000300800 */
[----:B------:R-:W-:Y:S02]  /*194f0*/  IMAD.MOV.U32 R252, RZ, RZ, R0 ;  /* 0x000000fffffc7224 */ /* 0x000fe400078e0000 */
[----:B------:R-:W-:Y:S01]  /*19500*/  IMAD.MOV.U32 R165, RZ, RZ, R164 ;  /* 0x000000ffffa57224 */ /* 0x000fe200078e00a4 */
[----:B--2---:R0:W-:Y:S02]  /*19510*/  STL [R1+0x814], R41 ;  /* 0x0008142901007387 */ /* 0x0041e40000100800 */
[----:B0-----:R-:W-:Y:S02]  /*19520*/  IMAD.MOV.U32 R41, RZ, RZ, R40 ;  /* 0x000000ffff297224 */ /* 0x001fe400078e0028 */
.L_x_20405:
[----:B0-----:R-:W-:Y:S05]  /*19530*/  BSYNC B1 ;  /* 0x0000000000017941 */ /* 0x001fea0003800000 */
.L_x_20403:
        /* <DEDUP_REMOVED lines=12> */
.L_x_20407:
[----:B0-----:R-:W2:Y:S01]  /*19600*/  LDL.LU R40, [R1+0x814] ;  /* 0x0008140001287983 */ /* 0x001ea20000300800 */
[----:B------:R-:W-:Y:S02]  /*19610*/  IMAD.MOV.U32 R0, RZ, RZ, R252 ;  /* 0x000000ffff007224 */ /* 0x000fe400078e00fc */
[----:B------:R-:W-:Y:S01]  /*19620*/  IMAD.MOV.U32 R164, RZ, RZ, R171 ;  /* 0x000000ffffa47224 */ /* 0x000fe200078e00ab */
[----:B--2---:R0:W-:Y:S02]  /*19630*/  STL [R1+0x810], R40 ;  /* 0x0008102801007387 */ /* 0x0041e40000100800 */
[----:B0-----:R-:W-:Y:S02]  /*19640*/  IMAD.MOV.U32 R40, RZ, RZ, R47 ;  /* 0x000000ffff287224 */ /* 0x001fe400078e002f */
.L_x_20408:
[----:B0-----:R-:W-:Y:S05]  /*19650*/  BSYNC B1 ;  /* 0x0000000000017941 */ /* 0x001fea0003800000 */
.L_x_20406:
        /* <DEDUP_REMOVED lines=12> */
.L_x_20410:
[----:B0-----:R-:W2:Y:S01]  /*19720*/  LDL.LU R47, [R1+0x810] ;  /* 0x00081000012f7983 */ /* 0x001ea20000300800 */
[----:B------:R-:W-:Y:S02]  /*19730*/  IMAD.MOV.U32 R252, RZ, RZ, R0 ;  /* 0x000000fffffc7224 */ /* 0x000fe400078e0000 */
[----:B------:R-:W-:Y:S01]  /*19740*/  IMAD.MOV.U32 R171, RZ, RZ, R170 ;  /* 0x000000ffffab7224 */ /* 0x000fe200078e00aa */
[----:B--2---:R0:W-:Y:S02]  /*19750*/  STL [R1+0x814], R47 ;  /* 0x0008142f01007387 */ /* 0x0041e40000100800 */
[----:B0-----:R-:W-:Y:S02]  /*19760*/  IMAD.MOV.U32 R47, RZ, RZ, R46 ;  /* 0x000000ffff2f7224 */ /* 0x001fe400078e002e */
.L_x_20411:
[----:B0-----:R-:W-:Y:S05]  /*19770*/  BSYNC B1 ;  /* 0x0000000000017941 */ /* 0x001fea0003800000 */
.L_x_20409:
        /* <DEDUP_REMOVED lines=12> */
.L_x_20413:
[----:B0-----:R-:W2:Y:S01]  /*19840*/  LDL.LU R46, [R1+0x814] ;  /* 0x00081400012e7983 */ /* 0x001ea20000300800 */
[----:B------:R-:W-:Y:S02]  /*19850*/  IMAD.MOV.U32 R0, RZ, RZ, R252 ;  /* 0x000000ffff007224 */ /* 0x000fe400078e00fc */
[----:B------:R-:W-:Y:S01]  /*19860*/  IMAD.MOV.U32 R170, RZ, RZ, R169 ;  /* 0x000000ffffaa7224 */ /* 0x000fe200078e00a9 */
[----:B--2---:R0:W-:Y:S02]  /*19870*/  STL [R1+0x810], R46 ;  /* 0x0008102e01007387 */ /* 0x0041e40000100800 */
[----:B0-----:R-:W-:Y:S02]  /*19880*/  IMAD.MOV.U32 R46, RZ, RZ, R45 ;  /* 0x000000ffff2e7224 */ /* 0x001fe400078e002d */
.L_x_20414:
[----:B0-----:R-:W-:Y:S05]  /*19890*/  BSYNC B1 ;  /* 0x0000000000017941 */ /* 0x001fea0003800000 */
.L_x_20412:
        /* <DEDUP_REMOVED lines=12> */
.L_x_20416:
[----:B0-----:R-:W2:Y:S01]  /*19960*/  LDL.LU R45, [R1+0x810] ;  /* 0x00081000012d7983 */ /* 0x001ea20000300800 */
[----:B------:R-:W-:Y:S02]  /*19970*/  IMAD.MOV.U32 R252, RZ, RZ, R0 ;  /* 0x000000fffffc7224 */ /* 0x000fe400078e0000 */
[----:B------:R-:W-:Y:S01]  /*19980*/  IMAD.MOV.U32 R169, RZ, RZ, R168 ;  /* 0x000000ffffa97224 */ /* 0x000fe200078e00a8 */
[----:B--2---:R0:W-:Y:S02]  /*19990*/  STL [R1+0x814], R45 ;  /* 0x0008142d01007387 */ /* 0x0041e40000100800 */
[----:B0-----:R-:W-:Y:S02]  /*199a0*/  IMAD.MOV.U32 R45, RZ, RZ, R44 ;  /* 0x000000ffff2d7224 */ /* 0x001fe400078e002c */
.L_x_20417:
[----:B0-----:R-:W-:Y:S05]  /*199b0*/  BSYNC B1 ;  /* 0x0000000000017941 */ /* 0x001fea0003800000 */
.L_x_20415:
        /* <DEDUP_REMOVED lines=12> */
.L_x_20419:
[----:B0-----:R-:W2:Y:S01]  /*19a80*/  LDL.LU R44, [R1+0x814] ;  /* 0x00081400012c7983 */ /* 0x001ea20000300800 */
[----:B------:R-:W-:Y:S02]  /*19a90*/  IMAD.MOV.U32 R0, RZ, RZ, R252 ;  /* 0x000000ffff007224 */ /* 0x000fe400078e00fc */
[----:B------:R-:W-:Y:S01]  /*19aa0*/  IMAD.MOV.U32 R168, RZ, RZ, R175 ;  /* 0x000000ffffa87224 */ /* 0x000fe200078e00af */
[----:B--2---:R0:W-:Y:S02]  /*19ab0*/  STL [R1+0x810], R44 ;  /* 0x0008102c01007387 */ /* 0x0041e40000100800 */
[----:B0-----:R-:W-:Y:S02]  /*19ac0*/  IMAD.MOV.U32 R44, RZ, RZ, R51 ;  /* 0x000000ffff2c7224 */ /* 0x001fe400078e0033 */
.L_x_20420:
[----:B0-----:R-:W-:Y:S05]  /*19ad0*/  BSYNC B1 ;  /* 0x0000000000017941 */ /* 0x001fea0003800000 */
.L_x_20418:
        /* <DEDUP_REMOVED lines=12> */
.L_x_20422:
[----:B0-----:R-:W2:Y:S01]  /*19ba0*/  LDL.LU R51, [R1+0x810] ;  /* 0x0008100001337983 */ /* 0x001ea20000300800 */
[----:B------:R-:W-:Y:S02]  /*19bb0*/  IMAD.MOV.U32 R252, RZ, RZ, R0 ;  /* 0x000000fffffc7224 */ /* 0x000fe400078e0000 */
[----:B------:R-:W-:Y:S01]  /*19bc0*/  IMAD.MOV.U32 R175, RZ, RZ, R174 ;  /* 0x000000ffffaf7224 */ /* 0x000fe200078e00ae */
[----:B--2---:R0:W-:Y:S02]  /*19bd0*/  STL [R1+0x814], R51 ;  /* 0x0008143301007387 */ /* 0x0041e40000100800 */
[----:B0-----:R-:W-:Y:S02]  /*19be0*/  IMAD.MOV.U32 R51, RZ, RZ, R50 ;  /* 0x000000ffff337224 */ /* 0x001fe400078e0032 */
.L_x_20423:
[----:B0-----:R-:W-:Y:S05]  /*19bf0*/  BSYNC B1 ;  /* 0x0000000000017941 */ /* 0x001fea0003800000 */
.L_x_20421:
        /* <DEDUP_REMOVED lines=12> */
.L_x_20425:
[----:B0-----:R-:W2:Y:S01]  /*19cc0*/  LDL.LU R50, [R1+0x814] ;  /* 0x0008140001327983 */ /* 0x001ea20000300800 */
[----:B------:R-:W-:Y:S02]  /*19cd0*/  IMAD.MOV.U32 R0, RZ, RZ, R252 ;  /* 0x000000ffff007224 */ /* 0x000fe400078e00fc */
[----:B------:R-:W-:Y:S01]  /*19ce0*/  IMAD.MOV.U32 R174, RZ, RZ, R173 ;  /* 0x000000ffffae7224 */ /* 0x000fe200078e00ad */
[----:B--2---:R0:W-:Y:S02]  /*19cf0*/  STL [R1+0x810], R50 ;  /* 0x0008103201007387 */ /* 0x0041e40000100800 */
[----:B0-----:R-:W-:Y:S02]  /*19d00*/  IMAD.MOV.U32 R50, RZ, RZ, R49 ;  /* 0x000000ffff327224 */ /* 0x001fe400078e0031 */
.L_x_20426:
[----:B0-----:R-:W-:Y:S05]  /*19d10*/  BSYNC B1 ;  /* 0x0000000000017941 */ /* 0x001fea0003800000 */
.L_x_20424:
        /* <DEDUP_REMOVED lines=12> */
.L_x_20428:
[----:B0-----:R-:W2:Y:S01]  /*19de0*/  LDL.LU R49, [R1+0x810] ;  /* 0x0008100001317983 */ /* 0x001ea20000300800 */
[----:B------:R-:W-:Y:S02]  /*19df0*/  IMAD.MOV.U32 R252, RZ, RZ, R0 ;  /* 0x000000fffffc7224 */ /* 0x000fe400078e0000 */
[----:B------:R-:W-:Y:S01]  /*19e00*/  IMAD.MOV.U32 R173, RZ, RZ, R172 ;  /* 0x000000ffffad7224 */ /* 0x000fe200078e00ac */
[----:B--2---:R0:W-:Y:S02]  /*19e10*/  STL [R1+0x814], R49 ;  /* 0x0008143101007387 */ /* 0x0041e40000100800 */
[----:B0-----:R-:W-:Y:S02]  /*19e20*/  IMAD.MOV.U32 R49, RZ, RZ, R48 ;  /* 0x000000ffff317224 */ /* 0x001fe400078e0030 */
.L_x_20429:
[----:B0-----:R-:W-:Y:S05]  /*19e30*/  BSYNC B1 ;  /* 0x0000000000017941 */ /* 0x001fea0003800000 */
.L_x_20427:
        /* <DEDUP_REMOVED lines=12> */
.L_x_20431:
[----:B0-----:R-:W2:Y:S01]  /*19f00*/  LDL.LU R48, [R1+0x814] ;  /* 0x0008140001307983 */ /* 0x001ea20000300800 */
[----:B------:R-:W-:Y:S02]  /*19f10*/  IMAD.MOV.U32 R0, RZ, RZ, R252 ;  /* 0x000000ffff007224 */ /* 0x000fe400078e00fc */
[----:B------:R-:W-:Y:S01]  /*19f20*/  IMAD.MOV.U32 R172, RZ, RZ, R179 ;  /* 0x000000ffffac7224 */ /* 0x000fe200078e00b3 */
[----:B--2---:R0:W-:Y:S02]  /*19f30*/  STL [R1+0x810], R48 ;  /* 0x0008103001007387 */ /* 0x0041e40000100800 */
[----:B0-----:R-:W-:Y:S02]  /*19f40*/  IMAD.MOV.U32 R48, RZ, RZ, R55 ;  /* 0x000000ffff307224 */ /* 0x001fe400078e0037 */
.L_x_20432:
[----:B0-----:R-:W-:Y:S05]  /*19f50*/  BSYNC B1 ;  /* 0x0000000000017941 */ /* 0x001fea0003800000 */
.L_x_20430:
        /* <DEDUP_REMOVED lines=12> */
.L_x_20434:
[----:B0-----:R-:W2:Y:S01]  /*1a020*/  LDL.LU R55, [R1+0x810] ;  /* 0x0008100001377983 */ /* 0x001ea20000300800 */
[----:B------:R-:W-:Y:S02]  /*1a030*/  IMAD.MOV.U32 R252, RZ, RZ, R0 ;  /* 0x000000fffffc7224 */ /* 0x000fe400078e0000 */
[----:B------:R-:W-:Y:S01]  /*1a040*/  IMAD.MOV.U32 R179, RZ, RZ, R178 ;  /* 0x000000ffffb37224 */ /* 0x000fe200078e00b2 */
[----:B--2---:R0:W-:Y:S02]  /*1a050*/  STL [R1+0x814], R55 ;  /* 0x0008143701007387 */ /* 0x0041e40000100800 */
[----:B0-----:R-:W-:Y:S02]  /*1a060*/  IMAD.MOV.U32 R55, RZ, RZ, R54 ;  /* 0x000000ffff377224 */ /* 0x001fe400078e0036 */
.L_x_20435:
[----:B0-----:R-:W-:Y:S05]  /*1a070*/  BSYNC B1 ;  /* 0x0000000000017941 */ /* 0x001fea0003800000 */
.L_x_20433:
        /* <DEDUP_REMOVED lines=12> */
.L_x_20437:
[----:B0-----:R-:W2:Y:S01]  /*1a140*/  LDL.LU R54, [R1+0x814] ;  /* 0x0008140001367983 */ /* 0x001ea20000300800 */
[----:B------:R-:W-:Y:S02]  /*1a150*/  IMAD.MOV.U32 R0, RZ, RZ, R252 ;  /* 0x000000ffff007224 */ /* 0x000fe400078e00fc */
[----:B------:R-:W-:Y:S01]  /*1a160*/  IMAD.MOV.U32 R178, RZ, RZ, R177 ;  /* 0x000000ffffb27224 */ /* 0x000fe200078e00b1 */
[----:B--2---:R0:W-:Y:S02]  /*1a170*/  STL [R1+0x810], R54 ;  /* 0x0008103601007387 */ /* 0x0041e40000100800 */
[----:B0-----:R-:W-:Y:S02]  /*1a180*/  IMAD.MOV.U32 R54, RZ, RZ, R53 ;  /* 0x000000ffff367224 */ /* 0x001fe400078e0035 */
.L_x_20438:
[----:B0-----:R-:W-:Y:S05]  /*1a190*/  BSYNC B1 ;  /* 0x0000000000017941 */ /* 0x001fea0003800000 */
.L_x_20436:
        /* <DEDUP_REMOVED lines=12> */
.L_x_20440:
[----:B0-----:R-:W2:Y:S01]  /*1a260*/  LDL.LU R53, [R1+0x810] ;  /* 0x0008100001357983 */ /* 0x001ea20000300800 */
[----:B------:R-:W-:Y:S02]  /*1a270*/  IMAD.MOV.U32 R252, RZ, RZ, R0 ;  /* 0x000000fffffc7224 */ /* 0x000fe400078e0000 */
[----:B------:R-:W-:Y:S01]  /*1a280*/  IMAD.MOV.U32 R177, RZ, RZ, R176 ;  /* 0x000000ffffb17224 */ /* 0x000fe200078e00b0 */
[----:B--2---:R0:W-:Y:S02]  /*1a290*/  STL [R1+0x814], R53 ;  /* 0x0008143501007387 */ /* 0x0041e40000100800 */
[----:B0-----:R-:W-:Y:S02]  /*1a2a0*/  IMAD.MOV.U32 R53, RZ, RZ, R52 ;  /* 0x000000ffff357224 */ /* 0x001fe400078e0034 */
.L_x_20441:
[----:B0-----:R-:W-:Y:S05]  /*1a2b0*/  BSYNC B1 ;  /* 0x0000000000017941 */ /* 0x001fea0003800000 */
.L_x_20439:
        /* <DEDUP_REMOVED lines=12> */
.L_x_20443:
[----:B0-----:R-:W2:Y:S01]  /*1a380*/  LDL.LU R52, [R1+0x814] ;  /* 0x0008140001347983 */ /* 0x001ea20000300800 */
[----:B------:R-:W-:Y:S02]  /*1a390*/  IMAD.MOV.U32 R0, RZ, RZ, R252 ;  /* 0x000000ffff007224 */ /* 0x000fe400078e00fc */
[----:B------:R-:W-:Y:S01]  /*1a3a0*/  IMAD.MOV.U32 R176, RZ, RZ, R183 ;  /* 0x000000ffffb07224 */ /* 0x000fe200078e00b7 */
[----:B--2---:R0:W-:Y:S02]  /*1a3b0*/  STL [R1+0x810], R52 ;  /* 0x0008103401007387 */ /* 0x0041e40000100800 */
[----:B0-----:R-:W-:Y:S02]  /*1a3c0*/  IMAD.MOV.U32 R52, RZ, RZ, R59 ;  /* 0x000000ffff347224 */ /* 0x001fe400078e003b */
.L_x_20444:
[----:B0-----:R-:W-:Y:S05]  /*1a3d0*/  BSYNC B1 ;  /* 0x0000000000017941 */ /* 0x001fea0003800000 */
.L_x_20442:
        /* <DEDUP_REMOVED lines=12> */
.L_x_20446:
[----:B0-----:R-:W2:Y:S01]  /*1a4a0*/  LDL.LU R59, [R1+0x810] ;  /* 0x00081000013b7983 */ /* 0x001ea20000300800 */
[----:B------:R-:W-:Y:S02]  /*1a4b0*/  IMAD.MOV.U32 R252, RZ, RZ, R0 ;  /* 0x000000fffffc7224 */ /* 0x000fe400078e0000 */
[----:B------:R-:W-:Y:S01]  /*1a4c0*/  IMAD.MOV.U32 R183, RZ, RZ, R182 ;  /* 0x000000ffffb77224 */ /* 0x000fe200078e00b6 */
[----:B--2---:R0:W-:Y:S02]  /*1a4d0*/  STL [R1+0x814], R59 ;  /* 0x0008143b01007387 */ /* 0x0041e40000100800 */
[----:B0-----:R-:W-:Y:S02]  /*1a4e0*/  IMAD.MOV.U32 R59, RZ, RZ, R58 ;  /* 0x000000ffff3b7224 */ /* 0x001fe400078e003a */
.L_x_20447:
[----:B0-----:R-:W-:Y:S05]  /*1a4f0*/  BSYNC B1 ;  /* 0x0000000000017941 */ /* 0x001fea0003800000 */
.L_x_20445:
        /* <DEDUP_REMOVED lines=12> */
.L_x_20449:
[----:B0-----:R-:W2:Y:S01]  /*1a5c0*/  LDL.LU R58, [R1+0x814] ;  /* 0x00081400013a7983 */ /* 0x001ea20000300800 */
[----:B------:R-:W-:Y:S02]  /*1a5d0*/  IMAD.MOV.U32 R0, RZ, RZ, R252 ;  /* 0x000000ffff007224 */ /* 0x000fe400078e00fc */
[----:B------:R-:W-:Y:S01]  /*1a5e0*/  IMAD.MOV.U32 R182, RZ, RZ, R181 ;  /* 0x000000ffffb67224 */ /* 0x000fe200078e00b5 */
[----:B--2---:R0:W-:Y:S02]  /*1a5f0*/  STL [R1+0x810], R58 ;  /* 0x0008103a01007387 */ /* 0x0041e40000100800 */
[----:B0-----:R-:W-:Y:S02]  /*1a600*/  IMAD.MOV.U32 R58, RZ, RZ, R57 ;  /* 0x000000ffff3a7224 */ /* 0x001fe400078e0039 */
.L_x_20450:
[----:B0-----:R-:W-:Y:S05]  /*1a610*/  BSYNC B1 ;  /* 0x0000000000017941 */ /* 0x001fea0003800000 */
.L_x_20448:
        /* <DEDUP_REMOVED lines=12> */
.L_x_20452:
[----:B0-----:R-:W2:Y:S01]  /*1a6e0*/  LDL.LU R57, [R1+0x810] ;  /* 0x0008100001397983 */ /* 0x001ea20000300800 */
[----:B------:R-:W-:Y:S02]  /*1a6f0*/  IMAD.MOV.U32 R252, RZ, RZ, R0 ;  /* 0x000000fffffc7224 */ /* 0x000fe400078e0000 */
[----:B------:R-:W-:Y:S01]  /*1a700*/  IMAD.MOV.U32 R181, RZ, RZ, R180 ;  /* 0x000000ffffb57224 */ /* 0x000fe200078e00b4 */
[----:B--2---:R0:W-:Y:S02]  /*1a710*/  STL [R1+0x814], R57 ;  /* 0x0008143901007387 */ /* 0x0041e40000100800 */
[----:B0-----:R-:W-:Y:S02]  /*1a720*/  IMAD.MOV.U32 R57, RZ, RZ, R56 ;  /* 0x000000ffff397224 */ /* 0x001fe400078e0038 */
.L_x_20453:
[----:B0-----:R-:W-:Y:S05]  /*1a730*/  BSYNC B1 ;  /* 0x0000000000017941 */ /* 0x001fea0003800000 */
.L_x_20451:
        /* <DEDUP_REMOVED lines=12> */
.L_x_20455:
[----:B0-----:R-:W2:Y:S01]  /*1a800*/  LDL.LU R56, [R1+0x814] ;  /* 0x0008140001387983 */ /* 0x001ea20000300800 */
[----:B------:R-:W-:Y:S02]  /*1a810*/  IMAD.MOV.U32 R0, RZ, RZ, R252 ;  /* 0x000000ffff007224 */ /* 0x000fe400078e00fc */
[----:B------:R-:W-:Y:S01]  /*1a820*/  IMAD.MOV.U32 R180, RZ, RZ, R187 ;  /* 0x000000ffffb47224 */ /* 0x000fe200078e00bb */
[----:B--2---:R0:W-:Y:S02]  /*1a830*/  STL [R1+0x810], R56 ;  /* 0x0008103801007387 */ /* 0x0041e40000100800 */
[----:B0-----:R-:W-:Y:S02]  /*1a840*/  IMAD.MOV.U32 R56, RZ, RZ, R63 ;  /* 0x000000ffff387224 */ /* 0x001fe400078e003f */
.L_x_20456:
[----:B0-----:R-:W-:Y:S05]  /*1a850*/  BSYNC B1 ;  /* 0x0000000000017941 */ /* 0x001fea0003800000 */
.L_x_20454:
        /* <DEDUP_REMOVED lines=12> */
.L_x_20458:
[----:B0-----:R-:W2:Y:S01]  /*1a920*/  LDL.LU R63, [R1+0x810] ;  /* 0x00081000013f7983 */ /* 0x001ea20000300800 */
[----:B------:R-:W-:Y:S02]  /*1a930*/  IMAD.MOV.U32 R252, RZ, RZ, R0 ;  /* 0x000000fffffc7224 */ /* 0x000fe400078e0000 */
[----:B------:R-:W-:Y:S01]  /*1a940*/  IMAD.MOV.U32 R187, RZ, RZ, R186 ;  /* 0x000000ffffbb7224 */ /* 0x000fe200078e00ba */
[----:B--2---:R0:W-:Y:S02]  /*1a950*/  STL [R1+0x814], R63 ;  /* 0x0008143f01007387 */ /* 0x0041e40000100800 */
[----:B0-----:R-:W-:Y:S02]  /*1a960*/  IMAD.MOV.U32 R63, RZ, RZ, R62 ;  /* 0x000000ffff3f7224 */ /* 0x001fe400078e003e */
.L_x_20459:
[----:B0-----:R-:W-:Y:S05]  /*1a970*/  BSYNC B1 ;  /* 0x0000000000017941 */ /* 0x001fea0003800000 */
.L_x_20457:
        /* <DEDUP_REMOVED lines=12> */
.L_x_20461:
[----:B0-----:R-:W2:Y:S01]  /*1aa40*/  LDL.LU R62, [R1+0x814] ;  /* 0x00081400013e7983 */ /* 0x001ea20000300800 */
[----:B------:R-:W-:Y:S02]  /*1aa50*/  IMAD.MOV.U32 R0, RZ, RZ, R252 ;  /* 0x000000ffff007224 */ /* 0x000fe400078e00fc */
[----:B------:R-:W-:Y:S01]  /*1aa60*/  IMAD.MOV.U32 R186, RZ, RZ, R185 ;  /* 0x000000ffffba7224 */ /* 0x000fe200078e00b9 */
[----:B--2---:R0:W-:Y:S02]  /*1aa70*/  STL [R1+0x810], R62 ;  /* 0x0008103e01007387 */ /* 0x0041e40000100800 */
[----:B0-----:R-:W-:Y:S02]  /*1aa80*/  IMAD.MOV.U32 R62, RZ, RZ, R61 ;  /* 0x000000ffff3e7224 */ /* 0x001fe400078e003d */
.L_x_20462:
[----:B0-----:R-:W-:Y:S05]  /*1aa90*/  BSYNC B1 ;  /* 0x0000000000017941 */ /* 0x001fea0003800000 */
.L_x_20460:
        /* <DEDUP_REMOVED lines=12> */
.L_x_20464:
[----:B0-----:R-:W2:Y:S01]  /*1ab60*/  LDL.LU R61, [R1+0x810] ;  /* 0x00081000013d7983 */ /* 0x001ea20000300800 */
[----:B------:R-:W-:Y:S02]  /*1ab70*/  IMAD.MOV.U32 R252, RZ, RZ, R0 ;  /* 0x000000fffffc7224 */ /* 0x000fe400078e0000 */
[----:B------:R-:W-:Y:S01]  /*1ab80*/  IMAD.MOV.U32 R185, RZ, RZ, R184 ;  /* 0x000000ffffb97224 */ /* 0x000fe200078e00b8 */
[----:B--2---:R0:W-:Y:S02]  /*1ab90*/  STL [R1+0x814], R61 ;  /* 0x0008143d01007387 */ /* 0x0041e40000100800 */
[----:B0-----:R-:W-:Y:S02]  /*1aba0*/  IMAD.MOV.U32 R61, RZ, RZ, R60 ;  /* 0x000000ffff3d7224 */ /* 0x001fe400078e003c */
.L_x_20465:
[----:B0-----:R-:W-:Y:S05]  /*1abb0*/  BSYNC B1 ;  /* 0x0000000000017941 */ /* 0x001fea0003800000 */
.L_x_20463:
        /* <DEDUP_REMOVED lines=12> */
.L_x_20467:
[----:B0-----:R-:W2:Y:S01]  /*1ac80*/  LDL.LU R60, [R1+0x814] ;  /* 0x00081400013c7983 */ /* 0x001ea20000300800 */
[----:B------:R-:W-:Y:S02]  /*1ac90*/  IMAD.MOV.U32 R0, RZ, RZ, R252 ;  /* 0x000000ffff007224 */ /* 0x000fe400078e00fc */
[----:B------:R-:W-:Y:S01]  /*1aca0*/  IMAD.MOV.U32 R184, RZ, RZ, R191 ;  /* 0x000000ffffb87224 */ /* 0x000fe200078e00bf */
[----:B--2---:R0:W-:Y:S02]  /*1acb0*/  STL [R1+0x810], R60 ;  /* 0x0008103c01007387 */ /* 0x0041e40000100800 */
[----:B0-----:R-:W-:Y:S02]  /*1acc0*/  IMAD.MOV.U32 R60, RZ, RZ, R67 ;  /* 0x000000ffff3c7224 */ /* 0x001fe400078e0043 */
.L_x_20468:
[----:B0-----:R-:W-:Y:S05]  /*1acd0*/  BSYNC B1 ;  /* 0x0000000000017941 */ /* 0x001fea0003800000 */
.L_x_20466:
        /* <DEDUP_REMOVED lines=12> */
.L_x_20470:
[----:B0-----:R-:W2:Y:S01]  /*1ada0*/  LDL.LU R67, [R1+0x810] ;  /* 0x0008100001437983 */ /* 0x001ea20000300800 */
[----:B------:R-:W-:Y:S02]  /*1adb0*/  IMAD.MOV.U32 R252, RZ, RZ, R0 ;  /* 0x000000fffffc7224 */ /* 0x000fe400078e0000 */
[----:B------:R-:W-:Y:S01]  /*1adc0*/  IMAD.MOV.U32 R191, RZ, RZ, R190 ;  /* 0x000000ffffbf7224 */ /* 0x000fe200078e00be */
[----:B--2---:R0:W-:Y:S02]  /*1add0*/  STL [R1+0x814], R67 ;  /* 0x0008144301007387 */ /* 0x0041e40000100800 */
[----:B0-----:R-:W-:Y:S02]  /*1ade0*/  IMAD.MOV.U32 R67, RZ, RZ, R66 ;  /* 0x000000ffff437224 */ /* 0x001fe400078e0042 */
.L_x_20471:
[----:B0-----:R-:W-:Y:S05]  /*1adf0*/  BSYNC B1 ;  /* 0x0000000000017941 */ /* 0x001fea0003800000 */
.L_x_20469:
        /* <DEDUP_REMOVED lines=12> */
.L_x_20473:
[----:B0-----:R-:W2:Y:S01]  /*1aec0*/  LDL.LU R66, [R1+0x814] ;  /* 0x0008140001427983 */ /* 0x001ea20000300800 */
[----:B------:R-:W-:Y:S02]  /*1aed0*/  IMAD.MOV.U32 R0, RZ, RZ, R252 ;  /* 0x000000ffff007224 */ /* 0x000fe400078e00fc */
[----:B------:R-:W-:Y:S01]  /*1aee0*/  IMAD.MOV.U32 R190, RZ, RZ, R189 ;  /* 0x000000ffffbe7224 */ /* 0x000fe200078e00bd */
[----:B--2---:R0:W-:Y:S02]  /*1aef0*/  STL [R1+0x810], R66 ;  /* 0x0008104201007387 */ /* 0x0041e40000100800 */
[----:B0-----:R-:W-:Y:S02]  /*1af00*/  IMAD.MOV.U32 R66, RZ, RZ, R65 ;  /* 0x000000ffff427224 */ /* 0x001fe400078e0041 */
.L_x_20474:
[----:B0-----:R-:W-:Y:S05]  /*1af10*/  BSYNC B1 ;  /* 0x0000000000017941 */ /* 0x001fea0003800000 */
.L_x_20472:
        /* <DEDUP_REMOVED lines=12> */
.L_x_20476:
[----:B0-----:R-:W2:Y:S01]  /*1afe0*/  LDL.LU R65, [R1+0x810] ;  /* 0x0008100001417983 */ /* 0x001ea20000300800 */
[----:B------:R-:W-:Y:S02]  /*1aff0*/  IMAD.MOV.U32 R252, RZ, RZ, R0 ;  /* 0x000000fffffc7224 */ /* 0x000fe400078e0000 */
[----:B------:R-:W-:Y:S01]  /*1b000*/  IMAD.MOV.U32 R189, RZ, RZ, R188 ;  /* 0x000000ffffbd7224 */ /* 0x000fe200078e00bc */
[----:B--2---:R0:W-:Y:S02]  /*1b010*/  STL [R1+0x814], R65 ;  /* 0x0008144101007387 */ /* 0x0041e40000100800 */
[----:B0-----:R-:W-:Y:S02]  /*1b020*/  IMAD.MOV.U32 R65, RZ, RZ, R64 ;  /* 0x000000ffff417224 */ /* 0x001fe400078e0040 */
.L_x_20477:
[----:B0-----:R-:W-:Y:S05]  /*1b030*/  BSYNC B1 ;  /* 0x0000000000017941 */ /* 0x001fea0003800000 */
.L_x_20475:
        /* <DEDUP_REMOVED lines=12> */
.L_x_20479:
[----:B0-----:R-:W2:Y:S01]  /*1b100*/  LDL.LU R64, [R1+0x814] ;  /* 0x0008140001407983 */ /* 0x001ea20000300800 */
[----:B------:R-:W-:Y:S02]  /*1b110*/  IMAD.MOV.U32 R0, RZ, RZ, R252 ;  /* 0x000000ffff007224 */ /* 0x000fe400078e00fc */
[----:B------:R-:W-:Y:S01]  /*1b120*/  IMAD.MOV.U32 R188, RZ, RZ, R195 ;  /* 0x000000ffffbc7224 */ /* 0x000fe200078e00c3 */
[----:B--2---:R0:W-:Y:S02]  /*1b130*/  STL [R1+0x810], R64 ;  /* 0x0008104001007387 */ /* 0x0041e40000100800 */
[----:B0-----:R-:W-:Y:S02]  /*1b140*/  IMAD.MOV.U32 R64, RZ, RZ, R71 ;  /* 0x000000ffff407224 */ /* 0x001fe400078e0047 */
.L_x_20480:
[----:B0-----:R-:W-:Y:S05]  /*1b150*/  BSYNC B1 ;  /* 0x0000000000017941 */ /* 0x001fea0003800000 */
.L_x_20478:
        /* <DEDUP_REMOVED lines=12> */
.L_x_20482:
[----:B0-----:R-:W2:Y:S01]  /*1b220*/  LDL.LU R71, [R1+0x810] ;  /* 0x0008100001477983 */ /* 0x001ea20000300800 */
[----:B------:R-:W-:Y:S02]  /*1b230*/  IMAD.MOV.U32 R252, RZ, RZ, R0 ;  /* 0x000000fffffc7224 */ /* 0x000fe400078e0000 */
[----:B------:R-:W-:Y:S01]  /*1b240*/  IMAD.MOV.U32 R195, RZ, RZ, R194 ;  /* 0x000000ffffc37224 */ /* 0x000fe200078e00c2 */
[----:B--2---:R0:W-:Y:S02]  /*1b250*/  STL [R1+0x814], R71 ;  /* 0x0008144701007387 */ /* 0x0041e40000100800 */
[----:B0-----:R-:W-:Y:S02]  /*1b260*/  IMAD.MOV.U32 R71, RZ, RZ, R70 ;  /* 0x000000ffff477224 */ /* 0x001fe400078e0046 */
.L_x_20483:
[----:B0-----:R-:W-:Y:S05]  /*1b270*/  BSYNC B1 ;  /* 0x0000000000017941 */ /* 0x001fea0003800000 */
.L_x_20481:
        /* <DEDUP_REMOVED lines=12> */
.L_x_20485:
[----:B0-----:R-:W2:Y:S01]  /*1b340*/  LDL.LU R70, [R1+0x814] ;  /* 0x0008140001467983 */ /* 0x001ea20000300800 */
[----:B------:R-:W-:Y:S02]  /*1b350*/  IMAD.MOV.U32 R0, RZ, RZ, R252 ;  /* 0x000000ffff007224 */ /* 0x000fe400078e00fc */
[----:B------:R-:W-:Y:S01]  /*1b360*/  IMAD.MOV.U32 R194, RZ, RZ, R193 ;  /* 0x000000ffffc27224 */ /* 0x000fe200078e00c1 */
[----:B--2---:R0:W-:Y:S02]  /*1b370*/  STL [R1+0x810], R70 ;  /* 0x0008104601007387 */ /* 0x0041e40000100800 */
[----:B0-----:R-:W-:Y:S02]  /*1b380*/  IMAD.MOV.U32 R70, RZ, RZ, R69 ;  /* 0x000000ffff467224 */ /* 0x001fe400078e0045 */
.L_x_20486:
[----:B0-----:R-:W-:Y:S05]  /*1b390*/  BSYNC B1 ;  /* 0x0000000000017941 */ /* 0x001fea0003800000 */
.L_x_20484:
        /* <DEDUP_REMOVED lines=12> */
.L_x_20488:
[----:B0-----:R-:W2:Y:S01]  /*1b460*/  LDL.LU R69, [R1+0x810] ;  /* 0x0008100001457983 */ /* 0x001ea20000300800 */
[----:B------:R-:W-:Y:S02]  /*1b470*/  IMAD.MOV.U32 R252, RZ, RZ, R0 ;  /* 0x000000fffffc7224 */ /* 0x000fe400078e0000 */
[----:B------:R-:W-:Y:S01]  /*1b480*/  IMAD.MOV.U32 R193, RZ, RZ, R192 ;  /* 0x000000ffffc17224 */ /* 0x000fe200078e00c0 */
[----:B--2---:R0:W-:Y:S02]  /*1b490*/  STL [R1+0x814], R69 ;  /* 0x0008144501007387 */ /* 0x0041e40000100800 */
[----:B0-----:R-:W-:Y:S02]  /*1b4a0*/  IMAD.MOV.U32 R69, RZ, RZ, R68 ;  /* 0x000000ffff457224 */ /* 0x001fe400078e0044 */
.L_x_20489:
[----:B0-----:R-:W-:Y:S05]  /*1b4b0*/  BSYNC B1 ;  /* 0x0000000000017941 */ /* 0x001fea0003800000 */
.L_x_20487:
        /* <DEDUP_REMOVED lines=12> */
.L_x_20491:
[----:B0-----:R-:W2:Y:S01]  /*1b580*/  LDL.LU R68, [R1+0x814] ;  /* 0x0008140001447983 */ /* 0x001ea20000300800 */
[----:B------:R-:W-:Y:S02]  /*1b590*/  IMAD.MOV.U32 R0, RZ, RZ, R252 ;  /* 0x000000ffff007224 */ /* 0x000fe400078e00fc */
[----:B------:R-:W-:Y:S01]  /*1b5a0*/  IMAD.MOV.U32 R192, RZ, RZ, R199 ;  /* 0x000000ffffc07224 */ /* 0x000fe200078e00c7 */
[----:B--2---:R0:W-:Y:S02]  /*1b5b0*/  STL [R1+0x810], R68 ;  /* 0x0008104401007387 */ /* 0x0041e40000100800 */
[----:B0-----:R-:W-:Y:S02]  /*1b5c0*/  IMAD.MOV.U32 R68, RZ, RZ, R75 ;  /* 0x000000ffff447224 */ /* 0x001fe400078e004b */
.L_x_20492:
[----:B0-----:R-:W-:Y:S05]  /*1b5d0*/  BSYNC B1 ;  /* 0x0000000000017941 */ /* 0x001fea0003800000 */
.L_x_20490:
        /* <DEDUP_REMOVED lines=12> */
.L_x_20494:
[----:B0-----:R-:W2:Y:S01]  /*1b6a0*/  LDL.LU R75, [R1+0x810] ;  /* 0x00081000014b7983 */ /* 0x001ea20000300800 */
[----:B------:R-:W-:Y:S02]  /*1b6b0*/  IMAD.MOV.U32 R252, RZ, RZ, R0 ;  /* 0x000000fffffc7224 */ /* 0x000fe400078e0000 */
[----:B------:R-:W-:Y:S01]  /*1b6c0*/  IMAD.MOV.U32 R199, RZ, RZ, R198 ;  /* 0x000000ffffc77224 */ /* 0x000fe200078e00c6 */
[----:B--2---:R0:W-:Y:S02]  /*1b6d0*/  STL [R1+0x814], R75 ;  /* 0x0008144b01007387 */ /* 0x0041e40000100800 */
[----:B0-----:R-:W-:Y:S02]  /*1b6e0*/  IMAD.MOV.U32 R75, RZ, RZ, R74 ;  /* 0x000000ffff4b7224 */ /* 0x001fe400078e004a */
.L_x_20495:
[----:B0-----:R-:W-:Y:S05]  /*1b6f0*/  BSYNC B1 ;  /* 0x0000000000017941 */ /* 0x001fea0003800000 */
.L_x_20493:
        /* <DEDUP_REMOVED lines=12> */
.L_x_20497:
[----:B0-----:R-:W2:Y:S01]  /*1b7c0*/  LDL.LU R74, [R1+0x814] ;  /* 0x00081400014a7983 */ /* 0x001ea20000300800 */
[----:B------:R-:W-:Y:S02]  /*1b7d0*/  IMAD.MOV.U32 R0, RZ, RZ, R252 ;  /* 0x000000ffff007224 */ /* 0x000fe400078e00fc */
[----:B------:R-:W-:Y:S01]  /*1b7e0*/  IMAD.MOV.U32 R198, RZ, RZ, R197 ;  /* 0x000000ffffc67224 */ /* 0x000fe200078e00c5 */
[----:B--2---:R0:W-:Y:S02]  /*1b7f0*/  STL [R1+0x810], R74 ;  /* 0x0008104a01007387 */ /* 0x0041e40000100800 */
[----:B0-----:R-:W-:Y:S02]  /*1b800*/  IMAD.MOV.U32 R74, RZ, RZ, R73 ;  /* 0x000000ffff4a7224 */ /* 0x001fe400078e0049 */
.L_x_20498:
[----:B0-----:R-:W-:Y:S05]  /*1b810*/  BSYNC B1 ;  /* 0x0000000000017941 */ /* 0x001fea0003800000 */
.L_x_20496:
        /* <DEDUP_REMOVED lines=12> */
.L_x_20500:
[----:B0-----:R-:W2:Y:S01]  /*1b8e0*/  LDL.LU R73, [R1+0x810] ;  /* 0x0008100001497983 */ /* 0x001ea20000300800 */
[----:B------:R-:W-:Y:S02]  /*1b8f0*/  IMAD.MOV.U32 R252, RZ, RZ, R0 ;  /* 0x000000fffffc7224 */ /* 0x000fe400078e0000 */
[----:B------:R-:W-:Y:S01]  /*1b900*/  IMAD.MOV.U32 R197, RZ, RZ, R196 ;  /* 0x000000ffffc57224 */ /* 0x000fe200078e00c4 */
[----:B--2---:R0:W-:Y:S02]  /*1b910*/  STL [R1+0x814], R73 ;  /* 0x0008144901007387 */ /* 0x0041e40000100800 */
[----:B0-----:R-:W-:Y:S02]  /*1b920*/  IMAD.MOV.U32 R73, RZ, RZ, R72 ;  /* 0x000000ffff497224 */ /* 0x001fe400078e0048 */
.L_x_20501:
[----:B0-----:R-:W-:Y:S05]  /*1b930*/  BSYNC B1 ;  /* 0x0000000000017941 */ /* 0x001fea0003800000 */
.L_x_20499:
        /* <DEDUP_REMOVED lines=12> */
.L_x_20503:
[----:B0-----:R-:W2:Y:S01]  /*1ba00*/  LDL.LU R72, [R1+0x814] ;  /* 0x0008140001487983 */ /* 0x001ea20000300800 */
[----:B------:R-:W-:Y:S02]  /*1ba10*/  IMAD.MOV.U32 R0, RZ, RZ, R252 ;  /* 0x000000ffff007224 */ /* 0x000fe400078e00fc */
[----:B------:R-:W-:Y:S01]  /*1ba20*/  IMAD.MOV.U32 R196, RZ, RZ, R203 ;  /* 0x000000ffffc47224 */ /* 0x000fe200078e00cb */
[----:B--2---:R0:W-:Y:S02]  /*1ba30*/  STL [R1+0x810], R72 ;  /* 0x0008104801007387 */ /* 0x0041e40000100800 */
[----:B0-----:R-:W-:Y:S02]  /*1ba40*/  IMAD.MOV.U32 R72, RZ, RZ, R79 ;  /* 0x000000ffff487224 */ /* 0x001fe400078e004f */
.L_x_20504:
[----:B0-----:R-:W-:Y:S05]  /*1ba50*/  BSYNC B1 ;  /* 0x0000000000017941 */ /* 0x001fea0003800000 */
.L_x_20502:
        /* <DEDUP_REMOVED lines=12> */
.L_x_20506:
[----:B0-----:R-:W2:Y:S01]  /*1bb20*/  LDL.LU R79, [R1+0x810] ;  /* 0x00081000014f7983 */ /* 0x001ea20000300800 */
[----:B------:R-:W-:Y:S02]  /*1bb30*/  IMAD.MOV.U32 R252, RZ, RZ, R0 ;  /* 0x000000fffffc7224 */ /* 0x000fe400078e0000 */
[----:B------:R-:W-:Y:S01]  /*1bb40*/  IMAD.MOV.U32 R203, RZ, RZ, R202 ;  /* 0x000000ffffcb7224 */ /* 0x000fe200078e00ca */
[----:B--2---:R0:W-:Y:S02]  /*1bb50*/  STL [R1+0x814], R79 ;  /* 0x0008144f01007387 */ /* 0x0041e40000100800 */
[----:B0-----:R-:W-:Y:S02]  /*1bb60*/  IMAD.MOV.U32 R79, RZ, RZ, R78 ;  /* 0x000000ffff4f7224 */ /* 0x001fe400078e004e */
.L_x_20507:
[----:B0-----:R-:W-:Y:S05]  /*1bb70*/  BSYNC B1 ;  /* 0x0000000000017941 */ /* 0x001fea0003800000 */
.L_x_20505:
        /* <DEDUP_REMOVED lines=12> */
.L_x_20509:
[----:B0-----:R-:W2:Y:S01]  /*1bc40*/  LDL.LU R78, [R1+0x814] ;  /* 0x00081400014e7983 */ /* 0x001ea20000300800 */
[----:B------:R-:W-:Y:S02]  /*1bc50*/  IMAD.MOV.U32 R0, RZ, RZ, R252 ;  /* 0x000000ffff007224 */ /* 0x000fe400078e00fc */
[----:B------:R-:W-:Y:S01]  /*1bc60*/  IMAD.MOV.U32 R202, RZ, RZ, R201 ;  /* 0x000000ffffca7224 */ /* 0x000fe200078e00c9 */
[----:B--2---:R0:W-:Y:S02]  /*1bc70*/  STL [R1+0x810], R78 ;  /* 0x0008104e01007387 */ /* 0x0041e40000100800 */
[----:B0-----:R-:W-:Y:S02]  /*1bc80*/  IMAD.MOV.U32 R78, RZ, RZ, R77 ;  /* 0x000000ffff4e7224 */ /* 0x001fe400078e004d */
.L_x_20510:
[----:B0-----:R-:W-:Y:S05]  /*1bc90*/  BSYNC B1 ;  /* 0x0000000000017941 */ /* 0x001fea0003800000 */
.L_x_20508:
        /* <DEDUP_REMOVED lines=12> */
.L_x_20512:
[----:B0-----:R-:W2:Y:S01]  /*1bd60*/  LDL.LU R77, [R1+0x810] ;  /* 0x00081000014d7983 */ /* 0x001ea20000300800 */
[----:B------:R-:W-:Y:S02]  /*1bd70*/  IMAD.MOV.U32 R252, RZ, RZ, R0 ;  /* 0x000000fffffc7224 */ /* 0x000fe400078e0000 */
[----:B------:R-:W-:Y:S01]  /*1bd80*/  IMAD.MOV.U32 R201, RZ, RZ, R200 ;  /* 0x000000ffffc97224 */ /* 0x000fe200078e00c8 */
[----:B--2---:R0:W-:Y:S02]  /*1bd90*/  STL [R1+0x814], R77 ;  /* 0x0008144d01007387 */ /* 0x0041e40000100800 */
[----:B0-----:R-:W-:Y:S02]  /*1bda0*/  IMAD.MOV.U32 R77, RZ, RZ, R76 ;  /* 0x000000ffff4d7224 */ /* 0x001fe400078e004c */
.L_x_20513:
[----:B0-----:R-:W-:Y:S05]  /*1bdb0*/  BSYNC B1 ;  /* 0x0000000000017941 */ /* 0x001fea0003800000 */
.L_x_20511:
        /* <DEDUP_REMOVED lines=12> */
.L_x_20515:
[----:B0-----:R-:W2:Y:S01]  /*1be80*/  LDL.LU R76, [R1+0x814] ;  /* 0x00081400014c7983 */ /* 0x001ea20000300800 */
[----:B------:R-:W-:Y:S02]  /*1be90*/  IMAD.MOV.U32 R0, RZ, RZ, R252 ;  /* 0x000000ffff007224 */ /* 0x000fe400078e00fc */
[----:B------:R-:W-:Y:S01]  /*1bea0*/  IMAD.MOV.U32 R200, RZ, RZ, R207 ;  /* 0x000000ffffc87224 */ /* 0x000fe200078e00cf */
[----:B--2---:R0:W-:Y:S02]  /*1beb0*/  STL [R1+0x810], R76 ;  /* 0x0008104c01007387 */ /* 0x0041e40000100800 */
[----:B0-----:R-:W-:Y:S02]  /*1bec0*/  IMAD.MOV.U32 R76, RZ, RZ, R83 ;  /* 0x000000ffff4c7224 */ /* 0x001fe400078e0053 */
.L_x_20516:
[----:B0-----:R-:W-:Y:S05]  /*1bed0*/  BSYNC B1 ;  /* 0x0000000000017941 */ /* 0x001fea0003800000 */
.L_x_20514:
        /* <DEDUP_REMOVED lines=12> */
.L_x_20518:
[----:B0-----:R-:W2:Y:S01]  /*1bfa0*/  LDL.LU R83, [R1+0x810] ;  /* 0x0008100001537983 */ /* 0x001ea20000300800 */
[----:B------:R-:W-:Y:S02]  /*1bfb0*/  IMAD.MOV.U32 R252, RZ, RZ, R0 ;  /* 0x000000fffffc7224 */ /* 0x000fe400078e0000 */
[----:B------:R-:W-:Y:S01]  /*1bfc0*/  IMAD.MOV.U32 R207, RZ, RZ, R206 ;  /* 0x000000ffffcf7224 */ /* 0x000fe200078e00ce */
[----:B--2---:R0:W-:Y:S02]  /*1bfd0*/  STL [R1+0x814], R83 ;  /* 0x0008145301007387 */ /* 0x0041e40000100800 */
[----:B0-----:R-:W-:Y:S02]  /*1bfe0*/  IMAD.MOV.U32 R83, RZ, RZ, R82 ;  /* 0x000000ffff537224 */ /* 0x001fe400078e0052 */
.L_x_20519:
[----:B0-----:R-:W-:Y:S05]  /*1bff0*/  BSYNC B1 ;  /* 0x0000000000017941 */ /* 0x001fea0003800000 */
.L_x_20517:
        /* <DEDUP_REMOVED lines=12> */
.L_x_20521:
[----:B0-----:R-:W2:Y:S01]  /*1c0c0*/  LDL.LU R82, [R1+0x814] ;  /* 0x0008140001527983 */ /* 0x001ea20000300800 */
[----:B------:R-:W-:Y:S02]  /*1c0d0*/  IMAD.MOV.U32 R0, RZ, RZ, R252 ;  /* 0x000000ffff007224 */ /* 0x000fe400078e00fc */
[----:B------:R-:W-:Y:S01]  /*1c0e0*/  IMAD.MOV.U32 R206, RZ, RZ, R205 ;  /* 0x000000ffffce7224 */ /* 0x000fe200078e00cd */
[----:B--2---:R0:W-:Y:S02]  /*1c0f0*/  STL [R1+0x810], R82 ;  /* 0x0008105201007387 */ /* 0x0041e40000100800 */
[----:B0-----:R-:W-:Y:S02]  /*1c100*/  IMAD.MOV.U32 R82, RZ, RZ, R81 ;  /* 0x000000ffff527224 */ /* 0x001fe400078e0051 */
.L_x_20522:
[----:B0-----:R-:W-:Y:S05]  /*1c110*/  BSYNC B1 ;  /* 0x0000000000017941 */ /* 0x001fea0003800000 */
.L_x_20520:
        /* <DEDUP_REMOVED lines=12> */
.L_x_20524:
[----:B0-----:R-:W2:Y:S01]  /*1c1e0*/  LDL.LU R81, [R1+0x810] ;  /* 0x0008100001517983 */ /* 0x001ea20000300800 */
[----:B------:R-:W-:Y:S02]  /*1c1f0*/  IMAD.MOV.U32 R252, RZ, RZ, R0 ;  /* 0x000000fffffc7224 */ /* 0x000fe400078e0000 */
[----:B------:R-:W-:Y:S01]  /*1c200*/  IMAD.MOV.U32 R205, RZ, RZ, R204 ;  /* 0x000000ffffcd7224 */ /* 0x000fe200078e00cc */
[----:B--2---:R0:W-:Y:S02]  /*1c210*/  STL [R1+0x814], R81 ;  /* 0x0008145101007387 */ /* 0x0041e40000100800 */
[----:B0-----:R-:W-:Y:S02]  /*1c220*/  IMAD.MOV.U32 R81, RZ, RZ, R80 ;  /* 0x000000ffff517224 */ /* 0x001fe400078e0050 */
.L_x_20525:
[----:B0-----:R-:W-:Y:S05]  /*1c230*/  BSYNC B1 ;  /* 0x0000000000017941 */ /* 0x001fea0003800000 */
.L_x_20523:
        /* <DEDUP_REMOVED lines=12> */
.L_x_20527:
[----:B0-----:R-:W2:Y:S01]  /*1c300*/  LDL.LU R80, [R1+0x814] ;  /* 0x0008140001507983 */ /* 0x001ea20000300800 */
[----:B------:R-:W-:Y:S02]  /*1c310*/  IMAD.MOV.U32 R0, RZ, RZ, R252 ;  /* 0x000000ffff007224 */ /* 0x000fe400078e00fc */
[----:B------:R-:W-:Y:S01]  /*1c320*/  IMAD.MOV.U32 R204, RZ, RZ, R211 ;  /* 0x000000ffffcc7224 */ /* 0x000fe200078e00d3 */
[----:B--2---:R0:W-:Y:S02]  /*1c330*/  STL [R1+0x810], R80 ;  /* 0x0008105001007387 */ /* 0x0041e40000100800 */
[----:B0-----:R-:W-:Y:S02]  /*1c340*/  IMAD.MOV.U32 R80, RZ, RZ, R87 ;  /* 0x000000ffff507224 */ /* 0x001fe400078e0057 */
.L_x_20528:
[----:B0-----:R-:W-:Y:S05]  /*1c350*/  BSYNC B1 ;  /* 0x0000000000017941 */ /* 0x001fea0003800000 */
.L_x_20526:
        /* <DEDUP_REMOVED lines=12> */
.L_x_20530:
[----:B0-----:R-:W2:Y:S01]  /*1c420*/  LDL.LU R87, [R1+0x810] ;  /* 0x0008100001577983 */ /* 0x001ea20000300800 */
[----:B------:R-:W-:Y:S02]  /*1c430*/  IMAD.MOV.U32 R252, RZ, RZ, R0 ;  /* 0x000000fffffc7224 */ /* 0x000fe400078e0000 */
[----:B------:R-:W-:Y:S01]  /*1c440*/  IMAD.MOV.U32 R211, RZ, RZ, R210 ;  /* 0x000000ffffd37224 */ /* 0x000fe200078e00d2 */
[----:B--2---:R0:W-:Y:S02]  /*1c450*/  STL [R1+0x814], R87 ;  /* 0x0008145701007387 */ /* 0x0041e40000100800 */
[----:B0-----:R-:W-:Y:S02]  /*1c460*/  IMAD.MOV.U32 R87, RZ, RZ, R86 ;  /* 0x000000ffff577224 */ /* 0x001fe400078e0056 */
.L_x_20531:
[----:B0-----:R-:W-:Y:S05]  /*1c470*/  BSYNC B1 ;  /* 0x0000000000017941 */ /* 0x001fea0003800000 */
.L_x_20529:
        /* <DEDUP_REMOVED lines=12> */
.L_x_20533:
[----:B0-----:R-:W2:Y:S01]  /*1c540*/  LDL.LU R86, [R1+0x814] ;  /* 0x0008140001567983 */ /* 0x001ea20000300800 */
[----:B------:R-:W-:Y:S02]  /*1c550*/  IMAD.MOV.U32 R0, RZ, RZ, R252 ;  /* 0x000000ffff007224 */ /* 0x000fe400078e00fc */
[----:B------:R-:W-:Y:S01]  /*1c560*/  IMAD.MOV.U32 R210, RZ, RZ, R209 ;  /* 0x000000ffffd27224 */ /* 0x000fe200078e00d1 */
[----:B--2---:R0:W-:Y:S02]  /*1c570*/  STL [R1+0x810], R86 ;  /* 0x0008105601007387 */ /* 0x0041e40000100800 */
[----:B0-----:R-:W-:Y:S02]  /*1c580*/  IMAD.MOV.U32 R86, RZ, RZ, R85 ;  /* 0x000000ffff567224 */ /* 0x001fe400078e0055 */
.L_x_20534:
[----:B0-----:R-:W-:Y:S05]  /*1c590*/  BSYNC B1 ;  /* 0x0000000000017941 */ /* 0x001fea0003800000 */
.L_x_20532:
        /* <DEDUP_REMOVED lines=12> */
.L_x_20536:
[----:B0-----:R-:W2:Y:S01]  /*1c660*/  LDL.LU R85, [R1+0x810] ;  /* 0x0008100001557983 */ /* 0x001ea20000300800 */
[----:B------:R-:W-:Y:S02]  /*1c670*/  IMAD.MOV.U32 R252, RZ, RZ, R0 ;  /* 0x000000fffffc7224 */ /* 0x000fe400078e0000 */
[----:B------:R-:W-:Y:S01]  /*1c680*/  IMAD.MOV.U32 R209, RZ, RZ, R208 ;  /* 0x000000ffffd17224 */ /* 0x000fe200078e00d0 */
[----:B--2---:R0:W-:Y:S02]  /*1c690*/  STL [R1+0x814], R85 ;  /* 0x0008145501007387 */ /* 0x0041e40000100800 */
[----:B0-----:R-:W-:Y:S02]  /*1c6a0*/  IMAD.MOV.U32 R85, RZ, RZ, R84 ;  /* 0x000000ffff557224 */ /* 0x001fe400078e0054 */
.L_x_20537:
[----:B0-----:R-:W-:Y:S05]  /*1c6b0*/  BSYNC B1 ;  /* 0x0000000000017941 */ /* 0x001fea0003800000 */
.L_x_20535:
        /* <DEDUP_REMOVED lines=12> */
.L_x_20539:
[----:B0-----:R-:W2:Y:S01]  /*1c780*/  LDL.LU R84, [R1+0x814] ;  /* 0x0008140001547983 */ /* 0x001ea20000300800 */
[----:B------:R-:W-:Y:S02]  /*1c790*/  IMAD.MOV.U32 R0, RZ, RZ, R252 ;  /* 0x000000ffff007224 */ /* 0x000fe400078e00fc */
[----:B------:R-:W-:Y:S01]  /*1c7a0*/  IMAD.MOV.U32 R208, RZ, RZ, R215 ;  /* 0x000000ffffd07224 */ /* 0x000fe200078e00d7 */
[----:B--2---:R0:W-:Y:S02]  /*1c7b0*/  STL [R1+0x810], R84 ;  /* 0x0008105401007387 */ /* 0x0041e40000100800 */
[----:B0-----:R-:W-:Y:S02]  /*1c7c0*/  IMAD.MOV.U32 R84, RZ, RZ, R91 ;  /* 0x000000ffff547224 */ /* 0x001fe400078e005b */
.L_x_20540:
[----:B0-----:R-:W-:Y:S05]  /*1c7d0*/  BSYNC B1 ;  /* 0x0000000000017941 */ /* 0x001fea0003800000 */
.L_x_20538:
        /* <DEDUP_REMOVED lines=12> */
.L_x_20542:
[----:B0-----:R-:W2:Y:S01]  /*1c8a0*/  LDL.LU R91, [R1+0x810] ;  /* 0x00081000015b7983 */ /* 0x001ea20000300800 */
[----:B------:R-:W-:Y:S02]  /*1c8b0*/  IMAD.MOV.U32 R252, RZ, RZ, R0 ;  /* 0x000000fffffc7224 */ /* 0x000fe400078e0000 */
[----:B------:R-:W-:Y:S01]  /*1c8c0*/  IMAD.MOV.U32 R215, RZ, RZ, R214 ;  /* 0x000000ffffd77224 */ /* 0x000fe200078e00d6 */
[----:B--2---:R0:W-:Y:S02]  /*1c8d0*/  STL [R1+0x814], R91 ;  /* 0x0008145b01007387 */ /* 0x0041e40000100800 */
[----:B0-----:R-:W-:Y:S02]  /*1c8e0*/  IMAD.MOV.U32 R91, RZ, RZ, R90 ;  /* 0x000000ffff5b7224 */ /* 0x001fe400078e005a */
.L_x_20543:
[----:B0-----:R-:W-:Y:S05]  /*1c8f0*/  BSYNC B1 ;  /* 0x0000000000017941 */ /* 0x001fea0003800000 */
.L_x_20541:
        /* <DEDUP_REMOVED lines=12> */
.L_x_20545:
[----:B0-----:R-:W2:Y:S01]  /*1c9c0*/  LDL.LU R90, [R1+0x814] ;  /* 0x00081400015a7983 */ /* 0x001ea20000300800 */
[----:B------:R-:W-:Y:S02]  /*1c9d0*/  IMAD.MOV.U32 R0, RZ, RZ, R252 ;  /* 0x000000ffff007224 */ /* 0x000fe400078e00fc */
[----:B------:R-:W-:Y:S01]  /*1c9e0*/  IMAD.MOV.U32 R214, RZ, RZ, R213 ;  /* 0x000000ffffd67224 */ /* 0x000fe200078e00d5 */
[----:B--2---:R0:W-:Y:S02]  /*1c9f0*/  STL [R1+0x810], R90 ;  /* 0x0008105a01007387 */ /* 0x0041e40000100800 */
[----:B0-----:R-:W-:Y:S02]  /*1ca00*/  IMAD.MOV.U32 R90, RZ, RZ, R89 ;  /* 0x000000ffff5a7224 */ /* 0x001fe400078e0059 */
.L_x_20546:
[----:B0-----:R-:W-:Y:S05]  /*1ca10*/  BSYNC B1 ;  /* 0x0000000000017941 */ /* 0x001fea0003800000 */
.L_x_20544:
        /* <DEDUP_REMOVED lines=12> */
.L_x_20548:
[----:B0-----:R-:W2:Y:S01]  /*1cae0*/  LDL.LU R89, [R1+0x810] ;  /* 0x0008100001597983 */ /* 0x001ea20000300800 */
[----:B------:R-:W-:Y:S02]  /*1caf0*/  IMAD.MOV.U32 R252, RZ, RZ, R0 ;  /* 0x000000fffffc7224 */ /* 0x000fe400078e0000 */
[----:B------:R-:W-:Y:S01]  /*1cb00*/  IMAD.MOV.U32 R213, RZ, RZ, R212 ;  /* 0x000000ffffd57224 */ /* 0x000fe200078e00d4 */
[----:B--2---:R0:W-:Y:S02]  /*1cb10*/  STL [R1+0x814], R89 ;  /* 0x0008145901007387 */ /* 0x0041e40000100800 */
[----:B0-----:R-:W-:Y:S02]  /*1cb20*/  IMAD.MOV.U32 R89, RZ, RZ, R88 ;  /* 0x000000ffff597224 */ /* 0x001fe400078e0058 */
.L_x_20549:
[----:B0-----:R-:W-:Y:S05]  /*1cb30*/  BSYNC B1 ;  /* 0x0000000000017941 */ /* 0x001fea0003800000 */
.L_x_20547:
        /* <DEDUP_REMOVED lines=12> */
.L_x_20551:
[----:B0-----:R-:W2:Y:S01]  /*1cc00*/  LDL.LU R88, [R1+0x814] ;  /* 0x0008140001587983 */ /* 0x001ea20000300800 */
[----:B------:R-:W-:Y:S02]  /*1cc10*/  IMAD.MOV.U32 R0, RZ, RZ, R252 ;  /* 0x000000ffff007224 */ /* 0x000fe400078e00fc */
[----:B------:R-:W-:Y:S01]  /*1cc20*/  IMAD.MOV.U32 R212, RZ, RZ, R219 ;  /* 0x000000ffffd47224 */ /* 0x000fe200078e00db */
[----:B--2---:R0:W-:Y:S02]  /*1cc30*/  STL [R1+0x810], R88 ;  /* 0x0008105801007387 */ /* 0x0041e40000100800 */
[----:B0-----:R-:W-:Y:S02]  /*1cc40*/  IMAD.MOV.U32 R88, RZ, RZ, R95 ;  /* 0x000000ffff587224 */ /* 0x001fe400078e005f */
.L_x_20552:
[----:B0-----:R-:W-:Y:S05]  /*1cc50*/  BSYNC B1 ;  /* 0x0000000000017941 */ /* 0x001fea0003800000 */
.L_x_20550:
        /* <DEDUP_REMOVED lines=12> */
.L_x_20554:
[----:B0-----:R-:W2:Y:S01]  /*1cd20*/  LDL.LU R95, [R1+0x810] ;  /* 0x00081000015f7983 */ /* 0x001ea20000300800 */
[----:B------:R-:W-:Y:S02]  /*1cd30*/  IMAD.MOV.U32 R252, RZ, RZ, R0 ;  /* 0x000000fffffc7224 */ /* 0x000fe400078e0000 */
[----:B------:R-:W-:Y:S01]  /*1cd40*/  IMAD.MOV.U32 R219, RZ, RZ, R218 ;  /* 0x000000ffffdb7224 */ /* 0x000fe200078e00da */
[----:B--2---:R0:W-:Y:S02]  /*1cd50*/  STL [R1+0x814], R95 ;  /* 0x0008145f01007387 */ /* 0x0041e40000100800 */
[----:B0-----:R-:W-:Y:S02]  /*1cd60*/  IMAD.MOV.U32 R95, RZ, RZ, R94 ;  /* 0x000000ffff5f7224 */ /* 0x001fe400078e005e */
.L_x_20555:
[----:B0-----:R-:W-:Y:S05]  /*1cd70*/  BSYNC B1 ;  /* 0x0000000000017941 */ /* 0x001fea0003800000 */
.L_x_20553:
        /* <DEDUP_REMOVED lines=12> */
.L_x_20557:
[----:B0-----:R-:W2:Y:S01]  /*1ce40*/  LDL.LU R94, [R1+0x814] ;  /* 0x00081400015e7983 */ /* 0x001ea20000300800 */
[----:B------:R-:W-:Y:S02]  /*1ce50*/  IMAD.MOV.U32 R0, RZ, RZ, R252 ;  /* 0x000000ffff007224 */ /* 0x000fe400078e00fc */
[----:B------:R-:W-:Y:S01]  /*1ce60*/  IMAD.MOV.U32 R218, RZ, RZ, R217 ;  /* 0x000000ffffda7224 */ /* 0x000fe200078e00d9 */
[----:B--2---:R0:W-:Y:S02]  /*1ce70*/  STL [R1+0x810], R94 ;  /* 0x0008105e01007387 */ /* 0x0041e40000100800 */
[----:B0-----:R-:W-:Y:S02]  /*1ce80*/  IMAD.MOV.U32 R94, RZ, RZ, R93 ;  /* 0x000000ffff5e7224 */ /* 0x001fe400078e005d */
.L_x_20558:
[----:B0-----:R-:W-:Y:S05]  /*1ce90*/  BSYNC B1 ;  /* 0x0000000000017941 */ /* 0x001fea0003800000 */
.L_x_20556:
        /* <DEDUP_REMOVED lines=12> */
.L_x_20560:
[----:B0-----:R-:W2:Y:S01]  /*1cf60*/  LDL.LU R93, [R1+0x810] ;  /* 0x00081000015d7983 */ /* 0x001ea20000300800 */
[----:B------:R-:W-:Y:S02]  /*1cf70*/  IMAD.MOV.U32 R252, RZ, RZ, R0 ;  /* 0x000000fffffc7224 */ /* 0x000fe400078e0000 */
[----:B------:R-:W-:Y:S01]  /*1cf80*/  IMAD.MOV.U32 R217, RZ, RZ, R216 ;  /* 0x000000ffffd97224 */ /* 0x000fe200078e00d8 */
[----:B--2---:R0:W-:Y:S02]  /*1cf90*/  STL [R1+0x814], R93 ;  /* 0x0008145d01007387 */ /* 0x0041e40000100800 */
[----:B0-----:R-:W-:Y:S02]  /*1cfa0*/  IMAD.MOV.U32 R93, RZ, RZ, R92 ;  /* 0x000000ffff5d7224 */ /* 0x001fe400078e005c */
.L_x_20561:
[----:B0-----:R-:W-:Y:S05]  /*1cfb0*/  BSYNC B1 ;  /* 0x0000000000017941 */ /* 0x001fea0003800000 */
.L_x_20559:
        /* <DEDUP_REMOVED lines=12> */
.L_x_20563:
[----:B0-----:R-:W2:Y:S01]  /*1d080*/  LDL.LU R92, [R1+0x814] ;  /* 0x00081400015c7983 */ /* 0x001ea20000300800 */
[----:B------:R-:W-:Y:S02]  /*1d090*/  IMAD.MOV.U32 R0, RZ, RZ, R252 ;  /* 0x000000ffff007224 */ /* 0x000fe400078e00fc */
[----:B------:R-:W-:Y:S01]  /*1d0a0*/  IMAD.MOV.U32 R216, RZ, RZ, R223 ;  /* 0x000000ffffd87224 */ /* 0x000fe200078e00df */
[----:B--2---:R0:W-:Y:S02]  /*1d0b0*/  STL [R1+0x810], R92 ;  /* 0x0008105c01007387 */ /* 0x0041e40000100800 */
[----:B0-----:R-:W-:Y:S02]  /*1d0c0*/  IMAD.MOV.U32 R92, RZ, RZ, R99 ;  /* 0x000000ffff5c7224 */ /* 0x001fe400078e0063 */
.L_x_20564:
[----:B0-----:R-:W-:Y:S05]  /*1d0d0*/  BSYNC B1 ;  /* 0x0000000000017941 */ /* 0x001fea0003800000 */
.L_x_20562:
        /* <DEDUP_REMOVED lines=12> */
.L_x_20566:
[----:B0-----:R-:W2:Y:S01]  /*1d1a0*/  LDL.LU R99, [R1+0x810] ;  /* 0x0008100001637983 */ /* 0x001ea20000300800 */
[----:B------:R-:W-:Y:S02]  /*1d1b0*/  IMAD.MOV.U32 R252, RZ, RZ, R0 ;  /* 0x000000fffffc7224 */ /* 0x000fe400078e0000 */
[----:B------:R-:W-:Y:S01]  /*1d1c0*/  IMAD.MOV.U32 R223, RZ, RZ, R222 ;  /* 0x000000ffffdf7224 */ /* 0x000fe200078e00de */
[----:B--2---:R0:W-:Y:S02]  /*1d1d0*/  STL [R1+0x814], R99 ;  /* 0x0008146301007387 */ /* 0x0041e40000100800 */
[----:B0-----:R-:W-:Y:S02]  /*1d1e0*/  IMAD.MOV.U32 R99, RZ, RZ, R98 ;  /* 0x000000ffff637224 */ /* 0x001fe400078e0062 */
.L_x_20567:
[----:B0-----:R-:W-:Y:S05]  /*1d1f0*/  BSYNC B1 ;  /* 0x0000000000017941 */ /* 0x001fea0003800000 */
.L_x_20565:
        /* <DEDUP_REMOVED lines=12> */
.L_x_20569:
[----:B0-----:R-:W2:Y:S01]  /*1d2c0*/  LDL.LU R98, [R1+0x814] ;  /* 0x0008140001627983 */ /* 0x001ea20000300800 */
[----:B------:R-:W-:Y:S02]  /*1d2d0*/  IMAD.MOV.U32 R0, RZ, RZ, R252 ;  /* 0x000000ffff007224 */ /* 0x000fe400078e00fc */
[----:B------:R-:W-:Y:S01]  /*1d2e0*/  IMAD.MOV.U32 R222, RZ, RZ, R221 ;  /* 0x000000ffffde7224 */ /* 0x000fe200078e00dd */
[----:B--2---:R0:W-:Y:S02]  /*1d2f0*/  STL [R1+0x810], R98 ;  /* 0x0008106201007387 */ /* 0x0041e40000100800 */
[----:B0-----:R-:W-:Y:S02]  /*1d300*/  IMAD.MOV.U32 R98, RZ, RZ, R97 ;  /* 0x000000ffff627224 */ /* 0x001fe400078e0061 */
.L_x_20570:
[----:B0-----:R-:W-:Y:S05]  /*1d310*/  BSYNC B1 ;  /* 0x0000000000017941 */ /* 0x001fea0003800000 */
.L_x_20568:
        /* <DEDUP_REMOVED lines=12> */
.L_x_20572:
[----:B0-----:R-:W2:Y:S01]  /*1d3e0*/  LDL.LU R97, [R1+0x810] ;  /* 0x0008100001617983 */ /* 0x001ea20000300800 */
[----:B------:R-:W-:Y:S02]  /*1d3f0*/  IMAD.MOV.U32 R252, RZ, RZ, R0 ;  /* 0x000000fffffc7224 */ /* 0x000fe400078e0000 */
[----:B------:R-:W-:Y:S01]  /*1d400*/  IMAD.MOV.U32 R221, RZ, RZ, R220 ;  /* 0x000000ffffdd7224 */ /* 0x000fe200078e00dc */
[----:B--2---:R0:W-:Y:S02]  /*1d410*/  STL [R1+0x814], R97 ;  /* 0x0008146101007387 */ /* 0x0041e40000100800 */
[----:B0-----:R-:W-:Y:S02]  /*1d420*/  IMAD.MOV.U32 R97, RZ, RZ, R96 ;  /* 0x000000ffff617224 */ /* 0x001fe400078e0060 */
.L_x_20573:
[----:B0-----:R-:W-:Y:S05]  /*1d430*/  BSYNC B1 ;  /* 0x0000000000017941 */ /* 0x001fea0003800000 */
.L_x_20571:
        /* <DEDUP_REMOVED lines=12> */
.L_x_20575:
[----:B0-----:R-:W2:Y:S01]  /*1d500*/  LDL.LU R96, [R1+0x814] ;  /* 0x0008140001607983 */ /* 0x001ea20000300800 */
[----:B------:R-:W-:Y:S02]  /*1d510*/  IMAD.MOV.U32 R0, RZ, RZ, R252 ;  /* 0x000000ffff007224 */ /* 0x000fe400078e00fc */
[----:B------:R-:W-:Y:S01]  /*1d520*/  IMAD.MOV.U32 R220, RZ, RZ, R227 ;  /* 0x000000ffffdc7224 */ /* 0x000fe200078e00e3 */
[----:B--2---:R0:W-:Y:S02]  /*1d530*/  STL [R1+0x810], R96 ;  /* 0x0008106001007387 */ /* 0x0041e40000100800 */
[----:B0-----:R-:W-:Y:S02]  /*1d540*/  IMAD.MOV.U32 R96, RZ, RZ, R103 ;  /* 0x000000ffff607224 */ /* 0x001fe400078e0067 */
.L_x_20576:
[----:B0-----:R-:W-:Y:S05]  /*1d550*/  BSYNC B1 ;  /* 0x0000000000017941 */ /* 0x001fea0003800000 */
.L_x_20574:
        /* <DEDUP_REMOVED lines=12> */
.L_x_20578:
[----:B0-----:R-:W2:Y:S01]  /*1d620*/  LDL.LU R103, [R1+0x810] ;  /* 0x0008100001677983 */ /* 0x001ea20000300800 */
[----:B------:R-:W-:Y:S02]  /*1d630*/  IMAD.MOV.U32 R252, RZ, RZ, R0 ;  /* 0x000000fffffc7224 */ /* 0x000fe400078e0000 */
[----:B------:R-:W-:Y:S01]  /*1d640*/  IMAD.MOV.U32 R227, RZ, RZ, R226 ;  /* 0x000000ffffe37224 */ /* 0x000fe200078e00e2 */
[----:B--2---:R0:W-:Y:S02]  /*1d650*/  STL [R1+0x814], R103 ;  /* 0x0008146701007387 */ /* 0x0041e40000100800 */
[----:B0-----:R-:W-:Y:S02]  /*1d660*/  IMAD.MOV.U32 R103, RZ, RZ, R102 ;  /* 0x000000ffff677224 */ /* 0x001fe400078e0066 */
.L_x_20579:
[----:B0-----:R-:W-:Y:S05]  /*1d670*/  BSYNC B1 ;  /* 0x0000000000017941 */ /* 0x001fea0003800000 */
.L_x_20577:
        /* <DEDUP_REMOVED lines=12> */
.L_x_20581:
[----:B0-----:R-:W2:Y:S01]  /*1d740*/  LDL.LU R102, [R1+0x814] ;  /* 0x0008140001667983 */ /* 0x001ea20000300800 */
[----:B------:R-:W-:Y:S02]  /*1d750*/  IMAD.MOV.U32 R0, RZ, RZ, R252 ;  /* 0x000000ffff007224 */ /* 0x000fe400078e00fc */
[----:B------:R-:W-:Y:S01]  /*1d760*/  IMAD.MOV.U32 R226, RZ, RZ, R225 ;  /* 0x000000ffffe27224 */ /* 0x000fe200078e00e1 */
[----:B--2---:R0:W-:Y:S02]  /*1d770*/  STL [R1+0x810], R102 ;  /* 0x0008106601007387 */ /* 0x0041e40000100800 */
[----:B0-----:R-:W-:Y:S02]  /*1d780*/  IMAD.MOV.U32 R102, RZ, RZ, R101 ;  /* 0x000000ffff667224 */ /* 0x001fe400078e0065 */
.L_x_20582:
[----:B0-----:R-:W-:Y:S05]  /*1d790*/  BSYNC B1 ;  /* 0x0000000000017941 */ /* 0x001fea0003800000 */
.L_x_20580:
        /* <DEDUP_REMOVED lines=12> */
.L_x_20584:
[----:B0-----:R-:W2:Y:S01]  /*1d860*/  LDL.LU R101, [R1+0x810] ;  /* 0x0008100001657983 */ /* 0x001ea20000300800 */
[----:B------:R-:W-:Y:S02]  /*1d870*/  IMAD.MOV.U32 R252, RZ, RZ, R0 ;  /* 0x000000fffffc7224 */ /* 0x000fe400078e0000 */
[----:B------:R-:W-:Y:S01]  /*1d880*/  IMAD.MOV.U32 R225, RZ, RZ, R224 ;  /* 0x000000ffffe17224 */ /* 0x000fe200078e00e0 */
[----:B--2---:R0:W-:Y:S02]  /*1d890*/  STL [R1+0x814], R101 ;  /* 0x0008146501007387 */ /* 0x0041e40000100800 */
[----:B0-----:R-:W-:Y:S02]  /*1d8a0*/  IMAD.MOV.U32 R101, RZ, RZ, R100 ;  /* 0x000000ffff657224 */ /* 0x001fe400078e0064 */
.L_x_20585:
[----:B0-----:R-:W-:Y:S05]  /*1d8b0*/  BSYNC B1 ;  /* 0x0000000000017941 */ /* 0x001fea0003800000 */
.L_x_20583:
        /* <DEDUP_REMOVED lines=12> */
.L_x_20587:
[----:B0-----:R-:W2:Y:S01]  /*1d980*/  LDL.LU R100, [R1+0x814] ;  /* 0x0008140001647983 */ /* 0x001ea20000300800 */
[----:B------:R-:W-:Y:S02]  /*1d990*/  IMAD.MOV.U32 R0, RZ, RZ, R252 ;  /* 0x000000ffff007224 */ /* 0x000fe400078e00fc */
[----:B------:R-:W-:Y:S01]  /*1d9a0*/  IMAD.MOV.U32 R224, RZ, RZ, R231 ;  /* 0x000000ffffe07224 */ /* 0x000fe200078e00e7 */
[----:B--2---:R0:W-:Y:S02]  /*1d9b0*/  STL [R1+0x810], R100 ;  /* 0x0008106401007387 */ /* 0x0041e40000100800 */
[----:B0-----:R-:W-:Y:S02]  /*1d9c0*/  IMAD.MOV.U32 R100, RZ, RZ, R107 ;  /* 0x000000ffff647224 */ /* 0x001fe400078e006b */
.L_x_20588:
[----:B0-----:R-:W-:Y:S05]  /*1d9d0*/  BSYNC B1 ;  /* 0x0000000000017941 */ /* 0x001fea0003800000 */
.L_x_20586:
        /* <DEDUP_REMOVED lines=12> */
.L_x_20590:
[----:B0-----:R-:W2:Y:S01]  /*1daa0*/  LDL.LU R107, [R1+0x810] ;  /* 0x00081000016b7983 */ /* 0x001ea20000300800 */
[----:B------:R-:W-:Y:S02]  /*1dab0*/  IMAD.MOV.U32 R252, RZ, RZ, R0 ;  /* 0x000000fffffc7224 */ /* 0x000fe400078e0000 */
[----:B------:R-:W-:Y:S01]  /*1dac0*/  IMAD.MOV.U32 R231, RZ, RZ, R230 ;  /* 0x000000ffffe77224 */ /* 0x000fe200078e00e6 */
[----:B--2---:R0:W-:Y:S02]  /*1dad0*/  STL [R1+0x814], R107 ;  /* 0x0008146b01007387 */ /* 0x0041e40000100800 */
[----:B0-----:R-:W-:Y:S02]  /*1dae0*/  IMAD.MOV.U32 R107, RZ, RZ, R106 ;  /* 0x000000ffff6b7224 */ /* 0x001fe400078e006a */
.L_x_20591:
[----:B0-----:R-:W-:Y:S05]  /*1daf0*/  BSYNC B1 ;  /* 0x0000000000017941 */ /* 0x001fea0003800000 */
.L_x_20589:
        /* <DEDUP_REMOVED lines=12> */
.L_x_20593:
[----:B0-----:R-:W2:Y:S01]  /*1dbc0*/  LDL.LU R106, [R1+0x814] ;  /* 0x00081400016a7983 */ /* 0x001ea20000300800 */
[----:B------:R-:W-:Y:S02]  /*1dbd0*/  IMAD.MOV.U32 R0, RZ, RZ, R252 ;  /* 0x000000ffff007224 */ /* 0x000fe400078e00fc */
[----:B------:R-:W-:Y:S01]  /*1dbe0*/  IMAD.MOV.U32 R230, RZ, RZ, R229 ;  /* 0x000000ffffe67224 */ /* 0x000fe200078e00e5 */
[----:B--2---:R0:W-:Y:S02]  /*1dbf0*/  STL [R1+0x810], R106 ;  /* 0x0008106a01007387 */ /* 0x0041e40000100800 */
[----:B0-----:R-:W-:Y:S02]  /*1dc00*/  IMAD.MOV.U32 R106, RZ, RZ, R105 ;  /* 0x000000ffff6a7224 */ /* 0x001fe400078e0069 */
.L_x_20594:
[----:B0-----:R-:W-:Y:S05]  /*1dc10*/  BSYNC B1 ;  /* 0x0000000000017941 */ /* 0x001fea0003800000 */
.L_x_20592:
        /* <DEDUP_REMOVED lines=12> */
.L_x_20596:
[----:B0-----:R-:W2:Y:S01]  /*1dce0*/  LDL.LU R105, [R1+0x810] ;  /* 0x0008100001697983 */ /* 0x001ea20000300800 */
[----:B------:R-:W-:Y:S02]  /*1dcf0*/  IMAD.MOV.U32 R252, RZ, RZ, R0 ;  /* 0x000000fffffc7224 */ /* 0x000fe400078e0000 */
[----:B------:R-:W-:Y:S01]  /*1dd00*/  IMAD.MOV.U32 R229, RZ, RZ, R228 ;  /* 0x000000ffffe57224 */ /* 0x000fe200078e00e4 */
[----:B--2---:R0:W-:Y:S02]  /*1dd10*/  STL [R1+0x814], R105 ;  /* 0x0008146901007387 */ /* 0x0041e40000100800 */
[----:B0-----:R-:W-:Y:S02]  /*1dd20*/  IMAD.MOV.U32 R105, RZ, RZ, R104 ;  /* 0x000000ffff697224 */ /* 0x001fe400078e0068 */
.L_x_20597:
[----:B0-----:R-:W-:Y:S05]  /*1dd30*/  BSYNC B1 ;  /* 0x0000000000017941 */ /* 0x001fea0003800000 */
.L_x_20595:
        /* <DEDUP_REMOVED lines=12> */
.L_x_20599:
[----:B0-----:R-:W2:Y:S01]  /*1de00*/  LDL.LU R104, [R1+0x814] ;  /* 0x0008140001687983 */ /* 0x001ea20000300800 */
[----:B------:R-:W-:Y:S02]  /*1de10*/  IMAD.MOV.U32 R0, RZ, RZ, R252 ;  /* 0x000000ffff007224 */ /* 0x000fe400078e00fc */
[----:B------:R-:W-:Y:S01]  /*1de20*/  IMAD.MOV.U32 R228, RZ, RZ, R235 ;  /* 0x000000ffffe47224 */ /* 0x000fe200078e00eb */
[----:B--2---:R0:W-:Y:S02]  /*1de30*/  STL [R1+0x810], R104 ;  /* 0x0008106801007387 */ /* 0x0041e40000100800 */
[----:B0-----:R-:W-:Y:S02]  /*1de40*/  IMAD.MOV.U32 R104, RZ, RZ, R111 ;  /* 0x000000ffff687224 */ /* 0x001fe400078e006f */
.L_x_20600:
[----:B0-----:R-:W-:Y:S05]  /*1de50*/  BSYNC B1 ;  /* 0x0000000000017941 */ /* 0x001fea0003800000 */
.L_x_20598:
        /* <DEDUP_REMOVED lines=12> */
.L_x_20602:
[----:B0-----:R-:W2:Y:S01]  /*1df20*/  LDL.LU R111, [R1+0x810] ;  /* 0x00081000016f7983 */ /* 0x001ea20000300800 */
[----:B------:R-:W-:Y:S02]  /*1df30*/  IMAD.MOV.U32 R252, RZ, RZ, R0 ;  /* 0x000000fffffc7224 */ /* 0x000fe400078e0000 */
[----:B------:R-:W-:Y:S01]  /*1df40*/  IMAD.MOV.U32 R235, RZ, RZ, R234 ;  /* 0x000000ffffeb7224 */ /* 0x000fe200078e00ea */
[----:B--2---:R0:W-:Y:S02]  /*1df50*/  STL [R1+0x814], R111 ;  /* 0x0008146f01007387 */ /* 0x0041e40000100800 */
[----:B0-----:R-:W-:Y:S02]  /*1df60*/  IMAD.MOV.U32 R111, RZ, RZ, R110 ;  /* 0x000000ffff6f7224 */ /* 0x001fe400078e006e */
.L_x_20603:
[----:B0-----:R-:W-:Y:S05]  /*1df70*/  BSYNC B1 ;  /* 0x0000000000017941 */ /* 0x001fea0003800000 */
.L_x_20601:
        /* <DEDUP_REMOVED lines=12> */
.L_x_20605:
[----:B0-----:R-:W2:Y:S01]  /*1e040*/  LDL.LU R110, [R1+0x814] ;  /* 0x00081400016e7983 */ /* 0x001ea20000300800 */
[----:B------:R-:W-:Y:S02]  /*1e050*/  IMAD.MOV.U32 R0, RZ, RZ, R252 ;  /* 0x000000ffff007224 */ /* 0x000fe400078e00fc */
[----:B------:R-:W-:Y:S01]  /*1e060*/  IMAD.MOV.U32 R234, RZ, RZ, R233 ;  /* 0x000000ffffea7224 */ /* 0x000fe200078e00e9 */
[----:B--2---:R0:W-:Y:S02]  /*1e070*/  STL [R1+0x810], R110 ;  /* 0x0008106e01007387 */ /* 0x0041e40000100800 */
[----:B0-----:R-:W-:Y:S02]  /*1e080*/  IMAD.MOV.U32 R110, RZ, RZ, R109 ;  /* 0x000000ffff6e7224 */ /* 0x001fe400078e006d */
.L_x_20606:
[----:B0-----:R-:W-:Y:S05]  /*1e090*/  BSYNC B1 ;  /* 0x0000000000017941 */ /* 0x001fea0003800000 */
.L_x_20604:
        /* <DEDUP_REMOVED lines=12> */
.L_x_20608:
[----:B0-----:R-:W2:Y:S01]  /*1e160*/  LDL.LU R109, [R1+0x810] ;  /* 0x00081000016d7983 */ /* 0x001ea20000300800 */
[----:B------:R-:W-:Y:S02]  /*1e170*/  IMAD.MOV.U32 R252, RZ, RZ, R0 ;  /* 0x000000fffffc7224 */ /* 0x000fe400078e0000 */
[----:B------:R-:W-:Y:S01]  /*1e180*/  IMAD.MOV.U32 R233, RZ, RZ, R232 ;  /* 0x000000ffffe97224 */ /* 0x000fe200078e00e8 */
[----:B--2---:R0:W-:Y:S02]  /*1e190*/  STL [R1+0x814], R109 ;  /* 0x0008146d01007387 */ /* 0x0041e40000100800 */
[----:B0-----:R-:W-:Y:S02]  /*1e1a0*/  IMAD.MOV.U32 R109, RZ, RZ, R108 ;  /* 0x000000ffff6d7224 */ /* 0x001fe400078e006c */
.L_x_20609:
[----:B0-----:R-:W-:Y:S05]  /*1e1b0*/  BSYNC B1 ;  /* 0x0000000000017941 */ /* 0x001fea0003800000 */
.L_x_20607:
        /* <DEDUP_REMOVED lines=12> */
.L_x_20611:
[----:B0-----:R-:W2:Y:S01]  /*1e280*/  LDL.LU R108, [R1+0x814] ;  /* 0x00081400016c7983 */ /* 0x001ea20000300800 */
[----:B------:R-:W-:Y:S02]  /*1e290*/  IMAD.MOV.U32 R0, RZ, RZ, R252 ;  /* 0x000000ffff007224 */ /* 0x000fe400078e00fc */
[----:B------:R-:W-:Y:S01]  /*1e2a0*/  IMAD.MOV.U32 R232, RZ, RZ, R239 ;  /* 0x000000ffffe87224 */ /* 0x000fe200078e00ef */
[----:B--2---:R0:W-:Y:S02]  /*1e2b0*/  STL [R1+0x810], R108 ;  /* 0x0008106c01007387 */ /* 0x0041e40000100800 */
[----:B0-----:R-:W-:Y:S02]  /*1e2c0*/  IMAD.MOV.U32 R108, RZ, RZ, R115 ;  /* 0x000000ffff6c7224 */ /* 0x001fe400078e0073 */
.L_x_20612:
[----:B0-----:R-:W-:Y:S05]  /*1e2d0*/  BSYNC B1 ;  /* 0x0000000000017941 */ /* 0x001fea0003800000 */
.L_x_20610:
        /* <DEDUP_REMOVED lines=12> */
.L_x_20614:
[----:B0-----:R-:W2:Y:S01]  /*1e3a0*/  LDL.LU R115, [R1+0x810] ;  /* 0x0008100001737983 */ /* 0x001ea20000300800 */
[----:B------:R-:W-:Y:S02]  /*1e3b0*/  IMAD.MOV.U32 R252, RZ, RZ, R0 ;  /* 0x000000fffffc7224 */ /* 0x000fe400078e0000 */
[----:B------:R-:W-:Y:S01]  /*1e3c0*/  IMAD.MOV.U32 R239, RZ, RZ, R238 ;  /* 0x000000ffffef7224 */ /* 0x000fe200078e00ee */
[----:B--2---:R0:W-:Y:S02]  /*1e3d0*/  STL [R1+0x814], R115 ;  /* 0x0008147301007387 */ /* 0x0041e40000100800 */
[----:B0-----:R-:W-:Y:S02]  /*1e3e0*/  IMAD.MOV.U32 R115, RZ, RZ, R114 ;  /* 0x000000ffff737224 */ /* 0x001fe400078e0072 */
.L_x_20615:
[----:B0-----:R-:W-:Y:S05]  /*1e3f0*/  BSYNC B1 ;  /* 0x0000000000017941 */ /* 0x001fea0003800000 */
.L_x_20613:
        /* <DEDUP_REMOVED lines=12> */
.L_x_20617:
[----:B0-----:R-:W2:Y:S01]  /*1e4c0*/  LDL.LU R114, [R1+0x814] ;  /* 0x0008140001727983 */ /* 0x001ea20000300800 */
[----:B------:R-:W-:Y:S02]  /*1e4d0*/  IMAD.MOV.U32 R0, RZ, RZ, R252 ;  /* 0x000000ffff007224 */ /* 0x000fe400078e00fc */
[----:B------:R-:W-:Y:S01]  /*1e4e0*/  IMAD.MOV.U32 R238, RZ, RZ, R237 ;  /* 0x000000ffffee7224 */ /* 0x000fe200078e00ed */
[----:B--2---:R0:W-:Y:S02]  /*1e4f0*/  STL [R1+0x810], R114 ;  /* 0x0008107201007387 */ /* 0x0041e40000100800 */
[----:B0-----:R-:W-:Y:S02]  /*1e500*/  IMAD.MOV.U32 R114, RZ, RZ, R113 ;  /* 0x000000ffff727224 */ /* 0x001fe400078e0071 */
.L_x_20618:
[----:B0-----:R-:W-:Y:S05]  /*1e510*/  BSYNC B1 ;  /* 0x0000000000017941 */ /* 0x001fea0003800000 */
.L_x_20616:
        /* <DEDUP_REMOVED lines=12> */
.L_x_20620:
[----:B0-----:R-:W2:Y:S01]  /*1e5e0*/  LDL.LU R113, [R1+0x810] ;  /* 0x0008100001717983 */ /* 0x001ea20000300800 */
[----:B------:R-:W-:Y:S02]  /*1e5f0*/  IMAD.MOV.U32 R252, RZ, RZ, R0 ;  /* 0x000000fffffc7224 */ /* 0x000fe400078e0000 */
[----:B------:R-:W-:Y:S01]  /*1e600*/  IMAD.MOV.U32 R237, RZ, RZ, R236 ;  /* 0x000000ffffed7224 */ /* 0x000fe200078e00ec */
[----:B--2---:R0:W-:Y:S02]  /*1e610*/  STL [R1+0x814], R113 ;  /* 0x0008147101007387 */ /* 0x0041e40000100800 */
[----:B0-----:R-:W-:Y:S02]  /*1e620*/  IMAD.MOV.U32 R113, RZ, RZ, R112 ;  /* 0x000000ffff717224 */ /* 0x001fe400078e0070 */
.L_x_20621:
[----:B0-----:R-:W-:Y:S05]  /*1e630*/  BSYNC B1 ;  /* 0x0000000000017941 */ /* 0x001fea0003800000 */
.L_x_20619:
        /* <DEDUP_REMOVED lines=12> */
.L_x_20623:
[----:B0-----:R-:W2:Y:S01]  /*1e700*/  LDL.LU R112, [R1+0x814] ;  /* 0x0008140001707983 */ /* 0x001ea20000300800 */
[----:B------:R-:W-:Y:S02]  /*1e710*/  IMAD.MOV.U32 R0, RZ, RZ, R252 ;  /* 0x000000ffff007224 */ /* 0x000fe400078e00fc */
[----:B------:R-:W-:Y:S01]  /*1e720*/  IMAD.MOV.U32 R236, RZ, RZ, R243 ;  /* 0x000000ffffec7224 */ /* 0x000fe200078e00f3 */
[----:B--2---:R0:W-:Y:S02]  /*1e730*/  STL [R1+0x810], R112 ;  /* 0x0008107001007387 */ /* 0x0041e40000100800 */
[----:B0-----:R-:W-:Y:S02]  /*1e740*/  IMAD.MOV.U32 R112, RZ, RZ, R119 ;  /* 0x000000ffff707224 */ /* 0x001fe400078e0077 */
.L_x_20624:
[----:B0-----:R-:W-:Y:S05]  /*1e750*/  BSYNC B1 ;  /* 0x0000000000017941 */ /* 0x001fea0003800000 */
.L_x_20622:
        /* <DEDUP_REMOVED lines=12> */
.L_x_20626:
[----:B0-----:R-:W2:Y:S01]  /*1e820*/  LDL.LU R119, [R1+0x810] ;  /* 0x0008100001777983 */ /* 0x001ea20000300800 */
[----:B------:R-:W-:Y:S02]  /*1e830*/  IMAD.MOV.U32 R252, RZ, RZ, R0 ;  /* 0x000000fffffc7224 */ /* 0x000fe400078e0000 */
[----:B------:R-:W-:Y:S01]  /*1e840*/  IMAD.MOV.U32 R243, RZ, RZ, R242 ;  /* 0x000000fffff37224 */ /* 0x000fe200078e00f2 */
[----:B--2---:R0:W-:Y:S02]  /*1e850*/  STL [R1+0x814], R119 ;  /* 0x0008147701007387 */ /* 0x0041e40000100800 */
[----:B0-----:R-:W-:Y:S02]  /*1e860*/  IMAD.MOV.U32 R119, RZ, RZ, R118 ;  /* 0x000000ffff777224 */ /* 0x001fe400078e0076 */
.L_x_20627:
[----:B0-----:R-:W-:Y:S05]  /*1e870*/  BSYNC B1 ;  /* 0x0000000000017941 */ /* 0x001fea0003800000 */
.L_x_20625:
        /* <DEDUP_REMOVED lines=12> */
.L_x_20629:
[----:B0-----:R-:W2:Y:S01]  /*1e940*/  LDL.LU R118, [R1+0x814] ;  /* 0x0008140001767983 */ /* 0x001ea20000300800 */
[----:B------:R-:W-:Y:S02]  /*1e950*/  IMAD.MOV.U32 R0, RZ, RZ, R252 ;  /* 0x000000ffff007224 */ /* 0x000fe400078e00fc */
[----:B------:R-:W-:Y:S01]  /*1e960*/  IMAD.MOV.U32 R242, RZ, RZ, R241 ;  /* 0x000000fffff27224 */ /* 0x000fe200078e00f1 */
[----:B--2---:R0:W-:Y:S02]  /*1e970*/  STL [R1+0x810], R118 ;  /* 0x0008107601007387 */ /* 0x0041e40000100800 */
[----:B0-----:R-:W-:Y:S02]  /*1e980*/  IMAD.MOV.U32 R118, RZ, RZ, R117 ;  /* 0x000000ffff767224 */ /* 0x001fe400078e0075 */
.L_x_20630:
[----:B0-----:R-:W-:Y:S05]  /*1e990*/  BSYNC B1 ;  /* 0x0000000000017941 */ /* 0x001fea0003800000 */
.L_x_20628:
        /* <DEDUP_REMOVED lines=12> */
.L_x_20632:
[----:B0-----:R-:W2:Y:S01]  /*1ea60*/  LDL.LU R117, [R1+0x810] ;  /* 0x0008100001757983 */ /* 0x001ea20000300800 */
[----:B------:R-:W-:Y:S02]  /*1ea70*/  IMAD.MOV.U32 R252, RZ, RZ, R0 ;  /* 0x000000fffffc7224 */ /* 0x000fe400078e0000 */
[----:B------:R-:W-:Y:S01]  /*1ea80*/  IMAD.MOV.U32 R241, RZ, RZ, R240 ;  /* 0x000000fffff17224 */ /* 0x000fe200078e00f0 */
[----:B--2---:R0:W-:Y:S02]  /*1ea90*/  STL [R1+0x814], R117 ;  /* 0x0008147501007387 */ /* 0x0041e40000100800 */
[----:B0-----:R-:W-:Y:S02]  /*1eaa0*/  IMAD.MOV.U32 R117, RZ, RZ, R116 ;  /* 0x000000ffff757224 */ /* 0x001fe400078e0074 */
.L_x_20633:
[----:B0-----:R-:W-:Y:S05]  /*1eab0*/  BSYNC B1 ;  /* 0x0000000000017941 */ /* 0x001fea0003800000 */
.L_x_20631:
        /* <DEDUP_REMOVED lines=12> */
.L_x_20635:
[----:B0-----:R-:W2:Y:S01]  /*1eb80*/  LDL.LU R116, [R1+0x814] ;  /* 0x0008140001747983 */ /* 0x001ea20000300800 */
[----:B------:R-:W-:Y:S02]  /*1eb90*/  IMAD.MOV.U32 R0, RZ, RZ, R252 ;  /* 0x000000ffff007224 */ /* 0x000fe400078e00fc */
[----:B------:R-:W-:Y:S01]  /*1eba0*/  IMAD.MOV.U32 R240, RZ, RZ, R247 ;  /* 0x000000fffff07224 */ /* 0x000fe200078e00f7 */
[----:B--2---:R0:W-:Y:S02]  /*1ebb0*/  STL [R1+0x810], R116 ;  /* 0x0008107401007387 */ /* 0x0041e40000100800 */
[----:B0-----:R-:W-:Y:S02]  /*1ebc0*/  IMAD.MOV.U32 R116, RZ, RZ, R123 ;  /* 0x000000ffff747224 */ /* 0x001fe400078e007b */
.L_x_20636:
[----:B0-----:R-:W-:Y:S05]  /*1ebd0*/  BSYNC B1 ;  /* 0x0000000000017941 */ /* 0x001fea0003800000 */
.L_x_20634:
        /* <DEDUP_REMOVED lines=12> */
.L_x_20638:
[----:B0-----:R-:W2:Y:S01]  /*1eca0*/  LDL.LU R123, [R1+0x810] ;  /* 0x00081000017b7983 */ /* 0x001ea20000300800 */
[----:B------:R-:W-:Y:S02]  /*1ecb0*/  IMAD.MOV.U32 R252, RZ, RZ, R0 ;  /* 0x000000fffffc7224 */ /* 0x000fe400078e0000 */
[----:B------:R-:W-:Y:S01]  /*1ecc0*/  IMAD.MOV.U32 R247, RZ, RZ, R246 ;  /* 0x000000fffff77224 */ /* 0x000fe200078e00f6 */
[----:B--2---:R0:W-:Y:S02]  /*1ecd0*/  STL [R1+0x814], R123 ;  /* 0x0008147b01007387 */ /* 0x0041e40000100800 */
[----:B0-----:R-:W-:Y:S02]  /*1ece0*/  IMAD.MOV.U32 R123, RZ, RZ, R122 ;  /* 0x000000ffff7b7224 */ /* 0x001fe400078e007a */
.L_x_20639:
[----:B0-----:R-:W-:Y:S05]  /*1ecf0*/  BSYNC B1 ;  /* 0x0000000000017941 */ /* 0x001fea0003800000 */
.L_x_20637:
        /* <DEDUP_REMOVED lines=12> */
.L_x_20641:
[----:B0-----:R-:W2:Y:S01]  /*1edc0*/  LDL.LU R122, [R1+0x814] ;  /* 0x00081400017a7983 */ /* 0x001ea20000300800 */
[----:B------:R-:W-:Y:S02]  /*1edd0*/  IMAD.MOV.U32 R0, RZ, RZ, R252 ;  /* 0x000000ffff007224 */ /* 0x000fe400078e00fc */
[----:B------:R-:W-:Y:S01]  /*1ede0*/  IMAD.MOV.U32 R246, RZ, RZ, R245 ;  /* 0x000000fffff67224 */ /* 0x000fe200078e00f5 */
[----:B--2---:R0:W-:Y:S02]  /*1edf0*/  STL [R1+0x810], R122 ;  /* 0x0008107a01007387 */ /* 0x0041e40000100800 */
[----:B0-----:R-:W-:Y:S02]  /*1ee00*/  IMAD.MOV.U32 R122, RZ, RZ, R121 ;  /* 0x000000ffff7a7224 */ /* 0x001fe400078e0079 */
.L_x_20642:
[----:B0-----:R-:W-:Y:S05]  /*1ee10*/  BSYNC B1 ;  /* 0x0000000000017941 */ /* 0x001fea0003800000 */
.L_x_20640:
        /* <DEDUP_REMOVED lines=12> */
.L_x_20644:
[----:B0-----:R-:W2:Y:S01]  /*1eee0*/  LDL.LU R121, [R1+0x810] ;  /* 0x0008100001797983 */ /* 0x001ea20000300800 */
[----:B------:R-:W-:Y:S02]  /*1eef0*/  IMAD.MOV.U32 R252, RZ, RZ, R0 ;  /* 0x000000fffffc7224 */ /* 0x000fe400078e0000 */
[----:B------:R-:W-:Y:S01]  /*1ef00*/  IMAD.MOV.U32 R245, RZ, RZ, R244 ;  /* 0x000000fffff57224 */ /* 0x000fe200078e00f4 */
[----:B--2---:R0:W-:Y:S02]  /*1ef10*/  STL [R1+0x814], R121 ;  /* 0x0008147901007387 */ /* 0x0041e40000100800 */
[----:B0-----:R-:W-:Y:S02]  /*1ef20*/  IMAD.MOV.U32 R121, RZ, RZ, R120 ;  /* 0x000000ffff797224 */ /* 0x001fe400078e0078 */
.L_x_20645:
[----:B0-----:R-:W-:Y:S05]  /*1ef30*/  BSYNC B1 ;  /* 0x0000000000017941 */ /* 0x001fea0003800000 */
.L_x_20643:
        /* <DEDUP_REMOVED lines=12> */
.L_x_20647:
[----:B0-----:R-:W2:Y:S01]  /*1f000*/  LDL.LU R120, [R1+0x814] ;  /* 0x0008140001787983 */ /* 0x001ea20000300800 */
[----:B------:R-:W-:Y:S02]  /*1f010*/  IMAD.MOV.U32 R0, RZ, RZ, R252 ;  /* 0x000000ffff007224 */ /* 0x000fe400078e00fc */
[----:B------:R-:W-:Y:S01]  /*1f020*/  IMAD.MOV.U32 R244, RZ, RZ, R251 ;  /* 0x000000fffff47224 */ /* 0x000fe200078e00fb */
[----:B--2---:R0:W-:Y:S02]  /*1f030*/  STL [R1+0x810], R120 ;  /* 0x0008107801007387 */ /* 0x0041e40000100800 */
[----:B0-----:R-:W-:Y:S02]  /*1f040*/  IMAD.MOV.U32 R120, RZ, RZ, R127 ;  /* 0x000000ffff787224 */ /* 0x001fe400078e007f */
.L_x_20648:
[----:B0-----:R-:W-:Y:S05]  /*1f050*/  BSYNC B1 ;  /* 0x0000000000017941 */ /* 0x001fea0003800000 */
.L_x_20646:
        /* <DEDUP_REMOVED lines=12> */
.L_x_20650:
[----:B0-----:R-:W2:Y:S01]  /*1f120*/  LDL.LU R127, [R1+0x810] ;  /* 0x00081000017f7983 */ /* 0x001ea20000300800 */
[----:B------:R-:W-:Y:S02]  /*1f130*/  IMAD.MOV.U32 R252, RZ, RZ, R0 ;  /* 0x000000fffffc7224 */ /* 0x000fe400078e0000 */
[----:B------:R-:W-:Y:S01]  /*1f140*/  IMAD.MOV.U32 R251, RZ, RZ, R250 ;  /* 0x000000fffffb7224 */ /* 0x000fe200078e00fa */
[----:B--2---:R0:W-:Y:S02]  /*1f150*/  STL [R1+0x818], R127 ;  /* 0x0008187f01007387 */ /* 0x0041e40000100800 */
[----:B0-----:R-:W-:Y:S02]  /*1f160*/  IMAD.MOV.U32 R127, RZ, RZ, R126 ;  /* 0x000000ffff7f7224 */ /* 0x001fe400078e007e */
.L_x_20651:
[----:B0-----:R-:W-:Y:S05]  /*1f170*/  BSYNC B1 ;  /* 0x0000000000017941 */ /* 0x001fea0003800000 */
.L_x_20649:
        /* <DEDUP_REMOVED lines=12> */
.L_x_20653:
[----:B0-----:R-:W2:Y:S01]  /*1f240*/  LDL.LU R126, [R1+0x818] ;  /* 0x00081800017e7983 */ /* 0x001ea20000300800 */
[----:B------:R-:W-:Y:S02]  /*1f250*/  IMAD.MOV.U32 R0, RZ, RZ, R252 ;  /* 0x000000ffff007224 */ /* 0x000fe400078e00fc */
[----:B------:R-:W-:Y:S01]  /*1f260*/  IMAD.MOV.U32 R250, RZ, RZ, R249 ;  /* 0x000000fffffa7224 */ /* 0x000fe200078e00f9 */
[----:B--2---:R0:W-:Y:S02]  /*1f270*/  STL [R1+0x814], R126 ;  /* 0x0008147e01007387 */ /* 0x0041e40000100800 */
[----:B0-----:R-:W-:Y:S02]  /*1f280*/  IMAD.MOV.U32 R126, RZ, RZ, R125 ;  /* 0x000000ffff7e7224 */ /* 0x001fe400078e007d */
.L_x_20654:
[----:B0-----:R-:W-:Y:S05]  /*1f290*/  BSYNC B1 ;  /* 0x0000000000017941 */ /* 0x001fea0003800000 */
.L_x_20652:
[----:B------:R0:W5:Y:S01]  /*1f2a0*/  LDL R252, [R1+0x814] ;  /* 0x0008140001fc7983 */ /* 0x0001620000100800 */
[----:B------:R-:W-:Y:S01]  /*1f2b0*/  FSETP.GT.FTZ.AND P0, PT, R0, R124, PT ;  /* 0x0000007c0000720b */ /* 0x000fe20003f14000 */
[----:B------:R-:W-:Y:S03]  /*1f2c0*/  BSSY B1, `(.L_x_20655) ;  /* 0x000000f000017945 */ /* 0x000fe60003800000 */
[----:B------:R-:W-:-:S13]  /*1f2d0*/  ISETP.EQ.OR P0, PT, R248, -0x1, P0 ;  /* 0xfffffffff800780c */ /* 0x000fda0000702670 */
[----:B------:R-:W-:Y:S05]  /*1f2e0*/  @P0 BRA `(.L_x_20656) ;  /* 0x0000007000000947 */ /* 0x000fea0003800000 */
[----:B0-----:R0:W-:Y:S01]  /*1f2f0*/  STL [R1+0x818], R248 ;  /* 0x000818f801007387 */ /* 0x0011e20000100800 */
[----:B------:R-:W-:Y:S01]  /*1f300*/  FSETP.NEU.FTZ.AND P0, PT, R0, R124, PT ;  /* 0x0000007c0000720b */ /* 0x000fe20003f1d000 */
[----:B-----5:R-:W-:Y:S01]  /*1f310*/  IMAD.MOV.U32 R249, RZ, RZ, R252 ;  /* 0x000000fffff97224 */ /* 0x020fe200078e00fc */
[----:B------:R-:W-:Y:S01]  /*1f320*/  MOV R125, R0 ;  /* 0x00000000007d7202 */ /* 0x000fe20000000f00 */
[----:B------:R0:W-:Y:S01]  /*1f330*/  STL [R1+0x810], R124 ;  /* 0x0008107c01007387 */ /* 0x0001e20000100800 */
[----:B------:R-:W-:-:S13]  /*1f340*/  ISETP.GE.OR P0, PT, R252, R248, P0 ;  /* 0x000000f8fc00720c */ /* 0x000fda0000706670 */
[----:B------:R-:W-:Y:S05]  /*1f350*/  @P0 BRA `(.L_x_20657) ;  /* 0x0000005000000947 */ /* 0x000fea0003800000 */
.L_x_20656:
[----:B0-----:R-:W-:Y:S01]  /*1f360*/  STL [R1+0x810], R0 ;  /* 0x0008100001007387 */ /* 0x001fe20000100800 */
[----:B-----5:R-:W-:Y:S02]  /*1f370*/  IMAD.MOV.U32 R125, RZ, RZ, R252 ;  /* 0x000000ffff7d7224 */ /* 0x020fe400078e00fc */
[----:B------:R-:W-:-:S03]  /*1f380*/  IMAD.MOV.U32 R249, RZ, RZ, R248 ;  /* 0x000000fffff97224 */ /* 0x000fc600078e00f8 */
[----:B------:R0:W-:Y:S02]  /*1f390*/  STL [R1+0x818], R125 ;  /* 0x0008187d01007387 */ /* 0x0001e40000100800 */
[----:B0-----:R-:W-:Y:S02]  /*1f3a0*/  IMAD.MOV.U32 R125, RZ, RZ, R124 ;  /* 0x000000ffff7d7224 */ /* 0x001fe400078e007c */
.L_x_20657:
[----:B0-----:R-:W-:Y:S05]  /*1f3b0*/  BSYNC B1 ;  /* 0x0000000000017941 */ /* 0x001fea0003800000 */
.L_x_20655:
[----:B------:R-:W2:Y:S04]  /*1f3c0*/  LDL R124, [R1+0x810] ;  /* 0x00081000017c7983 */ /* 0x000ea80000100800 */
        /* <DEDUP_REMOVED lines=11> */
.L_x_20659:
[----:B0-----:R-:W2:Y:S04]  /*1f480*/  LDL.LU R124, [R1+0x818] ;  /* 0x00081800017c7983 */ /* 0x001ea80000300800 */
[----:B------:R0:W5:Y:S01]  /*1f490*/  LDL.LU R252, [R1+0x810] ;  /* 0x0008100001fc7983 */ /* 0x0001620000300800 */
[----:B------:R-:W-:-:S03]  /*1f4a0*/  MOV R248, R3 ;  /* 0x0000000300f87202 */ /* 0x000fc60000000f00 */
[----:B--2---:R2:W-:Y:S02]  /*1f4b0*/  STL [R1+0x814], R124 ;  /* 0x0008147c01007387 */ /* 0x0045e40000100800 */
[----:B--2---:R-:W-:Y:S02]  /*1f4c0*/  IMAD.MOV.U32 R124, RZ, RZ, R0 ;  /* 0x000000ffff7c7224 */ /* 0x004fe400078e0000 */
.L_x_20660:
[----:B0-----:R-:W-:Y:S05]  /*1f4d0*/  BSYNC B1 ;  /* 0x0000000000017941 */ /* 0x001fea0003800000 */
.L_x_20658:
[----:B------:R-:W2:Y:S01]  /*1f4e0*/  LDL R0, [R1+0x808] ;  /* 0x0008080001007983 */ /* 0x000ea20000100800 */
[----:B------:R-:W-:Y:S01]  /*1f4f0*/  BSSY B1, `(.L_x_20661) ;  /* 0x0000010000017945 */ /* 0x000fe20003800000 */
[----:B--2--5:R-:W-:-:S04]  /*1f500*/  FSETP.GT.FTZ.AND P0, PT, R252, R0, PT ;  /* 0x00000000fc00720b */ /* 0x024fc80003f14000 */
[----:B------:R-:W-:-:S13]  /*1f510*/  ISETP.EQ.OR P0, PT, R2, -0x1, P0 ;  /* 0xffffffff0200780c */ /* 0x000fda0000702670 */
[----:B------:R-:W-:Y:S05]  /*1f520*/  @P0 BRA `(.L_x_20662) ;  /* 0x0000006000000947 */ /* 0x000fea0003800000 */
[----:B------:R-:W2:Y:S01]  /*1f530*/  LDL R3, [R1+0x814] ;  /* 0x0008140001037983 */ /* 0x000ea20000100800 */
[----:B------:R-:W-:-:S03]  /*1f540*/  FSETP.NEU.FTZ.AND P0, PT, R252, R0, PT ;  /* 0x00000000fc00720b */ /* 0x000fc60003f1d000 */
[----:B------:R0:W-:Y:S04]  /*1f550*/  STL [R1+0x810], R2 ;  /* 0x0008100201007387 */ /* 0x0001e80000100800 */
[----:B------:R0:W-:Y:S01]  /*1f560*/  STL [R1+0x80c], R252 ;  /* 0x00080cfc01007387 */ /* 0x0001e20000100800 */
[----:B--2---:R-:W-:-:S13]  /*1f570*/  ISETP.GE.OR P0, PT, R3, R2, P0 ;  /* 0x000000020300720c */ /* 0x004fda0000706670 */
[----:B------:R-:W-:Y:S05]  /*1f580*/  @P0 BRA `(.L_x_20663) ;  /* 0x0000006000000947 */ /* 0x000fea0003800000 */
.L_x_20662:
[----:B0-----:R-:W2:Y:S01]  /*1f590*/  LDL.LU R3, [R1+0x814] ;  /* 0x0008140001037983 */ /* 0x001ea20000300800 */
[----:B------:R-:W-:-:S03]  /*1f5a0*/  IMAD.MOV.U32 R0, RZ, RZ, R252 ;  /* 0x000000ffff007224 */ /* 0x000fc600078e00fc */
[----:B--2---:R0:W-:Y:S02]  /*1f5b0*/  STL [R1+0x810], R3 ;  /* 0x0008100301007387 */ /* 0x0041e40000100800 */
[----:B0-----:R-:W-:Y:S02]  /*1f5c0*/  IMAD.MOV.U32 R3, RZ, RZ, R2 ;  /* 0x000000ffff037224 */ /* 0x001fe400078e0002 */
[----:B------:R-:W2:Y:S04]  /*1f5d0*/  LDL.LU R2, [R1+0x808] ;  /* 0x0008080001027983 */ /* 0x000ea80000300800 */
[----:B--2---:R0:W-:Y:S02]  /*1f5e0*/  STL [R1+0x80c], R2 ;  /* 0x00080c0201007387 */ /* 0x0041e40000100800 */
.L_x_20663:
[----:B0-----:R-:W-:Y:S05]  /*1f5f0*/  BSYNC B1 ;  /* 0x0000000000017941 */ /* 0x001fea0003800000 */
.L_x_20661:
[----:B------:R-:W2:Y:S04]  /*1f600*/  LDL R252, [R1+0x804] ;  /* 0x0008040001fc7983 */ /* 0x000ea80000100800 */
[----:B------:R-:W3:Y:S01]  /*1f610*/  LDL R2, [R1+0x820] ;  /* 0x0008200001027983 */ /* 0x000ee20000100800 */
[----:B------:R-:W-:Y:S01]  /*1f620*/  BSSY B1, `(.L_x_20664) ;  /* 0x0000017000017945 */ /* 0x000fe20003800000 */
[----:B--2---:R-:W-:-:S04]  /*1f630*/  FSETP.GT.FTZ.AND P0, PT, R0, R252, PT ;  /* 0x000000fc0000720b */ /* 0x004fc80003f14000 */
[----:B---3--:R-:W-:-:S13]  /*1f640*/  ISETP.EQ.OR P0, PT, R2, -0x1, P0 ;  /* 0xffffffff0200780c */ /* 0x008fda0000702670 */
[----:B------:R-:W-:Y:S05]  /*1f650*/  @P0 BRA `(.L_x_20665) ;  /* 0x0000009000000947 */ /* 0x000fea0003800000 */
[----:B------:R0:W-:Y:S04]  /*1f660*/  STL [R1+0x82c], R3 ;  /* 0x00082c0301007387 */ /* 0x0001e80000100800 */
[----:B------:R-:W2:Y:S04]  /*1f670*/  LDL R2, [R1+0x810] ;  /* 0x0008100001027983 */ /* 0x000ea80000100800 */
[----:B0-----:R-:W2:Y:S01]  /*1f680*/  LDL R3, [R1+0x820] ;  /* 0x0008200001037983 */ /* 0x001ea20000100800 */
[----:B------:R-:W-:-:S03]  /*1f690*/  FSETP.NEU.FTZ.AND P0, PT, R0, R252, PT ;  /* 0x000000fc0000720b */ /* 0x000fc60003f1d000 */
[----:B------:R-:W-:Y:S01]  /*1f6a0*/  STL [R1+0x808], R0 ;  /* 0x0008080001007387 */ /* 0x000fe20000100800 */
[----:B--2---:R-:W-:-:S03]  /*1f6b0*/  ISETP.GE.OR P0, PT, R2, R3, P0 ;  /* 0x000000030200720c */ /* 0x004fc60000706670 */
[----:B------:R0:W-:Y:S04]  /*1f6c0*/  STL [R1+0x814], R3 ;  /* 0x0008140301007387 */ /* 0x0001e80000100800 */
[----:B0-----:R0:W5:Y:S06]  /*1f6d0*/  LDL.LU R3, [R1+0x82c] ;  /* 0x00082c0001037983 */ /* 0x00116c0000300800 */
[----:B------:R-:W-:Y:S05]  /*1f6e0*/  @P0 BRA `(.L_x_20666) ;  /* 0x000000a000000947 */ /* 0x000fea0003800000 */
.L_x_20665:
[----:B-----5:R2:W-:Y:S04]  /*1f6f0*/  STL [R1+0x82c], R3 ;  /* 0x00082c0301007387 */ /* 0x0205e80000100800 */
[----:B------:R-:W3:Y:S04]  /*1f700*/  LDL.LU R252, [R1+0x810] ;  /* 0x0008100001fc7983 */ /* 0x000ee80000300800 */
[----:B------:R4:W5:Y:S04]  /*1f710*/  LDL.LU R2, [R1+0x820] ;  /* 0x0008200001027983 */ /* 0x0009680000300800 */
[----:B--2---:R-:W2:Y:S04]  /*1f720*/  LDL.LU R3, [R1+0x804] ;  /* 0x0008040001037983 */ /* 0x004ea80000300800 */
[----:B------:R-:W-:Y:S04]  /*1f730*/  STL [R1+0x804], R0 ;  /* 0x0008040001007387 */ /* 0x000fe80000100800 */
[----:B--2---:R2:W-:Y:S04]  /*1f740*/  STL [R1+0x808], R3 ;  /* 0x0008080301007387 */ /* 0x0045e80000100800 */
[----:B--2---:R4:W5:Y:S04]  /*1f750*/  LDL.LU R3, [R1+0x82c] ;  /* 0x00082c0001037983 */ /* 0x0049680000300800 */
[----:B---3--:R-:W-:Y:S04]  /*1f760*/  STL [R1+0x814], R252 ;  /* 0x000814fc01007387 */ /* 0x008fe80000100800 */
[----:B------:R2:W-:Y:S02]  /*1f770*/  STL [R1+0x820], R252 ;  /* 0x000820fc01007387 */ /* 0x0005e40000100800 */
[----:B--2---:R-:W-:-:S02]  /*1f780*/  IMAD.MOV.U32 R252, RZ, RZ, R0 ;  /* 0x000000fffffc7224 */ /* 0x004fc400078e0000 */
.L_x_20666:
[----:B----4-:R-:W-:Y:S05]  /*1f790*/  BSYNC B1 ;  /* 0x0000000000017941 */ /* 0x010fea0003800000 */
.L_x_20664:
[----:B------:R-:W-:Y:S01]  /*1f7a0*/  @!P1 CALL.REL.NOINC `(.L_x_20667) ;  /* 0x0000001000009944 */ /* 0x000fe20003c00000 */
[----:B------:R-:W-:Y:S05]  /*1f7b0*/  BRA `(.L_x_20668) ;  /* 0xffff6f1000007947 */ /* 0x000fea000383ffff */
.L_x_20667:
[----:B------:R-:W2:Y:S04]  /*1f7c0*/  LDL.LU R0, [R1+0x814] ;  /* 0x0008140001007983 */ /* 0x000ea80000300800 */
[----:B------:R3:W-:Y:S04]  /*1f7d0*/  STL [R1+0x804], R252 ;  /* 0x000804fc01007387 */ /* 0x0007e80000100800 */
[----:B--2---:R3:W-:Y:S02]  /*1f7e0*/  STL [R1+0x820], R0 ;  /* 0x0008200001007387 */ /* 0x0047e40000100800 */
.L_x_20285:
[----:B0-----:R-:W-:Y:S05]  /*1f7f0*/  BSYNC B0 ;  /* 0x0000000000007941 */ /* 0x001fea0003800000 */
.L_x_20284:
[----:B---3--:R-:W2:Y:S04]  /*1f800*/  LDL R0, [R1+0x820] ;  /* 0x0008200001007983 */ /* 0x008ea80000100800 */
[----:B------:R-:W-:Y:S04]  /*1f810*/  STL.64 [R1+0x840], R4 ;  /* 0x0008400401007387 */ /* 0x000fe80000100a00 */
[----:B-----5:R-:W-:Y:S04]  /*1f820*/  SHFL.DOWN PT, R5, R2, 0x2, 0x1f ;  /* 0x08401f0002057f89 */ /* 0x020fe800000e0000 */
        /* <DEDUP_REMOVED lines=168> */
[----:B---3--:R0:W2:Y:S04]  /*202b0*/  SHFL.DOWN PT, R3, R252, 0x2, 0x1f ;  /* 0x08401f00fc037f89 */ /* 0x0080a800000e0000 */
        /* <DEDUP_REMOVED lines=229> */
.L_x_21053:
        /* <DEDUP_REMOVED lines=26> */
[----:B---3--:R-:W-:-:S05]  /*212b0*/  @!P2 MOV R0, R252 ;  /* 0x000000fc0000a202 */ /* 0x008fca0000000f00 */
        /* <DEDUP_REMOVED lines=8> */
.L_x_20672:
[----:B0-----:R-:W3:Y:S04]  /*21340*/  LDL.LU R252, [R1+0x800] ;  /* 0x0008000001fc7983 */ /* 0x001ee80000300800 */
[----:B--2---:R0:W5:Y:S04]  /*21350*/  LDL.LU R0, [R1+0x81c] ;  /* 0x00081c0001007983 */ /* 0x0041680000300800 */
[----:B------:R0:W-:Y:S04]  /*21360*/  STL [R1+0x81c], R7 ;  /* 0x00081c0701007387 */ /* 0x0001e80000100800 */
[----:B------:R0:W-:Y:S04]  /*21370*/  STL [R1+0x800], R131 ;  /* 0x0008008301007387 */ /* 0x0001e80000100800 */
[----:B---3--:R0:W-:Y:S02]  /*21380*/  STL [R1+0x810], R252 ;  /* 0x000810fc01007387 */ /* 0x0081e40000100800 */
.L_x_20673:
[----:B0-----:R-:W-:Y:S05]  /*21390*/  BSYNC B1 ;  /* 0x0000000000017941 */ /* 0x001fea0003800000 */
.L_x_20671:
        /* <DEDUP_REMOVED lines=8> */
[----:B--2---:R-:W-:Y:S01]  /*21420*/  ISETP.GE.OR P0, PT, R7, R130, P0 ;  /* 0x000000820700720c */ /* 0x004fe20000706670 */
[----:B------:R-:W-:Y:S02]  /*21430*/  IMAD.MOV.U32 R131, RZ, RZ, R7 ;  /* 0x000000ffff837224 */ /* 0x000fe400078e0007 */
[----:B------:R-:W-:-:S10]  /*21440*/  IMAD.MOV.U32 R7, RZ, RZ, R0 ;  /* 0x000000ffff077224 */ /* 0x000fd400078e0000 */
[----:B------:R-:W-:Y:S05]  /*21450*/  @P0 BRA `(.L_x_20676) ;  /* 0x0000005000000947 */ /* 0x000fea0003800000 */
.L_x_20675:
[----:B0-----:R-:W2:Y:S01]  /*21460*/  LDL.LU R7, [R1+0x810] ;  /* 0x0008100001077983 */ /* 0x001ea20000300800 */
[----:B------:R-:W-:Y:S01]  /*21470*/  IMAD.MOV.U32 R252, RZ, RZ, R0 ;  /* 0x000000fffffc7224 */ /* 0x000fe200078e0000 */
[----:B------:R-:W-:Y:S02]  /*21480*/  MOV R131, R130 ;  /* 0x0000008200837202 */ /* 0x000fe40000000f00 */
[----:B--2---:R0:W-:Y:S02]  /*21490*/  STL [R1+0x814], R7 ;  /* 0x0008140701007387 */ /* 0x0041e40000100800 */
[----:B0-----:R-:W-:Y:S02]  /*214a0*/  IMAD.MOV.U32 R7, RZ, RZ, R6 ;  /* 0x000000ffff077224 */ /* 0x001fe400078e0006 */
.L_x_20676:
[----:B0-----:R-:W-:Y:S05]  /*214b0*/  BSYNC B1 ;  /* 0x0000000000017941 */ /* 0x001fea0003800000 */
.L_x_20674:
        /* <DEDUP_REMOVED lines=12> */
.L_x_20678:
[----:B0-----:R-:W2:Y:S01]  /*21580*/  LDL.LU R6, [R1+0x814] ;  /* 0x0008140001067983 */ /* 0x001ea20000300800 */
[----:B------:R-:W-:Y:S01]  /*21590*/  IMAD.MOV.U32 R0, RZ, RZ, R252 ;  /* 0x000000ffff007224 */ /* 0x000fe200078e00fc */
[----:B------:R-:W-:Y:S02]  /*215a0*/  MOV R130, R129 ;  /* 0x0000008100827202 */ /* 0x000fe40000000f00 */
[----:B--2---:R0:W-:Y:S02]  /*215b0*/  STL [R1+0x810], R6 ;  /* 0x0008100601007387 */ /* 0x0041e40000100800 */
[----:B0-----:R-:W-:Y:S02]  /*215c0*/  IMAD.MOV.U32 R6, RZ, RZ, R5 ;  /* 0x000000ffff067224 */ /* 0x001fe400078e0005 */
.L_x_20679:
[----:B0-----:R-:W-:Y:S05]  /*215d0*/  BSYNC B1 ;  /* 0x0000000000017941 */ /* 0x001fea0003800000 */
.L_x_20677:
        /* <DEDUP_REMOVED lines=12> */
.L_x_20681:
[----:B0-----:R-:W2:Y:S01]  /*216a0*/  LDL.LU R5, [R1+0x810] ;  /* 0x0008100001057983 */ /* 0x001ea20000300800 */
[----:B------:R-:W-:Y:S01]  /*216b0*/  IMAD.MOV.U32 R252, RZ, RZ, R0 ;  /* 0x000000fffffc7224 */ /* 0x000fe200078e0000 */
[----:B------:R-:W-:Y:S02]  /*216c0*/  MOV R129, R128 ;  /* 0x0000008000817202 */ /* 0x000fe40000000f00 */
[----:B--2---:R0:W-:Y:S02]  /*216d0*/  STL [R1+0x814], R5 ;  /* 0x0008140501007387 */ /* 0x0041e40000100800 */
[----:B0-----:R-:W-:Y:S02]  /*216e0*/  IMAD.MOV.U32 R5, RZ, RZ, R4 ;  /* 0x000000ffff057224 */ /* 0x001fe400078e0004 */
.L_x_20682:
[----:B0-----:R-:W-:Y:S05]  /*216f0*/  BSYNC B1 ;  /* 0x0000000000017941 */ /* 0x001fea0003800000 */
.L_x_20680:
        /* <DEDUP_REMOVED lines=12> */
.L_x_20684:
[----:B0-----:R-:W2:Y:S01]  /*217c0*/  LDL.LU R4, [R1+0x814] ;  /* 0x0008140001047983 */ /* 0x001ea20000300800 */
[----:B------:R-:W-:Y:S01]  /*217d0*/  IMAD.MOV.U32 R0, RZ, RZ, R252 ;  /* 0x000000ffff007224 */ /* 0x000fe200078e00fc */
[----:B------:R-:W-:Y:S02]  /*217e0*/  MOV R128, R135 ;  /* 0x0000008700807202 */ /* 0x000fe40000000f00 */
[----:B--2---:R0:W-:Y:S02]  /*217f0*/  STL [R1+0x810], R4 ;  /* 0x0008100401007387 */ /* 0x0041e40000100800 */
[----:B0-----:R-:W-:Y:S02]  /*21800*/  IMAD.MOV.U32 R4, RZ, RZ, R11 ;  /* 0x000000ffff047224 */ /* 0x001fe400078e000b */
.L_x_20685:
[----:B0-----:R-:W-:Y:S05]  /*21810*/  BSYNC B1 ;  /* 0x0000000000017941 */ /* 0x001fea0003800000 */
.L_x_20683:
        /* <DEDUP_REMOVED lines=12> */
.L_x_20687:
[----:B0-----:R-:W2:Y:S01]  /*218e0*/  LDL.LU R11, [R1+0x810] ;  /* 0x00081000010b7983 */ /* 0x001ea20000300800 */
[----:B------:R-:W-:Y:S01]  /*218f0*/  IMAD.MOV.U32 R252, RZ, RZ, R0 ;  /* 0x000000fffffc7224 */ /* 0x000fe200078e0000 */
[----:B------:R-:W-:Y:S02]  /*21900*/  MOV R135, R134 ;  /* 0x0000008600877202 */ /* 0x000fe40000000f00 */
[----:B--2---:R0:W-:Y:S02]  /*21910*/  STL [R1+0x814], R11 ;  /* 0x0008140b01007387 */ /* 0x0041e40000100800 */
[----:B0-----:R-:W-:Y:S02]  /*21920*/  IMAD.MOV.U32 R11, RZ, RZ, R10 ;  /* 0x000000ffff0b7224 */ /* 0x001fe400078e000a */
.L_x_20688:
[----:B0-----:R-:W-:Y:S05]  /*21930*/  BSYNC B1 ;  /* 0x0000000000017941 */ /* 0x001fea0003800000 */
.L_x_20686:
        /* <DEDUP_REMOVED lines=12> */
.L_x_20690:
[----:B0-----:R-:W2:Y:S01]  /*21a00*/  LDL.LU R10, [R1+0x814] ;  /* 0x00081400010a7983 */ /* 0x001ea20000300800 */
[----:B------:R-:W-:Y:S01]  /*21a10*/  IMAD.MOV.U32 R0, RZ, RZ, R252 ;  /* 0x000000ffff007224 */ /* 0x000fe200078e00fc */
[----:B------:R-:W-:Y:S02]  /*21a20*/  MOV R134, R133 ;  /* 0x0000008500867202 */ /* 0x000fe40000000f00 */
[----:B--2---:R0:W-:Y:S02]  /*21a30*/  STL [R1+0x810], R10 ;  /* 0x0008100a01007387 */ /* 0x0041e40000100800 */
[----:B0-----:R-:W-:Y:S02]  /*21a40*/  IMAD.MOV.U32 R10, RZ, RZ, R9 ;  /* 0x000000ffff0a7224 */ /* 0x001fe400078e0009 */
.L_x_20691:
[----:B0-----:R-:W-:Y:S05]  /*21a50*/  BSYNC B1 ;  /* 0x0000000000017941 */ /* 0x001fea0003800000 */
.L_x_20689:
        /* <DEDUP_REMOVED lines=12> */
.L_x_20693:
[----:B0-----:R-:W2:Y:S01]  /*21b20*/  LDL.LU R9, [R1+0x810] ;  /* 0x0008100001097983 */ /* 0x001ea20000300800 */
[----:B------:R-:W-:Y:S01]  /*21b30*/  IMAD.MOV.U32 R252, RZ, RZ, R0 ;  /* 0x000000fffffc7224 */ /* 0x000fe200078e0000 */
[----:B------:R-:W-:Y:S02]  /*21b40*/  MOV R133, R132 ;  /* 0x0000008400857202 */ /* 0x000fe40000000f00 */
[----:B--2---:R0:W-:Y:S02]  /*21b50*/  STL [R1+0x814], R9 ;  /* 0x0008140901007387 */ /* 0x0041e40000100800 */
[----:B0-----:R-:W-:Y:S02]  /*21b60*/  IMAD.MOV.U32 R9, RZ, RZ, R8 ;  /* 0x000000ffff097224 */ /* 0x001fe400078e0008 */
.L_x_20694:
[----:B0-----:R-:W-:Y:S05]  /*21b70*/  BSYNC B1 ;  /* 0x0000000000017941 */ /* 0x001fea0003800000 */
.L_x_20692:
        /* <DEDUP_REMOVED lines=12> */
.L_x_20696:
[----:B0-----:R-:W2:Y:S01]  /*21c40*/  LDL.LU R8, [R1+0x814] ;  /* 0x0008140001087983 */ /* 0x001ea20000300800 */
[----:B------:R-:W-:Y:S01]  /*21c50*/  IMAD.MOV.U32 R0, RZ, RZ, R252 ;  /* 0x000000ffff007224 */ /* 0x000fe200078e00fc */
[----:B------:R-:W-:Y:S02]  /*21c60*/  MOV R132, R139 ;  /* 0x0000008b00847202 */ /* 0x000fe40000000f00 */
[----:B--2---:R0:W-:Y:S02]  /*21c70*/  STL [R1+0x810], R8 ;  /* 0x0008100801007387 */ /* 0x0041e40000100800 */
[----:B0-----:R-:W-:Y:S02]  /*21c80*/  IMAD.MOV.U32 R8, RZ, RZ, R15 ;  /* 0x000000ffff087224 */ /* 0x001fe400078e000f */
.L_x_20697:
[----:B0-----:R-:W-:Y:S05]  /*21c90*/  BSYNC B1 ;  /* 0x0000000000017941 */ /* 0x001fea0003800000 */
.L_x_20695:
        /* <DEDUP_REMOVED lines=12> */
.L_x_20699:
[----:B0-----:R-:W2:Y:S01]  /*21d60*/  LDL.LU R15, [R1+0x810] ;  /* 0x00081000010f7983 */ /* 0x001ea20000300800 */
[----:B------:R-:W-:Y:S01]  /*21d70*/  IMAD.MOV.U32 R252, RZ, RZ, R0 ;  /* 0x000000fffffc7224 */ /* 0x000fe200078e0000 */
[----:B------:R-:W-:Y:S02]  /*21d80*/  MOV R139, R138 ;  /* 0x0000008a008b7202 */ /* 0x000fe40000000f00 */
[----:B--2---:R0:W-:Y:S02]  /*21d90*/  STL [R1+0x814], R15 ;  /* 0x0008140f01007387 */ /* 0x0041e40000100800 */
[----:B0-----:R-:W-:Y:S02]  /*21da0*/  IMAD.MOV.U32 R15, RZ, RZ, R14 ;  /* 0x000000ffff0f7224 */ /* 0x001fe400078e000e */
.L_x_20700:
[----:B0-----:R-:W-:Y:S05]  /*21db0*/  BSYNC B1 ;  /* 0x0000000000017941 */ /* 0x001fea0003800000 */
.L_x_20698:
        /* <DEDUP_REMOVED lines=12> */
.L_x_20702:
[----:B0-----:R-:W2:Y:S01]  /*21e80*/  LDL.LU R14, [R1+0x814] ;  /* 0x00081400010e7983 */ /* 0x001ea20000300800 */
[----:B------:R-:W-:Y:S01]  /*21e90*/  IMAD.MOV.U32 R0, RZ, RZ, R252 ;  /* 0x000000ffff007224 */ /* 0x000fe200078e00fc */
[----:B------:R-:W-:Y:S02]  /*21ea0*/  MOV R138, R137 ;  /* 0x00000089008a7202 */ /* 0x000fe40000000f00 */
[----:B--2---:R0:W-:Y:S02]  /*21eb0*/  STL [R1+0x810], R14 ;  /* 0x0008100e01007387 */ /* 0x0041e40000100800 */
[----:B0-----:R-:W-:Y:S02]  /*21ec0*/  IMAD.MOV.U32 R14, RZ, RZ, R13 ;  /* 0x000000ffff0e7224 */ /* 0x001fe400078e000d */
.L_x_20703:
[----:B0-----:R-:W-:Y:S05]  /*21ed0*/  BSYNC B1 ;  /* 0x0000000000017941 */ /* 0x001fea0003800000 */
.L_x_20701:
        /* <DEDUP_REMOVED lines=12> */
.L_x_20705:
[----:B0-----:R-:W2:Y:S01]  /*21fa0*/  LDL.LU R13, [R1+0x810] ;  /* 0x00081000010d7983 */ /* 0x001ea20000300800 */
[----:B------:R-:W-:Y:S01]  /*21fb0*/  IMAD.MOV.U32 R252, RZ, RZ, R0 ;  /* 0x000000fffffc7224 */ /* 0x000fe200078e0000 */
[----:B------:R-:W-:Y:S02]  /*21fc0*/  MOV R137, R136 ;  /* 0x0000008800897202 */ /* 0x000fe40000000f00 */
[----:B--2---:R0:W-:Y:S02]  /*21fd0*/  STL [R1+0x814], R13 ;  /* 0x0008140d01007387 */ /* 0x0041e40000100800 */
[----:B0-----:R-:W-:Y:S02]  /*21fe0*/  IMAD.MOV.U32 R13, RZ, RZ, R12 ;  /* 0x000000ffff0d7224 */ /* 0x001fe400078e000c */
.L_x_20706:
[----:B0-----:R-:W-:Y:S05]  /*21ff0*/  BSYNC B1 ;  /* 0x0000000000017941 */ /* 0x001fea0003800000 */
.L_x_20704:
        /* <DEDUP_REMOVED lines=12> */
.L_x_20708:
[----:B0-----:R-:W2:Y:S01]  /*220c0*/  LDL.LU R12, [R1+0x814] ;  /* 0x00081400010c7983 */ /* 0x001ea20000300800 */
[----:B------:R-:W-:Y:S01]  /*220d0*/  IMAD.MOV.U32 R0, RZ, RZ, R252 ;  /* 0x000000ffff007224 */ /* 0x000fe200078e00fc */
[----:B------:R-:W-:Y:S02]  /*220e0*/  MOV R136, R143 ;  /* 0x0000008f00887202 */ /* 0x000fe40000000f00 */
[----:B--2---:R0:W-:Y:S02]  /*220f0*/  STL [R1+0x810], R12 ;  /* 0x0008100c01007387 */ /* 0x0041e40000100800 */
[----:B0-----:R-:W-:Y:S02]  /*22100*/  IMAD.MOV.U32 R12, RZ, RZ, R19 ;  /* 0x000000ffff0c7224 */ /* 0x001fe400078e0013 */
.L_x_20709:
[----:B0-----:R-:W-:Y:S05]  /*22110*/  BSYNC B1 ;  /* 0x0000000000017941 */ /* 0x001fea0003800000 */
.L_x_20707:
        /* <DEDUP_REMOVED lines=12> */
.L_x_20711:
[----:B0-----:R-:W2:Y:S01]  /*221e0*/  LDL.LU R19, [R1+0x810] ;  /* 0x0008100001137983 */ /* 0x001ea20000300800 */
[----:B------:R-:W-:Y:S01]  /*221f0*/  IMAD.MOV.U32 R252, RZ, RZ, R0 ;  /* 0x000000fffffc7224 */ /* 0x000fe200078e0000 */
[----:B------:R-:W-:Y:S02]  /*22200*/  MOV R143, R142 ;  /* 0x0000008e008f7202 */ /* 0x000fe40000000f00 */
[----:B--2---:R0:W-:Y:S02]  /*22210*/  STL [R1+0x814], R19 ;  /* 0x0008141301007387 */ /* 0x0041e40000100800 */
[----:B0-----:R-:W-:Y:S02]  /*22220*/  IMAD.MOV.U32 R19, RZ, RZ, R18 ;  /* 0x000000ffff137224 */ /* 0x001fe400078e0012 */
.L_x_20712:
[----:B0-----:R-:W-:Y:S05]  /*22230*/  BSYNC B1 ;  /* 0x0000000000017941 */ /* 0x001fea0003800000 */
.L_x_20710:
        /* <DEDUP_REMOVED lines=12> */
.L_x_20714:
[----:B0-----:R-:W2:Y:S01]  /*22300*/  LDL.LU R18, [R1+0x814] ;  /* 0x0008140001127983 */ /* 0x001ea20000300800 */
[----:B------:R-:W-:Y:S01]  /*22310*/  IMAD.MOV.U32 R0, RZ, RZ, R252 ;  /* 0x000000ffff007224 */ /* 0x000fe200078e00fc */
[----:B------:R-:W-:Y:S02]  /*22320*/  MOV R142, R141 ;  /* 0x0000008d008e7202 */ /* 0x000fe40000000f00 */
[----:B--2---:R0:W-:Y:S02]  /*22330*/  STL [R1+0x810], R18 ;  /* 0x0008101201007387 */ /* 0x0041e40000100800 */
[----:B0-----:R-:W-:Y:S02]  /*22340*/  IMAD.MOV.U32 R18, RZ, RZ, R17 ;  /* 0x000000ffff127224 */ /* 0x001fe400078e0011 */
.L_x_20715:
[----:B0-----:R-:W-:Y:S05]  /*22350*/  BSYNC B1 ;  /* 0x0000000000017941 */ /* 0x001fea0003800000 */
.L_x_20713:
        /* <DEDUP_REMOVED lines=12> */
.L_x_20717:
[----:B0-----:R-:W2:Y:S01]  /*22420*/  LDL.LU R17, [R1+0x810] ;  /* 0x0008100001117983 */ /* 0x001ea20000300800 */
[----:B------:R-:W-:Y:S01]  /*22430*/  IMAD.MOV.U32 R252, RZ, RZ, R0 ;  /* 0x000000fffffc7224 */ /* 0x000fe200078e0000 */
[----:B------:R-:W-:Y:S02]  /*22440*/  MOV R141, R140 ;  /* 0x0000008c008d7202 */ /* 0x000fe40000000f00 */
[----:B--2---:R0:W-:Y:S02]  /*22450*/  STL [R1+0x814], R17 ;  /* 0x0008141101007387 */ /* 0x0041e40000100800 */
[----:B0-----:R-:W-:Y:S02]  /*22460*/  IMAD.MOV.U32 R17, RZ, RZ, R16 ;  /* 0x000000ffff117224 */ /* 0x001fe400078e0010 */
.L_x_20718:
[----:B0-----:R-:W-:Y:S05]  /*22470*/  BSYNC B1 ;  /* 0x0000000000017941 */ /* 0x001fea0003800000 */
.L_x_20716:
        /* <DEDUP_REMOVED lines=12> */
.L_x_20720:
[----:B0-----:R-:W2:Y:S01]  /*22540*/  LDL.LU R16, [R1+0x814] ;  /* 0x0008140001107983 */ /* 0x001ea20000300800 */
[----:B------:R-:W-:Y:S01]  /*22550*/  IMAD.MOV.U32 R0, RZ, RZ, R252 ;  /* 0x000000ffff007224 */ /* 0x000fe200078e00fc */
[----:B------:R-:W-:Y:S02]  /*22560*/  MOV R140, R147 ;  /* 0x00000093008c7202 */ /* 0x000fe40000000f00 */
[----:B--2---:R0:W-:Y:S02]  /*22570*/  STL [R1+0x810], R16 ;  /* 0x0008101001007387 */ /* 0x0041e40000100800 */
[----:B0-----:R-:W-:Y:S02]  /*22580*/  IMAD.MOV.U32 R16, RZ, RZ, R23 ;  /* 0x000000ffff107224 */ /* 0x001fe400078e0017 */
.L_x_20721:
[----:B0-----:R-:W-:Y:S05]  /*22590*/  BSYNC B1 ;  /* 0x0000000000017941 */ /* 0x001fea0003800000 */
.L_x_20719:
        /* <DEDUP_REMOVED lines=12> */
.L_x_20723:
[----:B0-----:R-:W2:Y:S01]  /*22660*/  LDL.LU R23, [R1+0x810] ;  /* 0x0008100001177983 */ /* 0x001ea20000300800 */
[----:B------:R-:W-:Y:S01]  /*22670*/  IMAD.MOV.U32 R252, RZ, RZ, R0 ;  /* 0x000000fffffc7224 */ /* 0x000fe200078e0000 */
[----:B------:R-:W-:Y:S02]  /*22680*/  MOV R147, R146 ;  /* 0x0000009200937202 */ /* 0x000fe40000000f00 */
[----:B--2---:R0:W-:Y:S02]  /*22690*/  STL [R1+0x814], R23 ;  /* 0x0008141701007387 */ /* 0x0041e40000100800 */
[----:B0-----:R-:W-:Y:S02]  /*226a0*/  IMAD.MOV.U32 R23, RZ, RZ, R22 ;  /* 0x000000ffff177224 */ /* 0x001fe400078e0016 */
.L_x_20724:
[----:B0-----:R-:W-:Y:S05]  /*226b0*/  BSYNC B1 ;  /* 0x0000000000017941 */ /* 0x001fea0003800000 */
.L_x_20722:
        /* <DEDUP_REMOVED lines=12> */
.L_x_20726:
[----:B0-----:R-:W2:Y:S01]  /*22780*/  LDL.LU R22, [R1+0x814] ;  /* 0x0008140001167983 */ /* 0x001ea20000300800 */
[----:B------:R-:W-:Y:S01]  /*22790*/  IMAD.MOV.U32 R0, RZ, RZ, R252 ;  /* 0x000000ffff007224 */ /* 0x000fe200078e00fc */
[----:B------:R-:W-:Y:S02]  /*227a0*/  MOV R146, R145 ;  /* 0x0000009100927202 */ /* 0x000fe40000000f00 */
[----:B--2---:R0:W-:Y:S02]  /*227b0*/  STL [R1+0x810], R22 ;  /* 0x0008101601007387 */ /* 0x0041e40000100800 */
[----:B0-----:R-:W-:Y:S02]  /*227c0*/  IMAD.MOV.U32 R22, RZ, RZ, R21 ;  /* 0x000000ffff167224 */ /* 0x001fe400078e0015 */
.L_x_20727:
[----:B0-----:R-:W-:Y:S05]  /*227d0*/  BSYNC B1 ;  /* 0x0000000000017941 */ /* 0x001fea0003800000 */
.L_x_20725:
        /* <DEDUP_REMOVED lines=12> */
.L_x_20729:
[----:B0-----:R-:W2:Y:S01]  /*228a0*/  LDL.LU R21, [R1+0x810] ;  /* 0x0008100001157983 */ /* 0x001ea20000300800 */
[----:B------:R-:W-:Y:S01]  /*228b0*/  IMAD.MOV.U32 R252, RZ, RZ, R0 ;  /* 0x000000fffffc7224 */ /* 0x000fe200078e0000 */
[----:B------:R-:W-:Y:S02]  /*228c0*/  MOV R145, R144 ;  /* 0x0000009000917202 */ /* 0x000fe40000000f00 */
[----:B--2---:R0:W-:Y:S02]  /*228d0*/  STL [R1+0x814], R21 ;  /* 0x0008141501007387 */ /* 0x0041e40000100800 */
[----:B0-----:R-:W-:Y:S02]  /*228e0*/  IMAD.MOV.U32 R21, RZ, RZ, R20 ;  /* 0x000000ffff157224 */ /* 0x001fe400078e0014 */
.L_x_20730:
[----:B0-----:R-:W-:Y:S05]  /*228f0*/  BSYNC B1 ;  /* 0x0000000000017941 */ /* 0x001fea0003800000 */
.L_x_20728:
        /* <DEDUP_REMOVED lines=12> */
.L_x_20732:
[----:B0-----:R-:W2:Y:S01]  /*229c0*/  LDL.LU R20, [R1+0x814] ;  /* 0x0008140001147983 */ /* 0x001ea20000300800 */
[----:B------:R-:W-:Y:S01]  /*229d0*/  IMAD.MOV.U32 R0, RZ, RZ, R252 ;  /* 0x000000ffff007224 */ /* 0x000fe200078e00fc */
[----:B------:R-:W-:Y:S02]  /*229e0*/  MOV R144, R151 ;  /* 0x0000009700907202 */ /* 0x000fe40000000f00 */
[----:B--2---:R0:W-:Y:S02]  /*229f0*/  STL [R1+0x810], R20 ;  /* 0x0008101401007387 */ /* 0x0041e40000100800 */
[----:B0-----:R-:W-:Y:S02]  /*22a00*/  IMAD.MOV.U32 R20, RZ, RZ, R27 ;  /* 0x000000ffff147224 */ /* 0x001fe400078e001b */
.L_x_20733:
[----:B0-----:R-:W-:Y:S05]  /*22a10*/  BSYNC B1 ;  /* 0x0000000000017941 */ /* 0x001fea0003800000 */
.L_x_20731:
        /* <DEDUP_REMOVED lines=12> */
.L_x_20735:
[----:B0-----:R-:W2:Y:S01]  /*22ae0*/  LDL.LU R27, [R1+0x810] ;  /* 0x00081000011b7983 */ /* 0x001ea20000300800 */
[----:B------:R-:W-:Y:S01]  /*22af0*/  IMAD.MOV.U32 R252, RZ, RZ, R0 ;  /* 0x000000fffffc7224 */ /* 0x000fe200078e0000 */
[----:B------:R-:W-:Y:S02]  /*22b00*/  MOV R151, R150 ;  /* 0x0000009600977202 */ /* 0x000fe40000000f00 */
[----:B--2---:R0:W-:Y:S02]  /*22b10*/  STL [R1+0x814], R27 ;  /* 0x0008141b01007387 */ /* 0x0041e40000100800 */
[----:B0-----:R-:W-:Y:S02]  /*22b20*/  IMAD.MOV.U32 R27, RZ, RZ, R26 ;  /* 0x000000ffff1b7224 */ /* 0x001fe400078e001a */
.L_x_20736:
[----:B0-----:R-:W-:Y:S05]  /*22b30*/  BSYNC B1 ;  /* 0x0000000000017941 */ /* 0x001fea0003800000 */
.L_x_20734:
        /* <DEDUP_REMOVED lines=12> */
.L_x_20738:
[----:B0-----:R-:W2:Y:S01]  /*22c00*/  LDL.LU R26, [R1+0x814] ;  /* 0x00081400011a7983 */ /* 0x001ea20000300800 */
[----:B------:R-:W-:Y:S01]  /*22c10*/  IMAD.MOV.U32 R0, RZ, RZ, R252 ;  /* 0x000000ffff007224 */ /* 0x000fe200078e00fc */
[----:B------:R-:W-:Y:S02]  /*22c20*/  MOV R150, R149 ;  /* 0x0000009500967202 */ /* 0x000fe40000000f00 */
[----:B--2---:R0:W-:Y:S02]  /*22c30*/  STL [R1+0x810], R26 ;  /* 0x0008101a01007387 */ /* 0x0041e40000100800 */
[----:B0-----:R-:W-:Y:S02]  /*22c40*/  IMAD.MOV.U32 R26, RZ, RZ, R25 ;  /* 0x000000ffff1a7224 */ /* 0x001fe400078e0019 */
.L_x_20739:
[----:B0-----:R-:W-:Y:S05]  /*22c50*/  BSYNC B1 ;  /* 0x0000000000017941 */ /* 0x001fea0003800000 */
.L_x_20737:
        /* <DEDUP_REMOVED lines=12> */
.L_x_20741:
[----:B0-----:R-:W2:Y:S01]  /*22d20*/  LDL.LU R25, [R1+0x810] ;  /* 0x0008100001197983 */ /* 0x001ea20000300800 */
[----:B------:R-:W-:Y:S01]  /*22d30*/  IMAD.MOV.U32 R252, RZ, RZ, R0 ;  /* 0x000000fffffc7224 */ /* 0x000fe200078e0000 */
[----:B------:R-:W-:Y:S02]  /*22d40*/  MOV R149, R148 ;  /* 0x0000009400957202 */ /* 0x000fe40000000f00 */
[----:B--2---:R0:W-:Y:S02]  /*22d50*/  STL [R1+0x814], R25 ;  /* 0x0008141901007387 */ /* 0x0041e40000100800 */
[----:B0-----:R-:W-:Y:S02]  /*22d60*/  IMAD.MOV.U32 R25, RZ, RZ, R24 ;  /* 0x000000ffff197224 */ /* 0x001fe400078e0018 */
.L_x_20742:
[----:B0-----:R-:W-:Y:S05]  /*22d70*/  BSYNC B1 ;  /* 0x0000000000017941 */ /* 0x001fea0003800000 */
.L_x_20740:
        /* <DEDUP_REMOVED lines=12> */
.L_x_20744:
[----:B0-----:R-:W2:Y:S01]  /*22e40*/  LDL.LU R24, [R1+0x814] ;  /* 0x0008140001187983 */ /* 0x001ea20000300800 */
[----:B------:R-:W-:Y:S01]  /*22e50*/  IMAD.MOV.U32 R0, RZ, RZ, R252 ;  /* 0x000000ffff007224 */ /* 0x000fe200078e00fc */
[----:B------:R-:W-:Y:S02]  /*22e60*/  MOV R148, R155 ;  /* 0x0000009b00947202 */ /* 0x000fe40000000f00 */
[----:B--2---:R0:W-:Y:S02]  /*22e70*/  STL [R1+0x810], R24 ;  /* 0x0008101801007387 */ /* 0x0041e40000100800 */
[----:B0-----:R-:W-:Y:S02]  /*22e80*/  IMAD.MOV.U32 R24, RZ, RZ, R31 ;  /* 0x000000ffff187224 */ /* 0x001fe400078e001f */
.L_x_20745:
[----:B0-----:R-:W-:Y:S05]  /*22e90*/  BSYNC B1 ;  /* 0x0000000000017941 */ /* 0x001fea0003800000 */
.L_x_20743:
        /* <DEDUP_REMOVED lines=12> */
.L_x_20747:
[----:B0-----:R-:W2:Y:S01]  /*22f60*/  LDL.LU R31, [R1+0x810] ;  /* 0x00081000011f7983 */ /* 0x001ea20000300800 */
[----:B------:R-:W-:Y:S01]  /*22f70*/  IMAD.MOV.U32 R252, RZ, RZ, R0 ;  /* 0x000000fffffc7224 */ /* 0x000fe200078e0000 */
[----:B------:R-:W-:Y:S02]  /*22f80*/  MOV R155, R154 ;  /* 0x0000009a009b7202 */ /* 0x000fe40000000f00 */
[----:B--2---:R0:W-:Y:S02]  /*22f90*/  STL [R1+0x814], R31 ;  /* 0x0008141f01007387 */ /* 0x0041e40000100800 */
[----:B0-----:R-:W-:Y:S02]  /*22fa0*/  IMAD.MOV.U32 R31, RZ, RZ, R30 ;  /* 0x000000ffff1f7224 */ /* 0x001fe400078e001e */
.L_x_20748:
[----:B0-----:R-:W-:Y:S05]  /*22fb0*/  BSYNC B1 ;  /* 0x0000000000017941 */ /* 0x001fea0003800000 */
.L_x_20746:
        /* <DEDUP_REMOVED lines=12> */
.L_x_20750:
[----:B0-----:R-:W2:Y:S01]  /*23080*/  LDL.LU R30, [R1+0x814] ;  /* 0x00081400011e7983 */ /* 0x001ea20000300800 */
[----:B------:R-:W-:Y:S01]  /*23090*/  IMAD.MOV.U32 R0, RZ, RZ, R252 ;  /* 0x000000ffff007224 */ /* 0x000fe200078e00fc */
[----:B------:R-:W-:Y:S02]  /*230a0*/  MOV R154, R153 ;  /* 0x00000099009a7202 */ /* 0x000fe40000000f00 */
[----:B--2---:R0:W-:Y:S02]  /*230b0*/  STL [R1+0x810], R30 ;  /* 0x0008101e01007387 */ /* 0x0041e40000100800 */
[----:B0-----:R-:W-:Y:S02]  /*230c0*/  IMAD.MOV.U32 R30, RZ, RZ, R29 ;  /* 0x000000ffff1e7224 */ /* 0x001fe400078e001d */
.L_x_20751:
[----:B0-----:R-:W-:Y:S05]  /*230d0*/  BSYNC B1 ;  /* 0x0000000000017941 */ /* 0x001fea0003800000 */
.L_x_20749:
        /* <DEDUP_REMOVED lines=12> */
.L_x_20753:
[----:B0-----:R-:W2:Y:S01]  /*231a0*/  LDL.LU R29, [R1+0x810] ;  /* 0x00081000011d7983 */ /* 0x001ea20000300800 */
[----:B------:R-:W-:Y:S01]  /*231b0*/  IMAD.MOV.U32 R252, RZ, RZ, R0 ;  /* 0x000000fffffc7224 */ /* 0x000fe200078e0000 */
[----:B------:R-:W-:Y:S02]  /*231c0*/  MOV R153, R152 ;  /* 0x0000009800997202 */ /* 0x000fe40000000f00 */
[----:B--2---:R0:W-:Y:S02]  /*231d0*/  STL [R1+0x814], R29 ;  /* 0x0008141d01007387 */ /* 0x0041e40000100800 */
[----:B0-----:R-:W-:Y:S02]  /*231e0*/  IMAD.MOV.U32 R29, RZ, RZ, R28 ;  /* 0x000000ffff1d7224 */ /* 0x001fe400078e001c */
.L_x_20754:
[----:B0-----:R-:W-:Y:S05]  /*231f0*/  BSYNC B1 ;  /* 0x0000000000017941 */ /* 0x001fea0003800000 */
.L_x_20752:
        /* <DEDUP_REMOVED lines=12> */
.L_x_20756:
[----:B0-----:R-:W2:Y:S01]  /*232c0*/  LDL.LU R28, [R1+0x814] ;  /* 0x00081400011c7983 */ /* 0x001ea20000300800 */
[----:B------:R-:W-:Y:S01]  /*232d0*/  IMAD.MOV.U32 R0, RZ, RZ, R252 ;  /* 0x000000ffff007224 */ /* 0x000fe200078e00fc */
[----:B------:R-:W-:Y:S02]  /*232e0*/  MOV R152, R159 ;  /* 0x0000009f00987202 */ /* 0x000fe40000000f00 */
[----:B--2---:R0:W-:Y:S02]  /*232f0*/  STL [R1+0x810], R28 ;  /* 0x0008101c01007387 */ /* 0x0041e40000100800 */
[----:B0-----:R-:W-:Y:S02]  /*23300*/  IMAD.MOV.U32 R28, RZ, RZ, R35 ;  /* 0x000000ffff1c7224 */ /* 0x001fe400078e0023 */
.L_x_20757:
[----:B0-----:R-:W-:Y:S05]  /*23310*/  BSYNC B1 ;  /* 0x0000000000017941 */ /* 0x001fea0003800000 */
.L_x_20755:
        /* <DEDUP_REMOVED lines=12> */
.L_x_20759:
[----:B0-----:R-:W2:Y:S01]  /*233e0*/  LDL.LU R35, [R1+0x810] ;  /* 0x0008100001237983 */ /* 0x001ea20000300800 */
[----:B------:R-:W-:Y:S01]  /*233f0*/  IMAD.MOV.U32 R252, RZ, RZ, R0 ;  /* 0x000000fffffc7224 */ /* 0x000fe200078e0000 */
[----:B------:R-:W-:Y:S02]  /*23400*/  MOV R159, R158 ;  /* 0x0000009e009f7202 */ /* 0x000fe40000000f00 */
[----:B--2---:R0:W-:Y:S02]  /*23410*/  STL [R1+0x814], R35 ;  /* 0x0008142301007387 */ /* 0x0041e40000100800 */
[----:B0-----:R-:W-:Y:S02]  /*23420*/  IMAD.MOV.U32 R35, RZ, RZ, R34 ;  /* 0x000000ffff237224 */ /* 0x001fe400078e0022 */
.L_x_20760:
[----:B0-----:R-:W-:Y:S05]  /*23430*/  BSYNC B1 ;  /* 0x0000000000017941 */ /* 0x001fea0003800000 */
.L_x_20758:
        /* <DEDUP_REMOVED lines=12> */
.L_x_20762:
[----:B0-----:R-:W2:Y:S01]  /*23500*/  LDL.LU R34, [R1+0x814] ;  /* 0x0008140001227983 */ /* 0x001ea20000300800 */
[----:B------:R-:W-:Y:S01]  /*23510*/  IMAD.MOV.U32 R0, RZ, RZ, R252 ;  /* 0x000000ffff007224 */ /* 0x000fe200078e00fc */
[----:B------:R-:W-:Y:S02]  /*23520*/  MOV R158, R157 ;  /* 0x0000009d009e7202 */ /* 0x000fe40000000f00 */
[----:B--2---:R0:W-:Y:S02]  /*23530*/  STL [R1+0x810], R34 ;  /* 0x0008102201007387 */ /* 0x0041e40000100800 */
[----:B0-----:R-:W-:Y:S02]  /*23540*/  IMAD.MOV.U32 R34, RZ, RZ, R33 ;  /* 0x000000ffff227224 */ /* 0x001fe400078e0021 */
.L_x_20763:
[----:B0-----:R-:W-:Y:S05]  /*23550*/  BSYNC B1 ;  /* 0x0000000000017941 */ /* 0x001fea0003800000 */
.L_x_20761:
        /* <DEDUP_REMOVED lines=12> */
.L_x_20765:
[----:B0-----:R-:W2:Y:S01]  /*23620*/  LDL.LU R33, [R1+0x810] ;  /* 0x0008100001217983 */ /* 0x001ea20000300800 */
[----:B------:R-:W-:Y:S01]  /*23630*/  IMAD.MOV.U32 R252, RZ, RZ, R0 ;  /* 0x000000fffffc7224 */ /* 0x000fe200078e0000 */
[----:B------:R-:W-:Y:S02]  /*23640*/  MOV R157, R156 ;  /* 0x0000009c009d7202 */ /* 0x000fe40000000f00 */
[----:B--2---:R0:W-:Y:S02]  /*23650*/  STL [R1+0x814], R33 ;  /* 0x0008142101007387 */ /* 0x0041e40000100800 */
[----:B0-----:R-:W-:Y:S02]  /*23660*/  IMAD.MOV.U32 R33, RZ, RZ, R32 ;  /* 0x000000ffff217224 */ /* 0x001fe400078e0020 */
.L_x_20766:
[----:B0-----:R-:W-:Y:S05]  /*23670*/  BSYNC B1 ;  /* 0x0000000000017941 */ /* 0x001fea0003800000 */
.L_x_20764:
        /* <DEDUP_REMOVED lines=12> */
.L_x_20768:
[----:B0-----:R-:W2:Y:S01]  /*23740*/  LDL.LU R32, [R1+0x814] ;  /* 0x0008140001207983 */ /* 0x001ea20000300800 */
[----:B------:R-:W-:Y:S01]  /*23750*/  IMAD.MOV.U32 R0, RZ, RZ, R252 ;  /* 0x000000ffff007224 */ /* 0x000fe200078e00fc */
[----:B------:R-:W-:Y:S02]  /*23760*/  MOV R156, R163 ;  /* 0x000000a3009c7202 */ /* 0x000fe40000000f00 */
[----:B--2---:R0:W-:Y:S02]  /*23770*/  STL [R1+0x810], R32 ;  /* 0x0008102001007387 */ /* 0x0041e40000100800 */
[----:B0-----:R-:W-:Y:S02]  /*23780*/  IMAD.MOV.U32 R32, RZ, RZ, R39 ;  /* 0x000000ffff207224 */ /* 0x001fe400078e0027 */
.L_x_20769:
[----:B0-----:R-:W-:Y:S05]  /*23790*/  BSYNC B1 ;  /* 0x0000000000017941 */ /* 0x001fea0003800000 */
.L_x_20767:
        /* <DEDUP_REMOVED lines=12> */
.L_x_20771:
[----:B0-----:R-:W2:Y:S01]  /*23860*/  LDL.LU R39, [R1+0x810] ;  /* 0x0008100001277983 */ /* 0x001ea20000300800 */
[----:B------:R-:W-:Y:S01]  /*23870*/  IMAD.MOV.U32 R252, RZ, RZ, R0 ;  /* 0x000000fffffc7224 */ /* 0x000fe200078e0000 */
[----:B------:R-:W-:Y:S02]  /*23880*/  MOV R163, R162 ;  /* 0x000000a200a37202 */ /* 0x000fe40000000f00 */
[----:B--2---:R0:W-:Y:S02]  /*23890*/  STL [R1+0x814], R39 ;  /* 0x0008142701007387 */ /* 0x0041e40000100800 */
[----:B0-----:R-:W-:Y:S02]  /*238a0*/  IMAD.MOV.U32 R39, RZ, RZ, R38 ;  /* 0x000000ffff277224 */ /* 0x001fe400078e0026 */
.L_x_20772:
[----:B0-----:R-:W-:Y:S05]  /*238b0*/  BSYNC B1 ;  /* 0x0000000000017941 */ /* 0x001fea0003800000 */
.L_x_20770:
        /* <DEDUP_REMOVED lines=12> */
.L_x_20774:
[----:B0-----:R-:W2:Y:S01]  /*23980*/  LDL.LU R38, [R1+0x814] ;  /* 0x0008140001267983 */ /* 0x001ea20000300800 */
[----:B------:R-:W-:Y:S01]  /*23990*/  IMAD.MOV.U32 R0, RZ, RZ, R252 ;  /* 0x000000ffff007224 */ /* 0x000fe200078e00fc */
[----:B------:R-:W-:Y:S02]  /*239a0*/  MOV R162, R161 ;  /* 0x000000a100a27202 */ /* 0x000fe40000000f00 */
[----:B--2---:R0:W-:Y:S02]  /*239b0*/  STL [R1+0x810], R38 ;  /* 0x0008102601007387 */ /* 0x0041e40000100800 */
[----:B0-----:R-:W-:Y:S02]  /*239c0*/  IMAD.MOV.U32 R38, RZ, RZ, R37 ;  /* 0x000000ffff267224 */ /* 0x001fe400078e0025 */
.L_x_20775:
[----:B0-----:R-:W-:Y:S05]  /*239d0*/  BSYNC B1 ;  /* 0x0000000000017941 */ /* 0x001fea0003800000 */
.L_x_20773:
        /* <DEDUP_REMOVED lines=12> */
.L_x_20777:
[----:B0-----:R-:W2:Y:S01]  /*23aa0*/  LDL.LU R37, [R1+0x810] ;  /* 0x0008100001257983 */ /* 0x001ea20000300800 */
[----:B------:R-:W-:Y:S01]  /*23ab0*/  IMAD.MOV.U32 R252, RZ, RZ, R0 ;  /* 0x000000fffffc7224 */ /* 0x000fe200078e0000 */
[----:B------:R-:W-:Y:S02]  /*23ac0*/  MOV R161, R160 ;  /* 0x000000a000a17202 */ /* 0x000fe40000000f00 */
[----:B--2---:R0:W-:Y:S02]  /*23ad0*/  STL [R1+0x814], R37 ;  /* 0x0008142501007387 */ /* 0x0041e40000100800 */
[----:B0-----:R-:W-:Y:S02]  /*23ae0*/  IMAD.MOV.U32 R37, RZ, RZ, R36 ;  /* 0x000000ffff257224 */ /* 0x001fe400078e0024 */
.L_x_20778:
[----:B0-----:R-:W-:Y:S05]  /*23af0*/  BSYNC B1 ;  /* 0x0000000000017941 */ /* 0x001fea0003800000 */
.L_x_20776:
        /* <DEDUP_REMOVED lines=12> */
.L_x_20780:
[----:B0-----:R-:W2:Y:S01]  /*23bc0*/  LDL.LU R36, [R1+0x814] ;  /* 0x0008140001247983 */ /* 0x001ea20000300800 */
[----:B------:R-:W-:Y:S01]  /*23bd0*/  IMAD.MOV.U32 R0, RZ, RZ, R252 ;  /* 0x000000ffff007224 */ /* 0x000fe200078e00fc */
[----:B------:R-:W-:Y:S02]  /*23be0*/  MOV R160, R167 ;  /* 0x000000a700a07202 */ /* 0x000fe40000000f00 */
[----:B--2---:R0:W-:Y:S02]  /*23bf0*/  STL [R1+0x810], R36 ;  /* 0x0008102401007387 */ /* 0x0041e40000100800 */
[----:B0-----:R-:W-:Y:S02]  /*23c00*/  IMAD.MOV.U32 R36, RZ, RZ, R43 ;  /* 0x000000ffff247224 */ /* 0x001fe400078e002b */
.L_x_20781:
[----:B0-----:R-:W-:Y:S05]  /*23c10*/  BSYNC B1 ;  /* 0x0000000000017941 */ /* 0x001fea0003800000 */
.L_x_20779:
        /* <DEDUP_REMOVED lines=12> */
.L_x_20783:
[----:B0-----:R-:W2:Y:S01]  /*23ce0*/  LDL.LU R43, [R1+0x810] ;  /* 0x00081000012b7983 */ /* 0x001ea20000300800 */
[----:B------:R-:W-:Y:S01]  /*23cf0*/  IMAD.MOV.U32 R252, RZ, RZ, R0 ;  /* 0x000000fffffc7224 */ /* 0x000fe200078e0000 */
[----:B------:R-:W-:Y:S02]  /*23d00*/  MOV R167, R166 ;  /* 0x000000a600a77202 */ /* 0x000fe40000000f00 */
[----:B--2---:R0:W-:Y:S02]  /*23d10*/  STL [R1+0x814], R43 ;  /* 0x0008142b01007387 */ /* 0x0041e40000100800 */
[----:B0-----:R-:W-:Y:S02]  /*23d20*/  IMAD.MOV.U32 R43, RZ, RZ, R42 ;  /* 0x000000ffff2b7224 */ /* 0x001fe400078e002a */
.L_x_20784:
[----:B0-----:R-:W-:Y:S05]  /*23d30*/  BSYNC B1 ;  /* 0x0000000000017941 */ /* 0x001fea0003800000 */
.L_x_20782:
        /* <DEDUP_REMOVED lines=12> */
.L_x_20786:
[----:B0-----:R-:W2:Y:S01]  /*23e00*/  LDL.LU R42, [R1+0x814] ;  /* 0x00081400012a7983 */ /* 0x001ea20000300800 */
[----:B------:R-:W-:Y:S01]  /*23e10*/  IMAD.MOV.U32 R0, RZ, RZ, R252 ;  /* 0x000000ffff007224 */ /* 0x000fe200078e00fc */
[----:B------:R-:W-:Y:S02]  /*23e20*/  MOV R166, R165 ;  /* 0x000000a500a67202 */ /* 0x000fe40000000f00 */
[----:B--2---:R0:W-:Y:S02]  /*23e30*/  STL [R1+0x810], R42 ;  /* 0x0008102a01007387 */ /* 0x0041e40000100800 */
[----:B0-----:R-:W-:Y:S02]  /*23e40*/  IMAD.MOV.U32 R42, RZ, RZ, R41 ;  /* 0x000000ffff2a7224 */ /* 0x001fe400078e0029 */
.L_x_20787:
[----:B0-----:R-:W-:Y:S05]  /*23e50*/  BSYNC B1 ;  /* 0x0000000000017941 */ /* 0x001fea0003800000 */
.L_x_20785:
        /* <DEDUP_REMOVED lines=12> */
.L_x_20789:
[----:B0-----:R-:W2:Y:S01]  /*23f20*/  LDL.LU R41, [R1+0x810] ;  /* 0x0008100001297983 */ /* 0x001ea20000300800 */
[----:B------:R-:W-:Y:S01]  /*23f30*/  IMAD.MOV.U32 R252, RZ, RZ, R0 ;  /* 0x000000fffffc7224 */ /* 0x000fe200078e0000 */
[----:B------:R-:W-:Y:S02]  /*23f40*/  MOV R165, R164 ;  /* 0x000000a400a57202 */ /* 0x000fe40000000f00 */
[----:B--2---:R0:W-:Y:S02]  /*23f50*/  STL [R1+0x814], R41 ;  /* 0x0008142901007387 */ /* 0x0041e40000100800 */
[----:B0-----:R-:W-:Y:S02]  /*23f60*/  IMAD.MOV.U32 R41, RZ, RZ, R40 ;  /* 0x000000ffff297224 */ /* 0x001fe400078e0028 */
.L_x_20790:
[----:B0-----:R-:W-:Y:S05]  /*23f70*/  BSYNC B1 ;  /* 0x0000000000017941 */ /* 0x001fea0003800000 */
.L_x_20788:
        /* <DEDUP_REMOVED lines=12> */
.L_x_20792:
[----:B0-----:R-:W2:Y:S01]  /*24040*/  LDL.LU R40, [R1+0x814] ;  /* 0x0008140001287983 */ /* 0x001ea20000300800 */
[----:B------:R-:W-:Y:S01]  /*24050*/  IMAD.MOV.U32 R0, RZ, RZ, R252 ;  /* 0x000000ffff007224 */ /* 0x000fe200078e00fc */
[----:B------:R-:W-:Y:S02]  /*24060*/  MOV R164, R171 ;  /* 0x000000ab00a47202 */ /* 0x000fe40000000f00 */
[----:B--2---:R0:W-:Y:S02]  /*24070*/  STL [R1+0x810], R40 ;  /* 0x0008102801007387 */ /* 0x0041e40000100800 */
[----:B0-----:R-:W-:Y:S02]  /*24080*/  IMAD.MOV.U32 R40, RZ, RZ, R47 ;  /* 0x000000ffff287224 */ /* 0x001fe400078e002f */
.L_x_20793:
[----:B0-----:R-:W-:Y:S05]  /*24090*/  BSYNC B1 ;  /* 0x0000000000017941 */ /* 0x001fea0003800000 */
.L_x_20791:
        /* <DEDUP_REMOVED lines=12> */
.L_x_20795:
[----:B0-----:R-:W2:Y:S01]  /*24160*/  LDL.LU R47, [R1+0x810] ;  /* 0x00081000012f7983 */ /* 0x001ea20000300800 */
[----:B------:R-:W-:Y:S01]  /*24170*/  IMAD.MOV.U32 R252, RZ, RZ, R0 ;  /* 0x000000fffffc7224 */ /* 0x000fe200078e0000 */
[----:B------:R-:W-:Y:S02]  /*24180*/  MOV R171, R170 ;  /* 0x000000aa00ab7202 */ /* 0x000fe40000000f00 */
[----:B--2---:R0:W-:Y:S02]  /*24190*/  STL [R1+0x814], R47 ;  /* 0x0008142f01007387 */ /* 0x0041e40000100800 */
[----:B0-----:R-:W-:Y:S02]  /*241a0*/  IMAD.MOV.U32 R47, RZ, RZ, R46 ;  /* 0x000000ffff2f7224 */ /* 0x001fe400078e002e */
.L_x_20796:
[----:B0-----:R-:W-:Y:S05]  /*241b0*/  BSYNC B1 ;  /* 0x0000000000017941 */ /* 0x001fea0003800000 */
.L_x_20794:
        /* <DEDUP_REMOVED lines=12> */
.L_x_20798:
[----:B0-----:R-:W2:Y:S01]  /*24280*/  LDL.LU R46, [R1+0x814] ;  /* 0x00081400012e7983 */ /* 0x001ea20000300800 */
[----:B------:R-:W-:Y:S01]  /*24290*/  IMAD.MOV.U32 R0, RZ, RZ, R252 ;  /* 0x000000ffff007224 */ /* 0x000fe200078e00fc */
[----:B------:R-:W-:Y:S02]  /*242a0*/  MOV R170, R169 ;  /* 0x000000a900aa7202 */ /* 0x000fe40000000f00 */
[----:B--2---:R0:W-:Y:S02]  /*242b0*/  STL [R1+0x810], R46 ;  /* 0x0008102e01007387 */ /* 0x0041e40000100800 */
[----:B0-----:R-:W-:Y:S02]  /*242c0*/  IMAD.MOV.U32 R46, RZ, RZ, R45 ;  /* 0x000000ffff2e7224 */ /* 0x001fe400078e002d */
.L_x_20799:
[----:B0-----:R-:W-:Y:S05]  /*242d0*/  BSYNC B1 ;  /* 0x0000000000017941 */ /* 0x001fea0003800000 */
.L_x_20797:
        /* <DEDUP_REMOVED lines=12> */
.L_x_20801:
[----:B0-----:R-:W2:Y:S01]  /*243a0*/  LDL.LU R45, [R1+0x810] ;  /* 0x00081000012d7983 */ /* 0x001ea20000300800 */
[----:B------:R-:W-:Y:S01]  /*243b0*/  IMAD.MOV.U32 R252, RZ, RZ, R0 ;  /* 0x000000fffffc7224 */ /* 0x000fe200078e0000 */
[----:B------:R-:W-:Y:S02]  /*243c0*/  MOV R169, R168 ;  /* 0x000000a800a97202 */ /* 0x000fe40000000f00 */
[----:B--2---:R0:W-:Y:S02]  /*243d0*/  STL [R1+0x814], R45 ;  /* 0x0008142d01007387 */ /* 0x0041e40000100800 */
[----:B0-----:R-:W-:Y:S02]  /*243e0*/  IMAD.MOV.U32 R45, RZ, RZ, R44 ;  /* 0x000000ffff2d7224 */ /* 0x001fe400078e002c */
.L_x_20802:
[----:B0-----:R-:W-:Y:S05]  /*243f0*/  BSYNC B1 ;  /* 0x0000000000017941 */ /* 0x001fea0003800000 */
.L_x_20800:
        /* <DEDUP_REMOVED lines=12> */
.L_x_20804:
[----:B0-----:R-:W2:Y:S01]  /*244c0*/  LDL.LU R44, [R1+0x814] ;  /* 0x00081400012c7983 */ /* 0x001ea20000300800 */
[----:B------:R-:W-:Y:S01]  /*244d0*/  IMAD.MOV.U32 R0, RZ, RZ, R252 ;  /* 0x000000ffff007224 */ /* 0x000fe200078e00fc */
[----:B------:R-:W-:Y:S02]  /*244e0*/  MOV R168, R175 ;  /* 0x000000af00a87202 */ /* 0x000fe40000000f00 */
[----:B--2---:R0:W-:Y:S02]  /*244f0*/  STL [R1+0x810], R44 ;  /* 0x0008102c01007387 */ /* 0x0041e40000100800 */
[----:B0-----:R-:W-:Y:S02]  /*24500*/  IMAD.MOV.U32 R44, RZ, RZ, R51 ;  /* 0x000000ffff2c7224 */ /* 0x001fe400078e0033 */
.L_x_20805:
[----:B0-----:R-:W-:Y:S05]  /*24510*/  BSYNC B1 ;  /* 0x0000000000017941 */ /* 0x001fea0003800000 */
.L_x_20803:
        /* <DEDUP_REMOVED lines=12> */
.L_x_20807:
[----:B0-----:R-:W2:Y:S01]  /*245e0*/  LDL.LU R51, [R1+0x810] ;  /* 0x0008100001337983 */ /* 0x001ea20000300800 */
[----:B------:R-:W-:Y:S01]  /*245f0*/  IMAD.MOV.U32 R252, RZ, RZ, R0 ;  /* 0x000000fffffc7224 */ /* 0x000fe200078e0000 */
[----:B------:R-:W-:Y:S02]  /*24600*/  MOV R175, R174 ;  /* 0x000000ae00af7202 */ /* 0x000fe40000000f00 */
[----:B--2---:R0:W-:Y:S02]  /*24610*/  STL [R1+0x814], R51 ;  /* 0x0008143301007387 */ /* 0x0041e40000100800 */
[----:B0-----:R-:W-:Y:S02]  /*24620*/  IMAD.MOV.U32 R51, RZ, RZ, R50 ;  /* 0x000000ffff337224 */ /* 0x001fe400078e0032 */
.L_x_20808:
[----:B0-----:R-:W-:Y:S05]  /*24630*/  BSYNC B1 ;  /* 0x0000000000017941 */ /* 0x001fea0003800000 */
.L_x_20806:
        /* <DEDUP_REMOVED lines=12> */
.L_x_20810:
[----:B0-----:R-:W2:Y:S01]  /*24700*/  LDL.LU R50, [R1+0x814] ;  /* 0x0008140001327983 */ /* 0x001ea20000300800 */
[----:B------:R-:W-:Y:S01]  /*24710*/  IMAD.MOV.U32 R0, RZ, RZ, R252 ;  /* 0x000000ffff007224 */ /* 0x000fe200078e00fc */
[----:B------:R-:W-:Y:S02]  /*24720*/  MOV R174, R173 ;  /* 0x000000ad00ae7202 */ /* 0x000fe40000000f00 */
[----:B--2---:R0:W-:Y:S02]  /*24730*/  STL [R1+0x810], R50 ;  /* 0x0008103201007387 */ /* 0x0041e40000100800 */
[----:B0-----:R-:W-:Y:S02]  /*24740*/  IMAD.MOV.U32 R50, RZ, RZ, R49 ;  /* 0x000000ffff327224 */ /* 0x001fe400078e0031 */
.L_x_20811:
[----:B0-----:R-:W-:Y:S05]  /*24750*/  BSYNC B1 ;  /* 0x0000000000017941 */ /* 0x001fea0003800000 */
.L_x_20809:
        /* <DEDUP_REMOVED lines=12> */
.L_x_20813:
[----:B0-----:R-:W2:Y:S01]  /*24820*/  LDL.LU R49, [R1+0x810] ;  /* 0x0008100001317983 */ /* 0x001ea20000300800 */
[----:B------:R-:W-:Y:S01]  /*24830*/  IMAD.MOV.U32 R252, RZ, RZ, R0 ;  /* 0x000000fffffc7224 */ /* 0x000fe200078e0000 */
[----:B------:R-:W-:Y:S02]  /*24840*/  MOV R173, R172 ;  /* 0x000000ac00ad7202 */ /* 0x000fe40000000f00 */
[----:B--2---:R0:W-:Y:S02]  /*24850*/  STL [R1+0x814], R49 ;  /* 0x0008143101007387 */ /* 0x0041e40000100800 */
[----:B0-----:R-:W-:Y:S02]  /*24860*/  IMAD.MOV.U32 R49, RZ, RZ, R48 ;  /* 0x000000ffff317224 */ /* 0x001fe400078e0030 */
.L_x_20814:
[----:B0-----:R-:W-:Y:S05]  /*24870*/  BSYNC B1 ;  /* 0x0000000000017941 */ /* 0x001fea0003800000 */
.L_x_20812:
        /* <DEDUP_REMOVED lines=12> */
.L_x_20816:
[----:B0-----:R-:W2:Y:S01]  /*24940*/  LDL.LU R48, [R1+0x814] ;  /* 0x0008140001307983 */ /* 0x001ea20000300800 */
[----:B------:R-:W-:Y:S01]  /*24950*/  IMAD.MOV.U32 R0, RZ, RZ, R252 ;  /* 0x000000ffff007224 */ /* 0x000fe200078e00fc */
[----:B------:R-:W-:Y:S02]  /*24960*/  MOV R172, R179 ;  /* 0x000000b300ac7202 */ /* 0x000fe40000000f00 */
[----:B--2---:R0:W-:Y:S02]  /*24970*/  STL [R1+0x810], R48 ;  /* 0x0008103001007387 */ /* 0x0041e40000100800 */
[----:B0-----:R-:W-:Y:S02]  /*24980*/  IMAD.MOV.U32 R48, RZ, RZ, R55 ;  /* 0x000000ffff307224 */ /* 0x001fe400078e0037 */
.L_x_20817:
[----:B0-----:R-:W-:Y:S05]  /*24990*/  BSYNC B1 ;  /* 0x0000000000017941 */ /* 0x001fea0003800000 */
.L_x_20815:
        /* <DEDUP_REMOVED lines=12> */
.L_x_20819:
[----:B0-----:R-:W2:Y:S01]  /*24a60*/  LDL.LU R55, [R1+0x810] ;  /* 0x0008100001377983 */ /* 0x001ea20000300800 */
[----:B------:R-:W-:Y:S01]  /*24a70*/  IMAD.MOV.U32 R252, RZ, RZ, R0 ;  /* 0x000000fffffc7224 */ /* 0x000fe200078e0000 */
[----:B------:R-:W-:Y:S02]  /*24a80*/  MOV R179, R178 ;  /* 0x000000b200b37202 */ /* 0x000fe40000000f00 */
[----:B--2---:R0:W-:Y:S02]  /*24a90*/  STL [R1+0x814], R55 ;  /* 0x0008143701007387 */ /* 0x0041e40000100800 */
[----:B0-----:R-:W-:Y:S02]  /*24aa0*/  IMAD.MOV.U32 R55, RZ, RZ, R54 ;  /* 0x000000ffff377224 */ /* 0x001fe400078e0036 */
.L_x_20820:
[----:B0-----:R-:W-:Y:S05]  /*24ab0*/  BSYNC B1 ;  /* 0x0000000000017941 */ /* 0x001fea0003800000 */
.L_x_20818:
        /* <DEDUP_REMOVED lines=12> */
.L_x_20822:
[----:B0-----:R-:W2:Y:S01]  /*24b80*/  LDL.LU R54, [R1+0x814] ;  /* 0x0008140001367983 */ /* 0x001ea20000300800 */
[----:B------:R-:W-:Y:S01]  /*24b90*/  IMAD.MOV.U32 R0, RZ, RZ, R252 ;  /* 0x000000ffff007224 */ /* 0x000fe200078e00fc */
[----:B------:R-:W-:Y:S02]  /*24ba0*/  MOV R178, R177 ;  /* 0x000000b100b27202 */ /* 0x000fe40000000f00 */
[----:B--2---:R0:W-:Y:S02]  /*24bb0*/  STL [R1+0x810], R54 ;  /* 0x0008103601007387 */ /* 0x0041e40000100800 */
[----:B0-----:R-:W-:Y:S02]  /*24bc0*/  IMAD.MOV.U32 R54, RZ, RZ, R53 ;  /* 0x000000ffff367224 */ /* 0x001fe400078e0035 */
.L_x_20823:
[----:B0-----:R-:W-:Y:S05]  /*24bd0*/  BSYNC B1 ;  /* 0x0000000000017941 */ /* 0x001fea0003800000 */
.L_x_20821:
        /* <DEDUP_REMOVED lines=12> */
.L_x_20825:
[----:B0-----:R-:W2:Y:S01]  /*24ca0*/  LDL.LU R53, [R1+0x810] ;  /* 0x0008100001357983 */ /* 0x001ea20000300800 */
[----:B------:R-:W-:Y:S01]  /*24cb0*/  IMAD.MOV.U32 R252, RZ, RZ, R0 ;  /* 0x000000fffffc7224 */ /* 0x000fe200078e0000 */
[----:B------:R-:W-:Y:S02]  /*24cc0*/  MOV R177, R176 ;  /* 0x000000b000b17202 */ /* 0x000fe40000000f00 */
[----:B--2---:R0:W-:Y:S02]  /*24cd0*/  STL [R1+0x814], R53 ;  /* 0x0008143501007387 */ /* 0x0041e40000100800 */
[----:B0-----:R-:W-:Y:S02]  /*24ce0*/  IMAD.MOV.U32 R53, RZ, RZ, R52 ;  /* 0x000000ffff357224 */ /* 0x001fe400078e0034 */
.L_x_20826:
[----:B0-----:R-:W-:Y:S05]  /*24cf0*/  BSYNC B1 ;  /* 0x0000000000017941 */ /* 0x001fea0003800000 */
.L_x_20824:
        /* <DEDUP_REMOVED lines=12> */
.L_x_20828:
[----:B0-----:R-:W2:Y:S01]  /*24dc0*/  LDL.LU R52, [R1+0x814] ;  /* 0x0008140001347983 */ /* 0x001ea20000300800 */
[----:B------:R-:W-:Y:S01]  /*24dd0*/  IMAD.MOV.U32 R0, RZ, RZ, R252 ;  /* 0x000000ffff007224 */ /* 0x000fe200078e00fc */
[----:B------:R-:W-:Y:S02]  /*24de0*/  MOV R176, R183 ;  /* 0x000000b700b07202 */ /* 0x000fe40000000f00 */
[----:B--2---:R0:W-:Y:S02]  /*24df0*/  STL [R1+0x810], R52 ;  /* 0x0008103401007387 */ /* 0x0041e40000100800 */
[----:B0-----:R-:W-:Y:S02]  /*24e00*/  IMAD.MOV.U32 R52, RZ, RZ, R59 ;  /* 0x000000ffff347224 */ /* 0x001fe400078e003b */
.L_x_20829:
[----:B0-----:R-:W-:Y:S05]  /*24e10*/  BSYNC B1 ;  /* 0x0000000000017941 */ /* 0x001fea0003800000 */
.L_x_20827:
        /* <DEDUP_REMOVED lines=12> */
.L_x_20831:
[----:B0-----:R-:W2:Y:S01]  /*24ee0*/  LDL.LU R59, [R1+0x810] ;  /* 0x00081000013b7983 */ /* 0x001ea20000300800 */
[----:B------:R-:W-:Y:S01]  /*24ef0*/  IMAD.MOV.U32 R252, RZ, RZ, R0 ;  /* 0x000000fffffc7224 */ /* 0x000fe200078e0000 */
[----:B------:R-:W-:Y:S02]  /*24f00*/  MOV R183, R182 ;  /* 0x000000b600b77202 */ /* 0x000fe40000000f00 */
[----:B--2---:R0:W-:Y:S02]  /*24f10*/  STL [R1+0x814], R59 ;  /* 0x0008143b01007387 */ /* 0x0041e40000100800 */
[----:B0-----:R-:W-:Y:S02]  /*24f20*/  IMAD.MOV.U32 R59, RZ, RZ, R58 ;  /* 0x000000ffff3b7224 */ /* 0x001fe400078e003a */
.L_x_20832:
[----:B0-----:R-:W-:Y:S05]  /*24f30*/  BSYNC B1 ;  /* 0x0000000000017941 */ /* 0x001fea0003800000 */
.L_x_20830:
        /* <DEDUP_REMOVED lines=12> */
.L_x_20834:
[----:B0-----:R-:W2:Y:S01]  /*25000*/  LDL.LU R58, [R1+0x814] ;  /* 0x00081400013a7983 */ /* 0x001ea20000300800 */
[----:B------:R-:W-:Y:S01]  /*25010*/  IMAD.MOV.U32 R0, RZ, RZ, R252 ;  /* 0x000000ffff007224 */ /* 0x000fe200078e00fc */
[----:B------:R-:W-:Y:S02]  /*25020*/  MOV R182, R181 ;  /* 0x000000b500b67202 */ /* 0x000fe40000000f00 */
[----:B--2---:R0:W-:Y:S02]  /*25030*/  STL [R1+0x810], R58 ;  /* 0x0008103a01007387 */ /* 0x0041e40000100800 */
[----:B0-----:R-:W-:Y:S02]  /*25040*/  IMAD.MOV.U32 R58, RZ, RZ, R57 ;  /* 0x000000ffff3a7224 */ /* 0x001fe400078e0039 */
.L_x_20835:
[----:B0-----:R-:W-:Y:S05]  /*25050*/  BSYNC B1 ;  /* 0x0000000000017941 */ /* 0x001fea0003800000 */
.L_x_20833:
        /* <DEDUP_REMOVED lines=12> */
.L_x_20837:
[----:B0-----:R-:W2:Y:S01]  /*25120*/  LDL.LU R57, [R1+0x810] ;  /* 0x0008100001397983 */ /* 0x001ea20000300800 */
[----:B------:R-:W-:Y:S01]  /*25130*/  IMAD.MOV.U32 R252, RZ, RZ, R0 ;  /* 0x000000fffffc7224 */ /* 0x000fe200078e0000 */
[----:B------:R-:W-:Y:S02]  /*25140*/  MOV R181, R180 ;  /* 0x000000b400b57202 */ /* 0x000fe40000000f00 */
[----:B--2---:R0:W-:Y:S02]  /*25150*/  STL [R1+0x814], R57 ;  /* 0x0008143901007387 */ /* 0x0041e40000100800 */
[----:B0-----:R-:W-:Y:S02]  /*25160*/  IMAD.MOV.U32 R57, RZ, RZ, R56 ;  /* 0x000000ffff397224 */ /* 0x001fe400078e0038 */
.L_x_20838:
[----:B0-----:R-:W-:Y:S05]  /*25170*/  BSYNC B1 ;  /* 0x0000000000017941 */ /* 0x001fea0003800000 */
.L_x_20836:
        /* <DEDUP_REMOVED lines=12> */
.L_x_20840:
[----:B0-----:R-:W2:Y:S01]  /*25240*/  LDL.LU R56, [R1+0x814] ;  /* 0x0008140001387983 */ /* 0x001ea20000300800 */
[----:B------:R-:W-:Y:S01]  /*25250*/  IMAD.MOV.U32 R0, RZ, RZ, R252 ;  /* 0x000000ffff007224 */ /* 0x000fe200078e00fc */
[----:B------:R-:W-:Y:S02]  /*25260*/  MOV R180, R187 ;  /* 0x000000bb00b47202 */ /* 0x000fe40000000f00 */
[----:B--2---:R0:W-:Y:S02]  /*25270*/  STL [R1+0x810], R56 ;  /* 0x0008103801007387 */ /* 0x0041e40000100800 */
[----:B0-----:R-:W-:Y:S02]  /*25280*/  IMAD.MOV.U32 R56, RZ, RZ, R63 ;  /* 0x000000ffff387224 */ /* 0x001fe400078e003f */
.L_x_20841:
[----:B0-----:R-:W-:Y:S05]  /*25290*/  BSYNC B1 ;  /* 0x0000000000017941 */ /* 0x001fea0003800000 */
.L_x_20839:
        /* <DEDUP_REMOVED lines=12> */
.L_x_20843:
[----:B0-----:R-:W2:Y:S01]  /*25360*/  LDL.LU R63, [R1+0x810] ;  /* 0x00081000013f7983 */ /* 0x001ea20000300800 */
[----:B------:R-:W-:Y:S01]  /*25370*/  IMAD.MOV.U32 R252, RZ, RZ, R0 ;  /* 0x000000fffffc7224 */ /* 0x000fe200078e0000 */
[----:B------:R-:W-:Y:S02]  /*25380*/  MOV R187, R186 ;  /* 0x000000ba00bb7202 */ /* 0x000fe40000000f00 */
[----:B--2---:R0:W-:Y:S02]  /*25390*/  STL [R1+0x814], R63 ;  /* 0x0008143f01007387 */ /* 0x0041e40000100800 */
[----:B0-----:R-:W-:Y:S02]  /*253a0*/  IMAD.MOV.U32 R63, RZ, RZ, R62 ;  /* 0x000000ffff3f7224 */ /* 0x001fe400078e003e */
.L_x_20844:
[----:B0-----:R-:W-:Y:S05]  /*253b0*/  BSYNC B1 ;  /* 0x0000000000017941 */ /* 0x001fea0003800000 */
.L_x_20842:
        /* <DEDUP_REMOVED lines=12> */
.L_x_20846:
[----:B0-----:R-:W2:Y:S01]  /*25480*/  LDL.LU R62, [R1+0x814] ;  /* 0x00081400013e7983 */ /* 0x001ea20000300800 */
[----:B------:R-:W-:Y:S01]  /*25490*/  IMAD.MOV.U32 R0, RZ, RZ, R252 ;  /* 0x000000ffff007224 */ /* 0x000fe200078e00fc */
[----:B------:R-:W-:Y:S02]  /*254a0*/  MOV R186, R185 ;  /* 0x000000b900ba7202 */ /* 0x000fe40000000f00 */
[----:B--2---:R0:W-:Y:S02]  /*254b0*/  STL [R1+0x810], R62 ;  /* 0x0008103e01007387 */ /* 0x0041e40000100800 */
[----:B0-----:R-:W-:Y:S02]  /*254c0*/  IMAD.MOV.U32 R62, RZ, RZ, R61 ;  /* 0x000000ffff3e7224 */ /* 0x001fe400078e003d */
.L_x_20847:
[----:B0-----:R-:W-:Y:S05]  /*254d0*/  BSYNC B1 ;  /* 0x0000000000017941 */ /* 0x001fea0003800000 */
.L_x_20845:
        /* <DEDUP_REMOVED lines=12> */
.L_x_20849:
[----:B0-----:R-:W2:Y:S01]  /*255a0*/  LDL.LU R61, [R1+0x810] ;  /* 0x00081000013d7983 */ /* 0x001ea20000300800 */
[----:B------:R-:W-:Y:S01]  /*255b0*/  IMAD.MOV.U32 R252, RZ, RZ, R0 ;  /* 0x000000fffffc7224 */ /* 0x000fe200078e0000 */
[----:B------:R-:W-:Y:S02]  /*255c0*/  MOV R185, R184 ;  /* 0x000000b800b97202 */ /* 0x000fe40000000f00 */
[----:B--2---:R0:W-:Y:S02]  /*255d0*/  STL [R1+0x814], R61 ;  /* 0x0008143d01007387 */ /* 0x0041e40000100800 */
[----:B0-----:R-:W-:Y:S02]  /*255e0*/  IMAD.MOV.U32 R61, RZ, RZ, R60 ;  /* 0x000000ffff3d7224 */ /* 0x001fe400078e003c */
.L_x_20850:
[----:B0-----:R-:W-:Y:S05]  /*255f0*/  BSYNC B1 ;  /* 0x0000000000017941 */ /* 0x001fea0003800000 */
.L_x_20848:
        /* <DEDUP_REMOVED lines=12> */
.L_x_20852:
[----:B0-----:R-:W2:Y:S01]  /*256c0*/  LDL.LU R60, [R1+0x814] ;  /* 0x00081400013c7983 */ /* 0x001ea20000300800 */
[----:B------:R-:W-:Y:S01]  /*256d0*/  IMAD.MOV.U32 R0, RZ, RZ, R252 ;  /* 0x000000ffff007224 */ /* 0x000fe200078e00fc */
[----:B------:R-:W-:Y:S02]  /*256e0*/  MOV R184, R191 ;  /* 0x000000bf00b87202 */ /* 0x000fe40000000f00 */
[----:B--2---:R0:W-:Y:S02]  /*256f0*/  STL [R1+0x810], R60 ;  /* 0x0008103c01007387 */ /* 0x0041e40000100800 */
[----:B0-----:R-:W-:Y:S02]  /*25700*/  IMAD.MOV.U32 R60, RZ, RZ, R67 ;  /* 0x000000ffff3c7224 */ /* 0x001fe400078e0043 */
.L_x_20853:
[----:B0-----:R-:W-:Y:S05]  /*25710*/  BSYNC B1 ;  /* 0x0000000000017941 */ /* 0x001fea0003800000 */
.L_x_20851:
        /* <DEDUP_REMOVED lines=12> */
.L_x_20855:
[----:B0-----:R-:W2:Y:S01]  /*257e0*/  LDL.LU R67, [R1+0x810] ;  /* 0x0008100001437983 */ /* 0x001ea20000300800 */
[----:B------:R-:W-:Y:S01]  /*257f0*/  IMAD.MOV.U32 R252, RZ, RZ, R0 ;  /* 0x000000fffffc7224 */ /* 0x000fe200078e0000 */
[----:B------:R-:W-:Y:S02]  /*25800*/  MOV R191, R190 ;  /* 0x000000be00bf7202 */ /* 0x000fe40000000f00 */
[----:B--2---:R0:W-:Y:S02]  /*25810*/  STL [R1+0x814], R67 ;  /* 0x0008144301007387 */ /* 0x0041e40000100800 */
[----:B0-----:R-:W-:Y:S02]  /*25820*/  IMAD.MOV.U32 R67, RZ, RZ, R66 ;  /* 0x000000ffff437224 */ /* 0x001fe400078e0042 */
.L_x_20856:
[----:B0-----:R-:W-:Y:S05]  /*25830*/  BSYNC B1 ;  /* 0x0000000000017941 */ /* 0x001fea0003800000 */
.L_x_20854:
        /* <DEDUP_REMOVED lines=12> */
.L_x_20858:
[----:B0-----:R-:W2:Y:S01]  /*25900*/  LDL.LU R66, [R1+0x814] ;  /* 0x0008140001427983 */ /* 0x001ea20000300800 */
[----:B------:R-:W-:Y:S01]  /*25910*/  IMAD.MOV.U32 R0, RZ, RZ, R252 ;  /* 0x000000ffff007224 */ /* 0x000fe200078e00fc */
[----:B------:R-:W-:Y:S02]  /*25920*/  MOV R190, R189 ;  /* 0x000000bd00be7202 */ /* 0x000fe40000000f00 */
[----:B--2---:R0:W-:Y:S02]  /*25930*/  STL [R1+0x810], R66 ;  /* 0x0008104201007387 */ /* 0x0041e40000100800 */
[----:B0-----:R-:W-:Y:S02]  /*25940*/  IMAD.MOV.U32 R66, RZ, RZ, R65 ;  /* 0x000000ffff427224 */ /* 0x001fe400078e0041 */
.L_x_20859:
[----:B0-----:R-:W-:Y:S05]  /*25950*/  BSYNC B1 ;  /* 0x0000000000017941 */ /* 0x001fea0003800000 */
.L_x_20857:
        /* <DEDUP_REMOVED lines=12> */
.L_x_20861:
[----:B0-----:R-:W2:Y:S01]  /*25a20*/  LDL.LU R65, [R1+0x810] ;  /* 0x0008100001417983 */ /* 0x001ea20000300800 */
[----:B------:R-:W-:Y:S01]  /*25a30*/  IMAD.MOV.U32 R252, RZ, RZ, R0 ;  /* 0x000000fffffc7224 */ /* 0x000fe200078e0000 */
[----:B------:R-:W-:Y:S02]  /*25a40*/  MOV R189, R188 ;  /* 0x000000bc00bd7202 */ /* 0x000fe40000000f00 */
[----:B--2---:R0:W-:Y:S02]  /*25a50*/  STL [R1+0x814], R65 ;  /* 0x0008144101007387 */ /* 0x0041e40000100800 */
[----:B0-----:R-:W-:Y:S02]  /*25a60*/  IMAD.MOV.U32 R65, RZ, RZ, R64 ;  /* 0x000000ffff417224 */ /* 0x001fe400078e0040 */
.L_x_20862:
[----:B0-----:R-:W-:Y:S05]  /*25a70*/  BSYNC B1 ;  /* 0x0000000000017941 */ /* 0x001fea0003800000 */
.L_x_20860:
        /* <DEDUP_REMOVED lines=12> */
.L_x_20864:
[----:B0-----:R-:W2:Y:S01]  /*25b40*/  LDL.LU R64, [R1+0x814] ;  /* 0x0008140001407983 */ /* 0x001ea20000300800 */
[----:B------:R-:W-:Y:S01]  /*25b50*/  IMAD.MOV.U32 R0, RZ, RZ, R252 ;  /* 0x000000ffff007224 */ /* 0x000fe200078e00fc */
[----:B------:R-:W-:Y:S02]  /*25b60*/  MOV R188, R195 ;  /* 0x000000c300bc7202 */ /* 0x000fe40000000f00 */
[----:B--2---:R0:W-:Y:S02]  /*25b70*/  STL [R1+0x810], R64 ;  /* 0x0008104001007387 */ /* 0x0041e40000100800 */
[----:B0-----:R-:W-:Y:S02]  /*25b80*/  IMAD.MOV.U32 R64, RZ, RZ, R71 ;  /* 0x000000ffff407224 */ /* 0x001fe400078e0047 */
.L_x_20865:
[----:B0-----:R-:W-:Y:S05]  /*25b90*/  BSYNC B1 ;  /* 0x0000000000017941 */ /* 0x001fea0003800000 */
.L_x_20863:
        /* <DEDUP_REMOVED lines=12> */
.L_x_20867:
[----:B0-----:R-:W2:Y:S01]  /*25c60*/  LDL.LU R71, [R1+0x810] ;  /* 0x0008100001477983 */ /* 0x001ea20000300800 */
[----:B------:R-:W-:Y:S01]  /*25c70*/  IMAD.MOV.U32 R252, RZ, RZ, R0 ;  /* 0x000000fffffc7224 */ /* 0x000fe200078e0000 */
[----:B------:R-:W-:Y:S02]  /*25c80*/  MOV R195, R194 ;  /* 0x000000c200c37202 */ /* 0x000fe40000000f00 */
[----:B--2---:R0:W-:Y:S02]  /*25c90*/  STL [R1+0x814], R71 ;  /* 0x0008144701007387 */ /* 0x0041e40000100800 */
[----:B0-----:R-:W-:Y:S02]  /*25ca0*/  IMAD.MOV.U32 R71, RZ, RZ, R70 ;  /* 0x000000ffff477224 */ /* 0x001fe400078e0046 */
.L_x_20868:
[----:B0-----:R-:W-:Y:S05]  /*25cb0*/  BSYNC B1 ;  /* 0x0000000000017941 */ /* 0x001fea0003800000 */
.L_x_20866:
        /* <DEDUP_REMOVED lines=12> */
.L_x_20870:
[----:B0-----:R-:W2:Y:S01]  /*25d80*/  LDL.LU R70, [R1+0x814] ;  /* 0x0008140001467983 */ /* 0x001ea20000300800 */
[----:B------:R-:W-:Y:S01]  /*25d90*/  IMAD.MOV.U32 R0, RZ, RZ, R252 ;  /* 0x000000ffff007224 */ /* 0x000fe200078e00fc */
[----:B------:R-:W-:Y:S02]  /*25da0*/  MOV R194, R193 ;  /* 0x000000c100c27202 */ /* 0x000fe40000000f00 */
[----:B--2---:R0:W-:Y:S02]  /*25db0*/  STL [R1+0x810], R70 ;  /* 0x0008104601007387 */ /* 0x0041e40000100800 */
[----:B0-----:R-:W-:Y:S02]  /*25dc0*/  IMAD.MOV.U32 R70, RZ, RZ, R69 ;  /* 0x000000ffff467224 */ /* 0x001fe400078e0045 */
.L_x_20871:
[----:B0-----:R-:W-:Y:S05]  /*25dd0*/  BSYNC B1 ;  /* 0x0000000000017941 */ /* 0x001fea0003800000 */
.L_x_20869:
        /* <DEDUP_REMOVED lines=12> */
.L_x_20873:
[----:B0-----:R-:W2:Y:S01]  /*25ea0*/  LDL.LU R69, [R1+0x810] ;  /* 0x0008100001457983 */ /* 0x001ea20000300800 */
[----:B------:R-:W-:Y:S01]  /*25eb0*/  IMAD.MOV.U32 R252, RZ, RZ, R0 ;  /* 0x000000fffffc7224 */ /* 0x000fe200078e0000 */
[----:B------:R-:W-:Y:S02]  /*25ec0*/  MOV R193, R192 ;  /* 0x000000c000c17202 */ /* 0x000fe40000000f00 */
[----:B--2---:R0:W-:Y:S02]  /*25ed0*/  STL [R1+0x814], R69 ;  /* 0x0008144501007387 */ /* 0x0041e40000100800 */
[----:B0-----:R-:W-:Y:S02]  /*25ee0*/  IMAD.MOV.U32 R69, RZ, RZ, R68 ;  /* 0x000000ffff457224 */ /* 0x001fe400078e0044 */
.L_x_20874:
[----:B0-----:R-:W-:Y:S05]  /*25ef0*/  BSYNC B1 ;  /* 0x0000000000017941 */ /* 0x001fea0003800000 */
.L_x_20872:
        /* <DEDUP_REMOVED lines=12> */
.L_x_20876:
[----:B0-----:R-:W2:Y:S01]  /*25fc0*/  LDL.LU R68, [R1+0x814] ;  /* 0x0008140001447983 */ /* 0x001ea20000300800 */
[----:B------:R-:W-:Y:S01]  /*25fd0*/  IMAD.MOV.U32 R0, RZ, RZ, R252 ;  /* 0x000000ffff007224 */ /* 0x000fe200078e00fc */
[----:B------:R-:W-:Y:S02]  /*25fe0*/  MOV R192, R199 ;  /* 0x000000c700c07202 */ /* 0x000fe40000000f00 */
[----:B--2---:R0:W-:Y:S02]  /*25ff0*/  STL [R1+0x810], R68 ;  /* 0x0008104401007387 */ /* 0x0041e40000100800 */
[----:B0-----:R-:W-:Y:S02]  /*26000*/  IMAD.MOV.U32 R68, RZ, RZ, R75 ;  /* 0x000000ffff447224 */ /* 0x001fe400078e004b */
.L_x_20877:
[----:B0-----:R-:W-:Y:S05]  /*26010*/  BSYNC B1 ;  /* 0x0000000000017941 */ /* 0x001fea0003800000 */
.L_x_20875:
        /* <DEDUP_REMOVED lines=12> */
.L_x_20879:
[----:B0-----:R-:W2:Y:S01]  /*260e0*/  LDL.LU R75, [R1+0x810] ;  /* 0x00081000014b7983 */ /* 0x001ea20000300800 */
[----:B------:R-:W-:Y:S01]  /*260f0*/  IMAD.MOV.U32 R252, RZ, RZ, R0 ;  /* 0x000000fffffc7224 */ /* 0x000fe200078e0000 */
[----:B------:R-:W-:Y:S02]  /*26100*/  MOV R199, R198 ;  /* 0x000000c600c77202 */ /* 0x000fe40000000f00 */
[----:B--2---:R0:W-:Y:S02]  /*26110*/  STL [R1+0x814], R75 ;  /* 0x0008144b01007387 */ /* 0x0041e40000100800 */
[----:B0-----:R-:W-:Y:S02]  /*26120*/  IMAD.MOV.U32 R75, RZ, RZ, R74 ;  /* 0x000000ffff4b7224 */ /* 0x001fe400078e004a */
.L_x_20880:
[----:B0-----:R-:W-:Y:S05]  /*26130*/  BSYNC B1 ;  /* 0x0000000000017941 */ /* 0x001fea0003800000 */
.L_x_20878:
        /* <DEDUP_REMOVED lines=12> */
.L_x_20882:
[----:B0-----:R-:W2:Y:S01]  /*26200*/  LDL.LU R74, [R1+0x814] ;  /* 0x00081400014a7983 */ /* 0x001ea20000300800 */
[----:B------:R-:W-:Y:S01]  /*26210*/  IMAD.MOV.U32 R0, RZ, RZ, R252 ;  /* 0x000000ffff007224 */ /* 0x000fe200078e00fc */
[----:B------:R-:W-:Y:S02]  /*26220*/  MOV R198, R197 ;  /* 0x000000c500c67202 */ /* 0x000fe40000000f00 */
[----:B--2---:R0:W-:Y:S02]  /*26230*/  STL [R1+0x810], R74 ;  /* 0x0008104a01007387 */ /* 0x0041e40000100800 */
[----:B0-----:R-:W-:Y:S02]  /*26240*/  IMAD.MOV.U32 R74, RZ, RZ, R73 ;  /* 0x000000ffff4a7224 */ /* 0x001fe400078e0049 */
.L_x_20883:
[----:B0-----:R-:W-:Y:S05]  /*26250*/  BSYNC B1 ;  /* 0x0000000000017941 */ /* 0x001fea0003800000 */
.L_x_20881:
        /* <DEDUP_REMOVED lines=12> */
.L_x_20885:
[----:B0-----:R-:W2:Y:S01]  /*26320*/  LDL.LU R73, [R1+0x810] ;  /* 0x0008100001497983 */ /* 0x001ea20000300800 */
[----:B------:R-:W-:Y:S01]  /*26330*/  IMAD.MOV.U32 R252, RZ, RZ, R0 ;  /* 0x000000fffffc7224 */ /* 0x000fe200078e0000 */
[----:B------:R-:W-:Y:S02]  /*26340*/  MOV R197, R196 ;  /* 0x000000c400c57202 */ /* 0x000fe40000000f00 */
[----:B--2---:R0:W-:Y:S02]  /*26350*/  STL [R1+0x814], R73 ;  /* 0x0008144901007387 */ /* 0x0041e40000100800 */
[----:B0-----:R-:W-:Y:S02]  /*26360*/  IMAD.MOV.U32 R73, RZ, RZ, R72 ;  /* 0x000000ffff497224 */ /* 0x001fe400078e0048 */
.L_x_20886:
[----:B0-----:R-:W-:Y:S05]  /*26370*/  BSYNC B1 ;  /* 0x0000000000017941 */ /* 0x001fea0003800000 */
.L_x_20884:
        /* <DEDUP_REMOVED lines=12> */
.L_x_20888:
[----:B0-----:R-:W2:Y:S01]  /*26440*/  LDL.LU R72, [R1+0x814] ;  /* 0x0008140001487983 */ /* 0x001ea20000300800 */
[----:B------:R-:W-:Y:S01]  /*26450*/  IMAD.MOV.U32 R0, RZ, RZ, R252 ;  /* 0x000000ffff007224 */ /* 0x000fe200078e00fc */
[----:B------:R-:W-:Y:S02]  /*26460*/  MOV R196, R203 ;  /* 0x000000cb00c47202 */ /* 0x000fe40000000f00 */
[----:B--2---:R0:W-:Y:S02]  /*26470*/  STL [R1+0x810], R72 ;  /* 0x0008104801007387 */ /* 0x0041e40000100800 */
[----:B0-----:R-:W-:Y:S02]  /*26480*/  IMAD.MOV.U32 R72, RZ, RZ, R79 ;  /* 0x000000ffff487224 */ /* 0x001fe400078e004f */
.L_x_20889:
[----:B0-----:R-:W-:Y:S05]  /*26490*/  BSYNC B1 ;  /* 0x0000000000017941 */ /* 0x001fea0003800000 */
.L_x_20887:
        /* <DEDUP_REMOVED lines=12> */
.L_x_20891:
[----:B0-----:R-:W2:Y:S01]  /*26560*/  LDL.LU R79, [R1+0x810] ;  /* 0x00081000014f7983 */ /* 0x001ea20000300800 */
[----:B------:R-:W-:Y:S01]  /*26570*/  IMAD.MOV.U32 R252, RZ, RZ, R0 ;  /* 0x000000fffffc7224 */ /* 0x000fe200078e0000 */
[----:B------:R-:W-:Y:S02]  /*26580*/  MOV R203, R202 ;  /* 0x000000ca00cb7202 */ /* 0x000fe40000000f00 */
[----:B--2---:R0:W-:Y:S02]  /*26590*/  STL [R1+0x814], R79 ;  /* 0x0008144f01007387 */ /* 0x0041e40000100800 */
[----:B0-----:R-:W-:Y:S02]  /*265a0*/  IMAD.MOV.U32 R79, RZ, RZ, R78 ;  /* 0x000000ffff4f7224 */ /* 0x001fe400078e004e */
.L_x_20892:
[----:B0-----:R-:W-:Y:S05]  /*265b0*/  BSYNC B1 ;  /* 0x0000000000017941 */ /* 0x001fea0003800000 */
.L_x_20890:
        /* <DEDUP_REMOVED lines=12> */
.L_x_20894:
[----:B0-----:R-:W2:Y:S01]  /*26680*/  LDL.LU R78, [R1+0x814] ;  /* 0x00081400014e7983 */ /* 0x001ea20000300800 */
[----:B------:R-:W-:Y:S01]  /*26690*/  IMAD.MOV.U32 R0, RZ, RZ, R252 ;  /* 0x000000ffff007224 */ /* 0x000fe200078e00fc */
[----:B------:R-:W-:Y:S02]  /*266a0*/  MOV R202, R201 ;  /* 0x000000c900ca7202 */ /* 0x000fe40000000f00 */
[----:B--2---:R0:W-:Y:S02]  /*266b0*/  STL [R1+0x810], R78 ;  /* 0x0008104e01007387 */ /* 0x0041e40000100800 */
[----:B0-----:R-:W-:Y:S02]  /*266c0*/  IMAD.MOV.U32 R78, RZ, RZ, R77 ;  /* 0x000000ffff4e7224 */ /* 0x001fe400078e004d */
.L_x_20895:
[----:B0-----:R-:W-:Y:S05]  /*266d0*/  BSYNC B1 ;  /* 0x0000000000017941 */ /* 0x001fea0003800000 */
.L_x_20893:
        /* <DEDUP_REMOVED lines=12> */
.L_x_20897:
[----:B0-----:R-:W2:Y:S01]  /*267a0*/  LDL.LU R77, [R1+0x810] ;  /* 0x00081000014d7983 */ /* 0x001ea20000300800 */
[----:B------:R-:W-:Y:S01]  /*267b0*/  IMAD.MOV.U32 R252, RZ, RZ, R0 ;  /* 0x000000fffffc7224 */ /* 0x000fe200078e0000 */
[----:B------:R-:W-:Y:S02]  /*267c0*/  MOV R201, R200 ;  /* 0x000000c800c97202 */ /* 0x000fe40000000f00 */
[----:B--2---:R0:W-:Y:S02]  /*267d0*/  STL [R1+0x814], R77 ;  /* 0x0008144d01007387 */ /* 0x0041e40000100800 */
[----:B0-----:R-:W-:Y:S02]  /*267e0*/  IMAD.MOV.U32 R77, RZ, RZ, R76 ;  /* 0x000000ffff4d7224 */ /* 0x001fe400078e004c */
.L_x_20898:
[----:B0-----:R-:W-:Y:S05]  /*267f0*/  BSYNC B1 ;  /* 0x0000000000017941 */ /* 0x001fea0003800000 */
.L_x_20896:
        /* <DEDUP_REMOVED lines=12> */
.L_x_20900:
[----:B0-----:R-:W2:Y:S01]  /*268c0*/  LDL.LU R76, [R1+0x814] ;  /* 0x00081400014c7983 */ /* 0x001ea20000300800 */
[----:B------:R-:W-:Y:S01]  /*268d0*/  IMAD.MOV.U32 R0, RZ, RZ, R252 ;  /* 0x000000ffff007224 */ /* 0x000fe200078e00fc */
[----:B------:R-:W-:Y:S02]  /*268e0*/  MOV R200, R207 ;  /* 0x000000cf00c87202 */ /* 0x000fe40000000f00 */
[----:B--2---:R0:W-:Y:S02]  /*268f0*/  STL [R1+0x810], R76 ;  /* 0x0008104c01007387 */ /* 0x0041e40000100800 */
[----:B0-----:R-:W-:Y:S02]  /*26900*/  IMAD.MOV.U32 R76, RZ, RZ, R83 ;  /* 0x000000ffff4c7224 */ /* 0x001fe400078e0053 */
.L_x_20901:
[----:B0-----:R-:W-:Y:S05]  /*26910*/  BSYNC B1 ;  /* 0x0000000000017941 */ /* 0x001fea0003800000 */
.L_x_20899:
        /* <DEDUP_REMOVED lines=12> */
.L_x_20903:
[----:B0-----:R-:W2:Y:S01]  /*269e0*/  LDL.LU R83, [R1+0x810] ;  /* 0x0008100001537983 */ /* 0x001ea20000300800 */
[----:B------:R-:W-:Y:S01]  /*269f0*/  IMAD.MOV.U32 R252, RZ, RZ, R0 ;  /* 0x000000fffffc7224 */ /* 0x000fe200078e0000 */
[----:B------:R-:W-:Y:S02]  /*26a00*/  MOV R207, R206 ;  /* 0x000000ce00cf7202 */ /* 0x000fe40000000f00 */
[----:B--2---:R0:W-:Y:S02]  /*26a10*/  STL [R1+0x814], R83 ;  /* 0x0008145301007387 */ /* 0x0041e40000100800 */
[----:B0-----:R-:W-:Y:S02]  /*26a20*/  IMAD.MOV.U32 R83, RZ, RZ, R82 ;  /* 0x000000ffff537224 */ /* 0x001fe400078e0052 */
.L_x_20904:
[----:B0-----:R-:W-:Y:S05]  /*26a30*/  BSYNC B1 ;  /* 0x0000000000017941 */ /* 0x001fea0003800000 */
.L_x_20902:
        /* <DEDUP_REMOVED lines=12> */
.L_x_20906:
[----:B0-----:R-:W2:Y:S01]  /*26b00*/  LDL.LU R82, [R1+0x814] ;  /* 0x0008140001527983 */ /* 0x001ea20000300800 */
[----:B------:R-:W-:Y:S01]  /*26b10*/  IMAD.MOV.U32 R0, RZ, RZ, R252 ;  /* 0x000000ffff007224 */ /* 0x000fe200078e00fc */
[----:B------:R-:W-:Y:S02]  /*26b20*/  MOV R206, R205 ;  /* 0x000000cd00ce7202 */ /* 0x000fe40000000f00 */
[----:B--2---:R0:W-:Y:S02]  /*26b30*/  STL [R1+0x810], R82 ;  /* 0x0008105201007387 */ /* 0x0041e40000100800 */
[----:B0-----:R-:W-:Y:S02]  /*26b40*/  IMAD.MOV.U32 R82, RZ, RZ, R81 ;  /* 0x000000ffff527224 */ /* 0x001fe400078e0051 */
.L_x_20907:
[----:B0-----:R-:W-:Y:S05]  /*26b50*/  BSYNC B1 ;  /* 0x0000000000017941 */ /* 0x001fea0003800000 */
.L_x_20905:
        /* <DEDUP_REMOVED lines=12> */
.L_x_20909:
[----:B0-----:R-:W2:Y:S01]  /*26c20*/  LDL.LU R81, [R1+0x810] ;  /* 0x0008100001517983 */ /* 0x001ea20000300800 */
[----:B------:R-:W-:Y:S01]  /*26c30*/  IMAD.MOV.U32 R252, RZ, RZ, R0 ;  /* 0x000000fffffc7224 */ /* 0x000fe200078e0000 */
[----:B------:R-:W-:Y:S02]  /*26c40*/  MOV R205, R204 ;  /* 0x000000cc00cd7202 */ /* 0x000fe40000000f00 */
[----:B--2---:R0:W-:Y:S02]  /*26c50*/  STL [R1+0x814], R81 ;  /* 0x0008145101007387 */ /* 0x0041e40000100800 */
[----:B0-----:R-:W-:Y:S02]  /*26c60*/  IMAD.MOV.U32 R81, RZ, RZ, R80 ;  /* 0x000000ffff517224 */ /* 0x001fe400078e0050 */
.L_x_20910:
[----:B0-----:R-:W-:Y:S05]  /*26c70*/  BSYNC B1 ;  /* 0x0000000000017941 */ /* 0x001fea0003800000 */
.L_x_20908:
        /* <DEDUP_REMOVED lines=12> */
.L_x_20912:
[----:B0-----:R-:W2:Y:S01]  /*26d40*/  LDL.LU R80, [R1+0x814] ;  /* 0x0008140001507983 */ /* 0x001ea20000300800 */
[----:B------:R-:W-:Y:S01]  /*26d50*/  IMAD.MOV.U32 R0, RZ, RZ, R252 ;  /* 0x000000ffff007224 */ /* 0x000fe200078e00fc */
[----:B------:R-:W-:Y:S02]  /*26d60*/  MOV R204, R211 ;  /* 0x000000d300cc7202 */ /* 0x000fe40000000f00 */
[----:B--2---:R0:W-:Y:S02]  /*26d70*/  STL [R1+0x810], R80 ;  /* 0x0008105001007387 */ /* 0x0041e40000100800 */
[----:B0-----:R-:W-:Y:S02]  /*26d80*/  IMAD.MOV.U32 R80, RZ, RZ, R87 ;  /* 0x000000ffff507224 */ /* 0x001fe400078e0057 */
.L_x_20913:
[----:B0-----:R-:W-:Y:S05]  /*26d90*/  BSYNC B1 ;  /* 0x0000000000017941 */ /* 0x001fea0003800000 */
.L_x_20911:
        /* <DEDUP_REMOVED lines=12> */
.L_x_20915:
[----:B0-----:R-:W2:Y:S01]  /*26e60*/  LDL.LU R87, [R1+0x810] ;  /* 0x0008100001577983 */ /* 0x001ea20000300800 */
[----:B------:R-:W-:Y:S01]  /*26e70*/  IMAD.MOV.U32 R252, RZ, RZ, R0 ;  /* 0x000000fffffc7224 */ /* 0x000fe200078e0000 */
[----:B------:R-:W-:Y:S02]  /*26e80*/  MOV R211, R210 ;  /* 0x000000d200d37202 */ /* 0x000fe40000000f00 */
[----:B--2---:R0:W-:Y:S02]  /*26e90*/  STL [R1+0x814], R87 ;  /* 0x0008145701007387 */ /* 0x0041e40000100800 */
[----:B0-----:R-:W-:Y:S02]  /*26ea0*/  IMAD.MOV.U32 R87, RZ, RZ, R86 ;  /* 0x000000ffff577224 */ /* 0x001fe400078e0056 */
.L_x_20916:
[----:B0-----:R-:W-:Y:S05]  /*26eb0*/  BSYNC B1 ;  /* 0x0000000000017941 */ /* 0x001fea0003800000 */
.L_x_20914:
        /* <DEDUP_REMOVED lines=12> */
.L_x_20918:
[----:B0-----:R-:W2:Y:S01]  /*26f80*/  LDL.LU R86, [R1+0x814] ;  /* 0x0008140001567983 */ /* 0x001ea20000300800 */
[----:B------:R-:W-:Y:S01]  /*26f90*/  IMAD.MOV.U32 R0, RZ, RZ, R252 ;  /* 0x000000ffff007224 */ /* 0x000fe200078e00fc */
[----:B------:R-:W-:Y:S02]  /*26fa0*/  MOV R210, R209 ;  /* 0x000000d100d27202 */ /* 0x000fe40000000f00 */
[----:B--2---:R0:W-:Y:S02]  /*26fb0*/  STL [R1+0x810], R86 ;  /* 0x0008105601007387 */ /* 0x0041e40000100800 */
[----:B0-----:R-:W-:Y:S02]  /*26fc0*/  IMAD.MOV.U32 R86, RZ, RZ, R85 ;  /* 0x000000ffff567224 */ /* 0x001fe400078e0055 */
.L_x_20919:
[----:B0-----:R-:W-:Y:S05]  /*26fd0*/  BSYNC B1 ;  /* 0x0000000000017941 */ /* 0x001fea0003800000 */
.L_x_20917:
        /* <DEDUP_REMOVED lines=12> */
.L_x_20921:
[----:B0-----:R-:W2:Y:S01]  /*270a0*/  LDL.LU R85, [R1+0x810] ;  /* 0x0008100001557983 */ /* 0x001ea20000300800 */
[----:B------:R-:W-:Y:S01]  /*270b0*/  IMAD.MOV.U32 R252, RZ, RZ, R0 ;  /* 0x000000fffffc7224 */ /* 0x000fe200078e0000 */
[----:B------:R-:W-:Y:S02]  /*270c0*/  MOV R209, R208 ;  /* 0x000000d000d17202 */ /* 0x000fe40000000f00 */
[----:B--2---:R0:W-:Y:S02]  /*270d0*/  STL [R1+0x814], R85 ;  /* 0x0008145501007387 */ /* 0x0041e40000100800 */
[----:B0-----:R-:W-:Y:S02]  /*270e0*/  IMAD.MOV.U32 R85, RZ, RZ, R84 ;  /* 0x000000ffff557224 */ /* 0x001fe400078e0054 */
.L_x_20922:
[----:B0-----:R-:W-:Y:S05]  /*270f0*/  BSYNC B1 ;  /* 0x0000000000017941 */ /* 0x001fea0003800000 */
.L_x_20920:
        /* <DEDUP_REMOVED lines=12> */
.L_x_20924:
[----:B0-----:R-:W2:Y:S01]  /*271c0*/  LDL.LU R84, [R1+0x814] ;  /* 0x0008140001547983 */ /* 0x001ea20000300800 */
[----:B------:R-:W-:Y:S01]  /*271d0*/  IMAD.MOV.U32 R0, RZ, RZ, R252 ;  /* 0x000000ffff007224 */ /* 0x000fe200078e00fc */
[----:B------:R-:W-:Y:S02]  /*271e0*/  MOV R208, R215 ;  /* 0x000000d700d07202 */ /* 0x000fe40000000f00 */
[----:B--2---:R0:W-:Y:S02]  /*271f0*/  STL [R1+0x810], R84 ;  /* 0x0008105401007387 */ /* 0x0041e40000100800 */
[----:B0-----:R-:W-:Y:S02]  /*27200*/  IMAD.MOV.U32 R84, RZ, RZ, R91 ;  /* 0x000000ffff547224 */ /* 0x001fe400078e005b */
.L_x_20925:
[----:B0-----:R-:W-:Y:S05]  /*27210*/  BSYNC B1 ;  /* 0x0000000000017941 */ /* 0x001fea0003800000 */
.L_x_20923:
        /* <DEDUP_REMOVED lines=12> */
.L_x_20927:
[----:B0-----:R-:W2:Y:S01]  /*272e0*/  LDL.LU R91, [R1+0x810] ;  /* 0x00081000015b7983 */ /* 0x001ea20000300800 */
[----:B------:R-:W-:Y:S01]  /*272f0*/  IMAD.MOV.U32 R252, RZ, RZ, R0 ;  /* 0x000000fffffc7224 */ /* 0x000fe200078e0000 */
[----:B------:R-:W-:Y:S02]  /*27300*/  MOV R215, R214 ;  /* 0x000000d600d77202 */ /* 0x000fe40000000f00 */
[----:B--2---:R0:W-:Y:S02]  /*27310*/  STL [R1+0x814], R91 ;  /* 0x0008145b01007387 */ /* 0x0041e40000100800 */
[----:B0-----:R-:W-:Y:S02]  /*27320*/  IMAD.MOV.U32 R91, RZ, RZ, R90 ;  /* 0x000000ffff5b7224 */ /* 0x001fe400078e005a */
.L_x_20928:
[----:B0-----:R-:W-:Y:S05]  /*27330*/  BSYNC B1 ;  /* 0x0000000000017941 */ /* 0x001fea0003800000 */
.L_x_20926:
        /* <DEDUP_REMOVED lines=12> */
.L_x_20930:
[----:B0-----:R-:W2:Y:S01]  /*27400*/  LDL.LU R90, [R1+0x814] ;  /* 0x00081400015a7983 */ /* 0x001ea20000300800 */
[----:B------:R-:W-:Y:S01]  /*27410*/  IMAD.MOV.U32 R0, RZ, RZ, R252 ;  /* 0x000000ffff007224 */ /* 0x000fe200078e00fc */
[----:B------:R-:W-:Y:S02]  /*27420*/  MOV R214, R213 ;  /* 0x000000d500d67202 */ /* 0x000fe40000000f00 */
[----:B--2---:R0:W-:Y:S02]  /*27430*/  STL [R1+0x810], R90 ;  /* 0x0008105a01007387 */ /* 0x0041e40000100800 */
[----:B0-----:R-:W-:Y:S02]  /*27440*/  IMAD.MOV.U32 R90, RZ, RZ, R89 ;  /* 0x000000ffff5a7224 */ /* 0x001fe400078e0059 */
.L_x_20931:
[----:B0-----:R-:W-:Y:S05]  /*27450*/  BSYNC B1 ;  /* 0x0000000000017941 */ /* 0x001fea0003800000 */
.L_x_20929:
        /* <DEDUP_REMOVED lines=12> */
.L_x_20933:
[----:B0-----:R-:W2:Y:S01]  /*27520*/  LDL.LU R89, [R1+0x810] ;  /* 0x0008100001597983 */ /* 0x001ea20000300800 */
[----:B------:R-:W-:Y:S01]  /*27530*/  IMAD.MOV.U32 R252, RZ, RZ, R0 ;  /* 0x000000fffffc7224 */ /* 0x000fe200078e0000 */
[----:B------:R-:W-:Y:S02]  /*27540*/  MOV R213, R212 ;  /* 0x000000d400d57202 */ /* 0x000fe40000000f00 */
[----:B--2---:R0:W-:Y:S02]  /*27550*/  STL [R1+0x814], R89 ;  /* 0x0008145901007387 */ /* 0x0041e40000100800 */
[----:B0-----:R-:W-:Y:S02]  /*27560*/  IMAD.MOV.U32 R89, RZ, RZ, R88 ;  /* 0x000000ffff597224 */ /* 0x001fe400078e0058 */
.L_x_20934:
[----:B0-----:R-:W-:Y:S05]  /*27570*/  BSYNC B1 ;  /* 0x0000000000017941 */ /* 0x001fea0003800000 */
.L_x_20932:
        /* <DEDUP_REMOVED lines=12> */
.L_x_20936:
[----:B0-----:R-:W2:Y:S01]  /*27640*/  LDL.LU R88, [R1+0x814] ;  /* 0x0008140001587983 */ /* 0x001ea20000300800 */
[----:B------:R-:W-:Y:S01]  /*27650*/  IMAD.MOV.U32 R0, RZ, RZ, R252 ;  /* 0x000000ffff007224 */ /* 0x000fe200078e00fc */
[----:B------:R-:W-:Y:S02]  /*27660*/  MOV R212, R219 ;  /* 0x000000db00d47202 */ /* 0x000fe40000000f00 */
[----:B--2---:R0:W-:Y:S02]  /*27670*/  STL [R1+0x810], R88 ;  /* 0x0008105801007387 */ /* 0x0041e40000100800 */
[----:B0-----:R-:W-:Y:S02]  /*27680*/  IMAD.MOV.U32 R88, RZ, RZ, R95 ;  /* 0x000000ffff587224 */ /* 0x001fe400078e005f */
.L_x_20937:
[----:B0-----:R-:W-:Y:S05]  /*27690*/  BSYNC B1 ;  /* 0x0000000000017941 */ /* 0x001fea0003800000 */
.L_x_20935:
        /* <DEDUP_REMOVED lines=12> */
.L_x_20939:
[----:B0-----:R-:W2:Y:S01]  /*27760*/  LDL.LU R95, [R1+0x810] ;  /* 0x00081000015f7983 */ /* 0x001ea20000300800 */
[----:B------:R-:W-:Y:S01]  /*27770*/  IMAD.MOV.U32 R252, RZ, RZ, R0 ;  /* 0x000000fffffc7224 */ /* 0x000fe200078e0000 */
[----:B------:R-:W-:Y:S02]  /*27780*/  MOV R219, R218 ;  /* 0x000000da00db7202 */ /* 0x000fe40000000f00 */
[----:B--2---:R0:W-:Y:S02]  /*27790*/  STL [R1+0x814], R95 ;  /* 0x0008145f01007387 */ /* 0x0041e40000100800 */
[----:B0-----:R-:W-:Y:S02]  /*277a0*/  IMAD.MOV.U32 R95, RZ, RZ, R94 ;  /* 0x000000ffff5f7224 */ /* 0x001fe400078e005e */
.L_x_20940:
[----:B0-----:R-:W-:Y:S05]  /*277b0*/  BSYNC B1 ;  /* 0x0000000000017941 */ /* 0x001fea0003800000 */
.L_x_20938:
        /* <DEDUP_REMOVED lines=12> */
.L_x_20942:
[----:B0-----:R-:W2:Y:S01]  /*27880*/  LDL.LU R94, [R1+0x814] ;  /* 0x00081400015e7983 */ /* 0x001ea20000300800 */
[----:B------:R-:W-:Y:S01]  /*27890*/  IMAD.MOV.U32 R0, RZ, RZ, R252 ;  /* 0x000000ffff007224 */ /* 0x000fe200078e00fc */
[----:B------:R-:W-:Y:S02]  /*278a0*/  MOV R218, R217 ;  /* 0x000000d900da7202 */ /* 0x000fe40000000f00 */
[----:B--2---:R0:W-:Y:S02]  /*278b0*/  STL [R1+0x810], R94 ;  /* 0x0008105e01007387 */ /* 0x0041e40000100800 */
[----:B0-----:R-:W-:Y:S02]  /*278c0*/  IMAD.MOV.U32 R94, RZ, RZ, R93 ;  /* 0x000000ffff5e7224 */ /* 0x001fe400078e005d */
.L_x_20943:
[----:B0-----:R-:W-:Y:S05]  /*278d0*/  BSYNC B1 ;  /* 0x0000000000017941 */ /* 0x001fea0003800000 */
.L_x_20941:
        /* <DEDUP_REMOVED lines=12> */
.L_x_20945:
[----:B0-----:R-:W2:Y:S01]  /*279a0*/  LDL.LU R93, [R1+0x810] ;  /* 0x00081000015d7983 */ /* 0x001ea20000300800 */
[----:B------:R-:W-:Y:S01]  /*279b0*/  IMAD.MOV.U32 R252, RZ, RZ, R0 ;  /* 0x000000fffffc7224 */ /* 0x000fe200078e0000 */
[----:B------:R-:W-:Y:S02]  /*279c0*/  MOV R217, R216 ;  /* 0x000000d800d97202 */ /* 0x000fe40000000f00 */
[----:B--2---:R0:W-:Y:S02]  /*279d0*/  STL [R1+0x814], R93 ;  /* 0x0008145d01007387 */ /* 0x0041e40000100800 */
[----:B0-----:R-:W-:Y:S02]  /*279e0*/  IMAD.MOV.U32 R93, RZ, RZ, R92 ;  /* 0x000000ffff5d7224 */ /* 0x001fe400078e005c */
.L_x_20946:
[----:B0-----:R-:W-:Y:S05]  /*279f0*/  BSYNC B1 ;  /* 0x0000000000017941 */ /* 0x001fea0003800000 */
.L_x_20944:
        /* <DEDUP_REMOVED lines=12> */
.L_x_20948:
[----:B0-----:R-:W2:Y:S01]  /*27ac0*/  LDL.LU R92, [R1+0x814] ;  /* 0x00081400015c7983 */ /* 0x001ea20000300800 */
[----:B------:R-:W-:Y:S01]  /*27ad0*/  IMAD.MOV.U32 R0, RZ, RZ, R252 ;  /* 0x000000ffff007224 */ /* 0x000fe200078e00fc */
[----:B------:R-:W-:Y:S02]  /*27ae0*/  MOV R216, R223 ;  /* 0x000000df00d87202 */ /* 0x000fe40000000f00 */
[----:B--2---:R0:W-:Y:S02]  /*27af0*/  STL [R1+0x810], R92 ;  /* 0x0008105c01007387 */ /* 0x0041e40000100800 */
[----:B0-----:R-:W-:Y:S02]  /*27b00*/  IMAD.MOV.U32 R92, RZ, RZ, R99 ;  /* 0x000000ffff5c7224 */ /* 0x001fe400078e0063 */
.L_x_20949:
[----:B0-----:R-:W-:Y:S05]  /*27b10*/  BSYNC B1 ;  /* 0x0000000000017941 */ /* 0x001fea0003800000 */
.L_x_20947:
        /* <DEDUP_REMOVED lines=12> */
.L_x_20951:
[----:B0-----:R-:W2:Y:S01]  /*27be0*/  LDL.LU R99, [R1+0x810] ;  /* 0x0008100001637983 */ /* 0x001ea20000300800 */
[----:B------:R-:W-:Y:S01]  /*27bf0*/  IMAD.MOV.U32 R252, RZ, RZ, R0 ;  /* 0x000000fffffc7224 */ /* 0x000fe200078e0000 */
[----:B------:R-:W-:Y:S02]  /*27c00*/  MOV R223, R222 ;  /* 0x000000de00df7202 */ /* 0x000fe40000000f00 */
[----:B--2---:R0:W-:Y:S02]  /*27c10*/  STL [R1+0x814], R99 ;  /* 0x0008146301007387 */ /* 0x0041e40000100800 */
[----:B0-----:R-:W-:Y:S02]  /*27c20*/  IMAD.MOV.U32 R99, RZ, RZ, R98 ;  /* 0x000000ffff637224 */ /* 0x001fe400078e0062 */
.L_x_20952:
[----:B0-----:R-:W-:Y:S05]  /*27c30*/  BSYNC B1 ;  /* 0x0000000000017941 */ /* 0x001fea0003800000 */
.L_x_20950:
        /* <DEDUP_REMOVED lines=12> */
.L_x_20954:
[----:B0-----:R-:W2:Y:S01]  /*27d00*/  LDL.LU R98, [R1+0x814] ;  /* 0x0008140001627983 */ /* 0x001ea20000300800 */
[----:B------:R-:W-:Y:S01]  /*27d10*/  IMAD.MOV.U32 R0, RZ, RZ, R252 ;  /* 0x000000ffff007224 */ /* 0x000fe200078e00fc */
[----:B------:R-:W-:Y:S02]  /*27d20*/  MOV R222, R221 ;  /* 0x000000dd00de7202 */ /* 0x000fe40000000f00 */
[----:B--2---:R0:W-:Y:S02]  /*27d30*/  STL [R1+0x810], R98 ;  /* 0x0008106201007387 */ /* 0x0041e40000100800 */
[----:B0-----:R-:W-:Y:S02]  /*27d40*/  IMAD.MOV.U32 R98, RZ, RZ, R97 ;  /* 0x000000ffff627224 */ /* 0x001fe400078e0061 */
.L_x_20955:
[----:B0-----:R-:W-:Y:S05]  /*27d50*/  BSYNC B1 ;  /* 0x0000000000017941 */ /* 0x001fea0003800000 */
.L_x_20953:
        /* <DEDUP_REMOVED lines=12> */
.L_x_20957:
[----:B0-----:R-:W2:Y:S01]  /*27e20*/  LDL.LU R97, [R1+0x810] ;  /* 0x0008100001617983 */ /* 0x001ea20000300800 */
[----:B------:R-:W-:Y:S01]  /*27e30*/  IMAD.MOV.U32 R252, RZ, RZ, R0 ;  /* 0x000000fffffc7224 */ /* 0x000fe200078e0000 */
[----:B------:R-:W-:Y:S02]  /*27e40*/  MOV R221, R220 ;  /* 0x000000dc00dd7202 */ /* 0x000fe40000000f00 */
[----:B--2---:R0:W-:Y:S02]  /*27e50*/  STL [R1+0x814], R97 ;  /* 0x0008146101007387 */ /* 0x0041e40000100800 */
[----:B0-----:R-:W-:Y:S02]  /*27e60*/  IMAD.MOV.U32 R97, RZ, RZ, R96 ;  /* 0x000000ffff617224 */ /* 0x001fe400078e0060 */
.L_x_20958:
[----:B0-----:R-:W-:Y:S05]  /*27e70*/  BSYNC B1 ;  /* 0x0000000000017941 */ /* 0x001fea0003800000 */
.L_x_20956:
        /* <DEDUP_REMOVED lines=12> */
.L_x_20960:
[----:B0-----:R-:W2:Y:S01]  /*27f40*/  LDL.LU R96, [R1+0x814] ;  /* 0x0008140001607983 */ /* 0x001ea20000300800 */
[----:B------:R-:W-:Y:S01]  /*27f50*/  IMAD.MOV.U32 R0, RZ, RZ, R252 ;  /* 0x000000ffff007224 */ /* 0x000fe200078e00fc */
[----:B------:R-:W-:Y:S02]  /*27f60*/  MOV R220, R227 ;  /* 0x000000e300dc7202 */ /* 0x000fe40000000f00 */
[----:B--2---:R0:W-:Y:S02]  /*27f70*/  STL [R1+0x810], R96 ;  /* 0x0008106001007387 */ /* 0x0041e40000100800 */
[----:B0-----:R-:W-:Y:S02]  /*27f80*/  IMAD.MOV.U32 R96, RZ, RZ, R103 ;  /* 0x000000ffff607224 */ /* 0x001fe400078e0067 */
.L_x_20961:
[----:B0-----:R-:W-:Y:S05]  /*27f90*/  BSYNC B1 ;  /* 0x0000000000017941 */ /* 0x001fea0003800000 */
.L_x_20959:
        /* <DEDUP_REMOVED lines=12> */
.L_x_20963:
[----:B0-----:R-:W2:Y:S01]  /*28060*/  LDL.LU R103, [R1+0x810] ;  /* 0x0008100001677983 */ /* 0x001ea20000300800 */
[----:B------:R-:W-:Y:S01]  /*28070*/  IMAD.MOV.U32 R252, RZ, RZ, R0 ;  /* 0x000000fffffc7224 */ /* 0x000fe200078e0000 */
[----:B------:R-:W-:Y:S02]  /*28080*/  MOV R227, R226 ;  /* 0x000000e200e37202 */ /* 0x000fe40000000f00 */
[----:B--2---:R0:W-:Y:S02]  /*28090*/  STL [R1+0x814], R103 ;  /* 0x0008146701007387 */ /* 0x0041e40000100800 */
[----:B0-----:R-:W-:Y:S02]  /*280a0*/  IMAD.MOV.U32 R103, RZ, RZ, R102 ;  /* 0x000000ffff677224 */ /* 0x001fe400078e0066 */
.L_x_20964:
[----:B0-----:R-:W-:Y:S05]  /*280b0*/  BSYNC B1 ;  /* 0x0000000000017941 */ /* 0x001fea0003800000 */
.L_x_20962:
        /* <DEDUP_REMOVED lines=12> */
.L_x_20966:
[----:B0-----:R-:W2:Y:S01]  /*28180*/  LDL.LU R102, [R1+0x814] ;  /* 0x0008140001667983 */ /* 0x001ea20000300800 */
[----:B------:R-:W-:Y:S01]  /*28190*/  IMAD.MOV.U32 R0, RZ, RZ, R252 ;  /* 0x000000ffff007224 */ /* 0x000fe200078e00fc */
[----:B------:R-:W-:Y:S02]  /*281a0*/  MOV R226, R225 ;  /* 0x000000e100e27202 */ /* 0x000fe40000000f00 */
[----:B--2---:R0:W-:Y:S02]  /*281b0*/  STL [R1+0x810], R102 ;  /* 0x0008106601007387 */ /* 0x0041e40000100800 */
[----:B0-----:R-:W-:Y:S02]  /*281c0*/  IMAD.MOV.U32 R102, RZ, RZ, R101 ;  /* 0x000000ffff667224 */ /* 0x001fe400078e0065 */
.L_x_20967:
[----:B0-----:R-:W-:Y:S05]  /*281d0*/  BSYNC B1 ;  /* 0x0000000000017941 */ /* 0x001fea0003800000 */
.L_x_20965:
        /* <DEDUP_REMOVED lines=12> */
.L_x_20969:
[----:B0-----:R-:W2:Y:S01]  /*282a0*/  LDL.LU R101, [R1+0x810] ;  /* 0x0008100001657983 */ /* 0x001ea20000300800 */
[----:B------:R-:W-:Y:S01]  /*282b0*/  IMAD.MOV.U32 R252, RZ, RZ, R0 ;  /* 0x000000fffffc7224 */ /* 0x000fe200078e0000 */
[----:B------:R-:W-:Y:S02]  /*282c0*/  MOV R225, R224 ;  /* 0x000000e000e17202 */ /* 0x000fe40000000f00 */
[----:B--2---:R0:W-:Y:S02]  /*282d0*/  STL [R1+0x814], R101 ;  /* 0x0008146501007387 */ /* 0x0041e40000100800 */
[----:B0-----:R-:W-:Y:S02]  /*282e0*/  IMAD.MOV.U32 R101, RZ, RZ, R100 ;  /* 0x000000ffff657224 */ /* 0x001fe400078e0064 */
.L_x_20970:
[----:B0-----:R-:W-:Y:S05]  /*282f0*/  BSYNC B1 ;  /* 0x0000000000017941 */ /* 0x001fea0003800000 */
.L_x_20968:
        /* <DEDUP_REMOVED lines=12> */
.L_x_20972:
[----:B0-----:R-:W2:Y:S01]  /*283c0*/  LDL.LU R100, [R1+0x814] ;  /* 0x0008140001647983 */ /* 0x001ea20000300800 */
[----:B------:R-:W-:Y:S01]  /*283d0*/  IMAD.MOV.U32 R0, RZ, RZ, R252 ;  /* 0x000000ffff007224 */ /* 0x000fe200078e00fc */
[----:B------:R-:W-:Y:S02]  /*283e0*/  MOV R224, R231 ;  /* 0x000000e700e07202 */ /* 0x000fe40000000f00 */
[----:B--2---:R0:W-:Y:S02]  /*283f0*/  STL [R1+0x810], R100 ;  /* 0x0008106401007387 */ /* 0x0041e40000100800 */
[----:B0-----:R-:W-:Y:S02]  /*28400*/  IMAD.MOV.U32 R100, RZ, RZ, R107 ;  /* 0x000000ffff647224 */ /* 0x001fe400078e006b */
.L_x_20973:
[----:B0-----:R-:W-:Y:S05]  /*28410*/  BSYNC B1 ;  /* 0x0000000000017941 */ /* 0x001fea0003800000 */
.L_x_20971:
        /* <DEDUP_REMOVED lines=12> */
.L_x_20975:
[----:B0-----:R-:W2:Y:S01]  /*284e0*/  LDL.LU R107, [R1+0x810] ;  /* 0x00081000016b7983 */ /* 0x001ea20000300800 */
[----:B------:R-:W-:Y:S01]  /*284f0*/  IMAD.MOV.U32 R252, RZ, RZ, R0 ;  /* 0x000000fffffc7224 */ /* 0x000fe200078e0000 */
[----:B------:R-:W-:Y:S02]  /*28500*/  MOV R231, R230 ;  /* 0x000000e600e77202 */ /* 0x000fe40000000f00 */
[----:B--2---:R0:W-:Y:S02]  /*28510*/  STL [R1+0x814], R107 ;  /* 0x0008146b01007387 */ /* 0x0041e40000100800 */
[----:B0-----:R-:W-:Y:S02]  /*28520*/  IMAD.MOV.U32 R107, RZ, RZ, R106 ;  /* 0x000000ffff6b7224 */ /* 0x001fe400078e006a */
.L_x_20976:
[----:B0-----:R-:W-:Y:S05]  /*28530*/  BSYNC B1 ;  /* 0x0000000000017941 */ /* 0x001fea0003800000 */
.L_x_20974:
        /* <DEDUP_REMOVED lines=12> */
.L_x_20978:
[----:B0-----:R-:W2:Y:S01]  /*28600*/  LDL.LU R106, [R1+0x814] ;  /* 0x00081400016a7983 */ /* 0x001ea20000300800 */
[----:B------:R-:W-:Y:S01]  /*28610*/  IMAD.MOV.U32 R0, RZ, RZ, R252 ;  /* 0x000000ffff007224 */ /* 0x000fe200078e00fc */
[----:B------:R-:W-:Y:S02]  /*28620*/  MOV R230, R229 ;  /* 0x000000e500e67202 */ /* 0x000fe40000000f00 */
[----:B--2---:R0:W-:Y:S02]  /*28630*/  STL [R1+0x810], R106 ;  /* 0x0008106a01007387 */ /* 0x0041e40000100800 */
[----:B0-----:R-:W-:Y:S02]  /*28640*/  IMAD.MOV.U32 R106, RZ, RZ, R105 ;  /* 0x000000ffff6a7224 */ /* 0x001fe400078e0069 */
.L_x_20979:
[----:B0-----:R-:W-:Y:S05]  /*28650*/  BSYNC B1 ;  /* 0x0000000000017941 */ /* 0x001fea0003800000 */
.L_x_20977:
        /* <DEDUP_REMOVED lines=12> */
.L_x_20981:
[----:B0-----:R-:W2:Y:S01]  /*28720*/  LDL.LU R105, [R1+0x810] ;  /* 0x0008100001697983 */ /* 0x001ea20000300800 */
[----:B------:R-:W-:Y:S01]  /*28730*/  IMAD.MOV.U32 R252, RZ, RZ, R0 ;  /* 0x000000fffffc7224 */ /* 0x000fe200078e0000 */
[----:B------:R-:W-:Y:S02]  /*28740*/  MOV R229, R228 ;  /* 0x000000e400e57202 */ /* 0x000fe40000000f00 */
[----:B--2---:R0:W-:Y:S02]  /*28750*/  STL [R1+0x814], R105 ;  /* 0x0008146901007387 */ /* 0x0041e40000100800 */
[----:B0-----:R-:W-:Y:S02]  /*28760*/  IMAD.MOV.U32 R105, RZ, RZ, R104 ;  /* 0x000000ffff697224 */ /* 0x001fe400078e0068 */
.L_x_20982:
[----:B0-----:R-:W-:Y:S05]  /*28770*/  BSYNC B1 ;  /* 0x0000000000017941 */ /* 0x001fea0003800000 */
.L_x_20980:
        /* <DEDUP_REMOVED lines=12> */
.L_x_20984:
[----:B0-----:R-:W2:Y:S01]  /*28840*/  LDL.LU R104, [R1+0x814] ;  /* 0x0008140001687983 */ /* 0x001ea20000300800 */
[----:B------:R-:W-:Y:S01]  /*28850*/  IMAD.MOV.U32 R0, RZ, RZ, R252 ;  /* 0x000000ffff007224 */ /* 0x000fe200078e00fc */
[----:B------:R-:W-:Y:S02]  /*28860*/  MOV R228, R235 ;  /* 0x000000eb00e47202 */ /* 0x000fe40000000f00 */
[----:B--2---:R0:W-:Y:S02]  /*28870*/  STL [R1+0x810], R104 ;  /* 0x0008106801007387 */ /* 0x0041e40000100800 */
[----:B0-----:R-:W-:Y:S02]  /*28880*/  IMAD.MOV.U32 R104, RZ, RZ, R111 ;  /* 0x000000ffff687224 */ /* 0x001fe400078e006f */
.L_x_20985:
[----:B0-----:R-:W-:Y:S05]  /*28890*/  BSYNC B1 ;  /* 0x0000000000017941 */ /* 0x001fea0003800000 */
.L_x_20983:
        /* <DEDUP_REMOVED lines=12> */
.L_x_20987:
[----:B0-----:R-:W2:Y:S01]  /*28960*/  LDL.LU R111, [R1+0x810] ;  /* 0x00081000016f7983 */ /* 0x001ea20000300800 */
[----:B------:R-:W-:Y:S01]  /*28970*/  IMAD.MOV.U32 R252, RZ, RZ, R0 ;  /* 0x000000fffffc7224 */ /* 0x000fe200078e0000 */
[----:B------:R-:W-:Y:S02]  /*28980*/  MOV R235, R234 ;  /* 0x000000ea00eb7202 */ /* 0x000fe40000000f00 */
[----:B--2---:R0:W-:Y:S02]  /*28990*/  STL [R1+0x814], R111 ;  /* 0x0008146f01007387 */ /* 0x0041e40000100800 */
[----:B0-----:R-:W-:Y:S02]  /*289a0*/  IMAD.MOV.U32 R111, RZ, RZ, R110 ;  /* 0x000000ffff6f7224 */ /* 0x001fe400078e006e */
.L_x_20988:
[----:B0-----:R-:W-:Y:S05]  /*289b0*/  BSYNC B1 ;  /* 0x0000000000017941 */ /* 0x001fea0003800000 */
.L_x_20986:
        /* <DEDUP_REMOVED lines=12> */
.L_x_20990:
[----:B0-----:R-:W2:Y:S01]  /*28a80*/  LDL.LU R110, [R1+0x814] ;  /* 0x00081400016e7983 */ /* 0x001ea20000300800 */
[----:B------:R-:W-:Y:S01]  /*28a90*/  IMAD.MOV.U32 R0, RZ, RZ, R252 ;  /* 0x000000ffff007224 */ /* 0x000fe200078e00fc */
[----:B------:R-:W-:Y:S02]  /*28aa0*/  MOV R234, R233 ;  /* 0x000000e900ea7202 */ /* 0x000fe40000000f00 */
[----:B--2---:R0:W-:Y:S02]  /*28ab0*/  STL [R1+0x810], R110 ;  /* 0x0008106e01007387 */ /* 0x0041e40000100800 */
[----:B0-----:R-:W-:Y:S02]  /*28ac0*/  IMAD.MOV.U32 R110, RZ, RZ, R109 ;  /* 0x000000ffff6e7224 */ /* 0x001fe400078e006d */
.L_x_20991:
[----:B0-----:R-:W-:Y:S05]  /*28ad0*/  BSYNC B1 ;  /* 0x0000000000017941 */ /* 0x001fea0003800000 */
.L_x_20989:
        /* <DEDUP_REMOVED lines=12> */
.L_x_20993:
[----:B0-----:R-:W2:Y:S01]  /*28ba0*/  LDL.LU R109, [R1+0x810] ;  /* 0x00081000016d7983 */ /* 0x001ea20000300800 */
[----:B------:R-:W-:Y:S01]  /*28bb0*/  IMAD.MOV.U32 R252, RZ, RZ, R0 ;  /* 0x000000fffffc7224 */ /* 0x000fe200078e0000 */
[----:B------:R-:W-:Y:S02]  /*28bc0*/  MOV R233, R232 ;  /* 0x000000e800e97202 */ /* 0x000fe40000000f00 */
[----:B--2---:R0:W-:Y:S02]  /*28bd0*/  STL [R1+0x814], R109 ;  /* 0x0008146d01007387 */ /* 0x0041e40000100800 */
[----:B0-----:R-:W-:Y:S02]  /*28be0*/  IMAD.MOV.U32 R109, RZ, RZ, R108 ;  /* 0x000000ffff6d7224 */ /* 0x001fe400078e006c */
.L_x_20994:
[----:B0-----:R-:W-:Y:S05]  /*28bf0*/  BSYNC B1 ;  /* 0x0000000000017941 */ /* 0x001fea0003800000 */
.L_x_20992:
        /* <DEDUP_REMOVED lines=12> */
.L_x_20996:
[----:B0-----:R-:W2:Y:S01]  /*28cc0*/  LDL.LU R108, [R1+0x814] ;  /* 0x00081400016c7983 */ /* 0x001ea20000300800 */
[----:B------:R-:W-:Y:S01]  /*28cd0*/  IMAD.MOV.U32 R0, RZ, RZ, R252 ;  /* 0x000000ffff007224 */ /* 0x000fe200078e00fc */
[----:B------:R-:W-:Y:S02]  /*28ce0*/  MOV R232, R239 ;  /* 0x000000ef00e87202 */ /* 0x000fe40000000f00 */
[----:B--2---:R0:W-:Y:S02]  /*28cf0*/  STL [R1+0x810], R108 ;  /* 0x0008106c01007387 */ /* 0x0041e40000100800 */
[----:B0-----:R-:W-:Y:S02]  /*28d00*/  IMAD.MOV.U32 R108, RZ, RZ, R115 ;  /* 0x000000ffff6c7224 */ /* 0x001fe400078e0073 */
.L_x_20997:
[----:B0-----:R-:W-:Y:S05]  /*28d10*/  BSYNC B1 ;  /* 0x0000000000017941 */ /* 0x001fea0003800000 */
.L_x_20995:
        /* <DEDUP_REMOVED lines=12> */
.L_x_20999:
[----:B0-----:R-:W2:Y:S01]  /*28de0*/  LDL.LU R115, [R1+0x810] ;  /* 0x0008100001737983 */ /* 0x001ea20000300800 */
[----:B------:R-:W-:Y:S01]  /*28df0*/  IMAD.MOV.U32 R252, RZ, RZ, R0 ;  /* 0x000000fffffc7224 */ /* 0x000fe200078e0000 */
[----:B------:R-:W-:Y:S02]  /*28e00*/  MOV R239, R238 ;  /* 0x000000ee00ef7202 */ /* 0x000fe40000000f00 */
[----:B--2---:R0:W-:Y:S02]  /*28e10*/  STL [R1+0x814], R115 ;  /* 0x0008147301007387 */ /* 0x0041e40000100800 */
[----:B0-----:R-:W-:Y:S02]  /*28e20*/  IMAD.MOV.U32 R115, RZ, RZ, R114 ;  /* 0x000000ffff737224 */ /* 0x001fe400078e0072 */
.L_x_21000:
[----:B0-----:R-:W-:Y:S05]  /*28e30*/  BSYNC B1 ;  /* 0x0000000000017941 */ /* 0x001fea0003800000 */
.L_x_20998:
        /* <DEDUP_REMOVED lines=12> */
.L_x_21002:
[----:B0-----:R-:W2:Y:S01]  /*28f00*/  LDL.LU R114, [R1+0x814] ;  /* 0x0008140001727983 */ /* 0x001ea20000300800 */
[----:B------:R-:W-:Y:S01]  /*28f10*/  IMAD.MOV.U32 R0, RZ, RZ, R252 ;  /* 0x000000ffff007224 */ /* 0x000fe200078e00fc */
[----:B------:R-:W-:Y:S02]  /*28f20*/  MOV R238, R237 ;  /* 0x000000ed00ee7202 */ /* 0x000fe40000000f00 */
[----:B--2---:R0:W-:Y:S02]  /*28f30*/  STL [R1+0x810], R114 ;  /* 0x0008107201007387 */ /* 0x0041e40000100800 */
[----:B0-----:R-:W-:Y:S02]  /*28f40*/  IMAD.MOV.U32 R114, RZ, RZ, R113 ;  /* 0x000000ffff727224 */ /* 0x001fe400078e0071 */
.L_x_21003:
[----:B0-----:R-:W-:Y:S05]  /*28f50*/  BSYNC B1 ;  /* 0x0000000000017941 */ /* 0x001fea0003800000 */
.L_x_21001:
        /* <DEDUP_REMOVED lines=12> */
.L_x_21005:
[----:B0-----:R-:W2:Y:S01]  /*29020*/  LDL.LU R113, [R1+0x810] ;  /* 0x0008100001717983 */ /* 0x001ea20000300800 */
[----:B------:R-:W-:Y:S01]  /*29030*/  IMAD.MOV.U32 R252, RZ, RZ, R0 ;  /* 0x000000fffffc7224 */ /* 0x000fe200078e0000 */
[----:B------:R-:W-:Y:S02]  /*29040*/  MOV R237, R236 ;  /* 0x000000ec00ed7202 */ /* 0x000fe40000000f00 */
[----:B--2---:R0:W-:Y:S02]  /*29050*/  STL [R1+0x814], R113 ;  /* 0x0008147101007387 */ /* 0x0041e40000100800 */
[----:B0-----:R-:W-:Y:S02]  /*29060*/  IMAD.MOV.U32 R113, RZ, RZ, R112 ;  /* 0x000000ffff717224 */ /* 0x001fe400078e0070 */
.L_x_21006:
[----:B0-----:R-:W-:Y:S05]  /*29070*/  BSYNC B1 ;  /* 0x0000000000017941 */ /* 0x001fea0003800000 */
.L_x_21004:
        /* <DEDUP_REMOVED lines=12> */
.L_x_21008:
[----:B0-----:R-:W2:Y:S01]  /*29140*/  LDL.LU R112, [R1+0x814] ;  /* 0x0008140001707983 */ /* 0x001ea20000300800 */
[----:B------:R-:W-:Y:S01]  /*29150*/  IMAD.MOV.U32 R0, RZ, RZ, R252 ;  /* 0x000000ffff007224 */ /* 0x000fe200078e00fc */
[----:B------:R-:W-:Y:S02]  /*29160*/  MOV R236, R243 ;  /* 0x000000f300ec7202 */ /* 0x000fe40000000f00 */
[----:B--2---:R0:W-:Y:S02]  /*29170*/  STL [R1+0x810], R112 ;  /* 0x0008107001007387 */ /* 0x0041e40000100800 */
[----:B0-----:R-:W-:Y:S02]  /*29180*/  IMAD.MOV.U32 R112, RZ, RZ, R119 ;  /* 0x000000ffff707224 */ /* 0x001fe400078e0077 */
.L_x_21009:
[----:B0-----:R-:W-:Y:S05]  /*29190*/  BSYNC B1 ;  /* 0x0000000000017941 */ /* 0x001fea0003800000 */
.L_x_21007:
        /* <DEDUP_REMOVED lines=12> */
.L_x_21011:
[----:B0-----:R-:W2:Y:S01]  /*29260*/  LDL.LU R119, [R1+0x810] ;  /* 0x0008100001777983 */ /* 0x001ea20000300800 */
[----:B------:R-:W-:Y:S01]  /*29270*/  IMAD.MOV.U32 R252, RZ, RZ, R0 ;  /* 0x000000fffffc7224 */ /* 0x000fe200078e0000 */
[----:B------:R-:W-:Y:S02]  /*29280*/  MOV R243, R242 ;  /* 0x000000f200f37202 */ /* 0x000fe40000000f00 */
[----:B--2---:R0:W-:Y:S02]  /*29290*/  STL [R1+0x814], R119 ;  /* 0x0008147701007387 */ /* 0x0041e40000100800 */
[----:B0-----:R-:W-:Y:S02]  /*292a0*/  IMAD.MOV.U32 R119, RZ, RZ, R118 ;  /* 0x000000ffff777224 */ /* 0x001fe400078e0076 */
.L_x_21012:
[----:B0-----:R-:W-:Y:S05]  /*292b0*/  BSYNC B1 ;  /* 0x0000000000017941 */ /* 0x001fea0003800000 */
.L_x_21010:
        /* <DEDUP_REMOVED lines=12> */
.L_x_21014:
[----:B0-----:R-:W2:Y:S01]  /*29380*/  LDL.LU R118, [R1+0x814] ;  /* 0x0008140001767983 */ /* 0x001ea20000300800 */
[----:B------:R-:W-:Y:S01]  /*29390*/  IMAD.MOV.U32 R0, RZ, RZ, R252 ;  /* 0x000000ffff007224 */ /* 0x000fe200078e00fc */
[----:B------:R-:W-:Y:S02]  /*293a0*/  MOV R242, R241 ;  /* 0x000000f100f27202 */ /* 0x000fe40000000f00 */
[----:B--2---:R0:W-:Y:S02]  /*293b0*/  STL [R1+0x810], R118 ;  /* 0x0008107601007387 */ /* 0x0041e40000100800 */
[----:B0-----:R-:W-:Y:S02]  /*293c0*/  IMAD.MOV.U32 R118, RZ, RZ, R117 ;  /* 0x000000ffff767224 */ /* 0x001fe400078e0075 */
.L_x_21015:
[----:B0-----:R-:W-:Y:S05]  /*293d0*/  BSYNC B1 ;  /* 0x0000000000017941 */ /* 0x001fea0003800000 */
.L_x_21013:
        /* <DEDUP_REMOVED lines=12> */
.L_x_21017:
[----:B0-----:R-:W2:Y:S01]  /*294a0*/  LDL.LU R117, [R1+0x810] ;  /* 0x0008100001757983 */ /* 0x001ea20000300800 */
[----:B------:R-:W-:Y:S01]  /*294b0*/  IMAD.MOV.U32 R252, RZ, RZ, R0 ;  /* 0x000000fffffc7224 */ /* 0x000fe200078e0000 */
[----:B------:R-:W-:Y:S02]  /*294c0*/  MOV R241, R240 ;  /* 0x000000f000f17202 */ /* 0x000fe40000000f00 */
[----:B--2---:R0:W-:Y:S02]  /*294d0*/  STL [R1+0x814], R117 ;  /* 0x0008147501007387 */ /* 0x0041e40000100800 */
[----:B0-----:R-:W-:Y:S02]  /*294e0*/  IMAD.MOV.U32 R117, RZ, RZ, R116 ;  /* 0x000000ffff757224 */ /* 0x001fe400078e0074 */
.L_x_21018:
[----:B0-----:R-:W-:Y:S05]  /*294f0*/  BSYNC B1 ;  /* 0x0000000000017941 */ /* 0x001fea0003800000 */
.L_x_21016:
        /* <DEDUP_REMOVED lines=12> */
.L_x_21020:
[----:B0-----:R-:W2:Y:S01]  /*295c0*/  LDL.LU R116, [R1+0x814] ;  /* 0x0008140001747983 */ /* 0x001ea20000300800 */
[----:B------:R-:W-:Y:S01]  /*295d0*/  IMAD.MOV.U32 R0, RZ, RZ, R252 ;  /* 0x000000ffff007224 */ /* 0x000fe200078e00fc */
[----:B------:R-:W-:Y:S02]  /*295e0*/  MOV R240, R247 ;  /* 0x000000f700f07202 */ /* 0x000fe40000000f00 */
[----:B--2---:R0:W-:Y:S02]  /*295f0*/  STL [R1+0x810], R116 ;  /* 0x0008107401007387 */ /* 0x0041e40000100800 */
[----:B0-----:R-:W-:Y:S02]  /*29600*/  IMAD.MOV.U32 R116, RZ, RZ, R123 ;  /* 0x000000ffff747224 */ /* 0x001fe400078e007b */
.L_x_21021:
[----:B0-----:R-:W-:Y:S05]  /*29610*/  BSYNC B1 ;  /* 0x0000000000017941 */ /* 0x001fea0003800000 */
.L_x_21019:
        /* <DEDUP_REMOVED lines=12> */
.L_x_21023:
[----:B0-----:R-:W2:Y:S01]  /*296e0*/  LDL.LU R123, [R1+0x810] ;  /* 0x00081000017b7983 */ /* 0x001ea20000300800 */
[----:B------:R-:W-:Y:S01]  /*296f0*/  IMAD.MOV.U32 R252, RZ, RZ, R0 ;  /* 0x000000fffffc7224 */ /* 0x000fe200078e0000 */
[----:B------:R-:W-:Y:S02]  /*29700*/  MOV R247, R246 ;  /* 0x000000f600f77202 */ /* 0x000fe40000000f00 */
[----:B--2---:R0:W-:Y:S02]  /*29710*/  STL [R1+0x814], R123 ;  /* 0x0008147b01007387 */ /* 0x0041e40000100800 */
[----:B0-----:R-:W-:Y:S02]  /*29720*/  IMAD.MOV.U32 R123, RZ, RZ, R122 ;  /* 0x000000ffff7b7224 */ /* 0x001fe400078e007a */
.L_x_21024:
[----:B0-----:R-:W-:Y:S05]  /*29730*/  BSYNC B1 ;  /* 0x0000000000017941 */ /* 0x001fea0003800000 */
.L_x_21022:
        /* <DEDUP_REMOVED lines=12> */
.L_x_21026:
[----:B0-----:R-:W2:Y:S01]  /*29800*/  LDL.LU R122, [R1+0x814] ;  /* 0x00081400017a7983 */ /* 0x001ea20000300800 */
[----:B------:R-:W-:Y:S01]  /*29810*/  IMAD.MOV.U32 R0, RZ, RZ, R252 ;  /* 0x000000ffff007224 */ /* 0x000fe200078e00fc */
[----:B------:R-:W-:Y:S02]  /*29820*/  MOV R246, R245 ;  /* 0x000000f500f67202 */ /* 0x000fe40000000f00 */
[----:B--2---:R0:W-:Y:S02]  /*29830*/  STL [R1+0x810], R122 ;  /* 0x0008107a01007387 */ /* 0x0041e40000100800 */
[----:B0-----:R-:W-:Y:S02]  /*29840*/  IMAD.MOV.U32 R122, RZ, RZ, R121 ;  /* 0x000000ffff7a7224 */ /* 0x001fe400078e0079 */
.L_x_21027:
[----:B0-----:R-:W-:Y:S05]  /*29850*/  BSYNC B1 ;  /* 0x0000000000017941 */ /* 0x001fea0003800000 */
.L_x_21025:
        /* <DEDUP_REMOVED lines=12> */
.L_x_21029:
[----:B0-----:R-:W2:Y:S01]  /*29920*/  LDL.LU R121, [R1+0x810] ;  /* 0x0008100001797983 */ /* 0x001ea20000300800 */
[----:B------:R-:W-:Y:S01]  /*29930*/  IMAD.MOV.U32 R252, RZ, RZ, R0 ;  /* 0x000000fffffc7224 */ /* 0x000fe200078e0000 */
[----:B------:R-:W-:Y:S02]  /*29940*/  MOV R245, R244 ;  /* 0x000000f400f57202 */ /* 0x000fe40000000f00 */
[----:B--2---:R0:W-:Y:S02]  /*29950*/  STL [R1+0x814], R121 ;  /* 0x0008147901007387 */ /* 0x0041e40000100800 */
[----:B0-----:R-:W-:Y:S02]  /*29960*/  IMAD.MOV.U32 R121, RZ, RZ, R120 ;  /* 0x000000ffff797224 */ /* 0x001fe400078e0078 */
.L_x_21030:
[----:B0-----:R-:W-:Y:S05]  /*29970*/  BSYNC B1 ;  /* 0x0000000000017941 */ /* 0x001fea0003800000 */
.L_x_21028:
        /* <DEDUP_REMOVED lines=12> */
.L_x_21032:
[----:B0-----:R-:W2:Y:S01]  /*29a40*/  LDL.LU R120, [R1+0x814] ;  /* 0x0008140001787983 */ /* 0x001ea20000300800 */
[----:B------:R-:W-:Y:S01]  /*29a50*/  IMAD.MOV.U32 R0, RZ, RZ, R252 ;  /* 0x000000ffff007224 */ /* 0x000fe200078e00fc */
[----:B------:R-:W-:Y:S02]  /*29a60*/  MOV R244, R251 ;  /* 0x000000fb00f47202 */ /* 0x000fe40000000f00 */
[----:B--2---:R0:W-:Y:S02]  /*29a70*/  STL [R1+0x810], R120 ;  /* 0x0008107801007387 */ /* 0x0041e40000100800 */
[----:B0-----:R-:W-:Y:S02]  /*29a80*/  IMAD.MOV.U32 R120, RZ, RZ, R127 ;  /* 0x000000ffff787224 */ /* 0x001fe400078e007f */
.L_x_21033:
[----:B0-----:R-:W-:Y:S05]  /*29a90*/  BSYNC B1 ;  /* 0x0000000000017941 */ /* 0x001fea0003800000 */
.L_x_21031:
        /* <DEDUP_REMOVED lines=12> */
.L_x_21035:
[----:B0-----:R-:W2:Y:S01]  /*29b60*/  LDL.LU R127, [R1+0x810] ;  /* 0x00081000017f7983 */ /* 0x001ea20000300800 */
[----:B------:R-:W-:Y:S01]  /*29b70*/  IMAD.MOV.U32 R252, RZ, RZ, R0 ;  /* 0x000000fffffc7224 */ /* 0x000fe200078e0000 */
[----:B------:R-:W-:Y:S02]  /*29b80*/  MOV R251, R250 ;  /* 0x000000fa00fb7202 */ /* 0x000fe40000000f00 */
[----:B--2---:R0:W-:Y:S02]  /*29b90*/  STL [R1+0x818], R127 ;  /* 0x0008187f01007387 */ /* 0x0041e40000100800 */
[----:B0-----:R-:W-:Y:S02]  /*29ba0*/  IMAD.MOV.U32 R127, RZ, RZ, R126 ;  /* 0x000000ffff7f7224 */ /* 0x001fe400078e007e */
.L_x_21036:
[----:B0-----:R-:W-:Y:S05]  /*29bb0*/  BSYNC B1 ;  /* 0x0000000000017941 */ /* 0x001fea0003800000 */
.L_x_21034:
        /* <DEDUP_REMOVED lines=12> */
.L_x_21038:
[----:B0-----:R-:W2:Y:S01]  /*29c80*/  LDL.LU R126, [R1+0x818] ;  /* 0x00081800017e7983 */ /* 0x001ea20000300800 */
[----:B------:R-:W-:Y:S01]  /*29c90*/  IMAD.MOV.U32 R0, RZ, RZ, R252 ;  /* 0x000000ffff007224 */ /* 0x000fe200078e00fc */
[----:B------:R-:W-:Y:S02]  /*29ca0*/  MOV R250, R249 ;  /* 0x000000f900fa7202 */ /* 0x000fe40000000f00 */
[----:B--2---:R0:W-:Y:S02]  /*29cb0*/  STL [R1+0x814], R126 ;  /* 0x0008147e01007387 */ /* 0x0041e40000100800 */
[----:B0-----:R-:W-:Y:S02]  /*29cc0*/  IMAD.MOV.U32 R126, RZ, RZ, R125 ;  /* 0x000000ffff7e7224 */ /* 0x001fe400078e007d */
.L_x_21039:
[----:B0-----:R-:W-:Y:S05]  /*29cd0*/  BSYNC B1 ;  /* 0x0000000000017941 */ /* 0x001fea0003800000 */
.L_x_21037:
[----:B------:R0:W5:Y:S01]  /*29ce0*/  LDL R252, [R1+0x814] ;  /* 0x0008140001fc7983 */ /* 0x0001620000100800 */
[----:B------:R-:W-:Y:S01]  /*29cf0*/  FSETP.GT.FTZ.AND P0, PT, R0, R124, PT ;  /* 0x0000007c0000720b */ /* 0x000fe20003f14000 */
[----:B------:R-:W-:Y:S03]  /*29d00*/  BSSY B1, `(.L_x_21040) ;  /* 0x000000f000017945 */ /* 0x000fe60003800000 */
[----:B------:R-:W-:-:S13]  /*29d10*/  ISETP.EQ.OR P0, PT, R248, -0x1, P0 ;  /* 0xfffffffff800780c */ /* 0x000fda0000702670 */
[----:B------:R-:W-:Y:S05]  /*29d20*/  @P0 BRA `(.L_x_21041) ;  /* 0x0000007000000947 */ /* 0x000fea0003800000 */
[----:B0-----:R0:W-:Y:S01]  /*29d30*/  STL [R1+0x818], R248 ;  /* 0x000818f801007387 */ /* 0x0011e20000100800 */
[----:B------:R-:W-:Y:S01]  /*29d40*/  FSETP.NEU.FTZ.AND P0, PT, R0, R124, PT ;  /* 0x0000007c0000720b */ /* 0x000fe20003f1d000 */
[----:B-----5:R-:W-:Y:S02]  /*29d50*/  IMAD.MOV.U32 R249, RZ, RZ, R252 ;  /* 0x000000fffff97224 */ /* 0x020fe400078e00fc */
[----:B------:R0:W-:Y:S01]  /*29d60*/  STL [R1+0x810], R124 ;  /* 0x0008107c01007387 */ /* 0x0001e20000100800 */
[----:B------:R-:W-:Y:S01]  /*29d70*/  ISETP.GE.OR P0, PT, R252, R248, P0 ;  /* 0x000000f8fc00720c */ /* 0x000fe20000706670 */
[----:B------:R-:W-:-:S12]  /*29d80*/  IMAD.MOV.U32 R125, RZ, RZ, R0 ;  /* 0x000000ffff7d7224 */ /* 0x000fd800078e0000 */
[----:B------:R-:W-:Y:S05]  /*29d90*/  @P0 BRA `(.L_x_21042) ;  /* 0x0000005000000947 */ /* 0x000fea0003800000 */
.L_x_21041:
[----:B0-----:R-:W-:Y:S01]  /*29da0*/  STL [R1+0x810], R0 ;  /* 0x0008100001007387 */ /* 0x001fe20000100800 */
[----:B-----5:R-:W-:Y:S02]  /*29db0*/  IMAD.MOV.U32 R125, RZ, RZ, R252 ;  /* 0x000000ffff7d7224 */ /* 0x020fe400078e00fc */
[----:B------:R-:W-:-:S03]  /*29dc0*/  IMAD.MOV.U32 R249, RZ, RZ, R248 ;  /* 0x000000fffff97224 */ /* 0x000fc600078e00f8 */
[----:B------:R0:W-:Y:S02]  /*29dd0*/  STL [R1+0x818], R125 ;  /* 0x0008187d01007387 */ /* 0x0001e40000100800 */
[----:B0-----:R-:W-:Y:S02]  /*29de0*/  MOV R125, R124 ;  /* 0x0000007c007d7202 */ /* 0x001fe40000000f00 */
.L_x_21042:
[----:B0-----:R-:W-:Y:S05]  /*29df0*/  BSYNC B1 ;  /* 0x0000000000017941 */ /* 0x001fea0003800000 */
.L_x_21040:
        /* <DEDUP_REMOVED lines=12> */
.L_x_21044:
[----:B0-----:R-:W2:Y:S04]  /*29ec0*/  LDL.LU R124, [R1+0x818] ;  /* 0x00081800017c7983 */ /* 0x001ea80000300800 */
[----:B------:R0:W5:Y:S01]  /*29ed0*/  LDL.LU R252, [R1+0x810] ;  /* 0x0008100001fc7983 */ /* 0x0001620000300800 */
[----:B------:R-:W-:-:S03]  /*29ee0*/  IMAD.MOV.U32 R248, RZ, RZ, R3 ;  /* 0x000000fffff87224 */ /* 0x000fc600078e0003 */
[----:B--2---:R2:W-:Y:S02]  /*29ef0*/  STL [R1+0x814], R124 ;  /* 0x0008147c01007387 */ /* 0x0045e40000100800 */
[----:B--2---:R-:W-:Y:S02]  /*29f00*/  IMAD.MOV.U32 R124, RZ, RZ, R0 ;  /* 0x000000ffff7c7224 */ /* 0x004fe400078e0000 */
.L_x_21045:
[----:B0-----:R-:W-:Y:S05]  /*29f10*/  BSYNC B1 ;  /* 0x0000000000017941 */ /* 0x001fea0003800000 */
.L_x_21043:
        /* <DEDUP_REMOVED lines=11> */
.L_x_21047:
[----:B0-----:R-:W2:Y:S01]  /*29fd0*/  LDL.LU R3, [R1+0x814] ;  /* 0x0008140001037983 */ /* 0x001ea20000300800 */
[----:B------:R-:W-:-:S03]  /*29fe0*/  IMAD.MOV.U32 R0, RZ, RZ, R252 ;  /* 0x000000ffff007224 */ /* 0x000fc600078e00fc */
[----:B--2---:R0:W-:Y:S02]  /*29ff0*/  STL [R1+0x810], R3 ;  /* 0x0008100301007387 */ /* 0x0041e40000100800 */
[----:B0-----:R-:W-:Y:S02]  /*2a000*/  IMAD.MOV.U32 R3, RZ, RZ, R2 ;  /* 0x000000ffff037224 */ /* 0x001fe400078e0002 */
[----:B------:R-:W2:Y:S04]  /*2a010*/  LDL.LU R2, [R1+0x808] ;  /* 0x0008080001027983 */ /* 0x000ea80000300800 */
[----:B--2---:R0:W-:Y:S02]  /*2a020*/  STL [R1+0x80c], R2 ;  /* 0x00080c0201007387 */ /* 0x0041e40000100800 */
.L_x_21048:
[----:B0-----:R-:W-:Y:S05]  /*2a030*/  BSYNC B1 ;  /* 0x0000000000017941 */ /* 0x001fea0003800000 */
.L_x_21046:
        /* <DEDUP_REMOVED lines=15> */
.L_x_21050:
        /* <DEDUP_REMOVED lines=9> */
[----:B--2---:R-:W-:-:S02]  /*2a1c0*/  MOV R252, R0 ;  /* 0x0000000000fc7202 */ /* 0x004fc40000000f00 */
.L_x_21051:
[----:B----4-:R-:W-:Y:S05]  /*2a1d0*/  BSYNC B1 ;  /* 0x0000000000017941 */ /* 0x010fea0003800000 */
.L_x_21049:
[----:B------:R-:W-:Y:S01]  /*2a1e0*/  @!P1 CALL.REL.NOINC `(.L_x_21052) ;  /* 0x0000001000009944 */ /* 0x000fe20003c00000 */
[----:B------:R-:W-:Y:S05]  /*2a1f0*/  BRA `(.L_x_21053) ;  /* 0xffff6f1000007947 */ /* 0x000fea000383ffff */
.L_x_21052:
[----:B------:R-:W2:Y:S04]  /*2a200*/  LDL.LU R0, [R1+0x814] ;  /* 0x0008140001007983 */ /* 0x000ea80000300800 */
[----:B------:R3:W-:Y:S04]  /*2a210*/  STL [R1+0x804], R252 ;  /* 0x000804fc01007387 */ /* 0x0007e80000100800 */
[----:B--2---:R3:W-:Y:S02]  /*2a220*/  STL [R1+0x820], R0 ;  /* 0x0008200001007387 */ /* 0x0047e40000100800 */
.L_x_20670:
[----:B0-----:R-:W-:Y:S05]  /*2a230*/  BSYNC B0 ;  /* 0x0000000000007941 */ /* 0x001fea0003800000 */
.L_x_20669:
        /* <DEDUP_REMOVED lines=401> */
.L_x_21438:
        /* <DEDUP_REMOVED lines=35> */
.L_x_21057:
[----:B0-----:R-:W3:Y:S04]  /*2bd80*/  LDL.LU R252, [R1+0x800] ;  /* 0x0008000001fc7983 */ /* 0x001ee80000300800 */
[----:B--2---:R0:W5:Y:S04]  /*2bd90*/  LDL.LU R0, [R1+0x81c] ;  /* 0x00081c0001007983 */ /* 0x0041680000300800 */
[----:B------:R0:W-:Y:S04]  /*2bda0*/  STL [R1+0x81c], R7 ;  /* 0x00081c0701007387 */ /* 0x0001e80000100800 */
[----:B------:R0:W-:Y:S04]  /*2bdb0*/  STL [R1+0x800], R131 ;  /* 0x0008008301007387 */ /* 0x0001e80000100800 */
[----:B---3--:R0:W-:Y:S02]  /*2bdc0*/  STL [R1+0x810], R252 ;  /* 0x000810fc01007387 */ /* 0x0081e40000100800 */
.L_x_21058:
[----:B0-----:R-:W-:Y:S05]  /*2bdd0*/  BSYNC B1 ;  /* 0x0000000000017941 */ /* 0x001fea0003800000 */
.L_x_21056:
        /* <DEDUP_REMOVED lines=12> */
.L_x_21060:
[----:B0-----:R-:W2:Y:S01]  /*2bea0*/  LDL.LU R7, [R1+0x810] ;  /* 0x0008100001077983 */ /* 0x001ea20000300800 */
[----:B------:R-:W-:Y:S02]  /*2beb0*/  IMAD.MOV.U32 R252, RZ, RZ, R0 ;  /* 0x000000fffffc7224 */ /* 0x000fe400078e0000 */
[----:B------:R-:W-:Y:S01]  /*2bec0*/  IMAD.MOV.U32 R131, RZ, RZ, R130 ;  /* 0x000000ffff837224 */ /* 0x000fe200078e0082 */
[----:B--2---:R0:W-:Y:S02]  /*2bed0*/  STL [R1+0x814], R7 ;  /* 0x0008140701007387 */ /* 0x0041e40000100800 */
[----:B0-----:R-:W-:Y:S02]  /*2bee0*/  IMAD.MOV.U32 R7, RZ, RZ, R6 ;  /* 0x000000ffff077224 */ /* 0x001fe400078e0006 */
.L_x_21061:
[----:B0-----:R-:W-:Y:S05]  /*2bef0*/  BSYNC B1 ;  /* 0x0000000000017941 */ /* 0x001fea0003800000 */
.L_x_21059:
        /* <DEDUP_REMOVED lines=12> */
.L_x_21063:
[----:B0-----:R-:W2:Y:S01]  /*2bfc0*/  LDL.LU R6, [R1+0x814] ;  /* 0x0008140001067983 */ /* 0x001ea20000300800 */
[----:B------:R-:W-:Y:S02]  /*2bfd0*/  IMAD.MOV.U32 R0, RZ, RZ, R252 ;  /* 0x000000ffff007224 */ /* 0x000fe400078e00fc */
[----:B------:R-:W-:Y:S01]  /*2bfe0*/  IMAD.MOV.U32 R130, RZ, RZ, R129 ;  /* 0x000000ffff827224 */ /* 0x000fe200078e0081 */
[----:B--2---:R0:W-:Y:S02]  /*2bff0*/  STL [R1+0x810], R6 ;  /* 0x0008100601007387 */ /* 0x0041e40000100800 */
[----:B0-----:R-:W-:Y:S02]  /*2c000*/  IMAD.MOV.U32 R6, RZ, RZ, R5 ;  /* 0x000000ffff067224 */ /* 0x001fe400078e0005 */
.L_x_21064:
[----:B0-----:R-:W-:Y:S05]  /*2c010*/  BSYNC B1 ;  /* 0x0000000000017941 */ /* 0x001fea0003800000 */
.L_x_21062:
        /* <DEDUP_REMOVED lines=12> */
.L_x_21066:
[----:B0-----:R-:W2:Y:S01]  /*2c0e0*/  LDL.LU R5, [R1+0x810] ;  /* 0x0008100001057983 */ /* 0x001ea20000300800 */
[----:B------:R-:W-:Y:S02]  /*2c0f0*/  IMAD.MOV.U32 R252, RZ, RZ, R0 ;  /* 0x000000fffffc7224 */ /* 0x000fe400078e0000 */
[----:B------:R-:W-:Y:S01]  /*2c100*/  IMAD.MOV.U32 R129, RZ, RZ, R128 ;  /* 0x000000ffff817224 */ /* 0x000fe200078e0080 */
[----:B--2---:R0:W-:Y:S02]  /*2c110*/  STL [R1+0x814], R5 ;  /* 0x0008140501007387 */ /* 0x0041e40000100800 */
[----:B0-----:R-:W-:Y:S02]  /*2c120*/  IMAD.MOV.U32 R5, RZ, RZ, R4 ;  /* 0x000000ffff057224 */ /* 0x001fe400078e0004 */
.L_x_21067:
[----:B0-----:R-:W-:Y:S05]  /*2c130*/  BSYNC B1 ;  /* 0x0000000000017941 */ /* 0x001fea0003800000 */
.L_x_21065:
        /* <DEDUP_REMOVED lines=12> */
.L_x_21069:
[----:B0-----:R-:W2:Y:S01]  /*2c200*/  LDL.LU R4, [R1+0x814] ;  /* 0x0008140001047983 */ /* 0x001ea20000300800 */
[----:B------:R-:W-:Y:S02]  /*2c210*/  IMAD.MOV.U32 R0, RZ, RZ, R252 ;  /* 0x000000ffff007224 */ /* 0x000fe400078e00fc */
[----:B------:R-:W-:Y:S01]  /*2c220*/  IMAD.MOV.U32 R128, RZ, RZ, R135 ;  /* 0x000000ffff807224 */ /* 0x000fe200078e0087 */
[----:B--2---:R0:W-:Y:S02]  /*2c230*/  STL [R1+0x810], R4 ;  /* 0x0008100401007387 */ /* 0x0041e40000100800 */
[----:B0-----:R-:W-:Y:S02]  /*2c240*/  IMAD.MOV.U32 R4, RZ, RZ, R11 ;  /* 0x000000ffff047224 */ /* 0x001fe400078e000b */
.L_x_21070:
[----:B0-----:R-:W-:Y:S05]  /*2c250*/  BSYNC B1 ;  /* 0x0000000000017941 */ /* 0x001fea0003800000 */
.L_x_21068:
        /* <DEDUP_REMOVED lines=12> */
.L_x_21072:
[----:B0-----:R-:W2:Y:S01]  /*2c320*/  LDL.LU R11, [R1+0x810] ;  /* 0x00081000010b7983 */ /* 0x001ea20000300800 */
[----:B------:R-:W-:Y:S02]  /*2c330*/  IMAD.MOV.U32 R252, RZ, RZ, R0 ;  /* 0x000000fffffc7224 */ /* 0x000fe400078e0000 */
[----:B------:R-:W-:Y:S01]  /*2c340*/  IMAD.MOV.U32 R135, RZ, RZ, R134 ;  /* 0x000000ffff877224 */ /* 0x000fe200078e0086 */
[----:B--2---:R0:W-:Y:S02]  /*2c350*/  STL [R1+0x814], R11 ;  /* 0x0008140b01007387 */ /* 0x0041e40000100800 */
[----:B0-----:R-:W-:Y:S02]  /*2c360*/  IMAD.MOV.U32 R11, RZ, RZ, R10 ;  /* 0x000000ffff0b7224 */ /* 0x001fe400078e000a */
.L_x_21073:
[----:B0-----:R-:W-:Y:S05]  /*2c370*/  BSYNC B1 ;  /* 0x0000000000017941 */ /* 0x001fea0003800000 */
.L_x_21071:
        /* <DEDUP_REMOVED lines=12> */
.L_x_21075:
[----:B0-----:R-:W2:Y:S01]  /*2c440*/  LDL.LU R10, [R1+0x814] ;  /* 0x00081400010a7983 */ /* 0x001ea20000300800 */
[----:B------:R-:W-:Y:S02]  /*2c450*/  IMAD.MOV.U32 R0, RZ, RZ, R252 ;  /* 0x000000ffff007224 */ /* 0x000fe400078e00fc */
[----:B------:R-:W-:Y:S01]  /*2c460*/  IMAD.MOV.U32 R134, RZ, RZ, R133 ;  /* 0x000000ffff867224 */ /* 0x000fe200078e0085 */
[----:B--2---:R0:W-:Y:S02]  /*2c470*/  STL [R1+0x810], R10 ;  /* 0x0008100a01007387 */ /* 0x0041e40000100800 */
[----:B0-----:R-:W-:Y:S02]  /*2c480*/  IMAD.MOV.U32 R10, RZ, RZ, R9 ;  /* 0x000000ffff0a7224 */ /* 0x001fe400078e0009 */
.L_x_21076:
[----:B0-----:R-:W-:Y:S05]  /*2c490*/  BSYNC B1 ;  /* 0x0000000000017941 */ /* 0x001fea0003800000 */
.L_x_21074:
        /* <DEDUP_REMOVED lines=12> */
.L_x_21078:
[----:B0-----:R-:W2:Y:S01]  /*2c560*/  LDL.LU R9, [R1+0x810] ;  /* 0x0008100001097983 */ /* 0x001ea20000300800 */
[----:B------:R-:W-:Y:S02]  /*2c570*/  IMAD.MOV.U32 R252, RZ, RZ, R0 ;  /* 0x000000fffffc7224 */ /* 0x000fe400078e0000 */
[----:B------:R-:W-:Y:S01]  /*2c580*/  IMAD.MOV.U32 R133, RZ, RZ, R132 ;  /* 0x000000ffff857224 */ /* 0x000fe200078e0084 */
[----:B--2---:R0:W-:Y:S02]  /*2c590*/  STL [R1+0x814], R9 ;  /* 0x0008140901007387 */ /* 0x0041e40000100800 */
[----:B0-----:R-:W-:Y:S02]  /*2c5a0*/  IMAD.MOV.U32 R9, RZ, RZ, R8 ;  /* 0x000000ffff097224 */ /* 0x001fe400078e0008 */
.L_x_21079:
[----:B0-----:R-:W-:Y:S05]  /*2c5b0*/  BSYNC B1 ;  /* 0x0000000000017941 */ /* 0x001fea0003800000 */
.L_x_21077:
        /* <DEDUP_REMOVED lines=12> */
.L_x_21081:
[----:B0-----:R-:W2:Y:S01]  /*2c680*/  LDL.LU R8, [R1+0x814] ;  /* 0x0008140001087983 */ /* 0x001ea20000300800 */
[----:B------:R-:W-:Y:S02]  /*2c690*/  IMAD.MOV.U32 R0, RZ, RZ, R252 ;  /* 0x000000ffff007224 */ /* 0x000fe400078e00fc */
[----:B------:R-:W-:Y:S01]  /*2c6a0*/  IMAD.MOV.U32 R132, RZ, RZ, R139 ;  /* 0x000000ffff847224 */ /* 0x000fe200078e008b */
[----:B--2---:R0:W-:Y:S02]  /*2c6b0*/  STL [R1+0x810], R8 ;  /* 0x0008100801007387 */ /* 0x0041e40000100800 */
[----:B0-----:R-:W-:Y:S02]  /*2c6c0*/  IMAD.MOV.U32 R8, RZ, RZ, R15 ;  /* 0x000000ffff087224 */ /* 0x001fe400078e000f */
.L_x_21082:
[----:B0-----:R-:W-:Y:S05]  /*2c6d0*/  BSYNC B1 ;  /* 0x0000000000017941 */ /* 0x001fea0003800000 */
.L_x_21080:
        /* <DEDUP_REMOVED lines=12> */
.L_x_21084:
[----:B0-----:R-:W2:Y:S01]  /*2c7a0*/  LDL.LU R15, [R1+0x810] ;  /* 0x00081000010f7983 */ /* 0x001ea20000300800 */
[----:B------:R-:W-:Y:S02]  /*2c7b0*/  IMAD.MOV.U32 R252, RZ, RZ, R0 ;  /* 0x000000fffffc7224 */ /* 0x000fe400078e0000 */
[----:B------:R-:W-:Y:S01]  /*2c7c0*/  IMAD.MOV.U32 R139, RZ, RZ, R138 ;  /* 0x000000ffff8b7224 */ /* 0x000fe200078e008a */
[----:B--2---:R0:W-:Y:S02]  /*2c7d0*/  STL [R1+0x814], R15 ;  /* 0x0008140f01007387 */ /* 0x0041e40000100800 */
[----:B0-----:R-:W-:Y:S02]  /*2c7e0*/  IMAD.MOV.U32 R15, RZ, RZ, R14 ;  /* 0x000000ffff0f7224 */ /* 0x001fe400078e000e */
.L_x_21085:
[----:B0-----:R-:W-:Y:S05]  /*2c7f0*/  BSYNC B1 ;  /* 0x0000000000017941 */ /* 0x001fea0003800000 */
.L_x_21083:
        /* <DEDUP_REMOVED lines=12> */
.L_x_21087:
[----:B0-----:R-:W2:Y:S01]  /*2c8c0*/  LDL.LU R14, [R1+0x814] ;  /* 0x00081400010e7983 */ /* 0x001ea20000300800 */
[----:B------:R-:W-:Y:S02]  /*2c8d0*/  IMAD.MOV.U32 R0, RZ, RZ, R252 ;  /* 0x000000ffff007224 */ /* 0x000fe400078e00fc */
[----:B------:R-:W-:Y:S01]  /*2c8e0*/  IMAD.MOV.U32 R138, RZ, RZ, R137 ;  /* 0x000000ffff8a7224 */ /* 0x000fe200078e0089 */
[----:B--2---:R0:W-:Y:S02]  /*2c8f0*/  STL [R1+0x810], R14 ;  /* 0x0008100e01007387 */ /* 0x0041e40000100800 */
[----:B0-----:R-:W-:Y:S02]  /*2c900*/  IMAD.MOV.U32 R14, RZ, RZ, R13 ;  /* 0x000000ffff0e7224 */ /* 0x001fe400078e000d */
.L_x_21088:
[----:B0-----:R-:W-:Y:S05]  /*2c910*/  BSYNC B1 ;  /* 0x0000000000017941 */ /* 0x001fea0003800000 */
.L_x_21086:
        /* <DEDUP_REMOVED lines=12> */
.L_x_21090:
[----:B0-----:R-:W2:Y:S01]  /*2c9e0*/  LDL.LU R13, [R1+0x810] ;  /* 0x00081000010d7983 */ /* 0x001ea20000300800 */
[----:B------:R-:W-:Y:S02]  /*2c9f0*/  IMAD.MOV.U32 R252, RZ, RZ, R0 ;  /* 0x000000fffffc7224 */ /* 0x000fe400078e0000 */
[----:B------:R-:W-:Y:S01]  /*2ca00*/  IMAD.MOV.U32 R137, RZ, RZ, R136 ;  /* 0x000000ffff897224 */ /* 0x000fe200078e0088 */
[----:B--2---:R0:W-:Y:S02]  /*2ca10*/  STL [R1+0x814], R13 ;  /* 0x0008140d01007387 */ /* 0x0041e40000100800 */
[----:B0-----:R-:W-:Y:S02]  /*2ca20*/  IMAD.MOV.U32 R13, RZ, RZ, R12 ;  /* 0x000000ffff0d7224 */ /* 0x001fe400078e000c */
.L_x_21091:
[----:B0-----:R-:W-:Y:S05]  /*2ca30*/  BSYNC B1 ;  /* 0x0000000000017941 */ /* 0x001fea0003800000 */
.L_x_21089:
        /* <DEDUP_REMOVED lines=12> */
.L_x_21093:
[----:B0-----:R-:W2:Y:S01]  /*2cb00*/  LDL.LU R12, [R1+0x814] ;  /* 0x00081400010c7983 */ /* 0x001ea20000300800 */
[----:B------:R-:W-:Y:S02]  /*2cb10*/  IMAD.MOV.U32 R0, RZ, RZ, R252 ;  /* 0x000000ffff007224 */ /* 0x000fe400078e00fc */
[----:B------:R-:W-:Y:S01]  /*2cb20*/  IMAD.MOV.U32 R136, RZ, RZ, R143 ;  /* 0x000000ffff887224 */ /* 0x000fe200078e008f */
[----:B--2---:R0:W-:Y:S02]  /*2cb30*/  STL [R1+0x810], R12 ;  /* 0x0008100c01007387 */ /* 0x0041e40000100800 */
[----:B0-----:R-:W-:Y:S02]  /*2cb40*/  IMAD.MOV.U32 R12, RZ, RZ, R19 ;  /* 0x000000ffff0c7224 */ /* 0x001fe400078e0013 */
.L_x_21094:
[----:B0-----:R-:W-:Y:S05]  /*2cb50*/  BSYNC B1 ;  /* 0x0000000000017941 */ /* 0x001fea0003800000 */
.L_x_21092:
        /* <DEDUP_REMOVED lines=12> */
.L_x_21096:
[----:B0-----:R-:W2:Y:S01]  /*2cc20*/  LDL.LU R19, [R1+0x810] ;  /* 0x0008100001137983 */ /* 0x001ea20000300800 */
[----:B------:R-:W-:Y:S02]  /*2cc30*/  IMAD.MOV.U32 R252, RZ, RZ, R0 ;  /* 0x000000fffffc7224 */ /* 0x000fe400078e0000 */
[----:B------:R-:W-:Y:S01]  /*2cc40*/  IMAD.MOV.U32 R143, RZ, RZ, R142 ;  /* 0x000000ffff8f7224 */ /* 0x000fe200078e008e */
[----:B--2---:R0:W-:Y:S02]  /*2cc50*/  STL [R1+0x814], R19 ;  /* 0x0008141301007387 */ /* 0x0041e40000100800 */
[----:B0-----:R-:W-:Y:S02]  /*2cc60*/  IMAD.MOV.U32 R19, RZ, RZ, R18 ;  /* 0x000000ffff137224 */ /* 0x001fe400078e0012 */
.L_x_21097:
[----:B0-----:R-:W-:Y:S05]  /*2cc70*/  BSYNC B1 ;  /* 0x0000000000017941 */ /* 0x001fea0003800000 */
.L_x_21095:
        /* <DEDUP_REMOVED lines=12> */
.L_x_21099:
[----:B0-----:R-:W2:Y:S01]  /*2cd40*/  LDL.LU R18, [R1+0x814] ;  /* 0x0008140001127983 */ /* 0x001ea20000300800 */
[----:B------:R-:W-:Y:S02]  /*2cd50*/  IMAD.MOV.U32 R0, RZ, RZ, R252 ;  /* 0x000000ffff007224 */ /* 0x000fe400078e00fc */
[----:B------:R-:W-:Y:S01]  /*2cd60*/  IMAD.MOV.U32 R142, RZ, RZ, R141 ;  /* 0x000000ffff8e7224 */ /* 0x000fe200078e008d */
[----:B--2---:R0:W-:Y:S02]  /*2cd70*/  STL [R1+0x810], R18 ;  /* 0x0008101201007387 */ /* 0x0041e40000100800 */
[----:B0-----:R-:W-:Y:S02]  /*2cd80*/  IMAD.MOV.U32 R18, RZ, RZ, R17 ;  /* 0x000000ffff127224 */ /* 0x001fe400078e0011 */
.L_x_21100:
[----:B0-----:R-:W-:Y:S05]  /*2cd90*/  BSYNC B1 ;  /* 0x0000000000017941 */ /* 0x001fea0003800000 */
.L_x_21098:
        /* <DEDUP_REMOVED lines=12> */
.L_x_21102:
[----:B0-----:R-:W2:Y:S01]  /*2ce60*/  LDL.LU R17, [R1+0x810] ;  /* 0x0008100001117983 */ /* 0x001ea20000300800 */
[----:B------:R-:W-:Y:S02]  /*2ce70*/  IMAD.MOV.U32 R252, RZ, RZ, R0 ;  /* 0x000000fffffc7224 */ /* 0x000fe400078e0000 */
[----:B------:R-:W-:Y:S01]  /*2ce80*/  IMAD.MOV.U32 R141, RZ, RZ, R140 ;  /* 0x000000ffff8d7224 */ /* 0x000fe200078e008c */
[----:B--2---:R0:W-:Y:S02]  /*2ce90*/  STL [R1+0x814], R17 ;  /* 0x0008141101007387 */ /* 0x0041e40000100800 */
[----:B0-----:R-:W-:Y:S02]  /*2cea0*/  IMAD.MOV.U32 R17, RZ, RZ, R16 ;  /* 0x000000ffff117224 */ /* 0x001fe400078e0010 */
.L_x_21103:
[----:B0-----:R-:W-:Y:S05]  /*2ceb0*/  BSYNC B1 ;  /* 0x0000000000017941 */ /* 0x001fea0003800000 */
.L_x_21101:
        /* <DEDUP_REMOVED lines=12> */
.L_x_21105:
[----:B0-----:R-:W2:Y:S01]  /*2cf80*/  LDL.LU R16, [R1+0x814] ;  /* 0x0008140001107983 */ /* 0x001ea20000300800 */
[----:B------:R-:W-:Y:S02]  /*2cf90*/  IMAD.MOV.U32 R0, RZ, RZ, R252 ;  /* 0x000000ffff007224 */ /* 0x000fe400078e00fc */
[----:B------:R-:W-:Y:S01]  /*2cfa0*/  IMAD.MOV.U32 R140, RZ, RZ, R147 ;  /* 0x000000ffff8c7224 */ /* 0x000fe200078e0093 */
[----:B--2---:R0:W-:Y:S02]  /*2cfb0*/  STL [R1+0x810], R16 ;  /* 0x0008101001007387 */ /* 0x0041e40000100800 */
[----:B0-----:R-:W-:Y:S02]  /*2cfc0*/  IMAD.MOV.U32 R16, RZ, RZ, R23 ;  /* 0x000000ffff107224 */ /* 0x001fe400078e0017 */
.L_x_21106:
[----:B0-----:R-:W-:Y:S05]  /*2cfd0*/  BSYNC B1 ;  /* 0x0000000000017941 */ /* 0x001fea0003800000 */
.L_x_21104:
        /* <DEDUP_REMOVED lines=12> */
.L_x_21108:
[----:B0-----:R-:W2:Y:S01]  /*2d0a0*/  LDL.LU R23, [R1+0x810] ;  /* 0x0008100001177983 */ /* 0x001ea20000300800 */
[----:B------:R-:W-:Y:S02]  /*2d0b0*/  IMAD.MOV.U32 R252, RZ, RZ, R0 ;  /* 0x000000fffffc7224 */ /* 0x000fe400078e0000 */
[----:B------:R-:W-:Y:S01]  /*2d0c0*/  IMAD.MOV.U32 R147, RZ, RZ, R146 ;  /* 0x000000ffff937224 */ /* 0x000fe200078e0092 */
[----:B--2---:R0:W-:Y:S02]  /*2d0d0*/  STL [R1+0x814], R23 ;  /* 0x0008141701007387 */ /* 0x0041e40000100800 */
[----:B0-----:R-:W-:Y:S02]  /*2d0e0*/  IMAD.MOV.U32 R23, RZ, RZ, R22 ;  /* 0x000000ffff177224 */ /* 0x001fe400078e0016 */
.L_x_21109:
[----:B0-----:R-:W-:Y:S05]  /*2d0f0*/  BSYNC B1 ;  /* 0x0000000000017941 */ /* 0x001fea0003800000 */
.L_x_21107:
        /* <DEDUP_REMOVED lines=12> */
.L_x_21111:
[----:B0-----:R-:W2:Y:S01]  /*2d1c0*/  LDL.LU R22, [R1+0x814] ;  /* 0x0008140001167983 */ /* 0x001ea20000300800 */
[----:B------:R-:W-:Y:S02]  /*2d1d0*/  IMAD.MOV.U32 R0, RZ, RZ, R252 ;  /* 0x000000ffff007224 */ /* 0x000fe400078e00fc */
[----:B------:R-:W-:Y:S01]  /*2d1e0*/  IMAD.MOV.U32 R146, RZ, RZ, R145 ;  /* 0x000000ffff927224 */ /* 0x000fe200078e0091 */
[----:B--2---:R0:W-:Y:S02]  /*2d1f0*/  STL [R1+0x810], R22 ;  /* 0x0008101601007387 */ /* 0x0041e40000100800 */
[----:B0-----:R-:W-:Y:S02]  /*2d200*/  IMAD.MOV.U32 R22, RZ, RZ, R21 ;  /* 0x000000ffff167224 */ /* 0x001fe400078e0015 */
.L_x_21112:
[----:B0-----:R-:W-:Y:S05]  /*2d210*/  BSYNC B1 ;  /* 0x0000000000017941 */ /* 0x001fea0003800000 */
.L_x_21110:
        /* <DEDUP_REMOVED lines=12> */
.L_x_21114:
[----:B0-----:R-:W2:Y:S01]  /*2d2e0*/  LDL.LU R21, [R1+0x810] ;  /* 0x0008100001157983 */ /* 0x001ea20000300800 */
[----:B------:R-:W-:Y:S02]  /*2d2f0*/  IMAD.MOV.U32 R252, RZ, RZ, R0 ;  /* 0x000000fffffc7224 */ /* 0x000fe400078e0000 */
[----:B------:R-:W-:Y:S01]  /*2d300*/  IMAD.MOV.U32 R145, RZ, RZ, R144 ;  /* 0x000000ffff917224 */ /* 0x000fe200078e0090 */
[----:B--2---:R0:W-:Y:S02]  /*2d310*/  STL [R1+0x814], R21 ;  /* 0x0008141501007387 */ /* 0x0041e40000100800 */
[----:B0-----:R-:W-:Y:S02]  /*2d320*/  IMAD.MOV.U32 R21, RZ, RZ, R20 ;  /* 0x000000ffff157224 */ /* 0x001fe400078e0014 */
.L_x_21115:
[----:B0-----:R-:W-:Y:S05]  /*2d330*/  BSYNC B1 ;  /* 0x0000000000017941 */ /* 0x001fea0003800000 */
.L_x_21113:
        /* <DEDUP_REMOVED lines=12> */
.L_x_21117:
[----:B0-----:R-:W2:Y:S01]  /*2d400*/  LDL.LU R20, [R1+0x814] ;  /* 0x0008140001147983 */ /* 0x001ea20000300800 */
[----:B------:R-:W-:Y:S02]  /*2d410*/  IMAD.MOV.U32 R0, RZ, RZ, R252 ;  /* 0x000000ffff007224 */ /* 0x000fe400078e00fc */
[----:B------:R-:W-:Y:S01]  /*2d420*/  IMAD.MOV.U32 R144, RZ, RZ, R151 ;  /* 0x000000ffff907224 */ /* 0x000fe200078e0097 */
[----:B--2---:R0:W-:Y:S02]  /*2d430*/  STL [R1+0x810], R20 ;  /* 0x0008101401007387 */ /* 0x0041e40000100800 */
[----:B0-----:R-:W-:Y:S02]  /*2d440*/  IMAD.MOV.U32 R20, RZ, RZ, R27 ;  /* 0x000000ffff147224 */ /* 0x001fe400078e001b */
.L_x_21118:
[----:B0-----:R-:W-:Y:S05]  /*2d450*/  BSYNC B1 ;  /* 0x0000000000017941 */ /* 0x001fea0003800000 */
.L_x_21116:
        /* <DEDUP_REMOVED lines=12> */
.L_x_21120:
[----:B0-----:R-:W2:Y:S01]  /*2d520*/  LDL.LU R27, [R1+0x810] ;  /* 0x00081000011b7983 */ /* 0x001ea20000300800 */
[----:B------:R-:W-:Y:S02]  /*2d530*/  IMAD.MOV.U32 R252, RZ, RZ, R0 ;  /* 0x000000fffffc7224 */ /* 0x000fe400078e0000 */
[----:B------:R-:W-:Y:S01]  /*2d540*/  IMAD.MOV.U32 R151, RZ, RZ, R150 ;  /* 0x000000ffff977224 */ /* 0x000fe200078e0096 */
[----:B--2---:R0:W-:Y:S02]  /*2d550*/  STL [R1+0x814], R27 ;  /* 0x0008141b01007387 */ /* 0x0041e40000100800 */
[----:B0-----:R-:W-:Y:S02]  /*2d560*/  IMAD.MOV.U32 R27, RZ, RZ, R26 ;  /* 0x000000ffff1b7224 */ /* 0x001fe400078e001a */
.L_x_21121:
[----:B0-----:R-:W-:Y:S05]  /*2d570*/  BSYNC B1 ;  /* 0x0000000000017941 */ /* 0x001fea0003800000 */
.L_x_21119:
        /* <DEDUP_REMOVED lines=12> */
.L_x_21123:
[----:B0-----:R-:W2:Y:S01]  /*2d640*/  LDL.LU R26, [R1+0x814] ;  /* 0x00081400011a7983 */ /* 0x001ea20000300800 */
[----:B------:R-:W-:Y:S02]  /*2d650*/  IMAD.MOV.U32 R0, RZ, RZ, R252 ;  /* 0x000000ffff007224 */ /* 0x000fe400078e00fc */
[----:B------:R-:W-:Y:S01]  /*2d660*/  IMAD.MOV.U32 R150, RZ, RZ, R149 ;  /* 0x000000ffff967224 */ /* 0x000fe200078e0095 */
[----:B--2---:R0:W-:Y:S02]  /*2d670*/  STL [R1+0x810], R26 ;  /* 0x0008101a01007387 */ /* 0x0041e40000100800 */
[----:B0-----:R-:W-:Y:S02]  /*2d680*/  IMAD.MOV.U32 R26, RZ, RZ, R25 ;  /* 0x000000ffff1a7224 */ /* 0x001fe400078e0019 */
.L_x_21124:
[----:B0-----:R-:W-:Y:S05]  /*2d690*/  BSYNC B1 ;  /* 0x0000000000017941 */ /* 0x001fea0003800000 */
.L_x_21122:
        /* <DEDUP_REMOVED lines=12> */
.L_x_21126:
[----:B0-----:R-:W2:Y:S01]  /*2d760*/  LDL.LU R25, [R1+0x810] ;  /* 0x0008100001197983 */ /* 0x001ea20000300800 */
[----:B------:R-:W-:Y:S02]  /*2d770*/  IMAD.MOV.U32 R252, RZ, RZ, R0 ;  /* 0x000000fffffc7224 */ /* 0x000fe400078e0000 */
[----:B------:R-:W-:Y:S01]  /*2d780*/  IMAD.MOV.U32 R149, RZ, RZ, R148 ;  /* 0x000000ffff957224 */ /* 0x000fe200078e0094 */
[----:B--2---:R0:W-:Y:S02]  /*2d790*/  STL [R1+0x814], R25 ;  /* 0x0008141901007387 */ /* 0x0041e40000100800 */
[----:B0-----:R-:W-:Y:S02]  /*2d7a0*/  IMAD.MOV.U32 R25, RZ, RZ, R24 ;  /* 0x000000ffff197224 */ /* 0x001fe400078e0018 */
.L_x_21127:
[----:B0-----:R-:W-:Y:S05]  /*2d7b0*/  BSYNC B1 ;  /* 0x0000000000017941 */ /* 0x001fea0003800000 */
.L_x_21125:
        /* <DEDUP_REMOVED lines=12> */
.L_x_21129:
[----:B0-----:R-:W2:Y:S01]  /*2d880*/  LDL.LU R24, [R1+0x814] ;  /* 0x0008140001187983 */ /* 0x001ea20000300800 */
[----:B------:R-:W-:Y:S02]  /*2d890*/  IMAD.MOV.U32 R0, RZ, RZ, R252 ;  /* 0x000000ffff007224 */ /* 0x000fe400078e00fc */
[----:B------:R-:W-:Y:S01]  /*2d8a0*/  IMAD.MOV.U32 R148, RZ, RZ, R155 ;  /* 0x000000ffff947224 */ /* 0x000fe200078e009b */
[----:B--2---:R0:W-:Y:S02]  /*2d8b0*/  STL [R1+0x810], R24 ;  /* 0x0008101801007387 */ /* 0x0041e40000100800 */
[----:B0-----:R-:W-:Y:S02]  /*2d8c0*/  IMAD.MOV.U32 R24, RZ, RZ, R31 ;  /* 0x000000ffff187224 */ /* 0x001fe400078e001f */
.L_x_21130:
[----:B0-----:R-:W-:Y:S05]  /*2d8d0*/  BSYNC B1 ;  /* 0x0000000000017941 */ /* 0x001fea0003800000 */
.L_x_21128:
        /* <DEDUP_REMOVED lines=12> */
.L_x_21132:
[----:B0-----:R-:W2:Y:S01]  /*2d9a0*/  LDL.LU R31, [R1+0x810] ;  /* 0x00081000011f7983 */ /* 0x001ea20000300800 */
[----:B------:R-:W-:Y:S02]  /*2d9b0*/  IMAD.MOV.U32 R252, RZ, RZ, R0 ;  /* 0x000000fffffc7224 */ /* 0x000fe400078e0000 */
[----:B------:R-:W-:Y:S01]  /*2d9c0*/  IMAD.MOV.U32 R155, RZ, RZ, R154 ;  /* 0x000000ffff9b7224 */ /* 0x000fe200078e009a */
[----:B--2---:R0:W-:Y:S02]  /*2d9d0*/  STL [R1+0x814], R31 ;  /* 0x0008141f01007387 */ /* 0x0041e40000100800 */
[----:B0-----:R-:W-:Y:S02]  /*2d9e0*/  IMAD.MOV.U32 R31, RZ, RZ, R30 ;  /* 0x000000ffff1f7224 */ /* 0x001fe400078e001e */
.L_x_21133:
[----:B0-----:R-:W-:Y:S05]  /*2d9f0*/  BSYNC B1 ;  /* 0x0000000000017941 */ /* 0x001fea0003800000 */
.L_x_21131:
        /* <DEDUP_REMOVED lines=12> */
.L_x_21135:
[----:B0-----:R-:W2:Y:S01]  /*2dac0*/  LDL.LU R30, [R1+0x814] ;  /* 0x00081400011e7983 */ /* 0x001ea20000300800 */
[----:B------:R-:W-:Y:S02]  /*2dad0*/  IMAD.MOV.U32 R0, RZ, RZ, R252 ;  /* 0x000000ffff007224 */ /* 0x000fe400078e00fc */
[----:B------:R-:W-:Y:S01]  /*2dae0*/  IMAD.MOV.U32 R154, RZ, RZ, R153 ;  /* 0x000000ffff9a7224 */ /* 0x000fe200078e0099 */
[----:B--2---:R0:W-:Y:S02]  /*2daf0*/  STL [R1+0x810], R30 ;  /* 0x0008101e01007387 */ /* 0x0041e40000100800 */
[----:B0-----:R-:W-:Y:S02]  /*2db00*/  IMAD.MOV.U32 R30, RZ, RZ, R29 ;  /* 0x000000ffff1e7224 */ /* 0x001fe400078e001d */
.L_x_21136:
[----:B0-----:R-:W-:Y:S05]  /*2db10*/  BSYNC B1 ;  /* 0x0000000000017941 */ /* 0x001fea0003800000 */
.L_x_21134:
        /* <DEDUP_REMOVED lines=12> */
.L_x_21138:
[----:B0-----:R-:W2:Y:S01]  /*2dbe0*/  LDL.LU R29, [R1+0x810] ;  /* 0x00081000011d7983 */ /* 0x001ea20000300800 */
[----:B------:R-:W-:Y:S02]  /*2dbf0*/  IMAD.MOV.U32 R252, RZ, RZ, R0 ;  /* 0x000000fffffc7224 */ /* 0x000fe400078e0000 */
[----:B------:R-:W-:Y:S01]  /*2dc00*/  IMAD.MOV.U32 R153, RZ, RZ, R152 ;  /* 0x000000ffff997224 */ /* 0x000fe200078e0098 */
[----:B--2---:R0:W-:Y:S02]  /*2dc10*/  STL [R1+0x814], R29 ;  /* 0x0008141d01007387 */ /* 0x0041e40000100800 */
[----:B0-----:R-:W-:Y:S02]  /*2dc20*/  IMAD.MOV.U32 R29, RZ, RZ, R28 ;  /* 0x000000ffff1d7224 */ /* 0x001fe400078e001c */
.L_x_21139:
[----:B0-----:R-:W-:Y:S05]  /*2dc30*/  BSYNC B1 ;  /* 0x0000000000017941 */ /* 0x001fea0003800000 */
.L_x_21137:
        /* <DEDUP_REMOVED lines=12> */
.L_x_21141:
[----:B0-----:R-:W2:Y:S01]  /*2dd00*/  LDL.LU R28, [R1+0x814] ;  /* 0x00081400011c7983 */ /* 0x001ea20000300800 */
[----:B------:R-:W-:Y:S02]  /*2dd10*/  IMAD.MOV.U32 R0, RZ, RZ, R252 ;  /* 0x000000ffff007224 */ /* 0x000fe400078e00fc */
[----:B------:R-:W-:Y:S01]  /*2dd20*/  IMAD.MOV.U32 R152, RZ, RZ, R159 ;  /* 0x000000ffff987224 */ /* 0x000fe200078e009f */
[----:B--2---:R0:W-:Y:S02]  /*2dd30*/  STL [R1+0x810], R28 ;  /* 0x0008101c01007387 */ /* 0x0041e40000100800 */
[----:B0-----:R-:W-:Y:S02]  /*2dd40*/  IMAD.MOV.U32 R28, RZ, RZ, R35 ;  /* 0x000000ffff1c7224 */ /* 0x001fe400078e0023 */
.L_x_21142:
[----:B0-----:R-:W-:Y:S05]  /*2dd50*/  BSYNC B1 ;  /* 0x0000000000017941 */ /* 0x001fea0003800000 */
.L_x_21140:
        /* <DEDUP_REMOVED lines=12> */
.L_x_21144:
[----:B0-----:R-:W2:Y:S01]  /*2de20*/  LDL.LU R35, [R1+0x810] ;  /* 0x0008100001237983 */ /* 0x001ea20000300800 */
[----:B------:R-:W-:Y:S02]  /*2de30*/  IMAD.MOV.U32 R252, RZ, RZ, R0 ;  /* 0x000000fffffc7224 */ /* 0x000fe400078e0000 */
[----:B------:R-:W-:Y:S01]  /*2de40*/  IMAD.MOV.U32 R159, RZ, RZ, R158 ;  /* 0x000000ffff9f7224 */ /* 0x000fe200078e009e */
[----:B--2---:R0:W-:Y:S02]  /*2de50*/  STL [R1+0x814], R35 ;  /* 0x0008142301007387 */ /* 0x0041e40000100800 */
[----:B0-----:R-:W-:Y:S02]  /*2de60*/  IMAD.MOV.U32 R35, RZ, RZ, R34 ;  /* 0x000000ffff237224 */ /* 0x001fe400078e0022 */
.L_x_21145:
[----:B0-----:R-:W-:Y:S05]  /*2de70*/  BSYNC B1 ;  /* 0x0000000000017941 */ /* 0x001fea0003800000 */
.L_x_21143:
        /* <DEDUP_REMOVED lines=12> */
.L_x_21147:
[----:B0-----:R-:W2:Y:S01]  /*2df40*/  LDL.LU R34, [R1+0x814] ;  /* 0x0008140001227983 */ /* 0x001ea20000300800 */
[----:B------:R-:W-:Y:S02]  /*2df50*/  IMAD.MOV.U32 R0, RZ, RZ, R252 ;  /* 0x000000ffff007224 */ /* 0x000fe400078e00fc */
[----:B------:R-:W-:Y:S01]  /*2df60*/  IMAD.MOV.U32 R158, RZ, RZ, R157 ;  /* 0x000000ffff9e7224 */ /* 0x000fe200078e009d */
[----:B--2---:R0:W-:Y:S02]  /*2df70*/  STL [R1+0x810], R34 ;  /* 0x0008102201007387 */ /* 0x0041e40000100800 */
[----:B0-----:R-:W-:Y:S02]  /*2df80*/  IMAD.MOV.U32 R34, RZ, RZ, R33 ;  /* 0x000000ffff227224 */ /* 0x001fe400078e0021 */
.L_x_21148:
[----:B0-----:R-:W-:Y:S05]  /*2df90*/  BSYNC B1 ;  /* 0x0000000000017941 */ /* 0x001fea0003800000 */
.L_x_21146:
        /* <DEDUP_REMOVED lines=12> */
.L_x_21150:
[----:B0-----:R-:W2:Y:S01]  /*2e060*/  LDL.LU R33, [R1+0x810] ;  /* 0x0008100001217983 */ /* 0x001ea20000300800 */
[----:B------:R-:W-:Y:S02]  /*2e070*/  IMAD.MOV.U32 R252, RZ, RZ, R0 ;  /* 0x000000fffffc7224 */ /* 0x000fe400078e0000 */
[----:B------:R-:W-:Y:S01]  /*2e080*/  IMAD.MOV.U32 R157, RZ, RZ, R156 ;  /* 0x000000ffff9d7224 */ /* 0x000fe200078e009c */
[----:B--2---:R0:W-:Y:S02]  /*2e090*/  STL [R1+0x814], R33 ;  /* 0x0008142101007387 */ /* 0x0041e40000100800 */
[----:B0-----:R-:W-:Y:S02]  /*2e0a0*/  IMAD.MOV.U32 R33, RZ, RZ, R32 ;  /* 0x000000ffff217224 */ /* 0x001fe400078e0020 */
.L_x_21151:
[----:B0-----:R-:W-:Y:S05]  /*2e0b0*/  BSYNC B1 ;  /* 0x0000000000017941 */ /* 0x001fea0003800000 */
.L_x_21149:
        /* <DEDUP_REMOVED lines=12> */
.L_x_21153:
[----:B0-----:R-:W2:Y:S01]  /*2e180*/  LDL.LU R32, [R1+0x814] ;  /* 0x0008140001207983 */ /* 0x001ea20000300800 */
[----:B------:R-:W-:Y:S02]  /*2e190*/  IMAD.MOV.U32 R0, RZ, RZ, R252 ;  /* 0x000000ffff007224 */ /* 0x000fe400078e00fc */
[----:B------:R-:W-:Y:S01]  /*2e1a0*/  IMAD.MOV.U32 R156, RZ, RZ, R163 ;  /* 0x000000ffff9c7224 */ /* 0x000fe200078e00a3 */
[----:B--2---:R0:W-:Y:S02]  /*2e1b0*/  STL [R1+0x810], R32 ;  /* 0x0008102001007387 */ /* 0x0041e40000100800 */
[----:B0-----:R-:W-:Y:S02]  /*2e1c0*/  IMAD.MOV.U32 R32, RZ, RZ, R39 ;  /* 0x000000ffff207224 */ /* 0x001fe400078e0027 */
.L_x_21154:
[----:B0-----:R-:W-:Y:S05]  /*2e1d0*/  BSYNC B1 ;  /* 0x0000000000017941 */ /* 0x001fea0003800000 */
.L_x_21152:
        /* <DEDUP_REMOVED lines=12> */
.L_x_21156:
[----:B0-----:R-:W2:Y:S01]  /*2e2a0*/  LDL.LU R39, [R1+0x810] ;  /* 0x0008100001277983 */ /* 0x001ea20000300800 */
[----:B------:R-:W-:Y:S02]  /*2e2b0*/  IMAD.MOV.U32 R252, RZ, RZ, R0 ;  /* 0x000000fffffc7224 */ /* 0x000fe400078e0000 */
[----:B------:R-:W-:Y:S01]  /*2e2c0*/  IMAD.MOV.U32 R163, RZ, RZ, R162 ;  /* 0x000000ffffa37224 */ /* 0x000fe200078e00a2 */
[----:B--2---:R0:W-:Y:S02]  /*2e2d0*/  STL [R1+0x814], R39 ;  /* 0x0008142701007387 */ /* 0x0041e40000100800 */
[----:B0-----:R-:W-:Y:S02]  /*2e2e0*/  IMAD.MOV.U32 R39, RZ, RZ, R38 ;  /* 0x000000ffff277224 */ /* 0x001fe400078e0026 */
.L_x_21157:
[----:B0-----:R-:W-:Y:S05]  /*2e2f0*/  BSYNC B1 ;  /* 0x0000000000017941 */ /* 0x001fea0003800000 */
.L_x_21155:
        /* <DEDUP_REMOVED lines=12> */
.L_x_21159:
[----:B0-----:R-:W2:Y:S01]  /*2e3c0*/  LDL.LU R38, [R1+0x814] ;  /* 0x0008140001267983 */ /* 0x001ea20000300800 */
[----:B------:R-:W-:Y:S02]  /*2e3d0*/  IMAD.MOV.U32 R0, RZ, RZ, R252 ;  /* 0x000000ffff007224 */ /* 0x000fe400078e00fc */
[----:B------:R-:W-:Y:S01]  /*2e3e0*/  IMAD.MOV.U32 R162, RZ, RZ, R161 ;  /* 0x000000ffffa27224 */ /* 0x000fe200078e00a1 */
[----:B--2---:R0:W-:Y:S02]  /*2e3f0*/  STL [R1+0x810], R38 ;  /* 0x0008102601007387 */ /* 0x0041e40000100800 */
[----:B0-----:R-:W-:Y:S02]  /*2e400*/  IMAD.MOV.U32 R38, RZ, RZ, R37 ;  /* 0x000000ffff267224 */ /* 0x001fe400078e0025 */
.L_x_21160:
[----:B0-----:R-:W-:Y:S05]  /*2e410*/  BSYNC B1 ;  /* 0x0000000000017941 */ /* 0x001fea0003800000 */
.L_x_21158:
        /* <DEDUP_REMOVED lines=12> */
.L_x_21162:
[----:B0-----:R-:W2:Y:S01]  /*2e4e0*/  LDL.LU R37, [R1+0x810] ;  /* 0x0008100001257983 */ /* 0x001ea20000300800 */
[----:B------:R-:W-:Y:S02]  /*2e4f0*/  IMAD.MOV.U32 R252, RZ, RZ, R0 ;  /* 0x000000fffffc7224 */ /* 0x000fe400078e0000 */
[----:B------:R-:W-:Y:S01]  /*2e500*/  IMAD.MOV.U32 R161, RZ, RZ, R160 ;  /* 0x000000ffffa17224 */ /* 0x000fe200078e00a0 */
[----:B--2---:R0:W-:Y:S02]  /*2e510*/  STL [R1+0x814], R37 ;  /* 0x0008142501007387 */ /* 0x0041e40000100800 */
[----:B0-----:R-:W-:Y:S02]  /*2e520*/  IMAD.MOV.U32 R37, RZ, RZ, R36 ;  /* 0x000000ffff257224 */ /* 0x001fe400078e0024 */
.L_x_21163:
[----:B0-----:R-:W-:Y:S05]  /*2e530*/  BSYNC B1 ;  /* 0x0000000000017941 */ /* 0x001fea0003800000 */
.L_x_21161:
        /* <DEDUP_REMOVED lines=12> */
.L_x_21165:
[----:B0-----:R-:W2:Y:S01]  /*2e600*/  LDL.LU R36, [R1+0x814] ;  /* 0x0008140001247983 */ /* 0x001ea20000300800 */
[----:B------:R-:W-:Y:S02]  /*2e610*/  IMAD.MOV.U32 R0, RZ, RZ, R252 ;  /* 0x000000ffff007224 */ /* 0x000fe400078e00fc */
[----:B------:R-:W-:Y:S01]  /*2e620*/  IMAD.MOV.U32 R160, RZ, RZ, R167 ;  /* 0x000000ffffa07224 */ /* 0x000fe200078e00a7 */
[----:B--2---:R0:W-:Y:S02]  /*2e630*/  STL [R1+0x810], R36 ;  /* 0x0008102401007387 */ /* 0x0041e40000100800 */
[----:B0-----:R-:W-:Y:S02]  /*2e640*/  IMAD.MOV.U32 R36, RZ, RZ, R43 ;  /* 0x000000ffff247224 */ /* 0x001fe400078e002b */
.L_x_21166:
[----:B0-----:R-:W-:Y:S05]  /*2e650*/  BSYNC B1 ;  /* 0x0000000000017941 */ /* 0x001fea0003800000 */
.L_x_21164:
        /* <DEDUP_REMOVED lines=12> */
.L_x_21168:
[----:B0-----:R-:W2:Y:S01]  /*2e720*/  LDL.LU R43, [R1+0x810] ;  /* 0x00081000012b7983 */ /* 0x001ea20000300800 */
[----:B------:R-:W-:Y:S02]  /*2e730*/  IMAD.MOV.U32 R252, RZ, RZ, R0 ;  /* 0x000000fffffc7224 */ /* 0x000fe400078e0000 */
[----:B------:R-:W-:Y:S01]  /*2e740*/  IMAD.MOV.U32 R167, RZ, RZ, R166 ;  /* 0x000000ffffa77224 */ /* 0x000fe200078e00a6 */
[----:B--2---:R0:W-:Y:S02]  /*2e750*/  STL [R1+0x814], R43 ;  /* 0x0008142b01007387 */ /* 0x0041e40000100800 */
[----:B0-----:R-:W-:Y:S02]  /*2e760*/  IMAD.MOV.U32 R43, RZ, RZ, R42 ;  /* 0x000000ffff2b7224 */ /* 0x001fe400078e002a */
.L_x_21169:
[----:B0-----:R-:W-:Y:S05]  /*2e770*/  BSYNC B1 ;  /* 0x0000000000017941 */ /* 0x001fea0003800000 */
.L_x_21167:
        /* <DEDUP_REMOVED lines=12> */
.L_x_21171:
[----:B0-----:R-:W2:Y:S01]  /*2e840*/  LDL.LU R42, [R1+0x814] ;  /* 0x00081400012a7983 */ /* 0x001ea20000300800 */
[----:B------:R-:W-:Y:S02]  /*2e850*/  IMAD.MOV.U32 R0, RZ, RZ, R252 ;  /* 0x000000ffff007224 */ /* 0x000fe400078e00fc */
[----:B------:R-:W-:Y:S01]  /*2e860*/  IMAD.MOV.U32 R166, RZ, RZ, R165 ;  /* 0x000000ffffa67224 */ /* 0x000fe200078e00a5 */
[----:B--2---:R0:W-:Y:S02]  /*2e870*/  STL [R1+0x810], R42 ;  /* 0x0008102a01007387 */ /* 0x0041e40000100800 */
[----:B0-----:R-:W-:Y:S02]  /*2e880*/  IMAD.MOV.U32 R42, RZ, RZ, R41 ;  /* 0x000000ffff2a7224 */ /* 0x001fe400078e0029 */
.L_x_21172:
[----:B0-----:R-:W-:Y:S05]  /*2e890*/  BSYNC B1 ;  /* 0x0000000000017941 */ /* 0x001fea0003800000 */
.L_x_21170:
        /* <DEDUP_REMOVED lines=12> */
.L_x_21174:
[----:B0-----:R-:W2:Y:S01]  /*2e960*/  LDL.LU R41, [R1+0x810] ;  /* 0x0008100001297983 */ /* 0x001ea20000300800 */
[----:B------:R-:W-:Y:S02]  /*2e970*/  IMAD.MOV.U32 R252, RZ, RZ, R0 ;  /* 0x000000fffffc7224 */ /* 0x000fe400078e0000 */
[----:B------:R-:W-:Y:S01]  /*2e980*/  IMAD.MOV.U32 R165, RZ, RZ, R164 ;  /* 0x000000ffffa57224 */ /* 0x000fe200078e00a4 */
[----:B--2---:R0:W-:Y:S02]  /*2e990*/  STL [R1+0x814], R41 ;  /* 0x0008142901007387 */ /* 0x0041e40000100800 */
[----:B0-----:R-:W-:Y:S02]  /*2e9a0*/  IMAD.MOV.U32 R41, RZ, RZ, R40 ;  /* 0x000000ffff297224 */ /* 0x001fe400078e0028 */
.L_x_21175:
[----:B0-----:R-:W-:Y:S05]  /*2e9b0*/  BSYNC B1 ;  /* 0x0000000000017941 */ /* 0x001fea0003800000 */
.L_x_21173:
        /* <DEDUP_REMOVED lines=12> */
.L_x_21177:
[----:B0-----:R-:W2:Y:S01]  /*2ea80*/  LDL.LU R40, [R1+0x814] ;  /* 0x0008140001287983 */ /* 0x001ea20000300800 */
[----:B------:R-:W-:Y:S02]  /*2ea90*/  IMAD.MOV.U32 R0, RZ, RZ, R252 ;  /* 0x000000ffff007224 */ /* 0x000fe400078e00fc */
[----:B------:R-:W-:Y:S01]  /*2eaa0*/  IMAD.MOV.U32 R164, RZ, RZ, R171 ;  /* 0x000000ffffa47224 */ /* 0x000fe200078e00ab */
[----:B--2---:R0:W-:Y:S02]  /*2eab0*/  STL [R1+0x810], R40 ;  /* 0x0008102801007387 */ /* 0x0041e40000100800 */
[----:B0-----:R-:W-:Y:S02]  /*2eac0*/  IMAD.MOV.U32 R40, RZ, RZ, R47 ;  /* 0x000000ffff287224 */ /* 0x001fe400078e002f */
.L_x_21178:
[----:B0-----:R-:W-:Y:S05]  /*2ead0*/  BSYNC B1 ;  /* 0x0000000000017941 */ /* 0x001fea0003800000 */
.L_x_21176:
        /* <DEDUP_REMOVED lines=12> */
.L_x_21180:
[----:B0-----:R-:W2:Y:S01]  /*2eba0*/  LDL.LU R47, [R1+0x810] ;  /* 0x00081000012f7983 */ /* 0x001ea20000300800 */
[----:B------:R-:W-:Y:S02]  /*2ebb0*/  IMAD.MOV.U32 R252, RZ, RZ, R0 ;  /* 0x000000fffffc7224 */ /* 0x000fe400078e0000 */
[----:B------:R-:W-:Y:S01]  /*2ebc0*/  IMAD.MOV.U32 R171, RZ, RZ, R170 ;  /* 0x000000ffffab7224 */ /* 0x000fe200078e00aa */
[----:B--2---:R0:W-:Y:S02]  /*2ebd0*/  STL [R1+0x814], R47 ;  /* 0x0008142f01007387 */ /* 0x0041e40000100800 */
[----:B0-----:R-:W-:Y:S02]  /*2ebe0*/  IMAD.MOV.U32 R47, RZ, RZ, R46 ;  /* 0x000000ffff2f7224 */ /* 0x001fe400078e002e */
.L_x_21181:
[----:B0-----:R-:W-:Y:S05]  /*2ebf0*/  BSYNC B1 ;  /* 0x0000000000017941 */ /* 0x001fea0003800000 */
.L_x_21179:
        /* <DEDUP_REMOVED lines=12> */
.L_x_21183:
[----:B0-----:R-:W2:Y:S01]  /*2ecc0*/  LDL.LU R46, [R1+0x814] ;  /* 0x00081400012e7983 */ /* 0x001ea20000300800 */
[----:B------:R-:W-:Y:S02]  /*2ecd0*/  IMAD.MOV.U32 R0, RZ, RZ, R252 ;  /* 0x000000ffff007224 */ /* 0x000fe400078e00fc */
[----:B------:R-:W-:Y:S01]  /*2ece0*/  IMAD.MOV.U32 R170, RZ, RZ, R169 ;  /* 0x000000ffffaa7224 */ /* 0x000fe200078e00a9 */
[----:B--2---:R0:W-:Y:S02]  /*2ecf0*/  STL [R1+0x810], R46 ;  /* 0x0008102e01007387 */ /* 0x0041e40000100800 */
[----:B0-----:R-:W-:Y:S02]  /*2ed00*/  IMAD.MOV.U32 R46, RZ, RZ, R45 ;  /* 0x000000ffff2e7224 */ /* 0x001fe400078e002d */
.L_x_21184:
[----:B0-----:R-:W-:Y:S05]  /*2ed10*/  BSYNC B1 ;  /* 0x0000000000017941 */ /* 0x001fea0003800000 */
.L_x_21182:
        /* <DEDUP_REMOVED lines=12> */
.L_x_21186:
[----:B0-----:R-:W2:Y:S01]  /*2ede0*/  LDL.LU R45, [R1+0x810] ;  /* 0x00081000012d7983 */ /* 0x001ea20000300800 */
[----:B------:R-:W-:Y:S02]  /*2edf0*/  IMAD.MOV.U32 R252, RZ, RZ, R0 ;  /* 0x000000fffffc7224 */ /* 0x000fe400078e0000 */
[----:B------:R-:W-:Y:S01]  /*2ee00*/  IMAD.MOV.U32 R169, RZ, RZ, R168 ;  /* 0x000000ffffa97224 */ /* 0x000fe200078e00a8 */
[----:B--2---:R0:W-:Y:S02]  /*2ee10*/  STL [R1+0x814], R45 ;  /* 0x0008142d01007387 */ /* 0x0041e40000100800 */
[----:B0-----:R-:W-:Y:S02]  /*2ee20*/  IMAD.MOV.U32 R45, RZ, RZ, R44 ;  /* 0x000000ffff2d7224 */ /* 0x001fe400078e002c */
.L_x_21187:
[----:B0-----:R-:W-:Y:S05]  /*2ee30*/  BSYNC B1 ;  /* 0x0000000000017941 */ /* 0x001fea0003800000 */
.L_x_21185:
        /* <DEDUP_REMOVED lines=12> */
.L_x_21189:
[----:B0-----:R-:W2:Y:S01]  /*2ef00*/  LDL.LU R44, [R1+0x814] ;  /* 0x00081400012c7983 */ /* 0x001ea20000300800 */
[----:B------:R-:W-:Y:S02]  /*2ef10*/  IMAD.MOV.U32 R0, RZ, RZ, R252 ;  /* 0x000000ffff007224 */ /* 0x000fe400078e00fc */
[----:B------:R-:W-:Y:S01]  /*2ef20*/  IMAD.MOV.U32 R168, RZ, RZ, R175 ;  /* 0x000000ffffa87224 */ /* 0x000fe200078e00af */
[----:B--2---:R0:W-:Y:S02]  /*2ef30*/  STL [R1+0x810], R44 ;  /* 0x0008102c01007387 */ /* 0x0041e40000100800 */
[----:B0-----:R-:W-:Y:S02]  /*2ef40*/  IMAD.MOV.U32 R44, RZ, RZ, R51 ;  /* 0x000000ffff2c7224 */ /* 0x001fe400078e0033 */
.L_x_21190:
[----:B0-----:R-:W-:Y:S05]  /*2ef50*/  BSYNC B1 ;  /* 0x0000000000017941 */ /* 0x001fea0003800000 */
.L_x_21188:
        /* <DEDUP_REMOVED lines=12> */
.L_x_21192:
[----:B0-----:R-:W2:Y:S01]  /*2f020*/  LDL.LU R51, [R1+0x810] ;  /* 0x0008100001337983 */ /* 0x001ea20000300800 */
[----:B------:R-:W-:Y:S02]  /*2f030*/  IMAD.MOV.U32 R252, RZ, RZ, R0 ;  /* 0x000000fffffc7224 */ /* 0x000fe400078e0000 */
[----:B------:R-:W-:Y:S01]  /*2f040*/  IMAD.MOV.U32 R175, RZ, RZ, R174 ;  /* 0x000000ffffaf7224 */ /* 0x000fe200078e00ae */
[----:B--2---:R0:W-:Y:S02]  /*2f050*/  STL [R1+0x814], R51 ;  /* 0x0008143301007387 */ /* 0x0041e40000100800 */
[----:B0-----:R-:W-:Y:S02]  /*2f060*/  IMAD.MOV.U32 R51, RZ, RZ, R50 ;  /* 0x000000ffff337224 */ /* 0x001fe400078e0032 */
.L_x_21193:
[----:B0-----:R-:W-:Y:S05]  /*2f070*/  BSYNC B1 ;  /* 0x0000000000017941 */ /* 0x001fea0003800000 */
.L_x_21191:
        /* <DEDUP_REMOVED lines=12> */
.L_x_21195:
[----:B0-----:R-:W2:Y:S01]  /*2f140*/  LDL.LU R50, [R1+0x814] ;  /* 0x0008140001327983 */ /* 0x001ea20000300800 */
[----:B------:R-:W-:Y:S02]  /*2f150*/  IMAD.MOV.U32 R0, RZ, RZ, R252 ;  /* 0x000000ffff007224 */ /* 0x000fe400078e00fc */
[----:B------:R-:W-:Y:S01]  /*2f160*/  IMAD.MOV.U32 R174, RZ, RZ, R173 ;  /* 0x000000ffffae7224 */ /* 0x000fe200078e00ad */
[----:B--2---:R0:W-:Y:S02]  /*2f170*/  STL [R1+0x810], R50 ;  /* 0x0008103201007387 */ /* 0x0041e40000100800 */
[----:B0-----:R-:W-:Y:S02]  /*2f180*/  IMAD.MOV.U32 R50, RZ, RZ, R49 ;  /* 0x000000ffff327224 */ /* 0x001fe400078e0031 */
.L_x_21196:
[----:B0-----:R-:W-:Y:S05]  /*2f190*/  BSYNC B1 ;  /* 0x0000000000017941 */ /* 0x001fea0003800000 */
.L_x_21194:
        /* <DEDUP_REMOVED lines=12> */
.L_x_21198:
[----:B0-----:R-:W2:Y:S01]  /*2f260*/  LDL.LU R49, [R1+0x810] ;  /* 0x0008100001317983 */ /* 0x001ea20000300800 */
[----:B------:R-:W-:Y:S02]  /*2f270*/  IMAD.MOV.U32 R252, RZ, RZ, R0 ;  /* 0x000000fffffc7224 */ /* 0x000fe400078e0000 */
[----:B------:R-:W-:Y:S01]  /*2f280*/  IMAD.MOV.U32 R173, RZ, RZ, R172 ;  /* 0x000000ffffad7224 */ /* 0x000fe200078e00ac */
[----:B--2---:R0:W-:Y:S02]  /*2f290*/  STL [R1+0x814], R49 ;  /* 0x0008143101007387 */ /* 0x0041e40000100800 */
[----:B0-----:R-:W-:Y:S02]  /*2f2a0*/  IMAD.MOV.U32 R49, RZ, RZ, R48 ;  /* 0x000000ffff317224 */ /* 0x001fe400078e0030 */
.L_x_21199:
[----:B0-----:R-:W-:Y:S05]  /*2f2b0*/  BSYNC B1 ;  /* 0x0000000000017941 */ /* 0x001fea0003800000 */
.L_x_21197:
        /* <DEDUP_REMOVED lines=12> */
.L_x_21201:
[----:B0-----:R-:W2:Y:S01]  /*2f380*/  LDL.LU R48, [R1+0x814] ;  /* 0x0008140001307983 */ /* 0x001ea20000300800 */
[----:B------:R-:W-:Y:S02]  /*2f390*/  IMAD.MOV.U32 R0, RZ, RZ, R252 ;  /* 0x000000ffff007224 */ /* 0x000fe400078e00fc */
[----:B------:R-:W-:Y:S01]  /*2f3a0*/  IMAD.MOV.U32 R172, RZ, RZ, R179 ;  /* 0x000000ffffac7224 */ /* 0x000fe200078e00b3 */
[----:B--2---:R0:W-:Y:S02]  /*2f3b0*/  STL [R1+0x810], R48 ;  /* 0x0008103001007387 */ /* 0x0041e40000100800 */
[----:B0-----:R-:W-:Y:S02]  /*2f3c0*/  IMAD.MOV.U32 R48, RZ, RZ, R55 ;  /* 0x000000ffff307224 */ /* 0x001fe400078e0037 */
.L_x_21202:
[----:B0-----:R-:W-:Y:S05]  /*2f3d0*/  BSYNC B1 ;  /* 0x0000000000017941 */ /* 0x001fea0003800000 */
.L_x_21200:
        /* <DEDUP_REMOVED lines=12> */
.L_x_21204:
[----:B0-----:R-:W2:Y:S01]  /*2f4a0*/  LDL.LU R55, [R1+0x810] ;  /* 0x0008100001377983 */ /* 0x001ea20000300800 */
[----:B------:R-:W-:Y:S02]  /*2f4b0*/  IMAD.MOV.U32 R252, RZ, RZ, R0 ;  /* 0x000000fffffc7224 */ /* 0x000fe400078e0000 */
[----:B------:R-:W-:Y:S01]  /*2f4c0*/  IMAD.MOV.U32 R179, RZ, RZ, R178 ;  /* 0x000000ffffb37224 */ /* 0x000fe200078e00b2 */
[----:B--2---:R0:W-:Y:S02]  /*2f4d0*/  STL [R1+0x814], R55 ;  /* 0x0008143701007387 */ /* 0x0041e40000100800 */
[----:B0-----:R-:W-:Y:S02]  /*2f4e0*/  IMAD.MOV.U32 R55, RZ, RZ, R54 ;  /* 0x000000ffff377224 */ /* 0x001fe400078e0036 */
.L_x_21205:
[----:B0-----:R-:W-:Y:S05]  /*2f4f0*/  BSYNC B1 ;  /* 0x0000000000017941 */ /* 0x001fea0003800000 */
.L_x_21203:
        /* <DEDUP_REMOVED lines=12> */
.L_x_21207:
[----:B0-----:R-:W2:Y:S01]  /*2f5c0*/  LDL.LU R54, [R1+0x814] ;  /* 0x0008140001367983 */ /* 0x001ea20000300800 */
[----:B------:R-:W-:Y:S02]  /*2f5d0*/  IMAD.MOV.U32 R0, RZ, RZ, R252 ;  /* 0x000000ffff007224 */ /* 0x000fe400078e00fc */
[----:B------:R-:W-:Y:S01]  /*2f5e0*/  IMAD.MOV.U32 R178, RZ, RZ, R177 ;  /* 0x000000ffffb27224 */ /* 0x000fe200078e00b1 */
[----:B--2---:R0:W-:Y:S02]  /*2f5f0*/  STL [R1+0x810], R54 ;  /* 0x0008103601007387 */ /* 0x0041e40000100800 */
[----:B0-----:R-:W-:Y:S02]  /*2f600*/  IMAD.MOV.U32 R54, RZ, RZ, R53 ;  /* 0x000000ffff367224 */ /* 0x001fe400078e0035 */
.L_x_21208:
[----:B0-----:R-:W-:Y:S05]  /*2f610*/  BSYNC B1 ;  /* 0x0000000000017941 */ /* 0x001fea0003800000 */
.L_x_21206:
        /* <DEDUP_REMOVED lines=12> */
.L_x_21210:
[----:B0-----:R-:W2:Y:S01]  /*2f6e0*/  LDL.LU R53, [R1+0x810] ;  /* 0x0008100001357983 */ /* 0x001ea20000300800 */
[----:B------:R-:W-:Y:S02]  /*2f6f0*/  IMAD.MOV.U32 R252, RZ, RZ, R0 ;  /* 0x000000fffffc7224 */ /* 0x000fe400078e0000 */
[----:B------:R-:W-:Y:S01]  /*2f700*/  IMAD.MOV.U32 R177, RZ, RZ, R176 ;  /* 0x000000ffffb17224 */ /* 0x000fe200078e00b0 */
[----:B--2---:R0:W-:Y:S02]  /*2f710*/  STL [R1+0x814], R53 ;  /* 0x0008143501007387 */ /* 0x0041e40000100800 */
[----:B0-----:R-:W-:Y:S02]  /*2f720*/  IMAD.MOV.U32 R53, RZ, RZ, R52 ;  /* 0x000000ffff357224 */ /* 0x001fe400078e0034 */
.L_x_21211:
[----:B0-----:R-:W-:Y:S05]  /*2f730*/  BSYNC B1 ;  /* 0x0000000000017941 */ /* 0x001fea0003800000 */
.L_x_21209:
        /* <DEDUP_REMOVED lines=12> */
.L_x_21213:
[----:B0-----:R-:W2:Y:S01]  /*2f800*/  LDL.LU R52, [R1+0x814] ;  /* 0x0008140001347983 */ /* 0x001ea20000300800 */
[----:B------:R-:W-:Y:S02]  /*2f810*/  IMAD.MOV.U32 R0, RZ, RZ, R252 ;  /* 0x000000ffff007224 */ /* 0x000fe400078e00fc */
[----:B------:R-:W-:Y:S01]  /*2f820*/  IMAD.MOV.U32 R176, RZ, RZ, R183 ;  /* 0x000000ffffb07224 */ /* 0x000fe200078e00b7 */
[----:B--2---:R0:W-:Y:S02]  /*2f830*/  STL [R1+0x810], R52 ;  /* 0x0008103401007387 */ /* 0x0041e40000100800 */
[----:B0-----:R-:W-:Y:S02]  /*2f840*/  IMAD.MOV.U32 R52, RZ, RZ, R59 ;  /* 0x000000ffff347224 */ /* 0x001fe400078e003b */
.L_x_21214:
[----:B0-----:R-:W-:Y:S05]  /*2f850*/  BSYNC B1 ;  /* 0x0000000000017941 */ /* 0x001fea0003800000 */
.L_x_21212:
        /* <DEDUP_REMOVED lines=12> */
.L_x_21216:
[----:B0-----:R-:W2:Y:S01]  /*2f920*/  LDL.LU R59, [R1+0x810] ;  /* 0x00081000013b7983 */ /* 0x001ea20000300800 */
[----:B------:R-:W-:Y:S02]  /*2f930*/  IMAD.MOV.U32 R252, RZ, RZ, R0 ;  /* 0x000000fffffc7224 */ /* 0x000fe400078e0000 */
[----:B------:R-:W-:Y:S01]  /*2f940*/  IMAD.MOV.U32 R183, RZ, RZ, R182 ;  /* 0x000000ffffb77224 */ /* 0x000fe200078e00b6 */
[----:B--2---:R0:W-:Y:S02]  /*2f950*/  STL [R1+0x814], R59 ;  /* 0x0008143b01007387 */ /* 0x0041e40000100800 */
[----:B0-----:R-:W-:Y:S02]  /*2f960*/  IMAD.MOV.U32 R59, RZ, RZ, R58 ;  /* 0x000000ffff3b7224 */ /* 0x001fe400078e003a */
.L_x_21217:
[----:B0-----:R-:W-:Y:S05]  /*2f970*/  BSYNC B1 ;  /* 0x0000000000017941 */ /* 0x001fea0003800000 */
.L_x_21215:
        /* <DEDUP_REMOVED lines=12> */
.L_x_21219:
[----:B0-----:R-:W2:Y:S01]  /*2fa40*/  LDL.LU R58, [R1+0x814] ;  /* 0x00081400013a7983 */ /* 0x001ea20000300800 */
[----:B------:R-:W-:Y:S02]  /*2fa50*/  IMAD.MOV.U32 R0, RZ, RZ, R252 ;  /* 0x000000ffff007224 */ /* 0x000fe400078e00fc */
[----:B------:R-:W-:Y:S01]  /*2fa60*/  IMAD.MOV.U32 R182, RZ, RZ, R181 ;  /* 0x000000ffffb67224 */ /* 0x000fe200078e00b5 */
[----:B--2---:R0:W-:Y:S02]  /*2fa70*/  STL [R1+0x810], R58 ;  /* 0x0008103a01007387 */ /* 0x0041e40000100800 */
[----:B0-----:R-:W-:Y:S02]  /*2fa80*/  IMAD.MOV.U32 R58, RZ, RZ, R57 ;  /* 0x000000ffff3a7224 */ /* 0x001fe400078e0039 */
.L_x_21220:
[----:B0-----:R-:W-:Y:S05]  /*2fa90*/  BSYNC B1 ;  /* 0x0000000000017941 */ /* 0x001fea0003800000 */
.L_x_21218:
        /* <DEDUP_REMOVED lines=12> */
.L_x_21222:
[----:B0-----:R-:W2:Y:S01]  /*2fb60*/  LDL.LU R57, [R1+0x810] ;  /* 0x0008100001397983 */ /* 0x001ea20000300800 */
[----:B------:R-:W-:Y:S02]  /*2fb70*/  IMAD.MOV.U32 R252, RZ, RZ, R0 ;  /* 0x000000fffffc7224 */ /* 0x000fe400078e0000 */
[----:B------:R-:W-:Y:S01]  /*2fb80*/  IMAD.MOV.U32 R181, RZ, RZ, R180 ;  /* 0x000000ffffb57224 */ /* 0x000fe200078e00b4 */
[----:B--2---:R0:W-:Y:S02]  /*2fb90*/  STL [R1+0x814], R57 ;  /* 0x0008143901007387 */ /* 0x0041e40000100800 */
[----:B0-----:R-:W-:Y:S02]  /*2fba0*/  IMAD.MOV.U32 R57, RZ, RZ, R56 ;  /* 0x000000ffff397224 */ /* 0x001fe400078e0038 */
.L_x_21223:
[----:B0-----:R-:W-:Y:S05]  /*2fbb0*/  BSYNC B1 ;  /* 0x0000000000017941 */ /* 0x001fea0003800000 */
.L_x_21221:
        /* <DEDUP_REMOVED lines=12> */
.L_x_21225:
[----:B0-----:R-:W2:Y:S01]  /*2fc80*/  LDL.LU R56, [R1+0x814] ;  /* 0x0008140001387983 */ /* 0x001ea20000300800 */
[----:B------:R-:W-:Y:S02]  /*2fc90*/  IMAD.MOV.U32 R0, RZ, RZ, R252 ;  /* 0x000000ffff007224 */ /* 0x000fe400078e00fc */
[----:B------:R-:W-:Y:S01]  /*2fca0*/  IMAD.MOV.U32 R180, RZ, RZ, R187 ;  /* 0x000000ffffb47224 */ /* 0x000fe200078e00bb */
[----:B--2---:R0:W-:Y:S02]  /*2fcb0*/  STL [R1+0x810], R56 ;  /* 0x0008103801007387 */ /* 0x0041e40000100800 */
[----:B0-----:R-:W-:Y:S02]  /*2fcc0*/  IMAD.MOV.U32 R56, RZ, RZ, R63 ;  /* 0x000000ffff387224 */ /* 0x001fe400078e003f */
.L_x_21226:
[----:B0-----:R-:W-:Y:S05]  /*2fcd0*/  BSYNC B1 ;  /* 0x0000000000017941 */ /* 0x001fea0003800000 */
.L_x_21224:
        /* <DEDUP_REMOVED lines=12> */
.L_x_21228:
[----:B0-----:R-:W2:Y:S01]  /*2fda0*/  LDL.LU R63, [R1+0x810] ;  /* 0x00081000013f7983 */ /* 0x001ea20000300800 */
[----:B------:R-:W-:Y:S02]  /*2fdb0*/  IMAD.MOV.U32 R252, RZ, RZ, R0 ;  /* 0x000000fffffc7224 */ /* 0x000fe400078e0000 */
[----:B------:R-:W-:Y:S01]  /*2fdc0*/  IMAD.MOV.U32 R187, RZ, RZ, R186 ;  /* 0x000000ffffbb7224 */ /* 0x000fe200078e00ba */
[----:B--2---:R0:W-:Y:S02]  /*2fdd0*/  STL [R1+0x814], R63 ;  /* 0x0008143f01007387 */ /* 0x0041e40000100800 */
[----:B0-----:R-:W-:Y:S02]  /*2fde0*/  IMAD.MOV.U32 R63, RZ, RZ, R62 ;  /* 0x000000ffff3f7224 */ /* 0x001fe400078e003e */
.L_x_21229:
[----:B0-----:R-:W-:Y:S05]  /*2fdf0*/  BSYNC B1 ;  /* 0x0000000000017941 */ /* 0x001fea0003800000 */
.L_x_21227:
        /* <DEDUP_REMOVED lines=12> */
.L_x_21231:
[----:B0-----:R-:W2:Y:S01]  /*2fec0*/  LDL.LU R62, [R1+0x814] ;  /* 0x00081400013e7983 */ /* 0x001ea20000300800 */
[----:B------:R-:W-:Y:S02]  /*2fed0*/  IMAD.MOV.U32 R0, RZ, RZ, R252 ;  /* 0x000000ffff007224 */ /* 0x000fe400078e00fc */
[----:B------:R-:W-:Y:S01]  /*2fee0*/  IMAD.MOV.U32 R186, RZ, RZ, R185 ;  /* 0x000000ffffba7224 */ /* 0x000fe200078e00b9 */
[----:B--2---:R0:W-:Y:S02]  /*2fef0*/  STL [R1+0x810], R62 ;  /* 0x0008103e01007387 */ /* 0x0041e40000100800 */
[----:B0-----:R-:W-:Y:S02]  /*2ff00*/  IMAD.MOV.U32 R62, RZ, RZ, R61 ;  /* 0x000000ffff3e7224 */ /* 0x001fe400078e003d */
.L_x_21232:
[----:B0-----:R-:W-:Y:S05]  /*2ff10*/  BSYNC B1 ;  /* 0x0000000000017941 */ /* 0x001fea0003800000 */
.L_x_21230:
        /* <DEDUP_REMOVED lines=12> */
.L_x_21234:
[----:B0-----:R-:W2:Y:S01]  /*2ffe0*/  LDL.LU R61, [R1+0x810] ;  /* 0x00081000013d7983 */ /* 0x001ea20000300800 */
[----:B------:R-:W-:Y:S02]  /*2fff0*/  IMAD.MOV.U32 R252, RZ, RZ, R0 ;  /* 0x000000fffffc7224 */ /* 0x000fe400078e0000 */
[----:B------:R-:W-:Y:S01]  /*30000*/  IMAD.MOV.U32 R185, RZ, RZ, R184 ;  /* 0x000000ffffb97224 */ /* 0x000fe200078e00b8 */
[----:B--2---:R0:W-:Y:S02]  /*30010*/  STL [R1+0x814], R61 ;  /* 0x0008143d01007387 */ /* 0x0041e40000100800 */
[----:B0-----:R-:W-:Y:S02]  /*30020*/  IMAD.MOV.U32 R61, RZ, RZ, R60 ;  /* 0x000000ffff3d7224 */ /* 0x001fe400078e003c */
.L_x_21235:
[----:B0-----:R-:W-:Y:S05]  /*30030*/  BSYNC B1 ;  /* 0x0000000000017941 */ /* 0x001fea0003800000 */
.L_x_21233:
        /* <DEDUP_REMOVED lines=12> */
.L_x_21237:
[----:B0-----:R-:W2:Y:S01]  /*30100*/  LDL.LU R60, [R1+0x814] ;  /* 0x00081400013c7983 */ /* 0x001ea20000300800 */
[----:B------:R-:W-:Y:S02]  /*30110*/  IMAD.MOV.U32 R0, RZ, RZ, R252 ;  /* 0x000000ffff007224 */ /* 0x000fe400078e00fc */
[----:B------:R-:W-:Y:S01]  /*30120*/  IMAD.MOV.U32 R184, RZ, RZ, R191 ;  /* 0x000000ffffb87224 */ /* 0x000fe200078e00bf */
[----:B--2---:R0:W-:Y:S02]  /*30130*/  STL [R1+0x810], R60 ;  /* 0x0008103c01007387 */ /* 0x0041e40000100800 */
[----:B0-----:R-:W-:Y:S02]  /*30140*/  IMAD.MOV.U32 R60, RZ, RZ, R67 ;  /* 0x000000ffff3c7224 */ /* 0x001fe400078e0043 */
.L_x_21238:
[----:B0-----:R-:W-:Y:S05]  /*30150*/  BSYNC B1 ;  /* 0x0000000000017941 */ /* 0x001fea0003800000 */
.L_x_21236:
        /* <DEDUP_REMOVED lines=12> */
.L_x_21240:
[----:B0-----:R-:W2:Y:S01]  /*30220*/  LDL.LU R67, [R1+0x810] ;  /* 0x0008100001437983 */ /* 0x001ea20000300800 */
[----:B------:R-:W-:Y:S02]  /*30230*/  IMAD.MOV.U32 R252, RZ, RZ, R0 ;  /* 0x000000fffffc7224 */ /* 0x000fe400078e0000 */
[----:B------:R-:W-:Y:S01]  /*30240*/  IMAD.MOV.U32 R191, RZ, RZ, R190 ;  /* 0x000000ffffbf7224 */ /* 0x000fe200078e00be */
[----:B--2---:R0:W-:Y:S02]  /*30250*/  STL [R1+0x814], R67 ;  /* 0x0008144301007387 */ /* 0x0041e40000100800 */
[----:B0-----:R-:W-:Y:S02]  /*30260*/  IMAD.MOV.U32 R67, RZ, RZ, R66 ;  /* 0x000000ffff437224 */ /* 0x001fe400078e0042 */
.L_x_21241:
[----:B0-----:R-:W-:Y:S05]  /*30270*/  BSYNC B1 ;  /* 0x0000000000017941 */ /* 0x001fea0003800000 */
.L_x_21239:
        /* <DEDUP_REMOVED lines=12> */
.L_x_21243:
[----:B0-----:R-:W2:Y:S01]  /*30340*/  LDL.LU R66, [R1+0x814] ;  /* 0x0008140001427983 */ /* 0x001ea20000300800 */
[----:B------:R-:W-:Y:S02]  /*30350*/  IMAD.MOV.U32 R0, RZ, RZ, R252 ;  /* 0x000000ffff007224 */ /* 0x000fe400078e00fc */
[----:B------:R-:W-:Y:S01]  /*30360*/  IMAD.MOV.U32 R190, RZ, RZ, R189 ;  /* 0x000000ffffbe7224 */ /* 0x000fe200078e00bd */
[----:B--2---:R0:W-:Y:S02]  /*30370*/  STL [R1+0x810], R66 ;  /* 0x0008104201007387 */ /* 0x0041e40000100800 */
[----:B0-----:R-:W-:Y:S02]  /*30380*/  IMAD.MOV.U32 R66, RZ, RZ, R65 ;  /* 0x000000ffff427224 */ /* 0x001fe400078e0041 */
.L_x_21244:
[----:B0-----:R-:W-:Y:S05]  /*30390*/  BSYNC B1 ;  /* 0x0000000000017941 */ /* 0x001fea0003800000 */
.L_x_21242:
        /* <DEDUP_REMOVED lines=12> */
.L_x_21246:
[----:B0-----:R-:W2:Y:S01]  /*30460*/  LDL.LU R65, [R1+0x810] ;  /* 0x0008100001417983 */ /* 0x001ea20000300800 */
[----:B------:R-:W-:Y:S02]  /*30470*/  IMAD.MOV.U32 R252, RZ, RZ, R0 ;  /* 0x000000fffffc7224 */ /* 0x000fe400078e0000 */
[----:B------:R-:W-:Y:S01]  /*30480*/  IMAD.MOV.U32 R189, RZ, RZ, R188 ;  /* 0x000000ffffbd7224 */ /* 0x000fe200078e00bc */
[----:B--2---:R0:W-:Y:S02]  /*30490*/  STL [R1+0x814], R65 ;  /* 0x0008144101007387 */ /* 0x0041e40000100800 */
[----:B0-----:R-:W-:Y:S02]  /*304a0*/  IMAD.MOV.U32 R65, RZ, RZ, R64 ;  /* 0x000000ffff417224 */ /* 0x001fe400078e0040 */
.L_x_21247:
[----:B0-----:R-:W-:Y:S05]  /*304b0*/  BSYNC B1 ;  /* 0x0000000000017941 */ /* 0x001fea0003800000 */
.L_x_21245:
        /* <DEDUP_REMOVED lines=12> */
.L_x_21249:
[----:B0-----:R-:W2:Y:S01]  /*30580*/  LDL.LU R64, [R1+0x814] ;  /* 0x0008140001407983 */ /* 0x001ea20000300800 */
[----:B------:R-:W-:Y:S02]  /*30590*/  IMAD.MOV.U32 R0, RZ, RZ, R252 ;  /* 0x000000ffff007224 */ /* 0x000fe400078e00fc */
[----:B------:R-:W-:Y:S01]  /*305a0*/  IMAD.MOV.U32 R188, RZ, RZ, R195 ;  /* 0x000000ffffbc7224 */ /* 0x000fe200078e00c3 */
[----:B--2---:R0:W-:Y:S02]  /*305b0*/  STL [R1+0x810], R64 ;  /* 0x0008104001007387 */ /* 0x0041e40000100800 */
[----:B0-----:R-:W-:Y:S02]  /*305c0*/  IMAD.MOV.U32 R64, RZ, RZ, R71 ;  /* 0x000000ffff407224 */ /* 0x001fe400078e0047 */
.L_x_21250:
[----:B0-----:R-:W-:Y:S05]  /*305d0*/  BSYNC B1 ;  /* 0x0000000000017941 */ /* 0x001fea0003800000 */
.L_x_21248:
        /* <DEDUP_REMOVED lines=12> */
.L_x_21252:
[----:B0-----:R-:W2:Y:S01]  /*306a0*/  LDL.LU R71, [R1+0x810] ;  /* 0x0008100001477983 */ /* 0x001ea20000300800 */
[----:B------:R-:W-:Y:S02]  /*306b0*/  IMAD.MOV.U32 R252, RZ, RZ, R0 ;  /* 0x000000fffffc7224 */ /* 0x000fe400078e0000 */
[----:B------:R-:W-:Y:S01]  /*306c0*/  IMAD.MOV.U32 R195, RZ, RZ, R194 ;  /* 0x000000ffffc37224 */ /* 0x000fe200078e00c2 */
[----:B--2---:R0:W-:Y:S02]  /*306d0*/  STL [R1+0x814], R71 ;  /* 0x0008144701007387 */ /* 0x0041e40000100800 */
[----:B0-----:R-:W-:Y:S02]  /*306e0*/  IMAD.MOV.U32 R71, RZ, RZ, R70 ;  /* 0x000000ffff477224 */ /* 0x001fe400078e0046 */
.L_x_21253:
[----:B0-----:R-:W-:Y:S05]  /*306f0*/  BSYNC B1 ;  /* 0x0000000000017941 */ /* 0x001fea0003800000 */
.L_x_21251:
        /* <DEDUP_REMOVED lines=12> */
.L_x_21255:
[----:B0-----:R-:W2:Y:S01]  /*307c0*/  LDL.LU R70, [R1+0x814] ;  /* 0x0008140001467983 */ /* 0x001ea20000300800 */
[----:B------:R-:W-:Y:S02]  /*307d0*/  IMAD.MOV.U32 R0, RZ, RZ, R252 ;  /* 0x000000ffff007224 */ /* 0x000fe400078e00fc */
[----:B------:R-:W-:Y:S01]  /*307e0*/  IMAD.MOV.U32 R194, RZ, RZ, R193 ;  /* 0x000000ffffc27224 */ /* 0x000fe200078e00c1 */
[----:B--2---:R0:W-:Y:S02]  /*307f0*/  STL [R1+0x810], R70 ;  /* 0x0008104601007387 */ /* 0x0041e40000100800 */
[----:B0-----:R-:W-:Y:S02]  /*30800*/  IMAD.MOV.U32 R70, RZ, RZ, R69 ;  /* 0x000000ffff467224 */ /* 0x001fe400078e0045 */
.L_x_21256:
[----:B0-----:R-:W-:Y:S05]  /*30810*/  BSYNC B1 ;  /* 0x0000000000017941 */ /* 0x001fea0003800000 */
.L_x_21254:
        /* <DEDUP_REMOVED lines=12> */
.L_x_21258:
[----:B0-----:R-:W2:Y:S01]  /*308e0*/  LDL.LU R69, [R1+0x810] ;  /* 0x0008100001457983 */ /* 0x001ea20000300800 */
[----:B------:R-:W-:Y:S02]  /*308f0*/  IMAD.MOV.U32 R252, RZ, RZ, R0 ;  /* 0x000000fffffc7224 */ /* 0x000fe400078e0000 */
[----:B------:R-:W-:Y:S01]  /*30900*/  IMAD.MOV.U32 R193, RZ, RZ, R192 ;  /* 0x000000ffffc17224 */ /* 0x000fe200078e00c0 */
[----:B--2---:R0:W-:Y:S02]  /*30910*/  STL [R1+0x814], R69 ;  /* 0x0008144501007387 */ /* 0x0041e40000100800 */
[----:B0-----:R-:W-:Y:S02]  /*30920*/  IMAD.MOV.U32 R69, RZ, RZ, R68 ;  /* 0x000000ffff457224 */ /* 0x001fe400078e0044 */
.L_x_21259:
[----:B0-----:R-:W-:Y:S05]  /*30930*/  BSYNC B1 ;  /* 0x0000000000017941 */ /* 0x001fea0003800000 */
.L_x_21257:
        /* <DEDUP_REMOVED lines=12> */
.L_x_21261:
[----:B0-----:R-:W2:Y:S01]  /*30a00*/  LDL.LU R68, [R1+0x814] ;  /* 0x0008140001447983 */ /* 0x001ea20000300800 */
[----:B------:R-:W-:Y:S02]  /*30a10*/  IMAD.MOV.U32 R0, RZ, RZ, R252 ;  /* 0x000000ffff007224 */ /* 0x000fe400078e00fc */
[----:B------:R-:W-:Y:S01]  /*30a20*/  IMAD.MOV.U32 R192, RZ, RZ, R199 ;  /* 0x000000ffffc07224 */ /* 0x000fe200078e00c7 */
[----:B--2---:R0:W-:Y:S02]  /*30a30*/  STL [R1+0x810], R68 ;  /* 0x0008104401007387 */ /* 0x0041e40000100800 */
[----:B0-----:R-:W-:Y:S02]  /*30a40*/  IMAD.MOV.U32 R68, RZ, RZ, R75 ;  /* 0x000000ffff447224 */ /* 0x001fe400078e004b */
.L_x_21262:
[----:B0-----:R-:W-:Y:S05]  /*30a50*/  BSYNC B1 ;  /* 0x0000000000017941 */ /* 0x001fea0003800000 */
.L_x_21260:
        /* <DEDUP_REMOVED lines=12> */
.L_x_21264:
[----:B0-----:R-:W2:Y:S01]  /*30b20*/  LDL.LU R75, [R1+0x810] ;  /* 0x00081000014b7983 */ /* 0x001ea20000300800 */
[----:B------:R-:W-:Y:S02]  /*30b30*/  IMAD.MOV.U32 R252, RZ, RZ, R0 ;  /* 0x000000fffffc7224 */ /* 0x000fe400078e0000 */
[----:B------:R-:W-:Y:S01]  /*30b40*/  IMAD.MOV.U32 R199, RZ, RZ, R198 ;  /* 0x000000ffffc77224 */ /* 0x000fe200078e00c6 */
[----:B--2---:R0:W-:Y:S02]  /*30b50*/  STL [R1+0x814], R75 ;  /* 0x0008144b01007387 */ /* 0x0041e40000100800 */
[----:B0-----:R-:W-:Y:S02]  /*30b60*/  IMAD.MOV.U32 R75, RZ, RZ, R74 ;  /* 0x000000ffff4b7224 */ /* 0x001fe400078e004a */
.L_x_21265:
[----:B0-----:R-:W-:Y:S05]  /*30b70*/  BSYNC B1 ;  /* 0x0000000000017941 */ /* 0x001fea0003800000 */
.L_x_21263:
        /* <DEDUP_REMOVED lines=12> */
.L_x_21267:
[----:B0-----:R-:W2:Y:S01]  /*30c40*/  LDL.LU R74, [R1+0x814] ;  /* 0x00081400014a7983 */ /* 0x001ea20000300800 */
[----:B------:R-:W-:Y:S02]  /*30c50*/  IMAD.MOV.U32 R0, RZ, RZ, R252 ;  /* 0x000000ffff007224 */ /* 0x000fe400078e00fc */
[----:B------:R-:W-:Y:S01]  /*30c60*/  IMAD.MOV.U32 R198, RZ, RZ, R197 ;  /* 0x000000ffffc67224 */ /* 0x000fe200078e00c5 */
[----:B--2---:R0:W-:Y:S02]  /*30c70*/  STL [R1+0x810], R74 ;  /* 0x0008104a01007387 */ /* 0x0041e40000100800 */
[----:B0-----:R-:W-:Y:S02]  /*30c80*/  IMAD.MOV.U32 R74, RZ, RZ, R73 ;  /* 0x000000ffff4a7224 */ /* 0x001fe400078e0049 */
.L_x_21268:
[----:B0-----:R-:W-:Y:S05]  /*30c90*/  BSYNC B1 ;  /* 0x0000000000017941 */ /* 0x001fea0003800000 */
.L_x_21266:
        /* <DEDUP_REMOVED lines=12> */
.L_x_21270:
[----:B0-----:R-:W2:Y:S01]  /*30d60*/  LDL.LU R73, [R1+0x810] ;  /* 0x0008100001497983 */ /* 0x001ea20000300800 */
[----:B------:R-:W-:Y:S02]  /*30d70*/  IMAD.MOV.U32 R252, RZ, RZ, R0 ;  /* 0x000000fffffc7224 */ /* 0x000fe400078e0000 */
[----:B------:R-:W-:Y:S01]  /*30d80*/  IMAD.MOV.U32 R197, RZ, RZ, R196 ;  /* 0x000000ffffc57224 */ /* 0x000fe200078e00c4 */
[----:B--2---:R0:W-:Y:S02]  /*30d90*/  STL [R1+0x814], R73 ;  /* 0x0008144901007387 */ /* 0x0041e40000100800 */
[----:B0-----:R-:W-:Y:S02]  /*30da0*/  IMAD.MOV.U32 R73, RZ, RZ, R72 ;  /* 0x000000ffff497224 */ /* 0x001fe400078e0048 */
.L_x_21271:
[----:B0-----:R-:W-:Y:S05]  /*30db0*/  BSYNC B1 ;  /* 0x0000000000017941 */ /* 0x001fea0003800000 */
.L_x_21269:
        /* <DEDUP_REMOVED lines=12> */
.L_x_21273:
[----:B0-----:R-:W2:Y:S01]  /*30e80*/  LDL.LU R72, [R1+0x814] ;  /* 0x0008140001487983 */ /* 0x001ea20000300800 */
[----:B------:R-:W-:Y:S02]  /*30e90*/  IMAD.MOV.U32 R0, RZ, RZ, R252 ;  /* 0x000000ffff007224 */ /* 0x000fe400078e00fc */
[----:B------:R-:W-:Y:S01]  /*30ea0*/  IMAD.MOV.U32 R196, RZ, RZ, R203 ;  /* 0x000000ffffc47224 */ /* 0x000fe200078e00cb */
[----:B--2---:R0:W-:Y:S02]  /*30eb0*/  STL [R1+0x810], R72 ;  /* 0x0008104801007387 */ /* 0x0041e40000100800 */
[----:B0-----:R-:W-:Y:S02]  /*30ec0*/  IMAD.MOV.U32 R72, RZ, RZ, R79 ;  /* 0x000000ffff487224 */ /* 0x001fe400078e004f */
.L_x_21274:
[----:B0-----:R-:W-:Y:S05]  /*30ed0*/  BSYNC B1 ;  /* 0x0000000000017941 */ /* 0x001fea0003800000 */
.L_x_21272:
        /* <DEDUP_REMOVED lines=12> */
.L_x_21276:
[----:B0-----:R-:W2:Y:S01]  /*30fa0*/  LDL.LU R79, [R1+0x810] ;  /* 0x00081000014f7983 */ /* 0x001ea20000300800 */
[----:B------:R-:W-:Y:S02]  /*30fb0*/  IMAD.MOV.U32 R252, RZ, RZ, R0 ;  /* 0x000000fffffc7224 */ /* 0x000fe400078e0000 */
[----:B------:R-:W-:Y:S01]  /*30fc0*/  IMAD.MOV.U32 R203, RZ, RZ, R202 ;  /* 0x000000ffffcb7224 */ /* 0x000fe200078e00ca */
[----:B--2---:R0:W-:Y:S02]  /*30fd0*/  STL [R1+0x814], R79 ;  /* 0x0008144f01007387 */ /* 0x0041e40000100800 */
[----:B0-----:R-:W-:Y:S02]  /*30fe0*/  IMAD.MOV.U32 R79, RZ, RZ, R78 ;  /* 0x000000ffff4f7224 */ /* 0x001fe400078e004e */
.L_x_21277:
[----:B0-----:R-:W-:Y:S05]  /*30ff0*/  BSYNC B1 ;  /* 0x0000000000017941 */ /* 0x001fea0003800000 */
.L_x_21275:
        /* <DEDUP_REMOVED lines=12> */
.L_x_21279:
[----:B0-----:R-:W2:Y:S01]  /*310c0*/  LDL.LU R78, [R1+0x814] ;  /* 0x00081400014e7983 */ /* 0x001ea20000300800 */
[----:B------:R-:W-:Y:S02]  /*310d0*/  IMAD.MOV.U32 R0, RZ, RZ, R252 ;  /* 0x000000ffff007224 */ /* 0x000fe400078e00fc */
[----:B------:R-:W-:Y:S01]  /*310e0*/  IMAD.MOV.U32 R202, RZ, RZ, R201 ;  /* 0x000000ffffca7224 */ /* 0x000fe200078e00c9 */
[----:B--2---:R0:W-:Y:S02]  /*310f0*/  STL [R1+0x810], R78 ;  /* 0x0008104e01007387 */ /* 0x0041e40000100800 */
[----:B0-----:R-:W-:Y:S02]  /*31100*/  IMAD.MOV.U32 R78, RZ, RZ, R77 ;  /* 0x000000ffff4e7224 */ /* 0x001fe400078e004d */
.L_x_21280:
[----:B0-----:R-:W-:Y:S05]  /*31110*/  BSYNC B1 ;  /* 0x0000000000017941 */ /* 0x001fea0003800000 */
.L_x_21278:
        /* <DEDUP_REMOVED lines=12> */
.L_x_21282:
[----:B0-----:R-:W2:Y:S01]  /*311e0*/  LDL.LU R77, [R1+0x810] ;  /* 0x00081000014d7983 */ /* 0x001ea20000300800 */
[----:B------:R-:W-:Y:S02]  /*311f0*/  IMAD.MOV.U32 R252, RZ, RZ, R0 ;  /* 0x000000fffffc7224 */ /* 0x000fe400078e0000 */
[----:B------:R-:W-:Y:S01]  /*31200*/  IMAD.MOV.U32 R201, RZ, RZ, R200 ;  /* 0x000000ffffc97224 */ /* 0x000fe200078e00c8 */
[----:B--2---:R0:W-:Y:S02]  /*31210*/  STL [R1+0x814], R77 ;  /* 0x0008144d01007387 */ /* 0x0041e40000100800 */
[----:B0-----:R-:W-:Y:S02]  /*31220*/  IMAD.MOV.U32 R77, RZ, RZ, R76 ;  /* 0x000000ffff4d7224 */ /* 0x001fe400078e004c */
.L_x_21283:
[----:B0-----:R-:W-:Y:S05]  /*31230*/  BSYNC B1 ;  /* 0x0000000000017941 */ /* 0x001fea0003800000 */
.L_x_21281:
        /* <DEDUP_REMOVED lines=12> */
.L_x_21285:
[----:B0-----:R-:W2:Y:S01]  /*31300*/  LDL.LU R76, [R1+0x814] ;  /* 0x00081400014c7983 */ /* 0x001ea20000300800 */
[----:B------:R-:W-:Y:S02]  /*31310*/  IMAD.MOV.U32 R0, RZ, RZ, R252 ;  /* 0x000000ffff007224 */ /* 0x000fe400078e00fc */
[----:B------:R-:W-:Y:S01]  /*31320*/  IMAD.MOV.U32 R200, RZ, RZ, R207 ;  /* 0x000000ffffc87224 */ /* 0x000fe200078e00cf */
[----:B--2---:R0:W-:Y:S02]  /*31330*/  STL [R1+0x810], R76 ;  /* 0x0008104c01007387 */ /* 0x0041e40000100800 */
[----:B0-----:R-:W-:Y:S02]  /*31340*/  IMAD.MOV.U32 R76, RZ, RZ, R83 ;  /* 0x000000ffff4c7224 */ /* 0x001fe400078e0053 */
.L_x_21286:
[----:B0-----:R-:W-:Y:S05]  /*31350*/  BSYNC B1 ;  /* 0x0000000000017941 */ /* 0x001fea0003800000 */
.L_x_21284:
        /* <DEDUP_REMOVED lines=12> */
.L_x_21288:
[----:B0-----:R-:W2:Y:S01]  /*31420*/  LDL.LU R83, [R1+0x810] ;  /* 0x0008100001537983 */ /* 0x001ea20000300800 */
[----:B------:R-:W-:Y:S02]  /*31430*/  IMAD.MOV.U32 R252, RZ, RZ, R0 ;  /* 0x000000fffffc7224 */ /* 0x000fe400078e0000 */
[----:B------:R-:W-:Y:S01]  /*31440*/  IMAD.MOV.U32 R207, RZ, RZ, R206 ;  /* 0x000000ffffcf7224 */ /* 0x000fe200078e00ce */
[----:B--2---:R0:W-:Y:S02]  /*31450*/  STL [R1+0x814], R83 ;  /* 0x0008145301007387 */ /* 0x0041e40000100800 */
[----:B0-----:R-:W-:Y:S02]  /*31460*/  IMAD.MOV.U32 R83, RZ, RZ, R82 ;  /* 0x000000ffff537224 */ /* 0x001fe400078e0052 */
.L_x_21289:
[----:B0-----:R-:W-:Y:S05]  /*31470*/  BSYNC B1 ;  /* 0x0000000000017941 */ /* 0x001fea0003800000 */
.L_x_21287:
        /* <DEDUP_REMOVED lines=12> */
.L_x_21291:
[----:B0-----:R-:W2:Y:S01]  /*31540*/  LDL.LU R82, [R1+0x814] ;  /* 0x0008140001527983 */ /* 0x001ea20000300800 */
[----:B------:R-:W-:Y:S02]  /*31550*/  IMAD.MOV.U32 R0, RZ, RZ, R252 ;  /* 0x000000ffff007224 */ /* 0x000fe400078e00fc */
[----:B------:R-:W-:Y:S01]  /*31560*/  IMAD.MOV.U32 R206, RZ, RZ, R205 ;  /* 0x000000ffffce7224 */ /* 0x000fe200078e00cd */
[----:B--2---:R0:W-:Y:S02]  /*31570*/  STL [R1+0x810], R82 ;  /* 0x0008105201007387 */ /* 0x0041e40000100800 */
[----:B0-----:R-:W-:Y:S02]  /*31580*/  IMAD.MOV.U32 R82, RZ, RZ, R81 ;  /* 0x000000ffff527224 */ /* 0x001fe400078e0051 */
.L_x_21292:
[----:B0-----:R-:W-:Y:S05]  /*31590*/  BSYNC B1 ;  /* 0x0000000000017941 */ /* 0x001fea0003800000 */
.L_x_21290:
        /* <DEDUP_REMOVED lines=12> */
.L_x_21294:
[----:B0-----:R-:W2:Y:S01]  /*31660*/  LDL.LU R81, [R1+0x810] ;  /* 0x0008100001517983 */ /* 0x001ea20000300800 */
[----:B------:R-:W-:Y:S02]  /*31670*/  IMAD.MOV.U32 R252, RZ, RZ, R0 ;  /* 0x000000fffffc7224 */ /* 0x000fe400078e0000 */
[----:B------:R-:W-:Y:S01]  /*31680*/  IMAD.MOV.U32 R205, RZ, RZ, R204 ;  /* 0x000000ffffcd7224 */ /* 0x000fe200078e00cc */
[----:B--2---:R0:W-:Y:S02]  /*31690*/  STL [R1+0x814], R81 ;  /* 0x0008145101007387 */ /* 0x0041e40000100800 */
[----:B0-----:R-:W-:Y:S02]  /*316a0*/  IMAD.MOV.U32 R81, RZ, RZ, R80 ;  /* 0x000000ffff517224 */ /* 0x001fe400078e0050 */
.L_x_21295:
[----:B0-----:R-:W-:Y:S05]  /*316b0*/  BSYNC B1 ;  /* 0x0000000000017941 */ /* 0x001fea0003800000 */
.L_x_21293:
        /* <DEDUP_REMOVED lines=12> */
.L_x_21297:
[----:B0-----:R-:W2:Y:S01]  /*31780*/  LDL.LU R80, [R1+0x814] ;  /* 0x0008140001507983 */ /* 0x001ea20000300800 */
[----:B------:R-:W-:Y:S02]  /*31790*/  IMAD.MOV.U32 R0, RZ, RZ, R252 ;  /* 0x000000ffff007224 */ /* 0x000fe400078e00fc */
[----:B------:R-:W-:Y:S01]  /*317a0*/  IMAD.MOV.U32 R204, RZ, RZ, R211 ;  /* 0x000000ffffcc7224 */ /* 0x000fe200078e00d3 */
[----:B--2---:R0:W-:Y:S02]  /*317b0*/  STL [R1+0x810], R80 ;  /* 0x0008105001007387 */ /* 0x0041e40000100800 */
[----:B0-----:R-:W-:Y:S02]  /*317c0*/  IMAD.MOV.U32 R80, RZ, RZ, R87 ;  /* 0x000000ffff507224 */ /* 0x001fe400078e0057 */
.L_x_21298:
[----:B0-----:R-:W-:Y:S05]  /*317d0*/  BSYNC B1 ;  /* 0x0000000000017941 */ /* 0x001fea0003800000 */
.L_x_21296:
        /* <DEDUP_REMOVED lines=12> */
.L_x_21300:
[----:B0-----:R-:W2:Y:S01]  /*318a0*/  LDL.LU R87, [R1+0x810] ;  /* 0x0008100001577983 */ /* 0x001ea20000300800 */
[----:B------:R-:W-:Y:S02]  /*318b0*/  IMAD.MOV.U32 R252, RZ, RZ, R0 ;  /* 0x000000fffffc7224 */ /* 0x000fe400078e0000 */
[----:B------:R-:W-:Y:S01]  /*318c0*/  IMAD.MOV.U32 R211, RZ, RZ, R210 ;  /* 0x000000ffffd37224 */ /* 0x000fe200078e00d2 */
[----:B--2---:R0:W-:Y:S02]  /*318d0*/  STL [R1+0x814], R87 ;  /* 0x0008145701007387 */ /* 0x0041e40000100800 */
[----:B0-----:R-:W-:Y:S02]  /*318e0*/  IMAD.MOV.U32 R87, RZ, RZ, R86 ;  /* 0x000000ffff577224 */ /* 0x001fe400078e0056 */
.L_x_21301:
[----:B0-----:R-:W-:Y:S05]  /*318f0*/  BSYNC B1 ;  /* 0x0000000000017941 */ /* 0x001fea0003800000 */
.L_x_21299:
        /* <DEDUP_REMOVED lines=12> */
.L_x_21303:
[----:B0-----:R-:W2:Y:S01]  /*319c0*/  LDL.LU R86, [R1+0x814] ;  /* 0x0008140001567983 */ /* 0x001ea20000300800 */
[----:B------:R-:W-:Y:S02]  /*319d0*/  IMAD.MOV.U32 R0, RZ, RZ, R252 ;  /* 0x000000ffff007224 */ /* 0x000fe400078e00fc */
[----:B------:R-:W-:Y:S01]  /*319e0*/  IMAD.MOV.U32 R210, RZ, RZ, R209 ;  /* 0x000000ffffd27224 */ /* 0x000fe200078e00d1 */
[----:B--2---:R0:W-:Y:S02]  /*319f0*/  STL [R1+0x810], R86 ;  /* 0x0008105601007387 */ /* 0x0041e40000100800 */
[----:B0-----:R-:W-:Y:S02]  /*31a00*/  IMAD.MOV.U32 R86, RZ, RZ, R85 ;  /* 0x000000ffff567224 */ /* 0x001fe400078e0055 */
.L_x_21304:
[----:B0-----:R-:W-:Y:S05]  /*31a10*/  BSYNC B1 ;  /* 0x0000000000017941 */ /* 0x001fea0003800000 */
.L_x_21302:
        /* <DEDUP_REMOVED lines=12> */
.L_x_21306:
[----:B0-----:R-:W2:Y:S01]  /*31ae0*/  LDL.LU R85, [R1+0x810] ;  /* 0x0008100001557983 */ /* 0x001ea20000300800 */
[----:B------:R-:W-:Y:S02]  /*31af0*/  IMAD.MOV.U32 R252, RZ, RZ, R0 ;  /* 0x000000fffffc7224 */ /* 0x000fe400078e0000 */
[----:B------:R-:W-:Y:S01]  /*31b00*/  IMAD.MOV.U32 R209, RZ, RZ, R208 ;  /* 0x000000ffffd17224 */ /* 0x000fe200078e00d0 */
[----:B--2---:R0:W-:Y:S02]  /*31b10*/  STL [R1+0x814], R85 ;  /* 0x0008145501007387 */ /* 0x0041e40000100800 */
[----:B0-----:R-:W-:Y:S02]  /*31b20*/  IMAD.MOV.U32 R85, RZ, RZ, R84 ;  /* 0x000000ffff557224 */ /* 0x001fe400078e0054 */
.L_x_21307:
[----:B0-----:R-:W-:Y:S05]  /*31b30*/  BSYNC B1 ;  /* 0x0000000000017941 */ /* 0x001fea0003800000 */
.L_x_21305:
        /* <DEDUP_REMOVED lines=12> */
.L_x_21309:
[----:B0-----:R-:W2:Y:S01]  /*31c00*/  LDL.LU R84, [R1+0x814] ;  /* 0x0008140001547983 */ /* 0x001ea20000300800 */
[----:B------:R-:W-:Y:S02]  /*31c10*/  IMAD.MOV.U32 R0, RZ, RZ, R252 ;  /* 0x000000ffff007224 */ /* 0x000fe400078e00fc */
[----:B------:R-:W-:Y:S01]  /*31c20*/  IMAD.MOV.U32 R208, RZ, RZ, R215 ;  /* 0x000000ffffd07224 */ /* 0x000fe200078e00d7 */
[----:B--2---:R0:W-:Y:S02]  /*31c30*/  STL [R1+0x810], R84 ;  /* 0x0008105401007387 */ /* 0x0041e40000100800 */
[----:B0-----:R-:W-:Y:S02]  /*31c40*/  IMAD.MOV.U32 R84, RZ, RZ, R91 ;  /* 0x000000ffff547224 */ /* 0x001fe400078e005b */
.L_x_21310:
[----:B0-----:R-:W-:Y:S05]  /*31c50*/  BSYNC B1 ;  /* 0x0000000000017941 */ /* 0x001fea0003800000 */
.L_x_21308:
        /* <DEDUP_REMOVED lines=12> */
.L_x_21312:
[----:B0-----:R-:W2:Y:S01]  /*31d20*/  LDL.LU R91, [R1+0x810] ;  /* 0x00081000015b7983 */ /* 0x001ea20000300800 */
[----:B------:R-:W-:Y:S02]  /*31d30*/  IMAD.MOV.U32 R252, RZ, RZ, R0 ;  /* 0x000000fffffc7224 */ /* 0x000fe400078e0000 */
[----:B------:R-:W-:Y:S01]  /*31d40*/  IMAD.MOV.U32 R215, RZ, RZ, R214 ;  /* 0x000000ffffd77224 */ /* 0x000fe200078e00d6 */
[----:B--2---:R0:W-:Y:S02]  /*31d50*/  STL [R1+0x814], R91 ;  /* 0x0008145b01007387 */ /* 0x0041e40000100800 */
[----:B0-----:R-:W-:Y:S02]  /*31d60*/  IMAD.MOV.U32 R91, RZ, RZ, R90 ;  /* 0x000000ffff5b7224 */ /* 0x001fe400078e005a */
.L_x_21313:
[----:B0-----:R-:W-:Y:S05]  /*31d70*/  BSYNC B1 ;  /* 0x0000000000017941 */ /* 0x001fea0003800000 */
.L_x_21311:
        /* <DEDUP_REMOVED lines=12> */
.L_x_21315:
[----:B0-----:R-:W2:Y:S01]  /*31e40*/  LDL.LU R90, [R1+0x814] ;  /* 0x00081400015a7983 */ /* 0x001ea20000300800 */
[----:B------:R-:W-:Y:S02]  /*31e50*/  IMAD.MOV.U32 R0, RZ, RZ, R252 ;  /* 0x000000ffff007224 */ /* 0x000fe400078e00fc */
[----:B------:R-:W-:Y:S01]  /*31e60*/  IMAD.MOV.U32 R214, RZ, RZ, R213 ;  /* 0x000000ffffd67224 */ /* 0x000fe200078e00d5 */
[----:B--2---:R0:W-:Y:S02]  /*31e70*/  STL [R1+0x810], R90 ;  /* 0x0008105a01007387 */ /* 0x0041e40000100800 */
[----:B0-----:R-:W-:Y:S02]  /*31e80*/  IMAD.MOV.U32 R90, RZ, RZ, R89 ;  /* 0x000000ffff5a7224 */ /* 0x001fe400078e0059 */
.L_x_21316:
[----:B0-----:R-:W-:Y:S05]  /*31e90*/  BSYNC B1 ;  /* 0x0000000000017941 */ /* 0x001fea0003800000 */
.L_x_21314:
        /* <DEDUP_REMOVED lines=12> */
.L_x_21318:
[----:B0-----:R-:W2:Y:S01]  /*31f60*/  LDL.LU R89, [R1+0x810] ;  /* 0x0008100001597983 */ /* 0x001ea20000300800 */
[----:B------:R-:W-:Y:S02]  /*31f70*/  IMAD.MOV.U32 R252, RZ, RZ, R0 ;  /* 0x000000fffffc7224 */ /* 0x000fe400078e0000 */
[----:B------:R-:W-:Y:S01]  /*31f80*/  IMAD.MOV.U32 R213, RZ, RZ, R212 ;  /* 0x000000ffffd57224 */ /* 0x000fe200078e00d4 */
[----:B--2---:R0:W-:Y:S02]  /*31f90*/  STL [R1+0x814], R89 ;  /* 0x0008145901007387 */ /* 0x0041e40000100800 */
[----:B0-----:R-:W-:Y:S02]  /*31fa0*/  IMAD.MOV.U32 R89, RZ, RZ, R88 ;  /* 0x000000ffff597224 */ /* 0x001fe400078e0058 */
.L_x_21319:
[----:B0-----:R-:W-:Y:S05]  /*31fb0*/  BSYNC B1 ;  /* 0x0000000000017941 */ /* 0x001fea0003800000 */
.L_x_21317:
        /* <DEDUP_REMOVED lines=12> */
.L_x_21321:
[----:B0-----:R-:W2:Y:S01]  /*32080*/  LDL.LU R88, [R1+0x814] ;  /* 0x0008140001587983 */ /* 0x001ea20000300800 */
[----:B------:R-:W-:Y:S02]  /*32090*/  IMAD.MOV.U32 R0, RZ, RZ, R252 ;  /* 0x000000ffff007224 */ /* 0x000fe400078e00fc */
[----:B------:R-:W-:Y:S01]  /*320a0*/  IMAD.MOV.U32 R212, RZ, RZ, R219 ;  /* 0x000000ffffd47224 */ /* 0x000fe200078e00db */
[----:B--2---:R0:W-:Y:S02]  /*320b0*/  STL [R1+0x810], R88 ;  /* 0x0008105801007387 */ /* 0x0041e40000100800 */
[----:B0-----:R-:W-:Y:S02]  /*320c0*/  IMAD.MOV.U32 R88, RZ, RZ, R95 ;  /* 0x000000ffff587224 */ /* 0x001fe400078e005f */
.L_x_21322:
[----:B0-----:R-:W-:Y:S05]  /*320d0*/  BSYNC B1 ;  /* 0x0000000000017941 */ /* 0x001fea0003800000 */
.L_x_21320:
        /* <DEDUP_REMOVED lines=12> */
.L_x_21324:
[----:B0-----:R-:W2:Y:S01]  /*321a0*/  LDL.LU R95, [R1+0x810] ;  /* 0x00081000015f7983 */ /* 0x001ea20000300800 */
[----:B------:R-:W-:Y:S02]  /*321b0*/  IMAD.MOV.U32 R252, RZ, RZ, R0 ;  /* 0x000000fffffc7224 */ /* 0x000fe400078e0000 */
[----:B------:R-:W-:Y:S01]  /*321c0*/  IMAD.MOV.U32 R219, RZ, RZ, R218 ;  /* 0x000000ffffdb7224 */ /* 0x000fe200078e00da */
[----:B--2---:R0:W-:Y:S02]  /*321d0*/  STL [R1+0x814], R95 ;  /* 0x0008145f01007387 */ /* 0x0041e40000100800 */
[----:B0-----:R-:W-:Y:S02]  /*321e0*/  IMAD.MOV.U32 R95, RZ, RZ, R94 ;  /* 0x000000ffff5f7224 */ /* 0x001fe400078e005e */
.L_x_21325:
[----:B0-----:R-:W-:Y:S05]  /*321f0*/  BSYNC B1 ;  /* 0x0000000000017941 */ /* 0x001fea0003800000 */
.L_x_21323:
        /* <DEDUP_REMOVED lines=12> */
.L_x_21327:
[----:B0-----:R-:W2:Y:S01]  /*322c0*/  LDL.LU R94, [R1+0x814] ;  /* 0x00081400015e7983 */ /* 0x001ea20000300800 */
[----:B------:R-:W-:Y:S02]  /*322d0*/  IMAD.MOV.U32 R0, RZ, RZ, R252 ;  /* 0x000000ffff007224 */ /* 0x000fe400078e00fc */
[----:B------:R-:W-:Y:S01]  /*322e0*/  IMAD.MOV.U32 R218, RZ, RZ, R217 ;  /* 0x000000ffffda7224 */ /* 0x000fe200078e00d9 */
[----:B--2---:R0:W-:Y:S02]  /*322f0*/  STL [R1+0x810], R94 ;  /* 0x0008105e01007387 */ /* 0x0041e40000100800 */
[----:B0-----:R-:W-:Y:S02]  /*32300*/  IMAD.MOV.U32 R94, RZ, RZ, R93 ;  /* 0x000000ffff5e7224 */ /* 0x001fe400078e005d */
.L_x_21328:
[----:B0-----:R-:W-:Y:S05]  /*32310*/  BSYNC B1 ;  /* 0x0000000000017941 */ /* 0x001fea0003800000 */
.L_x_21326:
        /* <DEDUP_REMOVED lines=12> */
.L_x_21330:
[----:B0-----:R-:W2:Y:S01]  /*323e0*/  LDL.LU R93, [R1+0x810] ;  /* 0x00081000015d7983 */ /* 0x001ea20000300800 */
[----:B------:R-:W-:Y:S02]  /*323f0*/  IMAD.MOV.U32 R252, RZ, RZ, R0 ;  /* 0x000000fffffc7224 */ /* 0x000fe400078e0000 */
[----:B------:R-:W-:Y:S01]  /*32400*/  IMAD.MOV.U32 R217, RZ, RZ, R216 ;  /* 0x000000ffffd97224 */ /* 0x000fe200078e00d8 */
[----:B--2---:R0:W-:Y:S02]  /*32410*/  STL [R1+0x814], R93 ;  /* 0x0008145d01007387 */ /* 0x0041e40000100800 */
[----:B0-----:R-:W-:Y:S02]  /*32420*/  IMAD.MOV.U32 R93, RZ, RZ, R92 ;  /* 0x000000ffff5d7224 */ /* 0x001fe400078e005c */
.L_x_21331:
[----:B0-----:R-:W-:Y:S05]  /*32430*/  BSYNC B1 ;  /* 0x0000000000017941 */ /* 0x001fea0003800000 */
.L_x_21329:
        /* <DEDUP_REMOVED lines=12> */
.L_x_21333:
[----:B0-----:R-:W2:Y:S01]  /*32500*/  LDL.LU R92, [R1+0x814] ;  /* 0x00081400015c7983 */ /* 0x001ea20000300800 */
[----:B------:R-:W-:Y:S02]  /*32510*/  IMAD.MOV.U32 R0, RZ, RZ, R252 ;  /* 0x000000ffff007224 */ /* 0x000fe400078e00fc */
[----:B------:R-:W-:Y:S01]  /*32520*/  IMAD.MOV.U32 R216, RZ, RZ, R223 ;  /* 0x000000ffffd87224 */ /* 0x000fe200078e00df */
[----:B--2---:R0:W-:Y:S02]  /*32530*/  STL [R1+0x810], R92 ;  /* 0x0008105c01007387 */ /* 0x0041e40000100800 */
[----:B0-----:R-:W-:Y:S02]  /*32540*/  IMAD.MOV.U32 R92, RZ, RZ, R99 ;  /* 0x000000ffff5c7224 */ /* 0x001fe400078e0063 */
.L_x_21334:
[----:B0-----:R-:W-:Y:S05]  /*32550*/  BSYNC B1 ;  /* 0x0000000000017941 */ /* 0x001fea0003800000 */
.L_x_21332:
        /* <DEDUP_REMOVED lines=12> */
.L_x_21336:
[----:B0-----:R-:W2:Y:S01]  /*32620*/  LDL.LU R99, [R1+0x810] ;  /* 0x0008100001637983 */ /* 0x001ea20000300800 */
[----:B------:R-:W-:Y:S02]  /*32630*/  IMAD.MOV.U32 R252, RZ, RZ, R0 ;  /* 0x000000fffffc7224 */ /* 0x000fe400078e0000 */
[----:B------:R-:W-:Y:S01]  /*32640*/  IMAD.MOV.U32 R223, RZ, RZ, R222 ;  /* 0x000000ffffdf7224 */ /* 0x000fe200078e00de */
[----:B--2---:R0:W-:Y:S02]  /*32650*/  STL [R1+0x814], R99 ;  /* 0x0008146301007387 */ /* 0x0041e40000100800 */
[----:B0-----:R-:W-:Y:S02]  /*32660*/  IMAD.MOV.U32 R99, RZ, RZ, R98 ;  /* 0x000000ffff637224 */ /* 0x001fe400078e0062 */
.L_x_21337:
[----:B0-----:R-:W-:Y:S05]  /*32670*/  BSYNC B1 ;  /* 0x0000000000017941 */ /* 0x001fea0003800000 */
.L_x_21335:
        /* <DEDUP_REMOVED lines=12> */
.L_x_21339:
[----:B0-----:R-:W2:Y:S01]  /*32740*/  LDL.LU R98, [R1+0x814] ;  /* 0x0008140001627983 */ /* 0x001ea20000300800 */
[----:B------:R-:W-:Y:S02]  /*32750*/  IMAD.MOV.U32 R0, RZ, RZ, R252 ;  /* 0x000000ffff007224 */ /* 0x000fe400078e00fc */
[----:B------:R-:W-:Y:S01]  /*32760*/  IMAD.MOV.U32 R222, RZ, RZ, R221 ;  /* 0x000000ffffde7224 */ /* 0x000fe200078e00dd */
[----:B--2---:R0:W-:Y:S02]  /*32770*/  STL [R1+0x810], R98 ;  /* 0x0008106201007387 */ /* 0x0041e40000100800 */
[----:B0-----:R-:W-:Y:S02]  /*32780*/  IMAD.MOV.U32 R98, RZ, RZ, R97 ;  /* 0x000000ffff627224 */ /* 0x001fe400078e0061 */
.L_x_21340:
[----:B0-----:R-:W-:Y:S05]  /*32790*/  BSYNC B1 ;  /* 0x0000000000017941 */ /* 0x001fea0003800000 */
.L_x_21338:
        /* <DEDUP_REMOVED lines=12> */
.L_x_21342:
[----:B0-----:R-:W2:Y:S01]  /*32860*/  LDL.LU R97, [R1+0x810] ;  /* 0x0008100001617983 */ /* 0x001ea20000300800 */
[----:B------:R-:W-:Y:S02]  /*32870*/  IMAD.MOV.U32 R252, RZ, RZ, R0 ;  /* 0x000000fffffc7224 */ /* 0x000fe400078e0000 */
[----:B------:R-:W-:Y:S01]  /*32880*/  IMAD.MOV.U32 R221, RZ, RZ, R220 ;  /* 0x000000ffffdd7224 */ /* 0x000fe200078e00dc */
[----:B--2---:R0:W-:Y:S02]  /*32890*/  STL [R1+0x814], R97 ;  /* 0x0008146101007387 */ /* 0x0041e40000100800 */
[----:B0-----:R-:W-:Y:S02]  /*328a0*/  IMAD.MOV.U32 R97, RZ, RZ, R96 ;  /* 0x000000ffff617224 */ /* 0x001fe400078e0060 */
.L_x_21343:
[----:B0-----:R-:W-:Y:S05]  /*328b0*/  BSYNC B1 ;  /* 0x0000000000017941 */ /* 0x001fea0003800000 */
.L_x_21341:
        /* <DEDUP_REMOVED lines=12> */
.L_x_21345:
[----:B0-----:R-:W2:Y:S01]  /*32980*/  LDL.LU R96, [R1+0x814] ;  /* 0x0008140001607983 */ /* 0x001ea20000300800 */
[----:B------:R-:W-:Y:S02]  /*32990*/  IMAD.MOV.U32 R0, RZ, RZ, R252 ;  /* 0x000000ffff007224 */ /* 0x000fe400078e00fc */
[----:B------:R-:W-:Y:S01]  /*329a0*/  IMAD.MOV.U32 R220, RZ, RZ, R227 ;  /* 0x000000ffffdc7224 */ /* 0x000fe200078e00e3 */
[----:B--2---:R0:W-:Y:S02]  /*329b0*/  STL [R1+0x810], R96 ;  /* 0x0008106001007387 */ /* 0x0041e40000100800 */
[----:B0-----:R-:W-:Y:S02]  /*329c0*/  IMAD.MOV.U32 R96, RZ, RZ, R103 ;  /* 0x000000ffff607224 */ /* 0x001fe400078e0067 */
.L_x_21346:
[----:B0-----:R-:W-:Y:S05]  /*329d0*/  BSYNC B1 ;  /* 0x0000000000017941 */ /* 0x001fea0003800000 */
.L_x_21344:
        /* <DEDUP_REMOVED lines=12> */
.L_x_21348:
[----:B0-----:R-:W2:Y:S01]  /*32aa0*/  LDL.LU R103, [R1+0x810] ;  /* 0x0008100001677983 */ /* 0x001ea20000300800 */
[----:B------:R-:W-:Y:S02]  /*32ab0*/  IMAD.MOV.U32 R252, RZ, RZ, R0 ;  /* 0x000000fffffc7224 */ /* 0x000fe400078e0000 */
[----:B------:R-:W-:Y:S01]  /*32ac0*/  IMAD.MOV.U32 R227, RZ, RZ, R226 ;  /* 0x000000ffffe37224 */ /* 0x000fe200078e00e2 */
[----:B--2---:R0:W-:Y:S02]  /*32ad0*/  STL [R1+0x814], R103 ;  /* 0x0008146701007387 */ /* 0x0041e40000100800 */
[----:B0-----:R-:W-:Y:S02]  /*32ae0*/  IMAD.MOV.U32 R103, RZ, RZ, R102 ;  /* 0x000000ffff677224 */ /* 0x001fe400078e0066 */
.L_x_21349:
[----:B0-----:R-:W-:Y:S05]  /*32af0*/  BSYNC B1 ;  /* 0x0000000000017941 */ /* 0x001fea0003800000 */
.L_x_21347:
        /* <DEDUP_REMOVED lines=12> */
.L_x_21351:
[----:B0-----:R-:W2:Y:S01]  /*32bc0*/  LDL.LU R102, [R1+0x814] ;  /* 0x0008140001667983 */ /* 0x001ea20000300800 */
[----:B------:R-:W-:Y:S02]  /*32bd0*/  IMAD.MOV.U32 R0, RZ, RZ, R252 ;  /* 0x000000ffff007224 */ /* 0x000fe400078e00fc */
[----:B------:R-:W-:Y:S01]  /*32be0*/  IMAD.MOV.U32 R226, RZ, RZ, R225 ;  /* 0x000000ffffe27224 */ /* 0x000fe200078e00e1 */
[----:B--2---:R0:W-:Y:S02]  /*32bf0*/  STL [R1+0x810], R102 ;  /* 0x0008106601007387 */ /* 0x0041e40000100800 */
[----:B0-----:R-:W-:Y:S02]  /*32c00*/  IMAD.MOV.U32 R102, RZ, RZ, R101 ;  /* 0x000000ffff667224 */ /* 0x001fe400078e0065 */
.L_x_21352:
[----:B0-----:R-:W-:Y:S05]  /*32c10*/  BSYNC B1 ;  /* 0x0000000000017941 */ /* 0x001fea0003800000 */
.L_x_21350:
        /* <DEDUP_REMOVED lines=12> */
.L_x_21354:
[----:B0-----:R-:W2:Y:S01]  /*32ce0*/  LDL.LU R101, [R1+0x810] ;  /* 0x0008100001657983 */ /* 0x001ea20000300800 */
[----:B------:R-:W-:Y:S02]  /*32cf0*/  IMAD.MOV.U32 R252, RZ, RZ, R0 ;  /* 0x000000fffffc7224 */ /* 0x000fe400078e0000 */
[----:B------:R-:W-:Y:S01]  /*32d00*/  IMAD.MOV.U32 R225, RZ, RZ, R224 ;  /* 0x000000ffffe17224 */ /* 0x000fe200078e00e0 */
[----:B--2---:R0:W-:Y:S02]  /*32d10*/  STL [R1+0x814], R101 ;  /* 0x0008146501007387 */ /* 0x0041e40000100800 */
[----:B0-----:R-:W-:Y:S02]  /*32d20*/  IMAD.MOV.U32 R101, RZ, RZ, R100 ;  /* 0x000000ffff657224 */ /* 0x001fe400078e0064 */
.L_x_21355:
[----:B0-----:R-:W-:Y:S05]  /*32d30*/  BSYNC B1 ;  /* 0x0000000000017941 */ /* 0x001fea0003800000 */
.L_x_21353:
        /* <DEDUP_REMOVED lines=12> */
.L_x_21357:
[----:B0-----:R-:W2:Y:S01]  /*32e00*/  LDL.LU R100, [R1+0x814] ;  /* 0x0008140001647983 */ /* 0x001ea20000300800 */
[----:B------:R-:W-:Y:S02]  /*32e10*/  IMAD.MOV.U32 R0, RZ, RZ, R252 ;  /* 0x000000ffff007224 */ /* 0x000fe400078e00fc */
[----:B------:R-:W-:Y:S01]  /*32e20*/  IMAD.MOV.U32 R224, RZ, RZ, R231 ;  /* 0x000000ffffe07224 */ /* 0x000fe200078e00e7 */
[----:B--2---:R0:W-:Y:S02]  /*32e30*/  STL [R1+0x810], R100 ;  /* 0x0008106401007387 */ /* 0x0041e40000100800 */
[----:B0-----:R-:W-:Y:S02]  /*32e40*/  IMAD.MOV.U32 R100, RZ, RZ, R107 ;  /* 0x000000ffff647224 */ /* 0x001fe400078e006b */
.L_x_21358:
[----:B0-----:R-:W-:Y:S05]  /*32e50*/  BSYNC B1 ;  /* 0x0000000000017941 */ /* 0x001fea0003800000 */
.L_x_21356:
        /* <DEDUP_REMOVED lines=12> */
.L_x_21360:
[----:B0-----:R-:W2:Y:S01]  /*32f20*/  LDL.LU R107, [R1+0x810] ;  /* 0x00081000016b7983 */ /* 0x001ea20000300800 */
[----:B------:R-:W-:Y:S02]  /*32f30*/  IMAD.MOV.U32 R252, RZ, RZ, R0 ;  /* 0x000000fffffc7224 */ /* 0x000fe400078e0000 */
[----:B------:R-:W-:Y:S01]  /*32f40*/  IMAD.MOV.U32 R231, RZ, RZ, R230 ;  /* 0x000000ffffe77224 */ /* 0x000fe200078e00e6 */
[----:B--2---:R0:W-:Y:S02]  /*32f50*/  STL [R1+0x814], R107 ;  /* 0x0008146b01007387 */ /* 0x0041e40000100800 */
[----:B0-----:R-:W-:Y:S02]  /*32f60*/  IMAD.MOV.U32 R107, RZ, RZ, R106 ;  /* 0x000000ffff6b7224 */ /* 0x001fe400078e006a */
.L_x_21361:
[----:B0-----:R-:W-:Y:S05]  /*32f70*/  BSYNC B1 ;  /* 0x0000000000017941 */ /* 0x001fea0003800000 */
.L_x_21359:
        /* <DEDUP_REMOVED lines=12> */
.L_x_21363:
[----:B0-----:R-:W2:Y:S01]  /*33040*/  LDL.LU R106, [R1+0x814] ;  /* 0x00081400016a7983 */ /* 0x001ea20000300800 */
[----:B------:R-:W-:Y:S02]  /*33050*/  IMAD.MOV.U32 R0, RZ, RZ, R252 ;  /* 0x000000ffff007224 */ /* 0x000fe400078e00fc */
[----:B------:R-:W-:Y:S01]  /*33060*/  IMAD.MOV.U32 R230, RZ, RZ, R229 ;  /* 0x000000ffffe67224 */ /* 0x000fe200078e00e5 */
[----:B--2---:R0:W-:Y:S02]  /*33070*/  STL [R1+0x810], R106 ;  /* 0x0008106a01007387 */ /* 0x0041e40000100800 */
[----:B0-----:R-:W-:Y:S02]  /*33080*/  IMAD.MOV.U32 R106, RZ, RZ, R105 ;  /* 0x000000ffff6a7224 */ /* 0x001fe400078e0069 */
.L_x_21364:
[----:B0-----:R-:W-:Y:S05]  /*33090*/  BSYNC B1 ;  /* 0x0000000000017941 */ /* 0x001fea0003800000 */
.L_x_21362:
        /* <DEDUP_REMOVED lines=12> */
.L_x_21366:
[----:B0-----:R-:W2:Y:S01]  /*33160*/  LDL.LU R105, [R1+0x810] ;  /* 0x0008100001697983 */ /* 0x001ea20000300800 */
[----:B------:R-:W-:Y:S02]  /*33170*/  IMAD.MOV.U32 R252, RZ, RZ, R0 ;  /* 0x000000fffffc7224 */ /* 0x000fe400078e0000 */
[----:B------:R-:W-:Y:S01]  /*33180*/  IMAD.MOV.U32 R229, RZ, RZ, R228 ;  /* 0x000000ffffe57224 */ /* 0x000fe200078e00e4 */
[----:B--2---:R0:W-:Y:S02]  /*33190*/  STL [R1+0x814], R105 ;  /* 0x0008146901007387 */ /* 0x0041e40000100800 */
[----:B0-----:R-:W-:Y:S02]  /*331a0*/  IMAD.MOV.U32 R105, RZ, RZ, R104 ;  /* 0x000000ffff697224 */ /* 0x001fe400078e0068 */
.L_x_21367:
[----:B0-----:R-:W-:Y:S05]  /*331b0*/  BSYNC B1 ;  /* 0x0000000000017941 */ /* 0x001fea0003800000 */
.L_x_21365:
        /* <DEDUP_REMOVED lines=12> */
.L_x_21369:
[----:B0-----:R-:W2:Y:S01]  /*33280*/  LDL.LU R104, [R1+0x814] ;  /* 0x0008140001687983 */ /* 0x001ea20000300800 */
[----:B------:R-:W-:Y:S02]  /*33290*/  IMAD.MOV.U32 R0, RZ, RZ, R252 ;  /* 0x000000ffff007224 */ /* 0x000fe400078e00fc */
[----:B------:R-:W-:Y:S01]  /*332a0*/  IMAD.MOV.U32 R228, RZ, RZ, R235 ;  /* 0x000000ffffe47224 */ /* 0x000fe200078e00eb */
[----:B--2---:R0:W-:Y:S02]  /*332b0*/  STL [R1+0x810], R104 ;  /* 0x0008106801007387 */ /* 0x0041e40000100800 */
[----:B0-----:R-:W-:Y:S02]  /*332c0*/  IMAD.MOV.U32 R104, RZ, RZ, R111 ;  /* 0x000000ffff687224 */ /* 0x001fe400078e006f */
.L_x_21370:
[----:B0-----:R-:W-:Y:S05]  /*332d0*/  BSYNC B1 ;  /* 0x0000000000017941 */ /* 0x001fea0003800000 */
.L_x_21368:
        /* <DEDUP_REMOVED lines=12> */
.L_x_21372:
[----:B0-----:R-:W2:Y:S01]  /*333a0*/  LDL.LU R111, [R1+0x810] ;  /* 0x00081000016f7983 */ /* 0x001ea20000300800 */
[----:B------:R-:W-:Y:S02]  /*333b0*/  IMAD.MOV.U32 R252, RZ, RZ, R0 ;  /* 0x000000fffffc7224 */ /* 0x000fe400078e0000 */
[----:B------:R-:W-:Y:S01]  /*333c0*/  IMAD.MOV.U32 R235, RZ, RZ, R234 ;  /* 0x000000ffffeb7224 */ /* 0x000fe200078e00ea */
[----:B--2---:R0:W-:Y:S02]  /*333d0*/  STL [R1+0x814], R111 ;  /* 0x0008146f01007387 */ /* 0x0041e40000100800 */
[----:B0-----:R-:W-:Y:S02]  /*333e0*/  IMAD.MOV.U32 R111, RZ, RZ, R110 ;  /* 0x000000ffff6f7224 */ /* 0x001fe400078e006e */
.L_x_21373:
[----:B0-----:R-:W-:Y:S05]  /*333f0*/  BSYNC B1 ;  /* 0x0000000000017941 */ /* 0x001fea0003800000 */
.L_x_21371:
        /* <DEDUP_REMOVED lines=12> */
.L_x_21375:
[----:B0-----:R-:W2:Y:S01]  /*334c0*/  LDL.LU R110, [R1+0x814] ;  /* 0x00081400016e7983 */ /* 0x001ea20000300800 */
[----:B------:R-:W-:Y:S02]  /*334d0*/  IMAD.MOV.U32 R0, RZ, RZ, R252 ;  /* 0x000000ffff007224 */ /* 0x000fe400078e00fc */
[----:B------:R-:W-:Y:S01]  /*334e0*/  IMAD.MOV.U32 R234, RZ, RZ, R233 ;  /* 0x000000ffffea7224 */ /* 0x000fe200078e00e9 */
[----:B--2---:R0:W-:Y:S02]  /*334f0*/  STL [R1+0x810], R110 ;  /* 0x0008106e01007387 */ /* 0x0041e40000100800 */
[----:B0-----:R-:W-:Y:S02]  /*33500*/  IMAD.MOV.U32 R110, RZ, RZ, R109 ;  /* 0x000000ffff6e7224 */ /* 0x001fe400078e006d */
.L_x_21376:
[----:B0-----:R-:W-:Y:S05]  /*33510*/  BSYNC B1 ;  /* 0x0000000000017941 */ /* 0x001fea0003800000 */
.L_x_21374:
        /* <DEDUP_REMOVED lines=12> */
.L_x_21378:
[----:B0-----:R-:W2:Y:S01]  /*335e0*/  LDL.LU R109, [R1+0x810] ;  /* 0x00081000016d7983 */ /* 0x001ea20000300800 */
[----:B------:R-:W-:Y:S02]  /*335f0*/  IMAD.MOV.U32 R252, RZ, RZ, R0 ;  /* 0x000000fffffc7224 */ /* 0x000fe400078e0000 */
[----:B------:R-:W-:Y:S01]  /*33600*/  IMAD.MOV.U32 R233, RZ, RZ, R232 ;  /* 0x000000ffffe97224 */ /* 0x000fe200078e00e8 */
[----:B--2---:R0:W-:Y:S02]  /*33610*/  STL [R1+0x814], R109 ;  /* 0x0008146d01007387 */ /* 0x0041e40000100800 */
[----:B0-----:R-:W-:Y:S02]  /*33620*/  IMAD.MOV.U32 R109, RZ, RZ, R108 ;  /* 0x000000ffff6d7224 */ /* 0x001fe400078e006c */
.L_x_21379:
[----:B0-----:R-:W-:Y:S05]  /*33630*/  BSYNC B1 ;  /* 0x0000000000017941 */ /* 0x001fea0003800000 */
.L_x_21377:
        /* <DEDUP_REMOVED lines=12> */
.L_x_21381:
[----:B0-----:R-:W2:Y:S01]  /*33700*/  LDL.LU R108, [R1+0x814] ;  /* 0x00081400016c7983 */ /* 0x001ea20000300800 */
[----:B------:R-:W-:Y:S02]  /*33710*/  IMAD.MOV.U32 R0, RZ, RZ, R252 ;  /* 0x000000ffff007224 */ /* 0x000fe400078e00fc */
[----:B------:R-:W-:Y:S01]  /*33720*/  IMAD.MOV.U32 R232, RZ, RZ, R239 ;  /* 0x000000ffffe87224 */ /* 0x000fe200078e00ef */
[----:B--2---:R0:W-:Y:S02]  /*33730*/  STL [R1+0x810], R108 ;  /* 0x0008106c01007387 */ /* 0x0041e40000100800 */
[----:B0-----:R-:W-:Y:S02]  /*33740*/  IMAD.MOV.U32 R108, RZ, RZ, R115 ;  /* 0x000000ffff6c7224 */ /* 0x001fe400078e0073 */
.L_x_21382:
[----:B0-----:R-:W-:Y:S05]  /*33750*/  BSYNC B1 ;  /* 0x0000000000017941 */ /* 0x001fea0003800000 */
.L_x_21380:
        /* <DEDUP_REMOVED lines=12> */
.L_x_21384:
[----:B0-----:R-:W2:Y:S01]  /*33820*/  LDL.LU R115, [R1+0x810] ;  /* 0x0008100001737983 */ /* 0x001ea20000300800 */
[----:B------:R-:W-:Y:S02]  /*33830*/  IMAD.MOV.U32 R252, RZ, RZ, R0 ;  /* 0x000000fffffc7224 */ /* 0x000fe400078e0000 */
[----:B------:R-:W-:Y:S01]  /*33840*/  IMAD.MOV.U32 R239, RZ, RZ, R238 ;  /* 0x000000ffffef7224 */ /* 0x000fe200078e00ee */
[----:B--2---:R0:W-:Y:S02]  /*33850*/  STL [R1+0x814], R115 ;  /* 0x0008147301007387 */ /* 0x0041e40000100800 */
[----:B0-----:R-:W-:Y:S02]  /*33860*/  IMAD.MOV.U32 R115, RZ, RZ, R114 ;  /* 0x000000ffff737224 */ /* 0x001fe400078e0072 */
.L_x_21385:
[----:B0-----:R-:W-:Y:S05]  /*33870*/  BSYNC B1 ;  /* 0x0000000000017941 */ /* 0x001fea0003800000 */
.L_x_21383:
        /* <DEDUP_REMOVED lines=12> */
.L_x_21387:
[----:B0-----:R-:W2:Y:S01]  /*33940*/  LDL.LU R114, [R1+0x814] ;  /* 0x0008140001727983 */ /* 0x001ea20000300800 */
[----:B------:R-:W-:Y:S02]  /*33950*/  IMAD.MOV.U32 R0, RZ, RZ, R252 ;  /* 0x000000ffff007224 */ /* 0x000fe400078e00fc */
[----:B------:R-:W-:Y:S01]  /*33960*/  IMAD.MOV.U32 R238, RZ, RZ, R237 ;  /* 0x000000ffffee7224 */ /* 0x000fe200078e00ed */
[----:B--2---:R0:W-:Y:S02]  /*33970*/  STL [R1+0x810], R114 ;  /* 0x0008107201007387 */ /* 0x0041e40000100800 */
[----:B0-----:R-:W-:Y:S02]  /*33980*/  IMAD.MOV.U32 R114, RZ, RZ, R113 ;  /* 0x000000ffff727224 */ /* 0x001fe400078e0071 */
.L_x_21388:
[----:B0-----:R-:W-:Y:S05]  /*33990*/  BSYNC B1 ;  /* 0x0000000000017941 */ /* 0x001fea0003800000 */
.L_x_21386:
        /* <DEDUP_REMOVED lines=12> */
.L_x_21390:
[----:B0-----:R-:W2:Y:S01]  /*33a60*/  LDL.LU R113, [R1+0x810] ;  /* 0x0008100001717983 */ /* 0x001ea20000300800 */
[----:B------:R-:W-:Y:S02]  /*33a70*/  IMAD.MOV.U32 R252, RZ, RZ, R0 ;  /* 0x000000fffffc7224 */ /* 0x000fe400078e0000 */
[----:B------:R-:W-:Y:S01]  /*33a80*/  IMAD.MOV.U32 R237, RZ, RZ, R236 ;  /* 0x000000ffffed7224 */ /* 0x000fe200078e00ec */
[----:B--2---:R0:W-:Y:S02]  /*33a90*/  STL [R1+0x814], R113 ;  /* 0x0008147101007387 */ /* 0x0041e40000100800 */
[----:B0-----:R-:W-:Y:S02]  /*33aa0*/  IMAD.MOV.U32 R113, RZ, RZ, R112 ;  /* 0x000000ffff717224 */ /* 0x001fe400078e0070 */
.L_x_21391:
[----:B0-----:R-:W-:Y:S05]  /*33ab0*/  BSYNC B1 ;  /* 0x0000000000017941 */ /* 0x001fea0003800000 */
.L_x_21389:
        /* <DEDUP_REMOVED lines=12> */
.L_x_21393:
[----:B0-----:R-:W2:Y:S01]  /*33b80*/  LDL.LU R112, [R1+0x814] ;  /* 0x0008140001707983 */ /* 0x001ea20000300800 */
[----:B------:R-:W-:Y:S02]  /*33b90*/  IMAD.MOV.U32 R0, RZ, RZ, R252 ;  /* 0x000000ffff007224 */ /* 0x000fe400078e00fc */
[----:B------:R-:W-:Y:S01]  /*33ba0*/  IMAD.MOV.U32 R236, RZ, RZ, R243 ;  /* 0x000000ffffec7224 */ /* 0x000fe200078e00f3 */
[----:B--2---:R0:W-:Y:S02]  /*33bb0*/  STL [R1+0x810], R112 ;  /* 0x0008107001007387 */ /* 0x0041e40000100800 */
[----:B0-----:R-:W-:Y:S02]  /*33bc0*/  IMAD.MOV.U32 R112, RZ, RZ, R119 ;  /* 0x000000ffff707224 */ /* 0x001fe400078e0077 */
.L_x_21394:
[----:B0-----:R-:W-:Y:S05]  /*33bd0*/  BSYNC B1 ;  /* 0x0000000000017941 */ /* 0x001fea0003800000 */
.L_x_21392:
        /* <DEDUP_REMOVED lines=12> */
.L_x_21396:
[----:B0-----:R-:W2:Y:S01]  /*33ca0*/  LDL.LU R119, [R1+0x810] ;  /* 0x0008100001777983 */ /* 0x001ea20000300800 */
[----:B------:R-:W-:Y:S02]  /*33cb0*/  IMAD.MOV.U32 R252, RZ, RZ, R0 ;  /* 0x000000fffffc7224 */ /* 0x000fe400078e0000 */
[----:B------:R-:W-:Y:S01]  /*33cc0*/  IMAD.MOV.U32 R243, RZ, RZ, R242 ;  /* 0x000000fffff37224 */ /* 0x000fe200078e00f2 */
[----:B--2---:R0:W-:Y:S02]  /*33cd0*/  STL [R1+0x814], R119 ;  /* 0x0008147701007387 */ /* 0x0041e40000100800 */
[----:B0-----:R-:W-:Y:S02]  /*33ce0*/  IMAD.MOV.U32 R119, RZ, RZ, R118 ;  /* 0x000000ffff777224 */ /* 0x001fe400078e0076 */
.L_x_21397:
[----:B0-----:R-:W-:Y:S05]  /*33cf0*/  BSYNC B1 ;  /* 0x0000000000017941 */ /* 0x001fea0003800000 */
.L_x_21395:
        /* <DEDUP_REMOVED lines=12> */
.L_x_21399:
[----:B0-----:R-:W2:Y:S01]  /*33dc0*/  LDL.LU R118, [R1+0x814] ;  /* 0x0008140001767983 */ /* 0x001ea20000300800 */
[----:B------:R-:W-:Y:S02]  /*33dd0*/  IMAD.MOV.U32 R0, RZ, RZ, R252 ;  /* 0x000000ffff007224 */ /* 0x000fe400078e00fc */
[----:B------:R-:W-:Y:S01]  /*33de0*/  IMAD.MOV.U32 R242, RZ, RZ, R241 ;  /* 0x000000fffff27224 */ /* 0x000fe200078e00f1 */
[----:B--2---:R0:W-:Y:S02]  /*33df0*/  STL [R1+0x810], R118 ;  /* 0x0008107601007387 */ /* 0x0041e40000100800 */
[----:B0-----:R-:W-:Y:S02]  /*33e00*/  IMAD.MOV.U32 R118, RZ, RZ, R117 ;  /* 0x000000ffff767224 */ /* 0x001fe400078e0075 */
.L_x_21400:
[----:B0-----:R-:W-:Y:S05]  /*33e10*/  BSYNC B1 ;  /* 0x0000000000017941 */ /* 0x001fea0003800000 */
.L_x_21398:
        /* <DEDUP_REMOVED lines=12> */
.L_x_21402:
[----:B0-----:R-:W2:Y:S01]  /*33ee0*/  LDL.LU R117, [R1+0x810] ;  /* 0x0008100001757983 */ /* 0x001ea20000300800 */
[----:B------:R-:W-:Y:S02]  /*33ef0*/  IMAD.MOV.U32 R252, RZ, RZ, R0 ;  /* 0x000000fffffc7224 */ /* 0x000fe400078e0000 */
[----:B------:R-:W-:Y:S01]  /*33f00*/  IMAD.MOV.U32 R241, RZ, RZ, R240 ;  /* 0x000000fffff17224 */ /* 0x000fe200078e00f0 */
[----:B--2---:R0:W-:Y:S02]  /*33f10*/  STL [R1+0x814], R117 ;  /* 0x0008147501007387 */ /* 0x0041e40000100800 */
[----:B0-----:R-:W-:Y:S02]  /*33f20*/  IMAD.MOV.U32 R117, RZ, RZ, R116 ;  /* 0x000000ffff757224 */ /* 0x001fe400078e0074 */
.L_x_21403:
[----:B0-----:R-:W-:Y:S05]  /*33f30*/  BSYNC B1 ;  /* 0x0000000000017941 */ /* 0x001fea0003800000 */
.L_x_21401:
        /* <DEDUP_REMOVED lines=12> */
.L_x_21405:
[----:B0-----:R-:W2:Y:S01]  /*34000*/  LDL.LU R116, [R1+0x814] ;  /* 0x0008140001747983 */ /* 0x001ea20000300800 */
[----:B------:R-:W-:Y:S02]  /*34010*/  IMAD.MOV.U32 R0, RZ, RZ, R252 ;  /* 0x000000ffff007224 */ /* 0x000fe400078e00fc */
[----:B------:R-:W-:Y:S01]  /*34020*/  IMAD.MOV.U32 R240, RZ, RZ, R247 ;  /* 0x000000fffff07224 */ /* 0x000fe200078e00f7 */
[----:B--2---:R0:W-:Y:S02]  /*34030*/  STL [R1+0x810], R116 ;  /* 0x0008107401007387 */ /* 0x0041e40000100800 */
[----:B0-----:R-:W-:Y:S02]  /*34040*/  IMAD.MOV.U32 R116, RZ, RZ, R123 ;  /* 0x000000ffff747224 */ /* 0x001fe400078e007b */
.L_x_21406:
[----:B0-----:R-:W-:Y:S05]  /*34050*/  BSYNC B1 ;  /* 0x0000000000017941 */ /* 0x001fea0003800000 */
.L_x_21404:
        /* <DEDUP_REMOVED lines=12> */
.L_x_21408:
[----:B0-----:R-:W2:Y:S01]  /*34120*/  LDL.LU R123, [R1+0x810] ;  /* 0x00081000017b7983 */ /* 0x001ea20000300800 */
[----:B------:R-:W-:Y:S02]  /*34130*/  IMAD.MOV.U32 R252, RZ, RZ, R0 ;  /* 0x000000fffffc7224 */ /* 0x000fe400078e0000 */
[----:B------:R-:W-:Y:S01]  /*34140*/  IMAD.MOV.U32 R247, RZ, RZ, R246 ;  /* 0x000000fffff77224 */ /* 0x000fe200078e00f6 */
[----:B--2---:R0:W-:Y:S02]  /*34150*/  STL [R1+0x814], R123 ;  /* 0x0008147b01007387 */ /* 0x0041e40000100800 */
[----:B0-----:R-:W-:Y:S02]  /*34160*/  IMAD.MOV.U32 R123, RZ, RZ, R122 ;  /* 0x000000ffff7b7224 */ /* 0x001fe400078e007a */
.L_x_21409:
[----:B0-----:R-:W-:Y:S05]  /*34170*/  BSYNC B1 ;  /* 0x0000000000017941 */ /* 0x001fea0003800000 */
.L_x_21407:
        /* <DEDUP_REMOVED lines=12> */
.L_x_21411:
[----:B0-----:R-:W2:Y:S01]  /*34240*/  LDL.LU R122, [R1+0x814] ;  /* 0x00081400017a7983 */ /* 0x001ea20000300800 */
[----:B------:R-:W-:Y:S02]  /*34250*/  IMAD.MOV.U32 R0, RZ, RZ, R252 ;  /* 0x000000ffff007224 */ /* 0x000fe400078e00fc */
[----:B------:R-:W-:Y:S01]  /*34260*/  IMAD.MOV.U32 R246, RZ, RZ, R245 ;  /* 0x000000fffff67224 */ /* 0x000fe200078e00f5 */
[----:B--2---:R0:W-:Y:S02]  /*34270*/  STL [R1+0x810], R122 ;  /* 0x0008107a01007387 */ /* 0x0041e40000100800 */
[----:B0-----:R-:W-:Y:S02]  /*34280*/  IMAD.MOV.U32 R122, RZ, RZ, R121 ;  /* 0x000000ffff7a7224 */ /* 0x001fe400078e0079 */
.L_x_21412:
[----:B0-----:R-:W-:Y:S05]  /*34290*/  BSYNC B1 ;  /* 0x0000000000017941 */ /* 0x001fea0003800000 */
.L_x_21410:
        /* <DEDUP_REMOVED lines=12> */
.L_x_21414:
[----:B0-----:R-:W2:Y:S01]  /*34360*/  LDL.LU R121, [R1+0x810] ;  /* 0x0008100001797983 */ /* 0x001ea20000300800 */
[----:B------:R-:W-:Y:S02]  /*34370*/  IMAD.MOV.U32 R252, RZ, RZ, R0 ;  /* 0x000000fffffc7224 */ /* 0x000fe400078e0000 */
[----:B------:R-:W-:Y:S01]  /*34380*/  IMAD.MOV.U32 R245, RZ, RZ, R244 ;  /* 0x000000fffff57224 */ /* 0x000fe200078e00f4 */
[----:B--2---:R0:W-:Y:S02]  /*34390*/  STL [R1+0x814], R121 ;  /* 0x0008147901007387 */ /* 0x0041e40000100800 */
[----:B0-----:R-:W-:Y:S02]  /*343a0*/  IMAD.MOV.U32 R121, RZ, RZ, R120 ;  /* 0x000000ffff797224 */ /* 0x001fe400078e0078 */
.L_x_21415:
[----:B0-----:R-:W-:Y:S05]  /*343b0*/  BSYNC B1 ;  /* 0x0000000000017941 */ /* 0x001fea0003800000 */
.L_x_21413:
        /* <DEDUP_REMOVED lines=12> */
.L_x_21417:
[----:B0-----:R-:W2:Y:S01]  /*34480*/  LDL.LU R120, [R1+0x814] ;  /* 0x0008140001787983 */ /* 0x001ea20000300800 */
[----:B------:R-:W-:Y:S02]  /*34490*/  IMAD.MOV.U32 R0, RZ, RZ, R252 ;  /* 0x000000ffff007224 */ /* 0x000fe400078e00fc */
[----:B------:R-:W-:Y:S01]  /*344a0*/  IMAD.MOV.U32 R244, RZ, RZ, R251 ;  /* 0x000000fffff47224 */ /* 0x000fe200078e00fb */
[----:B--2---:R0:W-:Y:S02]  /*344b0*/  STL [R1+0x810], R120 ;  /* 0x0008107801007387 */ /* 0x0041e40000100800 */
[----:B0-----:R-:W-:Y:S02]  /*344c0*/  IMAD.MOV.U32 R120, RZ, RZ, R127 ;  /* 0x000000ffff787224 */ /* 0x001fe400078e007f */
.L_x_21418:
[----:B0-----:R-:W-:Y:S05]  /*344d0*/  BSYNC B1 ;  /* 0x0000000000017941 */ /* 0x001fea0003800000 */
.L_x_21416:
        /* <DEDUP_REMOVED lines=12> */
.L_x_21420:
[----:B0-----:R-:W2:Y:S01]  /*345a0*/  LDL.LU R127, [R1+0x810] ;  /* 0x00081000017f7983 */ /* 0x001ea20000300800 */
[----:B------:R-:W-:Y:S02]  /*345b0*/  IMAD.MOV.U32 R252, RZ, RZ, R0 ;  /* 0x000000fffffc7224 */ /* 0x000fe400078e0000 */
[----:B------:R-:W-:Y:S01]  /*345c0*/  IMAD.MOV.U32 R251, RZ, RZ, R250 ;  /* 0x000000fffffb7224 */ /* 0x000fe200078e00fa */
[----:B--2---:R0:W-:Y:S02]  /*345d0*/  STL [R1+0x818], R127 ;  /* 0x0008187f01007387 */ /* 0x0041e40000100800 */
[----:B0-----:R-:W-:Y:S02]  /*345e0*/  IMAD.MOV.U32 R127, RZ, RZ, R126 ;  /* 0x000000ffff7f7224 */ /* 0x001fe400078e007e */
.L_x_21421:
[----:B0-----:R-:W-:Y:S05]  /*345f0*/  BSYNC B1 ;  /* 0x0000000000017941 */ /* 0x001fea0003800000 */
.L_x_21419:
        /* <DEDUP_REMOVED lines=12> */
.L_x_21423:
[----:B0-----:R-:W2:Y:S01]  /*346c0*/  LDL.LU R126, [R1+0x818] ;  /* 0x00081800017e7983 */ /* 0x001ea20000300800 */
[----:B------:R-:W-:Y:S02]  /*346d0*/  IMAD.MOV.U32 R0, RZ, RZ, R252 ;  /* 0x000000ffff007224 */ /* 0x000fe400078e00fc */
[----:B------:R-:W-:Y:S01]  /*346e0*/  IMAD.MOV.U32 R250, RZ, RZ, R249 ;  /* 0x000000fffffa7224 */ /* 0x000fe200078e00f9 */
[----:B--2---:R0:W-:Y:S02]  /*346f0*/  STL [R1+0x814], R126 ;  /* 0x0008147e01007387 */ /* 0x0041e40000100800 */
[----:B0-----:R-:W-:Y:S02]  /*34700*/  IMAD.MOV.U32 R126, RZ, RZ, R125 ;  /* 0x000000ffff7e7224 */ /* 0x001fe400078e007d */
.L_x_21424:
[----:B0-----:R-:W-:Y:S05]  /*34710*/  BSYNC B1 ;  /* 0x0000000000017941 */ /* 0x001fea0003800000 */
.L_x_21422:
        /* <DEDUP_REMOVED lines=12> */
.L_x_21426:
[----:B0-----:R-:W-:Y:S01]  /*347e0*/  STL [R1+0x810], R0 ;  /* 0x0008100001007387 */ /* 0x001fe20000100800 */
[----:B-----5:R-:W-:Y:S02]  /*347f0*/  IMAD.MOV.U32 R125, RZ, RZ, R252 ;  /* 0x000000ffff7d7224 */ /* 0x020fe400078e00fc */
[----:B------:R-:W-:-:S03]  /*34800*/  IMAD.MOV.U32 R249, RZ, RZ, R248 ;  /* 0x000000fffff97224 */ /* 0x000fc600078e00f8 */
[----:B------:R0:W-:Y:S02]  /*34810*/  STL [R1+0x818], R125 ;  /* 0x0008187d01007387 */ /* 0x0001e40000100800 */
[----:B0-----:R-:W-:Y:S02]  /*34820*/  IMAD.MOV.U32 R125, RZ, RZ, R124 ;  /* 0x000000ffff7d7224 */ /* 0x001fe400078e007c */
.L_x_21427:
[----:B0-----:R-:W-:Y:S05]  /*34830*/  BSYNC B1 ;  /* 0x0000000000017941 */ /* 0x001fea0003800000 */
.L_x_21425:
        /* <DEDUP_REMOVED lines=12> */
.L_x_21429:
[----:B0-----:R-:W2:Y:S04]  /*34900*/  LDL.LU R124, [R1+0x818] ;  /* 0x00081800017c7983 */ /* 0x001ea80000300800 */
[----:B------:R0:W5:Y:S01]  /*34910*/  LDL.LU R252, [R1+0x810] ;  /* 0x0008100001fc7983 */ /* 0x0001620000300800 */
[----:B------:R-:W-:-:S03]  /*34920*/  MOV R248, R3 ;  /* 0x0000000300f87202 */ /* 0x000fc60000000f00 */
[----:B--2---:R2:W-:Y:S02]  /*34930*/  STL [R1+0x814], R124 ;  /* 0x0008147c01007387 */ /* 0x0045e40000100800 */
[----:B--2---:R-:W-:Y:S02]  /*34940*/  IMAD.MOV.U32 R124, RZ, RZ, R0 ;  /* 0x000000ffff7c7224 */ /* 0x004fe400078e0000 */
.L_x_21430:
[----:B0-----:R-:W-:Y:S05]  /*34950*/  BSYNC B1 ;  /* 0x0000000000017941 */ /* 0x001fea0003800000 */
.L_x_21428:
        /* <DEDUP_REMOVED lines=11> */
.L_x_21432:
[----:B0-----:R-:W2:Y:S01]  /*34a10*/  LDL.LU R3, [R1+0x814] ;  /* 0x0008140001037983 */ /* 0x001ea20000300800 */
[----:B------:R-:W-:-:S03]  /*34a20*/  IMAD.MOV.U32 R0, RZ, RZ, R252 ;  /* 0x000000ffff007224 */ /* 0x000fc600078e00fc */
[----:B--2---:R0:W-:Y:S02]  /*34a30*/  STL [R1+0x810], R3 ;  /* 0x0008100301007387 */ /* 0x0041e40000100800 */
[----:B0-----:R-:W-:Y:S02]  /*34a40*/  IMAD.MOV.U32 R3, RZ, RZ, R2 ;  /* 0x000000ffff037224 */ /* 0x001fe400078e0002 */
[----:B------:R-:W2:Y:S04]  /*34a50*/  LDL.LU R2, [R1+0x808] ;  /* 0x0008080001027983 */ /* 0x000ea80000300800 */
[----:B--2---:R0:W-:Y:S02]  /*34a60*/  STL [R1+0x80c], R2 ;  /* 0x00080c0201007387 */ /* 0x0041e40000100800 */
.L_x_21433:
[----:B0-----:R-:W-:Y:S05]  /*34a70*/  BSYNC B1 ;  /* 0x0000000000017941 */ /* 0x001fea0003800000 */
.L_x_21431:
        /* <DEDUP_REMOVED lines=15> */
.L_x_21435:
        /* <DEDUP_REMOVED lines=10> */
.L_x_21436:
[----:B----4-:R-:W-:Y:S05]  /*34c10*/  BSYNC B1 ;  /* 0x0000000000017941 */ /* 0x010fea0003800000 */
.L_x_21434:
[----:B------:R-:W-:Y:S01]  /*34c20*/  @!P1 CALL.REL.NOINC `(.L_x_21437) ;  /* 0x0000001000009944 */ /* 0x000fe20003c00000 */
[----:B------:R-:W-:Y:S05]  /*34c30*/  BRA `(.L_x_21438) ;  /* 0xffff6f1000007947 */ /* 0x000fea000383ffff */
.L_x_21437:
[----:B------:R-:W2:Y:S04]  /*34c40*/  LDL.LU R0, [R1+0x814] ;  /* 0x0008140001007983 */ /* 0x000ea80000300800 */
[----:B------:R3:W-:Y:S04]  /*34c50*/  STL [R1+0x804], R252 ;  /* 0x000804fc01007387 */ /* 0x0007e80000100800 */
[----:B--2---:R3:W-:Y:S02]  /*34c60*/  STL [R1+0x820], R0 ;  /* 0x0008200001007387 */ /* 0x0047e40000100800 */
.L_x_21055:
[----:B0-----:R-:W-:Y:S05]  /*34c70*/  BSYNC B0 ;  /* 0x0000000000007941 */ /* 0x001fea0003800000 */
.L_x_21054:
        /* <DEDUP_REMOVED lines=401> */
.L_x_21823:
        /* <DEDUP_REMOVED lines=35> */
.L_x_21442:
[----:B0-----:R-:W3:Y:S04]  /*367c0*/  LDL.LU R252, [R1+0x800] ;  /* 0x0008000001fc7983 */ /* 0x001ee80000300800 */
[----:B--2---:R0:W5:Y:S04]  /*367d0*/  LDL.LU R0, [R1+0x81c] ;  /* 0x00081c0001007983 */ /* 0x0041680000300800 */
[----:B------:R0:W-:Y:S04]  /*367e0*/  STL [R1+0x81c], R7 ;  /* 0x00081c0701007387 */ /* 0x0001e80000100800 */
[----:B------:R0:W-:Y:S04]  /*367f0*/  STL [R1+0x800], R131 ;  /* 0x0008008301007387 */ /* 0x0001e80000100800 */
[----:B---3--:R0:W-:Y:S02]  /*36800*/  STL [R1+0x810], R252 ;  /* 0x000810fc01007387 */ /* 0x0081e40000100800 */
.L_x_21443:
[----:B0-----:R-:W-:Y:S05]  /*36810*/  BSYNC B1 ;  /* 0x0000000000017941 */ /* 0x001fea0003800000 */
.L_x_21441:
        /* <DEDUP_REMOVED lines=12> */
.L_x_21445:
[----:B0-----:R-:W2:Y:S01]  /*368e0*/  LDL.LU R7, [R1+0x810] ;  /* 0x0008100001077983 */ /* 0x001ea20000300800 */
[----:B------:R-:W-:Y:S01]  /*368f0*/  IMAD.MOV.U32 R252, RZ, RZ, R0 ;  /* 0x000000fffffc7224 */ /* 0x000fe200078e0000 */
[----:B------:R-:W-:Y:S02]  /*36900*/  MOV R131, R130 ;  /* 0x0000008200837202 */ /* 0x000fe40000000f00 */
[----:B--2---:R0:W-:Y:S02]  /*36910*/  STL [R1+0x814], R7 ;  /* 0x0008140701007387 */ /* 0x0041e40000100800 */
[----:B0-----:R-:W-:Y:S02]  /*36920*/  IMAD.MOV.U32 R7, RZ, RZ, R6 ;  /* 0x000000ffff077224 */ /* 0x001fe400078e0006 */
.L_x_21446:
[----:B0-----:R-:W-:Y:S05]  /*36930*/  BSYNC B1 ;  /* 0x0000000000017941 */ /* 0x001fea0003800000 */
.L_x_21444:
        /* <DEDUP_REMOVED lines=12> */
.L_x_21448:
[----:B0-----:R-:W2:Y:S01]  /*36a00*/  LDL.LU R6, [R1+0x814] ;  /* 0x0008140001067983 */ /* 0x001ea20000300800 */
[----:B------:R-:W-:Y:S01]  /*36a10*/  IMAD.MOV.U32 R0, RZ, RZ, R252 ;  /* 0x000000ffff007224 */ /* 0x000fe200078e00fc */
[----:B------:R-:W-:Y:S02]  /*36a20*/  MOV R130, R129 ;  /* 0x0000008100827202 */ /* 0x000fe40000000f00 */
[----:B--2---:R0:W-:Y:S02]  /*36a30*/  STL [R1+0x810], R6 ;  /* 0x0008100601007387 */ /* 0x0041e40000100800 */
[----:B0-----:R-:W-:Y:S02]  /*36a40*/  IMAD.MOV.U32 R6, RZ, RZ, R5 ;  /* 0x000000ffff067224 */ /* 0x001fe400078e0005 */
.L_x_21449:
[----:B0-----:R-:W-:Y:S05]  /*36a50*/  BSYNC B1 ;  /* 0x0000000000017941 */ /* 0x001fea0003800000 */
.L_x_21447:
        /* <DEDUP_REMOVED lines=12> */
.L_x_21451:
[----:B0-----:R-:W2:Y:S01]  /*36b20*/  LDL.LU R5, [R1+0x810] ;  /* 0x0008100001057983 */ /* 0x001ea20000300800 */
[----:B------:R-:W-:Y:S01]  /*36b30*/  IMAD.MOV.U32 R252, RZ, RZ, R0 ;  /* 0x000000fffffc7224 */ /* 0x000fe200078e0000 */
[----:B------:R-:W-:Y:S02]  /*36b40*/  MOV R129, R128 ;  /* 0x0000008000817202 */ /* 0x000fe40000000f00 */
[----:B--2---:R0:W-:Y:S02]  /*36b50*/  STL [R1+0x814], R5 ;  /* 0x0008140501007387 */ /* 0x0041e40000100800 */
[----:B0-----:R-:W-:Y:S02]  /*36b60*/  IMAD.MOV.U32 R5, RZ, RZ, R4 ;  /* 0x000000ffff057224 */ /* 0x001fe400078e0004 */
.L_x_21452:
[----:B0-----:R-:W-:Y:S05]  /*36b70*/  BSYNC B1 ;  /* 0x0000000000017941 */ /* 0x001fea0003800000 */
.L_x_21450:
        /* <DEDUP_REMOVED lines=12> */
.L_x_21454:
[----:B0-----:R-:W2:Y:S01]  /*36c40*/  LDL.LU R4, [R1+0x814] ;  /* 0x0008140001047983 */ /* 0x001ea20000300800 */
[----:B------:R-:W-:Y:S01]  /*36c50*/  IMAD.MOV.U32 R0, RZ, RZ, R252 ;  /* 0x000000ffff007224 */ /* 0x000fe200078e00fc */
[----:B------:R-:W-:Y:S02]  /*36c60*/  MOV R128, R135 ;  /* 0x0000008700807202 */ /* 0x000fe40000000f00 */
[----:B--2---:R0:W-:Y:S02]  /*36c70*/  STL [R1+0x810], R4 ;  /* 0x0008100401007387 */ /* 0x0041e40000100800 */
[----:B0-----:R-:W-:Y:S02]  /*36c80*/  IMAD.MOV.U32 R4, RZ, RZ, R11 ;  /* 0x000000ffff047224 */ /* 0x001fe400078e000b */
.L_x_21455:
[----:B0-----:R-:W-:Y:S05]  /*36c90*/  BSYNC B1 ;  /* 0x0000000000017941 */ /* 0x001fea0003800000 */
.L_x_21453:
        /* <DEDUP_REMOVED lines=12> */
.L_x_21457:
[----:B0-----:R-:W2:Y:S01]  /*36d60*/  LDL.LU R11, [R1+0x810] ;  /* 0x00081000010b7983 */ /* 0x001ea20000300800 */
[----:B------:R-:W-:Y:S01]  /*36d70*/  IMAD.MOV.U32 R252, RZ, RZ, R0 ;  /* 0x000000fffffc7224 */ /* 0x000fe200078e0000 */
[----:B------:R-:W-:Y:S02]  /*36d80*/  MOV R135, R134 ;  /* 0x0000008600877202 */ /* 0x000fe40000000f00 */
[----:B--2---:R0:W-:Y:S02]  /*36d90*/  STL [R1+0x814], R11 ;  /* 0x0008140b01007387 */ /* 0x0041e40000100800 */
[----:B0-----:R-:W-:Y:S02]  /*36da0*/  IMAD.MOV.U32 R11, RZ, RZ, R10 ;  /* 0x000000ffff0b7224 */ /* 0x001fe400078e000a */
.L_x_21458:
[----:B0-----:R-:W-:Y:S05]  /*36db0*/  BSYNC B1 ;  /* 0x0000000000017941 */ /* 0x001fea0003800000 */
.L_x_21456:
        /* <DEDUP_REMOVED lines=12> */
.L_x_21460:
[----:B0-----:R-:W2:Y:S01]  /*36e80*/  LDL.LU R10, [R1+0x814] ;  /* 0x00081400010a7983 */ /* 0x001ea20000300800 */
[----:B------:R-:W-:Y:S01]  /*36e90*/  IMAD.MOV.U32 R0, RZ, RZ, R252 ;  /* 0x000000ffff007224 */ /* 0x000fe200078e00fc */
[----:B------:R-:W-:Y:S02]  /*36ea0*/  MOV R134, R133 ;  /* 0x0000008500867202 */ /* 0x000fe40000000f00 */
[----:B--2---:R0:W-:Y:S02]  /*36eb0*/  STL [R1+0x810], R10 ;  /* 0x0008100a01007387 */ /* 0x0041e40000100800 */
[----:B0-----:R-:W-:Y:S02]  /*36ec0*/  IMAD.MOV.U32 R10, RZ, RZ, R9 ;  /* 0x000000ffff0a7224 */ /* 0x001fe400078e0009 */
.L_x_21461:
[----:B0-----:R-:W-:Y:S05]  /*36ed0*/  BSYNC B1 ;  /* 0x0000000000017941 */ /* 0x001fea0003800000 */
.L_x_21459:
        /* <DEDUP_REMOVED lines=12> */
.L_x_21463:
[----:B0-----:R-:W2:Y:S01]  /*36fa0*/  LDL.LU R9, [R1+0x810] ;  /* 0x0008100001097983 */ /* 0x001ea20000300800 */
[----:B------:R-:W-:Y:S01]  /*36fb0*/  IMAD.MOV.U32 R252, RZ, RZ, R0 ;  /* 0x000000fffffc7224 */ /* 0x000fe200078e0000 */
[----:B------:R-:W-:Y:S02]  /*36fc0*/  MOV R133, R132 ;  /* 0x0000008400857202 */ /* 0x000fe40000000f00 */
[----:B--2---:R0:W-:Y:S02]  /*36fd0*/  STL [R1+0x814], R9 ;  /* 0x0008140901007387 */ /* 0x0041e40000100800 */
[----:B0-----:R-:W-:Y:S02]  /*36fe0*/  IMAD.MOV.U32 R9, RZ, RZ, R8 ;  /* 0x000000ffff097224 */ /* 0x001fe400078e0008 */
.L_x_21464:
[----:B0-----:R-:W-:Y:S05]  /*36ff0*/  BSYNC B1 ;  /* 0x0000000000017941 */ /* 0x001fea0003800000 */
.L_x_21462:
        /* <DEDUP_REMOVED lines=12> */
.L_x_21466:
[----:B0-----:R-:W2:Y:S01]  /*370c0*/  LDL.LU R8, [R1+0x814] ;  /* 0x0008140001087983 */ /* 0x001ea20000300800 */
[----:B------:R-:W-:Y:S01]  /*370d0*/  IMAD.MOV.U32 R0, RZ, RZ, R252 ;  /* 0x000000ffff007224 */ /* 0x000fe200078e00fc */
[----:B------:R-:W-:Y:S02]  /*370e0*/  MOV R132, R139 ;  /* 0x0000008b00847202 */ /* 0x000fe40000000f00 */
[----:B--2---:R0:W-:Y:S02]  /*370f0*/  STL [R1+0x810], R8 ;  /* 0x0008100801007387 */ /* 0x0041e40000100800 */
[----:B0-----:R-:W-:Y:S02]  /*37100*/  IMAD.MOV.U32 R8, RZ, RZ, R15 ;  /* 0x000000ffff087224 */ /* 0x001fe400078e000f */
.L_x_21467:
[----:B0-----:R-:W-:Y:S05]  /*37110*/  BSYNC B1 ;  /* 0x0000000000017941 */ /* 0x001fea0003800000 */
.L_x_21465:
        /* <DEDUP_REMOVED lines=12> */
.L_x_21469:
[----:B0-----:R-:W2:Y:S01]  /*371e0*/  LDL.LU R15, [R1+0x810] ;  /* 0x00081000010f7983 */ /* 0x001ea20000300800 */
[----:B------:R-:W-:Y:S01]  /*371f0*/  IMAD.MOV.U32 R252, RZ, RZ, R0 ;  /* 0x000000fffffc7224 */ /* 0x000fe200078e0000 */
[----:B------:R-:W-:Y:S02]  /*37200*/  MOV R139, R138 ;  /* 0x0000008a008b7202 */ /* 0x000fe40000000f00 */
[----:B--2---:R0:W-:Y:S02]  /*37210*/  STL [R1+0x814], R15 ;  /* 0x0008140f01007387 */ /* 0x0041e40000100800 */
[----:B0-----:R-:W-:Y:S02]  /*37220*/  IMAD.MOV.U32 R15, RZ, RZ, R14 ;  /* 0x000000ffff0f7224 */ /* 0x001fe400078e000e */
.L_x_21470:
[----:B0-----:R-:W-:Y:S05]  /*37230*/  BSYNC B1 ;  /* 0x0000000000017941 */ /* 0x001fea0003800000 */
.L_x_21468:
        /* <DEDUP_REMOVED lines=12> */
.L_x_21472:
[----:B0-----:R-:W2:Y:S01]  /*37300*/  LDL.LU R14, [R1+0x814] ;  /* 0x00081400010e7983 */ /* 0x001ea20000300800 */
[----:B------:R-:W-:Y:S01]  /*37310*/  IMAD.MOV.U32 R0, RZ, RZ, R252 ;  /* 0x000000ffff007224 */ /* 0x000fe200078e00fc */
[----:B------:R-:W-:Y:S02]  /*37320*/  MOV R138, R137 ;  /* 0x00000089008a7202 */ /* 0x000fe40000000f00 */
[----:B--2---:R0:W-:Y:S02]  /*37330*/  STL [R1+0x810], R14 ;  /* 0x0008100e01007387 */ /* 0x0041e40000100800 */
[----:B0-----:R-:W-:Y:S02]  /*37340*/  IMAD.MOV.U32 R14, RZ, RZ, R13 ;  /* 0x000000ffff0e7224 */ /* 0x001fe400078e000d */
.L_x_21473:
[----:B0-----:R-:W-:Y:S05]  /*37350*/  BSYNC B1 ;  /* 0x0000000000017941 */ /* 0x001fea0003800000 */
.L_x_21471:
        /* <DEDUP_REMOVED lines=12> */
.L_x_21475:
[----:B0-----:R-:W2:Y:S01]  /*37420*/  LDL.LU R13, [R1+0x810] ;  /* 0x00081000010d7983 */ /* 0x001ea20000300800 */
[----:B------:R-:W-:Y:S01]  /*37430*/  IMAD.MOV.U32 R252, RZ, RZ, R0 ;  /* 0x000000fffffc7224 */ /* 0x000fe200078e0000 */
[----:B------:R-:W-:Y:S02]  /*37440*/  MOV R137, R136 ;  /* 0x0000008800897202 */ /* 0x000fe40000000f00 */
[----:B--2---:R0:W-:Y:S02]  /*37450*/  STL [R1+0x814], R13 ;  /* 0x0008140d01007387 */ /* 0x0041e40000100800 */
[----:B0-----:R-:W-:Y:S02]  /*37460*/  IMAD.MOV.U32 R13, RZ, RZ, R12 ;  /* 0x000000ffff0d7224 */ /* 0x001fe400078e000c */
.L_x_21476:
[----:B0-----:R-:W-:Y:S05]  /*37470*/  BSYNC B1 ;  /* 0x0000000000017941 */ /* 0x001fea0003800000 */
.L_x_21474:
        /* <DEDUP_REMOVED lines=12> */
.L_x_21478:
[----:B0-----:R-:W2:Y:S01]  /*37540*/  LDL.LU R12, [R1+0x814] ;  /* 0x00081400010c7983 */ /* 0x001ea20000300800 */
[----:B------:R-:W-:Y:S01]  /*37550*/  IMAD.MOV.U32 R0, RZ, RZ, R252 ;  /* 0x000000ffff007224 */ /* 0x000fe200078e00fc */
[----:B------:R-:W-:Y:S02]  /*37560*/  MOV R136, R143 ;  /* 0x0000008f00887202 */ /* 0x000fe40000000f00 */
[----:B--2---:R0:W-:Y:S02]  /*37570*/  STL [R1+0x810], R12 ;  /* 0x0008100c01007387 */ /* 0x0041e40000100800 */
[----:B0-----:R-:W-:Y:S02]  /*37580*/  IMAD.MOV.U32 R12, RZ, RZ, R19 ;  /* 0x000000ffff0c7224 */ /* 0x001fe400078e0013 */
.L_x_21479:
[----:B0-----:R-:W-:Y:S05]  /*37590*/  BSYNC B1 ;  /* 0x0000000000017941 */ /* 0x001fea0003800000 */
.L_x_21477:
        /* <DEDUP_REMOVED lines=12> */
.L_x_21481:
[----:B0-----:R-:W2:Y:S01]  /*37660*/  LDL.LU R19, [R1+0x810] ;  /* 0x0008100001137983 */ /* 0x001ea20000300800 */
[----:B------:R-:W-:Y:S01]  /*37670*/  IMAD.MOV.U32 R252, RZ, RZ, R0 ;  /* 0x000000fffffc7224 */ /* 0x000fe200078e0000 */
[----:B------:R-:W-:Y:S02]  /*37680*/  MOV R143, R142 ;  /* 0x0000008e008f7202 */ /* 0x000fe40000000f00 */
[----:B--2---:R0:W-:Y:S02]  /*37690*/  STL [R1+0x814], R19 ;  /* 0x0008141301007387 */ /* 0x0041e40000100800 */
[----:B0-----:R-:W-:Y:S02]  /*376a0*/  IMAD.MOV.U32 R19, RZ, RZ, R18 ;  /* 0x000000ffff137224 */ /* 0x001fe400078e0012 */
.L_x_21482:
[----:B0-----:R-:W-:Y:S05]  /*376b0*/  BSYNC B1 ;  /* 0x0000000000017941 */ /* 0x001fea0003800000 */
.L_x_21480:
        /* <DEDUP_REMOVED lines=12> */
.L_x_21484:
[----:B0-----:R-:W2:Y:S01]  /*37780*/  LDL.LU R18, [R1+0x814] ;  /* 0x0008140001127983 */ /* 0x001ea20000300800 */
[----:B------:R-:W-:Y:S01]  /*37790*/  IMAD.MOV.U32 R0, RZ, RZ, R252 ;  /* 0x000000ffff007224 */ /* 0x000fe200078e00fc */
[----:B------:R-:W-:Y:S02]  /*377a0*/  MOV R142, R141 ;  /* 0x0000008d008e7202 */ /* 0x000fe40000000f00 */
[----:B--2---:R0:W-:Y:S02]  /*377b0*/  STL [R1+0x810], R18 ;  /* 0x0008101201007387 */ /* 0x0041e40000100800 */
[----:B0-----:R-:W-:Y:S02]  /*377c0*/  IMAD.MOV.U32 R18, RZ, RZ, R17 ;  /* 0x000000ffff127224 */ /* 0x001fe400078e0011 */
.L_x_21485:
[----:B0-----:R-:W-:Y:S05]  /*377d0*/  BSYNC B1 ;  /* 0x0000000000017941 */ /* 0x001fea0003800000 */
.L_x_21483:
        /* <DEDUP_REMOVED lines=12> */
.L_x_21487:
[----:B0-----:R-:W2:Y:S01]  /*378a0*/  LDL.LU R17, [R1+0x810] ;  /* 0x0008100001117983 */ /* 0x001ea20000300800 */
[----:B------:R-:W-:Y:S01]  /*378b0*/  IMAD.MOV.U32 R252, RZ, RZ, R0 ;  /* 0x000000fffffc7224 */ /* 0x000fe200078e0000 */
[----:B------:R-:W-:Y:S02]  /*378c0*/  MOV R141, R140 ;  /* 0x0000008c008d7202 */ /* 0x000fe40000000f00 */
[----:B--2---:R0:W-:Y:S02]  /*378d0*/  STL [R1+0x814], R17 ;  /* 0x0008141101007387 */ /* 0x0041e40000100800 */
[----:B0-----:R-:W-:Y:S02]  /*378e0*/  IMAD.MOV.U32 R17, RZ, RZ, R16 ;  /* 0x000000ffff117224 */ /* 0x001fe400078e0010 */
.L_x_21488:
[----:B0-----:R-:W-:Y:S05]  /*378f0*/  BSYNC B1 ;  /* 0x0000000000017941 */ /* 0x001fea0003800000 */
.L_x_21486:
        /* <DEDUP_REMOVED lines=12> */
.L_x_21490:
[----:B0-----:R-:W2:Y:S01]  /*379c0*/  LDL.LU R16, [R1+0x814] ;  /* 0x0008140001107983 */ /* 0x001ea20000300800 */
[----:B------:R-:W-:Y:S01]  /*379d0*/  IMAD.MOV.U32 R0, RZ, RZ, R252 ;  /* 0x000000ffff007224 */ /* 0x000fe200078e00fc */
[----:B------:R-:W-:Y:S02]  /*379e0*/  MOV R140, R147 ;  /* 0x00000093008c7202 */ /* 0x000fe40000000f00 */
[----:B--2---:R0:W-:Y:S02]  /*379f0*/  STL [R1+0x810], R16 ;  /* 0x0008101001007387 */ /* 0x0041e40000100800 */
[----:B0-----:R-:W-:Y:S02]  /*37a00*/  IMAD.MOV.U32 R16, RZ, RZ, R23 ;  /* 0x000000ffff107224 */ /* 0x001fe400078e0017 */
.L_x_21491:
[----:B0-----:R-:W-:Y:S05]  /*37a10*/  BSYNC B1 ;  /* 0x0000000000017941 */ /* 0x001fea0003800000 */
.L_x_21489:
        /* <DEDUP_REMOVED lines=12> */
.L_x_21493:
[----:B0-----:R-:W2:Y:S01]  /*37ae0*/  LDL.LU R23, [R1+0x810] ;  /* 0x0008100001177983 */ /* 0x001ea20000300800 */
[----:B------:R-:W-:Y:S01]  /*37af0*/  IMAD.MOV.U32 R252, RZ, RZ, R0 ;  /* 0x000000fffffc7224 */ /* 0x000fe200078e0000 */
[----:B------:R-:W-:Y:S02]  /*37b00*/  MOV R147, R146 ;  /* 0x0000009200937202 */ /* 0x000fe40000000f00 */
[----:B--2---:R0:W-:Y:S02]  /*37b10*/  STL [R1+0x814], R23 ;  /* 0x0008141701007387 */ /* 0x0041e40000100800 */
[----:B0-----:R-:W-:Y:S02]  /*37b20*/  IMAD.MOV.U32 R23, RZ, RZ, R22 ;  /* 0x000000ffff177224 */ /* 0x001fe400078e0016 */
.L_x_21494:
[----:B0-----:R-:W-:Y:S05]  /*37b30*/  BSYNC B1 ;  /* 0x0000000000017941 */ /* 0x001fea0003800000 */
.L_x_21492:
        /* <DEDUP_REMOVED lines=12> */
.L_x_21496:
[----:B0-----:R-:W2:Y:S01]  /*37c00*/  LDL.LU R22, [R1+0x814] ;  /* 0x0008140001167983 */ /* 0x001ea20000300800 */
[----:B------:R-:W-:Y:S01]  /*37c10*/  IMAD.MOV.U32 R0, RZ, RZ, R252 ;  /* 0x000000ffff007224 */ /* 0x000fe200078e00fc */
[----:B------:R-:W-:Y:S02]  /*37c20*/  MOV R146, R145 ;  /* 0x0000009100927202 */ /* 0x000fe40000000f00 */
[----:B--2---:R0:W-:Y:S02]  /*37c30*/  STL [R1+0x810], R22 ;  /* 0x0008101601007387 */ /* 0x0041e40000100800 */
[----:B0-----:R-:W-:Y:S02]  /*37c40*/  IMAD.MOV.U32 R22, RZ, RZ, R21 ;  /* 0x000000ffff167224 */ /* 0x001fe400078e0015 */
.L_x_21497:
[----:B0-----:R-:W-:Y:S05]  /*37c50*/  BSYNC B1 ;  /* 0x0000000000017941 */ /* 0x001fea0003800000 */
.L_x_21495:
        /* <DEDUP_REMOVED lines=12> */
.L_x_21499:
[----:B0-----:R-:W2:Y:S01]  /*37d20*/  LDL.LU R21, [R1+0x810] ;  /* 0x0008100001157983 */ /* 0x001ea20000300800 */
[----:B------:R-:W-:Y:S01]  /*37d30*/  IMAD.MOV.U32 R252, RZ, RZ, R0 ;  /* 0x000000fffffc7224 */ /* 0x000fe200078e0000 */
[----:B------:R-:W-:Y:S02]  /*37d40*/  MOV R145, R144 ;  /* 0x0000009000917202 */ /* 0x000fe40000000f00 */
[----:B--2---:R0:W-:Y:S02]  /*37d50*/  STL [R1+0x814], R21 ;  /* 0x0008141501007387 */ /* 0x0041e40000100800 */
[----:B0-----:R-:W-:Y:S02]  /*37d60*/  IMAD.MOV.U32 R21, RZ, RZ, R20 ;  /* 0x000000ffff157224 */ /* 0x001fe400078e0014 */
.L_x_21500:
[----:B0-----:R-:W-:Y:S05]  /*37d70*/  BSYNC B1 ;  /* 0x0000000000017941 */ /* 0x001fea0003800000 */
.L_x_21498:
        /* <DEDUP_REMOVED lines=12> */
.L_x_21502:
[----:B0-----:R-:W2:Y:S01]  /*37e40*/  LDL.LU R20, [R1+0x814] ;  /* 0x0008140001147983 */ /* 0x001ea20000300800 */
[----:B------:R-:W-:Y:S01]  /*37e50*/  IMAD.MOV.U32 R0, RZ, RZ, R252 ;  /* 0x000000ffff007224 */ /* 0x000fe200078e00fc */
[----:B------:R-:W-:Y:S02]  /*37e60*/  MOV R144, R151 ;  /* 0x0000009700907202 */ /* 0x000fe40000000f00 */
[----:B--2---:R0:W-:Y:S02]  /*37e70*/  STL [R1+0x810], R20 ;  /* 0x0008101401007387 */ /* 0x0041e40000100800 */
[----:B0-----:R-:W-:Y:S02]  /*37e80*/  IMAD.MOV.U32 R20, RZ, RZ, R27 ;  /* 0x000000ffff147224 */ /* 0x001fe400078e001b */
.L_x_21503:
[----:B0-----:R-:W-:Y:S05]  /*37e90*/  BSYNC B1 ;  /* 0x0000000000017941 */ /* 0x001fea0003800000 */
.L_x_21501:
        /* <DEDUP_REMOVED lines=12> */
.L_x_21505:
[----:B0-----:R-:W2:Y:S01]  /*37f60*/  LDL.LU R27, [R1+0x810] ;  /* 0x00081000011b7983 */ /* 0x001ea20000300800 */
[----:B------:R-:W-:Y:S01]  /*37f70*/  IMAD.MOV.U32 R252, RZ, RZ, R0 ;  /* 0x000000fffffc7224 */ /* 0x000fe200078e0000 */
[----:B------:R-:W-:Y:S02]  /*37f80*/  MOV R151, R150 ;  /* 0x0000009600977202 */ /* 0x000fe40000000f00 */
[----:B--2---:R0:W-:Y:S02]  /*37f90*/  STL [R1+0x814], R27 ;  /* 0x0008141b01007387 */ /* 0x0041e40000100800 */
[----:B0-----:R-:W-:Y:S02]  /*37fa0*/  IMAD.MOV.U32 R27, RZ, RZ, R26 ;  /* 0x000000ffff1b7224 */ /* 0x001fe400078e001a */
.L_x_21506:
[----:B0-----:R-:W-:Y:S05]  /*37fb0*/  BSYNC B1 ;  /* 0x0000000000017941 */ /* 0x001fea0003800000 */
.L_x_21504:
        /* <DEDUP_REMOVED lines=12> */
.L_x_21508:
[----:B0-----:R-:W2:Y:S01]  /*38080*/  LDL.LU R26, [R1+0x814] ;  /* 0x00081400011a7983 */ /* 0x001ea20000300800 */
[----:B------:R-:W-:Y:S01]  /*38090*/  IMAD.MOV.U32 R0, RZ, RZ, R252 ;  /* 0x000000ffff007224 */ /* 0x000fe200078e00fc */
[----:B------:R-:W-:Y:S02]  /*380a0*/  MOV R150, R149 ;  /* 0x0000009500967202 */ /* 0x000fe40000000f00 */
[----:B--2---:R0:W-:Y:S02]  /*380b0*/  STL [R1+0x810], R26 ;  /* 0x0008101a01007387 */ /* 0x0041e40000100800 */
[----:B0-----:R-:W-:Y:S02]  /*380c0*/  IMAD.MOV.U32 R26, RZ, RZ, R25 ;  /* 0x000000ffff1a7224 */ /* 0x001fe400078e0019 */
.L_x_21509:
[----:B0-----:R-:W-:Y:S05]  /*380d0*/  BSYNC B1 ;  /* 0x0000000000017941 */ /* 0x001fea0003800000 */
.L_x_21507:
        /* <DEDUP_REMOVED lines=12> */
.L_x_21511:
[----:B0-----:R-:W2:Y:S01]  /*381a0*/  LDL.LU R25, [R1+0x810] ;  /* 0x0008100001197983 */ /* 0x001ea20000300800 */
[----:B------:R-:W-:Y:S01]  /*381b0*/  IMAD.MOV.U32 R252, RZ, RZ, R0 ;  /* 0x000000fffffc7224 */ /* 0x000fe200078e0000 */
[----:B------:R-:W-:Y:S02]  /*381c0*/  MOV R149, R148 ;  /* 0x0000009400957202 */ /* 0x000fe40000000f00 */
[----:B--2---:R0:W-:Y:S02]  /*381d0*/  STL [R1+0x814], R25 ;  /* 0x0008141901007387 */ /* 0x0041e40000100800 */
[----:B0-----:R-:W-:Y:S02]  /*381e0*/  IMAD.MOV.U32 R25, RZ, RZ, R24 ;  /* 0x000000ffff197224 */ /* 0x001fe400078e0018 */
.L_x_21512:
[----:B0-----:R-:W-:Y:S05]  /*381f0*/  BSYNC B1 ;  /* 0x0000000000017941 */ /* 0x001fea0003800000 */
.L_x_21510:
        /* <DEDUP_REMOVED lines=12> */
.L_x_21514:
[----:B0-----:R-:W2:Y:S01]  /*382c0*/  LDL.LU R24, [R1+0x814] ;  /* 0x0008140001187983 */ /* 0x001ea20000300800 */
[----:B------:R-:W-:Y:S01]  /*382d0*/  IMAD.MOV.U32 R0, RZ, RZ, R252 ;  /* 0x000000ffff007224 */ /* 0x000fe200078e00fc */
[----:B------:R-:W-:Y:S02]  /*382e0*/  MOV R148, R155 ;  /* 0x0000009b00947202 */ /* 0x000fe40000000f00 */
[----:B--2---:R0:W-:Y:S02]  /*382f0*/  STL [R1+0x810], R24 ;  /* 0x0008101801007387 */ /* 0x0041e40000100800 */
[----:B0-----:R-:W-:Y:S02]  /*38300*/  IMAD.MOV.U32 R24, RZ, RZ, R31 ;  /* 0x000000ffff187224 */ /* 0x001fe400078e001f */
.L_x_21515:
[----:B0-----:R-:W-:Y:S05]  /*38310*/  BSYNC B1 ;  /* 0x0000000000017941 */ /* 0x001fea0003800000 */
.L_x_21513:
        /* <DEDUP_REMOVED lines=12> */
.L_x_21517:
[----:B0-----:R-:W2:Y:S01]  /*383e0*/  LDL.LU R31, [R1+0x810] ;  /* 0x00081000011f7983 */ /* 0x001ea20000300800 */
[----:B------:R-:W-:Y:S01]  /*383f0*/  IMAD.MOV.U32 R252, RZ, RZ, R0 ;  /* 0x000000fffffc7224 */ /* 0x000fe200078e0000 */
[----:B------:R-:W-:Y:S02]  /*38400*/  MOV R155, R154 ;  /* 0x0000009a009b7202 */ /* 0x000fe40000000f00 */
[----:B--2---:R0:W-:Y:S02]  /*38410*/  STL [R1+0x814], R31 ;  /* 0x0008141f01007387 */ /* 0x0041e40000100800 */
[----:B0-----:R-:W-:Y:S02]  /*38420*/  IMAD.MOV.U32 R31, RZ, RZ, R30 ;  /* 0x000000ffff1f7224 */ /* 0x001fe400078e001e */
.L_x_21518:
[----:B0-----:R-:W-:Y:S05]  /*38430*/  BSYNC B1 ;  /* 0x0000000000017941 */ /* 0x001fea0003800000 */
.L_x_21516:
        /* <DEDUP_REMOVED lines=12> */
.L_x_21520:
[----:B0-----:R-:W2:Y:S01]  /*38500*/  LDL.LU R30, [R1+0x814] ;  /* 0x00081400011e7983 */ /* 0x001ea20000300800 */
[----:B------:R-:W-:Y:S01]  /*38510*/  IMAD.MOV.U32 R0, RZ, RZ, R252 ;  /* 0x000000ffff007224 */ /* 0x000fe200078e00fc */
[----:B------:R-:W-:Y:S02]  /*38520*/  MOV R154, R153 ;  /* 0x00000099009a7202 */ /* 0x000fe40000000f00 */
[----:B--2---:R0:W-:Y:S02]  /*38530*/  STL [R1+0x810], R30 ;  /* 0x0008101e01007387 */ /* 0x0041e40000100800 */
[----:B0-----:R-:W-:Y:S02]  /*38540*/  IMAD.MOV.U32 R30, RZ, RZ, R29 ;  /* 0x000000ffff1e7224 */ /* 0x001fe400078e001d */
.L_x_21521:
[----:B0-----:R-:W-:Y:S05]  /*38550*/  BSYNC B1 ;  /* 0x0000000000017941 */ /* 0x001fea0003800000 */
.L_x_21519:
        /* <DEDUP_REMOVED lines=12> */
.L_x_21523:
[----:B0-----:R-:W2:Y:S01]  /*38620*/  LDL.LU R29, [R1+0x810] ;  /* 0x00081000011d7983 */ /* 0x001ea20000300800 */
[----:B------:R-:W-:Y:S01]  /*38630*/  IMAD.MOV.U32 R252, RZ, RZ, R0 ;  /* 0x000000fffffc7224 */ /* 0x000fe200078e0000 */
[----:B------:R-:W-:Y:S02]  /*38640*/  MOV R153, R152 ;  /* 0x0000009800997202 */ /* 0x000fe40000000f00 */
[----:B--2---:R0:W-:Y:S02]  /*38650*/  STL [R1+0x814], R29 ;  /* 0x0008141d01007387 */ /* 0x0041e40000100800 */
[----:B0-----:R-:W-:Y:S02]  /*38660*/  IMAD.MOV.U32 R29, RZ, RZ, R28 ;  /* 0x000000ffff1d7224 */ /* 0x001fe400078e001c */
.L_x_21524:
[----:B0-----:R-:W-:Y:S05]  /*38670*/  BSYNC B1 ;  /* 0x0000000000017941 */ /* 0x001fea0003800000 */
.L_x_21522:
        /* <DEDUP_REMOVED lines=12> */
.L_x_21526:
[----:B0-----:R-:W2:Y:S01]  /*38740*/  LDL.LU R28, [R1+0x814] ;  /* 0x00081400011c7983 */ /* 0x001ea20000300800 */
[----:B------:R-:W-:Y:S01]  /*38750*/  IMAD.MOV.U32 R0, RZ, RZ, R252 ;  /* 0x000000ffff007224 */ /* 0x000fe200078e00fc */
[----:B------:R-:W-:Y:S02]  /*38760*/  MOV R152, R159 ;  /* 0x0000009f00987202 */ /* 0x000fe40000000f00 */
[----:B--2---:R0:W-:Y:S02]  /*38770*/  STL [R1+0x810], R28 ;  /* 0x0008101c01007387 */ /* 0x0041e40000100800 */
[----:B0-----:R-:W-:Y:S02]  /*38780*/  IMAD.MOV.U32 R28, RZ, RZ, R35 ;  /* 0x000000ffff1c7224 */ /* 0x001fe400078e0023 */
.L_x_21527:
[----:B0-----:R-:W-:Y:S05]  /*38790*/  BSYNC B1 ;  /* 0x0000000000017941 */ /* 0x001fea0003800000 */
.L_x_21525:
        /* <DEDUP_REMOVED lines=12> */
.L_x_21529:
[----:B0-----:R-:W2:Y:S01]  /*38860*/  LDL.LU R35, [R1+0x810] ;  /* 0x0008100001237983 */ /* 0x001ea20000300800 */
[----:B------:R-:W-:Y:S01]  /*38870*/  IMAD.MOV.U32 R252, RZ, RZ, R0 ;  /* 0x000000fffffc7224 */ /* 0x000fe200078e0000 */
[----:B------:R-:W-:Y:S02]  /*38880*/  MOV R159, R158 ;  /* 0x0000009e009f7202 */ /* 0x000fe40000000f00 */
[----:B--2---:R0:W-:Y:S02]  /*38890*/  STL [R1+0x814], R35 ;  /* 0x0008142301007387 */ /* 0x0041e40000100800 */
[----:B0-----:R-:W-:Y:S02]  /*388a0*/  IMAD.MOV.U32 R35, RZ, RZ, R34 ;  /* 0x000000ffff237224 */ /* 0x001fe400078e0022 */
.L_x_21530:
[----:B0-----:R-:W-:Y:S05]  /*388b0*/  BSYNC B1 ;  /* 0x0000000000017941 */ /* 0x001fea0003800000 */
.L_x_21528:
        /* <DEDUP_REMOVED lines=12> */
.L_x_21532:
[----:B0-----:R-:W2:Y:S01]  /*38980*/  LDL.LU R34, [R1+0x814] ;  /* 0x0008140001227983 */ /* 0x001ea20000300800 */
[----:B------:R-:W-:Y:S01]  /*38990*/  IMAD.MOV.U32 R0, RZ, RZ, R252 ;  /* 0x000000ffff007224 */ /* 0x000fe200078e00fc */
[----:B------:R-:W-:Y:S02]  /*389a0*/  MOV R158, R157 ;  /* 0x0000009d009e7202 */ /* 0x000fe40000000f00 */
[----:B--2---:R0:W-:Y:S02]  /*389b0*/  STL [R1+0x810], R34 ;  /* 0x0008102201007387 */ /* 0x0041e40000100800 */
[----:B0-----:R-:W-:Y:S02]  /*389c0*/  IMAD.MOV.U32 R34, RZ, RZ, R33 ;  /* 0x000000ffff227224 */ /* 0x001fe400078e0021 */
.L_x_21533:
[----:B0-----:R-:W-:Y:S05]  /*389d0*/  BSYNC B1 ;  /* 0x0000000000017941 */ /* 0x001fea0003800000 */
.L_x_21531:
        /* <DEDUP_REMOVED lines=12> */
.L_x_21535:
[----:B0-----:R-:W2:Y:S01]  /*38aa0*/  LDL.LU R33, [R1+0x810] ;  /* 0x0008100001217983 */ /* 0x001ea20000300800 */
[----:B------:R-:W-:Y:S01]  /*38ab0*/  IMAD.MOV.U32 R252, RZ, RZ, R0 ;  /* 0x000000fffffc7224 */ /* 0x000fe200078e0000 */
[----:B------:R-:W-:Y:S02]  /*38ac0*/  MOV R157, R156 ;  /* 0x0000009c009d7202 */ /* 0x000fe40000000f00 */
[----:B--2---:R0:W-:Y:S02]  /*38ad0*/  STL [R1+0x814], R33 ;  /* 0x0008142101007387 */ /* 0x0041e40000100800 */
[----:B0-----:R-:W-:Y:S02]  /*38ae0*/  IMAD.MOV.U32 R33, RZ, RZ, R32 ;  /* 0x000000ffff217224 */ /* 0x001fe400078e0020 */
.L_x_21536:
[----:B0-----:R-:W-:Y:S05]  /*38af0*/  BSYNC B1 ;  /* 0x0000000000017941 */ /* 0x001fea0003800000 */
.L_x_21534:
        /* <DEDUP_REMOVED lines=12> */
.L_x_21538:
[----:B0-----:R-:W2:Y:S01]  /*38bc0*/  LDL.LU R32, [R1+0x814] ;  /* 0x0008140001207983 */ /* 0x001ea20000300800 */
[----:B------:R-:W-:Y:S01]  /*38bd0*/  IMAD.MOV.U32 R0, RZ, RZ, R252 ;  /* 0x000000ffff007224 */ /* 0x000fe200078e00fc */
[----:B------:R-:W-:Y:S02]  /*38be0*/  MOV R156, R163 ;  /* 0x000000a3009c7202 */ /* 0x000fe40000000f00 */
[----:B--2---:R0:W-:Y:S02]  /*38bf0*/  STL [R1+0x810], R32 ;  /* 0x0008102001007387 */ /* 0x0041e40000100800 */
[----:B0-----:R-:W-:Y:S02]  /*38c00*/  IMAD.MOV.U32 R32, RZ, RZ, R39 ;  /* 0x000000ffff207224 */ /* 0x001fe400078e0027 */
.L_x_21539:
[----:B0-----:R-:W-:Y:S05]  /*38c10*/  BSYNC B1 ;  /* 0x0000000000017941 */ /* 0x001fea0003800000 */
.L_x_21537:
        /* <DEDUP_REMOVED lines=12> */
.L_x_21541:
[----:B0-----:R-:W2:Y:S01]  /*38ce0*/  LDL.LU R39, [R1+0x810] ;  /* 0x0008100001277983 */ /* 0x001ea20000300800 */
[----:B------:R-:W-:Y:S01]  /*38cf0*/  IMAD.MOV.U32 R252, RZ, RZ, R0 ;  /* 0x000000fffffc7224 */ /* 0x000fe200078e0000 */
[----:B------:R-:W-:Y:S02]  /*38d00*/  MOV R163, R162 ;  /* 0x000000a200a37202 */ /* 0x000fe40000000f00 */
[----:B--2---:R0:W-:Y:S02]  /*38d10*/  STL [R1+0x814], R39 ;  /* 0x0008142701007387 */ /* 0x0041e40000100800 */
[----:B0-----:R-:W-:Y:S02]  /*38d20*/  IMAD.MOV.U32 R39, RZ, RZ, R38 ;  /* 0x000000ffff277224 */ /* 0x001fe400078e0026 */
.L_x_21542:
[----:B0-----:R-:W-:Y:S05]  /*38d30*/  BSYNC B1 ;  /* 0x0000000000017941 */ /* 0x001fea0003800000 */
.L_x_21540:
        /* <DEDUP_REMOVED lines=12> */
.L_x_21544:
[----:B0-----:R-:W2:Y:S01]  /*38e00*/  LDL.LU R38, [R1+0x814] ;  /* 0x0008140001267983 */ /* 0x001ea20000300800 */
[----:B------:R-:W-:Y:S01]  /*38e10*/  IMAD.MOV.U32 R0, RZ, RZ, R252 ;  /* 0x000000ffff007224 */ /* 0x000fe200078e00fc */
[----:B------:R-:W-:Y:S02]  /*38e20*/  MOV R162, R161 ;  /* 0x000000a100a27202 */ /* 0x000fe40000000f00 */
[----:B--2---:R0:W-:Y:S02]  /*38e30*/  STL [R1+0x810], R38 ;  /* 0x0008102601007387 */ /* 0x0041e40000100800 */
[----:B0-----:R-:W-:Y:S02]  /*38e40*/  IMAD.MOV.U32 R38, RZ, RZ, R37 ;  /* 0x000000ffff267224 */ /* 0x001fe400078e0025 */
.L_x_21545:
[----:B0-----:R-:W-:Y:S05]  /*38e50*/  BSYNC B1 ;  /* 0x0000000000017941 */ /* 0x001fea0003800000 */
.L_x_21543:
        /* <DEDUP_REMOVED lines=12> */
.L_x_21547:
[----:B0-----:R-:W2:Y:S01]  /*38f20*/  LDL.LU R37, [R1+0x810] ;  /* 0x0008100001257983 */ /* 0x001ea20000300800 */
[----:B------:R-:W-:Y:S01]  /*38f30*/  IMAD.MOV.U32 R252, RZ, RZ, R0 ;  /* 0x000000fffffc7224 */ /* 0x000fe200078e0000 */
[----:B------:R-:W-:Y:S02]  /*38f40*/  MOV R161, R160 ;  /* 0x000000a000a17202 */ /* 0x000fe40000000f00 */
[----:B--2---:R0:W-:Y:S02]  /*38f50*/  STL [R1+0x814], R37 ;  /* 0x0008142501007387 */ /* 0x0041e40000100800 */
[----:B0-----:R-:W-:Y:S02]  /*38f60*/  IMAD.MOV.U32 R37, RZ, RZ, R36 ;  /* 0x000000ffff257224 */ /* 0x001fe400078e0024 */
.L_x_21548:
[----:B0-----:R-:W-:Y:S05]  /*38f70*/  BSYNC B1 ;  /* 0x0000000000017941 */ /* 0x001fea0003800000 */
.L_x_21546:
        /* <DEDUP_REMOVED lines=12> */
.L_x_21550:
[----:B0-----:R-:W2:Y:S01]  /*39040*/  LDL.LU R36, [R1+0x814] ;  /* 0x0008140001247983 */ /* 0x001ea20000300800 */
[----:B------:R-:W-:Y:S01]  /*39050*/  IMAD.MOV.U32 R0, RZ, RZ, R252 ;  /* 0x000000ffff007224 */ /* 0x000fe200078e00fc */
[----:B------:R-:W-:Y:S02]  /*39060*/  MOV R160, R167 ;  /* 0x000000a700a07202 */ /* 0x000fe40000000f00 */
[----:B--2---:R0:W-:Y:S02]  /*39070*/  STL [R1+0x810], R36 ;  /* 0x0008102401007387 */ /* 0x0041e40000100800 */
[----:B0-----:R-:W-:Y:S02]  /*39080*/  IMAD.MOV.U32 R36, RZ, RZ, R43 ;  /* 0x000000ffff247224 */ /* 0x001fe400078e002b */
.L_x_21551:
[----:B0-----:R-:W-:Y:S05]  /*39090*/  BSYNC B1 ;  /* 0x0000000000017941 */ /* 0x001fea0003800000 */
.L_x_21549:
        /* <DEDUP_REMOVED lines=12> */
.L_x_21553:
[----:B0-----:R-:W2:Y:S01]  /*39160*/  LDL.LU R43, [R1+0x810] ;  /* 0x00081000012b7983 */ /* 0x001ea20000300800 */
[----:B------:R-:W-:Y:S01]  /*39170*/  IMAD.MOV.U32 R252, RZ, RZ, R0 ;  /* 0x000000fffffc7224 */ /* 0x000fe200078e0000 */
[----:B------:R-:W-:Y:S02]  /*39180*/  MOV R167, R166 ;  /* 0x000000a600a77202 */ /* 0x000fe40000000f00 */
[----:B--2---:R0:W-:Y:S02]  /*39190*/  STL [R1+0x814], R43 ;  /* 0x0008142b01007387 */ /* 0x0041e40000100800 */
[----:B0-----:R-:W-:Y:S02]  /*391a0*/  IMAD.MOV.U32 R43, RZ, RZ, R42 ;  /* 0x000000ffff2b7224 */ /* 0x001fe400078e002a */
.L_x_21554:
[----:B0-----:R-:W-:Y:S05]  /*391b0*/  BSYNC B1 ;  /* 0x0000000000017941 */ /* 0x001fea0003800000 */
.L_x_21552:
        /* <DEDUP_REMOVED lines=12> */
.L_x_21556:
[----:B0-----:R-:W2:Y:S01]  /*39280*/  LDL.LU R42, [R1+0x814] ;  /* 0x00081400012a7983 */ /* 0x001ea20000300800 */
[----:B------:R-:W-:Y:S01]  /*39290*/  IMAD.MOV.U32 R0, RZ, RZ, R252 ;  /* 0x000000ffff007224 */ /* 0x000fe200078e00fc */
[----:B------:R-:W-:Y:S02]  /*392a0*/  MOV R166, R165 ;  /* 0x000000a500a67202 */ /* 0x000fe40000000f00 */
[----:B--2---:R0:W-:Y:S02]  /*392b0*/  STL [R1+0x810], R42 ;  /* 0x0008102a01007387 */ /* 0x0041e40000100800 */
[----:B0-----:R-:W-:Y:S02]  /*392c0*/  IMAD.MOV.U32 R42, RZ, RZ, R41 ;  /* 0x000000ffff2a7224 */ /* 0x001fe400078e0029 */
.L_x_21557:
[----:B0-----:R-:W-:Y:S05]  /*392d0*/  BSYNC B1 ;  /* 0x0000000000017941 */ /* 0x001fea0003800000 */
.L_x_21555:
        /* <DEDUP_REMOVED lines=12> */
.L_x_21559:
[----:B0-----:R-:W2:Y:S01]  /*393a0*/  LDL.LU R41, [R1+0x810] ;  /* 0x0008100001297983 */ /* 0x001ea20000300800 */
[----:B------:R-:W-:Y:S01]  /*393b0*/  IMAD.MOV.U32 R252, RZ, RZ, R0 ;  /* 0x000000fffffc7224 */ /* 0x000fe200078e0000 */
[----:B------:R-:W-:Y:S02]  /*393c0*/  MOV R165, R164 ;  /* 0x000000a400a57202 */ /* 0x000fe40000000f00 */
[----:B--2---:R0:W-:Y:S02]  /*393d0*/  STL [R1+0x814], R41 ;  /* 0x0008142901007387 */ /* 0x0041e40000100800 */
[----:B0-----:R-:W-:Y:S02]  /*393e0*/  IMAD.MOV.U32 R41, RZ, RZ, R40 ;  /* 0x000000ffff297224 */ /* 0x001fe400078e0028 */
.L_x_21560:
[----:B0-----:R-:W-:Y:S05]  /*393f0*/  BSYNC B1 ;  /* 0x0000000000017941 */ /* 0x001fea0003800000 */
.L_x_21558:
        /* <DEDUP_REMOVED lines=12> */
.L_x_21562:
[----:B0-----:R-:W2:Y:S01]  /*394c0*/  LDL.LU R40, [R1+0x814] ;  /* 0x0008140001287983 */ /* 0x001ea20000300800 */
[----:B------:R-:W-:Y:S01]  /*394d0*/  IMAD.MOV.U32 R0, RZ, RZ, R252 ;  /* 0x000000ffff007224 */ /* 0x000fe200078e00fc */
[----:B------:R-:W-:Y:S02]  /*394e0*/  MOV R164, R171 ;  /* 0x000000ab00a47202 */ /* 0x000fe40000000f00 */
[----:B--2---:R0:W-:Y:S02]  /*394f0*/  STL [R1+0x810], R40 ;  /* 0x0008102801007387 */ /* 0x0041e40000100800 */
[----:B0-----:R-:W-:Y:S02]  /*39500*/  IMAD.MOV.U32 R40, RZ, RZ, R47 ;  /* 0x000000ffff287224 */ /* 0x001fe400078e002f */
.L_x_21563:
[----:B0-----:R-:W-:Y:S05]  /*39510*/  BSYNC B1 ;  /* 0x0000000000017941 */ /* 0x001fea0003800000 */
.L_x_21561:
        /* <DEDUP_REMOVED lines=12> */
.L_x_21565:
[----:B0-----:R-:W2:Y:S01]  /*395e0*/  LDL.LU R47, [R1+0x810] ;  /* 0x00081000012f7983 */ /* 0x001ea20000300800 */
[----:B------:R-:W-:Y:S01]  /*395f0*/  IMAD.MOV.U32 R252, RZ, RZ, R0 ;  /* 0x000000fffffc7224 */ /* 0x000fe200078e0000 */
[----:B------:R-:W-:Y:S02]  /*39600*/  MOV R171, R170 ;  /* 0x000000aa00ab7202 */ /* 0x000fe40000000f00 */
[----:B--2---:R0:W-:Y:S02]  /*39610*/  STL [R1+0x814], R47 ;  /* 0x0008142f01007387 */ /* 0x0041e40000100800 */
[----:B0-----:R-:W-:Y:S02]  /*39620*/  IMAD.MOV.U32 R47, RZ, RZ, R46 ;  /* 0x000000ffff2f7224 */ /* 0x001fe400078e002e */
.L_x_21566:
[----:B0-----:R-:W-:Y:S05]  /*39630*/  BSYNC B1 ;  /* 0x0000000000017941 */ /* 0x001fea0003800000 */
.L_x_21564:
        /* <DEDUP_REMOVED lines=12> */
.L_x_21568:
[----:B0-----:R-:W2:Y:S01]  /*39700*/  LDL.LU R46, [R1+0x814] ;  /* 0x00081400012e7983 */ /* 0x001ea20000300800 */
[----:B------:R-:W-:Y:S01]  /*39710*/  IMAD.MOV.U32 R0, RZ, RZ, R252 ;  /* 0x000000ffff007224 */ /* 0x000fe200078e00fc */
[----:B------:R-:W-:Y:S02]  /*39720*/  MOV R170, R169 ;  /* 0x000000a900aa7202 */ /* 0x000fe40000000f00 */
[----:B--2---:R0:W-:Y:S02]  /*39730*/  STL [R1+0x810], R46 ;  /* 0x0008102e01007387 */ /* 0x0041e40000100800 */
[----:B0-----:R-:W-:Y:S02]  /*39740*/  IMAD.MOV.U32 R46, RZ, RZ, R45 ;  /* 0x000000ffff2e7224 */ /* 0x001fe400078e002d */
.L_x_21569:
[----:B0-----:R-:W-:Y:S05]  /*39750*/  BSYNC B1 ;  /* 0x0000000000017941 */ /* 0x001fea0003800000 */
.L_x_21567:
        /* <DEDUP_REMOVED lines=12> */
.L_x_21571:
[----:B0-----:R-:W2:Y:S01]  /*39820*/  LDL.LU R45, [R1+0x810] ;  /* 0x00081000012d7983 */ /* 0x001ea20000300800 */
[----:B------:R-:W-:Y:S01]  /*39830*/  IMAD.MOV.U32 R252, RZ, RZ, R0 ;  /* 0x000000fffffc7224 */ /* 0x000fe200078e0000 */
[----:B------:R-:W-:Y:S02]  /*39840*/  MOV R169, R168 ;  /* 0x000000a800a97202 */ /* 0x000fe40000000f00 */
[----:B--2---:R0:W-:Y:S02]  /*39850*/  STL [R1+0x814], R45 ;  /* 0x0008142d01007387 */ /* 0x0041e40000100800 */
[----:B0-----:R-:W-:Y:S02]  /*39860*/  IMAD.MOV.U32 R45, RZ, RZ, R44 ;  /* 0x000000ffff2d7224 */ /* 0x001fe400078e002c */
.L_x_21572:
[----:B0-----:R-:W-:Y:S05]  /*39870*/  BSYNC B1 ;  /* 0x0000000000017941 */ /* 0x001fea0003800000 */
.L_x_21570:
        /* <DEDUP_REMOVED lines=12> */
.L_x_21574:
[----:B0-----:R-:W2:Y:S01]  /*39940*/  LDL.LU R44, [R1+0x814] ;  /* 0x00081400012c7983 */ /* 0x001ea20000300800 */
[----:B------:R-:W-:Y:S01]  /*39950*/  IMAD.MOV.U32 R0, RZ, RZ, R252 ;  /* 0x000000ffff007224 */ /* 0x000fe200078e00fc */
[----:B------:R-:W-:Y:S02]  /*39960*/  MOV R168, R175 ;  /* 0x000000af00a87202 */ /* 0x000fe40000000f00 */
[----:B--2---:R0:W-:Y:S02]  /*39970*/  STL [R1+0x810], R44 ;  /* 0x0008102c01007387 */ /* 0x0041e40000100800 */
[----:B0-----:R-:W-:Y:S02]  /*39980*/  IMAD.MOV.U32 R44, RZ, RZ, R51 ;  /* 0x000000ffff2c7224 */ /* 0x001fe400078e0033 */
.L_x_21575:
[----:B0-----:R-:W-:Y:S05]  /*39990*/  BSYNC B1 ;  /* 0x0000000000017941 */ /* 0x001fea0003800000 */
.L_x_21573:
        /* <DEDUP_REMOVED lines=12> */
.L_x_21577:
[----:B0-----:R-:W2:Y:S01]  /*39a60*/  LDL.LU R51, [R1+0x810] ;  /* 0x0008100001337983 */ /* 0x001ea20000300800 */
[----:B------:R-:W-:Y:S01]  /*39a70*/  IMAD.MOV.U32 R252, RZ, RZ, R0 ;  /* 0x000000fffffc7224 */ /* 0x000fe200078e0000 */
[----:B------:R-:W-:Y:S02]  /*39a80*/  MOV R175, R174 ;  /* 0x000000ae00af7202 */ /* 0x000fe40000000f00 */
[----:B--2---:R0:W-:Y:S02]  /*39a90*/  STL [R1+0x814], R51 ;  /* 0x0008143301007387 */ /* 0x0041e40000100800 */
[----:B0-----:R-:W-:Y:S02]  /*39aa0*/  IMAD.MOV.U32 R51, RZ, RZ, R50 ;  /* 0x000000ffff337224 */ /* 0x001fe400078e0032 */
.L_x_21578:
[----:B0-----:R-:W-:Y:S05]  /*39ab0*/  BSYNC B1 ;  /* 0x0000000000017941 */ /* 0x001fea0003800000 */
.L_x_21576:
        /* <DEDUP_REMOVED lines=12> */
.L_x_21580:
[----:B0-----:R-:W2:Y:S01]  /*39b80*/  LDL.LU R50, [R1+0x814] ;  /* 0x0008140001327983 */ /* 0x001ea20000300800 */
[----:B------:R-:W-:Y:S01]  /*39b90*/  IMAD.MOV.U32 R0, RZ, RZ, R252 ;  /* 0x000000ffff007224 */ /* 0x000fe200078e00fc */
[----:B------:R-:W-:Y:S02]  /*39ba0*/  MOV R174, R173 ;  /* 0x000000ad00ae7202 */ /* 0x000fe40000000f00 */
[----:B--2---:R0:W-:Y:S02]  /*39bb0*/  STL [R1+0x810], R50 ;  /* 0x0008103201007387 */ /* 0x0041e40000100800 */
[----:B0-----:R-:W-:Y:S02]  /*39bc0*/  IMAD.MOV.U32 R50, RZ, RZ, R49 ;  /* 0x000000ffff327224 */ /* 0x001fe400078e0031 */
.L_x_21581:
[----:B0-----:R-:W-:Y:S05]  /*39bd0*/  BSYNC B1 ;  /* 0x0000000000017941 */ /* 0x001fea0003800000 */
.L_x_21579:
        /* <DEDUP_REMOVED lines=12> */
.L_x_21583:
[----:B0-----:R-:W2:Y:S01]  /*39ca0*/  LDL.LU R49, [R1+0x810] ;  /* 0x0008100001317983 */ /* 0x001ea20000300800 */
[----:B------:R-:W-:Y:S01]  /*39cb0*/  IMAD.MOV.U32 R252, RZ, RZ, R0 ;  /* 0x000000fffffc7224 */ /* 0x000fe200078e0000 */
[----:B------:R-:W-:Y:S02]  /*39cc0*/  MOV R173, R172 ;  /* 0x000000ac00ad7202 */ /* 0x000fe40000000f00 */
[----:B--2---:R0:W-:Y:S02]  /*39cd0*/  STL [R1+0x814], R49 ;  /* 0x0008143101007387 */ /* 0x0041e40000100800 */
[----:B0-----:R-:W-:Y:S02]  /*39ce0*/  IMAD.MOV.U32 R49, RZ, RZ, R48 ;  /* 0x000000ffff317224 */ /* 0x001fe400078e0030 */
.L_x_21584:
[----:B0-----:R-:W-:Y:S05]  /*39cf0*/  BSYNC B1 ;  /* 0x0000000000017941 */ /* 0x001fea0003800000 */
.L_x_21582:
        /* <DEDUP_REMOVED lines=12> */
.L_x_21586:
[----:B0-----:R-:W2:Y:S01]  /*39dc0*/  LDL.LU R48, [R1+0x814] ;  /* 0x0008140001307983 */ /* 0x001ea20000300800 */
[----:B------:R-:W-:Y:S01]  /*39dd0*/  IMAD.MOV.U32 R0, RZ, RZ, R252 ;  /* 0x000000ffff007224 */ /* 0x000fe200078e00fc */
[----:B------:R-:W-:Y:S02]  /*39de0*/  MOV R172, R179 ;  /* 0x000000b300ac7202 */ /* 0x000fe40000000f00 */
[----:B--2---:R0:W-:Y:S02]  /*39df0*/  STL [R1+0x810], R48 ;  /* 0x0008103001007387 */ /* 0x0041e40000100800 */
[----:B0-----:R-:W-:Y:S02]  /*39e00*/  IMAD.MOV.U32 R48, RZ, RZ, R55 ;  /* 0x000000ffff307224 */ /* 0x001fe400078e0037 */
.L_x_21587:
[----:B0-----:R-:W-:Y:S05]  /*39e10*/  BSYNC B1 ;  /* 0x0000000000017941 */ /* 0x001fea0003800000 */
.L_x_21585:
        /* <DEDUP_REMOVED lines=12> */
.L_x_21589:
[----:B0-----:R-:W2:Y:S01]  /*39ee0*/  LDL.LU R55, [R1+0x810] ;  /* 0x0008100001377983 */ /* 0x001ea20000300800 */
[----:B------:R-:W-:Y:S01]  /*39ef0*/  IMAD.MOV.U32 R252, RZ, RZ, R0 ;  /* 0x000000fffffc7224 */ /* 0x000fe200078e0000 */
[----:B------:R-:W-:Y:S02]  /*39f00*/  MOV R179, R178 ;  /* 0x000000b200b37202 */ /* 0x000fe40000000f00 */
[----:B--2---:R0:W-:Y:S02]  /*39f10*/  STL [R1+0x814], R55 ;  /* 0x0008143701007387 */ /* 0x0041e40000100800 */
[----:B0-----:R-:W-:Y:S02]  /*39f20*/  IMAD.MOV.U32 R55, RZ, RZ, R54 ;  /* 0x000000ffff377224 */ /* 0x001fe400078e0036 */
.L_x_21590:
[----:B0-----:R-:W-:Y:S05]  /*39f30*/  BSYNC B1 ;  /* 0x0000000000017941 */ /* 0x001fea0003800000 */
.L_x_21588:
        /* <DEDUP_REMOVED lines=12> */
.L_x_21592:
[----:B0-----:R-:W2:Y:S01]  /*3a000*/  LDL.LU R54, [R1+0x814] ;  /* 0x0008140001367983 */ /* 0x001ea20000300800 */
[----:B------:R-:W-:Y:S01]  /*3a010*/  IMAD.MOV.U32 R0, RZ, RZ, R252 ;  /* 0x000000ffff007224 */ /* 0x000fe200078e00fc */
[----:B------:R-:W-:Y:S02]  /*3a020*/  MOV R178, R177 ;  /* 0x000000b100b27202 */ /* 0x000fe40000000f00 */
[----:B--2---:R0:W-:Y:S02]  /*3a030*/  STL [R1+0x810], R54 ;  /* 0x0008103601007387 */ /* 0x0041e40000100800 */
[----:B0-----:R-:W-:Y:S02]  /*3a040*/  IMAD.MOV.U32 R54, RZ, RZ, R53 ;  /* 0x000000ffff367224 */ /* 0x001fe400078e0035 */
.L_x_21593:
[----:B0-----:R-:W-:Y:S05]  /*3a050*/  BSYNC B1 ;  /* 0x0000000000017941 */ /* 0x001fea0003800000 */
.L_x_21591:
        /* <DEDUP_REMOVED lines=12> */
.L_x_21595:
[----:B0-----:R-:W2:Y:S01]  /*3a120*/  LDL.LU R53, [R1+0x810] ;  /* 0x0008100001357983 */ /* 0x001ea20000300800 */
[----:B------:R-:W-:Y:S01]  /*3a130*/  IMAD.MOV.U32 R252, RZ, RZ, R0 ;  /* 0x000000fffffc7224 */ /* 0x000fe200078e0000 */
[----:B------:R-:W-:Y:S02]  /*3a140*/  MOV R177, R176 ;  /* 0x000000b000b17202 */ /* 0x000fe40000000f00 */
[----:B--2---:R0:W-:Y:S02]  /*3a150*/  STL [R1+0x814], R53 ;  /* 0x0008143501007387 */ /* 0x0041e40000100800 */
[----:B0-----:R-:W-:Y:S02]  /*3a160*/  IMAD.MOV.U32 R53, RZ, RZ, R52 ;  /* 0x000000ffff357224 */ /* 0x001fe400078e0034 */
.L_x_21596:
[----:B0-----:R-:W-:Y:S05]  /*3a170*/  BSYNC B1 ;  /* 0x0000000000017941 */ /* 0x001fea0003800000 */
.L_x_21594:
        /* <DEDUP_REMOVED lines=12> */
.L_x_21598:
[----:B0-----:R-:W2:Y:S01]  /*3a240*/  LDL.LU R52, [R1+0x814] ;  /* 0x0008140001347983 */ /* 0x001ea20000300800 */
[----:B------:R-:W-:Y:S01]  /*3a250*/  IMAD.MOV.U32 R0, RZ, RZ, R252 ;  /* 0x000000ffff007224 */ /* 0x000fe200078e00fc */
[----:B------:R-:W-:Y:S02]  /*3a260*/  MOV R176, R183 ;  /* 0x000000b700b07202 */ /* 0x000fe40000000f00 */
[----:B--2---:R0:W-:Y:S02]  /*3a270*/  STL [R1+0x810], R52 ;  /* 0x0008103401007387 */ /* 0x0041e40000100800 */
[----:B0-----:R-:W-:Y:S02]  /*3a280*/  IMAD.MOV.U32 R52, RZ, RZ, R59 ;  /* 0x000000ffff347224 */ /* 0x001fe400078e003b */
.L_x_21599:
[----:B0-----:R-:W-:Y:S05]  /*3a290*/  BSYNC B1 ;  /* 0x0000000000017941 */ /* 0x001fea0003800000 */
.L_x_21597:
        /* <DEDUP_REMOVED lines=12> */
.L_x_21601:
[----:B0-----:R-:W2:Y:S01]  /*3a360*/  LDL.LU R59, [R1+0x810] ;  /* 0x00081000013b7983 */ /* 0x001ea20000300800 */
[----:B------:R-:W-:Y:S01]  /*3a370*/  IMAD.MOV.U32 R252, RZ, RZ, R0 ;  /* 0x000000fffffc7224 */ /* 0x000fe200078e0000 */
[----:B------:R-:W-:Y:S02]  /*3a380*/  MOV R183, R182 ;  /* 0x000000b600b77202 */ /* 0x000fe40000000f00 */
[----:B--2---:R0:W-:Y:S02]  /*3a390*/  STL [R1+0x814], R59 ;  /* 0x0008143b01007387 */ /* 0x0041e40000100800 */
[----:B0-----:R-:W-:Y:S02]  /*3a3a0*/  IMAD.MOV.U32 R59, RZ, RZ, R58 ;  /* 0x000000ffff3b7224 */ /* 0x001fe400078e003a */
.L_x_21602:
[----:B0-----:R-:W-:Y:S05]  /*3a3b0*/  BSYNC B1 ;  /* 0x0000000000017941 */ /* 0x001fea0003800000 */
.L_x_21600:
        /* <DEDUP_REMOVED lines=12> */
.L_x_21604:
[----:B0-----:R-:W2:Y:S01]  /*3a480*/  LDL.LU R58, [R1+0x814] ;  /* 0x00081400013a7983 */ /* 0x001ea20000300800 */
[----:B------:R-:W-:Y:S01]  /*3a490*/  IMAD.MOV.U32 R0, RZ, RZ, R252 ;  /* 0x000000ffff007224 */ /* 0x000fe200078e00fc */
[----:B------:R-:W-:Y:S02]  /*3a4a0*/  MOV R182, R181 ;  /* 0x000000b500b67202 */ /* 0x000fe40000000f00 */
[----:B--2---:R0:W-:Y:S02]  /*3a4b0*/  STL [R1+0x810], R58 ;  /* 0x0008103a01007387 */ /* 0x0041e40000100800 */
[----:B0-----:R-:W-:Y:S02]  /*3a4c0*/  IMAD.MOV.U32 R58, RZ, RZ, R57 ;  /* 0x000000ffff3a7224 */ /* 0x001fe400078e0039 */
.L_x_21605:
[----:B0-----:R-:W-:Y:S05]  /*3a4d0*/  BSYNC B1 ;  /* 0x0000000000017941 */ /* 0x001fea0003800000 */
.L_x_21603:
        /* <DEDUP_REMOVED lines=12> */
.L_x_21607:
[----:B0-----:R-:W2:Y:S01]  /*3a5a0*/  LDL.LU R57, [R1+0x810] ;  /* 0x0008100001397983 */ /* 0x001ea20000300800 */
[----:B------:R-:W-:Y:S01]  /*3a5b0*/  IMAD.MOV.U32 R252, RZ, RZ, R0 ;  /* 0x000000fffffc7224 */ /* 0x000fe200078e0000 */
[----:B------:R-:W-:Y:S02]  /*3a5c0*/  MOV R181, R180 ;  /* 0x000000b400b57202 */ /* 0x000fe40000000f00 */
[----:B--2---:R0:W-:Y:S02]  /*3a5d0*/  STL [R1+0x814], R57 ;  /* 0x0008143901007387 */ /* 0x0041e40000100800 */
[----:B0-----:R-:W-:Y:S02]  /*3a5e0*/  IMAD.MOV.U32 R57, RZ, RZ, R56 ;  /* 0x000000ffff397224 */ /* 0x001fe400078e0038 */
.L_x_21608:
[----:B0-----:R-:W-:Y:S05]  /*3a5f0*/  BSYNC B1 ;  /* 0x0000000000017941 */ /* 0x001fea0003800000 */
.L_x_21606:
        /* <DEDUP_REMOVED lines=12> */
.L_x_21610:
[----:B0-----:R-:W2:Y:S01]  /*3a6c0*/  LDL.LU R56, [R1+0x814] ;  /* 0x0008140001387983 */ /* 0x001ea20000300800 */
[----:B------:R-:W-:Y:S01]  /*3a6d0*/  IMAD.MOV.U32 R0, RZ, RZ, R252 ;  /* 0x000000ffff007224 */ /* 0x000fe200078e00fc */
[----:B------:R-:W-:Y:S02]  /*3a6e0*/  MOV R180, R187 ;  /* 0x000000bb00b47202 */ /* 0x000fe40000000f00 */
[----:B--2---:R0:W-:Y:S02]  /*3a6f0*/  STL [R1+0x810], R56 ;  /* 0x0008103801007387 */ /* 0x0041e40000100800 */
[----:B0-----:R-:W-:Y:S02]  /*3a700*/  IMAD.MOV.U32 R56, RZ, RZ, R63 ;  /* 0x000000ffff387224 */ /* 0x001fe400078e003f */
.L_x_21611:
[----:B0-----:R-:W-:Y:S05]  /*3a710*/  BSYNC B1 ;  /* 0x0000000000017941 */ /* 0x001fea0003800000 */
.L_x_21609:
        /* <DEDUP_REMOVED lines=12> */
.L_x_21613:
[----:B0-----:R-:W2:Y:S01]  /*3a7e0*/  LDL.LU R63, [R1+0x810] ;  /* 0x00081000013f7983 */ /* 0x001ea20000300800 */
[----:B------:R-:W-:Y:S01]  /*3a7f0*/  IMAD.MOV.U32 R252, RZ, RZ, R0 ;  /* 0x000000fffffc7224 */ /* 0x000fe200078e0000 */
[----:B------:R-:W-:Y:S02]  /*3a800*/  MOV R187, R186 ;  /* 0x000000ba00bb7202 */ /* 0x000fe40000000f00 */
[----:B--2---:R0:W-:Y:S02]  /*3a810*/  STL [R1+0x814], R63 ;  /* 0x0008143f01007387 */ /* 0x0041e40000100800 */
[----:B0-----:R-:W-:Y:S02]  /*3a820*/  IMAD.MOV.U32 R63, RZ, RZ, R62 ;  /* 0x000000ffff3f7224 */ /* 0x001fe400078e003e */
.L_x_21614:
[----:B0-----:R-:W-:Y:S05]  /*3a830*/  BSYNC B1 ;  /* 0x0000000000017941 */ /* 0x001fea0003800000 */
.L_x_21612:
        /* <DEDUP_REMOVED lines=12> */
.L_x_21616:
[----:B0-----:R-:W2:Y:S01]  /*3a900*/  LDL.LU R62, [R1+0x814] ;  /* 0x00081400013e7983 */ /* 0x001ea20000300800 */
[----:B------:R-:W-:Y:S01]  /*3a910*/  IMAD.MOV.U32 R0, RZ, RZ, R252 ;  /* 0x000000ffff007224 */ /* 0x000fe200078e00fc */
[----:B------:R-:W-:Y:S02]  /*3a920*/  MOV R186, R185 ;  /* 0x000000b900ba7202 */ /* 0x000fe40000000f00 */
[----:B--2---:R0:W-:Y:S02]  /*3a930*/  STL [R1+0x810], R62 ;  /* 0x0008103e01007387 */ /* 0x0041e40000100800 */
[----:B0-----:R-:W-:Y:S02]  /*3a940*/  IMAD.MOV.U32 R62, RZ, RZ, R61 ;  /* 0x000000ffff3e7224 */ /* 0x001fe400078e003d */
.L_x_21617:
[----:B0-----:R-:W-:Y:S05]  /*3a950*/  BSYNC B1 ;  /* 0x0000000000017941 */ /* 0x001fea0003800000 */
.L_x_21615:
        /* <DEDUP_REMOVED lines=12> */
.L_x_21619:
[----:B0-----:R-:W2:Y:S01]  /*3aa20*/  LDL.LU R61, [R1+0x810] ;  /* 0x00081000013d7983 */ /* 0x001ea20000300800 */
[----:B------:R-:W-:Y:S01]  /*3aa30*/  IMAD.MOV.U32 R252, RZ, RZ, R0 ;  /* 0x000000fffffc7224 */ /* 0x000fe200078e0000 */
[----:B------:R-:W-:Y:S02]  /*3aa40*/  MOV R185, R184 ;  /* 0x000000b800b97202 */ /* 0x000fe40000000f00 */
[----:B--2---:R0:W-:Y:S02]  /*3aa50*/  STL [R1+0x814], R61 ;  /* 0x0008143d01007387 */ /* 0x0041e40000100800 */
[----:B0-----:R-:W-:Y:S02]  /*3aa60*/  IMAD.MOV.U32 R61, RZ, RZ, R60 ;  /* 0x000000ffff3d7224 */ /* 0x001fe400078e003c */
.L_x_21620:
[----:B0-----:R-:W-:Y:S05]  /*3aa70*/  BSYNC B1 ;  /* 0x0000000000017941 */ /* 0x001fea0003800000 */
.L_x_21618:
        /* <DEDUP_REMOVED lines=12> */
.L_x_21622:
[----:B0-----:R-:W2:Y:S01]  /*3ab40*/  LDL.LU R60, [R1+0x814] ;  /* 0x00081400013c7983 */ /* 0x001ea20000300800 */
[----:B------:R-:W-:Y:S01]  /*3ab50*/  IMAD.MOV.U32 R0, RZ, RZ, R252 ;  /* 0x000000ffff007224 */ /* 0x000fe200078e00fc */
[----:B------:R-:W-:Y:S02]  /*3ab60*/  MOV R184, R191 ;  /* 0x000000bf00b87202 */ /* 0x000fe40000000f00 */
[----:B--2---:R0:W-:Y:S02]  /*3ab70*/  STL [R1+0x810], R60 ;  /* 0x0008103c01007387 */ /* 0x0041e40000100800 */
[----:B0-----:R-:W-:Y:S02]  /*3ab80*/  IMAD.MOV.U32 R60, RZ, RZ, R67 ;  /* 0x000000ffff3c7224 */ /* 0x001fe400078e0043 */
.L_x_21623:
[----:B0-----:R-:W-:Y:S05]  /*3ab90*/  BSYNC B1 ;  /* 0x0000000000017941 */ /* 0x001fea0003800000 */
.L_x_21621:
        /* <DEDUP_REMOVED lines=12> */
.L_x_21625:
[----:B0-----:R-:W2:Y:S01]  /*3ac60*/  LDL.LU R67, [R1+0x810] ;  /* 0x0008100001437983 */ /* 0x001ea20000300800 */
[----:B------:R-:W-:Y:S01]  /*3ac70*/  IMAD.MOV.U32 R252, RZ, RZ, R0 ;  /* 0x000000fffffc7224 */ /* 0x000fe200078e0000 */
[----:B------:R-:W-:Y:S02]  /*3ac80*/  MOV R191, R190 ;  /* 0x000000be00bf7202 */ /* 0x000fe40000000f00 */
[----:B--2---:R0:W-:Y:S02]  /*3ac90*/  STL [R1+0x814], R67 ;  /* 0x0008144301007387 */ /* 0x0041e40000100800 */
[----:B0-----:R-:W-:Y:S02]  /*3aca0*/  IMAD.MOV.U32 R67, RZ, RZ, R66 ;  /* 0x000000ffff437224 */ /* 0x001fe400078e0042 */
.L_x_21626:
[----:B0-----:R-:W-:Y:S05]  /*3acb0*/  BSYNC B1 ;  /* 0x0000000000017941 */ /* 0x001fea0003800000 */
.L_x_21624:
        /* <DEDUP_REMOVED lines=12> */
.L_x_21628:
[----:B0-----:R-:W2:Y:S01]  /*3ad80*/  LDL.LU R66, [R1+0x814] ;  /* 0x0008140001427983 */ /* 0x001ea20000300800 */
[----:B------:R-:W-:Y:S01]  /*3ad90*/  IMAD.MOV.U32 R0, RZ, RZ, R252 ;  /* 0x000000ffff007224 */ /* 0x000fe200078e00fc */
[----:B------:R-:W-:Y:S02]  /*3ada0*/  MOV R190, R189 ;  /* 0x000000bd00be7202 */ /* 0x000fe40000000f00 */
[----:B--2---:R0:W-:Y:S02]  /*3adb0*/  STL [R1+0x810], R66 ;  /* 0x0008104201007387 */ /* 0x0041e40000100800 */
[----:B0-----:R-:W-:Y:S02]  /*3adc0*/  IMAD.MOV.U32 R66, RZ, RZ, R65 ;  /* 0x000000ffff427224 */ /* 0x001fe400078e0041 */
.L_x_21629:
[----:B0-----:R-:W-:Y:S05]  /*3add0*/  BSYNC B1 ;  /* 0x0000000000017941 */ /* 0x001fea0003800000 */
.L_x_21627:
        /* <DEDUP_REMOVED lines=12> */
.L_x_21631:
[----:B0-----:R-:W2:Y:S01]  /*3aea0*/  LDL.LU R65, [R1+0x810] ;  /* 0x0008100001417983 */ /* 0x001ea20000300800 */
[----:B------:R-:W-:Y:S01]  /*3aeb0*/  IMAD.MOV.U32 R252, RZ, RZ, R0 ;  /* 0x000000fffffc7224 */ /* 0x000fe200078e0000 */
[----:B------:R-:W-:Y:S02]  /*3aec0*/  MOV R189, R188 ;  /* 0x000000bc00bd7202 */ /* 0x000fe40000000f00 */
[----:B--2---:R0:W-:Y:S02]  /*3aed0*/  STL [R1+0x814], R65 ;  /* 0x0008144101007387 */ /* 0x0041e40000100800 */
[----:B0-----:R-:W-:Y:S02]  /*3aee0*/  IMAD.MOV.U32 R65, RZ, RZ, R64 ;  /* 0x000000ffff417224 */ /* 0x001fe400078e0040 */
.L_x_21632:
[----:B0-----:R-:W-:Y:S05]  /*3aef0*/  BSYNC B1 ;  /* 0x0000000000017941 */ /* 0x001fea0003800000 */
.L_x_21630:
        /* <DEDUP_REMOVED lines=12> */
.L_x_21634:
[----:B0-----:R-:W2:Y:S01]  /*3afc0*/  LDL.LU R64, [R1+0x814] ;  /* 0x0008140001407983 */ /* 0x001ea20000300800 */
[----:B------:R-:W-:Y:S01]  /*3afd0*/  IMAD.MOV.U32 R0, RZ, RZ, R252 ;  /* 0x000000ffff007224 */ /* 0x000fe200078e00fc */
[----:B------:R-:W-:Y:S02]  /*3afe0*/  MOV R188, R195 ;  /* 0x000000c300bc7202 */ /* 0x000fe40000000f00 */
[----:B--2---:R0:W-:Y:S02]  /*3aff0*/  STL [R1+0x810], R64 ;  /* 0x0008104001007387 */ /* 0x0041e40000100800 */
[----:B0-----:R-:W-:Y:S02]  /*3b000*/  IMAD.MOV.U32 R64, RZ, RZ, R71 ;  /* 0x000000ffff407224 */ /* 0x001fe400078e0047 */
.L_x_21635:
[----:B0-----:R-:W-:Y:S05]  /*3b010*/  BSYNC B1 ;  /* 0x0000000000017941 */ /* 0x001fea0003800000 */
.L_x_21633:
        /* <DEDUP_REMOVED lines=12> */
.L_x_21637:
[----:B0-----:R-:W2:Y:S01]  /*3b0e0*/  LDL.LU R71, [R1+0x810] ;  /* 0x0008100001477983 */ /* 0x001ea20000300800 */
[----:B------:R-:W-:Y:S01]  /*3b0f0*/  IMAD.MOV.U32 R252, RZ, RZ, R0 ;  /* 0x000000fffffc7224 */ /* 0x000fe200078e0000 */
[----:B------:R-:W-:Y:S02]  /*3b100*/  MOV R195, R194 ;  /* 0x000000c200c37202 */ /* 0x000fe40000000f00 */
[----:B--2---:R0:W-:Y:S02]  /*3b110*/  STL [R1+0x814], R71 ;  /* 0x0008144701007387 */ /* 0x0041e40000100800 */
[----:B0-----:R-:W-:Y:S02]  /*3b120*/  IMAD.MOV.U32 R71, RZ, RZ, R70 ;  /* 0x000000ffff477224 */ /* 0x001fe400078e0046 */
.L_x_21638:
[----:B0-----:R-:W-:Y:S05]  /*3b130*/  BSYNC B1 ;  /* 0x0000000000017941 */ /* 0x001fea0003800000 */
.L_x_21636:
        /* <DEDUP_REMOVED lines=12> */
.L_x_21640:
[----:B0-----:R-:W2:Y:S01]  /*3b200*/  LDL.LU R70, [R1+0x814] ;  /* 0x0008140001467983 */ /* 0x001ea20000300800 */
[----:B------:R-:W-:Y:S01]  /*3b210*/  IMAD.MOV.U32 R0, RZ, RZ, R252 ;  /* 0x000000ffff007224 */ /* 0x000fe200078e00fc */
[----:B------:R-:W-:Y:S02]  /*3b220*/  MOV R194, R193 ;  /* 0x000000c100c27202 */ /* 0x000fe40000000f00 */
[----:B--2---:R0:W-:Y:S02]  /*3b230*/  STL [R1+0x810], R70 ;  /* 0x0008104601007387 */ /* 0x0041e40000100800 */
[----:B0-----:R-:W-:Y:S02]  /*3b240*/  IMAD.MOV.U32 R70, RZ, RZ, R69 ;  /* 0x000000ffff467224 */ /* 0x001fe400078e0045 */
.L_x_21641:
[----:B0-----:R-:W-:Y:S05]  /*3b250*/  BSYNC B1 ;  /* 0x0000000000017941 */ /* 0x001fea0003800000 */
.L_x_21639:
        /* <DEDUP_REMOVED lines=12> */
.L_x_21643:
[----:B0-----:R-:W2:Y:S01]  /*3b320*/  LDL.LU R69, [R1+0x810] ;  /* 0x0008100001457983 */ /* 0x001ea20000300800 */
[----:B------:R-:W-:Y:S01]  /*3b330*/  IMAD.MOV.U32 R252, RZ, RZ, R0 ;  /* 0x000000fffffc7224 */ /* 0x000fe200078e0000 */
[----:B------:R-:W-:Y:S02]  /*3b340*/  MOV R193, R192 ;  /* 0x000000c000c17202 */ /* 0x000fe40000000f00 */
[----:B--2---:R0:W-:Y:S02]  /*3b350*/  STL [R1+0x814], R69 ;  /* 0x0008144501007387 */ /* 0x0041e40000100800 */
[----:B0-----:R-:W-:Y:S02]  /*3b360*/  IMAD.MOV.U32 R69, RZ, RZ, R68 ;  /* 0x000000ffff457224 */ /* 0x001fe400078e0044 */
.L_x_21644:
[----:B0-----:R-:W-:Y:S05]  /*3b370*/  BSYNC B1 ;  /* 0x0000000000017941 */ /* 0x001fea0003800000 */
.L_x_21642:
        /* <DEDUP_REMOVED lines=12> */
.L_x_21646:
[----:B0-----:R-:W2:Y:S01]  /*3b440*/  LDL.LU R68, [R1+0x814] ;  /* 0x0008140001447983 */ /* 0x001ea20000300800 */
[----:B------:R-:W-:Y:S01]  /*3b450*/  IMAD.MOV.U32 R0, RZ, RZ, R252 ;  /* 0x000000ffff007224 */ /* 0x000fe200078e00fc */
[----:B------:R-:W-:Y:S02]  /*3b460*/  MOV R192, R199 ;  /* 0x000000c700c07202 */ /* 0x000fe40000000f00 */
[----:B--2---:R0:W-:Y:S02]  /*3b470*/  STL [R1+0x810], R68 ;  /* 0x0008104401007387 */ /* 0x0041e40000100800 */
[----:B0-----:R-:W-:Y:S02]  /*3b480*/  IMAD.MOV.U32 R68, RZ, RZ, R75 ;  /* 0x000000ffff447224 */ /* 0x001fe400078e004b */
.L_x_21647:
[----:B0-----:R-:W-:Y:S05]  /*3b490*/  BSYNC B1 ;  /* 0x0000000000017941 */ /* 0x001fea0003800000 */
.L_x_21645:
        /* <DEDUP_REMOVED lines=12> */
.L_x_21649:
[----:B0-----:R-:W2:Y:S01]  /*3b560*/  LDL.LU R75, [R1+0x810] ;  /* 0x00081000014b7983 */ /* 0x001ea20000300800 */
[----:B------:R-:W-:Y:S01]  /*3b570*/  IMAD.MOV.U32 R252, RZ, RZ, R0 ;  /* 0x000000fffffc7224 */ /* 0x000fe200078e0000 */
[----:B------:R-:W-:Y:S02]  /*3b580*/  MOV R199, R198 ;  /* 0x000000c600c77202 */ /* 0x000fe40000000f00 */
[----:B--2---:R0:W-:Y:S02]  /*3b590*/  STL [R1+0x814], R75 ;  /* 0x0008144b01007387 */ /* 0x0041e40000100800 */
[----:B0-----:R-:W-:Y:S02]  /*3b5a0*/  IMAD.MOV.U32 R75, RZ, RZ, R74 ;  /* 0x000000ffff4b7224 */ /* 0x001fe400078e004a */
.L_x_21650:
[----:B0-----:R-:W-:Y:S05]  /*3b5b0*/  BSYNC B1 ;  /* 0x0000000000017941 */ /* 0x001fea0003800000 */
.L_x_21648:
        /* <DEDUP_REMOVED lines=12> */
.L_x_21652:
[----:B0-----:R-:W2:Y:S01]  /*3b680*/  LDL.LU R74, [R1+0x814] ;  /* 0x00081400014a7983 */ /* 0x001ea20000300800 */
[----:B------:R-:W-:Y:S01]  /*3b690*/  IMAD.MOV.U32 R0, RZ, RZ, R252 ;  /* 0x000000ffff007224 */ /* 0x000fe200078e00fc */
[----:B------:R-:W-:Y:S02]  /*3b6a0*/  MOV R198, R197 ;  /* 0x000000c500c67202 */ /* 0x000fe40000000f00 */
[----:B--2---:R0:W-:Y:S02]  /*3b6b0*/  STL [R1+0x810], R74 ;  /* 0x0008104a01007387 */ /* 0x0041e40000100800 */
[----:B0-----:R-:W-:Y:S02]  /*3b6c0*/  IMAD.MOV.U32 R74, RZ, RZ, R73 ;  /* 0x000000ffff4a7224 */ /* 0x001fe400078e0049 */
.L_x_21653:
[----:B0-----:R-:W-:Y:S05]  /*3b6d0*/  BSYNC B1 ;  /* 0x0000000000017941 */ /* 0x001fea0003800000 */
.L_x_21651:
        /* <DEDUP_REMOVED lines=12> */
.L_x_21655:
[----:B0-----:R-:W2:Y:S01]  /*3b7a0*/  LDL.LU R73, [R1+0x810] ;  /* 0x0008100001497983 */ /* 0x001ea20000300800 */
[----:B------:R-:W-:Y:S01]  /*3b7b0*/  IMAD.MOV.U32 R252, RZ, RZ, R0 ;  /* 0x000000fffffc7224 */ /* 0x000fe200078e0000 */
[----:B------:R-:W-:Y:S02]  /*3b7c0*/  MOV R197, R196 ;  /* 0x000000c400c57202 */ /* 0x000fe40000000f00 */
[----:B--2---:R0:W-:Y:S02]  /*3b7d0*/  STL [R1+0x814], R73 ;  /* 0x0008144901007387 */ /* 0x0041e40000100800 */
[----:B0-----:R-:W-:Y:S02]  /*3b7e0*/  IMAD.MOV.U32 R73, RZ, RZ, R72 ;  /* 0x000000ffff497224 */ /* 0x001fe400078e0048 */
.L_x_21656:
[----:B0-----:R-:W-:Y:S05]  /*3b7f0*/  BSYNC B1 ;  /* 0x0000000000017941 */ /* 0x001fea0003800000 */
.L_x_21654:
        /* <DEDUP_REMOVED lines=12> */
.L_x_21658:
[----:B0-----:R-:W2:Y:S01]  /*3b8c0*/  LDL.LU R72, [R1+0x814] ;  /* 0x0008140001487983 */ /* 0x001ea20000300800 */
[----:B------:R-:W-:Y:S01]  /*3b8d0*/  IMAD.MOV.U32 R0, RZ, RZ, R252 ;  /* 0x000000ffff007224 */ /* 0x000fe200078e00fc */
[----:B------:R-:W-:Y:S02]  /*3b8e0*/  MOV R196, R203 ;  /* 0x000000cb00c47202 */ /* 0x000fe40000000f00 */
[----:B--2---:R0:W-:Y:S02]  /*3b8f0*/  STL [R1+0x810], R72 ;  /* 0x0008104801007387 */ /* 0x0041e40000100800 */
[----:B0-----:R-:W-:Y:S02]  /*3b900*/  IMAD.MOV.U32 R72, RZ, RZ, R79 ;  /* 0x000000ffff487224 */ /* 0x001fe400078e004f */
.L_x_21659:
[----:B0-----:R-:W-:Y:S05]  /*3b910*/  BSYNC B1 ;  /* 0x0000000000017941 */ /* 0x001fea0003800000 */
.L_x_21657:
        /* <DEDUP_REMOVED lines=12> */
.L_x_21661:
[----:B0-----:R-:W2:Y:S01]  /*3b9e0*/  LDL.LU R79, [R1+0x810] ;  /* 0x00081000014f7983 */ /* 0x001ea20000300800 */
[----:B------:R-:W-:Y:S01]  /*3b9f0*/  IMAD.MOV.U32 R252, RZ, RZ, R0 ;  /* 0x000000fffffc7224 */ /* 0x000fe200078e0000 */
[----:B------:R-:W-:Y:S02]  /*3ba00*/  MOV R203, R202 ;  /* 0x000000ca00cb7202 */ /* 0x000fe40000000f00 */
[----:B--2---:R0:W-:Y:S02]  /*3ba10*/  STL [R1+0x814], R79 ;  /* 0x0008144f01007387 */ /* 0x0041e40000100800 */
[----:B0-----:R-:W-:Y:S02]  /*3ba20*/  IMAD.MOV.U32 R79, RZ, RZ, R78 ;  /* 0x000000ffff4f7224 */ /* 0x001fe400078e004e */
.L_x_21662:
[----:B0-----:R-:W-:Y:S05]  /*3ba30*/  BSYNC B1 ;  /* 0x0000000000017941 */ /* 0x001fea0003800000 */
.L_x_21660:
        /* <DEDUP_REMOVED lines=12> */
.L_x_21664:
[----:B0-----:R-:W2:Y:S01]  /*3bb00*/  LDL.LU R78, [R1+0x814] ;  /* 0x00081400014e7983 */ /* 0x001ea20000300800 */
[----:B------:R-:W-:Y:S01]  /*3bb10*/  IMAD.MOV.U32 R0, RZ, RZ, R252 ;  /* 0x000000ffff007224 */ /* 0x000fe200078e00fc */
[----:B------:R-:W-:Y:S02]  /*3bb20*/  MOV R202, R201 ;  /* 0x000000c900ca7202 */ /* 0x000fe40000000f00 */
[----:B--2---:R0:W-:Y:S02]  /*3bb30*/  STL [R1+0x810], R78 ;  /* 0x0008104e01007387 */ /* 0x0041e40000100800 */
[----:B0-----:R-:W-:Y:S02]  /*3bb40*/  IMAD.MOV.U32 R78, RZ, RZ, R77 ;  /* 0x000000ffff4e7224 */ /* 0x001fe400078e004d */
.L_x_21665:
[----:B0-----:R-:W-:Y:S05]  /*3bb50*/  BSYNC B1 ;  /* 0x0000000000017941 */ /* 0x001fea0003800000 */
.L_x_21663:
        /* <DEDUP_REMOVED lines=12> */
.L_x_21667:
[----:B0-----:R-:W2:Y:S01]  /*3bc20*/  LDL.LU R77, [R1+0x810] ;  /* 0x00081000014d7983 */ /* 0x001ea20000300800 */
[----:B------:R-:W-:Y:S01]  /*3bc30*/  IMAD.MOV.U32 R252, RZ, RZ, R0 ;  /* 0x000000fffffc7224 */ /* 0x000fe200078e0000 */
[----:B------:R-:W-:Y:S02]  /*3bc40*/  MOV R201, R200 ;  /* 0x000000c800c97202 */ /* 0x000fe40000000f00 */
[----:B--2---:R0:W-:Y:S02]  /*3bc50*/  STL [R1+0x814], R77 ;  /* 0x0008144d01007387 */ /* 0x0041e40000100800 */
[----:B0-----:R-:W-:Y:S02]  /*3bc60*/  IMAD.MOV.U32 R77, RZ, RZ, R76 ;  /* 0x000000ffff4d7224 */ /* 0x001fe400078e004c */
.L_x_21668:
[----:B0-----:R-:W-:Y:S05]  /*3bc70*/  BSYNC B1 ;  /* 0x0000000000017941 */ /* 0x001fea0003800000 */
.L_x_21666:
        /* <DEDUP_REMOVED lines=12> */
.L_x_21670:
[----:B0-----:R-:W2:Y:S01]  /*3bd40*/  LDL.LU R76, [R1+0x814] ;  /* 0x00081400014c7983 */ /* 0x001ea20000300800 */
[----:B------:R-:W-:Y:S01]  /*3bd50*/  IMAD.MOV.U32 R0, RZ, RZ, R252 ;  /* 0x000000ffff007224 */ /* 0x000fe200078e00fc */
[----:B------:R-:W-:Y:S02]  /*3bd60*/  MOV R200, R207 ;  /* 0x000000cf00c87202 */ /* 0x000fe40000000f00 */
[----:B--2---:R0:W-:Y:S02]  /*3bd70*/  STL [R1+0x810], R76 ;  /* 0x0008104c01007387 */ /* 0x0041e40000100800 */
[----:B0-----:R-:W-:Y:S02]  /*3bd80*/  IMAD.MOV.U32 R76, RZ, RZ, R83 ;  /* 0x000000ffff4c7224 */ /* 0x001fe400078e0053 */
.L_x_21671:
[----:B0-----:R-:W-:Y:S05]  /*3bd90*/  BSYNC B1 ;  /* 0x0000000000017941 */ /* 0x001fea0003800000 */
.L_x_21669:
        /* <DEDUP_REMOVED lines=12> */
.L_x_21673:
[----:B0-----:R-:W2:Y:S01]  /*3be60*/  LDL.LU R83, [R1+0x810] ;  /* 0x0008100001537983 */ /* 0x001ea20000300800 */
[----:B------:R-:W-:Y:S01]  /*3be70*/  IMAD.MOV.U32 R252, RZ, RZ, R0 ;  /* 0x000000fffffc7224 */ /* 0x000fe200078e0000 */
[----:B------:R-:W-:Y:S02]  /*3be80*/  MOV R207, R206 ;  /* 0x000000ce00cf7202 */ /* 0x000fe40000000f00 */
[----:B--2---:R0:W-:Y:S02]  /*3be90*/  STL [R1+0x814], R83 ;  /* 0x0008145301007387 */ /* 0x0041e40000100800 */
[----:B0-----:R-:W-:Y:S02]  /*3bea0*/  IMAD.MOV.U32 R83, RZ, RZ, R82 ;  /* 0x000000ffff537224 */ /* 0x001fe400078e0052 */
.L_x_21674:
[----:B0-----:R-:W-:Y:S05]  /*3beb0*/  BSYNC B1 ;  /* 0x0000000000017941 */ /* 0x001fea0003800000 */
.L_x_21672:
        /* <DEDUP_REMOVED lines=12> */
.L_x_21676:
[----:B0-----:R-:W2:Y:S01]  /*3bf80*/  LDL.LU R82, [R1+0x814] ;  /* 0x0008140001527983 */ /* 0x001ea20000300800 */
[----:B------:R-:W-:Y:S01]  /*3bf90*/  IMAD.MOV.U32 R0, RZ, RZ, R252 ;  /* 0x000000ffff007224 */ /* 0x000fe200078e00fc */
[----:B------:R-:W-:Y:S02]  /*3bfa0*/  MOV R206, R205 ;  /* 0x000000cd00ce7202 */ /* 0x000fe40000000f00 */
[----:B--2---:R0:W-:Y:S02]  /*3bfb0*/  STL [R1+0x810], R82 ;  /* 0x0008105201007387 */ /* 0x0041e40000100800 */
[----:B0-----:R-:W-:Y:S02]  /*3bfc0*/  IMAD.MOV.U32 R82, RZ, RZ, R81 ;  /* 0x000000ffff527224 */ /* 0x001fe400078e0051 */
.L_x_21677:
[----:B0-----:R-:W-:Y:S05]  /*3bfd0*/  BSYNC B1 ;  /* 0x0000000000017941 */ /* 0x001fea0003800000 */
.L_x_21675:
        /* <DEDUP_REMOVED lines=12> */
.L_x_21679:
[----:B0-----:R-:W2:Y:S01]  /*3c0a0*/  LDL.LU R81, [R1+0x810] ;  /* 0x0008100001517983 */ /* 0x001ea20000300800 */
[----:B------:R-:W-:Y:S01]  /*3c0b0*/  IMAD.MOV.U32 R252, RZ, RZ, R0 ;  /* 0x000000fffffc7224 */ /* 0x000fe200078e0000 */
[----:B------:R-:W-:Y:S02]  /*3c0c0*/  MOV R205, R204 ;  /* 0x000000cc00cd7202 */ /* 0x000fe40000000f00 */
[----:B--2---:R0:W-:Y:S02]  /*3c0d0*/  STL [R1+0x814], R81 ;  /* 0x0008145101007387 */ /* 0x0041e40000100800 */
[----:B0-----:R-:W-:Y:S02]  /*3c0e0*/  IMAD.MOV.U32 R81, RZ, RZ, R80 ;  /* 0x000000ffff517224 */ /* 0x001fe400078e0050 */
.L_x_21680:
[----:B0-----:R-:W-:Y:S05]  /*3c0f0*/  BSYNC B1 ;  /* 0x0000000000017941 */ /* 0x001fea0003800000 */
.L_x_21678:
        /* <DEDUP_REMOVED lines=12> */
.L_x_21682:
[----:B0-----:R-:W2:Y:S01]  /*3c1c0*/  LDL.LU R80, [R1+0x814] ;  /* 0x0008140001507983 */ /* 0x001ea20000300800 */
[----:B------:R-:W-:Y:S01]  /*3c1d0*/  IMAD.MOV.U32 R0, RZ, RZ, R252 ;  /* 0x000000ffff007224 */ /* 0x000fe200078e00fc */
[----:B------:R-:W-:Y:S02]  /*3c1e0*/  MOV R204, R211 ;  /* 0x000000d300cc7202 */ /* 0x000fe40000000f00 */
[----:B--2---:R0:W-:Y:S02]  /*3c1f0*/  STL [R1+0x810], R80 ;  /* 0x0008105001007387 */ /* 0x0041e40000100800 */
[----:B0-----:R-:W-:Y:S02]  /*3c200*/  IMAD.MOV.U32 R80, RZ, RZ, R87 ;  /* 0x000000ffff507224 */ /* 0x001fe400078e0057 */
.L_x_21683:
[----:B0-----:R-:W-:Y:S05]  /*3c210*/  BSYNC B1 ;  /* 0x0000000000017941 */ /* 0x001fea0003800000 */
.L_x_21681:
        /* <DEDUP_REMOVED lines=12> */
.L_x_21685:
[----:B0-----:R-:W2:Y:S01]  /*3c2e0*/  LDL.LU R87, [R1+0x810] ;  /* 0x0008100001577983 */ /* 0x001ea20000300800 */
[----:B------:R-:W-:Y:S01]  /*3c2f0*/  IMAD.MOV.U32 R252, RZ, RZ, R0 ;  /* 0x000000fffffc7224 */ /* 0x000fe200078e0000 */
[----:B------:R-:W-:Y:S02]  /*3c300*/  MOV R211, R210 ;  /* 0x000000d200d37202 */ /* 0x000fe40000000f00 */
[----:B--2---:R0:W-:Y:S02]  /*3c310*/  STL [R1+0x814], R87 ;  /* 0x0008145701007387 */ /* 0x0041e40000100800 */
[----:B0-----:R-:W-:Y:S02]  /*3c320*/  IMAD.MOV.U32 R87, RZ, RZ, R86 ;  /* 0x000000ffff577224 */ /* 0x001fe400078e0056 */
.L_x_21686:
[----:B0-----:R-:W-:Y:S05]  /*3c330*/  BSYNC B1 ;  /* 0x0000000000017941 */ /* 0x001fea0003800000 */
.L_x_21684:
        /* <DEDUP_REMOVED lines=12> */
.L_x_21688:
[----:B0-----:R-:W2:Y:S01]  /*3c400*/  LDL.LU R86, [R1+0x814] ;  /* 0x0008140001567983 */ /* 0x001ea20000300800 */
[----:B------:R-:W-:Y:S01]  /*3c410*/  IMAD.MOV.U32 R0, RZ, RZ, R252 ;  /* 0x000000ffff007224 */ /* 0x000fe200078e00fc */
[----:B------:R-:W-:Y:S02]  /*3c420*/  MOV R210, R209 ;  /* 0x000000d100d27202 */ /* 0x000fe40000000f00 */
[----:B--2---:R0:W-:Y:S02]  /*3c430*/  STL [R1+0x810], R86 ;  /* 0x0008105601007387 */ /* 0x0041e40000100800 */
[----:B0-----:R-:W-:Y:S02]  /*3c440*/  IMAD.MOV.U32 R86, RZ, RZ, R85 ;  /* 0x000000ffff567224 */ /* 0x001fe400078e0055 */
.L_x_21689:
[----:B0-----:R-:W-:Y:S05]  /*3c450*/  BSYNC B1 ;  /* 0x0000000000017941 */ /* 0x001fea0003800000 */
.L_x_21687:
        /* <DEDUP_REMOVED lines=12> */
.L_x_21691:
[----:B0-----:R-:W2:Y:S01]  /*3c520*/  LDL.LU R85, [R1+0x810] ;  /* 0x0008100001557983 */ /* 0x001ea20000300800 */
[----:B------:R-:W-:Y:S01]  /*3c530*/  IMAD.MOV.U32 R252, RZ, RZ, R0 ;  /* 0x000000fffffc7224 */ /* 0x000fe200078e0000 */
[----:B------:R-:W-:Y:S02]  /*3c540*/  MOV R209, R208 ;  /* 0x000000d000d17202 */ /* 0x000fe40000000f00 */
[----:B--2---:R0:W-:Y:S02]  /*3c550*/  STL [R1+0x814], R85 ;  /* 0x0008145501007387 */ /* 0x0041e40000100800 */
[----:B0-----:R-:W-:Y:S02]  /*3c560*/  IMAD.MOV.U32 R85, RZ, RZ, R84 ;  /* 0x000000ffff557224 */ /* 0x001fe400078e0054 */
.L_x_21692:
[----:B0-----:R-:W-:Y:S05]  /*3c570*/  BSYNC B1 ;  /* 0x0000000000017941 */ /* 0x001fea0003800000 */
.L_x_21690:
        /* <DEDUP_REMOVED lines=12> */
.L_x_21694:
[----:B0-----:R-:W2:Y:S01]  /*3c640*/  LDL.LU R84, [R1+0x814] ;  /* 0x0008140001547983 */ /* 0x001ea20000300800 */
[----:B------:R-:W-:Y:S01]  /*3c650*/  IMAD.MOV.U32 R0, RZ, RZ, R252 ;  /* 0x000000ffff007224 */ /* 0x000fe200078e00fc */
[----:B------:R-:W-:Y:S02]  /*3c660*/  MOV R208, R215 ;  /* 0x000000d700d07202 */ /* 0x000fe40000000f00 */
[----:B--2---:R0:W-:Y:S02]  /*3c670*/  STL [R1+0x810], R84 ;  /* 0x0008105401007387 */ /* 0x0041e40000100800 */
[----:B0-----:R-:W-:Y:S02]  /*3c680*/  IMAD.MOV.U32 R84, RZ, RZ, R91 ;  /* 0x000000ffff547224 */ /* 0x001fe400078e005b */
.L_x_21695:
[----:B0-----:R-:W-:Y:S05]  /*3c690*/  BSYNC B1 ;  /* 0x0000000000017941 */ /* 0x001fea0003800000 */
.L_x_21693:
        /* <DEDUP_REMOVED lines=12> */
.L_x_21697:
[----:B0-----:R-:W2:Y:S01]  /*3c760*/  LDL.LU R91, [R1+0x810] ;  /* 0x00081000015b7983 */ /* 0x001ea20000300800 */
[----:B------:R-:W-:Y:S01]  /*3c770*/  IMAD.MOV.U32 R252, RZ, RZ, R0 ;  /* 0x000000fffffc7224 */ /* 0x000fe200078e0000 */
[----:B------:R-:W-:Y:S02]  /*3c780*/  MOV R215, R214 ;  /* 0x000000d600d77202 */ /* 0x000fe40000000f00 */
[----:B--2---:R0:W-:Y:S02]  /*3c790*/  STL [R1+0x814], R91 ;  /* 0x0008145b01007387 */ /* 0x0041e40000100800 */
[----:B0-----:R-:W-:Y:S02]  /*3c7a0*/  IMAD.MOV.U32 R91, RZ, RZ, R90 ;  /* 0x000000ffff5b7224 */ /* 0x001fe400078e005a */
.L_x_21698:
[----:B0-----:R-:W-:Y:S05]  /*3c7b0*/  BSYNC B1 ;  /* 0x0000000000017941 */ /* 0x001fea0003800000 */
.L_x_21696:
        /* <DEDUP_REMOVED lines=12> */
.L_x_21700:
[----:B0-----:R-:W2:Y:S01]  /*3c880*/  LDL.LU R90, [R1+0x814] ;  /* 0x00081400015a7983 */ /* 0x001ea20000300800 */
[----:B------:R-:W-:Y:S01]  /*3c890*/  IMAD.MOV.U32 R0, RZ, RZ, R252 ;  /* 0x000000ffff007224 */ /* 0x000fe200078e00fc */
[----:B------:R-:W-:Y:S02]  /*3c8a0*/  MOV R214, R213 ;  /* 0x000000d500d67202 */ /* 0x000fe40000000f00 */
[----:B--2---:R0:W-:Y:S02]  /*3c8b0*/  STL [R1+0x810], R90 ;  /* 0x0008105a01007387 */ /* 0x0041e40000100800 */
[----:B0-----:R-:W-:Y:S02]  /*3c8c0*/  IMAD.MOV.U32 R90, RZ, RZ, R89 ;  /* 0x000000ffff5a7224 */ /* 0x001fe400078e0059 */
.L_x_21701:
[----:B0-----:R-:W-:Y:S05]  /*3c8d0*/  BSYNC B1 ;  /* 0x0000000000017941 */ /* 0x001fea0003800000 */
.L_x_21699:
        /* <DEDUP_REMOVED lines=12> */
.L_x_21703:
[----:B0-----:R-:W2:Y:S01]  /*3c9a0*/  LDL.LU R89, [R1+0x810] ;  /* 0x0008100001597983 */ /* 0x001ea20000300800 */
[----:B------:R-:W-:Y:S01]  /*3c9b0*/  IMAD.MOV.U32 R252, RZ, RZ, R0 ;  /* 0x000000fffffc7224 */ /* 0x000fe200078e0000 */
[----:B------:R-:W-:Y:S02]  /*3c9c0*/  MOV R213, R212 ;  /* 0x000000d400d57202 */ /* 0x000fe40000000f00 */
[----:B--2---:R0:W-:Y:S02]  /*3c9d0*/  STL [R1+0x814], R89 ;  /* 0x0008145901007387 */ /* 0x0041e40000100800 */
[----:B0-----:R-:W-:Y:S02]  /*3c9e0*/  IMAD.MOV.U32 R89, RZ, RZ, R88 ;  /* 0x000000ffff597224 */ /* 0x001fe400078e0058 */
.L_x_21704:
[----:B0-----:R-:W-:Y:S05]  /*3c9f0*/  BSYNC B1 ;  /* 0x0000000000017941 */ /* 0x001fea0003800000 */
.L_x_21702:
        /* <DEDUP_REMOVED lines=12> */
.L_x_21706:
[----:B0-----:R-:W2:Y:S01]  /*3cac0*/  LDL.LU R88, [R1+0x814] ;  /* 0x0008140001587983 */ /* 0x001ea20000300800 */
[----:B------:R-:W-:Y:S01]  /*3cad0*/  IMAD.MOV.U32 R0, RZ, RZ, R252 ;  /* 0x000000ffff007224 */ /* 0x000fe200078e00fc */
[----:B------:R-:W-:Y:S02]  /*3cae0*/  MOV R212, R219 ;  /* 0x000000db00d47202 */ /* 0x000fe40000000f00 */
[----:B--2---:R0:W-:Y:S02]  /*3caf0*/  STL [R1+0x810], R88 ;  /* 0x0008105801007387 */ /* 0x0041e40000100800 */
[----:B0-----:R-:W-:Y:S02]  /*3cb00*/  IMAD.MOV.U32 R88, RZ, RZ, R95 ;  /* 0x000000ffff587224 */ /* 0x001fe400078e005f */
.L_x_21707:
[----:B0-----:R-:W-:Y:S05]  /*3cb10*/  BSYNC B1 ;  /* 0x0000000000017941 */ /* 0x001fea0003800000 */
.L_x_21705:
        /* <DEDUP_REMOVED lines=12> */
.L_x_21709:
[----:B0-----:R-:W2:Y:S01]  /*3cbe0*/  LDL.LU R95, [R1+0x810] ;  /* 0x00081000015f7983 */ /* 0x001ea20000300800 */
[----:B------:R-:W-:Y:S01]  /*3cbf0*/  IMAD.MOV.U32 R252, RZ, RZ, R0 ;  /* 0x000000fffffc7224 */ /* 0x000fe200078e0000 */
[----:B------:R-:W-:Y:S02]  /*3cc00*/  MOV R219, R218 ;  /* 0x000000da00db7202 */ /* 0x000fe40000000f00 */
[----:B--2---:R0:W-:Y:S02]  /*3cc10*/  STL [R1+0x814], R95 ;  /* 0x0008145f01007387 */ /* 0x0041e40000100800 */
[----:B0-----:R-:W-:Y:S02]  /*3cc20*/  IMAD.MOV.U32 R95, RZ, RZ, R94 ;  /* 0x000000ffff5f7224 */ /* 0x001fe400078e005e */
.L_x_21710:
[----:B0-----:R-:W-:Y:S05]  /*3cc30*/  BSYNC B1 ;  /* 0x0000000000017941 */ /* 0x001fea0003800000 */
.L_x_21708:
        /* <DEDUP_REMOVED lines=12> */
.L_x_21712:
[----:B0-----:R-:W2:Y:S01]  /*3cd00*/  LDL.LU R94, [R1+0x814] ;  /* 0x00081400015e7983 */ /* 0x001ea20000300800 */
[----:B------:R-:W-:Y:S01]  /*3cd10*/  IMAD.MOV.U32 R0, RZ, RZ, R252 ;  /* 0x000000ffff007224 */ /* 0x000fe200078e00fc */
[----:B------:R-:W-:Y:S02]  /*3cd20*/  MOV R218, R217 ;  /* 0x000000d900da7202 */ /* 0x000fe40000000f00 */
[----:B--2---:R0:W-:Y:S02]  /*3cd30*/  STL [R1+0x810], R94 ;  /* 0x0008105e01007387 */ /* 0x0041e40000100800 */
[----:B0-----:R-:W-:Y:S02]  /*3cd40*/  IMAD.MOV.U32 R94, RZ, RZ, R93 ;  /* 0x000000ffff5e7224 */ /* 0x001fe400078e005d */
.L_x_21713:
[----:B0-----:R-:W-:Y:S05]  /*3cd50*/  BSYNC B1 ;  /* 0x0000000000017941 */ /* 0x001fea0003800000 */
.L_x_21711:
        /* <DEDUP_REMOVED lines=12> */
.L_x_21715:
[----:B0-----:R-:W2:Y:S01]  /*3ce20*/  LDL.LU R93, [R1+0x810] ;  /* 0x00081000015d7983 */ /* 0x001ea20000300800 */
[----:B------:R-:W-:Y:S01]  /*3ce30*/  IMAD.MOV.U32 R252, RZ, RZ, R0 ;  /* 0x000000fffffc7224 */ /* 0x000fe200078e0000 */
[----:B------:R-:W-:Y:S02]  /*3ce40*/  MOV R217, R216 ;  /* 0x000000d800d97202 */ /* 0x000fe40000000f00 */
[----:B--2---:R0:W-:Y:S02]  /*3ce50*/  STL [R1+0x814], R93 ;  /* 0x0008145d01007387 */ /* 0x0041e40000100800 */
[----:B0-----:R-:W-:Y:S02]  /*3ce60*/  IMAD.MOV.U32 R93, RZ, RZ, R92 ;  /* 0x000000ffff5d7224 */ /* 0x001fe400078e005c */
.L_x_21716:
[----:B0-----:R-:W-:Y:S05]  /*3ce70*/  BSYNC B1 ;  /* 0x0000000000017941 */ /* 0x001fea0003800000 */
.L_x_21714:
        /* <DEDUP_REMOVED lines=12> */
.L_x_21718:
[----:B0-----:R-:W2:Y:S01]  /*3cf40*/  LDL.LU R92, [R1+0x814] ;  /* 0x00081400015c7983 */ /* 0x001ea20000300800 */
[----:B------:R-:W-:Y:S01]  /*3cf50*/  IMAD.MOV.U32 R0, RZ, RZ, R252 ;  /* 0x000000ffff007224 */ /* 0x000fe200078e00fc */
[----:B------:R-:W-:Y:S02]  /*3cf60*/  MOV R216, R223 ;  /* 0x000000df00d87202 */ /* 0x000fe40000000f00 */
[----:B--2---:R0:W-:Y:S02]  /*3cf70*/  STL [R1+0x810], R92 ;  /* 0x0008105c01007387 */ /* 0x0041e40000100800 */
[----:B0-----:R-:W-:Y:S02]  /*3cf80*/  IMAD.MOV.U32 R92, RZ, RZ, R99 ;  /* 0x000000ffff5c7224 */ /* 0x001fe400078e0063 */
.L_x_21719:
[----:B0-----:R-:W-:Y:S05]  /*3cf90*/  BSYNC B1 ;  /* 0x0000000000017941 */ /* 0x001fea0003800000 */
.L_x_21717:
        /* <DEDUP_REMOVED lines=12> */
.L_x_21721:
[----:B0-----:R-:W2:Y:S01]  /*3d060*/  LDL.LU R99, [R1+0x810] ;  /* 0x0008100001637983 */ /* 0x001ea20000300800 */
[----:B------:R-:W-:Y:S01]  /*3d070*/  IMAD.MOV.U32 R252, RZ, RZ, R0 ;  /* 0x000000fffffc7224 */ /* 0x000fe200078e0000 */
[----:B------:R-:W-:Y:S02]  /*3d080*/  MOV R223, R222 ;  /* 0x000000de00df7202 */ /* 0x000fe40000000f00 */
[----:B--2---:R0:W-:Y:S02]  /*3d090*/  STL [R1+0x814], R99 ;  /* 0x0008146301007387 */ /* 0x0041e40000100800 */
[----:B0-----:R-:W-:Y:S02]  /*3d0a0*/  IMAD.MOV.U32 R99, RZ, RZ, R98 ;  /* 0x000000ffff637224 */ /* 0x001fe400078e0062 */
.L_x_21722:
[----:B0-----:R-:W-:Y:S05]  /*3d0b0*/  BSYNC B1 ;  /* 0x0000000000017941 */ /* 0x001fea0003800000 */
.L_x_21720:
        /* <DEDUP_REMOVED lines=12> */
.L_x_21724:
[----:B0-----:R-:W2:Y:S01]  /*3d180*/  LDL.LU R98, [R1+0x814] ;  /* 0x0008140001627983 */ /* 0x001ea20000300800 */
[----:B------:R-:W-:Y:S01]  /*3d190*/  IMAD.MOV.U32 R0, RZ, RZ, R252 ;  /* 0x000000ffff007224 */ /* 0x000fe200078e00fc */
[----:B------:R-:W-:Y:S02]  /*3d1a0*/  MOV R222, R221 ;  /* 0x000000dd00de7202 */ /* 0x000fe40000000f00 */
[----:B--2---:R0:W-:Y:S02]  /*3d1b0*/  STL [R1+0x810], R98 ;  /* 0x0008106201007387 */ /* 0x0041e40000100800 */
[----:B0-----:R-:W-:Y:S02]  /*3d1c0*/  IMAD.MOV.U32 R98, RZ, RZ, R97 ;  /* 0x000000ffff627224 */ /* 0x001fe400078e0061 */
.L_x_21725:
[----:B0-----:R-:W-:Y:S05]  /*3d1d0*/  BSYNC B1 ;  /* 0x0000000000017941 */ /* 0x001fea0003800000 */
.L_x_21723:
        /* <DEDUP_REMOVED lines=12> */
.L_x_21727:
[----:B0-----:R-:W2:Y:S01]  /*3d2a0*/  LDL.LU R97, [R1+0x810] ;  /* 0x0008100001617983 */ /* 0x001ea20000300800 */
[----:B------:R-:W-:Y:S01]  /*3d2b0*/  IMAD.MOV.U32 R252, RZ, RZ, R0 ;  /* 0x000000fffffc7224 */ /* 0x000fe200078e0000 */
[----:B------:R-:W-:Y:S02]  /*3d2c0*/  MOV R221, R220 ;  /* 0x000000dc00dd7202 */ /* 0x000fe40000000f00 */
[----:B--2---:R0:W-:Y:S02]  /*3d2d0*/  STL [R1+0x814], R97 ;  /* 0x0008146101007387 */ /* 0x0041e40000100800 */
[----:B0-----:R-:W-:Y:S02]  /*3d2e0*/  IMAD.MOV.U32 R97, RZ, RZ, R96 ;  /* 0x000000ffff617224 */ /* 0x001fe400078e0060 */
.L_x_21728:
[----:B0-----:R-:W-:Y:S05]  /*3d2f0*/  BSYNC B1 ;  /* 0x0000000000017941 */ /* 0x001fea0003800000 */
.L_x_21726:
        /* <DEDUP_REMOVED lines=12> */
.L_x_21730:
[----:B0-----:R-:W2:Y:S01]  /*3d3c0*/  LDL.LU R96, [R1+0x814] ;  /* 0x0008140001607983 */ /* 0x001ea20000300800 */
[----:B------:R-:W-:Y:S01]  /*3d3d0*/  IMAD.MOV.U32 R0, RZ, RZ, R252 ;  /* 0x000000ffff007224 */ /* 0x000fe200078e00fc */
[----:B------:R-:W-:Y:S02]  /*3d3e0*/  MOV R220, R227 ;  /* 0x000000e300dc7202 */ /* 0x000fe40000000f00 */
[----:B--2---:R0:W-:Y:S02]  /*3d3f0*/  STL [R1+0x810], R96 ;  /* 0x0008106001007387 */ /* 0x0041e40000100800 */
[----:B0-----:R-:W-:Y:S02]  /*3d400*/  IMAD.MOV.U32 R96, RZ, RZ, R103 ;  /* 0x000000ffff607224 */ /* 0x001fe400078e0067 */
.L_x_21731:
[----:B0-----:R-:W-:Y:S05]  /*3d410*/  BSYNC B1 ;  /* 0x0000000000017941 */ /* 0x001fea0003800000 */
.L_x_21729:
        /* <DEDUP_REMOVED lines=12> */
.L_x_21733:
[----:B0-----:R-:W2:Y:S01]  /*3d4e0*/  LDL.LU R103, [R1+0x810] ;  /* 0x0008100001677983 */ /* 0x001ea20000300800 */
[----:B------:R-:W-:Y:S01]  /*3d4f0*/  IMAD.MOV.U32 R252, RZ, RZ, R0 ;  /* 0x000000fffffc7224 */ /* 0x000fe200078e0000 */
[----:B------:R-:W-:Y:S02]  /*3d500*/  MOV R227, R226 ;  /* 0x000000e200e37202 */ /* 0x000fe40000000f00 */
[----:B--2---:R0:W-:Y:S02]  /*3d510*/  STL [R1+0x814], R103 ;  /* 0x0008146701007387 */ /* 0x0041e40000100800 */
[----:B0-----:R-:W-:Y:S02]  /*3d520*/  IMAD.MOV.U32 R103, RZ, RZ, R102 ;  /* 0x000000ffff677224 */ /* 0x001fe400078e0066 */
.L_x_21734:
[----:B0-----:R-:W-:Y:S05]  /*3d530*/  BSYNC B1 ;  /* 0x0000000000017941 */ /* 0x001fea0003800000 */
.L_x_21732:
        /* <DEDUP_REMOVED lines=12> */
.L_x_21736:
[----:B0-----:R-:W2:Y:S01]  /*3d600*/  LDL.LU R102, [R1+0x814] ;  /* 0x0008140001667983 */ /* 0x001ea20000300800 */
[----:B------:R-:W-:Y:S01]  /*3d610*/  IMAD.MOV.U32 R0, RZ, RZ, R252 ;  /* 0x000000ffff007224 */ /* 0x000fe200078e00fc */
[----:B------:R-:W-:Y:S02]  /*3d620*/  MOV R226, R225 ;  /* 0x000000e100e27202 */ /* 0x000fe40000000f00 */
[----:B--2---:R0:W-:Y:S02]  /*3d630*/  STL [R1+0x810], R102 ;  /* 0x0008106601007387 */ /* 0x0041e40000100800 */
[----:B0-----:R-:W-:Y:S02]  /*3d640*/  IMAD.MOV.U32 R102, RZ, RZ, R101 ;  /* 0x000000ffff667224 */ /* 0x001fe400078e0065 */
.L_x_21737:
[----:B0-----:R-:W-:Y:S05]  /*3d650*/  BSYNC B1 ;  /* 0x0000000000017941 */ /* 0x001fea0003800000 */
.L_x_21735:
        /* <DEDUP_REMOVED lines=12> */
.L_x_21739:
[----:B0-----:R-:W2:Y:S01]  /*3d720*/  LDL.LU R101, [R1+0x810] ;  /* 0x0008100001657983 */ /* 0x001ea20000300800 */
[----:B------:R-:W-:Y:S01]  /*3d730*/  IMAD.MOV.U32 R252, RZ, RZ, R0 ;  /* 0x000000fffffc7224 */ /* 0x000fe200078e0000 */
[----:B------:R-:W-:Y:S02]  /*3d740*/  MOV R225, R224 ;  /* 0x000000e000e17202 */ /* 0x000fe40000000f00 */
[----:B--2---:R0:W-:Y:S02]  /*3d750*/  STL [R1+0x814], R101 ;  /* 0x0008146501007387 */ /* 0x0041e40000100800 */
[----:B0-----:R-:W-:Y:S02]  /*3d760*/  IMAD.MOV.U32 R101, RZ, RZ, R100 ;  /* 0x000000ffff657224 */ /* 0x001fe400078e0064 */
.L_x_21740:
[----:B0-----:R-:W-:Y:S05]  /*3d770*/  BSYNC B1 ;  /* 0x0000000000017941 */ /* 0x001fea0003800000 */
.L_x_21738:
        /* <DEDUP_REMOVED lines=12> */
.L_x_21742:
[----:B0-----:R-:W2:Y:S01]  /*3d840*/  LDL.LU R100, [R1+0x814] ;  /* 0x0008140001647983 */ /* 0x001ea20000300800 */
[----:B------:R-:W-:Y:S01]  /*3d850*/  IMAD.MOV.U32 R0, RZ, RZ, R252 ;  /* 0x000000ffff007224 */ /* 0x000fe200078e00fc */
[----:B------:R-:W-:Y:S02]  /*3d860*/  MOV R224, R231 ;  /* 0x000000e700e07202 */ /* 0x000fe40000000f00 */
[----:B--2---:R0:W-:Y:S02]  /*3d870*/  STL [R1+0x810], R100 ;  /* 0x0008106401007387 */ /* 0x0041e40000100800 */
[----:B0-----:R-:W-:Y:S02]  /*3d880*/  IMAD.MOV.U32 R100, RZ, RZ, R107 ;  /* 0x000000ffff647224 */ /* 0x001fe400078e006b */
.L_x_21743:
[----:B0-----:R-:W-:Y:S05]  /*3d890*/  BSYNC B1 ;  /* 0x0000000000017941 */ /* 0x001fea0003800000 */
.L_x_21741:
        /* <DEDUP_REMOVED lines=12> */
.L_x_21745:
[----:B0-----:R-:W2:Y:S01]  /*3d960*/  LDL.LU R107, [R1+0x810] ;  /* 0x00081000016b7983 */ /* 0x001ea20000300800 */
[----:B------:R-:W-:Y:S01]  /*3d970*/  IMAD.MOV.U32 R252, RZ, RZ, R0 ;  /* 0x000000fffffc7224 */ /* 0x000fe200078e0000 */
[----:B------:R-:W-:Y:S02]  /*3d980*/  MOV R231, R230 ;  /* 0x000000e600e77202 */ /* 0x000fe40000000f00 */
[----:B--2---:R0:W-:Y:S02]  /*3d990*/  STL [R1+0x814], R107 ;  /* 0x0008146b01007387 */ /* 0x0041e40000100800 */
[----:B0-----:R-:W-:Y:S02]  /*3d9a0*/  IMAD.MOV.U32 R107, RZ, RZ, R106 ;  /* 0x000000ffff6b7224 */ /* 0x001fe400078e006a */
.L_x_21746:
[----:B0-----:R-:W-:Y:S05]  /*3d9b0*/  BSYNC B1 ;  /* 0x0000000000017941 */ /* 0x001fea0003800000 */
.L_x_21744:
        /* <DEDUP_REMOVED lines=12> */
.L_x_21748:
[----:B0-----:R-:W2:Y:S01]  /*3da80*/  LDL.LU R106, [R1+0x814] ;  /* 0x00081400016a7983 */ /* 0x001ea20000300800 */
[----:B------:R-:W-:Y:S01]  /*3da90*/  IMAD.MOV.U32 R0, RZ, RZ, R252 ;  /* 0x000000ffff007224 */ /* 0x000fe200078e00fc */
[----:B------:R-:W-:Y:S02]  /*3daa0*/  MOV R230, R229 ;  /* 0x000000e500e67202 */ /* 0x000fe40000000f00 */
[----:B--2---:R0:W-:Y:S02]  /*3dab0*/  STL [R1+0x810], R106 ;  /* 0x0008106a01007387 */ /* 0x0041e40000100800 */
[----:B0-----:R-:W-:Y:S02]  /*3dac0*/  IMAD.MOV.U32 R106, RZ, RZ, R105 ;  /* 0x000000ffff6a7224 */ /* 0x001fe400078e0069 */
.L_x_21749:
[----:B0-----:R-:W-:Y:S05]  /*3dad0*/  BSYNC B1 ;  /* 0x0000000000017941 */ /* 0x001fea0003800000 */
.L_x_21747:
        /* <DEDUP_REMOVED lines=12> */
.L_x_21751:
[----:B0-----:R-:W2:Y:S01]  /*3dba0*/  LDL.LU R105, [R1+0x810] ;  /* 0x0008100001697983 */ /* 0x001ea20000300800 */
[----:B------:R-:W-:Y:S01]  /*3dbb0*/  IMAD.MOV.U32 R252, RZ, RZ, R0 ;  /* 0x000000fffffc7224 */ /* 0x000fe200078e0000 */
[----:B------:R-:W-:Y:S02]  /*3dbc0*/  MOV R229, R228 ;  /* 0x000000e400e57202 */ /* 0x000fe40000000f00 */
[----:B--2---:R0:W-:Y:S02]  /*3dbd0*/  STL [R1+0x814], R105 ;  /* 0x0008146901007387 */ /* 0x0041e40000100800 */
[----:B0-----:R-:W-:Y:S02]  /*3dbe0*/  IMAD.MOV.U32 R105, RZ, RZ, R104 ;  /* 0x000000ffff697224 */ /* 0x001fe400078e0068 */
.L_x_21752:
[----:B0-----:R-:W-:Y:S05]  /*3dbf0*/  BSYNC B1 ;  /* 0x0000000000017941 */ /* 0x001fea0003800000 */
.L_x_21750:
        /* <DEDUP_REMOVED lines=12> */
.L_x_21754:
[----:B0-----:R-:W2:Y:S01]  /*3dcc0*/  LDL.LU R104, [R1+0x814] ;  /* 0x0008140001687983 */ /* 0x001ea20000300800 */
[----:B------:R-:W-:Y:S01]  /*3dcd0*/  IMAD.MOV.U32 R0, RZ, RZ, R252 ;  /* 0x000000ffff007224 */ /* 0x000fe200078e00fc */
[----:B------:R-:W-:Y:S02]  /*3dce0*/  MOV R228, R235 ;  /* 0x000000eb00e47202 */ /* 0x000fe40000000f00 */
[----:B--2---:R0:W-:Y:S02]  /*3dcf0*/  STL [R1+0x810], R104 ;  /* 0x0008106801007387 */ /* 0x0041e40000100800 */
[----:B0-----:R-:W-:Y:S02]  /*3dd00*/  IMAD.MOV.U32 R104, RZ, RZ, R111 ;  /* 0x000000ffff687224 */ /* 0x001fe400078e006f */
.L_x_21755:
[----:B0-----:R-:W-:Y:S05]  /*3dd10*/  BSYNC B1 ;  /* 0x0000000000017941 */ /* 0x001fea0003800000 */
.L_x_21753:
        /* <DEDUP_REMOVED lines=12> */
.L_x_21757:
[----:B0-----:R-:W2:Y:S01]  /*3dde0*/  LDL.LU R111, [R1+0x810] ;  /* 0x00081000016f7983 */ /* 0x001ea20000300800 */
[----:B------:R-:W-:Y:S01]  /*3ddf0*/  IMAD.MOV.U32 R252, RZ, RZ, R0 ;  /* 0x000000fffffc7224 */ /* 0x000fe200078e0000 */
[----:B------:R-:W-:Y:S02]  /*3de00*/  MOV R235, R234 ;  /* 0x000000ea00eb7202 */ /* 0x000fe40000000f00 */
[----:B--2---:R0:W-:Y:S02]  /*3de10*/  STL [R1+0x814], R111 ;  /* 0x0008146f01007387 */ /* 0x0041e40000100800 */
[----:B0-----:R-:W-:Y:S02]  /*3de20*/  IMAD.MOV.U32 R111, RZ, RZ, R110 ;  /* 0x000000ffff6f7224 */ /* 0x001fe400078e006e */
.L_x_21758:
[----:B0-----:R-:W-:Y:S05]  /*3de30*/  BSYNC B1 ;  /* 0x0000000000017941 */ /* 0x001fea0003800000 */
.L_x_21756:
        /* <DEDUP_REMOVED lines=12> */
.L_x_21760:
[----:B0-----:R-:W2:Y:S01]  /*3df00*/  LDL.LU R110, [R1+0x814] ;  /* 0x00081400016e7983 */ /* 0x001ea20000300800 */
[----:B------:R-:W-:Y:S01]  /*3df10*/  IMAD.MOV.U32 R0, RZ, RZ, R252 ;  /* 0x000000ffff007224 */ /* 0x000fe200078e00fc */
[----:B------:R-:W-:Y:S02]  /*3df20*/  MOV R234, R233 ;  /* 0x000000e900ea7202 */ /* 0x000fe40000000f00 */
[----:B--2---:R0:W-:Y:S02]  /*3df30*/  STL [R1+0x810], R110 ;  /* 0x0008106e01007387 */ /* 0x0041e40000100800 */
[----:B0-----:R-:W-:Y:S02]  /*3df40*/  IMAD.MOV.U32 R110, RZ, RZ, R109 ;  /* 0x000000ffff6e7224 */ /* 0x001fe400078e006d */
.L_x_21761:
[----:B0-----:R-:W-:Y:S05]  /*3df50*/  BSYNC B1 ;  /* 0x0000000000017941 */ /* 0x001fea0003800000 */
.L_x_21759:
        /* <DEDUP_REMOVED lines=12> */
.L_x_21763:
[----:B0-----:R-:W2:Y:S01]  /*3e020*/  LDL.LU R109, [R1+0x810] ;  /* 0x00081000016d7983 */ /* 0x001ea20000300800 */
[----:B------:R-:W-:Y:S01]  /*3e030*/  IMAD.MOV.U32 R252, RZ, RZ, R0 ;  /* 0x000000fffffc7224 */ /* 0x000fe200078e0000 */
[----:B------:R-:W-:Y:S02]  /*3e040*/  MOV R233, R232 ;  /* 0x000000e800e97202 */ /* 0x000fe40000000f00 */
[----:B--2---:R0:W-:Y:S02]  /*3e050*/  STL [R1+0x814], R109 ;  /* 0x0008146d01007387 */ /* 0x0041e40000100800 */
[----:B0-----:R-:W-:Y:S02]  /*3e060*/  IMAD.MOV.U32 R109, RZ, RZ, R108 ;  /* 0x000000ffff6d7224 */ /* 0x001fe400078e006c */
.L_x_21764:
[----:B0-----:R-:W-:Y:S05]  /*3e070*/  BSYNC B1 ;  /* 0x0000000000017941 */ /* 0x001fea0003800000 */
.L_x_21762:
        /* <DEDUP_REMOVED lines=12> */
.L_x_21766:
[----:B0-----:R-:W2:Y:S01]  /*3e140*/  LDL.LU R108, [R1+0x814] ;  /* 0x00081400016c7983 */ /* 0x001ea20000300800 */
[----:B------:R-:W-:Y:S01]  /*3e150*/  IMAD.MOV.U32 R0, RZ, RZ, R252 ;  /* 0x000000ffff007224 */ /* 0x000fe200078e00fc */
[----:B------:R-:W-:Y:S02]  /*3e160*/  MOV R232, R239 ;  /* 0x000000ef00e87202 */ /* 0x000fe40000000f00 */
[----:B--2---:R0:W-:Y:S02]  /*3e170*/  STL [R1+0x810], R108 ;  /* 0x0008106c01007387 */ /* 0x0041e40000100800 */
[----:B0-----:R-:W-:Y:S02]  /*3e180*/  IMAD.MOV.U32 R108, RZ, RZ, R115 ;  /* 0x000000ffff6c7224 */ /* 0x001fe400078e0073 */
.L_x_21767:
[----:B0-----:R-:W-:Y:S05]  /*3e190*/  BSYNC B1 ;  /* 0x0000000000017941 */ /* 0x001fea0003800000 */
.L_x_21765:
        /* <DEDUP_REMOVED lines=12> */
.L_x_21769:
[----:B0-----:R-:W2:Y:S01]  /*3e260*/  LDL.LU R115, [R1+0x810] ;  /* 0x0008100001737983 */ /* 0x001ea20000300800 */
[----:B------:R-:W-:Y:S01]  /*3e270*/  IMAD.MOV.U32 R252, RZ, RZ, R0 ;  /* 0x000000fffffc7224 */ /* 0x000fe200078e0000 */
[----:B------:R-:W-:Y:S02]  /*3e280*/  MOV R239, R238 ;  /* 0x000000ee00ef7202 */ /* 0x000fe40000000f00 */
[----:B--2---:R0:W-:Y:S02]  /*3e290*/  STL [R1+0x814], R115 ;  /* 0x0008147301007387 */ /* 0x0041e40000100800 */
[----:B0-----:R-:W-:Y:S02]  /*3e2a0*/  IMAD.MOV.U32 R115, RZ, RZ, R114 ;  /* 0x000000ffff737224 */ /* 0x001fe400078e0072 */
.L_x_21770:
[----:B0-----:R-:W-:Y:S05]  /*3e2b0*/  BSYNC B1 ;  /* 0x0000000000017941 */ /* 0x001fea0003800000 */
.L_x_21768:
        /* <DEDUP_REMOVED lines=12> */
.L_x_21772:
[----:B0-----:R-:W2:Y:S01]  /*3e380*/  LDL.LU R114, [R1+0x814] ;  /* 0x0008140001727983 */ /* 0x001ea20000300800 */
[----:B------:R-:W-:Y:S01]  /*3e390*/  IMAD.MOV.U32 R0, RZ, RZ, R252 ;  /* 0x000000ffff007224 */ /* 0x000fe200078e00fc */
[----:B------:R-:W-:Y:S02]  /*3e3a0*/  MOV R238, R237 ;  /* 0x000000ed00ee7202 */ /* 0x000fe40000000f00 */
[----:B--2---:R0:W-:Y:S02]  /*3e3b0*/  STL [R1+0x810], R114 ;  /* 0x0008107201007387 */ /* 0x0041e40000100800 */
[----:B0-----:R-:W-:Y:S02]  /*3e3c0*/  IMAD.MOV.U32 R114, RZ, RZ, R113 ;  /* 0x000000ffff727224 */ /* 0x001fe400078e0071 */
.L_x_21773:
[----:B0-----:R-:W-:Y:S05]  /*3e3d0*/  BSYNC B1 ;  /* 0x0000000000017941 */ /* 0x001fea0003800000 */
.L_x_21771:
        /* <DEDUP_REMOVED lines=12> */
.L_x_21775:
[----:B0-----:R-:W2:Y:S01]  /*3e4a0*/  LDL.LU R113, [R1+0x810] ;  /* 0x0008100001717983 */ /* 0x001ea20000300800 */
[----:B------:R-:W-:Y:S01]  /*3e4b0*/  IMAD.MOV.U32 R252, RZ, RZ, R0 ;  /* 0x000000fffffc7224 */ /* 0x000fe200078e0000 */
[----:B------:R-:W-:Y:S02]  /*3e4c0*/  MOV R237, R236 ;  /* 0x000000ec00ed7202 */ /* 0x000fe40000000f00 */
[----:B--2---:R0:W-:Y:S02]  /*3e4d0*/  STL [R1+0x814], R113 ;  /* 0x0008147101007387 */ /* 0x0041e40000100800 */
[----:B0-----:R-:W-:Y:S02]  /*3e4e0*/  IMAD.MOV.U32 R113, RZ, RZ, R112 ;  /* 0x000000ffff717224 */ /* 0x001fe400078e0070 */
.L_x_21776:
[----:B0-----:R-:W-:Y:S05]  /*3e4f0*/  BSYNC B1 ;  /* 0x0000000000017941 */ /* 0x001fea0003800000 */
.L_x_21774:
        /* <DEDUP_REMOVED lines=12> */
.L_x_21778:
[----:B0-----:R-:W2:Y:S01]  /*3e5c0*/  LDL.LU R112, [R1+0x814] ;  /* 0x0008140001707983 */ /* 0x001ea20000300800 */
[----:B------:R-:W-:Y:S01]  /*3e5d0*/  IMAD.MOV.U32 R0, RZ, RZ, R252 ;  /* 0x000000ffff007224 */ /* 0x000fe200078e00fc */
[----:B------:R-:W-:Y:S02]  /*3e5e0*/  MOV R236, R243 ;  /* 0x000000f300ec7202 */ /* 0x000fe40000000f00 */
[----:B--2---:R0:W-:Y:S02]  /*3e5f0*/  STL [R1+0x810], R112 ;  /* 0x0008107001007387 */ /* 0x0041e40000100800 */
[----:B0-----:R-:W-:Y:S02]  /*3e600*/  IMAD.MOV.U32 R112, RZ, RZ, R119 ;  /* 0x000000ffff707224 */ /* 0x001fe400078e0077 */
.L_x_21779:
[----:B0-----:R-:W-:Y:S05]  /*3e610*/  BSYNC B1 ;  /* 0x0000000000017941 */ /* 0x001fea0003800000 */
.L_x_21777:
        /* <DEDUP_REMOVED lines=12> */
.L_x_21781:
[----:B0-----:R-:W2:Y:S01]  /*3e6e0*/  LDL.LU R119, [R1+0x810] ;  /* 0x0008100001777983 */ /* 0x001ea20000300800 */
[----:B------:R-:W-:Y:S01]  /*3e6f0*/  IMAD.MOV.U32 R252, RZ, RZ, R0 ;  /* 0x000000fffffc7224 */ /* 0x000fe200078e0000 */
[----:B------:R-:W-:Y:S02]  /*3e700*/  MOV R243, R242 ;  /* 0x000000f200f37202 */ /* 0x000fe40000000f00 */
[----:B--2---:R0:W-:Y:S02]  /*3e710*/  STL [R1+0x814], R119 ;  /* 0x0008147701007387 */ /* 0x0041e40000100800 */
[----:B0-----:R-:W-:Y:S02]  /*3e720*/  IMAD.MOV.U32 R119, RZ, RZ, R118 ;  /* 0x000000ffff777224 */ /* 0x001fe400078e0076 */
.L_x_21782:
[----:B0-----:R-:W-:Y:S05]  /*3e730*/  BSYNC B1 ;  /* 0x0000000000017941 */ /* 0x001fea0003800000 */
.L_x_21780:
        /* <DEDUP_REMOVED lines=12> */
.L_x_21784:
[----:B0-----:R-:W2:Y:S01]  /*3e800*/  LDL.LU R118, [R1+0x814] ;  /* 0x0008140001767983 */ /* 0x001ea20000300800 */
[----:B------:R-:W-:Y:S01]  /*3e810*/  IMAD.MOV.U32 R0, RZ, RZ, R252 ;  /* 0x000000ffff007224 */ /* 0x000fe200078e00fc */
[----:B------:R-:W-:Y:S02]  /*3e820*/  MOV R242, R241 ;  /* 0x000000f100f27202 */ /* 0x000fe40000000f00 */
[----:B--2---:R0:W-:Y:S02]  /*3e830*/  STL [R1+0x810], R118 ;  /* 0x0008107601007387 */ /* 0x0041e40000100800 */
[----:B0-----:R-:W-:Y:S02]  /*3e840*/  IMAD.MOV.U32 R118, RZ, RZ, R117 ;  /* 0x000000ffff767224 */ /* 0x001fe400078e0075 */
.L_x_21785:
[----:B0-----:R-:W-:Y:S05]  /*3e850*/  BSYNC B1 ;  /* 0x0000000000017941 */ /* 0x001fea0003800000 */
.L_x_21783:
        /* <DEDUP_REMOVED lines=12> */
.L_x_21787:
[----:B0-----:R-:W2:Y:S01]  /*3e920*/  LDL.LU R117, [R1+0x810] ;  /* 0x0008100001757983 */ /* 0x001ea20000300800 */
[----:B------:R-:W-:Y:S01]  /*3e930*/  IMAD.MOV.U32 R252, RZ, RZ, R0 ;  /* 0x000000fffffc7224 */ /* 0x000fe200078e0000 */
[----:B------:R-:W-:Y:S02]  /*3e940*/  MOV R241, R240 ;  /* 0x000000f000f17202 */ /* 0x000fe40000000f00 */
[----:B--2---:R0:W-:Y:S02]  /*3e950*/  STL [R1+0x814], R117 ;  /* 0x0008147501007387 */ /* 0x0041e40000100800 */
[----:B0-----:R-:W-:Y:S02]  /*3e960*/  IMAD.MOV.U32 R117, RZ, RZ, R116 ;  /* 0x000000ffff757224 */ /* 0x001fe400078e0074 */
.L_x_21788:
[----:B0-----:R-:W-:Y:S05]  /*3e970*/  BSYNC B1 ;  /* 0x0000000000017941 */ /* 0x001fea0003800000 */
.L_x_21786:
        /* <DEDUP_REMOVED lines=12> */
.L_x_21790:
[----:B0-----:R-:W2:Y:S01]  /*3ea40*/  LDL.LU R116, [R1+0x814] ;  /* 0x0008140001747983 */ /* 0x001ea20000300800 */
[----:B------:R-:W-:Y:S01]  /*3ea50*/  IMAD.MOV.U32 R0, RZ, RZ, R252 ;  /* 0x000000ffff007224 */ /* 0x000fe200078e00fc */
[----:B------:R-:W-:Y:S02]  /*3ea60*/  MOV R240, R247 ;  /* 0x000000f700f07202 */ /* 0x000fe40000000f00 */
[----:B--2---:R0:W-:Y:S02]  /*3ea70*/  STL [R1+0x810], R116 ;  /* 0x0008107401007387 */ /* 0x0041e40000100800 */
[----:B0-----:R-:W-:Y:S02]  /*3ea80*/  IMAD.MOV.U32 R116, RZ, RZ, R123 ;  /* 0x000000ffff747224 */ /* 0x001fe400078e007b */
.L_x_21791:
[----:B0-----:R-:W-:Y:S05]  /*3ea90*/  BSYNC B1 ;  /* 0x0000000000017941 */ /* 0x001fea0003800000 */
.L_x_21789:
        /* <DEDUP_REMOVED lines=12> */
.L_x_21793:
[----:B0-----:R-:W2:Y:S01]  /*3eb60*/  LDL.LU R123, [R1+0x810] ;  /* 0x00081000017b7983 */ /* 0x001ea20000300800 */
[----:B------:R-:W-:Y:S01]  /*3eb70*/  IMAD.MOV.U32 R252, RZ, RZ, R0 ;  /* 0x000000fffffc7224 */ /* 0x000fe200078e0000 */
[----:B------:R-:W-:Y:S02]  /*3eb80*/  MOV R247, R246 ;  /* 0x000000f600f77202 */ /* 0x000fe40000000f00 */
[----:B--2---:R0:W-:Y:S02]  /*3eb90*/  STL [R1+0x814], R123 ;  /* 0x0008147b01007387 */ /* 0x0041e40000100800 */
[----:B0-----:R-:W-:Y:S02]  /*3eba0*/  IMAD.MOV.U32 R123, RZ, RZ, R122 ;  /* 0x000000ffff7b7224 */ /* 0x001fe400078e007a */
.L_x_21794:
[----:B0-----:R-:W-:Y:S05]  /*3ebb0*/  BSYNC B1 ;  /* 0x0000000000017941 */ /* 0x001fea0003800000 */
.L_x_21792:
        /* <DEDUP_REMOVED lines=12> */
.L_x_21796:
[----:B0-----:R-:W2:Y:S01]  /*3ec80*/  LDL.LU R122, [R1+0x814] ;  /* 0x00081400017a7983 */ /* 0x001ea20000300800 */
[----:B------:R-:W-:Y:S01]  /*3ec90*/  IMAD.MOV.U32 R0, RZ, RZ, R252 ;  /* 0x000000ffff007224 */ /* 0x000fe200078e00fc */
[----:B------:R-:W-:Y:S02]  /*3eca0*/  MOV R246, R245 ;  /* 0x000000f500f67202 */ /* 0x000fe40000000f00 */
[----:B--2---:R0:W-:Y:S02]  /*3ecb0*/  STL [R1+0x810], R122 ;  /* 0x0008107a01007387 */ /* 0x0041e40000100800 */
[----:B0-----:R-:W-:Y:S02]  /*3ecc0*/  IMAD.MOV.U32 R122, RZ, RZ, R121 ;  /* 0x000000ffff7a7224 */ /* 0x001fe400078e0079 */
.L_x_21797:
[----:B0-----:R-:W-:Y:S05]  /*3ecd0*/  BSYNC B1 ;  /* 0x0000000000017941 */ /* 0x001fea0003800000 */
.L_x_21795:
        /* <DEDUP_REMOVED lines=12> */
.L_x_21799:
[----:B0-----:R-:W2:Y:S01]  /*3eda0*/  LDL.LU R121, [R1+0x810] ;  /* 0x0008100001797983 */ /* 0x001ea20000300800 */
[----:B------:R-:W-:Y:S01]  /*3edb0*/  IMAD.MOV.U32 R252, RZ, RZ, R0 ;  /* 0x000000fffffc7224 */ /* 0x000fe200078e0000 */
[----:B------:R-:W-:Y:S02]  /*3edc0*/  MOV R245, R244 ;  /* 0x000000f400f57202 */ /* 0x000fe40000000f00 */
[----:B--2---:R0:W-:Y:S02]  /*3edd0*/  STL [R1+0x814], R121 ;  /* 0x0008147901007387 */ /* 0x0041e40000100800 */
[----:B0-----:R-:W-:Y:S02]  /*3ede0*/  IMAD.MOV.U32 R121, RZ, RZ, R120 ;  /* 0x000000ffff797224 */ /* 0x001fe400078e0078 */
.L_x_21800:
[----:B0-----:R-:W-:Y:S05]  /*3edf0*/  BSYNC B1 ;  /* 0x0000000000017941 */ /* 0x001fea0003800000 */
.L_x_21798:
        /* <DEDUP_REMOVED lines=12> */
.L_x_21802:
[----:B0-----:R-:W2:Y:S01]  /*3eec0*/  LDL.LU R120, [R1+0x814] ;  /* 0x0008140001787983 */ /* 0x001ea20000300800 */
[----:B------:R-:W-:Y:S01]  /*3eed0*/  IMAD.MOV.U32 R0, RZ, RZ, R252 ;  /* 0x000000ffff007224 */ /* 0x000fe200078e00fc */
[----:B------:R-:W-:Y:S02]  /*3eee0*/  MOV R244, R251 ;  /* 0x000000fb00f47202 */ /* 0x000fe40000000f00 */
[----:B--2---:R0:W-:Y:S02]  /*3eef0*/  STL [R1+0x810], R120 ;  /* 0x0008107801007387 */ /* 0x0041e40000100800 */
[----:B0-----:R-:W-:Y:S02]  /*3ef00*/  IMAD.MOV.U32 R120, RZ, RZ, R127 ;  /* 0x000000ffff787224 */ /* 0x001fe400078e007f */
.L_x_21803:
[----:B0-----:R-:W-:Y:S05]  /*3ef10*/  BSYNC B1 ;  /* 0x0000000000017941 */ /* 0x001fea0003800000 */
.L_x_21801:
        /* <DEDUP_REMOVED lines=12> */
.L_x_21805:
[----:B0-----:R-:W2:Y:S01]  /*3efe0*/  LDL.LU R127, [R1+0x810] ;  /* 0x00081000017f7983 */ /* 0x001ea20000300800 */
[----:B------:R-:W-:Y:S01]  /*3eff0*/  IMAD.MOV.U32 R252, RZ, RZ, R0 ;  /* 0x000000fffffc7224 */ /* 0x000fe200078e0000 */
[----:B------:R-:W-:Y:S02]  /*3f000*/  MOV R251, R250 ;  /* 0x000000fa00fb7202 */ /* 0x000fe40000000f00 */
[----:B--2---:R0:W-:Y:S02]  /*3f010*/  STL [R1+0x818], R127 ;  /* 0x0008187f01007387 */ /* 0x0041e40000100800 */
[----:B0-----:R-:W-:Y:S02]  /*3f020*/  IMAD.MOV.U32 R127, RZ, RZ, R126 ;  /* 0x000000ffff7f7224 */ /* 0x001fe400078e007e */
.L_x_21806:
[----:B0-----:R-:W-:Y:S05]  /*3f030*/  BSYNC B1 ;  /* 0x0000000000017941 */ /* 0x001fea0003800000 */
.L_x_21804:
        /* <DEDUP_REMOVED lines=12> */
.L_x_21808:
[----:B0-----:R-:W2:Y:S01]  /*3f100*/  LDL.LU R126, [R1+0x818] ;  /* 0x00081800017e7983 */ /* 0x001ea20000300800 */
[----:B------:R-:W-:Y:S01]  /*3f110*/  IMAD.MOV.U32 R0, RZ, RZ, R252 ;  /* 0x000000ffff007224 */ /* 0x000fe200078e00fc */
[----:B------:R-:W-:Y:S02]  /*3f120*/  MOV R250, R249 ;  /* 0x000000f900fa7202 */ /* 0x000fe40000000f00 */
[----:B--2---:R0:W-:Y:S02]  /*3f130*/  STL [R1+0x814], R126 ;  /* 0x0008147e01007387 */ /* 0x0041e40000100800 */
[----:B0-----:R-:W-:Y:S02]  /*3f140*/  IMAD.MOV.U32 R126, RZ, RZ, R125 ;  /* 0x000000ffff7e7224 */ /* 0x001fe400078e007d */
.L_x_21809:
[----:B0-----:R-:W-:Y:S05]  /*3f150*/  BSYNC B1 ;  /* 0x0000000000017941 */ /* 0x001fea0003800000 */
.L_x_21807:
        /* <DEDUP_REMOVED lines=12> */
.L_x_21811:
[----:B0-----:R-:W-:Y:S01]  /*3f220*/  STL [R1+0x810], R0 ;  /* 0x0008100001007387 */ /* 0x001fe20000100800 */
[----:B-----5:R-:W-:Y:S02]  /*3f230*/  IMAD.MOV.U32 R125, RZ, RZ, R252 ;  /* 0x000000ffff7d7224 */ /* 0x020fe400078e00fc */
[----:B------:R-:W-:-:S03]  /*3f240*/  IMAD.MOV.U32 R249, RZ, RZ, R248 ;  /* 0x000000fffff97224 */ /* 0x000fc600078e00f8 */
[----:B------:R0:W-:Y:S02]  /*3f250*/  STL [R1+0x818], R125 ;  /* 0x0008187d01007387 */ /* 0x0001e40000100800 */
[----:B0-----:R-:W-:Y:S02]  /*3f260*/  MOV R125, R124 ;  /* 0x0000007c007d7202 */ /* 0x001fe40000000f00 */
.L_x_21812:
[----:B0-----:R-:W-:Y:S05]  /*3f270*/  BSYNC B1 ;  /* 0x0000000000017941 */ /* 0x001fea0003800000 */
.L_x_21810:
        /* <DEDUP_REMOVED lines=12> */
.L_x_21814:
[----:B0-----:R-:W2:Y:S04]  /*3f340*/  LDL.LU R124, [R1+0x818] ;  /* 0x00081800017c7983 */ /* 0x001ea80000300800 */
[----:B------:R0:W5:Y:S01]  /*3f350*/  LDL.LU R252, [R1+0x810] ;  /* 0x0008100001fc7983 */ /* 0x0001620000300800 */
[----:B------:R-:W-:-:S03]  /*3f360*/  IMAD.MOV.U32 R248, RZ, RZ, R3 ;  /* 0x000000fffff87224 */ /* 0x000fc600078e0003 */
[----:B--2---:R2:W-:Y:S02]  /*3f370*/  STL [R1+0x814], R124 ;  /* 0x0008147c01007387 */ /* 0x0045e40000100800 */
[----:B--2---:R-:W-:Y:S02]  /*3f380*/  IMAD.MOV.U32 R124, RZ, RZ, R0 ;  /* 0x000000ffff7c7224 */ /* 0x004fe400078e0000 */
.L_x_21815:
[----:B0-----:R-:W-:Y:S05]  /*3f390*/  BSYNC B1 ;  /* 0x0000000000017941 */ /* 0x001fea0003800000 */
.L_x_21813:
        /* <DEDUP_REMOVED lines=11> */
.L_x_21817:
[----:B0-----:R-:W2:Y:S01]  /*3f450*/  LDL.LU R3, [R1+0x814] ;  /* 0x0008140001037983 */ /* 0x001ea20000300800 */
[----:B------:R-:W-:-:S03]  /*3f460*/  IMAD.MOV.U32 R0, RZ, RZ, R252 ;  /* 0x000000ffff007224 */ /* 0x000fc600078e00fc */
[----:B--2---:R0:W-:Y:S02]  /*3f470*/  STL [R1+0x810], R3 ;  /* 0x0008100301007387 */ /* 0x0041e40000100800 */
[----:B0-----:R-:W-:Y:S02]  /*3f480*/  IMAD.MOV.U32 R3, RZ, RZ, R2 ;  /* 0x000000ffff037224 */ /* 0x001fe400078e0002 */
[----:B------:R-:W2:Y:S04]  /*3f490*/  LDL.LU R2, [R1+0x808] ;  /* 0x0008080001027983 */ /* 0x000ea80000300800 */
[----:B--2---:R0:W-:Y:S02]  /*3f4a0*/  STL [R1+0x80c], R2 ;  /* 0x00080c0201007387 */ /* 0x0041e40000100800 */
.L_x_21818:
[----:B0-----:R-:W-:Y:S05]  /*3f4b0*/  BSYNC B1 ;  /* 0x0000000000017941 */ /* 0x001fea0003800000 */
.L_x_21816:
        /* <DEDUP_REMOVED lines=15> */
.L_x_21820:
        /* <DEDUP_REMOVED lines=10> */
.L_x_21821:
[----:B----4-:R-:W-:Y:S05]  /*3f650*/  BSYNC B1 ;  /* 0x0000000000017941 */ /* 0x010fea0003800000 */
.L_x_21819:
[----:B------:R-:W-:Y:S01]  /*3f660*/  @!P1 CALL.REL.NOINC `(.L_x_21822) ;  /* 0x0000001000009944 */ /* 0x000fe20003c00000 */
[----:B------:R-:W-:Y:S05]  /*3f670*/  BRA `(.L_x_21823) ;  /* 0xffff6f1000007947 */ /* 0x000fea000383ffff */
.L_x_21822:
[----:B------:R-:W2:Y:S04]  /*3f680*/  LDL.LU R0, [R1+0x814] ;  /* 0x0008140001007983 */ /* 0x000ea80000300800 */
[----:B------:R3:W-:Y:S04]  /*3f690*/  STL [R1+0x804], R252 ;  /* 0x000804fc01007387 */ /* 0x0007e80000100800 */
[----:B--2---:R3:W-:Y:S02]  /*3f6a0*/  STL [R1+0x820], R0 ;  /* 0x0008200001007387 */ /* 0x0047e40000100800 */
.L_x_21440:
[----:B0-----:R-:W-:Y:S05]  /*3f6b0*/  BSYNC B0 ;  /* 0x0000000000007941 */ /* 0x001fea0003800000 */
.L_x_21439:
        /* <DEDUP_REMOVED lines=401> */
.L_x_22208:
        /* <DEDUP_REMOVED lines=35> */
.L_x_21827:
[----:B0-----:R-:W3:Y:S04]  /*41200*/  LDL.LU R252, [R1+0x800] ;  /* 0x0008000001fc7983 */ /* 0x001ee80000300800 */
[----:B--2---:R0:W5:Y:S04]  /*41210*/  LDL.LU R0, [R1+0x81c] ;  /* 0x00081c0001007983 */ /* 0x0041680000300800 */
[----:B------:R0:W-:Y:S04]  /*41220*/  STL [R1+0x81c], R7 ;  /* 0x00081c0701007387 */ /* 0x0001e80000100800 */
[----:B------:R0:W-:Y:S04]  /*41230*/  STL [R1+0x800], R131 ;  /* 0x0008008301007387 */ /* 0x0001e80000100800 */
[----:B---3--:R0:W-:Y:S02]  /*41240*/  STL [R1+0x810], R252 ;  /* 0x000810fc01007387 */ /* 0x0081e40000100800 */
.L_x_21828:
[----:B0-----:R-:W-:Y:S05]  /*41250*/  BSYNC B1 ;  /* 0x0000000000017941 */ /* 0x001fea0003800000 */
.L_x_21826:
        /* <DEDUP_REMOVED lines=12> */
.L_x_21830:
[----:B0-----:R-:W2:Y:S01]  /*41320*/  LDL.LU R7, [R1+0x810] ;  /* 0x0008100001077983 */ /* 0x001ea20000300800 */
[----:B------:R-:W-:Y:S02]  /*41330*/  IMAD.MOV.U32 R252, RZ, RZ, R0 ;  /* 0x000000fffffc7224 */ /* 0x000fe400078e0000 */
[----:B------:R-:W-:Y:S01]  /*41340*/  IMAD.MOV.U32 R131, RZ, RZ, R130 ;  /* 0x000000ffff837224 */ /* 0x000fe200078e0082 */
[----:B--2---:R0:W-:Y:S02]  /*41350*/  STL [R1+0x814], R7 ;  /* 0x0008140701007387 */ /* 0x0041e40000100800 */
[----:B0-----:R-:W-:Y:S02]  /*41360*/  IMAD.MOV.U32 R7, RZ, RZ, R6 ;  /* 0x000000ffff077224 */ /* 0x001fe400078e0006 */
.L_x_21831:
[----:B0-----:R-:W-:Y:S05]  /*41370*/  BSYNC B1 ;  /* 0x0000000000017941 */ /* 0x001fea0003800000 */
.L_x_21829:
        /* <DEDUP_REMOVED lines=12> */
.L_x_21833:
[----:B0-----:R-:W2:Y:S01]  /*41440*/  LDL.LU R6, [R1+0x814] ;  /* 0x0008140001067983 */ /* 0x001ea20000300800 */
[----:B------:R-:W-:Y:S02]  /*41450*/  IMAD.MOV.U32 R0, RZ, RZ, R252 ;  /* 0x000000ffff007224 */ /* 0x000fe400078e00fc */
[----:B------:R-:W-:Y:S01]  /*41460*/  IMAD.MOV.U32 R130, RZ, RZ, R129 ;  /* 0x000000ffff827224 */ /* 0x000fe200078e0081 */
[----:B--2---:R0:W-:Y:S02]  /*41470*/  STL [R1+0x810], R6 ;  /* 0x0008100601007387 */ /* 0x0041e40000100800 */
[----:B0-----:R-:W-:Y:S02]  /*41480*/  IMAD.MOV.U32 R6, RZ, RZ, R5 ;  /* 0x000000ffff067224 */ /* 0x001fe400078e0005 */
.L_x_21834:
[----:B0-----:R-:W-:Y:S05]  /*41490*/  BSYNC B1 ;  /* 0x0000000000017941 */ /* 0x001fea0003800000 */
.L_x_21832:
        /* <DEDUP_REMOVED lines=12> */
.L_x_21836:
[----:B0-----:R-:W2:Y:S01]  /*41560*/  LDL.LU R5, [R1+0x810] ;  /* 0x0008100001057983 */ /* 0x001ea20000300800 */
[----:B------:R-:W-:Y:S02]  /*41570*/  IMAD.MOV.U32 R252, RZ, RZ, R0 ;  /* 0x000000fffffc7224 */ /* 0x000fe400078e0000 */
[----:B------:R-:W-:Y:S01]  /*41580*/  IMAD.MOV.U32 R129, RZ, RZ, R128 ;  /* 0x000000ffff817224 */ /* 0x000fe200078e0080 */
[----:B--2---:R0:W-:Y:S02]  /*41590*/  STL [R1+0x814], R5 ;  /* 0x0008140501007387 */ /* 0x0041e40000100800 */
[----:B0-----:R-:W-:Y:S02]  /*415a0*/  IMAD.MOV.U32 R5, RZ, RZ, R4 ;  /* 0x000000ffff057224 */ /* 0x001fe400078e0004 */
.L_x_21837:
[----:B0-----:R-:W-:Y:S05]  /*415b0*/  BSYNC B1 ;  /* 0x0000000000017941 */ /* 0x001fea0003800000 */
.L_x_21835:
        /* <DEDUP_REMOVED lines=12> */
.L_x_21839:
[----:B0-----:R-:W2:Y:S01]  /*41680*/  LDL.LU R4, [R1+0x814] ;  /* 0x0008140001047983 */ /* 0x001ea20000300800 */
[----:B------:R-:W-:Y:S02]  /*41690*/  IMAD.MOV.U32 R0, RZ, RZ, R252 ;  /* 0x000000ffff007224 */ /* 0x000fe400078e00fc */
[----:B------:R-:W-:Y:S01]  /*416a0*/  IMAD.MOV.U32 R128, RZ, RZ, R135 ;  /* 0x000000ffff807224 */ /* 0x000fe200078e0087 */
[----:B--2---:R0:W-:Y:S02]  /*416b0*/  STL [R1+0x810], R4 ;  /* 0x0008100401007387 */ /* 0x0041e40000100800 */
[----:B0-----:R-:W-:Y:S02]  /*416c0*/  IMAD.MOV.U32 R4, RZ, RZ, R11 ;  /* 0x000000ffff047224 */ /* 0x001fe400078e000b */
.L_x_21840:
[----:B0-----:R-:W-:Y:S05]  /*416d0*/  BSYNC B1 ;  /* 0x0000000000017941 */ /* 0x001fea0003800000 */
.L_x_21838:
        /* <DEDUP_REMOVED lines=12> */
.L_x_21842:
[----:B0-----:R-:W2:Y:S01]  /*417a0*/  LDL.LU R11, [R1+0x810] ;  /* 0x00081000010b7983 */ /* 0x001ea20000300800 */
[----:B------:R-:W-:Y:S02]  /*417b0*/  IMAD.MOV.U32 R252, RZ, RZ, R0 ;  /* 0x000000fffffc7224 */ /* 0x000fe400078e0000 */
[----:B------:R-:W-:Y:S01]  /*417c0*/  IMAD.MOV.U32 R135, RZ, RZ, R134 ;  /* 0x000000ffff877224 */ /* 0x000fe200078e0086 */
[----:B--2---:R0:W-:Y:S02]  /*417d0*/  STL [R1+0x814], R11 ;  /* 0x0008140b01007387 */ /* 0x0041e40000100800 */
[----:B0-----:R-:W-:Y:S02]  /*417e0*/  IMAD.MOV.U32 R11, RZ, RZ, R10 ;  /* 0x000000ffff0b7224 */ /* 0x001fe400078e000a */
.L_x_21843:
[----:B0-----:R-:W-:Y:S05]  /*417f0*/  BSYNC B1 ;  /* 0x0000000000017941 */ /* 0x001fea0003800000 */
.L_x_21841:
        /* <DEDUP_REMOVED lines=12> */
.L_x_21845:
[----:B0-----:R-:W2:Y:S01]  /*418c0*/  LDL.LU R10, [R1+0x814] ;  /* 0x00081400010a7983 */ /* 0x001ea20000300800 */
[----:B------:R-:W-:Y:S02]  /*418d0*/  IMAD.MOV.U32 R0, RZ, RZ, R252 ;  /* 0x000000ffff007224 */ /* 0x000fe400078e00fc */
[----:B------:R-:W-:Y:S01]  /*418e0*/  IMAD.MOV.U32 R134, RZ, RZ, R133 ;  /* 0x000000ffff867224 */ /* 0x000fe200078e0085 */
[----:B--2---:R0:W-:Y:S02]  /*418f0*/  STL [R1+0x810], R10 ;  /* 0x0008100a01007387 */ /* 0x0041e40000100800 */
[----:B0-----:R-:W-:Y:S02]  /*41900*/  IMAD.MOV.U32 R10, RZ, RZ, R9 ;  /* 0x000000ffff0a7224 */ /* 0x001fe400078e0009 */
.L_x_21846:
[----:B0-----:R-:W-:Y:S05]  /*41910*/  BSYNC B1 ;  /* 0x0000000000017941 */ /* 0x001fea0003800000 */
.L_x_21844:
        /* <DEDUP_REMOVED lines=12> */
.L_x_21848:
[----:B0-----:R-:W2:Y:S01]  /*419e0*/  LDL.LU R9, [R1+0x810] ;  /* 0x0008100001097983 */ /* 0x001ea20000300800 */
[----:B------:R-:W-:Y:S02]  /*419f0*/  IMAD.MOV.U32 R252, RZ, RZ, R0 ;  /* 0x000000fffffc7224 */ /* 0x000fe400078e0000 */
[----:B------:R-:W-:Y:S01]  /*41a00*/  IMAD.MOV.U32 R133, RZ, RZ, R132 ;  /* 0x000000ffff857224 */ /* 0x000fe200078e0084 */
[----:B--2---:R0:W-:Y:S02]  /*41a10*/  STL [R1+0x814], R9 ;  /* 0x0008140901007387 */ /* 0x0041e40000100800 */
[----:B0-----:R-:W-:Y:S02]  /*41a20*/  IMAD.MOV.U32 R9, RZ, RZ, R8 ;  /* 0x000000ffff097224 */ /* 0x001fe400078e0008 */
.L_x_21849:
[----:B0-----:R-:W-:Y:S05]  /*41a30*/  BSYNC B1 ;  /* 0x0000000000017941 */ /* 0x001fea0003800000 */
.L_x_21847:
        /* <DEDUP_REMOVED lines=12> */
.L_x_21851:
[----:B0-----:R-:W2:Y:S01]  /*41b00*/  LDL.LU R8, [R1+0x814] ;  /* 0x0008140001087983 */ /* 0x001ea20000300800 */
[----:B------:R-:W-:Y:S02]  /*41b10*/  IMAD.MOV.U32 R0, RZ, RZ, R252 ;  /* 0x000000ffff007224 */ /* 0x000fe400078e00fc */
[----:B------:R-:W-:Y:S01]  /*41b20*/  IMAD.MOV.U32 R132, RZ, RZ, R139 ;  /* 0x000000ffff847224 */ /* 0x000fe200078e008b */
[----:B--2---:R0:W-:Y:S02]  /*41b30*/  STL [R1+0x810], R8 ;  /* 0x0008100801007387 */ /* 0x0041e40000100800 */
[----:B0-----:R-:W-:Y:S02]  /*41b40*/  IMAD.MOV.U32 R8, RZ, RZ, R15 ;  /* 0x000000ffff087224 */ /* 0x001fe400078e000f */
.L_x_21852:
[----:B0-----:R-:W-:Y:S05]  /*41b50*/  BSYNC B1 ;  /* 0x0000000000017941 */ /* 0x001fea0003800000 */
.L_x_21850:
        /* <DEDUP_REMOVED lines=12> */
.L_x_21854:
[----:B0-----:R-:W2:Y:S01]  /*41c20*/  LDL.LU R15, [R1+0x810] ;  /* 0x00081000010f7983 */ /* 0x001ea20000300800 */
[----:B------:R-:W-:Y:S02]  /*41c30*/  IMAD.MOV.U32 R252, RZ, RZ, R0 ;  /* 0x000000fffffc7224 */ /* 0x000fe400078e0000 */
[----:B------:R-:W-:Y:S01]  /*41c40*/  IMAD.MOV.U32 R139, RZ, RZ, R138 ;  /* 0x000000ffff8b7224 */ /* 0x000fe200078e008a */
[----:B--2---:R0:W-:Y:S02]  /*41c50*/  STL [R1+0x814], R15 ;  /* 0x0008140f01007387 */ /* 0x0041e40000100800 */
[----:B0-----:R-:W-:Y:S02]  /*41c60*/  IMAD.MOV.U32 R15, RZ, RZ, R14 ;  /* 0x000000ffff0f7224 */ /* 0x001fe400078e000e */
.L_x_21855:
[----:B0-----:R-:W-:Y:S05]  /*41c70*/  BSYNC B1 ;  /* 0x0000000000017941 */ /* 0x001fea0003800000 */
.L_x_21853:
        /* <DEDUP_REMOVED lines=12> */
.L_x_21857:
[----:B0-----:R-:W2:Y:S01]  /*41d40*/  LDL.LU R14, [R1+0x814] ;  /* 0x00081400010e7983 */ /* 0x001ea20000300800 */
[----:B------:R-:W-:Y:S02]  /*41d50*/  IMAD.MOV.U32 R0, RZ, RZ, R252 ;  /* 0x000000ffff007224 */ /* 0x000fe400078e00fc */
[----:B------:R-:W-:Y:S01]  /*41d60*/  IMAD.MOV.U32 R138, RZ, RZ, R137 ;  /* 0x000000ffff8a7224 */ /* 0x000fe200078e0089 */
[----:B--2---:R0:W-:Y:S02]  /*41d70*/  STL [R1+0x810], R14 ;  /* 0x0008100e01007387 */ /* 0x0041e40000100800 */
[----:B0-----:R-:W-:Y:S02]  /*41d80*/  IMAD.MOV.U32 R14, RZ, RZ, R13 ;  /* 0x000000ffff0e7224 */ /* 0x001fe400078e000d */
.L_x_21858:
[----:B0-----:R-:W-:Y:S05]  /*41d90*/  BSYNC B1 ;  /* 0x0000000000017941 */ /* 0x001fea0003800000 */
.L_x_21856:
        /* <DEDUP_REMOVED lines=12> */
.L_x_21860:
[----:B0-----:R-:W2:Y:S01]  /*41e60*/  LDL.LU R13, [R1+0x810] ;  /* 0x00081000010d7983 */ /* 0x001ea20000300800 */
[----:B------:R-:W-:Y:S02]  /*41e70*/  IMAD.MOV.U32 R252, RZ, RZ, R0 ;  /* 0x000000fffffc7224 */ /* 0x000fe400078e0000 */
[----:B------:R-:W-:Y:S01]  /*41e80*/  IMAD.MOV.U32 R137, RZ, RZ, R136 ;  /* 0x000000ffff897224 */ /* 0x000fe200078e0088 */
[----:B--2---:R0:W-:Y:S02]  /*41e90*/  STL [R1+0x814], R13 ;  /* 0x0008140d01007387 */ /* 0x0041e40000100800 */
[----:B0-----:R-:W-:Y:S02]  /*41ea0*/  IMAD.MOV.U32 R13, RZ, RZ, R12 ;  /* 0x000000ffff0d7224 */ /* 0x001fe400078e000c */
.L_x_21861:
[----:B0-----:R-:W-:Y:S05]  /*41eb0*/  BSYNC B1 ;  /* 0x0000000000017941 */ /* 0x001fea0003800000 */
.L_x_21859:
        /* <DEDUP_REMOVED lines=12> */
.L_x_21863:
[----:B0-----:R-:W2:Y:S01]  /*41f80*/  LDL.LU R12, [R1+0x814] ;  /* 0x00081400010c7983 */ /* 0x001ea20000300800 */
[----:B------:R-:W-:Y:S02]  /*41f90*/  IMAD.MOV.U32 R0, RZ, RZ, R252 ;  /* 0x000000ffff007224 */ /* 0x000fe400078e00fc */
[----:B------:R-:W-:Y:S01]  /*41fa0*/  IMAD.MOV.U32 R136, RZ, RZ, R143 ;  /* 0x000000ffff887224 */ /* 0x000fe200078e008f */
[----:B--2---:R0:W-:Y:S02]  /*41fb0*/  STL [R1+0x810], R12 ;  /* 0x0008100c01007387 */ /* 0x0041e40000100800 */
[----:B0-----:R-:W-:Y:S02]  /*41fc0*/  IMAD.MOV.U32 R12, RZ, RZ, R19 ;  /* 0x000000ffff0c7224 */ /* 0x001fe400078e0013 */
.L_x_21864:
[----:B0-----:R-:W-:Y:S05]  /*41fd0*/  BSYNC B1 ;  /* 0x0000000000017941 */ /* 0x001fea0003800000 */
.L_x_21862:
        /* <DEDUP_REMOVED lines=12> */
.L_x_21866:
[----:B0-----:R-:W2:Y:S01]  /*420a0*/  LDL.LU R19, [R1+0x810] ;  /* 0x0008100001137983 */ /* 0x001ea20000300800 */
[----:B------:R-:W-:Y:S02]  /*420b0*/  IMAD.MOV.U32 R252, RZ, RZ, R0 ;  /* 0x000000fffffc7224 */ /* 0x000fe400078e0000 */
[----:B------:R-:W-:Y:S01]  /*420c0*/  IMAD.MOV.U32 R143, RZ, RZ, R142 ;  /* 0x000000ffff8f7224 */ /* 0x000fe200078e008e */
[----:B--2---:R0:W-:Y:S02]  /*420d0*/  STL [R1+0x814], R19 ;  /* 0x0008141301007387 */ /* 0x0041e40000100800 */
[----:B0-----:R-:W-:Y:S02]  /*420e0*/  IMAD.MOV.U32 R19, RZ, RZ, R18 ;  /* 0x000000ffff137224 */ /* 0x001fe400078e0012 */
.L_x_21867:
[----:B0-----:R-:W-:Y:S05]  /*420f0*/  BSYNC B1 ;  /* 0x0000000000017941 */ /* 0x001fea0003800000 */
.L_x_21865:
        /* <DEDUP_REMOVED lines=12> */
.L_x_21869:
[----:B0-----:R-:W2:Y:S01]  /*421c0*/  LDL.LU R18, [R1+0x814] ;  /* 0x0008140001127983 */ /* 0x001ea20000300800 */
[----:B------:R-:W-:Y:S02]  /*421d0*/  IMAD.MOV.U32 R0, RZ, RZ, R252 ;  /* 0x000000ffff007224 */ /* 0x000fe400078e00fc */
[----:B------:R-:W-:Y:S01]  /*421e0*/  IMAD.MOV.U32 R142, RZ, RZ, R141 ;  /* 0x000000ffff8e7224 */ /* 0x000fe200078e008d */
[----:B--2---:R0:W-:Y:S02]  /*421f0*/  STL [R1+0x810], R18 ;  /* 0x0008101201007387 */ /* 0x0041e40000100800 */
[----:B0-----:R-:W-:Y:S02]  /*42200*/  IMAD.MOV.U32 R18, RZ, RZ, R17 ;  /* 0x000000ffff127224 */ /* 0x001fe400078e0011 */
.L_x_21870:
[----:B0-----:R-:W-:Y:S05]  /*42210*/  BSYNC B1 ;  /* 0x0000000000017941 */ /* 0x001fea0003800000 */
.L_x_21868:
        /* <DEDUP_REMOVED lines=12> */
.L_x_21872:
[----:B0-----:R-:W2:Y:S01]  /*422e0*/  LDL.LU R17, [R1+0x810] ;  /* 0x0008100001117983 */ /* 0x001ea20000300800 */
[----:B------:R-:W-:Y:S02]  /*422f0*/  IMAD.MOV.U32 R252, RZ, RZ, R0 ;  /* 0x000000fffffc7224 */ /* 0x000fe400078e0000 */
[----:B------:R-:W-:Y:S01]  /*42300*/  IMAD.MOV.U32 R141, RZ, RZ, R140 ;  /* 0x000000ffff8d7224 */ /* 0x000fe200078e008c */
[----:B--2---:R0:W-:Y:S02]  /*42310*/  STL [R1+0x814], R17 ;  /* 0x0008141101007387 */ /* 0x0041e40000100800 */
[----:B0-----:R-:W-:Y:S02]  /*42320*/  IMAD.MOV.U32 R17, RZ, RZ, R16 ;  /* 0x000000ffff117224 */ /* 0x001fe400078e0010 */
.L_x_21873:
[----:B0-----:R-:W-:Y:S05]  /*42330*/  BSYNC B1 ;  /* 0x0000000000017941 */ /* 0x001fea0003800000 */
.L_x_21871:
        /* <DEDUP_REMOVED lines=12> */
.L_x_21875:
[----:B0-----:R-:W2:Y:S01]  /*42400*/  LDL.LU R16, [R1+0x814] ;  /* 0x0008140001107983 */ /* 0x001ea20000300800 */
[----:B------:R-:W-:Y:S02]  /*42410*/  IMAD.MOV.U32 R0, RZ, RZ, R252 ;  /* 0x000000ffff007224 */ /* 0x000fe400078e00fc */
[----:B------:R-:W-:Y:S01]  /*42420*/  IMAD.MOV.U32 R140, RZ, RZ, R147 ;  /* 0x000000ffff8c7224 */ /* 0x000fe200078e0093 */
[----:B--2---:R0:W-:Y:S02]  /*42430*/  STL [R1+0x810], R16 ;  /* 0x0008101001007387 */ /* 0x0041e40000100800 */
[----:B0-----:R-:W-:Y:S02]  /*42440*/  IMAD.MOV.U32 R16, RZ, RZ, R23 ;  /* 0x000000ffff107224 */ /* 0x001fe400078e0017 */
.L_x_21876:
[----:B0-----:R-:W-:Y:S05]  /*42450*/  BSYNC B1 ;  /* 0x0000000000017941 */ /* 0x001fea0003800000 */
.L_x_21874:
        /* <DEDUP_REMOVED lines=12> */
.L_x_21878:
[----:B0-----:R-:W2:Y:S01]  /*42520*/  LDL.LU R23, [R1+0x810] ;  /* 0x0008100001177983 */ /* 0x001ea20000300800 */
[----:B------:R-:W-:Y:S02]  /*42530*/  IMAD.MOV.U32 R252, RZ, RZ, R0 ;  /* 0x000000fffffc7224 */ /* 0x000fe400078e0000 */
[----:B------:R-:W-:Y:S01]  /*42540*/  IMAD.MOV.U32 R147, RZ, RZ, R146 ;  /* 0x000000ffff937224 */ /* 0x000fe200078e0092 */
[----:B--2---:R0:W-:Y:S02]  /*42550*/  STL [R1+0x814], R23 ;  /* 0x0008141701007387 */ /* 0x0041e40000100800 */
[----:B0-----:R-:W-:Y:S02]  /*42560*/  IMAD.MOV.U32 R23, RZ, RZ, R22 ;  /* 0x000000ffff177224 */ /* 0x001fe400078e0016 */
.L_x_21879:
[----:B0-----:R-:W-:Y:S05]  /*42570*/  BSYNC B1 ;  /* 0x0000000000017941 */ /* 0x001fea0003800000 */
.L_x_21877:
        /* <DEDUP_REMOVED lines=12> */
.L_x_21881:
[----:B0-----:R-:W2:Y:S01]  /*42640*/  LDL.LU R22, [R1+0x814] ;  /* 0x0008140001167983 */ /* 0x001ea20000300800 */
[----:B------:R-:W-:Y:S02]  /*42650*/  IMAD.MOV.U32 R0, RZ, RZ, R252 ;  /* 0x000000ffff007224 */ /* 0x000fe400078e00fc */
[----:B------:R-:W-:Y:S01]  /*42660*/  IMAD.MOV.U32 R146, RZ, RZ, R145 ;  /* 0x000000ffff927224 */ /* 0x000fe200078e0091 */
[----:B--2---:R0:W-:Y:S02]  /*42670*/  STL [R1+0x810], R22 ;  /* 0x0008101601007387 */ /* 0x0041e40000100800 */
[----:B0-----:R-:W-:Y:S02]  /*42680*/  IMAD.MOV.U32 R22, RZ, RZ, R21 ;  /* 0x000000ffff167224 */ /* 0x001fe400078e0015 */
.L_x_21882:
[----:B0-----:R-:W-:Y:S05]  /*42690*/  BSYNC B1 ;  /* 0x0000000000017941 */ /* 0x001fea0003800000 */
.L_x_21880:
        /* <DEDUP_REMOVED lines=12> */
.L_x_21884:
[----:B0-----:R-:W2:Y:S01]  /*42760*/  LDL.LU R21, [R1+0x810] ;  /* 0x0008100001157983 */ /* 0x001ea20000300800 */
[----:B------:R-:W-:Y:S02]  /*42770*/  IMAD.MOV.U32 R252, RZ, RZ, R0 ;  /* 0x000000fffffc7224 */ /* 0x000fe400078e0000 */
[----:B------:R-:W-:Y:S01]  /*42780*/  IMAD.MOV.U32 R145, RZ, RZ, R144 ;  /* 0x000000ffff917224 */ /* 0x000fe200078e0090 */
[----:B--2---:R0:W-:Y:S02]  /*42790*/  STL [R1+0x814], R21 ;  /* 0x0008141501007387 */ /* 0x0041e40000100800 */
[----:B0-----:R-:W-:Y:S02]  /*427a0*/  IMAD.MOV.U32 R21, RZ, RZ, R20 ;  /* 0x000000ffff157224 */ /* 0x001fe400078e0014 */
.L_x_21885:
[----:B0-----:R-:W-:Y:S05]  /*427b0*/  BSYNC B1 ;  /* 0x0000000000017941 */ /* 0x001fea0003800000 */
.L_x_21883:
        /* <DEDUP_REMOVED lines=12> */
.L_x_21887:
[----:B0-----:R-:W2:Y:S01]  /*42880*/  LDL.LU R20, [R1+0x814] ;  /* 0x0008140001147983 */ /* 0x001ea20000300800 */
[----:B------:R-:W-:Y:S02]  /*42890*/  IMAD.MOV.U32 R0, RZ, RZ, R252 ;  /* 0x000000ffff007224 */ /* 0x000fe400078e00fc */
[----:B------:R-:W-:Y:S01]  /*428a0*/  IMAD.MOV.U32 R144, RZ, RZ, R151 ;  /* 0x000000ffff907224 */ /* 0x000fe200078e0097 */
[----:B--2---:R0:W-:Y:S02]  /*428b0*/  STL [R1+0x810], R20 ;  /* 0x0008101401007387 */ /* 0x0041e40000100800 */
[----:B0-----:R-:W-:Y:S02]  /*428c0*/  IMAD.MOV.U32 R20, RZ, RZ, R27 ;  /* 0x000000ffff147224 */ /* 0x001fe400078e001b */
.L_x_21888:
[----:B0-----:R-:W-:Y:S05]  /*428d0*/  BSYNC B1 ;  /* 0x0000000000017941 */ /* 0x001fea0003800000 */
.L_x_21886:
        /* <DEDUP_REMOVED lines=12> */
.L_x_21890:
[----:B0-----:R-:W2:Y:S01]  /*429a0*/  LDL.LU R27, [R1+0x810] ;  /* 0x00081000011b7983 */ /* 0x001ea20000300800 */
[----:B------:R-:W-:Y:S02]  /*429b0*/  IMAD.MOV.U32 R252, RZ, RZ, R0 ;  /* 0x000000fffffc7224 */ /* 0x000fe400078e0000 */
[----:B------:R-:W-:Y:S01]  /*429c0*/  IMAD.MOV.U32 R151, RZ, RZ, R150 ;  /* 0x000000ffff977224 */ /* 0x000fe200078e0096 */
[----:B--2---:R0:W-:Y:S02]  /*429d0*/  STL [R1+0x814], R27 ;  /* 0x0008141b01007387 */ /* 0x0041e40000100800 */
[----:B0-----:R-:W-:Y:S02]  /*429e0*/  IMAD.MOV.U32 R27, RZ, RZ, R26 ;  /* 0x000000ffff1b7224 */ /* 0x001fe400078e001a */
.L_x_21891:
[----:B0-----:R-:W-:Y:S05]  /*429f0*/  BSYNC B1 ;  /* 0x0000000000017941 */ /* 0x001fea0003800000 */
.L_x_21889:
        /* <DEDUP_REMOVED lines=12> */
.L_x_21893:
[----:B0-----:R-:W2:Y:S01]  /*42ac0*/  LDL.LU R26, [R1+0x814] ;  /* 0x00081400011a7983 */ /* 0x001ea20000300800 */
[----:B------:R-:W-:Y:S02]  /*42ad0*/  IMAD.MOV.U32 R0, RZ, RZ, R252 ;  /* 0x000000ffff007224 */ /* 0x000fe400078e00fc */
[----:B------:R-:W-:Y:S01]  /*42ae0*/  IMAD.MOV.U32 R150, RZ, RZ, R149 ;  /* 0x000000ffff967224 */ /* 0x000fe200078e0095 */
[----:B--2---:R0:W-:Y:S02]  /*42af0*/  STL [R1+0x810], R26 ;  /* 0x0008101a01007387 */ /* 0x0041e40000100800 */
[----:B0-----:R-:W-:Y:S02]  /*42b00*/  IMAD.MOV.U32 R26, RZ, RZ, R25 ;  /* 0x000000ffff1a7224 */ /* 0x001fe400078e0019 */
.L_x_21894:
[----:B0-----:R-:W-:Y:S05]  /*42b10*/  BSYNC B1 ;  /* 0x0000000000017941 */ /* 0x001fea0003800000 */
.L_x_21892:
        /* <DEDUP_REMOVED lines=12> */
.L_x_21896:
[----:B0-----:R-:W2:Y:S01]  /*42be0*/  LDL.LU R25, [R1+0x810] ;  /* 0x0008100001197983 */ /* 0x001ea20000300800 */
[----:B------:R-:W-:Y:S02]  /*42bf0*/  IMAD.MOV.U32 R252, RZ, RZ, R0 ;  /* 0x000000fffffc7224 */ /* 0x000fe400078e0000 */
[----:B------:R-:W-:Y:S01]  /*42c00*/  IMAD.MOV.U32 R149, RZ, RZ, R148 ;  /* 0x000000ffff957224 */ /* 0x000fe200078e0094 */
[----:B--2---:R0:W-:Y:S02]  /*42c10*/  STL [R1+0x814], R25 ;  /* 0x0008141901007387 */ /* 0x0041e40000100800 */
[----:B0-----:R-:W-:Y:S02]  /*42c20*/  IMAD.MOV.U32 R25, RZ, RZ, R24 ;  /* 0x000000ffff197224 */ /* 0x001fe400078e0018 */
.L_x_21897:
[----:B0-----:R-:W-:Y:S05]  /*42c30*/  BSYNC B1 ;  /* 0x0000000000017941 */ /* 0x001fea0003800000 */
.L_x_21895:
        /* <DEDUP_REMOVED lines=12> */
.L_x_21899:
[----:B0-----:R-:W2:Y:S01]  /*42d00*/  LDL.LU R24, [R1+0x814] ;  /* 0x0008140001187983 */ /* 0x001ea20000300800 */
[----:B------:R-:W-:Y:S02]  /*42d10*/  IMAD.MOV.U32 R0, RZ, RZ, R252 ;  /* 0x000000ffff007224 */ /* 0x000fe400078e00fc */
[----:B------:R-:W-:Y:S01]  /*42d20*/  IMAD.MOV.U32 R148, RZ, RZ, R155 ;  /* 0x000000ffff947224 */ /* 0x000fe200078e009b */
[----:B--2---:R0:W-:Y:S02]  /*42d30*/  STL [R1+0x810], R24 ;  /* 0x0008101801007387 */ /* 0x0041e40000100800 */
[----:B0-----:R-:W-:Y:S02]  /*42d40*/  IMAD.MOV.U32 R24, RZ, RZ, R31 ;  /* 0x000000ffff187224 */ /* 0x001fe400078e001f */
.L_x_21900:
[----:B0-----:R-:W-:Y:S05]  /*42d50*/  BSYNC B1 ;  /* 0x0000000000017941 */ /* 0x001fea0003800000 */
.L_x_21898:
        /* <DEDUP_REMOVED lines=12> */
.L_x_21902:
[----:B0-----:R-:W2:Y:S01]  /*42e20*/  LDL.LU R31, [R1+0x810] ;  /* 0x00081000011f7983 */ /* 0x001ea20000300800 */
[----:B------:R-:W-:Y:S02]  /*42e30*/  IMAD.MOV.U32 R252, RZ, RZ, R0 ;  /* 0x000000fffffc7224 */ /* 0x000fe400078e0000 */
[----:B------:R-:W-:Y:S01]  /*42e40*/  IMAD.MOV.U32 R155, RZ, RZ, R154 ;  /* 0x000000ffff9b7224 */ /* 0x000fe200078e009a */
[----:B--2---:R0:W-:Y:S02]  /*42e50*/  STL [R1+0x814], R31 ;  /* 0x0008141f01007387 */ /* 0x0041e40000100800 */
[----:B0-----:R-:W-:Y:S02]  /*42e60*/  IMAD.MOV.U32 R31, RZ, RZ, R30 ;  /* 0x000000ffff1f7224 */ /* 0x001fe400078e001e */
.L_x_21903:
[----:B0-----:R-:W-:Y:S05]  /*42e70*/  BSYNC B1 ;  /* 0x0000000000017941 */ /* 0x001fea0003800000 */
.L_x_21901:
        /* <DEDUP_REMOVED lines=12> */
.L_x_21905:
[----:B0-----:R-:W2:Y:S01]  /*42f40*/  LDL.LU R30, [R1+0x814] ;  /* 0x00081400011e7983 */ /* 0x001ea20000300800 */
[----:B------:R-:W-:Y:S02]  /*42f50*/  IMAD.MOV.U32 R0, RZ, RZ, R252 ;  /* 0x000000ffff007224 */ /* 0x000fe400078e00fc */
[----:B------:R-:W-:Y:S01]  /*42f60*/  IMAD.MOV.U32 R154, RZ, RZ, R153 ;  /* 0x000000ffff9a7224 */ /* 0x000fe200078e0099 */
[----:B--2---:R0:W-:Y:S02]  /*42f70*/  STL [R1+0x810], R30 ;  /* 0x0008101e01007387 */ /* 0x0041e40000100800 */
[----:B0-----:R-:W-:Y:S02]  /*42f80*/  IMAD.MOV.U32 R30, RZ, RZ, R29 ;  /* 0x000000ffff1e7224 */ /* 0x001fe400078e001d */
.L_x_21906:
[----:B0-----:R-:W-:Y:S05]  /*42f90*/  BSYNC B1 ;  /* 0x0000000000017941 */ /* 0x001fea0003800000 */
.L_x_21904:
        /* <DEDUP_REMOVED lines=12> */
.L_x_21908:
[----:B0-----:R-:W2:Y:S01]  /*43060*/  LDL.LU R29, [R1+0x810] ;  /* 0x00081000011d7983 */ /* 0x001ea20000300800 */
[----:B------:R-:W-:Y:S02]  /*43070*/  IMAD.MOV.U32 R252, RZ, RZ, R0 ;  /* 0x000000fffffc7224 */ /* 0x000fe400078e0000 */
[----:B------:R-:W-:Y:S01]  /*43080*/  IMAD.MOV.U32 R153, RZ, RZ, R152 ;  /* 0x000000ffff997224 */ /* 0x000fe200078e0098 */
[----:B--2---:R0:W-:Y:S02]  /*43090*/  STL [R1+0x814], R29 ;  /* 0x0008141d01007387 */ /* 0x0041e40000100800 */
[----:B0-----:R-:W-:Y:S02]  /*430a0*/  IMAD.MOV.U32 R29, RZ, RZ, R28 ;  /* 0x000000ffff1d7224 */ /* 0x001fe400078e001c */
.L_x_21909:
[----:B0-----:R-:W-:Y:S05]  /*430b0*/  BSYNC B1 ;  /* 0x0000000000017941 */ /* 0x001fea0003800000 */
.L_x_21907:
        /* <DEDUP_REMOVED lines=12> */
.L_x_21911:
[----:B0-----:R-:W2:Y:S01]  /*43180*/  LDL.LU R28, [R1+0x814] ;  /* 0x00081400011c7983 */ /* 0x001ea20000300800 */
[----:B------:R-:W-:Y:S02]  /*43190*/  IMAD.MOV.U32 R0, RZ, RZ, R252 ;  /* 0x000000ffff007224 */ /* 0x000fe400078e00fc */
[----:B------:R-:W-:Y:S01]  /*431a0*/  IMAD.MOV.U32 R152, RZ, RZ, R159 ;  /* 0x000000ffff987224 */ /* 0x000fe200078e009f */
[----:B--2---:R0:W-:Y:S02]  /*431b0*/  STL [R1+0x810], R28 ;  /* 0x0008101c01007387 */ /* 0x0041e40000100800 */
[----:B0-----:R-:W-:Y:S02]  /*431c0*/  IMAD.MOV.U32 R28, RZ, RZ, R35 ;  /* 0x000000ffff1c7224 */ /* 0x001fe400078e0023 */
.L_x_21912:
[----:B0-----:R-:W-:Y:S05]  /*431d0*/  BSYNC B1 ;  /* 0x0000000000017941 */ /* 0x001fea0003800000 */
.L_x_21910:
        /* <DEDUP_REMOVED lines=12> */
.L_x_21914:
[----:B0-----:R-:W2:Y:S01]  /*432a0*/  LDL.LU R35, [R1+0x810] ;  /* 0x0008100001237983 */ /* 0x001ea20000300800 */
[----:B------:R-:W-:Y:S02]  /*432b0*/  IMAD.MOV.U32 R252, RZ, RZ, R0 ;  /* 0x000000fffffc7224 */ /* 0x000fe400078e0000 */
[----:B------:R-:W-:Y:S01]  /*432c0*/  IMAD.MOV.U32 R159, RZ, RZ, R158 ;  /* 0x000000ffff9f7224 */ /* 0x000fe200078e009e */
[----:B--2---:R0:W-:Y:S02]  /*432d0*/  STL [R1+0x814], R35 ;  /* 0x0008142301007387 */ /* 0x0041e40000100800 */
[----:B0-----:R-:W-:Y:S02]  /*432e0*/  IMAD.MOV.U32 R35, RZ, RZ, R34 ;  /* 0x000000ffff237224 */ /* 0x001fe400078e0022 */
.L_x_21915:
[----:B0-----:R-:W-:Y:S05]  /*432f0*/  BSYNC B1 ;  /* 0x0000000000017941 */ /* 0x001fea0003800000 */
.L_x_21913:
        /* <DEDUP_REMOVED lines=12> */
.L_x_21917:
[----:B0-----:R-:W2:Y:S01]  /*433c0*/  LDL.LU R34, [R1+0x814] ;  /* 0x0008140001227983 */ /* 0x001ea20000300800 */
[----:B------:R-:W-:Y:S02]  /*433d0*/  IMAD.MOV.U32 R0, RZ, RZ, R252 ;  /* 0x000000ffff007224 */ /* 0x000fe400078e00fc */
[----:B------:R-:W-:Y:S01]  /*433e0*/  IMAD.MOV.U32 R158, RZ, RZ, R157 ;  /* 0x000000ffff9e7224 */ /* 0x000fe200078e009d */
[----:B--2---:R0:W-:Y:S02]  /*433f0*/  STL [R1+0x810], R34 ;  /* 0x0008102201007387 */ /* 0x0041e40000100800 */
[----:B0-----:R-:W-:Y:S02]  /*43400*/  IMAD.MOV.U32 R34, RZ, RZ, R33 ;  /* 0x000000ffff227224 */ /* 0x001fe400078e0021 */
.L_x_21918:
[----:B0-----:R-:W-:Y:S05]  /*43410*/  BSYNC B1 ;  /* 0x0000000000017941 */ /* 0x001fea0003800000 */
.L_x_21916:
        /* <DEDUP_REMOVED lines=12> */
.L_x_21920:
[----:B0-----:R-:W2:Y:S01]  /*434e0*/  LDL.LU R33, [R1+0x810] ;  /* 0x0008100001217983 */ /* 0x001ea20000300800 */
[----:B------:R-:W-:Y:S02]  /*434f0*/  IMAD.MOV.U32 R252, RZ, RZ, R0 ;  /* 0x000000fffffc7224 */ /* 0x000fe400078e0000 */
[----:B------:R-:W-:Y:S01]  /*43500*/  IMAD.MOV.U32 R157, RZ, RZ, R156 ;  /* 0x000000ffff9d7224 */ /* 0x000fe200078e009c */
[----:B--2---:R0:W-:Y:S02]  /*43510*/  STL [R1+0x814], R33 ;  /* 0x0008142101007387 */ /* 0x0041e40000100800 */
[----:B0-----:R-:W-:Y:S02]  /*43520*/  IMAD.MOV.U32 R33, RZ, RZ, R32 ;  /* 0x000000ffff217224 */ /* 0x001fe400078e0020 */
.L_x_21921:
[----:B0-----:R-:W-:Y:S05]  /*43530*/  BSYNC B1 ;  /* 0x0000000000017941 */ /* 0x001fea0003800000 */
.L_x_21919:
        /* <DEDUP_REMOVED lines=12> */
.L_x_21923:
[----:B0-----:R-:W2:Y:S01]  /*43600*/  LDL.LU R32, [R1+0x814] ;  /* 0x0008140001207983 */ /* 0x001ea20000300800 */
[----:B------:R-:W-:Y:S02]  /*43610*/  IMAD.MOV.U32 R0, RZ, RZ, R252 ;  /* 0x000000ffff007224 */ /* 0x000fe400078e00fc */
[----:B------:R-:W-:Y:S01]  /*43620*/  IMAD.MOV.U32 R156, RZ, RZ, R163 ;  /* 0x000000ffff9c7224 */ /* 0x000fe200078e00a3 */
[----:B--2---:R0:W-:Y:S02]  /*43630*/  STL [R1+0x810], R32 ;  /* 0x0008102001007387 */ /* 0x0041e40000100800 */
[----:B0-----:R-:W-:Y:S02]  /*43640*/  IMAD.MOV.U32 R32, RZ, RZ, R39 ;  /* 0x000000ffff207224 */ /* 0x001fe400078e0027 */
.L_x_21924:
[----:B0-----:R-:W-:Y:S05]  /*43650*/  BSYNC B1 ;  /* 0x0000000000017941 */ /* 0x001fea0003800000 */
.L_x_21922:
        /* <DEDUP_REMOVED lines=12> */
.L_x_21926:
[----:B0-----:R-:W2:Y:S01]  /*43720*/  LDL.LU R39, [R1+0x810] ;  /* 0x0008100001277983 */ /* 0x001ea20000300800 */
[----:B------:R-:W-:Y:S02]  /*43730*/  IMAD.MOV.U32 R252, RZ, RZ, R0 ;  /* 0x000000fffffc7224 */ /* 0x000fe400078e0000 */
[----:B------:R-:W-:Y:S01]  /*43740*/  IMAD.MOV.U32 R163, RZ, RZ, R162 ;  /* 0x000000ffffa37224 */ /* 0x000fe200078e00a2 */
[----:B--2---:R0:W-:Y:S02]  /*43750*/  STL [R1+0x814], R39 ;  /* 0x0008142701007387 */ /* 0x0041e40000100800 */
[----:B0-----:R-:W-:Y:S02]  /*43760*/  IMAD.MOV.U32 R39, RZ, RZ, R38 ;  /* 0x000000ffff277224 */ /* 0x001fe400078e0026 */
.L_x_21927:
[----:B0-----:R-:W-:Y:S05]  /*43770*/  BSYNC B1 ;  /* 0x0000000000017941 */ /* 0x001fea0003800000 */
.L_x_21925:
        /* <DEDUP_REMOVED lines=12> */
.L_x_21929:
[----:B0-----:R-:W2:Y:S01]  /*43840*/  LDL.LU R38, [R1+0x814] ;  /* 0x0008140001267983 */ /* 0x001ea20000300800 */
[----:B------:R-:W-:Y:S02]  /*43850*/  IMAD.MOV.U32 R0, RZ, RZ, R252 ;  /* 0x000000ffff007224 */ /* 0x000fe400078e00fc */
[----:B------:R-:W-:Y:S01]  /*43860*/  IMAD.MOV.U32 R162, RZ, RZ, R161 ;  /* 0x000000ffffa27224 */ /* 0x000fe200078e00a1 */
[----:B--2---:R0:W-:Y:S02]  /*43870*/  STL [R1+0x810], R38 ;  /* 0x0008102601007387 */ /* 0x0041e40000100800 */
[----:B0-----:R-:W-:Y:S02]  /*43880*/  IMAD.MOV.U32 R38, RZ, RZ, R37 ;  /* 0x000000ffff267224 */ /* 0x001fe400078e0025 */
.L_x_21930:
[----:B0-----:R-:W-:Y:S05]  /*43890*/  BSYNC B1 ;  /* 0x0000000000017941 */ /* 0x001fea0003800000 */
.L_x_21928:
        /* <DEDUP_REMOVED lines=12> */
.L_x_21932:
[----:B0-----:R-:W2:Y:S01]  /*43960*/  LDL.LU R37, [R1+0x810] ;  /* 0x0008100001257983 */ /* 0x001ea20000300800 */
[----:B------:R-:W-:Y:S02]  /*43970*/  IMAD.MOV.U32 R252, RZ, RZ, R0 ;  /* 0x000000fffffc7224 */ /* 0x000fe400078e0000 */
[----:B------:R-:W-:Y:S01]  /*43980*/  IMAD.MOV.U32 R161, RZ, RZ, R160 ;  /* 0x000000ffffa17224 */ /* 0x000fe200078e00a0 */
[----:B--2---:R0:W-:Y:S02]  /*43990*/  STL [R1+0x814], R37 ;  /* 0x0008142501007387 */ /* 0x0041e40000100800 */
[----:B0-----:R-:W-:Y:S02]  /*439a0*/  IMAD.MOV.U32 R37, RZ, RZ, R36 ;  /* 0x000000ffff257224 */ /* 0x001fe400078e0024 */
.L_x_21933:
[----:B0-----:R-:W-:Y:S05]  /*439b0*/  BSYNC B1 ;  /* 0x0000000000017941 */ /* 0x001fea0003800000 */
.L_x_21931:
        /* <DEDUP_REMOVED lines=12> */
.L_x_21935:
[----:B0-----:R-:W2:Y:S01]  /*43a80*/  LDL.LU R36, [R1+0x814] ;  /* 0x0008140001247983 */ /* 0x001ea20000300800 */
[----:B------:R-:W-:Y:S02]  /*43a90*/  IMAD.MOV.U32 R0, RZ, RZ, R252 ;  /* 0x000000ffff007224 */ /* 0x000fe400078e00fc */
[----:B------:R-:W-:Y:S01]  /*43aa0*/  IMAD.MOV.U32 R160, RZ, RZ, R167 ;  /* 0x000000ffffa07224 */ /* 0x000fe200078e00a7 */
[----:B--2---:R0:W-:Y:S02]  /*43ab0*/  STL [R1+0x810], R36 ;  /* 0x0008102401007387 */ /* 0x0041e40000100800 */
[----:B0-----:R-:W-:Y:S02]  /*43ac0*/  IMAD.MOV.U32 R36, RZ, RZ, R43 ;  /* 0x000000ffff247224 */ /* 0x001fe400078e002b */
.L_x_21936:
[----:B0-----:R-:W-:Y:S05]  /*43ad0*/  BSYNC B1 ;  /* 0x0000000000017941 */ /* 0x001fea0003800000 */
.L_x_21934:
        /* <DEDUP_REMOVED lines=12> */
.L_x_21938:
[----:B0-----:R-:W2:Y:S01]  /*43ba0*/  LDL.LU R43, [R1+0x810] ;  /* 0x00081000012b7983 */ /* 0x001ea20000300800 */
[----:B------:R-:W-:Y:S02]  /*43bb0*/  IMAD.MOV.U32 R252, RZ, RZ, R0 ;  /* 0x000000fffffc7224 */ /* 0x000fe400078e0000 */
[----:B------:R-:W-:Y:S01]  /*43bc0*/  IMAD.MOV.U32 R167, RZ, RZ, R166 ;  /* 0x000000ffffa77224 */ /* 0x000fe200078e00a6 */
[----:B--2---:R0:W-:Y:S02]  /*43bd0*/  STL [R1+0x814], R43 ;  /* 0x0008142b01007387 */ /* 0x0041e40000100800 */
[----:B0-----:R-:W-:Y:S02]  /*43be0*/  IMAD.MOV.U32 R43, RZ, RZ, R42 ;  /* 0x000000ffff2b7224 */ /* 0x001fe400078e002a */
.L_x_21939:
[----:B0-----:R-:W-:Y:S05]  /*43bf0*/  BSYNC B1 ;  /* 0x0000000000017941 */ /* 0x001fea0003800000 */
.L_x_21937:
        /* <DEDUP_REMOVED lines=12> */
.L_x_21941:
[----:B0-----:R-:W2:Y:S01]  /*43cc0*/  LDL.LU R42, [R1+0x814] ;  /* 0x00081400012a7983 */ /* 0x001ea20000300800 */
[----:B------:R-:W-:Y:S02]  /*43cd0*/  IMAD.MOV.U32 R0, RZ, RZ, R252 ;  /* 0x000000ffff007224 */ /* 0x000fe400078e00fc */
[----:B------:R-:W-:Y:S01]  /*43ce0*/  IMAD.MOV.U32 R166, RZ, RZ, R165 ;  /* 0x000000ffffa67224 */ /* 0x000fe200078e00a5 */
[----:B--2---:R0:W-:Y:S02]  /*43cf0*/  STL [R1+0x810], R42 ;  /* 0x0008102a01007387 */ /* 0x0041e40000100800 */
[----:B0-----:R-:W-:Y:S02]  /*43d00*/  IMAD.MOV.U32 R42, RZ, RZ, R41 ;  /* 0x000000ffff2a7224 */ /* 0x001fe400078e0029 */
.L_x_21942:
[----:B0-----:R-:W-:Y:S05]  /*43d10*/  BSYNC B1 ;  /* 0x0000000000017941 */ /* 0x001fea0003800000 */
.L_x_21940:
        /* <DEDUP_REMOVED lines=12> */
.L_x_21944:
[----:B0-----:R-:W2:Y:S01]  /*43de0*/  LDL.LU R41, [R1+0x810] ;  /* 0x0008100001297983 */ /* 0x001ea20000300800 */
[----:B------:R-:W-:Y:S02]  /*43df0*/  IMAD.MOV.U32 R252, RZ, RZ, R0 ;  /* 0x000000fffffc7224 */ /* 0x000fe400078e0000 */
[----:B------:R-:W-:Y:S01]  /*43e00*/  IMAD.MOV.U32 R165, RZ, RZ, R164 ;  /* 0x000000ffffa57224 */ /* 0x000fe200078e00a4 */
[----:B--2---:R0:W-:Y:S02]  /*43e10*/  STL [R1+0x814], R41 ;  /* 0x0008142901007387 */ /* 0x0041e40000100800 */
[----:B0-----:R-:W-:Y:S02]  /*43e20*/  IMAD.MOV.U32 R41, RZ, RZ, R40 ;  /* 0x000000ffff297224 */ /* 0x001fe400078e0028 */
.L_x_21945:
[----:B0-----:R-:W-:Y:S05]  /*43e30*/  BSYNC B1 ;  /* 0x0000000000017941 */ /* 0x001fea0003800000 */
.L_x_21943:
        /* <DEDUP_REMOVED lines=12> */
.L_x_21947:
[----:B0-----:R-:W2:Y:S01]  /*43f00*/  LDL.LU R40, [R1+0x814] ;  /* 0x0008140001287983 */ /* 0x001ea20000300800 */
[----:B------:R-:W-:Y:S02]  /*43f10*/  IMAD.MOV.U32 R0, RZ, RZ, R252 ;  /* 0x000000ffff007224 */ /* 0x000fe400078e00fc */
[----:B------:R-:W-:Y:S01]  /*43f20*/  IMAD.MOV.U32 R164, RZ, RZ, R171 ;  /* 0x000000ffffa47224 */ /* 0x000fe200078e00ab */
[----:B--2---:R0:W-:Y:S02]  /*43f30*/  STL [R1+0x810], R40 ;  /* 0x0008102801007387 */ /* 0x0041e40000100800 */
[----:B0-----:R-:W-:Y:S02]  /*43f40*/  IMAD.MOV.U32 R40, RZ, RZ, R47 ;  /* 0x000000ffff287224 */ /* 0x001fe400078e002f */
.L_x_21948:
[----:B0-----:R-:W-:Y:S05]  /*43f50*/  BSYNC B1 ;  /* 0x0000000000017941 */ /* 0x001fea0003800000 */
.L_x_21946:
        /* <DEDUP_REMOVED lines=12> */
.L_x_21950:
[----:B0-----:R-:W2:Y:S01]  /*44020*/  LDL.LU R47, [R1+0x810] ;  /* 0x00081000012f7983 */ /* 0x001ea20000300800 */
[----:B------:R-:W-:Y:S02]  /*44030*/  IMAD.MOV.U32 R252, RZ, RZ, R0 ;  /* 0x000000fffffc7224 */ /* 0x000fe400078e0000 */
[----:B------:R-:W-:Y:S01]  /*44040*/  IMAD.MOV.U32 R171, RZ, RZ, R170 ;  /* 0x000000ffffab7224 */ /* 0x000fe200078e00aa */
[----:B--2---:R0:W-:Y:S02]  /*44050*/  STL [R1+0x814], R47 ;  /* 0x0008142f01007387 */ /* 0x0041e40000100800 */
[----:B0-----:R-:W-:Y:S02]  /*44060*/  IMAD.MOV.U32 R47, RZ, RZ, R46 ;  /* 0x000000ffff2f7224 */ /* 0x001fe400078e002e */
.L_x_21951:
[----:B0-----:R-:W-:Y:S05]  /*44070*/  BSYNC B1 ;  /* 0x0000000000017941 */ /* 0x001fea0003800000 */
.L_x_21949:
        /* <DEDUP_REMOVED lines=12> */
.L_x_21953:
[----:B0-----:R-:W2:Y:S01]  /*44140*/  LDL.LU R46, [R1+0x814] ;  /* 0x00081400012e7983 */ /* 0x001ea20000300800 */
[----:B------:R-:W-:Y:S02]  /*44150*/  IMAD.MOV.U32 R0, RZ, RZ, R252 ;  /* 0x000000ffff007224 */ /* 0x000fe400078e00fc */
[----:B------:R-:W-:Y:S01]  /*44160*/  IMAD.MOV.U32 R170, RZ, RZ, R169 ;  /* 0x000000ffffaa7224 */ /* 0x000fe200078e00a9 */
[----:B--2---:R0:W-:Y:S02]  /*44170*/  STL [R1+0x810], R46 ;  /* 0x0008102e01007387 */ /* 0x0041e40000100800 */
[----:B0-----:R-:W-:Y:S02]  /*44180*/  IMAD.MOV.U32 R46, RZ, RZ, R45 ;  /* 0x000000ffff2e7224 */ /* 0x001fe400078e002d */
.L_x_21954:
[----:B0-----:R-:W-:Y:S05]  /*44190*/  BSYNC B1 ;  /* 0x0000000000017941 */ /* 0x001fea0003800000 */
.L_x_21952:
        /* <DEDUP_REMOVED lines=12> */
.L_x_21956:
[----:B0-----:R-:W2:Y:S01]  /*44260*/  LDL.LU R45, [R1+0x810] ;  /* 0x00081000012d7983 */ /* 0x001ea20000300800 */
[----:B------:R-:W-:Y:S02]  /*44270*/  IMAD.MOV.U32 R252, RZ, RZ, R0 ;  /* 0x000000fffffc7224 */ /* 0x000fe400078e0000 */
[----:B------:R-:W-:Y:S01]  /*44280*/  IMAD.MOV.U32 R169, RZ, RZ, R168 ;  /* 0x000000ffffa97224 */ /* 0x000fe200078e00a8 */
[----:B--2---:R0:W-:Y:S02]  /*44290*/  STL [R1+0x814], R45 ;  /* 0x0008142d01007387 */ /* 0x0041e40000100800 */
[----:B0-----:R-:W-:Y:S02]  /*442a0*/  IMAD.MOV.U32 R45, RZ, RZ, R44 ;  /* 0x000000ffff2d7224 */ /* 0x001fe400078e002c */
.L_x_21957:
[----:B0-----:R-:W-:Y:S05]  /*442b0*/  BSYNC B1 ;  /* 0x0000000000017941 */ /* 0x001fea0003800000 */
.L_x_21955:
        /* <DEDUP_REMOVED lines=12> */
.L_x_21959:
[----:B0-----:R-:W2:Y:S01]  /*44380*/  LDL.LU R44, [R1+0x814] ;  /* 0x00081400012c7983 */ /* 0x001ea20000300800 */
[----:B------:R-:W-:Y:S02]  /*44390*/  IMAD.MOV.U32 R0, RZ, RZ, R252 ;  /* 0x000000ffff007224 */ /* 0x000fe400078e00fc */
[----:B------:R-:W-:Y:S01]  /*443a0*/  IMAD.MOV.U32 R168, RZ, RZ, R175 ;  /* 0x000000ffffa87224 */ /* 0x000fe200078e00af */
[----:B--2---:R0:W-:Y:S02]  /*443b0*/  STL [R1+0x810], R44 ;  /* 0x0008102c01007387 */ /* 0x0041e40000100800 */
[----:B0-----:R-:W-:Y:S02]  /*443c0*/  IMAD.MOV.U32 R44, RZ, RZ, R51 ;  /* 0x000000ffff2c7224 */ /* 0x001fe400078e0033 */
.L_x_21960:
[----:B0-----:R-:W-:Y:S05]  /*443d0*/  BSYNC B1 ;  /* 0x0000000000017941 */ /* 0x001fea0003800000 */
.L_x_21958:
        /* <DEDUP_REMOVED lines=12> */
.L_x_21962:
[----:B0-----:R-:W2:Y:S01]  /*444a0*/  LDL.LU R51, [R1+0x810] ;  /* 0x0008100001337983 */ /* 0x001ea20000300800 */
[----:B------:R-:W-:Y:S02]  /*444b0*/  IMAD.MOV.U32 R252, RZ, RZ, R0 ;  /* 0x000000fffffc7224 */ /* 0x000fe400078e0000 */
[----:B------:R-:W-:Y:S01]  /*444c0*/  IMAD.MOV.U32 R175, RZ, RZ, R174 ;  /* 0x000000ffffaf7224 */ /* 0x000fe200078e00ae */
[----:B--2---:R0:W-:Y:S02]  /*444d0*/  STL [R1+0x814], R51 ;  /* 0x0008143301007387 */ /* 0x0041e40000100800 */
[----:B0-----:R-:W-:Y:S02]  /*444e0*/  IMAD.MOV.U32 R51, RZ, RZ, R50 ;  /* 0x000000ffff337224 */ /* 0x001fe400078e0032 */
.L_x_21963:
[----:B0-----:R-:W-:Y:S05]  /*444f0*/  BSYNC B1 ;  /* 0x0000000000017941 */ /* 0x001fea0003800000 */
.L_x_21961:
        /* <DEDUP_REMOVED lines=12> */
.L_x_21965:
[----:B0-----:R-:W2:Y:S01]  /*445c0*/  LDL.LU R50, [R1+0x814] ;  /* 0x0008140001327983 */ /* 0x001ea20000300800 */
[----:B------:R-:W-:Y:S02]  /*445d0*/  IMAD.MOV.U32 R0, RZ, RZ, R252 ;  /* 0x000000ffff007224 */ /* 0x000fe400078e00fc */
[----:B------:R-:W-:Y:S01]  /*445e0*/  IMAD.MOV.U32 R174, RZ, RZ, R173 ;  /* 0x000000ffffae7224 */ /* 0x000fe200078e00ad */
[----:B--2---:R0:W-:Y:S02]  /*445f0*/  STL [R1+0x810], R50 ;  /* 0x0008103201007387 */ /* 0x0041e40000100800 */
[----:B0-----:R-:W-:Y:S02]  /*44600*/  IMAD.MOV.U32 R50, RZ, RZ, R49 ;  /* 0x000000ffff327224 */ /* 0x001fe400078e0031 */
.L_x_21966:
[----:B0-----:R-:W-:Y:S05]  /*44610*/  BSYNC B1 ;  /* 0x0000000000017941 */ /* 0x001fea0003800000 */
.L_x_21964:
        /* <DEDUP_REMOVED lines=12> */
.L_x_21968:
[----:B0-----:R-:W2:Y:S01]  /*446e0*/  LDL.LU R49, [R1+0x810] ;  /* 0x0008100001317983 */ /* 0x001ea20000300800 */
[----:B------:R-:W-:Y:S02]  /*446f0*/  IMAD.MOV.U32 R252, RZ, RZ, R0 ;  /* 0x000000fffffc7224 */ /* 0x000fe400078e0000 */
[----:B------:R-:W-:Y:S01]  /*44700*/  IMAD.MOV.U32 R173, RZ, RZ, R172 ;  /* 0x000000ffffad7224 */ /* 0x000fe200078e00ac */
[----:B--2---:R0:W-:Y:S02]  /*44710*/  STL [R1+0x814], R49 ;  /* 0x0008143101007387 */ /* 0x0041e40000100800 */
[----:B0-----:R-:W-:Y:S02]  /*44720*/  IMAD.MOV.U32 R49, RZ, RZ, R48 ;  /* 0x000000ffff317224 */ /* 0x001fe400078e0030 */
.L_x_21969:
[----:B0-----:R-:W-:Y:S05]  /*44730*/  BSYNC B1 ;  /* 0x0000000000017941 */ /* 0x001fea0003800000 */
.L_x_21967:
        /* <DEDUP_REMOVED lines=12> */
.L_x_21971:
[----:B0-----:R-:W2:Y:S01]  /*44800*/  LDL.LU R48, [R1+0x814] ;  /* 0x0008140001307983 */ /* 0x001ea20000300800 */
[----:B------:R-:W-:Y:S02]  /*44810*/  IMAD.MOV.U32 R0, RZ, RZ, R252 ;  /* 0x000000ffff007224 */ /* 0x000fe400078e00fc */
[----:B------:R-:W-:Y:S01]  /*44820*/  IMAD.MOV.U32 R172, RZ, RZ, R179 ;  /* 0x000000ffffac7224 */ /* 0x000fe200078e00b3 */
[----:B--2---:R0:W-:Y:S02]  /*44830*/  STL [R1+0x810], R48 ;  /* 0x0008103001007387 */ /* 0x0041e40000100800 */
[----:B0-----:R-:W-:Y:S02]  /*44840*/  IMAD.MOV.U32 R48, RZ, RZ, R55 ;  /* 0x000000ffff307224 */ /* 0x001fe400078e0037 */
.L_x_21972:
[----:B0-----:R-:W-:Y:S05]  /*44850*/  BSYNC B1 ;  /* 0x0000000000017941 */ /* 0x001fea0003800000 */
.L_x_21970:
        /* <DEDUP_REMOVED lines=12> */
.L_x_21974:
[----:B0-----:R-:W2:Y:S01]  /*44920*/  LDL.LU R55, [R1+0x810] ;  /* 0x0008100001377983 */ /* 0x001ea20000300800 */
[----:B------:R-:W-:Y:S02]  /*44930*/  IMAD.MOV.U32 R252, RZ, RZ, R0 ;  /* 0x000000fffffc7224 */ /* 0x000fe400078e0000 */
[----:B------:R-:W-:Y:S01]  /*44940*/  IMAD.MOV.U32 R179, RZ, RZ, R178 ;  /* 0x000000ffffb37224 */ /* 0x000fe200078e00b2 */
[----:B--2---:R0:W-:Y:S02]  /*44950*/  STL [R1+0x814], R55 ;  /* 0x0008143701007387 */ /* 0x0041e40000100800 */
[----:B0-----:R-:W-:Y:S02]  /*44960*/  IMAD.MOV.U32 R55, RZ, RZ, R54 ;  /* 0x000000ffff377224 */ /* 0x001fe400078e0036 */
.L_x_21975:
[----:B0-----:R-:W-:Y:S05]  /*44970*/  BSYNC B1 ;  /* 0x0000000000017941 */ /* 0x001fea0003800000 */
.L_x_21973:
        /* <DEDUP_REMOVED lines=12> */
.L_x_21977:
[----:B0-----:R-:W2:Y:S01]  /*44a40*/  LDL.LU R54, [R1+0x814] ;  /* 0x0008140001367983 */ /* 0x001ea20000300800 */
[----:B------:R-:W-:Y:S02]  /*44a50*/  IMAD.MOV.U32 R0, RZ, RZ, R252 ;  /* 0x000000ffff007224 */ /* 0x000fe400078e00fc */
[----:B------:R-:W-:Y:S01]  /*44a60*/  IMAD.MOV.U32 R178, RZ, RZ, R177 ;  /* 0x000000ffffb27224 */ /* 0x000fe200078e00b1 */
[----:B--2---:R0:W-:Y:S02]  /*44a70*/  STL [R1+0x810], R54 ;  /* 0x0008103601007387 */ /* 0x0041e40000100800 */
[----:B0-----:R-:W-:Y:S02]  /*44a80*/  IMAD.MOV.U32 R54, RZ, RZ, R53 ;  /* 0x000000ffff367224 */ /* 0x001fe400078e0035 */
.L_x_21978:
[----:B0-----:R-:W-:Y:S05]  /*44a90*/  BSYNC B1 ;  /* 0x0000000000017941 */ /* 0x001fea0003800000 */
.L_x_21976:
        /* <DEDUP_REMOVED lines=12> */
.L_x_21980:
[----:B0-----:R-:W2:Y:S01]  /*44b60*/  LDL.LU R53, [R1+0x810] ;  /* 0x0008100001357983 */ /* 0x001ea20000300800 */
[----:B------:R-:W-:Y:S02]  /*44b70*/  IMAD.MOV.U32 R252, RZ, RZ, R0 ;  /* 0x000000fffffc7224 */ /* 0x000fe400078e0000 */
[----:B------:R-:W-:Y:S01]  /*44b80*/  IMAD.MOV.U32 R177, RZ, RZ, R176 ;  /* 0x000000ffffb17224 */ /* 0x000fe200078e00b0 */
[----:B--2---:R0:W-:Y:S02]  /*44b90*/  STL [R1+0x814], R53 ;  /* 0x0008143501007387 */ /* 0x0041e40000100800 */
[----:B0-----:R-:W-:Y:S02]  /*44ba0*/  IMAD.MOV.U32 R53, RZ, RZ, R52 ;  /* 0x000000ffff357224 */ /* 0x001fe400078e0034 */
.L_x_21981:
[----:B0-----:R-:W-:Y:S05]  /*44bb0*/  BSYNC B1 ;  /* 0x0000000000017941 */ /* 0x001fea0003800000 */
.L_x_21979:
        /* <DEDUP_REMOVED lines=12> */
.L_x_21983:
[----:B0-----:R-:W2:Y:S01]  /*44c80*/  LDL.LU R52, [R1+0x814] ;  /* 0x0008140001347983 */ /* 0x001ea20000300800 */
[----:B------:R-:W-:Y:S02]  /*44c90*/  IMAD.MOV.U32 R0, RZ, RZ, R252 ;  /* 0x000000ffff007224 */ /* 0x000fe400078e00fc */
[----:B------:R-:W-:Y:S01]  /*44ca0*/  IMAD.MOV.U32 R176, RZ, RZ, R183 ;  /* 0x000000ffffb07224 */ /* 0x000fe200078e00b7 */
[----:B--2---:R0:W-:Y:S02]  /*44cb0*/  STL [R1+0x810], R52 ;  /* 0x0008103401007387 */ /* 0x0041e40000100800 */
[----:B0-----:R-:W-:Y:S02]  /*44cc0*/  IMAD.MOV.U32 R52, RZ, RZ, R59 ;  /* 0x000000ffff347224 */ /* 0x001fe400078e003b */
.L_x_21984:
[----:B0-----:R-:W-:Y:S05]  /*44cd0*/  BSYNC B1 ;  /* 0x0000000000017941 */ /* 0x001fea0003800000 */
.L_x_21982:
        /* <DEDUP_REMOVED lines=12> */
.L_x_21986:
[----:B0-----:R-:W2:Y:S01]  /*44da0*/  LDL.LU R59, [R1+0x810] ;  /* 0x00081000013b7983 */ /* 0x001ea20000300800 */
[----:B------:R-:W-:Y:S02]  /*44db0*/  IMAD.MOV.U32 R252, RZ, RZ, R0 ;  /* 0x000000fffffc7224 */ /* 0x000fe400078e0000 */
[----:B------:R-:W-:Y:S01]  /*44dc0*/  IMAD.MOV.U32 R183, RZ, RZ, R182 ;  /* 0x000000ffffb77224 */ /* 0x000fe200078e00b6 */
[----:B--2---:R0:W-:Y:S02]  /*44dd0*/  STL [R1+0x814], R59 ;  /* 0x0008143b01007387 */ /* 0x0041e40000100800 */
[----:B0-----:R-:W-:Y:S02]  /*44de0*/  IMAD.MOV.U32 R59, RZ, RZ, R58 ;  /* 0x000000ffff3b7224 */ /* 0x001fe400078e003a */
.L_x_21987:
[----:B0-----:R-:W-:Y:S05]  /*44df0*/  BSYNC B1 ;  /* 0x0000000000017941 */ /* 0x001fea0003800000 */
.L_x_21985:
        /* <DEDUP_REMOVED lines=12> */
.L_x_21989:
[----:B0-----:R-:W2:Y:S01]  /*44ec0*/  LDL.LU R58, [R1+0x814] ;  /* 0x00081400013a7983 */ /* 0x001ea20000300800 */
[----:B------:R-:W-:Y:S02]  /*44ed0*/  IMAD.MOV.U32 R0, RZ, RZ, R252 ;  /* 0x000000ffff007224 */ /* 0x000fe400078e00fc */
[----:B------:R-:W-:Y:S01]  /*44ee0*/  IMAD.MOV.U32 R182, RZ, RZ, R181 ;  /* 0x000000ffffb67224 */ /* 0x000fe200078e00b5 */
[----:B--2---:R0:W-:Y:S02]  /*44ef0*/  STL [R1+0x810], R58 ;  /* 0x0008103a01007387 */ /* 0x0041e40000100800 */
[----:B0-----:R-:W-:Y:S02]  /*44f00*/  IMAD.MOV.U32 R58, RZ, RZ, R57 ;  /* 0x000000ffff3a7224 */ /* 0x001fe400078e0039 */
.L_x_21990:
[----:B0-----:R-:W-:Y:S05]  /*44f10*/  BSYNC B1 ;  /* 0x0000000000017941 */ /* 0x001fea0003800000 */
.L_x_21988:
        /* <DEDUP_REMOVED lines=12> */
.L_x_21992:
[----:B0-----:R-:W2:Y:S01]  /*44fe0*/  LDL.LU R57, [R1+0x810] ;  /* 0x0008100001397983 */ /* 0x001ea20000300800 */
[----:B------:R-:W-:Y:S02]  /*44ff0*/  IMAD.MOV.U32 R252, RZ, RZ, R0 ;  /* 0x000000fffffc7224 */ /* 0x000fe400078e0000 */
[----:B------:R-:W-:Y:S01]  /*45000*/  IMAD.MOV.U32 R181, RZ, RZ, R180 ;  /* 0x000000ffffb57224 */ /* 0x000fe200078e00b4 */
[----:B--2---:R0:W-:Y:S02]  /*45010*/  STL [R1+0x814], R57 ;  /* 0x0008143901007387 */ /* 0x0041e40000100800 */
[----:B0-----:R-:W-:Y:S02]  /*45020*/  IMAD.MOV.U32 R57, RZ, RZ, R56 ;  /* 0x000000ffff397224 */ /* 0x001fe400078e0038 */
.L_x_21993:
[----:B0-----:R-:W-:Y:S05]  /*45030*/  BSYNC B1 ;  /* 0x0000000000017941 */ /* 0x001fea0003800000 */
.L_x_21991:
        /* <DEDUP_REMOVED lines=12> */
.L_x_21995:
[----:B0-----:R-:W2:Y:S01]  /*45100*/  LDL.LU R56, [R1+0x814] ;  /* 0x0008140001387983 */ /* 0x001ea20000300800 */
[----:B------:R-:W-:Y:S02]  /*45110*/  IMAD.MOV.U32 R0, RZ, RZ, R252 ;  /* 0x000000ffff007224 */ /* 0x000fe400078e00fc */
[----:B------:R-:W-:Y:S01]  /*45120*/  IMAD.MOV.U32 R180, RZ, RZ, R187 ;  /* 0x000000ffffb47224 */ /* 0x000fe200078e00bb */
[----:B--2---:R0:W-:Y:S02]  /*45130*/  STL [R1+0x810], R56 ;  /* 0x0008103801007387 */ /* 0x0041e40000100800 */
[----:B0-----:R-:W-:Y:S02]  /*45140*/  IMAD.MOV.U32 R56, RZ, RZ, R63 ;  /* 0x000000ffff387224 */ /* 0x001fe400078e003f */
.L_x_21996:
[----:B0-----:R-:W-:Y:S05]  /*45150*/  BSYNC B1 ;  /* 0x0000000000017941 */ /* 0x001fea0003800000 */
.L_x_21994:
        /* <DEDUP_REMOVED lines=12> */
.L_x_21998:
[----:B0-----:R-:W2:Y:S01]  /*45220*/  LDL.LU R63, [R1+0x810] ;  /* 0x00081000013f7983 */ /* 0x001ea20000300800 */
[----:B------:R-:W-:Y:S02]  /*45230*/  IMAD.MOV.U32 R252, RZ, RZ, R0 ;  /* 0x000000fffffc7224 */ /* 0x000fe400078e0000 */
[----:B------:R-:W-:Y:S01]  /*45240*/  IMAD.MOV.U32 R187, RZ, RZ, R186 ;  /* 0x000000ffffbb7224 */ /* 0x000fe200078e00ba */
[----:B--2---:R0:W-:Y:S02]  /*45250*/  STL [R1+0x814], R63 ;  /* 0x0008143f01007387 */ /* 0x0041e40000100800 */
[----:B0-----:R-:W-:Y:S02]  /*45260*/  IMAD.MOV.U32 R63, RZ, RZ, R62 ;  /* 0x000000ffff3f7224 */ /* 0x001fe400078e003e */
.L_x_21999:
[----:B0-----:R-:W-:Y:S05]  /*45270*/  BSYNC B1 ;  /* 0x0000000000017941 */ /* 0x001fea0003800000 */
.L_x_21997:
        /* <DEDUP_REMOVED lines=12> */
.L_x_22001:
[----:B0-----:R-:W2:Y:S01]  /*45340*/  LDL.LU R62, [R1+0x814] ;  /* 0x00081400013e7983 */ /* 0x001ea20000300800 */
[----:B------:R-:W-:Y:S02]  /*45350*/  IMAD.MOV.U32 R0, RZ, RZ, R252 ;  /* 0x000000ffff007224 */ /* 0x000fe400078e00fc */
[----:B------:R-:W-:Y:S01]  /*45360*/  IMAD.MOV.U32 R186, RZ, RZ, R185 ;  /* 0x000000ffffba7224 */ /* 0x000fe200078e00b9 */
[----:B--2---:R0:W-:Y:S02]  /*45370*/  STL [R1+0x810], R62 ;  /* 0x0008103e01007387 */ /* 0x0041e40000100800 */
[----:B0-----:R-:W-:Y:S02]  /*45380*/  IMAD.MOV.U32 R62, RZ, RZ, R61 ;  /* 0x000000ffff3e7224 */ /* 0x001fe400078e003d */
.L_x_22002:
[----:B0-----:R-:W-:Y:S05]  /*45390*/  BSYNC B1 ;  /* 0x0000000000017941 */ /* 0x001fea0003800000 */
.L_x_22000:
        /* <DEDUP_REMOVED lines=12> */
.L_x_22004:
[----:B0-----:R-:W2:Y:S01]  /*45460*/  LDL.LU R61, [R1+0x810] ;  /* 0x00081000013d7983 */ /* 0x001ea20000300800 */
[----:B------:R-:W-:Y:S02]  /*45470*/  IMAD.MOV.U32 R252, RZ, RZ, R0 ;  /* 0x000000fffffc7224 */ /* 0x000fe400078e0000 */
[----:B------:R-:W-:Y:S01]  /*45480*/  IMAD.MOV.U32 R185, RZ, RZ, R184 ;  /* 0x000000ffffb97224 */ /* 0x000fe200078e00b8 */
[----:B--2---:R0:W-:Y:S02]  /*45490*/  STL [R1+0x814], R61 ;  /* 0x0008143d01007387 */ /* 0x0041e40000100800 */
[----:B0-----:R-:W-:Y:S02]  /*454a0*/  IMAD.MOV.U32 R61, RZ, RZ, R60 ;  /* 0x000000ffff3d7224 */ /* 0x001fe400078e003c */
.L_x_22005:
[----:B0-----:R-:W-:Y:S05]  /*454b0*/  BSYNC B1 ;  /* 0x0000000000017941 */ /* 0x001fea0003800000 */
.L_x_22003:
        /* <DEDUP_REMOVED lines=12> */
.L_x_22007:
[----:B0-----:R-:W2:Y:S01]  /*45580*/  LDL.LU R60, [R1+0x814] ;  /* 0x00081400013c7983 */ /* 0x001ea20000300800 */
[----:B------:R-:W-:Y:S02]  /*45590*/  IMAD.MOV.U32 R0, RZ, RZ, R252 ;  /* 0x000000ffff007224 */ /* 0x000fe400078e00fc */
[----:B------:R-:W-:Y:S01]  /*455a0*/  IMAD.MOV.U32 R184, RZ, RZ, R191 ;  /* 0x000000ffffb87224 */ /* 0x000fe200078e00bf */
[----:B--2---:R0:W-:Y:S02]  /*455b0*/  STL [R1+0x810], R60 ;  /* 0x0008103c01007387 */ /* 0x0041e40000100800 */
[----:B0-----:R-:W-:Y:S02]  /*455c0*/  IMAD.MOV.U32 R60, RZ, RZ, R67 ;  /* 0x000000ffff3c7224 */ /* 0x001fe400078e0043 */
.L_x_22008:
[----:B0-----:R-:W-:Y:S05]  /*455d0*/  BSYNC B1 ;  /* 0x0000000000017941 */ /* 0x001fea0003800000 */
.L_x_22006:
        /* <DEDUP_REMOVED lines=12> */
.L_x_22010:
[----:B0-----:R-:W2:Y:S01]  /*456a0*/  LDL.LU R67, [R1+0x810] ;  /* 0x0008100001437983 */ /* 0x001ea20000300800 */
[----:B------:R-:W-:Y:S02]  /*456b0*/  IMAD.MOV.U32 R252, RZ, RZ, R0 ;  /* 0x000000fffffc7224 */ /* 0x000fe400078e0000 */
[----:B------:R-:W-:Y:S01]  /*456c0*/  IMAD.MOV.U32 R191, RZ, RZ, R190 ;  /* 0x000000ffffbf7224 */ /* 0x000fe200078e00be */
[----:B--2---:R0:W-:Y:S02]  /*456d0*/  STL [R1+0x814], R67 ;  /* 0x0008144301007387 */ /* 0x0041e40000100800 */
[----:B0-----:R-:W-:Y:S02]  /*456e0*/  IMAD.MOV.U32 R67, RZ, RZ, R66 ;  /* 0x000000ffff437224 */ /* 0x001fe400078e0042 */
.L_x_22011:
[----:B0-----:R-:W-:Y:S05]  /*456f0*/  BSYNC B1 ;  /* 0x0000000000017941 */ /* 0x001fea0003800000 */
.L_x_22009:
        /* <DEDUP_REMOVED lines=12> */
.L_x_22013:
[----:B0-----:R-:W2:Y:S01]  /*457c0*/  LDL.LU R66, [R1+0x814] ;  /* 0x0008140001427983 */ /* 0x001ea20000300800 */
[----:B------:R-:W-:Y:S02]  /*457d0*/  IMAD.MOV.U32 R0, RZ, RZ, R252 ;  /* 0x000000ffff007224 */ /* 0x000fe400078e00fc */
[----:B------:R-:W-:Y:S01]  /*457e0*/  IMAD.MOV.U32 R190, RZ, RZ, R189 ;  /* 0x000000ffffbe7224 */ /* 0x000fe200078e00bd */
[----:B--2---:R0:W-:Y:S02]  /*457f0*/  STL [R1+0x810], R66 ;  /* 0x0008104201007387 */ /* 0x0041e40000100800 */
[----:B0-----:R-:W-:Y:S02]  /*45800*/  IMAD.MOV.U32 R66, RZ, RZ, R65 ;  /* 0x000000ffff427224 */ /* 0x001fe400078e0041 */
.L_x_22014:
[----:B0-----:R-:W-:Y:S05]  /*45810*/  BSYNC B1 ;  /* 0x0000000000017941 */ /* 0x001fea0003800000 */
.L_x_22012:
        /* <DEDUP_REMOVED lines=12> */
.L_x_22016:
[----:B0-----:R-:W2:Y:S01]  /*458e0*/  LDL.LU R65, [R1+0x810] ;  /* 0x0008100001417983 */ /* 0x001ea20000300800 */
[----:B------:R-:W-:Y:S02]  /*458f0*/  IMAD.MOV.U32 R252, RZ, RZ, R0 ;  /* 0x000000fffffc7224 */ /* 0x000fe400078e0000 */
[----:B------:R-:W-:Y:S01]  /*45900*/  IMAD.MOV.U32 R189, RZ, RZ, R188 ;  /* 0x000000ffffbd7224 */ /* 0x000fe200078e00bc */
[----:B--2---:R0:W-:Y:S02]  /*45910*/  STL [R1+0x814], R65 ;  /* 0x0008144101007387 */ /* 0x0041e40000100800 */
[----:B0-----:R-:W-:Y:S02]  /*45920*/  IMAD.MOV.U32 R65, RZ, RZ, R64 ;  /* 0x000000ffff417224 */ /* 0x001fe400078e0040 */
.L_x_22017:
[----:B0-----:R-:W-:Y:S05]  /*45930*/  BSYNC B1 ;  /* 0x0000000000017941 */ /* 0x001fea0003800000 */
.L_x_22015:
        /* <DEDUP_REMOVED lines=12> */
.L_x_22019:
[----:B0-----:R-:W2:Y:S01]  /*45a00*/  LDL.LU R64, [R1+0x814] ;  /* 0x0008140001407983 */ /* 0x001ea20000300800 */
[----:B------:R-:W-:Y:S02]  /*45a10*/  IMAD.MOV.U32 R0, RZ, RZ, R252 ;  /* 0x000000ffff007224 */ /* 0x000fe400078e00fc */
[----:B------:R-:W-:Y:S01]  /*45a20*/  IMAD.MOV.U32 R188, RZ, RZ, R195 ;  /* 0x000000ffffbc7224 */ /* 0x000fe200078e00c3 */
[----:B--2---:R0:W-:Y:S02]  /*45a30*/  STL [R1+0x810], R64 ;  /* 0x0008104001007387 */ /* 0x0041e40000100800 */
[----:B0-----:R-:W-:Y:S02]  /*45a40*/  IMAD.MOV.U32 R64, RZ, RZ, R71 ;  /* 0x000000ffff407224 */ /* 0x001fe400078e0047 */
.L_x_22020:
[----:B0-----:R-:W-:Y:S05]  /*45a50*/  BSYNC B1 ;  /* 0x0000000000017941 */ /* 0x001fea0003800000 */
.L_x_22018:
        /* <DEDUP_REMOVED lines=12> */
.L_x_22022:
[----:B0-----:R-:W2:Y:S01]  /*45b20*/  LDL.LU R71, [R1+0x810] ;  /* 0x0008100001477983 */ /* 0x001ea20000300800 */
[----:B------:R-:W-:Y:S02]  /*45b30*/  IMAD.MOV.U32 R252, RZ, RZ, R0 ;  /* 0x000000fffffc7224 */ /* 0x000fe400078e0000 */
[----:B------:R-:W-:Y:S01]  /*45b40*/  IMAD.MOV.U32 R195, RZ, RZ, R194 ;  /* 0x000000ffffc37224 */ /* 0x000fe200078e00c2 */
[----:B--2---:R0:W-:Y:S02]  /*45b50*/  STL [R1+0x814], R71 ;  /* 0x0008144701007387 */ /* 0x0041e40000100800 */
[----:B0-----:R-:W-:Y:S02]  /*45b60*/  IMAD.MOV.U32 R71, RZ, RZ, R70 ;  /* 0x000000ffff477224 */ /* 0x001fe400078e0046 */
.L_x_22023:
[----:B0-----:R-:W-:Y:S05]  /*45b70*/  BSYNC B1 ;  /* 0x0000000000017941 */ /* 0x001fea0003800000 */
.L_x_22021:
        /* <DEDUP_REMOVED lines=12> */
.L_x_22025:
[----:B0-----:R-:W2:Y:S01]  /*45c40*/  LDL.LU R70, [R1+0x814] ;  /* 0x0008140001467983 */ /* 0x001ea20000300800 */
[----:B------:R-:W-:Y:S02]  /*45c50*/  IMAD.MOV.U32 R0, RZ, RZ, R252 ;  /* 0x000000ffff007224 */ /* 0x000fe400078e00fc */
[----:B------:R-:W-:Y:S01]  /*45c60*/  IMAD.MOV.U32 R194, RZ, RZ, R193 ;  /* 0x000000ffffc27224 */ /* 0x000fe200078e00c1 */
[----:B--2---:R0:W-:Y:S02]  /*45c70*/  STL [R1+0x810], R70 ;  /* 0x0008104601007387 */ /* 0x0041e40000100800 */
[----:B0-----:R-:W-:Y:S02]  /*45c80*/  IMAD.MOV.U32 R70, RZ, RZ, R69 ;  /* 0x000000ffff467224 */ /* 0x001fe400078e0045 */
.L_x_22026:
[----:B0-----:R-:W-:Y:S05]  /*45c90*/  BSYNC B1 ;  /* 0x0000000000017941 */ /* 0x001fea0003800000 */
.L_x_22024:
        /* <DEDUP_REMOVED lines=12> */
.L_x_22028:
[----:B0-----:R-:W2:Y:S01]  /*45d60*/  LDL.LU R69, [R1+0x810] ;  /* 0x0008100001457983 */ /* 0x001ea20000300800 */
[----:B------:R-:W-:Y:S02]  /*45d70*/  IMAD.MOV.U32 R252, RZ, RZ, R0 ;  /* 0x000000fffffc7224 */ /* 0x000fe400078e0000 */
[----:B------:R-:W-:Y:S01]  /*45d80*/  IMAD.MOV.U32 R193, RZ, RZ, R192 ;  /* 0x000000ffffc17224 */ /* 0x000fe200078e00c0 */
[----:B--2---:R0:W-:Y:S02]  /*45d90*/  STL [R1+0x814], R69 ;  /* 0x0008144501007387 */ /* 0x0041e40000100800 */
[----:B0-----:R-:W-:Y:S02]  /*45da0*/  IMAD.MOV.U32 R69, RZ, RZ, R68 ;  /* 0x000000ffff457224 */ /* 0x001fe400078e0044 */
.L_x_22029:
[----:B0-----:R-:W-:Y:S05]  /*45db0*/  BSYNC B1 ;  /* 0x0000000000017941 */ /* 0x001fea0003800000 */
.L_x_22027:
        /* <DEDUP_REMOVED lines=12> */
.L_x_22031:
[----:B0-----:R-:W2:Y:S01]  /*45e80*/  LDL.LU R68, [R1+0x814] ;  /* 0x0008140001447983 */ /* 0x001ea20000300800 */
[----:B------:R-:W-:Y:S02]  /*45e90*/  IMAD.MOV.U32 R0, RZ, RZ, R252 ;  /* 0x000000ffff007224 */ /* 0x000fe400078e00fc */
[----:B------:R-:W-:Y:S01]  /*45ea0*/  IMAD.MOV.U32 R192, RZ, RZ, R199 ;  /* 0x000000ffffc07224 */ /* 0x000fe200078e00c7 */
[----:B--2---:R0:W-:Y:S02]  /*45eb0*/  STL [R1+0x810], R68 ;  /* 0x0008104401007387 */ /* 0x0041e40000100800 */
[----:B0-----:R-:W-:Y:S02]  /*45ec0*/  IMAD.MOV.U32 R68, RZ, RZ, R75 ;  /* 0x000000ffff447224 */ /* 0x001fe400078e004b */
.L_x_22032:
[----:B0-----:R-:W-:Y:S05]  /*45ed0*/  BSYNC B1 ;  /* 0x0000000000017941 */ /* 0x001fea0003800000 */
.L_x_22030:
        /* <DEDUP_REMOVED lines=12> */
.L_x_22034:
[----:B0-----:R-:W2:Y:S01]  /*45fa0*/  LDL.LU R75, [R1+0x810] ;  /* 0x00081000014b7983 */ /* 0x001ea20000300800 */
[----:B------:R-:W-:Y:S02]  /*45fb0*/  IMAD.MOV.U32 R252, RZ, RZ, R0 ;  /* 0x000000fffffc7224 */ /* 0x000fe400078e0000 */
[----:B------:R-:W-:Y:S01]  /*45fc0*/  IMAD.MOV.U32 R199, RZ, RZ, R198 ;  /* 0x000000ffffc77224 */ /* 0x000fe200078e00c6 */
[----:B--2---:R0:W-:Y:S02]  /*45fd0*/  STL [R1+0x814], R75 ;  /* 0x0008144b01007387 */ /* 0x0041e40000100800 */
[----:B0-----:R-:W-:Y:S02]  /*45fe0*/  IMAD.MOV.U32 R75, RZ, RZ, R74 ;  /* 0x000000ffff4b7224 */ /* 0x001fe400078e004a */
.L_x_22035:
[----:B0-----:R-:W-:Y:S05]  /*45ff0*/  BSYNC B1 ;  /* 0x0000000000017941 */ /* 0x001fea0003800000 */
.L_x_22033:
        /* <DEDUP_REMOVED lines=12> */
.L_x_22037:
[----:B0-----:R-:W2:Y:S01]  /*460c0*/  LDL.LU R74, [R1+0x814] ;  /* 0x00081400014a7983 */ /* 0x001ea20000300800 */
[----:B------:R-:W-:Y:S02]  /*460d0*/  IMAD.MOV.U32 R0, RZ, RZ, R252 ;  /* 0x000000ffff007224 */ /* 0x000fe400078e00fc */
[----:B------:R-:W-:Y:S01]  /*460e0*/  IMAD.MOV.U32 R198, RZ, RZ, R197 ;  /* 0x000000ffffc67224 */ /* 0x000fe200078e00c5 */
[----:B--2---:R0:W-:Y:S02]  /*460f0*/  STL [R1+0x810], R74 ;  /* 0x0008104a01007387 */ /* 0x0041e40000100800 */
[----:B0-----:R-:W-:Y:S02]  /*46100*/  IMAD.MOV.U32 R74, RZ, RZ, R73 ;  /* 0x000000ffff4a7224 */ /* 0x001fe400078e0049 */
.L_x_22038:
[----:B0-----:R-:W-:Y:S05]  /*46110*/  BSYNC B1 ;  /* 0x0000000000017941 */ /* 0x001fea0003800000 */
.L_x_22036:
        /* <DEDUP_REMOVED lines=12> */
.L_x_22040:
[----:B0-----:R-:W2:Y:S01]  /*461e0*/  LDL.LU R73, [R1+0x810] ;  /* 0x0008100001497983 */ /* 0x001ea20000300800 */
[----:B------:R-:W-:Y:S02]  /*461f0*/  IMAD.MOV.U32 R252, RZ, RZ, R0 ;  /* 0x000000fffffc7224 */ /* 0x000fe400078e0000 */
[----:B------:R-:W-:Y:S01]  /*46200*/  IMAD.MOV.U32 R197, RZ, RZ, R196 ;  /* 0x000000ffffc57224 */ /* 0x000fe200078e00c4 */
[----:B--2---:R0:W-:Y:S02]  /*46210*/  STL [R1+0x814], R73 ;  /* 0x0008144901007387 */ /* 0x0041e40000100800 */
[----:B0-----:R-:W-:Y:S02]  /*46220*/  IMAD.MOV.U32 R73, RZ, RZ, R72 ;  /* 0x000000ffff497224 */ /* 0x001fe400078e0048 */
.L_x_22041:
[----:B0-----:R-:W-:Y:S05]  /*46230*/  BSYNC B1 ;  /* 0x0000000000017941 */ /* 0x001fea0003800000 */
.L_x_22039:
        /* <DEDUP_REMOVED lines=12> */
.L_x_22043:
[----:B0-----:R-:W2:Y:S01]  /*46300*/  LDL.LU R72, [R1+0x814] ;  /* 0x0008140001487983 */ /* 0x001ea20000300800 */
[----:B------:R-:W-:Y:S02]  /*46310*/  IMAD.MOV.U32 R0, RZ, RZ, R252 ;  /* 0x000000ffff007224 */ /* 0x000fe400078e00fc */
[----:B------:R-:W-:Y:S01]  /*46320*/  IMAD.MOV.U32 R196, RZ, RZ, R203 ;  /* 0x000000ffffc47224 */ /* 0x000fe200078e00cb */
[----:B--2---:R0:W-:Y:S02]  /*46330*/  STL [R1+0x810], R72 ;  /* 0x0008104801007387 */ /* 0x0041e40000100800 */
[----:B0-----:R-:W-:Y:S02]  /*46340*/  IMAD.MOV.U32 R72, RZ, RZ, R79 ;  /* 0x000000ffff487224 */ /* 0x001fe400078e004f */
.L_x_22044:
[----:B0-----:R-:W-:Y:S05]  /*46350*/  BSYNC B1 ;  /* 0x0000000000017941 */ /* 0x001fea0003800000 */
.L_x_22042:
        /* <DEDUP_REMOVED lines=12> */
.L_x_22046:
[----:B0-----:R-:W2:Y:S01]  /*46420*/  LDL.LU R79, [R1+0x810] ;  /* 0x00081000014f7983 */ /* 0x001ea20000300800 */
[----:B------:R-:W-:Y:S02]  /*46430*/  IMAD.MOV.U32 R252, RZ, RZ, R0 ;  /* 0x000000fffffc7224 */ /* 0x000fe400078e0000 */
[----:B------:R-:W-:Y:S01]  /*46440*/  IMAD.MOV.U32 R203, RZ, RZ, R202 ;  /* 0x000000ffffcb7224 */ /* 0x000fe200078e00ca */
[----:B--2---:R0:W-:Y:S02]  /*46450*/  STL [R1+0x814], R79 ;  /* 0x0008144f01007387 */ /* 0x0041e40000100800 */
[----:B0-----:R-:W-:Y:S02]  /*46460*/  IMAD.MOV.U32 R79, RZ, RZ, R78 ;  /* 0x000000ffff4f7224 */ /* 0x001fe400078e004e */
.L_x_22047:
[----:B0-----:R-:W-:Y:S05]  /*46470*/  BSYNC B1 ;  /* 0x0000000000017941 */ /* 0x001fea0003800000 */
.L_x_22045:
        /* <DEDUP_REMOVED lines=12> */
.L_x_22049:
[----:B0-----:R-:W2:Y:S01]  /*46540*/  LDL.LU R78, [R1+0x814] ;  /* 0x00081400014e7983 */ /* 0x001ea20000300800 */
[----:B------:R-:W-:Y:S02]  /*46550*/  IMAD.MOV.U32 R0, RZ, RZ, R252 ;  /* 0x000000ffff007224 */ /* 0x000fe400078e00fc */
[----:B------:R-:W-:Y:S01]  /*46560*/  IMAD.MOV.U32 R202, RZ, RZ, R201 ;  /* 0x000000ffffca7224 */ /* 0x000fe200078e00c9 */
[----:B--2---:R0:W-:Y:S02]  /*46570*/  STL [R1+0x810], R78 ;  /* 0x0008104e01007387 */ /* 0x0041e40000100800 */
[----:B0-----:R-:W-:Y:S02]  /*46580*/  IMAD.MOV.U32 R78, RZ, RZ, R77 ;  /* 0x000000ffff4e7224 */ /* 0x001fe400078e004d */
.L_x_22050:
[----:B0-----:R-:W-:Y:S05]  /*46590*/  BSYNC B1 ;  /* 0x0000000000017941 */ /* 0x001fea0003800000 */
.L_x_22048:
        /* <DEDUP_REMOVED lines=12> */
.L_x_22052:
[----:B0-----:R-:W2:Y:S01]  /*46660*/  LDL.LU R77, [R1+0x810] ;  /* 0x00081000014d7983 */ /* 0x001ea20000300800 */
[----:B------:R-:W-:Y:S02]  /*46670*/  IMAD.MOV.U32 R252, RZ, RZ, R0 ;  /* 0x000000fffffc7224 */ /* 0x000fe400078e0000 */
[----:B------:R-:W-:Y:S01]  /*46680*/  IMAD.MOV.U32 R201, RZ, RZ, R200 ;  /* 0x000000ffffc97224 */ /* 0x000fe200078e00c8 */
[----:B--2---:R0:W-:Y:S02]  /*46690*/  STL [R1+0x814], R77 ;  /* 0x0008144d01007387 */ /* 0x0041e40000100800 */
[----:B0-----:R-:W-:Y:S02]  /*466a0*/  IMAD.MOV.U32 R77, RZ, RZ, R76 ;  /* 0x000000ffff4d7224 */ /* 0x001fe400078e004c */
.L_x_22053:
[----:B0-----:R-:W-:Y:S05]  /*466b0*/  BSYNC B1 ;  /* 0x0000000000017941 */ /* 0x001fea0003800000 */
.L_x_22051:
        /* <DEDUP_REMOVED lines=12> */
.L_x_22055:
[----:B0-----:R-:W2:Y:S01]  /*46780*/  LDL.LU R76, [R1+0x814] ;  /* 0x00081400014c7983 */ /* 0x001ea20000300800 */
[----:B------:R-:W-:Y:S02]  /*46790*/  IMAD.MOV.U32 R0, RZ, RZ, R252 ;  /* 0x000000ffff007224 */ /* 0x000fe400078e00fc */
[----:B------:R-:W-:Y:S01]  /*467a0*/  IMAD.MOV.U32 R200, RZ, RZ, R207 ;  /* 0x000000ffffc87224 */ /* 0x000fe200078e00cf */
[----:B--2---:R0:W-:Y:S02]  /*467b0*/  STL [R1+0x810], R76 ;  /* 0x0008104c01007387 */ /* 0x0041e40000100800 */
[----:B0-----:R-:W-:Y:S02]  /*467c0*/  IMAD.MOV.U32 R76, RZ, RZ, R83 ;  /* 0x000000ffff4c7224 */ /* 0x001fe400078e0053 */
.L_x_22056:
[----:B0-----:R-:W-:Y:S05]  /*467d0*/  BSYNC B1 ;  /* 0x0000000000017941 */ /* 0x001fea0003800000 */
.L_x_22054:
        /* <DEDUP_REMOVED lines=12> */
.L_x_22058:
[----:B0-----:R-:W2:Y:S01]  /*468a0*/  LDL.LU R83, [R1+0x810] ;  /* 0x0008100001537983 */ /* 0x001ea20000300800 */
[----:B------:R-:W-:Y:S02]  /*468b0*/  IMAD.MOV.U32 R252, RZ, RZ, R0 ;  /* 0x000000fffffc7224 */ /* 0x000fe400078e0000 */
[----:B------:R-:W-:Y:S01]  /*468c0*/  IMAD.MOV.U32 R207, RZ, RZ, R206 ;  /* 0x000000ffffcf7224 */ /* 0x000fe200078e00ce */
[----:B--2---:R0:W-:Y:S02]  /*468d0*/  STL [R1+0x814], R83 ;  /* 0x0008145301007387 */ /* 0x0041e40000100800 */
[----:B0-----:R-:W-:Y:S02]  /*468e0*/  IMAD.MOV.U32 R83, RZ, RZ, R82 ;  /* 0x000000ffff537224 */ /* 0x001fe400078e0052 */
.L_x_22059:
[----:B0-----:R-:W-:Y:S05]  /*468f0*/  BSYNC B1 ;  /* 0x0000000000017941 */ /* 0x001fea0003800000 */
.L_x_22057:
        /* <DEDUP_REMOVED lines=12> */
.L_x_22061:
[----:B0-----:R-:W2:Y:S01]  /*469c0*/  LDL.LU R82, [R1+0x814] ;  /* 0x0008140001527983 */ /* 0x001ea20000300800 */
[----:B------:R-:W-:Y:S02]  /*469d0*/  IMAD.MOV.U32 R0, RZ, RZ, R252 ;  /* 0x000000ffff007224 */ /* 0x000fe400078e00fc */
[----:B------:R-:W-:Y:S01]  /*469e0*/  IMAD.MOV.U32 R206, RZ, RZ, R205 ;  /* 0x000000ffffce7224 */ /* 0x000fe200078e00cd */
[----:B--2---:R0:W-:Y:S02]  /*469f0*/  STL [R1+0x810], R82 ;  /* 0x0008105201007387 */ /* 0x0041e40000100800 */
[----:B0-----:R-:W-:Y:S02]  /*46a00*/  IMAD.MOV.U32 R82, RZ, RZ, R81 ;  /* 0x000000ffff527224 */ /* 0x001fe400078e0051 */
.L_x_22062:
[----:B0-----:R-:W-:Y:S05]  /*46a10*/  BSYNC B1 ;  /* 0x0000000000017941 */ /* 0x001fea0003800000 */
.L_x_22060:
        /* <DEDUP_REMOVED lines=12> */
.L_x_22064:
[----:B0-----:R-:W2:Y:S01]  /*46ae0*/  LDL.LU R81, [R1+0x810] ;  /* 0x0008100001517983 */ /* 0x001ea20000300800 */
[----:B------:R-:W-:Y:S02]  /*46af0*/  IMAD.MOV.U32 R252, RZ, RZ, R0 ;  /* 0x000000fffffc7224 */ /* 0x000fe400078e0000 */
[----:B------:R-:W-:Y:S01]  /*46b00*/  IMAD.MOV.U32 R205, RZ, RZ, R204 ;  /* 0x000000ffffcd7224 */ /* 0x000fe200078e00cc */
[----:B--2---:R0:W-:Y:S02]  /*46b10*/  STL [R1+0x814], R81 ;  /* 0x0008145101007387 */ /* 0x0041e40000100800 */
[----:B0-----:R-:W-:Y:S02]  /*46b20*/  IMAD.MOV.U32 R81, RZ, RZ, R80 ;  /* 0x000000ffff517224 */ /* 0x001fe400078e0050 */
.L_x_22065:
[----:B0-----:R-:W-:Y:S05]  /*46b30*/  BSYNC B1 ;  /* 0x0000000000017941 */ /* 0x001fea0003800000 */
.L_x_22063:
        /* <DEDUP_REMOVED lines=12> */
.L_x_22067:
[----:B0-----:R-:W2:Y:S01]  /*46c00*/  LDL.LU R80, [R1+0x814] ;  /* 0x0008140001507983 */ /* 0x001ea20000300800 */
[----:B------:R-:W-:Y:S02]  /*46c10*/  IMAD.MOV.U32 R0, RZ, RZ, R252 ;  /* 0x000000ffff007224 */ /* 0x000fe400078e00fc */
[----:B------:R-:W-:Y:S01]  /*46c20*/  IMAD.MOV.U32 R204, RZ, RZ, R211 ;  /* 0x000000ffffcc7224 */ /* 0x000fe200078e00d3 */
[----:B--2---:R0:W-:Y:S02]  /*46c30*/  STL [R1+0x810], R80 ;  /* 0x0008105001007387 */ /* 0x0041e40000100800 */
[----:B0-----:R-:W-:Y:S02]  /*46c40*/  IMAD.MOV.U32 R80, RZ, RZ, R87 ;  /* 0x000000ffff507224 */ /* 0x001fe400078e0057 */
.L_x_22068:
[----:B0-----:R-:W-:Y:S05]  /*46c50*/  BSYNC B1 ;  /* 0x0000000000017941 */ /* 0x001fea0003800000 */
.L_x_22066:
        /* <DEDUP_REMOVED lines=12> */
.L_x_22070:
[----:B0-----:R-:W2:Y:S01]  /*46d20*/  LDL.LU R87, [R1+0x810] ;  /* 0x0008100001577983 */ /* 0x001ea20000300800 */
[----:B------:R-:W-:Y:S02]  /*46d30*/  IMAD.MOV.U32 R252, RZ, RZ, R0 ;  /* 0x000000fffffc7224 */ /* 0x000fe400078e0000 */
[----:B------:R-:W-:Y:S01]  /*46d40*/  IMAD.MOV.U32 R211, RZ, RZ, R210 ;  /* 0x000000ffffd37224 */ /* 0x000fe200078e00d2 */
[----:B--2---:R0:W-:Y:S02]  /*46d50*/  STL [R1+0x814], R87 ;  /* 0x0008145701007387 */ /* 0x0041e40000100800 */
[----:B0-----:R-:W-:Y:S02]  /*46d60*/  IMAD.MOV.U32 R87, RZ, RZ, R86 ;  /* 0x000000ffff577224 */ /* 0x001fe400078e0056 */
.L_x_22071:
[----:B0-----:R-:W-:Y:S05]  /*46d70*/  BSYNC B1 ;  /* 0x0000000000017941 */ /* 0x001fea0003800000 */
.L_x_22069:
        /* <DEDUP_REMOVED lines=12> */
.L_x_22073:
[----:B0-----:R-:W2:Y:S01]  /*46e40*/  LDL.LU R86, [R1+0x814] ;  /* 0x0008140001567983 */ /* 0x001ea20000300800 */
[----:B------:R-:W-:Y:S02]  /*46e50*/  IMAD.MOV.U32 R0, RZ, RZ, R252 ;  /* 0x000000ffff007224 */ /* 0x000fe400078e00fc */
[----:B------:R-:W-:Y:S01]  /*46e60*/  IMAD.MOV.U32 R210, RZ, RZ, R209 ;  /* 0x000000ffffd27224 */ /* 0x000fe200078e00d1 */
[----:B--2---:R0:W-:Y:S02]  /*46e70*/  STL [R1+0x810], R86 ;  /* 0x0008105601007387 */ /* 0x0041e40000100800 */
[----:B0-----:R-:W-:Y:S02]  /*46e80*/  IMAD.MOV.U32 R86, RZ, RZ, R85 ;  /* 0x000000ffff567224 */ /* 0x001fe400078e0055 */
.L_x_22074:
[----:B0-----:R-:W-:Y:S05]  /*46e90*/  BSYNC B1 ;  /* 0x0000000000017941 */ /* 0x001fea0003800000 */
.L_x_22072:
        /* <DEDUP_REMOVED lines=12> */
.L_x_22076:
[----:B0-----:R-:W2:Y:S01]  /*46f60*/  LDL.LU R85, [R1+0x810] ;  /* 0x0008100001557983 */ /* 0x001ea20000300800 */
[----:B------:R-:W-:Y:S02]  /*46f70*/  IMAD.MOV.U32 R252, RZ, RZ, R0 ;  /* 0x000000fffffc7224 */ /* 0x000fe400078e0000 */
[----:B------:R-:W-:Y:S01]  /*46f80*/  IMAD.MOV.U32 R209, RZ, RZ, R208 ;  /* 0x000000ffffd17224 */ /* 0x000fe200078e00d0 */
[----:B--2---:R0:W-:Y:S02]  /*46f90*/  STL [R1+0x814], R85 ;  /* 0x0008145501007387 */ /* 0x0041e40000100800 */
[----:B0-----:R-:W-:Y:S02]  /*46fa0*/  IMAD.MOV.U32 R85, RZ, RZ, R84 ;  /* 0x000000ffff557224 */ /* 0x001fe400078e0054 */
.L_x_22077:
[----:B0-----:R-:W-:Y:S05]  /*46fb0*/  BSYNC B1 ;  /* 0x0000000000017941 */ /* 0x001fea0003800000 */
.L_x_22075:
        /* <DEDUP_REMOVED lines=12> */
.L_x_22079:
[----:B0-----:R-:W2:Y:S01]  /*47080*/  LDL.LU R84, [R1+0x814] ;  /* 0x0008140001547983 */ /* 0x001ea20000300800 */
[----:B------:R-:W-:Y:S02]  /*47090*/  IMAD.MOV.U32 R0, RZ, RZ, R252 ;  /* 0x000000ffff007224 */ /* 0x000fe400078e00fc */
[----:B------:R-:W-:Y:S01]  /*470a0*/  IMAD.MOV.U32 R208, RZ, RZ, R215 ;  /* 0x000000ffffd07224 */ /* 0x000fe200078e00d7 */
[----:B--2---:R0:W-:Y:S02]  /*470b0*/  STL [R1+0x810], R84 ;  /* 0x0008105401007387 */ /* 0x0041e40000100800 */
[----:B0-----:R-:W-:Y:S02]  /*470c0*/  IMAD.MOV.U32 R84, RZ, RZ, R91 ;  /* 0x000000ffff547224 */ /* 0x001fe400078e005b */
.L_x_22080:
[----:B0-----:R-:W-:Y:S05]  /*470d0*/  BSYNC B1 ;  /* 0x0000000000017941 */ /* 0x001fea0003800000 */
.L_x_22078:
        /* <DEDUP_REMOVED lines=12> */
.L_x_22082:
[----:B0-----:R-:W2:Y:S01]  /*471a0*/  LDL.LU R91, [R1+0x810] ;  /* 0x00081000015b7983 */ /* 0x001ea20000300800 */
[----:B------:R-:W-:Y:S02]  /*471b0*/  IMAD.MOV.U32 R252, RZ, RZ, R0 ;  /* 0x000000fffffc7224 */ /* 0x000fe400078e0000 */
[----:B------:R-:W-:Y:S01]  /*471c0*/  IMAD.MOV.U32 R215, RZ, RZ, R214 ;  /* 0x000000ffffd77224 */ /* 0x000fe200078e00d6 */
[----:B--2---:R0:W-:Y:S02]  /*471d0*/  STL [R1+0x814], R91 ;  /* 0x0008145b01007387 */ /* 0x0041e40000100800 */
[----:B0-----:R-:W-:Y:S02]  /*471e0*/  IMAD.MOV.U32 R91, RZ, RZ, R90 ;  /* 0x000000ffff5b7224 */ /* 0x001fe400078e005a */
.L_x_22083:
[----:B0-----:R-:W-:Y:S05]  /*471f0*/  BSYNC B1 ;  /* 0x0000000000017941 */ /* 0x001fea0003800000 */
.L_x_22081:
        /* <DEDUP_REMOVED lines=12> */
.L_x_22085:
[----:B0-----:R-:W2:Y:S01]  /*472c0*/  LDL.LU R90, [R1+0x814] ;  /* 0x00081400015a7983 */ /* 0x001ea20000300800 */
[----:B------:R-:W-:Y:S02]  /*472d0*/  IMAD.MOV.U32 R0, RZ, RZ, R252 ;  /* 0x000000ffff007224 */ /* 0x000fe400078e00fc */
[----:B------:R-:W-:Y:S01]  /*472e0*/  IMAD.MOV.U32 R214, RZ, RZ, R213 ;  /* 0x000000ffffd67224 */ /* 0x000fe200078e00d5 */
[----:B--2---:R0:W-:Y:S02]  /*472f0*/  STL [R1+0x810], R90 ;  /* 0x0008105a01007387 */ /* 0x0041e40000100800 */
[----:B0-----:R-:W-:Y:S02]  /*47300*/  IMAD.MOV.U32 R90, RZ, RZ, R89 ;  /* 0x000000ffff5a7224 */ /* 0x001fe400078e0059 */
.L_x_22086:
[----:B0-----:R-:W-:Y:S05]  /*47310*/  BSYNC B1 ;  /* 0x0000000000017941 */ /* 0x001fea0003800000 */
.L_x_22084:
        /* <DEDUP_REMOVED lines=12> */
.L_x_22088:
[----:B0-----:R-:W2:Y:S01]  /*473e0*/  LDL.LU R89, [R1+0x810] ;  /* 0x0008100001597983 */ /* 0x001ea20000300800 */
[----:B------:R-:W-:Y:S02]  /*473f0*/  IMAD.MOV.U32 R252, RZ, RZ, R0 ;  /* 0x000000fffffc7224 */ /* 0x000fe400078e0000 */
[----:B------:R-:W-:Y:S01]  /*47400*/  IMAD.MOV.U32 R213, RZ, RZ, R212 ;  /* 0x000000ffffd57224 */ /* 0x000fe200078e00d4 */
[----:B--2---:R0:W-:Y:S02]  /*47410*/  STL [R1+0x814], R89 ;  /* 0x0008145901007387 */ /* 0x0041e40000100800 */
[----:B0-----:R-:W-:Y:S02]  /*47420*/  IMAD.MOV.U32 R89, RZ, RZ, R88 ;  /* 0x000000ffff597224 */ /* 0x001fe400078e0058 */
.L_x_22089:
[----:B0-----:R-:W-:Y:S05]  /*47430*/  BSYNC B1 ;  /* 0x0000000000017941 */ /* 0x001fea0003800000 */
.L_x_22087:
        /* <DEDUP_REMOVED lines=12> */
.L_x_22091:
[----:B0-----:R-:W2:Y:S01]  /*47500*/  LDL.LU R88, [R1+0x814] ;  /* 0x0008140001587983 */ /* 0x001ea20000300800 */
[----:B------:R-:W-:Y:S02]  /*47510*/  IMAD.MOV.U32 R0, RZ, RZ, R252 ;  /* 0x000000ffff007224 */ /* 0x000fe400078e00fc */
[----:B------:R-:W-:Y:S01]  /*47520*/  IMAD.MOV.U32 R212, RZ, RZ, R219 ;  /* 0x000000ffffd47224 */ /* 0x000fe200078e00db */
[----:B--2---:R0:W-:Y:S02]  /*47530*/  STL [R1+0x810], R88 ;  /* 0x0008105801007387 */ /* 0x0041e40000100800 */
[----:B0-----:R-:W-:Y:S02]  /*47540*/  IMAD.MOV.U32 R88, RZ, RZ, R95 ;  /* 0x000000ffff587224 */ /* 0x001fe400078e005f */
.L_x_22092:
[----:B0-----:R-:W-:Y:S05]  /*47550*/  BSYNC B1 ;  /* 0x0000000000017941 */ /* 0x001fea0003800000 */
.L_x_22090:
        /* <DEDUP_REMOVED lines=12> */
.L_x_22094:
[----:B0-----:R-:W2:Y:S01]  /*47620*/  LDL.LU R95, [R1+0x810] ;  /* 0x00081000015f7983 */ /* 0x001ea20000300800 */
[----:B------:R-:W-:Y:S02]  /*47630*/  IMAD.MOV.U32 R252, RZ, RZ, R0 ;  /* 0x000000fffffc7224 */ /* 0x000fe400078e0000 */
[----:B------:R-:W-:Y:S01]  /*47640*/  IMAD.MOV.U32 R219, RZ, RZ, R218 ;  /* 0x000000ffffdb7224 */ /* 0x000fe200078e00da */
[----:B--2---:R0:W-:Y:S02]  /*47650*/  STL [R1+0x814], R95 ;  /* 0x0008145f01007387 */ /* 0x0041e40000100800 */
[----:B0-----:R-:W-:Y:S02]  /*47660*/  IMAD.MOV.U32 R95, RZ, RZ, R94 ;  /* 0x000000ffff5f7224 */ /* 0x001fe400078e005e */
.L_x_22095:
[----:B0-----:R-:W-:Y:S05]  /*47670*/  BSYNC B1 ;  /* 0x0000000000017941 */ /* 0x001fea0003800000 */
.L_x_22093:
        /* <DEDUP_REMOVED lines=12> */
.L_x_22097:
[----:B0-----:R-:W2:Y:S01]  /*47740*/  LDL.LU R94, [R1+0x814] ;  /* 0x00081400015e7983 */ /* 0x001ea20000300800 */
[----:B------:R-:W-:Y:S02]  /*47750*/  IMAD.MOV.U32 R0, RZ, RZ, R252 ;  /* 0x000000ffff007224 */ /* 0x000fe400078e00fc */
[----:B------:R-:W-:Y:S01]  /*47760*/  IMAD.MOV.U32 R218, RZ, RZ, R217 ;  /* 0x000000ffffda7224 */ /* 0x000fe200078e00d9 */
[----:B--2---:R0:W-:Y:S02]  /*47770*/  STL [R1+0x810], R94 ;  /* 0x0008105e01007387 */ /* 0x0041e40000100800 */
[----:B0-----:R-:W-:Y:S02]  /*47780*/  IMAD.MOV.U32 R94, RZ, RZ, R93 ;  /* 0x000000ffff5e7224 */ /* 0x001fe400078e005d */
.L_x_22098:
[----:B0-----:R-:W-:Y:S05]  /*47790*/  BSYNC B1 ;  /* 0x0000000000017941 */ /* 0x001fea0003800000 */
.L_x_22096:
        /* <DEDUP_REMOVED lines=12> */
.L_x_22100:
[----:B0-----:R-:W2:Y:S01]  /*47860*/  LDL.LU R93, [R1+0x810] ;  /* 0x00081000015d7983 */ /* 0x001ea20000300800 */
[----:B------:R-:W-:Y:S02]  /*47870*/  IMAD.MOV.U32 R252, RZ, RZ, R0 ;  /* 0x000000fffffc7224 */ /* 0x000fe400078e0000 */
[----:B------:R-:W-:Y:S01]  /*47880*/  IMAD.MOV.U32 R217, RZ, RZ, R216 ;  /* 0x000000ffffd97224 */ /* 0x000fe200078e00d8 */
[----:B--2---:R0:W-:Y:S02]  /*47890*/  STL [R1+0x814], R93 ;  /* 0x0008145d01007387 */ /* 0x0041e40000100800 */
[----:B0-----:R-:W-:Y:S02]  /*478a0*/  IMAD.MOV.U32 R93, RZ, RZ, R92 ;  /* 0x000000ffff5d7224 */ /* 0x001fe400078e005c */
.L_x_22101:
[----:B0-----:R-:W-:Y:S05]  /*478b0*/  BSYNC B1 ;  /* 0x0000000000017941 */ /* 0x001fea0003800000 */
.L_x_22099:
        /* <DEDUP_REMOVED lines=12> */
.L_x_22103:
[----:B0-----:R-:W2:Y:S01]  /*47980*/  LDL.LU R92, [R1+0x814] ;  /* 0x00081400015c7983 */ /* 0x001ea20000300800 */
[----:B------:R-:W-:Y:S02]  /*47990*/  IMAD.MOV.U32 R0, RZ, RZ, R252 ;  /* 0x000000ffff007224 */ /* 0x000fe400078e00fc */
[----:B------:R-:W-:Y:S01]  /*479a0*/  IMAD.MOV.U32 R216, RZ, RZ, R223 ;  /* 0x000000ffffd87224 */ /* 0x000fe200078e00df */
[----:B--2---:R0:W-:Y:S02]  /*479b0*/  STL [R1+0x810], R92 ;  /* 0x0008105c01007387 */ /* 0x0041e40000100800 */
[----:B0-----:R-:W-:Y:S02]  /*479c0*/  IMAD.MOV.U32 R92, RZ, RZ, R99 ;  /* 0x000000ffff5c7224 */ /* 0x001fe400078e0063 */
.L_x_22104:
[----:B0-----:R-:W-:Y:S05]  /*479d0*/  BSYNC B1 ;  /* 0x0000000000017941 */ /* 0x001fea0003800000 */
.L_x_22102:
        /* <DEDUP_REMOVED lines=12> */
.L_x_22106:
[----:B0-----:R-:W2:Y:S01]  /*47aa0*/  LDL.LU R99, [R1+0x810] ;  /* 0x0008100001637983 */ /* 0x001ea20000300800 */
[----:B------:R-:W-:Y:S02]  /*47ab0*/  IMAD.MOV.U32 R252, RZ, RZ, R0 ;  /* 0x000000fffffc7224 */ /* 0x000fe400078e0000 */
[----:B------:R-:W-:Y:S01]  /*47ac0*/  IMAD.MOV.U32 R223, RZ, RZ, R222 ;  /* 0x000000ffffdf7224 */ /* 0x000fe200078e00de */
[----:B--2---:R0:W-:Y:S02]  /*47ad0*/  STL [R1+0x814], R99 ;  /* 0x0008146301007387 */ /* 0x0041e40000100800 */
[----:B0-----:R-:W-:Y:S02]  /*47ae0*/  IMAD.MOV.U32 R99, RZ, RZ, R98 ;  /* 0x000000ffff637224 */ /* 0x001fe400078e0062 */
.L_x_22107:
[----:B0-----:R-:W-:Y:S05]  /*47af0*/  BSYNC B1 ;  /* 0x0000000000017941 */ /* 0x001fea0003800000 */
.L_x_22105:
        /* <DEDUP_REMOVED lines=12> */
.L_x_22109:
[----:B0-----:R-:W2:Y:S01]  /*47bc0*/  LDL.LU R98, [R1+0x814] ;  /* 0x0008140001627983 */ /* 0x001ea20000300800 */
[----:B------:R-:W-:Y:S02]  /*47bd0*/  IMAD.MOV.U32 R0, RZ, RZ, R252 ;  /* 0x000000ffff007224 */ /* 0x000fe400078e00fc */
[----:B------:R-:W-:Y:S01]  /*47be0*/  IMAD.MOV.U32 R222, RZ, RZ, R221 ;  /* 0x000000ffffde7224 */ /* 0x000fe200078e00dd */
[----:B--2---:R0:W-:Y:S02]  /*47bf0*/  STL [R1+0x810], R98 ;  /* 0x0008106201007387 */ /* 0x0041e40000100800 */
[----:B0-----:R-:W-:Y:S02]  /*47c00*/  IMAD.MOV.U32 R98, RZ, RZ, R97 ;  /* 0x000000ffff627224 */ /* 0x001fe400078e0061 */
.L_x_22110:
[----:B0-----:R-:W-:Y:S05]  /*47c10*/  BSYNC B1 ;  /* 0x0000000000017941 */ /* 0x001fea0003800000 */
.L_x_22108:
        /* <DEDUP_REMOVED lines=12> */
.L_x_22112:
[----:B0-----:R-:W2:Y:S01]  /*47ce0*/  LDL.LU R97, [R1+0x810] ;  /* 0x0008100001617983 */ /* 0x001ea20000300800 */
[----:B------:R-:W-:Y:S02]  /*47cf0*/  IMAD.MOV.U32 R252, RZ, RZ, R0 ;  /* 0x000000fffffc7224 */ /* 0x000fe400078e0000 */
[----:B------:R-:W-:Y:S01]  /*47d00*/  IMAD.MOV.U32 R221, RZ, RZ, R220 ;  /* 0x000000ffffdd7224 */ /* 0x000fe200078e00dc */
[----:B--2---:R0:W-:Y:S02]  /*47d10*/  STL [R1+0x814], R97 ;  /* 0x0008146101007387 */ /* 0x0041e40000100800 */
[----:B0-----:R-:W-:Y:S02]  /*47d20*/  IMAD.MOV.U32 R97, RZ, RZ, R96 ;  /* 0x000000ffff617224 */ /* 0x001fe400078e0060 */
.L_x_22113:
[----:B0-----:R-:W-:Y:S05]  /*47d30*/  BSYNC B1 ;  /* 0x0000000000017941 */ /* 0x001fea0003800000 */
.L_x_22111:
        /* <DEDUP_REMOVED lines=12> */
.L_x_22115:
[----:B0-----:R-:W2:Y:S01]  /*47e00*/  LDL.LU R96, [R1+0x814] ;  /* 0x0008140001607983 */ /* 0x001ea20000300800 */
[----:B------:R-:W-:Y:S02]  /*47e10*/  IMAD.MOV.U32 R0, RZ, RZ, R252 ;  /* 0x000000ffff007224 */ /* 0x000fe400078e00fc */
[----:B------:R-:W-:Y:S01]  /*47e20*/  IMAD.MOV.U32 R220, RZ, RZ, R227 ;  /* 0x000000ffffdc7224 */ /* 0x000fe200078e00e3 */
[----:B--2---:R0:W-:Y:S02]  /*47e30*/  STL [R1+0x810], R96 ;  /* 0x0008106001007387 */ /* 0x0041e40000100800 */
[----:B0-----:R-:W-:Y:S02]  /*47e40*/  IMAD.MOV.U32 R96, RZ, RZ, R103 ;  /* 0x000000ffff607224 */ /* 0x001fe400078e0067 */
.L_x_22116:
[----:B0-----:R-:W-:Y:S05]  /*47e50*/  BSYNC B1 ;  /* 0x0000000000017941 */ /* 0x001fea0003800000 */
.L_x_22114:
        /* <DEDUP_REMOVED lines=12> */
.L_x_22118:
[----:B0-----:R-:W2:Y:S01]  /*47f20*/  LDL.LU R103, [R1+0x810] ;  /* 0x0008100001677983 */ /* 0x001ea20000300800 */
[----:B------:R-:W-:Y:S02]  /*47f30*/  IMAD.MOV.U32 R252, RZ, RZ, R0 ;  /* 0x000000fffffc7224 */ /* 0x000fe400078e0000 */
[----:B------:R-:W-:Y:S01]  /*47f40*/  IMAD.MOV.U32 R227, RZ, RZ, R226 ;  /* 0x000000ffffe37224 */ /* 0x000fe200078e00e2 */
[----:B--2---:R0:W-:Y:S02]  /*47f50*/  STL [R1+0x814], R103 ;  /* 0x0008146701007387 */ /* 0x0041e40000100800 */
[----:B0-----:R-:W-:Y:S02]  /*47f60*/  IMAD.MOV.U32 R103, RZ, RZ, R102 ;  /* 0x000000ffff677224 */ /* 0x001fe400078e0066 */
.L_x_22119:
[----:B0-----:R-:W-:Y:S05]  /*47f70*/  BSYNC B1 ;  /* 0x0000000000017941 */ /* 0x001fea0003800000 */
.L_x_22117:
        /* <DEDUP_REMOVED lines=12> */
.L_x_22121:
[----:B0-----:R-:W2:Y:S01]  /*48040*/  LDL.LU R102, [R1+0x814] ;  /* 0x0008140001667983 */ /* 0x001ea20000300800 */
[----:B------:R-:W-:Y:S02]  /*48050*/  IMAD.MOV.U32 R0, RZ, RZ, R252 ;  /* 0x000000ffff007224 */ /* 0x000fe400078e00fc */
[----:B------:R-:W-:Y:S01]  /*48060*/  IMAD.MOV.U32 R226, RZ, RZ, R225 ;  /* 0x000000ffffe27224 */ /* 0x000fe200078e00e1 */
[----:B--2---:R0:W-:Y:S02]  /*48070*/  STL [R1+0x810], R102 ;  /* 0x0008106601007387 */ /* 0x0041e40000100800 */
[----:B0-----:R-:W-:Y:S02]  /*48080*/  IMAD.MOV.U32 R102, RZ, RZ, R101 ;  /* 0x000000ffff667224 */ /* 0x001fe400078e0065 */
.L_x_22122:
[----:B0-----:R-:W-:Y:S05]  /*48090*/  BSYNC B1 ;  /* 0x0000000000017941 */ /* 0x001fea0003800000 */
.L_x_22120:
        /* <DEDUP_REMOVED lines=12> */
.L_x_22124:
[----:B0-----:R-:W2:Y:S01]  /*48160*/  LDL.LU R101, [R1+0x810] ;  /* 0x0008100001657983 */ /* 0x001ea20000300800 */
[----:B------:R-:W-:Y:S02]  /*48170*/  IMAD.MOV.U32 R252, RZ, RZ, R0 ;  /* 0x000000fffffc7224 */ /* 0x000fe400078e0000 */
[----:B------:R-:W-:Y:S01]  /*48180*/  IMAD.MOV.U32 R225, RZ, RZ, R224 ;  /* 0x000000ffffe17224 */ /* 0x000fe200078e00e0 */
[----:B--2---:R0:W-:Y:S02]  /*48190*/  STL [R1+0x814], R101 ;  /* 0x0008146501007387 */ /* 0x0041e40000100800 */
[----:B0-----:R-:W-:Y:S02]  /*481a0*/  IMAD.MOV.U32 R101, RZ, RZ, R100 ;  /* 0x000000ffff657224 */ /* 0x001fe400078e0064 */
.L_x_22125:
[----:B0-----:R-:W-:Y:S05]  /*481b0*/  BSYNC B1 ;  /* 0x0000000000017941 */ /* 0x001fea0003800000 */
.L_x_22123:
        /* <DEDUP_REMOVED lines=12> */
.L_x_22127:
[----:B0-----:R-:W2:Y:S01]  /*48280*/  LDL.LU R100, [R1+0x814] ;  /* 0x0008140001647983 */ /* 0x001ea20000300800 */
[----:B------:R-:W-:Y:S02]  /*48290*/  IMAD.MOV.U32 R0, RZ, RZ, R252 ;  /* 0x000000ffff007224 */ /* 0x000fe400078e00fc */
[----:B------:R-:W-:Y:S01]  /*482a0*/  IMAD.MOV.U32 R224, RZ, RZ, R231 ;  /* 0x000000ffffe07224 */ /* 0x000fe200078e00e7 */
[----:B--2---:R0:W-:Y:S02]  /*482b0*/  STL [R1+0x810], R100 ;  /* 0x0008106401007387 */ /* 0x0041e40000100800 */
[----:B0-----:R-:W-:Y:S02]  /*482c0*/  IMAD.MOV.U32 R100, RZ, RZ, R107 ;  /* 0x000000ffff647224 */ /* 0x001fe400078e006b */
.L_x_22128:
[----:B0-----:R-:W-:Y:S05]  /*482d0*/  BSYNC B1 ;  /* 0x0000000000017941 */ /* 0x001fea0003800000 */
.L_x_22126:
        /* <DEDUP_REMOVED lines=12> */
.L_x_22130:
[----:B0-----:R-:W2:Y:S01]  /*483a0*/  LDL.LU R107, [R1+0x810] ;  /* 0x00081000016b7983 */ /* 0x001ea20000300800 */
[----:B------:R-:W-:Y:S02]  /*483b0*/  IMAD.MOV.U32 R252, RZ, RZ, R0 ;  /* 0x000000fffffc7224 */ /* 0x000fe400078e0000 */
[----:B------:R-:W-:Y:S01]  /*483c0*/  IMAD.MOV.U32 R231, RZ, RZ, R230 ;  /* 0x000000ffffe77224 */ /* 0x000fe200078e00e6 */
[----:B--2---:R0:W-:Y:S02]  /*483d0*/  STL [R1+0x814], R107 ;  /* 0x0008146b01007387 */ /* 0x0041e40000100800 */
[----:B0-----:R-:W-:Y:S02]  /*483e0*/  IMAD.MOV.U32 R107, RZ, RZ, R106 ;  /* 0x000000ffff6b7224 */ /* 0x001fe400078e006a */
.L_x_22131:
[----:B0-----:R-:W-:Y:S05]  /*483f0*/  BSYNC B1 ;  /* 0x0000000000017941 */ /* 0x001fea0003800000 */
.L_x_22129:
        /* <DEDUP_REMOVED lines=12> */
.L_x_22133:
[----:B0-----:R-:W2:Y:S01]  /*484c0*/  LDL.LU R106, [R1+0x814] ;  /* 0x00081400016a7983 */ /* 0x001ea20000300800 */
[----:B------:R-:W-:Y:S02]  /*484d0*/  IMAD.MOV.U32 R0, RZ, RZ, R252 ;  /* 0x000000ffff007224 */ /* 0x000fe400078e00fc */
[----:B------:R-:W-:Y:S01]  /*484e0*/  IMAD.MOV.U32 R230, RZ, RZ, R229 ;  /* 0x000000ffffe67224 */ /* 0x000fe200078e00e5 */
[----:B--2---:R0:W-:Y:S02]  /*484f0*/  STL [R1+0x810], R106 ;  /* 0x0008106a01007387 */ /* 0x0041e40000100800 */
[----:B0-----:R-:W-:Y:S02]  /*48500*/  IMAD.MOV.U32 R106, RZ, RZ, R105 ;  /* 0x000000ffff6a7224 */ /* 0x001fe400078e0069 */
.L_x_22134:
[----:B0-----:R-:W-:Y:S05]  /*48510*/  BSYNC B1 ;  /* 0x0000000000017941 */ /* 0x001fea0003800000 */
.L_x_22132:
        /* <DEDUP_REMOVED lines=12> */
.L_x_22136:
[----:B0-----:R-:W2:Y:S01]  /*485e0*/  LDL.LU R105, [R1+0x810] ;  /* 0x0008100001697983 */ /* 0x001ea20000300800 */
[----:B------:R-:W-:Y:S02]  /*485f0*/  IMAD.MOV.U32 R252, RZ, RZ, R0 ;  /* 0x000000fffffc7224 */ /* 0x000fe400078e0000 */
[----:B------:R-:W-:Y:S01]  /*48600*/  IMAD.MOV.U32 R229, RZ, RZ, R228 ;  /* 0x000000ffffe57224 */ /* 0x000fe200078e00e4 */
[----:B--2---:R0:W-:Y:S02]  /*48610*/  STL [R1+0x814], R105 ;  /* 0x0008146901007387 */ /* 0x0041e40000100800 */
[----:B0-----:R-:W-:Y:S02]  /*48620*/  IMAD.MOV.U32 R105, RZ, RZ, R104 ;  /* 0x000000ffff697224 */ /* 0x001fe400078e0068 */
.L_x_22137:
[----:B0-----:R-:W-:Y:S05]  /*48630*/  BSYNC B1 ;  /* 0x0000000000017941 */ /* 0x001fea0003800000 */
.L_x_22135:
        /* <DEDUP_REMOVED lines=12> */
.L_x_22139:
[----:B0-----:R-:W2:Y:S01]  /*48700*/  LDL.LU R104, [R1+0x814] ;  /* 0x0008140001687983 */ /* 0x001ea20000300800 */
[----:B------:R-:W-:Y:S02]  /*48710*/  IMAD.MOV.U32 R0, RZ, RZ, R252 ;  /* 0x000000ffff007224 */ /* 0x000fe400078e00fc */
[----:B------:R-:W-:Y:S01]  /*48720*/  IMAD.MOV.U32 R228, RZ, RZ, R235 ;  /* 0x000000ffffe47224 */ /* 0x000fe200078e00eb */
[----:B--2---:R0:W-:Y:S02]  /*48730*/  STL [R1+0x810], R104 ;  /* 0x0008106801007387 */ /* 0x0041e40000100800 */
[----:B0-----:R-:W-:Y:S02]  /*48740*/  IMAD.MOV.U32 R104, RZ, RZ, R111 ;  /* 0x000000ffff687224 */ /* 0x001fe400078e006f */
.L_x_22140:
[----:B0-----:R-:W-:Y:S05]  /*48750*/  BSYNC B1 ;  /* 0x0000000000017941 */ /* 0x001fea0003800000 */
.L_x_22138:
        /* <DEDUP_REMOVED lines=12> */
.L_x_22142:
[----:B0-----:R-:W2:Y:S01]  /*48820*/  LDL.LU R111, [R1+0x810] ;  /* 0x00081000016f7983 */ /* 0x001ea20000300800 */
[----:B------:R-:W-:Y:S02]  /*48830*/  IMAD.MOV.U32 R252, RZ, RZ, R0 ;  /* 0x000000fffffc7224 */ /* 0x000fe400078e0000 */
[----:B------:R-:W-:Y:S01]  /*48840*/  IMAD.MOV.U32 R235, RZ, RZ, R234 ;  /* 0x000000ffffeb7224 */ /* 0x000fe200078e00ea */
[----:B--2---:R0:W-:Y:S02]  /*48850*/  STL [R1+0x814], R111 ;  /* 0x0008146f01007387 */ /* 0x0041e40000100800 */
[----:B0-----:R-:W-:Y:S02]  /*48860*/  IMAD.MOV.U32 R111, RZ, RZ, R110 ;  /* 0x000000ffff6f7224 */ /* 0x001fe400078e006e */
.L_x_22143:
[----:B0-----:R-:W-:Y:S05]  /*48870*/  BSYNC B1 ;  /* 0x0000000000017941 */ /* 0x001fea0003800000 */
.L_x_22141:
        /* <DEDUP_REMOVED lines=12> */
.L_x_22145:
[----:B0-----:R-:W2:Y:S01]  /*48940*/  LDL.LU R110, [R1+0x814] ;  /* 0x00081400016e7983 */ /* 0x001ea20000300800 */
[----:B------:R-:W-:Y:S02]  /*48950*/  IMAD.MOV.U32 R0, RZ, RZ, R252 ;  /* 0x000000ffff007224 */ /* 0x000fe400078e00fc */
[----:B------:R-:W-:Y:S01]  /*48960*/  IMAD.MOV.U32 R234, RZ, RZ, R233 ;  /* 0x000000ffffea7224 */ /* 0x000fe200078e00e9 */
[----:B--2---:R0:W-:Y:S02]  /*48970*/  STL [R1+0x810], R110 ;  /* 0x0008106e01007387 */ /* 0x0041e40000100800 */
[----:B0-----:R-:W-:Y:S02]  /*48980*/  IMAD.MOV.U32 R110, RZ, RZ, R109 ;  /* 0x000000ffff6e7224 */ /* 0x001fe400078e006d */
.L_x_22146:
[----:B0-----:R-:W-:Y:S05]  /*48990*/  BSYNC B1 ;  /* 0x0000000000017941 */ /* 0x001fea0003800000 */
.L_x_22144:
        /* <DEDUP_REMOVED lines=12> */
.L_x_22148:
[----:B0-----:R-:W2:Y:S01]  /*48a60*/  LDL.LU R109, [R1+0x810] ;  /* 0x00081000016d7983 */ /* 0x001ea20000300800 */
[----:B------:R-:W-:Y:S02]  /*48a70*/  IMAD.MOV.U32 R252, RZ, RZ, R0 ;  /* 0x000000fffffc7224 */ /* 0x000fe400078e0000 */
[----:B------:R-:W-:Y:S01]  /*48a80*/  IMAD.MOV.U32 R233, RZ, RZ, R232 ;  /* 0x000000ffffe97224 */ /* 0x000fe200078e00e8 */
[----:B--2---:R0:W-:Y:S02]  /*48a90*/  STL [R1+0x814], R109 ;  /* 0x0008146d01007387 */ /* 0x0041e40000100800 */
[----:B0-----:R-:W-:Y:S02]  /*48aa0*/  IMAD.MOV.U32 R109, RZ, RZ, R108 ;  /* 0x000000ffff6d7224 */ /* 0x001fe400078e006c */
.L_x_22149:
[----:B0-----:R-:W-:Y:S05]  /*48ab0*/  BSYNC B1 ;  /* 0x0000000000017941 */ /* 0x001fea0003800000 */
.L_x_22147:
        /* <DEDUP_REMOVED lines=12> */
.L_x_22151:
[----:B0-----:R-:W2:Y:S01]  /*48b80*/  LDL.LU R108, [R1+0x814] ;  /* 0x00081400016c7983 */ /* 0x001ea20000300800 */
[----:B------:R-:W-:Y:S02]  /*48b90*/  IMAD.MOV.U32 R0, RZ, RZ, R252 ;  /* 0x000000ffff007224 */ /* 0x000fe400078e00fc */
[----:B------:R-:W-:Y:S01]  /*48ba0*/  IMAD.MOV.U32 R232, RZ, RZ, R239 ;  /* 0x000000ffffe87224 */ /* 0x000fe200078e00ef */
[----:B--2---:R0:W-:Y:S02]  /*48bb0*/  STL [R1+0x810], R108 ;  /* 0x0008106c01007387 */ /* 0x0041e40000100800 */
[----:B0-----:R-:W-:Y:S02]  /*48bc0*/  IMAD.MOV.U32 R108, RZ, RZ, R115 ;  /* 0x000000ffff6c7224 */ /* 0x001fe400078e0073 */
.L_x_22152:
[----:B0-----:R-:W-:Y:S05]  /*48bd0*/  BSYNC B1 ;  /* 0x0000000000017941 */ /* 0x001fea0003800000 */
.L_x_22150:
        /* <DEDUP_REMOVED lines=12> */
.L_x_22154:
[----:B0-----:R-:W2:Y:S01]  /*48ca0*/  LDL.LU R115, [R1+0x810] ;  /* 0x0008100001737983 */ /* 0x001ea20000300800 */
[----:B------:R-:W-:Y:S02]  /*48cb0*/  IMAD.MOV.U32 R252, RZ, RZ, R0 ;  /* 0x000000fffffc7224 */ /* 0x000fe400078e0000 */
[----:B------:R-:W-:Y:S01]  /*48cc0*/  IMAD.MOV.U32 R239, RZ, RZ, R238 ;  /* 0x000000ffffef7224 */ /* 0x000fe200078e00ee */
[----:B--2---:R0:W-:Y:S02]  /*48cd0*/  STL [R1+0x814], R115 ;  /* 0x0008147301007387 */ /* 0x0041e40000100800 */
[----:B0-----:R-:W-:Y:S02]  /*48ce0*/  IMAD.MOV.U32 R115, RZ, RZ, R114 ;  /* 0x000000ffff737224 */ /* 0x001fe400078e0072 */
.L_x_22155:
[----:B0-----:R-:W-:Y:S05]  /*48cf0*/  BSYNC B1 ;  /* 0x0000000000017941 */ /* 0x001fea0003800000 */
.L_x_22153:
        /* <DEDUP_REMOVED lines=12> */
.L_x_22157:
[----:B0-----:R-:W2:Y:S01]  /*48dc0*/  LDL.LU R114, [R1+0x814] ;  /* 0x0008140001727983 */ /* 0x001ea20000300800 */
[----:B------:R-:W-:Y:S02]  /*48dd0*/  IMAD.MOV.U32 R0, RZ, RZ, R252 ;  /* 0x000000ffff007224 */ /* 0x000fe400078e00fc */
[----:B------:R-:W-:Y:S01]  /*48de0*/  IMAD.MOV.U32 R238, RZ, RZ, R237 ;  /* 0x000000ffffee7224 */ /* 0x000fe200078e00ed */
[----:B--2---:R0:W-:Y:S02]  /*48df0*/  STL [R1+0x810], R114 ;  /* 0x0008107201007387 */ /* 0x0041e40000100800 */
[----:B0-----:R-:W-:Y:S02]  /*48e00*/  IMAD.MOV.U32 R114, RZ, RZ, R113 ;  /* 0x000000ffff727224 */ /* 0x001fe400078e0071 */
.L_x_22158:
[----:B0-----:R-:W-:Y:S05]  /*48e10*/  BSYNC B1 ;  /* 0x0000000000017941 */ /* 0x001fea0003800000 */
.L_x_22156:
        /* <DEDUP_REMOVED lines=12> */
.L_x_22160:
[----:B0-----:R-:W2:Y:S01]  /*48ee0*/  LDL.LU R113, [R1+0x810] ;  /* 0x0008100001717983 */ /* 0x001ea20000300800 */
[----:B------:R-:W-:Y:S02]  /*48ef0*/  IMAD.MOV.U32 R252, RZ, RZ, R0 ;  /* 0x000000fffffc7224 */ /* 0x000fe400078e0000 */
[----:B------:R-:W-:Y:S01]  /*48f00*/  IMAD.MOV.U32 R237, RZ, RZ, R236 ;  /* 0x000000ffffed7224 */ /* 0x000fe200078e00ec */
[----:B--2---:R0:W-:Y:S02]  /*48f10*/  STL [R1+0x814], R113 ;  /* 0x0008147101007387 */ /* 0x0041e40000100800 */
[----:B0-----:R-:W-:Y:S02]  /*48f20*/  IMAD.MOV.U32 R113, RZ, RZ, R112 ;  /* 0x000000ffff717224 */ /* 0x001fe400078e0070 */
.L_x_22161:
[----:B0-----:R-:W-:Y:S05]  /*48f30*/  BSYNC B1 ;  /* 0x0000000000017941 */ /* 0x001fea0003800000 */
.L_x_22159:
        /* <DEDUP_REMOVED lines=12> */
.L_x_22163:
[----:B0-----:R-:W2:Y:S01]  /*49000*/  LDL.LU R112, [R1+0x814] ;  /* 0x0008140001707983 */ /* 0x001ea20000300800 */
[----:B------:R-:W-:Y:S02]  /*49010*/  IMAD.MOV.U32 R0, RZ, RZ, R252 ;  /* 0x000000ffff007224 */ /* 0x000fe400078e00fc */
[----:B------:R-:W-:Y:S01]  /*49020*/  IMAD.MOV.U32 R236, RZ, RZ, R243 ;  /* 0x000000ffffec7224 */ /* 0x000fe200078e00f3 */
[----:B--2---:R0:W-:Y:S02]  /*49030*/  STL [R1+0x810], R112 ;  /* 0x0008107001007387 */ /* 0x0041e40000100800 */
[----:B0-----:R-:W-:Y:S02]  /*49040*/  IMAD.MOV.U32 R112, RZ, RZ, R119 ;  /* 0x000000ffff707224 */ /* 0x001fe400078e0077 */
.L_x_22164:
[----:B0-----:R-:W-:Y:S05]  /*49050*/  BSYNC B1 ;  /* 0x0000000000017941 */ /* 0x001fea0003800000 */
.L_x_22162:
        /* <DEDUP_REMOVED lines=12> */
.L_x_22166:
[----:B0-----:R-:W2:Y:S01]  /*49120*/  LDL.LU R119, [R1+0x810] ;  /* 0x0008100001777983 */ /* 0x001ea20000300800 */
[----:B------:R-:W-:Y:S02]  /*49130*/  IMAD.MOV.U32 R252, RZ, RZ, R0 ;  /* 0x000000fffffc7224 */ /* 0x000fe400078e0000 */
[----:B------:R-:W-:Y:S01]  /*49140*/  IMAD.MOV.U32 R243, RZ, RZ, R242 ;  /* 0x000000fffff37224 */ /* 0x000fe200078e00f2 */
[----:B--2---:R0:W-:Y:S02]  /*49150*/  STL [R1+0x814], R119 ;  /* 0x0008147701007387 */ /* 0x0041e40000100800 */
[----:B0-----:R-:W-:Y:S02]  /*49160*/  IMAD.MOV.U32 R119, RZ, RZ, R118 ;  /* 0x000000ffff777224 */ /* 0x001fe400078e0076 */
.L_x_22167:
[----:B0-----:R-:W-:Y:S05]  /*49170*/  BSYNC B1 ;  /* 0x0000000000017941 */ /* 0x001fea0003800000 */
.L_x_22165:
        /* <DEDUP_REMOVED lines=12> */
.L_x_22169:
[----:B0-----:R-:W2:Y:S01]  /*49240*/  LDL.LU R118, [R1+0x814] ;  /* 0x0008140001767983 */ /* 0x001ea20000300800 */
[----:B------:R-:W-:Y:S02]  /*49250*/  IMAD.MOV.U32 R0, RZ, RZ, R252 ;  /* 0x000000ffff007224 */ /* 0x000fe400078e00fc */
[----:B------:R-:W-:Y:S01]  /*49260*/  IMAD.MOV.U32 R242, RZ, RZ, R241 ;  /* 0x000000fffff27224 */ /* 0x000fe200078e00f1 */
[----:B--2---:R0:W-:Y:S02]  /*49270*/  STL [R1+0x810], R118 ;  /* 0x0008107601007387 */ /* 0x0041e40000100800 */
[----:B0-----:R-:W-:Y:S02]  /*49280*/  IMAD.MOV.U32 R118, RZ, RZ, R117 ;  /* 0x000000ffff767224 */ /* 0x001fe400078e0075 */
.L_x_22170:
[----:B0-----:R-:W-:Y:S05]  /*49290*/  BSYNC B1 ;  /* 0x0000000000017941 */ /* 0x001fea0003800000 */
.L_x_22168:
        /* <DEDUP_REMOVED lines=12> */
.L_x_22172:
[----:B0-----:R-:W2:Y:S01]  /*49360*/  LDL.LU R117, [R1+0x810] ;  /* 0x0008100001757983 */ /* 0x001ea20000300800 */
[----:B------:R-:W-:Y:S02]  /*49370*/  IMAD.MOV.U32 R252, RZ, RZ, R0 ;  /* 0x000000fffffc7224 */ /* 0x000fe400078e0000 */
[----:B------:R-:W-:Y:S01]  /*49380*/  IMAD.MOV.U32 R241, RZ, RZ, R240 ;  /* 0x000000fffff17224 */ /* 0x000fe200078e00f0 */
[----:B--2---:R0:W-:Y:S02]  /*49390*/  STL [R1+0x814], R117 ;  /* 0x0008147501007387 */ /* 0x0041e40000100800 */
[----:B0-----:R-:W-:Y:S02]  /*493a0*/  IMAD.MOV.U32 R117, RZ, RZ, R116 ;  /* 0x000000ffff757224 */ /* 0x001fe400078e0074 */
.L_x_22173:
[----:B0-----:R-:W-:Y:S05]  /*493b0*/  BSYNC B1 ;  /* 0x0000000000017941 */ /* 0x001fea0003800000 */
.L_x_22171:
        /* <DEDUP_REMOVED lines=12> */
.L_x_22175:
[----:B0-----:R-:W2:Y:S01]  /*49480*/  LDL.LU R116, [R1+0x814] ;  /* 0x0008140001747983 */ /* 0x001ea20000300800 */
[----:B------:R-:W-:Y:S02]  /*49490*/  IMAD.MOV.U32 R0, RZ, RZ, R252 ;  /* 0x000000ffff007224 */ /* 0x000fe400078e00fc */
[----:B------:R-:W-:Y:S01]  /*494a0*/  IMAD.MOV.U32 R240, RZ, RZ, R247 ;  /* 0x000000fffff07224 */ /* 0x000fe200078e00f7 */
[----:B--2---:R0:W-:Y:S02]  /*494b0*/  STL [R1+0x810], R116 ;  /* 0x0008107401007387 */ /* 0x0041e40000100800 */
[----:B0-----:R-:W-:Y:S02]  /*494c0*/  IMAD.MOV.U32 R116, RZ, RZ, R123 ;  /* 0x000000ffff747224 */ /* 0x001fe400078e007b */
.L_x_22176:
[----:B0-----:R-:W-:Y:S05]  /*494d0*/  BSYNC B1 ;  /* 0x0000000000017941 */ /* 0x001fea0003800000 */
.L_x_22174:
        /* <DEDUP_REMOVED lines=12> */
.L_x_22178:
[----:B0-----:R-:W2:Y:S01]  /*495a0*/  LDL.LU R123, [R1+0x810] ;  /* 0x00081000017b7983 */ /* 0x001ea20000300800 */
[----:B------:R-:W-:Y:S02]  /*495b0*/  IMAD.MOV.U32 R252, RZ, RZ, R0 ;  /* 0x000000fffffc7224 */ /* 0x000fe400078e0000 */
[----:B------:R-:W-:Y:S01]  /*495c0*/  IMAD.MOV.U32 R247, RZ, RZ, R246 ;  /* 0x000000fffff77224 */ /* 0x000fe200078e00f6 */
[----:B--2---:R0:W-:Y:S02]  /*495d0*/  STL [R1+0x814], R123 ;  /* 0x0008147b01007387 */ /* 0x0041e40000100800 */
[----:B0-----:R-:W-:Y:S02]  /*495e0*/  IMAD.MOV.U32 R123, RZ, RZ, R122 ;  /* 0x000000ffff7b7224 */ /* 0x001fe400078e007a */
.L_x_22179:
[----:B0-----:R-:W-:Y:S05]  /*495f0*/  BSYNC B1 ;  /* 0x0000000000017941 */ /* 0x001fea0003800000 */
.L_x_22177:
        /* <DEDUP_REMOVED lines=12> */
.L_x_22181:
[----:B0-----:R-:W2:Y:S01]  /*496c0*/  LDL.LU R122, [R1+0x814] ;  /* 0x00081400017a7983 */ /* 0x001ea20000300800 */
[----:B------:R-:W-:Y:S02]  /*496d0*/  IMAD.MOV.U32 R0, RZ, RZ, R252 ;  /* 0x000000ffff007224 */ /* 0x000fe400078e00fc */
[----:B------:R-:W-:Y:S01]  /*496e0*/  IMAD.MOV.U32 R246, RZ, RZ, R245 ;  /* 0x000000fffff67224 */ /* 0x000fe200078e00f5 */
[----:B--2---:R0:W-:Y:S02]  /*496f0*/  STL [R1+0x810], R122 ;  /* 0x0008107a01007387 */ /* 0x0041e40000100800 */
[----:B0-----:R-:W-:Y:S02]  /*49700*/  IMAD.MOV.U32 R122, RZ, RZ, R121 ;  /* 0x000000ffff7a7224 */ /* 0x001fe400078e0079 */
.L_x_22182:
[----:B0-----:R-:W-:Y:S05]  /*49710*/  BSYNC B1 ;  /* 0x0000000000017941 */ /* 0x001fea0003800000 */
.L_x_22180:
        /* <DEDUP_REMOVED lines=12> */
.L_x_22184:
[----:B0-----:R-:W2:Y:S01]  /*497e0*/  LDL.LU R121, [R1+0x810] ;  /* 0x0008100001797983 */ /* 0x001ea20000300800 */
[----:B------:R-:W-:Y:S02]  /*497f0*/  IMAD.MOV.U32 R252, RZ, RZ, R0 ;  /* 0x000000fffffc7224 */ /* 0x000fe400078e0000 */
[----:B------:R-:W-:Y:S01]  /*49800*/  IMAD.MOV.U32 R245, RZ, RZ, R244 ;  /* 0x000000fffff57224 */ /* 0x000fe200078e00f4 */
[----:B--2---:R0:W-:Y:S02]  /*49810*/  STL [R1+0x814], R121 ;  /* 0x0008147901007387 */ /* 0x0041e40000100800 */
[----:B0-----:R-:W-:Y:S02]  /*49820*/  IMAD.MOV.U32 R121, RZ, RZ, R120 ;  /* 0x000000ffff797224 */ /* 0x001fe400078e0078 */
.L_x_22185:
[----:B0-----:R-:W-:Y:S05]  /*49830*/  BSYNC B1 ;  /* 0x0000000000017941 */ /* 0x001fea0003800000 */
.L_x_22183:
        /* <DEDUP_REMOVED lines=12> */
.L_x_22187:
[----:B0-----:R-:W2:Y:S01]  /*49900*/  LDL.LU R120, [R1+0x814] ;  /* 0x0008140001787983 */ /* 0x001ea20000300800 */
[----:B------:R-:W-:Y:S02]  /*49910*/  IMAD.MOV.U32 R0, RZ, RZ, R252 ;  /* 0x000000ffff007224 */ /* 0x000fe400078e00fc */
[----:B------:R-:W-:Y:S01]  /*49920*/  IMAD.MOV.U32 R244, RZ, RZ, R251 ;  /* 0x000000fffff47224 */ /* 0x000fe200078e00fb */
[----:B--2---:R0:W-:Y:S02]  /*49930*/  STL [R1+0x810], R120 ;  /* 0x0008107801007387 */ /* 0x0041e40000100800 */
[----:B0-----:R-:W-:Y:S02]  /*49940*/  IMAD.MOV.U32 R120, RZ, RZ, R127 ;  /* 0x000000ffff787224 */ /* 0x001fe400078e007f */
.L_x_22188:
[----:B0-----:R-:W-:Y:S05]  /*49950*/  BSYNC B1 ;  /* 0x0000000000017941 */ /* 0x001fea0003800000 */
.L_x_22186:
        /* <DEDUP_REMOVED lines=12> */
.L_x_22190:
[----:B0-----:R-:W2:Y:S01]  /*49a20*/  LDL.LU R127, [R1+0x810] ;  /* 0x00081000017f7983 */ /* 0x001ea20000300800 */
[----:B------:R-:W-:Y:S02]  /*49a30*/  IMAD.MOV.U32 R252, RZ, RZ, R0 ;  /* 0x000000fffffc7224 */ /* 0x000fe400078e0000 */
[----:B------:R-:W-:Y:S01]  /*49a40*/  IMAD.MOV.U32 R251, RZ, RZ, R250 ;  /* 0x000000fffffb7224 */ /* 0x000fe200078e00fa */
[----:B--2---:R0:W-:Y:S02]  /*49a50*/  STL [R1+0x818], R127 ;  /* 0x0008187f01007387 */ /* 0x0041e40000100800 */
[----:B0-----:R-:W-:Y:S02]  /*49a60*/  IMAD.MOV.U32 R127, RZ, RZ, R126 ;  /* 0x000000ffff7f7224 */ /* 0x001fe400078e007e */
.L_x_22191:
[----:B0-----:R-:W-:Y:S05]  /*49a70*/  BSYNC B1 ;  /* 0x0000000000017941 */ /* 0x001fea0003800000 */
.L_x_22189:
        /* <DEDUP_REMOVED lines=12> */
.L_x_22193:
[----:B0-----:R-:W2:Y:S01]  /*49b40*/  LDL.LU R126, [R1+0x818] ;  /* 0x00081800017e7983 */ /* 0x001ea20000300800 */
[----:B------:R-:W-:Y:S02]  /*49b50*/  IMAD.MOV.U32 R0, RZ, RZ, R252 ;  /* 0x000000ffff007224 */ /* 0x000fe400078e00fc */
[----:B------:R-:W-:Y:S01]  /*49b60*/  IMAD.MOV.U32 R250, RZ, RZ, R249 ;  /* 0x000000fffffa7224 */ /* 0x000fe200078e00f9 */
[----:B--2---:R0:W-:Y:S02]  /*49b70*/  STL [R1+0x814], R126 ;  /* 0x0008147e01007387 */ /* 0x0041e40000100800 */
[----:B0-----:R-:W-:Y:S02]  /*49b80*/  IMAD.MOV.U32 R126, RZ, RZ, R125 ;  /* 0x000000ffff7e7224 */ /* 0x001fe400078e007d */
.L_x_22194:
[----:B0-----:R-:W-:Y:S05]  /*49b90*/  BSYNC B1 ;  /* 0x0000000000017941 */ /* 0x001fea0003800000 */
.L_x_22192:
        /* <DEDUP_REMOVED lines=12> */
.L_x_22196:
[----:B0-----:R-:W-:Y:S01]  /*49c60*/  STL [R1+0x810], R0 ;  /* 0x0008100001007387 */ /* 0x001fe20000100800 */
[----:B-----5:R-:W-:Y:S02]  /*49c70*/  IMAD.MOV.U32 R125, RZ, RZ, R252 ;  /* 0x000000ffff7d7224 */ /* 0x020fe400078e00fc */
[----:B------:R-:W-:-:S03]  /*49c80*/  IMAD.MOV.U32 R249, RZ, RZ, R248 ;  /* 0x000000fffff97224 */ /* 0x000fc600078e00f8 */
[----:B------:R0:W-:Y:S02]  /*49c90*/  STL [R1+0x818], R125 ;  /* 0x0008187d01007387 */ /* 0x0001e40000100800 */
[----:B0-----:R-:W-:Y:S02]  /*49ca0*/  IMAD.MOV.U32 R125, RZ, RZ, R124 ;  /* 0x000000ffff7d7224 */ /* 0x001fe400078e007c */
.L_x_22197:
[----:B0-----:R-:W-:Y:S05]  /*49cb0*/  BSYNC B1 ;  /* 0x0000000000017941 */ /* 0x001fea0003800000 */
.L_x_22195:
        /* <DEDUP_REMOVED lines=12> */
.L_x_22199:
[----:B0-----:R-:W2:Y:S04]  /*49d80*/  LDL.LU R124, [R1+0x818] ;  /* 0x00081800017c7983 */ /* 0x001ea80000300800 */
[----:B------:R0:W5:Y:S01]  /*49d90*/  LDL.LU R252, [R1+0x810] ;  /* 0x0008100001fc7983 */ /* 0x0001620000300800 */
[----:B------:R-:W-:-:S03]  /*49da0*/  MOV R248, R3 ;  /* 0x0000000300f87202 */ /* 0x000fc60000000f00 */
[----:B--2---:R2:W-:Y:S02]  /*49db0*/  STL [R1+0x814], R124 ;  /* 0x0008147c01007387 */ /* 0x0045e40000100800 */
[----:B--2---:R-:W-:Y:S02]  /*49dc0*/  IMAD.MOV.U32 R124, RZ, RZ, R0 ;  /* 0x000000ffff7c7224 */ /* 0x004fe400078e0000 */
.L_x_22200:
[----:B0-----:R-:W-:Y:S05]  /*49dd0*/  BSYNC B1 ;  /* 0x0000000000017941 */ /* 0x001fea0003800000 */
.L_x_22198:
        /* <DEDUP_REMOVED lines=11> */
.L_x_22202:
[----:B0-----:R-:W2:Y:S01]  /*49e90*/  LDL.LU R3, [R1+0x814] ;  /* 0x0008140001037983 */ /* 0x001ea20000300800 */
[----:B------:R-:W-:-:S03]  /*49ea0*/  IMAD.MOV.U32 R0, RZ, RZ, R252 ;  /* 0x000000ffff007224 */ /* 0x000fc600078e00fc */
[----:B--2---:R0:W-:Y:S02]  /*49eb0*/  STL [R1+0x810], R3 ;  /* 0x0008100301007387 */ /* 0x0041e40000100800 */
[----:B0-----:R-:W-:Y:S02]  /*49ec0*/  IMAD.MOV.U32 R3, RZ, RZ, R2 ;  /* 0x000000ffff037224 */ /* 0x001fe400078e0002 */
[----:B------:R-:W2:Y:S04]  /*49ed0*/  LDL.LU R2, [R1+0x808] ;  /* 0x0008080001027983 */ /* 0x000ea80000300800 */
[----:B--2---:R0:W-:Y:S02]  /*49ee0*/  STL [R1+0x80c], R2 ;  /* 0x00080c0201007387 */ /* 0x0041e40000100800 */
.L_x_22203:
[----:B0-----:R-:W-:Y:S05]  /*49ef0*/  BSYNC B1 ;  /* 0x0000000000017941 */ /* 0x001fea0003800000 */
.L_x_22201:
        /* <DEDUP_REMOVED lines=15> */
.L_x_22205:
        /* <DEDUP_REMOVED lines=10> */
.L_x_22206:
[----:B----4-:R-:W-:Y:S05]  /*4a090*/  BSYNC B1 ;  /* 0x0000000000017941 */ /* 0x010fea0003800000 */
.L_x_22204:
[----:B------:R-:W-:Y:S01]  /*4a0a0*/  @!P1 CALL.REL.NOINC `(.L_x_22207) ;  /* 0x0000001000009944 */ /* 0x000fe20003c00000 */
[----:B------:R-:W-:Y:S05]  /*4a0b0*/  BRA `(.L_x_22208) ;  /* 0xffff6f1000007947 */ /* 0x000fea000383ffff */
.L_x_22207:
[----:B------:R-:W2:Y:S04]  /*4a0c0*/  LDL.LU R0, [R1+0x814] ;  /* 0x0008140001007983 */ /* 0x000ea80000300800 */
[----:B------:R3:W-:Y:S04]  /*4a0d0*/  STL [R1+0x804], R252 ;  /* 0x000804fc01007387 */ /* 0x0007e80000100800 */
[----:B--2---:R3:W-:Y:S02]  /*4a0e0*/  STL [R1+0x820], R0 ;  /* 0x0008200001007387 */ /* 0x0047e40000100800 */
.L_x_21825:
[----:B0-----:R-:W-:Y:S05]  /*4a0f0*/  BSYNC B0 ;  /* 0x0000000000007941 */ /* 0x001fea0003800000 */
.L_x_21824:
[----:B---3--:R-:W2:Y:S04]  /*4a100*/  LDL R0, [R1+0x820] ;  /* 0x0008200001007983 */ /* 0x008ea80000100800 */
[----:B-----5:R0:W-:Y:S04]  /*4a110*/  STL [R1+0x82c], R2 ;  /* 0x00082c0201007387 */ /* 0x0201e80000100800 */
[----:B0-----:R-:W0:Y:S02]  /*4a120*/  S2R R2, SR_LANEID ;  /* 0x0000000000027919 */ /* 0x001e240000000000 */
[----:B0-----:R-:W-:-:S02]  /*4a130*/  ISETP.NE.AND P0, PT, R2, RZ, PT ;  /* 0x000000ff0200720c */ /* 0x001fc40003f05270 */
[----:B------:R0:W5:Y:S01]  /*4a140*/  LDL.LU R2, [R1+0x82c] ;  /* 0x00082c0001027983 */ /* 0x0001620000300800 */
[----:B--2---:R-:W-:-:S03]  /*4a150*/  IMAD.MOV.U32 R252, RZ, RZ, R0 ;  /* 0x000000fffffc7224 */ /* 0x004fc600078e0000 */
[----:B------:R0:W5:Y:S01]  /*4a160*/  LDL R0, [R1+0x81c] ;  /* 0x00081c0001007983 */ /* 0x0001620000100800 */
[----:B------:R-:W-:Y:S06]  /*4a170*/  BSSY B0, `(.L_x_22209) ;  /* 0x000004c000007945 */ /* 0x000fec0003800000 */
[----:B------:R-:W-:Y:S05]  /*4a180*/  @P0 BRA `(.L_x_22210) ;  /* 0x000004a000000947 */ /* 0x000fea0003800000 */
[----:B------:R2:W-:Y:S04]  /*4a190*/  STL.64 [R1+0x838], R6 ;  /* 0x0008380601007387 */ /* 0x0005e80000100a00 */
[----:B------:R3:W-:Y:S04]  /*4a1a0*/  STL.64 [R1+0x830], R4 ;  /* 0x0008300401007387 */ /* 0x0007e80000100a00 */
[----:B--2---:R-:W2:Y:S04]  /*4a1b0*/  LDL R6, [R1+0x808] ;  /* 0x0008080001067983 */ /* 0x004ea80000100800 */
[----:B---3--:R-:W2:Y:S04]  /*4a1c0*/  LDL R4, [R1+0x800] ;  /* 0x0008000001047983 */ /* 0x008ea80000100800 */
[----:B------:R-:W2:Y:S04]  /*4a1d0*/  LDL R5, [R1+0x804] ;  /* 0x0008040001057983 */ /* 0x000ea80000100800 */
[----:B------:R-:W2:Y:S04]  /*4a1e0*/  LDL R7, [R1+0x80c] ;  /* 0x00080c0001077983 */ /* 0x000ea80000100800 */
[----:B--2---:R2:W-:Y:S04]  /*4a1f0*/  STS.128 [0x200], R4 ;  /* 0x00020004ff007388 */ /* 0x0045e80000000c00 */
[----:B--2---:R-:W2:Y:S04]  /*4a200*/  LDL.LU.64 R6, [R1+0x838] ;  /* 0x0008380001067983 */ /* 0x004ea80000300a00 */
[----:B------:R-:W2:Y:S04]  /*4a210*/  LDL.LU.64 R4, [R1+0x830] ;  /* 0x0008300001047983 */ /* 0x000ea80000300a00 */
[----:B------:R3:W-:Y:S04]  /*4a220*/  STS [0x4], R252 ;  /* 0x000004fcff007388 */ /* 0x0007e80000000800 */
[----:B-----5:R3:W-:Y:S04]  /*4a230*/  STS.64 [0x8], R2 ;  /* 0x00000802ff007388 */ /* 0x0207e80000000a00 */
[----:B------:R3:W-:Y:S04]  /*4a240*/  STS.128 [0x10], R248 ;  /* 0x000010f8ff007388 */ /* 0x0007e80000000c00 */
        /* <DEDUP_REMOVED lines=60> */
[----:B------:R3:W-:Y:S04]  /*4a610*/  STS [0x400], R0 ;  /* 0x00040000ff007388 */ /* 0x0007e80000000800 */
[----:B--2---:R3:W-:Y:S02]  /*4a620*/  STS.128 [0x3f0], R4 ;  /* 0x0003f004ff007388 */ /* 0x0047e40000000c00 */
.L_x_22210:
[----:B------:R-:W-:Y:S05]  /*4a630*/  BSYNC B0 ;  /* 0x0000000000007941 */ /* 0x000fea0003800000 */
.L_x_22209:
[----:B------:R2:W-:Y:S02]  /*4a640*/  STL.64 [R1+0x830], R6 ;  /* 0x0008300601007387 */ /* 0x0005e40000100a00 */
[----:B--23-5:R-:W-:Y:S01]  /*4a650*/  MOV R7, R2 ;  /* 0x0000000200077202 */ /* 0x02cfe20000000f00 */
[----:B------:R-:W-:-:S02]  /*4a660*/  IMAD.MOV.U32 R2, RZ, RZ, R3 ;  /* 0x000000ffff027224 */ /* 0x000fc400078e0003 */
[----:B------:R-:W-:Y:S02]  /*4a670*/  IMAD.MOV.U32 R3, RZ, RZ, R248 ;  /* 0x000000ffff037224 */ /* 0x000fe400078e00f8 */
[----:B------:R-:W-:-:S03]  /*4a680*/  IMAD.MOV.U32 R6, RZ, RZ, R252 ;  /* 0x000000ffff067224 */ /* 0x000fc600078e00fc */
[----:B------:R2:W-:Y:S04]  /*4a690*/  STL.64 [R1+0x408], R2 ;  /* 0x0004080201007387 */ /* 0x0005e80000100a00 */
[----:B------:R3:W-:Y:S01]  /*4a6a0*/  STL.64 [R1+0x400], R6 ;  /* 0x0004000601007387 */ /* 0x0007e20000100a00 */
[----:B--2---:R-:W-:Y:S02]  /*4a6b0*/  IMAD.MOV.U32 R2, RZ, RZ, R249 ;  /* 0x000000ffff027224 */ /* 0x004fe400078e00f9 */
[----:B------:R-:W-:Y:S01]  /*4a6c0*/  IMAD.MOV.U32 R3, RZ, RZ, R250 ;  /* 0x000000ffff037224 */ /* 0x000fe200078e00fa */
[----:B---3--:R-:W2:Y:S04]  /*4a6d0*/  LDL.LU.64 R6, [R1+0x830] ;  /* 0x0008300001067983 */ /* 0x008ea80000300a00 */
[----:B------:R3:W-:Y:S02]  /*4a6e0*/  STL.64 [R1+0x410], R2 ;  /* 0x0004100201007387 */ /* 0x0007e40000100a00 */
[----:B---3--:R-:W-:Y:S01]  /*4a6f0*/  IMAD.MOV.U32 R2, RZ, RZ, R251 ;  /* 0x000000ffff027224 */ /* 0x008fe200078e00fb */
[----:B------:R-:W-:Y:S01]  /*4a700*/  MOV R3, R244 ;  /* 0x000000f400037202 */ /* 0x000fe20000000f00 */
[----:B------:R-:W-:-:S04]  /*4a710*/  IMAD.MOV.U32 R244, RZ, RZ, R247 ;  /* 0x000000fffff47224 */ /* 0x000fc800078e00f7 */
[----:B------:R3:W-:Y:S02]  /*4a720*/  STL.64 [R1+0x418], R2 ;  /* 0x0004180201007387 */ /* 0x0007e40000100a00 */
[----:B---3--:R-:W-:Y:S02]  /*4a730*/  IMAD.MOV.U32 R2, RZ, RZ, R245 ;  /* 0x000000ffff027224 */ /* 0x008fe400078e00f5 */
[----:B------:R-:W-:Y:S02]  /*4a740*/  IMAD.MOV.U32 R3, RZ, RZ, R246 ;  /* 0x000000ffff037224 */ /* 0x000fe400078e00f6 */
[----:B------:R-:W-:Y:S02]  /*4a750*/  IMAD.MOV.U32 R245, RZ, RZ, R240 ;  /* 0x000000fffff57224 */ /* 0x000fe400078e00f0 */
[----:B------:R-:W-:Y:S01]  /*4a760*/  IMAD.MOV.U32 R240, RZ, RZ, R241 ;  /* 0x000000fffff07224 */ /* 0x000fe200078e00f1 */
[----:B------:R3:W-:Y:S01]  /*4a770*/  STL.64 [R1+0x420], R2 ;  /* 0x0004200201007387 */ /* 0x0007e20000100a00 */
[----:B------:R-:W-:Y:S01]  /*4a780*/  MOV R241, R242 ;  /* 0x000000f200f17202 */ /* 0x000fe20000000f00 */
[----:B------:R-:W-:-:S02]  /*4a790*/  IMAD.MOV.U32 R242, RZ, RZ, R243 ;  /* 0x000000fffff27224 */ /* 0x000fc400078e00f3 */
[----:B------:R-:W-:Y:S01]  /*4a7a0*/  IMAD.MOV.U32 R243, RZ, RZ, R236 ;  /* 0x000000fffff37224 */ /* 0x000fe200078e00ec */
[----:B------:R-:W-:Y:S01]  /*4a7b0*/  MOV R249, R0 ;  /* 0x0000000000f97202 */ /* 0x000fe20000000f00 */
[----:B------:R-:W-:Y:S01]  /*4a7c0*/  IMAD.MOV.U32 R236, RZ, RZ, R237 ;  /* 0x000000ffffec7224 */ /* 0x000fe200078e00ed */
[----:B------:R-:W-:Y:S01]  /*4a7d0*/  STL.64 [R1+0x428], R244 ;  /* 0x000428f401007387 */ /* 0x000fe20000100a00 */
[----:B------:R-:W-:Y:S02]  /*4a7e0*/  IMAD.MOV.U32 R237, RZ, RZ, R238 ;  /* 0x000000ffffed7224 */ /* 0x000fe400078e00ee */
[----:B------:R-:W-:Y:S01]  /*4a7f0*/  IMAD.MOV.U32 R238, RZ, RZ, R239 ;  /* 0x000000ffffee7224 */ /* 0x000fe200078e00ef */
[----:B------:R-:W-:Y:S01]  /*4a800*/  MOV R239, R232 ;  /* 0x000000e800ef7202 */ /* 0x000fe20000000f00 */
[----:B---3--:R-:W-:Y:S01]  /*4a810*/  IMAD.MOV.U32 R2, RZ, RZ, R233 ;  /* 0x000000ffff027224 */ /* 0x008fe200078e00e9 */
[----:B------:R3:W-:Y:S01]  /*4a820*/  STL.64 [R1+0x440], R236 ;  /* 0x000440ec01007387 */ /* 0x0007e20000100a00 */
[----:B------:R-:W-:-:S02]  /*4a830*/  IMAD.MOV.U32 R233, RZ, RZ, R228 ;  /* 0x000000ffffe97224 */ /* 0x000fc400078e00e4 */
[----:B------:R-:W-:Y:S01]  /*4a840*/  IMAD.MOV.U32 R228, RZ, RZ, R229 ;  /* 0x000000ffffe47224 */ /* 0x000fe200078e00e5 */
[----:B------:R-:W-:Y:S01]  /*4a850*/  MOV R229, R230 ;  /* 0x000000e600e57202 */ /* 0x000fe20000000f00 */
[----:B------:R-:W-:Y:S02]  /*4a860*/  IMAD.MOV.U32 R230, RZ, RZ, R231 ;  /* 0x000000ffffe67224 */ /* 0x000fe400078e00e7 */
[----:B------:R-:W-:Y:S01]  /*4a870*/  IMAD.MOV.U32 R3, RZ, RZ, R234 ;  /* 0x000000ffff037224 */ /* 0x000fe200078e00ea */
[----:B------:R-:W4:Y:S01]  /*4a880*/  S2R R0, SR_TID.X ;  /* 0x0000000000007919 */ /* 0x000f220000002100 */
[----:B------:R-:W-:Y:S02]  /*4a890*/  IMAD.MOV.U32 R231, RZ, RZ, R224 ;  /* 0x000000ffffe77224 */ /* 0x000fe400078e00e0 */
[----:B------:R-:W-:Y:S01]  /*4a8a0*/  IMAD.MOV.U32 R224, RZ, RZ, R225 ;  /* 0x000000ffffe07224 */ /* 0x000fe200078e00e1 */
[----:B------:R-:W2:Y:S01]  /*4a8b0*/  LDL.LU R234, [R1+0x804] ;  /* 0x0008040001ea7983 */ /* 0x000ea20000300800 */
[----:B------:R-:W-:-:S02]  /*4a8c0*/  IMAD.MOV.U32 R225, RZ, RZ, R226 ;  /* 0x000000ffffe17224 */ /* 0x000fc400078e00e2 */
[----:B------:R-:W-:Y:S01]  /*4a8d0*/  IMAD.MOV.U32 R226, RZ, RZ, R227 ;  /* 0x000000ffffe27224 */ /* 0x000fe200078e00e3 */
[----:B------:R-:W-:Y:S01]  /*4a8e0*/  MOV R227, R220 ;  /* 0x000000dc00e37202 */ /* 0x000fe20000000f00 */
[----:B------:R-:W-:Y:S01]  /*4a8f0*/  IMAD.MOV.U32 R220, RZ, RZ, R221 ;  /* 0x000000ffffdc7224 */ /* 0x000fe200078e00dd */
[----:B---3--:R-:W3:Y:S01]  /*4a900*/  LDL.LU R236, [R1+0x80c] ;  /* 0x00080c0001ec7983 */ /* 0x008ee20000300800 */
[----:B------:R-:W-:Y:S02]  /*4a910*/  IMAD.MOV.U32 R221, RZ, RZ, R222 ;  /* 0x000000ffffdd7224 */ /* 0x000fe400078e00de */
[----:B------:R-:W-:Y:S01]  /*4a920*/  IMAD.MOV.U32 R222, RZ, RZ, R223 ;  /* 0x000000ffffde7224 */ /* 0x000fe200078e00df */
[----:B------:R-:W-:Y:S01]  /*4a930*/  STL.64 [R1+0x430], R240 ;  /* 0x000430f001007387 */ /* 0x000fe20000100a00 */
[----:B------:R-:W-:Y:S02]  /*4a940*/  IMAD.MOV.U32 R223, RZ, RZ, R216 ;  /* 0x000000ffffdf7224 */ /* 0x000fe400078e00d8 */
[----:B------:R-:W-:Y:S01]  /*4a950*/  IMAD.MOV.U32 R216, RZ, RZ, R217 ;  /* 0x000000ffffd87224 */ /* 0x000fe200078e00d9 */
[----:B------:R-:W-:Y:S01]  /*4a960*/  MOV R217, R218 ;  /* 0x000000da00d97202 */ /* 0x000fe20000000f00 */
[----:B------:R-:W-:Y:S01]  /*4a970*/  IMAD.MOV.U32 R218, RZ, RZ, R219 ;  /* 0x000000ffffda7224 */ /* 0x000fe200078e00db */
[----:B------:R-:W-:Y:S01]  /*4a980*/  STL.64 [R1+0x438], R242 ;  /* 0x000438f201007387 */ /* 0x000fe20000100a00 */
[----:B------:R-:W-:-:S02]  /*4a990*/  IMAD.MOV.U32 R219, RZ, RZ, R212 ;  /* 0x000000ffffdb7224 */ /* 0x000fc400078e00d4 */
[----:B------:R-:W-:Y:S01]  /*4a9a0*/  IMAD.MOV.U32 R212, RZ, RZ, R213 ;  /* 0x000000ffffd47224 */ /* 0x000fe200078e00d5 */
[----:B------:R-:W-:Y:S01]  /*4a9b0*/  STL.64 [R1+0x448], R238 ;  /* 0x000448ee01007387 */ /* 0x000fe20000100a00 */
[----:B------:R-:W-:Y:S02]  /*4a9c0*/  IMAD.MOV.U32 R213, RZ, RZ, R214 ;  /* 0x000000ffffd57224 */ /* 0x000fe400078e00d6 */
[----:B------:R-:W-:Y:S01]  /*4a9d0*/  IMAD.MOV.U32 R214, RZ, RZ, R215 ;  /* 0x000000ffffd67224 */ /* 0x000fe200078e00d7 */
[----:B------:R-:W-:Y:S01]  /*4a9e0*/  MOV R215, R208 ;  /* 0x000000d000d77202 */ /* 0x000fe20000000f00 */
[----:B------:R-:W-:Y:S02]  /*4a9f0*/  IMAD.MOV.U32 R208, RZ, RZ, R209 ;  /* 0x000000ffffd07224 */ /* 0x000fe400078e00d1 */
[----:B------:R-:W-:Y:S02]  /*4aa00*/  IMAD.MOV.U32 R209, RZ, RZ, R210 ;  /* 0x000000ffffd17224 */ /* 0x000fe400078e00d2 */
[----:B------:R-:W-:-:S02]  /*4aa10*/  IMAD.MOV.U32 R210, RZ, RZ, R211 ;  /* 0x000000ffffd27224 */ /* 0x000fc400078e00d3 */
[----:B------:R-:W-:Y:S02]  /*4aa20*/  IMAD.MOV.U32 R211, RZ, RZ, R204 ;  /* 0x000000ffffd37224 */ /* 0x000fe400078e00cc */
[----:B------:R-:W-:Y:S01]  /*4aa30*/  IMAD.MOV.U32 R204, RZ, RZ, R205 ;  /* 0x000000ffffcc7224 */ /* 0x000fe200078e00cd */
[----:B------:R-:W-:Y:S01]  /*4aa40*/  MOV R205, R206 ;  /* 0x000000ce00cd7202 */ /* 0x000fe20000000f00 */
[----:B------:R-:W-:Y:S02]  /*4aa50*/  IMAD.MOV.U32 R206, RZ, RZ, R207 ;  /* 0x000000ffffce7224 */ /* 0x000fe400078e00cf */
[----:B------:R-:W-:Y:S02]  /*4aa60*/  IMAD.MOV.U32 R207, RZ, RZ, R200 ;  /* 0x000000ffffcf7224 */ /* 0x000fe400078e00c8 */
[----:B------:R-:W-:Y:S02]  /*4aa70*/  IMAD.MOV.U32 R200, RZ, RZ, R201 ;  /* 0x000000ffffc87224 */ /* 0x000fe400078e00c9 */
[----:B------:R-:W-:-:S02]  /*4aa80*/  IMAD.MOV.U32 R201, RZ, RZ, R202 ;  /* 0x000000ffffc97224 */ /* 0x000fc400078e00ca */
[----:B------:R-:W-:Y:S01]  /*4aa90*/  IMAD.MOV.U32 R202, RZ, RZ, R203 ;  /* 0x000000ffffca7224 */ /* 0x000fe200078e00cb */
[----:B------:R-:W-:Y:S01]  /*4aaa0*/  MOV R203, R196 ;  /* 0x000000c400cb7202 */ /* 0x000fe20000000f00 */
[----:B------:R-:W-:Y:S02]  /*4aab0*/  IMAD.MOV.U32 R196, RZ, RZ, R197 ;  /* 0x000000ffffc47224 */ /* 0x000fe400078e00c5 */
[----:B------:R-:W-:Y:S02]  /*4aac0*/  IMAD.MOV.U32 R197, RZ, RZ, R198 ;  /* 0x000000ffffc57224 */ /* 0x000fe400078e00c6 */
[----:B------:R-:W-:Y:S02]  /*4aad0*/  IMAD.MOV.U32 R198, RZ, RZ, R199 ;  /* 0x000000ffffc67224 */ /* 0x000fe400078e00c7 */
[----:B------:R-:W-:Y:S02]  /*4aae0*/  IMAD.MOV.U32 R199, RZ, RZ, R192 ;  /* 0x000000ffffc77224 */ /* 0x000fe400078e00c0 */
[----:B------:R-:W-:Y:S01]  /*4aaf0*/  IMAD.MOV.U32 R192, RZ, RZ, R193 ;  /* 0x000000ffffc07224 */ /* 0x000fe200078e00c1 */
[----:B------:R-:W-:Y:S01]  /*4ab00*/  MOV R193, R194 ;  /* 0x000000c200c17202 */ /* 0x000fe20000000f00 */
[----:B------:R-:W-:-:S02]  /*4ab10*/  IMAD.MOV.U32 R194, RZ, RZ, R195 ;  /* 0x000000ffffc27224 */ /* 0x000fc400078e00c3 */
[----:B------:R-:W-:Y:S02]  /*4ab20*/  IMAD.MOV.U32 R195, RZ, RZ, R188 ;  /* 0x000000ffffc37224 */ /* 0x000fe400078e00bc */
[----:B------:R-:W-:Y:S02]  /*4ab30*/  IMAD.MOV.U32 R188, RZ, RZ, R189 ;  /* 0x000000ffffbc7224 */ /* 0x000fe400078e00bd */
[----:B------:R-:W-:Y:S02]  /*4ab40*/  IMAD.MOV.U32 R189, RZ, RZ, R190 ;  /* 0x000000ffffbd7224 */ /* 0x000fe400078e00be */
[----:B------:R-:W-:Y:S01]  /*4ab50*/  IMAD.MOV.U32 R190, RZ, RZ, R191 ;  /* 0x000000ffffbe7224 */ /* 0x000fe200078e00bf */
[----:B------:R-:W-:Y:S01]  /*4ab60*/  MOV R191, R184 ;  /* 0x000000b800bf7202 */ /* 0x000fe20000000f00 */
[----:B------:R-:W-:Y:S02]  /*4ab70*/  IMAD.MOV.U32 R184, RZ, RZ, R185 ;  /* 0x000000ffffb87224 */ /* 0x000fe400078e00b9 */
[----:B------:R-:W-:-:S02]  /*4ab80*/  IMAD.MOV.U32 R185, RZ, RZ, R186 ;  /* 0x000000ffffb97224 */ /* 0x000fc400078e00ba */
[----:B------:R-:W-:Y:S02]  /*4ab90*/  IMAD.MOV.U32 R186, RZ, RZ, R187 ;  /* 0x000000ffffba7224 */ /* 0x000fe400078e00bb */
        /* <DEDUP_REMOVED lines=55> */
[----:B------:R-:W-:Y:S02]  /*4af10*/  IMAD.MOV.U32 R232, RZ, RZ, R235 ;  /* 0x000000ffffe87224 */ /* 0x000fe400078e00eb */
[----:B------:R-:W-:Y:S01]  /*4af20*/  IMAD.MOV.U32 R130, RZ, RZ, R131 ;  /* 0x000000ffff827224 */ /* 0x000fe200078e0083 */
[----:B------:R-:W3:Y:S04]  /*4af30*/  LDL.LU R235, [R1+0x808] ;  /* 0x0008080001eb7983 */ /* 0x000ee80000300800 */
[----:B------:R-:W3:Y:S01]  /*4af40*/  LDL.LU R131, [R1+0x800] ;  /* 0x0008000001837983 */ /* 0x000ee20000300800 */
        /* <DEDUP_REMOVED lines=122> */
[----:B--2---:R-:W-:Y:S02]  /*4b6f0*/  IMAD.MOV.U32 R5, RZ, RZ, R6 ;  /* 0x000000ffff057224 */ /* 0x004fe400078e0006 */
        /* <DEDUP_REMOVED lines=118> */
[----:B------:R-:W-:Y:S01]  /*4be60*/  BAR.SYNC.DEFER_BLOCKING 0x0 ;  /* 0x0000000000007b1d */ /* 0x000fe20000010000 */
[----:B----4-:R-:W-:-:S05]  /*4be70*/  ISETP.NE.AND P0, PT, R0, RZ, PT ;  /* 0x000000ff0000720c */ /* 0x010fca0003f05270 */
[----:B------:R-:W-:Y:S01]  /*4be80*/  BSSY B0, `(.L_x_22211) ;  /* 0x0000268000007945 */ /* 0x000fe20003800000 */
[----:B------:R2:W-:Y:S02]  /*4be90*/  STL.64 [R1+0x450], R2 ;  /* 0x0004500201007387 */ /* 0x0005e40000100a00 */
[----:B--2---:R-:W-:-:S05]  /*4bea0*/  IADD3 R2, R1, 0x400, RZ ;  /* 0x0000040001027810 */ /* 0x004fca0007ffe0ff */
[----:B------:R-:W-:Y:S05]  /*4beb0*/  @P0 BRA `(.L_x_22212) ;  /* 0x0000264000000947 */ /* 0x000fea0003800000 */
[----:B------:R-:W2:Y:S01]  /*4bec0*/  S2R R238, SR_CTAID.X ;  /* 0x0000000000ee7919 */ /* 0x000ea20000002500 */
[----:B------:R-:W-:Y:S01]  /*4bed0*/  LOP3.LUT R3, RZ, c[0x0][0x200], RZ, 0x33, !PT ;  /* 0x00008000ff037a12 */ /* 0x000fe200078e33ff */
[----:B------:R-:W-:Y:S01]  /*4bee0*/  IMAD.MOV.U32 R20, RZ, RZ, c[0x0][0x200] ;  /* 0x00008000ff147624 */ /* 0x000fe200078e00ff */
[----:B------:R-:W-:Y:S01]  /*4bef0*/  MOV R12, c[0x0][0x208] ;  /* 0x00008200000c7a02 */ /* 0x000fe20000000f00 */
[----:B------:R-:W-:Y:S01]  /*4bf00*/  IMAD.MOV.U32 R16, RZ, RZ, c[0x0][0x20c] ;  /* 0x00008300ff107624 */ /* 0x000fe200078e00ff */
[----:B------:R-:W-:Y:S01]  /*4bf10*/  IMNMX R3, R3, -0x2, !PT ;  /* 0xfffffffe03037817 */ /* 0x000fe20007800200 */
[----:B------:R-:W-:Y:S01]  /*4bf20*/  IMAD.MOV.U32 R18, RZ, RZ, c[0x0][0x224] ;  /* 0x00008900ff127624 */ /* 0x000fe200078e00ff */
[----:B------:R-:W-:Y:S01]  /*4bf30*/  ISETP.NE.U32.AND P1, PT, RZ, c[0x0][0x1f8], PT ;  /* 0x00007e00ff007a0c */ /* 0x000fe20003f25070 */
[----:B------:R-:W-:Y:S01]  /*4bf40*/  IMAD.MOV.U32 R9, RZ, RZ, 0x4 ;  /* 0x00000004ff097424 */ /* 0x000fe200078e00ff */
[----:B------:R-:W-:Y:S01]  /*4bf50*/  IADD3 R8, R3, c[0x0][0x200], RZ ;  /* 0x0000800003087a10 */ /* 0x000fe20007ffe0ff */
[----:B------:R-:W-:Y:S01]  /*4bf60*/  IMAD.MOV.U32 R11, RZ, RZ, RZ ;  /* 0x000000ffff0b7224 */ /* 0x000fe200078e00ff */
[----:B------:R-:W-:-:S02]  /*4bf70*/  IADD3 R3, R20, -0x1, RZ ;  /* 0xffffffff14037810 */ /* 0x000fc40007ffe0ff */
[----:B------:R-:W-:Y:S02]  /*4bf80*/  IADD3 R4, R8, 0x1, RZ ;  /* 0x0000000108047810 */ /* 0x000fe40007ffe0ff */
[----:B------:R-:W-:Y:S02]  /*4bf90*/  SHF.L.U32 R17, R18, 0x1, RZ ;  /* 0x0000000112117819 */ /* 0x000fe400000006ff */
[----:B------:R-:W-:Y:S01]  /*4bfa0*/  ISETP.GE.U32.AND P3, PT, R4, 0x3, PT ;  /* 0x000000030400780c */ /* 0x000fe20003f66070 */
[C---:B------:R-:W-:Y:S01]  /*4bfb0*/  IMAD R4, R3.reuse, R12, -c[0x0][0x208] ;  /* 0x8000820003047624 */ /* 0x040fe200078e020c */
[----:B------:R-:W-:Y:S01]  /*4bfc0*/  IADD3 R42, R18, -0x1, RZ ;  /* 0xffffffff122a7810 */ /* 0x000fe20007ffe0ff */
[----:B------:R-:W-:Y:S01]  /*4bfd0*/  IMAD R12, R12, c[0x0][0x224], RZ ;  /* 0x000089000c0c7a24 */ /* 0x000fe200078e02ff */
[----:B------:R-:W-:Y:S02]  /*4bfe0*/  ISETP.NE.U32.AND P0, PT, RZ, c[0x0][0x1b8], PT ;  /* 0x00006e00ff007a0c */ /* 0x000fe40003f05070 */
[----:B------:R-:W-:Y:S01]  /*4bff0*/  ISETP.NE.AND.EX P1, PT, RZ, c[0x0][0x1fc], PT, P1 ;  /* 0x00007f00ff007a0c */ /* 0x000fe20003f25310 */
[----:B--2---:R-:W-:Y:S01]  /*4c000*/  IMAD R13, R3, c[0x0][0x208], R238 ;  /* 0x00008200030d7a24 */ /* 0x004fe200078e02ee */
[----:B------:R-:W-:Y:S01]  /*4c010*/  IADD3 R15, R238, -c[0x0][0x208], R4 ;  /* 0x80008200ee0f7a10 */ /* 0x000fe20007ffe004 */
[----:B------:R-:W-:Y:S01]  /*4c020*/  IMAD.IADD R14, R4, 0x1, R238 ;  /* 0x00000001040e7824 */ /* 0x000fe200078e02ee */
[----:B------:R-:W-:Y:S01]  /*4c030*/  LOP3.LUT R18, R18, 0x3, RZ, 0xc0, !PT ;  /* 0x0000000312127812 */ /* 0x000fe200078ec0ff */
[----:B------:R-:W-:Y:S01]  /*4c040*/  IMAD R13, R16, c[0x0][0x204], R13 ;  /* 0x00008100100d7a24 */ /* 0x000fe200078e020d */
[----:B------:R-:W-:Y:S01]  /*4c050*/  IADD3 R23, R8, 0x2, RZ ;  /* 0x0000000208177810 */ /* 0x000fe20007ffe0ff */
[----:B------:R-:W-:Y:S01]  /*4c060*/  IMAD R14, R16, c[0x0][0x204], R14 ;  /* 0x00008100100e7a24 */ /* 0x000fe200078e020e */
[----:B------:R-:W-:Y:S01]  /*4c070*/  IADD3 R19, R20, -0x2, RZ ;  /* 0xfffffffe14137810 */ /* 0x000fe20007ffe0ff */
[----:B------:R-:W-:Y:S01]  /*4c080*/  IMAD R15, R16, c[0x0][0x204], R15 ;  /* 0x00008100100f7a24 */ /* 0x000fe200078e020f */
[----:B------:R-:W-:Y:S01]  /*4c090*/  IADD3 R20, R20, -0x3, RZ ;  /* 0xfffffffd14147810 */ /* 0x000fe20007ffe0ff */
[----:B------:R-:W-:Y:S01]  /*4c0a0*/  IMAD R16, R16, c[0x0][0x204], R238 ;  /* 0x0000810010107a24 */ /* 0x000fe200078e02ee */
[----:B------:R-:W-:Y:S01]  /*4c0b0*/  ISETP.NE.AND.EX P1, PT, RZ, c[0x0][0x1bc], P1, P0 ;  /* 0x00006f00ff007a0c */ /* 0x000fe20000f25300 */
[----:B------:R-:W-:Y:S01]  /*4c0c0*/  IMAD.WIDE R4, R238, R9, c[0x0][0x1f0] ;  /* 0x00007c00ee047625 */ /* 0x000fe200078e0209 */
[----:B------:R-:W-:-:S02]  /*4c0d0*/  IADD3 R22, -R18, c[0x0][0x224], RZ ;  /* 0x0000890012167a10 */ /* 0x000fc40007ffe1ff */
[----:B------:R-:W-:Y:S01]  /*4c0e0*/  LOP3.LUT R23, R23, 0x3, RZ, 0xc0, !PT ;  /* 0x0000000317177812 */ /* 0x000fe200078ec0ff */
[----:B------:R-:W-:-:S04]  /*4c0f0*/  IMAD.WIDE R6, R16, R9, c[0x0][0x1c8] ;  /* 0x0000720010067625 */ /* 0x000fc800078e0209 */
[----:B------:R-:W-:Y:S02]  /*4c100*/  IMAD R10, R238, c[0x0][0x224], RZ ;  /* 0x00008900ee0a7a24 */ /* 0x000fe400078e02ff */
[----:B------:R-:W-:-:S04]  /*4c110*/  IMAD.WIDE R8, R16, R9, c[0x0][0x1c0] ;  /* 0x0000700010087625 */ /* 0x000fc800078e0209 */
[----:B------:R-:W-:Y:S02]  /*4c120*/  IMAD R21, R16, R17, RZ ;  /* 0x0000001110157224 */ /* 0x000fe400078e02ff */
.L_x_22229:
[----:B------:R-:W-:Y:S01]  /*4c130*/  ISETP.NE.U32.AND P0, PT, RZ, c[0x0][0x1c8], PT ;  /* 0x00007200ff007a0c */ /* 0x000fe20003f05070 */
[----:B------:R-:W-:Y:S01]  /*4c140*/  IMAD R30, R11, 0x4, R2 ;  /* 0x000000040b1e7824 */ /* 0x000fe200078e0202 */
[----:B------:R-:W-:Y:S02]  /*4c150*/  IABS R33, c[0x0][0x228] ;  /* 0x00008a0000217a13 */ /* 0x000fe40000000000 */
[----:B------:R-:W-:-:S13]  /*4c160*/  ISETP.NE.AND.EX P0, PT, RZ, c[0x0][0x1cc], PT, P0 ;  /* 0x00007300ff007a0c */ /* 0x000fda0003f05300 */
[----:B-----5:R-:W-:Y:S05]  /*4c170*/  @!P0 BRA `(.L_x_22213) ;  /* 0x00001d8000008947 */ /* 0x020fea0003800000 */
[----:B------:R-:W2:Y:S04]  /*4c180*/  LDL R24, [R30] ;  /* 0x000000001e187983 */ /* 0x000ea80000100800 */
[----:B------:R-:W3:Y:S04]  /*4c190*/  S2R R25, SR_CTAID.X ;  /* 0x0000000000197919 */ /* 0x000ee80000002500 */
[----:B------:R-:W4:Y:S01]  /*4c1a0*/  LDG.E R29, [R4.64] ;  /* 0x00000004041d7981 */ /* 0x000f22000c1e1900 */
[----:B---3--:R-:W-:Y:S01]  /*4c1b0*/  IMAD R26, R25, c[0x0][0x220], RZ ;  /* 0x00008800191a7a24 */ /* 0x008fe200078e02ff */
[----:B------:R-:W3:Y:S01]  /*4c1c0*/  I2F.RP R28, R33 ;  /* 0x00000021001c7306 */ /* 0x000ee20000209400 */
[----:B--2---:R-:W-:-:S03]  /*4c1d0*/  SHF.R.S32.HI R25, RZ, 0x1f, R24 ;  /* 0x0000001fff197819 */ /* 0x004fc60000011418 */
[----:B------:R-:W-:-:S04]  /*4c1e0*/  IADD3 R24, P2, R26, R24, RZ ;  /* 0x000000181a187210 */ /* 0x000fc80007f5e0ff */
[----:B------:R-:W-:Y:S01]  /*4c1f0*/  LEA.HI.X.SX32 R25, R26, R25, 0x1, P2 ;  /* 0x000000191a197211 */ /* 0x000fe200010f0eff */
[----:B------:R-:W-:-:S03]  /*4c200*/  IMAD.SHL.U32 R40, R24, 0x4, RZ ;  /* 0x0000000418287824 */ /* 0x000fc600078e00ff */
[----:B------:R-:W-:Y:S02]  /*4c210*/  SHF.L.U64.HI R38, R24, 0x2, R25 ;  /* 0x0000000218267819 */ /* 0x000fe40000010219 */
[----:B------:R-:W-:-:S04]  /*4c220*/  IADD3 R24, P2, R40, c[0x0][0x160], RZ ;  /* 0x0000580028187a10 */ /* 0x000fc80007f5e0ff */
[----:B------:R-:W-:-:S05]  /*4c230*/  IADD3.X R25, R38, c[0x0][0x164], RZ, P2, !PT ;  /* 0x0000590026197a10 */ /* 0x000fca00017fe4ff */
[----:B------:R-:W2:Y:S01]  /*4c240*/  LDG.E.CONSTANT R41, [R24.64] ;  /* 0x0000000418297981 */ /* 0x000ea2000c1e9900 */
[----:B---3--:R-:W3:Y:S02]  /*4c250*/  MUFU.RCP R28, R28 ;  /* 0x0000001c001c7308 */ /* 0x008ee40000001000 */
[----:B---3--:R-:W-:-:S06]  /*4c260*/  IADD3 R26, R28, 0xffffffe, RZ ;  /* 0x0ffffffe1c1a7810 */ /* 0x008fcc0007ffe0ff */
[----:B------:R3:W5:Y:S02]  /*4c270*/  F2I.FTZ.U32.TRUNC.NTZ R27, R26 ;  /* 0x0000001a001b7305 */ /* 0x000764000021f000 */
[----:B---3--:R-:W-:Y:S02]  /*4c280*/  IMAD.MOV.U32 R26, RZ, RZ, RZ ;  /* 0x000000ffff1a7224 */ /* 0x008fe400078e00ff */
[----:B-----5:R-:W-:-:S04]  /*4c290*/  IMAD.MOV R32, RZ, RZ, -R27 ;  /* 0x000000ffff207224 */ /* 0x020fc800078e0a1b */
        /* <DEDUP_REMOVED lines=8> */
[----:B------:R-:W-:-:S04]  /*4c320*/  @!P2 IADD3 R24, R24, -R33, RZ ;  /* 0x800000211818a210 */ /* 0x000fc80007ffe0ff */
[----:B------:R-:W-:Y:S02]  /*4c330*/  ISETP.GT.U32.AND P4, PT, R33, R24, PT ;  /* 0x000000182100720c */ /* 0x000fe40003f84070 */
[----:B------:R-:W-:-:S11]  /*4c340*/  ISETP.NE.AND P2, PT, RZ, c[0x0][0x228], PT ;  /* 0x00008a00ff007a0c */ /* 0x000fd60003f45270 */
[----:B------:R-:W-:-:S04]  /*4c350*/  @!P4 IMAD.IADD R24, R24, 0x1, -R33 ;  /* 0x000000011818c824 */ /* 0x000fc800078e0a21 */
[----:B------:R-:W-:Y:S01]  /*4c360*/  @!P5 IMAD.MOV R24, RZ, RZ, -R24 ;  /* 0x000000ffff18d224 */ /* 0x000fe200078e0a18 */
[----:B------:R-:W-:-:S04]  /*4c370*/  @!P2 LOP3.LUT R24, RZ, c[0x0][0x228], RZ, 0x33, !PT ;  /* 0x00008a00ff18aa12 */ /* 0x000fc800078e33ff */
[----:B----4-:R-:W-:-:S13]  /*4c380*/  ISETP.NE.AND P2, PT, R24, R29, PT ;  /* 0x0000001d1800720c */ /* 0x010fda0003f45270 */
[----:B------:R-:W-:Y:S05]  /*4c390*/  @P2 BRA `(.L_x_22213) ;  /* 0x00001b6000002947 */ /* 0x000fea0003800000 */
[----:B------:R-:W-:-:S13]  /*4c3a0*/  ISETP.GE.AND P0, PT, R11, c[0x0][0x224], PT ;  /* 0x000089000b007a0c */ /* 0x000fda0003f06270 */
[----:B------:R-:W-:Y:S05]  /*4c3b0*/  @P0 BRA `(.L_x_22214) ;  /* 0x000020d000000947 */ /* 0x000fea0003800000 */
[----:B------:R-:W2:Y:S04]  /*4c3c0*/  LDG.E R28, [R6.64] ;  /* 0x00000004061c7981 */ /* 0x000ea8000c1e1900 */
[----:B------:R3:W5:Y:S01]  /*4c3d0*/  LDL R24, [R30+0x200] ;  /* 0x000200001e187983 */ /* 0x0007620000100800 */
[----:B--2---:R-:W-:-:S13]  /*4c3e0*/  ISETP.NE.AND P0, PT, R28, c[0x0][0x224], PT ;  /* 0x000089001c007a0c */ /* 0x004fda0003f05270 */
[----:B------:R-:W-:Y:S05]  /*4c3f0*/  @P0 BRA `(.L_x_22215) ;  /* 0x00000aa000000947 */ /* 0x000fea0003800000 */
[----:B---3--:R-:W2:Y:S02]  /*4c400*/  LDG.E R25, [R8.64] ;  /* 0x0000000408197981 */ /* 0x008ea4000c1e1900 */
[----:B--2--5:R-:W-:-:S13]  /*4c410*/  FSETP.GEU.FTZ.AND P0, PT, R24, R25, PT ;  /* 0x000000191800720b */ /* 0x024fda0003f1e000 */
[----:B------:R-:W-:Y:S05]  /*4c420*/  @!P0 BRA `(.L_x_22216) ;  /* 0x00001aa000008947 */ /* 0x000fea0003800000 */
[----:B------:R-:W-:Y:S02]  /*4c430*/  IMAD.MOV.U32 R26, RZ, RZ, c[0x0][0x224] ;  /* 0x00008900ff1a7624 */ /* 0x000fe400078e00ff */
[----:B------:R-:W-:-:S03]  /*4c440*/  IMAD.MOV.U32 R28, RZ, RZ, c[0x0][0x224] ;  /* 0x00008900ff1c7624 */ /* 0x000fc600078e00ff */
[----:B------:R-:W-:-:S13]  /*4c450*/  ISETP.GE.AND P0, PT, R26, 0x1, PT ;  /* 0x000000011a00780c */ /* 0x000fda0003f06270 */
[----:B------:R-:W-:Y:S05]  /*4c460*/  @!P0 BRA `(.L_x_22215) ;  /* 0x00000a3000008947 */ /* 0x000fea0003800000 */
[----:B------:R-:W-:-:S05]  /*4c470*/  IMAD.MOV.U32 R30, RZ, RZ, RZ ;  /* 0x000000ffff1e7224 */ /* 0x000fca00078e00ff */
.L_x_22218:
[----:B------:R-:W-:Y:S01]  /*4c480*/  IADD3 R26, R21, R30, RZ ;  /* 0x0000001e151a7210 */ /* 0x000fe20007ffe0ff */
        /* <DEDUP_REMOVED lines=10> */
.L_x_22217:
        /* <DEDUP_REMOVED lines=9> */
[----:B--2---:R2:W5:Y:S01]  /*4c5c0*/  LDG.E R25, [R8.64] ;  /* 0x0000000408197981 */ /* 0x004562000c1e1900 */
[----:B------:R-:W-:Y:S01]  /*4c5d0*/  ISETP.GT.AND P0, PT, R22, RZ, PT ;  /* 0x000000ff1600720c */ /* 0x000fe20003f04270 */
[----:B------:R-:W-:Y:S01]  /*4c5e0*/  IMAD.MOV.U32 R32, RZ, RZ, RZ ;  /* 0x000000ffff207224 */ /* 0x000fe200078e00ff */
[----:B------:R-:W-:-:S11]  /*4c5f0*/  MOV R31, R22 ;  /* 0x00000016001f7202 */ /* 0x000fd60000000f00 */
[----:B--2---:R-:W-:Y:S05]  /*4c600*/  @!P0 BRA `(.L_x_22220) ;  /* 0x0000063000008947 */ /* 0x004fea0003800000 */
[----:B------:R-:W-:Y:S02]  /*4c610*/  ISETP.GT.AND P2, PT, R31, 0xc, PT ;  /* 0x0000000c1f00780c */ /* 0x000fe40003f44270 */
[----:B------:R-:W-:-:S11]  /*4c620*/  PLOP3.LUT P0, PT, PT, PT, PT, 0x80, 0x0 ;  /* 0x000000000000781c */ /* 0x000fd60003f0f070 */
[----:B------:R-:W-:Y:S05]  /*4c630*/  @!P2 BRA `(.L_x_22221) ;  /* 0x000003d00000a947 */ /* 0x000fea0003800000 */
[----:B------:R-:W-:Y:S02]  /*4c640*/  PLOP3.LUT P0, PT, PT, PT, PT, 0x8, 0x0 ;  /* 0x000000000000781c */ /* 0x000fe40003f0e170 */
.L_x_22222:
[----:B------:R-:W-:-:S04]  /*4c650*/  IMAD.IADD R26, R21, 0x1, R32 ;  /* 0x00000001151a7824 */ /* 0x000fc800078e0220 */
[----:B---3--:R-:W-:-:S05]  /*4c660*/  IMAD.WIDE R26, R26, R36, c[0x0][0x1b0] ;  /* 0x00006c001a1a7625 */ /* 0x008fca00078e0224 */
[----:B------:R-:W2:Y:S02]  /*4c670*/  LDG.E R28, [R26.64] ;  /* 0x000000041a1c7981 */ /* 0x000ea4000c1e1900 */
[----:B--2--5:R-:W-:-:S05]  /*4c680*/  FMNMX.FTZ R25, R28, R25, PT ;  /* 0x000000191c197209 */ /* 0x024fca0003810000 */
[----:B------:R2:W-:Y:S04]  /*4c690*/  STG.E [R8.64], R25 ;  /* 0x0000001908007986 */ /* 0x0005e8000c101904 */
[----:B------:R-:W3:Y:S02]  /*4c6a0*/  LDG.E R28, [R26.64+0x4] ;  /* 0x000004041a1c7981 */ /* 0x000ee4000c1e1900 */
[----:B---3--:R-:W-:-:S05]  /*4c6b0*/  FMNMX.FTZ R33, R25, R28, PT ;  /* 0x0000001c19217209 */ /* 0x008fca0003810000 */
[----:B------:R3:W-:Y:S04]  /*4c6c0*/  STG.E [R8.64], R33 ;  /* 0x0000002108007986 */ /* 0x0007e8000c101904 */
[----:B------:R-:W4:Y:S02]  /*4c6d0*/  LDG.E R28, [R26.64+0x8] ;  /* 0x000008041a1c7981 */ /* 0x000f24000c1e1900 */
[----:B----4-:R-:W-:-:S05]  /*4c6e0*/  FMNMX.FTZ R35, R33, R28, PT ;  /* 0x0000001c21237209 */ /* 0x010fca0003810000 */
        /* <DEDUP_REMOVED lines=22> */
[----:B------:R-:W-:Y:S04]  /*4c850*/  STG.E [R8.64], R25 ;  /* 0x0000001908007986 */ /* 0x000fe8000c101904 */
[----:B------:R-:W3:Y:S02]  /*4c860*/  LDG.E R34, [R26.64+0x4] ;  /* 0x000004041a227981 */ /* 0x000ee4000c1e1900 */
[----:B---3--:R-:W-:-:S05]  /*4c870*/  FMNMX.FTZ R33, R25, R34, PT ;  /* 0x0000002219217209 */ /* 0x008fca0003810000 */
[----:B------:R2:W-:Y:S04]  /*4c880*/  STG.E [R8.64], R33 ;  /* 0x0000002108007986 */ /* 0x0005e8000c101904 */
[----:B------:R-:W4:Y:S02]  /*4c890*/  LDG.E R28, [R26.64+0x8] ;  /* 0x000008041a1c7981 */ /* 0x000f24000c1e1900 */
[----:B----4-:R-:W-:-:S05]  /*4c8a0*/  FMNMX.FTZ R35, R33, R28, PT ;  /* 0x0000001c21237209 */ /* 0x010fca0003810000 */
[----:B------:R3:W-:Y:S04]  /*4c8b0*/  STG.E [R8.64], R35 ;  /* 0x0000002308007986 */ /* 0x0007e8000c101904 */
[----:B------:R-:W4:Y:S01]  /*4c8c0*/  LDG.E R28, [R26.64+0xc] ;  /* 0x00000c041a1c7981 */ /* 0x000f22000c1e1900 */
[----:B------:R-:W-:Y:S02]  /*4c8d0*/  IADD3 R29, R21, 0xc, R32 ;  /* 0x0000000c151d7810 */ /* 0x000fe40007ffe020 */
[----:B----4-:R-:W-:-:S03]  /*4c8e0*/  FMNMX.FTZ R37, R35, R28, PT ;  /* 0x0000001c23257209 */ /* 0x010fc60003810000 */
[----:B------:R-:W-:Y:S02]  /*4c8f0*/  IMAD.WIDE R28, R29, R36, c[0x0][0x1b0] ;  /* 0x00006c001d1c7625 */ /* 0x000fe400078e0224 */
[----:B------:R3:W-:Y:S04]  /*4c900*/  STG.E [R8.64], R37 ;  /* 0x0000002508007986 */ /* 0x0007e8000c101904 */
[----:B------:R-:W4:Y:S02]  /*4c910*/  LDG.E R34, [R28.64] ;  /* 0x000000041c227981 */ /* 0x000f24000c1e1900 */
[----:B----4-:R-:W-:-:S05]  /*4c920*/  FMNMX.FTZ R39, R37, R34, PT ;  /* 0x0000002225277209 */ /* 0x010fca0003810000 */
        /* <DEDUP_REMOVED lines=14> */
.L_x_22221:
[----:B------:R-:W-:-:S13]  /*4ca10*/  ISETP.GT.AND P2, PT, R31, 0x4, PT ;  /* 0x000000041f00780c */ /* 0x000fda0003f44270 */
[----:B------:R-:W-:Y:S05]  /*4ca20*/  @!P2 BRA `(.L_x_22223) ;  /* 0x000001f00000a947 */ /* 0x000fea0003800000 */
[----:B------:R-:W-:-:S04]  /*4ca30*/  IMAD.IADD R26, R21, 0x1, R32 ;  /* 0x00000001151a7824 */ /* 0x000fc800078e0220 */
[----:B---3--:R-:W-:-:S05]  /*4ca40*/  IMAD.WIDE R26, R26, R36, c[0x0][0x1b0] ;  /* 0x00006c001a1a7625 */ /* 0x008fca00078e0224 */
[----:B------:R-:W2:Y:S02]  /*4ca50*/  LDG.E R28, [R26.64] ;  /* 0x000000041a1c7981 */ /* 0x000ea4000c1e1900 */
[----:B--2--5:R-:W-:-:S05]  /*4ca60*/  FMNMX.FTZ R25, R25, R28, PT ;  /* 0x0000001c19197209 */ /* 0x024fca0003810000 */
        /* <DEDUP_REMOVED lines=27> */
.L_x_22223:
[----:B------:R-:W-:-:S13]  /*4cc20*/  ISETP.NE.OR P0, PT, R31, RZ, P0 ;  /* 0x000000ff1f00720c */ /* 0x000fda0000705670 */
[----:B------:R-:W-:Y:S05]  /*4cc30*/  @!P0 BRA `(.L_x_22219) ;  /* 0x0000012000008947 */ /* 0x000fea0003800000 */
.L_x_22220:
[----:B---3--:R-:W-:-:S04]  /*4cc40*/  IMAD.IADD R27, R21, 0x1, R32 ;  /* 0x00000001151b7824 */ /* 0x008fc800078e0220 */
[----:B------:R-:W-:-:S05]  /*4cc50*/  IMAD.WIDE R26, R27, R36, c[0x0][0x1b0] ;  /* 0x00006c001b1a7625 */ /* 0x000fca00078e0224 */
[----:B------:R-:W2:Y:S02]  /*4cc60*/  LDG.E R28, [R26.64] ;  /* 0x000000041a1c7981 */ /* 0x000ea4000c1e1900 */
[----:B--2--5:R-:W-:-:S05]  /*4cc70*/  FMNMX.FTZ R29, R28, R25, PT ;  /* 0x000000191c1d7209 */ /* 0x024fca0003810000 */
        /* <DEDUP_REMOVED lines=13> */
[----:B012---:R-:W-:Y:S05]  /*4cd50*/  @P0 BRA `(.L_x_22220) ;  /* 0xfffffee000000947 */ /* 0x007fea000383ffff */
.L_x_22219:
[----:B------:R-:W-:Y:S01]  /*4cd60*/  ISETP.NE.AND P0, PT, R18, RZ, PT ;  /* 0x000000ff1200720c */ /* 0x000fe20003f05270 */
[----:B------:R-:W-:-:S12]  /*4cd70*/  IMAD.MOV.U32 R28, RZ, RZ, R30 ;  /* 0x000000ffff1c7224 */ /* 0x000fd800078e001e */
[----:B------:R-:W-:Y:S05]  /*4cd80*/  @!P0 BRA `(.L_x_22215) ;  /* 0x0000011000008947 */ /* 0x000fea0003800000 */
[----:B--2---:R-:W-:Y:S01]  /*4cd90*/  IMAD.IADD R26, R21, 0x1, R32 ;  /* 0x00000001151a7824 */ /* 0x004fe200078e0220 */
[----:B------:R-:W2:Y:S03]  /*4cda0*/  LDG.E R28, [R8.64] ;  /* 0x00000004081c7981 */ /* 0x000ea6000c1e1900 */
[----:B---3--:R-:W-:-:S05]  /*4cdb0*/  IMAD.WIDE R26, R26, R36, c[0x0][0x1b0] ;  /* 0x00006c001a1a7625 */ /* 0x008fca00078e0224 */
[----:B-----5:R-:W2:Y:S01]  /*4cdc0*/  LDG.E R25, [R26.64] ;  /* 0x000000041a197981 */ /* 0x020ea2000c1e1900 */
[----:B------:R-:W-:Y:S02]  /*4cdd0*/  ISETP.NE.AND P0, PT, R18, 0x1, PT ;  /* 0x000000011200780c */ /* 0x000fe40003f05270 */
[----:B--2---:R-:W-:-:S05]  /*4cde0*/  FMNMX.FTZ R29, R25, R28, PT ;  /* 0x0000001c191d7209 */ /* 0x004fca0003810000 */
[----:B------:R2:W-:Y:S01]  /*4cdf0*/  STG.E [R8.64], R29 ;  /* 0x0000001d08007986 */ /* 0x0005e2000c101904 */
[----:B------:R-:W-:-:S05]  /*4ce00*/  MOV R28, R30 ;  /* 0x0000001e001c7202 */ /* 0x000fca0000000f00 */
[----:B------:R-:W-:Y:S05]  /*4ce10*/  @!P0 BRA `(.L_x_22215) ;  /* 0x0000008000008947 */ /* 0x000fea0003800000 */
[----:B------:R-:W3:Y:S01]  /*4ce20*/  LDG.E R25, [R26.64+0x4] ;  /* 0x000004041a197981 */ /* 0x000ee2000c1e1900 */
[----:B------:R-:W-:Y:S02]  /*4ce30*/  ISETP.NE.AND P0, PT, R18, 0x2, PT ;  /* 0x000000021200780c */ /* 0x000fe40003f05270 */
[----:B--23--:R-:W-:-:S05]  /*4ce40*/  FMNMX.FTZ R29, R29, R25, PT ;  /* 0x000000191d1d7209 */ /* 0x00cfca0003810000 */
[----:B------:R2:W-:Y:S06]  /*4ce50*/  STG.E [R8.64], R29 ;  /* 0x0000001d08007986 */ /* 0x0005ec000c101904 */
[----:B------:R-:W3:Y:S01]  /*4ce60*/  @P0 LDG.E R25, [R26.64+0x8] ;  /* 0x000008041a190981 */ /* 0x000ee2000c1e1900 */
[----:B------:R-:W-:Y:S01]  /*4ce70*/  IMAD.MOV.U32 R28, RZ, RZ, R30 ;  /* 0x000000ffff1c7224 */ /* 0x000fe200078e001e */
[----:B---3--:R-:W-:-:S05]  /*4ce80*/  @P0 FMNMX.FTZ R25, R29, R25, PT ;  /* 0x000000191d190209 */ /* 0x008fca0003810000 */
[----:B------:R2:W-:Y:S02]  /*4ce90*/  @P0 STG.E [R8.64], R25 ;  /* 0x0000001908000986 */ /* 0x0005e4000c101904 */
.L_x_22215:
[----:B--23-5:R-:W2:Y:S01]  /*4cea0*/  LDG.E R25, [R4.64] ;  /* 0x0000000404197981 */ /* 0x02cea2000c1e1900 */
[----:B------:R-:W-:Y:S01]  /*4ceb0*/  IMAD.IADD R44, R21, 0x1, R28 ;  /* 0x00000001152c7824 */ /* 0x000fe200078e021c */
[----:B------:R-:W-:Y:S01]  /*4cec0*/  ISETP.NE.U32.AND P0, PT, RZ, c[0x0][0x1b8], PT ;  /* 0x00006e00ff007a0c */ /* 0x000fe20003f05070 */
[----:B------:R-:W-:Y:S01]  /*4ced0*/  IMAD.MOV.U32 R36, RZ, RZ, c[0x0][0x210] ;  /* 0x00008400ff247624 */ /* 0x000fe200078e00ff */
[----:B------:R-:W-:Y:S01]  /*4cee0*/  IADD3 R26, P4, R40, c[0x0][0x168], RZ ;  /* 0x00005a00281a7a10 */ /* 0x000fe20007f9e0ff */
[----:B------:R-:W-:Y:S01]  /*4cef0*/  IMAD.MOV.U32 R61, RZ, RZ, 0x4 ;  /* 0x00000004ff3d7424 */ /* 0x000fe200078e00ff */
[----:B------:R-:W-:Y:S01]  /*4cf00*/  ISETP.NE.AND.EX P0, PT, RZ, c[0x0][0x1bc], PT, P0 ;  /* 0x00006f00ff007a0c */ /* 0x000fe20003f05300 */
[----:B------:R-:W-:Y:S02]  /*4cf10*/  IMAD R36, R44, R36, c[0x0][0x200] ;  /* 0x000080002c247624 */ /* 0x000fe400078e0224 */
[----:B------:R-:W-:Y:S02]  /*4cf20*/  IMAD.MOV.U32 R27, RZ, RZ, c[0x0][0x200] ;  /* 0x00008000ff1b7624 */ /* 0x000fe400078e00ff */
[----:B------:R-:W-:-:S03]  /*4cf30*/  IMAD.WIDE R34, R36, R61, c[0x0][0x198] ;  /* 0x0000660024227625 */ /* 0x000fc600078e023d */
[----:B------:R-:W-:Y:S01]  /*4cf40*/  ISETP.GE.AND P2, PT, R27, 0x1, PT ;  /* 0x000000011b00780c */ /* 0x000fe20003f46270 */
[----:B------:R-:W-:Y:S01]  /*4cf50*/  IMAD.WIDE R36, R36, R61, c[0x0][0x1b8] ;  /* 0x00006e0024247625 */ /* 0x000fe200078e023d */
[----:B------:R-:W-:Y:S01]  /*4cf60*/  IADD3.X R27, R38, c[0x0][0x16c], RZ, P4, !PT ;  /* 0x00005b00261b7a10 */ /* 0x000fe200027fe4ff */
[----:B--2---:R2:W-:Y:S02]  /*4cf70*/  STG.E [R34.64], R25 ;  /* 0x0000001922007986 */ /* 0x0045e4000c101904 */
[----:B------:R-:W-:Y:S08]  /*4cf80*/  @!P0 BRA `(.L_x_22224) ;  /* 0x0000033000008947 */ /* 0x000ff00003800000 */
[----:B------:R-:W3:Y:S01]  /*4cf90*/  LDG.E.CONSTANT R30, [R26.64] ;  /* 0x000000041a1e7981 */ /* 0x000ee2000c1e9900 */
[----:B--2---:R-:W-:Y:S02]  /*4cfa0*/  IABS R25, c[0x0][0x228] ;  /* 0x00008a0000197a13 */ /* 0x004fe40000000000 */
[----:B------:R-:W-:Y:S02]  /*4cfb0*/  IABS R39, c[0x0][0x224] ;  /* 0x0000890000277a13 */ /* 0x000fe40000000000 */
[----:B------:R-:W2:Y:S08]  /*4cfc0*/  I2F.RP R31, R25 ;  /* 0x00000019001f7306 */ /* 0x000eb00000209400 */
[----:B--2---:R-:W2:Y:S02]  /*4cfd0*/  MUFU.RCP R31, R31 ;  /* 0x0000001f001f7308 */ /* 0x004ea40000001000 */
[----:B--2---:R-:W-:-:S06]  /*4cfe0*/  IADD3 R28, R31, 0xffffffe, RZ ;  /* 0x0ffffffe1f1c7810 */ /* 0x004fcc0007ffe0ff */
[----:B------:R-:W2:Y:S08]  /*4cff0*/  I2F.RP R31, R39 ;  /* 0x00000027001f7306 */ /* 0x000eb00000209400 */
[----:B------:R4:W5:Y:S08]  /*4d000*/  F2I.FTZ.U32.TRUNC.NTZ R29, R28 ;  /* 0x0000001c001d7305 */ /* 0x000970000021f000 */
[----:B--2---:R-:W2:Y:S01]  /*4d010*/  MUFU.RCP R31, R31 ;  /* 0x0000001f001f7308 */ /* 0x004ea20000001000 */
[----:B----4-:R-:W-:Y:S01]  /*4d020*/  IMAD.MOV.U32 R28, RZ, RZ, RZ ;  /* 0x000000ffff1c7224 */ /* 0x010fe200078e00ff */
[----:B-----5:R-:W-:-:S05]  /*4d030*/  IADD3 R32, RZ, -R29, RZ ;  /* 0x8000001dff207210 */ /* 0x020fca0007ffe0ff */
[----:B------:R-:W-:Y:S01]  /*4d040*/  IMAD R33, R32, R25, RZ ;  /* 0x0000001920217224 */ /* 0x000fe200078e02ff */
[----:B------:R-:W-:-:S03]  /*4d050*/  IABS R32, R41 ;  /* 0x0000002900207213 */ /* 0x000fc60000000000 */
[----:B------:R-:W-:Y:S01]  /*4d060*/  IMAD.HI.U32 R33, R29, R33, R28 ;  /* 0x000000211d217227 */ /* 0x000fe200078e001c */
[----:B--2---:R-:W-:-:S05]  /*4d070*/  IADD3 R29, R31, 0xffffffe, RZ ;  /* 0x0ffffffe1f1d7810 */ /* 0x004fca0007ffe0ff */
[----:B------:R-:W-:Y:S01]  /*4d080*/  IMAD.HI.U32 R33, R33, R32, RZ ;  /* 0x0000002021217227 */ /* 0x000fe200078e00ff */
[----:B------:R-:W2:Y:S03]  /*4d090*/  F2I.FTZ.U32.TRUNC.NTZ R29, R29 ;  /* 0x0000001d001d7305 */ /* 0x000ea6000021f000 */
[----:B------:R-:W-:-:S04]  /*4d0a0*/  IMAD.MOV R28, RZ, RZ, -R33 ;  /* 0x000000ffff1c7224 */ /* 0x000fc800078e0a21 */
[----:B------:R-:W-:-:S05]  /*4d0b0*/  IMAD R28, R25, R28, R32 ;  /* 0x0000001c191c7224 */ /* 0x000fca00078e0220 */
[----:B------:R-:W-:-:S13]  /*4d0c0*/  ISETP.GT.U32.AND P5, PT, R25, R28, PT ;  /* 0x0000001c1900720c */ /* 0x000fda0003fa4070 */
[----:B------:R-:W-:Y:S01]  /*4d0d0*/  @!P5 IMAD.IADD R28, R28, 0x1, -R25 ;  /* 0x000000011c1cd824 */ /* 0x000fe200078e0a19 */
[----:B------:R-:W-:Y:S02]  /*4d0e0*/  @!P5 IADD3 R33, R33, 0x1, RZ ;  /* 0x000000012121d810 */ /* 0x000fe40007ffe0ff */
[----:B------:R-:W-:Y:S02]  /*4d0f0*/  ISETP.NE.AND P5, PT, RZ, c[0x0][0x228], PT ;  /* 0x00008a00ff007a0c */ /* 0x000fe40003fa5270 */
[----:B------:R-:W-:Y:S01]  /*4d100*/  ISETP.GE.U32.AND P4, PT, R28, R25, PT ;  /* 0x000000191c00720c */ /* 0x000fe20003f86070 */
[----:B--2---:R-:W-:Y:S01]  /*4d110*/  IMAD.MOV R28, RZ, RZ, -R29 ;  /* 0x000000ffff1c7224 */ /* 0x004fe200078e0a1d */
[----:B------:R-:W-:-:S03]  /*4d120*/  LOP3.LUT R25, R41, c[0x0][0x228], RZ, 0x3c, !PT ;  /* 0x00008a0029197a12 */ /* 0x000fc600078e3cff */
[----:B------:R-:W-:Y:S01]  /*4d130*/  IMAD R31, R28, R39, RZ ;  /* 0x000000271c1f7224 */ /* 0x000fe200078e02ff */
[----:B------:R-:W-:Y:S01]  /*4d140*/  ISETP.GE.AND P0, PT, R25, RZ, PT ;  /* 0x000000ff1900720c */ /* 0x000fe20003f06270 */
[----:B------:R-:W-:-:S04]  /*4d150*/  IMAD.MOV.U32 R28, RZ, RZ, RZ ;  /* 0x000000ffff1c7224 */ /* 0x000fc800078e00ff */
[----:B------:R-:W-:Y:S02]  /*4d160*/  IMAD.HI.U32 R28, R29, R31, R28 ;  /* 0x0000001f1d1c7227 */ /* 0x000fe400078e001c */
[----:B------:R-:W-:-:S05]  /*4d170*/  @P4 IADD3 R33, R33, 0x1, RZ ;  /* 0x0000000121214810 */ /* 0x000fca0007ffe0ff */
[----:B------:R-:W-:-:S05]  /*4d180*/  IMAD.MOV.U32 R25, RZ, RZ, R33 ;  /* 0x000000ffff197224 */ /* 0x000fca00078e0021 */
[----:B------:R-:W-:Y:S02]  /*4d190*/  @!P0 IADD3 R25, -R25, RZ, RZ ;  /* 0x000000ff19198210 */ /* 0x000fe40007ffe1ff */
        /* <DEDUP_REMOVED lines=11> */
[----:B------:R-:W-:-:S05]  /*4d250*/  @!P0 IMAD.IADD R28, R28, 0x1, -R39 ;  /* 0x000000011c1c8824 */ /* 0x000fca00078e0a27 */
[----:B------:R-:W-:Y:S02]  /*4d260*/  @!P4 IADD3 R28, -R28, RZ, RZ ;  /* 0x000000ff1c1cc210 */ /* 0x000fe40007ffe1ff */
[----:B------:R-:W-:-:S05]  /*4d270*/  @!P5 LOP3.LUT R28, RZ, c[0x0][0x224], RZ, 0x33, !PT ;  /* 0x00008900ff1cda12 */ /* 0x000fca00078e33ff */
[----:B------:R-:W-:-:S05]  /*4d280*/  IMAD.SHL.U32 R28, R28, 0x4, RZ ;  /* 0x000000041c1c7824 */ /* 0x000fca00078e00ff */
[----:B------:R-:W3:Y:S02]  /*4d290*/  LDS R25, [R28+0x808] ;  /* 0x000808001c197984 */ /* 0x000ee40000000800 */
[----:B---3--:R-:W-:-:S05]  /*4d2a0*/  FADD.FTZ R25, R30, -R25 ;  /* 0x800000191e197221 */ /* 0x008fca0000010000 */
[----:B------:R2:W-:Y:S02]  /*4d2b0*/  STG.E [R36.64], R25 ;  /* 0x0000001924007986 */ /* 0x0005e4000c101904 */
.L_x_22224:
[----:B------:R-:W-:Y:S05]  /*4d2c0*/  @!P2 BRA `(.L_x_22225) ;  /* 0x00000b100000a947 */ /* 0x000fea0003800000 */
[----:B--2---:R-:W-:Y:S02]  /*4d2d0*/  IABS R25, c[0x0][0x228] ;  /* 0x00008a0000197a13 */ /* 0x004fe40000000000 */
[----:B------:R-:W-:Y:S02]  /*4d2e0*/  IABS R33, c[0x0][0x224] ;  /* 0x0000890000217a13 */ /* 0x000fe40000000000 */
[----:B------:R-:W2:Y:S08]  /*4d2f0*/  I2F.RP R30, R25 ;  /* 0x00000019001e7306 */ /* 0x000eb00000209400 */
[----:B--2---:R-:W2:Y:S02]  /*4d300*/  MUFU.RCP R30, R30 ;  /* 0x0000001e001e7308 */ /* 0x004ea40000001000 */
[----:B--2---:R-:W-:-:S02]  /*4d310*/  IADD3 R28, R30, 0xffffffe, RZ ;  /* 0x0ffffffe1e1c7810 */ /* 0x004fc40007ffe0ff */
[----:B------:R-:W-:-:S04]  /*4d320*/  IABS R30, R41 ;  /* 0x00000029001e7213 */ /* 0x000fc80000000000 */
[----:B------:R2:W3:Y:S01]  /*4d330*/  F2I.FTZ.U32.TRUNC.NTZ R29, R28 ;  /* 0x0000001c001d7305 */ /* 0x0004e2000021f000 */
[----:B------:R-:W-:-:S04]  /*4d340*/  LOP3.LUT R41, R41, c[0x0][0x228], RZ, 0x3c, !PT ;  /* 0x00008a0029297a12 */ /* 0x000fc800078e3cff */
[----:B------:R-:W-:Y:S01]  /*4d350*/  ISETP.GE.AND P4, PT, R41, RZ, PT ;  /* 0x000000ff2900720c */ /* 0x000fe20003f86270 */
[----:B--2---:R-:W-:Y:S02]  /*4d360*/  IMAD.MOV.U32 R28, RZ, RZ, RZ ;  /* 0x000000ffff1c7224 */ /* 0x004fe400078e00ff */
[----:B---3--:R-:W-:-:S04]  /*4d370*/  IMAD.MOV R32, RZ, RZ, -R29 ;  /* 0x000000ffff207224 */ /* 0x008fc800078e0a1d */
[----:B------:R-:W-:Y:S02]  /*4d380*/  IMAD R31, R32, R25, RZ ;  /* 0x00000019201f7224 */ /* 0x000fe400078e02ff */
[----:B------:R-:W2:Y:S02]  /*4d390*/  I2F.RP R32, R33 ;  /* 0x0000002100207306 */ /* 0x000ea40000209400 */
[----:B------:R-:W-:-:S06]  /*4d3a0*/  IMAD.HI.U32 R31, R29, R31, R28 ;  /* 0x0000001f1d1f7227 */ /* 0x000fcc00078e001c */
[----:B------:R-:W-:-:S04]  /*4d3b0*/  IMAD.HI.U32 R31, R31, R30, RZ ;  /* 0x0000001e1f1f7227 */ /* 0x000fc800078e00ff */
[----:B------:R-:W-:-:S04]  /*4d3c0*/  IMAD.MOV R28, RZ, RZ, -R31 ;  /* 0x000000ffff1c7224 */ /* 0x000fc800078e0a1f */
[C---:B------:R-:W-:Y:S01]  /*4d3d0*/  IMAD R28, R25.reuse, R28, R30 ;  /* 0x0000001c191c7224 */ /* 0x040fe200078e021e */
[----:B--2---:R-:W2:Y:S04]  /*4d3e0*/  MUFU.RCP R32, R32 ;  /* 0x0000002000207308 */ /* 0x004ea80000001000 */
[----:B------:R-:W-:Y:S02]  /*4d3f0*/  ISETP.GT.U32.AND P0, PT, R25, R28, PT ;  /* 0x0000001c1900720c */ /* 0x000fe40003f04070 */
[----:B--2---:R-:W-:-:S11]  /*4d400*/  IADD3 R29, R32, 0xffffffe, RZ ;  /* 0x0ffffffe201d7810 */ /* 0x004fd60007ffe0ff */
[----:B------:R-:W-:Y:S01]  /*4d410*/  @!P0 IMAD.IADD R28, R28, 0x1, -R25 ;  /* 0x000000011c1c8824 */ /* 0x000fe200078e0a19 */
[----:B------:R-:W-:Y:S02]  /*4d420*/  @!P0 IADD3 R31, R31, 0x1, RZ ;  /* 0x000000011f1f8810 */ /* 0x000fe40007ffe0ff */
[----:B------:R-:W-:Y:S02]  /*4d430*/  ISETP.NE.AND P0, PT, RZ, c[0x0][0x228], PT ;  /* 0x00008a00ff007a0c */ /* 0x000fe40003f05270 */
[----:B------:R-:W-:Y:S01]  /*4d440*/  ISETP.GE.U32.AND P2, PT, R28, R25, PT ;  /* 0x000000191c00720c */ /* 0x000fe20003f46070 */
[----:B------:R-:W2:-:S12]  /*4d450*/  F2I.FTZ.U32.TRUNC.NTZ R29, R29 ;  /* 0x0000001d001d7305 */ /* 0x000e98000021f000 */
[----:B------:R-:W-:-:S04]  /*4d460*/  @P2 IADD3 R31, R31, 0x1, RZ ;  /* 0x000000011f1f2810 */ /* 0x000fc80007ffe0ff */
[----:B------:R-:W-:Y:S01]  /*4d470*/  MOV R25, R31 ;  /* 0x0000001f00197202 */ /* 0x000fe20000000f00 */
[----:B--2---:R-:W-:-:S04]  /*4d480*/  IMAD.MOV R28, RZ, RZ, -R29 ;  /* 0x000000ffff1c7224 */ /* 0x004fc800078e0a1d */
        /* <DEDUP_REMOVED lines=9> */
[----:B------:R-:W-:Y:S02]  /*4d520*/  IMAD.MOV.U32 R25, RZ, RZ, c[0x0][0x200] ;  /* 0x00008000ff197624 */ /* 0x000fe400078e00ff */
[----:B------:R-:W-:-:S04]  /*4d530*/  IMAD.HI.U32 R28, R28, R29, RZ ;  /* 0x0000001d1c1c7227 */ /* 0x000fc800078e00ff */
[----:B------:R-:W-:-:S04]  /*4d540*/  IMAD.MOV R28, RZ, RZ, -R28 ;  /* 0x000000ffff1c7224 */ /* 0x000fc800078e0a1c */
[----:B------:R-:W-:-:S05]  /*4d550*/  IMAD R28, R33, R28, R29 ;  /* 0x0000001c211c7224 */ /* 0x000fca00078e021d */
[----:B------:R-:W-:-:S13]  /*4d560*/  ISETP.GT.U32.AND P0, PT, R33, R28, PT ;  /* 0x0000001c2100720c */ /* 0x000fda0003f04070 */
[----:B------:R-:W-:-:S04]  /*4d570*/  @!P0 IADD3 R28, R28, -R33, RZ ;  /* 0x800000211c1c8210 */ /* 0x000fc80007ffe0ff */
        /* <DEDUP_REMOVED lines=22> */
[----:B-----5:R-:W-:-:S04]  /*4d6e0*/  IMAD R40, R14, c[0x0][0x224], R40 ;  /* 0x000089000e287a24 */ /* 0x020fc800078e0228 */
[----:B--2---:R-:W-:-:S06]  /*4d6f0*/  IMAD.WIDE R28, R40, R61, c[0x0][0x1d8] ;  /* 0x00007600281c7625 */ /* 0x004fcc00078e023d */
        /* <DEDUP_REMOVED lines=11> */
[----:B------:R-:W-:-:S07]  /*4d7b0*/  MOV R25, R19 ;  /* 0x0000001300197202 */ /* 0x000fce0000000f00 */
        /* <DEDUP_REMOVED lines=10> */
[----:B------:R-:W-:Y:S01]  /*4d860*/  LEA.HI.X R33, R40, c[0x0][0x1e4], R25, 0x2, P0 ;  /* 0x0000790028217a11 */ /* 0x000fe200000f1419 */
[----:B---3--:R2:W-:Y:S04]  /*4d870*/  @P1 STG.E [R36.64+-0xc], R31 ;  /* 0xfffff41f24001986 */ /* 0x0085e8000c101904 */
[----:B------:R2:W5:Y:S01]  /*4d880*/  LDG.E R40, [R32.64] ;  /* 0x0000000420287981 */ /* 0x000562000c1e1900 */
[----:B------:R-:W-:-:S03]  /*4d890*/  IMAD.MOV.U32 R25, RZ, RZ, R20 ;  /* 0x000000ffff197224 */ /* 0x000fc600078e0014 */
.L_x_22226:
[----:B------:R-:W-:Y:S05]  /*4d8a0*/  @!P3 BRA `(.L_x_22225) ;  /* 0x000005300000b947 */ /* 0x000fea0003800000 */
[C---:B--2---:R-:W-:Y:S01]  /*4d8b0*/  IADD3 R29, R25.reuse, -0x4, RZ ;  /* 0xfffffffc191d7810 */ /* 0x044fe20007ffe0ff */
[----:B------:R-:W-:Y:S01]  /*4d8c0*/  ULDC.64 UR8, c[0x0][0x198] ;  /* 0x0000660000087ab9 */ /* 0x000fe20000000a00 */
[C---:B------:R-:W-:Y:S01]  /*4d8d0*/  IADD3 R31, R25.reuse, -0x1, RZ ;  /* 0xffffffff191f7810 */ /* 0x040fe20007ffe0ff */
[----:B------:R-:W-:Y:S01]  /*4d8e0*/  ULDC.64 UR6, c[0x0][0x1b8] ;  /* 0x00006e0000067ab9 */ /* 0x000fe20000000a00 */
[C---:B------:R-:W-:Y:S01]  /*4d8f0*/  IADD3 R33, R25.reuse, -0x2, RZ ;  /* 0xfffffffe19217810 */ /* 0x040fe20007ffe0ff */
[C---:B------:R-:W-:Y:S01]  /*4d900*/  IMAD R55, R44.reuse, c[0x0][0x210], R29 ;  /* 0x000084002c377a24 */ /* 0x040fe200078e021d */
[C---:B------:R-:W-:Y:S01]  /*4d910*/  IADD3 R41, R25.reuse, 0x4, RZ ;  /* 0x0000000419297810 */ /* 0x040fe20007ffe0ff */
[----:B------:R-:W-:Y:S01]  /*4d920*/  IMAD R57, R44, c[0x0][0x210], R31 ;  /* 0x000084002c397a24 */ /* 0x000fe200078e021f */
[----:B------:R-:W-:Y:S01]  /*4d930*/  IADD3 R25, R25, -0x3, RZ ;  /* 0xfffffffd19197810 */ /* 0x000fe20007ffe0ff */
        /* <DEDUP_REMOVED lines=8> */
.L_x_22227:
        /* <DEDUP_REMOVED lines=11> */
[----:B------:R-:W3:Y:S01]  /*4da70*/  @P1 LDG.E R51, [R32.64] ;  /* 0x0000000420331981 */ /* 0x000ee2000c1e1900 */
[----:B------:R-:W-:Y:S01]  /*4da80*/  MOV R30, UR6 ;  /* 0x00000006001e7c02 */ /* 0x000fe20008000f00 */
[----:B------:R-:W-:Y:S01]  /*4da90*/  IMAD.U32 R31, RZ, RZ, UR7 ;  /* 0x00000007ff1f7e24 */ /* 0x000fe2000f8e00ff */
[----:B------:R-:W-:-:S03]  /*4daa0*/  LEA R34, P0, R40, c[0x0][0x1e0], 0x2 ;  /* 0x0000780028227a11 */ /* 0x000fc600078010ff */
[----:B------:R-:W-:Y:S01]  /*4dab0*/  IMAD.WIDE R38, R55, 0x4, R30 ;  /* 0x0000000437267825 */ /* 0x000fe200078e021e */
[----:B------:R-:W-:-:S04]  /*4dac0*/  LEA.HI.X R35, R40, c[0x0][0x1e4], R35, 0x2, P0 ;  /* 0x0000790028237a11 */ /* 0x000fc800000f1423 */
        /* <DEDUP_REMOVED lines=9> */
[----:B------:R-:W4:Y:S01]  /*4db60*/  @P1 LDG.E R53, [R30.64] ;  /* 0x000000041e351981 */ /* 0x000f22000c1e1900 */
[----:B------:R-:W-:-:S04]  /*4db70*/  LEA R32, P0, R40, c[0x0][0x1e0], 0x2 ;  /* 0x0000780028207a11 */ /* 0x000fc800078010ff */
[----:B------:R-:W-:Y:S01]  /*4db80*/  LEA.HI.X R33, R40, c[0x0][0x1e4], R33, 0x2, P0 ;  /* 0x0000790028217a11 */ /* 0x000fe200000f1421 */
[----:B----4-:R4:W-:Y:S04]  /*4db90*/  @P1 STG.E [R38.64+0x8], R53 ;  /* 0x0000083526001986 */ /* 0x0109e8000c101904 */
[----:B------:R-:W2:Y:S02]  /*4dba0*/  LDG.E R32, [R32.64] ;  /* 0x0000000420207981 */ /* 0x000ea4000c1e1900 */
[----:B--2---:R-:W-:-:S04]  /*4dbb0*/  IMAD.IADD R40, R32, 0x1, R25 ;  /* 0x0000000120287824 */ /* 0x004fc800078e0219 */
[----:B------:R-:W-:-:S05]  /*4dbc0*/  IMAD.WIDE R28, R40, R61, c[0x0][0x1d8] ;  /* 0x00007600281c7625 */ /* 0x000fca00078e023d */
[----:B---3--:R-:W2:Y:S01]  /*4dbd0*/  LDG.E R51, [R28.64] ;  /* 0x000000041c337981 */ /* 0x008ea2000c1e1900 */
[----:B------:R-:W-:Y:S02]  /*4dbe0*/  SHF.R.S32.HI R59, RZ, 0x1f, R40 ;  /* 0x0000001fff3b7819 */ /* 0x000fe40000011428 */
[----:B------:R-:W-:-:S04]  /*4dbf0*/  @P1 LEA R34, P0, R40, c[0x0][0x1f8], 0x2 ;  /* 0x00007e0028221a11 */ /* 0x000fc800078010ff */
[C---:B------:R-:W-:Y:S01]  /*4dc00*/  @P1 LEA.HI.X R35, R40.reuse, c[0x0][0x1fc], R59, 0x2, P0 ;  /* 0x00007f0028231a11 */ /* 0x040fe200000f143b */
[----:B--2---:R2:W-:Y:S04]  /*4dc10*/  STG.E [R36.64+-0x8], R51 ;  /* 0xfffff83324007986 */ /* 0x0045e8000c101904 */
[----:B------:R-:W3:Y:S01]  /*4dc20*/  @P1 LDG.E R49, [R34.64] ;  /* 0x0000000422311981 */ /* 0x000ee2000c1e1900 */
[----:B------:R-:W-:-:S04]  /*4dc30*/  LEA R30, P0, R40, c[0x0][0x1e0], 0x2 ;  /* 0x00007800281e7a11 */ /* 0x000fc800078010ff */
[----:B------:R-:W-:Y:S01]  /*4dc40*/  LEA.HI.X R31, R40, c[0x0][0x1e4], R59, 0x2, P0 ;  /* 0x00007900281f7a11 */ /* 0x000fe200000f143b */
[----:B---3--:R2:W-:Y:S04]  /*4dc50*/  @P1 STG.E [R38.64+0x4], R49 ;  /* 0x0000043126001986 */ /* 0x0085e8000c101904 */
[----:B------:R-:W3:Y:S02]  /*4dc60*/  LDG.E R30, [R30.64] ;  /* 0x000000041e1e7981 */ /* 0x000ee4000c1e1900 */
[----:B---3--:R-:W-:-:S04]  /*4dc70*/  IMAD.IADD R40, R30, 0x1, R45 ;  /* 0x000000011e287824 */ /* 0x008fc800078e022d */
[----:B------:R-:W-:-:S06]  /*4dc80*/  IMAD.WIDE R28, R40, R61, c[0x0][0x1d8] ;  /* 0x00007600281c7625 */ /* 0x000fcc00078e023d */
[----:B------:R-:W3:Y:S01]  /*4dc90*/  LDG.E R29, [R28.64] ;  /* 0x000000041c1d7981 */ /* 0x000ee2000c1e1900 */
[----:B----4-:R-:W-:Y:S02]  /*4dca0*/  SHF.R.S32.HI R53, RZ, 0x1f, R40 ;  /* 0x0000001fff357819 */ /* 0x010fe40000011428 */
        /* <DEDUP_REMOVED lines=19> */
.L_x_22225:
[----:B--2---:R-:W-:Y:S01]  /*4dde0*/  IMAD.MOV.U32 R37, RZ, RZ, c[0x0][0x200] ;  /* 0x00008000ff257624 */ /* 0x004fe200078e00ff */
[----:B------:R-:W2:Y:S01]  /*4ddf0*/  LDG.E.CONSTANT R27, [R26.64] ;  /* 0x000000041a1b7981 */ /* 0x000ea2000c1e9900 */
[----:B------:R-:W-:-:S04]  /*4de00*/  IMAD.WIDE R28, R44, R61, c[0x0][0x1a0] ;  /* 0x000068002c1c7625 */ /* 0x000fc800078e023d */
[----:B------:R-:W-:Y:S01]  /*4de10*/  IMAD.WIDE R30, R44, R61, c[0x0][0x1b0] ;  /* 0x00006c002c1e7625 */ /* 0x000fe200078e023d */
[----:B------:R3:W-:Y:S04]  /*4de20*/  STG.E [R28.64], R37 ;  /* 0x000000251c007986 */ /* 0x0007e8000c101904 */
[----:B------:R3:W-:Y:S04]  /*4de30*/  STG.E [R30.64], R24 ;  /* 0x000000181e007986 */ /* 0x0007e8000c101904 */
[----:B------:R-:W4:Y:S02]  /*4de40*/  LDG.E R25, [R8.64] ;  /* 0x0000000408197981 */ /* 0x000f24000c1e1900 */
[----:B----4-:R-:W-:-:S05]  /*4de50*/  FMNMX.FTZ R25, R24, R25, PT ;  /* 0x0000001918197209 */ /* 0x010fca0003810000 */
[----:B------:R3:W-:Y:S04]  /*4de60*/  STG.E [R8.64], R25 ;  /* 0x0000001908007986 */ /* 0x0007e8000c101904 */
[----:B------:R-:W4:Y:S02]  /*4de70*/  LDG.E R32, [R6.64] ;  /* 0x0000000406207981 */ /* 0x000f24000c1e1900 */
[----:B----4-:R-:W-:Y:S01]  /*4de80*/  IADD3 R35, R32, 0x1, RZ ;  /* 0x0000000120237810 */ /* 0x010fe20007ffe0ff */
[----:B------:R-:W-:-:S04]  /*4de90*/  IMAD.WIDE R32, R44, R61, c[0x0][0x1a8] ;  /* 0x00006a002c207625 */ /* 0x000fc800078e023d */
[----:B------:R3:W-:Y:S04]  /*4dea0*/  STG.E [R6.64], R35 ;  /* 0x0000002306007986 */ /* 0x0007e8000c101904 */
[----:B--2---:R3:W-:Y:S01]  /*4deb0*/  STG.E [R32.64], R27 ;  /* 0x0000001b20007986 */ /* 0x0047e2000c101904 */
[----:B------:R-:W-:Y:S05]  /*4dec0*/  BRA `(.L_x_22214) ;  /* 0x000005c000007947 */ /* 0x000fea0003800000 */
.L_x_22216:
[----:B------:R-:W-:-:S05]  /*4ded0*/  MOV R2, c[0x0][0x224] ;  /* 0x0000890000027a02 */ /* 0x000fca0000000f00 */
[----:B------:R2:W-:Y:S01]  /*4dee0*/  STS [0x804], R2 ;  /* 0x00080402ff007388 */ /* 0x0005e20000000800 */
[----:B------:R-:W-:Y:S05]  /*4def0*/  BRA `(.L_x_22212) ;  /* 0x0000060000007947 */ /* 0x000fea0003800000 */
.L_x_22213:
[----:B------:R-:W-:Y:S02]  /*4df00*/  ISETP.NE.U32.AND P2, PT, RZ, c[0x0][0x1c8], PT ;  /* 0x00007200ff007a0c */ /* 0x000fe40003f45070 */
[----:B------:R-:W-:Y:S02]  /*4df10*/  ISETP.LT.AND P0, PT, R11, c[0x0][0x224], !P0 ;  /* 0x000089000b007a0c */ /* 0x000fe40004701270 */
[----:B------:R-:W-:-:S04]  /*4df20*/  ISETP.NE.AND.EX P2, PT, RZ, c[0x0][0x1cc], PT, P2 ;  /* 0x00007300ff007a0c */ /* 0x000fc80003f45320 */
[----:B------:R-:W-:-:S04]  /*4df30*/  ISETP.LT.AND P2, PT, R11, R17, P2 ;  /* 0x000000110b00720c */ /* 0x000fc80001741270 */
[----:B------:R-:W-:-:S13]  /*4df40*/  PLOP3.LUT P0, PT, P2, P0, PT, 0xa8, 0x0 ;  /* 0x000000000000781c */ /* 0x000fda0001701570 */
[----:B------:R-:W-:Y:S05]  /*4df50*/  @!P0 BRA `(.L_x_22214) ;  /* 0x0000053000008947 */ /* 0x000fea0003800000 */
[----:B------:R-:W2:Y:S04]  /*4df60*/  LDL R30, [R30] ;  /* 0x000000001e1e7983 */ /* 0x000ea80000100800 */
[----:B------:R-:W3:Y:S04]  /*4df70*/  S2R R24, SR_CTAID.X ;  /* 0x0000000000187919 */ /* 0x000ee80000002500 */
[----:B------:R-:W4:Y:S01]  /*4df80*/  LDS R35, [0x804] ;  /* 0x00080400ff237984 */ /* 0x000f220000000800 */
[----:B---3--:R-:W-:-:S05]  /*4df90*/  IMAD R25, R24, c[0x0][0x220], RZ ;  /* 0x0000880018197a24 */ /* 0x008fca00078e02ff */
[----:B--2---:R-:W-:Y:S02]  /*4dfa0*/  IADD3 R26, P0, R25, R30, RZ ;  /* 0x0000001e191a7210 */ /* 0x004fe40007f1e0ff */
[----:B------:R-:W-:-:S03]  /*4dfb0*/  SHF.R.S32.HI R24, RZ, 0x1f, R30 ;  /* 0x0000001fff187819 */ /* 0x000fc6000001141e */
[----:B------:R-:W-:Y:S01]  /*4dfc0*/  IMAD.SHL.U32 R28, R26, 0x4, RZ ;  /* 0x000000041a1c7824 */ /* 0x000fe200078e00ff */
[----:B------:R-:W-:-:S04]  /*4dfd0*/  LEA.HI.X.SX32 R25, R25, R24, 0x1, P0 ;  /* 0x0000001819197211 */ /* 0x000fc800000f0eff */
[----:B------:R-:W-:Y:S02]  /*4dfe0*/  SHF.L.U64.HI R26, R26, 0x2, R25 ;  /* 0x000000021a1a7819 */ /* 0x000fe40000010219 */
[----:B------:R-:W-:-:S04]  /*4dff0*/  IADD3 R24, P0, R28, c[0x0][0x160], RZ ;  /* 0x000058001c187a10 */ /* 0x000fc80007f1e0ff */
[----:B------:R-:W-:-:S05]  /*4e000*/  IADD3.X R25, R26, c[0x0][0x164], RZ, P0, !PT ;  /* 0x000059001a197a10 */ /* 0x000fca00007fe4ff */
[----:B------:R-:W2:Y:S01]  /*4e010*/  LDG.E.CONSTANT R37, [R24.64] ;  /* 0x0000000418257981 */ /* 0x000ea2000c1e9900 */
[----:B------:R-:W-:Y:S02]  /*4e020*/  IADD3 R28, P0, R28, c[0x0][0x168], RZ ;  /* 0x00005a001c1c7a10 */ /* 0x000fe40007f1e0ff */
[----:B----4-:R-:W-:Y:S02]  /*4e030*/  SHF.R.S32.HI R27, RZ, 0x1f, R35 ;  /* 0x0000001fff1b7819 */ /* 0x010fe40000011423 */
[----:B------:R-:W-:Y:S02]  /*4e040*/  IADD3.X R29, R26, c[0x0][0x16c], RZ, P0, !PT ;  /* 0x00005b001a1d7a10 */ /* 0x000fe400007fe4ff */
[----:B------:R-:W-:-:S04]  /*4e050*/  IADD3 R31, P0, R10, R35, RZ ;  /* 0x000000230a1f7210 */ /* 0x000fc80007f1e0ff */
[----:B------:R-:W-:Y:S01]  /*4e060*/  LEA.HI.X.SX32 R26, R10, R27, 0x1, P0 ;  /* 0x0000001b0a1a7211 */ /* 0x000fe200000f0eff */
[C---:B------:R-:W-:Y:S01]  /*4e070*/  IMAD.SHL.U32 R30, R31.reuse, 0x4, RZ ;  /* 0x000000041f1e7824 */ /* 0x040fe200078e00ff */
[----:B------:R3:W5:Y:S02]  /*4e080*/  LDG.E.CONSTANT R29, [R28.64] ;  /* 0x000000041c1d7981 */ /* 0x000764000c1e9900 */
[----:B------:R-:W-:Y:S02]  /*4e090*/  SHF.L.U64.HI R31, R31, 0x2, R26 ;  /* 0x000000021f1f7819 */ /* 0x000fe4000001021a */
[----:B------:R-:W-:-:S04]  /*4e0a0*/  IADD3 R26, P2, R30, c[0x0][0x170], RZ ;  /* 0x00005c001e1a7a10 */ /* 0x000fc80007f5e0ff */
[----:B------:R-:W-:Y:S02]  /*4e0b0*/  IADD3.X R27, R31, c[0x0][0x174], RZ, P2, !PT ;  /* 0x00005d001f1b7a10 */ /* 0x000fe400017fe4ff */
[----:B------:R-:W-:-:S04]  /*4e0c0*/  ISETP.NE.U32.AND P0, PT, RZ, c[0x0][0x180], PT ;  /* 0x00006000ff007a0c */ /* 0x000fc80003f05070 */
[----:B------:R-:W-:Y:S02]  /*4e0d0*/  ISETP.NE.AND.EX P0, PT, RZ, c[0x0][0x184], PT, P0 ;  /* 0x00006100ff007a0c */ /* 0x000fe40003f05300 */
[----:B------:R-:W-:Y:S02]  /*4e0e0*/  IADD3 R30, P4, R30, c[0x0][0x178], RZ ;  /* 0x00005e001e1e7a10 */ /* 0x000fe40007f9e0ff */
[----:B---3--:R-:W-:Y:S02]  /*4e0f0*/  IADD3 R28, R35, 0x1, RZ ;  /* 0x00000001231c7810 */ /* 0x008fe40007ffe0ff */
[----:B------:R-:W-:Y:S01]  /*4e100*/  IADD3.X R31, R31, c[0x0][0x17c], RZ, P4, !PT ;  /* 0x00005f001f1f7a10 */ /* 0x000fe200027fe4ff */
[----:B--2---:R2:W-:Y:S06]  /*4e110*/  STG.E [R26.64], R37 ;  /* 0x000000251a007986 */ /* 0x0045ec000c101904 */
[----:B------:R-:W-:Y:S05]  /*4e120*/  @!P0 BRA `(.L_x_22228) ;  /* 0x0000034000008947 */ /* 0x000fea0003800000 */
[----:B--2---:R-:W2:Y:S01]  /*4e130*/  I2F.RP R26, R33 ;  /* 0x00000021001a7306 */ /* 0x004ea20000209400 */
[----:B------:R-:W-:-:S07]  /*4e140*/  IABS R39, c[0x0][0x224] ;  /* 0x0000890000277a13 */ /* 0x000fce0000000000 */
[----:B--2---:R-:W2:Y:S02]  /*4e150*/  MUFU.RCP R26, R26 ;  /* 0x0000001a001a7308 */ /* 0x004ea40000001000 */
[----:B--2---:R-:W-:Y:S02]  /*4e160*/  IADD3 R24, R26, 0xffffffe, RZ ;  /* 0x0ffffffe1a187810 */ /* 0x004fe40007ffe0ff */
[----:B------:R-:W-:-:S04]  /*4e170*/  IABS R26, R37 ;  /* 0x00000025001a7213 */ /* 0x000fc80000000000 */
[----:B------:R2:W3:Y:S02]  /*4e180*/  F2I.FTZ.U32.TRUNC.NTZ R25, R24 ;  /* 0x0000001800197305 */ /* 0x0004e4000021f000 */
[----:B--2---:R-:W-:Y:S02]  /*4e190*/  IMAD.MOV.U32 R24, RZ, RZ, RZ ;  /* 0x000000ffff187224 */ /* 0x004fe400078e00ff */
[----:B---3--:R-:W-:-:S04]  /*4e1a0*/  IMAD.MOV R32, RZ, RZ, -R25 ;  /* 0x000000ffff207224 */ /* 0x008fc800078e0a19 */
[----:B------:R-:W-:Y:S02]  /*4e1b0*/  IMAD R27, R32, R33, RZ ;  /* 0x00000021201b7224 */ /* 0x000fe400078e02ff */
[----:B------:R-:W2:Y:S02]  /*4e1c0*/  I2F.RP R32, R39 ;  /* 0x0000002700207306 */ /* 0x000ea40000209400 */
[----:B------:R-:W-:-:S06]  /*4e1d0*/  IMAD.HI.U32 R27, R25, R27, R24 ;  /* 0x0000001b191b7227 */ /* 0x000fcc00078e0018 */
[----:B------:R-:W-:-:S04]  /*4e1e0*/  IMAD.HI.U32 R24, R27, R26, RZ ;  /* 0x0000001a1b187227 */ /* 0x000fc800078e00ff */
[----:B------:R-:W-:-:S04]  /*4e1f0*/  IMAD.MOV R25, RZ, RZ, -R24 ;  /* 0x000000ffff197224 */ /* 0x000fc800078e0a18 */
[----:B------:R-:W-:Y:S01]  /*4e200*/  IMAD R25, R33, R25, R26 ;  /* 0x0000001921197224 */ /* 0x000fe200078e021a */
[----:B--2---:R-:W2:Y:S01]  /*4e210*/  MUFU.RCP R32, R32 ;  /* 0x0000002000207308 */ /* 0x004ea20000001000 */
[----:B------:R-:W-:-:S03]  /*4e220*/  LOP3.LUT R26, R37, c[0x0][0x228], RZ, 0x3c, !PT ;  /* 0x00008a00251a7a12 */ /* 0x000fc600078e3cff */
[----:B------:R-:W-:Y:S02]  /*4e230*/  ISETP.GT.U32.AND P2, PT, R33, R25, PT ;  /* 0x000000192100720c */ /* 0x000fe40003f44070 */
[----:B------:R-:W-:Y:S02]  /*4e240*/  ISETP.GE.AND P4, PT, R26, RZ, PT ;  /* 0x000000ff1a00720c */ /* 0x000fe40003f86270 */
[----:B--2---:R-:W-:-:S09]  /*4e250*/  IADD3 R27, R32, 0xffffffe, RZ ;  /* 0x0ffffffe201b7810 */ /* 0x004fd20007ffe0ff */
[-C--:B------:R-:W-:Y:S02]  /*4e260*/  @!P2 IADD3 R25, R25, -R33.reuse, RZ ;  /* 0x800000211919a210 */ /* 0x080fe40007ffe0ff */
[----:B------:R-:W-:Y:S02]  /*4e270*/  @!P2 IADD3 R24, R24, 0x1, RZ ;  /* 0x000000011818a810 */ /* 0x000fe40007ffe0ff */
[----:B------:R-:W-:Y:S02]  /*4e280*/  ISETP.GE.U32.AND P0, PT, R25, R33, PT ;  /* 0x000000211900720c */ /* 0x000fe40003f06070 */
[----:B------:R-:W2:Y:S01]  /*4e290*/  F2I.FTZ.U32.TRUNC.NTZ R25, R27 ;  /* 0x0000001b00197305 */ /* 0x000ea2000021f000 */
[----:B------:R-:W-:-:S10]  /*4e2a0*/  ISETP.NE.AND P2, PT, RZ, c[0x0][0x228], PT ;  /* 0x00008a00ff007a0c */ /* 0x000fd40003f45270 */
[----:B------:R-:W-:-:S05]  /*4e2b0*/  @P0 IADD3 R24, R24, 0x1, RZ ;  /* 0x0000000118180810 */ /* 0x000fca0007ffe0ff */
[----:B------:R-:W-:Y:S02]  /*4e2c0*/  IMAD.MOV.U32 R26, RZ, RZ, R24 ;  /* 0x000000ffff1a7224 */ /* 0x000fe400078e0018 */
[--C-:B--2---:R-:W-:Y:S02]  /*4e2d0*/  IMAD.MOV R24, RZ, RZ, -R25.reuse ;  /* 0x000000ffff187224 */ /* 0x104fe400078e0a19 */
        /* <DEDUP_REMOVED lines=21> */
[----:B------:R-:W2:Y:S01]  /*4e430*/  LDS R26, [R26+0x808] ;  /* 0x000808001a1a7984 */ /* 0x000ea20000000800 */
[----:B------:R-:W-:-:S04]  /*4e440*/  IMAD.WIDE R24, R24, R25, c[0x0][0x180] ;  /* 0x0000600018187625 */ /* 0x000fc800078e0219 */
[----:B--2--5:R-:W-:-:S05]  /*4e450*/  FADD.FTZ R27, R29, -R26 ;  /* 0x8000001a1d1b7221 */ /* 0x024fca0000010000 */
[----:B------:R2:W-:Y:S02]  /*4e460*/  STG.E [R24.64], R27 ;  /* 0x0000001b18007986 */ /* 0x0005e4000c101904 */
.L_x_22228:
[----:B-----5:R3:W-:Y:S04]  /*4e470*/  STG.E [R30.64], R29 ;  /* 0x0000001d1e007986 */ /* 0x0207e8000c101904 */
[----:B------:R3:W-:Y:S02]  /*4e480*/  STS [0x804], R28 ;  /* 0x0008041cff007388 */ /* 0x0007e40000000800 */
.L_x_22214:
[----:B------:R-:W-:Y:S01]  /*4e490*/  WARPSYNC 0xffffffff ;  /* 0xffffffff00007948 */ /* 0x000fe20003800000 */
[----:B------:R-:W-:Y:S01]  /*4e4a0*/  BAR.SYNC.DEFER_BLOCKING 0x0 ;  /* 0x0000000000007b1d */ /* 0x000fe20000010000 */
[----:B------:R-:W-:-:S04]  /*4e4b0*/  IADD3 R11, R11, 0x1, RZ ;  /* 0x000000010b0b7810 */ /* 0x000fc80007ffe0ff */
[----:B------:R-:W-:Y:S01]  /*4e4c0*/  ISETP.GE.U32.AND P0, PT, R11, 0x80, PT ;  /* 0x000000800b00780c */ /* 0x000fe20003f06070 */
[----:B--23--:R-:W2:Y:S02]  /*4e4d0*/  LDS R24, [0x804] ;  /* 0x00080400ff187984 */ /* 0x00cea40000000800 */
[----:B--2---:R-:W-:-:S13]  /*4e4e0*/  ISETP.LT.AND P2, PT, R24, c[0x0][0x224], PT ;  /* 0x0000890018007a0c */ /* 0x004fda0003f41270 */
[----:B------:R-:W-:Y:S05]  /*4e4f0*/  @!P0 BRA P2, `(.L_x_22229) ;  /* 0xffffdc3000008947 */ /* 0x000fea000103ffff */
.L_x_22212:
[----:B------:R-:W-:Y:S05]  /*4e500*/  BSYNC B0 ;  /* 0x0000000000007941 */ /* 0x000fea0003800000 */
.L_x_22211:
[----:B------:R-:W-:-:S04]  /*4e510*/  ISETP.NE.U32.AND P0, PT, RZ, c[0x0][0x1c8], PT ;  /* 0x00007200ff007a0c */ /* 0x000fc80003f05070 */
[----:B------:R-:W-:-:S04]  /*4e520*/  ISETP.NE.AND.EX P0, PT, RZ, c[0x0][0x1cc], PT, P0 ;  /* 0x00007300ff007a0c */ /* 0x000fc80003f05300 */
[----:B------:R-:W-:-:S13]  /*4e530*/  ISETP.NE.OR P0, PT, R0, RZ, !P0 ;  /* 0x000000ff0000720c */ /* 0x000fda0004705670 */
[----:B------:R-:W-:Y:S05]  /*4e540*/  @P0 EXIT ;  /* 0x000000000000094d */ /* 0x000fea0003800000 */
[----:B------:R-:W3:Y:S01]  /*4e550*/  S2R R24, SR_CTAID.X ;  /* 0x0000000000187919 */ /* 0x000ee20000002500 */
[----:B--2---:R-:W-:-:S04]  /*4e560*/  IMAD.MOV.U32 R2, RZ, RZ, 0x4 ;  /* 0x00000004ff027424 */ /* 0x004fc800078e00ff */
[----:B---3--:R-:W-:-:S06]  /*4e570*/  IMAD.WIDE.U32 R2, R24, R2, c[0x0][0x1c8] ;  /* 0x0000720018027625 */ /* 0x008fcc00078e0002 */
        /* <DEDUP_REMOVED lines=11> */
.L_x_22230:
[----:B------:R-:W-:-:S05]  /*4e630*/  IADD3 R2, P0, R24, c[0x0][0x1d0], RZ ;  /* 0x0000740018027a10 */ /* 0x000fca0007f1e0ff */
[----:B------:R-:W-:-:S05]  /*4e640*/  IMAD.X R3, RZ, RZ, c[0x0][0x1d4], P0 ;  /* 0x00007500ff037624 */ /* 0x000fca00000e06ff */
[----:B------:R-:W-:Y:S01]  /*4e650*/  STG.E.U8 [R2.64], RZ ;  /* 0x000000ff02007986 */ /* 0x000fe2000c101104 */
[----:B------:R-:W-:Y:S05]  /*4e660*/  EXIT ;  /* 0x000000000000794d */ /* 0x000fea0003800000 */
.L_x_22231:
        /* <DEDUP_REMOVED lines=9> */
.L_x_74486:


//--------------------- .text._ZN17fastertransformer38beam_online_softmax_topk_stage2_kernelIfLi128ELi128EEEvPKfS2_PiPT_ii --------------------------
	.section	.text._ZN17fastertransformer38beam_online_softmax_topk_stage2_kernelIfLi128ELi128EEEvPKfS2_PiPT_ii,"ax",@progbits
	.sectioninfo	@"SHI_REGISTERS=32"
	.align	128
        .global         _ZN17fastertransformer38beam_online_softmax_topk_stage2_kernelIfLi128ELi128EEEvPKfS2_PiPT_ii
        .type           _ZN17fastertransformer38beam_online_softmax_topk_stage2_kernelIfLi128ELi128EEEvPKfS2_PiPT_ii,@function
        .size           _ZN17fastertransformer38beam_online_softmax_topk_stage2_kernelIfLi128ELi128EEEvPKfS2_PiPT_ii,(.L_x_74487 - _ZN17fastertransformer38beam_online_softmax_topk_stage2_kernelIfLi128ELi128EEEvPKfS2_PiPT_ii)
        .other          _ZN17fastertransformer38beam_online_softmax_topk_stage2_kernelIfLi128ELi128EEEvPKfS2_PiPT_ii,@"STO_CUDA_ENTRY STV_DEFAULT"
_ZN17fastertransformer38beam_online_softmax_topk_stage2_kernelIfLi128ELi128EEEvPKfS2_PiPT_ii:
.text._ZN17fastertransformer38beam_online_softmax_topk_stage2_kernelIfLi128ELi128EEEvPKfS2_PiPT_ii:
[----:B------:R-:W-:-:S04]  /*0000*/  IMAD.MOV.U32 R1, RZ, RZ, c[0x0][0x28] ;  /* 0x00000a00ff017624 */ /* 0x000fc800078e00ff */
[----:B------:R-:W0:Y:S01]  /*0010*/  S2R R11, SR_TID.X ;  /* 0x00000000000b7919 */ /* 0x000e220000002100 */
[----:B------:R-:W-:Y:S01]  /*0020*/  IADD3 R1, R1, -0xe10, RZ ;  /* 0xfffff1f001017810 */ /* 0x000fe20007ffe0ff */
[----:B------:R-:W-:Y:S01]  /*0030*/  IMAD.MOV.U32 R2, RZ, RZ, -0x1 ;  /* 0xffffffffff027424 */ /* 0x000fe200078e00ff */
[----:B------:R-:W-:Y:S01]  /*0040*/  ULDC.64 UR4, c[0x0][0x118] ;  /* 0x0000460000047ab9 */ /* 0x000fe20000000a00 */
[----:B------:R-:W-:Y:S01]  /*0050*/  IMAD.MOV.U32 R3, RZ, RZ, -0x1 ;  /* 0xffffffffff037424 */ /* 0x000fe200078e00ff */
[----:B------:R-:W-:Y:S01]  /*0060*/  BSSY B0, `(.L_x_22232) ;  /* 0x0000104000007945 */ /* 0x000fe20003800000 */
[----:B------:R-:W-:Y:S02]  /*0070*/  IMAD.MOV.U32 R4, RZ, RZ, -0x800001 ;  /* 0xff7fffffff047424 */ /* 0x000fe400078e00ff */
[----:B------:R-:W-:Y:S01]  /*0080*/  IMAD.MOV.U32 R5, RZ, RZ, -0x800001 ;  /* 0xff7fffffff057424 */ /* 0x000fe200078e00ff */
[----:B------:R1:W-:Y:S01]  /*0090*/  STL.64 [R1+0x410], R2 ;  /* 0x0004100201007387 */ /* 0x0003e20000100a00 */
[----:B------:R-:W-:-:S02]  /*00a0*/  IMAD.MOV.U32 R6, RZ, RZ, -0x800001 ;  /* 0xff7fffffff067424 */ /* 0x000fc400078e00ff */
[----:B------:R-:W-:Y:S01]  /*00b0*/  IMAD.MOV.U32 R7, RZ, RZ, RZ ;  /* 0x000000ffff077224 */ /* 0x000fe200078e00ff */
[----:B------:R1:W-:Y:S01]  /*00c0*/  STL.64 [R1+0x418], R2 ;  /* 0x0004180201007387 */ /* 0x0003e20000100a00 */
[----:B------:R-:W-:-:S03]  /*00d0*/  IMAD.MOV.U32 R0, RZ, RZ, c[0x0][0x184] ;  /* 0x00006100ff007624 */ /* 0x000fc600078e00ff */
[----:B------:R1:W-:Y:S01]  /*00e0*/  STL.64 [R1+0x420], R2 ;  /* 0x0004200201007387 */ /* 0x0003e20000100a00 */
[----:B------:R-:W-:-:S03]  /*00f0*/  IMAD R0, R0, 0x102, RZ ;  /* 0x0000010200007824 */ /* 0x000fc600078e02ff */
[----:B------:R1:W-:Y:S02]  /*0100*/  STL.64 [R1+0x428], R2 ;  /* 0x0004280201007387 */ /* 0x0003e40000100a00 */
[----:B0-----:R-:W-:Y:S02]  /*0110*/  ISETP.GE.AND P0, PT, R11, R0, PT ;  /* 0x000000000b00720c */ /* 0x001fe40003f06270 */
        /* <DEDUP_REMOVED lines=126> */
[----:B-1----:R-:W-:Y:S01]  /*0900*/  IMAD.MOV.U32 R5, RZ, RZ, R11 ;  /* 0x000000ffff057224 */ /* 0x002fe200078e000b */
[----:B------:R-:W0:Y:S01]  /*0910*/  S2R R2, SR_CTAID.X ;  /* 0x0000000000027919 */ /* 0x000e220000002500 */
[----:B------:R-:W-:Y:S01]  /*0920*/  LOP3.LUT R7, RZ, R11, RZ, 0x33, !PT ;  /* 0x0000000bff077212 */ /* 0x000fe200078e33ff */
[----:B------:R-:W-:Y:S02]  /*0930*/  BSSY B1, `(.L_x_22234) ;  /* 0x000001d000017945 */ /* 0x000fe40003800000 */
[----:B------:R-:W-:-:S02]  /*0940*/  LOP3.LUT R3, RZ, R5, RZ, 0x33, !PT ;  /* 0x00000005ff037212 */ /* 0x000fc400078e33ff */
[----:B------:R-:W-:-:S03]  /*0950*/  IMAD.IADD R7, R0, 0x1, R7 ;  /* 0x0000000100077824 */ /* 0x000fc600078e0207 */
[----:B------:R-:W-:Y:S02]  /*0960*/  IMAD.IADD R3, R0, 0x1, R3 ;  /* 0x0000000100037824 */ /* 0x000fe400078e0203 */
[----:B------:R-:W-:-:S03]  /*0970*/  ISETP.GE.U32.AND P1, PT, R7, 0x180, PT ;  /* 0x000001800700780c */ /* 0x000fc60003f26070 */
[----:B------:R-:W-:-:S04]  /*0980*/  LEA.HI R3, R3, 0x1, RZ, 0x19 ;  /* 0x0000000103037811 */ /* 0x000fc800078fc8ff */
        /* <DEDUP_REMOVED lines=12> */
.L_x_22236:
        /* <DEDUP_REMOVED lines=11> */
.L_x_22235:
[----:B------:R-:W-:Y:S05]  /*0b00*/  BSYNC B1 ;  /* 0x0000000000017941 */ /* 0x000fea0003800000 */
.L_x_22234:
[----:B------:R-:W-:Y:S05]  /*0b10*/  @!P1 BRA `(.L_x_22233) ;  /* 0x0000058000009947 */ /* 0x000fea0003800000 */
[----:B------:R-:W-:Y:S01]  /*0b20*/  IADD3 R3, P0, R4, R5, RZ ;  /* 0x0000000504037210 */ /* 0x000fe20007f1e0ff */
[----:B------:R-:W-:Y:S01]  /*0b30*/  IMAD.IADD R4, R0, 0x1, -R5 ;  /* 0x0000000100047824 */ /* 0x000fe200078e0a05 */
[----:B------:R-:W-:Y:S02]  /*0b40*/  BSSY B1, `(.L_x_22237) ;  /* 0x0000031000017945 */ /* 0x000fe40003800000 */
[----:B------:R-:W-:Y:S02]  /*0b50*/  LEA.HI.X.SX32 R8, R5, R8, 0x1, P0 ;  /* 0x0000000805087211 */ /* 0x000fe400000f0eff */
        /* <DEDUP_REMOVED lines=9> */
.L_x_22239:
        /* <DEDUP_REMOVED lines=38> */
.L_x_22238:
[----:B------:R-:W-:Y:S05]  /*0e50*/  BSYNC B1 ;  /* 0x0000000000017941 */ /* 0x000fea0003800000 */
.L_x_22237:
        /* <DEDUP_REMOVED lines=25> */
.L_x_22241:
[----:B------:R-:W-:Y:S05]  /*0ff0*/  BSYNC B1 ;  /* 0x0000000000017941 */ /* 0x000fea0003800000 */
.L_x_22240:
        /* <DEDUP_REMOVED lines=10> */
.L_x_22233:
[----:B------:R-:W-:Y:S05]  /*10a0*/  BSYNC B0 ;  /* 0x0000000000007941 */ /* 0x000fea0003800000 */
.L_x_22232:
[----:B------:R-:W2:Y:S01]  /*10b0*/  S2R R0, SR_TID.X ;  /* 0x0000000000007919 */ /* 0x000ea20000002100 */
[----:B-1----:R-:W-:Y:S01]  /*10c0*/  IMAD.MOV.U32 R2, RZ, RZ, -0x800001 ;  /* 0xff7fffffff027424 */ /* 0x002fe200078e00ff */
[----:B------:R-:W-:Y:S01]  /*10d0*/  BSSY B0, `(.L_x_22242) ;  /* 0x00002a1000007945 */ /* 0x000fe20003800000 */
[----:B------:R-:W-:Y:S01]  /*10e0*/  IMAD.MOV.U32 R3, RZ, RZ, -0x1 ;  /* 0xffffffffff037424 */ /* 0x000fe200078e00ff */
[----:B------:R-:W-:Y:S01]  /*10f0*/  STL [R1+0xba0], RZ ;  /* 0x000ba0ff01007387 */ /* 0x000fe20000100800 */
[----:B0-----:R-:W-:-:S02]  /*1100*/  IMAD.MOV.U32 R4, RZ, RZ, -0x800001 ;  /* 0xff7fffffff047424 */ /* 0x001fc400078e00ff */
[----:B------:R-:W-:Y:S01]  /*1110*/  IMAD.MOV.U32 R5, RZ, RZ, -0x800001 ;  /* 0xff7fffffff057424 */ /* 0x000fe200078e00ff */
[----:B------:R0:W-:Y:S01]  /*1120*/  STL [R1+0xba4], R2 ;  /* 0x000ba40201007387 */ /* 0x0001e20000100800 */
[----:B------:R-:W-:Y:S02]  /*1130*/  IMAD.MOV.U32 R6, RZ, RZ, -0x800001 ;  /* 0xff7fffffff067424 */ /* 0x000fe400078e00ff */
[----:B------:R-:W-:Y:S01]  /*1140*/  IMAD.MOV.U32 R7, RZ, RZ, -0x800001 ;  /* 0xff7fffffff077424 */ /* 0x000fe200078e00ff */
[----:B------:R-:W-:Y:S01]  /*1150*/  STL [R1+0xb9c], R3 ;  /* 0x000b9c0301007387 */ /* 0x000fe20000100800 */
[----:B------:R-:W-:Y:S02]  /*1160*/  IMAD.MOV.U32 R8, RZ, RZ, -0x800001 ;  /* 0xff7fffffff087424 */ /* 0x000fe400078e00ff */
[----:B------:R-:W-:Y:S01]  /*1170*/  IMAD.MOV.U32 R9, RZ, RZ, -0x800001 ;  /* 0xff7fffffff097424 */ /* 0x000fe200078e00ff */
[----:B------:R-:W-:Y:S01]  /*1180*/  STL [R1+0xb80], R3 ;  /* 0x000b800301007387 */ /* 0x000fe20000100800 */
[----:B------:R-:W-:-:S02]  /*1190*/  IMAD.MOV.U32 R10, RZ, RZ, -0x800001 ;  /* 0xff7fffffff0a7424 */ /* 0x000fc400078e00ff */
[----:B0-----:R-:W-:Y:S01]  /*11a0*/  IMAD.MOV.U32 R2, RZ, RZ, -0x1 ;  /* 0xffffffffff027424 */ /* 0x001fe200078e00ff */
[----:B------:R-:W-:Y:S01]  /*11b0*/  STL [R1+0xb7c], R3 ;  /* 0x000b7c0301007387 */ /* 0x000fe20000100800 */
[----:B------:R-:W-:Y:S02]  /*11c0*/  IMAD.MOV.U32 R11, RZ, RZ, -0x800001 ;  /* 0xff7fffffff0b7424 */ /* 0x000fe400078e00ff */
[----:B------:R-:W-:Y:S01]  /*11d0*/  IMAD.MOV.U32 R12, RZ, RZ, -0x800001 ;  /* 0xff7fffffff0c7424 */ /* 0x000fe200078e00ff */
[----:B--2---:R-:W-:Y:S01]  /*11e0*/  ISETP.GE.U32.AND P0, PT, R0, c[0x0][0x184], PT ;  /* 0x0000610000007a0c */ /* 0x004fe20003f06070 */
[----:B------:R-:W-:Y:S01]  /*11f0*/  IMAD.MOV.U32 R0, RZ, RZ, -0x1 ;  /* 0xffffffffff007424 */ /* 0x000fe200078e00ff */
[----:B------:R-:W-:Y:S01]  /*1200*/  STL [R1+0xb8c], R2 ;  /* 0x000b8c0201007387 */ /* 0x000fe20000100800 */
[----:B------:R-:W-:Y:S02]  /*1210*/  IMAD.MOV.U32 R13, RZ, RZ, -0x800001 ;  /* 0xff7fffffff0d7424 */ /* 0x000fe400078e00ff */
[----:B------:R-:W-:Y:S01]  /*1220*/  IMAD.MOV.U32 R14, RZ, RZ, -0x800001 ;  /* 0xff7fffffff0e7424 */ /* 0x000fe200078e00ff */
[----:B------:R-:W-:Y:S01]  /*1230*/  STL [R1+0xb98], R0 ;  /* 0x000b980001007387 */ /* 0x000fe20000100800 */
[----:B------:R-:W-:-:S02]  /*1240*/  IMAD.MOV.U32 R15, RZ, RZ, -0x800001 ;  /* 0xff7fffffff0f7424 */ /* 0x000fc400078e00ff */
[----:B------:R-:W-:Y:S01]  /*1250*/  IMAD.MOV.U32 R16, RZ, RZ, -0x800001 ;  /* 0xff7fffffff107424 */ /* 0x000fe200078e00ff */
[----:B------:R-:W-:Y:S01]  /*1260*/  STL [R1+0xb88], R0 ;  /* 0x000b880001007387 */ /* 0x000fe20000100800 */
[----:B------:R-:W-:Y:S02]  /*1270*/  IMAD.MOV.U32 R17, RZ, RZ, -0x800001 ;  /* 0xff7fffffff117424 */ /* 0x000fe400078e00ff */
        /* <DEDUP_REMOVED lines=17> */
[----:B------:R-:W-:-:S03]  /*1390*/  IMAD.MOV.U32 R29, RZ, RZ, -0x800001 ;  /* 0xff7fffffff1d7424 */ /* 0x000fc600078e00ff */
        /* <DEDUP_REMOVED lines=116> */
[----:B0-----:R-:W-:-:S02]  /*1ae0*/  IMAD.MOV.U32 R0, RZ, RZ, -0x800001 ;  /* 0xff7fffffff007424 */ /* 0x001fc400078e00ff */
[----:B-1----:R-:W-:-:S03]  /*1af0*/  IMAD.MOV.U32 R2, RZ, RZ, -0x800001 ;  /* 0xff7fffffff027424 */ /* 0x002fc600078e00ff */
[----:B------:R0:W-:Y:S01]  /*1b00*/  STL [R1+0xb90], R0 ;  /* 0x000b900001007387 */ /* 0x0001e20000100800 */
[----:B--2---:R-:W-:-:S03]  /*1b10*/  IMAD.MOV.U32 R3, RZ, RZ, -0x800001 ;  /* 0xff7fffffff037424 */ /* 0x004fc600078e00ff */
        /* <DEDUP_REMOVED lines=99> */
[----:B------:R-:W-:Y:S06]  /*2150*/  BAR.SYNC.DEFER_BLOCKING 0x0 ;  /* 0x0000000000007b1d */ /* 0x000fec0000010000 */
[----:B------:R-:W-:Y:S05]  /*2160*/  @P0 BRA `(.L_x_22243) ;  /* 0x0000197000000947 */ /* 0x000fea0003800000 */
[----:B0-----:R-:W-:-:S05]  /*2170*/  IMAD.MOV.U32 R0, RZ, RZ, c[0x0][0x180] ;  /* 0x00006000ff007624 */ /* 0x001fca00078e00ff */
[----:B------:R-:W-:-:S13]  /*2180*/  ISETP.GE.AND P0, PT, R0, 0x1, PT ;  /* 0x000000010000780c */ /* 0x000fda0003f06270 */
[----:B------:R-:W-:Y:S05]  /*2190*/  @!P0 BRA `(.L_x_22244) ;  /* 0x0000098000008947 */ /* 0x000fea0003800000 */
[----:B------:R-:W-:-:S05]  /*21a0*/  IMAD.SHL.U32 R0, R0, 0x2, RZ ;  /* 0x0000000200007824 */ /* 0x000fca00078e00ff */
[----:B------:R-:W-:-:S04]  /*21b0*/  IMNMX R2, R0, 0x1, !PT ;  /* 0x0000000100027817 */ /* 0x000fc80007800200 */
[----:B------:R-:W-:-:S04]  /*21c0*/  IADD3 R0, R2, -0x1, RZ ;  /* 0xffffffff02007810 */ /* 0x000fc80007ffe0ff */
[----:B------:R-:W-:Y:S01]  /*21d0*/  ISETP.GE.U32.AND P0, PT, R0, 0x3, PT ;  /* 0x000000030000780c */ /* 0x000fe20003f06070 */
[----:B------:R-:W-:-:S12]  /*21e0*/  IMAD.MOV.U32 R0, RZ, RZ, RZ ;  /* 0x000000ffff007224 */ /* 0x000fd800078e00ff */
[----:B------:R-:W-:Y:S05]  /*21f0*/  @!P0 BRA `(.L_x_22245) ;  /* 0x000007d000008947 */ /* 0x000fea0003800000 */
[----:B------:R-:W-:Y:S01]  /*2200*/  LOP3.LUT R28, R2, 0x3, RZ, 0xc0, !PT ;  /* 0x00000003021c7812 */ /* 0x000fe200078ec0ff */
[----:B------:R-:W-:-:S04]  /*2210*/  IMAD.MOV.U32 R0, RZ, RZ, RZ ;  /* 0x000000ffff007224 */ /* 0x000fc800078e00ff */
[----:B------:R-:W-:-:S05]  /*2220*/  IMAD.IADD R28, R2, 0x1, -R28 ;  /* 0x00000001021c7824 */ /* 0x000fca00078e0a1c */
[----:B------:R-:W-:-:S13]  /*2230*/  ISETP.GT.AND P0, PT, R28, RZ, PT ;  /* 0x000000ff1c00720c */ /* 0x000fda0003f04270 */
[----:B------:R-:W-:Y:S05]  /*2240*/  @!P0 BRA `(.L_x_22246) ;  /* 0x0000068000008947 */ /* 0x000fea0003800000 */
[----:B------:R-:W-:Y:S02]  /*2250*/  ISETP.GT.AND P1, PT, R28, 0xc, PT ;  /* 0x0000000c1c00780c */ /* 0x000fe40003f24270 */
[----:B------:R-:W-:-:S11]  /*2260*/  PLOP3.LUT P0, PT, PT, PT, PT, 0x80, 0x0 ;  /* 0x000000000000781c */ /* 0x000fd60003f0f070 */
[----:B------:R-:W-:Y:S05]  /*2270*/  @!P1 BRA `(.L_x_22247) ;  /* 0x0000048000009947 */ /* 0x000fea0003800000 */
[----:B------:R-:W-:Y:S02]  /*2280*/  PLOP3.LUT P0, PT, PT, PT, PT, 0x8, 0x0 ;  /* 0x000000000000781c */ /* 0x000fe40003f0e170 */
.L_x_22248:
[----:B------:R-:W0:Y:S04]  /*2290*/  S2R R2, SR_TID.X ;  /* 0x0000000000027919 */ /* 0x000e280000002100 */
[----:B------:R1:W-:Y:S02]  /*22a0*/  STL [R1+0xbc8], R28 ;  /* 0x000bc81c01007387 */ /* 0x0003e40000100800 */
[----:B-1----:R-:W-:Y:S01]  /*22b0*/  IADD3 R28, R1, 0x408, RZ ;  /* 0x00000408011c7810 */ /* 0x002fe20007ffe0ff */
[----:B0-----:R-:W-:-:S05]  /*22c0*/  IMAD R29, R2, 0x102, R0 ;  /* 0x00000102021d7824 */ /* 0x001fca00078e0200 */
[----:B------:R-:W0:Y:S04]  /*22d0*/  LDS.64 R2, [R29.X4+0x1430] ;  /* 0x001430001d027984 */ /* 0x000e280000004a00 */
[----:B------:R-:W-:Y:S04]  /*22e0*/  LDS.64 R10, [R29.X4+0x1648] ;  /* 0x001648001d0a7984 */ /* 0x000fe80000004a00 */
[----:B------:R-:W-:Y:S04]  /*22f0*/  LDS.64 R12, [R29.X4+0x1450] ;  /* 0x001450001d0c7984 */ /* 0x000fe80000004a00 */
[----:B------:R-:W-:Y:S04]  /*2300*/  LDS.64 R14, [R29.X4+0x1650] ;  /* 0x001650001d0e7984 */ /* 0x000fe80000004a00 */
[----:B------:R-:W1:Y:S04]  /*2310*/  LDS.64 R16, [R29.X4+0x1458] ;  /* 0x001458001d107984 */ /* 0x000e680000004a00 */
[----:B------:R-:W-:Y:S04]  /*2320*/  LDS.64 R18, [R29.X4+0x1658] ;  /* 0x001658001d127984 */ /* 0x000fe80000004a00 */
[----:B------:R-:W-:Y:S04]  /*2330*/  LDS.64 R20, [R29.X4+0x1460] ;  /* 0x001460001d147984 */ /* 0x000fe80000004a00 */
[----:B------:R-:W-:Y:S04]  /*2340*/  LDS.64 R22, [R29.X4+0x1660] ;  /* 0x001660001d167984 */ /* 0x000fe80000004a00 */
[----:B------:R-:W-:Y:S04]  /*2350*/  LDS.64 R24, [R29.X4+0x1468] ;  /* 0x001468001d187984 */ /* 0x000fe80000004a00 */
[----:B------:R-:W-:Y:S01]  /*2360*/  LDS.64 R26, [R29.X4+0x1668] ;  /* 0x001668001d1a7984 */ /* 0x000fe20000004a00 */
[----:B0-----:R-:W-:-:S02]  /*2370*/  IMAD.MOV.U32 R5, RZ, RZ, R2 ;  /* 0x000000ffff057224 */ /* 0x001fc400078e0002 */
[----:B------:R-:W-:Y:S02]  /*2380*/  IMAD.MOV.U32 R4, RZ, RZ, R3 ;  /* 0x000000ffff047224 */ /* 0x000fe400078e0003 */
[----:B------:R-:W0:Y:S04]  /*2390*/  LDS.64 R2, [R29.X4+0x1630] ;  /* 0x001630001d027984 */ /* 0x000e280000004a00 */
[----:B-1----:R1:W-:Y:S02]  /*23a0*/  STL [R1+0xbcc], R17 ;  /* 0x000bcc1101007387 */ /* 0x0023e40000100800 */
[----:B-1----:R-:W-:Y:S01]  /*23b0*/  IADD3 R17, R0, 0x4, RZ ;  /* 0x0000000400117810 */ /* 0x002fe20007ffe0ff */
[----:B0-----:R-:W-:Y:S02]  /*23c0*/  IMAD.MOV.U32 R7, RZ, RZ, R2 ;  /* 0x000000ffff077224 */ /* 0x001fe400078e0002 */
[----:B------:R-:W-:-:S02]  /*23d0*/  IMAD.MOV.U32 R6, RZ, RZ, R3 ;  /* 0x000000ffff067224 */ /* 0x000fc400078e0003 */
[----:B------:R-:W0:Y:S02]  /*23e0*/  LDS.64 R2, [R29.X4+0x1438] ;  /* 0x001438001d027984 */ /* 0x000e240000004a00 */
[----:B0-----:R-:W-:Y:S02]  /*23f0*/  IMAD.MOV.U32 R9, RZ, RZ, R2 ;  /* 0x000000ffff097224 */ /* 0x001fe400078e0002 */
[----:B------:R-:W-:Y:S02]  /*2400*/  IMAD.MOV.U32 R8, RZ, RZ, R3 ;  /* 0x000000ffff087224 */ /* 0x000fe400078e0003 */
[----:B------:R-:W0:Y:S04]  /*2410*/  LDS.64 R2, [R29.X4+0x1638] ;  /* 0x001638001d027984 */ /* 0x000e280000004a00 */
[----:B0-----:R0:W-:Y:S02]  /*2420*/  STL.64 [R1+0xbd0], R2 ;  /* 0x000bd00201007387 */ /* 0x0011e40000100a00 */
[----:B0-----:R-:W-:-:S02]  /*2430*/  IMAD.MOV.U32 R2, RZ, RZ, R9 ;  /* 0x000000ffff027224 */ /* 0x001fc400078e0009 */
[----:B------:R-:W-:Y:S02]  /*2440*/  IMAD.MOV.U32 R3, RZ, RZ, R8 ;  /* 0x000000ffff037224 */ /* 0x000fe400078e0008 */
[----:B------:R-:W-:Y:S04]  /*2450*/  LDS.64 R8, [R29.X4+0x1448] ;  /* 0x001448001d087984 */ /* 0x000fe80000004a00 */
[----:B------:R0:W-:Y:S02]  /*2460*/  STL.64 [R1+0xbd8], R2 ;  /* 0x000bd80201007387 */ /* 0x0001e40000100a00 */
[----:B0-----:R-:W-:Y:S02]  /*2470*/  IMAD.MOV.U32 R2, RZ, RZ, R7 ;  /* 0x000000ffff027224 */ /* 0x001fe400078e0007 */
[----:B------:R-:W-:-:S02]  /*2480*/  IMAD.MOV.U32 R3, RZ, RZ, R6 ;  /* 0x000000ffff037224 */ /* 0x000fc400078e0006 */
[----:B------:R-:W-:Y:S04]  /*2490*/  LDS.64 R6, [R29.X4+0x1640] ;  /* 0x001640001d067984 */ /* 0x000fe80000004a00 */
[----:B------:R0:W-:Y:S02]  /*24a0*/  STL.64 [R1+0xbe0], R2 ;  /* 0x000be00201007387 */ /* 0x0001e40000100a00 */
[----:B0-----:R-:W-:Y:S02]  /*24b0*/  IMAD.MOV.U32 R2, RZ, RZ, R5 ;  /* 0x000000ffff027224 */ /* 0x001fe400078e0005 */
[----:B------:R-:W-:Y:S02]  /*24c0*/  IMAD.MOV.U32 R3, RZ, RZ, R4 ;  /* 0x000000ffff037224 */ /* 0x000fe400078e0004 */
[----:B------:R0:W1:Y:S02]  /*24d0*/  LDS.64 R4, [R29.X4+0x1440] ;  /* 0x001440001d047984 */ /* 0x0000640000004a00 */
[----:B0-----:R-:W-:-:S05]  /*24e0*/  IMAD R29, R0, 0x4, R28 ;  /* 0x00000004001d7824 */ /* 0x001fca00078e021c */
[----:B------:R0:W-:Y:S04]  /*24f0*/  STL.64 [R29+0x8], R2 ;  /* 0x000008021d007387 */ /* 0x0001e80000100a00 */
[----:B0-----:R-:W2:Y:S01]  /*2500*/  LDL.LU.64 R2, [R1+0xbe0] ;  /* 0x000be00001027983 */ /* 0x001ea20000300a00 */
[----:B------:R-:W-:-:S03]  /*2510*/  IMAD R17, R17, 0x4, R28 ;  /* 0x0000000411117824 */ /* 0x000fc600078e021c */
[----:B--2---:R0:W-:Y:S04]  /*2520*/  STL.64 [R29+0x208], R2 ;  /* 0x000208021d007387 */ /* 0x0041e80000100a00 */
[----:B0-----:R-:W2:Y:S04]  /*2530*/  LDL.LU.64 R2, [R1+0xbd8] ;  /* 0x000bd80001027983 */ /* 0x001ea80000300a00 */
[----:B--2---:R0:W-:Y:S04]  /*2540*/  STL.64 [R29+0x10], R2 ;  /* 0x000010021d007387 */ /* 0x0041e80000100a00 */
[----:B0-----:R-:W2:Y:S01]  /*2550*/  LDL.LU.64 R2, [R1+0xbd0] ;  /* 0x000bd00001027983 */ /* 0x001ea20000300a00 */
[----:B------:R-:W-:-:S03]  /*2560*/  IADD3 R28, R0, 0x8, RZ ;  /* 0x00000008001c7810 */ /* 0x000fc60007ffe0ff */
[----:B------:R-:W-:Y:S04]  /*2570*/  STL [R1+0x820], R17 ;  /* 0x0008201101007387 */ /* 0x000fe80000100800 */
[----:B--2---:R0:W-:Y:S04]  /*2580*/  STL.64 [R29+0x210], R2 ;  /* 0x000210021d007387 */ /* 0x0041e80000100a00 */
[----:B-1----:R1:W-:Y:S01]  /*2590*/  STL.64 [R17+0x8], R4 ;  /* 0x0000080411007387 */ /* 0x0023e20000100a00 */
[----:B0-----:R-:W-:-:S03]  /*25a0*/  IADD3 R29, R1, 0x408, RZ ;  /* 0x00000408011d7810 */ /* 0x001fc60007ffe0ff */
[----:B-1----:R-:W2:Y:S02]  /*25b0*/  LDL.LU R5, [R1+0x820] ;  /* 0x0008200001057983 */ /* 0x002ea40000300800 */
[----:B------:R-:W-:Y:S02]  /*25c0*/  IMAD R3, R28, 0x4, R29 ;  /* 0x000000041c037824 */ /* 0x000fe400078e021d */
[----:B------:R-:W3:Y:S04]  /*25d0*/  LDL.LU R17, [R1+0xbcc] ;  /* 0x000bcc0001117983 */ /* 0x000ee80000300800 */
[----:B------:R-:W4:Y:S01]  /*25e0*/  LDL.LU R28, [R1+0xbc8] ;  /* 0x000bc800011c7983 */ /* 0x000f220000300800 */
[----:B------:R-:W-:-:S05]  /*25f0*/  IADD3 R2, R0, 0xc, RZ ;  /* 0x0000000c00027810 */ /* 0x000fca0007ffe0ff */
[----:B------:R-:W-:Y:S01]  /*2600*/  IMAD R2, R2, 0x4, R29 ;  /* 0x0000000402027824 */ /* 0x000fe200078e021d */
[----:B------:R-:W-:Y:S01]  /*2610*/  IADD3 R0, R0, 0x10, RZ ;  /* 0x0000001000007810 */ /* 0x000fe20007ffe0ff */
[----:B--2---:R0:W-:Y:S04]  /*2620*/  STL.64 [R5+0x208], R6 ;  /* 0x0002080605007387 */ /* 0x0041e80000100a00 */
[----:B------:R0:W-:Y:S04]  /*2630*/  STL.64 [R5+0x10], R8 ;  /* 0x0000100805007387 */ /* 0x0001e80000100a00 */
[----:B------:R0:W-:Y:S01]  /*2640*/  STL.64 [R5+0x210], R10 ;  /* 0x0002100a05007387 */ /* 0x0001e20000100a00 */
[----:B----4-:R-:W-:-:S03]  /*2650*/  IADD3 R28, R28, -0x10, RZ ;  /* 0xfffffff01c1c7810 */ /* 0x010fc60007ffe0ff */
[----:B------:R0:W-:Y:S04]  /*2660*/  STL.64 [R3+0x8], R12 ;  /* 0x0000080c03007387 */ /* 0x0001e80000100a00 */
[----:B------:R0:W-:Y:S04]  /*2670*/  STL.64 [R3+0x208], R14 ;  /* 0x0002080e03007387 */ /* 0x0001e80000100a00 */
[----:B---3--:R0:W-:Y:S04]  /*2680*/  STL.64 [R3+0x10], R16 ;  /* 0x0000101003007387 */ /* 0x0081e80000100a00 */
[----:B------:R0:W-:Y:S04]  /*2690*/  STL.64 [R3+0x210], R18 ;  /* 0x0002101203007387 */ /* 0x0001e80000100a00 */
[----:B------:R0:W-:Y:S04]  /*26a0*/  STL.64 [R2+0x8], R20 ;  /* 0x0000081402007387 */ /* 0x0001e80000100a00 */
[----:B------:R0:W-:Y:S04]  /*26b0*/  STL.64 [R2+0x208], R22 ;  /* 0x0002081602007387 */ /* 0x0001e80000100a00 */
[----:B------:R0:W-:Y:S04]  /*26c0*/  STL.64 [R2+0x10], R24 ;  /* 0x0000101802007387 */ /* 0x0001e80000100a00 */
[----:B------:R0:W-:Y:S01]  /*26d0*/  STL.64 [R2+0x210], R26 ;  /* 0x0002101a02007387 */ /* 0x0001e20000100a00 */
[----:B------:R-:W-:-:S13]  /*26e0*/  ISETP.GT.AND P1, PT, R28, 0xc, PT ;  /* 0x0000000c1c00780c */ /* 0x000fda0003f24270 */
[----:B0-----:R-:W-:Y:S05]  /*26f0*/  @P1 BRA `(.L_x_22248) ;  /* 0xfffffb9000001947 */ /* 0x001fea000383ffff */
.L_x_22247:
[----:B------:R-:W-:-:S13]  /*2700*/  ISETP.GT.AND P1, PT, R28, 0x4, PT ;  /* 0x000000041c00780c */ /* 0x000fda0003f24270 */
[----:B------:R-:W-:Y:S05]  /*2710*/  @!P1 BRA `(.L_x_22249) ;  /* 0x0000019000009947 */ /* 0x000fea0003800000 */
[----:B------:R-:W0:Y:S01]  /*2720*/  S2R R2, SR_TID.X ;  /* 0x0000000000027919 */ /* 0x000e220000002100 */
[----:B------:R-:W-:Y:S02]  /*2730*/  IADD3 R21, R1, 0x408, RZ ;  /* 0x0000040801157810 */ /* 0x000fe40007ffe0ff */
[C---:B------:R-:W-:Y:S02]  /*2740*/  IADD3 R20, R0.reuse, 0x4, RZ ;  /* 0x0000000400147810 */ /* 0x040fe40007ffe0ff */
[----:B------:R-:W-:Y:S01]  /*2750*/  PLOP3.LUT P0, PT, PT, PT, PT, 0x8, 0x0 ;  /* 0x000000000000781c */ /* 0x000fe20003f0e170 */
[--C-:B------:R-:W-:Y:S01]  /*2760*/  IMAD R19, R0, 0x4, R21.reuse ;  /* 0x0000000400137824 */ /* 0x100fe200078e0215 */
[----:B------:R-:W-:Y:S01]  /*2770*/  IADD3 R28, R28, -0x8, RZ ;  /* 0xfffffff81c1c7810 */ /* 0x000fe20007ffe0ff */
[----:B------:R-:W-:Y:S02]  /*2780*/  IMAD R20, R20, 0x4, R21 ;  /* 0x0000000414147824 */ /* 0x000fe400078e0215 */
[----:B0-----:R-:W-:Y:S01]  /*2790*/  IMAD R18, R2, 0x102, R0 ;  /* 0x0000010202127824 */ /* 0x001fe200078e0200 */
[----:B------:R-:W-:-:S04]  /*27a0*/  IADD3 R0, R0, 0x8, RZ ;  /* 0x0000000800007810 */ /* 0x000fc80007ffe0ff */
[----:B------:R-:W0:Y:S04]  /*27b0*/  LDS.64 R2, [R18.X4+0x1430] ;  /* 0x0014300012027984 */ /* 0x000e280000004a00 */
[----:B------:R-:W1:Y:S04]  /*27c0*/  LDS.64 R4, [R18.X4+0x1630] ;  /* 0x0016300012047984 */ /* 0x000e680000004a00 */
[----:B------:R-:W2:Y:S04]  /*27d0*/  LDS.64 R6, [R18.X4+0x1438] ;  /* 0x0014380012067984 */ /* 0x000ea80000004a00 */
[----:B------:R-:W3:Y:S04]  /*27e0*/  LDS.64 R8, [R18.X4+0x1638] ;  /* 0x0016380012087984 */ /* 0x000ee80000004a00 */
[----:B------:R-:W4:Y:S04]  /*27f0*/  LDS.64 R10, [R18.X4+0x1440] ;  /* 0x00144000120a7984 */ /* 0x000f280000004a00 */
[----:B------:R-:W5:Y:S04]  /*2800*/  LDS.64 R12, [R18.X4+0x1640] ;  /* 0x00164000120c7984 */ /* 0x000f680000004a00 */
[----:B------:R-:W5:Y:S04]  /*2810*/  LDS.64 R14, [R18.X4+0x1448] ;  /* 0x00144800120e7984 */ /* 0x000f680000004a00 */
[----:B------:R-:W5:Y:S04]  /*2820*/  LDS.64 R16, [R18.X4+0x1648] ;  /* 0x0016480012107984 */ /* 0x000f680000004a00 */
[----:B0-----:R0:W-:Y:S04]  /*2830*/  STL.64 [R19+0x8], R2 ;  /* 0x0000080213007387 */ /* 0x0011e80000100a00 */
[----:B-1----:R0:W-:Y:S04]  /*2840*/  STL.64 [R19+0x208], R4 ;  /* 0x0002080413007387 */ /* 0x0021e80000100a00 */
[----:B--2---:R0:W-:Y:S04]  /*2850*/  STL.64 [R19+0x10], R6 ;  /* 0x0000100613007387 */ /* 0x0041e80000100a00 */
[----:B---3--:R0:W-:Y:S04]  /*2860*/  STL.64 [R19+0x210], R8 ;  /* 0x0002100813007387 */ /* 0x0081e80000100a00 */
[----:B----4-:R0:W-:Y:S04]  /*2870*/  STL.64 [R20+0x8], R10 ;  /* 0x0000080a14007387 */ /* 0x0101e80000100a00 */
[----:B-----5:R0:W-:Y:S04]  /*2880*/  STL.64 [R20+0x208], R12 ;  /* 0x0002080c14007387 */ /* 0x0201e80000100a00 */
[----:B------:R0:W-:Y:S04]  /*2890*/  STL.64 [R20+0x10], R14 ;  /* 0x0000100e14007387 */ /* 0x0001e80000100a00 */
[----:B------:R0:W-:Y:S02]  /*28a0*/  STL.64 [R20+0x210], R16 ;  /* 0x0002101014007387 */ /* 0x0001e40000100a00 */
.L_x_22249:
[----:B------:R-:W-:-:S13]  /*28b0*/  ISETP.NE.OR P0, PT, R28, RZ, P0 ;  /* 0x000000ff1c00720c */ /* 0x000fda0000705670 */
[----:B------:R-:W-:Y:S05]  /*28c0*/  @!P0 BRA `(.L_x_22245) ;  /* 0x0000010000008947 */ /* 0x000fea0003800000 */
.L_x_22246:
[----:B0-----:R-:W0:Y:S01]  /*28d0*/  S2R R2, SR_TID.X ;  /* 0x0000000000027919 */ /* 0x001e220000002100 */
[----:B------:R-:W-:Y:S02]  /*28e0*/  IADD3 R11, R1, 0x408, RZ ;  /* 0x00000408010b7810 */ /* 0x000fe40007ffe0ff */
[----:B------:R-:W-:-:S03]  /*28f0*/  IADD3 R28, R28, -0x4, RZ ;  /* 0xfffffffc1c1c7810 */ /* 0x000fc60007ffe0ff */
[----:B------:R-:W-:Y:S01]  /*2900*/  IMAD R11, R0, 0x4, R11 ;  /* 0x00000004000b7824 */ /* 0x000fe200078e020b */
[----:B------:R-:W-:Y:S01]  /*2910*/  ISETP.NE.AND P0, PT, R28, RZ, PT ;  /* 0x000000ff1c00720c */ /* 0x000fe20003f05270 */
[----:B0-----:R-:W-:Y:S01]  /*2920*/  IMAD R10, R2, 0x102, R0 ;  /* 0x00000102020a7824 */ /* 0x001fe200078e0200 */
[----:B------:R-:W-:-:S04]  /*2930*/  IADD3 R0, R0, 0x4, RZ ;  /* 0x0000000400007810 */ /* 0x000fc80007ffe0ff */
[----:B------:R-:W0:Y:S04]  /*2940*/  LDS.64 R2, [R10.X4+0x1430] ;  /* 0x001430000a027984 */ /* 0x000e280000004a00 */
[----:B------:R-:W1:Y:S04]  /*2950*/  LDS.64 R4, [R10.X4+0x1630] ;  /* 0x001630000a047984 */ /* 0x000e680000004a00 */
[----:B------:R-:W2:Y:S04]  /*2960*/  LDS.64 R6, [R10.X4+0x1438] ;  /* 0x001438000a067984 */ /* 0x000ea80000004a00 */
[----:B------:R-:W3:Y:S04]  /*2970*/  LDS.64 R8, [R10.X4+0x1638] ;  /* 0x001638000a087984 */ /* 0x000ee80000004a00 */
[----:B0-----:R0:W-:Y:S04]  /*2980*/  STL.64 [R11+0x8], R2 ;  /* 0x000008020b007387 */ /* 0x0011e80000100a00 */
[----:B-1----:R0:W-:Y:S04]  /*2990*/  STL.64 [R11+0x208], R4 ;  /* 0x000208040b007387 */ /* 0x0021e80000100a00 */
[----:B--2---:R0:W-:Y:S04]  /*29a0*/  STL.64 [R11+0x10], R6 ;  /* 0x000010060b007387 */ /* 0x0041e80000100a00 */
[----:B---3--:R0:W-:Y:S02]  /*29b0*/  STL.64 [R11+0x210], R8 ;  /* 0x000210080b007387 */ /* 0x0081e40000100a00 */
[----:B0-----:R-:W-:Y:S05]  /*29c0*/  @P0 BRA `(.L_x_22246) ;  /* 0xffffff0000000947 */ /* 0x001fea000383ffff */
.L_x_22245:
[----:B0-----:R-:W-:-:S04]  /*29d0*/  IMAD.MOV.U32 R2, RZ, RZ, c[0x0][0x180] ;  /* 0x00006000ff027624 */ /* 0x001fc800078e00ff */
[----:B------:R-:W-:-:S05]  /*29e0*/  IMAD.SHL.U32 R2, R2, 0x2, RZ ;  /* 0x0000000202027824 */ /* 0x000fca00078e00ff */
[----:B------:R-:W-:-:S04]  /*29f0*/  IMNMX R2, R2, 0x1, !PT ;  /* 0x0000000102027817 */ /* 0x000fc80007800200 */
[----:B------:R-:W-:-:S13]  /*2a00*/  LOP3.LUT P0, RZ, R2, 0x3, RZ, 0xc0, !PT ;  /* 0x0000000302ff7812 */ /* 0x000fda000780c0ff */
[----:B------:R-:W-:Y:S05]  /*2a10*/  @!P0 BRA `(.L_x_22244) ;  /* 0x0000010000008947 */ /* 0x000fea0003800000 */
[----:B------:R-:W0:Y:S01]  /*2a20*/  S2R R3, SR_TID.X ;  /* 0x0000000000037919 */ /* 0x000e220000002100 */
[----:B------:R-:W-:Y:S02]  /*2a30*/  IADD3 R4, R1, 0x408, RZ ;  /* 0x0000040801047810 */ /* 0x000fe40007ffe0ff */
[----:B------:R-:W-:Y:S01]  /*2a40*/  LOP3.LUT R2, R2, 0x3, RZ, 0xc0, !PT ;  /* 0x0000000302027812 */ /* 0x000fe200078ec0ff */
[----:B0-----:R-:W-:Y:S02]  /*2a50*/  IMAD R3, R3, 0x102, R0 ;  /* 0x0000010203037824 */ /* 0x001fe400078e0200 */
[----:B------:R-:W-:-:S03]  /*2a60*/  IMAD R0, R0, 0x4, R4 ;  /* 0x0000000400007824 */ /* 0x000fc600078e0204 */
[----:B------:R-:W-:Y:S02]  /*2a70*/  LEA R3, R3, 0x1630, 0x2 ;  /* 0x0000163003037811 */ /* 0x000fe400078e10ff */
[----:B------:R-:W-:-:S03]  /*2a80*/  IADD3 R5, R0, 0x208, RZ ;  /* 0x0000020800057810 */ /* 0x000fc60007ffe0ff */
.L_x_22250:
[----:B------:R-:W0:Y:S01]  /*2a90*/  LDS R0, [R3+-0x200] ;  /* 0xfffe000003007984 */ /* 0x000e220000000800 */
[----:B------:R-:W-:-:S03]  /*2aa0*/  IADD3 R2, R2, -0x1, RZ ;  /* 0xffffffff02027810 */ /* 0x000fc60007ffe0ff */
[----:B------:R1:W2:Y:S01]  /*2ab0*/  LDS R4, [R3] ;  /* 0x0000000003047984 */ /* 0x0002a20000000800 */
[----:B------:R-:W-:Y:S02]  /*2ac0*/  ISETP.NE.AND P0, PT, R2, RZ, PT ;  /* 0x000000ff0200720c */ /* 0x000fe40003f05270 */
[----:B-1----:R-:W-:Y:S01]  /*2ad0*/  IADD3 R3, R3, 0x4, RZ ;  /* 0x0000000403037810 */ /* 0x002fe20007ffe0ff */
[----:B0-----:R-:W-:Y:S04]  /*2ae0*/  STL [R5+-0x200], R0 ;  /* 0xfffe000005007387 */ /* 0x001fe80000100800 */
[----:B--2---:R0:W-:Y:S02]  /*2af0*/  STL [R5], R4 ;  /* 0x0000000405007387 */ /* 0x0041e40000100800 */
[----:B0-----:R-:W-:-:S04]  /*2b00*/  IADD3 R5, R5, 0x4, RZ ;  /* 0x0000000405057810 */ /* 0x001fc80007ffe0ff */
[----:B------:R-:W-:Y:S05]  /*2b10*/  @P0 BRA `(.L_x_22250) ;  /* 0xffffff7000000947 */ /* 0x000fea000383ffff */
.L_x_22244:
[----:B------:R-:W2:Y:S04]  /*2b20*/  LDL.64 R28, [R1+0x808] ;  /* 0x00080800011c7983 */ /* 0x000ea80000100a00 */
[----:B------:R-:W0:Y:S04]  /*2b30*/  S2R R0, SR_TID.X ;  /* 0x0000000000007919 */ /* 0x000e280000002100 */
[----:B------:R1:W5:Y:S04]  /*2b40*/  LDL.64 R26, [R1+0x800] ;  /* 0x00080000011a7983 */ /* 0x0003680000100a00 */
[----:B------:R1:W5:Y:S04]  /*2b50*/  LDL.64 R24, [R1+0x7f8] ;  /* 0x0007f80001187983 */ /* 0x0003680000100a00 */
[----:B------:R1:W5:Y:S04]  /*2b60*/  LDL.64 R22, [R1+0x7f0] ;  /* 0x0007f00001167983 */ /* 0x0003680000100a00 */
[----:B------:R1:W5:Y:S04]  /*2b70*/  LDL.64 R20, [R1+0x7e8] ;  /* 0x0007e80001147983 */ /* 0x0003680000100a00 */
[----:B------:R1:W5:Y:S01]  /*2b80*/  LDL.64 R18, [R1+0x7e0] ;  /* 0x0007e00001127983 */ /* 0x0003620000100a00 */
[----:B0-----:R-:W-:-:S03]  /*2b90*/  IMAD R0, R0, 0x408, RZ ;  /* 0x0000040800007824 */ /* 0x001fc600078e02ff */
[----:B------:R1:W5:Y:S04]  /*2ba0*/  LDL.64 R16, [R1+0x7d8] ;  /* 0x0007d80001107983 */ /* 0x0003680000100a00 */
[----:B------:R-:W0:Y:S04]  /*2bb0*/  LDS.64 R4, [R0+0x1830] ;  /* 0x0018300000047984 */ /* 0x000e280000000a00 */
[----:B------:R1:W5:Y:S04]  /*2bc0*/  LDL.64 R14, [R1+0x7d0] ;  /* 0x0007d000010e7983 */ /* 0x0003680000100a00 */
[----:B------:R1:W5:Y:S04]  /*2bd0*/  LDL.64 R12, [R1+0x7c8] ;  /* 0x0007c800010c7983 */ /* 0x0003680000100a00 */
[----:B------:R1:W5:Y:S04]  /*2be0*/  LDL.64 R10, [R1+0x7c0] ;  /* 0x0007c000010a7983 */ /* 0x0003680000100a00 */
[----:B------:R1:W5:Y:S04]  /*2bf0*/  LDL.64 R8, [R1+0x7b8] ;  /* 0x0007b80001087983 */ /* 0x0003680000100a00 */
[----:B------:R1:W5:Y:S01]  /*2c00*/  LDL.64 R6, [R1+0x7b0] ;  /* 0x0007b00001067983 */ /* 0x0003620000100a00 */
[----:B0-----:R-:W-:-:S03]  /*2c10*/  IMAD.MOV.U32 R0, RZ, RZ, R4 ;  /* 0x000000ffff007224 */ /* 0x001fc600078e0004 */
[----:B------:R0:W-:Y:S01]  /*2c20*/  STL.64 [R1+0xba0], R4 ;  /* 0x000ba00401007387 */ /* 0x0001e20000100a00 */
[----:B------:R-:W-:Y:S02]  /*2c30*/  IMAD.MOV.U32 R2, RZ, RZ, R5 ;  /* 0x000000ffff027224 */ /* 0x000fe400078e0005 */
[----:B------:R-:W-:Y:S01]  /*2c40*/  IMAD.MOV.U32 R3, RZ, RZ, R0 ;  /* 0x000000ffff037224 */ /* 0x000fe200078e0000 */
[----:B--2---:R2:W-:Y:S04]  /*2c50*/  STL.64 [R1+0xbc8], R28 ;  /* 0x000bc81c01007387 */ /* 0x0045e80000100a00 */
[----:B0-----:R1:W5:Y:S04]  /*2c60*/  LDL.64 R4, [R1+0x7a8] ;  /* 0x0007a80001047983 */ /* 0x0013680000100a00 */
[----:B--2---:R-:W2:Y:S04]  /*2c70*/  LDL.64 R28, [R1+0x798] ;  /* 0x00079800011c7983 */ /* 0x004ea80000100a00 */
[----:B--2---:R0:W-:Y:S04]  /*2c80*/  STL.64 [R1+0x810], R28 ;  /* 0x0008101c01007387 */ /* 0x0041e80000100a00 */
[----:B0-----:R-:W2:Y:S04]  /*2c90*/  LDL.64 R28, [R1+0x790] ;  /* 0x00079000011c7983 */ /* 0x001ea80000100a00 */
        /* <DEDUP_REMOVED lines=224> */
[----:B------:R0:W-:Y:S04]  /*3aa0*/  STL.64 [R1+0x408], R2 ;  /* 0x0004080201007387 */ /* 0x0001e80000100a00 */
[----:B0-----:R1:W5:Y:S04]  /*3ab0*/  LDL.64 R2, [R1+0x7a0] ;  /* 0x0007a00001027983 */ /* 0x0013680000100a00 */
[----:B--2---:R0:W-:Y:S04]  /*3ac0*/  STL.64 [R1+0xb98], R28 ;  /* 0x000b981c01007387 */ /* 0x0041e80000100a00 */
[----:B0-----:R1:W5:Y:S02]  /*3ad0*/  LDL.LU.64 R28, [R1+0xbc8] ;  /* 0x000bc800011c7983 */ /* 0x0013640000300a00 */
.L_x_22243:
[----:B0-----:R-:W-:Y:S05]  /*3ae0*/  BSYNC B0 ;  /* 0x0000000000007941 */ /* 0x001fea0003800000 */
.L_x_22242:
[----:B-----5:R0:W-:Y:S04]  /*3af0*/  STL.64 [R1+0xc30], R6 ;  /* 0x000c300601007387 */ /* 0x0201e80000100a00 */
[----:B------:R-:W2:Y:S04]  /*3b00*/  LDL R0, [R1+0xb64] ;  /* 0x000b640001007983 */ /* 0x000ea80000100800 */
[----:B0-----:R-:W3:Y:S04]  /*3b10*/  LDL R6, [R1+0xb88] ;  /* 0x000b880001067983 */ /* 0x001ee80000100800 */
[----:B------:R-:W4:Y:S04]  /*3b20*/  LDL R7, [R1+0xb8c] ;  /* 0x000b8c0001077983 */ /* 0x000f280000100800 */
[----:B------:R0:W-:Y:S04]  /*3b30*/  STL.64 [R1+0xc00], R18 ;  /* 0x000c001201007387 */ /* 0x0001e80000100a00 */
[----:B------:R1:W-:Y:S04]  /*3b40*/  STL.64 [R1+0xc08], R16 ;  /* 0x000c081001007387 */ /* 0x0003e80000100a00 */
[----:B------:R-:W-:Y:S04]  /*3b50*/  STL.64 [R1+0xc28], R8 ;  /* 0x000c280801007387 */ /* 0x000fe80000100a00 */
[----:B0-----:R-:W2:Y:S04]  /*3b60*/  LDL R19, [R1+0xb80] ;  /* 0x000b800001137983 */ /* 0x001ea80000100800 */
[----:B-1----:R-:W2:Y:S04]  /*3b70*/  LDL R16, [R1+0xb84] ;  /* 0x000b840001107983 */ /* 0x002ea80000100800 */
[----:B------:R0:W-:Y:S04]  /*3b80*/  STL.64 [R1+0xc20], R10 ;  /* 0x000c200a01007387 */ /* 0x0001e80000100a00 */
[----:B------:R1:W-:Y:S04]  /*3b90*/  STL.64 [R1+0xc10], R14 ;  /* 0x000c100e01007387 */ /* 0x0003e80000100a00 */
[----:B------:R-:W2:Y:S04]  /*3ba0*/  LDL R17, [R1+0xb98] ;  /* 0x000b980001117983 */ /* 0x000ea80000100800 */
[----:B0-----:R-:W2:Y:S04]  /*3bb0*/  LDL R10, [R1+0xb78] ;  /* 0x000b7800010a7983 */ /* 0x001ea80000100800 */
[----:B------:R-:W2:Y:S04]  /*3bc0*/  LDL R11, [R1+0xb7c] ;  /* 0x000b7c00010b7983 */ /* 0x000ea80000100800 */
[----:B-1----:R-:W2:Y:S04]  /*3bd0*/  LDL R14, [R1+0xb9c] ;  /* 0x000b9c00010e7983 */ /* 0x002ea80000100800 */
[----:B------:R0:W-:Y:S04]  /*3be0*/  STL.64 [R1+0xc18], R12 ;  /* 0x000c180c01007387 */ /* 0x0001e80000100a00 */
[----:B------:R-:W2:Y:S04]  /*3bf0*/  LDL R15, [R1+0xb70] ;  /* 0x000b7000010f7983 */ /* 0x000ea80000100800 */
[----:B------:R-:W2:Y:S04]  /*3c00*/  LDL R8, [R1+0xb6c] ;  /* 0x000b6c0001087983 */ /* 0x000ea80000100800 */
[----:B0-----:R-:W2:Y:S04]  /*3c10*/  LDL R12, [R1+0xb74] ;  /* 0x000b7400010c7983 */ /* 0x001ea80000100800 */
[----:B------:R-:W2:Y:S04]  /*3c20*/  LDL R13, [R1+0xb68] ;  /* 0x000b6800010d7983 */ /* 0x000ea80000100800 */
[----:B------:R-:W2:Y:S04]  /*3c30*/  LDL R9, [R1+0xb60] ;  /* 0x000b600001097983 */ /* 0x000ea80000100800 */
[----:B---3--:R-:W-:Y:S04]  /*3c40*/  SHFL.DOWN PT, R6, R6, 0x1, 0x1f ;  /* 0x08201f0006067f89 */ /* 0x008fe800000e0000 */
[----:B----4-:R-:W0:Y:S04]  /*3c50*/  SHFL.DOWN PT, R7, R7, 0x1, 0x1f ;  /* 0x08201f0007077f89 */ /* 0x010e2800000e0000 */
[----:B0-----:R0:W-:Y:S04]  /*3c60*/  STL.64 [R1+0x10], R6 ;  /* 0x0000100601007387 */ /* 0x0011e80000100a00 */
[----:B0-----:R-:W3:Y:S04]  /*3c70*/  LDL R6, [R1+0xb50] ;  /* 0x000b500001067983 */ /* 0x001ee80000100800 */
[----:B------:R-:W4:Y:S04]  /*3c80*/  LDL R7, [R1+0xb54] ;  /* 0x000b540001077983 */ /* 0x000f280000100800 */
[----:B--2---:R-:W-:Y:S04]  /*3c90*/  SHFL.DOWN PT, R18, R19, 0x1, 0x1f ;  /* 0x08201f0013127f89 */ /* 0x004fe800000e0000 */
[----:B------:R0:W1:Y:S04]  /*3ca0*/  SHFL.DOWN PT, R19, R16, 0x1, 0x1f ;  /* 0x08201f0010137f89 */ /* 0x00006800000e0000 */
[----:B0-----:R-:W2:Y:S04]  /*3cb0*/  LDL R16, [R1+0xb4c] ;  /* 0x000b4c0001107983 */ /* 0x001ea80000100800 */
[----:B-1----:R0:W-:Y:S04]  /*3cc0*/  STL.64 [R1+0x18], R18 ;  /* 0x0000181201007387 */ /* 0x0021e80000100a00 */
[----:B0-----:R-:W2:Y:S04]  /*3cd0*/  LDL R19, [R1+0xb48] ;  /* 0x000b480001137983 */ /* 0x001ea80000100800 */
[----:B------:R-:W-:Y:S04]  /*3ce0*/  SHFL.DOWN PT, R10, R10, 0x1, 0x1f ;  /* 0x08201f000a0a7f89 */ /* 0x000fe800000e0000 */
[----:B------:R-:W0:Y:S04]  /*3cf0*/  SHFL.DOWN PT, R11, R11, 0x1, 0x1f ;  /* 0x08201f000b0b7f89 */ /* 0x000e2800000e0000 */
[----:B0-----:R0:W-:Y:S04]  /*3d00*/  STL.64 [R1+0x20], R10 ;  /* 0x0000200a01007387 */ /* 0x0011e80000100a00 */
[----:B0-----:R-:W2:Y:S04]  /*3d10*/  LDL R10, [R1+0xb40] ;  /* 0x000b4000010a7983 */ /* 0x001ea80000100800 */
[----:B------:R-:W2:Y:S04]  /*3d20*/  LDL R11, [R1+0xb44] ;  /* 0x000b4400010b7983 */ /* 0x000ea80000100800 */
[----:B------:R-:W-:Y:S04]  /*3d30*/  STL.64 [R1+0xbf8], R20 ;  /* 0x000bf81401007387 */ /* 0x000fe80000100a00 */
[----:B------:R0:W-:Y:S04]  /*3d40*/  SHFL.DOWN PT, R20, R17, 0x1, 0x1f ;  /* 0x08201f0011147f89 */ /* 0x0001e800000e0000 */
[----:B------:R1:W1:Y:S04]  /*3d50*/  SHFL.DOWN PT, R21, R14, 0x1, 0x1f ;  /* 0x08201f000e157f89 */ /* 0x00026800000e0000 */
[----:B0-----:R-:W2:Y:S04]  /*3d60*/  LDL R17, [R1+0xb58] ;  /* 0x000b580001117983 */ /* 0x001ea80000100800 */
[----:B-1----:R-:W2:Y:S04]  /*3d70*/  LDL R14, [R1+0xb5c] ;  /* 0x000b5c00010e7983 */ /* 0x002ea80000100800 */
[----:B------:R-:W-:Y:S04]  /*3d80*/  STL.64 [R1+0x8], R20 ;  /* 0x0000081401007387 */ /* 0x000fe80000100a00 */
[----:B------:R0:W-:Y:S04]  /*3d90*/  SHFL.DOWN PT, R20, R15, 0x1, 0x1f ;  /* 0x08201f000f147f89 */ /* 0x0001e800000e0000 */
[----:B------:R1:W-:Y:S04]  /*3da0*/  SHFL.DOWN PT, R21, R12, 0x1, 0x1f ;  /* 0x08201f000c157f89 */ /* 0x0003e800000e0000 */
[----:B0-----:R-:W2:Y:S04]  /*3db0*/  LDL R15, [R1+0xb38] ;  /* 0x000b3800010f7983 */ /* 0x001ea80000100800 */
[----:B-1----:R-:W2:Y:S04]  /*3dc0*/  LDL R12, [R1+0xb3c] ;  /* 0x000b3c00010c7983 */ /* 0x002ea80000100800 */
        /* <DEDUP_REMOVED lines=12> */
[----:B------:R-:W-:Y:S04]  /*3e90*/  STL.64 [R1+0x28], R20 ;  /* 0x0000281401007387 */ /* 0x000fe80000100a00 */
[----:B------:R1:W-:Y:S04]  /*3ea0*/  SHFL.DOWN PT, R20, R13, 0x1, 0x1f ;  /* 0x08201f000d147f89 */ /* 0x0003e800000e0000 */
[----:B0-----:R0:W-:Y:S04]  /*3eb0*/  STL.64 [R1+0x58], R10 ;  /* 0x0000580a01007387 */ /* 0x0011e80000100a00 */
[----:B------:R0:W0:Y:S04]  /*3ec0*/  SHFL.DOWN PT, R21, R8, 0x1, 0x1f ;  /* 0x08201f0008157f89 */ /* 0x00002800000e0000 */
[----:B-1----:R-:W2:Y:S04]  /*3ed0*/  LDL R13, [R1+0xb30] ;  /* 0x000b3000010d7983 */ /* 0x002ea80000100800 */
[----:B0-----:R-:W2:Y:S04]  /*3ee0*/  LDL R10, [R1+0xb08] ;  /* 0x000b0800010a7983 */ /* 0x001ea80000100800 */
[----:B------:R-:W2:Y:S04]  /*3ef0*/  LDL R11, [R1+0xb0c] ;  /* 0x000b0c00010b7983 */ /* 0x000ea80000100800 */
        /* <DEDUP_REMOVED lines=30> */
[----:B------:R0:W0:Y:S04]  /*40e0*/  SHFL.DOWN PT, R21, R8, 0x1, 0x1f ;  /* 0x08201f0008157f89 */ /* 0x00002800000e0000 */
[----:B-1----:R-:W2:Y:S04]  /*40f0*/  LDL R13, [R1+0xaf8] ;  /* 0x000af800010d7983 */ /* 0x002ea80000100800 */
[----:B0-----:R-:W2:Y:S04]  /*4100*/  LDL R8, [R1+0xafc] ;  /* 0x000afc0001087983 */ /* 0x001ea80000100800 */
[----:B------:R0:W-:Y:S04]  /*4110*/  STL.64 [R1+0x90], R10 ;  /* 0x0000900a01007387 */ /* 0x0001e80000100a00 */
        /* <DEDUP_REMOVED lines=27> */
[----:B------:R-:W-:Y:S04]  /*42d0*/  STL.64 [R1+0x98], R20 ;  /* 0x0000981401007387 */ /* 0x000fe80000100a00 */
[----:B------:R0:W-:Y:S04]  /*42e0*/  SHFL.DOWN PT, R20, R13, 0x1, 0x1f ;  /* 0x08201f000d147f89 */ /* 0x0001e800000e0000 */
[----:B------:R1:W1:Y:S04]  /*42f0*/  SHFL.DOWN PT, R21, R8, 0x1, 0x1f ;  /* 0x08201f0008157f89 */ /* 0x00026800000e0000 */
[----:B0-----:R-:W2:Y:S04]  /*4300*/  LDL R13, [R1+0xac0] ;  /* 0x000ac000010d7983 */ /* 0x001ea80000100800 */
[----:B-1----:R-:W2:Y:S04]  /*4310*/  LDL R8, [R1+0xac4] ;  /* 0x000ac40001087983 */ /* 0x002ea80000100800 */
        /* <DEDUP_REMOVED lines=29> */
[----:B------:R0:W-:Y:S04]  /*44f0*/  SHFL.DOWN PT, R20, R13, 0x1, 0x1f ;  /* 0x08201f000d147f89 */ /* 0x0001e800000e0000 */
[----:B------:R1:W1:Y:S04]  /*4500*/  SHFL.DOWN PT, R21, R8, 0x1, 0x1f ;  /* 0x08201f0008157f89 */ /* 0x00026800000e0000 */
[----:B0-----:R-:W2:Y:S04]  /*4510*/  LDL R13, [R1+0xa88] ;  /* 0x000a8800010d7983 */ /* 0x001ea80000100800 */
[----:B-1----:R-:W2:Y:S04]  /*4520*/  LDL R8, [R1+0xa8c] ;  /* 0x000a8c0001087983 */ /* 0x002ea80000100800 */
[----:B------:R0:W-:Y:S04]  /*4530*/  STL.64 [R1+0xf8], R18 ;  /* 0x0000f81201007387 */ /* 0x0001e80000100a00 */
[----:B0-----:R-:W2:Y:S04]  /*4540*/  LDL R19, [R1+0xa68] ;  /* 0x000a680001137983 */ /* 0x001ea80000100800 */
[----:B------:R-:W-:Y:S04]  /*4550*/  STL.64 [R1+0xd8], R20 ;  /* 0x0000d81401007387 */ /* 0x000fe80000100a00 */
[----:B------:R0:W-:Y:S04]  /*4560*/  SHFL.DOWN PT, R20, R9, 0x1, 0x1f ;  /* 0x08201f0009147f89 */ /* 0x0001e800000e0000 */
[----:B------:R1:W-:Y:S04]  /*4570*/  SHFL.DOWN PT, R21, R0, 0x1, 0x1f ;  /* 0x08201f0000157f89 */ /* 0x0003e800000e0000 */
[----:B0-----:R-:W2:Y:S04]  /*4580*/  LDL R9, [R1+0xa80] ;  /* 0x000a800001097983 */ /* 0x001ea80000100800 */
[----:B-1----:R-:W2:Y:S04]  /*4590*/  LDL R0, [R1+0xa84] ;  /* 0x000a840001007983 */ /* 0x002ea80000100800 */
        /* <DEDUP_REMOVED lines=21> */
[----:B--2---:R0:W-:Y:S04]  /*46f0*/  SHFL.DOWN PT, R20, R13, 0x1, 0x1f ;  /* 0x08201f000d147f89 */ /* 0x0041e800000e0000 */
[----:B------:R1:W2:Y:S04]  /*4700*/  SHFL.DOWN PT, R21, R8, 0x1, 0x1f ;  /* 0x08201f0008157f89 */ /* 0x0002a800000e0000 */
[----:B0-----:R-:W4:Y:S04]  /*4710*/  LDL R13, [R1+0xa50] ;  /* 0x000a5000010d7983 */ /* 0x001f280000100800 */
[----:B-1----:R-:W4:Y:S04]  /*4720*/  LDL R8, [R1+0xa54] ;  /* 0x000a540001087983 */ /* 0x002f280000100800 */
[----:B------:R-:W-:Y:S04]  /*4730*/  SHFL.DOWN PT, R18, R19, 0x1, 0x1f ;  /* 0x08201f0013127f89 */ /* 0x000fe800000e0000 */
[----:B------:R-:W0:Y:S04]  /*4740*/  SHFL.DOWN PT, R19, R16, 0x1, 0x1f ;  /* 0x08201f0010137f89 */ /* 0x000e2800000e0000 */
[----:B--2---:R-:W-:Y:S04]  /*4750*/  STL.64 [R1+0x110], R20 ;  /* 0x0001101401007387 */ /* 0x004fe80000100a00 */
[----:B------:R1:W-:Y:S04]  /*4760*/  SHFL.DOWN PT, R20, R9, 0x1, 0x1f ;  /* 0x08201f0009147f89 */ /* 0x0003e800000e0000 */
[----:B------:R2:W-:Y:S04]  /*4770*/  SHFL.DOWN PT, R21, R0, 0x1, 0x1f ;  /* 0x08201f0000157f89 */ /* 0x0005e800000e0000 */
[----:B-1----:R-:W4:Y:S04]  /*4780*/  LDL R9, [R1+0xa48] ;  /* 0x000a480001097983 */ /* 0x002f280000100800 */
[----:B--2---:R-:W2:Y:S04]  /*4790*/  LDL R0, [R1+0xa4c] ;  /* 0x000a4c0001007983 */ /* 0x004ea80000100800 */
[----:B0-----:R0:W-:Y:S04]  /*47a0*/  STL.64 [R1+0x130], R18 ;  /* 0x0001301201007387 */ /* 0x0011e80000100a00 */
[----:B------:R-:W2:Y:S04]  /*47b0*/  LDL R16, [R1+0xa34] ;  /* 0x000a340001107983 */ /* 0x000ea80000100800 */
        /* <DEDUP_REMOVED lines=22> */
[----:B------:R0:W-:Y:S04]  /*4920*/  SHFL.DOWN PT, R20, R13, 0x1, 0x1f ;  /* 0x08201f000d147f89 */ /* 0x0001e800000e0000 */
[----:B------:R1:W2:Y:S04]  /*4930*/  SHFL.DOWN PT, R21, R8, 0x1, 0x1f ;  /* 0x08201f0008157f89 */ /* 0x0002a800000e0000 */
[----:B0-----:R-:W4:Y:S04]  /*4940*/  LDL R13, [R1+0xa18] ;  /* 0x000a1800010d7983 */ /* 0x001f280000100800 */
[----:B-1----:R-:W4:Y:S04]  /*4950*/  LDL R8, [R1+0xa1c] ;  /* 0x000a1c0001087983 */ /* 0x002f280000100800 */
[----:B--2---:R-:W-:Y:S04]  /*4960*/  SHFL.DOWN PT, R18, R19, 0x1, 0x1f ;  /* 0x08201f0013127f89 */ /* 0x004fe800000e0000 */
[----:B------:R-:W0:Y:S04]  /*4970*/  SHFL.DOWN PT, R19, R16, 0x1, 0x1f ;  /* 0x08201f0010137f89 */ /* 0x000e2800000e0000 */
[----:B------:R-:W-:Y:S04]  /*4980*/  STL.64 [R1+0x148], R20 ;  /* 0x0001481401007387 */ /* 0x000fe80000100a00 */
[----:B------:R1:W-:Y:S04]  /*4990*/  SHFL.DOWN PT, R20, R9, 0x1, 0x1f ;  /* 0x08201f0009147f89 */ /* 0x0003e800000e0000 */
[----:B------:R2:W-:Y:S04]  /*49a0*/  SHFL.DOWN PT, R21, R0, 0x1, 0x1f ;  /* 0x08201f0000157f89 */ /* 0x0005e800000e0000 */
[----:B-1----:R-:W4:Y:S04]  /*49b0*/  LDL R9, [R1+0xa10] ;  /* 0x000a100001097983 */ /* 0x002f280000100800 */
[----:B--2---:R-:W4:Y:S04]  /*49c0*/  LDL R0, [R1+0xa14] ;  /* 0x000a140001007983 */ /* 0x004f280000100800 */
[----:B0-----:R0:W-:Y:S04]  /*49d0*/  STL.64 [R1+0x168], R18 ;  /* 0x0001681201007387 */ /* 0x0011e80000100a00 */
[----:B------:R-:W4:Y:S04]  /*49e0*/  LDL R16, [R1+0x9fc] ;  /* 0x0009fc0001107983 */ /* 0x000f280000100800 */
[----:B0-----:R-:W4:Y:S04]  /*49f0*/  LDL R19, [R1+0x9f8] ;  /* 0x0009f80001137983 */ /* 0x001f280000100800 */
[----:B------:R-:W-:Y:S04]  /*4a00*/  SHFL.DOWN PT, R10, R10, 0x1, 0x1f ;  /* 0x08201f000a0a7f89 */ /* 0x000fe800000e0000 */
[----:B------:R-:W0:Y:S04]  /*4a10*/  SHFL.DOWN PT, R11, R11, 0x1, 0x1f ;  /* 0x08201f000b0b7f89 */ /* 0x000e2800000e0000 */
[----:B0-----:R0:W-:Y:S04]  /*4a20*/  STL.64 [R1+0x170], R10 ;  /* 0x0001700a01007387 */ /* 0x0011e80000100a00 */
[----:B0-----:R-:W4:Y:S04]  /*4a30*/  LDL R10, [R1+0x9f0] ;  /* 0x0009f000010a7983 */ /* 0x001f280000100800 */
[----:B------:R-:W4:Y:S04]  /*4a40*/  LDL R11, [R1+0x9f4] ;  /* 0x0009f400010b7983 */ /* 0x000f280000100800 */
[----:B------:R-:W-:Y:S04]  /*4a50*/  STL.64 [R1+0x150], R20 ;  /* 0x0001501401007387 */ /* 0x000fe80000100a00 */
[----:B------:R0:W-:Y:S04]  /*4a60*/  SHFL.DOWN PT, R20, R17, 0x1, 0x1f ;  /* 0x08201f0011147f89 */ /* 0x0001e800000e0000 */
[----:B------:R1:W1:Y:S04]  /*4a70*/  SHFL.DOWN PT, R21, R14, 0x1, 0x1f ;  /* 0x08201f000e157f89 */ /* 0x00026800000e0000 */
[----:B0-----:R-:W4:Y:S04]  /*4a80*/  LDL R17, [R1+0xa08] ;  /* 0x000a080001117983 */ /* 0x001f280000100800 */
[----:B-1----:R-:W4:Y:S04]  /*4a90*/  LDL R14, [R1+0xa0c] ;  /* 0x000a0c00010e7983 */ /* 0x002f280000100800 */
[----:B------:R-:W-:Y:S04]  /*4aa0*/  STL.64 [R1+0x158], R20 ;  /* 0x0001581401007387 */ /* 0x000fe80000100a00 */
[----:B------:R0:W-:Y:S04]  /*4ab0*/  SHFL.DOWN PT, R20, R15, 0x1, 0x1f ;  /* 0x08201f000f147f89 */ /* 0x0001e800000e0000 */
[----:B------:R1:W1:Y:S04]  /*4ac0*/  SHFL.DOWN PT, R21, R12, 0x1, 0x1f ;  /* 0x08201f000c157f89 */ /* 0x00026800000e0000 */
[----:B0-----:R-:W4:Y:S04]  /*4ad0*/  LDL R15, [R1+0x9e8] ;  /* 0x0009e800010f7983 */ /* 0x001f280000100800 */
[----:B-1----:R-:W4:Y:S04]  /*4ae0*/  LDL R12, [R1+0x9ec] ;  /* 0x0009ec00010c7983 */ /* 0x002f280000100800 */
[----:B------:R-:W-:Y:S04]  /*4af0*/  STL.64 [R1+0x178], R20 ;  /* 0x0001781401007387 */ /* 0x000fe80000100a00 */
[----:B---3--:R-:W-:Y:S04]  /*4b00*/  SHFL.DOWN PT, R6, R6, 0x1, 0x1f ;  /* 0x08201f0006067f89 */ /* 0x008fe800000e0000 */
[----:B----4-:R-:W0:Y:S04]  /*4b10*/  SHFL.DOWN PT, R7, R7, 0x1, 0x1f ;  /* 0x08201f0007077f89 */ /* 0x010e2800000e0000 */
[----:B------:R1:W-:Y:S04]  /*4b20*/  SHFL.DOWN PT, R20, R13, 0x1, 0x1f ;  /* 0x08201f000d147f89 */ /* 0x0003e800000e0000 */
[----:B------:R3:W4:Y:S04]  /*4b30*/  SHFL.DOWN PT, R21, R8, 0x1, 0x1f ;  /* 0x08201f0008157f89 */ /* 0x00072800000e0000 */
[----:B-1----:R-:W2:Y:S04]  /*4b40*/  LDL R13, [R1+0x9e0] ;  /* 0x0009e000010d7983 */ /* 0x002ea80000100800 */
[----:B---3--:R-:W3:Y:S04]  /*4b50*/  LDL R8, [R1+0x9e4] ;  /* 0x0009e40001087983 */ /* 0x008ee80000100800 */
[----:B0-----:R0:W-:Y:S04]  /*4b60*/  STL.64 [R1+0x198], R6 ;  /* 0x0001980601007387 */ /* 0x0011e80000100a00 */
[----:B0-----:R-:W3:Y:S04]  /*4b70*/  LDL R6, [R1+0x9c8] ;  /* 0x0009c80001067983 */ /* 0x001ee80000100800 */
[----:B------:R-:W3:Y:S04]  /*4b80*/  LDL R7, [R1+0x9cc] ;  /* 0x0009cc0001077983 */ /* 0x000ee80000100800 */
[----:B----4-:R-:W-:Y:S04]  /*4b90*/  STL.64 [R1+0x180], R20 ;  /* 0x0001801401007387 */ /* 0x010fe80000100a00 */
[----:B------:R0:W-:Y:S04]  /*4ba0*/  SHFL.DOWN PT, R20, R9, 0x1, 0x1f ;  /* 0x08201f0009147f89 */ /* 0x0001e800000e0000 */
[----:B------:R1:W-:Y:S04]  /*4bb0*/  SHFL.DOWN PT, R21, R0, 0x1, 0x1f ;  /* 0x08201f0000157f89 */ /* 0x0003e800000e0000 */
[----:B0-----:R-:W4:Y:S04]  /*4bc0*/  LDL R9, [R1+0x9d8] ;  /* 0x0009d80001097983 */ /* 0x001f280000100800 */
[----:B-1----:R-:W4:Y:S04]  /*4bd0*/  LDL R0, [R1+0x9dc] ;  /* 0x0009dc0001007983 */ /* 0x002f280000100800 */
[----:B------:R-:W-:Y:S04]  /*4be0*/  SHFL.DOWN PT, R18, R19, 0x1, 0x1f ;  /* 0x08201f0013127f89 */ /* 0x000fe800000e0000 */
[----:B------:R0:W1:Y:S04]  /*4bf0*/  SHFL.DOWN PT, R19, R16, 0x1, 0x1f ;  /* 0x08201f0010137f89 */ /* 0x00006800000e0000 */
[----:B0-----:R-:W4:Y:S04]  /*4c00*/  LDL R16, [R1+0x9c4] ;  /* 0x0009c40001107983 */ /* 0x001f280000100800 */
[----:B-1----:R0:W-:Y:S04]  /*4c10*/  STL.64 [R1+0x1a0], R18 ;  /* 0x0001a01201007387 */ /* 0x0021e80000100a00 */
[----:B0-----:R-:W4:Y:S04]  /*4c20*/  LDL R19, [R1+0x9c0] ;  /* 0x0009c00001137983 */ /* 0x001f280000100800 */
[----:B------:R-:W-:Y:S04]  /*4c30*/  SHFL.DOWN PT, R10, R10, 0x1, 0x1f ;  /* 0x08201f000a0a7f89 */ /* 0x000fe800000e0000 */
[----:B------:R-:W0:Y:S04]  /*4c40*/  SHFL.DOWN PT, R11, R11, 0x1, 0x1f ;  /* 0x08201f000b0b7f89 */ /* 0x000e2800000e0000 */
[----:B------:R-:W-:Y:S04]  /*4c50*/  STL.64 [R1+0x188], R20 ;  /* 0x0001881401007387 */ /* 0x000fe80000100a00 */
[----:B------:R1:W-:Y:S04]  /*4c60*/  SHFL.DOWN PT, R20, R17, 0x1, 0x1f ;  /* 0x08201f0011147f89 */ /* 0x0003e800000e0000 */
[----:B------:R0:W0:Y:S04]  /*4c70*/  SHFL.DOWN PT, R21, R14, 0x1, 0x1f ;  /* 0x08201f000e157f89 */ /* 0x00002800000e0000 */
[----:B-1----:R-:W4:Y:S04]  /*4c80*/  LDL R17, [R1+0x9d0] ;  /* 0x0009d00001117983 */ /* 0x002f280000100800 */
[----:B0-----:R-:W4:Y:S04]  /*4c90*/  LDL R14, [R1+0x9d4] ;  /* 0x0009d400010e7983 */ /* 0x001f280000100800 */
[----:B------:R0:W-:Y:S04]  /*4ca0*/  STL.64 [R1+0x1a8], R10 ;  /* 0x0001a80a01007387 */ /* 0x0001e80000100a00 */
        /* <DEDUP_REMOVED lines=8> */
[----:B--2---:R0:W-:Y:S04]  /*4d30*/  SHFL.DOWN PT, R20, R13, 0x1, 0x1f ;  /* 0x08201f000d147f89 */ /* 0x0041e800000e0000 */
[----:B---3--:R1:W2:Y:S04]  /*4d40*/  SHFL.DOWN PT, R21, R8, 0x1, 0x1f ;  /* 0x08201f0008157f89 */ /* 0x0082a800000e0000 */
[----:B0-----:R-:W3:Y:S04]  /*4d50*/  LDL R13, [R1+0x9a8] ;  /* 0x0009a800010d7983 */ /* 0x001ee80000100800 */
[----:B-1----:R-:W3:Y:S04]  /*4d60*/  LDL R8, [R1+0x9ac] ;  /* 0x0009ac0001087983 */ /* 0x002ee80000100800 */
[----:B------:R-:W-:Y:S04]  /*4d70*/  SHFL.DOWN PT, R6, R6, 0x1, 0x1f ;  /* 0x08201f0006067f89 */ /* 0x000fe800000e0000 */
[----:B------:R-:W0:Y:S04]  /*4d80*/  SHFL.DOWN PT, R7, R7, 0x1, 0x1f ;  /* 0x08201f0007077f89 */ /* 0x000e2800000e0000 */
[----:B--2---:R-:W-:Y:S04]  /*4d90*/  STL.64 [R1+0x1b8], R20 ;  /* 0x0001b81401007387 */ /* 0x004fe80000100a00 */
[----:B----4-:R1:W-:Y:S04]  /*4da0*/  SHFL.DOWN PT, R20, R9, 0x1, 0x1f ;  /* 0x08201f0009147f89 */ /* 0x0103e800000e0000 */
[----:B------:R2:W-:Y:S04]  /*4db0*/  SHFL.DOWN PT, R21, R0, 0x1, 0x1f ;  /* 0x08201f0000157f89 */ /* 0x0005e800000e0000 */
[----:B-1----:R-:W4:Y:S04]  /*4dc0*/  LDL R9, [R1+0x9a0] ;  /* 0x0009a00001097983 */ /* 0x002f280000100800 */
[----:B--2---:R-:W2:Y:S04]  /*4dd0*/  LDL R0, [R1+0x9a4] ;  /* 0x0009a40001007983 */ /* 0x004ea80000100800 */
[----:B0-----:R0:W-:Y:S04]  /*4de0*/  STL.64 [R1+0x1d0], R6 ;  /* 0x0001d00601007387 */ /* 0x0011e80000100a00 */
[----:B0-----:R-:W2:Y:S04]  /*4df0*/  LDL R6, [R1+0xb90] ;  /* 0x000b900001067983 */ /* 0x001ea80000100800 */
[----:B------:R-:W2:Y:S04]  /*4e00*/  LDL R7, [R1+0xb94] ;  /* 0x000b940001077983 */ /* 0x000ea80000100800 */
[----:B------:R-:W-:Y:S04]  /*4e10*/  SHFL.DOWN PT, R18, R19, 0x1, 0x1f ;  /* 0x08201f0013127f89 */ /* 0x000fe800000e0000 */
[----:B------:R0:W1:Y:S04]  /*4e20*/  SHFL.DOWN PT, R19, R16, 0x1, 0x1f ;  /* 0x08201f0010137f89 */ /* 0x00006800000e0000 */
[----:B0-----:R-:W2:Y:S04]  /*4e30*/  LDL R16, [R1+0x994] ;  /* 0x0009940001107983 */ /* 0x001ea80000100800 */
[----:B-1----:R0:W-:Y:S04]  /*4e40*/  STL.64 [R1+0x1d8], R18 ;  /* 0x0001d81201007387 */ /* 0x0021e80000100a00 */
        /* <DEDUP_REMOVED lines=17> */
[----:B---3--:R0:W-:Y:S04]  /*4f60*/  SHFL.DOWN PT, R20, R13, 0x1, 0x1f ;  /* 0x08201f000d147f89 */ /* 0x0081e800000e0000 */
[----:B------:R1:W3:Y:S04]  /*4f70*/  SHFL.DOWN PT, R21, R8, 0x1, 0x1f ;  /* 0x08201f0008157f89 */ /* 0x0002e800000e0000 */
[----:B0-----:R-:W2:Y:S04]  /*4f80*/  LDL R13, [R1+0x978] ;  /* 0x00097800010d7983 */ /* 0x001ea80000100800 */
[----:B-1----:R-:W2:Y:S04]  /*4f90*/  LDL R8, [R1+0x97c] ;  /* 0x00097c0001087983 */ /* 0x002ea80000100800 */
[----:B---3--:R-:W-:Y:S04]  /*4fa0*/  STL.64 [R1+0x1f0], R20 ;  /* 0x0001f01401007387 */ /* 0x008fe80000100a00 */
[----:B----4-:R0:W-:Y:S04]  /*4fb0*/  SHFL.DOWN PT, R20, R9, 0x1, 0x1f ;  /* 0x08201f0009147f89 */ /* 0x0101e800000e0000 */
[----:B--2---:R1:W-:Y:S04]  /*4fc0*/  SHFL.DOWN PT, R21, R0, 0x1, 0x1f ;  /* 0x08201f0000157f89 */ /* 0x0043e800000e0000 */
[----:B0-----:R-:W2:Y:S04]  /*4fd0*/  LDL R9, [R1+0x970] ;  /* 0x0009700001097983 */ /* 0x001ea80000100800 */
[----:B-1----:R-:W3:Y:S04]  /*4fe0*/  LDL R0, [R1+0x974] ;  /* 0x0009740001007983 */ /* 0x002ee80000100800 */
[----:B------:R-:W-:Y:S04]  /*4ff0*/  SHFL.DOWN PT, R6, R6, 0x1, 0x1f ;  /* 0x08201f0006067f89 */ /* 0x000fe800000e0000 */
[----:B------:R-:W0:Y:S04]  /*5000*/  SHFL.DOWN PT, R7, R7, 0x1, 0x1f ;  /* 0x08201f0007077f89 */ /* 0x000e2800000e0000 */
[----:B0-----:R0:W-:Y:S04]  /*5010*/  STL.64 [R1+0x208], R6 ;  /* 0x0002080601007387 */ /* 0x0011e80000100a00 */
[----:B0-----:R-:W4:Y:S04]  /*5020*/  LDL R6, [R1+0x960] ;  /* 0x0009600001067983 */ /* 0x001f280000100800 */
[----:B------:R-:W4:Y:S04]  /*5030*/  LDL R7, [R1+0x964] ;  /* 0x0009640001077983 */ /* 0x000f280000100800 */
[----:B------:R-:W-:Y:S04]  /*5040*/  SHFL.DOWN PT, R18, R19, 0x1, 0x1f ;  /* 0x08201f0013127f89 */ /* 0x000fe800000e0000 */
[----:B------:R0:W1:Y:S04]  /*5050*/  SHFL.DOWN PT, R19, R16, 0x1, 0x1f ;  /* 0x08201f0010137f89 */ /* 0x00006800000e0000 */
[----:B------:R-:W-:Y:S04]  /*5060*/  STL.64 [R1+0x1f8], R20 ;  /* 0x0001f81401007387 */ /* 0x000fe80000100a00 */
[----:B0-----:R-:W4:Y:S04]  /*5070*/  LDL R16, [R1+0x95c] ;  /* 0x00095c0001107983 */ /* 0x001f280000100800 */
[----:B------:R0:W-:Y:S04]  /*5080*/  SHFL.DOWN PT, R20, R17, 0x1, 0x1f ;  /* 0x08201f0011147f89 */ /* 0x0001e800000e0000 */
[----:B------:R1:W1:Y:S04]  /*5090*/  SHFL.DOWN PT, R21, R14, 0x1, 0x1f ;  /* 0x08201f000e157f89 */ /* 0x00026800000e0000 */
[----:B0-----:R-:W4:Y:S04]  /*50a0*/  LDL R17, [R1+0x968] ;  /* 0x0009680001117983 */ /* 0x001f280000100800 */
[----:B-1----:R0:W-:Y:S04]  /*50b0*/  STL.64 [R1+0x210], R18 ;  /* 0x0002101201007387 */ /* 0x0021e80000100a00 */
[----:B------:R-:W4:Y:S04]  /*50c0*/  LDL R14, [R1+0x96c] ;  /* 0x00096c00010e7983 */ /* 0x000f280000100800 */
[----:B0-----:R-:W4:Y:S04]  /*50d0*/  LDL R19, [R1+0x958] ;  /* 0x0009580001137983 */ /* 0x001f280000100800 */
        /* <DEDUP_REMOVED lines=11> */
[----:B------:R0:W-:Y:S04]  /*5190*/  SHFL.DOWN PT, R20, R13, 0x1, 0x1f ;  /* 0x08201f000d147f89 */ /* 0x0001e800000e0000 */
[----:B------:R1:W2:Y:S04]  /*51a0*/  SHFL.DOWN PT, R21, R8, 0x1, 0x1f ;  /* 0x08201f0008157f89 */ /* 0x0002a800000e0000 */
[----:B0-----:R-:W4:Y:S04]  /*51b0*/  LDL R13, [R1+0x940] ;  /* 0x00094000010d7983 */ /* 0x001f280000100800 */
[----:B-1----:R-:W4:Y:S04]  /*51c0*/  LDL R8, [R1+0x944] ;  /* 0x0009440001087983 */ /* 0x002f280000100800 */
[----:B--2---:R-:W-:Y:S04]  /*51d0*/  STL.64 [R1+0x228], R20 ;  /* 0x0002281401007387 */ /* 0x004fe80000100a00 */
[----:B------:R0:W-:Y:S04]  /*51e0*/  SHFL.DOWN PT, R20, R9, 0x1, 0x1f ;  /* 0x08201f0009147f89 */ /* 0x0001e800000e0000 */
[----:B---3--:R1:W-:Y:S04]  /*51f0*/  SHFL.DOWN PT, R21, R0, 0x1, 0x1f ;  /* 0x08201f0000157f89 */ /* 0x0083e800000e0000 */
[----:B0-----:R-:W2:Y:S04]  /*5200*/  LDL R9, [R1+0x938] ;  /* 0x0009380001097983 */ /* 0x001ea80000100800 */
[----:B-1----:R-:W3:Y:S04]  /*5210*/  LDL R0, [R1+0x93c] ;  /* 0x00093c0001007983 */ /* 0x002ee80000100800 */
[----:B----4-:R-:W-:Y:S04]  /*5220*/  SHFL.DOWN PT, R6, R6, 0x1, 0x1f ;  /* 0x08201f0006067f89 */ /* 0x010fe800000e0000 */
[----:B------:R-:W0:Y:S04]  /*5230*/  SHFL.DOWN PT, R7, R7, 0x1, 0x1f ;  /* 0x08201f0007077f89 */ /* 0x000e2800000e0000 */
[----:B0-----:R0:W-:Y:S04]  /*5240*/  STL.64 [R1+0x240], R6 ;  /* 0x0002400601007387 */ /* 0x0011e80000100a00 */
[----:B0-----:R-:W4:Y:S04]  /*5250*/  LDL R6, [R1+0x928] ;  /* 0x0009280001067983 */ /* 0x001f280000100800 */
[----:B------:R-:W4:Y:S04]  /*5260*/  LDL R7, [R1+0x92c] ;  /* 0x00092c0001077983 */ /* 0x000f280000100800 */
[----:B------:R-:W-:Y:S04]  /*5270*/  STL.64 [R1+0x230], R20 ;  /* 0x0002301401007387 */ /* 0x000fe80000100a00 */
[----:B------:R0:W-:Y:S04]  /*5280*/  SHFL.DOWN PT, R20, R17, 0x1, 0x1f ;  /* 0x08201f0011147f89 */ /* 0x0001e800000e0000 */
[----:B------:R1:W1:Y:S04]  /*5290*/  SHFL.DOWN PT, R21, R14, 0x1, 0x1f ;  /* 0x08201f000e157f89 */ /* 0x00026800000e0000 */
[----:B------:R-:W-:Y:S04]  /*52a0*/  SHFL.DOWN PT, R18, R19, 0x1, 0x1f ;  /* 0x08201f0013127f89 */ /* 0x000fe800000e0000 */
[----:B------:R-:W1:Y:S04]  /*52b0*/  SHFL.DOWN PT, R19, R16, 0x1, 0x1f ;  /* 0x08201f0010137f89 */ /* 0x000e6800000e0000 */
[----:B0-----:R-:W4:Y:S04]  /*52c0*/  LDL R17, [R1+0x930] ;  /* 0x0009300001117983 */ /* 0x001f280000100800 */
[----:B-1----:R-:W4:Y:S04]  /*52d0*/  LDL R14, [R1+0x934] ;  /* 0x00093400010e7983 */ /* 0x002f280000100800 */
[----:B------:R0:W-:Y:S04]  /*52e0*/  STL.64 [R1+0x238], R20 ;  /* 0x0002381401007387 */ /* 0x0001e80000100a00 */
[----:B------:R1:W-:Y:S04]  /*52f0*/  STL.64 [R1+0x248], R18 ;  /* 0x0002481201007387 */ /* 0x0003e80000100a00 */
[----:B0-----:R-:W4:Y:S04]  /*5300*/  LDL R21, [R1+0x920] ;  /* 0x0009200001157983 */ /* 0x001f280000100800 */
[----:B------:R-:W-:Y:S04]  /*5310*/  SHFL.DOWN PT, R10, R10, 0x1, 0x1f ;  /* 0x08201f000a0a7f89 */ /* 0x000fe800000e0000 */
[----:B------:R-:W0:Y:S04]  /*5320*/  SHFL.DOWN PT, R11, R11, 0x1, 0x1f ;  /* 0x08201f000b0b7f89 */ /* 0x000e2800000e0000 */
[----:B-1----:R-:W4:Y:S04]  /*5330*/  LDL R18, [R1+0x924] ;  /* 0x0009240001127983 */ /* 0x002f280000100800 */
[----:B------:R-:W-:Y:S04]  /*5340*/  STL.64 [R1+0xbf0], R22 ;  /* 0x000bf01601007387 */ /* 0x000fe80000100a00 */
[----:B------:R-:W4:Y:S04]  /*5350*/  LDL R19, [R1+0x8f8] ;  /* 0x0008f80001137983 */ /* 0x000f280000100800 */
[----:B0-----:R0:W-:Y:S04]  /*5360*/  STL.64 [R1+0x250], R10 ;  /* 0x0002500a01007387 */ /* 0x0011e80000100a00 */
[----:B0-----:R-:W4:Y:S04]  /*5370*/  LDL R10, [R1+0x918] ;  /* 0x00091800010a7983 */ /* 0x001f280000100800 */
[----:B------:R-:W4:Y:S04]  /*5380*/  LDL R11, [R1+0x91c] ;  /* 0x00091c00010b7983 */ /* 0x000f280000100800 */
        /* <DEDUP_REMOVED lines=19> */
[----:B------:R-:W-:Y:S04]  /*54c0*/  SHFL.DOWN PT, R16, R17, 0x1, 0x1f ;  /* 0x08201f0011107f89 */ /* 0x000fe800000e0000 */
[----:B------:R-:W-:Y:S04]  /*54d0*/  SHFL.DOWN PT, R20, R21, 0x1, 0x1f ;  /* 0x08201f0015147f89 */ /* 0x000fe800000e0000 */
[----:B------:R0:W1:Y:S04]  /*54e0*/  SHFL.DOWN PT, R17, R14, 0x1, 0x1f ;  /* 0x08201f000e117f89 */ /* 0x00006800000e0000 */
[----:B------:R-:W1:Y:S04]  /*54f0*/  SHFL.DOWN PT, R21, R18, 0x1, 0x1f ;  /* 0x08201f0012157f89 */ /* 0x000e6800000e0000 */
[----:B0-----:R-:W4:Y:S04]  /*5500*/  LDL R14, [R1+0x8f4] ;  /* 0x0008f400010e7983 */ /* 0x001f280000100800 */
[----:B-1----:R0:W-:Y:S04]  /*5510*/  STL.64 [R1+0x270], R16 ;  /* 0x0002701001007387 */ /* 0x0021e80000100a00 */
[----:B------:R-:W-:Y:S04]  /*5520*/  STL.64 [R1+0x280], R20 ;  /* 0x0002801401007387 */ /* 0x000fe80000100a00 */
[----:B0-----:R-:W4:Y:S04]  /*5530*/  LDL R16, [R1+0x8fc] ;  /* 0x0008fc0001107983 */ /* 0x001f280000100800 */
[----:B------:R0:W-:Y:S04]  /*5540*/  SHFL.DOWN PT, R20, R10, 0x1, 0x1f ;  /* 0x08201f000a147f89 */ /* 0x0001e800000e0000 */
[----:B------:R1:W1:Y:S04]  /*5550*/  SHFL.DOWN PT, R21, R11, 0x1, 0x1f ;  /* 0x08201f000b157f89 */ /* 0x00026800000e0000 */
[----:B0-----:R-:W4:Y:S04]  /*5560*/  LDL R10, [R1+0x8e0] ;  /* 0x0008e000010a7983 */ /* 0x001f280000100800 */
[----:B-1----:R-:W4:Y:S04]  /*5570*/  LDL R11, [R1+0x8e4] ;  /* 0x0008e400010b7983 */ /* 0x002f280000100800 */
        /* <DEDUP_REMOVED lines=13> */
[----:B---3--:R1:W2:Y:S04]  /*5650*/  SHFL.DOWN PT, R21, R0, 0x1, 0x1f ;  /* 0x08201f0000157f89 */ /* 0x0082a800000e0000 */
[----:B0-----:R-:W3:Y:S04]  /*5660*/  LDL R9, [R1+0x8c8] ;  /* 0x0008c80001097983 */ /* 0x001ee80000100800 */
[----:B-1----:R-:W3:Y:S04]  /*5670*/  LDL R0, [R1+0x8cc] ;  /* 0x0008cc0001007983 */ /* 0x002ee80000100800 */
[----:B------:R0:W-:Y:S04]  /*5680*/  STL.64 [R1+0x268], R22 ;  /* 0x0002681601007387 */ /* 0x0001e80000100a00 */
[----:B--2---:R1:W-:Y:S04]  /*5690*/  STL.64 [R1+0x2a0], R20 ;  /* 0x0002a01401007387 */ /* 0x0043e80000100a00 */
[----:B0-----:R-:W2:Y:S04]  /*56a0*/  LDL R23, [R1+0x8c0] ;  /* 0x0008c00001177983 */ /* 0x001ea80000100800 */
[----:B-1----:R-:W2:Y:S04]  /*56b0*/  LDL R20, [R1+0x8c4] ;  /* 0x0008c40001147983 */ /* 0x002ea80000100800 */
[----:B------:R-:W-:Y:S04]  /*56c0*/  SHFL.DOWN PT, R18, R19, 0x1, 0x1f ;  /* 0x08201f0013127f89 */ /* 0x000fe800000e0000 */
[----:B------:R-:W2:Y:S04]  /*56d0*/  LDL R21, [R1+0x8b0] ;  /* 0x0008b00001157983 */ /* 0x000ea80000100800 */
[----:B----4-:R-:W-:Y:S04]  /*56e0*/  SHFL.DOWN PT, R6, R6, 0x1, 0x1f ;  /* 0x08201f0006067f89 */ /* 0x010fe800000e0000 */
[----:B------:R-:W0:Y:S04]  /*56f0*/  SHFL.DOWN PT, R7, R7, 0x1, 0x1f ;  /* 0x08201f0007077f89 */ /* 0x000e2800000e0000 */
[----:B0-----:R0:W-:Y:S04]  /*5700*/  STL.64 [R1+0x2b8], R6 ;  /* 0x0002b80601007387 */ /* 0x0011e80000100a00 */
[----:B0-----:R-:W4:Y:S04]  /*5710*/  LDL R6, [R1+0x8b8] ;  /* 0x0008b80001067983 */ /* 0x001f280000100800 */
[----:B------:R-:W4:Y:S04]  /*5720*/  LDL R7, [R1+0x8bc] ;  /* 0x0008bc0001077983 */ /* 0x000f280000100800 */
[----:B------:R-:W0:Y:S04]  /*5730*/  SHFL.DOWN PT, R19, R16, 0x1, 0x1f ;  /* 0x08201f0010137f89 */ /* 0x000e2800000e0000 */
[----:B------:R-:W-:Y:S04]  /*5740*/  SHFL.DOWN PT, R10, R10, 0x1, 0x1f ;  /* 0x08201f000a0a7f89 */ /* 0x000fe800000e0000 */
[----:B------:R-:W1:Y:S04]  /*5750*/  SHFL.DOWN PT, R11, R11, 0x1, 0x1f ;  /* 0x08201f000b0b7f89 */ /* 0x000e6800000e0000 */
[----:B0-----:R0:W-:Y:S04]  /*5760*/  STL.64 [R1+0x2a8], R18 ;  /* 0x0002a81201007387 */ /* 0x0011e80000100a00 */
[----:B0-----:R-:W4:Y:S04]  /*5770*/  LDL R18, [R1+0x8b4] ;  /* 0x0008b40001127983 */ /* 0x001f280000100800 */
[----:B-1----:R0:W-:Y:S04]  /*5780*/  STL.64 [R1+0x2c0], R10 ;  /* 0x0002c00a01007387 */ /* 0x0021e80000100a00 */
[----:B------:R-:W-:Y:S04]  /*5790*/  SHFL.DOWN PT, R16, R17, 0x1, 0x1f ;  /* 0x08201f0011107f89 */ /* 0x000fe800000e0000 */
[----:B------:R-:W4:Y:S04]  /*57a0*/  LDL R19, [R1+0x8a0] ;  /* 0x0008a00001137983 */ /* 0x000f280000100800 */
[----:B0-----:R-:W4:Y:S04]  /*57b0*/  LDL R10, [R1+0x8a8] ;  /* 0x0008a800010a7983 */ /* 0x001f280000100800 */
[----:B------:R-:W4:Y:S04]  /*57c0*/  LDL R11, [R1+0x8ac] ;  /* 0x0008ac00010b7983 */ /* 0x000f280000100800 */
[----:B------:R-:W0:Y:S04]  /*57d0*/  SHFL.DOWN PT, R17, R14, 0x1, 0x1f ;  /* 0x08201f000e117f89 */ /* 0x000e2800000e0000 */
[----:B------:R-:W-:Y:S04]  /*57e0*/  SHFL.DOWN PT, R14, R15, 0x1, 0x1f ;  /* 0x08201f000f0e7f89 */ /* 0x000fe800000e0000 */
[----:B------:R-:W1:Y:S04]  /*57f0*/  SHFL.DOWN PT, R15, R12, 0x1, 0x1f ;  /* 0x08201f000c0f7f89 */ /* 0x000e6800000e0000 */
[----:B0-----:R0:W-:Y:S04]  /*5800*/  STL.64 [R1+0x2b0], R16 ;  /* 0x0002b01001007387 */ /* 0x0011e80000100a00 */
[----:B-1----:R1:W-:Y:S04]  /*5810*/  STL.64 [R1+0x2c8], R14 ;  /* 0x0002c80e01007387 */ /* 0x0023e80000100a00 */
[----:B0-----:R-:W4:Y:S04]  /*5820*/  LDL R16, [R1+0x8a4] ;  /* 0x0008a40001107983 */ /* 0x001f280000100800 */
[----:B------:R-:W4:Y:S04]  /*5830*/  LDL R17, [R1+0x898] ;  /* 0x0008980001117983 */ /* 0x000f280000100800 */
[----:B-1----:R-:W4:Y:S04]  /*5840*/  LDL R14, [R1+0x89c] ;  /* 0x00089c00010e7983 */ /* 0x002f280000100800 */
[----:B------:R-:W-:Y:S04]  /*5850*/  SHFL.DOWN PT, R12, R13, 0x1, 0x1f ;  /* 0x08201f000d0c7f89 */ /* 0x000fe800000e0000 */
[----:B------:R-:W0:Y:S04]  /*5860*/  SHFL.DOWN PT, R13, R8, 0x1, 0x1f ;  /* 0x08201f00080d7f89 */ /* 0x000e2800000e0000 */
[----:B------:R-:W4:Y:S04]  /*5870*/  LDL R15, [R1+0x890] ;  /* 0x00089000010f7983 */ /* 0x000f280000100800 */
[----:B---3--:R-:W-:Y:S04]  /*5880*/  SHFL.DOWN PT, R8, R9, 0x1, 0x1f ;  /* 0x08201f0009087f89 */ /* 0x008fe800000e0000 */
[----:B------:R1:W3:Y:S04]  /*5890*/  SHFL.DOWN PT, R9, R0, 0x1, 0x1f ;  /* 0x08201f0000097f89 */ /* 0x0002e800000e0000 */
[----:B0-----:R0:W-:Y:S04]  /*58a0*/  STL.64 [R1+0x2d0], R12 ;  /* 0x0002d00c01007387 */ /* 0x0011e80000100a00 */
[----:B-1----:R-:W4:Y:S04]  /*58b0*/  LDL R0, [R1+0x88c] ;  /* 0x00088c0001007983 */ /* 0x002f280000100800 */
[----:B0-----:R-:W4:Y:S04]  /*58c0*/  LDL R12, [R1+0x894] ;  /* 0x00089400010c7983 */ /* 0x001f280000100800 */
[----:B------:R-:W4:Y:S04]  /*58d0*/  LDL R13, [R1+0xba4] ;  /* 0x000ba400010d7983 */ /* 0x000f280000100800 */
[----:B---3--:R0:W-:Y:S04]  /*58e0*/  STL.64 [R1+0x2d8], R8 ;  /* 0x0002d80801007387 */ /* 0x0081e80000100a00 */
[----:B0-----:R-:W3:Y:S04]  /*58f0*/  LDL R8, [R1+0xba0] ;  /* 0x000ba00001087983 */ /* 0x001ee80000100800 */
[----:B--2---:R-:W-:Y:S04]  /*5900*/  SHFL.DOWN PT, R22, R23, 0x1, 0x1f ;  /* 0x08201f0017167f89 */ /* 0x004fe800000e0000 */
[----:B------:R-:W0:Y:S04]  /*5910*/  SHFL.DOWN PT, R23, R20, 0x1, 0x1f ;  /* 0x08201f0014177f89 */ /* 0x000e2800000e0000 */
[----:B------:R-:W2:Y:S04]  /*5920*/  LDL R9, [R1+0x888] ;  /* 0x0008880001097983 */ /* 0x000ea80000100800 */
[----:B0-----:R0:W-:Y:S04]  /*5930*/  STL.64 [R1+0x2e0], R22 ;  /* 0x0002e01601007387 */ /* 0x0011e80000100a00 */
[----:B------:R-:W-:Y:S04]  /*5940*/  SHFL.DOWN PT, R20, R21, 0x1, 0x1f ;  /* 0x08201f0015147f89 */ /* 0x000fe800000e0000 */
[----:B------:R-:W-:Y:S04]  /*5950*/  STL.64 [R1+0xbe8], R24 ;  /* 0x000be81801007387 */ /* 0x000fe80000100a00 */
[----:B------:R-:W-:Y:S04]  /*5960*/  STL.64 [R1+0xbe0], R26 ;  /* 0x000be01a01007387 */ /* 0x000fe80000100a00 */
[----:B------:R-:W-:Y:S04]  /*5970*/  STL [R1+0xbd8], R29 ;  /* 0x000bd81d01007387 */ /* 0x000fe80000100800 */
[----:B0-----:R-:W2:Y:S04]  /*5980*/  LDL R22, [R1+0x868] ;  /* 0x0008680001167983 */ /* 0x001ea80000100800 */
        /* <DEDUP_REMOVED lines=8> */
[----:B0-----:R-:W-:Y:S04]  /*5a10*/  STL.64 [R1+0x2f0], R20 ;  /* 0x0002f01401007387 */ /* 0x001fe80000100a00 */
[----:B-1----:R0:W-:Y:S04]  /*5a20*/  STL.64 [R1+0x2f8], R10 ;  /* 0x0002f80a01007387 */ /* 0x0021e80000100a00 */
[----:B0-----:R-:W4:Y:S04]  /*5a30*/  LDL R10, [R1+0x878] ;  /* 0x00087800010a7983 */ /* 0x001f280000100800 */
[----:B------:R-:W4:Y:S04]  /*5a40*/  LDL R11, [R1+0x87c] ;  /* 0x00087c00010b7983 */ /* 0x000f280000100800 */
[----:B------:R-:W-:Y:S04]  /*5a50*/  SHFL.DOWN PT, R18, R19, 0x1, 0x1f ;  /* 0x08201f0013127f89 */ /* 0x000fe800000e0000 */
        /* <DEDUP_REMOVED lines=8> */
[----:B------:R-:W-:Y:S04]  /*5ae0*/  SHFL.DOWN PT, R15, R12, 0x1, 0x1f ;  /* 0x08201f000c0f7f89 */ /* 0x000fe800000e0000 */
[----:B------:R-:W-:Y:S04]  /*5af0*/  SHFL.DOWN PT, R12, R13, 0x1, 0x1f ;  /* 0x08201f000d0c7f89 */ /* 0x000fe800000e0000 */
[----:B---3--:R-:W0:Y:S04]  /*5b00*/  SHFL.DOWN PT, R13, R8, 0x1, 0x1f ;  /* 0x08201f00080d7f89 */ /* 0x008e2800000e0000 */
[----:B0-----:R-:W-:Y:S04]  /*5b10*/  STL [R1+0xbac], R13 ;  /* 0x000bac0d01007387 */ /* 0x001fe80000100800 */
[----:B------:R-:W3:Y:S04]  /*5b20*/  LDL R23, [R1+0x86c] ;  /* 0x00086c0001177983 */ /* 0x000ee80000100800 */
[----:B------:R0:W-:Y:S04]  /*5b30*/  STL.64 [R1+0x310], R14 ;  /* 0x0003100e01007387 */ /* 0x0001e80000100a00 */
[----:B--2---:R-:W-:Y:S04]  /*5b40*/  SHFL.DOWN PT, R8, R9, 0x1, 0x1f ;  /* 0x08201f0009087f89 */ /* 0x004fe800000e0000 */
[----:B------:R-:W-:Y:S06]  /*5b50*/  BAR.SYNC.DEFER_BLOCKING 0x0 ;  /* 0x0000000000007b1d */ /* 0x000fec0000010000 */
[----:B------:R-:W1:Y:S04]  /*5b60*/  SHFL.DOWN PT, R9, R0, 0x1, 0x1f ;  /* 0x08201f0000097f89 */ /* 0x000e6800000e0000 */
[----:B0-----:R-:W2:Y:S04]  /*5b70*/  LDL R14, [R1+0x840] ;  /* 0x00084000010e7983 */ /* 0x001ea80000100800 */
[----:B------:R-:W2:Y:S04]  /*5b80*/  LDL R15, [R1+0x844] ;  /* 0x00084400010f7983 */ /* 0x000ea80000100800 */
[----:B------:R-:W2:Y:S04]  /*5b90*/  LDL R20, [R1+0x828] ;  /* 0x0008280001147983 */ /* 0x000ea80000100800 */
[----:B------:R-:W2:Y:S04]  /*5ba0*/  LDL R21, [R1+0x82c] ;  /* 0x00082c0001157983 */ /* 0x000ea80000100800 */
[----:B------:R-:W-:Y:S04]  /*5bb0*/  STL.64 [R1], R12 ;  /* 0x0000000c01007387 */ /* 0x000fe80000100a00 */
[----:B-1----:R0:W-:Y:S04]  /*5bc0*/  STL.64 [R1+0x318], R8 ;  /* 0x0003180801007387 */ /* 0x0021e80000100a00 */
[----:B------:R1:W-:Y:S04]  /*5bd0*/  SHFL.DOWN PT, R24, R22, 0x1, 0x1f ;  /* 0x08201f0016187f89 */ /* 0x0003e800000e0000 */
[----:B------:R-:W2:Y:S04]  /*5be0*/  LDL R26, [R1+0x810] ;  /* 0x00081000011a7983 */ /* 0x000ea80000100800 */
[----:B0-----:R-:W2:Y:S04]  /*5bf0*/  LDL R8, [R1+0x858] ;  /* 0x0008580001087983 */ /* 0x001ea80000100800 */
[----:B------:R-:W2:Y:S04]  /*5c00*/  LDL R9, [R1+0x85c] ;  /* 0x00085c0001097983 */ /* 0x000ea80000100800 */
[----:B----4-:R-:W-:Y:S04]  /*5c10*/  SHFL.DOWN PT, R6, R6, 0x1, 0x1f ;  /* 0x08201f0006067f89 */ /* 0x010fe800000e0000 */
[----:B------:R-:W0:Y:S01]  /*5c20*/  SHFL.DOWN PT, R7, R7, 0x1, 0x1f ;  /* 0x08201f0007077f89 */ /* 0x000e2200000e0000 */
[----:B------:R-:W-:-:S03]  /*5c30*/  IMAD.MOV.U32 R0, RZ, RZ, R12 ;  /* 0x000000ffff007224 */ /* 0x000fc600078e000c */
[----:B-1----:R-:W4:Y:S04]  /*5c40*/  LDL R22, [R1+0x820] ;  /* 0x0008200001167983 */ /* 0x002f280000100800 */
        /* <DEDUP_REMOVED lines=8> */
[----:B------:R0:W-:Y:S04]  /*5cd0*/  STL.64 [R1+0x328], R12 ;  /* 0x0003280c01007387 */ /* 0x0001e80000100a00 */
        /* <DEDUP_REMOVED lines=9> */
[----:B---3--:R0:W1:Y:S04]  /*5d70*/  SHFL.DOWN PT, R25, R23, 0x1, 0x1f ;  /* 0x08201f0017197f89 */ /* 0x00806800000e0000 */
[----:B0-----:R-:W3:Y:S04]  /*5d80*/  LDL R23, [R1+0x824] ;  /* 0x0008240001177983 */ /* 0x001ee80000100800 */
[----:B-1----:R0:W-:Y:S04]  /*5d90*/  STL.64 [R1+0x338], R24 ;  /* 0x0003381801007387 */ /* 0x0021e80000100a00 */
[----:B0-----:R-:W3:Y:S04]  /*5da0*/  LDL R24, [R1+0x818] ;  /* 0x0008180001187983 */ /* 0x001ee80000100800 */
[----:B------:R-:W3:Y:S04]  /*5db0*/  LDL R25, [R1+0x81c] ;  /* 0x00081c0001197983 */ /* 0x000ee80000100800 */
[----:B--2---:R-:W-:Y:S04]  /*5dc0*/  SHFL.DOWN PT, R8, R8, 0x1, 0x1f ;  /* 0x08201f0008087f89 */ /* 0x004fe800000e0000 */
[----:B------:R-:W-:Y:S04]  /*5dd0*/  SHFL.DOWN PT, R9, R9, 0x1, 0x1f ;  /* 0x08201f0009097f89 */ /* 0x000fe800000e0000 */
[----:B----4-:R-:W-:Y:S04]  /*5de0*/  SHFL.DOWN PT, R6, R6, 0x1, 0x1f ;  /* 0x08201f0006067f89 */ /* 0x010fe800000e0000 */
[----:B------:R-:W0:Y:S04]  /*5df0*/  SHFL.DOWN PT, R7, R7, 0x1, 0x1f ;  /* 0x08201f0007077f89 */ /* 0x000e2800000e0000 */
[----:B0-----:R0:W-:Y:S04]  /*5e00*/  STL.64 [R1+0x340], R6 ;  /* 0x0003400601007387 */ /* 0x0011e80000100a00 */
[----:B0-----:R-:W2:Y:S04]  /*5e10*/  LDL.LU.64 R6, [R1+0xc30] ;  /* 0x000c300001067983 */ /* 0x001ea80000300a00 */
[----:B------:R0:W-:Y:S04]  /*5e20*/  STL.64 [R1+0x348], R8 ;  /* 0x0003480801007387 */ /* 0x0001e80000100a00 */
[----:B------:R-:W-:Y:S04]  /*5e30*/  SHFL.DOWN PT, R10, R10, 0x1, 0x1f ;  /* 0x08201f000a0a7f89 */ /* 0x000fe800000e0000 */
[----:B------:R-:W1:Y:S04]  /*5e40*/  SHFL.DOWN PT, R11, R11, 0x1, 0x1f ;  /* 0x08201f000b0b7f89 */ /* 0x000e6800000e0000 */
[----:B0-----:R-:W4:Y:S04]  /*5e50*/  LDL.LU.64 R8, [R1+0xc28] ;  /* 0x000c280001087983 */ /* 0x001f280000300a00 */
[----:B------:R-:W-:Y:S04]  /*5e60*/  SHFL.DOWN PT, R12, R12, 0x1, 0x1f ;  /* 0x08201f000c0c7f89 */ /* 0x000fe800000e0000 */
[----:B------:R-:W0:Y:S04]  /*5e70*/  SHFL.DOWN PT, R13, R13, 0x1, 0x1f ;  /* 0x08201f000d0d7f89 */ /* 0x000e2800000e0000 */
[----:B-1----:R1:W-:Y:S04]  /*5e80*/  STL.64 [R1+0x350], R10 ;  /* 0x0003500a01007387 */ /* 0x0023e80000100a00 */
[----:B-1----:R-:W4:Y:S04]  /*5e90*/  LDL.LU.64 R10, [R1+0xc20] ;  /* 0x000c2000010a7983 */ /* 0x002f280000300a00 */
[----:B0-----:R0:W-:Y:S04]  /*5ea0*/  STL.64 [R1+0x358], R12 ;  /* 0x0003580c01007387 */ /* 0x0011e80000100a00 */
        /* <DEDUP_REMOVED lines=17> */
[----:B---3--:R-:W1:Y:S04]  /*5fc0*/  SHFL.DOWN PT, R23, R23, 0x1, 0x1f ;  /* 0x08201f0017177f89 */ /* 0x008e6800000e0000 */
[----:B0-----:R-:W3:Y:S04]  /*5fd0*/  LDL.LU.64 R20, [R1+0xbf8] ;  /* 0x000bf80001147983 */ /* 0x001ee80000300a00 */
[----:B------:R-:W-:Y:S04]  /*5fe0*/  SHFL.DOWN PT, R24, R24, 0x1, 0x1f ;  /* 0x08201f0018187f89 */ /* 0x000fe800000e0000 */
[----:B------:R-:W0:Y:S04]  /*5ff0*/  SHFL.DOWN PT, R25, R25, 0x1, 0x1f ;  /* 0x08201f0019197f89 */ /* 0x000e2800000e0000 */
[----:B-1----:R1:W-:Y:S04]  /*6000*/  STL.64 [R1+0x380], R22 ;  /* 0x0003801601007387 */ /* 0x0023e80000100a00 */
[----:B-1----:R-:W3:Y:S04]  /*6010*/  LDL.LU.64 R22, [R1+0xbf0] ;  /* 0x000bf00001167983 */ /* 0x002ee80000300a00 */
[----:B0-----:R0:W-:Y:S04]  /*6020*/  STL.64 [R1+0x388], R24 ;  /* 0x0003881801007387 */ /* 0x0011e80000100a00 */
[----:B------:R-:W-:Y:S04]  /*6030*/  SHFL.DOWN PT, R26, R26, 0x1, 0x1f ;  /* 0x08201f001a1a7f89 */ /* 0x000fe800000e0000 */
[----:B------:R-:W1:Y:S04]  /*6040*/  SHFL.DOWN PT, R27, R27, 0x1, 0x1f ;  /* 0x08201f001b1b7f89 */ /* 0x000e6800000e0000 */
[----:B0-----:R-:W3:Y:S04]  /*6050*/  LDL.LU.64 R24, [R1+0xbe8] ;  /* 0x000be80001187983 */ /* 0x001ee80000300a00 */
[----:B------:R-:W-:Y:S04]  /*6060*/  STL [R1+0xbc8], R0 ;  /* 0x000bc80001007387 */ /* 0x000fe80000100800 */
[----:B------:R-:W0:Y:S04]  /*6070*/  SHFL.DOWN PT, R29, R2, 0x1, 0x1f ;  /* 0x08201f00021d7f89 */ /* 0x000e2800000e0000 */
[----:B------:R-:W0:Y:S04]  /*6080*/  SHFL.DOWN PT, R0, R3, 0x1, 0x1f ;  /* 0x08201f0003007f89 */ /* 0x000e2800000e0000 */
[----:B-1----:R1:W-:Y:S04]  /*6090*/  STL.64 [R1+0x390], R26 ;  /* 0x0003901a01007387 */ /* 0x0023e80000100a00 */
[----:B-1----:R-:W3:Y:S04]  /*60a0*/  LDL.LU.64 R26, [R1+0xbe0] ;  /* 0x000be000011a7983 */ /* 0x002ee80000300a00 */
[----:B------:R0:W-:Y:S02]  /*60b0*/  STL.64 [R1+0xbd0], R2 ;  /* 0x000bd00201007387 */ /* 0x0001e40000100a00 */
[----:B0-----:R-:W-:-:S02]  /*60c0*/  IMAD.MOV.U32 R2, RZ, RZ, R29 ;  /* 0x000000ffff027224 */ /* 0x001fc400078e001d */
[----:B------:R-:W-:Y:S01]  /*60d0*/  IMAD.MOV.U32 R3, RZ, RZ, R0 ;  /* 0x000000ffff037224 */ /* 0x000fe200078e0000 */
[----:B------:R-:W3:Y:S04]  /*60e0*/  LDL.LU R29, [R1+0xbd8] ;  /* 0x000bd800011d7983 */ /* 0x000ee80000300800 */
[----:B------:R-:W-:Y:S04]  /*60f0*/  STL.64 [R1+0x398], R2 ;  /* 0x0003980201007387 */ /* 0x000fe80000100a00 */
[----:B------:R-:W-:Y:S04]  /*6100*/  SHFL.DOWN PT, R2, R4, 0x1, 0x1f ;  /* 0x08201f0004027f89 */ /* 0x000fe800000e0000 */
[----:B------:R-:W0:Y:S04]  /*6110*/  SHFL.DOWN PT, R3, R5, 0x1, 0x1f ;  /* 0x08201f0005037f89 */ /* 0x000e2800000e0000 */
[----:B0-----:R-:W-:Y:S04]  /*6120*/  STL.64 [R1+0x3a0], R2 ;  /* 0x0003a00201007387 */ /* 0x001fe80000100a00 */
[----:B--2---:R-:W-:Y:S04]  /*6130*/  SHFL.DOWN PT, R2, R6, 0x1, 0x1f ;  /* 0x08201f0006027f89 */ /* 0x004fe800000e0000 */
[----:B------:R-:W0:Y:S04]  /*6140*/  SHFL.DOWN PT, R3, R7, 0x1, 0x1f ;  /* 0x08201f0007037f89 */ /* 0x000e2800000e0000 */
[----:B0-----:R-:W-:Y:S04]  /*6150*/  STL.64 [R1+0x3a8], R2 ;  /* 0x0003a80201007387 */ /* 0x001fe80000100a00 */
[----:B----4-:R-:W-:Y:S04]  /*6160*/  SHFL.DOWN PT, R2, R8, 0x1, 0x1f ;  /* 0x08201f0008027f89 */ /* 0x010fe800000e0000 */
        /* <DEDUP_REMOVED lines=17> */
[----:B---3--:R-:W-:Y:S04]  /*6280*/  SHFL.DOWN PT, R2, R20, 0x1, 0x1f ;  /* 0x08201f0014027f89 */ /* 0x008fe800000e0000 */
        /* <DEDUP_REMOVED lines=10> */
[----:B------:R-:W1:Y:S04]  /*6330*/  S2R R0, SR_LANEID ;  /* 0x0000000000007919 */ /* 0x000e680000000000 */
[----:B0-----:R-:W-:Y:S04]  /*6340*/  STL.64 [R1+0x3f8], R2 ;  /* 0x0003f80201007387 */ /* 0x001fe80000100a00 */
[----:B------:R-:W-:Y:S04]  /*6350*/  SHFL.DOWN PT, R2, R28, 0x1, 0x1f ;  /* 0x08201f001c027f89 */ /* 0x000fe800000e0000 */
[----:B------:R-:W0:Y:S01]  /*6360*/  SHFL.DOWN PT, R3, R29, 0x1, 0x1f ;  /* 0x08201f001d037f89 */ /* 0x000e2200000e0000 */
[----:B-1----:R-:W-:-:S03]  /*6370*/  ISETP.GT.AND P0, PT, R0, 0x1e, PT ;  /* 0x0000001e0000780c */ /* 0x002fc60003f04270 */
[----:B------:R1:W5:Y:S04]  /*6380*/  LDL.LU R0, [R1+0xbc8] ;  /* 0x000bc80001007983 */ /* 0x0003680000300800 */
[----:B0-----:R0:W-:Y:S04]  /*6390*/  STL.64 [R1+0x400], R2 ;  /* 0x0004000201007387 */ /* 0x0011e80000100a00 */
[----:B0-----:R1:W5:Y:S01]  /*63a0*/  LDL.LU.64 R2, [R1+0xbd0] ;  /* 0x000bd00001027983 */ /* 0x0013620000300a00 */
[----:B------:R-:W-:Y:S01]  /*63b0*/  BSSY B0, `(.L_x_22251) ;  /* 0x00010a9000007945 */ /* 0x000fe20003800000 */
[----:B------:R-:W-:Y:S05]  /*63c0*/  @P0 BRA `(.L_x_22252) ;  /* 0x00010a7000000947 */ /* 0x000fea0003800000 */
[----:B------:R0:W-:Y:S04]  /*63d0*/  STL [R1+0xbd0], R4 ;  /* 0x000bd00401007387 */ /* 0x0001e80000100800 */
[----:B-----5:R2:W-:Y:S04]  /*63e0*/  STL [R1+0xbcc], R3 ;  /* 0x000bcc0301007387 */ /* 0x0205e80000100800 */
[----:B------:R-:W-:Y:S04]  /*63f0*/  STL [R1+0xbd4], R5 ;  /* 0x000bd40501007387 */ /* 0x000fe80000100800 */
[----:B0-----:R-:W3:Y:S04]  /*6400*/  LDL.LU R4, [R1+0xba4] ;  /* 0x000ba40001047983 */ /* 0x001ee80000300800 */
[----:B------:R0:W-:Y:S04]  /*6410*/  STL [R1+0xbc8], R2 ;  /* 0x000bc80201007387 */ /* 0x0001e80000100800 */
[----:B--2---:R-:W2:Y:S04]  /*6420*/  LDL.LU R3, [R1+0xbac] ;  /* 0x000bac0001037983 */ /* 0x004ea80000300800 */
[----:B0-----:R-:W2:Y:S01]  /*6430*/  LDL.LU R2, [R1+0xba0] ;  /* 0x000ba00001027983 */ /* 0x001ea20000300800 */
[----:B---3--:R-:W-:-:S04]  /*6440*/  FSETP.GT.FTZ.AND P0, PT, R4, R0, PT ;  /* 0x000000000400720b */ /* 0x008fc80003f14000 */
[----:B--2---:R-:W-:Y:S02]  /*6450*/  FSEL R5, R2, R3, P0 ;  /* 0x0000000302057208 */ /* 0x004fe40000000000 */
[----:B------:R-:W-:Y:S02]  /*6460*/  FSEL R2, R3, R2, P0 ;  /* 0x0000000203027208 */ /* 0x000fe40000000000 */
[----:B------:R-:W-:Y:S01]  /*6470*/  FSEL R3, R4, R0, P0 ;  /* 0x0000000004037208 */ /* 0x000fe20000000000 */
[----:B------:R0:W-:Y:S01]  /*6480*/  STL [R1+0xbbc], R5 ;  /* 0x000bbc0501007387 */ /* 0x0001e20000100800 */
[----:B------:R-:W-:-:S03]  /*6490*/  FSEL R0, R0, R4, P0 ;  /* 0x0000000400007208 */ /* 0x000fc60000000000 */
[----:B------:R2:W-:Y:S02]  /*64a0*/  STL [R1+0xbb4], R3 ;  /* 0x000bb40301007387 */ /* 0x0005e40000100800 */
[----:B------:R-:W-:Y:S02]  /*64b0*/  FADD.FTZ R0, -R3, R0 ;  /* 0x0000000003007221 */ /* 0x000fe40000010100 */
[----:B------:R3:W5:Y:S02]  /*64c0*/  LDL.LU R4, [R1+0xbd0] ;  /* 0x000bd00001047983 */ /* 0x0007640000300800 */
[----:B------:R-:W-:Y:S02]  /*64d0*/  FMUL.FTZ R0, R0, 1.4426950216293334961 ;  /* 0x3fb8aa3b00007820 */ /* 0x000fe40000410000 */
[----:B0-----:R3:W5:Y:S04]  /*64e0*/  LDL.LU R5, [R1+0xbd4] ;  /* 0x000bd40001057983 */ /* 0x0017680000300800 */
[----:B------:R-:W0:Y:S01]  /*64f0*/  MUFU.EX2 R0, R0 ;  /* 0x0000000000007308 */ /* 0x000e220000000800 */
[----:B--2---:R3:W5:Y:S01]  /*6500*/  LDL.LU R3, [R1+0xbcc] ;  /* 0x000bcc0001037983 */ /* 0x0047620000300800 */
[----:B0-----:R-:W-:-:S03]  /*6510*/  FMUL.FTZ R0, R2, R0 ;  /* 0x0000000002007220 */ /* 0x001fc60000410000 */
[----:B------:R3:W5:Y:S04]  /*6520*/  LDL.LU R2, [R1+0xbc8] ;  /* 0x000bc80001027983 */ /* 0x0007680000300800 */
[----:B------:R3:W-:Y:S04]  /*6530*/  STL [R1+0xbb0], RZ ;  /* 0x000bb0ff01007387 */ /* 0x0007e80000100800 */
[----:B------:R3:W-:Y:S02]  /*6540*/  STL [R1+0xbb8], R0 ;  /* 0x000bb80001007387 */ /* 0x0007e40000100800 */
.L_x_22635:
[----:B0----5:R0:W-:Y:S04]  /*6550*/  STL [R1+0xbd0], R4 ;  /* 0x000bd00401007387 */ /* 0x0211e80000100800 */
[----:B0-----:R-:W2:Y:S04]  /*6560*/  LDL.LU R4, [R1+0xbb0] ;  /* 0x000bb00001047983 */ /* 0x001ea80000300800 */
[----:B------:R-:W-:Y:S04]  /*6570*/  STL [R1+0xbcc], R3 ;  /* 0x000bcc0301007387 */ /* 0x000fe80000100800 */
[----:B------:R0:W-:Y:S04]  /*6580*/  STL [R1+0xbc8], R2 ;  /* 0x000bc80201007387 */ /* 0x0001e80000100800 */
[----:B0---4-:R-:W4:Y:S01]  /*6590*/  LDL R2, [R1+0x99c] ;  /* 0x00099c0001027983 */ /* 0x011f220000100800 */
[----:B--2---:R-:W-:-:S05]  /*65a0*/  IMAD R3, R4, 0x4, R1 ;  /* 0x0000000404037824 */ /* 0x004fca00078e0201 */
[----:B---3--:R0:W2:Y:S04]  /*65b0*/  LDL R0, [R3+0x208] ;  /* 0x0002080003007983 */ /* 0x0080a80000100800 */
[----:B0-----:R-:W3:Y:S01]  /*65c0*/  LDL R3, [R3+0x8] ;  /* 0x0000080003037983 */ /* 0x001ee20000100800 */
[----:B------:R-:W-:-:S05]  /*65d0*/  IADD3 R4, R4, 0x1, RZ ;  /* 0x0000000104047810 */ /* 0x000fca0007ffe0ff */
[----:B------:R0:W-:Y:S01]  /*65e0*/  STL [R1+0xbb0], R4 ;  /* 0x000bb00401007387 */ /* 0x0001e20000100800 */
[CC--:B--2---:R-:W-:Y:S02]  /*65f0*/  FSETP.GEU.FTZ.AND P0, PT, R29.reuse, R0.reuse, PT ;  /* 0x000000001d00720b */ /* 0x0c4fe40003f1e000 */
[----:B------:R-:W-:Y:S02]  /*6600*/  FSETP.NEU.FTZ.AND P1, PT, R29, R0, PT ;  /* 0x000000001d00720b */ /* 0x000fe40003f3d000 */
[C---:B----4-:R-:W-:Y:S02]  /*6610*/  ISETP.EQ.OR P0, PT, R2.reuse, -0x1, !P0 ;  /* 0xffffffff0200780c */ /* 0x050fe40004702670 */
[----:B---3--:R-:W-:-:S04]  /*6620*/  ISETP.LE.OR P1, PT, R2, R3, P1 ;  /* 0x000000030200720c */ /* 0x008fc80000f23670 */
[----:B------:R-:W-:-:S13]  /*6630*/  PLOP3.LUT P2, PT, P0, P1, PT, 0x8, 0x0 ;  /* 0x000000000000781c */ /* 0x000fda0000742170 */
[----:B------:R-:W-:Y:S02]  /*6640*/  @!P2 IMAD.MOV.U32 R29, RZ, RZ, R0 ;  /* 0x000000ffff1da224 */ /* 0x000fe400078e0000 */
[----:B------:R-:W2:Y:S01]  /*6650*/  LDL R0, [R1+0x998] ;  /* 0x0009980001007983 */ /* 0x000ea20000100800 */
[----:B------:R-:W-:Y:S01]  /*6660*/  @!P2 IMAD.MOV.U32 R2, RZ, RZ, R3 ;  /* 0x000000ffff02a224 */ /* 0x000fe200078e0003 */
[----:B------:R-:W-:Y:S02]  /*6670*/  ISETP.NE.AND P1, PT, R4, 0x80, PT ;  /* 0x000000800400780c */ /* 0x000fe40003f25270 */
[----:B0-----:R0:W5:Y:S01]  /*6680*/  LDL.LU R4, [R1+0xbd0] ;  /* 0x000bd00001047983 */ /* 0x0011620000300800 */
[----:B------:R-:W-:-:S03]  /*6690*/  FSETP.GT.FTZ.AND P0, PT, R29, R28, PT ;  /* 0x0000001c1d00720b */ /* 0x000fc60003f14000 */
[----:B------:R3:W-:Y:S04]  /*66a0*/  @!P2 STL [R1+0x99c], R2 ;  /* 0x00099c020100a387 */ /* 0x0007e80000100800 */
[----:B------:R0:W5:Y:S04]  /*66b0*/  LDL.LU R3, [R1+0xbcc] ;  /* 0x000bcc0001037983 */ /* 0x0001680000300800 */
[----:B---3--:R0:W5:Y:S01]  /*66c0*/  LDL.LU R2, [R1+0xbc8] ;  /* 0x000bc80001027983 */ /* 0x0081620000300800 */
[----:B------:R-:W-:Y:S01]  /*66d0*/  BSSY B1, `(.L_x_22253) ;  /* 0x0000011000017945 */ /* 0x000fe20003800000 */
[----:B--2---:R-:W-:-:S13]  /*66e0*/  ISETP.EQ.OR P0, PT, R0, -0x1, P0 ;  /* 0xffffffff0000780c */ /* 0x004fda0000702670 */
[----:B------:R-:W-:Y:S05]  /*66f0*/  @P0 BRA `(.L_x_22254) ;  /* 0x0000008000000947 */ /* 0x000fea0003800000 */
[----:B0----5:R0:W-:Y:S04]  /*6700*/  STL [R1+0xbc8], R2 ;  /* 0x000bc80201007387 */ /* 0x0211e80000100800 */
[----:B0-----:R-:W2:Y:S01]  /*6710*/  LDL R2, [R1+0x99c] ;  /* 0x00099c0001027983 */ /* 0x001ea20000100800 */
[----:B------:R-:W-:-:S03]  /*6720*/  FSETP.NEU.FTZ.AND P0, PT, R29, R28, PT ;  /* 0x0000001c1d00720b */ /* 0x000fc60003f1d000 */
[----:B------:R0:W-:Y:S01]  /*6730*/  STL [R1+0xba4], R0 ;  /* 0x000ba40001007387 */ /* 0x0001e20000100800 */
[----:B--2---:R-:W-:-:S03]  /*6740*/  ISETP.GE.OR P0, PT, R2, R0, P0 ;  /* 0x000000000200720c */ /* 0x004fc60000706670 */
[----:B------:R2:W5:Y:S01]  /*6750*/  LDL.LU R2, [R1+0xbc8] ;  /* 0x000bc80001027983 */ /* 0x0005620000300800 */
[----:B0-----:R-:W-:-:S09]  /*6760*/  IMAD.MOV.U32 R0, RZ, RZ, R28 ;  /* 0x000000ffff007224 */ /* 0x001fd200078e001c */
[----:B------:R-:W-:Y:S05]  /*6770*/  @P0 BRA `(.L_x_22255) ;  /* 0x0000006000000947 */ /* 0x000fea0003800000 */
.L_x_22254:
[----:B0-2---:R-:W2:Y:S04]  /*6780*/  LDL.LU R0, [R1+0x99c] ;  /* 0x00099c0001007983 */ /* 0x005ea80000300800 */
[----:B--2---:R0:W-:Y:S02]  /*6790*/  STL [R1+0xba4], R0 ;  /* 0x000ba40001007387 */ /* 0x0041e40000100800 */
[----:B0-----:R-:W-:Y:S02]  /*67a0*/  IMAD.MOV.U32 R0, RZ, RZ, R29 ;  /* 0x000000ffff007224 */ /* 0x001fe400078e001d */
[----:B------:R-:W2:Y:S04]  /*67b0*/  LDL.LU R29, [R1+0x998] ;  /* 0x00099800011d7983 */ /* 0x000ea80000300800 */
[----:B--2---:R0:W-:Y:S02]  /*67c0*/  STL [R1+0x99c], R29 ;  /* 0x00099c1d01007387 */ /* 0x0041e40000100800 */
[----:B0-----:R-:W-:-:S02]  /*67d0*/  IMAD.MOV.U32 R29, RZ, RZ, R28 ;  /* 0x000000ffff1d7224 */ /* 0x001fc400078e001c */
.L_x_22255:
[----:B--2---:R-:W-:Y:S05]  /*67e0*/  BSYNC B1 ;  /* 0x0000000000017941 */ /* 0x004fea0003800000 */
.L_x_22253:
[----:B------:R-:W2:Y:S01]  /*67f0*/  LDL R28, [R1+0x9a4] ;  /* 0x0009a400011c7983 */ /* 0x000ea20000100800 */
[----:B------:R-:W-:Y:S01]  /*6800*/  FSETP.GT.FTZ.AND P0, PT, R0, R27, PT ;  /* 0x0000001b0000720b */ /* 0x000fe20003f14000 */
[----:B------:R-:W-:Y:S03]  /*6810*/  BSSY B1, `(.L_x_22256) ;  /* 0x0000014000017945 */ /* 0x000fe60003800000 */
[----:B--2---:R-:W-:-:S13]  /*6820*/  ISETP.EQ.OR P0, PT, R28, -0x1, P0 ;  /* 0xffffffff1c00780c */ /* 0x004fda0000702670 */
[----:B------:R-:W-:Y:S05]  /*6830*/  @P0 BRA `(.L_x_22257) ;  /* 0x000000b000000947 */ /* 0x000fea0003800000 */
[----:B-----5:R0:W-:Y:S04]  /*6840*/  STL [R1+0xbc8], R2 ;  /* 0x000bc80201007387 */ /* 0x0201e80000100800 */
[----:B------:R-:W2:Y:S04]  /*6850*/  LDL R28, [R1+0xba4] ;  /* 0x000ba400011c7983 */ /* 0x000ea80000100800 */
[----:B0-----:R-:W2:Y:S01]  /*6860*/  LDL R2, [R1+0x9a4] ;  /* 0x0009a40001027983 */ /* 0x001ea20000100800 */
[----:B------:R-:W-:-:S03]  /*6870*/  FSETP.NEU.FTZ.AND P0, PT, R0, R27, PT ;  /* 0x0000001b0000720b */ /* 0x000fc60003f1d000 */
[----:B------:R-:W-:Y:S01]  /*6880*/  STL [R1+0xba0], R27 ;  /* 0x000ba01b01007387 */ /* 0x000fe20000100800 */
[----:B--2---:R-:W-:-:S03]  /*6890*/  ISETP.GE.OR P0, PT, R28, R2, P0 ;  /* 0x000000021c00720c */ /* 0x004fc60000706670 */
[----:B------:R0:W-:Y:S04]  /*68a0*/  STL [R1+0xba8], R2 ;  /* 0x000ba80201007387 */ /* 0x0001e80000100800 */
[----:B0-----:R0:W5:Y:S04]  /*68b0*/  LDL.LU R2, [R1+0xbc8] ;  /* 0x000bc80001027983 */ /* 0x0011680000300800 */
[----:B------:R2:W-:Y:S02]  /*68c0*/  STL [R1+0x998], R28 ;  /* 0x0009981c01007387 */ /* 0x0005e40000100800 */
[----:B--2---:R-:W-:Y:S01]  /*68d0*/  IMAD.MOV.U32 R28, RZ, RZ, R0 ;  /* 0x000000ffff1c7224 */ /* 0x004fe200078e0000 */
[----:B------:R-:W-:Y:S05]  /*68e0*/  @P0 BRA `(.L_x_22258) ;  /* 0x0000006000000947 */ /* 0x000fea0003800000 */
.L_x_22257:
[----:B0-----:R0:W-:Y:S04]  /*68f0*/  STL [R1+0xba0], R0 ;  /* 0x000ba00001007387 */ /* 0x0011e80000100800 */
[----:B------:R-:W2:Y:S04]  /*6900*/  LDL.LU R28, [R1+0xba4] ;  /* 0x000ba400011c7983 */ /* 0x000ea80000300800 */
[----:B0-----:R-:W3:Y:S04]  /*6910*/  LDL.LU R0, [R1+0x9a4] ;  /* 0x0009a40001007983 */ /* 0x001ee80000300800 */
[----:B--2---:R0:W-:Y:S04]  /*6920*/  STL [R1+0xba8], R28 ;  /* 0x000ba81c01007387 */ /* 0x0041e80000100800 */
[----:B---3--:R2:W-:Y:S01]  /*6930*/  STL [R1+0x998], R0 ;  /* 0x0009980001007387 */ /* 0x0085e20000100800 */
[----:B0-----:R-:W-:-:S03]  /*6940*/  IMAD.MOV.U32 R28, RZ, RZ, R27 ;  /* 0x000000ffff1c7224 */ /* 0x001fc600078e001b */
.L_x_22258:
[----:B0-----:R-:W-:Y:S05]  /*6950*/  BSYNC B1 ;  /* 0x0000000000017941 */ /* 0x001fea0003800000 */
.L_x_22256:
[----:B------:R-:W3:Y:S04]  /*6960*/  LDL R27, [R1+0xba0] ;  /* 0x000ba000011b7983 */ /* 0x000ee80000100800 */
[----:B--2---:R-:W2:Y:S01]  /*6970*/  LDL R0, [R1+0x9a0] ;  /* 0x0009a00001007983 */ /* 0x004ea20000100800 */
[----:B------:R-:W-:Y:S01]  /*6980*/  BSSY B1, `(.L_x_22259) ;  /* 0x0000013000017945 */ /* 0x000fe20003800000 */
[----:B---3--:R-:W-:-:S04]  /*6990*/  FSETP.GT.FTZ.AND P0, PT, R27, R26, PT ;  /* 0x0000001a1b00720b */ /* 0x008fc80003f14000 */
[----:B--2---:R-:W-:-:S13]  /*69a0*/  ISETP.EQ.OR P0, PT, R0, -0x1, P0 ;  /* 0xffffffff0000780c */ /* 0x004fda0000702670 */
[----:B------:R-:W-:Y:S05]  /*69b0*/  @P0 BRA `(.L_x_22260) ;  /* 0x0000009000000947 */ /* 0x000fea0003800000 */
[----:B-----5:R0:W-:Y:S04]  /*69c0*/  STL [R1+0xbc8], R2 ;  /* 0x000bc80201007387 */ /* 0x0201e80000100800 */
[----:B0-----:R-:W2:Y:S01]  /*69d0*/  LDL R2, [R1+0xba8] ;  /* 0x000ba80001027983 */ /* 0x001ea20000100800 */
[----:B------:R-:W-:-:S03]  /*69e0*/  FSETP.NEU.FTZ.AND P0, PT, R27, R26, PT ;  /* 0x0000001a1b00720b */ /* 0x000fc60003f1d000 */
[----:B------:R0:W-:Y:S01]  /*69f0*/  STL [R1+0xba4], R0 ;  /* 0x000ba40001007387 */ /* 0x0001e20000100800 */
[----:B--2---:R-:W-:-:S03]  /*6a00*/  ISETP.GE.OR P0, PT, R2, R0, P0 ;  /* 0x000000000200720c */ /* 0x004fc60000706670 */
[----:B------:R2:W-:Y:S01]  /*6a10*/  STL [R1+0x9a4], R2 ;  /* 0x0009a40201007387 */ /* 0x0005e20000100800 */
[----:B0-----:R-:W-:-:S03]  /*6a20*/  IMAD.MOV.U32 R0, RZ, RZ, R26 ;  /* 0x000000ffff007224 */ /* 0x001fc600078e001a */
[----:B--2---:R0:W5:Y:S06]  /*6a30*/  LDL.LU R2, [R1+0xbc8] ;  /* 0x000bc80001027983 */ /* 0x00416c0000300800 */
[----:B------:R-:W-:Y:S05]  /*6a40*/  @P0 BRA `(.L_x_22261) ;  /* 0x0000006000000947 */ /* 0x000fea0003800000 */
.L_x_22260:
[----:B------:R-:W2:Y:S04]  /*6a50*/  LDL.LU R27, [R1+0xba8] ;  /* 0x000ba800011b7983 */ /* 0x000ea80000300800 */
[----:B------:R3:W5:Y:S04]  /*6a60*/  LDL.LU R0, [R1+0xba0] ;  /* 0x000ba00001007983 */ /* 0x0007680000300800 */
[----:B--2---:R2:W-:Y:S04]  /*6a70*/  STL [R1+0xba4], R27 ;  /* 0x000ba41b01007387 */ /* 0x0045e80000100800 */
[----:B--2---:R-:W2:Y:S04]  /*6a80*/  LDL.LU R27, [R1+0x9a0] ;  /* 0x0009a000011b7983 */ /* 0x004ea80000300800 */
[----:B--2---:R2:W-:Y:S02]  /*6a90*/  STL [R1+0x9a4], R27 ;  /* 0x0009a41b01007387 */ /* 0x0045e40000100800 */
[----:B--2---:R-:W-:-:S02]  /*6aa0*/  IMAD.MOV.U32 R27, RZ, RZ, R26 ;  /* 0x000000ffff1b7224 */ /* 0x004fc400078e001a */
.L_x_22261:
[----:B---3--:R-:W-:Y:S05]  /*6ab0*/  BSYNC B1 ;  /* 0x0000000000017941 */ /* 0x008fea0003800000 */
.L_x_22259:
[----:B------:R-:W2:Y:S01]  /*6ac0*/  LDL R26, [R1+0x9ac] ;  /* 0x0009ac00011a7983 */ /* 0x000ea20000100800 */
[----:B-----5:R-:W-:Y:S01]  /*6ad0*/  FSETP.GT.FTZ.AND P0, PT, R0, R25, PT ;  /* 0x000000190000720b */ /* 0x020fe20003f14000 */
[----:B------:R-:W-:Y:S03]  /*6ae0*/  BSSY B1, `(.L_x_22262) ;  /* 0x0000014000017945 */ /* 0x000fe60003800000 */
[----:B--2---:R-:W-:-:S13]  /*6af0*/  ISETP.EQ.OR P0, PT, R26, -0x1, P0 ;  /* 0xffffffff1a00780c */ /* 0x004fda0000702670 */
[----:B------:R-:W-:Y:S05]  /*6b00*/  @P0 BRA `(.L_x_22263) ;  /* 0x000000b000000947 */ /* 0x000fea0003800000 */
[----:B------:R2:W-:Y:S04]  /*6b10*/  STL [R1+0xbc8], R2 ;  /* 0x000bc80201007387 */ /* 0x0005e80000100800 */
[----:B------:R-:W3:Y:S04]  /*6b20*/  LDL R26, [R1+0xba4] ;  /* 0x000ba400011a7983 */ /* 0x000ee80000100800 */
[----:B--2---:R-:W3:Y:S01]  /*6b30*/  LDL R2, [R1+0x9ac] ;  /* 0x0009ac0001027983 */ /* 0x004ee20000100800 */
[----:B------:R-:W-:-:S03]  /*6b40*/  FSETP.NEU.FTZ.AND P0, PT, R0, R25, PT ;  /* 0x000000190000720b */ /* 0x000fc60003f1d000 */
[----:B------:R-:W-:Y:S01]  /*6b50*/  STL [R1+0xba0], R25 ;  /* 0x000ba01901007387 */ /* 0x000fe20000100800 */
[----:B---3--:R-:W-:-:S03]  /*6b60*/  ISETP.GE.OR P0, PT, R26, R2, P0 ;  /* 0x000000021a00720c */ /* 0x008fc60000706670 */
[----:B------:R2:W-:Y:S04]  /*6b70*/  STL [R1+0xba8], R2 ;  /* 0x000ba80201007387 */ /* 0x0005e80000100800 */
[----:B--2---:R2:W5:Y:S04]  /*6b80*/  LDL.LU R2, [R1+0xbc8] ;  /* 0x000bc80001027983 */ /* 0x0045680000300800 */
[----:B------:R3:W-:Y:S02]  /*6b90*/  STL [R1+0x9a0], R26 ;  /* 0x0009a01a01007387 */ /* 0x0007e40000100800 */
[----:B---3--:R-:W-:Y:S01]  /*6ba0*/  IMAD.MOV.U32 R26, RZ, RZ, R0 ;  /* 0x000000ffff1a7224 */ /* 0x008fe200078e0000 */
[----:B------:R-:W-:Y:S05]  /*6bb0*/  @P0 BRA `(.L_x_22264) ;  /* 0x0000006000000947 */ /* 0x000fea0003800000 */
.L_x_22263:
[----:B--2---:R2:W-:Y:S04]  /*6bc0*/  STL [R1+0xba0], R0 ;  /* 0x000ba00001007387 */ /* 0x0045e80000100800 */
[----:B------:R-:W3:Y:S04]  /*6bd0*/  LDL.LU R26, [R1+0xba4] ;  /* 0x000ba400011a7983 */ /* 0x000ee80000300800 */
[----:B--2---:R-:W2:Y:S04]  /*6be0*/  LDL.LU R0, [R1+0x9ac] ;  /* 0x0009ac0001007983 */ /* 0x004ea80000300800 */
[----:B---3--:R3:W-:Y:S04]  /*6bf0*/  STL [R1+0xba8], R26 ;  /* 0x000ba81a01007387 */ /* 0x0087e80000100800 */
[----:B--2---:R2:W-:Y:S01]  /*6c00*/  STL [R1+0x9a0], R0 ;  /* 0x0009a00001007387 */ /* 0x0045e20000100800 */
[----:B---3--:R-:W-:-:S03]  /*6c10*/  IMAD.MOV.U32 R26, RZ, RZ, R25 ;  /* 0x000000ffff1a7224 */ /* 0x008fc600078e0019 */
.L_x_22264:
[----:B--2---:R-:W-:Y:S05]  /*6c20*/  BSYNC B1 ;  /* 0x0000000000017941 */ /* 0x004fea0003800000 */
.L_x_22262:
[----:B------:R-:W2:Y:S04]  /*6c30*/  LDL R25, [R1+0xba0] ;  /* 0x000ba00001197983 */ /* 0x000ea80000100800 */
[----:B------:R-:W3:Y:S01]  /*6c40*/  LDL R0, [R1+0x9a8] ;  /* 0x0009a80001007983 */ /* 0x000ee20000100800 */
[----:B------:R-:W-:Y:S01]  /*6c50*/  BSSY B1, `(.L_x_22265) ;  /* 0x0000013000017945 */ /* 0x000fe20003800000 */
[----:B--2---:R-:W-:-:S04]  /*6c60*/  FSETP.GT.FTZ.AND P0, PT, R25, R24, PT ;  /* 0x000000181900720b */ /* 0x004fc80003f14000 */
[----:B---3--:R-:W-:-:S13]  /*6c70*/  ISETP.EQ.OR P0, PT, R0, -0x1, P0 ;  /* 0xffffffff0000780c */ /* 0x008fda0000702670 */
[----:B------:R-:W-:Y:S05]  /*6c80*/  @P0 BRA `(.L_x_22266) ;  /* 0x0000009000000947 */ /* 0x000fea0003800000 */
[----:B-----5:R2:W-:Y:S04]  /*6c90*/  STL [R1+0xbc8], R2 ;  /* 0x000bc80201007387 */ /* 0x0205e80000100800 */
[----:B--2---:R-:W2:Y:S01]  /*6ca0*/  LDL R2, [R1+0xba8] ;  /* 0x000ba80001027983 */ /* 0x004ea20000100800 */
[----:B------:R-:W-:-:S03]  /*6cb0*/  FSETP.NEU.FTZ.AND P0, PT, R25, R24, PT ;  /* 0x000000181900720b */ /* 0x000fc60003f1d000 */
[----:B------:R3:W-:Y:S01]  /*6cc0*/  STL [R1+0xba4], R0 ;  /* 0x000ba40001007387 */ /* 0x0007e20000100800 */
[----:B--2---:R-:W-:-:S03]  /*6cd0*/  ISETP.GE.OR P0, PT, R2, R0, P0 ;  /* 0x000000000200720c */ /* 0x004fc60000706670 */
[----:B------:R2:W-:Y:S01]  /*6ce0*/  STL [R1+0x9ac], R2 ;  /* 0x0009ac0201007387 */ /* 0x0005e20000100800 */
[----:B---3--:R-:W-:-:S03]  /*6cf0*/  IMAD.MOV.U32 R0, RZ, RZ, R24 ;  /* 0x000000ffff007224 */ /* 0x008fc600078e0018 */
[----:B--2---:R2:W5:Y:S06]  /*6d00*/  LDL.LU R2, [R1+0xbc8] ;  /* 0x000bc80001027983 */ /* 0x00456c0000300800 */
[----:B------:R-:W-:Y:S05]  /*6d10*/  @P0 BRA `(.L_x_22267) ;  /* 0x0000006000000947 */ /* 0x000fea0003800000 */
.L_x_22266:
[----:B------:R-:W3:Y:S04]  /*6d20*/  LDL.LU R25, [R1+0xba8] ;  /* 0x000ba80001197983 */ /* 0x000ee80000300800 */
[----:B------:R4:W5:Y:S04]  /*6d30*/  LDL.LU R0, [R1+0xba0] ;  /* 0x000ba00001007983 */ /* 0x0009680000300800 */
[----:B---3--:R3:W-:Y:S04]  /*6d40*/  STL [R1+0xba4], R25 ;  /* 0x000ba41901007387 */ /* 0x0087e80000100800 */
[----:B---3--:R-:W3:Y:S04]  /*6d50*/  LDL.LU R25, [R1+0x9a8] ;  /* 0x0009a80001197983 */ /* 0x008ee80000300800 */
[----:B---3--:R3:W-:Y:S02]  /*6d60*/  STL [R1+0x9ac], R25 ;  /* 0x0009ac1901007387 */ /* 0x0087e40000100800 */
[----:B---3--:R-:W-:-:S02]  /*6d70*/  IMAD.MOV.U32 R25, RZ, RZ, R24 ;  /* 0x000000ffff197224 */ /* 0x008fc400078e0018 */
.L_x_22267:
[----:B----4-:R-:W-:Y:S05]  /*6d80*/  BSYNC B1 ;  /* 0x0000000000017941 */ /* 0x010fea0003800000 */
.L_x_22265:
[----:B------:R-:W3:Y:S01]  /*6d90*/  LDL R24, [R1+0x9b4] ;  /* 0x0009b40001187983 */ /* 0x000ee20000100800 */
[----:B-----5:R-:W-:Y:S01]  /*6da0*/  FSETP.GT.FTZ.AND P0, PT, R0, R23, PT ;  /* 0x000000170000720b */ /* 0x020fe20003f14000 */
[----:B------:R-:W-:Y:S03]  /*6db0*/  BSSY B1, `(.L_x_22268) ;  /* 0x0000014000017945 */ /* 0x000fe60003800000 */
[----:B---3--:R-:W-:-:S13]  /*6dc0*/  ISETP.EQ.OR P0, PT, R24, -0x1, P0 ;  /* 0xffffffff1800780c */ /* 0x008fda0000702670 */
[----:B------:R-:W-:Y:S05]  /*6dd0*/  @P0 BRA `(.L_x_22269) ;  /* 0x000000b000000947 */ /* 0x000fea0003800000 */
[----:B------:R3:W-:Y:S04]  /*6de0*/  STL [R1+0xbc8], R2 ;  /* 0x000bc80201007387 */ /* 0x0007e80000100800 */
[----:B------:R-:W4:Y:S04]  /*6df0*/  LDL R24, [R1+0xba4] ;  /* 0x000ba40001187983 */ /* 0x000f280000100800 */
[----:B---3--:R-:W4:Y:S01]  /*6e00*/  LDL R2, [R1+0x9b4] ;  /* 0x0009b40001027983 */ /* 0x008f220000100800 */
[----:B------:R-:W-:-:S03]  /*6e10*/  FSETP.NEU.FTZ.AND P0, PT, R0, R23, PT ;  /* 0x000000170000720b */ /* 0x000fc60003f1d000 */
[----:B------:R-:W-:Y:S01]  /*6e20*/  STL [R1+0xba0], R23 ;  /* 0x000ba01701007387 */ /* 0x000fe20000100800 */
[----:B----4-:R-:W-:-:S03]  /*6e30*/  ISETP.GE.OR P0, PT, R24, R2, P0 ;  /* 0x000000021800720c */ /* 0x010fc60000706670 */
[----:B------:R3:W-:Y:S04]  /*6e40*/  STL [R1+0xba8], R2 ;  /* 0x000ba80201007387 */ /* 0x0007e80000100800 */
[----:B---3--:R3:W5:Y:S04]  /*6e50*/  LDL.LU R2, [R1+0xbc8] ;  /* 0x000bc80001027983 */ /* 0x0087680000300800 */
[----:B------:R4:W-:Y:S02]  /*6e60*/  STL [R1+0x9a8], R24 ;  /* 0x0009a81801007387 */ /* 0x0009e40000100800 */
[----:B----4-:R-:W-:Y:S01]  /*6e70*/  IMAD.MOV.U32 R24, RZ, RZ, R0 ;  /* 0x000000ffff187224 */ /* 0x010fe200078e0000 */
[----:B------:R-:W-:Y:S05]  /*6e80*/  @P0 BRA `(.L_x_22270) ;  /* 0x0000006000000947 */ /* 0x000fea0003800000 */
.L_x_22269:
[----:B---3--:R3:W-:Y:S04]  /*6e90*/  STL [R1+0xba0], R0 ;  /* 0x000ba00001007387 */ /* 0x0087e80000100800 */
[----:B------:R-:W4:Y:S04]  /*6ea0*/  LDL.LU R24, [R1+0xba4] ;  /* 0x000ba40001187983 */ /* 0x000f280000300800 */
[----:B---3--:R-:W3:Y:S04]  /*6eb0*/  LDL.LU R0, [R1+0x9b4] ;  /* 0x0009b40001007983 */ /* 0x008ee80000300800 */
[----:B----4-:R4:W-:Y:S04]  /*6ec0*/  STL [R1+0xba8], R24 ;  /* 0x000ba81801007387 */ /* 0x0109e80000100800 */
[----:B---3--:R3:W-:Y:S01]  /*6ed0*/  STL [R1+0x9a8], R0 ;  /* 0x0009a80001007387 */ /* 0x0087e20000100800 */
[----:B----4-:R-:W-:-:S03]  /*6ee0*/  IMAD.MOV.U32 R24, RZ, RZ, R23 ;  /* 0x000000ffff187224 */ /* 0x010fc600078e0017 */
.L_x_22270:
[----:B---3--:R-:W-:Y:S05]  /*6ef0*/  BSYNC B1 ;  /* 0x0000000000017941 */ /* 0x008fea0003800000 */
.L_x_22268:
[----:B------:R-:W3:Y:S04]  /*6f00*/  LDL R23, [R1+0xba0] ;  /* 0x000ba00001177983 */ /* 0x000ee80000100800 */
[----:B------:R-:W4:Y:S01]  /*6f10*/  LDL R0, [R1+0x9b0] ;  /* 0x0009b00001007983 */ /* 0x000f220000100800 */
[----:B------:R-:W-:Y:S01]  /*6f20*/  BSSY B1, `(.L_x_22271) ;  /* 0x0000013000017945 */ /* 0x000fe20003800000 */
[----:B---3--:R-:W-:-:S04]  /*6f30*/  FSETP.GT.FTZ.AND P0, PT, R23, R22, PT ;  /* 0x000000161700720b */ /* 0x008fc80003f14000 */
[----:B----4-:R-:W-:-:S13]  /*6f40*/  ISETP.EQ.OR P0, PT, R0, -0x1, P0 ;  /* 0xffffffff0000780c */ /* 0x010fda0000702670 */
[----:B------:R-:W-:Y:S05]  /*6f50*/  @P0 BRA `(.L_x_22272) ;  /* 0x0000009000000947 */ /* 0x000fea0003800000 */
[----:B-----5:R3:W-:Y:S04]  /*6f60*/  STL [R1+0xbc8], R2 ;  /* 0x000bc80201007387 */ /* 0x0207e80000100800 */
[----:B---3--:R-:W3:Y:S01]  /*6f70*/  LDL R2, [R1+0xba8] ;  /* 0x000ba80001027983 */ /* 0x008ee20000100800 */
[----:B------:R-:W-:-:S03]  /*6f80*/  FSETP.NEU.FTZ.AND P0, PT, R23, R22, PT ;  /* 0x000000161700720b */ /* 0x000fc60003f1d000 */
[----:B------:R4:W-:Y:S01]  /*6f90*/  STL [R1+0xba4], R0 ;  /* 0x000ba40001007387 */ /* 0x0009e20000100800 */
[----:B---3--:R-:W-:-:S03]  /*6fa0*/  ISETP.GE.OR P0, PT, R2, R0, P0 ;  /* 0x000000000200720c */ /* 0x008fc60000706670 */
[----:B------:R3:W-:Y:S01]  /*6fb0*/  STL [R1+0x9b4], R2 ;  /* 0x0009b40201007387 */ /* 0x0007e20000100800 */
[----:B----4-:R-:W-:-:S03]  /*6fc0*/  IMAD.MOV.U32 R0, RZ, RZ, R22 ;  /* 0x000000ffff007224 */ /* 0x010fc600078e0016 */
[----:B---3--:R3:W5:Y:S06]  /*6fd0*/  LDL.LU R2, [R1+0xbc8] ;  /* 0x000bc80001027983 */ /* 0x00876c0000300800 */
[----:B------:R-:W-:Y:S05]  /*6fe0*/  @P0 BRA `(.L_x_22273) ;  /* 0x0000006000000947 */ /* 0x000fea0003800000 */
.L_x_22272:
[----:B------:R-:W4:Y:S04]  /*6ff0*/  LDL.LU R23, [R1+0xba8] ;  /* 0x000ba80001177983 */ /* 0x000f280000300800 */
[----:B------:R0:W5:Y:S04]  /*7000*/  LDL.LU R0, [R1+0xba0] ;  /* 0x000ba00001007983 */ /* 0x0001680000300800 */
[----:B----4-:R4:W-:Y:S04]  /*7010*/  STL [R1+0xba4], R23 ;  /* 0x000ba41701007387 */ /* 0x0109e80000100800 */
[----:B----4-:R-:W4:Y:S04]  /*7020*/  LDL.LU R23, [R1+0x9b0] ;  /* 0x0009b00001177983 */ /* 0x010f280000300800 */
[----:B----4-:R4:W-:Y:S02]  /*7030*/  STL [R1+0x9b4], R23 ;  /* 0x0009b41701007387 */ /* 0x0109e40000100800 */
[----:B----4-:R-:W-:-:S02]  /*7040*/  IMAD.MOV.U32 R23, RZ, RZ, R22 ;  /* 0x000000ffff177224 */ /* 0x010fc400078e0016 */
.L_x_22273:
[----:B0-----:R-:W-:Y:S05]  /*7050*/  BSYNC B1 ;  /* 0x0000000000017941 */ /* 0x001fea0003800000 */
.L_x_22271:
[----:B------:R-:W4:Y:S01]  /*7060*/  LDL R22, [R1+0x9bc] ;  /* 0x0009bc0001167983 */ /* 0x000f220000100800 */
[----:B-----5:R-:W-:Y:S01]  /*7070*/  FSETP.GT.FTZ.AND P0, PT, R0, R21, PT ;  /* 0x000000150000720b */ /* 0x020fe20003f14000 */
[----:B------:R-:W-:Y:S03]  /*7080*/  BSSY B1, `(.L_x_22274) ;  /* 0x0000014000017945 */ /* 0x000fe60003800000 */
[----:B----4-:R-:W-:-:S13]  /*7090*/  ISETP.EQ.OR P0, PT, R22, -0x1, P0 ;  /* 0xffffffff1600780c */ /* 0x010fda0000702670 */
[----:B------:R-:W-:Y:S05]  /*70a0*/  @P0 BRA `(.L_x_22275) ;  /* 0x000000b000000947 */ /* 0x000fea0003800000 */
[----:B------:R0:W-:Y:S04]  /*70b0*/  STL [R1+0xbc8], R2 ;  /* 0x000bc80201007387 */ /* 0x0001e80000100800 */
[----:B------:R-:W4:Y:S04]  /*70c0*/  LDL R22, [R1+0xba4] ;  /* 0x000ba40001167983 */ /* 0x000f280000100800 */
[----:B0-----:R-:W4:Y:S01]  /*70d0*/  LDL R2, [R1+0x9bc] ;  /* 0x0009bc0001027983 */ /* 0x001f220000100800 */
[----:B------:R-:W-:-:S03]  /*70e0*/  FSETP.NEU.FTZ.AND P0, PT, R0, R21, PT ;  /* 0x000000150000720b */ /* 0x000fc60003f1d000 */
[----:B------:R-:W-:Y:S01]  /*70f0*/  STL [R1+0xba0], R21 ;  /* 0x000ba01501007387 */ /* 0x000fe20000100800 */
[----:B----4-:R-:W-:-:S03]  /*7100*/  ISETP.GE.OR P0, PT, R22, R2, P0 ;  /* 0x000000021600720c */ /* 0x010fc60000706670 */
[----:B------:R0:W-:Y:S04]  /*7110*/  STL [R1+0xba8], R2 ;  /* 0x000ba80201007387 */ /* 0x0001e80000100800 */
[----:B0-----:R0:W5:Y:S04]  /*7120*/  LDL.LU R2, [R1+0xbc8] ;  /* 0x000bc80001027983 */ /* 0x0011680000300800 */
[----:B------:R4:W-:Y:S02]  /*7130*/  STL [R1+0x9b0], R22 ;  /* 0x0009b01601007387 */ /* 0x0009e40000100800 */
[----:B----4-:R-:W-:Y:S01]  /*7140*/  IMAD.MOV.U32 R22, RZ, RZ, R0 ;  /* 0x000000ffff167224 */ /* 0x010fe200078e0000 */
[----:B------:R-:W-:Y:S05]  /*7150*/  @P0 BRA `(.L_x_22276) ;  /* 0x0000006000000947 */ /* 0x000fea0003800000 */
.L_x_22275:
[----:B0-----:R0:W-:Y:S04]  /*7160*/  STL [R1+0xba0], R0 ;  /* 0x000ba00001007387 */ /* 0x0011e80000100800 */
[----:B------:R-:W4:Y:S04]  /*7170*/  LDL.LU R22, [R1+0xba4] ;  /* 0x000ba40001167983 */ /* 0x000f280000300800 */
[----:B0-2---:R-:W2:Y:S04]  /*7180*/  LDL.LU R0, [R1+0x9bc] ;  /* 0x0009bc0001007983 */ /* 0x005ea80000300800 */
[----:B----4-:R0:W-:Y:S04]  /*7190*/  STL [R1+0xba8], R22 ;  /* 0x000ba81601007387 */ /* 0x0101e80000100800 */
[----:B--2---:R2:W-:Y:S01]  /*71a0*/  STL [R1+0x9b0], R0 ;  /* 0x0009b00001007387 */ /* 0x0045e20000100800 */
[----:B0-----:R-:W-:-:S03]  /*71b0*/  IMAD.MOV.U32 R22, RZ, RZ, R21 ;  /* 0x000000ffff167224 */ /* 0x001fc600078e0015 */
.L_x_22276:
[----:B0-----:R-:W-:Y:S05]  /*71c0*/  BSYNC B1 ;  /* 0x0000000000017941 */ /* 0x001fea0003800000 */
.L_x_22274:
[----:B------:R-:W4:Y:S04]  /*71d0*/  LDL R21, [R1+0xba0] ;  /* 0x000ba00001157983 */ /* 0x000f280000100800 */
[----:B--2---:R-:W2:Y:S01]  /*71e0*/  LDL R0, [R1+0x9b8] ;  /* 0x0009b80001007983 */ /* 0x004ea20000100800 */
[----:B------:R-:W-:Y:S01]  /*71f0*/  BSSY B1, `(.L_x_22277) ;  /* 0x0000013000017945 */ /* 0x000fe20003800000 */
[----:B----4-:R-:W-:-:S04]  /*7200*/  FSETP.GT.FTZ.AND P0, PT, R21, R20, PT ;  /* 0x000000141500720b */ /* 0x010fc80003f14000 */
        /* <DEDUP_REMOVED lines=11> */
.L_x_22278:
[----:B------:R-:W2:Y:S04]  /*72c0*/  LDL.LU R21, [R1+0xba8] ;  /* 0x000ba80001157983 */ /* 0x000ea80000300800 */
[----:B------:R4:W5:Y:S04]  /*72d0*/  LDL.LU R0, [R1+0xba0] ;  /* 0x000ba00001007983 */ /* 0x0009680000300800 */
[----:B--2---:R2:W-:Y:S04]  /*72e0*/  STL [R1+0xba4], R21 ;  /* 0x000ba41501007387 */ /* 0x0045e80000100800 */
[----:B--2---:R-:W2:Y:S04]  /*72f0*/  LDL.LU R21, [R1+0x9b8] ;  /* 0x0009b80001157983 */ /* 0x004ea80000300800 */
[----:B--2---:R2:W-:Y:S02]  /*7300*/  STL [R1+0x9bc], R21 ;  /* 0x0009bc1501007387 */ /* 0x0045e40000100800 */
[----:B--2---:R-:W-:-:S02]  /*7310*/  IMAD.MOV.U32 R21, RZ, RZ, R20 ;  /* 0x000000ffff157224 */ /* 0x004fc400078e0014 */
.L_x_22279:
[----:B----4-:R-:W-:Y:S05]  /*7320*/  BSYNC B1 ;  /* 0x0000000000017941 */ /* 0x010fea0003800000 */
.L_x_22277:
[----:B------:R-:W2:Y:S01]  /*7330*/  LDL R20, [R1+0x9c4] ;  /* 0x0009c40001147983 */ /* 0x000ea20000100800 */
[----:B-----5:R-:W-:Y:S01]  /*7340*/  FSETP.GT.FTZ.AND P0, PT, R0, R19, PT ;  /* 0x000000130000720b */ /* 0x020fe20003f14000 */
[----:B------:R-:W-:Y:S03]  /*7350*/  BSSY B1, `(.L_x_22280) ;  /* 0x0000014000017945 */ /* 0x000fe60003800000 */
[----:B--2---:R-:W-:-:S13]  /*7360*/  ISETP.EQ.OR P0, PT, R20, -0x1, P0 ;  /* 0xffffffff1400780c */ /* 0x004fda0000702670 */
[----:B------:R-:W-:Y:S05]  /*7370*/  @P0 BRA `(.L_x_22281) ;  /* 0x000000b000000947 */ /* 0x000fea0003800000 */
[----:B------:R2:W-:Y:S04]  /*7380*/  STL [R1+0xbc8], R2 ;  /* 0x000bc80201007387 */ /* 0x0005e80000100800 */
[----:B------:R-:W4:Y:S04]  /*7390*/  LDL R20, [R1+0xba4] ;  /* 0x000ba40001147983 */ /* 0x000f280000100800 */
[----:B--2---:R-:W4:Y:S01]  /*73a0*/  LDL R2, [R1+0x9c4] ;  /* 0x0009c40001027983 */ /* 0x004f220000100800 */
[----:B------:R-:W-:-:S03]  /*73b0*/  FSETP.NEU.FTZ.AND P0, PT, R0, R19, PT ;  /* 0x000000130000720b */ /* 0x000fc60003f1d000 */
[----:B------:R-:W-:Y:S01]  /*73c0*/  STL [R1+0xba0], R19 ;  /* 0x000ba01301007387 */ /* 0x000fe20000100800 */
[----:B----4-:R-:W-:-:S03]  /*73d0*/  ISETP.GE.OR P0, PT, R20, R2, P0 ;  /* 0x000000021400720c */ /* 0x010fc60000706670 */
[----:B------:R2:W-:Y:S04]  /*73e0*/  STL [R1+0xba8], R2 ;  /* 0x000ba80201007387 */ /* 0x0005e80000100800 */
[----:B--2---:R2:W5:Y:S04]  /*73f0*/  LDL.LU R2, [R1+0xbc8] ;  /* 0x000bc80001027983 */ /* 0x0045680000300800 */
[----:B------:R4:W-:Y:S02]  /*7400*/  STL [R1+0x9b8], R20 ;  /* 0x0009b81401007387 */ /* 0x0009e40000100800 */
[----:B----4-:R-:W-:Y:S01]  /*7410*/  IMAD.MOV.U32 R20, RZ, RZ, R0 ;  /* 0x000000ffff147224 */ /* 0x010fe200078e0000 */
[----:B------:R-:W-:Y:S05]  /*7420*/  @P0 BRA `(.L_x_22282) ;  /* 0x0000006000000947 */ /* 0x000fea0003800000 */
.L_x_22281:
[----:B--2---:R2:W-:Y:S04]  /*7430*/  STL [R1+0xba0], R0 ;  /* 0x000ba00001007387 */ /* 0x0045e80000100800 */
[----:B------:R-:W4:Y:S04]  /*7440*/  LDL.LU R20, [R1+0xba4] ;  /* 0x000ba40001147983 */ /* 0x000f280000300800 */
[----:B--2---:R-:W2:Y:S04]  /*7450*/  LDL.LU R0, [R1+0x9c4] ;  /* 0x0009c40001007983 */ /* 0x004ea80000300800 */
[----:B----4-:R4:W-:Y:S04]  /*7460*/  STL [R1+0xba8], R20 ;  /* 0x000ba81401007387 */ /* 0x0109e80000100800 */
[----:B--2---:R2:W-:Y:S01]  /*7470*/  STL [R1+0x9b8], R0 ;  /* 0x0009b80001007387 */ /* 0x0045e20000100800 */
[----:B----4-:R-:W-:-:S03]  /*7480*/  IMAD.MOV.U32 R20, RZ, RZ, R19 ;  /* 0x000000ffff147224 */ /* 0x010fc600078e0013 */
.L_x_22282:
[----:B--2---:R-:W-:Y:S05]  /*7490*/  BSYNC B1 ;  /* 0x0000000000017941 */ /* 0x004fea0003800000 */
.L_x_22280:
[----:B------:R-:W2:Y:S04]  /*74a0*/  LDL R19, [R1+0xba0] ;  /* 0x000ba00001137983 */ /* 0x000ea80000100800 */
[----:B------:R-:W4:Y:S01]  /*74b0*/  LDL R0, [R1+0x9c0] ;  /* 0x0009c00001007983 */ /* 0x000f220000100800 */
[----:B------:R-:W-:Y:S01]  /*74c0*/  BSSY B1, `(.L_x_22283) ;  /* 0x0000013000017945 */ /* 0x000fe20003800000 */
[----:B--2---:R-:W-:-:S04]  /*74d0*/  FSETP.GT.FTZ.AND P0, PT, R19, R18, PT ;  /* 0x000000121300720b */ /* 0x004fc80003f14000 */
[----:B----4-:R-:W-:-:S13]  /*74e0*/  ISETP.EQ.OR P0, PT, R0, -0x1, P0 ;  /* 0xffffffff0000780c */ /* 0x010fda0000702670 */
[----:B------:R-:W-:Y:S05]  /*74f0*/  @P0 BRA `(.L_x_22284) ;  /* 0x0000009000000947 */ /* 0x000fea0003800000 */
[----:B-----5:R2:W-:Y:S04]  /*7500*/  STL [R1+0xbc8], R2 ;  /* 0x000bc80201007387 */ /* 0x0205e80000100800 */
[----:B--2---:R-:W2:Y:S01]  /*7510*/  LDL R2, [R1+0xba8] ;  /* 0x000ba80001027983 */ /* 0x004ea20000100800 */
[----:B------:R-:W-:-:S03]  /*7520*/  FSETP.NEU.FTZ.AND P0, PT, R19, R18, PT ;  /* 0x000000121300720b */ /* 0x000fc60003f1d000 */
[----:B------:R4:W-:Y:S01]  /*7530*/  STL [R1+0xba4], R0 ;  /* 0x000ba40001007387 */ /* 0x0009e20000100800 */
[----:B--2---:R-:W-:-:S03]  /*7540*/  ISETP.GE.OR P0, PT, R2, R0, P0 ;  /* 0x000000000200720c */ /* 0x004fc60000706670 */
[----:B------:R2:W-:Y:S01]  /*7550*/  STL [R1+0x9c4], R2 ;  /* 0x0009c40201007387 */ /* 0x0005e20000100800 */
[----:B----4-:R-:W-:-:S03]  /*7560*/  IMAD.MOV.U32 R0, RZ, RZ, R18 ;  /* 0x000000ffff007224 */ /* 0x010fc600078e0012 */
[----:B--2---:R2:W5:Y:S06]  /*7570*/  LDL.LU R2, [R1+0xbc8] ;  /* 0x000bc80001027983 */ /* 0x00456c0000300800 */
[----:B------:R-:W-:Y:S05]  /*7580*/  @P0 BRA `(.L_x_22285) ;  /* 0x0000006000000947 */ /* 0x000fea0003800000 */
.L_x_22284:
[----:B------:R-:W4:Y:S04]  /*7590*/  LDL.LU R19, [R1+0xba8] ;  /* 0x000ba80001137983 */ /* 0x000f280000300800 */
[----:B------:R0:W5:Y:S04]  /*75a0*/  LDL.LU R0, [R1+0xba0] ;  /* 0x000ba00001007983 */ /* 0x0001680000300800 */
[----:B----4-:R4:W-:Y:S04]  /*75b0*/  STL [R1+0xba4], R19 ;  /* 0x000ba41301007387 */ /* 0x0109e80000100800 */
[----:B----4-:R-:W4:Y:S04]  /*75c0*/  LDL.LU R19, [R1+0x9c0] ;  /* 0x0009c00001137983 */ /* 0x010f280000300800 */
[----:B----4-:R4:W-:Y:S02]  /*75d0*/  STL [R1+0x9c4], R19 ;  /* 0x0009c41301007387 */ /* 0x0109e40000100800 */
[----:B----4-:R-:W-:-:S02]  /*75e0*/  IMAD.MOV.U32 R19, RZ, RZ, R18 ;  /* 0x000000ffff137224 */ /* 0x010fc400078e0012 */
.L_x_22285:
[----:B0-----:R-:W-:Y:S05]  /*75f0*/  BSYNC B1 ;  /* 0x0000000000017941 */ /* 0x001fea0003800000 */
.L_x_22283:
        /* <DEDUP_REMOVED lines=16> */
.L_x_22287:
[----:B0-----:R0:W-:Y:S04]  /*7700*/  STL [R1+0xba0], R0 ;  /* 0x000ba00001007387 */ /* 0x0011e80000100800 */
[----:B------:R-:W4:Y:S04]  /*7710*/  LDL.LU R18, [R1+0xba4] ;  /* 0x000ba40001127983 */ /* 0x000f280000300800 */
[----:B0-2---:R-:W2:Y:S04]  /*7720*/  LDL.LU R0, [R1+0x9cc] ;  /* 0x0009cc0001007983 */ /* 0x005ea80000300800 */
[----:B----4-:R0:W-:Y:S04]  /*7730*/  STL [R1+0xba8], R18 ;  /* 0x000ba81201007387 */ /* 0x0101e80000100800 */
[----:B--2---:R2:W-:Y:S01]  /*7740*/  STL [R1+0x9c0], R0 ;  /* 0x0009c00001007387 */ /* 0x0045e20000100800 */
[----:B0-----:R-:W-:-:S03]  /*7750*/  IMAD.MOV.U32 R18, RZ, RZ, R17 ;  /* 0x000000ffff127224 */ /* 0x001fc600078e0011 */
.L_x_22288:
[----:B0-----:R-:W-:Y:S05]  /*7760*/  BSYNC B1 ;  /* 0x0000000000017941 */ /* 0x001fea0003800000 */
.L_x_22286:
        /* <DEDUP_REMOVED lines=15> */
.L_x_22290:
[----:B------:R-:W2:Y:S04]  /*7860*/  LDL.LU R17, [R1+0xba8] ;  /* 0x000ba80001117983 */ /* 0x000ea80000300800 */
[----:B------:R4:W5:Y:S04]  /*7870*/  LDL.LU R0, [R1+0xba0] ;  /* 0x000ba00001007983 */ /* 0x0009680000300800 */
[----:B--2---:R2:W-:Y:S04]  /*7880*/  STL [R1+0xba4], R17 ;  /* 0x000ba41101007387 */ /* 0x0045e80000100800 */
[----:B--2---:R-:W2:Y:S04]  /*7890*/  LDL.LU R17, [R1+0x9c8] ;  /* 0x0009c80001117983 */ /* 0x004ea80000300800 */
[----:B--2---:R2:W-:Y:S02]  /*78a0*/  STL [R1+0x9cc], R17 ;  /* 0x0009cc1101007387 */ /* 0x0045e40000100800 */
[----:B--2---:R-:W-:-:S02]  /*78b0*/  IMAD.MOV.U32 R17, RZ, RZ, R16 ;  /* 0x000000ffff117224 */ /* 0x004fc400078e0010 */
.L_x_22291:
[----:B----4-:R-:W-:Y:S05]  /*78c0*/  BSYNC B1 ;  /* 0x0000000000017941 */ /* 0x010fea0003800000 */
.L_x_22289:
        /* <DEDUP_REMOVED lines=16> */
.L_x_22293:
[----:B--2---:R2:W-:Y:S04]  /*79d0*/  STL [R1+0xba0], R0 ;  /* 0x000ba00001007387 */ /* 0x0045e80000100800 */
[----:B------:R-:W4:Y:S04]  /*79e0*/  LDL.LU R16, [R1+0xba4] ;  /* 0x000ba40001107983 */ /* 0x000f280000300800 */
[----:B--2---:R-:W2:Y:S04]  /*79f0*/  LDL.LU R0, [R1+0x9d4] ;  /* 0x0009d40001007983 */ /* 0x004ea80000300800 */
[----:B----4-:R4:W-:Y:S04]  /*7a00*/  STL [R1+0xba8], R16 ;  /* 0x000ba81001007387 */ /* 0x0109e80000100800 */
[----:B--2---:R2:W-:Y:S01]  /*7a10*/  STL [R1+0x9c8], R0 ;  /* 0x0009c80001007387 */ /* 0x0045e20000100800 */
[----:B----4-:R-:W-:-:S03]  /*7a20*/  IMAD.MOV.U32 R16, RZ, RZ, R15 ;  /* 0x000000ffff107224 */ /* 0x010fc600078e000f */
.L_x_22294:
[----:B--2---:R-:W-:Y:S05]  /*7a30*/  BSYNC B1 ;  /* 0x0000000000017941 */ /* 0x004fea0003800000 */
.L_x_22292:
        /* <DEDUP_REMOVED lines=15> */
.L_x_22296:
[----:B------:R-:W4:Y:S04]  /*7b30*/  LDL.LU R15, [R1+0xba8] ;  /* 0x000ba800010f7983 */ /* 0x000f280000300800 */
[----:B------:R0:W5:Y:S04]  /*7b40*/  LDL.LU R0, [R1+0xba0] ;  /* 0x000ba00001007983 */ /* 0x0001680000300800 */
[----:B----4-:R4:W-:Y:S04]  /*7b50*/  STL [R1+0xba4], R15 ;  /* 0x000ba40f01007387 */ /* 0x0109e80000100800 */
[----:B----4-:R-:W4:Y:S04]  /*7b60*/  LDL.LU R15, [R1+0x9d0] ;  /* 0x0009d000010f7983 */ /* 0x010f280000300800 */
[----:B----4-:R4:W-:Y:S02]  /*7b70*/  STL [R1+0x9d4], R15 ;  /* 0x0009d40f01007387 */ /* 0x0109e40000100800 */
[----:B----4-:R-:W-:-:S02]  /*7b80*/  IMAD.MOV.U32 R15, RZ, RZ, R14 ;  /* 0x000000ffff0f7224 */ /* 0x010fc400078e000e */
.L_x_22297:
[----:B0-----:R-:W-:Y:S05]  /*7b90*/  BSYNC B1 ;  /* 0x0000000000017941 */ /* 0x001fea0003800000 */
.L_x_22295:
        /* <DEDUP_REMOVED lines=16> */
.L_x_22299:
[----:B0-----:R0:W-:Y:S04]  /*7ca0*/  STL [R1+0xba0], R0 ;  /* 0x000ba00001007387 */ /* 0x0011e80000100800 */
[----:B------:R-:W4:Y:S04]  /*7cb0*/  LDL.LU R14, [R1+0xba4] ;  /* 0x000ba400010e7983 */ /* 0x000f280000300800 */
[----:B0-2---:R-:W2:Y:S04]  /*7cc0*/  LDL.LU R0, [R1+0x9dc] ;  /* 0x0009dc0001007983 */ /* 0x005ea80000300800 */
[----:B----4-:R0:W-:Y:S04]  /*7cd0*/  STL [R1+0xba8], R14 ;  /* 0x000ba80e01007387 */ /* 0x0101e80000100800 */
[----:B--2---:R2:W-:Y:S01]  /*7ce0*/  STL [R1+0x9d0], R0 ;  /* 0x0009d00001007387 */ /* 0x0045e20000100800 */
[----:B0-----:R-:W-:-:S03]  /*7cf0*/  IMAD.MOV.U32 R14, RZ, RZ, R13 ;  /* 0x000000ffff0e7224 */ /* 0x001fc600078e000d */
.L_x_22300:
[----:B0-----:R-:W-:Y:S05]  /*7d00*/  BSYNC B1 ;  /* 0x0000000000017941 */ /* 0x001fea0003800000 */
.L_x_22298:
        /* <DEDUP_REMOVED lines=15> */
.L_x_22302:
[----:B------:R-:W2:Y:S04]  /*7e00*/  LDL.LU R13, [R1+0xba8] ;  /* 0x000ba800010d7983 */ /* 0x000ea80000300800 */
[----:B------:R4:W5:Y:S04]  /*7e10*/  LDL.LU R0, [R1+0xba0] ;  /* 0x000ba00001007983 */ /* 0x0009680000300800 */
[----:B--2---:R2:W-:Y:S04]  /*7e20*/  STL [R1+0xba4], R13 ;  /* 0x000ba40d01007387 */ /* 0x0045e80000100800 */
[----:B--2---:R-:W2:Y:S04]  /*7e30*/  LDL.LU R13, [R1+0x9d8] ;  /* 0x0009d800010d7983 */ /* 0x004ea80000300800 */
[----:B--2---:R2:W-:Y:S02]  /*7e40*/  STL [R1+0x9dc], R13 ;  /* 0x0009dc0d01007387 */ /* 0x0045e40000100800 */
[----:B--2---:R-:W-:-:S02]  /*7e50*/  IMAD.MOV.U32 R13, RZ, RZ, R12 ;  /* 0x000000ffff0d7224 */ /* 0x004fc400078e000c */
.L_x_22303:
[----:B----4-:R-:W-:Y:S05]  /*7e60*/  BSYNC B1 ;  /* 0x0000000000017941 */ /* 0x010fea0003800000 */
.L_x_22301:
        /* <DEDUP_REMOVED lines=16> */
.L_x_22305:
[----:B--2---:R2:W-:Y:S04]  /*7f70*/  STL [R1+0xba0], R0 ;  /* 0x000ba00001007387 */ /* 0x0045e80000100800 */
[----:B------:R-:W4:Y:S04]  /*7f80*/  LDL.LU R12, [R1+0xba4] ;  /* 0x000ba400010c7983 */ /* 0x000f280000300800 */
[----:B--2---:R-:W2:Y:S04]  /*7f90*/  LDL.LU R0, [R1+0x9e4] ;  /* 0x0009e40001007983 */ /* 0x004ea80000300800 */
[----:B----4-:R4:W-:Y:S04]  /*7fa0*/  STL [R1+0xba8], R12 ;  /* 0x000ba80c01007387 */ /* 0x0109e80000100800 */
[----:B--2---:R2:W-:Y:S01]  /*7fb0*/  STL [R1+0x9d8], R0 ;  /* 0x0009d80001007387 */ /* 0x0045e20000100800 */
[----:B----4-:R-:W-:-:S03]  /*7fc0*/  IMAD.MOV.U32 R12, RZ, RZ, R11 ;  /* 0x000000ffff0c7224 */ /* 0x010fc600078e000b */
.L_x_22306:
[----:B--2---:R-:W-:Y:S05]  /*7fd0*/  BSYNC B1 ;  /* 0x0000000000017941 */ /* 0x004fea0003800000 */
.L_x_22304:
        /* <DEDUP_REMOVED lines=15> */
.L_x_22308:
[----:B------:R-:W4:Y:S04]  /*80d0*/  LDL.LU R11, [R1+0xba8] ;  /* 0x000ba800010b7983 */ /* 0x000f280000300800 */
[----:B------:R0:W5:Y:S04]  /*80e0*/  LDL.LU R0, [R1+0xba0] ;  /* 0x000ba00001007983 */ /* 0x0001680000300800 */
[----:B----4-:R4:W-:Y:S04]  /*80f0*/  STL [R1+0xba4], R11 ;  /* 0x000ba40b01007387 */ /* 0x0109e80000100800 */
[----:B----4-:R-:W4:Y:S04]  /*8100*/  LDL.LU R11, [R1+0x9e0] ;  /* 0x0009e000010b7983 */ /* 0x010f280000300800 */
[----:B----4-:R4:W-:Y:S02]  /*8110*/  STL [R1+0x9e4], R11 ;  /* 0x0009e40b01007387 */ /* 0x0109e40000100800 */
[----:B----4-:R-:W-:-:S02]  /*8120*/  IMAD.MOV.U32 R11, RZ, RZ, R10 ;  /* 0x000000ffff0b7224 */ /* 0x010fc400078e000a */
.L_x_22309:
[----:B0-----:R-:W-:Y:S05]  /*8130*/  BSYNC B1 ;  /* 0x0000000000017941 */ /* 0x001fea0003800000 */
.L_x_22307:
        /* <DEDUP_REMOVED lines=16> */
.L_x_22311:
[----:B0-----:R0:W-:Y:S04]  /*8240*/  STL [R1+0xba0], R0 ;  /* 0x000ba00001007387 */ /* 0x0011e80000100800 */
[----:B------:R-:W4:Y:S04]  /*8250*/  LDL.LU R10, [R1+0xba4] ;  /* 0x000ba400010a7983 */ /* 0x000f280000300800 */
[----:B0-2---:R-:W2:Y:S04]  /*8260*/  LDL.LU R0, [R1+0x9ec] ;  /* 0x0009ec0001007983 */ /* 0x005ea80000300800 */
[----:B----4-:R0:W-:Y:S04]  /*8270*/  STL [R1+0xba8], R10 ;  /* 0x000ba80a01007387 */ /* 0x0101e80000100800 */
[----:B--2---:R2:W-:Y:S01]  /*8280*/  STL [R1+0x9e0], R0 ;  /* 0x0009e00001007387 */ /* 0x0045e20000100800 */
[----:B0-----:R-:W-:-:S03]  /*8290*/  IMAD.MOV.U32 R10, RZ, RZ, R9 ;  /* 0x000000ffff0a7224 */ /* 0x001fc600078e0009 */
.L_x_22312:
[----:B0-----:R-:W-:Y:S05]  /*82a0*/  BSYNC B1 ;  /* 0x0000000000017941 */ /* 0x001fea0003800000 */
.L_x_22310:
        /* <DEDUP_REMOVED lines=15> */
.L_x_22314:
[----:B------:R-:W2:Y:S04]  /*83a0*/  LDL.LU R9, [R1+0xba8] ;  /* 0x000ba80001097983 */ /* 0x000ea80000300800 */
[----:B------:R4:W5:Y:S04]  /*83b0*/  LDL.LU R0, [R1+0xba0] ;  /* 0x000ba00001007983 */ /* 0x0009680000300800 */
[----:B--2---:R2:W-:Y:S04]  /*83c0*/  STL [R1+0xba4], R9 ;  /* 0x000ba40901007387 */ /* 0x0045e80000100800 */
[----:B--2---:R-:W2:Y:S04]  /*83d0*/  LDL.LU R9, [R1+0x9e8] ;  /* 0x0009e80001097983 */ /* 0x004ea80000300800 */
[----:B--2---:R2:W-:Y:S02]  /*83e0*/  STL [R1+0x9ec], R9 ;  /* 0x0009ec0901007387 */ /* 0x0045e40000100800 */
[----:B--2---:R-:W-:-:S02]  /*83f0*/  IMAD.MOV.U32 R9, RZ, RZ, R8 ;  /* 0x000000ffff097224 */ /* 0x004fc400078e0008 */
.L_x_22315:
[----:B----4-:R-:W-:Y:S05]  /*8400*/  BSYNC B1 ;  /* 0x0000000000017941 */ /* 0x010fea0003800000 */
.L_x_22313:
        /* <DEDUP_REMOVED lines=16> */
.L_x_22317:
[----:B--2---:R2:W-:Y:S04]  /*8510*/  STL [R1+0xba0], R0 ;  /* 0x000ba00001007387 */ /* 0x0045e80000100800 */
[----:B------:R-:W4:Y:S04]  /*8520*/  LDL.LU R8, [R1+0xba4] ;  /* 0x000ba40001087983 */ /* 0x000f280000300800 */
[----:B--2---:R-:W2:Y:S04]  /*8530*/  LDL.LU R0, [R1+0x9f4] ;  /* 0x0009f40001007983 */ /* 0x004ea80000300800 */
[----:B----4-:R4:W-:Y:S04]  /*8540*/  STL [R1+0xba8], R8 ;  /* 0x000ba80801007387 */ /* 0x0109e80000100800 */
[----:B--2---:R2:W-:Y:S01]  /*8550*/  STL [R1+0x9e8], R0 ;  /* 0x0009e80001007387 */ /* 0x0045e20000100800 */
[----:B----4-:R-:W-:-:S03]  /*8560*/  IMAD.MOV.U32 R8, RZ, RZ, R7 ;  /* 0x000000ffff087224 */ /* 0x010fc600078e0007 */
.L_x_22318:
[----:B--2---:R-:W-:Y:S05]  /*8570*/  BSYNC B1 ;  /* 0x0000000000017941 */ /* 0x004fea0003800000 */
.L_x_22316:
        /* <DEDUP_REMOVED lines=15> */
.L_x_22320:
[----:B------:R-:W4:Y:S04]  /*8670*/  LDL.LU R7, [R1+0xba8] ;  /* 0x000ba80001077983 */ /* 0x000f280000300800 */
[----:B------:R0:W5:Y:S04]  /*8680*/  LDL.LU R0, [R1+0xba0] ;  /* 0x000ba00001007983 */ /* 0x0001680000300800 */
[----:B----4-:R4:W-:Y:S04]  /*8690*/  STL [R1+0xba4], R7 ;  /* 0x000ba40701007387 */ /* 0x0109e80000100800 */
[----:B----4-:R-:W4:Y:S04]  /*86a0*/  LDL.LU R7, [R1+0x9f0] ;  /* 0x0009f00001077983 */ /* 0x010f280000300800 */
[----:B----4-:R4:W-:Y:S02]  /*86b0*/  STL [R1+0x9f4], R7 ;  /* 0x0009f40701007387 */ /* 0x0109e40000100800 */
[----:B----4-:R-:W-:-:S02]  /*86c0*/  IMAD.MOV.U32 R7, RZ, RZ, R6 ;  /* 0x000000ffff077224 */ /* 0x010fc400078e0006 */
.L_x_22321:
[----:B0-----:R-:W-:Y:S05]  /*86d0*/  BSYNC B1 ;  /* 0x0000000000017941 */ /* 0x001fea0003800000 */
.L_x_22319:
        /* <DEDUP_REMOVED lines=16> */
.L_x_22323:
[----:B0-----:R0:W-:Y:S04]  /*87e0*/  STL [R1+0xba0], R0 ;  /* 0x000ba00001007387 */ /* 0x0011e80000100800 */
[----:B------:R-:W4:Y:S04]  /*87f0*/  LDL.LU R6, [R1+0xba4] ;  /* 0x000ba40001067983 */ /* 0x000f280000300800 */
[----:B0-2---:R-:W2:Y:S04]  /*8800*/  LDL.LU R0, [R1+0x9fc] ;  /* 0x0009fc0001007983 */ /* 0x005ea80000300800 */
[----:B----4-:R0:W-:Y:S04]  /*8810*/  STL [R1+0xba8], R6 ;  /* 0x000ba80601007387 */ /* 0x0101e80000100800 */
[----:B--2---:R2:W-:Y:S01]  /*8820*/  STL [R1+0x9f0], R0 ;  /* 0x0009f00001007387 */ /* 0x0045e20000100800 */
[----:B0-----:R-:W-:-:S03]  /*8830*/  IMAD.MOV.U32 R6, RZ, RZ, R5 ;  /* 0x000000ffff067224 */ /* 0x001fc600078e0005 */
.L_x_22324:
[----:B0-----:R-:W-:Y:S05]  /*8840*/  BSYNC B1 ;  /* 0x0000000000017941 */ /* 0x001fea0003800000 */
.L_x_22322:
        /* <DEDUP_REMOVED lines=15> */
.L_x_22326:
[----:B------:R-:W2:Y:S04]  /*8940*/  LDL.LU R5, [R1+0xba8] ;  /* 0x000ba80001057983 */ /* 0x000ea80000300800 */
[----:B------:R4:W5:Y:S04]  /*8950*/  LDL.LU R0, [R1+0xba0] ;  /* 0x000ba00001007983 */ /* 0x0009680000300800 */
[----:B--2---:R2:W-:Y:S04]  /*8960*/  STL [R1+0xba4], R5 ;  /* 0x000ba40501007387 */ /* 0x0045e80000100800 */
[----:B--2---:R-:W2:Y:S04]  /*8970*/  LDL.LU R5, [R1+0x9f8] ;  /* 0x0009f80001057983 */ /* 0x004ea80000300800 */
[----:B--2---:R2:W-:Y:S02]  /*8980*/  STL [R1+0x9fc], R5 ;  /* 0x0009fc0501007387 */ /* 0x0045e40000100800 */
[----:B--2---:R-:W-:-:S02]  /*8990*/  IMAD.MOV.U32 R5, RZ, RZ, R4 ;  /* 0x000000ffff057224 */ /* 0x004fc400078e0004 */
.L_x_22327:
[----:B----4-:R-:W-:Y:S05]  /*89a0*/  BSYNC B1 ;  /* 0x0000000000017941 */ /* 0x010fea0003800000 */
.L_x_22325:
        /* <DEDUP_REMOVED lines=16> */
.L_x_22329:
[----:B--2---:R2:W-:Y:S04]  /*8ab0*/  STL [R1+0xba0], R0 ;  /* 0x000ba00001007387 */ /* 0x0045e80000100800 */
[----:B------:R-:W4:Y:S04]  /*8ac0*/  LDL.LU R4, [R1+0xba4] ;  /* 0x000ba40001047983 */ /* 0x000f280000300800 */
[----:B--2---:R-:W2:Y:S04]  /*8ad0*/  LDL.LU R0, [R1+0xa04] ;  /* 0x000a040001007983 */ /* 0x004ea80000300800 */
[----:B----4-:R4:W-:Y:S04]  /*8ae0*/  STL [R1+0xba8], R4 ;  /* 0x000ba80401007387 */ /* 0x0109e80000100800 */
[----:B--2---:R2:W-:Y:S01]  /*8af0*/  STL [R1+0x9f8], R0 ;  /* 0x0009f80001007387 */ /* 0x0045e20000100800 */
[----:B----4-:R-:W-:-:S03]  /*8b00*/  IMAD.MOV.U32 R4, RZ, RZ, R3 ;  /* 0x000000ffff047224 */ /* 0x010fc600078e0003 */
.L_x_22330:
[----:B--2---:R-:W-:Y:S05]  /*8b10*/  BSYNC B1 ;  /* 0x0000000000017941 */ /* 0x004fea0003800000 */
.L_x_22328:
[----:B------:R-:W2:Y:S04]  /*8b20*/  LDL R3, [R1+0xba0] ;  /* 0x000ba00001037983 */ /* 0x000ea80000100800 */
[----:B------:R-:W4:Y:S01]  /*8b30*/  LDL R0, [R1+0xa00] ;  /* 0x000a000001007983 */ /* 0x000f220000100800 */
[----:B------:R-:W-:Y:S01]  /*8b40*/  BSSY B1, `(.L_x_22331) ;  /* 0x0000013000017945 */ /* 0x000fe20003800000 */
[----:B--2--5:R-:W-:-:S04]  /*8b50*/  FSETP.GT.FTZ.AND P0, PT, R3, R2, PT ;  /* 0x000000020300720b */ /* 0x024fc80003f14000 */
[----:B----4-:R-:W-:-:S13]  /*8b60*/  ISETP.EQ.OR P0, PT, R0, -0x1, P0 ;  /* 0xffffffff0000780c */ /* 0x010fda0000702670 */
[----:B------:R-:W-:Y:S05]  /*8b70*/  @P0 BRA `(.L_x_22332) ;  /* 0x0000009000000947 */ /* 0x000fea0003800000 */
[----:B------:R2:W-:Y:S04]  /*8b80*/  STL [R1+0xbc8], R4 ;  /* 0x000bc80401007387 */ /* 0x0005e80000100800 */
        /* <DEDUP_REMOVED lines=8> */
.L_x_22332:
[----:B------:R-:W4:Y:S04]  /*8c10*/  LDL.LU R3, [R1+0xba8] ;  /* 0x000ba80001037983 */ /* 0x000f280000300800 */
[----:B------:R0:W5:Y:S04]  /*8c20*/  LDL.LU R0, [R1+0xba0] ;  /* 0x000ba00001007983 */ /* 0x0001680000300800 */
[----:B----4-:R4:W-:Y:S04]  /*8c30*/  STL [R1+0xba4], R3 ;  /* 0x000ba40301007387 */ /* 0x0109e80000100800 */
[----:B----4-:R-:W4:Y:S04]  /*8c40*/  LDL.LU R3, [R1+0xa00] ;  /* 0x000a000001037983 */ /* 0x010f280000300800 */
[----:B----4-:R4:W-:Y:S02]  /*8c50*/  STL [R1+0xa04], R3 ;  /* 0x000a040301007387 */ /* 0x0109e40000100800 */
[----:B----4-:R-:W-:-:S02]  /*8c60*/  IMAD.MOV.U32 R3, RZ, RZ, R2 ;  /* 0x000000ffff037224 */ /* 0x010fc400078e0002 */
.L_x_22333:
[----:B0-----:R-:W-:Y:S05]  /*8c70*/  BSYNC B1 ;  /* 0x0000000000017941 */ /* 0x001fea0003800000 */
.L_x_22331:
[----:B------:R0:W-:Y:S04]  /*8c80*/  STL [R1+0xbc8], R3 ;  /* 0x000bc80301007387 */ /* 0x0001e80000100800 */
[----:B------:R-:W4:Y:S04]  /*8c90*/  LDL R2, [R1+0xa0c] ;  /* 0x000a0c0001027983 */ /* 0x000f280000100800 */
[----:B0-2---:R-:W2:Y:S01]  /*8ca0*/  LDL R3, [R1+0x814] ;  /* 0x0008140001037983 */ /* 0x005ea20000100800 */
[----:B------:R-:W-:Y:S01]  /*8cb0*/  BSSY B1, `(.L_x_22334) ;  /* 0x0000019000017945 */ /* 0x000fe20003800000 */
[----:B--2--5:R-:W-:-:S02]  /*8cc0*/  FSETP.GT.FTZ.AND P0, PT, R0, R3, PT ;  /* 0x000000030000720b */ /* 0x024fc40003f14000 */
[----:B------:R0:W5:Y:S02]  /*8cd0*/  LDL.LU R3, [R1+0xbc8] ;  /* 0x000bc80001037983 */ /* 0x0001640000300800 */
[----:B----4-:R-:W-:-:S13]  /*8ce0*/  ISETP.EQ.OR P0, PT, R2, -0x1, P0 ;  /* 0xffffffff0200780c */ /* 0x010fda0000702670 */
[----:B------:R-:W-:Y:S05]  /*8cf0*/  @P0 BRA `(.L_x_22335) ;  /* 0x000000e000000947 */ /* 0x000fea0003800000 */
[----:B0----5:R0:W-:Y:S04]  /*8d00*/  STL [R1+0xbc8], R3 ;  /* 0x000bc80301007387 */ /* 0x0211e80000100800 */
[----:B------:R2:W-:Y:S04]  /*8d10*/  STL [R1+0xbcc], R4 ;  /* 0x000bcc0401007387 */ /* 0x0005e80000100800 */
[----:B------:R-:W4:Y:S04]  /*8d20*/  LDL R2, [R1+0xba4] ;  /* 0x000ba40001027983 */ /* 0x000f280000100800 */
[----:B0--3--:R-:W3:Y:S04]  /*8d30*/  LDL R3, [R1+0x814] ;  /* 0x0008140001037983 */ /* 0x009ee80000100800 */
[----:B--2---:R-:W4:Y:S01]  /*8d40*/  LDL R4, [R1+0xa0c] ;  /* 0x000a0c0001047983 */ /* 0x004f220000100800 */
[----:B---3--:R-:W-:-:S03]  /*8d50*/  FSETP.NEU.FTZ.AND P0, PT, R0, R3, PT ;  /* 0x000000030000720b */ /* 0x008fc60003f1d000 */
[----:B------:R0:W-:Y:S01]  /*8d60*/  STL [R1+0xba0], R3 ;  /* 0x000ba00301007387 */ /* 0x0001e20000100800 */
[----:B----4-:R-:W-:-:S03]  /*8d70*/  ISETP.GE.OR P0, PT, R2, R4, P0 ;  /* 0x000000040200720c */ /* 0x010fc60000706670 */
[----:B------:R2:W-:Y:S04]  /*8d80*/  STL [R1+0xba8], R4 ;  /* 0x000ba80401007387 */ /* 0x0005e80000100800 */
[----:B0-----:R0:W5:Y:S04]  /*8d90*/  LDL.LU R3, [R1+0xbc8] ;  /* 0x000bc80001037983 */ /* 0x0011680000300800 */
[----:B--2---:R0:W5:Y:S04]  /*8da0*/  LDL.LU R4, [R1+0xbcc] ;  /* 0x000bcc0001047983 */ /* 0x0041680000300800 */
[----:B------:R2:W-:Y:S02]  /*8db0*/  STL [R1+0xa00], R2 ;  /* 0x000a000201007387 */ /* 0x0005e40000100800 */
[----:B--2---:R-:W-:Y:S01]  /*8dc0*/  IMAD.MOV.U32 R2, RZ, RZ, R0 ;  /* 0x000000ffff027224 */ /* 0x004fe200078e0000 */
[----:B------:R-:W-:Y:S05]  /*8dd0*/  @P0 BRA `(.L_x_22336) ;  /* 0x0000006000000947 */ /* 0x000fea0003800000 */
.L_x_22335:
[----:B0-----:R-:W2:Y:S04]  /*8de0*/  LDL.LU R2, [R1+0xba4] ;  /* 0x000ba40001027983 */ /* 0x001ea80000300800 */
[----:B------:R0:W-:Y:S04]  /*8df0*/  STL [R1+0xba0], R0 ;  /* 0x000ba00001007387 */ /* 0x0001e80000100800 */
[----:B0-----:R-:W4:Y:S04]  /*8e00*/  LDL.LU R0, [R1+0xa0c] ;  /* 0x000a0c0001007983 */ /* 0x001f280000300800 */
[----:B--2---:R0:W-:Y:S04]  /*8e10*/  STL [R1+0xba8], R2 ;  /* 0x000ba80201007387 */ /* 0x0041e80000100800 */
[----:B0-----:R0:W5:Y:S04]  /*8e20*/  LDL.LU R2, [R1+0x814] ;  /* 0x0008140001027983 */ /* 0x0011680000300800 */
[----:B----4-:R0:W-:Y:S02]  /*8e30*/  STL [R1+0xa00], R0 ;  /* 0x000a000001007387 */ /* 0x0101e40000100800 */
.L_x_22336:
[----:B0-----:R-:W-:Y:S05]  /*8e40*/  BSYNC B1 ;  /* 0x0000000000017941 */ /* 0x001fea0003800000 */
.L_x_22334:
[----:B-----5:R0:W-:Y:S04]  /*8e50*/  STL [R1+0xbcc], R3 ;  /* 0x000bcc0301007387 */ /* 0x0201e80000100800 */
[----:B------:R-:W2:Y:S04]  /*8e60*/  LDL R0, [R1+0x810] ;  /* 0x0008100001007983 */ /* 0x000ea80000100800 */
[----:B0-----:R-:W2:Y:S04]  /*8e70*/  LDL R3, [R1+0xba0] ;  /* 0x000ba00001037983 */ /* 0x001ea80000100800 */
[----:B------:R0:W-:Y:S04]  /*8e80*/  STL [R1+0xbc8], R2 ;  /* 0x000bc80201007387 */ /* 0x0001e80000100800 */
[----:B0-----:R-:W4:Y:S01]  /*8e90*/  LDL R2, [R1+0xa08] ;  /* 0x000a080001027983 */ /* 0x001f220000100800 */
[----:B--2---:R-:W-:-:S03]  /*8ea0*/  FSETP.GT.FTZ.AND P0, PT, R3, R0, PT ;  /* 0x000000000300720b */ /* 0x004fc60003f14000 */
[----:B------:R0:W5:Y:S01]  /*8eb0*/  LDL.LU R3, [R1+0xbcc] ;  /* 0x000bcc0001037983 */ /* 0x0001620000300800 */
[----:B----4-:R-:W-:-:S03]  /*8ec0*/  ISETP.EQ.OR P0, PT, R2, -0x1, P0 ;  /* 0xffffffff0200780c */ /* 0x010fc60000702670 */
[----:B------:R0:W5:Y:S01]  /*8ed0*/  LDL.LU R2, [R1+0xbc8] ;  /* 0x000bc80001027983 */ /* 0x0001620000300800 */
[----:B------:R-:W-:Y:S09]  /*8ee0*/  BSSY B1, `(.L_x_22337) ;  /* 0x000001a000017945 */ /* 0x000ff20003800000 */
[----:B------:R-:W-:Y:S05]  /*8ef0*/  @P0 BRA `(.L_x_22338) ;  /* 0x000000f000000947 */ /* 0x000fea0003800000 */
[----:B0----5:R0:W-:Y:S04]  /*8f00*/  STL [R1+0xbc8], R2 ;  /* 0x000bc80201007387 */ /* 0x0211e80000100800 */
[----:B------:R2:W-:Y:S04]  /*8f10*/  STL [R1+0xbd0], R4 ;  /* 0x000bd00401007387 */ /* 0x0005e80000100800 */
[----:B0-----:R-:W4:Y:S04]  /*8f20*/  LDL R2, [R1+0xba0] ;  /* 0x000ba00001027983 */ /* 0x001f280000100800 */
[----:B------:R0:W-:Y:S04]  /*8f30*/  STL [R1+0xbcc], R3 ;  /* 0x000bcc0301007387 */ /* 0x0001e80000100800 */
[----:B--2---:R-:W2:Y:S04]  /*8f40*/  LDL R4, [R1+0xa08] ;  /* 0x000a080001047983 */ /* 0x004ea80000100800 */
[----:B0--3--:R-:W3:Y:S01]  /*8f50*/  LDL R3, [R1+0xba8] ;  /* 0x000ba80001037983 */ /* 0x009ee20000100800 */
[----:B----4-:R-:W-:-:S03]  /*8f60*/  FSETP.NEU.FTZ.AND P0, PT, R2, R0, PT ;  /* 0x000000000200720b */ /* 0x010fc60003f1d000 */
[----:B------:R0:W-:Y:S04]  /*8f70*/  STL [R1+0x814], R2 ;  /* 0x0008140201007387 */ /* 0x0001e80000100800 */
[----:B--2---:R2:W-:Y:S04]  /*8f80*/  STL [R1+0xba4], R4 ;  /* 0x000ba40401007387 */ /* 0x0045e80000100800 */
[----:B0-----:R0:W5:Y:S01]  /*8f90*/  LDL.LU R2, [R1+0xbc8] ;  /* 0x000bc80001027983 */ /* 0x0011620000300800 */
[----:B---3--:R-:W-:-:S03]  /*8fa0*/  ISETP.GE.OR P0, PT, R3, R4, P0 ;  /* 0x000000040300720c */ /* 0x008fc60000706670 */
[----:B------:R3:W-:Y:S04]  /*8fb0*/  STL [R1+0xa0c], R3 ;  /* 0x000a0c0301007387 */ /* 0x0007e80000100800 */
[----:B--2---:R0:W5:Y:S04]  /*8fc0*/  LDL.LU R4, [R1+0xbd0] ;  /* 0x000bd00001047983 */ /* 0x0041680000300800 */
[----:B---3--:R0:W5:Y:S02]  /*8fd0*/  LDL.LU R3, [R1+0xbcc] ;  /* 0x000bcc0001037983 */ /* 0x0081640000300800 */
[----:B------:R-:W-:Y:S05]  /*8fe0*/  @P0 BRA `(.L_x_22339) ;  /* 0x0000009000000947 */ /* 0x000fea0003800000 */
.L_x_22338:
[----:B0----5:R0:W-:Y:S04]  /*8ff0*/  STL [R1+0xbc8], R2 ;  /* 0x000bc80201007387 */ /* 0x0211e80000100800 */
[----:B------:R2:W5:Y:S04]  /*9000*/  LDL.LU R0, [R1+0xba0] ;  /* 0x000ba00001007983 */ /* 0x0005680000300800 */
[----:B0-----:R-:W4:Y:S04]  /*9010*/  LDL.LU R2, [R1+0xba8] ;  /* 0x000ba80001027983 */ /* 0x001f280000300800 */
[----:B----4-:R0:W-:Y:S04]  /*9020*/  STL [R1+0xba4], R2 ;  /* 0x000ba40201007387 */ /* 0x0101e80000100800 */
[----:B0-----:R-:W4:Y:S04]  /*9030*/  LDL.LU R2, [R1+0xa08] ;  /* 0x000a080001027983 */ /* 0x001f280000300800 */
[----:B----4-:R0:W-:Y:S04]  /*9040*/  STL [R1+0xa0c], R2 ;  /* 0x000a0c0201007387 */ /* 0x0101e80000100800 */
[----:B0-----:R-:W4:Y:S04]  /*9050*/  LDL.LU R2, [R1+0x810] ;  /* 0x0008100001027983 */ /* 0x001f280000300800 */
[----:B----4-:R0:W-:Y:S04]  /*9060*/  STL [R1+0x814], R2 ;  /* 0x0008140201007387 */ /* 0x0101e80000100800 */
[----:B0-----:R2:W5:Y:S02]  /*9070*/  LDL.LU R2, [R1+0xbc8] ;  /* 0x000bc80001027983 */ /* 0x0015640000300800 */
.L_x_22339:
[----:B------:R-:W-:Y:S05]  /*9080*/  BSYNC B1 ;  /* 0x0000000000017941 */ /* 0x000fea0003800000 */
.L_x_22337:
[----:B-----5:R4:W-:Y:S04]  /*9090*/  STL [R1+0xbcc], R3 ;  /* 0x000bcc0301007387 */ /* 0x0209e80000100800 */
[----:B------:R0:W-:Y:S04]  /*90a0*/  STL [R1+0xbc8], R2 ;  /* 0x000bc80201007387 */ /* 0x0001e80000100800 */
[----:B----4-:R-:W4:Y:S04]  /*90b0*/  LDL R3, [R1+0x81c] ;  /* 0x00081c0001037983 */ /* 0x010f280000100800 */
[----:B0-2---:R-:W2:Y:S01]  /*90c0*/  LDL R2, [R1+0xa14] ;  /* 0x000a140001027983 */ /* 0x005ea20000100800 */
[----:B----4-:R-:W-:-:S03]  /*90d0*/  FSETP.GT.FTZ.AND P0, PT, R0, R3, PT ;  /* 0x000000030000720b */ /* 0x010fc60003f14000 */
[----:B------:R0:W5:Y:S01]  /*90e0*/  LDL.LU R3, [R1+0xbcc] ;  /* 0x000bcc0001037983 */ /* 0x0001620000300800 */
[----:B--2---:R-:W-:-:S03]  /*90f0*/  ISETP.EQ.OR P0, PT, R2, -0x1, P0 ;  /* 0xffffffff0200780c */ /* 0x004fc60000702670 */
        /* <DEDUP_REMOVED lines=8> */
[----:B0--3--:R-:W3:Y:S04]  /*9180*/  LDL R2, [R1+0xba4] ;  /* 0x000ba40001027983 */ /* 0x009ee80000100800 */
[----:B------:R-:W-:Y:S01]  /*9190*/  STL [R1+0x810], R0 ;  /* 0x0008100001007387 */ /* 0x000fe20000100800 */
        /* <DEDUP_REMOVED lines=9> */
.L_x_22341:
[----:B0-----:R0:W-:Y:S04]  /*9230*/  STL [R1+0xba0], R0 ;  /* 0x000ba00001007387 */ /* 0x0011e80000100800 */
[----:B-----5:R2:W-:Y:S04]  /*9240*/  STL [R1+0xbc8], R2 ;  /* 0x000bc80201007387 */ /* 0x0205e80000100800 */
[----:B0-----:R-:W4:Y:S04]  /*9250*/  LDL.LU R0, [R1+0xa14] ;  /* 0x000a140001007983 */ /* 0x001f280000300800 */
[----:B--2---:R-:W2:Y:S04]  /*9260*/  LDL.LU R2, [R1+0xba4] ;  /* 0x000ba40001027983 */ /* 0x004ea80000300800 */
[----:B----4-:R0:W-:Y:S04]  /*9270*/  STL [R1+0xa08], R0 ;  /* 0x000a080001007387 */ /* 0x0101e80000100800 */
[----:B--2---:R2:W-:Y:S04]  /*9280*/  STL [R1+0xba8], R2 ;  /* 0x000ba80201007387 */ /* 0x0045e80000100800 */
[----:B0-----:R-:W4:Y:S04]  /*9290*/  LDL.LU R0, [R1+0x81c] ;  /* 0x00081c0001007983 */ /* 0x001f280000300800 */
[----:B--2---:R0:W5:Y:S04]  /*92a0*/  LDL.LU R2, [R1+0xbc8] ;  /* 0x000bc80001027983 */ /* 0x0041680000300800 */
[----:B----4-:R0:W-:Y:S02]  /*92b0*/  STL [R1+0x810], R0 ;  /* 0x0008100001007387 */ /* 0x0101e40000100800 */
.L_x_22342:
[----:B------:R-:W-:Y:S05]  /*92c0*/  BSYNC B1 ;  /* 0x0000000000017941 */ /* 0x000fea0003800000 */
.L_x_22340:
[----:B-----5:R2:W-:Y:S04]  /*92d0*/  STL [R1+0xbcc], R3 ;  /* 0x000bcc0301007387 */ /* 0x0205e80000100800 */
[----:B0-----:R-:W4:Y:S04]  /*92e0*/  LDL R0, [R1+0x818] ;  /* 0x0008180001007983 */ /* 0x001f280000100800 */
[----:B--2---:R-:W4:Y:S04]  /*92f0*/  LDL R3, [R1+0xba0] ;  /* 0x000ba00001037983 */ /* 0x004f280000100800 */
[----:B------:R0:W-:Y:S04]  /*9300*/  STL [R1+0xbc8], R2 ;  /* 0x000bc80201007387 */ /* 0x0001e80000100800 */
[----:B0-----:R-:W2:Y:S01]  /*9310*/  LDL R2, [R1+0xa10] ;  /* 0x000a100001027983 */ /* 0x001ea20000100800 */
        /* <DEDUP_REMOVED lines=21> */
.L_x_22344:
        /* <DEDUP_REMOVED lines=9> */
.L_x_22345:
[----:B------:R-:W-:Y:S05]  /*9500*/  BSYNC B1 ;  /* 0x0000000000017941 */ /* 0x000fea0003800000 */
.L_x_22343:
        /* <DEDUP_REMOVED lines=26> */
.L_x_22347:
        /* <DEDUP_REMOVED lines=9> */
.L_x_22348:
[----:B------:R-:W-:Y:S05]  /*9740*/  BSYNC B1 ;  /* 0x0000000000017941 */ /* 0x000fea0003800000 */
.L_x_22346:
        /* <DEDUP_REMOVED lines=26> */
.L_x_22350:
        /* <DEDUP_REMOVED lines=9> */
.L_x_22351:
[----:B------:R-:W-:Y:S05]  /*9980*/  BSYNC B1 ;  /* 0x0000000000017941 */ /* 0x000fea0003800000 */
.L_x_22349:
        /* <DEDUP_REMOVED lines=26> */
.L_x_22353:
        /* <DEDUP_REMOVED lines=9> */
.L_x_22354:
[----:B------:R-:W-:Y:S05]  /*9bc0*/  BSYNC B1 ;  /* 0x0000000000017941 */ /* 0x000fea0003800000 */
.L_x_22352:
        /* <DEDUP_REMOVED lines=26> */
.L_x_22356:
        /* <DEDUP_REMOVED lines=9> */
.L_x_22357:
[----:B------:R-:W-:Y:S05]  /*9e00*/  BSYNC B1 ;  /* 0x0000000000017941 */ /* 0x000fea0003800000 */
.L_x_22355:
        /* <DEDUP_REMOVED lines=26> */
.L_x_22359:
        /* <DEDUP_REMOVED lines=9> */
.L_x_22360:
[----:B------:R-:W-:Y:S05]  /*a040*/  BSYNC B1 ;  /* 0x0000000000017941 */ /* 0x000fea0003800000 */
.L_x_22358:
        /* <DEDUP_REMOVED lines=26> */
.L_x_22362:
        /* <DEDUP_REMOVED lines=9> */
.L_x_22363:
[----:B------:R-:W-:Y:S05]  /*a280*/  BSYNC B1 ;  /* 0x0000000000017941 */ /* 0x000fea0003800000 */
.L_x_22361:
        /* <DEDUP_REMOVED lines=26> */
.L_x_22365:
        /* <DEDUP_REMOVED lines=9> */
.L_x_22366:
[----:B------:R-:W-:Y:S05]  /*a4c0*/  BSYNC B1 ;  /* 0x0000000000017941 */ /* 0x000fea0003800000 */
.L_x_22364:
        /* <DEDUP_REMOVED lines=26> */
.L_x_22368:
        /* <DEDUP_REMOVED lines=9> */
.L_x_22369:
[----:B------:R-:W-:Y:S05]  /*a700*/  BSYNC B1 ;  /* 0x0000000000017941 */ /* 0x000fea0003800000 */
.L_x_22367:
        /* <DEDUP_REMOVED lines=26> */
.L_x_22371:
        /* <DEDUP_REMOVED lines=9> */
.L_x_22372:
[----:B------:R-:W-:Y:S05]  /*a940*/  BSYNC B1 ;  /* 0x0000000000017941 */ /* 0x000fea0003800000 */
.L_x_22370:
        /* <DEDUP_REMOVED lines=26> */
.L_x_22374:
        /* <DEDUP_REMOVED lines=9> */
.L_x_22375:
[----:B------:R-:W-:Y:S05]  /*ab80*/  BSYNC B1 ;  /* 0x0000000000017941 */ /* 0x000fea0003800000 */
.L_x_22373:
        /* <DEDUP_REMOVED lines=26> */
.L_x_22377:
        /* <DEDUP_REMOVED lines=9> */
.L_x_22378:
[----:B------:R-:W-:Y:S05]  /*adc0*/  BSYNC B1 ;  /* 0x0000000000017941 */ /* 0x000fea0003800000 */
.L_x_22376:
        /* <DEDUP_REMOVED lines=26> */
.L_x_22380:
        /* <DEDUP_REMOVED lines=9> */
.L_x_22381:
[----:B------:R-:W-:Y:S05]  /*b000*/  BSYNC B1 ;  /* 0x0000000000017941 */ /* 0x000fea0003800000 */
.L_x_22379:
        /* <DEDUP_REMOVED lines=26> */
.L_x_22383:
        /* <DEDUP_REMOVED lines=9> */
.L_x_22384:
[----:B------:R-:W-:Y:S05]  /*b240*/  BSYNC B1 ;  /* 0x0000000000017941 */ /* 0x000fea0003800000 */
.L_x_22382:
        /* <DEDUP_REMOVED lines=26> */
.L_x_22386:
        /* <DEDUP_REMOVED lines=9> */
.L_x_22387:
[----:B------:R-:W-:Y:S05]  /*b480*/  BSYNC B1 ;  /* 0x0000000000017941 */ /* 0x000fea0003800000 */
.L_x_22385:
        /* <DEDUP_REMOVED lines=26> */
.L_x_22389:
        /* <DEDUP_REMOVED lines=9> */
.L_x_22390:
[----:B------:R-:W-:Y:S05]  /*b6c0*/  BSYNC B1 ;  /* 0x0000000000017941 */ /* 0x000fea0003800000 */
.L_x_22388:
        /* <DEDUP_REMOVED lines=26> */
.L_x_22392:
        /* <DEDUP_REMOVED lines=9> */
.L_x_22393:
[----:B------:R-:W-:Y:S05]  /*b900*/  BSYNC B1 ;  /* 0x0000000000017941 */ /* 0x000fea0003800000 */
.L_x_22391:
        /* <DEDUP_REMOVED lines=26> */
.L_x_22395:
        /* <DEDUP_REMOVED lines=9> */
.L_x_22396:
[----:B------:R-:W-:Y:S05]  /*bb40*/  BSYNC B1 ;  /* 0x0000000000017941 */ /* 0x000fea0003800000 */
.L_x_22394:
        /* <DEDUP_REMOVED lines=26> */
.L_x_22398:
        /* <DEDUP_REMOVED lines=9> */
.L_x_22399:
[----:B------:R-:W-:Y:S05]  /*bd80*/  BSYNC B1 ;  /* 0x0000000000017941 */ /* 0x000fea0003800000 */
.L_x_22397:
        /* <DEDUP_REMOVED lines=26> */
.L_x_22401:
        /* <DEDUP_REMOVED lines=9> */
.L_x_22402:
[----:B------:R-:W-:Y:S05]  /*bfc0*/  BSYNC B1 ;  /* 0x0000000000017941 */ /* 0x000fea0003800000 */
.L_x_22400:
        /* <DEDUP_REMOVED lines=26> */
.L_x_22404:
        /* <DEDUP_REMOVED lines=9> */
.L_x_22405:
[----:B------:R-:W-:Y:S05]  /*c200*/  BSYNC B1 ;  /* 0x0000000000017941 */ /* 0x000fea0003800000 */
.L_x_22403:
        /* <DEDUP_REMOVED lines=26> */
.L_x_22407:
        /* <DEDUP_REMOVED lines=9> */
.L_x_22408:
[----:B------:R-:W-:Y:S05]  /*c440*/  BSYNC B1 ;  /* 0x0000000000017941 */ /* 0x000fea0003800000 */
.L_x_22406:
        /* <DEDUP_REMOVED lines=26> */
.L_x_22410:
        /* <DEDUP_REMOVED lines=9> */
.L_x_22411:
[----:B------:R-:W-:Y:S05]  /*c680*/  BSYNC B1 ;  /* 0x0000000000017941 */ /* 0x000fea0003800000 */
.L_x_22409:
        /* <DEDUP_REMOVED lines=26> */
.L_x_22413:
        /* <DEDUP_REMOVED lines=9> */
.L_x_22414:
[----:B------:R-:W-:Y:S05]  /*c8c0*/  BSYNC B1 ;  /* 0x0000000000017941 */ /* 0x000fea0003800000 */
.L_x_22412:
        /* <DEDUP_REMOVED lines=26> */
.L_x_22416:
        /* <DEDUP_REMOVED lines=9> */
.L_x_22417:
[----:B------:R-:W-:Y:S05]  /*cb00*/  BSYNC B1 ;  /* 0x0000000000017941 */ /* 0x000fea0003800000 */
.L_x_22415:
        /* <DEDUP_REMOVED lines=26> */
.L_x_22419:
        /* <DEDUP_REMOVED lines=9> */
.L_x_22420:
[----:B------:R-:W-:Y:S05]  /*cd40*/  BSYNC B1 ;  /* 0x0000000000017941 */ /* 0x000fea0003800000 */
.L_x_22418:
        /* <DEDUP_REMOVED lines=26> */
.L_x_22422:
        /* <DEDUP_REMOVED lines=9> */
.L_x_22423:
[----:B------:R-:W-:Y:S05]  /*cf80*/  BSYNC B1 ;  /* 0x0000000000017941 */ /* 0x000fea0003800000 */
.L_x_22421:
        /* <DEDUP_REMOVED lines=26> */
.L_x_22425:
        /* <DEDUP_REMOVED lines=9> */
.L_x_22426:
[----:B------:R-:W-:Y:S05]  /*d1c0*/  BSYNC B1 ;  /* 0x0000000000017941 */ /* 0x000fea0003800000 */
.L_x_22424:
        /* <DEDUP_REMOVED lines=26> */
.L_x_22428:
        /* <DEDUP_REMOVED lines=9> */
.L_x_22429:
[----:B------:R-:W-:Y:S05]  /*d400*/  BSYNC B1 ;  /* 0x0000000000017941 */ /* 0x000fea0003800000 */
.L_x_22427:
        /* <DEDUP_REMOVED lines=26> */
.L_x_22431:
        /* <DEDUP_REMOVED lines=9> */
.L_x_22432:
[----:B------:R-:W-:Y:S05]  /*d640*/  BSYNC B1 ;  /* 0x0000000000017941 */ /* 0x000fea0003800000 */
.L_x_22430:
        /* <DEDUP_REMOVED lines=26> */
.L_x_22434:
        /* <DEDUP_REMOVED lines=9> */
.L_x_22435:
[----:B------:R-:W-:Y:S05]  /*d880*/  BSYNC B1 ;  /* 0x0000000000017941 */ /* 0x000fea0003800000 */
.L_x_22433:
        /* <DEDUP_REMOVED lines=26> */
.L_x_22437:
        /* <DEDUP_REMOVED lines=9> */
.L_x_22438:
[----:B------:R-:W-:Y:S05]  /*dac0*/  BSYNC B1 ;  /* 0x0000000000017941 */ /* 0x000fea0003800000 */
.L_x_22436:
        /* <DEDUP_REMOVED lines=26> */
.L_x_22440:
        /* <DEDUP_REMOVED lines=9> */
.L_x_22441:
[----:B------:R-:W-:Y:S05]  /*dd00*/  BSYNC B1 ;  /* 0x0000000000017941 */ /* 0x000fea0003800000 */
.L_x_22439:
        /* <DEDUP_REMOVED lines=26> */
.L_x_22443:
        /* <DEDUP_REMOVED lines=9> */
.L_x_22444:
[----:B------:R-:W-:Y:S05]  /*df40*/  BSYNC B1 ;  /* 0x0000000000017941 */ /* 0x000fea0003800000 */
.L_x_22442:
        /* <DEDUP_REMOVED lines=26> */
.L_x_22446:
        /* <DEDUP_REMOVED lines=9> */
.L_x_22447:
[----:B------:R-:W-:Y:S05]  /*e180*/  BSYNC B1 ;  /* 0x0000000000017941 */ /* 0x000fea0003800000 */
.L_x_22445:
        /* <DEDUP_REMOVED lines=26> */
.L_x_22449:
        /* <DEDUP_REMOVED lines=9> */
.L_x_22450:
[----:B------:R-:W-:Y:S05]  /*e3c0*/  BSYNC B1 ;  /* 0x0000000000017941 */ /* 0x000fea0003800000 */
.L_x_22448:
        /* <DEDUP_REMOVED lines=26> */
.L_x_22452:
        /* <DEDUP_REMOVED lines=9> */
.L_x_22453:
[----:B------:R-:W-:Y:S05]  /*e600*/  BSYNC B1 ;  /* 0x0000000000017941 */ /* 0x000fea0003800000 */
.L_x_22451:
        /* <DEDUP_REMOVED lines=26> */
.L_x_22455:
        /* <DEDUP_REMOVED lines=9> */
.L_x_22456:
[----:B------:R-:W-:Y:S05]  /*e840*/  BSYNC B1 ;  /* 0x0000000000017941 */ /* 0x000fea0003800000 */
.L_x_22454:
        /* <DEDUP_REMOVED lines=26> */
.L_x_22458:
        /* <DEDUP_REMOVED lines=9> */
.L_x_22459:
[----:B------:R-:W-:Y:S05]  /*ea80*/  BSYNC B1 ;  /* 0x0000000000017941 */ /* 0x000fea0003800000 */
.L_x_22457:
        /* <DEDUP_REMOVED lines=26> */
.L_x_22461:
        /* <DEDUP_REMOVED lines=9> */
.L_x_22462:
[----:B------:R-:W-:Y:S05]  /*ecc0*/  BSYNC B1 ;  /* 0x0000000000017941 */ /* 0x000fea0003800000 */
.L_x_22460:
        /* <DEDUP_REMOVED lines=26> */
.L_x_22464:
        /* <DEDUP_REMOVED lines=9> */
.L_x_22465:
[----:B------:R-:W-:Y:S05]  /*ef00*/  BSYNC B1 ;  /* 0x0000000000017941 */ /* 0x000fea0003800000 */
.L_x_22463:
        /* <DEDUP_REMOVED lines=26> */
.L_x_22467:
        /* <DEDUP_REMOVED lines=9> */
.L_x_22468:
[----:B------:R-:W-:Y:S05]  /*f140*/  BSYNC B1 ;  /* 0x0000000000017941 */ /* 0x000fea0003800000 */
.L_x_22466:
        /* <DEDUP_REMOVED lines=26> */
.L_x_22470:
        /* <DEDUP_REMOVED lines=9> */
.L_x_22471:
[----:B------:R-:W-:Y:S05]  /*f380*/  BSYNC B1 ;  /* 0x0000000000017941 */ /* 0x000fea0003800000 */
.L_x_22469:
        /* <DEDUP_REMOVED lines=26> */
.L_x_22473:
        /* <DEDUP_REMOVED lines=9> */
.L_x_22474:
[----:B------:R-:W-:Y:S05]  /*f5c0*/  BSYNC B1 ;  /* 0x0000000000017941 */ /* 0x000fea0003800000 */
.L_x_22472:
        /* <DEDUP_REMOVED lines=26> */
.L_x_22476:
        /* <DEDUP_REMOVED lines=9> */
.L_x_22477:
[----:B------:R-:W-:Y:S05]  /*f800*/  BSYNC B1 ;  /* 0x0000000000017941 */ /* 0x000fea0003800000 */
.L_x_22475:
        /* <DEDUP_REMOVED lines=26> */
.L_x_22479:
        /* <DEDUP_REMOVED lines=9> */
.L_x_22480:
[----:B------:R-:W-:Y:S05]  /*fa40*/  BSYNC B1 ;  /* 0x0000000000017941 */ /* 0x000fea0003800000 */
.L_x_22478:
        /* <DEDUP_REMOVED lines=26> */
.L_x_22482:
        /* <DEDUP_REMOVED lines=9> */
.L_x_22483:
[----:B------:R-:W-:Y:S05]  /*fc80*/  BSYNC B1 ;  /* 0x0000000000017941 */ /* 0x000fea0003800000 */
.L_x_22481:
        /* <DEDUP_REMOVED lines=26> */
.L_x_22485:
        /* <DEDUP_REMOVED lines=9> */
.L_x_22486:
[----:B------:R-:W-:Y:S05]  /*fec0*/  BSYNC B1 ;  /* 0x0000000000017941 */ /* 0x000fea0003800000 */
.L_x_22484:
        /* <DEDUP_REMOVED lines=26> */
.L_x_22488:
        /* <DEDUP_REMOVED lines=9> */
.L_x_22489:
[----:B------:R-:W-:Y:S05]  /*10100*/  BSYNC B1 ;  /* 0x0000000000017941 */ /* 0x000fea0003800000 */
.L_x_22487:
        /* <DEDUP_REMOVED lines=26> */
.L_x_22491:
        /* <DEDUP_REMOVED lines=9> */
.L_x_22492:
[----:B------:R-:W-:Y:S05]  /*10340*/  BSYNC B1 ;  /* 0x0000000000017941 */ /* 0x000fea0003800000 */
.L_x_22490:
        /* <DEDUP_REMOVED lines=26> */
.L_x_22494:
        /* <DEDUP_REMOVED lines=9> */
.L_x_22495:
[----:B------:R-:W-:Y:S05]  /*10580*/  BSYNC B1 ;  /* 0x0000000000017941 */ /* 0x000fea0003800000 */
.L_x_22493:
        /* <DEDUP_REMOVED lines=26> */
.L_x_22497:
        /* <DEDUP_REMOVED lines=9> */
.L_x_22498:
[----:B------:R-:W-:Y:S05]  /*107c0*/  BSYNC B1 ;  /* 0x0000000000017941 */ /* 0x000fea0003800000 */
.L_x_22496:
        /* <DEDUP_REMOVED lines=26> */
.L_x_22500:
        /* <DEDUP_REMOVED lines=9> */
.L_x_22501:
[----:B------:R-:W-:Y:S05]  /*10a00*/  BSYNC B1 ;  /* 0x0000000000017941 */ /* 0x000fea0003800000 */
.L_x_22499:
        /* <DEDUP_REMOVED lines=26> */
.L_x_22503:
        /* <DEDUP_REMOVED lines=9> */
.L_x_22504:
[----:B------:R-:W-:Y:S05]  /*10c40*/  BSYNC B1 ;  /* 0x0000000000017941 */ /* 0x000fea0003800000 */
.L_x_22502:
        /* <DEDUP_REMOVED lines=26> */
.L_x_22506:
        /* <DEDUP_REMOVED lines=9> */
.L_x_22507:
[----:B------:R-:W-:Y:S05]  /*10e80*/  BSYNC B1 ;  /* 0x0000000000017941 */ /* 0x000fea0003800000 */
.L_x_22505:
        /* <DEDUP_REMOVED lines=26> */
.L_x_22509:
        /* <DEDUP_REMOVED lines=9> */
.L_x_22510:
[----:B------:R-:W-:Y:S05]  /*110c0*/  BSYNC B1 ;  /* 0x0000000000017941 */ /* 0x000fea0003800000 */
.L_x_22508:
        /* <DEDUP_REMOVED lines=26> */
.L_x_22512:
        /* <DEDUP_REMOVED lines=9> */
.L_x_22513:
[----:B------:R-:W-:Y:S05]  /*11300*/  BSYNC B1 ;  /* 0x0000000000017941 */ /* 0x000fea0003800000 */
.L_x_22511:
        /* <DEDUP_REMOVED lines=26> */
.L_x_22515:
        /* <DEDUP_REMOVED lines=9> */
.L_x_22516:
[----:B------:R-:W-:Y:S05]  /*11540*/  BSYNC B1 ;  /* 0x0000000000017941 */ /* 0x000fea0003800000 */
.L_x_22514:
        /* <DEDUP_REMOVED lines=26> */
.L_x_22518:
        /* <DEDUP_REMOVED lines=9> */
.L_x_22519:
[----:B------:R-:W-:Y:S05]  /*11780*/  BSYNC B1 ;  /* 0x0000000000017941 */ /* 0x000fea0003800000 */
.L_x_22517:
        /* <DEDUP_REMOVED lines=26> */
.L_x_22521:
        /* <DEDUP_REMOVED lines=9> */
.L_x_22522:
[----:B------:R-:W-:Y:S05]  /*119c0*/  BSYNC B1 ;  /* 0x0000000000017941 */ /* 0x000fea0003800000 */
.L_x_22520:
        /* <DEDUP_REMOVED lines=26> */
.L_x_22524:
        /* <DEDUP_REMOVED lines=9> */
.L_x_22525:
[----:B------:R-:W-:Y:S05]  /*11c00*/  BSYNC B1 ;  /* 0x0000000000017941 */ /* 0x000fea0003800000 */
.L_x_22523:
        /* <DEDUP_REMOVED lines=26> */
.L_x_22527:
        /* <DEDUP_REMOVED lines=9> */
.L_x_22528:
[----:B------:R-:W-:Y:S05]  /*11e40*/  BSYNC B1 ;  /* 0x0000000000017941 */ /* 0x000fea0003800000 */
.L_x_22526:
        /* <DEDUP_REMOVED lines=26> */
.L_x_22530:
        /* <DEDUP_REMOVED lines=9> */
.L_x_22531:
[----:B------:R-:W-:Y:S05]  /*12080*/  BSYNC B1 ;  /* 0x0000000000017941 */ /* 0x000fea0003800000 */
.L_x_22529:
        /* <DEDUP_REMOVED lines=26> */
.L_x_22533:
        /* <DEDUP_REMOVED lines=9> */
.L_x_22534:
[----:B------:R-:W-:Y:S05]  /*122c0*/  BSYNC B1 ;  /* 0x0000000000017941 */ /* 0x000fea0003800000 */
.L_x_22532:
        /* <DEDUP_REMOVED lines=26> */
.L_x_22536:
        /* <DEDUP_REMOVED lines=9> */
.L_x_22537:
[----:B------:R-:W-:Y:S05]  /*12500*/  BSYNC B1 ;  /* 0x0000000000017941 */ /* 0x000fea0003800000 */
.L_x_22535:
        /* <DEDUP_REMOVED lines=26> */
.L_x_22539:
        /* <DEDUP_REMOVED lines=9> */
.L_x_22540:
[----:B------:R-:W-:Y:S05]  /*12740*/  BSYNC B1 ;  /* 0x0000000000017941 */ /* 0x000fea0003800000 */
.L_x_22538:
        /* <DEDUP_REMOVED lines=26> */
.L_x_22542:
        /* <DEDUP_REMOVED lines=9> */
.L_x_22543:
[----:B------:R-:W-:Y:S05]  /*12980*/  BSYNC B1 ;  /* 0x0000000000017941 */ /* 0x000fea0003800000 */
.L_x_22541:
        /* <DEDUP_REMOVED lines=26> */
.L_x_22545:
        /* <DEDUP_REMOVED lines=9> */
.L_x_22546:
[----:B------:R-:W-:Y:S05]  /*12bc0*/  BSYNC B1 ;  /* 0x0000000000017941 */ /* 0x000fea0003800000 */
.L_x_22544:
        /* <DEDUP_REMOVED lines=26> */
.L_x_22548:
        /* <DEDUP_REMOVED lines=9> */
.L_x_22549:
[----:B------:R-:W-:Y:S05]  /*12e00*/  BSYNC B1 ;  /* 0x0000000000017941 */ /* 0x000fea0003800000 */
.L_x_22547:
        /* <DEDUP_REMOVED lines=26> */
.L_x_22551:
        /* <DEDUP_REMOVED lines=9> */
.L_x_22552:
[----:B------:R-:W-:Y:S05]  /*13040*/  BSYNC B1 ;  /* 0x0000000000017941 */ /* 0x000fea0003800000 */
.L_x_22550:
        /* <DEDUP_REMOVED lines=26> */
.L_x_22554:
        /* <DEDUP_REMOVED lines=9> */
.L_x_22555:
[----:B------:R-:W-:Y:S05]  /*13280*/  BSYNC B1 ;  /* 0x0000000000017941 */ /* 0x000fea0003800000 */
.L_x_22553:
        /* <DEDUP_REMOVED lines=26> */
.L_x_22557:
        /* <DEDUP_REMOVED lines=9> */
.L_x_22558:
[----:B------:R-:W-:Y:S05]  /*134c0*/  BSYNC B1 ;  /* 0x0000000000017941 */ /* 0x000fea0003800000 */
.L_x_22556:
        /* <DEDUP_REMOVED lines=26> */
.L_x_22560:
        /* <DEDUP_REMOVED lines=9> */
.L_x_22561:
[----:B------:R-:W-:Y:S05]  /*13700*/  BSYNC B1 ;  /* 0x0000000000017941 */ /* 0x000fea0003800000 */
.L_x_22559:
        /* <DEDUP_REMOVED lines=26> */
.L_x_22563:
        /* <DEDUP_REMOVED lines=9> */
.L_x_22564:
[----:B------:R-:W-:Y:S05]  /*13940*/  BSYNC B1 ;  /* 0x0000000000017941 */ /* 0x000fea0003800000 */
.L_x_22562:
        /* <DEDUP_REMOVED lines=26> */
.L_x_22566:
        /* <DEDUP_REMOVED lines=9> */
.L_x_22567:
[----:B------:R-:W-:Y:S05]  /*13b80*/  BSYNC B1 ;  /* 0x0000000000017941 */ /* 0x000fea0003800000 */
.L_x_22565:
        /* <DEDUP_REMOVED lines=26> */
.L_x_22569:
        /* <DEDUP_REMOVED lines=9> */
.L_x_22570:
[----:B------:R-:W-:Y:S05]  /*13dc0*/  BSYNC B1 ;  /* 0x0000000000017941 */ /* 0x000fea0003800000 */
.L_x_22568:
        /* <DEDUP_REMOVED lines=26> */
.L_x_22572:
        /* <DEDUP_REMOVED lines=9> */
.L_x_22573:
[----:B------:R-:W-:Y:S05]  /*14000*/  BSYNC B1 ;  /* 0x0000000000017941 */ /* 0x000fea0003800000 */
.L_x_22571:
        /* <DEDUP_REMOVED lines=26> */
.L_x_22575:
        /* <DEDUP_REMOVED lines=9> */
.L_x_22576:
[----:B------:R-:W-:Y:S05]  /*14240*/  BSYNC B1 ;  /* 0x0000000000017941 */ /* 0x000fea0003800000 */
.L_x_22574:
        /* <DEDUP_REMOVED lines=26> */
.L_x_22578:
        /* <DEDUP_REMOVED lines=9> */
.L_x_22579:
[----:B------:R-:W-:Y:S05]  /*14480*/  BSYNC B1 ;  /* 0x0000000000017941 */ /* 0x000fea0003800000 */
.L_x_22577:
        /* <DEDUP_REMOVED lines=26> */
.L_x_22581:
        /* <DEDUP_REMOVED lines=9> */
.L_x_22582:
[----:B------:R-:W-:Y:S05]  /*146c0*/  BSYNC B1 ;  /* 0x0000000000017941 */ /* 0x000fea0003800000 */
.L_x_22580:
        /* <DEDUP_REMOVED lines=26> */
.L_x_22584:
        /* <DEDUP_REMOVED lines=9> */
.L_x_22585:
[----:B------:R-:W-:Y:S05]  /*14900*/  BSYNC B1 ;  /* 0x0000000000017941 */ /* 0x000fea0003800000 */
.L_x_22583:
        /* <DEDUP_REMOVED lines=26> */
.L_x_22587:
        /* <DEDUP_REMOVED lines=9> */
.L_x_22588:
[----:B------:R-:W-:Y:S05]  /*14b40*/  BSYNC B1 ;  /* 0x0000000000017941 */ /* 0x000fea0003800000 */
.L_x_22586:
        /* <DEDUP_REMOVED lines=26> */
.L_x_22590:
        /* <DEDUP_REMOVED lines=9> */
.L_x_22591:
[----:B------:R-:W-:Y:S05]  /*14d80*/  BSYNC B1 ;  /* 0x0000000000017941 */ /* 0x000fea0003800000 */
.L_x_22589:
        /* <DEDUP_REMOVED lines=26> */
.L_x_22593:
        /* <DEDUP_REMOVED lines=9> */
.L_x_22594:
[----:B------:R-:W-:Y:S05]  /*14fc0*/  BSYNC B1 ;  /* 0x0000000000017941 */ /* 0x000fea0003800000 */
.L_x_22592:
        /* <DEDUP_REMOVED lines=26> */
.L_x_22596:
        /* <DEDUP_REMOVED lines=9> */
.L_x_22597:
[----:B------:R-:W-:Y:S05]  /*15200*/  BSYNC B1 ;  /* 0x0000000000017941 */ /* 0x000fea0003800000 */
.L_x_22595:
        /* <DEDUP_REMOVED lines=26> */
.L_x_22599:
        /* <DEDUP_REMOVED lines=9> */
.L_x_22600:
[----:B------:R-:W-:Y:S05]  /*15440*/  BSYNC B1 ;  /* 0x0000000000017941 */ /* 0x000fea0003800000 */
.L_x_22598:
        /* <DEDUP_REMOVED lines=26> */
.L_x_22602:
        /* <DEDUP_REMOVED lines=9> */
.L_x_22603:
[----:B------:R-:W-:Y:S05]  /*15680*/  BSYNC B1 ;  /* 0x0000000000017941 */ /* 0x000fea0003800000 */
.L_x_22601:
        /* <DEDUP_REMOVED lines=26> */
.L_x_22605:
        /* <DEDUP_REMOVED lines=9> */
.L_x_22606:
[----:B------:R-:W-:Y:S05]  /*158c0*/  BSYNC B1 ;  /* 0x0000000000017941 */ /* 0x000fea0003800000 */
.L_x_22604:
        /* <DEDUP_REMOVED lines=26> */
.L_x_22608:
        /* <DEDUP_REMOVED lines=9> */
.L_x_22609:
[----:B------:R-:W-:Y:S05]  /*15b00*/  BSYNC B1 ;  /* 0x0000000000017941 */ /* 0x000fea0003800000 */
.L_x_22607:
        /* <DEDUP_REMOVED lines=26> */
.L_x_22611:
        /* <DEDUP_REMOVED lines=9> */
.L_x_22612:
[----:B------:R-:W-:Y:S05]  /*15d40*/  BSYNC B1 ;  /* 0x0000000000017941 */ /* 0x000fea0003800000 */
.L_x_22610:
        /* <DEDUP_REMOVED lines=26> */
.L_x_22614:
        /* <DEDUP_REMOVED lines=9> */
.L_x_22615:
[----:B------:R-:W-:Y:S05]  /*15f80*/  BSYNC B1 ;  /* 0x0000000000017941 */ /* 0x000fea0003800000 */
.L_x_22613:
        /* <DEDUP_REMOVED lines=26> */
.L_x_22617:
        /* <DEDUP_REMOVED lines=9> */
.L_x_22618:
[----:B------:R-:W-:Y:S05]  /*161c0*/  BSYNC B1 ;  /* 0x0000000000017941 */ /* 0x000fea0003800000 */
.L_x_22616:
        /* <DEDUP_REMOVED lines=26> */
.L_x_22620:
        /* <DEDUP_REMOVED lines=9> */
.L_x_22621:
[----:B------:R-:W-:Y:S05]  /*16400*/  BSYNC B1 ;  /* 0x0000000000017941 */ /* 0x000fea0003800000 */
.L_x_22619:
        /* <DEDUP_REMOVED lines=26> */
.L_x_22623:
        /* <DEDUP_REMOVED lines=9> */
.L_x_22624:
[----:B------:R-:W-:Y:S05]  /*16640*/  BSYNC B1 ;  /* 0x0000000000017941 */ /* 0x000fea0003800000 */
.L_x_22622:
        /* <DEDUP_REMOVED lines=27> */
.L_x_22626:
[----:B0----5:R0:W-:Y:S04]  /*16800*/  STL [R1+0xbc8], R2 ;  /* 0x000bc80201007387 */ /* 0x0211e80000100800 */
[----:B0-----:R-:W2:Y:S04]  /*16810*/  LDL.LU R2, [R1+0xbac] ;  /* 0x000bac0001027983 */ /* 0x001ea80000300800 */
[----:B--2---:R0:W-:Y:S04]  /*16820*/  STL [R1+0xba8], R2 ;  /* 0x000ba80201007387 */ /* 0x0041e80000100800 */
[----:B0-----:R-:W2:Y:S04]  /*16830*/  LDL.LU R2, [R1+0xba4] ;  /* 0x000ba40001027983 */ /* 0x001ea80000300800 */
[----:B--2---:R0:W-:Y:S04]  /*16840*/  STL [R1+0xba0], R2 ;  /* 0x000ba00201007387 */ /* 0x0041e80000100800 */
[----:B0-----:R-:W2:Y:S04]  /*16850*/  LDL.LU R2, [R1+0xb88] ;  /* 0x000b880001027983 */ /* 0x001ea80000300800 */
[----:B------:R-:W-:Y:S04]  /*16860*/  STL [R1+0x994], R0 ;  /* 0x0009940001007387 */ /* 0x000fe80000100800 */
[----:B--2---:R0:W-:Y:S04]  /*16870*/  STL [R1+0xb8c], R2 ;  /* 0x000b8c0201007387 */ /* 0x0041e80000100800 */
[----:B0-----:R0:W5:Y:S02]  /*16880*/  LDL.LU R2, [R1+0xbc8] ;  /* 0x000bc80001027983 */ /* 0x0011640000300800 */
.L_x_22627:
[----:B------:R-:W-:Y:S05]  /*16890*/  BSYNC B1 ;  /* 0x0000000000017941 */ /* 0x000fea0003800000 */
.L_x_22625:
[----:B-----5:R2:W-:Y:S04]  /*168a0*/  STL [R1+0xbcc], R3 ;  /* 0x000bcc0301007387 */ /* 0x0205e80000100800 */
[----:B------:R-:W4:Y:S04]  /*168b0*/  LDL R0, [R1+0xb94] ;  /* 0x000b940001007983 */ /* 0x000f280000100800 */
[----:B--2---:R-:W4:Y:S04]  /*168c0*/  LDL R3, [R1+0xba0] ;  /* 0x000ba00001037983 */ /* 0x004f280000100800 */
[----:B------:R2:W-:Y:S04]  /*168d0*/  STL [R1+0xbc8], R2 ;  /* 0x000bc80201007387 */ /* 0x0005e80000100800 */
[----:B--2---:R-:W2:Y:S01]  /*168e0*/  LDL R2, [R1+0xb9c] ;  /* 0x000b9c0001027983 */ /* 0x004ea20000100800 */
[----:B----4-:R-:W-:-:S03]  /*168f0*/  FSETP.GT.FTZ.AND P0, PT, R3, R0, PT ;  /* 0x000000000300720b */ /* 0x010fc60003f14000 */
[----:B------:R4:W5:Y:S01]  /*16900*/  LDL.LU R3, [R1+0xbcc] ;  /* 0x000bcc0001037983 */ /* 0x0009620000300800 */
[----:B--2---:R-:W-:-:S03]  /*16910*/  ISETP.EQ.OR P0, PT, R2, -0x1, P0 ;  /* 0xffffffff0200780c */ /* 0x004fc60000702670 */
[----:B------:R4:W5:Y:S01]  /*16920*/  LDL.LU R2, [R1+0xbc8] ;  /* 0x000bc80001027983 */ /* 0x0009620000300800 */
[----:B------:R-:W-:Y:S09]  /*16930*/  BSSY B1, `(.L_x_22628) ;  /* 0x000001a000017945 */ /* 0x000ff20003800000 */
[----:B------:R-:W-:Y:S05]  /*16940*/  @P0 BRA `(.L_x_22629) ;  /* 0x000000f000000947 */ /* 0x000fea0003800000 */
[----:B----45:R2:W-:Y:S04]  /*16950*/  STL [R1+0xbc8], R2 ;  /* 0x000bc80201007387 */ /* 0x0305e80000100800 */
[----:B------:R4:W-:Y:S04]  /*16960*/  STL [R1+0xbd0], R4 ;  /* 0x000bd00401007387 */ /* 0x0009e80000100800 */
[----:B--2---:R-:W2:Y:S04]  /*16970*/  LDL R2, [R1+0xba0] ;  /* 0x000ba00001027983 */ /* 0x004ea80000100800 */
[----:B------:R0:W-:Y:S04]  /*16980*/  STL [R1+0xbcc], R3 ;  /* 0x000bcc0301007387 */ /* 0x0001e80000100800 */
[----:B----4-:R-:W4:Y:S04]  /*16990*/  LDL R4, [R1+0xb9c] ;  /* 0x000b9c0001047983 */ /* 0x010f280000100800 */
[----:B0--3--:R-:W3:Y:S01]  /*169a0*/  LDL R3, [R1+0xba8] ;  /* 0x000ba80001037983 */ /* 0x009ee20000100800 */
[----:B--2---:R-:W-:-:S03]  /*169b0*/  FSETP.NEU.FTZ.AND P0, PT, R2, R0, PT ;  /* 0x000000000200720b */ /* 0x004fc60003f1d000 */
[----:B------:R0:W-:Y:S04]  /*169c0*/  STL [R1+0x990], R2 ;  /* 0x0009900201007387 */ /* 0x0001e80000100800 */
[----:B----4-:R2:W-:Y:S04]  /*169d0*/  STL [R1+0xba4], R4 ;  /* 0x000ba40401007387 */ /* 0x0105e80000100800 */
[----:B0-----:R0:W5:Y:S01]  /*169e0*/  LDL.LU R2, [R1+0xbc8] ;  /* 0x000bc80001027983 */ /* 0x0011620000300800 */
[----:B---3--:R-:W-:-:S03]  /*169f0*/  ISETP.GE.OR P0, PT, R3, R4, P0 ;  /* 0x000000040300720c */ /* 0x008fc60000706670 */
[----:B------:R3:W-:Y:S04]  /*16a00*/  STL [R1+0xb88], R3 ;  /* 0x000b880301007387 */ /* 0x0007e80000100800 */
[----:B--2---:R0:W5:Y:S04]  /*16a10*/  LDL.LU R4, [R1+0xbd0] ;  /* 0x000bd00001047983 */ /* 0x0041680000300800 */
[----:B---3--:R0:W5:Y:S02]  /*16a20*/  LDL.LU R3, [R1+0xbcc] ;  /* 0x000bcc0001037983 */ /* 0x0081640000300800 */
[----:B------:R-:W-:Y:S05]  /*16a30*/  @P0 BRA `(.L_x_22630) ;  /* 0x0000009000000947 */ /* 0x000fea0003800000 */
.L_x_22629:
[----:B----45:R2:W-:Y:S04]  /*16a40*/  STL [R1+0xbc8], R2 ;  /* 0x000bc80201007387 */ /* 0x0305e80000100800 */
[----:B------:R4:W5:Y:S04]  /*16a50*/  LDL.LU R0, [R1+0xba0] ;  /* 0x000ba00001007983 */ /* 0x0009680000300800 */
[----:B--2---:R-:W2:Y:S04]  /*16a60*/  LDL.LU R2, [R1+0xba8] ;  /* 0x000ba80001027983 */ /* 0x004ea80000300800 */
[----:B--2---:R2:W-:Y:S04]  /*16a70*/  STL [R1+0xba4], R2 ;  /* 0x000ba40201007387 */ /* 0x0045e80000100800 */
[----:B--2---:R-:W2:Y:S04]  /*16a80*/  LDL.LU R2, [R1+0xb9c] ;  /* 0x000b9c0001027983 */ /* 0x004ea80000300800 */
[----:B--2---:R2:W-:Y:S04]  /*16a90*/  STL [R1+0xb88], R2 ;  /* 0x000b880201007387 */ /* 0x0045e80000100800 */
[----:B--2---:R-:W2:Y:S04]  /*16aa0*/  LDL.LU R2, [R1+0xb94] ;  /* 0x000b940001027983 */ /* 0x004ea80000300800 */
[----:B--2---:R2:W-:Y:S04]  /*16ab0*/  STL [R1+0x990], R2 ;  /* 0x0009900201007387 */ /* 0x0045e80000100800 */
[----:B--2---:R4:W5:Y:S02]  /*16ac0*/  LDL.LU R2, [R1+0xbc8] ;  /* 0x000bc80001027983 */ /* 0x0049640000300800 */
.L_x_22630:
[----:B------:R-:W-:Y:S05]  /*16ad0*/  BSYNC B1 ;  /* 0x0000000000017941 */ /* 0x000fea0003800000 */
.L_x_22628:
[----:B-----5:R2:W-:Y:S04]  /*16ae0*/  STL [R1+0xbcc], R3 ;  /* 0x000bcc0301007387 */ /* 0x0205e80000100800 */
[----:B------:R0:W-:Y:S04]  /*16af0*/  STL [R1+0xbc8], R2 ;  /* 0x000bc80201007387 */ /* 0x0001e80000100800 */
[----:B--2---:R-:W2:Y:S04]  /*16b00*/  LDL R3, [R1+0xb90] ;  /* 0x000b900001037983 */ /* 0x004ea80000100800 */
[----:B0--3--:R-:W3:Y:S01]  /*16b10*/  LDL R2, [R1+0xb98] ;  /* 0x000b980001027983 */ /* 0x009ee20000100800 */
[----:B--2---:R-:W-:-:S03]  /*16b20*/  FSETP.GT.FTZ.AND P0, PT, R0, R3, PT ;  /* 0x000000030000720b */ /* 0x004fc60003f14000 */
[----:B------:R0:W5:Y:S01]  /*16b30*/  LDL.LU R3, [R1+0xbcc] ;  /* 0x000bcc0001037983 */ /* 0x0001620000300800 */
[----:B---3--:R-:W-:-:S03]  /*16b40*/  ISETP.EQ.OR P0, PT, R2, -0x1, P0 ;  /* 0xffffffff0200780c */ /* 0x008fc60000702670 */
[----:B------:R0:W5:Y:S01]  /*16b50*/  LDL.LU R2, [R1+0xbc8] ;  /* 0x000bc80001027983 */ /* 0x0001620000300800 */
[----:B------:R-:W-:Y:S09]  /*16b60*/  BSSY B1, `(.L_x_22631) ;  /* 0x000001f000017945 */ /* 0x000ff20003800000 */
[----:B------:R-:W-:Y:S05]  /*16b70*/  @P0 BRA `(.L_x_22632) ;  /* 0x0000010000000947 */ /* 0x000fea0003800000 */
[----:B0----5:R0:W-:Y:S04]  /*16b80*/  STL [R1+0xbcc], R3 ;  /* 0x000bcc0301007387 */ /* 0x0211e80000100800 */
[----:B------:R2:W-:Y:S04]  /*16b90*/  STL [R1+0xbd0], R4 ;  /* 0x000bd00401007387 */ /* 0x0005e80000100800 */
[----:B0-----:R-:W3:Y:S04]  /*16ba0*/  LDL R3, [R1+0xb90] ;  /* 0x000b900001037983 */ /* 0x001ee80000100800 */
[----:B------:R0:W-:Y:S04]  /*16bb0*/  STL [R1+0xbc8], R2 ;  /* 0x000bc80201007387 */ /* 0x0001e80000100800 */
[----:B--2---:R-:W2:Y:S04]  /*16bc0*/  LDL R4, [R1+0xb98] ;  /* 0x000b980001047983 */ /* 0x004ea80000100800 */
[----:B0---4-:R-:W4:Y:S04]  /*16bd0*/  LDL R2, [R1+0xba4] ;  /* 0x000ba40001027983 */ /* 0x011f280000100800 */
[----:B------:R-:W-:Y:S01]  /*16be0*/  STL [R1+0xb94], R0 ;  /* 0x000b940001007387 */ /* 0x000fe20000100800 */
[----:B---3--:R-:W-:-:S03]  /*16bf0*/  FSETP.NEU.FTZ.AND P0, PT, R0, R3, PT ;  /* 0x000000030000720b */ /* 0x008fc60003f1d000 */
[----:B------:R0:W-:Y:S04]  /*16c00*/  STL [R1+0xba8], R3 ;  /* 0x000ba80301007387 */ /* 0x0001e80000100800 */
[----:B--2---:R2:W-:Y:S04]  /*16c10*/  STL [R1+0xbac], R4 ;  /* 0x000bac0401007387 */ /* 0x0045e80000100800 */
[----:B0-----:R0:W5:Y:S01]  /*16c20*/  LDL.LU R3, [R1+0xbcc] ;  /* 0x000bcc0001037983 */ /* 0x0011620000300800 */
[----:B----4-:R-:W-:-:S03]  /*16c30*/  ISETP.GE.OR P0, PT, R2, R4, P0 ;  /* 0x000000040200720c */ /* 0x010fc60000706670 */
[----:B------:R3:W-:Y:S04]  /*16c40*/  STL [R1+0xb9c], R2 ;  /* 0x000b9c0201007387 */ /* 0x0007e80000100800 */
[----:B--2---:R0:W5:Y:S04]  /*16c50*/  LDL.LU R4, [R1+0xbd0] ;  /* 0x000bd00001047983 */ /* 0x0041680000300800 */
[----:B---3--:R0:W5:Y:S02]  /*16c60*/  LDL.LU R2, [R1+0xbc8] ;  /* 0x000bc80001027983 */ /* 0x0081640000300800 */
[----:B------:R-:W-:Y:S05]  /*16c70*/  @P0 BRA `(.L_x_22633) ;  /* 0x000000d000000947 */ /* 0x000fea0003800000 */
.L_x_22632:
[----:B0----5:R0:W-:Y:S04]  /*16c80*/  STL [R1+0xbcc], R3 ;  /* 0x000bcc0301007387 */ /* 0x0211e80000100800 */
[----:B------:R2:W-:Y:S04]  /*16c90*/  STL [R1+0xbc8], R2 ;  /* 0x000bc80201007387 */ /* 0x0005e80000100800 */
[----:B0-----:R-:W3:Y:S04]  /*16ca0*/  LDL.LU R3, [R1+0xb98] ;  /* 0x000b980001037983 */ /* 0x001ee80000300800 */
[----:B--2---:R-:W2:Y:S04]  /*16cb0*/  LDL.LU R2, [R1+0xba4] ;  /* 0x000ba40001027983 */ /* 0x004ea80000300800 */
[----:B---3--:R0:W-:Y:S04]  /*16cc0*/  STL [R1+0xb9c], R3 ;  /* 0x000b9c0301007387 */ /* 0x0081e80000100800 */
[----:B0-----:R-:W3:Y:S04]  /*16cd0*/  LDL.LU R3, [R1+0xb90] ;  /* 0x000b900001037983 */ /* 0x001ee80000300800 */
[----:B--2---:R-:W-:Y:S04]  /*16ce0*/  STL [R1+0xbac], R2 ;  /* 0x000bac0201007387 */ /* 0x004fe80000100800 */
[----:B------:R0:W-:Y:S04]  /*16cf0*/  STL [R1+0xb98], R2 ;  /* 0x000b980201007387 */ /* 0x0001e80000100800 */
[----:B0-----:R0:W5:Y:S04]  /*16d00*/  LDL.LU R2, [R1+0xbc8] ;  /* 0x000bc80001027983 */ /* 0x0011680000300800 */
[----:B------:R-:W-:Y:S04]  /*16d10*/  STL [R1+0xba8], R0 ;  /* 0x000ba80001007387 */ /* 0x000fe80000100800 */
[----:B---3--:R2:W-:Y:S04]  /*16d20*/  STL [R1+0xb94], R3 ;  /* 0x000b940301007387 */ /* 0x0085e80000100800 */
[----:B--2---:R0:W5:Y:S04]  /*16d30*/  LDL.LU R3, [R1+0xbcc] ;  /* 0x000bcc0001037983 */ /* 0x0041680000300800 */
[----:B------:R0:W-:Y:S02]  /*16d40*/  STL [R1+0xb90], R0 ;  /* 0x000b900001007387 */ /* 0x0001e40000100800 */
.L_x_22633:
[----:B------:R-:W-:Y:S05]  /*16d50*/  BSYNC B1 ;  /* 0x0000000000017941 */ /* 0x000fea0003800000 */
.L_x_22631:
[----:B------:R-:W-:Y:S01]  /*16d60*/  @!P1 CALL.REL.NOINC `(.L_x_22634) ;  /* 0x0000001000009944 */ /* 0x000fe20003c00000 */
[----:B------:R-:W-:Y:S05]  /*16d70*/  BRA `(.L_x_22635) ;  /* 0xfffef7d000007947 */ /* 0x000fea000383ffff */
.L_x_22634:
[----:B-----5:R2:W-:Y:S04]  /*16d80*/  STL [R1+0xbc8], R2 ;  /* 0x000bc80201007387 */ /* 0x0205e80000100800 */
[----:B0-----:R-:W3:Y:S04]  /*16d90*/  LDL.LU R0, [R1+0xbbc] ;  /* 0x000bbc0001007983 */ /* 0x001ee80000300800 */
[----:B--2---:R-:W3:Y:S02]  /*16da0*/  LDL.LU R2, [R1+0xbb8] ;  /* 0x000bb80001027983 */ /* 0x004ee40000300800 */
[----:B---3--:R-:W-:-:S02]  /*16db0*/  FADD.FTZ R0, R0, R2 ;  /* 0x0000000200007221 */ /* 0x008fc40000010000 */
[----:B------:R0:W5:Y:S04]  /*16dc0*/  LDL.LU R2, [R1+0xbc8] ;  /* 0x000bc80001027983 */ /* 0x0001680000300800 */
[----:B------:R2:W-:Y:S04]  /*16dd0*/  STL [R1+0xba0], R0 ;  /* 0x000ba00001007387 */ /* 0x0005e80000100800 */
[----:B--2---:R-:W2:Y:S04]  /*16de0*/  LDL.LU R0, [R1+0xbb4] ;  /* 0x000bb40001007983 */ /* 0x004ea80000300800 */
[----:B--2---:R2:W-:Y:S04]  /*16df0*/  STL [R1+0xba4], R0 ;  /* 0x000ba40001007387 */ /* 0x0045e80000100800 */
[----:B--2---:R-:W2:Y:S04]  /*16e00*/  LDL.LU R0, [R1+0xbac] ;  /* 0x000bac0001007983 */ /* 0x004ea80000300800 */
[----:B--2---:R2:W-:Y:S04]  /*16e10*/  STL [R1+0xb98], R0 ;  /* 0x000b980001007387 */ /* 0x0045e80000100800 */
[----:B--2---:R-:W2:Y:S04]  /*16e20*/  LDL.LU R0, [R1+0xba8] ;  /* 0x000ba80001007983 */ /* 0x004ea80000300800 */
[----:B--2---:R0:W-:Y:S02]  /*16e30*/  STL [R1+0xb90], R0 ;  /* 0x000b900001007387 */ /* 0x0041e40000100800 */
.L_x_22252:
[----:B------:R-:W-:Y:S05]  /*16e40*/  BSYNC B0 ;  /* 0x0000000000007941 */ /* 0x000fea0003800000 */
.L_x_22251:
[----:B------:R2:W-:Y:S04]  /*16e50*/  STL.64 [R1+0xc30], R6 ;  /* 0x000c300601007387 */ /* 0x0005e80000100a00 */
[----:B0----5:R-:W3:Y:S04]  /*16e60*/  LDL R0, [R1+0xb64] ;  /* 0x000b640001007983 */ /* 0x021ee80000100800 */
[----:B--2---:R-:W2:Y:S04]  /*16e70*/  LDL R6, [R1+0xb88] ;  /* 0x000b880001067983 */ /* 0x004ea80000100800 */
[----:B----4-:R-:W4:Y:S04]  /*16e80*/  LDL R7, [R1+0xb8c] ;  /* 0x000b8c0001077983 */ /* 0x010f280000100800 */
[----:B------:R0:W-:Y:S04]  /*16e90*/  STL.64 [R1+0xc00], R18 ;  /* 0x000c001201007387 */ /* 0x0001e80000100a00 */
[----:B------:R1:W-:Y:S04]  /*16ea0*/  STL.64 [R1+0xc08], R16 ;  /* 0x000c081001007387 */ /* 0x0003e80000100a00 */
[----:B------:R-:W-:Y:S04]  /*16eb0*/  STL.64 [R1+0xc28], R8 ;  /* 0x000c280801007387 */ /* 0x000fe80000100a00 */
[----:B0-----:R-:W3:Y:S04]  /*16ec0*/  LDL R19, [R1+0xb80] ;  /* 0x000b800001137983 */ /* 0x001ee80000100800 */
[----:B-1----:R-:W3:Y:S04]  /*16ed0*/  LDL R16, [R1+0xb84] ;  /* 0x000b840001107983 */ /* 0x002ee80000100800 */
[----:B------:R0:W-:Y:S04]  /*16ee0*/  STL.64 [R1+0xc20], R10 ;  /* 0x000c200a01007387 */ /* 0x0001e80000100a00 */
[----:B------:R1:W-:Y:S04]  /*16ef0*/  STL.64 [R1+0xc10], R14 ;  /* 0x000c100e01007387 */ /* 0x0003e80000100a00 */
[----:B------:R-:W3:Y:S04]  /*16f00*/  LDL R17, [R1+0xb98] ;  /* 0x000b980001117983 */ /* 0x000ee80000100800 */
[----:B0-----:R-:W3:Y:S04]  /*16f10*/  LDL R10, [R1+0xb78] ;  /* 0x000b7800010a7983 */ /* 0x001ee80000100800 */
[----:B------:R-:W3:Y:S04]  /*16f20*/  LDL R11, [R1+0xb7c] ;  /* 0x000b7c00010b7983 */ /* 0x000ee80000100800 */
[----:B-1----:R-:W3:Y:S04]  /*16f30*/  LDL R14, [R1+0xb9c] ;  /* 0x000b9c00010e7983 */ /* 0x002ee80000100800 */
[----:B------:R0:W-:Y:S04]  /*16f40*/  STL.64 [R1+0xc18], R12 ;  /* 0x000c180c01007387 */ /* 0x0001e80000100a00 */
[----:B------:R-:W3:Y:S04]  /*16f50*/  LDL R15, [R1+0xb70] ;  /* 0x000b7000010f7983 */ /* 0x000ee80000100800 */
[----:B------:R-:W3:Y:S04]  /*16f60*/  LDL R8, [R1+0xb6c] ;  /* 0x000b6c0001087983 */ /* 0x000ee80000100800 */
[----:B0-----:R-:W3:Y:S04]  /*16f70*/  LDL R12, [R1+0xb74] ;  /* 0x000b7400010c7983 */ /* 0x001ee80000100800 */
[----:B------:R-:W3:Y:S04]  /*16f80*/  LDL R13, [R1+0xb68] ;  /* 0x000b6800010d7983 */ /* 0x000ee80000100800 */
[----:B------:R-:W3:Y:S04]  /*16f90*/  LDL R9, [R1+0xb60] ;  /* 0x000b600001097983 */ /* 0x000ee80000100800 */
[----:B--2---:R-:W-:Y:S04]  /*16fa0*/  SHFL.DOWN PT, R6, R6, 0x2, 0x1f ;  /* 0x08401f0006067f89 */ /* 0x004fe800000e0000 */
[----:B----4-:R-:W0:Y:S04]  /*16fb0*/  SHFL.DOWN PT, R7, R7, 0x2, 0x1f ;  /* 0x08401f0007077f89 */ /* 0x010e2800000e0000 */
[----:B0-----:R0:W-:Y:S04]  /*16fc0*/  STL.64 [R1+0x10], R6 ;  /* 0x0000100601007387 */ /* 0x0011e80000100a00 */
[----:B0-----:R-:W2:Y:S04]  /*16fd0*/  LDL R6, [R1+0xb50] ;  /* 0x000b500001067983 */ /* 0x001ea80000100800 */
[----:B------:R-:W4:Y:S04]  /*16fe0*/  LDL R7, [R1+0xb54] ;  /* 0x000b540001077983 */ /* 0x000f280000100800 */
[----:B---3--:R-:W-:Y:S04]  /*16ff0*/  SHFL.DOWN PT, R18, R19, 0x2, 0x1f ;  /* 0x08401f0013127f89 */ /* 0x008fe800000e0000 */
[----:B------:R0:W1:Y:S04]  /*17000*/  SHFL.DOWN PT, R19, R16, 0x2, 0x1f ;  /* 0x08401f0010137f89 */ /* 0x00006800000e0000 */
[----:B0-----:R-:W3:Y:S04]  /*17010*/  LDL R16, [R1+0xb4c] ;  /* 0x000b4c0001107983 */ /* 0x001ee80000100800 */
[----:B-1----:R0:W-:Y:S04]  /*17020*/  STL.64 [R1+0x18], R18 ;  /* 0x0000181201007387 */ /* 0x0021e80000100a00 */
[----:B0-----:R-:W3:Y:S04]  /*17030*/  LDL R19, [R1+0xb48] ;  /* 0x000b480001137983 */ /* 0x001ee80000100800 */
[----:B------:R-:W-:Y:S04]  /*17040*/  SHFL.DOWN PT, R10, R10, 0x2, 0x1f ;  /* 0x08401f000a0a7f89 */ /* 0x000fe800000e0000 */
[----:B------:R-:W0:Y:S04]  /*17050*/  SHFL.DOWN PT, R11, R11, 0x2, 0x1f ;  /* 0x08401f000b0b7f89 */ /* 0x000e2800000e0000 */
[----:B0-----:R0:W-:Y:S04]  /*17060*/  STL.64 [R1+0x20], R10 ;  /* 0x0000200a01007387 */ /* 0x0011e80000100a00 */
[----:B0-----:R-:W3:Y:S04]  /*17070*/  LDL R10, [R1+0xb40] ;  /* 0x000b4000010a7983 */ /* 0x001ee80000100800 */
[----:B------:R-:W3:Y:S04]  /*17080*/  LDL R11, [R1+0xb44] ;  /* 0x000b4400010b7983 */ /* 0x000ee80000100800 */
[----:B------:R-:W-:Y:S04]  /*17090*/  STL.64 [R1+0xbf8], R20 ;  /* 0x000bf81401007387 */ /* 0x000fe80000100a00 */
[----:B------:R0:W-:Y:S04]  /*170a0*/  SHFL.DOWN PT, R20, R17, 0x2, 0x1f ;  /* 0x08401f0011147f89 */ /* 0x0001e800000e0000 */
[----:B------:R1:W1:Y:S04]  /*170b0*/  SHFL.DOWN PT, R21, R14, 0x2, 0x1f ;  /* 0x08401f000e157f89 */ /* 0x00026800000e0000 */
[----:B0-----:R-:W3:Y:S04]  /*170c0*/  LDL R17, [R1+0xb58] ;  /* 0x000b580001117983 */ /* 0x001ee80000100800 */
[----:B-1----:R-:W3:Y:S04]  /*170d0*/  LDL R14, [R1+0xb5c] ;  /* 0x000b5c00010e7983 */ /* 0x002ee80000100800 */
[----:B------:R-:W-:Y:S04]  /*170e0*/  STL.64 [R1+0x8], R20 ;  /* 0x0000081401007387 */ /* 0x000fe80000100a00 */
[----:B------:R0:W-:Y:S04]  /*170f0*/  SHFL.DOWN PT, R20, R15, 0x2, 0x1f ;  /* 0x08401f000f147f89 */ /* 0x0001e800000e0000 */
[----:B------:R1:W-:Y:S04]  /*17100*/  SHFL.DOWN PT, R21, R12, 0x2, 0x1f ;  /* 0x08401f000c157f89 */ /* 0x0003e800000e0000 */
[----:B0-----:R-:W3:Y:S04]  /*17110*/  LDL R15, [R1+0xb38] ;  /* 0x000b3800010f7983 */ /* 0x001ee80000100800 */
[----:B-1----:R-:W3:Y:S04]  /*17120*/  LDL R12, [R1+0xb3c] ;  /* 0x000b3c00010c7983 */ /* 0x002ee80000100800 */
        /* <DEDUP_REMOVED lines=12> */
[----:B------:R-:W-:Y:S04]  /*171f0*/  STL.64 [R1+0x28], R20 ;  /* 0x0000281401007387 */ /* 0x000fe80000100a00 */
[----:B------:R1:W-:Y:S04]  /*17200*/  SHFL.DOWN PT, R20, R13, 0x2, 0x1f ;  /* 0x08401f000d147f89 */ /* 0x0003e800000e0000 */
[----:B------:R0:W0:Y:S04]  /*17210*/  SHFL.DOWN PT, R21, R8, 0x2, 0x1f ;  /* 0x08401f0008157f89 */ /* 0x00002800000e0000 */
[----:B-1----:R-:W3:Y:S04]  /*17220*/  LDL R13, [R1+0xb30] ;  /* 0x000b3000010d7983 */ /* 0x002ee80000100800 */
[----:B0-----:R-:W3:Y:S04]  /*17230*/  LDL R8, [R1+0xb34] ;  /* 0x000b340001087983 */ /* 0x001ee80000100800 */
[----:B------:R0:W-:Y:S04]  /*17240*/  STL.64 [R1+0x58], R10 ;  /* 0x0000580a01007387 */ /* 0x0001e80000100a00 */
        /* <DEDUP_REMOVED lines=27> */
[----:B------:R-:W-:Y:S04]  /*17400*/  STL.64 [R1+0x60], R20 ;  /* 0x0000601401007387 */ /* 0x000fe80000100a00 */
[----:B------:R0:W-:Y:S04]  /*17410*/  SHFL.DOWN PT, R20, R13, 0x2, 0x1f ;  /* 0x08401f000d147f89 */ /* 0x0001e800000e0000 */
[----:B------:R1:W1:Y:S04]  /*17420*/  SHFL.DOWN PT, R21, R8, 0x2, 0x1f ;  /* 0x08401f0008157f89 */ /* 0x00026800000e0000 */
[----:B0-----:R-:W3:Y:S04]  /*17430*/  LDL R13, [R1+0xaf8] ;  /* 0x000af800010d7983 */ /* 0x001ee80000100800 */
[----:B-1----:R-:W3:Y:S04]  /*17440*/  LDL R8, [R1+0xafc] ;  /* 0x000afc0001087983 */ /* 0x002ee80000100800 */
        /* <DEDUP_REMOVED lines=29> */
[----:B------:R0:W-:Y:S04]  /*17620*/  SHFL.DOWN PT, R20, R13, 0x2, 0x1f ;  /* 0x08401f000d147f89 */ /* 0x0001e800000e0000 */
[----:B------:R1:W1:Y:S04]  /*17630*/  SHFL.DOWN PT, R21, R8, 0x2, 0x1f ;  /* 0x08401f0008157f89 */ /* 0x00026800000e0000 */
[----:B0-----:R-:W3:Y:S04]  /*17640*/  LDL R13, [R1+0xac0] ;  /* 0x000ac000010d7983 */ /* 0x001ee80000100800 */
[----:B-1----:R-:W3:Y:S04]  /*17650*/  LDL R8, [R1+0xac4] ;  /* 0x000ac40001087983 */ /* 0x002ee80000100800 */
[----:B------:R0:W-:Y:S04]  /*17660*/  STL.64 [R1+0xc0], R18 ;  /* 0x0000c01201007387 */ /* 0x0001e80000100a00 */
[----:B0-----:R-:W3:Y:S04]  /*17670*/  LDL R19, [R1+0xaa0] ;  /* 0x000aa00001137983 */ /* 0x001ee80000100800 */
[----:B------:R-:W-:Y:S04]  /*17680*/  STL.64 [R1+0xa0], R20 ;  /* 0x0000a01401007387 */ /* 0x000fe80000100a00 */
[----:B------:R0:W-:Y:S04]  /*17690*/  SHFL.DOWN PT, R20, R9, 0x2, 0x1f ;  /* 0x08401f0009147f89 */ /* 0x0001e800000e0000 */
[----:B------:R1:W-:Y:S04]  /*176a0*/  SHFL.DOWN PT, R21, R0, 0x2, 0x1f ;  /* 0x08401f0000157f89 */ /* 0x0003e800000e0000 */
[----:B0-----:R-:W3:Y:S04]  /*176b0*/  LDL R9, [R1+0xab8] ;  /* 0x000ab80001097983 */ /* 0x001ee80000100800 */
[----:B-1----:R-:W3:Y:S04]  /*176c0*/  LDL R0, [R1+0xabc] ;  /* 0x000abc0001007983 */ /* 0x002ee80000100800 */
        /* <DEDUP_REMOVED lines=21> */
[----:B---3--:R0:W-:Y:S04]  /*17820*/  SHFL.DOWN PT, R20, R13, 0x2, 0x1f ;  /* 0x08401f000d147f89 */ /* 0x0081e800000e0000 */
[----:B------:R1:W3:Y:S04]  /*17830*/  SHFL.DOWN PT, R21, R8, 0x2, 0x1f ;  /* 0x08401f0008157f89 */ /* 0x0002e800000e0000 */
[----:B0-----:R-:W4:Y:S04]  /*17840*/  LDL R13, [R1+0xa88] ;  /* 0x000a8800010d7983 */ /* 0x001f280000100800 */
[----:B-1----:R-:W4:Y:S04]  /*17850*/  LDL R8, [R1+0xa8c] ;  /* 0x000a8c0001087983 */ /* 0x002f280000100800 */
[----:B------:R-:W-:Y:S04]  /*17860*/  SHFL.DOWN PT, R18, R19, 0x2, 0x1f ;  /* 0x08401f0013127f89 */ /* 0x000fe800000e0000 */
[----:B------:R-:W0:Y:S04]  /*17870*/  SHFL.DOWN PT, R19, R16, 0x2, 0x1f ;  /* 0x08401f0010137f89 */ /* 0x000e2800000e0000 */
[----:B---3--:R-:W-:Y:S04]  /*17880*/  STL.64 [R1+0xd8], R20 ;  /* 0x0000d81401007387 */ /* 0x008fe80000100a00 */
[----:B------:R1:W-:Y:S04]  /*17890*/  SHFL.DOWN PT, R20, R9, 0x2, 0x1f ;  /* 0x08401f0009147f89 */ /* 0x0003e800000e0000 */
[----:B------:R3:W-:Y:S04]  /*178a0*/  SHFL.DOWN PT, R21, R0, 0x2, 0x1f ;  /* 0x08401f0000157f89 */ /* 0x0007e800000e0000 */
[----:B-1----:R-:W4:Y:S04]  /*178b0*/  LDL R9, [R1+0xa80] ;  /* 0x000a800001097983 */ /* 0x002f280000100800 */
[----:B0-----:R0:W-:Y:S04]  /*178c0*/  STL.64 [R1+0xf8], R18 ;  /* 0x0000f81201007387 */ /* 0x0011e80000100a00 */
[----:B---3--:R-:W3:Y:S04]  /*178d0*/  LDL R0, [R1+0xa84] ;  /* 0x000a840001007983 */ /* 0x008ee80000100800 */
[----:B------:R-:W3:Y:S04]  /*178e0*/  LDL R16, [R1+0xa6c] ;  /* 0x000a6c0001107983 */ /* 0x000ee80000100800 */
        /* <DEDUP_REMOVED lines=22> */
[----:B------:R0:W-:Y:S04]  /*17a50*/  SHFL.DOWN PT, R20, R13, 0x2, 0x1f ;  /* 0x08401f000d147f89 */ /* 0x0001e800000e0000 */
[----:B------:R1:W3:Y:S04]  /*17a60*/  SHFL.DOWN PT, R21, R8, 0x2, 0x1f ;  /* 0x08401f0008157f89 */ /* 0x0002e800000e0000 */
[----:B0-----:R-:W4:Y:S04]  /*17a70*/  LDL R13, [R1+0xa50] ;  /* 0x000a5000010d7983 */ /* 0x001f280000100800 */
[----:B-1----:R-:W4:Y:S04]  /*17a80*/  LDL R8, [R1+0xa54] ;  /* 0x000a540001087983 */ /* 0x002f280000100800 */
[----:B---3--:R-:W-:Y:S04]  /*17a90*/  SHFL.DOWN PT, R18, R19, 0x2, 0x1f ;  /* 0x08401f0013127f89 */ /* 0x008fe800000e0000 */
[----:B------:R-:W0:Y:S04]  /*17aa0*/  SHFL.DOWN PT, R19, R16, 0x2, 0x1f ;  /* 0x08401f0010137f89 */ /* 0x000e2800000e0000 */
[----:B------:R-:W-:Y:S04]  /*17ab0*/  STL.64 [R1+0x110], R20 ;  /* 0x0001101401007387 */ /* 0x000fe80000100a00 */
[----:B------:R1:W-:Y:S04]  /*17ac0*/  SHFL.DOWN PT, R20, R9, 0x2, 0x1f ;  /* 0x08401f0009147f89 */ /* 0x0003e800000e0000 */
[----:B------:R3:W-:Y:S04]  /*17ad0*/  SHFL.DOWN PT, R21, R0, 0x2, 0x1f ;  /* 0x08401f0000157f89 */ /* 0x0007e800000e0000 */
[----:B-1----:R-:W4:Y:S04]  /*17ae0*/  LDL R9, [R1+0xa48] ;  /* 0x000a480001097983 */ /* 0x002f280000100800 */
[----:B---3--:R-:W3:Y:S04]  /*17af0*/  LDL R0, [R1+0xa4c] ;  /* 0x000a4c0001007983 */ /* 0x008ee80000100800 */
[----:B0-----:R0:W-:Y:S04]  /*17b00*/  STL.64 [R1+0x130], R18 ;  /* 0x0001301201007387 */ /* 0x0011e80000100a00 */
        /* <DEDUP_REMOVED lines=27> */
[----:B---3--:R-:W-:Y:S04]  /*17cc0*/  STL.64 [R1+0x148], R20 ;  /* 0x0001481401007387 */ /* 0x008fe80000100a00 */
[----:B------:R0:W-:Y:S04]  /*17cd0*/  SHFL.DOWN PT, R20, R9, 0x2, 0x1f ;  /* 0x08401f0009147f89 */ /* 0x0001e800000e0000 */
[----:B------:R1:W-:Y:S04]  /*17ce0*/  SHFL.DOWN PT, R21, R0, 0x2, 0x1f ;  /* 0x08401f0000157f89 */ /* 0x0003e800000e0000 */
[----:B0-----:R-:W3:Y:S04]  /*17cf0*/  LDL R9, [R1+0xa10] ;  /* 0x000a100001097983 */ /* 0x001ee80000100800 */
[----:B-1----:R-:W3:Y:S04]  /*17d00*/  LDL R0, [R1+0xa14] ;  /* 0x000a140001007983 */ /* 0x002ee80000100800 */
[----:B------:R-:W-:Y:S04]  /*17d10*/  SHFL.DOWN PT, R18, R19, 0x2, 0x1f ;  /* 0x08401f0013127f89 */ /* 0x000fe800000e0000 */
        /* <DEDUP_REMOVED lines=22> */
[----:B------:R1:W-:Y:S04]  /*17e80*/  SHFL.DOWN PT, R20, R13, 0x2, 0x1f ;  /* 0x08401f000d147f89 */ /* 0x0003e800000e0000 */
[----:B------:R2:W4:Y:S04]  /*17e90*/  SHFL.DOWN PT, R21, R8, 0x2, 0x1f ;  /* 0x08401f0008157f89 */ /* 0x00052800000e0000 */
[----:B-1----:R-:W3:Y:S04]  /*17ea0*/  LDL R13, [R1+0x9e0] ;  /* 0x0009e000010d7983 */ /* 0x002ee80000100800 */
[----:B--2---:R-:W2:Y:S04]  /*17eb0*/  LDL R8, [R1+0x9e4] ;  /* 0x0009e40001087983 */ /* 0x004ea80000100800 */
[----:B0-----:R0:W-:Y:S04]  /*17ec0*/  STL.64 [R1+0x198], R6 ;  /* 0x0001980601007387 */ /* 0x0011e80000100a00 */
[----:B0-----:R-:W2:Y:S04]  /*17ed0*/  LDL R6, [R1+0x9c8] ;  /* 0x0009c80001067983 */ /* 0x001ea80000100800 */
[----:B------:R-:W2:Y:S04]  /*17ee0*/  LDL R7, [R1+0x9cc] ;  /* 0x0009cc0001077983 */ /* 0x000ea80000100800 */
[----:B----4-:R-:W-:Y:S04]  /*17ef0*/  STL.64 [R1+0x180], R20 ;  /* 0x0001801401007387 */ /* 0x010fe80000100a00 */
[----:B---3--:R0:W-:Y:S04]  /*17f00*/  SHFL.DOWN PT, R20, R9, 0x2, 0x1f ;  /* 0x08401f0009147f89 */ /* 0x0081e800000e0000 */
[----:B------:R1:W-:Y:S04]  /*17f10*/  SHFL.DOWN PT, R21, R0, 0x2, 0x1f ;  /* 0x08401f0000157f89 */ /* 0x0003e800000e0000 */
[----:B0-----:R-:W3:Y:S04]  /*17f20*/  LDL R9, [R1+0x9d8] ;  /* 0x0009d80001097983 */ /* 0x001ee80000100800 */
        /* <DEDUP_REMOVED lines=23> */
[----:B--2---:R1:W2:Y:S04]  /*180a0*/  SHFL.DOWN PT, R21, R8, 0x2, 0x1f ;  /* 0x08401f0008157f89 */ /* 0x0042a800000e0000 */
[----:B0-----:R-:W4:Y:S04]  /*180b0*/  LDL R13, [R1+0x9a8] ;  /* 0x0009a800010d7983 */ /* 0x001f280000100800 */
[----:B-1----:R-:W4:Y:S04]  /*180c0*/  LDL R8, [R1+0x9ac] ;  /* 0x0009ac0001087983 */ /* 0x002f280000100800 */
[----:B------:R-:W-:Y:S04]  /*180d0*/  SHFL.DOWN PT, R6, R6, 0x2, 0x1f ;  /* 0x08401f0006067f89 */ /* 0x000fe800000e0000 */
[----:B------:R-:W0:Y:S04]  /*180e0*/  SHFL.DOWN PT, R7, R7, 0x2, 0x1f ;  /* 0x08401f0007077f89 */ /* 0x000e2800000e0000 */
[----:B--2---:R-:W-:Y:S04]  /*180f0*/  STL.64 [R1+0x1b8], R20 ;  /* 0x0001b81401007387 */ /* 0x004fe80000100a00 */
[----:B---3--:R1:W-:Y:S04]  /*18100*/  SHFL.DOWN PT, R20, R9, 0x2, 0x1f ;  /* 0x08401f0009147f89 */ /* 0x0083e800000e0000 */
[----:B----4-:R2:W-:Y:S04]  /*18110*/  SHFL.DOWN PT, R21, R0, 0x2, 0x1f ;  /* 0x08401f0000157f89 */ /* 0x0105e800000e0000 */
[----:B-1----:R-:W3:Y:S04]  /*18120*/  LDL R9, [R1+0x9a0] ;  /* 0x0009a00001097983 */ /* 0x002ee80000100800 */
[----:B--2---:R-:W2:Y:S04]  /*18130*/  LDL R0, [R1+0x9a4] ;  /* 0x0009a40001007983 */ /* 0x004ea80000100800 */
[----:B0-----:R0:W-:Y:S04]  /*18140*/  STL.64 [R1+0x1d0], R6 ;  /* 0x0001d00601007387 */ /* 0x0011e80000100a00 */
[----:B0-----:R-:W4:Y:S04]  /*18150*/  LDL R6, [R1+0xb90] ;  /* 0x000b900001067983 */ /* 0x001f280000100800 */
[----:B------:R-:W4:Y:S04]  /*18160*/  LDL R7, [R1+0xb94] ;  /* 0x000b940001077983 */ /* 0x000f280000100800 */
[----:B------:R-:W-:Y:S04]  /*18170*/  SHFL.DOWN PT, R18, R19, 0x2, 0x1f ;  /* 0x08401f0013127f89 */ /* 0x000fe800000e0000 */
[----:B------:R0:W1:Y:S04]  /*18180*/  SHFL.DOWN PT, R19, R16, 0x2, 0x1f ;  /* 0x08401f0010137f89 */ /* 0x00006800000e0000 */
[----:B0-----:R-:W4:Y:S04]  /*18190*/  LDL R16, [R1+0x994] ;  /* 0x0009940001107983 */ /* 0x001f280000100800 */
[----:B-1----:R0:W-:Y:S04]  /*181a0*/  STL.64 [R1+0x1d8], R18 ;  /* 0x0001d81201007387 */ /* 0x0021e80000100a00 */
[----:B0-----:R-:W4:Y:S04]  /*181b0*/  LDL R19, [R1+0x990] ;  /* 0x0009900001137983 */ /* 0x001f280000100800 */
[----:B------:R-:W-:Y:S04]  /*181c0*/  STL.64 [R1+0x1c0], R20 ;  /* 0x0001c01401007387 */ /* 0x000fe80000100a00 */
[----:B------:R0:W-:Y:S04]  /*181d0*/  SHFL.DOWN PT, R20, R17, 0x2, 0x1f ;  /* 0x08401f0011147f89 */ /* 0x0001e800000e0000 */
[----:B------:R1:W-:Y:S04]  /*181e0*/  SHFL.DOWN PT, R21, R14, 0x2, 0x1f ;  /* 0x08401f000e157f89 */ /* 0x0003e800000e0000 */
[----:B0-----:R-:W4:Y:S04]  /*181f0*/  LDL R17, [R1+0x998] ;  /* 0x0009980001117983 */ /* 0x001f280000100800 */
[----:B-1----:R-:W4:Y:S04]  /*18200*/  LDL R14, [R1+0x99c] ;  /* 0x00099c00010e7983 */ /* 0x002f280000100800 */
        /* <DEDUP_REMOVED lines=12> */
[----:B------:R1:W3:Y:S04]  /*182d0*/  SHFL.DOWN PT, R21, R8, 0x2, 0x1f ;  /* 0x08401f0008157f89 */ /* 0x0002e800000e0000 */
[----:B0-----:R-:W4:Y:S04]  /*182e0*/  LDL R13, [R1+0x978] ;  /* 0x00097800010d7983 */ /* 0x001f280000100800 */
[----:B-1----:R-:W4:Y:S04]  /*182f0*/  LDL R8, [R1+0x97c] ;  /* 0x00097c0001087983 */ /* 0x002f280000100800 */
[----:B---3--:R-:W-:Y:S04]  /*18300*/  STL.64 [R1+0x1f0], R20 ;  /* 0x0001f01401007387 */ /* 0x008fe80000100a00 */
[----:B------:R0:W-:Y:S04]  /*18310*/  SHFL.DOWN PT, R20, R9, 0x2, 0x1f ;  /* 0x08401f0009147f89 */ /* 0x0001e800000e0000 */
[----:B--2---:R1:W-:Y:S04]  /*18320*/  SHFL.DOWN PT, R21, R0, 0x2, 0x1f ;  /* 0x08401f0000157f89 */ /* 0x0043e800000e0000 */
        /* <DEDUP_REMOVED lines=8> */
[----:B------:R-:W-:Y:S04]  /*183b0*/  SHFL.DOWN PT, R18, R19, 0x2, 0x1f ;  /* 0x08401f0013127f89 */ /* 0x000fe800000e0000 */
[----:B------:R0:W1:Y:S04]  /*183c0*/  SHFL.DOWN PT, R19, R16, 0x2, 0x1f ;  /* 0x08401f0010137f89 */ /* 0x00006800000e0000 */
        /* <DEDUP_REMOVED lines=36> */
[----:B------:R-:W-:Y:S04]  /*18610*/  SHFL.DOWN PT, R18, R19, 0x2, 0x1f ;  /* 0x08401f0013127f89 */ /* 0x000fe800000e0000 */
[----:B------:R-:W0:Y:S04]  /*18620*/  SHFL.DOWN PT, R19, R16, 0x2, 0x1f ;  /* 0x08401f0010137f89 */ /* 0x000e2800000e0000 */
[----:B-1----:R-:W4:Y:S04]  /*18630*/  LDL R14, [R1+0x934] ;  /* 0x00093400010e7983 */ /* 0x002f280000100800 */
[----:B------:R1:W-:Y:S04]  /*18640*/  STL.64 [R1+0x238], R20 ;  /* 0x0002381401007387 */ /* 0x0003e80000100a00 */
[----:B0-----:R0:W-:Y:S04]  /*18650*/  STL.64 [R1+0x248], R18 ;  /* 0x0002481201007387 */ /* 0x0011e80000100a00 */
[----:B-1----:R-:W4:Y:S04]  /*18660*/  LDL R21, [R1+0x920] ;  /* 0x0009200001157983 */ /* 0x002f280000100800 */
[----:B------:R-:W-:Y:S04]  /*18670*/  SHFL.DOWN PT, R10, R10, 0x2, 0x1f ;  /* 0x08401f000a0a7f89 */ /* 0x000fe800000e0000 */
[----:B------:R-:W1:Y:S04]  /*18680*/  SHFL.DOWN PT, R11, R11, 0x2, 0x1f ;  /* 0x08401f000b0b7f89 */ /* 0x000e6800000e0000 */
[----:B0-----:R-:W4:Y:S04]  /*18690*/  LDL R18, [R1+0x924] ;  /* 0x0009240001127983 */ /* 0x001f280000100800 */
[----:B------:R-:W-:Y:S04]  /*186a0*/  STL.64 [R1+0xbf0], R22 ;  /* 0x000bf01601007387 */ /* 0x000fe80000100a00 */
[----:B------:R-:W4:Y:S04]  /*186b0*/  LDL R19, [R1+0x8f8] ;  /* 0x0008f80001137983 */ /* 0x000f280000100800 */
[----:B-1----:R0:W-:Y:S04]  /*186c0*/  STL.64 [R1+0x250], R10 ;  /* 0x0002500a01007387 */ /* 0x0021e80000100a00 */
        /* <DEDUP_REMOVED lines=22> */
[----:B------:R0:W1:Y:S04]  /*18830*/  SHFL.DOWN PT, R17, R14, 0x2, 0x1f ;  /* 0x08401f000e117f89 */ /* 0x00006800000e0000 */
[----:B0-----:R-:W4:Y:S04]  /*18840*/  LDL R14, [R1+0x8f4] ;  /* 0x0008f400010e7983 */ /* 0x001f280000100800 */
[----:B------:R-:W-:Y:S04]  /*18850*/  SHFL.DOWN PT, R20, R21, 0x2, 0x1f ;  /* 0x08401f0015147f89 */ /* 0x000fe800000e0000 */
[----:B-1----:R0:W-:Y:S04]  /*18860*/  STL.64 [R1+0x270], R16 ;  /* 0x0002701001007387 */ /* 0x0021e80000100a00 */
[----:B------:R-:W1:Y:S04]  /*18870*/  SHFL.DOWN PT, R21, R18, 0x2, 0x1f ;  /* 0x08401f0012157f89 */ /* 0x000e6800000e0000 */
[----:B0-----:R-:W4:Y:S04]  /*18880*/  LDL R16, [R1+0x8fc] ;  /* 0x0008fc0001107983 */ /* 0x001f280000100800 */
[----:B------:R-:W4:Y:S04]  /*18890*/  LDL R17, [R1+0x8f0] ;  /* 0x0008f00001117983 */ /* 0x000f280000100800 */
[----:B-1----:R-:W-:Y:S04]  /*188a0*/  STL.64 [R1+0x280], R20 ;  /* 0x0002801401007387 */ /* 0x002fe80000100a00 */
        /* <DEDUP_REMOVED lines=31> */
[----:B0-----:R0:W-:Y:S04]  /*18aa0*/  STL.64 [R1+0x2a8], R18 ;  /* 0x0002a81201007387 */ /* 0x0011e80000100a00 */
[----:B------:R-:W-:Y:S04]  /*18ab0*/  SHFL.DOWN PT, R10, R10, 0x2, 0x1f ;  /* 0x08401f000a0a7f89 */ /* 0x000fe800000e0000 */
[----:B------:R-:W1:Y:S04]  /*18ac0*/  SHFL.DOWN PT, R11, R11, 0x2, 0x1f ;  /* 0x08401f000b0b7f89 */ /* 0x000e6800000e0000 */
[----:B0-----:R-:W4:Y:S04]  /*18ad0*/  LDL R18, [R1+0x8b4] ;  /* 0x0008b40001127983 */ /* 0x001f280000100800 */
[----:B------:R-:W-:Y:S04]  /*18ae0*/  SHFL.DOWN PT, R16, R17, 0x2, 0x1f ;  /* 0x08401f0011107f89 */ /* 0x000fe800000e0000 */
[----:B------:R-:W4:Y:S04]  /*18af0*/  LDL R19, [R1+0x8a0] ;  /* 0x0008a00001137983 */ /* 0x000f280000100800 */
[----:B-1----:R0:W-:Y:S04]  /*18b00*/  STL.64 [R1+0x2c0], R10 ;  /* 0x0002c00a01007387 */ /* 0x0021e80000100a00 */
        /* <DEDUP_REMOVED lines=12> */
[----:B---3--:R-:W-:Y:S04]  /*18bd0*/  SHFL.DOWN PT, R8, R9, 0x2, 0x1f ;  /* 0x08401f0009087f89 */ /* 0x008fe800000e0000 */
[----:B------:R1:W3:Y:S04]  /*18be0*/  SHFL.DOWN PT, R9, R0, 0x2, 0x1f ;  /* 0x08401f0000097f89 */ /* 0x0002e800000e0000 */
[----:B------:R-:W4:Y:S04]  /*18bf0*/  LDL R15, [R1+0x890] ;  /* 0x00089000010f7983 */ /* 0x000f280000100800 */
[----:B-1----:R-:W4:Y:S04]  /*18c00*/  LDL R0, [R1+0x88c] ;  /* 0x00088c0001007983 */ /* 0x002f280000100800 */
[----:B0-----:R0:W-:Y:S04]  /*18c10*/  STL.64 [R1+0x2d0], R12 ;  /* 0x0002d00c01007387 */ /* 0x0011e80000100a00 */
[----:B---3--:R1:W-:Y:S04]  /*18c20*/  STL.64 [R1+0x2d8], R8 ;  /* 0x0002d80801007387 */ /* 0x0083e80000100a00 */
[----:B0-----:R-:W3:Y:S04]  /*18c30*/  LDL R12, [R1+0x894] ;  /* 0x00089400010c7983 */ /* 0x001ee80000100800 */
[----:B------:R-:W3:Y:S04]  /*18c40*/  LDL R13, [R1+0xba4] ;  /* 0x000ba400010d7983 */ /* 0x000ee80000100800 */
[----:B-1----:R-:W3:Y:S04]  /*18c50*/  LDL R8, [R1+0xba0] ;  /* 0x000ba00001087983 */ /* 0x002ee80000100800 */
        /* <DEDUP_REMOVED lines=15> */
[----:B0-----:R-:W-:Y:S04]  /*18d50*/  STL.64 [R1+0x2f0], R20 ;  /* 0x0002f01401007387 */ /* 0x001fe80000100a00 */
[----:B------:R0:W-:Y:S04]  /*18d60*/  SHFL.DOWN PT, R20, R10, 0x2, 0x1f ;  /* 0x08401f000a147f89 */ /* 0x0001e800000e0000 */
[----:B------:R1:W1:Y:S04]  /*18d70*/  SHFL.DOWN PT, R21, R11, 0x2, 0x1f ;  /* 0x08401f000b157f89 */ /* 0x00026800000e0000 */
[----:B0-----:R-:W4:Y:S04]  /*18d80*/  LDL R10, [R1+0x878] ;  /* 0x00087800010a7983 */ /* 0x001f280000100800 */
[----:B-1----:R-:W4:Y:S04]  /*18d90*/  LDL R11, [R1+0x87c] ;  /* 0x00087c00010b7983 */ /* 0x002f280000100800 */
[----:B------:R-:W-:Y:S04]  /*18da0*/  SHFL.DOWN PT, R18, R19, 0x2, 0x1f ;  /* 0x08401f0013127f89 */ /* 0x000fe800000e0000 */
[----:B------:R-:W0:Y:S04]  /*18db0*/  SHFL.DOWN PT, R19, R16, 0x2, 0x1f ;  /* 0x08401f0010137f89 */ /* 0x000e2800000e0000 */
[----:B------:R-:W-:Y:S04]  /*18dc0*/  SHFL.DOWN PT, R16, R17, 0x2, 0x1f ;  /* 0x08401f0011107f89 */ /* 0x000fe800000e0000 */
[----:B------:R-:W1:Y:S04]  /*18dd0*/  SHFL.DOWN PT, R17, R14, 0x2, 0x1f ;  /* 0x08401f000e117f89 */ /* 0x000e6800000e0000 */
[----:B------:R-:W-:Y:S04]  /*18de0*/  STL.64 [R1+0x2f8], R20 ;  /* 0x0002f81401007387 */ /* 0x000fe80000100a00 */
[----:B0-----:R-:W-:Y:S04]  /*18df0*/  STL.64 [R1+0x300], R18 ;  /* 0x0003001201007387 */ /* 0x001fe80000100a00 */
[----:B-1----:R0:W-:Y:S04]  /*18e00*/  STL.64 [R1+0x308], R16 ;  /* 0x0003081001007387 */ /* 0x0021e80000100a00 */
[----:B0-----:R-:W4:Y:S04]  /*18e10*/  LDL R16, [R1+0x870] ;  /* 0x0008700001107983 */ /* 0x001f280000100800 */
[----:B------:R-:W4:Y:S04]  /*18e20*/  LDL R17, [R1+0x874] ;  /* 0x0008740001117983 */ /* 0x000f280000100800 */
[----:B------:R-:W-:Y:S04]  /*18e30*/  SHFL.DOWN PT, R14, R15, 0x2, 0x1f ;  /* 0x08401f000f0e7f89 */ /* 0x000fe800000e0000 */
[----:B---3--:R-:W-:Y:S04]  /*18e40*/  SHFL.DOWN PT, R15, R12, 0x2, 0x1f ;  /* 0x08401f000c0f7f89 */ /* 0x008fe800000e0000 */
[----:B------:R-:W-:Y:S04]  /*18e50*/  SHFL.DOWN PT, R12, R13, 0x2, 0x1f ;  /* 0x08401f000d0c7f89 */ /* 0x000fe800000e0000 */
[----:B------:R-:W0:Y:S04]  /*18e60*/  SHFL.DOWN PT, R13, R8, 0x2, 0x1f ;  /* 0x08401f00080d7f89 */ /* 0x000e2800000e0000 */
[----:B0-----:R-:W-:Y:S04]  /*18e70*/  STL [R1+0xbac], R13 ;  /* 0x000bac0d01007387 */ /* 0x001fe80000100800 */
[----:B------:R-:W3:Y:S04]  /*18e80*/  LDL R23, [R1+0x86c] ;  /* 0x00086c0001177983 */ /* 0x000ee80000100800 */
[----:B--2---:R-:W-:Y:S04]  /*18e90*/  SHFL.DOWN PT, R8, R9, 0x2, 0x1f ;  /* 0x08401f0009087f89 */ /* 0x004fe800000e0000 */
[----:B------:R0:W1:Y:S04]  /*18ea0*/  SHFL.DOWN PT, R9, R0, 0x2, 0x1f ;  /* 0x08401f0000097f89 */ /* 0x00006800000e0000 */
[----:B------:R2:W-:Y:S04]  /*18eb0*/  STL.64 [R1+0x310], R14 ;  /* 0x0003100e01007387 */ /* 0x0005e80000100a00 */
[----:B------:R-:W-:Y:S01]  /*18ec0*/  STL.64 [R1], R12 ;  /* 0x0000000c01007387 */ /* 0x000fe20000100a00 */
[----:B0-----:R-:W-:-:S03]  /*18ed0*/  IMAD.MOV.U32 R0, RZ, RZ, R12 ;  /* 0x000000ffff007224 */ /* 0x001fc600078e000c */
[----:B------:R-:W3:Y:S04]  /*18ee0*/  LDL R20, [R1+0x828] ;  /* 0x0008280001147983 */ /* 0x000ee80000100800 */
[----:B--2---:R-:W2:Y:S04]  /*18ef0*/  LDL R14, [R1+0x840] ;  /* 0x00084000010e7983 */ /* 0x004ea80000100800 */
[----:B------:R-:W2:Y:S04]  /*18f00*/  LDL R15, [R1+0x844] ;  /* 0x00084400010f7983 */ /* 0x000ea80000100800 */
[----:B-1----:R0:W-:Y:S04]  /*18f10*/  STL.64 [R1+0x318], R8 ;  /* 0x0003180801007387 */ /* 0x0021e80000100a00 */
[----:B------:R-:W2:Y:S04]  /*18f20*/  LDL R21, [R1+0x82c] ;  /* 0x00082c0001157983 */ /* 0x000ea80000100800 */
[----:B------:R1:W-:Y:S04]  /*18f30*/  SHFL.DOWN PT, R24, R22, 0x2, 0x1f ;  /* 0x08401f0016187f89 */ /* 0x0003e800000e0000 */
[----:B0-----:R-:W2:Y:S04]  /*18f40*/  LDL R8, [R1+0x858] ;  /* 0x0008580001087983 */ /* 0x001ea80000100800 */
[----:B------:R-:W2:Y:S04]  /*18f50*/  LDL R9, [R1+0x85c] ;  /* 0x00085c0001097983 */ /* 0x000ea80000100800 */
[----:B-1----:R-:W2:Y:S04]  /*18f60*/  LDL R22, [R1+0x820] ;  /* 0x0008200001167983 */ /* 0x002ea80000100800 */
[----:B------:R-:W2:Y:S04]  /*18f70*/  LDL R26, [R1+0x810] ;  /* 0x00081000011a7983 */ /* 0x000ea80000100800 */
[----:B------:R-:W2:Y:S04]  /*18f80*/  LDL R27, [R1+0x814] ;  /* 0x00081400011b7983 */ /* 0x000ea80000100800 */
[----:B----4-:R-:W-:Y:S04]  /*18f90*/  SHFL.DOWN PT, R6, R6, 0x2, 0x1f ;  /* 0x08401f0006067f89 */ /* 0x010fe800000e0000 */
[----:B------:R-:W0:Y:S04]  /*18fa0*/  SHFL.DOWN PT, R7, R7, 0x2, 0x1f ;  /* 0x08401f0007077f89 */ /* 0x000e2800000e0000 */
        /* <DEDUP_REMOVED lines=24> */
[----:B------:R-:W-:Y:S04]  /*19130*/  SHFL.DOWN PT, R14, R14, 0x2, 0x1f ;  /* 0x08401f000e0e7f89 */ /* 0x000fe800000e0000 */
        /* <DEDUP_REMOVED lines=14> */
[----:B0-----:R-:W4:Y:S04]  /*19220*/  LDL.LU.64 R12, [R1+0xc18] ;  /* 0x000c1800010c7983 */ /* 0x001f280000300a00 */
[----:B------:R0:W-:Y:S04]  /*19230*/  STL.64 [R1+0x360], R14 ;  /* 0x0003600e01007387 */ /* 0x0001e80000100a00 */
[----:B------:R-:W-:Y:S04]  /*19240*/  SHFL.DOWN PT, R16, R16, 0x2, 0x1f ;  /* 0x08401f0010107f89 */ /* 0x000fe800000e0000 */
[----:B------:R-:W1:Y:S04]  /*19250*/  SHFL.DOWN PT, R17, R17, 0x2, 0x1f ;  /* 0x08401f0011117f89 */ /* 0x000e6800000e0000 */
[----:B0-----:R-:W4:Y:S04]  /*19260*/  LDL.LU.64 R14, [R1+0xc10] ;  /* 0x000c1000010e7983 */ /* 0x001f280000300a00 */
[----:B------:R-:W-:Y:S04]  /*19270*/  SHFL.DOWN PT, R18, R18, 0x2, 0x1f ;  /* 0x08401f0012127f89 */ /* 0x000fe800000e0000 */
[----:B-1----:R0:W-:Y:S04]  /*19280*/  STL.64 [R1+0x368], R16 ;  /* 0x0003681001007387 */ /* 0x0021e80000100a00 */
        /* <DEDUP_REMOVED lines=97> */
.L_x_23020:
        /* <DEDUP_REMOVED lines=35> */
.L_x_22639:
[----:B0-2---:R-:W2:Y:S04]  /*19ad0*/  LDL.LU R0, [R1+0x99c] ;  /* 0x00099c0001007983 */ /* 0x005ea80000300800 */
[----:B--2---:R0:W-:Y:S02]  /*19ae0*/  STL [R1+0xba4], R0 ;  /* 0x000ba40001007387 */ /* 0x0041e40000100800 */
[----:B0-----:R-:W-:Y:S02]  /*19af0*/  IMAD.MOV.U32 R0, RZ, RZ, R29 ;  /* 0x000000ffff007224 */ /* 0x001fe400078e001d */
[----:B------:R-:W2:Y:S04]  /*19b00*/  LDL.LU R29, [R1+0x998] ;  /* 0x00099800011d7983 */ /* 0x000ea80000300800 */
[----:B--2---:R0:W-:Y:S02]  /*19b10*/  STL [R1+0x99c], R29 ;  /* 0x00099c1d01007387 */ /* 0x0041e40000100800 */
[----:B0-----:R-:W-:-:S02]  /*19b20*/  IMAD.MOV.U32 R29, RZ, RZ, R28 ;  /* 0x000000ffff1d7224 */ /* 0x001fc400078e001c */
.L_x_22640:
[----:B--2---:R-:W-:Y:S05]  /*19b30*/  BSYNC B1 ;  /* 0x0000000000017941 */ /* 0x004fea0003800000 */
.L_x_22638:
        /* <DEDUP_REMOVED lines=16> */
.L_x_22642:
[----:B0-----:R0:W-:Y:S04]  /*19c40*/  STL [R1+0xba0], R0 ;  /* 0x000ba00001007387 */ /* 0x0011e80000100800 */
[----:B------:R-:W2:Y:S04]  /*19c50*/  LDL.LU R28, [R1+0xba4] ;  /* 0x000ba400011c7983 */ /* 0x000ea80000300800 */
[----:B0-----:R-:W3:Y:S04]  /*19c60*/  LDL.LU R0, [R1+0x9a4] ;  /* 0x0009a40001007983 */ /* 0x001ee80000300800 */
[----:B--2---:R0:W-:Y:S04]  /*19c70*/  STL [R1+0xba8], R28 ;  /* 0x000ba81c01007387 */ /* 0x0041e80000100800 */
[----:B---3--:R2:W-:Y:S01]  /*19c80*/  STL [R1+0x998], R0 ;  /* 0x0009980001007387 */ /* 0x0085e20000100800 */
[----:B0-----:R-:W-:-:S03]  /*19c90*/  IMAD.MOV.U32 R28, RZ, RZ, R27 ;  /* 0x000000ffff1c7224 */ /* 0x001fc600078e001b */
.L_x_22643:
[----:B0-----:R-:W-:Y:S05]  /*19ca0*/  BSYNC B1 ;  /* 0x0000000000017941 */ /* 0x001fea0003800000 */
.L_x_22641:
        /* <DEDUP_REMOVED lines=15> */
.L_x_22645:
[----:B------:R-:W2:Y:S04]  /*19da0*/  LDL.LU R27, [R1+0xba8] ;  /* 0x000ba800011b7983 */ /* 0x000ea80000300800 */
[----:B------:R3:W5:Y:S04]  /*19db0*/  LDL.LU R0, [R1+0xba0] ;  /* 0x000ba00001007983 */ /* 0x0007680000300800 */
[----:B--2---:R2:W-:Y:S04]  /*19dc0*/  STL [R1+0xba4], R27 ;  /* 0x000ba41b01007387 */ /* 0x0045e80000100800 */
[----:B--2---:R-:W2:Y:S04]  /*19dd0*/  LDL.LU R27, [R1+0x9a0] ;  /* 0x0009a000011b7983 */ /* 0x004ea80000300800 */
[----:B--2---:R2:W-:Y:S02]  /*19de0*/  STL [R1+0x9a4], R27 ;  /* 0x0009a41b01007387 */ /* 0x0045e40000100800 */
[----:B--2---:R-:W-:-:S02]  /*19df0*/  IMAD.MOV.U32 R27, RZ, RZ, R26 ;  /* 0x000000ffff1b7224 */ /* 0x004fc400078e001a */
.L_x_22646:
[----:B---3--:R-:W-:Y:S05]  /*19e00*/  BSYNC B1 ;  /* 0x0000000000017941 */ /* 0x008fea0003800000 */
.L_x_22644:
        /* <DEDUP_REMOVED lines=16> */
.L_x_22648:
[----:B--2---:R2:W-:Y:S04]  /*19f10*/  STL [R1+0xba0], R0 ;  /* 0x000ba00001007387 */ /* 0x0045e80000100800 */
[----:B------:R-:W3:Y:S04]  /*19f20*/  LDL.LU R26, [R1+0xba4] ;  /* 0x000ba400011a7983 */ /* 0x000ee80000300800 */
[----:B--2---:R-:W2:Y:S04]  /*19f30*/  LDL.LU R0, [R1+0x9ac] ;  /* 0x0009ac0001007983 */ /* 0x004ea80000300800 */
[----:B---3--:R3:W-:Y:S04]  /*19f40*/  STL [R1+0xba8], R26 ;  /* 0x000ba81a01007387 */ /* 0x0087e80000100800 */
[----:B--2---:R2:W-:Y:S01]  /*19f50*/  STL [R1+0x9a0], R0 ;  /* 0x0009a00001007387 */ /* 0x0045e20000100800 */
[----:B---3--:R-:W-:-:S03]  /*19f60*/  IMAD.MOV.U32 R26, RZ, RZ, R25 ;  /* 0x000000ffff1a7224 */ /* 0x008fc600078e0019 */
.L_x_22649:
[----:B--2---:R-:W-:Y:S05]  /*19f70*/  BSYNC B1 ;  /* 0x0000000000017941 */ /* 0x004fea0003800000 */
.L_x_22647:
        /* <DEDUP_REMOVED lines=15> */
.L_x_22651:
[----:B------:R-:W3:Y:S04]  /*1a070*/  LDL.LU R25, [R1+0xba8] ;  /* 0x000ba80001197983 */ /* 0x000ee80000300800 */
[----:B------:R4:W5:Y:S04]  /*1a080*/  LDL.LU R0, [R1+0xba0] ;  /* 0x000ba00001007983 */ /* 0x0009680000300800 */
[----:B---3--:R3:W-:Y:S04]  /*1a090*/  STL [R1+0xba4], R25 ;  /* 0x000ba41901007387 */ /* 0x0087e80000100800 */
[----:B---3--:R-:W3:Y:S04]  /*1a0a0*/  LDL.LU R25, [R1+0x9a8] ;  /* 0x0009a80001197983 */ /* 0x008ee80000300800 */
[----:B---3--:R3:W-:Y:S02]  /*1a0b0*/  STL [R1+0x9ac], R25 ;  /* 0x0009ac1901007387 */ /* 0x0087e40000100800 */
[----:B---3--:R-:W-:-:S02]  /*1a0c0*/  IMAD.MOV.U32 R25, RZ, RZ, R24 ;  /* 0x000000ffff197224 */ /* 0x008fc400078e0018 */
.L_x_22652:
[----:B----4-:R-:W-:Y:S05]  /*1a0d0*/  BSYNC B1 ;  /* 0x0000000000017941 */ /* 0x010fea0003800000 */
.L_x_22650:
        /* <DEDUP_REMOVED lines=16> */
.L_x_22654:
[----:B---3--:R3:W-:Y:S04]  /*1a1e0*/  STL [R1+0xba0], R0 ;  /* 0x000ba00001007387 */ /* 0x0087e80000100800 */
[----:B------:R-:W4:Y:S04]  /*1a1f0*/  LDL.LU R24, [R1+0xba4] ;  /* 0x000ba40001187983 */ /* 0x000f280000300800 */
[----:B---3--:R-:W3:Y:S04]  /*1a200*/  LDL.LU R0, [R1+0x9b4] ;  /* 0x0009b40001007983 */ /* 0x008ee80000300800 */
[----:B----4-:R4:W-:Y:S04]  /*1a210*/  STL [R1+0xba8], R24 ;  /* 0x000ba81801007387 */ /* 0x0109e80000100800 */
[----:B---3--:R3:W-:Y:S01]  /*1a220*/  STL [R1+0x9a8], R0 ;  /* 0x0009a80001007387 */ /* 0x0087e20000100800 */
[----:B----4-:R-:W-:-:S03]  /*1a230*/  IMAD.MOV.U32 R24, RZ, RZ, R23 ;  /* 0x000000ffff187224 */ /* 0x010fc600078e0017 */
.L_x_22655:
[----:B---3--:R-:W-:Y:S05]  /*1a240*/  BSYNC B1 ;  /* 0x0000000000017941 */ /* 0x008fea0003800000 */
.L_x_22653:
        /* <DEDUP_REMOVED lines=15> */
.L_x_22657:
[----:B------:R-:W4:Y:S04]  /*1a340*/  LDL.LU R23, [R1+0xba8] ;  /* 0x000ba80001177983 */ /* 0x000f280000300800 */
[----:B------:R0:W5:Y:S04]  /*1a350*/  LDL.LU R0, [R1+0xba0] ;  /* 0x000ba00001007983 */ /* 0x0001680000300800 */
[----:B----4-:R4:W-:Y:S04]  /*1a360*/  STL [R1+0xba4], R23 ;  /* 0x000ba41701007387 */ /* 0x0109e80000100800 */
[----:B----4-:R-:W4:Y:S04]  /*1a370*/  LDL.LU R23, [R1+0x9b0] ;  /* 0x0009b00001177983 */ /* 0x010f280000300800 */
[----:B----4-:R4:W-:Y:S02]  /*1a380*/  STL [R1+0x9b4], R23 ;  /* 0x0009b41701007387 */ /* 0x0109e40000100800 */
[----:B----4-:R-:W-:-:S02]  /*1a390*/  IMAD.MOV.U32 R23, RZ, RZ, R22 ;  /* 0x000000ffff177224 */ /* 0x010fc400078e0016 */
.L_x_22658:
[----:B0-----:R-:W-:Y:S05]  /*1a3a0*/  BSYNC B1 ;  /* 0x0000000000017941 */ /* 0x001fea0003800000 */
.L_x_22656:
        /* <DEDUP_REMOVED lines=16> */
.L_x_22660:
[----:B0-----:R0:W-:Y:S04]  /*1a4b0*/  STL [R1+0xba0], R0 ;  /* 0x000ba00001007387 */ /* 0x0011e80000100800 */
[----:B------:R-:W4:Y:S04]  /*1a4c0*/  LDL.LU R22, [R1+0xba4] ;  /* 0x000ba40001167983 */ /* 0x000f280000300800 */
[----:B0-2---:R-:W2:Y:S04]  /*1a4d0*/  LDL.LU R0, [R1+0x9bc] ;  /* 0x0009bc0001007983 */ /* 0x005ea80000300800 */
[----:B----4-:R0:W-:Y:S04]  /*1a4e0*/  STL [R1+0xba8], R22 ;  /* 0x000ba81601007387 */ /* 0x0101e80000100800 */
[----:B--2---:R2:W-:Y:S01]  /*1a4f0*/  STL [R1+0x9b0], R0 ;  /* 0x0009b00001007387 */ /* 0x0045e20000100800 */
[----:B0-----:R-:W-:-:S03]  /*1a500*/  IMAD.MOV.U32 R22, RZ, RZ, R21 ;  /* 0x000000ffff167224 */ /* 0x001fc600078e0015 */
.L_x_22661:
[----:B0-----:R-:W-:Y:S05]  /*1a510*/  BSYNC B1 ;  /* 0x0000000000017941 */ /* 0x001fea0003800000 */
.L_x_22659:
        /* <DEDUP_REMOVED lines=15> */
.L_x_22663:
[----:B------:R-:W2:Y:S04]  /*1a610*/  LDL.LU R21, [R1+0xba8] ;  /* 0x000ba80001157983 */ /* 0x000ea80000300800 */
[----:B------:R4:W5:Y:S04]  /*1a620*/  LDL.LU R0, [R1+0xba0] ;  /* 0x000ba00001007983 */ /* 0x0009680000300800 */
[----:B--2---:R2:W-:Y:S04]  /*1a630*/  STL [R1+0xba4], R21 ;  /* 0x000ba41501007387 */ /* 0x0045e80000100800 */
[----:B--2---:R-:W2:Y:S04]  /*1a640*/  LDL.LU R21, [R1+0x9b8] ;  /* 0x0009b80001157983 */ /* 0x004ea80000300800 */
[----:B--2---:R2:W-:Y:S02]  /*1a650*/  STL [R1+0x9bc], R21 ;  /* 0x0009bc1501007387 */ /* 0x0045e40000100800 */
[----:B--2---:R-:W-:-:S02]  /*1a660*/  IMAD.MOV.U32 R21, RZ, RZ, R20 ;  /* 0x000000ffff157224 */ /* 0x004fc400078e0014 */
.L_x_22664:
[----:B----4-:R-:W-:Y:S05]  /*1a670*/  BSYNC B1 ;  /* 0x0000000000017941 */ /* 0x010fea0003800000 */
.L_x_22662:
        /* <DEDUP_REMOVED lines=16> */
.L_x_22666:
[----:B--2---:R2:W-:Y:S04]  /*1a780*/  STL [R1+0xba0], R0 ;  /* 0x000ba00001007387 */ /* 0x0045e80000100800 */
[----:B------:R-:W4:Y:S04]  /*1a790*/  LDL.LU R20, [R1+0xba4] ;  /* 0x000ba40001147983 */ /* 0x000f280000300800 */
[----:B--2---:R-:W2:Y:S04]  /*1a7a0*/  LDL.LU R0, [R1+0x9c4] ;  /* 0x0009c40001007983 */ /* 0x004ea80000300800 */
[----:B----4-:R4:W-:Y:S04]  /*1a7b0*/  STL [R1+0xba8], R20 ;  /* 0x000ba81401007387 */ /* 0x0109e80000100800 */
[----:B--2---:R2:W-:Y:S01]  /*1a7c0*/  STL [R1+0x9b8], R0 ;  /* 0x0009b80001007387 */ /* 0x0045e20000100800 */
[----:B----4-:R-:W-:-:S03]  /*1a7d0*/  IMAD.MOV.U32 R20, RZ, RZ, R19 ;  /* 0x000000ffff147224 */ /* 0x010fc600078e0013 */
.L_x_22667:
[----:B--2---:R-:W-:Y:S05]  /*1a7e0*/  BSYNC B1 ;  /* 0x0000000000017941 */ /* 0x004fea0003800000 */
.L_x_22665:
        /* <DEDUP_REMOVED lines=15> */
.L_x_22669:
[----:B------:R-:W4:Y:S04]  /*1a8e0*/  LDL.LU R19, [R1+0xba8] ;  /* 0x000ba80001137983 */ /* 0x000f280000300800 */
[----:B------:R0:W5:Y:S04]  /*1a8f0*/  LDL.LU R0, [R1+0xba0] ;  /* 0x000ba00001007983 */ /* 0x0001680000300800 */
[----:B----4-:R4:W-:Y:S04]  /*1a900*/  STL [R1+0xba4], R19 ;  /* 0x000ba41301007387 */ /* 0x0109e80000100800 */
[----:B----4-:R-:W4:Y:S04]  /*1a910*/  LDL.LU R19, [R1+0x9c0] ;  /* 0x0009c00001137983 */ /* 0x010f280000300800 */
[----:B----4-:R4:W-:Y:S02]  /*1a920*/  STL [R1+0x9c4], R19 ;  /* 0x0009c41301007387 */ /* 0x0109e40000100800 */
[----:B----4-:R-:W-:-:S02]  /*1a930*/  IMAD.MOV.U32 R19, RZ, RZ, R18 ;  /* 0x000000ffff137224 */ /* 0x010fc400078e0012 */
.L_x_22670:
[----:B0-----:R-:W-:Y:S05]  /*1a940*/  BSYNC B1 ;  /* 0x0000000000017941 */ /* 0x001fea0003800000 */
.L_x_22668:
        /* <DEDUP_REMOVED lines=16> */
.L_x_22672:
[----:B0-----:R0:W-:Y:S04]  /*1aa50*/  STL [R1+0xba0], R0 ;  /* 0x000ba00001007387 */ /* 0x0011e80000100800 */
[----:B------:R-:W4:Y:S04]  /*1aa60*/  LDL.LU R18, [R1+0xba4] ;  /* 0x000ba40001127983 */ /* 0x000f280000300800 */
[----:B0-2---:R-:W2:Y:S04]  /*1aa70*/  LDL.LU R0, [R1+0x9cc] ;  /* 0x0009cc0001007983 */ /* 0x005ea80000300800 */
[----:B----4-:R0:W-:Y:S04]  /*1aa80*/  STL [R1+0xba8], R18 ;  /* 0x000ba81201007387 */ /* 0x0101e80000100800 */
[----:B--2---:R2:W-:Y:S01]  /*1aa90*/  STL [R1+0x9c0], R0 ;  /* 0x0009c00001007387 */ /* 0x0045e20000100800 */
[----:B0-----:R-:W-:-:S03]  /*1aaa0*/  IMAD.MOV.U32 R18, RZ, RZ, R17 ;  /* 0x000000ffff127224 */ /* 0x001fc600078e0011 */
.L_x_22673:
[----:B0-----:R-:W-:Y:S05]  /*1aab0*/  BSYNC B1 ;  /* 0x0000000000017941 */ /* 0x001fea0003800000 */
.L_x_22671:
        /* <DEDUP_REMOVED lines=15> */
.L_x_22675:
[----:B------:R-:W2:Y:S04]  /*1abb0*/  LDL.LU R17, [R1+0xba8] ;  /* 0x000ba80001117983 */ /* 0x000ea80000300800 */
[----:B------:R4:W5:Y:S04]  /*1abc0*/  LDL.LU R0, [R1+0xba0] ;  /* 0x000ba00001007983 */ /* 0x0009680000300800 */
[----:B--2---:R2:W-:Y:S04]  /*1abd0*/  STL [R1+0xba4], R17 ;  /* 0x000ba41101007387 */ /* 0x0045e80000100800 */
[----:B--2---:R-:W2:Y:S04]  /*1abe0*/  LDL.LU R17, [R1+0x9c8] ;  /* 0x0009c80001117983 */ /* 0x004ea80000300800 */
[----:B--2---:R2:W-:Y:S02]  /*1abf0*/  STL [R1+0x9cc], R17 ;  /* 0x0009cc1101007387 */ /* 0x0045e40000100800 */
[----:B--2---:R-:W-:-:S02]  /*1ac00*/  IMAD.MOV.U32 R17, RZ, RZ, R16 ;  /* 0x000000ffff117224 */ /* 0x004fc400078e0010 */
.L_x_22676:
[----:B----4-:R-:W-:Y:S05]  /*1ac10*/  BSYNC B1 ;  /* 0x0000000000017941 */ /* 0x010fea0003800000 */
.L_x_22674:
        /* <DEDUP_REMOVED lines=16> */
.L_x_22678:
[----:B--2---:R2:W-:Y:S04]  /*1ad20*/  STL [R1+0xba0], R0 ;  /* 0x000ba00001007387 */ /* 0x0045e80000100800 */
[----:B------:R-:W4:Y:S04]  /*1ad30*/  LDL.LU R16, [R1+0xba4] ;  /* 0x000ba40001107983 */ /* 0x000f280000300800 */
[----:B--2---:R-:W2:Y:S04]  /*1ad40*/  LDL.LU R0, [R1+0x9d4] ;  /* 0x0009d40001007983 */ /* 0x004ea80000300800 */
[----:B----4-:R4:W-:Y:S04]  /*1ad50*/  STL [R1+0xba8], R16 ;  /* 0x000ba81001007387 */ /* 0x0109e80000100800 */
[----:B--2---:R2:W-:Y:S01]  /*1ad60*/  STL [R1+0x9c8], R0 ;  /* 0x0009c80001007387 */ /* 0x0045e20000100800 */
[----:B----4-:R-:W-:-:S03]  /*1ad70*/  IMAD.MOV.U32 R16, RZ, RZ, R15 ;  /* 0x000000ffff107224 */ /* 0x010fc600078e000f */
.L_x_22679:
[----:B--2---:R-:W-:Y:S05]  /*1ad80*/  BSYNC B1 ;  /* 0x0000000000017941 */ /* 0x004fea0003800000 */
.L_x_22677:
        /* <DEDUP_REMOVED lines=15> */
.L_x_22681:
[----:B------:R-:W4:Y:S04]  /*1ae80*/  LDL.LU R15, [R1+0xba8] ;  /* 0x000ba800010f7983 */ /* 0x000f280000300800 */
[----:B------:R0:W5:Y:S04]  /*1ae90*/  LDL.LU R0, [R1+0xba0] ;  /* 0x000ba00001007983 */ /* 0x0001680000300800 */
[----:B----4-:R4:W-:Y:S04]  /*1aea0*/  STL [R1+0xba4], R15 ;  /* 0x000ba40f01007387 */ /* 0x0109e80000100800 */
[----:B----4-:R-:W4:Y:S04]  /*1aeb0*/  LDL.LU R15, [R1+0x9d0] ;  /* 0x0009d000010f7983 */ /* 0x010f280000300800 */
[----:B----4-:R4:W-:Y:S02]  /*1aec0*/  STL [R1+0x9d4], R15 ;  /* 0x0009d40f01007387 */ /* 0x0109e40000100800 */
[----:B----4-:R-:W-:-:S02]  /*1aed0*/  IMAD.MOV.U32 R15, RZ, RZ, R14 ;  /* 0x000000ffff0f7224 */ /* 0x010fc400078e000e */
.L_x_22682:
[----:B0-----:R-:W-:Y:S05]  /*1aee0*/  BSYNC B1 ;  /* 0x0000000000017941 */ /* 0x001fea0003800000 */
.L_x_22680:
        /* <DEDUP_REMOVED lines=16> */
.L_x_22684:
[----:B0-----:R0:W-:Y:S04]  /*1aff0*/  STL [R1+0xba0], R0 ;  /* 0x000ba00001007387 */ /* 0x0011e80000100800 */
[----:B------:R-:W4:Y:S04]  /*1b000*/  LDL.LU R14, [R1+0xba4] ;  /* 0x000ba400010e7983 */ /* 0x000f280000300800 */
[----:B0-2---:R-:W2:Y:S04]  /*1b010*/  LDL.LU R0, [R1+0x9dc] ;  /* 0x0009dc0001007983 */ /* 0x005ea80000300800 */
[----:B----4-:R0:W-:Y:S04]  /*1b020*/  STL [R1+0xba8], R14 ;  /* 0x000ba80e01007387 */ /* 0x0101e80000100800 */
[----:B--2---:R2:W-:Y:S01]  /*1b030*/  STL [R1+0x9d0], R0 ;  /* 0x0009d00001007387 */ /* 0x0045e20000100800 */
[----:B0-----:R-:W-:-:S03]  /*1b040*/  IMAD.MOV.U32 R14, RZ, RZ, R13 ;  /* 0x000000ffff0e7224 */ /* 0x001fc600078e000d */
.L_x_22685:
[----:B0-----:R-:W-:Y:S05]  /*1b050*/  BSYNC B1 ;  /* 0x0000000000017941 */ /* 0x001fea0003800000 */
.L_x_22683:
        /* <DEDUP_REMOVED lines=15> */
.L_x_22687:
[----:B------:R-:W2:Y:S04]  /*1b150*/  LDL.LU R13, [R1+0xba8] ;  /* 0x000ba800010d7983 */ /* 0x000ea80000300800 */
[----:B------:R4:W5:Y:S04]  /*1b160*/  LDL.LU R0, [R1+0xba0] ;  /* 0x000ba00001007983 */ /* 0x0009680000300800 */
[----:B--2---:R2:W-:Y:S04]  /*1b170*/  STL [R1+0xba4], R13 ;  /* 0x000ba40d01007387 */ /* 0x0045e80000100800 */
[----:B--2---:R-:W2:Y:S04]  /*1b180*/  LDL.LU R13, [R1+0x9d8] ;  /* 0x0009d800010d7983 */ /* 0x004ea80000300800 */
[----:B--2---:R2:W-:Y:S02]  /*1b190*/  STL [R1+0x9dc], R13 ;  /* 0x0009dc0d01007387 */ /* 0x0045e40000100800 */
[----:B--2---:R-:W-:-:S02]  /*1b1a0*/  IMAD.MOV.U32 R13, RZ, RZ, R12 ;  /* 0x000000ffff0d7224 */ /* 0x004fc400078e000c */
.L_x_22688:
[----:B----4-:R-:W-:Y:S05]  /*1b1b0*/  BSYNC B1 ;  /* 0x0000000000017941 */ /* 0x010fea0003800000 */
.L_x_22686:
        /* <DEDUP_REMOVED lines=16> */
.L_x_22690:
[----:B--2---:R2:W-:Y:S04]  /*1b2c0*/  STL [R1+0xba0], R0 ;  /* 0x000ba00001007387 */ /* 0x0045e80000100800 */
[----:B------:R-:W4:Y:S04]  /*1b2d0*/  LDL.LU R12, [R1+0xba4] ;  /* 0x000ba400010c7983 */ /* 0x000f280000300800 */
[----:B--2---:R-:W2:Y:S04]  /*1b2e0*/  LDL.LU R0, [R1+0x9e4] ;  /* 0x0009e40001007983 */ /* 0x004ea80000300800 */
[----:B----4-:R4:W-:Y:S04]  /*1b2f0*/  STL [R1+0xba8], R12 ;  /* 0x000ba80c01007387 */ /* 0x0109e80000100800 */
[----:B--2---:R2:W-:Y:S01]  /*1b300*/  STL [R1+0x9d8], R0 ;  /* 0x0009d80001007387 */ /* 0x0045e20000100800 */
[----:B----4-:R-:W-:-:S03]  /*1b310*/  IMAD.MOV.U32 R12, RZ, RZ, R11 ;  /* 0x000000ffff0c7224 */ /* 0x010fc600078e000b */
.L_x_22691:
[----:B--2---:R-:W-:Y:S05]  /*1b320*/  BSYNC B1 ;  /* 0x0000000000017941 */ /* 0x004fea0003800000 */
.L_x_22689:
        /* <DEDUP_REMOVED lines=15> */
.L_x_22693:
[----:B------:R-:W4:Y:S04]  /*1b420*/  LDL.LU R11, [R1+0xba8] ;  /* 0x000ba800010b7983 */ /* 0x000f280000300800 */
[----:B------:R0:W5:Y:S04]  /*1b430*/  LDL.LU R0, [R1+0xba0] ;  /* 0x000ba00001007983 */ /* 0x0001680000300800 */
[----:B----4-:R4:W-:Y:S04]  /*1b440*/  STL [R1+0xba4], R11 ;  /* 0x000ba40b01007387 */ /* 0x0109e80000100800 */
[----:B----4-:R-:W4:Y:S04]  /*1b450*/  LDL.LU R11, [R1+0x9e0] ;  /* 0x0009e000010b7983 */ /* 0x010f280000300800 */
[----:B----4-:R4:W-:Y:S02]  /*1b460*/  STL [R1+0x9e4], R11 ;  /* 0x0009e40b01007387 */ /* 0x0109e40000100800 */
[----:B----4-:R-:W-:-:S02]  /*1b470*/  IMAD.MOV.U32 R11, RZ, RZ, R10 ;  /* 0x000000ffff0b7224 */ /* 0x010fc400078e000a */
.L_x_22694:
[----:B0-----:R-:W-:Y:S05]  /*1b480*/  BSYNC B1 ;  /* 0x0000000000017941 */ /* 0x001fea0003800000 */
.L_x_22692:
        /* <DEDUP_REMOVED lines=16> */
.L_x_22696:
[----:B0-----:R0:W-:Y:S04]  /*1b590*/  STL [R1+0xba0], R0 ;  /* 0x000ba00001007387 */ /* 0x0011e80000100800 */
[----:B------:R-:W4:Y:S04]  /*1b5a0*/  LDL.LU R10, [R1+0xba4] ;  /* 0x000ba400010a7983 */ /* 0x000f280000300800 */
[----:B0-2---:R-:W2:Y:S04]  /*1b5b0*/  LDL.LU R0, [R1+0x9ec] ;  /* 0x0009ec0001007983 */ /* 0x005ea80000300800 */
[----:B----4-:R0:W-:Y:S04]  /*1b5c0*/  STL [R1+0xba8], R10 ;  /* 0x000ba80a01007387 */ /* 0x0101e80000100800 */
[----:B--2---:R2:W-:Y:S01]  /*1b5d0*/  STL [R1+0x9e0], R0 ;  /* 0x0009e00001007387 */ /* 0x0045e20000100800 */
[----:B0-----:R-:W-:-:S03]  /*1b5e0*/  IMAD.MOV.U32 R10, RZ, RZ, R9 ;  /* 0x000000ffff0a7224 */ /* 0x001fc600078e0009 */
.L_x_22697:
[----:B0-----:R-:W-:Y:S05]  /*1b5f0*/  BSYNC B1 ;  /* 0x0000000000017941 */ /* 0x001fea0003800000 */
.L_x_22695:
        /* <DEDUP_REMOVED lines=15> */
.L_x_22699:
[----:B------:R-:W2:Y:S04]  /*1b6f0*/  LDL.LU R9, [R1+0xba8] ;  /* 0x000ba80001097983 */ /* 0x000ea80000300800 */
[----:B------:R4:W5:Y:S04]  /*1b700*/  LDL.LU R0, [R1+0xba0] ;  /* 0x000ba00001007983 */ /* 0x0009680000300800 */
[----:B--2---:R2:W-:Y:S04]  /*1b710*/  STL [R1+0xba4], R9 ;  /* 0x000ba40901007387 */ /* 0x0045e80000100800 */
[----:B--2---:R-:W2:Y:S04]  /*1b720*/  LDL.LU R9, [R1+0x9e8] ;  /* 0x0009e80001097983 */ /* 0x004ea80000300800 */
[----:B--2---:R2:W-:Y:S02]  /*1b730*/  STL [R1+0x9ec], R9 ;  /* 0x0009ec0901007387 */ /* 0x0045e40000100800 */
[----:B--2---:R-:W-:-:S02]  /*1b740*/  IMAD.MOV.U32 R9, RZ, RZ, R8 ;  /* 0x000000ffff097224 */ /* 0x004fc400078e0008 */
.L_x_22700:
[----:B----4-:R-:W-:Y:S05]  /*1b750*/  BSYNC B1 ;  /* 0x0000000000017941 */ /* 0x010fea0003800000 */
.L_x_22698:
        /* <DEDUP_REMOVED lines=16> */
.L_x_22702:
[----:B--2---:R2:W-:Y:S04]  /*1b860*/  STL [R1+0xba0], R0 ;  /* 0x000ba00001007387 */ /* 0x0045e80000100800 */
[----:B------:R-:W4:Y:S04]  /*1b870*/  LDL.LU R8, [R1+0xba4] ;  /* 0x000ba40001087983 */ /* 0x000f280000300800 */
[----:B--2---:R-:W2:Y:S04]  /*1b880*/  LDL.LU R0, [R1+0x9f4] ;  /* 0x0009f40001007983 */ /* 0x004ea80000300800 */
[----:B----4-:R4:W-:Y:S04]  /*1b890*/  STL [R1+0xba8], R8 ;  /* 0x000ba80801007387 */ /* 0x0109e80000100800 */
[----:B--2---:R2:W-:Y:S01]  /*1b8a0*/  STL [R1+0x9e8], R0 ;  /* 0x0009e80001007387 */ /* 0x0045e20000100800 */
[----:B----4-:R-:W-:-:S03]  /*1b8b0*/  IMAD.MOV.U32 R8, RZ, RZ, R7 ;  /* 0x000000ffff087224 */ /* 0x010fc600078e0007 */
.L_x_22703:
[----:B--2---:R-:W-:Y:S05]  /*1b8c0*/  BSYNC B1 ;  /* 0x0000000000017941 */ /* 0x004fea0003800000 */
.L_x_22701:
        /* <DEDUP_REMOVED lines=15> */
.L_x_22705:
[----:B------:R-:W4:Y:S04]  /*1b9c0*/  LDL.LU R7, [R1+0xba8] ;  /* 0x000ba80001077983 */ /* 0x000f280000300800 */
[----:B------:R0:W5:Y:S04]  /*1b9d0*/  LDL.LU R0, [R1+0xba0] ;  /* 0x000ba00001007983 */ /* 0x0001680000300800 */
[----:B----4-:R4:W-:Y:S04]  /*1b9e0*/  STL [R1+0xba4], R7 ;  /* 0x000ba40701007387 */ /* 0x0109e80000100800 */
[----:B----4-:R-:W4:Y:S04]  /*1b9f0*/  LDL.LU R7, [R1+0x9f0] ;  /* 0x0009f00001077983 */ /* 0x010f280000300800 */
[----:B----4-:R4:W-:Y:S02]  /*1ba00*/  STL [R1+0x9f4], R7 ;  /* 0x0009f40701007387 */ /* 0x0109e40000100800 */
[----:B----4-:R-:W-:-:S02]  /*1ba10*/  IMAD.MOV.U32 R7, RZ, RZ, R6 ;  /* 0x000000ffff077224 */ /* 0x010fc400078e0006 */
.L_x_22706:
[----:B0-----:R-:W-:Y:S05]  /*1ba20*/  BSYNC B1 ;  /* 0x0000000000017941 */ /* 0x001fea0003800000 */
.L_x_22704:
        /* <DEDUP_REMOVED lines=16> */
.L_x_22708:
[----:B0-----:R0:W-:Y:S04]  /*1bb30*/  STL [R1+0xba0], R0 ;  /* 0x000ba00001007387 */ /* 0x0011e80000100800 */
[----:B------:R-:W4:Y:S04]  /*1bb40*/  LDL.LU R6, [R1+0xba4] ;  /* 0x000ba40001067983 */ /* 0x000f280000300800 */
[----:B0-2---:R-:W2:Y:S04]  /*1bb50*/  LDL.LU R0, [R1+0x9fc] ;  /* 0x0009fc0001007983 */ /* 0x005ea80000300800 */
[----:B----4-:R0:W-:Y:S04]  /*1bb60*/  STL [R1+0xba8], R6 ;  /* 0x000ba80601007387 */ /* 0x0101e80000100800 */
[----:B--2---:R2:W-:Y:S01]  /*1bb70*/  STL [R1+0x9f0], R0 ;  /* 0x0009f00001007387 */ /* 0x0045e20000100800 */
[----:B0-----:R-:W-:-:S03]  /*1bb80*/  IMAD.MOV.U32 R6, RZ, RZ, R5 ;  /* 0x000000ffff067224 */ /* 0x001fc600078e0005 */
.L_x_22709:
[----:B0-----:R-:W-:Y:S05]  /*1bb90*/  BSYNC B1 ;  /* 0x0000000000017941 */ /* 0x001fea0003800000 */
.L_x_22707:
        /* <DEDUP_REMOVED lines=15> */
.L_x_22711:
[----:B------:R-:W2:Y:S04]  /*1bc90*/  LDL.LU R5, [R1+0xba8] ;  /* 0x000ba80001057983 */ /* 0x000ea80000300800 */
[----:B------:R4:W5:Y:S04]  /*1bca0*/  LDL.LU R0, [R1+0xba0] ;  /* 0x000ba00001007983 */ /* 0x0009680000300800 */
[----:B--2---:R2:W-:Y:S04]  /*1bcb0*/  STL [R1+0xba4], R5 ;  /* 0x000ba40501007387 */ /* 0x0045e80000100800 */
[----:B--2---:R-:W2:Y:S04]  /*1bcc0*/  LDL.LU R5, [R1+0x9f8] ;  /* 0x0009f80001057983 */ /* 0x004ea80000300800 */
[----:B--2---:R2:W-:Y:S02]  /*1bcd0*/  STL [R1+0x9fc], R5 ;  /* 0x0009fc0501007387 */ /* 0x0045e40000100800 */
[----:B--2---:R-:W-:-:S02]  /*1bce0*/  IMAD.MOV.U32 R5, RZ, RZ, R4 ;  /* 0x000000ffff057224 */ /* 0x004fc400078e0004 */
.L_x_22712:
[----:B----4-:R-:W-:Y:S05]  /*1bcf0*/  BSYNC B1 ;  /* 0x0000000000017941 */ /* 0x010fea0003800000 */
.L_x_22710:
        /* <DEDUP_REMOVED lines=16> */
.L_x_22714:
[----:B--2---:R2:W-:Y:S04]  /*1be00*/  STL [R1+0xba0], R0 ;  /* 0x000ba00001007387 */ /* 0x0045e80000100800 */
[----:B------:R-:W4:Y:S04]  /*1be10*/  LDL.LU R4, [R1+0xba4] ;  /* 0x000ba40001047983 */ /* 0x000f280000300800 */
[----:B--2---:R-:W2:Y:S04]  /*1be20*/  LDL.LU R0, [R1+0xa04] ;  /* 0x000a040001007983 */ /* 0x004ea80000300800 */
[----:B----4-:R4:W-:Y:S04]  /*1be30*/  STL [R1+0xba8], R4 ;  /* 0x000ba80401007387 */ /* 0x0109e80000100800 */
[----:B--2---:R2:W-:Y:S01]  /*1be40*/  STL [R1+0x9f8], R0 ;  /* 0x0009f80001007387 */ /* 0x0045e20000100800 */
[----:B----4-:R-:W-:-:S03]  /*1be50*/  IMAD.MOV.U32 R4, RZ, RZ, R3 ;  /* 0x000000ffff047224 */ /* 0x010fc600078e0003 */
.L_x_22715:
[----:B--2---:R-:W-:Y:S05]  /*1be60*/  BSYNC B1 ;  /* 0x0000000000017941 */ /* 0x004fea0003800000 */
.L_x_22713:
        /* <DEDUP_REMOVED lines=15> */
.L_x_22717:
[----:B------:R-:W4:Y:S04]  /*1bf60*/  LDL.LU R3, [R1+0xba8] ;  /* 0x000ba80001037983 */ /* 0x000f280000300800 */
[----:B------:R0:W5:Y:S04]  /*1bf70*/  LDL.LU R0, [R1+0xba0] ;  /* 0x000ba00001007983 */ /* 0x0001680000300800 */
[----:B----4-:R4:W-:Y:S04]  /*1bf80*/  STL [R1+0xba4], R3 ;  /* 0x000ba40301007387 */ /* 0x0109e80000100800 */
[----:B----4-:R-:W4:Y:S04]  /*1bf90*/  LDL.LU R3, [R1+0xa00] ;  /* 0x000a000001037983 */ /* 0x010f280000300800 */
[----:B----4-:R4:W-:Y:S02]  /*1bfa0*/  STL [R1+0xa04], R3 ;  /* 0x000a040301007387 */ /* 0x0109e40000100800 */
[----:B----4-:R-:W-:-:S02]  /*1bfb0*/  IMAD.MOV.U32 R3, RZ, RZ, R2 ;  /* 0x000000ffff037224 */ /* 0x010fc400078e0002 */
.L_x_22718:
[----:B0-----:R-:W-:Y:S05]  /*1bfc0*/  BSYNC B1 ;  /* 0x0000000000017941 */ /* 0x001fea0003800000 */
.L_x_22716:
        /* <DEDUP_REMOVED lines=22> */
.L_x_22720:
[----:B0-----:R-:W2:Y:S04]  /*1c130*/  LDL.LU R2, [R1+0xba4] ;  /* 0x000ba40001027983 */ /* 0x001ea80000300800 */
[----:B------:R0:W-:Y:S04]  /*1c140*/  STL [R1+0xba0], R0 ;  /* 0x000ba00001007387 */ /* 0x0001e80000100800 */
[----:B0-----:R-:W4:Y:S04]  /*1c150*/  LDL.LU R0, [R1+0xa0c] ;  /* 0x000a0c0001007983 */ /* 0x001f280000300800 */
[----:B--2---:R0:W-:Y:S04]  /*1c160*/  STL [R1+0xba8], R2 ;  /* 0x000ba80201007387 */ /* 0x0041e80000100800 */
[----:B0-----:R0:W5:Y:S04]  /*1c170*/  LDL.LU R2, [R1+0x814] ;  /* 0x0008140001027983 */ /* 0x0011680000300800 */
[----:B----4-:R0:W-:Y:S02]  /*1c180*/  STL [R1+0xa00], R0 ;  /* 0x000a000001007387 */ /* 0x0101e40000100800 */
.L_x_22721:
[----:B0-----:R-:W-:Y:S05]  /*1c190*/  BSYNC B1 ;  /* 0x0000000000017941 */ /* 0x001fea0003800000 */
.L_x_22719:
        /* <DEDUP_REMOVED lines=26> */
.L_x_22723:
        /* <DEDUP_REMOVED lines=9> */
.L_x_22724:
[----:B------:R-:W-:Y:S05]  /*1c3d0*/  BSYNC B1 ;  /* 0x0000000000017941 */ /* 0x000fea0003800000 */
.L_x_22722:
        /* <DEDUP_REMOVED lines=26> */
.L_x_22726:
        /* <DEDUP_REMOVED lines=9> */
.L_x_22727:
[----:B------:R-:W-:Y:S05]  /*1c610*/  BSYNC B1 ;  /* 0x0000000000017941 */ /* 0x000fea0003800000 */
.L_x_22725:
        /* <DEDUP_REMOVED lines=26> */
.L_x_22729:
        /* <DEDUP_REMOVED lines=9> */
.L_x_22730:
[----:B------:R-:W-:Y:S05]  /*1c850*/  BSYNC B1 ;  /* 0x0000000000017941 */ /* 0x000fea0003800000 */
.L_x_22728:
        /* <DEDUP_REMOVED lines=26> */
.L_x_22732:
        /* <DEDUP_REMOVED lines=9> */
.L_x_22733:
[----:B------:R-:W-:Y:S05]  /*1ca90*/  BSYNC B1 ;  /* 0x0000000000017941 */ /* 0x000fea0003800000 */
.L_x_22731:
        /* <DEDUP_REMOVED lines=26> */
.L_x_22735:
        /* <DEDUP_REMOVED lines=9> */
.L_x_22736:
[----:B------:R-:W-:Y:S05]  /*1ccd0*/  BSYNC B1 ;  /* 0x0000000000017941 */ /* 0x000fea0003800000 */
.L_x_22734:
        /* <DEDUP_REMOVED lines=26> */
.L_x_22738:
        /* <DEDUP_REMOVED lines=9> */
.L_x_22739:
[----:B------:R-:W-:Y:S05]  /*1cf10*/  BSYNC B1 ;  /* 0x0000000000017941 */ /* 0x000fea0003800000 */
.L_x_22737:
        /* <DEDUP_REMOVED lines=26> */
.L_x_22741:
        /* <DEDUP_REMOVED lines=9> */
.L_x_22742:
[----:B------:R-:W-:Y:S05]  /*1d150*/  BSYNC B1 ;  /* 0x0000000000017941 */ /* 0x000fea0003800000 */
.L_x_22740:
        /* <DEDUP_REMOVED lines=26> */
.L_x_22744:
        /* <DEDUP_REMOVED lines=9> */
.L_x_22745:
[----:B------:R-:W-:Y:S05]  /*1d390*/  BSYNC B1 ;  /* 0x0000000000017941 */ /* 0x000fea0003800000 */
.L_x_22743:
        /* <DEDUP_REMOVED lines=26> */
.L_x_22747:
        /* <DEDUP_REMOVED lines=9> */
.L_x_22748:
[----:B------:R-:W-:Y:S05]  /*1d5d0*/  BSYNC B1 ;  /* 0x0000000000017941 */ /* 0x000fea0003800000 */
.L_x_22746:
        /* <DEDUP_REMOVED lines=26> */
.L_x_22750:
        /* <DEDUP_REMOVED lines=9> */
.L_x_22751:
[----:B------:R-:W-:Y:S05]  /*1d810*/  BSYNC B1 ;  /* 0x0000000000017941 */ /* 0x000fea0003800000 */
.L_x_22749:
        /* <DEDUP_REMOVED lines=26> */
.L_x_22753:
        /* <DEDUP_REMOVED lines=9> */
.L_x_22754:
[----:B------:R-:W-:Y:S05]  /*1da50*/  BSYNC B1 ;  /* 0x0000000000017941 */ /* 0x000fea0003800000 */
.L_x_22752:
        /* <DEDUP_REMOVED lines=26> */
.L_x_22756:
        /* <DEDUP_REMOVED lines=9> */
.L_x_22757:
[----:B------:R-:W-:Y:S05]  /*1dc90*/  BSYNC B1 ;  /* 0x0000000000017941 */ /* 0x000fea0003800000 */
.L_x_22755:
        /* <DEDUP_REMOVED lines=26> */
.L_x_22759:
        /* <DEDUP_REMOVED lines=9> */
.L_x_22760:
[----:B------:R-:W-:Y:S05]  /*1ded0*/  BSYNC B1 ;  /* 0x0000000000017941 */ /* 0x000fea0003800000 */
.L_x_22758:
        /* <DEDUP_REMOVED lines=26> */
.L_x_22762:
        /* <DEDUP_REMOVED lines=9> */
.L_x_22763:
[----:B------:R-:W-:Y:S05]  /*1e110*/  BSYNC B1 ;  /* 0x0000000000017941 */ /* 0x000fea0003800000 */
.L_x_22761:
        /* <DEDUP_REMOVED lines=26> */
.L_x_22765:
        /* <DEDUP_REMOVED lines=9> */
.L_x_22766:
[----:B------:R-:W-:Y:S05]  /*1e350*/  BSYNC B1 ;  /* 0x0000000000017941 */ /* 0x000fea0003800000 */
.L_x_22764:
        /* <DEDUP_REMOVED lines=26> */
.L_x_22768:
        /* <DEDUP_REMOVED lines=9> */
.L_x_22769:
[----:B------:R-:W-:Y:S05]  /*1e590*/  BSYNC B1 ;  /* 0x0000000000017941 */ /* 0x000fea0003800000 */
.L_x_22767:
        /* <DEDUP_REMOVED lines=26> */
.L_x_22771:
        /* <DEDUP_REMOVED lines=9> */
.L_x_22772:
[----:B------:R-:W-:Y:S05]  /*1e7d0*/  BSYNC B1 ;  /* 0x0000000000017941 */ /* 0x000fea0003800000 */
.L_x_22770:
        /* <DEDUP_REMOVED lines=26> */
.L_x_22774:
        /* <DEDUP_REMOVED lines=9> */
.L_x_22775:
[----:B------:R-:W-:Y:S05]  /*1ea10*/  BSYNC B1 ;  /* 0x0000000000017941 */ /* 0x000fea0003800000 */
.L_x_22773:
        /* <DEDUP_REMOVED lines=26> */
.L_x_22777:
        /* <DEDUP_REMOVED lines=9> */
.L_x_22778:
[----:B------:R-:W-:Y:S05]  /*1ec50*/  BSYNC B1 ;  /* 0x0000000000017941 */ /* 0x000fea0003800000 */
.L_x_22776:
        /* <DEDUP_REMOVED lines=26> */
.L_x_22780:
        /* <DEDUP_REMOVED lines=9> */
.L_x_22781:
[----:B------:R-:W-:Y:S05]  /*1ee90*/  BSYNC B1 ;  /* 0x0000000000017941 */ /* 0x000fea0003800000 */
.L_x_22779:
        /* <DEDUP_REMOVED lines=26> */
.L_x_22783:
        /* <DEDUP_REMOVED lines=9> */
.L_x_22784:
[----:B------:R-:W-:Y:S05]  /*1f0d0*/  BSYNC B1 ;  /* 0x0000000000017941 */ /* 0x000fea0003800000 */
.L_x_22782:
        /* <DEDUP_REMOVED lines=26> */
.L_x_22786:
        /* <DEDUP_REMOVED lines=9> */
.L_x_22787:
[----:B------:R-:W-:Y:S05]  /*1f310*/  BSYNC B1 ;  /* 0x0000000000017941 */ /* 0x000fea0003800000 */
.L_x_22785:
        /* <DEDUP_REMOVED lines=26> */
.L_x_22789:
        /* <DEDUP_REMOVED lines=9> */
.L_x_22790:
[----:B------:R-:W-:Y:S05]  /*1f550*/  BSYNC B1 ;  /* 0x0000000000017941 */ /* 0x000fea0003800000 */
.L_x_22788:
        /* <DEDUP_REMOVED lines=26> */
.L_x_22792:
        /* <DEDUP_REMOVED lines=9> */
.L_x_22793:
[----:B------:R-:W-:Y:S05]  /*1f790*/  BSYNC B1 ;  /* 0x0000000000017941 */ /* 0x000fea0003800000 */
.L_x_22791:
        /* <DEDUP_REMOVED lines=26> */
.L_x_22795:
        /* <DEDUP_REMOVED lines=9> */
.L_x_22796:
[----:B------:R-:W-:Y:S05]  /*1f9d0*/  BSYNC B1 ;  /* 0x0000000000017941 */ /* 0x000fea0003800000 */
.L_x_22794:
        /* <DEDUP_REMOVED lines=26> */
.L_x_22798:
        /* <DEDUP_REMOVED lines=9> */
.L_x_22799:
[----:B------:R-:W-:Y:S05]  /*1fc10*/  BSYNC B1 ;  /* 0x0000000000017941 */ /* 0x000fea0003800000 */
.L_x_22797:
        /* <DEDUP_REMOVED lines=26> */
.L_x_22801:
        /* <DEDUP_REMOVED lines=9> */
.L_x_22802:
[----:B------:R-:W-:Y:S05]  /*1fe50*/  BSYNC B1 ;  /* 0x0000000000017941 */ /* 0x000fea0003800000 */
.L_x_22800:
        /* <DEDUP_REMOVED lines=26> */
.L_x_22804:
        /* <DEDUP_REMOVED lines=9> */
.L_x_22805:
[----:B------:R-:W-:Y:S05]  /*20090*/  BSYNC B1 ;  /* 0x0000000000017941 */ /* 0x000fea0003800000 */
.L_x_22803:
        /* <DEDUP_REMOVED lines=26> */
.L_x_22807:
        /* <DEDUP_REMOVED lines=9> */
.L_x_22808:
[----:B------:R-:W-:Y:S05]  /*202d0*/  BSYNC B1 ;  /* 0x0000000000017941 */ /* 0x000fea0003800000 */
.L_x_22806:
        /* <DEDUP_REMOVED lines=26> */
.L_x_22810:
        /* <DEDUP_REMOVED lines=9> */
.L_x_22811:
[----:B------:R-:W-:Y:S05]  /*20510*/  BSYNC B1 ;  /* 0x0000000000017941 */ /* 0x000fea0003800000 */
.L_x_22809:
        /* <DEDUP_REMOVED lines=26> */
.L_x_22813:
        /* <DEDUP_REMOVED lines=9> */
.L_x_22814:
[----:B------:R-:W-:Y:S05]  /*20750*/  BSYNC B1 ;  /* 0x0000000000017941 */ /* 0x000fea0003800000 */
.L_x_22812:
        /* <DEDUP_REMOVED lines=26> */
.L_x_22816:
        /* <DEDUP_REMOVED lines=9> */
.L_x_22817:
[----:B------:R-:W-:Y:S05]  /*20990*/  BSYNC B1 ;  /* 0x0000000000017941 */ /* 0x000fea0003800000 */
.L_x_22815:
        /* <DEDUP_REMOVED lines=26> */
.L_x_22819:
        /* <DEDUP_REMOVED lines=9> */
.L_x_22820:
[----:B------:R-:W-:Y:S05]  /*20bd0*/  BSYNC B1 ;  /* 0x0000000000017941 */ /* 0x000fea0003800000 */
.L_x_22818:
        /* <DEDUP_REMOVED lines=26> */
.L_x_22822:
        /* <DEDUP_REMOVED lines=9> */
.L_x_22823:
[----:B------:R-:W-:Y:S05]  /*20e10*/  BSYNC B1 ;  /* 0x0000000000017941 */ /* 0x000fea0003800000 */
.L_x_22821:
        /* <DEDUP_REMOVED lines=26> */
.L_x_22825:
        /* <DEDUP_REMOVED lines=9> */
.L_x_22826:
[----:B------:R-:W-:Y:S05]  /*21050*/  BSYNC B1 ;  /* 0x0000000000017941 */ /* 0x000fea0003800000 */
.L_x_22824:
        /* <DEDUP_REMOVED lines=26> */
.L_x_22828:
        /* <DEDUP_REMOVED lines=9> */
.L_x_22829:
[----:B------:R-:W-:Y:S05]  /*21290*/  BSYNC B1 ;  /* 0x0000000000017941 */ /* 0x000fea0003800000 */
.L_x_22827:
        /* <DEDUP_REMOVED lines=26> */
.L_x_22831:
        /* <DEDUP_REMOVED lines=9> */
.L_x_22832:
[----:B------:R-:W-:Y:S05]  /*214d0*/  BSYNC B1 ;  /* 0x0000000000017941 */ /* 0x000fea0003800000 */
.L_x_22830:
        /* <DEDUP_REMOVED lines=26> */
.L_x_22834:
        /* <DEDUP_REMOVED lines=9> */
.L_x_22835:
[----:B------:R-:W-:Y:S05]  /*21710*/  BSYNC B1 ;  /* 0x0000000000017941 */ /* 0x000fea0003800000 */
.L_x_22833:
        /* <DEDUP_REMOVED lines=26> */
.L_x_22837:
        /* <DEDUP_REMOVED lines=9> */
.L_x_22838:
[----:B------:R-:W-:Y:S05]  /*21950*/  BSYNC B1 ;  /* 0x0000000000017941 */ /* 0x000fea0003800000 */
.L_x_22836:
        /* <DEDUP_REMOVED lines=26> */
.L_x_22840:
        /* <DEDUP_REMOVED lines=9> */
.L_x_22841:
[----:B------:R-:W-:Y:S05]  /*21b90*/  BSYNC B1 ;  /* 0x0000000000017941 */ /* 0x000fea0003800000 */
.L_x_22839:
        /* <DEDUP_REMOVED lines=26> */
.L_x_22843:
        /* <DEDUP_REMOVED lines=9> */
.L_x_22844:
[----:B------:R-:W-:Y:S05]  /*21dd0*/  BSYNC B1 ;  /* 0x0000000000017941 */ /* 0x000fea0003800000 */
.L_x_22842:
        /* <DEDUP_REMOVED lines=26> */
.L_x_22846:
        /* <DEDUP_REMOVED lines=9> */
.L_x_22847:
[----:B------:R-:W-:Y:S05]  /*22010*/  BSYNC B1 ;  /* 0x0000000000017941 */ /* 0x000fea0003800000 */
.L_x_22845:
        /* <DEDUP_REMOVED lines=26> */
.L_x_22849:
        /* <DEDUP_REMOVED lines=9> */
.L_x_22850:
[----:B------:R-:W-:Y:S05]  /*22250*/  BSYNC B1 ;  /* 0x0000000000017941 */ /* 0x000fea0003800000 */
.L_x_22848:
        /* <DEDUP_REMOVED lines=26> */
.L_x_22852:
        /* <DEDUP_REMOVED lines=9> */
.L_x_22853:
[----:B------:R-:W-:Y:S05]  /*22490*/  BSYNC B1 ;  /* 0x0000000000017941 */ /* 0x000fea0003800000 */
.L_x_22851:
        /* <DEDUP_REMOVED lines=26> */
.L_x_22855:
        /* <DEDUP_REMOVED lines=9> */
.L_x_22856:
[----:B------:R-:W-:Y:S05]  /*226d0*/  BSYNC B1 ;  /* 0x0000000000017941 */ /* 0x000fea0003800000 */
.L_x_22854:
        /* <DEDUP_REMOVED lines=26> */
.L_x_22858:
        /* <DEDUP_REMOVED lines=9> */
.L_x_22859:
[----:B------:R-:W-:Y:S05]  /*22910*/  BSYNC B1 ;  /* 0x0000000000017941 */ /* 0x000fea0003800000 */
.L_x_22857:
        /* <DEDUP_REMOVED lines=26> */
.L_x_22861:
        /* <DEDUP_REMOVED lines=9> */
.L_x_22862:
[----:B------:R-:W-:Y:S05]  /*22b50*/  BSYNC B1 ;  /* 0x0000000000017941 */ /* 0x000fea0003800000 */
.L_x_22860:
        /* <DEDUP_REMOVED lines=26> */
.L_x_22864:
        /* <DEDUP_REMOVED lines=9> */
.L_x_22865:
[----:B------:R-:W-:Y:S05]  /*22d90*/  BSYNC B1 ;  /* 0x0000000000017941 */ /* 0x000fea0003800000 */
.L_x_22863:
        /* <DEDUP_REMOVED lines=26> */
.L_x_22867:
        /* <DEDUP_REMOVED lines=9> */
.L_x_22868:
[----:B------:R-:W-:Y:S05]  /*22fd0*/  BSYNC B1 ;  /* 0x0000000000017941 */ /* 0x000fea0003800000 */
.L_x_22866:
        /* <DEDUP_REMOVED lines=26> */
.L_x_22870:
        /* <DEDUP_REMOVED lines=9> */
.L_x_22871:
[----:B------:R-:W-:Y:S05]  /*23210*/  BSYNC B1 ;  /* 0x0000000000017941 */ /* 0x000fea0003800000 */
.L_x_22869:
        /* <DEDUP_REMOVED lines=26> */
.L_x_22873:
        /* <DEDUP_REMOVED lines=9> */
.L_x_22874:
[----:B------:R-:W-:Y:S05]  /*23450*/  BSYNC B1 ;  /* 0x0000000000017941 */ /* 0x000fea0003800000 */
.L_x_22872:
        /* <DEDUP_REMOVED lines=26> */
.L_x_22876:
        /* <DEDUP_REMOVED lines=9> */
.L_x_22877:
[----:B------:R-:W-:Y:S05]  /*23690*/  BSYNC B1 ;  /* 0x0000000000017941 */ /* 0x000fea0003800000 */
.L_x_22875:
        /* <DEDUP_REMOVED lines=26> */
.L_x_22879:
        /* <DEDUP_REMOVED lines=9> */
.L_x_22880:
[----:B------:R-:W-:Y:S05]  /*238d0*/  BSYNC B1 ;  /* 0x0000000000017941 */ /* 0x000fea0003800000 */
.L_x_22878:
        /* <DEDUP_REMOVED lines=26> */
.L_x_22882:
        /* <DEDUP_REMOVED lines=9> */
.L_x_22883:
[----:B------:R-:W-:Y:S05]  /*23b10*/  BSYNC B1 ;  /* 0x0000000000017941 */ /* 0x000fea0003800000 */
.L_x_22881:
        /* <DEDUP_REMOVED lines=26> */
.L_x_22885:
        /* <DEDUP_REMOVED lines=9> */
.L_x_22886:
[----:B------:R-:W-:Y:S05]  /*23d50*/  BSYNC B1 ;  /* 0x0000000000017941 */ /* 0x000fea0003800000 */
.L_x_22884:
        /* <DEDUP_REMOVED lines=26> */
.L_x_22888:
        /* <DEDUP_REMOVED lines=9> */
.L_x_22889:
[----:B------:R-:W-:Y:S05]  /*23f90*/  BSYNC B1 ;  /* 0x0000000000017941 */ /* 0x000fea0003800000 */
.L_x_22887:
        /* <DEDUP_REMOVED lines=26> */
.L_x_22891:
        /* <DEDUP_REMOVED lines=9> */
.L_x_22892:
[----:B------:R-:W-:Y:S05]  /*241d0*/  BSYNC B1 ;  /* 0x0000000000017941 */ /* 0x000fea0003800000 */
.L_x_22890:
        /* <DEDUP_REMOVED lines=26> */
.L_x_22894:
        /* <DEDUP_REMOVED lines=9> */
.L_x_22895:
[----:B------:R-:W-:Y:S05]  /*24410*/  BSYNC B1 ;  /* 0x0000000000017941 */ /* 0x000fea0003800000 */
.L_x_22893:
        /* <DEDUP_REMOVED lines=26> */
.L_x_22897:
        /* <DEDUP_REMOVED lines=9> */
.L_x_22898:
[----:B------:R-:W-:Y:S05]  /*24650*/  BSYNC B1 ;  /* 0x0000000000017941 */ /* 0x000fea0003800000 */
.L_x_22896:
        /* <DEDUP_REMOVED lines=26> */
.L_x_22900:
        /* <DEDUP_REMOVED lines=9> */
.L_x_22901:
[----:B------:R-:W-:Y:S05]  /*24890*/  BSYNC B1 ;  /* 0x0000000000017941 */ /* 0x000fea0003800000 */
.L_x_22899:
        /* <DEDUP_REMOVED lines=26> */
.L_x_22903:
        /* <DEDUP_REMOVED lines=9> */
.L_x_22904:
[----:B------:R-:W-:Y:S05]  /*24ad0*/  BSYNC B1 ;  /* 0x0000000000017941 */ /* 0x000fea0003800000 */
.L_x_22902:
        /* <DEDUP_REMOVED lines=26> */
.L_x_22906:
        /* <DEDUP_REMOVED lines=9> */
.L_x_22907:
[----:B------:R-:W-:Y:S05]  /*24d10*/  BSYNC B1 ;  /* 0x0000000000017941 */ /* 0x000fea0003800000 */
.L_x_22905:
        /* <DEDUP_REMOVED lines=26> */
.L_x_22909:
        /* <DEDUP_REMOVED lines=9> */
.L_x_22910:
[----:B------:R-:W-:Y:S05]  /*24f50*/  BSYNC B1 ;  /* 0x0000000000017941 */ /* 0x000fea0003800000 */
.L_x_22908:
        /* <DEDUP_REMOVED lines=26> */
.L_x_22912:
        /* <DEDUP_REMOVED lines=9> */
.L_x_22913:
[----:B------:R-:W-:Y:S05]  /*25190*/  BSYNC B1 ;  /* 0x0000000000017941 */ /* 0x000fea0003800000 */
.L_x_22911:
        /* <DEDUP_REMOVED lines=26> */
.L_x_22915:
        /* <DEDUP_REMOVED lines=9> */
.L_x_22916:
[----:B------:R-:W-:Y:S05]  /*253d0*/  BSYNC B1 ;  /* 0x0000000000017941 */ /* 0x000fea0003800000 */
.L_x_22914:
        /* <DEDUP_REMOVED lines=26> */
.L_x_22918:
        /* <DEDUP_REMOVED lines=9> */
.L_x_22919:
[----:B------:R-:W-:Y:S05]  /*25610*/  BSYNC B1 ;  /* 0x0000000000017941 */ /* 0x000fea0003800000 */
.L_x_22917:
        /* <DEDUP_REMOVED lines=26> */
.L_x_22921:
        /* <DEDUP_REMOVED lines=9> */
.L_x_22922:
[----:B------:R-:W-:Y:S05]  /*25850*/  BSYNC B1 ;  /* 0x0000000000017941 */ /* 0x000fea0003800000 */
.L_x_22920:
        /* <DEDUP_REMOVED lines=26> */
.L_x_22924:
        /* <DEDUP_REMOVED lines=9> */
.L_x_22925:
[----:B------:R-:W-:Y:S05]  /*25a90*/  BSYNC B1 ;  /* 0x0000000000017941 */ /* 0x000fea0003800000 */
.L_x_22923:
        /* <DEDUP_REMOVED lines=26> */
.L_x_22927:
        /* <DEDUP_REMOVED lines=9> */
.L_x_22928:
[----:B------:R-:W-:Y:S05]  /*25cd0*/  BSYNC B1 ;  /* 0x0000000000017941 */ /* 0x000fea0003800000 */
.L_x_22926:
        /* <DEDUP_REMOVED lines=26> */
.L_x_22930:
        /* <DEDUP_REMOVED lines=9> */
.L_x_22931:
[----:B------:R-:W-:Y:S05]  /*25f10*/  BSYNC B1 ;  /* 0x0000000000017941 */ /* 0x000fea0003800000 */
.L_x_22929:
        /* <DEDUP_REMOVED lines=26> */
.L_x_22933:
        /* <DEDUP_REMOVED lines=9> */
.L_x_22934:
[----:B------:R-:W-:Y:S05]  /*26150*/  BSYNC B1 ;  /* 0x0000000000017941 */ /* 0x000fea0003800000 */
.L_x_22932:
        /* <DEDUP_REMOVED lines=26> */
.L_x_22936:
        /* <DEDUP_REMOVED lines=9> */
.L_x_22937:
[----:B------:R-:W-:Y:S05]  /*26390*/  BSYNC B1 ;  /* 0x0000000000017941 */ /* 0x000fea0003800000 */
.L_x_22935:
        /* <DEDUP_REMOVED lines=26> */
.L_x_22939:
        /* <DEDUP_REMOVED lines=9> */
.L_x_22940:
[----:B------:R-:W-:Y:S05]  /*265d0*/  BSYNC B1 ;  /* 0x0000000000017941 */ /* 0x000fea0003800000 */
.L_x_22938:
        /* <DEDUP_REMOVED lines=26> */
.L_x_22942:
        /* <DEDUP_REMOVED lines=9> */
.L_x_22943:
[----:B------:R-:W-:Y:S05]  /*26810*/  BSYNC B1 ;  /* 0x0000000000017941 */ /* 0x000fea0003800000 */
.L_x_22941:
        /* <DEDUP_REMOVED lines=26> */
.L_x_22945:
        /* <DEDUP_REMOVED lines=9> */
.L_x_22946:
[----:B------:R-:W-:Y:S05]  /*26a50*/  BSYNC B1 ;  /* 0x0000000000017941 */ /* 0x000fea0003800000 */
.L_x_22944:
        /* <DEDUP_REMOVED lines=26> */
.L_x_22948:
        /* <DEDUP_REMOVED lines=9> */
.L_x_22949:
[----:B------:R-:W-:Y:S05]  /*26c90*/  BSYNC B1 ;  /* 0x0000000000017941 */ /* 0x000fea0003800000 */
.L_x_22947:
        /* <DEDUP_REMOVED lines=26> */
.L_x_22951:
        /* <DEDUP_REMOVED lines=9> */
.L_x_22952:
[----:B------:R-:W-:Y:S05]  /*26ed0*/  BSYNC B1 ;  /* 0x0000000000017941 */ /* 0x000fea0003800000 */
.L_x_22950:
        /* <DEDUP_REMOVED lines=26> */
.L_x_22954:
        /* <DEDUP_REMOVED lines=9> */
.L_x_22955:
[----:B------:R-:W-:Y:S05]  /*27110*/  BSYNC B1 ;  /* 0x0000000000017941 */ /* 0x000fea0003800000 */
.L_x_22953:
        /* <DEDUP_REMOVED lines=26> */
.L_x_22957:
        /* <DEDUP_REMOVED lines=9> */
.L_x_22958:
[----:B------:R-:W-:Y:S05]  /*27350*/  BSYNC B1 ;  /* 0x0000000000017941 */ /* 0x000fea0003800000 */
.L_x_22956:
        /* <DEDUP_REMOVED lines=26> */
.L_x_22960:
        /* <DEDUP_REMOVED lines=9> */
.L_x_22961:
[----:B------:R-:W-:Y:S05]  /*27590*/  BSYNC B1 ;  /* 0x0000000000017941 */ /* 0x000fea0003800000 */
.L_x_22959:
        /* <DEDUP_REMOVED lines=26> */
.L_x_22963:
        /* <DEDUP_REMOVED lines=9> */
.L_x_22964:
[----:B------:R-:W-:Y:S05]  /*277d0*/  BSYNC B1 ;  /* 0x0000000000017941 */ /* 0x000fea0003800000 */
.L_x_22962:
        /* <DEDUP_REMOVED lines=26> */
.L_x_22966:
        /* <DEDUP_REMOVED lines=9> */
.L_x_22967:
[----:B------:R-:W-:Y:S05]  /*27a10*/  BSYNC B1 ;  /* 0x0000000000017941 */ /* 0x000fea0003800000 */
.L_x_22965:
        /* <DEDUP_REMOVED lines=26> */
.L_x_22969:
        /* <DEDUP_REMOVED lines=9> */
.L_x_22970:
[----:B------:R-:W-:Y:S05]  /*27c50*/  BSYNC B1 ;  /* 0x0000000000017941 */ /* 0x000fea0003800000 */
.L_x_22968:
        /* <DEDUP_REMOVED lines=26> */
.L_x_22972:
        /* <DEDUP_REMOVED lines=9> */
.L_x_22973:
[----:B------:R-:W-:Y:S05]  /*27e90*/  BSYNC B1 ;  /* 0x0000000000017941 */ /* 0x000fea0003800000 */
.L_x_22971:
        /* <DEDUP_REMOVED lines=26> */
.L_x_22975:
        /* <DEDUP_REMOVED lines=9> */
.L_x_22976:
[----:B------:R-:W-:Y:S05]  /*280d0*/  BSYNC B1 ;  /* 0x0000000000017941 */ /* 0x000fea0003800000 */
.L_x_22974:
        /* <DEDUP_REMOVED lines=26> */
.L_x_22978:
        /* <DEDUP_REMOVED lines=9> */
.L_x_22979:
[----:B------:R-:W-:Y:S05]  /*28310*/  BSYNC B1 ;  /* 0x0000000000017941 */ /* 0x000fea0003800000 */
.L_x_22977:
        /* <DEDUP_REMOVED lines=26> */
.L_x_22981:
        /* <DEDUP_REMOVED lines=9> */
.L_x_22982:
[----:B------:R-:W-:Y:S05]  /*28550*/  BSYNC B1 ;  /* 0x0000000000017941 */ /* 0x000fea0003800000 */
.L_x_22980:
        /* <DEDUP_REMOVED lines=26> */
.L_x_22984:
        /* <DEDUP_REMOVED lines=9> */
.L_x_22985:
[----:B------:R-:W-:Y:S05]  /*28790*/  BSYNC B1 ;  /* 0x0000000000017941 */ /* 0x000fea0003800000 */
.L_x_22983:
        /* <DEDUP_REMOVED lines=26> */
.L_x_22987:
        /* <DEDUP_REMOVED lines=9> */
.L_x_22988:
[----:B------:R-:W-:Y:S05]  /*289d0*/  BSYNC B1 ;  /* 0x0000000000017941 */ /* 0x000fea0003800000 */
.L_x_22986:
        /* <DEDUP_REMOVED lines=26> */
.L_x_22990:
        /* <DEDUP_REMOVED lines=9> */
.L_x_22991:
[----:B------:R-:W-:Y:S05]  /*28c10*/  BSYNC B1 ;  /* 0x0000000000017941 */ /* 0x000fea0003800000 */
.L_x_22989:
        /* <DEDUP_REMOVED lines=26> */
.L_x_22993:
        /* <DEDUP_REMOVED lines=9> */
.L_x_22994:
[----:B------:R-:W-:Y:S05]  /*28e50*/  BSYNC B1 ;  /* 0x0000000000017941 */ /* 0x000fea0003800000 */
.L_x_22992:
        /* <DEDUP_REMOVED lines=26> */
.L_x_22996:
        /* <DEDUP_REMOVED lines=9> */
.L_x_22997:
[----:B------:R-:W-:Y:S05]  /*29090*/  BSYNC B1 ;  /* 0x0000000000017941 */ /* 0x000fea0003800000 */
.L_x_22995:
        /* <DEDUP_REMOVED lines=26> */
.L_x_22999:
        /* <DEDUP_REMOVED lines=9> */
.L_x_23000:
[----:B------:R-:W-:Y:S05]  /*292d0*/  BSYNC B1 ;  /* 0x0000000000017941 */ /* 0x000fea0003800000 */
.L_x_22998:
        /* <DEDUP_REMOVED lines=26> */
.L_x_23002:
        /* <DEDUP_REMOVED lines=9> */
.L_x_23003:
[----:B------:R-:W-:Y:S05]  /*29510*/  BSYNC B1 ;  /* 0x0000000000017941 */ /* 0x000fea0003800000 */
.L_x_23001:
        /* <DEDUP_REMOVED lines=26> */
.L_x_23005:
        /* <DEDUP_REMOVED lines=9> */
.L_x_23006:
[----:B------:R-:W-:Y:S05]  /*29750*/  BSYNC B1 ;  /* 0x0000000000017941 */ /* 0x000fea0003800000 */
.L_x_23004:
        /* <DEDUP_REMOVED lines=26> */
.L_x_23008:
        /* <DEDUP_REMOVED lines=9> */
.L_x_23009:
[----:B------:R-:W-:Y:S05]  /*29990*/  BSYNC B1 ;  /* 0x0000000000017941 */ /* 0x000fea0003800000 */
.L_x_23007:
        /* <DEDUP_REMOVED lines=27> */
.L_x_23011:
        /* <DEDUP_REMOVED lines=9> */
.L_x_23012:
[----:B------:R-:W-:Y:S05]  /*29be0*/  BSYNC B1 ;  /* 0x0000000000017941 */ /* 0x000fea0003800000 */
.L_x_23010:
        /* <DEDUP_REMOVED lines=26> */
.L_x_23014:
        /* <DEDUP_REMOVED lines=9> */
.L_x_23015:
[----:B------:R-:W-:Y:S05]  /*29e20*/  BSYNC B1 ;  /* 0x0000000000017941 */ /* 0x000fea0003800000 */
.L_x_23013:
        /* <DEDUP_REMOVED lines=26> */
.L_x_23017:
        /* <DEDUP_REMOVED lines=13> */
.L_x_23018:
[----:B------:R-:W-:Y:S05]  /*2a0a0*/  BSYNC B1 ;  /* 0x0000000000017941 */ /* 0x000fea0003800000 */
.L_x_23016:
[----:B------:R-:W-:Y:S01]  /*2a0b0*/  @!P1 CALL.REL.NOINC `(.L_x_23019) ;  /* 0x0000001000009944 */ /* 0x000fe20003c00000 */
[----:B------:R-:W-:Y:S05]  /*2a0c0*/  BRA `(.L_x_23020) ;  /* 0xfffef7d000007947 */ /* 0x000fea000383ffff */
.L_x_23019:
        /* <DEDUP_REMOVED lines=12> */
.L_x_22637:
[----:B------:R-:W-:Y:S05]  /*2a190*/  BSYNC B0 ;  /* 0x0000000000007941 */ /* 0x000fea0003800000 */
.L_x_22636:
        /* <DEDUP_REMOVED lines=677> */
.L_x_23405:
        /* <DEDUP_REMOVED lines=35> */
.L_x_23024:
[----:B0-2---:R-:W2:Y:S04]  /*2ce20*/  LDL.LU R0, [R1+0x99c] ;  /* 0x00099c0001007983 */ /* 0x005ea80000300800 */
[----:B--2---:R0:W-:Y:S02]  /*2ce30*/  STL [R1+0xba4], R0 ;  /* 0x000ba40001007387 */ /* 0x0041e40000100800 */
[----:B0-----:R-:W-:Y:S02]  /*2ce40*/  IMAD.MOV.U32 R0, RZ, RZ, R29 ;  /* 0x000000ffff007224 */ /* 0x001fe400078e001d */
[----:B------:R-:W2:Y:S04]  /*2ce50*/  LDL.LU R29, [R1+0x998] ;  /* 0x00099800011d7983 */ /* 0x000ea80000300800 */
[----:B--2---:R0:W-:Y:S02]  /*2ce60*/  STL [R1+0x99c], R29 ;  /* 0x00099c1d01007387 */ /* 0x0041e40000100800 */
[----:B0-----:R-:W-:-:S02]  /*2ce70*/  IMAD.MOV.U32 R29, RZ, RZ, R28 ;  /* 0x000000ffff1d7224 */ /* 0x001fc400078e001c */
.L_x_23025:
[----:B--2---:R-:W-:Y:S05]  /*2ce80*/  BSYNC B1 ;  /* 0x0000000000017941 */ /* 0x004fea0003800000 */
.L_x_23023:
        /* <DEDUP_REMOVED lines=16> */
.L_x_23027:
[----:B0-----:R0:W-:Y:S04]  /*2cf90*/  STL [R1+0xba0], R0 ;  /* 0x000ba00001007387 */ /* 0x0011e80000100800 */
[----:B------:R-:W2:Y:S04]  /*2cfa0*/  LDL.LU R28, [R1+0xba4] ;  /* 0x000ba400011c7983 */ /* 0x000ea80000300800 */
[----:B0-----:R-:W3:Y:S04]  /*2cfb0*/  LDL.LU R0, [R1+0x9a4] ;  /* 0x0009a40001007983 */ /* 0x001ee80000300800 */
[----:B--2---:R0:W-:Y:S04]  /*2cfc0*/  STL [R1+0xba8], R28 ;  /* 0x000ba81c01007387 */ /* 0x0041e80000100800 */
[----:B---3--:R2:W-:Y:S01]  /*2cfd0*/  STL [R1+0x998], R0 ;  /* 0x0009980001007387 */ /* 0x0085e20000100800 */
[----:B0-----:R-:W-:-:S03]  /*2cfe0*/  IMAD.MOV.U32 R28, RZ, RZ, R27 ;  /* 0x000000ffff1c7224 */ /* 0x001fc600078e001b */
.L_x_23028:
[----:B0-----:R-:W-:Y:S05]  /*2cff0*/  BSYNC B1 ;  /* 0x0000000000017941 */ /* 0x001fea0003800000 */
.L_x_23026:
        /* <DEDUP_REMOVED lines=15> */
.L_x_23030:
[----:B------:R-:W2:Y:S04]  /*2d0f0*/  LDL.LU R27, [R1+0xba8] ;  /* 0x000ba800011b7983 */ /* 0x000ea80000300800 */
[----:B------:R3:W5:Y:S04]  /*2d100*/  LDL.LU R0, [R1+0xba0] ;  /* 0x000ba00001007983 */ /* 0x0007680000300800 */
[----:B--2---:R2:W-:Y:S04]  /*2d110*/  STL [R1+0xba4], R27 ;  /* 0x000ba41b01007387 */ /* 0x0045e80000100800 */
[----:B--2---:R-:W2:Y:S04]  /*2d120*/  LDL.LU R27, [R1+0x9a0] ;  /* 0x0009a000011b7983 */ /* 0x004ea80000300800 */
[----:B--2---:R2:W-:Y:S02]  /*2d130*/  STL [R1+0x9a4], R27 ;  /* 0x0009a41b01007387 */ /* 0x0045e40000100800 */
[----:B--2---:R-:W-:-:S02]  /*2d140*/  IMAD.MOV.U32 R27, RZ, RZ, R26 ;  /* 0x000000ffff1b7224 */ /* 0x004fc400078e001a */
.L_x_23031:
[----:B---3--:R-:W-:Y:S05]  /*2d150*/  BSYNC B1 ;  /* 0x0000000000017941 */ /* 0x008fea0003800000 */
.L_x_23029:
        /* <DEDUP_REMOVED lines=16> */
.L_x_23033:
[----:B--2---:R2:W-:Y:S04]  /*2d260*/  STL [R1+0xba0], R0 ;  /* 0x000ba00001007387 */ /* 0x0045e80000100800 */
[----:B------:R-:W3:Y:S04]  /*2d270*/  LDL.LU R26, [R1+0xba4] ;  /* 0x000ba400011a7983 */ /* 0x000ee80000300800 */
[----:B--2---:R-:W2:Y:S04]  /*2d280*/  LDL.LU R0, [R1+0x9ac] ;  /* 0x0009ac0001007983 */ /* 0x004ea80000300800 */
[----:B---3--:R3:W-:Y:S04]  /*2d290*/  STL [R1+0xba8], R26 ;  /* 0x000ba81a01007387 */ /* 0x0087e80000100800 */
[----:B--2---:R2:W-:Y:S01]  /*2d2a0*/  STL [R1+0x9a0], R0 ;  /* 0x0009a00001007387 */ /* 0x0045e20000100800 */
[----:B---3--:R-:W-:-:S03]  /*2d2b0*/  IMAD.MOV.U32 R26, RZ, RZ, R25 ;  /* 0x000000ffff1a7224 */ /* 0x008fc600078e0019 */
.L_x_23034:
[----:B--2---:R-:W-:Y:S05]  /*2d2c0*/  BSYNC B1 ;  /* 0x0000000000017941 */ /* 0x004fea0003800000 */
.L_x_23032:
        /* <DEDUP_REMOVED lines=15> */
.L_x_23036:
[----:B------:R-:W3:Y:S04]  /*2d3c0*/  LDL.LU R25, [R1+0xba8] ;  /* 0x000ba80001197983 */ /* 0x000ee80000300800 */
[----:B------:R4:W5:Y:S04]  /*2d3d0*/  LDL.LU R0, [R1+0xba0] ;  /* 0x000ba00001007983 */ /* 0x0009680000300800 */
[----:B---3--:R3:W-:Y:S04]  /*2d3e0*/  STL [R1+0xba4], R25 ;  /* 0x000ba41901007387 */ /* 0x0087e80000100800 */
[----:B---3--:R-:W3:Y:S04]  /*2d3f0*/  LDL.LU R25, [R1+0x9a8] ;  /* 0x0009a80001197983 */ /* 0x008ee80000300800 */
[----:B---3--:R3:W-:Y:S02]  /*2d400*/  STL [R1+0x9ac], R25 ;  /* 0x0009ac1901007387 */ /* 0x0087e40000100800 */
[----:B---3--:R-:W-:-:S02]  /*2d410*/  IMAD.MOV.U32 R25, RZ, RZ, R24 ;  /* 0x000000ffff197224 */ /* 0x008fc400078e0018 */
.L_x_23037:
[----:B----4-:R-:W-:Y:S05]  /*2d420*/  BSYNC B1 ;  /* 0x0000000000017941 */ /* 0x010fea0003800000 */
.L_x_23035:
        /* <DEDUP_REMOVED lines=16> */
.L_x_23039:
[----:B---3--:R3:W-:Y:S04]  /*2d530*/  STL [R1+0xba0], R0 ;  /* 0x000ba00001007387 */ /* 0x0087e80000100800 */
[----:B------:R-:W4:Y:S04]  /*2d540*/  LDL.LU R24, [R1+0xba4] ;  /* 0x000ba40001187983 */ /* 0x000f280000300800 */
[----:B---3--:R-:W3:Y:S04]  /*2d550*/  LDL.LU R0, [R1+0x9b4] ;  /* 0x0009b40001007983 */ /* 0x008ee80000300800 */
[----:B----4-:R4:W-:Y:S04]  /*2d560*/  STL [R1+0xba8], R24 ;  /* 0x000ba81801007387 */ /* 0x0109e80000100800 */
[----:B---3--:R3:W-:Y:S01]  /*2d570*/  STL [R1+0x9a8], R0 ;  /* 0x0009a80001007387 */ /* 0x0087e20000100800 */
[----:B----4-:R-:W-:-:S03]  /*2d580*/  IMAD.MOV.U32 R24, RZ, RZ, R23 ;  /* 0x000000ffff187224 */ /* 0x010fc600078e0017 */
.L_x_23040:
[----:B---3--:R-:W-:Y:S05]  /*2d590*/  BSYNC B1 ;  /* 0x0000000000017941 */ /* 0x008fea0003800000 */
.L_x_23038:
        /* <DEDUP_REMOVED lines=15> */
.L_x_23042:
[----:B------:R-:W4:Y:S04]  /*2d690*/  LDL.LU R23, [R1+0xba8] ;  /* 0x000ba80001177983 */ /* 0x000f280000300800 */
[----:B------:R0:W5:Y:S04]  /*2d6a0*/  LDL.LU R0, [R1+0xba0] ;  /* 0x000ba00001007983 */ /* 0x0001680000300800 */
[----:B----4-:R4:W-:Y:S04]  /*2d6b0*/  STL [R1+0xba4], R23 ;  /* 0x000ba41701007387 */ /* 0x0109e80000100800 */
[----:B----4-:R-:W4:Y:S04]  /*2d6c0*/  LDL.LU R23, [R1+0x9b0] ;  /* 0x0009b00001177983 */ /* 0x010f280000300800 */
[----:B----4-:R4:W-:Y:S02]  /*2d6d0*/  STL [R1+0x9b4], R23 ;  /* 0x0009b41701007387 */ /* 0x0109e40000100800 */
[----:B----4-:R-:W-:-:S02]  /*2d6e0*/  IMAD.MOV.U32 R23, RZ, RZ, R22 ;  /* 0x000000ffff177224 */ /* 0x010fc400078e0016 */
.L_x_23043:
[----:B0-----:R-:W-:Y:S05]  /*2d6f0*/  BSYNC B1 ;  /* 0x0000000000017941 */ /* 0x001fea0003800000 */
.L_x_23041:
        /* <DEDUP_REMOVED lines=16> */
.L_x_23045:
[----:B0-----:R0:W-:Y:S04]  /*2d800*/  STL [R1+0xba0], R0 ;  /* 0x000ba00001007387 */ /* 0x0011e80000100800 */
[----:B------:R-:W4:Y:S04]  /*2d810*/  LDL.LU R22, [R1+0xba4] ;  /* 0x000ba40001167983 */ /* 0x000f280000300800 */
[----:B0-2---:R-:W2:Y:S04]  /*2d820*/  LDL.LU R0, [R1+0x9bc] ;  /* 0x0009bc0001007983 */ /* 0x005ea80000300800 */
[----:B----4-:R0:W-:Y:S04]  /*2d830*/  STL [R1+0xba8], R22 ;  /* 0x000ba81601007387 */ /* 0x0101e80000100800 */
[----:B--2---:R2:W-:Y:S01]  /*2d840*/  STL [R1+0x9b0], R0 ;  /* 0x0009b00001007387 */ /* 0x0045e20000100800 */
[----:B0-----:R-:W-:-:S03]  /*2d850*/  IMAD.MOV.U32 R22, RZ, RZ, R21 ;  /* 0x000000ffff167224 */ /* 0x001fc600078e0015 */
.L_x_23046:
[----:B0-----:R-:W-:Y:S05]  /*2d860*/  BSYNC B1 ;  /* 0x0000000000017941 */ /* 0x001fea0003800000 */
.L_x_23044:
        /* <DEDUP_REMOVED lines=15> */
.L_x_23048:
[----:B------:R-:W2:Y:S04]  /*2d960*/  LDL.LU R21, [R1+0xba8] ;  /* 0x000ba80001157983 */ /* 0x000ea80000300800 */
[----:B------:R4:W5:Y:S04]  /*2d970*/  LDL.LU R0, [R1+0xba0] ;  /* 0x000ba00001007983 */ /* 0x0009680000300800 */
[----:B--2---:R2:W-:Y:S04]  /*2d980*/  STL [R1+0xba4], R21 ;  /* 0x000ba41501007387 */ /* 0x0045e80000100800 */
[----:B--2---:R-:W2:Y:S04]  /*2d990*/  LDL.LU R21, [R1+0x9b8] ;  /* 0x0009b80001157983 */ /* 0x004ea80000300800 */
[----:B--2---:R2:W-:Y:S02]  /*2d9a0*/  STL [R1+0x9bc], R21 ;  /* 0x0009bc1501007387 */ /* 0x0045e40000100800 */
[----:B--2---:R-:W-:-:S02]  /*2d9b0*/  IMAD.MOV.U32 R21, RZ, RZ, R20 ;  /* 0x000000ffff157224 */ /* 0x004fc400078e0014 */
.L_x_23049:
[----:B----4-:R-:W-:Y:S05]  /*2d9c0*/  BSYNC B1 ;  /* 0x0000000000017941 */ /* 0x010fea0003800000 */
.L_x_23047:
        /* <DEDUP_REMOVED lines=16> */
.L_x_23051:
[----:B--2---:R2:W-:Y:S04]  /*2dad0*/  STL [R1+0xba0], R0 ;  /* 0x000ba00001007387 */ /* 0x0045e80000100800 */
[----:B------:R-:W4:Y:S04]  /*2dae0*/  LDL.LU R20, [R1+0xba4] ;  /* 0x000ba40001147983 */ /* 0x000f280000300800 */
[----:B--2---:R-:W2:Y:S04]  /*2daf0*/  LDL.LU R0, [R1+0x9c4] ;  /* 0x0009c40001007983 */ /* 0x004ea80000300800 */
[----:B----4-:R4:W-:Y:S04]  /*2db00*/  STL [R1+0xba8], R20 ;  /* 0x000ba81401007387 */ /* 0x0109e80000100800 */
[----:B--2---:R2:W-:Y:S01]  /*2db10*/  STL [R1+0x9b8], R0 ;  /* 0x0009b80001007387 */ /* 0x0045e20000100800 */
[----:B----4-:R-:W-:-:S03]  /*2db20*/  IMAD.MOV.U32 R20, RZ, RZ, R19 ;  /* 0x000000ffff147224 */ /* 0x010fc600078e0013 */
.L_x_23052:
[----:B--2---:R-:W-:Y:S05]  /*2db30*/  BSYNC B1 ;  /* 0x0000000000017941 */ /* 0x004fea0003800000 */
.L_x_23050:
        /* <DEDUP_REMOVED lines=15> */
.L_x_23054:
[----:B------:R-:W4:Y:S04]  /*2dc30*/  LDL.LU R19, [R1+0xba8] ;  /* 0x000ba80001137983 */ /* 0x000f280000300800 */
[----:B------:R0:W5:Y:S04]  /*2dc40*/  LDL.LU R0, [R1+0xba0] ;  /* 0x000ba00001007983 */ /* 0x0001680000300800 */
[----:B----4-:R4:W-:Y:S04]  /*2dc50*/  STL [R1+0xba4], R19 ;  /* 0x000ba41301007387 */ /* 0x0109e80000100800 */
[----:B----4-:R-:W4:Y:S04]  /*2dc60*/  LDL.LU R19, [R1+0x9c0] ;  /* 0x0009c00001137983 */ /* 0x010f280000300800 */
[----:B----4-:R4:W-:Y:S02]  /*2dc70*/  STL [R1+0x9c4], R19 ;  /* 0x0009c41301007387 */ /* 0x0109e40000100800 */
[----:B----4-:R-:W-:-:S02]  /*2dc80*/  IMAD.MOV.U32 R19, RZ, RZ, R18 ;  /* 0x000000ffff137224 */ /* 0x010fc400078e0012 */
.L_x_23055:
[----:B0-----:R-:W-:Y:S05]  /*2dc90*/  BSYNC B1 ;  /* 0x0000000000017941 */ /* 0x001fea0003800000 */
.L_x_23053:
        /* <DEDUP_REMOVED lines=16> */
.L_x_23057:
[----:B0-----:R0:W-:Y:S04]  /*2dda0*/  STL [R1+0xba0], R0 ;  /* 0x000ba00001007387 */ /* 0x0011e80000100800 */
[----:B------:R-:W4:Y:S04]  /*2ddb0*/  LDL.LU R18, [R1+0xba4] ;  /* 0x000ba40001127983 */ /* 0x000f280000300800 */
[----:B0-2---:R-:W2:Y:S04]  /*2ddc0*/  LDL.LU R0, [R1+0x9cc] ;  /* 0x0009cc0001007983 */ /* 0x005ea80000300800 */
[----:B----4-:R0:W-:Y:S04]  /*2ddd0*/  STL [R1+0xba8], R18 ;  /* 0x000ba81201007387 */ /* 0x0101e80000100800 */
[----:B--2---:R2:W-:Y:S01]  /*2dde0*/  STL [R1+0x9c0], R0 ;  /* 0x0009c00001007387 */ /* 0x0045e20000100800 */
[----:B0-----:R-:W-:-:S03]  /*2ddf0*/  IMAD.MOV.U32 R18, RZ, RZ, R17 ;  /* 0x000000ffff127224 */ /* 0x001fc600078e0011 */
.L_x_23058:
[----:B0-----:R-:W-:Y:S05]  /*2de00*/  BSYNC B1 ;  /* 0x0000000000017941 */ /* 0x001fea0003800000 */
.L_x_23056:
        /* <DEDUP_REMOVED lines=15> */
.L_x_23060:
[----:B------:R-:W2:Y:S04]  /*2df00*/  LDL.LU R17, [R1+0xba8] ;  /* 0x000ba80001117983 */ /* 0x000ea80000300800 */
[----:B------:R4:W5:Y:S04]  /*2df10*/  LDL.LU R0, [R1+0xba0] ;  /* 0x000ba00001007983 */ /* 0x0009680000300800 */
[----:B--2---:R2:W-:Y:S04]  /*2df20*/  STL [R1+0xba4], R17 ;  /* 0x000ba41101007387 */ /* 0x0045e80000100800 */
[----:B--2---:R-:W2:Y:S04]  /*2df30*/  LDL.LU R17, [R1+0x9c8] ;  /* 0x0009c80001117983 */ /* 0x004ea80000300800 */
[----:B--2---:R2:W-:Y:S02]  /*2df40*/  STL [R1+0x9cc], R17 ;  /* 0x0009cc1101007387 */ /* 0x0045e40000100800 */
[----:B--2---:R-:W-:-:S02]  /*2df50*/  IMAD.MOV.U32 R17, RZ, RZ, R16 ;  /* 0x000000ffff117224 */ /* 0x004fc400078e0010 */
.L_x_23061:
[----:B----4-:R-:W-:Y:S05]  /*2df60*/  BSYNC B1 ;  /* 0x0000000000017941 */ /* 0x010fea0003800000 */
.L_x_23059:
        /* <DEDUP_REMOVED lines=16> */
.L_x_23063:
[----:B--2---:R2:W-:Y:S04]  /*2e070*/  STL [R1+0xba0], R0 ;  /* 0x000ba00001007387 */ /* 0x0045e80000100800 */
[----:B------:R-:W4:Y:S04]  /*2e080*/  LDL.LU R16, [R1+0xba4] ;  /* 0x000ba40001107983 */ /* 0x000f280000300800 */
[----:B--2---:R-:W2:Y:S04]  /*2e090*/  LDL.LU R0, [R1+0x9d4] ;  /* 0x0009d40001007983 */ /* 0x004ea80000300800 */
[----:B----4-:R4:W-:Y:S04]  /*2e0a0*/  STL [R1+0xba8], R16 ;  /* 0x000ba81001007387 */ /* 0x0109e80000100800 */
[----:B--2---:R2:W-:Y:S01]  /*2e0b0*/  STL [R1+0x9c8], R0 ;  /* 0x0009c80001007387 */ /* 0x0045e20000100800 */
[----:B----4-:R-:W-:-:S03]  /*2e0c0*/  IMAD.MOV.U32 R16, RZ, RZ, R15 ;  /* 0x000000ffff107224 */ /* 0x010fc600078e000f */
.L_x_23064:
[----:B--2---:R-:W-:Y:S05]  /*2e0d0*/  BSYNC B1 ;  /* 0x0000000000017941 */ /* 0x004fea0003800000 */
.L_x_23062:
        /* <DEDUP_REMOVED lines=15> */
.L_x_23066:
[----:B------:R-:W4:Y:S04]  /*2e1d0*/  LDL.LU R15, [R1+0xba8] ;  /* 0x000ba800010f7983 */ /* 0x000f280000300800 */
[----:B------:R0:W5:Y:S04]  /*2e1e0*/  LDL.LU R0, [R1+0xba0] ;  /* 0x000ba00001007983 */ /* 0x0001680000300800 */
[----:B----4-:R4:W-:Y:S04]  /*2e1f0*/  STL [R1+0xba4], R15 ;  /* 0x000ba40f01007387 */ /* 0x0109e80000100800 */
[----:B----4-:R-:W4:Y:S04]  /*2e200*/  LDL.LU R15, [R1+0x9d0] ;  /* 0x0009d000010f7983 */ /* 0x010f280000300800 */
[----:B----4-:R4:W-:Y:S02]  /*2e210*/  STL [R1+0x9d4], R15 ;  /* 0x0009d40f01007387 */ /* 0x0109e40000100800 */
[----:B----4-:R-:W-:-:S02]  /*2e220*/  IMAD.MOV.U32 R15, RZ, RZ, R14 ;  /* 0x000000ffff0f7224 */ /* 0x010fc400078e000e */
.L_x_23067:
[----:B0-----:R-:W-:Y:S05]  /*2e230*/  BSYNC B1 ;  /* 0x0000000000017941 */ /* 0x001fea0003800000 */
.L_x_23065:
        /* <DEDUP_REMOVED lines=16> */
.L_x_23069:
[----:B0-----:R0:W-:Y:S04]  /*2e340*/  STL [R1+0xba0], R0 ;  /* 0x000ba00001007387 */ /* 0x0011e80000100800 */
[----:B------:R-:W4:Y:S04]  /*2e350*/  LDL.LU R14, [R1+0xba4] ;  /* 0x000ba400010e7983 */ /* 0x000f280000300800 */
[----:B0-2---:R-:W2:Y:S04]  /*2e360*/  LDL.LU R0, [R1+0x9dc] ;  /* 0x0009dc0001007983 */ /* 0x005ea80000300800 */
[----:B----4-:R0:W-:Y:S04]  /*2e370*/  STL [R1+0xba8], R14 ;  /* 0x000ba80e01007387 */ /* 0x0101e80000100800 */
[----:B--2---:R2:W-:Y:S01]  /*2e380*/  STL [R1+0x9d0], R0 ;  /* 0x0009d00001007387 */ /* 0x0045e20000100800 */
[----:B0-----:R-:W-:-:S03]  /*2e390*/  IMAD.MOV.U32 R14, RZ, RZ, R13 ;  /* 0x000000ffff0e7224 */ /* 0x001fc600078e000d */
.L_x_23070:
[----:B0-----:R-:W-:Y:S05]  /*2e3a0*/  BSYNC B1 ;  /* 0x0000000000017941 */ /* 0x001fea0003800000 */
.L_x_23068:
        /* <DEDUP_REMOVED lines=15> */
.L_x_23072:
[----:B------:R-:W2:Y:S04]  /*2e4a0*/  LDL.LU R13, [R1+0xba8] ;  /* 0x000ba800010d7983 */ /* 0x000ea80000300800 */
[----:B------:R4:W5:Y:S04]  /*2e4b0*/  LDL.LU R0, [R1+0xba0] ;  /* 0x000ba00001007983 */ /* 0x0009680000300800 */
[----:B--2---:R2:W-:Y:S04]  /*2e4c0*/  STL [R1+0xba4], R13 ;  /* 0x000ba40d01007387 */ /* 0x0045e80000100800 */
[----:B--2---:R-:W2:Y:S04]  /*2e4d0*/  LDL.LU R13, [R1+0x9d8] ;  /* 0x0009d800010d7983 */ /* 0x004ea80000300800 */
[----:B--2---:R2:W-:Y:S02]  /*2e4e0*/  STL [R1+0x9dc], R13 ;  /* 0x0009dc0d01007387 */ /* 0x0045e40000100800 */
[----:B--2---:R-:W-:-:S02]  /*2e4f0*/  IMAD.MOV.U32 R13, RZ, RZ, R12 ;  /* 0x000000ffff0d7224 */ /* 0x004fc400078e000c */
.L_x_23073:
[----:B----4-:R-:W-:Y:S05]  /*2e500*/  BSYNC B1 ;  /* 0x0000000000017941 */ /* 0x010fea0003800000 */
.L_x_23071:
        /* <DEDUP_REMOVED lines=16> */
.L_x_23075:
[----:B--2---:R2:W-:Y:S04]  /*2e610*/  STL [R1+0xba0], R0 ;  /* 0x000ba00001007387 */ /* 0x0045e80000100800 */
[----:B------:R-:W4:Y:S04]  /*2e620*/  LDL.LU R12, [R1+0xba4] ;  /* 0x000ba400010c7983 */ /* 0x000f280000300800 */
[----:B--2---:R-:W2:Y:S04]  /*2e630*/  LDL.LU R0, [R1+0x9e4] ;  /* 0x0009e40001007983 */ /* 0x004ea80000300800 */
[----:B----4-:R4:W-:Y:S04]  /*2e640*/  STL [R1+0xba8], R12 ;  /* 0x000ba80c01007387 */ /* 0x0109e80000100800 */
[----:B--2---:R2:W-:Y:S01]  /*2e650*/  STL [R1+0x9d8], R0 ;  /* 0x0009d80001007387 */ /* 0x0045e20000100800 */
[----:B----4-:R-:W-:-:S03]  /*2e660*/  IMAD.MOV.U32 R12, RZ, RZ, R11 ;  /* 0x000000ffff0c7224 */ /* 0x010fc600078e000b */
.L_x_23076:
[----:B--2---:R-:W-:Y:S05]  /*2e670*/  BSYNC B1 ;  /* 0x0000000000017941 */ /* 0x004fea0003800000 */
.L_x_23074:
        /* <DEDUP_REMOVED lines=15> */
.L_x_23078:
[----:B------:R-:W4:Y:S04]  /*2e770*/  LDL.LU R11, [R1+0xba8] ;  /* 0x000ba800010b7983 */ /* 0x000f280000300800 */
[----:B------:R0:W5:Y:S04]  /*2e780*/  LDL.LU R0, [R1+0xba0] ;  /* 0x000ba00001007983 */ /* 0x0001680000300800 */
[----:B----4-:R4:W-:Y:S04]  /*2e790*/  STL [R1+0xba4], R11 ;  /* 0x000ba40b01007387 */ /* 0x0109e80000100800 */
[----:B----4-:R-:W4:Y:S04]  /*2e7a0*/  LDL.LU R11, [R1+0x9e0] ;  /* 0x0009e000010b7983 */ /* 0x010f280000300800 */
[----:B----4-:R4:W-:Y:S02]  /*2e7b0*/  STL [R1+0x9e4], R11 ;  /* 0x0009e40b01007387 */ /* 0x0109e40000100800 */
[----:B----4-:R-:W-:-:S02]  /*2e7c0*/  IMAD.MOV.U32 R11, RZ, RZ, R10 ;  /* 0x000000ffff0b7224 */ /* 0x010fc400078e000a */
.L_x_23079:
[----:B0-----:R-:W-:Y:S05]  /*2e7d0*/  BSYNC B1 ;  /* 0x0000000000017941 */ /* 0x001fea0003800000 */
.L_x_23077:
        /* <DEDUP_REMOVED lines=16> */
.L_x_23081:
[----:B0-----:R0:W-:Y:S04]  /*2e8e0*/  STL [R1+0xba0], R0 ;  /* 0x000ba00001007387 */ /* 0x0011e80000100800 */
[----:B------:R-:W4:Y:S04]  /*2e8f0*/  LDL.LU R10, [R1+0xba4] ;  /* 0x000ba400010a7983 */ /* 0x000f280000300800 */
[----:B0-2---:R-:W2:Y:S04]  /*2e900*/  LDL.LU R0, [R1+0x9ec] ;  /* 0x0009ec0001007983 */ /* 0x005ea80000300800 */
[----:B----4-:R0:W-:Y:S04]  /*2e910*/  STL [R1+0xba8], R10 ;  /* 0x000ba80a01007387 */ /* 0x0101e80000100800 */
[----:B--2---:R2:W-:Y:S01]  /*2e920*/  STL [R1+0x9e0], R0 ;  /* 0x0009e00001007387 */ /* 0x0045e20000100800 */
[----:B0-----:R-:W-:-:S03]  /*2e930*/  IMAD.MOV.U32 R10, RZ, RZ, R9 ;  /* 0x000000ffff0a7224 */ /* 0x001fc600078e0009 */
.L_x_23082:
[----:B0-----:R-:W-:Y:S05]  /*2e940*/  BSYNC B1 ;  /* 0x0000000000017941 */ /* 0x001fea0003800000 */
.L_x_23080:
        /* <DEDUP_REMOVED lines=15> */
.L_x_23084:
[----:B------:R-:W2:Y:S04]  /*2ea40*/  LDL.LU R9, [R1+0xba8] ;  /* 0x000ba80001097983 */ /* 0x000ea80000300800 */
[----:B------:R4:W5:Y:S04]  /*2ea50*/  LDL.LU R0, [R1+0xba0] ;  /* 0x000ba00001007983 */ /* 0x0009680000300800 */
[----:B--2---:R2:W-:Y:S04]  /*2ea60*/  STL [R1+0xba4], R9 ;  /* 0x000ba40901007387 */ /* 0x0045e80000100800 */
[----:B--2---:R-:W2:Y:S04]  /*2ea70*/  LDL.LU R9, [R1+0x9e8] ;  /* 0x0009e80001097983 */ /* 0x004ea80000300800 */
[----:B--2---:R2:W-:Y:S02]  /*2ea80*/  STL [R1+0x9ec], R9 ;  /* 0x0009ec0901007387 */ /* 0x0045e40000100800 */
[----:B--2---:R-:W-:-:S02]  /*2ea90*/  IMAD.MOV.U32 R9, RZ, RZ, R8 ;  /* 0x000000ffff097224 */ /* 0x004fc400078e0008 */
.L_x_23085:
[----:B----4-:R-:W-:Y:S05]  /*2eaa0*/  BSYNC B1 ;  /* 0x0000000000017941 */ /* 0x010fea0003800000 */
.L_x_23083:
        /* <DEDUP_REMOVED lines=16> */
.L_x_23087:
[----:B--2---:R2:W-:Y:S04]  /*2ebb0*/  STL [R1+0xba0], R0 ;  /* 0x000ba00001007387 */ /* 0x0045e80000100800 */
[----:B------:R-:W4:Y:S04]  /*2ebc0*/  LDL.LU R8, [R1+0xba4] ;  /* 0x000ba40001087983 */ /* 0x000f280000300800 */
[----:B--2---:R-:W2:Y:S04]  /*2ebd0*/  LDL.LU R0, [R1+0x9f4] ;  /* 0x0009f40001007983 */ /* 0x004ea80000300800 */
[----:B----4-:R4:W-:Y:S04]  /*2ebe0*/  STL [R1+0xba8], R8 ;  /* 0x000ba80801007387 */ /* 0x0109e80000100800 */
[----:B--2---:R2:W-:Y:S01]  /*2ebf0*/  STL [R1+0x9e8], R0 ;  /* 0x0009e80001007387 */ /* 0x0045e20000100800 */
[----:B----4-:R-:W-:-:S03]  /*2ec00*/  IMAD.MOV.U32 R8, RZ, RZ, R7 ;  /* 0x000000ffff087224 */ /* 0x010fc600078e0007 */
.L_x_23088:
[----:B--2---:R-:W-:Y:S05]  /*2ec10*/  BSYNC B1 ;  /* 0x0000000000017941 */ /* 0x004fea0003800000 */
.L_x_23086:
        /* <DEDUP_REMOVED lines=15> */
.L_x_23090:
[----:B------:R-:W4:Y:S04]  /*2ed10*/  LDL.LU R7, [R1+0xba8] ;  /* 0x000ba80001077983 */ /* 0x000f280000300800 */
[----:B------:R0:W5:Y:S04]  /*2ed20*/  LDL.LU R0, [R1+0xba0] ;  /* 0x000ba00001007983 */ /* 0x0001680000300800 */
[----:B----4-:R4:W-:Y:S04]  /*2ed30*/  STL [R1+0xba4], R7 ;  /* 0x000ba40701007387 */ /* 0x0109e80000100800 */
[----:B----4-:R-:W4:Y:S04]  /*2ed40*/  LDL.LU R7, [R1+0x9f0] ;  /* 0x0009f00001077983 */ /* 0x010f280000300800 */
[----:B----4-:R4:W-:Y:S02]  /*2ed50*/  STL [R1+0x9f4], R7 ;  /* 0x0009f40701007387 */ /* 0x0109e40000100800 */
[----:B----4-:R-:W-:-:S02]  /*2ed60*/  IMAD.MOV.U32 R7, RZ, RZ, R6 ;  /* 0x000000ffff077224 */ /* 0x010fc400078e0006 */
.L_x_23091:
[----:B0-----:R-:W-:Y:S05]  /*2ed70*/  BSYNC B1 ;  /* 0x0000000000017941 */ /* 0x001fea0003800000 */
.L_x_23089:
        /* <DEDUP_REMOVED lines=16> */
.L_x_23093:
[----:B0-----:R0:W-:Y:S04]  /*2ee80*/  STL [R1+0xba0], R0 ;  /* 0x000ba00001007387 */ /* 0x0011e80000100800 */
[----:B------:R-:W4:Y:S04]  /*2ee90*/  LDL.LU R6, [R1+0xba4] ;  /* 0x000ba40001067983 */ /* 0x000f280000300800 */
[----:B0-2---:R-:W2:Y:S04]  /*2eea0*/  LDL.LU R0, [R1+0x9fc] ;  /* 0x0009fc0001007983 */ /* 0x005ea80000300800 */
[----:B----4-:R0:W-:Y:S04]  /*2eeb0*/  STL [R1+0xba8], R6 ;  /* 0x000ba80601007387 */ /* 0x0101e80000100800 */
[----:B--2---:R2:W-:Y:S01]  /*2eec0*/  STL [R1+0x9f0], R0 ;  /* 0x0009f00001007387 */ /* 0x0045e20000100800 */
[----:B0-----:R-:W-:-:S03]  /*2eed0*/  IMAD.MOV.U32 R6, RZ, RZ, R5 ;  /* 0x000000ffff067224 */ /* 0x001fc600078e0005 */
.L_x_23094:
[----:B0-----:R-:W-:Y:S05]  /*2eee0*/  BSYNC B1 ;  /* 0x0000000000017941 */ /* 0x001fea0003800000 */
.L_x_23092:
        /* <DEDUP_REMOVED lines=15> */
.L_x_23096:
[----:B------:R-:W2:Y:S04]  /*2efe0*/  LDL.LU R5, [R1+0xba8] ;  /* 0x000ba80001057983 */ /* 0x000ea80000300800 */
[----:B------:R4:W5:Y:S04]  /*2eff0*/  LDL.LU R0, [R1+0xba0] ;  /* 0x000ba00001007983 */ /* 0x0009680000300800 */
[----:B--2---:R2:W-:Y:S04]  /*2f000*/  STL [R1+0xba4], R5 ;  /* 0x000ba40501007387 */ /* 0x0045e80000100800 */
[----:B--2---:R-:W2:Y:S04]  /*2f010*/  LDL.LU R5, [R1+0x9f8] ;  /* 0x0009f80001057983 */ /* 0x004ea80000300800 */
[----:B--2---:R2:W-:Y:S02]  /*2f020*/  STL [R1+0x9fc], R5 ;  /* 0x0009fc0501007387 */ /* 0x0045e40000100800 */
[----:B--2---:R-:W-:-:S02]  /*2f030*/  IMAD.MOV.U32 R5, RZ, RZ, R4 ;  /* 0x000000ffff057224 */ /* 0x004fc400078e0004 */
.L_x_23097:
[----:B----4-:R-:W-:Y:S05]  /*2f040*/  BSYNC B1 ;  /* 0x0000000000017941 */ /* 0x010fea0003800000 */
.L_x_23095:
        /* <DEDUP_REMOVED lines=16> */
.L_x_23099:
[----:B--2---:R2:W-:Y:S04]  /*2f150*/  STL [R1+0xba0], R0 ;  /* 0x000ba00001007387 */ /* 0x0045e80000100800 */
[----:B------:R-:W4:Y:S04]  /*2f160*/  LDL.LU R4, [R1+0xba4] ;  /* 0x000ba40001047983 */ /* 0x000f280000300800 */
[----:B--2---:R-:W2:Y:S04]  /*2f170*/  LDL.LU R0, [R1+0xa04] ;  /* 0x000a040001007983 */ /* 0x004ea80000300800 */
[----:B----4-:R4:W-:Y:S04]  /*2f180*/  STL [R1+0xba8], R4 ;  /* 0x000ba80401007387 */ /* 0x0109e80000100800 */
[----:B--2---:R2:W-:Y:S01]  /*2f190*/  STL [R1+0x9f8], R0 ;  /* 0x0009f80001007387 */ /* 0x0045e20000100800 */
[----:B----4-:R-:W-:-:S03]  /*2f1a0*/  IMAD.MOV.U32 R4, RZ, RZ, R3 ;  /* 0x000000ffff047224 */ /* 0x010fc600078e0003 */
.L_x_23100:
[----:B--2---:R-:W-:Y:S05]  /*2f1b0*/  BSYNC B1 ;  /* 0x0000000000017941 */ /* 0x004fea0003800000 */
.L_x_23098:
        /* <DEDUP_REMOVED lines=15> */
.L_x_23102:
[----:B------:R-:W4:Y:S04]  /*2f2b0*/  LDL.LU R3, [R1+0xba8] ;  /* 0x000ba80001037983 */ /* 0x000f280000300800 */
[----:B------:R0:W5:Y:S04]  /*2f2c0*/  LDL.LU R0, [R1+0xba0] ;  /* 0x000ba00001007983 */ /* 0x0001680000300800 */
[----:B----4-:R4:W-:Y:S04]  /*2f2d0*/  STL [R1+0xba4], R3 ;  /* 0x000ba40301007387 */ /* 0x0109e80000100800 */
[----:B----4-:R-:W4:Y:S04]  /*2f2e0*/  LDL.LU R3, [R1+0xa00] ;  /* 0x000a000001037983 */ /* 0x010f280000300800 */
[----:B----4-:R4:W-:Y:S02]  /*2f2f0*/  STL [R1+0xa04], R3 ;  /* 0x000a040301007387 */ /* 0x0109e40000100800 */
[----:B----4-:R-:W-:-:S02]  /*2f300*/  IMAD.MOV.U32 R3, RZ, RZ, R2 ;  /* 0x000000ffff037224 */ /* 0x010fc400078e0002 */
.L_x_23103:
[----:B0-----:R-:W-:Y:S05]  /*2f310*/  BSYNC B1 ;  /* 0x0000000000017941 */ /* 0x001fea0003800000 */
.L_x_23101:
        /* <DEDUP_REMOVED lines=22> */
.L_x_23105:
[----:B0-----:R-:W2:Y:S04]  /*2f480*/  LDL.LU R2, [R1+0xba4] ;  /* 0x000ba40001027983 */ /* 0x001ea80000300800 */
[----:B------:R0:W-:Y:S04]  /*2f490*/  STL [R1+0xba0], R0 ;  /* 0x000ba00001007387 */ /* 0x0001e80000100800 */
[----:B0-----:R-:W4:Y:S04]  /*2f4a0*/  LDL.LU R0, [R1+0xa0c] ;  /* 0x000a0c0001007983 */ /* 0x001f280000300800 */
[----:B--2---:R0:W-:Y:S04]  /*2f4b0*/  STL [R1+0xba8], R2 ;  /* 0x000ba80201007387 */ /* 0x0041e80000100800 */
[----:B0-----:R0:W5:Y:S04]  /*2f4c0*/  LDL.LU R2, [R1+0x814] ;  /* 0x0008140001027983 */ /* 0x0011680000300800 */
[----:B----4-:R0:W-:Y:S02]  /*2f4d0*/  STL [R1+0xa00], R0 ;  /* 0x000a000001007387 */ /* 0x0101e40000100800 */
.L_x_23106:
[----:B0-----:R-:W-:Y:S05]  /*2f4e0*/  BSYNC B1 ;  /* 0x0000000000017941 */ /* 0x001fea0003800000 */
.L_x_23104:
        /* <DEDUP_REMOVED lines=26> */
.L_x_23108:
        /* <DEDUP_REMOVED lines=9> */
.L_x_23109:
[----:B------:R-:W-:Y:S05]  /*2f720*/  BSYNC B1 ;  /* 0x0000000000017941 */ /* 0x000fea0003800000 */
.L_x_23107:
        /* <DEDUP_REMOVED lines=26> */
.L_x_23111:
        /* <DEDUP_REMOVED lines=9> */
.L_x_23112:
[----:B------:R-:W-:Y:S05]  /*2f960*/  BSYNC B1 ;  /* 0x0000000000017941 */ /* 0x000fea0003800000 */
.L_x_23110:
        /* <DEDUP_REMOVED lines=26> */
.L_x_23114:
        /* <DEDUP_REMOVED lines=9> */
.L_x_23115:
[----:B------:R-:W-:Y:S05]  /*2fba0*/  BSYNC B1 ;  /* 0x0000000000017941 */ /* 0x000fea0003800000 */
.L_x_23113:
        /* <DEDUP_REMOVED lines=26> */
.L_x_23117:
        /* <DEDUP_REMOVED lines=9> */
.L_x_23118:
[----:B------:R-:W-:Y:S05]  /*2fde0*/  BSYNC B1 ;  /* 0x0000000000017941 */ /* 0x000fea0003800000 */
.L_x_23116:
        /* <DEDUP_REMOVED lines=26> */
.L_x_23120:
        /* <DEDUP_REMOVED lines=9> */
.L_x_23121:
[----:B------:R-:W-:Y:S05]  /*30020*/  BSYNC B1 ;  /* 0x0000000000017941 */ /* 0x000fea0003800000 */
.L_x_23119:
        /* <DEDUP_REMOVED lines=26> */
.L_x_23123:
        /* <DEDUP_REMOVED lines=9> */
.L_x_23124:
[----:B------:R-:W-:Y:S05]  /*30260*/  BSYNC B1 ;  /* 0x0000000000017941 */ /* 0x000fea0003800000 */
.L_x_23122:
        /* <DEDUP_REMOVED lines=26> */
.L_x_23126:
        /* <DEDUP_REMOVED lines=9> */
.L_x_23127:
[----:B------:R-:W-:Y:S05]  /*304a0*/  BSYNC B1 ;  /* 0x0000000000017941 */ /* 0x000fea0003800000 */
.L_x_23125:
        /* <DEDUP_REMOVED lines=26> */
.L_x_23129:
        /* <DEDUP_REMOVED lines=9> */
.L_x_23130:
[----:B------:R-:W-:Y:S05]  /*306e0*/  BSYNC B1 ;  /* 0x0000000000017941 */ /* 0x000fea0003800000 */
.L_x_23128:
        /* <DEDUP_REMOVED lines=26> */
.L_x_23132:
        /* <DEDUP_REMOVED lines=9> */
.L_x_23133:
[----:B------:R-:W-:Y:S05]  /*30920*/  BSYNC B1 ;  /* 0x0000000000017941 */ /* 0x000fea0003800000 */
.L_x_23131:
        /* <DEDUP_REMOVED lines=26> */
.L_x_23135:
        /* <DEDUP_REMOVED lines=9> */
.L_x_23136:
[----:B------:R-:W-:Y:S05]  /*30b60*/  BSYNC B1 ;  /* 0x0000000000017941 */ /* 0x000fea0003800000 */
.L_x_23134:
        /* <DEDUP_REMOVED lines=26> */
.L_x_23138:
        /* <DEDUP_REMOVED lines=9> */
.L_x_23139:
[----:B------:R-:W-:Y:S05]  /*30da0*/  BSYNC B1 ;  /* 0x0000000000017941 */ /* 0x000fea0003800000 */
.L_x_23137:
        /* <DEDUP_REMOVED lines=26> */
.L_x_23141:
        /* <DEDUP_REMOVED lines=9> */
.L_x_23142:
[----:B------:R-:W-:Y:S05]  /*30fe0*/  BSYNC B1 ;  /* 0x0000000000017941 */ /* 0x000fea0003800000 */
.L_x_23140:
        /* <DEDUP_REMOVED lines=26> */
.L_x_23144:
        /* <DEDUP_REMOVED lines=9> */
.L_x_23145:
[----:B------:R-:W-:Y:S05]  /*31220*/  BSYNC B1 ;  /* 0x0000000000017941 */ /* 0x000fea0003800000 */
.L_x_23143:
        /* <DEDUP_REMOVED lines=26> */
.L_x_23147:
        /* <DEDUP_REMOVED lines=9> */
.L_x_23148:
[----:B------:R-:W-:Y:S05]  /*31460*/  BSYNC B1 ;  /* 0x0000000000017941 */ /* 0x000fea0003800000 */
.L_x_23146:
        /* <DEDUP_REMOVED lines=26> */
.L_x_23150:
        /* <DEDUP_REMOVED lines=9> */
.L_x_23151:
[----:B------:R-:W-:Y:S05]  /*316a0*/  BSYNC B1 ;  /* 0x0000000000017941 */ /* 0x000fea0003800000 */
.L_x_23149:
        /* <DEDUP_REMOVED lines=26> */
.L_x_23153:
        /* <DEDUP_REMOVED lines=9> */
.L_x_23154:
[----:B------:R-:W-:Y:S05]  /*318e0*/  BSYNC B1 ;  /* 0x0000000000017941 */ /* 0x000fea0003800000 */
.L_x_23152:
        /* <DEDUP_REMOVED lines=26> */
.L_x_23156:
        /* <DEDUP_REMOVED lines=9> */
.L_x_23157:
[----:B------:R-:W-:Y:S05]  /*31b20*/  BSYNC B1 ;  /* 0x0000000000017941 */ /* 0x000fea0003800000 */
.L_x_23155:
        /* <DEDUP_REMOVED lines=26> */
.L_x_23159:
        /* <DEDUP_REMOVED lines=9> */
.L_x_23160:
[----:B------:R-:W-:Y:S05]  /*31d60*/  BSYNC B1 ;  /* 0x0000000000017941 */ /* 0x000fea0003800000 */
.L_x_23158:
        /* <DEDUP_REMOVED lines=26> */
.L_x_23162:
        /* <DEDUP_REMOVED lines=9> */
.L_x_23163:
[----:B------:R-:W-:Y:S05]  /*31fa0*/  BSYNC B1 ;  /* 0x0000000000017941 */ /* 0x000fea0003800000 */
.L_x_23161:
        /* <DEDUP_REMOVED lines=26> */
.L_x_23165:
        /* <DEDUP_REMOVED lines=9> */
.L_x_23166:
[----:B------:R-:W-:Y:S05]  /*321e0*/  BSYNC B1 ;  /* 0x0000000000017941 */ /* 0x000fea0003800000 */
.L_x_23164:
        /* <DEDUP_REMOVED lines=26> */
.L_x_23168:
        /* <DEDUP_REMOVED lines=9> */
.L_x_23169:
[----:B------:R-:W-:Y:S05]  /*32420*/  BSYNC B1 ;  /* 0x0000000000017941 */ /* 0x000fea0003800000 */
.L_x_23167:
        /* <DEDUP_REMOVED lines=26> */
.L_x_23171:
        /* <DEDUP_REMOVED lines=9> */
.L_x_23172:
[----:B------:R-:W-:Y:S05]  /*32660*/  BSYNC B1 ;  /* 0x0000000000017941 */ /* 0x000fea0003800000 */
.L_x_23170:
        /* <DEDUP_REMOVED lines=26> */
.L_x_23174:
        /* <DEDUP_REMOVED lines=9> */
.L_x_23175:
[----:B------:R-:W-:Y:S05]  /*328a0*/  BSYNC B1 ;  /* 0x0000000000017941 */ /* 0x000fea0003800000 */
.L_x_23173:
        /* <DEDUP_REMOVED lines=26> */
.L_x_23177:
        /* <DEDUP_REMOVED lines=9> */
.L_x_23178:
[----:B------:R-:W-:Y:S05]  /*32ae0*/  BSYNC B1 ;  /* 0x0000000000017941 */ /* 0x000fea0003800000 */
.L_x_23176:
        /* <DEDUP_REMOVED lines=26> */
.L_x_23180:
        /* <DEDUP_REMOVED lines=9> */
.L_x_23181:
[----:B------:R-:W-:Y:S05]  /*32d20*/  BSYNC B1 ;  /* 0x0000000000017941 */ /* 0x000fea0003800000 */
.L_x_23179:
        /* <DEDUP_REMOVED lines=26> */
.L_x_23183:
        /* <DEDUP_REMOVED lines=9> */
.L_x_23184:
[----:B------:R-:W-:Y:S05]  /*32f60*/  BSYNC B1 ;  /* 0x0000000000017941 */ /* 0x000fea0003800000 */
.L_x_23182:
        /* <DEDUP_REMOVED lines=26> */
.L_x_23186:
        /* <DEDUP_REMOVED lines=9> */
.L_x_23187:
[----:B------:R-:W-:Y:S05]  /*331a0*/  BSYNC B1 ;  /* 0x0000000000017941 */ /* 0x000fea0003800000 */
.L_x_23185:
        /* <DEDUP_REMOVED lines=26> */
.L_x_23189:
        /* <DEDUP_REMOVED lines=9> */
.L_x_23190:
[----:B------:R-:W-:Y:S05]  /*333e0*/  BSYNC B1 ;  /* 0x0000000000017941 */ /* 0x000fea0003800000 */
.L_x_23188:
        /* <DEDUP_REMOVED lines=26> */
.L_x_23192:
        /* <DEDUP_REMOVED lines=9> */
.L_x_23193:
[----:B------:R-:W-:Y:S05]  /*33620*/  BSYNC B1 ;  /* 0x0000000000017941 */ /* 0x000fea0003800000 */
.L_x_23191:
        /* <DEDUP_REMOVED lines=26> */
.L_x_23195:
        /* <DEDUP_REMOVED lines=9> */
.L_x_23196:
[----:B------:R-:W-:Y:S05]  /*33860*/  BSYNC B1 ;  /* 0x0000000000017941 */ /* 0x000fea0003800000 */
.L_x_23194:
        /* <DEDUP_REMOVED lines=26> */
.L_x_23198:
        /* <DEDUP_REMOVED lines=9> */
.L_x_23199:
[----:B------:R-:W-:Y:S05]  /*33aa0*/  BSYNC B1 ;  /* 0x0000000000017941 */ /* 0x000fea0003800000 */
.L_x_23197:
        /* <DEDUP_REMOVED lines=26> */
.L_x_23201:
        /* <DEDUP_REMOVED lines=9> */
.L_x_23202:
[----:B------:R-:W-:Y:S05]  /*33ce0*/  BSYNC B1 ;  /* 0x0000000000017941 */ /* 0x000fea0003800000 */
.L_x_23200:
        /* <DEDUP_REMOVED lines=26> */
.L_x_23204:
        /* <DEDUP_REMOVED lines=9> */
.L_x_23205:
[----:B------:R-:W-:Y:S05]  /*33f20*/  BSYNC B1 ;  /* 0x0000000000017941 */ /* 0x000fea0003800000 */
.L_x_23203:
        /* <DEDUP_REMOVED lines=26> */
.L_x_23207:
        /* <DEDUP_REMOVED lines=9> */
.L_x_23208:
[----:B------:R-:W-:Y:S05]  /*34160*/  BSYNC B1 ;  /* 0x0000000000017941 */ /* 0x000fea0003800000 */
.L_x_23206:
        /* <DEDUP_REMOVED lines=26> */
.L_x_23210:
        /* <DEDUP_REMOVED lines=9> */
.L_x_23211:
[----:B------:R-:W-:Y:S05]  /*343a0*/  BSYNC B1 ;  /* 0x0000000000017941 */ /* 0x000fea0003800000 */
.L_x_23209:
        /* <DEDUP_REMOVED lines=26> */
.L_x_23213:
        /* <DEDUP_REMOVED lines=9> */
.L_x_23214:
[----:B------:R-:W-:Y:S05]  /*345e0*/  BSYNC B1 ;  /* 0x0000000000017941 */ /* 0x000fea0003800000 */
.L_x_23212:
        /* <DEDUP_REMOVED lines=26> */
.L_x_23216:
        /* <DEDUP_REMOVED lines=9> */
.L_x_23217:
[----:B------:R-:W-:Y:S05]  /*34820*/  BSYNC B1 ;  /* 0x0000000000017941 */ /* 0x000fea0003800000 */
.L_x_23215:
        /* <DEDUP_REMOVED lines=26> */
.L_x_23219:
        /* <DEDUP_REMOVED lines=9> */
.L_x_23220:
[----:B------:R-:W-:Y:S05]  /*34a60*/  BSYNC B1 ;  /* 0x0000000000017941 */ /* 0x000fea0003800000 */
.L_x_23218:
        /* <DEDUP_REMOVED lines=26> */
.L_x_23222:
        /* <DEDUP_REMOVED lines=9> */
.L_x_23223:
[----:B------:R-:W-:Y:S05]  /*34ca0*/  BSYNC B1 ;  /* 0x0000000000017941 */ /* 0x000fea0003800000 */
.L_x_23221:
        /* <DEDUP_REMOVED lines=26> */
.L_x_23225:
        /* <DEDUP_REMOVED lines=9> */
.L_x_23226:
[----:B------:R-:W-:Y:S05]  /*34ee0*/  BSYNC B1 ;  /* 0x0000000000017941 */ /* 0x000fea0003800000 */
.L_x_23224:
        /* <DEDUP_REMOVED lines=26> */
.L_x_23228:
        /* <DEDUP_REMOVED lines=9> */
.L_x_23229:
[----:B------:R-:W-:Y:S05]  /*35120*/  BSYNC B1 ;  /* 0x0000000000017941 */ /* 0x000fea0003800000 */
.L_x_23227:
        /* <DEDUP_REMOVED lines=26> */
.L_x_23231:
        /* <DEDUP_REMOVED lines=9> */
.L_x_23232:
[----:B------:R-:W-:Y:S05]  /*35360*/  BSYNC B1 ;  /* 0x0000000000017941 */ /* 0x000fea0003800000 */
.L_x_23230:
        /* <DEDUP_REMOVED lines=26> */
.L_x_23234:
        /* <DEDUP_REMOVED lines=9> */
.L_x_23235:
[----:B------:R-:W-:Y:S05]  /*355a0*/  BSYNC B1 ;  /* 0x0000000000017941 */ /* 0x000fea0003800000 */
.L_x_23233:
        /* <DEDUP_REMOVED lines=26> */
.L_x_23237:
        /* <DEDUP_REMOVED lines=9> */
.L_x_23238:
[----:B------:R-:W-:Y:S05]  /*357e0*/  BSYNC B1 ;  /* 0x0000000000017941 */ /* 0x000fea0003800000 */
.L_x_23236:
        /* <DEDUP_REMOVED lines=26> */
.L_x_23240:
        /* <DEDUP_REMOVED lines=9> */
.L_x_23241:
[----:B------:R-:W-:Y:S05]  /*35a20*/  BSYNC B1 ;  /* 0x0000000000017941 */ /* 0x000fea0003800000 */
.L_x_23239:
        /* <DEDUP_REMOVED lines=26> */
.L_x_23243:
        /* <DEDUP_REMOVED lines=9> */
.L_x_23244:
[----:B------:R-:W-:Y:S05]  /*35c60*/  BSYNC B1 ;  /* 0x0000000000017941 */ /* 0x000fea0003800000 */
.L_x_23242:
        /* <DEDUP_REMOVED lines=26> */
.L_x_23246:
        /* <DEDUP_REMOVED lines=9> */
.L_x_23247:
[----:B------:R-:W-:Y:S05]  /*35ea0*/  BSYNC B1 ;  /* 0x0000000000017941 */ /* 0x000fea0003800000 */
.L_x_23245:
        /* <DEDUP_REMOVED lines=26> */
.L_x_23249:
        /* <DEDUP_REMOVED lines=9> */
.L_x_23250:
[----:B------:R-:W-:Y:S05]  /*360e0*/  BSYNC B1 ;  /* 0x0000000000017941 */ /* 0x000fea0003800000 */
.L_x_23248:
        /* <DEDUP_REMOVED lines=26> */
.L_x_23252:
        /* <DEDUP_REMOVED lines=9> */
.L_x_23253:
[----:B------:R-:W-:Y:S05]  /*36320*/  BSYNC B1 ;  /* 0x0000000000017941 */ /* 0x000fea0003800000 */
.L_x_23251:
        /* <DEDUP_REMOVED lines=26> */
.L_x_23255:
        /* <DEDUP_REMOVED lines=9> */
.L_x_23256:
[----:B------:R-:W-:Y:S05]  /*36560*/  BSYNC B1 ;  /* 0x0000000000017941 */ /* 0x000fea0003800000 */
.L_x_23254:
        /* <DEDUP_REMOVED lines=26> */
.L_x_23258:
        /* <DEDUP_REMOVED lines=9> */
.L_x_23259:
[----:B------:R-:W-:Y:S05]  /*367a0*/  BSYNC B1 ;  /* 0x0000000000017941 */ /* 0x000fea0003800000 */
.L_x_23257:
        /* <DEDUP_REMOVED lines=26> */
.L_x_23261:
        /* <DEDUP_REMOVED lines=9> */
.L_x_23262:
[----:B------:R-:W-:Y:S05]  /*369e0*/  BSYNC B1 ;  /* 0x0000000000017941 */ /* 0x000fea0003800000 */
.L_x_23260:
        /* <DEDUP_REMOVED lines=26> */
.L_x_23264:
        /* <DEDUP_REMOVED lines=9> */
.L_x_23265:
[----:B------:R-:W-:Y:S05]  /*36c20*/  BSYNC B1 ;  /* 0x0000000000017941 */ /* 0x000fea0003800000 */
.L_x_23263:
        /* <DEDUP_REMOVED lines=26> */
.L_x_23267:
        /* <DEDUP_REMOVED lines=9> */
.L_x_23268:
[----:B------:R-:W-:Y:S05]  /*36e60*/  BSYNC B1 ;  /* 0x0000000000017941 */ /* 0x000fea0003800000 */
.L_x_23266:
        /* <DEDUP_REMOVED lines=26> */
.L_x_23270:
        /* <DEDUP_REMOVED lines=9> */
.L_x_23271:
[----:B------:R-:W-:Y:S05]  /*370a0*/  BSYNC B1 ;  /* 0x0000000000017941 */ /* 0x000fea0003800000 */
.L_x_23269:
        /* <DEDUP_REMOVED lines=26> */
.L_x_23273:
        /* <DEDUP_REMOVED lines=9> */
.L_x_23274:
[----:B------:R-:W-:Y:S05]  /*372e0*/  BSYNC B1 ;  /* 0x0000000000017941 */ /* 0x000fea0003800000 */
.L_x_23272:
        /* <DEDUP_REMOVED lines=26> */
.L_x_23276:
        /* <DEDUP_REMOVED lines=9> */
.L_x_23277:
[----:B------:R-:W-:Y:S05]  /*37520*/  BSYNC B1 ;  /* 0x0000000000017941 */ /* 0x000fea0003800000 */
.L_x_23275:
        /* <DEDUP_REMOVED lines=26> */
.L_x_23279:
        /* <DEDUP_REMOVED lines=9> */
.L_x_23280:
[----:B------:R-:W-:Y:S05]  /*37760*/  BSYNC B1 ;  /* 0x0000000000017941 */ /* 0x000fea0003800000 */
.L_x_23278:
        /* <DEDUP_REMOVED lines=26> */
.L_x_23282:
        /* <DEDUP_REMOVED lines=9> */
.L_x_23283:
[----:B------:R-:W-:Y:S05]  /*379a0*/  BSYNC B1 ;  /* 0x0000000000017941 */ /* 0x000fea0003800000 */
.L_x_23281:
        /* <DEDUP_REMOVED lines=26> */
.L_x_23285:
        /* <DEDUP_REMOVED lines=9> */
.L_x_23286:
[----:B------:R-:W-:Y:S05]  /*37be0*/  BSYNC B1 ;  /* 0x0000000000017941 */ /* 0x000fea0003800000 */
.L_x_23284:
        /* <DEDUP_REMOVED lines=26> */
.L_x_23288:
        /* <DEDUP_REMOVED lines=9> */
.L_x_23289:
[----:B------:R-:W-:Y:S05]  /*37e20*/  BSYNC B1 ;  /* 0x0000000000017941 */ /* 0x000fea0003800000 */
.L_x_23287:
        /* <DEDUP_REMOVED lines=26> */
.L_x_23291:
        /* <DEDUP_REMOVED lines=9> */
.L_x_23292:
[----:B------:R-:W-:Y:S05]  /*38060*/  BSYNC B1 ;  /* 0x0000000000017941 */ /* 0x000fea0003800000 */
.L_x_23290:
        /* <DEDUP_REMOVED lines=26> */
.L_x_23294:
        /* <DEDUP_REMOVED lines=9> */
.L_x_23295:
[----:B------:R-:W-:Y:S05]  /*382a0*/  BSYNC B1 ;  /* 0x0000000000017941 */ /* 0x000fea0003800000 */
.L_x_23293:
        /* <DEDUP_REMOVED lines=26> */
.L_x_23297:
        /* <DEDUP_REMOVED lines=9> */
.L_x_23298:
[----:B------:R-:W-:Y:S05]  /*384e0*/  BSYNC B1 ;  /* 0x0000000000017941 */ /* 0x000fea0003800000 */
.L_x_23296:
        /* <DEDUP_REMOVED lines=26> */
.L_x_23300:
        /* <DEDUP_REMOVED lines=9> */
.L_x_23301:
[----:B------:R-:W-:Y:S05]  /*38720*/  BSYNC B1 ;  /* 0x0000000000017941 */ /* 0x000fea0003800000 */
.L_x_23299:
        /* <DEDUP_REMOVED lines=26> */
.L_x_23303:
        /* <DEDUP_REMOVED lines=9> */
.L_x_23304:
[----:B------:R-:W-:Y:S05]  /*38960*/  BSYNC B1 ;  /* 0x0000000000017941 */ /* 0x000fea0003800000 */
.L_x_23302:
        /* <DEDUP_REMOVED lines=26> */
.L_x_23306:
        /* <DEDUP_REMOVED lines=9> */
.L_x_23307:
[----:B------:R-:W-:Y:S05]  /*38ba0*/  BSYNC B1 ;  /* 0x0000000000017941 */ /* 0x000fea0003800000 */
.L_x_23305:
        /* <DEDUP_REMOVED lines=26> */
.L_x_23309:
        /* <DEDUP_REMOVED lines=9> */
.L_x_23310:
[----:B------:R-:W-:Y:S05]  /*38de0*/  BSYNC B1 ;  /* 0x0000000000017941 */ /* 0x000fea0003800000 */
.L_x_23308:
        /* <DEDUP_REMOVED lines=26> */
.L_x_23312:
        /* <DEDUP_REMOVED lines=9> */
.L_x_23313:
[----:B------:R-:W-:Y:S05]  /*39020*/  BSYNC B1 ;  /* 0x0000000000017941 */ /* 0x000fea0003800000 */
.L_x_23311:
        /* <DEDUP_REMOVED lines=26> */
.L_x_23315:
        /* <DEDUP_REMOVED lines=9> */
.L_x_23316:
[----:B------:R-:W-:Y:S05]  /*39260*/  BSYNC B1 ;  /* 0x0000000000017941 */ /* 0x000fea0003800000 */
.L_x_23314:
        /* <DEDUP_REMOVED lines=26> */
.L_x_23318:
        /* <DEDUP_REMOVED lines=9> */
.L_x_23319:
[----:B------:R-:W-:Y:S05]  /*394a0*/  BSYNC B1 ;  /* 0x0000000000017941 */ /* 0x000fea0003800000 */
.L_x_23317:
        /* <DEDUP_REMOVED lines=26> */
.L_x_23321:
        /* <DEDUP_REMOVED lines=9> */
.L_x_23322:
[----:B------:R-:W-:Y:S05]  /*396e0*/  BSYNC B1 ;  /* 0x0000000000017941 */ /* 0x000fea0003800000 */
.L_x_23320:
        /* <DEDUP_REMOVED lines=26> */
.L_x_23324:
        /* <DEDUP_REMOVED lines=9> */
.L_x_23325:
[----:B------:R-:W-:Y:S05]  /*39920*/  BSYNC B1 ;  /* 0x0000000000017941 */ /* 0x000fea0003800000 */
.L_x_23323:
        /* <DEDUP_REMOVED lines=26> */
.L_x_23327:
        /* <DEDUP_REMOVED lines=9> */
.L_x_23328:
[----:B------:R-:W-:Y:S05]  /*39b60*/  BSYNC B1 ;  /* 0x0000000000017941 */ /* 0x000fea0003800000 */
.L_x_23326:
        /* <DEDUP_REMOVED lines=26> */
.L_x_23330:
        /* <DEDUP_REMOVED lines=9> */
.L_x_23331:
[----:B------:R-:W-:Y:S05]  /*39da0*/  BSYNC B1 ;  /* 0x0000000000017941 */ /* 0x000fea0003800000 */
.L_x_23329:
        /* <DEDUP_REMOVED lines=26> */
.L_x_23333:
        /* <DEDUP_REMOVED lines=9> */
.L_x_23334:
[----:B------:R-:W-:Y:S05]  /*39fe0*/  BSYNC B1 ;  /* 0x0000000000017941 */ /* 0x000fea0003800000 */
.L_x_23332:
        /* <DEDUP_REMOVED lines=26> */
.L_x_23336:
        /* <DEDUP_REMOVED lines=9> */
.L_x_23337:
[----:B------:R-:W-:Y:S05]  /*3a220*/  BSYNC B1 ;  /* 0x0000000000017941 */ /* 0x000fea0003800000 */
.L_x_23335:
        /* <DEDUP_REMOVED lines=26> */
.L_x_23339:
        /* <DEDUP_REMOVED lines=9> */
.L_x_23340:
[----:B------:R-:W-:Y:S05]  /*3a460*/  BSYNC B1 ;  /* 0x0000000000017941 */ /* 0x000fea0003800000 */
.L_x_23338:
        /* <DEDUP_REMOVED lines=26> */
.L_x_23342:
        /* <DEDUP_REMOVED lines=9> */
.L_x_23343:
[----:B------:R-:W-:Y:S05]  /*3a6a0*/  BSYNC B1 ;  /* 0x0000000000017941 */ /* 0x000fea0003800000 */
.L_x_23341:
        /* <DEDUP_REMOVED lines=26> */
.L_x_23345:
        /* <DEDUP_REMOVED lines=9> */
.L_x_23346:
[----:B------:R-:W-:Y:S05]  /*3a8e0*/  BSYNC B1 ;  /* 0x0000000000017941 */ /* 0x000fea0003800000 */
.L_x_23344:
        /* <DEDUP_REMOVED lines=26> */
.L_x_23348:
        /* <DEDUP_REMOVED lines=9> */
.L_x_23349:
[----:B------:R-:W-:Y:S05]  /*3ab20*/  BSYNC B1 ;  /* 0x0000000000017941 */ /* 0x000fea0003800000 */
.L_x_23347:
        /* <DEDUP_REMOVED lines=26> */
.L_x_23351:
        /* <DEDUP_REMOVED lines=9> */
.L_x_23352:
[----:B------:R-:W-:Y:S05]  /*3ad60*/  BSYNC B1 ;  /* 0x0000000000017941 */ /* 0x000fea0003800000 */
.L_x_23350:
        /* <DEDUP_REMOVED lines=26> */
.L_x_23354:
        /* <DEDUP_REMOVED lines=9> */
.L_x_23355:
[----:B------:R-:W-:Y:S05]  /*3afa0*/  BSYNC B1 ;  /* 0x0000000000017941 */ /* 0x000fea0003800000 */
.L_x_23353:
        /* <DEDUP_REMOVED lines=26> */
.L_x_23357:
        /* <DEDUP_REMOVED lines=9> */
.L_x_23358:
[----:B------:R-:W-:Y:S05]  /*3b1e0*/  BSYNC B1 ;  /* 0x0000000000017941 */ /* 0x000fea0003800000 */
.L_x_23356:
        /* <DEDUP_REMOVED lines=26> */
.L_x_23360:
        /* <DEDUP_REMOVED lines=9> */
.L_x_23361:
[----:B------:R-:W-:Y:S05]  /*3b420*/  BSYNC B1 ;  /* 0x0000000000017941 */ /* 0x000fea0003800000 */
.L_x_23359:
        /* <DEDUP_REMOVED lines=26> */
.L_x_23363:
        /* <DEDUP_REMOVED lines=9> */
.L_x_23364:
[----:B------:R-:W-:Y:S05]  /*3b660*/  BSYNC B1 ;  /* 0x0000000000017941 */ /* 0x000fea0003800000 */
.L_x_23362:
        /* <DEDUP_REMOVED lines=26> */
.L_x_23366:
        /* <DEDUP_REMOVED lines=9> */
.L_x_23367:
[----:B------:R-:W-:Y:S05]  /*3b8a0*/  BSYNC B1 ;  /* 0x0000000000017941 */ /* 0x000fea0003800000 */
.L_x_23365:
        /* <DEDUP_REMOVED lines=26> */
.L_x_23369:
        /* <DEDUP_REMOVED lines=9> */
.L_x_23370:
[----:B------:R-:W-:Y:S05]  /*3bae0*/  BSYNC B1 ;  /* 0x0000000000017941 */ /* 0x000fea0003800000 */
.L_x_23368:
        /* <DEDUP_REMOVED lines=26> */
.L_x_23372:
        /* <DEDUP_REMOVED lines=9> */
.L_x_23373:
[----:B------:R-:W-:Y:S05]  /*3bd20*/  BSYNC B1 ;  /* 0x0000000000017941 */ /* 0x000fea0003800000 */
.L_x_23371:
        /* <DEDUP_REMOVED lines=26> */
.L_x_23375:
        /* <DEDUP_REMOVED lines=9> */
.L_x_23376:
[----:B------:R-:W-:Y:S05]  /*3bf60*/  BSYNC B1 ;  /* 0x0000000000017941 */ /* 0x000fea0003800000 */
.L_x_23374:
        /* <DEDUP_REMOVED lines=26> */
.L_x_23378:
        /* <DEDUP_REMOVED lines=9> */
.L_x_23379:
[----:B------:R-:W-:Y:S05]  /*3c1a0*/  BSYNC B1 ;  /* 0x0000000000017941 */ /* 0x000fea0003800000 */
.L_x_23377:
        /* <DEDUP_REMOVED lines=26> */
.L_x_23381:
        /* <DEDUP_REMOVED lines=9> */
.L_x_23382:
[----:B------:R-:W-:Y:S05]  /*3c3e0*/  BSYNC B1 ;  /* 0x0000000000017941 */ /* 0x000fea0003800000 */
.L_x_23380:
        /* <DEDUP_REMOVED lines=26> */
.L_x_23384:
        /* <DEDUP_REMOVED lines=9> */
.L_x_23385:
[----:B------:R-:W-:Y:S05]  /*3c620*/  BSYNC B1 ;  /* 0x0000000000017941 */ /* 0x000fea0003800000 */
.L_x_23383:
        /* <DEDUP_REMOVED lines=26> */
.L_x_23387:
        /* <DEDUP_REMOVED lines=9> */
.L_x_23388:
[----:B------:R-:W-:Y:S05]  /*3c860*/  BSYNC B1 ;  /* 0x0000000000017941 */ /* 0x000fea0003800000 */
.L_x_23386:
        /* <DEDUP_REMOVED lines=26> */
.L_x_23390:
        /* <DEDUP_REMOVED lines=9> */
.L_x_23391:
[----:B------:R-:W-:Y:S05]  /*3caa0*/  BSYNC B1 ;  /* 0x0000000000017941 */ /* 0x000fea0003800000 */
.L_x_23389:
        /* <DEDUP_REMOVED lines=26> */
.L_x_23393:
        /* <DEDUP_REMOVED lines=9> */
.L_x_23394:
[----:B------:R-:W-:Y:S05]  /*3cce0*/  BSYNC B1 ;  /* 0x0000000000017941 */ /* 0x000fea0003800000 */
.L_x_23392:
        /* <DEDUP_REMOVED lines=27> */
.L_x_23396:
        /* <DEDUP_REMOVED lines=9> */
.L_x_23397:
[----:B------:R-:W-:Y:S05]  /*3cf30*/  BSYNC B1 ;  /* 0x0000000000017941 */ /* 0x000fea0003800000 */
.L_x_23395:
        /* <DEDUP_REMOVED lines=26> */
.L_x_23399:
        /* <DEDUP_REMOVED lines=9> */
.L_x_23400:
[----:B------:R-:W-:Y:S05]  /*3d170*/  BSYNC B1 ;  /* 0x0000000000017941 */ /* 0x000fea0003800000 */
.L_x_23398:
        /* <DEDUP_REMOVED lines=26> */
.L_x_23402:
        /* <DEDUP_REMOVED lines=13> */
.L_x_23403:
[----:B------:R-:W-:Y:S05]  /*3d3f0*/  BSYNC B1 ;  /* 0x0000000000017941 */ /* 0x000fea0003800000 */
.L_x_23401:
[----:B------:R-:W-:Y:S01]  /*3d400*/  @!P1 CALL.REL.NOINC `(.L_x_23404) ;  /* 0x0000001000009944 */ /* 0x000fe20003c00000 */
[----:B------:R-:W-:Y:S05]  /*3d410*/  BRA `(.L_x_23405) ;  /* 0xfffef7d000007947 */ /* 0x000fea000383ffff */
.L_x_23404:
        /* <DEDUP_REMOVED lines=12> */
.L_x_23022:
[----:B------:R-:W-:Y:S05]  /*3d4e0*/  BSYNC B0 ;  /* 0x0000000000007941 */ /* 0x000fea0003800000 */
.L_x_23021:
        /* <DEDUP_REMOVED lines=677> */
.L_x_23790:
        /* <DEDUP_REMOVED lines=35> */
.L_x_23409:
[----:B0-2---:R-:W2:Y:S04]  /*40170*/  LDL.LU R0, [R1+0x99c] ;  /* 0x00099c0001007983 */ /* 0x005ea80000300800 */
[----:B--2---:R0:W-:Y:S02]  /*40180*/  STL [R1+0xba4], R0 ;  /* 0x000ba40001007387 */ /* 0x0041e40000100800 */
[----:B0-----:R-:W-:Y:S02]  /*40190*/  IMAD.MOV.U32 R0, RZ, RZ, R29 ;  /* 0x000000ffff007224 */ /* 0x001fe400078e001d */
[----:B------:R-:W2:Y:S04]  /*401a0*/  LDL.LU R29, [R1+0x998] ;  /* 0x00099800011d7983 */ /* 0x000ea80000300800 */
[----:B--2---:R0:W-:Y:S02]  /*401b0*/  STL [R1+0x99c], R29 ;  /* 0x00099c1d01007387 */ /* 0x0041e40000100800 */
[----:B0-----:R-:W-:-:S02]  /*401c0*/  IMAD.MOV.U32 R29, RZ, RZ, R28 ;  /* 0x000000ffff1d7224 */ /* 0x001fc400078e001c */
.L_x_23410:
[----:B--2---:R-:W-:Y:S05]  /*401d0*/  BSYNC B1 ;  /* 0x0000000000017941 */ /* 0x004fea0003800000 */
.L_x_23408:
        /* <DEDUP_REMOVED lines=16> */
.L_x_23412:
[----:B0-----:R0:W-:Y:S04]  /*402e0*/  STL [R1+0xba0], R0 ;  /* 0x000ba00001007387 */ /* 0x0011e80000100800 */
[----:B------:R-:W2:Y:S04]  /*402f0*/  LDL.LU R28, [R1+0xba4] ;  /* 0x000ba400011c7983 */ /* 0x000ea80000300800 */
[----:B0-----:R-:W3:Y:S04]  /*40300*/  LDL.LU R0, [R1+0x9a4] ;  /* 0x0009a40001007983 */ /* 0x001ee80000300800 */
[----:B--2---:R0:W-:Y:S04]  /*40310*/  STL [R1+0xba8], R28 ;  /* 0x000ba81c01007387 */ /* 0x0041e80000100800 */
[----:B---3--:R2:W-:Y:S01]  /*40320*/  STL [R1+0x998], R0 ;  /* 0x0009980001007387 */ /* 0x0085e20000100800 */
[----:B0-----:R-:W-:-:S03]  /*40330*/  IMAD.MOV.U32 R28, RZ, RZ, R27 ;  /* 0x000000ffff1c7224 */ /* 0x001fc600078e001b */
.L_x_23413:
[----:B0-----:R-:W-:Y:S05]  /*40340*/  BSYNC B1 ;  /* 0x0000000000017941 */ /* 0x001fea0003800000 */
.L_x_23411:
        /* <DEDUP_REMOVED lines=15> */
.L_x_23415:
[----:B------:R-:W2:Y:S04]  /*40440*/  LDL.LU R27, [R1+0xba8] ;  /* 0x000ba800011b7983 */ /* 0x000ea80000300800 */
[----:B------:R3:W5:Y:S04]  /*40450*/  LDL.LU R0, [R1+0xba0] ;  /* 0x000ba00001007983 */ /* 0x0007680000300800 */
[----:B--2---:R2:W-:Y:S04]  /*40460*/  STL [R1+0xba4], R27 ;  /* 0x000ba41b01007387 */ /* 0x0045e80000100800 */
[----:B--2---:R-:W2:Y:S04]  /*40470*/  LDL.LU R27, [R1+0x9a0] ;  /* 0x0009a000011b7983 */ /* 0x004ea80000300800 */
[----:B--2---:R2:W-:Y:S02]  /*40480*/  STL [R1+0x9a4], R27 ;  /* 0x0009a41b01007387 */ /* 0x0045e40000100800 */
[----:B--2---:R-:W-:-:S02]  /*40490*/  IMAD.MOV.U32 R27, RZ, RZ, R26 ;  /* 0x000000ffff1b7224 */ /* 0x004fc400078e001a */
.L_x_23416:
[----:B---3--:R-:W-:Y:S05]  /*404a0*/  BSYNC B1 ;  /* 0x0000000000017941 */ /* 0x008fea0003800000 */
.L_x_23414:
        /* <DEDUP_REMOVED lines=16> */
.L_x_23418:
[----:B--2---:R2:W-:Y:S04]  /*405b0*/  STL [R1+0xba0], R0 ;  /* 0x000ba00001007387 */ /* 0x0045e80000100800 */
[----:B------:R-:W3:Y:S04]  /*405c0*/  LDL.LU R26, [R1+0xba4] ;  /* 0x000ba400011a7983 */ /* 0x000ee80000300800 */
[----:B--2---:R-:W2:Y:S04]  /*405d0*/  LDL.LU R0, [R1+0x9ac] ;  /* 0x0009ac0001007983 */ /* 0x004ea80000300800 */
[----:B---3--:R3:W-:Y:S04]  /*405e0*/  STL [R1+0xba8], R26 ;  /* 0x000ba81a01007387 */ /* 0x0087e80000100800 */
[----:B--2---:R2:W-:Y:S01]  /*405f0*/  STL [R1+0x9a0], R0 ;  /* 0x0009a00001007387 */ /* 0x0045e20000100800 */
[----:B---3--:R-:W-:-:S03]  /*40600*/  IMAD.MOV.U32 R26, RZ, RZ, R25 ;  /* 0x000000ffff1a7224 */ /* 0x008fc600078e0019 */
.L_x_23419:
[----:B--2---:R-:W-:Y:S05]  /*40610*/  BSYNC B1 ;  /* 0x0000000000017941 */ /* 0x004fea0003800000 */
.L_x_23417:
        /* <DEDUP_REMOVED lines=15> */
.L_x_23421:
[----:B------:R-:W3:Y:S04]  /*40710*/  LDL.LU R25, [R1+0xba8] ;  /* 0x000ba80001197983 */ /* 0x000ee80000300800 */
[----:B------:R4:W5:Y:S04]  /*40720*/  LDL.LU R0, [R1+0xba0] ;  /* 0x000ba00001007983 */ /* 0x0009680000300800 */
[----:B---3--:R3:W-:Y:S04]  /*40730*/  STL [R1+0xba4], R25 ;  /* 0x000ba41901007387 */ /* 0x0087e80000100800 */
[----:B---3--:R-:W3:Y:S04]  /*40740*/  LDL.LU R25, [R1+0x9a8] ;  /* 0x0009a80001197983 */ /* 0x008ee80000300800 */
[----:B---3--:R3:W-:Y:S02]  /*40750*/  STL [R1+0x9ac], R25 ;  /* 0x0009ac1901007387 */ /* 0x0087e40000100800 */
[----:B---3--:R-:W-:-:S02]  /*40760*/  IMAD.MOV.U32 R25, RZ, RZ, R24 ;  /* 0x000000ffff197224 */ /* 0x008fc400078e0018 */
.L_x_23422:
[----:B----4-:R-:W-:Y:S05]  /*40770*/  BSYNC B1 ;  /* 0x0000000000017941 */ /* 0x010fea0003800000 */
.L_x_23420:
        /* <DEDUP_REMOVED lines=16> */
.L_x_23424:
[----:B---3--:R3:W-:Y:S04]  /*40880*/  STL [R1+0xba0], R0 ;  /* 0x000ba00001007387 */ /* 0x0087e80000100800 */
[----:B------:R-:W4:Y:S04]  /*40890*/  LDL.LU R24, [R1+0xba4] ;  /* 0x000ba40001187983 */ /* 0x000f280000300800 */
[----:B---3--:R-:W3:Y:S04]  /*408a0*/  LDL.LU R0, [R1+0x9b4] ;  /* 0x0009b40001007983 */ /* 0x008ee80000300800 */
[----:B----4-:R4:W-:Y:S04]  /*408b0*/  STL [R1+0xba8], R24 ;  /* 0x000ba81801007387 */ /* 0x0109e80000100800 */
[----:B---3--:R3:W-:Y:S01]  /*408c0*/  STL [R1+0x9a8], R0 ;  /* 0x0009a80001007387 */ /* 0x0087e20000100800 */
[----:B----4-:R-:W-:-:S03]  /*408d0*/  IMAD.MOV.U32 R24, RZ, RZ, R23 ;  /* 0x000000ffff187224 */ /* 0x010fc600078e0017 */
.L_x_23425:
[----:B---3--:R-:W-:Y:S05]  /*408e0*/  BSYNC B1 ;  /* 0x0000000000017941 */ /* 0x008fea0003800000 */
.L_x_23423:
        /* <DEDUP_REMOVED lines=15> */
.L_x_23427:
[----:B------:R-:W4:Y:S04]  /*409e0*/  LDL.LU R23, [R1+0xba8] ;  /* 0x000ba80001177983 */ /* 0x000f280000300800 */
[----:B------:R0:W5:Y:S04]  /*409f0*/  LDL.LU R0, [R1+0xba0] ;  /* 0x000ba00001007983 */ /* 0x0001680000300800 */
[----:B----4-:R4:W-:Y:S04]  /*40a00*/  STL [R1+0xba4], R23 ;  /* 0x000ba41701007387 */ /* 0x0109e80000100800 */
[----:B----4-:R-:W4:Y:S04]  /*40a10*/  LDL.LU R23, [R1+0x9b0] ;  /* 0x0009b00001177983 */ /* 0x010f280000300800 */
[----:B----4-:R4:W-:Y:S02]  /*40a20*/  STL [R1+0x9b4], R23 ;  /* 0x0009b41701007387 */ /* 0x0109e40000100800 */
[----:B----4-:R-:W-:-:S02]  /*40a30*/  IMAD.MOV.U32 R23, RZ, RZ, R22 ;  /* 0x000000ffff177224 */ /* 0x010fc400078e0016 */
.L_x_23428:
[----:B0-----:R-:W-:Y:S05]  /*40a40*/  BSYNC B1 ;  /* 0x0000000000017941 */ /* 0x001fea0003800000 */
.L_x_23426:
        /* <DEDUP_REMOVED lines=16> */
.L_x_23430:
[----:B0-----:R0:W-:Y:S04]  /*40b50*/  STL [R1+0xba0], R0 ;  /* 0x000ba00001007387 */ /* 0x0011e80000100800 */
[----:B------:R-:W4:Y:S04]  /*40b60*/  LDL.LU R22, [R1+0xba4] ;  /* 0x000ba40001167983 */ /* 0x000f280000300800 */
[----:B0-2---:R-:W2:Y:S04]  /*40b70*/  LDL.LU R0, [R1+0x9bc] ;  /* 0x0009bc0001007983 */ /* 0x005ea80000300800 */
[----:B----4-:R0:W-:Y:S04]  /*40b80*/  STL [R1+0xba8], R22 ;  /* 0x000ba81601007387 */ /* 0x0101e80000100800 */
[----:B--2---:R2:W-:Y:S01]  /*40b90*/  STL [R1+0x9b0], R0 ;  /* 0x0009b00001007387 */ /* 0x0045e20000100800 */
[----:B0-----:R-:W-:-:S03]  /*40ba0*/  IMAD.MOV.U32 R22, RZ, RZ, R21 ;  /* 0x000000ffff167224 */ /* 0x001fc600078e0015 */
.L_x_23431:
[----:B0-----:R-:W-:Y:S05]  /*40bb0*/  BSYNC B1 ;  /* 0x0000000000017941 */ /* 0x001fea0003800000 */
.L_x_23429:
        /* <DEDUP_REMOVED lines=15> */
.L_x_23433:
[----:B------:R-:W2:Y:S04]  /*40cb0*/  LDL.LU R21, [R1+0xba8] ;  /* 0x000ba80001157983 */ /* 0x000ea80000300800 */
[----:B------:R4:W5:Y:S04]  /*40cc0*/  LDL.LU R0, [R1+0xba0] ;  /* 0x000ba00001007983 */ /* 0x0009680000300800 */
[----:B--2---:R2:W-:Y:S04]  /*40cd0*/  STL [R1+0xba4], R21 ;  /* 0x000ba41501007387 */ /* 0x0045e80000100800 */
[----:B--2---:R-:W2:Y:S04]  /*40ce0*/  LDL.LU R21, [R1+0x9b8] ;  /* 0x0009b80001157983 */ /* 0x004ea80000300800 */
[----:B--2---:R2:W-:Y:S02]  /*40cf0*/  STL [R1+0x9bc], R21 ;  /* 0x0009bc1501007387 */ /* 0x0045e40000100800 */
[----:B--2---:R-:W-:-:S02]  /*40d00*/  IMAD.MOV.U32 R21, RZ, RZ, R20 ;  /* 0x000000ffff157224 */ /* 0x004fc400078e0014 */
.L_x_23434:
[----:B----4-:R-:W-:Y:S05]  /*40d10*/  BSYNC B1 ;  /* 0x0000000000017941 */ /* 0x010fea0003800000 */
.L_x_23432:
        /* <DEDUP_REMOVED lines=16> */
.L_x_23436:
[----:B--2---:R2:W-:Y:S04]  /*40e20*/  STL [R1+0xba0], R0 ;  /* 0x000ba00001007387 */ /* 0x0045e80000100800 */
[----:B------:R-:W4:Y:S04]  /*40e30*/  LDL.LU R20, [R1+0xba4] ;  /* 0x000ba40001147983 */ /* 0x000f280000300800 */
[----:B--2---:R-:W2:Y:S04]  /*40e40*/  LDL.LU R0, [R1+0x9c4] ;  /* 0x0009c40001007983 */ /* 0x004ea80000300800 */
[----:B----4-:R4:W-:Y:S04]  /*40e50*/  STL [R1+0xba8], R20 ;  /* 0x000ba81401007387 */ /* 0x0109e80000100800 */
[----:B--2---:R2:W-:Y:S01]  /*40e60*/  STL [R1+0x9b8], R0 ;  /* 0x0009b80001007387 */ /* 0x0045e20000100800 */
[----:B----4-:R-:W-:-:S03]  /*40e70*/  IMAD.MOV.U32 R20, RZ, RZ, R19 ;  /* 0x000000ffff147224 */ /* 0x010fc600078e0013 */
.L_x_23437:
[----:B--2---:R-:W-:Y:S05]  /*40e80*/  BSYNC B1 ;  /* 0x0000000000017941 */ /* 0x004fea0003800000 */
.L_x_23435:
        /* <DEDUP_REMOVED lines=15> */
.L_x_23439:
[----:B------:R-:W4:Y:S04]  /*40f80*/  LDL.LU R19, [R1+0xba8] ;  /* 0x000ba80001137983 */ /* 0x000f280000300800 */
[----:B------:R0:W5:Y:S04]  /*40f90*/  LDL.LU R0, [R1+0xba0] ;  /* 0x000ba00001007983 */ /* 0x0001680000300800 */
[----:B----4-:R4:W-:Y:S04]  /*40fa0*/  STL [R1+0xba4], R19 ;  /* 0x000ba41301007387 */ /* 0x0109e80000100800 */
[----:B----4-:R-:W4:Y:S04]  /*40fb0*/  LDL.LU R19, [R1+0x9c0] ;  /* 0x0009c00001137983 */ /* 0x010f280000300800 */
[----:B----4-:R4:W-:Y:S02]  /*40fc0*/  STL [R1+0x9c4], R19 ;  /* 0x0009c41301007387 */ /* 0x0109e40000100800 */
[----:B----4-:R-:W-:-:S02]  /*40fd0*/  IMAD.MOV.U32 R19, RZ, RZ, R18 ;  /* 0x000000ffff137224 */ /* 0x010fc400078e0012 */
.L_x_23440:
[----:B0-----:R-:W-:Y:S05]  /*40fe0*/  BSYNC B1 ;  /* 0x0000000000017941 */ /* 0x001fea0003800000 */
.L_x_23438:
        /* <DEDUP_REMOVED lines=16> */
.L_x_23442:
[----:B0-----:R0:W-:Y:S04]  /*410f0*/  STL [R1+0xba0], R0 ;  /* 0x000ba00001007387 */ /* 0x0011e80000100800 */
[----:B------:R-:W4:Y:S04]  /*41100*/  LDL.LU R18, [R1+0xba4] ;  /* 0x000ba40001127983 */ /* 0x000f280000300800 */
[----:B0-2---:R-:W2:Y:S04]  /*41110*/  LDL.LU R0, [R1+0x9cc] ;  /* 0x0009cc0001007983 */ /* 0x005ea80000300800 */
[----:B----4-:R0:W-:Y:S04]  /*41120*/  STL [R1+0xba8], R18 ;  /* 0x000ba81201007387 */ /* 0x0101e80000100800 */
[----:B--2---:R2:W-:Y:S01]  /*41130*/  STL [R1+0x9c0], R0 ;  /* 0x0009c00001007387 */ /* 0x0045e20000100800 */
[----:B0-----:R-:W-:-:S03]  /*41140*/  IMAD.MOV.U32 R18, RZ, RZ, R17 ;  /* 0x000000ffff127224 */ /* 0x001fc600078e0011 */
.L_x_23443:
[----:B0-----:R-:W-:Y:S05]  /*41150*/  BSYNC B1 ;  /* 0x0000000000017941 */ /* 0x001fea0003800000 */
.L_x_23441:
        /* <DEDUP_REMOVED lines=15> */
.L_x_23445:
[----:B------:R-:W2:Y:S04]  /*41250*/  LDL.LU R17, [R1+0xba8] ;  /* 0x000ba80001117983 */ /* 0x000ea80000300800 */
[----:B------:R4:W5:Y:S04]  /*41260*/  LDL.LU R0, [R1+0xba0] ;  /* 0x000ba00001007983 */ /* 0x0009680000300800 */
[----:B--2---:R2:W-:Y:S04]  /*41270*/  STL [R1+0xba4], R17 ;  /* 0x000ba41101007387 */ /* 0x0045e80000100800 */
[----:B--2---:R-:W2:Y:S04]  /*41280*/  LDL.LU R17, [R1+0x9c8] ;  /* 0x0009c80001117983 */ /* 0x004ea80000300800 */
[----:B--2---:R2:W-:Y:S02]  /*41290*/  STL [R1+0x9cc], R17 ;  /* 0x0009cc1101007387 */ /* 0x0045e40000100800 */
[----:B--2---:R-:W-:-:S02]  /*412a0*/  IMAD.MOV.U32 R17, RZ, RZ, R16 ;  /* 0x000000ffff117224 */ /* 0x004fc400078e0010 */
.L_x_23446:
[----:B----4-:R-:W-:Y:S05]  /*412b0*/  BSYNC B1 ;  /* 0x0000000000017941 */ /* 0x010fea0003800000 */
.L_x_23444:
        /* <DEDUP_REMOVED lines=16> */
.L_x_23448:
[----:B--2---:R2:W-:Y:S04]  /*413c0*/  STL [R1+0xba0], R0 ;  /* 0x000ba00001007387 */ /* 0x0045e80000100800 */
[----:B------:R-:W4:Y:S04]  /*413d0*/  LDL.LU R16, [R1+0xba4] ;  /* 0x000ba40001107983 */ /* 0x000f280000300800 */
[----:B--2---:R-:W2:Y:S04]  /*413e0*/  LDL.LU R0, [R1+0x9d4] ;  /* 0x0009d40001007983 */ /* 0x004ea80000300800 */
[----:B----4-:R4:W-:Y:S04]  /*413f0*/  STL [R1+0xba8], R16 ;  /* 0x000ba81001007387 */ /* 0x0109e80000100800 */
[----:B--2---:R2:W-:Y:S01]  /*41400*/  STL [R1+0x9c8], R0 ;  /* 0x0009c80001007387 */ /* 0x0045e20000100800 */
[----:B----4-:R-:W-:-:S03]  /*41410*/  IMAD.MOV.U32 R16, RZ, RZ, R15 ;  /* 0x000000ffff107224 */ /* 0x010fc600078e000f */
.L_x_23449:
[----:B--2---:R-:W-:Y:S05]  /*41420*/  BSYNC B1 ;  /* 0x0000000000017941 */ /* 0x004fea0003800000 */
.L_x_23447:
        /* <DEDUP_REMOVED lines=15> */
.L_x_23451:
[----:B------:R-:W4:Y:S04]  /*41520*/  LDL.LU R15, [R1+0xba8] ;  /* 0x000ba800010f7983 */ /* 0x000f280000300800 */
[----:B------:R0:W5:Y:S04]  /*41530*/  LDL.LU R0, [R1+0xba0] ;  /* 0x000ba00001007983 */ /* 0x0001680000300800 */
[----:B----4-:R4:W-:Y:S04]  /*41540*/  STL [R1+0xba4], R15 ;  /* 0x000ba40f01007387 */ /* 0x0109e80000100800 */
[----:B----4-:R-:W4:Y:S04]  /*41550*/  LDL.LU R15, [R1+0x9d0] ;  /* 0x0009d000010f7983 */ /* 0x010f280000300800 */
[----:B----4-:R4:W-:Y:S02]  /*41560*/  STL [R1+0x9d4], R15 ;  /* 0x0009d40f01007387 */ /* 0x0109e40000100800 */
[----:B----4-:R-:W-:-:S02]  /*41570*/  IMAD.MOV.U32 R15, RZ, RZ, R14 ;  /* 0x000000ffff0f7224 */ /* 0x010fc400078e000e */
.L_x_23452:
[----:B0-----:R-:W-:Y:S05]  /*41580*/  BSYNC B1 ;  /* 0x0000000000017941 */ /* 0x001fea0003800000 */
.L_x_23450:
        /* <DEDUP_REMOVED lines=16> */
.L_x_23454:
[----:B0-----:R0:W-:Y:S04]  /*41690*/  STL [R1+0xba0], R0 ;  /* 0x000ba00001007387 */ /* 0x0011e80000100800 */
[----:B------:R-:W4:Y:S04]  /*416a0*/  LDL.LU R14, [R1+0xba4] ;  /* 0x000ba400010e7983 */ /* 0x000f280000300800 */
[----:B0-2---:R-:W2:Y:S04]  /*416b0*/  LDL.LU R0, [R1+0x9dc] ;  /* 0x0009dc0001007983 */ /* 0x005ea80000300800 */
[----:B----4-:R0:W-:Y:S04]  /*416c0*/  STL [R1+0xba8], R14 ;  /* 0x000ba80e01007387 */ /* 0x0101e80000100800 */
[----:B--2---:R2:W-:Y:S01]  /*416d0*/  STL [R1+0x9d0], R0 ;  /* 0x0009d00001007387 */ /* 0x0045e20000100800 */
[----:B0-----:R-:W-:-:S03]  /*416e0*/  IMAD.MOV.U32 R14, RZ, RZ, R13 ;  /* 0x000000ffff0e7224 */ /* 0x001fc600078e000d */
.L_x_23455:
[----:B0-----:R-:W-:Y:S05]  /*416f0*/  BSYNC B1 ;  /* 0x0000000000017941 */ /* 0x001fea0003800000 */
.L_x_23453:
        /* <DEDUP_REMOVED lines=15> */
.L_x_23457:
[----:B------:R-:W2:Y:S04]  /*417f0*/  LDL.LU R13, [R1+0xba8] ;  /* 0x000ba800010d7983 */ /* 0x000ea80000300800 */
[----:B------:R4:W5:Y:S04]  /*41800*/  LDL.LU R0, [R1+0xba0] ;  /* 0x000ba00001007983 */ /* 0x0009680000300800 */
[----:B--2---:R2:W-:Y:S04]  /*41810*/  STL [R1+0xba4], R13 ;  /* 0x000ba40d01007387 */ /* 0x0045e80000100800 */
[----:B--2---:R-:W2:Y:S04]  /*41820*/  LDL.LU R13, [R1+0x9d8] ;  /* 0x0009d800010d7983 */ /* 0x004ea80000300800 */
[----:B--2---:R2:W-:Y:S02]  /*41830*/  STL [R1+0x9dc], R13 ;  /* 0x0009dc0d01007387 */ /* 0x0045e40000100800 */
[----:B--2---:R-:W-:-:S02]  /*41840*/  IMAD.MOV.U32 R13, RZ, RZ, R12 ;  /* 0x000000ffff0d7224 */ /* 0x004fc400078e000c */
.L_x_23458:
[----:B----4-:R-:W-:Y:S05]  /*41850*/  BSYNC B1 ;  /* 0x0000000000017941 */ /* 0x010fea0003800000 */
.L_x_23456:
        /* <DEDUP_REMOVED lines=16> */
.L_x_23460:
[----:B--2---:R2:W-:Y:S04]  /*41960*/  STL [R1+0xba0], R0 ;  /* 0x000ba00001007387 */ /* 0x0045e80000100800 */
[----:B------:R-:W4:Y:S04]  /*41970*/  LDL.LU R12, [R1+0xba4] ;  /* 0x000ba400010c7983 */ /* 0x000f280000300800 */
[----:B--2---:R-:W2:Y:S04]  /*41980*/  LDL.LU R0, [R1+0x9e4] ;  /* 0x0009e40001007983 */ /* 0x004ea80000300800 */
[----:B----4-:R4:W-:Y:S04]  /*41990*/  STL [R1+0xba8], R12 ;  /* 0x000ba80c01007387 */ /* 0x0109e80000100800 */
[----:B--2---:R2:W-:Y:S01]  /*419a0*/  STL [R1+0x9d8], R0 ;  /* 0x0009d80001007387 */ /* 0x0045e20000100800 */
[----:B----4-:R-:W-:-:S03]  /*419b0*/  IMAD.MOV.U32 R12, RZ, RZ, R11 ;  /* 0x000000ffff0c7224 */ /* 0x010fc600078e000b */
.L_x_23461:
[----:B--2---:R-:W-:Y:S05]  /*419c0*/  BSYNC B1 ;  /* 0x0000000000017941 */ /* 0x004fea0003800000 */
.L_x_23459:
        /* <DEDUP_REMOVED lines=15> */
.L_x_23463:
[----:B------:R-:W4:Y:S04]  /*41ac0*/  LDL.LU R11, [R1+0xba8] ;  /* 0x000ba800010b7983 */ /* 0x000f280000300800 */
[----:B------:R0:W5:Y:S04]  /*41ad0*/  LDL.LU R0, [R1+0xba0] ;  /* 0x000ba00001007983 */ /* 0x0001680000300800 */
[----:B----4-:R4:W-:Y:S04]  /*41ae0*/  STL [R1+0xba4], R11 ;  /* 0x000ba40b01007387 */ /* 0x0109e80000100800 */
[----:B----4-:R-:W4:Y:S04]  /*41af0*/  LDL.LU R11, [R1+0x9e0] ;  /* 0x0009e000010b7983 */ /* 0x010f280000300800 */
[----:B----4-:R4:W-:Y:S02]  /*41b00*/  STL [R1+0x9e4], R11 ;  /* 0x0009e40b01007387 */ /* 0x0109e40000100800 */
[----:B----4-:R-:W-:-:S02]  /*41b10*/  IMAD.MOV.U32 R11, RZ, RZ, R10 ;  /* 0x000000ffff0b7224 */ /* 0x010fc400078e000a */
.L_x_23464:
[----:B0-----:R-:W-:Y:S05]  /*41b20*/  BSYNC B1 ;  /* 0x0000000000017941 */ /* 0x001fea0003800000 */
.L_x_23462:
        /* <DEDUP_REMOVED lines=16> */
.L_x_23466:
[----:B0-----:R0:W-:Y:S04]  /*41c30*/  STL [R1+0xba0], R0 ;  /* 0x000ba00001007387 */ /* 0x0011e80000100800 */
[----:B------:R-:W4:Y:S04]  /*41c40*/  LDL.LU R10, [R1+0xba4] ;  /* 0x000ba400010a7983 */ /* 0x000f280000300800 */
[----:B0-2---:R-:W2:Y:S04]  /*41c50*/  LDL.LU R0, [R1+0x9ec] ;  /* 0x0009ec0001007983 */ /* 0x005ea80000300800 */
[----:B----4-:R0:W-:Y:S04]  /*41c60*/  STL [R1+0xba8], R10 ;  /* 0x000ba80a01007387 */ /* 0x0101e80000100800 */
[----:B--2---:R2:W-:Y:S01]  /*41c70*/  STL [R1+0x9e0], R0 ;  /* 0x0009e00001007387 */ /* 0x0045e20000100800 */
[----:B0-----:R-:W-:-:S03]  /*41c80*/  IMAD.MOV.U32 R10, RZ, RZ, R9 ;  /* 0x000000ffff0a7224 */ /* 0x001fc600078e0009 */
.L_x_23467:
[----:B0-----:R-:W-:Y:S05]  /*41c90*/  BSYNC B1 ;  /* 0x0000000000017941 */ /* 0x001fea0003800000 */
.L_x_23465:
        /* <DEDUP_REMOVED lines=15> */
.L_x_23469:
[----:B------:R-:W2:Y:S04]  /*41d90*/  LDL.LU R9, [R1+0xba8] ;  /* 0x000ba80001097983 */ /* 0x000ea80000300800 */
[----:B------:R4:W5:Y:S04]  /*41da0*/  LDL.LU R0, [R1+0xba0] ;  /* 0x000ba00001007983 */ /* 0x0009680000300800 */
[----:B--2---:R2:W-:Y:S04]  /*41db0*/  STL [R1+0xba4], R9 ;  /* 0x000ba40901007387 */ /* 0x0045e80000100800 */
[----:B--2---:R-:W2:Y:S04]  /*41dc0*/  LDL.LU R9, [R1+0x9e8] ;  /* 0x0009e80001097983 */ /* 0x004ea80000300800 */
[----:B--2---:R2:W-:Y:S02]  /*41dd0*/  STL [R1+0x9ec], R9 ;  /* 0x0009ec0901007387 */ /* 0x0045e40000100800 */
[----:B--2---:R-:W-:-:S02]  /*41de0*/  IMAD.MOV.U32 R9, RZ, RZ, R8 ;  /* 0x000000ffff097224 */ /* 0x004fc400078e0008 */
.L_x_23470:
[----:B----4-:R-:W-:Y:S05]  /*41df0*/  BSYNC B1 ;  /* 0x0000000000017941 */ /* 0x010fea0003800000 */
.L_x_23468:
        /* <DEDUP_REMOVED lines=16> */
.L_x_23472:
[----:B--2---:R2:W-:Y:S04]  /*41f00*/  STL [R1+0xba0], R0 ;  /* 0x000ba00001007387 */ /* 0x0045e80000100800 */
[----:B------:R-:W4:Y:S04]  /*41f10*/  LDL.LU R8, [R1+0xba4] ;  /* 0x000ba40001087983 */ /* 0x000f280000300800 */
[----:B--2---:R-:W2:Y:S04]  /*41f20*/  LDL.LU R0, [R1+0x9f4] ;  /* 0x0009f40001007983 */ /* 0x004ea80000300800 */
[----:B----4-:R4:W-:Y:S04]  /*41f30*/  STL [R1+0xba8], R8 ;  /* 0x000ba80801007387 */ /* 0x0109e80000100800 */
[----:B--2---:R2:W-:Y:S01]  /*41f40*/  STL [R1+0x9e8], R0 ;  /* 0x0009e80001007387 */ /* 0x0045e20000100800 */
[----:B----4-:R-:W-:-:S03]  /*41f50*/  IMAD.MOV.U32 R8, RZ, RZ, R7 ;  /* 0x000000ffff087224 */ /* 0x010fc600078e0007 */
.L_x_23473:
[----:B--2---:R-:W-:Y:S05]  /*41f60*/  BSYNC B1 ;  /* 0x0000000000017941 */ /* 0x004fea0003800000 */
.L_x_23471:
        /* <DEDUP_REMOVED lines=15> */
.L_x_23475:
[----:B------:R-:W4:Y:S04]  /*42060*/  LDL.LU R7, [R1+0xba8] ;  /* 0x000ba80001077983 */ /* 0x000f280000300800 */
[----:B------:R0:W5:Y:S04]  /*42070*/  LDL.LU R0, [R1+0xba0] ;  /* 0x000ba00001007983 */ /* 0x0001680000300800 */
[----:B----4-:R4:W-:Y:S04]  /*42080*/  STL [R1+0xba4], R7 ;  /* 0x000ba40701007387 */ /* 0x0109e80000100800 */
[----:B----4-:R-:W4:Y:S04]  /*42090*/  LDL.LU R7, [R1+0x9f0] ;  /* 0x0009f00001077983 */ /* 0x010f280000300800 */
[----:B----4-:R4:W-:Y:S02]  /*420a0*/  STL [R1+0x9f4], R7 ;  /* 0x0009f40701007387 */ /* 0x0109e40000100800 */
[----:B----4-:R-:W-:-:S02]  /*420b0*/  IMAD.MOV.U32 R7, RZ, RZ, R6 ;  /* 0x000000ffff077224 */ /* 0x010fc400078e0006 */
.L_x_23476:
[----:B0-----:R-:W-:Y:S05]  /*420c0*/  BSYNC B1 ;  /* 0x0000000000017941 */ /* 0x001fea0003800000 */
.L_x_23474:
        /* <DEDUP_REMOVED lines=16> */
.L_x_23478:
[----:B0-----:R0:W-:Y:S04]  /*421d0*/  STL [R1+0xba0], R0 ;  /* 0x000ba00001007387 */ /* 0x0011e80000100800 */
[----:B------:R-:W4:Y:S04]  /*421e0*/  LDL.LU R6, [R1+0xba4] ;  /* 0x000ba40001067983 */ /* 0x000f280000300800 */
[----:B0-2---:R-:W2:Y:S04]  /*421f0*/  LDL.LU R0, [R1+0x9fc] ;  /* 0x0009fc0001007983 */ /* 0x005ea80000300800 */
[----:B----4-:R0:W-:Y:S04]  /*42200*/  STL [R1+0xba8], R6 ;  /* 0x000ba80601007387 */ /* 0x0101e80000100800 */
[----:B--2---:R2:W-:Y:S01]  /*42210*/  STL [R1+0x9f0], R0 ;  /* 0x0009f00001007387 */ /* 0x0045e20000100800 */
[----:B0-----:R-:W-:-:S03]  /*42220*/  IMAD.MOV.U32 R6, RZ, RZ, R5 ;  /* 0x000000ffff067224 */ /* 0x001fc600078e0005 */
.L_x_23479:
[----:B0-----:R-:W-:Y:S05]  /*42230*/  BSYNC B1 ;  /* 0x0000000000017941 */ /* 0x001fea0003800000 */
.L_x_23477:
        /* <DEDUP_REMOVED lines=15> */
.L_x_23481:
[----:B------:R-:W2:Y:S04]  /*42330*/  LDL.LU R5, [R1+0xba8] ;  /* 0x000ba80001057983 */ /* 0x000ea80000300800 */
[----:B------:R4:W5:Y:S04]  /*42340*/  LDL.LU R0, [R1+0xba0] ;  /* 0x000ba00001007983 */ /* 0x0009680000300800 */
[----:B--2---:R2:W-:Y:S04]  /*42350*/  STL [R1+0xba4], R5 ;  /* 0x000ba40501007387 */ /* 0x0045e80000100800 */
[----:B--2---:R-:W2:Y:S04]  /*42360*/  LDL.LU R5, [R1+0x9f8] ;  /* 0x0009f80001057983 */ /* 0x004ea80000300800 */
[----:B--2---:R2:W-:Y:S02]  /*42370*/  STL [R1+0x9fc], R5 ;  /* 0x0009fc0501007387 */ /* 0x0045e40000100800 */
[----:B--2---:R-:W-:-:S02]  /*42380*/  IMAD.MOV.U32 R5, RZ, RZ, R4 ;  /* 0x000000ffff057224 */ /* 0x004fc400078e0004 */
.L_x_23482:
[----:B----4-:R-:W-:Y:S05]  /*42390*/  BSYNC B1 ;  /* 0x0000000000017941 */ /* 0x010fea0003800000 */
.L_x_23480:
        /* <DEDUP_REMOVED lines=16> */
.L_x_23484:
[----:B--2---:R2:W-:Y:S04]  /*424a0*/  STL [R1+0xba0], R0 ;  /* 0x000ba00001007387 */ /* 0x0045e80000100800 */
[----:B------:R-:W4:Y:S04]  /*424b0*/  LDL.LU R4, [R1+0xba4] ;  /* 0x000ba40001047983 */ /* 0x000f280000300800 */
[----:B--2---:R-:W2:Y:S04]  /*424c0*/  LDL.LU R0, [R1+0xa04] ;  /* 0x000a040001007983 */ /* 0x004ea80000300800 */
[----:B----4-:R4:W-:Y:S04]  /*424d0*/  STL [R1+0xba8], R4 ;  /* 0x000ba80401007387 */ /* 0x0109e80000100800 */
[----:B--2---:R2:W-:Y:S01]  /*424e0*/  STL [R1+0x9f8], R0 ;  /* 0x0009f80001007387 */ /* 0x0045e20000100800 */
[----:B----4-:R-:W-:-:S03]  /*424f0*/  IMAD.MOV.U32 R4, RZ, RZ, R3 ;  /* 0x000000ffff047224 */ /* 0x010fc600078e0003 */
.L_x_23485:
[----:B--2---:R-:W-:Y:S05]  /*42500*/  BSYNC B1 ;  /* 0x0000000000017941 */ /* 0x004fea0003800000 */
.L_x_23483:
        /* <DEDUP_REMOVED lines=15> */
.L_x_23487:
[----:B------:R-:W4:Y:S04]  /*42600*/  LDL.LU R3, [R1+0xba8] ;  /* 0x000ba80001037983 */ /* 0x000f280000300800 */
[----:B------:R0:W5:Y:S04]  /*42610*/  LDL.LU R0, [R1+0xba0] ;  /* 0x000ba00001007983 */ /* 0x0001680000300800 */
[----:B----4-:R4:W-:Y:S04]  /*42620*/  STL [R1+0xba4], R3 ;  /* 0x000ba40301007387 */ /* 0x0109e80000100800 */
[----:B----4-:R-:W4:Y:S04]  /*42630*/  LDL.LU R3, [R1+0xa00] ;  /* 0x000a000001037983 */ /* 0x010f280000300800 */
[----:B----4-:R4:W-:Y:S02]  /*42640*/  STL [R1+0xa04], R3 ;  /* 0x000a040301007387 */ /* 0x0109e40000100800 */
[----:B----4-:R-:W-:-:S02]  /*42650*/  IMAD.MOV.U32 R3, RZ, RZ, R2 ;  /* 0x000000ffff037224 */ /* 0x010fc400078e0002 */
.L_x_23488:
[----:B0-----:R-:W-:Y:S05]  /*42660*/  BSYNC B1 ;  /* 0x0000000000017941 */ /* 0x001fea0003800000 */
.L_x_23486:
        /* <DEDUP_REMOVED lines=22> */
.L_x_23490:
[----:B0-----:R-:W2:Y:S04]  /*427d0*/  LDL.LU R2, [R1+0xba4] ;  /* 0x000ba40001027983 */ /* 0x001ea80000300800 */
[----:B------:R0:W-:Y:S04]  /*427e0*/  STL [R1+0xba0], R0 ;  /* 0x000ba00001007387 */ /* 0x0001e80000100800 */
[----:B0-----:R-:W4:Y:S04]  /*427f0*/  LDL.LU R0, [R1+0xa0c] ;  /* 0x000a0c0001007983 */ /* 0x001f280000300800 */
[----:B--2---:R0:W-:Y:S04]  /*42800*/  STL [R1+0xba8], R2 ;  /* 0x000ba80201007387 */ /* 0x0041e80000100800 */
[----:B0-----:R0:W5:Y:S04]  /*42810*/  LDL.LU R2, [R1+0x814] ;  /* 0x0008140001027983 */ /* 0x0011680000300800 */
[----:B----4-:R0:W-:Y:S02]  /*42820*/  STL [R1+0xa00], R0 ;  /* 0x000a000001007387 */ /* 0x0101e40000100800 */
.L_x_23491:
[----:B0-----:R-:W-:Y:S05]  /*42830*/  BSYNC B1 ;  /* 0x0000000000017941 */ /* 0x001fea0003800000 */
.L_x_23489:
        /* <DEDUP_REMOVED lines=26> */
.L_x_23493:
        /* <DEDUP_REMOVED lines=9> */
.L_x_23494:
[----:B------:R-:W-:Y:S05]  /*42a70*/  BSYNC B1 ;  /* 0x0000000000017941 */ /* 0x000fea0003800000 */
.L_x_23492:
        /* <DEDUP_REMOVED lines=26> */
.L_x_23496:
        /* <DEDUP_REMOVED lines=9> */
.L_x_23497:
[----:B------:R-:W-:Y:S05]  /*42cb0*/  BSYNC B1 ;  /* 0x0000000000017941 */ /* 0x000fea0003800000 */
.L_x_23495:
        /* <DEDUP_REMOVED lines=26> */
.L_x_23499:
        /* <DEDUP_REMOVED lines=9> */
.L_x_23500:
[----:B------:R-:W-:Y:S05]  /*42ef0*/  BSYNC B1 ;  /* 0x0000000000017941 */ /* 0x000fea0003800000 */
.L_x_23498:
        /* <DEDUP_REMOVED lines=26> */
.L_x_23502:
        /* <DEDUP_REMOVED lines=9> */
.L_x_23503:
[----:B------:R-:W-:Y:S05]  /*43130*/  BSYNC B1 ;  /* 0x0000000000017941 */ /* 0x000fea0003800000 */
.L_x_23501:
        /* <DEDUP_REMOVED lines=26> */
.L_x_23505:
        /* <DEDUP_REMOVED lines=9> */
.L_x_23506:
[----:B------:R-:W-:Y:S05]  /*43370*/  BSYNC B1 ;  /* 0x0000000000017941 */ /* 0x000fea0003800000 */
.L_x_23504:
        /* <DEDUP_REMOVED lines=26> */
.L_x_23508:
        /* <DEDUP_REMOVED lines=9> */
.L_x_23509:
[----:B------:R-:W-:Y:S05]  /*435b0*/  BSYNC B1 ;  /* 0x0000000000017941 */ /* 0x000fea0003800000 */
.L_x_23507:
        /* <DEDUP_REMOVED lines=26> */
.L_x_23511:
        /* <DEDUP_REMOVED lines=9> */
.L_x_23512:
[----:B------:R-:W-:Y:S05]  /*437f0*/  BSYNC B1 ;  /* 0x0000000000017941 */ /* 0x000fea0003800000 */
.L_x_23510:
        /* <DEDUP_REMOVED lines=26> */
.L_x_23514:
        /* <DEDUP_REMOVED lines=9> */
.L_x_23515:
[----:B------:R-:W-:Y:S05]  /*43a30*/  BSYNC B1 ;  /* 0x0000000000017941 */ /* 0x000fea0003800000 */
.L_x_23513:
        /* <DEDUP_REMOVED lines=26> */
.L_x_23517:
        /* <DEDUP_REMOVED lines=9> */
.L_x_23518:
[----:B------:R-:W-:Y:S05]  /*43c70*/  BSYNC B1 ;  /* 0x0000000000017941 */ /* 0x000fea0003800000 */
.L_x_23516:
        /* <DEDUP_REMOVED lines=26> */
.L_x_23520:
        /* <DEDUP_REMOVED lines=9> */
.L_x_23521:
[----:B------:R-:W-:Y:S05]  /*43eb0*/  BSYNC B1 ;  /* 0x0000000000017941 */ /* 0x000fea0003800000 */
.L_x_23519:
        /* <DEDUP_REMOVED lines=26> */
.L_x_23523:
        /* <DEDUP_REMOVED lines=9> */
.L_x_23524:
[----:B------:R-:W-:Y:S05]  /*440f0*/  BSYNC B1 ;  /* 0x0000000000017941 */ /* 0x000fea0003800000 */
.L_x_23522:
        /* <DEDUP_REMOVED lines=26> */
.L_x_23526:
        /* <DEDUP_REMOVED lines=9> */
.L_x_23527:
[----:B------:R-:W-:Y:S05]  /*44330*/  BSYNC B1 ;  /* 0x0000000000017941 */ /* 0x000fea0003800000 */
.L_x_23525:
        /* <DEDUP_REMOVED lines=26> */
.L_x_23529:
        /* <DEDUP_REMOVED lines=9> */
.L_x_23530:
[----:B------:R-:W-:Y:S05]  /*44570*/  BSYNC B1 ;  /* 0x0000000000017941 */ /* 0x000fea0003800000 */
.L_x_23528:
        /* <DEDUP_REMOVED lines=26> */
.L_x_23532:
        /* <DEDUP_REMOVED lines=9> */
.L_x_23533:
[----:B------:R-:W-:Y:S05]  /*447b0*/  BSYNC B1 ;  /* 0x0000000000017941 */ /* 0x000fea0003800000 */
.L_x_23531:
        /* <DEDUP_REMOVED lines=26> */
.L_x_23535:
        /* <DEDUP_REMOVED lines=9> */
.L_x_23536:
[----:B------:R-:W-:Y:S05]  /*449f0*/  BSYNC B1 ;  /* 0x0000000000017941 */ /* 0x000fea0003800000 */
.L_x_23534:
        /* <DEDUP_REMOVED lines=26> */
.L_x_23538:
        /* <DEDUP_REMOVED lines=9> */
.L_x_23539:
[----:B------:R-:W-:Y:S05]  /*44c30*/  BSYNC B1 ;  /* 0x0000000000017941 */ /* 0x000fea0003800000 */
.L_x_23537:
        /* <DEDUP_REMOVED lines=26> */
.L_x_23541:
        /* <DEDUP_REMOVED lines=9> */
.L_x_23542:
[----:B------:R-:W-:Y:S05]  /*44e70*/  BSYNC B1 ;  /* 0x0000000000017941 */ /* 0x000fea0003800000 */
.L_x_23540:
        /* <DEDUP_REMOVED lines=26> */
.L_x_23544:
        /* <DEDUP_REMOVED lines=9> */
.L_x_23545:
[----:B------:R-:W-:Y:S05]  /*450b0*/  BSYNC B1 ;  /* 0x0000000000017941 */ /* 0x000fea0003800000 */
.L_x_23543:
        /* <DEDUP_REMOVED lines=26> */
.L_x_23547:
        /* <DEDUP_REMOVED lines=9> */
.L_x_23548:
[----:B------:R-:W-:Y:S05]  /*452f0*/  BSYNC B1 ;  /* 0x0000000000017941 */ /* 0x000fea0003800000 */
.L_x_23546:
        /* <DEDUP_REMOVED lines=26> */
.L_x_23550:
        /* <DEDUP_REMOVED lines=9> */
.L_x_23551:
[----:B------:R-:W-:Y:S05]  /*45530*/  BSYNC B1 ;  /* 0x0000000000017941 */ /* 0x000fea0003800000 */
.L_x_23549:
        /* <DEDUP_REMOVED lines=26> */
.L_x_23553:
        /* <DEDUP_REMOVED lines=9> */
.L_x_23554:
[----:B------:R-:W-:Y:S05]  /*45770*/  BSYNC B1 ;  /* 0x0000000000017941 */ /* 0x000fea0003800000 */
.L_x_23552:
        /* <DEDUP_REMOVED lines=26> */
.L_x_23556:
        /* <DEDUP_REMOVED lines=9> */
.L_x_23557:
[----:B------:R-:W-:Y:S05]  /*459b0*/  BSYNC B1 ;  /* 0x0000000000017941 */ /* 0x000fea0003800000 */
.L_x_23555:
        /* <DEDUP_REMOVED lines=26> */
.L_x_23559:
        /* <DEDUP_REMOVED lines=9> */
.L_x_23560:
[----:B------:R-:W-:Y:S05]  /*45bf0*/  BSYNC B1 ;  /* 0x0000000000017941 */ /* 0x000fea0003800000 */
.L_x_23558:
        /* <DEDUP_REMOVED lines=26> */
.L_x_23562:
        /* <DEDUP_REMOVED lines=9> */
.L_x_23563:
[----:B------:R-:W-:Y:S05]  /*45e30*/  BSYNC B1 ;  /* 0x0000000000017941 */ /* 0x000fea0003800000 */
.L_x_23561:
        /* <DEDUP_REMOVED lines=26> */
.L_x_23565:
        /* <DEDUP_REMOVED lines=9> */
.L_x_23566:
[----:B------:R-:W-:Y:S05]  /*46070*/  BSYNC B1 ;  /* 0x0000000000017941 */ /* 0x000fea0003800000 */
.L_x_23564:
        /* <DEDUP_REMOVED lines=26> */
.L_x_23568:
        /* <DEDUP_REMOVED lines=9> */
.L_x_23569:
[----:B------:R-:W-:Y:S05]  /*462b0*/  BSYNC B1 ;  /* 0x0000000000017941 */ /* 0x000fea0003800000 */
.L_x_23567:
        /* <DEDUP_REMOVED lines=26> */
.L_x_23571:
        /* <DEDUP_REMOVED lines=9> */
.L_x_23572:
[----:B------:R-:W-:Y:S05]  /*464f0*/  BSYNC B1 ;  /* 0x0000000000017941 */ /* 0x000fea0003800000 */
.L_x_23570:
        /* <DEDUP_REMOVED lines=26> */
.L_x_23574:
        /* <DEDUP_REMOVED lines=9> */
.L_x_23575:
[----:B------:R-:W-:Y:S05]  /*46730*/  BSYNC B1 ;  /* 0x0000000000017941 */ /* 0x000fea0003800000 */
.L_x_23573:
        /* <DEDUP_REMOVED lines=26> */
.L_x_23577:
        /* <DEDUP_REMOVED lines=9> */
.L_x_23578:
[----:B------:R-:W-:Y:S05]  /*46970*/  BSYNC B1 ;  /* 0x0000000000017941 */ /* 0x000fea0003800000 */
.L_x_23576:
        /* <DEDUP_REMOVED lines=26> */
.L_x_23580:
        /* <DEDUP_REMOVED lines=9> */
.L_x_23581:
[----:B------:R-:W-:Y:S05]  /*46bb0*/  BSYNC B1 ;  /* 0x0000000000017941 */ /* 0x000fea0003800000 */
.L_x_23579:
        /* <DEDUP_REMOVED lines=26> */
.L_x_23583:
        /* <DEDUP_REMOVED lines=9> */
.L_x_23584:
[----:B------:R-:W-:Y:S05]  /*46df0*/  BSYNC B1 ;  /* 0x0000000000017941 */ /* 0x000fea0003800000 */
.L_x_23582:
        /* <DEDUP_REMOVED lines=26> */
.L_x_23586:
        /* <DEDUP_REMOVED lines=9> */
.L_x_23587:
[----:B------:R-:W-:Y:S05]  /*47030*/  BSYNC B1 ;  /* 0x0000000000017941 */ /* 0x000fea0003800000 */
.L_x_23585:
        /* <DEDUP_REMOVED lines=26> */
.L_x_23589:
        /* <DEDUP_REMOVED lines=9> */
.L_x_23590:
[----:B------:R-:W-:Y:S05]  /*47270*/  BSYNC B1 ;  /* 0x0000000000017941 */ /* 0x000fea0003800000 */
.L_x_23588:
        /* <DEDUP_REMOVED lines=26> */
.L_x_23592:
        /* <DEDUP_REMOVED lines=9> */
.L_x_23593:
[----:B------:R-:W-:Y:S05]  /*474b0*/  BSYNC B1 ;  /* 0x0000000000017941 */ /* 0x000fea0003800000 */
.L_x_23591:
        /* <DEDUP_REMOVED lines=26> */
.L_x_23595:
        /* <DEDUP_REMOVED lines=9> */
.L_x_23596:
[----:B------:R-:W-:Y:S05]  /*476f0*/  BSYNC B1 ;  /* 0x0000000000017941 */ /* 0x000fea0003800000 */
.L_x_23594:
        /* <DEDUP_REMOVED lines=26> */
.L_x_23598:
        /* <DEDUP_REMOVED lines=9> */
.L_x_23599:
[----:B------:R-:W-:Y:S05]  /*47930*/  BSYNC B1 ;  /* 0x0000000000017941 */ /* 0x000fea0003800000 */
.L_x_23597:
        /* <DEDUP_REMOVED lines=26> */
.L_x_23601:
        /* <DEDUP_REMOVED lines=9> */
.L_x_23602:
[----:B------:R-:W-:Y:S05]  /*47b70*/  BSYNC B1 ;  /* 0x0000000000017941 */ /* 0x000fea0003800000 */
.L_x_23600:
        /* <DEDUP_REMOVED lines=26> */
.L_x_23604:
        /* <DEDUP_REMOVED lines=9> */
.L_x_23605:
[----:B------:R-:W-:Y:S05]  /*47db0*/  BSYNC B1 ;  /* 0x0000000000017941 */ /* 0x000fea0003800000 */
.L_x_23603:
        /* <DEDUP_REMOVED lines=26> */
.L_x_23607:
        /* <DEDUP_REMOVED lines=9> */
.L_x_23608:
[----:B------:R-:W-:Y:S05]  /*47ff0*/  BSYNC B1 ;  /* 0x0000000000017941 */ /* 0x000fea0003800000 */
.L_x_23606:
        /* <DEDUP_REMOVED lines=26> */
.L_x_23610:
        /* <DEDUP_REMOVED lines=9> */
.L_x_23611:
[----:B------:R-:W-:Y:S05]  /*48230*/  BSYNC B1 ;  /* 0x0000000000017941 */ /* 0x000fea0003800000 */
.L_x_23609:
        /* <DEDUP_REMOVED lines=26> */
.L_x_23613:
        /* <DEDUP_REMOVED lines=9> */
.L_x_23614:
[----:B------:R-:W-:Y:S05]  /*48470*/  BSYNC B1 ;  /* 0x0000000000017941 */ /* 0x000fea0003800000 */
.L_x_23612:
        /* <DEDUP_REMOVED lines=26> */
.L_x_23616:
        /* <DEDUP_REMOVED lines=9> */
.L_x_23617:
[----:B------:R-:W-:Y:S05]  /*486b0*/  BSYNC B1 ;  /* 0x0000000000017941 */ /* 0x000fea0003800000 */
.L_x_23615:
        /* <DEDUP_REMOVED lines=26> */
.L_x_23619:
        /* <DEDUP_REMOVED lines=9> */
.L_x_23620:
[----:B------:R-:W-:Y:S05]  /*488f0*/  BSYNC B1 ;  /* 0x0000000000017941 */ /* 0x000fea0003800000 */
.L_x_23618:
        /* <DEDUP_REMOVED lines=26> */
.L_x_23622:
        /* <DEDUP_REMOVED lines=9> */
.L_x_23623:
[----:B------:R-:W-:Y:S05]  /*48b30*/  BSYNC B1 ;  /* 0x0000000000017941 */ /* 0x000fea0003800000 */
.L_x_23621:
        /* <DEDUP_REMOVED lines=26> */
.L_x_23625:
        /* <DEDUP_REMOVED lines=9> */
.L_x_23626:
[----:B------:R-:W-:Y:S05]  /*48d70*/  BSYNC B1 ;  /* 0x0000000000017941 */ /* 0x000fea0003800000 */
.L_x_23624:
        /* <DEDUP_REMOVED lines=26> */
.L_x_23628:
        /* <DEDUP_REMOVED lines=9> */
.L_x_23629:
[----:B------:R-:W-:Y:S05]  /*48fb0*/  BSYNC B1 ;  /* 0x0000000000017941 */ /* 0x000fea0003800000 */
.L_x_23627:
        /* <DEDUP_REMOVED lines=26> */
.L_x_23631:
        /* <DEDUP_REMOVED lines=9> */
.L_x_23632:
[----:B------:R-:W-:Y:S05]  /*491f0*/  BSYNC B1 ;  /* 0x0000000000017941 */ /* 0x000fea0003800000 */
.L_x_23630:
        /* <DEDUP_REMOVED lines=26> */
.L_x_23634:
        /* <DEDUP_REMOVED lines=9> */
.L_x_23635:
[----:B------:R-:W-:Y:S05]  /*49430*/  BSYNC B1 ;  /* 0x0000000000017941 */ /* 0x000fea0003800000 */
.L_x_23633:
        /* <DEDUP_REMOVED lines=26> */
.L_x_23637:
        /* <DEDUP_REMOVED lines=9> */
.L_x_23638:
[----:B------:R-:W-:Y:S05]  /*49670*/  BSYNC B1 ;  /* 0x0000000000017941 */ /* 0x000fea0003800000 */
.L_x_23636:
        /* <DEDUP_REMOVED lines=26> */
.L_x_23640:
        /* <DEDUP_REMOVED lines=9> */
.L_x_23641:
[----:B------:R-:W-:Y:S05]  /*498b0*/  BSYNC B1 ;  /* 0x0000000000017941 */ /* 0x000fea0003800000 */
.L_x_23639:
        /* <DEDUP_REMOVED lines=26> */
.L_x_23643:
        /* <DEDUP_REMOVED lines=9> */
.L_x_23644:
[----:B------:R-:W-:Y:S05]  /*49af0*/  BSYNC B1 ;  /* 0x0000000000017941 */ /* 0x000fea0003800000 */
.L_x_23642:
        /* <DEDUP_REMOVED lines=26> */
.L_x_23646:
        /* <DEDUP_REMOVED lines=9> */
.L_x_23647:
[----:B------:R-:W-:Y:S05]  /*49d30*/  BSYNC B1 ;  /* 0x0000000000017941 */ /* 0x000fea0003800000 */
.L_x_23645:
        /* <DEDUP_REMOVED lines=26> */
.L_x_23649:
        /* <DEDUP_REMOVED lines=9> */
.L_x_23650:
[----:B------:R-:W-:Y:S05]  /*49f70*/  BSYNC B1 ;  /* 0x0000000000017941 */ /* 0x000fea0003800000 */
.L_x_23648:
        /* <DEDUP_REMOVED lines=26> */
.L_x_23652:
        /* <DEDUP_REMOVED lines=9> */
.L_x_23653:
[----:B------:R-:W-:Y:S05]  /*4a1b0*/  BSYNC B1 ;  /* 0x0000000000017941 */ /* 0x000fea0003800000 */
.L_x_23651:
        /* <DEDUP_REMOVED lines=26> */
.L_x_23655:
        /* <DEDUP_REMOVED lines=9> */
.L_x_23656:
[----:B------:R-:W-:Y:S05]  /*4a3f0*/  BSYNC B1 ;  /* 0x0000000000017941 */ /* 0x000fea0003800000 */
.L_x_23654:
        /* <DEDUP_REMOVED lines=26> */
.L_x_23658:
        /* <DEDUP_REMOVED lines=9> */
.L_x_23659:
[----:B------:R-:W-:Y:S05]  /*4a630*/  BSYNC B1 ;  /* 0x0000000000017941 */ /* 0x000fea0003800000 */
.L_x_23657:
        /* <DEDUP_REMOVED lines=26> */
.L_x_23661:
        /* <DEDUP_REMOVED lines=9> */
.L_x_23662:
[----:B------:R-:W-:Y:S05]  /*4a870*/  BSYNC B1 ;  /* 0x0000000000017941 */ /* 0x000fea0003800000 */
.L_x_23660:
        /* <DEDUP_REMOVED lines=26> */
.L_x_23664:
        /* <DEDUP_REMOVED lines=9> */
.L_x_23665:
[----:B------:R-:W-:Y:S05]  /*4aab0*/  BSYNC B1 ;  /* 0x0000000000017941 */ /* 0x000fea0003800000 */
.L_x_23663:
        /* <DEDUP_REMOVED lines=26> */
.L_x_23667:
        /* <DEDUP_REMOVED lines=9> */
.L_x_23668:
[----:B------:R-:W-:Y:S05]  /*4acf0*/  BSYNC B1 ;  /* 0x0000000000017941 */ /* 0x000fea0003800000 */
.L_x_23666:
        /* <DEDUP_REMOVED lines=26> */
.L_x_23670:
        /* <DEDUP_REMOVED lines=9> */
.L_x_23671:
[----:B------:R-:W-:Y:S05]  /*4af30*/  BSYNC B1 ;  /* 0x0000000000017941 */ /* 0x000fea0003800000 */
.L_x_23669:
        /* <DEDUP_REMOVED lines=26> */
.L_x_23673:
        /* <DEDUP_REMOVED lines=9> */
.L_x_23674:
[----:B------:R-:W-:Y:S05]  /*4b170*/  BSYNC B1 ;  /* 0x0000000000017941 */ /* 0x000fea0003800000 */
.L_x_23672:
        /* <DEDUP_REMOVED lines=26> */
.L_x_23676:
        /* <DEDUP_REMOVED lines=9> */
.L_x_23677:
[----:B------:R-:W-:Y:S05]  /*4b3b0*/  BSYNC B1 ;  /* 0x0000000000017941 */ /* 0x000fea0003800000 */
.L_x_23675:
        /* <DEDUP_REMOVED lines=26> */
.L_x_23679:
        /* <DEDUP_REMOVED lines=9> */
.L_x_23680:
[----:B------:R-:W-:Y:S05]  /*4b5f0*/  BSYNC B1 ;  /* 0x0000000000017941 */ /* 0x000fea0003800000 */
.L_x_23678:
        /* <DEDUP_REMOVED lines=26> */
.L_x_23682:
        /* <DEDUP_REMOVED lines=9> */
.L_x_23683:
[----:B------:R-:W-:Y:S05]  /*4b830*/  BSYNC B1 ;  /* 0x0000000000017941 */ /* 0x000fea0003800000 */
.L_x_23681:
        /* <DEDUP_REMOVED lines=26> */
.L_x_23685:
        /* <DEDUP_REMOVED lines=9> */
.L_x_23686:
[----:B------:R-:W-:Y:S05]  /*4ba70*/  BSYNC B1 ;  /* 0x0000000000017941 */ /* 0x000fea0003800000 */
.L_x_23684:
        /* <DEDUP_REMOVED lines=26> */
.L_x_23688:
        /* <DEDUP_REMOVED lines=9> */
.L_x_23689:
[----:B------:R-:W-:Y:S05]  /*4bcb0*/  BSYNC B1 ;  /* 0x0000000000017941 */ /* 0x000fea0003800000 */
.L_x_23687:
        /* <DEDUP_REMOVED lines=26> */
.L_x_23691:
        /* <DEDUP_REMOVED lines=9> */
.L_x_23692:
[----:B------:R-:W-:Y:S05]  /*4bef0*/  BSYNC B1 ;  /* 0x0000000000017941 */ /* 0x000fea0003800000 */
.L_x_23690:
        /* <DEDUP_REMOVED lines=26> */
.L_x_23694:
        /* <DEDUP_REMOVED lines=9> */
.L_x_23695:
[----:B------:R-:W-:Y:S05]  /*4c130*/  BSYNC B1 ;  /* 0x0000000000017941 */ /* 0x000fea0003800000 */
.L_x_23693:
        /* <DEDUP_REMOVED lines=26> */
.L_x_23697:
        /* <DEDUP_REMOVED lines=9> */
.L_x_23698:
[----:B------:R-:W-:Y:S05]  /*4c370*/  BSYNC B1 ;  /* 0x0000000000017941 */ /* 0x000fea0003800000 */
.L_x_23696:
        /* <DEDUP_REMOVED lines=26> */
.L_x_23700:
        /* <DEDUP_REMOVED lines=9> */
.L_x_23701:
[----:B------:R-:W-:Y:S05]  /*4c5b0*/  BSYNC B1 ;  /* 0x0000000000017941 */ /* 0x000fea0003800000 */
.L_x_23699:
        /* <DEDUP_REMOVED lines=26> */
.L_x_23703:
        /* <DEDUP_REMOVED lines=9> */
.L_x_23704:
[----:B------:R-:W-:Y:S05]  /*4c7f0*/  BSYNC B1 ;  /* 0x0000000000017941 */ /* 0x000fea0003800000 */
.L_x_23702:
        /* <DEDUP_REMOVED lines=26> */
.L_x_23706:
        /* <DEDUP_REMOVED lines=9> */
.L_x_23707:
[----:B------:R-:W-:Y:S05]  /*4ca30*/  BSYNC B1 ;  /* 0x0000000000017941 */ /* 0x000fea0003800000 */
.L_x_23705:
        /* <DEDUP_REMOVED lines=26> */
.L_x_23709:
        /* <DEDUP_REMOVED lines=9> */
.L_x_23710:
[----:B------:R-:W-:Y:S05]  /*4cc70*/  BSYNC B1 ;  /* 0x0000000000017941 */ /* 0x000fea0003800000 */
.L_x_23708:
        /* <DEDUP_REMOVED lines=26> */
.L_x_23712:
        /* <DEDUP_REMOVED lines=9> */
.L_x_23713:
[----:B------:R-:W-:Y:S05]  /*4ceb0*/  BSYNC B1 ;  /* 0x0000000000017941 */ /* 0x000fea0003800000 */
.L_x_23711:
        /* <DEDUP_REMOVED lines=26> */
.L_x_23715:
        /* <DEDUP_REMOVED lines=9> */
.L_x_23716:
[----:B------:R-:W-:Y:S05]  /*4d0f0*/  BSYNC B1 ;  /* 0x0000000000017941 */ /* 0x000fea0003800000 */
.L_x_23714:
        /* <DEDUP_REMOVED lines=26> */
.L_x_23718:
        /* <DEDUP_REMOVED lines=9> */
.L_x_23719:
[----:B------:R-:W-:Y:S05]  /*4d330*/  BSYNC B1 ;  /* 0x0000000000017941 */ /* 0x000fea0003800000 */
.L_x_23717:
        /* <DEDUP_REMOVED lines=26> */
.L_x_23721:
        /* <DEDUP_REMOVED lines=9> */
.L_x_23722:
[----:B------:R-:W-:Y:S05]  /*4d570*/  BSYNC B1 ;  /* 0x0000000000017941 */ /* 0x000fea0003800000 */
.L_x_23720:
        /* <DEDUP_REMOVED lines=26> */
.L_x_23724:
        /* <DEDUP_REMOVED lines=9> */
.L_x_23725:
[----:B------:R-:W-:Y:S05]  /*4d7b0*/  BSYNC B1 ;  /* 0x0000000000017941 */ /* 0x000fea0003800000 */
.L_x_23723:
        /* <DEDUP_REMOVED lines=26> */
.L_x_23727:
        /* <DEDUP_REMOVED lines=9> */
.L_x_23728:
[----:B------:R-:W-:Y:S05]  /*4d9f0*/  BSYNC B1 ;  /* 0x0000000000017941 */ /* 0x000fea0003800000 */
.L_x_23726:
        /* <DEDUP_REMOVED lines=26> */
.L_x_23730:
        /* <DEDUP_REMOVED lines=9> */
.L_x_23731:
[----:B------:R-:W-:Y:S05]  /*4dc30*/  BSYNC B1 ;  /* 0x0000000000017941 */ /* 0x000fea0003800000 */
.L_x_23729:
        /* <DEDUP_REMOVED lines=26> */
.L_x_23733:
        /* <DEDUP_REMOVED lines=9> */
.L_x_23734:
[----:B------:R-:W-:Y:S05]  /*4de70*/  BSYNC B1 ;  /* 0x0000000000017941 */ /* 0x000fea0003800000 */
.L_x_23732:
        /* <DEDUP_REMOVED lines=26> */
.L_x_23736:
        /* <DEDUP_REMOVED lines=9> */
.L_x_23737:
[----:B------:R-:W-:Y:S05]  /*4e0b0*/  BSYNC B1 ;  /* 0x0000000000017941 */ /* 0x000fea0003800000 */
.L_x_23735:
        /* <DEDUP_REMOVED lines=26> */
.L_x_23739:
        /* <DEDUP_REMOVED lines=9> */
.L_x_23740:
[----:B------:R-:W-:Y:S05]  /*4e2f0*/  BSYNC B1 ;  /* 0x0000000000017941 */ /* 0x000fea0003800000 */
.L_x_23738:
        /* <DEDUP_REMOVED lines=26> */
.L_x_23742:
        /* <DEDUP_REMOVED lines=9> */
.L_x_23743:
[----:B------:R-:W-:Y:S05]  /*4e530*/  BSYNC B1 ;  /* 0x0000000000017941 */ /* 0x000fea0003800000 */
.L_x_23741:
        /* <DEDUP_REMOVED lines=26> */
.L_x_23745:
        /* <DEDUP_REMOVED lines=9> */
.L_x_23746:
[----:B------:R-:W-:Y:S05]  /*4e770*/  BSYNC B1 ;  /* 0x0000000000017941 */ /* 0x000fea0003800000 */
.L_x_23744:
        /* <DEDUP_REMOVED lines=26> */
.L_x_23748:
        /* <DEDUP_REMOVED lines=9> */
.L_x_23749:
[----:B------:R-:W-:Y:S05]  /*4e9b0*/  BSYNC B1 ;  /* 0x0000000000017941 */ /* 0x000fea0003800000 */
.L_x_23747:
        /* <DEDUP_REMOVED lines=26> */
.L_x_23751:
        /* <DEDUP_REMOVED lines=9> */
.L_x_23752:
[----:B------:R-:W-:Y:S05]  /*4ebf0*/  BSYNC B1 ;  /* 0x0000000000017941 */ /* 0x000fea0003800000 */
.L_x_23750:
        /* <DEDUP_REMOVED lines=26> */
.L_x_23754:
        /* <DEDUP_REMOVED lines=9> */
.L_x_23755:
[----:B------:R-:W-:Y:S05]  /*4ee30*/  BSYNC B1 ;  /* 0x0000000000017941 */ /* 0x000fea0003800000 */
.L_x_23753:
        /* <DEDUP_REMOVED lines=26> */
.L_x_23757:
        /* <DEDUP_REMOVED lines=9> */
.L_x_23758:
[----:B------:R-:W-:Y:S05]  /*4f070*/  BSYNC B1 ;  /* 0x0000000000017941 */ /* 0x000fea0003800000 */
.L_x_23756:
        /* <DEDUP_REMOVED lines=26> */
.L_x_23760:
        /* <DEDUP_REMOVED lines=9> */
.L_x_23761:
[----:B------:R-:W-:Y:S05]  /*4f2b0*/  BSYNC B1 ;  /* 0x0000000000017941 */ /* 0x000fea0003800000 */
.L_x_23759:
        /* <DEDUP_REMOVED lines=26> */
.L_x_23763:
        /* <DEDUP_REMOVED lines=9> */
.L_x_23764:
[----:B------:R-:W-:Y:S05]  /*4f4f0*/  BSYNC B1 ;  /* 0x0000000000017941 */ /* 0x000fea0003800000 */
.L_x_23762:
        /* <DEDUP_REMOVED lines=26> */
.L_x_23766:
        /* <DEDUP_REMOVED lines=9> */
.L_x_23767:
[----:B------:R-:W-:Y:S05]  /*4f730*/  BSYNC B1 ;  /* 0x0000000000017941 */ /* 0x000fea0003800000 */
.L_x_23765:
        /* <DEDUP_REMOVED lines=26> */
.L_x_23769:
        /* <DEDUP_REMOVED lines=9> */
.L_x_23770:
[----:B------:R-:W-:Y:S05]  /*4f970*/  BSYNC B1 ;  /* 0x0000000000017941 */ /* 0x000fea0003800000 */
.L_x_23768:
        /* <DEDUP_REMOVED lines=26> */
.L_x_23772:
        /* <DEDUP_REMOVED lines=9> */
.L_x_23773:
[----:B------:R-:W-:Y:S05]  /*4fbb0*/  BSYNC B1 ;  /* 0x0000000000017941 */ /* 0x000fea0003800000 */
.L_x_23771:
        /* <DEDUP_REMOVED lines=26> */
.L_x_23775:
        /* <DEDUP_REMOVED lines=9> */
.L_x_23776:
[----:B------:R-:W-:Y:S05]  /*4fdf0*/  BSYNC B1 ;  /* 0x0000000000017941 */ /* 0x000fea0003800000 */
.L_x_23774:
        /* <DEDUP_REMOVED lines=26> */
.L_x_23778:
        /* <DEDUP_REMOVED lines=9> */
.L_x_23779:
[----:B------:R-:W-:Y:S05]  /*50030*/  BSYNC B1 ;  /* 0x0000000000017941 */ /* 0x000fea0003800000 */
.L_x_23777:
        /* <DEDUP_REMOVED lines=27> */
.L_x_23781:
        /* <DEDUP_REMOVED lines=9> */
.L_x_23782:
[----:B------:R-:W-:Y:S05]  /*50280*/  BSYNC B1 ;  /* 0x0000000000017941 */ /* 0x000fea0003800000 */
.L_x_23780:
        /* <DEDUP_REMOVED lines=26> */
.L_x_23784:
        /* <DEDUP_REMOVED lines=9> */
.L_x_23785:
[----:B------:R-:W-:Y:S05]  /*504c0*/  BSYNC B1 ;  /* 0x0000000000017941 */ /* 0x000fea0003800000 */
.L_x_23783:
        /* <DEDUP_REMOVED lines=26> */
.L_x_23787:
        /* <DEDUP_REMOVED lines=13> */
.L_x_23788:
[----:B------:R-:W-:Y:S05]  /*50740*/  BSYNC B1 ;  /* 0x0000000000017941 */ /* 0x000fea0003800000 */
.L_x_23786:
[----:B------:R-:W-:Y:S01]  /*50750*/  @!P1 CALL.REL.NOINC `(.L_x_23789) ;  /* 0x0000001000009944 */ /* 0x000fe20003c00000 */
[----:B------:R-:W-:Y:S05]  /*50760*/  BRA `(.L_x_23790) ;  /* 0xfffef7d000007947 */ /* 0x000fea000383ffff */
.L_x_23789:
        /* <DEDUP_REMOVED lines=12> */
.L_x_23407:
[----:B------:R-:W-:Y:S05]  /*50830*/  BSYNC B0 ;  /* 0x0000000000007941 */ /* 0x000fea0003800000 */
.L_x_23406:
        /* <DEDUP_REMOVED lines=677> */
.L_x_24175:
        /* <DEDUP_REMOVED lines=35> */
.L_x_23794:
[----:B0-2---:R-:W2:Y:S04]  /*534c0*/  LDL.LU R0, [R1+0x99c] ;  /* 0x00099c0001007983 */ /* 0x005ea80000300800 */
[----:B--2---:R0:W-:Y:S02]  /*534d0*/  STL [R1+0xba4], R0 ;  /* 0x000ba40001007387 */ /* 0x0041e40000100800 */
[----:B0-----:R-:W-:Y:S02]  /*534e0*/  IMAD.MOV.U32 R0, RZ, RZ, R29 ;  /* 0x000000ffff007224 */ /* 0x001fe400078e001d */
[----:B------:R-:W2:Y:S04]  /*534f0*/  LDL.LU R29, [R1+0x998] ;  /* 0x00099800011d7983 */ /* 0x000ea80000300800 */
[----:B--2---:R0:W-:Y:S02]  /*53500*/  STL [R1+0x99c], R29 ;  /* 0x00099c1d01007387 */ /* 0x0041e40000100800 */
[----:B0-----:R-:W-:-:S02]  /*53510*/  IMAD.MOV.U32 R29, RZ, RZ, R28 ;  /* 0x000000ffff1d7224 */ /* 0x001fc400078e001c */
.L_x_23795:
[----:B--2---:R-:W-:Y:S05]  /*53520*/  BSYNC B1 ;  /* 0x0000000000017941 */ /* 0x004fea0003800000 */
.L_x_23793:
        /* <DEDUP_REMOVED lines=16> */
.L_x_23797:
[----:B0-----:R0:W-:Y:S04]  /*53630*/  STL [R1+0xba0], R0 ;  /* 0x000ba00001007387 */ /* 0x0011e80000100800 */
[----:B------:R-:W2:Y:S04]  /*53640*/  LDL.LU R28, [R1+0xba4] ;  /* 0x000ba400011c7983 */ /* 0x000ea80000300800 */
[----:B0-----:R-:W3:Y:S04]  /*53650*/  LDL.LU R0, [R1+0x9a4] ;  /* 0x0009a40001007983 */ /* 0x001ee80000300800 */
[----:B--2---:R0:W-:Y:S04]  /*53660*/  STL [R1+0xba8], R28 ;  /* 0x000ba81c01007387 */ /* 0x0041e80000100800 */
[----:B---3--:R2:W-:Y:S01]  /*53670*/  STL [R1+0x998], R0 ;  /* 0x0009980001007387 */ /* 0x0085e20000100800 */
[----:B0-----:R-:W-:-:S03]  /*53680*/  IMAD.MOV.U32 R28, RZ, RZ, R27 ;  /* 0x000000ffff1c7224 */ /* 0x001fc600078e001b */
.L_x_23798:
[----:B0-----:R-:W-:Y:S05]  /*53690*/  BSYNC B1 ;  /* 0x0000000000017941 */ /* 0x001fea0003800000 */
.L_x_23796:
        /* <DEDUP_REMOVED lines=15> */
.L_x_23800:
[----:B------:R-:W2:Y:S04]  /*53790*/  LDL.LU R27, [R1+0xba8] ;  /* 0x000ba800011b7983 */ /* 0x000ea80000300800 */
[----:B------:R3:W5:Y:S04]  /*537a0*/  LDL.LU R0, [R1+0xba0] ;  /* 0x000ba00001007983 */ /* 0x0007680000300800 */
[----:B--2---:R2:W-:Y:S04]  /*537b0*/  STL [R1+0xba4], R27 ;  /* 0x000ba41b01007387 */ /* 0x0045e80000100800 */
[----:B--2---:R-:W2:Y:S04]  /*537c0*/  LDL.LU R27, [R1+0x9a0] ;  /* 0x0009a000011b7983 */ /* 0x004ea80000300800 */
[----:B--2---:R2:W-:Y:S02]  /*537d0*/  STL [R1+0x9a4], R27 ;  /* 0x0009a41b01007387 */ /* 0x0045e40000100800 */
[----:B--2---:R-:W-:-:S02]  /*537e0*/  IMAD.MOV.U32 R27, RZ, RZ, R26 ;  /* 0x000000ffff1b7224 */ /* 0x004fc400078e001a */
.L_x_23801:
[----:B---3--:R-:W-:Y:S05]  /*537f0*/  BSYNC B1 ;  /* 0x0000000000017941 */ /* 0x008fea0003800000 */
.L_x_23799:
        /* <DEDUP_REMOVED lines=16> */
.L_x_23803:
[----:B--2---:R2:W-:Y:S04]  /*53900*/  STL [R1+0xba0], R0 ;  /* 0x000ba00001007387 */ /* 0x0045e80000100800 */
[----:B------:R-:W3:Y:S04]  /*53910*/  LDL.LU R26, [R1+0xba4] ;  /* 0x000ba400011a7983 */ /* 0x000ee80000300800 */
[----:B--2---:R-:W2:Y:S04]  /*53920*/  LDL.LU R0, [R1+0x9ac] ;  /* 0x0009ac0001007983 */ /* 0x004ea80000300800 */
[----:B---3--:R3:W-:Y:S04]  /*53930*/  STL [R1+0xba8], R26 ;  /* 0x000ba81a01007387 */ /* 0x0087e80000100800 */
[----:B--2---:R2:W-:Y:S01]  /*53940*/  STL [R1+0x9a0], R0 ;  /* 0x0009a00001007387 */ /* 0x0045e20000100800 */
[----:B---3--:R-:W-:-:S03]  /*53950*/  IMAD.MOV.U32 R26, RZ, RZ, R25 ;  /* 0x000000ffff1a7224 */ /* 0x008fc600078e0019 */
.L_x_23804:
[----:B--2---:R-:W-:Y:S05]  /*53960*/  BSYNC B1 ;  /* 0x0000000000017941 */ /* 0x004fea0003800000 */
.L_x_23802:
        /* <DEDUP_REMOVED lines=15> */
.L_x_23806:
[----:B------:R-:W3:Y:S04]  /*53a60*/  LDL.LU R25, [R1+0xba8] ;  /* 0x000ba80001197983 */ /* 0x000ee80000300800 */
[----:B------:R4:W5:Y:S04]  /*53a70*/  LDL.LU R0, [R1+0xba0] ;  /* 0x000ba00001007983 */ /* 0x0009680000300800 */
[----:B---3--:R3:W-:Y:S04]  /*53a80*/  STL [R1+0xba4], R25 ;  /* 0x000ba41901007387 */ /* 0x0087e80000100800 */
[----:B---3--:R-:W3:Y:S04]  /*53a90*/  LDL.LU R25, [R1+0x9a8] ;  /* 0x0009a80001197983 */ /* 0x008ee80000300800 */
[----:B---3--:R3:W-:Y:S02]  /*53aa0*/  STL [R1+0x9ac], R25 ;  /* 0x0009ac1901007387 */ /* 0x0087e40000100800 */
[----:B---3--:R-:W-:-:S02]  /*53ab0*/  IMAD.MOV.U32 R25, RZ, RZ, R24 ;  /* 0x000000ffff197224 */ /* 0x008fc400078e0018 */
.L_x_23807:
[----:B----4-:R-:W-:Y:S05]  /*53ac0*/  BSYNC B1 ;  /* 0x0000000000017941 */ /* 0x010fea0003800000 */
.L_x_23805:
        /* <DEDUP_REMOVED lines=16> */
.L_x_23809:
[----:B---3--:R3:W-:Y:S04]  /*53bd0*/  STL [R1+0xba0], R0 ;  /* 0x000ba00001007387 */ /* 0x0087e80000100800 */
[----:B------:R-:W4:Y:S04]  /*53be0*/  LDL.LU R24, [R1+0xba4] ;  /* 0x000ba40001187983 */ /* 0x000f280000300800 */
[----:B---3--:R-:W3:Y:S04]  /*53bf0*/  LDL.LU R0, [R1+0x9b4] ;  /* 0x0009b40001007983 */ /* 0x008ee80000300800 */
[----:B----4-:R4:W-:Y:S04]  /*53c00*/  STL [R1+0xba8], R24 ;  /* 0x000ba81801007387 */ /* 0x0109e80000100800 */
[----:B---3--:R3:W-:Y:S01]  /*53c10*/  STL [R1+0x9a8], R0 ;  /* 0x0009a80001007387 */ /* 0x0087e20000100800 */
[----:B----4-:R-:W-:-:S03]  /*53c20*/  IMAD.MOV.U32 R24, RZ, RZ, R23 ;  /* 0x000000ffff187224 */ /* 0x010fc600078e0017 */
.L_x_23810:
[----:B---3--:R-:W-:Y:S05]  /*53c30*/  BSYNC B1 ;  /* 0x0000000000017941 */ /* 0x008fea0003800000 */
.L_x_23808:
        /* <DEDUP_REMOVED lines=15> */
.L_x_23812:
[----:B------:R-:W4:Y:S04]  /*53d30*/  LDL.LU R23, [R1+0xba8] ;  /* 0x000ba80001177983 */ /* 0x000f280000300800 */
[----:B------:R0:W5:Y:S04]  /*53d40*/  LDL.LU R0, [R1+0xba0] ;  /* 0x000ba00001007983 */ /* 0x0001680000300800 */
[----:B----4-:R4:W-:Y:S04]  /*53d50*/  STL [R1+0xba4], R23 ;  /* 0x000ba41701007387 */ /* 0x0109e80000100800 */
[----:B----4-:R-:W4:Y:S04]  /*53d60*/  LDL.LU R23, [R1+0x9b0] ;  /* 0x0009b00001177983 */ /* 0x010f280000300800 */
[----:B----4-:R4:W-:Y:S02]  /*53d70*/  STL [R1+0x9b4], R23 ;  /* 0x0009b41701007387 */ /* 0x0109e40000100800 */
[----:B----4-:R-:W-:-:S02]  /*53d80*/  IMAD.MOV.U32 R23, RZ, RZ, R22 ;  /* 0x000000ffff177224 */ /* 0x010fc400078e0016 */
.L_x_23813:
[----:B0-----:R-:W-:Y:S05]  /*53d90*/  BSYNC B1 ;  /* 0x0000000000017941 */ /* 0x001fea0003800000 */
.L_x_23811:
        /* <DEDUP_REMOVED lines=16> */
.L_x_23815:
[----:B0-----:R0:W-:Y:S04]  /*53ea0*/  STL [R1+0xba0], R0 ;  /* 0x000ba00001007387 */ /* 0x0011e80000100800 */
[----:B------:R-:W4:Y:S04]  /*53eb0*/  LDL.LU R22, [R1+0xba4] ;  /* 0x000ba40001167983 */ /* 0x000f280000300800 */
[----:B0-2---:R-:W2:Y:S04]  /*53ec0*/  LDL.LU R0, [R1+0x9bc] ;  /* 0x0009bc0001007983 */ /* 0x005ea80000300800 */
[----:B----4-:R0:W-:Y:S04]  /*53ed0*/  STL [R1+0xba8], R22 ;  /* 0x000ba81601007387 */ /* 0x0101e80000100800 */
[----:B--2---:R2:W-:Y:S01]  /*53ee0*/  STL [R1+0x9b0], R0 ;  /* 0x0009b00001007387 */ /* 0x0045e20000100800 */
[----:B0-----:R-:W-:-:S03]  /*53ef0*/  IMAD.MOV.U32 R22, RZ, RZ, R21 ;  /* 0x000000ffff167224 */ /* 0x001fc600078e0015 */
.L_x_23816:
[----:B0-----:R-:W-:Y:S05]  /*53f00*/  BSYNC B1 ;  /* 0x0000000000017941 */ /* 0x001fea0003800000 */
.L_x_23814:
        /* <DEDUP_REMOVED lines=15> */
.L_x_23818:
[----:B------:R-:W2:Y:S04]  /*54000*/  LDL.LU R21, [R1+0xba8] ;  /* 0x000ba80001157983 */ /* 0x000ea80000300800 */
[----:B------:R4:W5:Y:S04]  /*54010*/  LDL.LU R0, [R1+0xba0] ;  /* 0x000ba00001007983 */ /* 0x0009680000300800 */
[----:B--2---:R2:W-:Y:S04]  /*54020*/  STL [R1+0xba4], R21 ;  /* 0x000ba41501007387 */ /* 0x0045e80000100800 */
[----:B--2---:R-:W2:Y:S04]  /*54030*/  LDL.LU R21, [R1+0x9b8] ;  /* 0x0009b80001157983 */ /* 0x004ea80000300800 */
[----:B--2---:R2:W-:Y:S02]  /*54040*/  STL [R1+0x9bc], R21 ;  /* 0x0009bc1501007387 */ /* 0x0045e40000100800 */
[----:B--2---:R-:W-:-:S02]  /*54050*/  IMAD.MOV.U32 R21, RZ, RZ, R20 ;  /* 0x000000ffff157224 */ /* 0x004fc400078e0014 */
.L_x_23819:
[----:B----4-:R-:W-:Y:S05]  /*54060*/  BSYNC B1 ;  /* 0x0000000000017941 */ /* 0x010fea0003800000 */
.L_x_23817:
        /* <DEDUP_REMOVED lines=16> */
.L_x_23821:
[----:B--2---:R2:W-:Y:S04]  /*54170*/  STL [R1+0xba0], R0 ;  /* 0x000ba00001007387 */ /* 0x0045e80000100800 */
[----:B------:R-:W4:Y:S04]  /*54180*/  LDL.LU R20, [R1+0xba4] ;  /* 0x000ba40001147983 */ /* 0x000f280000300800 */
[----:B--2---:R-:W2:Y:S04]  /*54190*/  LDL.LU R0, [R1+0x9c4] ;  /* 0x0009c40001007983 */ /* 0x004ea80000300800 */
[----:B----4-:R4:W-:Y:S04]  /*541a0*/  STL [R1+0xba8], R20 ;  /* 0x000ba81401007387 */ /* 0x0109e80000100800 */
[----:B--2---:R2:W-:Y:S01]  /*541b0*/  STL [R1+0x9b8], R0 ;  /* 0x0009b80001007387 */ /* 0x0045e20000100800 */
[----:B----4-:R-:W-:-:S03]  /*541c0*/  IMAD.MOV.U32 R20, RZ, RZ, R19 ;  /* 0x000000ffff147224 */ /* 0x010fc600078e0013 */
.L_x_23822:
[----:B--2---:R-:W-:Y:S05]  /*541d0*/  BSYNC B1 ;  /* 0x0000000000017941 */ /* 0x004fea0003800000 */
.L_x_23820:
        /* <DEDUP_REMOVED lines=15> */
.L_x_23824:
[----:B------:R-:W4:Y:S04]  /*542d0*/  LDL.LU R19, [R1+0xba8] ;  /* 0x000ba80001137983 */ /* 0x000f280000300800 */
[----:B------:R0:W5:Y:S04]  /*542e0*/  LDL.LU R0, [R1+0xba0] ;  /* 0x000ba00001007983 */ /* 0x0001680000300800 */
[----:B----4-:R4:W-:Y:S04]  /*542f0*/  STL [R1+0xba4], R19 ;  /* 0x000ba41301007387 */ /* 0x0109e80000100800 */
[----:B----4-:R-:W4:Y:S04]  /*54300*/  LDL.LU R19, [R1+0x9c0] ;  /* 0x0009c00001137983 */ /* 0x010f280000300800 */
[----:B----4-:R4:W-:Y:S02]  /*54310*/  STL [R1+0x9c4], R19 ;  /* 0x0009c41301007387 */ /* 0x0109e40000100800 */
[----:B----4-:R-:W-:-:S02]  /*54320*/  IMAD.MOV.U32 R19, RZ, RZ, R18 ;  /* 0x000000ffff137224 */ /* 0x010fc400078e0012 */
.L_x_23825:
[----:B0-----:R-:W-:Y:S05]  /*54330*/  BSYNC B1 ;  /* 0x0000000000017941 */ /* 0x001fea0003800000 */
.L_x_23823:
        /* <DEDUP_REMOVED lines=16> */
.L_x_23827:
[----:B0-----:R0:W-:Y:S04]  /*54440*/  STL [R1+0xba0], R0 ;  /* 0x000ba00001007387 */ /* 0x0011e80000100800 */
[----:B------:R-:W4:Y:S04]  /*54450*/  LDL.LU R18, [R1+0xba4] ;  /* 0x000ba40001127983 */ /* 0x000f280000300800 */
[----:B0-2---:R-:W2:Y:S04]  /*54460*/  LDL.LU R0, [R1+0x9cc] ;  /* 0x0009cc0001007983 */ /* 0x005ea80000300800 */
[----:B----4-:R0:W-:Y:S04]  /*54470*/  STL [R1+0xba8], R18 ;  /* 0x000ba81201007387 */ /* 0x0101e80000100800 */
[----:B--2---:R2:W-:Y:S01]  /*54480*/  STL [R1+0x9c0], R0 ;  /* 0x0009c00001007387 */ /* 0x0045e20000100800 */
[----:B0-----:R-:W-:-:S03]  /*54490*/  IMAD.MOV.U32 R18, RZ, RZ, R17 ;  /* 0x000000ffff127224 */ /* 0x001fc600078e0011 */
.L_x_23828:
[----:B0-----:R-:W-:Y:S05]  /*544a0*/  BSYNC B1 ;  /* 0x0000000000017941 */ /* 0x001fea0003800000 */
.L_x_23826:
        /* <DEDUP_REMOVED lines=15> */
.L_x_23830:
[----:B------:R-:W2:Y:S04]  /*545a0*/  LDL.LU R17, [R1+0xba8] ;  /* 0x000ba80001117983 */ /* 0x000ea80000300800 */
[----:B------:R4:W5:Y:S04]  /*545b0*/  LDL.LU R0, [R1+0xba0] ;  /* 0x000ba00001007983 */ /* 0x0009680000300800 */
[----:B--2---:R2:W-:Y:S04]  /*545c0*/  STL [R1+0xba4], R17 ;  /* 0x000ba41101007387 */ /* 0x0045e80000100800 */
[----:B--2---:R-:W2:Y:S04]  /*545d0*/  LDL.LU R17, [R1+0x9c8] ;  /* 0x0009c80001117983 */ /* 0x004ea80000300800 */
[----:B--2---:R2:W-:Y:S02]  /*545e0*/  STL [R1+0x9cc], R17 ;  /* 0x0009cc1101007387 */ /* 0x0045e40000100800 */
[----:B--2---:R-:W-:-:S02]  /*545f0*/  IMAD.MOV.U32 R17, RZ, RZ, R16 ;  /* 0x000000ffff117224 */ /* 0x004fc400078e0010 */
.L_x_23831:
[----:B----4-:R-:W-:Y:S05]  /*54600*/  BSYNC B1 ;  /* 0x0000000000017941 */ /* 0x010fea0003800000 */
.L_x_23829:
        /* <DEDUP_REMOVED lines=16> */
.L_x_23833:
[----:B--2---:R2:W-:Y:S04]  /*54710*/  STL [R1+0xba0], R0 ;  /* 0x000ba00001007387 */ /* 0x0045e80000100800 */
[----:B------:R-:W4:Y:S04]  /*54720*/  LDL.LU R16, [R1+0xba4] ;  /* 0x000ba40001107983 */ /* 0x000f280000300800 */
[----:B--2---:R-:W2:Y:S04]  /*54730*/  LDL.LU R0, [R1+0x9d4] ;  /* 0x0009d40001007983 */ /* 0x004ea80000300800 */
[----:B----4-:R4:W-:Y:S04]  /*54740*/  STL [R1+0xba8], R16 ;  /* 0x000ba81001007387 */ /* 0x0109e80000100800 */
[----:B--2---:R2:W-:Y:S01]  /*54750*/  STL [R1+0x9c8], R0 ;  /* 0x0009c80001007387 */ /* 0x0045e20000100800 */
[----:B----4-:R-:W-:-:S03]  /*54760*/  IMAD.MOV.U32 R16, RZ, RZ, R15 ;  /* 0x000000ffff107224 */ /* 0x010fc600078e000f */
.L_x_23834:
[----:B--2---:R-:W-:Y:S05]  /*54770*/  BSYNC B1 ;  /* 0x0000000000017941 */ /* 0x004fea0003800000 */
.L_x_23832:
        /* <DEDUP_REMOVED lines=15> */
.L_x_23836:
[----:B------:R-:W4:Y:S04]  /*54870*/  LDL.LU R15, [R1+0xba8] ;  /* 0x000ba800010f7983 */ /* 0x000f280000300800 */
[----:B------:R0:W5:Y:S04]  /*54880*/  LDL.LU R0, [R1+0xba0] ;  /* 0x000ba00001007983 */ /* 0x0001680000300800 */
[----:B----4-:R4:W-:Y:S04]  /*54890*/  STL [R1+0xba4], R15 ;  /* 0x000ba40f01007387 */ /* 0x0109e80000100800 */
[----:B----4-:R-:W4:Y:S04]  /*548a0*/  LDL.LU R15, [R1+0x9d0] ;  /* 0x0009d000010f7983 */ /* 0x010f280000300800 */
[----:B----4-:R4:W-:Y:S02]  /*548b0*/  STL [R1+0x9d4], R15 ;  /* 0x0009d40f01007387 */ /* 0x0109e40000100800 */
[----:B----4-:R-:W-:-:S02]  /*548c0*/  IMAD.MOV.U32 R15, RZ, RZ, R14 ;  /* 0x000000ffff0f7224 */ /* 0x010fc400078e000e */
.L_x_23837:
[----:B0-----:R-:W-:Y:S05]  /*548d0*/  BSYNC B1 ;  /* 0x0000000000017941 */ /* 0x001fea0003800000 */
.L_x_23835:
        /* <DEDUP_REMOVED lines=16> */
.L_x_23839:
[----:B0-----:R0:W-:Y:S04]  /*549e0*/  STL [R1+0xba0], R0 ;  /* 0x000ba00001007387 */ /* 0x0011e80000100800 */
[----:B------:R-:W4:Y:S04]  /*549f0*/  LDL.LU R14, [R1+0xba4] ;  /* 0x000ba400010e7983 */ /* 0x000f280000300800 */
[----:B0-2---:R-:W2:Y:S04]  /*54a00*/  LDL.LU R0, [R1+0x9dc] ;  /* 0x0009dc0001007983 */ /* 0x005ea80000300800 */
[----:B----4-:R0:W-:Y:S04]  /*54a10*/  STL [R1+0xba8], R14 ;  /* 0x000ba80e01007387 */ /* 0x0101e80000100800 */
[----:B--2---:R2:W-:Y:S01]  /*54a20*/  STL [R1+0x9d0], R0 ;  /* 0x0009d00001007387 */ /* 0x0045e20000100800 */
[----:B0-----:R-:W-:-:S03]  /*54a30*/  IMAD.MOV.U32 R14, RZ, RZ, R13 ;  /* 0x000000ffff0e7224 */ /* 0x001fc600078e000d */
.L_x_23840:
[----:B0-----:R-:W-:Y:S05]  /*54a40*/  BSYNC B1 ;  /* 0x0000000000017941 */ /* 0x001fea0003800000 */
.L_x_23838:
        /* <DEDUP_REMOVED lines=15> */
.L_x_23842:
[----:B------:R-:W2:Y:S04]  /*54b40*/  LDL.LU R13, [R1+0xba8] ;  /* 0x000ba800010d7983 */ /* 0x000ea80000300800 */
[----:B------:R4:W5:Y:S04]  /*54b50*/  LDL.LU R0, [R1+0xba0] ;  /* 0x000ba00001007983 */ /* 0x0009680000300800 */
[----:B--2---:R2:W-:Y:S04]  /*54b60*/  STL [R1+0xba4], R13 ;  /* 0x000ba40d01007387 */ /* 0x0045e80000100800 */
[----:B--2---:R-:W2:Y:S04]  /*54b70*/  LDL.LU R13, [R1+0x9d8] ;  /* 0x0009d800010d7983 */ /* 0x004ea80000300800 */
[----:B--2---:R2:W-:Y:S02]  /*54b80*/  STL [R1+0x9dc], R13 ;  /* 0x0009dc0d01007387 */ /* 0x0045e40000100800 */
[----:B--2---:R-:W-:-:S02]  /*54b90*/  IMAD.MOV.U32 R13, RZ, RZ, R12 ;  /* 0x000000ffff0d7224 */ /* 0x004fc400078e000c */
.L_x_23843:
[----:B----4-:R-:W-:Y:S05]  /*54ba0*/  BSYNC B1 ;  /* 0x0000000000017941 */ /* 0x010fea0003800000 */
.L_x_23841:
        /* <DEDUP_REMOVED lines=16> */
.L_x_23845:
[----:B--2---:R2:W-:Y:S04]  /*54cb0*/  STL [R1+0xba0], R0 ;  /* 0x000ba00001007387 */ /* 0x0045e80000100800 */
[----:B------:R-:W4:Y:S04]  /*54cc0*/  LDL.LU R12, [R1+0xba4] ;  /* 0x000ba400010c7983 */ /* 0x000f280000300800 */
[----:B--2---:R-:W2:Y:S04]  /*54cd0*/  LDL.LU R0, [R1+0x9e4] ;  /* 0x0009e40001007983 */ /* 0x004ea80000300800 */
[----:B----4-:R4:W-:Y:S04]  /*54ce0*/  STL [R1+0xba8], R12 ;  /* 0x000ba80c01007387 */ /* 0x0109e80000100800 */
[----:B--2---:R2:W-:Y:S01]  /*54cf0*/  STL [R1+0x9d8], R0 ;  /* 0x0009d80001007387 */ /* 0x0045e20000100800 */
[----:B----4-:R-:W-:-:S03]  /*54d00*/  IMAD.MOV.U32 R12, RZ, RZ, R11 ;  /* 0x000000ffff0c7224 */ /* 0x010fc600078e000b */
.L_x_23846:
[----:B--2---:R-:W-:Y:S05]  /*54d10*/  BSYNC B1 ;  /* 0x0000000000017941 */ /* 0x004fea0003800000 */
.L_x_23844:
        /* <DEDUP_REMOVED lines=15> */
.L_x_23848:
[----:B------:R-:W4:Y:S04]  /*54e10*/  LDL.LU R11, [R1+0xba8] ;  /* 0x000ba800010b7983 */ /* 0x000f280000300800 */
[----:B------:R0:W5:Y:S04]  /*54e20*/  LDL.LU R0, [R1+0xba0] ;  /* 0x000ba00001007983 */ /* 0x0001680000300800 */
[----:B----4-:R4:W-:Y:S04]  /*54e30*/  STL [R1+0xba4], R11 ;  /* 0x000ba40b01007387 */ /* 0x0109e80000100800 */
[----:B----4-:R-:W4:Y:S04]  /*54e40*/  LDL.LU R11, [R1+0x9e0] ;  /* 0x0009e000010b7983 */ /* 0x010f280000300800 */
[----:B----4-:R4:W-:Y:S02]  /*54e50*/  STL [R1+0x9e4], R11 ;  /* 0x0009e40b01007387 */ /* 0x0109e40000100800 */
[----:B----4-:R-:W-:-:S02]  /*54e60*/  IMAD.MOV.U32 R11, RZ, RZ, R10 ;  /* 0x000000ffff0b7224 */ /* 0x010fc400078e000a */
.L_x_23849:
[----:B0-----:R-:W-:Y:S05]  /*54e70*/  BSYNC B1 ;  /* 0x0000000000017941 */ /* 0x001fea0003800000 */
.L_x_23847:
        /* <DEDUP_REMOVED lines=16> */
.L_x_23851:
[----:B0-----:R0:W-:Y:S04]  /*54f80*/  STL [R1+0xba0], R0 ;  /* 0x000ba00001007387 */ /* 0x0011e80000100800 */
[----:B------:R-:W4:Y:S04]  /*54f90*/  LDL.LU R10, [R1+0xba4] ;  /* 0x000ba400010a7983 */ /* 0x000f280000300800 */
[----:B0-2---:R-:W2:Y:S04]  /*54fa0*/  LDL.LU R0, [R1+0x9ec] ;  /* 0x0009ec0001007983 */ /* 0x005ea80000300800 */
[----:B----4-:R0:W-:Y:S04]  /*54fb0*/  STL [R1+0xba8], R10 ;  /* 0x000ba80a01007387 */ /* 0x0101e80000100800 */
[----:B--2---:R2:W-:Y:S01]  /*54fc0*/  STL [R1+0x9e0], R0 ;  /* 0x0009e00001007387 */ /* 0x0045e20000100800 */
[----:B0-----:R-:W-:-:S03]  /*54fd0*/  IMAD.MOV.U32 R10, RZ, RZ, R9 ;  /* 0x000000ffff0a7224 */ /* 0x001fc600078e0009 */
.L_x_23852:
[----:B0-----:R-:W-:Y:S05]  /*54fe0*/  BSYNC B1 ;  /* 0x0000000000017941 */ /* 0x001fea0003800000 */
.L_x_23850:
        /* <DEDUP_REMOVED lines=15> */
.L_x_23854:
[----:B------:R-:W2:Y:S04]  /*550e0*/  LDL.LU R9, [R1+0xba8] ;  /* 0x000ba80001097983 */ /* 0x000ea80000300800 */
[----:B------:R4:W5:Y:S04]  /*550f0*/  LDL.LU R0, [R1+0xba0] ;  /* 0x000ba00001007983 */ /* 0x0009680000300800 */
[----:B--2---:R2:W-:Y:S04]  /*55100*/  STL [R1+0xba4], R9 ;  /* 0x000ba40901007387 */ /* 0x0045e80000100800 */
[----:B--2---:R-:W2:Y:S04]  /*55110*/  LDL.LU R9, [R1+0x9e8] ;  /* 0x0009e80001097983 */ /* 0x004ea80000300800 */
[----:B--2---:R2:W-:Y:S02]  /*55120*/  STL [R1+0x9ec], R9 ;  /* 0x0009ec0901007387 */ /* 0x0045e40000100800 */
[----:B--2---:R-:W-:-:S02]  /*55130*/  IMAD.MOV.U32 R9, RZ, RZ, R8 ;  /* 0x000000ffff097224 */ /* 0x004fc400078e0008 */
.L_x_23855:
[----:B----4-:R-:W-:Y:S05]  /*55140*/  BSYNC B1 ;  /* 0x0000000000017941 */ /* 0x010fea0003800000 */
.L_x_23853:
        /* <DEDUP_REMOVED lines=16> */
.L_x_23857:
[----:B--2---:R2:W-:Y:S04]  /*55250*/  STL [R1+0xba0], R0 ;  /* 0x000ba00001007387 */ /* 0x0045e80000100800 */
[----:B------:R-:W4:Y:S04]  /*55260*/  LDL.LU R8, [R1+0xba4] ;  /* 0x000ba40001087983 */ /* 0x000f280000300800 */
[----:B--2---:R-:W2:Y:S04]  /*55270*/  LDL.LU R0, [R1+0x9f4] ;  /* 0x0009f40001007983 */ /* 0x004ea80000300800 */
[----:B----4-:R4:W-:Y:S04]  /*55280*/  STL [R1+0xba8], R8 ;  /* 0x000ba80801007387 */ /* 0x0109e80000100800 */
[----:B--2---:R2:W-:Y:S01]  /*55290*/  STL [R1+0x9e8], R0 ;  /* 0x0009e80001007387 */ /* 0x0045e20000100800 */
[----:B----4-:R-:W-:-:S03]  /*552a0*/  IMAD.MOV.U32 R8, RZ, RZ, R7 ;  /* 0x000000ffff087224 */ /* 0x010fc600078e0007 */
.L_x_23858:
[----:B--2---:R-:W-:Y:S05]  /*552b0*/  BSYNC B1 ;  /* 0x0000000000017941 */ /* 0x004fea0003800000 */
.L_x_23856:
        /* <DEDUP_REMOVED lines=15> */
.L_x_23860:
[----:B------:R-:W4:Y:S04]  /*553b0*/  LDL.LU R7, [R1+0xba8] ;  /* 0x000ba80001077983 */ /* 0x000f280000300800 */
[----:B------:R0:W5:Y:S04]  /*553c0*/  LDL.LU R0, [R1+0xba0] ;  /* 0x000ba00001007983 */ /* 0x0001680000300800 */
[----:B----4-:R4:W-:Y:S04]  /*553d0*/  STL [R1+0xba4], R7 ;  /* 0x000ba40701007387 */ /* 0x0109e80000100800 */
[----:B----4-:R-:W4:Y:S04]  /*553e0*/  LDL.LU R7, [R1+0x9f0] ;  /* 0x0009f00001077983 */ /* 0x010f280000300800 */
[----:B----4-:R4:W-:Y:S02]  /*553f0*/  STL [R1+0x9f4], R7 ;  /* 0x0009f40701007387 */ /* 0x0109e40000100800 */
[----:B----4-:R-:W-:-:S02]  /*55400*/  IMAD.MOV.U32 R7, RZ, RZ, R6 ;  /* 0x000000ffff077224 */ /* 0x010fc400078e0006 */
.L_x_23861:
[----:B0-----:R-:W-:Y:S05]  /*55410*/  BSYNC B1 ;  /* 0x0000000000017941 */ /* 0x001fea0003800000 */
.L_x_23859:
        /* <DEDUP_REMOVED lines=16> */
.L_x_23863:
[----:B0-----:R0:W-:Y:S04]  /*55520*/  STL [R1+0xba0], R0 ;  /* 0x000ba00001007387 */ /* 0x0011e80000100800 */
[----:B------:R-:W4:Y:S04]  /*55530*/  LDL.LU R6, [R1+0xba4] ;  /* 0x000ba40001067983 */ /* 0x000f280000300800 */
[----:B0-2---:R-:W2:Y:S04]  /*55540*/  LDL.LU R0, [R1+0x9fc] ;  /* 0x0009fc0001007983 */ /* 0x005ea80000300800 */
[----:B----4-:R0:W-:Y:S04]  /*55550*/  STL [R1+0xba8], R6 ;  /* 0x000ba80601007387 */ /* 0x0101e80000100800 */
[----:B--2---:R2:W-:Y:S01]  /*55560*/  STL [R1+0x9f0], R0 ;  /* 0x0009f00001007387 */ /* 0x0045e20000100800 */
[----:B0-----:R-:W-:-:S03]  /*55570*/  IMAD.MOV.U32 R6, RZ, RZ, R5 ;  /* 0x000000ffff067224 */ /* 0x001fc600078e0005 */
.L_x_23864:
[----:B0-----:R-:W-:Y:S05]  /*55580*/  BSYNC B1 ;  /* 0x0000000000017941 */ /* 0x001fea0003800000 */
.L_x_23862:
        /* <DEDUP_REMOVED lines=15> */
.L_x_23866:
[----:B------:R-:W2:Y:S04]  /*55680*/  LDL.LU R5, [R1+0xba8] ;  /* 0x000ba80001057983 */ /* 0x000ea80000300800 */
[----:B------:R4:W5:Y:S04]  /*55690*/  LDL.LU R0, [R1+0xba0] ;  /* 0x000ba00001007983 */ /* 0x0009680000300800 */
[----:B--2---:R2:W-:Y:S04]  /*556a0*/  STL [R1+0xba4], R5 ;  /* 0x000ba40501007387 */ /* 0x0045e80000100800 */
[----:B--2---:R-:W2:Y:S04]  /*556b0*/  LDL.LU R5, [R1+0x9f8] ;  /* 0x0009f80001057983 */ /* 0x004ea80000300800 */
[----:B--2---:R2:W-:Y:S02]  /*556c0*/  STL [R1+0x9fc], R5 ;  /* 0x0009fc0501007387 */ /* 0x0045e40000100800 */
[----:B--2---:R-:W-:-:S02]  /*556d0*/  IMAD.MOV.U32 R5, RZ, RZ, R4 ;  /* 0x000000ffff057224 */ /* 0x004fc400078e0004 */
.L_x_23867:
[----:B----4-:R-:W-:Y:S05]  /*556e0*/  BSYNC B1 ;  /* 0x0000000000017941 */ /* 0x010fea0003800000 */
.L_x_23865:
        /* <DEDUP_REMOVED lines=16> */
.L_x_23869:
[----:B--2---:R2:W-:Y:S04]  /*557f0*/  STL [R1+0xba0], R0 ;  /* 0x000ba00001007387 */ /* 0x0045e80000100800 */
[----:B------:R-:W4:Y:S04]  /*55800*/  LDL.LU R4, [R1+0xba4] ;  /* 0x000ba40001047983 */ /* 0x000f280000300800 */
[----:B--2---:R-:W2:Y:S04]  /*55810*/  LDL.LU R0, [R1+0xa04] ;  /* 0x000a040001007983 */ /* 0x004ea80000300800 */
[----:B----4-:R4:W-:Y:S04]  /*55820*/  STL [R1+0xba8], R4 ;  /* 0x000ba80401007387 */ /* 0x0109e80000100800 */
[----:B--2---:R2:W-:Y:S01]  /*55830*/  STL [R1+0x9f8], R0 ;  /* 0x0009f80001007387 */ /* 0x0045e20000100800 */
[----:B----4-:R-:W-:-:S03]  /*55840*/  IMAD.MOV.U32 R4, RZ, RZ, R3 ;  /* 0x000000ffff047224 */ /* 0x010fc600078e0003 */
.L_x_23870:
[----:B--2---:R-:W-:Y:S05]  /*55850*/  BSYNC B1 ;  /* 0x0000000000017941 */ /* 0x004fea0003800000 */
.L_x_23868:
        /* <DEDUP_REMOVED lines=15> */
.L_x_23872:
[----:B------:R-:W4:Y:S04]  /*55950*/  LDL.LU R3, [R1+0xba8] ;  /* 0x000ba80001037983 */ /* 0x000f280000300800 */
[----:B------:R0:W5:Y:S04]  /*55960*/  LDL.LU R0, [R1+0xba0] ;  /* 0x000ba00001007983 */ /* 0x0001680000300800 */
[----:B----4-:R4:W-:Y:S04]  /*55970*/  STL [R1+0xba4], R3 ;  /* 0x000ba40301007387 */ /* 0x0109e80000100800 */
[----:B----4-:R-:W4:Y:S04]  /*55980*/  LDL.LU R3, [R1+0xa00] ;  /* 0x000a000001037983 */ /* 0x010f280000300800 */
[----:B----4-:R4:W-:Y:S02]  /*55990*/  STL [R1+0xa04], R3 ;  /* 0x000a040301007387 */ /* 0x0109e40000100800 */
[----:B----4-:R-:W-:-:S02]  /*559a0*/  IMAD.MOV.U32 R3, RZ, RZ, R2 ;  /* 0x000000ffff037224 */ /* 0x010fc400078e0002 */
.L_x_23873:
[----:B0-----:R-:W-:Y:S05]  /*559b0*/  BSYNC B1 ;  /* 0x0000000000017941 */ /* 0x001fea0003800000 */
.L_x_23871:
        /* <DEDUP_REMOVED lines=22> */
.L_x_23875:
[----:B0-----:R-:W2:Y:S04]  /*55b20*/  LDL.LU R2, [R1+0xba4] ;  /* 0x000ba40001027983 */ /* 0x001ea80000300800 */
[----:B------:R0:W-:Y:S04]  /*55b30*/  STL [R1+0xba0], R0 ;  /* 0x000ba00001007387 */ /* 0x0001e80000100800 */
[----:B0-----:R-:W4:Y:S04]  /*55b40*/  LDL.LU R0, [R1+0xa0c] ;  /* 0x000a0c0001007983 */ /* 0x001f280000300800 */
[----:B--2---:R0:W-:Y:S04]  /*55b50*/  STL [R1+0xba8], R2 ;  /* 0x000ba80201007387 */ /* 0x0041e80000100800 */
[----:B0-----:R0:W5:Y:S04]  /*55b60*/  LDL.LU R2, [R1+0x814] ;  /* 0x0008140001027983 */ /* 0x0011680000300800 */
[----:B----4-:R0:W-:Y:S02]  /*55b70*/  STL [R1+0xa00], R0 ;  /* 0x000a000001007387 */ /* 0x0101e40000100800 */
.L_x_23876:
[----:B0-----:R-:W-:Y:S05]  /*55b80*/  BSYNC B1 ;  /* 0x0000000000017941 */ /* 0x001fea0003800000 */
.L_x_23874:
        /* <DEDUP_REMOVED lines=26> */
.L_x_23878:
        /* <DEDUP_REMOVED lines=9> */
.L_x_23879:
[----:B------:R-:W-:Y:S05]  /*55dc0*/  BSYNC B1 ;  /* 0x0000000000017941 */ /* 0x000fea0003800000 */
.L_x_23877:
        /* <DEDUP_REMOVED lines=26> */
.L_x_23881:
        /* <DEDUP_REMOVED lines=9> */
.L_x_23882:
[----:B------:R-:W-:Y:S05]  /*56000*/  BSYNC B1 ;  /* 0x0000000000017941 */ /* 0x000fea0003800000 */
.L_x_23880:
        /* <DEDUP_REMOVED lines=26> */
.L_x_23884:
        /* <DEDUP_REMOVED lines=9> */
.L_x_23885:
[----:B------:R-:W-:Y:S05]  /*56240*/  BSYNC B1 ;  /* 0x0000000000017941 */ /* 0x000fea0003800000 */
.L_x_23883:
        /* <DEDUP_REMOVED lines=26> */
.L_x_23887:
        /* <DEDUP_REMOVED lines=9> */
.L_x_23888:
[----:B------:R-:W-:Y:S05]  /*56480*/  BSYNC B1 ;  /* 0x0000000000017941 */ /* 0x000fea0003800000 */
.L_x_23886:
        /* <DEDUP_REMOVED lines=26> */
.L_x_23890:
        /* <DEDUP_REMOVED lines=9> */
.L_x_23891:
[----:B------:R-:W-:Y:S05]  /*566c0*/  BSYNC B1 ;  /* 0x0000000000017941 */ /* 0x000fea0003800000 */
.L_x_23889:
        /* <DEDUP_REMOVED lines=26> */
.L_x_23893:
        /* <DEDUP_REMOVED lines=9> */
.L_x_23894:
[----:B------:R-:W-:Y:S05]  /*56900*/  BSYNC B1 ;  /* 0x0000000000017941 */ /* 0x000fea0003800000 */
.L_x_23892:
        /* <DEDUP_REMOVED lines=26> */
.L_x_23896:
        /* <DEDUP_REMOVED lines=9> */
.L_x_23897:
[----:B------:R-:W-:Y:S05]  /*56b40*/  BSYNC B1 ;  /* 0x0000000000017941 */ /* 0x000fea0003800000 */
.L_x_23895:
        /* <DEDUP_REMOVED lines=26> */
.L_x_23899:
        /* <DEDUP_REMOVED lines=9> */
.L_x_23900:
[----:B------:R-:W-:Y:S05]  /*56d80*/  BSYNC B1 ;  /* 0x0000000000017941 */ /* 0x000fea0003800000 */
.L_x_23898:
        /* <DEDUP_REMOVED lines=26> */
.L_x_23902:
        /* <DEDUP_REMOVED lines=9> */
.L_x_23903:
[----:B------:R-:W-:Y:S05]  /*56fc0*/  BSYNC B1 ;  /* 0x0000000000017941 */ /* 0x000fea0003800000 */
.L_x_23901:
        /* <DEDUP_REMOVED lines=26> */
.L_x_23905:
        /* <DEDUP_REMOVED lines=9> */
.L_x_23906:
[----:B------:R-:W-:Y:S05]  /*57200*/  BSYNC B1 ;  /* 0x0000000000017941 */ /* 0x000fea0003800000 */
.L_x_23904:
        /* <DEDUP_REMOVED lines=26> */
.L_x_23908:
        /* <DEDUP_REMOVED lines=9> */
.L_x_23909:
[----:B------:R-:W-:Y:S05]  /*57440*/  BSYNC B1 ;  /* 0x0000000000017941 */ /* 0x000fea0003800000 */
.L_x_23907:
        /* <DEDUP_REMOVED lines=26> */
.L_x_23911:
        /* <DEDUP_REMOVED lines=9> */
.L_x_23912:
[----:B------:R-:W-:Y:S05]  /*57680*/  BSYNC B1 ;  /* 0x0000000000017941 */ /* 0x000fea0003800000 */
.L_x_23910:
        /* <DEDUP_REMOVED lines=26> */
.L_x_23914:
        /* <DEDUP_REMOVED lines=9> */
.L_x_23915:
[----:B------:R-:W-:Y:S05]  /*578c0*/  BSYNC B1 ;  /* 0x0000000000017941 */ /* 0x000fea0003800000 */
.L_x_23913:
        /* <DEDUP_REMOVED lines=26> */
.L_x_23917:
        /* <DEDUP_REMOVED lines=9> */
.L_x_23918:
[----:B------:R-:W-:Y:S05]  /*57b00*/  BSYNC B1 ;  /* 0x0000000000017941 */ /* 0x000fea0003800000 */
.L_x_23916:
        /* <DEDUP_REMOVED lines=26> */
.L_x_23920:
        /* <DEDUP_REMOVED lines=9> */
.L_x_23921:
[----:B------:R-:W-:Y:S05]  /*57d40*/  BSYNC B1 ;  /* 0x0000000000017941 */ /* 0x000fea0003800000 */
.L_x_23919:
        /* <DEDUP_REMOVED lines=26> */
.L_x_23923:
        /* <DEDUP_REMOVED lines=9> */
.L_x_23924:
[----:B------:R-:W-:Y:S05]  /*57f80*/  BSYNC B1 ;  /* 0x0000000000017941 */ /* 0x000fea0003800000 */
.L_x_23922:
        /* <DEDUP_REMOVED lines=26> */
.L_x_23926:
        /* <DEDUP_REMOVED lines=9> */
.L_x_23927:
[----:B------:R-:W-:Y:S05]  /*581c0*/  BSYNC B1 ;  /* 0x0000000000017941 */ /* 0x000fea0003800000 */
.L_x_23925:
        /* <DEDUP_REMOVED lines=26> */
.L_x_23929:
        /* <DEDUP_REMOVED lines=9> */
.L_x_23930:
[----:B------:R-:W-:Y:S05]  /*58400*/  BSYNC B1 ;  /* 0x0000000000017941 */ /* 0x000fea0003800000 */
.L_x_23928:
        /* <DEDUP_REMOVED lines=26> */
.L_x_23932:
        /* <DEDUP_REMOVED lines=9> */
.L_x_23933:
[----:B------:R-:W-:Y:S05]  /*58640*/  BSYNC B1 ;  /* 0x0000000000017941 */ /* 0x000fea0003800000 */
.L_x_23931:
        /* <DEDUP_REMOVED lines=26> */
.L_x_23935:
        /* <DEDUP_REMOVED lines=9> */
.L_x_23936:
[----:B------:R-:W-:Y:S05]  /*58880*/  BSYNC B1 ;  /* 0x0000000000017941 */ /* 0x000fea0003800000 */
.L_x_23934:
        /* <DEDUP_REMOVED lines=26> */
.L_x_23938:
        /* <DEDUP_REMOVED lines=9> */
.L_x_23939:
[----:B------:R-:W-:Y:S05]  /*58ac0*/  BSYNC B1 ;  /* 0x0000000000017941 */ /* 0x000fea0003800000 */
.L_x_23937:
        /* <DEDUP_REMOVED lines=26> */
.L_x_23941:
        /* <DEDUP_REMOVED lines=9> */
.L_x_23942:
[----:B------:R-:W-:Y:S05]  /*58d00*/  BSYNC B1 ;  /* 0x0000000000017941 */ /* 0x000fea0003800000 */
.L_x_23940:
        /* <DEDUP_REMOVED lines=26> */
.L_x_23944:
        /* <DEDUP_REMOVED lines=9> */
.L_x_23945:
[----:B------:R-:W-:Y:S05]  /*58f40*/  BSYNC B1 ;  /* 0x0000000000017941 */ /* 0x000fea0003800000 */
.L_x_23943:
        /* <DEDUP_REMOVED lines=26> */
.L_x_23947:
        /* <DEDUP_REMOVED lines=9> */
.L_x_23948:
[----:B------:R-:W-:Y:S05]  /*59180*/  BSYNC B1 ;  /* 0x0000000000017941 */ /* 0x000fea0003800000 */
.L_x_23946:
        /* <DEDUP_REMOVED lines=26> */
.L_x_23950:
        /* <DEDUP_REMOVED lines=9> */
.L_x_23951:
[----:B------:R-:W-:Y:S05]  /*593c0*/  BSYNC B1 ;  /* 0x0000000000017941 */ /* 0x000fea0003800000 */
.L_x_23949:
        /* <DEDUP_REMOVED lines=26> */
.L_x_23953:
        /* <DEDUP_REMOVED lines=9> */
.L_x_23954:
[----:B------:R-:W-:Y:S05]  /*59600*/  BSYNC B1 ;  /* 0x0000000000017941 */ /* 0x000fea0003800000 */
.L_x_23952:
        /* <DEDUP_REMOVED lines=26> */
.L_x_23956:
        /* <DEDUP_REMOVED lines=9> */
.L_x_23957:
[----:B------:R-:W-:Y:S05]  /*59840*/  BSYNC B1 ;  /* 0x0000000000017941 */ /* 0x000fea0003800000 */
.L_x_23955:
        /* <DEDUP_REMOVED lines=26> */
.L_x_23959:
        /* <DEDUP_REMOVED lines=9> */
.L_x_23960:
[----:B------:R-:W-:Y:S05]  /*59a80*/  BSYNC B1 ;  /* 0x0000000000017941 */ /* 0x000fea0003800000 */
.L_x_23958:
        /* <DEDUP_REMOVED lines=26> */
.L_x_23962:
        /* <DEDUP_REMOVED lines=9> */
.L_x_23963:
[----:B------:R-:W-:Y:S05]  /*59cc0*/  BSYNC B1 ;  /* 0x0000000000017941 */ /* 0x000fea0003800000 */
.L_x_23961:
        /* <DEDUP_REMOVED lines=26> */
.L_x_23965:
        /* <DEDUP_REMOVED lines=9> */
.L_x_23966:
[----:B------:R-:W-:Y:S05]  /*59f00*/  BSYNC B1 ;  /* 0x0000000000017941 */ /* 0x000fea0003800000 */
.L_x_23964:
        /* <DEDUP_REMOVED lines=26> */
.L_x_23968:
        /* <DEDUP_REMOVED lines=9> */
.L_x_23969:
[----:B------:R-:W-:Y:S05]  /*5a140*/  BSYNC B1 ;  /* 0x0000000000017941 */ /* 0x000fea0003800000 */
.L_x_23967:
        /* <DEDUP_REMOVED lines=26> */
.L_x_23971:
        /* <DEDUP_REMOVED lines=9> */
.L_x_23972:
[----:B------:R-:W-:Y:S05]  /*5a380*/  BSYNC B1 ;  /* 0x0000000000017941 */ /* 0x000fea0003800000 */
.L_x_23970:
        /* <DEDUP_REMOVED lines=26> */
.L_x_23974:
        /* <DEDUP_REMOVED lines=9> */
.L_x_23975:
[----:B------:R-:W-:Y:S05]  /*5a5c0*/  BSYNC B1 ;  /* 0x0000000000017941 */ /* 0x000fea0003800000 */
.L_x_23973:
        /* <DEDUP_REMOVED lines=26> */
.L_x_23977:
        /* <DEDUP_REMOVED lines=9> */
.L_x_23978:
[----:B------:R-:W-:Y:S05]  /*5a800*/  BSYNC B1 ;  /* 0x0000000000017941 */ /* 0x000fea0003800000 */
.L_x_23976:
        /* <DEDUP_REMOVED lines=26> */
.L_x_23980:
        /* <DEDUP_REMOVED lines=9> */
.L_x_23981:
[----:B------:R-:W-:Y:S05]  /*5aa40*/  BSYNC B1 ;  /* 0x0000000000017941 */ /* 0x000fea0003800000 */
.L_x_23979:
        /* <DEDUP_REMOVED lines=26> */
.L_x_23983:
        /* <DEDUP_REMOVED lines=9> */
.L_x_23984:
[----:B------:R-:W-:Y:S05]  /*5ac80*/  BSYNC B1 ;  /* 0x0000000000017941 */ /* 0x000fea0003800000 */
.L_x_23982:
        /* <DEDUP_REMOVED lines=26> */
.L_x_23986:
        /* <DEDUP_REMOVED lines=9> */
.L_x_23987:
[----:B------:R-:W-:Y:S05]  /*5aec0*/  BSYNC B1 ;  /* 0x0000000000017941 */ /* 0x000fea0003800000 */
.L_x_23985:
        /* <DEDUP_REMOVED lines=26> */
.L_x_23989:
        /* <DEDUP_REMOVED lines=9> */
.L_x_23990:
[----:B------:R-:W-:Y:S05]  /*5b100*/  BSYNC B1 ;  /* 0x0000000000017941 */ /* 0x000fea0003800000 */
.L_x_23988:
        /* <DEDUP_REMOVED lines=26> */
.L_x_23992:
        /* <DEDUP_REMOVED lines=9> */
.L_x_23993:
[----:B------:R-:W-:Y:S05]  /*5b340*/  BSYNC B1 ;  /* 0x0000000000017941 */ /* 0x000fea0003800000 */
.L_x_23991:
        /* <DEDUP_REMOVED lines=26> */
.L_x_23995:
        /* <DEDUP_REMOVED lines=9> */
.L_x_23996:
[----:B------:R-:W-:Y:S05]  /*5b580*/  BSYNC B1 ;  /* 0x0000000000017941 */ /* 0x000fea0003800000 */
.L_x_23994:
        /* <DEDUP_REMOVED lines=26> */
.L_x_23998:
        /* <DEDUP_REMOVED lines=9> */
.L_x_23999:
[----:B------:R-:W-:Y:S05]  /*5b7c0*/  BSYNC B1 ;  /* 0x0000000000017941 */ /* 0x000fea0003800000 */
.L_x_23997:
        /* <DEDUP_REMOVED lines=26> */
.L_x_24001:
        /* <DEDUP_REMOVED lines=9> */
.L_x_24002:
[----:B------:R-:W-:Y:S05]  /*5ba00*/  BSYNC B1 ;  /* 0x0000000000017941 */ /* 0x000fea0003800000 */
.L_x_24000:
        /* <DEDUP_REMOVED lines=26> */
.L_x_24004:
        /* <DEDUP_REMOVED lines=9> */
.L_x_24005:
[----:B------:R-:W-:Y:S05]  /*5bc40*/  BSYNC B1 ;  /* 0x0000000000017941 */ /* 0x000fea0003800000 */
.L_x_24003:
        /* <DEDUP_REMOVED lines=26> */
.L_x_24007:
        /* <DEDUP_REMOVED lines=9> */
.L_x_24008:
[----:B------:R-:W-:Y:S05]  /*5be80*/  BSYNC B1 ;  /* 0x0000000000017941 */ /* 0x000fea0003800000 */
.L_x_24006:
        /* <DEDUP_REMOVED lines=26> */
.L_x_24010:
        /* <DEDUP_REMOVED lines=9> */
.L_x_24011:
[----:B------:R-:W-:Y:S05]  /*5c0c0*/  BSYNC B1 ;  /* 0x0000000000017941 */ /* 0x000fea0003800000 */
.L_x_24009:
        /* <DEDUP_REMOVED lines=26> */
.L_x_24013:
        /* <DEDUP_REMOVED lines=9> */
.L_x_24014:
[----:B------:R-:W-:Y:S05]  /*5c300*/  BSYNC B1 ;  /* 0x0000000000017941 */ /* 0x000fea0003800000 */
.L_x_24012:
        /* <DEDUP_REMOVED lines=26> */
.L_x_24016:
        /* <DEDUP_REMOVED lines=9> */
.L_x_24017:
[----:B------:R-:W-:Y:S05]  /*5c540*/  BSYNC B1 ;  /* 0x0000000000017941 */ /* 0x000fea0003800000 */
.L_x_24015:
        /* <DEDUP_REMOVED lines=26> */
.L_x_24019:
        /* <DEDUP_REMOVED lines=9> */
.L_x_24020:
[----:B------:R-:W-:Y:S05]  /*5c780*/  BSYNC B1 ;  /* 0x0000000000017941 */ /* 0x000fea0003800000 */
.L_x_24018:
        /* <DEDUP_REMOVED lines=26> */
.L_x_24022:
        /* <DEDUP_REMOVED lines=9> */
.L_x_24023:
[----:B------:R-:W-:Y:S05]  /*5c9c0*/  BSYNC B1 ;  /* 0x0000000000017941 */ /* 0x000fea0003800000 */
.L_x_24021:
        /* <DEDUP_REMOVED lines=26> */
.L_x_24025:
        /* <DEDUP_REMOVED lines=9> */
.L_x_24026:
[----:B------:R-:W-:Y:S05]  /*5cc00*/  BSYNC B1 ;  /* 0x0000000000017941 */ /* 0x000fea0003800000 */
.L_x_24024:
        /* <DEDUP_REMOVED lines=26> */
.L_x_24028:
        /* <DEDUP_REMOVED lines=9> */
.L_x_24029:
[----:B------:R-:W-:Y:S05]  /*5ce40*/  BSYNC B1 ;  /* 0x0000000000017941 */ /* 0x000fea0003800000 */
.L_x_24027:
        /* <DEDUP_REMOVED lines=26> */
.L_x_24031:
        /* <DEDUP_REMOVED lines=9> */
.L_x_24032:
[----:B------:R-:W-:Y:S05]  /*5d080*/  BSYNC B1 ;  /* 0x0000000000017941 */ /* 0x000fea0003800000 */
.L_x_24030:
        /* <DEDUP_REMOVED lines=26> */
.L_x_24034:
        /* <DEDUP_REMOVED lines=9> */
.L_x_24035:
[----:B------:R-:W-:Y:S05]  /*5d2c0*/  BSYNC B1 ;  /* 0x0000000000017941 */ /* 0x000fea0003800000 */
.L_x_24033:
        /* <DEDUP_REMOVED lines=26> */
.L_x_24037:
        /* <DEDUP_REMOVED lines=9> */
.L_x_24038:
[----:B------:R-:W-:Y:S05]  /*5d500*/  BSYNC B1 ;  /* 0x0000000000017941 */ /* 0x000fea0003800000 */
.L_x_24036:
        /* <DEDUP_REMOVED lines=26> */
.L_x_24040:
        /* <DEDUP_REMOVED lines=9> */
.L_x_24041:
[----:B------:R-:W-:Y:S05]  /*5d740*/  BSYNC B1 ;  /* 0x0000000000017941 */ /* 0x000fea0003800000 */
.L_x_24039:
        /* <DEDUP_REMOVED lines=26> */
.L_x_24043:
        /* <DEDUP_REMOVED lines=9> */
.L_x_24044:
[----:B------:R-:W-:Y:S05]  /*5d980*/  BSYNC B1 ;  /* 0x0000000000017941 */ /* 0x000fea0003800000 */
.L_x_24042:
        /* <DEDUP_REMOVED lines=26> */
.L_x_24046:
        /* <DEDUP_REMOVED lines=9> */
.L_x_24047:
[----:B------:R-:W-:Y:S05]  /*5dbc0*/  BSYNC B1 ;  /* 0x0000000000017941 */ /* 0x000fea0003800000 */
.L_x_24045:
        /* <DEDUP_REMOVED lines=26> */
.L_x_24049:
        /* <DEDUP_REMOVED lines=9> */
.L_x_24050:
[----:B------:R-:W-:Y:S05]  /*5de00*/  BSYNC B1 ;  /* 0x0000000000017941 */ /* 0x000fea0003800000 */
.L_x_24048:
        /* <DEDUP_REMOVED lines=26> */
.L_x_24052:
        /* <DEDUP_REMOVED lines=9> */
.L_x_24053:
[----:B------:R-:W-:Y:S05]  /*5e040*/  BSYNC B1 ;  /* 0x0000000000017941 */ /* 0x000fea0003800000 */
.L_x_24051:
        /* <DEDUP_REMOVED lines=26> */
.L_x_24055:
        /* <DEDUP_REMOVED lines=9> */
.L_x_24056:
[----:B------:R-:W-:Y:S05]  /*5e280*/  BSYNC B1 ;  /* 0x0000000000017941 */ /* 0x000fea0003800000 */
.L_x_24054:
        /* <DEDUP_REMOVED lines=26> */
.L_x_24058:
        /* <DEDUP_REMOVED lines=9> */
.L_x_24059:
[----:B------:R-:W-:Y:S05]  /*5e4c0*/  BSYNC B1 ;  /* 0x0000000000017941 */ /* 0x000fea0003800000 */
.L_x_24057:
        /* <DEDUP_REMOVED lines=26> */
.L_x_24061:
        /* <DEDUP_REMOVED lines=9> */
.L_x_24062:
[----:B------:R-:W-:Y:S05]  /*5e700*/  BSYNC B1 ;  /* 0x0000000000017941 */ /* 0x000fea0003800000 */
.L_x_24060:
        /* <DEDUP_REMOVED lines=26> */
.L_x_24064:
        /* <DEDUP_REMOVED lines=9> */
.L_x_24065:
[----:B------:R-:W-:Y:S05]  /*5e940*/  BSYNC B1 ;  /* 0x0000000000017941 */ /* 0x000fea0003800000 */
.L_x_24063:
        /* <DEDUP_REMOVED lines=26> */
.L_x_24067:
        /* <DEDUP_REMOVED lines=9> */
.L_x_24068:
[----:B------:R-:W-:Y:S05]  /*5eb80*/  BSYNC B1 ;  /* 0x0000000000017941 */ /* 0x000fea0003800000 */
.L_x_24066:
        /* <DEDUP_REMOVED lines=26> */
.L_x_24070:
        /* <DEDUP_REMOVED lines=9> */
.L_x_24071:
[----:B------:R-:W-:Y:S05]  /*5edc0*/  BSYNC B1 ;  /* 0x0000000000017941 */ /* 0x000fea0003800000 */
.L_x_24069:
        /* <DEDUP_REMOVED lines=26> */
.L_x_24073:
        /* <DEDUP_REMOVED lines=9> */
.L_x_24074:
[----:B------:R-:W-:Y:S05]  /*5f000*/  BSYNC B1 ;  /* 0x0000000000017941 */ /* 0x000fea0003800000 */
.L_x_24072:
        /* <DEDUP_REMOVED lines=26> */
.L_x_24076:
        /* <DEDUP_REMOVED lines=9> */
.L_x_24077:
[----:B------:R-:W-:Y:S05]  /*5f240*/  BSYNC B1 ;  /* 0x0000000000017941 */ /* 0x000fea0003800000 */
.L_x_24075:
        /* <DEDUP_REMOVED lines=26> */
.L_x_24079:
        /* <DEDUP_REMOVED lines=9> */
.L_x_24080:
[----:B------:R-:W-:Y:S05]  /*5f480*/  BSYNC B1 ;  /* 0x0000000000017941 */ /* 0x000fea0003800000 */
.L_x_24078:
        /* <DEDUP_REMOVED lines=26> */
.L_x_24082:
        /* <DEDUP_REMOVED lines=9> */
.L_x_24083:
[----:B------:R-:W-:Y:S05]  /*5f6c0*/  BSYNC B1 ;  /* 0x0000000000017941 */ /* 0x000fea0003800000 */
.L_x_24081:
        /* <DEDUP_REMOVED lines=26> */
.L_x_24085:
        /* <DEDUP_REMOVED lines=9> */
.L_x_24086:
[----:B------:R-:W-:Y:S05]  /*5f900*/  BSYNC B1 ;  /* 0x0000000000017941 */ /* 0x000fea0003800000 */
.L_x_24084:
        /* <DEDUP_REMOVED lines=26> */
.L_x_24088:
        /* <DEDUP_REMOVED lines=9> */
.L_x_24089:
[----:B------:R-:W-:Y:S05]  /*5fb40*/  BSYNC B1 ;  /* 0x0000000000017941 */ /* 0x000fea0003800000 */
.L_x_24087:
        /* <DEDUP_REMOVED lines=26> */
.L_x_24091:
        /* <DEDUP_REMOVED lines=9> */
.L_x_24092:
[----:B------:R-:W-:Y:S05]  /*5fd80*/  BSYNC B1 ;  /* 0x0000000000017941 */ /* 0x000fea0003800000 */
.L_x_24090:
        /* <DEDUP_REMOVED lines=26> */
.L_x_24094:
        /* <DEDUP_REMOVED lines=9> */
.L_x_24095:
[----:B------:R-:W-:Y:S05]  /*5ffc0*/  BSYNC B1 ;  /* 0x0000000000017941 */ /* 0x000fea0003800000 */
.L_x_24093:
        /* <DEDUP_REMOVED lines=26> */
.L_x_24097:
        /* <DEDUP_REMOVED lines=9> */
.L_x_24098:
[----:B------:R-:W-:Y:S05]  /*60200*/  BSYNC B1 ;  /* 0x0000000000017941 */ /* 0x000fea0003800000 */
.L_x_24096:
        /* <DEDUP_REMOVED lines=26> */
.L_x_24100:
        /* <DEDUP_REMOVED lines=9> */
.L_x_24101:
[----:B------:R-:W-:Y:S05]  /*60440*/  BSYNC B1 ;  /* 0x0000000000017941 */ /* 0x000fea0003800000 */
.L_x_24099:
        /* <DEDUP_REMOVED lines=26> */
.L_x_24103:
        /* <DEDUP_REMOVED lines=9> */
.L_x_24104:
[----:B------:R-:W-:Y:S05]  /*60680*/  BSYNC B1 ;  /* 0x0000000000017941 */ /* 0x000fea0003800000 */
.L_x_24102:
        /* <DEDUP_REMOVED lines=26> */
.L_x_24106:
        /* <DEDUP_REMOVED lines=9> */
.L_x_24107:
[----:B------:R-:W-:Y:S05]  /*608c0*/  BSYNC B1 ;  /* 0x0000000000017941 */ /* 0x000fea0003800000 */
.L_x_24105:
        /* <DEDUP_REMOVED lines=26> */
.L_x_24109:
        /* <DEDUP_REMOVED lines=9> */
.L_x_24110:
[----:B------:R-:W-:Y:S05]  /*60b00*/  BSYNC B1 ;  /* 0x0000000000017941 */ /* 0x000fea0003800000 */
.L_x_24108:
        /* <DEDUP_REMOVED lines=26> */
.L_x_24112:
        /* <DEDUP_REMOVED lines=9> */
.L_x_24113:
[----:B------:R-:W-:Y:S05]  /*60d40*/  BSYNC B1 ;  /* 0x0000000000017941 */ /* 0x000fea0003800000 */
.L_x_24111:
        /* <DEDUP_REMOVED lines=26> */
.L_x_24115:
        /* <DEDUP_REMOVED lines=9> */
.L_x_24116:
[----:B------:R-:W-:Y:S05]  /*60f80*/  BSYNC B1 ;  /* 0x0000000000017941 */ /* 0x000fea0003800000 */
.L_x_24114:
        /* <DEDUP_REMOVED lines=26> */
.L_x_24118:
        /* <DEDUP_REMOVED lines=9> */
.L_x_24119:
[----:B------:R-:W-:Y:S05]  /*611c0*/  BSYNC B1 ;  /* 0x0000000000017941 */ /* 0x000fea0003800000 */
.L_x_24117:
        /* <DEDUP_REMOVED lines=26> */
.L_x_24121:
        /* <DEDUP_REMOVED lines=9> */
.L_x_24122:
[----:B------:R-:W-:Y:S05]  /*61400*/  BSYNC B1 ;  /* 0x0000000000017941 */ /* 0x000fea0003800000 */
.L_x_24120:
        /* <DEDUP_REMOVED lines=26> */
.L_x_24124:
        /* <DEDUP_REMOVED lines=9> */
.L_x_24125:
[----:B------:R-:W-:Y:S05]  /*61640*/  BSYNC B1 ;  /* 0x0000000000017941 */ /* 0x000fea0003800000 */
.L_x_24123:
        /* <DEDUP_REMOVED lines=26> */
.L_x_24127:
        /* <DEDUP_REMOVED lines=9> */
.L_x_24128:
[----:B------:R-:W-:Y:S05]  /*61880*/  BSYNC B1 ;  /* 0x0000000000017941 */ /* 0x000fea0003800000 */
.L_x_24126:
        /* <DEDUP_REMOVED lines=26> */
.L_x_24130:
        /* <DEDUP_REMOVED lines=9> */
.L_x_24131:
[----:B------:R-:W-:Y:S05]  /*61ac0*/  BSYNC B1 ;  /* 0x0000000000017941 */ /* 0x000fea0003800000 */
.L_x_24129:
        /* <DEDUP_REMOVED lines=26> */
.L_x_24133:
        /* <DEDUP_REMOVED lines=9> */
.L_x_24134:
[----:B------:R-:W-:Y:S05]  /*61d00*/  BSYNC B1 ;  /* 0x0000000000017941 */ /* 0x000fea0003800000 */
.L_x_24132:
        /* <DEDUP_REMOVED lines=26> */
.L_x_24136:
        /* <DEDUP_REMOVED lines=9> */
.L_x_24137:
[----:B------:R-:W-:Y:S05]  /*61f40*/  BSYNC B1 ;  /* 0x0000000000017941 */ /* 0x000fea0003800000 */
.L_x_24135:
        /* <DEDUP_REMOVED lines=26> */
.L_x_24139:
        /* <DEDUP_REMOVED lines=9> */
.L_x_24140:
[----:B------:R-:W-:Y:S05]  /*62180*/  BSYNC B1 ;  /* 0x0000000000017941 */ /* 0x000fea0003800000 */
.L_x_24138:
        /* <DEDUP_REMOVED lines=26> */
.L_x_24142:
        /* <DEDUP_REMOVED lines=9> */
.L_x_24143:
[----:B------:R-:W-:Y:S05]  /*623c0*/  BSYNC B1 ;  /* 0x0000000000017941 */ /* 0x000fea0003800000 */
.L_x_24141:
        /* <DEDUP_REMOVED lines=26> */
.L_x_24145:
        /* <DEDUP_REMOVED lines=9> */
.L_x_24146:
[----:B------:R-:W-:Y:S05]  /*62600*/  BSYNC B1 ;  /* 0x0000000000017941 */ /* 0x000fea0003800000 */
.L_x_24144:
        /* <DEDUP_REMOVED lines=26> */
.L_x_24148:
        /* <DEDUP_REMOVED lines=9> */
.L_x_24149:
[----:B------:R-:W-:Y:S05]  /*62840*/  BSYNC B1 ;  /* 0x0000000000017941 */ /* 0x000fea0003800000 */
.L_x_24147:
        /* <DEDUP_REMOVED lines=26> */
.L_x_24151:
        /* <DEDUP_REMOVED lines=9> */
.L_x_24152:
[----:B------:R-:W-:Y:S05]  /*62a80*/  BSYNC B1 ;  /* 0x0000000000017941 */ /* 0x000fea0003800000 */
.L_x_24150:
        /* <DEDUP_REMOVED lines=26> */
.L_x_24154:
        /* <DEDUP_REMOVED lines=9> */
.L_x_24155:
[----:B------:R-:W-:Y:S05]  /*62cc0*/  BSYNC B1 ;  /* 0x0000000000017941 */ /* 0x000fea0003800000 */
.L_x_24153:
        /* <DEDUP_REMOVED lines=26> */
.L_x_24157:
        /* <DEDUP_REMOVED lines=9> */
.L_x_24158:
[----:B------:R-:W-:Y:S05]  /*62f00*/  BSYNC B1 ;  /* 0x0000000000017941 */ /* 0x000fea0003800000 */
.L_x_24156:
        /* <DEDUP_REMOVED lines=26> */
.L_x_24160:
        /* <DEDUP_REMOVED lines=9> */
.L_x_24161:
[----:B------:R-:W-:Y:S05]  /*63140*/  BSYNC B1 ;  /* 0x0000000000017941 */ /* 0x000fea0003800000 */
.L_x_24159:
        /* <DEDUP_REMOVED lines=26> */
.L_x_24163:
        /* <DEDUP_REMOVED lines=9> */
.L_x_24164:
[----:B------:R-:W-:Y:S05]  /*63380*/  BSYNC B1 ;  /* 0x0000000000017941 */ /* 0x000fea0003800000 */
.L_x_24162:
        /* <DEDUP_REMOVED lines=27> */
.L_x_24166:
        /* <DEDUP_REMOVED lines=9> */
.L_x_24167:
[----:B------:R-:W-:Y:S05]  /*635d0*/  BSYNC B1 ;  /* 0x0000000000017941 */ /* 0x000fea0003800000 */
.L_x_24165:
        /* <DEDUP_REMOVED lines=26> */
.L_x_24169:
        /* <DEDUP_REMOVED lines=9> */
.L_x_24170:
[----:B------:R-:W-:Y:S05]  /*63810*/  BSYNC B1 ;  /* 0x0000000000017941 */ /* 0x000fea0003800000 */
.L_x_24168:
        /* <DEDUP_REMOVED lines=26> */
.L_x_24172:
        /* <DEDUP_REMOVED lines=13> */
.L_x_24173:
[----:B------:R-:W-:Y:S05]  /*63a90*/  BSYNC B1 ;  /* 0x0000000000017941 */ /* 0x000fea0003800000 */
.L_x_24171:
[----:B------:R-:W-:Y:S01]  /*63aa0*/  @!P1 CALL.REL.NOINC `(.L_x_24174) ;  /* 0x0000001000009944 */ /* 0x000fe20003c00000 */
[----:B------:R-:W-:Y:S05]  /*63ab0*/  BRA `(.L_x_24175) ;  /* 0xfffef7d000007947 */ /* 0x000fea000383ffff */
.L_x_24174:
        /* <DEDUP_REMOVED lines=12> */
.L_x_23792:
[----:B------:R-:W-:Y:S05]  /*63b80*/  BSYNC B0 ;  /* 0x0000000000007941 */ /* 0x000fea0003800000 */
.L_x_23791:
[----:B0----5:R-:W0:Y:S01]  /*63b90*/  S2R R0, SR_LANEID ;  /* 0x0000000000007919 */ /* 0x021e220000000000 */
[----:B------:R-:W-:Y:S01]  /*63ba0*/  BSSY B0, `(.L_x_24176) ;  /* 0x0000201000007945 */ /* 0x000fe20003800000 */
[----:B0-----:R-:W-:-:S13]  /*63bb0*/  ISETP.NE.AND P0, PT, R0, RZ, PT ;  /* 0x000000ff0000720c */ /* 0x001fda0003f05270 */
[----:B------:R-:W-:Y:S05]  /*63bc0*/  @P0 BRA `(.L_x_24177) ;  /* 0x00001fe000000947 */ /* 0x000fea0003800000 */
[----:B------:R0:W-:Y:S04]  /*63bd0*/  STL.64 [R1+0xbf8], R16 ;  /* 0x000bf81001007387 */ /* 0x0001e80000100a00 */
[----:B------:R-:W-:Y:S04]  /*63be0*/  STL.64 [R1+0xc30], R2 ;  /* 0x000c300201007387 */ /* 0x000fe80000100a00 */
[----:B0-----:R-:W2:Y:S04]  /*63bf0*/  LDL R16, [R1+0xb28] ;  /* 0x000b280001107983 */ /* 0x001ea80000100800 */
[----:B------:R-:W2:Y:S04]  /*63c00*/  LDL R17, [R1+0xb2c] ;  /* 0x000b2c0001117983 */ /* 0x000ea80000100800 */
[----:B------:R0:W-:Y:S04]  /*63c10*/  STL.64 [R1+0xbd8], R24 ;  /* 0x000bd81801007387 */ /* 0x0001e80000100a00 */
[----:B------:R-:W3:Y:S04]  /*63c20*/  S2R R0, SR_TID.X ;  /* 0x0000000000007919 */ /* 0x000ee80000002100 */
[----:B------:R5:W-:Y:S04]  /*63c30*/  STL.64 [R1+0xc18], R8 ;  /* 0x000c180801007387 */ /* 0x000be80000100a00 */
[----:B0---4-:R-:W4:Y:S04]  /*63c40*/  LDL R24, [R1+0xb48] ;  /* 0x000b480001187983 */ /* 0x011f280000100800 */
[----:B------:R-:W4:Y:S04]  /*63c50*/  LDL R25, [R1+0xb4c] ;  /* 0x000b4c0001197983 */ /* 0x000f280000100800 */
[----:B-----5:R-:W5:Y:S04]  /*63c60*/  LDL R8, [R1+0xb08] ;  /* 0x000b080001087983 */ /* 0x020f680000100800 */
[----:B------:R-:W5:Y:S04]  /*63c70*/  LDL R9, [R1+0xb0c] ;  /* 0x000b0c0001097983 */ /* 0x000f680000100800 */
[----:B------:R0:W-:Y:S04]  /*63c80*/  STL.64 [R1+0xc20], R6 ;  /* 0x000c200601007387 */ /* 0x0001e80000100a00 */
[----:B------:R1:W-:Y:S04]  /*63c90*/  STL.64 [R1+0xc28], R4 ;  /* 0x000c280401007387 */ /* 0x0003e80000100a00 */
[----:B------:R1:W-:Y:S04]  /*63ca0*/  STL.64 [R1+0xc08], R12 ;  /* 0x000c080c01007387 */ /* 0x0003e80000100a00 */
[----:B0-----:R-:W5:Y:S04]  /*63cb0*/  LDL R6, [R1+0xb00] ;  /* 0x000b000001067983 */ /* 0x001f680000100800 */
[----:B------:R-:W5:Y:S04]  /*63cc0*/  LDL R7, [R1+0xb04] ;  /* 0x000b040001077983 */ /* 0x000f680000100800 */
[----:B-1----:R-:W5:Y:S04]  /*63cd0*/  LDL R4, [R1+0xaf8] ;  /* 0x000af80001047983 */ /* 0x002f680000100800 */
[----:B------:R-:W5:Y:S04]  /*63ce0*/  LDL R5, [R1+0xafc] ;  /* 0x000afc0001057983 */ /* 0x000f680000100800 */
[----:B------:R-:W5:Y:S04]  /*63cf0*/  LDL R12, [R1+0xb18] ;  /* 0x000b1800010c7983 */ /* 0x000f680000100800 */
[----:B------:R-:W5:Y:S04]  /*63d00*/  LDL R13, [R1+0xb1c] ;  /* 0x000b1c00010d7983 */ /* 0x000f680000100800 */
[----:B------:R0:W-:Y:S04]  /*63d10*/  STL.64 [R1+0xc00], R14 ;  /* 0x000c000e01007387 */ /* 0x0001e80000100a00 */
[----:B------:R1:W-:Y:S04]  /*63d20*/  STL.64 [R1+0xbe8], R20 ;  /* 0x000be81401007387 */ /* 0x0003e80000100a00 */
[----:B------:R1:W-:Y:S04]  /*63d30*/  STL.64 [R1+0xbc8], R28 ;  /* 0x000bc81c01007387 */ /* 0x0003e80000100a00 */
[----:B0-----:R-:W5:Y:S04]  /*63d40*/  LDL R14, [R1+0xb20] ;  /* 0x000b2000010e7983 */ /* 0x001f680000100800 */
[----:B------:R-:W5:Y:S04]  /*63d50*/  LDL R15, [R1+0xb24] ;  /* 0x000b2400010f7983 */ /* 0x000f680000100800 */
[----:B------:R0:W-:Y:S04]  /*63d60*/  STL.64 [R1+0xc10], R10 ;  /* 0x000c100a01007387 */ /* 0x0001e80000100a00 */
[----:B-1----:R-:W5:Y:S04]  /*63d70*/  LDL R20, [R1+0xb38] ;  /* 0x000b380001147983 */ /* 0x002f680000100800 */
[----:B------:R-:W5:Y:S04]  /*63d80*/  LDL R21, [R1+0xb3c] ;  /* 0x000b3c0001157983 */ /* 0x000f680000100800 */
[----:B------:R1:W-:Y:S04]  /*63d90*/  STL.64 [R1+0xbe0], R22 ;  /* 0x000be01601007387 */ /* 0x0003e80000100a00 */
[----:B------:R-:W5:Y:S04]  /*63da0*/  LDL R28, [R1+0xb58] ;  /* 0x000b5800011c7983 */ /* 0x000f680000100800 */
[----:B------:R-:W5:Y:S04]  /*63db0*/  LDL R29, [R1+0xb5c] ;  /* 0x000b5c00011d7983 */ /* 0x000f680000100800 */
[----:B------:R-:W5:Y:S04]  /*63dc0*/  LDL R2, [R1+0xaf0] ;  /* 0x000af00001027983 */ /* 0x000f680000100800 */
[----:B------:R-:W5:Y:S04]  /*63dd0*/  LDL R3, [R1+0xaf4] ;  /* 0x000af40001037983 */ /* 0x000f680000100800 */
[----:B0-----:R-:W5:Y:S04]  /*63de0*/  LDL R10, [R1+0xb10] ;  /* 0x000b1000010a7983 */ /* 0x001f680000100800 */
[----:B------:R-:W5:Y:S04]  /*63df0*/  LDL R11, [R1+0xb14] ;  /* 0x000b1400010b7983 */ /* 0x000f680000100800 */
[----:B-1----:R-:W5:Y:S04]  /*63e00*/  LDL R22, [R1+0xb40] ;  /* 0x000b400001167983 */ /* 0x002f680000100800 */
[----:B------:R-:W5:Y:S04]  /*63e10*/  LDL R23, [R1+0xb44] ;  /* 0x000b440001177983 */ /* 0x000f680000100800 */
[----:B--2---:R3:W-:Y:S02]  /*63e20*/  STL.64 [R1+0xe08], R16 ;  /* 0x000e081001007387 */ /* 0x0047e40000100a00 */
[----:B---3--:R-:W-:-:S02]  /*63e30*/  SHF.R.S32.HI R16, RZ, 0x1f, R0 ;  /* 0x0000001fff107819 */ /* 0x008fc40000011400 */
[----:B------:R-:W2:Y:S02]  /*63e40*/  LDL R17, [R1+0xba0] ;  /* 0x000ba00001117983 */ /* 0x000ea40000100800 */
[----:B------:R-:W-:Y:S02]  /*63e50*/  LEA.HI R0, R16, R0, RZ, 0x5 ;  /* 0x0000000010007211 */ /* 0x000fe400078f28ff */
[----:B------:R-:W2:Y:S02]  /*63e60*/  LDL R16, [R1+0xba4] ;  /* 0x000ba40001107983 */ /* 0x000ea40000100800 */
[----:B------:R-:W-:-:S05]  /*63e70*/  SHF.R.S32.HI R0, RZ, 0x5, R0 ;  /* 0x00000005ff007819 */ /* 0x000fca0000011400 */
[----:B------:R-:W-:-:S05]  /*63e80*/  IMAD R0, R0, 0x408, RZ ;  /* 0x0000040800007824 */ /* 0x000fca00078e02ff */
[----:B----4-:R0:W-:Y:S04]  /*63e90*/  STS.64 [R0+0x58], R24 ;  /* 0x0000581800007388 */ /* 0x0101e80000000a00 */
[----:B0-----:R-:W3:Y:S04]  /*63ea0*/  LDL R24, [R1+0xa50] ;  /* 0x000a500001187983 */ /* 0x001ee80000100800 */
[----:B------:R-:W3:Y:S04]  /*63eb0*/  LDL R25, [R1+0xa54] ;  /* 0x000a540001197983 */ /* 0x000ee80000100800 */
[----:B-----5:R0:W-:Y:S04]  /*63ec0*/  STL.64 [R1+0xde8], R8 ;  /* 0x000de80801007387 */ /* 0x0201e80000100a00 */
[----:B0-----:R-:W4:Y:S04]  /*63ed0*/  LDL R8, [R1+0xb78] ;  /* 0x000b780001087983 */ /* 0x001f280000100800 */
[----:B------:R-:W4:Y:S04]  /*63ee0*/  LDL R9, [R1+0xb7c] ;  /* 0x000b7c0001097983 */ /* 0x000f280000100800 */
[----:B------:R0:W-:Y:S04]  /*63ef0*/  STL.64 [R1+0xde0], R6 ;  /* 0x000de00601007387 */ /* 0x0001e80000100a00 */
[----:B0-----:R-:W5:Y:S04]  /*63f00*/  LDL R6, [R1+0xb70] ;  /* 0x000b700001067983 */ /* 0x001f680000100800 */
[----:B------:R-:W5:Y:S04]  /*63f10*/  LDL R7, [R1+0xb74] ;  /* 0x000b740001077983 */ /* 0x000f680000100800 */
[----:B------:R0:W-:Y:S04]  /*63f20*/  STL.64 [R1+0xdd8], R4 ;  /* 0x000dd80401007387 */ /* 0x0001e80000100a00 */
[----:B------:R1:W-:Y:S04]  /*63f30*/  STL.64 [R1+0xdf8], R12 ;  /* 0x000df80c01007387 */ /* 0x0003e80000100a00 */
[----:B0-----:R-:W2:Y:S04]  /*63f40*/  LDL R4, [R1+0xb68] ;  /* 0x000b680001047983 */ /* 0x001ea80000100800 */
[----:B------:R-:W2:Y:S04]  /*63f50*/  LDL R5, [R1+0xb6c] ;  /* 0x000b6c0001057983 */ /* 0x000ea80000100800 */
[----:B-1----:R-:W2:Y:S04]  /*63f60*/  LDL R12, [R1+0xb88] ;  /* 0x000b8800010c7983 */ /* 0x002ea80000100800 */
[----:B------:R-:W2:Y:S04]  /*63f70*/  LDL R13, [R1+0xb8c] ;  /* 0x000b8c00010d7983 */ /* 0x000ea80000100800 */
[----:B------:R0:W-:Y:S04]  /*63f80*/  STL.64 [R1+0xe00], R14 ;  /* 0x000e000e01007387 */ /* 0x0001e80000100a00 */
[----:B------:R-:W-:Y:S04]  /*63f90*/  STL.64 [R1+0xdd0], R2 ;  /* 0x000dd00201007387 */ /* 0x000fe80000100a00 */
[----:B0-----:R-:W2:Y:S04]  /*63fa0*/  LDL R14, [R1+0xb98] ;  /* 0x000b9800010e7983 */ /* 0x001ea80000100800 */
[----:B------:R-:W2:Y:S04]  /*63fb0*/  LDL R15, [R1+0xb9c] ;  /* 0x000b9c00010f7983 */ /* 0x000ea80000100800 */
[----:B------:R-:W-:Y:S04]  /*63fc0*/  STS.64 [R0+0x48], R28 ;  /* 0x0000481c00007388 */ /* 0x000fe80000000a00 */
[----:B------:R0:W-:Y:S04]  /*63fd0*/  STS.64 [R0+0x68], R20 ;  /* 0x0000681400007388 */ /* 0x0001e80000000a00 */
[----:B------:R1:W-:Y:S04]  /*63fe0*/  STL.64 [R1+0xdf0], R10 ;  /* 0x000df00a01007387 */ /* 0x0003e80000100a00 */
[----:B------:R1:W-:Y:S04]  /*63ff0*/  STS.64 [R0+0x60], R22 ;  /* 0x0000601600007388 */ /* 0x0003e80000000a00 */
[----:B0-----:R-:W2:Y:S04]  /*64000*/  LDL R20, [R1+0xa40] ;  /* 0x000a400001147983 */ /* 0x001ea80000100800 */
[----:B------:R-:W2:Y:S04]  /*64010*/  LDL R21, [R1+0xa44] ;  /* 0x000a440001157983 */ /* 0x000ea80000100800 */
[----:B------:R-:W2:Y:S04]  /*64020*/  LDL R28, [R1+0xa60] ;  /* 0x000a6000011c7983 */ /* 0x000ea80000100800 */
[----:B------:R-:W2:Y:S04]  /*64030*/  LDL R29, [R1+0xa64] ;  /* 0x000a6400011d7983 */ /* 0x000ea80000100800 */
[----:B------:R-:W2:Y:S04]  /*64040*/  LDL R2, [R1+0xb60] ;  /* 0x000b600001027983 */ /* 0x000ea80000100800 */
[----:B------:R-:W2:Y:S04]  /*64050*/  LDL R3, [R1+0xb64] ;  /* 0x000b640001037983 */ /* 0x000ea80000100800 */
[----:B-1----:R-:W2:Y:S04]  /*64060*/  LDL R10, [R1+0xb80] ;  /* 0x000b8000010a7983 */ /* 0x002ea80000100800 */
[----:B------:R-:W2:Y:S04]  /*64070*/  LDL R11, [R1+0xb84] ;  /* 0x000b8400010b7983 */ /* 0x000ea80000100800 */
[----:B------:R-:W2:Y:S04]  /*64080*/  LDL R22, [R1+0xa48] ;  /* 0x000a480001167983 */ /* 0x000ea80000100800 */
[----:B------:R-:W2:Y:S04]  /*64090*/  LDL R23, [R1+0xa4c] ;  /* 0x000a4c0001177983 */ /* 0x000ea80000100800 */
[----:B---3--:R0:W-:Y:S04]  /*640a0*/  STL.64 [R1+0xd70], R24 ;  /* 0x000d701801007387 */ /* 0x0081e80000100a00 */
[----:B0-----:R-:W3:Y:S04]  /*640b0*/  LDL R24, [R1+0xa90] ;  /* 0x000a900001187983 */ /* 0x001ee80000100800 */
[----:B------:R-:W3:Y:S04]  /*640c0*/  LDL R25, [R1+0xa94] ;  /* 0x000a940001197983 */ /* 0x000ee80000100800 */
        /* <DEDUP_REMOVED lines=21> */
[----:B---3--:R0:W-:Y:S04]  /*64220*/  STS.64 [R0+0xb8], R24 ;  /* 0x0000b81800007388 */ /* 0x0081e80000000a00 */
[----:B0-----:R-:W3:Y:S04]  /*64230*/  LDL.LU.64 R24, [R1+0xdc8] ;  /* 0x000dc80001187983 */ /* 0x001ee80000300a00 */
        /* <DEDUP_REMOVED lines=15> */
[----:B0-----:R-:W3:Y:S04]  /*64330*/  LDL R24, [R1+0x960] ;  /* 0x0009600001187983 */ /* 0x001ee80000100800 */
[----:B------:R-:W3:Y:S04]  /*64340*/  LDL R25, [R1+0x964] ;  /* 0x0009640001197983 */ /* 0x000ee80000100800 */
[----:B---3--:R0:W-:Y:S04]  /*64350*/  STL.64 [R1+0xce8], R24 ;  /* 0x000ce81801007387 */ /* 0x0081e80000100a00 */
[----:B0-----:R-:W3:Y:S04]  /*64360*/  LDL R24, [R1+0x998] ;  /* 0x0009980001187983 */ /* 0x001ee80000100800 */
[----:B------:R-:W3:Y:S04]  /*64370*/  LDL R25, [R1+0x99c] ;  /* 0x00099c0001197983 */ /* 0x000ee80000100800 */
[----:B----4-:R0:W-:Y:S04]  /*64380*/  STS.64 [R0+0x28], R8 ;  /* 0x0000280800007388 */ /* 0x0101e80000000a00 */
[----:B0-----:R-:W4:Y:S04]  /*64390*/  LDL.LU.64 R8, [R1+0xde8] ;  /* 0x000de80001087983 */ /* 0x001f280000300a00 */
[----:B---3--:R0:W-:Y:S04]  /*643a0*/  STL.64 [R1+0xd08], R24 ;  /* 0x000d081801007387 */ /* 0x0081e80000100a00 */
[----:B0-----:R-:W3:Y:S04]  /*643b0*/  LDL R24, [R1+0x9b8] ;  /* 0x0009b80001187983 */ /* 0x001ee80000100800 */
[----:B------:R-:W3:Y:S04]  /*643c0*/  LDL R25, [R1+0x9bc] ;  /* 0x0009bc0001197983 */ /* 0x000ee80000100800 */
[----:B----4-:R0:W-:Y:S04]  /*643d0*/  STS.64 [R0+0x98], R8 ;  /* 0x0000980800007388 */ /* 0x0101e80000000a00 */
[----:B0-----:R-:W4:Y:S04]  /*643e0*/  LDL R8, [R1+0xa10] ;  /* 0x000a100001087983 */ /* 0x001f280000100800 */
[----:B------:R-:W4:Y:S04]  /*643f0*/  LDL R9, [R1+0xa14] ;  /* 0x000a140001097983 */ /* 0x000f280000100800 */
[----:B---3--:R0:W-:Y:S04]  /*64400*/  STL.64 [R1+0xd18], R24 ;  /* 0x000d181801007387 */ /* 0x0081e80000100a00 */
[----:B0-----:R-:W3:Y:S04]  /*64410*/  LDL R24, [R1+0x9c8] ;  /* 0x0009c80001187983 */ /* 0x001ee80000100800 */
[----:B------:R-:W3:Y:S04]  /*64420*/  LDL R25, [R1+0x9cc] ;  /* 0x0009cc0001197983 */ /* 0x000ee80000100800 */
[----:B----4-:R0:W-:Y:S04]  /*64430*/  STL.64 [R1+0xd50], R8 ;  /* 0x000d500801007387 */ /* 0x0101e80000100a00 */
        /* <DEDUP_REMOVED lines=11> */
[----:B--2---:R0:W-:Y:S04]  /*644f0*/  STS.64 [R0+0x8], R16 ;  /* 0x0000081000007388 */ /* 0x0041e80000000a00 */
[----:B----4-:R1:W-:Y:S04]  /*64500*/  STL.64 [R1+0xd98], R8 ;  /* 0x000d980801007387 */ /* 0x0103e80000100a00 */
[----:B-----5:R2:W-:Y:S04]  /*64510*/  STS.64 [R0+0x30], R6 ;  /* 0x0000300600007388 */ /* 0x0205e80000000a00 */
[----:B0-----:R-:W4:Y:S04]  /*64520*/  LDL.LU.64 R16, [R1+0xe08] ;  /* 0x000e080001107983 */ /* 0x001f280000300a00 */
[----:B-1----:R-:W5:Y:S04]  /*64530*/  LDL R8, [R1+0xab8] ;  /* 0x000ab80001087983 */ /* 0x002f680000100800 */
[----:B------:R-:W5:Y:S04]  /*64540*/  LDL R9, [R1+0xabc] ;  /* 0x000abc0001097983 */ /* 0x000f680000100800 */
[----:B--2---:R-:W2:Y:S04]  /*64550*/  LDL.LU.64 R6, [R1+0xde0] ;  /* 0x000de00001067983 */ /* 0x004ea80000300a00 */
[----:B---3--:R0:W-:Y:S04]  /*64560*/  STL.64 [R1+0xd30], R24 ;  /* 0x000d301801007387 */ /* 0x0081e80000100a00 */
[----:B0-----:R-:W3:Y:S04]  /*64570*/  LDL R24, [R1+0x9e0] ;  /* 0x0009e00001187983 */ /* 0x001ee80000100800 */
[----:B------:R-:W3:Y:S04]  /*64580*/  LDL R25, [R1+0x9e4] ;  /* 0x0009e40001197983 */ /* 0x000ee80000100800 */
[----:B----4-:R0:W-:Y:S04]  /*64590*/  STS.64 [R0+0x78], R16 ;  /* 0x0000781000007388 */ /* 0x0101e80000000a00 */
[----:B-----5:R1:W-:Y:S04]  /*645a0*/  STS.64 [R0+0xe8], R8 ;  /* 0x0000e80800007388 */ /* 0x0203e80000000a00 */
[----:B--2---:R2:W-:Y:S04]  /*645b0*/  STS.64 [R0+0xa0], R6 ;  /* 0x0000a00600007388 */ /* 0x0045e80000000a00 */
[----:B0-----:R-:W4:Y:S04]  /*645c0*/  LDL R16, [R1+0xa30] ;  /* 0x000a300001107983 */ /* 0x001f280000100800 */
[----:B------:R-:W4:Y:S04]  /*645d0*/  LDL R17, [R1+0xa34] ;  /* 0x000a340001117983 */ /* 0x000f280000100800 */
[----:B-1----:R-:W5:Y:S04]  /*645e0*/  LDL.LU.64 R8, [R1+0xd98] ;  /* 0x000d980001087983 */ /* 0x002f680000300a00 */
[----:B--2---:R-:W2:Y:S04]  /*645f0*/  LDL R6, [R1+0xa08] ;  /* 0x000a080001067983 */ /* 0x004ea80000100800 */
[----:B------:R-:W2:Y:S04]  /*64600*/  LDL R7, [R1+0xa0c] ;  /* 0x000a0c0001077983 */ /* 0x000ea80000100800 */
[----:B---3--:R0:W-:Y:S04]  /*64610*/  STL.64 [R1+0xd38], R24 ;  /* 0x000d381801007387 */ /* 0x0081e80000100a00 */
[----:B0-----:R-:W3:Y:S04]  /*64620*/  LDL R24, [R1+0x9e8] ;  /* 0x0009e80001187983 */ /* 0x001ee80000100800 */
[----:B------:R-:W3:Y:S04]  /*64630*/  LDL R25, [R1+0x9ec] ;  /* 0x0009ec0001197983 */ /* 0x000ee80000100800 */
[----:B----4-:R0:W-:Y:S04]  /*64640*/  STL.64 [R1+0xd60], R16 ;  /* 0x000d601001007387 */ /* 0x0101e80000100a00 */
[----:B-----5:R1:W-:Y:S04]  /*64650*/  STS.64 [R0+0x100], R8 ;  /* 0x0001000800007388 */ /* 0x0203e80000000a00 */
[----:B0-----:R-:W4:Y:S04]  /*64660*/  LDL R16, [R1+0xa80] ;  /* 0x000a800001107983 */ /* 0x001f280000100800 */
[----:B------:R-:W4:Y:S04]  /*64670*/  LDL R17, [R1+0xa84] ;  /* 0x000a840001117983 */ /* 0x000f280000100800 */
[----:B-1----:R-:W5:Y:S04]  /*64680*/  LDL.LU.64 R8, [R1+0xd80] ;  /* 0x000d800001087983 */ /* 0x002f680000300a00 */
[----:B--2---:R0:W-:Y:S04]  /*64690*/  STS.64 [R0+0x198], R6 ;  /* 0x0001980600007388 */ /* 0x0041e80000000a00 */
[----:B0-----:R-:W2:Y:S04]  /*646a0*/  LDL R6, [R1+0x918] ;  /* 0x0009180001067983 */ /* 0x001ea80000100800 */
        /* <DEDUP_REMOVED lines=12> */
[----:B---3--:R0:W-:Y:S04]  /*64770*/  STS.64 [R0+0x1b0], R24 ;  /* 0x0001b01800007388 */ /* 0x0081e80000000a00 */
[----:B0-----:R-:W3:Y:S04]  /*64780*/  LDL.LU.64 R24, [R1+0xd40] ;  /* 0x000d400001187983 */ /* 0x001ee80000300a00 */
[----:B------:R0:W-:Y:S04]  /*64790*/  STS.64 [R0+0x18], R12 ;  /* 0x0000180c00007388 */ /* 0x0001e80000000a00 */
[----:B------:R1:W-:Y:S04]  /*647a0*/  STS.64 [R0+0x38], R4 ;  /* 0x0000380400007388 */ /* 0x0003e80000000a00 */
[----:B----4-:R4:W-:Y:S04]  /*647b0*/  STS.64 [R0+0xf8], R16 ;  /* 0x0000f81000007388 */ /* 0x0109e80000000a00 */
[----:B-----5:R5:W-:Y:S04]  /*647c0*/  STS.64 [R0+0x190], R8 ;  /* 0x0001900800007388 */ /* 0x020be80000000a00 */
[----:B0-----:R-:W3:Y:S04]  /*647d0*/  LDL.LU.64 R12, [R1+0xdf8] ;  /* 0x000df800010c7983 */ /* 0x001ee80000300a00 */
[----:B-1----:R-:W3:Y:S04]  /*647e0*/  LDL.LU.64 R4, [R1+0xdd8] ;  /* 0x000dd80001047983 */ /* 0x002ee80000300a00 */
[----:B----4-:R-:W4:Y:S04]  /*647f0*/  LDL.LU.64 R16, [R1+0xd88] ;  /* 0x000d880001107983 */ /* 0x010f280000300a00 */
[----:B-----5:R-:W5:Y:S04]  /*64800*/  LDL R8, [R1+0x920] ;  /* 0x0009200001087983 */ /* 0x020f680000100800 */
[----:B------:R-:W5:Y:S04]  /*64810*/  LDL R9, [R1+0x924] ;  /* 0x0009240001097983 */ /* 0x000f680000100800 */
[----:B--2---:R0:W-:Y:S04]  /*64820*/  STL.64 [R1+0xc60], R6 ;  /* 0x000c600601007387 */ /* 0x0041e80000100a00 */
[----:B0-----:R-:W2:Y:S04]  /*64830*/  LDL R6, [R1+0x8a8] ;  /* 0x0008a80001067983 */ /* 0x001ea80000100800 */
[----:B------:R-:W2:Y:S04]  /*64840*/  LDL R7, [R1+0x8ac] ;  /* 0x0008ac0001077983 */ /* 0x000ea80000100800 */
[----:B---3--:R0:W-:Y:S04]  /*64850*/  STS.64 [R0+0x1b8], R24 ;  /* 0x0001b81800007388 */ /* 0x0081e80000000a00 */
[----:B0-----:R-:W3:Y:S04]  /*64860*/  LDL.LU.64 R24, [R1+0xd38] ;  /* 0x000d380001187983 */ /* 0x001ee80000300a00 */
[----:B------:R-:W-:Y:S04]  /*64870*/  STS.64 [R0+0x10], R14 ;  /* 0x0000100e00007388 */ /* 0x000fe80000000a00 */
[----:B------:R0:W-:Y:S04]  /*64880*/  STS.64 [R0+0x88], R12 ;  /* 0x0000880c00007388 */ /* 0x0001e80000000a00 */
[----:B------:R1:W-:Y:S04]  /*64890*/  STS.64 [R0+0xa8], R4 ;  /* 0x0000a80400007388 */ /* 0x0003e80000000a00 */
[----:B----4-:R4:W-:Y:S04]  /*648a0*/  STS.64 [R0+0x120], R16 ;  /* 0x0001201000007388 */ /* 0x0109e80000000a00 */
[----:B0-----:R-:W3:Y:S04]  /*648b0*/  LDL R12, [R1+0xa20] ;  /* 0x000a2000010c7983 */ /* 0x001ee80000100800 */
[----:B-----5:R0:W-:Y:S04]  /*648c0*/  STL.64 [R1+0xcc8], R8 ;  /* 0x000cc80801007387 */ /* 0x0201e80000100a00 */
[----:B-1----:R-:W5:Y:S04]  /*648d0*/  LDL R4, [R1+0xa00] ;  /* 0x000a000001047983 */ /* 0x002f680000100800 */
[----:B------:R-:W5:Y:S04]  /*648e0*/  LDL R5, [R1+0xa04] ;  /* 0x000a040001057983 */ /* 0x000f680000100800 */
[----:B------:R-:W5:Y:S04]  /*648f0*/  LDL R13, [R1+0xa24] ;  /* 0x000a2400010d7983 */ /* 0x000f680000100800 */
[----:B----4-:R-:W4:Y:S04]  /*64900*/  LDL.LU.64 R16, [R1+0xd60] ;  /* 0x000d600001107983 */ /* 0x010f280000300a00 */
[----:B0-----:R-:W4:Y:S04]  /*64910*/  LDL R8, [R1+0x980] ;  /* 0x0009800001087983 */ /* 0x001f280000100800 */
[----:B------:R-:W4:Y:S04]  /*64920*/  LDL R9, [R1+0x984] ;  /* 0x0009840001097983 */ /* 0x000f280000100800 */
[----:B------:R-:W4:Y:S04]  /*64930*/  LDL.LU.64 R14, [R1+0xe00] ;  /* 0x000e0000010e7983 */ /* 0x000f280000300a00 */
[----:B--2---:R0:W-:Y:S04]  /*64940*/  STL.64 [R1+0xc80], R6 ;  /* 0x000c800601007387 */ /* 0x0041e80000100a00 */
[----:B0-----:R-:W2:Y:S04]  /*64950*/  LDL R6, [R1+0x8c8] ;  /* 0x0008c80001067983 */ /* 0x001ea80000100800 */
[----:B------:R-:W2:Y:S04]  /*64960*/  LDL R7, [R1+0x8cc] ;  /* 0x0008cc0001077983 */ /* 0x000ea80000100800 */
[----:B---3--:R0:W-:Y:S04]  /*64970*/  STS.64 [R0+0x1c0], R24 ;  /* 0x0001c01800007388 */ /* 0x0081e80000000a00 */
[----:B0-----:R-:W3:Y:S04]  /*64980*/  LDL.LU.64 R24, [R1+0xd30] ;  /* 0x000d300001187983 */ /* 0x001ee80000300a00 */
[----:B------:R-:W-:Y:S04]  /*64990*/  STL.64 [R1+0xd68], R20 ;  /* 0x000d681401007387 */ /* 0x000fe80000100a00 */
[----:B------:R0:W-:Y:S04]  /*649a0*/  STL.64 [R1+0xd78], R28 ;  /* 0x000d781c01007387 */ /* 0x0001e80000100a00 */
[----:B------:R-:W-:Y:S04]  /*649b0*/  STL.64 [R1+0xbf0], R18 ;  /* 0x000bf01201007387 */ /* 0x000fe80000100a00 */
[----:B------:R-:W-:Y:S04]  /*649c0*/  STL.64 [R1+0xbd0], R26 ;  /* 0x000bd01a01007387 */ /* 0x000fe80000100a00 */
[----:B-----5:R-:W-:Y:S04]  /*649d0*/  STL.64 [R1+0xd48], R4 ;  /* 0x000d480401007387 */ /* 0x020fe80000100a00 */
[----:B------:R1:W-:Y:S04]  /*649e0*/  STL.64 [R1+0xd58], R12 ;  /* 0x000d580c01007387 */ /* 0x0003e80000100a00 */
[----:B----4-:R4:W-:Y:S04]  /*649f0*/  STS.64 [R0+0x170], R16 ;  /* 0x0001701000007388 */ /* 0x0109e80000000a00 */
[----:B------:R-:W-:Y:S04]  /*64a00*/  STS.64 [R0+0x20], R10 ;  /* 0x0000200a00007388 */ /* 0x000fe80000000a00 */
[----:B------:R5:W-:Y:S04]  /*64a10*/  STL.64 [R1+0xcf8], R8 ;  /* 0x000cf80801007387 */ /* 0x000be80000100a00 */
[----:B------:R1:W-:Y:S04]  /*64a20*/  STS.64 [R0+0x40], R2 ;  /* 0x0000400200007388 */ /* 0x0003e80000000a00 */
[----:B------:R1:W-:Y:S04]  /*64a30*/  STS.64 [R0+0x80], R14 ;  /* 0x0000800e00007388 */ /* 0x0003e80000000a00 */
[----:B0-----:R-:W3:Y:S04]  /*64a40*/  LDL R28, [R1+0xa98] ;  /* 0x000a9800011c7983 */ /* 0x001ee80000100800 */
[----:B------:R-:W3:Y:S04]  /*64a50*/  LDL R29, [R1+0xa9c] ;  /* 0x000a9c00011d7983 */ /* 0x000ee80000100800 */
[----:B------:R-:W3:Y:S04]  /*64a60*/  LDL R20, [R1+0xa88] ;  /* 0x000a880001147983 */ /* 0x000ee80000100800 */
[----:B------:R-:W3:Y:S04]  /*64a70*/  LDL R21, [R1+0xa8c] ;  /* 0x000a8c0001157983 */ /* 0x000ee80000100800 */
[----:B-1----:R-:W3:Y:S04]  /*64a80*/  LDL R12, [R1+0xa78] ;  /* 0x000a7800010c7983 */ /* 0x002ee80000100800 */
[----:B------:R-:W3:Y:S04]  /*64a90*/  LDL R13, [R1+0xa7c] ;  /* 0x000a7c00010d7983 */ /* 0x000ee80000100800 */
[----:B------:R-:W3:Y:S04]  /*64aa0*/  LDL R4, [R1+0xa68] ;  /* 0x000a680001047983 */ /* 0x000ee80000100800 */
[----:B------:R-:W3:Y:S04]  /*64ab0*/  LDL R5, [R1+0xa6c] ;  /* 0x000a6c0001057983 */ /* 0x000ee80000100800 */
[----:B------:R0:W-:Y:S04]  /*64ac0*/  STS.64 [R0+0x158], R22 ;  /* 0x0001581600007388 */ /* 0x0001e80000000a00 */
[----:B----4-:R-:W4:Y:S04]  /*64ad0*/  LDL R16, [R1+0x940] ;  /* 0x0009400001107983 */ /* 0x010f280000100800 */
[----:B------:R-:W4:Y:S04]  /*64ae0*/  LDL R17, [R1+0x944] ;  /* 0x0009440001117983 */ /* 0x000f280000100800 */
[----:B-----5:R-:W5:Y:S04]  /*64af0*/  LDL R8, [R1+0x9a8] ;  /* 0x0009a80001087983 */ /* 0x020f680000100800 */
[----:B------:R-:W5:Y:S04]  /*64b00*/  LDL R9, [R1+0x9ac] ;  /* 0x0009ac0001097983 */ /* 0x000f680000100800 */
[----:B------:R-:W5:Y:S04]  /*64b10*/  LDL R18, [R1+0xb30] ;  /* 0x000b300001127983 */ /* 0x000f680000100800 */
[----:B------:R-:W5:Y:S04]  /*64b20*/  LDL R19, [R1+0xb34] ;  /* 0x000b340001137983 */ /* 0x000f680000100800 */
[----:B------:R-:W5:Y:S04]  /*64b30*/  LDL R26, [R1+0xb50] ;  /* 0x000b5000011a7983 */ /* 0x000f680000100800 */
[----:B------:R-:W5:Y:S04]  /*64b40*/  LDL R27, [R1+0xb54] ;  /* 0x000b5400011b7983 */ /* 0x000f680000100800 */
[----:B------:R-:W5:Y:S04]  /*64b50*/  LDL.LU.64 R10, [R1+0xdf0] ;  /* 0x000df000010a7983 */ /* 0x000f680000300a00 */
[----:B------:R-:W5:Y:S04]  /*64b60*/  LDL.LU.64 R2, [R1+0xdd0] ;  /* 0x000dd00001027983 */ /* 0x000f680000300a00 */
[----:B------:R-:W5:Y:S04]  /*64b70*/  LDL R14, [R1+0xa28] ;  /* 0x000a2800010e7983 */ /* 0x000f680000100800 */
[----:B------:R-:W5:Y:S04]  /*64b80*/  LDL R15, [R1+0xa2c] ;  /* 0x000a2c00010f7983 */ /* 0x000f680000100800 */
[----:B0-----:R-:W5:Y:S04]  /*64b90*/  LDL R22, [R1+0x958] ;  /* 0x0009580001167983 */ /* 0x001f680000100800 */
[----:B------:R-:W5:Y:S04]  /*64ba0*/  LDL R23, [R1+0x95c] ;  /* 0x00095c0001177983 */ /* 0x000f680000100800 */
[----:B--2---:R0:W-:Y:S04]  /*64bb0*/  STL.64 [R1+0xc90], R6 ;  /* 0x000c900601007387 */ /* 0x0041e80000100a00 */
[----:B0-----:R-:W2:Y:S04]  /*64bc0*/  LDL R6, [R1+0x8d8] ;  /* 0x0008d80001067983 */ /* 0x001ea80000100800 */
[----:B------:R-:W2:Y:S04]  /*64bd0*/  LDL R7, [R1+0x8dc] ;  /* 0x0008dc0001077983 */ /* 0x000ea80000100800 */
[----:B---3--:R0:W-:Y:S04]  /*64be0*/  STS.64 [R0+0x1c8], R24 ;  /* 0x0001c81800007388 */ /* 0x0081e80000000a00 */
[----:B0-----:R-:W3:Y:S04]  /*64bf0*/  LDL.LU.64 R24, [R1+0xd28] ;  /* 0x000d280001187983 */ /* 0x001ee80000300a00 */
[----:B------:R0:W-:Y:S04]  /*64c00*/  STS.64 [R0+0x108], R28 ;  /* 0x0001081c00007388 */ /* 0x0001e80000000a00 */
[----:B------:R1:W-:Y:S04]  /*64c10*/  STS.64 [R0+0x118], R20 ;  /* 0x0001181400007388 */ /* 0x0003e80000000a00 */
[----:B0-----:R-:W3:Y:S04]  /*64c20*/  LDL.LU.64 R28, [R1+0xd78] ;  /* 0x000d7800011c7983 */ /* 0x001ee80000300a00 */
[----:B------:R0:W-:Y:S04]  /*64c30*/  STS.64 [R0+0x128], R12 ;  /* 0x0001280c00007388 */ /* 0x0001e80000000a00 */
[----:B-1----:R-:W3:Y:S04]  /*64c40*/  LDL.LU.64 R20, [R1+0xd68] ;  /* 0x000d680001147983 */ /* 0x002ee80000300a00 */
[----:B------:R1:W-:Y:S04]  /*64c50*/  STS.64 [R0+0x138], R4 ;  /* 0x0001380400007388 */ /* 0x0003e80000000a00 */
[----:B0-----:R-:W3:Y:S04]  /*64c60*/  LDL.LU.64 R12, [R1+0xd58] ;  /* 0x000d5800010c7983 */ /* 0x001ee80000300a00 */
[----:B----4-:R0:W-:Y:S04]  /*64c70*/  STL.64 [R1+0xcd8], R16 ;  /* 0x000cd81001007387 */ /* 0x0101e80000100a00 */
[----:B-1----:R-:W4:Y:S04]  /*64c80*/  LDL.LU.64 R4, [R1+0xd48] ;  /* 0x000d480001047983 */ /* 0x002f280000300a00 */
[----:B-----5:R1:W-:Y:S04]  /*64c90*/  STL.64 [R1+0xd10], R8 ;  /* 0x000d100801007387 */ /* 0x0203e80000100a00 */
[----:B0-----:R-:W5:Y:S04]  /*64ca0*/  LDL R16, [R1+0x990] ;  /* 0x0009900001107983 */ /* 0x001f680000100800 */
[----:B------:R-:W-:Y:S04]  /*64cb0*/  STS.64 [R0+0x70], R18 ;  /* 0x0000701200007388 */ /* 0x000fe80000000a00 */
[----:B------:R-:W5:Y:S04]  /*64cc0*/  LDL R17, [R1+0x994] ;  /* 0x0009940001117983 */ /* 0x000f680000100800 */
[----:B------:R0:W-:Y:S04]  /*64cd0*/  STS.64 [R0+0x50], R26 ;  /* 0x0000501a00007388 */ /* 0x0001e80000000a00 */
[----:B------:R0:W-:Y:S04]  /*64ce0*/  STS.64 [R0+0x90], R10 ;  /* 0x0000900a00007388 */ /* 0x0001e80000000a00 */
[----:B------:R0:W-:Y:S04]  /*64cf0*/  STS.64 [R0+0xb0], R2 ;  /* 0x0000b00200007388 */ /* 0x0001e80000000a00 */
[----:B-1----:R-:W5:Y:S04]  /*64d00*/  LDL R8, [R1+0x9c0] ;  /* 0x0009c00001087983 */ /* 0x002f680000100800 */
[----:B------:R1:W-:Y:S04]  /*64d10*/  STS.64 [R0+0x178], R14 ;  /* 0x0001780e00007388 */ /* 0x0003e80000000a00 */
[----:B------:R-:W5:Y:S04]  /*64d20*/  LDL R9, [R1+0x9c4] ;  /* 0x0009c40001097983 */ /* 0x000f680000100800 */
[----:B------:R1:W-:Y:S04]  /*64d30*/  STS.64 [R0+0x250], R22 ;  /* 0x0002501600007388 */ /* 0x0003e80000000a00 */
[----:B0-----:R-:W5:Y:S04]  /*64d40*/  LDL R26, [R1+0xa58] ;  /* 0x000a5800011a7983 */ /* 0x001f680000100800 */
[----:B------:R-:W5:Y:S04]  /*64d50*/  LDL R27, [R1+0xa5c] ;  /* 0x000a5c00011b7983 */ /* 0x000f680000100800 */
[----:B------:R-:W5:Y:S04]  /*64d60*/  LDL R18, [R1+0xa38] ;  /* 0x000a380001127983 */ /* 0x000f680000100800 */
[----:B------:R-:W5:Y:S04]  /*64d70*/  LDL R19, [R1+0xa3c] ;  /* 0x000a3c0001137983 */ /* 0x000f680000100800 */
[----:B------:R-:W5:Y:S04]  /*64d80*/  LDL R10, [R1+0xa18] ;  /* 0x000a1800010a7983 */ /* 0x000f680000100800 */
[----:B------:R-:W5:Y:S04]  /*64d90*/  LDL R11, [R1+0xa1c] ;  /* 0x000a1c00010b7983 */ /* 0x000f680000100800 */
[----:B------:R-:W5:Y:S04]  /*64da0*/  LDL R2, [R1+0x9f8] ;  /* 0x0009f80001027983 */ /* 0x000f680000100800 */
[----:B------:R-:W5:Y:S04]  /*64db0*/  LDL R3, [R1+0x9fc] ;  /* 0x0009fc0001037983 */ /* 0x000f680000100800 */
[----:B-1----:R-:W5:Y:S04]  /*64dc0*/  LDL R14, [R1+0x938] ;  /* 0x00093800010e7983 */ /* 0x002f680000100800 */
[----:B------:R-:W5:Y:S04]  /*64dd0*/  LDL R15, [R1+0x93c] ;  /* 0x00093c00010f7983 */ /* 0x000f680000100800 */
[----:B------:R-:W5:Y:S04]  /*64de0*/  LDL R22, [R1+0x828] ;  /* 0x0008280001167983 */ /* 0x000f680000100800 */
        /* <DEDUP_REMOVED lines=8> */
[----:B0-----:R-:W3:Y:S04]  /*64e70*/  LDL R28, [R1+0x970] ;  /* 0x00097000011c7983 */ /* 0x001ee80000100800 */
[----:B------:R0:W-:Y:S04]  /*64e80*/  STS.64 [R0+0x180], R12 ;  /* 0x0001800c00007388 */ /* 0x0001e80000000a00 */
[----:B-1----:R-:W3:Y:S04]  /*64e90*/  LDL R20, [R1+0x950] ;  /* 0x0009500001147983 */ /* 0x002ee80000100800 */
[----:B------:R-:W3:Y:S04]  /*64ea0*/  LDL R21, [R1+0x954] ;  /* 0x0009540001157983 */ /* 0x000ee80000100800 */
[----:B----4-:R1:W-:Y:S04]  /*64eb0*/  STS.64 [R0+0x1a0], R4 ;  /* 0x0001a00400007388 */ /* 0x0103e80000000a00 */
[----:B0-----:R-:W4:Y:S04]  /*64ec0*/  LDL R12, [R1+0x930] ;  /* 0x00093000010c7983 */ /* 0x001f280000100800 */
[----:B------:R-:W4:Y:S04]  /*64ed0*/  LDL R13, [R1+0x934] ;  /* 0x00093400010d7983 */ /* 0x000f280000100800 */
[----:B-1----:R-:W4:Y:S04]  /*64ee0*/  LDL R4, [R1+0x910] ;  /* 0x0009100001047983 */ /* 0x002f280000100800 */
[----:B-----5:R0:W-:Y:S04]  /*64ef0*/  STL.64 [R1+0xd00], R16 ;  /* 0x000d001001007387 */ /* 0x0201e80000100a00 */
[----:B------:R-:W5:Y:S04]  /*64f00*/  LDL R5, [R1+0x914] ;  /* 0x0009140001057983 */ /* 0x000f680000100800 */
[----:B------:R-:W5:Y:S04]  /*64f10*/  LDL R29, [R1+0x974] ;  /* 0x00097400011d7983 */ /* 0x000f680000100800 */
[----:B0-----:R-:W5:Y:S04]  /*64f20*/  LDL R16, [R1+0x9b0] ;  /* 0x0009b00001107983 */ /* 0x001f680000100800 */
[----:B------:R-:W5:Y:S04]  /*64f30*/  LDL R17, [R1+0x9b4] ;  /* 0x0009b40001117983 */ /* 0x000f680000100800 */
[----:B------:R0:W-:Y:S04]  /*64f40*/  STS.64 [R0+0x1e0], R8 ;  /* 0x0001e00800007388 */ /* 0x0001e80000000a00 */
[----:B------:R1:W-:Y:S04]  /*64f50*/  STS.64 [R0+0x148], R26 ;  /* 0x0001481a00007388 */ /* 0x0003e80000000a00 */
[----:B0-----:R-:W5:Y:S04]  /*64f60*/  LDL.LU.64 R8, [R1+0xd10] ;  /* 0x000d100001087983 */ /* 0x001f680000300a00 */
[----:B------:R0:W-:Y:S04]  /*64f70*/  STS.64 [R0+0x168], R18 ;  /* 0x0001681200007388 */ /* 0x0001e80000000a00 */
[----:B-1----:R-:W5:Y:S04]  /*64f80*/  LDL R26, [R1+0x968] ;  /* 0x00096800011a7983 */ /* 0x002f680000100800 */
[----:B------:R1:W-:Y:S04]  /*64f90*/  STS.64 [R0+0x188], R10 ;  /* 0x0001880a00007388 */ /* 0x0003e80000000a00 */
[----:B------:R-:W5:Y:S04]  /*64fa0*/  LDL R27, [R1+0x96c] ;  /* 0x00096c00011b7983 */ /* 0x000f680000100800 */
[----:B------:R1:W-:Y:S04]  /*64fb0*/  STS.64 [R0+0x1a8], R2 ;  /* 0x0001a80200007388 */ /* 0x0003e80000000a00 */
[----:B0-----:R-:W5:Y:S04]  /*64fc0*/  LDL R18, [R1+0x948] ;  /* 0x0009480001127983 */ /* 0x001f680000100800 */
[----:B------:R0:W-:Y:S04]  /*64fd0*/  STS.64 [R0+0x270], R14 ;  /* 0x0002700e00007388 */ /* 0x0001e80000000a00 */
[----:B------:R-:W5:Y:S04]  /*64fe0*/  LDL R19, [R1+0x94c] ;  /* 0x00094c0001137983 */ /* 0x000f680000100800 */
[----:B------:R0:W-:Y:S04]  /*64ff0*/  STL.64 [R1+0xc40], R22 ;  /* 0x000c401601007387 */ /* 0x0001e80000100a00 */
[----:B-1----:R-:W5:Y:S04]  /*65000*/  LDL R10, [R1+0x928] ;  /* 0x00092800010a7983 */ /* 0x002f680000100800 */
[----:B------:R-:W5:Y:S04]  /*65010*/  LDL R11, [R1+0x92c] ;  /* 0x00092c00010b7983 */ /* 0x000f680000100800 */
[----:B------:R-:W5:Y:S04]  /*65020*/  LDL R2, [R1+0x908] ;  /* 0x0009080001027983 */ /* 0x000f680000100800 */
[----:B------:R-:W5:Y:S04]  /*65030*/  LDL R3, [R1+0x90c] ;  /* 0x00090c0001037983 */ /* 0x000f680000100800 */
[----:B0-----:R-:W5:Y:S04]  /*65040*/  LDL R14, [R1+0x848] ;  /* 0x00084800010e7983 */ /* 0x001f680000100800 */
        /* <DEDUP_REMOVED lines=8> */
[----:B------:R0:W-:Y:S04]  /*650d0*/  STL.64 [R1+0xce0], R20 ;  /* 0x000ce01401007387 */ /* 0x0001e80000100a00 */
[----:B----4-:R1:W-:Y:S04]  /*650e0*/  STL.64 [R1+0xcd0], R12 ;  /* 0x000cd00c01007387 */ /* 0x0103e80000100a00 */
[----:B0-----:R-:W4:Y:S04]  /*650f0*/  LDL R20, [R1+0xb90] ;  /* 0x000b900001147983 */ /* 0x001f280000100800 */
[----:B------:R-:W4:Y:S04]  /*65100*/  LDL R21, [R1+0xb94] ;  /* 0x000b940001157983 */ /* 0x000f280000100800 */
[----:B-----5:R-:W-:Y:S04]  /*65110*/  STL.64 [R1+0xcc0], R4 ;  /* 0x000cc00401007387 */ /* 0x020fe80000100a00 */
[----:B------:R0:W-:Y:S04]  /*65120*/  STL.64 [R1+0xcf0], R28 ;  /* 0x000cf01c01007387 */ /* 0x0001e80000100a00 */
[----:B-1----:R-:W5:Y:S04]  /*65130*/  LDL R12, [R1+0x988] ;  /* 0x00098800010c7983 */ /* 0x002f680000100800 */
[----:B------:R1:W-:Y:S04]  /*65140*/  STS.64 [R0+0x1f0], R16 ;  /* 0x0001f01000007388 */ /* 0x0003e80000000a00 */
[----:B0-----:R-:W5:Y:S04]  /*65150*/  LDL R28, [R1+0x9a0] ;  /* 0x0009a000011c7983 */ /* 0x001f680000100800 */
[----:B------:R-:W5:Y:S04]  /*65160*/  LDL R29, [R1+0x9a4] ;  /* 0x0009a400011d7983 */ /* 0x000f680000100800 */
[----:B------:R-:W5:Y:S04]  /*65170*/  LDL R13, [R1+0x98c] ;  /* 0x00098c00010d7983 */ /* 0x000f680000100800 */
[----:B------:R-:W5:Y:S04]  /*65180*/  LDL R4, [R1+0x978] ;  /* 0x0009780001047983 */ /* 0x000f680000100800 */
[----:B------:R-:W5:Y:S04]  /*65190*/  LDL R5, [R1+0x97c] ;  /* 0x00097c0001057983 */ /* 0x000f680000100800 */
[----:B------:R0:W-:Y:S04]  /*651a0*/  STS.64 [R0+0x1f8], R8 ;  /* 0x0001f80800007388 */ /* 0x0001e80000000a00 */
[----:B-1----:R-:W5:Y:S04]  /*651b0*/  LDL.LU.64 R16, [R1+0xd00] ;  /* 0x000d000001107983 */ /* 0x002f680000300a00 */
[----:B0-----:R-:W5:Y:S04]  /*651c0*/  LDL.LU.64 R8, [R1+0xcf8] ;  /* 0x000cf80001087983 */ /* 0x001f680000300a00 */
[----:B------:R0:W-:Y:S04]  /*651d0*/  STS.64 [R0+0x240], R26 ;  /* 0x0002401a00007388 */ /* 0x0001e80000000a00 */
[----:B0-----:R-:W5:Y:S04]  /*651e0*/  LDL R26, [R1+0x818] ;  /* 0x00081800011a7983 */ /* 0x001f680000100800 */
        /* <DEDUP_REMOVED lines=8> */
[----:B------:R1:W-:Y:S04]  /*65270*/  STL.64 [R1+0xc70], R22 ;  /* 0x000c701601007387 */ /* 0x0003e80000100a00 */
[----:B------:R-:W5:Y:S04]  /*65280*/  LDL R11, [R1+0x85c] ;  /* 0x00085c00010b7983 */ /* 0x000f680000100800 */
[----:B0-----:R-:W5:Y:S04]  /*65290*/  LDL R2, [R1+0x878] ;  /* 0x0008780001027983 */ /* 0x001f680000100800 */
[----:B------:R-:W5:Y:S04]  /*652a0*/  LDL R3, [R1+0x87c] ;  /* 0x00087c0001037983 */ /* 0x000f680000100800 */
[----:B------:R-:W5:Y:S04]  /*652b0*/  LDL R14, [R1+0x898] ;  /* 0x00089800010e7983 */ /* 0x000f680000100800 */
[----:B------:R-:W5:Y:S04]  /*652c0*/  LDL R15, [R1+0x89c] ;  /* 0x00089c00010f7983 */ /* 0x000f680000100800 */
[----:B-1----:R-:W5:Y:S04]  /*652d0*/  LDL R22, [R1+0x8b8] ;  /* 0x0008b80001167983 */ /* 0x002f680000100800 */
[----:B------:R-:W5:Y:S04]  /*652e0*/  LDL R23, [R1+0x8bc] ;  /* 0x0008bc0001177983 */ /* 0x000f680000100800 */
[----:B--2---:R0:W-:Y:S04]  /*652f0*/  STL.64 [R1+0xca8], R6 ;  /* 0x000ca80601007387 */ /* 0x0041e80000100a00 */
[----:B0-----:R-:W2:Y:S04]  /*65300*/  LDL R6, [R1+0x8f0] ;  /* 0x0008f00001067983 */ /* 0x001ea80000100800 */
[----:B------:R-:W2:Y:S04]  /*65310*/  LDL R7, [R1+0x8f4] ;  /* 0x0008f40001077983 */ /* 0x000ea80000100800 */
[----:B---3--:R0:W-:Y:S04]  /*65320*/  STS.64 [R0+0x1e8], R24 ;  /* 0x0001e81800007388 */ /* 0x0081e80000000a00 */
[----:B0-----:R-:W3:Y:S04]  /*65330*/  LDL.LU.64 R24, [R1+0xd08] ;  /* 0x000d080001187983 */ /* 0x001ee80000300a00 */
[----:B----4-:R0:W-:Y:S04]  /*65340*/  STS.64 [R0+0x210], R20 ;  /* 0x0002101400007388 */ /* 0x0101e80000000a00 */
[----:B0-----:R-:W4:Y:S04]  /*65350*/  LDL.LU.64 R20, [R1+0xce0] ;  /* 0x000ce00001147983 */ /* 0x001f280000300a00 */
[----:B-----5:R0:W-:Y:S04]  /*65360*/  STS.64 [R0+0x200], R28 ;  /* 0x0002001c00007388 */ /* 0x0201e80000000a00 */
[----:B------:R1:W-:Y:S04]  /*65370*/  STS.64 [R0+0x220], R12 ;  /* 0x0002200c00007388 */ /* 0x0003e80000000a00 */
[----:B------:R-:W-:Y:S04]  /*65380*/  STS.64 [R0+0x230], R4 ;  /* 0x0002300400007388 */ /* 0x000fe80000000a00 */
[----:B0-----:R-:W5:Y:S04]  /*65390*/  LDL.LU.64 R28, [R1+0xcf0] ;  /* 0x000cf000011c7983 */ /* 0x001f680000300a00 */
[----:B------:R0:W-:Y:S04]  /*653a0*/  STS.64 [R0+0x218], R16 ;  /* 0x0002181000007388 */ /* 0x0001e80000000a00 */
[----:B-1----:R-:W4:Y:S04]  /*653b0*/  LDL.LU.64 R12, [R1+0xcd0] ;  /* 0x000cd000010c7983 */ /* 0x002f280000300a00 */
[----:B------:R1:W-:Y:S04]  /*653c0*/  STS.64 [R0+0x228], R8 ;  /* 0x0002280800007388 */ /* 0x0003e80000000a00 */
[----:B0-----:R-:W4:Y:S04]  /*653d0*/  LDL.LU.64 R16, [R1+0xcd8] ;  /* 0x000cd80001107983 */ /* 0x001f280000300a00 */
[----:B------:R-:W4:Y:S04]  /*653e0*/  LDL.LU.64 R4, [R1+0xcc0] ;  /* 0x000cc00001047983 */ /* 0x000f280000300a00 */
[----:B-1----:R-:W4:Y:S04]  /*653f0*/  LDL.LU.64 R8, [R1+0xcc8] ;  /* 0x000cc80001087983 */ /* 0x002f280000300a00 */
[----:B------:R-:W-:Y:S04]  /*65400*/  STL.64 [R1+0xc38], R26 ;  /* 0x000c381a01007387 */ /* 0x000fe80000100a00 */
[----:B------:R-:W-:Y:S04]  /*65410*/  STL.64 [R1+0xc48], R18 ;  /* 0x000c481201007387 */ /* 0x000fe80000100a00 */
[----:B------:R-:W-:Y:S04]  /*65420*/  STL.64 [R1+0xc58], R10 ;  /* 0x000c580a01007387 */ /* 0x000fe80000100a00 */
[----:B------:R-:W-:Y:S04]  /*65430*/  STL.64 [R1+0xc68], R2 ;  /* 0x000c680201007387 */ /* 0x000fe80000100a00 */
[----:B------:R-:W-:Y:S04]  /*65440*/  STL.64 [R1+0xc78], R14 ;  /* 0x000c780e01007387 */ /* 0x000fe80000100a00 */
[----:B------:R-:W-:Y:S04]  /*65450*/  STL.64 [R1+0xc88], R22 ;  /* 0x000c881601007387 */ /* 0x000fe80000100a00 */
[----:B---3--:R0:W-:Y:S04]  /*65460*/  STS.64 [R0+0x208], R24 ;  /* 0x0002081800007388 */ /* 0x0081e80000000a00 */
[----:B0-----:R-:W3:Y:S04]  /*65470*/  LDL.LU.64 R24, [R1+0xce8] ;  /* 0x000ce80001187983 */ /* 0x001ee80000300a00 */
[----:B--2---:R0:W-:Y:S04]  /*65480*/  STL.64 [R1+0xcb0], R6 ;  /* 0x000cb00601007387 */ /* 0x0041e80000100a00 */
[----:B------:R-:W2:Y:S04]  /*65490*/  LDL R22, [R1+0x8d0] ;  /* 0x0008d00001167983 */ /* 0x000ea80000100800 */
[----:B------:R-:W2:Y:S04]  /*654a0*/  LDL R23, [R1+0x8d4] ;  /* 0x0008d40001177983 */ /* 0x000ea80000100800 */
[----:B0-----:R-:W2:Y:S04]  /*654b0*/  LDL R6, [R1+0x8f8] ;  /* 0x0008f80001067983 */ /* 0x001ea80000100800 */
[----:B------:R-:W2:Y:S04]  /*654c0*/  LDL R7, [R1+0x8fc] ;  /* 0x0008fc0001077983 */ /* 0x000ea80000100800 */
[----:B------:R-:W3:Y:S04]  /*654d0*/  LDL R14, [R1+0x8c0] ;  /* 0x0008c000010e7983 */ /* 0x000ee80000100800 */
        /* <DEDUP_REMOVED lines=9> */
[----:B--2---:R0:W-:Y:S04]  /*65570*/  STL.64 [R1+0xcb8], R6 ;  /* 0x000cb80601007387 */ /* 0x0041e80000100a00 */
[----:B0-----:R-:W2:Y:S04]  /*65580*/  LDL R6, [R1+0x900] ;  /* 0x0009000001067983 */ /* 0x001ea80000100800 */
[----:B------:R-:W2:Y:S04]  /*65590*/  LDL R7, [R1+0x904] ;  /* 0x0009040001077983 */ /* 0x000ea80000100800 */
[----:B--2---:R0:W-:Y:S04]  /*655a0*/  STS.64 [R0+0x2a8], R6 ;  /* 0x0002a80600007388 */ /* 0x0041e80000000a00 */
[----:B0-----:R-:W2:Y:S04]  /*655b0*/  LDL.LU.64 R6, [R1+0xcb8] ;  /* 0x000cb80001067983 */ /* 0x001ea80000300a00 */
        /* <DEDUP_REMOVED lines=8> */
[----:B------:R0:W-:Y:S04]  /*65640*/  STS.64 [R0+0x2d8], R22 ;  /* 0x0002d81600007388 */ /* 0x0001e80000000a00 */
[----:B0-----:R-:W3:Y:S04]  /*65650*/  LDL.LU.64 R22, [R1+0xc88] ;  /* 0x000c880001167983 */ /* 0x001ee80000300a00 */
[----:B--2---:R0:W-:Y:S04]  /*65660*/  STS.64 [R0+0x2d0], R6 ;  /* 0x0002d00600007388 */ /* 0x0041e80000000a00 */
[----:B0-----:R-:W2:Y:S04]  /*65670*/  LDL.LU.64 R6, [R1+0xc90] ;  /* 0x000c900001067983 */ /* 0x001ea80000300a00 */
[----:B---3--:R0:W-:Y:S04]  /*65680*/  STS.64 [R0+0x2e8], R14 ;  /* 0x0002e80e00007388 */ /* 0x0081e80000000a00 */
[----:B------:R1:W-:Y:S04]  /*65690*/  STS.64 [R0+0x2f0], R22 ;  /* 0x0002f01600007388 */ /* 0x0003e80000000a00 */
[----:B0-----:R-:W3:Y:S04]  /*656a0*/  LDL.LU.64 R14, [R1+0xc78] ;  /* 0x000c7800010e7983 */ /* 0x001ee80000300a00 */
[----:B-1----:R-:W3:Y:S04]  /*656b0*/  LDL.LU.64 R22, [R1+0xc70] ;  /* 0x000c700001167983 */ /* 0x002ee80000300a00 */
[----:B--2---:R0:W-:Y:S04]  /*656c0*/  STS.64 [R0+0x2e0], R6 ;  /* 0x0002e00600007388 */ /* 0x0041e80000000a00 */
[----:B0-----:R-:W2:Y:S04]  /*656d0*/  LDL.LU.64 R6, [R1+0xc80] ;  /* 0x000c800001067983 */ /* 0x001ea80000300a00 */
[----:B-----5:R-:W-:Y:S04]  /*656e0*/  STS.64 [R0+0x238], R28 ;  /* 0x0002381c00007388 */ /* 0x020fe80000000a00 */
[----:B------:R-:W-:Y:S04]  /*656f0*/  STS.64 [R0+0x248], R24 ;  /* 0x0002481800007388 */ /* 0x000fe80000000a00 */
[----:B----4-:R-:W-:Y:S04]  /*65700*/  STS.64 [R0+0x258], R20 ;  /* 0x0002581400007388 */ /* 0x010fe80000000a00 */
[----:B------:R-:W-:Y:S04]  /*65710*/  STS.64 [R0+0x268], R16 ;  /* 0x0002681000007388 */ /* 0x000fe80000000a00 */
[----:B------:R-:W-:Y:S04]  /*65720*/  STS.64 [R0+0x278], R12 ;  /* 0x0002780c00007388 */ /* 0x000fe80000000a00 */
[----:B------:R-:W-:Y:S04]  /*65730*/  STS.64 [R0+0x288], R8 ;  /* 0x0002880800007388 */ /* 0x000fe80000000a00 */
[----:B------:R0:W-:Y:S04]  /*65740*/  STS.64 [R0+0x298], R4 ;  /* 0x0002980400007388 */ /* 0x0001e80000000a00 */
[----:B------:R1:W-:Y:S04]  /*65750*/  STS.64 [R0+0x2f8], R2 ;  /* 0x0002f80200007388 */ /* 0x0003e80000000a00 */
[----:B------:R4:W-:Y:S04]  /*65760*/  STS.64 [R0+0x308], R10 ;  /* 0x0003080a00007388 */ /* 0x0009e80000000a00 */
[----:B---3--:R3:W-:Y:S04]  /*65770*/  STS.64 [R0+0x310], R14 ;  /* 0x0003100e00007388 */ /* 0x0087e80000000a00 */
[----:B------:R5:W-:Y:S04]  /*65780*/  STS.64 [R0+0x318], R18 ;  /* 0x0003181200007388 */ /* 0x000be80000000a00 */
[----:B------:R1:W-:Y:S04]  /*65790*/  STS.64 [R0+0x320], R22 ;  /* 0x0003201600007388 */ /* 0x0003e80000000a00 */
[----:B------:R1:W-:Y:S04]  /*657a0*/  STS.64 [R0+0x328], R26 ;  /* 0x0003281a00007388 */ /* 0x0003e80000000a00 */
[----:B0-----:R-:W2:Y:S04]  /*657b0*/  LDL R4, [R1+0x870] ;  /* 0x0008700001047983 */ /* 0x001ea80000100800 */
[----:B------:R-:W2:Y:S04]  /*657c0*/  LDL R5, [R1+0x874] ;  /* 0x0008740001057983 */ /* 0x000ea80000100800 */
        /* <DEDUP_REMOVED lines=12> */
[----:B-1----:R-:W2:Y:S04]  /*65890*/  LDL.LU.64 R2, [R1+0xc68] ;  /* 0x000c680001027983 */ /* 0x002ea80000300a00 */
[----:B----4-:R-:W4:Y:S04]  /*658a0*/  LDL.LU.64 R10, [R1+0xc58] ;  /* 0x000c5800010a7983 */ /* 0x010f280000300a00 */
[----:B---3--:R-:W3:Y:S04]  /*658b0*/  LDL.LU.64 R14, [R1+0xc50] ;  /* 0x000c5000010e7983 */ /* 0x008ee80000300a00 */
[----:B-----5:R-:W5:Y:S04]  /*658c0*/  LDL.LU.64 R18, [R1+0xc48] ;  /* 0x000c480001127983 */ /* 0x020f680000300a00 */
[----:B------:R-:W5:Y:S04]  /*658d0*/  LDL.LU.64 R22, [R1+0xc40] ;  /* 0x000c400001167983 */ /* 0x000f680000300a00 */
[----:B------:R-:W5:Y:S04]  /*658e0*/  LDL.LU.64 R26, [R1+0xc38] ;  /* 0x000c3800011a7983 */ /* 0x000f680000300a00 */
[----:B--2---:R0:W-:Y:S04]  /*658f0*/  STS.64 [R0+0x300], R6 ;  /* 0x0003000600007388 */ /* 0x0041e80000000a00 */
[----:B0-----:R-:W2:Y:S04]  /*65900*/  LDL.LU.64 R6, [R1+0xc60] ;  /* 0x000c600001067983 */ /* 0x001ea80000300a00 */
[----:B------:R0:W-:Y:S04]  /*65910*/  STS.64 [R0+0x338], R4 ;  /* 0x0003380400007388 */ /* 0x0001e80000000a00 */
[----:B------:R1:W-:Y:S04]  /*65920*/  STS.64 [R0+0x348], R8 ;  /* 0x0003480800007388 */ /* 0x0003e80000000a00 */
[----:B0-----:R-:W2:Y:S04]  /*65930*/  LDL.LU.64 R4, [R1+0xc28] ;  /* 0x000c280001047983 */ /* 0x001ea80000300a00 */
[----:B------:R0:W-:Y:S04]  /*65940*/  STS.64 [R0+0x358], R12 ;  /* 0x0003580c00007388 */ /* 0x0001e80000000a00 */
[----:B-1----:R-:W2:Y:S04]  /*65950*/  LDL.LU.64 R8, [R1+0xc18] ;  /* 0x000c180001087983 */ /* 0x002ea80000300a00 */
[----:B------:R1:W-:Y:S04]  /*65960*/  STS.64 [R0+0x368], R16 ;  /* 0x0003681000007388 */ /* 0x0003e80000000a00 */
[----:B0-----:R-:W2:Y:S04]  /*65970*/  LDL.LU.64 R12, [R1+0xc08] ;  /* 0x000c0800010c7983 */ /* 0x001ea80000300a00 */
[----:B------:R0:W-:Y:S04]  /*65980*/  STS.64 [R0+0x378], R20 ;  /* 0x0003781400007388 */ /* 0x0001e80000000a00 */
[----:B-1----:R-:W2:Y:S04]  /*65990*/  LDL.LU.64 R16, [R1+0xbf8] ;  /* 0x000bf80001107983 */ /* 0x002ea80000300a00 */
[----:B------:R-:W-:Y:S04]  /*659a0*/  STS.64 [R0+0x388], R24 ;  /* 0x0003881800007388 */ /* 0x000fe80000000a00 */
[----:B0-----:R-:W2:Y:S04]  /*659b0*/  LDL.LU.64 R20, [R1+0xbe8] ;  /* 0x000be80001147983 */ /* 0x001ea80000300a00 */
[----:B------:R-:W-:Y:S04]  /*659c0*/  STS.64 [R0+0x398], R28 ;  /* 0x0003981c00007388 */ /* 0x000fe80000000a00 */
[----:B------:R0:W-:Y:S04]  /*659d0*/  STS.64 [R0+0x330], R2 ;  /* 0x0003300200007388 */ /* 0x0001e80000000a00 */
[----:B----4-:R1:W-:Y:S04]  /*659e0*/  STS.64 [R0+0x350], R10 ;  /* 0x0003500a00007388 */ /* 0x0103e80000000a00 */
[----:B---3--:R3:W-:Y:S04]  /*659f0*/  STS.64 [R0+0x360], R14 ;  /* 0x0003600e00007388 */ /* 0x0087e80000000a00 */
[----:B-----5:R4:W-:Y:S04]  /*65a00*/  STS.64 [R0+0x370], R18 ;  /* 0x0003701200007388 */ /* 0x0209e80000000a00 */
[----:B------:R5:W-:Y:S04]  /*65a10*/  STS.64 [R0+0x380], R22 ;  /* 0x0003801600007388 */ /* 0x000be80000000a00 */
[----:B------:R3:W-:Y:S04]  /*65a20*/  STS.64 [R0+0x390], R26 ;  /* 0x0003901a00007388 */ /* 0x0007e80000000a00 */
[----:B0-----:R-:W2:Y:S04]  /*65a30*/  LDL.LU.64 R2, [R1+0xc30] ;  /* 0x000c300001027983 */ /* 0x001ea80000300a00 */
[----:B-1----:R-:W2:Y:S04]  /*65a40*/  LDL.LU.64 R10, [R1+0xc10] ;  /* 0x000c1000010a7983 */ /* 0x002ea80000300a00 */
[----:B---3--:R-:W3:Y:S04]  /*65a50*/  LDL.LU.64 R14, [R1+0xc00] ;  /* 0x000c0000010e7983 */ /* 0x008ee80000300a00 */
[----:B----4-:R-:W4:Y:S04]  /*65a60*/  LDL.LU.64 R18, [R1+0xbf0] ;  /* 0x000bf00001127983 */ /* 0x010f280000300a00 */
[----:B-----5:R-:W5:Y:S04]  /*65a70*/  LDL.LU.64 R22, [R1+0xbe0] ;  /* 0x000be00001167983 */ /* 0x020f680000300a00 */
[----:B------:R-:W5:Y:S04]  /*65a80*/  LDL.LU.64 R24, [R1+0xbd8] ;  /* 0x000bd80001187983 */ /* 0x000f680000300a00 */
[----:B------:R-:W5:Y:S04]  /*65a90*/  LDL.LU.64 R26, [R1+0xbd0] ;  /* 0x000bd000011a7983 */ /* 0x000f680000300a00 */
[----:B------:R-:W5:Y:S04]  /*65aa0*/  LDL.LU.64 R28, [R1+0xbc8] ;  /* 0x000bc800011c7983 */ /* 0x000f680000300a00 */
[----:B--2---:R0:W-:Y:S04]  /*65ab0*/  STS.64 [R0+0x340], R6 ;  /* 0x0003400600007388 */ /* 0x0041e80000000a00 */
[----:B0-----:R-:W2:Y:S04]  /*65ac0*/  LDL.LU.64 R6, [R1+0xc20] ;  /* 0x000c200001067983 */ /* 0x001ea80000300a00 */
[----:B------:R0:W-:Y:S04]  /*65ad0*/  STS.64 [R0+0x3a8], R4 ;  /* 0x0003a80400007388 */ /* 0x0001e80000000a00 */
[----:B------:R0:W-:Y:S04]  /*65ae0*/  STS.64 [R0+0x3b8], R8 ;  /* 0x0003b80800007388 */ /* 0x0001e80000000a00 */
[----:B------:R0:W-:Y:S04]  /*65af0*/  STS.64 [R0+0x3c8], R12 ;  /* 0x0003c80c00007388 */ /* 0x0001e80000000a00 */
[----:B------:R0:W-:Y:S04]  /*65b00*/  STS.64 [R0+0x3d8], R16 ;  /* 0x0003d81000007388 */ /* 0x0001e80000000a00 */
[----:B------:R0:W-:Y:S04]  /*65b10*/  STS.64 [R0+0x3e8], R20 ;  /* 0x0003e81400007388 */ /* 0x0001e80000000a00 */
[----:B------:R0:W-:Y:S04]  /*65b20*/  STS.64 [R0+0x3a0], R2 ;  /* 0x0003a00200007388 */ /* 0x0001e80000000a00 */
[----:B------:R0:W-:Y:S04]  /*65b30*/  STS.64 [R0+0x3c0], R10 ;  /* 0x0003c00a00007388 */ /* 0x0001e80000000a00 */
[----:B---3--:R0:W-:Y:S04]  /*65b40*/  STS.64 [R0+0x3d0], R14 ;  /* 0x0003d00e00007388 */ /* 0x0081e80000000a00 */
[----:B----4-:R0:W-:Y:S04]  /*65b50*/  STS.64 [R0+0x3e0], R18 ;  /* 0x0003e01200007388 */ /* 0x0101e80000000a00 */
[----:B-----5:R0:W-:Y:S04]  /*65b60*/  STS.64 [R0+0x3f0], R22 ;  /* 0x0003f01600007388 */ /* 0x0201e80000000a00 */
[----:B------:R0:W-:Y:S04]  /*65b70*/  STS.64 [R0+0x3f8], R24 ;  /* 0x0003f81800007388 */ /* 0x0001e80000000a00 */
[----:B------:R0:W-:Y:S04]  /*65b80*/  STS.64 [R0+0x400], R26 ;  /* 0x0004001a00007388 */ /* 0x0001e80000000a00 */
[----:B------:R0:W-:Y:S04]  /*65b90*/  STS.64 [R0+0x408], R28 ;  /* 0x0004081c00007388 */ /* 0x0001e80000000a00 */
[----:B--2---:R0:W-:Y:S02]  /*65ba0*/  STS.64 [R0+0x3b0], R6 ;  /* 0x0003b00600007388 */ /* 0x0041e40000000a00 */
.L_x_24177:
[----:B------:R-:W-:Y:S05]  /*65bb0*/  BSYNC B0 ;  /* 0x0000000000007941 */ /* 0x000fea0003800000 */
.L_x_24176:
[----:B0-----:R-:W0:Y:S01]  /*65bc0*/  S2R R0, SR_TID.X ;  /* 0x0000000000007919 */ /* 0x001e220000002100 */
[----:B------:R-:W-:Y:S03]  /*65bd0*/  BSSY B0, `(.L_x_24178) ;  /* 0x0003439000007945 */ /* 0x000fe60003800000 */
[----:B------:R-:W-:Y:S01]  /*65be0*/  BAR.SYNC.DEFER_BLOCKING 0x0 ;  /* 0x0000000000007b1d */ /* 0x000fe20000010000 */
[----:B0-----:R-:W-:-:S13]  /*65bf0*/  ISETP.NE.AND P2, PT, R0, RZ, PT ;  /* 0x000000ff0000720c */ /* 0x001fda0003f45270 */
[----:B------:R-:W-:Y:S05]  /*65c00*/  @P2 BRA `(.L_x_24179) ;  /* 0x0003435000002947 */ /* 0x000fea0003800000 */
[----:B------:R-:W-:Y:S04]  /*65c10*/  STL.64 [R1+0xbd8], R6 ;  /* 0x000bd80601007387 */ /* 0x000fe80000100a00 */
[----:B------:R-:W-:Y:S04]  /*65c20*/  STL [R1+0xbd4], R5 ;  /* 0x000bd40501007387 */ /* 0x000fe80000100800 */
[----:B------:R-:W-:Y:S04]  /*65c30*/  STL [R1+0xbd0], R4 ;  /* 0x000bd00401007387 */ /* 0x000fe80000100800 */
[----:B------:R-:W0:Y:S04]  /*65c40*/  LDS.128 R4, [0x420] ;  /* 0x00042000ff047984 */ /* 0x000e280000000c00 */
[----:B------:R-:W-:Y:S04]  /*65c50*/  STL.64 [R1+0xbe8], R10 ;  /* 0x000be80a01007387 */ /* 0x000fe80000100a00 */
[----:B------:R-:W-:Y:S04]  /*65c60*/  STL.64 [R1+0xbe0], R8 ;  /* 0x000be00801007387 */ /* 0x000fe80000100a00 */
[----:B------:R-:W2:Y:S04]  /*65c70*/  LDS.128 R8, [0x410] ;  /* 0x00041000ff087984 */ /* 0x000ea80000000c00 */
[----:B------:R3:W-:Y:S04]  /*65c80*/  STL.64 [R1+0xbc8], R2 ;  /* 0x000bc80201007387 */ /* 0x0007e80000100a00 */
[----:B---3--:R-:W3:Y:S04]  /*65c90*/  LDL.LU R3, [R1+0xba0] ;  /* 0x000ba00001037983 */ /* 0x008ee80000300800 */
[----:B0-----:R-:W-:Y:S04]  /*65ca0*/  STL.64 [R1+0x10], R4 ;  /* 0x0000100401007387 */ /* 0x001fe80000100a00 */
[----:B------:R-:W-:Y:S04]  /*65cb0*/  STL.64 [R1+0x18], R6 ;  /* 0x0000180601007387 */ /* 0x000fe80000100a00 */
[----:B------:R-:W0:Y:S04]  /*65cc0*/  LDS.128 R4, [0x430] ;  /* 0x00043000ff047984 */ /* 0x000e280000000c00 */
[----:B--2---:R-:W-:Y:S04]  /*65cd0*/  STL.64 [R1], R8 ;  /* 0x0000000801007387 */ /* 0x004fe80000100a00 */
        /* <DEDUP_REMOVED lines=157> */
[----:B------:R-:W2:Y:S04]  /*666b0*/  LDS.128 R8, [0x780] ;  /* 0x00078000ff087984 */ /* 0x000ea80000000c00 */
[----:B0-----:R0:W-:Y:S04]  /*666c0*/  STL.64 [R1+0x358], R6 ;  /* 0x0003580601007387 */ /* 0x0011e80000100a00 */
[----:B------:R1:W-:Y:S04]  /*666d0*/  STL.64 [R1+0x350], R4 ;  /* 0x0003500401007387 */ /* 0x0003e80000100a00 */
[----:B0---4-:R-:W4:Y:S04]  /*666e0*/  LDL.64 R6, [R1] ;  /* 0x0000000001067983 */ /* 0x011f280000100a00 */
[----:B-1----:R-:W3:Y:S04]  /*666f0*/  LDL.LU R4, [R1+0xba4] ;  /* 0x000ba40001047983 */ /* 0x002ee80000300800 */
[----:B--2---:R-:W-:Y:S04]  /*66700*/  STL.64 [R1+0x370], R8 ;  /* 0x0003700801007387 */ /* 0x004fe80000100a00 */
        /* <DEDUP_REMOVED lines=17> */
[----:B0-----:R-:W-:Y:S01]  /*66820*/  STL.64 [R1+0x3d0], R8 ;  /* 0x0003d00801007387 */ /* 0x001fe20000100a00 */
[----:B----4-:R-:W-:-:S03]  /*66830*/  IMAD.MOV.U32 R0, RZ, RZ, R6 ;  /* 0x000000ffff007224 */ /* 0x010fc600078e0006 */
[----:B------:R-:W-:Y:S01]  /*66840*/  STL.64 [R1+0x3d8], R10 ;  /* 0x0003d80a01007387 */ /* 0x000fe20000100a00 */
[----:B------:R-:W-:-:S03]  /*66850*/  IMAD.MOV.U32 R2, RZ, RZ, R7 ;  /* 0x000000ffff027224 */ /* 0x000fc600078e0007 */
[----:B------:R-:W0:Y:S01]  /*66860*/  LDS.128 R8, [0x7f0] ;  /* 0x0007f000ff087984 */ /* 0x000e220000000c00 */
[----:B---3--:R-:W-:-:S03]  /*66870*/  FSETP.GT.FTZ.AND P0, PT, R4, R0, PT ;  /* 0x000000000400720b */ /* 0x008fc60003f14000 */
[----:B------:R1:W5:Y:S01]  /*66880*/  LDL.LU.64 R6, [R1+0xbd8] ;  /* 0x000bd80001067983 */ /* 0x0003620000300a00 */
[----:B------:R-:W-:Y:S02]  /*66890*/  FSEL R5, R3, R2, P0 ;  /* 0x0000000203057208 */ /* 0x000fe40000000000 */
[----:B------:R-:W-:Y:S02]  /*668a0*/  FSEL R2, R2, R3, P0 ;  /* 0x0000000302027208 */ /* 0x000fe40000000000 */
[----:B------:R-:W-:Y:S02]  /*668b0*/  FSEL R3, R4, R0, P0 ;  /* 0x0000000004037208 */ /* 0x000fe40000000000 */
[----:B------:R-:W-:Y:S01]  /*668c0*/  FSEL R0, R0, R4, P0 ;  /* 0x0000000400007208 */ /* 0x000fe20000000000 */
[----:B0-----:R-:W-:Y:S04]  /*668d0*/  STL.64 [R1+0x3e0], R8 ;  /* 0x0003e00801007387 */ /* 0x001fe80000100a00 */
[----:B------:R-:W-:Y:S01]  /*668e0*/  FADD.FTZ R0, -R3, R0 ;  /* 0x0000000003007221 */ /* 0x000fe20000010100 */
[----:B------:R-:W-:Y:S03]  /*668f0*/  STL.64 [R1+0x3e8], R10 ;  /* 0x0003e80a01007387 */ /* 0x000fe60000100a00 */
[----:B------:R-:W-:Y:S01]  /*66900*/  FMUL.FTZ R0, R0, 1.4426950216293334961 ;  /* 0x3fb8aa3b00007820 */ /* 0x000fe20000410000 */
[----:B------:R-:W-:Y:S05]  /*66910*/  STL [R1+0xbc0], R3 ;  /* 0x000bc00301007387 */ /* 0x000fea0000100800 */
[----:B------:R-:W0:Y:S01]  /*66920*/  MUFU.EX2 R0, R0 ;  /* 0x0000000000007308 */ /* 0x000e220000000800 */
[----:B------:R-:W2:Y:S04]  /*66930*/  LDS.128 R8, [0x800] ;  /* 0x00080000ff087984 */ /* 0x000ea80000000c00 */
[----:B------:R3:W-:Y:S04]  /*66940*/  STL [R1+0xbb8], R5 ;  /* 0x000bb80501007387 */ /* 0x0007e80000100800 */
[----:B------:R1:W5:Y:S04]  /*66950*/  LDL.LU R4, [R1+0xbd0] ;  /* 0x000bd00001047983 */ /* 0x0003680000300800 */
[----:B---3--:R1:W5:Y:S01]  /*66960*/  LDL.LU R5, [R1+0xbd4] ;  /* 0x000bd40001057983 */ /* 0x0083620000300800 */
[----:B0-----:R-:W-:-:S03]  /*66970*/  FMUL.FTZ R0, R2, R0 ;  /* 0x0000000002007220 */ /* 0x001fc60000410000 */
[----:B------:R-:W0:Y:S04]  /*66980*/  LDS.64 R2, [0x810] ;  /* 0x00081000ff027984 */ /* 0x000e280000000a00 */
[----:B--2---:R2:W-:Y:S04]  /*66990*/  STL.64 [R1+0x3f0], R8 ;  /* 0x0003f00801007387 */ /* 0x0045e80000100a00 */
[----:B------:R3:W-:Y:S04]  /*669a0*/  STL.64 [R1+0x3f8], R10 ;  /* 0x0003f80a01007387 */ /* 0x0007e80000100a00 */
[----:B--2---:R1:W5:Y:S04]  /*669b0*/  LDL.LU.64 R8, [R1+0xbe0] ;  /* 0x000be00001087983 */ /* 0x0043680000300a00 */
[----:B---3--:R1:W5:Y:S04]  /*669c0*/  LDL.LU.64 R10, [R1+0xbe8] ;  /* 0x000be800010a7983 */ /* 0x0083680000300a00 */
[----:B0-----:R0:W-:Y:S04]  /*669d0*/  STL.64 [R1+0x400], R2 ;  /* 0x0004000201007387 */ /* 0x0011e80000100a00 */
[----:B0-----:R1:W5:Y:S04]  /*669e0*/  LDL.LU.64 R2, [R1+0xbc8] ;  /* 0x000bc80001027983 */ /* 0x0013680000300a00 */
[----:B------:R1:W-:Y:S04]  /*669f0*/  STL [R1+0xbb4], R0 ;  /* 0x000bb40001007387 */ /* 0x0003e80000100800 */
[----:B------:R1:W-:Y:S02]  /*66a00*/  STL [R1+0xbb0], RZ ;  /* 0x000bb0ff01007387 */ /* 0x0003e40000100800 */
.L_x_24562:
[----:B0----5:R0:W-:Y:S04]  /*66a10*/  STL [R1+0xbd0], R4 ;  /* 0x000bd00401007387 */ /* 0x0211e80000100800 */
[----:B0-----:R-:W2:Y:S04]  /*66a20*/  LDL.LU R4, [R1+0xbb0] ;  /* 0x000bb00001047983 */ /* 0x001ea80000300800 */
[----:B------:R-:W-:Y:S04]  /*66a30*/  STL [R1+0xbcc], R3 ;  /* 0x000bcc0301007387 */ /* 0x000fe80000100800 */
[----:B------:R0:W-:Y:S04]  /*66a40*/  STL [R1+0xbc8], R2 ;  /* 0x000bc80201007387 */ /* 0x0001e80000100800 */
[----:B0-----:R-:W3:Y:S01]  /*66a50*/  LDL R2, [R1+0x99c] ;  /* 0x00099c0001027983 */ /* 0x001ee20000100800 */
[----:B--2---:R-:W-:-:S05]  /*66a60*/  IMAD R3, R4, 0x4, R1 ;  /* 0x0000000404037824 */ /* 0x004fca00078e0201 */
[----:B-1----:R0:W2:Y:S04]  /*66a70*/  LDL R0, [R3+0x208] ;  /* 0x0002080003007983 */ /* 0x0020a80000100800 */
[----:B0---4-:R-:W4:Y:S01]  /*66a80*/  LDL R3, [R3+0x8] ;  /* 0x0000080003037983 */ /* 0x011f220000100800 */
[----:B------:R-:W-:-:S05]  /*66a90*/  IADD3 R4, R4, 0x1, RZ ;  /* 0x0000000104047810 */ /* 0x000fca0007ffe0ff */
[----:B------:R0:W-:Y:S01]  /*66aa0*/  STL [R1+0xbb0], R4 ;  /* 0x000bb00401007387 */ /* 0x0001e20000100800 */
[CC--:B--2---:R-:W-:Y:S02]  /*66ab0*/  FSETP.GEU.FTZ.AND P0, PT, R29.reuse, R0.reuse, PT ;  /* 0x000000001d00720b */ /* 0x0c4fe40003f1e000 */
[----:B------:R-:W-:Y:S02]  /*66ac0*/  FSETP.NEU.FTZ.AND P1, PT, R29, R0, PT ;  /* 0x000000001d00720b */ /* 0x000fe40003f3d000 */
[C---:B---3--:R-:W-:Y:S02]  /*66ad0*/  ISETP.EQ.OR P0, PT, R2.reuse, -0x1, !P0 ;  /* 0xffffffff0200780c */ /* 0x048fe40004702670 */
[----:B----4-:R-:W-:-:S04]  /*66ae0*/  ISETP.LE.OR P1, PT, R2, R3, P1 ;  /* 0x000000030200720c */ /* 0x010fc80000f23670 */
        /* <DEDUP_REMOVED lines=9> */
[----:B-1----:R0:W5:Y:S01]  /*66b80*/  LDL.LU R2, [R1+0xbc8] ;  /* 0x000bc80001027983 */ /* 0x0021620000300800 */
        /* <DEDUP_REMOVED lines=11> */
.L_x_24181:
[----:B01----:R-:W2:Y:S04]  /*66c40*/  LDL.LU R0, [R1+0x99c] ;  /* 0x00099c0001007983 */ /* 0x003ea80000300800 */
[----:B--2---:R0:W-:Y:S02]  /*66c50*/  STL [R1+0xba4], R0 ;  /* 0x000ba40001007387 */ /* 0x0041e40000100800 */
[----:B0-----:R-:W-:Y:S02]  /*66c60*/  IMAD.MOV.U32 R0, RZ, RZ, R29 ;  /* 0x000000ffff007224 */ /* 0x001fe400078e001d */
[----:B------:R-:W2:Y:S04]  /*66c70*/  LDL.LU R29, [R1+0x998] ;  /* 0x00099800011d7983 */ /* 0x000ea80000300800 */
[----:B--2---:R0:W-:Y:S02]  /*66c80*/  STL [R1+0x99c], R29 ;  /* 0x00099c1d01007387 */ /* 0x0041e40000100800 */
[----:B0-----:R-:W-:-:S02]  /*66c90*/  IMAD.MOV.U32 R29, RZ, RZ, R28 ;  /* 0x000000ffff1d7224 */ /* 0x001fc400078e001c */
.L_x_24182:
[----:B-1----:R-:W-:Y:S05]  /*66ca0*/  BSYNC B1 ;  /* 0x0000000000017941 */ /* 0x002fea0003800000 */
.L_x_24180:
        /* <DEDUP_REMOVED lines=14> */
[----:B-1----:R-:W-:Y:S01]  /*66d90*/  IMAD.MOV.U32 R28, RZ, RZ, R0 ;  /* 0x000000ffff1c7224 */ /* 0x002fe200078e0000 */
[----:B------:R-:W-:Y:S05]  /*66da0*/  @P0 BRA `(.L_x_24185) ;  /* 0x0000006000000947 */ /* 0x000fea0003800000 */
.L_x_24184:
[----:B0-----:R0:W-:Y:S04]  /*66db0*/  STL [R1+0xba0], R0 ;  /* 0x000ba00001007387 */ /* 0x0011e80000100800 */
[----:B------:R-:W2:Y:S04]  /*66dc0*/  LDL.LU R28, [R1+0xba4] ;  /* 0x000ba400011c7983 */ /* 0x000ea80000300800 */
[----:B0-----:R-:W3:Y:S04]  /*66dd0*/  LDL.LU R0, [R1+0x9a4] ;  /* 0x0009a40001007983 */ /* 0x001ee80000300800 */
[----:B--2---:R0:W-:Y:S04]  /*66de0*/  STL [R1+0xba8], R28 ;  /* 0x000ba81c01007387 */ /* 0x0041e80000100800 */
[----:B---3--:R1:W-:Y:S01]  /*66df0*/  STL [R1+0x998], R0 ;  /* 0x0009980001007387 */ /* 0x0083e20000100800 */
[----:B0-----:R-:W-:-:S03]  /*66e00*/  IMAD.MOV.U32 R28, RZ, RZ, R27 ;  /* 0x000000ffff1c7224 */ /* 0x001fc600078e001b */
.L_x_24185:
[----:B0-----:R-:W-:Y:S05]  /*66e10*/  BSYNC B1 ;  /* 0x0000000000017941 */ /* 0x001fea0003800000 */
.L_x_24183:
[----:B------:R-:W2:Y:S04]  /*66e20*/  LDL R27, [R1+0xba0] ;  /* 0x000ba000011b7983 */ /* 0x000ea80000100800 */
[----:B-1----:R-:W3:Y:S01]  /*66e30*/  LDL R0, [R1+0x9a0] ;  /* 0x0009a00001007983 */ /* 0x002ee20000100800 */
[----:B------:R-:W-:Y:S01]  /*66e40*/  BSSY B1, `(.L_x_24186) ;  /* 0x0000013000017945 */ /* 0x000fe20003800000 */
[----:B--2---:R-:W-:-:S04]  /*66e50*/  FSETP.GT.FTZ.AND P0, PT, R27, R26, PT ;  /* 0x0000001a1b00720b */ /* 0x004fc80003f14000 */
[----:B---3--:R-:W-:-:S13]  /*66e60*/  ISETP.EQ.OR P0, PT, R0, -0x1, P0 ;  /* 0xffffffff0000780c */ /* 0x008fda0000702670 */
        /* <DEDUP_REMOVED lines=8> */
[----:B-1----:R0:W5:Y:S06]  /*66ef0*/  LDL.LU R2, [R1+0xbc8] ;  /* 0x000bc80001027983 */ /* 0x00216c0000300800 */
[----:B------:R-:W-:Y:S05]  /*66f00*/  @P0 BRA `(.L_x_24188) ;  /* 0x0000006000000947 */ /* 0x000fea0003800000 */
.L_x_24187:
[----:B------:R-:W2:Y:S04]  /*66f10*/  LDL.LU R27, [R1+0xba8] ;  /* 0x000ba800011b7983 */ /* 0x000ea80000300800 */
[----:B------:R1:W5:Y:S04]  /*66f20*/  LDL.LU R0, [R1+0xba0] ;  /* 0x000ba00001007983 */ /* 0x0003680000300800 */
[----:B--2---:R2:W-:Y:S04]  /*66f30*/  STL [R1+0xba4], R27 ;  /* 0x000ba41b01007387 */ /* 0x0045e80000100800 */
[----:B--2---:R-:W2:Y:S04]  /*66f40*/  LDL.LU R27, [R1+0x9a0] ;  /* 0x0009a000011b7983 */ /* 0x004ea80000300800 */
[----:B--2---:R2:W-:Y:S02]  /*66f50*/  STL [R1+0x9a4], R27 ;  /* 0x0009a41b01007387 */ /* 0x0045e40000100800 */
[----:B--2---:R-:W-:-:S02]  /*66f60*/  IMAD.MOV.U32 R27, RZ, RZ, R26 ;  /* 0x000000ffff1b7224 */ /* 0x004fc400078e001a */
.L_x_24188:
[----:B-1----:R-:W-:Y:S05]  /*66f70*/  BSYNC B1 ;  /* 0x0000000000017941 */ /* 0x002fea0003800000 */
.L_x_24186:
[----:B------:R-:W2:Y:S01]  /*66f80*/  LDL R26, [R1+0x9ac] ;  /* 0x0009ac00011a7983 */ /* 0x000ea20000100800 */
[----:B-----5:R-:W-:Y:S01]  /*66f90*/  FSETP.GT.FTZ.AND P0, PT, R0, R25, PT ;  /* 0x000000190000720b */ /* 0x020fe20003f14000 */
[----:B------:R-:W-:Y:S03]  /*66fa0*/  BSSY B1, `(.L_x_24189) ;  /* 0x0000014000017945 */ /* 0x000fe60003800000 */
[----:B--2---:R-:W-:-:S13]  /*66fb0*/  ISETP.EQ.OR P0, PT, R26, -0x1, P0 ;  /* 0xffffffff1a00780c */ /* 0x004fda0000702670 */
[----:B------:R-:W-:Y:S05]  /*66fc0*/  @P0 BRA `(.L_x_24190) ;  /* 0x000000b000000947 */ /* 0x000fea0003800000 */
[----:B------:R1:W-:Y:S04]  /*66fd0*/  STL [R1+0xbc8], R2 ;  /* 0x000bc80201007387 */ /* 0x0003e80000100800 */
[----:B------:R-:W2:Y:S04]  /*66fe0*/  LDL R26, [R1+0xba4] ;  /* 0x000ba400011a7983 */ /* 0x000ea80000100800 */
[----:B-1----:R-:W2:Y:S01]  /*66ff0*/  LDL R2, [R1+0x9ac] ;  /* 0x0009ac0001027983 */ /* 0x002ea20000100800 */
[----:B------:R-:W-:-:S03]  /*67000*/  FSETP.NEU.FTZ.AND P0, PT, R0, R25, PT ;  /* 0x000000190000720b */ /* 0x000fc60003f1d000 */
[----:B------:R-:W-:Y:S01]  /*67010*/  STL [R1+0xba0], R25 ;  /* 0x000ba01901007387 */ /* 0x000fe20000100800 */
[----:B--2---:R-:W-:-:S03]  /*67020*/  ISETP.GE.OR P0, PT, R26, R2, P0 ;  /* 0x000000021a00720c */ /* 0x004fc60000706670 */
[----:B------:R1:W-:Y:S04]  /*67030*/  STL [R1+0xba8], R2 ;  /* 0x000ba80201007387 */ /* 0x0003e80000100800 */
[----:B-1----:R1:W5:Y:S04]  /*67040*/  LDL.LU R2, [R1+0xbc8] ;  /* 0x000bc80001027983 */ /* 0x0023680000300800 */
[----:B------:R2:W-:Y:S02]  /*67050*/  STL [R1+0x9a0], R26 ;  /* 0x0009a01a01007387 */ /* 0x0005e40000100800 */
[----:B--2---:R-:W-:Y:S01]  /*67060*/  IMAD.MOV.U32 R26, RZ, RZ, R0 ;  /* 0x000000ffff1a7224 */ /* 0x004fe200078e0000 */
[----:B------:R-:W-:Y:S05]  /*67070*/  @P0 BRA `(.L_x_24191) ;  /* 0x0000006000000947 */ /* 0x000fea0003800000 */
.L_x_24190:
[----:B-1----:R1:W-:Y:S04]  /*67080*/  STL [R1+0xba0], R0 ;  /* 0x000ba00001007387 */ /* 0x0023e80000100800 */
[----:B------:R-:W2:Y:S04]  /*67090*/  LDL.LU R26, [R1+0xba4] ;  /* 0x000ba400011a7983 */ /* 0x000ea80000300800 */
[----:B-1----:R-:W3:Y:S04]  /*670a0*/  LDL.LU R0, [R1+0x9ac] ;  /* 0x0009ac0001007983 */ /* 0x002ee80000300800 */
[----:B--2---:R1:W-:Y:S04]  /*670b0*/  STL [R1+0xba8], R26 ;  /* 0x000ba81a01007387 */ /* 0x0043e80000100800 */
[----:B---3--:R2:W-:Y:S01]  /*670c0*/  STL [R1+0x9a0], R0 ;  /* 0x0009a00001007387 */ /* 0x0085e20000100800 */
[----:B-1----:R-:W-:-:S03]  /*670d0*/  IMAD.MOV.U32 R26, RZ, RZ, R25 ;  /* 0x000000ffff1a7224 */ /* 0x002fc600078e0019 */
.L_x_24191:
[----:B-1----:R-:W-:Y:S05]  /*670e0*/  BSYNC B1 ;  /* 0x0000000000017941 */ /* 0x002fea0003800000 */
.L_x_24189:
[----:B------:R-:W3:Y:S04]  /*670f0*/  LDL R25, [R1+0xba0] ;  /* 0x000ba00001197983 */ /* 0x000ee80000100800 */
[----:B--2---:R-:W2:Y:S01]  /*67100*/  LDL R0, [R1+0x9a8] ;  /* 0x0009a80001007983 */ /* 0x004ea20000100800 */
[----:B------:R-:W-:Y:S01]  /*67110*/  BSSY B1, `(.L_x_24192) ;  /* 0x0000013000017945 */ /* 0x000fe20003800000 */
[----:B---3--:R-:W-:-:S04]  /*67120*/  FSETP.GT.FTZ.AND P0, PT, R25, R24, PT ;  /* 0x000000181900720b */ /* 0x008fc80003f14000 */
[----:B--2---:R-:W-:-:S13]  /*67130*/  ISETP.EQ.OR P0, PT, R0, -0x1, P0 ;  /* 0xffffffff0000780c */ /* 0x004fda0000702670 */
[----:B------:R-:W-:Y:S05]  /*67140*/  @P0 BRA `(.L_x_24193) ;  /* 0x0000009000000947 */ /* 0x000fea0003800000 */
[----:B-----5:R1:W-:Y:S04]  /*67150*/  STL [R1+0xbc8], R2 ;  /* 0x000bc80201007387 */ /* 0x0203e80000100800 */
[----:B-1----:R-:W2:Y:S01]  /*67160*/  LDL R2, [R1+0xba8] ;  /* 0x000ba80001027983 */ /* 0x002ea20000100800 */
[----:B------:R-:W-:-:S03]  /*67170*/  FSETP.NEU.FTZ.AND P0, PT, R25, R24, PT ;  /* 0x000000181900720b */ /* 0x000fc60003f1d000 */
[----:B------:R1:W-:Y:S01]  /*67180*/  STL [R1+0xba4], R0 ;  /* 0x000ba40001007387 */ /* 0x0003e20000100800 */
[----:B--2---:R-:W-:-:S03]  /*67190*/  ISETP.GE.OR P0, PT, R2, R0, P0 ;  /* 0x000000000200720c */ /* 0x004fc60000706670 */
[----:B------:R2:W-:Y:S01]  /*671a0*/  STL [R1+0x9ac], R2 ;  /* 0x0009ac0201007387 */ /* 0x0005e20000100800 */
[----:B-1----:R-:W-:-:S03]  /*671b0*/  IMAD.MOV.U32 R0, RZ, RZ, R24 ;  /* 0x000000ffff007224 */ /* 0x002fc600078e0018 */
[----:B--2---:R1:W5:Y:S06]  /*671c0*/  LDL.LU R2, [R1+0xbc8] ;  /* 0x000bc80001027983 */ /* 0x00436c0000300800 */
[----:B------:R-:W-:Y:S05]  /*671d0*/  @P0 BRA `(.L_x_24194) ;  /* 0x0000006000000947 */ /* 0x000fea0003800000 */
.L_x_24193:
[----:B------:R-:W2:Y:S04]  /*671e0*/  LDL.LU R25, [R1+0xba8] ;  /* 0x000ba80001197983 */ /* 0x000ea80000300800 */
[----:B------:R3:W5:Y:S04]  /*671f0*/  LDL.LU R0, [R1+0xba0] ;  /* 0x000ba00001007983 */ /* 0x0007680000300800 */
[----:B--2---:R2:W-:Y:S04]  /*67200*/  STL [R1+0xba4], R25 ;  /* 0x000ba41901007387 */ /* 0x0045e80000100800 */
[----:B--2---:R-:W2:Y:S04]  /*67210*/  LDL.LU R25, [R1+0x9a8] ;  /* 0x0009a80001197983 */ /* 0x004ea80000300800 */
[----:B--2---:R2:W-:Y:S02]  /*67220*/  STL [R1+0x9ac], R25 ;  /* 0x0009ac1901007387 */ /* 0x0045e40000100800 */
[----:B--2---:R-:W-:-:S02]  /*67230*/  IMAD.MOV.U32 R25, RZ, RZ, R24 ;  /* 0x000000ffff197224 */ /* 0x004fc400078e0018 */
.L_x_24194:
[----:B---3--:R-:W-:Y:S05]  /*67240*/  BSYNC B1 ;  /* 0x0000000000017941 */ /* 0x008fea0003800000 */
.L_x_24192:
        /* <DEDUP_REMOVED lines=16> */
.L_x_24196:
[----:B--2---:R2:W-:Y:S04]  /*67350*/  STL [R1+0xba0], R0 ;  /* 0x000ba00001007387 */ /* 0x0045e80000100800 */
[----:B------:R-:W3:Y:S04]  /*67360*/  LDL.LU R24, [R1+0xba4] ;  /* 0x000ba40001187983 */ /* 0x000ee80000300800 */
[----:B--2---:R-:W2:Y:S04]  /*67370*/  LDL.LU R0, [R1+0x9b4] ;  /* 0x0009b40001007983 */ /* 0x004ea80000300800 */
[----:B---3--:R3:W-:Y:S04]  /*67380*/  STL [R1+0xba8], R24 ;  /* 0x000ba81801007387 */ /* 0x0087e80000100800 */
[----:B--2---:R2:W-:Y:S01]  /*67390*/  STL [R1+0x9a8], R0 ;  /* 0x0009a80001007387 */ /* 0x0045e20000100800 */
[----:B---3--:R-:W-:-:S03]  /*673a0*/  IMAD.MOV.U32 R24, RZ, RZ, R23 ;  /* 0x000000ffff187224 */ /* 0x008fc600078e0017 */
.L_x_24197:
[----:B--2---:R-:W-:Y:S05]  /*673b0*/  BSYNC B1 ;  /* 0x0000000000017941 */ /* 0x004fea0003800000 */
.L_x_24195:
        /* <DEDUP_REMOVED lines=15> */
.L_x_24199:
[----:B------:R-:W3:Y:S04]  /*674b0*/  LDL.LU R23, [R1+0xba8] ;  /* 0x000ba80001177983 */ /* 0x000ee80000300800 */
[----:B------:R4:W5:Y:S04]  /*674c0*/  LDL.LU R0, [R1+0xba0] ;  /* 0x000ba00001007983 */ /* 0x0009680000300800 */
[----:B---3--:R3:W-:Y:S04]  /*674d0*/  STL [R1+0xba4], R23 ;  /* 0x000ba41701007387 */ /* 0x0087e80000100800 */
[----:B---3--:R-:W3:Y:S04]  /*674e0*/  LDL.LU R23, [R1+0x9b0] ;  /* 0x0009b00001177983 */ /* 0x008ee80000300800 */
[----:B---3--:R3:W-:Y:S02]  /*674f0*/  STL [R1+0x9b4], R23 ;  /* 0x0009b41701007387 */ /* 0x0087e40000100800 */
[----:B---3--:R-:W-:-:S02]  /*67500*/  IMAD.MOV.U32 R23, RZ, RZ, R22 ;  /* 0x000000ffff177224 */ /* 0x008fc400078e0016 */
.L_x_24200:
[----:B----4-:R-:W-:Y:S05]  /*67510*/  BSYNC B1 ;  /* 0x0000000000017941 */ /* 0x010fea0003800000 */
.L_x_24198:
        /* <DEDUP_REMOVED lines=16> */
.L_x_24202:
[----:B---3--:R3:W-:Y:S04]  /*67620*/  STL [R1+0xba0], R0 ;  /* 0x000ba00001007387 */ /* 0x0087e80000100800 */
[----:B------:R-:W4:Y:S04]  /*67630*/  LDL.LU R22, [R1+0xba4] ;  /* 0x000ba40001167983 */ /* 0x000f280000300800 */
[----:B---3--:R-:W3:Y:S04]  /*67640*/  LDL.LU R0, [R1+0x9bc] ;  /* 0x0009bc0001007983 */ /* 0x008ee80000300800 */
[----:B----4-:R4:W-:Y:S04]  /*67650*/  STL [R1+0xba8], R22 ;  /* 0x000ba81601007387 */ /* 0x0109e80000100800 */
[----:B---3--:R3:W-:Y:S01]  /*67660*/  STL [R1+0x9b0], R0 ;  /* 0x0009b00001007387 */ /* 0x0087e20000100800 */
[----:B----4-:R-:W-:-:S03]  /*67670*/  IMAD.MOV.U32 R22, RZ, RZ, R21 ;  /* 0x000000ffff167224 */ /* 0x010fc600078e0015 */
.L_x_24203:
[----:B---3--:R-:W-:Y:S05]  /*67680*/  BSYNC B1 ;  /* 0x0000000000017941 */ /* 0x008fea0003800000 */
.L_x_24201:
        /* <DEDUP_REMOVED lines=15> */
.L_x_24205:
[----:B------:R-:W4:Y:S04]  /*67780*/  LDL.LU R21, [R1+0xba8] ;  /* 0x000ba80001157983 */ /* 0x000f280000300800 */
[----:B------:R0:W5:Y:S04]  /*67790*/  LDL.LU R0, [R1+0xba0] ;  /* 0x000ba00001007983 */ /* 0x0001680000300800 */
[----:B----4-:R4:W-:Y:S04]  /*677a0*/  STL [R1+0xba4], R21 ;  /* 0x000ba41501007387 */ /* 0x0109e80000100800 */
[----:B----4-:R-:W4:Y:S04]  /*677b0*/  LDL.LU R21, [R1+0x9b8] ;  /* 0x0009b80001157983 */ /* 0x010f280000300800 */
[----:B----4-:R4:W-:Y:S02]  /*677c0*/  STL [R1+0x9bc], R21 ;  /* 0x0009bc1501007387 */ /* 0x0109e40000100800 */
[----:B----4-:R-:W-:-:S02]  /*677d0*/  IMAD.MOV.U32 R21, RZ, RZ, R20 ;  /* 0x000000ffff157224 */ /* 0x010fc400078e0014 */
.L_x_24206:
[----:B0-----:R-:W-:Y:S05]  /*677e0*/  BSYNC B1 ;  /* 0x0000000000017941 */ /* 0x001fea0003800000 */
.L_x_24204:
        /* <DEDUP_REMOVED lines=16> */
.L_x_24208:
[----:B0-----:R0:W-:Y:S04]  /*678f0*/  STL [R1+0xba0], R0 ;  /* 0x000ba00001007387 */ /* 0x0011e80000100800 */
[----:B------:R-:W4:Y:S04]  /*67900*/  LDL.LU R20, [R1+0xba4] ;  /* 0x000ba40001147983 */ /* 0x000f280000300800 */
[----:B0-2---:R-:W2:Y:S04]  /*67910*/  LDL.LU R0, [R1+0x9c4] ;  /* 0x0009c40001007983 */ /* 0x005ea80000300800 */
[----:B----4-:R0:W-:Y:S04]  /*67920*/  STL [R1+0xba8], R20 ;  /* 0x000ba81401007387 */ /* 0x0101e80000100800 */
[----:B--2---:R2:W-:Y:S01]  /*67930*/  STL [R1+0x9b8], R0 ;  /* 0x0009b80001007387 */ /* 0x0045e20000100800 */
[----:B0-----:R-:W-:-:S03]  /*67940*/  IMAD.MOV.U32 R20, RZ, RZ, R19 ;  /* 0x000000ffff147224 */ /* 0x001fc600078e0013 */
.L_x_24209:
[----:B0-----:R-:W-:Y:S05]  /*67950*/  BSYNC B1 ;  /* 0x0000000000017941 */ /* 0x001fea0003800000 */
.L_x_24207:
        /* <DEDUP_REMOVED lines=15> */
.L_x_24211:
[----:B------:R-:W2:Y:S04]  /*67a50*/  LDL.LU R19, [R1+0xba8] ;  /* 0x000ba80001137983 */ /* 0x000ea80000300800 */
[----:B------:R4:W5:Y:S04]  /*67a60*/  LDL.LU R0, [R1+0xba0] ;  /* 0x000ba00001007983 */ /* 0x0009680000300800 */
[----:B--2---:R2:W-:Y:S04]  /*67a70*/  STL [R1+0xba4], R19 ;  /* 0x000ba41301007387 */ /* 0x0045e80000100800 */
[----:B--2---:R-:W2:Y:S04]  /*67a80*/  LDL.LU R19, [R1+0x9c0] ;  /* 0x0009c00001137983 */ /* 0x004ea80000300800 */
[----:B--2---:R2:W-:Y:S02]  /*67a90*/  STL [R1+0x9c4], R19 ;  /* 0x0009c41301007387 */ /* 0x0045e40000100800 */
[----:B--2---:R-:W-:-:S02]  /*67aa0*/  IMAD.MOV.U32 R19, RZ, RZ, R18 ;  /* 0x000000ffff137224 */ /* 0x004fc400078e0012 */
.L_x_24212:
[----:B----4-:R-:W-:Y:S05]  /*67ab0*/  BSYNC B1 ;  /* 0x0000000000017941 */ /* 0x010fea0003800000 */
.L_x_24210:
        /* <DEDUP_REMOVED lines=16> */
.L_x_24214:
[----:B--2---:R2:W-:Y:S04]  /*67bc0*/  STL [R1+0xba0], R0 ;  /* 0x000ba00001007387 */ /* 0x0045e80000100800 */
[----:B------:R-:W4:Y:S04]  /*67bd0*/  LDL.LU R18, [R1+0xba4] ;  /* 0x000ba40001127983 */ /* 0x000f280000300800 */
[----:B--2---:R-:W2:Y:S04]  /*67be0*/  LDL.LU R0, [R1+0x9cc] ;  /* 0x0009cc0001007983 */ /* 0x004ea80000300800 */
[----:B----4-:R4:W-:Y:S04]  /*67bf0*/  STL [R1+0xba8], R18 ;  /* 0x000ba81201007387 */ /* 0x0109e80000100800 */
[----:B--2---:R2:W-:Y:S01]  /*67c00*/  STL [R1+0x9c0], R0 ;  /* 0x0009c00001007387 */ /* 0x0045e20000100800 */
[----:B----4-:R-:W-:-:S03]  /*67c10*/  IMAD.MOV.U32 R18, RZ, RZ, R17 ;  /* 0x000000ffff127224 */ /* 0x010fc600078e0011 */
.L_x_24215:
[----:B--2---:R-:W-:Y:S05]  /*67c20*/  BSYNC B1 ;  /* 0x0000000000017941 */ /* 0x004fea0003800000 */
.L_x_24213:
        /* <DEDUP_REMOVED lines=15> */
.L_x_24217:
[----:B------:R-:W4:Y:S04]  /*67d20*/  LDL.LU R17, [R1+0xba8] ;  /* 0x000ba80001117983 */ /* 0x000f280000300800 */
[----:B------:R0:W5:Y:S04]  /*67d30*/  LDL.LU R0, [R1+0xba0] ;  /* 0x000ba00001007983 */ /* 0x0001680000300800 */
[----:B----4-:R4:W-:Y:S04]  /*67d40*/  STL [R1+0xba4], R17 ;  /* 0x000ba41101007387 */ /* 0x0109e80000100800 */
[----:B----4-:R-:W4:Y:S04]  /*67d50*/  LDL.LU R17, [R1+0x9c8] ;  /* 0x0009c80001117983 */ /* 0x010f280000300800 */
[----:B----4-:R4:W-:Y:S02]  /*67d60*/  STL [R1+0x9cc], R17 ;  /* 0x0009cc1101007387 */ /* 0x0109e40000100800 */
[----:B----4-:R-:W-:-:S02]  /*67d70*/  IMAD.MOV.U32 R17, RZ, RZ, R16 ;  /* 0x000000ffff117224 */ /* 0x010fc400078e0010 */
.L_x_24218:
[----:B0-----:R-:W-:Y:S05]  /*67d80*/  BSYNC B1 ;  /* 0x0000000000017941 */ /* 0x001fea0003800000 */
.L_x_24216:
        /* <DEDUP_REMOVED lines=16> */
.L_x_24220:
[----:B0-----:R0:W-:Y:S04]  /*67e90*/  STL [R1+0xba0], R0 ;  /* 0x000ba00001007387 */ /* 0x0011e80000100800 */
[----:B------:R-:W4:Y:S04]  /*67ea0*/  LDL.LU R16, [R1+0xba4] ;  /* 0x000ba40001107983 */ /* 0x000f280000300800 */
[----:B0-2---:R-:W2:Y:S04]  /*67eb0*/  LDL.LU R0, [R1+0x9d4] ;  /* 0x0009d40001007983 */ /* 0x005ea80000300800 */
[----:B----4-:R0:W-:Y:S04]  /*67ec0*/  STL [R1+0xba8], R16 ;  /* 0x000ba81001007387 */ /* 0x0101e80000100800 */
[----:B--2---:R2:W-:Y:S01]  /*67ed0*/  STL [R1+0x9c8], R0 ;  /* 0x0009c80001007387 */ /* 0x0045e20000100800 */
[----:B0-----:R-:W-:-:S03]  /*67ee0*/  IMAD.MOV.U32 R16, RZ, RZ, R15 ;  /* 0x000000ffff107224 */ /* 0x001fc600078e000f */
.L_x_24221:
[----:B0-----:R-:W-:Y:S05]  /*67ef0*/  BSYNC B1 ;  /* 0x0000000000017941 */ /* 0x001fea0003800000 */
.L_x_24219:
        /* <DEDUP_REMOVED lines=15> */
.L_x_24223:
[----:B------:R-:W2:Y:S04]  /*67ff0*/  LDL.LU R15, [R1+0xba8] ;  /* 0x000ba800010f7983 */ /* 0x000ea80000300800 */
[----:B------:R4:W5:Y:S04]  /*68000*/  LDL.LU R0, [R1+0xba0] ;  /* 0x000ba00001007983 */ /* 0x0009680000300800 */
[----:B--2---:R2:W-:Y:S04]  /*68010*/  STL [R1+0xba4], R15 ;  /* 0x000ba40f01007387 */ /* 0x0045e80000100800 */
[----:B--2---:R-:W2:Y:S04]  /*68020*/  LDL.LU R15, [R1+0x9d0] ;  /* 0x0009d000010f7983 */ /* 0x004ea80000300800 */
[----:B--2---:R2:W-:Y:S02]  /*68030*/  STL [R1+0x9d4], R15 ;  /* 0x0009d40f01007387 */ /* 0x0045e40000100800 */
[----:B--2---:R-:W-:-:S02]  /*68040*/  IMAD.MOV.U32 R15, RZ, RZ, R14 ;  /* 0x000000ffff0f7224 */ /* 0x004fc400078e000e */
.L_x_24224:
[----:B----4-:R-:W-:Y:S05]  /*68050*/  BSYNC B1 ;  /* 0x0000000000017941 */ /* 0x010fea0003800000 */
.L_x_24222:
        /* <DEDUP_REMOVED lines=16> */
.L_x_24226:
[----:B--2---:R2:W-:Y:S04]  /*68160*/  STL [R1+0xba0], R0 ;  /* 0x000ba00001007387 */ /* 0x0045e80000100800 */
[----:B------:R-:W4:Y:S04]  /*68170*/  LDL.LU R14, [R1+0xba4] ;  /* 0x000ba400010e7983 */ /* 0x000f280000300800 */
[----:B--2---:R-:W2:Y:S04]  /*68180*/  LDL.LU R0, [R1+0x9dc] ;  /* 0x0009dc0001007983 */ /* 0x004ea80000300800 */
[----:B----4-:R4:W-:Y:S04]  /*68190*/  STL [R1+0xba8], R14 ;  /* 0x000ba80e01007387 */ /* 0x0109e80000100800 */
[----:B--2---:R2:W-:Y:S01]  /*681a0*/  STL [R1+0x9d0], R0 ;  /* 0x0009d00001007387 */ /* 0x0045e20000100800 */
[----:B----4-:R-:W-:-:S03]  /*681b0*/  IMAD.MOV.U32 R14, RZ, RZ, R13 ;  /* 0x000000ffff0e7224 */ /* 0x010fc600078e000d */
.L_x_24227:
[----:B--2---:R-:W-:Y:S05]  /*681c0*/  BSYNC B1 ;  /* 0x0000000000017941 */ /* 0x004fea0003800000 */
.L_x_24225:
        /* <DEDUP_REMOVED lines=15> */
.L_x_24229:
[----:B------:R-:W4:Y:S04]  /*682c0*/  LDL.LU R13, [R1+0xba8] ;  /* 0x000ba800010d7983 */ /* 0x000f280000300800 */
[----:B------:R0:W5:Y:S04]  /*682d0*/  LDL.LU R0, [R1+0xba0] ;  /* 0x000ba00001007983 */ /* 0x0001680000300800 */
[----:B----4-:R4:W-:Y:S04]  /*682e0*/  STL [R1+0xba4], R13 ;  /* 0x000ba40d01007387 */ /* 0x0109e80000100800 */
[----:B----4-:R-:W4:Y:S04]  /*682f0*/  LDL.LU R13, [R1+0x9d8] ;  /* 0x0009d800010d7983 */ /* 0x010f280000300800 */
[----:B----4-:R4:W-:Y:S02]  /*68300*/  STL [R1+0x9dc], R13 ;  /* 0x0009dc0d01007387 */ /* 0x0109e40000100800 */
[----:B----4-:R-:W-:-:S02]  /*68310*/  IMAD.MOV.U32 R13, RZ, RZ, R12 ;  /* 0x000000ffff0d7224 */ /* 0x010fc400078e000c */
.L_x_24230:
[----:B0-----:R-:W-:Y:S05]  /*68320*/  BSYNC B1 ;  /* 0x0000000000017941 */ /* 0x001fea0003800000 */
.L_x_24228:
        /* <DEDUP_REMOVED lines=16> */
.L_x_24232:
[----:B0-----:R0:W-:Y:S04]  /*68430*/  STL [R1+0xba0], R0 ;  /* 0x000ba00001007387 */ /* 0x0011e80000100800 */
[----:B------:R-:W4:Y:S04]  /*68440*/  LDL.LU R12, [R1+0xba4] ;  /* 0x000ba400010c7983 */ /* 0x000f280000300800 */
[----:B0-2---:R-:W2:Y:S04]  /*68450*/  LDL.LU R0, [R1+0x9e4] ;  /* 0x0009e40001007983 */ /* 0x005ea80000300800 */
[----:B----4-:R0:W-:Y:S04]  /*68460*/  STL [R1+0xba8], R12 ;  /* 0x000ba80c01007387 */ /* 0x0101e80000100800 */
[----:B--2---:R2:W-:Y:S01]  /*68470*/  STL [R1+0x9d8], R0 ;  /* 0x0009d80001007387 */ /* 0x0045e20000100800 */
[----:B0-----:R-:W-:-:S03]  /*68480*/  IMAD.MOV.U32 R12, RZ, RZ, R11 ;  /* 0x000000ffff0c7224 */ /* 0x001fc600078e000b */
.L_x_24233:
[----:B0-----:R-:W-:Y:S05]  /*68490*/  BSYNC B1 ;  /* 0x0000000000017941 */ /* 0x001fea0003800000 */
.L_x_24231:
        /* <DEDUP_REMOVED lines=15> */
.L_x_24235:
[----:B------:R-:W2:Y:S04]  /*68590*/  LDL.LU R11, [R1+0xba8] ;  /* 0x000ba800010b7983 */ /* 0x000ea80000300800 */
[----:B------:R4:W5:Y:S04]  /*685a0*/  LDL.LU R0, [R1+0xba0] ;  /* 0x000ba00001007983 */ /* 0x0009680000300800 */
[----:B--2---:R2:W-:Y:S04]  /*685b0*/  STL [R1+0xba4], R11 ;  /* 0x000ba40b01007387 */ /* 0x0045e80000100800 */
[----:B--2---:R-:W2:Y:S04]  /*685c0*/  LDL.LU R11, [R1+0x9e0] ;  /* 0x0009e000010b7983 */ /* 0x004ea80000300800 */
[----:B--2---:R2:W-:Y:S02]  /*685d0*/  STL [R1+0x9e4], R11 ;  /* 0x0009e40b01007387 */ /* 0x0045e40000100800 */
[----:B--2---:R-:W-:-:S02]  /*685e0*/  IMAD.MOV.U32 R11, RZ, RZ, R10 ;  /* 0x000000ffff0b7224 */ /* 0x004fc400078e000a */
.L_x_24236:
[----:B----4-:R-:W-:Y:S05]  /*685f0*/  BSYNC B1 ;  /* 0x0000000000017941 */ /* 0x010fea0003800000 */
.L_x_24234:
        /* <DEDUP_REMOVED lines=16> */
.L_x_24238:
[----:B--2---:R2:W-:Y:S04]  /*68700*/  STL [R1+0xba0], R0 ;  /* 0x000ba00001007387 */ /* 0x0045e80000100800 */
[----:B------:R-:W4:Y:S04]  /*68710*/  LDL.LU R10, [R1+0xba4] ;  /* 0x000ba400010a7983 */ /* 0x000f280000300800 */
[----:B--2---:R-:W2:Y:S04]  /*68720*/  LDL.LU R0, [R1+0x9ec] ;  /* 0x0009ec0001007983 */ /* 0x004ea80000300800 */
[----:B----4-:R4:W-:Y:S04]  /*68730*/  STL [R1+0xba8], R10 ;  /* 0x000ba80a01007387 */ /* 0x0109e80000100800 */
[----:B--2---:R2:W-:Y:S01]  /*68740*/  STL [R1+0x9e0], R0 ;  /* 0x0009e00001007387 */ /* 0x0045e20000100800 */
[----:B----4-:R-:W-:-:S03]  /*68750*/  IMAD.MOV.U32 R10, RZ, RZ, R9 ;  /* 0x000000ffff0a7224 */ /* 0x010fc600078e0009 */
.L_x_24239:
[----:B--2---:R-:W-:Y:S05]  /*68760*/  BSYNC B1 ;  /* 0x0000000000017941 */ /* 0x004fea0003800000 */
.L_x_24237:
        /* <DEDUP_REMOVED lines=15> */
.L_x_24241:
[----:B------:R-:W4:Y:S04]  /*68860*/  LDL.LU R9, [R1+0xba8] ;  /* 0x000ba80001097983 */ /* 0x000f280000300800 */
[----:B------:R0:W5:Y:S04]  /*68870*/  LDL.LU R0, [R1+0xba0] ;  /* 0x000ba00001007983 */ /* 0x0001680000300800 */
[----:B----4-:R4:W-:Y:S04]  /*68880*/  STL [R1+0xba4], R9 ;  /* 0x000ba40901007387 */ /* 0x0109e80000100800 */
[----:B----4-:R-:W4:Y:S04]  /*68890*/  LDL.LU R9, [R1+0x9e8] ;  /* 0x0009e80001097983 */ /* 0x010f280000300800 */
[----:B----4-:R4:W-:Y:S02]  /*688a0*/  STL [R1+0x9ec], R9 ;  /* 0x0009ec0901007387 */ /* 0x0109e40000100800 */
[----:B----4-:R-:W-:-:S02]  /*688b0*/  IMAD.MOV.U32 R9, RZ, RZ, R8 ;  /* 0x000000ffff097224 */ /* 0x010fc400078e0008 */
.L_x_24242:
[----:B0-----:R-:W-:Y:S05]  /*688c0*/  BSYNC B1 ;  /* 0x0000000000017941 */ /* 0x001fea0003800000 */
.L_x_24240:
        /* <DEDUP_REMOVED lines=16> */
.L_x_24244:
[----:B0-----:R0:W-:Y:S04]  /*689d0*/  STL [R1+0xba0], R0 ;  /* 0x000ba00001007387 */ /* 0x0011e80000100800 */
[----:B------:R-:W4:Y:S04]  /*689e0*/  LDL.LU R8, [R1+0xba4] ;  /* 0x000ba40001087983 */ /* 0x000f280000300800 */
[----:B0-2---:R-:W2:Y:S04]  /*689f0*/  LDL.LU R0, [R1+0x9f4] ;  /* 0x0009f40001007983 */ /* 0x005ea80000300800 */
[----:B----4-:R0:W-:Y:S04]  /*68a00*/  STL [R1+0xba8], R8 ;  /* 0x000ba80801007387 */ /* 0x0101e80000100800 */
[----:B--2---:R2:W-:Y:S01]  /*68a10*/  STL [R1+0x9e8], R0 ;  /* 0x0009e80001007387 */ /* 0x0045e20000100800 */
[----:B0-----:R-:W-:-:S03]  /*68a20*/  IMAD.MOV.U32 R8, RZ, RZ, R7 ;  /* 0x000000ffff087224 */ /* 0x001fc600078e0007 */
.L_x_24245:
[----:B0-----:R-:W-:Y:S05]  /*68a30*/  BSYNC B1 ;  /* 0x0000000000017941 */ /* 0x001fea0003800000 */
.L_x_24243:
        /* <DEDUP_REMOVED lines=15> */
.L_x_24247:
[----:B------:R-:W2:Y:S04]  /*68b30*/  LDL.LU R7, [R1+0xba8] ;  /* 0x000ba80001077983 */ /* 0x000ea80000300800 */
[----:B------:R4:W5:Y:S04]  /*68b40*/  LDL.LU R0, [R1+0xba0] ;  /* 0x000ba00001007983 */ /* 0x0009680000300800 */
[----:B--2---:R2:W-:Y:S04]  /*68b50*/  STL [R1+0xba4], R7 ;  /* 0x000ba40701007387 */ /* 0x0045e80000100800 */
[----:B--2---:R-:W2:Y:S04]  /*68b60*/  LDL.LU R7, [R1+0x9f0] ;  /* 0x0009f00001077983 */ /* 0x004ea80000300800 */
[----:B--2---:R2:W-:Y:S02]  /*68b70*/  STL [R1+0x9f4], R7 ;  /* 0x0009f40701007387 */ /* 0x0045e40000100800 */
[----:B--2---:R-:W-:-:S02]  /*68b80*/  IMAD.MOV.U32 R7, RZ, RZ, R6 ;  /* 0x000000ffff077224 */ /* 0x004fc400078e0006 */
.L_x_24248:
[----:B----4-:R-:W-:Y:S05]  /*68b90*/  BSYNC B1 ;  /* 0x0000000000017941 */ /* 0x010fea0003800000 */
.L_x_24246:
        /* <DEDUP_REMOVED lines=16> */
.L_x_24250:
[----:B--2---:R2:W-:Y:S04]  /*68ca0*/  STL [R1+0xba0], R0 ;  /* 0x000ba00001007387 */ /* 0x0045e80000100800 */
[----:B------:R-:W4:Y:S04]  /*68cb0*/  LDL.LU R6, [R1+0xba4] ;  /* 0x000ba40001067983 */ /* 0x000f280000300800 */
[----:B--2---:R-:W2:Y:S04]  /*68cc0*/  LDL.LU R0, [R1+0x9fc] ;  /* 0x0009fc0001007983 */ /* 0x004ea80000300800 */
[----:B----4-:R4:W-:Y:S04]  /*68cd0*/  STL [R1+0xba8], R6 ;  /* 0x000ba80601007387 */ /* 0x0109e80000100800 */
[----:B--2---:R2:W-:Y:S01]  /*68ce0*/  STL [R1+0x9f0], R0 ;  /* 0x0009f00001007387 */ /* 0x0045e20000100800 */
[----:B----4-:R-:W-:-:S03]  /*68cf0*/  IMAD.MOV.U32 R6, RZ, RZ, R5 ;  /* 0x000000ffff067224 */ /* 0x010fc600078e0005 */
.L_x_24251:
[----:B--2---:R-:W-:Y:S05]  /*68d00*/  BSYNC B1 ;  /* 0x0000000000017941 */ /* 0x004fea0003800000 */
.L_x_24249:
        /* <DEDUP_REMOVED lines=15> */
.L_x_24253:
[----:B------:R-:W4:Y:S04]  /*68e00*/  LDL.LU R5, [R1+0xba8] ;  /* 0x000ba80001057983 */ /* 0x000f280000300800 */
[----:B------:R0:W5:Y:S04]  /*68e10*/  LDL.LU R0, [R1+0xba0] ;  /* 0x000ba00001007983 */ /* 0x0001680000300800 */
[----:B----4-:R4:W-:Y:S04]  /*68e20*/  STL [R1+0xba4], R5 ;  /* 0x000ba40501007387 */ /* 0x0109e80000100800 */
[----:B----4-:R-:W4:Y:S04]  /*68e30*/  LDL.LU R5, [R1+0x9f8] ;  /* 0x0009f80001057983 */ /* 0x010f280000300800 */
[----:B----4-:R4:W-:Y:S02]  /*68e40*/  STL [R1+0x9fc], R5 ;  /* 0x0009fc0501007387 */ /* 0x0109e40000100800 */
[----:B----4-:R-:W-:-:S02]  /*68e50*/  IMAD.MOV.U32 R5, RZ, RZ, R4 ;  /* 0x000000ffff057224 */ /* 0x010fc400078e0004 */
.L_x_24254:
[----:B0-----:R-:W-:Y:S05]  /*68e60*/  BSYNC B1 ;  /* 0x0000000000017941 */ /* 0x001fea0003800000 */
.L_x_24252:
        /* <DEDUP_REMOVED lines=16> */
.L_x_24256:
[----:B0-----:R0:W-:Y:S04]  /*68f70*/  STL [R1+0xba0], R0 ;  /* 0x000ba00001007387 */ /* 0x0011e80000100800 */
[----:B------:R-:W4:Y:S04]  /*68f80*/  LDL.LU R4, [R1+0xba4] ;  /* 0x000ba40001047983 */ /* 0x000f280000300800 */
[----:B0-2---:R-:W2:Y:S04]  /*68f90*/  LDL.LU R0, [R1+0xa04] ;  /* 0x000a040001007983 */ /* 0x005ea80000300800 */
[----:B----4-:R0:W-:Y:S04]  /*68fa0*/  STL [R1+0xba8], R4 ;  /* 0x000ba80401007387 */ /* 0x0101e80000100800 */
[----:B--2---:R2:W-:Y:S01]  /*68fb0*/  STL [R1+0x9f8], R0 ;  /* 0x0009f80001007387 */ /* 0x0045e20000100800 */
[----:B0-----:R-:W-:-:S03]  /*68fc0*/  IMAD.MOV.U32 R4, RZ, RZ, R3 ;  /* 0x000000ffff047224 */ /* 0x001fc600078e0003 */
.L_x_24257:
[----:B0-----:R-:W-:Y:S05]  /*68fd0*/  BSYNC B1 ;  /* 0x0000000000017941 */ /* 0x001fea0003800000 */
.L_x_24255:
[----:B------:R-:W4:Y:S04]  /*68fe0*/  LDL R3, [R1+0xba0] ;  /* 0x000ba00001037983 */ /* 0x000f280000100800 */
[----:B--2---:R-:W2:Y:S01]  /*68ff0*/  LDL R0, [R1+0xa00] ;  /* 0x000a000001007983 */ /* 0x004ea20000100800 */
[----:B------:R-:W-:Y:S01]  /*69000*/  BSSY B1, `(.L_x_24258) ;  /* 0x0000013000017945 */ /* 0x000fe20003800000 */
[----:B----45:R-:W-:-:S04]  /*69010*/  FSETP.GT.FTZ.AND P0, PT, R3, R2, PT ;  /* 0x000000020300720b */ /* 0x030fc80003f14000 */
[----:B--2---:R-:W-:-:S13]  /*69020*/  ISETP.EQ.OR P0, PT, R0, -0x1, P0 ;  /* 0xffffffff0000780c */ /* 0x004fda0000702670 */
[----:B------:R-:W-:Y:S05]  /*69030*/  @P0 BRA `(.L_x_24259) ;  /* 0x0000009000000947 */ /* 0x000fea0003800000 */
[----:B------:R0:W-:Y:S04]  /*69040*/  STL [R1+0xbc8], R4 ;  /* 0x000bc80401007387 */ /* 0x0001e80000100800 */
        /* <DEDUP_REMOVED lines=8> */
.L_x_24259:
[----:B------:R-:W2:Y:S04]  /*690d0*/  LDL.LU R3, [R1+0xba8] ;  /* 0x000ba80001037983 */ /* 0x000ea80000300800 */
[----:B------:R4:W5:Y:S04]  /*690e0*/  LDL.LU R0, [R1+0xba0] ;  /* 0x000ba00001007983 */ /* 0x0009680000300800 */
[----:B--2---:R2:W-:Y:S04]  /*690f0*/  STL [R1+0xba4], R3 ;  /* 0x000ba40301007387 */ /* 0x0045e80000100800 */
[----:B--2---:R-:W2:Y:S04]  /*69100*/  LDL.LU R3, [R1+0xa00] ;  /* 0x000a000001037983 */ /* 0x004ea80000300800 */
[----:B--2---:R2:W-:Y:S02]  /*69110*/  STL [R1+0xa04], R3 ;  /* 0x000a040301007387 */ /* 0x0045e40000100800 */
[----:B--2---:R-:W-:-:S02]  /*69120*/  IMAD.MOV.U32 R3, RZ, RZ, R2 ;  /* 0x000000ffff037224 */ /* 0x004fc400078e0002 */
.L_x_24260:
[----:B----4-:R-:W-:Y:S05]  /*69130*/  BSYNC B1 ;  /* 0x0000000000017941 */ /* 0x010fea0003800000 */
.L_x_24258:
[----:B------:R2:W-:Y:S04]  /*69140*/  STL [R1+0xbc8], R3 ;  /* 0x000bc80301007387 */ /* 0x0005e80000100800 */
[----:B------:R-:W4:Y:S04]  /*69150*/  LDL R2, [R1+0xa0c] ;  /* 0x000a0c0001027983 */ /* 0x000f280000100800 */
[----:B--2---:R-:W2:Y:S01]  /*69160*/  LDL R3, [R1+0x814] ;  /* 0x0008140001037983 */ /* 0x004ea20000100800 */
[----:B------:R-:W-:Y:S01]  /*69170*/  BSSY B1, `(.L_x_24261) ;  /* 0x0000019000017945 */ /* 0x000fe20003800000 */
[----:B--2--5:R-:W-:-:S02]  /*69180*/  FSETP.GT.FTZ.AND P0, PT, R0, R3, PT ;  /* 0x000000030000720b */ /* 0x024fc40003f14000 */
[----:B------:R2:W5:Y:S02]  /*69190*/  LDL.LU R3, [R1+0xbc8] ;  /* 0x000bc80001037983 */ /* 0x0005640000300800 */
[----:B----4-:R-:W-:-:S13]  /*691a0*/  ISETP.EQ.OR P0, PT, R2, -0x1, P0 ;  /* 0xffffffff0200780c */ /* 0x010fda0000702670 */
[----:B------:R-:W-:Y:S05]  /*691b0*/  @P0 BRA `(.L_x_24262) ;  /* 0x000000e000000947 */ /* 0x000fea0003800000 */
[----:B--2--5:R2:W-:Y:S04]  /*691c0*/  STL [R1+0xbc8], R3 ;  /* 0x000bc80301007387 */ /* 0x0245e80000100800 */
[----:B------:R4:W-:Y:S04]  /*691d0*/  STL [R1+0xbcc], R4 ;  /* 0x000bcc0401007387 */ /* 0x0009e80000100800 */
[----:B---3--:R-:W3:Y:S04]  /*691e0*/  LDL R2, [R1+0xba4] ;  /* 0x000ba40001027983 */ /* 0x008ee80000100800 */
[----:B--2---:R-:W2:Y:S04]  /*691f0*/  LDL R3, [R1+0x814] ;  /* 0x0008140001037983 */ /* 0x004ea80000100800 */
[----:B----4-:R-:W3:Y:S01]  /*69200*/  LDL R4, [R1+0xa0c] ;  /* 0x000a0c0001047983 */ /* 0x010ee20000100800 */
[----:B--2---:R-:W-:-:S03]  /*69210*/  FSETP.NEU.FTZ.AND P0, PT, R0, R3, PT ;  /* 0x000000030000720b */ /* 0x004fc60003f1d000 */
[----:B------:R2:W-:Y:S01]  /*69220*/  STL [R1+0xba0], R3 ;  /* 0x000ba00301007387 */ /* 0x0005e20000100800 */
[----:B---3--:R-:W-:-:S03]  /*69230*/  ISETP.GE.OR P0, PT, R2, R4, P0 ;  /* 0x000000040200720c */ /* 0x008fc60000706670 */
[----:B------:R3:W-:Y:S04]  /*69240*/  STL [R1+0xba8], R4 ;  /* 0x000ba80401007387 */ /* 0x0007e80000100800 */
[----:B--2---:R2:W5:Y:S04]  /*69250*/  LDL.LU R3, [R1+0xbc8] ;  /* 0x000bc80001037983 */ /* 0x0045680000300800 */
[----:B---3--:R2:W5:Y:S04]  /*69260*/  LDL.LU R4, [R1+0xbcc] ;  /* 0x000bcc0001047983 */ /* 0x0085680000300800 */
[----:B------:R3:W-:Y:S02]  /*69270*/  STL [R1+0xa00], R2 ;  /* 0x000a000201007387 */ /* 0x0007e40000100800 */
[----:B---3--:R-:W-:Y:S01]  /*69280*/  IMAD.MOV.U32 R2, RZ, RZ, R0 ;  /* 0x000000ffff027224 */ /* 0x008fe200078e0000 */
[----:B------:R-:W-:Y:S05]  /*69290*/  @P0 BRA `(.L_x_24263) ;  /* 0x0000006000000947 */ /* 0x000fea0003800000 */
.L_x_24262:
[----:B--2---:R-:W2:Y:S04]  /*692a0*/  LDL.LU R2, [R1+0xba4] ;  /* 0x000ba40001027983 */ /* 0x004ea80000300800 */
[----:B------:R4:W-:Y:S04]  /*692b0*/  STL [R1+0xba0], R0 ;  /* 0x000ba00001007387 */ /* 0x0009e80000100800 */
[----:B----4-:R-:W4:Y:S04]  /*692c0*/  LDL.LU R0, [R1+0xa0c] ;  /* 0x000a0c0001007983 */ /* 0x010f280000300800 */
[----:B--2---:R2:W-:Y:S04]  /*692d0*/  STL [R1+0xba8], R2 ;  /* 0x000ba80201007387 */ /* 0x0045e80000100800 */
[----:B--2---:R2:W5:Y:S04]  /*692e0*/  LDL.LU R2, [R1+0x814] ;  /* 0x0008140001027983 */ /* 0x0045680000300800 */
[----:B----4-:R2:W-:Y:S02]  /*692f0*/  STL [R1+0xa00], R0 ;  /* 0x000a000001007387 */ /* 0x0105e40000100800 */
.L_x_24263:
[----:B--2---:R-:W-:Y:S05]  /*69300*/  BSYNC B1 ;  /* 0x0000000000017941 */ /* 0x004fea0003800000 */
.L_x_24261:
        /* <DEDUP_REMOVED lines=26> */
.L_x_24265:
        /* <DEDUP_REMOVED lines=9> */
.L_x_24266:
[----:B------:R-:W-:Y:S05]  /*69540*/  BSYNC B1 ;  /* 0x0000000000017941 */ /* 0x000fea0003800000 */
.L_x_24264:
        /* <DEDUP_REMOVED lines=26> */
.L_x_24268:
[----:B0-----:R0:W-:Y:S04]  /*696f0*/  STL [R1+0xba0], R0 ;  /* 0x000ba00001007387 */ /* 0x0011e80000100800 */
[----:B-----5:R2:W-:Y:S04]  /*69700*/  STL [R1+0xbc8], R2 ;  /* 0x000bc80201007387 */ /* 0x0205e80000100800 */
[----:B0-----:R-:W3:Y:S04]  /*69710*/  LDL.LU R0, [R1+0xa14] ;  /* 0x000a140001007983 */ /* 0x001ee80000300800 */
[----:B--2---:R-:W2:Y:S04]  /*69720*/  LDL.LU R2, [R1+0xba4] ;  /* 0x000ba40001027983 */ /* 0x004ea80000300800 */
[----:B---3--:R0:W-:Y:S04]  /*69730*/  STL [R1+0xa08], R0 ;  /* 0x000a080001007387 */ /* 0x0081e80000100800 */
[----:B--2---:R2:W-:Y:S04]  /*69740*/  STL [R1+0xba8], R2 ;  /* 0x000ba80201007387 */ /* 0x0045e80000100800 */
[----:B0-----:R-:W3:Y:S04]  /*69750*/  LDL.LU R0, [R1+0x81c] ;  /* 0x00081c0001007983 */ /* 0x001ee80000300800 */
[----:B--2---:R0:W5:Y:S04]  /*69760*/  LDL.LU R2, [R1+0xbc8] ;  /* 0x000bc80001027983 */ /* 0x0041680000300800 */
[----:B---3--:R0:W-:Y:S02]  /*69770*/  STL [R1+0x810], R0 ;  /* 0x0008100001007387 */ /* 0x0081e40000100800 */
.L_x_24269:
[----:B------:R-:W-:Y:S05]  /*69780*/  BSYNC B1 ;  /* 0x0000000000017941 */ /* 0x000fea0003800000 */
.L_x_24267:
[----:B-----5:R2:W-:Y:S04]  /*69790*/  STL [R1+0xbcc], R3 ;  /* 0x000bcc0301007387 */ /* 0x0205e80000100800 */
[----:B0-----:R-:W3:Y:S04]  /*697a0*/  LDL R0, [R1+0x818] ;  /* 0x0008180001007983 */ /* 0x001ee80000100800 */
[----:B--2---:R-:W3:Y:S04]  /*697b0*/  LDL R3, [R1+0xba0] ;  /* 0x000ba00001037983 */ /* 0x004ee80000100800 */
[----:B------:R0:W-:Y:S04]  /*697c0*/  STL [R1+0xbc8], R2 ;  /* 0x000bc80201007387 */ /* 0x0001e80000100800 */
[----:B0-----:R-:W2:Y:S01]  /*697d0*/  LDL R2, [R1+0xa10] ;  /* 0x000a100001027983 */ /* 0x001ea20000100800 */
[----:B---3--:R-:W-:-:S03]  /*697e0*/  FSETP.GT.FTZ.AND P0, PT, R3, R0, PT ;  /* 0x000000000300720b */ /* 0x008fc60003f14000 */
[----:B------:R0:W5:Y:S01]  /*697f0*/  LDL.LU R3, [R1+0xbcc] ;  /* 0x000bcc0001037983 */ /* 0x0001620000300800 */
[----:B--2---:R-:W-:-:S03]  /*69800*/  ISETP.EQ.OR P0, PT, R2, -0x1, P0 ;  /* 0xffffffff0200780c */ /* 0x004fc60000702670 */
        /* <DEDUP_REMOVED lines=8> */
[----:B0---4-:R-:W4:Y:S01]  /*69890*/  LDL R3, [R1+0xba8] ;  /* 0x000ba80001037983 */ /* 0x011f220000100800 */
        /* <DEDUP_REMOVED lines=9> */
.L_x_24271:
[----:B0----5:R0:W-:Y:S04]  /*69930*/  STL [R1+0xbc8], R2 ;  /* 0x000bc80201007387 */ /* 0x0211e80000100800 */
[----:B------:R2:W5:Y:S04]  /*69940*/  LDL.LU R0, [R1+0xba0] ;  /* 0x000ba00001007983 */ /* 0x0005680000300800 */
[----:B0-----:R-:W3:Y:S04]  /*69950*/  LDL.LU R2, [R1+0xba8] ;  /* 0x000ba80001027983 */ /* 0x001ee80000300800 */
[----:B---3--:R0:W-:Y:S04]  /*69960*/  STL [R1+0xba4], R2 ;  /* 0x000ba40201007387 */ /* 0x0081e80000100800 */
[----:B0-----:R-:W3:Y:S04]  /*69970*/  LDL.LU R2, [R1+0xa10] ;  /* 0x000a100001027983 */ /* 0x001ee80000300800 */
[----:B---3--:R0:W-:Y:S04]  /*69980*/  STL [R1+0xa14], R2 ;  /* 0x000a140201007387 */ /* 0x0081e80000100800 */
[----:B0-----:R-:W3:Y:S04]  /*69990*/  LDL.LU R2, [R1+0x818] ;  /* 0x0008180001027983 */ /* 0x001ee80000300800 */
[----:B---3--:R0:W-:Y:S04]  /*699a0*/  STL [R1+0x81c], R2 ;  /* 0x00081c0201007387 */ /* 0x0081e80000100800 */
[----:B0-----:R2:W5:Y:S02]  /*699b0*/  LDL.LU R2, [R1+0xbc8] ;  /* 0x000bc80001027983 */ /* 0x0015640000300800 */
.L_x_24272:
[----:B------:R-:W-:Y:S05]  /*699c0*/  BSYNC B1 ;  /* 0x0000000000017941 */ /* 0x000fea0003800000 */
.L_x_24270:
[----:B-----5:R3:W-:Y:S04]  /*699d0*/  STL [R1+0xbcc], R3 ;  /* 0x000bcc0301007387 */ /* 0x0207e80000100800 */
[----:B------:R0:W-:Y:S04]  /*699e0*/  STL [R1+0xbc8], R2 ;  /* 0x000bc80201007387 */ /* 0x0001e80000100800 */
[----:B---3--:R-:W3:Y:S04]  /*699f0*/  LDL R3, [R1+0x824] ;  /* 0x0008240001037983 */ /* 0x008ee80000100800 */
[----:B0-2---:R-:W2:Y:S01]  /*69a00*/  LDL R2, [R1+0xa1c] ;  /* 0x000a1c0001027983 */ /* 0x005ea20000100800 */
        /* <DEDUP_REMOVED lines=22> */
.L_x_24274:
        /* <DEDUP_REMOVED lines=9> */
.L_x_24275:
[----:B------:R-:W-:Y:S05]  /*69c00*/  BSYNC B1 ;  /* 0x0000000000017941 */ /* 0x000fea0003800000 */
.L_x_24273:
        /* <DEDUP_REMOVED lines=26> */
.L_x_24277:
        /* <DEDUP_REMOVED lines=9> */
.L_x_24278:
[----:B------:R-:W-:Y:S05]  /*69e40*/  BSYNC B1 ;  /* 0x0000000000017941 */ /* 0x000fea0003800000 */
.L_x_24276:
        /* <DEDUP_REMOVED lines=26> */
.L_x_24280:
        /* <DEDUP_REMOVED lines=9> */
.L_x_24281:
[----:B------:R-:W-:Y:S05]  /*6a080*/  BSYNC B1 ;  /* 0x0000000000017941 */ /* 0x000fea0003800000 */
.L_x_24279:
        /* <DEDUP_REMOVED lines=26> */
.L_x_24283:
        /* <DEDUP_REMOVED lines=9> */
.L_x_24284:
[----:B------:R-:W-:Y:S05]  /*6a2c0*/  BSYNC B1 ;  /* 0x0000000000017941 */ /* 0x000fea0003800000 */
.L_x_24282:
        /* <DEDUP_REMOVED lines=26> */
.L_x_24286:
        /* <DEDUP_REMOVED lines=9> */
.L_x_24287:
[----:B------:R-:W-:Y:S05]  /*6a500*/  BSYNC B1 ;  /* 0x0000000000017941 */ /* 0x000fea0003800000 */
.L_x_24285:
        /* <DEDUP_REMOVED lines=26> */
.L_x_24289:
        /* <DEDUP_REMOVED lines=9> */
.L_x_24290:
[----:B------:R-:W-:Y:S05]  /*6a740*/  BSYNC B1 ;  /* 0x0000000000017941 */ /* 0x000fea0003800000 */
.L_x_24288:
        /* <DEDUP_REMOVED lines=26> */
.L_x_24292:
        /* <DEDUP_REMOVED lines=9> */
.L_x_24293:
[----:B------:R-:W-:Y:S05]  /*6a980*/  BSYNC B1 ;  /* 0x0000000000017941 */ /* 0x000fea0003800000 */
.L_x_24291:
        /* <DEDUP_REMOVED lines=26> */
.L_x_24295:
        /* <DEDUP_REMOVED lines=9> */
.L_x_24296:
[----:B------:R-:W-:Y:S05]  /*6abc0*/  BSYNC B1 ;  /* 0x0000000000017941 */ /* 0x000fea0003800000 */
.L_x_24294:
        /* <DEDUP_REMOVED lines=26> */
.L_x_24298:
        /* <DEDUP_REMOVED lines=9> */
.L_x_24299:
[----:B------:R-:W-:Y:S05]  /*6ae00*/  BSYNC B1 ;  /* 0x0000000000017941 */ /* 0x000fea0003800000 */
.L_x_24297:
        /* <DEDUP_REMOVED lines=26> */
.L_x_24301:
        /* <DEDUP_REMOVED lines=9> */
.L_x_24302:
[----:B------:R-:W-:Y:S05]  /*6b040*/  BSYNC B1 ;  /* 0x0000000000017941 */ /* 0x000fea0003800000 */
.L_x_24300:
        /* <DEDUP_REMOVED lines=26> */
.L_x_24304:
        /* <DEDUP_REMOVED lines=9> */
.L_x_24305:
[----:B------:R-:W-:Y:S05]  /*6b280*/  BSYNC B1 ;  /* 0x0000000000017941 */ /* 0x000fea0003800000 */
.L_x_24303:
        /* <DEDUP_REMOVED lines=26> */
.L_x_24307:
        /* <DEDUP_REMOVED lines=9> */
.L_x_24308:
[----:B------:R-:W-:Y:S05]  /*6b4c0*/  BSYNC B1 ;  /* 0x0000000000017941 */ /* 0x000fea0003800000 */
.L_x_24306:
        /* <DEDUP_REMOVED lines=26> */
.L_x_24310:
        /* <DEDUP_REMOVED lines=9> */
.L_x_24311:
[----:B------:R-:W-:Y:S05]  /*6b700*/  BSYNC B1 ;  /* 0x0000000000017941 */ /* 0x000fea0003800000 */
.L_x_24309:
        /* <DEDUP_REMOVED lines=26> */
.L_x_24313:
        /* <DEDUP_REMOVED lines=9> */
.L_x_24314:
[----:B------:R-:W-:Y:S05]  /*6b940*/  BSYNC B1 ;  /* 0x0000000000017941 */ /* 0x000fea0003800000 */
.L_x_24312:
        /* <DEDUP_REMOVED lines=26> */
.L_x_24316:
        /* <DEDUP_REMOVED lines=9> */
.L_x_24317:
[----:B------:R-:W-:Y:S05]  /*6bb80*/  BSYNC B1 ;  /* 0x0000000000017941 */ /* 0x000fea0003800000 */
.L_x_24315:
        /* <DEDUP_REMOVED lines=26> */
.L_x_24319:
        /* <DEDUP_REMOVED lines=9> */
.L_x_24320:
[----:B------:R-:W-:Y:S05]  /*6bdc0*/  BSYNC B1 ;  /* 0x0000000000017941 */ /* 0x000fea0003800000 */
.L_x_24318:
        /* <DEDUP_REMOVED lines=26> */
.L_x_24322:
        /* <DEDUP_REMOVED lines=9> */
.L_x_24323:
[----:B------:R-:W-:Y:S05]  /*6c000*/  BSYNC B1 ;  /* 0x0000000000017941 */ /* 0x000fea0003800000 */
.L_x_24321:
        /* <DEDUP_REMOVED lines=26> */
.L_x_24325:
        /* <DEDUP_REMOVED lines=9> */
.L_x_24326:
[----:B------:R-:W-:Y:S05]  /*6c240*/  BSYNC B1 ;  /* 0x0000000000017941 */ /* 0x000fea0003800000 */
.L_x_24324:
        /* <DEDUP_REMOVED lines=26> */
.L_x_24328:
        /* <DEDUP_REMOVED lines=9> */
.L_x_24329:
[----:B------:R-:W-:Y:S05]  /*6c480*/  BSYNC B1 ;  /* 0x0000000000017941 */ /* 0x000fea0003800000 */
.L_x_24327:
        /* <DEDUP_REMOVED lines=26> */
.L_x_24331:
        /* <DEDUP_REMOVED lines=9> */
.L_x_24332:
[----:B------:R-:W-:Y:S05]  /*6c6c0*/  BSYNC B1 ;  /* 0x0000000000017941 */ /* 0x000fea0003800000 */
.L_x_24330:
        /* <DEDUP_REMOVED lines=26> */
.L_x_24334:
        /* <DEDUP_REMOVED lines=9> */
.L_x_24335:
[----:B------:R-:W-:Y:S05]  /*6c900*/  BSYNC B1 ;  /* 0x0000000000017941 */ /* 0x000fea0003800000 */
.L_x_24333:
        /* <DEDUP_REMOVED lines=26> */
.L_x_24337:
        /* <DEDUP_REMOVED lines=9> */
.L_x_24338:
[----:B------:R-:W-:Y:S05]  /*6cb40*/  BSYNC B1 ;  /* 0x0000000000017941 */ /* 0x000fea0003800000 */
.L_x_24336:
        /* <DEDUP_REMOVED lines=26> */
.L_x_24340:
        /* <DEDUP_REMOVED lines=9> */
.L_x_24341:
[----:B------:R-:W-:Y:S05]  /*6cd80*/  BSYNC B1 ;  /* 0x0000000000017941 */ /* 0x000fea0003800000 */
.L_x_24339:
        /* <DEDUP_REMOVED lines=26> */
.L_x_24343:
        /* <DEDUP_REMOVED lines=9> */
.L_x_24344:
[----:B------:R-:W-:Y:S05]  /*6cfc0*/  BSYNC B1 ;  /* 0x0000000000017941 */ /* 0x000fea0003800000 */
.L_x_24342:
        /* <DEDUP_REMOVED lines=26> */
.L_x_24346:
        /* <DEDUP_REMOVED lines=9> */
.L_x_24347:
[----:B------:R-:W-:Y:S05]  /*6d200*/  BSYNC B1 ;  /* 0x0000000000017941 */ /* 0x000fea0003800000 */
.L_x_24345:
        /* <DEDUP_REMOVED lines=26> */
.L_x_24349:
        /* <DEDUP_REMOVED lines=9> */
.L_x_24350:
[----:B------:R-:W-:Y:S05]  /*6d440*/  BSYNC B1 ;  /* 0x0000000000017941 */ /* 0x000fea0003800000 */
.L_x_24348:
        /* <DEDUP_REMOVED lines=26> */
.L_x_24352:
        /* <DEDUP_REMOVED lines=9> */
.L_x_24353:
[----:B------:R-:W-:Y:S05]  /*6d680*/  BSYNC B1 ;  /* 0x0000000000017941 */ /* 0x000fea0003800000 */
.L_x_24351:
        /* <DEDUP_REMOVED lines=26> */
.L_x_24355:
        /* <DEDUP_REMOVED lines=9> */
.L_x_24356:
[----:B------:R-:W-:Y:S05]  /*6d8c0*/  BSYNC B1 ;  /* 0x0000000000017941 */ /* 0x000fea0003800000 */
.L_x_24354:
        /* <DEDUP_REMOVED lines=26> */
.L_x_24358:
        /* <DEDUP_REMOVED lines=9> */
.L_x_24359:
[----:B------:R-:W-:Y:S05]  /*6db00*/  BSYNC B1 ;  /* 0x0000000000017941 */ /* 0x000fea0003800000 */
.L_x_24357:
        /* <DEDUP_REMOVED lines=26> */
.L_x_24361:
        /* <DEDUP_REMOVED lines=9> */
.L_x_24362:
[----:B------:R-:W-:Y:S05]  /*6dd40*/  BSYNC B1 ;  /* 0x0000000000017941 */ /* 0x000fea0003800000 */
.L_x_24360:
        /* <DEDUP_REMOVED lines=26> */
.L_x_24364:
        /* <DEDUP_REMOVED lines=9> */
.L_x_24365:
[----:B------:R-:W-:Y:S05]  /*6df80*/  BSYNC B1 ;  /* 0x0000000000017941 */ /* 0x000fea0003800000 */
.L_x_24363:
        /* <DEDUP_REMOVED lines=26> */
.L_x_24367:
        /* <DEDUP_REMOVED lines=9> */
.L_x_24368:
[----:B------:R-:W-:Y:S05]  /*6e1c0*/  BSYNC B1 ;  /* 0x0000000000017941 */ /* 0x000fea0003800000 */
.L_x_24366:
        /* <DEDUP_REMOVED lines=26> */
.L_x_24370:
        /* <DEDUP_REMOVED lines=9> */
.L_x_24371:
[----:B------:R-:W-:Y:S05]  /*6e400*/  BSYNC B1 ;  /* 0x0000000000017941 */ /* 0x000fea0003800000 */
.L_x_24369:
        /* <DEDUP_REMOVED lines=26> */
.L_x_24373:
        /* <DEDUP_REMOVED lines=9> */
.L_x_24374:
[----:B------:R-:W-:Y:S05]  /*6e640*/  BSYNC B1 ;  /* 0x0000000000017941 */ /* 0x000fea0003800000 */
.L_x_24372:
        /* <DEDUP_REMOVED lines=26> */
.L_x_24376:
        /* <DEDUP_REMOVED lines=9> */
.L_x_24377:
[----:B------:R-:W-:Y:S05]  /*6e880*/  BSYNC B1 ;  /* 0x0000000000017941 */ /* 0x000fea0003800000 */
.L_x_24375:
        /* <DEDUP_REMOVED lines=26> */
.L_x_24379:
        /* <DEDUP_REMOVED lines=9> */
.L_x_24380:
[----:B------:R-:W-:Y:S05]  /*6eac0*/  BSYNC B1 ;  /* 0x0000000000017941 */ /* 0x000fea0003800000 */
.L_x_24378:
        /* <DEDUP_REMOVED lines=26> */
.L_x_24382:
        /* <DEDUP_REMOVED lines=9> */
.L_x_24383:
[----:B------:R-:W-:Y:S05]  /*6ed00*/  BSYNC B1 ;  /* 0x0000000000017941 */ /* 0x000fea0003800000 */
.L_x_24381:
        /* <DEDUP_REMOVED lines=26> */
.L_x_24385:
        /* <DEDUP_REMOVED lines=9> */
.L_x_24386:
[----:B------:R-:W-:Y:S05]  /*6ef40*/  BSYNC B1 ;  /* 0x0000000000017941 */ /* 0x000fea0003800000 */
.L_x_24384:
        /* <DEDUP_REMOVED lines=26> */
.L_x_24388:
        /* <DEDUP_REMOVED lines=9> */
.L_x_24389:
[----:B------:R-:W-:Y:S05]  /*6f180*/  BSYNC B1 ;  /* 0x0000000000017941 */ /* 0x000fea0003800000 */
.L_x_24387:
        /* <DEDUP_REMOVED lines=26> */
.L_x_24391:
        /* <DEDUP_REMOVED lines=9> */
.L_x_24392:
[----:B------:R-:W-:Y:S05]  /*6f3c0*/  BSYNC B1 ;  /* 0x0000000000017941 */ /* 0x000fea0003800000 */
.L_x_24390:
        /* <DEDUP_REMOVED lines=26> */
.L_x_24394:
        /* <DEDUP_REMOVED lines=9> */
.L_x_24395:
[----:B------:R-:W-:Y:S05]  /*6f600*/  BSYNC B1 ;  /* 0x0000000000017941 */ /* 0x000fea0003800000 */
.L_x_24393:
        /* <DEDUP_REMOVED lines=26> */
.L_x_24397:
        /* <DEDUP_REMOVED lines=9> */
.L_x_24398:
[----:B------:R-:W-:Y:S05]  /*6f840*/  BSYNC B1 ;  /* 0x0000000000017941 */ /* 0x000fea0003800000 */
.L_x_24396:
        /* <DEDUP_REMOVED lines=26> */
.L_x_24400:
        /* <DEDUP_REMOVED lines=9> */
.L_x_24401:
[----:B------:R-:W-:Y:S05]  /*6fa80*/  BSYNC B1 ;  /* 0x0000000000017941 */ /* 0x000fea0003800000 */
.L_x_24399:
        /* <DEDUP_REMOVED lines=26> */
.L_x_24403:
        /* <DEDUP_REMOVED lines=9> */
.L_x_24404:
[----:B------:R-:W-:Y:S05]  /*6fcc0*/  BSYNC B1 ;  /* 0x0000000000017941 */ /* 0x000fea0003800000 */
.L_x_24402:
        /* <DEDUP_REMOVED lines=26> */
.L_x_24406:
        /* <DEDUP_REMOVED lines=9> */
.L_x_24407:
[----:B------:R-:W-:Y:S05]  /*6ff00*/  BSYNC B1 ;  /* 0x0000000000017941 */ /* 0x000fea0003800000 */
.L_x_24405:
        /* <DEDUP_REMOVED lines=26> */
.L_x_24409:
        /* <DEDUP_REMOVED lines=9> */
.L_x_24410:
[----:B------:R-:W-:Y:S05]  /*70140*/  BSYNC B1 ;  /* 0x0000000000017941 */ /* 0x000fea0003800000 */
.L_x_24408:
        /* <DEDUP_REMOVED lines=26> */
.L_x_24412:
        /* <DEDUP_REMOVED lines=9> */
.L_x_24413:
[----:B------:R-:W-:Y:S05]  /*70380*/  BSYNC B1 ;  /* 0x0000000000017941 */ /* 0x000fea0003800000 */
.L_x_24411:
        /* <DEDUP_REMOVED lines=26> */
.L_x_24415:
        /* <DEDUP_REMOVED lines=9> */
.L_x_24416:
[----:B------:R-:W-:Y:S05]  /*705c0*/  BSYNC B1 ;  /* 0x0000000000017941 */ /* 0x000fea0003800000 */
.L_x_24414:
        /* <DEDUP_REMOVED lines=26> */
.L_x_24418:
        /* <DEDUP_REMOVED lines=9> */
.L_x_24419:
[----:B------:R-:W-:Y:S05]  /*70800*/  BSYNC B1 ;  /* 0x0000000000017941 */ /* 0x000fea0003800000 */
.L_x_24417:
        /* <DEDUP_REMOVED lines=26> */
.L_x_24421:
        /* <DEDUP_REMOVED lines=9> */
.L_x_24422:
[----:B------:R-:W-:Y:S05]  /*70a40*/  BSYNC B1 ;  /* 0x0000000000017941 */ /* 0x000fea0003800000 */
.L_x_24420:
        /* <DEDUP_REMOVED lines=26> */
.L_x_24424:
        /* <DEDUP_REMOVED lines=9> */
.L_x_24425:
[----:B------:R-:W-:Y:S05]  /*70c80*/  BSYNC B1 ;  /* 0x0000000000017941 */ /* 0x000fea0003800000 */
.L_x_24423:
        /* <DEDUP_REMOVED lines=26> */
.L_x_24427:
        /* <DEDUP_REMOVED lines=9> */
.L_x_24428:
[----:B------:R-:W-:Y:S05]  /*70ec0*/  BSYNC B1 ;  /* 0x0000000000017941 */ /* 0x000fea0003800000 */
.L_x_24426:
        /* <DEDUP_REMOVED lines=26> */
.L_x_24430:
        /* <DEDUP_REMOVED lines=9> */
.L_x_24431:
[----:B------:R-:W-:Y:S05]  /*71100*/  BSYNC B1 ;  /* 0x0000000000017941 */ /* 0x000fea0003800000 */
.L_x_24429:
        /* <DEDUP_REMOVED lines=26> */
.L_x_24433:
        /* <DEDUP_REMOVED lines=9> */
.L_x_24434:
[----:B------:R-:W-:Y:S05]  /*71340*/  BSYNC B1 ;  /* 0x0000000000017941 */ /* 0x000fea0003800000 */
.L_x_24432:
        /* <DEDUP_REMOVED lines=26> */
.L_x_24436:
        /* <DEDUP_REMOVED lines=9> */
.L_x_24437:
[----:B------:R-:W-:Y:S05]  /*71580*/  BSYNC B1 ;  /* 0x0000000000017941 */ /* 0x000fea0003800000 */
.L_x_24435:
        /* <DEDUP_REMOVED lines=26> */
.L_x_24439:
        /* <DEDUP_REMOVED lines=9> */
.L_x_24440:
[----:B------:R-:W-:Y:S05]  /*717c0*/  BSYNC B1 ;  /* 0x0000000000017941 */ /* 0x000fea0003800000 */
.L_x_24438:
        /* <DEDUP_REMOVED lines=26> */
.L_x_24442:
        /* <DEDUP_REMOVED lines=9> */
.L_x_24443:
[----:B------:R-:W-:Y:S05]  /*71a00*/  BSYNC B1 ;  /* 0x0000000000017941 */ /* 0x000fea0003800000 */
.L_x_24441:
        /* <DEDUP_REMOVED lines=26> */
.L_x_24445:
        /* <DEDUP_REMOVED lines=9> */
.L_x_24446:
[----:B------:R-:W-:Y:S05]  /*71c40*/  BSYNC B1 ;  /* 0x0000000000017941 */ /* 0x000fea0003800000 */
.L_x_24444:
        /* <DEDUP_REMOVED lines=26> */
.L_x_24448:
        /* <DEDUP_REMOVED lines=9> */
.L_x_24449:
[----:B------:R-:W-:Y:S05]  /*71e80*/  BSYNC B1 ;  /* 0x0000000000017941 */ /* 0x000fea0003800000 */
.L_x_24447:
        /* <DEDUP_REMOVED lines=26> */
.L_x_24451:
        /* <DEDUP_REMOVED lines=9> */
.L_x_24452:
[----:B------:R-:W-:Y:S05]  /*720c0*/  BSYNC B1 ;  /* 0x0000000000017941 */ /* 0x000fea0003800000 */
.L_x_24450:
        /* <DEDUP_REMOVED lines=26> */
.L_x_24454:
        /* <DEDUP_REMOVED lines=9> */
.L_x_24455:
[----:B------:R-:W-:Y:S05]  /*72300*/  BSYNC B1 ;  /* 0x0000000000017941 */ /* 0x000fea0003800000 */
.L_x_24453:
        /* <DEDUP_REMOVED lines=26> */
.L_x_24457:
        /* <DEDUP_REMOVED lines=9> */
.L_x_24458:
[----:B------:R-:W-:Y:S05]  /*72540*/  BSYNC B1 ;  /* 0x0000000000017941 */ /* 0x000fea0003800000 */
.L_x_24456:
        /* <DEDUP_REMOVED lines=26> */
.L_x_24460:
        /* <DEDUP_REMOVED lines=9> */
.L_x_24461:
[----:B------:R-:W-:Y:S05]  /*72780*/  BSYNC B1 ;  /* 0x0000000000017941 */ /* 0x000fea0003800000 */
.L_x_24459:
        /* <DEDUP_REMOVED lines=26> */
.L_x_24463:
        /* <DEDUP_REMOVED lines=9> */
.L_x_24464:
[----:B------:R-:W-:Y:S05]  /*729c0*/  BSYNC B1 ;  /* 0x0000000000017941 */ /* 0x000fea0003800000 */
.L_x_24462:
        /* <DEDUP_REMOVED lines=26> */
.L_x_24466:
        /* <DEDUP_REMOVED lines=9> */
.L_x_24467:
[----:B------:R-:W-:Y:S05]  /*72c00*/  BSYNC B1 ;  /* 0x0000000000017941 */ /* 0x000fea0003800000 */
.L_x_24465:
        /* <DEDUP_REMOVED lines=26> */
.L_x_24469:
        /* <DEDUP_REMOVED lines=9> */
.L_x_24470:
[----:B------:R-:W-:Y:S05]  /*72e40*/  BSYNC B1 ;  /* 0x0000000000017941 */ /* 0x000fea0003800000 */
.L_x_24468:
        /* <DEDUP_REMOVED lines=26> */
.L_x_24472:
        /* <DEDUP_REMOVED lines=9> */
.L_x_24473:
[----:B------:R-:W-:Y:S05]  /*73080*/  BSYNC B1 ;  /* 0x0000000000017941 */ /* 0x000fea0003800000 */
.L_x_24471:
        /* <DEDUP_REMOVED lines=26> */
.L_x_24475:
        /* <DEDUP_REMOVED lines=9> */
.L_x_24476:
[----:B------:R-:W-:Y:S05]  /*732c0*/  BSYNC B1 ;  /* 0x0000000000017941 */ /* 0x000fea0003800000 */
.L_x_24474:
        /* <DEDUP_REMOVED lines=26> */
.L_x_24478:
        /* <DEDUP_REMOVED lines=9> */
.L_x_24479:
[----:B------:R-:W-:Y:S05]  /*73500*/  BSYNC B1 ;  /* 0x0000000000017941 */ /* 0x000fea0003800000 */
.L_x_24477:
        /* <DEDUP_REMOVED lines=26> */
.L_x_24481:
        /* <DEDUP_REMOVED lines=9> */
.L_x_24482:
[----:B------:R-:W-:Y:S05]  /*73740*/  BSYNC B1 ;  /* 0x0000000000017941 */ /* 0x000fea0003800000 */
.L_x_24480:
        /* <DEDUP_REMOVED lines=26> */
.L_x_24484:
        /* <DEDUP_REMOVED lines=9> */
.L_x_24485:
[----:B------:R-:W-:Y:S05]  /*73980*/  BSYNC B1 ;  /* 0x0000000000017941 */ /* 0x000fea0003800000 */
.L_x_24483:
        /* <DEDUP_REMOVED lines=26> */
.L_x_24487:
        /* <DEDUP_REMOVED lines=9> */
.L_x_24488:
[----:B------:R-:W-:Y:S05]  /*73bc0*/  BSYNC B1 ;  /* 0x0000000000017941 */ /* 0x000fea0003800000 */
.L_x_24486:
        /* <DEDUP_REMOVED lines=26> */
.L_x_24490:
        /* <DEDUP_REMOVED lines=9> */
.L_x_24491:
[----:B------:R-:W-:Y:S05]  /*73e00*/  BSYNC B1 ;  /* 0x0000000000017941 */ /* 0x000fea0003800000 */
.L_x_24489:
        /* <DEDUP_REMOVED lines=26> */
.L_x_24493:
        /* <DEDUP_REMOVED lines=9> */
.L_x_24494:
[----:B------:R-:W-:Y:S05]  /*74040*/  BSYNC B1 ;  /* 0x0000000000017941 */ /* 0x000fea0003800000 */
.L_x_24492:
        /* <DEDUP_REMOVED lines=26> */
.L_x_24496:
        /* <DEDUP_REMOVED lines=9> */
.L_x_24497:
[----:B------:R-:W-:Y:S05]  /*74280*/  BSYNC B1 ;  /* 0x0000000000017941 */ /* 0x000fea0003800000 */
.L_x_24495:
        /* <DEDUP_REMOVED lines=26> */
.L_x_24499:
        /* <DEDUP_REMOVED lines=9> */
.L_x_24500:
[----:B------:R-:W-:Y:S05]  /*744c0*/  BSYNC B1 ;  /* 0x0000000000017941 */ /* 0x000fea0003800000 */
.L_x_24498:
        /* <DEDUP_REMOVED lines=26> */
.L_x_24502:
        /* <DEDUP_REMOVED lines=9> */
.L_x_24503:
[----:B------:R-:W-:Y:S05]  /*74700*/  BSYNC B1 ;  /* 0x0000000000017941 */ /* 0x000fea0003800000 */
.L_x_24501:
        /* <DEDUP_REMOVED lines=26> */
.L_x_24505:
        /* <DEDUP_REMOVED lines=9> */
.L_x_24506:
[----:B------:R-:W-:Y:S05]  /*74940*/  BSYNC B1 ;  /* 0x0000000000017941 */ /* 0x000fea0003800000 */
.L_x_24504:
        /* <DEDUP_REMOVED lines=26> */
.L_x_24508:
        /* <DEDUP_REMOVED lines=9> */
.L_x_24509:
[----:B------:R-:W-:Y:S05]  /*74b80*/  BSYNC B1 ;  /* 0x0000000000017941 */ /* 0x000fea0003800000 */
.L_x_24507:
        /* <DEDUP_REMOVED lines=26> */
.L_x_24511:
        /* <DEDUP_REMOVED lines=9> */
.L_x_24512:
[----:B------:R-:W-:Y:S05]  /*74dc0*/  BSYNC B1 ;  /* 0x0000000000017941 */ /* 0x000fea0003800000 */
.L_x_24510:
        /* <DEDUP_REMOVED lines=26> */
.L_x_24514:
        /* <DEDUP_REMOVED lines=9> */
.L_x_24515:
[----:B------:R-:W-:Y:S05]  /*75000*/  BSYNC B1 ;  /* 0x0000000000017941 */ /* 0x000fea0003800000 */
.L_x_24513:
        /* <DEDUP_REMOVED lines=26> */
.L_x_24517:
        /* <DEDUP_REMOVED lines=9> */
.L_x_24518:
[----:B------:R-:W-:Y:S05]  /*75240*/  BSYNC B1 ;  /* 0x0000000000017941 */ /* 0x000fea0003800000 */
.L_x_24516:
        /* <DEDUP_REMOVED lines=26> */
.L_x_24520:
        /* <DEDUP_REMOVED lines=9> */
.L_x_24521:
[----:B------:R-:W-:Y:S05]  /*75480*/  BSYNC B1 ;  /* 0x0000000000017941 */ /* 0x000fea0003800000 */
.L_x_24519:
        /* <DEDUP_REMOVED lines=26> */
.L_x_24523:
        /* <DEDUP_REMOVED lines=9> */
.L_x_24524:
[----:B------:R-:W-:Y:S05]  /*756c0*/  BSYNC B1 ;  /* 0x0000000000017941 */ /* 0x000fea0003800000 */
.L_x_24522:
        /* <DEDUP_REMOVED lines=26> */
.L_x_24526:
        /* <DEDUP_REMOVED lines=9> */
.L_x_24527:
[----:B------:R-:W-:Y:S05]  /*75900*/  BSYNC B1 ;  /* 0x0000000000017941 */ /* 0x000fea0003800000 */
.L_x_24525:
        /* <DEDUP_REMOVED lines=26> */
.L_x_24529:
        /* <DEDUP_REMOVED lines=9> */
.L_x_24530:
[----:B------:R-:W-:Y:S05]  /*75b40*/  BSYNC B1 ;  /* 0x0000000000017941 */ /* 0x000fea0003800000 */
.L_x_24528:
        /* <DEDUP_REMOVED lines=26> */
.L_x_24532:
        /* <DEDUP_REMOVED lines=9> */
.L_x_24533:
[----:B------:R-:W-:Y:S05]  /*75d80*/  BSYNC B1 ;  /* 0x0000000000017941 */ /* 0x000fea0003800000 */
.L_x_24531:
        /* <DEDUP_REMOVED lines=26> */
.L_x_24535:
        /* <DEDUP_REMOVED lines=9> */
.L_x_24536:
[----:B------:R-:W-:Y:S05]  /*75fc0*/  BSYNC B1 ;  /* 0x0000000000017941 */ /* 0x000fea0003800000 */
.L_x_24534:
        /* <DEDUP_REMOVED lines=26> */
.L_x_24538:
        /* <DEDUP_REMOVED lines=9> */
.L_x_24539:
[----:B------:R-:W-:Y:S05]  /*76200*/  BSYNC B1 ;  /* 0x0000000000017941 */ /* 0x000fea0003800000 */
.L_x_24537:
        /* <DEDUP_REMOVED lines=26> */
.L_x_24541:
        /* <DEDUP_REMOVED lines=9> */
.L_x_24542:
[----:B------:R-:W-:Y:S05]  /*76440*/  BSYNC B1 ;  /* 0x0000000000017941 */ /* 0x000fea0003800000 */
.L_x_24540:
        /* <DEDUP_REMOVED lines=26> */
.L_x_24544:
        /* <DEDUP_REMOVED lines=9> */
.L_x_24545:
[----:B------:R-:W-:Y:S05]  /*76680*/  BSYNC B1 ;  /* 0x0000000000017941 */ /* 0x000fea0003800000 */
.L_x_24543:
        /* <DEDUP_REMOVED lines=26> */
.L_x_24547:
        /* <DEDUP_REMOVED lines=9> */
.L_x_24548:
[----:B------:R-:W-:Y:S05]  /*768c0*/  BSYNC B1 ;  /* 0x0000000000017941 */ /* 0x000fea0003800000 */
.L_x_24546:
        /* <DEDUP_REMOVED lines=26> */
.L_x_24550:
        /* <DEDUP_REMOVED lines=9> */
.L_x_24551:
[----:B------:R-:W-:Y:S05]  /*76b00*/  BSYNC B1 ;  /* 0x0000000000017941 */ /* 0x000fea0003800000 */
.L_x_24549:
        /* <DEDUP_REMOVED lines=27> */
.L_x_24553:
        /* <DEDUP_REMOVED lines=9> */
.L_x_24554:
[----:B------:R-:W-:Y:S05]  /*76d50*/  BSYNC B1 ;  /* 0x0000000000017941 */ /* 0x000fea0003800000 */
.L_x_24552:
[----:B-----5:R2:W-:Y:S04]  /*76d60*/  STL [R1+0xbcc], R3 ;  /* 0x000bcc0301007387 */ /* 0x0205e80000100800 */
[----:B------:R-:W3:Y:S04]  /*76d70*/  LDL R0, [R1+0xb94] ;  /* 0x000b940001007983 */ /* 0x000ee80000100800 */
[----:B--2---:R-:W3:Y:S04]  /*76d80*/  LDL R3, [R1+0xba0] ;  /* 0x000ba00001037983 */ /* 0x004ee80000100800 */
[----:B------:R2:W-:Y:S04]  /*76d90*/  STL [R1+0xbc8], R2 ;  /* 0x000bc80201007387 */ /* 0x0005e80000100800 */
[----:B--2---:R-:W2:Y:S01]  /*76da0*/  LDL R2, [R1+0xb9c] ;  /* 0x000b9c0001027983 */ /* 0x004ea20000100800 */
[----:B---3--:R-:W-:-:S03]  /*76db0*/  FSETP.GT.FTZ.AND P0, PT, R3, R0, PT ;  /* 0x000000000300720b */ /* 0x008fc60003f14000 */
[----:B------:R3:W5:Y:S01]  /*76dc0*/  LDL.LU R3, [R1+0xbcc] ;  /* 0x000bcc0001037983 */ /* 0x0007620000300800 */
[----:B--2---:R-:W-:-:S03]  /*76dd0*/  ISETP.EQ.OR P0, PT, R2, -0x1, P0 ;  /* 0xffffffff0200780c */ /* 0x004fc60000702670 */
[----:B------:R3:W5:Y:S01]  /*76de0*/  LDL.LU R2, [R1+0xbc8] ;  /* 0x000bc80001027983 */ /* 0x0007620000300800 */
[----:B------:R-:W-:Y:S09]  /*76df0*/  BSSY B1, `(.L_x_24555) ;  /* 0x000001a000017945 */ /* 0x000ff20003800000 */
[----:B------:R-:W-:Y:S05]  /*76e00*/  @P0 BRA `(.L_x_24556) ;  /* 0x000000f000000947 */ /* 0x000fea0003800000 */
[----:B---3-5:R2:W-:Y:S04]  /*76e10*/  STL [R1+0xbc8], R2 ;  /* 0x000bc80201007387 */ /* 0x0285e80000100800 */
[----:B------:R3:W-:Y:S04]  /*76e20*/  STL [R1+0xbd0], R4 ;  /* 0x000bd00401007387 */ /* 0x0007e80000100800 */
[----:B--2---:R-:W2:Y:S04]  /*76e30*/  LDL R2, [R1+0xba0] ;  /* 0x000ba00001027983 */ /* 0x004ea80000100800 */
[----:B------:R0:W-:Y:S04]  /*76e40*/  STL [R1+0xbcc], R3 ;  /* 0x000bcc0301007387 */ /* 0x0001e80000100800 */
[----:B---3--:R-:W3:Y:S04]  /*76e50*/  LDL R4, [R1+0xb9c] ;  /* 0x000b9c0001047983 */ /* 0x008ee80000100800 */
[----:B0---4-:R-:W4:Y:S01]  /*76e60*/  LDL R3, [R1+0xba8] ;  /* 0x000ba80001037983 */ /* 0x011f220000100800 */
[----:B--2---:R-:W-:-:S03]  /*76e70*/  FSETP.NEU.FTZ.AND P0, PT, R2, R0, PT ;  /* 0x000000000200720b */ /* 0x004fc60003f1d000 */
[----:B------:R0:W-:Y:S04]  /*76e80*/  STL [R1+0x990], R2 ;  /* 0x0009900201007387 */ /* 0x0001e80000100800 */
[----:B---3--:R2:W-:Y:S04]  /*76e90*/  STL [R1+0xba4], R4 ;  /* 0x000ba40401007387 */ /* 0x0085e80000100800 */
[----:B0-----:R0:W5:Y:S01]  /*76ea0*/  LDL.LU R2, [R1+0xbc8] ;  /* 0x000bc80001027983 */ /* 0x0011620000300800 */
[----:B----4-:R-:W-:-:S03]  /*76eb0*/  ISETP.GE.OR P0, PT, R3, R4, P0 ;  /* 0x000000040300720c */ /* 0x010fc60000706670 */
[----:B------:R3:W-:Y:S04]  /*76ec0*/  STL [R1+0xb88], R3 ;  /* 0x000b880301007387 */ /* 0x0007e80000100800 */
[----:B--2---:R0:W5:Y:S04]  /*76ed0*/  LDL.LU R4, [R1+0xbd0] ;  /* 0x000bd00001047983 */ /* 0x0041680000300800 */
[----:B---3--:R0:W5:Y:S02]  /*76ee0*/  LDL.LU R3, [R1+0xbcc] ;  /* 0x000bcc0001037983 */ /* 0x0081640000300800 */
[----:B------:R-:W-:Y:S05]  /*76ef0*/  @P0 BRA `(.L_x_24557) ;  /* 0x0000009000000947 */ /* 0x000fea0003800000 */
.L_x_24556:
[----:B---3-5:R2:W-:Y:S04]  /*76f00*/  STL [R1+0xbc8], R2 ;  /* 0x000bc80201007387 */ /* 0x0285e80000100800 */
        /* <DEDUP_REMOVED lines=8> */
.L_x_24557:
[----:B------:R-:W-:Y:S05]  /*76f90*/  BSYNC B1 ;  /* 0x0000000000017941 */ /* 0x000fea0003800000 */
.L_x_24555:
        /* <DEDUP_REMOVED lines=26> */
.L_x_24559:
        /* <DEDUP_REMOVED lines=13> */
.L_x_24560:
[----:B------:R-:W-:Y:S05]  /*77210*/  BSYNC B1 ;  /* 0x0000000000017941 */ /* 0x000fea0003800000 */
.L_x_24558:
[----:B------:R-:W-:Y:S01]  /*77220*/  @!P1 CALL.REL.NOINC `(.L_x_24561) ;  /* 0x0000001000009944 */ /* 0x000fe20003c00000 */
[----:B------:R-:W-:Y:S05]  /*77230*/  BRA `(.L_x_24562) ;  /* 0xfffef7d000007947 */ /* 0x000fea000383ffff */
.L_x_24561:
[----:B------:R-:W-:Y:S04]  /*77240*/  STL.64 [R1+0xbd8], R6 ;  /* 0x000bd80601007387 */ /* 0x000fe80000100a00 */
[----:B------:R-:W-:Y:S04]  /*77250*/  STL [R1+0xbd4], R5 ;  /* 0x000bd40501007387 */ /* 0x000fe80000100800 */
[----:B-----5:R-:W-:Y:S04]  /*77260*/  STL [R1+0xbd0], R4 ;  /* 0x000bd00401007387 */ /* 0x020fe80000100800 */
[----:B------:R-:W2:Y:S04]  /*77270*/  LDS.128 R4, [0x820] ;  /* 0x00082000ff047984 */ /* 0x000ea80000000c00 */
[----:B0-----:R-:W3:Y:S04]  /*77280*/  LDL.LU R0, [R1+0xbb8] ;  /* 0x000bb80001007983 */ /* 0x001ee80000300800 */
[----:B------:R0:W-:Y:S04]  /*77290*/  STL.64 [R1+0xbe8], R10 ;  /* 0x000be80a01007387 */ /* 0x0001e80000100a00 */
[----:B0-----:R-:W3:Y:S04]  /*772a0*/  LDL.LU R11, [R1+0xbb4] ;  /* 0x000bb400010b7983 */ /* 0x001ee80000300800 */
[----:B------:R-:W-:Y:S04]  /*772b0*/  STL [R1+0xbcc], R3 ;  /* 0x000bcc0301007387 */ /* 0x000fe80000100800 */
[----:B------:R-:W-:Y:S04]  /*772c0*/  STL [R1+0xbc8], R2 ;  /* 0x000bc80201007387 */ /* 0x000fe80000100800 */
[----:B------:R-:W-:Y:S04]  /*772d0*/  LDS.64 R2, [0x818] ;  /* 0x00081800ff027984 */ /* 0x000fe80000000a00 */
[----:B------:R-:W-:Y:S04]  /*772e0*/  STL.64 [R1+0xbe0], R8 ;  /* 0x000be00801007387 */ /* 0x000fe80000100a00 */
        /* <DEDUP_REMOVED lines=17> */
[----:B------:R-:W0:Y:S01]  /*77400*/  LDS.128 R4, [0x880] ;  /* 0x00088000ff047984 */ /* 0x000e220000000c00 */
[----:B---3--:R-:W-:-:S03]  /*77410*/  FADD.FTZ R0, R0, R11 ;  /* 0x0000000b00007221 */ /* 0x008fc60000010000 */
[----:B------:R-:W-:Y:S04]  /*77420*/  STL.64 [R1], R2 ;  /* 0x0000000201007387 */ /* 0x000fe80000100a00 */
        /* <DEDUP_REMOVED lines=160> */
[----:B0-----:R0:W-:Y:S04]  /*77e30*/  STL.64 [R1+0x3c0], R6 ;  /* 0x0003c00601007387 */ /* 0x0011e80000100a00 */
[----:B------:R2:W-:Y:S04]  /*77e40*/  STL.64 [R1+0x3b8], R4 ;  /* 0x0003b80401007387 */ /* 0x0005e80000100a00 */
[----:B0-----:R-:W3:Y:S04]  /*77e50*/  LDL.64 R6, [R1] ;  /* 0x0000000001067983 */ /* 0x001ee80000100a00 */
[----:B--2---:R-:W2:Y:S04]  /*77e60*/  LDL.LU R5, [R1+0xbc0] ;  /* 0x000bc00001057983 */ /* 0x004ea80000300800 */
[----:B------:R-:W-:Y:S04]  /*77e70*/  STL.64 [R1+0x3c8], R8 ;  /* 0x0003c80801007387 */ /* 0x000fe80000100a00 */
        /* <DEDUP_REMOVED lines=10> */
[----:B0-----:R0:W5:Y:S04]  /*77f20*/  LDL.LU.64 R8, [R1+0xbe0] ;  /* 0x000be00001087983 */ /* 0x0011680000300a00 */
[----:B-1----:R0:W5:Y:S01]  /*77f30*/  LDL.LU.64 R10, [R1+0xbe8] ;  /* 0x000be800010a7983 */ /* 0x0021620000300a00 */
[----:B---3--:R-:W-:-:S02]  /*77f40*/  IMAD.MOV.U32 R4, RZ, RZ, R6 ;  /* 0x000000ffff047224 */ /* 0x008fc400078e0006 */
[----:B------:R-:W-:Y:S02]  /*77f50*/  IMAD.MOV.U32 R2, RZ, RZ, R7 ;  /* 0x000000ffff027224 */ /* 0x000fe400078e0007 */
[----:B------:R0:W5:Y:S01]  /*77f60*/  LDL.LU.64 R6, [R1+0xbd8] ;  /* 0x000bd80001067983 */ /* 0x0001620000300a00 */
[----:B--2---:R-:W-:-:S04]  /*77f70*/  FSETP.GT.FTZ.AND P0, PT, R5, R4, PT ;  /* 0x000000040500720b */ /* 0x004fc80003f14000 */
[----:B------:R-:W-:Y:S02]  /*77f80*/  FSEL R3, R0, R2, P0 ;  /* 0x0000000200037208 */ /* 0x000fe40000000000 */
[----:B------:R-:W-:Y:S02]  /*77f90*/  FSEL R2, R2, R0, P0 ;  /* 0x0000000002027208 */ /* 0x000fe40000000000 */
[----:B------:R-:W-:Y:S01]  /*77fa0*/  FSEL R0, R4, R5, P0 ;  /* 0x0000000504007208 */ /* 0x000fe20000000000 */
[----:B------:R1:W-:Y:S02]  /*77fb0*/  STL [R1+0xbc4], R3 ;  /* 0x000bc40301007387 */ /* 0x0003e40000100800 */
[----:B-1----:R-:W-:Y:S02]  /*77fc0*/  FSEL R3, R5, R4, P0 ;  /* 0x0000000405037208 */ /* 0x002fe40000000000 */
[----:B------:R0:W5:Y:S03]  /*77fd0*/  LDL.LU R5, [R1+0xbd4] ;  /* 0x000bd40001057983 */ /* 0x0001660000300800 */
[----:B------:R-:W-:Y:S01]  /*77fe0*/  FADD.FTZ R0, -R3, R0 ;  /* 0x0000000003007221 */ /* 0x000fe20000010100 */
[----:B------:R0:W5:Y:S03]  /*77ff0*/  LDL.LU R4, [R1+0xbd0] ;  /* 0x000bd00001047983 */ /* 0x0001660000300800 */
[----:B------:R-:W-:-:S06]  /*78000*/  FMUL.FTZ R0, R0, 1.4426950216293334961 ;  /* 0x3fb8aa3b00007820 */ /* 0x000fcc0000410000 */
[----:B------:R-:W1:Y:S01]  /*78010*/  MUFU.EX2 R0, R0 ;  /* 0x0000000000007308 */ /* 0x000e620000000800 */
[----:B------:R2:W-:Y:S04]  /*78020*/  STL [R1+0xbbc], R3 ;  /* 0x000bbc0301007387 */ /* 0x0005e80000100800 */
[----:B--2---:R0:W5:Y:S01]  /*78030*/  LDL.LU R3, [R1+0xbcc] ;  /* 0x000bcc0001037983 */ /* 0x0041620000300800 */
[----:B-1----:R-:W-:-:S03]  /*78040*/  FMUL.FTZ R0, R2, R0 ;  /* 0x0000000002007220 */ /* 0x002fc60000410000 */
[----:B------:R0:W5:Y:S04]  /*78050*/  LDL.LU R2, [R1+0xbc8] ;  /* 0x000bc80001027983 */ /* 0x0001680000300800 */
[----:B------:R0:W-:Y:S04]  /*78060*/  STL [R1+0xbb8], RZ ;  /* 0x000bb8ff01007387 */ /* 0x0001e80000100800 */
[----:B------:R0:W-:Y:S02]  /*78070*/  STL [R1+0xbc0], R0 ;  /* 0x000bc00001007387 */ /* 0x0001e40000100800 */
.L_x_24945:
[----:B-1---5:R1:W-:Y:S04]  /*78080*/  STL [R1+0xbd0], R4 ;  /* 0x000bd00401007387 */ /* 0x0223e80000100800 */
[----:B-1----:R-:W2:Y:S04]  /*78090*/  LDL.LU R4, [R1+0xbb8] ;  /* 0x000bb80001047983 */ /* 0x002ea80000300800 */
[----:B------:R-:W-:Y:S04]  /*780a0*/  STL [R1+0xbcc], R3 ;  /* 0x000bcc0301007387 */ /* 0x000fe80000100800 */
[----:B------:R1:W-:Y:S04]  /*780b0*/  STL [R1+0xbc8], R2 ;  /* 0x000bc80201007387 */ /* 0x0003e80000100800 */
[----:B-1----:R-:W3:Y:S01]  /*780c0*/  LDL R2, [R1+0x99c] ;  /* 0x00099c0001027983 */ /* 0x002ee20000100800 */
[----:B--2---:R-:W-:-:S05]  /*780d0*/  IMAD R3, R4, 0x4, R1 ;  /* 0x0000000404037824 */ /* 0x004fca00078e0201 */
[----:B0-----:R0:W2:Y:S04]  /*780e0*/  LDL R0, [R3+0x208] ;  /* 0x0002080003007983 */ /* 0x0010a80000100800 */
        /* <DEDUP_REMOVED lines=28> */
.L_x_24564:
[----:B01----:R-:W2:Y:S04]  /*782b0*/  LDL.LU R0, [R1+0x99c] ;  /* 0x00099c0001007983 */ /* 0x003ea80000300800 */
[----:B--2---:R0:W-:Y:S02]  /*782c0*/  STL [R1+0xb98], R0 ;  /* 0x000b980001007387 */ /* 0x0041e40000100800 */
[----:B0-----:R-:W-:Y:S02]  /*782d0*/  IMAD.MOV.U32 R0, RZ, RZ, R29 ;  /* 0x000000ffff007224 */ /* 0x001fe400078e001d */
[----:B------:R-:W2:Y:S04]  /*782e0*/  LDL.LU R29, [R1+0x998] ;  /* 0x00099800011d7983 */ /* 0x000ea80000300800 */
[----:B--2---:R0:W-:Y:S02]  /*782f0*/  STL [R1+0x99c], R29 ;  /* 0x00099c1d01007387 */ /* 0x0041e40000100800 */
[----:B0-----:R-:W-:-:S02]  /*78300*/  IMAD.MOV.U32 R29, RZ, RZ, R28 ;  /* 0x000000ffff1d7224 */ /* 0x001fc400078e001c */
.L_x_24565:
[----:B-1----:R-:W-:Y:S05]  /*78310*/  BSYNC B1 ;  /* 0x0000000000017941 */ /* 0x002fea0003800000 */
.L_x_24563:
        /* <DEDUP_REMOVED lines=16> */
.L_x_24567:
[----:B0-----:R0:W-:Y:S04]  /*78420*/  STL [R1+0xb90], R0 ;  /* 0x000b900001007387 */ /* 0x0011e80000100800 */
[----:B------:R-:W2:Y:S04]  /*78430*/  LDL.LU R28, [R1+0xb98] ;  /* 0x000b9800011c7983 */ /* 0x000ea80000300800 */
[----:B0-----:R-:W3:Y:S04]  /*78440*/  LDL.LU R0, [R1+0x9a4] ;  /* 0x0009a40001007983 */ /* 0x001ee80000300800 */
[----:B--2---:R0:W-:Y:S04]  /*78450*/  STL [R1+0xba0], R28 ;  /* 0x000ba01c01007387 */ /* 0x0041e80000100800 */
[----:B---3--:R1:W-:Y:S01]  /*78460*/  STL [R1+0x998], R0 ;  /* 0x0009980001007387 */ /* 0x0083e20000100800 */
[----:B0-----:R-:W-:-:S03]  /*78470*/  IMAD.MOV.U32 R28, RZ, RZ, R27 ;  /* 0x000000ffff1c7224 */ /* 0x001fc600078e001b */
.L_x_24568:
[----:B0-----:R-:W-:Y:S05]  /*78480*/  BSYNC B1 ;  /* 0x0000000000017941 */ /* 0x001fea0003800000 */
.L_x_24566:
        /* <DEDUP_REMOVED lines=15> */
.L_x_24570:
[----:B------:R-:W2:Y:S04]  /*78580*/  LDL.LU R27, [R1+0xba0] ;  /* 0x000ba000011b7983 */ /* 0x000ea80000300800 */
[----:B------:R1:W5:Y:S04]  /*78590*/  LDL.LU R0, [R1+0xb90] ;  /* 0x000b900001007983 */ /* 0x0003680000300800 */
[----:B--2---:R2:W-:Y:S04]  /*785a0*/  STL [R1+0xb98], R27 ;  /* 0x000b981b01007387 */ /* 0x0045e80000100800 */
[----:B--2---:R-:W2:Y:S04]  /*785b0*/  LDL.LU R27, [R1+0x9a0] ;  /* 0x0009a000011b7983 */ /* 0x004ea80000300800 */
[----:B--2---:R2:W-:Y:S02]  /*785c0*/  STL [R1+0x9a4], R27 ;  /* 0x0009a41b01007387 */ /* 0x0045e40000100800 */
[----:B--2---:R-:W-:-:S02]  /*785d0*/  IMAD.MOV.U32 R27, RZ, RZ, R26 ;  /* 0x000000ffff1b7224 */ /* 0x004fc400078e001a */
.L_x_24571:
[----:B-1----:R-:W-:Y:S05]  /*785e0*/  BSYNC B1 ;  /* 0x0000000000017941 */ /* 0x002fea0003800000 */
.L_x_24569:
        /* <DEDUP_REMOVED lines=16> */
.L_x_24573:
[----:B-1----:R1:W-:Y:S04]  /*786f0*/  STL [R1+0xb90], R0 ;  /* 0x000b900001007387 */ /* 0x0023e80000100800 */
[----:B------:R-:W2:Y:S04]  /*78700*/  LDL.LU R26, [R1+0xb98] ;  /* 0x000b9800011a7983 */ /* 0x000ea80000300800 */
[----:B-1----:R-:W3:Y:S04]  /*78710*/  LDL.LU R0, [R1+0x9ac] ;  /* 0x0009ac0001007983 */ /* 0x002ee80000300800 */
[----:B--2---:R1:W-:Y:S04]  /*78720*/  STL [R1+0xba0], R26 ;  /* 0x000ba01a01007387 */ /* 0x0043e80000100800 */
[----:B---3--:R2:W-:Y:S01]  /*78730*/  STL [R1+0x9a0], R0 ;  /* 0x0009a00001007387 */ /* 0x0085e20000100800 */
[----:B-1----:R-:W-:-:S03]  /*78740*/  IMAD.MOV.U32 R26, RZ, RZ, R25 ;  /* 0x000000ffff1a7224 */ /* 0x002fc600078e0019 */
.L_x_24574:
[----:B-1----:R-:W-:Y:S05]  /*78750*/  BSYNC B1 ;  /* 0x0000000000017941 */ /* 0x002fea0003800000 */
.L_x_24572:
        /* <DEDUP_REMOVED lines=15> */
.L_x_24576:
[----:B------:R-:W2:Y:S04]  /*78850*/  LDL.LU R25, [R1+0xba0] ;  /* 0x000ba00001197983 */ /* 0x000ea80000300800 */
[----:B------:R3:W5:Y:S04]  /*78860*/  LDL.LU R0, [R1+0xb90] ;  /* 0x000b900001007983 */ /* 0x0007680000300800 */
[----:B--2---:R2:W-:Y:S04]  /*78870*/  STL [R1+0xb98], R25 ;  /* 0x000b981901007387 */ /* 0x0045e80000100800 */
[----:B--2---:R-:W2:Y:S04]  /*78880*/  LDL.LU R25, [R1+0x9a8] ;  /* 0x0009a80001197983 */ /* 0x004ea80000300800 */
[----:B--2---:R2:W-:Y:S02]  /*78890*/  STL [R1+0x9ac], R25 ;  /* 0x0009ac1901007387 */ /* 0x0045e40000100800 */
[----:B--2---:R-:W-:-:S02]  /*788a0*/  IMAD.MOV.U32 R25, RZ, RZ, R24 ;  /* 0x000000ffff197224 */ /* 0x004fc400078e0018 */
.L_x_24577:
[----:B---3--:R-:W-:Y:S05]  /*788b0*/  BSYNC B1 ;  /* 0x0000000000017941 */ /* 0x008fea0003800000 */
.L_x_24575:
        /* <DEDUP_REMOVED lines=16> */
.L_x_24579:
[----:B--2---:R2:W-:Y:S04]  /*789c0*/  STL [R1+0xb90], R0 ;  /* 0x000b900001007387 */ /* 0x0045e80000100800 */
[----:B------:R-:W3:Y:S04]  /*789d0*/  LDL.LU R24, [R1+0xb98] ;  /* 0x000b980001187983 */ /* 0x000ee80000300800 */
[----:B--2---:R-:W2:Y:S04]  /*789e0*/  LDL.LU R0, [R1+0x9b4] ;  /* 0x0009b40001007983 */ /* 0x004ea80000300800 */
[----:B---3--:R3:W-:Y:S04]  /*789f0*/  STL [R1+0xba0], R24 ;  /* 0x000ba01801007387 */ /* 0x0087e80000100800 */
[----:B--2---:R2:W-:Y:S01]  /*78a00*/  STL [R1+0x9a8], R0 ;  /* 0x0009a80001007387 */ /* 0x0045e20000100800 */
[----:B---3--:R-:W-:-:S03]  /*78a10*/  IMAD.MOV.U32 R24, RZ, RZ, R23 ;  /* 0x000000ffff187224 */ /* 0x008fc600078e0017 */
.L_x_24580:
[----:B--2---:R-:W-:Y:S05]  /*78a20*/  BSYNC B1 ;  /* 0x0000000000017941 */ /* 0x004fea0003800000 */
.L_x_24578:
        /* <DEDUP_REMOVED lines=15> */
.L_x_24582:
[----:B------:R-:W3:Y:S04]  /*78b20*/  LDL.LU R23, [R1+0xba0] ;  /* 0x000ba00001177983 */ /* 0x000ee80000300800 */
[----:B------:R4:W5:Y:S04]  /*78b30*/  LDL.LU R0, [R1+0xb90] ;  /* 0x000b900001007983 */ /* 0x0009680000300800 */
[----:B---3--:R3:W-:Y:S04]  /*78b40*/  STL [R1+0xb98], R23 ;  /* 0x000b981701007387 */ /* 0x0087e80000100800 */
[----:B---3--:R-:W3:Y:S04]  /*78b50*/  LDL.LU R23, [R1+0x9b0] ;  /* 0x0009b00001177983 */ /* 0x008ee80000300800 */
[----:B---3--:R3:W-:Y:S02]  /*78b60*/  STL [R1+0x9b4], R23 ;  /* 0x0009b41701007387 */ /* 0x0087e40000100800 */
[----:B---3--:R-:W-:-:S02]  /*78b70*/  IMAD.MOV.U32 R23, RZ, RZ, R22 ;  /* 0x000000ffff177224 */ /* 0x008fc400078e0016 */
.L_x_24583:
[----:B----4-:R-:W-:Y:S05]  /*78b80*/  BSYNC B1 ;  /* 0x0000000000017941 */ /* 0x010fea0003800000 */
.L_x_24581:
        /* <DEDUP_REMOVED lines=16> */
.L_x_24585:
[----:B---3--:R3:W-:Y:S04]  /*78c90*/  STL [R1+0xb90], R0 ;  /* 0x000b900001007387 */ /* 0x0087e80000100800 */
[----:B------:R-:W4:Y:S04]  /*78ca0*/  LDL.LU R22, [R1+0xb98] ;  /* 0x000b980001167983 */ /* 0x000f280000300800 */
[----:B---3--:R-:W3:Y:S04]  /*78cb0*/  LDL.LU R0, [R1+0x9bc] ;  /* 0x0009bc0001007983 */ /* 0x008ee80000300800 */
[----:B----4-:R4:W-:Y:S04]  /*78cc0*/  STL [R1+0xba0], R22 ;  /* 0x000ba01601007387 */ /* 0x0109e80000100800 */
[----:B---3--:R3:W-:Y:S01]  /*78cd0*/  STL [R1+0x9b0], R0 ;  /* 0x0009b00001007387 */ /* 0x0087e20000100800 */
[----:B----4-:R-:W-:-:S03]  /*78ce0*/  IMAD.MOV.U32 R22, RZ, RZ, R21 ;  /* 0x000000ffff167224 */ /* 0x010fc600078e0015 */
.L_x_24586:
[----:B---3--:R-:W-:Y:S05]  /*78cf0*/  BSYNC B1 ;  /* 0x0000000000017941 */ /* 0x008fea0003800000 */
.L_x_24584:
        /* <DEDUP_REMOVED lines=15> */
.L_x_24588:
[----:B------:R-:W4:Y:S04]  /*78df0*/  LDL.LU R21, [R1+0xba0] ;  /* 0x000ba00001157983 */ /* 0x000f280000300800 */
[----:B------:R0:W5:Y:S04]  /*78e00*/  LDL.LU R0, [R1+0xb90] ;  /* 0x000b900001007983 */ /* 0x0001680000300800 */
[----:B----4-:R4:W-:Y:S04]  /*78e10*/  STL [R1+0xb98], R21 ;  /* 0x000b981501007387 */ /* 0x0109e80000100800 */
[----:B----4-:R-:W4:Y:S04]  /*78e20*/  LDL.LU R21, [R1+0x9b8] ;  /* 0x0009b80001157983 */ /* 0x010f280000300800 */
[----:B----4-:R4:W-:Y:S02]  /*78e30*/  STL [R1+0x9bc], R21 ;  /* 0x0009bc1501007387 */ /* 0x0109e40000100800 */
[----:B----4-:R-:W-:-:S02]  /*78e40*/  IMAD.MOV.U32 R21, RZ, RZ, R20 ;  /* 0x000000ffff157224 */ /* 0x010fc400078e0014 */
.L_x_24589:
[----:B0-----:R-:W-:Y:S05]  /*78e50*/  BSYNC B1 ;  /* 0x0000000000017941 */ /* 0x001fea0003800000 */
.L_x_24587:
        /* <DEDUP_REMOVED lines=16> */
.L_x_24591:
[----:B0-----:R0:W-:Y:S04]  /*78f60*/  STL [R1+0xb90], R0 ;  /* 0x000b900001007387 */ /* 0x0011e80000100800 */
[----:B------:R-:W4:Y:S04]  /*78f70*/  LDL.LU R20, [R1+0xb98] ;  /* 0x000b980001147983 */ /* 0x000f280000300800 */
[----:B0-2---:R-:W2:Y:S04]  /*78f80*/  LDL.LU R0, [R1+0x9c4] ;  /* 0x0009c40001007983 */ /* 0x005ea80000300800 */
[----:B----4-:R0:W-:Y:S04]  /*78f90*/  STL [R1+0xba0], R20 ;  /* 0x000ba01401007387 */ /* 0x0101e80000100800 */
[----:B--2---:R2:W-:Y:S01]  /*78fa0*/  STL [R1+0x9b8], R0 ;  /* 0x0009b80001007387 */ /* 0x0045e20000100800 */
[----:B0-----:R-:W-:-:S03]  /*78fb0*/  IMAD.MOV.U32 R20, RZ, RZ, R19 ;  /* 0x000000ffff147224 */ /* 0x001fc600078e0013 */
.L_x_24592:
[----:B0-----:R-:W-:Y:S05]  /*78fc0*/  BSYNC B1 ;  /* 0x0000000000017941 */ /* 0x001fea0003800000 */
.L_x_24590:
        /* <DEDUP_REMOVED lines=15> */
.L_x_24594:
[----:B------:R-:W2:Y:S04]  /*790c0*/  LDL.LU R19, [R1+0xba0] ;  /* 0x000ba00001137983 */ /* 0x000ea80000300800 */
[----:B------:R4:W5:Y:S04]  /*790d0*/  LDL.LU R0, [R1+0xb90] ;  /* 0x000b900001007983 */ /* 0x0009680000300800 */
[----:B--2---:R2:W-:Y:S04]  /*790e0*/  STL [R1+0xb98], R19 ;  /* 0x000b981301007387 */ /* 0x0045e80000100800 */
[----:B--2---:R-:W2:Y:S04]  /*790f0*/  LDL.LU R19, [R1+0x9c0] ;  /* 0x0009c00001137983 */ /* 0x004ea80000300800 */
[----:B--2---:R2:W-:Y:S02]  /*79100*/  STL [R1+0x9c4], R19 ;  /* 0x0009c41301007387 */ /* 0x0045e40000100800 */
[----:B--2---:R-:W-:-:S02]  /*79110*/  IMAD.MOV.U32 R19, RZ, RZ, R18 ;  /* 0x000000ffff137224 */ /* 0x004fc400078e0012 */
.L_x_24595:
[----:B----4-:R-:W-:Y:S05]  /*79120*/  BSYNC B1 ;  /* 0x0000000000017941 */ /* 0x010fea0003800000 */
.L_x_24593:
        /* <DEDUP_REMOVED lines=16> */
.L_x_24597:
[----:B--2---:R2:W-:Y:S04]  /*79230*/  STL [R1+0xb90], R0 ;  /* 0x000b900001007387 */ /* 0x0045e80000100800 */
[----:B------:R-:W4:Y:S04]  /*79240*/  LDL.LU R18, [R1+0xb98] ;  /* 0x000b980001127983 */ /* 0x000f280000300800 */
[----:B--2---:R-:W2:Y:S04]  /*79250*/  LDL.LU R0, [R1+0x9cc] ;  /* 0x0009cc0001007983 */ /* 0x004ea80000300800 */
[----:B----4-:R4:W-:Y:S04]  /*79260*/  STL [R1+0xba0], R18 ;  /* 0x000ba01201007387 */ /* 0x0109e80000100800 */
[----:B--2---:R2:W-:Y:S01]  /*79270*/  STL [R1+0x9c0], R0 ;  /* 0x0009c00001007387 */ /* 0x0045e20000100800 */
[----:B----4-:R-:W-:-:S03]  /*79280*/  IMAD.MOV.U32 R18, RZ, RZ, R17 ;  /* 0x000000ffff127224 */ /* 0x010fc600078e0011 */
.L_x_24598:
[----:B--2---:R-:W-:Y:S05]  /*79290*/  BSYNC B1 ;  /* 0x0000000000017941 */ /* 0x004fea0003800000 */
.L_x_24596:
        /* <DEDUP_REMOVED lines=15> */
.L_x_24600:
[----:B------:R-:W4:Y:S04]  /*79390*/  LDL.LU R17, [R1+0xba0] ;  /* 0x000ba00001117983 */ /* 0x000f280000300800 */
[----:B------:R0:W5:Y:S04]  /*793a0*/  LDL.LU R0, [R1+0xb90] ;  /* 0x000b900001007983 */ /* 0x0001680000300800 */
[----:B----4-:R4:W-:Y:S04]  /*793b0*/  STL [R1+0xb98], R17 ;  /* 0x000b981101007387 */ /* 0x0109e80000100800 */
[----:B----4-:R-:W4:Y:S04]  /*793c0*/  LDL.LU R17, [R1+0x9c8] ;  /* 0x0009c80001117983 */ /* 0x010f280000300800 */
[----:B----4-:R4:W-:Y:S02]  /*793d0*/  STL [R1+0x9cc], R17 ;  /* 0x0009cc1101007387 */ /* 0x0109e40000100800 */
[----:B----4-:R-:W-:-:S02]  /*793e0*/  IMAD.MOV.U32 R17, RZ, RZ, R16 ;  /* 0x000000ffff117224 */ /* 0x010fc400078e0010 */
.L_x_24601:
[----:B0-----:R-:W-:Y:S05]  /*793f0*/  BSYNC B1 ;  /* 0x0000000000017941 */ /* 0x001fea0003800000 */
.L_x_24599:
        /* <DEDUP_REMOVED lines=16> */
.L_x_24603:
[----:B0-----:R0:W-:Y:S04]  /*79500*/  STL [R1+0xb90], R0 ;  /* 0x000b900001007387 */ /* 0x0011e80000100800 */
[----:B------:R-:W4:Y:S04]  /*79510*/  LDL.LU R16, [R1+0xb98] ;  /* 0x000b980001107983 */ /* 0x000f280000300800 */
[----:B0-2---:R-:W2:Y:S04]  /*79520*/  LDL.LU R0, [R1+0x9d4] ;  /* 0x0009d40001007983 */ /* 0x005ea80000300800 */
[----:B----4-:R0:W-:Y:S04]  /*79530*/  STL [R1+0xba0], R16 ;  /* 0x000ba01001007387 */ /* 0x0101e80000100800 */
[----:B--2---:R2:W-:Y:S01]  /*79540*/  STL [R1+0x9c8], R0 ;  /* 0x0009c80001007387 */ /* 0x0045e20000100800 */
[----:B0-----:R-:W-:-:S03]  /*79550*/  IMAD.MOV.U32 R16, RZ, RZ, R15 ;  /* 0x000000ffff107224 */ /* 0x001fc600078e000f */
.L_x_24604:
[----:B0-----:R-:W-:Y:S05]  /*79560*/  BSYNC B1 ;  /* 0x0000000000017941 */ /* 0x001fea0003800000 */
.L_x_24602:
        /* <DEDUP_REMOVED lines=15> */
.L_x_24606:
[----:B------:R-:W2:Y:S04]  /*79660*/  LDL.LU R15, [R1+0xba0] ;  /* 0x000ba000010f7983 */ /* 0x000ea80000300800 */
[----:B------:R4:W5:Y:S04]  /*79670*/  LDL.LU R0, [R1+0xb90] ;  /* 0x000b900001007983 */ /* 0x0009680000300800 */
[----:B--2---:R2:W-:Y:S04]  /*79680*/  STL [R1+0xb98], R15 ;  /* 0x000b980f01007387 */ /* 0x0045e80000100800 */
[----:B--2---:R-:W2:Y:S04]  /*79690*/  LDL.LU R15, [R1+0x9d0] ;  /* 0x0009d000010f7983 */ /* 0x004ea80000300800 */
[----:B--2---:R2:W-:Y:S02]  /*796a0*/  STL [R1+0x9d4], R15 ;  /* 0x0009d40f01007387 */ /* 0x0045e40000100800 */
[----:B--2---:R-:W-:-:S02]  /*796b0*/  IMAD.MOV.U32 R15, RZ, RZ, R14 ;  /* 0x000000ffff0f7224 */ /* 0x004fc400078e000e */
.L_x_24607:
[----:B----4-:R-:W-:Y:S05]  /*796c0*/  BSYNC B1 ;  /* 0x0000000000017941 */ /* 0x010fea0003800000 */
.L_x_24605:
        /* <DEDUP_REMOVED lines=16> */
.L_x_24609:
[----:B--2---:R2:W-:Y:S04]  /*797d0*/  STL [R1+0xb90], R0 ;  /* 0x000b900001007387 */ /* 0x0045e80000100800 */
[----:B------:R-:W4:Y:S04]  /*797e0*/  LDL.LU R14, [R1+0xb98] ;  /* 0x000b9800010e7983 */ /* 0x000f280000300800 */
[----:B--2---:R-:W2:Y:S04]  /*797f0*/  LDL.LU R0, [R1+0x9dc] ;  /* 0x0009dc0001007983 */ /* 0x004ea80000300800 */
[----:B----4-:R4:W-:Y:S04]  /*79800*/  STL [R1+0xba0], R14 ;  /* 0x000ba00e01007387 */ /* 0x0109e80000100800 */
[----:B--2---:R2:W-:Y:S01]  /*79810*/  STL [R1+0x9d0], R0 ;  /* 0x0009d00001007387 */ /* 0x0045e20000100800 */
[----:B----4-:R-:W-:-:S03]  /*79820*/  IMAD.MOV.U32 R14, RZ, RZ, R13 ;  /* 0x000000ffff0e7224 */ /* 0x010fc600078e000d */
.L_x_24610:
[----:B--2---:R-:W-:Y:S05]  /*79830*/  BSYNC B1 ;  /* 0x0000000000017941 */ /* 0x004fea0003800000 */
.L_x_24608:
        /* <DEDUP_REMOVED lines=15> */
.L_x_24612:
[----:B------:R-:W4:Y:S04]  /*79930*/  LDL.LU R13, [R1+0xba0] ;  /* 0x000ba000010d7983 */ /* 0x000f280000300800 */
[----:B------:R0:W5:Y:S04]  /*79940*/  LDL.LU R0, [R1+0xb90] ;  /* 0x000b900001007983 */ /* 0x0001680000300800 */
[----:B----4-:R4:W-:Y:S04]  /*79950*/  STL [R1+0xb98], R13 ;  /* 0x000b980d01007387 */ /* 0x0109e80000100800 */
[----:B----4-:R-:W4:Y:S04]  /*79960*/  LDL.LU R13, [R1+0x9d8] ;  /* 0x0009d800010d7983 */ /* 0x010f280000300800 */
[----:B----4-:R4:W-:Y:S02]  /*79970*/  STL [R1+0x9dc], R13 ;  /* 0x0009dc0d01007387 */ /* 0x0109e40000100800 */
[----:B----4-:R-:W-:-:S02]  /*79980*/  IMAD.MOV.U32 R13, RZ, RZ, R12 ;  /* 0x000000ffff0d7224 */ /* 0x010fc400078e000c */
.L_x_24613:
[----:B0-----:R-:W-:Y:S05]  /*79990*/  BSYNC B1 ;  /* 0x0000000000017941 */ /* 0x001fea0003800000 */
.L_x_24611:
        /* <DEDUP_REMOVED lines=16> */
.L_x_24615:
[----:B0-----:R0:W-:Y:S04]  /*79aa0*/  STL [R1+0xb90], R0 ;  /* 0x000b900001007387 */ /* 0x0011e80000100800 */
[----:B------:R-:W4:Y:S04]  /*79ab0*/  LDL.LU R12, [R1+0xb98] ;  /* 0x000b9800010c7983 */ /* 0x000f280000300800 */
[----:B0-2---:R-:W2:Y:S04]  /*79ac0*/  LDL.LU R0, [R1+0x9e4] ;  /* 0x0009e40001007983 */ /* 0x005ea80000300800 */
[----:B----4-:R0:W-:Y:S04]  /*79ad0*/  STL [R1+0xba0], R12 ;  /* 0x000ba00c01007387 */ /* 0x0101e80000100800 */
[----:B--2---:R2:W-:Y:S01]  /*79ae0*/  STL [R1+0x9d8], R0 ;  /* 0x0009d80001007387 */ /* 0x0045e20000100800 */
[----:B0-----:R-:W-:-:S03]  /*79af0*/  IMAD.MOV.U32 R12, RZ, RZ, R11 ;  /* 0x000000ffff0c7224 */ /* 0x001fc600078e000b */
.L_x_24616:
[----:B0-----:R-:W-:Y:S05]  /*79b00*/  BSYNC B1 ;  /* 0x0000000000017941 */ /* 0x001fea0003800000 */
.L_x_24614:
        /* <DEDUP_REMOVED lines=15> */
.L_x_24618:
[----:B------:R-:W2:Y:S04]  /*79c00*/  LDL.LU R11, [R1+0xba0] ;  /* 0x000ba000010b7983 */ /* 0x000ea80000300800 */
[----:B------:R4:W5:Y:S04]  /*79c10*/  LDL.LU R0, [R1+0xb90] ;  /* 0x000b900001007983 */ /* 0x0009680000300800 */
[----:B--2---:R2:W-:Y:S04]  /*79c20*/  STL [R1+0xb98], R11 ;  /* 0x000b980b01007387 */ /* 0x0045e80000100800 */
[----:B--2---:R-:W2:Y:S04]  /*79c30*/  LDL.LU R11, [R1+0x9e0] ;  /* 0x0009e000010b7983 */ /* 0x004ea80000300800 */
[----:B--2---:R2:W-:Y:S02]  /*79c40*/  STL [R1+0x9e4], R11 ;  /* 0x0009e40b01007387 */ /* 0x0045e40000100800 */
[----:B--2---:R-:W-:-:S02]  /*79c50*/  IMAD.MOV.U32 R11, RZ, RZ, R10 ;  /* 0x000000ffff0b7224 */ /* 0x004fc400078e000a */
.L_x_24619:
[----:B----4-:R-:W-:Y:S05]  /*79c60*/  BSYNC B1 ;  /* 0x0000000000017941 */ /* 0x010fea0003800000 */
.L_x_24617:
        /* <DEDUP_REMOVED lines=16> */
.L_x_24621:
[----:B--2---:R2:W-:Y:S04]  /*79d70*/  STL [R1+0xb90], R0 ;  /* 0x000b900001007387 */ /* 0x0045e80000100800 */
[----:B------:R-:W4:Y:S04]  /*79d80*/  LDL.LU R10, [R1+0xb98] ;  /* 0x000b9800010a7983 */ /* 0x000f280000300800 */
[----:B--2---:R-:W2:Y:S04]  /*79d90*/  LDL.LU R0, [R1+0x9ec] ;  /* 0x0009ec0001007983 */ /* 0x004ea80000300800 */
[----:B----4-:R4:W-:Y:S04]  /*79da0*/  STL [R1+0xba0], R10 ;  /* 0x000ba00a01007387 */ /* 0x0109e80000100800 */
[----:B--2---:R2:W-:Y:S01]  /*79db0*/  STL [R1+0x9e0], R0 ;  /* 0x0009e00001007387 */ /* 0x0045e20000100800 */
[----:B----4-:R-:W-:-:S03]  /*79dc0*/  IMAD.MOV.U32 R10, RZ, RZ, R9 ;  /* 0x000000ffff0a7224 */ /* 0x010fc600078e0009 */
.L_x_24622:
[----:B--2---:R-:W-:Y:S05]  /*79dd0*/  BSYNC B1 ;  /* 0x0000000000017941 */ /* 0x004fea0003800000 */
.L_x_24620:
        /* <DEDUP_REMOVED lines=15> */
.L_x_24624:
[----:B------:R-:W4:Y:S04]  /*79ed0*/  LDL.LU R9, [R1+0xba0] ;  /* 0x000ba00001097983 */ /* 0x000f280000300800 */
[----:B------:R0:W5:Y:S04]  /*79ee0*/  LDL.LU R0, [R1+0xb90] ;  /* 0x000b900001007983 */ /* 0x0001680000300800 */
[----:B----4-:R4:W-:Y:S04]  /*79ef0*/  STL [R1+0xb98], R9 ;  /* 0x000b980901007387 */ /* 0x0109e80000100800 */
[----:B----4-:R-:W4:Y:S04]  /*79f00*/  LDL.LU R9, [R1+0x9e8] ;  /* 0x0009e80001097983 */ /* 0x010f280000300800 */
[----:B----4-:R4:W-:Y:S02]  /*79f10*/  STL [R1+0x9ec], R9 ;  /* 0x0009ec0901007387 */ /* 0x0109e40000100800 */
[----:B----4-:R-:W-:-:S02]  /*79f20*/  IMAD.MOV.U32 R9, RZ, RZ, R8 ;  /* 0x000000ffff097224 */ /* 0x010fc400078e0008 */
.L_x_24625:
[----:B0-----:R-:W-:Y:S05]  /*79f30*/  BSYNC B1 ;  /* 0x0000000000017941 */ /* 0x001fea0003800000 */
.L_x_24623:
        /* <DEDUP_REMOVED lines=16> */
.L_x_24627:
[----:B0-----:R0:W-:Y:S04]  /*7a040*/  STL [R1+0xb90], R0 ;  /* 0x000b900001007387 */ /* 0x0011e80000100800 */
[----:B------:R-:W4:Y:S04]  /*7a050*/  LDL.LU R8, [R1+0xb98] ;  /* 0x000b980001087983 */ /* 0x000f280000300800 */
[----:B0-2---:R-:W2:Y:S04]  /*7a060*/  LDL.LU R0, [R1+0x9f4] ;  /* 0x0009f40001007983 */ /* 0x005ea80000300800 */
[----:B----4-:R0:W-:Y:S04]  /*7a070*/  STL [R1+0xba0], R8 ;  /* 0x000ba00801007387 */ /* 0x0101e80000100800 */
[----:B--2---:R2:W-:Y:S01]  /*7a080*/  STL [R1+0x9e8], R0 ;  /* 0x0009e80001007387 */ /* 0x0045e20000100800 */
[----:B0-----:R-:W-:-:S03]  /*7a090*/  IMAD.MOV.U32 R8, RZ, RZ, R7 ;  /* 0x000000ffff087224 */ /* 0x001fc600078e0007 */
.L_x_24628:
[----:B0-----:R-:W-:Y:S05]  /*7a0a0*/  BSYNC B1 ;  /* 0x0000000000017941 */ /* 0x001fea0003800000 */
.L_x_24626:
        /* <DEDUP_REMOVED lines=15> */
.L_x_24630:
[----:B------:R-:W2:Y:S04]  /*7a1a0*/  LDL.LU R7, [R1+0xba0] ;  /* 0x000ba00001077983 */ /* 0x000ea80000300800 */
[----:B------:R4:W5:Y:S04]  /*7a1b0*/  LDL.LU R0, [R1+0xb90] ;  /* 0x000b900001007983 */ /* 0x0009680000300800 */
[----:B--2---:R2:W-:Y:S04]  /*7a1c0*/  STL [R1+0xb98], R7 ;  /* 0x000b980701007387 */ /* 0x0045e80000100800 */
[----:B--2---:R-:W2:Y:S04]  /*7a1d0*/  LDL.LU R7, [R1+0x9f0] ;  /* 0x0009f00001077983 */ /* 0x004ea80000300800 */
[----:B--2---:R2:W-:Y:S02]  /*7a1e0*/  STL [R1+0x9f4], R7 ;  /* 0x0009f40701007387 */ /* 0x0045e40000100800 */
[----:B--2---:R-:W-:-:S02]  /*7a1f0*/  IMAD.MOV.U32 R7, RZ, RZ, R6 ;  /* 0x000000ffff077224 */ /* 0x004fc400078e0006 */
.L_x_24631:
[----:B----4-:R-:W-:Y:S05]  /*7a200*/  BSYNC B1 ;  /* 0x0000000000017941 */ /* 0x010fea0003800000 */
.L_x_24629:
        /* <DEDUP_REMOVED lines=16> */
.L_x_24633:
[----:B--2---:R2:W-:Y:S04]  /*7a310*/  STL [R1+0xb90], R0 ;  /* 0x000b900001007387 */ /* 0x0045e80000100800 */
[----:B------:R-:W4:Y:S04]  /*7a320*/  LDL.LU R6, [R1+0xb98] ;  /* 0x000b980001067983 */ /* 0x000f280000300800 */
[----:B--2---:R-:W2:Y:S04]  /*7a330*/  LDL.LU R0, [R1+0x9fc] ;  /* 0x0009fc0001007983 */ /* 0x004ea80000300800 */
[----:B----4-:R4:W-:Y:S04]  /*7a340*/  STL [R1+0xba0], R6 ;  /* 0x000ba00601007387 */ /* 0x0109e80000100800 */
[----:B--2---:R2:W-:Y:S01]  /*7a350*/  STL [R1+0x9f0], R0 ;  /* 0x0009f00001007387 */ /* 0x0045e20000100800 */
[----:B----4-:R-:W-:-:S03]  /*7a360*/  IMAD.MOV.U32 R6, RZ, RZ, R5 ;  /* 0x000000ffff067224 */ /* 0x010fc600078e0005 */
.L_x_24634:
[----:B--2---:R-:W-:Y:S05]  /*7a370*/  BSYNC B1 ;  /* 0x0000000000017941 */ /* 0x004fea0003800000 */
.L_x_24632:
        /* <DEDUP_REMOVED lines=15> */
.L_x_24636:
[----:B------:R-:W4:Y:S04]  /*7a470*/  LDL.LU R5, [R1+0xba0] ;  /* 0x000ba00001057983 */ /* 0x000f280000300800 */
[----:B------:R0:W5:Y:S04]  /*7a480*/  LDL.LU R0, [R1+0xb90] ;  /* 0x000b900001007983 */ /* 0x0001680000300800 */
[----:B----4-:R4:W-:Y:S04]  /*7a490*/  STL [R1+0xb98], R5 ;  /* 0x000b980501007387 */ /* 0x0109e80000100800 */
[----:B----4-:R-:W4:Y:S04]  /*7a4a0*/  LDL.LU R5, [R1+0x9f8] ;  /* 0x0009f80001057983 */ /* 0x010f280000300800 */
[----:B----4-:R4:W-:Y:S02]  /*7a4b0*/  STL [R1+0x9fc], R5 ;  /* 0x0009fc0501007387 */ /* 0x0109e40000100800 */
[----:B----4-:R-:W-:-:S02]  /*7a4c0*/  IMAD.MOV.U32 R5, RZ, RZ, R4 ;  /* 0x000000ffff057224 */ /* 0x010fc400078e0004 */
.L_x_24637:
[----:B0-----:R-:W-:Y:S05]  /*7a4d0*/  BSYNC B1 ;  /* 0x0000000000017941 */ /* 0x001fea0003800000 */
.L_x_24635:
        /* <DEDUP_REMOVED lines=16> */
.L_x_24639:
[----:B0-----:R0:W-:Y:S04]  /*7a5e0*/  STL [R1+0xb90], R0 ;  /* 0x000b900001007387 */ /* 0x0011e80000100800 */
[----:B------:R-:W4:Y:S04]  /*7a5f0*/  LDL.LU R4, [R1+0xb98] ;  /* 0x000b980001047983 */ /* 0x000f280000300800 */
[----:B0-2---:R-:W2:Y:S04]  /*7a600*/  LDL.LU R0, [R1+0xa04] ;  /* 0x000a040001007983 */ /* 0x005ea80000300800 */
[----:B----4-:R0:W-:Y:S04]  /*7a610*/  STL [R1+0xba0], R4 ;  /* 0x000ba00401007387 */ /* 0x0101e80000100800 */
[----:B--2---:R2:W-:Y:S01]  /*7a620*/  STL [R1+0x9f8], R0 ;  /* 0x0009f80001007387 */ /* 0x0045e20000100800 */
[----:B0-----:R-:W-:-:S03]  /*7a630*/  IMAD.MOV.U32 R4, RZ, RZ, R3 ;  /* 0x000000ffff047224 */ /* 0x001fc600078e0003 */
.L_x_24640:
[----:B0-----:R-:W-:Y:S05]  /*7a640*/  BSYNC B1 ;  /* 0x0000000000017941 */ /* 0x001fea0003800000 */
.L_x_24638:
        /* <DEDUP_REMOVED lines=15> */
.L_x_24642:
[----:B------:R-:W2:Y:S04]  /*7a740*/  LDL.LU R3, [R1+0xba0] ;  /* 0x000ba00001037983 */ /* 0x000ea80000300800 */
[----:B------:R4:W5:Y:S04]  /*7a750*/  LDL.LU R0, [R1+0xb90] ;  /* 0x000b900001007983 */ /* 0x0009680000300800 */
[----:B--2---:R2:W-:Y:S04]  /*7a760*/  STL [R1+0xb98], R3 ;  /* 0x000b980301007387 */ /* 0x0045e80000100800 */
[----:B--2---:R-:W2:Y:S04]  /*7a770*/  LDL.LU R3, [R1+0xa00] ;  /* 0x000a000001037983 */ /* 0x004ea80000300800 */
[----:B--2---:R2:W-:Y:S02]  /*7a780*/  STL [R1+0xa04], R3 ;  /* 0x000a040301007387 */ /* 0x0045e40000100800 */
[----:B--2---:R-:W-:-:S02]  /*7a790*/  IMAD.MOV.U32 R3, RZ, RZ, R2 ;  /* 0x000000ffff037224 */ /* 0x004fc400078e0002 */
.L_x_24643:
[----:B----4-:R-:W-:Y:S05]  /*7a7a0*/  BSYNC B1 ;  /* 0x0000000000017941 */ /* 0x010fea0003800000 */
.L_x_24641:
        /* <DEDUP_REMOVED lines=22> */
.L_x_24645:
[----:B--2---:R-:W2:Y:S04]  /*7a910*/  LDL.LU R2, [R1+0xb98] ;  /* 0x000b980001027983 */ /* 0x004ea80000300800 */
[----:B------:R4:W-:Y:S04]  /*7a920*/  STL [R1+0xb90], R0 ;  /* 0x000b900001007387 */ /* 0x0009e80000100800 */
[----:B----4-:R-:W4:Y:S04]  /*7a930*/  LDL.LU R0, [R1+0xa0c] ;  /* 0x000a0c0001007983 */ /* 0x010f280000300800 */
[----:B--2---:R2:W-:Y:S04]  /*7a940*/  STL [R1+0xba0], R2 ;  /* 0x000ba00201007387 */ /* 0x0045e80000100800 */
[----:B--2---:R2:W5:Y:S04]  /*7a950*/  LDL.LU R2, [R1+0x814] ;  /* 0x0008140001027983 */ /* 0x0045680000300800 */
[----:B----4-:R2:W-:Y:S02]  /*7a960*/  STL [R1+0xa00], R0 ;  /* 0x000a000001007387 */ /* 0x0105e40000100800 */
.L_x_24646:
[----:B--2---:R-:W-:Y:S05]  /*7a970*/  BSYNC B1 ;  /* 0x0000000000017941 */ /* 0x004fea0003800000 */
.L_x_24644:
        /* <DEDUP_REMOVED lines=26> */
.L_x_24648:
        /* <DEDUP_REMOVED lines=9> */
.L_x_24649:
[----:B------:R-:W-:Y:S05]  /*7abb0*/  BSYNC B1 ;  /* 0x0000000000017941 */ /* 0x000fea0003800000 */
.L_x_24647:
        /* <DEDUP_REMOVED lines=26> */
.L_x_24651:
        /* <DEDUP_REMOVED lines=9> */
.L_x_24652:
[----:B------:R-:W-:Y:S05]  /*7adf0*/  BSYNC B1 ;  /* 0x0000000000017941 */ /* 0x000fea0003800000 */
.L_x_24650:
        /* <DEDUP_REMOVED lines=26> */
.L_x_24654:
        /* <DEDUP_REMOVED lines=9> */
.L_x_24655:
[----:B------:R-:W-:Y:S05]  /*7b030*/  BSYNC B1 ;  /* 0x0000000000017941 */ /* 0x000fea0003800000 */
.L_x_24653:
        /* <DEDUP_REMOVED lines=26> */
.L_x_24657:
        /* <DEDUP_REMOVED lines=9> */
.L_x_24658:
[----:B------:R-:W-:Y:S05]  /*7b270*/  BSYNC B1 ;  /* 0x0000000000017941 */ /* 0x000fea0003800000 */
.L_x_24656:
        /* <DEDUP_REMOVED lines=26> */
.L_x_24660:
        /* <DEDUP_REMOVED lines=9> */
.L_x_24661:
[----:B------:R-:W-:Y:S05]  /*7b4b0*/  BSYNC B1 ;  /* 0x0000000000017941 */ /* 0x000fea0003800000 */
.L_x_24659:
        /* <DEDUP_REMOVED lines=26> */
.L_x_24663:
        /* <DEDUP_REMOVED lines=9> */
.L_x_24664:
[----:B------:R-:W-:Y:S05]  /*7b6f0*/  BSYNC B1 ;  /* 0x0000000000017941 */ /* 0x000fea0003800000 */
.L_x_24662:
        /* <DEDUP_REMOVED lines=26> */
.L_x_24666:
        /* <DEDUP_REMOVED lines=9> */
.L_x_24667:
[----:B------:R-:W-:Y:S05]  /*7b930*/  BSYNC B1 ;  /* 0x0000000000017941 */ /* 0x000fea0003800000 */
.L_x_24665:
        /* <DEDUP_REMOVED lines=26> */
.L_x_24669:
        /* <DEDUP_REMOVED lines=9> */
.L_x_24670:
[----:B------:R-:W-:Y:S05]  /*7bb70*/  BSYNC B1 ;  /* 0x0000000000017941 */ /* 0x000fea0003800000 */
.L_x_24668:
        /* <DEDUP_REMOVED lines=26> */
.L_x_24672:
        /* <DEDUP_REMOVED lines=9> */
.L_x_24673:
[----:B------:R-:W-:Y:S05]  /*7bdb0*/  BSYNC B1 ;  /* 0x0000000000017941 */ /* 0x000fea0003800000 */
.L_x_24671:
        /* <DEDUP_REMOVED lines=26> */
.L_x_24675:
        /* <DEDUP_REMOVED lines=9> */
.L_x_24676:
[----:B------:R-:W-:Y:S05]  /*7bff0*/  BSYNC B1 ;  /* 0x0000000000017941 */ /* 0x000fea0003800000 */
.L_x_24674:
        /* <DEDUP_REMOVED lines=26> */
.L_x_24678:
        /* <DEDUP_REMOVED lines=9> */
.L_x_24679:
[----:B------:R-:W-:Y:S05]  /*7c230*/  BSYNC B1 ;  /* 0x0000000000017941 */ /* 0x000fea0003800000 */
.L_x_24677:
        /* <DEDUP_REMOVED lines=26> */
.L_x_24681:
        /* <DEDUP_REMOVED lines=9> */
.L_x_24682:
[----:B------:R-:W-:Y:S05]  /*7c470*/  BSYNC B1 ;  /* 0x0000000000017941 */ /* 0x000fea0003800000 */
.L_x_24680:
        /* <DEDUP_REMOVED lines=26> */
.L_x_24684:
        /* <DEDUP_REMOVED lines=9> */
.L_x_24685:
[----:B------:R-:W-:Y:S05]  /*7c6b0*/  BSYNC B1 ;  /* 0x0000000000017941 */ /* 0x000fea0003800000 */
.L_x_24683:
        /* <DEDUP_REMOVED lines=26> */
.L_x_24687:
        /* <DEDUP_REMOVED lines=9> */
.L_x_24688:
[----:B------:R-:W-:Y:S05]  /*7c8f0*/  BSYNC B1 ;  /* 0x0000000000017941 */ /* 0x000fea0003800000 */
.L_x_24686:
        /* <DEDUP_REMOVED lines=26> */
.L_x_24690:
        /* <DEDUP_REMOVED lines=9> */
.L_x_24691:
[----:B------:R-:W-:Y:S05]  /*7cb30*/  BSYNC B1 ;  /* 0x0000000000017941 */ /* 0x000fea0003800000 */
.L_x_24689:
        /* <DEDUP_REMOVED lines=26> */
.L_x_24693:
        /* <DEDUP_REMOVED lines=9> */
.L_x_24694:
[----:B------:R-:W-:Y:S05]  /*7cd70*/  BSYNC B1 ;  /* 0x0000000000017941 */ /* 0x000fea0003800000 */
.L_x_24692:
        /* <DEDUP_REMOVED lines=26> */
.L_x_24696:
        /* <DEDUP_REMOVED lines=9> */
.L_x_24697:
[----:B------:R-:W-:Y:S05]  /*7cfb0*/  BSYNC B1 ;  /* 0x0000000000017941 */ /* 0x000fea0003800000 */
.L_x_24695:
        /* <DEDUP_REMOVED lines=26> */
.L_x_24699:
        /* <DEDUP_REMOVED lines=9> */
.L_x_24700:
[----:B------:R-:W-:Y:S05]  /*7d1f0*/  BSYNC B1 ;  /* 0x0000000000017941 */ /* 0x000fea0003800000 */
.L_x_24698:
        /* <DEDUP_REMOVED lines=26> */
.L_x_24702:
        /* <DEDUP_REMOVED lines=9> */
.L_x_24703:
[----:B------:R-:W-:Y:S05]  /*7d430*/  BSYNC B1 ;  /* 0x0000000000017941 */ /* 0x000fea0003800000 */
.L_x_24701:
        /* <DEDUP_REMOVED lines=26> */
.L_x_24705:
        /* <DEDUP_REMOVED lines=9> */
.L_x_24706:
[----:B------:R-:W-:Y:S05]  /*7d670*/  BSYNC B1 ;  /* 0x0000000000017941 */ /* 0x000fea0003800000 */
.L_x_24704:
        /* <DEDUP_REMOVED lines=26> */
.L_x_24708:
        /* <DEDUP_REMOVED lines=9> */
.L_x_24709:
[----:B------:R-:W-:Y:S05]  /*7d8b0*/  BSYNC B1 ;  /* 0x0000000000017941 */ /* 0x000fea0003800000 */
.L_x_24707:
        /* <DEDUP_REMOVED lines=26> */
.L_x_24711:
        /* <DEDUP_REMOVED lines=9> */
.L_x_24712:
[----:B------:R-:W-:Y:S05]  /*7daf0*/  BSYNC B1 ;  /* 0x0000000000017941 */ /* 0x000fea0003800000 */
.L_x_24710:
        /* <DEDUP_REMOVED lines=26> */
.L_x_24714:
        /* <DEDUP_REMOVED lines=9> */
.L_x_24715:
[----:B------:R-:W-:Y:S05]  /*7dd30*/  BSYNC B1 ;  /* 0x0000000000017941 */ /* 0x000fea0003800000 */
.L_x_24713:
        /* <DEDUP_REMOVED lines=26> */
.L_x_24717:
        /* <DEDUP_REMOVED lines=9> */
.L_x_24718:
[----:B------:R-:W-:Y:S05]  /*7df70*/  BSYNC B1 ;  /* 0x0000000000017941 */ /* 0x000fea0003800000 */
.L_x_24716:
        /* <DEDUP_REMOVED lines=26> */
.L_x_24720:
        /* <DEDUP_REMOVED lines=9> */
.L_x_24721:
[----:B------:R-:W-:Y:S05]  /*7e1b0*/  BSYNC B1 ;  /* 0x0000000000017941 */ /* 0x000fea0003800000 */
.L_x_24719:
        /* <DEDUP_REMOVED lines=26> */
.L_x_24723:
        /* <DEDUP_REMOVED lines=9> */
.L_x_24724:
[----:B------:R-:W-:Y:S05]  /*7e3f0*/  BSYNC B1 ;  /* 0x0000000000017941 */ /* 0x000fea0003800000 */
.L_x_24722:
        /* <DEDUP_REMOVED lines=26> */
.L_x_24726:
        /* <DEDUP_REMOVED lines=9> */
.L_x_24727:
[----:B------:R-:W-:Y:S05]  /*7e630*/  BSYNC B1 ;  /* 0x0000000000017941 */ /* 0x000fea0003800000 */
.L_x_24725:
        /* <DEDUP_REMOVED lines=26> */
.L_x_24729:
        /* <DEDUP_REMOVED lines=9> */
.L_x_24730:
[----:B------:R-:W-:Y:S05]  /*7e870*/  BSYNC B1 ;  /* 0x0000000000017941 */ /* 0x000fea0003800000 */
.L_x_24728:
        /* <DEDUP_REMOVED lines=26> */
.L_x_24732:
        /* <DEDUP_REMOVED lines=9> */
.L_x_24733:
[----:B------:R-:W-:Y:S05]  /*7eab0*/  BSYNC B1 ;  /* 0x0000000000017941 */ /* 0x000fea0003800000 */
.L_x_24731:
        /* <DEDUP_REMOVED lines=26> */
.L_x_24735:
        /* <DEDUP_REMOVED lines=9> */
.L_x_24736:
[----:B------:R-:W-:Y:S05]  /*7ecf0*/  BSYNC B1 ;  /* 0x0000000000017941 */ /* 0x000fea0003800000 */
.L_x_24734:
        /* <DEDUP_REMOVED lines=26> */
.L_x_24738:
        /* <DEDUP_REMOVED lines=9> */
.L_x_24739:
[----:B------:R-:W-:Y:S05]  /*7ef30*/  BSYNC B1 ;  /* 0x0000000000017941 */ /* 0x000fea0003800000 */
.L_x_24737:
        /* <DEDUP_REMOVED lines=26> */
.L_x_24741:
        /* <DEDUP_REMOVED lines=9> */
.L_x_24742:
[----:B------:R-:W-:Y:S05]  /*7f170*/  BSYNC B1 ;  /* 0x0000000000017941 */ /* 0x000fea0003800000 */
.L_x_24740:
        /* <DEDUP_REMOVED lines=26> */
.L_x_24744:
        /* <DEDUP_REMOVED lines=9> */
.L_x_24745:
[----:B------:R-:W-:Y:S05]  /*7f3b0*/  BSYNC B1 ;  /* 0x0000000000017941 */ /* 0x000fea0003800000 */
.L_x_24743:
        /* <DEDUP_REMOVED lines=26> */
.L_x_24747:
        /* <DEDUP_REMOVED lines=9> */
.L_x_24748:
[----:B------:R-:W-:Y:S05]  /*7f5f0*/  BSYNC B1 ;  /* 0x0000000000017941 */ /* 0x000fea0003800000 */
.L_x_24746:
        /* <DEDUP_REMOVED lines=26> */
.L_x_24750:
        /* <DEDUP_REMOVED lines=9> */
.L_x_24751:
[----:B------:R-:W-:Y:S05]  /*7f830*/  BSYNC B1 ;  /* 0x0000000000017941 */ /* 0x000fea0003800000 */
.L_x_24749:
        /* <DEDUP_REMOVED lines=26> */
.L_x_24753:
        /* <DEDUP_REMOVED lines=9> */
.L_x_24754:
[----:B------:R-:W-:Y:S05]  /*7fa70*/  BSYNC B1 ;  /* 0x0000000000017941 */ /* 0x000fea0003800000 */
.L_x_24752:
        /* <DEDUP_REMOVED lines=26> */
.L_x_24756:
        /* <DEDUP_REMOVED lines=9> */
.L_x_24757:
[----:B------:R-:W-:Y:S05]  /*7fcb0*/  BSYNC B1 ;  /* 0x0000000000017941 */ /* 0x000fea0003800000 */
.L_x_24755:
        /* <DEDUP_REMOVED lines=26> */
.L_x_24759:
        /* <DEDUP_REMOVED lines=9> */
.L_x_24760:
[----:B------:R-:W-:Y:S05]  /*7fef0*/  BSYNC B1 ;  /* 0x0000000000017941 */ /* 0x000fea0003800000 */
.L_x_24758:
        /* <DEDUP_REMOVED lines=26> */
.L_x_24762:
        /* <DEDUP_REMOVED lines=9> */
.L_x_24763:
[----:B------:R-:W-:Y:S05]  /*80130*/  BSYNC B1 ;  /* 0x0000000000017941 */ /* 0x000fea0003800000 */
.L_x_24761:
        /* <DEDUP_REMOVED lines=26> */
.L_x_24765:
        /* <DEDUP_REMOVED lines=9> */
.L_x_24766:
[----:B------:R-:W-:Y:S05]  /*80370*/  BSYNC B1 ;  /* 0x0000000000017941 */ /* 0x000fea0003800000 */
.L_x_24764:
        /* <DEDUP_REMOVED lines=26> */
.L_x_24768:
        /* <DEDUP_REMOVED lines=9> */
.L_x_24769:
[----:B------:R-:W-:Y:S05]  /*805b0*/  BSYNC B1 ;  /* 0x0000000000017941 */ /* 0x000fea0003800000 */
.L_x_24767:
        /* <DEDUP_REMOVED lines=26> */
.L_x_24771:
        /* <DEDUP_REMOVED lines=9> */
.L_x_24772:
[----:B------:R-:W-:Y:S05]  /*807f0*/  BSYNC B1 ;  /* 0x0000000000017941 */ /* 0x000fea0003800000 */
.L_x_24770:
        /* <DEDUP_REMOVED lines=26> */
.L_x_24774:
        /* <DEDUP_REMOVED lines=9> */
.L_x_24775:
[----:B------:R-:W-:Y:S05]  /*80a30*/  BSYNC B1 ;  /* 0x0000000000017941 */ /* 0x000fea0003800000 */
.L_x_24773:
        /* <DEDUP_REMOVED lines=26> */
.L_x_24777:
        /* <DEDUP_REMOVED lines=9> */
.L_x_24778:
[----:B------:R-:W-:Y:S05]  /*80c70*/  BSYNC B1 ;  /* 0x0000000000017941 */ /* 0x000fea0003800000 */
.L_x_24776:
        /* <DEDUP_REMOVED lines=26> */
.L_x_24780:
        /* <DEDUP_REMOVED lines=9> */
.L_x_24781:
[----:B------:R-:W-:Y:S05]  /*80eb0*/  BSYNC B1 ;  /* 0x0000000000017941 */ /* 0x000fea0003800000 */
.L_x_24779:
        /* <DEDUP_REMOVED lines=26> */
.L_x_24783:
        /* <DEDUP_REMOVED lines=9> */
.L_x_24784:
[----:B------:R-:W-:Y:S05]  /*810f0*/  BSYNC B1 ;  /* 0x0000000000017941 */ /* 0x000fea0003800000 */
.L_x_24782:
        /* <DEDUP_REMOVED lines=26> */
.L_x_24786:
        /* <DEDUP_REMOVED lines=9> */
.L_x_24787:
[----:B------:R-:W-:Y:S05]  /*81330*/  BSYNC B1 ;  /* 0x0000000000017941 */ /* 0x000fea0003800000 */
.L_x_24785:
        /* <DEDUP_REMOVED lines=26> */
.L_x_24789:
        /* <DEDUP_REMOVED lines=9> */
.L_x_24790:
[----:B------:R-:W-:Y:S05]  /*81570*/  BSYNC B1 ;  /* 0x0000000000017941 */ /* 0x000fea0003800000 */
.L_x_24788:
        /* <DEDUP_REMOVED lines=26> */
.L_x_24792:
        /* <DEDUP_REMOVED lines=9> */
.L_x_24793:
[----:B------:R-:W-:Y:S05]  /*817b0*/  BSYNC B1 ;  /* 0x0000000000017941 */ /* 0x000fea0003800000 */
.L_x_24791:
        /* <DEDUP_REMOVED lines=26> */
.L_x_24795:
        /* <DEDUP_REMOVED lines=9> */
.L_x_24796:
[----:B------:R-:W-:Y:S05]  /*819f0*/  BSYNC B1 ;  /* 0x0000000000017941 */ /* 0x000fea0003800000 */
.L_x_24794:
        /* <DEDUP_REMOVED lines=26> */
.L_x_24798:
        /* <DEDUP_REMOVED lines=9> */
.L_x_24799:
[----:B------:R-:W-:Y:S05]  /*81c30*/  BSYNC B1 ;  /* 0x0000000000017941 */ /* 0x000fea0003800000 */
.L_x_24797:
        /* <DEDUP_REMOVED lines=26> */
.L_x_24801:
        /* <DEDUP_REMOVED lines=9> */
.L_x_24802:
[----:B------:R-:W-:Y:S05]  /*81e70*/  BSYNC B1 ;  /* 0x0000000000017941 */ /* 0x000fea0003800000 */
.L_x_24800:
        /* <DEDUP_REMOVED lines=26> */
.L_x_24804:
        /* <DEDUP_REMOVED lines=9> */
.L_x_24805:
[----:B------:R-:W-:Y:S05]  /*820b0*/  BSYNC B1 ;  /* 0x0000000000017941 */ /* 0x000fea0003800000 */
.L_x_24803:
        /* <DEDUP_REMOVED lines=26> */
.L_x_24807:
        /* <DEDUP_REMOVED lines=9> */
.L_x_24808:
[----:B------:R-:W-:Y:S05]  /*822f0*/  BSYNC B1 ;  /* 0x0000000000017941 */ /* 0x000fea0003800000 */
.L_x_24806:
        /* <DEDUP_REMOVED lines=26> */
.L_x_24810:
        /* <DEDUP_REMOVED lines=9> */
.L_x_24811:
[----:B------:R-:W-:Y:S05]  /*82530*/  BSYNC B1 ;  /* 0x0000000000017941 */ /* 0x000fea0003800000 */
.L_x_24809:
        /* <DEDUP_REMOVED lines=26> */
.L_x_24813:
        /* <DEDUP_REMOVED lines=9> */
.L_x_24814:
[----:B------:R-:W-:Y:S05]  /*82770*/  BSYNC B1 ;  /* 0x0000000000017941 */ /* 0x000fea0003800000 */
.L_x_24812:
        /* <DEDUP_REMOVED lines=26> */
.L_x_24816:
        /* <DEDUP_REMOVED lines=9> */
.L_x_24817:
[----:B------:R-:W-:Y:S05]  /*829b0*/  BSYNC B1 ;  /* 0x0000000000017941 */ /* 0x000fea0003800000 */
.L_x_24815:
        /* <DEDUP_REMOVED lines=26> */
.L_x_24819:
        /* <DEDUP_REMOVED lines=9> */
.L_x_24820:
[----:B------:R-:W-:Y:S05]  /*82bf0*/  BSYNC B1 ;  /* 0x0000000000017941 */ /* 0x000fea0003800000 */
.L_x_24818:
        /* <DEDUP_REMOVED lines=26> */
.L_x_24822:
        /* <DEDUP_REMOVED lines=9> */
.L_x_24823:
[----:B------:R-:W-:Y:S05]  /*82e30*/  BSYNC B1 ;  /* 0x0000000000017941 */ /* 0x000fea0003800000 */
.L_x_24821:
        /* <DEDUP_REMOVED lines=26> */
.L_x_24825:
        /* <DEDUP_REMOVED lines=9> */
.L_x_24826:
[----:B------:R-:W-:Y:S05]  /*83070*/  BSYNC B1 ;  /* 0x0000000000017941 */ /* 0x000fea0003800000 */
.L_x_24824:
        /* <DEDUP_REMOVED lines=26> */
.L_x_24828:
        /* <DEDUP_REMOVED lines=9> */
.L_x_24829:
[----:B------:R-:W-:Y:S05]  /*832b0*/  BSYNC B1 ;  /* 0x0000000000017941 */ /* 0x000fea0003800000 */
.L_x_24827:
        /* <DEDUP_REMOVED lines=26> */
.L_x_24831:
        /* <DEDUP_REMOVED lines=9> */
.L_x_24832:
[----:B------:R-:W-:Y:S05]  /*834f0*/  BSYNC B1 ;  /* 0x0000000000017941 */ /* 0x000fea0003800000 */
.L_x_24830:
        /* <DEDUP_REMOVED lines=26> */
.L_x_24834:
        /* <DEDUP_REMOVED lines=9> */
.L_x_24835:
[----:B------:R-:W-:Y:S05]  /*83730*/  BSYNC B1 ;  /* 0x0000000000017941 */ /* 0x000fea0003800000 */
.L_x_24833:
        /* <DEDUP_REMOVED lines=26> */
.L_x_24837:
        /* <DEDUP_REMOVED lines=9> */
.L_x_24838:
[----:B------:R-:W-:Y:S05]  /*83970*/  BSYNC B1 ;  /* 0x0000000000017941 */ /* 0x000fea0003800000 */
.L_x_24836:
        /* <DEDUP_REMOVED lines=26> */
.L_x_24840:
        /* <DEDUP_REMOVED lines=9> */
.L_x_24841:
[----:B------:R-:W-:Y:S05]  /*83bb0*/  BSYNC B1 ;  /* 0x0000000000017941 */ /* 0x000fea0003800000 */
.L_x_24839:
        /* <DEDUP_REMOVED lines=26> */
.L_x_24843:
        /* <DEDUP_REMOVED lines=9> */
.L_x_24844:
[----:B------:R-:W-:Y:S05]  /*83df0*/  BSYNC B1 ;  /* 0x0000000000017941 */ /* 0x000fea0003800000 */
.L_x_24842:
        /* <DEDUP_REMOVED lines=26> */
.L_x_24846:
        /* <DEDUP_REMOVED lines=9> */
.L_x_24847:
[----:B------:R-:W-:Y:S05]  /*84030*/  BSYNC B1 ;  /* 0x0000000000017941 */ /* 0x000fea0003800000 */
.L_x_24845:
        /* <DEDUP_REMOVED lines=26> */
.L_x_24849:
        /* <DEDUP_REMOVED lines=9> */
.L_x_24850:
[----:B------:R-:W-:Y:S05]  /*84270*/  BSYNC B1 ;  /* 0x0000000000017941 */ /* 0x000fea0003800000 */
.L_x_24848:
        /* <DEDUP_REMOVED lines=26> */
.L_x_24852:
        /* <DEDUP_REMOVED lines=9> */
.L_x_24853:
[----:B------:R-:W-:Y:S05]  /*844b0*/  BSYNC B1 ;  /* 0x0000000000017941 */ /* 0x000fea0003800000 */
.L_x_24851:
        /* <DEDUP_REMOVED lines=26> */
.L_x_24855:
        /* <DEDUP_REMOVED lines=9> */
.L_x_24856:
[----:B------:R-:W-:Y:S05]  /*846f0*/  BSYNC B1 ;  /* 0x0000000000017941 */ /* 0x000fea0003800000 */
.L_x_24854:
        /* <DEDUP_REMOVED lines=26> */
.L_x_24858:
        /* <DEDUP_REMOVED lines=9> */
.L_x_24859:
[----:B------:R-:W-:Y:S05]  /*84930*/  BSYNC B1 ;  /* 0x0000000000017941 */ /* 0x000fea0003800000 */
.L_x_24857:
        /* <DEDUP_REMOVED lines=26> */
.L_x_24861:
        /* <DEDUP_REMOVED lines=9> */
.L_x_24862:
[----:B------:R-:W-:Y:S05]  /*84b70*/  BSYNC B1 ;  /* 0x0000000000017941 */ /* 0x000fea0003800000 */
.L_x_24860:
        /* <DEDUP_REMOVED lines=26> */
.L_x_24864:
        /* <DEDUP_REMOVED lines=9> */
.L_x_24865:
[----:B------:R-:W-:Y:S05]  /*84db0*/  BSYNC B1 ;  /* 0x0000000000017941 */ /* 0x000fea0003800000 */
.L_x_24863:
        /* <DEDUP_REMOVED lines=26> */
.L_x_24867:
        /* <DEDUP_REMOVED lines=9> */
.L_x_24868:
[----:B------:R-:W-:Y:S05]  /*84ff0*/  BSYNC B1 ;  /* 0x0000000000017941 */ /* 0x000fea0003800000 */
.L_x_24866:
        /* <DEDUP_REMOVED lines=26> */
.L_x_24870:
        /* <DEDUP_REMOVED lines=9> */
.L_x_24871:
[----:B------:R-:W-:Y:S05]  /*85230*/  BSYNC B1 ;  /* 0x0000000000017941 */ /* 0x000fea0003800000 */
.L_x_24869:
        /* <DEDUP_REMOVED lines=26> */
.L_x_24873:
        /* <DEDUP_REMOVED lines=9> */
.L_x_24874:
[----:B------:R-:W-:Y:S05]  /*85470*/  BSYNC B1 ;  /* 0x0000000000017941 */ /* 0x000fea0003800000 */
.L_x_24872:
        /* <DEDUP_REMOVED lines=26> */
.L_x_24876:
        /* <DEDUP_REMOVED lines=9> */
.L_x_24877:
[----:B------:R-:W-:Y:S05]  /*856b0*/  BSYNC B1 ;  /* 0x0000000000017941 */ /* 0x000fea0003800000 */
.L_x_24875:
        /* <DEDUP_REMOVED lines=26> */
.L_x_24879:
        /* <DEDUP_REMOVED lines=9> */
.L_x_24880:
[----:B------:R-:W-:Y:S05]  /*858f0*/  BSYNC B1 ;  /* 0x0000000000017941 */ /* 0x000fea0003800000 */
.L_x_24878:
        /* <DEDUP_REMOVED lines=26> */
.L_x_24882:
        /* <DEDUP_REMOVED lines=9> */
.L_x_24883:
[----:B------:R-:W-:Y:S05]  /*85b30*/  BSYNC B1 ;  /* 0x0000000000017941 */ /* 0x000fea0003800000 */
.L_x_24881:
        /* <DEDUP_REMOVED lines=26> */
.L_x_24885:
        /* <DEDUP_REMOVED lines=9> */
.L_x_24886:
[----:B------:R-:W-:Y:S05]  /*85d70*/  BSYNC B1 ;  /* 0x0000000000017941 */ /* 0x000fea0003800000 */
.L_x_24884:
        /* <DEDUP_REMOVED lines=26> */
.L_x_24888:
        /* <DEDUP_REMOVED lines=9> */
.L_x_24889:
[----:B------:R-:W-:Y:S05]  /*85fb0*/  BSYNC B1 ;  /* 0x0000000000017941 */ /* 0x000fea0003800000 */
.L_x_24887:
        /* <DEDUP_REMOVED lines=26> */
.L_x_24891:
        /* <DEDUP_REMOVED lines=9> */
.L_x_24892:
[----:B------:R-:W-:Y:S05]  /*861f0*/  BSYNC B1 ;  /* 0x0000000000017941 */ /* 0x000fea0003800000 */
.L_x_24890:
        /* <DEDUP_REMOVED lines=26> */
.L_x_24894:
        /* <DEDUP_REMOVED lines=9> */
.L_x_24895:
[----:B------:R-:W-:Y:S05]  /*86430*/  BSYNC B1 ;  /* 0x0000000000017941 */ /* 0x000fea0003800000 */
.L_x_24893:
        /* <DEDUP_REMOVED lines=26> */
.L_x_24897:
        /* <DEDUP_REMOVED lines=9> */
.L_x_24898:
[----:B------:R-:W-:Y:S05]  /*86670*/  BSYNC B1 ;  /* 0x0000000000017941 */ /* 0x000fea0003800000 */
.L_x_24896:
        /* <DEDUP_REMOVED lines=26> */
.L_x_24900:
        /* <DEDUP_REMOVED lines=9> */
.L_x_24901:
[----:B------:R-:W-:Y:S05]  /*868b0*/  BSYNC B1 ;  /* 0x0000000000017941 */ /* 0x000fea0003800000 */
.L_x_24899:
        /* <DEDUP_REMOVED lines=26> */
.L_x_24903:
        /* <DEDUP_REMOVED lines=9> */
.L_x_24904:
[----:B------:R-:W-:Y:S05]  /*86af0*/  BSYNC B1 ;  /* 0x0000000000017941 */ /* 0x000fea0003800000 */
.L_x_24902:
        /* <DEDUP_REMOVED lines=26> */
.L_x_24906:
        /* <DEDUP_REMOVED lines=9> */
.L_x_24907:
[----:B------:R-:W-:Y:S05]  /*86d30*/  BSYNC B1 ;  /* 0x0000000000017941 */ /* 0x000fea0003800000 */
.L_x_24905:
        /* <DEDUP_REMOVED lines=26> */
.L_x_24909:
        /* <DEDUP_REMOVED lines=9> */
.L_x_24910:
[----:B------:R-:W-:Y:S05]  /*86f70*/  BSYNC B1 ;  /* 0x0000000000017941 */ /* 0x000fea0003800000 */
.L_x_24908:
        /* <DEDUP_REMOVED lines=26> */
.L_x_24912:
        /* <DEDUP_REMOVED lines=9> */
.L_x_24913:
[----:B------:R-:W-:Y:S05]  /*871b0*/  BSYNC B1 ;  /* 0x0000000000017941 */ /* 0x000fea0003800000 */
.L_x_24911:
        /* <DEDUP_REMOVED lines=26> */
.L_x_24915:
        /* <DEDUP_REMOVED lines=9> */
.L_x_24916:
[----:B------:R-:W-:Y:S05]  /*873f0*/  BSYNC B1 ;  /* 0x0000000000017941 */ /* 0x000fea0003800000 */
.L_x_24914:
        /* <DEDUP_REMOVED lines=26> */
.L_x_24918:
        /* <DEDUP_REMOVED lines=9> */
.L_x_24919:
[----:B------:R-:W-:Y:S05]  /*87630*/  BSYNC B1 ;  /* 0x0000000000017941 */ /* 0x000fea0003800000 */
.L_x_24917:
        /* <DEDUP_REMOVED lines=26> */
.L_x_24921:
        /* <DEDUP_REMOVED lines=9> */
.L_x_24922:
[----:B------:R-:W-:Y:S05]  /*87870*/  BSYNC B1 ;  /* 0x0000000000017941 */ /* 0x000fea0003800000 */
.L_x_24920:
        /* <DEDUP_REMOVED lines=26> */
.L_x_24924:
        /* <DEDUP_REMOVED lines=9> */
.L_x_24925:
[----:B------:R-:W-:Y:S05]  /*87ab0*/  BSYNC B1 ;  /* 0x0000000000017941 */ /* 0x000fea0003800000 */
.L_x_24923:
        /* <DEDUP_REMOVED lines=26> */
.L_x_24927:
        /* <DEDUP_REMOVED lines=9> */
.L_x_24928:
[----:B------:R-:W-:Y:S05]  /*87cf0*/  BSYNC B1 ;  /* 0x0000000000017941 */ /* 0x000fea0003800000 */
.L_x_24926:
        /* <DEDUP_REMOVED lines=26> */
.L_x_24930:
        /* <DEDUP_REMOVED lines=9> */
.L_x_24931:
[----:B------:R-:W-:Y:S05]  /*87f30*/  BSYNC B1 ;  /* 0x0000000000017941 */ /* 0x000fea0003800000 */
.L_x_24929:
        /* <DEDUP_REMOVED lines=26> */
.L_x_24933:
        /* <DEDUP_REMOVED lines=9> */
.L_x_24934:
[----:B------:R-:W-:Y:S05]  /*88170*/  BSYNC B1 ;  /* 0x0000000000017941 */ /* 0x000fea0003800000 */
.L_x_24932:
        /* <DEDUP_REMOVED lines=27> */
.L_x_24936:
        /* <DEDUP_REMOVED lines=9> */
.L_x_24937:
[----:B------:R-:W-:Y:S05]  /*883c0*/  BSYNC B1 ;  /* 0x0000000000017941 */ /* 0x000fea0003800000 */
.L_x_24935:
        /* <DEDUP_REMOVED lines=26> */
.L_x_24939:
[----:B---3-5:R2:W-:Y:S04]  /*88570*/  STL [R1+0xbc8], R2 ;  /* 0x000bc80201007387 */ /* 0x0285e80000100800 */
[----:B------:R-:W3:Y:S04]  /*88580*/  LDL.LU R0, [R1+0xba0] ;  /* 0x000ba00001007983 */ /* 0x000ee80000300800 */
[----:B--2---:R-:W2:Y:S04]  /*88590*/  LDL.LU R2, [R1+0xb9c] ;  /* 0x000b9c0001027983 */ /* 0x004ea80000300800 */
[----:B---3--:R3:W-:Y:S04]  /*885a0*/  STL [R1+0xb98], R0 ;  /* 0x000b980001007387 */ /* 0x0087e80000100800 */
[----:B--2---:R2:W-:Y:S04]  /*885b0*/  STL [R1+0xb88], R2 ;  /* 0x000b880201007387 */ /* 0x0045e80000100800 */
[----:B---3--:R3:W5:Y:S04]  /*885c0*/  LDL.LU R0, [R1+0xb90] ;  /* 0x000b900001007983 */ /* 0x0087680000300800 */
[----:B--2---:R-:W2:Y:S04]  /*885d0*/  LDL.LU R2, [R1+0xb94] ;  /* 0x000b940001027983 */ /* 0x004ea80000300800 */
[----:B--2---:R2:W-:Y:S04]  /*885e0*/  STL [R1+0x990], R2 ;  /* 0x0009900201007387 */ /* 0x0045e80000100800 */
[----:B--2---:R3:W5:Y:S02]  /*885f0*/  LDL.LU R2, [R1+0xbc8] ;  /* 0x000bc80001027983 */ /* 0x0047640000300800 */
.L_x_24940:
[----:B------:R-:W-:Y:S05]  /*88600*/  BSYNC B1 ;  /* 0x0000000000017941 */ /* 0x000fea0003800000 */
.L_x_24938:
        /* <DEDUP_REMOVED lines=26> */
.L_x_24942:
        /* <DEDUP_REMOVED lines=13> */
.L_x_24943:
[----:B------:R-:W-:Y:S05]  /*88880*/  BSYNC B1 ;  /* 0x0000000000017941 */ /* 0x000fea0003800000 */
.L_x_24941:
[----:B------:R-:W-:Y:S01]  /*88890*/  @!P1 CALL.REL.NOINC `(.L_x_24944) ;  /* 0x0000001000009944 */ /* 0x000fe20003c00000 */
[----:B------:R-:W-:Y:S05]  /*888a0*/  BRA `(.L_x_24945) ;  /* 0xfffef7d000007947 */ /* 0x000fea000383ffff */
.L_x_24944:
[----:B------:R-:W-:Y:S04]  /*888b0*/  STL.64 [R1+0xbd8], R6 ;  /* 0x000bd80601007387 */ /* 0x000fe80000100a00 */
[----:B------:R-:W-:Y:S04]  /*888c0*/  STL [R1+0xbd4], R5 ;  /* 0x000bd40501007387 */ /* 0x000fe80000100800 */
[----:B-----5:R-:W-:Y:S04]  /*888d0*/  STL [R1+0xbd0], R4 ;  /* 0x000bd00401007387 */ /* 0x020fe80000100800 */
[----:B------:R-:W2:Y:S04]  /*888e0*/  LDS.128 R4, [0xc20] ;  /* 0x000c2000ff047984 */ /* 0x000ea80000000c00 */
[----:B0-----:R-:W3:Y:S04]  /*888f0*/  LDL.LU R0, [R1+0xbc4] ;  /* 0x000bc40001007983 */ /* 0x001ee80000300800 */
[----:B------:R0:W-:Y:S04]  /*88900*/  STL.64 [R1+0xbe8], R10 ;  /* 0x000be80a01007387 */ /* 0x0001e80000100a00 */
[----:B0-----:R-:W3:Y:S04]  /*88910*/  LDL.LU R11, [R1+0xbc0] ;  /* 0x000bc000010b7983 */ /* 0x001ee80000300800 */
[----:B------:R-:W-:Y:S04]  /*88920*/  STL.64 [R1+0xbe0], R8 ;  /* 0x000be00801007387 */ /* 0x000fe80000100a00 */
[----:B------:R-:W-:Y:S04]  /*88930*/  STL.64 [R1+0xbc8], R2 ;  /* 0x000bc80201007387 */ /* 0x000fe80000100a00 */
[----:B--2---:R-:W-:Y:S04]  /*88940*/  STL.64 [R1], R4 ;  /* 0x0000000401007387 */ /* 0x004fe80000100a00 */
        /* <DEDUP_REMOVED lines=209> */
[----:B------:R-:W-:Y:S01]  /*89660*/  STL [R1+0xba4], R3 ;  /* 0x000ba40301007387 */ /* 0x000fe20000100800 */
[----:B-1----:R-:W-:-:S03]  /*89670*/  FMUL.FTZ R0, R2, R0 ;  /* 0x0000000002007220 */ /* 0x002fc60000410000 */
[----:B------:R-:W1:Y:S04]  /*89680*/  LDS.64 R2, [0x1020] ;  /* 0x00102000ff027984 */ /* 0x000e680000000a00 */
[----:B-1----:R1:W-:Y:S04]  /*89690*/  STL.64 [R1+0x400], R2 ;  /* 0x0004000201007387 */ /* 0x0023e80000100a00 */
[----:B-1----:R0:W5:Y:S04]  /*896a0*/  LDL.LU.64 R2, [R1+0xbc8] ;  /* 0x000bc80001027983 */ /* 0x0021680000300a00 */
[----:B------:R0:W-:Y:S04]  /*896b0*/  STL [R1+0xbbc], R0 ;  /* 0x000bbc0001007387 */ /* 0x0001e80000100800 */
[----:B------:R0:W-:Y:S02]  /*896c0*/  STL [R1+0xbb8], RZ ;  /* 0x000bb8ff01007387 */ /* 0x0001e40000100800 */
.L_x_25328:
        /* <DEDUP_REMOVED lines=35> */
.L_x_24947:
[----:B01----:R-:W2:Y:S04]  /*89900*/  LDL.LU R0, [R1+0x99c] ;  /* 0x00099c0001007983 */ /* 0x003ea80000300800 */
[----:B--2---:R0:W-:Y:S02]  /*89910*/  STL [R1+0xb98], R0 ;  /* 0x000b980001007387 */ /* 0x0041e40000100800 */
[----:B0-----:R-:W-:Y:S02]  /*89920*/  IMAD.MOV.U32 R0, RZ, RZ, R29 ;  /* 0x000000ffff007224 */ /* 0x001fe400078e001d */
[----:B------:R-:W2:Y:S04]  /*89930*/  LDL.LU R29, [R1+0x998] ;  /* 0x00099800011d7983 */ /* 0x000ea80000300800 */
[----:B--2---:R0:W-:Y:S02]  /*89940*/  STL [R1+0x99c], R29 ;  /* 0x00099c1d01007387 */ /* 0x0041e40000100800 */
[----:B0-----:R-:W-:-:S02]  /*89950*/  IMAD.MOV.U32 R29, RZ, RZ, R28 ;  /* 0x000000ffff1d7224 */ /* 0x001fc400078e001c */
.L_x_24948:
[----:B-1----:R-:W-:Y:S05]  /*89960*/  BSYNC B1 ;  /* 0x0000000000017941 */ /* 0x002fea0003800000 */
.L_x_24946:
        /* <DEDUP_REMOVED lines=16> */
.L_x_24950:
[----:B0-----:R0:W-:Y:S04]  /*89a70*/  STL [R1+0xb90], R0 ;  /* 0x000b900001007387 */ /* 0x0011e80000100800 */
[----:B------:R-:W2:Y:S04]  /*89a80*/  LDL.LU R28, [R1+0xb98] ;  /* 0x000b9800011c7983 */ /* 0x000ea80000300800 */
[----:B0-----:R-:W3:Y:S04]  /*89a90*/  LDL.LU R0, [R1+0x9a4] ;  /* 0x0009a40001007983 */ /* 0x001ee80000300800 */
[----:B--2---:R0:W-:Y:S04]  /*89aa0*/  STL [R1+0xba0], R28 ;  /* 0x000ba01c01007387 */ /* 0x0041e80000100800 */
[----:B---3--:R1:W-:Y:S01]  /*89ab0*/  STL [R1+0x998], R0 ;  /* 0x0009980001007387 */ /* 0x0083e20000100800 */
[----:B0-----:R-:W-:-:S03]  /*89ac0*/  IMAD.MOV.U32 R28, RZ, RZ, R27 ;  /* 0x000000ffff1c7224 */ /* 0x001fc600078e001b */
.L_x_24951:
[----:B0-----:R-:W-:Y:S05]  /*89ad0*/  BSYNC B1 ;  /* 0x0000000000017941 */ /* 0x001fea0003800000 */
.L_x_24949:
        /* <DEDUP_REMOVED lines=15> */
.L_x_24953:
[----:B------:R-:W2:Y:S04]  /*89bd0*/  LDL.LU R27, [R1+0xba0] ;  /* 0x000ba000011b7983 */ /* 0x000ea80000300800 */
[----:B------:R1:W5:Y:S04]  /*89be0*/  LDL.LU R0, [R1+0xb90] ;  /* 0x000b900001007983 */ /* 0x0003680000300800 */
[----:B--2---:R2:W-:Y:S04]  /*89bf0*/  STL [R1+0xb98], R27 ;  /* 0x000b981b01007387 */ /* 0x0045e80000100800 */
[----:B--2---:R-:W2:Y:S04]  /*89c00*/  LDL.LU R27, [R1+0x9a0] ;  /* 0x0009a000011b7983 */ /* 0x004ea80000300800 */
[----:B--2---:R2:W-:Y:S02]  /*89c10*/  STL [R1+0x9a4], R27 ;  /* 0x0009a41b01007387 */ /* 0x0045e40000100800 */
[----:B--2---:R-:W-:-:S02]  /*89c20*/  IMAD.MOV.U32 R27, RZ, RZ, R26 ;  /* 0x000000ffff1b7224 */ /* 0x004fc400078e001a */
.L_x_24954:
[----:B-1----:R-:W-:Y:S05]  /*89c30*/  BSYNC B1 ;  /* 0x0000000000017941 */ /* 0x002fea0003800000 */
.L_x_24952:
        /* <DEDUP_REMOVED lines=16> */
.L_x_24956:
[----:B-1----:R1:W-:Y:S04]  /*89d40*/  STL [R1+0xb90], R0 ;  /* 0x000b900001007387 */ /* 0x0023e80000100800 */
[----:B------:R-:W2:Y:S04]  /*89d50*/  LDL.LU R26, [R1+0xb98] ;  /* 0x000b9800011a7983 */ /* 0x000ea80000300800 */
[----:B-1----:R-:W3:Y:S04]  /*89d60*/  LDL.LU R0, [R1+0x9ac] ;  /* 0x0009ac0001007983 */ /* 0x002ee80000300800 */
[----:B--2---:R1:W-:Y:S04]  /*89d70*/  STL [R1+0xba0], R26 ;  /* 0x000ba01a01007387 */ /* 0x0043e80000100800 */
[----:B---3--:R2:W-:Y:S01]  /*89d80*/  STL [R1+0x9a0], R0 ;  /* 0x0009a00001007387 */ /* 0x0085e20000100800 */
[----:B-1----:R-:W-:-:S03]  /*89d90*/  IMAD.MOV.U32 R26, RZ, RZ, R25 ;  /* 0x000000ffff1a7224 */ /* 0x002fc600078e0019 */
.L_x_24957:
[----:B-1----:R-:W-:Y:S05]  /*89da0*/  BSYNC B1 ;  /* 0x0000000000017941 */ /* 0x002fea0003800000 */
.L_x_24955:
        /* <DEDUP_REMOVED lines=15> */
.L_x_24959:
[----:B------:R-:W2:Y:S04]  /*89ea0*/  LDL.LU R25, [R1+0xba0] ;  /* 0x000ba00001197983 */ /* 0x000ea80000300800 */
[----:B------:R3:W5:Y:S04]  /*89eb0*/  LDL.LU R0, [R1+0xb90] ;  /* 0x000b900001007983 */ /* 0x0007680000300800 */
[----:B--2---:R2:W-:Y:S04]  /*89ec0*/  STL [R1+0xb98], R25 ;  /* 0x000b981901007387 */ /* 0x0045e80000100800 */
[----:B--2---:R-:W2:Y:S04]  /*89ed0*/  LDL.LU R25, [R1+0x9a8] ;  /* 0x0009a80001197983 */ /* 0x004ea80000300800 */
[----:B--2---:R2:W-:Y:S02]  /*89ee0*/  STL [R1+0x9ac], R25 ;  /* 0x0009ac1901007387 */ /* 0x0045e40000100800 */
[----:B--2---:R-:W-:-:S02]  /*89ef0*/  IMAD.MOV.U32 R25, RZ, RZ, R24 ;  /* 0x000000ffff197224 */ /* 0x004fc400078e0018 */
.L_x_24960:
[----:B---3--:R-:W-:Y:S05]  /*89f00*/  BSYNC B1 ;  /* 0x0000000000017941 */ /* 0x008fea0003800000 */
.L_x_24958:
        /* <DEDUP_REMOVED lines=16> */
.L_x_24962:
[----:B--2---:R2:W-:Y:S04]  /*8a010*/  STL [R1+0xb90], R0 ;  /* 0x000b900001007387 */ /* 0x0045e80000100800 */
[----:B------:R-:W3:Y:S04]  /*8a020*/  LDL.LU R24, [R1+0xb98] ;  /* 0x000b980001187983 */ /* 0x000ee80000300800 */
[----:B--2---:R-:W2:Y:S04]  /*8a030*/  LDL.LU R0, [R1+0x9b4] ;  /* 0x0009b40001007983 */ /* 0x004ea80000300800 */
[----:B---3--:R3:W-:Y:S04]  /*8a040*/  STL [R1+0xba0], R24 ;  /* 0x000ba01801007387 */ /* 0x0087e80000100800 */
[----:B--2---:R2:W-:Y:S01]  /*8a050*/  STL [R1+0x9a8], R0 ;  /* 0x0009a80001007387 */ /* 0x0045e20000100800 */
[----:B---3--:R-:W-:-:S03]  /*8a060*/  IMAD.MOV.U32 R24, RZ, RZ, R23 ;  /* 0x000000ffff187224 */ /* 0x008fc600078e0017 */
.L_x_24963:
[----:B--2---:R-:W-:Y:S05]  /*8a070*/  BSYNC B1 ;  /* 0x0000000000017941 */ /* 0x004fea0003800000 */
.L_x_24961:
        /* <DEDUP_REMOVED lines=15> */
.L_x_24965:
[----:B------:R-:W3:Y:S04]  /*8a170*/  LDL.LU R23, [R1+0xba0] ;  /* 0x000ba00001177983 */ /* 0x000ee80000300800 */
[----:B------:R4:W5:Y:S04]  /*8a180*/  LDL.LU R0, [R1+0xb90] ;  /* 0x000b900001007983 */ /* 0x0009680000300800 */
[----:B---3--:R3:W-:Y:S04]  /*8a190*/  STL [R1+0xb98], R23 ;  /* 0x000b981701007387 */ /* 0x0087e80000100800 */
[----:B---3--:R-:W3:Y:S04]  /*8a1a0*/  LDL.LU R23, [R1+0x9b0] ;  /* 0x0009b00001177983 */ /* 0x008ee80000300800 */
[----:B---3--:R3:W-:Y:S02]  /*8a1b0*/  STL [R1+0x9b4], R23 ;  /* 0x0009b41701007387 */ /* 0x0087e40000100800 */
[----:B---3--:R-:W-:-:S02]  /*8a1c0*/  IMAD.MOV.U32 R23, RZ, RZ, R22 ;  /* 0x000000ffff177224 */ /* 0x008fc400078e0016 */
.L_x_24966:
[----:B----4-:R-:W-:Y:S05]  /*8a1d0*/  BSYNC B1 ;  /* 0x0000000000017941 */ /* 0x010fea0003800000 */
.L_x_24964:
        /* <DEDUP_REMOVED lines=16> */
.L_x_24968:
[----:B---3--:R3:W-:Y:S04]  /*8a2e0*/  STL [R1+0xb90], R0 ;  /* 0x000b900001007387 */ /* 0x0087e80000100800 */
[----:B------:R-:W4:Y:S04]  /*8a2f0*/  LDL.LU R22, [R1+0xb98] ;  /* 0x000b980001167983 */ /* 0x000f280000300800 */
[----:B---3--:R-:W3:Y:S04]  /*8a300*/  LDL.LU R0, [R1+0x9bc] ;  /* 0x0009bc0001007983 */ /* 0x008ee80000300800 */
[----:B----4-:R4:W-:Y:S04]  /*8a310*/  STL [R1+0xba0], R22 ;  /* 0x000ba01601007387 */ /* 0x0109e80000100800 */
[----:B---3--:R3:W-:Y:S01]  /*8a320*/  STL [R1+0x9b0], R0 ;  /* 0x0009b00001007387 */ /* 0x0087e20000100800 */
[----:B----4-:R-:W-:-:S03]  /*8a330*/  IMAD.MOV.U32 R22, RZ, RZ, R21 ;  /* 0x000000ffff167224 */ /* 0x010fc600078e0015 */
.L_x_24969:
[----:B---3--:R-:W-:Y:S05]  /*8a340*/  BSYNC B1 ;  /* 0x0000000000017941 */ /* 0x008fea0003800000 */
.L_x_24967:
        /* <DEDUP_REMOVED lines=15> */
.L_x_24971:
[----:B------:R-:W4:Y:S04]  /*8a440*/  LDL.LU R21, [R1+0xba0] ;  /* 0x000ba00001157983 */ /* 0x000f280000300800 */
[----:B------:R0:W5:Y:S04]  /*8a450*/  LDL.LU R0, [R1+0xb90] ;  /* 0x000b900001007983 */ /* 0x0001680000300800 */
[----:B----4-:R4:W-:Y:S04]  /*8a460*/  STL [R1+0xb98], R21 ;  /* 0x000b981501007387 */ /* 0x0109e80000100800 */
[----:B----4-:R-:W4:Y:S04]  /*8a470*/  LDL.LU R21, [R1+0x9b8] ;  /* 0x0009b80001157983 */ /* 0x010f280000300800 */
[----:B----4-:R4:W-:Y:S02]  /*8a480*/  STL [R1+0x9bc], R21 ;  /* 0x0009bc1501007387 */ /* 0x0109e40000100800 */
[----:B----4-:R-:W-:-:S02]  /*8a490*/  IMAD.MOV.U32 R21, RZ, RZ, R20 ;  /* 0x000000ffff157224 */ /* 0x010fc400078e0014 */
.L_x_24972:
[----:B0-----:R-:W-:Y:S05]  /*8a4a0*/  BSYNC B1 ;  /* 0x0000000000017941 */ /* 0x001fea0003800000 */
.L_x_24970:
        /* <DEDUP_REMOVED lines=16> */
.L_x_24974:
[----:B0-----:R0:W-:Y:S04]  /*8a5b0*/  STL [R1+0xb90], R0 ;  /* 0x000b900001007387 */ /* 0x0011e80000100800 */
[----:B------:R-:W4:Y:S04]  /*8a5c0*/  LDL.LU R20, [R1+0xb98] ;  /* 0x000b980001147983 */ /* 0x000f280000300800 */
[----:B0-2---:R-:W2:Y:S04]  /*8a5d0*/  LDL.LU R0, [R1+0x9c4] ;  /* 0x0009c40001007983 */ /* 0x005ea80000300800 */
[----:B----4-:R0:W-:Y:S04]  /*8a5e0*/  STL [R1+0xba0], R20 ;  /* 0x000ba01401007387 */ /* 0x0101e80000100800 */
[----:B--2---:R2:W-:Y:S01]  /*8a5f0*/  STL [R1+0x9b8], R0 ;  /* 0x0009b80001007387 */ /* 0x0045e20000100800 */
[----:B0-----:R-:W-:-:S03]  /*8a600*/  IMAD.MOV.U32 R20, RZ, RZ, R19 ;  /* 0x000000ffff147224 */ /* 0x001fc600078e0013 */
.L_x_24975:
[----:B0-----:R-:W-:Y:S05]  /*8a610*/  BSYNC B1 ;  /* 0x0000000000017941 */ /* 0x001fea0003800000 */
.L_x_24973:
        /* <DEDUP_REMOVED lines=15> */
.L_x_24977:
[----:B------:R-:W2:Y:S04]  /*8a710*/  LDL.LU R19, [R1+0xba0] ;  /* 0x000ba00001137983 */ /* 0x000ea80000300800 */
[----:B------:R4:W5:Y:S04]  /*8a720*/  LDL.LU R0, [R1+0xb90] ;  /* 0x000b900001007983 */ /* 0x0009680000300800 */
[----:B--2---:R2:W-:Y:S04]  /*8a730*/  STL [R1+0xb98], R19 ;  /* 0x000b981301007387 */ /* 0x0045e80000100800 */
[----:B--2---:R-:W2:Y:S04]  /*8a740*/  LDL.LU R19, [R1+0x9c0] ;  /* 0x0009c00001137983 */ /* 0x004ea80000300800 */
[----:B--2---:R2:W-:Y:S02]  /*8a750*/  STL [R1+0x9c4], R19 ;  /* 0x0009c41301007387 */ /* 0x0045e40000100800 */
[----:B--2---:R-:W-:-:S02]  /*8a760*/  IMAD.MOV.U32 R19, RZ, RZ, R18 ;  /* 0x000000ffff137224 */ /* 0x004fc400078e0012 */
.L_x_24978:
[----:B----4-:R-:W-:Y:S05]  /*8a770*/  BSYNC B1 ;  /* 0x0000000000017941 */ /* 0x010fea0003800000 */
.L_x_24976:
        /* <DEDUP_REMOVED lines=16> */
.L_x_24980:
[----:B--2---:R2:W-:Y:S04]  /*8a880*/  STL [R1+0xb90], R0 ;  /* 0x000b900001007387 */ /* 0x0045e80000100800 */
[----:B------:R-:W4:Y:S04]  /*8a890*/  LDL.LU R18, [R1+0xb98] ;  /* 0x000b980001127983 */ /* 0x000f280000300800 */
[----:B--2---:R-:W2:Y:S04]  /*8a8a0*/  LDL.LU R0, [R1+0x9cc] ;  /* 0x0009cc0001007983 */ /* 0x004ea80000300800 */
[----:B----4-:R4:W-:Y:S04]  /*8a8b0*/  STL [R1+0xba0], R18 ;  /* 0x000ba01201007387 */ /* 0x0109e80000100800 */
[----:B--2---:R2:W-:Y:S01]  /*8a8c0*/  STL [R1+0x9c0], R0 ;  /* 0x0009c00001007387 */ /* 0x0045e20000100800 */
[----:B----4-:R-:W-:-:S03]  /*8a8d0*/  IMAD.MOV.U32 R18, RZ, RZ, R17 ;  /* 0x000000ffff127224 */ /* 0x010fc600078e0011 */
.L_x_24981:
[----:B--2---:R-:W-:Y:S05]  /*8a8e0*/  BSYNC B1 ;  /* 0x0000000000017941 */ /* 0x004fea0003800000 */
.L_x_24979:
        /* <DEDUP_REMOVED lines=15> */
.L_x_24983:
[----:B------:R-:W4:Y:S04]  /*8a9e0*/  LDL.LU R17, [R1+0xba0] ;  /* 0x000ba00001117983 */ /* 0x000f280000300800 */
[----:B------:R0:W5:Y:S04]  /*8a9f0*/  LDL.LU R0, [R1+0xb90] ;  /* 0x000b900001007983 */ /* 0x0001680000300800 */
[----:B----4-:R4:W-:Y:S04]  /*8aa00*/  STL [R1+0xb98], R17 ;  /* 0x000b981101007387 */ /* 0x0109e80000100800 */
[----:B----4-:R-:W4:Y:S04]  /*8aa10*/  LDL.LU R17, [R1+0x9c8] ;  /* 0x0009c80001117983 */ /* 0x010f280000300800 */
[----:B----4-:R4:W-:Y:S02]  /*8aa20*/  STL [R1+0x9cc], R17 ;  /* 0x0009cc1101007387 */ /* 0x0109e40000100800 */
[----:B----4-:R-:W-:-:S02]  /*8aa30*/  IMAD.MOV.U32 R17, RZ, RZ, R16 ;  /* 0x000000ffff117224 */ /* 0x010fc400078e0010 */
.L_x_24984:
[----:B0-----:R-:W-:Y:S05]  /*8aa40*/  BSYNC B1 ;  /* 0x0000000000017941 */ /* 0x001fea0003800000 */
.L_x_24982:
        /* <DEDUP_REMOVED lines=16> */
.L_x_24986:
[----:B0-----:R0:W-:Y:S04]  /*8ab50*/  STL [R1+0xb90], R0 ;  /* 0x000b900001007387 */ /* 0x0011e80000100800 */
[----:B------:R-:W4:Y:S04]  /*8ab60*/  LDL.LU R16, [R1+0xb98] ;  /* 0x000b980001107983 */ /* 0x000f280000300800 */
[----:B0-2---:R-:W2:Y:S04]  /*8ab70*/  LDL.LU R0, [R1+0x9d4] ;  /* 0x0009d40001007983 */ /* 0x005ea80000300800 */
[----:B----4-:R0:W-:Y:S04]  /*8ab80*/  STL [R1+0xba0], R16 ;  /* 0x000ba01001007387 */ /* 0x0101e80000100800 */
[----:B--2---:R2:W-:Y:S01]  /*8ab90*/  STL [R1+0x9c8], R0 ;  /* 0x0009c80001007387 */ /* 0x0045e20000100800 */
[----:B0-----:R-:W-:-:S03]  /*8aba0*/  IMAD.MOV.U32 R16, RZ, RZ, R15 ;  /* 0x000000ffff107224 */ /* 0x001fc600078e000f */
.L_x_24987:
[----:B0-----:R-:W-:Y:S05]  /*8abb0*/  BSYNC B1 ;  /* 0x0000000000017941 */ /* 0x001fea0003800000 */
.L_x_24985:
        /* <DEDUP_REMOVED lines=15> */
.L_x_24989:
[----:B------:R-:W2:Y:S04]  /*8acb0*/  LDL.LU R15, [R1+0xba0] ;  /* 0x000ba000010f7983 */ /* 0x000ea80000300800 */
[----:B------:R4:W5:Y:S04]  /*8acc0*/  LDL.LU R0, [R1+0xb90] ;  /* 0x000b900001007983 */ /* 0x0009680000300800 */
[----:B--2---:R2:W-:Y:S04]  /*8acd0*/  STL [R1+0xb98], R15 ;  /* 0x000b980f01007387 */ /* 0x0045e80000100800 */
[----:B--2---:R-:W2:Y:S04]  /*8ace0*/  LDL.LU R15, [R1+0x9d0] ;  /* 0x0009d000010f7983 */ /* 0x004ea80000300800 */
[----:B--2---:R2:W-:Y:S02]  /*8acf0*/  STL [R1+0x9d4], R15 ;  /* 0x0009d40f01007387 */ /* 0x0045e40000100800 */
[----:B--2---:R-:W-:-:S02]  /*8ad00*/  IMAD.MOV.U32 R15, RZ, RZ, R14 ;  /* 0x000000ffff0f7224 */ /* 0x004fc400078e000e */
.L_x_24990:
[----:B----4-:R-:W-:Y:S05]  /*8ad10*/  BSYNC B1 ;  /* 0x0000000000017941 */ /* 0x010fea0003800000 */
.L_x_24988:
        /* <DEDUP_REMOVED lines=16> */
.L_x_24992:
[----:B--2---:R2:W-:Y:S04]  /*8ae20*/  STL [R1+0xb90], R0 ;  /* 0x000b900001007387 */ /* 0x0045e80000100800 */
[----:B------:R-:W4:Y:S04]  /*8ae30*/  LDL.LU R14, [R1+0xb98] ;  /* 0x000b9800010e7983 */ /* 0x000f280000300800 */
[----:B--2---:R-:W2:Y:S04]  /*8ae40*/  LDL.LU R0, [R1+0x9dc] ;  /* 0x0009dc0001007983 */ /* 0x004ea80000300800 */
[----:B----4-:R4:W-:Y:S04]  /*8ae50*/  STL [R1+0xba0], R14 ;  /* 0x000ba00e01007387 */ /* 0x0109e80000100800 */
[----:B--2---:R2:W-:Y:S01]  /*8ae60*/  STL [R1+0x9d0], R0 ;  /* 0x0009d00001007387 */ /* 0x0045e20000100800 */
[----:B----4-:R-:W-:-:S03]  /*8ae70*/  IMAD.MOV.U32 R14, RZ, RZ, R13 ;  /* 0x000000ffff0e7224 */ /* 0x010fc600078e000d */
.L_x_24993:
[----:B--2---:R-:W-:Y:S05]  /*8ae80*/  BSYNC B1 ;  /* 0x0000000000017941 */ /* 0x004fea0003800000 */
.L_x_24991:
        /* <DEDUP_REMOVED lines=15> */
.L_x_24995:
[----:B------:R-:W4:Y:S04]  /*8af80*/  LDL.LU R13, [R1+0xba0] ;  /* 0x000ba000010d7983 */ /* 0x000f280000300800 */
[----:B------:R0:W5:Y:S04]  /*8af90*/  LDL.LU R0, [R1+0xb90] ;  /* 0x000b900001007983 */ /* 0x0001680000300800 */
[----:B----4-:R4:W-:Y:S04]  /*8afa0*/  STL [R1+0xb98], R13 ;  /* 0x000b980d01007387 */ /* 0x0109e80000100800 */
[----:B----4-:R-:W4:Y:S04]  /*8afb0*/  LDL.LU R13, [R1+0x9d8] ;  /* 0x0009d800010d7983 */ /* 0x010f280000300800 */
[----:B----4-:R4:W-:Y:S02]  /*8afc0*/  STL [R1+0x9dc], R13 ;  /* 0x0009dc0d01007387 */ /* 0x0109e40000100800 */
[----:B----4-:R-:W-:-:S02]  /*8afd0*/  IMAD.MOV.U32 R13, RZ, RZ, R12 ;  /* 0x000000ffff0d7224 */ /* 0x010fc400078e000c */
.L_x_24996:
[----:B0-----:R-:W-:Y:S05]  /*8afe0*/  BSYNC B1 ;  /* 0x0000000000017941 */ /* 0x001fea0003800000 */
.L_x_24994:
        /* <DEDUP_REMOVED lines=16> */
.L_x_24998:
[----:B0-----:R0:W-:Y:S04]  /*8b0f0*/  STL [R1+0xb90], R0 ;  /* 0x000b900001007387 */ /* 0x0011e80000100800 */
[----:B------:R-:W4:Y:S04]  /*8b100*/  LDL.LU R12, [R1+0xb98] ;  /* 0x000b9800010c7983 */ /* 0x000f280000300800 */
[----:B0-2---:R-:W2:Y:S04]  /*8b110*/  LDL.LU R0, [R1+0x9e4] ;  /* 0x0009e40001007983 */ /* 0x005ea80000300800 */
[----:B----4-:R0:W-:Y:S04]  /*8b120*/  STL [R1+0xba0], R12 ;  /* 0x000ba00c01007387 */ /* 0x0101e80000100800 */
[----:B--2---:R2:W-:Y:S01]  /*8b130*/  STL [R1+0x9d8], R0 ;  /* 0x0009d80001007387 */ /* 0x0045e20000100800 */
[----:B0-----:R-:W-:-:S03]  /*8b140*/  IMAD.MOV.U32 R12, RZ, RZ, R11 ;  /* 0x000000ffff0c7224 */ /* 0x001fc600078e000b */
.L_x_24999:
[----:B0-----:R-:W-:Y:S05]  /*8b150*/  BSYNC B1 ;  /* 0x0000000000017941 */ /* 0x001fea0003800000 */
.L_x_24997:
        /* <DEDUP_REMOVED lines=15> */
.L_x_25001:
[----:B------:R-:W2:Y:S04]  /*8b250*/  LDL.LU R11, [R1+0xba0] ;  /* 0x000ba000010b7983 */ /* 0x000ea80000300800 */
[----:B------:R4:W5:Y:S04]  /*8b260*/  LDL.LU R0, [R1+0xb90] ;  /* 0x000b900001007983 */ /* 0x0009680000300800 */
[----:B--2---:R2:W-:Y:S04]  /*8b270*/  STL [R1+0xb98], R11 ;  /* 0x000b980b01007387 */ /* 0x0045e80000100800 */
[----:B--2---:R-:W2:Y:S04]  /*8b280*/  LDL.LU R11, [R1+0x9e0] ;  /* 0x0009e000010b7983 */ /* 0x004ea80000300800 */
[----:B--2---:R2:W-:Y:S02]  /*8b290*/  STL [R1+0x9e4], R11 ;  /* 0x0009e40b01007387 */ /* 0x0045e40000100800 */
[----:B--2---:R-:W-:-:S02]  /*8b2a0*/  IMAD.MOV.U32 R11, RZ, RZ, R10 ;  /* 0x000000ffff0b7224 */ /* 0x004fc400078e000a */
.L_x_25002:
[----:B----4-:R-:W-:Y:S05]  /*8b2b0*/  BSYNC B1 ;  /* 0x0000000000017941 */ /* 0x010fea0003800000 */
.L_x_25000:
        /* <DEDUP_REMOVED lines=16> */
.L_x_25004:
[----:B--2---:R2:W-:Y:S04]  /*8b3c0*/  STL [R1+0xb90], R0 ;  /* 0x000b900001007387 */ /* 0x0045e80000100800 */
[----:B------:R-:W4:Y:S04]  /*8b3d0*/  LDL.LU R10, [R1+0xb98] ;  /* 0x000b9800010a7983 */ /* 0x000f280000300800 */
[----:B--2---:R-:W2:Y:S04]  /*8b3e0*/  LDL.LU R0, [R1+0x9ec] ;  /* 0x0009ec0001007983 */ /* 0x004ea80000300800 */
[----:B----4-:R4:W-:Y:S04]  /*8b3f0*/  STL [R1+0xba0], R10 ;  /* 0x000ba00a01007387 */ /* 0x0109e80000100800 */
[----:B--2---:R2:W-:Y:S01]  /*8b400*/  STL [R1+0x9e0], R0 ;  /* 0x0009e00001007387 */ /* 0x0045e20000100800 */
[----:B----4-:R-:W-:-:S03]  /*8b410*/  IMAD.MOV.U32 R10, RZ, RZ, R9 ;  /* 0x000000ffff0a7224 */ /* 0x010fc600078e0009 */
.L_x_25005:
[----:B--2---:R-:W-:Y:S05]  /*8b420*/  BSYNC B1 ;  /* 0x0000000000017941 */ /* 0x004fea0003800000 */
.L_x_25003:
        /* <DEDUP_REMOVED lines=15> */
.L_x_25007:
[----:B------:R-:W4:Y:S04]  /*8b520*/  LDL.LU R9, [R1+0xba0] ;  /* 0x000ba00001097983 */ /* 0x000f280000300800 */
[----:B------:R0:W5:Y:S04]  /*8b530*/  LDL.LU R0, [R1+0xb90] ;  /* 0x000b900001007983 */ /* 0x0001680000300800 */
[----:B----4-:R4:W-:Y:S04]  /*8b540*/  STL [R1+0xb98], R9 ;  /* 0x000b980901007387 */ /* 0x0109e80000100800 */
[----:B----4-:R-:W4:Y:S04]  /*8b550*/  LDL.LU R9, [R1+0x9e8] ;  /* 0x0009e80001097983 */ /* 0x010f280000300800 */
[----:B----4-:R4:W-:Y:S02]  /*8b560*/  STL [R1+0x9ec], R9 ;  /* 0x0009ec0901007387 */ /* 0x0109e40000100800 */
[----:B----4-:R-:W-:-:S02]  /*8b570*/  IMAD.MOV.U32 R9, RZ, RZ, R8 ;  /* 0x000000ffff097224 */ /* 0x010fc400078e0008 */
.L_x_25008:
[----:B0-----:R-:W-:Y:S05]  /*8b580*/  BSYNC B1 ;  /* 0x0000000000017941 */ /* 0x001fea0003800000 */
.L_x_25006:
        /* <DEDUP_REMOVED lines=16> */
.L_x_25010:
[----:B0-----:R0:W-:Y:S04]  /*8b690*/  STL [R1+0xb90], R0 ;  /* 0x000b900001007387 */ /* 0x0011e80000100800 */
[----:B------:R-:W4:Y:S04]  /*8b6a0*/  LDL.LU R8, [R1+0xb98] ;  /* 0x000b980001087983 */ /* 0x000f280000300800 */
[----:B0-2---:R-:W2:Y:S04]  /*8b6b0*/  LDL.LU R0, [R1+0x9f4] ;  /* 0x0009f40001007983 */ /* 0x005ea80000300800 */
[----:B----4-:R0:W-:Y:S04]  /*8b6c0*/  STL [R1+0xba0], R8 ;  /* 0x000ba00801007387 */ /* 0x0101e80000100800 */
[----:B--2---:R2:W-:Y:S01]  /*8b6d0*/  STL [R1+0x9e8], R0 ;  /* 0x0009e80001007387 */ /* 0x0045e20000100800 */
[----:B0-----:R-:W-:-:S03]  /*8b6e0*/  IMAD.MOV.U32 R8, RZ, RZ, R7 ;  /* 0x000000ffff087224 */ /* 0x001fc600078e0007 */
.L_x_25011:
[----:B0-----:R-:W-:Y:S05]  /*8b6f0*/  BSYNC B1 ;  /* 0x0000000000017941 */ /* 0x001fea0003800000 */
.L_x_25009:
        /* <DEDUP_REMOVED lines=15> */
.L_x_25013:
[----:B------:R-:W2:Y:S04]  /*8b7f0*/  LDL.LU R7, [R1+0xba0] ;  /* 0x000ba00001077983 */ /* 0x000ea80000300800 */
[----:B------:R4:W5:Y:S04]  /*8b800*/  LDL.LU R0, [R1+0xb90] ;  /* 0x000b900001007983 */ /* 0x0009680000300800 */
[----:B--2---:R2:W-:Y:S04]  /*8b810*/  STL [R1+0xb98], R7 ;  /* 0x000b980701007387 */ /* 0x0045e80000100800 */
[----:B--2---:R-:W2:Y:S04]  /*8b820*/  LDL.LU R7, [R1+0x9f0] ;  /* 0x0009f00001077983 */ /* 0x004ea80000300800 */
[----:B--2---:R2:W-:Y:S02]  /*8b830*/  STL [R1+0x9f4], R7 ;  /* 0x0009f40701007387 */ /* 0x0045e40000100800 */
[----:B--2---:R-:W-:-:S02]  /*8b840*/  IMAD.MOV.U32 R7, RZ, RZ, R6 ;  /* 0x000000ffff077224 */ /* 0x004fc400078e0006 */
.L_x_25014:
[----:B----4-:R-:W-:Y:S05]  /*8b850*/  BSYNC B1 ;  /* 0x0000000000017941 */ /* 0x010fea0003800000 */
.L_x_25012:
        /* <DEDUP_REMOVED lines=16> */
.L_x_25016:
[----:B--2---:R2:W-:Y:S04]  /*8b960*/  STL [R1+0xb90], R0 ;  /* 0x000b900001007387 */ /* 0x0045e80000100800 */
[----:B------:R-:W4:Y:S04]  /*8b970*/  LDL.LU R6, [R1+0xb98] ;  /* 0x000b980001067983 */ /* 0x000f280000300800 */
[----:B--2---:R-:W2:Y:S04]  /*8b980*/  LDL.LU R0, [R1+0x9fc] ;  /* 0x0009fc0001007983 */ /* 0x004ea80000300800 */
[----:B----4-:R4:W-:Y:S04]  /*8b990*/  STL [R1+0xba0], R6 ;  /* 0x000ba00601007387 */ /* 0x0109e80000100800 */
[----:B--2---:R2:W-:Y:S01]  /*8b9a0*/  STL [R1+0x9f0], R0 ;  /* 0x0009f00001007387 */ /* 0x0045e20000100800 */
[----:B----4-:R-:W-:-:S03]  /*8b9b0*/  IMAD.MOV.U32 R6, RZ, RZ, R5 ;  /* 0x000000ffff067224 */ /* 0x010fc600078e0005 */
.L_x_25017:
[----:B--2---:R-:W-:Y:S05]  /*8b9c0*/  BSYNC B1 ;  /* 0x0000000000017941 */ /* 0x004fea0003800000 */
.L_x_25015:
        /* <DEDUP_REMOVED lines=15> */
.L_x_25019:
[----:B------:R-:W4:Y:S04]  /*8bac0*/  LDL.LU R5, [R1+0xba0] ;  /* 0x000ba00001057983 */ /* 0x000f280000300800 */
[----:B------:R0:W5:Y:S04]  /*8bad0*/  LDL.LU R0, [R1+0xb90] ;  /* 0x000b900001007983 */ /* 0x0001680000300800 */
[----:B----4-:R4:W-:Y:S04]  /*8bae0*/  STL [R1+0xb98], R5 ;  /* 0x000b980501007387 */ /* 0x0109e80000100800 */
[----:B----4-:R-:W4:Y:S04]  /*8baf0*/  LDL.LU R5, [R1+0x9f8] ;  /* 0x0009f80001057983 */ /* 0x010f280000300800 */
[----:B----4-:R4:W-:Y:S02]  /*8bb00*/  STL [R1+0x9fc], R5 ;  /* 0x0009fc0501007387 */ /* 0x0109e40000100800 */
[----:B----4-:R-:W-:-:S02]  /*8bb10*/  IMAD.MOV.U32 R5, RZ, RZ, R4 ;  /* 0x000000ffff057224 */ /* 0x010fc400078e0004 */
.L_x_25020:
[----:B0-----:R-:W-:Y:S05]  /*8bb20*/  BSYNC B1 ;  /* 0x0000000000017941 */ /* 0x001fea0003800000 */
.L_x_25018:
        /* <DEDUP_REMOVED lines=16> */
.L_x_25022:
[----:B0-----:R0:W-:Y:S04]  /*8bc30*/  STL [R1+0xb90], R0 ;  /* 0x000b900001007387 */ /* 0x0011e80000100800 */
[----:B------:R-:W4:Y:S04]  /*8bc40*/  LDL.LU R4, [R1+0xb98] ;  /* 0x000b980001047983 */ /* 0x000f280000300800 */
[----:B0-2---:R-:W2:Y:S04]  /*8bc50*/  LDL.LU R0, [R1+0xa04] ;  /* 0x000a040001007983 */ /* 0x005ea80000300800 */
[----:B----4-:R0:W-:Y:S04]  /*8bc60*/  STL [R1+0xba0], R4 ;  /* 0x000ba00401007387 */ /* 0x0101e80000100800 */
[----:B--2---:R2:W-:Y:S01]  /*8bc70*/  STL [R1+0x9f8], R0 ;  /* 0x0009f80001007387 */ /* 0x0045e20000100800 */
[----:B0-----:R-:W-:-:S03]  /*8bc80*/  IMAD.MOV.U32 R4, RZ, RZ, R3 ;  /* 0x000000ffff047224 */ /* 0x001fc600078e0003 */
.L_x_25023:
[----:B0-----:R-:W-:Y:S05]  /*8bc90*/  BSYNC B1 ;  /* 0x0000000000017941 */ /* 0x001fea0003800000 */
.L_x_25021:
        /* <DEDUP_REMOVED lines=15> */
.L_x_25025:
[----:B------:R-:W2:Y:S04]  /*8bd90*/  LDL.LU R3, [R1+0xba0] ;  /* 0x000ba00001037983 */ /* 0x000ea80000300800 */
[----:B------:R4:W5:Y:S04]  /*8bda0*/  LDL.LU R0, [R1+0xb90] ;  /* 0x000b900001007983 */ /* 0x0009680000300800 */
[----:B--2---:R2:W-:Y:S04]  /*8bdb0*/  STL [R1+0xb98], R3 ;  /* 0x000b980301007387 */ /* 0x0045e80000100800 */
[----:B--2---:R-:W2:Y:S04]  /*8bdc0*/  LDL.LU R3, [R1+0xa00] ;  /* 0x000a000001037983 */ /* 0x004ea80000300800 */
[----:B--2---:R2:W-:Y:S02]  /*8bdd0*/  STL [R1+0xa04], R3 ;  /* 0x000a040301007387 */ /* 0x0045e40000100800 */
[----:B--2---:R-:W-:-:S02]  /*8bde0*/  IMAD.MOV.U32 R3, RZ, RZ, R2 ;  /* 0x000000ffff037224 */ /* 0x004fc400078e0002 */
.L_x_25026:
[----:B----4-:R-:W-:Y:S05]  /*8bdf0*/  BSYNC B1 ;  /* 0x0000000000017941 */ /* 0x010fea0003800000 */
.L_x_25024:
        /* <DEDUP_REMOVED lines=22> */
.L_x_25028:
[----:B--2---:R-:W2:Y:S04]  /*8bf60*/  LDL.LU R2, [R1+0xb98] ;  /* 0x000b980001027983 */ /* 0x004ea80000300800 */
[----:B------:R4:W-:Y:S04]  /*8bf70*/  STL [R1+0xb90], R0 ;  /* 0x000b900001007387 */ /* 0x0009e80000100800 */
[----:B----4-:R-:W4:Y:S04]  /*8bf80*/  LDL.LU R0, [R1+0xa0c] ;  /* 0x000a0c0001007983 */ /* 0x010f280000300800 */
[----:B--2---:R2:W-:Y:S04]  /*8bf90*/  STL [R1+0xba0], R2 ;  /* 0x000ba00201007387 */ /* 0x0045e80000100800 */
[----:B--2---:R2:W5:Y:S04]  /*8bfa0*/  LDL.LU R2, [R1+0x814] ;  /* 0x0008140001027983 */ /* 0x0045680000300800 */
[----:B----4-:R2:W-:Y:S02]  /*8bfb0*/  STL [R1+0xa00], R0 ;  /* 0x000a000001007387 */ /* 0x0105e40000100800 */
.L_x_25029:
[----:B--2---:R-:W-:Y:S05]  /*8bfc0*/  BSYNC B1 ;  /* 0x0000000000017941 */ /* 0x004fea0003800000 */
.L_x_25027:
        /* <DEDUP_REMOVED lines=26> */
.L_x_25031:
        /* <DEDUP_REMOVED lines=9> */
.L_x_25032:
[----:B------:R-:W-:Y:S05]  /*8c200*/  BSYNC B1 ;  /* 0x0000000000017941 */ /* 0x000fea0003800000 */
.L_x_25030:
        /* <DEDUP_REMOVED lines=26> */
.L_x_25034:
        /* <DEDUP_REMOVED lines=9> */
.L_x_25035:
[----:B------:R-:W-:Y:S05]  /*8c440*/  BSYNC B1 ;  /* 0x0000000000017941 */ /* 0x000fea0003800000 */
.L_x_25033:
        /* <DEDUP_REMOVED lines=26> */
.L_x_25037:
        /* <DEDUP_REMOVED lines=9> */
.L_x_25038:
[----:B------:R-:W-:Y:S05]  /*8c680*/  BSYNC B1 ;  /* 0x0000000000017941 */ /* 0x000fea0003800000 */
.L_x_25036:
        /* <DEDUP_REMOVED lines=26> */
.L_x_25040:
        /* <DEDUP_REMOVED lines=9> */
.L_x_25041:
[----:B------:R-:W-:Y:S05]  /*8c8c0*/  BSYNC B1 ;  /* 0x0000000000017941 */ /* 0x000fea0003800000 */
.L_x_25039:
        /* <DEDUP_REMOVED lines=26> */
.L_x_25043:
        /* <DEDUP_REMOVED lines=9> */
.L_x_25044:
[----:B------:R-:W-:Y:S05]  /*8cb00*/  BSYNC B1 ;  /* 0x0000000000017941 */ /* 0x000fea0003800000 */
.L_x_25042:
        /* <DEDUP_REMOVED lines=26> */
.L_x_25046:
        /* <DEDUP_REMOVED lines=9> */
.L_x_25047:
[----:B------:R-:W-:Y:S05]  /*8cd40*/  BSYNC B1 ;  /* 0x0000000000017941 */ /* 0x000fea0003800000 */
.L_x_25045:
        /* <DEDUP_REMOVED lines=26> */
.L_x_25049:
        /* <DEDUP_REMOVED lines=9> */
.L_x_25050:
[----:B------:R-:W-:Y:S05]  /*8cf80*/  BSYNC B1 ;  /* 0x0000000000017941 */ /* 0x000fea0003800000 */
.L_x_25048:
        /* <DEDUP_REMOVED lines=26> */
.L_x_25052:
        /* <DEDUP_REMOVED lines=9> */
.L_x_25053:
[----:B------:R-:W-:Y:S05]  /*8d1c0*/  BSYNC B1 ;  /* 0x0000000000017941 */ /* 0x000fea0003800000 */
.L_x_25051:
        /* <DEDUP_REMOVED lines=26> */
.L_x_25055:
        /* <DEDUP_REMOVED lines=9> */
.L_x_25056:
[----:B------:R-:W-:Y:S05]  /*8d400*/  BSYNC B1 ;  /* 0x0000000000017941 */ /* 0x000fea0003800000 */
.L_x_25054:
        /* <DEDUP_REMOVED lines=26> */
.L_x_25058:
        /* <DEDUP_REMOVED lines=9> */
.L_x_25059:
[----:B------:R-:W-:Y:S05]  /*8d640*/  BSYNC B1 ;  /* 0x0000000000017941 */ /* 0x000fea0003800000 */
.L_x_25057:
        /* <DEDUP_REMOVED lines=26> */
.L_x_25061:
        /* <DEDUP_REMOVED lines=9> */
.L_x_25062:
[----:B------:R-:W-:Y:S05]  /*8d880*/  BSYNC B1 ;  /* 0x0000000000017941 */ /* 0x000fea0003800000 */
.L_x_25060:
        /* <DEDUP_REMOVED lines=26> */
.L_x_25064:
        /* <DEDUP_REMOVED lines=9> */
.L_x_25065:
[----:B------:R-:W-:Y:S05]  /*8dac0*/  BSYNC B1 ;  /* 0x0000000000017941 */ /* 0x000fea0003800000 */
.L_x_25063:
        /* <DEDUP_REMOVED lines=26> */
.L_x_25067:
        /* <DEDUP_REMOVED lines=9> */
.L_x_25068:
[----:B------:R-:W-:Y:S05]  /*8dd00*/  BSYNC B1 ;  /* 0x0000000000017941 */ /* 0x000fea0003800000 */
.L_x_25066:
        /* <DEDUP_REMOVED lines=26> */
.L_x_25070:
        /* <DEDUP_REMOVED lines=9> */
.L_x_25071:
[----:B------:R-:W-:Y:S05]  /*8df40*/  BSYNC B1 ;  /* 0x0000000000017941 */ /* 0x000fea0003800000 */
.L_x_25069:
        /* <DEDUP_REMOVED lines=26> */
.L_x_25073:
        /* <DEDUP_REMOVED lines=9> */
.L_x_25074:
[----:B------:R-:W-:Y:S05]  /*8e180*/  BSYNC B1 ;  /* 0x0000000000017941 */ /* 0x000fea0003800000 */
.L_x_25072:
        /* <DEDUP_REMOVED lines=26> */
.L_x_25076:
        /* <DEDUP_REMOVED lines=9> */
.L_x_25077:
[----:B------:R-:W-:Y:S05]  /*8e3c0*/  BSYNC B1 ;  /* 0x0000000000017941 */ /* 0x000fea0003800000 */
.L_x_25075:
        /* <DEDUP_REMOVED lines=26> */
.L_x_25079:
        /* <DEDUP_REMOVED lines=9> */
.L_x_25080:
[----:B------:R-:W-:Y:S05]  /*8e600*/  BSYNC B1 ;  /* 0x0000000000017941 */ /* 0x000fea0003800000 */
.L_x_25078:
        /* <DEDUP_REMOVED lines=26> */
.L_x_25082:
        /* <DEDUP_REMOVED lines=9> */
.L_x_25083:
[----:B------:R-:W-:Y:S05]  /*8e840*/  BSYNC B1 ;  /* 0x0000000000017941 */ /* 0x000fea0003800000 */
.L_x_25081:
        /* <DEDUP_REMOVED lines=26> */
.L_x_25085:
        /* <DEDUP_REMOVED lines=9> */
.L_x_25086:
[----:B------:R-:W-:Y:S05]  /*8ea80*/  BSYNC B1 ;  /* 0x0000000000017941 */ /* 0x000fea0003800000 */
.L_x_25084:
        /* <DEDUP_REMOVED lines=26> */
.L_x_25088:
        /* <DEDUP_REMOVED lines=9> */
.L_x_25089:
[----:B------:R-:W-:Y:S05]  /*8ecc0*/  BSYNC B1 ;  /* 0x0000000000017941 */ /* 0x000fea0003800000 */
.L_x_25087:
        /* <DEDUP_REMOVED lines=26> */
.L_x_25091:
        /* <DEDUP_REMOVED lines=9> */
.L_x_25092:
[----:B------:R-:W-:Y:S05]  /*8ef00*/  BSYNC B1 ;  /* 0x0000000000017941 */ /* 0x000fea0003800000 */
.L_x_25090:
        /* <DEDUP_REMOVED lines=26> */
.L_x_25094:
        /* <DEDUP_REMOVED lines=9> */
.L_x_25095:
[----:B------:R-:W-:Y:S05]  /*8f140*/  BSYNC B1 ;  /* 0x0000000000017941 */ /* 0x000fea0003800000 */
.L_x_25093:
        /* <DEDUP_REMOVED lines=26> */
.L_x_25097:
        /* <DEDUP_REMOVED lines=9> */
.L_x_25098:
[----:B------:R-:W-:Y:S05]  /*8f380*/  BSYNC B1 ;  /* 0x0000000000017941 */ /* 0x000fea0003800000 */
.L_x_25096:
        /* <DEDUP_REMOVED lines=26> */
.L_x_25100:
        /* <DEDUP_REMOVED lines=9> */
.L_x_25101:
[----:B------:R-:W-:Y:S05]  /*8f5c0*/  BSYNC B1 ;  /* 0x0000000000017941 */ /* 0x000fea0003800000 */
.L_x_25099:
        /* <DEDUP_REMOVED lines=26> */
.L_x_25103:
        /* <DEDUP_REMOVED lines=9> */
.L_x_25104:
[----:B------:R-:W-:Y:S05]  /*8f800*/  BSYNC B1 ;  /* 0x0000000000017941 */ /* 0x000fea0003800000 */
.L_x_25102:
        /* <DEDUP_REMOVED lines=26> */
.L_x_25106:
        /* <DEDUP_REMOVED lines=9> */
.L_x_25107:
[----:B------:R-:W-:Y:S05]  /*8fa40*/  BSYNC B1 ;  /* 0x0000000000017941 */ /* 0x000fea0003800000 */
.L_x_25105:
        /* <DEDUP_REMOVED lines=26> */
.L_x_25109:
        /* <DEDUP_REMOVED lines=9> */
.L_x_25110:
[----:B------:R-:W-:Y:S05]  /*8fc80*/  BSYNC B1 ;  /* 0x0000000000017941 */ /* 0x000fea0003800000 */
.L_x_25108:
        /* <DEDUP_REMOVED lines=26> */
.L_x_25112:
        /* <DEDUP_REMOVED lines=9> */
.L_x_25113:
[----:B------:R-:W-:Y:S05]  /*8fec0*/  BSYNC B1 ;  /* 0x0000000000017941 */ /* 0x000fea0003800000 */
.L_x_25111:
        /* <DEDUP_REMOVED lines=26> */
.L_x_25115:
        /* <DEDUP_REMOVED lines=9> */
.L_x_25116:
[----:B------:R-:W-:Y:S05]  /*90100*/  BSYNC B1 ;  /* 0x0000000000017941 */ /* 0x000fea0003800000 */
.L_x_25114:
        /* <DEDUP_REMOVED lines=26> */
.L_x_25118:
        /* <DEDUP_REMOVED lines=9> */
.L_x_25119:
[----:B------:R-:W-:Y:S05]  /*90340*/  BSYNC B1 ;  /* 0x0000000000017941 */ /* 0x000fea0003800000 */
.L_x_25117:
        /* <DEDUP_REMOVED lines=26> */
.L_x_25121:
        /* <DEDUP_REMOVED lines=9> */
.L_x_25122:
[----:B------:R-:W-:Y:S05]  /*90580*/  BSYNC B1 ;  /* 0x0000000000017941 */ /* 0x000fea0003800000 */
.L_x_25120:
        /* <DEDUP_REMOVED lines=26> */
.L_x_25124:
        /* <DEDUP_REMOVED lines=9> */
.L_x_25125:
[----:B------:R-:W-:Y:S05]  /*907c0*/  BSYNC B1 ;  /* 0x0000000000017941 */ /* 0x000fea0003800000 */
.L_x_25123:
        /* <DEDUP_REMOVED lines=26> */
.L_x_25127:
        /* <DEDUP_REMOVED lines=9> */
.L_x_25128:
[----:B------:R-:W-:Y:S05]  /*90a00*/  BSYNC B1 ;  /* 0x0000000000017941 */ /* 0x000fea0003800000 */
.L_x_25126:
        /* <DEDUP_REMOVED lines=26> */
.L_x_25130:
        /* <DEDUP_REMOVED lines=9> */
.L_x_25131:
[----:B------:R-:W-:Y:S05]  /*90c40*/  BSYNC B1 ;  /* 0x0000000000017941 */ /* 0x000fea0003800000 */
.L_x_25129:
        /* <DEDUP_REMOVED lines=26> */
.L_x_25133:
        /* <DEDUP_REMOVED lines=9> */
.L_x_25134:
[----:B------:R-:W-:Y:S05]  /*90e80*/  BSYNC B1 ;  /* 0x0000000000017941 */ /* 0x000fea0003800000 */
.L_x_25132:
        /* <DEDUP_REMOVED lines=26> */
.L_x_25136:
        /* <DEDUP_REMOVED lines=9> */
.L_x_25137:
[----:B------:R-:W-:Y:S05]  /*910c0*/  BSYNC B1 ;  /* 0x0000000000017941 */ /* 0x000fea0003800000 */
.L_x_25135:
        /* <DEDUP_REMOVED lines=26> */
.L_x_25139:
        /* <DEDUP_REMOVED lines=9> */
.L_x_25140:
[----:B------:R-:W-:Y:S05]  /*91300*/  BSYNC B1 ;  /* 0x0000000000017941 */ /* 0x000fea0003800000 */
.L_x_25138:
        /* <DEDUP_REMOVED lines=26> */
.L_x_25142:
        /* <DEDUP_REMOVED lines=9> */
.L_x_25143:
[----:B------:R-:W-:Y:S05]  /*91540*/  BSYNC B1 ;  /* 0x0000000000017941 */ /* 0x000fea0003800000 */
.L_x_25141:
        /* <DEDUP_REMOVED lines=26> */
.L_x_25145:
        /* <DEDUP_REMOVED lines=9> */
.L_x_25146:
[----:B------:R-:W-:Y:S05]  /*91780*/  BSYNC B1 ;  /* 0x0000000000017941 */ /* 0x000fea0003800000 */
.L_x_25144:
        /* <DEDUP_REMOVED lines=26> */
.L_x_25148:
        /* <DEDUP_REMOVED lines=9> */
.L_x_25149:
[----:B------:R-:W-:Y:S05]  /*919c0*/  BSYNC B1 ;  /* 0x0000000000017941 */ /* 0x000fea0003800000 */
.L_x_25147:
        /* <DEDUP_REMOVED lines=26> */
.L_x_25151:
        /* <DEDUP_REMOVED lines=9> */
.L_x_25152:
[----:B------:R-:W-:Y:S05]  /*91c00*/  BSYNC B1 ;  /* 0x0000000000017941 */ /* 0x000fea0003800000 */
.L_x_25150:
        /* <DEDUP_REMOVED lines=26> */
.L_x_25154:
        /* <DEDUP_REMOVED lines=9> */
.L_x_25155:
[----:B------:R-:W-:Y:S05]  /*91e40*/  BSYNC B1 ;  /* 0x0000000000017941 */ /* 0x000fea0003800000 */
.L_x_25153:
        /* <DEDUP_REMOVED lines=26> */
.L_x_25157:
        /* <DEDUP_REMOVED lines=9> */
.L_x_25158:
[----:B------:R-:W-:Y:S05]  /*92080*/  BSYNC B1 ;  /* 0x0000000000017941 */ /* 0x000fea0003800000 */
.L_x_25156:
        /* <DEDUP_REMOVED lines=26> */
.L_x_25160:
        /* <DEDUP_REMOVED lines=9> */
.L_x_25161:
[----:B------:R-:W-:Y:S05]  /*922c0*/  BSYNC B1 ;  /* 0x0000000000017941 */ /* 0x000fea0003800000 */
.L_x_25159:
        /* <DEDUP_REMOVED lines=26> */
.L_x_25163:
        /* <DEDUP_REMOVED lines=9> */
.L_x_25164:
[----:B------:R-:W-:Y:S05]  /*92500*/  BSYNC B1 ;  /* 0x0000000000017941 */ /* 0x000fea0003800000 */
.L_x_25162:
        /* <DEDUP_REMOVED lines=26> */
.L_x_25166:
        /* <DEDUP_REMOVED lines=9> */
.L_x_25167:
[----:B------:R-:W-:Y:S05]  /*92740*/  BSYNC B1 ;  /* 0x0000000000017941 */ /* 0x000fea0003800000 */
.L_x_25165:
        /* <DEDUP_REMOVED lines=26> */
.L_x_25169:
        /* <DEDUP_REMOVED lines=9> */
.L_x_25170:
[----:B------:R-:W-:Y:S05]  /*92980*/  BSYNC B1 ;  /* 0x0000000000017941 */ /* 0x000fea0003800000 */
.L_x_25168:
        /* <DEDUP_REMOVED lines=26> */
.L_x_25172:
        /* <DEDUP_REMOVED lines=9> */
.L_x_25173:
[----:B------:R-:W-:Y:S05]  /*92bc0*/  BSYNC B1 ;  /* 0x0000000000017941 */ /* 0x000fea0003800000 */
.L_x_25171:
        /* <DEDUP_REMOVED lines=26> */
.L_x_25175:
        /* <DEDUP_REMOVED lines=9> */
.L_x_25176:
[----:B------:R-:W-:Y:S05]  /*92e00*/  BSYNC B1 ;  /* 0x0000000000017941 */ /* 0x000fea0003800000 */
.L_x_25174:
        /* <DEDUP_REMOVED lines=26> */
.L_x_25178:
        /* <DEDUP_REMOVED lines=9> */
.L_x_25179:
[----:B------:R-:W-:Y:S05]  /*93040*/  BSYNC B1 ;  /* 0x0000000000017941 */ /* 0x000fea0003800000 */
.L_x_25177:
        /* <DEDUP_REMOVED lines=26> */
.L_x_25181:
        /* <DEDUP_REMOVED lines=9> */
.L_x_25182:
[----:B------:R-:W-:Y:S05]  /*93280*/  BSYNC B1 ;  /* 0x0000000000017941 */ /* 0x000fea0003800000 */
.L_x_25180:
        /* <DEDUP_REMOVED lines=26> */
.L_x_25184:
        /* <DEDUP_REMOVED lines=9> */
.L_x_25185:
[----:B------:R-:W-:Y:S05]  /*934c0*/  BSYNC B1 ;  /* 0x0000000000017941 */ /* 0x000fea0003800000 */
.L_x_25183:
        /* <DEDUP_REMOVED lines=26> */
.L_x_25187:
        /* <DEDUP_REMOVED lines=9> */
.L_x_25188:
[----:B------:R-:W-:Y:S05]  /*93700*/  BSYNC B1 ;  /* 0x0000000000017941 */ /* 0x000fea0003800000 */
.L_x_25186:
        /* <DEDUP_REMOVED lines=26> */
.L_x_25190:
        /* <DEDUP_REMOVED lines=9> */
.L_x_25191:
[----:B------:R-:W-:Y:S05]  /*93940*/  BSYNC B1 ;  /* 0x0000000000017941 */ /* 0x000fea0003800000 */
.L_x_25189:
        /* <DEDUP_REMOVED lines=26> */
.L_x_25193:
        /* <DEDUP_REMOVED lines=9> */
.L_x_25194:
[----:B------:R-:W-:Y:S05]  /*93b80*/  BSYNC B1 ;  /* 0x0000000000017941 */ /* 0x000fea0003800000 */
.L_x_25192:
        /* <DEDUP_REMOVED lines=26> */
.L_x_25196:
        /* <DEDUP_REMOVED lines=9> */
.L_x_25197:
[----:B------:R-:W-:Y:S05]  /*93dc0*/  BSYNC B1 ;  /* 0x0000000000017941 */ /* 0x000fea0003800000 */
.L_x_25195:
        /* <DEDUP_REMOVED lines=26> */
.L_x_25199:
        /* <DEDUP_REMOVED lines=9> */
.L_x_25200:
[----:B------:R-:W-:Y:S05]  /*94000*/  BSYNC B1 ;  /* 0x0000000000017941 */ /* 0x000fea0003800000 */
.L_x_25198:
        /* <DEDUP_REMOVED lines=26> */
.L_x_25202:
        /* <DEDUP_REMOVED lines=9> */
.L_x_25203:
[----:B------:R-:W-:Y:S05]  /*94240*/  BSYNC B1 ;  /* 0x0000000000017941 */ /* 0x000fea0003800000 */
.L_x_25201:
        /* <DEDUP_REMOVED lines=26> */
.L_x_25205:
        /* <DEDUP_REMOVED lines=9> */
.L_x_25206:
[----:B------:R-:W-:Y:S05]  /*94480*/  BSYNC B1 ;  /* 0x0000000000017941 */ /* 0x000fea0003800000 */
.L_x_25204:
        /* <DEDUP_REMOVED lines=26> */
.L_x_25208:
        /* <DEDUP_REMOVED lines=9> */
.L_x_25209:
[----:B------:R-:W-:Y:S05]  /*946c0*/  BSYNC B1 ;  /* 0x0000000000017941 */ /* 0x000fea0003800000 */
.L_x_25207:
        /* <DEDUP_REMOVED lines=26> */
.L_x_25211:
        /* <DEDUP_REMOVED lines=9> */
.L_x_25212:
[----:B------:R-:W-:Y:S05]  /*94900*/  BSYNC B1 ;  /* 0x0000000000017941 */ /* 0x000fea0003800000 */
.L_x_25210:
        /* <DEDUP_REMOVED lines=26> */
.L_x_25214:
        /* <DEDUP_REMOVED lines=9> */
.L_x_25215:
[----:B------:R-:W-:Y:S05]  /*94b40*/  BSYNC B1 ;  /* 0x0000000000017941 */ /* 0x000fea0003800000 */
.L_x_25213:
        /* <DEDUP_REMOVED lines=26> */
.L_x_25217:
        /* <DEDUP_REMOVED lines=9> */
.L_x_25218:
[----:B------:R-:W-:Y:S05]  /*94d80*/  BSYNC B1 ;  /* 0x0000000000017941 */ /* 0x000fea0003800000 */
.L_x_25216:
        /* <DEDUP_REMOVED lines=26> */
.L_x_25220:
        /* <DEDUP_REMOVED lines=9> */
.L_x_25221:
[----:B------:R-:W-:Y:S05]  /*94fc0*/  BSYNC B1 ;  /* 0x0000000000017941 */ /* 0x000fea0003800000 */
.L_x_25219:
        /* <DEDUP_REMOVED lines=26> */
.L_x_25223:
        /* <DEDUP_REMOVED lines=9> */
.L_x_25224:
[----:B------:R-:W-:Y:S05]  /*95200*/  BSYNC B1 ;  /* 0x0000000000017941 */ /* 0x000fea0003800000 */
.L_x_25222:
        /* <DEDUP_REMOVED lines=26> */
.L_x_25226:
        /* <DEDUP_REMOVED lines=9> */
.L_x_25227:
[----:B------:R-:W-:Y:S05]  /*95440*/  BSYNC B1 ;  /* 0x0000000000017941 */ /* 0x000fea0003800000 */
.L_x_25225:
        /* <DEDUP_REMOVED lines=26> */
.L_x_25229:
        /* <DEDUP_REMOVED lines=9> */
.L_x_25230:
[----:B------:R-:W-:Y:S05]  /*95680*/  BSYNC B1 ;  /* 0x0000000000017941 */ /* 0x000fea0003800000 */
.L_x_25228:
        /* <DEDUP_REMOVED lines=26> */
.L_x_25232:
        /* <DEDUP_REMOVED lines=9> */
.L_x_25233:
[----:B------:R-:W-:Y:S05]  /*958c0*/  BSYNC B1 ;  /* 0x0000000000017941 */ /* 0x000fea0003800000 */
.L_x_25231:
        /* <DEDUP_REMOVED lines=26> */
.L_x_25235:
        /* <DEDUP_REMOVED lines=9> */
.L_x_25236:
[----:B------:R-:W-:Y:S05]  /*95b00*/  BSYNC B1 ;  /* 0x0000000000017941 */ /* 0x000fea0003800000 */
.L_x_25234:
        /* <DEDUP_REMOVED lines=26> */
.L_x_25238:
        /* <DEDUP_REMOVED lines=9> */
.L_x_25239:
[----:B------:R-:W-:Y:S05]  /*95d40*/  BSYNC B1 ;  /* 0x0000000000017941 */ /* 0x000fea0003800000 */
.L_x_25237:
        /* <DEDUP_REMOVED lines=26> */
.L_x_25241:
        /* <DEDUP_REMOVED lines=9> */
.L_x_25242:
[----:B------:R-:W-:Y:S05]  /*95f80*/  BSYNC B1 ;  /* 0x0000000000017941 */ /* 0x000fea0003800000 */
.L_x_25240:
        /* <DEDUP_REMOVED lines=26> */
.L_x_25244:
        /* <DEDUP_REMOVED lines=9> */
.L_x_25245:
[----:B------:R-:W-:Y:S05]  /*961c0*/  BSYNC B1 ;  /* 0x0000000000017941 */ /* 0x000fea0003800000 */
.L_x_25243:
        /* <DEDUP_REMOVED lines=26> */
.L_x_25247:
        /* <DEDUP_REMOVED lines=9> */
.L_x_25248:
[----:B------:R-:W-:Y:S05]  /*96400*/  BSYNC B1 ;  /* 0x0000000000017941 */ /* 0x000fea0003800000 */
.L_x_25246:
        /* <DEDUP_REMOVED lines=26> */
.L_x_25250:
        /* <DEDUP_REMOVED lines=9> */
.L_x_25251:
[----:B------:R-:W-:Y:S05]  /*96640*/  BSYNC B1 ;  /* 0x0000000000017941 */ /* 0x000fea0003800000 */
.L_x_25249:
        /* <DEDUP_REMOVED lines=26> */
.L_x_25253:
        /* <DEDUP_REMOVED lines=9> */
.L_x_25254:
[----:B------:R-:W-:Y:S05]  /*96880*/  BSYNC B1 ;  /* 0x0000000000017941 */ /* 0x000fea0003800000 */
.L_x_25252:
        /* <DEDUP_REMOVED lines=26> */
.L_x_25256:
        /* <DEDUP_REMOVED lines=9> */
.L_x_25257:
[----:B------:R-:W-:Y:S05]  /*96ac0*/  BSYNC B1 ;  /* 0x0000000000017941 */ /* 0x000fea0003800000 */
.L_x_25255:
        /* <DEDUP_REMOVED lines=26> */
.L_x_25259:
        /* <DEDUP_REMOVED lines=9> */
.L_x_25260:
[----:B------:R-:W-:Y:S05]  /*96d00*/  BSYNC B1 ;  /* 0x0000000000017941 */ /* 0x000fea0003800000 */
.L_x_25258:
        /* <DEDUP_REMOVED lines=26> */
.L_x_25262:
        /* <DEDUP_REMOVED lines=9> */
.L_x_25263:
[----:B------:R-:W-:Y:S05]  /*96f40*/  BSYNC B1 ;  /* 0x0000000000017941 */ /* 0x000fea0003800000 */
.L_x_25261:
        /* <DEDUP_REMOVED lines=26> */
.L_x_25265:
        /* <DEDUP_REMOVED lines=9> */
.L_x_25266:
[----:B------:R-:W-:Y:S05]  /*97180*/  BSYNC B1 ;  /* 0x0000000000017941 */ /* 0x000fea0003800000 */
.L_x_25264:
        /* <DEDUP_REMOVED lines=26> */
.L_x_25268:
        /* <DEDUP_REMOVED lines=9> */
.L_x_25269:
[----:B------:R-:W-:Y:S05]  /*973c0*/  BSYNC B1 ;  /* 0x0000000000017941 */ /* 0x000fea0003800000 */
.L_x_25267:
        /* <DEDUP_REMOVED lines=26> */
.L_x_25271:
        /* <DEDUP_REMOVED lines=9> */
.L_x_25272:
[----:B------:R-:W-:Y:S05]  /*97600*/  BSYNC B1 ;  /* 0x0000000000017941 */ /* 0x000fea0003800000 */
.L_x_25270:
        /* <DEDUP_REMOVED lines=26> */
.L_x_25274:
        /* <DEDUP_REMOVED lines=9> */
.L_x_25275:
[----:B------:R-:W-:Y:S05]  /*97840*/  BSYNC B1 ;  /* 0x0000000000017941 */ /* 0x000fea0003800000 */
.L_x_25273:
        /* <DEDUP_REMOVED lines=26> */
.L_x_25277:
        /* <DEDUP_REMOVED lines=9> */
.L_x_25278:
[----:B------:R-:W-:Y:S05]  /*97a80*/  BSYNC B1 ;  /* 0x0000000000017941 */ /* 0x000fea0003800000 */
.L_x_25276:
        /* <DEDUP_REMOVED lines=26> */
.L_x_25280:
        /* <DEDUP_REMOVED lines=9> */
.L_x_25281:
[----:B------:R-:W-:Y:S05]  /*97cc0*/  BSYNC B1 ;  /* 0x0000000000017941 */ /* 0x000fea0003800000 */
.L_x_25279:
        /* <DEDUP_REMOVED lines=26> */
.L_x_25283:
        /* <DEDUP_REMOVED lines=9> */
.L_x_25284:
[----:B------:R-:W-:Y:S05]  /*97f00*/  BSYNC B1 ;  /* 0x0000000000017941 */ /* 0x000fea0003800000 */
.L_x_25282:
        /* <DEDUP_REMOVED lines=26> */
.L_x_25286:
        /* <DEDUP_REMOVED lines=9> */
.L_x_25287:
[----:B------:R-:W-:Y:S05]  /*98140*/  BSYNC B1 ;  /* 0x0000000000017941 */ /* 0x000fea0003800000 */
.L_x_25285:
        /* <DEDUP_REMOVED lines=26> */
.L_x_25289:
        /* <DEDUP_REMOVED lines=9> */
.L_x_25290:
[----:B------:R-:W-:Y:S05]  /*98380*/  BSYNC B1 ;  /* 0x0000000000017941 */ /* 0x000fea0003800000 */
.L_x_25288:
        /* <DEDUP_REMOVED lines=26> */
.L_x_25292:
        /* <DEDUP_REMOVED lines=9> */
.L_x_25293:
[----:B------:R-:W-:Y:S05]  /*985c0*/  BSYNC B1 ;  /* 0x0000000000017941 */ /* 0x000fea0003800000 */
.L_x_25291:
        /* <DEDUP_REMOVED lines=26> */
.L_x_25295:
        /* <DEDUP_REMOVED lines=9> */
.L_x_25296:
[----:B------:R-:W-:Y:S05]  /*98800*/  BSYNC B1 ;  /* 0x0000000000017941 */ /* 0x000fea0003800000 */
.L_x_25294:
        /* <DEDUP_REMOVED lines=26> */
.L_x_25298:
        /* <DEDUP_REMOVED lines=9> */
.L_x_25299:
[----:B------:R-:W-:Y:S05]  /*98a40*/  BSYNC B1 ;  /* 0x0000000000017941 */ /* 0x000fea0003800000 */
.L_x_25297:
        /* <DEDUP_REMOVED lines=26> */
.L_x_25301:
        /* <DEDUP_REMOVED lines=9> */
.L_x_25302:
[----:B------:R-:W-:Y:S05]  /*98c80*/  BSYNC B1 ;  /* 0x0000000000017941 */ /* 0x000fea0003800000 */
.L_x_25300:
        /* <DEDUP_REMOVED lines=26> */
.L_x_25304:
        /* <DEDUP_REMOVED lines=9> */
.L_x_25305:
[----:B------:R-:W-:Y:S05]  /*98ec0*/  BSYNC B1 ;  /* 0x0000000000017941 */ /* 0x000fea0003800000 */
.L_x_25303:
        /* <DEDUP_REMOVED lines=26> */
.L_x_25307:
        /* <DEDUP_REMOVED lines=9> */
.L_x_25308:
[----:B------:R-:W-:Y:S05]  /*99100*/  BSYNC B1 ;  /* 0x0000000000017941 */ /* 0x000fea0003800000 */
.L_x_25306:
        /* <DEDUP_REMOVED lines=26> */
.L_x_25310:
        /* <DEDUP_REMOVED lines=9> */
.L_x_25311:
[----:B------:R-:W-:Y:S05]  /*99340*/  BSYNC B1 ;  /* 0x0000000000017941 */ /* 0x000fea0003800000 */
.L_x_25309:
        /* <DEDUP_REMOVED lines=26> */
.L_x_25313:
        /* <DEDUP_REMOVED lines=9> */
.L_x_25314:
[----:B------:R-:W-:Y:S05]  /*99580*/  BSYNC B1 ;  /* 0x0000000000017941 */ /* 0x000fea0003800000 */
.L_x_25312:
        /* <DEDUP_REMOVED lines=26> */
.L_x_25316:
        /* <DEDUP_REMOVED lines=9> */
.L_x_25317:
[----:B------:R-:W-:Y:S05]  /*997c0*/  BSYNC B1 ;  /* 0x0000000000017941 */ /* 0x000fea0003800000 */
.L_x_25315:
        /* <DEDUP_REMOVED lines=27> */
.L_x_25319:
        /* <DEDUP_REMOVED lines=9> */
.L_x_25320:
[----:B------:R-:W-:Y:S05]  /*99a10*/  BSYNC B1 ;  /* 0x0000000000017941 */ /* 0x000fea0003800000 */
.L_x_25318:
        /* <DEDUP_REMOVED lines=26> */
.L_x_25322:
        /* <DEDUP_REMOVED lines=9> */
.L_x_25323:
[----:B------:R-:W-:Y:S05]  /*99c50*/  BSYNC B1 ;  /* 0x0000000000017941 */ /* 0x000fea0003800000 */
.L_x_25321:
        /* <DEDUP_REMOVED lines=26> */
.L_x_25325:
        /* <DEDUP_REMOVED lines=13> */
.L_x_25326:
[----:B------:R-:W-:Y:S05]  /*99ed0*/  BSYNC B1 ;  /* 0x0000000000017941 */ /* 0x000fea0003800000 */
.L_x_25324:
[----:B------:R-:W-:Y:S01]  /*99ee0*/  @!P1 CALL.REL.NOINC `(.L_x_25327) ;  /* 0x0000001000009944 */ /* 0x000fe20003c00000 */
[----:B------:R-:W-:Y:S05]  /*99ef0*/  BRA `(.L_x_25328) ;  /* 0xfffef7d000007947 */ /* 0x000fea000383ffff */
.L_x_25327:
[----:B-----5:R2:W-:Y:S04]  /*99f00*/  STL [R1+0xbc8], R2 ;  /* 0x000bc80201007387 */ /* 0x0205e80000100800 */
[----:B0-----:R-:W3:Y:S04]  /*99f10*/  LDL.LU R0, [R1+0xbc0] ;  /* 0x000bc00001007983 */ /* 0x001ee80000300800 */
[----:B--2---:R-:W3:Y:S02]  /*99f20*/  LDL.LU R2, [R1+0xbbc] ;  /* 0x000bbc0001027983 */ /* 0x004ee40000300800 */
[----:B---3--:R-:W-:-:S02]  /*99f30*/  FADD.FTZ R0, R0, R2 ;  /* 0x0000000200007221 */ /* 0x008fc40000010000 */
[----:B------:R0:W5:Y:S04]  /*99f40*/  LDL.LU R2, [R1+0xbc8] ;  /* 0x000bc80001027983 */ /* 0x0001680000300800 */
[----:B------:R0:W-:Y:S02]  /*99f50*/  STL [R1+0xba0], R0 ;  /* 0x000ba00001007387 */ /* 0x0001e40000100800 */
.L_x_24179:
[----:B------:R-:W-:Y:S05]  /*99f60*/  BSYNC B0 ;  /* 0x0000000000007941 */ /* 0x000fea0003800000 */
.L_x_24178:
[----:B------:R-:W-:Y:S05]  /*99f70*/  @P2 EXIT ;  /* 0x000000000000294d */ /* 0x000fea0003800000 */
[----:B------:R2:W-:Y:S04]  /*99f80*/  STL.64 [R1+0xbd0], R4 ;  /* 0x000bd00401007387 */ /* 0x0005e80000100a00 */
[----:B--2---:R-:W2:Y:S04]  /*99f90*/  LDL.LU R4, [R1+0xba0] ;  /* 0x000ba00001047983 */ /* 0x004ea80000300800 */
[----:B------:R-:W3:Y:S04]  /*99fa0*/  S2R R5, SR_CTAID.X ;  /* 0x0000000000057919 */ /* 0x000ee80000002500 */
[----:B-----5:R0:W-:Y:S02]  /*99fb0*/  STL.64 [R1+0xbc8], R2 ;  /* 0x000bc80201007387 */ /* 0x0201e40000100a00 */
[----:B0-----:R-:W-:-:S05]  /*99fc0*/  IMAD.MOV.U32 R3, RZ, RZ, c[0x0][0x180] ;  /* 0x00006000ff037624 */ /* 0x001fca00078e00ff */
[----:B------:R-:W-:Y:S01]  /*99fd0*/  ISETP.GE.AND P0, PT, R3, 0x1, PT ;  /* 0x000000010300780c */ /* 0x000fe20003f06270 */
[----:B------:R-:W-:Y:S02]  /*99fe0*/  IMAD.MOV.U32 R3, RZ, RZ, 0x4 ;  /* 0x00000004ff037424 */ /* 0x000fe400078e00ff */
[----:B---3--:R-:W-:-:S04]  /*99ff0*/  IMAD R0, R5, c[0x0][0x180], RZ ;  /* 0x0000600005007a24 */ /* 0x008fc800078e02ff */
[----:B------:R-:W-:Y:S02]  /*9a000*/  IMAD.SHL.U32 R2, R0, 0x2, RZ ;  /* 0x0000000200027824 */ /* 0x000fe400078e00ff */
[----:B--2---:R0:W2:Y:S02]  /*9a010*/  MUFU.LG2 R0, R4 ;  /* 0x0000000400007308 */ /* 0x0040a40000000c00 */
[----:B0-----:R-:W-:-:S04]  /*9a020*/  IMAD.WIDE R4, R5, R3, c[0x0][0x168] ;  /* 0x00005a0005047625 */ /* 0x001fc800078e0203 */
[----:B------:R-:W-:-:S04]  /*9a030*/  IMAD.WIDE R4, R2, R3, c[0x0][0x170] ;  /* 0x00005c0002047625 */ /* 0x000fc800078e0203 */
[----:B------:R-:W-:Y:S02]  /*9a040*/  IMAD.WIDE R2, R2, R3, c[0x0][0x178] ;  /* 0x00005e0002027625 */ /* 0x000fe400078e0203 */
[----:B------:R0:W5:Y:S04]  /*9a050*/  LDL.LU.64 R4, [R1+0xbd0] ;  /* 0x000bd00001047983 */ /* 0x0001680000300a00 */
[----:B------:R0:W5:Y:S01]  /*9a060*/  LDL.LU.64 R2, [R1+0xbc8] ;  /* 0x000bc80001027983 */ /* 0x0001620000300a00 */
[----:B------:R-:W-:Y:S05]  /*9a070*/  @!P0 BRA `(.L_x_25329) ;  /* 0x000002c000008947 */ /* 0x000fea0003800000 */
[----:B--2---:R2:W-:Y:S04]  /*9a080*/  STL [R1+0xbf0], R7 ;  /* 0x000bf00701007387 */ /* 0x0045e80000100800 */
[----:B------:R-:W-:Y:S04]  /*9a090*/  STL [R1+0xbf4], R12 ;  /* 0x000bf40c01007387 */ /* 0x000fe80000100800 */
[----:B--2---:R-:W2:Y:S04]  /*9a0a0*/  LDL.LU R7, [R1+0xb98] ;  /* 0x000b980001077983 */ /* 0x004ea80000300800 */
[----:B------:R3:W-:Y:S04]  /*9a0b0*/  STL.64 [R1+0xbe0], R8 ;  /* 0x000be00801007387 */ /* 0x0007e80000100a00 */
[----:B------:R0:W-:Y:S04]  /*9a0c0*/  STL.64 [R1+0xbe8], R10 ;  /* 0x000be80a01007387 */ /* 0x0001e80000100a00 */
[----:B------:R1:W-:Y:S04]  /*9a0d0*/  STL [R1+0xbdc], R6 ;  /* 0x000bdc0601007387 */ /* 0x0003e80000100800 */
[----:B---3--:R-:W3:Y:S01]  /*9a0e0*/  S2R R9, SR_CTAID.X ;  /* 0x0000000000097919 */ /* 0x008ee20000002500 */
[----:B0-----:R-:W-:-:S03]  /*9a0f0*/  IMAD.MOV.U32 R10, RZ, RZ, 0x4 ;  /* 0x00000004ff0a7424 */ /* 0x001fc600078e00ff */
[----:B----4-:R-:W4:Y:S04]  /*9a100*/  LDL.LU R12, [R1+0xb90] ;  /* 0x000b9000010c7983 */ /* 0x010f280000300800 */
[----:B-1----:R-:W4:Y:S01]  /*9a110*/  LDL R6, [R1+0xba4] ;  /* 0x000ba40001067983 */ /* 0x002f220000100800 */
[----:B---3--:R-:W-:-:S04]  /*9a120*/  IMAD R11, R9, c[0x0][0x180], RZ ;  /* 0x00006000090b7a24 */ /* 0x008fc800078e02ff */
[----:B------:R-:W-:Y:S02]  /*9a130*/  IMAD.SHL.U32 R11, R11, 0x2, RZ ;  /* 0x000000020b0b7824 */ /* 0x000fe400078e00ff */
[----:B------:R-:W-:-:S04]  /*9a140*/  IMAD.WIDE R8, R9, R10, c[0x0][0x168] ;  /* 0x00005a0009087625 */ /* 0x000fc800078e020a */
[----:B------:R-:W-:Y:S01]  /*9a150*/  IMAD.WIDE R10, R11, R10, c[0x0][0x170] ;  /* 0x00005c000b0a7625 */ /* 0x000fe200078e020a */
[----:B-----5:R0:W-:Y:S04]  /*9a160*/  STL [R1+0xbc8], R2 ;  /* 0x000bc80201007387 */ /* 0x0201e80000100800 */
[----:B0-----:R-:W3:Y:S04]  /*9a170*/  LDL.LU R2, [R1+0xb9c] ;  /* 0x000b9c0001027983 */ /* 0x001ee80000300800 */
[----:B--2---:R0:W-:Y:S04]  /*9a180*/  STG.E [R10.64], R7 ;  /* 0x000000070a007986 */ /* 0x0041e8000c101904 */
[----:B0-----:R-:W2:Y:S04]  /*9a190*/  LDG.E.CONSTANT R7, [R8.64] ;  /* 0x0000000408077981 */ /* 0x001ea8000c1e9900 */
[----:B------:R0:W-:Y:S04]  /*9a1a0*/  STL.64 [R1+0xbd0], R4 ;  /* 0x000bd00401007387 */ /* 0x0001e80000100a00 */
[----:B0-----:R-:W0:Y:S01]  /*9a1b0*/  S2R R5, SR_CTAID.X ;  /* 0x0000000000057919 */ /* 0x001e220000002500 */
[----:B----4-:R-:W-:-:S02]  /*9a1c0*/  FADD.FTZ R12, R12, -R6 ;  /* 0x800000060c0c7221 */ /* 0x010fc40000010000 */
[----:B------:R-:W-:Y:S02]  /*9a1d0*/  IMAD.MOV.U32 R4, RZ, RZ, 0x4 ;  /* 0x00000004ff047424 */ /* 0x000fe400078e00ff */
[----:B------:R-:W-:Y:S01]  /*9a1e0*/  FFMA.FTZ R12, R0, -0.69314718246459960938, R12 ;  /* 0xbf317218000c7823 */ /* 0x000fe2000001000c */
[----:B------:R1:W-:Y:S04]  /*9a1f0*/  STL [R1+0xbd8], R3 ;  /* 0x000bd80301007387 */ /* 0x0003e80000100800 */
[----:B-1----:R-:W4:Y:S01]  /*9a200*/  LDL.LU R3, [R1+0xb94] ;  /* 0x000b940001037983 */ /* 0x002f220000300800 */
[----:B0-----:R-:W-:-:S04]  /*9a210*/  IMAD R5, R5, c[0x0][0x180], RZ ;  /* 0x0000600005057a24 */ /* 0x001fc800078e02ff */
[----:B------:R-:W-:-:S04]  /*9a220*/  IMAD.SHL.U32 R5, R5, 0x2, RZ ;  /* 0x0000000205057824 */ /* 0x000fc800078e00ff */
[----:B------:R-:W-:-:S04]  /*9a230*/  IMAD.WIDE R4, R5, R4, c[0x0][0x178] ;  /* 0x00005e0005047625 */ /* 0x000fc800078e0204 */
[----:B--2---:R-:W-:Y:S02]  /*9a240*/  FADD.FTZ R7, R7, R12 ;  /* 0x0000000c07077221 */ /* 0x004fe40000010000 */
[----:B------:R0:W5:Y:S04]  /*9a250*/  LDL.LU R12, [R1+0xbf4] ;  /* 0x000bf400010c7983 */ /* 0x0001680000300800 */
[----:B------:R1:W-:Y:S04]  /*9a260*/  STG.E [R4.64], R7 ;  /* 0x0000000704007986 */ /* 0x0003e8000c101904 */
[----:B---3--:R2:W-:Y:S04]  /*9a270*/  STG.E [R10.64+0x4], R2 ;  /* 0x000004020a007986 */ /* 0x0085e8000c101904 */
[----:B-1----:R0:W5:Y:S04]  /*9a280*/  LDL.LU R7, [R1+0xbf0] ;  /* 0x000bf00001077983 */ /* 0x0021680000300800 */
[----:B--2---:R1:W2:Y:S04]  /*9a290*/  LDG.E.CONSTANT R2, [R8.64] ;  /* 0x0000000408027981 */ /* 0x0042a8000c1e9900 */
[----:B------:R0:W5:Y:S01]  /*9a2a0*/  LDL.LU.64 R10, [R1+0xbe8] ;  /* 0x000be800010a7983 */ /* 0x0001620000300a00 */
[----:B----4-:R-:W-:-:S03]  /*9a2b0*/  FADD.FTZ R3, R3, -R6 ;  /* 0x8000000603037221 */ /* 0x010fc60000010000 */
[----:B-1----:R0:W5:Y:S01]  /*9a2c0*/  LDL.LU.64 R8, [R1+0xbe0] ;  /* 0x000be00001087983 */ /* 0x0021620000300a00 */
[----:B------:R-:W-:-:S03]  /*9a2d0*/  FFMA.FTZ R3, R0, -0.69314718246459960938, R3 ;  /* 0xbf31721800037823 */ /* 0x000fc60000010003 */
[----:B------:R0:W5:Y:S01]  /*9a2e0*/  LDL.LU R6, [R1+0xbdc] ;  /* 0x000bdc0001067983 */ /* 0x0001620000300800 */
[----:B--2---:R-:W-:-:S03]  /*9a2f0*/  FADD.FTZ R2, R2, R3 ;  /* 0x0000000302027221 */ /* 0x004fc60000010000 */
[----:B------:R0:W5:Y:S04]  /*9a300*/  LDL.LU R3, [R1+0xbd8] ;  /* 0x000bd80001037983 */ /* 0x0001680000300800 */
[----:B------:R1:W-:Y:S04]  /*9a310*/  STG.E [R4.64+0x4], R2 ;  /* 0x0000040204007986 */ /* 0x0003e8000c101904 */
[----:B-1----:R0:W5:Y:S04]  /*9a320*/  LDL.LU.64 R4, [R1+0xbd0] ;  /* 0x000bd00001047983 */ /* 0x0021680000300a00 */
[----:B------:R0:W5:Y:S02]  /*9a330*/  LDL.LU R2, [R1+0xbc8] ;  /* 0x000bc80001027983 */ /* 0x0001640000300800 */
.L_x_25329:
[----:B--2---:R2:W-:Y:S02]  /*9a340*/  STL [R1+0xbc8], R0 ;  /* 0x000bc80001007387 */ /* 0x0045e40000100800 */
[----:B--2---:R-:W-:-:S05]  /*9a350*/  IMAD.MOV.U32 R0, RZ, RZ, c[0x0][0x180] ;  /* 0x00006000ff007624 */ /* 0x004fca00078e00ff */
[----:B------:R-:W-:Y:S02]  /*9a360*/  ISETP.GE.AND P0, PT, R0, 0x2, PT ;  /* 0x000000020000780c */ /* 0x000fe40003f06270 */
[----:B------:R2:W5:Y:S11]  /*9a370*/  LDL.LU R0, [R1+0xbc8] ;  /* 0x000bc80001007983 */ /* 0x0005760000300800 */
[----:B------:R-:W-:Y:S05]  /*9a380*/  @!P0 BRA `(.L_x_25330) ;  /* 0x000002c000008947 */ /* 0x000fea0003800000 */
[----:B--2--5:R2:W-:Y:S04]  /*9a390*/  STL [R1+0xbf0], R7 ;  /* 0x000bf00701007387 */ /* 0x0245e80000100800 */
        /* <DEDUP_REMOVED lines=13> */
[----:B------:R0:W-:Y:S04]  /*9a470*/  STL [R1+0xbc8], R2 ;  /* 0x000bc80201007387 */ /* 0x0001e80000100800 */
[----:B0-----:R-:W3:Y:S04]  /*9a480*/  LDL.LU R2, [R1+0xb8c] ;  /* 0x000b8c0001027983 */ /* 0x001ee80000300800 */
[----:B--2---:R0:W-:Y:S04]  /*9a490*/  STG.E [R10.64+0x8], R7 ;  /* 0x000008070a007986 */ /* 0x0041e8000c101904 */
        /* <DEDUP_REMOVED lines=13> */
[----:B------:R1:W-:Y:S04]  /*9a570*/  STG.E [R4.64+0x8], R7 ;  /* 0x0000080704007986 */ /* 0x0003e8000c101904 */
        /* <DEDUP_REMOVED lines=13> */
.L_x_25330:
[----:B--2--5:R2:W-:Y:S02]  /*9a650*/  STL [R1+0xbc8], R0 ;  /* 0x000bc80001007387 */ /* 0x0245e40000100800 */
[----:B--2---:R-:W-:-:S05]  /*9a660*/  IMAD.MOV.U32 R0, RZ, RZ, c[0x0][0x180] ;  /* 0x00006000ff007624 */ /* 0x004fca00078e00ff */
[----:B------:R-:W-:Y:S02]  /*9a670*/  ISETP.GE.AND P0, PT, R0, 0x3, PT ;  /* 0x000000030000780c */ /* 0x000fe40003f06270 */
[----:B------:R2:W5:Y:S11]  /*9a680*/  LDL.LU R0, [R1+0xbc8] ;  /* 0x000bc80001007983 */ /* 0x0005760000300800 */
        /* <DEDUP_REMOVED lines=23> */
[----:B-----5:R-:W-:Y:S01]  /*9a800*/  FFMA.FTZ R12, R0, -0.69314718246459960938, R12 ;  /* 0xbf317218000c7823 */ /* 0x020fe2000001000c */
        /* <DEDUP_REMOVED lines=21> */
.L_x_25331:
        /* <DEDUP_REMOVED lines=49> */
.L_x_25332:
[----:B--2--5:R2:W-:Y:S02]  /*9ac70*/  STL [R1+0xbc8], R0 ;  /* 0x000bc80001007387 */ /* 0x0245e40000100800 */
[----:B--2---:R-:W-:-:S05]  /*9ac80*/  IMAD.MOV.U32 R0, RZ, RZ, c[0x0][0x180] ;  /* 0x00006000ff007624 */ /* 0x004fca00078e00ff */
[----:B------:R-:W-:Y:S02]  /*9ac90*/  ISETP.GE.AND P0, PT, R0, 0x5, PT ;  /* 0x000000050000780c */ /* 0x000fe40003f06270 */
[----:B------:R2:W5:Y:S11]  /*9aca0*/  LDL.LU R0, [R1+0xbc8] ;  /* 0x000bc80001007983 */ /* 0x0005760000300800 */
[----:B------:R-:W-:Y:S05]  /*9acb0*/  @!P0 BRA `(.L_x_25333) ;  /* 0x000002f000008947 */ /* 0x000fea0003800000 */
[----:B--2---:R2:W-:Y:S04]  /*9acc0*/  STL [R1+0xbe8], R8 ;  /* 0x000be80801007387 */ /* 0x0045e80000100800 */
[----:B------:R3:W-:Y:S04]  /*9acd0*/  STL.64 [R1+0xbf8], R12 ;  /* 0x000bf80c01007387 */ /* 0x0007e80000100a00 */
[----:B------:R0:W-:Y:S04]  /*9ace0*/  STL [R1+0xbf4], R11 ;  /* 0x000bf40b01007387 */ /* 0x0001e80000100800 */
[----:B--2---:R-:W2:Y:S04]  /*9acf0*/  LDL.LU R8, [R1+0xb70] ;  /* 0x000b700001087983 */ /* 0x004ea80000300800 */
[----:B---3--:R-:W3:Y:S04]  /*9ad00*/  S2R R13, SR_CTAID.X ;  /* 0x00000000000d7919 */ /* 0x008ee80000002500 */
[----:B------:R-:W-:Y:S01]  /*9ad10*/  STL.64 [R1+0xbe0], R6 ;  /* 0x000be00601007387 */ /* 0x000fe20000100a00 */
[----:B------:R-:W-:-:S03]  /*9ad20*/  IMAD.MOV.U32 R12, RZ, RZ, 0x4 ;  /* 0x00000004ff0c7424 */ /* 0x000fc600078e00ff */
[----:B------:R1:W-:Y:S04]  /*9ad30*/  STL [R1+0xbf0], R10 ;  /* 0x000bf00a01007387 */ /* 0x0003e80000100800 */
[----:B0---4-:R-:W4:Y:S04]  /*9ad40*/  LDL.LU R11, [R1+0x978] ;  /* 0x00097800010b7983 */ /* 0x011f280000300800 */
[----:B------:R0:W-:Y:S04]  /*9ad50*/  STL [R1+0xbec], R9 ;  /* 0x000bec0901007387 */ /* 0x0001e80000100800 */
[----:B-1----:R-:W4:Y:S01]  /*9ad60*/  LDL R10, [R1+0xba4] ;  /* 0x000ba400010a7983 */ /* 0x002f220000100800 */
[----:B---3--:R-:W-:-:S03]  /*9ad70*/  IMAD R7, R13, c[0x0][0x180], RZ ;  /* 0x000060000d077a24 */ /* 0x008fc600078e02ff */
[----:B------:R-:W1:Y:S01]  /*9ad80*/  S2R R13, SR_CTAID.X ;  /* 0x00000000000d7919 */ /* 0x000e620000002500 */
[----:B------:R-:W-:-:S03]  /*9ad90*/  IMAD.SHL.U32 R7, R7, 0x2, RZ ;  /* 0x0000000207077824 */ /* 0x000fc600078e00ff */
[----:B0-----:R-:W3:Y:S01]  /*9ada0*/  LDL.LU R9, [R1+0x97c] ;  /* 0x00097c0001097983 */ /* 0x001ee20000300800 */
[----:B------:R-:W-:-:S03]  /*9adb0*/  IMAD.WIDE R6, R7, R12, c[0x0][0x170] ;  /* 0x00005c0007067625 */ /* 0x000fc600078e020c */
[----:B------:R-:W-:Y:S04]  /*9adc0*/  STL [R1+0xbc8], R2 ;  /* 0x000bc80201007387 */ /* 0x000fe80000100800 */
[----:B------:R0:W-:Y:S04]  /*9add0*/  STL [R1+0xbd8], R3 ;  /* 0x000bd80301007387 */ /* 0x0001e80000100800 */
[----:B0-----:R-:W3:Y:S01]  /*9ade0*/  LDL.LU R3, [R1+0xb74] ;  /* 0x000b740001037983 */ /* 0x001ee20000300800 */
[----:B-1----:R-:W-:-:S05]  /*9adf0*/  IMAD.WIDE R12, R13, R12, c[0x0][0x168] ;  /* 0x00005a000d0c7625 */ /* 0x002fca00078e020c */
[----:B------:R0:W3:Y:S04]  /*9ae00*/  LDG.E.CONSTANT R2, [R12.64] ;  /* 0x000000040c027981 */ /* 0x0000e8000c1e9900 */
[----:B--2---:R1:W-:Y:S04]  /*9ae10*/  STG.E [R6.64+0x20], R8 ;  /* 0x0000200806007986 */ /* 0x0043e8000c101904 */
[----:B-1----:R0:W2:Y:S04]  /*9ae20*/  LDG.E.CONSTANT R8, [R12.64] ;  /* 0x000000040c087981 */ /* 0x0020a8000c1e9900 */
[----:B------:R1:W-:Y:S04]  /*9ae30*/  STL.64 [R1+0xbd0], R4 ;  /* 0x000bd00401007387 */ /* 0x0003e80000100a00 */
[----:B0-----:R0:W5:Y:S04]  /*9ae40*/  LDL.LU.64 R12, [R1+0xbf8] ;  /* 0x000bf800010c7983 */ /* 0x0011680000300a00 */
[----:B-1----:R-:W1:Y:S01]  /*9ae50*/  S2R R5, SR_CTAID.X ;  /* 0x0000000000057919 */ /* 0x002e620000002500 */
[----:B----4-:R-:W-:-:S02]  /*9ae60*/  FADD.FTZ R11, R11, -R10 ;  /* 0x8000000a0b0b7221 */ /* 0x010fc40000010000 */
[----:B------:R-:W-:Y:S02]  /*9ae70*/  IMAD.MOV.U32 R4, RZ, RZ, 0x4 ;  /* 0x00000004ff047424 */ /* 0x000fe400078e00ff */
[----:B---3--:R-:W-:Y:S02]  /*9ae80*/  FADD.FTZ R9, R9, -R10 ;  /* 0x8000000a09097221 */ /* 0x008fe40000010000 */
[C---:B-----5:R-:W-:Y:S01]  /*9ae90*/  FFMA.FTZ R11, R0.reuse, -0.69314718246459960938, R11 ;  /* 0xbf317218000b7823 */ /* 0x060fe2000001000b */
[----:B------:R0:W5:Y:S01]  /*9aea0*/  LDL.LU R10, [R1+0xbf0] ;  /* 0x000bf000010a7983 */ /* 0x0001620000300800 */
[----:B------:R-:W-:Y:S02]  /*9aeb0*/  FFMA.FTZ R9, R0, -0.69314718246459960938, R9 ;  /* 0xbf31721800097823 */ /* 0x000fe40000010009 */
[----:B-1----:R-:W-:-:S04]  /*9aec0*/  IMAD R5, R5, c[0x0][0x180], RZ ;  /* 0x0000600005057a24 */ /* 0x002fc800078e02ff */
[----:B------:R-:W-:-:S04]  /*9aed0*/  IMAD.SHL.U32 R5, R5, 0x2, RZ ;  /* 0x0000000205057824 */ /* 0x000fc800078e00ff */
[----:B------:R-:W-:-:S04]  /*9aee0*/  IMAD.WIDE R4, R5, R4, c[0x0][0x178] ;  /* 0x00005e0005047625 */ /* 0x000fc800078e0204 */
[----:B------:R-:W-:Y:S02]  /*9aef0*/  FADD.FTZ R2, R2, R9 ;  /* 0x0000000902027221 */ /* 0x000fe40000010000 */
[----:B------:R0:W5:Y:S01]  /*9af00*/  LDL.LU R9, [R1+0xbec] ;  /* 0x000bec0001097983 */ /* 0x0001620000300800 */
[----:B--2---:R-:W-:-:S03]  /*9af10*/  FADD.FTZ R8, R8, R11 ;  /* 0x0000000b08087221 */ /* 0x004fc60000010000 */
[----:B------:R0:W5:Y:S04]  /*9af20*/  LDL.LU R11, [R1+0xbf4] ;  /* 0x000bf400010b7983 */ /* 0x0001680000300800 */
[----:B------:R1:W-:Y:S04]  /*9af30*/  STG.E [R4.64+0x20], R8 ;  /* 0x0000200804007986 */ /* 0x0003e8000c101904 */
[----:B------:R2:W-:Y:S04]  /*9af40*/  STG.E [R6.64+0x24], R3 ;  /* 0x0000240306007986 */ /* 0x0005e8000c101904 */
[----:B------:R3:W-:Y:S04]  /*9af50*/  STG.E [R4.64+0x24], R2 ;  /* 0x0000240204007986 */ /* 0x0007e8000c101904 */
[----:B-1----:R0:W5:Y:S04]  /*9af60*/  LDL.LU R8, [R1+0xbe8] ;  /* 0x000be80001087983 */ /* 0x0021680000300800 */
[----:B--2---:R0:W5:Y:S04]  /*9af70*/  LDL.LU.64 R6, [R1+0xbe0] ;  /* 0x000be00001067983 */ /* 0x0041680000300a00 */
[----:B------:R0:W5:Y:S04]  /*9af80*/  LDL.LU R3, [R1+0xbd8] ;  /* 0x000bd80001037983 */ /* 0x0001680000300800 */
[----:B---3--:R0:W5:Y:S04]  /*9af90*/  LDL.LU.64 R4, [R1+0xbd0] ;  /* 0x000bd00001047983 */ /* 0x0081680000300a00 */
[----:B------:R0:W5:Y:S02]  /*9afa0*/  LDL.LU R2, [R1+0xbc8] ;  /* 0x000bc80001027983 */ /* 0x0001640000300800 */
.L_x_25333:
[----:B--2--5:R2:W-:Y:S02]  /*9afb0*/  STL [R1+0xbc8], R0 ;  /* 0x000bc80001007387 */ /* 0x0245e40000100800 */
[----:B--2---:R-:W-:-:S05]  /*9afc0*/  IMAD.MOV.U32 R0, RZ, RZ, c[0x0][0x180] ;  /* 0x00006000ff007624 */ /* 0x004fca00078e00ff */
[C---:B------:R-:W-:Y:S02]  /*9afd0*/  ISETP.GE.AND P0, PT, R0.reuse, 0x6, PT ;  /* 0x000000060000780c */ /* 0x040fe40003f06270 */
[C---:B------:R-:W-:Y:S02]  /*9afe0*/  ISETP.GE.AND P2, PT, R0.reuse, 0x7, PT ;  /* 0x000000070000780c */ /* 0x040fe40003f46270 */
[C---:B------:R-:W-:Y:S02]  /*9aff0*/  ISETP.GE.AND P3, PT, R0.reuse, 0x8, PT ;  /* 0x000000080000780c */ /* 0x040fe40003f66270 */
[C---:B------:R-:W-:Y:S02]  /*9b000*/  ISETP.GE.AND P6, PT, R0.reuse, 0x9, PT ;  /* 0x000000090000780c */ /* 0x040fe40003fc6270 */
[----:B------:R-:W-:Y:S02]  /*9b010*/  ISETP.GE.AND P1, PT, R0, 0xa, PT ;  /* 0x0000000a0000780c */ /* 0x000fe40003f26270 */
[----:B------:R2:W5:Y:S03]  /*9b020*/  LDL.LU R0, [R1+0xbc8] ;  /* 0x000bc80001007983 */ /* 0x0005660000300800 */
[----:B------:R-:W-:Y:S05]  /*9b030*/  @!P0 BRA `(.L_x_25334) ;  /* 0x000002a000008947 */ /* 0x000fea0003800000 */
[----:B------:R3:W-:Y:S04]  /*9b040*/  STL [R1+0xbe8], R8 ;  /* 0x000be80801007387 */ /* 0x0007e80000100800 */
[----:B------:R0:W-:Y:S04]  /*9b050*/  STL [R1+0xbf4], R11 ;  /* 0x000bf40b01007387 */ /* 0x0001e80000100800 */
[----:B---3--:R-:W3:Y:S04]  /*9b060*/  S2R R8, SR_CTAID.X ;  /* 0x0000000000087919 */ /* 0x008ee80000002500 */
[----:B------:R1:W-:Y:S04]  /*9b070*/  STL.64 [R1+0xbe0], R6 ;  /* 0x000be00601007387 */ /* 0x0003e80000100a00 */
[----:B------:R2:W-:Y:S04]  /*9b080*/  STL [R1+0xbf0], R10 ;  /* 0x000bf00a01007387 */ /* 0x0005e80000100800 */
[----:B0---4-:R-:W4:Y:S01]  /*9b090*/  LDL.LU R11, [R1+0x974] ;  /* 0x00097400010b7983 */ /* 0x011f220000300800 */
[----:B-1----:R-:W-:-:S03]  /*9b0a0*/  IMAD.MOV.U32 R6, RZ, RZ, 0x4 ;  /* 0x00000004ff067424 */ /* 0x002fc600078e00ff */
[----:B------:R-:W4:Y:S04]  /*9b0b0*/  LDL.LU R7, [R1+0x970] ;  /* 0x0009700001077983 */ /* 0x000f280000300800 */
[----:B--2---:R-:W4:Y:S04]  /*9b0c0*/  LDL R10, [R1+0xba4] ;  /* 0x000ba400010a7983 */ /* 0x004f280000100800 */
[----:B------:R3:W-:Y:S04]  /*9b0d0*/  STL.64 [R1+0xbd0], R4 ;  /* 0x000bd00401007387 */ /* 0x0007e80000100a00 */
[----:B------:R0:W-:Y:S04]  /*9b0e0*/  STL [R1+0xbc8], R2 ;  /* 0x000bc80201007387 */ /* 0x0001e80000100800 */
[----:B------:R1:W-:Y:S01]  /*9b0f0*/  STL [R1+0xbec], R9 ;  /* 0x000bec0901007387 */ /* 0x0003e20000100800 */
[----:B---3--:R-:W-:-:S05]  /*9b100*/  IMAD.WIDE R4, R8, R6, c[0x0][0x168] ;  /* 0x00005a0008047625 */ /* 0x008fca00078e0206 */
[----:B------:R2:W3:Y:S04]  /*9b110*/  LDG.E.CONSTANT R8, [R4.64] ;  /* 0x0000000404087981 */ /* 0x0004e8000c1e9900 */
[----:B0-----:R2:W3:Y:S04]  /*9b120*/  LDG.E.CONSTANT R2, [R4.64] ;  /* 0x0000000404027981 */ /* 0x0014e8000c1e9900 */
[----:B-1----:R-:W3:Y:S04]  /*9b130*/  LDL.LU R9, [R1+0xb68] ;  /* 0x000b680001097983 */ /* 0x002ee80000300800 */
[----:B------:R0:W-:Y:S04]  /*9b140*/  STL [R1+0xbd8], R3 ;  /* 0x000bd80301007387 */ /* 0x0001e80000100800 */
[----:B0-----:R-:W3:Y:S04]  /*9b150*/  LDL.LU R3, [R1+0xb6c] ;  /* 0x000b6c0001037983 */ /* 0x001ee80000300800 */
[----:B------:R-:W0:Y:S01]  /*9b160*/  S2R R6, SR_CTAID.X ;  /* 0x0000000000067919 */ /* 0x000e220000002500 */
[----:B--2---:R-:W-:-:S02]  /*9b170*/  IMAD.MOV.U32 R4, RZ, RZ, 0x4 ;  /* 0x00000004ff047424 */ /* 0x004fc400078e00ff */
[----:B0-----:R-:W-:-:S04]  /*9b180*/  IMAD R5, R6, c[0x0][0x180], RZ ;  /* 0x0000600006057a24 */ /* 0x001fc800078e02ff */
[----:B------:R-:W-:Y:S02]  /*9b190*/  IMAD.SHL.U32 R5, R5, 0x2, RZ ;  /* 0x0000000205057824 */ /* 0x000fe400078e00ff */
[--C-:B----4-:R-:W-:Y:S02]  /*9b1a0*/  FADD.FTZ R7, R7, -R10.reuse ;  /* 0x8000000a07077221 */ /* 0x110fe40000010000 */
[----:B------:R-:W-:Y:S02]  /*9b1b0*/  FADD.FTZ R6, R11, -R10 ;  /* 0x8000000a0b067221 */ /* 0x000fe40000010000 */
[C---:B-----5:R-:W-:Y:S02]  /*9b1c0*/  FFMA.FTZ R11, R0.reuse, -0.69314718246459960938, R7 ;  /* 0xbf317218000b7823 */ /* 0x060fe40000010007 */
[----:B------:R-:W-:Y:S02]  /*9b1d0*/  FFMA.FTZ R10, R0, -0.69314718246459960938, R6 ;  /* 0xbf317218000a7823 */ /* 0x000fe40000010006 */
[----:B------:R-:W-:-:S04]  /*9b1e0*/  IMAD.WIDE R6, R5, R4, c[0x0][0x170] ;  /* 0x00005c0005067625 */ /* 0x000fc800078e0204 */
[----:B------:R-:W-:-:S04]  /*9b1f0*/  IMAD.WIDE R4, R5, R4, c[0x0][0x178] ;  /* 0x00005e0005047625 */ /* 0x000fc800078e0204 */
[----:B---3--:R-:W-:Y:S02]  /*9b200*/  FADD.FTZ R8, R8, R11 ;  /* 0x0000000b08087221 */ /* 0x008fe40000010000 */
[----:B------:R0:W5:Y:S01]  /*9b210*/  LDL.LU R11, [R1+0xbf4] ;  /* 0x000bf400010b7983 */ /* 0x0001620000300800 */
[----:B------:R-:W-:-:S03]  /*9b220*/  FADD.FTZ R2, R2, R10 ;  /* 0x0000000a02027221 */ /* 0x000fc60000010000 */
[----:B------:R0:W5:Y:S04]  /*9b230*/  LDL.LU R10, [R1+0xbf0] ;  /* 0x000bf000010a7983 */ /* 0x0001680000300800 */
[----:B------:R1:W-:Y:S04]  /*9b240*/  STG.E [R6.64+0x28], R9 ;  /* 0x0000280906007986 */ /* 0x0003e8000c101904 */
[----:B------:R2:W-:Y:S04]  /*9b250*/  STG.E [R4.64+0x28], R8 ;  /* 0x0000280804007986 */ /* 0x0005e8000c101904 */
[----:B------:R3:W-:Y:S04]  /*9b260*/  STG.E [R6.64+0x2c], R3 ;  /* 0x00002c0306007986 */ /* 0x0007e8000c101904 */
[----:B------:R4:W-:Y:S04]  /*9b270*/  STG.E [R4.64+0x2c], R2 ;  /* 0x00002c0204007986 */ /* 0x0009e8000c101904 */
[----:B-1----:R0:W5:Y:S04]  /*9b280*/  LDL.LU R9, [R1+0xbec] ;  /* 0x000bec0001097983 */ /* 0x0021680000300800 */
[----:B--2---:R0:W5:Y:S04]  /*9b290*/  LDL.LU R8, [R1+0xbe8] ;  /* 0x000be80001087983 */ /* 0x0041680000300800 */
[----:B---3--:R0:W5:Y:S04]  /*9b2a0*/  LDL.LU.64 R6, [R1+0xbe0] ;  /* 0x000be00001067983 */ /* 0x0081680000300a00 */
[----:B------:R0:W5:Y:S04]  /*9b2b0*/  LDL.LU R3, [R1+0xbd8] ;  /* 0x000bd80001037983 */ /* 0x0001680000300800 */
[----:B----4-:R0:W5:Y:S04]  /*9b2c0*/  LDL.LU.64 R4, [R1+0xbd0] ;  /* 0x000bd00001047983 */ /* 0x0101680000300a00 */
[----:B------:R0:W5:Y:S02]  /*9b2d0*/  LDL.LU R2, [R1+0xbc8] ;  /* 0x000bc80001027983 */ /* 0x0001640000300800 */
.L_x_25334:
[----:B------:R-:W-:Y:S05]  /*9b2e0*/  @!P2 BRA `(.L_x_25335) ;  /* 0x000002a00000a947 */ /* 0x000fea0003800000 */
[----:B-----5:R3:W-:Y:S04]  /*9b2f0*/  STL [R1+0xbe8], R8 ;  /* 0x000be80801007387 */ /* 0x0207e80000100800 */
        /* <DEDUP_REMOVED lines=23> */
[C---:B------:R-:W-:Y:S02]  /*9b470*/  FFMA.FTZ R11, R0.reuse, -0.69314718246459960938, R7 ;  /* 0xbf317218000b7823 */ /* 0x040fe40000010007 */
        /* <DEDUP_REMOVED lines=17> */
.L_x_25335:
        /* <DEDUP_REMOVED lines=43> */
.L_x_25336:
[----:B-----5:R3:W-:Y:S04]  /*9b840*/  STL [R1+0xbcc], R2 ;  /* 0x000bcc0201007387 */ /* 0x0207e80000100800 */
[----:B------:R0:W-:Y:S01]  /*9b850*/  STL [R1+0xbc8], R0 ;  /* 0x000bc80001007387 */ /* 0x0001e20000100800 */
[----:B---3--:R-:W-:Y:S01]  /*9b860*/  IMAD.MOV.U32 R2, RZ, RZ, c[0x0][0x180] ;  /* 0x00006000ff027624 */ /* 0x008fe200078e00ff */
[----:B0-----:R-:W-:-:S04]  /*9b870*/  P2R R0, PR, RZ, 0x2 ;  /* 0x00000002ff007803 */ /* 0x001fc80000000000 */
[C---:B------:R-:W-:Y:S02]  /*9b880*/  ISETP.GE.AND P1, PT, R2.reuse, 0x10, PT ;  /* 0x000000100200780c */ /* 0x040fe40003f26270 */
[C---:B------:R-:W-:Y:S02]  /*9b890*/  ISETP.GE.AND P2, PT, R2.reuse, 0xb, PT ;  /* 0x0000000b0200780c */ /* 0x040fe40003f46270 */
[C---:B------:R-:W-:Y:S02]  /*9b8a0*/  ISETP.GE.AND P3, PT, R2.reuse, 0xc, PT ;  /* 0x0000000c0200780c */ /* 0x040fe40003f66270 */
[C---:B------:R-:W-:Y:S02]  /*9b8b0*/  ISETP.GE.AND P4, PT, R2.reuse, 0xd, PT ;  /* 0x0000000d0200780c */ /* 0x040fe40003f86270 */
[C---:B------:R-:W-:Y:S02]  /*9b8c0*/  ISETP.GE.AND P5, PT, R2.reuse, 0xe, PT ;  /* 0x0000000e0200780c */ /* 0x040fe40003fa6270 */
[----:B------:R-:W-:-:S02]  /*9b8d0*/  ISETP.GE.AND P0, PT, R2, 0xf, PT ;  /* 0x0000000f0200780c */ /* 0x000fc40003f06270 */
[----:B------:R-:W-:Y:S01]  /*9b8e0*/  ISETP.NE.AND P1, PT, R0, RZ, PT ;  /* 0x000000ff0000720c */ /* 0x000fe20003f25270 */
[----:B------:R0:W5:Y:S04]  /*9b8f0*/  LDL.LU R2, [R1+0xbcc] ;  /* 0x000bcc0001027983 */ /* 0x0001680000300800 */
[----:B------:R0:W5:Y:S01]  /*9b900*/  LDL.LU R0, [R1+0xbc8] ;  /* 0x000bc80001007983 */ /* 0x0001620000300800 */
[----:B------:R-:W-:Y:S07]  /*9b910*/  @!P6 BRA `(.L_x_25337) ;  /* 0x000002a00000e947 */ /* 0x000fee0003800000 */
        /* <DEDUP_REMOVED lines=10> */
[----:B-----5:R0:W-:Y:S04]  /*9b9c0*/  STL [R1+0xbc8], R2 ;  /* 0x000bc80201007387 */ /* 0x0201e80000100800 */
        /* <DEDUP_REMOVED lines=31> */
.L_x_25337:
        /* <DEDUP_REMOVED lines=43> */
.L_x_25338:
        /* <DEDUP_REMOVED lines=43> */
.L_x_25339:
        /* <DEDUP_REMOVED lines=43> */
.L_x_25340:
        /* <DEDUP_REMOVED lines=43> */
.L_x_25341:
        /* <DEDUP_REMOVED lines=43> */
.L_x_25342:
[----:B-----5:R3:W-:Y:S02]  /*9c930*/  STL [R1+0xbc8], R0 ;  /* 0x000bc80001007387 */ /* 0x0207e40000100800 */
[----:B---3--:R-:W-:-:S05]  /*9c940*/  IMAD.MOV.U32 R0, RZ, RZ, c[0x0][0x180] ;  /* 0x00006000ff007624 */ /* 0x008fca00078e00ff */
[C---:B------:R-:W-:Y:S02]  /*9c950*/  ISETP.GE.AND P2, PT, R0.reuse, 0x11, PT ;  /* 0x000000110000780c */ /* 0x040fe40003f46270 */
[C---:B------:R-:W-:Y:S02]  /*9c960*/  ISETP.GE.AND P3, PT, R0.reuse, 0x12, PT ;  /* 0x000000120000780c */ /* 0x040fe40003f66270 */
[C---:B------:R-:W-:Y:S02]  /*9c970*/  ISETP.GE.AND P4, PT, R0.reuse, 0x13, PT ;  /* 0x000000130000780c */ /* 0x040fe40003f86270 */
[C---:B------:R-:W-:Y:S02]  /*9c980*/  ISETP.GE.AND P5, PT, R0.reuse, 0x14, PT ;  /* 0x000000140000780c */ /* 0x040fe40003fa6270 */
[C---:B------:R-:W-:Y:S02]  /*9c990*/  ISETP.GE.AND P6, PT, R0.reuse, 0x15, PT ;  /* 0x000000150000780c */ /* 0x040fe40003fc6270 */
[----:B------:R-:W-:-:S02]  /*9c9a0*/  ISETP.GE.AND P1, PT, R0, 0x16, PT ;  /* 0x000000160000780c */ /* 0x000fc40003f26270 */
[----:B------:R3:W5:Y:S01]  /*9c9b0*/  LDL.LU R0, [R1+0xbc8] ;  /* 0x000bc80001007983 */ /* 0x0007620000300800 */
[----:B------:R-:W-:Y:S05]  /*9c9c0*/  @!P0 BRA `(.L_x_25343) ;  /* 0x000002a000008947 */ /* 0x000fea0003800000 */
[----:B------:R0:W-:Y:S04]  /*9c9d0*/  STL [R1+0xbe8], R8 ;  /* 0x000be80801007387 */ /* 0x0001e80000100800 */
[----:B------:R1:W-:Y:S04]  /*9c9e0*/  STL [R1+0xbf4], R11 ;  /* 0x000bf40b01007387 */ /* 0x0003e80000100800 */
[----:B0-----:R-:W0:Y:S04]  /*9c9f0*/  S2R R8, SR_CTAID.X ;  /* 0x0000000000087919 */ /* 0x001e280000002500 */
[----:B------:R2:W-:Y:S04]  /*9ca00*/  STL.64 [R1+0xbe0], R6 ;  /* 0x000be00601007387 */ /* 0x0005e80000100a00 */
[----:B------:R3:W-:Y:S04]  /*9ca10*/  STL [R1+0xbf0], R10 ;  /* 0x000bf00a01007387 */ /* 0x0007e80000100800 */
[----:B-1--4-:R-:W4:Y:S01]  /*9ca20*/  LDL.LU R11, [R1+0x92c] ;  /* 0x00092c00010b7983 */ /* 0x012f220000300800 */
[----:B--2---:R-:W-:-:S03]  /*9ca30*/  IMAD.MOV.U32 R6, RZ, RZ, 0x4 ;  /* 0x00000004ff067424 */ /* 0x004fc600078e00ff */
[----:B------:R-:W2:Y:S04]  /*9ca40*/  LDL.LU R7, [R1+0x928] ;  /* 0x0009280001077983 */ /* 0x000ea80000300800 */
[----:B---3--:R-:W2:Y:S04]  /*9ca50*/  LDL R10, [R1+0xba4] ;  /* 0x000ba400010a7983 */ /* 0x008ea80000100800 */
[----:B------:R0:W-:Y:S04]  /*9ca60*/  STL.64 [R1+0xbd0], R4 ;  /* 0x000bd00401007387 */ /* 0x0001e80000100a00 */
[----:B------:R1:W-:Y:S04]  /*9ca70*/  STL [R1+0xbc8], R2 ;  /* 0x000bc80201007387 */ /* 0x0003e80000100800 */
[----:B------:R3:W-:Y:S01]  /*9ca80*/  STL [R1+0xbec], R9 ;  /* 0x000bec0901007387 */ /* 0x0007e20000100800 */
[----:B0-----:R-:W-:-:S05]  /*9ca90*/  IMAD.WIDE R4, R8, R6, c[0x0][0x168] ;  /* 0x00005a0008047625 */ /* 0x001fca00078e0206 */
[----:B------:R0:W4:Y:S04]  /*9caa0*/  LDG.E.CONSTANT R8, [R4.64] ;  /* 0x0000000404087981 */ /* 0x000128000c1e9900 */
[----:B-1----:R0:W4:Y:S04]  /*9cab0*/  LDG.E.CONSTANT R2, [R4.64] ;  /* 0x0000000404027981 */ /* 0x002128000c1e9900 */
[----:B---3--:R-:W3:Y:S04]  /*9cac0*/  LDL.LU R9, [R1+0xb20] ;  /* 0x000b200001097983 */ /* 0x008ee80000300800 */
[----:B------:R1:W-:Y:S04]  /*9cad0*/  STL [R1+0xbd8], R3 ;  /* 0x000bd80301007387 */ /* 0x0003e80000100800 */
[----:B-1----:R-:W3:Y:S04]  /*9cae0*/  LDL.LU R3, [R1+0xb24] ;  /* 0x000b240001037983 */ /* 0x002ee80000300800 */
[----:B------:R-:W1:Y:S01]  /*9caf0*/  S2R R6, SR_CTAID.X ;  /* 0x0000000000067919 */ /* 0x000e620000002500 */
[----:B0-----:R-:W-:-:S02]  /*9cb00*/  IMAD.MOV.U32 R4, RZ, RZ, 0x4 ;  /* 0x00000004ff047424 */ /* 0x001fc400078e00ff */
[----:B-1----:R-:W-:-:S04]  /*9cb10*/  IMAD R5, R6, c[0x0][0x180], RZ ;  /* 0x0000600006057a24 */ /* 0x002fc800078e02ff */
[----:B------:R-:W-:Y:S02]  /*9cb20*/  IMAD.SHL.U32 R5, R5, 0x2, RZ ;  /* 0x0000000205057824 */ /* 0x000fe400078e00ff */
[--C-:B--2---:R-:W-:Y:S02]  /*9cb30*/  FADD.FTZ R7, R7, -R10.reuse ;  /* 0x8000000a07077221 */ /* 0x104fe40000010000 */
[----:B----4-:R-:W-:Y:S02]  /*9cb40*/  FADD.FTZ R6, R11, -R10 ;  /* 0x8000000a0b067221 */ /* 0x010fe40000010000 */
[C---:B-----5:R-:W-:Y:S02]  /*9cb50*/  FFMA.FTZ R11, R0.reuse, -0.69314718246459960938, R7 ;  /* 0xbf317218000b7823 */ /* 0x060fe40000010007 */
[----:B------:R-:W-:Y:S02]  /*9cb60*/  FFMA.FTZ R10, R0, -0.69314718246459960938, R6 ;  /* 0xbf317218000a7823 */ /* 0x000fe40000010006 */
[----:B------:R-:W-:-:S04]  /*9cb70*/  IMAD.WIDE R6, R5, R4, c[0x0][0x170] ;  /* 0x00005c0005067625 */ /* 0x000fc800078e0204 */
[----:B------:R-:W-:-:S04]  /*9cb80*/  IMAD.WIDE R4, R5, R4, c[0x0][0x178] ;  /* 0x00005e0005047625 */ /* 0x000fc800078e0204 */
[----:B------:R-:W-:Y:S02]  /*9cb90*/  FADD.FTZ R8, R8, R11 ;  /* 0x0000000b08087221 */ /* 0x000fe40000010000 */
[----:B------:R0:W5:Y:S01]  /*9cba0*/  LDL.LU R11, [R1+0xbf4] ;  /* 0x000bf400010b7983 */ /* 0x0001620000300800 */
[----:B------:R-:W-:-:S03]  /*9cbb0*/  FADD.FTZ R2, R2, R10 ;  /* 0x0000000a02027221 */ /* 0x000fc60000010000 */
[----:B------:R0:W5:Y:S04]  /*9cbc0*/  LDL.LU R10, [R1+0xbf0] ;  /* 0x000bf000010a7983 */ /* 0x0001680000300800 */
[----:B---3--:R1:W-:Y:S04]  /*9cbd0*/  STG.E [R6.64+0x70], R9 ;  /* 0x0000700906007986 */ /* 0x0083e8000c101904 */
        /* <DEDUP_REMOVED lines=9> */
.L_x_25343:
[----:B-----5:R0:W-:Y:S02]  /*9cc70*/  STL [R1+0xbc8], R0 ;  /* 0x000bc80001007387 */ /* 0x0201e40000100800 */
[----:B0-----:R-:W-:-:S05]  /*9cc80*/  IMAD.MOV.U32 R0, RZ, RZ, c[0x0][0x180] ;  /* 0x00006000ff007624 */ /* 0x001fca00078e00ff */
[----:B------:R-:W-:Y:S02]  /*9cc90*/  ISETP.GE.AND P0, PT, R0, 0x10, PT ;  /* 0x000000100000780c */ /* 0x000fe40003f06270 */
[----:B------:R0:W5:Y:S11]  /*9cca0*/  LDL.LU R0, [R1+0xbc8] ;  /* 0x000bc80001007983 */ /* 0x0001760000300800 */
[----:B------:R-:W-:Y:S05]  /*9ccb0*/  @!P0 BRA `(.L_x_25344) ;  /* 0x000002a000008947 */ /* 0x000fea0003800000 */
[----:B0-----:R0:W-:Y:S04]  /*9ccc0*/  STL [R1+0xbe8], R8 ;  /* 0x000be80801007387 */ /* 0x0011e80000100800 */
        /* <DEDUP_REMOVED lines=41> */
.L_x_25344:
[----:B0-----:R-:W-:Y:S05]  /*9cf60*/  @!P2 BRA `(.L_x_25345) ;  /* 0x000002a00000a947 */ /* 0x001fea0003800000 */
[----:B-----5:R0:W-:Y:S04]  /*9cf70*/  STL [R1+0xbe8], R8 ;  /* 0x000be80801007387 */ /* 0x0201e80000100800 */
        /* <DEDUP_REMOVED lines=23> */
[C---:B------:R-:W-:Y:S02]  /*9d0f0*/  FFMA.FTZ R11, R0.reuse, -0.69314718246459960938, R7 ;  /* 0xbf317218000b7823 */ /* 0x040fe40000010007 */
        /* <DEDUP_REMOVED lines=17> */
.L_x_25345:
[----:B------:R-:W-:Y:S05]  /*9d210*/  @!P3 BRA `(.L_x_25346) ;  /* 0x000002a00000b947 */ /* 0x000fea0003800000 */
        /* <DEDUP_REMOVED lines=42> */
.L_x_25346:
        /* <DEDUP_REMOVED lines=43> */
.L_x_25347:
        /* <DEDUP_REMOVED lines=43> */
.L_x_25348:
[----:B-----5:R0:W-:Y:S04]  /*9da20*/  STL [R1+0xbcc], R2 ;  /* 0x000bcc0201007387 */ /* 0x0201e80000100800 */
[----:B------:R1:W-:Y:S01]  /*9da30*/  STL [R1+0xbc8], R0 ;  /* 0x000bc80001007387 */ /* 0x0003e20000100800 */
[----:B0-----:R-:W-:Y:S01]  /*9da40*/  IMAD.MOV.U32 R2, RZ, RZ, c[0x0][0x180] ;  /* 0x00006000ff027624 */ /* 0x001fe200078e00ff */
[----:B-1----:R-:W-:-:S04]  /*9da50*/  P2R R0, PR, RZ, 0x2 ;  /* 0x00000002ff007803 */ /* 0x002fc80000000000 */
        /* <DEDUP_REMOVED lines=12> */
[----:B-1----:R-:W1:Y:S04]  /*9db20*/  S2R R8, SR_CTAID.X ;  /* 0x0000000000087919 */ /* 0x002e680000002500 */
[----:B------:R2:W-:Y:S04]  /*9db30*/  STL.64 [R1+0xbe0], R6 ;  /* 0x000be00601007387 */ /* 0x0005e80000100a00 */
[----:B------:R3:W-:Y:S04]  /*9db40*/  STL [R1+0xbf0], R10 ;  /* 0x000bf00a01007387 */ /* 0x0007e80000100800 */
[----:B0---4-:R-:W4:Y:S01]  /*9db50*/  LDL.LU R11, [R1+0x8fc] ;  /* 0x0008fc00010b7983 */ /* 0x011f220000300800 */
[----:B--2---:R-:W-:-:S03]  /*9db60*/  IMAD.MOV.U32 R6, RZ, RZ, 0x4 ;  /* 0x00000004ff067424 */ /* 0x004fc600078e00ff */
[----:B------:R-:W2:Y:S04]  /*9db70*/  LDL.LU R7, [R1+0x8f8] ;  /* 0x0008f80001077983 */ /* 0x000ea80000300800 */
[----:B---3--:R-:W2:Y:S04]  /*9db80*/  LDL R10, [R1+0xba4] ;  /* 0x000ba400010a7983 */ /* 0x008ea80000100800 */
[----:B------:R1:W-:Y:S04]  /*9db90*/  STL.64 [R1+0xbd0], R4 ;  /* 0x000bd00401007387 */ /* 0x0003e80000100a00 */
[----:B-----5:R0:W-:Y:S04]  /*9dba0*/  STL [R1+0xbc8], R2 ;  /* 0x000bc80201007387 */ /* 0x0201e80000100800 */
[----:B------:R3:W-:Y:S01]  /*9dbb0*/  STL [R1+0xbec], R9 ;  /* 0x000bec0901007387 */ /* 0x0007e20000100800 */
[----:B-1----:R-:W-:-:S05]  /*9dbc0*/  IMAD.WIDE R4, R8, R6, c[0x0][0x168] ;  /* 0x00005a0008047625 */ /* 0x002fca00078e0206 */
[----:B------:R1:W4:Y:S04]  /*9dbd0*/  LDG.E.CONSTANT R8, [R4.64] ;  /* 0x0000000404087981 */ /* 0x000328000c1e9900 */
[----:B0-----:R1:W4:Y:S04]  /*9dbe0*/  LDG.E.CONSTANT R2, [R4.64] ;  /* 0x0000000404027981 */ /* 0x001328000c1e9900 */
[----:B---3--:R-:W3:Y:S04]  /*9dbf0*/  LDL.LU R9, [R1+0xaf0] ;  /* 0x000af00001097983 */ /* 0x008ee80000300800 */
[----:B------:R0:W-:Y:S04]  /*9dc00*/  STL [R1+0xbd8], R3 ;  /* 0x000bd80301007387 */ /* 0x0001e80000100800 */
[----:B0-----:R-:W3:Y:S04]  /*9dc10*/  LDL.LU R3, [R1+0xaf4] ;  /* 0x000af40001037983 */ /* 0x001ee80000300800 */
[----:B------:R-:W0:Y:S01]  /*9dc20*/  S2R R6, SR_CTAID.X ;  /* 0x0000000000067919 */ /* 0x000e220000002500 */
[----:B-1----:R-:W-:-:S02]  /*9dc30*/  IMAD.MOV.U32 R4, RZ, RZ, 0x4 ;  /* 0x00000004ff047424 */ /* 0x002fc400078e00ff */
[----:B0-----:R-:W-:-:S04]  /*9dc40*/  IMAD R5, R6, c[0x0][0x180], RZ ;  /* 0x0000600006057a24 */ /* 0x001fc800078e02ff */
        /* <DEDUP_REMOVED lines=21> */
.L_x_25349:
[----:B------:R-:W-:Y:S05]  /*9dda0*/  @!P1 BRA `(.L_x_25350) ;  /* 0x000002a000009947 */ /* 0x000fea0003800000 */
[----:B-----5:R1:W-:Y:S04]  /*9ddb0*/  STL [R1+0xbe8], R8 ;  /* 0x000be80801007387 */ /* 0x0203e80000100800 */
        /* <DEDUP_REMOVED lines=9> */
[----:B------:R0:W-:Y:S04]  /*9de50*/  STL [R1+0xbc8], R2 ;  /* 0x000bc80201007387 */ /* 0x0001e80000100800 */
        /* <DEDUP_REMOVED lines=31> */
.L_x_25350:
        /* <DEDUP_REMOVED lines=43> */
.L_x_25351:
        /* <DEDUP_REMOVED lines=43> */
.L_x_25352:
        /* <DEDUP_REMOVED lines=43> */
.L_x_25353:
        /* <DEDUP_REMOVED lines=43> */
.L_x_25354:
[----:B-----5:R1:W-:Y:S02]  /*9eb10*/  STL [R1+0xbc8], R0 ;  /* 0x000bc80001007387 */ /* 0x0203e40000100800 */
[----:B-1----:R-:W-:-:S05]  /*9eb20*/  IMAD.MOV.U32 R0, RZ, RZ, c[0x0][0x180] ;  /* 0x00006000ff007624 */ /* 0x002fca00078e00ff */
        /* <DEDUP_REMOVED lines=50> */
.L_x_25355:
        /* <DEDUP_REMOVED lines=47> */
.L_x_25356:
        /* <DEDUP_REMOVED lines=43> */
.L_x_25357:
        /* <DEDUP_REMOVED lines=43> */
.L_x_25358:
        /* <DEDUP_REMOVED lines=43> */
.L_x_25359:
        /* <DEDUP_REMOVED lines=43> */
.L_x_25360:
        /* <DEDUP_REMOVED lines=56> */
.L_x_25361:
        /* <DEDUP_REMOVED lines=43> */
.L_x_25362:
        /* <DEDUP_REMOVED lines=43> */
.L_x_25363:
        /* <DEDUP_REMOVED lines=43> */
.L_x_25364:
        /* <DEDUP_REMOVED lines=43> */
.L_x_25365:
        /* <DEDUP_REMOVED lines=43> */
.L_x_25366:
        /* <DEDUP_REMOVED lines=52> */
.L_x_25367:
        /* <DEDUP_REMOVED lines=47> */
.L_x_25368:
        /* <DEDUP_REMOVED lines=43> */
.L_x_25369:
        /* <DEDUP_REMOVED lines=43> */
.L_x_25370:
        /* <DEDUP_REMOVED lines=43> */
.L_x_25371:
        /* <DEDUP_REMOVED lines=43> */
.L_x_25372:
        /* <DEDUP_REMOVED lines=56> */
.L_x_25373:
        /* <DEDUP_REMOVED lines=43> */
.L_x_25374:
        /* <DEDUP_REMOVED lines=43> */
.L_x_25375:
        /* <DEDUP_REMOVED lines=43> */
.L_x_25376:
        /* <DEDUP_REMOVED lines=43> */
.L_x_25377:
        /* <DEDUP_REMOVED lines=43> */
.L_x_25378:
        /* <DEDUP_REMOVED lines=10> */
[----:B------:R0:W-:Y:S04]  /*a2f70*/  STL.64 [R1+0xbe8], R12 ;  /* 0x000be80c01007387 */ /* 0x0001e80000100a00 */
[----:B------:R-:W-:Y:S04]  /*a2f80*/  STL [R1+0xbe0], R10 ;  /* 0x000be00a01007387 */ /* 0x000fe80000100800 */
[----:B------:R1:W-:Y:S04]  /*a2f90*/  STL [R1+0xbd8], R8 ;  /* 0x000bd80801007387 */ /* 0x0003e80000100800 */
[----:B0-----:R-:W0:Y:S01]  /*a2fa0*/  S2R R13, SR_CTAID.X ;  /* 0x00000000000d7919 */ /* 0x001e220000002500 */
[----:B------:R-:W-:-:S03]  /*a2fb0*/  IMAD.MOV.U32 R12, RZ, RZ, 0x4 ;  /* 0x00000004ff0c7424 */ /* 0x000fc600078e00ff */
[----:B------:R2:W-:Y:S04]  /*a2fc0*/  STL.64 [R1+0xbd0], R6 ;  /* 0x000bd00601007387 */ /* 0x0005e80000100a00 */
[----:B-1-3--:R-:W3:Y:S04]  /*a2fd0*/  LDL.LU R8, [R1+0xa00] ;  /* 0x000a000001087983 */ /* 0x00aee80000300800 */
[----:B------:R1:W-:Y:S04]  /*a2fe0*/  STL [R1+0xbdc], R9 ;  /* 0x000bdc0901007387 */ /* 0x0003e80000100800 */
[----:B--2---:R-:W2:Y:S01]  /*a2ff0*/  LDL R7, [R1+0xba4] ;  /* 0x000ba40001077983 */ /* 0x004ea20000100800 */
[----:B0-----:R-:W-:-:S05]  /*a3000*/  IMAD.WIDE R12, R13, R12, c[0x0][0x168] ;  /* 0x00005a000d0c7625 */ /* 0x001fca00078e020c */
[----:B----4-:R0:W4:Y:S04]  /*a3010*/  LDG.E.CONSTANT R10, [R12.64] ;  /* 0x000000040c0a7981 */ /* 0x010128000c1e9900 */
[----:B------:R0:W-:Y:S04]  /*a3020*/  STL.64 [R1+0xbc8], R4 ;  /* 0x000bc80401007387 */ /* 0x0001e80000100a00 */
[----:B-1----:R1:W3:Y:S04]  /*a3030*/  LDG.E.CONSTANT R9, [R12.64] ;  /* 0x000000040c097981 */ /* 0x0022e8000c1e9900 */
[----:B0-----:R-:W0:Y:S01]  /*a3040*/  S2R R5, SR_CTAID.X ;  /* 0x0000000000057919 */ /* 0x001e220000002500 */
[----:B------:R-:W-:-:S03]  /*a3050*/  IMAD.MOV.U32 R4, RZ, RZ, 0x4 ;  /* 0x00000004ff047424 */ /* 0x000fc600078e00ff */
[----:B-1----:R1:W5:Y:S01]  /*a3060*/  LDL.LU.64 R12, [R1+0xbe8] ;  /* 0x000be800010c7983 */ /* 0x0023620000300a00 */
[----:B0-----:R-:W-:-:S04]  /*a3070*/  IMAD R5, R5, c[0x0][0x180], RZ ;  /* 0x0000600005057a24 */ /* 0x001fc800078e02ff */
[----:B------:R-:W-:Y:S02]  /*a3080*/  IMAD.SHL.U32 R5, R5, 0x2, RZ ;  /* 0x0000000205057824 */ /* 0x000fe400078e00ff */
[--C-:B--2---:R-:W-:Y:S02]  /*a3090*/  FADD.FTZ R6, R2, -R7.reuse ;  /* 0x8000000702067221 */ /* 0x104fe40000010000 */
[----:B------:R-:W-:Y:S02]  /*a30a0*/  FADD.FTZ R2, R3, -R7 ;  /* 0x8000000703027221 */ /* 0x000fe40000010000 */
[----:B-----5:R-:W-:Y:S02]  /*a30b0*/  FFMA.FTZ R3, R0, -0.69314718246459960938, R6 ;  /* 0xbf31721800037823 */ /* 0x020fe40000010006 */
[----:B------:R-:W-:-:S04]  /*a30c0*/  IMAD.WIDE R6, R5, R4, c[0x0][0x170] ;  /* 0x00005c0005067625 */ /* 0x000fc800078e0204 */
[----:B------:R-:W-:-:S04]  /*a30d0*/  IMAD.WIDE R4, R5, R4, c[0x0][0x178] ;  /* 0x00005e0005047625 */ /* 0x000fc800078e0204 */
[----:B----4-:R-:W-:Y:S01]  /*a30e0*/  FADD.FTZ R3, R10, R3 ;  /* 0x000000030a037221 */ /* 0x010fe20000010000 */
[----:B---3--:R0:W-:Y:S04]  /*a30f0*/  STG.E [R6.64+0x190], R8 ;  /* 0x0001900806007986 */ /* 0x0081e8000c101904 */
[----:B------:R2:W-:Y:S01]  /*a3100*/  STG.E [R4.64+0x190], R3 ;  /* 0x0001900304007986 */ /* 0x0005e2000c101904 */
[----:B------:R-:W-:-:S03]  /*a3110*/  FFMA.FTZ R2, R0, -0.69314718246459960938, R2 ;  /* 0xbf31721800027823 */ /* 0x000fc60000010002 */
[----:B------:R1:W5:Y:S04]  /*a3120*/  LDL.LU R10, [R1+0xbe0] ;  /* 0x000be000010a7983 */ /* 0x0003680000300800 */
[----:B0-----:R1:W5:Y:S04]  /*a3130*/  LDL.LU R8, [R1+0xbd8] ;  /* 0x000bd80001087983 */ /* 0x0013680000300800 */
[----:B--2---:R-:W2:Y:S01]  /*a3140*/  LDL.LU R3, [R1+0xa04] ;  /* 0x000a040001037983 */ /* 0x004ea20000300800 */
[----:B------:R-:W-:-:S03]  /*a3150*/  FADD.FTZ R2, R9, R2 ;  /* 0x0000000209027221 */ /* 0x000fc60000010000 */
[----:B------:R1:W5:Y:S04]  /*a3160*/  LDL.LU R9, [R1+0xbdc] ;  /* 0x000bdc0001097983 */ /* 0x0003680000300800 */
[----:B--2---:R0:W-:Y:S04]  /*a3170*/  STG.E [R6.64+0x194], R3 ;  /* 0x0001940306007986 */ /* 0x0041e8000c101904 */
[----:B------:R2:W-:Y:S04]  /*a3180*/  STG.E [R4.64+0x194], R2 ;  /* 0x0001940204007986 */ /* 0x0005e8000c101904 */
[----:B0-----:R1:W5:Y:S04]  /*a3190*/  LDL.LU.64 R6, [R1+0xbd0] ;  /* 0x000bd00001067983 */ /* 0x0013680000300a00 */
[----:B--2---:R1:W5:Y:S02]  /*a31a0*/  LDL.LU.64 R4, [R1+0xbc8] ;  /* 0x000bc80001047983 */ /* 0x0043640000300a00 */
.L_x_25379:
[----:B------:R-:W-:-:S05]  /*a31b0*/  IMAD.MOV.U32 R2, RZ, RZ, c[0x0][0x180] ;  /* 0x00006000ff027624 */ /* 0x000fca00078e00ff */
[----:B------:R-:W-:-:S13]  /*a31c0*/  ISETP.GE.AND P0, PT, R2, 0x34, PT ;  /* 0x000000340200780c */ /* 0x000fda0003f06270 */
[----:B------:R-:W-:Y:S05]  /*a31d0*/  @!P0 BRA `(.L_x_25380) ;  /* 0x0000022000008947 */ /* 0x000fea0003800000 */
[----:B------:R-:W0:Y:S04]  /*a31e0*/  S2R R3, SR_CTAID.X ;  /* 0x0000000000037919 */ /* 0x000e280000002500 */
[----:B------:R1:W-:Y:S04]  /*a31f0*/  STL.64 [R1+0xbe0], R12 ;  /* 0x000be00c01007387 */ /* 0x0003e80000100a00 */
[----:B--2---:R-:W2:Y:S04]  /*a3200*/  LDL R2, [R1+0xba4] ;  /* 0x000ba40001027983 */ /* 0x004ea80000100800 */
[----:B-----5:R-:W-:Y:S01]  /*a3210*/  STL [R1+0xbd8], R10 ;  /* 0x000bd80a01007387 */ /* 0x020fe20000100800 */
[----:B-1----:R-:W-:-:S03]  /*a3220*/  IMAD.MOV.U32 R13, RZ, RZ, 0x4 ;  /* 0x00000004ff0d7424 */ /* 0x002fc600078e00ff */
[----:B------:R1:W-:Y:S04]  /*a3230*/  STL [R1+0xbd0], R8 ;  /* 0x000bd00801007387 */ /* 0x0003e80000100800 */
[----:B------:R3:W-:Y:S01]  /*a3240*/  STL [R1+0xbd4], R9 ;  /* 0x000bd40901007387 */ /* 0x0007e20000100800 */
[----:B0-----:R-:W-:-:S03]  /*a3250*/  IMAD.WIDE R12, R3, R13, c[0x0][0x168] ;  /* 0x00005a00030c7625 */ /* 0x001fc600078e020d */
[----:B-1--4-:R-:W4:Y:S04]  /*a3260*/  LDL.LU R8, [R1+0x9f8] ;  /* 0x0009f80001087983 */ /* 0x012f280000300800 */
[----:B------:R0:W4:Y:S04]  /*a3270*/  LDG.E.CONSTANT R10, [R12.64] ;  /* 0x000000040c0a7981 */ /* 0x000128000c1e9900 */
[----:B------:R1:W-:Y:S04]  /*a3280*/  STL.64 [R1+0xbc8], R6 ;  /* 0x000bc80601007387 */ /* 0x0003e80000100a00 */
[----:B---3--:R0:W3:Y:S04]  /*a3290*/  LDG.E.CONSTANT R9, [R12.64] ;  /* 0x000000040c097981 */ /* 0x0080e8000c1e9900 */
[----:B-1----:R-:W1:Y:S04]  /*a32a0*/  S2R R7, SR_CTAID.X ;  /* 0x0000000000077919 */ /* 0x002e680000002500 */
[----:B0-----:R0:W5:Y:S01]  /*a32b0*/  LDL.LU.64 R12, [R1+0xbe0] ;  /* 0x000be000010c7983 */ /* 0x0011620000300a00 */
[----:B--2---:R-:W-:-:S02]  /*a32c0*/  FADD.FTZ R3, R4, -R2 ;  /* 0x8000000204037221 */ /* 0x004fc40000010000 */
[----:B-1----:R-:W-:Y:S02]  /*a32d0*/  IMAD R4, R7, c[0x0][0x180], RZ ;  /* 0x0000600007047a24 */ /* 0x002fe400078e02ff */
[----:B------:R-:W-:Y:S02]  /*a32e0*/  FADD.FTZ R2, R5, -R2 ;  /* 0x8000000205027221 */ /* 0x000fe40000010000 */
[----:B------:R-:W-:Y:S02]  /*a32f0*/  IMAD.SHL.U32 R4, R4, 0x2, RZ ;  /* 0x0000000204047824 */ /* 0x000fe400078e00ff */
[----:B------:R-:W-:Y:S02]  /*a3300*/  IMAD.MOV.U32 R5, RZ, RZ, 0x4 ;  /* 0x00000004ff057424 */ /* 0x000fe400078e00ff */
[----:B------:R-:W-:Y:S02]  /*a3310*/  FFMA.FTZ R3, R0, -0.69314718246459960938, R3 ;  /* 0xbf31721800037823 */ /* 0x000fe40000010003 */
[----:B------:R-:W-:-:S04]  /*a3320*/  IMAD.WIDE R6, R4, R5, c[0x0][0x170] ;  /* 0x00005c0004067625 */ /* 0x000fc800078e0205 */
[----:B------:R-:W-:Y:S01]  /*a3330*/  IMAD.WIDE R4, R4, R5, c[0x0][0x178] ;  /* 0x00005e0004047625 */ /* 0x000fe200078e0205 */
[----:B----4-:R1:W-:Y:S03]  /*a3340*/  STG.E [R6.64+0x198], R8 ;  /* 0x0001980806007986 */ /* 0x0103e6000c101904 */
[----:B------:R-:W-:Y:S02]  /*a3350*/  FADD.FTZ R3, R10, R3 ;  /* 0x000000030a037221 */ /* 0x000fe40000010000 */
[----:B------:R-:W-:Y:S01]  /*a3360*/  FFMA.FTZ R2, R0, -0.69314718246459960938, R2 ;  /* 0xbf31721800027823 */ /* 0x000fe20000010002 */
[----:B------:R0:W5:Y:S04]  /*a3370*/  LDL.LU R10, [R1+0xbd8] ;  /* 0x000bd800010a7983 */ /* 0x0001680000300800 */
[----:B------:R2:W-:Y:S04]  /*a3380*/  STG.E [R4.64+0x198], R3 ;  /* 0x0001980304007986 */ /* 0x0005e8000c101904 */
[----:B-1----:R0:W5:Y:S04]  /*a3390*/  LDL.LU R8, [R1+0xbd0] ;  /* 0x000bd00001087983 */ /* 0x0021680000300800 */
[----:B--2---:R-:W2:Y:S01]  /*a33a0*/  LDL.LU R3, [R1+0x9fc] ;  /* 0x0009fc0001037983 */ /* 0x004ea20000300800 */
[----:B---3--:R-:W-:-:S03]  /*a33b0*/  FADD.FTZ R2, R9, R2 ;  /* 0x0000000209027221 */ /* 0x008fc60000010000 */
[----:B------:R0:W5:Y:S04]  /*a33c0*/  LDL.LU R9, [R1+0xbd4] ;  /* 0x000bd40001097983 */ /* 0x0001680000300800 */
[----:B--2---:R1:W-:Y:S04]  /*a33d0*/  STG.E [R6.64+0x19c], R3 ;  /* 0x00019c0306007986 */ /* 0x0043e8000c101904 */
[----:B-1----:R0:W5:Y:S04]  /*a33e0*/  LDL.LU.64 R6, [R1+0xbc8] ;  /* 0x000bc80001067983 */ /* 0x0021680000300a00 */
[----:B------:R0:W-:Y:S02]  /*a33f0*/  STG.E [R4.64+0x19c], R2 ;  /* 0x00019c0204007986 */ /* 0x0001e4000c101904 */
.L_x_25380:
[----:B------:R-:W-:Y:S05]  /*a3400*/  @!P1 BRA `(.L_x_25381) ;  /* 0x000001c000009947 */ /* 0x000fea0003800000 */
[----:B0-----:R-:W0:Y:S01]  /*a3410*/  S2R R2, SR_CTAID.X ;  /* 0x0000000000027919 */ /* 0x001e220000002500 */
[----:B------:R-:W-:-:S03]  /*a3420*/  IMAD.MOV.U32 R3, RZ, RZ, 0x4 ;  /* 0x00000004ff037424 */ /* 0x000fc600078e00ff */
[----:B-----5:R0:W-:Y:S02]  /*a3430*/  STL.64 [R1+0xbd0], R10 ;  /* 0x000bd00a01007387 */ /* 0x0201e40000100a00 */
[----:B0-----:R-:W-:Y:S02]  /*a3440*/  IMAD.WIDE R10, R2, R3, c[0x0][0x168] ;  /* 0x00005a00020a7625 */ /* 0x001fe400078e0203 */
[----:B--2---:R-:W2:Y:S04]  /*a3450*/  LDL R2, [R1+0xba4] ;  /* 0x000ba40001027983 */ /* 0x004ea80000100800 */
[----:B---3--:R0:W3:Y:S04]  /*a3460*/  LDG.E.CONSTANT R5, [R10.64] ;  /* 0x000000040a057981 */ /* 0x0080e8000c1e9900 */
[----:B----4-:R0:W4:Y:S04]  /*a3470*/  LDG.E.CONSTANT R4, [R10.64] ;  /* 0x000000040a047981 */ /* 0x010128000c1e9900 */
[----:B------:R1:W-:Y:S04]  /*a3480*/  STL.64 [R1+0xbc8], R8 ;  /* 0x000bc80801007387 */ /* 0x0003e80000100a00 */
[----:B0-----:R0:W5:Y:S04]  /*a3490*/  LDL.LU.64 R10, [R1+0xbd0] ;  /* 0x000bd000010a7983 */ /* 0x0011680000300a00 */
[----:B-1----:R-:W1:Y:S01]  /*a34a0*/  S2R R9, SR_CTAID.X ;  /* 0x0000000000097919 */ /* 0x002e620000002500 */
[----:B--2---:R-:W-:-:S02]  /*a34b0*/  FADD.FTZ R3, R6, -R2 ;  /* 0x8000000206037221 */ /* 0x004fc40000010000 */
[----:B------:R-:W-:Y:S02]  /*a34c0*/  FADD.FTZ R2, R7, -R2 ;  /* 0x8000000207027221 */ /* 0x000fe40000010000 */
[C---:B------:R-:W-:Y:S02]  /*a34d0*/  FFMA.FTZ R3, R0.reuse, -0.69314718246459960938, R3 ;  /* 0xbf31721800037823 */ /* 0x040fe40000010003 */
[----:B------:R-:W-:Y:S02]  /*a34e0*/  FFMA.FTZ R2, R0, -0.69314718246459960938, R2 ;  /* 0xbf31721800027823 */ /* 0x000fe40000010002 */
[----:B----4-:R-:W-:Y:S02]  /*a34f0*/  FADD.FTZ R3, R4, R3 ;  /* 0x0000000304037221 */ /* 0x010fe40000010000 */
[----:B---3--:R-:W-:Y:S01]  /*a3500*/  FADD.FTZ R2, R5, R2 ;  /* 0x0000000205027221 */ /* 0x008fe20000010000 */
[----:B------:R-:W2:Y:S04]  /*a3510*/  LDL.LU R4, [R1+0x9f4] ;  /* 0x0009f40001047983 */ /* 0x000ea80000300800 */
[----:B------:R-:W3:Y:S01]  /*a3520*/  LDL.LU R5, [R1+0x9f0] ;  /* 0x0009f00001057983 */ /* 0x000ee20000300800 */
[----:B-1----:R-:W-:-:S02]  /*a3530*/  IMAD R9, R9, c[0x0][0x180], RZ ;  /* 0x0000600009097a24 */ /* 0x002fc400078e02ff */
[----:B------:R-:W-:Y:S02]  /*a3540*/  IMAD.MOV.U32 R8, RZ, RZ, 0x4 ;  /* 0x00000004ff087424 */ /* 0x000fe400078e00ff */
[----:B------:R-:W-:-:S04]  /*a3550*/  IMAD.SHL.U32 R9, R9, 0x2, RZ ;  /* 0x0000000209097824 */ /* 0x000fc800078e00ff */
[----:B------:R-:W-:-:S04]  /*a3560*/  IMAD.WIDE R6, R9, R8, c[0x0][0x178] ;  /* 0x00005e0009067625 */ /* 0x000fc800078e0208 */
[----:B------:R-:W-:-:S05]  /*a3570*/  IMAD.WIDE R8, R9, R8, c[0x0][0x170] ;  /* 0x00005c0009087625 */ /* 0x000fca00078e0208 */
[----:B---3--:R-:W-:Y:S04]  /*a3580*/  STG.E [R8.64+0x1a0], R5 ;  /* 0x0001a00508007986 */ /* 0x008fe8000c101904 */
[----:B------:R-:W-:Y:S04]  /*a3590*/  STG.E [R6.64+0x1a0], R3 ;  /* 0x0001a00306007986 */ /* 0x000fe8000c101904 */
[----:B--2---:R1:W-:Y:S04]  /*a35a0*/  STG.E [R8.64+0x1a4], R4 ;  /* 0x0001a40408007986 */ /* 0x0043e8000c101904 */
[----:B-1----:R0:W5:Y:S04]  /*a35b0*/  LDL.LU.64 R8, [R1+0xbc8] ;  /* 0x000bc80001087983 */ /* 0x0021680000300a00 */
[----:B------:R0:W-:Y:S02]  /*a35c0*/  STG.E [R6.64+0x1a4], R2 ;  /* 0x0001a40206007986 */ /* 0x0001e4000c101904 */
.L_x_25381:
[----:B------:R-:W-:Y:S05]  /*a35d0*/  @!P2 BRA `(.L_x_25382) ;  /* 0x000001c00000a947 */ /* 0x000fea0003800000 */
[----:B0-----:R-:W0:Y:S01]  /*a35e0*/  S2R R2, SR_CTAID.X ;  /* 0x0000000000027919 */ /* 0x001e220000002500 */
[----:B------:R-:W-:-:S04]  /*a35f0*/  IMAD.MOV.U32 R3, RZ, RZ, 0x4 ;  /* 0x00000004ff037424 */ /* 0x000fc800078e00ff */
[----:B0----5:R-:W-:Y:S02]  /*a3600*/  IMAD.WIDE R6, R2, R3, c[0x0][0x168] ;  /* 0x00005a0002067625 */ /* 0x021fe400078e0203 */
[----:B--2---:R-:W2:Y:S04]  /*a3610*/  LDL R2, [R1+0xba4] ;  /* 0x000ba40001027983 */ /* 0x004ea80000100800 */
[----:B---3--:R0:W3:Y:S04]  /*a3620*/  LDG.E.CONSTANT R4, [R6.64] ;  /* 0x0000000406047981 */ /* 0x0080e8000c1e9900 */
[----:B----4-:R0:W4:Y:S04]  /*a3630*/  LDG.E.CONSTANT R5, [R6.64] ;  /* 0x0000000406057981 */ /* 0x010128000c1e9900 */
[----:B0-----:R-:W0:Y:S01]  /*a3640*/  S2R R6, SR_CTAID.X ;  /* 0x0000000000067919 */ /* 0x001e220000002500 */
[----:B--2---:R-:W-:-:S02]  /*a3650*/  FADD.FTZ R3, R8, -R2 ;  /* 0x8000000208037221 */ /* 0x004fc40000010000 */
[----:B------:R-:W-:Y:S01]  /*a3660*/  FADD.FTZ R2, R9, -R2 ;  /* 0x8000000209027221 */ /* 0x000fe20000010000 */
[----:B------:R-:W2:Y:S01]  /*a3670*/  LDL.LU R8, [R1+0x9ec] ;  /* 0x0009ec0001087983 */ /* 0x000ea20000300800 */
[----:B0-----:R-:W-:Y:S02]  /*a3680*/  IMAD R6, R6, c[0x0][0x180], RZ ;  /* 0x0000600006067a24 */ /* 0x001fe400078e02ff */
[----:B------:R-:W-:Y:S01]  /*a3690*/  IMAD.MOV.U32 R7, RZ, RZ, 0x4 ;  /* 0x00000004ff077424 */ /* 0x000fe200078e00ff */
[----:B------:R-:W2:Y:S01]  /*a36a0*/  LDL.LU R9, [R1+0x9e8] ;  /* 0x0009e80001097983 */ /* 0x000ea20000300800 */
[C---:B------:R-:W-:Y:S02]  /*a36b0*/  FFMA.FTZ R3, R0.reuse, -0.69314718246459960938, R3 ;  /* 0xbf31721800037823 */ /* 0x040fe40000010003 */
[----:B------:R-:W-:Y:S02]  /*a36c0*/  FFMA.FTZ R2, R0, -0.69314718246459960938, R2 ;  /* 0xbf31721800027823 */ /* 0x000fe40000010002 */
[----:B---3--:R-:W-:-:S02]  /*a36d0*/  FADD.FTZ R3, R4, R3 ;  /* 0x0000000304037221 */ /* 0x008fc40000010000 */
[----:B------:R-:W0:Y:S01]  /*a36e0*/  S2R R4, SR_CTAID.X ;  /* 0x0000000000047919 */ /* 0x000e220000002500 */
[----:B----4-:R-:W-:Y:S02]  /*a36f0*/  FADD.FTZ R2, R5, R2 ;  /* 0x0000000205027221 */ /* 0x010fe40000010000 */
[----:B------:R-:W-:Y:S02]  /*a3700*/  IMAD.MOV.U32 R5, RZ, RZ, 0x4 ;  /* 0x00000004ff057424 */ /* 0x000fe400078e00ff */
[----:B------:R-:W-:-:S04]  /*a3710*/  IMAD.SHL.U32 R6, R6, 0x2, RZ ;  /* 0x0000000206067824 */ /* 0x000fc800078e00ff */
[----:B------:R-:W-:-:S04]  /*a3720*/  IMAD.WIDE R6, R6, R7, c[0x0][0x178] ;  /* 0x00005e0006067625 */ /* 0x000fc800078e0207 */
[----:B0-----:R-:W-:-:S04]  /*a3730*/  IMAD R4, R4, c[0x0][0x180], RZ ;  /* 0x0000600004047a24 */ /* 0x001fc800078e02ff */
[----:B------:R-:W-:-:S04]  /*a3740*/  IMAD.SHL.U32 R4, R4, 0x2, RZ ;  /* 0x0000000204047824 */ /* 0x000fc800078e00ff */
[----:B------:R-:W-:-:S05]  /*a3750*/  IMAD.WIDE R4, R4, R5, c[0x0][0x170] ;  /* 0x00005c0004047625 */ /* 0x000fca00078e0205 */
[----:B--2---:R0:W-:Y:S04]  /*a3760*/  STG.E [R4.64+0x1a8], R9 ;  /* 0x0001a80904007986 */ /* 0x0041e8000c101904 */
[----:B------:R0:W-:Y:S04]  /*a3770*/  STG.E [R6.64+0x1a8], R3 ;  /* 0x0001a80306007986 */ /* 0x0001e8000c101904 */
[----:B------:R0:W-:Y:S04]  /*a3780*/  STG.E [R4.64+0x1ac], R8 ;  /* 0x0001ac0804007986 */ /* 0x0001e8000c101904 */
[----:B------:R0:W-:Y:S02]  /*a3790*/  STG.E [R6.64+0x1ac], R2 ;  /* 0x0001ac0206007986 */ /* 0x0001e4000c101904 */
.L_x_25382:
[----:B------:R-:W-:Y:S05]  /*a37a0*/  @!P3 BRA `(.L_x_25383) ;  /* 0x000001a00000b947 */ /* 0x000fea0003800000 */
[----:B0-----:R-:W0:Y:S01]  /*a37b0*/  S2R R3, SR_CTAID.X ;  /* 0x0000000000037919 */ /* 0x001e220000002500 */
[----:B-----5:R-:W-:-:S03]  /*a37c0*/  IMAD.MOV.U32 R4, RZ, RZ, 0x4 ;  /* 0x00000004ff047424 */ /* 0x020fc600078e00ff */
[----:B--2---:R-:W2:Y:S04]  /*a37d0*/  LDL R2, [R1+0xba4] ;  /* 0x000ba40001027983 */ /* 0x004ea80000100800 */
[----:B------:R0:W-:Y:S04]  /*a37e0*/  STL.64 [R1+0xbc8], R12 ;  /* 0x000bc80c01007387 */ /* 0x0001e80000100a00 */
[----:B---3--:R-:W3:Y:S04]  /*a37f0*/  LDL.LU R9, [R1+0x9e0] ;  /* 0x0009e00001097983 */ /* 0x008ee80000300800 */
[----:B----4-:R-:W4:Y:S01]  /*a3800*/  LDL.LU R8, [R1+0x9e4] ;  /* 0x0009e40001087983 */ /* 0x010f220000300800 */
[----:B0-----:R-:W-:-:S05]  /*a3810*/  IMAD.WIDE R12, R3, R4, c[0x0][0x168] ;  /* 0x00005a00030c7625 */ /* 0x001fca00078e0204 */
[----:B------:R0:W4:Y:S04]  /*a3820*/  LDG.E.CONSTANT R4, [R12.64] ;  /* 0x000000040c047981 */ /* 0x000128000c1e9900 */
[----:B------:R0:W4:Y:S04]  /*a3830*/  LDG.E.CONSTANT R5, [R12.64] ;  /* 0x000000040c057981 */ /* 0x000128000c1e9900 */
[----:B0-----:R0:W5:Y:S04]  /*a3840*/  LDL.LU.64 R12, [R1+0xbc8] ;  /* 0x000bc800010c7983 */ /* 0x0011680000300a00 */
[----:B------:R-:W1:Y:S01]  /*a3850*/  S2R R6, SR_CTAID.X ;  /* 0x0000000000067919 */ /* 0x000e620000002500 */
[----:B------:R-:W-:-:S02]  /*a3860*/  IMAD.MOV.U32 R7, RZ, RZ, 0x4 ;  /* 0x00000004ff077424 */ /* 0x000fc400078e00ff */
[----:B-1----:R-:W-:-:S04]  /*a3870*/  IMAD R6, R6, c[0x0][0x180], RZ ;  /* 0x0000600006067a24 */ /* 0x002fc800078e02ff */
[----:B------:R-:W-:Y:S02]  /*a3880*/  IMAD.SHL.U32 R6, R6, 0x2, RZ ;  /* 0x0000000206067824 */ /* 0x000fe400078e00ff */
[--C-:B--2---:R-:W-:Y:S02]  /*a3890*/  FADD.FTZ R3, R10, -R2.reuse ;  /* 0x800000020a037221 */ /* 0x104fe40000010000 */
[----:B------:R-:W-:Y:S02]  /*a38a0*/  FADD.FTZ R2, R11, -R2 ;  /* 0x800000020b027221 */ /* 0x000fe40000010000 */
[C---:B------:R-:W-:Y:S02]  /*a38b0*/  FFMA.FTZ R3, R0.reuse, -0.69314718246459960938, R3 ;  /* 0xbf31721800037823 */ /* 0x040fe40000010003 */
[----:B------:R-:W-:Y:S02]  /*a38c0*/  FFMA.FTZ R2, R0, -0.69314718246459960938, R2 ;  /* 0xbf31721800027823 */ /* 0x000fe40000010002 */
[----:B------:R-:W-:-:S04]  /*a38d0*/  IMAD.WIDE R10, R6, R7, c[0x0][0x170] ;  /* 0x00005c00060a7625 */ /* 0x000fc800078e0207 */
[----:B------:R-:W-:Y:S01]  /*a38e0*/  IMAD.WIDE R6, R6, R7, c[0x0][0x178] ;  /* 0x00005e0006067625 */ /* 0x000fe200078e0207 */
[----:B---3--:R0:W-:Y:S03]  /*a38f0*/  STG.E [R10.64+0x1b0], R9 ;  /* 0x0001b0090a007986 */ /* 0x0081e6000c101904 */
[----:B----4-:R-:W-:Y:S02]  /*a3900*/  FADD.FTZ R3, R4, R3 ;  /* 0x0000000304037221 */ /* 0x010fe40000010000 */
[----:B------:R-:W-:-:S03]  /*a3910*/  FADD.FTZ R2, R5, R2 ;  /* 0x0000000205027221 */ /* 0x000fc60000010000 */
[----:B------:R0:W-:Y:S04]  /*a3920*/  STG.E [R6.64+0x1b0], R3 ;  /* 0x0001b00306007986 */ /* 0x0001e8000c101904 */
[----:B------:R0:W-:Y:S04]  /*a3930*/  STG.E [R10.64+0x1b4], R8 ;  /* 0x0001b4080a007986 */ /* 0x0001e8000c101904 */
[----:B------:R0:W-:Y:S02]  /*a3940*/  STG.E [R6.64+0x1b4], R2 ;  /* 0x0001b40206007986 */ /* 0x0001e4000c101904 */
.L_x_25383:
[----:B------:R-:W-:Y:S05]  /*a3950*/  @!P4 BRA `(.L_x_25384) ;  /* 0x000001800000c947 */ /* 0x000fea0003800000 */
[----:B0-----:R-:W0:Y:S01]  /*a3960*/  S2R R3, SR_CTAID.X ;  /* 0x0000000000037919 */ /* 0x001e220000002500 */
[----:B-----5:R-:W-:-:S03]  /*a3970*/  IMAD.MOV.U32 R4, RZ, RZ, 0x4 ;  /* 0x00000004ff047424 */ /* 0x020fc600078e00ff */
[----:B--2---:R-:W2:Y:S04]  /*a3980*/  LDL R2, [R1+0xba4] ;  /* 0x000ba40001027983 */ /* 0x004ea80000100800 */
[----:B---3--:R-:W3:Y:S04]  /*a3990*/  LDL.LU R9, [R1+0x9d8] ;  /* 0x0009d80001097983 */ /* 0x008ee80000300800 */
[----:B----4-:R-:W4:Y:S01]  /*a39a0*/  LDL.LU R8, [R1+0x9dc] ;  /* 0x0009dc0001087983 */ /* 0x010f220000300800 */
[----:B0-----:R-:W-:-:S05]  /*a39b0*/  IMAD.WIDE R10, R3, R4, c[0x0][0x168] ;  /* 0x00005a00030a7625 */ /* 0x001fca00078e0204 */
[----:B------:R0:W4:Y:S04]  /*a39c0*/  LDG.E.CONSTANT R4, [R10.64] ;  /* 0x000000040a047981 */ /* 0x000128000c1e9900 */
[----:B------:R0:W4:Y:S04]  /*a39d0*/  LDG.E.CONSTANT R5, [R10.64] ;  /* 0x000000040a057981 */ /* 0x000128000c1e9900 */
[----:B------:R-:W1:Y:S01]  /*a39e0*/  S2R R6, SR_CTAID.X ;  /* 0x0000000000067919 */ /* 0x000e620000002500 */
[----:B------:R-:W-:Y:S02]  /*a39f0*/  IMAD.MOV.U32 R7, RZ, RZ, 0x4 ;  /* 0x00000004ff077424 */ /* 0x000fe400078e00ff */
[----:B-1----:R-:W-:-:S04]  /*a3a00*/  IMAD R6, R6, c[0x0][0x180], RZ ;  /* 0x0000600006067a24 */ /* 0x002fc800078e02ff */
[----:B------:R-:W-:-:S04]  /*a3a10*/  IMAD.SHL.U32 R6, R6, 0x2, RZ ;  /* 0x0000000206067824 */ /* 0x000fc800078e00ff */
[----:B0-----:R-:W-:-:S04]  /*a3a20*/  IMAD.WIDE R10, R6, R7, c[0x0][0x170] ;  /* 0x00005c00060a7625 */ /* 0x001fc800078e0207 */
[----:B------:R-:W-:-:S04]  /*a3a30*/  IMAD.WIDE R6, R6, R7, c[0x0][0x178] ;  /* 0x00005e0006067625 */ /* 0x000fc800078e0207 */
[--C-:B--2---:R-:W-:Y:S02]  /*a3a40*/  FADD.FTZ R3, R12, -R2.reuse ;  /* 0x800000020c037221 */ /* 0x104fe40000010000 */
[----:B------:R-:W-:Y:S02]  /*a3a50*/  FADD.FTZ R2, R13, -R2 ;  /* 0x800000020d027221 */ /* 0x000fe40000010000 */
[C---:B------:R-:W-:Y:S02]  /*a3a60*/  FFMA.FTZ R3, R0.reuse, -0.69314718246459960938, R3 ;  /* 0xbf31721800037823 */ /* 0x040fe40000010003 */
[----:B------:R-:W-:Y:S01]  /*a3a70*/  FFMA.FTZ R2, R0, -0.69314718246459960938, R2 ;  /* 0xbf31721800027823 */ /* 0x000fe20000010002 */
[----:B---3--:R0:W-:Y:S01]  /*a3a80*/  STG.E [R10.64+0x1b8], R9 ;  /* 0x0001b8090a007986 */ /* 0x0081e2000c101904 */
[----:B----4-:R-:W-:Y:S02]  /*a3a90*/  FADD.FTZ R3, R4, R3 ;  /* 0x0000000304037221 */ /* 0x010fe40000010000 */
[----:B------:R-:W-:-:S03]  /*a3aa0*/  FADD.FTZ R2, R5, R2 ;  /* 0x0000000205027221 */ /* 0x000fc60000010000 */
[----:B------:R0:W-:Y:S04]  /*a3ab0*/  STG.E [R6.64+0x1b8], R3 ;  /* 0x0001b80306007986 */ /* 0x0001e8000c101904 */
[----:B------:R0:W-:Y:S04]  /*a3ac0*/  STG.E [R10.64+0x1bc], R8 ;  /* 0x0001bc080a007986 */ /* 0x0001e8000c101904 */
[----:B------:R0:W-:Y:S02]  /*a3ad0*/  STG.E [R6.64+0x1bc], R2 ;  /* 0x0001bc0206007986 */ /* 0x0001e4000c101904 */
.L_x_25384:
[----:B0----5:R0:W5:Y:S01]  /*a3ae0*/  LDL R6, [R1+0xba4] ;  /* 0x000ba40001067983 */ /* 0x0211620000100800 */
[----:B------:R-:W-:-:S03]  /*a3af0*/  IMAD.MOV.U32 R7, RZ, RZ, c[0x0][0x180] ;  /* 0x00006000ff077624 */ /* 0x000fc600078e00ff */
[----:B------:R-:W1:Y:S01]  /*a3b00*/  S2R R4, SR_CTAID.X ;  /* 0x0000000000047919 */ /* 0x000e620000002500 */
[----:B------:R-:W-:Y:S01]  /*a3b10*/  IMAD.MOV.U32 R3, RZ, RZ, 0x4 ;  /* 0x00000004ff037424 */ /* 0x000fe200078e00ff */
[C---:B------:R-:W-:Y:S02]  /*a3b20*/  ISETP.GE.AND P0, PT, R7.reuse, 0x3b, PT ;  /* 0x0000003b0700780c */ /* 0x040fe40003f06270 */
[C---:B------:R-:W-:Y:S02]  /*a3b30*/  ISETP.GE.AND P1, PT, R7.reuse, 0x3c, PT ;  /* 0x0000003c0700780c */ /* 0x040fe40003f26270 */
[C---:B------:R-:W-:Y:S02]  /*a3b40*/  ISETP.GE.AND P2, PT, R7.reuse, 0x3d, PT ;  /* 0x0000003d0700780c */ /* 0x040fe40003f46270 */
[C---:B------:R-:W-:Y:S02]  /*a3b50*/  ISETP.GE.AND P3, PT, R7.reuse, 0x3e, PT ;  /* 0x0000003e0700780c */ /* 0x040fe40003f66270 */
[----:B------:R-:W-:-:S02]  /*a3b60*/  ISETP.GE.AND P4, PT, R7, 0x3f, PT ;  /* 0x0000003f0700780c */ /* 0x000fc40003f86270 */
[----:B------:R-:W-:Y:S01]  /*a3b70*/  ISETP.GE.AND P5, PT, R7, 0x40, PT ;  /* 0x000000400700780c */ /* 0x000fe20003fa6270 */
[----:B-1----:R-:W-:-:S04]  /*a3b80*/  IMAD R2, R4, c[0x0][0x180], RZ ;  /* 0x0000600004027a24 */ /* 0x002fc800078e02ff */
[----:B------:R-:W-:Y:S02]  /*a3b90*/  IMAD.SHL.U32 R2, R2, 0x2, RZ ;  /* 0x0000000202027824 */ /* 0x000fe400078e00ff */
[----:B------:R-:W-:-:S04]  /*a3ba0*/  IMAD.WIDE R12, R4, R3, c[0x0][0x168] ;  /* 0x00005a00040c7625 */ /* 0x000fc800078e0203 */
[----:B------:R-:W-:-:S04]  /*a3bb0*/  IMAD.WIDE R8, R2, R3, c[0x0][0x178] ;  /* 0x00005e0002087625 */ /* 0x000fc800078e0203 */
[----:B------:R-:W-:Y:S01]  /*a3bc0*/  IMAD.WIDE R10, R2, R3, c[0x0][0x170] ;  /* 0x00005c00020a7625 */ /* 0x000fe200078e0203 */
[----:B------:R-:W-:Y:S05]  /*a3bd0*/  @!P6 BRA `(.L_x_25385) ;  /* 0x000000e00000e947 */ /* 0x000fea0003800000 */
[----:B0-2---:R-:W2:Y:S01]  /*a3be0*/  LDG.E.CONSTANT R4, [R12.64] ;  /* 0x000000040c047981 */ /* 0x005ea2000c1e9900 */
[----:B-----5:R-:W-:-:S03]  /*a3bf0*/  FADD.FTZ R2, R15, -R6 ;  /* 0x800000060f027221 */ /* 0x020fc60000010000 */
[----:B---3--:R-:W3:Y:S01]  /*a3c00*/  LDG.E.CONSTANT R5, [R12.64] ;  /* 0x000000040c057981 */ /* 0x008ee2000c1e9900 */
[----:B------:R-:W-:-:S03]  /*a3c10*/  FADD.FTZ R3, R14, -R6 ;  /* 0x800000060e037221 */ /* 0x000fc60000010000 */
[----:B----4-:R-:W4:Y:S04]  /*a3c20*/  LDL.LU R15, [R1+0x9d0] ;  /* 0x0009d000010f7983 */ /* 0x010f280000300800 */
[----:B------:R-:W4:Y:S01]  /*a3c30*/  LDL.LU R14, [R1+0x9d4] ;  /* 0x0009d400010e7983 */ /* 0x000f220000300800 */
[C---:B------:R-:W-:Y:S02]  /*a3c40*/  FFMA.FTZ R3, R0.reuse, -0.69314718246459960938, R3 ;  /* 0xbf31721800037823 */ /* 0x040fe40000010003 */
[----:B------:R-:W-:Y:S02]  /*a3c50*/  FFMA.FTZ R2, R0, -0.69314718246459960938, R2 ;  /* 0xbf31721800027823 */ /* 0x000fe40000010002 */
[----:B--2---:R-:W-:Y:S02]  /*a3c60*/  FADD.FTZ R3, R4, R3 ;  /* 0x0000000304037221 */ /* 0x004fe40000010000 */
[----:B---3--:R-:W-:Y:S01]  /*a3c70*/  FADD.FTZ R2, R5, R2 ;  /* 0x0000000205027221 */ /* 0x008fe20000010000 */
[----:B----4-:R0:W-:Y:S04]  /*a3c80*/  STG.E [R10.64+0x1c0], R15 ;  /* 0x0001c00f0a007986 */ /* 0x0101e8000c101904 */
[----:B------:R0:W-:Y:S04]  /*a3c90*/  STG.E [R8.64+0x1c0], R3 ;  /* 0x0001c00308007986 */ /* 0x0001e8000c101904 */
[----:B------:R0:W-:Y:S04]  /*a3ca0*/  STG.E [R10.64+0x1c4], R14 ;  /* 0x0001c40e0a007986 */ /* 0x0001e8000c101904 */
[----:B------:R0:W-:Y:S02]  /*a3cb0*/  STG.E [R8.64+0x1c4], R2 ;  /* 0x0001c40208007986 */ /* 0x0001e4000c101904 */
.L_x_25385:
[----:B0-----:R-:W-:-:S13]  /*a3cc0*/  ISETP.GE.AND P6, PT, R7, 0x3a, PT ;  /* 0x0000003a0700780c */ /* 0x001fda0003fc6270 */
[----:B------:R-:W-:Y:S05]  /*a3cd0*/  @!P6 BRA `(.L_x_25386) ;  /* 0x000000e00000e947 */ /* 0x000fea0003800000 */
[----:B--2---:R-:W2:Y:S04]  /*a3ce0*/  LDG.E.CONSTANT R4, [R12.64] ;  /* 0x000000040c047981 */ /* 0x004ea8000c1e9900 */
[----:B---3--:R-:W3:Y:S04]  /*a3cf0*/  LDG.E.CONSTANT R5, [R12.64] ;  /* 0x000000040c057981 */ /* 0x008ee8000c1e9900 */
[----:B----4-:R-:W4:Y:S04]  /*a3d00*/  LDL.LU R14, [R1+0x9c8] ;  /* 0x0009c800010e7983 */ /* 0x010f280000300800 */
[----:B------:R-:W4:Y:S01]  /*a3d10*/  LDL.LU R7, [R1+0x9cc] ;  /* 0x0009cc0001077983 */ /* 0x000f220000300800 */
[----:B-----5:R-:W-:-:S02]  /*a3d20*/  FADD.FTZ R3, R16, -R6 ;  /* 0x8000000610037221 */ /* 0x020fc40000010000 */
[----:B------:R-:W-:Y:S02]  /*a3d30*/  FADD.FTZ R2, R17, -R6 ;  /* 0x8000000611027221 */ /* 0x000fe40000010000 */
        /* <DEDUP_REMOVED lines=8> */
.L_x_25386:
[----:B------:R-:W-:Y:S05]  /*a3dc0*/  @!P0 BRA `(.L_x_25387) ;  /* 0x000000e000008947 */ /* 0x000fea0003800000 */
[----:B--2---:R-:W2:Y:S04]  /*a3dd0*/  LDG.E.CONSTANT R4, [R12.64] ;  /* 0x000000040c047981 */ /* 0x004ea8000c1e9900 */
[----:B---3--:R-:W3:Y:S04]  /*a3de0*/  LDG.E.CONSTANT R5, [R12.64] ;  /* 0x000000040c057981 */ /* 0x008ee8000c1e9900 */
[----:B0---4-:R-:W4:Y:S04]  /*a3df0*/  LDL.LU R14, [R1+0x9c0] ;  /* 0x0009c000010e7983 */ /* 0x011f280000300800 */
        /* <DEDUP_REMOVED lines=11> */
.L_x_25387:
[----:B------:R-:W-:Y:S05]  /*a3eb0*/  @!P1 BRA `(.L_x_25388) ;  /* 0x000000e000009947 */ /* 0x000fea0003800000 */
[----:B--2---:R-:W2:Y:S04]  /*a3ec0*/  LDG.E.CONSTANT R5, [R12.64] ;  /* 0x000000040c057981 */ /* 0x004ea8000c1e9900 */
[----:B0--3--:R-:W3:Y:S04]  /*a3ed0*/  LDG.E.CONSTANT R2, [R12.64] ;  /* 0x000000040c027981 */ /* 0x009ee8000c1e9900 */
        /* <DEDUP_REMOVED lines=12> */
.L_x_25388:
[----:B------:R-:W-:Y:S05]  /*a3fa0*/  @!P2 BRA `(.L_x_25389) ;  /* 0x000000e00000a947 */ /* 0x000fea0003800000 */
[----:B0-2---:R-:W2:Y:S04]  /*a3fb0*/  LDG.E.CONSTANT R3, [R12.64] ;  /* 0x000000040c037981 */ /* 0x005ea8000c1e9900 */
        /* <DEDUP_REMOVED lines=13> */
.L_x_25389:
        /* <DEDUP_REMOVED lines=15> */
.L_x_25390:
        /* <DEDUP_REMOVED lines=15> */
.L_x_25391:
[----:B------:R-:W-:Y:S05]  /*a4270*/  @!P5 BRA `(.L_x_25392) ;  /* 0x000000700000d947 */ /* 0x000fea0003800000 */
[----:B0-2---:R-:W2:Y:S04]  /*a4280*/  LDG.E.CONSTANT R2, [R12.64] ;  /* 0x000000040c027981 */ /* 0x005ea8000c1e9900 */
[----:B---3--:R-:W3:Y:S01]  /*a4290*/  LDL.LU R4, [R1+0x998] ;  /* 0x0009980001047983 */ /* 0x008ee20000300800 */
[----:B-----5:R-:W-:-:S04]  /*a42a0*/  FADD.FTZ R3, R28, -R6 ;  /* 0x800000061c037221 */ /* 0x020fc80000010000 */
[----:B------:R-:W-:-:S04]  /*a42b0*/  FFMA.FTZ R3, R0, -0.69314718246459960938, R3 ;  /* 0xbf31721800037823 */ /* 0x000fc80000010003 */
[----:B--2---:R-:W-:Y:S01]  /*a42c0*/  FADD.FTZ R3, R2, R3 ;  /* 0x0000000302037221 */ /* 0x004fe20000010000 */
[----:B---3--:R0:W-:Y:S04]  /*a42d0*/  STG.E [R10.64+0x1f8], R4 ;  /* 0x0001f8040a007986 */ /* 0x0081e8000c101904 */
[----:B------:R0:W-:Y:S02]  /*a42e0*/  STG.E [R8.64+0x1f8], R3 ;  /* 0x0001f80308007986 */ /* 0x0001e4000c101904 */
.L_x_25392:
[----:B------:R-:W-:Y:S05]  /*a42f0*/  @!P5 EXIT ;  /* 0x000000000000d94d */ /* 0x000fea0003800000 */
[----:B0-2---:R-:W2:Y:S04]  /*a4300*/  LDG.E.CONSTANT R3, [R12.64] ;  /* 0x000000040c037981 */ /* 0x005ea8000c1e9900 */
[----:B---3--:R-:W3:Y:S01]  /*a4310*/  LDL.LU R2, [R1+0x99c] ;  /* 0x00099c0001027983 */ /* 0x008ee20000300800 */
[----:B-----5:R-:W-:-:S04]  /*a4320*/  FADD.FTZ R29, R29, -R6 ;  /* 0x800000061d1d7221 */ /* 0x020fc80000010000 */
[----:B------:R-:W-:-:S04]  /*a4330*/  FFMA.FTZ R0, R0, -0.69314718246459960938, R29 ;  /* 0xbf31721800007823 */ /* 0x000fc8000001001d */
[----:B--2---:R-:W-:Y:S01]  /*a4340*/  FADD.FTZ R0, R3, R0 ;  /* 0x0000000003007221 */ /* 0x004fe20000010000 */
[----:B---3--:R-:W-:Y:S04]  /*a4350*/  STG.E [R10.64+0x1fc], R2 ;  /* 0x0001fc020a007986 */ /* 0x008fe8000c101904 */
[----:B------:R-:W-:Y:S01]  /*a4360*/  STG.E [R8.64+0x1fc], R0 ;  /* 0x0001fc0008007986 */ /* 0x000fe2000c101904 */
[----:B------:R-:W-:Y:S05]  /*a4370*/  EXIT ;  /* 0x000000000000794d */ /* 0x000fea0003800000 */
.L_x_25393:
        /* <DEDUP_REMOVED lines=16> */
.L_x_74487:


//--------------------- .text._ZN17fastertransformer38beam_online_softmax_topk_stage2_kernelIfLi128ELi64EEEvPKfS2_PiPT_ii --------------------------
	.section	.text._ZN17fastertransformer38beam_online_softmax_topk_stage2_kernelIfLi128ELi64EEEvPKfS2_PiPT_ii,"ax",@progbits
	.sectioninfo	@"SHI_REGISTERS=32"
	.align	128
        .global         _ZN17fastertransformer38beam_online_softmax_topk_stage2_kernelIfLi128ELi64EEEvPKfS2_PiPT_ii
        .type           _ZN17fastertransformer38beam_online_softmax_topk_stage2_kernelIfLi128ELi64EEEvPKfS2_PiPT_ii,@function
        .size           _ZN17fastertransformer38beam_online_softmax_topk_stage2_kernelIfLi128ELi64EEEvPKfS2_PiPT_ii,(.L_x_74488 - _ZN17fastertransformer38beam_online_softmax_topk_stage2_kernelIfLi128ELi64EEEvPKfS2_PiPT_ii)
        .other          _ZN17fastertransformer38beam_online_softmax_topk_stage2_kernelIfLi128ELi64EEEvPKfS2_PiPT_ii,@"STO_CUDA_ENTRY STV_DEFAULT"
_ZN17fastertransformer38beam_online_softmax_topk_stage2_kernelIfLi128ELi64EEEvPKfS2_PiPT_ii:
.text._ZN17fastertransformer38beam_online_softmax_topk_stage2_kernelIfLi128ELi64EEEvPKfS2_PiPT_ii:
        /* <DEDUP_REMOVED lines=165> */
.L_x_25398:
        /* <DEDUP_REMOVED lines=11> */
.L_x_25397:
[----:B------:R-:W-:Y:S05]  /*0b00*/  BSYNC B1 ;  /* 0x0000000000017941 */ /* 0x000fea0003800000 */
.L_x_25396:
        /* <DEDUP_REMOVED lines=14> */
.L_x_25401:
        /* <DEDUP_REMOVED lines=38> */
.L_x_25400:
[----:B------:R-:W-:Y:S05]  /*0e50*/  BSYNC B1 ;  /* 0x0000000000017941 */ /* 0x000fea0003800000 */
.L_x_25399:
        /* <DEDUP_REMOVED lines=25> */
.L_x_25403:
[----:B------:R-:W-:Y:S05]  /*0ff0*/  BSYNC B1 ;  /* 0x0000000000017941 */ /* 0x000fea0003800000 */
.L_x_25402:
        /* <DEDUP_REMOVED lines=10> */
.L_x_25395:
[----:B------:R-:W-:Y:S05]  /*10a0*/  BSYNC B0 ;  /* 0x0000000000007941 */ /* 0x000fea0003800000 */
.L_x_25394:
        /* <DEDUP_REMOVED lines=286> */
.L_x_25410:
        /* <DEDUP_REMOVED lines=71> */
.L_x_25409:
        /* <DEDUP_REMOVED lines=27> */
.L_x_25411:
[----:B------:R-:W-:-:S13]  /*28b0*/  ISETP.NE.OR P0, PT, R28, RZ, P0 ;  /* 0x000000ff1c00720c */ /* 0x000fda0000705670 */
[----:B------:R-:W-:Y:S05]  /*28c0*/  @!P0 BRA `(.L_x_25407) ;  /* 0x0000010000008947 */ /* 0x000fea0003800000 */
.L_x_25408:
        /* <DEDUP_REMOVED lines=16> */
.L_x_25407:
        /* <DEDUP_REMOVED lines=12> */
.L_x_25412:
        /* <DEDUP_REMOVED lines=9> */
.L_x_25406:
        /* <DEDUP_REMOVED lines=252> */
.L_x_25405:
[----:B0-----:R-:W-:Y:S05]  /*3ae0*/  BSYNC B0 ;  /* 0x0000000000007941 */ /* 0x001fea0003800000 */
.L_x_25404:
        /* <DEDUP_REMOVED lines=677> */
[----:B------:R3:W-:Y:S04]  /*6540*/  STL [R1+0xbbc], R0 ;  /* 0x000bbc0001007387 */ /* 0x0007e80000100800 */
[----:B------:R3:W-:Y:S02]  /*6550*/  STL [R1+0xbb0], R1 ;  /* 0x000bb00101007387 */ /* 0x0007e40000100800 */
.L_x_25797:
[----:B0----5:R0:W-:Y:S04]  /*6560*/  STL [R1+0xbc8], R3 ;  /* 0x000bc80301007387 */ /* 0x0211e80000100800 */
[----:B------:R2:W-:Y:S04]  /*6570*/  STL [R1+0xbcc], R4 ;  /* 0x000bcc0401007387 */ /* 0x0005e80000100800 */
[----:B0---4-:R-:W4:Y:S04]  /*6580*/  LDL R3, [R1+0xbb0] ;  /* 0x000bb00001037983 */ /* 0x011f280000100800 */
[----:B------:R0:W-:Y:S04]  /*6590*/  STL [R1+0xbc4], R2 ;  /* 0x000bc40201007387 */ /* 0x0001e80000100800 */
[----:B--2---:R-:W2:Y:S04]  /*65a0*/  LDL.LU R4, [R1+0xbb4] ;  /* 0x000bb40001047983 */ /* 0x004ea80000300800 */
[----:B0--3--:R-:W3:Y:S04]  /*65b0*/  LDL R2, [R1+0x99c] ;  /* 0x00099c0001027983 */ /* 0x009ee80000100800 */
[----:B----4-:R0:W4:Y:S04]  /*65c0*/  LDL R0, [R3+0x208] ;  /* 0x0002080003007983 */ /* 0x0101280000100800 */
[----:B0-----:R-:W3:Y:S01]  /*65d0*/  LDL R3, [R3+0x8] ;  /* 0x0000080003037983 */ /* 0x001ee20000100800 */
[----:B--2---:R-:W-:-:S05]  /*65e0*/  IADD3 R4, R4, 0x1, RZ ;  /* 0x0000000104047810 */ /* 0x004fca0007ffe0ff */
[----:B------:R0:W-:Y:S01]  /*65f0*/  STL [R1+0xbb4], R4 ;  /* 0x000bb40401007387 */ /* 0x0001e20000100800 */
[CC--:B----4-:R-:W-:Y:S02]  /*6600*/  FSETP.GEU.FTZ.AND P0, PT, R29.reuse, R0.reuse, PT ;  /* 0x000000001d00720b */ /* 0x0d0fe40003f1e000 */
[----:B------:R-:W-:Y:S02]  /*6610*/  FSETP.NEU.FTZ.AND P1, PT, R29, R0, PT ;  /* 0x000000001d00720b */ /* 0x000fe40003f3d000 */
[C---:B---3--:R-:W-:Y:S02]  /*6620*/  ISETP.EQ.OR P0, PT, R2.reuse, -0x1, !P0 ;  /* 0xffffffff0200780c */ /* 0x048fe40004702670 */
[----:B------:R-:W-:-:S04]  /*6630*/  ISETP.LE.OR P1, PT, R2, R3, P1 ;  /* 0x000000030200720c */ /* 0x000fc80000f23670 */
[----:B------:R-:W-:-:S13]  /*6640*/  PLOP3.LUT P2, PT, P0, P1, PT, 0x8, 0x0 ;  /* 0x000000000000781c */ /* 0x000fda0000742170 */
[----:B------:R-:W-:Y:S02]  /*6650*/  @!P2 IMAD.MOV.U32 R29, RZ, RZ, R0 ;  /* 0x000000ffff1da224 */ /* 0x000fe400078e0000 */
[----:B------:R-:W2:Y:S01]  /*6660*/  LDL R0, [R1+0x998] ;  /* 0x0009980001007983 */ /* 0x000ea20000100800 */
[----:B------:R-:W-:Y:S01]  /*6670*/  @!P2 IMAD.MOV.U32 R2, RZ, RZ, R3 ;  /* 0x000000ffff02a224 */ /* 0x000fe200078e0003 */
[----:B------:R-:W-:Y:S02]  /*6680*/  ISETP.NE.AND P1, PT, R4, 0x80, PT ;  /* 0x000000800400780c */ /* 0x000fe40003f25270 */
[----:B0-----:R0:W5:Y:S04]  /*6690*/  LDL.LU R4, [R1+0xbcc] ;  /* 0x000bcc0001047983 */ /* 0x0011680000300800 */
[----:B------:R3:W-:Y:S04]  /*66a0*/  @!P2 STL [R1+0x99c], R2 ;  /* 0x00099c020100a387 */ /* 0x0007e80000100800 */
[----:B------:R0:W5:Y:S04]  /*66b0*/  LDL.LU R3, [R1+0xbc8] ;  /* 0x000bc80001037983 */ /* 0x0001680000300800 */
[----:B---3--:R0:W5:Y:S01]  /*66c0*/  LDL.LU R2, [R1+0xbc4] ;  /* 0x000bc40001027983 */ /* 0x0081620000300800 */
[----:B------:R-:W-:Y:S01]  /*66d0*/  FSETP.GT.FTZ.AND P0, PT, R29, R28, PT ;  /* 0x0000001c1d00720b */ /* 0x000fe20003f14000 */
[----:B------:R-:W-:Y:S03]  /*66e0*/  BSSY B1, `(.L_x_25415) ;  /* 0x0000011000017945 */ /* 0x000fe60003800000 */
        /* <DEDUP_REMOVED lines=10> */
.L_x_25416:
[----:B0-2---:R-:W2:Y:S04]  /*6790*/  LDL.LU R0, [R1+0x99c] ;  /* 0x00099c0001007983 */ /* 0x005ea80000300800 */
[----:B--2---:R0:W-:Y:S02]  /*67a0*/  STL [R1+0xba4], R0 ;  /* 0x000ba40001007387 */ /* 0x0041e40000100800 */
[----:B0-----:R-:W-:Y:S02]  /*67b0*/  IMAD.MOV.U32 R0, RZ, RZ, R29 ;  /* 0x000000ffff007224 */ /* 0x001fe400078e001d */
[----:B------:R-:W2:Y:S04]  /*67c0*/  LDL.LU R29, [R1+0x998] ;  /* 0x00099800011d7983 */ /* 0x000ea80000300800 */
[----:B--2---:R0:W-:Y:S02]  /*67d0*/  STL [R1+0x99c], R29 ;  /* 0x00099c1d01007387 */ /* 0x0041e40000100800 */
[----:B0-----:R-:W-:-:S02]  /*67e0*/  IMAD.MOV.U32 R29, RZ, RZ, R28 ;  /* 0x000000ffff1d7224 */ /* 0x001fc400078e001c */
.L_x_25417:
[----:B--2---:R-:W-:Y:S05]  /*67f0*/  BSYNC B1 ;  /* 0x0000000000017941 */ /* 0x004fea0003800000 */
.L_x_25415:
        /* <DEDUP_REMOVED lines=16> */
.L_x_25419:
[----:B0-----:R0:W-:Y:S04]  /*6900*/  STL [R1+0xba0], R0 ;  /* 0x000ba00001007387 */ /* 0x0011e80000100800 */
[----:B------:R-:W2:Y:S04]  /*6910*/  LDL.LU R28, [R1+0xba4] ;  /* 0x000ba400011c7983 */ /* 0x000ea80000300800 */
[----:B0-----:R-:W3:Y:S04]  /*6920*/  LDL.LU R0, [R1+0x9a4] ;  /* 0x0009a40001007983 */ /* 0x001ee80000300800 */
[----:B--2---:R0:W-:Y:S04]  /*6930*/  STL [R1+0xba8], R28 ;  /* 0x000ba81c01007387 */ /* 0x0041e80000100800 */
[----:B---3--:R2:W-:Y:S01]  /*6940*/  STL [R1+0x998], R0 ;  /* 0x0009980001007387 */ /* 0x0085e20000100800 */
[----:B0-----:R-:W-:-:S03]  /*6950*/  IMAD.MOV.U32 R28, RZ, RZ, R27 ;  /* 0x000000ffff1c7224 */ /* 0x001fc600078e001b */
.L_x_25420:
[----:B0-----:R-:W-:Y:S05]  /*6960*/  BSYNC B1 ;  /* 0x0000000000017941 */ /* 0x001fea0003800000 */
.L_x_25418:
        /* <DEDUP_REMOVED lines=15> */
.L_x_25422:
[----:B------:R-:W2:Y:S04]  /*6a60*/  LDL.LU R27, [R1+0xba8] ;  /* 0x000ba800011b7983 */ /* 0x000ea80000300800 */
[----:B------:R3:W5:Y:S04]  /*6a70*/  LDL.LU R0, [R1+0xba0] ;  /* 0x000ba00001007983 */ /* 0x0007680000300800 */
[----:B--2---:R2:W-:Y:S04]  /*6a80*/  STL [R1+0xba4], R27 ;  /* 0x000ba41b01007387 */ /* 0x0045e80000100800 */
[----:B--2---:R-:W2:Y:S04]  /*6a90*/  LDL.LU R27, [R1+0x9a0] ;  /* 0x0009a000011b7983 */ /* 0x004ea80000300800 */
[----:B--2---:R2:W-:Y:S02]  /*6aa0*/  STL [R1+0x9a4], R27 ;  /* 0x0009a41b01007387 */ /* 0x0045e40000100800 */
[----:B--2---:R-:W-:-:S02]  /*6ab0*/  IMAD.MOV.U32 R27, RZ, RZ, R26 ;  /* 0x000000ffff1b7224 */ /* 0x004fc400078e001a */
.L_x_25423:
[----:B---3--:R-:W-:Y:S05]  /*6ac0*/  BSYNC B1 ;  /* 0x0000000000017941 */ /* 0x008fea0003800000 */
.L_x_25421:
        /* <DEDUP_REMOVED lines=16> */
.L_x_25425:
[----:B--2---:R2:W-:Y:S04]  /*6bd0*/  STL [R1+0xba0], R0 ;  /* 0x000ba00001007387 */ /* 0x0045e80000100800 */
[----:B------:R-:W3:Y:S04]  /*6be0*/  LDL.LU R26, [R1+0xba4] ;  /* 0x000ba400011a7983 */ /* 0x000ee80000300800 */
[----:B--2---:R-:W2:Y:S04]  /*6bf0*/  LDL.LU R0, [R1+0x9ac] ;  /* 0x0009ac0001007983 */ /* 0x004ea80000300800 */
[----:B---3--:R3:W-:Y:S04]  /*6c00*/  STL [R1+0xba8], R26 ;  /* 0x000ba81a01007387 */ /* 0x0087e80000100800 */
[----:B--2---:R2:W-:Y:S01]  /*6c10*/  STL [R1+0x9a0], R0 ;  /* 0x0009a00001007387 */ /* 0x0045e20000100800 */
[----:B---3--:R-:W-:-:S03]  /*6c20*/  IMAD.MOV.U32 R26, RZ, RZ, R25 ;  /* 0x000000ffff1a7224 */ /* 0x008fc600078e0019 */
.L_x_25426:
[----:B--2---:R-:W-:Y:S05]  /*6c30*/  BSYNC B1 ;  /* 0x0000000000017941 */ /* 0x004fea0003800000 */
.L_x_25424:
        /* <DEDUP_REMOVED lines=15> */
.L_x_25428:
[----:B------:R-:W3:Y:S04]  /*6d30*/  LDL.LU R25, [R1+0xba8] ;  /* 0x000ba80001197983 */ /* 0x000ee80000300800 */
[----:B------:R4:W5:Y:S04]  /*6d40*/  LDL.LU R0, [R1+0xba0] ;  /* 0x000ba00001007983 */ /* 0x0009680000300800 */
[----:B---3--:R3:W-:Y:S04]  /*6d50*/  STL [R1+0xba4], R25 ;  /* 0x000ba41901007387 */ /* 0x0087e80000100800 */
[----:B---3--:R-:W3:Y:S04]  /*6d60*/  LDL.LU R25, [R1+0x9a8] ;  /* 0x0009a80001197983 */ /* 0x008ee80000300800 */
[----:B---3--:R3:W-:Y:S02]  /*6d70*/  STL [R1+0x9ac], R25 ;  /* 0x0009ac1901007387 */ /* 0x0087e40000100800 */
[----:B---3--:R-:W-:-:S02]  /*6d80*/  IMAD.MOV.U32 R25, RZ, RZ, R24 ;  /* 0x000000ffff197224 */ /* 0x008fc400078e0018 */
.L_x_25429:
[----:B----4-:R-:W-:Y:S05]  /*6d90*/  BSYNC B1 ;  /* 0x0000000000017941 */ /* 0x010fea0003800000 */
.L_x_25427:
        /* <DEDUP_REMOVED lines=16> */
.L_x_25431:
[----:B---3--:R3:W-:Y:S04]  /*6ea0*/  STL [R1+0xba0], R0 ;  /* 0x000ba00001007387 */ /* 0x0087e80000100800 */
[----:B------:R-:W4:Y:S04]  /*6eb0*/  LDL.LU R24, [R1+0xba4] ;  /* 0x000ba40001187983 */ /* 0x000f280000300800 */
[----:B---3--:R-:W3:Y:S04]  /*6ec0*/  LDL.LU R0, [R1+0x9b4] ;  /* 0x0009b40001007983 */ /* 0x008ee80000300800 */
[----:B----4-:R4:W-:Y:S04]  /*6ed0*/  STL [R1+0xba8], R24 ;  /* 0x000ba81801007387 */ /* 0x0109e80000100800 */
[----:B---3--:R3:W-:Y:S01]  /*6ee0*/  STL [R1+0x9a8], R0 ;  /* 0x0009a80001007387 */ /* 0x0087e20000100800 */
[----:B----4-:R-:W-:-:S03]  /*6ef0*/  IMAD.MOV.U32 R24, RZ, RZ, R23 ;  /* 0x000000ffff187224 */ /* 0x010fc600078e0017 */
.L_x_25432:
[----:B---3--:R-:W-:Y:S05]  /*6f00*/  BSYNC B1 ;  /* 0x0000000000017941 */ /* 0x008fea0003800000 */
.L_x_25430:
        /* <DEDUP_REMOVED lines=15> */
.L_x_25434:
[----:B------:R-:W4:Y:S04]  /*7000*/  LDL.LU R23, [R1+0xba8] ;  /* 0x000ba80001177983 */ /* 0x000f280000300800 */
[----:B------:R0:W5:Y:S04]  /*7010*/  LDL.LU R0, [R1+0xba0] ;  /* 0x000ba00001007983 */ /* 0x0001680000300800 */
[----:B----4-:R4:W-:Y:S04]  /*7020*/  STL [R1+0xba4], R23 ;  /* 0x000ba41701007387 */ /* 0x0109e80000100800 */
[----:B----4-:R-:W4:Y:S04]  /*7030*/  LDL.LU R23, [R1+0x9b0] ;  /* 0x0009b00001177983 */ /* 0x010f280000300800 */
[----:B----4-:R4:W-:Y:S02]  /*7040*/  STL [R1+0x9b4], R23 ;  /* 0x0009b41701007387 */ /* 0x0109e40000100800 */
[----:B----4-:R-:W-:-:S02]  /*7050*/  IMAD.MOV.U32 R23, RZ, RZ, R22 ;  /* 0x000000ffff177224 */ /* 0x010fc400078e0016 */
.L_x_25435:
[----:B0-----:R-:W-:Y:S05]  /*7060*/  BSYNC B1 ;  /* 0x0000000000017941 */ /* 0x001fea0003800000 */
.L_x_25433:
        /* <DEDUP_REMOVED lines=16> */
.L_x_25437:
[----:B0-----:R0:W-:Y:S04]  /*7170*/  STL [R1+0xba0], R0 ;  /* 0x000ba00001007387 */ /* 0x0011e80000100800 */
[----:B------:R-:W4:Y:S04]  /*7180*/  LDL.LU R22, [R1+0xba4] ;  /* 0x000ba40001167983 */ /* 0x000f280000300800 */
[----:B0-2---:R-:W2:Y:S04]  /*7190*/  LDL.LU R0, [R1+0x9bc] ;  /* 0x0009bc0001007983 */ /* 0x005ea80000300800 */
[----:B----4-:R0:W-:Y:S04]  /*71a0*/  STL [R1+0xba8], R22 ;  /* 0x000ba81601007387 */ /* 0x0101e80000100800 */
[----:B--2---:R2:W-:Y:S01]  /*71b0*/  STL [R1+0x9b0], R0 ;  /* 0x0009b00001007387 */ /* 0x0045e20000100800 */
[----:B0-----:R-:W-:-:S03]  /*71c0*/  IMAD.MOV.U32 R22, RZ, RZ, R21 ;  /* 0x000000ffff167224 */ /* 0x001fc600078e0015 */
.L_x_25438:
[----:B0-----:R-:W-:Y:S05]  /*71d0*/  BSYNC B1 ;  /* 0x0000000000017941 */ /* 0x001fea0003800000 */
.L_x_25436:
        /* <DEDUP_REMOVED lines=15> */
.L_x_25440:
[----:B------:R-:W2:Y:S04]  /*72d0*/  LDL.LU R21, [R1+0xba8] ;  /* 0x000ba80001157983 */ /* 0x000ea80000300800 */
[----:B------:R4:W5:Y:S04]  /*72e0*/  LDL.LU R0, [R1+0xba0] ;  /* 0x000ba00001007983 */ /* 0x0009680000300800 */
[----:B--2---:R2:W-:Y:S04]  /*72f0*/  STL [R1+0xba4], R21 ;  /* 0x000ba41501007387 */ /* 0x0045e80000100800 */
[----:B--2---:R-:W2:Y:S04]  /*7300*/  LDL.LU R21, [R1+0x9b8] ;  /* 0x0009b80001157983 */ /* 0x004ea80000300800 */
[----:B--2---:R2:W-:Y:S02]  /*7310*/  STL [R1+0x9bc], R21 ;  /* 0x0009bc1501007387 */ /* 0x0045e40000100800 */
[----:B--2---:R-:W-:-:S02]  /*7320*/  IMAD.MOV.U32 R21, RZ, RZ, R20 ;  /* 0x000000ffff157224 */ /* 0x004fc400078e0014 */
.L_x_25441:
[----:B----4-:R-:W-:Y:S05]  /*7330*/  BSYNC B1 ;  /* 0x0000000000017941 */ /* 0x010fea0003800000 */
.L_x_25439:
        /* <DEDUP_REMOVED lines=16> */
.L_x_25443:
[----:B--2---:R2:W-:Y:S04]  /*7440*/  STL [R1+0xba0], R0 ;  /* 0x000ba00001007387 */ /* 0x0045e80000100800 */
[----:B------:R-:W4:Y:S04]  /*7450*/  LDL.LU R20, [R1+0xba4] ;  /* 0x000ba40001147983 */ /* 0x000f280000300800 */
[----:B--2---:R-:W2:Y:S04]  /*7460*/  LDL.LU R0, [R1+0x9c4] ;  /* 0x0009c40001007983 */ /* 0x004ea80000300800 */
[----:B----4-:R4:W-:Y:S04]  /*7470*/  STL [R1+0xba8], R20 ;  /* 0x000ba81401007387 */ /* 0x0109e80000100800 */
[----:B--2---:R2:W-:Y:S01]  /*7480*/  STL [R1+0x9b8], R0 ;  /* 0x0009b80001007387 */ /* 0x0045e20000100800 */
[----:B----4-:R-:W-:-:S03]  /*7490*/  IMAD.MOV.U32 R20, RZ, RZ, R19 ;  /* 0x000000ffff147224 */ /* 0x010fc600078e0013 */
.L_x_25444:
[----:B--2---:R-:W-:Y:S05]  /*74a0*/  BSYNC B1 ;  /* 0x0000000000017941 */ /* 0x004fea0003800000 */
.L_x_25442:
        /* <DEDUP_REMOVED lines=15> */
.L_x_25446:
[----:B------:R-:W4:Y:S04]  /*75a0*/  LDL.LU R19, [R1+0xba8] ;  /* 0x000ba80001137983 */ /* 0x000f280000300800 */
[----:B------:R0:W5:Y:S04]  /*75b0*/  LDL.LU R0, [R1+0xba0] ;  /* 0x000ba00001007983 */ /* 0x0001680000300800 */
[----:B----4-:R4:W-:Y:S04]  /*75c0*/  STL [R1+0xba4], R19 ;  /* 0x000ba41301007387 */ /* 0x0109e80000100800 */
[----:B----4-:R-:W4:Y:S04]  /*75d0*/  LDL.LU R19, [R1+0x9c0] ;  /* 0x0009c00001137983 */ /* 0x010f280000300800 */
[----:B----4-:R4:W-:Y:S02]  /*75e0*/  STL [R1+0x9c4], R19 ;  /* 0x0009c41301007387 */ /* 0x0109e40000100800 */
[----:B----4-:R-:W-:-:S02]  /*75f0*/  IMAD.MOV.U32 R19, RZ, RZ, R18 ;  /* 0x000000ffff137224 */ /* 0x010fc400078e0012 */
.L_x_25447:
[----:B0-----:R-:W-:Y:S05]  /*7600*/  BSYNC B1 ;  /* 0x0000000000017941 */ /* 0x001fea0003800000 */
.L_x_25445:
        /* <DEDUP_REMOVED lines=16> */
.L_x_25449:
[----:B0-----:R0:W-:Y:S04]  /*7710*/  STL [R1+0xba0], R0 ;  /* 0x000ba00001007387 */ /* 0x0011e80000100800 */
[----:B------:R-:W4:Y:S04]  /*7720*/  LDL.LU R18, [R1+0xba4] ;  /* 0x000ba40001127983 */ /* 0x000f280000300800 */
[----:B0-2---:R-:W2:Y:S04]  /*7730*/  LDL.LU R0, [R1+0x9cc] ;  /* 0x0009cc0001007983 */ /* 0x005ea80000300800 */
[----:B----4-:R0:W-:Y:S04]  /*7740*/  STL [R1+0xba8], R18 ;  /* 0x000ba81201007387 */ /* 0x0101e80000100800 */
[----:B--2---:R2:W-:Y:S01]  /*7750*/  STL [R1+0x9c0], R0 ;  /* 0x0009c00001007387 */ /* 0x0045e20000100800 */
[----:B0-----:R-:W-:-:S03]  /*7760*/  IMAD.MOV.U32 R18, RZ, RZ, R17 ;  /* 0x000000ffff127224 */ /* 0x001fc600078e0011 */
.L_x_25450:
[----:B0-----:R-:W-:Y:S05]  /*7770*/  BSYNC B1 ;  /* 0x0000000000017941 */ /* 0x001fea0003800000 */
.L_x_25448:
        /* <DEDUP_REMOVED lines=15> */
.L_x_25452:
[----:B------:R-:W2:Y:S04]  /*7870*/  LDL.LU R17, [R1+0xba8] ;  /* 0x000ba80001117983 */ /* 0x000ea80000300800 */
[----:B------:R4:W5:Y:S04]  /*7880*/  LDL.LU R0, [R1+0xba0] ;  /* 0x000ba00001007983 */ /* 0x0009680000300800 */
[----:B--2---:R2:W-:Y:S04]  /*7890*/  STL [R1+0xba4], R17 ;  /* 0x000ba41101007387 */ /* 0x0045e80000100800 */
[----:B--2---:R-:W2:Y:S04]  /*78a0*/  LDL.LU R17, [R1+0x9c8] ;  /* 0x0009c80001117983 */ /* 0x004ea80000300800 */
[----:B--2---:R2:W-:Y:S02]  /*78b0*/  STL [R1+0x9cc], R17 ;  /* 0x0009cc1101007387 */ /* 0x0045e40000100800 */
[----:B--2---:R-:W-:-:S02]  /*78c0*/  IMAD.MOV.U32 R17, RZ, RZ, R16 ;  /* 0x000000ffff117224 */ /* 0x004fc400078e0010 */
.L_x_25453:
[----:B----4-:R-:W-:Y:S05]  /*78d0*/  BSYNC B1 ;  /* 0x0000000000017941 */ /* 0x010fea0003800000 */
.L_x_25451:
        /* <DEDUP_REMOVED lines=16> */
.L_x_25455:
[----:B--2---:R2:W-:Y:S04]  /*79e0*/  STL [R1+0xba0], R0 ;  /* 0x000ba00001007387 */ /* 0x0045e80000100800 */
[----:B------:R-:W4:Y:S04]  /*79f0*/  LDL.LU R16, [R1+0xba4] ;  /* 0x000ba40001107983 */ /* 0x000f280000300800 */
[----:B--2---:R-:W2:Y:S04]  /*7a00*/  LDL.LU R0, [R1+0x9d4] ;  /* 0x0009d40001007983 */ /* 0x004ea80000300800 */
[----:B----4-:R4:W-:Y:S04]  /*7a10*/  STL [R1+0xba8], R16 ;  /* 0x000ba81001007387 */ /* 0x0109e80000100800 */
[----:B--2---:R2:W-:Y:S01]  /*7a20*/  STL [R1+0x9c8], R0 ;  /* 0x0009c80001007387 */ /* 0x0045e20000100800 */
[----:B----4-:R-:W-:-:S03]  /*7a30*/  IMAD.MOV.U32 R16, RZ, RZ, R15 ;  /* 0x000000ffff107224 */ /* 0x010fc600078e000f */
.L_x_25456:
[----:B--2---:R-:W-:Y:S05]  /*7a40*/  BSYNC B1 ;  /* 0x0000000000017941 */ /* 0x004fea0003800000 */
.L_x_25454:
        /* <DEDUP_REMOVED lines=15> */
.L_x_25458:
[----:B------:R-:W4:Y:S04]  /*7b40*/  LDL.LU R15, [R1+0xba8] ;  /* 0x000ba800010f7983 */ /* 0x000f280000300800 */
[----:B------:R0:W5:Y:S04]  /*7b50*/  LDL.LU R0, [R1+0xba0] ;  /* 0x000ba00001007983 */ /* 0x0001680000300800 */
[----:B----4-:R4:W-:Y:S04]  /*7b60*/  STL [R1+0xba4], R15 ;  /* 0x000ba40f01007387 */ /* 0x0109e80000100800 */
[----:B----4-:R-:W4:Y:S04]  /*7b70*/  LDL.LU R15, [R1+0x9d0] ;  /* 0x0009d000010f7983 */ /* 0x010f280000300800 */
[----:B----4-:R4:W-:Y:S02]  /*7b80*/  STL [R1+0x9d4], R15 ;  /* 0x0009d40f01007387 */ /* 0x0109e40000100800 */
[----:B----4-:R-:W-:-:S02]  /*7b90*/  IMAD.MOV.U32 R15, RZ, RZ, R14 ;  /* 0x000000ffff0f7224 */ /* 0x010fc400078e000e */
.L_x_25459:
[----:B0-----:R-:W-:Y:S05]  /*7ba0*/  BSYNC B1 ;  /* 0x0000000000017941 */ /* 0x001fea0003800000 */
.L_x_25457:
        /* <DEDUP_REMOVED lines=16> */
.L_x_25461:
[----:B0-----:R0:W-:Y:S04]  /*7cb0*/  STL [R1+0xba0], R0 ;  /* 0x000ba00001007387 */ /* 0x0011e80000100800 */
[----:B------:R-:W4:Y:S04]  /*7cc0*/  LDL.LU R14, [R1+0xba4] ;  /* 0x000ba400010e7983 */ /* 0x000f280000300800 */
[----:B0-2---:R-:W2:Y:S04]  /*7cd0*/  LDL.LU R0, [R1+0x9dc] ;  /* 0x0009dc0001007983 */ /* 0x005ea80000300800 */
[----:B----4-:R0:W-:Y:S04]  /*7ce0*/  STL [R1+0xba8], R14 ;  /* 0x000ba80e01007387 */ /* 0x0101e80000100800 */
[----:B--2---:R2:W-:Y:S01]  /*7cf0*/  STL [R1+0x9d0], R0 ;  /* 0x0009d00001007387 */ /* 0x0045e20000100800 */
[----:B0-----:R-:W-:-:S03]  /*7d00*/  IMAD.MOV.U32 R14, RZ, RZ, R13 ;  /* 0x000000ffff0e7224 */ /* 0x001fc600078e000d */
.L_x_25462:
[----:B0-----:R-:W-:Y:S05]  /*7d10*/  BSYNC B1 ;  /* 0x0000000000017941 */ /* 0x001fea0003800000 */
.L_x_25460:
        /* <DEDUP_REMOVED lines=15> */
.L_x_25464:
[----:B------:R-:W2:Y:S04]  /*7e10*/  LDL.LU R13, [R1+0xba8] ;  /* 0x000ba800010d7983 */ /* 0x000ea80000300800 */
[----:B------:R4:W5:Y:S04]  /*7e20*/  LDL.LU R0, [R1+0xba0] ;  /* 0x000ba00001007983 */ /* 0x0009680000300800 */
[----:B--2---:R2:W-:Y:S04]  /*7e30*/  STL [R1+0xba4], R13 ;  /* 0x000ba40d01007387 */ /* 0x0045e80000100800 */
[----:B--2---:R-:W2:Y:S04]  /*7e40*/  LDL.LU R13, [R1+0x9d8] ;  /* 0x0009d800010d7983 */ /* 0x004ea80000300800 */
[----:B--2---:R2:W-:Y:S02]  /*7e50*/  STL [R1+0x9dc], R13 ;  /* 0x0009dc0d01007387 */ /* 0x0045e40000100800 */
[----:B--2---:R-:W-:-:S02]  /*7e60*/  IMAD.MOV.U32 R13, RZ, RZ, R12 ;  /* 0x000000ffff0d7224 */ /* 0x004fc400078e000c */
.L_x_25465:
[----:B----4-:R-:W-:Y:S05]  /*7e70*/  BSYNC B1 ;  /* 0x0000000000017941 */ /* 0x010fea0003800000 */
.L_x_25463:
        /* <DEDUP_REMOVED lines=16> */
.L_x_25467:
[----:B--2---:R2:W-:Y:S04]  /*7f80*/  STL [R1+0xba0], R0 ;  /* 0x000ba00001007387 */ /* 0x0045e80000100800 */
[----:B------:R-:W4:Y:S04]  /*7f90*/  LDL.LU R12, [R1+0xba4] ;  /* 0x000ba400010c7983 */ /* 0x000f280000300800 */
[----:B--2---:R-:W2:Y:S04]  /*7fa0*/  LDL.LU R0, [R1+0x9e4] ;  /* 0x0009e40001007983 */ /* 0x004ea80000300800 */
[----:B----4-:R4:W-:Y:S04]  /*7fb0*/  STL [R1+0xba8], R12 ;  /* 0x000ba80c01007387 */ /* 0x0109e80000100800 */
[----:B--2---:R2:W-:Y:S01]  /*7fc0*/  STL [R1+0x9d8], R0 ;  /* 0x0009d80001007387 */ /* 0x0045e20000100800 */
[----:B----4-:R-:W-:-:S03]  /*7fd0*/  IMAD.MOV.U32 R12, RZ, RZ, R11 ;  /* 0x000000ffff0c7224 */ /* 0x010fc600078e000b */
.L_x_25468:
[----:B--2---:R-:W-:Y:S05]  /*7fe0*/  BSYNC B1 ;  /* 0x0000000000017941 */ /* 0x004fea0003800000 */
.L_x_25466:
        /* <DEDUP_REMOVED lines=15> */
.L_x_25470:
[----:B------:R-:W4:Y:S04]  /*80e0*/  LDL.LU R11, [R1+0xba8] ;  /* 0x000ba800010b7983 */ /* 0x000f280000300800 */
[----:B------:R0:W5:Y:S04]  /*80f0*/  LDL.LU R0, [R1+0xba0] ;  /* 0x000ba00001007983 */ /* 0x0001680000300800 */
[----:B----4-:R4:W-:Y:S04]  /*8100*/  STL [R1+0xba4], R11 ;  /* 0x000ba40b01007387 */ /* 0x0109e80000100800 */
[----:B----4-:R-:W4:Y:S04]  /*8110*/  LDL.LU R11, [R1+0x9e0] ;  /* 0x0009e000010b7983 */ /* 0x010f280000300800 */
[----:B----4-:R4:W-:Y:S02]  /*8120*/  STL [R1+0x9e4], R11 ;  /* 0x0009e40b01007387 */ /* 0x0109e40000100800 */
[----:B----4-:R-:W-:-:S02]  /*8130*/  IMAD.MOV.U32 R11, RZ, RZ, R10 ;  /* 0x000000ffff0b7224 */ /* 0x010fc400078e000a */
.L_x_25471:
[----:B0-----:R-:W-:Y:S05]  /*8140*/  BSYNC B1 ;  /* 0x0000000000017941 */ /* 0x001fea0003800000 */
.L_x_25469:
        /* <DEDUP_REMOVED lines=16> */
.L_x_25473:
[----:B0-----:R0:W-:Y:S04]  /*8250*/  STL [R1+0xba0], R0 ;  /* 0x000ba00001007387 */ /* 0x0011e80000100800 */
[----:B------:R-:W4:Y:S04]  /*8260*/  LDL.LU R10, [R1+0xba4] ;  /* 0x000ba400010a7983 */ /* 0x000f280000300800 */
[----:B0-2---:R-:W2:Y:S04]  /*8270*/  LDL.LU R0, [R1+0x9ec] ;  /* 0x0009ec0001007983 */ /* 0x005ea80000300800 */
[----:B----4-:R0:W-:Y:S04]  /*8280*/  STL [R1+0xba8], R10 ;  /* 0x000ba80a01007387 */ /* 0x0101e80000100800 */
[----:B--2---:R2:W-:Y:S01]  /*8290*/  STL [R1+0x9e0], R0 ;  /* 0x0009e00001007387 */ /* 0x0045e20000100800 */
[----:B0-----:R-:W-:-:S03]  /*82a0*/  IMAD.MOV.U32 R10, RZ, RZ, R9 ;  /* 0x000000ffff0a7224 */ /* 0x001fc600078e0009 */
.L_x_25474:
[----:B0-----:R-:W-:Y:S05]  /*82b0*/  BSYNC B1 ;  /* 0x0000000000017941 */ /* 0x001fea0003800000 */
.L_x_25472:
        /* <DEDUP_REMOVED lines=15> */
.L_x_25476:
[----:B------:R-:W2:Y:S04]  /*83b0*/  LDL.LU R9, [R1+0xba8] ;  /* 0x000ba80001097983 */ /* 0x000ea80000300800 */
[----:B------:R4:W5:Y:S04]  /*83c0*/  LDL.LU R0, [R1+0xba0] ;  /* 0x000ba00001007983 */ /* 0x0009680000300800 */
[----:B--2---:R2:W-:Y:S04]  /*83d0*/  STL [R1+0xba4], R9 ;  /* 0x000ba40901007387 */ /* 0x0045e80000100800 */
[----:B--2---:R-:W2:Y:S04]  /*83e0*/  LDL.LU R9, [R1+0x9e8] ;  /* 0x0009e80001097983 */ /* 0x004ea80000300800 */
[----:B--2---:R2:W-:Y:S02]  /*83f0*/  STL [R1+0x9ec], R9 ;  /* 0x0009ec0901007387 */ /* 0x0045e40000100800 */
[----:B--2---:R-:W-:-:S02]  /*8400*/  IMAD.MOV.U32 R9, RZ, RZ, R8 ;  /* 0x000000ffff097224 */ /* 0x004fc400078e0008 */
.L_x_25477:
[----:B----4-:R-:W-:Y:S05]  /*8410*/  BSYNC B1 ;  /* 0x0000000000017941 */ /* 0x010fea0003800000 */
.L_x_25475:
        /* <DEDUP_REMOVED lines=16> */
.L_x_25479:
[----:B--2---:R2:W-:Y:S04]  /*8520*/  STL [R1+0xba0], R0 ;  /* 0x000ba00001007387 */ /* 0x0045e80000100800 */
[----:B------:R-:W4:Y:S04]  /*8530*/  LDL.LU R8, [R1+0xba4] ;  /* 0x000ba40001087983 */ /* 0x000f280000300800 */
[----:B--2---:R-:W2:Y:S04]  /*8540*/  LDL.LU R0, [R1+0x9f4] ;  /* 0x0009f40001007983 */ /* 0x004ea80000300800 */
[----:B----4-:R4:W-:Y:S04]  /*8550*/  STL [R1+0xba8], R8 ;  /* 0x000ba80801007387 */ /* 0x0109e80000100800 */
[----:B--2---:R2:W-:Y:S01]  /*8560*/  STL [R1+0x9e8], R0 ;  /* 0x0009e80001007387 */ /* 0x0045e20000100800 */
[----:B----4-:R-:W-:-:S03]  /*8570*/  IMAD.MOV.U32 R8, RZ, RZ, R7 ;  /* 0x000000ffff087224 */ /* 0x010fc600078e0007 */
.L_x_25480:
[----:B--2---:R-:W-:Y:S05]  /*8580*/  BSYNC B1 ;  /* 0x0000000000017941 */ /* 0x004fea0003800000 */
.L_x_25478:
        /* <DEDUP_REMOVED lines=15> */
.L_x_25482:
[----:B------:R-:W4:Y:S04]  /*8680*/  LDL.LU R7, [R1+0xba8] ;  /* 0x000ba80001077983 */ /* 0x000f280000300800 */
[----:B------:R0:W5:Y:S04]  /*8690*/  LDL.LU R0, [R1+0xba0] ;  /* 0x000ba00001007983 */ /* 0x0001680000300800 */
[----:B----4-:R4:W-:Y:S04]  /*86a0*/  STL [R1+0xba4], R7 ;  /* 0x000ba40701007387 */ /* 0x0109e80000100800 */
[----:B----4-:R-:W4:Y:S04]  /*86b0*/  LDL.LU R7, [R1+0x9f0] ;  /* 0x0009f00001077983 */ /* 0x010f280000300800 */
[----:B----4-:R4:W-:Y:S02]  /*86c0*/  STL [R1+0x9f4], R7 ;  /* 0x0009f40701007387 */ /* 0x0109e40000100800 */
[----:B----4-:R-:W-:-:S02]  /*86d0*/  IMAD.MOV.U32 R7, RZ, RZ, R6 ;  /* 0x000000ffff077224 */ /* 0x010fc400078e0006 */
.L_x_25483:
[----:B0-----:R-:W-:Y:S05]  /*86e0*/  BSYNC B1 ;  /* 0x0000000000017941 */ /* 0x001fea0003800000 */
.L_x_25481:
        /* <DEDUP_REMOVED lines=16> */
.L_x_25485:
[----:B0-----:R0:W-:Y:S04]  /*87f0*/  STL [R1+0xba0], R0 ;  /* 0x000ba00001007387 */ /* 0x0011e80000100800 */
[----:B------:R-:W4:Y:S04]  /*8800*/  LDL.LU R6, [R1+0xba4] ;  /* 0x000ba40001067983 */ /* 0x000f280000300800 */
[----:B0-2---:R-:W2:Y:S04]  /*8810*/  LDL.LU R0, [R1+0x9fc] ;  /* 0x0009fc0001007983 */ /* 0x005ea80000300800 */
[----:B----4-:R0:W-:Y:S04]  /*8820*/  STL [R1+0xba8], R6 ;  /* 0x000ba80601007387 */ /* 0x0101e80000100800 */
[----:B--2---:R2:W-:Y:S01]  /*8830*/  STL [R1+0x9f0], R0 ;  /* 0x0009f00001007387 */ /* 0x0045e20000100800 */
[----:B0-----:R-:W-:-:S03]  /*8840*/  IMAD.MOV.U32 R6, RZ, RZ, R5 ;  /* 0x000000ffff067224 */ /* 0x001fc600078e0005 */
.L_x_25486:
[----:B0-----:R-:W-:Y:S05]  /*8850*/  BSYNC B1 ;  /* 0x0000000000017941 */ /* 0x001fea0003800000 */
.L_x_25484:
        /* <DEDUP_REMOVED lines=15> */
.L_x_25488:
[----:B------:R-:W2:Y:S04]  /*8950*/  LDL.LU R5, [R1+0xba8] ;  /* 0x000ba80001057983 */ /* 0x000ea80000300800 */
[----:B------:R4:W5:Y:S04]  /*8960*/  LDL.LU R0, [R1+0xba0] ;  /* 0x000ba00001007983 */ /* 0x0009680000300800 */
[----:B--2---:R2:W-:Y:S04]  /*8970*/  STL [R1+0xba4], R5 ;  /* 0x000ba40501007387 */ /* 0x0045e80000100800 */
[----:B--2---:R-:W2:Y:S04]  /*8980*/  LDL.LU R5, [R1+0x9f8] ;  /* 0x0009f80001057983 */ /* 0x004ea80000300800 */
[----:B--2---:R2:W-:Y:S02]  /*8990*/  STL [R1+0x9fc], R5 ;  /* 0x0009fc0501007387 */ /* 0x0045e40000100800 */
[----:B--2---:R-:W-:-:S02]  /*89a0*/  IMAD.MOV.U32 R5, RZ, RZ, R4 ;  /* 0x000000ffff057224 */ /* 0x004fc400078e0004 */
.L_x_25489:
[----:B----4-:R-:W-:Y:S05]  /*89b0*/  BSYNC B1 ;  /* 0x0000000000017941 */ /* 0x010fea0003800000 */
.L_x_25487:
        /* <DEDUP_REMOVED lines=16> */
.L_x_25491:
[----:B--2---:R2:W-:Y:S04]  /*8ac0*/  STL [R1+0xba0], R0 ;  /* 0x000ba00001007387 */ /* 0x0045e80000100800 */
[----:B------:R-:W4:Y:S04]  /*8ad0*/  LDL.LU R4, [R1+0xba4] ;  /* 0x000ba40001047983 */ /* 0x000f280000300800 */
[----:B--2---:R-:W2:Y:S04]  /*8ae0*/  LDL.LU R0, [R1+0xa04] ;  /* 0x000a040001007983 */ /* 0x004ea80000300800 */
[----:B----4-:R4:W-:Y:S04]  /*8af0*/  STL [R1+0xba8], R4 ;  /* 0x000ba80401007387 */ /* 0x0109e80000100800 */
[----:B--2---:R2:W-:Y:S01]  /*8b00*/  STL [R1+0x9f8], R0 ;  /* 0x0009f80001007387 */ /* 0x0045e20000100800 */
[----:B----4-:R-:W-:-:S03]  /*8b10*/  IMAD.MOV.U32 R4, RZ, RZ, R3 ;  /* 0x000000ffff047224 */ /* 0x010fc600078e0003 */
.L_x_25492:
[----:B--2---:R-:W-:Y:S05]  /*8b20*/  BSYNC B1 ;  /* 0x0000000000017941 */ /* 0x004fea0003800000 */
.L_x_25490:
        /* <DEDUP_REMOVED lines=15> */
.L_x_25494:
[----:B------:R-:W4:Y:S04]  /*8c20*/  LDL.LU R3, [R1+0xba8] ;  /* 0x000ba80001037983 */ /* 0x000f280000300800 */
[----:B------:R0:W5:Y:S04]  /*8c30*/  LDL.LU R0, [R1+0xba0] ;  /* 0x000ba00001007983 */ /* 0x0001680000300800 */
[----:B----4-:R4:W-:Y:S04]  /*8c40*/  STL [R1+0xba4], R3 ;  /* 0x000ba40301007387 */ /* 0x0109e80000100800 */
[----:B----4-:R-:W4:Y:S04]  /*8c50*/  LDL.LU R3, [R1+0xa00] ;  /* 0x000a000001037983 */ /* 0x010f280000300800 */
[----:B----4-:R4:W-:Y:S02]  /*8c60*/  STL [R1+0xa04], R3 ;  /* 0x000a040301007387 */ /* 0x0109e40000100800 */
[----:B----4-:R-:W-:-:S02]  /*8c70*/  IMAD.MOV.U32 R3, RZ, RZ, R2 ;  /* 0x000000ffff037224 */ /* 0x010fc400078e0002 */
.L_x_25495:
[----:B0-----:R-:W-:Y:S05]  /*8c80*/  BSYNC B1 ;  /* 0x0000000000017941 */ /* 0x001fea0003800000 */
.L_x_25493:
        /* <DEDUP_REMOVED lines=22> */
.L_x_25497:
[----:B0-----:R-:W2:Y:S04]  /*8df0*/  LDL.LU R2, [R1+0xba4] ;  /* 0x000ba40001027983 */ /* 0x001ea80000300800 */
[----:B------:R0:W-:Y:S04]  /*8e00*/  STL [R1+0xba0], R0 ;  /* 0x000ba00001007387 */ /* 0x0001e80000100800 */
[----:B0-----:R-:W4:Y:S04]  /*8e10*/  LDL.LU R0, [R1+0xa0c] ;  /* 0x000a0c0001007983 */ /* 0x001f280000300800 */
[----:B--2---:R0:W-:Y:S04]  /*8e20*/  STL [R1+0xba8], R2 ;  /* 0x000ba80201007387 */ /* 0x0041e80000100800 */
[----:B0-----:R0:W5:Y:S04]  /*8e30*/  LDL.LU R2, [R1+0x814] ;  /* 0x0008140001027983 */ /* 0x0011680000300800 */
[----:B----4-:R0:W-:Y:S02]  /*8e40*/  STL [R1+0xa00], R0 ;  /* 0x000a000001007387 */ /* 0x0101e40000100800 */
.L_x_25498:
[----:B0-----:R-:W-:Y:S05]  /*8e50*/  BSYNC B1 ;  /* 0x0000000000017941 */ /* 0x001fea0003800000 */
.L_x_25496:
        /* <DEDUP_REMOVED lines=26> */
.L_x_25500:
        /* <DEDUP_REMOVED lines=9> */
.L_x_25501:
[----:B------:R-:W-:Y:S05]  /*9090*/  BSYNC B1 ;  /* 0x0000000000017941 */ /* 0x000fea0003800000 */
.L_x_25499:
        /* <DEDUP_REMOVED lines=26> */
.L_x_25503:
        /* <DEDUP_REMOVED lines=9> */
.L_x_25504:
[----:B------:R-:W-:Y:S05]  /*92d0*/  BSYNC B1 ;  /* 0x0000000000017941 */ /* 0x000fea0003800000 */
.L_x_25502:
        /* <DEDUP_REMOVED lines=26> */
.L_x_25506:
        /* <DEDUP_REMOVED lines=9> */
.L_x_25507:
[----:B------:R-:W-:Y:S05]  /*9510*/  BSYNC B1 ;  /* 0x0000000000017941 */ /* 0x000fea0003800000 */
.L_x_25505:
        /* <DEDUP_REMOVED lines=26> */
.L_x_25509:
        /* <DEDUP_REMOVED lines=9> */
.L_x_25510:
[----:B------:R-:W-:Y:S05]  /*9750*/  BSYNC B1 ;  /* 0x0000000000017941 */ /* 0x000fea0003800000 */
.L_x_25508:
        /* <DEDUP_REMOVED lines=26> */
.L_x_25512:
        /* <DEDUP_REMOVED lines=9> */
.L_x_25513:
[----:B------:R-:W-:Y:S05]  /*9990*/  BSYNC B1 ;  /* 0x0000000000017941 */ /* 0x000fea0003800000 */
.L_x_25511:
        /* <DEDUP_REMOVED lines=26> */
.L_x_25515:
        /* <DEDUP_REMOVED lines=9> */
.L_x_25516:
[----:B------:R-:W-:Y:S05]  /*9bd0*/  BSYNC B1 ;  /* 0x0000000000017941 */ /* 0x000fea0003800000 */
.L_x_25514:
        /* <DEDUP_REMOVED lines=26> */
.L_x_25518:
        /* <DEDUP_REMOVED lines=9> */
.L_x_25519:
[----:B------:R-:W-:Y:S05]  /*9e10*/  BSYNC B1 ;  /* 0x0000000000017941 */ /* 0x000fea0003800000 */
.L_x_25517:
        /* <DEDUP_REMOVED lines=26> */
.L_x_25521:
        /* <DEDUP_REMOVED lines=9> */
.L_x_25522:
[----:B------:R-:W-:Y:S05]  /*a050*/  BSYNC B1 ;  /* 0x0000000000017941 */ /* 0x000fea0003800000 */
.L_x_25520:
        /* <DEDUP_REMOVED lines=26> */
.L_x_25524:
        /* <DEDUP_REMOVED lines=9> */
.L_x_25525:
[----:B------:R-:W-:Y:S05]  /*a290*/  BSYNC B1 ;  /* 0x0000000000017941 */ /* 0x000fea0003800000 */
.L_x_25523:
        /* <DEDUP_REMOVED lines=26> */
.L_x_25527:
        /* <DEDUP_REMOVED lines=9> */
.L_x_25528:
[----:B------:R-:W-:Y:S05]  /*a4d0*/  BSYNC B1 ;  /* 0x0000000000017941 */ /* 0x000fea0003800000 */
.L_x_25526:
        /* <DEDUP_REMOVED lines=26> */
.L_x_25530:
        /* <DEDUP_REMOVED lines=9> */
.L_x_25531:
[----:B------:R-:W-:Y:S05]  /*a710*/  BSYNC B1 ;  /* 0x0000000000017941 */ /* 0x000fea0003800000 */
.L_x_25529:
        /* <DEDUP_REMOVED lines=26> */
.L_x_25533:
        /* <DEDUP_REMOVED lines=9> */
.L_x_25534:
[----:B------:R-:W-:Y:S05]  /*a950*/  BSYNC B1 ;  /* 0x0000000000017941 */ /* 0x000fea0003800000 */
.L_x_25532:
        /* <DEDUP_REMOVED lines=26> */
.L_x_25536:
        /* <DEDUP_REMOVED lines=9> */
.L_x_25537:
[----:B------:R-:W-:Y:S05]  /*ab90*/  BSYNC B1 ;  /* 0x0000000000017941 */ /* 0x000fea0003800000 */
.L_x_25535:
        /* <DEDUP_REMOVED lines=26> */
.L_x_25539:
        /* <DEDUP_REMOVED lines=9> */
.L_x_25540:
[----:B------:R-:W-:Y:S05]  /*add0*/  BSYNC B1 ;  /* 0x0000000000017941 */ /* 0x000fea0003800000 */
.L_x_25538:
        /* <DEDUP_REMOVED lines=26> */
.L_x_25542:
        /* <DEDUP_REMOVED lines=9> */
.L_x_25543:
[----:B------:R-:W-:Y:S05]  /*b010*/  BSYNC B1 ;  /* 0x0000000000017941 */ /* 0x000fea0003800000 */
.L_x_25541:
        /* <DEDUP_REMOVED lines=26> */
.L_x_25545:
        /* <DEDUP_REMOVED lines=9> */
.L_x_25546:
[----:B------:R-:W-:Y:S05]  /*b250*/  BSYNC B1 ;  /* 0x0000000000017941 */ /* 0x000fea0003800000 */
.L_x_25544:
        /* <DEDUP_REMOVED lines=26> */
.L_x_25548:
        /* <DEDUP_REMOVED lines=9> */
.L_x_25549:
[----:B------:R-:W-:Y:S05]  /*b490*/  BSYNC B1 ;  /* 0x0000000000017941 */ /* 0x000fea0003800000 */
.L_x_25547:
        /* <DEDUP_REMOVED lines=26> */
.L_x_25551:
        /* <DEDUP_REMOVED lines=9> */
.L_x_25552:
[----:B------:R-:W-:Y:S05]  /*b6d0*/  BSYNC B1 ;  /* 0x0000000000017941 */ /* 0x000fea0003800000 */
.L_x_25550:
        /* <DEDUP_REMOVED lines=26> */
.L_x_25554:
        /* <DEDUP_REMOVED lines=9> */
.L_x_25555:
[----:B------:R-:W-:Y:S05]  /*b910*/  BSYNC B1 ;  /* 0x0000000000017941 */ /* 0x000fea0003800000 */
.L_x_25553:
        /* <DEDUP_REMOVED lines=26> */
.L_x_25557:
        /* <DEDUP_REMOVED lines=9> */
.L_x_25558:
[----:B------:R-:W-:Y:S05]  /*bb50*/  BSYNC B1 ;  /* 0x0000000000017941 */ /* 0x000fea0003800000 */
.L_x_25556:
        /* <DEDUP_REMOVED lines=26> */
.L_x_25560:
        /* <DEDUP_REMOVED lines=9> */
.L_x_25561:
[----:B------:R-:W-:Y:S05]  /*bd90*/  BSYNC B1 ;  /* 0x0000000000017941 */ /* 0x000fea0003800000 */
.L_x_25559:
        /* <DEDUP_REMOVED lines=26> */
.L_x_25563:
        /* <DEDUP_REMOVED lines=9> */
.L_x_25564:
[----:B------:R-:W-:Y:S05]  /*bfd0*/  BSYNC B1 ;  /* 0x0000000000017941 */ /* 0x000fea0003800000 */
.L_x_25562:
        /* <DEDUP_REMOVED lines=26> */
.L_x_25566:
        /* <DEDUP_REMOVED lines=9> */
.L_x_25567:
[----:B------:R-:W-:Y:S05]  /*c210*/  BSYNC B1 ;  /* 0x0000000000017941 */ /* 0x000fea0003800000 */
.L_x_25565:
        /* <DEDUP_REMOVED lines=26> */
.L_x_25569:
        /* <DEDUP_REMOVED lines=9> */
.L_x_25570:
[----:B------:R-:W-:Y:S05]  /*c450*/  BSYNC B1 ;  /* 0x0000000000017941 */ /* 0x000fea0003800000 */
.L_x_25568:
        /* <DEDUP_REMOVED lines=26> */
.L_x_25572:
        /* <DEDUP_REMOVED lines=9> */
.L_x_25573:
[----:B------:R-:W-:Y:S05]  /*c690*/  BSYNC B1 ;  /* 0x0000000000017941 */ /* 0x000fea0003800000 */
.L_x_25571:
        /* <DEDUP_REMOVED lines=26> */
.L_x_25575:
        /* <DEDUP_REMOVED lines=9> */
.L_x_25576:
[----:B------:R-:W-:Y:S05]  /*c8d0*/  BSYNC B1 ;  /* 0x0000000000017941 */ /* 0x000fea0003800000 */
.L_x_25574:
        /* <DEDUP_REMOVED lines=26> */
.L_x_25578:
        /* <DEDUP_REMOVED lines=9> */
.L_x_25579:
[----:B------:R-:W-:Y:S05]  /*cb10*/  BSYNC B1 ;  /* 0x0000000000017941 */ /* 0x000fea0003800000 */
.L_x_25577:
        /* <DEDUP_REMOVED lines=26> */
.L_x_25581:
        /* <DEDUP_REMOVED lines=9> */
.L_x_25582:
[----:B------:R-:W-:Y:S05]  /*cd50*/  BSYNC B1 ;  /* 0x0000000000017941 */ /* 0x000fea0003800000 */
.L_x_25580:
        /* <DEDUP_REMOVED lines=26> */
.L_x_25584:
        /* <DEDUP_REMOVED lines=9> */
.L_x_25585:
[----:B------:R-:W-:Y:S05]  /*cf90*/  BSYNC B1 ;  /* 0x0000000000017941 */ /* 0x000fea0003800000 */
.L_x_25583:
        /* <DEDUP_REMOVED lines=26> */
.L_x_25587:
        /* <DEDUP_REMOVED lines=9> */
.L_x_25588:
[----:B------:R-:W-:Y:S05]  /*d1d0*/  BSYNC B1 ;  /* 0x0000000000017941 */ /* 0x000fea0003800000 */
.L_x_25586:
        /* <DEDUP_REMOVED lines=26> */
.L_x_25590:
        /* <DEDUP_REMOVED lines=9> */
.L_x_25591:
[----:B------:R-:W-:Y:S05]  /*d410*/  BSYNC B1 ;  /* 0x0000000000017941 */ /* 0x000fea0003800000 */
.L_x_25589:
        /* <DEDUP_REMOVED lines=26> */
.L_x_25593:
        /* <DEDUP_REMOVED lines=9> */
.L_x_25594:
[----:B------:R-:W-:Y:S05]  /*d650*/  BSYNC B1 ;  /* 0x0000000000017941 */ /* 0x000fea0003800000 */
.L_x_25592:
        /* <DEDUP_REMOVED lines=26> */
.L_x_25596:
        /* <DEDUP_REMOVED lines=9> */
.L_x_25597:
[----:B------:R-:W-:Y:S05]  /*d890*/  BSYNC B1 ;  /* 0x0000000000017941 */ /* 0x000fea0003800000 */
.L_x_25595:
        /* <DEDUP_REMOVED lines=26> */
.L_x_25599:
        /* <DEDUP_REMOVED lines=9> */
.L_x_25600:
[----:B------:R-:W-:Y:S05]  /*dad0*/  BSYNC B1 ;  /* 0x0000000000017941 */ /* 0x000fea0003800000 */
.L_x_25598:
        /* <DEDUP_REMOVED lines=26> */
.L_x_25602:
        /* <DEDUP_REMOVED lines=9> */
.L_x_25603:
[----:B------:R-:W-:Y:S05]  /*dd10*/  BSYNC B1 ;  /* 0x0000000000017941 */ /* 0x000fea0003800000 */
.L_x_25601:
        /* <DEDUP_REMOVED lines=26> */
.L_x_25605:
        /* <DEDUP_REMOVED lines=9> */
.L_x_25606:
[----:B------:R-:W-:Y:S05]  /*df50*/  BSYNC B1 ;  /* 0x0000000000017941 */ /* 0x000fea0003800000 */
.L_x_25604:
        /* <DEDUP_REMOVED lines=26> */
.L_x_25608:
        /* <DEDUP_REMOVED lines=9> */
.L_x_25609:
[----:B------:R-:W-:Y:S05]  /*e190*/  BSYNC B1 ;  /* 0x0000000000017941 */ /* 0x000fea0003800000 */
.L_x_25607:
        /* <DEDUP_REMOVED lines=26> */
.L_x_25611:
        /* <DEDUP_REMOVED lines=9> */
.L_x_25612:
[----:B------:R-:W-:Y:S05]  /*e3d0*/  BSYNC B1 ;  /* 0x0000000000017941 */ /* 0x000fea0003800000 */
.L_x_25610:
        /* <DEDUP_REMOVED lines=26> */
.L_x_25614:
        /* <DEDUP_REMOVED lines=9> */
.L_x_25615:
[----:B------:R-:W-:Y:S05]  /*e610*/  BSYNC B1 ;  /* 0x0000000000017941 */ /* 0x000fea0003800000 */
.L_x_25613:
        /* <DEDUP_REMOVED lines=26> */
.L_x_25617:
        /* <DEDUP_REMOVED lines=9> */
.L_x_25618:
[----:B------:R-:W-:Y:S05]  /*e850*/  BSYNC B1 ;  /* 0x0000000000017941 */ /* 0x000fea0003800000 */
.L_x_25616:
        /* <DEDUP_REMOVED lines=26> */
.L_x_25620:
        /* <DEDUP_REMOVED lines=9> */
.L_x_25621:
[----:B------:R-:W-:Y:S05]  /*ea90*/  BSYNC B1 ;  /* 0x0000000000017941 */ /* 0x000fea0003800000 */
.L_x_25619:
        /* <DEDUP_REMOVED lines=26> */
.L_x_25623:
        /* <DEDUP_REMOVED lines=9> */
.L_x_25624:
[----:B------:R-:W-:Y:S05]  /*ecd0*/  BSYNC B1 ;  /* 0x0000000000017941 */ /* 0x000fea0003800000 */
.L_x_25622:
        /* <DEDUP_REMOVED lines=26> */
.L_x_25626:
        /* <DEDUP_REMOVED lines=9> */
.L_x_25627:
[----:B------:R-:W-:Y:S05]  /*ef10*/  BSYNC B1 ;  /* 0x0000000000017941 */ /* 0x000fea0003800000 */
.L_x_25625:
        /* <DEDUP_REMOVED lines=26> */
.L_x_25629:
        /* <DEDUP_REMOVED lines=9> */
.L_x_25630:
[----:B------:R-:W-:Y:S05]  /*f150*/  BSYNC B1 ;  /* 0x0000000000017941 */ /* 0x000fea0003800000 */
.L_x_25628:
        /* <DEDUP_REMOVED lines=26> */
.L_x_25632:
        /* <DEDUP_REMOVED lines=9> */
.L_x_25633:
[----:B------:R-:W-:Y:S05]  /*f390*/  BSYNC B1 ;  /* 0x0000000000017941 */ /* 0x000fea0003800000 */
.L_x_25631:
        /* <DEDUP_REMOVED lines=26> */
.L_x_25635:
        /* <DEDUP_REMOVED lines=9> */
.L_x_25636:
[----:B------:R-:W-:Y:S05]  /*f5d0*/  BSYNC B1 ;  /* 0x0000000000017941 */ /* 0x000fea0003800000 */
.L_x_25634:
        /* <DEDUP_REMOVED lines=26> */
.L_x_25638:
        /* <DEDUP_REMOVED lines=9> */
.L_x_25639:
[----:B------:R-:W-:Y:S05]  /*f810*/  BSYNC B1 ;  /* 0x0000000000017941 */ /* 0x000fea0003800000 */
.L_x_25637:
        /* <DEDUP_REMOVED lines=26> */
.L_x_25641:
        /* <DEDUP_REMOVED lines=9> */
.L_x_25642:
[----:B------:R-:W-:Y:S05]  /*fa50*/  BSYNC B1 ;  /* 0x0000000000017941 */ /* 0x000fea0003800000 */
.L_x_25640:
        /* <DEDUP_REMOVED lines=26> */
.L_x_25644:
        /* <DEDUP_REMOVED lines=9> */
.L_x_25645:
[----:B------:R-:W-:Y:S05]  /*fc90*/  BSYNC B1 ;  /* 0x0000000000017941 */ /* 0x000fea0003800000 */
.L_x_25643:
        /* <DEDUP_REMOVED lines=26> */
.L_x_25647:
        /* <DEDUP_REMOVED lines=9> */
.L_x_25648:
[----:B------:R-:W-:Y:S05]  /*fed0*/  BSYNC B1 ;  /* 0x0000000000017941 */ /* 0x000fea0003800000 */
.L_x_25646:
        /* <DEDUP_REMOVED lines=26> */
.L_x_25650:
        /* <DEDUP_REMOVED lines=9> */
.L_x_25651:
[----:B------:R-:W-:Y:S05]  /*10110*/  BSYNC B1 ;  /* 0x0000000000017941 */ /* 0x000fea0003800000 */
.L_x_25649:
        /* <DEDUP_REMOVED lines=26> */
.L_x_25653:
        /* <DEDUP_REMOVED lines=9> */
.L_x_25654:
[----:B------:R-:W-:Y:S05]  /*10350*/  BSYNC B1 ;  /* 0x0000000000017941 */ /* 0x000fea0003800000 */
.L_x_25652:
        /* <DEDUP_REMOVED lines=26> */
.L_x_25656:
        /* <DEDUP_REMOVED lines=9> */
.L_x_25657:
[----:B------:R-:W-:Y:S05]  /*10590*/  BSYNC B1 ;  /* 0x0000000000017941 */ /* 0x000fea0003800000 */
.L_x_25655:
        /* <DEDUP_REMOVED lines=26> */
.L_x_25659:
        /* <DEDUP_REMOVED lines=9> */
.L_x_25660:
[----:B------:R-:W-:Y:S05]  /*107d0*/  BSYNC B1 ;  /* 0x0000000000017941 */ /* 0x000fea0003800000 */
.L_x_25658:
        /* <DEDUP_REMOVED lines=26> */
.L_x_25662:
        /* <DEDUP_REMOVED lines=9> */
.L_x_25663:
[----:B------:R-:W-:Y:S05]  /*10a10*/  BSYNC B1 ;  /* 0x0000000000017941 */ /* 0x000fea0003800000 */
.L_x_25661:
        /* <DEDUP_REMOVED lines=26> */
.L_x_25665:
        /* <DEDUP_REMOVED lines=9> */
.L_x_25666:
[----:B------:R-:W-:Y:S05]  /*10c50*/  BSYNC B1 ;  /* 0x0000000000017941 */ /* 0x000fea0003800000 */
.L_x_25664:
        /* <DEDUP_REMOVED lines=26> */
.L_x_25668:
        /* <DEDUP_REMOVED lines=9> */
.L_x_25669:
[----:B------:R-:W-:Y:S05]  /*10e90*/  BSYNC B1 ;  /* 0x0000000000017941 */ /* 0x000fea0003800000 */
.L_x_25667:
        /* <DEDUP_REMOVED lines=26> */
.L_x_25671:
        /* <DEDUP_REMOVED lines=9> */
.L_x_25672:
[----:B------:R-:W-:Y:S05]  /*110d0*/  BSYNC B1 ;  /* 0x0000000000017941 */ /* 0x000fea0003800000 */
.L_x_25670:
        /* <DEDUP_REMOVED lines=26> */
.L_x_25674:
        /* <DEDUP_REMOVED lines=9> */
.L_x_25675:
[----:B------:R-:W-:Y:S05]  /*11310*/  BSYNC B1 ;  /* 0x0000000000017941 */ /* 0x000fea0003800000 */
.L_x_25673:
        /* <DEDUP_REMOVED lines=26> */
.L_x_25677:
        /* <DEDUP_REMOVED lines=9> */
.L_x_25678:
[----:B------:R-:W-:Y:S05]  /*11550*/  BSYNC B1 ;  /* 0x0000000000017941 */ /* 0x000fea0003800000 */
.L_x_25676:
        /* <DEDUP_REMOVED lines=26> */
.L_x_25680:
        /* <DEDUP_REMOVED lines=9> */
.L_x_25681:
[----:B------:R-:W-:Y:S05]  /*11790*/  BSYNC B1 ;  /* 0x0000000000017941 */ /* 0x000fea0003800000 */
.L_x_25679:
        /* <DEDUP_REMOVED lines=26> */
.L_x_25683:
        /* <DEDUP_REMOVED lines=9> */
.L_x_25684:
[----:B------:R-:W-:Y:S05]  /*119d0*/  BSYNC B1 ;  /* 0x0000000000017941 */ /* 0x000fea0003800000 */
.L_x_25682:
        /* <DEDUP_REMOVED lines=26> */
.L_x_25686:
        /* <DEDUP_REMOVED lines=9> */
.L_x_25687:
[----:B------:R-:W-:Y:S05]  /*11c10*/  BSYNC B1 ;  /* 0x0000000000017941 */ /* 0x000fea0003800000 */
.L_x_25685:
        /* <DEDUP_REMOVED lines=26> */
.L_x_25689:
        /* <DEDUP_REMOVED lines=9> */
.L_x_25690:
[----:B------:R-:W-:Y:S05]  /*11e50*/  BSYNC B1 ;  /* 0x0000000000017941 */ /* 0x000fea0003800000 */
.L_x_25688:
        /* <DEDUP_REMOVED lines=26> */
.L_x_25692:
        /* <DEDUP_REMOVED lines=9> */
.L_x_25693:
[----:B------:R-:W-:Y:S05]  /*12090*/  BSYNC B1 ;  /* 0x0000000000017941 */ /* 0x000fea0003800000 */
.L_x_25691:
        /* <DEDUP_REMOVED lines=26> */
.L_x_25695:
        /* <DEDUP_REMOVED lines=9> */
.L_x_25696:
[----:B------:R-:W-:Y:S05]  /*122d0*/  BSYNC B1 ;  /* 0x0000000000017941 */ /* 0x000fea0003800000 */
.L_x_25694:
        /* <DEDUP_REMOVED lines=26> */
.L_x_25698:
        /* <DEDUP_REMOVED lines=9> */
.L_x_25699:
[----:B------:R-:W-:Y:S05]  /*12510*/  BSYNC B1 ;  /* 0x0000000000017941 */ /* 0x000fea0003800000 */
.L_x_25697:
        /* <DEDUP_REMOVED lines=26> */
.L_x_25701:
        /* <DEDUP_REMOVED lines=9> */
.L_x_25702:
[----:B------:R-:W-:Y:S05]  /*12750*/  BSYNC B1 ;  /* 0x0000000000017941 */ /* 0x000fea0003800000 */
.L_x_25700:
        /* <DEDUP_REMOVED lines=26> */
.L_x_25704:
        /* <DEDUP_REMOVED lines=9> */
.L_x_25705:
[----:B------:R-:W-:Y:S05]  /*12990*/  BSYNC B1 ;  /* 0x0000000000017941 */ /* 0x000fea0003800000 */
.L_x_25703:
        /* <DEDUP_REMOVED lines=26> */
.L_x_25707:
        /* <DEDUP_REMOVED lines=9> */
.L_x_25708:
[----:B------:R-:W-:Y:S05]  /*12bd0*/  BSYNC B1 ;  /* 0x0000000000017941 */ /* 0x000fea0003800000 */
.L_x_25706:
        /* <DEDUP_REMOVED lines=26> */
.L_x_25710:
        /* <DEDUP_REMOVED lines=9> */
.L_x_25711:
[----:B------:R-:W-:Y:S05]  /*12e10*/  BSYNC B1 ;  /* 0x0000000000017941 */ /* 0x000fea0003800000 */
.L_x_25709:
        /* <DEDUP_REMOVED lines=26> */
.L_x_25713:
        /* <DEDUP_REMOVED lines=9> */
.L_x_25714:
[----:B------:R-:W-:Y:S05]  /*13050*/  BSYNC B1 ;  /* 0x0000000000017941 */ /* 0x000fea0003800000 */
.L_x_25712:
        /* <DEDUP_REMOVED lines=26> */
.L_x_25716:
        /* <DEDUP_REMOVED lines=9> */
.L_x_25717:
[----:B------:R-:W-:Y:S05]  /*13290*/  BSYNC B1 ;  /* 0x0000000000017941 */ /* 0x000fea0003800000 */
.L_x_25715:
        /* <DEDUP_REMOVED lines=26> */
.L_x_25719:
        /* <DEDUP_REMOVED lines=9> */
.L_x_25720:
[----:B------:R-:W-:Y:S05]  /*134d0*/  BSYNC B1 ;  /* 0x0000000000017941 */ /* 0x000fea0003800000 */
.L_x_25718:
        /* <DEDUP_REMOVED lines=26> */
.L_x_25722:
        /* <DEDUP_REMOVED lines=9> */
.L_x_25723:
[----:B------:R-:W-:Y:S05]  /*13710*/  BSYNC B1 ;  /* 0x0000000000017941 */ /* 0x000fea0003800000 */
.L_x_25721:
        /* <DEDUP_REMOVED lines=26> */
.L_x_25725:
        /* <DEDUP_REMOVED lines=9> */
.L_x_25726:
[----:B------:R-:W-:Y:S05]  /*13950*/  BSYNC B1 ;  /* 0x0000000000017941 */ /* 0x000fea0003800000 */
.L_x_25724:
        /* <DEDUP_REMOVED lines=26> */
.L_x_25728:
        /* <DEDUP_REMOVED lines=9> */
.L_x_25729:
[----:B------:R-:W-:Y:S05]  /*13b90*/  BSYNC B1 ;  /* 0x0000000000017941 */ /* 0x000fea0003800000 */
.L_x_25727:
        /* <DEDUP_REMOVED lines=26> */
.L_x_25731:
        /* <DEDUP_REMOVED lines=9> */
.L_x_25732:
[----:B------:R-:W-:Y:S05]  /*13dd0*/  BSYNC B1 ;  /* 0x0000000000017941 */ /* 0x000fea0003800000 */
.L_x_25730:
        /* <DEDUP_REMOVED lines=26> */
.L_x_25734:
        /* <DEDUP_REMOVED lines=9> */
.L_x_25735:
[----:B------:R-:W-:Y:S05]  /*14010*/  BSYNC B1 ;  /* 0x0000000000017941 */ /* 0x000fea0003800000 */
.L_x_25733:
        /* <DEDUP_REMOVED lines=26> */
.L_x_25737:
        /* <DEDUP_REMOVED lines=9> */
.L_x_25738:
[----:B------:R-:W-:Y:S05]  /*14250*/  BSYNC B1 ;  /* 0x0000000000017941 */ /* 0x000fea0003800000 */
.L_x_25736:
        /* <DEDUP_REMOVED lines=26> */
.L_x_25740:
        /* <DEDUP_REMOVED lines=9> */
.L_x_25741:
[----:B------:R-:W-:Y:S05]  /*14490*/  BSYNC B1 ;  /* 0x0000000000017941 */ /* 0x000fea0003800000 */
.L_x_25739:
        /* <DEDUP_REMOVED lines=26> */
.L_x_25743:
        /* <DEDUP_REMOVED lines=9> */
.L_x_25744:
[----:B------:R-:W-:Y:S05]  /*146d0*/  BSYNC B1 ;  /* 0x0000000000017941 */ /* 0x000fea0003800000 */
.L_x_25742:
        /* <DEDUP_REMOVED lines=26> */
.L_x_25746:
        /* <DEDUP_REMOVED lines=9> */
.L_x_25747:
[----:B------:R-:W-:Y:S05]  /*14910*/  BSYNC B1 ;  /* 0x0000000000017941 */ /* 0x000fea0003800000 */
.L_x_25745:
        /* <DEDUP_REMOVED lines=26> */
.L_x_25749:
        /* <DEDUP_REMOVED lines=9> */
.L_x_25750:
[----:B------:R-:W-:Y:S05]  /*14b50*/  BSYNC B1 ;  /* 0x0000000000017941 */ /* 0x000fea0003800000 */
.L_x_25748:
        /* <DEDUP_REMOVED lines=26> */
.L_x_25752:
        /* <DEDUP_REMOVED lines=9> */
.L_x_25753:
[----:B------:R-:W-:Y:S05]  /*14d90*/  BSYNC B1 ;  /* 0x0000000000017941 */ /* 0x000fea0003800000 */
.L_x_25751:
        /* <DEDUP_REMOVED lines=26> */
.L_x_25755:
        /* <DEDUP_REMOVED lines=9> */
.L_x_25756:
[----:B------:R-:W-:Y:S05]  /*14fd0*/  BSYNC B1 ;  /* 0x0000000000017941 */ /* 0x000fea0003800000 */
.L_x_25754:
        /* <DEDUP_REMOVED lines=26> */
.L_x_25758:
        /* <DEDUP_REMOVED lines=9> */
.L_x_25759:
[----:B------:R-:W-:Y:S05]  /*15210*/  BSYNC B1 ;  /* 0x0000000000017941 */ /* 0x000fea0003800000 */
.L_x_25757:
        /* <DEDUP_REMOVED lines=26> */
.L_x_25761:
        /* <DEDUP_REMOVED lines=9> */
.L_x_25762:
[----:B------:R-:W-:Y:S05]  /*15450*/  BSYNC B1 ;  /* 0x0000000000017941 */ /* 0x000fea0003800000 */
.L_x_25760:
        /* <DEDUP_REMOVED lines=26> */
.L_x_25764:
        /* <DEDUP_REMOVED lines=9> */
.L_x_25765:
[----:B------:R-:W-:Y:S05]  /*15690*/  BSYNC B1 ;  /* 0x0000000000017941 */ /* 0x000fea0003800000 */
.L_x_25763:
        /* <DEDUP_REMOVED lines=26> */
.L_x_25767:
        /* <DEDUP_REMOVED lines=9> */
.L_x_25768:
[----:B------:R-:W-:Y:S05]  /*158d0*/  BSYNC B1 ;  /* 0x0000000000017941 */ /* 0x000fea0003800000 */
.L_x_25766:
        /* <DEDUP_REMOVED lines=26> */
.L_x_25770:
        /* <DEDUP_REMOVED lines=9> */
.L_x_25771:
[----:B------:R-:W-:Y:S05]  /*15b10*/  BSYNC B1 ;  /* 0x0000000000017941 */ /* 0x000fea0003800000 */
.L_x_25769:
        /* <DEDUP_REMOVED lines=26> */
.L_x_25773:
        /* <DEDUP_REMOVED lines=9> */
.L_x_25774:
[----:B------:R-:W-:Y:S05]  /*15d50*/  BSYNC B1 ;  /* 0x0000000000017941 */ /* 0x000fea0003800000 */
.L_x_25772:
        /* <DEDUP_REMOVED lines=26> */
.L_x_25776:
        /* <DEDUP_REMOVED lines=9> */
.L_x_25777:
[----:B------:R-:W-:Y:S05]  /*15f90*/  BSYNC B1 ;  /* 0x0000000000017941 */ /* 0x000fea0003800000 */
.L_x_25775:
        /* <DEDUP_REMOVED lines=26> */
.L_x_25779:
        /* <DEDUP_REMOVED lines=9> */
.L_x_25780:
[----:B------:R-:W-:Y:S05]  /*161d0*/  BSYNC B1 ;  /* 0x0000000000017941 */ /* 0x000fea0003800000 */
.L_x_25778:
        /* <DEDUP_REMOVED lines=26> */
.L_x_25782:
        /* <DEDUP_REMOVED lines=9> */
.L_x_25783:
[----:B------:R-:W-:Y:S05]  /*16410*/  BSYNC B1 ;  /* 0x0000000000017941 */ /* 0x000fea0003800000 */
.L_x_25781:
        /* <DEDUP_REMOVED lines=26> */
.L_x_25785:
        /* <DEDUP_REMOVED lines=9> */
.L_x_25786:
[----:B------:R-:W-:Y:S05]  /*16650*/  BSYNC B1 ;  /* 0x0000000000017941 */ /* 0x000fea0003800000 */
.L_x_25784:
        /* <DEDUP_REMOVED lines=27> */
.L_x_25788:
        /* <DEDUP_REMOVED lines=9> */
.L_x_25789:
[----:B------:R-:W-:Y:S05]  /*168a0*/  BSYNC B1 ;  /* 0x0000000000017941 */ /* 0x000fea0003800000 */
.L_x_25787:
        /* <DEDUP_REMOVED lines=26> */
.L_x_25791:
        /* <DEDUP_REMOVED lines=9> */
.L_x_25792:
[----:B------:R-:W-:Y:S05]  /*16ae0*/  BSYNC B1 ;  /* 0x0000000000017941 */ /* 0x000fea0003800000 */
.L_x_25790:
        /* <DEDUP_REMOVED lines=26> */
.L_x_25794:
        /* <DEDUP_REMOVED lines=13> */
.L_x_25795:
[----:B------:R-:W-:Y:S05]  /*16d60*/  BSYNC B1 ;  /* 0x0000000000017941 */ /* 0x000fea0003800000 */
.L_x_25793:
[----:B0-----:R-:W2:Y:S02]  /*16d70*/  LDL.LU R0, [R1+0xbb0] ;  /* 0x000bb00001007983 */ /* 0x001ea40000300800 */
[----:B--2---:R-:W-:-:S05]  /*16d80*/  IADD3 R0, R0, 0x4, RZ ;  /* 0x0000000400007810 */ /* 0x004fca0007ffe0ff */
[----:B------:R0:W-:Y:S01]  /*16d90*/  STL [R1+0xbb0], R0 ;  /* 0x000bb00001007387 */ /* 0x0001e20000100800 */
[----:B------:R-:W-:Y:S01]  /*16da0*/  @!P1 CALL.REL.NOINC `(.L_x_25796) ;  /* 0x0000001000009944 */ /* 0x000fe20003c00000 */
[----:B------:R-:W-:Y:S05]  /*16db0*/  BRA `(.L_x_25797) ;  /* 0xfffef7a000007947 */ /* 0x000fea000383ffff */
.L_x_25796:
        /* <DEDUP_REMOVED lines=12> */
.L_x_25414:
[----:B------:R-:W-:Y:S05]  /*16e80*/  BSYNC B0 ;  /* 0x0000000000007941 */ /* 0x000fea0003800000 */
.L_x_25413:
        /* <DEDUP_REMOVED lines=678> */
.L_x_26182:
        /* <DEDUP_REMOVED lines=35> */
.L_x_25801:
[----:B0-2---:R-:W2:Y:S04]  /*19b20*/  LDL.LU R0, [R1+0x99c] ;  /* 0x00099c0001007983 */ /* 0x005ea80000300800 */
[----:B--2---:R0:W-:Y:S02]  /*19b30*/  STL [R1+0xba4], R0 ;  /* 0x000ba40001007387 */ /* 0x0041e40000100800 */
[----:B0-----:R-:W-:Y:S02]  /*19b40*/  IMAD.MOV.U32 R0, RZ, RZ, R29 ;  /* 0x000000ffff007224 */ /* 0x001fe400078e001d */
[----:B------:R-:W2:Y:S04]  /*19b50*/  LDL.LU R29, [R1+0x998] ;  /* 0x00099800011d7983 */ /* 0x000ea80000300800 */
[----:B--2---:R0:W-:Y:S02]  /*19b60*/  STL [R1+0x99c], R29 ;  /* 0x00099c1d01007387 */ /* 0x0041e40000100800 */
[----:B0-----:R-:W-:-:S02]  /*19b70*/  IMAD.MOV.U32 R29, RZ, RZ, R28 ;  /* 0x000000ffff1d7224 */ /* 0x001fc400078e001c */
.L_x_25802:
[----:B--2---:R-:W-:Y:S05]  /*19b80*/  BSYNC B1 ;  /* 0x0000000000017941 */ /* 0x004fea0003800000 */
.L_x_25800:
        /* <DEDUP_REMOVED lines=16> */
.L_x_25804:
[----:B0-----:R0:W-:Y:S04]  /*19c90*/  STL [R1+0xba0], R0 ;  /* 0x000ba00001007387 */ /* 0x0011e80000100800 */
[----:B------:R-:W2:Y:S04]  /*19ca0*/  LDL.LU R28, [R1+0xba4] ;  /* 0x000ba400011c7983 */ /* 0x000ea80000300800 */
[----:B0-----:R-:W3:Y:S04]  /*19cb0*/  LDL.LU R0, [R1+0x9a4] ;  /* 0x0009a40001007983 */ /* 0x001ee80000300800 */
[----:B--2---:R0:W-:Y:S04]  /*19cc0*/  STL [R1+0xba8], R28 ;  /* 0x000ba81c01007387 */ /* 0x0041e80000100800 */
[----:B---3--:R2:W-:Y:S01]  /*19cd0*/  STL [R1+0x998], R0 ;  /* 0x0009980001007387 */ /* 0x0085e20000100800 */
[----:B0-----:R-:W-:-:S03]  /*19ce0*/  IMAD.MOV.U32 R28, RZ, RZ, R27 ;  /* 0x000000ffff1c7224 */ /* 0x001fc600078e001b */
.L_x_25805:
[----:B0-----:R-:W-:Y:S05]  /*19cf0*/  BSYNC B1 ;  /* 0x0000000000017941 */ /* 0x001fea0003800000 */
.L_x_25803:
        /* <DEDUP_REMOVED lines=15> */
.L_x_25807:
[----:B------:R-:W2:Y:S04]  /*19df0*/  LDL.LU R27, [R1+0xba8] ;  /* 0x000ba800011b7983 */ /* 0x000ea80000300800 */
[----:B------:R3:W5:Y:S04]  /*19e00*/  LDL.LU R0, [R1+0xba0] ;  /* 0x000ba00001007983 */ /* 0x0007680000300800 */
[----:B--2---:R2:W-:Y:S04]  /*19e10*/  STL [R1+0xba4], R27 ;  /* 0x000ba41b01007387 */ /* 0x0045e80000100800 */
[----:B--2---:R-:W2:Y:S04]  /*19e20*/  LDL.LU R27, [R1+0x9a0] ;  /* 0x0009a000011b7983 */ /* 0x004ea80000300800 */
[----:B--2---:R2:W-:Y:S02]  /*19e30*/  STL [R1+0x9a4], R27 ;  /* 0x0009a41b01007387 */ /* 0x0045e40000100800 */
[----:B--2---:R-:W-:-:S02]  /*19e40*/  IMAD.MOV.U32 R27, RZ, RZ, R26 ;  /* 0x000000ffff1b7224 */ /* 0x004fc400078e001a */
.L_x_25808:
[----:B---3--:R-:W-:Y:S05]  /*19e50*/  BSYNC B1 ;  /* 0x0000000000017941 */ /* 0x008fea0003800000 */
.L_x_25806:
        /* <DEDUP_REMOVED lines=16> */
.L_x_25810:
[----:B--2---:R2:W-:Y:S04]  /*19f60*/  STL [R1+0xba0], R0 ;  /* 0x000ba00001007387 */ /* 0x0045e80000100800 */
[----:B------:R-:W3:Y:S04]  /*19f70*/  LDL.LU R26, [R1+0xba4] ;  /* 0x000ba400011a7983 */ /* 0x000ee80000300800 */
[----:B--2---:R-:W2:Y:S04]  /*19f80*/  LDL.LU R0, [R1+0x9ac] ;  /* 0x0009ac0001007983 */ /* 0x004ea80000300800 */
[----:B---3--:R3:W-:Y:S04]  /*19f90*/  STL [R1+0xba8], R26 ;  /* 0x000ba81a01007387 */ /* 0x0087e80000100800 */
[----:B--2---:R2:W-:Y:S01]  /*19fa0*/  STL [R1+0x9a0], R0 ;  /* 0x0009a00001007387 */ /* 0x0045e20000100800 */
[----:B---3--:R-:W-:-:S03]  /*19fb0*/  IMAD.MOV.U32 R26, RZ, RZ, R25 ;  /* 0x000000ffff1a7224 */ /* 0x008fc600078e0019 */
.L_x_25811:
[----:B--2---:R-:W-:Y:S05]  /*19fc0*/  BSYNC B1 ;  /* 0x0000000000017941 */ /* 0x004fea0003800000 */
.L_x_25809:
        /* <DEDUP_REMOVED lines=15> */
.L_x_25813:
[----:B------:R-:W3:Y:S04]  /*1a0c0*/  LDL.LU R25, [R1+0xba8] ;  /* 0x000ba80001197983 */ /* 0x000ee80000300800 */
[----:B------:R4:W5:Y:S04]  /*1a0d0*/  LDL.LU R0, [R1+0xba0] ;  /* 0x000ba00001007983 */ /* 0x0009680000300800 */
[----:B---3--:R3:W-:Y:S04]  /*1a0e0*/  STL [R1+0xba4], R25 ;  /* 0x000ba41901007387 */ /* 0x0087e80000100800 */
[----:B---3--:R-:W3:Y:S04]  /*1a0f0*/  LDL.LU R25, [R1+0x9a8] ;  /* 0x0009a80001197983 */ /* 0x008ee80000300800 */
[----:B---3--:R3:W-:Y:S02]  /*1a100*/  STL [R1+0x9ac], R25 ;  /* 0x0009ac1901007387 */ /* 0x0087e40000100800 */
[----:B---3--:R-:W-:-:S02]  /*1a110*/  IMAD.MOV.U32 R25, RZ, RZ, R24 ;  /* 0x000000ffff197224 */ /* 0x008fc400078e0018 */
.L_x_25814:
[----:B----4-:R-:W-:Y:S05]  /*1a120*/  BSYNC B1 ;  /* 0x0000000000017941 */ /* 0x010fea0003800000 */
.L_x_25812:
        /* <DEDUP_REMOVED lines=16> */
.L_x_25816:
[----:B---3--:R3:W-:Y:S04]  /*1a230*/  STL [R1+0xba0], R0 ;  /* 0x000ba00001007387 */ /* 0x0087e80000100800 */
[----:B------:R-:W4:Y:S04]  /*1a240*/  LDL.LU R24, [R1+0xba4] ;  /* 0x000ba40001187983 */ /* 0x000f280000300800 */
[----:B---3--:R-:W3:Y:S04]  /*1a250*/  LDL.LU R0, [R1+0x9b4] ;  /* 0x0009b40001007983 */ /* 0x008ee80000300800 */
[----:B----4-:R4:W-:Y:S04]  /*1a260*/  STL [R1+0xba8], R24 ;  /* 0x000ba81801007387 */ /* 0x0109e80000100800 */
[----:B---3--:R3:W-:Y:S01]  /*1a270*/  STL [R1+0x9a8], R0 ;  /* 0x0009a80001007387 */ /* 0x0087e20000100800 */
[----:B----4-:R-:W-:-:S03]  /*1a280*/  IMAD.MOV.U32 R24, RZ, RZ, R23 ;  /* 0x000000ffff187224 */ /* 0x010fc600078e0017 */
.L_x_25817:
[----:B---3--:R-:W-:Y:S05]  /*1a290*/  BSYNC B1 ;  /* 0x0000000000017941 */ /* 0x008fea0003800000 */
.L_x_25815:
        /* <DEDUP_REMOVED lines=15> */
.L_x_25819:
[----:B------:R-:W4:Y:S04]  /*1a390*/  LDL.LU R23, [R1+0xba8] ;  /* 0x000ba80001177983 */ /* 0x000f280000300800 */
[----:B------:R0:W5:Y:S04]  /*1a3a0*/  LDL.LU R0, [R1+0xba0] ;  /* 0x000ba00001007983 */ /* 0x0001680000300800 */
[----:B----4-:R4:W-:Y:S04]  /*1a3b0*/  STL [R1+0xba4], R23 ;  /* 0x000ba41701007387 */ /* 0x0109e80000100800 */
[----:B----4-:R-:W4:Y:S04]  /*1a3c0*/  LDL.LU R23, [R1+0x9b0] ;  /* 0x0009b00001177983 */ /* 0x010f280000300800 */
[----:B----4-:R4:W-:Y:S02]  /*1a3d0*/  STL [R1+0x9b4], R23 ;  /* 0x0009b41701007387 */ /* 0x0109e40000100800 */
[----:B----4-:R-:W-:-:S02]  /*1a3e0*/  IMAD.MOV.U32 R23, RZ, RZ, R22 ;  /* 0x000000ffff177224 */ /* 0x010fc400078e0016 */
.L_x_25820:
[----:B0-----:R-:W-:Y:S05]  /*1a3f0*/  BSYNC B1 ;  /* 0x0000000000017941 */ /* 0x001fea0003800000 */
.L_x_25818:
        /* <DEDUP_REMOVED lines=16> */
.L_x_25822:
[----:B0-----:R0:W-:Y:S04]  /*1a500*/  STL [R1+0xba0], R0 ;  /* 0x000ba00001007387 */ /* 0x0011e80000100800 */
[----:B------:R-:W4:Y:S04]  /*1a510*/  LDL.LU R22, [R1+0xba4] ;  /* 0x000ba40001167983 */ /* 0x000f280000300800 */
[----:B0-2---:R-:W2:Y:S04]  /*1a520*/  LDL.LU R0, [R1+0x9bc] ;  /* 0x0009bc0001007983 */ /* 0x005ea80000300800 */
[----:B----4-:R0:W-:Y:S04]  /*1a530*/  STL [R1+0xba8], R22 ;  /* 0x000ba81601007387 */ /* 0x0101e80000100800 */
[----:B--2---:R2:W-:Y:S01]  /*1a540*/  STL [R1+0x9b0], R0 ;  /* 0x0009b00001007387 */ /* 0x0045e20000100800 */
[----:B0-----:R-:W-:-:S03]  /*1a550*/  IMAD.MOV.U32 R22, RZ, RZ, R21 ;  /* 0x000000ffff167224 */ /* 0x001fc600078e0015 */
.L_x_25823:
[----:B0-----:R-:W-:Y:S05]  /*1a560*/  BSYNC B1 ;  /* 0x0000000000017941 */ /* 0x001fea0003800000 */
.L_x_25821:
        /* <DEDUP_REMOVED lines=15> */
.L_x_25825:
[----:B------:R-:W2:Y:S04]  /*1a660*/  LDL.LU R21, [R1+0xba8] ;  /* 0x000ba80001157983 */ /* 0x000ea80000300800 */
[----:B------:R4:W5:Y:S04]  /*1a670*/  LDL.LU R0, [R1+0xba0] ;  /* 0x000ba00001007983 */ /* 0x0009680000300800 */
[----:B--2---:R2:W-:Y:S04]  /*1a680*/  STL [R1+0xba4], R21 ;  /* 0x000ba41501007387 */ /* 0x0045e80000100800 */
[----:B--2---:R-:W2:Y:S04]  /*1a690*/  LDL.LU R21, [R1+0x9b8] ;  /* 0x0009b80001157983 */ /* 0x004ea80000300800 */
[----:B--2---:R2:W-:Y:S02]  /*1a6a0*/  STL [R1+0x9bc], R21 ;  /* 0x0009bc1501007387 */ /* 0x0045e40000100800 */
[----:B--2---:R-:W-:-:S02]  /*1a6b0*/  IMAD.MOV.U32 R21, RZ, RZ, R20 ;  /* 0x000000ffff157224 */ /* 0x004fc400078e0014 */
.L_x_25826:
[----:B----4-:R-:W-:Y:S05]  /*1a6c0*/  BSYNC B1 ;  /* 0x0000000000017941 */ /* 0x010fea0003800000 */
.L_x_25824:
        /* <DEDUP_REMOVED lines=16> */
.L_x_25828:
[----:B--2---:R2:W-:Y:S04]  /*1a7d0*/  STL [R1+0xba0], R0 ;  /* 0x000ba00001007387 */ /* 0x0045e80000100800 */
[----:B------:R-:W4:Y:S04]  /*1a7e0*/  LDL.LU R20, [R1+0xba4] ;  /* 0x000ba40001147983 */ /* 0x000f280000300800 */
[----:B--2---:R-:W2:Y:S04]  /*1a7f0*/  LDL.LU R0, [R1+0x9c4] ;  /* 0x0009c40001007983 */ /* 0x004ea80000300800 */
[----:B----4-:R4:W-:Y:S04]  /*1a800*/  STL [R1+0xba8], R20 ;  /* 0x000ba81401007387 */ /* 0x0109e80000100800 */
[----:B--2---:R2:W-:Y:S01]  /*1a810*/  STL [R1+0x9b8], R0 ;  /* 0x0009b80001007387 */ /* 0x0045e20000100800 */
[----:B----4-:R-:W-:-:S03]  /*1a820*/  IMAD.MOV.U32 R20, RZ, RZ, R19 ;  /* 0x000000ffff147224 */ /* 0x010fc600078e0013 */
.L_x_25829:
[----:B--2---:R-:W-:Y:S05]  /*1a830*/  BSYNC B1 ;  /* 0x0000000000017941 */ /* 0x004fea0003800000 */
.L_x_25827:
        /* <DEDUP_REMOVED lines=15> */
.L_x_25831:
[----:B------:R-:W4:Y:S04]  /*1a930*/  LDL.LU R19, [R1+0xba8] ;  /* 0x000ba80001137983 */ /* 0x000f280000300800 */
[----:B------:R0:W5:Y:S04]  /*1a940*/  LDL.LU R0, [R1+0xba0] ;  /* 0x000ba00001007983 */ /* 0x0001680000300800 */
[----:B----4-:R4:W-:Y:S04]  /*1a950*/  STL [R1+0xba4], R19 ;  /* 0x000ba41301007387 */ /* 0x0109e80000100800 */
[----:B----4-:R-:W4:Y:S04]  /*1a960*/  LDL.LU R19, [R1+0x9c0] ;  /* 0x0009c00001137983 */ /* 0x010f280000300800 */
[----:B----4-:R4:W-:Y:S02]  /*1a970*/  STL [R1+0x9c4], R19 ;  /* 0x0009c41301007387 */ /* 0x0109e40000100800 */
[----:B----4-:R-:W-:-:S02]  /*1a980*/  IMAD.MOV.U32 R19, RZ, RZ, R18 ;  /* 0x000000ffff137224 */ /* 0x010fc400078e0012 */
.L_x_25832:
[----:B0-----:R-:W-:Y:S05]  /*1a990*/  BSYNC B1 ;  /* 0x0000000000017941 */ /* 0x001fea0003800000 */
.L_x_25830:
        /* <DEDUP_REMOVED lines=16> */
.L_x_25834:
[----:B0-----:R0:W-:Y:S04]  /*1aaa0*/  STL [R1+0xba0], R0 ;  /* 0x000ba00001007387 */ /* 0x0011e80000100800 */
[----:B------:R-:W4:Y:S04]  /*1aab0*/  LDL.LU R18, [R1+0xba4] ;  /* 0x000ba40001127983 */ /* 0x000f280000300800 */
[----:B0-2---:R-:W2:Y:S04]  /*1aac0*/  LDL.LU R0, [R1+0x9cc] ;  /* 0x0009cc0001007983 */ /* 0x005ea80000300800 */
[----:B----4-:R0:W-:Y:S04]  /*1aad0*/  STL [R1+0xba8], R18 ;  /* 0x000ba81201007387 */ /* 0x0101e80000100800 */
[----:B--2---:R2:W-:Y:S01]  /*1aae0*/  STL [R1+0x9c0], R0 ;  /* 0x0009c00001007387 */ /* 0x0045e20000100800 */
[----:B0-----:R-:W-:-:S03]  /*1aaf0*/  IMAD.MOV.U32 R18, RZ, RZ, R17 ;  /* 0x000000ffff127224 */ /* 0x001fc600078e0011 */
.L_x_25835:
[----:B0-----:R-:W-:Y:S05]  /*1ab00*/  BSYNC B1 ;  /* 0x0000000000017941 */ /* 0x001fea0003800000 */
.L_x_25833:
        /* <DEDUP_REMOVED lines=15> */
.L_x_25837:
[----:B------:R-:W2:Y:S04]  /*1ac00*/  LDL.LU R17, [R1+0xba8] ;  /* 0x000ba80001117983 */ /* 0x000ea80000300800 */
[----:B------:R4:W5:Y:S04]  /*1ac10*/  LDL.LU R0, [R1+0xba0] ;  /* 0x000ba00001007983 */ /* 0x0009680000300800 */
[----:B--2---:R2:W-:Y:S04]  /*1ac20*/  STL [R1+0xba4], R17 ;  /* 0x000ba41101007387 */ /* 0x0045e80000100800 */
[----:B--2---:R-:W2:Y:S04]  /*1ac30*/  LDL.LU R17, [R1+0x9c8] ;  /* 0x0009c80001117983 */ /* 0x004ea80000300800 */
[----:B--2---:R2:W-:Y:S02]  /*1ac40*/  STL [R1+0x9cc], R17 ;  /* 0x0009cc1101007387 */ /* 0x0045e40000100800 */
[----:B--2---:R-:W-:-:S02]  /*1ac50*/  IMAD.MOV.U32 R17, RZ, RZ, R16 ;  /* 0x000000ffff117224 */ /* 0x004fc400078e0010 */
.L_x_25838:
[----:B----4-:R-:W-:Y:S05]  /*1ac60*/  BSYNC B1 ;  /* 0x0000000000017941 */ /* 0x010fea0003800000 */
.L_x_25836:
        /* <DEDUP_REMOVED lines=16> */
.L_x_25840:
[----:B--2---:R2:W-:Y:S04]  /*1ad70*/  STL [R1+0xba0], R0 ;  /* 0x000ba00001007387 */ /* 0x0045e80000100800 */
[----:B------:R-:W4:Y:S04]  /*1ad80*/  LDL.LU R16, [R1+0xba4] ;  /* 0x000ba40001107983 */ /* 0x000f280000300800 */
[----:B--2---:R-:W2:Y:S04]  /*1ad90*/  LDL.LU R0, [R1+0x9d4] ;  /* 0x0009d40001007983 */ /* 0x004ea80000300800 */
[----:B----4-:R4:W-:Y:S04]  /*1ada0*/  STL [R1+0xba8], R16 ;  /* 0x000ba81001007387 */ /* 0x0109e80000100800 */
[----:B--2---:R2:W-:Y:S01]  /*1adb0*/  STL [R1+0x9c8], R0 ;  /* 0x0009c80001007387 */ /* 0x0045e20000100800 */
[----:B----4-:R-:W-:-:S03]  /*1adc0*/  IMAD.MOV.U32 R16, RZ, RZ, R15 ;  /* 0x000000ffff107224 */ /* 0x010fc600078e000f */
.L_x_25841:
[----:B--2---:R-:W-:Y:S05]  /*1add0*/  BSYNC B1 ;  /* 0x0000000000017941 */ /* 0x004fea0003800000 */
.L_x_25839:
        /* <DEDUP_REMOVED lines=15> */
.L_x_25843:
[----:B------:R-:W4:Y:S04]  /*1aed0*/  LDL.LU R15, [R1+0xba8] ;  /* 0x000ba800010f7983 */ /* 0x000f280000300800 */
[----:B------:R0:W5:Y:S04]  /*1aee0*/  LDL.LU R0, [R1+0xba0] ;  /* 0x000ba00001007983 */ /* 0x0001680000300800 */
[----:B----4-:R4:W-:Y:S04]  /*1aef0*/  STL [R1+0xba4], R15 ;  /* 0x000ba40f01007387 */ /* 0x0109e80000100800 */
[----:B----4-:R-:W4:Y:S04]  /*1af00*/  LDL.LU R15, [R1+0x9d0] ;  /* 0x0009d000010f7983 */ /* 0x010f280000300800 */
[----:B----4-:R4:W-:Y:S02]  /*1af10*/  STL [R1+0x9d4], R15 ;  /* 0x0009d40f01007387 */ /* 0x0109e40000100800 */
[----:B----4-:R-:W-:-:S02]  /*1af20*/  IMAD.MOV.U32 R15, RZ, RZ, R14 ;  /* 0x000000ffff0f7224 */ /* 0x010fc400078e000e */
.L_x_25844:
[----:B0-----:R-:W-:Y:S05]  /*1af30*/  BSYNC B1 ;  /* 0x0000000000017941 */ /* 0x001fea0003800000 */
.L_x_25842:
        /* <DEDUP_REMOVED lines=16> */
.L_x_25846:
[----:B0-----:R0:W-:Y:S04]  /*1b040*/  STL [R1+0xba0], R0 ;  /* 0x000ba00001007387 */ /* 0x0011e80000100800 */
[----:B------:R-:W4:Y:S04]  /*1b050*/  LDL.LU R14, [R1+0xba4] ;  /* 0x000ba400010e7983 */ /* 0x000f280000300800 */
[----:B0-2---:R-:W2:Y:S04]  /*1b060*/  LDL.LU R0, [R1+0x9dc] ;  /* 0x0009dc0001007983 */ /* 0x005ea80000300800 */
[----:B----4-:R0:W-:Y:S04]  /*1b070*/  STL [R1+0xba8], R14 ;  /* 0x000ba80e01007387 */ /* 0x0101e80000100800 */
[----:B--2---:R2:W-:Y:S01]  /*1b080*/  STL [R1+0x9d0], R0 ;  /* 0x0009d00001007387 */ /* 0x0045e20000100800 */
[----:B0-----:R-:W-:-:S03]  /*1b090*/  IMAD.MOV.U32 R14, RZ, RZ, R13 ;  /* 0x000000ffff0e7224 */ /* 0x001fc600078e000d */
.L_x_25847:
[----:B0-----:R-:W-:Y:S05]  /*1b0a0*/  BSYNC B1 ;  /* 0x0000000000017941 */ /* 0x001fea0003800000 */
.L_x_25845:
        /* <DEDUP_REMOVED lines=15> */
.L_x_25849:
[----:B------:R-:W2:Y:S04]  /*1b1a0*/  LDL.LU R13, [R1+0xba8] ;  /* 0x000ba800010d7983 */ /* 0x000ea80000300800 */
[----:B------:R4:W5:Y:S04]  /*1b1b0*/  LDL.LU R0, [R1+0xba0] ;  /* 0x000ba00001007983 */ /* 0x0009680000300800 */
[----:B--2---:R2:W-:Y:S04]  /*1b1c0*/  STL [R1+0xba4], R13 ;  /* 0x000ba40d01007387 */ /* 0x0045e80000100800 */
[----:B--2---:R-:W2:Y:S04]  /*1b1d0*/  LDL.LU R13, [R1+0x9d8] ;  /* 0x0009d800010d7983 */ /* 0x004ea80000300800 */
[----:B--2---:R2:W-:Y:S02]  /*1b1e0*/  STL [R1+0x9dc], R13 ;  /* 0x0009dc0d01007387 */ /* 0x0045e40000100800 */
[----:B--2---:R-:W-:-:S02]  /*1b1f0*/  IMAD.MOV.U32 R13, RZ, RZ, R12 ;  /* 0x000000ffff0d7224 */ /* 0x004fc400078e000c */
.L_x_25850:
[----:B----4-:R-:W-:Y:S05]  /*1b200*/  BSYNC B1 ;  /* 0x0000000000017941 */ /* 0x010fea0003800000 */
.L_x_25848:
        /* <DEDUP_REMOVED lines=16> */
.L_x_25852:
[----:B--2---:R2:W-:Y:S04]  /*1b310*/  STL [R1+0xba0], R0 ;  /* 0x000ba00001007387 */ /* 0x0045e80000100800 */
[----:B------:R-:W4:Y:S04]  /*1b320*/  LDL.LU R12, [R1+0xba4] ;  /* 0x000ba400010c7983 */ /* 0x000f280000300800 */
[----:B--2---:R-:W2:Y:S04]  /*1b330*/  LDL.LU R0, [R1+0x9e4] ;  /* 0x0009e40001007983 */ /* 0x004ea80000300800 */
[----:B----4-:R4:W-:Y:S04]  /*1b340*/  STL [R1+0xba8], R12 ;  /* 0x000ba80c01007387 */ /* 0x0109e80000100800 */
[----:B--2---:R2:W-:Y:S01]  /*1b350*/  STL [R1+0x9d8], R0 ;  /* 0x0009d80001007387 */ /* 0x0045e20000100800 */
[----:B----4-:R-:W-:-:S03]  /*1b360*/  IMAD.MOV.U32 R12, RZ, RZ, R11 ;  /* 0x000000ffff0c7224 */ /* 0x010fc600078e000b */
.L_x_25853:
[----:B--2---:R-:W-:Y:S05]  /*1b370*/  BSYNC B1 ;  /* 0x0000000000017941 */ /* 0x004fea0003800000 */
.L_x_25851:
        /* <DEDUP_REMOVED lines=15> */
.L_x_25855:
[----:B------:R-:W4:Y:S04]  /*1b470*/  LDL.LU R11, [R1+0xba8] ;  /* 0x000ba800010b7983 */ /* 0x000f280000300800 */
[----:B------:R0:W5:Y:S04]  /*1b480*/  LDL.LU R0, [R1+0xba0] ;  /* 0x000ba00001007983 */ /* 0x0001680000300800 */
[----:B----4-:R4:W-:Y:S04]  /*1b490*/  STL [R1+0xba4], R11 ;  /* 0x000ba40b01007387 */ /* 0x0109e80000100800 */
[----:B----4-:R-:W4:Y:S04]  /*1b4a0*/  LDL.LU R11, [R1+0x9e0] ;  /* 0x0009e000010b7983 */ /* 0x010f280000300800 */
[----:B----4-:R4:W-:Y:S02]  /*1b4b0*/  STL [R1+0x9e4], R11 ;  /* 0x0009e40b01007387 */ /* 0x0109e40000100800 */
[----:B----4-:R-:W-:-:S02]  /*1b4c0*/  IMAD.MOV.U32 R11, RZ, RZ, R10 ;  /* 0x000000ffff0b7224 */ /* 0x010fc400078e000a */
.L_x_25856:
[----:B0-----:R-:W-:Y:S05]  /*1b4d0*/  BSYNC B1 ;  /* 0x0000000000017941 */ /* 0x001fea0003800000 */
.L_x_25854:
        /* <DEDUP_REMOVED lines=16> */
.L_x_25858:
[----:B0-----:R0:W-:Y:S04]  /*1b5e0*/  STL [R1+0xba0], R0 ;  /* 0x000ba00001007387 */ /* 0x0011e80000100800 */
[----:B------:R-:W4:Y:S04]  /*1b5f0*/  LDL.LU R10, [R1+0xba4] ;  /* 0x000ba400010a7983 */ /* 0x000f280000300800 */
[----:B0-2---:R-:W2:Y:S04]  /*1b600*/  LDL.LU R0, [R1+0x9ec] ;  /* 0x0009ec0001007983 */ /* 0x005ea80000300800 */
[----:B----4-:R0:W-:Y:S04]  /*1b610*/  STL [R1+0xba8], R10 ;  /* 0x000ba80a01007387 */ /* 0x0101e80000100800 */
[----:B--2---:R2:W-:Y:S01]  /*1b620*/  STL [R1+0x9e0], R0 ;  /* 0x0009e00001007387 */ /* 0x0045e20000100800 */
[----:B0-----:R-:W-:-:S03]  /*1b630*/  IMAD.MOV.U32 R10, RZ, RZ, R9 ;  /* 0x000000ffff0a7224 */ /* 0x001fc600078e0009 */
.L_x_25859:
[----:B0-----:R-:W-:Y:S05]  /*1b640*/  BSYNC B1 ;  /* 0x0000000000017941 */ /* 0x001fea0003800000 */
.L_x_25857:
        /* <DEDUP_REMOVED lines=15> */
.L_x_25861:
[----:B------:R-:W2:Y:S04]  /*1b740*/  LDL.LU R9, [R1+0xba8] ;  /* 0x000ba80001097983 */ /* 0x000ea80000300800 */
[----:B------:R4:W5:Y:S04]  /*1b750*/  LDL.LU R0, [R1+0xba0] ;  /* 0x000ba00001007983 */ /* 0x0009680000300800 */
[----:B--2---:R2:W-:Y:S04]  /*1b760*/  STL [R1+0xba4], R9 ;  /* 0x000ba40901007387 */ /* 0x0045e80000100800 */
[----:B--2---:R-:W2:Y:S04]  /*1b770*/  LDL.LU R9, [R1+0x9e8] ;  /* 0x0009e80001097983 */ /* 0x004ea80000300800 */
[----:B--2---:R2:W-:Y:S02]  /*1b780*/  STL [R1+0x9ec], R9 ;  /* 0x0009ec0901007387 */ /* 0x0045e40000100800 */
[----:B--2---:R-:W-:-:S02]  /*1b790*/  IMAD.MOV.U32 R9, RZ, RZ, R8 ;  /* 0x000000ffff097224 */ /* 0x004fc400078e0008 */
.L_x_25862:
[----:B----4-:R-:W-:Y:S05]  /*1b7a0*/  BSYNC B1 ;  /* 0x0000000000017941 */ /* 0x010fea0003800000 */
.L_x_25860:
        /* <DEDUP_REMOVED lines=16> */
.L_x_25864:
[----:B--2---:R2:W-:Y:S04]  /*1b8b0*/  STL [R1+0xba0], R0 ;  /* 0x000ba00001007387 */ /* 0x0045e80000100800 */
[----:B------:R-:W4:Y:S04]  /*1b8c0*/  LDL.LU R8, [R1+0xba4] ;  /* 0x000ba40001087983 */ /* 0x000f280000300800 */
[----:B--2---:R-:W2:Y:S04]  /*1b8d0*/  LDL.LU R0, [R1+0x9f4] ;  /* 0x0009f40001007983 */ /* 0x004ea80000300800 */
[----:B----4-:R4:W-:Y:S04]  /*1b8e0*/  STL [R1+0xba8], R8 ;  /* 0x000ba80801007387 */ /* 0x0109e80000100800 */
[----:B--2---:R2:W-:Y:S01]  /*1b8f0*/  STL [R1+0x9e8], R0 ;  /* 0x0009e80001007387 */ /* 0x0045e20000100800 */
[----:B----4-:R-:W-:-:S03]  /*1b900*/  IMAD.MOV.U32 R8, RZ, RZ, R7 ;  /* 0x000000ffff087224 */ /* 0x010fc600078e0007 */
.L_x_25865:
[----:B--2---:R-:W-:Y:S05]  /*1b910*/  BSYNC B1 ;  /* 0x0000000000017941 */ /* 0x004fea0003800000 */
.L_x_25863:
        /* <DEDUP_REMOVED lines=15> */
.L_x_25867:
[----:B------:R-:W4:Y:S04]  /*1ba10*/  LDL.LU R7, [R1+0xba8] ;  /* 0x000ba80001077983 */ /* 0x000f280000300800 */
[----:B------:R0:W5:Y:S04]  /*1ba20*/  LDL.LU R0, [R1+0xba0] ;  /* 0x000ba00001007983 */ /* 0x0001680000300800 */
[----:B----4-:R4:W-:Y:S04]  /*1ba30*/  STL [R1+0xba4], R7 ;  /* 0x000ba40701007387 */ /* 0x0109e80000100800 */
[----:B----4-:R-:W4:Y:S04]  /*1ba40*/  LDL.LU R7, [R1+0x9f0] ;  /* 0x0009f00001077983 */ /* 0x010f280000300800 */
[----:B----4-:R4:W-:Y:S02]  /*1ba50*/  STL [R1+0x9f4], R7 ;  /* 0x0009f40701007387 */ /* 0x0109e40000100800 */
[----:B----4-:R-:W-:-:S02]  /*1ba60*/  IMAD.MOV.U32 R7, RZ, RZ, R6 ;  /* 0x000000ffff077224 */ /* 0x010fc400078e0006 */
.L_x_25868:
[----:B0-----:R-:W-:Y:S05]  /*1ba70*/  BSYNC B1 ;  /* 0x0000000000017941 */ /* 0x001fea0003800000 */
.L_x_25866:
        /* <DEDUP_REMOVED lines=16> */
.L_x_25870:
[----:B0-----:R0:W-:Y:S04]  /*1bb80*/  STL [R1+0xba0], R0 ;  /* 0x000ba00001007387 */ /* 0x0011e80000100800 */
[----:B------:R-:W4:Y:S04]  /*1bb90*/  LDL.LU R6, [R1+0xba4] ;  /* 0x000ba40001067983 */ /* 0x000f280000300800 */
[----:B0-2---:R-:W2:Y:S04]  /*1bba0*/  LDL.LU R0, [R1+0x9fc] ;  /* 0x0009fc0001007983 */ /* 0x005ea80000300800 */
[----:B----4-:R0:W-:Y:S04]  /*1bbb0*/  STL [R1+0xba8], R6 ;  /* 0x000ba80601007387 */ /* 0x0101e80000100800 */
[----:B--2---:R2:W-:Y:S01]  /*1bbc0*/  STL [R1+0x9f0], R0 ;  /* 0x0009f00001007387 */ /* 0x0045e20000100800 */
[----:B0-----:R-:W-:-:S03]  /*1bbd0*/  IMAD.MOV.U32 R6, RZ, RZ, R5 ;  /* 0x000000ffff067224 */ /* 0x001fc600078e0005 */
.L_x_25871:
[----:B0-----:R-:W-:Y:S05]  /*1bbe0*/  BSYNC B1 ;  /* 0x0000000000017941 */ /* 0x001fea0003800000 */
.L_x_25869:
        /* <DEDUP_REMOVED lines=15> */
.L_x_25873:
[----:B------:R-:W2:Y:S04]  /*1bce0*/  LDL.LU R5, [R1+0xba8] ;  /* 0x000ba80001057983 */ /* 0x000ea80000300800 */
[----:B------:R4:W5:Y:S04]  /*1bcf0*/  LDL.LU R0, [R1+0xba0] ;  /* 0x000ba00001007983 */ /* 0x0009680000300800 */
[----:B--2---:R2:W-:Y:S04]  /*1bd00*/  STL [R1+0xba4], R5 ;  /* 0x000ba40501007387 */ /* 0x0045e80000100800 */
[----:B--2---:R-:W2:Y:S04]  /*1bd10*/  LDL.LU R5, [R1+0x9f8] ;  /* 0x0009f80001057983 */ /* 0x004ea80000300800 */
[----:B--2---:R2:W-:Y:S02]  /*1bd20*/  STL [R1+0x9fc], R5 ;  /* 0x0009fc0501007387 */ /* 0x0045e40000100800 */
[----:B--2---:R-:W-:-:S02]  /*1bd30*/  IMAD.MOV.U32 R5, RZ, RZ, R4 ;  /* 0x000000ffff057224 */ /* 0x004fc400078e0004 */
.L_x_25874:
[----:B----4-:R-:W-:Y:S05]  /*1bd40*/  BSYNC B1 ;  /* 0x0000000000017941 */ /* 0x010fea0003800000 */
.L_x_25872:
        /* <DEDUP_REMOVED lines=16> */
.L_x_25876:
[----:B--2---:R2:W-:Y:S04]  /*1be50*/  STL [R1+0xba0], R0 ;  /* 0x000ba00001007387 */ /* 0x0045e80000100800 */
[----:B------:R-:W4:Y:S04]  /*1be60*/  LDL.LU R4, [R1+0xba4] ;  /* 0x000ba40001047983 */ /* 0x000f280000300800 */
[----:B--2---:R-:W2:Y:S04]  /*1be70*/  LDL.LU R0, [R1+0xa04] ;  /* 0x000a040001007983 */ /* 0x004ea80000300800 */
[----:B----4-:R4:W-:Y:S04]  /*1be80*/  STL [R1+0xba8], R4 ;  /* 0x000ba80401007387 */ /* 0x0109e80000100800 */
[----:B--2---:R2:W-:Y:S01]  /*1be90*/  STL [R1+0x9f8], R0 ;  /* 0x0009f80001007387 */ /* 0x0045e20000100800 */
[----:B----4-:R-:W-:-:S03]  /*1bea0*/  IMAD.MOV.U32 R4, RZ, RZ, R3 ;  /* 0x000000ffff047224 */ /* 0x010fc600078e0003 */
.L_x_25877:
[----:B--2---:R-:W-:Y:S05]  /*1beb0*/  BSYNC B1 ;  /* 0x0000000000017941 */ /* 0x004fea0003800000 */
.L_x_25875:
        /* <DEDUP_REMOVED lines=15> */
.L_x_25879:
[----:B------:R-:W4:Y:S04]  /*1bfb0*/  LDL.LU R3, [R1+0xba8] ;  /* 0x000ba80001037983 */ /* 0x000f280000300800 */
[----:B------:R0:W5:Y:S04]  /*1bfc0*/  LDL.LU R0, [R1+0xba0] ;  /* 0x000ba00001007983 */ /* 0x0001680000300800 */
[----:B----4-:R4:W-:Y:S04]  /*1bfd0*/  STL [R1+0xba4], R3 ;  /* 0x000ba40301007387 */ /* 0x0109e80000100800 */
[----:B----4-:R-:W4:Y:S04]  /*1bfe0*/  LDL.LU R3, [R1+0xa00] ;  /* 0x000a000001037983 */ /* 0x010f280000300800 */
[----:B----4-:R4:W-:Y:S02]  /*1bff0*/  STL [R1+0xa04], R3 ;  /* 0x000a040301007387 */ /* 0x0109e40000100800 */
[----:B----4-:R-:W-:-:S02]  /*1c000*/  IMAD.MOV.U32 R3, RZ, RZ, R2 ;  /* 0x000000ffff037224 */ /* 0x010fc400078e0002 */
.L_x_25880:
[----:B0-----:R-:W-:Y:S05]  /*1c010*/  BSYNC B1 ;  /* 0x0000000000017941 */ /* 0x001fea0003800000 */
.L_x_25878:
        /* <DEDUP_REMOVED lines=22> */
.L_x_25882:
[----:B0-----:R-:W2:Y:S04]  /*1c180*/  LDL.LU R2, [R1+0xba4] ;  /* 0x000ba40001027983 */ /* 0x001ea80000300800 */
[----:B------:R0:W-:Y:S04]  /*1c190*/  STL [R1+0xba0], R0 ;  /* 0x000ba00001007387 */ /* 0x0001e80000100800 */
[----:B0-----:R-:W4:Y:S04]  /*1c1a0*/  LDL.LU R0, [R1+0xa0c] ;  /* 0x000a0c0001007983 */ /* 0x001f280000300800 */
[----:B--2---:R0:W-:Y:S04]  /*1c1b0*/  STL [R1+0xba8], R2 ;  /* 0x000ba80201007387 */ /* 0x0041e80000100800 */
[----:B0-----:R0:W5:Y:S04]  /*1c1c0*/  LDL.LU R2, [R1+0x814] ;  /* 0x0008140001027983 */ /* 0x0011680000300800 */
[----:B----4-:R0:W-:Y:S02]  /*1c1d0*/  STL [R1+0xa00], R0 ;  /* 0x000a000001007387 */ /* 0x0101e40000100800 */
.L_x_25883:
[----:B0-----:R-:W-:Y:S05]  /*1c1e0*/  BSYNC B1 ;  /* 0x0000000000017941 */ /* 0x001fea0003800000 */
.L_x_25881:
        /* <DEDUP_REMOVED lines=26> */
.L_x_25885:
        /* <DEDUP_REMOVED lines=9> */
.L_x_25886:
[----:B------:R-:W-:Y:S05]  /*1c420*/  BSYNC B1 ;  /* 0x0000000000017941 */ /* 0x000fea0003800000 */
.L_x_25884:
        /* <DEDUP_REMOVED lines=26> */
.L_x_25888:
        /* <DEDUP_REMOVED lines=9> */
.L_x_25889:
[----:B------:R-:W-:Y:S05]  /*1c660*/  BSYNC B1 ;  /* 0x0000000000017941 */ /* 0x000fea0003800000 */
.L_x_25887:
        /* <DEDUP_REMOVED lines=26> */
.L_x_25891:
        /* <DEDUP_REMOVED lines=9> */
.L_x_25892:
[----:B------:R-:W-:Y:S05]  /*1c8a0*/  BSYNC B1 ;  /* 0x0000000000017941 */ /* 0x000fea0003800000 */
.L_x_25890:
        /* <DEDUP_REMOVED lines=26> */
.L_x_25894:
        /* <DEDUP_REMOVED lines=9> */
.L_x_25895:
[----:B------:R-:W-:Y:S05]  /*1cae0*/  BSYNC B1 ;  /* 0x0000000000017941 */ /* 0x000fea0003800000 */
.L_x_25893:
        /* <DEDUP_REMOVED lines=26> */
.L_x_25897:
        /* <DEDUP_REMOVED lines=9> */
.L_x_25898:
[----:B------:R-:W-:Y:S05]  /*1cd20*/  BSYNC B1 ;  /* 0x0000000000017941 */ /* 0x000fea0003800000 */
.L_x_25896:
        /* <DEDUP_REMOVED lines=26> */
.L_x_25900:
        /* <DEDUP_REMOVED lines=9> */
.L_x_25901:
[----:B------:R-:W-:Y:S05]  /*1cf60*/  BSYNC B1 ;  /* 0x0000000000017941 */ /* 0x000fea0003800000 */
.L_x_25899:
        /* <DEDUP_REMOVED lines=26> */
.L_x_25903:
        /* <DEDUP_REMOVED lines=9> */
.L_x_25904:
[----:B------:R-:W-:Y:S05]  /*1d1a0*/  BSYNC B1 ;  /* 0x0000000000017941 */ /* 0x000fea0003800000 */
.L_x_25902:
        /* <DEDUP_REMOVED lines=26> */
.L_x_25906:
        /* <DEDUP_REMOVED lines=9> */
.L_x_25907:
[----:B------:R-:W-:Y:S05]  /*1d3e0*/  BSYNC B1 ;  /* 0x0000000000017941 */ /* 0x000fea0003800000 */
.L_x_25905:
        /* <DEDUP_REMOVED lines=26> */
.L_x_25909:
        /* <DEDUP_REMOVED lines=9> */
.L_x_25910:
[----:B------:R-:W-:Y:S05]  /*1d620*/  BSYNC B1 ;  /* 0x0000000000017941 */ /* 0x000fea0003800000 */
.L_x_25908:
        /* <DEDUP_REMOVED lines=26> */
.L_x_25912:
        /* <DEDUP_REMOVED lines=9> */
.L_x_25913:
[----:B------:R-:W-:Y:S05]  /*1d860*/  BSYNC B1 ;  /* 0x0000000000017941 */ /* 0x000fea0003800000 */
.L_x_25911:
        /* <DEDUP_REMOVED lines=26> */
.L_x_25915:
        /* <DEDUP_REMOVED lines=9> */
.L_x_25916:
[----:B------:R-:W-:Y:S05]  /*1daa0*/  BSYNC B1 ;  /* 0x0000000000017941 */ /* 0x000fea0003800000 */
.L_x_25914:
        /* <DEDUP_REMOVED lines=26> */
.L_x_25918:
        /* <DEDUP_REMOVED lines=9> */
.L_x_25919:
[----:B------:R-:W-:Y:S05]  /*1dce0*/  BSYNC B1 ;  /* 0x0000000000017941 */ /* 0x000fea0003800000 */
.L_x_25917:
        /* <DEDUP_REMOVED lines=26> */
.L_x_25921:
        /* <DEDUP_REMOVED lines=9> */
.L_x_25922:
[----:B------:R-:W-:Y:S05]  /*1df20*/  BSYNC B1 ;  /* 0x0000000000017941 */ /* 0x000fea0003800000 */
.L_x_25920:
        /* <DEDUP_REMOVED lines=26> */
.L_x_25924:
        /* <DEDUP_REMOVED lines=9> */
.L_x_25925:
[----:B------:R-:W-:Y:S05]  /*1e160*/  BSYNC B1 ;  /* 0x0000000000017941 */ /* 0x000fea0003800000 */
.L_x_25923:
        /* <DEDUP_REMOVED lines=26> */
.L_x_25927:
        /* <DEDUP_REMOVED lines=9> */
.L_x_25928:
[----:B------:R-:W-:Y:S05]  /*1e3a0*/  BSYNC B1 ;  /* 0x0000000000017941 */ /* 0x000fea0003800000 */
.L_x_25926:
        /* <DEDUP_REMOVED lines=26> */
.L_x_25930:
        /* <DEDUP_REMOVED lines=9> */
.L_x_25931:
[----:B------:R-:W-:Y:S05]  /*1e5e0*/  BSYNC B1 ;  /* 0x0000000000017941 */ /* 0x000fea0003800000 */
.L_x_25929:
        /* <DEDUP_REMOVED lines=26> */
.L_x_25933:
        /* <DEDUP_REMOVED lines=9> */
.L_x_25934:
[----:B------:R-:W-:Y:S05]  /*1e820*/  BSYNC B1 ;  /* 0x0000000000017941 */ /* 0x000fea0003800000 */
.L_x_25932:
        /* <DEDUP_REMOVED lines=26> */
.L_x_25936:
        /* <DEDUP_REMOVED lines=9> */
.L_x_25937:
[----:B------:R-:W-:Y:S05]  /*1ea60*/  BSYNC B1 ;  /* 0x0000000000017941 */ /* 0x000fea0003800000 */
.L_x_25935:
        /* <DEDUP_REMOVED lines=26> */
.L_x_25939:
        /* <DEDUP_REMOVED lines=9> */
.L_x_25940:
[----:B------:R-:W-:Y:S05]  /*1eca0*/  BSYNC B1 ;  /* 0x0000000000017941 */ /* 0x000fea0003800000 */
.L_x_25938:
        /* <DEDUP_REMOVED lines=26> */
.L_x_25942:
        /* <DEDUP_REMOVED lines=9> */
.L_x_25943:
[----:B------:R-:W-:Y:S05]  /*1eee0*/  BSYNC B1 ;  /* 0x0000000000017941 */ /* 0x000fea0003800000 */
.L_x_25941:
        /* <DEDUP_REMOVED lines=26> */
.L_x_25945:
        /* <DEDUP_REMOVED lines=9> */
.L_x_25946:
[----:B------:R-:W-:Y:S05]  /*1f120*/  BSYNC B1 ;  /* 0x0000000000017941 */ /* 0x000fea0003800000 */
.L_x_25944:
        /* <DEDUP_REMOVED lines=26> */
.L_x_25948:
        /* <DEDUP_REMOVED lines=9> */
.L_x_25949:
[----:B------:R-:W-:Y:S05]  /*1f360*/  BSYNC B1 ;  /* 0x0000000000017941 */ /* 0x000fea0003800000 */
.L_x_25947:
        /* <DEDUP_REMOVED lines=26> */
.L_x_25951:
        /* <DEDUP_REMOVED lines=9> */
.L_x_25952:
[----:B------:R-:W-:Y:S05]  /*1f5a0*/  BSYNC B1 ;  /* 0x0000000000017941 */ /* 0x000fea0003800000 */
.L_x_25950:
        /* <DEDUP_REMOVED lines=26> */
.L_x_25954:
        /* <DEDUP_REMOVED lines=9> */
.L_x_25955:
[----:B------:R-:W-:Y:S05]  /*1f7e0*/  BSYNC B1 ;  /* 0x0000000000017941 */ /* 0x000fea0003800000 */
.L_x_25953:
        /* <DEDUP_REMOVED lines=26> */
.L_x_25957:
        /* <DEDUP_REMOVED lines=9> */
.L_x_25958:
[----:B------:R-:W-:Y:S05]  /*1fa20*/  BSYNC B1 ;  /* 0x0000000000017941 */ /* 0x000fea0003800000 */
.L_x_25956:
        /* <DEDUP_REMOVED lines=26> */
.L_x_25960:
        /* <DEDUP_REMOVED lines=9> */
.L_x_25961:
[----:B------:R-:W-:Y:S05]  /*1fc60*/  BSYNC B1 ;  /* 0x0000000000017941 */ /* 0x000fea0003800000 */
.L_x_25959:
        /* <DEDUP_REMOVED lines=26> */
.L_x_25963:
        /* <DEDUP_REMOVED lines=9> */
.L_x_25964:
[----:B------:R-:W-:Y:S05]  /*1fea0*/  BSYNC B1 ;  /* 0x0000000000017941 */ /* 0x000fea0003800000 */
.L_x_25962:
        /* <DEDUP_REMOVED lines=26> */
.L_x_25966:
        /* <DEDUP_REMOVED lines=9> */
.L_x_25967:
[----:B------:R-:W-:Y:S05]  /*200e0*/  BSYNC B1 ;  /* 0x0000000000017941 */ /* 0x000fea0003800000 */
.L_x_25965:
        /* <DEDUP_REMOVED lines=26> */
.L_x_25969:
        /* <DEDUP_REMOVED lines=9> */
.L_x_25970:
[----:B------:R-:W-:Y:S05]  /*20320*/  BSYNC B1 ;  /* 0x0000000000017941 */ /* 0x000fea0003800000 */
.L_x_25968:
        /* <DEDUP_REMOVED lines=26> */
.L_x_25972:
        /* <DEDUP_REMOVED lines=9> */
.L_x_25973:
[----:B------:R-:W-:Y:S05]  /*20560*/  BSYNC B1 ;  /* 0x0000000000017941 */ /* 0x000fea0003800000 */
.L_x_25971:
        /* <DEDUP_REMOVED lines=26> */
.L_x_25975:
        /* <DEDUP_REMOVED lines=9> */
.L_x_25976:
[----:B------:R-:W-:Y:S05]  /*207a0*/  BSYNC B1 ;  /* 0x0000000000017941 */ /* 0x000fea0003800000 */
.L_x_25974:
        /* <DEDUP_REMOVED lines=26> */
.L_x_25978:
        /* <DEDUP_REMOVED lines=9> */
.L_x_25979:
[----:B------:R-:W-:Y:S05]  /*209e0*/  BSYNC B1 ;  /* 0x0000000000017941 */ /* 0x000fea0003800000 */
.L_x_25977:
        /* <DEDUP_REMOVED lines=26> */
.L_x_25981:
        /* <DEDUP_REMOVED lines=9> */
.L_x_25982:
[----:B------:R-:W-:Y:S05]  /*20c20*/  BSYNC B1 ;  /* 0x0000000000017941 */ /* 0x000fea0003800000 */
.L_x_25980:
        /* <DEDUP_REMOVED lines=26> */
.L_x_25984:
        /* <DEDUP_REMOVED lines=9> */
.L_x_25985:
[----:B------:R-:W-:Y:S05]  /*20e60*/  BSYNC B1 ;  /* 0x0000000000017941 */ /* 0x000fea0003800000 */
.L_x_25983:
        /* <DEDUP_REMOVED lines=26> */
.L_x_25987:
        /* <DEDUP_REMOVED lines=9> */
.L_x_25988:
[----:B------:R-:W-:Y:S05]  /*210a0*/  BSYNC B1 ;  /* 0x0000000000017941 */ /* 0x000fea0003800000 */
.L_x_25986:
        /* <DEDUP_REMOVED lines=26> */
.L_x_25990:
        /* <DEDUP_REMOVED lines=9> */
.L_x_25991:
[----:B------:R-:W-:Y:S05]  /*212e0*/  BSYNC B1 ;  /* 0x0000000000017941 */ /* 0x000fea0003800000 */
.L_x_25989:
        /* <DEDUP_REMOVED lines=26> */
.L_x_25993:
        /* <DEDUP_REMOVED lines=9> */
.L_x_25994:
[----:B------:R-:W-:Y:S05]  /*21520*/  BSYNC B1 ;  /* 0x0000000000017941 */ /* 0x000fea0003800000 */
.L_x_25992:
        /* <DEDUP_REMOVED lines=26> */
.L_x_25996:
        /* <DEDUP_REMOVED lines=9> */
.L_x_25997:
[----:B------:R-:W-:Y:S05]  /*21760*/  BSYNC B1 ;  /* 0x0000000000017941 */ /* 0x000fea0003800000 */
.L_x_25995:
        /* <DEDUP_REMOVED lines=26> */
.L_x_25999:
        /* <DEDUP_REMOVED lines=9> */
.L_x_26000:
[----:B------:R-:W-:Y:S05]  /*219a0*/  BSYNC B1 ;  /* 0x0000000000017941 */ /* 0x000fea0003800000 */
.L_x_25998:
        /* <DEDUP_REMOVED lines=26> */
.L_x_26002:
        /* <DEDUP_REMOVED lines=9> */
.L_x_26003:
[----:B------:R-:W-:Y:S05]  /*21be0*/  BSYNC B1 ;  /* 0x0000000000017941 */ /* 0x000fea0003800000 */
.L_x_26001:
        /* <DEDUP_REMOVED lines=26> */
.L_x_26005:
        /* <DEDUP_REMOVED lines=9> */
.L_x_26006:
[----:B------:R-:W-:Y:S05]  /*21e20*/  BSYNC B1 ;  /* 0x0000000000017941 */ /* 0x000fea0003800000 */
.L_x_26004:
        /* <DEDUP_REMOVED lines=26> */
.L_x_26008:
        /* <DEDUP_REMOVED lines=9> */
.L_x_26009:
[----:B------:R-:W-:Y:S05]  /*22060*/  BSYNC B1 ;  /* 0x0000000000017941 */ /* 0x000fea0003800000 */
.L_x_26007:
        /* <DEDUP_REMOVED lines=26> */
.L_x_26011:
        /* <DEDUP_REMOVED lines=9> */
.L_x_26012:
[----:B------:R-:W-:Y:S05]  /*222a0*/  BSYNC B1 ;  /* 0x0000000000017941 */ /* 0x000fea0003800000 */
.L_x_26010:
        /* <DEDUP_REMOVED lines=26> */
.L_x_26014:
        /* <DEDUP_REMOVED lines=9> */
.L_x_26015:
[----:B------:R-:W-:Y:S05]  /*224e0*/  BSYNC B1 ;  /* 0x0000000000017941 */ /* 0x000fea0003800000 */
.L_x_26013:
        /* <DEDUP_REMOVED lines=26> */
.L_x_26017:
        /* <DEDUP_REMOVED lines=9> */
.L_x_26018:
[----:B------:R-:W-:Y:S05]  /*22720*/  BSYNC B1 ;  /* 0x0000000000017941 */ /* 0x000fea0003800000 */
.L_x_26016:
        /* <DEDUP_REMOVED lines=26> */
.L_x_26020:
        /* <DEDUP_REMOVED lines=9> */
.L_x_26021:
[----:B------:R-:W-:Y:S05]  /*22960*/  BSYNC B1 ;  /* 0x0000000000017941 */ /* 0x000fea0003800000 */
.L_x_26019:
        /* <DEDUP_REMOVED lines=26> */
.L_x_26023:
        /* <DEDUP_REMOVED lines=9> */
.L_x_26024:
[----:B------:R-:W-:Y:S05]  /*22ba0*/  BSYNC B1 ;  /* 0x0000000000017941 */ /* 0x000fea0003800000 */
.L_x_26022:
        /* <DEDUP_REMOVED lines=26> */
.L_x_26026:
        /* <DEDUP_REMOVED lines=9> */
.L_x_26027:
[----:B------:R-:W-:Y:S05]  /*22de0*/  BSYNC B1 ;  /* 0x0000000000017941 */ /* 0x000fea0003800000 */
.L_x_26025:
        /* <DEDUP_REMOVED lines=26> */
.L_x_26029:
        /* <DEDUP_REMOVED lines=9> */
.L_x_26030:
[----:B------:R-:W-:Y:S05]  /*23020*/  BSYNC B1 ;  /* 0x0000000000017941 */ /* 0x000fea0003800000 */
.L_x_26028:
        /* <DEDUP_REMOVED lines=26> */
.L_x_26032:
        /* <DEDUP_REMOVED lines=9> */
.L_x_26033:
[----:B------:R-:W-:Y:S05]  /*23260*/  BSYNC B1 ;  /* 0x0000000000017941 */ /* 0x000fea0003800000 */
.L_x_26031:
        /* <DEDUP_REMOVED lines=26> */
.L_x_26035:
        /* <DEDUP_REMOVED lines=9> */
.L_x_26036:
[----:B------:R-:W-:Y:S05]  /*234a0*/  BSYNC B1 ;  /* 0x0000000000017941 */ /* 0x000fea0003800000 */
.L_x_26034:
        /* <DEDUP_REMOVED lines=26> */
.L_x_26038:
        /* <DEDUP_REMOVED lines=9> */
.L_x_26039:
[----:B------:R-:W-:Y:S05]  /*236e0*/  BSYNC B1 ;  /* 0x0000000000017941 */ /* 0x000fea0003800000 */
.L_x_26037:
        /* <DEDUP_REMOVED lines=26> */
.L_x_26041:
        /* <DEDUP_REMOVED lines=9> */
.L_x_26042:
[----:B------:R-:W-:Y:S05]  /*23920*/  BSYNC B1 ;  /* 0x0000000000017941 */ /* 0x000fea0003800000 */
.L_x_26040:
        /* <DEDUP_REMOVED lines=26> */
.L_x_26044:
        /* <DEDUP_REMOVED lines=9> */
.L_x_26045:
[----:B------:R-:W-:Y:S05]  /*23b60*/  BSYNC B1 ;  /* 0x0000000000017941 */ /* 0x000fea0003800000 */
.L_x_26043:
        /* <DEDUP_REMOVED lines=26> */
.L_x_26047:
        /* <DEDUP_REMOVED lines=9> */
.L_x_26048:
[----:B------:R-:W-:Y:S05]  /*23da0*/  BSYNC B1 ;  /* 0x0000000000017941 */ /* 0x000fea0003800000 */
.L_x_26046:
        /* <DEDUP_REMOVED lines=26> */
.L_x_26050:
        /* <DEDUP_REMOVED lines=9> */
.L_x_26051:
[----:B------:R-:W-:Y:S05]  /*23fe0*/  BSYNC B1 ;  /* 0x0000000000017941 */ /* 0x000fea0003800000 */
.L_x_26049:
        /* <DEDUP_REMOVED lines=26> */
.L_x_26053:
        /* <DEDUP_REMOVED lines=9> */
.L_x_26054:
[----:B------:R-:W-:Y:S05]  /*24220*/  BSYNC B1 ;  /* 0x0000000000017941 */ /* 0x000fea0003800000 */
.L_x_26052:
        /* <DEDUP_REMOVED lines=26> */
.L_x_26056:
        /* <DEDUP_REMOVED lines=9> */
.L_x_26057:
[----:B------:R-:W-:Y:S05]  /*24460*/  BSYNC B1 ;  /* 0x0000000000017941 */ /* 0x000fea0003800000 */
.L_x_26055:
        /* <DEDUP_REMOVED lines=26> */
.L_x_26059:
        /* <DEDUP_REMOVED lines=9> */
.L_x_26060:
[----:B------:R-:W-:Y:S05]  /*246a0*/  BSYNC B1 ;  /* 0x0000000000017941 */ /* 0x000fea0003800000 */
.L_x_26058:
        /* <DEDUP_REMOVED lines=26> */
.L_x_26062:
        /* <DEDUP_REMOVED lines=9> */
.L_x_26063:
[----:B------:R-:W-:Y:S05]  /*248e0*/  BSYNC B1 ;  /* 0x0000000000017941 */ /* 0x000fea0003800000 */
.L_x_26061:
        /* <DEDUP_REMOVED lines=26> */
.L_x_26065:
        /* <DEDUP_REMOVED lines=9> */
.L_x_26066:
[----:B------:R-:W-:Y:S05]  /*24b20*/  BSYNC B1 ;  /* 0x0000000000017941 */ /* 0x000fea0003800000 */
.L_x_26064:
        /* <DEDUP_REMOVED lines=26> */
.L_x_26068:
        /* <DEDUP_REMOVED lines=9> */
.L_x_26069:
[----:B------:R-:W-:Y:S05]  /*24d60*/  BSYNC B1 ;  /* 0x0000000000017941 */ /* 0x000fea0003800000 */
.L_x_26067:
        /* <DEDUP_REMOVED lines=26> */
.L_x_26071:
        /* <DEDUP_REMOVED lines=9> */
.L_x_26072:
[----:B------:R-:W-:Y:S05]  /*24fa0*/  BSYNC B1 ;  /* 0x0000000000017941 */ /* 0x000fea0003800000 */
.L_x_26070:
        /* <DEDUP_REMOVED lines=26> */
.L_x_26074:
        /* <DEDUP_REMOVED lines=9> */
.L_x_26075:
[----:B------:R-:W-:Y:S05]  /*251e0*/  BSYNC B1 ;  /* 0x0000000000017941 */ /* 0x000fea0003800000 */
.L_x_26073:
        /* <DEDUP_REMOVED lines=26> */
.L_x_26077:
        /* <DEDUP_REMOVED lines=9> */
.L_x_26078:
[----:B------:R-:W-:Y:S05]  /*25420*/  BSYNC B1 ;  /* 0x0000000000017941 */ /* 0x000fea0003800000 */
.L_x_26076:
        /* <DEDUP_REMOVED lines=26> */
.L_x_26080:
        /* <DEDUP_REMOVED lines=9> */
.L_x_26081:
[----:B------:R-:W-:Y:S05]  /*25660*/  BSYNC B1 ;  /* 0x0000000000017941 */ /* 0x000fea0003800000 */
.L_x_26079:
        /* <DEDUP_REMOVED lines=26> */
.L_x_26083:
        /* <DEDUP_REMOVED lines=9> */
.L_x_26084:
[----:B------:R-:W-:Y:S05]  /*258a0*/  BSYNC B1 ;  /* 0x0000000000017941 */ /* 0x000fea0003800000 */
.L_x_26082:
        /* <DEDUP_REMOVED lines=26> */
.L_x_26086:
        /* <DEDUP_REMOVED lines=9> */
.L_x_26087:
[----:B------:R-:W-:Y:S05]  /*25ae0*/  BSYNC B1 ;  /* 0x0000000000017941 */ /* 0x000fea0003800000 */
.L_x_26085:
        /* <DEDUP_REMOVED lines=26> */
.L_x_26089:
        /* <DEDUP_REMOVED lines=9> */
.L_x_26090:
[----:B------:R-:W-:Y:S05]  /*25d20*/  BSYNC B1 ;  /* 0x0000000000017941 */ /* 0x000fea0003800000 */
.L_x_26088:
        /* <DEDUP_REMOVED lines=26> */
.L_x_26092:
        /* <DEDUP_REMOVED lines=9> */
.L_x_26093:
[----:B------:R-:W-:Y:S05]  /*25f60*/  BSYNC B1 ;  /* 0x0000000000017941 */ /* 0x000fea0003800000 */
.L_x_26091:
        /* <DEDUP_REMOVED lines=26> */
.L_x_26095:
        /* <DEDUP_REMOVED lines=9> */
.L_x_26096:
[----:B------:R-:W-:Y:S05]  /*261a0*/  BSYNC B1 ;  /* 0x0000000000017941 */ /* 0x000fea0003800000 */
.L_x_26094:
        /* <DEDUP_REMOVED lines=26> */
.L_x_26098:
        /* <DEDUP_REMOVED lines=9> */
.L_x_26099:
[----:B------:R-:W-:Y:S05]  /*263e0*/  BSYNC B1 ;  /* 0x0000000000017941 */ /* 0x000fea0003800000 */
.L_x_26097:
        /* <DEDUP_REMOVED lines=26> */
.L_x_26101:
        /* <DEDUP_REMOVED lines=9> */
.L_x_26102:
[----:B------:R-:W-:Y:S05]  /*26620*/  BSYNC B1 ;  /* 0x0000000000017941 */ /* 0x000fea0003800000 */
.L_x_26100:
        /* <DEDUP_REMOVED lines=26> */
.L_x_26104:
        /* <DEDUP_REMOVED lines=9> */
.L_x_26105:
[----:B------:R-:W-:Y:S05]  /*26860*/  BSYNC B1 ;  /* 0x0000000000017941 */ /* 0x000fea0003800000 */
.L_x_26103:
        /* <DEDUP_REMOVED lines=26> */
.L_x_26107:
        /* <DEDUP_REMOVED lines=9> */
.L_x_26108:
[----:B------:R-:W-:Y:S05]  /*26aa0*/  BSYNC B1 ;  /* 0x0000000000017941 */ /* 0x000fea0003800000 */
.L_x_26106:
        /* <DEDUP_REMOVED lines=26> */
.L_x_26110:
        /* <DEDUP_REMOVED lines=9> */
.L_x_26111:
[----:B------:R-:W-:Y:S05]  /*26ce0*/  BSYNC B1 ;  /* 0x0000000000017941 */ /* 0x000fea0003800000 */
.L_x_26109:
        /* <DEDUP_REMOVED lines=26> */
.L_x_26113:
        /* <DEDUP_REMOVED lines=9> */
.L_x_26114:
[----:B------:R-:W-:Y:S05]  /*26f20*/  BSYNC B1 ;  /* 0x0000000000017941 */ /* 0x000fea0003800000 */
.L_x_26112:
        /* <DEDUP_REMOVED lines=26> */
.L_x_26116:
        /* <DEDUP_REMOVED lines=9> */
.L_x_26117:
[----:B------:R-:W-:Y:S05]  /*27160*/  BSYNC B1 ;  /* 0x0000000000017941 */ /* 0x000fea0003800000 */
.L_x_26115:
        /* <DEDUP_REMOVED lines=26> */
.L_x_26119:
        /* <DEDUP_REMOVED lines=9> */
.L_x_26120:
[----:B------:R-:W-:Y:S05]  /*273a0*/  BSYNC B1 ;  /* 0x0000000000017941 */ /* 0x000fea0003800000 */
.L_x_26118:
        /* <DEDUP_REMOVED lines=26> */
.L_x_26122:
        /* <DEDUP_REMOVED lines=9> */
.L_x_26123:
[----:B------:R-:W-:Y:S05]  /*275e0*/  BSYNC B1 ;  /* 0x0000000000017941 */ /* 0x000fea0003800000 */
.L_x_26121:
        /* <DEDUP_REMOVED lines=26> */
.L_x_26125:
        /* <DEDUP_REMOVED lines=9> */
.L_x_26126:
[----:B------:R-:W-:Y:S05]  /*27820*/  BSYNC B1 ;  /* 0x0000000000017941 */ /* 0x000fea0003800000 */
.L_x_26124:
        /* <DEDUP_REMOVED lines=26> */
.L_x_26128:
        /* <DEDUP_REMOVED lines=9> */
.L_x_26129:
[----:B------:R-:W-:Y:S05]  /*27a60*/  BSYNC B1 ;  /* 0x0000000000017941 */ /* 0x000fea0003800000 */
.L_x_26127:
        /* <DEDUP_REMOVED lines=26> */
.L_x_26131:
        /* <DEDUP_REMOVED lines=9> */
.L_x_26132:
[----:B------:R-:W-:Y:S05]  /*27ca0*/  BSYNC B1 ;  /* 0x0000000000017941 */ /* 0x000fea0003800000 */
.L_x_26130:
        /* <DEDUP_REMOVED lines=26> */
.L_x_26134:
        /* <DEDUP_REMOVED lines=9> */
.L_x_26135:
[----:B------:R-:W-:Y:S05]  /*27ee0*/  BSYNC B1 ;  /* 0x0000000000017941 */ /* 0x000fea0003800000 */
.L_x_26133:
        /* <DEDUP_REMOVED lines=26> */
.L_x_26137:
        /* <DEDUP_REMOVED lines=9> */
.L_x_26138:
[----:B------:R-:W-:Y:S05]  /*28120*/  BSYNC B1 ;  /* 0x0000000000017941 */ /* 0x000fea0003800000 */
.L_x_26136:
        /* <DEDUP_REMOVED lines=26> */
.L_x_26140:
        /* <DEDUP_REMOVED lines=9> */
.L_x_26141:
[----:B------:R-:W-:Y:S05]  /*28360*/  BSYNC B1 ;  /* 0x0000000000017941 */ /* 0x000fea0003800000 */
.L_x_26139:
        /* <DEDUP_REMOVED lines=26> */
.L_x_26143:
        /* <DEDUP_REMOVED lines=9> */
.L_x_26144:
[----:B------:R-:W-:Y:S05]  /*285a0*/  BSYNC B1 ;  /* 0x0000000000017941 */ /* 0x000fea0003800000 */
.L_x_26142:
        /* <DEDUP_REMOVED lines=26> */
.L_x_26146:
        /* <DEDUP_REMOVED lines=9> */
.L_x_26147:
[----:B------:R-:W-:Y:S05]  /*287e0*/  BSYNC B1 ;  /* 0x0000000000017941 */ /* 0x000fea0003800000 */
.L_x_26145:
        /* <DEDUP_REMOVED lines=26> */
.L_x_26149:
        /* <DEDUP_REMOVED lines=9> */
.L_x_26150:
[----:B------:R-:W-:Y:S05]  /*28a20*/  BSYNC B1 ;  /* 0x0000000000017941 */ /* 0x000fea0003800000 */
.L_x_26148:
        /* <DEDUP_REMOVED lines=26> */
.L_x_26152:
        /* <DEDUP_REMOVED lines=9> */
.L_x_26153:
[----:B------:R-:W-:Y:S05]  /*28c60*/  BSYNC B1 ;  /* 0x0000000000017941 */ /* 0x000fea0003800000 */
.L_x_26151:
        /* <DEDUP_REMOVED lines=26> */
.L_x_26155:
        /* <DEDUP_REMOVED lines=9> */
.L_x_26156:
[----:B------:R-:W-:Y:S05]  /*28ea0*/  BSYNC B1 ;  /* 0x0000000000017941 */ /* 0x000fea0003800000 */
.L_x_26154:
        /* <DEDUP_REMOVED lines=26> */
.L_x_26158:
        /* <DEDUP_REMOVED lines=9> */
.L_x_26159:
[----:B------:R-:W-:Y:S05]  /*290e0*/  BSYNC B1 ;  /* 0x0000000000017941 */ /* 0x000fea0003800000 */
.L_x_26157:
        /* <DEDUP_REMOVED lines=26> */
.L_x_26161:
        /* <DEDUP_REMOVED lines=9> */
.L_x_26162:
[----:B------:R-:W-:Y:S05]  /*29320*/  BSYNC B1 ;  /* 0x0000000000017941 */ /* 0x000fea0003800000 */
.L_x_26160:
        /* <DEDUP_REMOVED lines=26> */
.L_x_26164:
        /* <DEDUP_REMOVED lines=9> */
.L_x_26165:
[----:B------:R-:W-:Y:S05]  /*29560*/  BSYNC B1 ;  /* 0x0000000000017941 */ /* 0x000fea0003800000 */
.L_x_26163:
        /* <DEDUP_REMOVED lines=26> */
.L_x_26167:
        /* <DEDUP_REMOVED lines=9> */
.L_x_26168:
[----:B------:R-:W-:Y:S05]  /*297a0*/  BSYNC B1 ;  /* 0x0000000000017941 */ /* 0x000fea0003800000 */
.L_x_26166:
        /* <DEDUP_REMOVED lines=26> */
.L_x_26170:
        /* <DEDUP_REMOVED lines=9> */
.L_x_26171:
[----:B------:R-:W-:Y:S05]  /*299e0*/  BSYNC B1 ;  /* 0x0000000000017941 */ /* 0x000fea0003800000 */
.L_x_26169:
        /* <DEDUP_REMOVED lines=27> */
.L_x_26173:
        /* <DEDUP_REMOVED lines=9> */
.L_x_26174:
[----:B------:R-:W-:Y:S05]  /*29c30*/  BSYNC B1 ;  /* 0x0000000000017941 */ /* 0x000fea0003800000 */
.L_x_26172:
        /* <DEDUP_REMOVED lines=26> */
.L_x_26176:
        /* <DEDUP_REMOVED lines=9> */
.L_x_26177:
[----:B------:R-:W-:Y:S05]  /*29e70*/  BSYNC B1 ;  /* 0x0000000000017941 */ /* 0x000fea0003800000 */
.L_x_26175:
        /* <DEDUP_REMOVED lines=26> */
.L_x_26179:
        /* <DEDUP_REMOVED lines=13> */
.L_x_26180:
[----:B------:R-:W-:Y:S05]  /*2a0f0*/  BSYNC B1 ;  /* 0x0000000000017941 */ /* 0x000fea0003800000 */
.L_x_26178:
[----:B0-----:R-:W2:Y:S02]  /*2a100*/  LDL.LU R0, [R1+0xbb0] ;  /* 0x000bb00001007983 */ /* 0x001ea40000300800 */
[----:B--2---:R-:W-:-:S05]  /*2a110*/  IADD3 R0, R0, 0x4, RZ ;  /* 0x0000000400007810 */ /* 0x004fca0007ffe0ff */
[----:B------:R0:W-:Y:S01]  /*2a120*/  STL [R1+0xbb0], R0 ;  /* 0x000bb00001007387 */ /* 0x0001e20000100800 */
[----:B------:R-:W-:Y:S01]  /*2a130*/  @!P1 CALL.REL.NOINC `(.L_x_26181) ;  /* 0x0000001000009944 */ /* 0x000fe20003c00000 */
[----:B------:R-:W-:Y:S05]  /*2a140*/  BRA `(.L_x_26182) ;  /* 0xfffef7a000007947 */ /* 0x000fea000383ffff */
.L_x_26181:
        /* <DEDUP_REMOVED lines=12> */
.L_x_25799:
[----:B------:R-:W-:Y:S05]  /*2a210*/  BSYNC B0 ;  /* 0x0000000000007941 */ /* 0x000fea0003800000 */
.L_x_25798:
        /* <DEDUP_REMOVED lines=678> */
.L_x_26567:
        /* <DEDUP_REMOVED lines=35> */
.L_x_26186:
[----:B0-2---:R-:W2:Y:S04]  /*2ceb0*/  LDL.LU R0, [R1+0x99c] ;  /* 0x00099c0001007983 */ /* 0x005ea80000300800 */
[----:B--2---:R0:W-:Y:S02]  /*2cec0*/  STL [R1+0xba4], R0 ;  /* 0x000ba40001007387 */ /* 0x0041e40000100800 */
[----:B0-----:R-:W-:Y:S02]  /*2ced0*/  IMAD.MOV.U32 R0, RZ, RZ, R29 ;  /* 0x000000ffff007224 */ /* 0x001fe400078e001d */
[----:B------:R-:W2:Y:S04]  /*2cee0*/  LDL.LU R29, [R1+0x998] ;  /* 0x00099800011d7983 */ /* 0x000ea80000300800 */
[----:B--2---:R0:W-:Y:S02]  /*2cef0*/  STL [R1+0x99c], R29 ;  /* 0x00099c1d01007387 */ /* 0x0041e40000100800 */
[----:B0-----:R-:W-:-:S02]  /*2cf00*/  IMAD.MOV.U32 R29, RZ, RZ, R28 ;  /* 0x000000ffff1d7224 */ /* 0x001fc400078e001c */
.L_x_26187:
[----:B--2---:R-:W-:Y:S05]  /*2cf10*/  BSYNC B1 ;  /* 0x0000000000017941 */ /* 0x004fea0003800000 */
.L_x_26185:
        /* <DEDUP_REMOVED lines=16> */
.L_x_26189:
[----:B0-----:R0:W-:Y:S04]  /*2d020*/  STL [R1+0xba0], R0 ;  /* 0x000ba00001007387 */ /* 0x0011e80000100800 */
[----:B------:R-:W2:Y:S04]  /*2d030*/  LDL.LU R28, [R1+0xba4] ;  /* 0x000ba400011c7983 */ /* 0x000ea80000300800 */
[----:B0-----:R-:W3:Y:S04]  /*2d040*/  LDL.LU R0, [R1+0x9a4] ;  /* 0x0009a40001007983 */ /* 0x001ee80000300800 */
[----:B--2---:R0:W-:Y:S04]  /*2d050*/  STL [R1+0xba8], R28 ;  /* 0x000ba81c01007387 */ /* 0x0041e80000100800 */
[----:B---3--:R2:W-:Y:S01]  /*2d060*/  STL [R1+0x998], R0 ;  /* 0x0009980001007387 */ /* 0x0085e20000100800 */
[----:B0-----:R-:W-:-:S03]  /*2d070*/  IMAD.MOV.U32 R28, RZ, RZ, R27 ;  /* 0x000000ffff1c7224 */ /* 0x001fc600078e001b */
.L_x_26190:
[----:B0-----:R-:W-:Y:S05]  /*2d080*/  BSYNC B1 ;  /* 0x0000000000017941 */ /* 0x001fea0003800000 */
.L_x_26188:
        /* <DEDUP_REMOVED lines=15> */
.L_x_26192:
[----:B------:R-:W2:Y:S04]  /*2d180*/  LDL.LU R27, [R1+0xba8] ;  /* 0x000ba800011b7983 */ /* 0x000ea80000300800 */
[----:B------:R3:W5:Y:S04]  /*2d190*/  LDL.LU R0, [R1+0xba0] ;  /* 0x000ba00001007983 */ /* 0x0007680000300800 */
[----:B--2---:R2:W-:Y:S04]  /*2d1a0*/  STL [R1+0xba4], R27 ;  /* 0x000ba41b01007387 */ /* 0x0045e80000100800 */
[----:B--2---:R-:W2:Y:S04]  /*2d1b0*/  LDL.LU R27, [R1+0x9a0] ;  /* 0x0009a000011b7983 */ /* 0x004ea80000300800 */
[----:B--2---:R2:W-:Y:S02]  /*2d1c0*/  STL [R1+0x9a4], R27 ;  /* 0x0009a41b01007387 */ /* 0x0045e40000100800 */
[----:B--2---:R-:W-:-:S02]  /*2d1d0*/  IMAD.MOV.U32 R27, RZ, RZ, R26 ;  /* 0x000000ffff1b7224 */ /* 0x004fc400078e001a */
.L_x_26193:
[----:B---3--:R-:W-:Y:S05]  /*2d1e0*/  BSYNC B1 ;  /* 0x0000000000017941 */ /* 0x008fea0003800000 */
.L_x_26191:
        /* <DEDUP_REMOVED lines=16> */
.L_x_26195:
[----:B--2---:R2:W-:Y:S04]  /*2d2f0*/  STL [R1+0xba0], R0 ;  /* 0x000ba00001007387 */ /* 0x0045e80000100800 */
[----:B------:R-:W3:Y:S04]  /*2d300*/  LDL.LU R26, [R1+0xba4] ;  /* 0x000ba400011a7983 */ /* 0x000ee80000300800 */
[----:B--2---:R-:W2:Y:S04]  /*2d310*/  LDL.LU R0, [R1+0x9ac] ;  /* 0x0009ac0001007983 */ /* 0x004ea80000300800 */
[----:B---3--:R3:W-:Y:S04]  /*2d320*/  STL [R1+0xba8], R26 ;  /* 0x000ba81a01007387 */ /* 0x0087e80000100800 */
[----:B--2---:R2:W-:Y:S01]  /*2d330*/  STL [R1+0x9a0], R0 ;  /* 0x0009a00001007387 */ /* 0x0045e20000100800 */
[----:B---3--:R-:W-:-:S03]  /*2d340*/  IMAD.MOV.U32 R26, RZ, RZ, R25 ;  /* 0x000000ffff1a7224 */ /* 0x008fc600078e0019 */
.L_x_26196:
[----:B--2---:R-:W-:Y:S05]  /*2d350*/  BSYNC B1 ;  /* 0x0000000000017941 */ /* 0x004fea0003800000 */
.L_x_26194:
        /* <DEDUP_REMOVED lines=15> */
.L_x_26198:
[----:B------:R-:W3:Y:S04]  /*2d450*/  LDL.LU R25, [R1+0xba8] ;  /* 0x000ba80001197983 */ /* 0x000ee80000300800 */
[----:B------:R4:W5:Y:S04]  /*2d460*/  LDL.LU R0, [R1+0xba0] ;  /* 0x000ba00001007983 */ /* 0x0009680000300800 */
[----:B---3--:R3:W-:Y:S04]  /*2d470*/  STL [R1+0xba4], R25 ;  /* 0x000ba41901007387 */ /* 0x0087e80000100800 */
[----:B---3--:R-:W3:Y:S04]  /*2d480*/  LDL.LU R25, [R1+0x9a8] ;  /* 0x0009a80001197983 */ /* 0x008ee80000300800 */
[----:B---3--:R3:W-:Y:S02]  /*2d490*/  STL [R1+0x9ac], R25 ;  /* 0x0009ac1901007387 */ /* 0x0087e40000100800 */
[----:B---3--:R-:W-:-:S02]  /*2d4a0*/  IMAD.MOV.U32 R25, RZ, RZ, R24 ;  /* 0x000000ffff197224 */ /* 0x008fc400078e0018 */
.L_x_26199:
[----:B----4-:R-:W-:Y:S05]  /*2d4b0*/  BSYNC B1 ;  /* 0x0000000000017941 */ /* 0x010fea0003800000 */
.L_x_26197:
        /* <DEDUP_REMOVED lines=16> */
.L_x_26201:
[----:B---3--:R3:W-:Y:S04]  /*2d5c0*/  STL [R1+0xba0], R0 ;  /* 0x000ba00001007387 */ /* 0x0087e80000100800 */
[----:B------:R-:W4:Y:S04]  /*2d5d0*/  LDL.LU R24, [R1+0xba4] ;  /* 0x000ba40001187983 */ /* 0x000f280000300800 */
[----:B---3--:R-:W3:Y:S04]  /*2d5e0*/  LDL.LU R0, [R1+0x9b4] ;  /* 0x0009b40001007983 */ /* 0x008ee80000300800 */
[----:B----4-:R4:W-:Y:S04]  /*2d5f0*/  STL [R1+0xba8], R24 ;  /* 0x000ba81801007387 */ /* 0x0109e80000100800 */
[----:B---3--:R3:W-:Y:S01]  /*2d600*/  STL [R1+0x9a8], R0 ;  /* 0x0009a80001007387 */ /* 0x0087e20000100800 */
[----:B----4-:R-:W-:-:S03]  /*2d610*/  IMAD.MOV.U32 R24, RZ, RZ, R23 ;  /* 0x000000ffff187224 */ /* 0x010fc600078e0017 */
.L_x_26202:
[----:B---3--:R-:W-:Y:S05]  /*2d620*/  BSYNC B1 ;  /* 0x0000000000017941 */ /* 0x008fea0003800000 */
.L_x_26200:
        /* <DEDUP_REMOVED lines=15> */
.L_x_26204:
[----:B------:R-:W4:Y:S04]  /*2d720*/  LDL.LU R23, [R1+0xba8] ;  /* 0x000ba80001177983 */ /* 0x000f280000300800 */
[----:B------:R0:W5:Y:S04]  /*2d730*/  LDL.LU R0, [R1+0xba0] ;  /* 0x000ba00001007983 */ /* 0x0001680000300800 */
[----:B----4-:R4:W-:Y:S04]  /*2d740*/  STL [R1+0xba4], R23 ;  /* 0x000ba41701007387 */ /* 0x0109e80000100800 */
[----:B----4-:R-:W4:Y:S04]  /*2d750*/  LDL.LU R23, [R1+0x9b0] ;  /* 0x0009b00001177983 */ /* 0x010f280000300800 */
[----:B----4-:R4:W-:Y:S02]  /*2d760*/  STL [R1+0x9b4], R23 ;  /* 0x0009b41701007387 */ /* 0x0109e40000100800 */
[----:B----4-:R-:W-:-:S02]  /*2d770*/  IMAD.MOV.U32 R23, RZ, RZ, R22 ;  /* 0x000000ffff177224 */ /* 0x010fc400078e0016 */
.L_x_26205:
[----:B0-----:R-:W-:Y:S05]  /*2d780*/  BSYNC B1 ;  /* 0x0000000000017941 */ /* 0x001fea0003800000 */
.L_x_26203:
        /* <DEDUP_REMOVED lines=16> */
.L_x_26207:
[----:B0-----:R0:W-:Y:S04]  /*2d890*/  STL [R1+0xba0], R0 ;  /* 0x000ba00001007387 */ /* 0x0011e80000100800 */
[----:B------:R-:W4:Y:S04]  /*2d8a0*/  LDL.LU R22, [R1+0xba4] ;  /* 0x000ba40001167983 */ /* 0x000f280000300800 */
[----:B0-2---:R-:W2:Y:S04]  /*2d8b0*/  LDL.LU R0, [R1+0x9bc] ;  /* 0x0009bc0001007983 */ /* 0x005ea80000300800 */
[----:B----4-:R0:W-:Y:S04]  /*2d8c0*/  STL [R1+0xba8], R22 ;  /* 0x000ba81601007387 */ /* 0x0101e80000100800 */
[----:B--2---:R2:W-:Y:S01]  /*2d8d0*/  STL [R1+0x9b0], R0 ;  /* 0x0009b00001007387 */ /* 0x0045e20000100800 */
[----:B0-----:R-:W-:-:S03]  /*2d8e0*/  IMAD.MOV.U32 R22, RZ, RZ, R21 ;  /* 0x000000ffff167224 */ /* 0x001fc600078e0015 */
.L_x_26208:
[----:B0-----:R-:W-:Y:S05]  /*2d8f0*/  BSYNC B1 ;  /* 0x0000000000017941 */ /* 0x001fea0003800000 */
.L_x_26206:
        /* <DEDUP_REMOVED lines=15> */
.L_x_26210:
[----:B------:R-:W2:Y:S04]  /*2d9f0*/  LDL.LU R21, [R1+0xba8] ;  /* 0x000ba80001157983 */ /* 0x000ea80000300800 */
[----:B------:R4:W5:Y:S04]  /*2da00*/  LDL.LU R0, [R1+0xba0] ;  /* 0x000ba00001007983 */ /* 0x0009680000300800 */
[----:B--2---:R2:W-:Y:S04]  /*2da10*/  STL [R1+0xba4], R21 ;  /* 0x000ba41501007387 */ /* 0x0045e80000100800 */
[----:B--2---:R-:W2:Y:S04]  /*2da20*/  LDL.LU R21, [R1+0x9b8] ;  /* 0x0009b80001157983 */ /* 0x004ea80000300800 */
[----:B--2---:R2:W-:Y:S02]  /*2da30*/  STL [R1+0x9bc], R21 ;  /* 0x0009bc1501007387 */ /* 0x0045e40000100800 */
[----:B--2---:R-:W-:-:S02]  /*2da40*/  IMAD.MOV.U32 R21, RZ, RZ, R20 ;  /* 0x000000ffff157224 */ /* 0x004fc400078e0014 */
.L_x_26211:
[----:B----4-:R-:W-:Y:S05]  /*2da50*/  BSYNC B1 ;  /* 0x0000000000017941 */ /* 0x010fea0003800000 */
.L_x_26209:
        /* <DEDUP_REMOVED lines=16> */
.L_x_26213:
[----:B--2---:R2:W-:Y:S04]  /*2db60*/  STL [R1+0xba0], R0 ;  /* 0x000ba00001007387 */ /* 0x0045e80000100800 */
[----:B------:R-:W4:Y:S04]  /*2db70*/  LDL.LU R20, [R1+0xba4] ;  /* 0x000ba40001147983 */ /* 0x000f280000300800 */
[----:B--2---:R-:W2:Y:S04]  /*2db80*/  LDL.LU R0, [R1+0x9c4] ;  /* 0x0009c40001007983 */ /* 0x004ea80000300800 */
[----:B----4-:R4:W-:Y:S04]  /*2db90*/  STL [R1+0xba8], R20 ;  /* 0x000ba81401007387 */ /* 0x0109e80000100800 */
[----:B--2---:R2:W-:Y:S01]  /*2dba0*/  STL [R1+0x9b8], R0 ;  /* 0x0009b80001007387 */ /* 0x0045e20000100800 */
[----:B----4-:R-:W-:-:S03]  /*2dbb0*/  IMAD.MOV.U32 R20, RZ, RZ, R19 ;  /* 0x000000ffff147224 */ /* 0x010fc600078e0013 */
.L_x_26214:
[----:B--2---:R-:W-:Y:S05]  /*2dbc0*/  BSYNC B1 ;  /* 0x0000000000017941 */ /* 0x004fea0003800000 */
.L_x_26212:
        /* <DEDUP_REMOVED lines=15> */
.L_x_26216:
[----:B------:R-:W4:Y:S04]  /*2dcc0*/  LDL.LU R19, [R1+0xba8] ;  /* 0x000ba80001137983 */ /* 0x000f280000300800 */
[----:B------:R0:W5:Y:S04]  /*2dcd0*/  LDL.LU R0, [R1+0xba0] ;  /* 0x000ba00001007983 */ /* 0x0001680000300800 */
[----:B----4-:R4:W-:Y:S04]  /*2dce0*/  STL [R1+0xba4], R19 ;  /* 0x000ba41301007387 */ /* 0x0109e80000100800 */
[----:B----4-:R-:W4:Y:S04]  /*2dcf0*/  LDL.LU R19, [R1+0x9c0] ;  /* 0x0009c00001137983 */ /* 0x010f280000300800 */
[----:B----4-:R4:W-:Y:S02]  /*2dd00*/  STL [R1+0x9c4], R19 ;  /* 0x0009c41301007387 */ /* 0x0109e40000100800 */
[----:B----4-:R-:W-:-:S02]  /*2dd10*/  IMAD.MOV.U32 R19, RZ, RZ, R18 ;  /* 0x000000ffff137224 */ /* 0x010fc400078e0012 */
.L_x_26217:
[----:B0-----:R-:W-:Y:S05]  /*2dd20*/  BSYNC B1 ;  /* 0x0000000000017941 */ /* 0x001fea0003800000 */
.L_x_26215:
        /* <DEDUP_REMOVED lines=16> */
.L_x_26219:
[----:B0-----:R0:W-:Y:S04]  /*2de30*/  STL [R1+0xba0], R0 ;  /* 0x000ba00001007387 */ /* 0x0011e80000100800 */
[----:B------:R-:W4:Y:S04]  /*2de40*/  LDL.LU R18, [R1+0xba4] ;  /* 0x000ba40001127983 */ /* 0x000f280000300800 */
[----:B0-2---:R-:W2:Y:S04]  /*2de50*/  LDL.LU R0, [R1+0x9cc] ;  /* 0x0009cc0001007983 */ /* 0x005ea80000300800 */
[----:B----4-:R0:W-:Y:S04]  /*2de60*/  STL [R1+0xba8], R18 ;  /* 0x000ba81201007387 */ /* 0x0101e80000100800 */
[----:B--2---:R2:W-:Y:S01]  /*2de70*/  STL [R1+0x9c0], R0 ;  /* 0x0009c00001007387 */ /* 0x0045e20000100800 */
[----:B0-----:R-:W-:-:S03]  /*2de80*/  IMAD.MOV.U32 R18, RZ, RZ, R17 ;  /* 0x000000ffff127224 */ /* 0x001fc600078e0011 */
.L_x_26220:
[----:B0-----:R-:W-:Y:S05]  /*2de90*/  BSYNC B1 ;  /* 0x0000000000017941 */ /* 0x001fea0003800000 */
.L_x_26218:
        /* <DEDUP_REMOVED lines=15> */
.L_x_26222:
[----:B------:R-:W2:Y:S04]  /*2df90*/  LDL.LU R17, [R1+0xba8] ;  /* 0x000ba80001117983 */ /* 0x000ea80000300800 */
[----:B------:R4:W5:Y:S04]  /*2dfa0*/  LDL.LU R0, [R1+0xba0] ;  /* 0x000ba00001007983 */ /* 0x0009680000300800 */
[----:B--2---:R2:W-:Y:S04]  /*2dfb0*/  STL [R1+0xba4], R17 ;  /* 0x000ba41101007387 */ /* 0x0045e80000100800 */
[----:B--2---:R-:W2:Y:S04]  /*2dfc0*/  LDL.LU R17, [R1+0x9c8] ;  /* 0x0009c80001117983 */ /* 0x004ea80000300800 */
[----:B--2---:R2:W-:Y:S02]  /*2dfd0*/  STL [R1+0x9cc], R17 ;  /* 0x0009cc1101007387 */ /* 0x0045e40000100800 */
[----:B--2---:R-:W-:-:S02]  /*2dfe0*/  IMAD.MOV.U32 R17, RZ, RZ, R16 ;  /* 0x000000ffff117224 */ /* 0x004fc400078e0010 */
.L_x_26223:
[----:B----4-:R-:W-:Y:S05]  /*2dff0*/  BSYNC B1 ;  /* 0x0000000000017941 */ /* 0x010fea0003800000 */
.L_x_26221:
        /* <DEDUP_REMOVED lines=16> */
.L_x_26225:
[----:B--2---:R2:W-:Y:S04]  /*2e100*/  STL [R1+0xba0], R0 ;  /* 0x000ba00001007387 */ /* 0x0045e80000100800 */
[----:B------:R-:W4:Y:S04]  /*2e110*/  LDL.LU R16, [R1+0xba4] ;  /* 0x000ba40001107983 */ /* 0x000f280000300800 */
[----:B--2---:R-:W2:Y:S04]  /*2e120*/  LDL.LU R0, [R1+0x9d4] ;  /* 0x0009d40001007983 */ /* 0x004ea80000300800 */
[----:B----4-:R4:W-:Y:S04]  /*2e130*/  STL [R1+0xba8], R16 ;  /* 0x000ba81001007387 */ /* 0x0109e80000100800 */
[----:B--2---:R2:W-:Y:S01]  /*2e140*/  STL [R1+0x9c8], R0 ;  /* 0x0009c80001007387 */ /* 0x0045e20000100800 */
[----:B----4-:R-:W-:-:S03]  /*2e150*/  IMAD.MOV.U32 R16, RZ, RZ, R15 ;  /* 0x000000ffff107224 */ /* 0x010fc600078e000f */
.L_x_26226:
[----:B--2---:R-:W-:Y:S05]  /*2e160*/  BSYNC B1 ;  /* 0x0000000000017941 */ /* 0x004fea0003800000 */
.L_x_26224:
        /* <DEDUP_REMOVED lines=15> */
.L_x_26228:
[----:B------:R-:W4:Y:S04]  /*2e260*/  LDL.LU R15, [R1+0xba8] ;  /* 0x000ba800010f7983 */ /* 0x000f280000300800 */
[----:B------:R0:W5:Y:S04]  /*2e270*/  LDL.LU R0, [R1+0xba0] ;  /* 0x000ba00001007983 */ /* 0x0001680000300800 */
[----:B----4-:R4:W-:Y:S04]  /*2e280*/  STL [R1+0xba4], R15 ;  /* 0x000ba40f01007387 */ /* 0x0109e80000100800 */
[----:B----4-:R-:W4:Y:S04]  /*2e290*/  LDL.LU R15, [R1+0x9d0] ;  /* 0x0009d000010f7983 */ /* 0x010f280000300800 */
[----:B----4-:R4:W-:Y:S02]  /*2e2a0*/  STL [R1+0x9d4], R15 ;  /* 0x0009d40f01007387 */ /* 0x0109e40000100800 */
[----:B----4-:R-:W-:-:S02]  /*2e2b0*/  IMAD.MOV.U32 R15, RZ, RZ, R14 ;  /* 0x000000ffff0f7224 */ /* 0x010fc400078e000e */
.L_x_26229:
[----:B0-----:R-:W-:Y:S05]  /*2e2c0*/  BSYNC B1 ;  /* 0x0000000000017941 */ /* 0x001fea0003800000 */
.L_x_26227:
        /* <DEDUP_REMOVED lines=16> */
.L_x_26231:
[----:B0-----:R0:W-:Y:S04]  /*2e3d0*/  STL [R1+0xba0], R0 ;  /* 0x000ba00001007387 */ /* 0x0011e80000100800 */
[----:B------:R-:W4:Y:S04]  /*2e3e0*/  LDL.LU R14, [R1+0xba4] ;  /* 0x000ba400010e7983 */ /* 0x000f280000300800 */
[----:B0-2---:R-:W2:Y:S04]  /*2e3f0*/  LDL.LU R0, [R1+0x9dc] ;  /* 0x0009dc0001007983 */ /* 0x005ea80000300800 */
[----:B----4-:R0:W-:Y:S04]  /*2e400*/  STL [R1+0xba8], R14 ;  /* 0x000ba80e01007387 */ /* 0x0101e80000100800 */
[----:B--2---:R2:W-:Y:S01]  /*2e410*/  STL [R1+0x9d0], R0 ;  /* 0x0009d00001007387 */ /* 0x0045e20000100800 */
[----:B0-----:R-:W-:-:S03]  /*2e420*/  IMAD.MOV.U32 R14, RZ, RZ, R13 ;  /* 0x000000ffff0e7224 */ /* 0x001fc600078e000d */
.L_x_26232:
[----:B0-----:R-:W-:Y:S05]  /*2e430*/  BSYNC B1 ;  /* 0x0000000000017941 */ /* 0x001fea0003800000 */
.L_x_26230:
        /* <DEDUP_REMOVED lines=15> */
.L_x_26234:
[----:B------:R-:W2:Y:S04]  /*2e530*/  LDL.LU R13, [R1+0xba8] ;  /* 0x000ba800010d7983 */ /* 0x000ea80000300800 */
[----:B------:R4:W5:Y:S04]  /*2e540*/  LDL.LU R0, [R1+0xba0] ;  /* 0x000ba00001007983 */ /* 0x0009680000300800 */
[----:B--2---:R2:W-:Y:S04]  /*2e550*/  STL [R1+0xba4], R13 ;  /* 0x000ba40d01007387 */ /* 0x0045e80000100800 */
[----:B--2---:R-:W2:Y:S04]  /*2e560*/  LDL.LU R13, [R1+0x9d8] ;  /* 0x0009d800010d7983 */ /* 0x004ea80000300800 */
[----:B--2---:R2:W-:Y:S02]  /*2e570*/  STL [R1+0x9dc], R13 ;  /* 0x0009dc0d01007387 */ /* 0x0045e40000100800 */
[----:B--2---:R-:W-:-:S02]  /*2e580*/  IMAD.MOV.U32 R13, RZ, RZ, R12 ;  /* 0x000000ffff0d7224 */ /* 0x004fc400078e000c */
.L_x_26235:
[----:B----4-:R-:W-:Y:S05]  /*2e590*/  BSYNC B1 ;  /* 0x0000000000017941 */ /* 0x010fea0003800000 */
.L_x_26233:
        /* <DEDUP_REMOVED lines=16> */
.L_x_26237:
[----:B--2---:R2:W-:Y:S04]  /*2e6a0*/  STL [R1+0xba0], R0 ;  /* 0x000ba00001007387 */ /* 0x0045e80000100800 */
[----:B------:R-:W4:Y:S04]  /*2e6b0*/  LDL.LU R12, [R1+0xba4] ;  /* 0x000ba400010c7983 */ /* 0x000f280000300800 */
[----:B--2---:R-:W2:Y:S04]  /*2e6c0*/  LDL.LU R0, [R1+0x9e4] ;  /* 0x0009e40001007983 */ /* 0x004ea80000300800 */
[----:B----4-:R4:W-:Y:S04]  /*2e6d0*/  STL [R1+0xba8], R12 ;  /* 0x000ba80c01007387 */ /* 0x0109e80000100800 */
[----:B--2---:R2:W-:Y:S01]  /*2e6e0*/  STL [R1+0x9d8], R0 ;  /* 0x0009d80001007387 */ /* 0x0045e20000100800 */
[----:B----4-:R-:W-:-:S03]  /*2e6f0*/  IMAD.MOV.U32 R12, RZ, RZ, R11 ;  /* 0x000000ffff0c7224 */ /* 0x010fc600078e000b */
.L_x_26238:
[----:B--2---:R-:W-:Y:S05]  /*2e700*/  BSYNC B1 ;  /* 0x0000000000017941 */ /* 0x004fea0003800000 */
.L_x_26236:
        /* <DEDUP_REMOVED lines=15> */
.L_x_26240:
[----:B------:R-:W4:Y:S04]  /*2e800*/  LDL.LU R11, [R1+0xba8] ;  /* 0x000ba800010b7983 */ /* 0x000f280000300800 */
[----:B------:R0:W5:Y:S04]  /*2e810*/  LDL.LU R0, [R1+0xba0] ;  /* 0x000ba00001007983 */ /* 0x0001680000300800 */
[----:B----4-:R4:W-:Y:S04]  /*2e820*/  STL [R1+0xba4], R11 ;  /* 0x000ba40b01007387 */ /* 0x0109e80000100800 */
[----:B----4-:R-:W4:Y:S04]  /*2e830*/  LDL.LU R11, [R1+0x9e0] ;  /* 0x0009e000010b7983 */ /* 0x010f280000300800 */
[----:B----4-:R4:W-:Y:S02]  /*2e840*/  STL [R1+0x9e4], R11 ;  /* 0x0009e40b01007387 */ /* 0x0109e40000100800 */
[----:B----4-:R-:W-:-:S02]  /*2e850*/  IMAD.MOV.U32 R11, RZ, RZ, R10 ;  /* 0x000000ffff0b7224 */ /* 0x010fc400078e000a */
.L_x_26241:
[----:B0-----:R-:W-:Y:S05]  /*2e860*/  BSYNC B1 ;  /* 0x0000000000017941 */ /* 0x001fea0003800000 */
.L_x_26239:
        /* <DEDUP_REMOVED lines=16> */
.L_x_26243:
[----:B0-----:R0:W-:Y:S04]  /*2e970*/  STL [R1+0xba0], R0 ;  /* 0x000ba00001007387 */ /* 0x0011e80000100800 */
[----:B------:R-:W4:Y:S04]  /*2e980*/  LDL.LU R10, [R1+0xba4] ;  /* 0x000ba400010a7983 */ /* 0x000f280000300800 */
[----:B0-2---:R-:W2:Y:S04]  /*2e990*/  LDL.LU R0, [R1+0x9ec] ;  /* 0x0009ec0001007983 */ /* 0x005ea80000300800 */
[----:B----4-:R0:W-:Y:S04]  /*2e9a0*/  STL [R1+0xba8], R10 ;  /* 0x000ba80a01007387 */ /* 0x0101e80000100800 */
[----:B--2---:R2:W-:Y:S01]  /*2e9b0*/  STL [R1+0x9e0], R0 ;  /* 0x0009e00001007387 */ /* 0x0045e20000100800 */
[----:B0-----:R-:W-:-:S03]  /*2e9c0*/  IMAD.MOV.U32 R10, RZ, RZ, R9 ;  /* 0x000000ffff0a7224 */ /* 0x001fc600078e0009 */
.L_x_26244:
[----:B0-----:R-:W-:Y:S05]  /*2e9d0*/  BSYNC B1 ;  /* 0x0000000000017941 */ /* 0x001fea0003800000 */
.L_x_26242:
        /* <DEDUP_REMOVED lines=15> */
.L_x_26246:
[----:B------:R-:W2:Y:S04]  /*2ead0*/  LDL.LU R9, [R1+0xba8] ;  /* 0x000ba80001097983 */ /* 0x000ea80000300800 */
[----:B------:R4:W5:Y:S04]  /*2eae0*/  LDL.LU R0, [R1+0xba0] ;  /* 0x000ba00001007983 */ /* 0x0009680000300800 */
[----:B--2---:R2:W-:Y:S04]  /*2eaf0*/  STL [R1+0xba4], R9 ;  /* 0x000ba40901007387 */ /* 0x0045e80000100800 */
[----:B--2---:R-:W2:Y:S04]  /*2eb00*/  LDL.LU R9, [R1+0x9e8] ;  /* 0x0009e80001097983 */ /* 0x004ea80000300800 */
[----:B--2---:R2:W-:Y:S02]  /*2eb10*/  STL [R1+0x9ec], R9 ;  /* 0x0009ec0901007387 */ /* 0x0045e40000100800 */
[----:B--2---:R-:W-:-:S02]  /*2eb20*/  IMAD.MOV.U32 R9, RZ, RZ, R8 ;  /* 0x000000ffff097224 */ /* 0x004fc400078e0008 */
.L_x_26247:
[----:B----4-:R-:W-:Y:S05]  /*2eb30*/  BSYNC B1 ;  /* 0x0000000000017941 */ /* 0x010fea0003800000 */
.L_x_26245:
        /* <DEDUP_REMOVED lines=16> */
.L_x_26249:
[----:B--2---:R2:W-:Y:S04]  /*2ec40*/  STL [R1+0xba0], R0 ;  /* 0x000ba00001007387 */ /* 0x0045e80000100800 */
[----:B------:R-:W4:Y:S04]  /*2ec50*/  LDL.LU R8, [R1+0xba4] ;  /* 0x000ba40001087983 */ /* 0x000f280000300800 */
[----:B--2---:R-:W2:Y:S04]  /*2ec60*/  LDL.LU R0, [R1+0x9f4] ;  /* 0x0009f40001007983 */ /* 0x004ea80000300800 */
[----:B----4-:R4:W-:Y:S04]  /*2ec70*/  STL [R1+0xba8], R8 ;  /* 0x000ba80801007387 */ /* 0x0109e80000100800 */
[----:B--2---:R2:W-:Y:S01]  /*2ec80*/  STL [R1+0x9e8], R0 ;  /* 0x0009e80001007387 */ /* 0x0045e20000100800 */
[----:B----4-:R-:W-:-:S03]  /*2ec90*/  IMAD.MOV.U32 R8, RZ, RZ, R7 ;  /* 0x000000ffff087224 */ /* 0x010fc600078e0007 */
.L_x_26250:
[----:B--2---:R-:W-:Y:S05]  /*2eca0*/  BSYNC B1 ;  /* 0x0000000000017941 */ /* 0x004fea0003800000 */
.L_x_26248:
        /* <DEDUP_REMOVED lines=15> */
.L_x_26252:
[----:B------:R-:W4:Y:S04]  /*2eda0*/  LDL.LU R7, [R1+0xba8] ;  /* 0x000ba80001077983 */ /* 0x000f280000300800 */
[----:B------:R0:W5:Y:S04]  /*2edb0*/  LDL.LU R0, [R1+0xba0] ;  /* 0x000ba00001007983 */ /* 0x0001680000300800 */
[----:B----4-:R4:W-:Y:S04]  /*2edc0*/  STL [R1+0xba4], R7 ;  /* 0x000ba40701007387 */ /* 0x0109e80000100800 */
[----:B----4-:R-:W4:Y:S04]  /*2edd0*/  LDL.LU R7, [R1+0x9f0] ;  /* 0x0009f00001077983 */ /* 0x010f280000300800 */
[----:B----4-:R4:W-:Y:S02]  /*2ede0*/  STL [R1+0x9f4], R7 ;  /* 0x0009f40701007387 */ /* 0x0109e40000100800 */
[----:B----4-:R-:W-:-:S02]  /*2edf0*/  IMAD.MOV.U32 R7, RZ, RZ, R6 ;  /* 0x000000ffff077224 */ /* 0x010fc400078e0006 */
.L_x_26253:
[----:B0-----:R-:W-:Y:S05]  /*2ee00*/  BSYNC B1 ;  /* 0x0000000000017941 */ /* 0x001fea0003800000 */
.L_x_26251:
        /* <DEDUP_REMOVED lines=16> */
.L_x_26255:
[----:B0-----:R0:W-:Y:S04]  /*2ef10*/  STL [R1+0xba0], R0 ;  /* 0x000ba00001007387 */ /* 0x0011e80000100800 */
[----:B------:R-:W4:Y:S04]  /*2ef20*/  LDL.LU R6, [R1+0xba4] ;  /* 0x000ba40001067983 */ /* 0x000f280000300800 */
[----:B0-2---:R-:W2:Y:S04]  /*2ef30*/  LDL.LU R0, [R1+0x9fc] ;  /* 0x0009fc0001007983 */ /* 0x005ea80000300800 */
[----:B----4-:R0:W-:Y:S04]  /*2ef40*/  STL [R1+0xba8], R6 ;  /* 0x000ba80601007387 */ /* 0x0101e80000100800 */
[----:B--2---:R2:W-:Y:S01]  /*2ef50*/  STL [R1+0x9f0], R0 ;  /* 0x0009f00001007387 */ /* 0x0045e20000100800 */
[----:B0-----:R-:W-:-:S03]  /*2ef60*/  IMAD.MOV.U32 R6, RZ, RZ, R5 ;  /* 0x000000ffff067224 */ /* 0x001fc600078e0005 */
.L_x_26256:
[----:B0-----:R-:W-:Y:S05]  /*2ef70*/  BSYNC B1 ;  /* 0x0000000000017941 */ /* 0x001fea0003800000 */
.L_x_26254:
        /* <DEDUP_REMOVED lines=15> */
.L_x_26258:
[----:B------:R-:W2:Y:S04]  /*2f070*/  LDL.LU R5, [R1+0xba8] ;  /* 0x000ba80001057983 */ /* 0x000ea80000300800 */
[----:B------:R4:W5:Y:S04]  /*2f080*/  LDL.LU R0, [R1+0xba0] ;  /* 0x000ba00001007983 */ /* 0x0009680000300800 */
[----:B--2---:R2:W-:Y:S04]  /*2f090*/  STL [R1+0xba4], R5 ;  /* 0x000ba40501007387 */ /* 0x0045e80000100800 */
[----:B--2---:R-:W2:Y:S04]  /*2f0a0*/  LDL.LU R5, [R1+0x9f8] ;  /* 0x0009f80001057983 */ /* 0x004ea80000300800 */
[----:B--2---:R2:W-:Y:S02]  /*2f0b0*/  STL [R1+0x9fc], R5 ;  /* 0x0009fc0501007387 */ /* 0x0045e40000100800 */
[----:B--2---:R-:W-:-:S02]  /*2f0c0*/  IMAD.MOV.U32 R5, RZ, RZ, R4 ;  /* 0x000000ffff057224 */ /* 0x004fc400078e0004 */
.L_x_26259:
[----:B----4-:R-:W-:Y:S05]  /*2f0d0*/  BSYNC B1 ;  /* 0x0000000000017941 */ /* 0x010fea0003800000 */
.L_x_26257:
        /* <DEDUP_REMOVED lines=16> */
.L_x_26261:
[----:B--2---:R2:W-:Y:S04]  /*2f1e0*/  STL [R1+0xba0], R0 ;  /* 0x000ba00001007387 */ /* 0x0045e80000100800 */
[----:B------:R-:W4:Y:S04]  /*2f1f0*/  LDL.LU R4, [R1+0xba4] ;  /* 0x000ba40001047983 */ /* 0x000f280000300800 */
[----:B--2---:R-:W2:Y:S04]  /*2f200*/  LDL.LU R0, [R1+0xa04] ;  /* 0x000a040001007983 */ /* 0x004ea80000300800 */
[----:B----4-:R4:W-:Y:S04]  /*2f210*/  STL [R1+0xba8], R4 ;  /* 0x000ba80401007387 */ /* 0x0109e80000100800 */
[----:B--2---:R2:W-:Y:S01]  /*2f220*/  STL [R1+0x9f8], R0 ;  /* 0x0009f80001007387 */ /* 0x0045e20000100800 */
[----:B----4-:R-:W-:-:S03]  /*2f230*/  IMAD.MOV.U32 R4, RZ, RZ, R3 ;  /* 0x000000ffff047224 */ /* 0x010fc600078e0003 */
.L_x_26262:
[----:B--2---:R-:W-:Y:S05]  /*2f240*/  BSYNC B1 ;  /* 0x0000000000017941 */ /* 0x004fea0003800000 */
.L_x_26260:
        /* <DEDUP_REMOVED lines=15> */
.L_x_26264:
[----:B------:R-:W4:Y:S04]  /*2f340*/  LDL.LU R3, [R1+0xba8] ;  /* 0x000ba80001037983 */ /* 0x000f280000300800 */
[----:B------:R0:W5:Y:S04]  /*2f350*/  LDL.LU R0, [R1+0xba0] ;  /* 0x000ba00001007983 */ /* 0x0001680000300800 */
[----:B----4-:R4:W-:Y:S04]  /*2f360*/  STL [R1+0xba4], R3 ;  /* 0x000ba40301007387 */ /* 0x0109e80000100800 */
[----:B----4-:R-:W4:Y:S04]  /*2f370*/  LDL.LU R3, [R1+0xa00] ;  /* 0x000a000001037983 */ /* 0x010f280000300800 */
[----:B----4-:R4:W-:Y:S02]  /*2f380*/  STL [R1+0xa04], R3 ;  /* 0x000a040301007387 */ /* 0x0109e40000100800 */
[----:B----4-:R-:W-:-:S02]  /*2f390*/  IMAD.MOV.U32 R3, RZ, RZ, R2 ;  /* 0x000000ffff037224 */ /* 0x010fc400078e0002 */
.L_x_26265:
[----:B0-----:R-:W-:Y:S05]  /*2f3a0*/  BSYNC B1 ;  /* 0x0000000000017941 */ /* 0x001fea0003800000 */
.L_x_26263:
        /* <DEDUP_REMOVED lines=22> */
.L_x_26267:
[----:B0-----:R-:W2:Y:S04]  /*2f510*/  LDL.LU R2, [R1+0xba4] ;  /* 0x000ba40001027983 */ /* 0x001ea80000300800 */
[----:B------:R0:W-:Y:S04]  /*2f520*/  STL [R1+0xba0], R0 ;  /* 0x000ba00001007387 */ /* 0x0001e80000100800 */
[----:B0-----:R-:W4:Y:S04]  /*2f530*/  LDL.LU R0, [R1+0xa0c] ;  /* 0x000a0c0001007983 */ /* 0x001f280000300800 */
[----:B--2---:R0:W-:Y:S04]  /*2f540*/  STL [R1+0xba8], R2 ;  /* 0x000ba80201007387 */ /* 0x0041e80000100800 */
[----:B0-----:R0:W5:Y:S04]  /*2f550*/  LDL.LU R2, [R1+0x814] ;  /* 0x0008140001027983 */ /* 0x0011680000300800 */
[----:B----4-:R0:W-:Y:S02]  /*2f560*/  STL [R1+0xa00], R0 ;  /* 0x000a000001007387 */ /* 0x0101e40000100800 */
.L_x_26268:
[----:B0-----:R-:W-:Y:S05]  /*2f570*/  BSYNC B1 ;  /* 0x0000000000017941 */ /* 0x001fea0003800000 */
.L_x_26266:
        /* <DEDUP_REMOVED lines=26> */
.L_x_26270:
        /* <DEDUP_REMOVED lines=9> */
.L_x_26271:
[----:B------:R-:W-:Y:S05]  /*2f7b0*/  BSYNC B1 ;  /* 0x0000000000017941 */ /* 0x000fea0003800000 */
.L_x_26269:
        /* <DEDUP_REMOVED lines=26> */
.L_x_26273:
        /* <DEDUP_REMOVED lines=9> */
.L_x_26274:
[----:B------:R-:W-:Y:S05]  /*2f9f0*/  BSYNC B1 ;  /* 0x0000000000017941 */ /* 0x000fea0003800000 */
.L_x_26272:
        /* <DEDUP_REMOVED lines=26> */
.L_x_26276:
        /* <DEDUP_REMOVED lines=9> */
.L_x_26277:
[----:B------:R-:W-:Y:S05]  /*2fc30*/  BSYNC B1 ;  /* 0x0000000000017941 */ /* 0x000fea0003800000 */
.L_x_26275:
        /* <DEDUP_REMOVED lines=26> */
.L_x_26279:
        /* <DEDUP_REMOVED lines=9> */
.L_x_26280:
[----:B------:R-:W-:Y:S05]  /*2fe70*/  BSYNC B1 ;  /* 0x0000000000017941 */ /* 0x000fea0003800000 */
.L_x_26278:
        /* <DEDUP_REMOVED lines=26> */
.L_x_26282:
        /* <DEDUP_REMOVED lines=9> */
.L_x_26283:
[----:B------:R-:W-:Y:S05]  /*300b0*/  BSYNC B1 ;  /* 0x0000000000017941 */ /* 0x000fea0003800000 */
.L_x_26281:
        /* <DEDUP_REMOVED lines=26> */
.L_x_26285:
        /* <DEDUP_REMOVED lines=9> */
.L_x_26286:
[----:B------:R-:W-:Y:S05]  /*302f0*/  BSYNC B1 ;  /* 0x0000000000017941 */ /* 0x000fea0003800000 */
.L_x_26284:
        /* <DEDUP_REMOVED lines=26> */
.L_x_26288:
        /* <DEDUP_REMOVED lines=9> */
.L_x_26289:
[----:B------:R-:W-:Y:S05]  /*30530*/  BSYNC B1 ;  /* 0x0000000000017941 */ /* 0x000fea0003800000 */
.L_x_26287:
        /* <DEDUP_REMOVED lines=26> */
.L_x_26291:
        /* <DEDUP_REMOVED lines=9> */
.L_x_26292:
[----:B------:R-:W-:Y:S05]  /*30770*/  BSYNC B1 ;  /* 0x0000000000017941 */ /* 0x000fea0003800000 */
.L_x_26290:
        /* <DEDUP_REMOVED lines=26> */
.L_x_26294:
        /* <DEDUP_REMOVED lines=9> */
.L_x_26295:
[----:B------:R-:W-:Y:S05]  /*309b0*/  BSYNC B1 ;  /* 0x0000000000017941 */ /* 0x000fea0003800000 */
.L_x_26293:
        /* <DEDUP_REMOVED lines=26> */
.L_x_26297:
        /* <DEDUP_REMOVED lines=9> */
.L_x_26298:
[----:B------:R-:W-:Y:S05]  /*30bf0*/  BSYNC B1 ;  /* 0x0000000000017941 */ /* 0x000fea0003800000 */
.L_x_26296:
        /* <DEDUP_REMOVED lines=26> */
.L_x_26300:
        /* <DEDUP_REMOVED lines=9> */
.L_x_26301:
[----:B------:R-:W-:Y:S05]  /*30e30*/  BSYNC B1 ;  /* 0x0000000000017941 */ /* 0x000fea0003800000 */
.L_x_26299:
        /* <DEDUP_REMOVED lines=26> */
.L_x_26303:
        /* <DEDUP_REMOVED lines=9> */
.L_x_26304:
[----:B------:R-:W-:Y:S05]  /*31070*/  BSYNC B1 ;  /* 0x0000000000017941 */ /* 0x000fea0003800000 */
.L_x_26302:
        /* <DEDUP_REMOVED lines=26> */
.L_x_26306:
        /* <DEDUP_REMOVED lines=9> */
.L_x_26307:
[----:B------:R-:W-:Y:S05]  /*312b0*/  BSYNC B1 ;  /* 0x0000000000017941 */ /* 0x000fea0003800000 */
.L_x_26305:
        /* <DEDUP_REMOVED lines=26> */
.L_x_26309:
        /* <DEDUP_REMOVED lines=9> */
.L_x_26310:
[----:B------:R-:W-:Y:S05]  /*314f0*/  BSYNC B1 ;  /* 0x0000000000017941 */ /* 0x000fea0003800000 */
.L_x_26308:
        /* <DEDUP_REMOVED lines=26> */
.L_x_26312:
        /* <DEDUP_REMOVED lines=9> */
.L_x_26313:
[----:B------:R-:W-:Y:S05]  /*31730*/  BSYNC B1 ;  /* 0x0000000000017941 */ /* 0x000fea0003800000 */
.L_x_26311:
        /* <DEDUP_REMOVED lines=26> */
.L_x_26315:
        /* <DEDUP_REMOVED lines=9> */
.L_x_26316:
[----:B------:R-:W-:Y:S05]  /*31970*/  BSYNC B1 ;  /* 0x0000000000017941 */ /* 0x000fea0003800000 */
.L_x_26314:
        /* <DEDUP_REMOVED lines=26> */
.L_x_26318:
        /* <DEDUP_REMOVED lines=9> */
.L_x_26319:
[----:B------:R-:W-:Y:S05]  /*31bb0*/  BSYNC B1 ;  /* 0x0000000000017941 */ /* 0x000fea0003800000 */
.L_x_26317:
        /* <DEDUP_REMOVED lines=26> */
.L_x_26321:
        /* <DEDUP_REMOVED lines=9> */
.L_x_26322:
[----:B------:R-:W-:Y:S05]  /*31df0*/  BSYNC B1 ;  /* 0x0000000000017941 */ /* 0x000fea0003800000 */
.L_x_26320:
        /* <DEDUP_REMOVED lines=26> */
.L_x_26324:
        /* <DEDUP_REMOVED lines=9> */
.L_x_26325:
[----:B------:R-:W-:Y:S05]  /*32030*/  BSYNC B1 ;  /* 0x0000000000017941 */ /* 0x000fea0003800000 */
.L_x_26323:
        /* <DEDUP_REMOVED lines=26> */
.L_x_26327:
        /* <DEDUP_REMOVED lines=9> */
.L_x_26328:
[----:B------:R-:W-:Y:S05]  /*32270*/  BSYNC B1 ;  /* 0x0000000000017941 */ /* 0x000fea0003800000 */
.L_x_26326:
        /* <DEDUP_REMOVED lines=26> */
.L_x_26330:
        /* <DEDUP_REMOVED lines=9> */
.L_x_26331:
[----:B------:R-:W-:Y:S05]  /*324b0*/  BSYNC B1 ;  /* 0x0000000000017941 */ /* 0x000fea0003800000 */
.L_x_26329:
        /* <DEDUP_REMOVED lines=26> */
.L_x_26333:
        /* <DEDUP_REMOVED lines=9> */
.L_x_26334:
[----:B------:R-:W-:Y:S05]  /*326f0*/  BSYNC B1 ;  /* 0x0000000000017941 */ /* 0x000fea0003800000 */
.L_x_26332:
        /* <DEDUP_REMOVED lines=26> */
.L_x_26336:
        /* <DEDUP_REMOVED lines=9> */
.L_x_26337:
[----:B------:R-:W-:Y:S05]  /*32930*/  BSYNC B1 ;  /* 0x0000000000017941 */ /* 0x000fea0003800000 */
.L_x_26335:
        /* <DEDUP_REMOVED lines=26> */
.L_x_26339:
        /* <DEDUP_REMOVED lines=9> */
.L_x_26340:
[----:B------:R-:W-:Y:S05]  /*32b70*/  BSYNC B1 ;  /* 0x0000000000017941 */ /* 0x000fea0003800000 */
.L_x_26338:
        /* <DEDUP_REMOVED lines=26> */
.L_x_26342:
        /* <DEDUP_REMOVED lines=9> */
.L_x_26343:
[----:B------:R-:W-:Y:S05]  /*32db0*/  BSYNC B1 ;  /* 0x0000000000017941 */ /* 0x000fea0003800000 */
.L_x_26341:
        /* <DEDUP_REMOVED lines=26> */
.L_x_26345:
        /* <DEDUP_REMOVED lines=9> */
.L_x_26346:
[----:B------:R-:W-:Y:S05]  /*32ff0*/  BSYNC B1 ;  /* 0x0000000000017941 */ /* 0x000fea0003800000 */
.L_x_26344:
        /* <DEDUP_REMOVED lines=26> */
.L_x_26348:
        /* <DEDUP_REMOVED lines=9> */
.L_x_26349:
[----:B------:R-:W-:Y:S05]  /*33230*/  BSYNC B1 ;  /* 0x0000000000017941 */ /* 0x000fea0003800000 */
.L_x_26347:
        /* <DEDUP_REMOVED lines=26> */
.L_x_26351:
        /* <DEDUP_REMOVED lines=9> */
.L_x_26352:
[----:B------:R-:W-:Y:S05]  /*33470*/  BSYNC B1 ;  /* 0x0000000000017941 */ /* 0x000fea0003800000 */
.L_x_26350:
        /* <DEDUP_REMOVED lines=26> */
.L_x_26354:
        /* <DEDUP_REMOVED lines=9> */
.L_x_26355:
[----:B------:R-:W-:Y:S05]  /*336b0*/  BSYNC B1 ;  /* 0x0000000000017941 */ /* 0x000fea0003800000 */
.L_x_26353:
        /* <DEDUP_REMOVED lines=26> */
.L_x_26357:
        /* <DEDUP_REMOVED lines=9> */
.L_x_26358:
[----:B------:R-:W-:Y:S05]  /*338f0*/  BSYNC B1 ;  /* 0x0000000000017941 */ /* 0x000fea0003800000 */
.L_x_26356:
        /* <DEDUP_REMOVED lines=26> */
.L_x_26360:
        /* <DEDUP_REMOVED lines=9> */
.L_x_26361:
[----:B------:R-:W-:Y:S05]  /*33b30*/  BSYNC B1 ;  /* 0x0000000000017941 */ /* 0x000fea0003800000 */
.L_x_26359:
        /* <DEDUP_REMOVED lines=26> */
.L_x_26363:
        /* <DEDUP_REMOVED lines=9> */
.L_x_26364:
[----:B------:R-:W-:Y:S05]  /*33d70*/  BSYNC B1 ;  /* 0x0000000000017941 */ /* 0x000fea0003800000 */
.L_x_26362:
        /* <DEDUP_REMOVED lines=26> */
.L_x_26366:
        /* <DEDUP_REMOVED lines=9> */
.L_x_26367:
[----:B------:R-:W-:Y:S05]  /*33fb0*/  BSYNC B1 ;  /* 0x0000000000017941 */ /* 0x000fea0003800000 */
.L_x_26365:
        /* <DEDUP_REMOVED lines=26> */
.L_x_26369:
        /* <DEDUP_REMOVED lines=9> */
.L_x_26370:
[----:B------:R-:W-:Y:S05]  /*341f0*/  BSYNC B1 ;  /* 0x0000000000017941 */ /* 0x000fea0003800000 */
.L_x_26368:
        /* <DEDUP_REMOVED lines=26> */
.L_x_26372:
        /* <DEDUP_REMOVED lines=9> */
.L_x_26373:
[----:B------:R-:W-:Y:S05]  /*34430*/  BSYNC B1 ;  /* 0x0000000000017941 */ /* 0x000fea0003800000 */
.L_x_26371:
        /* <DEDUP_REMOVED lines=26> */
.L_x_26375:
        /* <DEDUP_REMOVED lines=9> */
.L_x_26376:
[----:B------:R-:W-:Y:S05]  /*34670*/  BSYNC B1 ;  /* 0x0000000000017941 */ /* 0x000fea0003800000 */
.L_x_26374:
        /* <DEDUP_REMOVED lines=26> */
.L_x_26378:
        /* <DEDUP_REMOVED lines=9> */
.L_x_26379:
[----:B------:R-:W-:Y:S05]  /*348b0*/  BSYNC B1 ;  /* 0x0000000000017941 */ /* 0x000fea0003800000 */
.L_x_26377:
        /* <DEDUP_REMOVED lines=26> */
.L_x_26381:
        /* <DEDUP_REMOVED lines=9> */
.L_x_26382:
[----:B------:R-:W-:Y:S05]  /*34af0*/  BSYNC B1 ;  /* 0x0000000000017941 */ /* 0x000fea0003800000 */
.L_x_26380:
        /* <DEDUP_REMOVED lines=26> */
.L_x_26384:
        /* <DEDUP_REMOVED lines=9> */
.L_x_26385:
[----:B------:R-:W-:Y:S05]  /*34d30*/  BSYNC B1 ;  /* 0x0000000000017941 */ /* 0x000fea0003800000 */
.L_x_26383:
        /* <DEDUP_REMOVED lines=26> */
.L_x_26387:
        /* <DEDUP_REMOVED lines=9> */
.L_x_26388:
[----:B------:R-:W-:Y:S05]  /*34f70*/  BSYNC B1 ;  /* 0x0000000000017941 */ /* 0x000fea0003800000 */
.L_x_26386:
        /* <DEDUP_REMOVED lines=26> */
.L_x_26390:
        /* <DEDUP_REMOVED lines=9> */
.L_x_26391:
[----:B------:R-:W-:Y:S05]  /*351b0*/  BSYNC B1 ;  /* 0x0000000000017941 */ /* 0x000fea0003800000 */
.L_x_26389:
        /* <DEDUP_REMOVED lines=26> */
.L_x_26393:
        /* <DEDUP_REMOVED lines=9> */
.L_x_26394:
[----:B------:R-:W-:Y:S05]  /*353f0*/  BSYNC B1 ;  /* 0x0000000000017941 */ /* 0x000fea0003800000 */
.L_x_26392:
        /* <DEDUP_REMOVED lines=26> */
.L_x_26396:
        /* <DEDUP_REMOVED lines=9> */
.L_x_26397:
[----:B------:R-:W-:Y:S05]  /*35630*/  BSYNC B1 ;  /* 0x0000000000017941 */ /* 0x000fea0003800000 */
.L_x_26395:
        /* <DEDUP_REMOVED lines=26> */
.L_x_26399:
        /* <DEDUP_REMOVED lines=9> */
.L_x_26400:
[----:B------:R-:W-:Y:S05]  /*35870*/  BSYNC B1 ;  /* 0x0000000000017941 */ /* 0x000fea0003800000 */
.L_x_26398:
        /* <DEDUP_REMOVED lines=26> */
.L_x_26402:
        /* <DEDUP_REMOVED lines=9> */
.L_x_26403:
[----:B------:R-:W-:Y:S05]  /*35ab0*/  BSYNC B1 ;  /* 0x0000000000017941 */ /* 0x000fea0003800000 */
.L_x_26401:
        /* <DEDUP_REMOVED lines=26> */
.L_x_26405:
        /* <DEDUP_REMOVED lines=9> */
.L_x_26406:
[----:B------:R-:W-:Y:S05]  /*35cf0*/  BSYNC B1 ;  /* 0x0000000000017941 */ /* 0x000fea0003800000 */
.L_x_26404:
        /* <DEDUP_REMOVED lines=26> */
.L_x_26408:
        /* <DEDUP_REMOVED lines=9> */
.L_x_26409:
[----:B------:R-:W-:Y:S05]  /*35f30*/  BSYNC B1 ;  /* 0x0000000000017941 */ /* 0x000fea0003800000 */
.L_x_26407:
        /* <DEDUP_REMOVED lines=26> */
.L_x_26411:
        /* <DEDUP_REMOVED lines=9> */
.L_x_26412:
[----:B------:R-:W-:Y:S05]  /*36170*/  BSYNC B1 ;  /* 0x0000000000017941 */ /* 0x000fea0003800000 */
.L_x_26410:
        /* <DEDUP_REMOVED lines=26> */
.L_x_26414:
        /* <DEDUP_REMOVED lines=9> */
.L_x_26415:
[----:B------:R-:W-:Y:S05]  /*363b0*/  BSYNC B1 ;  /* 0x0000000000017941 */ /* 0x000fea0003800000 */
.L_x_26413:
        /* <DEDUP_REMOVED lines=26> */
.L_x_26417:
        /* <DEDUP_REMOVED lines=9> */
.L_x_26418:
[----:B------:R-:W-:Y:S05]  /*365f0*/  BSYNC B1 ;  /* 0x0000000000017941 */ /* 0x000fea0003800000 */
.L_x_26416:
        /* <DEDUP_REMOVED lines=26> */
.L_x_26420:
        /* <DEDUP_REMOVED lines=9> */
.L_x_26421:
[----:B------:R-:W-:Y:S05]  /*36830*/  BSYNC B1 ;  /* 0x0000000000017941 */ /* 0x000fea0003800000 */
.L_x_26419:
        /* <DEDUP_REMOVED lines=26> */
.L_x_26423:
        /* <DEDUP_REMOVED lines=9> */
.L_x_26424:
[----:B------:R-:W-:Y:S05]  /*36a70*/  BSYNC B1 ;  /* 0x0000000000017941 */ /* 0x000fea0003800000 */
.L_x_26422:
        /* <DEDUP_REMOVED lines=26> */
.L_x_26426:
        /* <DEDUP_REMOVED lines=9> */
.L_x_26427:
[----:B------:R-:W-:Y:S05]  /*36cb0*/  BSYNC B1 ;  /* 0x0000000000017941 */ /* 0x000fea0003800000 */
.L_x_26425:
        /* <DEDUP_REMOVED lines=26> */
.L_x_26429:
        /* <DEDUP_REMOVED lines=9> */
.L_x_26430:
[----:B------:R-:W-:Y:S05]  /*36ef0*/  BSYNC B1 ;  /* 0x0000000000017941 */ /* 0x000fea0003800000 */
.L_x_26428:
        /* <DEDUP_REMOVED lines=26> */
.L_x_26432:
        /* <DEDUP_REMOVED lines=9> */
.L_x_26433:
[----:B------:R-:W-:Y:S05]  /*37130*/  BSYNC B1 ;  /* 0x0000000000017941 */ /* 0x000fea0003800000 */
.L_x_26431:
        /* <DEDUP_REMOVED lines=26> */
.L_x_26435:
        /* <DEDUP_REMOVED lines=9> */
.L_x_26436:
[----:B------:R-:W-:Y:S05]  /*37370*/  BSYNC B1 ;  /* 0x0000000000017941 */ /* 0x000fea0003800000 */
.L_x_26434:
        /* <DEDUP_REMOVED lines=26> */
.L_x_26438:
        /* <DEDUP_REMOVED lines=9> */
.L_x_26439:
[----:B------:R-:W-:Y:S05]  /*375b0*/  BSYNC B1 ;  /* 0x0000000000017941 */ /* 0x000fea0003800000 */
.L_x_26437:
        /* <DEDUP_REMOVED lines=26> */
.L_x_26441:
        /* <DEDUP_REMOVED lines=9> */
.L_x_26442:
[----:B------:R-:W-:Y:S05]  /*377f0*/  BSYNC B1 ;  /* 0x0000000000017941 */ /* 0x000fea0003800000 */
.L_x_26440:
        /* <DEDUP_REMOVED lines=26> */
.L_x_26444:
        /* <DEDUP_REMOVED lines=9> */
.L_x_26445:
[----:B------:R-:W-:Y:S05]  /*37a30*/  BSYNC B1 ;  /* 0x0000000000017941 */ /* 0x000fea0003800000 */
.L_x_26443:
        /* <DEDUP_REMOVED lines=26> */
.L_x_26447:
        /* <DEDUP_REMOVED lines=9> */
.L_x_26448:
[----:B------:R-:W-:Y:S05]  /*37c70*/  BSYNC B1 ;  /* 0x0000000000017941 */ /* 0x000fea0003800000 */
.L_x_26446:
        /* <DEDUP_REMOVED lines=26> */
.L_x_26450:
        /* <DEDUP_REMOVED lines=9> */
.L_x_26451:
[----:B------:R-:W-:Y:S05]  /*37eb0*/  BSYNC B1 ;  /* 0x0000000000017941 */ /* 0x000fea0003800000 */
.L_x_26449:
        /* <DEDUP_REMOVED lines=26> */
.L_x_26453:
        /* <DEDUP_REMOVED lines=9> */
.L_x_26454:
[----:B------:R-:W-:Y:S05]  /*380f0*/  BSYNC B1 ;  /* 0x0000000000017941 */ /* 0x000fea0003800000 */
.L_x_26452:
        /* <DEDUP_REMOVED lines=26> */
.L_x_26456:
        /* <DEDUP_REMOVED lines=9> */
.L_x_26457:
[----:B------:R-:W-:Y:S05]  /*38330*/  BSYNC B1 ;  /* 0x0000000000017941 */ /* 0x000fea0003800000 */
.L_x_26455:
        /* <DEDUP_REMOVED lines=26> */
.L_x_26459:
        /* <DEDUP_REMOVED lines=9> */
.L_x_26460:
[----:B------:R-:W-:Y:S05]  /*38570*/  BSYNC B1 ;  /* 0x0000000000017941 */ /* 0x000fea0003800000 */
.L_x_26458:
        /* <DEDUP_REMOVED lines=26> */
.L_x_26462:
        /* <DEDUP_REMOVED lines=9> */
.L_x_26463:
[----:B------:R-:W-:Y:S05]  /*387b0*/  BSYNC B1 ;  /* 0x0000000000017941 */ /* 0x000fea0003800000 */
.L_x_26461:
        /* <DEDUP_REMOVED lines=26> */
.L_x_26465:
        /* <DEDUP_REMOVED lines=9> */
.L_x_26466:
[----:B------:R-:W-:Y:S05]  /*389f0*/  BSYNC B1 ;  /* 0x0000000000017941 */ /* 0x000fea0003800000 */
.L_x_26464:
        /* <DEDUP_REMOVED lines=26> */
.L_x_26468:
        /* <DEDUP_REMOVED lines=9> */
.L_x_26469:
[----:B------:R-:W-:Y:S05]  /*38c30*/  BSYNC B1 ;  /* 0x0000000000017941 */ /* 0x000fea0003800000 */
.L_x_26467:
        /* <DEDUP_REMOVED lines=26> */
.L_x_26471:
        /* <DEDUP_REMOVED lines=9> */
.L_x_26472:
[----:B------:R-:W-:Y:S05]  /*38e70*/  BSYNC B1 ;  /* 0x0000000000017941 */ /* 0x000fea0003800000 */
.L_x_26470:
        /* <DEDUP_REMOVED lines=26> */
.L_x_26474:
        /* <DEDUP_REMOVED lines=9> */
.L_x_26475:
[----:B------:R-:W-:Y:S05]  /*390b0*/  BSYNC B1 ;  /* 0x0000000000017941 */ /* 0x000fea0003800000 */
.L_x_26473:
        /* <DEDUP_REMOVED lines=26> */
.L_x_26477:
        /* <DEDUP_REMOVED lines=9> */
.L_x_26478:
[----:B------:R-:W-:Y:S05]  /*392f0*/  BSYNC B1 ;  /* 0x0000000000017941 */ /* 0x000fea0003800000 */
.L_x_26476:
        /* <DEDUP_REMOVED lines=26> */
.L_x_26480:
        /* <DEDUP_REMOVED lines=9> */
.L_x_26481:
[----:B------:R-:W-:Y:S05]  /*39530*/  BSYNC B1 ;  /* 0x0000000000017941 */ /* 0x000fea0003800000 */
.L_x_26479:
        /* <DEDUP_REMOVED lines=26> */
.L_x_26483:
        /* <DEDUP_REMOVED lines=9> */
.L_x_26484:
[----:B------:R-:W-:Y:S05]  /*39770*/  BSYNC B1 ;  /* 0x0000000000017941 */ /* 0x000fea0003800000 */
.L_x_26482:
        /* <DEDUP_REMOVED lines=26> */
.L_x_26486:
        /* <DEDUP_REMOVED lines=9> */
.L_x_26487:
[----:B------:R-:W-:Y:S05]  /*399b0*/  BSYNC B1 ;  /* 0x0000000000017941 */ /* 0x000fea0003800000 */
.L_x_26485:
        /* <DEDUP_REMOVED lines=26> */
.L_x_26489:
        /* <DEDUP_REMOVED lines=9> */
.L_x_26490:
[----:B------:R-:W-:Y:S05]  /*39bf0*/  BSYNC B1 ;  /* 0x0000000000017941 */ /* 0x000fea0003800000 */
.L_x_26488:
        /* <DEDUP_REMOVED lines=26> */
.L_x_26492:
        /* <DEDUP_REMOVED lines=9> */
.L_x_26493:
[----:B------:R-:W-:Y:S05]  /*39e30*/  BSYNC B1 ;  /* 0x0000000000017941 */ /* 0x000fea0003800000 */
.L_x_26491:
        /* <DEDUP_REMOVED lines=26> */
.L_x_26495:
        /* <DEDUP_REMOVED lines=9> */
.L_x_26496:
[----:B------:R-:W-:Y:S05]  /*3a070*/  BSYNC B1 ;  /* 0x0000000000017941 */ /* 0x000fea0003800000 */
.L_x_26494:
        /* <DEDUP_REMOVED lines=26> */
.L_x_26498:
        /* <DEDUP_REMOVED lines=9> */
.L_x_26499:
[----:B------:R-:W-:Y:S05]  /*3a2b0*/  BSYNC B1 ;  /* 0x0000000000017941 */ /* 0x000fea0003800000 */
.L_x_26497:
        /* <DEDUP_REMOVED lines=26> */
.L_x_26501:
        /* <DEDUP_REMOVED lines=9> */
.L_x_26502:
[----:B------:R-:W-:Y:S05]  /*3a4f0*/  BSYNC B1 ;  /* 0x0000000000017941 */ /* 0x000fea0003800000 */
.L_x_26500:
        /* <DEDUP_REMOVED lines=26> */
.L_x_26504:
        /* <DEDUP_REMOVED lines=9> */
.L_x_26505:
[----:B------:R-:W-:Y:S05]  /*3a730*/  BSYNC B1 ;  /* 0x0000000000017941 */ /* 0x000fea0003800000 */
.L_x_26503:
        /* <DEDUP_REMOVED lines=26> */
.L_x_26507:
        /* <DEDUP_REMOVED lines=9> */
.L_x_26508:
[----:B------:R-:W-:Y:S05]  /*3a970*/  BSYNC B1 ;  /* 0x0000000000017941 */ /* 0x000fea0003800000 */
.L_x_26506:
        /* <DEDUP_REMOVED lines=26> */
.L_x_26510:
        /* <DEDUP_REMOVED lines=9> */
.L_x_26511:
[----:B------:R-:W-:Y:S05]  /*3abb0*/  BSYNC B1 ;  /* 0x0000000000017941 */ /* 0x000fea0003800000 */
.L_x_26509:
        /* <DEDUP_REMOVED lines=26> */
.L_x_26513:
        /* <DEDUP_REMOVED lines=9> */
.L_x_26514:
[----:B------:R-:W-:Y:S05]  /*3adf0*/  BSYNC B1 ;  /* 0x0000000000017941 */ /* 0x000fea0003800000 */
.L_x_26512:
        /* <DEDUP_REMOVED lines=26> */
.L_x_26516:
        /* <DEDUP_REMOVED lines=9> */
.L_x_26517:
[----:B------:R-:W-:Y:S05]  /*3b030*/  BSYNC B1 ;  /* 0x0000000000017941 */ /* 0x000fea0003800000 */
.L_x_26515:
        /* <DEDUP_REMOVED lines=26> */
.L_x_26519:
        /* <DEDUP_REMOVED lines=9> */
.L_x_26520:
[----:B------:R-:W-:Y:S05]  /*3b270*/  BSYNC B1 ;  /* 0x0000000000017941 */ /* 0x000fea0003800000 */
.L_x_26518:
        /* <DEDUP_REMOVED lines=26> */
.L_x_26522:
        /* <DEDUP_REMOVED lines=9> */
.L_x_26523:
[----:B------:R-:W-:Y:S05]  /*3b4b0*/  BSYNC B1 ;  /* 0x0000000000017941 */ /* 0x000fea0003800000 */
.L_x_26521:
        /* <DEDUP_REMOVED lines=26> */
.L_x_26525:
        /* <DEDUP_REMOVED lines=9> */
.L_x_26526:
[----:B------:R-:W-:Y:S05]  /*3b6f0*/  BSYNC B1 ;  /* 0x0000000000017941 */ /* 0x000fea0003800000 */
.L_x_26524:
        /* <DEDUP_REMOVED lines=26> */
.L_x_26528:
        /* <DEDUP_REMOVED lines=9> */
.L_x_26529:
[----:B------:R-:W-:Y:S05]  /*3b930*/  BSYNC B1 ;  /* 0x0000000000017941 */ /* 0x000fea0003800000 */
.L_x_26527:
        /* <DEDUP_REMOVED lines=26> */
.L_x_26531:
        /* <DEDUP_REMOVED lines=9> */
.L_x_26532:
[----:B------:R-:W-:Y:S05]  /*3bb70*/  BSYNC B1 ;  /* 0x0000000000017941 */ /* 0x000fea0003800000 */
.L_x_26530:
        /* <DEDUP_REMOVED lines=26> */
.L_x_26534:
        /* <DEDUP_REMOVED lines=9> */
.L_x_26535:
[----:B------:R-:W-:Y:S05]  /*3bdb0*/  BSYNC B1 ;  /* 0x0000000000017941 */ /* 0x000fea0003800000 */
.L_x_26533:
        /* <DEDUP_REMOVED lines=26> */
.L_x_26537:
        /* <DEDUP_REMOVED lines=9> */
.L_x_26538:
[----:B------:R-:W-:Y:S05]  /*3bff0*/  BSYNC B1 ;  /* 0x0000000000017941 */ /* 0x000fea0003800000 */
.L_x_26536:
        /* <DEDUP_REMOVED lines=26> */
.L_x_26540:
        /* <DEDUP_REMOVED lines=9> */
.L_x_26541:
[----:B------:R-:W-:Y:S05]  /*3c230*/  BSYNC B1 ;  /* 0x0000000000017941 */ /* 0x000fea0003800000 */
.L_x_26539:
        /* <DEDUP_REMOVED lines=26> */
.L_x_26543:
        /* <DEDUP_REMOVED lines=9> */
.L_x_26544:
[----:B------:R-:W-:Y:S05]  /*3c470*/  BSYNC B1 ;  /* 0x0000000000017941 */ /* 0x000fea0003800000 */
.L_x_26542:
        /* <DEDUP_REMOVED lines=26> */
.L_x_26546:
        /* <DEDUP_REMOVED lines=9> */
.L_x_26547:
[----:B------:R-:W-:Y:S05]  /*3c6b0*/  BSYNC B1 ;  /* 0x0000000000017941 */ /* 0x000fea0003800000 */
.L_x_26545:
        /* <DEDUP_REMOVED lines=26> */
.L_x_26549:
        /* <DEDUP_REMOVED lines=9> */
.L_x_26550:
[----:B------:R-:W-:Y:S05]  /*3c8f0*/  BSYNC B1 ;  /* 0x0000000000017941 */ /* 0x000fea0003800000 */
.L_x_26548:
        /* <DEDUP_REMOVED lines=26> */
.L_x_26552:
        /* <DEDUP_REMOVED lines=9> */
.L_x_26553:
[----:B------:R-:W-:Y:S05]  /*3cb30*/  BSYNC B1 ;  /* 0x0000000000017941 */ /* 0x000fea0003800000 */
.L_x_26551:
        /* <DEDUP_REMOVED lines=26> */
.L_x_26555:
        /* <DEDUP_REMOVED lines=9> */
.L_x_26556:
[----:B------:R-:W-:Y:S05]  /*3cd70*/  BSYNC B1 ;  /* 0x0000000000017941 */ /* 0x000fea0003800000 */
.L_x_26554:
        /* <DEDUP_REMOVED lines=27> */
.L_x_26558:
        /* <DEDUP_REMOVED lines=9> */
.L_x_26559:
[----:B------:R-:W-:Y:S05]  /*3cfc0*/  BSYNC B1 ;  /* 0x0000000000017941 */ /* 0x000fea0003800000 */
.L_x_26557:
        /* <DEDUP_REMOVED lines=26> */
.L_x_26561:
        /* <DEDUP_REMOVED lines=9> */
.L_x_26562:
[----:B------:R-:W-:Y:S05]  /*3d200*/  BSYNC B1 ;  /* 0x0000000000017941 */ /* 0x000fea0003800000 */
.L_x_26560:
        /* <DEDUP_REMOVED lines=26> */
.L_x_26564:
        /* <DEDUP_REMOVED lines=13> */
.L_x_26565:
[----:B------:R-:W-:Y:S05]  /*3d480*/  BSYNC B1 ;  /* 0x0000000000017941 */ /* 0x000fea0003800000 */
.L_x_26563:
[----:B0-----:R-:W2:Y:S02]  /*3d490*/  LDL.LU R0, [R1+0xbb0] ;  /* 0x000bb00001007983 */ /* 0x001ea40000300800 */
[----:B--2---:R-:W-:-:S05]  /*3d4a0*/  IADD3 R0, R0, 0x4, RZ ;  /* 0x0000000400007810 */ /* 0x004fca0007ffe0ff */
[----:B------:R0:W-:Y:S01]  /*3d4b0*/  STL [R1+0xbb0], R0 ;  /* 0x000bb00001007387 */ /* 0x0001e20000100800 */
[----:B------:R-:W-:Y:S01]  /*3d4c0*/  @!P1 CALL.REL.NOINC `(.L_x_26566) ;  /* 0x0000001000009944 */ /* 0x000fe20003c00000 */
[----:B------:R-:W-:Y:S05]  /*3d4d0*/  BRA `(.L_x_26567) ;  /* 0xfffef7a000007947 */ /* 0x000fea000383ffff */
.L_x_26566:
        /* <DEDUP_REMOVED lines=12> */
.L_x_26184:
[----:B------:R-:W-:Y:S05]  /*3d5a0*/  BSYNC B0 ;  /* 0x0000000000007941 */ /* 0x000fea0003800000 */
.L_x_26183:
        /* <DEDUP_REMOVED lines=678> */
.L_x_26952:
        /* <DEDUP_REMOVED lines=35> */
.L_x_26571:
[----:B0-2---:R-:W2:Y:S04]  /*40240*/  LDL.LU R0, [R1+0x99c] ;  /* 0x00099c0001007983 */ /* 0x005ea80000300800 */
[----:B--2---:R0:W-:Y:S02]  /*40250*/  STL [R1+0xba4], R0 ;  /* 0x000ba40001007387 */ /* 0x0041e40000100800 */
[----:B0-----:R-:W-:Y:S02]  /*40260*/  IMAD.MOV.U32 R0, RZ, RZ, R29 ;  /* 0x000000ffff007224 */ /* 0x001fe400078e001d */
[----:B------:R-:W2:Y:S04]  /*40270*/  LDL.LU R29, [R1+0x998] ;  /* 0x00099800011d7983 */ /* 0x000ea80000300800 */
[----:B--2---:R0:W-:Y:S02]  /*40280*/  STL [R1+0x99c], R29 ;  /* 0x00099c1d01007387 */ /* 0x0041e40000100800 */
[----:B0-----:R-:W-:-:S02]  /*40290*/  IMAD.MOV.U32 R29, RZ, RZ, R28 ;  /* 0x000000ffff1d7224 */ /* 0x001fc400078e001c */
.L_x_26572:
[----:B--2---:R-:W-:Y:S05]  /*402a0*/  BSYNC B1 ;  /* 0x0000000000017941 */ /* 0x004fea0003800000 */
.L_x_26570:
        /* <DEDUP_REMOVED lines=16> */
.L_x_26574:
[----:B0-----:R0:W-:Y:S04]  /*403b0*/  STL [R1+0xba0], R0 ;  /* 0x000ba00001007387 */ /* 0x0011e80000100800 */
[----:B------:R-:W2:Y:S04]  /*403c0*/  LDL.LU R28, [R1+0xba4] ;  /* 0x000ba400011c7983 */ /* 0x000ea80000300800 */
[----:B0-----:R-:W3:Y:S04]  /*403d0*/  LDL.LU R0, [R1+0x9a4] ;  /* 0x0009a40001007983 */ /* 0x001ee80000300800 */
[----:B--2---:R0:W-:Y:S04]  /*403e0*/  STL [R1+0xba8], R28 ;  /* 0x000ba81c01007387 */ /* 0x0041e80000100800 */
[----:B---3--:R2:W-:Y:S01]  /*403f0*/  STL [R1+0x998], R0 ;  /* 0x0009980001007387 */ /* 0x0085e20000100800 */
[----:B0-----:R-:W-:-:S03]  /*40400*/  IMAD.MOV.U32 R28, RZ, RZ, R27 ;  /* 0x000000ffff1c7224 */ /* 0x001fc600078e001b */
.L_x_26575:
[----:B0-----:R-:W-:Y:S05]  /*40410*/  BSYNC B1 ;  /* 0x0000000000017941 */ /* 0x001fea0003800000 */
.L_x_26573:
        /* <DEDUP_REMOVED lines=15> */
.L_x_26577:
[----:B------:R-:W2:Y:S04]  /*40510*/  LDL.LU R27, [R1+0xba8] ;  /* 0x000ba800011b7983 */ /* 0x000ea80000300800 */
[----:B------:R3:W5:Y:S04]  /*40520*/  LDL.LU R0, [R1+0xba0] ;  /* 0x000ba00001007983 */ /* 0x0007680000300800 */
[----:B--2---:R2:W-:Y:S04]  /*40530*/  STL [R1+0xba4], R27 ;  /* 0x000ba41b01007387 */ /* 0x0045e80000100800 */
[----:B--2---:R-:W2:Y:S04]  /*40540*/  LDL.LU R27, [R1+0x9a0] ;  /* 0x0009a000011b7983 */ /* 0x004ea80000300800 */
[----:B--2---:R2:W-:Y:S02]  /*40550*/  STL [R1+0x9a4], R27 ;  /* 0x0009a41b01007387 */ /* 0x0045e40000100800 */
[----:B--2---:R-:W-:-:S02]  /*40560*/  IMAD.MOV.U32 R27, RZ, RZ, R26 ;  /* 0x000000ffff1b7224 */ /* 0x004fc400078e001a */
.L_x_26578:
[----:B---3--:R-:W-:Y:S05]  /*40570*/  BSYNC B1 ;  /* 0x0000000000017941 */ /* 0x008fea0003800000 */
.L_x_26576:
        /* <DEDUP_REMOVED lines=16> */
.L_x_26580:
[----:B--2---:R2:W-:Y:S04]  /*40680*/  STL [R1+0xba0], R0 ;  /* 0x000ba00001007387 */ /* 0x0045e80000100800 */
[----:B------:R-:W3:Y:S04]  /*40690*/  LDL.LU R26, [R1+0xba4] ;  /* 0x000ba400011a7983 */ /* 0x000ee80000300800 */
[----:B--2---:R-:W2:Y:S04]  /*406a0*/  LDL.LU R0, [R1+0x9ac] ;  /* 0x0009ac0001007983 */ /* 0x004ea80000300800 */
[----:B---3--:R3:W-:Y:S04]  /*406b0*/  STL [R1+0xba8], R26 ;  /* 0x000ba81a01007387 */ /* 0x0087e80000100800 */
[----:B--2---:R2:W-:Y:S01]  /*406c0*/  STL [R1+0x9a0], R0 ;  /* 0x0009a00001007387 */ /* 0x0045e20000100800 */
[----:B---3--:R-:W-:-:S03]  /*406d0*/  IMAD.MOV.U32 R26, RZ, RZ, R25 ;  /* 0x000000ffff1a7224 */ /* 0x008fc600078e0019 */
.L_x_26581:
[----:B--2---:R-:W-:Y:S05]  /*406e0*/  BSYNC B1 ;  /* 0x0000000000017941 */ /* 0x004fea0003800000 */
.L_x_26579:
        /* <DEDUP_REMOVED lines=15> */
.L_x_26583:
[----:B------:R-:W3:Y:S04]  /*407e0*/  LDL.LU R25, [R1+0xba8] ;  /* 0x000ba80001197983 */ /* 0x000ee80000300800 */
[----:B------:R4:W5:Y:S04]  /*407f0*/  LDL.LU R0, [R1+0xba0] ;  /* 0x000ba00001007983 */ /* 0x0009680000300800 */
[----:B---3--:R3:W-:Y:S04]  /*40800*/  STL [R1+0xba4], R25 ;  /* 0x000ba41901007387 */ /* 0x0087e80000100800 */
[----:B---3--:R-:W3:Y:S04]  /*40810*/  LDL.LU R25, [R1+0x9a8] ;  /* 0x0009a80001197983 */ /* 0x008ee80000300800 */
[----:B---3--:R3:W-:Y:S02]  /*40820*/  STL [R1+0x9ac], R25 ;  /* 0x0009ac1901007387 */ /* 0x0087e40000100800 */
[----:B---3--:R-:W-:-:S02]  /*40830*/  IMAD.MOV.U32 R25, RZ, RZ, R24 ;  /* 0x000000ffff197224 */ /* 0x008fc400078e0018 */
.L_x_26584:
[----:B----4-:R-:W-:Y:S05]  /*40840*/  BSYNC B1 ;  /* 0x0000000000017941 */ /* 0x010fea0003800000 */
.L_x_26582:
        /* <DEDUP_REMOVED lines=16> */
.L_x_26586:
[----:B---3--:R3:W-:Y:S04]  /*40950*/  STL [R1+0xba0], R0 ;  /* 0x000ba00001007387 */ /* 0x0087e80000100800 */
[----:B------:R-:W4:Y:S04]  /*40960*/  LDL.LU R24, [R1+0xba4] ;  /* 0x000ba40001187983 */ /* 0x000f280000300800 */
[----:B---3--:R-:W3:Y:S04]  /*40970*/  LDL.LU R0, [R1+0x9b4] ;  /* 0x0009b40001007983 */ /* 0x008ee80000300800 */
[----:B----4-:R4:W-:Y:S04]  /*40980*/  STL [R1+0xba8], R24 ;  /* 0x000ba81801007387 */ /* 0x0109e80000100800 */
[----:B---3--:R3:W-:Y:S01]  /*40990*/  STL [R1+0x9a8], R0 ;  /* 0x0009a80001007387 */ /* 0x0087e20000100800 */
[----:B----4-:R-:W-:-:S03]  /*409a0*/  IMAD.MOV.U32 R24, RZ, RZ, R23 ;  /* 0x000000ffff187224 */ /* 0x010fc600078e0017 */
.L_x_26587:
[----:B---3--:R-:W-:Y:S05]  /*409b0*/  BSYNC B1 ;  /* 0x0000000000017941 */ /* 0x008fea0003800000 */
.L_x_26585:
        /* <DEDUP_REMOVED lines=15> */
.L_x_26589:
[----:B------:R-:W4:Y:S04]  /*40ab0*/  LDL.LU R23, [R1+0xba8] ;  /* 0x000ba80001177983 */ /* 0x000f280000300800 */
[----:B------:R0:W5:Y:S04]  /*40ac0*/  LDL.LU R0, [R1+0xba0] ;  /* 0x000ba00001007983 */ /* 0x0001680000300800 */
[----:B----4-:R4:W-:Y:S04]  /*40ad0*/  STL [R1+0xba4], R23 ;  /* 0x000ba41701007387 */ /* 0x0109e80000100800 */
[----:B----4-:R-:W4:Y:S04]  /*40ae0*/  LDL.LU R23, [R1+0x9b0] ;  /* 0x0009b00001177983 */ /* 0x010f280000300800 */
[----:B----4-:R4:W-:Y:S02]  /*40af0*/  STL [R1+0x9b4], R23 ;  /* 0x0009b41701007387 */ /* 0x0109e40000100800 */
[----:B----4-:R-:W-:-:S02]  /*40b00*/  IMAD.MOV.U32 R23, RZ, RZ, R22 ;  /* 0x000000ffff177224 */ /* 0x010fc400078e0016 */
.L_x_26590:
[----:B0-----:R-:W-:Y:S05]  /*40b10*/  BSYNC B1 ;  /* 0x0000000000017941 */ /* 0x001fea0003800000 */
.L_x_26588:
        /* <DEDUP_REMOVED lines=16> */
.L_x_26592:
[----:B0-----:R0:W-:Y:S04]  /*40c20*/  STL [R1+0xba0], R0 ;  /* 0x000ba00001007387 */ /* 0x0011e80000100800 */
[----:B------:R-:W4:Y:S04]  /*40c30*/  LDL.LU R22, [R1+0xba4] ;  /* 0x000ba40001167983 */ /* 0x000f280000300800 */
[----:B0-2---:R-:W2:Y:S04]  /*40c40*/  LDL.LU R0, [R1+0x9bc] ;  /* 0x0009bc0001007983 */ /* 0x005ea80000300800 */
[----:B----4-:R0:W-:Y:S04]  /*40c50*/  STL [R1+0xba8], R22 ;  /* 0x000ba81601007387 */ /* 0x0101e80000100800 */
[----:B--2---:R2:W-:Y:S01]  /*40c60*/  STL [R1+0x9b0], R0 ;  /* 0x0009b00001007387 */ /* 0x0045e20000100800 */
[----:B0-----:R-:W-:-:S03]  /*40c70*/  IMAD.MOV.U32 R22, RZ, RZ, R21 ;  /* 0x000000ffff167224 */ /* 0x001fc600078e0015 */
.L_x_26593:
[----:B0-----:R-:W-:Y:S05]  /*40c80*/  BSYNC B1 ;  /* 0x0000000000017941 */ /* 0x001fea0003800000 */
.L_x_26591:
        /* <DEDUP_REMOVED lines=15> */
.L_x_26595:
[----:B------:R-:W2:Y:S04]  /*40d80*/  LDL.LU R21, [R1+0xba8] ;  /* 0x000ba80001157983 */ /* 0x000ea80000300800 */
[----:B------:R4:W5:Y:S04]  /*40d90*/  LDL.LU R0, [R1+0xba0] ;  /* 0x000ba00001007983 */ /* 0x0009680000300800 */
[----:B--2---:R2:W-:Y:S04]  /*40da0*/  STL [R1+0xba4], R21 ;  /* 0x000ba41501007387 */ /* 0x0045e80000100800 */
[----:B--2---:R-:W2:Y:S04]  /*40db0*/  LDL.LU R21, [R1+0x9b8] ;  /* 0x0009b80001157983 */ /* 0x004ea80000300800 */
[----:B--2---:R2:W-:Y:S02]  /*40dc0*/  STL [R1+0x9bc], R21 ;  /* 0x0009bc1501007387 */ /* 0x0045e40000100800 */
[----:B--2---:R-:W-:-:S02]  /*40dd0*/  IMAD.MOV.U32 R21, RZ, RZ, R20 ;  /* 0x000000ffff157224 */ /* 0x004fc400078e0014 */
.L_x_26596:
[----:B----4-:R-:W-:Y:S05]  /*40de0*/  BSYNC B1 ;  /* 0x0000000000017941 */ /* 0x010fea0003800000 */
.L_x_26594:
        /* <DEDUP_REMOVED lines=16> */
.L_x_26598:
[----:B--2---:R2:W-:Y:S04]  /*40ef0*/  STL [R1+0xba0], R0 ;  /* 0x000ba00001007387 */ /* 0x0045e80000100800 */
[----:B------:R-:W4:Y:S04]  /*40f00*/  LDL.LU R20, [R1+0xba4] ;  /* 0x000ba40001147983 */ /* 0x000f280000300800 */
[----:B--2---:R-:W2:Y:S04]  /*40f10*/  LDL.LU R0, [R1+0x9c4] ;  /* 0x0009c40001007983 */ /* 0x004ea80000300800 */
[----:B----4-:R4:W-:Y:S04]  /*40f20*/  STL [R1+0xba8], R20 ;  /* 0x000ba81401007387 */ /* 0x0109e80000100800 */
[----:B--2---:R2:W-:Y:S01]  /*40f30*/  STL [R1+0x9b8], R0 ;  /* 0x0009b80001007387 */ /* 0x0045e20000100800 */
[----:B----4-:R-:W-:-:S03]  /*40f40*/  IMAD.MOV.U32 R20, RZ, RZ, R19 ;  /* 0x000000ffff147224 */ /* 0x010fc600078e0013 */
.L_x_26599:
[----:B--2---:R-:W-:Y:S05]  /*40f50*/  BSYNC B1 ;  /* 0x0000000000017941 */ /* 0x004fea0003800000 */
.L_x_26597:
        /* <DEDUP_REMOVED lines=15> */
.L_x_26601:
[----:B------:R-:W4:Y:S04]  /*41050*/  LDL.LU R19, [R1+0xba8] ;  /* 0x000ba80001137983 */ /* 0x000f280000300800 */
[----:B------:R0:W5:Y:S04]  /*41060*/  LDL.LU R0, [R1+0xba0] ;  /* 0x000ba00001007983 */ /* 0x0001680000300800 */
[----:B----4-:R4:W-:Y:S04]  /*41070*/  STL [R1+0xba4], R19 ;  /* 0x000ba41301007387 */ /* 0x0109e80000100800 */
[----:B----4-:R-:W4:Y:S04]  /*41080*/  LDL.LU R19, [R1+0x9c0] ;  /* 0x0009c00001137983 */ /* 0x010f280000300800 */
[----:B----4-:R4:W-:Y:S02]  /*41090*/  STL [R1+0x9c4], R19 ;  /* 0x0009c41301007387 */ /* 0x0109e40000100800 */
[----:B----4-:R-:W-:-:S02]  /*410a0*/  IMAD.MOV.U32 R19, RZ, RZ, R18 ;  /* 0x000000ffff137224 */ /* 0x010fc400078e0012 */
.L_x_26602:
[----:B0-----:R-:W-:Y:S05]  /*410b0*/  BSYNC B1 ;  /* 0x0000000000017941 */ /* 0x001fea0003800000 */
.L_x_26600:
        /* <DEDUP_REMOVED lines=16> */
.L_x_26604:
[----:B0-----:R0:W-:Y:S04]  /*411c0*/  STL [R1+0xba0], R0 ;  /* 0x000ba00001007387 */ /* 0x0011e80000100800 */
[----:B------:R-:W4:Y:S04]  /*411d0*/  LDL.LU R18, [R1+0xba4] ;  /* 0x000ba40001127983 */ /* 0x000f280000300800 */
[----:B0-2---:R-:W2:Y:S04]  /*411e0*/  LDL.LU R0, [R1+0x9cc] ;  /* 0x0009cc0001007983 */ /* 0x005ea80000300800 */
[----:B----4-:R0:W-:Y:S04]  /*411f0*/  STL [R1+0xba8], R18 ;  /* 0x000ba81201007387 */ /* 0x0101e80000100800 */
[----:B--2---:R2:W-:Y:S01]  /*41200*/  STL [R1+0x9c0], R0 ;  /* 0x0009c00001007387 */ /* 0x0045e20000100800 */
[----:B0-----:R-:W-:-:S03]  /*41210*/  IMAD.MOV.U32 R18, RZ, RZ, R17 ;  /* 0x000000ffff127224 */ /* 0x001fc600078e0011 */
.L_x_26605:
[----:B0-----:R-:W-:Y:S05]  /*41220*/  BSYNC B1 ;  /* 0x0000000000017941 */ /* 0x001fea0003800000 */
.L_x_26603:
        /* <DEDUP_REMOVED lines=15> */
.L_x_26607:
[----:B------:R-:W2:Y:S04]  /*41320*/  LDL.LU R17, [R1+0xba8] ;  /* 0x000ba80001117983 */ /* 0x000ea80000300800 */
[----:B------:R4:W5:Y:S04]  /*41330*/  LDL.LU R0, [R1+0xba0] ;  /* 0x000ba00001007983 */ /* 0x0009680000300800 */
[----:B--2---:R2:W-:Y:S04]  /*41340*/  STL [R1+0xba4], R17 ;  /* 0x000ba41101007387 */ /* 0x0045e80000100800 */
[----:B--2---:R-:W2:Y:S04]  /*41350*/  LDL.LU R17, [R1+0x9c8] ;  /* 0x0009c80001117983 */ /* 0x004ea80000300800 */
[----:B--2---:R2:W-:Y:S02]  /*41360*/  STL [R1+0x9cc], R17 ;  /* 0x0009cc1101007387 */ /* 0x0045e40000100800 */
[----:B--2---:R-:W-:-:S02]  /*41370*/  IMAD.MOV.U32 R17, RZ, RZ, R16 ;  /* 0x000000ffff117224 */ /* 0x004fc400078e0010 */
.L_x_26608:
[----:B----4-:R-:W-:Y:S05]  /*41380*/  BSYNC B1 ;  /* 0x0000000000017941 */ /* 0x010fea0003800000 */
.L_x_26606:
        /* <DEDUP_REMOVED lines=16> */
.L_x_26610:
[----:B--2---:R2:W-:Y:S04]  /*41490*/  STL [R1+0xba0], R0 ;  /* 0x000ba00001007387 */ /* 0x0045e80000100800 */
[----:B------:R-:W4:Y:S04]  /*414a0*/  LDL.LU R16, [R1+0xba4] ;  /* 0x000ba40001107983 */ /* 0x000f280000300800 */
[----:B--2---:R-:W2:Y:S04]  /*414b0*/  LDL.LU R0, [R1+0x9d4] ;  /* 0x0009d40001007983 */ /* 0x004ea80000300800 */
[----:B----4-:R4:W-:Y:S04]  /*414c0*/  STL [R1+0xba8], R16 ;  /* 0x000ba81001007387 */ /* 0x0109e80000100800 */
[----:B--2---:R2:W-:Y:S01]  /*414d0*/  STL [R1+0x9c8], R0 ;  /* 0x0009c80001007387 */ /* 0x0045e20000100800 */
[----:B----4-:R-:W-:-:S03]  /*414e0*/  IMAD.MOV.U32 R16, RZ, RZ, R15 ;  /* 0x000000ffff107224 */ /* 0x010fc600078e000f */
.L_x_26611:
[----:B--2---:R-:W-:Y:S05]  /*414f0*/  BSYNC B1 ;  /* 0x0000000000017941 */ /* 0x004fea0003800000 */
.L_x_26609:
        /* <DEDUP_REMOVED lines=15> */
.L_x_26613:
[----:B------:R-:W4:Y:S04]  /*415f0*/  LDL.LU R15, [R1+0xba8] ;  /* 0x000ba800010f7983 */ /* 0x000f280000300800 */
[----:B------:R0:W5:Y:S04]  /*41600*/  LDL.LU R0, [R1+0xba0] ;  /* 0x000ba00001007983 */ /* 0x0001680000300800 */
[----:B----4-:R4:W-:Y:S04]  /*41610*/  STL [R1+0xba4], R15 ;  /* 0x000ba40f01007387 */ /* 0x0109e80000100800 */
[----:B----4-:R-:W4:Y:S04]  /*41620*/  LDL.LU R15, [R1+0x9d0] ;  /* 0x0009d000010f7983 */ /* 0x010f280000300800 */
[----:B----4-:R4:W-:Y:S02]  /*41630*/  STL [R1+0x9d4], R15 ;  /* 0x0009d40f01007387 */ /* 0x0109e40000100800 */
[----:B----4-:R-:W-:-:S02]  /*41640*/  IMAD.MOV.U32 R15, RZ, RZ, R14 ;  /* 0x000000ffff0f7224 */ /* 0x010fc400078e000e */
.L_x_26614:
[----:B0-----:R-:W-:Y:S05]  /*41650*/  BSYNC B1 ;  /* 0x0000000000017941 */ /* 0x001fea0003800000 */
.L_x_26612:
        /* <DEDUP_REMOVED lines=16> */
.L_x_26616:
[----:B0-----:R0:W-:Y:S04]  /*41760*/  STL [R1+0xba0], R0 ;  /* 0x000ba00001007387 */ /* 0x0011e80000100800 */
[----:B------:R-:W4:Y:S04]  /*41770*/  LDL.LU R14, [R1+0xba4] ;  /* 0x000ba400010e7983 */ /* 0x000f280000300800 */
[----:B0-2---:R-:W2:Y:S04]  /*41780*/  LDL.LU R0, [R1+0x9dc] ;  /* 0x0009dc0001007983 */ /* 0x005ea80000300800 */
[----:B----4-:R0:W-:Y:S04]  /*41790*/  STL [R1+0xba8], R14 ;  /* 0x000ba80e01007387 */ /* 0x0101e80000100800 */
[----:B--2---:R2:W-:Y:S01]  /*417a0*/  STL [R1+0x9d0], R0 ;  /* 0x0009d00001007387 */ /* 0x0045e20000100800 */
[----:B0-----:R-:W-:-:S03]  /*417b0*/  IMAD.MOV.U32 R14, RZ, RZ, R13 ;  /* 0x000000ffff0e7224 */ /* 0x001fc600078e000d */
.L_x_26617:
[----:B0-----:R-:W-:Y:S05]  /*417c0*/  BSYNC B1 ;  /* 0x0000000000017941 */ /* 0x001fea0003800000 */
.L_x_26615:
        /* <DEDUP_REMOVED lines=15> */
.L_x_26619:
[----:B------:R-:W2:Y:S04]  /*418c0*/  LDL.LU R13, [R1+0xba8] ;  /* 0x000ba800010d7983 */ /* 0x000ea80000300800 */
[----:B------:R4:W5:Y:S04]  /*418d0*/  LDL.LU R0, [R1+0xba0] ;  /* 0x000ba00001007983 */ /* 0x0009680000300800 */
[----:B--2---:R2:W-:Y:S04]  /*418e0*/  STL [R1+0xba4], R13 ;  /* 0x000ba40d01007387 */ /* 0x0045e80000100800 */
[----:B--2---:R-:W2:Y:S04]  /*418f0*/  LDL.LU R13, [R1+0x9d8] ;  /* 0x0009d800010d7983 */ /* 0x004ea80000300800 */
[----:B--2---:R2:W-:Y:S02]  /*41900*/  STL [R1+0x9dc], R13 ;  /* 0x0009dc0d01007387 */ /* 0x0045e40000100800 */
[----:B--2---:R-:W-:-:S02]  /*41910*/  IMAD.MOV.U32 R13, RZ, RZ, R12 ;  /* 0x000000ffff0d7224 */ /* 0x004fc400078e000c */
.L_x_26620:
[----:B----4-:R-:W-:Y:S05]  /*41920*/  BSYNC B1 ;  /* 0x0000000000017941 */ /* 0x010fea0003800000 */
.L_x_26618:
        /* <DEDUP_REMOVED lines=16> */
.L_x_26622:
[----:B--2---:R2:W-:Y:S04]  /*41a30*/  STL [R1+0xba0], R0 ;  /* 0x000ba00001007387 */ /* 0x0045e80000100800 */
[----:B------:R-:W4:Y:S04]  /*41a40*/  LDL.LU R12, [R1+0xba4] ;  /* 0x000ba400010c7983 */ /* 0x000f280000300800 */
[----:B--2---:R-:W2:Y:S04]  /*41a50*/  LDL.LU R0, [R1+0x9e4] ;  /* 0x0009e40001007983 */ /* 0x004ea80000300800 */
[----:B----4-:R4:W-:Y:S04]  /*41a60*/  STL [R1+0xba8], R12 ;  /* 0x000ba80c01007387 */ /* 0x0109e80000100800 */
[----:B--2---:R2:W-:Y:S01]  /*41a70*/  STL [R1+0x9d8], R0 ;  /* 0x0009d80001007387 */ /* 0x0045e20000100800 */
[----:B----4-:R-:W-:-:S03]  /*41a80*/  IMAD.MOV.U32 R12, RZ, RZ, R11 ;  /* 0x000000ffff0c7224 */ /* 0x010fc600078e000b */
.L_x_26623:
[----:B--2---:R-:W-:Y:S05]  /*41a90*/  BSYNC B1 ;  /* 0x0000000000017941 */ /* 0x004fea0003800000 */
.L_x_26621:
        /* <DEDUP_REMOVED lines=15> */
.L_x_26625:
[----:B------:R-:W4:Y:S04]  /*41b90*/  LDL.LU R11, [R1+0xba8] ;  /* 0x000ba800010b7983 */ /* 0x000f280000300800 */
[----:B------:R0:W5:Y:S04]  /*41ba0*/  LDL.LU R0, [R1+0xba0] ;  /* 0x000ba00001007983 */ /* 0x0001680000300800 */
[----:B----4-:R4:W-:Y:S04]  /*41bb0*/  STL [R1+0xba4], R11 ;  /* 0x000ba40b01007387 */ /* 0x0109e80000100800 */
[----:B----4-:R-:W4:Y:S04]  /*41bc0*/  LDL.LU R11, [R1+0x9e0] ;  /* 0x0009e000010b7983 */ /* 0x010f280000300800 */
[----:B----4-:R4:W-:Y:S02]  /*41bd0*/  STL [R1+0x9e4], R11 ;  /* 0x0009e40b01007387 */ /* 0x0109e40000100800 */
[----:B----4-:R-:W-:-:S02]  /*41be0*/  IMAD.MOV.U32 R11, RZ, RZ, R10 ;  /* 0x000000ffff0b7224 */ /* 0x010fc400078e000a */
.L_x_26626:
[----:B0-----:R-:W-:Y:S05]  /*41bf0*/  BSYNC B1 ;  /* 0x0000000000017941 */ /* 0x001fea0003800000 */
.L_x_26624:
        /* <DEDUP_REMOVED lines=16> */
.L_x_26628:
[----:B0-----:R0:W-:Y:S04]  /*41d00*/  STL [R1+0xba0], R0 ;  /* 0x000ba00001007387 */ /* 0x0011e80000100800 */
[----:B------:R-:W4:Y:S04]  /*41d10*/  LDL.LU R10, [R1+0xba4] ;  /* 0x000ba400010a7983 */ /* 0x000f280000300800 */
[----:B0-2---:R-:W2:Y:S04]  /*41d20*/  LDL.LU R0, [R1+0x9ec] ;  /* 0x0009ec0001007983 */ /* 0x005ea80000300800 */
[----:B----4-:R0:W-:Y:S04]  /*41d30*/  STL [R1+0xba8], R10 ;  /* 0x000ba80a01007387 */ /* 0x0101e80000100800 */
[----:B--2---:R2:W-:Y:S01]  /*41d40*/  STL [R1+0x9e0], R0 ;  /* 0x0009e00001007387 */ /* 0x0045e20000100800 */
[----:B0-----:R-:W-:-:S03]  /*41d50*/  IMAD.MOV.U32 R10, RZ, RZ, R9 ;  /* 0x000000ffff0a7224 */ /* 0x001fc600078e0009 */
.L_x_26629:
[----:B0-----:R-:W-:Y:S05]  /*41d60*/  BSYNC B1 ;  /* 0x0000000000017941 */ /* 0x001fea0003800000 */
.L_x_26627:
        /* <DEDUP_REMOVED lines=15> */
.L_x_26631:
[----:B------:R-:W2:Y:S04]  /*41e60*/  LDL.LU R9, [R1+0xba8] ;  /* 0x000ba80001097983 */ /* 0x000ea80000300800 */
[----:B------:R4:W5:Y:S04]  /*41e70*/  LDL.LU R0, [R1+0xba0] ;  /* 0x000ba00001007983 */ /* 0x0009680000300800 */
[----:B--2---:R2:W-:Y:S04]  /*41e80*/  STL [R1+0xba4], R9 ;  /* 0x000ba40901007387 */ /* 0x0045e80000100800 */
[----:B--2---:R-:W2:Y:S04]  /*41e90*/  LDL.LU R9, [R1+0x9e8] ;  /* 0x0009e80001097983 */ /* 0x004ea80000300800 */
[----:B--2---:R2:W-:Y:S02]  /*41ea0*/  STL [R1+0x9ec], R9 ;  /* 0x0009ec0901007387 */ /* 0x0045e40000100800 */
[----:B--2---:R-:W-:-:S02]  /*41eb0*/  IMAD.MOV.U32 R9, RZ, RZ, R8 ;  /* 0x000000ffff097224 */ /* 0x004fc400078e0008 */
.L_x_26632:
[----:B----4-:R-:W-:Y:S05]  /*41ec0*/  BSYNC B1 ;  /* 0x0000000000017941 */ /* 0x010fea0003800000 */
.L_x_26630:
        /* <DEDUP_REMOVED lines=16> */
.L_x_26634:
[----:B--2---:R2:W-:Y:S04]  /*41fd0*/  STL [R1+0xba0], R0 ;  /* 0x000ba00001007387 */ /* 0x0045e80000100800 */
[----:B------:R-:W4:Y:S04]  /*41fe0*/  LDL.LU R8, [R1+0xba4] ;  /* 0x000ba40001087983 */ /* 0x000f280000300800 */
[----:B--2---:R-:W2:Y:S04]  /*41ff0*/  LDL.LU R0, [R1+0x9f4] ;  /* 0x0009f40001007983 */ /* 0x004ea80000300800 */
[----:B----4-:R4:W-:Y:S04]  /*42000*/  STL [R1+0xba8], R8 ;  /* 0x000ba80801007387 */ /* 0x0109e80000100800 */
[----:B--2---:R2:W-:Y:S01]  /*42010*/  STL [R1+0x9e8], R0 ;  /* 0x0009e80001007387 */ /* 0x0045e20000100800 */
[----:B----4-:R-:W-:-:S03]  /*42020*/  IMAD.MOV.U32 R8, RZ, RZ, R7 ;  /* 0x000000ffff087224 */ /* 0x010fc600078e0007 */
.L_x_26635:
[----:B--2---:R-:W-:Y:S05]  /*42030*/  BSYNC B1 ;  /* 0x0000000000017941 */ /* 0x004fea0003800000 */
.L_x_26633:
        /* <DEDUP_REMOVED lines=15> */
.L_x_26637:
[----:B------:R-:W4:Y:S04]  /*42130*/  LDL.LU R7, [R1+0xba8] ;  /* 0x000ba80001077983 */ /* 0x000f280000300800 */
[----:B------:R0:W5:Y:S04]  /*42140*/  LDL.LU R0, [R1+0xba0] ;  /* 0x000ba00001007983 */ /* 0x0001680000300800 */
[----:B----4-:R4:W-:Y:S04]  /*42150*/  STL [R1+0xba4], R7 ;  /* 0x000ba40701007387 */ /* 0x0109e80000100800 */
[----:B----4-:R-:W4:Y:S04]  /*42160*/  LDL.LU R7, [R1+0x9f0] ;  /* 0x0009f00001077983 */ /* 0x010f280000300800 */
[----:B----4-:R4:W-:Y:S02]  /*42170*/  STL [R1+0x9f4], R7 ;  /* 0x0009f40701007387 */ /* 0x0109e40000100800 */
[----:B----4-:R-:W-:-:S02]  /*42180*/  IMAD.MOV.U32 R7, RZ, RZ, R6 ;  /* 0x000000ffff077224 */ /* 0x010fc400078e0006 */
.L_x_26638:
[----:B0-----:R-:W-:Y:S05]  /*42190*/  BSYNC B1 ;  /* 0x0000000000017941 */ /* 0x001fea0003800000 */
.L_x_26636:
        /* <DEDUP_REMOVED lines=16> */
.L_x_26640:
[----:B0-----:R0:W-:Y:S04]  /*422a0*/  STL [R1+0xba0], R0 ;  /* 0x000ba00001007387 */ /* 0x0011e80000100800 */
[----:B------:R-:W4:Y:S04]  /*422b0*/  LDL.LU R6, [R1+0xba4] ;  /* 0x000ba40001067983 */ /* 0x000f280000300800 */
[----:B0-2---:R-:W2:Y:S04]  /*422c0*/  LDL.LU R0, [R1+0x9fc] ;  /* 0x0009fc0001007983 */ /* 0x005ea80000300800 */
[----:B----4-:R0:W-:Y:S04]  /*422d0*/  STL [R1+0xba8], R6 ;  /* 0x000ba80601007387 */ /* 0x0101e80000100800 */
[----:B--2---:R2:W-:Y:S01]  /*422e0*/  STL [R1+0x9f0], R0 ;  /* 0x0009f00001007387 */ /* 0x0045e20000100800 */
[----:B0-----:R-:W-:-:S03]  /*422f0*/  IMAD.MOV.U32 R6, RZ, RZ, R5 ;  /* 0x000000ffff067224 */ /* 0x001fc600078e0005 */
.L_x_26641:
[----:B0-----:R-:W-:Y:S05]  /*42300*/  BSYNC B1 ;  /* 0x0000000000017941 */ /* 0x001fea0003800000 */
.L_x_26639:
        /* <DEDUP_REMOVED lines=15> */
.L_x_26643:
[----:B------:R-:W2:Y:S04]  /*42400*/  LDL.LU R5, [R1+0xba8] ;  /* 0x000ba80001057983 */ /* 0x000ea80000300800 */
[----:B------:R4:W5:Y:S04]  /*42410*/  LDL.LU R0, [R1+0xba0] ;  /* 0x000ba00001007983 */ /* 0x0009680000300800 */
[----:B--2---:R2:W-:Y:S04]  /*42420*/  STL [R1+0xba4], R5 ;  /* 0x000ba40501007387 */ /* 0x0045e80000100800 */
[----:B--2---:R-:W2:Y:S04]  /*42430*/  LDL.LU R5, [R1+0x9f8] ;  /* 0x0009f80001057983 */ /* 0x004ea80000300800 */
[----:B--2---:R2:W-:Y:S02]  /*42440*/  STL [R1+0x9fc], R5 ;  /* 0x0009fc0501007387 */ /* 0x0045e40000100800 */
[----:B--2---:R-:W-:-:S02]  /*42450*/  IMAD.MOV.U32 R5, RZ, RZ, R4 ;  /* 0x000000ffff057224 */ /* 0x004fc400078e0004 */
.L_x_26644:
[----:B----4-:R-:W-:Y:S05]  /*42460*/  BSYNC B1 ;  /* 0x0000000000017941 */ /* 0x010fea0003800000 */
.L_x_26642:
        /* <DEDUP_REMOVED lines=16> */
.L_x_26646:
[----:B--2---:R2:W-:Y:S04]  /*42570*/  STL [R1+0xba0], R0 ;  /* 0x000ba00001007387 */ /* 0x0045e80000100800 */
[----:B------:R-:W4:Y:S04]  /*42580*/  LDL.LU R4, [R1+0xba4] ;  /* 0x000ba40001047983 */ /* 0x000f280000300800 */
[----:B--2---:R-:W2:Y:S04]  /*42590*/  LDL.LU R0, [R1+0xa04] ;  /* 0x000a040001007983 */ /* 0x004ea80000300800 */
[----:B----4-:R4:W-:Y:S04]  /*425a0*/  STL [R1+0xba8], R4 ;  /* 0x000ba80401007387 */ /* 0x0109e80000100800 */
[----:B--2---:R2:W-:Y:S01]  /*425b0*/  STL [R1+0x9f8], R0 ;  /* 0x0009f80001007387 */ /* 0x0045e20000100800 */
[----:B----4-:R-:W-:-:S03]  /*425c0*/  IMAD.MOV.U32 R4, RZ, RZ, R3 ;  /* 0x000000ffff047224 */ /* 0x010fc600078e0003 */
.L_x_26647:
[----:B--2---:R-:W-:Y:S05]  /*425d0*/  BSYNC B1 ;  /* 0x0000000000017941 */ /* 0x004fea0003800000 */
.L_x_26645:
        /* <DEDUP_REMOVED lines=15> */
.L_x_26649:
[----:B------:R-:W4:Y:S04]  /*426d0*/  LDL.LU R3, [R1+0xba8] ;  /* 0x000ba80001037983 */ /* 0x000f280000300800 */
[----:B------:R0:W5:Y:S04]  /*426e0*/  LDL.LU R0, [R1+0xba0] ;  /* 0x000ba00001007983 */ /* 0x0001680000300800 */
[----:B----4-:R4:W-:Y:S04]  /*426f0*/  STL [R1+0xba4], R3 ;  /* 0x000ba40301007387 */ /* 0x0109e80000100800 */
[----:B----4-:R-:W4:Y:S04]  /*42700*/  LDL.LU R3, [R1+0xa00] ;  /* 0x000a000001037983 */ /* 0x010f280000300800 */
[----:B----4-:R4:W-:Y:S02]  /*42710*/  STL [R1+0xa04], R3 ;  /* 0x000a040301007387 */ /* 0x0109e40000100800 */
[----:B----4-:R-:W-:-:S02]  /*42720*/  IMAD.MOV.U32 R3, RZ, RZ, R2 ;  /* 0x000000ffff037224 */ /* 0x010fc400078e0002 */
.L_x_26650:
[----:B0-----:R-:W-:Y:S05]  /*42730*/  BSYNC B1 ;  /* 0x0000000000017941 */ /* 0x001fea0003800000 */
.L_x_26648:
        /* <DEDUP_REMOVED lines=22> */
.L_x_26652:
[----:B0-----:R-:W2:Y:S04]  /*428a0*/  LDL.LU R2, [R1+0xba4] ;  /* 0x000ba40001027983 */ /* 0x001ea80000300800 */
[----:B------:R0:W-:Y:S04]  /*428b0*/  STL [R1+0xba0], R0 ;  /* 0x000ba00001007387 */ /* 0x0001e80000100800 */
[----:B0-----:R-:W4:Y:S04]  /*428c0*/  LDL.LU R0, [R1+0xa0c] ;  /* 0x000a0c0001007983 */ /* 0x001f280000300800 */
[----:B--2---:R0:W-:Y:S04]  /*428d0*/  STL [R1+0xba8], R2 ;  /* 0x000ba80201007387 */ /* 0x0041e80000100800 */
[----:B0-----:R0:W5:Y:S04]  /*428e0*/  LDL.LU R2, [R1+0x814] ;  /* 0x0008140001027983 */ /* 0x0011680000300800 */
[----:B----4-:R0:W-:Y:S02]  /*428f0*/  STL [R1+0xa00], R0 ;  /* 0x000a000001007387 */ /* 0x0101e40000100800 */
.L_x_26653:
[----:B0-----:R-:W-:Y:S05]  /*42900*/  BSYNC B1 ;  /* 0x0000000000017941 */ /* 0x001fea0003800000 */
.L_x_26651:
        /* <DEDUP_REMOVED lines=26> */
.L_x_26655:
        /* <DEDUP_REMOVED lines=9> */
.L_x_26656:
[----:B------:R-:W-:Y:S05]  /*42b40*/  BSYNC B1 ;  /* 0x0000000000017941 */ /* 0x000fea0003800000 */
.L_x_26654:
        /* <DEDUP_REMOVED lines=26> */
.L_x_26658:
        /* <DEDUP_REMOVED lines=9> */
.L_x_26659:
[----:B------:R-:W-:Y:S05]  /*42d80*/  BSYNC B1 ;  /* 0x0000000000017941 */ /* 0x000fea0003800000 */
.L_x_26657:
        /* <DEDUP_REMOVED lines=26> */
.L_x_26661:
        /* <DEDUP_REMOVED lines=9> */
.L_x_26662:
[----:B------:R-:W-:Y:S05]  /*42fc0*/  BSYNC B1 ;  /* 0x0000000000017941 */ /* 0x000fea0003800000 */
.L_x_26660:
        /* <DEDUP_REMOVED lines=26> */
.L_x_26664:
        /* <DEDUP_REMOVED lines=9> */
.L_x_26665:
[----:B------:R-:W-:Y:S05]  /*43200*/  BSYNC B1 ;  /* 0x0000000000017941 */ /* 0x000fea0003800000 */
.L_x_26663:
        /* <DEDUP_REMOVED lines=26> */
.L_x_26667:
        /* <DEDUP_REMOVED lines=9> */
.L_x_26668:
[----:B------:R-:W-:Y:S05]  /*43440*/  BSYNC B1 ;  /* 0x0000000000017941 */ /* 0x000fea0003800000 */
.L_x_26666:
        /* <DEDUP_REMOVED lines=26> */
.L_x_26670:
        /* <DEDUP_REMOVED lines=9> */
.L_x_26671:
[----:B------:R-:W-:Y:S05]  /*43680*/  BSYNC B1 ;  /* 0x0000000000017941 */ /* 0x000fea0003800000 */
.L_x_26669:
        /* <DEDUP_REMOVED lines=26> */
.L_x_26673:
        /* <DEDUP_REMOVED lines=9> */
.L_x_26674:
[----:B------:R-:W-:Y:S05]  /*438c0*/  BSYNC B1 ;  /* 0x0000000000017941 */ /* 0x000fea0003800000 */
.L_x_26672:
        /* <DEDUP_REMOVED lines=26> */
.L_x_26676:
        /* <DEDUP_REMOVED lines=9> */
.L_x_26677:
[----:B------:R-:W-:Y:S05]  /*43b00*/  BSYNC B1 ;  /* 0x0000000000017941 */ /* 0x000fea0003800000 */
.L_x_26675:
        /* <DEDUP_REMOVED lines=26> */
.L_x_26679:
        /* <DEDUP_REMOVED lines=9> */
.L_x_26680:
[----:B------:R-:W-:Y:S05]  /*43d40*/  BSYNC B1 ;  /* 0x0000000000017941 */ /* 0x000fea0003800000 */
.L_x_26678:
        /* <DEDUP_REMOVED lines=26> */
.L_x_26682:
        /* <DEDUP_REMOVED lines=9> */
.L_x_26683:
[----:B------:R-:W-:Y:S05]  /*43f80*/  BSYNC B1 ;  /* 0x0000000000017941 */ /* 0x000fea0003800000 */
.L_x_26681:
        /* <DEDUP_REMOVED lines=26> */
.L_x_26685:
        /* <DEDUP_REMOVED lines=9> */
.L_x_26686:
[----:B------:R-:W-:Y:S05]  /*441c0*/  BSYNC B1 ;  /* 0x0000000000017941 */ /* 0x000fea0003800000 */
.L_x_26684:
        /* <DEDUP_REMOVED lines=26> */
.L_x_26688:
        /* <DEDUP_REMOVED lines=9> */
.L_x_26689:
[----:B------:R-:W-:Y:S05]  /*44400*/  BSYNC B1 ;  /* 0x0000000000017941 */ /* 0x000fea0003800000 */
.L_x_26687:
        /* <DEDUP_REMOVED lines=26> */
.L_x_26691:
        /* <DEDUP_REMOVED lines=9> */
.L_x_26692:
[----:B------:R-:W-:Y:S05]  /*44640*/  BSYNC B1 ;  /* 0x0000000000017941 */ /* 0x000fea0003800000 */
.L_x_26690:
        /* <DEDUP_REMOVED lines=26> */
.L_x_26694:
        /* <DEDUP_REMOVED lines=9> */
.L_x_26695:
[----:B------:R-:W-:Y:S05]  /*44880*/  BSYNC B1 ;  /* 0x0000000000017941 */ /* 0x000fea0003800000 */
.L_x_26693:
        /* <DEDUP_REMOVED lines=26> */
.L_x_26697:
        /* <DEDUP_REMOVED lines=9> */
.L_x_26698:
[----:B------:R-:W-:Y:S05]  /*44ac0*/  BSYNC B1 ;  /* 0x0000000000017941 */ /* 0x000fea0003800000 */
.L_x_26696:
        /* <DEDUP_REMOVED lines=26> */
.L_x_26700:
        /* <DEDUP_REMOVED lines=9> */
.L_x_26701:
[----:B------:R-:W-:Y:S05]  /*44d00*/  BSYNC B1 ;  /* 0x0000000000017941 */ /* 0x000fea0003800000 */
.L_x_26699:
        /* <DEDUP_REMOVED lines=26> */
.L_x_26703:
        /* <DEDUP_REMOVED lines=9> */
.L_x_26704:
[----:B------:R-:W-:Y:S05]  /*44f40*/  BSYNC B1 ;  /* 0x0000000000017941 */ /* 0x000fea0003800000 */
.L_x_26702:
        /* <DEDUP_REMOVED lines=26> */
.L_x_26706:
        /* <DEDUP_REMOVED lines=9> */
.L_x_26707:
[----:B------:R-:W-:Y:S05]  /*45180*/  BSYNC B1 ;  /* 0x0000000000017941 */ /* 0x000fea0003800000 */
.L_x_26705:
        /* <DEDUP_REMOVED lines=26> */
.L_x_26709:
        /* <DEDUP_REMOVED lines=9> */
.L_x_26710:
[----:B------:R-:W-:Y:S05]  /*453c0*/  BSYNC B1 ;  /* 0x0000000000017941 */ /* 0x000fea0003800000 */
.L_x_26708:
        /* <DEDUP_REMOVED lines=26> */
.L_x_26712:
        /* <DEDUP_REMOVED lines=9> */
.L_x_26713:
[----:B------:R-:W-:Y:S05]  /*45600*/  BSYNC B1 ;  /* 0x0000000000017941 */ /* 0x000fea0003800000 */
.L_x_26711:
        /* <DEDUP_REMOVED lines=26> */
.L_x_26715:
        /* <DEDUP_REMOVED lines=9> */
.L_x_26716:
[----:B------:R-:W-:Y:S05]  /*45840*/  BSYNC B1 ;  /* 0x0000000000017941 */ /* 0x000fea0003800000 */
.L_x_26714:
        /* <DEDUP_REMOVED lines=26> */
.L_x_26718:
        /* <DEDUP_REMOVED lines=9> */
.L_x_26719:
[----:B------:R-:W-:Y:S05]  /*45a80*/  BSYNC B1 ;  /* 0x0000000000017941 */ /* 0x000fea0003800000 */
.L_x_26717:
        /* <DEDUP_REMOVED lines=26> */
.L_x_26721:
        /* <DEDUP_REMOVED lines=9> */
.L_x_26722:
[----:B------:R-:W-:Y:S05]  /*45cc0*/  BSYNC B1 ;  /* 0x0000000000017941 */ /* 0x000fea0003800000 */
.L_x_26720:
        /* <DEDUP_REMOVED lines=26> */
.L_x_26724:
        /* <DEDUP_REMOVED lines=9> */
.L_x_26725:
[----:B------:R-:W-:Y:S05]  /*45f00*/  BSYNC B1 ;  /* 0x0000000000017941 */ /* 0x000fea0003800000 */
.L_x_26723:
        /* <DEDUP_REMOVED lines=26> */
.L_x_26727:
        /* <DEDUP_REMOVED lines=9> */
.L_x_26728:
[----:B------:R-:W-:Y:S05]  /*46140*/  BSYNC B1 ;  /* 0x0000000000017941 */ /* 0x000fea0003800000 */
.L_x_26726:
        /* <DEDUP_REMOVED lines=26> */
.L_x_26730:
        /* <DEDUP_REMOVED lines=9> */
.L_x_26731:
[----:B------:R-:W-:Y:S05]  /*46380*/  BSYNC B1 ;  /* 0x0000000000017941 */ /* 0x000fea0003800000 */
.L_x_26729:
        /* <DEDUP_REMOVED lines=26> */
.L_x_26733:
        /* <DEDUP_REMOVED lines=9> */
.L_x_26734:
[----:B------:R-:W-:Y:S05]  /*465c0*/  BSYNC B1 ;  /* 0x0000000000017941 */ /* 0x000fea0003800000 */
.L_x_26732:
        /* <DEDUP_REMOVED lines=26> */
.L_x_26736:
        /* <DEDUP_REMOVED lines=9> */
.L_x_26737:
[----:B------:R-:W-:Y:S05]  /*46800*/  BSYNC B1 ;  /* 0x0000000000017941 */ /* 0x000fea0003800000 */
.L_x_26735:
        /* <DEDUP_REMOVED lines=26> */
.L_x_26739:
        /* <DEDUP_REMOVED lines=9> */
.L_x_26740:
[----:B------:R-:W-:Y:S05]  /*46a40*/  BSYNC B1 ;  /* 0x0000000000017941 */ /* 0x000fea0003800000 */
.L_x_26738:
        /* <DEDUP_REMOVED lines=26> */
.L_x_26742:
        /* <DEDUP_REMOVED lines=9> */
.L_x_26743:
[----:B------:R-:W-:Y:S05]  /*46c80*/  BSYNC B1 ;  /* 0x0000000000017941 */ /* 0x000fea0003800000 */
.L_x_26741:
        /* <DEDUP_REMOVED lines=26> */
.L_x_26745:
        /* <DEDUP_REMOVED lines=9> */
.L_x_26746:
[----:B------:R-:W-:Y:S05]  /*46ec0*/  BSYNC B1 ;  /* 0x0000000000017941 */ /* 0x000fea0003800000 */
.L_x_26744:
        /* <DEDUP_REMOVED lines=26> */
.L_x_26748:
        /* <DEDUP_REMOVED lines=9> */
.L_x_26749:
[----:B------:R-:W-:Y:S05]  /*47100*/  BSYNC B1 ;  /* 0x0000000000017941 */ /* 0x000fea0003800000 */
.L_x_26747:
        /* <DEDUP_REMOVED lines=26> */
.L_x_26751:
        /* <DEDUP_REMOVED lines=9> */
.L_x_26752:
[----:B------:R-:W-:Y:S05]  /*47340*/  BSYNC B1 ;  /* 0x0000000000017941 */ /* 0x000fea0003800000 */
.L_x_26750:
        /* <DEDUP_REMOVED lines=26> */
.L_x_26754:
        /* <DEDUP_REMOVED lines=9> */
.L_x_26755:
[----:B------:R-:W-:Y:S05]  /*47580*/  BSYNC B1 ;  /* 0x0000000000017941 */ /* 0x000fea0003800000 */
.L_x_26753:
        /* <DEDUP_REMOVED lines=26> */
.L_x_26757:
        /* <DEDUP_REMOVED lines=9> */
.L_x_26758:
[----:B------:R-:W-:Y:S05]  /*477c0*/  BSYNC B1 ;  /* 0x0000000000017941 */ /* 0x000fea0003800000 */
.L_x_26756:
        /* <DEDUP_REMOVED lines=26> */
.L_x_26760:
        /* <DEDUP_REMOVED lines=9> */
.L_x_26761:
[----:B------:R-:W-:Y:S05]  /*47a00*/  BSYNC B1 ;  /* 0x0000000000017941 */ /* 0x000fea0003800000 */
.L_x_26759:
        /* <DEDUP_REMOVED lines=26> */
.L_x_26763:
        /* <DEDUP_REMOVED lines=9> */
.L_x_26764:
[----:B------:R-:W-:Y:S05]  /*47c40*/  BSYNC B1 ;  /* 0x0000000000017941 */ /* 0x000fea0003800000 */
.L_x_26762:
        /* <DEDUP_REMOVED lines=26> */
.L_x_26766:
        /* <DEDUP_REMOVED lines=9> */
.L_x_26767:
[----:B------:R-:W-:Y:S05]  /*47e80*/  BSYNC B1 ;  /* 0x0000000000017941 */ /* 0x000fea0003800000 */
.L_x_26765:
        /* <DEDUP_REMOVED lines=26> */
.L_x_26769:
        /* <DEDUP_REMOVED lines=9> */
.L_x_26770:
[----:B------:R-:W-:Y:S05]  /*480c0*/  BSYNC B1 ;  /* 0x0000000000017941 */ /* 0x000fea0003800000 */
.L_x_26768:
        /* <DEDUP_REMOVED lines=26> */
.L_x_26772:
        /* <DEDUP_REMOVED lines=9> */
.L_x_26773:
[----:B------:R-:W-:Y:S05]  /*48300*/  BSYNC B1 ;  /* 0x0000000000017941 */ /* 0x000fea0003800000 */
.L_x_26771:
        /* <DEDUP_REMOVED lines=26> */
.L_x_26775:
        /* <DEDUP_REMOVED lines=9> */
.L_x_26776:
[----:B------:R-:W-:Y:S05]  /*48540*/  BSYNC B1 ;  /* 0x0000000000017941 */ /* 0x000fea0003800000 */
.L_x_26774:
        /* <DEDUP_REMOVED lines=26> */
.L_x_26778:
        /* <DEDUP_REMOVED lines=9> */
.L_x_26779:
[----:B------:R-:W-:Y:S05]  /*48780*/  BSYNC B1 ;  /* 0x0000000000017941 */ /* 0x000fea0003800000 */
.L_x_26777:
        /* <DEDUP_REMOVED lines=26> */
.L_x_26781:
        /* <DEDUP_REMOVED lines=9> */
.L_x_26782:
[----:B------:R-:W-:Y:S05]  /*489c0*/  BSYNC B1 ;  /* 0x0000000000017941 */ /* 0x000fea0003800000 */
.L_x_26780:
        /* <DEDUP_REMOVED lines=26> */
.L_x_26784:
        /* <DEDUP_REMOVED lines=9> */
.L_x_26785:
[----:B------:R-:W-:Y:S05]  /*48c00*/  BSYNC B1 ;  /* 0x0000000000017941 */ /* 0x000fea0003800000 */
.L_x_26783:
        /* <DEDUP_REMOVED lines=26> */
.L_x_26787:
        /* <DEDUP_REMOVED lines=9> */
.L_x_26788:
[----:B------:R-:W-:Y:S05]  /*48e40*/  BSYNC B1 ;  /* 0x0000000000017941 */ /* 0x000fea0003800000 */
.L_x_26786:
        /* <DEDUP_REMOVED lines=26> */
.L_x_26790:
        /* <DEDUP_REMOVED lines=9> */
.L_x_26791:
[----:B------:R-:W-:Y:S05]  /*49080*/  BSYNC B1 ;  /* 0x0000000000017941 */ /* 0x000fea0003800000 */
.L_x_26789:
        /* <DEDUP_REMOVED lines=26> */
.L_x_26793:
        /* <DEDUP_REMOVED lines=9> */
.L_x_26794:
[----:B------:R-:W-:Y:S05]  /*492c0*/  BSYNC B1 ;  /* 0x0000000000017941 */ /* 0x000fea0003800000 */
.L_x_26792:
        /* <DEDUP_REMOVED lines=26> */
.L_x_26796:
        /* <DEDUP_REMOVED lines=9> */
.L_x_26797:
[----:B------:R-:W-:Y:S05]  /*49500*/  BSYNC B1 ;  /* 0x0000000000017941 */ /* 0x000fea0003800000 */
.L_x_26795:
        /* <DEDUP_REMOVED lines=26> */
.L_x_26799:
        /* <DEDUP_REMOVED lines=9> */
.L_x_26800:
[----:B------:R-:W-:Y:S05]  /*49740*/  BSYNC B1 ;  /* 0x0000000000017941 */ /* 0x000fea0003800000 */
.L_x_26798:
        /* <DEDUP_REMOVED lines=26> */
.L_x_26802:
        /* <DEDUP_REMOVED lines=9> */
.L_x_26803:
[----:B------:R-:W-:Y:S05]  /*49980*/  BSYNC B1 ;  /* 0x0000000000017941 */ /* 0x000fea0003800000 */
.L_x_26801:
        /* <DEDUP_REMOVED lines=26> */
.L_x_26805:
        /* <DEDUP_REMOVED lines=9> */
.L_x_26806:
[----:B------:R-:W-:Y:S05]  /*49bc0*/  BSYNC B1 ;  /* 0x0000000000017941 */ /* 0x000fea0003800000 */
.L_x_26804:
        /* <DEDUP_REMOVED lines=26> */
.L_x_26808:
        /* <DEDUP_REMOVED lines=9> */
.L_x_26809:
[----:B------:R-:W-:Y:S05]  /*49e00*/  BSYNC B1 ;  /* 0x0000000000017941 */ /* 0x000fea0003800000 */
.L_x_26807:
        /* <DEDUP_REMOVED lines=26> */
.L_x_26811:
        /* <DEDUP_REMOVED lines=9> */
.L_x_26812:
[----:B------:R-:W-:Y:S05]  /*4a040*/  BSYNC B1 ;  /* 0x0000000000017941 */ /* 0x000fea0003800000 */
.L_x_26810:
        /* <DEDUP_REMOVED lines=26> */
.L_x_26814:
        /* <DEDUP_REMOVED lines=9> */
.L_x_26815:
[----:B------:R-:W-:Y:S05]  /*4a280*/  BSYNC B1 ;  /* 0x0000000000017941 */ /* 0x000fea0003800000 */
.L_x_26813:
        /* <DEDUP_REMOVED lines=26> */
.L_x_26817:
        /* <DEDUP_REMOVED lines=9> */
.L_x_26818:
[----:B------:R-:W-:Y:S05]  /*4a4c0*/  BSYNC B1 ;  /* 0x0000000000017941 */ /* 0x000fea0003800000 */
.L_x_26816:
        /* <DEDUP_REMOVED lines=26> */
.L_x_26820:
        /* <DEDUP_REMOVED lines=9> */
.L_x_26821:
[----:B------:R-:W-:Y:S05]  /*4a700*/  BSYNC B1 ;  /* 0x0000000000017941 */ /* 0x000fea0003800000 */
.L_x_26819:
        /* <DEDUP_REMOVED lines=26> */
.L_x_26823:
        /* <DEDUP_REMOVED lines=9> */
.L_x_26824:
[----:B------:R-:W-:Y:S05]  /*4a940*/  BSYNC B1 ;  /* 0x0000000000017941 */ /* 0x000fea0003800000 */
.L_x_26822:
        /* <DEDUP_REMOVED lines=26> */
.L_x_26826:
        /* <DEDUP_REMOVED lines=9> */
.L_x_26827:
[----:B------:R-:W-:Y:S05]  /*4ab80*/  BSYNC B1 ;  /* 0x0000000000017941 */ /* 0x000fea0003800000 */
.L_x_26825:
        /* <DEDUP_REMOVED lines=26> */
.L_x_26829:
        /* <DEDUP_REMOVED lines=9> */
.L_x_26830:
[----:B------:R-:W-:Y:S05]  /*4adc0*/  BSYNC B1 ;  /* 0x0000000000017941 */ /* 0x000fea0003800000 */
.L_x_26828:
        /* <DEDUP_REMOVED lines=26> */
.L_x_26832:
        /* <DEDUP_REMOVED lines=9> */
.L_x_26833:
[----:B------:R-:W-:Y:S05]  /*4b000*/  BSYNC B1 ;  /* 0x0000000000017941 */ /* 0x000fea0003800000 */
.L_x_26831:
        /* <DEDUP_REMOVED lines=26> */
.L_x_26835:
        /* <DEDUP_REMOVED lines=9> */
.L_x_26836:
[----:B------:R-:W-:Y:S05]  /*4b240*/  BSYNC B1 ;  /* 0x0000000000017941 */ /* 0x000fea0003800000 */
.L_x_26834:
        /* <DEDUP_REMOVED lines=26> */
.L_x_26838:
        /* <DEDUP_REMOVED lines=9> */
.L_x_26839:
[----:B------:R-:W-:Y:S05]  /*4b480*/  BSYNC B1 ;  /* 0x0000000000017941 */ /* 0x000fea0003800000 */
.L_x_26837:
        /* <DEDUP_REMOVED lines=26> */
.L_x_26841:
        /* <DEDUP_REMOVED lines=9> */
.L_x_26842:
[----:B------:R-:W-:Y:S05]  /*4b6c0*/  BSYNC B1 ;  /* 0x0000000000017941 */ /* 0x000fea0003800000 */
.L_x_26840:
        /* <DEDUP_REMOVED lines=26> */
.L_x_26844:
        /* <DEDUP_REMOVED lines=9> */
.L_x_26845:
[----:B------:R-:W-:Y:S05]  /*4b900*/  BSYNC B1 ;  /* 0x0000000000017941 */ /* 0x000fea0003800000 */
.L_x_26843:
        /* <DEDUP_REMOVED lines=26> */
.L_x_26847:
        /* <DEDUP_REMOVED lines=9> */
.L_x_26848:
[----:B------:R-:W-:Y:S05]  /*4bb40*/  BSYNC B1 ;  /* 0x0000000000017941 */ /* 0x000fea0003800000 */
.L_x_26846:
        /* <DEDUP_REMOVED lines=26> */
.L_x_26850:
        /* <DEDUP_REMOVED lines=9> */
.L_x_26851:
[----:B------:R-:W-:Y:S05]  /*4bd80*/  BSYNC B1 ;  /* 0x0000000000017941 */ /* 0x000fea0003800000 */
.L_x_26849:
        /* <DEDUP_REMOVED lines=26> */
.L_x_26853:
        /* <DEDUP_REMOVED lines=9> */
.L_x_26854:
[----:B------:R-:W-:Y:S05]  /*4bfc0*/  BSYNC B1 ;  /* 0x0000000000017941 */ /* 0x000fea0003800000 */
.L_x_26852:
        /* <DEDUP_REMOVED lines=26> */
.L_x_26856:
        /* <DEDUP_REMOVED lines=9> */
.L_x_26857:
[----:B------:R-:W-:Y:S05]  /*4c200*/  BSYNC B1 ;  /* 0x0000000000017941 */ /* 0x000fea0003800000 */
.L_x_26855:
        /* <DEDUP_REMOVED lines=26> */
.L_x_26859:
        /* <DEDUP_REMOVED lines=9> */
.L_x_26860:
[----:B------:R-:W-:Y:S05]  /*4c440*/  BSYNC B1 ;  /* 0x0000000000017941 */ /* 0x000fea0003800000 */
.L_x_26858:
        /* <DEDUP_REMOVED lines=26> */
.L_x_26862:
        /* <DEDUP_REMOVED lines=9> */
.L_x_26863:
[----:B------:R-:W-:Y:S05]  /*4c680*/  BSYNC B1 ;  /* 0x0000000000017941 */ /* 0x000fea0003800000 */
.L_x_26861:
        /* <DEDUP_REMOVED lines=26> */
.L_x_26865:
        /* <DEDUP_REMOVED lines=9> */
.L_x_26866:
[----:B------:R-:W-:Y:S05]  /*4c8c0*/  BSYNC B1 ;  /* 0x0000000000017941 */ /* 0x000fea0003800000 */
.L_x_26864:
        /* <DEDUP_REMOVED lines=26> */
.L_x_26868:
        /* <DEDUP_REMOVED lines=9> */
.L_x_26869:
[----:B------:R-:W-:Y:S05]  /*4cb00*/  BSYNC B1 ;  /* 0x0000000000017941 */ /* 0x000fea0003800000 */
.L_x_26867:
        /* <DEDUP_REMOVED lines=26> */
.L_x_26871:
        /* <DEDUP_REMOVED lines=9> */
.L_x_26872:
[----:B------:R-:W-:Y:S05]  /*4cd40*/  BSYNC B1 ;  /* 0x0000000000017941 */ /* 0x000fea0003800000 */
.L_x_26870:
        /* <DEDUP_REMOVED lines=26> */
.L_x_26874:
        /* <DEDUP_REMOVED lines=9> */
.L_x_26875:
[----:B------:R-:W-:Y:S05]  /*4cf80*/  BSYNC B1 ;  /* 0x0000000000017941 */ /* 0x000fea0003800000 */
.L_x_26873:
        /* <DEDUP_REMOVED lines=26> */
.L_x_26877:
        /* <DEDUP_REMOVED lines=9> */
.L_x_26878:
[----:B------:R-:W-:Y:S05]  /*4d1c0*/  BSYNC B1 ;  /* 0x0000000000017941 */ /* 0x000fea0003800000 */
.L_x_26876:
        /* <DEDUP_REMOVED lines=26> */
.L_x_26880:
        /* <DEDUP_REMOVED lines=9> */
.L_x_26881:
[----:B------:R-:W-:Y:S05]  /*4d400*/  BSYNC B1 ;  /* 0x0000000000017941 */ /* 0x000fea0003800000 */
.L_x_26879:
        /* <DEDUP_REMOVED lines=26> */
.L_x_26883:
        /* <DEDUP_REMOVED lines=9> */
.L_x_26884:
[----:B------:R-:W-:Y:S05]  /*4d640*/  BSYNC B1 ;  /* 0x0000000000017941 */ /* 0x000fea0003800000 */
.L_x_26882:
        /* <DEDUP_REMOVED lines=26> */
.L_x_26886:
        /* <DEDUP_REMOVED lines=9> */
.L_x_26887:
[----:B------:R-:W-:Y:S05]  /*4d880*/  BSYNC B1 ;  /* 0x0000000000017941 */ /* 0x000fea0003800000 */
.L_x_26885:
        /* <DEDUP_REMOVED lines=26> */
.L_x_26889:
        /* <DEDUP_REMOVED lines=9> */
.L_x_26890:
[----:B------:R-:W-:Y:S05]  /*4dac0*/  BSYNC B1 ;  /* 0x0000000000017941 */ /* 0x000fea0003800000 */
.L_x_26888:
        /* <DEDUP_REMOVED lines=26> */
.L_x_26892:
        /* <DEDUP_REMOVED lines=9> */
.L_x_26893:
[----:B------:R-:W-:Y:S05]  /*4dd00*/  BSYNC B1 ;  /* 0x0000000000017941 */ /* 0x000fea0003800000 */
.L_x_26891:
        /* <DEDUP_REMOVED lines=26> */
.L_x_26895:
        /* <DEDUP_REMOVED lines=9> */
.L_x_26896:
[----:B------:R-:W-:Y:S05]  /*4df40*/  BSYNC B1 ;  /* 0x0000000000017941 */ /* 0x000fea0003800000 */
.L_x_26894:
        /* <DEDUP_REMOVED lines=26> */
.L_x_26898:
        /* <DEDUP_REMOVED lines=9> */
.L_x_26899:
[----:B------:R-:W-:Y:S05]  /*4e180*/  BSYNC B1 ;  /* 0x0000000000017941 */ /* 0x000fea0003800000 */
.L_x_26897:
        /* <DEDUP_REMOVED lines=26> */
.L_x_26901:
        /* <DEDUP_REMOVED lines=9> */
.L_x_26902:
[----:B------:R-:W-:Y:S05]  /*4e3c0*/  BSYNC B1 ;  /* 0x0000000000017941 */ /* 0x000fea0003800000 */
.L_x_26900:
        /* <DEDUP_REMOVED lines=26> */
.L_x_26904:
        /* <DEDUP_REMOVED lines=9> */
.L_x_26905:
[----:B------:R-:W-:Y:S05]  /*4e600*/  BSYNC B1 ;  /* 0x0000000000017941 */ /* 0x000fea0003800000 */
.L_x_26903:
        /* <DEDUP_REMOVED lines=26> */
.L_x_26907:
        /* <DEDUP_REMOVED lines=9> */
.L_x_26908:
[----:B------:R-:W-:Y:S05]  /*4e840*/  BSYNC B1 ;  /* 0x0000000000017941 */ /* 0x000fea0003800000 */
.L_x_26906:
        /* <DEDUP_REMOVED lines=26> */
.L_x_26910:
        /* <DEDUP_REMOVED lines=9> */
.L_x_26911:
[----:B------:R-:W-:Y:S05]  /*4ea80*/  BSYNC B1 ;  /* 0x0000000000017941 */ /* 0x000fea0003800000 */
.L_x_26909:
        /* <DEDUP_REMOVED lines=26> */
.L_x_26913:
        /* <DEDUP_REMOVED lines=9> */
.L_x_26914:
[----:B------:R-:W-:Y:S05]  /*4ecc0*/  BSYNC B1 ;  /* 0x0000000000017941 */ /* 0x000fea0003800000 */
.L_x_26912:
        /* <DEDUP_REMOVED lines=26> */
.L_x_26916:
        /* <DEDUP_REMOVED lines=9> */
.L_x_26917:
[----:B------:R-:W-:Y:S05]  /*4ef00*/  BSYNC B1 ;  /* 0x0000000000017941 */ /* 0x000fea0003800000 */
.L_x_26915:
        /* <DEDUP_REMOVED lines=26> */
.L_x_26919:
        /* <DEDUP_REMOVED lines=9> */
.L_x_26920:
[----:B------:R-:W-:Y:S05]  /*4f140*/  BSYNC B1 ;  /* 0x0000000000017941 */ /* 0x000fea0003800000 */
.L_x_26918:
        /* <DEDUP_REMOVED lines=26> */
.L_x_26922:
        /* <DEDUP_REMOVED lines=9> */
.L_x_26923:
[----:B------:R-:W-:Y:S05]  /*4f380*/  BSYNC B1 ;  /* 0x0000000000017941 */ /* 0x000fea0003800000 */
.L_x_26921:
        /* <DEDUP_REMOVED lines=26> */
.L_x_26925:
        /* <DEDUP_REMOVED lines=9> */
.L_x_26926:
[----:B------:R-:W-:Y:S05]  /*4f5c0*/  BSYNC B1 ;  /* 0x0000000000017941 */ /* 0x000fea0003800000 */
.L_x_26924:
        /* <DEDUP_REMOVED lines=26> */
.L_x_26928:
        /* <DEDUP_REMOVED lines=9> */
.L_x_26929:
[----:B------:R-:W-:Y:S05]  /*4f800*/  BSYNC B1 ;  /* 0x0000000000017941 */ /* 0x000fea0003800000 */
.L_x_26927:
        /* <DEDUP_REMOVED lines=26> */
.L_x_26931:
        /* <DEDUP_REMOVED lines=9> */
.L_x_26932:
[----:B------:R-:W-:Y:S05]  /*4fa40*/  BSYNC B1 ;  /* 0x0000000000017941 */ /* 0x000fea0003800000 */
.L_x_26930:
        /* <DEDUP_REMOVED lines=26> */
.L_x_26934:
        /* <DEDUP_REMOVED lines=9> */
.L_x_26935:
[----:B------:R-:W-:Y:S05]  /*4fc80*/  BSYNC B1 ;  /* 0x0000000000017941 */ /* 0x000fea0003800000 */
.L_x_26933:
        /* <DEDUP_REMOVED lines=26> */
.L_x_26937:
        /* <DEDUP_REMOVED lines=9> */
.L_x_26938:
[----:B------:R-:W-:Y:S05]  /*4fec0*/  BSYNC B1 ;  /* 0x0000000000017941 */ /* 0x000fea0003800000 */
.L_x_26936:
        /* <DEDUP_REMOVED lines=26> */
.L_x_26940:
        /* <DEDUP_REMOVED lines=9> */
.L_x_26941:
[----:B------:R-:W-:Y:S05]  /*50100*/  BSYNC B1 ;  /* 0x0000000000017941 */ /* 0x000fea0003800000 */
.L_x_26939:
        /* <DEDUP_REMOVED lines=27> */
.L_x_26943:
        /* <DEDUP_REMOVED lines=9> */
.L_x_26944:
[----:B------:R-:W-:Y:S05]  /*50350*/  BSYNC B1 ;  /* 0x0000000000017941 */ /* 0x000fea0003800000 */
.L_x_26942:
        /* <DEDUP_REMOVED lines=26> */
.L_x_26946:
        /* <DEDUP_REMOVED lines=9> */
.L_x_26947:
[----:B------:R-:W-:Y:S05]  /*50590*/  BSYNC B1 ;  /* 0x0000000000017941 */ /* 0x000fea0003800000 */
.L_x_26945:
        /* <DEDUP_REMOVED lines=26> */
.L_x_26949:
        /* <DEDUP_REMOVED lines=13> */
.L_x_26950:
[----:B------:R-:W-:Y:S05]  /*50810*/  BSYNC B1 ;  /* 0x0000000000017941 */ /* 0x000fea0003800000 */
.L_x_26948:
[----:B0-----:R-:W2:Y:S02]  /*50820*/  LDL.LU R0, [R1+0xbb0] ;  /* 0x000bb00001007983 */ /* 0x001ea40000300800 */
[----:B--2---:R-:W-:-:S05]  /*50830*/  IADD3 R0, R0, 0x4, RZ ;  /* 0x0000000400007810 */ /* 0x004fca0007ffe0ff */
[----:B------:R0:W-:Y:S01]  /*50840*/  STL [R1+0xbb0], R0 ;  /* 0x000bb00001007387 */ /* 0x0001e20000100800 */
[----:B------:R-:W-:Y:S01]  /*50850*/  @!P1 CALL.REL.NOINC `(.L_x_26951) ;  /* 0x0000001000009944 */ /* 0x000fe20003c00000 */
[----:B------:R-:W-:Y:S05]  /*50860*/  BRA `(.L_x_26952) ;  /* 0xfffef7a000007947 */ /* 0x000fea000383ffff */
.L_x_26951:
        /* <DEDUP_REMOVED lines=12> */
.L_x_26569:
[----:B------:R-:W-:Y:S05]  /*50930*/  BSYNC B0 ;  /* 0x0000000000007941 */ /* 0x000fea0003800000 */
.L_x_26568:
        /* <DEDUP_REMOVED lines=678> */
.L_x_27337:
        /* <DEDUP_REMOVED lines=35> */
.L_x_26956:
[----:B0-2---:R-:W2:Y:S04]  /*535d0*/  LDL.LU R0, [R1+0x99c] ;  /* 0x00099c0001007983 */ /* 0x005ea80000300800 */
[----:B--2---:R0:W-:Y:S02]  /*535e0*/  STL [R1+0xba4], R0 ;  /* 0x000ba40001007387 */ /* 0x0041e40000100800 */
[----:B0-----:R-:W-:Y:S02]  /*535f0*/  IMAD.MOV.U32 R0, RZ, RZ, R29 ;  /* 0x000000ffff007224 */ /* 0x001fe400078e001d */
[----:B------:R-:W2:Y:S04]  /*53600*/  LDL.LU R29, [R1+0x998] ;  /* 0x00099800011d7983 */ /* 0x000ea80000300800 */
[----:B--2---:R0:W-:Y:S02]  /*53610*/  STL [R1+0x99c], R29 ;  /* 0x00099c1d01007387 */ /* 0x0041e40000100800 */
[----:B0-----:R-:W-:-:S02]  /*53620*/  IMAD.MOV.U32 R29, RZ, RZ, R28 ;  /* 0x000000ffff1d7224 */ /* 0x001fc400078e001c */
.L_x_26957:
[----:B--2---:R-:W-:Y:S05]  /*53630*/  BSYNC B1 ;  /* 0x0000000000017941 */ /* 0x004fea0003800000 */
.L_x_26955:
        /* <DEDUP_REMOVED lines=16> */
.L_x_26959:
[----:B0-----:R0:W-:Y:S04]  /*53740*/  STL [R1+0xba0], R0 ;  /* 0x000ba00001007387 */ /* 0x0011e80000100800 */
[----:B------:R-:W2:Y:S04]  /*53750*/  LDL.LU R28, [R1+0xba4] ;  /* 0x000ba400011c7983 */ /* 0x000ea80000300800 */
[----:B0-----:R-:W3:Y:S04]  /*53760*/  LDL.LU R0, [R1+0x9a4] ;  /* 0x0009a40001007983 */ /* 0x001ee80000300800 */
[----:B--2---:R0:W-:Y:S04]  /*53770*/  STL [R1+0xba8], R28 ;  /* 0x000ba81c01007387 */ /* 0x0041e80000100800 */
[----:B---3--:R2:W-:Y:S01]  /*53780*/  STL [R1+0x998], R0 ;  /* 0x0009980001007387 */ /* 0x0085e20000100800 */
[----:B0-----:R-:W-:-:S03]  /*53790*/  IMAD.MOV.U32 R28, RZ, RZ, R27 ;  /* 0x000000ffff1c7224 */ /* 0x001fc600078e001b */
.L_x_26960:
[----:B0-----:R-:W-:Y:S05]  /*537a0*/  BSYNC B1 ;  /* 0x0000000000017941 */ /* 0x001fea0003800000 */
.L_x_26958:
        /* <DEDUP_REMOVED lines=15> */
.L_x_26962:
[----:B------:R-:W2:Y:S04]  /*538a0*/  LDL.LU R27, [R1+0xba8] ;  /* 0x000ba800011b7983 */ /* 0x000ea80000300800 */
[----:B------:R3:W5:Y:S04]  /*538b0*/  LDL.LU R0, [R1+0xba0] ;  /* 0x000ba00001007983 */ /* 0x0007680000300800 */
[----:B--2---:R2:W-:Y:S04]  /*538c0*/  STL [R1+0xba4], R27 ;  /* 0x000ba41b01007387 */ /* 0x0045e80000100800 */
[----:B--2---:R-:W2:Y:S04]  /*538d0*/  LDL.LU R27, [R1+0x9a0] ;  /* 0x0009a000011b7983 */ /* 0x004ea80000300800 */
[----:B--2---:R2:W-:Y:S02]  /*538e0*/  STL [R1+0x9a4], R27 ;  /* 0x0009a41b01007387 */ /* 0x0045e40000100800 */
[----:B--2---:R-:W-:-:S02]  /*538f0*/  IMAD.MOV.U32 R27, RZ, RZ, R26 ;  /* 0x000000ffff1b7224 */ /* 0x004fc400078e001a */
.L_x_26963:
[----:B---3--:R-:W-:Y:S05]  /*53900*/  BSYNC B1 ;  /* 0x0000000000017941 */ /* 0x008fea0003800000 */
.L_x_26961:
        /* <DEDUP_REMOVED lines=16> */
.L_x_26965:
[----:B--2---:R2:W-:Y:S04]  /*53a10*/  STL [R1+0xba0], R0 ;  /* 0x000ba00001007387 */ /* 0x0045e80000100800 */
[----:B------:R-:W3:Y:S04]  /*53a20*/  LDL.LU R26, [R1+0xba4] ;  /* 0x000ba400011a7983 */ /* 0x000ee80000300800 */
[----:B--2---:R-:W2:Y:S04]  /*53a30*/  LDL.LU R0, [R1+0x9ac] ;  /* 0x0009ac0001007983 */ /* 0x004ea80000300800 */
[----:B---3--:R3:W-:Y:S04]  /*53a40*/  STL [R1+0xba8], R26 ;  /* 0x000ba81a01007387 */ /* 0x0087e80000100800 */
[----:B--2---:R2:W-:Y:S01]  /*53a50*/  STL [R1+0x9a0], R0 ;  /* 0x0009a00001007387 */ /* 0x0045e20000100800 */
[----:B---3--:R-:W-:-:S03]  /*53a60*/  IMAD.MOV.U32 R26, RZ, RZ, R25 ;  /* 0x000000ffff1a7224 */ /* 0x008fc600078e0019 */
.L_x_26966:
[----:B--2---:R-:W-:Y:S05]  /*53a70*/  BSYNC B1 ;  /* 0x0000000000017941 */ /* 0x004fea0003800000 */
.L_x_26964:
        /* <DEDUP_REMOVED lines=15> */
.L_x_26968:
[----:B------:R-:W3:Y:S04]  /*53b70*/  LDL.LU R25, [R1+0xba8] ;  /* 0x000ba80001197983 */ /* 0x000ee80000300800 */
[----:B------:R4:W5:Y:S04]  /*53b80*/  LDL.LU R0, [R1+0xba0] ;  /* 0x000ba00001007983 */ /* 0x0009680000300800 */
[----:B---3--:R3:W-:Y:S04]  /*53b90*/  STL [R1+0xba4], R25 ;  /* 0x000ba41901007387 */ /* 0x0087e80000100800 */
[----:B---3--:R-:W3:Y:S04]  /*53ba0*/  LDL.LU R25, [R1+0x9a8] ;  /* 0x0009a80001197983 */ /* 0x008ee80000300800 */
[----:B---3--:R3:W-:Y:S02]  /*53bb0*/  STL [R1+0x9ac], R25 ;  /* 0x0009ac1901007387 */ /* 0x0087e40000100800 */
[----:B---3--:R-:W-:-:S02]  /*53bc0*/  IMAD.MOV.U32 R25, RZ, RZ, R24 ;  /* 0x000000ffff197224 */ /* 0x008fc400078e0018 */
.L_x_26969:
[----:B----4-:R-:W-:Y:S05]  /*53bd0*/  BSYNC B1 ;  /* 0x0000000000017941 */ /* 0x010fea0003800000 */
.L_x_26967:
        /* <DEDUP_REMOVED lines=16> */
.L_x_26971:
[----:B---3--:R3:W-:Y:S04]  /*53ce0*/  STL [R1+0xba0], R0 ;  /* 0x000ba00001007387 */ /* 0x0087e80000100800 */
[----:B------:R-:W4:Y:S04]  /*53cf0*/  LDL.LU R24, [R1+0xba4] ;  /* 0x000ba40001187983 */ /* 0x000f280000300800 */
[----:B---3--:R-:W3:Y:S04]  /*53d00*/  LDL.LU R0, [R1+0x9b4] ;  /* 0x0009b40001007983 */ /* 0x008ee80000300800 */
[----:B----4-:R4:W-:Y:S04]  /*53d10*/  STL [R1+0xba8], R24 ;  /* 0x000ba81801007387 */ /* 0x0109e80000100800 */
[----:B---3--:R3:W-:Y:S01]  /*53d20*/  STL [R1+0x9a8], R0 ;  /* 0x0009a80001007387 */ /* 0x0087e20000100800 */
[----:B----4-:R-:W-:-:S03]  /*53d30*/  IMAD.MOV.U32 R24, RZ, RZ, R23 ;  /* 0x000000ffff187224 */ /* 0x010fc600078e0017 */
.L_x_26972:
[----:B---3--:R-:W-:Y:S05]  /*53d40*/  BSYNC B1 ;  /* 0x0000000000017941 */ /* 0x008fea0003800000 */
.L_x_26970:
        /* <DEDUP_REMOVED lines=15> */
.L_x_26974:
[----:B------:R-:W4:Y:S04]  /*53e40*/  LDL.LU R23, [R1+0xba8] ;  /* 0x000ba80001177983 */ /* 0x000f280000300800 */
[----:B------:R0:W5:Y:S04]  /*53e50*/  LDL.LU R0, [R1+0xba0] ;  /* 0x000ba00001007983 */ /* 0x0001680000300800 */
[----:B----4-:R4:W-:Y:S04]  /*53e60*/  STL [R1+0xba4], R23 ;  /* 0x000ba41701007387 */ /* 0x0109e80000100800 */
[----:B----4-:R-:W4:Y:S04]  /*53e70*/  LDL.LU R23, [R1+0x9b0] ;  /* 0x0009b00001177983 */ /* 0x010f280000300800 */
[----:B----4-:R4:W-:Y:S02]  /*53e80*/  STL [R1+0x9b4], R23 ;  /* 0x0009b41701007387 */ /* 0x0109e40000100800 */
[----:B----4-:R-:W-:-:S02]  /*53e90*/  IMAD.MOV.U32 R23, RZ, RZ, R22 ;  /* 0x000000ffff177224 */ /* 0x010fc400078e0016 */
.L_x_26975:
[----:B0-----:R-:W-:Y:S05]  /*53ea0*/  BSYNC B1 ;  /* 0x0000000000017941 */ /* 0x001fea0003800000 */
.L_x_26973:
        /* <DEDUP_REMOVED lines=16> */
.L_x_26977:
[----:B0-----:R0:W-:Y:S04]  /*53fb0*/  STL [R1+0xba0], R0 ;  /* 0x000ba00001007387 */ /* 0x0011e80000100800 */
[----:B------:R-:W4:Y:S04]  /*53fc0*/  LDL.LU R22, [R1+0xba4] ;  /* 0x000ba40001167983 */ /* 0x000f280000300800 */
[----:B0-2---:R-:W2:Y:S04]  /*53fd0*/  LDL.LU R0, [R1+0x9bc] ;  /* 0x0009bc0001007983 */ /* 0x005ea80000300800 */
[----:B----4-:R0:W-:Y:S04]  /*53fe0*/  STL [R1+0xba8], R22 ;  /* 0x000ba81601007387 */ /* 0x0101e80000100800 */
[----:B--2---:R2:W-:Y:S01]  /*53ff0*/  STL [R1+0x9b0], R0 ;  /* 0x0009b00001007387 */ /* 0x0045e20000100800 */
[----:B0-----:R-:W-:-:S03]  /*54000*/  IMAD.MOV.U32 R22, RZ, RZ, R21 ;  /* 0x000000ffff167224 */ /* 0x001fc600078e0015 */
.L_x_26978:
[----:B0-----:R-:W-:Y:S05]  /*54010*/  BSYNC B1 ;  /* 0x0000000000017941 */ /* 0x001fea0003800000 */
.L_x_26976:
        /* <DEDUP_REMOVED lines=15> */
.L_x_26980:
[----:B------:R-:W2:Y:S04]  /*54110*/  LDL.LU R21, [R1+0xba8] ;  /* 0x000ba80001157983 */ /* 0x000ea80000300800 */
[----:B------:R4:W5:Y:S04]  /*54120*/  LDL.LU R0, [R1+0xba0] ;  /* 0x000ba00001007983 */ /* 0x0009680000300800 */
[----:B--2---:R2:W-:Y:S04]  /*54130*/  STL [R1+0xba4], R21 ;  /* 0x000ba41501007387 */ /* 0x0045e80000100800 */
[----:B--2---:R-:W2:Y:S04]  /*54140*/  LDL.LU R21, [R1+0x9b8] ;  /* 0x0009b80001157983 */ /* 0x004ea80000300800 */
[----:B--2---:R2:W-:Y:S02]  /*54150*/  STL [R1+0x9bc], R21 ;  /* 0x0009bc1501007387 */ /* 0x0045e40000100800 */
[----:B--2---:R-:W-:-:S02]  /*54160*/  IMAD.MOV.U32 R21, RZ, RZ, R20 ;  /* 0x000000ffff157224 */ /* 0x004fc400078e0014 */
.L_x_26981:
[----:B----4-:R-:W-:Y:S05]  /*54170*/  BSYNC B1 ;  /* 0x0000000000017941 */ /* 0x010fea0003800000 */
.L_x_26979:
        /* <DEDUP_REMOVED lines=16> */
.L_x_26983:
[----:B--2---:R2:W-:Y:S04]  /*54280*/  STL [R1+0xba0], R0 ;  /* 0x000ba00001007387 */ /* 0x0045e80000100800 */
[----:B------:R-:W4:Y:S04]  /*54290*/  LDL.LU R20, [R1+0xba4] ;  /* 0x000ba40001147983 */ /* 0x000f280000300800 */
[----:B--2---:R-:W2:Y:S04]  /*542a0*/  LDL.LU R0, [R1+0x9c4] ;  /* 0x0009c40001007983 */ /* 0x004ea80000300800 */
[----:B----4-:R4:W-:Y:S04]  /*542b0*/  STL [R1+0xba8], R20 ;  /* 0x000ba81401007387 */ /* 0x0109e80000100800 */
[----:B--2---:R2:W-:Y:S01]  /*542c0*/  STL [R1+0x9b8], R0 ;  /* 0x0009b80001007387 */ /* 0x0045e20000100800 */
[----:B----4-:R-:W-:-:S03]  /*542d0*/  IMAD.MOV.U32 R20, RZ, RZ, R19 ;  /* 0x000000ffff147224 */ /* 0x010fc600078e0013 */
.L_x_26984:
[----:B--2---:R-:W-:Y:S05]  /*542e0*/  BSYNC B1 ;  /* 0x0000000000017941 */ /* 0x004fea0003800000 */
.L_x_26982:
        /* <DEDUP_REMOVED lines=15> */
.L_x_26986:
[----:B------:R-:W4:Y:S04]  /*543e0*/  LDL.LU R19, [R1+0xba8] ;  /* 0x000ba80001137983 */ /* 0x000f280000300800 */
[----:B------:R0:W5:Y:S04]  /*543f0*/  LDL.LU R0, [R1+0xba0] ;  /* 0x000ba00001007983 */ /* 0x0001680000300800 */
[----:B----4-:R4:W-:Y:S04]  /*54400*/  STL [R1+0xba4], R19 ;  /* 0x000ba41301007387 */ /* 0x0109e80000100800 */
[----:B----4-:R-:W4:Y:S04]  /*54410*/  LDL.LU R19, [R1+0x9c0] ;  /* 0x0009c00001137983 */ /* 0x010f280000300800 */
[----:B----4-:R4:W-:Y:S02]  /*54420*/  STL [R1+0x9c4], R19 ;  /* 0x0009c41301007387 */ /* 0x0109e40000100800 */
[----:B----4-:R-:W-:-:S02]  /*54430*/  IMAD.MOV.U32 R19, RZ, RZ, R18 ;  /* 0x000000ffff137224 */ /* 0x010fc400078e0012 */
.L_x_26987:
[----:B0-----:R-:W-:Y:S05]  /*54440*/  BSYNC B1 ;  /* 0x0000000000017941 */ /* 0x001fea0003800000 */
.L_x_26985:
        /* <DEDUP_REMOVED lines=16> */
.L_x_26989:
[----:B0-----:R0:W-:Y:S04]  /*54550*/  STL [R1+0xba0], R0 ;  /* 0x000ba00001007387 */ /* 0x0011e80000100800 */
[----:B------:R-:W4:Y:S04]  /*54560*/  LDL.LU R18, [R1+0xba4] ;  /* 0x000ba40001127983 */ /* 0x000f280000300800 */
[----:B0-2---:R-:W2:Y:S04]  /*54570*/  LDL.LU R0, [R1+0x9cc] ;  /* 0x0009cc0001007983 */ /* 0x005ea80000300800 */
[----:B----4-:R0:W-:Y:S04]  /*54580*/  STL [R1+0xba8], R18 ;  /* 0x000ba81201007387 */ /* 0x0101e80000100800 */
[----:B--2---:R2:W-:Y:S01]  /*54590*/  STL [R1+0x9c0], R0 ;  /* 0x0009c00001007387 */ /* 0x0045e20000100800 */
[----:B0-----:R-:W-:-:S03]  /*545a0*/  IMAD.MOV.U32 R18, RZ, RZ, R17 ;  /* 0x000000ffff127224 */ /* 0x001fc600078e0011 */
.L_x_26990:
[----:B0-----:R-:W-:Y:S05]  /*545b0*/  BSYNC B1 ;  /* 0x0000000000017941 */ /* 0x001fea0003800000 */
.L_x_26988:
        /* <DEDUP_REMOVED lines=15> */
.L_x_26992:
[----:B------:R-:W2:Y:S04]  /*546b0*/  LDL.LU R17, [R1+0xba8] ;  /* 0x000ba80001117983 */ /* 0x000ea80000300800 */
[----:B------:R4:W5:Y:S04]  /*546c0*/  LDL.LU R0, [R1+0xba0] ;  /* 0x000ba00001007983 */ /* 0x0009680000300800 */
[----:B--2---:R2:W-:Y:S04]  /*546d0*/  STL [R1+0xba4], R17 ;  /* 0x000ba41101007387 */ /* 0x0045e80000100800 */
[----:B--2---:R-:W2:Y:S04]  /*546e0*/  LDL.LU R17, [R1+0x9c8] ;  /* 0x0009c80001117983 */ /* 0x004ea80000300800 */
[----:B--2---:R2:W-:Y:S02]  /*546f0*/  STL [R1+0x9cc], R17 ;  /* 0x0009cc1101007387 */ /* 0x0045e40000100800 */
[----:B--2---:R-:W-:-:S02]  /*54700*/  IMAD.MOV.U32 R17, RZ, RZ, R16 ;  /* 0x000000ffff117224 */ /* 0x004fc400078e0010 */
.L_x_26993:
[----:B----4-:R-:W-:Y:S05]  /*54710*/  BSYNC B1 ;  /* 0x0000000000017941 */ /* 0x010fea0003800000 */
.L_x_26991:
        /* <DEDUP_REMOVED lines=16> */
.L_x_26995:
[----:B--2---:R2:W-:Y:S04]  /*54820*/  STL [R1+0xba0], R0 ;  /* 0x000ba00001007387 */ /* 0x0045e80000100800 */
[----:B------:R-:W4:Y:S04]  /*54830*/  LDL.LU R16, [R1+0xba4] ;  /* 0x000ba40001107983 */ /* 0x000f280000300800 */
[----:B--2---:R-:W2:Y:S04]  /*54840*/  LDL.LU R0, [R1+0x9d4] ;  /* 0x0009d40001007983 */ /* 0x004ea80000300800 */
[----:B----4-:R4:W-:Y:S04]  /*54850*/  STL [R1+0xba8], R16 ;  /* 0x000ba81001007387 */ /* 0x0109e80000100800 */
[----:B--2---:R2:W-:Y:S01]  /*54860*/  STL [R1+0x9c8], R0 ;  /* 0x0009c80001007387 */ /* 0x0045e20000100800 */
[----:B----4-:R-:W-:-:S03]  /*54870*/  IMAD.MOV.U32 R16, RZ, RZ, R15 ;  /* 0x000000ffff107224 */ /* 0x010fc600078e000f */
.L_x_26996:
[----:B--2---:R-:W-:Y:S05]  /*54880*/  BSYNC B1 ;  /* 0x0000000000017941 */ /* 0x004fea0003800000 */
.L_x_26994:
        /* <DEDUP_REMOVED lines=15> */
.L_x_26998:
[----:B------:R-:W4:Y:S04]  /*54980*/  LDL.LU R15, [R1+0xba8] ;  /* 0x000ba800010f7983 */ /* 0x000f280000300800 */
[----:B------:R0:W5:Y:S04]  /*54990*/  LDL.LU R0, [R1+0xba0] ;  /* 0x000ba00001007983 */ /* 0x0001680000300800 */
[----:B----4-:R4:W-:Y:S04]  /*549a0*/  STL [R1+0xba4], R15 ;  /* 0x000ba40f01007387 */ /* 0x0109e80000100800 */
[----:B----4-:R-:W4:Y:S04]  /*549b0*/  LDL.LU R15, [R1+0x9d0] ;  /* 0x0009d000010f7983 */ /* 0x010f280000300800 */
[----:B----4-:R4:W-:Y:S02]  /*549c0*/  STL [R1+0x9d4], R15 ;  /* 0x0009d40f01007387 */ /* 0x0109e40000100800 */
[----:B----4-:R-:W-:-:S02]  /*549d0*/  IMAD.MOV.U32 R15, RZ, RZ, R14 ;  /* 0x000000ffff0f7224 */ /* 0x010fc400078e000e */
.L_x_26999:
[----:B0-----:R-:W-:Y:S05]  /*549e0*/  BSYNC B1 ;  /* 0x0000000000017941 */ /* 0x001fea0003800000 */
.L_x_26997:
        /* <DEDUP_REMOVED lines=16> */
.L_x_27001:
[----:B0-----:R0:W-:Y:S04]  /*54af0*/  STL [R1+0xba0], R0 ;  /* 0x000ba00001007387 */ /* 0x0011e80000100800 */
[----:B------:R-:W4:Y:S04]  /*54b00*/  LDL.LU R14, [R1+0xba4] ;  /* 0x000ba400010e7983 */ /* 0x000f280000300800 */
[----:B0-2---:R-:W2:Y:S04]  /*54b10*/  LDL.LU R0, [R1+0x9dc] ;  /* 0x0009dc0001007983 */ /* 0x005ea80000300800 */
[----:B----4-:R0:W-:Y:S04]  /*54b20*/  STL [R1+0xba8], R14 ;  /* 0x000ba80e01007387 */ /* 0x0101e80000100800 */
[----:B--2---:R2:W-:Y:S01]  /*54b30*/  STL [R1+0x9d0], R0 ;  /* 0x0009d00001007387 */ /* 0x0045e20000100800 */
[----:B0-----:R-:W-:-:S03]  /*54b40*/  IMAD.MOV.U32 R14, RZ, RZ, R13 ;  /* 0x000000ffff0e7224 */ /* 0x001fc600078e000d */
.L_x_27002:
[----:B0-----:R-:W-:Y:S05]  /*54b50*/  BSYNC B1 ;  /* 0x0000000000017941 */ /* 0x001fea0003800000 */
.L_x_27000:
        /* <DEDUP_REMOVED lines=15> */
.L_x_27004:
[----:B------:R-:W2:Y:S04]  /*54c50*/  LDL.LU R13, [R1+0xba8] ;  /* 0x000ba800010d7983 */ /* 0x000ea80000300800 */
[----:B------:R4:W5:Y:S04]  /*54c60*/  LDL.LU R0, [R1+0xba0] ;  /* 0x000ba00001007983 */ /* 0x0009680000300800 */
[----:B--2---:R2:W-:Y:S04]  /*54c70*/  STL [R1+0xba4], R13 ;  /* 0x000ba40d01007387 */ /* 0x0045e80000100800 */
[----:B--2---:R-:W2:Y:S04]  /*54c80*/  LDL.LU R13, [R1+0x9d8] ;  /* 0x0009d800010d7983 */ /* 0x004ea80000300800 */
[----:B--2---:R2:W-:Y:S02]  /*54c90*/  STL [R1+0x9dc], R13 ;  /* 0x0009dc0d01007387 */ /* 0x0045e40000100800 */
[----:B--2---:R-:W-:-:S02]  /*54ca0*/  IMAD.MOV.U32 R13, RZ, RZ, R12 ;  /* 0x000000ffff0d7224 */ /* 0x004fc400078e000c */
.L_x_27005:
[----:B----4-:R-:W-:Y:S05]  /*54cb0*/  BSYNC B1 ;  /* 0x0000000000017941 */ /* 0x010fea0003800000 */
.L_x_27003:
        /* <DEDUP_REMOVED lines=16> */
.L_x_27007:
[----:B--2---:R2:W-:Y:S04]  /*54dc0*/  STL [R1+0xba0], R0 ;  /* 0x000ba00001007387 */ /* 0x0045e80000100800 */
[----:B------:R-:W4:Y:S04]  /*54dd0*/  LDL.LU R12, [R1+0xba4] ;  /* 0x000ba400010c7983 */ /* 0x000f280000300800 */
[----:B--2---:R-:W2:Y:S04]  /*54de0*/  LDL.LU R0, [R1+0x9e4] ;  /* 0x0009e40001007983 */ /* 0x004ea80000300800 */
[----:B----4-:R4:W-:Y:S04]  /*54df0*/  STL [R1+0xba8], R12 ;  /* 0x000ba80c01007387 */ /* 0x0109e80000100800 */
[----:B--2---:R2:W-:Y:S01]  /*54e00*/  STL [R1+0x9d8], R0 ;  /* 0x0009d80001007387 */ /* 0x0045e20000100800 */
[----:B----4-:R-:W-:-:S03]  /*54e10*/  IMAD.MOV.U32 R12, RZ, RZ, R11 ;  /* 0x000000ffff0c7224 */ /* 0x010fc600078e000b */
.L_x_27008:
[----:B--2---:R-:W-:Y:S05]  /*54e20*/  BSYNC B1 ;  /* 0x0000000000017941 */ /* 0x004fea0003800000 */
.L_x_27006:
        /* <DEDUP_REMOVED lines=15> */
.L_x_27010:
[----:B------:R-:W4:Y:S04]  /*54f20*/  LDL.LU R11, [R1+0xba8] ;  /* 0x000ba800010b7983 */ /* 0x000f280000300800 */
[----:B------:R0:W5:Y:S04]  /*54f30*/  LDL.LU R0, [R1+0xba0] ;  /* 0x000ba00001007983 */ /* 0x0001680000300800 */
[----:B----4-:R4:W-:Y:S04]  /*54f40*/  STL [R1+0xba4], R11 ;  /* 0x000ba40b01007387 */ /* 0x0109e80000100800 */
[----:B----4-:R-:W4:Y:S04]  /*54f50*/  LDL.LU R11, [R1+0x9e0] ;  /* 0x0009e000010b7983 */ /* 0x010f280000300800 */
[----:B----4-:R4:W-:Y:S02]  /*54f60*/  STL [R1+0x9e4], R11 ;  /* 0x0009e40b01007387 */ /* 0x0109e40000100800 */
[----:B----4-:R-:W-:-:S02]  /*54f70*/  IMAD.MOV.U32 R11, RZ, RZ, R10 ;  /* 0x000000ffff0b7224 */ /* 0x010fc400078e000a */
.L_x_27011:
[----:B0-----:R-:W-:Y:S05]  /*54f80*/  BSYNC B1 ;  /* 0x0000000000017941 */ /* 0x001fea0003800000 */
.L_x_27009:
        /* <DEDUP_REMOVED lines=16> */
.L_x_27013:
[----:B0-----:R0:W-:Y:S04]  /*55090*/  STL [R1+0xba0], R0 ;  /* 0x000ba00001007387 */ /* 0x0011e80000100800 */
[----:B------:R-:W4:Y:S04]  /*550a0*/  LDL.LU R10, [R1+0xba4] ;  /* 0x000ba400010a7983 */ /* 0x000f280000300800 */
[----:B0-2---:R-:W2:Y:S04]  /*550b0*/  LDL.LU R0, [R1+0x9ec] ;  /* 0x0009ec0001007983 */ /* 0x005ea80000300800 */
[----:B----4-:R0:W-:Y:S04]  /*550c0*/  STL [R1+0xba8], R10 ;  /* 0x000ba80a01007387 */ /* 0x0101e80000100800 */
[----:B--2---:R2:W-:Y:S01]  /*550d0*/  STL [R1+0x9e0], R0 ;  /* 0x0009e00001007387 */ /* 0x0045e20000100800 */
[----:B0-----:R-:W-:-:S03]  /*550e0*/  IMAD.MOV.U32 R10, RZ, RZ, R9 ;  /* 0x000000ffff0a7224 */ /* 0x001fc600078e0009 */
.L_x_27014:
[----:B0-----:R-:W-:Y:S05]  /*550f0*/  BSYNC B1 ;  /* 0x0000000000017941 */ /* 0x001fea0003800000 */
.L_x_27012:
        /* <DEDUP_REMOVED lines=15> */
.L_x_27016:
[----:B------:R-:W2:Y:S04]  /*551f0*/  LDL.LU R9, [R1+0xba8] ;  /* 0x000ba80001097983 */ /* 0x000ea80000300800 */
[----:B------:R4:W5:Y:S04]  /*55200*/  LDL.LU R0, [R1+0xba0] ;  /* 0x000ba00001007983 */ /* 0x0009680000300800 */
[----:B--2---:R2:W-:Y:S04]  /*55210*/  STL [R1+0xba4], R9 ;  /* 0x000ba40901007387 */ /* 0x0045e80000100800 */
[----:B--2---:R-:W2:Y:S04]  /*55220*/  LDL.LU R9, [R1+0x9e8] ;  /* 0x0009e80001097983 */ /* 0x004ea80000300800 */
[----:B--2---:R2:W-:Y:S02]  /*55230*/  STL [R1+0x9ec], R9 ;  /* 0x0009ec0901007387 */ /* 0x0045e40000100800 */
[----:B--2---:R-:W-:-:S02]  /*55240*/  IMAD.MOV.U32 R9, RZ, RZ, R8 ;  /* 0x000000ffff097224 */ /* 0x004fc400078e0008 */
.L_x_27017:
[----:B----4-:R-:W-:Y:S05]  /*55250*/  BSYNC B1 ;  /* 0x0000000000017941 */ /* 0x010fea0003800000 */
.L_x_27015:
        /* <DEDUP_REMOVED lines=16> */
.L_x_27019:
[----:B--2---:R2:W-:Y:S04]  /*55360*/  STL [R1+0xba0], R0 ;  /* 0x000ba00001007387 */ /* 0x0045e80000100800 */
[----:B------:R-:W4:Y:S04]  /*55370*/  LDL.LU R8, [R1+0xba4] ;  /* 0x000ba40001087983 */ /* 0x000f280000300800 */
[----:B--2---:R-:W2:Y:S04]  /*55380*/  LDL.LU R0, [R1+0x9f4] ;  /* 0x0009f40001007983 */ /* 0x004ea80000300800 */
[----:B----4-:R4:W-:Y:S04]  /*55390*/  STL [R1+0xba8], R8 ;  /* 0x000ba80801007387 */ /* 0x0109e80000100800 */
[----:B--2---:R2:W-:Y:S01]  /*553a0*/  STL [R1+0x9e8], R0 ;  /* 0x0009e80001007387 */ /* 0x0045e20000100800 */
[----:B----4-:R-:W-:-:S03]  /*553b0*/  IMAD.MOV.U32 R8, RZ, RZ, R7 ;  /* 0x000000ffff087224 */ /* 0x010fc600078e0007 */
.L_x_27020:
[----:B--2---:R-:W-:Y:S05]  /*553c0*/  BSYNC B1 ;  /* 0x0000000000017941 */ /* 0x004fea0003800000 */
.L_x_27018:
        /* <DEDUP_REMOVED lines=15> */
.L_x_27022:
[----:B------:R-:W4:Y:S04]  /*554c0*/  LDL.LU R7, [R1+0xba8] ;  /* 0x000ba80001077983 */ /* 0x000f280000300800 */
[----:B------:R0:W5:Y:S04]  /*554d0*/  LDL.LU R0, [R1+0xba0] ;  /* 0x000ba00001007983 */ /* 0x0001680000300800 */
[----:B----4-:R4:W-:Y:S04]  /*554e0*/  STL [R1+0xba4], R7 ;  /* 0x000ba40701007387 */ /* 0x0109e80000100800 */
[----:B----4-:R-:W4:Y:S04]  /*554f0*/  LDL.LU R7, [R1+0x9f0] ;  /* 0x0009f00001077983 */ /* 0x010f280000300800 */
[----:B----4-:R4:W-:Y:S02]  /*55500*/  STL [R1+0x9f4], R7 ;  /* 0x0009f40701007387 */ /* 0x0109e40000100800 */
[----:B----4-:R-:W-:-:S02]  /*55510*/  IMAD.MOV.U32 R7, RZ, RZ, R6 ;  /* 0x000000ffff077224 */ /* 0x010fc400078e0006 */
.L_x_27023:
[----:B0-----:R-:W-:Y:S05]  /*55520*/  BSYNC B1 ;  /* 0x0000000000017941 */ /* 0x001fea0003800000 */
.L_x_27021:
        /* <DEDUP_REMOVED lines=16> */
.L_x_27025:
[----:B0-----:R0:W-:Y:S04]  /*55630*/  STL [R1+0xba0], R0 ;  /* 0x000ba00001007387 */ /* 0x0011e80000100800 */
[----:B------:R-:W4:Y:S04]  /*55640*/  LDL.LU R6, [R1+0xba4] ;  /* 0x000ba40001067983 */ /* 0x000f280000300800 */
[----:B0-2---:R-:W2:Y:S04]  /*55650*/  LDL.LU R0, [R1+0x9fc] ;  /* 0x0009fc0001007983 */ /* 0x005ea80000300800 */
[----:B----4-:R0:W-:Y:S04]  /*55660*/  STL [R1+0xba8], R6 ;  /* 0x000ba80601007387 */ /* 0x0101e80000100800 */
[----:B--2---:R2:W-:Y:S01]  /*55670*/  STL [R1+0x9f0], R0 ;  /* 0x0009f00001007387 */ /* 0x0045e20000100800 */
[----:B0-----:R-:W-:-:S03]  /*55680*/  IMAD.MOV.U32 R6, RZ, RZ, R5 ;  /* 0x000000ffff067224 */ /* 0x001fc600078e0005 */
.L_x_27026:
[----:B0-----:R-:W-:Y:S05]  /*55690*/  BSYNC B1 ;  /* 0x0000000000017941 */ /* 0x001fea0003800000 */
.L_x_27024:
        /* <DEDUP_REMOVED lines=15> */
.L_x_27028:
[----:B------:R-:W2:Y:S04]  /*55790*/  LDL.LU R5, [R1+0xba8] ;  /* 0x000ba80001057983 */ /* 0x000ea80000300800 */
[----:B------:R4:W5:Y:S04]  /*557a0*/  LDL.LU R0, [R1+0xba0] ;  /* 0x000ba00001007983 */ /* 0x0009680000300800 */
[----:B--2---:R2:W-:Y:S04]  /*557b0*/  STL [R1+0xba4], R5 ;  /* 0x000ba40501007387 */ /* 0x0045e80000100800 */
[----:B--2---:R-:W2:Y:S04]  /*557c0*/  LDL.LU R5, [R1+0x9f8] ;  /* 0x0009f80001057983 */ /* 0x004ea80000300800 */
[----:B--2---:R2:W-:Y:S02]  /*557d0*/  STL [R1+0x9fc], R5 ;  /* 0x0009fc0501007387 */ /* 0x0045e40000100800 */
[----:B--2---:R-:W-:-:S02]  /*557e0*/  IMAD.MOV.U32 R5, RZ, RZ, R4 ;  /* 0x000000ffff057224 */ /* 0x004fc400078e0004 */
.L_x_27029:
[----:B----4-:R-:W-:Y:S05]  /*557f0*/  BSYNC B1 ;  /* 0x0000000000017941 */ /* 0x010fea0003800000 */
.L_x_27027:
        /* <DEDUP_REMOVED lines=16> */
.L_x_27031:
[----:B--2---:R2:W-:Y:S04]  /*55900*/  STL [R1+0xba0], R0 ;  /* 0x000ba00001007387 */ /* 0x0045e80000100800 */
[----:B------:R-:W4:Y:S04]  /*55910*/  LDL.LU R4, [R1+0xba4] ;  /* 0x000ba40001047983 */ /* 0x000f280000300800 */
[----:B--2---:R-:W2:Y:S04]  /*55920*/  LDL.LU R0, [R1+0xa04] ;  /* 0x000a040001007983 */ /* 0x004ea80000300800 */
[----:B----4-:R4:W-:Y:S04]  /*55930*/  STL [R1+0xba8], R4 ;  /* 0x000ba80401007387 */ /* 0x0109e80000100800 */
[----:B--2---:R2:W-:Y:S01]  /*55940*/  STL [R1+0x9f8], R0 ;  /* 0x0009f80001007387 */ /* 0x0045e20000100800 */
[----:B----4-:R-:W-:-:S03]  /*55950*/  IMAD.MOV.U32 R4, RZ, RZ, R3 ;  /* 0x000000ffff047224 */ /* 0x010fc600078e0003 */
.L_x_27032:
[----:B--2---:R-:W-:Y:S05]  /*55960*/  BSYNC B1 ;  /* 0x0000000000017941 */ /* 0x004fea0003800000 */
.L_x_27030:
        /* <DEDUP_REMOVED lines=15> */
.L_x_27034:
[----:B------:R-:W4:Y:S04]  /*55a60*/  LDL.LU R3, [R1+0xba8] ;  /* 0x000ba80001037983 */ /* 0x000f280000300800 */
[----:B------:R0:W5:Y:S04]  /*55a70*/  LDL.LU R0, [R1+0xba0] ;  /* 0x000ba00001007983 */ /* 0x0001680000300800 */
[----:B----4-:R4:W-:Y:S04]  /*55a80*/  STL [R1+0xba4], R3 ;  /* 0x000ba40301007387 */ /* 0x0109e80000100800 */
[----:B----4-:R-:W4:Y:S04]  /*55a90*/  LDL.LU R3, [R1+0xa00] ;  /* 0x000a000001037983 */ /* 0x010f280000300800 */
[----:B----4-:R4:W-:Y:S02]  /*55aa0*/  STL [R1+0xa04], R3 ;  /* 0x000a040301007387 */ /* 0x0109e40000100800 */
[----:B----4-:R-:W-:-:S02]  /*55ab0*/  IMAD.MOV.U32 R3, RZ, RZ, R2 ;  /* 0x000000ffff037224 */ /* 0x010fc400078e0002 */
.L_x_27035:
[----:B0-----:R-:W-:Y:S05]  /*55ac0*/  BSYNC B1 ;  /* 0x0000000000017941 */ /* 0x001fea0003800000 */
.L_x_27033:
        /* <DEDUP_REMOVED lines=22> */
.L_x_27037:
[----:B0-----:R-:W2:Y:S04]  /*55c30*/  LDL.LU R2, [R1+0xba4] ;  /* 0x000ba40001027983 */ /* 0x001ea80000300800 */
[----:B------:R0:W-:Y:S04]  /*55c40*/  STL [R1+0xba0], R0 ;  /* 0x000ba00001007387 */ /* 0x0001e80000100800 */
[----:B0-----:R-:W4:Y:S04]  /*55c50*/  LDL.LU R0, [R1+0xa0c] ;  /* 0x000a0c0001007983 */ /* 0x001f280000300800 */
[----:B--2---:R0:W-:Y:S04]  /*55c60*/  STL [R1+0xba8], R2 ;  /* 0x000ba80201007387 */ /* 0x0041e80000100800 */
[----:B0-----:R0:W5:Y:S04]  /*55c70*/  LDL.LU R2, [R1+0x814] ;  /* 0x0008140001027983 */ /* 0x0011680000300800 */
[----:B----4-:R0:W-:Y:S02]  /*55c80*/  STL [R1+0xa00], R0 ;  /* 0x000a000001007387 */ /* 0x0101e40000100800 */
.L_x_27038:
[----:B0-----:R-:W-:Y:S05]  /*55c90*/  BSYNC B1 ;  /* 0x0000000000017941 */ /* 0x001fea0003800000 */
.L_x_27036:
        /* <DEDUP_REMOVED lines=26> */
.L_x_27040:
        /* <DEDUP_REMOVED lines=9> */
.L_x_27041:
[----:B------:R-:W-:Y:S05]  /*55ed0*/  BSYNC B1 ;  /* 0x0000000000017941 */ /* 0x000fea0003800000 */
.L_x_27039:
        /* <DEDUP_REMOVED lines=26> */
.L_x_27043:
        /* <DEDUP_REMOVED lines=9> */
.L_x_27044:
[----:B------:R-:W-:Y:S05]  /*56110*/  BSYNC B1 ;  /* 0x0000000000017941 */ /* 0x000fea0003800000 */
.L_x_27042:
        /* <DEDUP_REMOVED lines=26> */
.L_x_27046:
        /* <DEDUP_REMOVED lines=9> */
.L_x_27047:
[----:B------:R-:W-:Y:S05]  /*56350*/  BSYNC B1 ;  /* 0x0000000000017941 */ /* 0x000fea0003800000 */
.L_x_27045:
        /* <DEDUP_REMOVED lines=26> */
.L_x_27049:
        /* <DEDUP_REMOVED lines=9> */
.L_x_27050:
[----:B------:R-:W-:Y:S05]  /*56590*/  BSYNC B1 ;  /* 0x0000000000017941 */ /* 0x000fea0003800000 */
.L_x_27048:
        /* <DEDUP_REMOVED lines=26> */
.L_x_27052:
        /* <DEDUP_REMOVED lines=9> */
.L_x_27053:
[----:B------:R-:W-:Y:S05]  /*567d0*/  BSYNC B1 ;  /* 0x0000000000017941 */ /* 0x000fea0003800000 */
.L_x_27051:
        /* <DEDUP_REMOVED lines=26> */
.L_x_27055:
        /* <DEDUP_REMOVED lines=9> */
.L_x_27056:
[----:B------:R-:W-:Y:S05]  /*56a10*/  BSYNC B1 ;  /* 0x0000000000017941 */ /* 0x000fea0003800000 */
.L_x_27054:
        /* <DEDUP_REMOVED lines=26> */
.L_x_27058:
        /* <DEDUP_REMOVED lines=9> */
.L_x_27059:
[----:B------:R-:W-:Y:S05]  /*56c50*/  BSYNC B1 ;  /* 0x0000000000017941 */ /* 0x000fea0003800000 */
.L_x_27057:
        /* <DEDUP_REMOVED lines=26> */
.L_x_27061:
        /* <DEDUP_REMOVED lines=9> */
.L_x_27062:
[----:B------:R-:W-:Y:S05]  /*56e90*/  BSYNC B1 ;  /* 0x0000000000017941 */ /* 0x000fea0003800000 */
.L_x_27060:
        /* <DEDUP_REMOVED lines=26> */
.L_x_27064:
        /* <DEDUP_REMOVED lines=9> */
.L_x_27065:
[----:B------:R-:W-:Y:S05]  /*570d0*/  BSYNC B1 ;  /* 0x0000000000017941 */ /* 0x000fea0003800000 */
.L_x_27063:
        /* <DEDUP_REMOVED lines=26> */
.L_x_27067:
        /* <DEDUP_REMOVED lines=9> */
.L_x_27068:
[----:B------:R-:W-:Y:S05]  /*57310*/  BSYNC B1 ;  /* 0x0000000000017941 */ /* 0x000fea0003800000 */
.L_x_27066:
        /* <DEDUP_REMOVED lines=26> */
.L_x_27070:
        /* <DEDUP_REMOVED lines=9> */
.L_x_27071:
[----:B------:R-:W-:Y:S05]  /*57550*/  BSYNC B1 ;  /* 0x0000000000017941 */ /* 0x000fea0003800000 */
.L_x_27069:
        /* <DEDUP_REMOVED lines=26> */
.L_x_27073:
        /* <DEDUP_REMOVED lines=9> */
.L_x_27074:
[----:B------:R-:W-:Y:S05]  /*57790*/  BSYNC B1 ;  /* 0x0000000000017941 */ /* 0x000fea0003800000 */
.L_x_27072:
        /* <DEDUP_REMOVED lines=26> */
.L_x_27076:
        /* <DEDUP_REMOVED lines=9> */
.L_x_27077:
[----:B------:R-:W-:Y:S05]  /*579d0*/  BSYNC B1 ;  /* 0x0000000000017941 */ /* 0x000fea0003800000 */
.L_x_27075:
        /* <DEDUP_REMOVED lines=26> */
.L_x_27079:
        /* <DEDUP_REMOVED lines=9> */
.L_x_27080:
[----:B------:R-:W-:Y:S05]  /*57c10*/  BSYNC B1 ;  /* 0x0000000000017941 */ /* 0x000fea0003800000 */
.L_x_27078:
        /* <DEDUP_REMOVED lines=26> */
.L_x_27082:
        /* <DEDUP_REMOVED lines=9> */
.L_x_27083:
[----:B------:R-:W-:Y:S05]  /*57e50*/  BSYNC B1 ;  /* 0x0000000000017941 */ /* 0x000fea0003800000 */
.L_x_27081:
        /* <DEDUP_REMOVED lines=26> */
.L_x_27085:
        /* <DEDUP_REMOVED lines=9> */
.L_x_27086:
[----:B------:R-:W-:Y:S05]  /*58090*/  BSYNC B1 ;  /* 0x0000000000017941 */ /* 0x000fea0003800000 */
.L_x_27084:
        /* <DEDUP_REMOVED lines=26> */
.L_x_27088:
        /* <DEDUP_REMOVED lines=9> */
.L_x_27089:
[----:B------:R-:W-:Y:S05]  /*582d0*/  BSYNC B1 ;  /* 0x0000000000017941 */ /* 0x000fea0003800000 */
.L_x_27087:
        /* <DEDUP_REMOVED lines=26> */
.L_x_27091:
        /* <DEDUP_REMOVED lines=9> */
.L_x_27092:
[----:B------:R-:W-:Y:S05]  /*58510*/  BSYNC B1 ;  /* 0x0000000000017941 */ /* 0x000fea0003800000 */
.L_x_27090:
        /* <DEDUP_REMOVED lines=26> */
.L_x_27094:
        /* <DEDUP_REMOVED lines=9> */
.L_x_27095:
[----:B------:R-:W-:Y:S05]  /*58750*/  BSYNC B1 ;  /* 0x0000000000017941 */ /* 0x000fea0003800000 */
.L_x_27093:
        /* <DEDUP_REMOVED lines=26> */
.L_x_27097:
        /* <DEDUP_REMOVED lines=9> */
.L_x_27098:
[----:B------:R-:W-:Y:S05]  /*58990*/  BSYNC B1 ;  /* 0x0000000000017941 */ /* 0x000fea0003800000 */
.L_x_27096:
        /* <DEDUP_REMOVED lines=26> */
.L_x_27100:
        /* <DEDUP_REMOVED lines=9> */
.L_x_27101:
[----:B------:R-:W-:Y:S05]  /*58bd0*/  BSYNC B1 ;  /* 0x0000000000017941 */ /* 0x000fea0003800000 */
.L_x_27099:
        /* <DEDUP_REMOVED lines=26> */
.L_x_27103:
        /* <DEDUP_REMOVED lines=9> */
.L_x_27104:
[----:B------:R-:W-:Y:S05]  /*58e10*/  BSYNC B1 ;  /* 0x0000000000017941 */ /* 0x000fea0003800000 */
.L_x_27102:
        /* <DEDUP_REMOVED lines=26> */
.L_x_27106:
        /* <DEDUP_REMOVED lines=9> */
.L_x_27107:
[----:B------:R-:W-:Y:S05]  /*59050*/  BSYNC B1 ;  /* 0x0000000000017941 */ /* 0x000fea0003800000 */
.L_x_27105:
        /* <DEDUP_REMOVED lines=26> */
.L_x_27109:
        /* <DEDUP_REMOVED lines=9> */
.L_x_27110:
[----:B------:R-:W-:Y:S05]  /*59290*/  BSYNC B1 ;  /* 0x0000000000017941 */ /* 0x000fea0003800000 */
.L_x_27108:
        /* <DEDUP_REMOVED lines=26> */
.L_x_27112:
        /* <DEDUP_REMOVED lines=9> */
.L_x_27113:
[----:B------:R-:W-:Y:S05]  /*594d0*/  BSYNC B1 ;  /* 0x0000000000017941 */ /* 0x000fea0003800000 */
.L_x_27111:
        /* <DEDUP_REMOVED lines=26> */
.L_x_27115:
        /* <DEDUP_REMOVED lines=9> */
.L_x_27116:
[----:B------:R-:W-:Y:S05]  /*59710*/  BSYNC B1 ;  /* 0x0000000000017941 */ /* 0x000fea0003800000 */
.L_x_27114:
        /* <DEDUP_REMOVED lines=26> */
.L_x_27118:
        /* <DEDUP_REMOVED lines=9> */
.L_x_27119:
[----:B------:R-:W-:Y:S05]  /*59950*/  BSYNC B1 ;  /* 0x0000000000017941 */ /* 0x000fea0003800000 */
.L_x_27117:
        /* <DEDUP_REMOVED lines=26> */
.L_x_27121:
        /* <DEDUP_REMOVED lines=9> */
.L_x_27122:
[----:B------:R-:W-:Y:S05]  /*59b90*/  BSYNC B1 ;  /* 0x0000000000017941 */ /* 0x000fea0003800000 */
.L_x_27120:
        /* <DEDUP_REMOVED lines=26> */
.L_x_27124:
        /* <DEDUP_REMOVED lines=9> */
.L_x_27125:
[----:B------:R-:W-:Y:S05]  /*59dd0*/  BSYNC B1 ;  /* 0x0000000000017941 */ /* 0x000fea0003800000 */
.L_x_27123:
        /* <DEDUP_REMOVED lines=26> */
.L_x_27127:
        /* <DEDUP_REMOVED lines=9> */
.L_x_27128:
[----:B------:R-:W-:Y:S05]  /*5a010*/  BSYNC B1 ;  /* 0x0000000000017941 */ /* 0x000fea0003800000 */
.L_x_27126:
        /* <DEDUP_REMOVED lines=26> */
.L_x_27130:
        /* <DEDUP_REMOVED lines=9> */
.L_x_27131:
[----:B------:R-:W-:Y:S05]  /*5a250*/  BSYNC B1 ;  /* 0x0000000000017941 */ /* 0x000fea0003800000 */
.L_x_27129:
        /* <DEDUP_REMOVED lines=26> */
.L_x_27133:
        /* <DEDUP_REMOVED lines=9> */
.L_x_27134:
[----:B------:R-:W-:Y:S05]  /*5a490*/  BSYNC B1 ;  /* 0x0000000000017941 */ /* 0x000fea0003800000 */
.L_x_27132:
        /* <DEDUP_REMOVED lines=26> */
.L_x_27136:
        /* <DEDUP_REMOVED lines=9> */
.L_x_27137:
[----:B------:R-:W-:Y:S05]  /*5a6d0*/  BSYNC B1 ;  /* 0x0000000000017941 */ /* 0x000fea0003800000 */
.L_x_27135:
        /* <DEDUP_REMOVED lines=26> */
.L_x_27139:
        /* <DEDUP_REMOVED lines=9> */
.L_x_27140:
[----:B------:R-:W-:Y:S05]  /*5a910*/  BSYNC B1 ;  /* 0x0000000000017941 */ /* 0x000fea0003800000 */
.L_x_27138:
        /* <DEDUP_REMOVED lines=26> */
.L_x_27142:
        /* <DEDUP_REMOVED lines=9> */
.L_x_27143:
[----:B------:R-:W-:Y:S05]  /*5ab50*/  BSYNC B1 ;  /* 0x0000000000017941 */ /* 0x000fea0003800000 */
.L_x_27141:
        /* <DEDUP_REMOVED lines=26> */
.L_x_27145:
        /* <DEDUP_REMOVED lines=9> */
.L_x_27146:
[----:B------:R-:W-:Y:S05]  /*5ad90*/  BSYNC B1 ;  /* 0x0000000000017941 */ /* 0x000fea0003800000 */
.L_x_27144:
        /* <DEDUP_REMOVED lines=26> */
.L_x_27148:
        /* <DEDUP_REMOVED lines=9> */
.L_x_27149:
[----:B------:R-:W-:Y:S05]  /*5afd0*/  BSYNC B1 ;  /* 0x0000000000017941 */ /* 0x000fea0003800000 */
.L_x_27147:
        /* <DEDUP_REMOVED lines=26> */
.L_x_27151:
        /* <DEDUP_REMOVED lines=9> */
.L_x_27152:
[----:B------:R-:W-:Y:S05]  /*5b210*/  BSYNC B1 ;  /* 0x0000000000017941 */ /* 0x000fea0003800000 */
.L_x_27150:
        /* <DEDUP_REMOVED lines=26> */
.L_x_27154:
        /* <DEDUP_REMOVED lines=9> */
.L_x_27155:
[----:B------:R-:W-:Y:S05]  /*5b450*/  BSYNC B1 ;  /* 0x0000000000017941 */ /* 0x000fea0003800000 */
.L_x_27153:
        /* <DEDUP_REMOVED lines=26> */
.L_x_27157:
        /* <DEDUP_REMOVED lines=9> */
.L_x_27158:
[----:B------:R-:W-:Y:S05]  /*5b690*/  BSYNC B1 ;  /* 0x0000000000017941 */ /* 0x000fea0003800000 */
.L_x_27156:
        /* <DEDUP_REMOVED lines=26> */
.L_x_27160:
        /* <DEDUP_REMOVED lines=9> */
.L_x_27161:
[----:B------:R-:W-:Y:S05]  /*5b8d0*/  BSYNC B1 ;  /* 0x0000000000017941 */ /* 0x000fea0003800000 */
.L_x_27159:
        /* <DEDUP_REMOVED lines=26> */
.L_x_27163:
        /* <DEDUP_REMOVED lines=9> */
.L_x_27164:
[----:B------:R-:W-:Y:S05]  /*5bb10*/  BSYNC B1 ;  /* 0x0000000000017941 */ /* 0x000fea0003800000 */
.L_x_27162:
        /* <DEDUP_REMOVED lines=26> */
.L_x_27166:
        /* <DEDUP_REMOVED lines=9> */
.L_x_27167:
[----:B------:R-:W-:Y:S05]  /*5bd50*/  BSYNC B1 ;  /* 0x0000000000017941 */ /* 0x000fea0003800000 */
.L_x_27165:
        /* <DEDUP_REMOVED lines=26> */
.L_x_27169:
        /* <DEDUP_REMOVED lines=9> */
.L_x_27170:
[----:B------:R-:W-:Y:S05]  /*5bf90*/  BSYNC B1 ;  /* 0x0000000000017941 */ /* 0x000fea0003800000 */
.L_x_27168:
        /* <DEDUP_REMOVED lines=26> */
.L_x_27172:
        /* <DEDUP_REMOVED lines=9> */
.L_x_27173:
[----:B------:R-:W-:Y:S05]  /*5c1d0*/  BSYNC B1 ;  /* 0x0000000000017941 */ /* 0x000fea0003800000 */
.L_x_27171:
        /* <DEDUP_REMOVED lines=26> */
.L_x_27175:
        /* <DEDUP_REMOVED lines=9> */
.L_x_27176:
[----:B------:R-:W-:Y:S05]  /*5c410*/  BSYNC B1 ;  /* 0x0000000000017941 */ /* 0x000fea0003800000 */
.L_x_27174:
        /* <DEDUP_REMOVED lines=26> */
.L_x_27178:
        /* <DEDUP_REMOVED lines=9> */
.L_x_27179:
[----:B------:R-:W-:Y:S05]  /*5c650*/  BSYNC B1 ;  /* 0x0000000000017941 */ /* 0x000fea0003800000 */
.L_x_27177:
        /* <DEDUP_REMOVED lines=26> */
.L_x_27181:
        /* <DEDUP_REMOVED lines=9> */
.L_x_27182:
[----:B------:R-:W-:Y:S05]  /*5c890*/  BSYNC B1 ;  /* 0x0000000000017941 */ /* 0x000fea0003800000 */
.L_x_27180:
        /* <DEDUP_REMOVED lines=26> */
.L_x_27184:
        /* <DEDUP_REMOVED lines=9> */
.L_x_27185:
[----:B------:R-:W-:Y:S05]  /*5cad0*/  BSYNC B1 ;  /* 0x0000000000017941 */ /* 0x000fea0003800000 */
.L_x_27183:
        /* <DEDUP_REMOVED lines=26> */
.L_x_27187:
        /* <DEDUP_REMOVED lines=9> */
.L_x_27188:
[----:B------:R-:W-:Y:S05]  /*5cd10*/  BSYNC B1 ;  /* 0x0000000000017941 */ /* 0x000fea0003800000 */
.L_x_27186:
        /* <DEDUP_REMOVED lines=26> */
.L_x_27190:
        /* <DEDUP_REMOVED lines=9> */
.L_x_27191:
[----:B------:R-:W-:Y:S05]  /*5cf50*/  BSYNC B1 ;  /* 0x0000000000017941 */ /* 0x000fea0003800000 */
.L_x_27189:
        /* <DEDUP_REMOVED lines=26> */
.L_x_27193:
        /* <DEDUP_REMOVED lines=9> */
.L_x_27194:
[----:B------:R-:W-:Y:S05]  /*5d190*/  BSYNC B1 ;  /* 0x0000000000017941 */ /* 0x000fea0003800000 */
.L_x_27192:
        /* <DEDUP_REMOVED lines=26> */
.L_x_27196:
        /* <DEDUP_REMOVED lines=9> */
.L_x_27197:
[----:B------:R-:W-:Y:S05]  /*5d3d0*/  BSYNC B1 ;  /* 0x0000000000017941 */ /* 0x000fea0003800000 */
.L_x_27195:
        /* <DEDUP_REMOVED lines=26> */
.L_x_27199:
        /* <DEDUP_REMOVED lines=9> */
.L_x_27200:
[----:B------:R-:W-:Y:S05]  /*5d610*/  BSYNC B1 ;  /* 0x0000000000017941 */ /* 0x000fea0003800000 */
.L_x_27198:
        /* <DEDUP_REMOVED lines=26> */
.L_x_27202:
        /* <DEDUP_REMOVED lines=9> */
.L_x_27203:
[----:B------:R-:W-:Y:S05]  /*5d850*/  BSYNC B1 ;  /* 0x0000000000017941 */ /* 0x000fea0003800000 */
.L_x_27201:
        /* <DEDUP_REMOVED lines=26> */
.L_x_27205:
        /* <DEDUP_REMOVED lines=9> */
.L_x_27206:
[----:B------:R-:W-:Y:S05]  /*5da90*/  BSYNC B1 ;  /* 0x0000000000017941 */ /* 0x000fea0003800000 */
.L_x_27204:
        /* <DEDUP_REMOVED lines=26> */
.L_x_27208:
        /* <DEDUP_REMOVED lines=9> */
.L_x_27209:
[----:B------:R-:W-:Y:S05]  /*5dcd0*/  BSYNC B1 ;  /* 0x0000000000017941 */ /* 0x000fea0003800000 */
.L_x_27207:
        /* <DEDUP_REMOVED lines=26> */
.L_x_27211:
        /* <DEDUP_REMOVED lines=9> */
.L_x_27212:
[----:B------:R-:W-:Y:S05]  /*5df10*/  BSYNC B1 ;  /* 0x0000000000017941 */ /* 0x000fea0003800000 */
.L_x_27210:
        /* <DEDUP_REMOVED lines=26> */
.L_x_27214:
        /* <DEDUP_REMOVED lines=9> */
.L_x_27215:
[----:B------:R-:W-:Y:S05]  /*5e150*/  BSYNC B1 ;  /* 0x0000000000017941 */ /* 0x000fea0003800000 */
.L_x_27213:
        /* <DEDUP_REMOVED lines=26> */
.L_x_27217:
        /* <DEDUP_REMOVED lines=9> */
.L_x_27218:
[----:B------:R-:W-:Y:S05]  /*5e390*/  BSYNC B1 ;  /* 0x0000000000017941 */ /* 0x000fea0003800000 */
.L_x_27216:
        /* <DEDUP_REMOVED lines=26> */
.L_x_27220:
        /* <DEDUP_REMOVED lines=9> */
.L_x_27221:
[----:B------:R-:W-:Y:S05]  /*5e5d0*/  BSYNC B1 ;  /* 0x0000000000017941 */ /* 0x000fea0003800000 */
.L_x_27219:
        /* <DEDUP_REMOVED lines=26> */
.L_x_27223:
        /* <DEDUP_REMOVED lines=9> */
.L_x_27224:
[----:B------:R-:W-:Y:S05]  /*5e810*/  BSYNC B1 ;  /* 0x0000000000017941 */ /* 0x000fea0003800000 */
.L_x_27222:
        /* <DEDUP_REMOVED lines=26> */
.L_x_27226:
        /* <DEDUP_REMOVED lines=9> */
.L_x_27227:
[----:B------:R-:W-:Y:S05]  /*5ea50*/  BSYNC B1 ;  /* 0x0000000000017941 */ /* 0x000fea0003800000 */
.L_x_27225:
        /* <DEDUP_REMOVED lines=26> */
.L_x_27229:
        /* <DEDUP_REMOVED lines=9> */
.L_x_27230:
[----:B------:R-:W-:Y:S05]  /*5ec90*/  BSYNC B1 ;  /* 0x0000000000017941 */ /* 0x000fea0003800000 */
.L_x_27228:
        /* <DEDUP_REMOVED lines=26> */
.L_x_27232:
        /* <DEDUP_REMOVED lines=9> */
.L_x_27233:
[----:B------:R-:W-:Y:S05]  /*5eed0*/  BSYNC B1 ;  /* 0x0000000000017941 */ /* 0x000fea0003800000 */
.L_x_27231:
        /* <DEDUP_REMOVED lines=26> */
.L_x_27235:
        /* <DEDUP_REMOVED lines=9> */
.L_x_27236:
[----:B------:R-:W-:Y:S05]  /*5f110*/  BSYNC B1 ;  /* 0x0000000000017941 */ /* 0x000fea0003800000 */
.L_x_27234:
        /* <DEDUP_REMOVED lines=26> */
.L_x_27238:
        /* <DEDUP_REMOVED lines=9> */
.L_x_27239:
[----:B------:R-:W-:Y:S05]  /*5f350*/  BSYNC B1 ;  /* 0x0000000000017941 */ /* 0x000fea0003800000 */
.L_x_27237:
        /* <DEDUP_REMOVED lines=26> */
.L_x_27241:
        /* <DEDUP_REMOVED lines=9> */
.L_x_27242:
[----:B------:R-:W-:Y:S05]  /*5f590*/  BSYNC B1 ;  /* 0x0000000000017941 */ /* 0x000fea0003800000 */
.L_x_27240:
        /* <DEDUP_REMOVED lines=26> */
.L_x_27244:
        /* <DEDUP_REMOVED lines=9> */
.L_x_27245:
[----:B------:R-:W-:Y:S05]  /*5f7d0*/  BSYNC B1 ;  /* 0x0000000000017941 */ /* 0x000fea0003800000 */
.L_x_27243:
        /* <DEDUP_REMOVED lines=26> */
.L_x_27247:
        /* <DEDUP_REMOVED lines=9> */
.L_x_27248:
[----:B------:R-:W-:Y:S05]  /*5fa10*/  BSYNC B1 ;  /* 0x0000000000017941 */ /* 0x000fea0003800000 */
.L_x_27246:
        /* <DEDUP_REMOVED lines=26> */
.L_x_27250:
        /* <DEDUP_REMOVED lines=9> */
.L_x_27251:
[----:B------:R-:W-:Y:S05]  /*5fc50*/  BSYNC B1 ;  /* 0x0000000000017941 */ /* 0x000fea0003800000 */
.L_x_27249:
        /* <DEDUP_REMOVED lines=26> */
.L_x_27253:
        /* <DEDUP_REMOVED lines=9> */
.L_x_27254:
[----:B------:R-:W-:Y:S05]  /*5fe90*/  BSYNC B1 ;  /* 0x0000000000017941 */ /* 0x000fea0003800000 */
.L_x_27252:
        /* <DEDUP_REMOVED lines=26> */
.L_x_27256:
        /* <DEDUP_REMOVED lines=9> */
.L_x_27257:
[----:B------:R-:W-:Y:S05]  /*600d0*/  BSYNC B1 ;  /* 0x0000000000017941 */ /* 0x000fea0003800000 */
.L_x_27255:
        /* <DEDUP_REMOVED lines=26> */
.L_x_27259:
        /* <DEDUP_REMOVED lines=9> */
.L_x_27260:
[----:B------:R-:W-:Y:S05]  /*60310*/  BSYNC B1 ;  /* 0x0000000000017941 */ /* 0x000fea0003800000 */
.L_x_27258:
        /* <DEDUP_REMOVED lines=26> */
.L_x_27262:
        /* <DEDUP_REMOVED lines=9> */
.L_x_27263:
[----:B------:R-:W-:Y:S05]  /*60550*/  BSYNC B1 ;  /* 0x0000000000017941 */ /* 0x000fea0003800000 */
.L_x_27261:
        /* <DEDUP_REMOVED lines=26> */
.L_x_27265:
        /* <DEDUP_REMOVED lines=9> */
.L_x_27266:
[----:B------:R-:W-:Y:S05]  /*60790*/  BSYNC B1 ;  /* 0x0000000000017941 */ /* 0x000fea0003800000 */
.L_x_27264:
        /* <DEDUP_REMOVED lines=26> */
.L_x_27268:
        /* <DEDUP_REMOVED lines=9> */
.L_x_27269:
[----:B------:R-:W-:Y:S05]  /*609d0*/  BSYNC B1 ;  /* 0x0000000000017941 */ /* 0x000fea0003800000 */
.L_x_27267:
        /* <DEDUP_REMOVED lines=26> */
.L_x_27271:
        /* <DEDUP_REMOVED lines=9> */
.L_x_27272:
[----:B------:R-:W-:Y:S05]  /*60c10*/  BSYNC B1 ;  /* 0x0000000000017941 */ /* 0x000fea0003800000 */
.L_x_27270:
        /* <DEDUP_REMOVED lines=26> */
.L_x_27274:
        /* <DEDUP_REMOVED lines=9> */
.L_x_27275:
[----:B------:R-:W-:Y:S05]  /*60e50*/  BSYNC B1 ;  /* 0x0000000000017941 */ /* 0x000fea0003800000 */
.L_x_27273:
        /* <DEDUP_REMOVED lines=26> */
.L_x_27277:
        /* <DEDUP_REMOVED lines=9> */
.L_x_27278:
[----:B------:R-:W-:Y:S05]  /*61090*/  BSYNC B1 ;  /* 0x0000000000017941 */ /* 0x000fea0003800000 */
.L_x_27276:
        /* <DEDUP_REMOVED lines=26> */
.L_x_27280:
        /* <DEDUP_REMOVED lines=9> */
.L_x_27281:
[----:B------:R-:W-:Y:S05]  /*612d0*/  BSYNC B1 ;  /* 0x0000000000017941 */ /* 0x000fea0003800000 */
.L_x_27279:
        /* <DEDUP_REMOVED lines=26> */
.L_x_27283:
        /* <DEDUP_REMOVED lines=9> */
.L_x_27284:
[----:B------:R-:W-:Y:S05]  /*61510*/  BSYNC B1 ;  /* 0x0000000000017941 */ /* 0x000fea0003800000 */
.L_x_27282:
        /* <DEDUP_REMOVED lines=26> */
.L_x_27286:
        /* <DEDUP_REMOVED lines=9> */
.L_x_27287:
[----:B------:R-:W-:Y:S05]  /*61750*/  BSYNC B1 ;  /* 0x0000000000017941 */ /* 0x000fea0003800000 */
.L_x_27285:
        /* <DEDUP_REMOVED lines=26> */
.L_x_27289:
        /* <DEDUP_REMOVED lines=9> */
.L_x_27290:
[----:B------:R-:W-:Y:S05]  /*61990*/  BSYNC B1 ;  /* 0x0000000000017941 */ /* 0x000fea0003800000 */
.L_x_27288:
        /* <DEDUP_REMOVED lines=26> */
.L_x_27292:
        /* <DEDUP_REMOVED lines=9> */
.L_x_27293:
[----:B------:R-:W-:Y:S05]  /*61bd0*/  BSYNC B1 ;  /* 0x0000000000017941 */ /* 0x000fea0003800000 */
.L_x_27291:
        /* <DEDUP_REMOVED lines=26> */
.L_x_27295:
        /* <DEDUP_REMOVED lines=9> */
.L_x_27296:
[----:B------:R-:W-:Y:S05]  /*61e10*/  BSYNC B1 ;  /* 0x0000000000017941 */ /* 0x000fea0003800000 */
.L_x_27294:
        /* <DEDUP_REMOVED lines=26> */
.L_x_27298:
        /* <DEDUP_REMOVED lines=9> */
.L_x_27299:
[----:B------:R-:W-:Y:S05]  /*62050*/  BSYNC B1 ;  /* 0x0000000000017941 */ /* 0x000fea0003800000 */
.L_x_27297:
        /* <DEDUP_REMOVED lines=26> */
.L_x_27301:
        /* <DEDUP_REMOVED lines=9> */
.L_x_27302:
[----:B------:R-:W-:Y:S05]  /*62290*/  BSYNC B1 ;  /* 0x0000000000017941 */ /* 0x000fea0003800000 */
.L_x_27300:
        /* <DEDUP_REMOVED lines=26> */
.L_x_27304:
        /* <DEDUP_REMOVED lines=9> */
.L_x_27305:
[----:B------:R-:W-:Y:S05]  /*624d0*/  BSYNC B1 ;  /* 0x0000000000017941 */ /* 0x000fea0003800000 */
.L_x_27303:
        /* <DEDUP_REMOVED lines=26> */
.L_x_27307:
        /* <DEDUP_REMOVED lines=9> */
.L_x_27308:
[----:B------:R-:W-:Y:S05]  /*62710*/  BSYNC B1 ;  /* 0x0000000000017941 */ /* 0x000fea0003800000 */
.L_x_27306:
        /* <DEDUP_REMOVED lines=26> */
.L_x_27310:
        /* <DEDUP_REMOVED lines=9> */
.L_x_27311:
[----:B------:R-:W-:Y:S05]  /*62950*/  BSYNC B1 ;  /* 0x0000000000017941 */ /* 0x000fea0003800000 */
.L_x_27309:
        /* <DEDUP_REMOVED lines=26> */
.L_x_27313:
        /* <DEDUP_REMOVED lines=9> */
.L_x_27314:
[----:B------:R-:W-:Y:S05]  /*62b90*/  BSYNC B1 ;  /* 0x0000000000017941 */ /* 0x000fea0003800000 */
.L_x_27312:
        /* <DEDUP_REMOVED lines=26> */
.L_x_27316:
        /* <DEDUP_REMOVED lines=9> */
.L_x_27317:
[----:B------:R-:W-:Y:S05]  /*62dd0*/  BSYNC B1 ;  /* 0x0000000000017941 */ /* 0x000fea0003800000 */
.L_x_27315:
        /* <DEDUP_REMOVED lines=26> */
.L_x_27319:
        /* <DEDUP_REMOVED lines=9> */
.L_x_27320:
[----:B------:R-:W-:Y:S05]  /*63010*/  BSYNC B1 ;  /* 0x0000000000017941 */ /* 0x000fea0003800000 */
.L_x_27318:
        /* <DEDUP_REMOVED lines=26> */
.L_x_27322:
        /* <DEDUP_REMOVED lines=9> */
.L_x_27323:
[----:B------:R-:W-:Y:S05]  /*63250*/  BSYNC B1 ;  /* 0x0000000000017941 */ /* 0x000fea0003800000 */
.L_x_27321:
        /* <DEDUP_REMOVED lines=26> */
.L_x_27325:
        /* <DEDUP_REMOVED lines=9> */
.L_x_27326:
[----:B------:R-:W-:Y:S05]  /*63490*/  BSYNC B1 ;  /* 0x0000000000017941 */ /* 0x000fea0003800000 */
.L_x_27324:
        /* <DEDUP_REMOVED lines=27> */
.L_x_27328:
        /* <DEDUP_REMOVED lines=9> */
.L_x_27329:
[----:B------:R-:W-:Y:S05]  /*636e0*/  BSYNC B1 ;  /* 0x0000000000017941 */ /* 0x000fea0003800000 */
.L_x_27327:
        /* <DEDUP_REMOVED lines=26> */
.L_x_27331:
        /* <DEDUP_REMOVED lines=9> */
.L_x_27332:
[----:B------:R-:W-:Y:S05]  /*63920*/  BSYNC B1 ;  /* 0x0000000000017941 */ /* 0x000fea0003800000 */
.L_x_27330:
        /* <DEDUP_REMOVED lines=26> */
.L_x_27334:
        /* <DEDUP_REMOVED lines=13> */
.L_x_27335:
[----:B------:R-:W-:Y:S05]  /*63ba0*/  BSYNC B1 ;  /* 0x0000000000017941 */ /* 0x000fea0003800000 */
.L_x_27333:
[----:B0-----:R-:W2:Y:S02]  /*63bb0*/  LDL.LU R0, [R1+0xbb0] ;  /* 0x000bb00001007983 */ /* 0x001ea40000300800 */
[----:B--2---:R-:W-:-:S05]  /*63bc0*/  IADD3 R0, R0, 0x4, RZ ;  /* 0x0000000400007810 */ /* 0x004fca0007ffe0ff */
[----:B------:R0:W-:Y:S01]  /*63bd0*/  STL [R1+0xbb0], R0 ;  /* 0x000bb00001007387 */ /* 0x0001e20000100800 */
[----:B------:R-:W-:Y:S01]  /*63be0*/  @!P1 CALL.REL.NOINC `(.L_x_27336) ;  /* 0x0000001000009944 */ /* 0x000fe20003c00000 */
[----:B------:R-:W-:Y:S05]  /*63bf0*/  BRA `(.L_x_27337) ;  /* 0xfffef7a000007947 */ /* 0x000fea000383ffff */
.L_x_27336:
        /* <DEDUP_REMOVED lines=12> */
.L_x_26954:
[----:B------:R-:W-:Y:S05]  /*63cc0*/  BSYNC B0 ;  /* 0x0000000000007941 */ /* 0x000fea0003800000 */
.L_x_26953:
        /* <DEDUP_REMOVED lines=514> */
.L_x_27339:
[----:B------:R-:W-:Y:S05]  /*65cf0*/  BSYNC B0 ;  /* 0x0000000000007941 */ /* 0x000fea0003800000 */
.L_x_27338:
        /* <DEDUP_REMOVED lines=228> */
[----:B------:R1:W-:Y:S04]  /*66b40*/  STL [R1+0xbb0], R1 ;  /* 0x000bb00101007387 */ /* 0x0003e80000100800 */
[----:B------:R1:W-:Y:S02]  /*66b50*/  STL [R1+0xbb4], RZ ;  /* 0x000bb4ff01007387 */ /* 0x0003e40000100800 */
.L_x_27724:
[----:B0----5:R0:W-:Y:S04]  /*66b60*/  STL [R1+0xbc8], R3 ;  /* 0x000bc80301007387 */ /* 0x0211e80000100800 */
[----:B------:R2:W-:Y:S04]  /*66b70*/  STL [R1+0xbcc], R4 ;  /* 0x000bcc0401007387 */ /* 0x0005e80000100800 */
[----:B0-----:R-:W3:Y:S04]  /*66b80*/  LDL R3, [R1+0xbb0] ;  /* 0x000bb00001037983 */ /* 0x001ee80000100800 */
[----:B------:R0:W-:Y:S04]  /*66b90*/  STL [R1+0xbc4], R2 ;  /* 0x000bc40201007387 */ /* 0x0001e80000100800 */
[----:B--2---:R-:W2:Y:S04]  /*66ba0*/  LDL.LU R4, [R1+0xbb4] ;  /* 0x000bb40001047983 */ /* 0x004ea80000300800 */
[----:B0---4-:R-:W4:Y:S04]  /*66bb0*/  LDL R2, [R1+0x99c] ;  /* 0x00099c0001027983 */ /* 0x011f280000100800 */
[----:B-1-3--:R0:W3:Y:S04]  /*66bc0*/  LDL R0, [R3+0x208] ;  /* 0x0002080003007983 */ /* 0x00a0e80000100800 */
[----:B0-----:R-:W4:Y:S01]  /*66bd0*/  LDL R3, [R3+0x8] ;  /* 0x0000080003037983 */ /* 0x001f220000100800 */
[----:B--2---:R-:W-:-:S05]  /*66be0*/  IADD3 R4, R4, 0x1, RZ ;  /* 0x0000000104047810 */ /* 0x004fca0007ffe0ff */
[----:B------:R0:W-:Y:S01]  /*66bf0*/  STL [R1+0xbb4], R4 ;  /* 0x000bb40401007387 */ /* 0x0001e20000100800 */
[CC--:B---3--:R-:W-:Y:S02]  /*66c00*/  FSETP.GEU.FTZ.AND P0, PT, R29.reuse, R0.reuse, PT ;  /* 0x000000001d00720b */ /* 0x0c8fe40003f1e000 */
[----:B------:R-:W-:Y:S02]  /*66c10*/  FSETP.NEU.FTZ.AND P1, PT, R29, R0, PT ;  /* 0x000000001d00720b */ /* 0x000fe40003f3d000 */
[C---:B----4-:R-:W-:Y:S02]  /*66c20*/  ISETP.EQ.OR P0, PT, R2.reuse, -0x1, !P0 ;  /* 0xffffffff0200780c */ /* 0x050fe40004702670 */
        /* <DEDUP_REMOVED lines=9> */
[----:B-1----:R0:W5:Y:S01]  /*66cc0*/  LDL.LU R2, [R1+0xbc4] ;  /* 0x000bc40001027983 */ /* 0x0021620000300800 */
        /* <DEDUP_REMOVED lines=12> */
.L_x_27343:
[----:B01----:R-:W2:Y:S04]  /*66d90*/  LDL.LU R0, [R1+0x99c] ;  /* 0x00099c0001007983 */ /* 0x003ea80000300800 */
[----:B--2---:R0:W-:Y:S02]  /*66da0*/  STL [R1+0xba4], R0 ;  /* 0x000ba40001007387 */ /* 0x0041e40000100800 */
[----:B0-----:R-:W-:Y:S02]  /*66db0*/  IMAD.MOV.U32 R0, RZ, RZ, R29 ;  /* 0x000000ffff007224 */ /* 0x001fe400078e001d */
[----:B------:R-:W2:Y:S04]  /*66dc0*/  LDL.LU R29, [R1+0x998] ;  /* 0x00099800011d7983 */ /* 0x000ea80000300800 */
[----:B--2---:R0:W-:Y:S02]  /*66dd0*/  STL [R1+0x99c], R29 ;  /* 0x00099c1d01007387 */ /* 0x0041e40000100800 */
[----:B0-----:R-:W-:-:S02]  /*66de0*/  IMAD.MOV.U32 R29, RZ, RZ, R28 ;  /* 0x000000ffff1d7224 */ /* 0x001fc400078e001c */
.L_x_27344:
[----:B-1----:R-:W-:Y:S05]  /*66df0*/  BSYNC B1 ;  /* 0x0000000000017941 */ /* 0x002fea0003800000 */
.L_x_27342:
        /* <DEDUP_REMOVED lines=16> */
.L_x_27346:
[----:B0-----:R0:W-:Y:S04]  /*66f00*/  STL [R1+0xba0], R0 ;  /* 0x000ba00001007387 */ /* 0x0011e80000100800 */
[----:B------:R-:W2:Y:S04]  /*66f10*/  LDL.LU R28, [R1+0xba4] ;  /* 0x000ba400011c7983 */ /* 0x000ea80000300800 */
[----:B0-----:R-:W3:Y:S04]  /*66f20*/  LDL.LU R0, [R1+0x9a4] ;  /* 0x0009a40001007983 */ /* 0x001ee80000300800 */
[----:B--2---:R0:W-:Y:S04]  /*66f30*/  STL [R1+0xba8], R28 ;  /* 0x000ba81c01007387 */ /* 0x0041e80000100800 */
[----:B---3--:R1:W-:Y:S01]  /*66f40*/  STL [R1+0x998], R0 ;  /* 0x0009980001007387 */ /* 0x0083e20000100800 */
[----:B0-----:R-:W-:-:S03]  /*66f50*/  IMAD.MOV.U32 R28, RZ, RZ, R27 ;  /* 0x000000ffff1c7224 */ /* 0x001fc600078e001b */
.L_x_27347:
[----:B0-----:R-:W-:Y:S05]  /*66f60*/  BSYNC B1 ;  /* 0x0000000000017941 */ /* 0x001fea0003800000 */
.L_x_27345:
        /* <DEDUP_REMOVED lines=15> */
.L_x_27349:
[----:B------:R-:W2:Y:S04]  /*67060*/  LDL.LU R27, [R1+0xba8] ;  /* 0x000ba800011b7983 */ /* 0x000ea80000300800 */
[----:B------:R1:W5:Y:S04]  /*67070*/  LDL.LU R0, [R1+0xba0] ;  /* 0x000ba00001007983 */ /* 0x0003680000300800 */
[----:B--2---:R2:W-:Y:S04]  /*67080*/  STL [R1+0xba4], R27 ;  /* 0x000ba41b01007387 */ /* 0x0045e80000100800 */
[----:B--2---:R-:W2:Y:S04]  /*67090*/  LDL.LU R27, [R1+0x9a0] ;  /* 0x0009a000011b7983 */ /* 0x004ea80000300800 */
[----:B--2---:R2:W-:Y:S02]  /*670a0*/  STL [R1+0x9a4], R27 ;  /* 0x0009a41b01007387 */ /* 0x0045e40000100800 */
[----:B--2---:R-:W-:-:S02]  /*670b0*/  IMAD.MOV.U32 R27, RZ, RZ, R26 ;  /* 0x000000ffff1b7224 */ /* 0x004fc400078e001a */
.L_x_27350:
[----:B-1----:R-:W-:Y:S05]  /*670c0*/  BSYNC B1 ;  /* 0x0000000000017941 */ /* 0x002fea0003800000 */
.L_x_27348:
        /* <DEDUP_REMOVED lines=16> */
.L_x_27352:
[----:B-1----:R1:W-:Y:S04]  /*671d0*/  STL [R1+0xba0], R0 ;  /* 0x000ba00001007387 */ /* 0x0023e80000100800 */
[----:B------:R-:W2:Y:S04]  /*671e0*/  LDL.LU R26, [R1+0xba4] ;  /* 0x000ba400011a7983 */ /* 0x000ea80000300800 */
[----:B-1----:R-:W3:Y:S04]  /*671f0*/  LDL.LU R0, [R1+0x9ac] ;  /* 0x0009ac0001007983 */ /* 0x002ee80000300800 */
[----:B--2---:R1:W-:Y:S04]  /*67200*/  STL [R1+0xba8], R26 ;  /* 0x000ba81a01007387 */ /* 0x0043e80000100800 */
[----:B---3--:R2:W-:Y:S01]  /*67210*/  STL [R1+0x9a0], R0 ;  /* 0x0009a00001007387 */ /* 0x0085e20000100800 */
[----:B-1----:R-:W-:-:S03]  /*67220*/  IMAD.MOV.U32 R26, RZ, RZ, R25 ;  /* 0x000000ffff1a7224 */ /* 0x002fc600078e0019 */
.L_x_27353:
[----:B-1----:R-:W-:Y:S05]  /*67230*/  BSYNC B1 ;  /* 0x0000000000017941 */ /* 0x002fea0003800000 */
.L_x_27351:
        /* <DEDUP_REMOVED lines=15> */
.L_x_27355:
[----:B------:R-:W2:Y:S04]  /*67330*/  LDL.LU R25, [R1+0xba8] ;  /* 0x000ba80001197983 */ /* 0x000ea80000300800 */
[----:B------:R3:W5:Y:S04]  /*67340*/  LDL.LU R0, [R1+0xba0] ;  /* 0x000ba00001007983 */ /* 0x0007680000300800 */
[----:B--2---:R2:W-:Y:S04]  /*67350*/  STL [R1+0xba4], R25 ;  /* 0x000ba41901007387 */ /* 0x0045e80000100800 */
[----:B--2---:R-:W2:Y:S04]  /*67360*/  LDL.LU R25, [R1+0x9a8] ;  /* 0x0009a80001197983 */ /* 0x004ea80000300800 */
[----:B--2---:R2:W-:Y:S02]  /*67370*/  STL [R1+0x9ac], R25 ;  /* 0x0009ac1901007387 */ /* 0x0045e40000100800 */
[----:B--2---:R-:W-:-:S02]  /*67380*/  IMAD.MOV.U32 R25, RZ, RZ, R24 ;  /* 0x000000ffff197224 */ /* 0x004fc400078e0018 */
.L_x_27356:
[----:B---3--:R-:W-:Y:S05]  /*67390*/  BSYNC B1 ;  /* 0x0000000000017941 */ /* 0x008fea0003800000 */
.L_x_27354:
        /* <DEDUP_REMOVED lines=16> */
.L_x_27358:
[----:B--2---:R2:W-:Y:S04]  /*674a0*/  STL [R1+0xba0], R0 ;  /* 0x000ba00001007387 */ /* 0x0045e80000100800 */
[----:B------:R-:W3:Y:S04]  /*674b0*/  LDL.LU R24, [R1+0xba4] ;  /* 0x000ba40001187983 */ /* 0x000ee80000300800 */
[----:B--2---:R-:W2:Y:S04]  /*674c0*/  LDL.LU R0, [R1+0x9b4] ;  /* 0x0009b40001007983 */ /* 0x004ea80000300800 */
[----:B---3--:R3:W-:Y:S04]  /*674d0*/  STL [R1+0xba8], R24 ;  /* 0x000ba81801007387 */ /* 0x0087e80000100800 */
[----:B--2---:R2:W-:Y:S01]  /*674e0*/  STL [R1+0x9a8], R0 ;  /* 0x0009a80001007387 */ /* 0x0045e20000100800 */
[----:B---3--:R-:W-:-:S03]  /*674f0*/  IMAD.MOV.U32 R24, RZ, RZ, R23 ;  /* 0x000000ffff187224 */ /* 0x008fc600078e0017 */
.L_x_27359:
[----:B--2---:R-:W-:Y:S05]  /*67500*/  BSYNC B1 ;  /* 0x0000000000017941 */ /* 0x004fea0003800000 */
.L_x_27357:
        /* <DEDUP_REMOVED lines=15> */
.L_x_27361:
[----:B------:R-:W3:Y:S04]  /*67600*/  LDL.LU R23, [R1+0xba8] ;  /* 0x000ba80001177983 */ /* 0x000ee80000300800 */
[----:B------:R4:W5:Y:S04]  /*67610*/  LDL.LU R0, [R1+0xba0] ;  /* 0x000ba00001007983 */ /* 0x0009680000300800 */
[----:B---3--:R3:W-:Y:S04]  /*67620*/  STL [R1+0xba4], R23 ;  /* 0x000ba41701007387 */ /* 0x0087e80000100800 */
[----:B---3--:R-:W3:Y:S04]  /*67630*/  LDL.LU R23, [R1+0x9b0] ;  /* 0x0009b00001177983 */ /* 0x008ee80000300800 */
[----:B---3--:R3:W-:Y:S02]  /*67640*/  STL [R1+0x9b4], R23 ;  /* 0x0009b41701007387 */ /* 0x0087e40000100800 */
[----:B---3--:R-:W-:-:S02]  /*67650*/  IMAD.MOV.U32 R23, RZ, RZ, R22 ;  /* 0x000000ffff177224 */ /* 0x008fc400078e0016 */
.L_x_27362:
[----:B----4-:R-:W-:Y:S05]  /*67660*/  BSYNC B1 ;  /* 0x0000000000017941 */ /* 0x010fea0003800000 */
.L_x_27360:
        /* <DEDUP_REMOVED lines=16> */
.L_x_27364:
[----:B---3--:R3:W-:Y:S04]  /*67770*/  STL [R1+0xba0], R0 ;  /* 0x000ba00001007387 */ /* 0x0087e80000100800 */
[----:B------:R-:W4:Y:S04]  /*67780*/  LDL.LU R22, [R1+0xba4] ;  /* 0x000ba40001167983 */ /* 0x000f280000300800 */
[----:B---3--:R-:W3:Y:S04]  /*67790*/  LDL.LU R0, [R1+0x9bc] ;  /* 0x0009bc0001007983 */ /* 0x008ee80000300800 */
[----:B----4-:R4:W-:Y:S04]  /*677a0*/  STL [R1+0xba8], R22 ;  /* 0x000ba81601007387 */ /* 0x0109e80000100800 */
[----:B---3--:R3:W-:Y:S01]  /*677b0*/  STL [R1+0x9b0], R0 ;  /* 0x0009b00001007387 */ /* 0x0087e20000100800 */
[----:B----4-:R-:W-:-:S03]  /*677c0*/  IMAD.MOV.U32 R22, RZ, RZ, R21 ;  /* 0x000000ffff167224 */ /* 0x010fc600078e0015 */
.L_x_27365:
[----:B---3--:R-:W-:Y:S05]  /*677d0*/  BSYNC B1 ;  /* 0x0000000000017941 */ /* 0x008fea0003800000 */
.L_x_27363:
        /* <DEDUP_REMOVED lines=15> */
.L_x_27367:
[----:B------:R-:W4:Y:S04]  /*678d0*/  LDL.LU R21, [R1+0xba8] ;  /* 0x000ba80001157983 */ /* 0x000f280000300800 */
[----:B------:R0:W5:Y:S04]  /*678e0*/  LDL.LU R0, [R1+0xba0] ;  /* 0x000ba00001007983 */ /* 0x0001680000300800 */
[----:B----4-:R4:W-:Y:S04]  /*678f0*/  STL [R1+0xba4], R21 ;  /* 0x000ba41501007387 */ /* 0x0109e80000100800 */
[----:B----4-:R-:W4:Y:S04]  /*67900*/  LDL.LU R21, [R1+0x9b8] ;  /* 0x0009b80001157983 */ /* 0x010f280000300800 */
[----:B----4-:R4:W-:Y:S02]  /*67910*/  STL [R1+0x9bc], R21 ;  /* 0x0009bc1501007387 */ /* 0x0109e40000100800 */
[----:B----4-:R-:W-:-:S02]  /*67920*/  IMAD.MOV.U32 R21, RZ, RZ, R20 ;  /* 0x000000ffff157224 */ /* 0x010fc400078e0014 */
.L_x_27368:
[----:B0-----:R-:W-:Y:S05]  /*67930*/  BSYNC B1 ;  /* 0x0000000000017941 */ /* 0x001fea0003800000 */
.L_x_27366:
        /* <DEDUP_REMOVED lines=16> */
.L_x_27370:
[----:B0-----:R0:W-:Y:S04]  /*67a40*/  STL [R1+0xba0], R0 ;  /* 0x000ba00001007387 */ /* 0x0011e80000100800 */
[----:B------:R-:W4:Y:S04]  /*67a50*/  LDL.LU R20, [R1+0xba4] ;  /* 0x000ba40001147983 */ /* 0x000f280000300800 */
[----:B0-2---:R-:W2:Y:S04]  /*67a60*/  LDL.LU R0, [R1+0x9c4] ;  /* 0x0009c40001007983 */ /* 0x005ea80000300800 */
[----:B----4-:R0:W-:Y:S04]  /*67a70*/  STL [R1+0xba8], R20 ;  /* 0x000ba81401007387 */ /* 0x0101e80000100800 */
[----:B--2---:R2:W-:Y:S01]  /*67a80*/  STL [R1+0x9b8], R0 ;  /* 0x0009b80001007387 */ /* 0x0045e20000100800 */
[----:B0-----:R-:W-:-:S03]  /*67a90*/  IMAD.MOV.U32 R20, RZ, RZ, R19 ;  /* 0x000000ffff147224 */ /* 0x001fc600078e0013 */
.L_x_27371:
[----:B0-----:R-:W-:Y:S05]  /*67aa0*/  BSYNC B1 ;  /* 0x0000000000017941 */ /* 0x001fea0003800000 */
.L_x_27369:
        /* <DEDUP_REMOVED lines=15> */
.L_x_27373:
[----:B------:R-:W2:Y:S04]  /*67ba0*/  LDL.LU R19, [R1+0xba8] ;  /* 0x000ba80001137983 */ /* 0x000ea80000300800 */
[----:B------:R4:W5:Y:S04]  /*67bb0*/  LDL.LU R0, [R1+0xba0] ;  /* 0x000ba00001007983 */ /* 0x0009680000300800 */
[----:B--2---:R2:W-:Y:S04]  /*67bc0*/  STL [R1+0xba4], R19 ;  /* 0x000ba41301007387 */ /* 0x0045e80000100800 */
[----:B--2---:R-:W2:Y:S04]  /*67bd0*/  LDL.LU R19, [R1+0x9c0] ;  /* 0x0009c00001137983 */ /* 0x004ea80000300800 */
[----:B--2---:R2:W-:Y:S02]  /*67be0*/  STL [R1+0x9c4], R19 ;  /* 0x0009c41301007387 */ /* 0x0045e40000100800 */
[----:B--2---:R-:W-:-:S02]  /*67bf0*/  IMAD.MOV.U32 R19, RZ, RZ, R18 ;  /* 0x000000ffff137224 */ /* 0x004fc400078e0012 */
.L_x_27374:
[----:B----4-:R-:W-:Y:S05]  /*67c00*/  BSYNC B1 ;  /* 0x0000000000017941 */ /* 0x010fea0003800000 */
.L_x_27372:
        /* <DEDUP_REMOVED lines=16> */
.L_x_27376:
[----:B--2---:R2:W-:Y:S04]  /*67d10*/  STL [R1+0xba0], R0 ;  /* 0x000ba00001007387 */ /* 0x0045e80000100800 */
[----:B------:R-:W4:Y:S04]  /*67d20*/  LDL.LU R18, [R1+0xba4] ;  /* 0x000ba40001127983 */ /* 0x000f280000300800 */
[----:B--2---:R-:W2:Y:S04]  /*67d30*/  LDL.LU R0, [R1+0x9cc] ;  /* 0x0009cc0001007983 */ /* 0x004ea80000300800 */
[----:B----4-:R4:W-:Y:S04]  /*67d40*/  STL [R1+0xba8], R18 ;  /* 0x000ba81201007387 */ /* 0x0109e80000100800 */
[----:B--2---:R2:W-:Y:S01]  /*67d50*/  STL [R1+0x9c0], R0 ;  /* 0x0009c00001007387 */ /* 0x0045e20000100800 */
[----:B----4-:R-:W-:-:S03]  /*67d60*/  IMAD.MOV.U32 R18, RZ, RZ, R17 ;  /* 0x000000ffff127224 */ /* 0x010fc600078e0011 */
.L_x_27377:
[----:B--2---:R-:W-:Y:S05]  /*67d70*/  BSYNC B1 ;  /* 0x0000000000017941 */ /* 0x004fea0003800000 */
.L_x_27375:
        /* <DEDUP_REMOVED lines=15> */
.L_x_27379:
[----:B------:R-:W4:Y:S04]  /*67e70*/  LDL.LU R17, [R1+0xba8] ;  /* 0x000ba80001117983 */ /* 0x000f280000300800 */
[----:B------:R0:W5:Y:S04]  /*67e80*/  LDL.LU R0, [R1+0xba0] ;  /* 0x000ba00001007983 */ /* 0x0001680000300800 */
[----:B----4-:R4:W-:Y:S04]  /*67e90*/  STL [R1+0xba4], R17 ;  /* 0x000ba41101007387 */ /* 0x0109e80000100800 */
[----:B----4-:R-:W4:Y:S04]  /*67ea0*/  LDL.LU R17, [R1+0x9c8] ;  /* 0x0009c80001117983 */ /* 0x010f280000300800 */
[----:B----4-:R4:W-:Y:S02]  /*67eb0*/  STL [R1+0x9cc], R17 ;  /* 0x0009cc1101007387 */ /* 0x0109e40000100800 */
[----:B----4-:R-:W-:-:S02]  /*67ec0*/  IMAD.MOV.U32 R17, RZ, RZ, R16 ;  /* 0x000000ffff117224 */ /* 0x010fc400078e0010 */
.L_x_27380:
[----:B0-----:R-:W-:Y:S05]  /*67ed0*/  BSYNC B1 ;  /* 0x0000000000017941 */ /* 0x001fea0003800000 */
.L_x_27378:
        /* <DEDUP_REMOVED lines=16> */
.L_x_27382:
[----:B0-----:R0:W-:Y:S04]  /*67fe0*/  STL [R1+0xba0], R0 ;  /* 0x000ba00001007387 */ /* 0x0011e80000100800 */
[----:B------:R-:W4:Y:S04]  /*67ff0*/  LDL.LU R16, [R1+0xba4] ;  /* 0x000ba40001107983 */ /* 0x000f280000300800 */
[----:B0-2---:R-:W2:Y:S04]  /*68000*/  LDL.LU R0, [R1+0x9d4] ;  /* 0x0009d40001007983 */ /* 0x005ea80000300800 */
[----:B----4-:R0:W-:Y:S04]  /*68010*/  STL [R1+0xba8], R16 ;  /* 0x000ba81001007387 */ /* 0x0101e80000100800 */
[----:B--2---:R2:W-:Y:S01]  /*68020*/  STL [R1+0x9c8], R0 ;  /* 0x0009c80001007387 */ /* 0x0045e20000100800 */
[----:B0-----:R-:W-:-:S03]  /*68030*/  IMAD.MOV.U32 R16, RZ, RZ, R15 ;  /* 0x000000ffff107224 */ /* 0x001fc600078e000f */
.L_x_27383:
[----:B0-----:R-:W-:Y:S05]  /*68040*/  BSYNC B1 ;  /* 0x0000000000017941 */ /* 0x001fea0003800000 */
.L_x_27381:
        /* <DEDUP_REMOVED lines=15> */
.L_x_27385:
[----:B------:R-:W2:Y:S04]  /*68140*/  LDL.LU R15, [R1+0xba8] ;  /* 0x000ba800010f7983 */ /* 0x000ea80000300800 */
[----:B------:R4:W5:Y:S04]  /*68150*/  LDL.LU R0, [R1+0xba0] ;  /* 0x000ba00001007983 */ /* 0x0009680000300800 */
[----:B--2---:R2:W-:Y:S04]  /*68160*/  STL [R1+0xba4], R15 ;  /* 0x000ba40f01007387 */ /* 0x0045e80000100800 */
[----:B--2---:R-:W2:Y:S04]  /*68170*/  LDL.LU R15, [R1+0x9d0] ;  /* 0x0009d000010f7983 */ /* 0x004ea80000300800 */
[----:B--2---:R2:W-:Y:S02]  /*68180*/  STL [R1+0x9d4], R15 ;  /* 0x0009d40f01007387 */ /* 0x0045e40000100800 */
[----:B--2---:R-:W-:-:S02]  /*68190*/  IMAD.MOV.U32 R15, RZ, RZ, R14 ;  /* 0x000000ffff0f7224 */ /* 0x004fc400078e000e */
.L_x_27386:
[----:B----4-:R-:W-:Y:S05]  /*681a0*/  BSYNC B1 ;  /* 0x0000000000017941 */ /* 0x010fea0003800000 */
.L_x_27384:
        /* <DEDUP_REMOVED lines=16> */
.L_x_27388:
[----:B--2---:R2:W-:Y:S04]  /*682b0*/  STL [R1+0xba0], R0 ;  /* 0x000ba00001007387 */ /* 0x0045e80000100800 */
[----:B------:R-:W4:Y:S04]  /*682c0*/  LDL.LU R14, [R1+0xba4] ;  /* 0x000ba400010e7983 */ /* 0x000f280000300800 */
[----:B--2---:R-:W2:Y:S04]  /*682d0*/  LDL.LU R0, [R1+0x9dc] ;  /* 0x0009dc0001007983 */ /* 0x004ea80000300800 */
[----:B----4-:R4:W-:Y:S04]  /*682e0*/  STL [R1+0xba8], R14 ;  /* 0x000ba80e01007387 */ /* 0x0109e80000100800 */
[----:B--2---:R2:W-:Y:S01]  /*682f0*/  STL [R1+0x9d0], R0 ;  /* 0x0009d00001007387 */ /* 0x0045e20000100800 */
[----:B----4-:R-:W-:-:S03]  /*68300*/  IMAD.MOV.U32 R14, RZ, RZ, R13 ;  /* 0x000000ffff0e7224 */ /* 0x010fc600078e000d */
.L_x_27389:
[----:B--2---:R-:W-:Y:S05]  /*68310*/  BSYNC B1 ;  /* 0x0000000000017941 */ /* 0x004fea0003800000 */
.L_x_27387:
        /* <DEDUP_REMOVED lines=15> */
.L_x_27391:
[----:B------:R-:W4:Y:S04]  /*68410*/  LDL.LU R13, [R1+0xba8] ;  /* 0x000ba800010d7983 */ /* 0x000f280000300800 */
[----:B------:R0:W5:Y:S04]  /*68420*/  LDL.LU R0, [R1+0xba0] ;  /* 0x000ba00001007983 */ /* 0x0001680000300800 */
[----:B----4-:R4:W-:Y:S04]  /*68430*/  STL [R1+0xba4], R13 ;  /* 0x000ba40d01007387 */ /* 0x0109e80000100800 */
[----:B----4-:R-:W4:Y:S04]  /*68440*/  LDL.LU R13, [R1+0x9d8] ;  /* 0x0009d800010d7983 */ /* 0x010f280000300800 */
[----:B----4-:R4:W-:Y:S02]  /*68450*/  STL [R1+0x9dc], R13 ;  /* 0x0009dc0d01007387 */ /* 0x0109e40000100800 */
[----:B----4-:R-:W-:-:S02]  /*68460*/  IMAD.MOV.U32 R13, RZ, RZ, R12 ;  /* 0x000000ffff0d7224 */ /* 0x010fc400078e000c */
.L_x_27392:
[----:B0-----:R-:W-:Y:S05]  /*68470*/  BSYNC B1 ;  /* 0x0000000000017941 */ /* 0x001fea0003800000 */
.L_x_27390:
        /* <DEDUP_REMOVED lines=16> */
.L_x_27394:
[----:B0-----:R0:W-:Y:S04]  /*68580*/  STL [R1+0xba0], R0 ;  /* 0x000ba00001007387 */ /* 0x0011e80000100800 */
[----:B------:R-:W4:Y:S04]  /*68590*/  LDL.LU R12, [R1+0xba4] ;  /* 0x000ba400010c7983 */ /* 0x000f280000300800 */
[----:B0-2---:R-:W2:Y:S04]  /*685a0*/  LDL.LU R0, [R1+0x9e4] ;  /* 0x0009e40001007983 */ /* 0x005ea80000300800 */
[----:B----4-:R0:W-:Y:S04]  /*685b0*/  STL [R1+0xba8], R12 ;  /* 0x000ba80c01007387 */ /* 0x0101e80000100800 */
[----:B--2---:R2:W-:Y:S01]  /*685c0*/  STL [R1+0x9d8], R0 ;  /* 0x0009d80001007387 */ /* 0x0045e20000100800 */
[----:B0-----:R-:W-:-:S03]  /*685d0*/  IMAD.MOV.U32 R12, RZ, RZ, R11 ;  /* 0x000000ffff0c7224 */ /* 0x001fc600078e000b */
.L_x_27395:
[----:B0-----:R-:W-:Y:S05]  /*685e0*/  BSYNC B1 ;  /* 0x0000000000017941 */ /* 0x001fea0003800000 */
.L_x_27393:
        /* <DEDUP_REMOVED lines=15> */
.L_x_27397:
[----:B------:R-:W2:Y:S04]  /*686e0*/  LDL.LU R11, [R1+0xba8] ;  /* 0x000ba800010b7983 */ /* 0x000ea80000300800 */
[----:B------:R4:W5:Y:S04]  /*686f0*/  LDL.LU R0, [R1+0xba0] ;  /* 0x000ba00001007983 */ /* 0x0009680000300800 */
[----:B--2---:R2:W-:Y:S04]  /*68700*/  STL [R1+0xba4], R11 ;  /* 0x000ba40b01007387 */ /* 0x0045e80000100800 */
[----:B--2---:R-:W2:Y:S04]  /*68710*/  LDL.LU R11, [R1+0x9e0] ;  /* 0x0009e000010b7983 */ /* 0x004ea80000300800 */
[----:B--2---:R2:W-:Y:S02]  /*68720*/  STL [R1+0x9e4], R11 ;  /* 0x0009e40b01007387 */ /* 0x0045e40000100800 */
[----:B--2---:R-:W-:-:S02]  /*68730*/  IMAD.MOV.U32 R11, RZ, RZ, R10 ;  /* 0x000000ffff0b7224 */ /* 0x004fc400078e000a */
.L_x_27398:
[----:B----4-:R-:W-:Y:S05]  /*68740*/  BSYNC B1 ;  /* 0x0000000000017941 */ /* 0x010fea0003800000 */
.L_x_27396:
        /* <DEDUP_REMOVED lines=16> */
.L_x_27400:
[----:B--2---:R2:W-:Y:S04]  /*68850*/  STL [R1+0xba0], R0 ;  /* 0x000ba00001007387 */ /* 0x0045e80000100800 */
[----:B------:R-:W4:Y:S04]  /*68860*/  LDL.LU R10, [R1+0xba4] ;  /* 0x000ba400010a7983 */ /* 0x000f280000300800 */
[----:B--2---:R-:W2:Y:S04]  /*68870*/  LDL.LU R0, [R1+0x9ec] ;  /* 0x0009ec0001007983 */ /* 0x004ea80000300800 */
[----:B----4-:R4:W-:Y:S04]  /*68880*/  STL [R1+0xba8], R10 ;  /* 0x000ba80a01007387 */ /* 0x0109e80000100800 */
[----:B--2---:R2:W-:Y:S01]  /*68890*/  STL [R1+0x9e0], R0 ;  /* 0x0009e00001007387 */ /* 0x0045e20000100800 */
[----:B----4-:R-:W-:-:S03]  /*688a0*/  IMAD.MOV.U32 R10, RZ, RZ, R9 ;  /* 0x000000ffff0a7224 */ /* 0x010fc600078e0009 */
.L_x_27401:
[----:B--2---:R-:W-:Y:S05]  /*688b0*/  BSYNC B1 ;  /* 0x0000000000017941 */ /* 0x004fea0003800000 */
.L_x_27399:
        /* <DEDUP_REMOVED lines=15> */
.L_x_27403:
[----:B------:R-:W4:Y:S04]  /*689b0*/  LDL.LU R9, [R1+0xba8] ;  /* 0x000ba80001097983 */ /* 0x000f280000300800 */
[----:B------:R0:W5:Y:S04]  /*689c0*/  LDL.LU R0, [R1+0xba0] ;  /* 0x000ba00001007983 */ /* 0x0001680000300800 */
[----:B----4-:R4:W-:Y:S04]  /*689d0*/  STL [R1+0xba4], R9 ;  /* 0x000ba40901007387 */ /* 0x0109e80000100800 */
[----:B----4-:R-:W4:Y:S04]  /*689e0*/  LDL.LU R9, [R1+0x9e8] ;  /* 0x0009e80001097983 */ /* 0x010f280000300800 */
[----:B----4-:R4:W-:Y:S02]  /*689f0*/  STL [R1+0x9ec], R9 ;  /* 0x0009ec0901007387 */ /* 0x0109e40000100800 */
[----:B----4-:R-:W-:-:S02]  /*68a00*/  IMAD.MOV.U32 R9, RZ, RZ, R8 ;  /* 0x000000ffff097224 */ /* 0x010fc400078e0008 */
.L_x_27404:
[----:B0-----:R-:W-:Y:S05]  /*68a10*/  BSYNC B1 ;  /* 0x0000000000017941 */ /* 0x001fea0003800000 */
.L_x_27402:
        /* <DEDUP_REMOVED lines=16> */
.L_x_27406:
[----:B0-----:R0:W-:Y:S04]  /*68b20*/  STL [R1+0xba0], R0 ;  /* 0x000ba00001007387 */ /* 0x0011e80000100800 */
[----:B------:R-:W4:Y:S04]  /*68b30*/  LDL.LU R8, [R1+0xba4] ;  /* 0x000ba40001087983 */ /* 0x000f280000300800 */
[----:B0-2---:R-:W2:Y:S04]  /*68b40*/  LDL.LU R0, [R1+0x9f4] ;  /* 0x0009f40001007983 */ /* 0x005ea80000300800 */
[----:B----4-:R0:W-:Y:S04]  /*68b50*/  STL [R1+0xba8], R8 ;  /* 0x000ba80801007387 */ /* 0x0101e80000100800 */
[----:B--2---:R2:W-:Y:S01]  /*68b60*/  STL [R1+0x9e8], R0 ;  /* 0x0009e80001007387 */ /* 0x0045e20000100800 */
[----:B0-----:R-:W-:-:S03]  /*68b70*/  IMAD.MOV.U32 R8, RZ, RZ, R7 ;  /* 0x000000ffff087224 */ /* 0x001fc600078e0007 */
.L_x_27407:
[----:B0-----:R-:W-:Y:S05]  /*68b80*/  BSYNC B1 ;  /* 0x0000000000017941 */ /* 0x001fea0003800000 */
.L_x_27405:
        /* <DEDUP_REMOVED lines=15> */
.L_x_27409:
[----:B------:R-:W2:Y:S04]  /*68c80*/  LDL.LU R7, [R1+0xba8] ;  /* 0x000ba80001077983 */ /* 0x000ea80000300800 */
[----:B------:R4:W5:Y:S04]  /*68c90*/  LDL.LU R0, [R1+0xba0] ;  /* 0x000ba00001007983 */ /* 0x0009680000300800 */
[----:B--2---:R2:W-:Y:S04]  /*68ca0*/  STL [R1+0xba4], R7 ;  /* 0x000ba40701007387 */ /* 0x0045e80000100800 */
[----:B--2---:R-:W2:Y:S04]  /*68cb0*/  LDL.LU R7, [R1+0x9f0] ;  /* 0x0009f00001077983 */ /* 0x004ea80000300800 */
[----:B--2---:R2:W-:Y:S02]  /*68cc0*/  STL [R1+0x9f4], R7 ;  /* 0x0009f40701007387 */ /* 0x0045e40000100800 */
[----:B--2---:R-:W-:-:S02]  /*68cd0*/  IMAD.MOV.U32 R7, RZ, RZ, R6 ;  /* 0x000000ffff077224 */ /* 0x004fc400078e0006 */
.L_x_27410:
[----:B----4-:R-:W-:Y:S05]  /*68ce0*/  BSYNC B1 ;  /* 0x0000000000017941 */ /* 0x010fea0003800000 */
.L_x_27408:
        /* <DEDUP_REMOVED lines=16> */
.L_x_27412:
[----:B--2---:R2:W-:Y:S04]  /*68df0*/  STL [R1+0xba0], R0 ;  /* 0x000ba00001007387 */ /* 0x0045e80000100800 */
[----:B------:R-:W4:Y:S04]  /*68e00*/  LDL.LU R6, [R1+0xba4] ;  /* 0x000ba40001067983 */ /* 0x000f280000300800 */
[----:B--2---:R-:W2:Y:S04]  /*68e10*/  LDL.LU R0, [R1+0x9fc] ;  /* 0x0009fc0001007983 */ /* 0x004ea80000300800 */
[----:B----4-:R4:W-:Y:S04]  /*68e20*/  STL [R1+0xba8], R6 ;  /* 0x000ba80601007387 */ /* 0x0109e80000100800 */
[----:B--2---:R2:W-:Y:S01]  /*68e30*/  STL [R1+0x9f0], R0 ;  /* 0x0009f00001007387 */ /* 0x0045e20000100800 */
[----:B----4-:R-:W-:-:S03]  /*68e40*/  IMAD.MOV.U32 R6, RZ, RZ, R5 ;  /* 0x000000ffff067224 */ /* 0x010fc600078e0005 */
.L_x_27413:
[----:B--2---:R-:W-:Y:S05]  /*68e50*/  BSYNC B1 ;  /* 0x0000000000017941 */ /* 0x004fea0003800000 */
.L_x_27411:
        /* <DEDUP_REMOVED lines=15> */
.L_x_27415:
[----:B------:R-:W4:Y:S04]  /*68f50*/  LDL.LU R5, [R1+0xba8] ;  /* 0x000ba80001057983 */ /* 0x000f280000300800 */
[----:B------:R0:W5:Y:S04]  /*68f60*/  LDL.LU R0, [R1+0xba0] ;  /* 0x000ba00001007983 */ /* 0x0001680000300800 */
[----:B----4-:R4:W-:Y:S04]  /*68f70*/  STL [R1+0xba4], R5 ;  /* 0x000ba40501007387 */ /* 0x0109e80000100800 */
[----:B----4-:R-:W4:Y:S04]  /*68f80*/  LDL.LU R5, [R1+0x9f8] ;  /* 0x0009f80001057983 */ /* 0x010f280000300800 */
[----:B----4-:R4:W-:Y:S02]  /*68f90*/  STL [R1+0x9fc], R5 ;  /* 0x0009fc0501007387 */ /* 0x0109e40000100800 */
[----:B----4-:R-:W-:-:S02]  /*68fa0*/  IMAD.MOV.U32 R5, RZ, RZ, R4 ;  /* 0x000000ffff057224 */ /* 0x010fc400078e0004 */
.L_x_27416:
[----:B0-----:R-:W-:Y:S05]  /*68fb0*/  BSYNC B1 ;  /* 0x0000000000017941 */ /* 0x001fea0003800000 */
.L_x_27414:
        /* <DEDUP_REMOVED lines=16> */
.L_x_27418:
[----:B0-----:R0:W-:Y:S04]  /*690c0*/  STL [R1+0xba0], R0 ;  /* 0x000ba00001007387 */ /* 0x0011e80000100800 */
[----:B------:R-:W4:Y:S04]  /*690d0*/  LDL.LU R4, [R1+0xba4] ;  /* 0x000ba40001047983 */ /* 0x000f280000300800 */
[----:B0-2---:R-:W2:Y:S04]  /*690e0*/  LDL.LU R0, [R1+0xa04] ;  /* 0x000a040001007983 */ /* 0x005ea80000300800 */
[----:B----4-:R0:W-:Y:S04]  /*690f0*/  STL [R1+0xba8], R4 ;  /* 0x000ba80401007387 */ /* 0x0101e80000100800 */
[----:B--2---:R2:W-:Y:S01]  /*69100*/  STL [R1+0x9f8], R0 ;  /* 0x0009f80001007387 */ /* 0x0045e20000100800 */
[----:B0-----:R-:W-:-:S03]  /*69110*/  IMAD.MOV.U32 R4, RZ, RZ, R3 ;  /* 0x000000ffff047224 */ /* 0x001fc600078e0003 */
.L_x_27419:
[----:B0-----:R-:W-:Y:S05]  /*69120*/  BSYNC B1 ;  /* 0x0000000000017941 */ /* 0x001fea0003800000 */
.L_x_27417:
        /* <DEDUP_REMOVED lines=15> */
.L_x_27421:
[----:B------:R-:W2:Y:S04]  /*69220*/  LDL.LU R3, [R1+0xba8] ;  /* 0x000ba80001037983 */ /* 0x000ea80000300800 */
[----:B------:R4:W5:Y:S04]  /*69230*/  LDL.LU R0, [R1+0xba0] ;  /* 0x000ba00001007983 */ /* 0x0009680000300800 */
[----:B--2---:R2:W-:Y:S04]  /*69240*/  STL [R1+0xba4], R3 ;  /* 0x000ba40301007387 */ /* 0x0045e80000100800 */
[----:B--2---:R-:W2:Y:S04]  /*69250*/  LDL.LU R3, [R1+0xa00] ;  /* 0x000a000001037983 */ /* 0x004ea80000300800 */
[----:B--2---:R2:W-:Y:S02]  /*69260*/  STL [R1+0xa04], R3 ;  /* 0x000a040301007387 */ /* 0x0045e40000100800 */
[----:B--2---:R-:W-:-:S02]  /*69270*/  IMAD.MOV.U32 R3, RZ, RZ, R2 ;  /* 0x000000ffff037224 */ /* 0x004fc400078e0002 */
.L_x_27422:
[----:B----4-:R-:W-:Y:S05]  /*69280*/  BSYNC B1 ;  /* 0x0000000000017941 */ /* 0x010fea0003800000 */
.L_x_27420:
        /* <DEDUP_REMOVED lines=22> */
.L_x_27424:
[----:B--2---:R-:W2:Y:S04]  /*693f0*/  LDL.LU R2, [R1+0xba4] ;  /* 0x000ba40001027983 */ /* 0x004ea80000300800 */
[----:B------:R4:W-:Y:S04]  /*69400*/  STL [R1+0xba0], R0 ;  /* 0x000ba00001007387 */ /* 0x0009e80000100800 */
[----:B----4-:R-:W4:Y:S04]  /*69410*/  LDL.LU R0, [R1+0xa0c] ;  /* 0x000a0c0001007983 */ /* 0x010f280000300800 */
[----:B--2---:R2:W-:Y:S04]  /*69420*/  STL [R1+0xba8], R2 ;  /* 0x000ba80201007387 */ /* 0x0045e80000100800 */
[----:B--2---:R2:W5:Y:S04]  /*69430*/  LDL.LU R2, [R1+0x814] ;  /* 0x0008140001027983 */ /* 0x0045680000300800 */
[----:B----4-:R2:W-:Y:S02]  /*69440*/  STL [R1+0xa00], R0 ;  /* 0x000a000001007387 */ /* 0x0105e40000100800 */
.L_x_27425:
[----:B--2---:R-:W-:Y:S05]  /*69450*/  BSYNC B1 ;  /* 0x0000000000017941 */ /* 0x004fea0003800000 */
.L_x_27423:
        /* <DEDUP_REMOVED lines=26> */
.L_x_27427:
        /* <DEDUP_REMOVED lines=9> */
.L_x_27428:
[----:B------:R-:W-:Y:S05]  /*69690*/  BSYNC B1 ;  /* 0x0000000000017941 */ /* 0x000fea0003800000 */
.L_x_27426:
        /* <DEDUP_REMOVED lines=26> */
.L_x_27430:
        /* <DEDUP_REMOVED lines=9> */
.L_x_27431:
[----:B------:R-:W-:Y:S05]  /*698d0*/  BSYNC B1 ;  /* 0x0000000000017941 */ /* 0x000fea0003800000 */
.L_x_27429:
        /* <DEDUP_REMOVED lines=26> */
.L_x_27433:
        /* <DEDUP_REMOVED lines=9> */
.L_x_27434:
[----:B------:R-:W-:Y:S05]  /*69b10*/  BSYNC B1 ;  /* 0x0000000000017941 */ /* 0x000fea0003800000 */
.L_x_27432:
        /* <DEDUP_REMOVED lines=26> */
.L_x_27436:
        /* <DEDUP_REMOVED lines=9> */
.L_x_27437:
[----:B------:R-:W-:Y:S05]  /*69d50*/  BSYNC B1 ;  /* 0x0000000000017941 */ /* 0x000fea0003800000 */
.L_x_27435:
        /* <DEDUP_REMOVED lines=26> */
.L_x_27439:
        /* <DEDUP_REMOVED lines=9> */
.L_x_27440:
[----:B------:R-:W-:Y:S05]  /*69f90*/  BSYNC B1 ;  /* 0x0000000000017941 */ /* 0x000fea0003800000 */
.L_x_27438:
        /* <DEDUP_REMOVED lines=26> */
.L_x_27442:
        /* <DEDUP_REMOVED lines=9> */
.L_x_27443:
[----:B------:R-:W-:Y:S05]  /*6a1d0*/  BSYNC B1 ;  /* 0x0000000000017941 */ /* 0x000fea0003800000 */
.L_x_27441:
        /* <DEDUP_REMOVED lines=26> */
.L_x_27445:
        /* <DEDUP_REMOVED lines=9> */
.L_x_27446:
[----:B------:R-:W-:Y:S05]  /*6a410*/  BSYNC B1 ;  /* 0x0000000000017941 */ /* 0x000fea0003800000 */
.L_x_27444:
        /* <DEDUP_REMOVED lines=26> */
.L_x_27448:
        /* <DEDUP_REMOVED lines=9> */
.L_x_27449:
[----:B------:R-:W-:Y:S05]  /*6a650*/  BSYNC B1 ;  /* 0x0000000000017941 */ /* 0x000fea0003800000 */
.L_x_27447:
        /* <DEDUP_REMOVED lines=26> */
.L_x_27451:
        /* <DEDUP_REMOVED lines=9> */
.L_x_27452:
[----:B------:R-:W-:Y:S05]  /*6a890*/  BSYNC B1 ;  /* 0x0000000000017941 */ /* 0x000fea0003800000 */
.L_x_27450:
        /* <DEDUP_REMOVED lines=26> */
.L_x_27454:
        /* <DEDUP_REMOVED lines=9> */
.L_x_27455:
[----:B------:R-:W-:Y:S05]  /*6aad0*/  BSYNC B1 ;  /* 0x0000000000017941 */ /* 0x000fea0003800000 */
.L_x_27453:
        /* <DEDUP_REMOVED lines=26> */
.L_x_27457:
        /* <DEDUP_REMOVED lines=9> */
.L_x_27458:
[----:B------:R-:W-:Y:S05]  /*6ad10*/  BSYNC B1 ;  /* 0x0000000000017941 */ /* 0x000fea0003800000 */
.L_x_27456:
        /* <DEDUP_REMOVED lines=26> */
.L_x_27460:
        /* <DEDUP_REMOVED lines=9> */
.L_x_27461:
[----:B------:R-:W-:Y:S05]  /*6af50*/  BSYNC B1 ;  /* 0x0000000000017941 */ /* 0x000fea0003800000 */
.L_x_27459:
        /* <DEDUP_REMOVED lines=26> */
.L_x_27463:
        /* <DEDUP_REMOVED lines=9> */
.L_x_27464:
[----:B------:R-:W-:Y:S05]  /*6b190*/  BSYNC B1 ;  /* 0x0000000000017941 */ /* 0x000fea0003800000 */
.L_x_27462:
        /* <DEDUP_REMOVED lines=26> */
.L_x_27466:
        /* <DEDUP_REMOVED lines=9> */
.L_x_27467:
[----:B------:R-:W-:Y:S05]  /*6b3d0*/  BSYNC B1 ;  /* 0x0000000000017941 */ /* 0x000fea0003800000 */
.L_x_27465:
        /* <DEDUP_REMOVED lines=26> */
.L_x_27469:
        /* <DEDUP_REMOVED lines=9> */
.L_x_27470:
[----:B------:R-:W-:Y:S05]  /*6b610*/  BSYNC B1 ;  /* 0x0000000000017941 */ /* 0x000fea0003800000 */
.L_x_27468:
        /* <DEDUP_REMOVED lines=26> */
.L_x_27472:
        /* <DEDUP_REMOVED lines=9> */
.L_x_27473:
[----:B------:R-:W-:Y:S05]  /*6b850*/  BSYNC B1 ;  /* 0x0000000000017941 */ /* 0x000fea0003800000 */
.L_x_27471:
        /* <DEDUP_REMOVED lines=26> */
.L_x_27475:
        /* <DEDUP_REMOVED lines=9> */
.L_x_27476:
[----:B------:R-:W-:Y:S05]  /*6ba90*/  BSYNC B1 ;  /* 0x0000000000017941 */ /* 0x000fea0003800000 */
.L_x_27474:
        /* <DEDUP_REMOVED lines=26> */
.L_x_27478:
        /* <DEDUP_REMOVED lines=9> */
.L_x_27479:
[----:B------:R-:W-:Y:S05]  /*6bcd0*/  BSYNC B1 ;  /* 0x0000000000017941 */ /* 0x000fea0003800000 */
.L_x_27477:
        /* <DEDUP_REMOVED lines=26> */
.L_x_27481:
        /* <DEDUP_REMOVED lines=9> */
.L_x_27482:
[----:B------:R-:W-:Y:S05]  /*6bf10*/  BSYNC B1 ;  /* 0x0000000000017941 */ /* 0x000fea0003800000 */
.L_x_27480:
        /* <DEDUP_REMOVED lines=26> */
.L_x_27484:
        /* <DEDUP_REMOVED lines=9> */
.L_x_27485:
[----:B------:R-:W-:Y:S05]  /*6c150*/  BSYNC B1 ;  /* 0x0000000000017941 */ /* 0x000fea0003800000 */
.L_x_27483:
        /* <DEDUP_REMOVED lines=26> */
.L_x_27487:
        /* <DEDUP_REMOVED lines=9> */
.L_x_27488:
[----:B------:R-:W-:Y:S05]  /*6c390*/  BSYNC B1 ;  /* 0x0000000000017941 */ /* 0x000fea0003800000 */
.L_x_27486:
        /* <DEDUP_REMOVED lines=26> */
.L_x_27490:
        /* <DEDUP_REMOVED lines=9> */
.L_x_27491:
[----:B------:R-:W-:Y:S05]  /*6c5d0*/  BSYNC B1 ;  /* 0x0000000000017941 */ /* 0x000fea0003800000 */
.L_x_27489:
        /* <DEDUP_REMOVED lines=26> */
.L_x_27493:
        /* <DEDUP_REMOVED lines=9> */
.L_x_27494:
[----:B------:R-:W-:Y:S05]  /*6c810*/  BSYNC B1 ;  /* 0x0000000000017941 */ /* 0x000fea0003800000 */
.L_x_27492:
        /* <DEDUP_REMOVED lines=26> */
.L_x_27496:
        /* <DEDUP_REMOVED lines=9> */
.L_x_27497:
[----:B------:R-:W-:Y:S05]  /*6ca50*/  BSYNC B1 ;  /* 0x0000000000017941 */ /* 0x000fea0003800000 */
.L_x_27495:
        /* <DEDUP_REMOVED lines=26> */
.L_x_27499:
        /* <DEDUP_REMOVED lines=9> */
.L_x_27500:
[----:B------:R-:W-:Y:S05]  /*6cc90*/  BSYNC B1 ;  /* 0x0000000000017941 */ /* 0x000fea0003800000 */
.L_x_27498:
        /* <DEDUP_REMOVED lines=26> */
.L_x_27502:
        /* <DEDUP_REMOVED lines=9> */
.L_x_27503:
[----:B------:R-:W-:Y:S05]  /*6ced0*/  BSYNC B1 ;  /* 0x0000000000017941 */ /* 0x000fea0003800000 */
.L_x_27501:
        /* <DEDUP_REMOVED lines=26> */
.L_x_27505:
        /* <DEDUP_REMOVED lines=9> */
.L_x_27506:
[----:B------:R-:W-:Y:S05]  /*6d110*/  BSYNC B1 ;  /* 0x0000000000017941 */ /* 0x000fea0003800000 */
.L_x_27504:
        /* <DEDUP_REMOVED lines=26> */
.L_x_27508:
        /* <DEDUP_REMOVED lines=9> */
.L_x_27509:
[----:B------:R-:W-:Y:S05]  /*6d350*/  BSYNC B1 ;  /* 0x0000000000017941 */ /* 0x000fea0003800000 */
.L_x_27507:
        /* <DEDUP_REMOVED lines=26> */
.L_x_27511:
        /* <DEDUP_REMOVED lines=9> */
.L_x_27512:
[----:B------:R-:W-:Y:S05]  /*6d590*/  BSYNC B1 ;  /* 0x0000000000017941 */ /* 0x000fea0003800000 */
.L_x_27510:
        /* <DEDUP_REMOVED lines=26> */
.L_x_27514:
        /* <DEDUP_REMOVED lines=9> */
.L_x_27515:
[----:B------:R-:W-:Y:S05]  /*6d7d0*/  BSYNC B1 ;  /* 0x0000000000017941 */ /* 0x000fea0003800000 */
.L_x_27513:
        /* <DEDUP_REMOVED lines=26> */
.L_x_27517:
        /* <DEDUP_REMOVED lines=9> */
.L_x_27518:
[----:B------:R-:W-:Y:S05]  /*6da10*/  BSYNC B1 ;  /* 0x0000000000017941 */ /* 0x000fea0003800000 */
.L_x_27516:
        /* <DEDUP_REMOVED lines=26> */
.L_x_27520:
        /* <DEDUP_REMOVED lines=9> */
.L_x_27521:
[----:B------:R-:W-:Y:S05]  /*6dc50*/  BSYNC B1 ;  /* 0x0000000000017941 */ /* 0x000fea0003800000 */
.L_x_27519:
        /* <DEDUP_REMOVED lines=26> */
.L_x_27523:
        /* <DEDUP_REMOVED lines=9> */
.L_x_27524:
[----:B------:R-:W-:Y:S05]  /*6de90*/  BSYNC B1 ;  /* 0x0000000000017941 */ /* 0x000fea0003800000 */
.L_x_27522:
        /* <DEDUP_REMOVED lines=26> */
.L_x_27526:
        /* <DEDUP_REMOVED lines=9> */
.L_x_27527:
[----:B------:R-:W-:Y:S05]  /*6e0d0*/  BSYNC B1 ;  /* 0x0000000000017941 */ /* 0x000fea0003800000 */
.L_x_27525:
        /* <DEDUP_REMOVED lines=26> */
.L_x_27529:
        /* <DEDUP_REMOVED lines=9> */
.L_x_27530:
[----:B------:R-:W-:Y:S05]  /*6e310*/  BSYNC B1 ;  /* 0x0000000000017941 */ /* 0x000fea0003800000 */
.L_x_27528:
        /* <DEDUP_REMOVED lines=26> */
.L_x_27532:
        /* <DEDUP_REMOVED lines=9> */
.L_x_27533:
[----:B------:R-:W-:Y:S05]  /*6e550*/  BSYNC B1 ;  /* 0x0000000000017941 */ /* 0x000fea0003800000 */
.L_x_27531:
        /* <DEDUP_REMOVED lines=26> */
.L_x_27535:
        /* <DEDUP_REMOVED lines=9> */
.L_x_27536:
[----:B------:R-:W-:Y:S05]  /*6e790*/  BSYNC B1 ;  /* 0x0000000000017941 */ /* 0x000fea0003800000 */
.L_x_27534:
        /* <DEDUP_REMOVED lines=26> */
.L_x_27538:
        /* <DEDUP_REMOVED lines=9> */
.L_x_27539:
[----:B------:R-:W-:Y:S05]  /*6e9d0*/  BSYNC B1 ;  /* 0x0000000000017941 */ /* 0x000fea0003800000 */
.L_x_27537:
        /* <DEDUP_REMOVED lines=26> */
.L_x_27541:
        /* <DEDUP_REMOVED lines=9> */
.L_x_27542:
[----:B------:R-:W-:Y:S05]  /*6ec10*/  BSYNC B1 ;  /* 0x0000000000017941 */ /* 0x000fea0003800000 */
.L_x_27540:
        /* <DEDUP_REMOVED lines=26> */
.L_x_27544:
        /* <DEDUP_REMOVED lines=9> */
.L_x_27545:
[----:B------:R-:W-:Y:S05]  /*6ee50*/  BSYNC B1 ;  /* 0x0000000000017941 */ /* 0x000fea0003800000 */
.L_x_27543:
        /* <DEDUP_REMOVED lines=26> */
.L_x_27547:
        /* <DEDUP_REMOVED lines=9> */
.L_x_27548:
[----:B------:R-:W-:Y:S05]  /*6f090*/  BSYNC B1 ;  /* 0x0000000000017941 */ /* 0x000fea0003800000 */
.L_x_27546:
        /* <DEDUP_REMOVED lines=26> */
.L_x_27550:
        /* <DEDUP_REMOVED lines=9> */
.L_x_27551:
[----:B------:R-:W-:Y:S05]  /*6f2d0*/  BSYNC B1 ;  /* 0x0000000000017941 */ /* 0x000fea0003800000 */
.L_x_27549:
        /* <DEDUP_REMOVED lines=26> */
.L_x_27553:
        /* <DEDUP_REMOVED lines=9> */
.L_x_27554:
[----:B------:R-:W-:Y:S05]  /*6f510*/  BSYNC B1 ;  /* 0x0000000000017941 */ /* 0x000fea0003800000 */
.L_x_27552:
        /* <DEDUP_REMOVED lines=26> */
.L_x_27556:
        /* <DEDUP_REMOVED lines=9> */
.L_x_27557:
[----:B------:R-:W-:Y:S05]  /*6f750*/  BSYNC B1 ;  /* 0x0000000000017941 */ /* 0x000fea0003800000 */
.L_x_27555:
        /* <DEDUP_REMOVED lines=26> */
.L_x_27559:
        /* <DEDUP_REMOVED lines=9> */
.L_x_27560:
[----:B------:R-:W-:Y:S05]  /*6f990*/  BSYNC B1 ;  /* 0x0000000000017941 */ /* 0x000fea0003800000 */
.L_x_27558:
        /* <DEDUP_REMOVED lines=26> */
.L_x_27562:
        /* <DEDUP_REMOVED lines=9> */
.L_x_27563:
[----:B------:R-:W-:Y:S05]  /*6fbd0*/  BSYNC B1 ;  /* 0x0000000000017941 */ /* 0x000fea0003800000 */
.L_x_27561:
        /* <DEDUP_REMOVED lines=26> */
.L_x_27565:
        /* <DEDUP_REMOVED lines=9> */
.L_x_27566:
[----:B------:R-:W-:Y:S05]  /*6fe10*/  BSYNC B1 ;  /* 0x0000000000017941 */ /* 0x000fea0003800000 */
.L_x_27564:
        /* <DEDUP_REMOVED lines=26> */
.L_x_27568:
        /* <DEDUP_REMOVED lines=9> */
.L_x_27569:
[----:B------:R-:W-:Y:S05]  /*70050*/  BSYNC B1 ;  /* 0x0000000000017941 */ /* 0x000fea0003800000 */
.L_x_27567:
        /* <DEDUP_REMOVED lines=26> */
.L_x_27571:
        /* <DEDUP_REMOVED lines=9> */
.L_x_27572:
[----:B------:R-:W-:Y:S05]  /*70290*/  BSYNC B1 ;  /* 0x0000000000017941 */ /* 0x000fea0003800000 */
.L_x_27570:
        /* <DEDUP_REMOVED lines=26> */
.L_x_27574:
        /* <DEDUP_REMOVED lines=9> */
.L_x_27575:
[----:B------:R-:W-:Y:S05]  /*704d0*/  BSYNC B1 ;  /* 0x0000000000017941 */ /* 0x000fea0003800000 */
.L_x_27573:
        /* <DEDUP_REMOVED lines=26> */
.L_x_27577:
        /* <DEDUP_REMOVED lines=9> */
.L_x_27578:
[----:B------:R-:W-:Y:S05]  /*70710*/  BSYNC B1 ;  /* 0x0000000000017941 */ /* 0x000fea0003800000 */
.L_x_27576:
        /* <DEDUP_REMOVED lines=26> */
.L_x_27580:
        /* <DEDUP_REMOVED lines=9> */
.L_x_27581:
[----:B------:R-:W-:Y:S05]  /*70950*/  BSYNC B1 ;  /* 0x0000000000017941 */ /* 0x000fea0003800000 */
.L_x_27579:
        /* <DEDUP_REMOVED lines=26> */
.L_x_27583:
        /* <DEDUP_REMOVED lines=9> */
.L_x_27584:
[----:B------:R-:W-:Y:S05]  /*70b90*/  BSYNC B1 ;  /* 0x0000000000017941 */ /* 0x000fea0003800000 */
.L_x_27582:
        /* <DEDUP_REMOVED lines=26> */
.L_x_27586:
        /* <DEDUP_REMOVED lines=9> */
.L_x_27587:
[----:B------:R-:W-:Y:S05]  /*70dd0*/  BSYNC B1 ;  /* 0x0000000000017941 */ /* 0x000fea0003800000 */
.L_x_27585:
        /* <DEDUP_REMOVED lines=26> */
.L_x_27589:
        /* <DEDUP_REMOVED lines=9> */
.L_x_27590:
[----:B------:R-:W-:Y:S05]  /*71010*/  BSYNC B1 ;  /* 0x0000000000017941 */ /* 0x000fea0003800000 */
.L_x_27588:
        /* <DEDUP_REMOVED lines=26> */
.L_x_27592:
        /* <DEDUP_REMOVED lines=9> */
.L_x_27593:
[----:B------:R-:W-:Y:S05]  /*71250*/  BSYNC B1 ;  /* 0x0000000000017941 */ /* 0x000fea0003800000 */
.L_x_27591:
        /* <DEDUP_REMOVED lines=26> */
.L_x_27595:
        /* <DEDUP_REMOVED lines=9> */
.L_x_27596:
[----:B------:R-:W-:Y:S05]  /*71490*/  BSYNC B1 ;  /* 0x0000000000017941 */ /* 0x000fea0003800000 */
.L_x_27594:
        /* <DEDUP_REMOVED lines=26> */
.L_x_27598:
        /* <DEDUP_REMOVED lines=9> */
.L_x_27599:
[----:B------:R-:W-:Y:S05]  /*716d0*/  BSYNC B1 ;  /* 0x0000000000017941 */ /* 0x000fea0003800000 */
.L_x_27597:
        /* <DEDUP_REMOVED lines=26> */
.L_x_27601:
        /* <DEDUP_REMOVED lines=9> */
.L_x_27602:
[----:B------:R-:W-:Y:S05]  /*71910*/  BSYNC B1 ;  /* 0x0000000000017941 */ /* 0x000fea0003800000 */
.L_x_27600:
        /* <DEDUP_REMOVED lines=26> */
.L_x_27604:
        /* <DEDUP_REMOVED lines=9> */
.L_x_27605:
[----:B------:R-:W-:Y:S05]  /*71b50*/  BSYNC B1 ;  /* 0x0000000000017941 */ /* 0x000fea0003800000 */
.L_x_27603:
        /* <DEDUP_REMOVED lines=26> */
.L_x_27607:
        /* <DEDUP_REMOVED lines=9> */
.L_x_27608:
[----:B------:R-:W-:Y:S05]  /*71d90*/  BSYNC B1 ;  /* 0x0000000000017941 */ /* 0x000fea0003800000 */
.L_x_27606:
        /* <DEDUP_REMOVED lines=26> */
.L_x_27610:
        /* <DEDUP_REMOVED lines=9> */
.L_x_27611:
[----:B------:R-:W-:Y:S05]  /*71fd0*/  BSYNC B1 ;  /* 0x0000000000017941 */ /* 0x000fea0003800000 */
.L_x_27609:
        /* <DEDUP_REMOVED lines=26> */
.L_x_27613:
        /* <DEDUP_REMOVED lines=9> */
.L_x_27614:
[----:B------:R-:W-:Y:S05]  /*72210*/  BSYNC B1 ;  /* 0x0000000000017941 */ /* 0x000fea0003800000 */
.L_x_27612:
        /* <DEDUP_REMOVED lines=26> */
.L_x_27616:
        /* <DEDUP_REMOVED lines=9> */
.L_x_27617:
[----:B------:R-:W-:Y:S05]  /*72450*/  BSYNC B1 ;  /* 0x0000000000017941 */ /* 0x000fea0003800000 */
.L_x_27615:
        /* <DEDUP_REMOVED lines=26> */
.L_x_27619:
        /* <DEDUP_REMOVED lines=9> */
.L_x_27620:
[----:B------:R-:W-:Y:S05]  /*72690*/  BSYNC B1 ;  /* 0x0000000000017941 */ /* 0x000fea0003800000 */
.L_x_27618:
        /* <DEDUP_REMOVED lines=26> */
.L_x_27622:
        /* <DEDUP_REMOVED lines=9> */
.L_x_27623:
[----:B------:R-:W-:Y:S05]  /*728d0*/  BSYNC B1 ;  /* 0x0000000000017941 */ /* 0x000fea0003800000 */
.L_x_27621:
        /* <DEDUP_REMOVED lines=26> */
.L_x_27625:
        /* <DEDUP_REMOVED lines=9> */
.L_x_27626:
[----:B------:R-:W-:Y:S05]  /*72b10*/  BSYNC B1 ;  /* 0x0000000000017941 */ /* 0x000fea0003800000 */
.L_x_27624:
        /* <DEDUP_REMOVED lines=26> */
.L_x_27628:
        /* <DEDUP_REMOVED lines=9> */
.L_x_27629:
[----:B------:R-:W-:Y:S05]  /*72d50*/  BSYNC B1 ;  /* 0x0000000000017941 */ /* 0x000fea0003800000 */
.L_x_27627:
        /* <DEDUP_REMOVED lines=26> */
.L_x_27631:
        /* <DEDUP_REMOVED lines=9> */
.L_x_27632:
[----:B------:R-:W-:Y:S05]  /*72f90*/  BSYNC B1 ;  /* 0x0000000000017941 */ /* 0x000fea0003800000 */
.L_x_27630:
        /* <DEDUP_REMOVED lines=26> */
.L_x_27634:
        /* <DEDUP_REMOVED lines=9> */
.L_x_27635:
[----:B------:R-:W-:Y:S05]  /*731d0*/  BSYNC B1 ;  /* 0x0000000000017941 */ /* 0x000fea0003800000 */
.L_x_27633:
        /* <DEDUP_REMOVED lines=26> */
.L_x_27637:
        /* <DEDUP_REMOVED lines=9> */
.L_x_27638:
[----:B------:R-:W-:Y:S05]  /*73410*/  BSYNC B1 ;  /* 0x0000000000017941 */ /* 0x000fea0003800000 */
.L_x_27636:
        /* <DEDUP_REMOVED lines=26> */
.L_x_27640:
        /* <DEDUP_REMOVED lines=9> */
.L_x_27641:
[----:B------:R-:W-:Y:S05]  /*73650*/  BSYNC B1 ;  /* 0x0000000000017941 */ /* 0x000fea0003800000 */
.L_x_27639:
        /* <DEDUP_REMOVED lines=26> */
.L_x_27643:
        /* <DEDUP_REMOVED lines=9> */
.L_x_27644:
[----:B------:R-:W-:Y:S05]  /*73890*/  BSYNC B1 ;  /* 0x0000000000017941 */ /* 0x000fea0003800000 */
.L_x_27642:
        /* <DEDUP_REMOVED lines=26> */
.L_x_27646:
        /* <DEDUP_REMOVED lines=9> */
.L_x_27647:
[----:B------:R-:W-:Y:S05]  /*73ad0*/  BSYNC B1 ;  /* 0x0000000000017941 */ /* 0x000fea0003800000 */
.L_x_27645:
        /* <DEDUP_REMOVED lines=26> */
.L_x_27649:
        /* <DEDUP_REMOVED lines=9> */
.L_x_27650:
[----:B------:R-:W-:Y:S05]  /*73d10*/  BSYNC B1 ;  /* 0x0000000000017941 */ /* 0x000fea0003800000 */
.L_x_27648:
        /* <DEDUP_REMOVED lines=26> */
.L_x_27652:
        /* <DEDUP_REMOVED lines=9> */
.L_x_27653:
[----:B------:R-:W-:Y:S05]  /*73f50*/  BSYNC B1 ;  /* 0x0000000000017941 */ /* 0x000fea0003800000 */
.L_x_27651:
        /* <DEDUP_REMOVED lines=26> */
.L_x_27655:
        /* <DEDUP_REMOVED lines=9> */
.L_x_27656:
[----:B------:R-:W-:Y:S05]  /*74190*/  BSYNC B1 ;  /* 0x0000000000017941 */ /* 0x000fea0003800000 */
.L_x_27654:
        /* <DEDUP_REMOVED lines=26> */
.L_x_27658:
        /* <DEDUP_REMOVED lines=9> */
.L_x_27659:
[----:B------:R-:W-:Y:S05]  /*743d0*/  BSYNC B1 ;  /* 0x0000000000017941 */ /* 0x000fea0003800000 */
.L_x_27657:
        /* <DEDUP_REMOVED lines=26> */
.L_x_27661:
        /* <DEDUP_REMOVED lines=9> */
.L_x_27662:
[----:B------:R-:W-:Y:S05]  /*74610*/  BSYNC B1 ;  /* 0x0000000000017941 */ /* 0x000fea0003800000 */
.L_x_27660:
        /* <DEDUP_REMOVED lines=26> */
.L_x_27664:
        /* <DEDUP_REMOVED lines=9> */
.L_x_27665:
[----:B------:R-:W-:Y:S05]  /*74850*/  BSYNC B1 ;  /* 0x0000000000017941 */ /* 0x000fea0003800000 */
.L_x_27663:
        /* <DEDUP_REMOVED lines=26> */
.L_x_27667:
        /* <DEDUP_REMOVED lines=9> */
.L_x_27668:
[----:B------:R-:W-:Y:S05]  /*74a90*/  BSYNC B1 ;  /* 0x0000000000017941 */ /* 0x000fea0003800000 */
.L_x_27666:
        /* <DEDUP_REMOVED lines=26> */
.L_x_27670:
        /* <DEDUP_REMOVED lines=9> */
.L_x_27671:
[----:B------:R-:W-:Y:S05]  /*74cd0*/  BSYNC B1 ;  /* 0x0000000000017941 */ /* 0x000fea0003800000 */
.L_x_27669:
        /* <DEDUP_REMOVED lines=26> */
.L_x_27673:
        /* <DEDUP_REMOVED lines=9> */
.L_x_27674:
[----:B------:R-:W-:Y:S05]  /*74f10*/  BSYNC B1 ;  /* 0x0000000000017941 */ /* 0x000fea0003800000 */
.L_x_27672:
        /* <DEDUP_REMOVED lines=26> */
.L_x_27676:
        /* <DEDUP_REMOVED lines=9> */
.L_x_27677:
[----:B------:R-:W-:Y:S05]  /*75150*/  BSYNC B1 ;  /* 0x0000000000017941 */ /* 0x000fea0003800000 */
.L_x_27675:
        /* <DEDUP_REMOVED lines=26> */
.L_x_27679:
        /* <DEDUP_REMOVED lines=9> */
.L_x_27680:
[----:B------:R-:W-:Y:S05]  /*75390*/  BSYNC B1 ;  /* 0x0000000000017941 */ /* 0x000fea0003800000 */
.L_x_27678:
        /* <DEDUP_REMOVED lines=26> */
.L_x_27682:
        /* <DEDUP_REMOVED lines=9> */
.L_x_27683:
[----:B------:R-:W-:Y:S05]  /*755d0*/  BSYNC B1 ;  /* 0x0000000000017941 */ /* 0x000fea0003800000 */
.L_x_27681:
        /* <DEDUP_REMOVED lines=26> */
.L_x_27685:
        /* <DEDUP_REMOVED lines=9> */
.L_x_27686:
[----:B------:R-:W-:Y:S05]  /*75810*/  BSYNC B1 ;  /* 0x0000000000017941 */ /* 0x000fea0003800000 */
.L_x_27684:
        /* <DEDUP_REMOVED lines=26> */
.L_x_27688:
        /* <DEDUP_REMOVED lines=9> */
.L_x_27689:
[----:B------:R-:W-:Y:S05]  /*75a50*/  BSYNC B1 ;  /* 0x0000000000017941 */ /* 0x000fea0003800000 */
.L_x_27687:
        /* <DEDUP_REMOVED lines=26> */
.L_x_27691:
        /* <DEDUP_REMOVED lines=9> */
.L_x_27692:
[----:B------:R-:W-:Y:S05]  /*75c90*/  BSYNC B1 ;  /* 0x0000000000017941 */ /* 0x000fea0003800000 */
.L_x_27690:
        /* <DEDUP_REMOVED lines=26> */
.L_x_27694:
        /* <DEDUP_REMOVED lines=9> */
.L_x_27695:
[----:B------:R-:W-:Y:S05]  /*75ed0*/  BSYNC B1 ;  /* 0x0000000000017941 */ /* 0x000fea0003800000 */
.L_x_27693:
        /* <DEDUP_REMOVED lines=26> */
.L_x_27697:
        /* <DEDUP_REMOVED lines=9> */
.L_x_27698:
[----:B------:R-:W-:Y:S05]  /*76110*/  BSYNC B1 ;  /* 0x0000000000017941 */ /* 0x000fea0003800000 */
.L_x_27696:
        /* <DEDUP_REMOVED lines=26> */
.L_x_27700:
        /* <DEDUP_REMOVED lines=9> */
.L_x_27701:
[----:B------:R-:W-:Y:S05]  /*76350*/  BSYNC B1 ;  /* 0x0000000000017941 */ /* 0x000fea0003800000 */
.L_x_27699:
        /* <DEDUP_REMOVED lines=26> */
.L_x_27703:
        /* <DEDUP_REMOVED lines=9> */
.L_x_27704:
[----:B------:R-:W-:Y:S05]  /*76590*/  BSYNC B1 ;  /* 0x0000000000017941 */ /* 0x000fea0003800000 */
.L_x_27702:
        /* <DEDUP_REMOVED lines=26> */
.L_x_27706:
        /* <DEDUP_REMOVED lines=9> */
.L_x_27707:
[----:B------:R-:W-:Y:S05]  /*767d0*/  BSYNC B1 ;  /* 0x0000000000017941 */ /* 0x000fea0003800000 */
.L_x_27705:
        /* <DEDUP_REMOVED lines=26> */
.L_x_27709:
        /* <DEDUP_REMOVED lines=9> */
.L_x_27710:
[----:B------:R-:W-:Y:S05]  /*76a10*/  BSYNC B1 ;  /* 0x0000000000017941 */ /* 0x000fea0003800000 */
.L_x_27708:
        /* <DEDUP_REMOVED lines=26> */
.L_x_27712:
        /* <DEDUP_REMOVED lines=9> */
.L_x_27713:
[----:B------:R-:W-:Y:S05]  /*76c50*/  BSYNC B1 ;  /* 0x0000000000017941 */ /* 0x000fea0003800000 */
.L_x_27711:
        /* <DEDUP_REMOVED lines=27> */
.L_x_27715:
        /* <DEDUP_REMOVED lines=9> */
.L_x_27716:
[----:B------:R-:W-:Y:S05]  /*76ea0*/  BSYNC B1 ;  /* 0x0000000000017941 */ /* 0x000fea0003800000 */
.L_x_27714:
        /* <DEDUP_REMOVED lines=26> */
.L_x_27718:
        /* <DEDUP_REMOVED lines=9> */
.L_x_27719:
[----:B------:R-:W-:Y:S05]  /*770e0*/  BSYNC B1 ;  /* 0x0000000000017941 */ /* 0x000fea0003800000 */
.L_x_27717:
        /* <DEDUP_REMOVED lines=26> */
.L_x_27721:
        /* <DEDUP_REMOVED lines=13> */
.L_x_27722:
[----:B------:R-:W-:Y:S05]  /*77360*/  BSYNC B1 ;  /* 0x0000000000017941 */ /* 0x000fea0003800000 */
.L_x_27720:
[----:B0-----:R-:W2:Y:S02]  /*77370*/  LDL.LU R0, [R1+0xbb0] ;  /* 0x000bb00001007983 */ /* 0x001ea40000300800 */
[----:B--2---:R-:W-:-:S05]  /*77380*/  IADD3 R0, R0, 0x4, RZ ;  /* 0x0000000400007810 */ /* 0x004fca0007ffe0ff */
[----:B------:R0:W-:Y:S01]  /*77390*/  STL [R1+0xbb0], R0 ;  /* 0x000bb00001007387 */ /* 0x0001e20000100800 */
[----:B------:R-:W-:Y:S01]  /*773a0*/  @!P1 CALL.REL.NOINC `(.L_x_27723) ;  /* 0x0000001000009944 */ /* 0x000fe20003c00000 */
[----:B------:R-:W-:Y:S05]  /*773b0*/  BRA `(.L_x_27724) ;  /* 0xfffef7a000007947 */ /* 0x000fea000383ffff */
.L_x_27723:
        /* <DEDUP_REMOVED lines=12> */
.L_x_27341:
[----:B------:R-:W-:Y:S05]  /*77480*/  BSYNC B0 ;  /* 0x0000000000007941 */ /* 0x000fea0003800000 */
.L_x_27340:
        /* <DEDUP_REMOVED lines=61> */
.L_x_27725:
        /* <DEDUP_REMOVED lines=49> */
.L_x_27726:
        /* <DEDUP_REMOVED lines=49> */
.L_x_27727:
        /* <DEDUP_REMOVED lines=49> */
.L_x_27728:
        /* <DEDUP_REMOVED lines=52> */
.L_x_27729:
        /* <DEDUP_REMOVED lines=51> */
.L_x_27730:
        /* <DEDUP_REMOVED lines=43> */
.L_x_27731:
        /* <DEDUP_REMOVED lines=43> */
.L_x_27732:
        /* <DEDUP_REMOVED lines=56> */
.L_x_27733:
        /* <DEDUP_REMOVED lines=43> */
.L_x_27734:
        /* <DEDUP_REMOVED lines=43> */
.L_x_27735:
        /* <DEDUP_REMOVED lines=43> */
.L_x_27736:
        /* <DEDUP_REMOVED lines=43> */
.L_x_27737:
        /* <DEDUP_REMOVED lines=43> */
.L_x_27738:
        /* <DEDUP_REMOVED lines=52> */
.L_x_27739:
        /* <DEDUP_REMOVED lines=47> */
.L_x_27740:
        /* <DEDUP_REMOVED lines=43> */
.L_x_27741:
        /* <DEDUP_REMOVED lines=43> */
.L_x_27742:
        /* <DEDUP_REMOVED lines=43> */
.L_x_27743:
        /* <DEDUP_REMOVED lines=43> */
.L_x_27744:
        /* <DEDUP_REMOVED lines=56> */
.L_x_27745:
        /* <DEDUP_REMOVED lines=43> */
.L_x_27746:
        /* <DEDUP_REMOVED lines=43> */
.L_x_27747:
        /* <DEDUP_REMOVED lines=43> */
.L_x_27748:
        /* <DEDUP_REMOVED lines=43> */
.L_x_27749:
        /* <DEDUP_REMOVED lines=43> */
.L_x_27750:
        /* <DEDUP_REMOVED lines=52> */
.L_x_27751:
        /* <DEDUP_REMOVED lines=47> */
.L_x_27752:
        /* <DEDUP_REMOVED lines=43> */
.L_x_27753:
        /* <DEDUP_REMOVED lines=43> */
.L_x_27754:
        /* <DEDUP_REMOVED lines=43> */
.L_x_27755:
        /* <DEDUP_REMOVED lines=43> */
.L_x_27756:
        /* <DEDUP_REMOVED lines=56> */
.L_x_27757:
        /* <DEDUP_REMOVED lines=43> */
.L_x_27758:
        /* <DEDUP_REMOVED lines=43> */
.L_x_27759:
        /* <DEDUP_REMOVED lines=43> */
.L_x_27760:
        /* <DEDUP_REMOVED lines=43> */
.L_x_27761:
        /* <DEDUP_REMOVED lines=43> */
.L_x_27762:
        /* <DEDUP_REMOVED lines=52> */
.L_x_27763:
        /* <DEDUP_REMOVED lines=47> */
.L_x_27764:
        /* <DEDUP_REMOVED lines=43> */
.L_x_27765:
        /* <DEDUP_REMOVED lines=43> */
.L_x_27766:
        /* <DEDUP_REMOVED lines=43> */
.L_x_27767:
        /* <DEDUP_REMOVED lines=43> */
.L_x_27768:
        /* <DEDUP_REMOVED lines=56> */
.L_x_27769:
        /* <DEDUP_REMOVED lines=43> */
.L_x_27770:
        /* <DEDUP_REMOVED lines=43> */
.L_x_27771:
        /* <DEDUP_REMOVED lines=43> */
.L_x_27772:
        /* <DEDUP_REMOVED lines=43> */
.L_x_27773:
        /* <DEDUP_REMOVED lines=43> */
.L_x_27774:
        /* <DEDUP_REMOVED lines=46> */
.L_x_27775:
        /* <DEDUP_REMOVED lines=37> */
.L_x_27776:
        /* <DEDUP_REMOVED lines=29> */
.L_x_27777:
        /* <DEDUP_REMOVED lines=29> */
.L_x_27778:
        /* <DEDUP_REMOVED lines=27> */
.L_x_27779:
        /* <DEDUP_REMOVED lines=25> */
.L_x_27780:
        /* <DEDUP_REMOVED lines=30> */
.L_x_27781:
        /* <DEDUP_REMOVED lines=16> */
.L_x_27782:
        /* <DEDUP_REMOVED lines=15> */
.L_x_27783:
        /* <DEDUP_REMOVED lines=15> */
.L_x_27784:
        /* <DEDUP_REMOVED lines=15> */
.L_x_27785:
        /* <DEDUP_REMOVED lines=15> */
.L_x_27786:
        /* <DEDUP_REMOVED lines=15> */
.L_x_27787:
        /* <DEDUP_REMOVED lines=8> */
.L_x_27788:
        /* <DEDUP_REMOVED lines=9> */
.L_x_27789:
        /* <DEDUP_REMOVED lines=14> */
.L_x_74488:


//--------------------- .text._ZN17fastertransformer38beam_online_softmax_topk_stage2_kernelIfLi128ELi32EEEvPKfS2_PiPT_ii --------------------------
	.section	.text._ZN17fastertransformer38beam_online_softmax_topk_stage2_kernelIfLi128ELi32EEEvPKfS2_PiPT_ii,"ax",@progbits
	.sectioninfo	@"SHI_REGISTERS=255"
	.align	128
        .global         _ZN17fastertransformer38beam_online_softmax_topk_stage2_kernelIfLi128ELi32EEEvPKfS2_PiPT_ii
        .type           _ZN17fastertransformer38beam_online_softmax_topk_stage2_kernelIfLi128ELi32EEEvPKfS2_PiPT_ii,@function
        .size           _ZN17fastertransformer38beam_online_softmax_topk_stage2_kernelIfLi128ELi32EEEvPKfS2_PiPT_ii,(.L_x_74489 - _ZN17fastertransformer38beam_online_softmax_topk_stage2_kernelIfLi128ELi32EEEvPKfS2_PiPT_ii)
        .other          _ZN17fastertransformer38beam_online_softmax_topk_stage2_kernelIfLi128ELi32EEEvPKfS2_PiPT_ii,@"STO_CUDA_ENTRY STV_DEFAULT"
_ZN17fastertransformer38beam_online_softmax_topk_stage2_kernelIfLi128ELi32EEEvPKfS2_PiPT_ii:
.text._ZN17fastertransformer38beam_online_softmax_topk_stage2_kernelIfLi128ELi32EEEvPKfS2_PiPT_ii:
[----:B------:R-:W-:-:S04]  /*0000*/  IMAD.MOV.U32 R1, RZ, RZ, c[0x0][0x28] ;  /* 0x00000a00ff017624 */ /* 0x000fc800078e00ff */
[----:B------:R-:W0:Y:S01]  /*0010*/  S2R R252, SR_TID.X ;  /* 0x0000000000fc7919 */ /* 0x000e220000002100 */
[----:B------:R-:W-:Y:S01]  /*0020*/  IADD3 R1, R1, -0x868, RZ ;  /* 0xfffff79801017810 */ /* 0x000fe20007ffe0ff */
[----:B------:R-:W-:Y:S01]  /*0030*/  IMAD.MOV.U32 R2, RZ, RZ, -0x1 ;  /* 0xffffffffff027424 */ /* 0x000fe200078e00ff */
[----:B------:R-:W-:Y:S01]  /*0040*/  MOV R4, 0xff7fffff ;  /* 0xff7fffff00047802 */ /* 0x000fe20000000f00 */
[----:B------:R-:W-:Y:S01]  /*0050*/  IMAD.MOV.U32 R3, RZ, RZ, -0x1 ;  /* 0xffffffffff037424 */ /* 0x000fe200078e00ff */
[----:B------:R-:W-:Y:S01]  /*0060*/  ULDC.64 UR4, c[0x0][0x118] ;  /* 0x0000460000047ab9 */ /* 0x000fe20000000a00 */
[----:B------:R-:W-:Y:S01]  /*0070*/  IMAD.MOV.U32 R5, RZ, RZ, -0x800001 ;  /* 0xff7fffffff057424 */ /* 0x000fe200078e00ff */
[----:B------:R-:W-:Y:S01]  /*0080*/  BSSY B0, `(.L_x_27790) ;  /* 0x0000103000007945 */ /* 0x000fe20003800000 */
[----:B------:R-:W-:Y:S01]  /*0090*/  IMAD.MOV.U32 R6, RZ, RZ, -0x800001 ;  /* 0xff7fffffff067424 */ /* 0x000fe200078e00ff */
[----:B------:R-:W-:Y:S01]  /*00a0*/  STL.64 [R1+0x410], R2 ;  /* 0x0004100201007387 */ /* 0x000fe20000100a00 */
[----:B------:R-:W-:Y:S01]  /*00b0*/  IMAD.MOV.U32 R7, RZ, RZ, RZ ;  /* 0x000000ffff077224 */ /* 0x000fe200078e00ff */
[----:B------:R-:W-:-:S02]  /*00c0*/  IADD3 R0, R1, 0x408, RZ ;  /* 0x0000040801007810 */ /* 0x000fc40007ffe0ff */
        /* <DEDUP_REMOVED lines=65> */
[----:B-1----:R-:W-:-:S03]  /*04e0*/  MOV R3, c[0x0][0x184] ;  /* 0x0000610000037a02 */ /* 0x002fc60000000f00 */
[----:B------:R2:W-:Y:S04]  /*04f0*/  STL.64 [R1+0x620], R4 ;  /* 0x0006200401007387 */ /* 0x0005e80000100a00 */
        /* <DEDUP_REMOVED lines=65> */
[----:B--2---:R-:W-:Y:S01]  /*0910*/  IMAD.MOV.U32 R6, RZ, RZ, R252 ;  /* 0x000000ffff067224 */ /* 0x004fe200078e00fc */
        /* <DEDUP_REMOVED lines=13> */
[----:B------:R-:W-:Y:S02]  /*09f0*/  IADD3 R11, P0, R7, R252, RZ ;  /* 0x000000fc070b7210 */ /* 0x000fe40007f1e0ff */
[----:B------:R-:W-:Y:S02]  /*0a00*/  MOV R2, R4 ;  /* 0x0000000400027202 */ /* 0x000fe40000000f00 */
[C---:B------:R-:W-:Y:S02]  /*0a10*/  LEA R10, P2, R11.reuse, c[0x0][0x160], 0x2 ;  /* 0x000058000b0a7a11 */ /* 0x040fe400078410ff */
[C---:B------:R-:W-:Y:S02]  /*0a20*/  LEA.HI.X.SX32 R6, R252.reuse, R9, 0x1, P0 ;  /* 0x00000009fc067211 */ /* 0x040fe400000f0eff */
[----:B------:R-:W-:Y:S02]  /*0a30*/  LEA R8, R252, 0x820, 0x2 ;  /* 0x00000820fc087811 */ /* 0x000fe400078e10ff */
[----:B------:R-:W-:Y:S01]  /*0a40*/  LEA.HI.X R11, R11, c[0x0][0x164], R6, 0x2, P2 ;  /* 0x000059000b0b7a11 */ /* 0x000fe200010f1406 */
[----:B------:R-:W-:-:S04]  /*0a50*/  IMAD.MOV.U32 R6, RZ, RZ, R252 ;  /* 0x000000ffff067224 */ /* 0x000fc800078e00fc */
.L_x_27794:
[----:B------:R-:W-:Y:S02]  /*0a60*/  IMAD.MOV.U32 R5, RZ, RZ, R11 ;  /* 0x000000ffff057224 */ /* 0x000fe400078e000b */
[----:B------:R-:W-:-:S05]  /*0a70*/  IMAD.MOV.U32 R4, RZ, RZ, R10 ;  /* 0x000000ffff047224 */ /* 0x000fca00078e000a */
[----:B------:R-:W2:Y:S01]  /*0a80*/  LDG.E.CONSTANT R5, [R4.64] ;  /* 0x0000000404057981 */ /* 0x000ea2000c1e9900 */
[----:B------:R-:W-:Y:S02]  /*0a90*/  IADD3 R2, R2, -0x1, RZ ;  /* 0xffffffff02027810 */ /* 0x000fe40007ffe0ff */
[----:B------:R-:W-:Y:S02]  /*0aa0*/  IADD3 R10, P2, R10, 0x80, RZ ;  /* 0x000000800a0a7810 */ /* 0x000fe40007f5e0ff */
[----:B------:R-:W-:Y:S02]  /*0ab0*/  ISETP.NE.AND P0, PT, R2, RZ, PT ;  /* 0x000000ff0200720c */ /* 0x000fe40003f05270 */
[----:B------:R-:W-:Y:S02]  /*0ac0*/  IADD3 R6, R6, 0x20, RZ ;  /* 0x0000002006067810 */ /* 0x000fe40007ffe0ff */
[----:B------:R-:W-:Y:S01]  /*0ad0*/  IADD3.X R11, RZ, R11, RZ, P2, !PT ;  /* 0x0000000bff0b7210 */ /* 0x000fe200017fe4ff */
[----:B--2---:R0:W-:Y:S02]  /*0ae0*/  STS [R8], R5 ;  /* 0x0000000508007388 */ /* 0x0041e40000000800 */
[----:B0-----:R-:W-:-:S06]  /*0af0*/  IADD3 R8, R8, 0x80, RZ ;  /* 0x0000008008087810 */ /* 0x001fcc0007ffe0ff */
[----:B------:R-:W-:Y:S05]  /*0b00*/  @P0 BRA `(.L_x_27794) ;  /* 0xffffff5000000947 */ /* 0x000fea000383ffff */
.L_x_27793:
[----:B------:R-:W-:Y:S05]  /*0b10*/  BSYNC B1 ;  /* 0x0000000000017941 */ /* 0x000fea0003800000 */
.L_x_27792:
        /* <DEDUP_REMOVED lines=14> */
.L_x_27797:
        /* <DEDUP_REMOVED lines=38> */
.L_x_27796:
[----:B------:R-:W-:Y:S05]  /*0e60*/  BSYNC B1 ;  /* 0x0000000000017941 */ /* 0x000fea0003800000 */
.L_x_27795:
        /* <DEDUP_REMOVED lines=14> */
[----:B0-----:R-:W-:-:S04]  /*0f50*/  IADD3 R4, P1, R4, 0x400, RZ ;  /* 0x0000040004047810 */ /* 0x001fc80007f3e0ff */
[----:B------:R-:W-:Y:S01]  /*0f60*/  IADD3.X R5, RZ, R5, RZ, P1, !PT ;  /* 0x00000005ff057210 */ /* 0x000fe20000ffe4ff */
        /* <DEDUP_REMOVED lines=9> */
.L_x_27799:
[----:B------:R-:W-:Y:S05]  /*1000*/  BSYNC B1 ;  /* 0x0000000000017941 */ /* 0x000fea0003800000 */
.L_x_27798:
        /* <DEDUP_REMOVED lines=10> */
.L_x_27791:
[----:B------:R-:W-:Y:S05]  /*10b0*/  BSYNC B0 ;  /* 0x0000000000007941 */ /* 0x000fea0003800000 */
.L_x_27790:
[----:B--2---:R-:W-:Y:S01]  /*10c0*/  IMAD.MOV.U32 R4, RZ, RZ, -0x1 ;  /* 0xffffffffff047424 */ /* 0x004fe200078e00ff */
[----:B------:R-:W-:Y:S01]  /*10d0*/  MOV R6, 0xffffffff ;  /* 0xffffffff00067802 */ /* 0x000fe20000000f00 */
[----:B------:R-:W-:Y:S01]  /*10e0*/  IMAD.MOV.U32 R5, RZ, RZ, -0x1 ;  /* 0xffffffffff057424 */ /* 0x000fe200078e00ff */
[----:B------:R-:W-:Y:S01]  /*10f0*/  MOV R128, 0xff7fffff ;  /* 0xff7fffff00807802 */ /* 0x000fe20000000f00 */
[----:B------:R-:W-:Y:S01]  /*1100*/  IMAD.MOV.U32 R130, RZ, RZ, -0x800001 ;  /* 0xff7fffffff827424 */ /* 0x000fe200078e00ff */
[----:B------:R1:W-:Y:S01]  /*1110*/  STL [R1+0x820], R4 ;  /* 0x0008200401007387 */ /* 0x0003e20000100800 */
[----:B------:R-:W-:Y:S01]  /*1120*/  IMAD.MOV.U32 R129, RZ, RZ, -0x800001 ;  /* 0xff7fffffff817424 */ /* 0x000fe200078e00ff */
[----:B------:R-:W-:Y:S01]  /*1130*/  ISETP.GE.U32.AND P0, PT, R252, c[0x0][0x184], PT ;  /* 0x00006100fc007a0c */ /* 0x000fe20003f06070 */
[----:B------:R-:W-:Y:S01]  /*1140*/  BSSY B0, `(.L_x_27800) ;  /* 0x0000202000007945 */ /* 0x000fe20003800000 */
[----:B------:R1:W-:Y:S01]  /*1150*/  STL [R1+0x824], R6 ;  /* 0x0008240601007387 */ /* 0x0003e20000100800 */
[----:B0-----:R-:W-:Y:S01]  /*1160*/  IMAD.MOV.U32 R2, RZ, RZ, RZ ;  /* 0x000000ffff027224 */ /* 0x001fe200078e00ff */
        /* <DEDUP_REMOVED lines=249> */
[----:B------:R-:W-:Y:S06]  /*2100*/  BAR.SYNC.DEFER_BLOCKING 0x0 ;  /* 0x0000000000007b1d */ /* 0x000fec0000010000 */
[----:B------:R-:W-:Y:S05]  /*2110*/  @P0 BRA `(.L_x_27801) ;  /* 0x0000104000000947 */ /* 0x000fea0003800000 */
[----:B-1----:R-:W-:-:S05]  /*2120*/  IMAD.MOV.U32 R2, RZ, RZ, c[0x0][0x180] ;  /* 0x00006000ff027624 */ /* 0x002fca00078e00ff */
[----:B------:R-:W-:-:S13]  /*2130*/  ISETP.GE.AND P0, PT, R2, 0x1, PT ;  /* 0x000000010200780c */ /* 0x000fda0003f06270 */
[----:B------:R-:W-:Y:S05]  /*2140*/  @!P0 BRA `(.L_x_27802) ;  /* 0x0000074000008947 */ /* 0x000fea0003800000 */
[----:B------:R-:W-:-:S04]  /*2150*/  SHF.L.U32 R2, R2, 0x1, RZ ;  /* 0x0000000102027819 */ /* 0x000fc800000006ff */
[----:B------:R-:W-:-:S04]  /*2160*/  IMNMX R2, R2, 0x1, !PT ;  /* 0x0000000102027817 */ /* 0x000fc80007800200 */
[----:B------:R-:W-:-:S04]  /*2170*/  IADD3 R3, R2, -0x1, RZ ;  /* 0xffffffff02037810 */ /* 0x000fc80007ffe0ff */
[----:B------:R-:W-:Y:S01]  /*2180*/  ISETP.GE.U32.AND P0, PT, R3, 0x3, PT ;  /* 0x000000030300780c */ /* 0x000fe20003f06070 */
[----:B------:R-:W-:-:S12]  /*2190*/  IMAD.MOV.U32 R3, RZ, RZ, RZ ;  /* 0x000000ffff037224 */ /* 0x000fd800078e00ff */
[----:B------:R-:W-:Y:S05]  /*21a0*/  @!P0 BRA `(.L_x_27803) ;  /* 0x000005e000008947 */ /* 0x000fea0003800000 */
[----:B------:R-:W-:-:S05]  /*21b0*/  LOP3.LUT R3, R2, 0x3, RZ, 0xc0, !PT ;  /* 0x0000000302037812 */ /* 0x000fca00078ec0ff */
[----:B------:R-:W-:Y:S02]  /*21c0*/  IMAD.IADD R4, R2, 0x1, -R3 ;  /* 0x0000000102047824 */ /* 0x000fe400078e0a03 */
[----:B------:R-:W-:-:S03]  /*21d0*/  IMAD.MOV.U32 R3, RZ, RZ, RZ ;  /* 0x000000ffff037224 */ /* 0x000fc600078e00ff */
[----:B------:R-:W-:-:S13]  /*21e0*/  ISETP.GT.AND P0, PT, R4, RZ, PT ;  /* 0x000000ff0400720c */ /* 0x000fda0003f04270 */
[----:B------:R-:W-:Y:S05]  /*21f0*/  @!P0 BRA `(.L_x_27804) ;  /* 0x000004b000008947 */ /* 0x000fea0003800000 */
[----:B------:R-:W-:Y:S02]  /*2200*/  ISETP.GT.AND P1, PT, R4, 0xc, PT ;  /* 0x0000000c0400780c */ /* 0x000fe40003f24270 */
[----:B------:R-:W-:-:S11]  /*2210*/  PLOP3.LUT P0, PT, PT, PT, PT, 0x80, 0x0 ;  /* 0x000000000000781c */ /* 0x000fd60003f0f070 */
[----:B------:R-:W-:Y:S05]  /*2220*/  @!P1 BRA `(.L_x_27805) ;  /* 0x000002d000009947 */ /* 0x000fea0003800000 */
[----:B------:R-:W-:Y:S02]  /*2230*/  PLOP3.LUT P0, PT, PT, PT, PT, 0x8, 0x0 ;  /* 0x000000000000781c */ /* 0x000fe40003f0e170 */
.L_x_27806:
[----:B------:R-:W-:Y:S01]  /*2240*/  IMAD R5, R252, 0x102, R3 ;  /* 0x00000102fc057824 */ /* 0x000fe200078e0203 */
[C---:B0-----:R-:W-:Y:S02]  /*2250*/  IADD3 R9, R3.reuse, 0x4, RZ ;  /* 0x0000000403097810 */ /* 0x041fe40007ffe0ff */
[C---:B------:R-:W-:Y:S02]  /*2260*/  IADD3 R25, R3.reuse, 0x8, RZ ;  /* 0x0000000803197810 */ /* 0x040fe40007ffe0ff */
[----:B------:R-:W0:Y:S01]  /*2270*/  LDS.64 R6, [R5.X4+0x820] ;  /* 0x0008200005067984 */ /* 0x000e220000004a00 */
[----:B------:R-:W-:Y:S01]  /*2280*/  IADD3 R35, R3, 0xc, RZ ;  /* 0x0000000c03237810 */ /* 0x000fe20007ffe0ff */
[--C-:B------:R-:W-:Y:S01]  /*2290*/  IMAD R9, R9, 0x4, R0.reuse ;  /* 0x0000000409097824 */ /* 0x100fe200078e0200 */
[----:B------:R-:W-:Y:S01]  /*22a0*/  LEA R8, R3, R0, 0x2 ;  /* 0x0000000003087211 */ /* 0x000fe200078e10ff */
[----:B------:R-:W1:Y:S01]  /*22b0*/  LDS.64 R10, [R5.X4+0xa20] ;  /* 0x000a2000050a7984 */ /* 0x000e620000004a00 */
[--C-:B------:R-:W-:Y:S01]  /*22c0*/  IMAD R25, R25, 0x4, R0.reuse ;  /* 0x0000000419197824 */ /* 0x100fe200078e0200 */
[----:B------:R-:W-:Y:S01]  /*22d0*/  IADD3 R4, R4, -0x10, RZ ;  /* 0xfffffff004047810 */ /* 0x000fe20007ffe0ff */
[----:B------:R-:W-:Y:S01]  /*22e0*/  IMAD R35, R35, 0x4, R0 ;  /* 0x0000000423237824 */ /* 0x000fe200078e0200 */
[----:B------:R-:W2:Y:S01]  /*22f0*/  LDS.64 R12, [R5.X4+0x828] ;  /* 0x00082800050c7984 */ /* 0x000ea20000004a00 */
[----:B------:R-:W-:-:S02]  /*2300*/  IADD3 R3, R3, 0x10, RZ ;  /* 0x0000001003037810 */ /* 0x000fc40007ffe0ff */
[----:B------:R-:W-:Y:S01]  /*2310*/  ISETP.GT.AND P1, PT, R4, 0xc, PT ;  /* 0x0000000c0400780c */ /* 0x000fe20003f24270 */
[----:B------:R-:W3:Y:S04]  /*2320*/  LDS.64 R14, [R5.X4+0xa28] ;  /* 0x000a2800050e7984 */ /* 0x000ee80000004a00 */
[----:B------:R-:W4:Y:S04]  /*2330*/  LDS.64 R16, [R5.X4+0x830] ;  /* 0x0008300005107984 */ /* 0x000f280000004a00 */
[----:B------:R-:W5:Y:S04]  /*2340*/  LDS.64 R18, [R5.X4+0xa30] ;  /* 0x000a300005127984 */ /* 0x000f680000004a00 */
        /* <DEDUP_REMOVED lines=27> */
.L_x_27805:
[----:B------:R-:W-:-:S13]  /*2500*/  ISETP.GT.AND P1, PT, R4, 0x4, PT ;  /* 0x000000040400780c */ /* 0x000fda0003f24270 */
[----:B------:R-:W-:Y:S05]  /*2510*/  @!P1 BRA `(.L_x_27807) ;  /* 0x0000017000009947 */ /* 0x000fea0003800000 */
[----:B------:R-:W-:Y:S01]  /*2520*/  IMAD R5, R252, 0x102, R3 ;  /* 0x00000102fc057824 */ /* 0x000fe200078e0203 */
[C---:B0-----:R-:W-:Y:S02]  /*2530*/  IADD3 R9, R3.reuse, 0x4, RZ ;  /* 0x0000000403097810 */ /* 0x041fe40007ffe0ff */
[----:B------:R-:W-:Y:S02]  /*2540*/  LEA R8, R3, R0, 0x2 ;  /* 0x0000000003087211 */ /* 0x000fe400078e10ff */
[----:B------:R-:W0:Y:S01]  /*2550*/  LDS.64 R6, [R5.X4+0x820] ;  /* 0x0008200005067984 */ /* 0x000e220000004a00 */
[----:B------:R-:W-:Y:S01]  /*2560*/  IMAD R9, R9, 0x4, R0 ;  /* 0x0000000409097824 */ /* 0x000fe200078e0200 */
[----:B------:R-:W-:Y:S02]  /*2570*/  PLOP3.LUT P0, PT, PT, PT, PT, 0x8, 0x0 ;  /* 0x000000000000781c */ /* 0x000fe40003f0e170 */
[----:B------:R-:W1:Y:S01]  /*2580*/  LDS.64 R10, [R5.X4+0xa20] ;  /* 0x000a2000050a7984 */ /* 0x000e620000004a00 */
[----:B------:R-:W-:-:S02]  /*2590*/  IADD3 R4, R4, -0x8, RZ ;  /* 0xfffffff804047810 */ /* 0x000fc40007ffe0ff */
[----:B------:R-:W-:Y:S01]  /*25a0*/  IADD3 R3, R3, 0x8, RZ ;  /* 0x0000000803037810 */ /* 0x000fe20007ffe0ff */
        /* <DEDUP_REMOVED lines=14> */
.L_x_27807:
[----:B------:R-:W-:-:S13]  /*2690*/  ISETP.NE.OR P0, PT, R4, RZ, P0 ;  /* 0x000000ff0400720c */ /* 0x000fda0000705670 */
[----:B------:R-:W-:Y:S05]  /*26a0*/  @!P0 BRA `(.L_x_27803) ;  /* 0x000000e000008947 */ /* 0x000fea0003800000 */
.L_x_27804:
[----:B------:R-:W-:Y:S01]  /*26b0*/  IMAD R5, R252, 0x102, R3 ;  /* 0x00000102fc057824 */ /* 0x000fe200078e0203 */
[----:B------:R-:W-:Y:S01]  /*26c0*/  IADD3 R4, R4, -0x4, RZ ;  /* 0xfffffffc04047810 */ /* 0x000fe20007ffe0ff */
[C---:B0-----:R-:W-:Y:S01]  /*26d0*/  IMAD R14, R3.reuse, 0x4, R0 ;  /* 0x00000004030e7824 */ /* 0x041fe200078e0200 */
[----:B------:R-:W-:Y:S02]  /*26e0*/  IADD3 R3, R3, 0x4, RZ ;  /* 0x0000000403037810 */ /* 0x000fe40007ffe0ff */
[----:B------:R-:W0:Y:S01]  /*26f0*/  LDS.64 R6, [R5.X4+0x820] ;  /* 0x0008200005067984 */ /* 0x000e220000004a00 */
[----:B------:R-:W-:-:S03]  /*2700*/  ISETP.NE.AND P0, PT, R4, RZ, PT ;  /* 0x000000ff0400720c */ /* 0x000fc60003f05270 */
        /* <DEDUP_REMOVED lines=8> */
.L_x_27803:
[----:B------:R-:W-:-:S13]  /*2790*/  LOP3.LUT P0, RZ, R2, 0x3, RZ, 0xc0, !PT ;  /* 0x0000000302ff7812 */ /* 0x000fda000780c0ff */
[----:B------:R-:W-:Y:S05]  /*27a0*/  @!P0 BRA `(.L_x_27802) ;  /* 0x000000e000008947 */ /* 0x000fea0003800000 */
[----:B------:R-:W-:Y:S01]  /*27b0*/  IMAD R4, R252, 0x102, R3 ;  /* 0x00000102fc047824 */ /* 0x000fe200078e0203 */
[----:B------:R-:W-:Y:S01]  /*27c0*/  LOP3.LUT R2, R2, 0x3, RZ, 0xc0, !PT ;  /* 0x0000000302027812 */ /* 0x000fe200078ec0ff */
[----:B------:R-:W-:-:S03]  /*27d0*/  IMAD R0, R3, 0x4, R0 ;  /* 0x0000000403007824 */ /* 0x000fc600078e0200 */
[----:B------:R-:W-:Y:S02]  /*27e0*/  LEA R3, R4, 0xa20, 0x2 ;  /* 0x00000a2004037811 */ /* 0x000fe400078e10ff */
[----:B------:R-:W-:-:S03]  /*27f0*/  IADD3 R5, R0, 0x208, RZ ;  /* 0x0000020800057810 */ /* 0x000fc60007ffe0ff */
.L_x_27808:
[----:B------:R-:W1:Y:S01]  /*2800*/  LDS R0, [R3+-0x200] ;  /* 0xfffe000003007984 */ /* 0x000e620000000800 */
[----:B------:R-:W-:-:S03]  /*2810*/  IADD3 R2, R2, -0x1, RZ ;  /* 0xffffffff02027810 */ /* 0x000fc60007ffe0ff */
[----:B------:R2:W3:Y:S01]  /*2820*/  LDS R4, [R3] ;  /* 0x0000000003047984 */ /* 0x0004e20000000800 */
[----:B------:R-:W-:Y:S02]  /*2830*/  ISETP.NE.AND P0, PT, R2, RZ, PT ;  /* 0x000000ff0200720c */ /* 0x000fe40003f05270 */
[----:B--2---:R-:W-:Y:S01]  /*2840*/  IADD3 R3, R3, 0x4, RZ ;  /* 0x0000000403037810 */ /* 0x004fe20007ffe0ff */
[----:B-1----:R-:W-:Y:S04]  /*2850*/  STL [R5+-0x200], R0 ;  /* 0xfffe000005007387 */ /* 0x002fe80000100800 */
[----:B---3--:R1:W-:Y:S02]  /*2860*/  STL [R5], R4 ;  /* 0x0000000405007387 */ /* 0x0083e40000100800 */
[----:B-1----:R-:W-:-:S04]  /*2870*/  IADD3 R5, R5, 0x4, RZ ;  /* 0x0000000405057810 */ /* 0x002fc80007ffe0ff */
[----:B------:R-:W-:Y:S05]  /*2880*/  @P0 BRA `(.L_x_27808) ;  /* 0xffffff7000000947 */ /* 0x000fea000383ffff */
.L_x_27802:
[----:B------:R-:W2:Y:S01]  /*2890*/  LDL.64 R250, [R1+0x808] ;  /* 0x0008080001fa7983 */ /* 0x000ea20000100a00 */
[----:B------:R-:W-:-:S03]  /*28a0*/  IMAD R2, R252, 0x408, RZ ;  /* 0x00000408fc027824 */ /* 0x000fc600078e02ff */
[----:B------:R-:W3:Y:S04]  /*28b0*/  LDL.64 R248, [R1+0x800] ;  /* 0x0008000001f87983 */ /* 0x000ee80000100a00 */
[----:B------:R-:W4:Y:S04]  /*28c0*/  LDL.64 R70, [R1+0x618] ;  /* 0x0006180001467983 */ /* 0x000f280000100a00 */
[----:B------:R-:W4:Y:S04]  /*28d0*/  LDL.64 R64, [R1+0x610] ;  /* 0x0006100001407983 */ /* 0x000f280000100a00 */
[----:B------:R-:W1:Y:S04]  /*28e0*/  LDS.64 R2, [R2+0xc20] ;  /* 0x000c200002027984 */ /* 0x000e680000000a00 */
        /* <DEDUP_REMOVED lines=9> */
[----:B-1----:R-:W-:Y:S01]  /*2980*/  IMAD.MOV.U32 R4, RZ, RZ, R3 ;  /* 0x000000ffff047224 */ /* 0x002fe200078e0003 */
[----:B------:R-:W-:-:S02]  /*2990*/  MOV R5, R2 ;  /* 0x0000000200057202 */ /* 0x000fc40000000f00 */
        /* <DEDUP_REMOVED lines=61> */
[----:B--2---:R1:W-:Y:S04]  /*2d70*/  STL.64 [R1+0x850], R250 ;  /* 0x000850fa01007387 */ /* 0x0043e80000100a00 */
[----:B---3--:R2:W-:Y:S04]  /*2d80*/  STL.64 [R1+0x848], R248 ;  /* 0x000848f801007387 */ /* 0x0085e80000100a00 */
[----:B------:R0:W5:Y:S04]  /*2d90*/  LDL.64 R24, [R1+0x5b0] ;  /* 0x0005b00001187983 */ /* 0x0001680000100a00 */
[----:B-1----:R-:W3:Y:S04]  /*2da0*/  LDL.64 R250, [R1+0x418] ;  /* 0x0004180001fa7983 */ /* 0x002ee80000100a00 */
[----:B--2---:R-:W2:Y:S04]  /*2db0*/  LDL.64 R248, [R1+0x410] ;  /* 0x0004100001f87983 */ /* 0x004ea80000100a00 */
[----:B------:R1:W-:Y:S04]  /*2dc0*/  STL.64 [R1+0x408], R4 ;  /* 0x0004080401007387 */ /* 0x0003e80000100a00 */
[----:B----4-:R-:W-:Y:S04]  /*2dd0*/  STL.64 [R1+0x818], R70 ;  /* 0x0008184601007387 */ /* 0x010fe80000100a00 */
[----:B------:R4:W-:Y:S04]  /*2de0*/  STL.64 [R1+0x810], R64 ;  /* 0x0008104001007387 */ /* 0x0009e80000100a00 */
        /* <DEDUP_REMOVED lines=20> */
[----:B----4-:R0:W5:Y:S04]  /*2f30*/  LDL.64 R64, [R1+0x510] ;  /* 0x0005100001407983 */ /* 0x0101680000100a00 */
        /* <DEDUP_REMOVED lines=30> */
[----:B---3--:R1:W-:Y:S04]  /*3120*/  STL.64 [R1+0x828], R250 ;  /* 0x000828fa01007387 */ /* 0x0083e80000100a00 */
[----:B--2---:R2:W-:Y:S04]  /*3130*/  STL.64 [R1+0x820], R248 ;  /* 0x000820f801007387 */ /* 0x0045e80000100a00 */
[----:B-1----:R0:W5:Y:S04]  /*3140*/  LDL.LU.64 R250, [R1+0x850] ;  /* 0x0008500001fa7983 */ /* 0x0021680000300a00 */
[----:B--2---:R0:W5:Y:S02]  /*3150*/  LDL.LU.64 R248, [R1+0x848] ;  /* 0x0008480001f87983 */ /* 0x0041640000300a00 */
.L_x_27801:
[----:B-1----:R-:W-:Y:S05]  /*3160*/  BSYNC B0 ;  /* 0x0000000000007941 */ /* 0x002fea0003800000 */
.L_x_27800:
[----:B-----5:R1:W-:Y:S04]  /*3170*/  STL.64 [R1+0x850], R250 ;  /* 0x000850fa01007387 */ /* 0x0203e80000100a00 */
[----:B------:R-:W2:Y:S04]  /*3180*/  LDL R252, [R1+0x828] ;  /* 0x0008280001fc7983 */ /* 0x000ea80000100800 */
[----:B------:R-:W3:Y:S04]  /*3190*/  LDL R0, [R1+0x82c] ;  /* 0x00082c0001007983 */ /* 0x000ee80000100800 */
[----:B-1----:R-:W4:Y:S04]  /*31a0*/  LDL R250, [R1+0x820] ;  /* 0x0008200001fa7983 */ /* 0x002f280000100800 */
[----:B------:R-:W2:Y:S04]  /*31b0*/  LDL R251, [R1+0x824] ;  /* 0x0008240001fb7983 */ /* 0x000ea80000100800 */
[----:B------:R-:W-:Y:S04]  /*31c0*/  STL [R1+0x848], R124 ;  /* 0x0008487c01007387 */ /* 0x000fe80000100800 */
[----:B------:R-:W-:Y:S04]  /*31d0*/  STL [R1+0x84c], R125 ;  /* 0x00084c7d01007387 */ /* 0x000fe80000100800 */
[----:B------:R-:W-:Y:S06]  /*31e0*/  BAR.SYNC.DEFER_BLOCKING 0x0 ;  /* 0x0000000000007b1d */ /* 0x000fec0000010000 */
[----:B----4-:R-:W-:Y:S04]  /*31f0*/  SHFL.DOWN PT, R250, R250, 0x1, 0x1f ;  /* 0x08201f00fafa7f89 */ /* 0x010fe800000e0000 */
[----:B--2---:R-:W1:Y:S04]  /*3200*/  SHFL.DOWN PT, R251, R251, 0x1, 0x1f ;  /* 0x08201f00fbfb7f89 */ /* 0x004e6800000e0000 */
[----:B-1----:R-:W-:Y:S04]  /*3210*/  STL.64 [R1+0x8], R250 ;  /* 0x000008fa01007387 */ /* 0x002fe80000100a00 */
[----:B------:R1:W-:Y:S04]  /*3220*/  SHFL.DOWN PT, R250, R252, 0x1, 0x1f ;  /* 0x08201f00fcfa7f89 */ /* 0x0003e800000e0000 */
[----:B---3--:R2:W3:Y:S04]  /*3230*/  SHFL.DOWN PT, R251, R0, 0x1, 0x1f ;  /* 0x08201f0000fb7f89 */ /* 0x0084e800000e0000 */
[----:B-1----:R-:W4:Y:S04]  /*3240*/  LDL R252, [R1+0x818] ;  /* 0x0008180001fc7983 */ /* 0x002f280000100800 */
[----:B--2---:R-:W2:Y:S04]  /*3250*/  LDL R0, [R1+0x81c] ;  /* 0x00081c0001007983 */ /* 0x004ea80000100800 */
[----:B---3--:R-:W-:Y:S04]  /*3260*/  STL.64 [R1+0x10], R250 ;  /* 0x000010fa01007387 */ /* 0x008fe80000100a00 */
[----:B------:R-:W-:Y:S04]  /*3270*/  SHFL.DOWN PT, R250, R124, 0x1, 0x1f ;  /* 0x08201f007cfa7f89 */ /* 0x000fe800000e0000 */
[----:B------:R-:W1:Y:S04]  /*3280*/  SHFL.DOWN PT, R251, R125, 0x1, 0x1f ;  /* 0x08201f007dfb7f89 */ /* 0x000e6800000e0000 */
[----:B------:R-:W-:Y:S04]  /*3290*/  SHFL.DOWN PT, R124, R126, 0x1, 0x1f ;  /* 0x08201f007e7c7f89 */ /* 0x000fe800000e0000 */
[----:B------:R-:W3:Y:S04]  /*32a0*/  SHFL.DOWN PT, R125, R127, 0x1, 0x1f ;  /* 0x08201f007f7d7f89 */ /* 0x000ee800000e0000 */
[----:B-1----:R1:W-:Y:S04]  /*32b0*/  STL.64 [R1+0x18], R250 ;  /* 0x000018fa01007387 */ /* 0x0023e80000100a00 */
[----:B---3--:R-:W-:Y:S04]  /*32c0*/  STL.64 [R1+0x20], R124 ;  /* 0x0000207c01007387 */ /* 0x008fe80000100a00 */
[----:B------:R-:W-:Y:S04]  /*32d0*/  SHFL.DOWN PT, R124, R120, 0x1, 0x1f ;  /* 0x08201f00787c7f89 */ /* 0x000fe800000e0000 */
[----:B------:R-:W3:Y:S04]  /*32e0*/  SHFL.DOWN PT, R125, R121, 0x1, 0x1f ;  /* 0x08201f00797d7f89 */ /* 0x000ee800000e0000 */
[----:B-1----:R-:W2:Y:S04]  /*32f0*/  LDL R250, [R1+0x810] ;  /* 0x0008100001fa7983 */ /* 0x002ea80000100800 */
[----:B------:R-:W2:Y:S04]  /*3300*/  LDL R251, [R1+0x814] ;  /* 0x0008140001fb7983 */ /* 0x000ea80000100800 */
[----:B---3--:R-:W-:Y:S04]  /*3310*/  STL.64 [R1+0x28], R124 ;  /* 0x0000287c01007387 */ /* 0x008fe80000100a00 */
[----:B------:R-:W-:Y:S04]  /*3320*/  SHFL.DOWN PT, R124, R122, 0x1, 0x1f ;  /* 0x08201f007a7c7f89 */ /* 0x000fe800000e0000 */
[----:B------:R-:W1:Y:S04]  /*3330*/  SHFL.DOWN PT, R125, R123, 0x1, 0x1f ;  /* 0x08201f007b7d7f89 */ /* 0x000e6800000e0000 */
[----:B-1----:R-:W-:Y:S04]  /*3340*/  STL.64 [R1+0x30], R124 ;  /* 0x0000307c01007387 */ /* 0x002fe80000100a00 */
        /* <DEDUP_REMOVED lines=174> */
[----:B--2---:R-:W-:Y:S04]  /*3e30*/  SHFL.DOWN PT, R124, R250, 0x1, 0x1f ;  /* 0x08201f00fa7c7f89 */ /* 0x004fe800000e0000 */
[----:B------:R-:W1:Y:S04]  /*3e40*/  SHFL.DOWN PT, R125, R251, 0x1, 0x1f ;  /* 0x08201f00fb7d7f89 */ /* 0x000e6800000e0000 */
[----:B-1----:R-:W-:Y:S04]  /*3e50*/  STL.64 [R1+0x208], R124 ;  /* 0x0002087c01007387 */ /* 0x002fe80000100a00 */
[----:B----4-:R-:W-:Y:S04]  /*3e60*/  SHFL.DOWN PT, R124, R252, 0x1, 0x1f ;  /* 0x08201f00fc7c7f89 */ /* 0x010fe800000e0000 */
        /* <DEDUP_REMOVED lines=97> */
[----:B------:R-:W-:Y:S04]  /*4480*/  SHFL.DOWN PT, R250, R3, 0x1, 0x1f ;  /* 0x08201f0003fa7f89 */ /* 0x000fe800000e0000 */
[----:B------:R-:W2:Y:S04]  /*4490*/  SHFL.DOWN PT, R251, R2, 0x1, 0x1f ;  /* 0x08201f0002fb7f89 */ /* 0x000ea800000e0000 */
[----:B-1----:R-:W-:Y:S04]  /*44a0*/  STL.64 [R1+0x310], R124 ;  /* 0x0003107c01007387 */ /* 0x002fe80000100a00 */
[----:B------:R-:W-:Y:S04]  /*44b0*/  SHFL.DOWN PT, R124, R192, 0x1, 0x1f ;  /* 0x08201f00c07c7f89 */ /* 0x000fe800000e0000 */
[----:B------:R-:W1:Y:S04]  /*44c0*/  SHFL.DOWN PT, R125, R193, 0x1, 0x1f ;  /* 0x08201f00c17d7f89 */ /* 0x000e6800000e0000 */
[----:B--2---:R-:W-:Y:S04]  /*44d0*/  STL.64 [R1], R250 ;  /* 0x000000fa01007387 */ /* 0x004fe80000100a00 */
        /* <DEDUP_REMOVED lines=47> */
[----:B------:R-:W1:Y:S01]  /*47d0*/  SHFL.DOWN PT, R125, R225, 0x1, 0x1f ;  /* 0x08201f00e17d7f89 */ /* 0x000e6200000e0000 */
[----:B------:R-:W-:-:S02]  /*47e0*/  IMAD.MOV.U32 R252, RZ, RZ, R251 ;  /* 0x000000fffffc7224 */ /* 0x000fc400078e00fb */
[----:B------:R-:W-:Y:S02]  /*47f0*/  IMAD.MOV.U32 R0, RZ, RZ, R250 ;  /* 0x000000ffff007224 */ /* 0x000fe400078e00fa */
[----:B------:R-:W2:Y:S04]  /*4800*/  LDL.LU.64 R250, [R1+0x850] ;  /* 0x0008500001fa7983 */ /* 0x000ea80000300a00 */
        /* <DEDUP_REMOVED lines=39> */
[----:B-1----:R1:W-:Y:S04]  /*4a80*/  STL.64 [R1+0x400], R124 ;  /* 0x0004007c01007387 */ /* 0x0023e80000100a00 */
[----:B-1----:R-:W1:Y:S04]  /*4a90*/  S2R R124, SR_LANEID ;  /* 0x00000000007c7919 */ /* 0x002e680000000000 */
[----:B------:R2:W5:Y:S01]  /*4aa0*/  LDL.LU R125, [R1+0x84c] ;  /* 0x00084c00017d7983 */ /* 0x0005620000300800 */
[----:B-1----:R-:W-:-:S03]  /*4ab0*/  ISETP.GT.AND P0, PT, R124, 0x1e, PT ;  /* 0x0000001e7c00780c */ /* 0x002fc60003f04270 */
[----:B------:R2:W5:Y:S01]  /*4ac0*/  LDL.LU R124, [R1+0x848] ;  /* 0x00084800017c7983 */ /* 0x0005620000300800 */
[----:B------:R-:W-:Y:S09]  /*4ad0*/  BSSY B0, `(.L_x_27809) ;  /* 0x000082b000007945 */ /* 0x000ff20003800000 */
[----:B------:R-:W-:Y:S05]  /*4ae0*/  @P0 BRA `(.L_x_27810) ;  /* 0x0000829000000947 */ /* 0x000fea0003800000 */
[----:B--2---:R-:W-:Y:S01]  /*4af0*/  FSETP.GT.FTZ.AND P0, PT, R3, R0, PT ;  /* 0x000000000300720b */ /* 0x004fe20003f14000 */
[----:B------:R1:W-:Y:S03]  /*4b00*/  STL [R1+0x848], R4 ;  /* 0x0008480401007387 */ /* 0x0003e60000100800 */
[----:B-1----:R-:W-:-:S05]  /*4b10*/  FSEL R4, R2, R252, P0 ;  /* 0x000000fc02047208 */ /* 0x002fca0000000000 */
[----:B------:R1:W-:Y:S04]  /*4b20*/  STL [R1+0x844], R4 ;  /* 0x0008440401007387 */ /* 0x0003e80000100800 */
[----:B-1----:R1:W5:Y:S01]  /*4b30*/  LDL.LU R4, [R1+0x848] ;  /* 0x0008480001047983 */ /* 0x0023620000300800 */
[----:B------:R-:W-:Y:S02]  /*4b40*/  FSEL R2, R252, R2, P0 ;  /* 0x00000002fc027208 */ /* 0x000fe40000000000 */
[----:B------:R-:W-:Y:S01]  /*4b50*/  FSEL R252, R3, R0, P0 ;  /* 0x0000000003fc7208 */ /* 0x000fe20000000000 */
[----:B------:R1:W-:Y:S01]  /*4b60*/  STL [R1+0x838], RZ ;  /* 0x000838ff01007387 */ /* 0x0003e20000100800 */
[----:B------:R-:W-:-:S03]  /*4b70*/  FSEL R0, R0, R3, P0 ;  /* 0x0000000300007208 */ /* 0x000fc60000000000 */
[----:B------:R1:W-:Y:S02]  /*4b80*/  STL [R1+0x83c], R252 ;  /* 0x00083cfc01007387 */ /* 0x0003e40000100800 */
[----:B------:R-:W-:Y:S02]  /*4b90*/  FADD.FTZ R0, -R252, R0 ;  /* 0x00000000fc007221 */ /* 0x000fe40000010100 */
[----:B------:R1:W-:Y:S02]  /*4ba0*/  STL [R1+0x834], R1 ;  /* 0x0008340101007387 */ /* 0x0003e40000100800 */
[----:B------:R-:W-:-:S06]  /*4bb0*/  FMUL.FTZ R0, R0, 1.4426950216293334961 ;  /* 0x3fb8aa3b00007820 */ /* 0x000fcc0000410000 */
[----:B------:R-:W2:Y:S02]  /*4bc0*/  MUFU.EX2 R0, R0 ;  /* 0x0000000000007308 */ /* 0x000ea40000000800 */
[----:B--2---:R-:W-:-:S05]  /*4bd0*/  FMUL.FTZ R0, R2, R0 ;  /* 0x0000000002007220 */ /* 0x004fca0000410000 */
[----:B------:R1:W-:Y:S02]  /*4be0*/  STL [R1+0x840], R0 ;  /* 0x0008400001007387 */ /* 0x0003e40000100800 */
.L_x_28193:
[----:B------:R-:W2:Y:S04]  /*4bf0*/  LDL R2, [R1+0x834] ;  /* 0x0008340001027983 */ /* 0x000ea80000100800 */
[----:B------:R-:W3:Y:S04]  /*4c00*/  LDL.LU R3, [R1+0x838] ;  /* 0x0008380001037983 */ /* 0x000ee80000300800 */
[----:B-12---:R1:W2:Y:S04]  /*4c10*/  LDL R0, [R2+0x208] ;  /* 0x0002080002007983 */ /* 0x0062a80000100800 */
[----:B-1----:R-:W4:Y:S01]  /*4c20*/  LDL R2, [R2+0x8] ;  /* 0x0000080002027983 */ /* 0x002f220000100800 */
[----:B---3--:R-:W-:Y:S01]  /*4c30*/  IADD3 R3, R3, 0x1, RZ ;  /* 0x0000000103037810 */ /* 0x008fe20007ffe0ff */
[----:B------:R-:W-:Y:S04]  /*4c40*/  BSSY B1, `(.L_x_27811) ;  /* 0x0000016000017945 */ /* 0x000fe80003800000 */
[----:B------:R1:W-:Y:S01]  /*4c50*/  STL [R1+0x838], R3 ;  /* 0x0008380301007387 */ /* 0x0003e20000100800 */
[----:B--2---:R-:W-:-:S02]  /*4c60*/  FSETP.GEU.FTZ.AND P0, PT, R251, R0, PT ;  /* 0x00000000fb00720b */ /* 0x004fc40003f1e000 */
[----:B------:R-:W-:Y:S02]  /*4c70*/  FSETP.NEU.FTZ.AND P1, PT, R251, R0, PT ;  /* 0x00000000fb00720b */ /* 0x000fe40003f3d000 */
[C---:B------:R-:W-:Y:S02]  /*4c80*/  ISETP.EQ.OR P0, PT, R7.reuse, -0x1, !P0 ;  /* 0xffffffff0700780c */ /* 0x040fe40004702670 */
[----:B----4-:R-:W-:-:S04]  /*4c90*/  ISETP.LE.OR P1, PT, R7, R2, P1 ;  /* 0x000000020700720c */ /* 0x010fc80000f23670 */
[----:B------:R-:W-:Y:S02]  /*4ca0*/  PLOP3.LUT P2, PT, P0, P1, PT, 0x8, 0x0 ;  /* 0x000000000000781c */ /* 0x000fe40000742170 */
[----:B------:R-:W-:-:S11]  /*4cb0*/  ISETP.NE.AND P1, PT, R3, 0x80, PT ;  /* 0x000000800300780c */ /* 0x000fd60003f25270 */
[----:B------:R-:W-:Y:S01]  /*4cc0*/  @!P2 IMAD.MOV.U32 R251, RZ, RZ, R0 ;  /* 0x000000fffffba224 */ /* 0x000fe200078e0000 */
[----:B------:R-:W-:-:S04]  /*4cd0*/  @!P2 MOV R7, R2 ;  /* 0x000000020007a202 */ /* 0x000fc80000000f00 */
[----:B------:R-:W-:-:S04]  /*4ce0*/  FSETP.GT.FTZ.AND P0, PT, R251, R250, PT ;  /* 0x000000fafb00720b */ /* 0x000fc80003f14000 */
[----:B------:R-:W-:-:S13]  /*4cf0*/  ISETP.EQ.OR P0, PT, R6, -0x1, P0 ;  /* 0xffffffff0600780c */ /* 0x000fda0000702670 */
[----:B------:R-:W-:Y:S05]  /*4d00*/  @P0 BRA `(.L_x_27812) ;  /* 0x0000005000000947 */ /* 0x000fea0003800000 */
[----:B-1----:R-:W-:Y:S01]  /*4d10*/  FSETP.NEU.FTZ.AND P0, PT, R251, R250, PT ;  /* 0x000000fafb00720b */ /* 0x002fe20003f1d000 */
[----:B------:R-:W-:Y:S02]  /*4d20*/  IMAD.MOV.U32 R3, RZ, RZ, R6 ;  /* 0x000000ffff037224 */ /* 0x000fe400078e0006 */
[----:B------:R-:W-:Y:S01]  /*4d30*/  IMAD.MOV.U32 R0, RZ, RZ, R250 ;  /* 0x000000ffff007224 */ /* 0x000fe200078e00fa */
[----:B------:R-:W-:-:S13]  /*4d40*/  ISETP.GE.OR P0, PT, R7, R6, P0 ;  /* 0x000000060700720c */ /* 0x000fda0000706670 */
[----:B------:R-:W-:Y:S05]  /*4d50*/  @P0 BRA `(.L_x_27813) ;  /* 0x0000004000000947 */ /* 0x000fea0003800000 */
.L_x_27812:
[----:B-1----:R-:W-:Y:S01]  /*4d60*/  IMAD.MOV.U32 R3, RZ, RZ, R7 ;  /* 0x000000ffff037224 */ /* 0x002fe200078e0007 */
[----:B------:R-:W-:Y:S01]  /*4d70*/  MOV R0, R251 ;  /* 0x000000fb00007202 */ /* 0x000fe20000000f00 */
[----:B------:R-:W-:Y:S02]  /*4d80*/  IMAD.MOV.U32 R7, RZ, RZ, R6 ;  /* 0x000000ffff077224 */ /* 0x000fe400078e0006 */
[----:B------:R-:W-:Y:S02]  /*4d90*/  IMAD.MOV.U32 R251, RZ, RZ, R250 ;  /* 0x000000fffffb7224 */ /* 0x000fe400078e00fa */
.L_x_27813:
[----:B------:R-:W-:Y:S05]  /*4da0*/  BSYNC B1 ;  /* 0x0000000000017941 */ /* 0x000fea0003800000 */
.L_x_27811:
[----:B------:R-:W-:Y:S01]  /*4db0*/  FSETP.GT.FTZ.AND P0, PT, R0, R249, PT ;  /* 0x000000f90000720b */ /* 0x000fe20003f14000 */
[----:B------:R-:W-:Y:S03]  /*4dc0*/  BSSY B1, `(.L_x_27814) ;  /* 0x000000e000017945 */ /* 0x000fe60003800000 */
[----:B------:R-:W-:-:S13]  /*4dd0*/  ISETP.EQ.OR P0, PT, R5, -0x1, P0 ;  /* 0xffffffff0500780c */ /* 0x000fda0000702670 */
[----:B------:R-:W-:Y:S05]  /*4de0*/  @P0 BRA `(.L_x_27815) ;  /* 0x0000007000000947 */ /* 0x000fea0003800000 */
[-C--:B------:R-:W-:Y:S01]  /*4df0*/  FSETP.NEU.FTZ.AND P0, PT, R0, R249.reuse, PT ;  /* 0x000000f90000720b */ /* 0x080fe20003f1d000 */
[----:B------:R-:W-:Y:S01]  /*4e00*/  IMAD.MOV.U32 R252, RZ, RZ, R5 ;  /* 0x000000fffffc7224 */ /* 0x000fe200078e0005 */
[----:B------:R-:W-:Y:S01]  /*4e10*/  MOV R2, R249 ;  /* 0x000000f900027202 */ /* 0x000fe20000000f00 */
[----:B------:R-:W-:Y:S01]  /*4e20*/  IMAD.MOV.U32 R6, RZ, RZ, R3 ;  /* 0x000000ffff067224 */ /* 0x000fe200078e0003 */
[----:B------:R-:W-:Y:S01]  /*4e30*/  ISETP.GE.OR P0, PT, R3, R5, P0 ;  /* 0x000000050300720c */ /* 0x000fe20000706670 */
[----:B------:R-:W-:-:S12]  /*4e40*/  IMAD.MOV.U32 R250, RZ, RZ, R0 ;  /* 0x000000fffffa7224 */ /* 0x000fd800078e0000 */
[----:B------:R-:W-:Y:S05]  /*4e50*/  @P0 BRA `(.L_x_27816) ;  /* 0x0000004000000947 */ /* 0x000fea0003800000 */
.L_x_27815:
[----:B------:R-:W-:Y:S01]  /*4e60*/  IMAD.MOV.U32 R252, RZ, RZ, R3 ;  /* 0x000000fffffc7224 */ /* 0x000fe200078e0003 */
[----:B------:R-:W-:Y:S01]  /*4e70*/  MOV R2, R0 ;  /* 0x0000000000027202 */ /* 0x000fe20000000f00 */
[----:B------:R-:W-:Y:S02]  /*4e80*/  IMAD.MOV.U32 R6, RZ, RZ, R5 ;  /* 0x000000ffff067224 */ /* 0x000fe400078e0005 */
[----:B------:R-:W-:Y:S02]  /*4e90*/  IMAD.MOV.U32 R250, RZ, RZ, R249 ;  /* 0x000000fffffa7224 */ /* 0x000fe400078e00f9 */
.L_x_27816:
[----:B------:R-:W-:Y:S05]  /*4ea0*/  BSYNC B1 ;  /* 0x0000000000017941 */ /* 0x000fea0003800000 */
.L_x_27814:
[----:B------:R-:W-:Y:S01]  /*4eb0*/  FSETP.GT.FTZ.AND P0, PT, R2, R248, PT ;  /* 0x000000f80200720b */ /* 0x000fe20003f14000 */
[----:B------:R-:W-:Y:S03]  /*4ec0*/  BSSY B1, `(.L_x_27817) ;  /* 0x000000e000017945 */ /* 0x000fe60003800000 */
[----:B-----5:R-:W-:-:S13]  /*4ed0*/  ISETP.EQ.OR P0, PT, R4, -0x1, P0 ;  /* 0xffffffff0400780c */ /* 0x020fda0000702670 */
        /* <DEDUP_REMOVED lines=8> */
.L_x_27818:
[----:B------:R-:W-:Y:S01]  /*4f60*/  IMAD.MOV.U32 R3, RZ, RZ, R252 ;  /* 0x000000ffff037224 */ /* 0x000fe200078e00fc */
[----:B------:R-:W-:Y:S01]  /*4f70*/  MOV R0, R2 ;  /* 0x0000000200007202 */ /* 0x000fe20000000f00 */
[----:B------:R-:W-:Y:S02]  /*4f80*/  IMAD.MOV.U32 R5, RZ, RZ, R4 ;  /* 0x000000ffff057224 */ /* 0x000fe400078e0004 */
[----:B------:R-:W-:Y:S02]  /*4f90*/  IMAD.MOV.U32 R249, RZ, RZ, R248 ;  /* 0x000000fffff97224 */ /* 0x000fe400078e00f8 */
.L_x_27819:
[----:B------:R-:W-:Y:S05]  /*4fa0*/  BSYNC B1 ;  /* 0x0000000000017941 */ /* 0x000fea0003800000 */
.L_x_27817:
        /* <DEDUP_REMOVED lines=11> */
.L_x_27821:
[----:B------:R-:W-:Y:S01]  /*5060*/  IMAD.MOV.U32 R252, RZ, RZ, R3 ;  /* 0x000000fffffc7224 */ /* 0x000fe200078e0003 */
[----:B------:R-:W-:Y:S01]  /*5070*/  MOV R2, R0 ;  /* 0x0000000000027202 */ /* 0x000fe20000000f00 */
[----:B------:R-:W-:Y:S02]  /*5080*/  IMAD.MOV.U32 R4, RZ, RZ, R11 ;  /* 0x000000ffff047224 */ /* 0x000fe400078e000b */
[----:B------:R-:W-:Y:S02]  /*5090*/  IMAD.MOV.U32 R248, RZ, RZ, R247 ;  /* 0x000000fffff87224 */ /* 0x000fe400078e00f7 */
.L_x_27822:
[----:B------:R-:W-:Y:S05]  /*50a0*/  BSYNC B1 ;  /* 0x0000000000017941 */ /* 0x000fea0003800000 */
.L_x_27820:
        /* <DEDUP_REMOVED lines=11> */
.L_x_27824:
[----:B------:R-:W-:Y:S01]  /*5160*/  IMAD.MOV.U32 R3, RZ, RZ, R252 ;  /* 0x000000ffff037224 */ /* 0x000fe200078e00fc */
[----:B------:R-:W-:Y:S01]  /*5170*/  MOV R0, R2 ;  /* 0x0000000200007202 */ /* 0x000fe20000000f00 */
[----:B------:R-:W-:Y:S02]  /*5180*/  IMAD.MOV.U32 R11, RZ, RZ, R10 ;  /* 0x000000ffff0b7224 */ /* 0x000fe400078e000a */
[----:B------:R-:W-:Y:S02]  /*5190*/  IMAD.MOV.U32 R247, RZ, RZ, R246 ;  /* 0x000000fffff77224 */ /* 0x000fe400078e00f6 */
.L_x_27825:
[----:B------:R-:W-:Y:S05]  /*51a0*/  BSYNC B1 ;  /* 0x0000000000017941 */ /* 0x000fea0003800000 */
.L_x_27823:
        /* <DEDUP_REMOVED lines=11> */
.L_x_27827:
[----:B------:R-:W-:Y:S01]  /*5260*/  IMAD.MOV.U32 R252, RZ, RZ, R3 ;  /* 0x000000fffffc7224 */ /* 0x000fe200078e0003 */
[----:B------:R-:W-:Y:S01]  /*5270*/  MOV R2, R0 ;  /* 0x0000000000027202 */ /* 0x000fe20000000f00 */
[----:B------:R-:W-:Y:S02]  /*5280*/  IMAD.MOV.U32 R10, RZ, RZ, R9 ;  /* 0x000000ffff0a7224 */ /* 0x000fe400078e0009 */
[----:B------:R-:W-:Y:S02]  /*5290*/  IMAD.MOV.U32 R246, RZ, RZ, R245 ;  /* 0x000000fffff67224 */ /* 0x000fe400078e00f5 */
.L_x_27828:
[----:B------:R-:W-:Y:S05]  /*52a0*/  BSYNC B1 ;  /* 0x0000000000017941 */ /* 0x000fea0003800000 */
.L_x_27826:
        /* <DEDUP_REMOVED lines=11> */
.L_x_27830:
[----:B------:R-:W-:Y:S01]  /*5360*/  IMAD.MOV.U32 R3, RZ, RZ, R252 ;  /* 0x000000ffff037224 */ /* 0x000fe200078e00fc */
[----:B------:R-:W-:Y:S01]  /*5370*/  MOV R0, R2 ;  /* 0x0000000200007202 */ /* 0x000fe20000000f00 */
[----:B------:R-:W-:Y:S02]  /*5380*/  IMAD.MOV.U32 R9, RZ, RZ, R8 ;  /* 0x000000ffff097224 */ /* 0x000fe400078e0008 */
[----:B------:R-:W-:Y:S02]  /*5390*/  IMAD.MOV.U32 R245, RZ, RZ, R244 ;  /* 0x000000fffff57224 */ /* 0x000fe400078e00f4 */
.L_x_27831:
[----:B------:R-:W-:Y:S05]  /*53a0*/  BSYNC B1 ;  /* 0x0000000000017941 */ /* 0x000fea0003800000 */
.L_x_27829:
        /* <DEDUP_REMOVED lines=11> */
.L_x_27833:
[----:B------:R-:W-:Y:S01]  /*5460*/  IMAD.MOV.U32 R252, RZ, RZ, R3 ;  /* 0x000000fffffc7224 */ /* 0x000fe200078e0003 */
[----:B------:R-:W-:Y:S01]  /*5470*/  MOV R2, R0 ;  /* 0x0000000000027202 */ /* 0x000fe20000000f00 */
[----:B------:R-:W-:Y:S02]  /*5480*/  IMAD.MOV.U32 R8, RZ, RZ, R15 ;  /* 0x000000ffff087224 */ /* 0x000fe400078e000f */
[----:B------:R-:W-:Y:S02]  /*5490*/  IMAD.MOV.U32 R244, RZ, RZ, R243 ;  /* 0x000000fffff47224 */ /* 0x000fe400078e00f3 */
.L_x_27834:
[----:B------:R-:W-:Y:S05]  /*54a0*/  BSYNC B1 ;  /* 0x0000000000017941 */ /* 0x000fea0003800000 */
.L_x_27832:
        /* <DEDUP_REMOVED lines=11> */
.L_x_27836:
[----:B------:R-:W-:Y:S01]  /*5560*/  IMAD.MOV.U32 R3, RZ, RZ, R252 ;  /* 0x000000ffff037224 */ /* 0x000fe200078e00fc */
[----:B------:R-:W-:Y:S01]  /*5570*/  MOV R0, R2 ;  /* 0x0000000200007202 */ /* 0x000fe20000000f00 */
[----:B------:R-:W-:Y:S02]  /*5580*/  IMAD.MOV.U32 R15, RZ, RZ, R14 ;  /* 0x000000ffff0f7224 */ /* 0x000fe400078e000e */
[----:B------:R-:W-:Y:S02]  /*5590*/  IMAD.MOV.U32 R243, RZ, RZ, R242 ;  /* 0x000000fffff37224 */ /* 0x000fe400078e00f2 */
.L_x_27837:
[----:B------:R-:W-:Y:S05]  /*55a0*/  BSYNC B1 ;  /* 0x0000000000017941 */ /* 0x000fea0003800000 */
.L_x_27835:
        /* <DEDUP_REMOVED lines=11> */
.L_x_27839:
[----:B------:R-:W-:Y:S01]  /*5660*/  IMAD.MOV.U32 R252, RZ, RZ, R3 ;  /* 0x000000fffffc7224 */ /* 0x000fe200078e0003 */
[----:B------:R-:W-:Y:S01]  /*5670*/  MOV R2, R0 ;  /* 0x0000000000027202 */ /* 0x000fe20000000f00 */
[----:B------:R-:W-:Y:S02]  /*5680*/  IMAD.MOV.U32 R14, RZ, RZ, R13 ;  /* 0x000000ffff0e7224 */ /* 0x000fe400078e000d */
[----:B------:R-:W-:Y:S02]  /*5690*/  IMAD.MOV.U32 R242, RZ, RZ, R241 ;  /* 0x000000fffff27224 */ /* 0x000fe400078e00f1 */
.L_x_27840:
[----:B------:R-:W-:Y:S05]  /*56a0*/  BSYNC B1 ;  /* 0x0000000000017941 */ /* 0x000fea0003800000 */
.L_x_27838:
        /* <DEDUP_REMOVED lines=11> */
.L_x_27842:
[----:B------:R-:W-:Y:S01]  /*5760*/  IMAD.MOV.U32 R3, RZ, RZ, R252 ;  /* 0x000000ffff037224 */ /* 0x000fe200078e00fc */
[----:B------:R-:W-:Y:S01]  /*5770*/  MOV R0, R2 ;  /* 0x0000000200007202 */ /* 0x000fe20000000f00 */
[----:B------:R-:W-:Y:S02]  /*5780*/  IMAD.MOV.U32 R13, RZ, RZ, R12 ;  /* 0x000000ffff0d7224 */ /* 0x000fe400078e000c */
[----:B------:R-:W-:Y:S02]  /*5790*/  IMAD.MOV.U32 R241, RZ, RZ, R240 ;  /* 0x000000fffff17224 */ /* 0x000fe400078e00f0 */
.L_x_27843:
[----:B------:R-:W-:Y:S05]  /*57a0*/  BSYNC B1 ;  /* 0x0000000000017941 */ /* 0x000fea0003800000 */
.L_x_27841:
        /* <DEDUP_REMOVED lines=11> */
.L_x_27845:
[----:B------:R-:W-:Y:S01]  /*5860*/  IMAD.MOV.U32 R252, RZ, RZ, R3 ;  /* 0x000000fffffc7224 */ /* 0x000fe200078e0003 */
[----:B------:R-:W-:Y:S01]  /*5870*/  MOV R2, R0 ;  /* 0x0000000000027202 */ /* 0x000fe20000000f00 */
[----:B------:R-:W-:Y:S02]  /*5880*/  IMAD.MOV.U32 R12, RZ, RZ, R19 ;  /* 0x000000ffff0c7224 */ /* 0x000fe400078e0013 */
[----:B------:R-:W-:Y:S02]  /*5890*/  IMAD.MOV.U32 R240, RZ, RZ, R239 ;  /* 0x000000fffff07224 */ /* 0x000fe400078e00ef */
.L_x_27846:
[----:B------:R-:W-:Y:S05]  /*58a0*/  BSYNC B1 ;  /* 0x0000000000017941 */ /* 0x000fea0003800000 */
.L_x_27844:
        /* <DEDUP_REMOVED lines=11> */
.L_x_27848:
[----:B------:R-:W-:Y:S01]  /*5960*/  IMAD.MOV.U32 R3, RZ, RZ, R252 ;  /* 0x000000ffff037224 */ /* 0x000fe200078e00fc */
[----:B------:R-:W-:Y:S01]  /*5970*/  MOV R0, R2 ;  /* 0x0000000200007202 */ /* 0x000fe20000000f00 */
[----:B------:R-:W-:Y:S02]  /*5980*/  IMAD.MOV.U32 R19, RZ, RZ, R18 ;  /* 0x000000ffff137224 */ /* 0x000fe400078e0012 */
[----:B------:R-:W-:Y:S02]  /*5990*/  IMAD.MOV.U32 R239, RZ, RZ, R238 ;  /* 0x000000ffffef7224 */ /* 0x000fe400078e00ee */
.L_x_27849:
[----:B------:R-:W-:Y:S05]  /*59a0*/  BSYNC B1 ;  /* 0x0000000000017941 */ /* 0x000fea0003800000 */
.L_x_27847:
        /* <DEDUP_REMOVED lines=11> */
.L_x_27851:
[----:B------:R-:W-:Y:S01]  /*5a60*/  IMAD.MOV.U32 R252, RZ, RZ, R3 ;  /* 0x000000fffffc7224 */ /* 0x000fe200078e0003 */
[----:B------:R-:W-:Y:S01]  /*5a70*/  MOV R2, R0 ;  /* 0x0000000000027202 */ /* 0x000fe20000000f00 */
[----:B------:R-:W-:Y:S02]  /*5a80*/  IMAD.MOV.U32 R18, RZ, RZ, R17 ;  /* 0x000000ffff127224 */ /* 0x000fe400078e0011 */
[----:B------:R-:W-:Y:S02]  /*5a90*/  IMAD.MOV.U32 R238, RZ, RZ, R237 ;  /* 0x000000ffffee7224 */ /* 0x000fe400078e00ed */
.L_x_27852:
[----:B------:R-:W-:Y:S05]  /*5aa0*/  BSYNC B1 ;  /* 0x0000000000017941 */ /* 0x000fea0003800000 */
.L_x_27850:
        /* <DEDUP_REMOVED lines=11> */
.L_x_27854:
[----:B------:R-:W-:Y:S01]  /*5b60*/  IMAD.MOV.U32 R3, RZ, RZ, R252 ;  /* 0x000000ffff037224 */ /* 0x000fe200078e00fc */
[----:B------:R-:W-:Y:S01]  /*5b70*/  MOV R0, R2 ;  /* 0x0000000200007202 */ /* 0x000fe20000000f00 */
[----:B------:R-:W-:Y:S02]  /*5b80*/  IMAD.MOV.U32 R17, RZ, RZ, R16 ;  /* 0x000000ffff117224 */ /* 0x000fe400078e0010 */
[----:B------:R-:W-:Y:S02]  /*5b90*/  IMAD.MOV.U32 R237, RZ, RZ, R236 ;  /* 0x000000ffffed7224 */ /* 0x000fe400078e00ec */
.L_x_27855:
[----:B------:R-:W-:Y:S05]  /*5ba0*/  BSYNC B1 ;  /* 0x0000000000017941 */ /* 0x000fea0003800000 */
.L_x_27853:
        /* <DEDUP_REMOVED lines=11> */
.L_x_27857:
[----:B------:R-:W-:Y:S01]  /*5c60*/  IMAD.MOV.U32 R252, RZ, RZ, R3 ;  /* 0x000000fffffc7224 */ /* 0x000fe200078e0003 */
[----:B------:R-:W-:Y:S01]  /*5c70*/  MOV R2, R0 ;  /* 0x0000000000027202 */ /* 0x000fe20000000f00 */
[----:B------:R-:W-:Y:S02]  /*5c80*/  IMAD.MOV.U32 R16, RZ, RZ, R23 ;  /* 0x000000ffff107224 */ /* 0x000fe400078e0017 */
[----:B------:R-:W-:Y:S02]  /*5c90*/  IMAD.MOV.U32 R236, RZ, RZ, R235 ;  /* 0x000000ffffec7224 */ /* 0x000fe400078e00eb */
.L_x_27858:
[----:B------:R-:W-:Y:S05]  /*5ca0*/  BSYNC B1 ;  /* 0x0000000000017941 */ /* 0x000fea0003800000 */
.L_x_27856:
        /* <DEDUP_REMOVED lines=11> */
.L_x_27860:
[----:B------:R-:W-:Y:S01]  /*5d60*/  IMAD.MOV.U32 R3, RZ, RZ, R252 ;  /* 0x000000ffff037224 */ /* 0x000fe200078e00fc */
[----:B------:R-:W-:Y:S01]  /*5d70*/  MOV R0, R2 ;  /* 0x0000000200007202 */ /* 0x000fe20000000f00 */
[----:B------:R-:W-:Y:S02]  /*5d80*/  IMAD.MOV.U32 R23, RZ, RZ, R22 ;  /* 0x000000ffff177224 */ /* 0x000fe400078e0016 */
[----:B------:R-:W-:Y:S02]  /*5d90*/  IMAD.MOV.U32 R235, RZ, RZ, R234 ;  /* 0x000000ffffeb7224 */ /* 0x000fe400078e00ea */
.L_x_27861:
[----:B------:R-:W-:Y:S05]  /*5da0*/  BSYNC B1 ;  /* 0x0000000000017941 */ /* 0x000fea0003800000 */
.L_x_27859:
        /* <DEDUP_REMOVED lines=11> */
.L_x_27863:
[----:B------:R-:W-:Y:S01]  /*5e60*/  IMAD.MOV.U32 R252, RZ, RZ, R3 ;  /* 0x000000fffffc7224 */ /* 0x000fe200078e0003 */
[----:B------:R-:W-:Y:S01]  /*5e70*/  MOV R2, R0 ;  /* 0x0000000000027202 */ /* 0x000fe20000000f00 */
[----:B------:R-:W-:Y:S02]  /*5e80*/  IMAD.MOV.U32 R22, RZ, RZ, R21 ;  /* 0x000000ffff167224 */ /* 0x000fe400078e0015 */
[----:B------:R-:W-:Y:S02]  /*5e90*/  IMAD.MOV.U32 R234, RZ, RZ, R233 ;  /* 0x000000ffffea7224 */ /* 0x000fe400078e00e9 */
.L_x_27864:
[----:B------:R-:W-:Y:S05]  /*5ea0*/  BSYNC B1 ;  /* 0x0000000000017941 */ /* 0x000fea0003800000 */
.L_x_27862:
        /* <DEDUP_REMOVED lines=11> */
.L_x_27866:
[----:B------:R-:W-:Y:S01]  /*5f60*/  IMAD.MOV.U32 R3, RZ, RZ, R252 ;  /* 0x000000ffff037224 */ /* 0x000fe200078e00fc */
[----:B------:R-:W-:Y:S01]  /*5f70*/  MOV R0, R2 ;  /* 0x0000000200007202 */ /* 0x000fe20000000f00 */
[----:B------:R-:W-:Y:S02]  /*5f80*/  IMAD.MOV.U32 R21, RZ, RZ, R20 ;  /* 0x000000ffff157224 */ /* 0x000fe400078e0014 */
[----:B------:R-:W-:Y:S02]  /*5f90*/  IMAD.MOV.U32 R233, RZ, RZ, R232 ;  /* 0x000000ffffe97224 */ /* 0x000fe400078e00e8 */
.L_x_27867:
[----:B------:R-:W-:Y:S05]  /*5fa0*/  BSYNC B1 ;  /* 0x0000000000017941 */ /* 0x000fea0003800000 */
.L_x_27865:
        /* <DEDUP_REMOVED lines=11> */
.L_x_27869:
[----:B------:R-:W-:Y:S01]  /*6060*/  IMAD.MOV.U32 R252, RZ, RZ, R3 ;  /* 0x000000fffffc7224 */ /* 0x000fe200078e0003 */
[----:B------:R-:W-:Y:S01]  /*6070*/  MOV R2, R0 ;  /* 0x0000000000027202 */ /* 0x000fe20000000f00 */
[----:B------:R-:W-:Y:S02]  /*6080*/  IMAD.MOV.U32 R20, RZ, RZ, R27 ;  /* 0x000000ffff147224 */ /* 0x000fe400078e001b */
[----:B------:R-:W-:Y:S02]  /*6090*/  IMAD.MOV.U32 R232, RZ, RZ, R231 ;  /* 0x000000ffffe87224 */ /* 0x000fe400078e00e7 */
.L_x_27870:
[----:B------:R-:W-:Y:S05]  /*60a0*/  BSYNC B1 ;  /* 0x0000000000017941 */ /* 0x000fea0003800000 */
.L_x_27868:
        /* <DEDUP_REMOVED lines=11> */
.L_x_27872:
[----:B------:R-:W-:Y:S01]  /*6160*/  IMAD.MOV.U32 R3, RZ, RZ, R252 ;  /* 0x000000ffff037224 */ /* 0x000fe200078e00fc */
[----:B------:R-:W-:Y:S01]  /*6170*/  MOV R0, R2 ;  /* 0x0000000200007202 */ /* 0x000fe20000000f00 */
[----:B------:R-:W-:Y:S02]  /*6180*/  IMAD.MOV.U32 R27, RZ, RZ, R26 ;  /* 0x000000ffff1b7224 */ /* 0x000fe400078e001a */
[----:B------:R-:W-:Y:S02]  /*6190*/  IMAD.MOV.U32 R231, RZ, RZ, R230 ;  /* 0x000000ffffe77224 */ /* 0x000fe400078e00e6 */
.L_x_27873:
[----:B------:R-:W-:Y:S05]  /*61a0*/  BSYNC B1 ;  /* 0x0000000000017941 */ /* 0x000fea0003800000 */
.L_x_27871:
        /* <DEDUP_REMOVED lines=11> */
.L_x_27875:
[----:B------:R-:W-:Y:S01]  /*6260*/  IMAD.MOV.U32 R252, RZ, RZ, R3 ;  /* 0x000000fffffc7224 */ /* 0x000fe200078e0003 */
[----:B------:R-:W-:Y:S01]  /*6270*/  MOV R2, R0 ;  /* 0x0000000000027202 */ /* 0x000fe20000000f00 */
[----:B------:R-:W-:Y:S02]  /*6280*/  IMAD.MOV.U32 R26, RZ, RZ, R25 ;  /* 0x000000ffff1a7224 */ /* 0x000fe400078e0019 */
[----:B------:R-:W-:Y:S02]  /*6290*/  IMAD.MOV.U32 R230, RZ, RZ, R229 ;  /* 0x000000ffffe67224 */ /* 0x000fe400078e00e5 */
.L_x_27876:
[----:B------:R-:W-:Y:S05]  /*62a0*/  BSYNC B1 ;  /* 0x0000000000017941 */ /* 0x000fea0003800000 */
.L_x_27874:
        /* <DEDUP_REMOVED lines=11> */
.L_x_27878:
[----:B------:R-:W-:Y:S01]  /*6360*/  IMAD.MOV.U32 R3, RZ, RZ, R252 ;  /* 0x000000ffff037224 */ /* 0x000fe200078e00fc */
[----:B------:R-:W-:Y:S01]  /*6370*/  MOV R0, R2 ;  /* 0x0000000200007202 */ /* 0x000fe20000000f00 */
[----:B------:R-:W-:Y:S02]  /*6380*/  IMAD.MOV.U32 R25, RZ, RZ, R24 ;  /* 0x000000ffff197224 */ /* 0x000fe400078e0018 */
[----:B------:R-:W-:Y:S02]  /*6390*/  IMAD.MOV.U32 R229, RZ, RZ, R228 ;  /* 0x000000ffffe57224 */ /* 0x000fe400078e00e4 */
.L_x_27879:
[----:B------:R-:W-:Y:S05]  /*63a0*/  BSYNC B1 ;  /* 0x0000000000017941 */ /* 0x000fea0003800000 */
.L_x_27877:
        /* <DEDUP_REMOVED lines=11> */
.L_x_27881:
[----:B------:R-:W-:Y:S01]  /*6460*/  IMAD.MOV.U32 R252, RZ, RZ, R3 ;  /* 0x000000fffffc7224 */ /* 0x000fe200078e0003 */
[----:B------:R-:W-:Y:S01]  /*6470*/  MOV R2, R0 ;  /* 0x0000000000027202 */ /* 0x000fe20000000f00 */
[----:B------:R-:W-:Y:S02]  /*6480*/  IMAD.MOV.U32 R24, RZ, RZ, R31 ;  /* 0x000000ffff187224 */ /* 0x000fe400078e001f */
[----:B------:R-:W-:Y:S02]  /*6490*/  IMAD.MOV.U32 R228, RZ, RZ, R227 ;  /* 0x000000ffffe47224 */ /* 0x000fe400078e00e3 */
.L_x_27882:
[----:B------:R-:W-:Y:S05]  /*64a0*/  BSYNC B1 ;  /* 0x0000000000017941 */ /* 0x000fea0003800000 */
.L_x_27880:
        /* <DEDUP_REMOVED lines=11> */
.L_x_27884:
[----:B------:R-:W-:Y:S01]  /*6560*/  IMAD.MOV.U32 R3, RZ, RZ, R252 ;  /* 0x000000ffff037224 */ /* 0x000fe200078e00fc */
[----:B------:R-:W-:Y:S01]  /*6570*/  MOV R0, R2 ;  /* 0x0000000200007202 */ /* 0x000fe20000000f00 */
[----:B------:R-:W-:Y:S02]  /*6580*/  IMAD.MOV.U32 R31, RZ, RZ, R30 ;  /* 0x000000ffff1f7224 */ /* 0x000fe400078e001e */
[----:B------:R-:W-:Y:S02]  /*6590*/  IMAD.MOV.U32 R227, RZ, RZ, R226 ;  /* 0x000000ffffe37224 */ /* 0x000fe400078e00e2 */
.L_x_27885:
[----:B------:R-:W-:Y:S05]  /*65a0*/  BSYNC B1 ;  /* 0x0000000000017941 */ /* 0x000fea0003800000 */
.L_x_27883:
        /* <DEDUP_REMOVED lines=11> */
.L_x_27887:
[----:B------:R-:W-:Y:S01]  /*6660*/  IMAD.MOV.U32 R252, RZ, RZ, R3 ;  /* 0x000000fffffc7224 */ /* 0x000fe200078e0003 */
[----:B------:R-:W-:Y:S01]  /*6670*/  MOV R2, R0 ;  /* 0x0000000000027202 */ /* 0x000fe20000000f00 */
[----:B------:R-:W-:Y:S02]  /*6680*/  IMAD.MOV.U32 R30, RZ, RZ, R29 ;  /* 0x000000ffff1e7224 */ /* 0x000fe400078e001d */
[----:B------:R-:W-:Y:S02]  /*6690*/  IMAD.MOV.U32 R226, RZ, RZ, R225 ;  /* 0x000000ffffe27224 */ /* 0x000fe400078e00e1 */
.L_x_27888:
[----:B------:R-:W-:Y:S05]  /*66a0*/  BSYNC B1 ;  /* 0x0000000000017941 */ /* 0x000fea0003800000 */
.L_x_27886:
        /* <DEDUP_REMOVED lines=11> */
.L_x_27890:
[----:B------:R-:W-:Y:S01]  /*6760*/  IMAD.MOV.U32 R3, RZ, RZ, R252 ;  /* 0x000000ffff037224 */ /* 0x000fe200078e00fc */
[----:B------:R-:W-:Y:S01]  /*6770*/  MOV R0, R2 ;  /* 0x0000000200007202 */ /* 0x000fe20000000f00 */
[----:B------:R-:W-:Y:S02]  /*6780*/  IMAD.MOV.U32 R29, RZ, RZ, R28 ;  /* 0x000000ffff1d7224 */ /* 0x000fe400078e001c */
[----:B------:R-:W-:Y:S02]  /*6790*/  IMAD.MOV.U32 R225, RZ, RZ, R224 ;  /* 0x000000ffffe17224 */ /* 0x000fe400078e00e0 */
.L_x_27891:
[----:B------:R-:W-:Y:S05]  /*67a0*/  BSYNC B1 ;  /* 0x0000000000017941 */ /* 0x000fea0003800000 */
.L_x_27889:
        /* <DEDUP_REMOVED lines=11> */
.L_x_27893:
[----:B------:R-:W-:Y:S01]  /*6860*/  IMAD.MOV.U32 R252, RZ, RZ, R3 ;  /* 0x000000fffffc7224 */ /* 0x000fe200078e0003 */
[----:B------:R-:W-:Y:S01]  /*6870*/  MOV R2, R0 ;  /* 0x0000000000027202 */ /* 0x000fe20000000f00 */
[----:B------:R-:W-:Y:S02]  /*6880*/  IMAD.MOV.U32 R28, RZ, RZ, R35 ;  /* 0x000000ffff1c7224 */ /* 0x000fe400078e0023 */
[----:B------:R-:W-:Y:S02]  /*6890*/  IMAD.MOV.U32 R224, RZ, RZ, R223 ;  /* 0x000000ffffe07224 */ /* 0x000fe400078e00df */
.L_x_27894:
[----:B------:R-:W-:Y:S05]  /*68a0*/  BSYNC B1 ;  /* 0x0000000000017941 */ /* 0x000fea0003800000 */
.L_x_27892:
        /* <DEDUP_REMOVED lines=11> */
.L_x_27896:
[----:B------:R-:W-:Y:S01]  /*6960*/  IMAD.MOV.U32 R3, RZ, RZ, R252 ;  /* 0x000000ffff037224 */ /* 0x000fe200078e00fc */
[----:B------:R-:W-:Y:S01]  /*6970*/  MOV R0, R2 ;  /* 0x0000000200007202 */ /* 0x000fe20000000f00 */
[----:B------:R-:W-:Y:S02]  /*6980*/  IMAD.MOV.U32 R35, RZ, RZ, R34 ;  /* 0x000000ffff237224 */ /* 0x000fe400078e0022 */
[----:B------:R-:W-:Y:S02]  /*6990*/  IMAD.MOV.U32 R223, RZ, RZ, R222 ;  /* 0x000000ffffdf7224 */ /* 0x000fe400078e00de */
.L_x_27897:
[----:B------:R-:W-:Y:S05]  /*69a0*/  BSYNC B1 ;  /* 0x0000000000017941 */ /* 0x000fea0003800000 */
.L_x_27895:
        /* <DEDUP_REMOVED lines=11> */
.L_x_27899:
[----:B------:R-:W-:Y:S01]  /*6a60*/  IMAD.MOV.U32 R252, RZ, RZ, R3 ;  /* 0x000000fffffc7224 */ /* 0x000fe200078e0003 */
[----:B------:R-:W-:Y:S01]  /*6a70*/  MOV R2, R0 ;  /* 0x0000000000027202 */ /* 0x000fe20000000f00 */
[----:B------:R-:W-:Y:S02]  /*6a80*/  IMAD.MOV.U32 R34, RZ, RZ, R33 ;  /* 0x000000ffff227224 */ /* 0x000fe400078e0021 */
[----:B------:R-:W-:Y:S02]  /*6a90*/  IMAD.MOV.U32 R222, RZ, RZ, R221 ;  /* 0x000000ffffde7224 */ /* 0x000fe400078e00dd */
.L_x_27900:
[----:B------:R-:W-:Y:S05]  /*6aa0*/  BSYNC B1 ;  /* 0x0000000000017941 */ /* 0x000fea0003800000 */
.L_x_27898:
        /* <DEDUP_REMOVED lines=11> */
.L_x_27902:
[----:B------:R-:W-:Y:S01]  /*6b60*/  IMAD.MOV.U32 R3, RZ, RZ, R252 ;  /* 0x000000ffff037224 */ /* 0x000fe200078e00fc */
[----:B------:R-:W-:Y:S01]  /*6b70*/  MOV R0, R2 ;  /* 0x0000000200007202 */ /* 0x000fe20000000f00 */
[----:B------:R-:W-:Y:S02]  /*6b80*/  IMAD.MOV.U32 R33, RZ, RZ, R32 ;  /* 0x000000ffff217224 */ /* 0x000fe400078e0020 */
[----:B------:R-:W-:Y:S02]  /*6b90*/  IMAD.MOV.U32 R221, RZ, RZ, R220 ;  /* 0x000000ffffdd7224 */ /* 0x000fe400078e00dc */
.L_x_27903:
[----:B------:R-:W-:Y:S05]  /*6ba0*/  BSYNC B1 ;  /* 0x0000000000017941 */ /* 0x000fea0003800000 */
.L_x_27901:
        /* <DEDUP_REMOVED lines=11> */
.L_x_27905:
[----:B------:R-:W-:Y:S01]  /*6c60*/  IMAD.MOV.U32 R252, RZ, RZ, R3 ;  /* 0x000000fffffc7224 */ /* 0x000fe200078e0003 */
[----:B------:R-:W-:Y:S01]  /*6c70*/  MOV R2, R0 ;  /* 0x0000000000027202 */ /* 0x000fe20000000f00 */
[----:B------:R-:W-:Y:S02]  /*6c80*/  IMAD.MOV.U32 R32, RZ, RZ, R39 ;  /* 0x000000ffff207224 */ /* 0x000fe400078e0027 */
[----:B------:R-:W-:Y:S02]  /*6c90*/  IMAD.MOV.U32 R220, RZ, RZ, R219 ;  /* 0x000000ffffdc7224 */ /* 0x000fe400078e00db */
.L_x_27906:
[----:B------:R-:W-:Y:S05]  /*6ca0*/  BSYNC B1 ;  /* 0x0000000000017941 */ /* 0x000fea0003800000 */
.L_x_27904:
        /* <DEDUP_REMOVED lines=11> */
.L_x_27908:
[----:B------:R-:W-:Y:S01]  /*6d60*/  IMAD.MOV.U32 R3, RZ, RZ, R252 ;  /* 0x000000ffff037224 */ /* 0x000fe200078e00fc */
[----:B------:R-:W-:Y:S01]  /*6d70*/  MOV R0, R2 ;  /* 0x0000000200007202 */ /* 0x000fe20000000f00 */
[----:B------:R-:W-:Y:S02]  /*6d80*/  IMAD.MOV.U32 R39, RZ, RZ, R38 ;  /* 0x000000ffff277224 */ /* 0x000fe400078e0026 */
[----:B------:R-:W-:Y:S02]  /*6d90*/  IMAD.MOV.U32 R219, RZ, RZ, R218 ;  /* 0x000000ffffdb7224 */ /* 0x000fe400078e00da */
.L_x_27909:
[----:B------:R-:W-:Y:S05]  /*6da0*/  BSYNC B1 ;  /* 0x0000000000017941 */ /* 0x000fea0003800000 */
.L_x_27907:
        /* <DEDUP_REMOVED lines=11> */
.L_x_27911:
[----:B------:R-:W-:Y:S01]  /*6e60*/  IMAD.MOV.U32 R252, RZ, RZ, R3 ;  /* 0x000000fffffc7224 */ /* 0x000fe200078e0003 */
[----:B------:R-:W-:Y:S01]  /*6e70*/  MOV R2, R0 ;  /* 0x0000000000027202 */ /* 0x000fe20000000f00 */
[----:B------:R-:W-:Y:S02]  /*6e80*/  IMAD.MOV.U32 R38, RZ, RZ, R37 ;  /* 0x000000ffff267224 */ /* 0x000fe400078e0025 */
[----:B------:R-:W-:Y:S02]  /*6e90*/  IMAD.MOV.U32 R218, RZ, RZ, R217 ;  /* 0x000000ffffda7224 */ /* 0x000fe400078e00d9 */
.L_x_27912:
[----:B------:R-:W-:Y:S05]  /*6ea0*/  BSYNC B1 ;  /* 0x0000000000017941 */ /* 0x000fea0003800000 */
.L_x_27910:
        /* <DEDUP_REMOVED lines=11> */
.L_x_27914:
[----:B------:R-:W-:Y:S01]  /*6f60*/  IMAD.MOV.U32 R3, RZ, RZ, R252 ;  /* 0x000000ffff037224 */ /* 0x000fe200078e00fc */
[----:B------:R-:W-:Y:S01]  /*6f70*/  MOV R0, R2 ;  /* 0x0000000200007202 */ /* 0x000fe20000000f00 */
[----:B------:R-:W-:Y:S02]  /*6f80*/  IMAD.MOV.U32 R37, RZ, RZ, R36 ;  /* 0x000000ffff257224 */ /* 0x000fe400078e0024 */
[----:B------:R-:W-:Y:S02]  /*6f90*/  IMAD.MOV.U32 R217, RZ, RZ, R216 ;  /* 0x000000ffffd97224 */ /* 0x000fe400078e00d8 */
.L_x_27915:
[----:B------:R-:W-:Y:S05]  /*6fa0*/  BSYNC B1 ;  /* 0x0000000000017941 */ /* 0x000fea0003800000 */
.L_x_27913:
        /* <DEDUP_REMOVED lines=11> */
.L_x_27917:
[----:B------:R-:W-:Y:S01]  /*7060*/  IMAD.MOV.U32 R252, RZ, RZ, R3 ;  /* 0x000000fffffc7224 */ /* 0x000fe200078e0003 */
[----:B------:R-:W-:Y:S01]  /*7070*/  MOV R2, R0 ;  /* 0x0000000000027202 */ /* 0x000fe20000000f00 */
[----:B------:R-:W-:Y:S02]  /*7080*/  IMAD.MOV.U32 R36, RZ, RZ, R43 ;  /* 0x000000ffff247224 */ /* 0x000fe400078e002b */
[----:B------:R-:W-:Y:S02]  /*7090*/  IMAD.MOV.U32 R216, RZ, RZ, R215 ;  /* 0x000000ffffd87224 */ /* 0x000fe400078e00d7 */
.L_x_27918:
[----:B------:R-:W-:Y:S05]  /*70a0*/  BSYNC B1 ;  /* 0x0000000000017941 */ /* 0x000fea0003800000 */
.L_x_27916:
        /* <DEDUP_REMOVED lines=11> */
.L_x_27920:
[----:B------:R-:W-:Y:S01]  /*7160*/  IMAD.MOV.U32 R3, RZ, RZ, R252 ;  /* 0x000000ffff037224 */ /* 0x000fe200078e00fc */
[----:B------:R-:W-:Y:S01]  /*7170*/  MOV R0, R2 ;  /* 0x0000000200007202 */ /* 0x000fe20000000f00 */
[----:B------:R-:W-:Y:S02]  /*7180*/  IMAD.MOV.U32 R43, RZ, RZ, R42 ;  /* 0x000000ffff2b7224 */ /* 0x000fe400078e002a */
[----:B------:R-:W-:Y:S02]  /*7190*/  IMAD.MOV.U32 R215, RZ, RZ, R214 ;  /* 0x000000ffffd77224 */ /* 0x000fe400078e00d6 */
.L_x_27921:
[----:B------:R-:W-:Y:S05]  /*71a0*/  BSYNC B1 ;  /* 0x0000000000017941 */ /* 0x000fea0003800000 */
.L_x_27919:
        /* <DEDUP_REMOVED lines=11> */
.L_x_27923:
[----:B------:R-:W-:Y:S01]  /*7260*/  IMAD.MOV.U32 R252, RZ, RZ, R3 ;  /* 0x000000fffffc7224 */ /* 0x000fe200078e0003 */
[----:B------:R-:W-:Y:S01]  /*7270*/  MOV R2, R0 ;  /* 0x0000000000027202 */ /* 0x000fe20000000f00 */
[----:B------:R-:W-:Y:S02]  /*7280*/  IMAD.MOV.U32 R42, RZ, RZ, R41 ;  /* 0x000000ffff2a7224 */ /* 0x000fe400078e0029 */
[----:B------:R-:W-:Y:S02]  /*7290*/  IMAD.MOV.U32 R214, RZ, RZ, R213 ;  /* 0x000000ffffd67224 */ /* 0x000fe400078e00d5 */
.L_x_27924:
[----:B------:R-:W-:Y:S05]  /*72a0*/  BSYNC B1 ;  /* 0x0000000000017941 */ /* 0x000fea0003800000 */
.L_x_27922:
        /* <DEDUP_REMOVED lines=11> */
.L_x_27926:
[----:B------:R-:W-:Y:S01]  /*7360*/  IMAD.MOV.U32 R3, RZ, RZ, R252 ;  /* 0x000000ffff037224 */ /* 0x000fe200078e00fc */
[----:B------:R-:W-:Y:S01]  /*7370*/  MOV R0, R2 ;  /* 0x0000000200007202 */ /* 0x000fe20000000f00 */
[----:B------:R-:W-:Y:S02]  /*7380*/  IMAD.MOV.U32 R41, RZ, RZ, R40 ;  /* 0x000000ffff297224 */ /* 0x000fe400078e0028 */
[----:B------:R-:W-:Y:S02]  /*7390*/  IMAD.MOV.U32 R213, RZ, RZ, R212 ;  /* 0x000000ffffd57224 */ /* 0x000fe400078e00d4 */
.L_x_27927:
[----:B------:R-:W-:Y:S05]  /*73a0*/  BSYNC B1 ;  /* 0x0000000000017941 */ /* 0x000fea0003800000 */
.L_x_27925:
        /* <DEDUP_REMOVED lines=11> */
.L_x_27929:
[----:B------:R-:W-:Y:S01]  /*7460*/  IMAD.MOV.U32 R252, RZ, RZ, R3 ;  /* 0x000000fffffc7224 */ /* 0x000fe200078e0003 */
[----:B------:R-:W-:Y:S01]  /*7470*/  MOV R2, R0 ;  /* 0x0000000000027202 */ /* 0x000fe20000000f00 */
[----:B------:R-:W-:Y:S02]  /*7480*/  IMAD.MOV.U32 R40, RZ, RZ, R47 ;  /* 0x000000ffff287224 */ /* 0x000fe400078e002f */
[----:B------:R-:W-:Y:S02]  /*7490*/  IMAD.MOV.U32 R212, RZ, RZ, R211 ;  /* 0x000000ffffd47224 */ /* 0x000fe400078e00d3 */
.L_x_27930:
[----:B------:R-:W-:Y:S05]  /*74a0*/  BSYNC B1 ;  /* 0x0000000000017941 */ /* 0x000fea0003800000 */
.L_x_27928:
        /* <DEDUP_REMOVED lines=11> */
.L_x_27932:
[----:B------:R-:W-:Y:S01]  /*7560*/  IMAD.MOV.U32 R3, RZ, RZ, R252 ;  /* 0x000000ffff037224 */ /* 0x000fe200078e00fc */
[----:B------:R-:W-:Y:S01]  /*7570*/  MOV R0, R2 ;  /* 0x0000000200007202 */ /* 0x000fe20000000f00 */
[----:B------:R-:W-:Y:S02]  /*7580*/  IMAD.MOV.U32 R47, RZ, RZ, R46 ;  /* 0x000000ffff2f7224 */ /* 0x000fe400078e002e */
[----:B------:R-:W-:Y:S02]  /*7590*/  IMAD.MOV.U32 R211, RZ, RZ, R210 ;  /* 0x000000ffffd37224 */ /* 0x000fe400078e00d2 */
.L_x_27933:
[----:B------:R-:W-:Y:S05]  /*75a0*/  BSYNC B1 ;  /* 0x0000000000017941 */ /* 0x000fea0003800000 */
.L_x_27931:
        /* <DEDUP_REMOVED lines=11> */
.L_x_27935:
[----:B------:R-:W-:Y:S01]  /*7660*/  IMAD.MOV.U32 R252, RZ, RZ, R3 ;  /* 0x000000fffffc7224 */ /* 0x000fe200078e0003 */
[----:B------:R-:W-:Y:S01]  /*7670*/  MOV R2, R0 ;  /* 0x0000000000027202 */ /* 0x000fe20000000f00 */
[----:B------:R-:W-:Y:S02]  /*7680*/  IMAD.MOV.U32 R46, RZ, RZ, R45 ;  /* 0x000000ffff2e7224 */ /* 0x000fe400078e002d */
[----:B------:R-:W-:Y:S02]  /*7690*/  IMAD.MOV.U32 R210, RZ, RZ, R209 ;  /* 0x000000ffffd27224 */ /* 0x000fe400078e00d1 */
.L_x_27936:
[----:B------:R-:W-:Y:S05]  /*76a0*/  BSYNC B1 ;  /* 0x0000000000017941 */ /* 0x000fea0003800000 */
.L_x_27934:
        /* <DEDUP_REMOVED lines=11> */
.L_x_27938:
[----:B------:R-:W-:Y:S01]  /*7760*/  IMAD.MOV.U32 R3, RZ, RZ, R252 ;  /* 0x000000ffff037224 */ /* 0x000fe200078e00fc */
[----:B------:R-:W-:Y:S01]  /*7770*/  MOV R0, R2 ;  /* 0x0000000200007202 */ /* 0x000fe20000000f00 */
[----:B------:R-:W-:Y:S02]  /*7780*/  IMAD.MOV.U32 R45, RZ, RZ, R44 ;  /* 0x000000ffff2d7224 */ /* 0x000fe400078e002c */
[----:B------:R-:W-:Y:S02]  /*7790*/  IMAD.MOV.U32 R209, RZ, RZ, R208 ;  /* 0x000000ffffd17224 */ /* 0x000fe400078e00d0 */
.L_x_27939:
[----:B------:R-:W-:Y:S05]  /*77a0*/  BSYNC B1 ;  /* 0x0000000000017941 */ /* 0x000fea0003800000 */
.L_x_27937:
        /* <DEDUP_REMOVED lines=11> */
.L_x_27941:
[----:B------:R-:W-:Y:S01]  /*7860*/  IMAD.MOV.U32 R252, RZ, RZ, R3 ;  /* 0x000000fffffc7224 */ /* 0x000fe200078e0003 */
[----:B------:R-:W-:Y:S01]  /*7870*/  MOV R2, R0 ;  /* 0x0000000000027202 */ /* 0x000fe20000000f00 */
[----:B------:R-:W-:Y:S02]  /*7880*/  IMAD.MOV.U32 R44, RZ, RZ, R51 ;  /* 0x000000ffff2c7224 */ /* 0x000fe400078e0033 */
[----:B------:R-:W-:Y:S02]  /*7890*/  IMAD.MOV.U32 R208, RZ, RZ, R207 ;  /* 0x000000ffffd07224 */ /* 0x000fe400078e00cf */
.L_x_27942:
[----:B------:R-:W-:Y:S05]  /*78a0*/  BSYNC B1 ;  /* 0x0000000000017941 */ /* 0x000fea0003800000 */
.L_x_27940:
        /* <DEDUP_REMOVED lines=11> */
.L_x_27944:
[----:B------:R-:W-:Y:S01]  /*7960*/  IMAD.MOV.U32 R3, RZ, RZ, R252 ;  /* 0x000000ffff037224 */ /* 0x000fe200078e00fc */
[----:B------:R-:W-:Y:S01]  /*7970*/  MOV R0, R2 ;  /* 0x0000000200007202 */ /* 0x000fe20000000f00 */
[----:B------:R-:W-:Y:S02]  /*7980*/  IMAD.MOV.U32 R51, RZ, RZ, R50 ;  /* 0x000000ffff337224 */ /* 0x000fe400078e0032 */
[----:B------:R-:W-:Y:S02]  /*7990*/  IMAD.MOV.U32 R207, RZ, RZ, R206 ;  /* 0x000000ffffcf7224 */ /* 0x000fe400078e00ce */
.L_x_27945:
[----:B------:R-:W-:Y:S05]  /*79a0*/  BSYNC B1 ;  /* 0x0000000000017941 */ /* 0x000fea0003800000 */
.L_x_27943:
        /* <DEDUP_REMOVED lines=11> */
.L_x_27947:
[----:B------:R-:W-:Y:S01]  /*7a60*/  IMAD.MOV.U32 R252, RZ, RZ, R3 ;  /* 0x000000fffffc7224 */ /* 0x000fe200078e0003 */
[----:B------:R-:W-:Y:S01]  /*7a70*/  MOV R2, R0 ;  /* 0x0000000000027202 */ /* 0x000fe20000000f00 */
[----:B------:R-:W-:Y:S02]  /*7a80*/  IMAD.MOV.U32 R50, RZ, RZ, R49 ;  /* 0x000000ffff327224 */ /* 0x000fe400078e0031 */
[----:B------:R-:W-:Y:S02]  /*7a90*/  IMAD.MOV.U32 R206, RZ, RZ, R205 ;  /* 0x000000ffffce7224 */ /* 0x000fe400078e00cd */
.L_x_27948:
[----:B------:R-:W-:Y:S05]  /*7aa0*/  BSYNC B1 ;  /* 0x0000000000017941 */ /* 0x000fea0003800000 */
.L_x_27946:
        /* <DEDUP_REMOVED lines=11> */
.L_x_27950:
[----:B------:R-:W-:Y:S01]  /*7b60*/  IMAD.MOV.U32 R3, RZ, RZ, R252 ;  /* 0x000000ffff037224 */ /* 0x000fe200078e00fc */
[----:B------:R-:W-:Y:S01]  /*7b70*/  MOV R0, R2 ;  /* 0x0000000200007202 */ /* 0x000fe20000000f00 */
[----:B------:R-:W-:Y:S02]  /*7b80*/  IMAD.MOV.U32 R49, RZ, RZ, R48 ;  /* 0x000000ffff317224 */ /* 0x000fe400078e0030 */
[----:B------:R-:W-:Y:S02]  /*7b90*/  IMAD.MOV.U32 R205, RZ, RZ, R204 ;  /* 0x000000ffffcd7224 */ /* 0x000fe400078e00cc */
.L_x_27951:
[----:B------:R-:W-:Y:S05]  /*7ba0*/  BSYNC B1 ;  /* 0x0000000000017941 */ /* 0x000fea0003800000 */
.L_x_27949:
        /* <DEDUP_REMOVED lines=11> */
.L_x_27953:
[----:B------:R-:W-:Y:S01]  /*7c60*/  IMAD.MOV.U32 R252, RZ, RZ, R3 ;  /* 0x000000fffffc7224 */ /* 0x000fe200078e0003 */
[----:B------:R-:W-:Y:S01]  /*7c70*/  MOV R2, R0 ;  /* 0x0000000000027202 */ /* 0x000fe20000000f00 */
[----:B------:R-:W-:Y:S02]  /*7c80*/  IMAD.MOV.U32 R48, RZ, RZ, R55 ;  /* 0x000000ffff307224 */ /* 0x000fe400078e0037 */
[----:B------:R-:W-:Y:S02]  /*7c90*/  IMAD.MOV.U32 R204, RZ, RZ, R203 ;  /* 0x000000ffffcc7224 */ /* 0x000fe400078e00cb */
.L_x_27954:
[----:B------:R-:W-:Y:S05]  /*7ca0*/  BSYNC B1 ;  /* 0x0000000000017941 */ /* 0x000fea0003800000 */
.L_x_27952:
        /* <DEDUP_REMOVED lines=11> */
.L_x_27956:
[----:B------:R-:W-:Y:S01]  /*7d60*/  IMAD.MOV.U32 R3, RZ, RZ, R252 ;  /* 0x000000ffff037224 */ /* 0x000fe200078e00fc */
[----:B------:R-:W-:Y:S01]  /*7d70*/  MOV R0, R2 ;  /* 0x0000000200007202 */ /* 0x000fe20000000f00 */
[----:B------:R-:W-:Y:S02]  /*7d80*/  IMAD.MOV.U32 R55, RZ, RZ, R54 ;  /* 0x000000ffff377224 */ /* 0x000fe400078e0036 */
[----:B------:R-:W-:Y:S02]  /*7d90*/  IMAD.MOV.U32 R203, RZ, RZ, R202 ;  /* 0x000000ffffcb7224 */ /* 0x000fe400078e00ca */
.L_x_27957:
[----:B------:R-:W-:Y:S05]  /*7da0*/  BSYNC B1 ;  /* 0x0000000000017941 */ /* 0x000fea0003800000 */
.L_x_27955:
        /* <DEDUP_REMOVED lines=11> */
.L_x_27959:
[----:B------:R-:W-:Y:S01]  /*7e60*/  IMAD.MOV.U32 R252, RZ, RZ, R3 ;  /* 0x000000fffffc7224 */ /* 0x000fe200078e0003 */
[----:B------:R-:W-:Y:S01]  /*7e70*/  MOV R2, R0 ;  /* 0x0000000000027202 */ /* 0x000fe20000000f00 */
[----:B------:R-:W-:Y:S02]  /*7e80*/  IMAD.MOV.U32 R54, RZ, RZ, R53 ;  /* 0x000000ffff367224 */ /* 0x000fe400078e0035 */
[----:B------:R-:W-:Y:S02]  /*7e90*/  IMAD.MOV.U32 R202, RZ, RZ, R201 ;  /* 0x000000ffffca7224 */ /* 0x000fe400078e00c9 */
.L_x_27960:
[----:B------:R-:W-:Y:S05]  /*7ea0*/  BSYNC B1 ;  /* 0x0000000000017941 */ /* 0x000fea0003800000 */
.L_x_27958:
        /* <DEDUP_REMOVED lines=11> */
.L_x_27962:
[----:B------:R-:W-:Y:S01]  /*7f60*/  IMAD.MOV.U32 R3, RZ, RZ, R252 ;  /* 0x000000ffff037224 */ /* 0x000fe200078e00fc */
[----:B------:R-:W-:Y:S01]  /*7f70*/  MOV R0, R2 ;  /* 0x0000000200007202 */ /* 0x000fe20000000f00 */
[----:B------:R-:W-:Y:S02]  /*7f80*/  IMAD.MOV.U32 R53, RZ, RZ, R52 ;  /* 0x000000ffff357224 */ /* 0x000fe400078e0034 */
[----:B------:R-:W-:Y:S02]  /*7f90*/  IMAD.MOV.U32 R201, RZ, RZ, R200 ;  /* 0x000000ffffc97224 */ /* 0x000fe400078e00c8 */
.L_x_27963:
[----:B------:R-:W-:Y:S05]  /*7fa0*/  BSYNC B1 ;  /* 0x0000000000017941 */ /* 0x000fea0003800000 */
.L_x_27961:
        /* <DEDUP_REMOVED lines=11> */
.L_x_27965:
[----:B------:R-:W-:Y:S01]  /*8060*/  IMAD.MOV.U32 R252, RZ, RZ, R3 ;  /* 0x000000fffffc7224 */ /* 0x000fe200078e0003 */
[----:B------:R-:W-:Y:S01]  /*8070*/  MOV R2, R0 ;  /* 0x0000000000027202 */ /* 0x000fe20000000f00 */
[----:B------:R-:W-:Y:S02]  /*8080*/  IMAD.MOV.U32 R52, RZ, RZ, R59 ;  /* 0x000000ffff347224 */ /* 0x000fe400078e003b */
[----:B------:R-:W-:Y:S02]  /*8090*/  IMAD.MOV.U32 R200, RZ, RZ, R199 ;  /* 0x000000ffffc87224 */ /* 0x000fe400078e00c7 */
.L_x_27966:
[----:B------:R-:W-:Y:S05]  /*80a0*/  BSYNC B1 ;  /* 0x0000000000017941 */ /* 0x000fea0003800000 */
.L_x_27964:
        /* <DEDUP_REMOVED lines=11> */
.L_x_27968:
[----:B------:R-:W-:Y:S01]  /*8160*/  IMAD.MOV.U32 R3, RZ, RZ, R252 ;  /* 0x000000ffff037224 */ /* 0x000fe200078e00fc */
[----:B------:R-:W-:Y:S01]  /*8170*/  MOV R0, R2 ;  /* 0x0000000200007202 */ /* 0x000fe20000000f00 */
[----:B------:R-:W-:Y:S02]  /*8180*/  IMAD.MOV.U32 R59, RZ, RZ, R58 ;  /* 0x000000ffff3b7224 */ /* 0x000fe400078e003a */
[----:B------:R-:W-:Y:S02]  /*8190*/  IMAD.MOV.U32 R199, RZ, RZ, R198 ;  /* 0x000000ffffc77224 */ /* 0x000fe400078e00c6 */
.L_x_27969:
[----:B------:R-:W-:Y:S05]  /*81a0*/  BSYNC B1 ;  /* 0x0000000000017941 */ /* 0x000fea0003800000 */
.L_x_27967:
        /* <DEDUP_REMOVED lines=11> */
.L_x_27971:
[----:B------:R-:W-:Y:S01]  /*8260*/  IMAD.MOV.U32 R252, RZ, RZ, R3 ;  /* 0x000000fffffc7224 */ /* 0x000fe200078e0003 */
[----:B------:R-:W-:Y:S01]  /*8270*/  MOV R2, R0 ;  /* 0x0000000000027202 */ /* 0x000fe20000000f00 */
[----:B------:R-:W-:Y:S02]  /*8280*/  IMAD.MOV.U32 R58, RZ, RZ, R57 ;  /* 0x000000ffff3a7224 */ /* 0x000fe400078e0039 */
[----:B------:R-:W-:Y:S02]  /*8290*/  IMAD.MOV.U32 R198, RZ, RZ, R197 ;  /* 0x000000ffffc67224 */ /* 0x000fe400078e00c5 */
.L_x_27972:
[----:B------:R-:W-:Y:S05]  /*82a0*/  BSYNC B1 ;  /* 0x0000000000017941 */ /* 0x000fea0003800000 */
.L_x_27970:
        /* <DEDUP_REMOVED lines=11> */
.L_x_27974:
[----:B------:R-:W-:Y:S01]  /*8360*/  IMAD.MOV.U32 R3, RZ, RZ, R252 ;  /* 0x000000ffff037224 */ /* 0x000fe200078e00fc */
[----:B------:R-:W-:Y:S01]  /*8370*/  MOV R0, R2 ;  /* 0x0000000200007202 */ /* 0x000fe20000000f00 */
[----:B------:R-:W-:Y:S02]  /*8380*/  IMAD.MOV.U32 R57, RZ, RZ, R56 ;  /* 0x000000ffff397224 */ /* 0x000fe400078e0038 */
[----:B------:R-:W-:Y:S02]  /*8390*/  IMAD.MOV.U32 R197, RZ, RZ, R196 ;  /* 0x000000ffffc57224 */ /* 0x000fe400078e00c4 */
.L_x_27975:
[----:B------:R-:W-:Y:S05]  /*83a0*/  BSYNC B1 ;  /* 0x0000000000017941 */ /* 0x000fea0003800000 */
.L_x_27973:
        /* <DEDUP_REMOVED lines=11> */
.L_x_27977:
[----:B------:R-:W-:Y:S01]  /*8460*/  IMAD.MOV.U32 R252, RZ, RZ, R3 ;  /* 0x000000fffffc7224 */ /* 0x000fe200078e0003 */
[----:B------:R-:W-:Y:S01]  /*8470*/  MOV R2, R0 ;  /* 0x0000000000027202 */ /* 0x000fe20000000f00 */
[----:B------:R-:W-:Y:S02]  /*8480*/  IMAD.MOV.U32 R56, RZ, RZ, R63 ;  /* 0x000000ffff387224 */ /* 0x000fe400078e003f */
[----:B------:R-:W-:Y:S02]  /*8490*/  IMAD.MOV.U32 R196, RZ, RZ, R195 ;  /* 0x000000ffffc47224 */ /* 0x000fe400078e00c3 */
.L_x_27978:
[----:B------:R-:W-:Y:S05]  /*84a0*/  BSYNC B1 ;  /* 0x0000000000017941 */ /* 0x000fea0003800000 */
.L_x_27976:
        /* <DEDUP_REMOVED lines=11> */
.L_x_27980:
[----:B------:R-:W-:Y:S01]  /*8560*/  IMAD.MOV.U32 R3, RZ, RZ, R252 ;  /* 0x000000ffff037224 */ /* 0x000fe200078e00fc */
[----:B------:R-:W-:Y:S01]  /*8570*/  MOV R0, R2 ;  /* 0x0000000200007202 */ /* 0x000fe20000000f00 */
[----:B------:R-:W-:Y:S02]  /*8580*/  IMAD.MOV.U32 R63, RZ, RZ, R62 ;  /* 0x000000ffff3f7224 */ /* 0x000fe400078e003e */
[----:B------:R-:W-:Y:S02]  /*8590*/  IMAD.MOV.U32 R195, RZ, RZ, R194 ;  /* 0x000000ffffc37224 */ /* 0x000fe400078e00c2 */
.L_x_27981:
[----:B------:R-:W-:Y:S05]  /*85a0*/  BSYNC B1 ;  /* 0x0000000000017941 */ /* 0x000fea0003800000 */
.L_x_27979:
        /* <DEDUP_REMOVED lines=11> */
.L_x_27983:
[----:B------:R-:W-:Y:S01]  /*8660*/  IMAD.MOV.U32 R252, RZ, RZ, R3 ;  /* 0x000000fffffc7224 */ /* 0x000fe200078e0003 */
[----:B------:R-:W-:Y:S01]  /*8670*/  MOV R2, R0 ;  /* 0x0000000000027202 */ /* 0x000fe20000000f00 */
[----:B------:R-:W-:Y:S02]  /*8680*/  IMAD.MOV.U32 R62, RZ, RZ, R61 ;  /* 0x000000ffff3e7224 */ /* 0x000fe400078e003d */
[----:B------:R-:W-:Y:S02]  /*8690*/  IMAD.MOV.U32 R194, RZ, RZ, R193 ;  /* 0x000000ffffc27224 */ /* 0x000fe400078e00c1 */
.L_x_27984:
[----:B------:R-:W-:Y:S05]  /*86a0*/  BSYNC B1 ;  /* 0x0000000000017941 */ /* 0x000fea0003800000 */
.L_x_27982:
        /* <DEDUP_REMOVED lines=11> */
.L_x_27986:
[----:B------:R-:W-:Y:S01]  /*8760*/  IMAD.MOV.U32 R3, RZ, RZ, R252 ;  /* 0x000000ffff037224 */ /* 0x000fe200078e00fc */
[----:B------:R-:W-:Y:S01]  /*8770*/  MOV R0, R2 ;  /* 0x0000000200007202 */ /* 0x000fe20000000f00 */
[----:B------:R-:W-:Y:S02]  /*8780*/  IMAD.MOV.U32 R61, RZ, RZ, R60 ;  /* 0x000000ffff3d7224 */ /* 0x000fe400078e003c */
[----:B------:R-:W-:Y:S02]  /*8790*/  IMAD.MOV.U32 R193, RZ, RZ, R192 ;  /* 0x000000ffffc17224 */ /* 0x000fe400078e00c0 */
.L_x_27987:
[----:B------:R-:W-:Y:S05]  /*87a0*/  BSYNC B1 ;  /* 0x0000000000017941 */ /* 0x000fea0003800000 */
.L_x_27985:
        /* <DEDUP_REMOVED lines=11> */
.L_x_27989:
[----:B------:R-:W-:Y:S01]  /*8860*/  IMAD.MOV.U32 R252, RZ, RZ, R3 ;  /* 0x000000fffffc7224 */ /* 0x000fe200078e0003 */
[----:B------:R-:W-:Y:S01]  /*8870*/  MOV R2, R0 ;  /* 0x0000000000027202 */ /* 0x000fe20000000f00 */
[----:B------:R-:W-:Y:S02]  /*8880*/  IMAD.MOV.U32 R60, RZ, RZ, R67 ;  /* 0x000000ffff3c7224 */ /* 0x000fe400078e0043 */
[----:B------:R-:W-:Y:S02]  /*8890*/  IMAD.MOV.U32 R192, RZ, RZ, R191 ;  /* 0x000000ffffc07224 */ /* 0x000fe400078e00bf */
.L_x_27990:
[----:B------:R-:W-:Y:S05]  /*88a0*/  BSYNC B1 ;  /* 0x0000000000017941 */ /* 0x000fea0003800000 */
.L_x_27988:
        /* <DEDUP_REMOVED lines=11> */
.L_x_27992:
[----:B------:R-:W-:Y:S01]  /*8960*/  IMAD.MOV.U32 R3, RZ, RZ, R252 ;  /* 0x000000ffff037224 */ /* 0x000fe200078e00fc */
[----:B------:R-:W-:Y:S01]  /*8970*/  MOV R0, R2 ;  /* 0x0000000200007202 */ /* 0x000fe20000000f00 */
[----:B------:R-:W-:Y:S02]  /*8980*/  IMAD.MOV.U32 R67, RZ, RZ, R66 ;  /* 0x000000ffff437224 */ /* 0x000fe400078e0042 */
[----:B------:R-:W-:Y:S02]  /*8990*/  IMAD.MOV.U32 R191, RZ, RZ, R190 ;  /* 0x000000ffffbf7224 */ /* 0x000fe400078e00be */
.L_x_27993:
[----:B------:R-:W-:Y:S05]  /*89a0*/  BSYNC B1 ;  /* 0x0000000000017941 */ /* 0x000fea0003800000 */
.L_x_27991:
        /* <DEDUP_REMOVED lines=11> */
.L_x_27995:
[----:B------:R-:W-:Y:S01]  /*8a60*/  IMAD.MOV.U32 R252, RZ, RZ, R3 ;  /* 0x000000fffffc7224 */ /* 0x000fe200078e0003 */
[----:B------:R-:W-:Y:S01]  /*8a70*/  MOV R2, R0 ;  /* 0x0000000000027202 */ /* 0x000fe20000000f00 */
[----:B------:R-:W-:Y:S02]  /*8a80*/  IMAD.MOV.U32 R66, RZ, RZ, R65 ;  /* 0x000000ffff427224 */ /* 0x000fe400078e0041 */
[----:B------:R-:W-:Y:S02]  /*8a90*/  IMAD.MOV.U32 R190, RZ, RZ, R189 ;  /* 0x000000ffffbe7224 */ /* 0x000fe400078e00bd */
.L_x_27996:
[----:B------:R-:W-:Y:S05]  /*8aa0*/  BSYNC B1 ;  /* 0x0000000000017941 */ /* 0x000fea0003800000 */
.L_x_27994:
        /* <DEDUP_REMOVED lines=11> */
.L_x_27998:
[----:B------:R-:W-:Y:S01]  /*8b60*/  IMAD.MOV.U32 R3, RZ, RZ, R252 ;  /* 0x000000ffff037224 */ /* 0x000fe200078e00fc */
[----:B------:R-:W-:Y:S01]  /*8b70*/  MOV R0, R2 ;  /* 0x0000000200007202 */ /* 0x000fe20000000f00 */
[----:B------:R-:W-:Y:S02]  /*8b80*/  IMAD.MOV.U32 R65, RZ, RZ, R64 ;  /* 0x000000ffff417224 */ /* 0x000fe400078e0040 */
[----:B------:R-:W-:Y:S02]  /*8b90*/  IMAD.MOV.U32 R189, RZ, RZ, R188 ;  /* 0x000000ffffbd7224 */ /* 0x000fe400078e00bc */
.L_x_27999:
[----:B------:R-:W-:Y:S05]  /*8ba0*/  BSYNC B1 ;  /* 0x0000000000017941 */ /* 0x000fea0003800000 */
.L_x_27997:
        /* <DEDUP_REMOVED lines=11> */
.L_x_28001:
[----:B------:R-:W-:Y:S01]  /*8c60*/  IMAD.MOV.U32 R252, RZ, RZ, R3 ;  /* 0x000000fffffc7224 */ /* 0x000fe200078e0003 */
[----:B------:R-:W-:Y:S01]  /*8c70*/  MOV R2, R0 ;  /* 0x0000000000027202 */ /* 0x000fe20000000f00 */
[----:B------:R-:W-:Y:S02]  /*8c80*/  IMAD.MOV.U32 R64, RZ, RZ, R71 ;  /* 0x000000ffff407224 */ /* 0x000fe400078e0047 */
[----:B------:R-:W-:Y:S02]  /*8c90*/  IMAD.MOV.U32 R188, RZ, RZ, R187 ;  /* 0x000000ffffbc7224 */ /* 0x000fe400078e00bb */
.L_x_28002:
[----:B------:R-:W-:Y:S05]  /*8ca0*/  BSYNC B1 ;  /* 0x0000000000017941 */ /* 0x000fea0003800000 */
.L_x_28000:
        /* <DEDUP_REMOVED lines=11> */
.L_x_28004:
[----:B------:R-:W-:Y:S01]  /*8d60*/  IMAD.MOV.U32 R3, RZ, RZ, R252 ;  /* 0x000000ffff037224 */ /* 0x000fe200078e00fc */
[----:B------:R-:W-:Y:S01]  /*8d70*/  MOV R0, R2 ;  /* 0x0000000200007202 */ /* 0x000fe20000000f00 */
[----:B------:R-:W-:Y:S02]  /*8d80*/  IMAD.MOV.U32 R71, RZ, RZ, R70 ;  /* 0x000000ffff477224 */ /* 0x000fe400078e0046 */
[----:B------:R-:W-:Y:S02]  /*8d90*/  IMAD.MOV.U32 R187, RZ, RZ, R186 ;  /* 0x000000ffffbb7224 */ /* 0x000fe400078e00ba */
.L_x_28005:
[----:B------:R-:W-:Y:S05]  /*8da0*/  BSYNC B1 ;  /* 0x0000000000017941 */ /* 0x000fea0003800000 */
.L_x_28003:
        /* <DEDUP_REMOVED lines=11> */
.L_x_28007:
[----:B------:R-:W-:Y:S01]  /*8e60*/  IMAD.MOV.U32 R252, RZ, RZ, R3 ;  /* 0x000000fffffc7224 */ /* 0x000fe200078e0003 */
[----:B------:R-:W-:Y:S01]  /*8e70*/  MOV R2, R0 ;  /* 0x0000000000027202 */ /* 0x000fe20000000f00 */
[----:B------:R-:W-:Y:S02]  /*8e80*/  IMAD.MOV.U32 R70, RZ, RZ, R69 ;  /* 0x000000ffff467224 */ /* 0x000fe400078e0045 */
[----:B------:R-:W-:Y:S02]  /*8e90*/  IMAD.MOV.U32 R186, RZ, RZ, R185 ;  /* 0x000000ffffba7224 */ /* 0x000fe400078e00b9 */
.L_x_28008:
[----:B------:R-:W-:Y:S05]  /*8ea0*/  BSYNC B1 ;  /* 0x0000000000017941 */ /* 0x000fea0003800000 */
.L_x_28006:
        /* <DEDUP_REMOVED lines=11> */
.L_x_28010:
[----:B------:R-:W-:Y:S01]  /*8f60*/  IMAD.MOV.U32 R3, RZ, RZ, R252 ;  /* 0x000000ffff037224 */ /* 0x000fe200078e00fc */
[----:B------:R-:W-:Y:S01]  /*8f70*/  MOV R0, R2 ;  /* 0x0000000200007202 */ /* 0x000fe20000000f00 */
[----:B------:R-:W-:Y:S02]  /*8f80*/  IMAD.MOV.U32 R69, RZ, RZ, R68 ;  /* 0x000000ffff457224 */ /* 0x000fe400078e0044 */
[----:B------:R-:W-:Y:S02]  /*8f90*/  IMAD.MOV.U32 R185, RZ, RZ, R184 ;  /* 0x000000ffffb97224 */ /* 0x000fe400078e00b8 */
.L_x_28011:
[----:B------:R-:W-:Y:S05]  /*8fa0*/  BSYNC B1 ;  /* 0x0000000000017941 */ /* 0x000fea0003800000 */
.L_x_28009:
        /* <DEDUP_REMOVED lines=11> */
.L_x_28013:
[----:B------:R-:W-:Y:S01]  /*9060*/  IMAD.MOV.U32 R252, RZ, RZ, R3 ;  /* 0x000000fffffc7224 */ /* 0x000fe200078e0003 */
[----:B------:R-:W-:Y:S01]  /*9070*/  MOV R2, R0 ;  /* 0x0000000000027202 */ /* 0x000fe20000000f00 */
[----:B------:R-:W-:Y:S02]  /*9080*/  IMAD.MOV.U32 R68, RZ, RZ, R75 ;  /* 0x000000ffff447224 */ /* 0x000fe400078e004b */
[----:B------:R-:W-:Y:S02]  /*9090*/  IMAD.MOV.U32 R184, RZ, RZ, R183 ;  /* 0x000000ffffb87224 */ /* 0x000fe400078e00b7 */
.L_x_28014:
[----:B------:R-:W-:Y:S05]  /*90a0*/  BSYNC B1 ;  /* 0x0000000000017941 */ /* 0x000fea0003800000 */
.L_x_28012:
        /* <DEDUP_REMOVED lines=11> */
.L_x_28016:
[----:B------:R-:W-:Y:S01]  /*9160*/  IMAD.MOV.U32 R3, RZ, RZ, R252 ;  /* 0x000000ffff037224 */ /* 0x000fe200078e00fc */
[----:B------:R-:W-:Y:S01]  /*9170*/  MOV R0, R2 ;  /* 0x0000000200007202 */ /* 0x000fe20000000f00 */
[----:B------:R-:W-:Y:S02]  /*9180*/  IMAD.MOV.U32 R75, RZ, RZ, R74 ;  /* 0x000000ffff4b7224 */ /* 0x000fe400078e004a */
[----:B------:R-:W-:Y:S02]  /*9190*/  IMAD.MOV.U32 R183, RZ, RZ, R182 ;  /* 0x000000ffffb77224 */ /* 0x000fe400078e00b6 */
.L_x_28017:
[----:B------:R-:W-:Y:S05]  /*91a0*/  BSYNC B1 ;  /* 0x0000000000017941 */ /* 0x000fea0003800000 */
.L_x_28015:
        /* <DEDUP_REMOVED lines=11> */
.L_x_28019:
[----:B------:R-:W-:Y:S01]  /*9260*/  IMAD.MOV.U32 R252, RZ, RZ, R3 ;  /* 0x000000fffffc7224 */ /* 0x000fe200078e0003 */
[----:B------:R-:W-:Y:S01]  /*9270*/  MOV R2, R0 ;  /* 0x0000000000027202 */ /* 0x000fe20000000f00 */
[----:B------:R-:W-:Y:S02]  /*9280*/  IMAD.MOV.U32 R74, RZ, RZ, R73 ;  /* 0x000000ffff4a7224 */ /* 0x000fe400078e0049 */
[----:B------:R-:W-:Y:S02]  /*9290*/  IMAD.MOV.U32 R182, RZ, RZ, R181 ;  /* 0x000000ffffb67224 */ /* 0x000fe400078e00b5 */
.L_x_28020:
[----:B------:R-:W-:Y:S05]  /*92a0*/  BSYNC B1 ;  /* 0x0000000000017941 */ /* 0x000fea0003800000 */
.L_x_28018:
        /* <DEDUP_REMOVED lines=11> */
.L_x_28022:
[----:B------:R-:W-:Y:S01]  /*9360*/  IMAD.MOV.U32 R3, RZ, RZ, R252 ;  /* 0x000000ffff037224 */ /* 0x000fe200078e00fc */
[----:B------:R-:W-:Y:S01]  /*9370*/  MOV R0, R2 ;  /* 0x0000000200007202 */ /* 0x000fe20000000f00 */
[----:B------:R-:W-:Y:S02]  /*9380*/  IMAD.MOV.U32 R73, RZ, RZ, R72 ;  /* 0x000000ffff497224 */ /* 0x000fe400078e0048 */
[----:B------:R-:W-:Y:S02]  /*9390*/  IMAD.MOV.U32 R181, RZ, RZ, R180 ;  /* 0x000000ffffb57224 */ /* 0x000fe400078e00b4 */
.L_x_28023:
[----:B------:R-:W-:Y:S05]  /*93a0*/  BSYNC B1 ;  /* 0x0000000000017941 */ /* 0x000fea0003800000 */
.L_x_28021:
        /* <DEDUP_REMOVED lines=11> */
.L_x_28025:
[----:B------:R-:W-:Y:S01]  /*9460*/  IMAD.MOV.U32 R252, RZ, RZ, R3 ;  /* 0x000000fffffc7224 */ /* 0x000fe200078e0003 */
[----:B------:R-:W-:Y:S01]  /*9470*/  MOV R2, R0 ;  /* 0x0000000000027202 */ /* 0x000fe20000000f00 */
[----:B------:R-:W-:Y:S02]  /*9480*/  IMAD.MOV.U32 R72, RZ, RZ, R79 ;  /* 0x000000ffff487224 */ /* 0x000fe400078e004f */
[----:B------:R-:W-:Y:S02]  /*9490*/  IMAD.MOV.U32 R180, RZ, RZ, R179 ;  /* 0x000000ffffb47224 */ /* 0x000fe400078e00b3 */
.L_x_28026:
[----:B------:R-:W-:Y:S05]  /*94a0*/  BSYNC B1 ;  /* 0x0000000000017941 */ /* 0x000fea0003800000 */
.L_x_28024:
        /* <DEDUP_REMOVED lines=11> */
.L_x_28028:
[----:B------:R-:W-:Y:S01]  /*9560*/  IMAD.MOV.U32 R3, RZ, RZ, R252 ;  /* 0x000000ffff037224 */ /* 0x000fe200078e00fc */
[----:B------:R-:W-:Y:S01]  /*9570*/  MOV R0, R2 ;  /* 0x0000000200007202 */ /* 0x000fe20000000f00 */
[----:B------:R-:W-:Y:S02]  /*9580*/  IMAD.MOV.U32 R79, RZ, RZ, R78 ;  /* 0x000000ffff4f7224 */ /* 0x000fe400078e004e */
[----:B------:R-:W-:Y:S02]  /*9590*/  IMAD.MOV.U32 R179, RZ, RZ, R178 ;  /* 0x000000ffffb37224 */ /* 0x000fe400078e00b2 */
.L_x_28029:
[----:B------:R-:W-:Y:S05]  /*95a0*/  BSYNC B1 ;  /* 0x0000000000017941 */ /* 0x000fea0003800000 */
.L_x_28027:
        /* <DEDUP_REMOVED lines=11> */
.L_x_28031:
[----:B------:R-:W-:Y:S01]  /*9660*/  IMAD.MOV.U32 R252, RZ, RZ, R3 ;  /* 0x000000fffffc7224 */ /* 0x000fe200078e0003 */
[----:B------:R-:W-:Y:S01]  /*9670*/  MOV R2, R0 ;  /* 0x0000000000027202 */ /* 0x000fe20000000f00 */
[----:B------:R-:W-:Y:S02]  /*9680*/  IMAD.MOV.U32 R78, RZ, RZ, R77 ;  /* 0x000000ffff4e7224 */ /* 0x000fe400078e004d */
[----:B------:R-:W-:Y:S02]  /*9690*/  IMAD.MOV.U32 R178, RZ, RZ, R177 ;  /* 0x000000ffffb27224 */ /* 0x000fe400078e00b1 */
.L_x_28032:
[----:B------:R-:W-:Y:S05]  /*96a0*/  BSYNC B1 ;  /* 0x0000000000017941 */ /* 0x000fea0003800000 */
.L_x_28030:
        /* <DEDUP_REMOVED lines=11> */
.L_x_28034:
[----:B------:R-:W-:Y:S01]  /*9760*/  IMAD.MOV.U32 R3, RZ, RZ, R252 ;  /* 0x000000ffff037224 */ /* 0x000fe200078e00fc */
[----:B------:R-:W-:Y:S01]  /*9770*/  MOV R0, R2 ;  /* 0x0000000200007202 */ /* 0x000fe20000000f00 */
[----:B------:R-:W-:Y:S02]  /*9780*/  IMAD.MOV.U32 R77, RZ, RZ, R76 ;  /* 0x000000ffff4d7224 */ /* 0x000fe400078e004c */
[----:B------:R-:W-:Y:S02]  /*9790*/  IMAD.MOV.U32 R177, RZ, RZ, R176 ;  /* 0x000000ffffb17224 */ /* 0x000fe400078e00b0 */
.L_x_28035:
[----:B------:R-:W-:Y:S05]  /*97a0*/  BSYNC B1 ;  /* 0x0000000000017941 */ /* 0x000fea0003800000 */
.L_x_28033:
        /* <DEDUP_REMOVED lines=11> */
.L_x_28037:
[----:B------:R-:W-:Y:S01]  /*9860*/  IMAD.MOV.U32 R252, RZ, RZ, R3 ;  /* 0x000000fffffc7224 */ /* 0x000fe200078e0003 */
[----:B------:R-:W-:Y:S01]  /*9870*/  MOV R2, R0 ;  /* 0x0000000000027202 */ /* 0x000fe20000000f00 */
[----:B------:R-:W-:Y:S02]  /*9880*/  IMAD.MOV.U32 R76, RZ, RZ, R83 ;  /* 0x000000ffff4c7224 */ /* 0x000fe400078e0053 */
[----:B------:R-:W-:Y:S02]  /*9890*/  IMAD.MOV.U32 R176, RZ, RZ, R175 ;  /* 0x000000ffffb07224 */ /* 0x000fe400078e00af */
.L_x_28038:
[----:B------:R-:W-:Y:S05]  /*98a0*/  BSYNC B1 ;  /* 0x0000000000017941 */ /* 0x000fea0003800000 */
.L_x_28036:
        /* <DEDUP_REMOVED lines=11> */
.L_x_28040:
[----:B------:R-:W-:Y:S01]  /*9960*/  IMAD.MOV.U32 R3, RZ, RZ, R252 ;  /* 0x000000ffff037224 */ /* 0x000fe200078e00fc */
[----:B------:R-:W-:Y:S01]  /*9970*/  MOV R0, R2 ;  /* 0x0000000200007202 */ /* 0x000fe20000000f00 */
[----:B------:R-:W-:Y:S02]  /*9980*/  IMAD.MOV.U32 R83, RZ, RZ, R82 ;  /* 0x000000ffff537224 */ /* 0x000fe400078e0052 */
[----:B------:R-:W-:Y:S02]  /*9990*/  IMAD.MOV.U32 R175, RZ, RZ, R174 ;  /* 0x000000ffffaf7224 */ /* 0x000fe400078e00ae */
.L_x_28041:
[----:B------:R-:W-:Y:S05]  /*99a0*/  BSYNC B1 ;  /* 0x0000000000017941 */ /* 0x000fea0003800000 */
.L_x_28039:
        /* <DEDUP_REMOVED lines=11> */
.L_x_28043:
[----:B------:R-:W-:Y:S01]  /*9a60*/  IMAD.MOV.U32 R252, RZ, RZ, R3 ;  /* 0x000000fffffc7224 */ /* 0x000fe200078e0003 */
[----:B------:R-:W-:Y:S01]  /*9a70*/  MOV R2, R0 ;  /* 0x0000000000027202 */ /* 0x000fe20000000f00 */
[----:B------:R-:W-:Y:S02]  /*9a80*/  IMAD.MOV.U32 R82, RZ, RZ, R81 ;  /* 0x000000ffff527224 */ /* 0x000fe400078e0051 */
[----:B------:R-:W-:Y:S02]  /*9a90*/  IMAD.MOV.U32 R174, RZ, RZ, R173 ;  /* 0x000000ffffae7224 */ /* 0x000fe400078e00ad */
.L_x_28044:
[----:B------:R-:W-:Y:S05]  /*9aa0*/  BSYNC B1 ;  /* 0x0000000000017941 */ /* 0x000fea0003800000 */
.L_x_28042:
        /* <DEDUP_REMOVED lines=11> */
.L_x_28046:
[----:B------:R-:W-:Y:S01]  /*9b60*/  IMAD.MOV.U32 R3, RZ, RZ, R252 ;  /* 0x000000ffff037224 */ /* 0x000fe200078e00fc */
[----:B------:R-:W-:Y:S01]  /*9b70*/  MOV R0, R2 ;  /* 0x0000000200007202 */ /* 0x000fe20000000f00 */
[----:B------:R-:W-:Y:S02]  /*9b80*/  IMAD.MOV.U32 R81, RZ, RZ, R80 ;  /* 0x000000ffff517224 */ /* 0x000fe400078e0050 */
[----:B------:R-:W-:Y:S02]  /*9b90*/  IMAD.MOV.U32 R173, RZ, RZ, R172 ;  /* 0x000000ffffad7224 */ /* 0x000fe400078e00ac */
.L_x_28047:
[----:B------:R-:W-:Y:S05]  /*9ba0*/  BSYNC B1 ;  /* 0x0000000000017941 */ /* 0x000fea0003800000 */
.L_x_28045:
        /* <DEDUP_REMOVED lines=11> */
.L_x_28049:
[----:B------:R-:W-:Y:S01]  /*9c60*/  IMAD.MOV.U32 R252, RZ, RZ, R3 ;  /* 0x000000fffffc7224 */ /* 0x000fe200078e0003 */
[----:B------:R-:W-:Y:S01]  /*9c70*/  MOV R2, R0 ;  /* 0x0000000000027202 */ /* 0x000fe20000000f00 */
[----:B------:R-:W-:Y:S02]  /*9c80*/  IMAD.MOV.U32 R80, RZ, RZ, R87 ;  /* 0x000000ffff507224 */ /* 0x000fe400078e0057 */
[----:B------:R-:W-:Y:S02]  /*9c90*/  IMAD.MOV.U32 R172, RZ, RZ, R171 ;  /* 0x000000ffffac7224 */ /* 0x000fe400078e00ab */
.L_x_28050:
[----:B------:R-:W-:Y:S05]  /*9ca0*/  BSYNC B1 ;  /* 0x0000000000017941 */ /* 0x000fea0003800000 */
.L_x_28048:
        /* <DEDUP_REMOVED lines=11> */
.L_x_28052:
[----:B------:R-:W-:Y:S01]  /*9d60*/  IMAD.MOV.U32 R3, RZ, RZ, R252 ;  /* 0x000000ffff037224 */ /* 0x000fe200078e00fc */
[----:B------:R-:W-:Y:S01]  /*9d70*/  MOV R0, R2 ;  /* 0x0000000200007202 */ /* 0x000fe20000000f00 */
[----:B------:R-:W-:Y:S02]  /*9d80*/  IMAD.MOV.U32 R87, RZ, RZ, R86 ;  /* 0x000000ffff577224 */ /* 0x000fe400078e0056 */
[----:B------:R-:W-:Y:S02]  /*9d90*/  IMAD.MOV.U32 R171, RZ, RZ, R170 ;  /* 0x000000ffffab7224 */ /* 0x000fe400078e00aa */
.L_x_28053:
[----:B------:R-:W-:Y:S05]  /*9da0*/  BSYNC B1 ;  /* 0x0000000000017941 */ /* 0x000fea0003800000 */
.L_x_28051:
        /* <DEDUP_REMOVED lines=11> */
.L_x_28055:
[----:B------:R-:W-:Y:S01]  /*9e60*/  IMAD.MOV.U32 R252, RZ, RZ, R3 ;  /* 0x000000fffffc7224 */ /* 0x000fe200078e0003 */
[----:B------:R-:W-:Y:S01]  /*9e70*/  MOV R2, R0 ;  /* 0x0000000000027202 */ /* 0x000fe20000000f00 */
[----:B------:R-:W-:Y:S02]  /*9e80*/  IMAD.MOV.U32 R86, RZ, RZ, R85 ;  /* 0x000000ffff567224 */ /* 0x000fe400078e0055 */
[----:B------:R-:W-:Y:S02]  /*9e90*/  IMAD.MOV.U32 R170, RZ, RZ, R169 ;  /* 0x000000ffffaa7224 */ /* 0x000fe400078e00a9 */
.L_x_28056:
[----:B------:R-:W-:Y:S05]  /*9ea0*/  BSYNC B1 ;  /* 0x0000000000017941 */ /* 0x000fea0003800000 */
.L_x_28054:
        /* <DEDUP_REMOVED lines=11> */
.L_x_28058:
[----:B------:R-:W-:Y:S01]  /*9f60*/  IMAD.MOV.U32 R3, RZ, RZ, R252 ;  /* 0x000000ffff037224 */ /* 0x000fe200078e00fc */
[----:B------:R-:W-:Y:S01]  /*9f70*/  MOV R0, R2 ;  /* 0x0000000200007202 */ /* 0x000fe20000000f00 */
[----:B------:R-:W-:Y:S02]  /*9f80*/  IMAD.MOV.U32 R85, RZ, RZ, R84 ;  /* 0x000000ffff557224 */ /* 0x000fe400078e0054 */
[----:B------:R-:W-:Y:S02]  /*9f90*/  IMAD.MOV.U32 R169, RZ, RZ, R168 ;  /* 0x000000ffffa97224 */ /* 0x000fe400078e00a8 */
.L_x_28059:
[----:B------:R-:W-:Y:S05]  /*9fa0*/  BSYNC B1 ;  /* 0x0000000000017941 */ /* 0x000fea0003800000 */
.L_x_28057:
        /* <DEDUP_REMOVED lines=11> */
.L_x_28061:
[----:B------:R-:W-:Y:S01]  /*a060*/  IMAD.MOV.U32 R252, RZ, RZ, R3 ;  /* 0x000000fffffc7224 */ /* 0x000fe200078e0003 */
[----:B------:R-:W-:Y:S01]  /*a070*/  MOV R2, R0 ;  /* 0x0000000000027202 */ /* 0x000fe20000000f00 */
[----:B------:R-:W-:Y:S02]  /*a080*/  IMAD.MOV.U32 R84, RZ, RZ, R91 ;  /* 0x000000ffff547224 */ /* 0x000fe400078e005b */
[----:B------:R-:W-:Y:S02]  /*a090*/  IMAD.MOV.U32 R168, RZ, RZ, R167 ;  /* 0x000000ffffa87224 */ /* 0x000fe400078e00a7 */
.L_x_28062:
[----:B------:R-:W-:Y:S05]  /*a0a0*/  BSYNC B1 ;  /* 0x0000000000017941 */ /* 0x000fea0003800000 */
.L_x_28060:
        /* <DEDUP_REMOVED lines=11> */
.L_x_28064:
[----:B------:R-:W-:Y:S01]  /*a160*/  IMAD.MOV.U32 R3, RZ, RZ, R252 ;  /* 0x000000ffff037224 */ /* 0x000fe200078e00fc */
[----:B------:R-:W-:Y:S01]  /*a170*/  MOV R0, R2 ;  /* 0x0000000200007202 */ /* 0x000fe20000000f00 */
[----:B------:R-:W-:Y:S02]  /*a180*/  IMAD.MOV.U32 R91, RZ, RZ, R90 ;  /* 0x000000ffff5b7224 */ /* 0x000fe400078e005a */
[----:B------:R-:W-:Y:S02]  /*a190*/  IMAD.MOV.U32 R167, RZ, RZ, R166 ;  /* 0x000000ffffa77224 */ /* 0x000fe400078e00a6 */
.L_x_28065:
[----:B------:R-:W-:Y:S05]  /*a1a0*/  BSYNC B1 ;  /* 0x0000000000017941 */ /* 0x000fea0003800000 */
.L_x_28063:
        /* <DEDUP_REMOVED lines=11> */
.L_x_28067:
[----:B------:R-:W-:Y:S01]  /*a260*/  IMAD.MOV.U32 R252, RZ, RZ, R3 ;  /* 0x000000fffffc7224 */ /* 0x000fe200078e0003 */
[----:B------:R-:W-:Y:S01]  /*a270*/  MOV R2, R0 ;  /* 0x0000000000027202 */ /* 0x000fe20000000f00 */
[----:B------:R-:W-:Y:S02]  /*a280*/  IMAD.MOV.U32 R90, RZ, RZ, R89 ;  /* 0x000000ffff5a7224 */ /* 0x000fe400078e0059 */
[----:B------:R-:W-:Y:S02]  /*a290*/  IMAD.MOV.U32 R166, RZ, RZ, R165 ;  /* 0x000000ffffa67224 */ /* 0x000fe400078e00a5 */
.L_x_28068:
[----:B------:R-:W-:Y:S05]  /*a2a0*/  BSYNC B1 ;  /* 0x0000000000017941 */ /* 0x000fea0003800000 */
.L_x_28066:
        /* <DEDUP_REMOVED lines=11> */
.L_x_28070:
[----:B------:R-:W-:Y:S01]  /*a360*/  IMAD.MOV.U32 R3, RZ, RZ, R252 ;  /* 0x000000ffff037224 */ /* 0x000fe200078e00fc */
[----:B------:R-:W-:Y:S01]  /*a370*/  MOV R0, R2 ;  /* 0x0000000200007202 */ /* 0x000fe20000000f00 */
[----:B------:R-:W-:Y:S02]  /*a380*/  IMAD.MOV.U32 R89, RZ, RZ, R88 ;  /* 0x000000ffff597224 */ /* 0x000fe400078e0058 */
[----:B------:R-:W-:Y:S02]  /*a390*/  IMAD.MOV.U32 R165, RZ, RZ, R164 ;  /* 0x000000ffffa57224 */ /* 0x000fe400078e00a4 */
.L_x_28071:
[----:B------:R-:W-:Y:S05]  /*a3a0*/  BSYNC B1 ;  /* 0x0000000000017941 */ /* 0x000fea0003800000 */
.L_x_28069:
        /* <DEDUP_REMOVED lines=11> */
.L_x_28073:
[----:B------:R-:W-:Y:S01]  /*a460*/  IMAD.MOV.U32 R252, RZ, RZ, R3 ;  /* 0x000000fffffc7224 */ /* 0x000fe200078e0003 */
[----:B------:R-:W-:Y:S01]  /*a470*/  MOV R2, R0 ;  /* 0x0000000000027202 */ /* 0x000fe20000000f00 */
[----:B------:R-:W-:Y:S02]  /*a480*/  IMAD.MOV.U32 R88, RZ, RZ, R95 ;  /* 0x000000ffff587224 */ /* 0x000fe400078e005f */
[----:B------:R-:W-:Y:S02]  /*a490*/  IMAD.MOV.U32 R164, RZ, RZ, R163 ;  /* 0x000000ffffa47224 */ /* 0x000fe400078e00a3 */
.L_x_28074:
[----:B------:R-:W-:Y:S05]  /*a4a0*/  BSYNC B1 ;  /* 0x0000000000017941 */ /* 0x000fea0003800000 */
.L_x_28072:
        /* <DEDUP_REMOVED lines=11> */
.L_x_28076:
[----:B------:R-:W-:Y:S01]  /*a560*/  IMAD.MOV.U32 R3, RZ, RZ, R252 ;  /* 0x000000ffff037224 */ /* 0x000fe200078e00fc */
[----:B------:R-:W-:Y:S01]  /*a570*/  MOV R0, R2 ;  /* 0x0000000200007202 */ /* 0x000fe20000000f00 */
[----:B------:R-:W-:Y:S02]  /*a580*/  IMAD.MOV.U32 R95, RZ, RZ, R94 ;  /* 0x000000ffff5f7224 */ /* 0x000fe400078e005e */
[----:B------:R-:W-:Y:S02]  /*a590*/  IMAD.MOV.U32 R163, RZ, RZ, R162 ;  /* 0x000000ffffa37224 */ /* 0x000fe400078e00a2 */
.L_x_28077:
[----:B------:R-:W-:Y:S05]  /*a5a0*/  BSYNC B1 ;  /* 0x0000000000017941 */ /* 0x000fea0003800000 */
.L_x_28075:
        /* <DEDUP_REMOVED lines=11> */
.L_x_28079:
[----:B------:R-:W-:Y:S01]  /*a660*/  IMAD.MOV.U32 R252, RZ, RZ, R3 ;  /* 0x000000fffffc7224 */ /* 0x000fe200078e0003 */
[----:B------:R-:W-:Y:S01]  /*a670*/  MOV R2, R0 ;  /* 0x0000000000027202 */ /* 0x000fe20000000f00 */
[----:B------:R-:W-:Y:S02]  /*a680*/  IMAD.MOV.U32 R94, RZ, RZ, R93 ;  /* 0x000000ffff5e7224 */ /* 0x000fe400078e005d */
[----:B------:R-:W-:Y:S02]  /*a690*/  IMAD.MOV.U32 R162, RZ, RZ, R161 ;  /* 0x000000ffffa27224 */ /* 0x000fe400078e00a1 */
.L_x_28080:
[----:B------:R-:W-:Y:S05]  /*a6a0*/  BSYNC B1 ;  /* 0x0000000000017941 */ /* 0x000fea0003800000 */
.L_x_28078:
        /* <DEDUP_REMOVED lines=11> */
.L_x_28082:
[----:B------:R-:W-:Y:S01]  /*a760*/  IMAD.MOV.U32 R3, RZ, RZ, R252 ;  /* 0x000000ffff037224 */ /* 0x000fe200078e00fc */
[----:B------:R-:W-:Y:S01]  /*a770*/  MOV R0, R2 ;  /* 0x0000000200007202 */ /* 0x000fe20000000f00 */
[----:B------:R-:W-:Y:S02]  /*a780*/  IMAD.MOV.U32 R93, RZ, RZ, R92 ;  /* 0x000000ffff5d7224 */ /* 0x000fe400078e005c */
[----:B------:R-:W-:Y:S02]  /*a790*/  IMAD.MOV.U32 R161, RZ, RZ, R160 ;  /* 0x000000ffffa17224 */ /* 0x000fe400078e00a0 */
.L_x_28083:
[----:B------:R-:W-:Y:S05]  /*a7a0*/  BSYNC B1 ;  /* 0x0000000000017941 */ /* 0x000fea0003800000 */
.L_x_28081:
        /* <DEDUP_REMOVED lines=11> */
.L_x_28085:
[----:B------:R-:W-:Y:S01]  /*a860*/  IMAD.MOV.U32 R252, RZ, RZ, R3 ;  /* 0x000000fffffc7224 */ /* 0x000fe200078e0003 */
[----:B------:R-:W-:Y:S01]  /*a870*/  MOV R2, R0 ;  /* 0x0000000000027202 */ /* 0x000fe20000000f00 */
[----:B------:R-:W-:Y:S02]  /*a880*/  IMAD.MOV.U32 R92, RZ, RZ, R99 ;  /* 0x000000ffff5c7224 */ /* 0x000fe400078e0063 */
[----:B------:R-:W-:Y:S02]  /*a890*/  IMAD.MOV.U32 R160, RZ, RZ, R159 ;  /* 0x000000ffffa07224 */ /* 0x000fe400078e009f */
.L_x_28086:
[----:B------:R-:W-:Y:S05]  /*a8a0*/  BSYNC B1 ;  /* 0x0000000000017941 */ /* 0x000fea0003800000 */
.L_x_28084:
        /* <DEDUP_REMOVED lines=11> */
.L_x_28088:
[----:B------:R-:W-:Y:S01]  /*a960*/  IMAD.MOV.U32 R3, RZ, RZ, R252 ;  /* 0x000000ffff037224 */ /* 0x000fe200078e00fc */
[----:B------:R-:W-:Y:S01]  /*a970*/  MOV R0, R2 ;  /* 0x0000000200007202 */ /* 0x000fe20000000f00 */
[----:B------:R-:W-:Y:S02]  /*a980*/  IMAD.MOV.U32 R99, RZ, RZ, R98 ;  /* 0x000000ffff637224 */ /* 0x000fe400078e0062 */
[----:B------:R-:W-:Y:S02]  /*a990*/  IMAD.MOV.U32 R159, RZ, RZ, R158 ;  /* 0x000000ffff9f7224 */ /* 0x000fe400078e009e */
.L_x_28089:
[----:B------:R-:W-:Y:S05]  /*a9a0*/  BSYNC B1 ;  /* 0x0000000000017941 */ /* 0x000fea0003800000 */
.L_x_28087:
        /* <DEDUP_REMOVED lines=11> */
.L_x_28091:
[----:B------:R-:W-:Y:S01]  /*aa60*/  IMAD.MOV.U32 R252, RZ, RZ, R3 ;  /* 0x000000fffffc7224 */ /* 0x000fe200078e0003 */
[----:B------:R-:W-:Y:S01]  /*aa70*/  MOV R2, R0 ;  /* 0x0000000000027202 */ /* 0x000fe20000000f00 */
[----:B------:R-:W-:Y:S02]  /*aa80*/  IMAD.MOV.U32 R98, RZ, RZ, R97 ;  /* 0x000000ffff627224 */ /* 0x000fe400078e0061 */
[----:B------:R-:W-:Y:S02]  /*aa90*/  IMAD.MOV.U32 R158, RZ, RZ, R157 ;  /* 0x000000ffff9e7224 */ /* 0x000fe400078e009d */
.L_x_28092:
[----:B------:R-:W-:Y:S05]  /*aaa0*/  BSYNC B1 ;  /* 0x0000000000017941 */ /* 0x000fea0003800000 */
.L_x_28090:
        /* <DEDUP_REMOVED lines=11> */
.L_x_28094:
[----:B------:R-:W-:Y:S01]  /*ab60*/  IMAD.MOV.U32 R3, RZ, RZ, R252 ;  /* 0x000000ffff037224 */ /* 0x000fe200078e00fc */
[----:B------:R-:W-:Y:S01]  /*ab70*/  MOV R0, R2 ;  /* 0x0000000200007202 */ /* 0x000fe20000000f00 */
[----:B------:R-:W-:Y:S02]  /*ab80*/  IMAD.MOV.U32 R97, RZ, RZ, R96 ;  /* 0x000000ffff617224 */ /* 0x000fe400078e0060 */
[----:B------:R-:W-:Y:S02]  /*ab90*/  IMAD.MOV.U32 R157, RZ, RZ, R156 ;  /* 0x000000ffff9d7224 */ /* 0x000fe400078e009c */
.L_x_28095:
[----:B------:R-:W-:Y:S05]  /*aba0*/  BSYNC B1 ;  /* 0x0000000000017941 */ /* 0x000fea0003800000 */
.L_x_28093:
        /* <DEDUP_REMOVED lines=11> */
.L_x_28097:
[----:B------:R-:W-:Y:S01]  /*ac60*/  IMAD.MOV.U32 R252, RZ, RZ, R3 ;  /* 0x000000fffffc7224 */ /* 0x000fe200078e0003 */
[----:B------:R-:W-:Y:S01]  /*ac70*/  MOV R2, R0 ;  /* 0x0000000000027202 */ /* 0x000fe20000000f00 */
[----:B------:R-:W-:Y:S02]  /*ac80*/  IMAD.MOV.U32 R96, RZ, RZ, R103 ;  /* 0x000000ffff607224 */ /* 0x000fe400078e0067 */
[----:B------:R-:W-:Y:S02]  /*ac90*/  IMAD.MOV.U32 R156, RZ, RZ, R155 ;  /* 0x000000ffff9c7224 */ /* 0x000fe400078e009b */
.L_x_28098:
[----:B------:R-:W-:Y:S05]  /*aca0*/  BSYNC B1 ;  /* 0x0000000000017941 */ /* 0x000fea0003800000 */
.L_x_28096:
        /* <DEDUP_REMOVED lines=11> */
.L_x_28100:
[----:B------:R-:W-:Y:S01]  /*ad60*/  IMAD.MOV.U32 R3, RZ, RZ, R252 ;  /* 0x000000ffff037224 */ /* 0x000fe200078e00fc */
[----:B------:R-:W-:Y:S01]  /*ad70*/  MOV R0, R2 ;  /* 0x0000000200007202 */ /* 0x000fe20000000f00 */
[----:B------:R-:W-:Y:S02]  /*ad80*/  IMAD.MOV.U32 R103, RZ, RZ, R102 ;  /* 0x000000ffff677224 */ /* 0x000fe400078e0066 */
[----:B------:R-:W-:Y:S02]  /*ad90*/  IMAD.MOV.U32 R155, RZ, RZ, R154 ;  /* 0x000000ffff9b7224 */ /* 0x000fe400078e009a */
.L_x_28101:
[----:B------:R-:W-:Y:S05]  /*ada0*/  BSYNC B1 ;  /* 0x0000000000017941 */ /* 0x000fea0003800000 */
.L_x_28099:
        /* <DEDUP_REMOVED lines=11> */
.L_x_28103:
[----:B------:R-:W-:Y:S01]  /*ae60*/  IMAD.MOV.U32 R252, RZ, RZ, R3 ;  /* 0x000000fffffc7224 */ /* 0x000fe200078e0003 */
[----:B------:R-:W-:Y:S01]  /*ae70*/  MOV R2, R0 ;  /* 0x0000000000027202 */ /* 0x000fe20000000f00 */
[----:B------:R-:W-:Y:S02]  /*ae80*/  IMAD.MOV.U32 R102, RZ, RZ, R101 ;  /* 0x000000ffff667224 */ /* 0x000fe400078e0065 */
[----:B------:R-:W-:Y:S02]  /*ae90*/  IMAD.MOV.U32 R154, RZ, RZ, R153 ;  /* 0x000000ffff9a7224 */ /* 0x000fe400078e0099 */
.L_x_28104:
[----:B------:R-:W-:Y:S05]  /*aea0*/  BSYNC B1 ;  /* 0x0000000000017941 */ /* 0x000fea0003800000 */
.L_x_28102:
        /* <DEDUP_REMOVED lines=11> */
.L_x_28106:
[----:B------:R-:W-:Y:S01]  /*af60*/  IMAD.MOV.U32 R3, RZ, RZ, R252 ;  /* 0x000000ffff037224 */ /* 0x000fe200078e00fc */
[----:B------:R-:W-:Y:S01]  /*af70*/  MOV R0, R2 ;  /* 0x0000000200007202 */ /* 0x000fe20000000f00 */
[----:B------:R-:W-:Y:S02]  /*af80*/  IMAD.MOV.U32 R101, RZ, RZ, R100 ;  /* 0x000000ffff657224 */ /* 0x000fe400078e0064 */
[----:B------:R-:W-:Y:S02]  /*af90*/  IMAD.MOV.U32 R153, RZ, RZ, R152 ;  /* 0x000000ffff997224 */ /* 0x000fe400078e0098 */
.L_x_28107:
[----:B------:R-:W-:Y:S05]  /*afa0*/  BSYNC B1 ;  /* 0x0000000000017941 */ /* 0x000fea0003800000 */
.L_x_28105:
        /* <DEDUP_REMOVED lines=11> */
.L_x_28109:
[----:B------:R-:W-:Y:S01]  /*b060*/  IMAD.MOV.U32 R252, RZ, RZ, R3 ;  /* 0x000000fffffc7224 */ /* 0x000fe200078e0003 */
[----:B------:R-:W-:Y:S01]  /*b070*/  MOV R2, R0 ;  /* 0x0000000000027202 */ /* 0x000fe20000000f00 */
[----:B------:R-:W-:Y:S02]  /*b080*/  IMAD.MOV.U32 R100, RZ, RZ, R107 ;  /* 0x000000ffff647224 */ /* 0x000fe400078e006b */
[----:B------:R-:W-:Y:S02]  /*b090*/  IMAD.MOV.U32 R152, RZ, RZ, R151 ;  /* 0x000000ffff987224 */ /* 0x000fe400078e0097 */
.L_x_28110:
[----:B------:R-:W-:Y:S05]  /*b0a0*/  BSYNC B1 ;  /* 0x0000000000017941 */ /* 0x000fea0003800000 */
.L_x_28108:
        /* <DEDUP_REMOVED lines=11> */
.L_x_28112:
[----:B------:R-:W-:Y:S01]  /*b160*/  IMAD.MOV.U32 R3, RZ, RZ, R252 ;  /* 0x000000ffff037224 */ /* 0x000fe200078e00fc */
[----:B------:R-:W-:Y:S01]  /*b170*/  MOV R0, R2 ;  /* 0x0000000200007202 */ /* 0x000fe20000000f00 */
[----:B------:R-:W-:Y:S02]  /*b180*/  IMAD.MOV.U32 R107, RZ, RZ, R106 ;  /* 0x000000ffff6b7224 */ /* 0x000fe400078e006a */
[----:B------:R-:W-:Y:S02]  /*b190*/  IMAD.MOV.U32 R151, RZ, RZ, R150 ;  /* 0x000000ffff977224 */ /* 0x000fe400078e0096 */
.L_x_28113:
[----:B------:R-:W-:Y:S05]  /*b1a0*/  BSYNC B1 ;  /* 0x0000000000017941 */ /* 0x000fea0003800000 */
.L_x_28111:
        /* <DEDUP_REMOVED lines=11> */
.L_x_28115:
[----:B------:R-:W-:Y:S01]  /*b260*/  IMAD.MOV.U32 R252, RZ, RZ, R3 ;  /* 0x000000fffffc7224 */ /* 0x000fe200078e0003 */
[----:B------:R-:W-:Y:S01]  /*b270*/  MOV R2, R0 ;  /* 0x0000000000027202 */ /* 0x000fe20000000f00 */
[----:B------:R-:W-:Y:S02]  /*b280*/  IMAD.MOV.U32 R106, RZ, RZ, R105 ;  /* 0x000000ffff6a7224 */ /* 0x000fe400078e0069 */
[----:B------:R-:W-:Y:S02]  /*b290*/  IMAD.MOV.U32 R150, RZ, RZ, R149 ;  /* 0x000000ffff967224 */ /* 0x000fe400078e0095 */
.L_x_28116:
[----:B------:R-:W-:Y:S05]  /*b2a0*/  BSYNC B1 ;  /* 0x0000000000017941 */ /* 0x000fea0003800000 */
.L_x_28114:
        /* <DEDUP_REMOVED lines=11> */
.L_x_28118:
[----:B------:R-:W-:Y:S01]  /*b360*/  IMAD.MOV.U32 R3, RZ, RZ, R252 ;  /* 0x000000ffff037224 */ /* 0x000fe200078e00fc */
[----:B------:R-:W-:Y:S01]  /*b370*/  MOV R0, R2 ;  /* 0x0000000200007202 */ /* 0x000fe20000000f00 */
[----:B------:R-:W-:Y:S02]  /*b380*/  IMAD.MOV.U32 R105, RZ, RZ, R104 ;  /* 0x000000ffff697224 */ /* 0x000fe400078e0068 */
[----:B------:R-:W-:Y:S02]  /*b390*/  IMAD.MOV.U32 R149, RZ, RZ, R148 ;  /* 0x000000ffff957224 */ /* 0x000fe400078e0094 */
.L_x_28119:
[----:B------:R-:W-:Y:S05]  /*b3a0*/  BSYNC B1 ;  /* 0x0000000000017941 */ /* 0x000fea0003800000 */
.L_x_28117:
        /* <DEDUP_REMOVED lines=11> */
.L_x_28121:
[----:B------:R-:W-:Y:S01]  /*b460*/  IMAD.MOV.U32 R252, RZ, RZ, R3 ;  /* 0x000000fffffc7224 */ /* 0x000fe200078e0003 */
[----:B------:R-:W-:Y:S01]  /*b470*/  MOV R2, R0 ;  /* 0x0000000000027202 */ /* 0x000fe20000000f00 */
[----:B------:R-:W-:Y:S02]  /*b480*/  IMAD.MOV.U32 R104, RZ, RZ, R111 ;  /* 0x000000ffff687224 */ /* 0x000fe400078e006f */
[----:B------:R-:W-:Y:S02]  /*b490*/  IMAD.MOV.U32 R148, RZ, RZ, R147 ;  /* 0x000000ffff947224 */ /* 0x000fe400078e0093 */
.L_x_28122:
[----:B------:R-:W-:Y:S05]  /*b4a0*/  BSYNC B1 ;  /* 0x0000000000017941 */ /* 0x000fea0003800000 */
.L_x_28120:
        /* <DEDUP_REMOVED lines=11> */
.L_x_28124:
[----:B------:R-:W-:Y:S01]  /*b560*/  IMAD.MOV.U32 R3, RZ, RZ, R252 ;  /* 0x000000ffff037224 */ /* 0x000fe200078e00fc */
[----:B------:R-:W-:Y:S01]  /*b570*/  MOV R0, R2 ;  /* 0x0000000200007202 */ /* 0x000fe20000000f00 */
[----:B------:R-:W-:Y:S02]  /*b580*/  IMAD.MOV.U32 R111, RZ, RZ, R110 ;  /* 0x000000ffff6f7224 */ /* 0x000fe400078e006e */
[----:B------:R-:W-:Y:S02]  /*b590*/  IMAD.MOV.U32 R147, RZ, RZ, R146 ;  /* 0x000000ffff937224 */ /* 0x000fe400078e0092 */
.L_x_28125:
[----:B------:R-:W-:Y:S05]  /*b5a0*/  BSYNC B1 ;  /* 0x0000000000017941 */ /* 0x000fea0003800000 */
.L_x_28123:
        /* <DEDUP_REMOVED lines=11> */
.L_x_28127:
[----:B------:R-:W-:Y:S01]  /*b660*/  IMAD.MOV.U32 R252, RZ, RZ, R3 ;  /* 0x000000fffffc7224 */ /* 0x000fe200078e0003 */
[----:B------:R-:W-:Y:S01]  /*b670*/  MOV R2, R0 ;  /* 0x0000000000027202 */ /* 0x000fe20000000f00 */
[----:B------:R-:W-:Y:S02]  /*b680*/  IMAD.MOV.U32 R110, RZ, RZ, R109 ;  /* 0x000000ffff6e7224 */ /* 0x000fe400078e006d */
[----:B------:R-:W-:Y:S02]  /*b690*/  IMAD.MOV.U32 R146, RZ, RZ, R145 ;  /* 0x000000ffff927224 */ /* 0x000fe400078e0091 */
.L_x_28128:
[----:B------:R-:W-:Y:S05]  /*b6a0*/  BSYNC B1 ;  /* 0x0000000000017941 */ /* 0x000fea0003800000 */
.L_x_28126:
        /* <DEDUP_REMOVED lines=11> */
.L_x_28130:
[----:B------:R-:W-:Y:S01]  /*b760*/  IMAD.MOV.U32 R3, RZ, RZ, R252 ;  /* 0x000000ffff037224 */ /* 0x000fe200078e00fc */
[----:B------:R-:W-:Y:S01]  /*b770*/  MOV R0, R2 ;  /* 0x0000000200007202 */ /* 0x000fe20000000f00 */
[----:B------:R-:W-:Y:S02]  /*b780*/  IMAD.MOV.U32 R109, RZ, RZ, R108 ;  /* 0x000000ffff6d7224 */ /* 0x000fe400078e006c */
[----:B------:R-:W-:Y:S02]  /*b790*/  IMAD.MOV.U32 R145, RZ, RZ, R144 ;  /* 0x000000ffff917224 */ /* 0x000fe400078e0090 */
.L_x_28131:
[----:B------:R-:W-:Y:S05]  /*b7a0*/  BSYNC B1 ;  /* 0x0000000000017941 */ /* 0x000fea0003800000 */
.L_x_28129:
        /* <DEDUP_REMOVED lines=11> */
.L_x_28133:
[----:B------:R-:W-:Y:S01]  /*b860*/  IMAD.MOV.U32 R252, RZ, RZ, R3 ;  /* 0x000000fffffc7224 */ /* 0x000fe200078e0003 */
[----:B------:R-:W-:Y:S01]  /*b870*/  MOV R2, R0 ;  /* 0x0000000000027202 */ /* 0x000fe20000000f00 */
[----:B------:R-:W-:Y:S02]  /*b880*/  IMAD.MOV.U32 R108, RZ, RZ, R115 ;  /* 0x000000ffff6c7224 */ /* 0x000fe400078e0073 */
[----:B------:R-:W-:Y:S02]  /*b890*/  IMAD.MOV.U32 R144, RZ, RZ, R143 ;  /* 0x000000ffff907224 */ /* 0x000fe400078e008f */
.L_x_28134:
[----:B------:R-:W-:Y:S05]  /*b8a0*/  BSYNC B1 ;  /* 0x0000000000017941 */ /* 0x000fea0003800000 */
.L_x_28132:
        /* <DEDUP_REMOVED lines=11> */
.L_x_28136:
[----:B------:R-:W-:Y:S01]  /*b960*/  IMAD.MOV.U32 R3, RZ, RZ, R252 ;  /* 0x000000ffff037224 */ /* 0x000fe200078e00fc */
[----:B------:R-:W-:Y:S01]  /*b970*/  MOV R0, R2 ;  /* 0x0000000200007202 */ /* 0x000fe20000000f00 */
[----:B------:R-:W-:Y:S02]  /*b980*/  IMAD.MOV.U32 R115, RZ, RZ, R114 ;  /* 0x000000ffff737224 */ /* 0x000fe400078e0072 */
[----:B------:R-:W-:Y:S02]  /*b990*/  IMAD.MOV.U32 R143, RZ, RZ, R142 ;  /* 0x000000ffff8f7224 */ /* 0x000fe400078e008e */
.L_x_28137:
[----:B------:R-:W-:Y:S05]  /*b9a0*/  BSYNC B1 ;  /* 0x0000000000017941 */ /* 0x000fea0003800000 */
.L_x_28135:
        /* <DEDUP_REMOVED lines=11> */
.L_x_28139:
[----:B------:R-:W-:Y:S01]  /*ba60*/  IMAD.MOV.U32 R252, RZ, RZ, R3 ;  /* 0x000000fffffc7224 */ /* 0x000fe200078e0003 */
[----:B------:R-:W-:Y:S01]  /*ba70*/  MOV R2, R0 ;  /* 0x0000000000027202 */ /* 0x000fe20000000f00 */
[----:B------:R-:W-:Y:S02]  /*ba80*/  IMAD.MOV.U32 R114, RZ, RZ, R113 ;  /* 0x000000ffff727224 */ /* 0x000fe400078e0071 */
[----:B------:R-:W-:Y:S02]  /*ba90*/  IMAD.MOV.U32 R142, RZ, RZ, R141 ;  /* 0x000000ffff8e7224 */ /* 0x000fe400078e008d */
.L_x_28140:
[----:B------:R-:W-:Y:S05]  /*baa0*/  BSYNC B1 ;  /* 0x0000000000017941 */ /* 0x000fea0003800000 */
.L_x_28138:
        /* <DEDUP_REMOVED lines=11> */
.L_x_28142:
[----:B------:R-:W-:Y:S01]  /*bb60*/  IMAD.MOV.U32 R3, RZ, RZ, R252 ;  /* 0x000000ffff037224 */ /* 0x000fe200078e00fc */
[----:B------:R-:W-:Y:S01]  /*bb70*/  MOV R0, R2 ;  /* 0x0000000200007202 */ /* 0x000fe20000000f00 */
[----:B------:R-:W-:Y:S02]  /*bb80*/  IMAD.MOV.U32 R113, RZ, RZ, R112 ;  /* 0x000000ffff717224 */ /* 0x000fe400078e0070 */
[----:B------:R-:W-:Y:S02]  /*bb90*/  IMAD.MOV.U32 R141, RZ, RZ, R140 ;  /* 0x000000ffff8d7224 */ /* 0x000fe400078e008c */
.L_x_28143:
[----:B------:R-:W-:Y:S05]  /*bba0*/  BSYNC B1 ;  /* 0x0000000000017941 */ /* 0x000fea0003800000 */
.L_x_28141:
        /* <DEDUP_REMOVED lines=11> */
.L_x_28145:
[----:B------:R-:W-:Y:S01]  /*bc60*/  IMAD.MOV.U32 R252, RZ, RZ, R3 ;  /* 0x000000fffffc7224 */ /* 0x000fe200078e0003 */
[----:B------:R-:W-:Y:S01]  /*bc70*/  MOV R2, R0 ;  /* 0x0000000000027202 */ /* 0x000fe20000000f00 */
[----:B------:R-:W-:Y:S02]  /*bc80*/  IMAD.MOV.U32 R112, RZ, RZ, R119 ;  /* 0x000000ffff707224 */ /* 0x000fe400078e0077 */
[----:B------:R-:W-:Y:S02]  /*bc90*/  IMAD.MOV.U32 R140, RZ, RZ, R139 ;  /* 0x000000ffff8c7224 */ /* 0x000fe400078e008b */
.L_x_28146:
[----:B------:R-:W-:Y:S05]  /*bca0*/  BSYNC B1 ;  /* 0x0000000000017941 */ /* 0x000fea0003800000 */
.L_x_28144:
        /* <DEDUP_REMOVED lines=11> */
.L_x_28148:
[----:B------:R-:W-:Y:S01]  /*bd60*/  IMAD.MOV.U32 R3, RZ, RZ, R252 ;  /* 0x000000ffff037224 */ /* 0x000fe200078e00fc */
[----:B------:R-:W-:Y:S01]  /*bd70*/  MOV R0, R2 ;  /* 0x0000000200007202 */ /* 0x000fe20000000f00 */
[----:B------:R-:W-:Y:S02]  /*bd80*/  IMAD.MOV.U32 R119, RZ, RZ, R118 ;  /* 0x000000ffff777224 */ /* 0x000fe400078e0076 */
[----:B------:R-:W-:Y:S02]  /*bd90*/  IMAD.MOV.U32 R139, RZ, RZ, R138 ;  /* 0x000000ffff8b7224 */ /* 0x000fe400078e008a */
.L_x_28149:
[----:B------:R-:W-:Y:S05]  /*bda0*/  BSYNC B1 ;  /* 0x0000000000017941 */ /* 0x000fea0003800000 */
.L_x_28147:
        /* <DEDUP_REMOVED lines=11> */
.L_x_28151:
[----:B------:R-:W-:Y:S01]  /*be60*/  IMAD.MOV.U32 R252, RZ, RZ, R3 ;  /* 0x000000fffffc7224 */ /* 0x000fe200078e0003 */
[----:B------:R-:W-:Y:S01]  /*be70*/  MOV R2, R0 ;  /* 0x0000000000027202 */ /* 0x000fe20000000f00 */
[----:B------:R-:W-:Y:S02]  /*be80*/  IMAD.MOV.U32 R118, RZ, RZ, R117 ;  /* 0x000000ffff767224 */ /* 0x000fe400078e0075 */
[----:B------:R-:W-:Y:S02]  /*be90*/  IMAD.MOV.U32 R138, RZ, RZ, R137 ;  /* 0x000000ffff8a7224 */ /* 0x000fe400078e0089 */
.L_x_28152:
[----:B------:R-:W-:Y:S05]  /*bea0*/  BSYNC B1 ;  /* 0x0000000000017941 */ /* 0x000fea0003800000 */
.L_x_28150:
        /* <DEDUP_REMOVED lines=11> */
.L_x_28154:
[----:B------:R-:W-:Y:S01]  /*bf60*/  IMAD.MOV.U32 R3, RZ, RZ, R252 ;  /* 0x000000ffff037224 */ /* 0x000fe200078e00fc */
[----:B------:R-:W-:Y:S01]  /*bf70*/  MOV R0, R2 ;  /* 0x0000000200007202 */ /* 0x000fe20000000f00 */
[----:B------:R-:W-:Y:S02]  /*bf80*/  IMAD.MOV.U32 R117, RZ, RZ, R116 ;  /* 0x000000ffff757224 */ /* 0x000fe400078e0074 */
[----:B------:R-:W-:Y:S02]  /*bf90*/  IMAD.MOV.U32 R137, RZ, RZ, R136 ;  /* 0x000000ffff897224 */ /* 0x000fe400078e0088 */
.L_x_28155:
[----:B------:R-:W-:Y:S05]  /*bfa0*/  BSYNC B1 ;  /* 0x0000000000017941 */ /* 0x000fea0003800000 */
.L_x_28153:
        /* <DEDUP_REMOVED lines=11> */
.L_x_28157:
[----:B------:R-:W-:Y:S01]  /*c060*/  IMAD.MOV.U32 R252, RZ, RZ, R3 ;  /* 0x000000fffffc7224 */ /* 0x000fe200078e0003 */
[----:B------:R-:W-:Y:S01]  /*c070*/  MOV R2, R0 ;  /* 0x0000000000027202 */ /* 0x000fe20000000f00 */
[----:B------:R-:W-:Y:S02]  /*c080*/  IMAD.MOV.U32 R116, RZ, RZ, R123 ;  /* 0x000000ffff747224 */ /* 0x000fe400078e007b */
[----:B------:R-:W-:Y:S02]  /*c090*/  IMAD.MOV.U32 R136, RZ, RZ, R135 ;  /* 0x000000ffff887224 */ /* 0x000fe400078e0087 */
.L_x_28158:
[----:B------:R-:W-:Y:S05]  /*c0a0*/  BSYNC B1 ;  /* 0x0000000000017941 */ /* 0x000fea0003800000 */
.L_x_28156:
        /* <DEDUP_REMOVED lines=11> */
.L_x_28160:
[----:B------:R-:W-:Y:S01]  /*c160*/  IMAD.MOV.U32 R3, RZ, RZ, R252 ;  /* 0x000000ffff037224 */ /* 0x000fe200078e00fc */
[----:B------:R-:W-:Y:S01]  /*c170*/  MOV R0, R2 ;  /* 0x0000000200007202 */ /* 0x000fe20000000f00 */
[----:B------:R-:W-:Y:S02]  /*c180*/  IMAD.MOV.U32 R123, RZ, RZ, R122 ;  /* 0x000000ffff7b7224 */ /* 0x000fe400078e007a */
[----:B------:R-:W-:Y:S02]  /*c190*/  IMAD.MOV.U32 R135, RZ, RZ, R134 ;  /* 0x000000ffff877224 */ /* 0x000fe400078e0086 */
.L_x_28161:
[----:B------:R-:W-:Y:S05]  /*c1a0*/  BSYNC B1 ;  /* 0x0000000000017941 */ /* 0x000fea0003800000 */
.L_x_28159:
        /* <DEDUP_REMOVED lines=11> */
.L_x_28163:
[----:B------:R-:W-:Y:S01]  /*c260*/  IMAD.MOV.U32 R252, RZ, RZ, R3 ;  /* 0x000000fffffc7224 */ /* 0x000fe200078e0003 */
[----:B------:R-:W-:Y:S01]  /*c270*/  MOV R2, R0 ;  /* 0x0000000000027202 */ /* 0x000fe20000000f00 */
[----:B------:R-:W-:Y:S02]  /*c280*/  IMAD.MOV.U32 R122, RZ, RZ, R121 ;  /* 0x000000ffff7a7224 */ /* 0x000fe400078e0079 */
[----:B------:R-:W-:Y:S02]  /*c290*/  IMAD.MOV.U32 R134, RZ, RZ, R133 ;  /* 0x000000ffff867224 */ /* 0x000fe400078e0085 */
.L_x_28164:
[----:B------:R-:W-:Y:S05]  /*c2a0*/  BSYNC B1 ;  /* 0x0000000000017941 */ /* 0x000fea0003800000 */
.L_x_28162:
        /* <DEDUP_REMOVED lines=11> */
.L_x_28166:
[----:B------:R-:W-:Y:S01]  /*c360*/  IMAD.MOV.U32 R3, RZ, RZ, R252 ;  /* 0x000000ffff037224 */ /* 0x000fe200078e00fc */
[----:B------:R-:W-:Y:S01]  /*c370*/  MOV R0, R2 ;  /* 0x0000000200007202 */ /* 0x000fe20000000f00 */
[----:B------:R-:W-:Y:S02]  /*c380*/  IMAD.MOV.U32 R121, RZ, RZ, R120 ;  /* 0x000000ffff797224 */ /* 0x000fe400078e0078 */
[----:B------:R-:W-:Y:S02]  /*c390*/  IMAD.MOV.U32 R133, RZ, RZ, R132 ;  /* 0x000000ffff857224 */ /* 0x000fe400078e0084 */
.L_x_28167:
[----:B------:R-:W-:Y:S05]  /*c3a0*/  BSYNC B1 ;  /* 0x0000000000017941 */ /* 0x000fea0003800000 */
.L_x_28165:
        /* <DEDUP_REMOVED lines=11> */
.L_x_28169:
[----:B------:R-:W-:Y:S01]  /*c460*/  IMAD.MOV.U32 R252, RZ, RZ, R3 ;  /* 0x000000fffffc7224 */ /* 0x000fe200078e0003 */
[----:B------:R-:W-:Y:S01]  /*c470*/  MOV R2, R0 ;  /* 0x0000000000027202 */ /* 0x000fe20000000f00 */
[----:B------:R-:W-:Y:S02]  /*c480*/  IMAD.MOV.U32 R120, RZ, RZ, R127 ;  /* 0x000000ffff787224 */ /* 0x000fe400078e007f */
[----:B------:R-:W-:Y:S02]  /*c490*/  IMAD.MOV.U32 R132, RZ, RZ, R131 ;  /* 0x000000ffff847224 */ /* 0x000fe400078e0083 */
.L_x_28170:
[----:B------:R-:W-:Y:S05]  /*c4a0*/  BSYNC B1 ;  /* 0x0000000000017941 */ /* 0x000fea0003800000 */
.L_x_28168:
        /* <DEDUP_REMOVED lines=11> */
.L_x_28172:
[----:B------:R-:W-:Y:S01]  /*c560*/  IMAD.MOV.U32 R3, RZ, RZ, R252 ;  /* 0x000000ffff037224 */ /* 0x000fe200078e00fc */
[----:B------:R-:W-:Y:S01]  /*c570*/  MOV R0, R2 ;  /* 0x0000000200007202 */ /* 0x000fe20000000f00 */
[----:B------:R-:W-:Y:S02]  /*c580*/  IMAD.MOV.U32 R127, RZ, RZ, R126 ;  /* 0x000000ffff7f7224 */ /* 0x000fe400078e007e */
[----:B------:R-:W-:Y:S02]  /*c590*/  IMAD.MOV.U32 R131, RZ, RZ, R130 ;  /* 0x000000ffff837224 */ /* 0x000fe400078e0082 */
.L_x_28173:
[----:B------:R-:W-:Y:S05]  /*c5a0*/  BSYNC B1 ;  /* 0x0000000000017941 */ /* 0x000fea0003800000 */
.L_x_28171:
[----:B------:R-:W-:Y:S01]  /*c5b0*/  FSETP.GT.FTZ.AND P0, PT, R0, R129, PT ;  /* 0x000000810000720b */ /* 0x000fe20003f14000 */
[----:B------:R-:W-:Y:S03]  /*c5c0*/  BSSY B1, `(.L_x_28174) ;  /* 0x000000e000017945 */ /* 0x000fe60003800000 */
[----:B------:R-:W-:-:S13]  /*c5d0*/  ISETP.EQ.OR P0, PT, R125, -0x1, P0 ;  /* 0xffffffff7d00780c */ /* 0x000fda0000702670 */
[----:B------:R-:W-:Y:S05]  /*c5e0*/  @P0 BRA `(.L_x_28175) ;  /* 0x0000007000000947 */ /* 0x000fea0003800000 */
[----:B------:R1:W-:Y:S01]  /*c5f0*/  STL [R1+0x830], R125 ;  /* 0x0008307d01007387 */ /* 0x0003e20000100800 */
[----:B------:R-:W-:Y:S01]  /*c600*/  FSETP.NEU.FTZ.AND P0, PT, R0, R129, PT ;  /* 0x000000810000720b */ /* 0x000fe20003f1d000 */
[----:B------:R-:W-:Y:S01]  /*c610*/  IMAD.MOV.U32 R2, RZ, RZ, R129 ;  /* 0x000000ffff027224 */ /* 0x000fe200078e0081 */
[----:B------:R-:W-:Y:S01]  /*c620*/  MOV R126, R3 ;  /* 0x00000003007e7202 */ /* 0x000fe20000000f00 */
[----:B------:R-:W-:Y:S01]  /*c630*/  IMAD.MOV.U32 R130, RZ, RZ, R0 ;  /* 0x000000ffff827224 */ /* 0x000fe200078e0000 */
[----:B------:R-:W-:-:S13]  /*c640*/  ISETP.GE.OR P0, PT, R3, R125, P0 ;  /* 0x0000007d0300720c */ /* 0x000fda0000706670 */
[----:B------:R-:W-:Y:S05]  /*c650*/  @P0 BRA `(.L_x_28176) ;  /* 0x0000004000000947 */ /* 0x000fea0003800000 */
.L_x_28175:
[----:B-1----:R1:W-:Y:S01]  /*c660*/  STL [R1+0x830], R3 ;  /* 0x0008300301007387 */ /* 0x0023e20000100800 */
[----:B------:R-:W-:Y:S01]  /*c670*/  IMAD.MOV.U32 R2, RZ, RZ, R0 ;  /* 0x000000ffff027224 */ /* 0x000fe200078e0000 */
[----:B------:R-:W-:Y:S01]  /*c680*/  MOV R130, R129 ;  /* 0x0000008100827202 */ /* 0x000fe20000000f00 */
[----:B------:R-:W-:Y:S02]  /*c690*/  IMAD.MOV.U32 R126, RZ, RZ, R125 ;  /* 0x000000ffff7e7224 */ /* 0x000fe400078e007d */
.L_x_28176:
[----:B-1----:R-:W-:Y:S05]  /*c6a0*/  BSYNC B1 ;  /* 0x0000000000017941 */ /* 0x002fea0003800000 */
.L_x_28174:
[----:B------:R1:W5:Y:S01]  /*c6b0*/  LDL R3, [R1+0x830] ;  /* 0x0008300001037983 */ /* 0x0003620000100800 */
[----:B------:R-:W-:Y:S01]  /*c6c0*/  FSETP.GT.FTZ.AND P0, PT, R2, R128, PT ;  /* 0x000000800200720b */ /* 0x000fe20003f14000 */
[----:B------:R-:W-:Y:S03]  /*c6d0*/  BSSY B1, `(.L_x_28177) ;  /* 0x000000e000017945 */ /* 0x000fe60003800000 */
[----:B------:R-:W-:-:S13]  /*c6e0*/  ISETP.EQ.OR P0, PT, R124, -0x1, P0 ;  /* 0xffffffff7c00780c */ /* 0x000fda0000702670 */
[----:B------:R-:W-:Y:S05]  /*c6f0*/  @P0 BRA `(.L_x_28178) ;  /* 0x0000007000000947 */ /* 0x000fea0003800000 */
[----:B-1----:R-:W-:Y:S01]  /*c700*/  FSETP.NEU.FTZ.AND P0, PT, R2, R128, PT ;  /* 0x000000800200720b */ /* 0x002fe20003f1d000 */
[----:B------:R-:W-:Y:S01]  /*c710*/  IMAD.MOV.U32 R252, RZ, RZ, R124 ;  /* 0x000000fffffc7224 */ /* 0x000fe200078e007c */
[----:B------:R-:W-:Y:S01]  /*c720*/  MOV R129, R2 ;  /* 0x0000000200817202 */ /* 0x000fe20000000f00 */
[----:B------:R-:W-:Y:S01]  /*c730*/  IMAD.MOV.U32 R0, RZ, RZ, R128 ;  /* 0x000000ffff007224 */ /* 0x000fe200078e0080 */
[----:B-----5:R-:W-:Y:S01]  /*c740*/  ISETP.GE.OR P0, PT, R3, R124, P0 ;  /* 0x0000007c0300720c */ /* 0x020fe20000706670 */
[----:B------:R-:W-:-:S12]  /*c750*/  IMAD.MOV.U32 R125, RZ, RZ, R3 ;  /* 0x000000ffff7d7224 */ /* 0x000fd800078e0003 */
[----:B------:R-:W-:Y:S05]  /*c760*/  @P0 BRA `(.L_x_28179) ;  /* 0x0000004000000947 */ /* 0x000fea0003800000 */
.L_x_28178:
[----:B-1---5:R-:W-:Y:S01]  /*c770*/  IMAD.MOV.U32 R252, RZ, RZ, R3 ;  /* 0x000000fffffc7224 */ /* 0x022fe200078e0003 */
[----:B------:R-:W-:Y:S01]  /*c780*/  MOV R129, R128 ;  /* 0x0000008000817202 */ /* 0x000fe20000000f00 */
[----:B------:R-:W-:Y:S02]  /*c790*/  IMAD.MOV.U32 R0, RZ, RZ, R2 ;  /* 0x000000ffff007224 */ /* 0x000fe400078e0002 */
[----:B------:R-:W-:Y:S02]  /*c7a0*/  IMAD.MOV.U32 R125, RZ, RZ, R124 ;  /* 0x000000ffff7d7224 */ /* 0x000fe400078e007c */
.L_x_28179:
[----:B------:R-:W-:Y:S05]  /*c7b0*/  BSYNC B1 ;  /* 0x0000000000017941 */ /* 0x000fea0003800000 */
.L_x_28177:
[----:B------:R-:W2:Y:S04]  /*c7c0*/  LDL R2, [R1+0x81c] ;  /* 0x00081c0001027983 */ /* 0x000ea80000100800 */
[----:B------:R-:W3:Y:S01]  /*c7d0*/  LDL R3, [R1+0x82c] ;  /* 0x00082c0001037983 */ /* 0x000ee20000100800 */
[----:B------:R-:W-:Y:S01]  /*c7e0*/  BSSY B1, `(.L_x_28180) ;  /* 0x0000010000017945 */ /* 0x000fe20003800000 */
[----:B--2---:R-:W-:-:S04]  /*c7f0*/  FSETP.GT.FTZ.AND P0, PT, R0, R2, PT ;  /* 0x000000020000720b */ /* 0x004fc80003f14000 */
[----:B---3--:R-:W-:-:S13]  /*c800*/  ISETP.EQ.OR P0, PT, R3, -0x1, P0 ;  /* 0xffffffff0300780c */ /* 0x008fda0000702670 */
[----:B------:R-:W-:Y:S05]  /*c810*/  @P0 BRA `(.L_x_28181) ;  /* 0x0000008000000947 */ /* 0x000fea0003800000 */
[----:B------:R-:W-:Y:S01]  /*c820*/  FSETP.NEU.FTZ.AND P0, PT, R0, R2, PT ;  /* 0x000000020000720b */ /* 0x000fe20003f1d000 */
[----:B------:R-:W-:Y:S02]  /*c830*/  IMAD.MOV.U32 R128, RZ, RZ, R3 ;  /* 0x000000ffff807224 */ /* 0x000fe400078e0003 */
[----:B------:R-:W-:Y:S01]  /*c840*/  IMAD.MOV.U32 R124, RZ, RZ, R252 ;  /* 0x000000ffff7c7224 */ /* 0x000fe200078e00fc */
[----:B------:R-:W-:Y:S01]  /*c850*/  ISETP.GE.OR P0, PT, R252, R3, P0 ;  /* 0x00000003fc00720c */ /* 0x000fe20000706670 */
[----:B------:R-:W-:Y:S01]  /*c860*/  IMAD.MOV.U32 R3, RZ, RZ, R2 ;  /* 0x000000ffff037224 */ /* 0x000fe200078e0002 */
[----:B------:R1:W-:Y:S02]  /*c870*/  STL [R1+0x830], R128 ;  /* 0x0008308001007387 */ /* 0x0003e40000100800 */
[----:B-1----:R-:W-:-:S09]  /*c880*/  MOV R128, R0 ;  /* 0x0000000000807202 */ /* 0x002fd20000000f00 */
[----:B------:R-:W-:Y:S05]  /*c890*/  @P0 BRA `(.L_x_28182) ;  /* 0x0000004000000947 */ /* 0x000fea0003800000 */
.L_x_28181:
[----:B------:R1:W5:Y:S01]  /*c8a0*/  LDL.LU R124, [R1+0x82c] ;  /* 0x00082c00017c7983 */ /* 0x0003620000300800 */
[----:B------:R-:W-:-:S03]  /*c8b0*/  IMAD.MOV.U32 R3, RZ, RZ, R0 ;  /* 0x000000ffff037224 */ /* 0x000fc600078e0000 */
[----:B------:R1:W-:Y:S01]  /*c8c0*/  STL [R1+0x830], R252 ;  /* 0x000830fc01007387 */ /* 0x0003e20000100800 */
[----:B------:R-:W-:-:S03]  /*c8d0*/  IMAD.MOV.U32 R128, RZ, RZ, R2 ;  /* 0x000000ffff807224 */ /* 0x000fc600078e0002 */
.L_x_28182:
[----:B------:R-:W-:Y:S05]  /*c8e0*/  BSYNC B1 ;  /* 0x0000000000017941 */ /* 0x000fea0003800000 */
.L_x_28180:
[----:B------:R-:W2:Y:S04]  /*c8f0*/  LDL R0, [R1+0x818] ;  /* 0x0008180001007983 */ /* 0x000ea80000100800 */
[----:B------:R-:W3:Y:S01]  /*c900*/  LDL R2, [R1+0x828] ;  /* 0x0008280001027983 */ /* 0x000ee20000100800 */
[----:B------:R-:W-:Y:S01]  /*c910*/  BSSY B1, `(.L_x_28183) ;  /* 0x0000013000017945 */ /* 0x000fe20003800000 */
[----:B--2---:R-:W-:-:S04]  /*c920*/  FSETP.GT.FTZ.AND P0, PT, R3, R0, PT ;  /* 0x000000000300720b */ /* 0x004fc80003f14000 */
[----:B---3--:R-:W-:-:S13]  /*c930*/  ISETP.EQ.OR P0, PT, R2, -0x1, P0 ;  /* 0xffffffff0200780c */ /* 0x008fda0000702670 */
[----:B------:R-:W-:Y:S05]  /*c940*/  @P0 BRA `(.L_x_28184) ;  /* 0x000000a000000947 */ /* 0x000fea0003800000 */
[----:B------:R2:W-:Y:S04]  /*c950*/  STL [R1+0x848], R4 ;  /* 0x0008480401007387 */ /* 0x0005e80000100800 */
[----:B--2---:R-:W2:Y:S01]  /*c960*/  LDL R4, [R1+0x830] ;  /* 0x0008300001047983 */ /* 0x004ea20000100800 */
[----:B------:R-:W-:Y:S01]  /*c970*/  FSETP.NEU.FTZ.AND P0, PT, R3, R0, PT ;  /* 0x000000000300720b */ /* 0x000fe20003f1d000 */
[----:B-1----:R-:W-:Y:S02]  /*c980*/  IMAD.MOV.U32 R252, RZ, RZ, R2 ;  /* 0x000000fffffc7224 */ /* 0x002fe400078e0002 */
[----:B------:R-:W-:Y:S01]  /*c990*/  STL [R1+0x81c], R3 ;  /* 0x00081c0301007387 */ /* 0x000fe20000100800 */
[----:B--2---:R-:W-:-:S03]  /*c9a0*/  ISETP.GE.OR P0, PT, R4, R2, P0 ;  /* 0x000000020400720c */ /* 0x004fc60000706670 */
[----:B------:R1:W-:Y:S01]  /*c9b0*/  STL [R1+0x82c], R4 ;  /* 0x00082c0401007387 */ /* 0x0003e20000100800 */
[----:B------:R-:W-:-:S03]  /*c9c0*/  MOV R2, R0 ;  /* 0x0000000000027202 */ /* 0x000fc60000000f00 */
[----:B-1----:R1:W5:Y:S06]  /*c9d0*/  LDL.LU R4, [R1+0x848] ;  /* 0x0008480001047983 */ /* 0x00236c0000300800 */
[----:B------:R-:W-:Y:S05]  /*c9e0*/  @P0 BRA `(.L_x_28185) ;  /* 0x0000005000000947 */ /* 0x000fea0003800000 */
.L_x_28184:
[----:B------:R-:W-:Y:S01]  /*c9f0*/  IMAD.MOV.U32 R2, RZ, RZ, R3 ;  /* 0x000000ffff027224 */ /* 0x000fe200078e0003 */
[----:B-1----:R1:W5:Y:S04]  /*ca00*/  LDL.LU R252, [R1+0x830] ;  /* 0x0008300001fc7983 */ /* 0x0023680000300800 */
[----:B------:R-:W2:Y:S04]  /*ca10*/  LDL.LU R3, [R1+0x828] ;  /* 0x0008280001037983 */ /* 0x000ea80000300800 */
[----:B------:R1:W-:Y:S04]  /*ca20*/  STL [R1+0x81c], R0 ;  /* 0x00081c0001007387 */ /* 0x0003e80000100800 */
[----:B--2---:R1:W-:Y:S02]  /*ca30*/  STL [R1+0x82c], R3 ;  /* 0x00082c0301007387 */ /* 0x0043e40000100800 */
.L_x_28185:
[----:B------:R-:W-:Y:S05]  /*ca40*/  BSYNC B1 ;  /* 0x0000000000017941 */ /* 0x000fea0003800000 */
.L_x_28183:
[----:B-1----:R-:W2:Y:S04]  /*ca50*/  LDL R0, [R1+0x814] ;  /* 0x0008140001007983 */ /* 0x002ea80000100800 */
[----:B------:R-:W3:Y:S01]  /*ca60*/  LDL R3, [R1+0x824] ;  /* 0x0008240001037983 */ /* 0x000ee20000100800 */
[----:B------:R-:W-:Y:S01]  /*ca70*/  BSSY B1, `(.L_x_28186) ;  /* 0x000000f000017945 */ /* 0x000fe20003800000 */
[----:B--2---:R-:W-:-:S04]  /*ca80*/  FSETP.GT.FTZ.AND P0, PT, R2, R0, PT ;  /* 0x000000000200720b */ /* 0x004fc80003f14000 */
[----:B---3--:R-:W-:-:S13]  /*ca90*/  ISETP.EQ.OR P0, PT, R3, -0x1, P0 ;  /* 0xffffffff0300780c */ /* 0x008fda0000702670 */
[----:B------:R-:W-:Y:S05]  /*caa0*/  @P0 BRA `(.L_x_28187) ;  /* 0x0000005000000947 */ /* 0x000fea0003800000 */
[----:B-----5:R1:W-:Y:S01]  /*cab0*/  STL [R1+0x828], R252 ;  /* 0x000828fc01007387 */ /* 0x0203e20000100800 */
[----:B------:R-:W-:-:S03]  /*cac0*/  FSETP.NEU.FTZ.AND P0, PT, R2, R0, PT ;  /* 0x000000000200720b */ /* 0x000fc60003f1d000 */
[----:B------:R1:W-:Y:S01]  /*cad0*/  STL [R1+0x818], R2 ;  /* 0x0008180201007387 */ /* 0x0003e20000100800 */
[----:B------:R-:W-:-:S13]  /*cae0*/  ISETP.GE.OR P0, PT, R252, R3, P0 ;  /* 0x00000003fc00720c */ /* 0x000fda0000706670 */
[----:B------:R-:W-:Y:S05]  /*caf0*/  @P0 BRA `(.L_x_28188) ;  /* 0x0000006000000947 */ /* 0x000fea0003800000 */
.L_x_28187:
[----:B-1---5:R-:W-:Y:S02]  /*cb00*/  IMAD.MOV.U32 R3, RZ, RZ, R252 ;  /* 0x000000ffff037224 */ /* 0x022fe400078e00fc */
[----:B------:R-:W-:Y:S01]  /*cb10*/  IMAD.MOV.U32 R0, RZ, RZ, R2 ;  /* 0x000000ffff007224 */ /* 0x000fe200078e0002 */
[----:B------:R-:W2:Y:S04]  /*cb20*/  LDL.LU R252, [R1+0x824] ;  /* 0x0008240001fc7983 */ /* 0x000ea80000300800 */
[----:B------:R-:W3:Y:S04]  /*cb30*/  LDL.LU R2, [R1+0x814] ;  /* 0x0008140001027983 */ /* 0x000ee80000300800 */
[----:B--2---:R1:W-:Y:S04]  /*cb40*/  STL [R1+0x828], R252 ;  /* 0x000828fc01007387 */ /* 0x0043e80000100800 */
[----:B---3--:R1:W-:Y:S02]  /*cb50*/  STL [R1+0x818], R2 ;  /* 0x0008180201007387 */ /* 0x0083e40000100800 */
.L_x_28188:
[----:B-1----:R-:W-:Y:S05]  /*cb60*/  BSYNC B1 ;  /* 0x0000000000017941 */ /* 0x002fea0003800000 */
.L_x_28186:
[----:B------:R-:W2:Y:S04]  /*cb70*/  LDL R2, [R1+0x810] ;  /* 0x0008100001027983 */ /* 0x000ea80000100800 */
[----:B------:R-:W3:Y:S01]  /*cb80*/  LDL R252, [R1+0x820] ;  /* 0x0008200001fc7983 */ /* 0x000ee20000100800 */
[----:B------:R-:W-:Y:S01]  /*cb90*/  BSSY B1, `(.L_x_28189) ;  /* 0x0000012000017945 */ /* 0x000fe20003800000 */
[----:B--2---:R-:W-:-:S04]  /*cba0*/  FSETP.GT.FTZ.AND P0, PT, R0, R2, PT ;  /* 0x000000020000720b */ /* 0x004fc80003f14000 */
[----:B---3--:R-:W-:-:S13]  /*cbb0*/  ISETP.EQ.OR P0, PT, R252, -0x1, P0 ;  /* 0xfffffffffc00780c */ /* 0x008fda0000702670 */
[----:B------:R-:W-:Y:S05]  /*cbc0*/  @P0 BRA `(.L_x_28190) ;  /* 0x0000007000000947 */ /* 0x000fea0003800000 */
[----:B------:R-:W-:Y:S01]  /*cbd0*/  STL [R1+0x824], R3 ;  /* 0x0008240301007387 */ /* 0x000fe20000100800 */
[----:B------:R-:W-:-:S03]  /*cbe0*/  FSETP.NEU.FTZ.AND P0, PT, R0, R2, PT ;  /* 0x000000020000720b */ /* 0x000fc60003f1d000 */
[----:B------:R-:W-:Y:S01]  /*cbf0*/  STL [R1+0x814], R0 ;  /* 0x0008140001007387 */ /* 0x000fe20000100800 */
[----:B------:R-:W-:-:S03]  /*cc00*/  ISETP.GE.OR P0, PT, R3, R252, P0 ;  /* 0x000000fc0300720c */ /* 0x000fc60000706670 */
[----:B------:R1:W-:Y:S02]  /*cc10*/  STL [R1+0x830], R252 ;  /* 0x000830fc01007387 */ /* 0x0003e40000100800 */
[----:B-1----:R-:W-:-:S08]  /*cc20*/  MOV R252, R2 ;  /* 0x0000000200fc7202 */ /* 0x002fd00000000f00 */
[----:B------:R-:W-:Y:S05]  /*cc30*/  @P0 BRA `(.L_x_28191) ;  /* 0x0000007000000947 */ /* 0x000fea0003800000 */
.L_x_28190:
[----:B------:R-:W2:Y:S04]  /*cc40*/  LDL.LU R252, [R1+0x820] ;  /* 0x0008200001fc7983 */ /* 0x000ea80000300800 */
[----:B------:R-:W-:Y:S04]  /*cc50*/  STL [R1+0x830], R3 ;  /* 0x0008300301007387 */ /* 0x000fe80000100800 */
[----:B------:R-:W-:Y:S04]  /*cc60*/  STL [R1+0x814], R2 ;  /* 0x0008140201007387 */ /* 0x000fe80000100800 */
[----:B------:R-:W-:Y:S04]  /*cc70*/  STL [R1+0x820], R3 ;  /* 0x0008200301007387 */ /* 0x000fe80000100800 */
[----:B------:R-:W-:Y:S04]  /*cc80*/  STL [R1+0x810], R0 ;  /* 0x0008100001007387 */ /* 0x000fe80000100800 */
[----:B--2---:R1:W-:Y:S02]  /*cc90*/  STL [R1+0x824], R252 ;  /* 0x000824fc01007387 */ /* 0x0043e40000100800 */
[----:B-1----:R-:W-:-:S02]  /*cca0*/  IMAD.MOV.U32 R252, RZ, RZ, R0 ;  /* 0x000000fffffc7224 */ /* 0x002fc400078e0000 */
.L_x_28191:
[----:B------:R-:W-:Y:S05]  /*ccb0*/  BSYNC B1 ;  /* 0x0000000000017941 */ /* 0x000fea0003800000 */
.L_x_28189:
[----:B------:R-:W2:Y:S02]  /*ccc0*/  LDL.LU R0, [R1+0x834] ;  /* 0x0008340001007983 */ /* 0x000ea40000300800 */
[----:B--2---:R-:W-:-:S05]  /*ccd0*/  IADD3 R0, R0, 0x4, RZ ;  /* 0x0000000400007810 */ /* 0x004fca0007ffe0ff */
[----:B------:R1:W-:Y:S01]  /*cce0*/  STL [R1+0x834], R0 ;  /* 0x0008340001007387 */ /* 0x0003e20000100800 */
[----:B------:R-:W-:Y:S01]  /*ccf0*/  @!P1 CALL.REL.NOINC `(.L_x_28192) ;  /* 0x0000001000009944 */ /* 0x000fe20003c00000 */
[----:B------:R-:W-:Y:S05]  /*cd00*/  BRA `(.L_x_28193) ;  /* 0xffff7ee000007947 */ /* 0x000fea000383ffff */
.L_x_28192:
[----:B------:R-:W2:Y:S04]  /*cd10*/  LDL.LU R2, [R1+0x840] ;  /* 0x0008400001027983 */ /* 0x000ea80000300800 */
[----:B-1----:R-:W2:Y:S04]  /*cd20*/  LDL.LU R0, [R1+0x844] ;  /* 0x0008440001007983 */ /* 0x002ea80000300800 */
[----:B------:R1:W5:Y:S01]  /*cd30*/  LDL.LU R3, [R1+0x83c] ;  /* 0x00083c0001037983 */ /* 0x0003620000300800 */
[----:B--2---:R-:W-:-:S03]  /*cd40*/  FADD.FTZ R2, R0, R2 ;  /* 0x0000000200027221 */ /* 0x004fc60000010000 */
[----:B------:R-:W2:Y:S04]  /*cd50*/  LDL.LU R0, [R1+0x830] ;  /* 0x0008300001007983 */ /* 0x000ea80000300800 */
[----:B------:R1:W-:Y:S04]  /*cd60*/  STL [R1+0x810], R252 ;  /* 0x000810fc01007387 */ /* 0x0003e80000100800 */
[----:B--2---:R1:W-:Y:S02]  /*cd70*/  STL [R1+0x820], R0 ;  /* 0x0008200001007387 */ /* 0x0043e40000100800 */
.L_x_27810:
[----:B--2---:R-:W-:Y:S05]  /*cd80*/  BSYNC B0 ;  /* 0x0000000000007941 */ /* 0x004fea0003800000 */
.L_x_27809:
[----:B------:R2:W-:Y:S04]  /*cd90*/  STL.64 [R1+0x858], R250 ;  /* 0x000858fa01007387 */ /* 0x0005e80000100a00 */
[----:B-1----:R-:W3:Y:S04]  /*cda0*/  LDL R252, [R1+0x828] ;  /* 0x0008280001fc7983 */ /* 0x002ee80000100800 */
[----:B------:R-:W4:Y:S04]  /*cdb0*/  LDL R0, [R1+0x82c] ;  /* 0x00082c0001007983 */ /* 0x000f280000100800 */
[----:B--2---:R-:W2:Y:S04]  /*cdc0*/  LDL R250, [R1+0x820] ;  /* 0x0008200001fa7983 */ /* 0x004ea80000100800 */
[----:B------:R-:W3:Y:S04]  /*cdd0*/  LDL R251, [R1+0x824] ;  /* 0x0008240001fb7983 */ /* 0x000ee80000100800 */
[----:B------:R-:W-:Y:S04]  /*cde0*/  STL.64 [R1+0x850], R126 ;  /* 0x0008507e01007387 */ /* 0x000fe80000100a00 */
[----:B-----5:R-:W-:Y:S04]  /*cdf0*/  STL [R1+0x848], R124 ;  /* 0x0008487c01007387 */ /* 0x020fe80000100800 */
[----:B--2---:R-:W-:Y:S04]  /*ce00*/  SHFL.DOWN PT, R250, R250, 0x2, 0x1f ;  /* 0x08401f00fafa7f89 */ /* 0x004fe800000e0000 */
[----:B---3--:R-:W1:Y:S04]  /*ce10*/  SHFL.DOWN PT, R251, R251, 0x2, 0x1f ;  /* 0x08401f00fbfb7f89 */ /* 0x008e6800000e0000 */
[----:B-1----:R-:W-:Y:S04]  /*ce20*/  STL.64 [R1+0x8], R250 ;  /* 0x000008fa01007387 */ /* 0x002fe80000100a00 */
[----:B------:R1:W-:Y:S04]  /*ce30*/  SHFL.DOWN PT, R250, R252, 0x2, 0x1f ;  /* 0x08401f00fcfa7f89 */ /* 0x0003e800000e0000 */
[----:B----4-:R2:W3:Y:S04]  /*ce40*/  SHFL.DOWN PT, R251, R0, 0x2, 0x1f ;  /* 0x08401f0000fb7f89 */ /* 0x0104e800000e0000 */
[----:B-1----:R-:W4:Y:S04]  /*ce50*/  LDL R252, [R1+0x818] ;  /* 0x0008180001fc7983 */ /* 0x002f280000100800 */
[----:B--2---:R-:W2:Y:S04]  /*ce60*/  LDL R0, [R1+0x81c] ;  /* 0x00081c0001007983 */ /* 0x004ea80000100800 */
[----:B---3--:R-:W-:Y:S04]  /*ce70*/  STL.64 [R1+0x10], R250 ;  /* 0x000010fa01007387 */ /* 0x008fe80000100a00 */
[----:B------:R-:W-:Y:S04]  /*ce80*/  SHFL.DOWN PT, R250, R124, 0x2, 0x1f ;  /* 0x08401f007cfa7f89 */ /* 0x000fe800000e0000 */
[----:B------:R-:W1:Y:S04]  /*ce90*/  SHFL.DOWN PT, R251, R125, 0x2, 0x1f ;  /* 0x08401f007dfb7f89 */ /* 0x000e6800000e0000 */
[----:B-1----:R-:W-:Y:S04]  /*cea0*/  STL.64 [R1+0x18], R250 ;  /* 0x000018fa01007387 */ /* 0x002fe80000100a00 */
        /* <DEDUP_REMOVED lines=379> */
[----:B------:R-:W3:Y:S04]  /*e660*/  S2R R124, SR_LANEID ;  /* 0x00000000007c7919 */ /* 0x000ee80000000000 */
[----:B-1----:R-:W-:Y:S04]  /*e670*/  STL.64 [R1+0x3f8], R126 ;  /* 0x0003f87e01007387 */ /* 0x002fe80000100a00 */
[----:B--2---:R-:W-:Y:S04]  /*e680*/  SHFL.DOWN PT, R126, R250, 0x2, 0x1f ;  /* 0x08401f00fa7e7f89 */ /* 0x004fe800000e0000 */
[----:B------:R-:W1:Y:S01]  /*e690*/  SHFL.DOWN PT, R127, R251, 0x2, 0x1f ;  /* 0x08401f00fb7f7f89 */ /* 0x000e6200000e0000 */
[----:B---3--:R-:W-:-:S03]  /*e6a0*/  ISETP.GT.AND P0, PT, R124, 0x1d, PT ;  /* 0x0000001d7c00780c */ /* 0x008fc60003f04270 */
[----:B------:R2:W5:Y:S04]  /*e6b0*/  LDL.LU R124, [R1+0x848] ;  /* 0x00084800017c7983 */ /* 0x0005680000300800 */
[----:B-1----:R1:W-:Y:S04]  /*e6c0*/  STL.64 [R1+0x400], R126 ;  /* 0x0004007e01007387 */ /* 0x0023e80000100a00 */
[----:B-1----:R2:W5:Y:S01]  /*e6d0*/  LDL.LU.64 R126, [R1+0x850] ;  /* 0x00085000017e7983 */ /* 0x0025620000300a00 */
[----:B------:R-:W-:Y:S01]  /*e6e0*/  BSSY B0, `(.L_x_28194) ;  /* 0x000082b000007945 */ /* 0x000fe20003800000 */
[----:B------:R-:W-:Y:S05]  /*e6f0*/  @P0 BRA `(.L_x_28195) ;  /* 0x0000829000000947 */ /* 0x000fea0003800000 */
[----:B------:R-:W-:Y:S01]  /*e700*/  FSETP.GT.FTZ.AND P0, PT, R3, R0, PT ;  /* 0x000000000300720b */ /* 0x000fe20003f14000 */
        /* <DEDUP_REMOVED lines=12> */
[----:B------:R-:W3:Y:S02]  /*e7d0*/  MUFU.EX2 R0, R0 ;  /* 0x0000000000007308 */ /* 0x000ee40000000800 */
[----:B---3--:R-:W-:-:S05]  /*e7e0*/  FMUL.FTZ R0, R2, R0 ;  /* 0x0000000002007220 */ /* 0x008fca0000410000 */
[----:B------:R1:W-:Y:S02]  /*e7f0*/  STL [R1+0x840], R0 ;  /* 0x0008400001007387 */ /* 0x0003e40000100800 */
.L_x_28578:
[----:B------:R-:W3:Y:S04]  /*e800*/  LDL R2, [R1+0x834] ;  /* 0x0008340001027983 */ /* 0x000ee80000100800 */
[----:B------:R-:W4:Y:S04]  /*e810*/  LDL.LU R3, [R1+0x838] ;  /* 0x0008380001037983 */ /* 0x000f280000300800 */
[----:B-1-3--:R1:W3:Y:S04]  /*e820*/  LDL R0, [R2+0x208] ;  /* 0x0002080002007983 */ /* 0x00a2e80000100800 */
[----:B-12---:R-:W2:Y:S01]  /*e830*/  LDL R2, [R2+0x8] ;  /* 0x0000080002027983 */ /* 0x006ea20000100800 */
[----:B----4-:R-:W-:Y:S01]  /*e840*/  IADD3 R3, R3, 0x1, RZ ;  /* 0x0000000103037810 */ /* 0x010fe20007ffe0ff */
[----:B------:R-:W-:Y:S04]  /*e850*/  BSSY B1, `(.L_x_28196) ;  /* 0x0000016000017945 */ /* 0x000fe80003800000 */
[----:B------:R1:W-:Y:S01]  /*e860*/  STL [R1+0x838], R3 ;  /* 0x0008380301007387 */ /* 0x0003e20000100800 */
[----:B---3--:R-:W-:-:S02]  /*e870*/  FSETP.GEU.FTZ.AND P0, PT, R251, R0, PT ;  /* 0x00000000fb00720b */ /* 0x008fc40003f1e000 */
[----:B------:R-:W-:Y:S02]  /*e880*/  FSETP.NEU.FTZ.AND P1, PT, R251, R0, PT ;  /* 0x00000000fb00720b */ /* 0x000fe40003f3d000 */
[C---:B------:R-:W-:Y:S02]  /*e890*/  ISETP.EQ.OR P0, PT, R7.reuse, -0x1, !P0 ;  /* 0xffffffff0700780c */ /* 0x040fe40004702670 */
[----:B--2---:R-:W-:-:S04]  /*e8a0*/  ISETP.LE.OR P1, PT, R7, R2, P1 ;  /* 0x000000020700720c */ /* 0x004fc80000f23670 */
[----:B------:R-:W-:Y:S02]  /*e8b0*/  PLOP3.LUT P2, PT, P0, P1, PT, 0x8, 0x0 ;  /* 0x000000000000781c */ /* 0x000fe40000742170 */
[----:B------:R-:W-:-:S11]  /*e8c0*/  ISETP.NE.AND P1, PT, R3, 0x80, PT ;  /* 0x000000800300780c */ /* 0x000fd60003f25270 */
[----:B------:R-:W-:Y:S01]  /*e8d0*/  @!P2 MOV R251, R0 ;  /* 0x0000000000fba202 */ /* 0x000fe20000000f00 */
[----:B------:R-:W-:-:S03]  /*e8e0*/  @!P2 IMAD.MOV.U32 R7, RZ, RZ, R2 ;  /* 0x000000ffff07a224 */ /* 0x000fc600078e0002 */
        /* <DEDUP_REMOVED lines=8> */
.L_x_28197:
[----:B-1----:R-:W-:Y:S01]  /*e970*/  MOV R3, R7 ;  /* 0x0000000700037202 */ /* 0x002fe20000000f00 */
[----:B------:R-:W-:Y:S02]  /*e980*/  IMAD.MOV.U32 R0, RZ, RZ, R251 ;  /* 0x000000ffff007224 */ /* 0x000fe400078e00fb */
[----:B------:R-:W-:Y:S02]  /*e990*/  IMAD.MOV.U32 R7, RZ, RZ, R6 ;  /* 0x000000ffff077224 */ /* 0x000fe400078e0006 */
[----:B------:R-:W-:Y:S02]  /*e9a0*/  IMAD.MOV.U32 R251, RZ, RZ, R250 ;  /* 0x000000fffffb7224 */ /* 0x000fe400078e00fa */
.L_x_28198:
[----:B------:R-:W-:Y:S05]  /*e9b0*/  BSYNC B1 ;  /* 0x0000000000017941 */ /* 0x000fea0003800000 */
.L_x_28196:
[----:B------:R-:W-:Y:S01]  /*e9c0*/  FSETP.GT.FTZ.AND P0, PT, R0, R249, PT ;  /* 0x000000f90000720b */ /* 0x000fe20003f14000 */
[----:B------:R-:W-:Y:S03]  /*e9d0*/  BSSY B1, `(.L_x_28199) ;  /* 0x000000e000017945 */ /* 0x000fe60003800000 */
[----:B------:R-:W-:-:S13]  /*e9e0*/  ISETP.EQ.OR P0, PT, R5, -0x1, P0 ;  /* 0xffffffff0500780c */ /* 0x000fda0000702670 */
[----:B------:R-:W-:Y:S05]  /*e9f0*/  @P0 BRA `(.L_x_28200) ;  /* 0x0000007000000947 */ /* 0x000fea0003800000 */
[----:B------:R-:W-:Y:S01]  /*ea00*/  FSETP.NEU.FTZ.AND P0, PT, R0, R249, PT ;  /* 0x000000f90000720b */ /* 0x000fe20003f1d000 */
[----:B------:R-:W-:Y:S01]  /*ea10*/  IMAD.MOV.U32 R2, RZ, RZ, R249 ;  /* 0x000000ffff027224 */ /* 0x000fe200078e00f9 */
[-C--:B------:R-:W-:Y:S01]  /*ea20*/  MOV R252, R5.reuse ;  /* 0x0000000500fc7202 */ /* 0x080fe20000000f00 */
[----:B------:R-:W-:Y:S01]  /*ea30*/  IMAD.MOV.U32 R6, RZ, RZ, R3 ;  /* 0x000000ffff067224 */ /* 0x000fe200078e0003 */
[----:B------:R-:W-:Y:S01]  /*ea40*/  ISETP.GE.OR P0, PT, R3, R5, P0 ;  /* 0x000000050300720c */ /* 0x000fe20000706670 */
[----:B------:R-:W-:-:S12]  /*ea50*/  IMAD.MOV.U32 R250, RZ, RZ, R0 ;  /* 0x000000fffffa7224 */ /* 0x000fd800078e0000 */
[----:B------:R-:W-:Y:S05]  /*ea60*/  @P0 BRA `(.L_x_28201) ;  /* 0x0000004000000947 */ /* 0x000fea0003800000 */
.L_x_28200:
[----:B------:R-:W-:Y:S01]  /*ea70*/  MOV R252, R3 ;  /* 0x0000000300fc7202 */ /* 0x000fe20000000f00 */
[----:B------:R-:W-:Y:S02]  /*ea80*/  IMAD.MOV.U32 R2, RZ, RZ, R0 ;  /* 0x000000ffff027224 */ /* 0x000fe400078e0000 */
[----:B------:R-:W-:Y:S02]  /*ea90*/  IMAD.MOV.U32 R6, RZ, RZ, R5 ;  /* 0x000000ffff067224 */ /* 0x000fe400078e0005 */
[----:B------:R-:W-:Y:S02]  /*eaa0*/  IMAD.MOV.U32 R250, RZ, RZ, R249 ;  /* 0x000000fffffa7224 */ /* 0x000fe400078e00f9 */
.L_x_28201:
[----:B------:R-:W-:Y:S05]  /*eab0*/  BSYNC B1 ;  /* 0x0000000000017941 */ /* 0x000fea0003800000 */
.L_x_28199:
[----:B------:R-:W-:Y:S01]  /*eac0*/  FSETP.GT.FTZ.AND P0, PT, R2, R248, PT ;  /* 0x000000f80200720b */ /* 0x000fe20003f14000 */
[----:B------:R-:W-:Y:S03]  /*ead0*/  BSSY B1, `(.L_x_28202) ;  /* 0x000000e000017945 */ /* 0x000fe60003800000 */
[----:B-----5:R-:W-:-:S13]  /*eae0*/  ISETP.EQ.OR P0, PT, R4, -0x1, P0 ;  /* 0xffffffff0400780c */ /* 0x020fda0000702670 */
        /* <DEDUP_REMOVED lines=8> */
.L_x_28203:
[----:B------:R-:W-:Y:S01]  /*eb70*/  MOV R3, R252 ;  /* 0x000000fc00037202 */ /* 0x000fe20000000f00 */
[----:B------:R-:W-:Y:S02]  /*eb80*/  IMAD.MOV.U32 R0, RZ, RZ, R2 ;  /* 0x000000ffff007224 */ /* 0x000fe400078e0002 */
[----:B------:R-:W-:Y:S02]  /*eb90*/  IMAD.MOV.U32 R5, RZ, RZ, R4 ;  /* 0x000000ffff057224 */ /* 0x000fe400078e0004 */
[----:B------:R-:W-:Y:S02]  /*eba0*/  IMAD.MOV.U32 R249, RZ, RZ, R248 ;  /* 0x000000fffff97224 */ /* 0x000fe400078e00f8 */
.L_x_28204:
[----:B------:R-:W-:Y:S05]  /*ebb0*/  BSYNC B1 ;  /* 0x0000000000017941 */ /* 0x000fea0003800000 */
.L_x_28202:
        /* <DEDUP_REMOVED lines=11> */
.L_x_28206:
[----:B------:R-:W-:Y:S01]  /*ec70*/  MOV R252, R3 ;  /* 0x0000000300fc7202 */ /* 0x000fe20000000f00 */
[----:B------:R-:W-:Y:S02]  /*ec80*/  IMAD.MOV.U32 R2, RZ, RZ, R0 ;  /* 0x000000ffff027224 */ /* 0x000fe400078e0000 */
[----:B------:R-:W-:Y:S02]  /*ec90*/  IMAD.MOV.U32 R4, RZ, RZ, R11 ;  /* 0x000000ffff047224 */ /* 0x000fe400078e000b */
[----:B------:R-:W-:Y:S02]  /*eca0*/  IMAD.MOV.U32 R248, RZ, RZ, R247 ;  /* 0x000000fffff87224 */ /* 0x000fe400078e00f7 */
.L_x_28207:
[----:B------:R-:W-:Y:S05]  /*ecb0*/  BSYNC B1 ;  /* 0x0000000000017941 */ /* 0x000fea0003800000 */
.L_x_28205:
        /* <DEDUP_REMOVED lines=11> */
.L_x_28209:
[----:B------:R-:W-:Y:S01]  /*ed70*/  MOV R3, R252 ;  /* 0x000000fc00037202 */ /* 0x000fe20000000f00 */
[----:B------:R-:W-:Y:S02]  /*ed80*/  IMAD.MOV.U32 R0, RZ, RZ, R2 ;  /* 0x000000ffff007224 */ /* 0x000fe400078e0002 */
[----:B------:R-:W-:Y:S02]  /*ed90*/  IMAD.MOV.U32 R11, RZ, RZ, R10 ;  /* 0x000000ffff0b7224 */ /* 0x000fe400078e000a */
[----:B------:R-:W-:Y:S02]  /*eda0*/  IMAD.MOV.U32 R247, RZ, RZ, R246 ;  /* 0x000000fffff77224 */ /* 0x000fe400078e00f6 */
.L_x_28210:
[----:B------:R-:W-:Y:S05]  /*edb0*/  BSYNC B1 ;  /* 0x0000000000017941 */ /* 0x000fea0003800000 */
.L_x_28208:
        /* <DEDUP_REMOVED lines=11> */
.L_x_28212:
[----:B------:R-:W-:Y:S01]  /*ee70*/  MOV R252, R3 ;  /* 0x0000000300fc7202 */ /* 0x000fe20000000f00 */
[----:B------:R-:W-:Y:S02]  /*ee80*/  IMAD.MOV.U32 R2, RZ, RZ, R0 ;  /* 0x000000ffff027224 */ /* 0x000fe400078e0000 */
[----:B------:R-:W-:Y:S02]  /*ee90*/  IMAD.MOV.U32 R10, RZ, RZ, R9 ;  /* 0x000000ffff0a7224 */ /* 0x000fe400078e0009 */
[----:B------:R-:W-:Y:S02]  /*eea0*/  IMAD.MOV.U32 R246, RZ, RZ, R245 ;  /* 0x000000fffff67224 */ /* 0x000fe400078e00f5 */
.L_x_28213:
[----:B------:R-:W-:Y:S05]  /*eeb0*/  BSYNC B1 ;  /* 0x0000000000017941 */ /* 0x000fea0003800000 */
.L_x_28211:
        /* <DEDUP_REMOVED lines=11> */
.L_x_28215:
[----:B------:R-:W-:Y:S01]  /*ef70*/  MOV R3, R252 ;  /* 0x000000fc00037202 */ /* 0x000fe20000000f00 */
[----:B------:R-:W-:Y:S02]  /*ef80*/  IMAD.MOV.U32 R0, RZ, RZ, R2 ;  /* 0x000000ffff007224 */ /* 0x000fe400078e0002 */
[----:B------:R-:W-:Y:S02]  /*ef90*/  IMAD.MOV.U32 R9, RZ, RZ, R8 ;  /* 0x000000ffff097224 */ /* 0x000fe400078e0008 */
[----:B------:R-:W-:Y:S02]  /*efa0*/  IMAD.MOV.U32 R245, RZ, RZ, R244 ;  /* 0x000000fffff57224 */ /* 0x000fe400078e00f4 */
.L_x_28216:
[----:B------:R-:W-:Y:S05]  /*efb0*/  BSYNC B1 ;  /* 0x0000000000017941 */ /* 0x000fea0003800000 */
.L_x_28214:
        /* <DEDUP_REMOVED lines=11> */
.L_x_28218:
[----:B------:R-:W-:Y:S01]  /*f070*/  MOV R252, R3 ;  /* 0x0000000300fc7202 */ /* 0x000fe20000000f00 */
[----:B------:R-:W-:Y:S02]  /*f080*/  IMAD.MOV.U32 R2, RZ, RZ, R0 ;  /* 0x000000ffff027224 */ /* 0x000fe400078e0000 */
[----:B------:R-:W-:Y:S02]  /*f090*/  IMAD.MOV.U32 R8, RZ, RZ, R15 ;  /* 0x000000ffff087224 */ /* 0x000fe400078e000f */
[----:B------:R-:W-:Y:S02]  /*f0a0*/  IMAD.MOV.U32 R244, RZ, RZ, R243 ;  /* 0x000000fffff47224 */ /* 0x000fe400078e00f3 */
.L_x_28219:
[----:B------:R-:W-:Y:S05]  /*f0b0*/  BSYNC B1 ;  /* 0x0000000000017941 */ /* 0x000fea0003800000 */
.L_x_28217:
        /* <DEDUP_REMOVED lines=11> */
.L_x_28221:
[----:B------:R-:W-:Y:S01]  /*f170*/  MOV R3, R252 ;  /* 0x000000fc00037202 */ /* 0x000fe20000000f00 */
[----:B------:R-:W-:Y:S02]  /*f180*/  IMAD.MOV.U32 R0, RZ, RZ, R2 ;  /* 0x000000ffff007224 */ /* 0x000fe400078e0002 */
[----:B------:R-:W-:Y:S02]  /*f190*/  IMAD.MOV.U32 R15, RZ, RZ, R14 ;  /* 0x000000ffff0f7224 */ /* 0x000fe400078e000e */
[----:B------:R-:W-:Y:S02]  /*f1a0*/  IMAD.MOV.U32 R243, RZ, RZ, R242 ;  /* 0x000000fffff37224 */ /* 0x000fe400078e00f2 */
.L_x_28222:
[----:B------:R-:W-:Y:S05]  /*f1b0*/  BSYNC B1 ;  /* 0x0000000000017941 */ /* 0x000fea0003800000 */
.L_x_28220:
        /* <DEDUP_REMOVED lines=11> */
.L_x_28224:
[----:B------:R-:W-:Y:S01]  /*f270*/  MOV R252, R3 ;  /* 0x0000000300fc7202 */ /* 0x000fe20000000f00 */
[----:B------:R-:W-:Y:S02]  /*f280*/  IMAD.MOV.U32 R2, RZ, RZ, R0 ;  /* 0x000000ffff027224 */ /* 0x000fe400078e0000 */
[----:B------:R-:W-:Y:S02]  /*f290*/  IMAD.MOV.U32 R14, RZ, RZ, R13 ;  /* 0x000000ffff0e7224 */ /* 0x000fe400078e000d */
[----:B------:R-:W-:Y:S02]  /*f2a0*/  IMAD.MOV.U32 R242, RZ, RZ, R241 ;  /* 0x000000fffff27224 */ /* 0x000fe400078e00f1 */
.L_x_28225:
[----:B------:R-:W-:Y:S05]  /*f2b0*/  BSYNC B1 ;  /* 0x0000000000017941 */ /* 0x000fea0003800000 */
.L_x_28223:
        /* <DEDUP_REMOVED lines=11> */
.L_x_28227:
[----:B------:R-:W-:Y:S01]  /*f370*/  MOV R3, R252 ;  /* 0x000000fc00037202 */ /* 0x000fe20000000f00 */
[----:B------:R-:W-:Y:S02]  /*f380*/  IMAD.MOV.U32 R0, RZ, RZ, R2 ;  /* 0x000000ffff007224 */ /* 0x000fe400078e0002 */
[----:B------:R-:W-:Y:S02]  /*f390*/  IMAD.MOV.U32 R13, RZ, RZ, R12 ;  /* 0x000000ffff0d7224 */ /* 0x000fe400078e000c */
[----:B------:R-:W-:Y:S02]  /*f3a0*/  IMAD.MOV.U32 R241, RZ, RZ, R240 ;  /* 0x000000fffff17224 */ /* 0x000fe400078e00f0 */
.L_x_28228:
[----:B------:R-:W-:Y:S05]  /*f3b0*/  BSYNC B1 ;  /* 0x0000000000017941 */ /* 0x000fea0003800000 */
.L_x_28226:
        /* <DEDUP_REMOVED lines=11> */
.L_x_28230:
[----:B------:R-:W-:Y:S01]  /*f470*/  MOV R252, R3 ;  /* 0x0000000300fc7202 */ /* 0x000fe20000000f00 */
[----:B------:R-:W-:Y:S02]  /*f480*/  IMAD.MOV.U32 R2, RZ, RZ, R0 ;  /* 0x000000ffff027224 */ /* 0x000fe400078e0000 */
[----:B------:R-:W-:Y:S02]  /*f490*/  IMAD.MOV.U32 R12, RZ, RZ, R19 ;  /* 0x000000ffff0c7224 */ /* 0x000fe400078e0013 */
[----:B------:R-:W-:Y:S02]  /*f4a0*/  IMAD.MOV.U32 R240, RZ, RZ, R239 ;  /* 0x000000fffff07224 */ /* 0x000fe400078e00ef */
.L_x_28231:
[----:B------:R-:W-:Y:S05]  /*f4b0*/  BSYNC B1 ;  /* 0x0000000000017941 */ /* 0x000fea0003800000 */
.L_x_28229:
        /* <DEDUP_REMOVED lines=11> */
.L_x_28233:
[----:B------:R-:W-:Y:S01]  /*f570*/  MOV R3, R252 ;  /* 0x000000fc00037202 */ /* 0x000fe20000000f00 */
[----:B------:R-:W-:Y:S02]  /*f580*/  IMAD.MOV.U32 R0, RZ, RZ, R2 ;  /* 0x000000ffff007224 */ /* 0x000fe400078e0002 */
[----:B------:R-:W-:Y:S02]  /*f590*/  IMAD.MOV.U32 R19, RZ, RZ, R18 ;  /* 0x000000ffff137224 */ /* 0x000fe400078e0012 */
[----:B------:R-:W-:Y:S02]  /*f5a0*/  IMAD.MOV.U32 R239, RZ, RZ, R238 ;  /* 0x000000ffffef7224 */ /* 0x000fe400078e00ee */
.L_x_28234:
[----:B------:R-:W-:Y:S05]  /*f5b0*/  BSYNC B1 ;  /* 0x0000000000017941 */ /* 0x000fea0003800000 */
.L_x_28232:
        /* <DEDUP_REMOVED lines=11> */
.L_x_28236:
[----:B------:R-:W-:Y:S01]  /*f670*/  MOV R252, R3 ;  /* 0x0000000300fc7202 */ /* 0x000fe20000000f00 */
[----:B------:R-:W-:Y:S02]  /*f680*/  IMAD.MOV.U32 R2, RZ, RZ, R0 ;  /* 0x000000ffff027224 */ /* 0x000fe400078e0000 */
[----:B------:R-:W-:Y:S02]  /*f690*/  IMAD.MOV.U32 R18, RZ, RZ, R17 ;  /* 0x000000ffff127224 */ /* 0x000fe400078e0011 */
[----:B------:R-:W-:Y:S02]  /*f6a0*/  IMAD.MOV.U32 R238, RZ, RZ, R237 ;  /* 0x000000ffffee7224 */ /* 0x000fe400078e00ed */
.L_x_28237:
[----:B------:R-:W-:Y:S05]  /*f6b0*/  BSYNC B1 ;  /* 0x0000000000017941 */ /* 0x000fea0003800000 */
.L_x_28235:
        /* <DEDUP_REMOVED lines=11> */
.L_x_28239:
[----:B------:R-:W-:Y:S01]  /*f770*/  MOV R3, R252 ;  /* 0x000000fc00037202 */ /* 0x000fe20000000f00 */
[----:B------:R-:W-:Y:S02]  /*f780*/  IMAD.MOV.U32 R0, RZ, RZ, R2 ;  /* 0x000000ffff007224 */ /* 0x000fe400078e0002 */
[----:B------:R-:W-:Y:S02]  /*f790*/  IMAD.MOV.U32 R17, RZ, RZ, R16 ;  /* 0x000000ffff117224 */ /* 0x000fe400078e0010 */
[----:B------:R-:W-:Y:S02]  /*f7a0*/  IMAD.MOV.U32 R237, RZ, RZ, R236 ;  /* 0x000000ffffed7224 */ /* 0x000fe400078e00ec */
.L_x_28240:
[----:B------:R-:W-:Y:S05]  /*f7b0*/  BSYNC B1 ;  /* 0x0000000000017941 */ /* 0x000fea0003800000 */
.L_x_28238:
        /* <DEDUP_REMOVED lines=11> */
.L_x_28242:
[----:B------:R-:W-:Y:S01]  /*f870*/  MOV R252, R3 ;  /* 0x0000000300fc7202 */ /* 0x000fe20000000f00 */
[----:B------:R-:W-:Y:S02]  /*f880*/  IMAD.MOV.U32 R2, RZ, RZ, R0 ;  /* 0x000000ffff027224 */ /* 0x000fe400078e0000 */
[----:B------:R-:W-:Y:S02]  /*f890*/  IMAD.MOV.U32 R16, RZ, RZ, R23 ;  /* 0x000000ffff107224 */ /* 0x000fe400078e0017 */
[----:B------:R-:W-:Y:S02]  /*f8a0*/  IMAD.MOV.U32 R236, RZ, RZ, R235 ;  /* 0x000000ffffec7224 */ /* 0x000fe400078e00eb */
.L_x_28243:
[----:B------:R-:W-:Y:S05]  /*f8b0*/  BSYNC B1 ;  /* 0x0000000000017941 */ /* 0x000fea0003800000 */
.L_x_28241:
        /* <DEDUP_REMOVED lines=11> */
.L_x_28245:
[----:B------:R-:W-:Y:S01]  /*f970*/  MOV R3, R252 ;  /* 0x000000fc00037202 */ /* 0x000fe20000000f00 */
[----:B------:R-:W-:Y:S02]  /*f980*/  IMAD.MOV.U32 R0, RZ, RZ, R2 ;  /* 0x000000ffff007224 */ /* 0x000fe400078e0002 */
[----:B------:R-:W-:Y:S02]  /*f990*/  IMAD.MOV.U32 R23, RZ, RZ, R22 ;  /* 0x000000ffff177224 */ /* 0x000fe400078e0016 */
[----:B------:R-:W-:Y:S02]  /*f9a0*/  IMAD.MOV.U32 R235, RZ, RZ, R234 ;  /* 0x000000ffffeb7224 */ /* 0x000fe400078e00ea */
.L_x_28246:
[----:B------:R-:W-:Y:S05]  /*f9b0*/  BSYNC B1 ;  /* 0x0000000000017941 */ /* 0x000fea0003800000 */
.L_x_28244:
        /* <DEDUP_REMOVED lines=11> */
.L_x_28248:
[----:B------:R-:W-:Y:S01]  /*fa70*/  MOV R252, R3 ;  /* 0x0000000300fc7202 */ /* 0x000fe20000000f00 */
[----:B------:R-:W-:Y:S02]  /*fa80*/  IMAD.MOV.U32 R2, RZ, RZ, R0 ;  /* 0x000000ffff027224 */ /* 0x000fe400078e0000 */
[----:B------:R-:W-:Y:S02]  /*fa90*/  IMAD.MOV.U32 R22, RZ, RZ, R21 ;  /* 0x000000ffff167224 */ /* 0x000fe400078e0015 */
[----:B------:R-:W-:Y:S02]  /*faa0*/  IMAD.MOV.U32 R234, RZ, RZ, R233 ;  /* 0x000000ffffea7224 */ /* 0x000fe400078e00e9 */
.L_x_28249:
[----:B------:R-:W-:Y:S05]  /*fab0*/  BSYNC B1 ;  /* 0x0000000000017941 */ /* 0x000fea0003800000 */
.L_x_28247:
        /* <DEDUP_REMOVED lines=11> */
.L_x_28251:
[----:B------:R-:W-:Y:S01]  /*fb70*/  MOV R3, R252 ;  /* 0x000000fc00037202 */ /* 0x000fe20000000f00 */
[----:B------:R-:W-:Y:S02]  /*fb80*/  IMAD.MOV.U32 R0, RZ, RZ, R2 ;  /* 0x000000ffff007224 */ /* 0x000fe400078e0002 */
[----:B------:R-:W-:Y:S02]  /*fb90*/  IMAD.MOV.U32 R21, RZ, RZ, R20 ;  /* 0x000000ffff157224 */ /* 0x000fe400078e0014 */
[----:B------:R-:W-:Y:S02]  /*fba0*/  IMAD.MOV.U32 R233, RZ, RZ, R232 ;  /* 0x000000ffffe97224 */ /* 0x000fe400078e00e8 */
.L_x_28252:
[----:B------:R-:W-:Y:S05]  /*fbb0*/  BSYNC B1 ;  /* 0x0000000000017941 */ /* 0x000fea0003800000 */
.L_x_28250:
        /* <DEDUP_REMOVED lines=11> */
.L_x_28254:
[----:B------:R-:W-:Y:S01]  /*fc70*/  MOV R252, R3 ;  /* 0x0000000300fc7202 */ /* 0x000fe20000000f00 */
[----:B------:R-:W-:Y:S02]  /*fc80*/  IMAD.MOV.U32 R2, RZ, RZ, R0 ;  /* 0x000000ffff027224 */ /* 0x000fe400078e0000 */
[----:B------:R-:W-:Y:S02]  /*fc90*/  IMAD.MOV.U32 R20, RZ, RZ, R27 ;  /* 0x000000ffff147224 */ /* 0x000fe400078e001b */
[----:B------:R-:W-:Y:S02]  /*fca0*/  IMAD.MOV.U32 R232, RZ, RZ, R231 ;  /* 0x000000ffffe87224 */ /* 0x000fe400078e00e7 */
.L_x_28255:
[----:B------:R-:W-:Y:S05]  /*fcb0*/  BSYNC B1 ;  /* 0x0000000000017941 */ /* 0x000fea0003800000 */
.L_x_28253:
        /* <DEDUP_REMOVED lines=11> */
.L_x_28257:
[----:B------:R-:W-:Y:S01]  /*fd70*/  MOV R3, R252 ;  /* 0x000000fc00037202 */ /* 0x000fe20000000f00 */
[----:B------:R-:W-:Y:S02]  /*fd80*/  IMAD.MOV.U32 R0, RZ, RZ, R2 ;  /* 0x000000ffff007224 */ /* 0x000fe400078e0002 */
[----:B------:R-:W-:Y:S02]  /*fd90*/  IMAD.MOV.U32 R27, RZ, RZ, R26 ;  /* 0x000000ffff1b7224 */ /* 0x000fe400078e001a */
[----:B------:R-:W-:Y:S02]  /*fda0*/  IMAD.MOV.U32 R231, RZ, RZ, R230 ;  /* 0x000000ffffe77224 */ /* 0x000fe400078e00e6 */
.L_x_28258:
[----:B------:R-:W-:Y:S05]  /*fdb0*/  BSYNC B1 ;  /* 0x0000000000017941 */ /* 0x000fea0003800000 */
.L_x_28256:
        /* <DEDUP_REMOVED lines=11> */
.L_x_28260:
[----:B------:R-:W-:Y:S01]  /*fe70*/  MOV R252, R3 ;  /* 0x0000000300fc7202 */ /* 0x000fe20000000f00 */
[----:B------:R-:W-:Y:S02]  /*fe80*/  IMAD.MOV.U32 R2, RZ, RZ, R0 ;  /* 0x000000ffff027224 */ /* 0x000fe400078e0000 */
[----:B------:R-:W-:Y:S02]  /*fe90*/  IMAD.MOV.U32 R26, RZ, RZ, R25 ;  /* 0x000000ffff1a7224 */ /* 0x000fe400078e0019 */
[----:B------:R-:W-:Y:S02]  /*fea0*/  IMAD.MOV.U32 R230, RZ, RZ, R229 ;  /* 0x000000ffffe67224 */ /* 0x000fe400078e00e5 */
.L_x_28261:
[----:B------:R-:W-:Y:S05]  /*feb0*/  BSYNC B1 ;  /* 0x0000000000017941 */ /* 0x000fea0003800000 */
.L_x_28259:
        /* <DEDUP_REMOVED lines=11> */
.L_x_28263:
[----:B------:R-:W-:Y:S01]  /*ff70*/  MOV R3, R252 ;  /* 0x000000fc00037202 */ /* 0x000fe20000000f00 */
[----:B------:R-:W-:Y:S02]  /*ff80*/  IMAD.MOV.U32 R0, RZ, RZ, R2 ;  /* 0x000000ffff007224 */ /* 0x000fe400078e0002 */
[----:B------:R-:W-:Y:S02]  /*ff90*/  IMAD.MOV.U32 R25, RZ, RZ, R24 ;  /* 0x000000ffff197224 */ /* 0x000fe400078e0018 */
[----:B------:R-:W-:Y:S02]  /*ffa0*/  IMAD.MOV.U32 R229, RZ, RZ, R228 ;  /* 0x000000ffffe57224 */ /* 0x000fe400078e00e4 */
.L_x_28264:
[----:B------:R-:W-:Y:S05]  /*ffb0*/  BSYNC B1 ;  /* 0x0000000000017941 */ /* 0x000fea0003800000 */
.L_x_28262:
        /* <DEDUP_REMOVED lines=11> */
.L_x_28266:
[----:B------:R-:W-:Y:S01]  /*10070*/  MOV R252, R3 ;  /* 0x0000000300fc7202 */ /* 0x000fe20000000f00 */
[----:B------:R-:W-:Y:S02]  /*10080*/  IMAD.MOV.U32 R2, RZ, RZ, R0 ;  /* 0x000000ffff027224 */ /* 0x000fe400078e0000 */
[----:B------:R-:W-:Y:S02]  /*10090*/  IMAD.MOV.U32 R24, RZ, RZ, R31 ;  /* 0x000000ffff187224 */ /* 0x000fe400078e001f */
[----:B------:R-:W-:Y:S02]  /*100a0*/  IMAD.MOV.U32 R228, RZ, RZ, R227 ;  /* 0x000000ffffe47224 */ /* 0x000fe400078e00e3 */
.L_x_28267:
[----:B------:R-:W-:Y:S05]  /*100b0*/  BSYNC B1 ;  /* 0x0000000000017941 */ /* 0x000fea0003800000 */
.L_x_28265:
        /* <DEDUP_REMOVED lines=11> */
.L_x_28269:
[----:B------:R-:W-:Y:S01]  /*10170*/  MOV R3, R252 ;  /* 0x000000fc00037202 */ /* 0x000fe20000000f00 */
[----:B------:R-:W-:Y:S02]  /*10180*/  IMAD.MOV.U32 R0, RZ, RZ, R2 ;  /* 0x000000ffff007224 */ /* 0x000fe400078e0002 */
[----:B------:R-:W-:Y:S02]  /*10190*/  IMAD.MOV.U32 R31, RZ, RZ, R30 ;  /* 0x000000ffff1f7224 */ /* 0x000fe400078e001e */
[----:B------:R-:W-:Y:S02]  /*101a0*/  IMAD.MOV.U32 R227, RZ, RZ, R226 ;  /* 0x000000ffffe37224 */ /* 0x000fe400078e00e2 */
.L_x_28270:
[----:B------:R-:W-:Y:S05]  /*101b0*/  BSYNC B1 ;  /* 0x0000000000017941 */ /* 0x000fea0003800000 */
.L_x_28268:
        /* <DEDUP_REMOVED lines=11> */
.L_x_28272:
[----:B------:R-:W-:Y:S01]  /*10270*/  MOV R252, R3 ;  /* 0x0000000300fc7202 */ /* 0x000fe20000000f00 */
[----:B------:R-:W-:Y:S02]  /*10280*/  IMAD.MOV.U32 R2, RZ, RZ, R0 ;  /* 0x000000ffff027224 */ /* 0x000fe400078e0000 */
[----:B------:R-:W-:Y:S02]  /*10290*/  IMAD.MOV.U32 R30, RZ, RZ, R29 ;  /* 0x000000ffff1e7224 */ /* 0x000fe400078e001d */
[----:B------:R-:W-:Y:S02]  /*102a0*/  IMAD.MOV.U32 R226, RZ, RZ, R225 ;  /* 0x000000ffffe27224 */ /* 0x000fe400078e00e1 */
.L_x_28273:
[----:B------:R-:W-:Y:S05]  /*102b0*/  BSYNC B1 ;  /* 0x0000000000017941 */ /* 0x000fea0003800000 */
.L_x_28271:
        /* <DEDUP_REMOVED lines=11> */
.L_x_28275:
[----:B------:R-:W-:Y:S01]  /*10370*/  MOV R3, R252 ;  /* 0x000000fc00037202 */ /* 0x000fe20000000f00 */
[----:B------:R-:W-:Y:S02]  /*10380*/  IMAD.MOV.U32 R0, RZ, RZ, R2 ;  /* 0x000000ffff007224 */ /* 0x000fe400078e0002 */
[----:B------:R-:W-:Y:S02]  /*10390*/  IMAD.MOV.U32 R29, RZ, RZ, R28 ;  /* 0x000000ffff1d7224 */ /* 0x000fe400078e001c */
[----:B------:R-:W-:Y:S02]  /*103a0*/  IMAD.MOV.U32 R225, RZ, RZ, R224 ;  /* 0x000000ffffe17224 */ /* 0x000fe400078e00e0 */
.L_x_28276:
[----:B------:R-:W-:Y:S05]  /*103b0*/  BSYNC B1 ;  /* 0x0000000000017941 */ /* 0x000fea0003800000 */
.L_x_28274:
        /* <DEDUP_REMOVED lines=11> */
.L_x_28278:
[----:B------:R-:W-:Y:S01]  /*10470*/  MOV R252, R3 ;  /* 0x0000000300fc7202 */ /* 0x000fe20000000f00 */
[----:B------:R-:W-:Y:S02]  /*10480*/  IMAD.MOV.U32 R2, RZ, RZ, R0 ;  /* 0x000000ffff027224 */ /* 0x000fe400078e0000 */
[----:B------:R-:W-:Y:S02]  /*10490*/  IMAD.MOV.U32 R28, RZ, RZ, R35 ;  /* 0x000000ffff1c7224 */ /* 0x000fe400078e0023 */
[----:B------:R-:W-:Y:S02]  /*104a0*/  IMAD.MOV.U32 R224, RZ, RZ, R223 ;  /* 0x000000ffffe07224 */ /* 0x000fe400078e00df */
.L_x_28279:
[----:B------:R-:W-:Y:S05]  /*104b0*/  BSYNC B1 ;  /* 0x0000000000017941 */ /* 0x000fea0003800000 */
.L_x_28277:
        /* <DEDUP_REMOVED lines=11> */
.L_x_28281:
[----:B------:R-:W-:Y:S01]  /*10570*/  MOV R3, R252 ;  /* 0x000000fc00037202 */ /* 0x000fe20000000f00 */
[----:B------:R-:W-:Y:S02]  /*10580*/  IMAD.MOV.U32 R0, RZ, RZ, R2 ;  /* 0x000000ffff007224 */ /* 0x000fe400078e0002 */
[----:B------:R-:W-:Y:S02]  /*10590*/  IMAD.MOV.U32 R35, RZ, RZ, R34 ;  /* 0x000000ffff237224 */ /* 0x000fe400078e0022 */
[----:B------:R-:W-:Y:S02]  /*105a0*/  IMAD.MOV.U32 R223, RZ, RZ, R222 ;  /* 0x000000ffffdf7224 */ /* 0x000fe400078e00de */
.L_x_28282:
[----:B------:R-:W-:Y:S05]  /*105b0*/  BSYNC B1 ;  /* 0x0000000000017941 */ /* 0x000fea0003800000 */
.L_x_28280:
        /* <DEDUP_REMOVED lines=11> */
.L_x_28284:
[----:B------:R-:W-:Y:S01]  /*10670*/  MOV R252, R3 ;  /* 0x0000000300fc7202 */ /* 0x000fe20000000f00 */
[----:B------:R-:W-:Y:S02]  /*10680*/  IMAD.MOV.U32 R2, RZ, RZ, R0 ;  /* 0x000000ffff027224 */ /* 0x000fe400078e0000 */
[----:B------:R-:W-:Y:S02]  /*10690*/  IMAD.MOV.U32 R34, RZ, RZ, R33 ;  /* 0x000000ffff227224 */ /* 0x000fe400078e0021 */
[----:B------:R-:W-:Y:S02]  /*106a0*/  IMAD.MOV.U32 R222, RZ, RZ, R221 ;  /* 0x000000ffffde7224 */ /* 0x000fe400078e00dd */
.L_x_28285:
[----:B------:R-:W-:Y:S05]  /*106b0*/  BSYNC B1 ;  /* 0x0000000000017941 */ /* 0x000fea0003800000 */
.L_x_28283:
        /* <DEDUP_REMOVED lines=11> */
.L_x_28287:
[----:B------:R-:W-:Y:S01]  /*10770*/  MOV R3, R252 ;  /* 0x000000fc00037202 */ /* 0x000fe20000000f00 */
[----:B------:R-:W-:Y:S02]  /*10780*/  IMAD.MOV.U32 R0, RZ, RZ, R2 ;  /* 0x000000ffff007224 */ /* 0x000fe400078e0002 */
[----:B------:R-:W-:Y:S02]  /*10790*/  IMAD.MOV.U32 R33, RZ, RZ, R32 ;  /* 0x000000ffff217224 */ /* 0x000fe400078e0020 */
[----:B------:R-:W-:Y:S02]  /*107a0*/  IMAD.MOV.U32 R221, RZ, RZ, R220 ;  /* 0x000000ffffdd7224 */ /* 0x000fe400078e00dc */
.L_x_28288:
[----:B------:R-:W-:Y:S05]  /*107b0*/  BSYNC B1 ;  /* 0x0000000000017941 */ /* 0x000fea0003800000 */
.L_x_28286:
        /* <DEDUP_REMOVED lines=11> */
.L_x_28290:
[----:B------:R-:W-:Y:S01]  /*10870*/  MOV R252, R3 ;  /* 0x0000000300fc7202 */ /* 0x000fe20000000f00 */
[----:B------:R-:W-:Y:S02]  /*10880*/  IMAD.MOV.U32 R2, RZ, RZ, R0 ;  /* 0x000000ffff027224 */ /* 0x000fe400078e0000 */
[----:B------:R-:W-:Y:S02]  /*10890*/  IMAD.MOV.U32 R32, RZ, RZ, R39 ;  /* 0x000000ffff207224 */ /* 0x000fe400078e0027 */
[----:B------:R-:W-:Y:S02]  /*108a0*/  IMAD.MOV.U32 R220, RZ, RZ, R219 ;  /* 0x000000ffffdc7224 */ /* 0x000fe400078e00db */
.L_x_28291:
[----:B------:R-:W-:Y:S05]  /*108b0*/  BSYNC B1 ;  /* 0x0000000000017941 */ /* 0x000fea0003800000 */
.L_x_28289:
        /* <DEDUP_REMOVED lines=11> */
.L_x_28293:
[----:B------:R-:W-:Y:S01]  /*10970*/  MOV R3, R252 ;  /* 0x000000fc00037202 */ /* 0x000fe20000000f00 */
[----:B------:R-:W-:Y:S02]  /*10980*/  IMAD.MOV.U32 R0, RZ, RZ, R2 ;  /* 0x000000ffff007224 */ /* 0x000fe400078e0002 */
[----:B------:R-:W-:Y:S02]  /*10990*/  IMAD.MOV.U32 R39, RZ, RZ, R38 ;  /* 0x000000ffff277224 */ /* 0x000fe400078e0026 */
[----:B------:R-:W-:Y:S02]  /*109a0*/  IMAD.MOV.U32 R219, RZ, RZ, R218 ;  /* 0x000000ffffdb7224 */ /* 0x000fe400078e00da */
.L_x_28294:
[----:B------:R-:W-:Y:S05]  /*109b0*/  BSYNC B1 ;  /* 0x0000000000017941 */ /* 0x000fea0003800000 */
.L_x_28292:
        /* <DEDUP_REMOVED lines=11> */
.L_x_28296:
[----:B------:R-:W-:Y:S01]  /*10a70*/  MOV R252, R3 ;  /* 0x0000000300fc7202 */ /* 0x000fe20000000f00 */
[----:B------:R-:W-:Y:S02]  /*10a80*/  IMAD.MOV.U32 R2, RZ, RZ, R0 ;  /* 0x000000ffff027224 */ /* 0x000fe400078e0000 */
[----:B------:R-:W-:Y:S02]  /*10a90*/  IMAD.MOV.U32 R38, RZ, RZ, R37 ;  /* 0x000000ffff267224 */ /* 0x000fe400078e0025 */
[----:B------:R-:W-:Y:S02]  /*10aa0*/  IMAD.MOV.U32 R218, RZ, RZ, R217 ;  /* 0x000000ffffda7224 */ /* 0x000fe400078e00d9 */
.L_x_28297:
[----:B------:R-:W-:Y:S05]  /*10ab0*/  BSYNC B1 ;  /* 0x0000000000017941 */ /* 0x000fea0003800000 */
.L_x_28295:
        /* <DEDUP_REMOVED lines=11> */
.L_x_28299:
[----:B------:R-:W-:Y:S01]  /*10b70*/  MOV R3, R252 ;  /* 0x000000fc00037202 */ /* 0x000fe20000000f00 */
[----:B------:R-:W-:Y:S02]  /*10b80*/  IMAD.MOV.U32 R0, RZ, RZ, R2 ;  /* 0x000000ffff007224 */ /* 0x000fe400078e0002 */
[----:B------:R-:W-:Y:S02]  /*10b90*/  IMAD.MOV.U32 R37, RZ, RZ, R36 ;  /* 0x000000ffff257224 */ /* 0x000fe400078e0024 */
[----:B------:R-:W-:Y:S02]  /*10ba0*/  IMAD.MOV.U32 R217, RZ, RZ, R216 ;  /* 0x000000ffffd97224 */ /* 0x000fe400078e00d8 */
.L_x_28300:
[----:B------:R-:W-:Y:S05]  /*10bb0*/  BSYNC B1 ;  /* 0x0000000000017941 */ /* 0x000fea0003800000 */
.L_x_28298:
        /* <DEDUP_REMOVED lines=11> */
.L_x_28302:
[----:B------:R-:W-:Y:S01]  /*10c70*/  MOV R252, R3 ;  /* 0x0000000300fc7202 */ /* 0x000fe20000000f00 */
[----:B------:R-:W-:Y:S02]  /*10c80*/  IMAD.MOV.U32 R2, RZ, RZ, R0 ;  /* 0x000000ffff027224 */ /* 0x000fe400078e0000 */
[----:B------:R-:W-:Y:S02]  /*10c90*/  IMAD.MOV.U32 R36, RZ, RZ, R43 ;  /* 0x000000ffff247224 */ /* 0x000fe400078e002b */
[----:B------:R-:W-:Y:S02]  /*10ca0*/  IMAD.MOV.U32 R216, RZ, RZ, R215 ;  /* 0x000000ffffd87224 */ /* 0x000fe400078e00d7 */
.L_x_28303:
[----:B------:R-:W-:Y:S05]  /*10cb0*/  BSYNC B1 ;  /* 0x0000000000017941 */ /* 0x000fea0003800000 */
.L_x_28301:
        /* <DEDUP_REMOVED lines=11> */
.L_x_28305:
[----:B------:R-:W-:Y:S01]  /*10d70*/  MOV R3, R252 ;  /* 0x000000fc00037202 */ /* 0x000fe20000000f00 */
[----:B------:R-:W-:Y:S02]  /*10d80*/  IMAD.MOV.U32 R0, RZ, RZ, R2 ;  /* 0x000000ffff007224 */ /* 0x000fe400078e0002 */
[----:B------:R-:W-:Y:S02]  /*10d90*/  IMAD.MOV.U32 R43, RZ, RZ, R42 ;  /* 0x000000ffff2b7224 */ /* 0x000fe400078e002a */
[----:B------:R-:W-:Y:S02]  /*10da0*/  IMAD.MOV.U32 R215, RZ, RZ, R214 ;  /* 0x000000ffffd77224 */ /* 0x000fe400078e00d6 */
.L_x_28306:
[----:B------:R-:W-:Y:S05]  /*10db0*/  BSYNC B1 ;  /* 0x0000000000017941 */ /* 0x000fea0003800000 */
.L_x_28304:
        /* <DEDUP_REMOVED lines=11> */
.L_x_28308:
[----:B------:R-:W-:Y:S01]  /*10e70*/  MOV R252, R3 ;  /* 0x0000000300fc7202 */ /* 0x000fe20000000f00 */
[----:B------:R-:W-:Y:S02]  /*10e80*/  IMAD.MOV.U32 R2, RZ, RZ, R0 ;  /* 0x000000ffff027224 */ /* 0x000fe400078e0000 */
[----:B------:R-:W-:Y:S02]  /*10e90*/  IMAD.MOV.U32 R42, RZ, RZ, R41 ;  /* 0x000000ffff2a7224 */ /* 0x000fe400078e0029 */
[----:B------:R-:W-:Y:S02]  /*10ea0*/  IMAD.MOV.U32 R214, RZ, RZ, R213 ;  /* 0x000000ffffd67224 */ /* 0x000fe400078e00d5 */
.L_x_28309:
[----:B------:R-:W-:Y:S05]  /*10eb0*/  BSYNC B1 ;  /* 0x0000000000017941 */ /* 0x000fea0003800000 */
.L_x_28307:
        /* <DEDUP_REMOVED lines=11> */
.L_x_28311:
[----:B------:R-:W-:Y:S01]  /*10f70*/  MOV R3, R252 ;  /* 0x000000fc00037202 */ /* 0x000fe20000000f00 */
[----:B------:R-:W-:Y:S02]  /*10f80*/  IMAD.MOV.U32 R0, RZ, RZ, R2 ;  /* 0x000000ffff007224 */ /* 0x000fe400078e0002 */
[----:B------:R-:W-:Y:S02]  /*10f90*/  IMAD.MOV.U32 R41, RZ, RZ, R40 ;  /* 0x000000ffff297224 */ /* 0x000fe400078e0028 */
[----:B------:R-:W-:Y:S02]  /*10fa0*/  IMAD.MOV.U32 R213, RZ, RZ, R212 ;  /* 0x000000ffffd57224 */ /* 0x000fe400078e00d4 */
.L_x_28312:
[----:B------:R-:W-:Y:S05]  /*10fb0*/  BSYNC B1 ;  /* 0x0000000000017941 */ /* 0x000fea0003800000 */
.L_x_28310:
        /* <DEDUP_REMOVED lines=11> */
.L_x_28314:
[----:B------:R-:W-:Y:S01]  /*11070*/  MOV R252, R3 ;  /* 0x0000000300fc7202 */ /* 0x000fe20000000f00 */
[----:B------:R-:W-:Y:S02]  /*11080*/  IMAD.MOV.U32 R2, RZ, RZ, R0 ;  /* 0x000000ffff027224 */ /* 0x000fe400078e0000 */
[----:B------:R-:W-:Y:S02]  /*11090*/  IMAD.MOV.U32 R40, RZ, RZ, R47 ;  /* 0x000000ffff287224 */ /* 0x000fe400078e002f */
[----:B------:R-:W-:Y:S02]  /*110a0*/  IMAD.MOV.U32 R212, RZ, RZ, R211 ;  /* 0x000000ffffd47224 */ /* 0x000fe400078e00d3 */
.L_x_28315:
[----:B------:R-:W-:Y:S05]  /*110b0*/  BSYNC B1 ;  /* 0x0000000000017941 */ /* 0x000fea0003800000 */
.L_x_28313:
        /* <DEDUP_REMOVED lines=11> */
.L_x_28317:
[----:B------:R-:W-:Y:S01]  /*11170*/  MOV R3, R252 ;  /* 0x000000fc00037202 */ /* 0x000fe20000000f00 */
[----:B------:R-:W-:Y:S02]  /*11180*/  IMAD.MOV.U32 R0, RZ, RZ, R2 ;  /* 0x000000ffff007224 */ /* 0x000fe400078e0002 */
[----:B------:R-:W-:Y:S02]  /*11190*/  IMAD.MOV.U32 R47, RZ, RZ, R46 ;  /* 0x000000ffff2f7224 */ /* 0x000fe400078e002e */
[----:B------:R-:W-:Y:S02]  /*111a0*/  IMAD.MOV.U32 R211, RZ, RZ, R210 ;  /* 0x000000ffffd37224 */ /* 0x000fe400078e00d2 */
.L_x_28318:
[----:B------:R-:W-:Y:S05]  /*111b0*/  BSYNC B1 ;  /* 0x0000000000017941 */ /* 0x000fea0003800000 */
.L_x_28316:
        /* <DEDUP_REMOVED lines=11> */
.L_x_28320:
[----:B------:R-:W-:Y:S01]  /*11270*/  MOV R252, R3 ;  /* 0x0000000300fc7202 */ /* 0x000fe20000000f00 */
[----:B------:R-:W-:Y:S02]  /*11280*/  IMAD.MOV.U32 R2, RZ, RZ, R0 ;  /* 0x000000ffff027224 */ /* 0x000fe400078e0000 */
[----:B------:R-:W-:Y:S02]  /*11290*/  IMAD.MOV.U32 R46, RZ, RZ, R45 ;  /* 0x000000ffff2e7224 */ /* 0x000fe400078e002d */
[----:B------:R-:W-:Y:S02]  /*112a0*/  IMAD.MOV.U32 R210, RZ, RZ, R209 ;  /* 0x000000ffffd27224 */ /* 0x000fe400078e00d1 */
.L_x_28321:
[----:B------:R-:W-:Y:S05]  /*112b0*/  BSYNC B1 ;  /* 0x0000000000017941 */ /* 0x000fea0003800000 */
.L_x_28319:
        /* <DEDUP_REMOVED lines=11> */
.L_x_28323:
[----:B------:R-:W-:Y:S01]  /*11370*/  MOV R3, R252 ;  /* 0x000000fc00037202 */ /* 0x000fe20000000f00 */
[----:B------:R-:W-:Y:S02]  /*11380*/  IMAD.MOV.U32 R0, RZ, RZ, R2 ;  /* 0x000000ffff007224 */ /* 0x000fe400078e0002 */
[----:B------:R-:W-:Y:S02]  /*11390*/  IMAD.MOV.U32 R45, RZ, RZ, R44 ;  /* 0x000000ffff2d7224 */ /* 0x000fe400078e002c */
[----:B------:R-:W-:Y:S02]  /*113a0*/  IMAD.MOV.U32 R209, RZ, RZ, R208 ;  /* 0x000000ffffd17224 */ /* 0x000fe400078e00d0 */
.L_x_28324:
[----:B------:R-:W-:Y:S05]  /*113b0*/  BSYNC B1 ;  /* 0x0000000000017941 */ /* 0x000fea0003800000 */
.L_x_28322:
        /* <DEDUP_REMOVED lines=11> */
.L_x_28326:
[----:B------:R-:W-:Y:S01]  /*11470*/  MOV R252, R3 ;  /* 0x0000000300fc7202 */ /* 0x000fe20000000f00 */
[----:B------:R-:W-:Y:S02]  /*11480*/  IMAD.MOV.U32 R2, RZ, RZ, R0 ;  /* 0x000000ffff027224 */ /* 0x000fe400078e0000 */
[----:B------:R-:W-:Y:S02]  /*11490*/  IMAD.MOV.U32 R44, RZ, RZ, R51 ;  /* 0x000000ffff2c7224 */ /* 0x000fe400078e0033 */
[----:B------:R-:W-:Y:S02]  /*114a0*/  IMAD.MOV.U32 R208, RZ, RZ, R207 ;  /* 0x000000ffffd07224 */ /* 0x000fe400078e00cf */
.L_x_28327:
[----:B------:R-:W-:Y:S05]  /*114b0*/  BSYNC B1 ;  /* 0x0000000000017941 */ /* 0x000fea0003800000 */
.L_x_28325:
        /* <DEDUP_REMOVED lines=11> */
.L_x_28329:
[----:B------:R-:W-:Y:S01]  /*11570*/  MOV R3, R252 ;  /* 0x000000fc00037202 */ /* 0x000fe20000000f00 */
[----:B------:R-:W-:Y:S02]  /*11580*/  IMAD.MOV.U32 R0, RZ, RZ, R2 ;  /* 0x000000ffff007224 */ /* 0x000fe400078e0002 */
[----:B------:R-:W-:Y:S02]  /*11590*/  IMAD.MOV.U32 R51, RZ, RZ, R50 ;  /* 0x000000ffff337224 */ /* 0x000fe400078e0032 */
[----:B------:R-:W-:Y:S02]  /*115a0*/  IMAD.MOV.U32 R207, RZ, RZ, R206 ;  /* 0x000000ffffcf7224 */ /* 0x000fe400078e00ce */
.L_x_28330:
[----:B------:R-:W-:Y:S05]  /*115b0*/  BSYNC B1 ;  /* 0x0000000000017941 */ /* 0x000fea0003800000 */
.L_x_28328:
        /* <DEDUP_REMOVED lines=11> */
.L_x_28332:
[----:B------:R-:W-:Y:S01]  /*11670*/  MOV R252, R3 ;  /* 0x0000000300fc7202 */ /* 0x000fe20000000f00 */
[----:B------:R-:W-:Y:S02]  /*11680*/  IMAD.MOV.U32 R2, RZ, RZ, R0 ;  /* 0x000000ffff027224 */ /* 0x000fe400078e0000 */
[----:B------:R-:W-:Y:S02]  /*11690*/  IMAD.MOV.U32 R50, RZ, RZ, R49 ;  /* 0x000000ffff327224 */ /* 0x000fe400078e0031 */
[----:B------:R-:W-:Y:S02]  /*116a0*/  IMAD.MOV.U32 R206, RZ, RZ, R205 ;  /* 0x000000ffffce7224 */ /* 0x000fe400078e00cd */
.L_x_28333:
[----:B------:R-:W-:Y:S05]  /*116b0*/  BSYNC B1 ;  /* 0x0000000000017941 */ /* 0x000fea0003800000 */
.L_x_28331:
        /* <DEDUP_REMOVED lines=11> */
.L_x_28335:
[----:B------:R-:W-:Y:S01]  /*11770*/  MOV R3, R252 ;  /* 0x000000fc00037202 */ /* 0x000fe20000000f00 */
[----:B------:R-:W-:Y:S02]  /*11780*/  IMAD.MOV.U32 R0, RZ, RZ, R2 ;  /* 0x000000ffff007224 */ /* 0x000fe400078e0002 */
[----:B------:R-:W-:Y:S02]  /*11790*/  IMAD.MOV.U32 R49, RZ, RZ, R48 ;  /* 0x000000ffff317224 */ /* 0x000fe400078e0030 */
[----:B------:R-:W-:Y:S02]  /*117a0*/  IMAD.MOV.U32 R205, RZ, RZ, R204 ;  /* 0x000000ffffcd7224 */ /* 0x000fe400078e00cc */
.L_x_28336:
[----:B------:R-:W-:Y:S05]  /*117b0*/  BSYNC B1 ;  /* 0x0000000000017941 */ /* 0x000fea0003800000 */
.L_x_28334:
        /* <DEDUP_REMOVED lines=11> */
.L_x_28338:
[----:B------:R-:W-:Y:S01]  /*11870*/  MOV R252, R3 ;  /* 0x0000000300fc7202 */ /* 0x000fe20000000f00 */
[----:B------:R-:W-:Y:S02]  /*11880*/  IMAD.MOV.U32 R2, RZ, RZ, R0 ;  /* 0x000000ffff027224 */ /* 0x000fe400078e0000 */
[----:B------:R-:W-:Y:S02]  /*11890*/  IMAD.MOV.U32 R48, RZ, RZ, R55 ;  /* 0x000000ffff307224 */ /* 0x000fe400078e0037 */
[----:B------:R-:W-:Y:S02]  /*118a0*/  IMAD.MOV.U32 R204, RZ, RZ, R203 ;  /* 0x000000ffffcc7224 */ /* 0x000fe400078e00cb */
.L_x_28339:
[----:B------:R-:W-:Y:S05]  /*118b0*/  BSYNC B1 ;  /* 0x0000000000017941 */ /* 0x000fea0003800000 */
.L_x_28337:
        /* <DEDUP_REMOVED lines=11> */
.L_x_28341:
[----:B------:R-:W-:Y:S01]  /*11970*/  MOV R3, R252 ;  /* 0x000000fc00037202 */ /* 0x000fe20000000f00 */
[----:B------:R-:W-:Y:S02]  /*11980*/  IMAD.MOV.U32 R0, RZ, RZ, R2 ;  /* 0x000000ffff007224 */ /* 0x000fe400078e0002 */
[----:B------:R-:W-:Y:S02]  /*11990*/  IMAD.MOV.U32 R55, RZ, RZ, R54 ;  /* 0x000000ffff377224 */ /* 0x000fe400078e0036 */
[----:B------:R-:W-:Y:S02]  /*119a0*/  IMAD.MOV.U32 R203, RZ, RZ, R202 ;  /* 0x000000ffffcb7224 */ /* 0x000fe400078e00ca */
.L_x_28342:
[----:B------:R-:W-:Y:S05]  /*119b0*/  BSYNC B1 ;  /* 0x0000000000017941 */ /* 0x000fea0003800000 */
.L_x_28340:
        /* <DEDUP_REMOVED lines=11> */
.L_x_28344:
[----:B------:R-:W-:Y:S01]  /*11a70*/  MOV R252, R3 ;  /* 0x0000000300fc7202 */ /* 0x000fe20000000f00 */
[----:B------:R-:W-:Y:S02]  /*11a80*/  IMAD.MOV.U32 R2, RZ, RZ, R0 ;  /* 0x000000ffff027224 */ /* 0x000fe400078e0000 */
[----:B------:R-:W-:Y:S02]  /*11a90*/  IMAD.MOV.U32 R54, RZ, RZ, R53 ;  /* 0x000000ffff367224 */ /* 0x000fe400078e0035 */
[----:B------:R-:W-:Y:S02]  /*11aa0*/  IMAD.MOV.U32 R202, RZ, RZ, R201 ;  /* 0x000000ffffca7224 */ /* 0x000fe400078e00c9 */
.L_x_28345:
[----:B------:R-:W-:Y:S05]  /*11ab0*/  BSYNC B1 ;  /* 0x0000000000017941 */ /* 0x000fea0003800000 */
.L_x_28343:
        /* <DEDUP_REMOVED lines=11> */
.L_x_28347:
[----:B------:R-:W-:Y:S01]  /*11b70*/  MOV R3, R252 ;  /* 0x000000fc00037202 */ /* 0x000fe20000000f00 */
[----:B------:R-:W-:Y:S02]  /*11b80*/  IMAD.MOV.U32 R0, RZ, RZ, R2 ;  /* 0x000000ffff007224 */ /* 0x000fe400078e0002 */
[----:B------:R-:W-:Y:S02]  /*11b90*/  IMAD.MOV.U32 R53, RZ, RZ, R52 ;  /* 0x000000ffff357224 */ /* 0x000fe400078e0034 */
[----:B------:R-:W-:Y:S02]  /*11ba0*/  IMAD.MOV.U32 R201, RZ, RZ, R200 ;  /* 0x000000ffffc97224 */ /* 0x000fe400078e00c8 */
.L_x_28348:
[----:B------:R-:W-:Y:S05]  /*11bb0*/  BSYNC B1 ;  /* 0x0000000000017941 */ /* 0x000fea0003800000 */
.L_x_28346:
        /* <DEDUP_REMOVED lines=11> */
.L_x_28350:
[----:B------:R-:W-:Y:S01]  /*11c70*/  MOV R252, R3 ;  /* 0x0000000300fc7202 */ /* 0x000fe20000000f00 */
[----:B------:R-:W-:Y:S02]  /*11c80*/  IMAD.MOV.U32 R2, RZ, RZ, R0 ;  /* 0x000000ffff027224 */ /* 0x000fe400078e0000 */
[----:B------:R-:W-:Y:S02]  /*11c90*/  IMAD.MOV.U32 R52, RZ, RZ, R59 ;  /* 0x000000ffff347224 */ /* 0x000fe400078e003b */
[----:B------:R-:W-:Y:S02]  /*11ca0*/  IMAD.MOV.U32 R200, RZ, RZ, R199 ;  /* 0x000000ffffc87224 */ /* 0x000fe400078e00c7 */
.L_x_28351:
[----:B------:R-:W-:Y:S05]  /*11cb0*/  BSYNC B1 ;  /* 0x0000000000017941 */ /* 0x000fea0003800000 */
.L_x_28349:
        /* <DEDUP_REMOVED lines=11> */
.L_x_28353:
[----:B------:R-:W-:Y:S01]  /*11d70*/  MOV R3, R252 ;  /* 0x000000fc00037202 */ /* 0x000fe20000000f00 */
[----:B------:R-:W-:Y:S02]  /*11d80*/  IMAD.MOV.U32 R0, RZ, RZ, R2 ;  /* 0x000000ffff007224 */ /* 0x000fe400078e0002 */
[----:B------:R-:W-:Y:S02]  /*11d90*/  IMAD.MOV.U32 R59, RZ, RZ, R58 ;  /* 0x000000ffff3b7224 */ /* 0x000fe400078e003a */
[----:B------:R-:W-:Y:S02]  /*11da0*/  IMAD.MOV.U32 R199, RZ, RZ, R198 ;  /* 0x000000ffffc77224 */ /* 0x000fe400078e00c6 */
.L_x_28354:
[----:B------:R-:W-:Y:S05]  /*11db0*/  BSYNC B1 ;  /* 0x0000000000017941 */ /* 0x000fea0003800000 */
.L_x_28352:
        /* <DEDUP_REMOVED lines=11> */
.L_x_28356:
[----:B------:R-:W-:Y:S01]  /*11e70*/  MOV R252, R3 ;  /* 0x0000000300fc7202 */ /* 0x000fe20000000f00 */
[----:B------:R-:W-:Y:S02]  /*11e80*/  IMAD.MOV.U32 R2, RZ, RZ, R0 ;  /* 0x000000ffff027224 */ /* 0x000fe400078e0000 */
[----:B------:R-:W-:Y:S02]  /*11e90*/  IMAD.MOV.U32 R58, RZ, RZ, R57 ;  /* 0x000000ffff3a7224 */ /* 0x000fe400078e0039 */
[----:B------:R-:W-:Y:S02]  /*11ea0*/  IMAD.MOV.U32 R198, RZ, RZ, R197 ;  /* 0x000000ffffc67224 */ /* 0x000fe400078e00c5 */
.L_x_28357:
[----:B------:R-:W-:Y:S05]  /*11eb0*/  BSYNC B1 ;  /* 0x0000000000017941 */ /* 0x000fea0003800000 */
.L_x_28355:
        /* <DEDUP_REMOVED lines=11> */
.L_x_28359:
[----:B------:R-:W-:Y:S01]  /*11f70*/  MOV R3, R252 ;  /* 0x000000fc00037202 */ /* 0x000fe20000000f00 */
[----:B------:R-:W-:Y:S02]  /*11f80*/  IMAD.MOV.U32 R0, RZ, RZ, R2 ;  /* 0x000000ffff007224 */ /* 0x000fe400078e0002 */
[----:B------:R-:W-:Y:S02]  /*11f90*/  IMAD.MOV.U32 R57, RZ, RZ, R56 ;  /* 0x000000ffff397224 */ /* 0x000fe400078e0038 */
[----:B------:R-:W-:Y:S02]  /*11fa0*/  IMAD.MOV.U32 R197, RZ, RZ, R196 ;  /* 0x000000ffffc57224 */ /* 0x000fe400078e00c4 */
.L_x_28360:
[----:B------:R-:W-:Y:S05]  /*11fb0*/  BSYNC B1 ;  /* 0x0000000000017941 */ /* 0x000fea0003800000 */
.L_x_28358:
        /* <DEDUP_REMOVED lines=11> */
.L_x_28362:
[----:B------:R-:W-:Y:S01]  /*12070*/  MOV R252, R3 ;  /* 0x0000000300fc7202 */ /* 0x000fe20000000f00 */
[----:B------:R-:W-:Y:S02]  /*12080*/  IMAD.MOV.U32 R2, RZ, RZ, R0 ;  /* 0x000000ffff027224 */ /* 0x000fe400078e0000 */
[----:B------:R-:W-:Y:S02]  /*12090*/  IMAD.MOV.U32 R56, RZ, RZ, R63 ;  /* 0x000000ffff387224 */ /* 0x000fe400078e003f */
[----:B------:R-:W-:Y:S02]  /*120a0*/  IMAD.MOV.U32 R196, RZ, RZ, R195 ;  /* 0x000000ffffc47224 */ /* 0x000fe400078e00c3 */
.L_x_28363:
[----:B------:R-:W-:Y:S05]  /*120b0*/  BSYNC B1 ;  /* 0x0000000000017941 */ /* 0x000fea0003800000 */
.L_x_28361:
        /* <DEDUP_REMOVED lines=11> */
.L_x_28365:
[----:B------:R-:W-:Y:S01]  /*12170*/  MOV R3, R252 ;  /* 0x000000fc00037202 */ /* 0x000fe20000000f00 */
[----:B------:R-:W-:Y:S02]  /*12180*/  IMAD.MOV.U32 R0, RZ, RZ, R2 ;  /* 0x000000ffff007224 */ /* 0x000fe400078e0002 */
[----:B------:R-:W-:Y:S02]  /*12190*/  IMAD.MOV.U32 R63, RZ, RZ, R62 ;  /* 0x000000ffff3f7224 */ /* 0x000fe400078e003e */
[----:B------:R-:W-:Y:S02]  /*121a0*/  IMAD.MOV.U32 R195, RZ, RZ, R194 ;  /* 0x000000ffffc37224 */ /* 0x000fe400078e00c2 */
.L_x_28366:
[----:B------:R-:W-:Y:S05]  /*121b0*/  BSYNC B1 ;  /* 0x0000000000017941 */ /* 0x000fea0003800000 */
.L_x_28364:
        /* <DEDUP_REMOVED lines=11> */
.L_x_28368:
[----:B------:R-:W-:Y:S01]  /*12270*/  MOV R252, R3 ;  /* 0x0000000300fc7202 */ /* 0x000fe20000000f00 */
[----:B------:R-:W-:Y:S02]  /*12280*/  IMAD.MOV.U32 R2, RZ, RZ, R0 ;  /* 0x000000ffff027224 */ /* 0x000fe400078e0000 */
[----:B------:R-:W-:Y:S02]  /*12290*/  IMAD.MOV.U32 R62, RZ, RZ, R61 ;  /* 0x000000ffff3e7224 */ /* 0x000fe400078e003d */
[----:B------:R-:W-:Y:S02]  /*122a0*/  IMAD.MOV.U32 R194, RZ, RZ, R193 ;  /* 0x000000ffffc27224 */ /* 0x000fe400078e00c1 */
.L_x_28369:
[----:B------:R-:W-:Y:S05]  /*122b0*/  BSYNC B1 ;  /* 0x0000000000017941 */ /* 0x000fea0003800000 */
.L_x_28367:
        /* <DEDUP_REMOVED lines=11> */
.L_x_28371:
[----:B------:R-:W-:Y:S01]  /*12370*/  MOV R3, R252 ;  /* 0x000000fc00037202 */ /* 0x000fe20000000f00 */
[----:B------:R-:W-:Y:S02]  /*12380*/  IMAD.MOV.U32 R0, RZ, RZ, R2 ;  /* 0x000000ffff007224 */ /* 0x000fe400078e0002 */
[----:B------:R-:W-:Y:S02]  /*12390*/  IMAD.MOV.U32 R61, RZ, RZ, R60 ;  /* 0x000000ffff3d7224 */ /* 0x000fe400078e003c */
[----:B------:R-:W-:Y:S02]  /*123a0*/  IMAD.MOV.U32 R193, RZ, RZ, R192 ;  /* 0x000000ffffc17224 */ /* 0x000fe400078e00c0 */
.L_x_28372:
[----:B------:R-:W-:Y:S05]  /*123b0*/  BSYNC B1 ;  /* 0x0000000000017941 */ /* 0x000fea0003800000 */
.L_x_28370:
        /* <DEDUP_REMOVED lines=11> */
.L_x_28374:
[----:B------:R-:W-:Y:S01]  /*12470*/  MOV R252, R3 ;  /* 0x0000000300fc7202 */ /* 0x000fe20000000f00 */
[----:B------:R-:W-:Y:S02]  /*12480*/  IMAD.MOV.U32 R2, RZ, RZ, R0 ;  /* 0x000000ffff027224 */ /* 0x000fe400078e0000 */
[----:B------:R-:W-:Y:S02]  /*12490*/  IMAD.MOV.U32 R60, RZ, RZ, R67 ;  /* 0x000000ffff3c7224 */ /* 0x000fe400078e0043 */
[----:B------:R-:W-:Y:S02]  /*124a0*/  IMAD.MOV.U32 R192, RZ, RZ, R191 ;  /* 0x000000ffffc07224 */ /* 0x000fe400078e00bf */
.L_x_28375:
[----:B------:R-:W-:Y:S05]  /*124b0*/  BSYNC B1 ;  /* 0x0000000000017941 */ /* 0x000fea0003800000 */
.L_x_28373:
        /* <DEDUP_REMOVED lines=11> */
.L_x_28377:
[----:B------:R-:W-:Y:S01]  /*12570*/  MOV R3, R252 ;  /* 0x000000fc00037202 */ /* 0x000fe20000000f00 */
[----:B------:R-:W-:Y:S02]  /*12580*/  IMAD.MOV.U32 R0, RZ, RZ, R2 ;  /* 0x000000ffff007224 */ /* 0x000fe400078e0002 */
[----:B------:R-:W-:Y:S02]  /*12590*/  IMAD.MOV.U32 R67, RZ, RZ, R66 ;  /* 0x000000ffff437224 */ /* 0x000fe400078e0042 */
[----:B------:R-:W-:Y:S02]  /*125a0*/  IMAD.MOV.U32 R191, RZ, RZ, R190 ;  /* 0x000000ffffbf7224 */ /* 0x000fe400078e00be */
.L_x_28378:
[----:B------:R-:W-:Y:S05]  /*125b0*/  BSYNC B1 ;  /* 0x0000000000017941 */ /* 0x000fea0003800000 */
.L_x_28376:
        /* <DEDUP_REMOVED lines=11> */
.L_x_28380:
[----:B------:R-:W-:Y:S01]  /*12670*/  MOV R252, R3 ;  /* 0x0000000300fc7202 */ /* 0x000fe20000000f00 */
[----:B------:R-:W-:Y:S02]  /*12680*/  IMAD.MOV.U32 R2, RZ, RZ, R0 ;  /* 0x000000ffff027224 */ /* 0x000fe400078e0000 */
[----:B------:R-:W-:Y:S02]  /*12690*/  IMAD.MOV.U32 R66, RZ, RZ, R65 ;  /* 0x000000ffff427224 */ /* 0x000fe400078e0041 */
[----:B------:R-:W-:Y:S02]  /*126a0*/  IMAD.MOV.U32 R190, RZ, RZ, R189 ;  /* 0x000000ffffbe7224 */ /* 0x000fe400078e00bd */
.L_x_28381:
[----:B------:R-:W-:Y:S05]  /*126b0*/  BSYNC B1 ;  /* 0x0000000000017941 */ /* 0x000fea0003800000 */
.L_x_28379:
        /* <DEDUP_REMOVED lines=11> */
.L_x_28383:
[----:B------:R-:W-:Y:S01]  /*12770*/  MOV R3, R252 ;  /* 0x000000fc00037202 */ /* 0x000fe20000000f00 */
[----:B------:R-:W-:Y:S02]  /*12780*/  IMAD.MOV.U32 R0, RZ, RZ, R2 ;  /* 0x000000ffff007224 */ /* 0x000fe400078e0002 */
[----:B------:R-:W-:Y:S02]  /*12790*/  IMAD.MOV.U32 R65, RZ, RZ, R64 ;  /* 0x000000ffff417224 */ /* 0x000fe400078e0040 */
[----:B------:R-:W-:Y:S02]  /*127a0*/  IMAD.MOV.U32 R189, RZ, RZ, R188 ;  /* 0x000000ffffbd7224 */ /* 0x000fe400078e00bc */
.L_x_28384:
[----:B------:R-:W-:Y:S05]  /*127b0*/  BSYNC B1 ;  /* 0x0000000000017941 */ /* 0x000fea0003800000 */
.L_x_28382:
        /* <DEDUP_REMOVED lines=11> */
.L_x_28386:
[----:B------:R-:W-:Y:S01]  /*12870*/  MOV R252, R3 ;  /* 0x0000000300fc7202 */ /* 0x000fe20000000f00 */
[----:B------:R-:W-:Y:S02]  /*12880*/  IMAD.MOV.U32 R2, RZ, RZ, R0 ;  /* 0x000000ffff027224 */ /* 0x000fe400078e0000 */
[----:B------:R-:W-:Y:S02]  /*12890*/  IMAD.MOV.U32 R64, RZ, RZ, R71 ;  /* 0x000000ffff407224 */ /* 0x000fe400078e0047 */
[----:B------:R-:W-:Y:S02]  /*128a0*/  IMAD.MOV.U32 R188, RZ, RZ, R187 ;  /* 0x000000ffffbc7224 */ /* 0x000fe400078e00bb */
.L_x_28387:
[----:B------:R-:W-:Y:S05]  /*128b0*/  BSYNC B1 ;  /* 0x0000000000017941 */ /* 0x000fea0003800000 */
.L_x_28385:
        /* <DEDUP_REMOVED lines=11> */
.L_x_28389:
[----:B------:R-:W-:Y:S01]  /*12970*/  MOV R3, R252 ;  /* 0x000000fc00037202 */ /* 0x000fe20000000f00 */
[----:B------:R-:W-:Y:S02]  /*12980*/  IMAD.MOV.U32 R0, RZ, RZ, R2 ;  /* 0x000000ffff007224 */ /* 0x000fe400078e0002 */
[----:B------:R-:W-:Y:S02]  /*12990*/  IMAD.MOV.U32 R71, RZ, RZ, R70 ;  /* 0x000000ffff477224 */ /* 0x000fe400078e0046 */
[----:B------:R-:W-:Y:S02]  /*129a0*/  IMAD.MOV.U32 R187, RZ, RZ, R186 ;  /* 0x000000ffffbb7224 */ /* 0x000fe400078e00ba */
.L_x_28390:
[----:B------:R-:W-:Y:S05]  /*129b0*/  BSYNC B1 ;  /* 0x0000000000017941 */ /* 0x000fea0003800000 */
.L_x_28388:
        /* <DEDUP_REMOVED lines=11> */
.L_x_28392:
[----:B------:R-:W-:Y:S01]  /*12a70*/  MOV R252, R3 ;  /* 0x0000000300fc7202 */ /* 0x000fe20000000f00 */
[----:B------:R-:W-:Y:S02]  /*12a80*/  IMAD.MOV.U32 R2, RZ, RZ, R0 ;  /* 0x000000ffff027224 */ /* 0x000fe400078e0000 */
[----:B------:R-:W-:Y:S02]  /*12a90*/  IMAD.MOV.U32 R70, RZ, RZ, R69 ;  /* 0x000000ffff467224 */ /* 0x000fe400078e0045 */
[----:B------:R-:W-:Y:S02]  /*12aa0*/  IMAD.MOV.U32 R186, RZ, RZ, R185 ;  /* 0x000000ffffba7224 */ /* 0x000fe400078e00b9 */
.L_x_28393:
[----:B------:R-:W-:Y:S05]  /*12ab0*/  BSYNC B1 ;  /* 0x0000000000017941 */ /* 0x000fea0003800000 */
.L_x_28391:
        /* <DEDUP_REMOVED lines=11> */
.L_x_28395:
[----:B------:R-:W-:Y:S01]  /*12b70*/  MOV R3, R252 ;  /* 0x000000fc00037202 */ /* 0x000fe20000000f00 */
[----:B------:R-:W-:Y:S02]  /*12b80*/  IMAD.MOV.U32 R0, RZ, RZ, R2 ;  /* 0x000000ffff007224 */ /* 0x000fe400078e0002 */
[----:B------:R-:W-:Y:S02]  /*12b90*/  IMAD.MOV.U32 R69, RZ, RZ, R68 ;  /* 0x000000ffff457224 */ /* 0x000fe400078e0044 */
[----:B------:R-:W-:Y:S02]  /*12ba0*/  IMAD.MOV.U32 R185, RZ, RZ, R184 ;  /* 0x000000ffffb97224 */ /* 0x000fe400078e00b8 */
.L_x_28396:
[----:B------:R-:W-:Y:S05]  /*12bb0*/  BSYNC B1 ;  /* 0x0000000000017941 */ /* 0x000fea0003800000 */
.L_x_28394:
        /* <DEDUP_REMOVED lines=11> */
.L_x_28398:
[----:B------:R-:W-:Y:S01]  /*12c70*/  MOV R252, R3 ;  /* 0x0000000300fc7202 */ /* 0x000fe20000000f00 */
[----:B------:R-:W-:Y:S02]  /*12c80*/  IMAD.MOV.U32 R2, RZ, RZ, R0 ;  /* 0x000000ffff027224 */ /* 0x000fe400078e0000 */
[----:B------:R-:W-:Y:S02]  /*12c90*/  IMAD.MOV.U32 R68, RZ, RZ, R75 ;  /* 0x000000ffff447224 */ /* 0x000fe400078e004b */
[----:B------:R-:W-:Y:S02]  /*12ca0*/  IMAD.MOV.U32 R184, RZ, RZ, R183 ;  /* 0x000000ffffb87224 */ /* 0x000fe400078e00b7 */
.L_x_28399:
[----:B------:R-:W-:Y:S05]  /*12cb0*/  BSYNC B1 ;  /* 0x0000000000017941 */ /* 0x000fea0003800000 */
.L_x_28397:
        /* <DEDUP_REMOVED lines=11> */
.L_x_28401:
[----:B------:R-:W-:Y:S01]  /*12d70*/  MOV R3, R252 ;  /* 0x000000fc00037202 */ /* 0x000fe20000000f00 */
[----:B------:R-:W-:Y:S02]  /*12d80*/  IMAD.MOV.U32 R0, RZ, RZ, R2 ;  /* 0x000000ffff007224 */ /* 0x000fe400078e0002 */
[----:B------:R-:W-:Y:S02]  /*12d90*/  IMAD.MOV.U32 R75, RZ, RZ, R74 ;  /* 0x000000ffff4b7224 */ /* 0x000fe400078e004a */
[----:B------:R-:W-:Y:S02]  /*12da0*/  IMAD.MOV.U32 R183, RZ, RZ, R182 ;  /* 0x000000ffffb77224 */ /* 0x000fe400078e00b6 */
.L_x_28402:
[----:B------:R-:W-:Y:S05]  /*12db0*/  BSYNC B1 ;  /* 0x0000000000017941 */ /* 0x000fea0003800000 */
.L_x_28400:
        /* <DEDUP_REMOVED lines=11> */
.L_x_28404:
[----:B------:R-:W-:Y:S01]  /*12e70*/  MOV R252, R3 ;  /* 0x0000000300fc7202 */ /* 0x000fe20000000f00 */
[----:B------:R-:W-:Y:S02]  /*12e80*/  IMAD.MOV.U32 R2, RZ, RZ, R0 ;  /* 0x000000ffff027224 */ /* 0x000fe400078e0000 */
[----:B------:R-:W-:Y:S02]  /*12e90*/  IMAD.MOV.U32 R74, RZ, RZ, R73 ;  /* 0x000000ffff4a7224 */ /* 0x000fe400078e0049 */
[----:B------:R-:W-:Y:S02]  /*12ea0*/  IMAD.MOV.U32 R182, RZ, RZ, R181 ;  /* 0x000000ffffb67224 */ /* 0x000fe400078e00b5 */
.L_x_28405:
[----:B------:R-:W-:Y:S05]  /*12eb0*/  BSYNC B1 ;  /* 0x0000000000017941 */ /* 0x000fea0003800000 */
.L_x_28403:
        /* <DEDUP_REMOVED lines=11> */
.L_x_28407:
[----:B------:R-:W-:Y:S01]  /*12f70*/  MOV R3, R252 ;  /* 0x000000fc00037202 */ /* 0x000fe20000000f00 */
[----:B------:R-:W-:Y:S02]  /*12f80*/  IMAD.MOV.U32 R0, RZ, RZ, R2 ;  /* 0x000000ffff007224 */ /* 0x000fe400078e0002 */
[----:B------:R-:W-:Y:S02]  /*12f90*/  IMAD.MOV.U32 R73, RZ, RZ, R72 ;  /* 0x000000ffff497224 */ /* 0x000fe400078e0048 */
[----:B------:R-:W-:Y:S02]  /*12fa0*/  IMAD.MOV.U32 R181, RZ, RZ, R180 ;  /* 0x000000ffffb57224 */ /* 0x000fe400078e00b4 */
.L_x_28408:
[----:B------:R-:W-:Y:S05]  /*12fb0*/  BSYNC B1 ;  /* 0x0000000000017941 */ /* 0x000fea0003800000 */
.L_x_28406:
        /* <DEDUP_REMOVED lines=11> */
.L_x_28410:
[----:B------:R-:W-:Y:S01]  /*13070*/  MOV R252, R3 ;  /* 0x0000000300fc7202 */ /* 0x000fe20000000f00 */
[----:B------:R-:W-:Y:S02]  /*13080*/  IMAD.MOV.U32 R2, RZ, RZ, R0 ;  /* 0x000000ffff027224 */ /* 0x000fe400078e0000 */
[----:B------:R-:W-:Y:S02]  /*13090*/  IMAD.MOV.U32 R72, RZ, RZ, R79 ;  /* 0x000000ffff487224 */ /* 0x000fe400078e004f */
[----:B------:R-:W-:Y:S02]  /*130a0*/  IMAD.MOV.U32 R180, RZ, RZ, R179 ;  /* 0x000000ffffb47224 */ /* 0x000fe400078e00b3 */
.L_x_28411:
[----:B------:R-:W-:Y:S05]  /*130b0*/  BSYNC B1 ;  /* 0x0000000000017941 */ /* 0x000fea0003800000 */
.L_x_28409:
        /* <DEDUP_REMOVED lines=11> */
.L_x_28413:
[----:B------:R-:W-:Y:S01]  /*13170*/  MOV R3, R252 ;  /* 0x000000fc00037202 */ /* 0x000fe20000000f00 */
[----:B------:R-:W-:Y:S02]  /*13180*/  IMAD.MOV.U32 R0, RZ, RZ, R2 ;  /* 0x000000ffff007224 */ /* 0x000fe400078e0002 */
[----:B------:R-:W-:Y:S02]  /*13190*/  IMAD.MOV.U32 R79, RZ, RZ, R78 ;  /* 0x000000ffff4f7224 */ /* 0x000fe400078e004e */
[----:B------:R-:W-:Y:S02]  /*131a0*/  IMAD.MOV.U32 R179, RZ, RZ, R178 ;  /* 0x000000ffffb37224 */ /* 0x000fe400078e00b2 */
.L_x_28414:
[----:B------:R-:W-:Y:S05]  /*131b0*/  BSYNC B1 ;  /* 0x0000000000017941 */ /* 0x000fea0003800000 */
.L_x_28412:
        /* <DEDUP_REMOVED lines=11> */
.L_x_28416:
[----:B------:R-:W-:Y:S01]  /*13270*/  MOV R252, R3 ;  /* 0x0000000300fc7202 */ /* 0x000fe20000000f00 */
[----:B------:R-:W-:Y:S02]  /*13280*/  IMAD.MOV.U32 R2, RZ, RZ, R0 ;  /* 0x000000ffff027224 */ /* 0x000fe400078e0000 */
[----:B------:R-:W-:Y:S02]  /*13290*/  IMAD.MOV.U32 R78, RZ, RZ, R77 ;  /* 0x000000ffff4e7224 */ /* 0x000fe400078e004d */
[----:B------:R-:W-:Y:S02]  /*132a0*/  IMAD.MOV.U32 R178, RZ, RZ, R177 ;  /* 0x000000ffffb27224 */ /* 0x000fe400078e00b1 */
.L_x_28417:
[----:B------:R-:W-:Y:S05]  /*132b0*/  BSYNC B1 ;  /* 0x0000000000017941 */ /* 0x000fea0003800000 */
.L_x_28415:
        /* <DEDUP_REMOVED lines=11> */
.L_x_28419:
[----:B------:R-:W-:Y:S01]  /*13370*/  MOV R3, R252 ;  /* 0x000000fc00037202 */ /* 0x000fe20000000f00 */
[----:B------:R-:W-:Y:S02]  /*13380*/  IMAD.MOV.U32 R0, RZ, RZ, R2 ;  /* 0x000000ffff007224 */ /* 0x000fe400078e0002 */
[----:B------:R-:W-:Y:S02]  /*13390*/  IMAD.MOV.U32 R77, RZ, RZ, R76 ;  /* 0x000000ffff4d7224 */ /* 0x000fe400078e004c */
[----:B------:R-:W-:Y:S02]  /*133a0*/  IMAD.MOV.U32 R177, RZ, RZ, R176 ;  /* 0x000000ffffb17224 */ /* 0x000fe400078e00b0 */
.L_x_28420:
[----:B------:R-:W-:Y:S05]  /*133b0*/  BSYNC B1 ;  /* 0x0000000000017941 */ /* 0x000fea0003800000 */
.L_x_28418:
        /* <DEDUP_REMOVED lines=11> */
.L_x_28422:
[----:B------:R-:W-:Y:S01]  /*13470*/  MOV R252, R3 ;  /* 0x0000000300fc7202 */ /* 0x000fe20000000f00 */
[----:B------:R-:W-:Y:S02]  /*13480*/  IMAD.MOV.U32 R2, RZ, RZ, R0 ;  /* 0x000000ffff027224 */ /* 0x000fe400078e0000 */
[----:B------:R-:W-:Y:S02]  /*13490*/  IMAD.MOV.U32 R76, RZ, RZ, R83 ;  /* 0x000000ffff4c7224 */ /* 0x000fe400078e0053 */
[----:B------:R-:W-:Y:S02]  /*134a0*/  IMAD.MOV.U32 R176, RZ, RZ, R175 ;  /* 0x000000ffffb07224 */ /* 0x000fe400078e00af */
.L_x_28423:
[----:B------:R-:W-:Y:S05]  /*134b0*/  BSYNC B1 ;  /* 0x0000000000017941 */ /* 0x000fea0003800000 */
.L_x_28421:
        /* <DEDUP_REMOVED lines=11> */
.L_x_28425:
[----:B------:R-:W-:Y:S01]  /*13570*/  MOV R3, R252 ;  /* 0x000000fc00037202 */ /* 0x000fe20000000f00 */
[----:B------:R-:W-:Y:S02]  /*13580*/  IMAD.MOV.U32 R0, RZ, RZ, R2 ;  /* 0x000000ffff007224 */ /* 0x000fe400078e0002 */
[----:B------:R-:W-:Y:S02]  /*13590*/  IMAD.MOV.U32 R83, RZ, RZ, R82 ;  /* 0x000000ffff537224 */ /* 0x000fe400078e0052 */
[----:B------:R-:W-:Y:S02]  /*135a0*/  IMAD.MOV.U32 R175, RZ, RZ, R174 ;  /* 0x000000ffffaf7224 */ /* 0x000fe400078e00ae */
.L_x_28426:
[----:B------:R-:W-:Y:S05]  /*135b0*/  BSYNC B1 ;  /* 0x0000000000017941 */ /* 0x000fea0003800000 */
.L_x_28424:
        /* <DEDUP_REMOVED lines=11> */
.L_x_28428:
[----:B------:R-:W-:Y:S01]  /*13670*/  MOV R252, R3 ;  /* 0x0000000300fc7202 */ /* 0x000fe20000000f00 */
[----:B------:R-:W-:Y:S02]  /*13680*/  IMAD.MOV.U32 R2, RZ, RZ, R0 ;  /* 0x000000ffff027224 */ /* 0x000fe400078e0000 */
[----:B------:R-:W-:Y:S02]  /*13690*/  IMAD.MOV.U32 R82, RZ, RZ, R81 ;  /* 0x000000ffff527224 */ /* 0x000fe400078e0051 */
[----:B------:R-:W-:Y:S02]  /*136a0*/  IMAD.MOV.U32 R174, RZ, RZ, R173 ;  /* 0x000000ffffae7224 */ /* 0x000fe400078e00ad */
.L_x_28429:
[----:B------:R-:W-:Y:S05]  /*136b0*/  BSYNC B1 ;  /* 0x0000000000017941 */ /* 0x000fea0003800000 */
.L_x_28427:
        /* <DEDUP_REMOVED lines=11> */
.L_x_28431:
[----:B------:R-:W-:Y:S01]  /*13770*/  MOV R3, R252 ;  /* 0x000000fc00037202 */ /* 0x000fe20000000f00 */
[----:B------:R-:W-:Y:S02]  /*13780*/  IMAD.MOV.U32 R0, RZ, RZ, R2 ;  /* 0x000000ffff007224 */ /* 0x000fe400078e0002 */
[----:B------:R-:W-:Y:S02]  /*13790*/  IMAD.MOV.U32 R81, RZ, RZ, R80 ;  /* 0x000000ffff517224 */ /* 0x000fe400078e0050 */
[----:B------:R-:W-:Y:S02]  /*137a0*/  IMAD.MOV.U32 R173, RZ, RZ, R172 ;  /* 0x000000ffffad7224 */ /* 0x000fe400078e00ac */
.L_x_28432:
[----:B------:R-:W-:Y:S05]  /*137b0*/  BSYNC B1 ;  /* 0x0000000000017941 */ /* 0x000fea0003800000 */
.L_x_28430:
        /* <DEDUP_REMOVED lines=11> */
.L_x_28434:
[----:B------:R-:W-:Y:S01]  /*13870*/  MOV R252, R3 ;  /* 0x0000000300fc7202 */ /* 0x000fe20000000f00 */
[----:B------:R-:W-:Y:S02]  /*13880*/  IMAD.MOV.U32 R2, RZ, RZ, R0 ;  /* 0x000000ffff027224 */ /* 0x000fe400078e0000 */
[----:B------:R-:W-:Y:S02]  /*13890*/  IMAD.MOV.U32 R80, RZ, RZ, R87 ;  /* 0x000000ffff507224 */ /* 0x000fe400078e0057 */
[----:B------:R-:W-:Y:S02]  /*138a0*/  IMAD.MOV.U32 R172, RZ, RZ, R171 ;  /* 0x000000ffffac7224 */ /* 0x000fe400078e00ab */
.L_x_28435:
[----:B------:R-:W-:Y:S05]  /*138b0*/  BSYNC B1 ;  /* 0x0000000000017941 */ /* 0x000fea0003800000 */
.L_x_28433:
        /* <DEDUP_REMOVED lines=11> */
.L_x_28437:
[----:B------:R-:W-:Y:S01]  /*13970*/  MOV R3, R252 ;  /* 0x000000fc00037202 */ /* 0x000fe20000000f00 */
[----:B------:R-:W-:Y:S02]  /*13980*/  IMAD.MOV.U32 R0, RZ, RZ, R2 ;  /* 0x000000ffff007224 */ /* 0x000fe400078e0002 */
[----:B------:R-:W-:Y:S02]  /*13990*/  IMAD.MOV.U32 R87, RZ, RZ, R86 ;  /* 0x000000ffff577224 */ /* 0x000fe400078e0056 */
[----:B------:R-:W-:Y:S02]  /*139a0*/  IMAD.MOV.U32 R171, RZ, RZ, R170 ;  /* 0x000000ffffab7224 */ /* 0x000fe400078e00aa */
.L_x_28438:
[----:B------:R-:W-:Y:S05]  /*139b0*/  BSYNC B1 ;  /* 0x0000000000017941 */ /* 0x000fea0003800000 */
.L_x_28436:
        /* <DEDUP_REMOVED lines=11> */
.L_x_28440:
[----:B------:R-:W-:Y:S01]  /*13a70*/  MOV R252, R3 ;  /* 0x0000000300fc7202 */ /* 0x000fe20000000f00 */
[----:B------:R-:W-:Y:S02]  /*13a80*/  IMAD.MOV.U32 R2, RZ, RZ, R0 ;  /* 0x000000ffff027224 */ /* 0x000fe400078e0000 */
[----:B------:R-:W-:Y:S02]  /*13a90*/  IMAD.MOV.U32 R86, RZ, RZ, R85 ;  /* 0x000000ffff567224 */ /* 0x000fe400078e0055 */
[----:B------:R-:W-:Y:S02]  /*13aa0*/  IMAD.MOV.U32 R170, RZ, RZ, R169 ;  /* 0x000000ffffaa7224 */ /* 0x000fe400078e00a9 */
.L_x_28441:
[----:B------:R-:W-:Y:S05]  /*13ab0*/  BSYNC B1 ;  /* 0x0000000000017941 */ /* 0x000fea0003800000 */
.L_x_28439:
        /* <DEDUP_REMOVED lines=11> */
.L_x_28443:
[----:B------:R-:W-:Y:S01]  /*13b70*/  MOV R3, R252 ;  /* 0x000000fc00037202 */ /* 0x000fe20000000f00 */
[----:B------:R-:W-:Y:S02]  /*13b80*/  IMAD.MOV.U32 R0, RZ, RZ, R2 ;  /* 0x000000ffff007224 */ /* 0x000fe400078e0002 */
[----:B------:R-:W-:Y:S02]  /*13b90*/  IMAD.MOV.U32 R85, RZ, RZ, R84 ;  /* 0x000000ffff557224 */ /* 0x000fe400078e0054 */
[----:B------:R-:W-:Y:S02]  /*13ba0*/  IMAD.MOV.U32 R169, RZ, RZ, R168 ;  /* 0x000000ffffa97224 */ /* 0x000fe400078e00a8 */
.L_x_28444:
[----:B------:R-:W-:Y:S05]  /*13bb0*/  BSYNC B1 ;  /* 0x0000000000017941 */ /* 0x000fea0003800000 */
.L_x_28442:
        /* <DEDUP_REMOVED lines=11> */
.L_x_28446:
[----:B------:R-:W-:Y:S01]  /*13c70*/  MOV R252, R3 ;  /* 0x0000000300fc7202 */ /* 0x000fe20000000f00 */
[----:B------:R-:W-:Y:S02]  /*13c80*/  IMAD.MOV.U32 R2, RZ, RZ, R0 ;  /* 0x000000ffff027224 */ /* 0x000fe400078e0000 */
[----:B------:R-:W-:Y:S02]  /*13c90*/  IMAD.MOV.U32 R84, RZ, RZ, R91 ;  /* 0x000000ffff547224 */ /* 0x000fe400078e005b */
[----:B------:R-:W-:Y:S02]  /*13ca0*/  IMAD.MOV.U32 R168, RZ, RZ, R167 ;  /* 0x000000ffffa87224 */ /* 0x000fe400078e00a7 */
.L_x_28447:
[----:B------:R-:W-:Y:S05]  /*13cb0*/  BSYNC B1 ;  /* 0x0000000000017941 */ /* 0x000fea0003800000 */
.L_x_28445:
        /* <DEDUP_REMOVED lines=11> */
.L_x_28449:
[----:B------:R-:W-:Y:S01]  /*13d70*/  MOV R3, R252 ;  /* 0x000000fc00037202 */ /* 0x000fe20000000f00 */
[----:B------:R-:W-:Y:S02]  /*13d80*/  IMAD.MOV.U32 R0, RZ, RZ, R2 ;  /* 0x000000ffff007224 */ /* 0x000fe400078e0002 */
[----:B------:R-:W-:Y:S02]  /*13d90*/  IMAD.MOV.U32 R91, RZ, RZ, R90 ;  /* 0x000000ffff5b7224 */ /* 0x000fe400078e005a */
[----:B------:R-:W-:Y:S02]  /*13da0*/  IMAD.MOV.U32 R167, RZ, RZ, R166 ;  /* 0x000000ffffa77224 */ /* 0x000fe400078e00a6 */
.L_x_28450:
[----:B------:R-:W-:Y:S05]  /*13db0*/  BSYNC B1 ;  /* 0x0000000000017941 */ /* 0x000fea0003800000 */
.L_x_28448:
        /* <DEDUP_REMOVED lines=11> */
.L_x_28452:
[----:B------:R-:W-:Y:S01]  /*13e70*/  MOV R252, R3 ;  /* 0x0000000300fc7202 */ /* 0x000fe20000000f00 */
[----:B------:R-:W-:Y:S02]  /*13e80*/  IMAD.MOV.U32 R2, RZ, RZ, R0 ;  /* 0x000000ffff027224 */ /* 0x000fe400078e0000 */
[----:B------:R-:W-:Y:S02]  /*13e90*/  IMAD.MOV.U32 R90, RZ, RZ, R89 ;  /* 0x000000ffff5a7224 */ /* 0x000fe400078e0059 */
[----:B------:R-:W-:Y:S02]  /*13ea0*/  IMAD.MOV.U32 R166, RZ, RZ, R165 ;  /* 0x000000ffffa67224 */ /* 0x000fe400078e00a5 */
.L_x_28453:
[----:B------:R-:W-:Y:S05]  /*13eb0*/  BSYNC B1 ;  /* 0x0000000000017941 */ /* 0x000fea0003800000 */
.L_x_28451:
        /* <DEDUP_REMOVED lines=11> */
.L_x_28455:
[----:B------:R-:W-:Y:S01]  /*13f70*/  MOV R3, R252 ;  /* 0x000000fc00037202 */ /* 0x000fe20000000f00 */
[----:B------:R-:W-:Y:S02]  /*13f80*/  IMAD.MOV.U32 R0, RZ, RZ, R2 ;  /* 0x000000ffff007224 */ /* 0x000fe400078e0002 */
[----:B------:R-:W-:Y:S02]  /*13f90*/  IMAD.MOV.U32 R89, RZ, RZ, R88 ;  /* 0x000000ffff597224 */ /* 0x000fe400078e0058 */
[----:B------:R-:W-:Y:S02]  /*13fa0*/  IMAD.MOV.U32 R165, RZ, RZ, R164 ;  /* 0x000000ffffa57224 */ /* 0x000fe400078e00a4 */
.L_x_28456:
[----:B------:R-:W-:Y:S05]  /*13fb0*/  BSYNC B1 ;  /* 0x0000000000017941 */ /* 0x000fea0003800000 */
.L_x_28454:
        /* <DEDUP_REMOVED lines=11> */
.L_x_28458:
[----:B------:R-:W-:Y:S01]  /*14070*/  MOV R252, R3 ;  /* 0x0000000300fc7202 */ /* 0x000fe20000000f00 */
[----:B------:R-:W-:Y:S02]  /*14080*/  IMAD.MOV.U32 R2, RZ, RZ, R0 ;  /* 0x000000ffff027224 */ /* 0x000fe400078e0000 */
[----:B------:R-:W-:Y:S02]  /*14090*/  IMAD.MOV.U32 R88, RZ, RZ, R95 ;  /* 0x000000ffff587224 */ /* 0x000fe400078e005f */
[----:B------:R-:W-:Y:S02]  /*140a0*/  IMAD.MOV.U32 R164, RZ, RZ, R163 ;  /* 0x000000ffffa47224 */ /* 0x000fe400078e00a3 */
.L_x_28459:
[----:B------:R-:W-:Y:S05]  /*140b0*/  BSYNC B1 ;  /* 0x0000000000017941 */ /* 0x000fea0003800000 */
.L_x_28457:
        /* <DEDUP_REMOVED lines=11> */
.L_x_28461:
[----:B------:R-:W-:Y:S01]  /*14170*/  MOV R3, R252 ;  /* 0x000000fc00037202 */ /* 0x000fe20000000f00 */
[----:B------:R-:W-:Y:S02]  /*14180*/  IMAD.MOV.U32 R0, RZ, RZ, R2 ;  /* 0x000000ffff007224 */ /* 0x000fe400078e0002 */
[----:B------:R-:W-:Y:S02]  /*14190*/  IMAD.MOV.U32 R95, RZ, RZ, R94 ;  /* 0x000000ffff5f7224 */ /* 0x000fe400078e005e */
[----:B------:R-:W-:Y:S02]  /*141a0*/  IMAD.MOV.U32 R163, RZ, RZ, R162 ;  /* 0x000000ffffa37224 */ /* 0x000fe400078e00a2 */
.L_x_28462:
[----:B------:R-:W-:Y:S05]  /*141b0*/  BSYNC B1 ;  /* 0x0000000000017941 */ /* 0x000fea0003800000 */
.L_x_28460:
        /* <DEDUP_REMOVED lines=11> */
.L_x_28464:
[----:B------:R-:W-:Y:S01]  /*14270*/  MOV R252, R3 ;  /* 0x0000000300fc7202 */ /* 0x000fe20000000f00 */
[----:B------:R-:W-:Y:S02]  /*14280*/  IMAD.MOV.U32 R2, RZ, RZ, R0 ;  /* 0x000000ffff027224 */ /* 0x000fe400078e0000 */
[----:B------:R-:W-:Y:S02]  /*14290*/  IMAD.MOV.U32 R94, RZ, RZ, R93 ;  /* 0x000000ffff5e7224 */ /* 0x000fe400078e005d */
[----:B------:R-:W-:Y:S02]  /*142a0*/  IMAD.MOV.U32 R162, RZ, RZ, R161 ;  /* 0x000000ffffa27224 */ /* 0x000fe400078e00a1 */
.L_x_28465:
[----:B------:R-:W-:Y:S05]  /*142b0*/  BSYNC B1 ;  /* 0x0000000000017941 */ /* 0x000fea0003800000 */
.L_x_28463:
        /* <DEDUP_REMOVED lines=11> */
.L_x_28467:
[----:B------:R-:W-:Y:S01]  /*14370*/  MOV R3, R252 ;  /* 0x000000fc00037202 */ /* 0x000fe20000000f00 */
[----:B------:R-:W-:Y:S02]  /*14380*/  IMAD.MOV.U32 R0, RZ, RZ, R2 ;  /* 0x000000ffff007224 */ /* 0x000fe400078e0002 */
[----:B------:R-:W-:Y:S02]  /*14390*/  IMAD.MOV.U32 R93, RZ, RZ, R92 ;  /* 0x000000ffff5d7224 */ /* 0x000fe400078e005c */
[----:B------:R-:W-:Y:S02]  /*143a0*/  IMAD.MOV.U32 R161, RZ, RZ, R160 ;  /* 0x000000ffffa17224 */ /* 0x000fe400078e00a0 */
.L_x_28468:
[----:B------:R-:W-:Y:S05]  /*143b0*/  BSYNC B1 ;  /* 0x0000000000017941 */ /* 0x000fea0003800000 */
.L_x_28466:
        /* <DEDUP_REMOVED lines=11> */
.L_x_28470:
[----:B------:R-:W-:Y:S01]  /*14470*/  MOV R252, R3 ;  /* 0x0000000300fc7202 */ /* 0x000fe20000000f00 */
[----:B------:R-:W-:Y:S02]  /*14480*/  IMAD.MOV.U32 R2, RZ, RZ, R0 ;  /* 0x000000ffff027224 */ /* 0x000fe400078e0000 */
[----:B------:R-:W-:Y:S02]  /*14490*/  IMAD.MOV.U32 R92, RZ, RZ, R99 ;  /* 0x000000ffff5c7224 */ /* 0x000fe400078e0063 */
[----:B------:R-:W-:Y:S02]  /*144a0*/  IMAD.MOV.U32 R160, RZ, RZ, R159 ;  /* 0x000000ffffa07224 */ /* 0x000fe400078e009f */
.L_x_28471:
[----:B------:R-:W-:Y:S05]  /*144b0*/  BSYNC B1 ;  /* 0x0000000000017941 */ /* 0x000fea0003800000 */
.L_x_28469:
        /* <DEDUP_REMOVED lines=11> */
.L_x_28473:
[----:B------:R-:W-:Y:S01]  /*14570*/  MOV R3, R252 ;  /* 0x000000fc00037202 */ /* 0x000fe20000000f00 */
[----:B------:R-:W-:Y:S02]  /*14580*/  IMAD.MOV.U32 R0, RZ, RZ, R2 ;  /* 0x000000ffff007224 */ /* 0x000fe400078e0002 */
[----:B------:R-:W-:Y:S02]  /*14590*/  IMAD.MOV.U32 R99, RZ, RZ, R98 ;  /* 0x000000ffff637224 */ /* 0x000fe400078e0062 */
[----:B------:R-:W-:Y:S02]  /*145a0*/  IMAD.MOV.U32 R159, RZ, RZ, R158 ;  /* 0x000000ffff9f7224 */ /* 0x000fe400078e009e */
.L_x_28474:
[----:B------:R-:W-:Y:S05]  /*145b0*/  BSYNC B1 ;  /* 0x0000000000017941 */ /* 0x000fea0003800000 */
.L_x_28472:
        /* <DEDUP_REMOVED lines=11> */
.L_x_28476:
[----:B------:R-:W-:Y:S01]  /*14670*/  MOV R252, R3 ;  /* 0x0000000300fc7202 */ /* 0x000fe20000000f00 */
[----:B------:R-:W-:Y:S02]  /*14680*/  IMAD.MOV.U32 R2, RZ, RZ, R0 ;  /* 0x000000ffff027224 */ /* 0x000fe400078e0000 */
[----:B------:R-:W-:Y:S02]  /*14690*/  IMAD.MOV.U32 R98, RZ, RZ, R97 ;  /* 0x000000ffff627224 */ /* 0x000fe400078e0061 */
[----:B------:R-:W-:Y:S02]  /*146a0*/  IMAD.MOV.U32 R158, RZ, RZ, R157 ;  /* 0x000000ffff9e7224 */ /* 0x000fe400078e009d */
.L_x_28477:
[----:B------:R-:W-:Y:S05]  /*146b0*/  BSYNC B1 ;  /* 0x0000000000017941 */ /* 0x000fea0003800000 */
.L_x_28475:
        /* <DEDUP_REMOVED lines=11> */
.L_x_28479:
[----:B------:R-:W-:Y:S01]  /*14770*/  MOV R3, R252 ;  /* 0x000000fc00037202 */ /* 0x000fe20000000f00 */
[----:B------:R-:W-:Y:S02]  /*14780*/  IMAD.MOV.U32 R0, RZ, RZ, R2 ;  /* 0x000000ffff007224 */ /* 0x000fe400078e0002 */
[----:B------:R-:W-:Y:S02]  /*14790*/  IMAD.MOV.U32 R97, RZ, RZ, R96 ;  /* 0x000000ffff617224 */ /* 0x000fe400078e0060 */
[----:B------:R-:W-:Y:S02]  /*147a0*/  IMAD.MOV.U32 R157, RZ, RZ, R156 ;  /* 0x000000ffff9d7224 */ /* 0x000fe400078e009c */
.L_x_28480:
[----:B------:R-:W-:Y:S05]  /*147b0*/  BSYNC B1 ;  /* 0x0000000000017941 */ /* 0x000fea0003800000 */
.L_x_28478:
        /* <DEDUP_REMOVED lines=11> */
.L_x_28482:
[----:B------:R-:W-:Y:S01]  /*14870*/  MOV R252, R3 ;  /* 0x0000000300fc7202 */ /* 0x000fe20000000f00 */
[----:B------:R-:W-:Y:S02]  /*14880*/  IMAD.MOV.U32 R2, RZ, RZ, R0 ;  /* 0x000000ffff027224 */ /* 0x000fe400078e0000 */
[----:B------:R-:W-:Y:S02]  /*14890*/  IMAD.MOV.U32 R96, RZ, RZ, R103 ;  /* 0x000000ffff607224 */ /* 0x000fe400078e0067 */
[----:B------:R-:W-:Y:S02]  /*148a0*/  IMAD.MOV.U32 R156, RZ, RZ, R155 ;  /* 0x000000ffff9c7224 */ /* 0x000fe400078e009b */
.L_x_28483:
[----:B------:R-:W-:Y:S05]  /*148b0*/  BSYNC B1 ;  /* 0x0000000000017941 */ /* 0x000fea0003800000 */
.L_x_28481:
        /* <DEDUP_REMOVED lines=11> */
.L_x_28485:
[----:B------:R-:W-:Y:S01]  /*14970*/  MOV R3, R252 ;  /* 0x000000fc00037202 */ /* 0x000fe20000000f00 */
[----:B------:R-:W-:Y:S02]  /*14980*/  IMAD.MOV.U32 R0, RZ, RZ, R2 ;  /* 0x000000ffff007224 */ /* 0x000fe400078e0002 */
[----:B------:R-:W-:Y:S02]  /*14990*/  IMAD.MOV.U32 R103, RZ, RZ, R102 ;  /* 0x000000ffff677224 */ /* 0x000fe400078e0066 */
[----:B------:R-:W-:Y:S02]  /*149a0*/  IMAD.MOV.U32 R155, RZ, RZ, R154 ;  /* 0x000000ffff9b7224 */ /* 0x000fe400078e009a */
.L_x_28486:
[----:B------:R-:W-:Y:S05]  /*149b0*/  BSYNC B1 ;  /* 0x0000000000017941 */ /* 0x000fea0003800000 */
.L_x_28484:
        /* <DEDUP_REMOVED lines=11> */
.L_x_28488:
[----:B------:R-:W-:Y:S01]  /*14a70*/  MOV R252, R3 ;  /* 0x0000000300fc7202 */ /* 0x000fe20000000f00 */
[----:B------:R-:W-:Y:S02]  /*14a80*/  IMAD.MOV.U32 R2, RZ, RZ, R0 ;  /* 0x000000ffff027224 */ /* 0x000fe400078e0000 */
[----:B------:R-:W-:Y:S02]  /*14a90*/  IMAD.MOV.U32 R102, RZ, RZ, R101 ;  /* 0x000000ffff667224 */ /* 0x000fe400078e0065 */
[----:B------:R-:W-:Y:S02]  /*14aa0*/  IMAD.MOV.U32 R154, RZ, RZ, R153 ;  /* 0x000000ffff9a7224 */ /* 0x000fe400078e0099 */
.L_x_28489:
[----:B------:R-:W-:Y:S05]  /*14ab0*/  BSYNC B1 ;  /* 0x0000000000017941 */ /* 0x000fea0003800000 */
.L_x_28487:
        /* <DEDUP_REMOVED lines=11> */
.L_x_28491:
[----:B------:R-:W-:Y:S01]  /*14b70*/  MOV R3, R252 ;  /* 0x000000fc00037202 */ /* 0x000fe20000000f00 */
[----:B------:R-:W-:Y:S02]  /*14b80*/  IMAD.MOV.U32 R0, RZ, RZ, R2 ;  /* 0x000000ffff007224 */ /* 0x000fe400078e0002 */
[----:B------:R-:W-:Y:S02]  /*14b90*/  IMAD.MOV.U32 R101, RZ, RZ, R100 ;  /* 0x000000ffff657224 */ /* 0x000fe400078e0064 */
[----:B------:R-:W-:Y:S02]  /*14ba0*/  IMAD.MOV.U32 R153, RZ, RZ, R152 ;  /* 0x000000ffff997224 */ /* 0x000fe400078e0098 */
.L_x_28492:
[----:B------:R-:W-:Y:S05]  /*14bb0*/  BSYNC B1 ;  /* 0x0000000000017941 */ /* 0x000fea0003800000 */
.L_x_28490:
        /* <DEDUP_REMOVED lines=11> */
.L_x_28494:
[----:B------:R-:W-:Y:S01]  /*14c70*/  MOV R252, R3 ;  /* 0x0000000300fc7202 */ /* 0x000fe20000000f00 */
[----:B------:R-:W-:Y:S02]  /*14c80*/  IMAD.MOV.U32 R2, RZ, RZ, R0 ;  /* 0x000000ffff027224 */ /* 0x000fe400078e0000 */
[----:B------:R-:W-:Y:S02]  /*14c90*/  IMAD.MOV.U32 R100, RZ, RZ, R107 ;  /* 0x000000ffff647224 */ /* 0x000fe400078e006b */
[----:B------:R-:W-:Y:S02]  /*14ca0*/  IMAD.MOV.U32 R152, RZ, RZ, R151 ;  /* 0x000000ffff987224 */ /* 0x000fe400078e0097 */
.L_x_28495:
[----:B------:R-:W-:Y:S05]  /*14cb0*/  BSYNC B1 ;  /* 0x0000000000017941 */ /* 0x000fea0003800000 */
.L_x_28493:
        /* <DEDUP_REMOVED lines=11> */
.L_x_28497:
[----:B------:R-:W-:Y:S01]  /*14d70*/  MOV R3, R252 ;  /* 0x000000fc00037202 */ /* 0x000fe20000000f00 */
[----:B------:R-:W-:Y:S02]  /*14d80*/  IMAD.MOV.U32 R0, RZ, RZ, R2 ;  /* 0x000000ffff007224 */ /* 0x000fe400078e0002 */
[----:B------:R-:W-:Y:S02]  /*14d90*/  IMAD.MOV.U32 R107, RZ, RZ, R106 ;  /* 0x000000ffff6b7224 */ /* 0x000fe400078e006a */
[----:B------:R-:W-:Y:S02]  /*14da0*/  IMAD.MOV.U32 R151, RZ, RZ, R150 ;  /* 0x000000ffff977224 */ /* 0x000fe400078e0096 */
.L_x_28498:
[----:B------:R-:W-:Y:S05]  /*14db0*/  BSYNC B1 ;  /* 0x0000000000017941 */ /* 0x000fea0003800000 */
.L_x_28496:
        /* <DEDUP_REMOVED lines=11> */
.L_x_28500:
[----:B------:R-:W-:Y:S01]  /*14e70*/  MOV R252, R3 ;  /* 0x0000000300fc7202 */ /* 0x000fe20000000f00 */
[----:B------:R-:W-:Y:S02]  /*14e80*/  IMAD.MOV.U32 R2, RZ, RZ, R0 ;  /* 0x000000ffff027224 */ /* 0x000fe400078e0000 */
[----:B------:R-:W-:Y:S02]  /*14e90*/  IMAD.MOV.U32 R106, RZ, RZ, R105 ;  /* 0x000000ffff6a7224 */ /* 0x000fe400078e0069 */
[----:B------:R-:W-:Y:S02]  /*14ea0*/  IMAD.MOV.U32 R150, RZ, RZ, R149 ;  /* 0x000000ffff967224 */ /* 0x000fe400078e0095 */
.L_x_28501:
[----:B------:R-:W-:Y:S05]  /*14eb0*/  BSYNC B1 ;  /* 0x0000000000017941 */ /* 0x000fea0003800000 */
.L_x_28499:
        /* <DEDUP_REMOVED lines=11> */
.L_x_28503:
[----:B------:R-:W-:Y:S01]  /*14f70*/  MOV R3, R252 ;  /* 0x000000fc00037202 */ /* 0x000fe20000000f00 */
[----:B------:R-:W-:Y:S02]  /*14f80*/  IMAD.MOV.U32 R0, RZ, RZ, R2 ;  /* 0x000000ffff007224 */ /* 0x000fe400078e0002 */
[----:B------:R-:W-:Y:S02]  /*14f90*/  IMAD.MOV.U32 R105, RZ, RZ, R104 ;  /* 0x000000ffff697224 */ /* 0x000fe400078e0068 */
[----:B------:R-:W-:Y:S02]  /*14fa0*/  IMAD.MOV.U32 R149, RZ, RZ, R148 ;  /* 0x000000ffff957224 */ /* 0x000fe400078e0094 */
.L_x_28504:
[----:B------:R-:W-:Y:S05]  /*14fb0*/  BSYNC B1 ;  /* 0x0000000000017941 */ /* 0x000fea0003800000 */
.L_x_28502:
        /* <DEDUP_REMOVED lines=11> */
.L_x_28506:
[----:B------:R-:W-:Y:S01]  /*15070*/  MOV R252, R3 ;  /* 0x0000000300fc7202 */ /* 0x000fe20000000f00 */
[----:B------:R-:W-:Y:S02]  /*15080*/  IMAD.MOV.U32 R2, RZ, RZ, R0 ;  /* 0x000000ffff027224 */ /* 0x000fe400078e0000 */
[----:B------:R-:W-:Y:S02]  /*15090*/  IMAD.MOV.U32 R104, RZ, RZ, R111 ;  /* 0x000000ffff687224 */ /* 0x000fe400078e006f */
[----:B------:R-:W-:Y:S02]  /*150a0*/  IMAD.MOV.U32 R148, RZ, RZ, R147 ;  /* 0x000000ffff947224 */ /* 0x000fe400078e0093 */
.L_x_28507:
[----:B------:R-:W-:Y:S05]  /*150b0*/  BSYNC B1 ;  /* 0x0000000000017941 */ /* 0x000fea0003800000 */
.L_x_28505:
        /* <DEDUP_REMOVED lines=11> */
.L_x_28509:
[----:B------:R-:W-:Y:S01]  /*15170*/  MOV R3, R252 ;  /* 0x000000fc00037202 */ /* 0x000fe20000000f00 */
[----:B------:R-:W-:Y:S02]  /*15180*/  IMAD.MOV.U32 R0, RZ, RZ, R2 ;  /* 0x000000ffff007224 */ /* 0x000fe400078e0002 */
[----:B------:R-:W-:Y:S02]  /*15190*/  IMAD.MOV.U32 R111, RZ, RZ, R110 ;  /* 0x000000ffff6f7224 */ /* 0x000fe400078e006e */
[----:B------:R-:W-:Y:S02]  /*151a0*/  IMAD.MOV.U32 R147, RZ, RZ, R146 ;  /* 0x000000ffff937224 */ /* 0x000fe400078e0092 */
.L_x_28510:
[----:B------:R-:W-:Y:S05]  /*151b0*/  BSYNC B1 ;  /* 0x0000000000017941 */ /* 0x000fea0003800000 */
.L_x_28508:
        /* <DEDUP_REMOVED lines=11> */
.L_x_28512:
[----:B------:R-:W-:Y:S01]  /*15270*/  MOV R252, R3 ;  /* 0x0000000300fc7202 */ /* 0x000fe20000000f00 */
[----:B------:R-:W-:Y:S02]  /*15280*/  IMAD.MOV.U32 R2, RZ, RZ, R0 ;  /* 0x000000ffff027224 */ /* 0x000fe400078e0000 */
[----:B------:R-:W-:Y:S02]  /*15290*/  IMAD.MOV.U32 R110, RZ, RZ, R109 ;  /* 0x000000ffff6e7224 */ /* 0x000fe400078e006d */
[----:B------:R-:W-:Y:S02]  /*152a0*/  IMAD.MOV.U32 R146, RZ, RZ, R145 ;  /* 0x000000ffff927224 */ /* 0x000fe400078e0091 */
.L_x_28513:
[----:B------:R-:W-:Y:S05]  /*152b0*/  BSYNC B1 ;  /* 0x0000000000017941 */ /* 0x000fea0003800000 */
.L_x_28511:
        /* <DEDUP_REMOVED lines=11> */
.L_x_28515:
[----:B------:R-:W-:Y:S01]  /*15370*/  MOV R3, R252 ;  /* 0x000000fc00037202 */ /* 0x000fe20000000f00 */
[----:B------:R-:W-:Y:S02]  /*15380*/  IMAD.MOV.U32 R0, RZ, RZ, R2 ;  /* 0x000000ffff007224 */ /* 0x000fe400078e0002 */
[----:B------:R-:W-:Y:S02]  /*15390*/  IMAD.MOV.U32 R109, RZ, RZ, R108 ;  /* 0x000000ffff6d7224 */ /* 0x000fe400078e006c */
[----:B------:R-:W-:Y:S02]  /*153a0*/  IMAD.MOV.U32 R145, RZ, RZ, R144 ;  /* 0x000000ffff917224 */ /* 0x000fe400078e0090 */
.L_x_28516:
[----:B------:R-:W-:Y:S05]  /*153b0*/  BSYNC B1 ;  /* 0x0000000000017941 */ /* 0x000fea0003800000 */
.L_x_28514:
        /* <DEDUP_REMOVED lines=11> */
.L_x_28518:
[----:B------:R-:W-:Y:S01]  /*15470*/  MOV R252, R3 ;  /* 0x0000000300fc7202 */ /* 0x000fe20000000f00 */
[----:B------:R-:W-:Y:S02]  /*15480*/  IMAD.MOV.U32 R2, RZ, RZ, R0 ;  /* 0x000000ffff027224 */ /* 0x000fe400078e0000 */
[----:B------:R-:W-:Y:S02]  /*15490*/  IMAD.MOV.U32 R108, RZ, RZ, R115 ;  /* 0x000000ffff6c7224 */ /* 0x000fe400078e0073 */
[----:B------:R-:W-:Y:S02]  /*154a0*/  IMAD.MOV.U32 R144, RZ, RZ, R143 ;  /* 0x000000ffff907224 */ /* 0x000fe400078e008f */
.L_x_28519:
[----:B------:R-:W-:Y:S05]  /*154b0*/  BSYNC B1 ;  /* 0x0000000000017941 */ /* 0x000fea0003800000 */
.L_x_28517:
        /* <DEDUP_REMOVED lines=11> */
.L_x_28521:
[----:B------:R-:W-:Y:S01]  /*15570*/  MOV R3, R252 ;  /* 0x000000fc00037202 */ /* 0x000fe20000000f00 */
[----:B------:R-:W-:Y:S02]  /*15580*/  IMAD.MOV.U32 R0, RZ, RZ, R2 ;  /* 0x000000ffff007224 */ /* 0x000fe400078e0002 */
[----:B------:R-:W-:Y:S02]  /*15590*/  IMAD.MOV.U32 R115, RZ, RZ, R114 ;  /* 0x000000ffff737224 */ /* 0x000fe400078e0072 */
[----:B------:R-:W-:Y:S02]  /*155a0*/  IMAD.MOV.U32 R143, RZ, RZ, R142 ;  /* 0x000000ffff8f7224 */ /* 0x000fe400078e008e */
.L_x_28522:
[----:B------:R-:W-:Y:S05]  /*155b0*/  BSYNC B1 ;  /* 0x0000000000017941 */ /* 0x000fea0003800000 */
.L_x_28520:
        /* <DEDUP_REMOVED lines=11> */
.L_x_28524:
[----:B------:R-:W-:Y:S01]  /*15670*/  MOV R252, R3 ;  /* 0x0000000300fc7202 */ /* 0x000fe20000000f00 */
[----:B------:R-:W-:Y:S02]  /*15680*/  IMAD.MOV.U32 R2, RZ, RZ, R0 ;  /* 0x000000ffff027224 */ /* 0x000fe400078e0000 */
[----:B------:R-:W-:Y:S02]  /*15690*/  IMAD.MOV.U32 R114, RZ, RZ, R113 ;  /* 0x000000ffff727224 */ /* 0x000fe400078e0071 */
[----:B------:R-:W-:Y:S02]  /*156a0*/  IMAD.MOV.U32 R142, RZ, RZ, R141 ;  /* 0x000000ffff8e7224 */ /* 0x000fe400078e008d */
.L_x_28525:
[----:B------:R-:W-:Y:S05]  /*156b0*/  BSYNC B1 ;  /* 0x0000000000017941 */ /* 0x000fea0003800000 */
.L_x_28523:
        /* <DEDUP_REMOVED lines=11> */
.L_x_28527:
[----:B------:R-:W-:Y:S01]  /*15770*/  MOV R3, R252 ;  /* 0x000000fc00037202 */ /* 0x000fe20000000f00 */
[----:B------:R-:W-:Y:S02]  /*15780*/  IMAD.MOV.U32 R0, RZ, RZ, R2 ;  /* 0x000000ffff007224 */ /* 0x000fe400078e0002 */
[----:B------:R-:W-:Y:S02]  /*15790*/  IMAD.MOV.U32 R113, RZ, RZ, R112 ;  /* 0x000000ffff717224 */ /* 0x000fe400078e0070 */
[----:B------:R-:W-:Y:S02]  /*157a0*/  IMAD.MOV.U32 R141, RZ, RZ, R140 ;  /* 0x000000ffff8d7224 */ /* 0x000fe400078e008c */
.L_x_28528:
[----:B------:R-:W-:Y:S05]  /*157b0*/  BSYNC B1 ;  /* 0x0000000000017941 */ /* 0x000fea0003800000 */
.L_x_28526:
        /* <DEDUP_REMOVED lines=11> */
.L_x_28530:
[----:B------:R-:W-:Y:S01]  /*15870*/  MOV R252, R3 ;  /* 0x0000000300fc7202 */ /* 0x000fe20000000f00 */
[----:B------:R-:W-:Y:S02]  /*15880*/  IMAD.MOV.U32 R2, RZ, RZ, R0 ;  /* 0x000000ffff027224 */ /* 0x000fe400078e0000 */
[----:B------:R-:W-:Y:S02]  /*15890*/  IMAD.MOV.U32 R112, RZ, RZ, R119 ;  /* 0x000000ffff707224 */ /* 0x000fe400078e0077 */
[----:B------:R-:W-:Y:S02]  /*158a0*/  IMAD.MOV.U32 R140, RZ, RZ, R139 ;  /* 0x000000ffff8c7224 */ /* 0x000fe400078e008b */
.L_x_28531:
[----:B------:R-:W-:Y:S05]  /*158b0*/  BSYNC B1 ;  /* 0x0000000000017941 */ /* 0x000fea0003800000 */
.L_x_28529:
        /* <DEDUP_REMOVED lines=11> */
.L_x_28533:
[----:B------:R-:W-:Y:S01]  /*15970*/  MOV R3, R252 ;  /* 0x000000fc00037202 */ /* 0x000fe20000000f00 */
[----:B------:R-:W-:Y:S02]  /*15980*/  IMAD.MOV.U32 R0, RZ, RZ, R2 ;  /* 0x000000ffff007224 */ /* 0x000fe400078e0002 */
[----:B------:R-:W-:Y:S02]  /*15990*/  IMAD.MOV.U32 R119, RZ, RZ, R118 ;  /* 0x000000ffff777224 */ /* 0x000fe400078e0076 */
[----:B------:R-:W-:Y:S02]  /*159a0*/  IMAD.MOV.U32 R139, RZ, RZ, R138 ;  /* 0x000000ffff8b7224 */ /* 0x000fe400078e008a */
.L_x_28534:
[----:B------:R-:W-:Y:S05]  /*159b0*/  BSYNC B1 ;  /* 0x0000000000017941 */ /* 0x000fea0003800000 */
.L_x_28532:
        /* <DEDUP_REMOVED lines=11> */
.L_x_28536:
[----:B------:R-:W-:Y:S01]  /*15a70*/  MOV R252, R3 ;  /* 0x0000000300fc7202 */ /* 0x000fe20000000f00 */
[----:B------:R-:W-:Y:S02]  /*15a80*/  IMAD.MOV.U32 R2, RZ, RZ, R0 ;  /* 0x000000ffff027224 */ /* 0x000fe400078e0000 */
[----:B------:R-:W-:Y:S02]  /*15a90*/  IMAD.MOV.U32 R118, RZ, RZ, R117 ;  /* 0x000000ffff767224 */ /* 0x000fe400078e0075 */
[----:B------:R-:W-:Y:S02]  /*15aa0*/  IMAD.MOV.U32 R138, RZ, RZ, R137 ;  /* 0x000000ffff8a7224 */ /* 0x000fe400078e0089 */
.L_x_28537:
[----:B------:R-:W-:Y:S05]  /*15ab0*/  BSYNC B1 ;  /* 0x0000000000017941 */ /* 0x000fea0003800000 */
.L_x_28535:
        /* <DEDUP_REMOVED lines=11> */
.L_x_28539:
[----:B------:R-:W-:Y:S01]  /*15b70*/  MOV R3, R252 ;  /* 0x000000fc00037202 */ /* 0x000fe20000000f00 */
[----:B------:R-:W-:Y:S02]  /*15b80*/  IMAD.MOV.U32 R0, RZ, RZ, R2 ;  /* 0x000000ffff007224 */ /* 0x000fe400078e0002 */
[----:B------:R-:W-:Y:S02]  /*15b90*/  IMAD.MOV.U32 R117, RZ, RZ, R116 ;  /* 0x000000ffff757224 */ /* 0x000fe400078e0074 */
[----:B------:R-:W-:Y:S02]  /*15ba0*/  IMAD.MOV.U32 R137, RZ, RZ, R136 ;  /* 0x000000ffff897224 */ /* 0x000fe400078e0088 */
.L_x_28540:
[----:B------:R-:W-:Y:S05]  /*15bb0*/  BSYNC B1 ;  /* 0x0000000000017941 */ /* 0x000fea0003800000 */
.L_x_28538:
        /* <DEDUP_REMOVED lines=11> */
.L_x_28542:
[----:B------:R-:W-:Y:S01]  /*15c70*/  MOV R252, R3 ;  /* 0x0000000300fc7202 */ /* 0x000fe20000000f00 */
[----:B------:R-:W-:Y:S02]  /*15c80*/  IMAD.MOV.U32 R2, RZ, RZ, R0 ;  /* 0x000000ffff027224 */ /* 0x000fe400078e0000 */
[----:B------:R-:W-:Y:S02]  /*15c90*/  IMAD.MOV.U32 R116, RZ, RZ, R123 ;  /* 0x000000ffff747224 */ /* 0x000fe400078e007b */
[----:B------:R-:W-:Y:S02]  /*15ca0*/  IMAD.MOV.U32 R136, RZ, RZ, R135 ;  /* 0x000000ffff887224 */ /* 0x000fe400078e0087 */
.L_x_28543:
[----:B------:R-:W-:Y:S05]  /*15cb0*/  BSYNC B1 ;  /* 0x0000000000017941 */ /* 0x000fea0003800000 */
.L_x_28541:
        /* <DEDUP_REMOVED lines=11> */
.L_x_28545:
[----:B------:R-:W-:Y:S01]  /*15d70*/  MOV R3, R252 ;  /* 0x000000fc00037202 */ /* 0x000fe20000000f00 */
[----:B------:R-:W-:Y:S02]  /*15d80*/  IMAD.MOV.U32 R0, RZ, RZ, R2 ;  /* 0x000000ffff007224 */ /* 0x000fe400078e0002 */
[----:B------:R-:W-:Y:S02]  /*15d90*/  IMAD.MOV.U32 R123, RZ, RZ, R122 ;  /* 0x000000ffff7b7224 */ /* 0x000fe400078e007a */
[----:B------:R-:W-:Y:S02]  /*15da0*/  IMAD.MOV.U32 R135, RZ, RZ, R134 ;  /* 0x000000ffff877224 */ /* 0x000fe400078e0086 */
.L_x_28546:
[----:B------:R-:W-:Y:S05]  /*15db0*/  BSYNC B1 ;  /* 0x0000000000017941 */ /* 0x000fea0003800000 */
.L_x_28544:
        /* <DEDUP_REMOVED lines=11> */
.L_x_28548:
[----:B------:R-:W-:Y:S01]  /*15e70*/  MOV R252, R3 ;  /* 0x0000000300fc7202 */ /* 0x000fe20000000f00 */
[----:B------:R-:W-:Y:S02]  /*15e80*/  IMAD.MOV.U32 R2, RZ, RZ, R0 ;  /* 0x000000ffff027224 */ /* 0x000fe400078e0000 */
[----:B------:R-:W-:Y:S02]  /*15e90*/  IMAD.MOV.U32 R122, RZ, RZ, R121 ;  /* 0x000000ffff7a7224 */ /* 0x000fe400078e0079 */
[----:B------:R-:W-:Y:S02]  /*15ea0*/  IMAD.MOV.U32 R134, RZ, RZ, R133 ;  /* 0x000000ffff867224 */ /* 0x000fe400078e0085 */
.L_x_28549:
[----:B------:R-:W-:Y:S05]  /*15eb0*/  BSYNC B1 ;  /* 0x0000000000017941 */ /* 0x000fea0003800000 */
.L_x_28547:
        /* <DEDUP_REMOVED lines=11> */
.L_x_28551:
[----:B------:R-:W-:Y:S01]  /*15f70*/  MOV R3, R252 ;  /* 0x000000fc00037202 */ /* 0x000fe20000000f00 */
[----:B------:R-:W-:Y:S02]  /*15f80*/  IMAD.MOV.U32 R0, RZ, RZ, R2 ;  /* 0x000000ffff007224 */ /* 0x000fe400078e0002 */
[----:B------:R-:W-:Y:S02]  /*15f90*/  IMAD.MOV.U32 R121, RZ, RZ, R120 ;  /* 0x000000ffff797224 */ /* 0x000fe400078e0078 */
[----:B------:R-:W-:Y:S02]  /*15fa0*/  IMAD.MOV.U32 R133, RZ, RZ, R132 ;  /* 0x000000ffff857224 */ /* 0x000fe400078e0084 */
.L_x_28552:
[----:B------:R-:W-:Y:S05]  /*15fb0*/  BSYNC B1 ;  /* 0x0000000000017941 */ /* 0x000fea0003800000 */
.L_x_28550:
        /* <DEDUP_REMOVED lines=11> */
.L_x_28554:
[----:B------:R-:W-:Y:S01]  /*16070*/  MOV R252, R3 ;  /* 0x0000000300fc7202 */ /* 0x000fe20000000f00 */
[----:B------:R-:W-:Y:S02]  /*16080*/  IMAD.MOV.U32 R2, RZ, RZ, R0 ;  /* 0x000000ffff027224 */ /* 0x000fe400078e0000 */
[----:B------:R-:W-:Y:S02]  /*16090*/  IMAD.MOV.U32 R120, RZ, RZ, R127 ;  /* 0x000000ffff787224 */ /* 0x000fe400078e007f */
[----:B------:R-:W-:Y:S02]  /*160a0*/  IMAD.MOV.U32 R132, RZ, RZ, R131 ;  /* 0x000000ffff847224 */ /* 0x000fe400078e0083 */
.L_x_28555:
[----:B------:R-:W-:Y:S05]  /*160b0*/  BSYNC B1 ;  /* 0x0000000000017941 */ /* 0x000fea0003800000 */
.L_x_28553:
        /* <DEDUP_REMOVED lines=11> */
.L_x_28557:
[----:B------:R-:W-:Y:S01]  /*16170*/  MOV R3, R252 ;  /* 0x000000fc00037202 */ /* 0x000fe20000000f00 */
[----:B------:R-:W-:Y:S02]  /*16180*/  IMAD.MOV.U32 R0, RZ, RZ, R2 ;  /* 0x000000ffff007224 */ /* 0x000fe400078e0002 */
[----:B------:R-:W-:Y:S02]  /*16190*/  IMAD.MOV.U32 R127, RZ, RZ, R126 ;  /* 0x000000ffff7f7224 */ /* 0x000fe400078e007e */
[----:B------:R-:W-:Y:S02]  /*161a0*/  IMAD.MOV.U32 R131, RZ, RZ, R130 ;  /* 0x000000ffff837224 */ /* 0x000fe400078e0082 */
.L_x_28558:
[----:B------:R-:W-:Y:S05]  /*161b0*/  BSYNC B1 ;  /* 0x0000000000017941 */ /* 0x000fea0003800000 */
.L_x_28556:
[----:B------:R-:W-:Y:S01]  /*161c0*/  FSETP.GT.FTZ.AND P0, PT, R0, R129, PT ;  /* 0x000000810000720b */ /* 0x000fe20003f14000 */
[----:B------:R-:W-:Y:S03]  /*161d0*/  BSSY B1, `(.L_x_28559) ;  /* 0x000000e000017945 */ /* 0x000fe60003800000 */
[----:B------:R-:W-:-:S13]  /*161e0*/  ISETP.EQ.OR P0, PT, R125, -0x1, P0 ;  /* 0xffffffff7d00780c */ /* 0x000fda0000702670 */
[----:B------:R-:W-:Y:S05]  /*161f0*/  @P0 BRA `(.L_x_28560) ;  /* 0x0000007000000947 */ /* 0x000fea0003800000 */
[----:B------:R1:W-:Y:S01]  /*16200*/  STL [R1+0x830], R125 ;  /* 0x0008307d01007387 */ /* 0x0003e20000100800 */
[-C--:B------:R-:W-:Y:S01]  /*16210*/  FSETP.NEU.FTZ.AND P0, PT, R0, R129.reuse, PT ;  /* 0x000000810000720b */ /* 0x080fe20003f1d000 */
[----:B------:R-:W-:Y:S01]  /*16220*/  IMAD.MOV.U32 R126, RZ, RZ, R3 ;  /* 0x000000ffff7e7224 */ /* 0x000fe200078e0003 */
[----:B------:R-:W-:Y:S01]  /*16230*/  MOV R2, R129 ;  /* 0x0000008100027202 */ /* 0x000fe20000000f00 */
[----:B------:R-:W-:Y:S01]  /*16240*/  IMAD.MOV.U32 R130, RZ, RZ, R0 ;  /* 0x000000ffff827224 */ /* 0x000fe200078e0000 */
[----:B------:R-:W-:-:S13]  /*16250*/  ISETP.GE.OR P0, PT, R3, R125, P0 ;  /* 0x0000007d0300720c */ /* 0x000fda0000706670 */
[----:B------:R-:W-:Y:S05]  /*16260*/  @P0 BRA `(.L_x_28561) ;  /* 0x0000004000000947 */ /* 0x000fea0003800000 */
.L_x_28560:
[----:B-1----:R1:W-:Y:S01]  /*16270*/  STL [R1+0x830], R3 ;  /* 0x0008300301007387 */ /* 0x0023e20000100800 */
[----:B------:R-:W-:Y:S01]  /*16280*/  IMAD.MOV.U32 R2, RZ, RZ, R0 ;  /* 0x000000ffff027224 */ /* 0x000fe200078e0000 */
[----:B------:R-:W-:Y:S01]  /*16290*/  MOV R126, R125 ;  /* 0x0000007d007e7202 */ /* 0x000fe20000000f00 */
[----:B------:R-:W-:Y:S02]  /*162a0*/  IMAD.MOV.U32 R130, RZ, RZ, R129 ;  /* 0x000000ffff827224 */ /* 0x000fe400078e0081 */
.L_x_28561:
[----:B-1----:R-:W-:Y:S05]  /*162b0*/  BSYNC B1 ;  /* 0x0000000000017941 */ /* 0x002fea0003800000 */
.L_x_28559:
[----:B------:R1:W5:Y:S01]  /*162c0*/  LDL R3, [R1+0x830] ;  /* 0x0008300001037983 */ /* 0x0003620000100800 */
[----:B------:R-:W-:Y:S01]  /*162d0*/  FSETP.GT.FTZ.AND P0, PT, R2, R128, PT ;  /* 0x000000800200720b */ /* 0x000fe20003f14000 */
[----:B------:R-:W-:Y:S03]  /*162e0*/  BSSY B1, `(.L_x_28562) ;  /* 0x000000e000017945 */ /* 0x000fe60003800000 */
[----:B------:R-:W-:-:S13]  /*162f0*/  ISETP.EQ.OR P0, PT, R124, -0x1, P0 ;  /* 0xffffffff7c00780c */ /* 0x000fda0000702670 */
[----:B------:R-:W-:Y:S05]  /*16300*/  @P0 BRA `(.L_x_28563) ;  /* 0x0000007000000947 */ /* 0x000fea0003800000 */
[----:B-1----:R-:W-:Y:S01]  /*16310*/  FSETP.NEU.FTZ.AND P0, PT, R2, R128, PT ;  /* 0x000000800200720b */ /* 0x002fe20003f1d000 */
[----:B------:R-:W-:Y:S01]  /*16320*/  IMAD.MOV.U32 R252, RZ, RZ, R124 ;  /* 0x000000fffffc7224 */ /* 0x000fe200078e007c */
[----:B-----5:R-:W-:Y:S01]  /*16330*/  MOV R125, R3 ;  /* 0x00000003007d7202 */ /* 0x020fe20000000f00 */
[----:B------:R-:W-:Y:S01]  /*16340*/  IMAD.MOV.U32 R0, RZ, RZ, R128 ;  /* 0x000000ffff007224 */ /* 0x000fe200078e0080 */
[----:B------:R-:W-:Y:S01]  /*16350*/  ISETP.GE.OR P0, PT, R3, R124, P0 ;  /* 0x0000007c0300720c */ /* 0x000fe20000706670 */
[----:B------:R-:W-:-:S12]  /*16360*/  IMAD.MOV.U32 R129, RZ, RZ, R2 ;  /* 0x000000ffff817224 */ /* 0x000fd800078e0002 */
[----:B------:R-:W-:Y:S05]  /*16370*/  @P0 BRA `(.L_x_28564) ;  /* 0x0000004000000947 */ /* 0x000fea0003800000 */
.L_x_28563:
[----:B-1---5:R-:W-:Y:S01]  /*16380*/  IMAD.MOV.U32 R252, RZ, RZ, R3 ;  /* 0x000000fffffc7224 */ /* 0x022fe200078e0003 */
[----:B------:R-:W-:Y:S01]  /*16390*/  MOV R125, R124 ;  /* 0x0000007c007d7202 */ /* 0x000fe20000000f00 */
[----:B------:R-:W-:Y:S02]  /*163a0*/  IMAD.MOV.U32 R0, RZ, RZ, R2 ;  /* 0x000000ffff007224 */ /* 0x000fe400078e0002 */
[----:B------:R-:W-:Y:S02]  /*163b0*/  IMAD.MOV.U32 R129, RZ, RZ, R128 ;  /* 0x000000ffff817224 */ /* 0x000fe400078e0080 */
.L_x_28564:
[----:B------:R-:W-:Y:S05]  /*163c0*/  BSYNC B1 ;  /* 0x0000000000017941 */ /* 0x000fea0003800000 */
.L_x_28562:
[----:B------:R-:W2:Y:S04]  /*163d0*/  LDL R2, [R1+0x81c] ;  /* 0x00081c0001027983 */ /* 0x000ea80000100800 */
[----:B------:R-:W3:Y:S01]  /*163e0*/  LDL R3, [R1+0x82c] ;  /* 0x00082c0001037983 */ /* 0x000ee20000100800 */
[----:B------:R-:W-:Y:S01]  /*163f0*/  BSSY B1, `(.L_x_28565) ;  /* 0x0000010000017945 */ /* 0x000fe20003800000 */
[----:B--2---:R-:W-:-:S04]  /*16400*/  FSETP.GT.FTZ.AND P0, PT, R0, R2, PT ;  /* 0x000000020000720b */ /* 0x004fc80003f14000 */
[----:B---3--:R-:W-:-:S13]  /*16410*/  ISETP.EQ.OR P0, PT, R3, -0x1, P0 ;  /* 0xffffffff0300780c */ /* 0x008fda0000702670 */
[----:B------:R-:W-:Y:S05]  /*16420*/  @P0 BRA `(.L_x_28566) ;  /* 0x0000008000000947 */ /* 0x000fea0003800000 */
[----:B------:R-:W-:Y:S01]  /*16430*/  FSETP.NEU.FTZ.AND P0, PT, R0, R2, PT ;  /* 0x000000020000720b */ /* 0x000fe20003f1d000 */
[----:B------:R-:W-:Y:S01]  /*16440*/  IMAD.MOV.U32 R128, RZ, RZ, R3 ;  /* 0x000000ffff807224 */ /* 0x000fe200078e0003 */
[----:B------:R-:W-:Y:S02]  /*16450*/  MOV R124, R252 ;  /* 0x000000fc007c7202 */ /* 0x000fe40000000f00 */
[----:B------:R-:W-:Y:S01]  /*16460*/  ISETP.GE.OR P0, PT, R252, R3, P0 ;  /* 0x00000003fc00720c */ /* 0x000fe20000706670 */
[----:B------:R-:W-:Y:S01]  /*16470*/  IMAD.MOV.U32 R3, RZ, RZ, R2 ;  /* 0x000000ffff037224 */ /* 0x000fe200078e0002 */
[----:B------:R1:W-:Y:S02]  /*16480*/  STL [R1+0x830], R128 ;  /* 0x0008308001007387 */ /* 0x0003e40000100800 */
[----:B-1----:R-:W-:-:S09]  /*16490*/  IMAD.MOV.U32 R128, RZ, RZ, R0 ;  /* 0x000000ffff807224 */ /* 0x002fd200078e0000 */
[----:B------:R-:W-:Y:S05]  /*164a0*/  @P0 BRA `(.L_x_28567) ;  /* 0x0000004000000947 */ /* 0x000fea0003800000 */
.L_x_28566:
[----:B------:R1:W5:Y:S01]  /*164b0*/  LDL.LU R124, [R1+0x82c] ;  /* 0x00082c00017c7983 */ /* 0x0003620000300800 */
[----:B------:R-:W-:-:S03]  /*164c0*/  IMAD.MOV.U32 R3, RZ, RZ, R0 ;  /* 0x000000ffff037224 */ /* 0x000fc600078e0000 */
[----:B------:R1:W-:Y:S01]  /*164d0*/  STL [R1+0x830], R252 ;  /* 0x000830fc01007387 */ /* 0x0003e20000100800 */
[----:B------:R-:W-:-:S03]  /*164e0*/  IMAD.MOV.U32 R128, RZ, RZ, R2 ;  /* 0x000000ffff807224 */ /* 0x000fc600078e0002 */
.L_x_28567:
[----:B------:R-:W-:Y:S05]  /*164f0*/  BSYNC B1 ;  /* 0x0000000000017941 */ /* 0x000fea0003800000 */
.L_x_28565:
        /* <DEDUP_REMOVED lines=8> */
[----:B------:R-:W-:Y:S02]  /*16580*/  FSETP.NEU.FTZ.AND P0, PT, R3, R0, PT ;  /* 0x000000000300720b */ /* 0x000fe40003f1d000 */
[-C--:B-1----:R-:W-:Y:S01]  /*16590*/  MOV R252, R2.reuse ;  /* 0x0000000200fc7202 */ /* 0x082fe20000000f00 */
[----:B------:R-:W-:Y:S01]  /*165a0*/  STL [R1+0x81c], R3 ;  /* 0x00081c0301007387 */ /* 0x000fe20000100800 */
[----:B--2---:R-:W-:-:S03]  /*165b0*/  ISETP.GE.OR P0, PT, R4, R2, P0 ;  /* 0x000000020400720c */ /* 0x004fc60000706670 */
[----:B------:R1:W-:Y:S01]  /*165c0*/  STL [R1+0x82c], R4 ;  /* 0x00082c0401007387 */ /* 0x0003e20000100800 */
[----:B------:R-:W-:-:S03]  /*165d0*/  IMAD.MOV.U32 R2, RZ, RZ, R0 ;  /* 0x000000ffff027224 */ /* 0x000fc600078e0000 */
[----:B-1----:R1:W5:Y:S06]  /*165e0*/  LDL.LU R4, [R1+0x848] ;  /* 0x0008480001047983 */ /* 0x00236c0000300800 */
[----:B------:R-:W-:Y:S05]  /*165f0*/  @P0 BRA `(.L_x_28570) ;  /* 0x0000005000000947 */ /* 0x000fea0003800000 */
.L_x_28569:
[----:B------:R-:W-:Y:S01]  /*16600*/  IMAD.MOV.U32 R2, RZ, RZ, R3 ;  /* 0x000000ffff027224 */ /* 0x000fe200078e0003 */
[----:B-1----:R1:W5:Y:S04]  /*16610*/  LDL.LU R252, [R1+0x830] ;  /* 0x0008300001fc7983 */ /* 0x0023680000300800 */
[----:B------:R-:W2:Y:S04]  /*16620*/  LDL.LU R3, [R1+0x828] ;  /* 0x0008280001037983 */ /* 0x000ea80000300800 */
[----:B------:R1:W-:Y:S04]  /*16630*/  STL [R1+0x81c], R0 ;  /* 0x00081c0001007387 */ /* 0x0003e80000100800 */
[----:B--2---:R1:W-:Y:S02]  /*16640*/  STL [R1+0x82c], R3 ;  /* 0x00082c0301007387 */ /* 0x0043e40000100800 */
.L_x_28570:
[----:B------:R-:W-:Y:S05]  /*16650*/  BSYNC B1 ;  /* 0x0000000000017941 */ /* 0x000fea0003800000 */
.L_x_28568:
        /* <DEDUP_REMOVED lines=11> */
.L_x_28572:
[----:B-1---5:R-:W-:Y:S01]  /*16710*/  IMAD.MOV.U32 R3, RZ, RZ, R252 ;  /* 0x000000ffff037224 */ /* 0x022fe200078e00fc */
[----:B------:R-:W-:Y:S01]  /*16720*/  MOV R0, R2 ;  /* 0x0000000200007202 */ /* 0x000fe20000000f00 */
[----:B------:R-:W2:Y:S04]  /*16730*/  LDL.LU R252, [R1+0x824] ;  /* 0x0008240001fc7983 */ /* 0x000ea80000300800 */
[----:B------:R-:W3:Y:S04]  /*16740*/  LDL.LU R2, [R1+0x814] ;  /* 0x0008140001027983 */ /* 0x000ee80000300800 */
[----:B--2---:R1:W-:Y:S04]  /*16750*/  STL [R1+0x828], R252 ;  /* 0x000828fc01007387 */ /* 0x0043e80000100800 */
[----:B---3--:R1:W-:Y:S02]  /*16760*/  STL [R1+0x818], R2 ;  /* 0x0008180201007387 */ /* 0x0083e40000100800 */
.L_x_28573:
[----:B-1----:R-:W-:Y:S05]  /*16770*/  BSYNC B1 ;  /* 0x0000000000017941 */ /* 0x002fea0003800000 */
.L_x_28571:
        /* <DEDUP_REMOVED lines=11> */
[----:B-1----:R-:W-:-:S08]  /*16830*/  IMAD.MOV.U32 R252, RZ, RZ, R2 ;  /* 0x000000fffffc7224 */ /* 0x002fd000078e0002 */
[----:B------:R-:W-:Y:S05]  /*16840*/  @P0 BRA `(.L_x_28576) ;  /* 0x0000007000000947 */ /* 0x000fea0003800000 */
.L_x_28575:
[----:B------:R-:W2:Y:S04]  /*16850*/  LDL.LU R252, [R1+0x820] ;  /* 0x0008200001fc7983 */ /* 0x000ea80000300800 */
[----:B------:R-:W-:Y:S04]  /*16860*/  STL [R1+0x830], R3 ;  /* 0x0008300301007387 */ /* 0x000fe80000100800 */
[----:B------:R-:W-:Y:S04]  /*16870*/  STL [R1+0x814], R2 ;  /* 0x0008140201007387 */ /* 0x000fe80000100800 */
[----:B------:R-:W-:Y:S04]  /*16880*/  STL [R1+0x820], R3 ;  /* 0x0008200301007387 */ /* 0x000fe80000100800 */
[----:B------:R-:W-:Y:S04]  /*16890*/  STL [R1+0x810], R0 ;  /* 0x0008100001007387 */ /* 0x000fe80000100800 */
[----:B--2---:R1:W-:Y:S02]  /*168a0*/  STL [R1+0x824], R252 ;  /* 0x000824fc01007387 */ /* 0x0043e40000100800 */
[----:B-1----:R-:W-:-:S02]  /*168b0*/  IMAD.MOV.U32 R252, RZ, RZ, R0 ;  /* 0x000000fffffc7224 */ /* 0x002fc400078e0000 */
.L_x_28576:
[----:B------:R-:W-:Y:S05]  /*168c0*/  BSYNC B1 ;  /* 0x0000000000017941 */ /* 0x000fea0003800000 */
.L_x_28574:
[----:B------:R-:W2:Y:S02]  /*168d0*/  LDL.LU R0, [R1+0x834] ;  /* 0x0008340001007983 */ /* 0x000ea40000300800 */
[----:B--2---:R-:W-:-:S05]  /*168e0*/  IADD3 R0, R0, 0x4, RZ ;  /* 0x0000000400007810 */ /* 0x004fca0007ffe0ff */
[----:B------:R1:W-:Y:S01]  /*168f0*/  STL [R1+0x834], R0 ;  /* 0x0008340001007387 */ /* 0x0003e20000100800 */
[----:B------:R-:W-:Y:S01]  /*16900*/  @!P1 CALL.REL.NOINC `(.L_x_28577) ;  /* 0x0000001000009944 */ /* 0x000fe20003c00000 */
[----:B------:R-:W-:Y:S05]  /*16910*/  BRA `(.L_x_28578) ;  /* 0xffff7ee000007947 */ /* 0x000fea000383ffff */
.L_x_28577:
[----:B------:R-:W2:Y:S04]  /*16920*/  LDL.LU R2, [R1+0x840] ;  /* 0x0008400001027983 */ /* 0x000ea80000300800 */
[----:B-1----:R-:W2:Y:S04]  /*16930*/  LDL.LU R0, [R1+0x844] ;  /* 0x0008440001007983 */ /* 0x002ea80000300800 */
[----:B------:R1:W5:Y:S01]  /*16940*/  LDL.LU R3, [R1+0x83c] ;  /* 0x00083c0001037983 */ /* 0x0003620000300800 */
[----:B--2---:R-:W-:-:S03]  /*16950*/  FADD.FTZ R2, R0, R2 ;  /* 0x0000000200027221 */ /* 0x004fc60000010000 */
[----:B------:R-:W2:Y:S04]  /*16960*/  LDL.LU R0, [R1+0x830] ;  /* 0x0008300001007983 */ /* 0x000ea80000300800 */
[----:B------:R1:W-:Y:S04]  /*16970*/  STL [R1+0x810], R252 ;  /* 0x000810fc01007387 */ /* 0x0003e80000100800 */
[----:B--2---:R1:W-:Y:S02]  /*16980*/  STL [R1+0x820], R0 ;  /* 0x0008200001007387 */ /* 0x0043e40000100800 */
.L_x_28195:
[----:B------:R-:W-:Y:S05]  /*16990*/  BSYNC B0 ;  /* 0x0000000000007941 */ /* 0x000fea0003800000 */
.L_x_28194:
[----:B------:R3:W-:Y:S04]  /*169a0*/  STL.64 [R1+0x858], R250 ;  /* 0x000858fa01007387 */ /* 0x0007e80000100a00 */
[----:B-1----:R-:W4:Y:S04]  /*169b0*/  LDL R252, [R1+0x828] ;  /* 0x0008280001fc7983 */ /* 0x002f280000100800 */
[----:B--2---:R-:W2:Y:S04]  /*169c0*/  LDL R0, [R1+0x82c] ;  /* 0x00082c0001007983 */ /* 0x004ea80000100800 */
[----:B---3--:R-:W3:Y:S04]  /*169d0*/  LDL R250, [R1+0x820] ;  /* 0x0008200001fa7983 */ /* 0x008ee80000100800 */
[----:B------:R-:W2:Y:S04]  /*169e0*/  LDL R251, [R1+0x824] ;  /* 0x0008240001fb7983 */ /* 0x000ea80000100800 */
[----:B-----5:R-:W-:Y:S04]  /*169f0*/  STL.64 [R1+0x850], R126 ;  /* 0x0008507e01007387 */ /* 0x020fe80000100a00 */
[----:B------:R-:W-:Y:S04]  /*16a00*/  STL [R1+0x848], R124 ;  /* 0x0008487c01007387 */ /* 0x000fe80000100800 */
[----:B---3--:R-:W-:Y:S04]  /*16a10*/  SHFL.DOWN PT, R250, R250, 0x4, 0x1f ;  /* 0x08801f00fafa7f89 */ /* 0x008fe800000e0000 */
[----:B--2---:R-:W1:Y:S04]  /*16a20*/  SHFL.DOWN PT, R251, R251, 0x4, 0x1f ;  /* 0x08801f00fbfb7f89 */ /* 0x004e6800000e0000 */
[----:B-1----:R-:W-:Y:S04]  /*16a30*/  STL.64 [R1+0x8], R250 ;  /* 0x000008fa01007387 */ /* 0x002fe80000100a00 */
[----:B----4-:R1:W-:Y:S04]  /*16a40*/  SHFL.DOWN PT, R250, R252, 0x4, 0x1f ;  /* 0x08801f00fcfa7f89 */ /* 0x0103e800000e0000 */
[----:B------:R2:W3:Y:S04]  /*16a50*/  SHFL.DOWN PT, R251, R0, 0x4, 0x1f ;  /* 0x08801f0000fb7f89 */ /* 0x0004e800000e0000 */
        /* <DEDUP_REMOVED lines=346> */
[----:B------:R-:W-:Y:S01]  /*18000*/  IMAD.MOV.U32 R252, RZ, RZ, R251 ;  /* 0x000000fffffc7224 */ /* 0x000fe200078e00fb */
[----:B------:R-:W-:-:S02]  /*18010*/  MOV R0, R250 ;  /* 0x000000fa00007202 */ /* 0x000fc40000000f00 */
        /* <DEDUP_REMOVED lines=63> */
.L_x_28963:
        /* <DEDUP_REMOVED lines=13> */
[----:B------:R-:W-:Y:S02]  /*184e0*/  @!P2 IMAD.MOV.U32 R251, RZ, RZ, R0 ;  /* 0x000000fffffba224 */ /* 0x000fe400078e0000 */
[----:B------:R-:W-:-:S03]  /*184f0*/  @!P2 IMAD.MOV.U32 R7, RZ, RZ, R2 ;  /* 0x000000ffff07a224 */ /* 0x000fc600078e0002 */
[----:B------:R-:W-:-:S04]  /*18500*/  FSETP.GT.FTZ.AND P0, PT, R251, R250, PT ;  /* 0x000000fafb00720b */ /* 0x000fc80003f14000 */
[----:B------:R-:W-:-:S13]  /*18510*/  ISETP.EQ.OR P0, PT, R6, -0x1, P0 ;  /* 0xffffffff0600780c */ /* 0x000fda0000702670 */
[----:B------:R-:W-:Y:S05]  /*18520*/  @P0 BRA `(.L_x_28582) ;  /* 0x0000005000000947 */ /* 0x000fea0003800000 */
[-C--:B-1----:R-:W-:Y:S01]  /*18530*/  FSETP.NEU.FTZ.AND P0, PT, R251, R250.reuse, PT ;  /* 0x000000fafb00720b */ /* 0x082fe20003f1d000 */
[----:B------:R-:W-:Y:S01]  /*18540*/  IMAD.MOV.U32 R3, RZ, RZ, R6 ;  /* 0x000000ffff037224 */ /* 0x000fe200078e0006 */
[----:B------:R-:W-:Y:S02]  /*18550*/  MOV R0, R250 ;  /* 0x000000fa00007202 */ /* 0x000fe40000000f00 */
[----:B------:R-:W-:-:S13]  /*18560*/  ISETP.GE.OR P0, PT, R7, R6, P0 ;  /* 0x000000060700720c */ /* 0x000fda0000706670 */
[----:B------:R-:W-:Y:S05]  /*18570*/  @P0 BRA `(.L_x_28583) ;  /* 0x0000004000000947 */ /* 0x000fea0003800000 */
.L_x_28582:
[----:B-1----:R-:W-:Y:S02]  /*18580*/  IMAD.MOV.U32 R3, RZ, RZ, R7 ;  /* 0x000000ffff037224 */ /* 0x002fe400078e0007 */
[----:B------:R-:W-:Y:S01]  /*18590*/  IMAD.MOV.U32 R0, RZ, RZ, R251 ;  /* 0x000000ffff007224 */ /* 0x000fe200078e00fb */
[----:B------:R-:W-:Y:S01]  /*185a0*/  MOV R251, R250 ;  /* 0x000000fa00fb7202 */ /* 0x000fe20000000f00 */
[----:B------:R-:W-:Y:S02]  /*185b0*/  IMAD.MOV.U32 R7, RZ, RZ, R6 ;  /* 0x000000ffff077224 */ /* 0x000fe400078e0006 */
.L_x_28583:
[----:B------:R-:W-:Y:S05]  /*185c0*/  BSYNC B1 ;  /* 0x0000000000017941 */ /* 0x000fea0003800000 */
.L_x_28581:
[----:B------:R-:W-:Y:S01]  /*185d0*/  FSETP.GT.FTZ.AND P0, PT, R0, R249, PT ;  /* 0x000000f90000720b */ /* 0x000fe20003f14000 */
[----:B------:R-:W-:Y:S03]  /*185e0*/  BSSY B1, `(.L_x_28584) ;  /* 0x000000e000017945 */ /* 0x000fe60003800000 */
[----:B------:R-:W-:-:S13]  /*185f0*/  ISETP.EQ.OR P0, PT, R5, -0x1, P0 ;  /* 0xffffffff0500780c */ /* 0x000fda0000702670 */
[----:B------:R-:W-:Y:S05]  /*18600*/  @P0 BRA `(.L_x_28585) ;  /* 0x0000007000000947 */ /* 0x000fea0003800000 */
[----:B------:R-:W-:Y:S01]  /*18610*/  FSETP.NEU.FTZ.AND P0, PT, R0, R249, PT ;  /* 0x000000f90000720b */ /* 0x000fe20003f1d000 */
[----:B------:R-:W-:Y:S01]  /*18620*/  IMAD.MOV.U32 R252, RZ, RZ, R5 ;  /* 0x000000fffffc7224 */ /* 0x000fe200078e0005 */
[----:B------:R-:W-:Y:S01]  /*18630*/  MOV R250, R0 ;  /* 0x0000000000fa7202 */ /* 0x000fe20000000f00 */
[----:B------:R-:W-:Y:S01]  /*18640*/  IMAD.MOV.U32 R2, RZ, RZ, R249 ;  /* 0x000000ffff027224 */ /* 0x000fe200078e00f9 */
[----:B------:R-:W-:Y:S01]  /*18650*/  ISETP.GE.OR P0, PT, R3, R5, P0 ;  /* 0x000000050300720c */ /* 0x000fe20000706670 */
[----:B------:R-:W-:-:S12]  /*18660*/  IMAD.MOV.U32 R6, RZ, RZ, R3 ;  /* 0x000000ffff067224 */ /* 0x000fd800078e0003 */
[----:B------:R-:W-:Y:S05]  /*18670*/  @P0 BRA `(.L_x_28586) ;  /* 0x0000004000000947 */ /* 0x000fea0003800000 */
.L_x_28585:
[----:B------:R-:W-:Y:S01]  /*18680*/  IMAD.MOV.U32 R252, RZ, RZ, R3 ;  /* 0x000000fffffc7224 */ /* 0x000fe200078e0003 */
[----:B------:R-:W-:Y:S01]  /*18690*/  MOV R250, R249 ;  /* 0x000000f900fa7202 */ /* 0x000fe20000000f00 */
[----:B------:R-:W-:Y:S02]  /*186a0*/  IMAD.MOV.U32 R2, RZ, RZ, R0 ;  /* 0x000000ffff027224 */ /* 0x000fe400078e0000 */
[----:B------:R-:W-:Y:S02]  /*186b0*/  IMAD.MOV.U32 R6, RZ, RZ, R5 ;  /* 0x000000ffff067224 */ /* 0x000fe400078e0005 */
.L_x_28586:
[----:B------:R-:W-:Y:S05]  /*186c0*/  BSYNC B1 ;  /* 0x0000000000017941 */ /* 0x000fea0003800000 */
.L_x_28584:
[----:B------:R-:W-:Y:S01]  /*186d0*/  FSETP.GT.FTZ.AND P0, PT, R2, R248, PT ;  /* 0x000000f80200720b */ /* 0x000fe20003f14000 */
[----:B------:R-:W-:Y:S03]  /*186e0*/  BSSY B1, `(.L_x_28587) ;  /* 0x000000e000017945 */ /* 0x000fe60003800000 */
[----:B-----5:R-:W-:-:S13]  /*186f0*/  ISETP.EQ.OR P0, PT, R4, -0x1, P0 ;  /* 0xffffffff0400780c */ /* 0x020fda0000702670 */
        /* <DEDUP_REMOVED lines=8> */
.L_x_28588:
[----:B------:R-:W-:Y:S01]  /*18780*/  IMAD.MOV.U32 R3, RZ, RZ, R252 ;  /* 0x000000ffff037224 */ /* 0x000fe200078e00fc */
[----:B------:R-:W-:Y:S01]  /*18790*/  MOV R249, R248 ;  /* 0x000000f800f97202 */ /* 0x000fe20000000f00 */
[----:B------:R-:W-:Y:S02]  /*187a0*/  IMAD.MOV.U32 R0, RZ, RZ, R2 ;  /* 0x000000ffff007224 */ /* 0x000fe400078e0002 */
[----:B------:R-:W-:Y:S02]  /*187b0*/  IMAD.MOV.U32 R5, RZ, RZ, R4 ;  /* 0x000000ffff057224 */ /* 0x000fe400078e0004 */
.L_x_28589:
[----:B------:R-:W-:Y:S05]  /*187c0*/  BSYNC B1 ;  /* 0x0000000000017941 */ /* 0x000fea0003800000 */
.L_x_28587:
        /* <DEDUP_REMOVED lines=11> */
.L_x_28591:
[----:B------:R-:W-:Y:S01]  /*18880*/  IMAD.MOV.U32 R252, RZ, RZ, R3 ;  /* 0x000000fffffc7224 */ /* 0x000fe200078e0003 */
[----:B------:R-:W-:Y:S01]  /*18890*/  MOV R248, R247 ;  /* 0x000000f700f87202 */ /* 0x000fe20000000f00 */
[----:B------:R-:W-:Y:S02]  /*188a0*/  IMAD.MOV.U32 R2, RZ, RZ, R0 ;  /* 0x000000ffff027224 */ /* 0x000fe400078e0000 */
[----:B------:R-:W-:Y:S02]  /*188b0*/  IMAD.MOV.U32 R4, RZ, RZ, R11 ;  /* 0x000000ffff047224 */ /* 0x000fe400078e000b */
.L_x_28592:
[----:B------:R-:W-:Y:S05]  /*188c0*/  BSYNC B1 ;  /* 0x0000000000017941 */ /* 0x000fea0003800000 */
.L_x_28590:
        /* <DEDUP_REMOVED lines=11> */
.L_x_28594:
[----:B------:R-:W-:Y:S01]  /*18980*/  IMAD.MOV.U32 R3, RZ, RZ, R252 ;  /* 0x000000ffff037224 */ /* 0x000fe200078e00fc */
[----:B------:R-:W-:Y:S01]  /*18990*/  MOV R247, R246 ;  /* 0x000000f600f77202 */ /* 0x000fe20000000f00 */
[----:B------:R-:W-:Y:S02]  /*189a0*/  IMAD.MOV.U32 R0, RZ, RZ, R2 ;  /* 0x000000ffff007224 */ /* 0x000fe400078e0002 */
[----:B------:R-:W-:Y:S02]  /*189b0*/  IMAD.MOV.U32 R11, RZ, RZ, R10 ;  /* 0x000000ffff0b7224 */ /* 0x000fe400078e000a */
.L_x_28595:
[----:B------:R-:W-:Y:S05]  /*189c0*/  BSYNC B1 ;  /* 0x0000000000017941 */ /* 0x000fea0003800000 */
.L_x_28593:
        /* <DEDUP_REMOVED lines=11> */
.L_x_28597:
[----:B------:R-:W-:Y:S01]  /*18a80*/  IMAD.MOV.U32 R252, RZ, RZ, R3 ;  /* 0x000000fffffc7224 */ /* 0x000fe200078e0003 */
[----:B------:R-:W-:Y:S01]  /*18a90*/  MOV R246, R245 ;  /* 0x000000f500f67202 */ /* 0x000fe20000000f00 */
[----:B------:R-:W-:Y:S02]  /*18aa0*/  IMAD.MOV.U32 R2, RZ, RZ, R0 ;  /* 0x000000ffff027224 */ /* 0x000fe400078e0000 */
[----:B------:R-:W-:Y:S02]  /*18ab0*/  IMAD.MOV.U32 R10, RZ, RZ, R9 ;  /* 0x000000ffff0a7224 */ /* 0x000fe400078e0009 */
.L_x_28598:
[----:B------:R-:W-:Y:S05]  /*18ac0*/  BSYNC B1 ;  /* 0x0000000000017941 */ /* 0x000fea0003800000 */
.L_x_28596:
        /* <DEDUP_REMOVED lines=11> */
.L_x_28600:
[----:B------:R-:W-:Y:S01]  /*18b80*/  IMAD.MOV.U32 R3, RZ, RZ, R252 ;  /* 0x000000ffff037224 */ /* 0x000fe200078e00fc */
[----:B------:R-:W-:Y:S01]  /*18b90*/  MOV R245, R244 ;  /* 0x000000f400f57202 */ /* 0x000fe20000000f00 */
[----:B------:R-:W-:Y:S02]  /*18ba0*/  IMAD.MOV.U32 R0, RZ, RZ, R2 ;  /* 0x000000ffff007224 */ /* 0x000fe400078e0002 */
[----:B------:R-:W-:Y:S02]  /*18bb0*/  IMAD.MOV.U32 R9, RZ, RZ, R8 ;  /* 0x000000ffff097224 */ /* 0x000fe400078e0008 */
.L_x_28601:
[----:B------:R-:W-:Y:S05]  /*18bc0*/  BSYNC B1 ;  /* 0x0000000000017941 */ /* 0x000fea0003800000 */
.L_x_28599:
        /* <DEDUP_REMOVED lines=11> */
.L_x_28603:
[----:B------:R-:W-:Y:S01]  /*18c80*/  IMAD.MOV.U32 R252, RZ, RZ, R3 ;  /* 0x000000fffffc7224 */ /* 0x000fe200078e0003 */
[----:B------:R-:W-:Y:S01]  /*18c90*/  MOV R244, R243 ;  /* 0x000000f300f47202 */ /* 0x000fe20000000f00 */
[----:B------:R-:W-:Y:S02]  /*18ca0*/  IMAD.MOV.U32 R2, RZ, RZ, R0 ;  /* 0x000000ffff027224 */ /* 0x000fe400078e0000 */
[----:B------:R-:W-:Y:S02]  /*18cb0*/  IMAD.MOV.U32 R8, RZ, RZ, R15 ;  /* 0x000000ffff087224 */ /* 0x000fe400078e000f */
.L_x_28604:
[----:B------:R-:W-:Y:S05]  /*18cc0*/  BSYNC B1 ;  /* 0x0000000000017941 */ /* 0x000fea0003800000 */
.L_x_28602:
        /* <DEDUP_REMOVED lines=11> */
.L_x_28606:
[----:B------:R-:W-:Y:S01]  /*18d80*/  IMAD.MOV.U32 R3, RZ, RZ, R252 ;  /* 0x000000ffff037224 */ /* 0x000fe200078e00fc */
[----:B------:R-:W-:Y:S01]  /*18d90*/  MOV R243, R242 ;  /* 0x000000f200f37202 */ /* 0x000fe20000000f00 */
[----:B------:R-:W-:Y:S02]  /*18da0*/  IMAD.MOV.U32 R0, RZ, RZ, R2 ;  /* 0x000000ffff007224 */ /* 0x000fe400078e0002 */
[----:B------:R-:W-:Y:S02]  /*18db0*/  IMAD.MOV.U32 R15, RZ, RZ, R14 ;  /* 0x000000ffff0f7224 */ /* 0x000fe400078e000e */
.L_x_28607:
[----:B------:R-:W-:Y:S05]  /*18dc0*/  BSYNC B1 ;  /* 0x0000000000017941 */ /* 0x000fea0003800000 */
.L_x_28605:
        /* <DEDUP_REMOVED lines=11> */
.L_x_28609:
[----:B------:R-:W-:Y:S01]  /*18e80*/  IMAD.MOV.U32 R252, RZ, RZ, R3 ;  /* 0x000000fffffc7224 */ /* 0x000fe200078e0003 */
[----:B------:R-:W-:Y:S01]  /*18e90*/  MOV R242, R241 ;  /* 0x000000f100f27202 */ /* 0x000fe20000000f00 */
[----:B------:R-:W-:Y:S02]  /*18ea0*/  IMAD.MOV.U32 R2, RZ, RZ, R0 ;  /* 0x000000ffff027224 */ /* 0x000fe400078e0000 */
[----:B------:R-:W-:Y:S02]  /*18eb0*/  IMAD.MOV.U32 R14, RZ, RZ, R13 ;  /* 0x000000ffff0e7224 */ /* 0x000fe400078e000d */
.L_x_28610:
[----:B------:R-:W-:Y:S05]  /*18ec0*/  BSYNC B1 ;  /* 0x0000000000017941 */ /* 0x000fea0003800000 */
.L_x_28608:
        /* <DEDUP_REMOVED lines=11> */
.L_x_28612:
[----:B------:R-:W-:Y:S01]  /*18f80*/  IMAD.MOV.U32 R3, RZ, RZ, R252 ;  /* 0x000000ffff037224 */ /* 0x000fe200078e00fc */
[----:B------:R-:W-:Y:S01]  /*18f90*/  MOV R241, R240 ;  /* 0x000000f000f17202 */ /* 0x000fe20000000f00 */
[----:B------:R-:W-:Y:S02]  /*18fa0*/  IMAD.MOV.U32 R0, RZ, RZ, R2 ;  /* 0x000000ffff007224 */ /* 0x000fe400078e0002 */
[----:B------:R-:W-:Y:S02]  /*18fb0*/  IMAD.MOV.U32 R13, RZ, RZ, R12 ;  /* 0x000000ffff0d7224 */ /* 0x000fe400078e000c */
.L_x_28613:
[----:B------:R-:W-:Y:S05]  /*18fc0*/  BSYNC B1 ;  /* 0x0000000000017941 */ /* 0x000fea0003800000 */
.L_x_28611:
        /* <DEDUP_REMOVED lines=11> */
.L_x_28615:
[----:B------:R-:W-:Y:S01]  /*19080*/  IMAD.MOV.U32 R252, RZ, RZ, R3 ;  /* 0x000000fffffc7224 */ /* 0x000fe200078e0003 */
[----:B------:R-:W-:Y:S01]  /*19090*/  MOV R240, R239 ;  /* 0x000000ef00f07202 */ /* 0x000fe20000000f00 */
[----:B------:R-:W-:Y:S02]  /*190a0*/  IMAD.MOV.U32 R2, RZ, RZ, R0 ;  /* 0x000000ffff027224 */ /* 0x000fe400078e0000 */
[----:B------:R-:W-:Y:S02]  /*190b0*/  IMAD.MOV.U32 R12, RZ, RZ, R19 ;  /* 0x000000ffff0c7224 */ /* 0x000fe400078e0013 */
.L_x_28616:
[----:B------:R-:W-:Y:S05]  /*190c0*/  BSYNC B1 ;  /* 0x0000000000017941 */ /* 0x000fea0003800000 */
.L_x_28614:
        /* <DEDUP_REMOVED lines=11> */
.L_x_28618:
[----:B------:R-:W-:Y:S01]  /*19180*/  IMAD.MOV.U32 R3, RZ, RZ, R252 ;  /* 0x000000ffff037224 */ /* 0x000fe200078e00fc */
[----:B------:R-:W-:Y:S01]  /*19190*/  MOV R239, R238 ;  /* 0x000000ee00ef7202 */ /* 0x000fe20000000f00 */
[----:B------:R-:W-:Y:S02]  /*191a0*/  IMAD.MOV.U32 R0, RZ, RZ, R2 ;  /* 0x000000ffff007224 */ /* 0x000fe400078e0002 */
[----:B------:R-:W-:Y:S02]  /*191b0*/  IMAD.MOV.U32 R19, RZ, RZ, R18 ;  /* 0x000000ffff137224 */ /* 0x000fe400078e0012 */
.L_x_28619:
[----:B------:R-:W-:Y:S05]  /*191c0*/  BSYNC B1 ;  /* 0x0000000000017941 */ /* 0x000fea0003800000 */
.L_x_28617:
        /* <DEDUP_REMOVED lines=11> */
.L_x_28621:
[----:B------:R-:W-:Y:S01]  /*19280*/  IMAD.MOV.U32 R252, RZ, RZ, R3 ;  /* 0x000000fffffc7224 */ /* 0x000fe200078e0003 */
[----:B------:R-:W-:Y:S01]  /*19290*/  MOV R238, R237 ;  /* 0x000000ed00ee7202 */ /* 0x000fe20000000f00 */
[----:B------:R-:W-:Y:S02]  /*192a0*/  IMAD.MOV.U32 R2, RZ, RZ, R0 ;  /* 0x000000ffff027224 */ /* 0x000fe400078e0000 */
[----:B------:R-:W-:Y:S02]  /*192b0*/  IMAD.MOV.U32 R18, RZ, RZ, R17 ;  /* 0x000000ffff127224 */ /* 0x000fe400078e0011 */
.L_x_28622:
[----:B------:R-:W-:Y:S05]  /*192c0*/  BSYNC B1 ;  /* 0x0000000000017941 */ /* 0x000fea0003800000 */
.L_x_28620:
        /* <DEDUP_REMOVED lines=11> */
.L_x_28624:
[----:B------:R-:W-:Y:S01]  /*19380*/  IMAD.MOV.U32 R3, RZ, RZ, R252 ;  /* 0x000000ffff037224 */ /* 0x000fe200078e00fc */
[----:B------:R-:W-:Y:S01]  /*19390*/  MOV R237, R236 ;  /* 0x000000ec00ed7202 */ /* 0x000fe20000000f00 */
[----:B------:R-:W-:Y:S02]  /*193a0*/  IMAD.MOV.U32 R0, RZ, RZ, R2 ;  /* 0x000000ffff007224 */ /* 0x000fe400078e0002 */
[----:B------:R-:W-:Y:S02]  /*193b0*/  IMAD.MOV.U32 R17, RZ, RZ, R16 ;  /* 0x000000ffff117224 */ /* 0x000fe400078e0010 */
.L_x_28625:
[----:B------:R-:W-:Y:S05]  /*193c0*/  BSYNC B1 ;  /* 0x0000000000017941 */ /* 0x000fea0003800000 */
.L_x_28623:
        /* <DEDUP_REMOVED lines=11> */
.L_x_28627:
[----:B------:R-:W-:Y:S01]  /*19480*/  IMAD.MOV.U32 R252, RZ, RZ, R3 ;  /* 0x000000fffffc7224 */ /* 0x000fe200078e0003 */
[----:B------:R-:W-:Y:S01]  /*19490*/  MOV R236, R235 ;  /* 0x000000eb00ec7202 */ /* 0x000fe20000000f00 */
[----:B------:R-:W-:Y:S02]  /*194a0*/  IMAD.MOV.U32 R2, RZ, RZ, R0 ;  /* 0x000000ffff027224 */ /* 0x000fe400078e0000 */
[----:B------:R-:W-:Y:S02]  /*194b0*/  IMAD.MOV.U32 R16, RZ, RZ, R23 ;  /* 0x000000ffff107224 */ /* 0x000fe400078e0017 */
.L_x_28628:
[----:B------:R-:W-:Y:S05]  /*194c0*/  BSYNC B1 ;  /* 0x0000000000017941 */ /* 0x000fea0003800000 */
.L_x_28626:
        /* <DEDUP_REMOVED lines=11> */
.L_x_28630:
[----:B------:R-:W-:Y:S01]  /*19580*/  IMAD.MOV.U32 R3, RZ, RZ, R252 ;  /* 0x000000ffff037224 */ /* 0x000fe200078e00fc */
[----:B------:R-:W-:Y:S01]  /*19590*/  MOV R235, R234 ;  /* 0x000000ea00eb7202 */ /* 0x000fe20000000f00 */
[----:B------:R-:W-:Y:S02]  /*195a0*/  IMAD.MOV.U32 R0, RZ, RZ, R2 ;  /* 0x000000ffff007224 */ /* 0x000fe400078e0002 */
[----:B------:R-:W-:Y:S02]  /*195b0*/  IMAD.MOV.U32 R23, RZ, RZ, R22 ;  /* 0x000000ffff177224 */ /* 0x000fe400078e0016 */
.L_x_28631:
[----:B------:R-:W-:Y:S05]  /*195c0*/  BSYNC B1 ;  /* 0x0000000000017941 */ /* 0x000fea0003800000 */
.L_x_28629:
        /* <DEDUP_REMOVED lines=11> */
.L_x_28633:
[----:B------:R-:W-:Y:S01]  /*19680*/  IMAD.MOV.U32 R252, RZ, RZ, R3 ;  /* 0x000000fffffc7224 */ /* 0x000fe200078e0003 */
[----:B------:R-:W-:Y:S01]  /*19690*/  MOV R234, R233 ;  /* 0x000000e900ea7202 */ /* 0x000fe20000000f00 */
[----:B------:R-:W-:Y:S02]  /*196a0*/  IMAD.MOV.U32 R2, RZ, RZ, R0 ;  /* 0x000000ffff027224 */ /* 0x000fe400078e0000 */
[----:B------:R-:W-:Y:S02]  /*196b0*/  IMAD.MOV.U32 R22, RZ, RZ, R21 ;  /* 0x000000ffff167224 */ /* 0x000fe400078e0015 */
.L_x_28634:
[----:B------:R-:W-:Y:S05]  /*196c0*/  BSYNC B1 ;  /* 0x0000000000017941 */ /* 0x000fea0003800000 */
.L_x_28632:
        /* <DEDUP_REMOVED lines=11> */
.L_x_28636:
[----:B------:R-:W-:Y:S01]  /*19780*/  IMAD.MOV.U32 R3, RZ, RZ, R252 ;  /* 0x000000ffff037224 */ /* 0x000fe200078e00fc */
[----:B------:R-:W-:Y:S01]  /*19790*/  MOV R233, R232 ;  /* 0x000000e800e97202 */ /* 0x000fe20000000f00 */
[----:B------:R-:W-:Y:S02]  /*197a0*/  IMAD.MOV.U32 R0, RZ, RZ, R2 ;  /* 0x000000ffff007224 */ /* 0x000fe400078e0002 */
[----:B------:R-:W-:Y:S02]  /*197b0*/  IMAD.MOV.U32 R21, RZ, RZ, R20 ;  /* 0x000000ffff157224 */ /* 0x000fe400078e0014 */
.L_x_28637:
[----:B------:R-:W-:Y:S05]  /*197c0*/  BSYNC B1 ;  /* 0x0000000000017941 */ /* 0x000fea0003800000 */
.L_x_28635:
        /* <DEDUP_REMOVED lines=11> */
.L_x_28639:
[----:B------:R-:W-:Y:S01]  /*19880*/  IMAD.MOV.U32 R252, RZ, RZ, R3 ;  /* 0x000000fffffc7224 */ /* 0x000fe200078e0003 */
[----:B------:R-:W-:Y:S01]  /*19890*/  MOV R232, R231 ;  /* 0x000000e700e87202 */ /* 0x000fe20000000f00 */
[----:B------:R-:W-:Y:S02]  /*198a0*/  IMAD.MOV.U32 R2, RZ, RZ, R0 ;  /* 0x000000ffff027224 */ /* 0x000fe400078e0000 */
[----:B------:R-:W-:Y:S02]  /*198b0*/  IMAD.MOV.U32 R20, RZ, RZ, R27 ;  /* 0x000000ffff147224 */ /* 0x000fe400078e001b */
.L_x_28640:
[----:B------:R-:W-:Y:S05]  /*198c0*/  BSYNC B1 ;  /* 0x0000000000017941 */ /* 0x000fea0003800000 */
.L_x_28638:
        /* <DEDUP_REMOVED lines=11> */
.L_x_28642:
[----:B------:R-:W-:Y:S01]  /*19980*/  IMAD.MOV.U32 R3, RZ, RZ, R252 ;  /* 0x000000ffff037224 */ /* 0x000fe200078e00fc */
[----:B------:R-:W-:Y:S01]  /*19990*/  MOV R231, R230 ;  /* 0x000000e600e77202 */ /* 0x000fe20000000f00 */
[----:B------:R-:W-:Y:S02]  /*199a0*/  IMAD.MOV.U32 R0, RZ, RZ, R2 ;  /* 0x000000ffff007224 */ /* 0x000fe400078e0002 */
[----:B------:R-:W-:Y:S02]  /*199b0*/  IMAD.MOV.U32 R27, RZ, RZ, R26 ;  /* 0x000000ffff1b7224 */ /* 0x000fe400078e001a */
.L_x_28643:
[----:B------:R-:W-:Y:S05]  /*199c0*/  BSYNC B1 ;  /* 0x0000000000017941 */ /* 0x000fea0003800000 */
.L_x_28641:
        /* <DEDUP_REMOVED lines=11> */
.L_x_28645:
[----:B------:R-:W-:Y:S01]  /*19a80*/  IMAD.MOV.U32 R252, RZ, RZ, R3 ;  /* 0x000000fffffc7224 */ /* 0x000fe200078e0003 */
[----:B------:R-:W-:Y:S01]  /*19a90*/  MOV R230, R229 ;  /* 0x000000e500e67202 */ /* 0x000fe20000000f00 */
[----:B------:R-:W-:Y:S02]  /*19aa0*/  IMAD.MOV.U32 R2, RZ, RZ, R0 ;  /* 0x000000ffff027224 */ /* 0x000fe400078e0000 */
[----:B------:R-:W-:Y:S02]  /*19ab0*/  IMAD.MOV.U32 R26, RZ, RZ, R25 ;  /* 0x000000ffff1a7224 */ /* 0x000fe400078e0019 */
.L_x_28646:
[----:B------:R-:W-:Y:S05]  /*19ac0*/  BSYNC B1 ;  /* 0x0000000000017941 */ /* 0x000fea0003800000 */
.L_x_28644:
        /* <DEDUP_REMOVED lines=11> */
.L_x_28648:
[----:B------:R-:W-:Y:S01]  /*19b80*/  IMAD.MOV.U32 R3, RZ, RZ, R252 ;  /* 0x000000ffff037224 */ /* 0x000fe200078e00fc */
[----:B------:R-:W-:Y:S01]  /*19b90*/  MOV R229, R228 ;  /* 0x000000e400e57202 */ /* 0x000fe20000000f00 */
[----:B------:R-:W-:Y:S02]  /*19ba0*/  IMAD.MOV.U32 R0, RZ, RZ, R2 ;  /* 0x000000ffff007224 */ /* 0x000fe400078e0002 */
[----:B------:R-:W-:Y:S02]  /*19bb0*/  IMAD.MOV.U32 R25, RZ, RZ, R24 ;  /* 0x000000ffff197224 */ /* 0x000fe400078e0018 */
.L_x_28649:
[----:B------:R-:W-:Y:S05]  /*19bc0*/  BSYNC B1 ;  /* 0x0000000000017941 */ /* 0x000fea0003800000 */
.L_x_28647:
        /* <DEDUP_REMOVED lines=11> */
.L_x_28651:
[----:B------:R-:W-:Y:S01]  /*19c80*/  IMAD.MOV.U32 R252, RZ, RZ, R3 ;  /* 0x000000fffffc7224 */ /* 0x000fe200078e0003 */
[----:B------:R-:W-:Y:S01]  /*19c90*/  MOV R228, R227 ;  /* 0x000000e300e47202 */ /* 0x000fe20000000f00 */
[----:B------:R-:W-:Y:S02]  /*19ca0*/  IMAD.MOV.U32 R2, RZ, RZ, R0 ;  /* 0x000000ffff027224 */ /* 0x000fe400078e0000 */
[----:B------:R-:W-:Y:S02]  /*19cb0*/  IMAD.MOV.U32 R24, RZ, RZ, R31 ;  /* 0x000000ffff187224 */ /* 0x000fe400078e001f */
.L_x_28652:
[----:B------:R-:W-:Y:S05]  /*19cc0*/  BSYNC B1 ;  /* 0x0000000000017941 */ /* 0x000fea0003800000 */
.L_x_28650:
        /* <DEDUP_REMOVED lines=11> */
.L_x_28654:
[----:B------:R-:W-:Y:S01]  /*19d80*/  IMAD.MOV.U32 R3, RZ, RZ, R252 ;  /* 0x000000ffff037224 */ /* 0x000fe200078e00fc */
[----:B------:R-:W-:Y:S01]  /*19d90*/  MOV R227, R226 ;  /* 0x000000e200e37202 */ /* 0x000fe20000000f00 */
[----:B------:R-:W-:Y:S02]  /*19da0*/  IMAD.MOV.U32 R0, RZ, RZ, R2 ;  /* 0x000000ffff007224 */ /* 0x000fe400078e0002 */
[----:B------:R-:W-:Y:S02]  /*19db0*/  IMAD.MOV.U32 R31, RZ, RZ, R30 ;  /* 0x000000ffff1f7224 */ /* 0x000fe400078e001e */
.L_x_28655:
[----:B------:R-:W-:Y:S05]  /*19dc0*/  BSYNC B1 ;  /* 0x0000000000017941 */ /* 0x000fea0003800000 */
.L_x_28653:
        /* <DEDUP_REMOVED lines=11> */
.L_x_28657:
[----:B------:R-:W-:Y:S01]  /*19e80*/  IMAD.MOV.U32 R252, RZ, RZ, R3 ;  /* 0x000000fffffc7224 */ /* 0x000fe200078e0003 */
[----:B------:R-:W-:Y:S01]  /*19e90*/  MOV R226, R225 ;  /* 0x000000e100e27202 */ /* 0x000fe20000000f00 */
[----:B------:R-:W-:Y:S02]  /*19ea0*/  IMAD.MOV.U32 R2, RZ, RZ, R0 ;  /* 0x000000ffff027224 */ /* 0x000fe400078e0000 */
[----:B------:R-:W-:Y:S02]  /*19eb0*/  IMAD.MOV.U32 R30, RZ, RZ, R29 ;  /* 0x000000ffff1e7224 */ /* 0x000fe400078e001d */
.L_x_28658:
[----:B------:R-:W-:Y:S05]  /*19ec0*/  BSYNC B1 ;  /* 0x0000000000017941 */ /* 0x000fea0003800000 */
.L_x_28656:
        /* <DEDUP_REMOVED lines=11> */
.L_x_28660:
[----:B------:R-:W-:Y:S01]  /*19f80*/  IMAD.MOV.U32 R3, RZ, RZ, R252 ;  /* 0x000000ffff037224 */ /* 0x000fe200078e00fc */
[----:B------:R-:W-:Y:S01]  /*19f90*/  MOV R225, R224 ;  /* 0x000000e000e17202 */ /* 0x000fe20000000f00 */
[----:B------:R-:W-:Y:S02]  /*19fa0*/  IMAD.MOV.U32 R0, RZ, RZ, R2 ;  /* 0x000000ffff007224 */ /* 0x000fe400078e0002 */
[----:B------:R-:W-:Y:S02]  /*19fb0*/  IMAD.MOV.U32 R29, RZ, RZ, R28 ;  /* 0x000000ffff1d7224 */ /* 0x000fe400078e001c */
.L_x_28661:
[----:B------:R-:W-:Y:S05]  /*19fc0*/  BSYNC B1 ;  /* 0x0000000000017941 */ /* 0x000fea0003800000 */
.L_x_28659:
        /* <DEDUP_REMOVED lines=11> */
.L_x_28663:
[----:B------:R-:W-:Y:S01]  /*1a080*/  IMAD.MOV.U32 R252, RZ, RZ, R3 ;  /* 0x000000fffffc7224 */ /* 0x000fe200078e0003 */
[----:B------:R-:W-:Y:S01]  /*1a090*/  MOV R224, R223 ;  /* 0x000000df00e07202 */ /* 0x000fe20000000f00 */
[----:B------:R-:W-:Y:S02]  /*1a0a0*/  IMAD.MOV.U32 R2, RZ, RZ, R0 ;  /* 0x000000ffff027224 */ /* 0x000fe400078e0000 */
[----:B------:R-:W-:Y:S02]  /*1a0b0*/  IMAD.MOV.U32 R28, RZ, RZ, R35 ;  /* 0x000000ffff1c7224 */ /* 0x000fe400078e0023 */
.L_x_28664:
[----:B------:R-:W-:Y:S05]  /*1a0c0*/  BSYNC B1 ;  /* 0x0000000000017941 */ /* 0x000fea0003800000 */
.L_x_28662:
        /* <DEDUP_REMOVED lines=11> */
.L_x_28666:
[----:B------:R-:W-:Y:S01]  /*1a180*/  IMAD.MOV.U32 R3, RZ, RZ, R252 ;  /* 0x000000ffff037224 */ /* 0x000fe200078e00fc */
[----:B------:R-:W-:Y:S01]  /*1a190*/  MOV R223, R222 ;  /* 0x000000de00df7202 */ /* 0x000fe20000000f00 */
[----:B------:R-:W-:Y:S02]  /*1a1a0*/  IMAD.MOV.U32 R0, RZ, RZ, R2 ;  /* 0x000000ffff007224 */ /* 0x000fe400078e0002 */
[----:B------:R-:W-:Y:S02]  /*1a1b0*/  IMAD.MOV.U32 R35, RZ, RZ, R34 ;  /* 0x000000ffff237224 */ /* 0x000fe400078e0022 */
.L_x_28667:
[----:B------:R-:W-:Y:S05]  /*1a1c0*/  BSYNC B1 ;  /* 0x0000000000017941 */ /* 0x000fea0003800000 */
.L_x_28665:
        /* <DEDUP_REMOVED lines=11> */
.L_x_28669:
[----:B------:R-:W-:Y:S01]  /*1a280*/  IMAD.MOV.U32 R252, RZ, RZ, R3 ;  /* 0x000000fffffc7224 */ /* 0x000fe200078e0003 */
[----:B------:R-:W-:Y:S01]  /*1a290*/  MOV R222, R221 ;  /* 0x000000dd00de7202 */ /* 0x000fe20000000f00 */
[----:B------:R-:W-:Y:S02]  /*1a2a0*/  IMAD.MOV.U32 R2, RZ, RZ, R0 ;  /* 0x000000ffff027224 */ /* 0x000fe400078e0000 */
[----:B------:R-:W-:Y:S02]  /*1a2b0*/  IMAD.MOV.U32 R34, RZ, RZ, R33 ;  /* 0x000000ffff227224 */ /* 0x000fe400078e0021 */
.L_x_28670:
[----:B------:R-:W-:Y:S05]  /*1a2c0*/  BSYNC B1 ;  /* 0x0000000000017941 */ /* 0x000fea0003800000 */
.L_x_28668:
        /* <DEDUP_REMOVED lines=11> */
.L_x_28672:
[----:B------:R-:W-:Y:S01]  /*1a380*/  IMAD.MOV.U32 R3, RZ, RZ, R252 ;  /* 0x000000ffff037224 */ /* 0x000fe200078e00fc */
[----:B------:R-:W-:Y:S01]  /*1a390*/  MOV R221, R220 ;  /* 0x000000dc00dd7202 */ /* 0x000fe20000000f00 */
[----:B------:R-:W-:Y:S02]  /*1a3a0*/  IMAD.MOV.U32 R0, RZ, RZ, R2 ;  /* 0x000000ffff007224 */ /* 0x000fe400078e0002 */
[----:B------:R-:W-:Y:S02]  /*1a3b0*/  IMAD.MOV.U32 R33, RZ, RZ, R32 ;  /* 0x000000ffff217224 */ /* 0x000fe400078e0020 */
.L_x_28673:
[----:B------:R-:W-:Y:S05]  /*1a3c0*/  BSYNC B1 ;  /* 0x0000000000017941 */ /* 0x000fea0003800000 */
.L_x_28671:
        /* <DEDUP_REMOVED lines=11> */
.L_x_28675:
[----:B------:R-:W-:Y:S01]  /*1a480*/  IMAD.MOV.U32 R252, RZ, RZ, R3 ;  /* 0x000000fffffc7224 */ /* 0x000fe200078e0003 */
[----:B------:R-:W-:Y:S01]  /*1a490*/  MOV R220, R219 ;  /* 0x000000db00dc7202 */ /* 0x000fe20000000f00 */
[----:B------:R-:W-:Y:S02]  /*1a4a0*/  IMAD.MOV.U32 R2, RZ, RZ, R0 ;  /* 0x000000ffff027224 */ /* 0x000fe400078e0000 */
[----:B------:R-:W-:Y:S02]  /*1a4b0*/  IMAD.MOV.U32 R32, RZ, RZ, R39 ;  /* 0x000000ffff207224 */ /* 0x000fe400078e0027 */
.L_x_28676:
[----:B------:R-:W-:Y:S05]  /*1a4c0*/  BSYNC B1 ;  /* 0x0000000000017941 */ /* 0x000fea0003800000 */
.L_x_28674:
        /* <DEDUP_REMOVED lines=11> */
.L_x_28678:
[----:B------:R-:W-:Y:S01]  /*1a580*/  IMAD.MOV.U32 R3, RZ, RZ, R252 ;  /* 0x000000ffff037224 */ /* 0x000fe200078e00fc */
[----:B------:R-:W-:Y:S01]  /*1a590*/  MOV R219, R218 ;  /* 0x000000da00db7202 */ /* 0x000fe20000000f00 */
[----:B------:R-:W-:Y:S02]  /*1a5a0*/  IMAD.MOV.U32 R0, RZ, RZ, R2 ;  /* 0x000000ffff007224 */ /* 0x000fe400078e0002 */
[----:B------:R-:W-:Y:S02]  /*1a5b0*/  IMAD.MOV.U32 R39, RZ, RZ, R38 ;  /* 0x000000ffff277224 */ /* 0x000fe400078e0026 */
.L_x_28679:
[----:B------:R-:W-:Y:S05]  /*1a5c0*/  BSYNC B1 ;  /* 0x0000000000017941 */ /* 0x000fea0003800000 */
.L_x_28677:
        /* <DEDUP_REMOVED lines=11> */
.L_x_28681:
[----:B------:R-:W-:Y:S01]  /*1a680*/  IMAD.MOV.U32 R252, RZ, RZ, R3 ;  /* 0x000000fffffc7224 */ /* 0x000fe200078e0003 */
[----:B------:R-:W-:Y:S01]  /*1a690*/  MOV R218, R217 ;  /* 0x000000d900da7202 */ /* 0x000fe20000000f00 */
[----:B------:R-:W-:Y:S02]  /*1a6a0*/  IMAD.MOV.U32 R2, RZ, RZ, R0 ;  /* 0x000000ffff027224 */ /* 0x000fe400078e0000 */
[----:B------:R-:W-:Y:S02]  /*1a6b0*/  IMAD.MOV.U32 R38, RZ, RZ, R37 ;  /* 0x000000ffff267224 */ /* 0x000fe400078e0025 */
.L_x_28682:
[----:B------:R-:W-:Y:S05]  /*1a6c0*/  BSYNC B1 ;  /* 0x0000000000017941 */ /* 0x000fea0003800000 */
.L_x_28680:
        /* <DEDUP_REMOVED lines=11> */
.L_x_28684:
[----:B------:R-:W-:Y:S01]  /*1a780*/  IMAD.MOV.U32 R3, RZ, RZ, R252 ;  /* 0x000000ffff037224 */ /* 0x000fe200078e00fc */
[----:B------:R-:W-:Y:S01]  /*1a790*/  MOV R217, R216 ;  /* 0x000000d800d97202 */ /* 0x000fe20000000f00 */
[----:B------:R-:W-:Y:S02]  /*1a7a0*/  IMAD.MOV.U32 R0, RZ, RZ, R2 ;  /* 0x000000ffff007224 */ /* 0x000fe400078e0002 */
[----:B------:R-:W-:Y:S02]  /*1a7b0*/  IMAD.MOV.U32 R37, RZ, RZ, R36 ;  /* 0x000000ffff257224 */ /* 0x000fe400078e0024 */
.L_x_28685:
[----:B------:R-:W-:Y:S05]  /*1a7c0*/  BSYNC B1 ;  /* 0x0000000000017941 */ /* 0x000fea0003800000 */
.L_x_28683:
        /* <DEDUP_REMOVED lines=11> */
.L_x_28687:
[----:B------:R-:W-:Y:S01]  /*1a880*/  IMAD.MOV.U32 R252, RZ, RZ, R3 ;  /* 0x000000fffffc7224 */ /* 0x000fe200078e0003 */
[----:B------:R-:W-:Y:S01]  /*1a890*/  MOV R216, R215 ;  /* 0x000000d700d87202 */ /* 0x000fe20000000f00 */
[----:B------:R-:W-:Y:S02]  /*1a8a0*/  IMAD.MOV.U32 R2, RZ, RZ, R0 ;  /* 0x000000ffff027224 */ /* 0x000fe400078e0000 */
[----:B------:R-:W-:Y:S02]  /*1a8b0*/  IMAD.MOV.U32 R36, RZ, RZ, R43 ;  /* 0x000000ffff247224 */ /* 0x000fe400078e002b */
.L_x_28688:
[----:B------:R-:W-:Y:S05]  /*1a8c0*/  BSYNC B1 ;  /* 0x0000000000017941 */ /* 0x000fea0003800000 */
.L_x_28686:
        /* <DEDUP_REMOVED lines=11> */
.L_x_28690:
[----:B------:R-:W-:Y:S01]  /*1a980*/  IMAD.MOV.U32 R3, RZ, RZ, R252 ;  /* 0x000000ffff037224 */ /* 0x000fe200078e00fc */
[----:B------:R-:W-:Y:S01]  /*1a990*/  MOV R215, R214 ;  /* 0x000000d600d77202 */ /* 0x000fe20000000f00 */
[----:B------:R-:W-:Y:S02]  /*1a9a0*/  IMAD.MOV.U32 R0, RZ, RZ, R2 ;  /* 0x000000ffff007224 */ /* 0x000fe400078e0002 */
[----:B------:R-:W-:Y:S02]  /*1a9b0*/  IMAD.MOV.U32 R43, RZ, RZ, R42 ;  /* 0x000000ffff2b7224 */ /* 0x000fe400078e002a */
.L_x_28691:
[----:B------:R-:W-:Y:S05]  /*1a9c0*/  BSYNC B1 ;  /* 0x0000000000017941 */ /* 0x000fea0003800000 */
.L_x_28689:
        /* <DEDUP_REMOVED lines=11> */
.L_x_28693:
[----:B------:R-:W-:Y:S01]  /*1aa80*/  IMAD.MOV.U32 R252, RZ, RZ, R3 ;  /* 0x000000fffffc7224 */ /* 0x000fe200078e0003 */
[----:B------:R-:W-:Y:S01]  /*1aa90*/  MOV R214, R213 ;  /* 0x000000d500d67202 */ /* 0x000fe20000000f00 */
[----:B------:R-:W-:Y:S02]  /*1aaa0*/  IMAD.MOV.U32 R2, RZ, RZ, R0 ;  /* 0x000000ffff027224 */ /* 0x000fe400078e0000 */
[----:B------:R-:W-:Y:S02]  /*1aab0*/  IMAD.MOV.U32 R42, RZ, RZ, R41 ;  /* 0x000000ffff2a7224 */ /* 0x000fe400078e0029 */
.L_x_28694:
[----:B------:R-:W-:Y:S05]  /*1aac0*/  BSYNC B1 ;  /* 0x0000000000017941 */ /* 0x000fea0003800000 */
.L_x_28692:
        /* <DEDUP_REMOVED lines=11> */
.L_x_28696:
[----:B------:R-:W-:Y:S01]  /*1ab80*/  IMAD.MOV.U32 R3, RZ, RZ, R252 ;  /* 0x000000ffff037224 */ /* 0x000fe200078e00fc */
[----:B------:R-:W-:Y:S01]  /*1ab90*/  MOV R213, R212 ;  /* 0x000000d400d57202 */ /* 0x000fe20000000f00 */
[----:B------:R-:W-:Y:S02]  /*1aba0*/  IMAD.MOV.U32 R0, RZ, RZ, R2 ;  /* 0x000000ffff007224 */ /* 0x000fe400078e0002 */
[----:B------:R-:W-:Y:S02]  /*1abb0*/  IMAD.MOV.U32 R41, RZ, RZ, R40 ;  /* 0x000000ffff297224 */ /* 0x000fe400078e0028 */
.L_x_28697:
[----:B------:R-:W-:Y:S05]  /*1abc0*/  BSYNC B1 ;  /* 0x0000000000017941 */ /* 0x000fea0003800000 */
.L_x_28695:
        /* <DEDUP_REMOVED lines=11> */
.L_x_28699:
[----:B------:R-:W-:Y:S01]  /*1ac80*/  IMAD.MOV.U32 R252, RZ, RZ, R3 ;  /* 0x000000fffffc7224 */ /* 0x000fe200078e0003 */
[----:B------:R-:W-:Y:S01]  /*1ac90*/  MOV R212, R211 ;  /* 0x000000d300d47202 */ /* 0x000fe20000000f00 */
[----:B------:R-:W-:Y:S02]  /*1aca0*/  IMAD.MOV.U32 R2, RZ, RZ, R0 ;  /* 0x000000ffff027224 */ /* 0x000fe400078e0000 */
[----:B------:R-:W-:Y:S02]  /*1acb0*/  IMAD.MOV.U32 R40, RZ, RZ, R47 ;  /* 0x000000ffff287224 */ /* 0x000fe400078e002f */
.L_x_28700:
[----:B------:R-:W-:Y:S05]  /*1acc0*/  BSYNC B1 ;  /* 0x0000000000017941 */ /* 0x000fea0003800000 */
.L_x_28698:
        /* <DEDUP_REMOVED lines=11> */
.L_x_28702:
[----:B------:R-:W-:Y:S01]  /*1ad80*/  IMAD.MOV.U32 R3, RZ, RZ, R252 ;  /* 0x000000ffff037224 */ /* 0x000fe200078e00fc */
[----:B------:R-:W-:Y:S01]  /*1ad90*/  MOV R211, R210 ;  /* 0x000000d200d37202 */ /* 0x000fe20000000f00 */
[----:B------:R-:W-:Y:S02]  /*1ada0*/  IMAD.MOV.U32 R0, RZ, RZ, R2 ;  /* 0x000000ffff007224 */ /* 0x000fe400078e0002 */
[----:B------:R-:W-:Y:S02]  /*1adb0*/  IMAD.MOV.U32 R47, RZ, RZ, R46 ;  /* 0x000000ffff2f7224 */ /* 0x000fe400078e002e */
.L_x_28703:
[----:B------:R-:W-:Y:S05]  /*1adc0*/  BSYNC B1 ;  /* 0x0000000000017941 */ /* 0x000fea0003800000 */
.L_x_28701:
        /* <DEDUP_REMOVED lines=11> */
.L_x_28705:
[----:B------:R-:W-:Y:S01]  /*1ae80*/  IMAD.MOV.U32 R252, RZ, RZ, R3 ;  /* 0x000000fffffc7224 */ /* 0x000fe200078e0003 */
[----:B------:R-:W-:Y:S01]  /*1ae90*/  MOV R210, R209 ;  /* 0x000000d100d27202 */ /* 0x000fe20000000f00 */
[----:B------:R-:W-:Y:S02]  /*1aea0*/  IMAD.MOV.U32 R2, RZ, RZ, R0 ;  /* 0x000000ffff027224 */ /* 0x000fe400078e0000 */
[----:B------:R-:W-:Y:S02]  /*1aeb0*/  IMAD.MOV.U32 R46, RZ, RZ, R45 ;  /* 0x000000ffff2e7224 */ /* 0x000fe400078e002d */
.L_x_28706:
[----:B------:R-:W-:Y:S05]  /*1aec0*/  BSYNC B1 ;  /* 0x0000000000017941 */ /* 0x000fea0003800000 */
.L_x_28704:
        /* <DEDUP_REMOVED lines=11> */
.L_x_28708:
[----:B------:R-:W-:Y:S01]  /*1af80*/  IMAD.MOV.U32 R3, RZ, RZ, R252 ;  /* 0x000000ffff037224 */ /* 0x000fe200078e00fc */
[----:B------:R-:W-:Y:S01]  /*1af90*/  MOV R209, R208 ;  /* 0x000000d000d17202 */ /* 0x000fe20000000f00 */
[----:B------:R-:W-:Y:S02]  /*1afa0*/  IMAD.MOV.U32 R0, RZ, RZ, R2 ;  /* 0x000000ffff007224 */ /* 0x000fe400078e0002 */
[----:B------:R-:W-:Y:S02]  /*1afb0*/  IMAD.MOV.U32 R45, RZ, RZ, R44 ;  /* 0x000000ffff2d7224 */ /* 0x000fe400078e002c */
.L_x_28709:
[----:B------:R-:W-:Y:S05]  /*1afc0*/  BSYNC B1 ;  /* 0x0000000000017941 */ /* 0x000fea0003800000 */
.L_x_28707:
        /* <DEDUP_REMOVED lines=11> */
.L_x_28711:
[----:B------:R-:W-:Y:S01]  /*1b080*/  IMAD.MOV.U32 R252, RZ, RZ, R3 ;  /* 0x000000fffffc7224 */ /* 0x000fe200078e0003 */
[----:B------:R-:W-:Y:S01]  /*1b090*/  MOV R208, R207 ;  /* 0x000000cf00d07202 */ /* 0x000fe20000000f00 */
[----:B------:R-:W-:Y:S02]  /*1b0a0*/  IMAD.MOV.U32 R2, RZ, RZ, R0 ;  /* 0x000000ffff027224 */ /* 0x000fe400078e0000 */
[----:B------:R-:W-:Y:S02]  /*1b0b0*/  IMAD.MOV.U32 R44, RZ, RZ, R51 ;  /* 0x000000ffff2c7224 */ /* 0x000fe400078e0033 */
.L_x_28712:
[----:B------:R-:W-:Y:S05]  /*1b0c0*/  BSYNC B1 ;  /* 0x0000000000017941 */ /* 0x000fea0003800000 */
.L_x_28710:
        /* <DEDUP_REMOVED lines=11> */
.L_x_28714:
[----:B------:R-:W-:Y:S01]  /*1b180*/  IMAD.MOV.U32 R3, RZ, RZ, R252 ;  /* 0x000000ffff037224 */ /* 0x000fe200078e00fc */
[----:B------:R-:W-:Y:S01]  /*1b190*/  MOV R207, R206 ;  /* 0x000000ce00cf7202 */ /* 0x000fe20000000f00 */
[----:B------:R-:W-:Y:S02]  /*1b1a0*/  IMAD.MOV.U32 R0, RZ, RZ, R2 ;  /* 0x000000ffff007224 */ /* 0x000fe400078e0002 */
[----:B------:R-:W-:Y:S02]  /*1b1b0*/  IMAD.MOV.U32 R51, RZ, RZ, R50 ;  /* 0x000000ffff337224 */ /* 0x000fe400078e0032 */
.L_x_28715:
[----:B------:R-:W-:Y:S05]  /*1b1c0*/  BSYNC B1 ;  /* 0x0000000000017941 */ /* 0x000fea0003800000 */
.L_x_28713:
        /* <DEDUP_REMOVED lines=11> */
.L_x_28717:
[----:B------:R-:W-:Y:S01]  /*1b280*/  IMAD.MOV.U32 R252, RZ, RZ, R3 ;  /* 0x000000fffffc7224 */ /* 0x000fe200078e0003 */
[----:B------:R-:W-:Y:S01]  /*1b290*/  MOV R206, R205 ;  /* 0x000000cd00ce7202 */ /* 0x000fe20000000f00 */
[----:B------:R-:W-:Y:S02]  /*1b2a0*/  IMAD.MOV.U32 R2, RZ, RZ, R0 ;  /* 0x000000ffff027224 */ /* 0x000fe400078e0000 */
[----:B------:R-:W-:Y:S02]  /*1b2b0*/  IMAD.MOV.U32 R50, RZ, RZ, R49 ;  /* 0x000000ffff327224 */ /* 0x000fe400078e0031 */
.L_x_28718:
[----:B------:R-:W-:Y:S05]  /*1b2c0*/  BSYNC B1 ;  /* 0x0000000000017941 */ /* 0x000fea0003800000 */
.L_x_28716:
        /* <DEDUP_REMOVED lines=11> */
.L_x_28720:
[----:B------:R-:W-:Y:S01]  /*1b380*/  IMAD.MOV.U32 R3, RZ, RZ, R252 ;  /* 0x000000ffff037224 */ /* 0x000fe200078e00fc */
[----:B------:R-:W-:Y:S01]  /*1b390*/  MOV R205, R204 ;  /* 0x000000cc00cd7202 */ /* 0x000fe20000000f00 */
[----:B------:R-:W-:Y:S02]  /*1b3a0*/  IMAD.MOV.U32 R0, RZ, RZ, R2 ;  /* 0x000000ffff007224 */ /* 0x000fe400078e0002 */
[----:B------:R-:W-:Y:S02]  /*1b3b0*/  IMAD.MOV.U32 R49, RZ, RZ, R48 ;  /* 0x000000ffff317224 */ /* 0x000fe400078e0030 */
.L_x_28721:
[----:B------:R-:W-:Y:S05]  /*1b3c0*/  BSYNC B1 ;  /* 0x0000000000017941 */ /* 0x000fea0003800000 */
.L_x_28719:
        /* <DEDUP_REMOVED lines=11> */
.L_x_28723:
[----:B------:R-:W-:Y:S01]  /*1b480*/  IMAD.MOV.U32 R252, RZ, RZ, R3 ;  /* 0x000000fffffc7224 */ /* 0x000fe200078e0003 */
[----:B------:R-:W-:Y:S01]  /*1b490*/  MOV R204, R203 ;  /* 0x000000cb00cc7202 */ /* 0x000fe20000000f00 */
[----:B------:R-:W-:Y:S02]  /*1b4a0*/  IMAD.MOV.U32 R2, RZ, RZ, R0 ;  /* 0x000000ffff027224 */ /* 0x000fe400078e0000 */
[----:B------:R-:W-:Y:S02]  /*1b4b0*/  IMAD.MOV.U32 R48, RZ, RZ, R55 ;  /* 0x000000ffff307224 */ /* 0x000fe400078e0037 */
.L_x_28724:
[----:B------:R-:W-:Y:S05]  /*1b4c0*/  BSYNC B1 ;  /* 0x0000000000017941 */ /* 0x000fea0003800000 */
.L_x_28722:
        /* <DEDUP_REMOVED lines=11> */
.L_x_28726:
[----:B------:R-:W-:Y:S01]  /*1b580*/  IMAD.MOV.U32 R3, RZ, RZ, R252 ;  /* 0x000000ffff037224 */ /* 0x000fe200078e00fc */
[----:B------:R-:W-:Y:S01]  /*1b590*/  MOV R203, R202 ;  /* 0x000000ca00cb7202 */ /* 0x000fe20000000f00 */
[----:B------:R-:W-:Y:S02]  /*1b5a0*/  IMAD.MOV.U32 R0, RZ, RZ, R2 ;  /* 0x000000ffff007224 */ /* 0x000fe400078e0002 */
[----:B------:R-:W-:Y:S02]  /*1b5b0*/  IMAD.MOV.U32 R55, RZ, RZ, R54 ;  /* 0x000000ffff377224 */ /* 0x000fe400078e0036 */
.L_x_28727:
[----:B------:R-:W-:Y:S05]  /*1b5c0*/  BSYNC B1 ;  /* 0x0000000000017941 */ /* 0x000fea0003800000 */
.L_x_28725:
        /* <DEDUP_REMOVED lines=11> */
.L_x_28729:
[----:B------:R-:W-:Y:S01]  /*1b680*/  IMAD.MOV.U32 R252, RZ, RZ, R3 ;  /* 0x000000fffffc7224 */ /* 0x000fe200078e0003 */
[----:B------:R-:W-:Y:S01]  /*1b690*/  MOV R202, R201 ;  /* 0x000000c900ca7202 */ /* 0x000fe20000000f00 */
[----:B------:R-:W-:Y:S02]  /*1b6a0*/  IMAD.MOV.U32 R2, RZ, RZ, R0 ;  /* 0x000000ffff027224 */ /* 0x000fe400078e0000 */
[----:B------:R-:W-:Y:S02]  /*1b6b0*/  IMAD.MOV.U32 R54, RZ, RZ, R53 ;  /* 0x000000ffff367224 */ /* 0x000fe400078e0035 */
.L_x_28730:
[----:B------:R-:W-:Y:S05]  /*1b6c0*/  BSYNC B1 ;  /* 0x0000000000017941 */ /* 0x000fea0003800000 */
.L_x_28728:
        /* <DEDUP_REMOVED lines=11> */
.L_x_28732:
[----:B------:R-:W-:Y:S01]  /*1b780*/  IMAD.MOV.U32 R3, RZ, RZ, R252 ;  /* 0x000000ffff037224 */ /* 0x000fe200078e00fc */
[----:B------:R-:W-:Y:S01]  /*1b790*/  MOV R201, R200 ;  /* 0x000000c800c97202 */ /* 0x000fe20000000f00 */
[----:B------:R-:W-:Y:S02]  /*1b7a0*/  IMAD.MOV.U32 R0, RZ, RZ, R2 ;  /* 0x000000ffff007224 */ /* 0x000fe400078e0002 */
[----:B------:R-:W-:Y:S02]  /*1b7b0*/  IMAD.MOV.U32 R53, RZ, RZ, R52 ;  /* 0x000000ffff357224 */ /* 0x000fe400078e0034 */
.L_x_28733:
[----:B------:R-:W-:Y:S05]  /*1b7c0*/  BSYNC B1 ;  /* 0x0000000000017941 */ /* 0x000fea0003800000 */
.L_x_28731:
        /* <DEDUP_REMOVED lines=11> */
.L_x_28735:
[----:B------:R-:W-:Y:S01]  /*1b880*/  IMAD.MOV.U32 R252, RZ, RZ, R3 ;  /* 0x000000fffffc7224 */ /* 0x000fe200078e0003 */
[----:B------:R-:W-:Y:S01]  /*1b890*/  MOV R200, R199 ;  /* 0x000000c700c87202 */ /* 0x000fe20000000f00 */
[----:B------:R-:W-:Y:S02]  /*1b8a0*/  IMAD.MOV.U32 R2, RZ, RZ, R0 ;  /* 0x000000ffff027224 */ /* 0x000fe400078e0000 */
[----:B------:R-:W-:Y:S02]  /*1b8b0*/  IMAD.MOV.U32 R52, RZ, RZ, R59 ;  /* 0x000000ffff347224 */ /* 0x000fe400078e003b */
.L_x_28736:
[----:B------:R-:W-:Y:S05]  /*1b8c0*/  BSYNC B1 ;  /* 0x0000000000017941 */ /* 0x000fea0003800000 */
.L_x_28734:
        /* <DEDUP_REMOVED lines=11> */
.L_x_28738:
[----:B------:R-:W-:Y:S01]  /*1b980*/  IMAD.MOV.U32 R3, RZ, RZ, R252 ;  /* 0x000000ffff037224 */ /* 0x000fe200078e00fc */
[----:B------:R-:W-:Y:S01]  /*1b990*/  MOV R199, R198 ;  /* 0x000000c600c77202 */ /* 0x000fe20000000f00 */
[----:B------:R-:W-:Y:S02]  /*1b9a0*/  IMAD.MOV.U32 R0, RZ, RZ, R2 ;  /* 0x000000ffff007224 */ /* 0x000fe400078e0002 */
[----:B------:R-:W-:Y:S02]  /*1b9b0*/  IMAD.MOV.U32 R59, RZ, RZ, R58 ;  /* 0x000000ffff3b7224 */ /* 0x000fe400078e003a */
.L_x_28739:
[----:B------:R-:W-:Y:S05]  /*1b9c0*/  BSYNC B1 ;  /* 0x0000000000017941 */ /* 0x000fea0003800000 */
.L_x_28737:
        /* <DEDUP_REMOVED lines=11> */
.L_x_28741:
[----:B------:R-:W-:Y:S01]  /*1ba80*/  IMAD.MOV.U32 R252, RZ, RZ, R3 ;  /* 0x000000fffffc7224 */ /* 0x000fe200078e0003 */
[----:B------:R-:W-:Y:S01]  /*1ba90*/  MOV R198, R197 ;  /* 0x000000c500c67202 */ /* 0x000fe20000000f00 */
[----:B------:R-:W-:Y:S02]  /*1baa0*/  IMAD.MOV.U32 R2, RZ, RZ, R0 ;  /* 0x000000ffff027224 */ /* 0x000fe400078e0000 */
[----:B------:R-:W-:Y:S02]  /*1bab0*/  IMAD.MOV.U32 R58, RZ, RZ, R57 ;  /* 0x000000ffff3a7224 */ /* 0x000fe400078e0039 */
.L_x_28742:
[----:B------:R-:W-:Y:S05]  /*1bac0*/  BSYNC B1 ;  /* 0x0000000000017941 */ /* 0x000fea0003800000 */
.L_x_28740:
        /* <DEDUP_REMOVED lines=11> */
.L_x_28744:
[----:B------:R-:W-:Y:S01]  /*1bb80*/  IMAD.MOV.U32 R3, RZ, RZ, R252 ;  /* 0x000000ffff037224 */ /* 0x000fe200078e00fc */
[----:B------:R-:W-:Y:S01]  /*1bb90*/  MOV R197, R196 ;  /* 0x000000c400c57202 */ /* 0x000fe20000000f00 */
[----:B------:R-:W-:Y:S02]  /*1bba0*/  IMAD.MOV.U32 R0, RZ, RZ, R2 ;  /* 0x000000ffff007224 */ /* 0x000fe400078e0002 */
[----:B------:R-:W-:Y:S02]  /*1bbb0*/  IMAD.MOV.U32 R57, RZ, RZ, R56 ;  /* 0x000000ffff397224 */ /* 0x000fe400078e0038 */
.L_x_28745:
[----:B------:R-:W-:Y:S05]  /*1bbc0*/  BSYNC B1 ;  /* 0x0000000000017941 */ /* 0x000fea0003800000 */
.L_x_28743:
        /* <DEDUP_REMOVED lines=11> */
.L_x_28747:
[----:B------:R-:W-:Y:S01]  /*1bc80*/  IMAD.MOV.U32 R252, RZ, RZ, R3 ;  /* 0x000000fffffc7224 */ /* 0x000fe200078e0003 */
[----:B------:R-:W-:Y:S01]  /*1bc90*/  MOV R196, R195 ;  /* 0x000000c300c47202 */ /* 0x000fe20000000f00 */
[----:B------:R-:W-:Y:S02]  /*1bca0*/  IMAD.MOV.U32 R2, RZ, RZ, R0 ;  /* 0x000000ffff027224 */ /* 0x000fe400078e0000 */
[----:B------:R-:W-:Y:S02]  /*1bcb0*/  IMAD.MOV.U32 R56, RZ, RZ, R63 ;  /* 0x000000ffff387224 */ /* 0x000fe400078e003f */
.L_x_28748:
[----:B------:R-:W-:Y:S05]  /*1bcc0*/  BSYNC B1 ;  /* 0x0000000000017941 */ /* 0x000fea0003800000 */
.L_x_28746:
        /* <DEDUP_REMOVED lines=11> */
.L_x_28750:
[----:B------:R-:W-:Y:S01]  /*1bd80*/  IMAD.MOV.U32 R3, RZ, RZ, R252 ;  /* 0x000000ffff037224 */ /* 0x000fe200078e00fc */
[----:B------:R-:W-:Y:S01]  /*1bd90*/  MOV R195, R194 ;  /* 0x000000c200c37202 */ /* 0x000fe20000000f00 */
[----:B------:R-:W-:Y:S02]  /*1bda0*/  IMAD.MOV.U32 R0, RZ, RZ, R2 ;  /* 0x000000ffff007224 */ /* 0x000fe400078e0002 */
[----:B------:R-:W-:Y:S02]  /*1bdb0*/  IMAD.MOV.U32 R63, RZ, RZ, R62 ;  /* 0x000000ffff3f7224 */ /* 0x000fe400078e003e */
.L_x_28751:
[----:B------:R-:W-:Y:S05]  /*1bdc0*/  BSYNC B1 ;  /* 0x0000000000017941 */ /* 0x000fea0003800000 */
.L_x_28749:
        /* <DEDUP_REMOVED lines=11> */
.L_x_28753:
[----:B------:R-:W-:Y:S01]  /*1be80*/  IMAD.MOV.U32 R252, RZ, RZ, R3 ;  /* 0x000000fffffc7224 */ /* 0x000fe200078e0003 */
[----:B------:R-:W-:Y:S01]  /*1be90*/  MOV R194, R193 ;  /* 0x000000c100c27202 */ /* 0x000fe20000000f00 */
[----:B------:R-:W-:Y:S02]  /*1bea0*/  IMAD.MOV.U32 R2, RZ, RZ, R0 ;  /* 0x000000ffff027224 */ /* 0x000fe400078e0000 */
[----:B------:R-:W-:Y:S02]  /*1beb0*/  IMAD.MOV.U32 R62, RZ, RZ, R61 ;  /* 0x000000ffff3e7224 */ /* 0x000fe400078e003d */
.L_x_28754:
[----:B------:R-:W-:Y:S05]  /*1bec0*/  BSYNC B1 ;  /* 0x0000000000017941 */ /* 0x000fea0003800000 */
.L_x_28752:
        /* <DEDUP_REMOVED lines=11> */
.L_x_28756:
[----:B------:R-:W-:Y:S01]  /*1bf80*/  IMAD.MOV.U32 R3, RZ, RZ, R252 ;  /* 0x000000ffff037224 */ /* 0x000fe200078e00fc */
[----:B------:R-:W-:Y:S01]  /*1bf90*/  MOV R193, R192 ;  /* 0x000000c000c17202 */ /* 0x000fe20000000f00 */
[----:B------:R-:W-:Y:S02]  /*1bfa0*/  IMAD.MOV.U32 R0, RZ, RZ, R2 ;  /* 0x000000ffff007224 */ /* 0x000fe400078e0002 */
[----:B------:R-:W-:Y:S02]  /*1bfb0*/  IMAD.MOV.U32 R61, RZ, RZ, R60 ;  /* 0x000000ffff3d7224 */ /* 0x000fe400078e003c */
.L_x_28757:
[----:B------:R-:W-:Y:S05]  /*1bfc0*/  BSYNC B1 ;  /* 0x0000000000017941 */ /* 0x000fea0003800000 */
.L_x_28755:
        /* <DEDUP_REMOVED lines=11> */
.L_x_28759:
[----:B------:R-:W-:Y:S01]  /*1c080*/  IMAD.MOV.U32 R252, RZ, RZ, R3 ;  /* 0x000000fffffc7224 */ /* 0x000fe200078e0003 */
[----:B------:R-:W-:Y:S01]  /*1c090*/  MOV R192, R191 ;  /* 0x000000bf00c07202 */ /* 0x000fe20000000f00 */
[----:B------:R-:W-:Y:S02]  /*1c0a0*/  IMAD.MOV.U32 R2, RZ, RZ, R0 ;  /* 0x000000ffff027224 */ /* 0x000fe400078e0000 */
[----:B------:R-:W-:Y:S02]  /*1c0b0*/  IMAD.MOV.U32 R60, RZ, RZ, R67 ;  /* 0x000000ffff3c7224 */ /* 0x000fe400078e0043 */
.L_x_28760:
[----:B------:R-:W-:Y:S05]  /*1c0c0*/  BSYNC B1 ;  /* 0x0000000000017941 */ /* 0x000fea0003800000 */
.L_x_28758:
        /* <DEDUP_REMOVED lines=11> */
.L_x_28762:
[----:B------:R-:W-:Y:S01]  /*1c180*/  IMAD.MOV.U32 R3, RZ, RZ, R252 ;  /* 0x000000ffff037224 */ /* 0x000fe200078e00fc */
[----:B------:R-:W-:Y:S01]  /*1c190*/  MOV R191, R190 ;  /* 0x000000be00bf7202 */ /* 0x000fe20000000f00 */
[----:B------:R-:W-:Y:S02]  /*1c1a0*/  IMAD.MOV.U32 R0, RZ, RZ, R2 ;  /* 0x000000ffff007224 */ /* 0x000fe400078e0002 */
[----:B------:R-:W-:Y:S02]  /*1c1b0*/  IMAD.MOV.U32 R67, RZ, RZ, R66 ;  /* 0x000000ffff437224 */ /* 0x000fe400078e0042 */
.L_x_28763:
[----:B------:R-:W-:Y:S05]  /*1c1c0*/  BSYNC B1 ;  /* 0x0000000000017941 */ /* 0x000fea0003800000 */
.L_x_28761:
        /* <DEDUP_REMOVED lines=11> */
.L_x_28765:
[----:B------:R-:W-:Y:S01]  /*1c280*/  IMAD.MOV.U32 R252, RZ, RZ, R3 ;  /* 0x000000fffffc7224 */ /* 0x000fe200078e0003 */
[----:B------:R-:W-:Y:S01]  /*1c290*/  MOV R190, R189 ;  /* 0x000000bd00be7202 */ /* 0x000fe20000000f00 */
[----:B------:R-:W-:Y:S02]  /*1c2a0*/  IMAD.MOV.U32 R2, RZ, RZ, R0 ;  /* 0x000000ffff027224 */ /* 0x000fe400078e0000 */
[----:B------:R-:W-:Y:S02]  /*1c2b0*/  IMAD.MOV.U32 R66, RZ, RZ, R65 ;  /* 0x000000ffff427224 */ /* 0x000fe400078e0041 */
.L_x_28766:
[----:B------:R-:W-:Y:S05]  /*1c2c0*/  BSYNC B1 ;  /* 0x0000000000017941 */ /* 0x000fea0003800000 */
.L_x_28764:
        /* <DEDUP_REMOVED lines=11> */
.L_x_28768:
[----:B------:R-:W-:Y:S01]  /*1c380*/  IMAD.MOV.U32 R3, RZ, RZ, R252 ;  /* 0x000000ffff037224 */ /* 0x000fe200078e00fc */
[----:B------:R-:W-:Y:S01]  /*1c390*/  MOV R189, R188 ;  /* 0x000000bc00bd7202 */ /* 0x000fe20000000f00 */
[----:B------:R-:W-:Y:S02]  /*1c3a0*/  IMAD.MOV.U32 R0, RZ, RZ, R2 ;  /* 0x000000ffff007224 */ /* 0x000fe400078e0002 */
[----:B------:R-:W-:Y:S02]  /*1c3b0*/  IMAD.MOV.U32 R65, RZ, RZ, R64 ;  /* 0x000000ffff417224 */ /* 0x000fe400078e0040 */
.L_x_28769:
[----:B------:R-:W-:Y:S05]  /*1c3c0*/  BSYNC B1 ;  /* 0x0000000000017941 */ /* 0x000fea0003800000 */
.L_x_28767:
        /* <DEDUP_REMOVED lines=11> */
.L_x_28771:
[----:B------:R-:W-:Y:S01]  /*1c480*/  IMAD.MOV.U32 R252, RZ, RZ, R3 ;  /* 0x000000fffffc7224 */ /* 0x000fe200078e0003 */
[----:B------:R-:W-:Y:S01]  /*1c490*/  MOV R188, R187 ;  /* 0x000000bb00bc7202 */ /* 0x000fe20000000f00 */
[----:B------:R-:W-:Y:S02]  /*1c4a0*/  IMAD.MOV.U32 R2, RZ, RZ, R0 ;  /* 0x000000ffff027224 */ /* 0x000fe400078e0000 */
[----:B------:R-:W-:Y:S02]  /*1c4b0*/  IMAD.MOV.U32 R64, RZ, RZ, R71 ;  /* 0x000000ffff407224 */ /* 0x000fe400078e0047 */
.L_x_28772:
[----:B------:R-:W-:Y:S05]  /*1c4c0*/  BSYNC B1 ;  /* 0x0000000000017941 */ /* 0x000fea0003800000 */
.L_x_28770:
        /* <DEDUP_REMOVED lines=11> */
.L_x_28774:
[----:B------:R-:W-:Y:S01]  /*1c580*/  IMAD.MOV.U32 R3, RZ, RZ, R252 ;  /* 0x000000ffff037224 */ /* 0x000fe200078e00fc */
[----:B------:R-:W-:Y:S01]  /*1c590*/  MOV R187, R186 ;  /* 0x000000ba00bb7202 */ /* 0x000fe20000000f00 */
[----:B------:R-:W-:Y:S02]  /*1c5a0*/  IMAD.MOV.U32 R0, RZ, RZ, R2 ;  /* 0x000000ffff007224 */ /* 0x000fe400078e0002 */
[----:B------:R-:W-:Y:S02]  /*1c5b0*/  IMAD.MOV.U32 R71, RZ, RZ, R70 ;  /* 0x000000ffff477224 */ /* 0x000fe400078e0046 */
.L_x_28775:
[----:B------:R-:W-:Y:S05]  /*1c5c0*/  BSYNC B1 ;  /* 0x0000000000017941 */ /* 0x000fea0003800000 */
.L_x_28773:
        /* <DEDUP_REMOVED lines=11> */
.L_x_28777:
[----:B------:R-:W-:Y:S01]  /*1c680*/  IMAD.MOV.U32 R252, RZ, RZ, R3 ;  /* 0x000000fffffc7224 */ /* 0x000fe200078e0003 */
[----:B------:R-:W-:Y:S01]  /*1c690*/  MOV R186, R185 ;  /* 0x000000b900ba7202 */ /* 0x000fe20000000f00 */
[----:B------:R-:W-:Y:S02]  /*1c6a0*/  IMAD.MOV.U32 R2, RZ, RZ, R0 ;  /* 0x000000ffff027224 */ /* 0x000fe400078e0000 */
[----:B------:R-:W-:Y:S02]  /*1c6b0*/  IMAD.MOV.U32 R70, RZ, RZ, R69 ;  /* 0x000000ffff467224 */ /* 0x000fe400078e0045 */
.L_x_28778:
[----:B------:R-:W-:Y:S05]  /*1c6c0*/  BSYNC B1 ;  /* 0x0000000000017941 */ /* 0x000fea0003800000 */
.L_x_28776:
        /* <DEDUP_REMOVED lines=11> */
.L_x_28780:
[----:B------:R-:W-:Y:S01]  /*1c780*/  IMAD.MOV.U32 R3, RZ, RZ, R252 ;  /* 0x000000ffff037224 */ /* 0x000fe200078e00fc */
[----:B------:R-:W-:Y:S01]  /*1c790*/  MOV R185, R184 ;  /* 0x000000b800b97202 */ /* 0x000fe20000000f00 */
[----:B------:R-:W-:Y:S02]  /*1c7a0*/  IMAD.MOV.U32 R0, RZ, RZ, R2 ;  /* 0x000000ffff007224 */ /* 0x000fe400078e0002 */
[----:B------:R-:W-:Y:S02]  /*1c7b0*/  IMAD.MOV.U32 R69, RZ, RZ, R68 ;  /* 0x000000ffff457224 */ /* 0x000fe400078e0044 */
.L_x_28781:
[----:B------:R-:W-:Y:S05]  /*1c7c0*/  BSYNC B1 ;  /* 0x0000000000017941 */ /* 0x000fea0003800000 */
.L_x_28779:
        /* <DEDUP_REMOVED lines=11> */
.L_x_28783:
[----:B------:R-:W-:Y:S01]  /*1c880*/  IMAD.MOV.U32 R252, RZ, RZ, R3 ;  /* 0x000000fffffc7224 */ /* 0x000fe200078e0003 */
[----:B------:R-:W-:Y:S01]  /*1c890*/  MOV R184, R183 ;  /* 0x000000b700b87202 */ /* 0x000fe20000000f00 */
[----:B------:R-:W-:Y:S02]  /*1c8a0*/  IMAD.MOV.U32 R2, RZ, RZ, R0 ;  /* 0x000000ffff027224 */ /* 0x000fe400078e0000 */
[----:B------:R-:W-:Y:S02]  /*1c8b0*/  IMAD.MOV.U32 R68, RZ, RZ, R75 ;  /* 0x000000ffff447224 */ /* 0x000fe400078e004b */
.L_x_28784:
[----:B------:R-:W-:Y:S05]  /*1c8c0*/  BSYNC B1 ;  /* 0x0000000000017941 */ /* 0x000fea0003800000 */
.L_x_28782:
        /* <DEDUP_REMOVED lines=11> */
.L_x_28786:
[----:B------:R-:W-:Y:S01]  /*1c980*/  IMAD.MOV.U32 R3, RZ, RZ, R252 ;  /* 0x000000ffff037224 */ /* 0x000fe200078e00fc */
[----:B------:R-:W-:Y:S01]  /*1c990*/  MOV R183, R182 ;  /* 0x000000b600b77202 */ /* 0x000fe20000000f00 */
[----:B------:R-:W-:Y:S02]  /*1c9a0*/  IMAD.MOV.U32 R0, RZ, RZ, R2 ;  /* 0x000000ffff007224 */ /* 0x000fe400078e0002 */
[----:B------:R-:W-:Y:S02]  /*1c9b0*/  IMAD.MOV.U32 R75, RZ, RZ, R74 ;  /* 0x000000ffff4b7224 */ /* 0x000fe400078e004a */
.L_x_28787:
[----:B------:R-:W-:Y:S05]  /*1c9c0*/  BSYNC B1 ;  /* 0x0000000000017941 */ /* 0x000fea0003800000 */
.L_x_28785:
        /* <DEDUP_REMOVED lines=11> */
.L_x_28789:
[----:B------:R-:W-:Y:S01]  /*1ca80*/  IMAD.MOV.U32 R252, RZ, RZ, R3 ;  /* 0x000000fffffc7224 */ /* 0x000fe200078e0003 */
[----:B------:R-:W-:Y:S01]  /*1ca90*/  MOV R182, R181 ;  /* 0x000000b500b67202 */ /* 0x000fe20000000f00 */
[----:B------:R-:W-:Y:S02]  /*1caa0*/  IMAD.MOV.U32 R2, RZ, RZ, R0 ;  /* 0x000000ffff027224 */ /* 0x000fe400078e0000 */
[----:B------:R-:W-:Y:S02]  /*1cab0*/  IMAD.MOV.U32 R74, RZ, RZ, R73 ;  /* 0x000000ffff4a7224 */ /* 0x000fe400078e0049 */
.L_x_28790:
[----:B------:R-:W-:Y:S05]  /*1cac0*/  BSYNC B1 ;  /* 0x0000000000017941 */ /* 0x000fea0003800000 */
.L_x_28788:
        /* <DEDUP_REMOVED lines=11> */
.L_x_28792:
[----:B------:R-:W-:Y:S01]  /*1cb80*/  IMAD.MOV.U32 R3, RZ, RZ, R252 ;  /* 0x000000ffff037224 */ /* 0x000fe200078e00fc */
[----:B------:R-:W-:Y:S01]  /*1cb90*/  MOV R181, R180 ;  /* 0x000000b400b57202 */ /* 0x000fe20000000f00 */
[----:B------:R-:W-:Y:S02]  /*1cba0*/  IMAD.MOV.U32 R0, RZ, RZ, R2 ;  /* 0x000000ffff007224 */ /* 0x000fe400078e0002 */
[----:B------:R-:W-:Y:S02]  /*1cbb0*/  IMAD.MOV.U32 R73, RZ, RZ, R72 ;  /* 0x000000ffff497224 */ /* 0x000fe400078e0048 */
.L_x_28793:
[----:B------:R-:W-:Y:S05]  /*1cbc0*/  BSYNC B1 ;  /* 0x0000000000017941 */ /* 0x000fea0003800000 */
.L_x_28791:
        /* <DEDUP_REMOVED lines=11> */
.L_x_28795:
[----:B------:R-:W-:Y:S01]  /*1cc80*/  IMAD.MOV.U32 R252, RZ, RZ, R3 ;  /* 0x000000fffffc7224 */ /* 0x000fe200078e0003 */
[----:B------:R-:W-:Y:S01]  /*1cc90*/  MOV R180, R179 ;  /* 0x000000b300b47202 */ /* 0x000fe20000000f00 */
[----:B------:R-:W-:Y:S02]  /*1cca0*/  IMAD.MOV.U32 R2, RZ, RZ, R0 ;  /* 0x000000ffff027224 */ /* 0x000fe400078e0000 */
[----:B------:R-:W-:Y:S02]  /*1ccb0*/  IMAD.MOV.U32 R72, RZ, RZ, R79 ;  /* 0x000000ffff487224 */ /* 0x000fe400078e004f */
.L_x_28796:
[----:B------:R-:W-:Y:S05]  /*1ccc0*/  BSYNC B1 ;  /* 0x0000000000017941 */ /* 0x000fea0003800000 */
.L_x_28794:
        /* <DEDUP_REMOVED lines=11> */
.L_x_28798:
[----:B------:R-:W-:Y:S01]  /*1cd80*/  IMAD.MOV.U32 R3, RZ, RZ, R252 ;  /* 0x000000ffff037224 */ /* 0x000fe200078e00fc */
[----:B------:R-:W-:Y:S01]  /*1cd90*/  MOV R179, R178 ;  /* 0x000000b200b37202 */ /* 0x000fe20000000f00 */
[----:B------:R-:W-:Y:S02]  /*1cda0*/  IMAD.MOV.U32 R0, RZ, RZ, R2 ;  /* 0x000000ffff007224 */ /* 0x000fe400078e0002 */
[----:B------:R-:W-:Y:S02]  /*1cdb0*/  IMAD.MOV.U32 R79, RZ, RZ, R78 ;  /* 0x000000ffff4f7224 */ /* 0x000fe400078e004e */
.L_x_28799:
[----:B------:R-:W-:Y:S05]  /*1cdc0*/  BSYNC B1 ;  /* 0x0000000000017941 */ /* 0x000fea0003800000 */
.L_x_28797:
        /* <DEDUP_REMOVED lines=11> */
.L_x_28801:
[----:B------:R-:W-:Y:S01]  /*1ce80*/  IMAD.MOV.U32 R252, RZ, RZ, R3 ;  /* 0x000000fffffc7224 */ /* 0x000fe200078e0003 */
[----:B------:R-:W-:Y:S01]  /*1ce90*/  MOV R178, R177 ;  /* 0x000000b100b27202 */ /* 0x000fe20000000f00 */
[----:B------:R-:W-:Y:S02]  /*1cea0*/  IMAD.MOV.U32 R2, RZ, RZ, R0 ;  /* 0x000000ffff027224 */ /* 0x000fe400078e0000 */
[----:B------:R-:W-:Y:S02]  /*1ceb0*/  IMAD.MOV.U32 R78, RZ, RZ, R77 ;  /* 0x000000ffff4e7224 */ /* 0x000fe400078e004d */
.L_x_28802:
[----:B------:R-:W-:Y:S05]  /*1cec0*/  BSYNC B1 ;  /* 0x0000000000017941 */ /* 0x000fea0003800000 */
.L_x_28800:
        /* <DEDUP_REMOVED lines=11> */
.L_x_28804:
[----:B------:R-:W-:Y:S01]  /*1cf80*/  IMAD.MOV.U32 R3, RZ, RZ, R252 ;  /* 0x000000ffff037224 */ /* 0x000fe200078e00fc */
[----:B------:R-:W-:Y:S01]  /*1cf90*/  MOV R177, R176 ;  /* 0x000000b000b17202 */ /* 0x000fe20000000f00 */
[----:B------:R-:W-:Y:S02]  /*1cfa0*/  IMAD.MOV.U32 R0, RZ, RZ, R2 ;  /* 0x000000ffff007224 */ /* 0x000fe400078e0002 */
[----:B------:R-:W-:Y:S02]  /*1cfb0*/  IMAD.MOV.U32 R77, RZ, RZ, R76 ;  /* 0x000000ffff4d7224 */ /* 0x000fe400078e004c */
.L_x_28805:
[----:B------:R-:W-:Y:S05]  /*1cfc0*/  BSYNC B1 ;  /* 0x0000000000017941 */ /* 0x000fea0003800000 */
.L_x_28803:
        /* <DEDUP_REMOVED lines=11> */
.L_x_28807:
[----:B------:R-:W-:Y:S01]  /*1d080*/  IMAD.MOV.U32 R252, RZ, RZ, R3 ;  /* 0x000000fffffc7224 */ /* 0x000fe200078e0003 */
[----:B------:R-:W-:Y:S01]  /*1d090*/  MOV R176, R175 ;  /* 0x000000af00b07202 */ /* 0x000fe20000000f00 */
[----:B------:R-:W-:Y:S02]  /*1d0a0*/  IMAD.MOV.U32 R2, RZ, RZ, R0 ;  /* 0x000000ffff027224 */ /* 0x000fe400078e0000 */
[----:B------:R-:W-:Y:S02]  /*1d0b0*/  IMAD.MOV.U32 R76, RZ, RZ, R83 ;  /* 0x000000ffff4c7224 */ /* 0x000fe400078e0053 */
.L_x_28808:
[----:B------:R-:W-:Y:S05]  /*1d0c0*/  BSYNC B1 ;  /* 0x0000000000017941 */ /* 0x000fea0003800000 */
.L_x_28806:
        /* <DEDUP_REMOVED lines=11> */
.L_x_28810:
[----:B------:R-:W-:Y:S01]  /*1d180*/  IMAD.MOV.U32 R3, RZ, RZ, R252 ;  /* 0x000000ffff037224 */ /* 0x000fe200078e00fc */
[----:B------:R-:W-:Y:S01]  /*1d190*/  MOV R175, R174 ;  /* 0x000000ae00af7202 */ /* 0x000fe20000000f00 */
[----:B------:R-:W-:Y:S02]  /*1d1a0*/  IMAD.MOV.U32 R0, RZ, RZ, R2 ;  /* 0x000000ffff007224 */ /* 0x000fe400078e0002 */
[----:B------:R-:W-:Y:S02]  /*1d1b0*/  IMAD.MOV.U32 R83, RZ, RZ, R82 ;  /* 0x000000ffff537224 */ /* 0x000fe400078e0052 */
.L_x_28811:
[----:B------:R-:W-:Y:S05]  /*1d1c0*/  BSYNC B1 ;  /* 0x0000000000017941 */ /* 0x000fea0003800000 */
.L_x_28809:
        /* <DEDUP_REMOVED lines=11> */
.L_x_28813:
[----:B------:R-:W-:Y:S01]  /*1d280*/  IMAD.MOV.U32 R252, RZ, RZ, R3 ;  /* 0x000000fffffc7224 */ /* 0x000fe200078e0003 */
[----:B------:R-:W-:Y:S01]  /*1d290*/  MOV R174, R173 ;  /* 0x000000ad00ae7202 */ /* 0x000fe20000000f00 */
[----:B------:R-:W-:Y:S02]  /*1d2a0*/  IMAD.MOV.U32 R2, RZ, RZ, R0 ;  /* 0x000000ffff027224 */ /* 0x000fe400078e0000 */
[----:B------:R-:W-:Y:S02]  /*1d2b0*/  IMAD.MOV.U32 R82, RZ, RZ, R81 ;  /* 0x000000ffff527224 */ /* 0x000fe400078e0051 */
.L_x_28814:
[----:B------:R-:W-:Y:S05]  /*1d2c0*/  BSYNC B1 ;  /* 0x0000000000017941 */ /* 0x000fea0003800000 */
.L_x_28812:
        /* <DEDUP_REMOVED lines=11> */
.L_x_28816:
[----:B------:R-:W-:Y:S01]  /*1d380*/  IMAD.MOV.U32 R3, RZ, RZ, R252 ;  /* 0x000000ffff037224 */ /* 0x000fe200078e00fc */
[----:B------:R-:W-:Y:S01]  /*1d390*/  MOV R173, R172 ;  /* 0x000000ac00ad7202 */ /* 0x000fe20000000f00 */
[----:B------:R-:W-:Y:S02]  /*1d3a0*/  IMAD.MOV.U32 R0, RZ, RZ, R2 ;  /* 0x000000ffff007224 */ /* 0x000fe400078e0002 */
[----:B------:R-:W-:Y:S02]  /*1d3b0*/  IMAD.MOV.U32 R81, RZ, RZ, R80 ;  /* 0x000000ffff517224 */ /* 0x000fe400078e0050 */
.L_x_28817:
[----:B------:R-:W-:Y:S05]  /*1d3c0*/  BSYNC B1 ;  /* 0x0000000000017941 */ /* 0x000fea0003800000 */
.L_x_28815:
        /* <DEDUP_REMOVED lines=11> */
.L_x_28819:
[----:B------:R-:W-:Y:S01]  /*1d480*/  IMAD.MOV.U32 R252, RZ, RZ, R3 ;  /* 0x000000fffffc7224 */ /* 0x000fe200078e0003 */
[----:B------:R-:W-:Y:S01]  /*1d490*/  MOV R172, R171 ;  /* 0x000000ab00ac7202 */ /* 0x000fe20000000f00 */
[----:B------:R-:W-:Y:S02]  /*1d4a0*/  IMAD.MOV.U32 R2, RZ, RZ, R0 ;  /* 0x000000ffff027224 */ /* 0x000fe400078e0000 */
[----:B------:R-:W-:Y:S02]  /*1d4b0*/  IMAD.MOV.U32 R80, RZ, RZ, R87 ;  /* 0x000000ffff507224 */ /* 0x000fe400078e0057 */
.L_x_28820:
[----:B------:R-:W-:Y:S05]  /*1d4c0*/  BSYNC B1 ;  /* 0x0000000000017941 */ /* 0x000fea0003800000 */
.L_x_28818:
        /* <DEDUP_REMOVED lines=11> */
.L_x_28822:
[----:B------:R-:W-:Y:S01]  /*1d580*/  IMAD.MOV.U32 R3, RZ, RZ, R252 ;  /* 0x000000ffff037224 */ /* 0x000fe200078e00fc */
[----:B------:R-:W-:Y:S01]  /*1d590*/  MOV R171, R170 ;  /* 0x000000aa00ab7202 */ /* 0x000fe20000000f00 */
[----:B------:R-:W-:Y:S02]  /*1d5a0*/  IMAD.MOV.U32 R0, RZ, RZ, R2 ;  /* 0x000000ffff007224 */ /* 0x000fe400078e0002 */
[----:B------:R-:W-:Y:S02]  /*1d5b0*/  IMAD.MOV.U32 R87, RZ, RZ, R86 ;  /* 0x000000ffff577224 */ /* 0x000fe400078e0056 */
.L_x_28823:
[----:B------:R-:W-:Y:S05]  /*1d5c0*/  BSYNC B1 ;  /* 0x0000000000017941 */ /* 0x000fea0003800000 */
.L_x_28821:
        /* <DEDUP_REMOVED lines=11> */
.L_x_28825:
[----:B------:R-:W-:Y:S01]  /*1d680*/  IMAD.MOV.U32 R252, RZ, RZ, R3 ;  /* 0x000000fffffc7224 */ /* 0x000fe200078e0003 */
[----:B------:R-:W-:Y:S01]  /*1d690*/  MOV R170, R169 ;  /* 0x000000a900aa7202 */ /* 0x000fe20000000f00 */
[----:B------:R-:W-:Y:S02]  /*1d6a0*/  IMAD.MOV.U32 R2, RZ, RZ, R0 ;  /* 0x000000ffff027224 */ /* 0x000fe400078e0000 */
[----:B------:R-:W-:Y:S02]  /*1d6b0*/  IMAD.MOV.U32 R86, RZ, RZ, R85 ;  /* 0x000000ffff567224 */ /* 0x000fe400078e0055 */
.L_x_28826:
[----:B------:R-:W-:Y:S05]  /*1d6c0*/  BSYNC B1 ;  /* 0x0000000000017941 */ /* 0x000fea0003800000 */
.L_x_28824:
        /* <DEDUP_REMOVED lines=11> */
.L_x_28828:
[----:B------:R-:W-:Y:S01]  /*1d780*/  IMAD.MOV.U32 R3, RZ, RZ, R252 ;  /* 0x000000ffff037224 */ /* 0x000fe200078e00fc */
[----:B------:R-:W-:Y:S01]  /*1d790*/  MOV R169, R168 ;  /* 0x000000a800a97202 */ /* 0x000fe20000000f00 */
[----:B------:R-:W-:Y:S02]  /*1d7a0*/  IMAD.MOV.U32 R0, RZ, RZ, R2 ;  /* 0x000000ffff007224 */ /* 0x000fe400078e0002 */
[----:B------:R-:W-:Y:S02]  /*1d7b0*/  IMAD.MOV.U32 R85, RZ, RZ, R84 ;  /* 0x000000ffff557224 */ /* 0x000fe400078e0054 */
.L_x_28829:
[----:B------:R-:W-:Y:S05]  /*1d7c0*/  BSYNC B1 ;  /* 0x0000000000017941 */ /* 0x000fea0003800000 */
.L_x_28827:
        /* <DEDUP_REMOVED lines=11> */
.L_x_28831:
[----:B------:R-:W-:Y:S01]  /*1d880*/  IMAD.MOV.U32 R252, RZ, RZ, R3 ;  /* 0x000000fffffc7224 */ /* 0x000fe200078e0003 */
[----:B------:R-:W-:Y:S01]  /*1d890*/  MOV R168, R167 ;  /* 0x000000a700a87202 */ /* 0x000fe20000000f00 */
[----:B------:R-:W-:Y:S02]  /*1d8a0*/  IMAD.MOV.U32 R2, RZ, RZ, R0 ;  /* 0x000000ffff027224 */ /* 0x000fe400078e0000 */
[----:B------:R-:W-:Y:S02]  /*1d8b0*/  IMAD.MOV.U32 R84, RZ, RZ, R91 ;  /* 0x000000ffff547224 */ /* 0x000fe400078e005b */
.L_x_28832:
[----:B------:R-:W-:Y:S05]  /*1d8c0*/  BSYNC B1 ;  /* 0x0000000000017941 */ /* 0x000fea0003800000 */
.L_x_28830:
        /* <DEDUP_REMOVED lines=11> */
.L_x_28834:
[----:B------:R-:W-:Y:S01]  /*1d980*/  IMAD.MOV.U32 R3, RZ, RZ, R252 ;  /* 0x000000ffff037224 */ /* 0x000fe200078e00fc */
[----:B------:R-:W-:Y:S01]  /*1d990*/  MOV R167, R166 ;  /* 0x000000a600a77202 */ /* 0x000fe20000000f00 */
[----:B------:R-:W-:Y:S02]  /*1d9a0*/  IMAD.MOV.U32 R0, RZ, RZ, R2 ;  /* 0x000000ffff007224 */ /* 0x000fe400078e0002 */
[----:B------:R-:W-:Y:S02]  /*1d9b0*/  IMAD.MOV.U32 R91, RZ, RZ, R90 ;  /* 0x000000ffff5b7224 */ /* 0x000fe400078e005a */
.L_x_28835:
[----:B------:R-:W-:Y:S05]  /*1d9c0*/  BSYNC B1 ;  /* 0x0000000000017941 */ /* 0x000fea0003800000 */
.L_x_28833:
        /* <DEDUP_REMOVED lines=11> */
.L_x_28837:
[----:B------:R-:W-:Y:S01]  /*1da80*/  IMAD.MOV.U32 R252, RZ, RZ, R3 ;  /* 0x000000fffffc7224 */ /* 0x000fe200078e0003 */
[----:B------:R-:W-:Y:S01]  /*1da90*/  MOV R166, R165 ;  /* 0x000000a500a67202 */ /* 0x000fe20000000f00 */
[----:B------:R-:W-:Y:S02]  /*1daa0*/  IMAD.MOV.U32 R2, RZ, RZ, R0 ;  /* 0x000000ffff027224 */ /* 0x000fe400078e0000 */
[----:B------:R-:W-:Y:S02]  /*1dab0*/  IMAD.MOV.U32 R90, RZ, RZ, R89 ;  /* 0x000000ffff5a7224 */ /* 0x000fe400078e0059 */
.L_x_28838:
[----:B------:R-:W-:Y:S05]  /*1dac0*/  BSYNC B1 ;  /* 0x0000000000017941 */ /* 0x000fea0003800000 */
.L_x_28836:
        /* <DEDUP_REMOVED lines=11> */
.L_x_28840:
[----:B------:R-:W-:Y:S01]  /*1db80*/  IMAD.MOV.U32 R3, RZ, RZ, R252 ;  /* 0x000000ffff037224 */ /* 0x000fe200078e00fc */
[----:B------:R-:W-:Y:S01]  /*1db90*/  MOV R165, R164 ;  /* 0x000000a400a57202 */ /* 0x000fe20000000f00 */
[----:B------:R-:W-:Y:S02]  /*1dba0*/  IMAD.MOV.U32 R0, RZ, RZ, R2 ;  /* 0x000000ffff007224 */ /* 0x000fe400078e0002 */
[----:B------:R-:W-:Y:S02]  /*1dbb0*/  IMAD.MOV.U32 R89, RZ, RZ, R88 ;  /* 0x000000ffff597224 */ /* 0x000fe400078e0058 */
.L_x_28841:
[----:B------:R-:W-:Y:S05]  /*1dbc0*/  BSYNC B1 ;  /* 0x0000000000017941 */ /* 0x000fea0003800000 */
.L_x_28839:
        /* <DEDUP_REMOVED lines=11> */
.L_x_28843:
[----:B------:R-:W-:Y:S01]  /*1dc80*/  IMAD.MOV.U32 R252, RZ, RZ, R3 ;  /* 0x000000fffffc7224 */ /* 0x000fe200078e0003 */
[----:B------:R-:W-:Y:S01]  /*1dc90*/  MOV R164, R163 ;  /* 0x000000a300a47202 */ /* 0x000fe20000000f00 */
[----:B------:R-:W-:Y:S02]  /*1dca0*/  IMAD.MOV.U32 R2, RZ, RZ, R0 ;  /* 0x000000ffff027224 */ /* 0x000fe400078e0000 */
[----:B------:R-:W-:Y:S02]  /*1dcb0*/  IMAD.MOV.U32 R88, RZ, RZ, R95 ;  /* 0x000000ffff587224 */ /* 0x000fe400078e005f */
.L_x_28844:
[----:B------:R-:W-:Y:S05]  /*1dcc0*/  BSYNC B1 ;  /* 0x0000000000017941 */ /* 0x000fea0003800000 */
.L_x_28842:
        /* <DEDUP_REMOVED lines=11> */
.L_x_28846:
[----:B------:R-:W-:Y:S01]  /*1dd80*/  IMAD.MOV.U32 R3, RZ, RZ, R252 ;  /* 0x000000ffff037224 */ /* 0x000fe200078e00fc */
[----:B------:R-:W-:Y:S01]  /*1dd90*/  MOV R163, R162 ;  /* 0x000000a200a37202 */ /* 0x000fe20000000f00 */
[----:B------:R-:W-:Y:S02]  /*1dda0*/  IMAD.MOV.U32 R0, RZ, RZ, R2 ;  /* 0x000000ffff007224 */ /* 0x000fe400078e0002 */
[----:B------:R-:W-:Y:S02]  /*1ddb0*/  IMAD.MOV.U32 R95, RZ, RZ, R94 ;  /* 0x000000ffff5f7224 */ /* 0x000fe400078e005e */
.L_x_28847:
[----:B------:R-:W-:Y:S05]  /*1ddc0*/  BSYNC B1 ;  /* 0x0000000000017941 */ /* 0x000fea0003800000 */
.L_x_28845:
        /* <DEDUP_REMOVED lines=11> */
.L_x_28849:
[----:B------:R-:W-:Y:S01]  /*1de80*/  IMAD.MOV.U32 R252, RZ, RZ, R3 ;  /* 0x000000fffffc7224 */ /* 0x000fe200078e0003 */
[----:B------:R-:W-:Y:S01]  /*1de90*/  MOV R162, R161 ;  /* 0x000000a100a27202 */ /* 0x000fe20000000f00 */
[----:B------:R-:W-:Y:S02]  /*1dea0*/  IMAD.MOV.U32 R2, RZ, RZ, R0 ;  /* 0x000000ffff027224 */ /* 0x000fe400078e0000 */
[----:B------:R-:W-:Y:S02]  /*1deb0*/  IMAD.MOV.U32 R94, RZ, RZ, R93 ;  /* 0x000000ffff5e7224 */ /* 0x000fe400078e005d */
.L_x_28850:
[----:B------:R-:W-:Y:S05]  /*1dec0*/  BSYNC B1 ;  /* 0x0000000000017941 */ /* 0x000fea0003800000 */
.L_x_28848:
        /* <DEDUP_REMOVED lines=11> */
.L_x_28852:
[----:B------:R-:W-:Y:S01]  /*1df80*/  IMAD.MOV.U32 R3, RZ, RZ, R252 ;  /* 0x000000ffff037224 */ /* 0x000fe200078e00fc */
[----:B------:R-:W-:Y:S01]  /*1df90*/  MOV R161, R160 ;  /* 0x000000a000a17202 */ /* 0x000fe20000000f00 */
[----:B------:R-:W-:Y:S02]  /*1dfa0*/  IMAD.MOV.U32 R0, RZ, RZ, R2 ;  /* 0x000000ffff007224 */ /* 0x000fe400078e0002 */
[----:B------:R-:W-:Y:S02]  /*1dfb0*/  IMAD.MOV.U32 R93, RZ, RZ, R92 ;  /* 0x000000ffff5d7224 */ /* 0x000fe400078e005c */
.L_x_28853:
[----:B------:R-:W-:Y:S05]  /*1dfc0*/  BSYNC B1 ;  /* 0x0000000000017941 */ /* 0x000fea0003800000 */
.L_x_28851:
        /* <DEDUP_REMOVED lines=11> */
.L_x_28855:
[----:B------:R-:W-:Y:S01]  /*1e080*/  IMAD.MOV.U32 R252, RZ, RZ, R3 ;  /* 0x000000fffffc7224 */ /* 0x000fe200078e0003 */
[----:B------:R-:W-:Y:S01]  /*1e090*/  MOV R160, R159 ;  /* 0x0000009f00a07202 */ /* 0x000fe20000000f00 */
[----:B------:R-:W-:Y:S02]  /*1e0a0*/  IMAD.MOV.U32 R2, RZ, RZ, R0 ;  /* 0x000000ffff027224 */ /* 0x000fe400078e0000 */
[----:B------:R-:W-:Y:S02]  /*1e0b0*/  IMAD.MOV.U32 R92, RZ, RZ, R99 ;  /* 0x000000ffff5c7224 */ /* 0x000fe400078e0063 */
.L_x_28856:
[----:B------:R-:W-:Y:S05]  /*1e0c0*/  BSYNC B1 ;  /* 0x0000000000017941 */ /* 0x000fea0003800000 */
.L_x_28854:
        /* <DEDUP_REMOVED lines=11> */
.L_x_28858:
[----:B------:R-:W-:Y:S01]  /*1e180*/  IMAD.MOV.U32 R3, RZ, RZ, R252 ;  /* 0x000000ffff037224 */ /* 0x000fe200078e00fc */
[----:B------:R-:W-:Y:S01]  /*1e190*/  MOV R159, R158 ;  /* 0x0000009e009f7202 */ /* 0x000fe20000000f00 */
[----:B------:R-:W-:Y:S02]  /*1e1a0*/  IMAD.MOV.U32 R0, RZ, RZ, R2 ;  /* 0x000000ffff007224 */ /* 0x000fe400078e0002 */
[----:B------:R-:W-:Y:S02]  /*1e1b0*/  IMAD.MOV.U32 R99, RZ, RZ, R98 ;  /* 0x000000ffff637224 */ /* 0x000fe400078e0062 */
.L_x_28859:
[----:B------:R-:W-:Y:S05]  /*1e1c0*/  BSYNC B1 ;  /* 0x0000000000017941 */ /* 0x000fea0003800000 */
.L_x_28857:
        /* <DEDUP_REMOVED lines=11> */
.L_x_28861:
[----:B------:R-:W-:Y:S01]  /*1e280*/  IMAD.MOV.U32 R252, RZ, RZ, R3 ;  /* 0x000000fffffc7224 */ /* 0x000fe200078e0003 */
[----:B------:R-:W-:Y:S01]  /*1e290*/  MOV R158, R157 ;  /* 0x0000009d009e7202 */ /* 0x000fe20000000f00 */
[----:B------:R-:W-:Y:S02]  /*1e2a0*/  IMAD.MOV.U32 R2, RZ, RZ, R0 ;  /* 0x000000ffff027224 */ /* 0x000fe400078e0000 */
[----:B------:R-:W-:Y:S02]  /*1e2b0*/  IMAD.MOV.U32 R98, RZ, RZ, R97 ;  /* 0x000000ffff627224 */ /* 0x000fe400078e0061 */
.L_x_28862:
[----:B------:R-:W-:Y:S05]  /*1e2c0*/  BSYNC B1 ;  /* 0x0000000000017941 */ /* 0x000fea0003800000 */
.L_x_28860:
        /* <DEDUP_REMOVED lines=11> */
.L_x_28864:
[----:B------:R-:W-:Y:S01]  /*1e380*/  IMAD.MOV.U32 R3, RZ, RZ, R252 ;  /* 0x000000ffff037224 */ /* 0x000fe200078e00fc */
[----:B------:R-:W-:Y:S01]  /*1e390*/  MOV R157, R156 ;  /* 0x0000009c009d7202 */ /* 0x000fe20000000f00 */
[----:B------:R-:W-:Y:S02]  /*1e3a0*/  IMAD.MOV.U32 R0, RZ, RZ, R2 ;  /* 0x000000ffff007224 */ /* 0x000fe400078e0002 */
[----:B------:R-:W-:Y:S02]  /*1e3b0*/  IMAD.MOV.U32 R97, RZ, RZ, R96 ;  /* 0x000000ffff617224 */ /* 0x000fe400078e0060 */
.L_x_28865:
[----:B------:R-:W-:Y:S05]  /*1e3c0*/  BSYNC B1 ;  /* 0x0000000000017941 */ /* 0x000fea0003800000 */
.L_x_28863:
        /* <DEDUP_REMOVED lines=11> */
.L_x_28867:
[----:B------:R-:W-:Y:S01]  /*1e480*/  IMAD.MOV.U32 R252, RZ, RZ, R3 ;  /* 0x000000fffffc7224 */ /* 0x000fe200078e0003 */
[----:B------:R-:W-:Y:S01]  /*1e490*/  MOV R156, R155 ;  /* 0x0000009b009c7202 */ /* 0x000fe20000000f00 */
[----:B------:R-:W-:Y:S02]  /*1e4a0*/  IMAD.MOV.U32 R2, RZ, RZ, R0 ;  /* 0x000000ffff027224 */ /* 0x000fe400078e0000 */
[----:B------:R-:W-:Y:S02]  /*1e4b0*/  IMAD.MOV.U32 R96, RZ, RZ, R103 ;  /* 0x000000ffff607224 */ /* 0x000fe400078e0067 */
.L_x_28868:
[----:B------:R-:W-:Y:S05]  /*1e4c0*/  BSYNC B1 ;  /* 0x0000000000017941 */ /* 0x000fea0003800000 */
.L_x_28866:
        /* <DEDUP_REMOVED lines=11> */
.L_x_28870:
[----:B------:R-:W-:Y:S01]  /*1e580*/  IMAD.MOV.U32 R3, RZ, RZ, R252 ;  /* 0x000000ffff037224 */ /* 0x000fe200078e00fc */
[----:B------:R-:W-:Y:S01]  /*1e590*/  MOV R155, R154 ;  /* 0x0000009a009b7202 */ /* 0x000fe20000000f00 */
[----:B------:R-:W-:Y:S02]  /*1e5a0*/  IMAD.MOV.U32 R0, RZ, RZ, R2 ;  /* 0x000000ffff007224 */ /* 0x000fe400078e0002 */
[----:B------:R-:W-:Y:S02]  /*1e5b0*/  IMAD.MOV.U32 R103, RZ, RZ, R102 ;  /* 0x000000ffff677224 */ /* 0x000fe400078e0066 */
.L_x_28871:
[----:B------:R-:W-:Y:S05]  /*1e5c0*/  BSYNC B1 ;  /* 0x0000000000017941 */ /* 0x000fea0003800000 */
.L_x_28869:
        /* <DEDUP_REMOVED lines=11> */
.L_x_28873:
[----:B------:R-:W-:Y:S01]  /*1e680*/  IMAD.MOV.U32 R252, RZ, RZ, R3 ;  /* 0x000000fffffc7224 */ /* 0x000fe200078e0003 */
[----:B------:R-:W-:Y:S01]  /*1e690*/  MOV R154, R153 ;  /* 0x00000099009a7202 */ /* 0x000fe20000000f00 */
[----:B------:R-:W-:Y:S02]  /*1e6a0*/  IMAD.MOV.U32 R2, RZ, RZ, R0 ;  /* 0x000000ffff027224 */ /* 0x000fe400078e0000 */
[----:B------:R-:W-:Y:S02]  /*1e6b0*/  IMAD.MOV.U32 R102, RZ, RZ, R101 ;  /* 0x000000ffff667224 */ /* 0x000fe400078e0065 */
.L_x_28874:
[----:B------:R-:W-:Y:S05]  /*1e6c0*/  BSYNC B1 ;  /* 0x0000000000017941 */ /* 0x000fea0003800000 */
.L_x_28872:
        /* <DEDUP_REMOVED lines=11> */
.L_x_28876:
[----:B------:R-:W-:Y:S01]  /*1e780*/  IMAD.MOV.U32 R3, RZ, RZ, R252 ;  /* 0x000000ffff037224 */ /* 0x000fe200078e00fc */
[----:B------:R-:W-:Y:S01]  /*1e790*/  MOV R153, R152 ;  /* 0x0000009800997202 */ /* 0x000fe20000000f00 */
[----:B------:R-:W-:Y:S02]  /*1e7a0*/  IMAD.MOV.U32 R0, RZ, RZ, R2 ;  /* 0x000000ffff007224 */ /* 0x000fe400078e0002 */
[----:B------:R-:W-:Y:S02]  /*1e7b0*/  IMAD.MOV.U32 R101, RZ, RZ, R100 ;  /* 0x000000ffff657224 */ /* 0x000fe400078e0064 */
.L_x_28877:
[----:B------:R-:W-:Y:S05]  /*1e7c0*/  BSYNC B1 ;  /* 0x0000000000017941 */ /* 0x000fea0003800000 */
.L_x_28875:
        /* <DEDUP_REMOVED lines=11> */
.L_x_28879:
[----:B------:R-:W-:Y:S01]  /*1e880*/  IMAD.MOV.U32 R252, RZ, RZ, R3 ;  /* 0x000000fffffc7224 */ /* 0x000fe200078e0003 */
[----:B------:R-:W-:Y:S01]  /*1e890*/  MOV R152, R151 ;  /* 0x0000009700987202 */ /* 0x000fe20000000f00 */
[----:B------:R-:W-:Y:S02]  /*1e8a0*/  IMAD.MOV.U32 R2, RZ, RZ, R0 ;  /* 0x000000ffff027224 */ /* 0x000fe400078e0000 */
[----:B------:R-:W-:Y:S02]  /*1e8b0*/  IMAD.MOV.U32 R100, RZ, RZ, R107 ;  /* 0x000000ffff647224 */ /* 0x000fe400078e006b */
.L_x_28880:
[----:B------:R-:W-:Y:S05]  /*1e8c0*/  BSYNC B1 ;  /* 0x0000000000017941 */ /* 0x000fea0003800000 */
.L_x_28878:
        /* <DEDUP_REMOVED lines=11> */
.L_x_28882:
[----:B------:R-:W-:Y:S01]  /*1e980*/  IMAD.MOV.U32 R3, RZ, RZ, R252 ;  /* 0x000000ffff037224 */ /* 0x000fe200078e00fc */
[----:B------:R-:W-:Y:S01]  /*1e990*/  MOV R151, R150 ;  /* 0x0000009600977202 */ /* 0x000fe20000000f00 */
[----:B------:R-:W-:Y:S02]  /*1e9a0*/  IMAD.MOV.U32 R0, RZ, RZ, R2 ;  /* 0x000000ffff007224 */ /* 0x000fe400078e0002 */
[----:B------:R-:W-:Y:S02]  /*1e9b0*/  IMAD.MOV.U32 R107, RZ, RZ, R106 ;  /* 0x000000ffff6b7224 */ /* 0x000fe400078e006a */
.L_x_28883:
[----:B------:R-:W-:Y:S05]  /*1e9c0*/  BSYNC B1 ;  /* 0x0000000000017941 */ /* 0x000fea0003800000 */
.L_x_28881:
        /* <DEDUP_REMOVED lines=11> */
.L_x_28885:
[----:B------:R-:W-:Y:S01]  /*1ea80*/  IMAD.MOV.U32 R252, RZ, RZ, R3 ;  /* 0x000000fffffc7224 */ /* 0x000fe200078e0003 */
[----:B------:R-:W-:Y:S01]  /*1ea90*/  MOV R150, R149 ;  /* 0x0000009500967202 */ /* 0x000fe20000000f00 */
[----:B------:R-:W-:Y:S02]  /*1eaa0*/  IMAD.MOV.U32 R2, RZ, RZ, R0 ;  /* 0x000000ffff027224 */ /* 0x000fe400078e0000 */
[----:B------:R-:W-:Y:S02]  /*1eab0*/  IMAD.MOV.U32 R106, RZ, RZ, R105 ;  /* 0x000000ffff6a7224 */ /* 0x000fe400078e0069 */
.L_x_28886:
[----:B------:R-:W-:Y:S05]  /*1eac0*/  BSYNC B1 ;  /* 0x0000000000017941 */ /* 0x000fea0003800000 */
.L_x_28884:
        /* <DEDUP_REMOVED lines=11> */
.L_x_28888:
[----:B------:R-:W-:Y:S01]  /*1eb80*/  IMAD.MOV.U32 R3, RZ, RZ, R252 ;  /* 0x000000ffff037224 */ /* 0x000fe200078e00fc */
[----:B------:R-:W-:Y:S01]  /*1eb90*/  MOV R149, R148 ;  /* 0x0000009400957202 */ /* 0x000fe20000000f00 */
[----:B------:R-:W-:Y:S02]  /*1eba0*/  IMAD.MOV.U32 R0, RZ, RZ, R2 ;  /* 0x000000ffff007224 */ /* 0x000fe400078e0002 */
[----:B------:R-:W-:Y:S02]  /*1ebb0*/  IMAD.MOV.U32 R105, RZ, RZ, R104 ;  /* 0x000000ffff697224 */ /* 0x000fe400078e0068 */
.L_x_28889:
[----:B------:R-:W-:Y:S05]  /*1ebc0*/  BSYNC B1 ;  /* 0x0000000000017941 */ /* 0x000fea0003800000 */
.L_x_28887:
        /* <DEDUP_REMOVED lines=11> */
.L_x_28891:
[----:B------:R-:W-:Y:S01]  /*1ec80*/  IMAD.MOV.U32 R252, RZ, RZ, R3 ;  /* 0x000000fffffc7224 */ /* 0x000fe200078e0003 */
[----:B------:R-:W-:Y:S01]  /*1ec90*/  MOV R148, R147 ;  /* 0x0000009300947202 */ /* 0x000fe20000000f00 */
[----:B------:R-:W-:Y:S02]  /*1eca0*/  IMAD.MOV.U32 R2, RZ, RZ, R0 ;  /* 0x000000ffff027224 */ /* 0x000fe400078e0000 */
[----:B------:R-:W-:Y:S02]  /*1ecb0*/  IMAD.MOV.U32 R104, RZ, RZ, R111 ;  /* 0x000000ffff687224 */ /* 0x000fe400078e006f */
.L_x_28892:
[----:B------:R-:W-:Y:S05]  /*1ecc0*/  BSYNC B1 ;  /* 0x0000000000017941 */ /* 0x000fea0003800000 */
.L_x_28890:
        /* <DEDUP_REMOVED lines=11> */
.L_x_28894:
[----:B------:R-:W-:Y:S01]  /*1ed80*/  IMAD.MOV.U32 R3, RZ, RZ, R252 ;  /* 0x000000ffff037224 */ /* 0x000fe200078e00fc */
[----:B------:R-:W-:Y:S01]  /*1ed90*/  MOV R147, R146 ;  /* 0x0000009200937202 */ /* 0x000fe20000000f00 */
[----:B------:R-:W-:Y:S02]  /*1eda0*/  IMAD.MOV.U32 R0, RZ, RZ, R2 ;  /* 0x000000ffff007224 */ /* 0x000fe400078e0002 */
[----:B------:R-:W-:Y:S02]  /*1edb0*/  IMAD.MOV.U32 R111, RZ, RZ, R110 ;  /* 0x000000ffff6f7224 */ /* 0x000fe400078e006e */
.L_x_28895:
[----:B------:R-:W-:Y:S05]  /*1edc0*/  BSYNC B1 ;  /* 0x0000000000017941 */ /* 0x000fea0003800000 */
.L_x_28893:
        /* <DEDUP_REMOVED lines=11> */
.L_x_28897:
[----:B------:R-:W-:Y:S01]  /*1ee80*/  IMAD.MOV.U32 R252, RZ, RZ, R3 ;  /* 0x000000fffffc7224 */ /* 0x000fe200078e0003 */
[----:B------:R-:W-:Y:S01]  /*1ee90*/  MOV R146, R145 ;  /* 0x0000009100927202 */ /* 0x000fe20000000f00 */
[----:B------:R-:W-:Y:S02]  /*1eea0*/  IMAD.MOV.U32 R2, RZ, RZ, R0 ;  /* 0x000000ffff027224 */ /* 0x000fe400078e0000 */
[----:B------:R-:W-:Y:S02]  /*1eeb0*/  IMAD.MOV.U32 R110, RZ, RZ, R109 ;  /* 0x000000ffff6e7224 */ /* 0x000fe400078e006d */
.L_x_28898:
[----:B------:R-:W-:Y:S05]  /*1eec0*/  BSYNC B1 ;  /* 0x0000000000017941 */ /* 0x000fea0003800000 */
.L_x_28896:
        /* <DEDUP_REMOVED lines=11> */
.L_x_28900:
[----:B------:R-:W-:Y:S01]  /*1ef80*/  IMAD.MOV.U32 R3, RZ, RZ, R252 ;  /* 0x000000ffff037224 */ /* 0x000fe200078e00fc */
[----:B------:R-:W-:Y:S01]  /*1ef90*/  MOV R145, R144 ;  /* 0x0000009000917202 */ /* 0x000fe20000000f00 */
[----:B------:R-:W-:Y:S02]  /*1efa0*/  IMAD.MOV.U32 R0, RZ, RZ, R2 ;  /* 0x000000ffff007224 */ /* 0x000fe400078e0002 */
[----:B------:R-:W-:Y:S02]  /*1efb0*/  IMAD.MOV.U32 R109, RZ, RZ, R108 ;  /* 0x000000ffff6d7224 */ /* 0x000fe400078e006c */
.L_x_28901:
[----:B------:R-:W-:Y:S05]  /*1efc0*/  BSYNC B1 ;  /* 0x0000000000017941 */ /* 0x000fea0003800000 */
.L_x_28899:
        /* <DEDUP_REMOVED lines=11> */
.L_x_28903:
[----:B------:R-:W-:Y:S01]  /*1f080*/  IMAD.MOV.U32 R252, RZ, RZ, R3 ;  /* 0x000000fffffc7224 */ /* 0x000fe200078e0003 */
[----:B------:R-:W-:Y:S01]  /*1f090*/  MOV R144, R143 ;  /* 0x0000008f00907202 */ /* 0x000fe20000000f00 */
[----:B------:R-:W-:Y:S02]  /*1f0a0*/  IMAD.MOV.U32 R2, RZ, RZ, R0 ;  /* 0x000000ffff027224 */ /* 0x000fe400078e0000 */
[----:B------:R-:W-:Y:S02]  /*1f0b0*/  IMAD.MOV.U32 R108, RZ, RZ, R115 ;  /* 0x000000ffff6c7224 */ /* 0x000fe400078e0073 */
.L_x_28904:
[----:B------:R-:W-:Y:S05]  /*1f0c0*/  BSYNC B1 ;  /* 0x0000000000017941 */ /* 0x000fea0003800000 */
.L_x_28902:
        /* <DEDUP_REMOVED lines=11> */
.L_x_28906:
[----:B------:R-:W-:Y:S01]  /*1f180*/  IMAD.MOV.U32 R3, RZ, RZ, R252 ;  /* 0x000000ffff037224 */ /* 0x000fe200078e00fc */
[----:B------:R-:W-:Y:S01]  /*1f190*/  MOV R143, R142 ;  /* 0x0000008e008f7202 */ /* 0x000fe20000000f00 */
[----:B------:R-:W-:Y:S02]  /*1f1a0*/  IMAD.MOV.U32 R0, RZ, RZ, R2 ;  /* 0x000000ffff007224 */ /* 0x000fe400078e0002 */
[----:B------:R-:W-:Y:S02]  /*1f1b0*/  IMAD.MOV.U32 R115, RZ, RZ, R114 ;  /* 0x000000ffff737224 */ /* 0x000fe400078e0072 */
.L_x_28907:
[----:B------:R-:W-:Y:S05]  /*1f1c0*/  BSYNC B1 ;  /* 0x0000000000017941 */ /* 0x000fea0003800000 */
.L_x_28905:
        /* <DEDUP_REMOVED lines=11> */
.L_x_28909:
[----:B------:R-:W-:Y:S01]  /*1f280*/  IMAD.MOV.U32 R252, RZ, RZ, R3 ;  /* 0x000000fffffc7224 */ /* 0x000fe200078e0003 */
[----:B------:R-:W-:Y:S01]  /*1f290*/  MOV R142, R141 ;  /* 0x0000008d008e7202 */ /* 0x000fe20000000f00 */
[----:B------:R-:W-:Y:S02]  /*1f2a0*/  IMAD.MOV.U32 R2, RZ, RZ, R0 ;  /* 0x000000ffff027224 */ /* 0x000fe400078e0000 */
[----:B------:R-:W-:Y:S02]  /*1f2b0*/  IMAD.MOV.U32 R114, RZ, RZ, R113 ;  /* 0x000000ffff727224 */ /* 0x000fe400078e0071 */
.L_x_28910:
[----:B------:R-:W-:Y:S05]  /*1f2c0*/  BSYNC B1 ;  /* 0x0000000000017941 */ /* 0x000fea0003800000 */
.L_x_28908:
        /* <DEDUP_REMOVED lines=11> */
.L_x_28912:
[----:B------:R-:W-:Y:S01]  /*1f380*/  IMAD.MOV.U32 R3, RZ, RZ, R252 ;  /* 0x000000ffff037224 */ /* 0x000fe200078e00fc */
[----:B------:R-:W-:Y:S01]  /*1f390*/  MOV R141, R140 ;  /* 0x0000008c008d7202 */ /* 0x000fe20000000f00 */
[----:B------:R-:W-:Y:S02]  /*1f3a0*/  IMAD.MOV.U32 R0, RZ, RZ, R2 ;  /* 0x000000ffff007224 */ /* 0x000fe400078e0002 */
[----:B------:R-:W-:Y:S02]  /*1f3b0*/  IMAD.MOV.U32 R113, RZ, RZ, R112 ;  /* 0x000000ffff717224 */ /* 0x000fe400078e0070 */
.L_x_28913:
[----:B------:R-:W-:Y:S05]  /*1f3c0*/  BSYNC B1 ;  /* 0x0000000000017941 */ /* 0x000fea0003800000 */
.L_x_28911:
        /* <DEDUP_REMOVED lines=11> */
.L_x_28915:
[----:B------:R-:W-:Y:S01]  /*1f480*/  IMAD.MOV.U32 R252, RZ, RZ, R3 ;  /* 0x000000fffffc7224 */ /* 0x000fe200078e0003 */
[----:B------:R-:W-:Y:S01]  /*1f490*/  MOV R140, R139 ;  /* 0x0000008b008c7202 */ /* 0x000fe20000000f00 */
[----:B------:R-:W-:Y:S02]  /*1f4a0*/  IMAD.MOV.U32 R2, RZ, RZ, R0 ;  /* 0x000000ffff027224 */ /* 0x000fe400078e0000 */
[----:B------:R-:W-:Y:S02]  /*1f4b0*/  IMAD.MOV.U32 R112, RZ, RZ, R119 ;  /* 0x000000ffff707224 */ /* 0x000fe400078e0077 */
.L_x_28916:
[----:B------:R-:W-:Y:S05]  /*1f4c0*/  BSYNC B1 ;  /* 0x0000000000017941 */ /* 0x000fea0003800000 */
.L_x_28914:
        /* <DEDUP_REMOVED lines=11> */
.L_x_28918:
[----:B------:R-:W-:Y:S01]  /*1f580*/  IMAD.MOV.U32 R3, RZ, RZ, R252 ;  /* 0x000000ffff037224 */ /* 0x000fe200078e00fc */
[----:B------:R-:W-:Y:S01]  /*1f590*/  MOV R139, R138 ;  /* 0x0000008a008b7202 */ /* 0x000fe20000000f00 */
[----:B------:R-:W-:Y:S02]  /*1f5a0*/  IMAD.MOV.U32 R0, RZ, RZ, R2 ;  /* 0x000000ffff007224 */ /* 0x000fe400078e0002 */
[----:B------:R-:W-:Y:S02]  /*1f5b0*/  IMAD.MOV.U32 R119, RZ, RZ, R118 ;  /* 0x000000ffff777224 */ /* 0x000fe400078e0076 */
.L_x_28919:
[----:B------:R-:W-:Y:S05]  /*1f5c0*/  BSYNC B1 ;  /* 0x0000000000017941 */ /* 0x000fea0003800000 */
.L_x_28917:
        /* <DEDUP_REMOVED lines=11> */
.L_x_28921:
[----:B------:R-:W-:Y:S01]  /*1f680*/  IMAD.MOV.U32 R252, RZ, RZ, R3 ;  /* 0x000000fffffc7224 */ /* 0x000fe200078e0003 */
[----:B------:R-:W-:Y:S01]  /*1f690*/  MOV R138, R137 ;  /* 0x00000089008a7202 */ /* 0x000fe20000000f00 */
[----:B------:R-:W-:Y:S02]  /*1f6a0*/  IMAD.MOV.U32 R2, RZ, RZ, R0 ;  /* 0x000000ffff027224 */ /* 0x000fe400078e0000 */
[----:B------:R-:W-:Y:S02]  /*1f6b0*/  IMAD.MOV.U32 R118, RZ, RZ, R117 ;  /* 0x000000ffff767224 */ /* 0x000fe400078e0075 */
.L_x_28922:
[----:B------:R-:W-:Y:S05]  /*1f6c0*/  BSYNC B1 ;  /* 0x0000000000017941 */ /* 0x000fea0003800000 */
.L_x_28920:
        /* <DEDUP_REMOVED lines=11> */
.L_x_28924:
[----:B------:R-:W-:Y:S01]  /*1f780*/  IMAD.MOV.U32 R3, RZ, RZ, R252 ;  /* 0x000000ffff037224 */ /* 0x000fe200078e00fc */
[----:B------:R-:W-:Y:S01]  /*1f790*/  MOV R137, R136 ;  /* 0x0000008800897202 */ /* 0x000fe20000000f00 */
[----:B------:R-:W-:Y:S02]  /*1f7a0*/  IMAD.MOV.U32 R0, RZ, RZ, R2 ;  /* 0x000000ffff007224 */ /* 0x000fe400078e0002 */
[----:B------:R-:W-:Y:S02]  /*1f7b0*/  IMAD.MOV.U32 R117, RZ, RZ, R116 ;  /* 0x000000ffff757224 */ /* 0x000fe400078e0074 */
.L_x_28925:
[----:B------:R-:W-:Y:S05]  /*1f7c0*/  BSYNC B1 ;  /* 0x0000000000017941 */ /* 0x000fea0003800000 */
.L_x_28923:
        /* <DEDUP_REMOVED lines=11> */
.L_x_28927:
[----:B------:R-:W-:Y:S01]  /*1f880*/  IMAD.MOV.U32 R252, RZ, RZ, R3 ;  /* 0x000000fffffc7224 */ /* 0x000fe200078e0003 */
[----:B------:R-:W-:Y:S01]  /*1f890*/  MOV R136, R135 ;  /* 0x0000008700887202 */ /* 0x000fe20000000f00 */
[----:B------:R-:W-:Y:S02]  /*1f8a0*/  IMAD.MOV.U32 R2, RZ, RZ, R0 ;  /* 0x000000ffff027224 */ /* 0x000fe400078e0000 */
[----:B------:R-:W-:Y:S02]  /*1f8b0*/  IMAD.MOV.U32 R116, RZ, RZ, R123 ;  /* 0x000000ffff747224 */ /* 0x000fe400078e007b */
.L_x_28928:
[----:B------:R-:W-:Y:S05]  /*1f8c0*/  BSYNC B1 ;  /* 0x0000000000017941 */ /* 0x000fea0003800000 */
.L_x_28926:
        /* <DEDUP_REMOVED lines=11> */
.L_x_28930:
[----:B------:R-:W-:Y:S01]  /*1f980*/  IMAD.MOV.U32 R3, RZ, RZ, R252 ;  /* 0x000000ffff037224 */ /* 0x000fe200078e00fc */
[----:B------:R-:W-:Y:S01]  /*1f990*/  MOV R135, R134 ;  /* 0x0000008600877202 */ /* 0x000fe20000000f00 */
[----:B------:R-:W-:Y:S02]  /*1f9a0*/  IMAD.MOV.U32 R0, RZ, RZ, R2 ;  /* 0x000000ffff007224 */ /* 0x000fe400078e0002 */
[----:B------:R-:W-:Y:S02]  /*1f9b0*/  IMAD.MOV.U32 R123, RZ, RZ, R122 ;  /* 0x000000ffff7b7224 */ /* 0x000fe400078e007a */
.L_x_28931:
[----:B------:R-:W-:Y:S05]  /*1f9c0*/  BSYNC B1 ;  /* 0x0000000000017941 */ /* 0x000fea0003800000 */
.L_x_28929:
        /* <DEDUP_REMOVED lines=11> */
.L_x_28933:
[----:B------:R-:W-:Y:S01]  /*1fa80*/  IMAD.MOV.U32 R252, RZ, RZ, R3 ;  /* 0x000000fffffc7224 */ /* 0x000fe200078e0003 */
[----:B------:R-:W-:Y:S01]  /*1fa90*/  MOV R134, R133 ;  /* 0x0000008500867202 */ /* 0x000fe20000000f00 */
[----:B------:R-:W-:Y:S02]  /*1faa0*/  IMAD.MOV.U32 R2, RZ, RZ, R0 ;  /* 0x000000ffff027224 */ /* 0x000fe400078e0000 */
[----:B------:R-:W-:Y:S02]  /*1fab0*/  IMAD.MOV.U32 R122, RZ, RZ, R121 ;  /* 0x000000ffff7a7224 */ /* 0x000fe400078e0079 */
.L_x_28934:
[----:B------:R-:W-:Y:S05]  /*1fac0*/  BSYNC B1 ;  /* 0x0000000000017941 */ /* 0x000fea0003800000 */
.L_x_28932:
        /* <DEDUP_REMOVED lines=11> */
.L_x_28936:
[----:B------:R-:W-:Y:S01]  /*1fb80*/  IMAD.MOV.U32 R3, RZ, RZ, R252 ;  /* 0x000000ffff037224 */ /* 0x000fe200078e00fc */
[----:B------:R-:W-:Y:S01]  /*1fb90*/  MOV R133, R132 ;  /* 0x0000008400857202 */ /* 0x000fe20000000f00 */
[----:B------:R-:W-:Y:S02]  /*1fba0*/  IMAD.MOV.U32 R0, RZ, RZ, R2 ;  /* 0x000000ffff007224 */ /* 0x000fe400078e0002 */
[----:B------:R-:W-:Y:S02]  /*1fbb0*/  IMAD.MOV.U32 R121, RZ, RZ, R120 ;  /* 0x000000ffff797224 */ /* 0x000fe400078e0078 */
.L_x_28937:
[----:B------:R-:W-:Y:S05]  /*1fbc0*/  BSYNC B1 ;  /* 0x0000000000017941 */ /* 0x000fea0003800000 */
.L_x_28935:
        /* <DEDUP_REMOVED lines=11> */
.L_x_28939:
[----:B------:R-:W-:Y:S01]  /*1fc80*/  IMAD.MOV.U32 R252, RZ, RZ, R3 ;  /* 0x000000fffffc7224 */ /* 0x000fe200078e0003 */
[----:B------:R-:W-:Y:S01]  /*1fc90*/  MOV R132, R131 ;  /* 0x0000008300847202 */ /* 0x000fe20000000f00 */
[----:B------:R-:W-:Y:S02]  /*1fca0*/  IMAD.MOV.U32 R2, RZ, RZ, R0 ;  /* 0x000000ffff027224 */ /* 0x000fe400078e0000 */
[----:B------:R-:W-:Y:S02]  /*1fcb0*/  IMAD.MOV.U32 R120, RZ, RZ, R127 ;  /* 0x000000ffff787224 */ /* 0x000fe400078e007f */
.L_x_28940:
[----:B------:R-:W-:Y:S05]  /*1fcc0*/  BSYNC B1 ;  /* 0x0000000000017941 */ /* 0x000fea0003800000 */
.L_x_28938:
        /* <DEDUP_REMOVED lines=11> */
.L_x_28942:
[----:B------:R-:W-:Y:S01]  /*1fd80*/  IMAD.MOV.U32 R3, RZ, RZ, R252 ;  /* 0x000000ffff037224 */ /* 0x000fe200078e00fc */
[----:B------:R-:W-:Y:S01]  /*1fd90*/  MOV R127, R126 ;  /* 0x0000007e007f7202 */ /* 0x000fe20000000f00 */
[----:B------:R-:W-:Y:S02]  /*1fda0*/  IMAD.MOV.U32 R0, RZ, RZ, R2 ;  /* 0x000000ffff007224 */ /* 0x000fe400078e0002 */
[----:B------:R-:W-:Y:S02]  /*1fdb0*/  IMAD.MOV.U32 R131, RZ, RZ, R130 ;  /* 0x000000ffff837224 */ /* 0x000fe400078e0082 */
.L_x_28943:
[----:B------:R-:W-:Y:S05]  /*1fdc0*/  BSYNC B1 ;  /* 0x0000000000017941 */ /* 0x000fea0003800000 */
.L_x_28941:
        /* <DEDUP_REMOVED lines=11> */
.L_x_28945:
[----:B-1----:R1:W-:Y:S01]  /*1fe80*/  STL [R1+0x830], R3 ;  /* 0x0008300301007387 */ /* 0x0023e20000100800 */
[----:B------:R-:W-:Y:S01]  /*1fe90*/  IMAD.MOV.U32 R2, RZ, RZ, R0 ;  /* 0x000000ffff027224 */ /* 0x000fe200078e0000 */
[----:B------:R-:W-:Y:S01]  /*1fea0*/  MOV R126, R125 ;  /* 0x0000007d007e7202 */ /* 0x000fe20000000f00 */
[----:B------:R-:W-:Y:S02]  /*1feb0*/  IMAD.MOV.U32 R130, RZ, RZ, R129 ;  /* 0x000000ffff827224 */ /* 0x000fe400078e0081 */
.L_x_28946:
[----:B-1----:R-:W-:Y:S05]  /*1fec0*/  BSYNC B1 ;  /* 0x0000000000017941 */ /* 0x002fea0003800000 */
.L_x_28944:
[----:B------:R1:W5:Y:S01]  /*1fed0*/  LDL R3, [R1+0x830] ;  /* 0x0008300001037983 */ /* 0x0003620000100800 */
[----:B------:R-:W-:Y:S01]  /*1fee0*/  FSETP.GT.FTZ.AND P0, PT, R2, R128, PT ;  /* 0x000000800200720b */ /* 0x000fe20003f14000 */
[----:B------:R-:W-:Y:S03]  /*1fef0*/  BSSY B1, `(.L_x_28947) ;  /* 0x000000e000017945 */ /* 0x000fe60003800000 */
[----:B------:R-:W-:-:S13]  /*1ff00*/  ISETP.EQ.OR P0, PT, R124, -0x1, P0 ;  /* 0xffffffff7c00780c */ /* 0x000fda0000702670 */
[----:B------:R-:W-:Y:S05]  /*1ff10*/  @P0 BRA `(.L_x_28948) ;  /* 0x0000007000000947 */ /* 0x000fea0003800000 */
[-C--:B-1----:R-:W-:Y:S01]  /*1ff20*/  FSETP.NEU.FTZ.AND P0, PT, R2, R128.reuse, PT ;  /* 0x000000800200720b */ /* 0x082fe20003f1d000 */
[----:B------:R-:W-:Y:S01]  /*1ff30*/  IMAD.MOV.U32 R252, RZ, RZ, R124 ;  /* 0x000000fffffc7224 */ /* 0x000fe200078e007c */
[----:B------:R-:W-:Y:S01]  /*1ff40*/  MOV R0, R128 ;  /* 0x0000008000007202 */ /* 0x000fe20000000f00 */
[----:B-----5:R-:W-:Y:S01]  /*1ff50*/  IMAD.MOV.U32 R125, RZ, RZ, R3 ;  /* 0x000000ffff7d7224 */ /* 0x020fe200078e0003 */
[----:B------:R-:W-:Y:S01]  /*1ff60*/  ISETP.GE.OR P0, PT, R3, R124, P0 ;  /* 0x0000007c0300720c */ /* 0x000fe20000706670 */
[----:B------:R-:W-:-:S12]  /*1ff70*/  IMAD.MOV.U32 R129, RZ, RZ, R2 ;  /* 0x000000ffff817224 */ /* 0x000fd800078e0002 */
[----:B------:R-:W-:Y:S05]  /*1ff80*/  @P0 BRA `(.L_x_28949) ;  /* 0x0000004000000947 */ /* 0x000fea0003800000 */
.L_x_28948:
[----:B-1---5:R-:W-:Y:S01]  /*1ff90*/  MOV R252, R3 ;  /* 0x0000000300fc7202 */ /* 0x022fe20000000f00 */
[----:B------:R-:W-:Y:S01]  /*1ffa0*/  IMAD.MOV.U32 R0, RZ, RZ, R2 ;  /* 0x000000ffff007224 */ /* 0x000fe200078e0002 */
[----:B------:R-:W-:Y:S01]  /*1ffb0*/  MOV R129, R128 ;  /* 0x0000008000817202 */ /* 0x000fe20000000f00 */
[----:B------:R-:W-:Y:S02]  /*1ffc0*/  IMAD.MOV.U32 R125, RZ, RZ, R124 ;  /* 0x000000ffff7d7224 */ /* 0x000fe400078e007c */
.L_x_28949:
[----:B------:R-:W-:Y:S05]  /*1ffd0*/  BSYNC B1 ;  /* 0x0000000000017941 */ /* 0x000fea0003800000 */
.L_x_28947:
        /* <DEDUP_REMOVED lines=14> */
.L_x_28951:
[----:B------:R1:W5:Y:S01]  /*200c0*/  LDL.LU R124, [R1+0x82c] ;  /* 0x00082c00017c7983 */ /* 0x0003620000300800 */
[----:B------:R-:W-:-:S03]  /*200d0*/  IMAD.MOV.U32 R3, RZ, RZ, R0 ;  /* 0x000000ffff037224 */ /* 0x000fc600078e0000 */
[----:B------:R1:W-:Y:S01]  /*200e0*/  STL [R1+0x830], R252 ;  /* 0x000830fc01007387 */ /* 0x0003e20000100800 */
[----:B------:R-:W-:-:S03]  /*200f0*/  MOV R128, R2 ;  /* 0x0000000200807202 */ /* 0x000fc60000000f00 */
.L_x_28952:
[----:B------:R-:W-:Y:S05]  /*20100*/  BSYNC B1 ;  /* 0x0000000000017941 */ /* 0x000fea0003800000 */
.L_x_28950:
        /* <DEDUP_REMOVED lines=13> */
[----:B------:R-:W-:-:S03]  /*201e0*/  IMAD.MOV.U32 R2, RZ, RZ, R0 ;  /* 0x000000ffff027224 */ /* 0x000fc600078e0000 */
[----:B-1----:R1:W5:Y:S06]  /*201f0*/  LDL.LU R4, [R1+0x848] ;  /* 0x0008480001047983 */ /* 0x00236c0000300800 */
[----:B------:R-:W-:Y:S05]  /*20200*/  @P0 BRA `(.L_x_28955) ;  /* 0x0000005000000947 */ /* 0x000fea0003800000 */
.L_x_28954:
[----:B------:R-:W-:Y:S01]  /*20210*/  MOV R2, R3 ;  /* 0x0000000300027202 */ /* 0x000fe20000000f00 */
[----:B-1----:R1:W5:Y:S04]  /*20220*/  LDL.LU R252, [R1+0x830] ;  /* 0x0008300001fc7983 */ /* 0x0023680000300800 */
[----:B------:R-:W2:Y:S04]  /*20230*/  LDL.LU R3, [R1+0x828] ;  /* 0x0008280001037983 */ /* 0x000ea80000300800 */
[----:B------:R1:W-:Y:S04]  /*20240*/  STL [R1+0x81c], R0 ;  /* 0x00081c0001007387 */ /* 0x0003e80000100800 */
[----:B--2---:R1:W-:Y:S02]  /*20250*/  STL [R1+0x82c], R3 ;  /* 0x00082c0301007387 */ /* 0x0043e40000100800 */
.L_x_28955:
[----:B------:R-:W-:Y:S05]  /*20260*/  BSYNC B1 ;  /* 0x0000000000017941 */ /* 0x000fea0003800000 */
.L_x_28953:
        /* <DEDUP_REMOVED lines=11> */
.L_x_28957:
[----:B-1---5:R-:W-:Y:S02]  /*20320*/  IMAD.MOV.U32 R3, RZ, RZ, R252 ;  /* 0x000000ffff037224 */ /* 0x022fe400078e00fc */
[----:B------:R-:W-:Y:S01]  /*20330*/  IMAD.MOV.U32 R0, RZ, RZ, R2 ;  /* 0x000000ffff007224 */ /* 0x000fe200078e0002 */
[----:B------:R-:W2:Y:S04]  /*20340*/  LDL.LU R252, [R1+0x824] ;  /* 0x0008240001fc7983 */ /* 0x000ea80000300800 */
[----:B------:R-:W3:Y:S04]  /*20350*/  LDL.LU R2, [R1+0x814] ;  /* 0x0008140001027983 */ /* 0x000ee80000300800 */
[----:B--2---:R1:W-:Y:S04]  /*20360*/  STL [R1+0x828], R252 ;  /* 0x000828fc01007387 */ /* 0x0043e80000100800 */
[----:B---3--:R1:W-:Y:S02]  /*20370*/  STL [R1+0x818], R2 ;  /* 0x0008180201007387 */ /* 0x0083e40000100800 */
.L_x_28958:
[----:B-1----:R-:W-:Y:S05]  /*20380*/  BSYNC B1 ;  /* 0x0000000000017941 */ /* 0x002fea0003800000 */
.L_x_28956:
        /* <DEDUP_REMOVED lines=13> */
.L_x_28960:
[----:B------:R-:W2:Y:S04]  /*20460*/  LDL.LU R252, [R1+0x820] ;  /* 0x0008200001fc7983 */ /* 0x000ea80000300800 */
[----:B------:R-:W-:Y:S04]  /*20470*/  STL [R1+0x830], R3 ;  /* 0x0008300301007387 */ /* 0x000fe80000100800 */
[----:B------:R-:W-:Y:S04]  /*20480*/  STL [R1+0x814], R2 ;  /* 0x0008140201007387 */ /* 0x000fe80000100800 */
[----:B------:R-:W-:Y:S04]  /*20490*/  STL [R1+0x820], R3 ;  /* 0x0008200301007387 */ /* 0x000fe80000100800 */
[----:B------:R-:W-:Y:S04]  /*204a0*/  STL [R1+0x810], R0 ;  /* 0x0008100001007387 */ /* 0x000fe80000100800 */
[----:B--2---:R1:W-:Y:S02]  /*204b0*/  STL [R1+0x824], R252 ;  /* 0x000824fc01007387 */ /* 0x0043e40000100800 */
[----:B-1----:R-:W-:-:S02]  /*204c0*/  IMAD.MOV.U32 R252, RZ, RZ, R0 ;  /* 0x000000fffffc7224 */ /* 0x002fc400078e0000 */
.L_x_28961:
[----:B------:R-:W-:Y:S05]  /*204d0*/  BSYNC B1 ;  /* 0x0000000000017941 */ /* 0x000fea0003800000 */
.L_x_28959:
[----:B------:R-:W2:Y:S02]  /*204e0*/  LDL.LU R0, [R1+0x834] ;  /* 0x0008340001007983 */ /* 0x000ea40000300800 */
[----:B--2---:R-:W-:-:S05]  /*204f0*/  IADD3 R0, R0, 0x4, RZ ;  /* 0x0000000400007810 */ /* 0x004fca0007ffe0ff */
[----:B------:R1:W-:Y:S01]  /*20500*/  STL [R1+0x834], R0 ;  /* 0x0008340001007387 */ /* 0x0003e20000100800 */
[----:B------:R-:W-:Y:S01]  /*20510*/  @!P1 CALL.REL.NOINC `(.L_x_28962) ;  /* 0x0000001000009944 */ /* 0x000fe20003c00000 */
[----:B------:R-:W-:Y:S05]  /*20520*/  BRA `(.L_x_28963) ;  /* 0xffff7ee000007947 */ /* 0x000fea000383ffff */
.L_x_28962:
[----:B------:R-:W2:Y:S04]  /*20530*/  LDL.LU R2, [R1+0x840] ;  /* 0x0008400001027983 */ /* 0x000ea80000300800 */
[----:B-1----:R-:W2:Y:S04]  /*20540*/  LDL.LU R0, [R1+0x844] ;  /* 0x0008440001007983 */ /* 0x002ea80000300800 */
[----:B------:R1:W5:Y:S01]  /*20550*/  LDL.LU R3, [R1+0x83c] ;  /* 0x00083c0001037983 */ /* 0x0003620000300800 */
[----:B--2---:R-:W-:-:S03]  /*20560*/  FADD.FTZ R2, R0, R2 ;  /* 0x0000000200027221 */ /* 0x004fc60000010000 */
[----:B------:R-:W2:Y:S04]  /*20570*/  LDL.LU R0, [R1+0x830] ;  /* 0x0008300001007983 */ /* 0x000ea80000300800 */
[----:B------:R1:W-:Y:S04]  /*20580*/  STL [R1+0x810], R252 ;  /* 0x000810fc01007387 */ /* 0x0003e80000100800 */
[----:B--2---:R1:W-:Y:S02]  /*20590*/  STL [R1+0x820], R0 ;  /* 0x0008200001007387 */ /* 0x0043e40000100800 */
.L_x_28580:
[----:B------:R-:W-:Y:S05]  /*205a0*/  BSYNC B0 ;  /* 0x0000000000007941 */ /* 0x000fea0003800000 */
.L_x_28579:
        /* <DEDUP_REMOVED lines=423> */
.L_x_29348:
        /* <DEDUP_REMOVED lines=18> */
[----:B-1----:R-:W-:Y:S01]  /*22140*/  FSETP.NEU.FTZ.AND P0, PT, R251, R250, PT ;  /* 0x000000fafb00720b */ /* 0x002fe20003f1d000 */
[----:B------:R-:W-:Y:S01]  /*22150*/  IMAD.MOV.U32 R0, RZ, RZ, R250 ;  /* 0x000000ffff007224 */ /* 0x000fe200078e00fa */
[-C--:B------:R-:W-:Y:S02]  /*22160*/  MOV R3, R6.reuse ;  /* 0x0000000600037202 */ /* 0x080fe40000000f00 */
[----:B------:R-:W-:-:S13]  /*22170*/  ISETP.GE.OR P0, PT, R7, R6, P0 ;  /* 0x000000060700720c */ /* 0x000fda0000706670 */
[----:B------:R-:W-:Y:S05]  /*22180*/  @P0 BRA `(.L_x_28968) ;  /* 0x0000004000000947 */ /* 0x000fea0003800000 */
.L_x_28967:
[----:B-1----:R-:W-:Y:S01]  /*22190*/  IMAD.MOV.U32 R3, RZ, RZ, R7 ;  /* 0x000000ffff037224 */ /* 0x002fe200078e0007 */
[----:B------:R-:W-:Y:S01]  /*221a0*/  MOV R0, R251 ;  /* 0x000000fb00007202 */ /* 0x000fe20000000f00 */
[----:B------:R-:W-:Y:S02]  /*221b0*/  IMAD.MOV.U32 R7, RZ, RZ, R6 ;  /* 0x000000ffff077224 */ /* 0x000fe400078e0006 */
[----:B------:R-:W-:Y:S02]  /*221c0*/  IMAD.MOV.U32 R251, RZ, RZ, R250 ;  /* 0x000000fffffb7224 */ /* 0x000fe400078e00fa */
.L_x_28968:
[----:B------:R-:W-:Y:S05]  /*221d0*/  BSYNC B1 ;  /* 0x0000000000017941 */ /* 0x000fea0003800000 */
.L_x_28966:
        /* <DEDUP_REMOVED lines=8> */
[----:B------:R-:W-:Y:S02]  /*22260*/  ISETP.GE.OR P0, PT, R3, R5, P0 ;  /* 0x000000050300720c */ /* 0x000fe40000706670 */
[----:B------:R-:W-:-:S11]  /*22270*/  MOV R250, R0 ;  /* 0x0000000000fa7202 */ /* 0x000fd60000000f00 */
[----:B------:R-:W-:Y:S05]  /*22280*/  @P0 BRA `(.L_x_28971) ;  /* 0x0000004000000947 */ /* 0x000fea0003800000 */
.L_x_28970:
[----:B------:R-:W-:Y:S01]  /*22290*/  IMAD.MOV.U32 R252, RZ, RZ, R3 ;  /* 0x000000fffffc7224 */ /* 0x000fe200078e0003 */
[----:B------:R-:W-:Y:S01]  /*222a0*/  MOV R6, R5 ;  /* 0x0000000500067202 */ /* 0x000fe20000000f00 */
[----:B------:R-:W-:Y:S02]  /*222b0*/  IMAD.MOV.U32 R2, RZ, RZ, R0 ;  /* 0x000000ffff027224 */ /* 0x000fe400078e0000 */
[----:B------:R-:W-:Y:S02]  /*222c0*/  IMAD.MOV.U32 R250, RZ, RZ, R249 ;  /* 0x000000fffffa7224 */ /* 0x000fe400078e00f9 */
.L_x_28971:
[----:B------:R-:W-:Y:S05]  /*222d0*/  BSYNC B1 ;  /* 0x0000000000017941 */ /* 0x000fea0003800000 */
.L_x_28969:
        /* <DEDUP_REMOVED lines=11> */
.L_x_28973:
[----:B------:R-:W-:Y:S01]  /*22390*/  MOV R3, R252 ;  /* 0x000000fc00037202 */ /* 0x000fe20000000f00 */
[----:B------:R-:W-:Y:S01]  /*223a0*/  IMAD.MOV.U32 R0, RZ, RZ, R2 ;  /* 0x000000ffff007224 */ /* 0x000fe200078e0002 */
[----:B------:R-:W-:Y:S01]  /*223b0*/  MOV R249, R248 ;  /* 0x000000f800f97202 */ /* 0x000fe20000000f00 */
[----:B------:R-:W-:Y:S02]  /*223c0*/  IMAD.MOV.U32 R5, RZ, RZ, R4 ;  /* 0x000000ffff057224 */ /* 0x000fe400078e0004 */
.L_x_28974:
[----:B------:R-:W-:Y:S05]  /*223d0*/  BSYNC B1 ;  /* 0x0000000000017941 */ /* 0x000fea0003800000 */
.L_x_28972:
        /* <DEDUP_REMOVED lines=11> */
.L_x_28976:
[----:B------:R-:W-:Y:S01]  /*22490*/  IMAD.MOV.U32 R252, RZ, RZ, R3 ;  /* 0x000000fffffc7224 */ /* 0x000fe200078e0003 */
[----:B------:R-:W-:Y:S01]  /*224a0*/  MOV R2, R0 ;  /* 0x0000000000027202 */ /* 0x000fe20000000f00 */
[----:B------:R-:W-:Y:S02]  /*224b0*/  IMAD.MOV.U32 R4, RZ, RZ, R11 ;  /* 0x000000ffff047224 */ /* 0x000fe400078e000b */
[----:B------:R-:W-:Y:S02]  /*224c0*/  IMAD.MOV.U32 R248, RZ, RZ, R247 ;  /* 0x000000fffff87224 */ /* 0x000fe400078e00f7 */
.L_x_28977:
[----:B------:R-:W-:Y:S05]  /*224d0*/  BSYNC B1 ;  /* 0x0000000000017941 */ /* 0x000fea0003800000 */
.L_x_28975:
        /* <DEDUP_REMOVED lines=11> */
.L_x_28979:
[----:B------:R-:W-:Y:S01]  /*22590*/  IMAD.MOV.U32 R3, RZ, RZ, R252 ;  /* 0x000000ffff037224 */ /* 0x000fe200078e00fc */
[----:B------:R-:W-:Y:S01]  /*225a0*/  MOV R11, R10 ;  /* 0x0000000a000b7202 */ /* 0x000fe20000000f00 */
[----:B------:R-:W-:Y:S02]  /*225b0*/  IMAD.MOV.U32 R0, RZ, RZ, R2 ;  /* 0x000000ffff007224 */ /* 0x000fe400078e0002 */
[----:B------:R-:W-:Y:S02]  /*225c0*/  IMAD.MOV.U32 R247, RZ, RZ, R246 ;  /* 0x000000fffff77224 */ /* 0x000fe400078e00f6 */
.L_x_28980:
[----:B------:R-:W-:Y:S05]  /*225d0*/  BSYNC B1 ;  /* 0x0000000000017941 */ /* 0x000fea0003800000 */
.L_x_28978:
        /* <DEDUP_REMOVED lines=11> */
.L_x_28982:
[----:B------:R-:W-:Y:S01]  /*22690*/  MOV R252, R3 ;  /* 0x0000000300fc7202 */ /* 0x000fe20000000f00 */
[----:B------:R-:W-:Y:S01]  /*226a0*/  IMAD.MOV.U32 R2, RZ, RZ, R0 ;  /* 0x000000ffff027224 */ /* 0x000fe200078e0000 */
[----:B------:R-:W-:Y:S01]  /*226b0*/  MOV R246, R245 ;  /* 0x000000f500f67202 */ /* 0x000fe20000000f00 */
[----:B------:R-:W-:Y:S02]  /*226c0*/  IMAD.MOV.U32 R10, RZ, RZ, R9 ;  /* 0x000000ffff0a7224 */ /* 0x000fe400078e0009 */
.L_x_28983:
[----:B------:R-:W-:Y:S05]  /*226d0*/  BSYNC B1 ;  /* 0x0000000000017941 */ /* 0x000fea0003800000 */
.L_x_28981:
        /* <DEDUP_REMOVED lines=11> */
.L_x_28985:
[----:B------:R-:W-:Y:S01]  /*22790*/  IMAD.MOV.U32 R3, RZ, RZ, R252 ;  /* 0x000000ffff037224 */ /* 0x000fe200078e00fc */
[----:B------:R-:W-:Y:S01]  /*227a0*/  MOV R0, R2 ;  /* 0x0000000200007202 */ /* 0x000fe20000000f00 */
[----:B------:R-:W-:Y:S02]  /*227b0*/  IMAD.MOV.U32 R9, RZ, RZ, R8 ;  /* 0x000000ffff097224 */ /* 0x000fe400078e0008 */
[----:B------:R-:W-:Y:S02]  /*227c0*/  IMAD.MOV.U32 R245, RZ, RZ, R244 ;  /* 0x000000fffff57224 */ /* 0x000fe400078e00f4 */
.L_x_28986:
[----:B------:R-:W-:Y:S05]  /*227d0*/  BSYNC B1 ;  /* 0x0000000000017941 */ /* 0x000fea0003800000 */
.L_x_28984:
        /* <DEDUP_REMOVED lines=11> */
.L_x_28988:
[----:B------:R-:W-:Y:S01]  /*22890*/  IMAD.MOV.U32 R252, RZ, RZ, R3 ;  /* 0x000000fffffc7224 */ /* 0x000fe200078e0003 */
[----:B------:R-:W-:Y:S01]  /*228a0*/  MOV R8, R15 ;  /* 0x0000000f00087202 */ /* 0x000fe20000000f00 */
[----:B------:R-:W-:Y:S02]  /*228b0*/  IMAD.MOV.U32 R2, RZ, RZ, R0 ;  /* 0x000000ffff027224 */ /* 0x000fe400078e0000 */
[----:B------:R-:W-:Y:S02]  /*228c0*/  IMAD.MOV.U32 R244, RZ, RZ, R243 ;  /* 0x000000fffff47224 */ /* 0x000fe400078e00f3 */
.L_x_28989:
[----:B------:R-:W-:Y:S05]  /*228d0*/  BSYNC B1 ;  /* 0x0000000000017941 */ /* 0x000fea0003800000 */
.L_x_28987:
        /* <DEDUP_REMOVED lines=11> */
.L_x_28991:
[----:B------:R-:W-:Y:S01]  /*22990*/  MOV R3, R252 ;  /* 0x000000fc00037202 */ /* 0x000fe20000000f00 */
[----:B------:R-:W-:Y:S01]  /*229a0*/  IMAD.MOV.U32 R0, RZ, RZ, R2 ;  /* 0x000000ffff007224 */ /* 0x000fe200078e0002 */
[----:B------:R-:W-:Y:S01]  /*229b0*/  MOV R243, R242 ;  /* 0x000000f200f37202 */ /* 0x000fe20000000f00 */
[----:B------:R-:W-:Y:S02]  /*229c0*/  IMAD.MOV.U32 R15, RZ, RZ, R14 ;  /* 0x000000ffff0f7224 */ /* 0x000fe400078e000e */
.L_x_28992:
[----:B------:R-:W-:Y:S05]  /*229d0*/  BSYNC B1 ;  /* 0x0000000000017941 */ /* 0x000fea0003800000 */
.L_x_28990:
        /* <DEDUP_REMOVED lines=11> */
.L_x_28994:
[----:B------:R-:W-:Y:S01]  /*22a90*/  IMAD.MOV.U32 R252, RZ, RZ, R3 ;  /* 0x000000fffffc7224 */ /* 0x000fe200078e0003 */
[----:B------:R-:W-:Y:S01]  /*22aa0*/  MOV R2, R0 ;  /* 0x0000000000027202 */ /* 0x000fe20000000f00 */
[----:B------:R-:W-:Y:S02]  /*22ab0*/  IMAD.MOV.U32 R14, RZ, RZ, R13 ;  /* 0x000000ffff0e7224 */ /* 0x000fe400078e000d */
[----:B------:R-:W-:Y:S02]  /*22ac0*/  IMAD.MOV.U32 R242, RZ, RZ, R241 ;  /* 0x000000fffff27224 */ /* 0x000fe400078e00f1 */
.L_x_28995:
[----:B------:R-:W-:Y:S05]  /*22ad0*/  BSYNC B1 ;  /* 0x0000000000017941 */ /* 0x000fea0003800000 */
.L_x_28993:
        /* <DEDUP_REMOVED lines=11> */
.L_x_28997:
[----:B------:R-:W-:Y:S01]  /*22b90*/  IMAD.MOV.U32 R3, RZ, RZ, R252 ;  /* 0x000000ffff037224 */ /* 0x000fe200078e00fc */
[----:B------:R-:W-:Y:S01]  /*22ba0*/  MOV R13, R12 ;  /* 0x0000000c000d7202 */ /* 0x000fe20000000f00 */
[----:B------:R-:W-:Y:S02]  /*22bb0*/  IMAD.MOV.U32 R0, RZ, RZ, R2 ;  /* 0x000000ffff007224 */ /* 0x000fe400078e0002 */
[----:B------:R-:W-:Y:S02]  /*22bc0*/  IMAD.MOV.U32 R241, RZ, RZ, R240 ;  /* 0x000000fffff17224 */ /* 0x000fe400078e00f0 */
.L_x_28998:
[----:B------:R-:W-:Y:S05]  /*22bd0*/  BSYNC B1 ;  /* 0x0000000000017941 */ /* 0x000fea0003800000 */
.L_x_28996:
        /* <DEDUP_REMOVED lines=11> */
.L_x_29000:
[----:B------:R-:W-:Y:S01]  /*22c90*/  MOV R252, R3 ;  /* 0x0000000300fc7202 */ /* 0x000fe20000000f00 */
[----:B------:R-:W-:Y:S01]  /*22ca0*/  IMAD.MOV.U32 R2, RZ, RZ, R0 ;  /* 0x000000ffff027224 */ /* 0x000fe200078e0000 */
[----:B------:R-:W-:Y:S01]  /*22cb0*/  MOV R240, R239 ;  /* 0x000000ef00f07202 */ /* 0x000fe20000000f00 */
[----:B------:R-:W-:Y:S02]  /*22cc0*/  IMAD.MOV.U32 R12, RZ, RZ, R19 ;  /* 0x000000ffff0c7224 */ /* 0x000fe400078e0013 */
.L_x_29001:
[----:B------:R-:W-:Y:S05]  /*22cd0*/  BSYNC B1 ;  /* 0x0000000000017941 */ /* 0x000fea0003800000 */
.L_x_28999:
        /* <DEDUP_REMOVED lines=11> */
.L_x_29003:
[----:B------:R-:W-:Y:S01]  /*22d90*/  IMAD.MOV.U32 R3, RZ, RZ, R252 ;  /* 0x000000ffff037224 */ /* 0x000fe200078e00fc */
[----:B------:R-:W-:Y:S01]  /*22da0*/  MOV R0, R2 ;  /* 0x0000000200007202 */ /* 0x000fe20000000f00 */
[----:B------:R-:W-:Y:S02]  /*22db0*/  IMAD.MOV.U32 R19, RZ, RZ, R18 ;  /* 0x000000ffff137224 */ /* 0x000fe400078e0012 */
[----:B------:R-:W-:Y:S02]  /*22dc0*/  IMAD.MOV.U32 R239, RZ, RZ, R238 ;  /* 0x000000ffffef7224 */ /* 0x000fe400078e00ee */
.L_x_29004:
[----:B------:R-:W-:Y:S05]  /*22dd0*/  BSYNC B1 ;  /* 0x0000000000017941 */ /* 0x000fea0003800000 */
.L_x_29002:
        /* <DEDUP_REMOVED lines=11> */
.L_x_29006:
[----:B------:R-:W-:Y:S01]  /*22e90*/  IMAD.MOV.U32 R252, RZ, RZ, R3 ;  /* 0x000000fffffc7224 */ /* 0x000fe200078e0003 */
[----:B------:R-:W-:Y:S01]  /*22ea0*/  MOV R18, R17 ;  /* 0x0000001100127202 */ /* 0x000fe20000000f00 */
[----:B------:R-:W-:Y:S02]  /*22eb0*/  IMAD.MOV.U32 R2, RZ, RZ, R0 ;  /* 0x000000ffff027224 */ /* 0x000fe400078e0000 */
[----:B------:R-:W-:Y:S02]  /*22ec0*/  IMAD.MOV.U32 R238, RZ, RZ, R237 ;  /* 0x000000ffffee7224 */ /* 0x000fe400078e00ed */
.L_x_29007:
[----:B------:R-:W-:Y:S05]  /*22ed0*/  BSYNC B1 ;  /* 0x0000000000017941 */ /* 0x000fea0003800000 */
.L_x_29005:
        /* <DEDUP_REMOVED lines=11> */
.L_x_29009:
[----:B------:R-:W-:Y:S01]  /*22f90*/  MOV R3, R252 ;  /* 0x000000fc00037202 */ /* 0x000fe20000000f00 */
[----:B------:R-:W-:Y:S01]  /*22fa0*/  IMAD.MOV.U32 R0, RZ, RZ, R2 ;  /* 0x000000ffff007224 */ /* 0x000fe200078e0002 */
[----:B------:R-:W-:Y:S01]  /*22fb0*/  MOV R237, R236 ;  /* 0x000000ec00ed7202 */ /* 0x000fe20000000f00 */
[----:B------:R-:W-:Y:S02]  /*22fc0*/  IMAD.MOV.U32 R17, RZ, RZ, R16 ;  /* 0x000000ffff117224 */ /* 0x000fe400078e0010 */
.L_x_29010:
[----:B------:R-:W-:Y:S05]  /*22fd0*/  BSYNC B1 ;  /* 0x0000000000017941 */ /* 0x000fea0003800000 */
.L_x_29008:
        /* <DEDUP_REMOVED lines=11> */
.L_x_29012:
[----:B------:R-:W-:Y:S01]  /*23090*/  IMAD.MOV.U32 R252, RZ, RZ, R3 ;  /* 0x000000fffffc7224 */ /* 0x000fe200078e0003 */
[----:B------:R-:W-:Y:S01]  /*230a0*/  MOV R2, R0 ;  /* 0x0000000000027202 */ /* 0x000fe20000000f00 */
[----:B------:R-:W-:Y:S02]  /*230b0*/  IMAD.MOV.U32 R16, RZ, RZ, R23 ;  /* 0x000000ffff107224 */ /* 0x000fe400078e0017 */
[----:B------:R-:W-:Y:S02]  /*230c0*/  IMAD.MOV.U32 R236, RZ, RZ, R235 ;  /* 0x000000ffffec7224 */ /* 0x000fe400078e00eb */
.L_x_29013:
[----:B------:R-:W-:Y:S05]  /*230d0*/  BSYNC B1 ;  /* 0x0000000000017941 */ /* 0x000fea0003800000 */
.L_x_29011:
        /* <DEDUP_REMOVED lines=11> */
.L_x_29015:
[----:B------:R-:W-:Y:S01]  /*23190*/  IMAD.MOV.U32 R3, RZ, RZ, R252 ;  /* 0x000000ffff037224 */ /* 0x000fe200078e00fc */
[----:B------:R-:W-:Y:S01]  /*231a0*/  MOV R23, R22 ;  /* 0x0000001600177202 */ /* 0x000fe20000000f00 */
[----:B------:R-:W-:Y:S02]  /*231b0*/  IMAD.MOV.U32 R0, RZ, RZ, R2 ;  /* 0x000000ffff007224 */ /* 0x000fe400078e0002 */
[----:B------:R-:W-:Y:S02]  /*231c0*/  IMAD.MOV.U32 R235, RZ, RZ, R234 ;  /* 0x000000ffffeb7224 */ /* 0x000fe400078e00ea */
.L_x_29016:
[----:B------:R-:W-:Y:S05]  /*231d0*/  BSYNC B1 ;  /* 0x0000000000017941 */ /* 0x000fea0003800000 */
.L_x_29014:
        /* <DEDUP_REMOVED lines=11> */
.L_x_29018:
[----:B------:R-:W-:Y:S01]  /*23290*/  MOV R252, R3 ;  /* 0x0000000300fc7202 */ /* 0x000fe20000000f00 */
[----:B------:R-:W-:Y:S01]  /*232a0*/  IMAD.MOV.U32 R2, RZ, RZ, R0 ;  /* 0x000000ffff027224 */ /* 0x000fe200078e0000 */
[----:B------:R-:W-:Y:S01]  /*232b0*/  MOV R234, R233 ;  /* 0x000000e900ea7202 */ /* 0x000fe20000000f00 */
[----:B------:R-:W-:Y:S02]  /*232c0*/  IMAD.MOV.U32 R22, RZ, RZ, R21 ;  /* 0x000000ffff167224 */ /* 0x000fe400078e0015 */
.L_x_29019:
[----:B------:R-:W-:Y:S05]  /*232d0*/  BSYNC B1 ;  /* 0x0000000000017941 */ /* 0x000fea0003800000 */
.L_x_29017:
        /* <DEDUP_REMOVED lines=11> */
.L_x_29021:
[----:B------:R-:W-:Y:S01]  /*23390*/  IMAD.MOV.U32 R3, RZ, RZ, R252 ;  /* 0x000000ffff037224 */ /* 0x000fe200078e00fc */
[----:B------:R-:W-:Y:S01]  /*233a0*/  MOV R0, R2 ;  /* 0x0000000200007202 */ /* 0x000fe20000000f00 */
[----:B------:R-:W-:Y:S02]  /*233b0*/  IMAD.MOV.U32 R21, RZ, RZ, R20 ;  /* 0x000000ffff157224 */ /* 0x000fe400078e0014 */
[----:B------:R-:W-:Y:S02]  /*233c0*/  IMAD.MOV.U32 R233, RZ, RZ, R232 ;  /* 0x000000ffffe97224 */ /* 0x000fe400078e00e8 */
.L_x_29022:
[----:B------:R-:W-:Y:S05]  /*233d0*/  BSYNC B1 ;  /* 0x0000000000017941 */ /* 0x000fea0003800000 */
.L_x_29020:
        /* <DEDUP_REMOVED lines=11> */
.L_x_29024:
[----:B------:R-:W-:Y:S01]  /*23490*/  IMAD.MOV.U32 R252, RZ, RZ, R3 ;  /* 0x000000fffffc7224 */ /* 0x000fe200078e0003 */
[----:B------:R-:W-:Y:S01]  /*234a0*/  MOV R20, R27 ;  /* 0x0000001b00147202 */ /* 0x000fe20000000f00 */
[----:B------:R-:W-:Y:S02]  /*234b0*/  IMAD.MOV.U32 R2, RZ, RZ, R0 ;  /* 0x000000ffff027224 */ /* 0x000fe400078e0000 */
[----:B------:R-:W-:Y:S02]  /*234c0*/  IMAD.MOV.U32 R232, RZ, RZ, R231 ;  /* 0x000000ffffe87224 */ /* 0x000fe400078e00e7 */
.L_x_29025:
[----:B------:R-:W-:Y:S05]  /*234d0*/  BSYNC B1 ;  /* 0x0000000000017941 */ /* 0x000fea0003800000 */
.L_x_29023:
        /* <DEDUP_REMOVED lines=11> */
.L_x_29027:
[----:B------:R-:W-:Y:S01]  /*23590*/  MOV R3, R252 ;  /* 0x000000fc00037202 */ /* 0x000fe20000000f00 */
[----:B------:R-:W-:Y:S01]  /*235a0*/  IMAD.MOV.U32 R0, RZ, RZ, R2 ;  /* 0x000000ffff007224 */ /* 0x000fe200078e0002 */
[----:B------:R-:W-:Y:S01]  /*235b0*/  MOV R231, R230 ;  /* 0x000000e600e77202 */ /* 0x000fe20000000f00 */
[----:B------:R-:W-:Y:S02]  /*235c0*/  IMAD.MOV.U32 R27, RZ, RZ, R26 ;  /* 0x000000ffff1b7224 */ /* 0x000fe400078e001a */
.L_x_29028:
[----:B------:R-:W-:Y:S05]  /*235d0*/  BSYNC B1 ;  /* 0x0000000000017941 */ /* 0x000fea0003800000 */
.L_x_29026:
        /* <DEDUP_REMOVED lines=11> */
.L_x_29030:
[----:B------:R-:W-:Y:S01]  /*23690*/  IMAD.MOV.U32 R252, RZ, RZ, R3 ;  /* 0x000000fffffc7224 */ /* 0x000fe200078e0003 */
[----:B------:R-:W-:Y:S01]  /*236a0*/  MOV R2, R0 ;  /* 0x0000000000027202 */ /* 0x000fe20000000f00 */
[----:B------:R-:W-:Y:S02]  /*236b0*/  IMAD.MOV.U32 R26, RZ, RZ, R25 ;  /* 0x000000ffff1a7224 */ /* 0x000fe400078e0019 */
[----:B------:R-:W-:Y:S02]  /*236c0*/  IMAD.MOV.U32 R230, RZ, RZ, R229 ;  /* 0x000000ffffe67224 */ /* 0x000fe400078e00e5 */
.L_x_29031:
[----:B------:R-:W-:Y:S05]  /*236d0*/  BSYNC B1 ;  /* 0x0000000000017941 */ /* 0x000fea0003800000 */
.L_x_29029:
        /* <DEDUP_REMOVED lines=11> */
.L_x_29033:
[----:B------:R-:W-:Y:S01]  /*23790*/  IMAD.MOV.U32 R3, RZ, RZ, R252 ;  /* 0x000000ffff037224 */ /* 0x000fe200078e00fc */
[----:B------:R-:W-:Y:S01]  /*237a0*/  MOV R25, R24 ;  /* 0x0000001800197202 */ /* 0x000fe20000000f00 */
[----:B------:R-:W-:Y:S02]  /*237b0*/  IMAD.MOV.U32 R0, RZ, RZ, R2 ;  /* 0x000000ffff007224 */ /* 0x000fe400078e0002 */
[----:B------:R-:W-:Y:S02]  /*237c0*/  IMAD.MOV.U32 R229, RZ, RZ, R228 ;  /* 0x000000ffffe57224 */ /* 0x000fe400078e00e4 */
.L_x_29034:
[----:B------:R-:W-:Y:S05]  /*237d0*/  BSYNC B1 ;  /* 0x0000000000017941 */ /* 0x000fea0003800000 */
.L_x_29032:
        /* <DEDUP_REMOVED lines=11> */
.L_x_29036:
[----:B------:R-:W-:Y:S01]  /*23890*/  MOV R252, R3 ;  /* 0x0000000300fc7202 */ /* 0x000fe20000000f00 */
[----:B------:R-:W-:Y:S01]  /*238a0*/  IMAD.MOV.U32 R2, RZ, RZ, R0 ;  /* 0x000000ffff027224 */ /* 0x000fe200078e0000 */
[----:B------:R-:W-:Y:S01]  /*238b0*/  MOV R228, R227 ;  /* 0x000000e300e47202 */ /* 0x000fe20000000f00 */
[----:B------:R-:W-:Y:S02]  /*238c0*/  IMAD.MOV.U32 R24, RZ, RZ, R31 ;  /* 0x000000ffff187224 */ /* 0x000fe400078e001f */
.L_x_29037:
[----:B------:R-:W-:Y:S05]  /*238d0*/  BSYNC B1 ;  /* 0x0000000000017941 */ /* 0x000fea0003800000 */
.L_x_29035:
        /* <DEDUP_REMOVED lines=11> */
.L_x_29039:
[----:B------:R-:W-:Y:S01]  /*23990*/  IMAD.MOV.U32 R3, RZ, RZ, R252 ;  /* 0x000000ffff037224 */ /* 0x000fe200078e00fc */
[----:B------:R-:W-:Y:S01]  /*239a0*/  MOV R0, R2 ;  /* 0x0000000200007202 */ /* 0x000fe20000000f00 */
[----:B------:R-:W-:Y:S02]  /*239b0*/  IMAD.MOV.U32 R31, RZ, RZ, R30 ;  /* 0x000000ffff1f7224 */ /* 0x000fe400078e001e */
[----:B------:R-:W-:Y:S02]  /*239c0*/  IMAD.MOV.U32 R227, RZ, RZ, R226 ;  /* 0x000000ffffe37224 */ /* 0x000fe400078e00e2 */
.L_x_29040:
[----:B------:R-:W-:Y:S05]  /*239d0*/  BSYNC B1 ;  /* 0x0000000000017941 */ /* 0x000fea0003800000 */
.L_x_29038:
        /* <DEDUP_REMOVED lines=11> */
.L_x_29042:
[----:B------:R-:W-:Y:S01]  /*23a90*/  IMAD.MOV.U32 R252, RZ, RZ, R3 ;  /* 0x000000fffffc7224 */ /* 0x000fe200078e0003 */
[----:B------:R-:W-:Y:S01]  /*23aa0*/  MOV R30, R29 ;  /* 0x0000001d001e7202 */ /* 0x000fe20000000f00 */
[----:B------:R-:W-:Y:S02]  /*23ab0*/  IMAD.MOV.U32 R2, RZ, RZ, R0 ;  /* 0x000000ffff027224 */ /* 0x000fe400078e0000 */
[----:B------:R-:W-:Y:S02]  /*23ac0*/  IMAD.MOV.U32 R226, RZ, RZ, R225 ;  /* 0x000000ffffe27224 */ /* 0x000fe400078e00e1 */
.L_x_29043:
[----:B------:R-:W-:Y:S05]  /*23ad0*/  BSYNC B1 ;  /* 0x0000000000017941 */ /* 0x000fea0003800000 */
.L_x_29041:
        /* <DEDUP_REMOVED lines=11> */
.L_x_29045:
[----:B------:R-:W-:Y:S01]  /*23b90*/  MOV R3, R252 ;  /* 0x000000fc00037202 */ /* 0x000fe20000000f00 */
[----:B------:R-:W-:Y:S01]  /*23ba0*/  IMAD.MOV.U32 R0, RZ, RZ, R2 ;  /* 0x000000ffff007224 */ /* 0x000fe200078e0002 */
[----:B------:R-:W-:Y:S01]  /*23bb0*/  MOV R225, R224 ;  /* 0x000000e000e17202 */ /* 0x000fe20000000f00 */
[----:B------:R-:W-:Y:S02]  /*23bc0*/  IMAD.MOV.U32 R29, RZ, RZ, R28 ;  /* 0x000000ffff1d7224 */ /* 0x000fe400078e001c */
.L_x_29046:
[----:B------:R-:W-:Y:S05]  /*23bd0*/  BSYNC B1 ;  /* 0x0000000000017941 */ /* 0x000fea0003800000 */
.L_x_29044:
        /* <DEDUP_REMOVED lines=11> */
.L_x_29048:
[----:B------:R-:W-:Y:S01]  /*23c90*/  IMAD.MOV.U32 R252, RZ, RZ, R3 ;  /* 0x000000fffffc7224 */ /* 0x000fe200078e0003 */
[----:B------:R-:W-:Y:S01]  /*23ca0*/  MOV R2, R0 ;  /* 0x0000000000027202 */ /* 0x000fe20000000f00 */
[----:B------:R-:W-:Y:S02]  /*23cb0*/  IMAD.MOV.U32 R28, RZ, RZ, R35 ;  /* 0x000000ffff1c7224 */ /* 0x000fe400078e0023 */
[----:B------:R-:W-:Y:S02]  /*23cc0*/  IMAD.MOV.U32 R224, RZ, RZ, R223 ;  /* 0x000000ffffe07224 */ /* 0x000fe400078e00df */
.L_x_29049:
[----:B------:R-:W-:Y:S05]  /*23cd0*/  BSYNC B1 ;  /* 0x0000000000017941 */ /* 0x000fea0003800000 */
.L_x_29047:
        /* <DEDUP_REMOVED lines=11> */
.L_x_29051:
[----:B------:R-:W-:Y:S01]  /*23d90*/  IMAD.MOV.U32 R3, RZ, RZ, R252 ;  /* 0x000000ffff037224 */ /* 0x000fe200078e00fc */
[----:B------:R-:W-:Y:S01]  /*23da0*/  MOV R35, R34 ;  /* 0x0000002200237202 */ /* 0x000fe20000000f00 */
[----:B------:R-:W-:Y:S02]  /*23db0*/  IMAD.MOV.U32 R0, RZ, RZ, R2 ;  /* 0x000000ffff007224 */ /* 0x000fe400078e0002 */
[----:B------:R-:W-:Y:S02]  /*23dc0*/  IMAD.MOV.U32 R223, RZ, RZ, R222 ;  /* 0x000000ffffdf7224 */ /* 0x000fe400078e00de */
.L_x_29052:
[----:B------:R-:W-:Y:S05]  /*23dd0*/  BSYNC B1 ;  /* 0x0000000000017941 */ /* 0x000fea0003800000 */
.L_x_29050:
        /* <DEDUP_REMOVED lines=11> */
.L_x_29054:
[----:B------:R-:W-:Y:S01]  /*23e90*/  MOV R252, R3 ;  /* 0x0000000300fc7202 */ /* 0x000fe20000000f00 */
[----:B------:R-:W-:Y:S01]  /*23ea0*/  IMAD.MOV.U32 R2, RZ, RZ, R0 ;  /* 0x000000ffff027224 */ /* 0x000fe200078e0000 */
[----:B------:R-:W-:Y:S01]  /*23eb0*/  MOV R222, R221 ;  /* 0x000000dd00de7202 */ /* 0x000fe20000000f00 */
[----:B------:R-:W-:Y:S02]  /*23ec0*/  IMAD.MOV.U32 R34, RZ, RZ, R33 ;  /* 0x000000ffff227224 */ /* 0x000fe400078e0021 */
.L_x_29055:
[----:B------:R-:W-:Y:S05]  /*23ed0*/  BSYNC B1 ;  /* 0x0000000000017941 */ /* 0x000fea0003800000 */
.L_x_29053:
        /* <DEDUP_REMOVED lines=11> */
.L_x_29057:
[----:B------:R-:W-:Y:S01]  /*23f90*/  IMAD.MOV.U32 R3, RZ, RZ, R252 ;  /* 0x000000ffff037224 */ /* 0x000fe200078e00fc */
[----:B------:R-:W-:Y:S01]  /*23fa0*/  MOV R0, R2 ;  /* 0x0000000200007202 */ /* 0x000fe20000000f00 */
[----:B------:R-:W-:Y:S02]  /*23fb0*/  IMAD.MOV.U32 R33, RZ, RZ, R32 ;  /* 0x000000ffff217224 */ /* 0x000fe400078e0020 */
[----:B------:R-:W-:Y:S02]  /*23fc0*/  IMAD.MOV.U32 R221, RZ, RZ, R220 ;  /* 0x000000ffffdd7224 */ /* 0x000fe400078e00dc */
.L_x_29058:
[----:B------:R-:W-:Y:S05]  /*23fd0*/  BSYNC B1 ;  /* 0x0000000000017941 */ /* 0x000fea0003800000 */
.L_x_29056:
        /* <DEDUP_REMOVED lines=11> */
.L_x_29060:
[----:B------:R-:W-:Y:S01]  /*24090*/  IMAD.MOV.U32 R252, RZ, RZ, R3 ;  /* 0x000000fffffc7224 */ /* 0x000fe200078e0003 */
[----:B------:R-:W-:Y:S01]  /*240a0*/  MOV R32, R39 ;  /* 0x0000002700207202 */ /* 0x000fe20000000f00 */
[----:B------:R-:W-:Y:S02]  /*240b0*/  IMAD.MOV.U32 R2, RZ, RZ, R0 ;  /* 0x000000ffff027224 */ /* 0x000fe400078e0000 */
[----:B------:R-:W-:Y:S02]  /*240c0*/  IMAD.MOV.U32 R220, RZ, RZ, R219 ;  /* 0x000000ffffdc7224 */ /* 0x000fe400078e00db */
.L_x_29061:
[----:B------:R-:W-:Y:S05]  /*240d0*/  BSYNC B1 ;  /* 0x0000000000017941 */ /* 0x000fea0003800000 */
.L_x_29059:
        /* <DEDUP_REMOVED lines=11> */
.L_x_29063:
[----:B------:R-:W-:Y:S01]  /*24190*/  MOV R3, R252 ;  /* 0x000000fc00037202 */ /* 0x000fe20000000f00 */
[----:B------:R-:W-:Y:S01]  /*241a0*/  IMAD.MOV.U32 R0, RZ, RZ, R2 ;  /* 0x000000ffff007224 */ /* 0x000fe200078e0002 */
[----:B------:R-:W-:Y:S01]  /*241b0*/  MOV R219, R218 ;  /* 0x000000da00db7202 */ /* 0x000fe20000000f00 */
[----:B------:R-:W-:Y:S02]  /*241c0*/  IMAD.MOV.U32 R39, RZ, RZ, R38 ;  /* 0x000000ffff277224 */ /* 0x000fe400078e0026 */
.L_x_29064:
[----:B------:R-:W-:Y:S05]  /*241d0*/  BSYNC B1 ;  /* 0x0000000000017941 */ /* 0x000fea0003800000 */
.L_x_29062:
        /* <DEDUP_REMOVED lines=11> */
.L_x_29066:
[----:B------:R-:W-:Y:S01]  /*24290*/  IMAD.MOV.U32 R252, RZ, RZ, R3 ;  /* 0x000000fffffc7224 */ /* 0x000fe200078e0003 */
[----:B------:R-:W-:Y:S01]  /*242a0*/  MOV R2, R0 ;  /* 0x0000000000027202 */ /* 0x000fe20000000f00 */
[----:B------:R-:W-:Y:S02]  /*242b0*/  IMAD.MOV.U32 R38, RZ, RZ, R37 ;  /* 0x000000ffff267224 */ /* 0x000fe400078e0025 */
[----:B------:R-:W-:Y:S02]  /*242c0*/  IMAD.MOV.U32 R218, RZ, RZ, R217 ;  /* 0x000000ffffda7224 */ /* 0x000fe400078e00d9 */
.L_x_29067:
[----:B------:R-:W-:Y:S05]  /*242d0*/  BSYNC B1 ;  /* 0x0000000000017941 */ /* 0x000fea0003800000 */
.L_x_29065:
        /* <DEDUP_REMOVED lines=11> */
.L_x_29069:
[----:B------:R-:W-:Y:S01]  /*24390*/  IMAD.MOV.U32 R3, RZ, RZ, R252 ;  /* 0x000000ffff037224 */ /* 0x000fe200078e00fc */
[----:B------:R-:W-:Y:S01]  /*243a0*/  MOV R37, R36 ;  /* 0x0000002400257202 */ /* 0x000fe20000000f00 */
[----:B------:R-:W-:Y:S02]  /*243b0*/  IMAD.MOV.U32 R0, RZ, RZ, R2 ;  /* 0x000000ffff007224 */ /* 0x000fe400078e0002 */
[----:B------:R-:W-:Y:S02]  /*243c0*/  IMAD.MOV.U32 R217, RZ, RZ, R216 ;  /* 0x000000ffffd97224 */ /* 0x000fe400078e00d8 */
.L_x_29070:
[----:B------:R-:W-:Y:S05]  /*243d0*/  BSYNC B1 ;  /* 0x0000000000017941 */ /* 0x000fea0003800000 */
.L_x_29068:
        /* <DEDUP_REMOVED lines=11> */
.L_x_29072:
[----:B------:R-:W-:Y:S01]  /*24490*/  MOV R252, R3 ;  /* 0x0000000300fc7202 */ /* 0x000fe20000000f00 */
[----:B------:R-:W-:Y:S01]  /*244a0*/  IMAD.MOV.U32 R2, RZ, RZ, R0 ;  /* 0x000000ffff027224 */ /* 0x000fe200078e0000 */
[----:B------:R-:W-:Y:S01]  /*244b0*/  MOV R216, R215 ;  /* 0x000000d700d87202 */ /* 0x000fe20000000f00 */
[----:B------:R-:W-:Y:S02]  /*244c0*/  IMAD.MOV.U32 R36, RZ, RZ, R43 ;  /* 0x000000ffff247224 */ /* 0x000fe400078e002b */
.L_x_29073:
[----:B------:R-:W-:Y:S05]  /*244d0*/  BSYNC B1 ;  /* 0x0000000000017941 */ /* 0x000fea0003800000 */
.L_x_29071:
        /* <DEDUP_REMOVED lines=11> */
.L_x_29075:
[----:B------:R-:W-:Y:S01]  /*24590*/  IMAD.MOV.U32 R3, RZ, RZ, R252 ;  /* 0x000000ffff037224 */ /* 0x000fe200078e00fc */
[----:B------:R-:W-:Y:S01]  /*245a0*/  MOV R0, R2 ;  /* 0x0000000200007202 */ /* 0x000fe20000000f00 */
[----:B------:R-:W-:Y:S02]  /*245b0*/  IMAD.MOV.U32 R43, RZ, RZ, R42 ;  /* 0x000000ffff2b7224 */ /* 0x000fe400078e002a */
[----:B------:R-:W-:Y:S02]  /*245c0*/  IMAD.MOV.U32 R215, RZ, RZ, R214 ;  /* 0x000000ffffd77224 */ /* 0x000fe400078e00d6 */
.L_x_29076:
[----:B------:R-:W-:Y:S05]  /*245d0*/  BSYNC B1 ;  /* 0x0000000000017941 */ /* 0x000fea0003800000 */
.L_x_29074:
        /* <DEDUP_REMOVED lines=11> */
.L_x_29078:
[----:B------:R-:W-:Y:S01]  /*24690*/  IMAD.MOV.U32 R252, RZ, RZ, R3 ;  /* 0x000000fffffc7224 */ /* 0x000fe200078e0003 */
[----:B------:R-:W-:Y:S01]  /*246a0*/  MOV R42, R41 ;  /* 0x00000029002a7202 */ /* 0x000fe20000000f00 */
[----:B------:R-:W-:Y:S02]  /*246b0*/  IMAD.MOV.U32 R2, RZ, RZ, R0 ;  /* 0x000000ffff027224 */ /* 0x000fe400078e0000 */
[----:B------:R-:W-:Y:S02]  /*246c0*/  IMAD.MOV.U32 R214, RZ, RZ, R213 ;  /* 0x000000ffffd67224 */ /* 0x000fe400078e00d5 */
.L_x_29079:
[----:B------:R-:W-:Y:S05]  /*246d0*/  BSYNC B1 ;  /* 0x0000000000017941 */ /* 0x000fea0003800000 */
.L_x_29077:
        /* <DEDUP_REMOVED lines=11> */
.L_x_29081:
[----:B------:R-:W-:Y:S01]  /*24790*/  MOV R3, R252 ;  /* 0x000000fc00037202 */ /* 0x000fe20000000f00 */
[----:B------:R-:W-:Y:S01]  /*247a0*/  IMAD.MOV.U32 R0, RZ, RZ, R2 ;  /* 0x000000ffff007224 */ /* 0x000fe200078e0002 */
[----:B------:R-:W-:Y:S01]  /*247b0*/  MOV R213, R212 ;  /* 0x000000d400d57202 */ /* 0x000fe20000000f00 */
[----:B------:R-:W-:Y:S02]  /*247c0*/  IMAD.MOV.U32 R41, RZ, RZ, R40 ;  /* 0x000000ffff297224 */ /* 0x000fe400078e0028 */
.L_x_29082:
[----:B------:R-:W-:Y:S05]  /*247d0*/  BSYNC B1 ;  /* 0x0000000000017941 */ /* 0x000fea0003800000 */
.L_x_29080:
        /* <DEDUP_REMOVED lines=11> */
.L_x_29084:
[----:B------:R-:W-:Y:S01]  /*24890*/  IMAD.MOV.U32 R252, RZ, RZ, R3 ;  /* 0x000000fffffc7224 */ /* 0x000fe200078e0003 */
[----:B------:R-:W-:Y:S01]  /*248a0*/  MOV R2, R0 ;  /* 0x0000000000027202 */ /* 0x000fe20000000f00 */
[----:B------:R-:W-:Y:S02]  /*248b0*/  IMAD.MOV.U32 R40, RZ, RZ, R47 ;  /* 0x000000ffff287224 */ /* 0x000fe400078e002f */
[----:B------:R-:W-:Y:S02]  /*248c0*/  IMAD.MOV.U32 R212, RZ, RZ, R211 ;  /* 0x000000ffffd47224 */ /* 0x000fe400078e00d3 */
.L_x_29085:
[----:B------:R-:W-:Y:S05]  /*248d0*/  BSYNC B1 ;  /* 0x0000000000017941 */ /* 0x000fea0003800000 */
.L_x_29083:
        /* <DEDUP_REMOVED lines=11> */
.L_x_29087:
[----:B------:R-:W-:Y:S01]  /*24990*/  IMAD.MOV.U32 R3, RZ, RZ, R252 ;  /* 0x000000ffff037224 */ /* 0x000fe200078e00fc */
[----:B------:R-:W-:Y:S01]  /*249a0*/  MOV R47, R46 ;  /* 0x0000002e002f7202 */ /* 0x000fe20000000f00 */
[----:B------:R-:W-:Y:S02]  /*249b0*/  IMAD.MOV.U32 R0, RZ, RZ, R2 ;  /* 0x000000ffff007224 */ /* 0x000fe400078e0002 */
[----:B------:R-:W-:Y:S02]  /*249c0*/  IMAD.MOV.U32 R211, RZ, RZ, R210 ;  /* 0x000000ffffd37224 */ /* 0x000fe400078e00d2 */
.L_x_29088:
[----:B------:R-:W-:Y:S05]  /*249d0*/  BSYNC B1 ;  /* 0x0000000000017941 */ /* 0x000fea0003800000 */
.L_x_29086:
        /* <DEDUP_REMOVED lines=11> */
.L_x_29090:
[----:B------:R-:W-:Y:S01]  /*24a90*/  MOV R252, R3 ;  /* 0x0000000300fc7202 */ /* 0x000fe20000000f00 */
[----:B------:R-:W-:Y:S01]  /*24aa0*/  IMAD.MOV.U32 R2, RZ, RZ, R0 ;  /* 0x000000ffff027224 */ /* 0x000fe200078e0000 */
[----:B------:R-:W-:Y:S01]  /*24ab0*/  MOV R210, R209 ;  /* 0x000000d100d27202 */ /* 0x000fe20000000f00 */
[----:B------:R-:W-:Y:S02]  /*24ac0*/  IMAD.MOV.U32 R46, RZ, RZ, R45 ;  /* 0x000000ffff2e7224 */ /* 0x000fe400078e002d */
.L_x_29091:
[----:B------:R-:W-:Y:S05]  /*24ad0*/  BSYNC B1 ;  /* 0x0000000000017941 */ /* 0x000fea0003800000 */
.L_x_29089:
        /* <DEDUP_REMOVED lines=11> */
.L_x_29093:
[----:B------:R-:W-:Y:S01]  /*24b90*/  IMAD.MOV.U32 R3, RZ, RZ, R252 ;  /* 0x000000ffff037224 */ /* 0x000fe200078e00fc */
[----:B------:R-:W-:Y:S01]  /*24ba0*/  MOV R0, R2 ;  /* 0x0000000200007202 */ /* 0x000fe20000000f00 */
[----:B------:R-:W-:Y:S02]  /*24bb0*/  IMAD.MOV.U32 R45, RZ, RZ, R44 ;  /* 0x000000ffff2d7224 */ /* 0x000fe400078e002c */
[----:B------:R-:W-:Y:S02]  /*24bc0*/  IMAD.MOV.U32 R209, RZ, RZ, R208 ;  /* 0x000000ffffd17224 */ /* 0x000fe400078e00d0 */
.L_x_29094:
[----:B------:R-:W-:Y:S05]  /*24bd0*/  BSYNC B1 ;  /* 0x0000000000017941 */ /* 0x000fea0003800000 */
.L_x_29092:
        /* <DEDUP_REMOVED lines=11> */
.L_x_29096:
[----:B------:R-:W-:Y:S01]  /*24c90*/  IMAD.MOV.U32 R252, RZ, RZ, R3 ;  /* 0x000000fffffc7224 */ /* 0x000fe200078e0003 */
[----:B------:R-:W-:Y:S01]  /*24ca0*/  MOV R44, R51 ;  /* 0x00000033002c7202 */ /* 0x000fe20000000f00 */
[----:B------:R-:W-:Y:S02]  /*24cb0*/  IMAD.MOV.U32 R2, RZ, RZ, R0 ;  /* 0x000000ffff027224 */ /* 0x000fe400078e0000 */
[----:B------:R-:W-:Y:S02]  /*24cc0*/  IMAD.MOV.U32 R208, RZ, RZ, R207 ;  /* 0x000000ffffd07224 */ /* 0x000fe400078e00cf */
.L_x_29097:
[----:B------:R-:W-:Y:S05]  /*24cd0*/  BSYNC B1 ;  /* 0x0000000000017941 */ /* 0x000fea0003800000 */
.L_x_29095:
        /* <DEDUP_REMOVED lines=11> */
.L_x_29099:
[----:B------:R-:W-:Y:S01]  /*24d90*/  MOV R3, R252 ;  /* 0x000000fc00037202 */ /* 0x000fe20000000f00 */
[----:B------:R-:W-:Y:S01]  /*24da0*/  IMAD.MOV.U32 R0, RZ, RZ, R2 ;  /* 0x000000ffff007224 */ /* 0x000fe200078e0002 */
[----:B------:R-:W-:Y:S01]  /*24db0*/  MOV R207, R206 ;  /* 0x000000ce00cf7202 */ /* 0x000fe20000000f00 */
[----:B------:R-:W-:Y:S02]  /*24dc0*/  IMAD.MOV.U32 R51, RZ, RZ, R50 ;  /* 0x000000ffff337224 */ /* 0x000fe400078e0032 */
.L_x_29100:
[----:B------:R-:W-:Y:S05]  /*24dd0*/  BSYNC B1 ;  /* 0x0000000000017941 */ /* 0x000fea0003800000 */
.L_x_29098:
        /* <DEDUP_REMOVED lines=11> */
.L_x_29102:
[----:B------:R-:W-:Y:S01]  /*24e90*/  IMAD.MOV.U32 R252, RZ, RZ, R3 ;  /* 0x000000fffffc7224 */ /* 0x000fe200078e0003 */
[----:B------:R-:W-:Y:S01]  /*24ea0*/  MOV R2, R0 ;  /* 0x0000000000027202 */ /* 0x000fe20000000f00 */
[----:B------:R-:W-:Y:S02]  /*24eb0*/  IMAD.MOV.U32 R50, RZ, RZ, R49 ;  /* 0x000000ffff327224 */ /* 0x000fe400078e0031 */
[----:B------:R-:W-:Y:S02]  /*24ec0*/  IMAD.MOV.U32 R206, RZ, RZ, R205 ;  /* 0x000000ffffce7224 */ /* 0x000fe400078e00cd */
.L_x_29103:
[----:B------:R-:W-:Y:S05]  /*24ed0*/  BSYNC B1 ;  /* 0x0000000000017941 */ /* 0x000fea0003800000 */
.L_x_29101:
        /* <DEDUP_REMOVED lines=11> */
.L_x_29105:
[----:B------:R-:W-:Y:S01]  /*24f90*/  IMAD.MOV.U32 R3, RZ, RZ, R252 ;  /* 0x000000ffff037224 */ /* 0x000fe200078e00fc */
[----:B------:R-:W-:Y:S01]  /*24fa0*/  MOV R49, R48 ;  /* 0x0000003000317202 */ /* 0x000fe20000000f00 */
[----:B------:R-:W-:Y:S02]  /*24fb0*/  IMAD.MOV.U32 R0, RZ, RZ, R2 ;  /* 0x000000ffff007224 */ /* 0x000fe400078e0002 */
[----:B------:R-:W-:Y:S02]  /*24fc0*/  IMAD.MOV.U32 R205, RZ, RZ, R204 ;  /* 0x000000ffffcd7224 */ /* 0x000fe400078e00cc */
.L_x_29106:
[----:B------:R-:W-:Y:S05]  /*24fd0*/  BSYNC B1 ;  /* 0x0000000000017941 */ /* 0x000fea0003800000 */
.L_x_29104:
        /* <DEDUP_REMOVED lines=11> */
.L_x_29108:
[----:B------:R-:W-:Y:S01]  /*25090*/  MOV R252, R3 ;  /* 0x0000000300fc7202 */ /* 0x000fe20000000f00 */
[----:B------:R-:W-:Y:S01]  /*250a0*/  IMAD.MOV.U32 R2, RZ, RZ, R0 ;  /* 0x000000ffff027224 */ /* 0x000fe200078e0000 */
[----:B------:R-:W-:Y:S01]  /*250b0*/  MOV R204, R203 ;  /* 0x000000cb00cc7202 */ /* 0x000fe20000000f00 */
[----:B------:R-:W-:Y:S02]  /*250c0*/  IMAD.MOV.U32 R48, RZ, RZ, R55 ;  /* 0x000000ffff307224 */ /* 0x000fe400078e0037 */
.L_x_29109:
[----:B------:R-:W-:Y:S05]  /*250d0*/  BSYNC B1 ;  /* 0x0000000000017941 */ /* 0x000fea0003800000 */
.L_x_29107:
        /* <DEDUP_REMOVED lines=11> */
.L_x_29111:
[----:B------:R-:W-:Y:S01]  /*25190*/  IMAD.MOV.U32 R3, RZ, RZ, R252 ;  /* 0x000000ffff037224 */ /* 0x000fe200078e00fc */
[----:B------:R-:W-:Y:S01]  /*251a0*/  MOV R0, R2 ;  /* 0x0000000200007202 */ /* 0x000fe20000000f00 */
[----:B------:R-:W-:Y:S02]  /*251b0*/  IMAD.MOV.U32 R55, RZ, RZ, R54 ;  /* 0x000000ffff377224 */ /* 0x000fe400078e0036 */
[----:B------:R-:W-:Y:S02]  /*251c0*/  IMAD.MOV.U32 R203, RZ, RZ, R202 ;  /* 0x000000ffffcb7224 */ /* 0x000fe400078e00ca */
.L_x_29112:
[----:B------:R-:W-:Y:S05]  /*251d0*/  BSYNC B1 ;  /* 0x0000000000017941 */ /* 0x000fea0003800000 */
.L_x_29110:
        /* <DEDUP_REMOVED lines=11> */
.L_x_29114:
[----:B------:R-:W-:Y:S01]  /*25290*/  IMAD.MOV.U32 R252, RZ, RZ, R3 ;  /* 0x000000fffffc7224 */ /* 0x000fe200078e0003 */
[----:B------:R-:W-:Y:S01]  /*252a0*/  MOV R54, R53 ;  /* 0x0000003500367202 */ /* 0x000fe20000000f00 */
[----:B------:R-:W-:Y:S02]  /*252b0*/  IMAD.MOV.U32 R2, RZ, RZ, R0 ;  /* 0x000000ffff027224 */ /* 0x000fe400078e0000 */
[----:B------:R-:W-:Y:S02]  /*252c0*/  IMAD.MOV.U32 R202, RZ, RZ, R201 ;  /* 0x000000ffffca7224 */ /* 0x000fe400078e00c9 */
.L_x_29115:
[----:B------:R-:W-:Y:S05]  /*252d0*/  BSYNC B1 ;  /* 0x0000000000017941 */ /* 0x000fea0003800000 */
.L_x_29113:
        /* <DEDUP_REMOVED lines=11> */
.L_x_29117:
[----:B------:R-:W-:Y:S01]  /*25390*/  MOV R3, R252 ;  /* 0x000000fc00037202 */ /* 0x000fe20000000f00 */
[----:B------:R-:W-:Y:S01]  /*253a0*/  IMAD.MOV.U32 R0, RZ, RZ, R2 ;  /* 0x000000ffff007224 */ /* 0x000fe200078e0002 */
[----:B------:R-:W-:Y:S01]  /*253b0*/  MOV R201, R200 ;  /* 0x000000c800c97202 */ /* 0x000fe20000000f00 */
[----:B------:R-:W-:Y:S02]  /*253c0*/  IMAD.MOV.U32 R53, RZ, RZ, R52 ;  /* 0x000000ffff357224 */ /* 0x000fe400078e0034 */
.L_x_29118:
[----:B------:R-:W-:Y:S05]  /*253d0*/  BSYNC B1 ;  /* 0x0000000000017941 */ /* 0x000fea0003800000 */
.L_x_29116:
        /* <DEDUP_REMOVED lines=11> */
.L_x_29120:
[----:B------:R-:W-:Y:S01]  /*25490*/  IMAD.MOV.U32 R252, RZ, RZ, R3 ;  /* 0x000000fffffc7224 */ /* 0x000fe200078e0003 */
[----:B------:R-:W-:Y:S01]  /*254a0*/  MOV R2, R0 ;  /* 0x0000000000027202 */ /* 0x000fe20000000f00 */
[----:B------:R-:W-:Y:S02]  /*254b0*/  IMAD.MOV.U32 R52, RZ, RZ, R59 ;  /* 0x000000ffff347224 */ /* 0x000fe400078e003b */
[----:B------:R-:W-:Y:S02]  /*254c0*/  IMAD.MOV.U32 R200, RZ, RZ, R199 ;  /* 0x000000ffffc87224 */ /* 0x000fe400078e00c7 */
.L_x_29121:
[----:B------:R-:W-:Y:S05]  /*254d0*/  BSYNC B1 ;  /* 0x0000000000017941 */ /* 0x000fea0003800000 */
.L_x_29119:
        /* <DEDUP_REMOVED lines=11> */
.L_x_29123:
[----:B------:R-:W-:Y:S01]  /*25590*/  IMAD.MOV.U32 R3, RZ, RZ, R252 ;  /* 0x000000ffff037224 */ /* 0x000fe200078e00fc */
[----:B------:R-:W-:Y:S01]  /*255a0*/  MOV R59, R58 ;  /* 0x0000003a003b7202 */ /* 0x000fe20000000f00 */
[----:B------:R-:W-:Y:S02]  /*255b0*/  IMAD.MOV.U32 R0, RZ, RZ, R2 ;  /* 0x000000ffff007224 */ /* 0x000fe400078e0002 */
[----:B------:R-:W-:Y:S02]  /*255c0*/  IMAD.MOV.U32 R199, RZ, RZ, R198 ;  /* 0x000000ffffc77224 */ /* 0x000fe400078e00c6 */
.L_x_29124:
[----:B------:R-:W-:Y:S05]  /*255d0*/  BSYNC B1 ;  /* 0x0000000000017941 */ /* 0x000fea0003800000 */
.L_x_29122:
        /* <DEDUP_REMOVED lines=11> */
.L_x_29126:
[----:B------:R-:W-:Y:S01]  /*25690*/  MOV R252, R3 ;  /* 0x0000000300fc7202 */ /* 0x000fe20000000f00 */
[----:B------:R-:W-:Y:S01]  /*256a0*/  IMAD.MOV.U32 R2, RZ, RZ, R0 ;  /* 0x000000ffff027224 */ /* 0x000fe200078e0000 */
[----:B------:R-:W-:Y:S01]  /*256b0*/  MOV R198, R197 ;  /* 0x000000c500c67202 */ /* 0x000fe20000000f00 */
[----:B------:R-:W-:Y:S02]  /*256c0*/  IMAD.MOV.U32 R58, RZ, RZ, R57 ;  /* 0x000000ffff3a7224 */ /* 0x000fe400078e0039 */
.L_x_29127:
[----:B------:R-:W-:Y:S05]  /*256d0*/  BSYNC B1 ;  /* 0x0000000000017941 */ /* 0x000fea0003800000 */
.L_x_29125:
        /* <DEDUP_REMOVED lines=11> */
.L_x_29129:
[----:B------:R-:W-:Y:S01]  /*25790*/  IMAD.MOV.U32 R3, RZ, RZ, R252 ;  /* 0x000000ffff037224 */ /* 0x000fe200078e00fc */
[----:B------:R-:W-:Y:S01]  /*257a0*/  MOV R0, R2 ;  /* 0x0000000200007202 */ /* 0x000fe20000000f00 */
[----:B------:R-:W-:Y:S02]  /*257b0*/  IMAD.MOV.U32 R57, RZ, RZ, R56 ;  /* 0x000000ffff397224 */ /* 0x000fe400078e0038 */
[----:B------:R-:W-:Y:S02]  /*257c0*/  IMAD.MOV.U32 R197, RZ, RZ, R196 ;  /* 0x000000ffffc57224 */ /* 0x000fe400078e00c4 */
.L_x_29130:
[----:B------:R-:W-:Y:S05]  /*257d0*/  BSYNC B1 ;  /* 0x0000000000017941 */ /* 0x000fea0003800000 */
.L_x_29128:
        /* <DEDUP_REMOVED lines=11> */
.L_x_29132:
[----:B------:R-:W-:Y:S01]  /*25890*/  IMAD.MOV.U32 R252, RZ, RZ, R3 ;  /* 0x000000fffffc7224 */ /* 0x000fe200078e0003 */
[----:B------:R-:W-:Y:S01]  /*258a0*/  MOV R56, R63 ;  /* 0x0000003f00387202 */ /* 0x000fe20000000f00 */
[----:B------:R-:W-:Y:S02]  /*258b0*/  IMAD.MOV.U32 R2, RZ, RZ, R0 ;  /* 0x000000ffff027224 */ /* 0x000fe400078e0000 */
[----:B------:R-:W-:Y:S02]  /*258c0*/  IMAD.MOV.U32 R196, RZ, RZ, R195 ;  /* 0x000000ffffc47224 */ /* 0x000fe400078e00c3 */
.L_x_29133:
[----:B------:R-:W-:Y:S05]  /*258d0*/  BSYNC B1 ;  /* 0x0000000000017941 */ /* 0x000fea0003800000 */
.L_x_29131:
        /* <DEDUP_REMOVED lines=11> */
.L_x_29135:
[----:B------:R-:W-:Y:S01]  /*25990*/  MOV R3, R252 ;  /* 0x000000fc00037202 */ /* 0x000fe20000000f00 */
[----:B------:R-:W-:Y:S01]  /*259a0*/  IMAD.MOV.U32 R0, RZ, RZ, R2 ;  /* 0x000000ffff007224 */ /* 0x000fe200078e0002 */
[----:B------:R-:W-:Y:S01]  /*259b0*/  MOV R195, R194 ;  /* 0x000000c200c37202 */ /* 0x000fe20000000f00 */
[----:B------:R-:W-:Y:S02]  /*259c0*/  IMAD.MOV.U32 R63, RZ, RZ, R62 ;  /* 0x000000ffff3f7224 */ /* 0x000fe400078e003e */
.L_x_29136:
[----:B------:R-:W-:Y:S05]  /*259d0*/  BSYNC B1 ;  /* 0x0000000000017941 */ /* 0x000fea0003800000 */
.L_x_29134:
        /* <DEDUP_REMOVED lines=11> */
.L_x_29138:
[----:B------:R-:W-:Y:S01]  /*25a90*/  IMAD.MOV.U32 R252, RZ, RZ, R3 ;  /* 0x000000fffffc7224 */ /* 0x000fe200078e0003 */
[----:B------:R-:W-:Y:S01]  /*25aa0*/  MOV R2, R0 ;  /* 0x0000000000027202 */ /* 0x000fe20000000f00 */
[----:B------:R-:W-:Y:S02]  /*25ab0*/  IMAD.MOV.U32 R62, RZ, RZ, R61 ;  /* 0x000000ffff3e7224 */ /* 0x000fe400078e003d */
[----:B------:R-:W-:Y:S02]  /*25ac0*/  IMAD.MOV.U32 R194, RZ, RZ, R193 ;  /* 0x000000ffffc27224 */ /* 0x000fe400078e00c1 */
.L_x_29139:
[----:B------:R-:W-:Y:S05]  /*25ad0*/  BSYNC B1 ;  /* 0x0000000000017941 */ /* 0x000fea0003800000 */
.L_x_29137:
        /* <DEDUP_REMOVED lines=11> */
.L_x_29141:
[----:B------:R-:W-:Y:S01]  /*25b90*/  IMAD.MOV.U32 R3, RZ, RZ, R252 ;  /* 0x000000ffff037224 */ /* 0x000fe200078e00fc */
[----:B------:R-:W-:Y:S01]  /*25ba0*/  MOV R61, R60 ;  /* 0x0000003c003d7202 */ /* 0x000fe20000000f00 */
[----:B------:R-:W-:Y:S02]  /*25bb0*/  IMAD.MOV.U32 R0, RZ, RZ, R2 ;  /* 0x000000ffff007224 */ /* 0x000fe400078e0002 */
[----:B------:R-:W-:Y:S02]  /*25bc0*/  IMAD.MOV.U32 R193, RZ, RZ, R192 ;  /* 0x000000ffffc17224 */ /* 0x000fe400078e00c0 */
.L_x_29142:
[----:B------:R-:W-:Y:S05]  /*25bd0*/  BSYNC B1 ;  /* 0x0000000000017941 */ /* 0x000fea0003800000 */
.L_x_29140:
        /* <DEDUP_REMOVED lines=11> */
.L_x_29144:
[----:B------:R-:W-:Y:S01]  /*25c90*/  MOV R252, R3 ;  /* 0x0000000300fc7202 */ /* 0x000fe20000000f00 */
[----:B------:R-:W-:Y:S01]  /*25ca0*/  IMAD.MOV.U32 R2, RZ, RZ, R0 ;  /* 0x000000ffff027224 */ /* 0x000fe200078e0000 */
[----:B------:R-:W-:Y:S01]  /*25cb0*/  MOV R192, R191 ;  /* 0x000000bf00c07202 */ /* 0x000fe20000000f00 */
[----:B------:R-:W-:Y:S02]  /*25cc0*/  IMAD.MOV.U32 R60, RZ, RZ, R67 ;  /* 0x000000ffff3c7224 */ /* 0x000fe400078e0043 */
.L_x_29145:
[----:B------:R-:W-:Y:S05]  /*25cd0*/  BSYNC B1 ;  /* 0x0000000000017941 */ /* 0x000fea0003800000 */
.L_x_29143:
        /* <DEDUP_REMOVED lines=11> */
.L_x_29147:
[----:B------:R-:W-:Y:S01]  /*25d90*/  IMAD.MOV.U32 R3, RZ, RZ, R252 ;  /* 0x000000ffff037224 */ /* 0x000fe200078e00fc */
[----:B------:R-:W-:Y:S01]  /*25da0*/  MOV R0, R2 ;  /* 0x0000000200007202 */ /* 0x000fe20000000f00 */
[----:B------:R-:W-:Y:S02]  /*25db0*/  IMAD.MOV.U32 R67, RZ, RZ, R66 ;  /* 0x000000ffff437224 */ /* 0x000fe400078e0042 */
[----:B------:R-:W-:Y:S02]  /*25dc0*/  IMAD.MOV.U32 R191, RZ, RZ, R190 ;  /* 0x000000ffffbf7224 */ /* 0x000fe400078e00be */
.L_x_29148:
[----:B------:R-:W-:Y:S05]  /*25dd0*/  BSYNC B1 ;  /* 0x0000000000017941 */ /* 0x000fea0003800000 */
.L_x_29146:
        /* <DEDUP_REMOVED lines=11> */
.L_x_29150:
[----:B------:R-:W-:Y:S01]  /*25e90*/  IMAD.MOV.U32 R252, RZ, RZ, R3 ;  /* 0x000000fffffc7224 */ /* 0x000fe200078e0003 */
[----:B------:R-:W-:Y:S01]  /*25ea0*/  MOV R66, R65 ;  /* 0x0000004100427202 */ /* 0x000fe20000000f00 */
[----:B------:R-:W-:Y:S02]  /*25eb0*/  IMAD.MOV.U32 R2, RZ, RZ, R0 ;  /* 0x000000ffff027224 */ /* 0x000fe400078e0000 */
[----:B------:R-:W-:Y:S02]  /*25ec0*/  IMAD.MOV.U32 R190, RZ, RZ, R189 ;  /* 0x000000ffffbe7224 */ /* 0x000fe400078e00bd */
.L_x_29151:
[----:B------:R-:W-:Y:S05]  /*25ed0*/  BSYNC B1 ;  /* 0x0000000000017941 */ /* 0x000fea0003800000 */
.L_x_29149:
        /* <DEDUP_REMOVED lines=11> */
.L_x_29153:
[----:B------:R-:W-:Y:S01]  /*25f90*/  MOV R3, R252 ;  /* 0x000000fc00037202 */ /* 0x000fe20000000f00 */
[----:B------:R-:W-:Y:S01]  /*25fa0*/  IMAD.MOV.U32 R0, RZ, RZ, R2 ;  /* 0x000000ffff007224 */ /* 0x000fe200078e0002 */
[----:B------:R-:W-:Y:S01]  /*25fb0*/  MOV R189, R188 ;  /* 0x000000bc00bd7202 */ /* 0x000fe20000000f00 */
[----:B------:R-:W-:Y:S02]  /*25fc0*/  IMAD.MOV.U32 R65, RZ, RZ, R64 ;  /* 0x000000ffff417224 */ /* 0x000fe400078e0040 */
.L_x_29154:
[----:B------:R-:W-:Y:S05]  /*25fd0*/  BSYNC B1 ;  /* 0x0000000000017941 */ /* 0x000fea0003800000 */
.L_x_29152:
        /* <DEDUP_REMOVED lines=11> */
.L_x_29156:
[----:B------:R-:W-:Y:S01]  /*26090*/  IMAD.MOV.U32 R252, RZ, RZ, R3 ;  /* 0x000000fffffc7224 */ /* 0x000fe200078e0003 */
[----:B------:R-:W-:Y:S01]  /*260a0*/  MOV R2, R0 ;  /* 0x0000000000027202 */ /* 0x000fe20000000f00 */
[----:B------:R-:W-:Y:S02]  /*260b0*/  IMAD.MOV.U32 R64, RZ, RZ, R71 ;  /* 0x000000ffff407224 */ /* 0x000fe400078e0047 */
[----:B------:R-:W-:Y:S02]  /*260c0*/  IMAD.MOV.U32 R188, RZ, RZ, R187 ;  /* 0x000000ffffbc7224 */ /* 0x000fe400078e00bb */
.L_x_29157:
[----:B------:R-:W-:Y:S05]  /*260d0*/  BSYNC B1 ;  /* 0x0000000000017941 */ /* 0x000fea0003800000 */
.L_x_29155:
        /* <DEDUP_REMOVED lines=11> */
.L_x_29159:
[----:B------:R-:W-:Y:S01]  /*26190*/  IMAD.MOV.U32 R3, RZ, RZ, R252 ;  /* 0x000000ffff037224 */ /* 0x000fe200078e00fc */
[----:B------:R-:W-:Y:S01]  /*261a0*/  MOV R71, R70 ;  /* 0x0000004600477202 */ /* 0x000fe20000000f00 */
[----:B------:R-:W-:Y:S02]  /*261b0*/  IMAD.MOV.U32 R0, RZ, RZ, R2 ;  /* 0x000000ffff007224 */ /* 0x000fe400078e0002 */
[----:B------:R-:W-:Y:S02]  /*261c0*/  IMAD.MOV.U32 R187, RZ, RZ, R186 ;  /* 0x000000ffffbb7224 */ /* 0x000fe400078e00ba */
.L_x_29160:
[----:B------:R-:W-:Y:S05]  /*261d0*/  BSYNC B1 ;  /* 0x0000000000017941 */ /* 0x000fea0003800000 */
.L_x_29158:
        /* <DEDUP_REMOVED lines=11> */
.L_x_29162:
[----:B------:R-:W-:Y:S01]  /*26290*/  MOV R252, R3 ;  /* 0x0000000300fc7202 */ /* 0x000fe20000000f00 */
[----:B------:R-:W-:Y:S01]  /*262a0*/  IMAD.MOV.U32 R2, RZ, RZ, R0 ;  /* 0x000000ffff027224 */ /* 0x000fe200078e0000 */
[----:B------:R-:W-:Y:S01]  /*262b0*/  MOV R186, R185 ;  /* 0x000000b900ba7202 */ /* 0x000fe20000000f00 */
[----:B------:R-:W-:Y:S02]  /*262c0*/  IMAD.MOV.U32 R70, RZ, RZ, R69 ;  /* 0x000000ffff467224 */ /* 0x000fe400078e0045 */
.L_x_29163:
[----:B------:R-:W-:Y:S05]  /*262d0*/  BSYNC B1 ;  /* 0x0000000000017941 */ /* 0x000fea0003800000 */
.L_x_29161:
        /* <DEDUP_REMOVED lines=11> */
.L_x_29165:
[----:B------:R-:W-:Y:S01]  /*26390*/  IMAD.MOV.U32 R3, RZ, RZ, R252 ;  /* 0x000000ffff037224 */ /* 0x000fe200078e00fc */
[----:B------:R-:W-:Y:S01]  /*263a0*/  MOV R0, R2 ;  /* 0x0000000200007202 */ /* 0x000fe20000000f00 */
[----:B------:R-:W-:Y:S02]  /*263b0*/  IMAD.MOV.U32 R69, RZ, RZ, R68 ;  /* 0x000000ffff457224 */ /* 0x000fe400078e0044 */
[----:B------:R-:W-:Y:S02]  /*263c0*/  IMAD.MOV.U32 R185, RZ, RZ, R184 ;  /* 0x000000ffffb97224 */ /* 0x000fe400078e00b8 */
.L_x_29166:
[----:B------:R-:W-:Y:S05]  /*263d0*/  BSYNC B1 ;  /* 0x0000000000017941 */ /* 0x000fea0003800000 */
.L_x_29164:
        /* <DEDUP_REMOVED lines=11> */
.L_x_29168:
[----:B------:R-:W-:Y:S01]  /*26490*/  IMAD.MOV.U32 R252, RZ, RZ, R3 ;  /* 0x000000fffffc7224 */ /* 0x000fe200078e0003 */
[----:B------:R-:W-:Y:S01]  /*264a0*/  MOV R68, R75 ;  /* 0x0000004b00447202 */ /* 0x000fe20000000f00 */
[----:B------:R-:W-:Y:S02]  /*264b0*/  IMAD.MOV.U32 R2, RZ, RZ, R0 ;  /* 0x000000ffff027224 */ /* 0x000fe400078e0000 */
[----:B------:R-:W-:Y:S02]  /*264c0*/  IMAD.MOV.U32 R184, RZ, RZ, R183 ;  /* 0x000000ffffb87224 */ /* 0x000fe400078e00b7 */
.L_x_29169:
[----:B------:R-:W-:Y:S05]  /*264d0*/  BSYNC B1 ;  /* 0x0000000000017941 */ /* 0x000fea0003800000 */
.L_x_29167:
        /* <DEDUP_REMOVED lines=11> */
.L_x_29171:
[----:B------:R-:W-:Y:S01]  /*26590*/  MOV R3, R252 ;  /* 0x000000fc00037202 */ /* 0x000fe20000000f00 */
[----:B------:R-:W-:Y:S01]  /*265a0*/  IMAD.MOV.U32 R0, RZ, RZ, R2 ;  /* 0x000000ffff007224 */ /* 0x000fe200078e0002 */
[----:B------:R-:W-:Y:S01]  /*265b0*/  MOV R183, R182 ;  /* 0x000000b600b77202 */ /* 0x000fe20000000f00 */
[----:B------:R-:W-:Y:S02]  /*265c0*/  IMAD.MOV.U32 R75, RZ, RZ, R74 ;  /* 0x000000ffff4b7224 */ /* 0x000fe400078e004a */
.L_x_29172:
[----:B------:R-:W-:Y:S05]  /*265d0*/  BSYNC B1 ;  /* 0x0000000000017941 */ /* 0x000fea0003800000 */
.L_x_29170:
        /* <DEDUP_REMOVED lines=11> */
.L_x_29174:
[----:B------:R-:W-:Y:S01]  /*26690*/  IMAD.MOV.U32 R252, RZ, RZ, R3 ;  /* 0x000000fffffc7224 */ /* 0x000fe200078e0003 */
[----:B------:R-:W-:Y:S01]  /*266a0*/  MOV R2, R0 ;  /* 0x0000000000027202 */ /* 0x000fe20000000f00 */
[----:B------:R-:W-:Y:S02]  /*266b0*/  IMAD.MOV.U32 R74, RZ, RZ, R73 ;  /* 0x000000ffff4a7224 */ /* 0x000fe400078e0049 */
[----:B------:R-:W-:Y:S02]  /*266c0*/  IMAD.MOV.U32 R182, RZ, RZ, R181 ;  /* 0x000000ffffb67224 */ /* 0x000fe400078e00b5 */
.L_x_29175:
[----:B------:R-:W-:Y:S05]  /*266d0*/  BSYNC B1 ;  /* 0x0000000000017941 */ /* 0x000fea0003800000 */
.L_x_29173:
        /* <DEDUP_REMOVED lines=11> */
.L_x_29177:
[----:B------:R-:W-:Y:S01]  /*26790*/  IMAD.MOV.U32 R3, RZ, RZ, R252 ;  /* 0x000000ffff037224 */ /* 0x000fe200078e00fc */
[----:B------:R-:W-:Y:S01]  /*267a0*/  MOV R73, R72 ;  /* 0x0000004800497202 */ /* 0x000fe20000000f00 */
[----:B------:R-:W-:Y:S02]  /*267b0*/  IMAD.MOV.U32 R0, RZ, RZ, R2 ;  /* 0x000000ffff007224 */ /* 0x000fe400078e0002 */
[----:B------:R-:W-:Y:S02]  /*267c0*/  IMAD.MOV.U32 R181, RZ, RZ, R180 ;  /* 0x000000ffffb57224 */ /* 0x000fe400078e00b4 */
.L_x_29178:
[----:B------:R-:W-:Y:S05]  /*267d0*/  BSYNC B1 ;  /* 0x0000000000017941 */ /* 0x000fea0003800000 */
.L_x_29176:
        /* <DEDUP_REMOVED lines=11> */
.L_x_29180:
[----:B------:R-:W-:Y:S01]  /*26890*/  MOV R252, R3 ;  /* 0x0000000300fc7202 */ /* 0x000fe20000000f00 */
[----:B------:R-:W-:Y:S01]  /*268a0*/  IMAD.MOV.U32 R2, RZ, RZ, R0 ;  /* 0x000000ffff027224 */ /* 0x000fe200078e0000 */
[----:B------:R-:W-:Y:S01]  /*268b0*/  MOV R180, R179 ;  /* 0x000000b300b47202 */ /* 0x000fe20000000f00 */
[----:B------:R-:W-:Y:S02]  /*268c0*/  IMAD.MOV.U32 R72, RZ, RZ, R79 ;  /* 0x000000ffff487224 */ /* 0x000fe400078e004f */
.L_x_29181:
[----:B------:R-:W-:Y:S05]  /*268d0*/  BSYNC B1 ;  /* 0x0000000000017941 */ /* 0x000fea0003800000 */
.L_x_29179:
        /* <DEDUP_REMOVED lines=11> */
.L_x_29183:
[----:B------:R-:W-:Y:S01]  /*26990*/  IMAD.MOV.U32 R3, RZ, RZ, R252 ;  /* 0x000000ffff037224 */ /* 0x000fe200078e00fc */
[----:B------:R-:W-:Y:S01]  /*269a0*/  MOV R0, R2 ;  /* 0x0000000200007202 */ /* 0x000fe20000000f00 */
[----:B------:R-:W-:Y:S02]  /*269b0*/  IMAD.MOV.U32 R79, RZ, RZ, R78 ;  /* 0x000000ffff4f7224 */ /* 0x000fe400078e004e */
[----:B------:R-:W-:Y:S02]  /*269c0*/  IMAD.MOV.U32 R179, RZ, RZ, R178 ;  /* 0x000000ffffb37224 */ /* 0x000fe400078e00b2 */
.L_x_29184:
[----:B------:R-:W-:Y:S05]  /*269d0*/  BSYNC B1 ;  /* 0x0000000000017941 */ /* 0x000fea0003800000 */
.L_x_29182:
        /* <DEDUP_REMOVED lines=11> */
.L_x_29186:
[----:B------:R-:W-:Y:S01]  /*26a90*/  IMAD.MOV.U32 R252, RZ, RZ, R3 ;  /* 0x000000fffffc7224 */ /* 0x000fe200078e0003 */
[----:B------:R-:W-:Y:S01]  /*26aa0*/  MOV R78, R77 ;  /* 0x0000004d004e7202 */ /* 0x000fe20000000f00 */
[----:B------:R-:W-:Y:S02]  /*26ab0*/  IMAD.MOV.U32 R2, RZ, RZ, R0 ;  /* 0x000000ffff027224 */ /* 0x000fe400078e0000 */
[----:B------:R-:W-:Y:S02]  /*26ac0*/  IMAD.MOV.U32 R178, RZ, RZ, R177 ;  /* 0x000000ffffb27224 */ /* 0x000fe400078e00b1 */
.L_x_29187:
[----:B------:R-:W-:Y:S05]  /*26ad0*/  BSYNC B1 ;  /* 0x0000000000017941 */ /* 0x000fea0003800000 */
.L_x_29185:
        /* <DEDUP_REMOVED lines=11> */
.L_x_29189:
[----:B------:R-:W-:Y:S01]  /*26b90*/  MOV R3, R252 ;  /* 0x000000fc00037202 */ /* 0x000fe20000000f00 */
[----:B------:R-:W-:Y:S01]  /*26ba0*/  IMAD.MOV.U32 R0, RZ, RZ, R2 ;  /* 0x000000ffff007224 */ /* 0x000fe200078e0002 */
[----:B------:R-:W-:Y:S01]  /*26bb0*/  MOV R177, R176 ;  /* 0x000000b000b17202 */ /* 0x000fe20000000f00 */
[----:B------:R-:W-:Y:S02]  /*26bc0*/  IMAD.MOV.U32 R77, RZ, RZ, R76 ;  /* 0x000000ffff4d7224 */ /* 0x000fe400078e004c */
.L_x_29190:
[----:B------:R-:W-:Y:S05]  /*26bd0*/  BSYNC B1 ;  /* 0x0000000000017941 */ /* 0x000fea0003800000 */
.L_x_29188:
        /* <DEDUP_REMOVED lines=11> */
.L_x_29192:
[----:B------:R-:W-:Y:S01]  /*26c90*/  IMAD.MOV.U32 R252, RZ, RZ, R3 ;  /* 0x000000fffffc7224 */ /* 0x000fe200078e0003 */
[----:B------:R-:W-:Y:S01]  /*26ca0*/  MOV R2, R0 ;  /* 0x0000000000027202 */ /* 0x000fe20000000f00 */
[----:B------:R-:W-:Y:S02]  /*26cb0*/  IMAD.MOV.U32 R76, RZ, RZ, R83 ;  /* 0x000000ffff4c7224 */ /* 0x000fe400078e0053 */
[----:B------:R-:W-:Y:S02]  /*26cc0*/  IMAD.MOV.U32 R176, RZ, RZ, R175 ;  /* 0x000000ffffb07224 */ /* 0x000fe400078e00af */
.L_x_29193:
[----:B------:R-:W-:Y:S05]  /*26cd0*/  BSYNC B1 ;  /* 0x0000000000017941 */ /* 0x000fea0003800000 */
.L_x_29191:
        /* <DEDUP_REMOVED lines=11> */
.L_x_29195:
[----:B------:R-:W-:Y:S01]  /*26d90*/  IMAD.MOV.U32 R3, RZ, RZ, R252 ;  /* 0x000000ffff037224 */ /* 0x000fe200078e00fc */
[----:B------:R-:W-:Y:S01]  /*26da0*/  MOV R83, R82 ;  /* 0x0000005200537202 */ /* 0x000fe20000000f00 */
[----:B------:R-:W-:Y:S02]  /*26db0*/  IMAD.MOV.U32 R0, RZ, RZ, R2 ;  /* 0x000000ffff007224 */ /* 0x000fe400078e0002 */
[----:B------:R-:W-:Y:S02]  /*26dc0*/  IMAD.MOV.U32 R175, RZ, RZ, R174 ;  /* 0x000000ffffaf7224 */ /* 0x000fe400078e00ae */
.L_x_29196:
[----:B------:R-:W-:Y:S05]  /*26dd0*/  BSYNC B1 ;  /* 0x0000000000017941 */ /* 0x000fea0003800000 */
.L_x_29194:
        /* <DEDUP_REMOVED lines=11> */
.L_x_29198:
[----:B------:R-:W-:Y:S01]  /*26e90*/  MOV R252, R3 ;  /* 0x0000000300fc7202 */ /* 0x000fe20000000f00 */
[----:B------:R-:W-:Y:S01]  /*26ea0*/  IMAD.MOV.U32 R2, RZ, RZ, R0 ;  /* 0x000000ffff027224 */ /* 0x000fe200078e0000 */
[----:B------:R-:W-:Y:S01]  /*26eb0*/  MOV R174, R173 ;  /* 0x000000ad00ae7202 */ /* 0x000fe20000000f00 */
[----:B------:R-:W-:Y:S02]  /*26ec0*/  IMAD.MOV.U32 R82, RZ, RZ, R81 ;  /* 0x000000ffff527224 */ /* 0x000fe400078e0051 */
.L_x_29199:
[----:B------:R-:W-:Y:S05]  /*26ed0*/  BSYNC B1 ;  /* 0x0000000000017941 */ /* 0x000fea0003800000 */
.L_x_29197:
        /* <DEDUP_REMOVED lines=11> */
.L_x_29201:
[----:B------:R-:W-:Y:S01]  /*26f90*/  IMAD.MOV.U32 R3, RZ, RZ, R252 ;  /* 0x000000ffff037224 */ /* 0x000fe200078e00fc */
[----:B------:R-:W-:Y:S01]  /*26fa0*/  MOV R0, R2 ;  /* 0x0000000200007202 */ /* 0x000fe20000000f00 */
[----:B------:R-:W-:Y:S02]  /*26fb0*/  IMAD.MOV.U32 R81, RZ, RZ, R80 ;  /* 0x000000ffff517224 */ /* 0x000fe400078e0050 */
[----:B------:R-:W-:Y:S02]  /*26fc0*/  IMAD.MOV.U32 R173, RZ, RZ, R172 ;  /* 0x000000ffffad7224 */ /* 0x000fe400078e00ac */
.L_x_29202:
[----:B------:R-:W-:Y:S05]  /*26fd0*/  BSYNC B1 ;  /* 0x0000000000017941 */ /* 0x000fea0003800000 */
.L_x_29200:
        /* <DEDUP_REMOVED lines=11> */
.L_x_29204:
[----:B------:R-:W-:Y:S01]  /*27090*/  IMAD.MOV.U32 R252, RZ, RZ, R3 ;  /* 0x000000fffffc7224 */ /* 0x000fe200078e0003 */
[----:B------:R-:W-:Y:S01]  /*270a0*/  MOV R80, R87 ;  /* 0x0000005700507202 */ /* 0x000fe20000000f00 */
[----:B------:R-:W-:Y:S02]  /*270b0*/  IMAD.MOV.U32 R2, RZ, RZ, R0 ;  /* 0x000000ffff027224 */ /* 0x000fe400078e0000 */
[----:B------:R-:W-:Y:S02]  /*270c0*/  IMAD.MOV.U32 R172, RZ, RZ, R171 ;  /* 0x000000ffffac7224 */ /* 0x000fe400078e00ab */
.L_x_29205:
[----:B------:R-:W-:Y:S05]  /*270d0*/  BSYNC B1 ;  /* 0x0000000000017941 */ /* 0x000fea0003800000 */
.L_x_29203:
        /* <DEDUP_REMOVED lines=11> */
.L_x_29207:
[----:B------:R-:W-:Y:S01]  /*27190*/  MOV R3, R252 ;  /* 0x000000fc00037202 */ /* 0x000fe20000000f00 */
[----:B------:R-:W-:Y:S01]  /*271a0*/  IMAD.MOV.U32 R0, RZ, RZ, R2 ;  /* 0x000000ffff007224 */ /* 0x000fe200078e0002 */
[----:B------:R-:W-:Y:S01]  /*271b0*/  MOV R171, R170 ;  /* 0x000000aa00ab7202 */ /* 0x000fe20000000f00 */
[----:B------:R-:W-:Y:S02]  /*271c0*/  IMAD.MOV.U32 R87, RZ, RZ, R86 ;  /* 0x000000ffff577224 */ /* 0x000fe400078e0056 */
.L_x_29208:
[----:B------:R-:W-:Y:S05]  /*271d0*/  BSYNC B1 ;  /* 0x0000000000017941 */ /* 0x000fea0003800000 */
.L_x_29206:
        /* <DEDUP_REMOVED lines=11> */
.L_x_29210:
[----:B------:R-:W-:Y:S01]  /*27290*/  IMAD.MOV.U32 R252, RZ, RZ, R3 ;  /* 0x000000fffffc7224 */ /* 0x000fe200078e0003 */
[----:B------:R-:W-:Y:S01]  /*272a0*/  MOV R2, R0 ;  /* 0x0000000000027202 */ /* 0x000fe20000000f00 */
[----:B------:R-:W-:Y:S02]  /*272b0*/  IMAD.MOV.U32 R86, RZ, RZ, R85 ;  /* 0x000000ffff567224 */ /* 0x000fe400078e0055 */
[----:B------:R-:W-:Y:S02]  /*272c0*/  IMAD.MOV.U32 R170, RZ, RZ, R169 ;  /* 0x000000ffffaa7224 */ /* 0x000fe400078e00a9 */
.L_x_29211:
[----:B------:R-:W-:Y:S05]  /*272d0*/  BSYNC B1 ;  /* 0x0000000000017941 */ /* 0x000fea0003800000 */
.L_x_29209:
        /* <DEDUP_REMOVED lines=11> */
.L_x_29213:
[----:B------:R-:W-:Y:S01]  /*27390*/  IMAD.MOV.U32 R3, RZ, RZ, R252 ;  /* 0x000000ffff037224 */ /* 0x000fe200078e00fc */
[----:B------:R-:W-:Y:S01]  /*273a0*/  MOV R85, R84 ;  /* 0x0000005400557202 */ /* 0x000fe20000000f00 */
[----:B------:R-:W-:Y:S02]  /*273b0*/  IMAD.MOV.U32 R0, RZ, RZ, R2 ;  /* 0x000000ffff007224 */ /* 0x000fe400078e0002 */
[----:B------:R-:W-:Y:S02]  /*273c0*/  IMAD.MOV.U32 R169, RZ, RZ, R168 ;  /* 0x000000ffffa97224 */ /* 0x000fe400078e00a8 */
.L_x_29214:
[----:B------:R-:W-:Y:S05]  /*273d0*/  BSYNC B1 ;  /* 0x0000000000017941 */ /* 0x000fea0003800000 */
.L_x_29212:
        /* <DEDUP_REMOVED lines=11> */
.L_x_29216:
[----:B------:R-:W-:Y:S01]  /*27490*/  MOV R252, R3 ;  /* 0x0000000300fc7202 */ /* 0x000fe20000000f00 */
[----:B------:R-:W-:Y:S01]  /*274a0*/  IMAD.MOV.U32 R2, RZ, RZ, R0 ;  /* 0x000000ffff027224 */ /* 0x000fe200078e0000 */
[----:B------:R-:W-:Y:S01]  /*274b0*/  MOV R168, R167 ;  /* 0x000000a700a87202 */ /* 0x000fe20000000f00 */
[----:B------:R-:W-:Y:S02]  /*274c0*/  IMAD.MOV.U32 R84, RZ, RZ, R91 ;  /* 0x000000ffff547224 */ /* 0x000fe400078e005b */
.L_x_29217:
[----:B------:R-:W-:Y:S05]  /*274d0*/  BSYNC B1 ;  /* 0x0000000000017941 */ /* 0x000fea0003800000 */
.L_x_29215:
        /* <DEDUP_REMOVED lines=11> */
.L_x_29219:
[----:B------:R-:W-:Y:S01]  /*27590*/  IMAD.MOV.U32 R3, RZ, RZ, R252 ;  /* 0x000000ffff037224 */ /* 0x000fe200078e00fc */
[----:B------:R-:W-:Y:S01]  /*275a0*/  MOV R0, R2 ;  /* 0x0000000200007202 */ /* 0x000fe20000000f00 */
[----:B------:R-:W-:Y:S02]  /*275b0*/  IMAD.MOV.U32 R91, RZ, RZ, R90 ;  /* 0x000000ffff5b7224 */ /* 0x000fe400078e005a */
[----:B------:R-:W-:Y:S02]  /*275c0*/  IMAD.MOV.U32 R167, RZ, RZ, R166 ;  /* 0x000000ffffa77224 */ /* 0x000fe400078e00a6 */
.L_x_29220:
[----:B------:R-:W-:Y:S05]  /*275d0*/  BSYNC B1 ;  /* 0x0000000000017941 */ /* 0x000fea0003800000 */
.L_x_29218:
        /* <DEDUP_REMOVED lines=11> */
.L_x_29222:
[----:B------:R-:W-:Y:S01]  /*27690*/  IMAD.MOV.U32 R252, RZ, RZ, R3 ;  /* 0x000000fffffc7224 */ /* 0x000fe200078e0003 */
[----:B------:R-:W-:Y:S01]  /*276a0*/  MOV R90, R89 ;  /* 0x00000059005a7202 */ /* 0x000fe20000000f00 */
[----:B------:R-:W-:Y:S02]  /*276b0*/  IMAD.MOV.U32 R2, RZ, RZ, R0 ;  /* 0x000000ffff027224 */ /* 0x000fe400078e0000 */
[----:B------:R-:W-:Y:S02]  /*276c0*/  IMAD.MOV.U32 R166, RZ, RZ, R165 ;  /* 0x000000ffffa67224 */ /* 0x000fe400078e00a5 */
.L_x_29223:
[----:B------:R-:W-:Y:S05]  /*276d0*/  BSYNC B1 ;  /* 0x0000000000017941 */ /* 0x000fea0003800000 */
.L_x_29221:
        /* <DEDUP_REMOVED lines=11> */
.L_x_29225:
[----:B------:R-:W-:Y:S01]  /*27790*/  MOV R3, R252 ;  /* 0x000000fc00037202 */ /* 0x000fe20000000f00 */
[----:B------:R-:W-:Y:S01]  /*277a0*/  IMAD.MOV.U32 R0, RZ, RZ, R2 ;  /* 0x000000ffff007224 */ /* 0x000fe200078e0002 */
[----:B------:R-:W-:Y:S01]  /*277b0*/  MOV R165, R164 ;  /* 0x000000a400a57202 */ /* 0x000fe20000000f00 */
[----:B------:R-:W-:Y:S02]  /*277c0*/  IMAD.MOV.U32 R89, RZ, RZ, R88 ;  /* 0x000000ffff597224 */ /* 0x000fe400078e0058 */
.L_x_29226:
[----:B------:R-:W-:Y:S05]  /*277d0*/  BSYNC B1 ;  /* 0x0000000000017941 */ /* 0x000fea0003800000 */
.L_x_29224:
        /* <DEDUP_REMOVED lines=11> */
.L_x_29228:
[----:B------:R-:W-:Y:S01]  /*27890*/  IMAD.MOV.U32 R252, RZ, RZ, R3 ;  /* 0x000000fffffc7224 */ /* 0x000fe200078e0003 */
[----:B------:R-:W-:Y:S01]  /*278a0*/  MOV R2, R0 ;  /* 0x0000000000027202 */ /* 0x000fe20000000f00 */
[----:B------:R-:W-:Y:S02]  /*278b0*/  IMAD.MOV.U32 R88, RZ, RZ, R95 ;  /* 0x000000ffff587224 */ /* 0x000fe400078e005f */
[----:B------:R-:W-:Y:S02]  /*278c0*/  IMAD.MOV.U32 R164, RZ, RZ, R163 ;  /* 0x000000ffffa47224 */ /* 0x000fe400078e00a3 */
.L_x_29229:
[----:B------:R-:W-:Y:S05]  /*278d0*/  BSYNC B1 ;  /* 0x0000000000017941 */ /* 0x000fea0003800000 */
.L_x_29227:
        /* <DEDUP_REMOVED lines=11> */
.L_x_29231:
[----:B------:R-:W-:Y:S01]  /*27990*/  IMAD.MOV.U32 R3, RZ, RZ, R252 ;  /* 0x000000ffff037224 */ /* 0x000fe200078e00fc */
[----:B------:R-:W-:Y:S01]  /*279a0*/  MOV R95, R94 ;  /* 0x0000005e005f7202 */ /* 0x000fe20000000f00 */
[----:B------:R-:W-:Y:S02]  /*279b0*/  IMAD.MOV.U32 R0, RZ, RZ, R2 ;  /* 0x000000ffff007224 */ /* 0x000fe400078e0002 */
[----:B------:R-:W-:Y:S02]  /*279c0*/  IMAD.MOV.U32 R163, RZ, RZ, R162 ;  /* 0x000000ffffa37224 */ /* 0x000fe400078e00a2 */
.L_x_29232:
[----:B------:R-:W-:Y:S05]  /*279d0*/  BSYNC B1 ;  /* 0x0000000000017941 */ /* 0x000fea0003800000 */
.L_x_29230:
        /* <DEDUP_REMOVED lines=11> */
.L_x_29234:
[----:B------:R-:W-:Y:S01]  /*27a90*/  MOV R252, R3 ;  /* 0x0000000300fc7202 */ /* 0x000fe20000000f00 */
[----:B------:R-:W-:Y:S01]  /*27aa0*/  IMAD.MOV.U32 R2, RZ, RZ, R0 ;  /* 0x000000ffff027224 */ /* 0x000fe200078e0000 */
[----:B------:R-:W-:Y:S01]  /*27ab0*/  MOV R162, R161 ;  /* 0x000000a100a27202 */ /* 0x000fe20000000f00 */
[----:B------:R-:W-:Y:S02]  /*27ac0*/  IMAD.MOV.U32 R94, RZ, RZ, R93 ;  /* 0x000000ffff5e7224 */ /* 0x000fe400078e005d */
.L_x_29235:
[----:B------:R-:W-:Y:S05]  /*27ad0*/  BSYNC B1 ;  /* 0x0000000000017941 */ /* 0x000fea0003800000 */
.L_x_29233:
        /* <DEDUP_REMOVED lines=11> */
.L_x_29237:
[----:B------:R-:W-:Y:S01]  /*27b90*/  IMAD.MOV.U32 R3, RZ, RZ, R252 ;  /* 0x000000ffff037224 */ /* 0x000fe200078e00fc */
[----:B------:R-:W-:Y:S01]  /*27ba0*/  MOV R0, R2 ;  /* 0x0000000200007202 */ /* 0x000fe20000000f00 */
[----:B------:R-:W-:Y:S02]  /*27bb0*/  IMAD.MOV.U32 R93, RZ, RZ, R92 ;  /* 0x000000ffff5d7224 */ /* 0x000fe400078e005c */
[----:B------:R-:W-:Y:S02]  /*27bc0*/  IMAD.MOV.U32 R161, RZ, RZ, R160 ;  /* 0x000000ffffa17224 */ /* 0x000fe400078e00a0 */
.L_x_29238:
[----:B------:R-:W-:Y:S05]  /*27bd0*/  BSYNC B1 ;  /* 0x0000000000017941 */ /* 0x000fea0003800000 */
.L_x_29236:
        /* <DEDUP_REMOVED lines=11> */
.L_x_29240:
[----:B------:R-:W-:Y:S01]  /*27c90*/  IMAD.MOV.U32 R252, RZ, RZ, R3 ;  /* 0x000000fffffc7224 */ /* 0x000fe200078e0003 */
[----:B------:R-:W-:Y:S01]  /*27ca0*/  MOV R92, R99 ;  /* 0x00000063005c7202 */ /* 0x000fe20000000f00 */
[----:B------:R-:W-:Y:S02]  /*27cb0*/  IMAD.MOV.U32 R2, RZ, RZ, R0 ;  /* 0x000000ffff027224 */ /* 0x000fe400078e0000 */
[----:B------:R-:W-:Y:S02]  /*27cc0*/  IMAD.MOV.U32 R160, RZ, RZ, R159 ;  /* 0x000000ffffa07224 */ /* 0x000fe400078e009f */
.L_x_29241:
[----:B------:R-:W-:Y:S05]  /*27cd0*/  BSYNC B1 ;  /* 0x0000000000017941 */ /* 0x000fea0003800000 */
.L_x_29239:
        /* <DEDUP_REMOVED lines=11> */
.L_x_29243:
[----:B------:R-:W-:Y:S01]  /*27d90*/  MOV R3, R252 ;  /* 0x000000fc00037202 */ /* 0x000fe20000000f00 */
[----:B------:R-:W-:Y:S01]  /*27da0*/  IMAD.MOV.U32 R0, RZ, RZ, R2 ;  /* 0x000000ffff007224 */ /* 0x000fe200078e0002 */
[----:B------:R-:W-:Y:S01]  /*27db0*/  MOV R159, R158 ;  /* 0x0000009e009f7202 */ /* 0x000fe20000000f00 */
[----:B------:R-:W-:Y:S02]  /*27dc0*/  IMAD.MOV.U32 R99, RZ, RZ, R98 ;  /* 0x000000ffff637224 */ /* 0x000fe400078e0062 */
.L_x_29244:
[----:B------:R-:W-:Y:S05]  /*27dd0*/  BSYNC B1 ;  /* 0x0000000000017941 */ /* 0x000fea0003800000 */
.L_x_29242:
        /* <DEDUP_REMOVED lines=11> */
.L_x_29246:
[----:B------:R-:W-:Y:S01]  /*27e90*/  IMAD.MOV.U32 R252, RZ, RZ, R3 ;  /* 0x000000fffffc7224 */ /* 0x000fe200078e0003 */
[----:B------:R-:W-:Y:S01]  /*27ea0*/  MOV R2, R0 ;  /* 0x0000000000027202 */ /* 0x000fe20000000f00 */
[----:B------:R-:W-:Y:S02]  /*27eb0*/  IMAD.MOV.U32 R98, RZ, RZ, R97 ;  /* 0x000000ffff627224 */ /* 0x000fe400078e0061 */
[----:B------:R-:W-:Y:S02]  /*27ec0*/  IMAD.MOV.U32 R158, RZ, RZ, R157 ;  /* 0x000000ffff9e7224 */ /* 0x000fe400078e009d */
.L_x_29247:
[----:B------:R-:W-:Y:S05]  /*27ed0*/  BSYNC B1 ;  /* 0x0000000000017941 */ /* 0x000fea0003800000 */
.L_x_29245:
        /* <DEDUP_REMOVED lines=11> */
.L_x_29249:
[----:B------:R-:W-:Y:S01]  /*27f90*/  IMAD.MOV.U32 R3, RZ, RZ, R252 ;  /* 0x000000ffff037224 */ /* 0x000fe200078e00fc */
[----:B------:R-:W-:Y:S01]  /*27fa0*/  MOV R97, R96 ;  /* 0x0000006000617202 */ /* 0x000fe20000000f00 */
[----:B------:R-:W-:Y:S02]  /*27fb0*/  IMAD.MOV.U32 R0, RZ, RZ, R2 ;  /* 0x000000ffff007224 */ /* 0x000fe400078e0002 */
[----:B------:R-:W-:Y:S02]  /*27fc0*/  IMAD.MOV.U32 R157, RZ, RZ, R156 ;  /* 0x000000ffff9d7224 */ /* 0x000fe400078e009c */
.L_x_29250:
[----:B------:R-:W-:Y:S05]  /*27fd0*/  BSYNC B1 ;  /* 0x0000000000017941 */ /* 0x000fea0003800000 */
.L_x_29248:
        /* <DEDUP_REMOVED lines=11> */
.L_x_29252:
[----:B------:R-:W-:Y:S01]  /*28090*/  MOV R252, R3 ;  /* 0x0000000300fc7202 */ /* 0x000fe20000000f00 */
[----:B------:R-:W-:Y:S01]  /*280a0*/  IMAD.MOV.U32 R2, RZ, RZ, R0 ;  /* 0x000000ffff027224 */ /* 0x000fe200078e0000 */
[----:B------:R-:W-:Y:S01]  /*280b0*/  MOV R156, R155 ;  /* 0x0000009b009c7202 */ /* 0x000fe20000000f00 */
[----:B------:R-:W-:Y:S02]  /*280c0*/  IMAD.MOV.U32 R96, RZ, RZ, R103 ;  /* 0x000000ffff607224 */ /* 0x000fe400078e0067 */
.L_x_29253:
[----:B------:R-:W-:Y:S05]  /*280d0*/  BSYNC B1 ;  /* 0x0000000000017941 */ /* 0x000fea0003800000 */
.L_x_29251:
        /* <DEDUP_REMOVED lines=11> */
.L_x_29255:
[----:B------:R-:W-:Y:S01]  /*28190*/  IMAD.MOV.U32 R3, RZ, RZ, R252 ;  /* 0x000000ffff037224 */ /* 0x000fe200078e00fc */
[----:B------:R-:W-:Y:S01]  /*281a0*/  MOV R0, R2 ;  /* 0x0000000200007202 */ /* 0x000fe20000000f00 */
[----:B------:R-:W-:Y:S02]  /*281b0*/  IMAD.MOV.U32 R103, RZ, RZ, R102 ;  /* 0x000000ffff677224 */ /* 0x000fe400078e0066 */
[----:B------:R-:W-:Y:S02]  /*281c0*/  IMAD.MOV.U32 R155, RZ, RZ, R154 ;  /* 0x000000ffff9b7224 */ /* 0x000fe400078e009a */
.L_x_29256:
[----:B------:R-:W-:Y:S05]  /*281d0*/  BSYNC B1 ;  /* 0x0000000000017941 */ /* 0x000fea0003800000 */
.L_x_29254:
        /* <DEDUP_REMOVED lines=11> */
.L_x_29258:
[----:B------:R-:W-:Y:S01]  /*28290*/  IMAD.MOV.U32 R252, RZ, RZ, R3 ;  /* 0x000000fffffc7224 */ /* 0x000fe200078e0003 */
[----:B------:R-:W-:Y:S01]  /*282a0*/  MOV R102, R101 ;  /* 0x0000006500667202 */ /* 0x000fe20000000f00 */
[----:B------:R-:W-:Y:S02]  /*282b0*/  IMAD.MOV.U32 R2, RZ, RZ, R0 ;  /* 0x000000ffff027224 */ /* 0x000fe400078e0000 */
[----:B------:R-:W-:Y:S02]  /*282c0*/  IMAD.MOV.U32 R154, RZ, RZ, R153 ;  /* 0x000000ffff9a7224 */ /* 0x000fe400078e0099 */
.L_x_29259:
[----:B------:R-:W-:Y:S05]  /*282d0*/  BSYNC B1 ;  /* 0x0000000000017941 */ /* 0x000fea0003800000 */
.L_x_29257:
        /* <DEDUP_REMOVED lines=11> */
.L_x_29261:
[----:B------:R-:W-:Y:S01]  /*28390*/  MOV R3, R252 ;  /* 0x000000fc00037202 */ /* 0x000fe20000000f00 */
[----:B------:R-:W-:Y:S01]  /*283a0*/  IMAD.MOV.U32 R0, RZ, RZ, R2 ;  /* 0x000000ffff007224 */ /* 0x000fe200078e0002 */
[----:B------:R-:W-:Y:S01]  /*283b0*/  MOV R153, R152 ;  /* 0x0000009800997202 */ /* 0x000fe20000000f00 */
[----:B------:R-:W-:Y:S02]  /*283c0*/  IMAD.MOV.U32 R101, RZ, RZ, R100 ;  /* 0x000000ffff657224 */ /* 0x000fe400078e0064 */
.L_x_29262:
[----:B------:R-:W-:Y:S05]  /*283d0*/  BSYNC B1 ;  /* 0x0000000000017941 */ /* 0x000fea0003800000 */
.L_x_29260:
        /* <DEDUP_REMOVED lines=11> */
.L_x_29264:
[----:B------:R-:W-:Y:S01]  /*28490*/  IMAD.MOV.U32 R252, RZ, RZ, R3 ;  /* 0x000000fffffc7224 */ /* 0x000fe200078e0003 */
[----:B------:R-:W-:Y:S01]  /*284a0*/  MOV R2, R0 ;  /* 0x0000000000027202 */ /* 0x000fe20000000f00 */
[----:B------:R-:W-:Y:S02]  /*284b0*/  IMAD.MOV.U32 R100, RZ, RZ, R107 ;  /* 0x000000ffff647224 */ /* 0x000fe400078e006b */
[----:B------:R-:W-:Y:S02]  /*284c0*/  IMAD.MOV.U32 R152, RZ, RZ, R151 ;  /* 0x000000ffff987224 */ /* 0x000fe400078e0097 */
.L_x_29265:
[----:B------:R-:W-:Y:S05]  /*284d0*/  BSYNC B1 ;  /* 0x0000000000017941 */ /* 0x000fea0003800000 */
.L_x_29263:
        /* <DEDUP_REMOVED lines=11> */
.L_x_29267:
[----:B------:R-:W-:Y:S01]  /*28590*/  IMAD.MOV.U32 R3, RZ, RZ, R252 ;  /* 0x000000ffff037224 */ /* 0x000fe200078e00fc */
[----:B------:R-:W-:Y:S01]  /*285a0*/  MOV R107, R106 ;  /* 0x0000006a006b7202 */ /* 0x000fe20000000f00 */
[----:B------:R-:W-:Y:S02]  /*285b0*/  IMAD.MOV.U32 R0, RZ, RZ, R2 ;  /* 0x000000ffff007224 */ /* 0x000fe400078e0002 */
[----:B------:R-:W-:Y:S02]  /*285c0*/  IMAD.MOV.U32 R151, RZ, RZ, R150 ;  /* 0x000000ffff977224 */ /* 0x000fe400078e0096 */
.L_x_29268:
[----:B------:R-:W-:Y:S05]  /*285d0*/  BSYNC B1 ;  /* 0x0000000000017941 */ /* 0x000fea0003800000 */
.L_x_29266:
        /* <DEDUP_REMOVED lines=11> */
.L_x_29270:
[----:B------:R-:W-:Y:S01]  /*28690*/  MOV R252, R3 ;  /* 0x0000000300fc7202 */ /* 0x000fe20000000f00 */
[----:B------:R-:W-:Y:S01]  /*286a0*/  IMAD.MOV.U32 R2, RZ, RZ, R0 ;  /* 0x000000ffff027224 */ /* 0x000fe200078e0000 */
[----:B------:R-:W-:Y:S01]  /*286b0*/  MOV R150, R149 ;  /* 0x0000009500967202 */ /* 0x000fe20000000f00 */
[----:B------:R-:W-:Y:S02]  /*286c0*/  IMAD.MOV.U32 R106, RZ, RZ, R105 ;  /* 0x000000ffff6a7224 */ /* 0x000fe400078e0069 */
.L_x_29271:
[----:B------:R-:W-:Y:S05]  /*286d0*/  BSYNC B1 ;  /* 0x0000000000017941 */ /* 0x000fea0003800000 */
.L_x_29269:
        /* <DEDUP_REMOVED lines=11> */
.L_x_29273:
[----:B------:R-:W-:Y:S01]  /*28790*/  IMAD.MOV.U32 R3, RZ, RZ, R252 ;  /* 0x000000ffff037224 */ /* 0x000fe200078e00fc */
[----:B------:R-:W-:Y:S01]  /*287a0*/  MOV R0, R2 ;  /* 0x0000000200007202 */ /* 0x000fe20000000f00 */
[----:B------:R-:W-:Y:S02]  /*287b0*/  IMAD.MOV.U32 R105, RZ, RZ, R104 ;  /* 0x000000ffff697224 */ /* 0x000fe400078e0068 */
[----:B------:R-:W-:Y:S02]  /*287c0*/  IMAD.MOV.U32 R149, RZ, RZ, R148 ;  /* 0x000000ffff957224 */ /* 0x000fe400078e0094 */
.L_x_29274:
[----:B------:R-:W-:Y:S05]  /*287d0*/  BSYNC B1 ;  /* 0x0000000000017941 */ /* 0x000fea0003800000 */
.L_x_29272:
        /* <DEDUP_REMOVED lines=11> */
.L_x_29276:
[----:B------:R-:W-:Y:S01]  /*28890*/  IMAD.MOV.U32 R252, RZ, RZ, R3 ;  /* 0x000000fffffc7224 */ /* 0x000fe200078e0003 */
[----:B------:R-:W-:Y:S01]  /*288a0*/  MOV R104, R111 ;  /* 0x0000006f00687202 */ /* 0x000fe20000000f00 */
[----:B------:R-:W-:Y:S02]  /*288b0*/  IMAD.MOV.U32 R2, RZ, RZ, R0 ;  /* 0x000000ffff027224 */ /* 0x000fe400078e0000 */
[----:B------:R-:W-:Y:S02]  /*288c0*/  IMAD.MOV.U32 R148, RZ, RZ, R147 ;  /* 0x000000ffff947224 */ /* 0x000fe400078e0093 */
.L_x_29277:
[----:B------:R-:W-:Y:S05]  /*288d0*/  BSYNC B1 ;  /* 0x0000000000017941 */ /* 0x000fea0003800000 */
.L_x_29275:
        /* <DEDUP_REMOVED lines=11> */
.L_x_29279:
[----:B------:R-:W-:Y:S01]  /*28990*/  MOV R3, R252 ;  /* 0x000000fc00037202 */ /* 0x000fe20000000f00 */
[----:B------:R-:W-:Y:S01]  /*289a0*/  IMAD.MOV.U32 R0, RZ, RZ, R2 ;  /* 0x000000ffff007224 */ /* 0x000fe200078e0002 */
[----:B------:R-:W-:Y:S01]  /*289b0*/  MOV R147, R146 ;  /* 0x0000009200937202 */ /* 0x000fe20000000f00 */
[----:B------:R-:W-:Y:S02]  /*289c0*/  IMAD.MOV.U32 R111, RZ, RZ, R110 ;  /* 0x000000ffff6f7224 */ /* 0x000fe400078e006e */
.L_x_29280:
[----:B------:R-:W-:Y:S05]  /*289d0*/  BSYNC B1 ;  /* 0x0000000000017941 */ /* 0x000fea0003800000 */
.L_x_29278:
        /* <DEDUP_REMOVED lines=11> */
.L_x_29282:
[----:B------:R-:W-:Y:S01]  /*28a90*/  IMAD.MOV.U32 R252, RZ, RZ, R3 ;  /* 0x000000fffffc7224 */ /* 0x000fe200078e0003 */
[----:B------:R-:W-:Y:S01]  /*28aa0*/  MOV R2, R0 ;  /* 0x0000000000027202 */ /* 0x000fe20000000f00 */
[----:B------:R-:W-:Y:S02]  /*28ab0*/  IMAD.MOV.U32 R110, RZ, RZ, R109 ;  /* 0x000000ffff6e7224 */ /* 0x000fe400078e006d */
[----:B------:R-:W-:Y:S02]  /*28ac0*/  IMAD.MOV.U32 R146, RZ, RZ, R145 ;  /* 0x000000ffff927224 */ /* 0x000fe400078e0091 */
.L_x_29283:
[----:B------:R-:W-:Y:S05]  /*28ad0*/  BSYNC B1 ;  /* 0x0000000000017941 */ /* 0x000fea0003800000 */
.L_x_29281:
        /* <DEDUP_REMOVED lines=11> */
.L_x_29285:
[----:B------:R-:W-:Y:S01]  /*28b90*/  IMAD.MOV.U32 R3, RZ, RZ, R252 ;  /* 0x000000ffff037224 */ /* 0x000fe200078e00fc */
[----:B------:R-:W-:Y:S01]  /*28ba0*/  MOV R109, R108 ;  /* 0x0000006c006d7202 */ /* 0x000fe20000000f00 */
[----:B------:R-:W-:Y:S02]  /*28bb0*/  IMAD.MOV.U32 R0, RZ, RZ, R2 ;  /* 0x000000ffff007224 */ /* 0x000fe400078e0002 */
[----:B------:R-:W-:Y:S02]  /*28bc0*/  IMAD.MOV.U32 R145, RZ, RZ, R144 ;  /* 0x000000ffff917224 */ /* 0x000fe400078e0090 */
.L_x_29286:
[----:B------:R-:W-:Y:S05]  /*28bd0*/  BSYNC B1 ;  /* 0x0000000000017941 */ /* 0x000fea0003800000 */
.L_x_29284:
        /* <DEDUP_REMOVED lines=11> */
.L_x_29288:
[----:B------:R-:W-:Y:S01]  /*28c90*/  MOV R252, R3 ;  /* 0x0000000300fc7202 */ /* 0x000fe20000000f00 */
[----:B------:R-:W-:Y:S01]  /*28ca0*/  IMAD.MOV.U32 R2, RZ, RZ, R0 ;  /* 0x000000ffff027224 */ /* 0x000fe200078e0000 */
[----:B------:R-:W-:Y:S01]  /*28cb0*/  MOV R144, R143 ;  /* 0x0000008f00907202 */ /* 0x000fe20000000f00 */
[----:B------:R-:W-:Y:S02]  /*28cc0*/  IMAD.MOV.U32 R108, RZ, RZ, R115 ;  /* 0x000000ffff6c7224 */ /* 0x000fe400078e0073 */
.L_x_29289:
[----:B------:R-:W-:Y:S05]  /*28cd0*/  BSYNC B1 ;  /* 0x0000000000017941 */ /* 0x000fea0003800000 */
.L_x_29287:
        /* <DEDUP_REMOVED lines=11> */
.L_x_29291:
[----:B------:R-:W-:Y:S01]  /*28d90*/  IMAD.MOV.U32 R3, RZ, RZ, R252 ;  /* 0x000000ffff037224 */ /* 0x000fe200078e00fc */
[----:B------:R-:W-:Y:S01]  /*28da0*/  MOV R0, R2 ;  /* 0x0000000200007202 */ /* 0x000fe20000000f00 */
[----:B------:R-:W-:Y:S02]  /*28db0*/  IMAD.MOV.U32 R115, RZ, RZ, R114 ;  /* 0x000000ffff737224 */ /* 0x000fe400078e0072 */
[----:B------:R-:W-:Y:S02]  /*28dc0*/  IMAD.MOV.U32 R143, RZ, RZ, R142 ;  /* 0x000000ffff8f7224 */ /* 0x000fe400078e008e */
.L_x_29292:
[----:B------:R-:W-:Y:S05]  /*28dd0*/  BSYNC B1 ;  /* 0x0000000000017941 */ /* 0x000fea0003800000 */
.L_x_29290:
        /* <DEDUP_REMOVED lines=11> */
.L_x_29294:
[----:B------:R-:W-:Y:S01]  /*28e90*/  IMAD.MOV.U32 R252, RZ, RZ, R3 ;  /* 0x000000fffffc7224 */ /* 0x000fe200078e0003 */
[----:B------:R-:W-:Y:S01]  /*28ea0*/  MOV R114, R113 ;  /* 0x0000007100727202 */ /* 0x000fe20000000f00 */
[----:B------:R-:W-:Y:S02]  /*28eb0*/  IMAD.MOV.U32 R2, RZ, RZ, R0 ;  /* 0x000000ffff027224 */ /* 0x000fe400078e0000 */
[----:B------:R-:W-:Y:S02]  /*28ec0*/  IMAD.MOV.U32 R142, RZ, RZ, R141 ;  /* 0x000000ffff8e7224 */ /* 0x000fe400078e008d */
.L_x_29295:
[----:B------:R-:W-:Y:S05]  /*28ed0*/  BSYNC B1 ;  /* 0x0000000000017941 */ /* 0x000fea0003800000 */
.L_x_29293:
        /* <DEDUP_REMOVED lines=11> */
.L_x_29297:
[----:B------:R-:W-:Y:S01]  /*28f90*/  MOV R3, R252 ;  /* 0x000000fc00037202 */ /* 0x000fe20000000f00 */
[----:B------:R-:W-:Y:S01]  /*28fa0*/  IMAD.MOV.U32 R0, RZ, RZ, R2 ;  /* 0x000000ffff007224 */ /* 0x000fe200078e0002 */
[----:B------:R-:W-:Y:S01]  /*28fb0*/  MOV R141, R140 ;  /* 0x0000008c008d7202 */ /* 0x000fe20000000f00 */
[----:B------:R-:W-:Y:S02]  /*28fc0*/  IMAD.MOV.U32 R113, RZ, RZ, R112 ;  /* 0x000000ffff717224 */ /* 0x000fe400078e0070 */
.L_x_29298:
[----:B------:R-:W-:Y:S05]  /*28fd0*/  BSYNC B1 ;  /* 0x0000000000017941 */ /* 0x000fea0003800000 */
.L_x_29296:
        /* <DEDUP_REMOVED lines=11> */
.L_x_29300:
[----:B------:R-:W-:Y:S01]  /*29090*/  IMAD.MOV.U32 R252, RZ, RZ, R3 ;  /* 0x000000fffffc7224 */ /* 0x000fe200078e0003 */
[----:B------:R-:W-:Y:S01]  /*290a0*/  MOV R2, R0 ;  /* 0x0000000000027202 */ /* 0x000fe20000000f00 */
[----:B------:R-:W-:Y:S02]  /*290b0*/  IMAD.MOV.U32 R112, RZ, RZ, R119 ;  /* 0x000000ffff707224 */ /* 0x000fe400078e0077 */
[----:B------:R-:W-:Y:S02]  /*290c0*/  IMAD.MOV.U32 R140, RZ, RZ, R139 ;  /* 0x000000ffff8c7224 */ /* 0x000fe400078e008b */
.L_x_29301:
[----:B------:R-:W-:Y:S05]  /*290d0*/  BSYNC B1 ;  /* 0x0000000000017941 */ /* 0x000fea0003800000 */
.L_x_29299:
        /* <DEDUP_REMOVED lines=11> */
.L_x_29303:
[----:B------:R-:W-:Y:S01]  /*29190*/  IMAD.MOV.U32 R3, RZ, RZ, R252 ;  /* 0x000000ffff037224 */ /* 0x000fe200078e00fc */
[----:B------:R-:W-:Y:S01]  /*291a0*/  MOV R119, R118 ;  /* 0x0000007600777202 */ /* 0x000fe20000000f00 */
[----:B------:R-:W-:Y:S02]  /*291b0*/  IMAD.MOV.U32 R0, RZ, RZ, R2 ;  /* 0x000000ffff007224 */ /* 0x000fe400078e0002 */
[----:B------:R-:W-:Y:S02]  /*291c0*/  IMAD.MOV.U32 R139, RZ, RZ, R138 ;  /* 0x000000ffff8b7224 */ /* 0x000fe400078e008a */
.L_x_29304:
[----:B------:R-:W-:Y:S05]  /*291d0*/  BSYNC B1 ;  /* 0x0000000000017941 */ /* 0x000fea0003800000 */
.L_x_29302:
        /* <DEDUP_REMOVED lines=11> */
.L_x_29306:
[----:B------:R-:W-:Y:S01]  /*29290*/  MOV R252, R3 ;  /* 0x0000000300fc7202 */ /* 0x000fe20000000f00 */
[----:B------:R-:W-:Y:S01]  /*292a0*/  IMAD.MOV.U32 R2, RZ, RZ, R0 ;  /* 0x000000ffff027224 */ /* 0x000fe200078e0000 */
[----:B------:R-:W-:Y:S01]  /*292b0*/  MOV R138, R137 ;  /* 0x00000089008a7202 */ /* 0x000fe20000000f00 */
[----:B------:R-:W-:Y:S02]  /*292c0*/  IMAD.MOV.U32 R118, RZ, RZ, R117 ;  /* 0x000000ffff767224 */ /* 0x000fe400078e0075 */
.L_x_29307:
[----:B------:R-:W-:Y:S05]  /*292d0*/  BSYNC B1 ;  /* 0x0000000000017941 */ /* 0x000fea0003800000 */
.L_x_29305:
        /* <DEDUP_REMOVED lines=11> */
.L_x_29309:
[----:B------:R-:W-:Y:S01]  /*29390*/  IMAD.MOV.U32 R3, RZ, RZ, R252 ;  /* 0x000000ffff037224 */ /* 0x000fe200078e00fc */
[----:B------:R-:W-:Y:S01]  /*293a0*/  MOV R0, R2 ;  /* 0x0000000200007202 */ /* 0x000fe20000000f00 */
[----:B------:R-:W-:Y:S02]  /*293b0*/  IMAD.MOV.U32 R117, RZ, RZ, R116 ;  /* 0x000000ffff757224 */ /* 0x000fe400078e0074 */
[----:B------:R-:W-:Y:S02]  /*293c0*/  IMAD.MOV.U32 R137, RZ, RZ, R136 ;  /* 0x000000ffff897224 */ /* 0x000fe400078e0088 */
.L_x_29310:
[----:B------:R-:W-:Y:S05]  /*293d0*/  BSYNC B1 ;  /* 0x0000000000017941 */ /* 0x000fea0003800000 */
.L_x_29308:
        /* <DEDUP_REMOVED lines=11> */
.L_x_29312:
[----:B------:R-:W-:Y:S01]  /*29490*/  IMAD.MOV.U32 R252, RZ, RZ, R3 ;  /* 0x000000fffffc7224 */ /* 0x000fe200078e0003 */
[----:B------:R-:W-:Y:S01]  /*294a0*/  MOV R116, R123 ;  /* 0x0000007b00747202 */ /* 0x000fe20000000f00 */
[----:B------:R-:W-:Y:S02]  /*294b0*/  IMAD.MOV.U32 R2, RZ, RZ, R0 ;  /* 0x000000ffff027224 */ /* 0x000fe400078e0000 */
[----:B------:R-:W-:Y:S02]  /*294c0*/  IMAD.MOV.U32 R136, RZ, RZ, R135 ;  /* 0x000000ffff887224 */ /* 0x000fe400078e0087 */
.L_x_29313:
[----:B------:R-:W-:Y:S05]  /*294d0*/  BSYNC B1 ;  /* 0x0000000000017941 */ /* 0x000fea0003800000 */
.L_x_29311:
        /* <DEDUP_REMOVED lines=11> */
.L_x_29315:
[----:B------:R-:W-:Y:S01]  /*29590*/  MOV R3, R252 ;  /* 0x000000fc00037202 */ /* 0x000fe20000000f00 */
[----:B------:R-:W-:Y:S01]  /*295a0*/  IMAD.MOV.U32 R0, RZ, RZ, R2 ;  /* 0x000000ffff007224 */ /* 0x000fe200078e0002 */
[----:B------:R-:W-:Y:S01]  /*295b0*/  MOV R135, R134 ;  /* 0x0000008600877202 */ /* 0x000fe20000000f00 */
[----:B------:R-:W-:Y:S02]  /*295c0*/  IMAD.MOV.U32 R123, RZ, RZ, R122 ;  /* 0x000000ffff7b7224 */ /* 0x000fe400078e007a */
.L_x_29316:
[----:B------:R-:W-:Y:S05]  /*295d0*/  BSYNC B1 ;  /* 0x0000000000017941 */ /* 0x000fea0003800000 */
.L_x_29314:
        /* <DEDUP_REMOVED lines=11> */
.L_x_29318:
[----:B------:R-:W-:Y:S01]  /*29690*/  IMAD.MOV.U32 R252, RZ, RZ, R3 ;  /* 0x000000fffffc7224 */ /* 0x000fe200078e0003 */
[----:B------:R-:W-:Y:S01]  /*296a0*/  MOV R2, R0 ;  /* 0x0000000000027202 */ /* 0x000fe20000000f00 */
[----:B------:R-:W-:Y:S02]  /*296b0*/  IMAD.MOV.U32 R122, RZ, RZ, R121 ;  /* 0x000000ffff7a7224 */ /* 0x000fe400078e0079 */
[----:B------:R-:W-:Y:S02]  /*296c0*/  IMAD.MOV.U32 R134, RZ, RZ, R133 ;  /* 0x000000ffff867224 */ /* 0x000fe400078e0085 */
.L_x_29319:
[----:B------:R-:W-:Y:S05]  /*296d0*/  BSYNC B1 ;  /* 0x0000000000017941 */ /* 0x000fea0003800000 */
.L_x_29317:
        /* <DEDUP_REMOVED lines=11> */
.L_x_29321:
[----:B------:R-:W-:Y:S01]  /*29790*/  IMAD.MOV.U32 R3, RZ, RZ, R252 ;  /* 0x000000ffff037224 */ /* 0x000fe200078e00fc */
[----:B------:R-:W-:Y:S01]  /*297a0*/  MOV R121, R120 ;  /* 0x0000007800797202 */ /* 0x000fe20000000f00 */
[----:B------:R-:W-:Y:S02]  /*297b0*/  IMAD.MOV.U32 R0, RZ, RZ, R2 ;  /* 0x000000ffff007224 */ /* 0x000fe400078e0002 */
[----:B------:R-:W-:Y:S02]  /*297c0*/  IMAD.MOV.U32 R133, RZ, RZ, R132 ;  /* 0x000000ffff857224 */ /* 0x000fe400078e0084 */
.L_x_29322:
[----:B------:R-:W-:Y:S05]  /*297d0*/  BSYNC B1 ;  /* 0x0000000000017941 */ /* 0x000fea0003800000 */
.L_x_29320:
        /* <DEDUP_REMOVED lines=11> */
.L_x_29324:
[----:B------:R-:W-:Y:S01]  /*29890*/  MOV R252, R3 ;  /* 0x0000000300fc7202 */ /* 0x000fe20000000f00 */
[----:B------:R-:W-:Y:S01]  /*298a0*/  IMAD.MOV.U32 R2, RZ, RZ, R0 ;  /* 0x000000ffff027224 */ /* 0x000fe200078e0000 */
[----:B------:R-:W-:Y:S01]  /*298b0*/  MOV R132, R131 ;  /* 0x0000008300847202 */ /* 0x000fe20000000f00 */
[----:B------:R-:W-:Y:S02]  /*298c0*/  IMAD.MOV.U32 R120, RZ, RZ, R127 ;  /* 0x000000ffff787224 */ /* 0x000fe400078e007f */
.L_x_29325:
[----:B------:R-:W-:Y:S05]  /*298d0*/  BSYNC B1 ;  /* 0x0000000000017941 */ /* 0x000fea0003800000 */
.L_x_29323:
        /* <DEDUP_REMOVED lines=11> */
.L_x_29327:
[----:B------:R-:W-:Y:S01]  /*29990*/  IMAD.MOV.U32 R3, RZ, RZ, R252 ;  /* 0x000000ffff037224 */ /* 0x000fe200078e00fc */
[----:B------:R-:W-:Y:S01]  /*299a0*/  MOV R0, R2 ;  /* 0x0000000200007202 */ /* 0x000fe20000000f00 */
[----:B------:R-:W-:Y:S02]  /*299b0*/  IMAD.MOV.U32 R127, RZ, RZ, R126 ;  /* 0x000000ffff7f7224 */ /* 0x000fe400078e007e */
[----:B------:R-:W-:Y:S02]  /*299c0*/  IMAD.MOV.U32 R131, RZ, RZ, R130 ;  /* 0x000000ffff837224 */ /* 0x000fe400078e0082 */
.L_x_29328:
[----:B------:R-:W-:Y:S05]  /*299d0*/  BSYNC B1 ;  /* 0x0000000000017941 */ /* 0x000fea0003800000 */
.L_x_29326:
        /* <DEDUP_REMOVED lines=11> */
.L_x_29330:
[----:B-1----:R1:W-:Y:S01]  /*29a90*/  STL [R1+0x830], R3 ;  /* 0x0008300301007387 */ /* 0x0023e20000100800 */
[----:B------:R-:W-:Y:S01]  /*29aa0*/  MOV R2, R0 ;  /* 0x0000000000027202 */ /* 0x000fe20000000f00 */
[----:B------:R-:W-:Y:S02]  /*29ab0*/  IMAD.MOV.U32 R126, RZ, RZ, R125 ;  /* 0x000000ffff7e7224 */ /* 0x000fe400078e007d */
[----:B------:R-:W-:Y:S02]  /*29ac0*/  IMAD.MOV.U32 R130, RZ, RZ, R129 ;  /* 0x000000ffff827224 */ /* 0x000fe400078e0081 */
.L_x_29331:
[----:B-1----:R-:W-:Y:S05]  /*29ad0*/  BSYNC B1 ;  /* 0x0000000000017941 */ /* 0x002fea0003800000 */
.L_x_29329:
[----:B------:R1:W5:Y:S01]  /*29ae0*/  LDL R3, [R1+0x830] ;  /* 0x0008300001037983 */ /* 0x0003620000100800 */
[----:B------:R-:W-:Y:S01]  /*29af0*/  FSETP.GT.FTZ.AND P0, PT, R2, R128, PT ;  /* 0x000000800200720b */ /* 0x000fe20003f14000 */
[----:B------:R-:W-:Y:S03]  /*29b00*/  BSSY B1, `(.L_x_29332) ;  /* 0x000000e000017945 */ /* 0x000fe60003800000 */
[----:B------:R-:W-:-:S13]  /*29b10*/  ISETP.EQ.OR P0, PT, R124, -0x1, P0 ;  /* 0xffffffff7c00780c */ /* 0x000fda0000702670 */
[----:B------:R-:W-:Y:S05]  /*29b20*/  @P0 BRA `(.L_x_29333) ;  /* 0x0000007000000947 */ /* 0x000fea0003800000 */
[----:B-1----:R-:W-:Y:S01]  /*29b30*/  FSETP.NEU.FTZ.AND P0, PT, R2, R128, PT ;  /* 0x000000800200720b */ /* 0x002fe20003f1d000 */
[----:B------:R-:W-:Y:S01]  /*29b40*/  IMAD.MOV.U32 R0, RZ, RZ, R128 ;  /* 0x000000ffff007224 */ /* 0x000fe200078e0080 */
[-C--:B------:R-:W-:Y:S01]  /*29b50*/  MOV R252, R124.reuse ;  /* 0x0000007c00fc7202 */ /* 0x080fe20000000f00 */
[----:B-----5:R-:W-:Y:S01]  /*29b60*/  IMAD.MOV.U32 R125, RZ, RZ, R3 ;  /* 0x000000ffff7d7224 */ /* 0x020fe200078e0003 */
[----:B------:R-:W-:Y:S02]  /*29b70*/  ISETP.GE.OR P0, PT, R3, R124, P0 ;  /* 0x0000007c0300720c */ /* 0x000fe40000706670 */
[----:B------:R-:W-:-:S11]  /*29b80*/  MOV R129, R2 ;  /* 0x0000000200817202 */ /* 0x000fd60000000f00 */
[----:B------:R-:W-:Y:S05]  /*29b90*/  @P0 BRA `(.L_x_29334) ;  /* 0x0000004000000947 */ /* 0x000fea0003800000 */
.L_x_29333:
[----:B-1---5:R-:W-:Y:S01]  /*29ba0*/  IMAD.MOV.U32 R252, RZ, RZ, R3 ;  /* 0x000000fffffc7224 */ /* 0x022fe200078e0003 */
[----:B------:R-:W-:Y:S01]  /*29bb0*/  MOV R125, R124 ;  /* 0x0000007c007d7202 */ /* 0x000fe20000000f00 */
[----:B------:R-:W-:Y:S02]  /*29bc0*/  IMAD.MOV.U32 R0, RZ, RZ, R2 ;  /* 0x000000ffff007224 */ /* 0x000fe400078e0002 */
[----:B------:R-:W-:Y:S02]  /*29bd0*/  IMAD.MOV.U32 R129, RZ, RZ, R128 ;  /* 0x000000ffff817224 */ /* 0x000fe400078e0080 */
.L_x_29334:
[----:B------:R-:W-:Y:S05]  /*29be0*/  BSYNC B1 ;  /* 0x0000000000017941 */ /* 0x000fea0003800000 */
.L_x_29332:
[----:B------:R-:W2:Y:S04]  /*29bf0*/  LDL R2, [R1+0x81c] ;  /* 0x00081c0001027983 */ /* 0x000ea80000100800 */
[----:B------:R-:W3:Y:S01]  /*29c00*/  LDL R3, [R1+0x82c] ;  /* 0x00082c0001037983 */ /* 0x000ee20000100800 */
[----:B------:R-:W-:Y:S01]  /*29c10*/  BSSY B1, `(.L_x_29335) ;  /* 0x0000010000017945 */ /* 0x000fe20003800000 */
[----:B--2---:R-:W-:-:S04]  /*29c20*/  FSETP.GT.FTZ.AND P0, PT, R0, R2, PT ;  /* 0x000000020000720b */ /* 0x004fc80003f14000 */
[----:B---3--:R-:W-:-:S13]  /*29c30*/  ISETP.EQ.OR P0, PT, R3, -0x1, P0 ;  /* 0xffffffff0300780c */ /* 0x008fda0000702670 */
[----:B------:R-:W-:Y:S05]  /*29c40*/  @P0 BRA `(.L_x_29336) ;  /* 0x0000008000000947 */ /* 0x000fea0003800000 */
[-C--:B------:R-:W-:Y:S01]  /*29c50*/  FSETP.NEU.FTZ.AND P0, PT, R0, R2.reuse, PT ;  /* 0x000000020000720b */ /* 0x080fe20003f1d000 */
[----:B------:R-:W-:Y:S02]  /*29c60*/  IMAD.MOV.U32 R128, RZ, RZ, R3 ;  /* 0x000000ffff807224 */ /* 0x000fe400078e0003 */
[----:B------:R-:W-:Y:S01]  /*29c70*/  IMAD.MOV.U32 R124, RZ, RZ, R252 ;  /* 0x000000ffff7c7224 */ /* 0x000fe200078e00fc */
[----:B------:R-:W-:Y:S02]  /*29c80*/  ISETP.GE.OR P0, PT, R252, R3, P0 ;  /* 0x00000003fc00720c */ /* 0x000fe40000706670 */
[----:B------:R1:W-:Y:S01]  /*29c90*/  STL [R1+0x830], R128 ;  /* 0x0008308001007387 */ /* 0x0003e20000100800 */
[----:B------:R-:W-:Y:S01]  /*29ca0*/  MOV R3, R2 ;  /* 0x0000000200037202 */ /* 0x000fe20000000f00 */
[----:B-1----:R-:W-:-:S09]  /*29cb0*/  IMAD.MOV.U32 R128, RZ, RZ, R0 ;  /* 0x000000ffff807224 */ /* 0x002fd200078e0000 */
[----:B------:R-:W-:Y:S05]  /*29cc0*/  @P0 BRA `(.L_x_29337) ;  /* 0x0000004000000947 */ /* 0x000fea0003800000 */
.L_x_29336:
[----:B------:R1:W5:Y:S01]  /*29cd0*/  LDL.LU R124, [R1+0x82c] ;  /* 0x00082c00017c7983 */ /* 0x0003620000300800 */
[----:B------:R-:W-:-:S03]  /*29ce0*/  MOV R3, R0 ;  /* 0x0000000000037202 */ /* 0x000fc60000000f00 */
[----:B------:R1:W-:Y:S01]  /*29cf0*/  STL [R1+0x830], R252 ;  /* 0x000830fc01007387 */ /* 0x0003e20000100800 */
[----:B------:R-:W-:-:S03]  /*29d00*/  IMAD.MOV.U32 R128, RZ, RZ, R2 ;  /* 0x000000ffff807224 */ /* 0x000fc600078e0002 */
.L_x_29337:
[----:B------:R-:W-:Y:S05]  /*29d10*/  BSYNC B1 ;  /* 0x0000000000017941 */ /* 0x000fea0003800000 */
.L_x_29335:
        /* <DEDUP_REMOVED lines=16> */
.L_x_29339:
[----:B------:R-:W-:Y:S01]  /*29e20*/  IMAD.MOV.U32 R2, RZ, RZ, R3 ;  /* 0x000000ffff027224 */ /* 0x000fe200078e0003 */
[----:B-1----:R1:W5:Y:S04]  /*29e30*/  LDL.LU R252, [R1+0x830] ;  /* 0x0008300001fc7983 */ /* 0x0023680000300800 */
[----:B------:R-:W2:Y:S04]  /*29e40*/  LDL.LU R3, [R1+0x828] ;  /* 0x0008280001037983 */ /* 0x000ea80000300800 */
[----:B------:R1:W-:Y:S04]  /*29e50*/  STL [R1+0x81c], R0 ;  /* 0x00081c0001007387 */ /* 0x0003e80000100800 */
[----:B--2---:R1:W-:Y:S02]  /*29e60*/  STL [R1+0x82c], R3 ;  /* 0x00082c0301007387 */ /* 0x0043e40000100800 */
.L_x_29340:
[----:B------:R-:W-:Y:S05]  /*29e70*/  BSYNC B1 ;  /* 0x0000000000017941 */ /* 0x000fea0003800000 */
.L_x_29338:
        /* <DEDUP_REMOVED lines=11> */
.L_x_29342:
[----:B-1---5:R-:W-:Y:S01]  /*29f30*/  IMAD.MOV.U32 R3, RZ, RZ, R252 ;  /* 0x000000ffff037224 */ /* 0x022fe200078e00fc */
[----:B------:R-:W-:Y:S01]  /*29f40*/  MOV R0, R2 ;  /* 0x0000000200007202 */ /* 0x000fe20000000f00 */
[----:B------:R-:W2:Y:S04]  /*29f50*/  LDL.LU R252, [R1+0x824] ;  /* 0x0008240001fc7983 */ /* 0x000ea80000300800 */
[----:B------:R-:W3:Y:S04]  /*29f60*/  LDL.LU R2, [R1+0x814] ;  /* 0x0008140001027983 */ /* 0x000ee80000300800 */
[----:B--2---:R1:W-:Y:S04]  /*29f70*/  STL [R1+0x828], R252 ;  /* 0x000828fc01007387 */ /* 0x0043e80000100800 */
[----:B---3--:R1:W-:Y:S02]  /*29f80*/  STL [R1+0x818], R2 ;  /* 0x0008180201007387 */ /* 0x0083e40000100800 */
.L_x_29343:
[----:B-1----:R-:W-:Y:S05]  /*29f90*/  BSYNC B1 ;  /* 0x0000000000017941 */ /* 0x002fea0003800000 */
.L_x_29341:
        /* <DEDUP_REMOVED lines=13> */
.L_x_29345:
[----:B------:R-:W2:Y:S04]  /*2a070*/  LDL.LU R252, [R1+0x820] ;  /* 0x0008200001fc7983 */ /* 0x000ea80000300800 */
[----:B------:R-:W-:Y:S04]  /*2a080*/  STL [R1+0x830], R3 ;  /* 0x0008300301007387 */ /* 0x000fe80000100800 */
[----:B------:R-:W-:Y:S04]  /*2a090*/  STL [R1+0x814], R2 ;  /* 0x0008140201007387 */ /* 0x000fe80000100800 */
[----:B------:R-:W-:Y:S04]  /*2a0a0*/  STL [R1+0x820], R3 ;  /* 0x0008200301007387 */ /* 0x000fe80000100800 */
[----:B------:R-:W-:Y:S04]  /*2a0b0*/  STL [R1+0x810], R0 ;  /* 0x0008100001007387 */ /* 0x000fe80000100800 */
[----:B--2---:R1:W-:Y:S02]  /*2a0c0*/  STL [R1+0x824], R252 ;  /* 0x000824fc01007387 */ /* 0x0043e40000100800 */
[----:B-1----:R-:W-:-:S02]  /*2a0d0*/  IMAD.MOV.U32 R252, RZ, RZ, R0 ;  /* 0x000000fffffc7224 */ /* 0x002fc400078e0000 */
.L_x_29346:
[----:B------:R-:W-:Y:S05]  /*2a0e0*/  BSYNC B1 ;  /* 0x0000000000017941 */ /* 0x000fea0003800000 */
.L_x_29344:
[----:B------:R-:W2:Y:S02]  /*2a0f0*/  LDL.LU R0, [R1+0x834] ;  /* 0x0008340001007983 */ /* 0x000ea40000300800 */
[----:B--2---:R-:W-:-:S05]  /*2a100*/  IADD3 R0, R0, 0x4, RZ ;  /* 0x0000000400007810 */ /* 0x004fca0007ffe0ff */
[----:B------:R1:W-:Y:S01]  /*2a110*/  STL [R1+0x834], R0 ;  /* 0x0008340001007387 */ /* 0x0003e20000100800 */
[----:B------:R-:W-:Y:S01]  /*2a120*/  @!P1 CALL.REL.NOINC `(.L_x_29347) ;  /* 0x0000001000009944 */ /* 0x000fe20003c00000 */
[----:B------:R-:W-:Y:S05]  /*2a130*/  BRA `(.L_x_29348) ;  /* 0xffff7ee000007947 */ /* 0x000fea000383ffff */
.L_x_29347:
[----:B------:R-:W2:Y:S04]  /*2a140*/  LDL.LU R2, [R1+0x840] ;  /* 0x0008400001027983 */ /* 0x000ea80000300800 */
[----:B-1----:R-:W2:Y:S04]  /*2a150*/  LDL.LU R0, [R1+0x844] ;  /* 0x0008440001007983 */ /* 0x002ea80000300800 */
[----:B------:R1:W5:Y:S01]  /*2a160*/  LDL.LU R3, [R1+0x83c] ;  /* 0x00083c0001037983 */ /* 0x0003620000300800 */
[----:B--2---:R-:W-:-:S03]  /*2a170*/  FADD.FTZ R2, R0, R2 ;  /* 0x0000000200027221 */ /* 0x004fc60000010000 */
[----:B------:R-:W2:Y:S04]  /*2a180*/  LDL.LU R0, [R1+0x830] ;  /* 0x0008300001007983 */ /* 0x000ea80000300800 */
[----:B------:R1:W-:Y:S04]  /*2a190*/  STL [R1+0x810], R252 ;  /* 0x000810fc01007387 */ /* 0x0003e80000100800 */
[----:B--2---:R1:W-:Y:S02]  /*2a1a0*/  STL [R1+0x820], R0 ;  /* 0x0008200001007387 */ /* 0x0043e40000100800 */
.L_x_28965:
[----:B------:R-:W-:Y:S05]  /*2a1b0*/  BSYNC B0 ;  /* 0x0000000000007941 */ /* 0x000fea0003800000 */
.L_x_28964:
        /* <DEDUP_REMOVED lines=358> */
[----:B------:R-:W-:Y:S01]  /*2b820*/  MOV R252, R251 ;  /* 0x000000fb00fc7202 */ /* 0x000fe20000000f00 */
[----:B------:R-:W-:-:S02]  /*2b830*/  IMAD.MOV.U32 R0, RZ, RZ, R250 ;  /* 0x000000ffff007224 */ /* 0x000fc400078e00fa */
        /* <DEDUP_REMOVED lines=54> */
[----:B------:R1:W-:Y:S01]  /*2bba0*/  STL [R1+0x834], R1 ;  /* 0x0008340101007387 */ /* 0x0003e20000100800 */
[----:B------:R-:W-:-:S03]  /*2bbb0*/  FSEL R0, R0, R3, P0 ;  /* 0x0000000300007208 */ /* 0x000fc60000000000 */
[----:B------:R1:W-:Y:S02]  /*2bbc0*/  STL [R1+0x83c], R252 ;  /* 0x00083cfc01007387 */ /* 0x0003e40000100800 */
[----:B------:R-:W-:Y:S02]  /*2bbd0*/  FADD.FTZ R0, -R252, R0 ;  /* 0x00000000fc007221 */ /* 0x000fe40000010100 */
[----:B------:R1:W-:Y:S02]  /*2bbe0*/  STL [R1+0x838], RZ ;  /* 0x000838ff01007387 */ /* 0x0003e40000100800 */
[----:B------:R-:W-:-:S06]  /*2bbf0*/  FMUL.FTZ R0, R0, 1.4426950216293334961 ;  /* 0x3fb8aa3b00007820 */ /* 0x000fcc0000410000 */
[----:B------:R-:W3:Y:S02]  /*2bc00*/  MUFU.EX2 R0, R0 ;  /* 0x0000000000007308 */ /* 0x000ee40000000800 */
[----:B---3--:R-:W-:-:S05]  /*2bc10*/  FMUL.FTZ R0, R2, R0 ;  /* 0x0000000002007220 */ /* 0x008fca0000410000 */
[----:B------:R1:W-:Y:S02]  /*2bc20*/  STL [R1+0x840], R0 ;  /* 0x0008400001007387 */ /* 0x0003e40000100800 */
.L_x_29733:
        /* <DEDUP_REMOVED lines=23> */
.L_x_29352:
[----:B-1----:R-:W-:Y:S01]  /*2bda0*/  MOV R3, R7 ;  /* 0x0000000700037202 */ /* 0x002fe20000000f00 */
[----:B------:R-:W-:Y:S01]  /*2bdb0*/  IMAD.MOV.U32 R0, RZ, RZ, R251 ;  /* 0x000000ffff007224 */ /* 0x000fe200078e00fb */
[----:B------:R-:W-:Y:S01]  /*2bdc0*/  MOV R251, R250 ;  /* 0x000000fa00fb7202 */ /* 0x000fe20000000f00 */
[----:B------:R-:W-:Y:S02]  /*2bdd0*/  IMAD.MOV.U32 R7, RZ, RZ, R6 ;  /* 0x000000ffff077224 */ /* 0x000fe400078e0006 */
.L_x_29353:
[----:B------:R-:W-:Y:S05]  /*2bde0*/  BSYNC B1 ;  /* 0x0000000000017941 */ /* 0x000fea0003800000 */
.L_x_29351:
        /* <DEDUP_REMOVED lines=11> */
.L_x_29355:
[----:B------:R-:W-:Y:S01]  /*2bea0*/  IMAD.MOV.U32 R252, RZ, RZ, R3 ;  /* 0x000000fffffc7224 */ /* 0x000fe200078e0003 */
[----:B------:R-:W-:Y:S01]  /*2beb0*/  MOV R2, R0 ;  /* 0x0000000000027202 */ /* 0x000fe20000000f00 */
[----:B------:R-:W-:Y:S02]  /*2bec0*/  IMAD.MOV.U32 R6, RZ, RZ, R5 ;  /* 0x000000ffff067224 */ /* 0x000fe400078e0005 */
[----:B------:R-:W-:Y:S02]  /*2bed0*/  IMAD.MOV.U32 R250, RZ, RZ, R249 ;  /* 0x000000fffffa7224 */ /* 0x000fe400078e00f9 */
.L_x_29356:
[----:B------:R-:W-:Y:S05]  /*2bee0*/  BSYNC B1 ;  /* 0x0000000000017941 */ /* 0x000fea0003800000 */
.L_x_29354:
        /* <DEDUP_REMOVED lines=11> */
.L_x_29358:
[----:B------:R-:W-:Y:S01]  /*2bfa0*/  IMAD.MOV.U32 R3, RZ, RZ, R252 ;  /* 0x000000ffff037224 */ /* 0x000fe200078e00fc */
[----:B------:R-:W-:Y:S01]  /*2bfb0*/  MOV R5, R4 ;  /* 0x0000000400057202 */ /* 0x000fe20000000f00 */
[----:B------:R-:W-:Y:S02]  /*2bfc0*/  IMAD.MOV.U32 R0, RZ, RZ, R2 ;  /* 0x000000ffff007224 */ /* 0x000fe400078e0002 */
[----:B------:R-:W-:Y:S02]  /*2bfd0*/  IMAD.MOV.U32 R249, RZ, RZ, R248 ;  /* 0x000000fffff97224 */ /* 0x000fe400078e00f8 */
.L_x_29359:
[----:B------:R-:W-:Y:S05]  /*2bfe0*/  BSYNC B1 ;  /* 0x0000000000017941 */ /* 0x000fea0003800000 */
.L_x_29357:
        /* <DEDUP_REMOVED lines=11> */
.L_x_29361:
[----:B------:R-:W-:Y:S01]  /*2c0a0*/  MOV R252, R3 ;  /* 0x0000000300fc7202 */ /* 0x000fe20000000f00 */
[----:B------:R-:W-:Y:S01]  /*2c0b0*/  IMAD.MOV.U32 R2, RZ, RZ, R0 ;  /* 0x000000ffff027224 */ /* 0x000fe200078e0000 */
[----:B------:R-:W-:Y:S01]  /*2c0c0*/  MOV R248, R247 ;  /* 0x000000f700f87202 */ /* 0x000fe20000000f00 */
[----:B------:R-:W-:Y:S02]  /*2c0d0*/  IMAD.MOV.U32 R4, RZ, RZ, R11 ;  /* 0x000000ffff047224 */ /* 0x000fe400078e000b */
.L_x_29362:
[----:B------:R-:W-:Y:S05]  /*2c0e0*/  BSYNC B1 ;  /* 0x0000000000017941 */ /* 0x000fea0003800000 */
.L_x_29360:
        /* <DEDUP_REMOVED lines=11> */
.L_x_29364:
[----:B------:R-:W-:Y:S01]  /*2c1a0*/  IMAD.MOV.U32 R3, RZ, RZ, R252 ;  /* 0x000000ffff037224 */ /* 0x000fe200078e00fc */
[----:B------:R-:W-:Y:S01]  /*2c1b0*/  MOV R0, R2 ;  /* 0x0000000200007202 */ /* 0x000fe20000000f00 */
[----:B------:R-:W-:Y:S02]  /*2c1c0*/  IMAD.MOV.U32 R11, RZ, RZ, R10 ;  /* 0x000000ffff0b7224 */ /* 0x000fe400078e000a */
[----:B------:R-:W-:Y:S02]  /*2c1d0*/  IMAD.MOV.U32 R247, RZ, RZ, R246 ;  /* 0x000000fffff77224 */ /* 0x000fe400078e00f6 */
.L_x_29365:
[----:B------:R-:W-:Y:S05]  /*2c1e0*/  BSYNC B1 ;  /* 0x0000000000017941 */ /* 0x000fea0003800000 */
.L_x_29363:
        /* <DEDUP_REMOVED lines=11> */
.L_x_29367:
[----:B------:R-:W-:Y:S01]  /*2c2a0*/  IMAD.MOV.U32 R252, RZ, RZ, R3 ;  /* 0x000000fffffc7224 */ /* 0x000fe200078e0003 */
[----:B------:R-:W-:Y:S01]  /*2c2b0*/  MOV R10, R9 ;  /* 0x00000009000a7202 */ /* 0x000fe20000000f00 */
[----:B------:R-:W-:Y:S02]  /*2c2c0*/  IMAD.MOV.U32 R2, RZ, RZ, R0 ;  /* 0x000000ffff027224 */ /* 0x000fe400078e0000 */
[----:B------:R-:W-:Y:S02]  /*2c2d0*/  IMAD.MOV.U32 R246, RZ, RZ, R245 ;  /* 0x000000fffff67224 */ /* 0x000fe400078e00f5 */
.L_x_29368:
[----:B------:R-:W-:Y:S05]  /*2c2e0*/  BSYNC B1 ;  /* 0x0000000000017941 */ /* 0x000fea0003800000 */
.L_x_29366:
        /* <DEDUP_REMOVED lines=11> */
.L_x_29370:
[----:B------:R-:W-:Y:S01]  /*2c3a0*/  MOV R3, R252 ;  /* 0x000000fc00037202 */ /* 0x000fe20000000f00 */
[----:B------:R-:W-:Y:S01]  /*2c3b0*/  IMAD.MOV.U32 R0, RZ, RZ, R2 ;  /* 0x000000ffff007224 */ /* 0x000fe200078e0002 */
[----:B------:R-:W-:Y:S01]  /*2c3c0*/  MOV R245, R244 ;  /* 0x000000f400f57202 */ /* 0x000fe20000000f00 */
[----:B------:R-:W-:Y:S02]  /*2c3d0*/  IMAD.MOV.U32 R9, RZ, RZ, R8 ;  /* 0x000000ffff097224 */ /* 0x000fe400078e0008 */
.L_x_29371:
[----:B------:R-:W-:Y:S05]  /*2c3e0*/  BSYNC B1 ;  /* 0x0000000000017941 */ /* 0x000fea0003800000 */
.L_x_29369:
        /* <DEDUP_REMOVED lines=11> */
.L_x_29373:
[----:B------:R-:W-:Y:S01]  /*2c4a0*/  IMAD.MOV.U32 R252, RZ, RZ, R3 ;  /* 0x000000fffffc7224 */ /* 0x000fe200078e0003 */
[----:B------:R-:W-:Y:S01]  /*2c4b0*/  MOV R2, R0 ;  /* 0x0000000000027202 */ /* 0x000fe20000000f00 */
[----:B------:R-:W-:Y:S02]  /*2c4c0*/  IMAD.MOV.U32 R8, RZ, RZ, R15 ;  /* 0x000000ffff087224 */ /* 0x000fe400078e000f */
[----:B------:R-:W-:Y:S02]  /*2c4d0*/  IMAD.MOV.U32 R244, RZ, RZ, R243 ;  /* 0x000000fffff47224 */ /* 0x000fe400078e00f3 */
.L_x_29374:
[----:B------:R-:W-:Y:S05]  /*2c4e0*/  BSYNC B1 ;  /* 0x0000000000017941 */ /* 0x000fea0003800000 */
.L_x_29372:
        /* <DEDUP_REMOVED lines=11> */
.L_x_29376:
[----:B------:R-:W-:Y:S01]  /*2c5a0*/  IMAD.MOV.U32 R3, RZ, RZ, R252 ;  /* 0x000000ffff037224 */ /* 0x000fe200078e00fc */
[----:B------:R-:W-:Y:S01]  /*2c5b0*/  MOV R15, R14 ;  /* 0x0000000e000f7202 */ /* 0x000fe20000000f00 */
[----:B------:R-:W-:Y:S02]  /*2c5c0*/  IMAD.MOV.U32 R0, RZ, RZ, R2 ;  /* 0x000000ffff007224 */ /* 0x000fe400078e0002 */
[----:B------:R-:W-:Y:S02]  /*2c5d0*/  IMAD.MOV.U32 R243, RZ, RZ, R242 ;  /* 0x000000fffff37224 */ /* 0x000fe400078e00f2 */
.L_x_29377:
[----:B------:R-:W-:Y:S05]  /*2c5e0*/  BSYNC B1 ;  /* 0x0000000000017941 */ /* 0x000fea0003800000 */
.L_x_29375:
        /* <DEDUP_REMOVED lines=11> */
.L_x_29379:
[----:B------:R-:W-:Y:S01]  /*2c6a0*/  MOV R252, R3 ;  /* 0x0000000300fc7202 */ /* 0x000fe20000000f00 */
[----:B------:R-:W-:Y:S01]  /*2c6b0*/  IMAD.MOV.U32 R2, RZ, RZ, R0 ;  /* 0x000000ffff027224 */ /* 0x000fe200078e0000 */
[----:B------:R-:W-:Y:S01]  /*2c6c0*/  MOV R242, R241 ;  /* 0x000000f100f27202 */ /* 0x000fe20000000f00 */
[----:B------:R-:W-:Y:S02]  /*2c6d0*/  IMAD.MOV.U32 R14, RZ, RZ, R13 ;  /* 0x000000ffff0e7224 */ /* 0x000fe400078e000d */
.L_x_29380:
[----:B------:R-:W-:Y:S05]  /*2c6e0*/  BSYNC B1 ;  /* 0x0000000000017941 */ /* 0x000fea0003800000 */
.L_x_29378:
        /* <DEDUP_REMOVED lines=11> */
.L_x_29382:
[----:B------:R-:W-:Y:S01]  /*2c7a0*/  IMAD.MOV.U32 R3, RZ, RZ, R252 ;  /* 0x000000ffff037224 */ /* 0x000fe200078e00fc */
[----:B------:R-:W-:Y:S01]  /*2c7b0*/  MOV R0, R2 ;  /* 0x0000000200007202 */ /* 0x000fe20000000f00 */
[----:B------:R-:W-:Y:S02]  /*2c7c0*/  IMAD.MOV.U32 R13, RZ, RZ, R12 ;  /* 0x000000ffff0d7224 */ /* 0x000fe400078e000c */
[----:B------:R-:W-:Y:S02]  /*2c7d0*/  IMAD.MOV.U32 R241, RZ, RZ, R240 ;  /* 0x000000fffff17224 */ /* 0x000fe400078e00f0 */
.L_x_29383:
[----:B------:R-:W-:Y:S05]  /*2c7e0*/  BSYNC B1 ;  /* 0x0000000000017941 */ /* 0x000fea0003800000 */
.L_x_29381:
        /* <DEDUP_REMOVED lines=11> */
.L_x_29385:
[----:B------:R-:W-:Y:S01]  /*2c8a0*/  IMAD.MOV.U32 R252, RZ, RZ, R3 ;  /* 0x000000fffffc7224 */ /* 0x000fe200078e0003 */
[----:B------:R-:W-:Y:S01]  /*2c8b0*/  MOV R12, R19 ;  /* 0x00000013000c7202 */ /* 0x000fe20000000f00 */
[----:B------:R-:W-:Y:S02]  /*2c8c0*/  IMAD.MOV.U32 R2, RZ, RZ, R0 ;  /* 0x000000ffff027224 */ /* 0x000fe400078e0000 */
[----:B------:R-:W-:Y:S02]  /*2c8d0*/  IMAD.MOV.U32 R240, RZ, RZ, R239 ;  /* 0x000000fffff07224 */ /* 0x000fe400078e00ef */
.L_x_29386:
[----:B------:R-:W-:Y:S05]  /*2c8e0*/  BSYNC B1 ;  /* 0x0000000000017941 */ /* 0x000fea0003800000 */
.L_x_29384:
        /* <DEDUP_REMOVED lines=11> */
.L_x_29388:
[----:B------:R-:W-:Y:S01]  /*2c9a0*/  MOV R3, R252 ;  /* 0x000000fc00037202 */ /* 0x000fe20000000f00 */
[----:B------:R-:W-:Y:S01]  /*2c9b0*/  IMAD.MOV.U32 R0, RZ, RZ, R2 ;  /* 0x000000ffff007224 */ /* 0x000fe200078e0002 */
[----:B------:R-:W-:Y:S01]  /*2c9c0*/  MOV R239, R238 ;  /* 0x000000ee00ef7202 */ /* 0x000fe20000000f00 */
[----:B------:R-:W-:Y:S02]  /*2c9d0*/  IMAD.MOV.U32 R19, RZ, RZ, R18 ;  /* 0x000000ffff137224 */ /* 0x000fe400078e0012 */
.L_x_29389:
[----:B------:R-:W-:Y:S05]  /*2c9e0*/  BSYNC B1 ;  /* 0x0000000000017941 */ /* 0x000fea0003800000 */
.L_x_29387:
        /* <DEDUP_REMOVED lines=11> */
.L_x_29391:
[----:B------:R-:W-:Y:S01]  /*2caa0*/  IMAD.MOV.U32 R252, RZ, RZ, R3 ;  /* 0x000000fffffc7224 */ /* 0x000fe200078e0003 */
[----:B------:R-:W-:Y:S01]  /*2cab0*/  MOV R2, R0 ;  /* 0x0000000000027202 */ /* 0x000fe20000000f00 */
[----:B------:R-:W-:Y:S02]  /*2cac0*/  IMAD.MOV.U32 R18, RZ, RZ, R17 ;  /* 0x000000ffff127224 */ /* 0x000fe400078e0011 */
[----:B------:R-:W-:Y:S02]  /*2cad0*/  IMAD.MOV.U32 R238, RZ, RZ, R237 ;  /* 0x000000ffffee7224 */ /* 0x000fe400078e00ed */
.L_x_29392:
[----:B------:R-:W-:Y:S05]  /*2cae0*/  BSYNC B1 ;  /* 0x0000000000017941 */ /* 0x000fea0003800000 */
.L_x_29390:
        /* <DEDUP_REMOVED lines=11> */
.L_x_29394:
[----:B------:R-:W-:Y:S01]  /*2cba0*/  IMAD.MOV.U32 R3, RZ, RZ, R252 ;  /* 0x000000ffff037224 */ /* 0x000fe200078e00fc */
[----:B------:R-:W-:Y:S01]  /*2cbb0*/  MOV R17, R16 ;  /* 0x0000001000117202 */ /* 0x000fe20000000f00 */
[----:B------:R-:W-:Y:S02]  /*2cbc0*/  IMAD.MOV.U32 R0, RZ, RZ, R2 ;  /* 0x000000ffff007224 */ /* 0x000fe400078e0002 */
[----:B------:R-:W-:Y:S02]  /*2cbd0*/  IMAD.MOV.U32 R237, RZ, RZ, R236 ;  /* 0x000000ffffed7224 */ /* 0x000fe400078e00ec */
.L_x_29395:
[----:B------:R-:W-:Y:S05]  /*2cbe0*/  BSYNC B1 ;  /* 0x0000000000017941 */ /* 0x000fea0003800000 */
.L_x_29393:
        /* <DEDUP_REMOVED lines=11> */
.L_x_29397:
[----:B------:R-:W-:Y:S01]  /*2cca0*/  MOV R252, R3 ;  /* 0x0000000300fc7202 */ /* 0x000fe20000000f00 */
[----:B------:R-:W-:Y:S01]  /*2ccb0*/  IMAD.MOV.U32 R2, RZ, RZ, R0 ;  /* 0x000000ffff027224 */ /* 0x000fe200078e0000 */
[----:B------:R-:W-:Y:S01]  /*2ccc0*/  MOV R236, R235 ;  /* 0x000000eb00ec7202 */ /* 0x000fe20000000f00 */
[----:B------:R-:W-:Y:S02]  /*2ccd0*/  IMAD.MOV.U32 R16, RZ, RZ, R23 ;  /* 0x000000ffff107224 */ /* 0x000fe400078e0017 */
.L_x_29398:
[----:B------:R-:W-:Y:S05]  /*2cce0*/  BSYNC B1 ;  /* 0x0000000000017941 */ /* 0x000fea0003800000 */
.L_x_29396:
        /* <DEDUP_REMOVED lines=11> */
.L_x_29400:
[----:B------:R-:W-:Y:S01]  /*2cda0*/  IMAD.MOV.U32 R3, RZ, RZ, R252 ;  /* 0x000000ffff037224 */ /* 0x000fe200078e00fc */
[----:B------:R-:W-:Y:S01]  /*2cdb0*/  MOV R0, R2 ;  /* 0x0000000200007202 */ /* 0x000fe20000000f00 */
[----:B------:R-:W-:Y:S02]  /*2cdc0*/  IMAD.MOV.U32 R23, RZ, RZ, R22 ;  /* 0x000000ffff177224 */ /* 0x000fe400078e0016 */
[----:B------:R-:W-:Y:S02]  /*2cdd0*/  IMAD.MOV.U32 R235, RZ, RZ, R234 ;  /* 0x000000ffffeb7224 */ /* 0x000fe400078e00ea */
.L_x_29401:
[----:B------:R-:W-:Y:S05]  /*2cde0*/  BSYNC B1 ;  /* 0x0000000000017941 */ /* 0x000fea0003800000 */
.L_x_29399:
        /* <DEDUP_REMOVED lines=11> */
.L_x_29403:
[----:B------:R-:W-:Y:S01]  /*2cea0*/  IMAD.MOV.U32 R252, RZ, RZ, R3 ;  /* 0x000000fffffc7224 */ /* 0x000fe200078e0003 */
[----:B------:R-:W-:Y:S01]  /*2ceb0*/  MOV R22, R21 ;  /* 0x0000001500167202 */ /* 0x000fe20000000f00 */
[----:B------:R-:W-:Y:S02]  /*2cec0*/  IMAD.MOV.U32 R2, RZ, RZ, R0 ;  /* 0x000000ffff027224 */ /* 0x000fe400078e0000 */
[----:B------:R-:W-:Y:S02]  /*2ced0*/  IMAD.MOV.U32 R234, RZ, RZ, R233 ;  /* 0x000000ffffea7224 */ /* 0x000fe400078e00e9 */
.L_x_29404:
[----:B------:R-:W-:Y:S05]  /*2cee0*/  BSYNC B1 ;  /* 0x0000000000017941 */ /* 0x000fea0003800000 */
.L_x_29402:
        /* <DEDUP_REMOVED lines=11> */
.L_x_29406:
[----:B------:R-:W-:Y:S01]  /*2cfa0*/  MOV R3, R252 ;  /* 0x000000fc00037202 */ /* 0x000fe20000000f00 */
[----:B------:R-:W-:Y:S01]  /*2cfb0*/  IMAD.MOV.U32 R0, RZ, RZ, R2 ;  /* 0x000000ffff007224 */ /* 0x000fe200078e0002 */
[----:B------:R-:W-:Y:S01]  /*2cfc0*/  MOV R233, R232 ;  /* 0x000000e800e97202 */ /* 0x000fe20000000f00 */
[----:B------:R-:W-:Y:S02]  /*2cfd0*/  IMAD.MOV.U32 R21, RZ, RZ, R20 ;  /* 0x000000ffff157224 */ /* 0x000fe400078e0014 */
.L_x_29407:
[----:B------:R-:W-:Y:S05]  /*2cfe0*/  BSYNC B1 ;  /* 0x0000000000017941 */ /* 0x000fea0003800000 */
.L_x_29405:
        /* <DEDUP_REMOVED lines=11> */
.L_x_29409:
[----:B------:R-:W-:Y:S01]  /*2d0a0*/  IMAD.MOV.U32 R252, RZ, RZ, R3 ;  /* 0x000000fffffc7224 */ /* 0x000fe200078e0003 */
[----:B------:R-:W-:Y:S01]  /*2d0b0*/  MOV R2, R0 ;  /* 0x0000000000027202 */ /* 0x000fe20000000f00 */
[----:B------:R-:W-:Y:S02]  /*2d0c0*/  IMAD.MOV.U32 R20, RZ, RZ, R27 ;  /* 0x000000ffff147224 */ /* 0x000fe400078e001b */
[----:B------:R-:W-:Y:S02]  /*2d0d0*/  IMAD.MOV.U32 R232, RZ, RZ, R231 ;  /* 0x000000ffffe87224 */ /* 0x000fe400078e00e7 */
.L_x_29410:
[----:B------:R-:W-:Y:S05]  /*2d0e0*/  BSYNC B1 ;  /* 0x0000000000017941 */ /* 0x000fea0003800000 */
.L_x_29408:
        /* <DEDUP_REMOVED lines=11> */
.L_x_29412:
[----:B------:R-:W-:Y:S01]  /*2d1a0*/  IMAD.MOV.U32 R3, RZ, RZ, R252 ;  /* 0x000000ffff037224 */ /* 0x000fe200078e00fc */
[----:B------:R-:W-:Y:S01]  /*2d1b0*/  MOV R27, R26 ;  /* 0x0000001a001b7202 */ /* 0x000fe20000000f00 */
[----:B------:R-:W-:Y:S02]  /*2d1c0*/  IMAD.MOV.U32 R0, RZ, RZ, R2 ;  /* 0x000000ffff007224 */ /* 0x000fe400078e0002 */
[----:B------:R-:W-:Y:S02]  /*2d1d0*/  IMAD.MOV.U32 R231, RZ, RZ, R230 ;  /* 0x000000ffffe77224 */ /* 0x000fe400078e00e6 */
.L_x_29413:
[----:B------:R-:W-:Y:S05]  /*2d1e0*/  BSYNC B1 ;  /* 0x0000000000017941 */ /* 0x000fea0003800000 */
.L_x_29411:
        /* <DEDUP_REMOVED lines=11> */
.L_x_29415:
[----:B------:R-:W-:Y:S01]  /*2d2a0*/  MOV R252, R3 ;  /* 0x0000000300fc7202 */ /* 0x000fe20000000f00 */
[----:B------:R-:W-:Y:S01]  /*2d2b0*/  IMAD.MOV.U32 R2, RZ, RZ, R0 ;  /* 0x000000ffff027224 */ /* 0x000fe200078e0000 */
[----:B------:R-:W-:Y:S01]  /*2d2c0*/  MOV R230, R229 ;  /* 0x000000e500e67202 */ /* 0x000fe20000000f00 */
[----:B------:R-:W-:Y:S02]  /*2d2d0*/  IMAD.MOV.U32 R26, RZ, RZ, R25 ;  /* 0x000000ffff1a7224 */ /* 0x000fe400078e0019 */
.L_x_29416:
[----:B------:R-:W-:Y:S05]  /*2d2e0*/  BSYNC B1 ;  /* 0x0000000000017941 */ /* 0x000fea0003800000 */
.L_x_29414:
        /* <DEDUP_REMOVED lines=11> */
.L_x_29418:
[----:B------:R-:W-:Y:S01]  /*2d3a0*/  IMAD.MOV.U32 R3, RZ, RZ, R252 ;  /* 0x000000ffff037224 */ /* 0x000fe200078e00fc */
[----:B------:R-:W-:Y:S01]  /*2d3b0*/  MOV R0, R2 ;  /* 0x0000000200007202 */ /* 0x000fe20000000f00 */
[----:B------:R-:W-:Y:S02]  /*2d3c0*/  IMAD.MOV.U32 R25, RZ, RZ, R24 ;  /* 0x000000ffff197224 */ /* 0x000fe400078e0018 */
[----:B------:R-:W-:Y:S02]  /*2d3d0*/  IMAD.MOV.U32 R229, RZ, RZ, R228 ;  /* 0x000000ffffe57224 */ /* 0x000fe400078e00e4 */
.L_x_29419:
[----:B------:R-:W-:Y:S05]  /*2d3e0*/  BSYNC B1 ;  /* 0x0000000000017941 */ /* 0x000fea0003800000 */
.L_x_29417:
        /* <DEDUP_REMOVED lines=11> */
.L_x_29421:
[----:B------:R-:W-:Y:S01]  /*2d4a0*/  IMAD.MOV.U32 R252, RZ, RZ, R3 ;  /* 0x000000fffffc7224 */ /* 0x000fe200078e0003 */
[----:B------:R-:W-:Y:S01]  /*2d4b0*/  MOV R24, R31 ;  /* 0x0000001f00187202 */ /* 0x000fe20000000f00 */
[----:B------:R-:W-:Y:S02]  /*2d4c0*/  IMAD.MOV.U32 R2, RZ, RZ, R0 ;  /* 0x000000ffff027224 */ /* 0x000fe400078e0000 */
[----:B------:R-:W-:Y:S02]  /*2d4d0*/  IMAD.MOV.U32 R228, RZ, RZ, R227 ;  /* 0x000000ffffe47224 */ /* 0x000fe400078e00e3 */
.L_x_29422:
[----:B------:R-:W-:Y:S05]  /*2d4e0*/  BSYNC B1 ;  /* 0x0000000000017941 */ /* 0x000fea0003800000 */
.L_x_29420:
        /* <DEDUP_REMOVED lines=11> */
.L_x_29424:
[----:B------:R-:W-:Y:S01]  /*2d5a0*/  MOV R3, R252 ;  /* 0x000000fc00037202 */ /* 0x000fe20000000f00 */
[----:B------:R-:W-:Y:S01]  /*2d5b0*/  IMAD.MOV.U32 R0, RZ, RZ, R2 ;  /* 0x000000ffff007224 */ /* 0x000fe200078e0002 */
[----:B------:R-:W-:Y:S01]  /*2d5c0*/  MOV R227, R226 ;  /* 0x000000e200e37202 */ /* 0x000fe20000000f00 */
[----:B------:R-:W-:Y:S02]  /*2d5d0*/  IMAD.MOV.U32 R31, RZ, RZ, R30 ;  /* 0x000000ffff1f7224 */ /* 0x000fe400078e001e */
.L_x_29425:
[----:B------:R-:W-:Y:S05]  /*2d5e0*/  BSYNC B1 ;  /* 0x0000000000017941 */ /* 0x000fea0003800000 */
.L_x_29423:
        /* <DEDUP_REMOVED lines=11> */
.L_x_29427:
[----:B------:R-:W-:Y:S01]  /*2d6a0*/  IMAD.MOV.U32 R252, RZ, RZ, R3 ;  /* 0x000000fffffc7224 */ /* 0x000fe200078e0003 */
[----:B------:R-:W-:Y:S01]  /*2d6b0*/  MOV R2, R0 ;  /* 0x0000000000027202 */ /* 0x000fe20000000f00 */
[----:B------:R-:W-:Y:S02]  /*2d6c0*/  IMAD.MOV.U32 R30, RZ, RZ, R29 ;  /* 0x000000ffff1e7224 */ /* 0x000fe400078e001d */
[----:B------:R-:W-:Y:S02]  /*2d6d0*/  IMAD.MOV.U32 R226, RZ, RZ, R225 ;  /* 0x000000ffffe27224 */ /* 0x000fe400078e00e1 */
.L_x_29428:
[----:B------:R-:W-:Y:S05]  /*2d6e0*/  BSYNC B1 ;  /* 0x0000000000017941 */ /* 0x000fea0003800000 */
.L_x_29426:
        /* <DEDUP_REMOVED lines=11> */
.L_x_29430:
[----:B------:R-:W-:Y:S01]  /*2d7a0*/  IMAD.MOV.U32 R3, RZ, RZ, R252 ;  /* 0x000000ffff037224 */ /* 0x000fe200078e00fc */
[----:B------:R-:W-:Y:S01]  /*2d7b0*/  MOV R29, R28 ;  /* 0x0000001c001d7202 */ /* 0x000fe20000000f00 */
[----:B------:R-:W-:Y:S02]  /*2d7c0*/  IMAD.MOV.U32 R0, RZ, RZ, R2 ;  /* 0x000000ffff007224 */ /* 0x000fe400078e0002 */
[----:B------:R-:W-:Y:S02]  /*2d7d0*/  IMAD.MOV.U32 R225, RZ, RZ, R224 ;  /* 0x000000ffffe17224 */ /* 0x000fe400078e00e0 */
.L_x_29431:
[----:B------:R-:W-:Y:S05]  /*2d7e0*/  BSYNC B1 ;  /* 0x0000000000017941 */ /* 0x000fea0003800000 */
.L_x_29429:
        /* <DEDUP_REMOVED lines=11> */
.L_x_29433:
[----:B------:R-:W-:Y:S01]  /*2d8a0*/  MOV R252, R3 ;  /* 0x0000000300fc7202 */ /* 0x000fe20000000f00 */
[----:B------:R-:W-:Y:S01]  /*2d8b0*/  IMAD.MOV.U32 R2, RZ, RZ, R0 ;  /* 0x000000ffff027224 */ /* 0x000fe200078e0000 */
[----:B------:R-:W-:Y:S01]  /*2d8c0*/  MOV R224, R223 ;  /* 0x000000df00e07202 */ /* 0x000fe20000000f00 */
[----:B------:R-:W-:Y:S02]  /*2d8d0*/  IMAD.MOV.U32 R28, RZ, RZ, R35 ;  /* 0x000000ffff1c7224 */ /* 0x000fe400078e0023 */
.L_x_29434:
[----:B------:R-:W-:Y:S05]  /*2d8e0*/  BSYNC B1 ;  /* 0x0000000000017941 */ /* 0x000fea0003800000 */
.L_x_29432:
        /* <DEDUP_REMOVED lines=11> */
.L_x_29436:
[----:B------:R-:W-:Y:S01]  /*2d9a0*/  IMAD.MOV.U32 R3, RZ, RZ, R252 ;  /* 0x000000ffff037224 */ /* 0x000fe200078e00fc */
[----:B------:R-:W-:Y:S01]  /*2d9b0*/  MOV R0, R2 ;  /* 0x0000000200007202 */ /* 0x000fe20000000f00 */
[----:B------:R-:W-:Y:S02]  /*2d9c0*/  IMAD.MOV.U32 R35, RZ, RZ, R34 ;  /* 0x000000ffff237224 */ /* 0x000fe400078e0022 */
[----:B------:R-:W-:Y:S02]  /*2d9d0*/  IMAD.MOV.U32 R223, RZ, RZ, R222 ;  /* 0x000000ffffdf7224 */ /* 0x000fe400078e00de */
.L_x_29437:
[----:B------:R-:W-:Y:S05]  /*2d9e0*/  BSYNC B1 ;  /* 0x0000000000017941 */ /* 0x000fea0003800000 */
.L_x_29435:
        /* <DEDUP_REMOVED lines=11> */
.L_x_29439:
[----:B------:R-:W-:Y:S01]  /*2daa0*/  IMAD.MOV.U32 R252, RZ, RZ, R3 ;  /* 0x000000fffffc7224 */ /* 0x000fe200078e0003 */
[----:B------:R-:W-:Y:S01]  /*2dab0*/  MOV R34, R33 ;  /* 0x0000002100227202 */ /* 0x000fe20000000f00 */
[----:B------:R-:W-:Y:S02]  /*2dac0*/  IMAD.MOV.U32 R2, RZ, RZ, R0 ;  /* 0x000000ffff027224 */ /* 0x000fe400078e0000 */
[----:B------:R-:W-:Y:S02]  /*2dad0*/  IMAD.MOV.U32 R222, RZ, RZ, R221 ;  /* 0x000000ffffde7224 */ /* 0x000fe400078e00dd */
.L_x_29440:
[----:B------:R-:W-:Y:S05]  /*2dae0*/  BSYNC B1 ;  /* 0x0000000000017941 */ /* 0x000fea0003800000 */
.L_x_29438:
        /* <DEDUP_REMOVED lines=11> */
.L_x_29442:
[----:B------:R-:W-:Y:S01]  /*2dba0*/  MOV R3, R252 ;  /* 0x000000fc00037202 */ /* 0x000fe20000000f00 */
[----:B------:R-:W-:Y:S01]  /*2dbb0*/  IMAD.MOV.U32 R0, RZ, RZ, R2 ;  /* 0x000000ffff007224 */ /* 0x000fe200078e0002 */
[----:B------:R-:W-:Y:S01]  /*2dbc0*/  MOV R221, R220 ;  /* 0x000000dc00dd7202 */ /* 0x000fe20000000f00 */
[----:B------:R-:W-:Y:S02]  /*2dbd0*/  IMAD.MOV.U32 R33, RZ, RZ, R32 ;  /* 0x000000ffff217224 */ /* 0x000fe400078e0020 */
.L_x_29443:
[----:B------:R-:W-:Y:S05]  /*2dbe0*/  BSYNC B1 ;  /* 0x0000000000017941 */ /* 0x000fea0003800000 */
.L_x_29441:
        /* <DEDUP_REMOVED lines=11> */
.L_x_29445:
[----:B------:R-:W-:Y:S01]  /*2dca0*/  IMAD.MOV.U32 R252, RZ, RZ, R3 ;  /* 0x000000fffffc7224 */ /* 0x000fe200078e0003 */
[----:B------:R-:W-:Y:S01]  /*2dcb0*/  MOV R2, R0 ;  /* 0x0000000000027202 */ /* 0x000fe20000000f00 */
[----:B------:R-:W-:Y:S02]  /*2dcc0*/  IMAD.MOV.U32 R32, RZ, RZ, R39 ;  /* 0x000000ffff207224 */ /* 0x000fe400078e0027 */
[----:B------:R-:W-:Y:S02]  /*2dcd0*/  IMAD.MOV.U32 R220, RZ, RZ, R219 ;  /* 0x000000ffffdc7224 */ /* 0x000fe400078e00db */
.L_x_29446:
[----:B------:R-:W-:Y:S05]  /*2dce0*/  BSYNC B1 ;  /* 0x0000000000017941 */ /* 0x000fea0003800000 */
.L_x_29444:
        /* <DEDUP_REMOVED lines=11> */
.L_x_29448:
[----:B------:R-:W-:Y:S01]  /*2dda0*/  IMAD.MOV.U32 R3, RZ, RZ, R252 ;  /* 0x000000ffff037224 */ /* 0x000fe200078e00fc */
[----:B------:R-:W-:Y:S01]  /*2ddb0*/  MOV R39, R38 ;  /* 0x0000002600277202 */ /* 0x000fe20000000f00 */
[----:B------:R-:W-:Y:S02]  /*2ddc0*/  IMAD.MOV.U32 R0, RZ, RZ, R2 ;  /* 0x000000ffff007224 */ /* 0x000fe400078e0002 */
[----:B------:R-:W-:Y:S02]  /*2ddd0*/  IMAD.MOV.U32 R219, RZ, RZ, R218 ;  /* 0x000000ffffdb7224 */ /* 0x000fe400078e00da */
.L_x_29449:
[----:B------:R-:W-:Y:S05]  /*2dde0*/  BSYNC B1 ;  /* 0x0000000000017941 */ /* 0x000fea0003800000 */
.L_x_29447:
        /* <DEDUP_REMOVED lines=11> */
.L_x_29451:
[----:B------:R-:W-:Y:S01]  /*2dea0*/  MOV R252, R3 ;  /* 0x0000000300fc7202 */ /* 0x000fe20000000f00 */
[----:B------:R-:W-:Y:S01]  /*2deb0*/  IMAD.MOV.U32 R2, RZ, RZ, R0 ;  /* 0x000000ffff027224 */ /* 0x000fe200078e0000 */
[----:B------:R-:W-:Y:S01]  /*2dec0*/  MOV R218, R217 ;  /* 0x000000d900da7202 */ /* 0x000fe20000000f00 */
[----:B------:R-:W-:Y:S02]  /*2ded0*/  IMAD.MOV.U32 R38, RZ, RZ, R37 ;  /* 0x000000ffff267224 */ /* 0x000fe400078e0025 */
.L_x_29452:
[----:B------:R-:W-:Y:S05]  /*2dee0*/  BSYNC B1 ;  /* 0x0000000000017941 */ /* 0x000fea0003800000 */
.L_x_29450:
        /* <DEDUP_REMOVED lines=11> */
.L_x_29454:
[----:B------:R-:W-:Y:S01]  /*2dfa0*/  IMAD.MOV.U32 R3, RZ, RZ, R252 ;  /* 0x000000ffff037224 */ /* 0x000fe200078e00fc */
[----:B------:R-:W-:Y:S01]  /*2dfb0*/  MOV R0, R2 ;  /* 0x0000000200007202 */ /* 0x000fe20000000f00 */
[----:B------:R-:W-:Y:S02]  /*2dfc0*/  IMAD.MOV.U32 R37, RZ, RZ, R36 ;  /* 0x000000ffff257224 */ /* 0x000fe400078e0024 */
[----:B------:R-:W-:Y:S02]  /*2dfd0*/  IMAD.MOV.U32 R217, RZ, RZ, R216 ;  /* 0x000000ffffd97224 */ /* 0x000fe400078e00d8 */
.L_x_29455:
[----:B------:R-:W-:Y:S05]  /*2dfe0*/  BSYNC B1 ;  /* 0x0000000000017941 */ /* 0x000fea0003800000 */
.L_x_29453:
        /* <DEDUP_REMOVED lines=11> */
.L_x_29457:
[----:B------:R-:W-:Y:S01]  /*2e0a0*/  IMAD.MOV.U32 R252, RZ, RZ, R3 ;  /* 0x000000fffffc7224 */ /* 0x000fe200078e0003 */
[----:B------:R-:W-:Y:S01]  /*2e0b0*/  MOV R36, R43 ;  /* 0x0000002b00247202 */ /* 0x000fe20000000f00 */
[----:B------:R-:W-:Y:S02]  /*2e0c0*/  IMAD.MOV.U32 R2, RZ, RZ, R0 ;  /* 0x000000ffff027224 */ /* 0x000fe400078e0000 */
[----:B------:R-:W-:Y:S02]  /*2e0d0*/  IMAD.MOV.U32 R216, RZ, RZ, R215 ;  /* 0x000000ffffd87224 */ /* 0x000fe400078e00d7 */
.L_x_29458:
[----:B------:R-:W-:Y:S05]  /*2e0e0*/  BSYNC B1 ;  /* 0x0000000000017941 */ /* 0x000fea0003800000 */
.L_x_29456:
        /* <DEDUP_REMOVED lines=11> */
.L_x_29460:
[----:B------:R-:W-:Y:S01]  /*2e1a0*/  MOV R3, R252 ;  /* 0x000000fc00037202 */ /* 0x000fe20000000f00 */
[----:B------:R-:W-:Y:S01]  /*2e1b0*/  IMAD.MOV.U32 R0, RZ, RZ, R2 ;  /* 0x000000ffff007224 */ /* 0x000fe200078e0002 */
[----:B------:R-:W-:Y:S01]  /*2e1c0*/  MOV R215, R214 ;  /* 0x000000d600d77202 */ /* 0x000fe20000000f00 */
[----:B------:R-:W-:Y:S02]  /*2e1d0*/  IMAD.MOV.U32 R43, RZ, RZ, R42 ;  /* 0x000000ffff2b7224 */ /* 0x000fe400078e002a */
.L_x_29461:
[----:B------:R-:W-:Y:S05]  /*2e1e0*/  BSYNC B1 ;  /* 0x0000000000017941 */ /* 0x000fea0003800000 */
.L_x_29459:
        /* <DEDUP_REMOVED lines=11> */
.L_x_29463:
[----:B------:R-:W-:Y:S01]  /*2e2a0*/  IMAD.MOV.U32 R252, RZ, RZ, R3 ;  /* 0x000000fffffc7224 */ /* 0x000fe200078e0003 */
[----:B------:R-:W-:Y:S01]  /*2e2b0*/  MOV R2, R0 ;  /* 0x0000000000027202 */ /* 0x000fe20000000f00 */
[----:B------:R-:W-:Y:S02]  /*2e2c0*/  IMAD.MOV.U32 R42, RZ, RZ, R41 ;  /* 0x000000ffff2a7224 */ /* 0x000fe400078e0029 */
[----:B------:R-:W-:Y:S02]  /*2e2d0*/  IMAD.MOV.U32 R214, RZ, RZ, R213 ;  /* 0x000000ffffd67224 */ /* 0x000fe400078e00d5 */
.L_x_29464:
[----:B------:R-:W-:Y:S05]  /*2e2e0*/  BSYNC B1 ;  /* 0x0000000000017941 */ /* 0x000fea0003800000 */
.L_x_29462:
        /* <DEDUP_REMOVED lines=11> */
.L_x_29466:
[----:B------:R-:W-:Y:S01]  /*2e3a0*/  IMAD.MOV.U32 R3, RZ, RZ, R252 ;  /* 0x000000ffff037224 */ /* 0x000fe200078e00fc */
[----:B------:R-:W-:Y:S01]  /*2e3b0*/  MOV R41, R40 ;  /* 0x0000002800297202 */ /* 0x000fe20000000f00 */
[----:B------:R-:W-:Y:S02]  /*2e3c0*/  IMAD.MOV.U32 R0, RZ, RZ, R2 ;  /* 0x000000ffff007224 */ /* 0x000fe400078e0002 */
[----:B------:R-:W-:Y:S02]  /*2e3d0*/  IMAD.MOV.U32 R213, RZ, RZ, R212 ;  /* 0x000000ffffd57224 */ /* 0x000fe400078e00d4 */
.L_x_29467:
[----:B------:R-:W-:Y:S05]  /*2e3e0*/  BSYNC B1 ;  /* 0x0000000000017941 */ /* 0x000fea0003800000 */
.L_x_29465:
        /* <DEDUP_REMOVED lines=11> */
.L_x_29469:
[----:B------:R-:W-:Y:S01]  /*2e4a0*/  MOV R252, R3 ;  /* 0x0000000300fc7202 */ /* 0x000fe20000000f00 */
[----:B------:R-:W-:Y:S01]  /*2e4b0*/  IMAD.MOV.U32 R2, RZ, RZ, R0 ;  /* 0x000000ffff027224 */ /* 0x000fe200078e0000 */
[----:B------:R-:W-:Y:S01]  /*2e4c0*/  MOV R212, R211 ;  /* 0x000000d300d47202 */ /* 0x000fe20000000f00 */
[----:B------:R-:W-:Y:S02]  /*2e4d0*/  IMAD.MOV.U32 R40, RZ, RZ, R47 ;  /* 0x000000ffff287224 */ /* 0x000fe400078e002f */
.L_x_29470:
[----:B------:R-:W-:Y:S05]  /*2e4e0*/  BSYNC B1 ;  /* 0x0000000000017941 */ /* 0x000fea0003800000 */
.L_x_29468:
        /* <DEDUP_REMOVED lines=11> */
.L_x_29472:
[----:B------:R-:W-:Y:S01]  /*2e5a0*/  IMAD.MOV.U32 R3, RZ, RZ, R252 ;  /* 0x000000ffff037224 */ /* 0x000fe200078e00fc */
[----:B------:R-:W-:Y:S01]  /*2e5b0*/  MOV R0, R2 ;  /* 0x0000000200007202 */ /* 0x000fe20000000f00 */
[----:B------:R-:W-:Y:S02]  /*2e5c0*/  IMAD.MOV.U32 R47, RZ, RZ, R46 ;  /* 0x000000ffff2f7224 */ /* 0x000fe400078e002e */
[----:B------:R-:W-:Y:S02]  /*2e5d0*/  IMAD.MOV.U32 R211, RZ, RZ, R210 ;  /* 0x000000ffffd37224 */ /* 0x000fe400078e00d2 */
.L_x_29473:
[----:B------:R-:W-:Y:S05]  /*2e5e0*/  BSYNC B1 ;  /* 0x0000000000017941 */ /* 0x000fea0003800000 */
.L_x_29471:
        /* <DEDUP_REMOVED lines=11> */
.L_x_29475:
[----:B------:R-:W-:Y:S01]  /*2e6a0*/  IMAD.MOV.U32 R252, RZ, RZ, R3 ;  /* 0x000000fffffc7224 */ /* 0x000fe200078e0003 */
[----:B------:R-:W-:Y:S01]  /*2e6b0*/  MOV R46, R45 ;  /* 0x0000002d002e7202 */ /* 0x000fe20000000f00 */
[----:B------:R-:W-:Y:S02]  /*2e6c0*/  IMAD.MOV.U32 R2, RZ, RZ, R0 ;  /* 0x000000ffff027224 */ /* 0x000fe400078e0000 */
[----:B------:R-:W-:Y:S02]  /*2e6d0*/  IMAD.MOV.U32 R210, RZ, RZ, R209 ;  /* 0x000000ffffd27224 */ /* 0x000fe400078e00d1 */
.L_x_29476:
[----:B------:R-:W-:Y:S05]  /*2e6e0*/  BSYNC B1 ;  /* 0x0000000000017941 */ /* 0x000fea0003800000 */
.L_x_29474:
        /* <DEDUP_REMOVED lines=11> */
.L_x_29478:
[----:B------:R-:W-:Y:S01]  /*2e7a0*/  MOV R3, R252 ;  /* 0x000000fc00037202 */ /* 0x000fe20000000f00 */
[----:B------:R-:W-:Y:S01]  /*2e7b0*/  IMAD.MOV.U32 R0, RZ, RZ, R2 ;  /* 0x000000ffff007224 */ /* 0x000fe200078e0002 */
[----:B------:R-:W-:Y:S01]  /*2e7c0*/  MOV R209, R208 ;  /* 0x000000d000d17202 */ /* 0x000fe20000000f00 */
[----:B------:R-:W-:Y:S02]  /*2e7d0*/  IMAD.MOV.U32 R45, RZ, RZ, R44 ;  /* 0x000000ffff2d7224 */ /* 0x000fe400078e002c */
.L_x_29479:
[----:B------:R-:W-:Y:S05]  /*2e7e0*/  BSYNC B1 ;  /* 0x0000000000017941 */ /* 0x000fea0003800000 */
.L_x_29477:
        /* <DEDUP_REMOVED lines=11> */
.L_x_29481:
[----:B------:R-:W-:Y:S01]  /*2e8a0*/  IMAD.MOV.U32 R252, RZ, RZ, R3 ;  /* 0x000000fffffc7224 */ /* 0x000fe200078e0003 */
[----:B------:R-:W-:Y:S01]  /*2e8b0*/  MOV R2, R0 ;  /* 0x0000000000027202 */ /* 0x000fe20000000f00 */
[----:B------:R-:W-:Y:S02]  /*2e8c0*/  IMAD.MOV.U32 R44, RZ, RZ, R51 ;  /* 0x000000ffff2c7224 */ /* 0x000fe400078e0033 */
[----:B------:R-:W-:Y:S02]  /*2e8d0*/  IMAD.MOV.U32 R208, RZ, RZ, R207 ;  /* 0x000000ffffd07224 */ /* 0x000fe400078e00cf */
.L_x_29482:
[----:B------:R-:W-:Y:S05]  /*2e8e0*/  BSYNC B1 ;  /* 0x0000000000017941 */ /* 0x000fea0003800000 */
.L_x_29480:
        /* <DEDUP_REMOVED lines=11> */
.L_x_29484:
[----:B------:R-:W-:Y:S01]  /*2e9a0*/  IMAD.MOV.U32 R3, RZ, RZ, R252 ;  /* 0x000000ffff037224 */ /* 0x000fe200078e00fc */
[----:B------:R-:W-:Y:S01]  /*2e9b0*/  MOV R51, R50 ;  /* 0x0000003200337202 */ /* 0x000fe20000000f00 */
[----:B------:R-:W-:Y:S02]  /*2e9c0*/  IMAD.MOV.U32 R0, RZ, RZ, R2 ;  /* 0x000000ffff007224 */ /* 0x000fe400078e0002 */
[----:B------:R-:W-:Y:S02]  /*2e9d0*/  IMAD.MOV.U32 R207, RZ, RZ, R206 ;  /* 0x000000ffffcf7224 */ /* 0x000fe400078e00ce */
.L_x_29485:
[----:B------:R-:W-:Y:S05]  /*2e9e0*/  BSYNC B1 ;  /* 0x0000000000017941 */ /* 0x000fea0003800000 */
.L_x_29483:
        /* <DEDUP_REMOVED lines=11> */
.L_x_29487:
[----:B------:R-:W-:Y:S01]  /*2eaa0*/  MOV R252, R3 ;  /* 0x0000000300fc7202 */ /* 0x000fe20000000f00 */
[----:B------:R-:W-:Y:S01]  /*2eab0*/  IMAD.MOV.U32 R2, RZ, RZ, R0 ;  /* 0x000000ffff027224 */ /* 0x000fe200078e0000 */
[----:B------:R-:W-:Y:S01]  /*2eac0*/  MOV R206, R205 ;  /* 0x000000cd00ce7202 */ /* 0x000fe20000000f00 */
[----:B------:R-:W-:Y:S02]  /*2ead0*/  IMAD.MOV.U32 R50, RZ, RZ, R49 ;  /* 0x000000ffff327224 */ /* 0x000fe400078e0031 */
.L_x_29488:
[----:B------:R-:W-:Y:S05]  /*2eae0*/  BSYNC B1 ;  /* 0x0000000000017941 */ /* 0x000fea0003800000 */
.L_x_29486:
        /* <DEDUP_REMOVED lines=11> */
.L_x_29490:
[----:B------:R-:W-:Y:S01]  /*2eba0*/  IMAD.MOV.U32 R3, RZ, RZ, R252 ;  /* 0x000000ffff037224 */ /* 0x000fe200078e00fc */
[----:B------:R-:W-:Y:S01]  /*2ebb0*/  MOV R0, R2 ;  /* 0x0000000200007202 */ /* 0x000fe20000000f00 */
[----:B------:R-:W-:Y:S02]  /*2ebc0*/  IMAD.MOV.U32 R49, RZ, RZ, R48 ;  /* 0x000000ffff317224 */ /* 0x000fe400078e0030 */
[----:B------:R-:W-:Y:S02]  /*2ebd0*/  IMAD.MOV.U32 R205, RZ, RZ, R204 ;  /* 0x000000ffffcd7224 */ /* 0x000fe400078e00cc */
.L_x_29491:
[----:B------:R-:W-:Y:S05]  /*2ebe0*/  BSYNC B1 ;  /* 0x0000000000017941 */ /* 0x000fea0003800000 */
.L_x_29489:
        /* <DEDUP_REMOVED lines=11> */
.L_x_29493:
[----:B------:R-:W-:Y:S01]  /*2eca0*/  IMAD.MOV.U32 R252, RZ, RZ, R3 ;  /* 0x000000fffffc7224 */ /* 0x000fe200078e0003 */
[----:B------:R-:W-:Y:S01]  /*2ecb0*/  MOV R48, R55 ;  /* 0x0000003700307202 */ /* 0x000fe20000000f00 */
[----:B------:R-:W-:Y:S02]  /*2ecc0*/  IMAD.MOV.U32 R2, RZ, RZ, R0 ;  /* 0x000000ffff027224 */ /* 0x000fe400078e0000 */
[----:B------:R-:W-:Y:S02]  /*2ecd0*/  IMAD.MOV.U32 R204, RZ, RZ, R203 ;  /* 0x000000ffffcc7224 */ /* 0x000fe400078e00cb */
.L_x_29494:
[----:B------:R-:W-:Y:S05]  /*2ece0*/  BSYNC B1 ;  /* 0x0000000000017941 */ /* 0x000fea0003800000 */
.L_x_29492:
        /* <DEDUP_REMOVED lines=11> */
.L_x_29496:
[----:B------:R-:W-:Y:S01]  /*2eda0*/  MOV R3, R252 ;  /* 0x000000fc00037202 */ /* 0x000fe20000000f00 */
[----:B------:R-:W-:Y:S01]  /*2edb0*/  IMAD.MOV.U32 R0, RZ, RZ, R2 ;  /* 0x000000ffff007224 */ /* 0x000fe200078e0002 */
[----:B------:R-:W-:Y:S01]  /*2edc0*/  MOV R203, R202 ;  /* 0x000000ca00cb7202 */ /* 0x000fe20000000f00 */
[----:B------:R-:W-:Y:S02]  /*2edd0*/  IMAD.MOV.U32 R55, RZ, RZ, R54 ;  /* 0x000000ffff377224 */ /* 0x000fe400078e0036 */
.L_x_29497:
[----:B------:R-:W-:Y:S05]  /*2ede0*/  BSYNC B1 ;  /* 0x0000000000017941 */ /* 0x000fea0003800000 */
.L_x_29495:
        /* <DEDUP_REMOVED lines=11> */
.L_x_29499:
[----:B------:R-:W-:Y:S01]  /*2eea0*/  IMAD.MOV.U32 R252, RZ, RZ, R3 ;  /* 0x000000fffffc7224 */ /* 0x000fe200078e0003 */
[----:B------:R-:W-:Y:S01]  /*2eeb0*/  MOV R2, R0 ;  /* 0x0000000000027202 */ /* 0x000fe20000000f00 */
[----:B------:R-:W-:Y:S02]  /*2eec0*/  IMAD.MOV.U32 R54, RZ, RZ, R53 ;  /* 0x000000ffff367224 */ /* 0x000fe400078e0035 */
[----:B------:R-:W-:Y:S02]  /*2eed0*/  IMAD.MOV.U32 R202, RZ, RZ, R201 ;  /* 0x000000ffffca7224 */ /* 0x000fe400078e00c9 */
.L_x_29500:
[----:B------:R-:W-:Y:S05]  /*2eee0*/  BSYNC B1 ;  /* 0x0000000000017941 */ /* 0x000fea0003800000 */
.L_x_29498:
        /* <DEDUP_REMOVED lines=11> */
.L_x_29502:
[----:B------:R-:W-:Y:S01]  /*2efa0*/  IMAD.MOV.U32 R3, RZ, RZ, R252 ;  /* 0x000000ffff037224 */ /* 0x000fe200078e00fc */
[----:B------:R-:W-:Y:S01]  /*2efb0*/  MOV R53, R52 ;  /* 0x0000003400357202 */ /* 0x000fe20000000f00 */
[----:B------:R-:W-:Y:S02]  /*2efc0*/  IMAD.MOV.U32 R0, RZ, RZ, R2 ;  /* 0x000000ffff007224 */ /* 0x000fe400078e0002 */
[----:B------:R-:W-:Y:S02]  /*2efd0*/  IMAD.MOV.U32 R201, RZ, RZ, R200 ;  /* 0x000000ffffc97224 */ /* 0x000fe400078e00c8 */
.L_x_29503:
[----:B------:R-:W-:Y:S05]  /*2efe0*/  BSYNC B1 ;  /* 0x0000000000017941 */ /* 0x000fea0003800000 */
.L_x_29501:
        /* <DEDUP_REMOVED lines=11> */
.L_x_29505:
[----:B------:R-:W-:Y:S01]  /*2f0a0*/  MOV R252, R3 ;  /* 0x0000000300fc7202 */ /* 0x000fe20000000f00 */
[----:B------:R-:W-:Y:S01]  /*2f0b0*/  IMAD.MOV.U32 R2, RZ, RZ, R0 ;  /* 0x000000ffff027224 */ /* 0x000fe200078e0000 */
[----:B------:R-:W-:Y:S01]  /*2f0c0*/  MOV R200, R199 ;  /* 0x000000c700c87202 */ /* 0x000fe20000000f00 */
[----:B------:R-:W-:Y:S02]  /*2f0d0*/  IMAD.MOV.U32 R52, RZ, RZ, R59 ;  /* 0x000000ffff347224 */ /* 0x000fe400078e003b */
.L_x_29506:
[----:B------:R-:W-:Y:S05]  /*2f0e0*/  BSYNC B1 ;  /* 0x0000000000017941 */ /* 0x000fea0003800000 */
.L_x_29504:
        /* <DEDUP_REMOVED lines=11> */
.L_x_29508:
[----:B------:R-:W-:Y:S01]  /*2f1a0*/  IMAD.MOV.U32 R3, RZ, RZ, R252 ;  /* 0x000000ffff037224 */ /* 0x000fe200078e00fc */
[----:B------:R-:W-:Y:S01]  /*2f1b0*/  MOV R0, R2 ;  /* 0x0000000200007202 */ /* 0x000fe20000000f00 */
[----:B------:R-:W-:Y:S02]  /*2f1c0*/  IMAD.MOV.U32 R59, RZ, RZ, R58 ;  /* 0x000000ffff3b7224 */ /* 0x000fe400078e003a */
[----:B------:R-:W-:Y:S02]  /*2f1d0*/  IMAD.MOV.U32 R199, RZ, RZ, R198 ;  /* 0x000000ffffc77224 */ /* 0x000fe400078e00c6 */
.L_x_29509:
[----:B------:R-:W-:Y:S05]  /*2f1e0*/  BSYNC B1 ;  /* 0x0000000000017941 */ /* 0x000fea0003800000 */
.L_x_29507:
        /* <DEDUP_REMOVED lines=11> */
.L_x_29511:
[----:B------:R-:W-:Y:S01]  /*2f2a0*/  IMAD.MOV.U32 R252, RZ, RZ, R3 ;  /* 0x000000fffffc7224 */ /* 0x000fe200078e0003 */
[----:B------:R-:W-:Y:S01]  /*2f2b0*/  MOV R58, R57 ;  /* 0x00000039003a7202 */ /* 0x000fe20000000f00 */
[----:B------:R-:W-:Y:S02]  /*2f2c0*/  IMAD.MOV.U32 R2, RZ, RZ, R0 ;  /* 0x000000ffff027224 */ /* 0x000fe400078e0000 */
[----:B------:R-:W-:Y:S02]  /*2f2d0*/  IMAD.MOV.U32 R198, RZ, RZ, R197 ;  /* 0x000000ffffc67224 */ /* 0x000fe400078e00c5 */
.L_x_29512:
[----:B------:R-:W-:Y:S05]  /*2f2e0*/  BSYNC B1 ;  /* 0x0000000000017941 */ /* 0x000fea0003800000 */
.L_x_29510:
        /* <DEDUP_REMOVED lines=11> */
.L_x_29514:
[----:B------:R-:W-:Y:S01]  /*2f3a0*/  MOV R3, R252 ;  /* 0x000000fc00037202 */ /* 0x000fe20000000f00 */
[----:B------:R-:W-:Y:S01]  /*2f3b0*/  IMAD.MOV.U32 R0, RZ, RZ, R2 ;  /* 0x000000ffff007224 */ /* 0x000fe200078e0002 */
[----:B------:R-:W-:Y:S01]  /*2f3c0*/  MOV R197, R196 ;  /* 0x000000c400c57202 */ /* 0x000fe20000000f00 */
[----:B------:R-:W-:Y:S02]  /*2f3d0*/  IMAD.MOV.U32 R57, RZ, RZ, R56 ;  /* 0x000000ffff397224 */ /* 0x000fe400078e0038 */
.L_x_29515:
[----:B------:R-:W-:Y:S05]  /*2f3e0*/  BSYNC B1 ;  /* 0x0000000000017941 */ /* 0x000fea0003800000 */
.L_x_29513:
        /* <DEDUP_REMOVED lines=11> */
.L_x_29517:
[----:B------:R-:W-:Y:S01]  /*2f4a0*/  IMAD.MOV.U32 R252, RZ, RZ, R3 ;  /* 0x000000fffffc7224 */ /* 0x000fe200078e0003 */
[----:B------:R-:W-:Y:S01]  /*2f4b0*/  MOV R2, R0 ;  /* 0x0000000000027202 */ /* 0x000fe20000000f00 */
[----:B------:R-:W-:Y:S02]  /*2f4c0*/  IMAD.MOV.U32 R56, RZ, RZ, R63 ;  /* 0x000000ffff387224 */ /* 0x000fe400078e003f */
[----:B------:R-:W-:Y:S02]  /*2f4d0*/  IMAD.MOV.U32 R196, RZ, RZ, R195 ;  /* 0x000000ffffc47224 */ /* 0x000fe400078e00c3 */
.L_x_29518:
[----:B------:R-:W-:Y:S05]  /*2f4e0*/  BSYNC B1 ;  /* 0x0000000000017941 */ /* 0x000fea0003800000 */
.L_x_29516:
        /* <DEDUP_REMOVED lines=11> */
.L_x_29520:
[----:B------:R-:W-:Y:S01]  /*2f5a0*/  IMAD.MOV.U32 R3, RZ, RZ, R252 ;  /* 0x000000ffff037224 */ /* 0x000fe200078e00fc */
[----:B------:R-:W-:Y:S01]  /*2f5b0*/  MOV R63, R62 ;  /* 0x0000003e003f7202 */ /* 0x000fe20000000f00 */
[----:B------:R-:W-:Y:S02]  /*2f5c0*/  IMAD.MOV.U32 R0, RZ, RZ, R2 ;  /* 0x000000ffff007224 */ /* 0x000fe400078e0002 */
[----:B------:R-:W-:Y:S02]  /*2f5d0*/  IMAD.MOV.U32 R195, RZ, RZ, R194 ;  /* 0x000000ffffc37224 */ /* 0x000fe400078e00c2 */
.L_x_29521:
[----:B------:R-:W-:Y:S05]  /*2f5e0*/  BSYNC B1 ;  /* 0x0000000000017941 */ /* 0x000fea0003800000 */
.L_x_29519:
        /* <DEDUP_REMOVED lines=11> */
.L_x_29523:
[----:B------:R-:W-:Y:S01]  /*2f6a0*/  MOV R252, R3 ;  /* 0x0000000300fc7202 */ /* 0x000fe20000000f00 */
[----:B------:R-:W-:Y:S01]  /*2f6b0*/  IMAD.MOV.U32 R2, RZ, RZ, R0 ;  /* 0x000000ffff027224 */ /* 0x000fe200078e0000 */
[----:B------:R-:W-:Y:S01]  /*2f6c0*/  MOV R194, R193 ;  /* 0x000000c100c27202 */ /* 0x000fe20000000f00 */
[----:B------:R-:W-:Y:S02]  /*2f6d0*/  IMAD.MOV.U32 R62, RZ, RZ, R61 ;  /* 0x000000ffff3e7224 */ /* 0x000fe400078e003d */
.L_x_29524:
[----:B------:R-:W-:Y:S05]  /*2f6e0*/  BSYNC B1 ;  /* 0x0000000000017941 */ /* 0x000fea0003800000 */
.L_x_29522:
        /* <DEDUP_REMOVED lines=11> */
.L_x_29526:
[----:B------:R-:W-:Y:S01]  /*2f7a0*/  IMAD.MOV.U32 R3, RZ, RZ, R252 ;  /* 0x000000ffff037224 */ /* 0x000fe200078e00fc */
[----:B------:R-:W-:Y:S01]  /*2f7b0*/  MOV R0, R2 ;  /* 0x0000000200007202 */ /* 0x000fe20000000f00 */
[----:B------:R-:W-:Y:S02]  /*2f7c0*/  IMAD.MOV.U32 R61, RZ, RZ, R60 ;  /* 0x000000ffff3d7224 */ /* 0x000fe400078e003c */
[----:B------:R-:W-:Y:S02]  /*2f7d0*/  IMAD.MOV.U32 R193, RZ, RZ, R192 ;  /* 0x000000ffffc17224 */ /* 0x000fe400078e00c0 */
.L_x_29527:
[----:B------:R-:W-:Y:S05]  /*2f7e0*/  BSYNC B1 ;  /* 0x0000000000017941 */ /* 0x000fea0003800000 */
.L_x_29525:
        /* <DEDUP_REMOVED lines=11> */
.L_x_29529:
[----:B------:R-:W-:Y:S01]  /*2f8a0*/  IMAD.MOV.U32 R252, RZ, RZ, R3 ;  /* 0x000000fffffc7224 */ /* 0x000fe200078e0003 */
[----:B------:R-:W-:Y:S01]  /*2f8b0*/  MOV R60, R67 ;  /* 0x00000043003c7202 */ /* 0x000fe20000000f00 */
[----:B------:R-:W-:Y:S02]  /*2f8c0*/  IMAD.MOV.U32 R2, RZ, RZ, R0 ;  /* 0x000000ffff027224 */ /* 0x000fe400078e0000 */
[----:B------:R-:W-:Y:S02]  /*2f8d0*/  IMAD.MOV.U32 R192, RZ, RZ, R191 ;  /* 0x000000ffffc07224 */ /* 0x000fe400078e00bf */
.L_x_29530:
[----:B------:R-:W-:Y:S05]  /*2f8e0*/  BSYNC B1 ;  /* 0x0000000000017941 */ /* 0x000fea0003800000 */
.L_x_29528:
        /* <DEDUP_REMOVED lines=11> */
.L_x_29532:
[----:B------:R-:W-:Y:S01]  /*2f9a0*/  MOV R3, R252 ;  /* 0x000000fc00037202 */ /* 0x000fe20000000f00 */
[----:B------:R-:W-:Y:S01]  /*2f9b0*/  IMAD.MOV.U32 R0, RZ, RZ, R2 ;  /* 0x000000ffff007224 */ /* 0x000fe200078e0002 */
[----:B------:R-:W-:Y:S01]  /*2f9c0*/  MOV R191, R190 ;  /* 0x000000be00bf7202 */ /* 0x000fe20000000f00 */
[----:B------:R-:W-:Y:S02]  /*2f9d0*/  IMAD.MOV.U32 R67, RZ, RZ, R66 ;  /* 0x000000ffff437224 */ /* 0x000fe400078e0042 */
.L_x_29533:
[----:B------:R-:W-:Y:S05]  /*2f9e0*/  BSYNC B1 ;  /* 0x0000000000017941 */ /* 0x000fea0003800000 */
.L_x_29531:
        /* <DEDUP_REMOVED lines=11> */
.L_x_29535:
[----:B------:R-:W-:Y:S01]  /*2faa0*/  IMAD.MOV.U32 R252, RZ, RZ, R3 ;  /* 0x000000fffffc7224 */ /* 0x000fe200078e0003 */
[----:B------:R-:W-:Y:S01]  /*2fab0*/  MOV R2, R0 ;  /* 0x0000000000027202 */ /* 0x000fe20000000f00 */
[----:B------:R-:W-:Y:S02]  /*2fac0*/  IMAD.MOV.U32 R66, RZ, RZ, R65 ;  /* 0x000000ffff427224 */ /* 0x000fe400078e0041 */
[----:B------:R-:W-:Y:S02]  /*2fad0*/  IMAD.MOV.U32 R190, RZ, RZ, R189 ;  /* 0x000000ffffbe7224 */ /* 0x000fe400078e00bd */
.L_x_29536:
[----:B------:R-:W-:Y:S05]  /*2fae0*/  BSYNC B1 ;  /* 0x0000000000017941 */ /* 0x000fea0003800000 */
.L_x_29534:
        /* <DEDUP_REMOVED lines=11> */
.L_x_29538:
[----:B------:R-:W-:Y:S01]  /*2fba0*/  IMAD.MOV.U32 R3, RZ, RZ, R252 ;  /* 0x000000ffff037224 */ /* 0x000fe200078e00fc */
[----:B------:R-:W-:Y:S01]  /*2fbb0*/  MOV R65, R64 ;  /* 0x0000004000417202 */ /* 0x000fe20000000f00 */
[----:B------:R-:W-:Y:S02]  /*2fbc0*/  IMAD.MOV.U32 R0, RZ, RZ, R2 ;  /* 0x000000ffff007224 */ /* 0x000fe400078e0002 */
[----:B------:R-:W-:Y:S02]  /*2fbd0*/  IMAD.MOV.U32 R189, RZ, RZ, R188 ;  /* 0x000000ffffbd7224 */ /* 0x000fe400078e00bc */
.L_x_29539:
[----:B------:R-:W-:Y:S05]  /*2fbe0*/  BSYNC B1 ;  /* 0x0000000000017941 */ /* 0x000fea0003800000 */
.L_x_29537:
        /* <DEDUP_REMOVED lines=11> */
.L_x_29541:
[----:B------:R-:W-:Y:S01]  /*2fca0*/  MOV R252, R3 ;  /* 0x0000000300fc7202 */ /* 0x000fe20000000f00 */
[----:B------:R-:W-:Y:S01]  /*2fcb0*/  IMAD.MOV.U32 R2, RZ, RZ, R0 ;  /* 0x000000ffff027224 */ /* 0x000fe200078e0000 */
[----:B------:R-:W-:Y:S01]  /*2fcc0*/  MOV R188, R187 ;  /* 0x000000bb00bc7202 */ /* 0x000fe20000000f00 */
[----:B------:R-:W-:Y:S02]  /*2fcd0*/  IMAD.MOV.U32 R64, RZ, RZ, R71 ;  /* 0x000000ffff407224 */ /* 0x000fe400078e0047 */
.L_x_29542:
[----:B------:R-:W-:Y:S05]  /*2fce0*/  BSYNC B1 ;  /* 0x0000000000017941 */ /* 0x000fea0003800000 */
.L_x_29540:
        /* <DEDUP_REMOVED lines=11> */
.L_x_29544:
[----:B------:R-:W-:Y:S01]  /*2fda0*/  IMAD.MOV.U32 R3, RZ, RZ, R252 ;  /* 0x000000ffff037224 */ /* 0x000fe200078e00fc */
[----:B------:R-:W-:Y:S01]  /*2fdb0*/  MOV R0, R2 ;  /* 0x0000000200007202 */ /* 0x000fe20000000f00 */
[----:B------:R-:W-:Y:S02]  /*2fdc0*/  IMAD.MOV.U32 R71, RZ, RZ, R70 ;  /* 0x000000ffff477224 */ /* 0x000fe400078e0046 */
[----:B------:R-:W-:Y:S02]  /*2fdd0*/  IMAD.MOV.U32 R187, RZ, RZ, R186 ;  /* 0x000000ffffbb7224 */ /* 0x000fe400078e00ba */
.L_x_29545:
[----:B------:R-:W-:Y:S05]  /*2fde0*/  BSYNC B1 ;  /* 0x0000000000017941 */ /* 0x000fea0003800000 */
.L_x_29543:
        /* <DEDUP_REMOVED lines=11> */
.L_x_29547:
[----:B------:R-:W-:Y:S01]  /*2fea0*/  IMAD.MOV.U32 R252, RZ, RZ, R3 ;  /* 0x000000fffffc7224 */ /* 0x000fe200078e0003 */
[----:B------:R-:W-:Y:S01]  /*2feb0*/  MOV R70, R69 ;  /* 0x0000004500467202 */ /* 0x000fe20000000f00 */
[----:B------:R-:W-:Y:S02]  /*2fec0*/  IMAD.MOV.U32 R2, RZ, RZ, R0 ;  /* 0x000000ffff027224 */ /* 0x000fe400078e0000 */
[----:B------:R-:W-:Y:S02]  /*2fed0*/  IMAD.MOV.U32 R186, RZ, RZ, R185 ;  /* 0x000000ffffba7224 */ /* 0x000fe400078e00b9 */
.L_x_29548:
[----:B------:R-:W-:Y:S05]  /*2fee0*/  BSYNC B1 ;  /* 0x0000000000017941 */ /* 0x000fea0003800000 */
.L_x_29546:
        /* <DEDUP_REMOVED lines=11> */
.L_x_29550:
[----:B------:R-:W-:Y:S01]  /*2ffa0*/  MOV R3, R252 ;  /* 0x000000fc00037202 */ /* 0x000fe20000000f00 */
[----:B------:R-:W-:Y:S01]  /*2ffb0*/  IMAD.MOV.U32 R0, RZ, RZ, R2 ;  /* 0x000000ffff007224 */ /* 0x000fe200078e0002 */
[----:B------:R-:W-:Y:S01]  /*2ffc0*/  MOV R185, R184 ;  /* 0x000000b800b97202 */ /* 0x000fe20000000f00 */
[----:B------:R-:W-:Y:S02]  /*2ffd0*/  IMAD.MOV.U32 R69, RZ, RZ, R68 ;  /* 0x000000ffff457224 */ /* 0x000fe400078e0044 */
.L_x_29551:
[----:B------:R-:W-:Y:S05]  /*2ffe0*/  BSYNC B1 ;  /* 0x0000000000017941 */ /* 0x000fea0003800000 */
.L_x_29549:
        /* <DEDUP_REMOVED lines=11> */
.L_x_29553:
[----:B------:R-:W-:Y:S01]  /*300a0*/  IMAD.MOV.U32 R252, RZ, RZ, R3 ;  /* 0x000000fffffc7224 */ /* 0x000fe200078e0003 */
[----:B------:R-:W-:Y:S01]  /*300b0*/  MOV R2, R0 ;  /* 0x0000000000027202 */ /* 0x000fe20000000f00 */
[----:B------:R-:W-:Y:S02]  /*300c0*/  IMAD.MOV.U32 R68, RZ, RZ, R75 ;  /* 0x000000ffff447224 */ /* 0x000fe400078e004b */
[----:B------:R-:W-:Y:S02]  /*300d0*/  IMAD.MOV.U32 R184, RZ, RZ, R183 ;  /* 0x000000ffffb87224 */ /* 0x000fe400078e00b7 */
.L_x_29554:
[----:B------:R-:W-:Y:S05]  /*300e0*/  BSYNC B1 ;  /* 0x0000000000017941 */ /* 0x000fea0003800000 */
.L_x_29552:
        /* <DEDUP_REMOVED lines=11> */
.L_x_29556:
[----:B------:R-:W-:Y:S01]  /*301a0*/  IMAD.MOV.U32 R3, RZ, RZ, R252 ;  /* 0x000000ffff037224 */ /* 0x000fe200078e00fc */
[----:B------:R-:W-:Y:S01]  /*301b0*/  MOV R75, R74 ;  /* 0x0000004a004b7202 */ /* 0x000fe20000000f00 */
[----:B------:R-:W-:Y:S02]  /*301c0*/  IMAD.MOV.U32 R0, RZ, RZ, R2 ;  /* 0x000000ffff007224 */ /* 0x000fe400078e0002 */
[----:B------:R-:W-:Y:S02]  /*301d0*/  IMAD.MOV.U32 R183, RZ, RZ, R182 ;  /* 0x000000ffffb77224 */ /* 0x000fe400078e00b6 */
.L_x_29557:
[----:B------:R-:W-:Y:S05]  /*301e0*/  BSYNC B1 ;  /* 0x0000000000017941 */ /* 0x000fea0003800000 */
.L_x_29555:
        /* <DEDUP_REMOVED lines=11> */
.L_x_29559:
[----:B------:R-:W-:Y:S01]  /*302a0*/  MOV R252, R3 ;  /* 0x0000000300fc7202 */ /* 0x000fe20000000f00 */
[----:B------:R-:W-:Y:S01]  /*302b0*/  IMAD.MOV.U32 R2, RZ, RZ, R0 ;  /* 0x000000ffff027224 */ /* 0x000fe200078e0000 */
[----:B------:R-:W-:Y:S01]  /*302c0*/  MOV R182, R181 ;  /* 0x000000b500b67202 */ /* 0x000fe20000000f00 */
[----:B------:R-:W-:Y:S02]  /*302d0*/  IMAD.MOV.U32 R74, RZ, RZ, R73 ;  /* 0x000000ffff4a7224 */ /* 0x000fe400078e0049 */
.L_x_29560:
[----:B------:R-:W-:Y:S05]  /*302e0*/  BSYNC B1 ;  /* 0x0000000000017941 */ /* 0x000fea0003800000 */
.L_x_29558:
        /* <DEDUP_REMOVED lines=11> */
.L_x_29562:
[----:B------:R-:W-:Y:S01]  /*303a0*/  IMAD.MOV.U32 R3, RZ, RZ, R252 ;  /* 0x000000ffff037224 */ /* 0x000fe200078e00fc */
[----:B------:R-:W-:Y:S01]  /*303b0*/  MOV R0, R2 ;  /* 0x0000000200007202 */ /* 0x000fe20000000f00 */
[----:B------:R-:W-:Y:S02]  /*303c0*/  IMAD.MOV.U32 R73, RZ, RZ, R72 ;  /* 0x000000ffff497224 */ /* 0x000fe400078e0048 */
[----:B------:R-:W-:Y:S02]  /*303d0*/  IMAD.MOV.U32 R181, RZ, RZ, R180 ;  /* 0x000000ffffb57224 */ /* 0x000fe400078e00b4 */
.L_x_29563:
[----:B------:R-:W-:Y:S05]  /*303e0*/  BSYNC B1 ;  /* 0x0000000000017941 */ /* 0x000fea0003800000 */
.L_x_29561:
        /* <DEDUP_REMOVED lines=11> */
.L_x_29565:
[----:B------:R-:W-:Y:S01]  /*304a0*/  IMAD.MOV.U32 R252, RZ, RZ, R3 ;  /* 0x000000fffffc7224 */ /* 0x000fe200078e0003 */
[----:B------:R-:W-:Y:S01]  /*304b0*/  MOV R72, R79 ;  /* 0x0000004f00487202 */ /* 0x000fe20000000f00 */
[----:B------:R-:W-:Y:S02]  /*304c0*/  IMAD.MOV.U32 R2, RZ, RZ, R0 ;  /* 0x000000ffff027224 */ /* 0x000fe400078e0000 */
[----:B------:R-:W-:Y:S02]  /*304d0*/  IMAD.MOV.U32 R180, RZ, RZ, R179 ;  /* 0x000000ffffb47224 */ /* 0x000fe400078e00b3 */
.L_x_29566:
[----:B------:R-:W-:Y:S05]  /*304e0*/  BSYNC B1 ;  /* 0x0000000000017941 */ /* 0x000fea0003800000 */
.L_x_29564:
        /* <DEDUP_REMOVED lines=11> */
.L_x_29568:
[----:B------:R-:W-:Y:S01]  /*305a0*/  MOV R3, R252 ;  /* 0x000000fc00037202 */ /* 0x000fe20000000f00 */
[----:B------:R-:W-:Y:S01]  /*305b0*/  IMAD.MOV.U32 R0, RZ, RZ, R2 ;  /* 0x000000ffff007224 */ /* 0x000fe200078e0002 */
[----:B------:R-:W-:Y:S01]  /*305c0*/  MOV R179, R178 ;  /* 0x000000b200b37202 */ /* 0x000fe20000000f00 */
[----:B------:R-:W-:Y:S02]  /*305d0*/  IMAD.MOV.U32 R79, RZ, RZ, R78 ;  /* 0x000000ffff4f7224 */ /* 0x000fe400078e004e */
.L_x_29569:
[----:B------:R-:W-:Y:S05]  /*305e0*/  BSYNC B1 ;  /* 0x0000000000017941 */ /* 0x000fea0003800000 */
.L_x_29567:
        /* <DEDUP_REMOVED lines=11> */
.L_x_29571:
[----:B------:R-:W-:Y:S01]  /*306a0*/  IMAD.MOV.U32 R252, RZ, RZ, R3 ;  /* 0x000000fffffc7224 */ /* 0x000fe200078e0003 */
[----:B------:R-:W-:Y:S01]  /*306b0*/  MOV R2, R0 ;  /* 0x0000000000027202 */ /* 0x000fe20000000f00 */
[----:B------:R-:W-:Y:S02]  /*306c0*/  IMAD.MOV.U32 R78, RZ, RZ, R77 ;  /* 0x000000ffff4e7224 */ /* 0x000fe400078e004d */
[----:B------:R-:W-:Y:S02]  /*306d0*/  IMAD.MOV.U32 R178, RZ, RZ, R177 ;  /* 0x000000ffffb27224 */ /* 0x000fe400078e00b1 */
.L_x_29572:
[----:B------:R-:W-:Y:S05]  /*306e0*/  BSYNC B1 ;  /* 0x0000000000017941 */ /* 0x000fea0003800000 */
.L_x_29570:
        /* <DEDUP_REMOVED lines=11> */
.L_x_29574:
[----:B------:R-:W-:Y:S01]  /*307a0*/  IMAD.MOV.U32 R3, RZ, RZ, R252 ;  /* 0x000000ffff037224 */ /* 0x000fe200078e00fc */
[----:B------:R-:W-:Y:S01]  /*307b0*/  MOV R77, R76 ;  /* 0x0000004c004d7202 */ /* 0x000fe20000000f00 */
[----:B------:R-:W-:Y:S02]  /*307c0*/  IMAD.MOV.U32 R0, RZ, RZ, R2 ;  /* 0x000000ffff007224 */ /* 0x000fe400078e0002 */
[----:B------:R-:W-:Y:S02]  /*307d0*/  IMAD.MOV.U32 R177, RZ, RZ, R176 ;  /* 0x000000ffffb17224 */ /* 0x000fe400078e00b0 */
.L_x_29575:
[----:B------:R-:W-:Y:S05]  /*307e0*/  BSYNC B1 ;  /* 0x0000000000017941 */ /* 0x000fea0003800000 */
.L_x_29573:
        /* <DEDUP_REMOVED lines=11> */
.L_x_29577:
[----:B------:R-:W-:Y:S01]  /*308a0*/  MOV R252, R3 ;  /* 0x0000000300fc7202 */ /* 0x000fe20000000f00 */
[----:B------:R-:W-:Y:S01]  /*308b0*/  IMAD.MOV.U32 R2, RZ, RZ, R0 ;  /* 0x000000ffff027224 */ /* 0x000fe200078e0000 */
[----:B------:R-:W-:Y:S01]  /*308c0*/  MOV R176, R175 ;  /* 0x000000af00b07202 */ /* 0x000fe20000000f00 */
[----:B------:R-:W-:Y:S02]  /*308d0*/  IMAD.MOV.U32 R76, RZ, RZ, R83 ;  /* 0x000000ffff4c7224 */ /* 0x000fe400078e0053 */
.L_x_29578:
[----:B------:R-:W-:Y:S05]  /*308e0*/  BSYNC B1 ;  /* 0x0000000000017941 */ /* 0x000fea0003800000 */
.L_x_29576:
        /* <DEDUP_REMOVED lines=11> */
.L_x_29580:
[----:B------:R-:W-:Y:S01]  /*309a0*/  IMAD.MOV.U32 R3, RZ, RZ, R252 ;  /* 0x000000ffff037224 */ /* 0x000fe200078e00fc */
[----:B------:R-:W-:Y:S01]  /*309b0*/  MOV R0, R2 ;  /* 0x0000000200007202 */ /* 0x000fe20000000f00 */
[----:B------:R-:W-:Y:S02]  /*309c0*/  IMAD.MOV.U32 R83, RZ, RZ, R82 ;  /* 0x000000ffff537224 */ /* 0x000fe400078e0052 */
[----:B------:R-:W-:Y:S02]  /*309d0*/  IMAD.MOV.U32 R175, RZ, RZ, R174 ;  /* 0x000000ffffaf7224 */ /* 0x000fe400078e00ae */
.L_x_29581:
[----:B------:R-:W-:Y:S05]  /*309e0*/  BSYNC B1 ;  /* 0x0000000000017941 */ /* 0x000fea0003800000 */
.L_x_29579:
        /* <DEDUP_REMOVED lines=11> */
.L_x_29583:
[----:B------:R-:W-:Y:S01]  /*30aa0*/  IMAD.MOV.U32 R252, RZ, RZ, R3 ;  /* 0x000000fffffc7224 */ /* 0x000fe200078e0003 */
[----:B------:R-:W-:Y:S01]  /*30ab0*/  MOV R82, R81 ;  /* 0x0000005100527202 */ /* 0x000fe20000000f00 */
[----:B------:R-:W-:Y:S02]  /*30ac0*/  IMAD.MOV.U32 R2, RZ, RZ, R0 ;  /* 0x000000ffff027224 */ /* 0x000fe400078e0000 */
[----:B------:R-:W-:Y:S02]  /*30ad0*/  IMAD.MOV.U32 R174, RZ, RZ, R173 ;  /* 0x000000ffffae7224 */ /* 0x000fe400078e00ad */
.L_x_29584:
[----:B------:R-:W-:Y:S05]  /*30ae0*/  BSYNC B1 ;  /* 0x0000000000017941 */ /* 0x000fea0003800000 */
.L_x_29582:
        /* <DEDUP_REMOVED lines=11> */
.L_x_29586:
[----:B------:R-:W-:Y:S01]  /*30ba0*/  MOV R3, R252 ;  /* 0x000000fc00037202 */ /* 0x000fe20000000f00 */
[----:B------:R-:W-:Y:S01]  /*30bb0*/  IMAD.MOV.U32 R0, RZ, RZ, R2 ;  /* 0x000000ffff007224 */ /* 0x000fe200078e0002 */
[----:B------:R-:W-:Y:S01]  /*30bc0*/  MOV R173, R172 ;  /* 0x000000ac00ad7202 */ /* 0x000fe20000000f00 */
[----:B------:R-:W-:Y:S02]  /*30bd0*/  IMAD.MOV.U32 R81, RZ, RZ, R80 ;  /* 0x000000ffff517224 */ /* 0x000fe400078e0050 */
.L_x_29587:
[----:B------:R-:W-:Y:S05]  /*30be0*/  BSYNC B1 ;  /* 0x0000000000017941 */ /* 0x000fea0003800000 */
.L_x_29585:
        /* <DEDUP_REMOVED lines=11> */
.L_x_29589:
[----:B------:R-:W-:Y:S01]  /*30ca0*/  IMAD.MOV.U32 R252, RZ, RZ, R3 ;  /* 0x000000fffffc7224 */ /* 0x000fe200078e0003 */
[----:B------:R-:W-:Y:S01]  /*30cb0*/  MOV R2, R0 ;  /* 0x0000000000027202 */ /* 0x000fe20000000f00 */
[----:B------:R-:W-:Y:S02]  /*30cc0*/  IMAD.MOV.U32 R80, RZ, RZ, R87 ;  /* 0x000000ffff507224 */ /* 0x000fe400078e0057 */
[----:B------:R-:W-:Y:S02]  /*30cd0*/  IMAD.MOV.U32 R172, RZ, RZ, R171 ;  /* 0x000000ffffac7224 */ /* 0x000fe400078e00ab */
.L_x_29590:
[----:B------:R-:W-:Y:S05]  /*30ce0*/  BSYNC B1 ;  /* 0x0000000000017941 */ /* 0x000fea0003800000 */
.L_x_29588:
        /* <DEDUP_REMOVED lines=11> */
.L_x_29592:
[----:B------:R-:W-:Y:S01]  /*30da0*/  IMAD.MOV.U32 R3, RZ, RZ, R252 ;  /* 0x000000ffff037224 */ /* 0x000fe200078e00fc */
[----:B------:R-:W-:Y:S01]  /*30db0*/  MOV R87, R86 ;  /* 0x0000005600577202 */ /* 0x000fe20000000f00 */
[----:B------:R-:W-:Y:S02]  /*30dc0*/  IMAD.MOV.U32 R0, RZ, RZ, R2 ;  /* 0x000000ffff007224 */ /* 0x000fe400078e0002 */
[----:B------:R-:W-:Y:S02]  /*30dd0*/  IMAD.MOV.U32 R171, RZ, RZ, R170 ;  /* 0x000000ffffab7224 */ /* 0x000fe400078e00aa */
.L_x_29593:
[----:B------:R-:W-:Y:S05]  /*30de0*/  BSYNC B1 ;  /* 0x0000000000017941 */ /* 0x000fea0003800000 */
.L_x_29591:
        /* <DEDUP_REMOVED lines=11> */
.L_x_29595:
[----:B------:R-:W-:Y:S01]  /*30ea0*/  MOV R252, R3 ;  /* 0x0000000300fc7202 */ /* 0x000fe20000000f00 */
[----:B------:R-:W-:Y:S01]  /*30eb0*/  IMAD.MOV.U32 R2, RZ, RZ, R0 ;  /* 0x000000ffff027224 */ /* 0x000fe200078e0000 */
[----:B------:R-:W-:Y:S01]  /*30ec0*/  MOV R170, R169 ;  /* 0x000000a900aa7202 */ /* 0x000fe20000000f00 */
[----:B------:R-:W-:Y:S02]  /*30ed0*/  IMAD.MOV.U32 R86, RZ, RZ, R85 ;  /* 0x000000ffff567224 */ /* 0x000fe400078e0055 */
.L_x_29596:
[----:B------:R-:W-:Y:S05]  /*30ee0*/  BSYNC B1 ;  /* 0x0000000000017941 */ /* 0x000fea0003800000 */
.L_x_29594:
        /* <DEDUP_REMOVED lines=11> */
.L_x_29598:
[----:B------:R-:W-:Y:S01]  /*30fa0*/  IMAD.MOV.U32 R3, RZ, RZ, R252 ;  /* 0x000000ffff037224 */ /* 0x000fe200078e00fc */
[----:B------:R-:W-:Y:S01]  /*30fb0*/  MOV R0, R2 ;  /* 0x0000000200007202 */ /* 0x000fe20000000f00 */
[----:B------:R-:W-:Y:S02]  /*30fc0*/  IMAD.MOV.U32 R85, RZ, RZ, R84 ;  /* 0x000000ffff557224 */ /* 0x000fe400078e0054 */
[----:B------:R-:W-:Y:S02]  /*30fd0*/  IMAD.MOV.U32 R169, RZ, RZ, R168 ;  /* 0x000000ffffa97224 */ /* 0x000fe400078e00a8 */
.L_x_29599:
[----:B------:R-:W-:Y:S05]  /*30fe0*/  BSYNC B1 ;  /* 0x0000000000017941 */ /* 0x000fea0003800000 */
.L_x_29597:
        /* <DEDUP_REMOVED lines=11> */
.L_x_29601:
[----:B------:R-:W-:Y:S01]  /*310a0*/  IMAD.MOV.U32 R252, RZ, RZ, R3 ;  /* 0x000000fffffc7224 */ /* 0x000fe200078e0003 */
[----:B------:R-:W-:Y:S01]  /*310b0*/  MOV R84, R91 ;  /* 0x0000005b00547202 */ /* 0x000fe20000000f00 */
[----:B------:R-:W-:Y:S02]  /*310c0*/  IMAD.MOV.U32 R2, RZ, RZ, R0 ;  /* 0x000000ffff027224 */ /* 0x000fe400078e0000 */
[----:B------:R-:W-:Y:S02]  /*310d0*/  IMAD.MOV.U32 R168, RZ, RZ, R167 ;  /* 0x000000ffffa87224 */ /* 0x000fe400078e00a7 */
.L_x_29602:
[----:B------:R-:W-:Y:S05]  /*310e0*/  BSYNC B1 ;  /* 0x0000000000017941 */ /* 0x000fea0003800000 */
.L_x_29600:
        /* <DEDUP_REMOVED lines=11> */
.L_x_29604:
[----:B------:R-:W-:Y:S01]  /*311a0*/  MOV R3, R252 ;  /* 0x000000fc00037202 */ /* 0x000fe20000000f00 */
[----:B------:R-:W-:Y:S01]  /*311b0*/  IMAD.MOV.U32 R0, RZ, RZ, R2 ;  /* 0x000000ffff007224 */ /* 0x000fe200078e0002 */
[----:B------:R-:W-:Y:S01]  /*311c0*/  MOV R167, R166 ;  /* 0x000000a600a77202 */ /* 0x000fe20000000f00 */
[----:B------:R-:W-:Y:S02]  /*311d0*/  IMAD.MOV.U32 R91, RZ, RZ, R90 ;  /* 0x000000ffff5b7224 */ /* 0x000fe400078e005a */
.L_x_29605:
[----:B------:R-:W-:Y:S05]  /*311e0*/  BSYNC B1 ;  /* 0x0000000000017941 */ /* 0x000fea0003800000 */
.L_x_29603:
        /* <DEDUP_REMOVED lines=11> */
.L_x_29607:
[----:B------:R-:W-:Y:S01]  /*312a0*/  IMAD.MOV.U32 R252, RZ, RZ, R3 ;  /* 0x000000fffffc7224 */ /* 0x000fe200078e0003 */
[----:B------:R-:W-:Y:S01]  /*312b0*/  MOV R2, R0 ;  /* 0x0000000000027202 */ /* 0x000fe20000000f00 */
[----:B------:R-:W-:Y:S02]  /*312c0*/  IMAD.MOV.U32 R90, RZ, RZ, R89 ;  /* 0x000000ffff5a7224 */ /* 0x000fe400078e0059 */
[----:B------:R-:W-:Y:S02]  /*312d0*/  IMAD.MOV.U32 R166, RZ, RZ, R165 ;  /* 0x000000ffffa67224 */ /* 0x000fe400078e00a5 */
.L_x_29608:
[----:B------:R-:W-:Y:S05]  /*312e0*/  BSYNC B1 ;  /* 0x0000000000017941 */ /* 0x000fea0003800000 */
.L_x_29606:
        /* <DEDUP_REMOVED lines=11> */
.L_x_29610:
[----:B------:R-:W-:Y:S01]  /*313a0*/  IMAD.MOV.U32 R3, RZ, RZ, R252 ;  /* 0x000000ffff037224 */ /* 0x000fe200078e00fc */
[----:B------:R-:W-:Y:S01]  /*313b0*/  MOV R89, R88 ;  /* 0x0000005800597202 */ /* 0x000fe20000000f00 */
[----:B------:R-:W-:Y:S02]  /*313c0*/  IMAD.MOV.U32 R0, RZ, RZ, R2 ;  /* 0x000000ffff007224 */ /* 0x000fe400078e0002 */
[----:B------:R-:W-:Y:S02]  /*313d0*/  IMAD.MOV.U32 R165, RZ, RZ, R164 ;  /* 0x000000ffffa57224 */ /* 0x000fe400078e00a4 */
.L_x_29611:
[----:B------:R-:W-:Y:S05]  /*313e0*/  BSYNC B1 ;  /* 0x0000000000017941 */ /* 0x000fea0003800000 */
.L_x_29609:
        /* <DEDUP_REMOVED lines=11> */
.L_x_29613:
[----:B------:R-:W-:Y:S01]  /*314a0*/  MOV R252, R3 ;  /* 0x0000000300fc7202 */ /* 0x000fe20000000f00 */
[----:B------:R-:W-:Y:S01]  /*314b0*/  IMAD.MOV.U32 R2, RZ, RZ, R0 ;  /* 0x000000ffff027224 */ /* 0x000fe200078e0000 */
[----:B------:R-:W-:Y:S01]  /*314c0*/  MOV R164, R163 ;  /* 0x000000a300a47202 */ /* 0x000fe20000000f00 */
[----:B------:R-:W-:Y:S02]  /*314d0*/  IMAD.MOV.U32 R88, RZ, RZ, R95 ;  /* 0x000000ffff587224 */ /* 0x000fe400078e005f */
.L_x_29614:
[----:B------:R-:W-:Y:S05]  /*314e0*/  BSYNC B1 ;  /* 0x0000000000017941 */ /* 0x000fea0003800000 */
.L_x_29612:
        /* <DEDUP_REMOVED lines=11> */
.L_x_29616:
[----:B------:R-:W-:Y:S01]  /*315a0*/  IMAD.MOV.U32 R3, RZ, RZ, R252 ;  /* 0x000000ffff037224 */ /* 0x000fe200078e00fc */
[----:B------:R-:W-:Y:S01]  /*315b0*/  MOV R0, R2 ;  /* 0x0000000200007202 */ /* 0x000fe20000000f00 */
[----:B------:R-:W-:Y:S02]  /*315c0*/  IMAD.MOV.U32 R95, RZ, RZ, R94 ;  /* 0x000000ffff5f7224 */ /* 0x000fe400078e005e */
[----:B------:R-:W-:Y:S02]  /*315d0*/  IMAD.MOV.U32 R163, RZ, RZ, R162 ;  /* 0x000000ffffa37224 */ /* 0x000fe400078e00a2 */
.L_x_29617:
[----:B------:R-:W-:Y:S05]  /*315e0*/  BSYNC B1 ;  /* 0x0000000000017941 */ /* 0x000fea0003800000 */
.L_x_29615:
        /* <DEDUP_REMOVED lines=11> */
.L_x_29619:
[----:B------:R-:W-:Y:S01]  /*316a0*/  IMAD.MOV.U32 R252, RZ, RZ, R3 ;  /* 0x000000fffffc7224 */ /* 0x000fe200078e0003 */
[----:B------:R-:W-:Y:S01]  /*316b0*/  MOV R94, R93 ;  /* 0x0000005d005e7202 */ /* 0x000fe20000000f00 */
[----:B------:R-:W-:Y:S02]  /*316c0*/  IMAD.MOV.U32 R2, RZ, RZ, R0 ;  /* 0x000000ffff027224 */ /* 0x000fe400078e0000 */
[----:B------:R-:W-:Y:S02]  /*316d0*/  IMAD.MOV.U32 R162, RZ, RZ, R161 ;  /* 0x000000ffffa27224 */ /* 0x000fe400078e00a1 */
.L_x_29620:
[----:B------:R-:W-:Y:S05]  /*316e0*/  BSYNC B1 ;  /* 0x0000000000017941 */ /* 0x000fea0003800000 */
.L_x_29618:
        /* <DEDUP_REMOVED lines=11> */
.L_x_29622:
[----:B------:R-:W-:Y:S01]  /*317a0*/  MOV R3, R252 ;  /* 0x000000fc00037202 */ /* 0x000fe20000000f00 */
[----:B------:R-:W-:Y:S01]  /*317b0*/  IMAD.MOV.U32 R0, RZ, RZ, R2 ;  /* 0x000000ffff007224 */ /* 0x000fe200078e0002 */
[----:B------:R-:W-:Y:S01]  /*317c0*/  MOV R161, R160 ;  /* 0x000000a000a17202 */ /* 0x000fe20000000f00 */
[----:B------:R-:W-:Y:S02]  /*317d0*/  IMAD.MOV.U32 R93, RZ, RZ, R92 ;  /* 0x000000ffff5d7224 */ /* 0x000fe400078e005c */
.L_x_29623:
[----:B------:R-:W-:Y:S05]  /*317e0*/  BSYNC B1 ;  /* 0x0000000000017941 */ /* 0x000fea0003800000 */
.L_x_29621:
        /* <DEDUP_REMOVED lines=11> */
.L_x_29625:
[----:B------:R-:W-:Y:S01]  /*318a0*/  IMAD.MOV.U32 R252, RZ, RZ, R3 ;  /* 0x000000fffffc7224 */ /* 0x000fe200078e0003 */
[----:B------:R-:W-:Y:S01]  /*318b0*/  MOV R2, R0 ;  /* 0x0000000000027202 */ /* 0x000fe20000000f00 */
[----:B------:R-:W-:Y:S02]  /*318c0*/  IMAD.MOV.U32 R92, RZ, RZ, R99 ;  /* 0x000000ffff5c7224 */ /* 0x000fe400078e0063 */
[----:B------:R-:W-:Y:S02]  /*318d0*/  IMAD.MOV.U32 R160, RZ, RZ, R159 ;  /* 0x000000ffffa07224 */ /* 0x000fe400078e009f */
.L_x_29626:
[----:B------:R-:W-:Y:S05]  /*318e0*/  BSYNC B1 ;  /* 0x0000000000017941 */ /* 0x000fea0003800000 */
.L_x_29624:
        /* <DEDUP_REMOVED lines=11> */
.L_x_29628:
[----:B------:R-:W-:Y:S01]  /*319a0*/  IMAD.MOV.U32 R3, RZ, RZ, R252 ;  /* 0x000000ffff037224 */ /* 0x000fe200078e00fc */
[----:B------:R-:W-:Y:S01]  /*319b0*/  MOV R99, R98 ;  /* 0x0000006200637202 */ /* 0x000fe20000000f00 */
[----:B------:R-:W-:Y:S02]  /*319c0*/  IMAD.MOV.U32 R0, RZ, RZ, R2 ;  /* 0x000000ffff007224 */ /* 0x000fe400078e0002 */
[----:B------:R-:W-:Y:S02]  /*319d0*/  IMAD.MOV.U32 R159, RZ, RZ, R158 ;  /* 0x000000ffff9f7224 */ /* 0x000fe400078e009e */
.L_x_29629:
[----:B------:R-:W-:Y:S05]  /*319e0*/  BSYNC B1 ;  /* 0x0000000000017941 */ /* 0x000fea0003800000 */
.L_x_29627:
        /* <DEDUP_REMOVED lines=11> */
.L_x_29631:
[----:B------:R-:W-:Y:S01]  /*31aa0*/  MOV R252, R3 ;  /* 0x0000000300fc7202 */ /* 0x000fe20000000f00 */
[----:B------:R-:W-:Y:S01]  /*31ab0*/  IMAD.MOV.U32 R2, RZ, RZ, R0 ;  /* 0x000000ffff027224 */ /* 0x000fe200078e0000 */
[----:B------:R-:W-:Y:S01]  /*31ac0*/  MOV R158, R157 ;  /* 0x0000009d009e7202 */ /* 0x000fe20000000f00 */
[----:B------:R-:W-:Y:S02]  /*31ad0*/  IMAD.MOV.U32 R98, RZ, RZ, R97 ;  /* 0x000000ffff627224 */ /* 0x000fe400078e0061 */
.L_x_29632:
[----:B------:R-:W-:Y:S05]  /*31ae0*/  BSYNC B1 ;  /* 0x0000000000017941 */ /* 0x000fea0003800000 */
.L_x_29630:
        /* <DEDUP_REMOVED lines=11> */
.L_x_29634:
[----:B------:R-:W-:Y:S01]  /*31ba0*/  IMAD.MOV.U32 R3, RZ, RZ, R252 ;  /* 0x000000ffff037224 */ /* 0x000fe200078e00fc */
[----:B------:R-:W-:Y:S01]  /*31bb0*/  MOV R0, R2 ;  /* 0x0000000200007202 */ /* 0x000fe20000000f00 */
[----:B------:R-:W-:Y:S02]  /*31bc0*/  IMAD.MOV.U32 R97, RZ, RZ, R96 ;  /* 0x000000ffff617224 */ /* 0x000fe400078e0060 */
[----:B------:R-:W-:Y:S02]  /*31bd0*/  IMAD.MOV.U32 R157, RZ, RZ, R156 ;  /* 0x000000ffff9d7224 */ /* 0x000fe400078e009c */
.L_x_29635:
[----:B------:R-:W-:Y:S05]  /*31be0*/  BSYNC B1 ;  /* 0x0000000000017941 */ /* 0x000fea0003800000 */
.L_x_29633:
        /* <DEDUP_REMOVED lines=11> */
.L_x_29637:
[----:B------:R-:W-:Y:S01]  /*31ca0*/  IMAD.MOV.U32 R252, RZ, RZ, R3 ;  /* 0x000000fffffc7224 */ /* 0x000fe200078e0003 */
[----:B------:R-:W-:Y:S01]  /*31cb0*/  MOV R96, R103 ;  /* 0x0000006700607202 */ /* 0x000fe20000000f00 */
[----:B------:R-:W-:Y:S02]  /*31cc0*/  IMAD.MOV.U32 R2, RZ, RZ, R0 ;  /* 0x000000ffff027224 */ /* 0x000fe400078e0000 */
[----:B------:R-:W-:Y:S02]  /*31cd0*/  IMAD.MOV.U32 R156, RZ, RZ, R155 ;  /* 0x000000ffff9c7224 */ /* 0x000fe400078e009b */
.L_x_29638:
[----:B------:R-:W-:Y:S05]  /*31ce0*/  BSYNC B1 ;  /* 0x0000000000017941 */ /* 0x000fea0003800000 */
.L_x_29636:
        /* <DEDUP_REMOVED lines=11> */
.L_x_29640:
[----:B------:R-:W-:Y:S01]  /*31da0*/  MOV R3, R252 ;  /* 0x000000fc00037202 */ /* 0x000fe20000000f00 */
[----:B------:R-:W-:Y:S01]  /*31db0*/  IMAD.MOV.U32 R0, RZ, RZ, R2 ;  /* 0x000000ffff007224 */ /* 0x000fe200078e0002 */
[----:B------:R-:W-:Y:S01]  /*31dc0*/  MOV R155, R154 ;  /* 0x0000009a009b7202 */ /* 0x000fe20000000f00 */
[----:B------:R-:W-:Y:S02]  /*31dd0*/  IMAD.MOV.U32 R103, RZ, RZ, R102 ;  /* 0x000000ffff677224 */ /* 0x000fe400078e0066 */
.L_x_29641:
[----:B------:R-:W-:Y:S05]  /*31de0*/  BSYNC B1 ;  /* 0x0000000000017941 */ /* 0x000fea0003800000 */
.L_x_29639:
        /* <DEDUP_REMOVED lines=11> */
.L_x_29643:
[----:B------:R-:W-:Y:S01]  /*31ea0*/  IMAD.MOV.U32 R252, RZ, RZ, R3 ;  /* 0x000000fffffc7224 */ /* 0x000fe200078e0003 */
[----:B------:R-:W-:Y:S01]  /*31eb0*/  MOV R2, R0 ;  /* 0x0000000000027202 */ /* 0x000fe20000000f00 */
[----:B------:R-:W-:Y:S02]  /*31ec0*/  IMAD.MOV.U32 R102, RZ, RZ, R101 ;  /* 0x000000ffff667224 */ /* 0x000fe400078e0065 */
[----:B------:R-:W-:Y:S02]  /*31ed0*/  IMAD.MOV.U32 R154, RZ, RZ, R153 ;  /* 0x000000ffff9a7224 */ /* 0x000fe400078e0099 */
.L_x_29644:
[----:B------:R-:W-:Y:S05]  /*31ee0*/  BSYNC B1 ;  /* 0x0000000000017941 */ /* 0x000fea0003800000 */
.L_x_29642:
        /* <DEDUP_REMOVED lines=11> */
.L_x_29646:
[----:B------:R-:W-:Y:S01]  /*31fa0*/  IMAD.MOV.U32 R3, RZ, RZ, R252 ;  /* 0x000000ffff037224 */ /* 0x000fe200078e00fc */
[----:B------:R-:W-:Y:S01]  /*31fb0*/  MOV R101, R100 ;  /* 0x0000006400657202 */ /* 0x000fe20000000f00 */
[----:B------:R-:W-:Y:S02]  /*31fc0*/  IMAD.MOV.U32 R0, RZ, RZ, R2 ;  /* 0x000000ffff007224 */ /* 0x000fe400078e0002 */
[----:B------:R-:W-:Y:S02]  /*31fd0*/  IMAD.MOV.U32 R153, RZ, RZ, R152 ;  /* 0x000000ffff997224 */ /* 0x000fe400078e0098 */
.L_x_29647:
[----:B------:R-:W-:Y:S05]  /*31fe0*/  BSYNC B1 ;  /* 0x0000000000017941 */ /* 0x000fea0003800000 */
.L_x_29645:
        /* <DEDUP_REMOVED lines=11> */
.L_x_29649:
[----:B------:R-:W-:Y:S01]  /*320a0*/  MOV R252, R3 ;  /* 0x0000000300fc7202 */ /* 0x000fe20000000f00 */
[----:B------:R-:W-:Y:S01]  /*320b0*/  IMAD.MOV.U32 R2, RZ, RZ, R0 ;  /* 0x000000ffff027224 */ /* 0x000fe200078e0000 */
[----:B------:R-:W-:Y:S01]  /*320c0*/  MOV R152, R151 ;  /* 0x0000009700987202 */ /* 0x000fe20000000f00 */
[----:B------:R-:W-:Y:S02]  /*320d0*/  IMAD.MOV.U32 R100, RZ, RZ, R107 ;  /* 0x000000ffff647224 */ /* 0x000fe400078e006b */
.L_x_29650:
[----:B------:R-:W-:Y:S05]  /*320e0*/  BSYNC B1 ;  /* 0x0000000000017941 */ /* 0x000fea0003800000 */
.L_x_29648:
        /* <DEDUP_REMOVED lines=11> */
.L_x_29652:
[----:B------:R-:W-:Y:S01]  /*321a0*/  IMAD.MOV.U32 R3, RZ, RZ, R252 ;  /* 0x000000ffff037224 */ /* 0x000fe200078e00fc */
[----:B------:R-:W-:Y:S01]  /*321b0*/  MOV R0, R2 ;  /* 0x0000000200007202 */ /* 0x000fe20000000f00 */
[----:B------:R-:W-:Y:S02]  /*321c0*/  IMAD.MOV.U32 R107, RZ, RZ, R106 ;  /* 0x000000ffff6b7224 */ /* 0x000fe400078e006a */
[----:B------:R-:W-:Y:S02]  /*321d0*/  IMAD.MOV.U32 R151, RZ, RZ, R150 ;  /* 0x000000ffff977224 */ /* 0x000fe400078e0096 */
.L_x_29653:
[----:B------:R-:W-:Y:S05]  /*321e0*/  BSYNC B1 ;  /* 0x0000000000017941 */ /* 0x000fea0003800000 */
.L_x_29651:
        /* <DEDUP_REMOVED lines=11> */
.L_x_29655:
[----:B------:R-:W-:Y:S01]  /*322a0*/  IMAD.MOV.U32 R252, RZ, RZ, R3 ;  /* 0x000000fffffc7224 */ /* 0x000fe200078e0003 */
[----:B------:R-:W-:Y:S01]  /*322b0*/  MOV R106, R105 ;  /* 0x00000069006a7202 */ /* 0x000fe20000000f00 */
[----:B------:R-:W-:Y:S02]  /*322c0*/  IMAD.MOV.U32 R2, RZ, RZ, R0 ;  /* 0x000000ffff027224 */ /* 0x000fe400078e0000 */
[----:B------:R-:W-:Y:S02]  /*322d0*/  IMAD.MOV.U32 R150, RZ, RZ, R149 ;  /* 0x000000ffff967224 */ /* 0x000fe400078e0095 */
.L_x_29656:
[----:B------:R-:W-:Y:S05]  /*322e0*/  BSYNC B1 ;  /* 0x0000000000017941 */ /* 0x000fea0003800000 */
.L_x_29654:
        /* <DEDUP_REMOVED lines=11> */
.L_x_29658:
[----:B------:R-:W-:Y:S01]  /*323a0*/  MOV R3, R252 ;  /* 0x000000fc00037202 */ /* 0x000fe20000000f00 */
[----:B------:R-:W-:Y:S01]  /*323b0*/  IMAD.MOV.U32 R0, RZ, RZ, R2 ;  /* 0x000000ffff007224 */ /* 0x000fe200078e0002 */
[----:B------:R-:W-:Y:S01]  /*323c0*/  MOV R149, R148 ;  /* 0x0000009400957202 */ /* 0x000fe20000000f00 */
[----:B------:R-:W-:Y:S02]  /*323d0*/  IMAD.MOV.U32 R105, RZ, RZ, R104 ;  /* 0x000000ffff697224 */ /* 0x000fe400078e0068 */
.L_x_29659:
[----:B------:R-:W-:Y:S05]  /*323e0*/  BSYNC B1 ;  /* 0x0000000000017941 */ /* 0x000fea0003800000 */
.L_x_29657:
        /* <DEDUP_REMOVED lines=11> */
.L_x_29661:
[----:B------:R-:W-:Y:S01]  /*324a0*/  IMAD.MOV.U32 R252, RZ, RZ, R3 ;  /* 0x000000fffffc7224 */ /* 0x000fe200078e0003 */
[----:B------:R-:W-:Y:S01]  /*324b0*/  MOV R2, R0 ;  /* 0x0000000000027202 */ /* 0x000fe20000000f00 */
[----:B------:R-:W-:Y:S02]  /*324c0*/  IMAD.MOV.U32 R104, RZ, RZ, R111 ;  /* 0x000000ffff687224 */ /* 0x000fe400078e006f */
[----:B------:R-:W-:Y:S02]  /*324d0*/  IMAD.MOV.U32 R148, RZ, RZ, R147 ;  /* 0x000000ffff947224 */ /* 0x000fe400078e0093 */
.L_x_29662:
[----:B------:R-:W-:Y:S05]  /*324e0*/  BSYNC B1 ;  /* 0x0000000000017941 */ /* 0x000fea0003800000 */
.L_x_29660:
        /* <DEDUP_REMOVED lines=11> */
.L_x_29664:
[----:B------:R-:W-:Y:S01]  /*325a0*/  IMAD.MOV.U32 R3, RZ, RZ, R252 ;  /* 0x000000ffff037224 */ /* 0x000fe200078e00fc */
[----:B------:R-:W-:Y:S01]  /*325b0*/  MOV R111, R110 ;  /* 0x0000006e006f7202 */ /* 0x000fe20000000f00 */
[----:B------:R-:W-:Y:S02]  /*325c0*/  IMAD.MOV.U32 R0, RZ, RZ, R2 ;  /* 0x000000ffff007224 */ /* 0x000fe400078e0002 */
[----:B------:R-:W-:Y:S02]  /*325d0*/  IMAD.MOV.U32 R147, RZ, RZ, R146 ;  /* 0x000000ffff937224 */ /* 0x000fe400078e0092 */
.L_x_29665:
[----:B------:R-:W-:Y:S05]  /*325e0*/  BSYNC B1 ;  /* 0x0000000000017941 */ /* 0x000fea0003800000 */
.L_x_29663:
        /* <DEDUP_REMOVED lines=11> */
.L_x_29667:
[----:B------:R-:W-:Y:S01]  /*326a0*/  MOV R252, R3 ;  /* 0x0000000300fc7202 */ /* 0x000fe20000000f00 */
[----:B------:R-:W-:Y:S01]  /*326b0*/  IMAD.MOV.U32 R2, RZ, RZ, R0 ;  /* 0x000000ffff027224 */ /* 0x000fe200078e0000 */
[----:B------:R-:W-:Y:S01]  /*326c0*/  MOV R146, R145 ;  /* 0x0000009100927202 */ /* 0x000fe20000000f00 */
[----:B------:R-:W-:Y:S02]  /*326d0*/  IMAD.MOV.U32 R110, RZ, RZ, R109 ;  /* 0x000000ffff6e7224 */ /* 0x000fe400078e006d */
.L_x_29668:
[----:B------:R-:W-:Y:S05]  /*326e0*/  BSYNC B1 ;  /* 0x0000000000017941 */ /* 0x000fea0003800000 */
.L_x_29666:
        /* <DEDUP_REMOVED lines=11> */
.L_x_29670:
[----:B------:R-:W-:Y:S01]  /*327a0*/  IMAD.MOV.U32 R3, RZ, RZ, R252 ;  /* 0x000000ffff037224 */ /* 0x000fe200078e00fc */
[----:B------:R-:W-:Y:S01]  /*327b0*/  MOV R0, R2 ;  /* 0x0000000200007202 */ /* 0x000fe20000000f00 */
[----:B------:R-:W-:Y:S02]  /*327c0*/  IMAD.MOV.U32 R109, RZ, RZ, R108 ;  /* 0x000000ffff6d7224 */ /* 0x000fe400078e006c */
[----:B------:R-:W-:Y:S02]  /*327d0*/  IMAD.MOV.U32 R145, RZ, RZ, R144 ;  /* 0x000000ffff917224 */ /* 0x000fe400078e0090 */
.L_x_29671:
[----:B------:R-:W-:Y:S05]  /*327e0*/  BSYNC B1 ;  /* 0x0000000000017941 */ /* 0x000fea0003800000 */
.L_x_29669:
        /* <DEDUP_REMOVED lines=11> */
.L_x_29673:
[----:B------:R-:W-:Y:S01]  /*328a0*/  IMAD.MOV.U32 R252, RZ, RZ, R3 ;  /* 0x000000fffffc7224 */ /* 0x000fe200078e0003 */
[----:B------:R-:W-:Y:S01]  /*328b0*/  MOV R108, R115 ;  /* 0x00000073006c7202 */ /* 0x000fe20000000f00 */
[----:B------:R-:W-:Y:S02]  /*328c0*/  IMAD.MOV.U32 R2, RZ, RZ, R0 ;  /* 0x000000ffff027224 */ /* 0x000fe400078e0000 */
[----:B------:R-:W-:Y:S02]  /*328d0*/  IMAD.MOV.U32 R144, RZ, RZ, R143 ;  /* 0x000000ffff907224 */ /* 0x000fe400078e008f */
.L_x_29674:
[----:B------:R-:W-:Y:S05]  /*328e0*/  BSYNC B1 ;  /* 0x0000000000017941 */ /* 0x000fea0003800000 */
.L_x_29672:
        /* <DEDUP_REMOVED lines=11> */
.L_x_29676:
[----:B------:R-:W-:Y:S01]  /*329a0*/  MOV R3, R252 ;  /* 0x000000fc00037202 */ /* 0x000fe20000000f00 */
[----:B------:R-:W-:Y:S01]  /*329b0*/  IMAD.MOV.U32 R0, RZ, RZ, R2 ;  /* 0x000000ffff007224 */ /* 0x000fe200078e0002 */
[----:B------:R-:W-:Y:S01]  /*329c0*/  MOV R143, R142 ;  /* 0x0000008e008f7202 */ /* 0x000fe20000000f00 */
[----:B------:R-:W-:Y:S02]  /*329d0*/  IMAD.MOV.U32 R115, RZ, RZ, R114 ;  /* 0x000000ffff737224 */ /* 0x000fe400078e0072 */
.L_x_29677:
[----:B------:R-:W-:Y:S05]  /*329e0*/  BSYNC B1 ;  /* 0x0000000000017941 */ /* 0x000fea0003800000 */
.L_x_29675:
        /* <DEDUP_REMOVED lines=11> */
.L_x_29679:
[----:B------:R-:W-:Y:S01]  /*32aa0*/  IMAD.MOV.U32 R252, RZ, RZ, R3 ;  /* 0x000000fffffc7224 */ /* 0x000fe200078e0003 */
[----:B------:R-:W-:Y:S01]  /*32ab0*/  MOV R2, R0 ;  /* 0x0000000000027202 */ /* 0x000fe20000000f00 */
[----:B------:R-:W-:Y:S02]  /*32ac0*/  IMAD.MOV.U32 R114, RZ, RZ, R113 ;  /* 0x000000ffff727224 */ /* 0x000fe400078e0071 */
[----:B------:R-:W-:Y:S02]  /*32ad0*/  IMAD.MOV.U32 R142, RZ, RZ, R141 ;  /* 0x000000ffff8e7224 */ /* 0x000fe400078e008d */
.L_x_29680:
[----:B------:R-:W-:Y:S05]  /*32ae0*/  BSYNC B1 ;  /* 0x0000000000017941 */ /* 0x000fea0003800000 */
.L_x_29678:
        /* <DEDUP_REMOVED lines=11> */
.L_x_29682:
[----:B------:R-:W-:Y:S01]  /*32ba0*/  IMAD.MOV.U32 R3, RZ, RZ, R252 ;  /* 0x000000ffff037224 */ /* 0x000fe200078e00fc */
[----:B------:R-:W-:Y:S01]  /*32bb0*/  MOV R113, R112 ;  /* 0x0000007000717202 */ /* 0x000fe20000000f00 */
[----:B------:R-:W-:Y:S02]  /*32bc0*/  IMAD.MOV.U32 R0, RZ, RZ, R2 ;  /* 0x000000ffff007224 */ /* 0x000fe400078e0002 */
[----:B------:R-:W-:Y:S02]  /*32bd0*/  IMAD.MOV.U32 R141, RZ, RZ, R140 ;  /* 0x000000ffff8d7224 */ /* 0x000fe400078e008c */
.L_x_29683:
[----:B------:R-:W-:Y:S05]  /*32be0*/  BSYNC B1 ;  /* 0x0000000000017941 */ /* 0x000fea0003800000 */
.L_x_29681:
        /* <DEDUP_REMOVED lines=11> */
.L_x_29685:
[----:B------:R-:W-:Y:S01]  /*32ca0*/  MOV R252, R3 ;  /* 0x0000000300fc7202 */ /* 0x000fe20000000f00 */
[----:B------:R-:W-:Y:S01]  /*32cb0*/  IMAD.MOV.U32 R2, RZ, RZ, R0 ;  /* 0x000000ffff027224 */ /* 0x000fe200078e0000 */
[----:B------:R-:W-:Y:S01]  /*32cc0*/  MOV R140, R139 ;  /* 0x0000008b008c7202 */ /* 0x000fe20000000f00 */
[----:B------:R-:W-:Y:S02]  /*32cd0*/  IMAD.MOV.U32 R112, RZ, RZ, R119 ;  /* 0x000000ffff707224 */ /* 0x000fe400078e0077 */
.L_x_29686:
[----:B------:R-:W-:Y:S05]  /*32ce0*/  BSYNC B1 ;  /* 0x0000000000017941 */ /* 0x000fea0003800000 */
.L_x_29684:
        /* <DEDUP_REMOVED lines=11> */
.L_x_29688:
[----:B------:R-:W-:Y:S01]  /*32da0*/  IMAD.MOV.U32 R3, RZ, RZ, R252 ;  /* 0x000000ffff037224 */ /* 0x000fe200078e00fc */
[----:B------:R-:W-:Y:S01]  /*32db0*/  MOV R0, R2 ;  /* 0x0000000200007202 */ /* 0x000fe20000000f00 */
[----:B------:R-:W-:Y:S02]  /*32dc0*/  IMAD.MOV.U32 R119, RZ, RZ, R118 ;  /* 0x000000ffff777224 */ /* 0x000fe400078e0076 */
[----:B------:R-:W-:Y:S02]  /*32dd0*/  IMAD.MOV.U32 R139, RZ, RZ, R138 ;  /* 0x000000ffff8b7224 */ /* 0x000fe400078e008a */
.L_x_29689:
[----:B------:R-:W-:Y:S05]  /*32de0*/  BSYNC B1 ;  /* 0x0000000000017941 */ /* 0x000fea0003800000 */
.L_x_29687:
        /* <DEDUP_REMOVED lines=11> */
.L_x_29691:
[----:B------:R-:W-:Y:S01]  /*32ea0*/  IMAD.MOV.U32 R252, RZ, RZ, R3 ;  /* 0x000000fffffc7224 */ /* 0x000fe200078e0003 */
[----:B------:R-:W-:Y:S01]  /*32eb0*/  MOV R118, R117 ;  /* 0x0000007500767202 */ /* 0x000fe20000000f00 */
[----:B------:R-:W-:Y:S02]  /*32ec0*/  IMAD.MOV.U32 R2, RZ, RZ, R0 ;  /* 0x000000ffff027224 */ /* 0x000fe400078e0000 */
[----:B------:R-:W-:Y:S02]  /*32ed0*/  IMAD.MOV.U32 R138, RZ, RZ, R137 ;  /* 0x000000ffff8a7224 */ /* 0x000fe400078e0089 */
.L_x_29692:
[----:B------:R-:W-:Y:S05]  /*32ee0*/  BSYNC B1 ;  /* 0x0000000000017941 */ /* 0x000fea0003800000 */
.L_x_29690:
        /* <DEDUP_REMOVED lines=11> */
.L_x_29694:
[----:B------:R-:W-:Y:S01]  /*32fa0*/  MOV R3, R252 ;  /* 0x000000fc00037202 */ /* 0x000fe20000000f00 */
[----:B------:R-:W-:Y:S01]  /*32fb0*/  IMAD.MOV.U32 R0, RZ, RZ, R2 ;  /* 0x000000ffff007224 */ /* 0x000fe200078e0002 */
[----:B------:R-:W-:Y:S01]  /*32fc0*/  MOV R137, R136 ;  /* 0x0000008800897202 */ /* 0x000fe20000000f00 */
[----:B------:R-:W-:Y:S02]  /*32fd0*/  IMAD.MOV.U32 R117, RZ, RZ, R116 ;  /* 0x000000ffff757224 */ /* 0x000fe400078e0074 */
.L_x_29695:
[----:B------:R-:W-:Y:S05]  /*32fe0*/  BSYNC B1 ;  /* 0x0000000000017941 */ /* 0x000fea0003800000 */
.L_x_29693:
        /* <DEDUP_REMOVED lines=11> */
.L_x_29697:
[----:B------:R-:W-:Y:S01]  /*330a0*/  IMAD.MOV.U32 R252, RZ, RZ, R3 ;  /* 0x000000fffffc7224 */ /* 0x000fe200078e0003 */
[----:B------:R-:W-:Y:S01]  /*330b0*/  MOV R2, R0 ;  /* 0x0000000000027202 */ /* 0x000fe20000000f00 */
[----:B------:R-:W-:Y:S02]  /*330c0*/  IMAD.MOV.U32 R116, RZ, RZ, R123 ;  /* 0x000000ffff747224 */ /* 0x000fe400078e007b */
[----:B------:R-:W-:Y:S02]  /*330d0*/  IMAD.MOV.U32 R136, RZ, RZ, R135 ;  /* 0x000000ffff887224 */ /* 0x000fe400078e0087 */
.L_x_29698:
[----:B------:R-:W-:Y:S05]  /*330e0*/  BSYNC B1 ;  /* 0x0000000000017941 */ /* 0x000fea0003800000 */
.L_x_29696:
        /* <DEDUP_REMOVED lines=11> */
.L_x_29700:
[----:B------:R-:W-:Y:S01]  /*331a0*/  IMAD.MOV.U32 R3, RZ, RZ, R252 ;  /* 0x000000ffff037224 */ /* 0x000fe200078e00fc */
[----:B------:R-:W-:Y:S01]  /*331b0*/  MOV R123, R122 ;  /* 0x0000007a007b7202 */ /* 0x000fe20000000f00 */
[----:B------:R-:W-:Y:S02]  /*331c0*/  IMAD.MOV.U32 R0, RZ, RZ, R2 ;  /* 0x000000ffff007224 */ /* 0x000fe400078e0002 */
[----:B------:R-:W-:Y:S02]  /*331d0*/  IMAD.MOV.U32 R135, RZ, RZ, R134 ;  /* 0x000000ffff877224 */ /* 0x000fe400078e0086 */
.L_x_29701:
[----:B------:R-:W-:Y:S05]  /*331e0*/  BSYNC B1 ;  /* 0x0000000000017941 */ /* 0x000fea0003800000 */
.L_x_29699:
        /* <DEDUP_REMOVED lines=11> */
.L_x_29703:
[----:B------:R-:W-:Y:S01]  /*332a0*/  MOV R252, R3 ;  /* 0x0000000300fc7202 */ /* 0x000fe20000000f00 */
[----:B------:R-:W-:Y:S01]  /*332b0*/  IMAD.MOV.U32 R2, RZ, RZ, R0 ;  /* 0x000000ffff027224 */ /* 0x000fe200078e0000 */
[----:B------:R-:W-:Y:S01]  /*332c0*/  MOV R134, R133 ;  /* 0x0000008500867202 */ /* 0x000fe20000000f00 */
[----:B------:R-:W-:Y:S02]  /*332d0*/  IMAD.MOV.U32 R122, RZ, RZ, R121 ;  /* 0x000000ffff7a7224 */ /* 0x000fe400078e0079 */
.L_x_29704:
[----:B------:R-:W-:Y:S05]  /*332e0*/  BSYNC B1 ;  /* 0x0000000000017941 */ /* 0x000fea0003800000 */
.L_x_29702:
        /* <DEDUP_REMOVED lines=11> */
.L_x_29706:
[----:B------:R-:W-:Y:S01]  /*333a0*/  IMAD.MOV.U32 R3, RZ, RZ, R252 ;  /* 0x000000ffff037224 */ /* 0x000fe200078e00fc */
[----:B------:R-:W-:Y:S01]  /*333b0*/  MOV R0, R2 ;  /* 0x0000000200007202 */ /* 0x000fe20000000f00 */
[----:B------:R-:W-:Y:S02]  /*333c0*/  IMAD.MOV.U32 R121, RZ, RZ, R120 ;  /* 0x000000ffff797224 */ /* 0x000fe400078e0078 */
[----:B------:R-:W-:Y:S02]  /*333d0*/  IMAD.MOV.U32 R133, RZ, RZ, R132 ;  /* 0x000000ffff857224 */ /* 0x000fe400078e0084 */
.L_x_29707:
[----:B------:R-:W-:Y:S05]  /*333e0*/  BSYNC B1 ;  /* 0x0000000000017941 */ /* 0x000fea0003800000 */
.L_x_29705:
        /* <DEDUP_REMOVED lines=11> */
.L_x_29709:
[----:B------:R-:W-:Y:S01]  /*334a0*/  IMAD.MOV.U32 R252, RZ, RZ, R3 ;  /* 0x000000fffffc7224 */ /* 0x000fe200078e0003 */
[----:B------:R-:W-:Y:S01]  /*334b0*/  MOV R120, R127 ;  /* 0x0000007f00787202 */ /* 0x000fe20000000f00 */
[----:B------:R-:W-:Y:S02]  /*334c0*/  IMAD.MOV.U32 R2, RZ, RZ, R0 ;  /* 0x000000ffff027224 */ /* 0x000fe400078e0000 */
[----:B------:R-:W-:Y:S02]  /*334d0*/  IMAD.MOV.U32 R132, RZ, RZ, R131 ;  /* 0x000000ffff847224 */ /* 0x000fe400078e0083 */
.L_x_29710:
[----:B------:R-:W-:Y:S05]  /*334e0*/  BSYNC B1 ;  /* 0x0000000000017941 */ /* 0x000fea0003800000 */
.L_x_29708:
        /* <DEDUP_REMOVED lines=11> */
.L_x_29712:
[----:B------:R-:W-:Y:S01]  /*335a0*/  MOV R3, R252 ;  /* 0x000000fc00037202 */ /* 0x000fe20000000f00 */
[----:B------:R-:W-:Y:S01]  /*335b0*/  IMAD.MOV.U32 R0, RZ, RZ, R2 ;  /* 0x000000ffff007224 */ /* 0x000fe200078e0002 */
[----:B------:R-:W-:Y:S01]  /*335c0*/  MOV R131, R130 ;  /* 0x0000008200837202 */ /* 0x000fe20000000f00 */
[----:B------:R-:W-:Y:S02]  /*335d0*/  IMAD.MOV.U32 R127, RZ, RZ, R126 ;  /* 0x000000ffff7f7224 */ /* 0x000fe400078e007e */
.L_x_29713:
[----:B------:R-:W-:Y:S05]  /*335e0*/  BSYNC B1 ;  /* 0x0000000000017941 */ /* 0x000fea0003800000 */
.L_x_29711:
        /* <DEDUP_REMOVED lines=11> */
.L_x_29715:
[----:B-1----:R1:W-:Y:S01]  /*336a0*/  STL [R1+0x830], R3 ;  /* 0x0008300301007387 */ /* 0x0023e20000100800 */
[----:B------:R-:W-:Y:S01]  /*336b0*/  IMAD.MOV.U32 R2, RZ, RZ, R0 ;  /* 0x000000ffff027224 */ /* 0x000fe200078e0000 */
[----:B------:R-:W-:Y:S01]  /*336c0*/  MOV R130, R129 ;  /* 0x0000008100827202 */ /* 0x000fe20000000f00 */
[----:B------:R-:W-:Y:S02]  /*336d0*/  IMAD.MOV.U32 R126, RZ, RZ, R125 ;  /* 0x000000ffff7e7224 */ /* 0x000fe400078e007d */
.L_x_29716:
[----:B-1----:R-:W-:Y:S05]  /*336e0*/  BSYNC B1 ;  /* 0x0000000000017941 */ /* 0x002fea0003800000 */
.L_x_29714:
        /* <DEDUP_REMOVED lines=12> */
.L_x_29718:
[----:B-1---5:R-:W-:Y:S01]  /*337b0*/  IMAD.MOV.U32 R252, RZ, RZ, R3 ;  /* 0x000000fffffc7224 */ /* 0x022fe200078e0003 */
[----:B------:R-:W-:Y:S01]  /*337c0*/  MOV R0, R2 ;  /* 0x0000000200007202 */ /* 0x000fe20000000f00 */
[----:B------:R-:W-:Y:S02]  /*337d0*/  IMAD.MOV.U32 R125, RZ, RZ, R124 ;  /* 0x000000ffff7d7224 */ /* 0x000fe400078e007c */
[----:B------:R-:W-:Y:S02]  /*337e0*/  IMAD.MOV.U32 R129, RZ, RZ, R128 ;  /* 0x000000ffff817224 */ /* 0x000fe400078e0080 */
.L_x_29719:
[----:B------:R-:W-:Y:S05]  /*337f0*/  BSYNC B1 ;  /* 0x0000000000017941 */ /* 0x000fea0003800000 */
.L_x_29717:
        /* <DEDUP_REMOVED lines=8> */
[-C--:B------:R-:W-:Y:S02]  /*33880*/  MOV R128, R3.reuse ;  /* 0x0000000300807202 */ /* 0x080fe40000000f00 */
[----:B------:R-:W-:Y:S01]  /*33890*/  ISETP.GE.OR P0, PT, R252, R3, P0 ;  /* 0x00000003fc00720c */ /* 0x000fe20000706670 */
[----:B------:R-:W-:Y:S02]  /*338a0*/  IMAD.MOV.U32 R3, RZ, RZ, R2 ;  /* 0x000000ffff037224 */ /* 0x000fe400078e0002 */
[----:B------:R1:W-:Y:S02]  /*338b0*/  STL [R1+0x830], R128 ;  /* 0x0008308001007387 */ /* 0x0003e40000100800 */
[----:B-1----:R-:W-:-:S08]  /*338c0*/  MOV R128, R0 ;  /* 0x0000000000807202 */ /* 0x002fd00000000f00 */
[----:B------:R-:W-:Y:S05]  /*338d0*/  @P0 BRA `(.L_x_29722) ;  /* 0x0000004000000947 */ /* 0x000fea0003800000 */
.L_x_29721:
[----:B------:R1:W5:Y:S01]  /*338e0*/  LDL.LU R124, [R1+0x82c] ;  /* 0x00082c00017c7983 */ /* 0x0003620000300800 */
[----:B------:R-:W-:-:S03]  /*338f0*/  IMAD.MOV.U32 R3, RZ, RZ, R0 ;  /* 0x000000ffff037224 */ /* 0x000fc600078e0000 */
[----:B------:R1:W-:Y:S01]  /*33900*/  STL [R1+0x830], R252 ;  /* 0x000830fc01007387 */ /* 0x0003e20000100800 */
[----:B------:R-:W-:-:S03]  /*33910*/  IMAD.MOV.U32 R128, RZ, RZ, R2 ;  /* 0x000000ffff807224 */ /* 0x000fc600078e0002 */
.L_x_29722:
[----:B------:R-:W-:Y:S05]  /*33920*/  BSYNC B1 ;  /* 0x0000000000017941 */ /* 0x000fea0003800000 */
.L_x_29720:
        /* <DEDUP_REMOVED lines=16> */
.L_x_29724:
[----:B------:R-:W-:Y:S01]  /*33a30*/  IMAD.MOV.U32 R2, RZ, RZ, R3 ;  /* 0x000000ffff027224 */ /* 0x000fe200078e0003 */
[----:B-1----:R1:W5:Y:S04]  /*33a40*/  LDL.LU R252, [R1+0x830] ;  /* 0x0008300001fc7983 */ /* 0x0023680000300800 */
[----:B------:R-:W2:Y:S04]  /*33a50*/  LDL.LU R3, [R1+0x828] ;  /* 0x0008280001037983 */ /* 0x000ea80000300800 */
[----:B------:R1:W-:Y:S04]  /*33a60*/  STL [R1+0x81c], R0 ;  /* 0x00081c0001007387 */ /* 0x0003e80000100800 */
[----:B--2---:R1:W-:Y:S02]  /*33a70*/  STL [R1+0x82c], R3 ;  /* 0x00082c0301007387 */ /* 0x0043e40000100800 */
.L_x_29725:
[----:B------:R-:W-:Y:S05]  /*33a80*/  BSYNC B1 ;  /* 0x0000000000017941 */ /* 0x000fea0003800000 */
.L_x_29723:
        /* <DEDUP_REMOVED lines=11> */
.L_x_29727:
[----:B-1---5:R-:W-:Y:S01]  /*33b40*/  MOV R3, R252 ;  /* 0x000000fc00037202 */ /* 0x022fe20000000f00 */
[----:B------:R-:W-:Y:S01]  /*33b50*/  IMAD.MOV.U32 R0, RZ, RZ, R2 ;  /* 0x000000ffff007224 */ /* 0x000fe200078e0002 */
[----:B------:R-:W2:Y:S04]  /*33b60*/  LDL.LU R252, [R1+0x824] ;  /* 0x0008240001fc7983 */ /* 0x000ea80000300800 */
[----:B------:R-:W3:Y:S04]  /*33b70*/  LDL.LU R2, [R1+0x814] ;  /* 0x0008140001027983 */ /* 0x000ee80000300800 */
[----:B--2---:R1:W-:Y:S04]  /*33b80*/  STL [R1+0x828], R252 ;  /* 0x000828fc01007387 */ /* 0x0043e80000100800 */
[----:B---3--:R1:W-:Y:S02]  /*33b90*/  STL [R1+0x818], R2 ;  /* 0x0008180201007387 */ /* 0x0083e40000100800 */
.L_x_29728:
[----:B-1----:R-:W-:Y:S05]  /*33ba0*/  BSYNC B1 ;  /* 0x0000000000017941 */ /* 0x002fea0003800000 */
.L_x_29726:
        /* <DEDUP_REMOVED lines=13> */
.L_x_29730:
[----:B------:R-:W2:Y:S04]  /*33c80*/  LDL.LU R252, [R1+0x820] ;  /* 0x0008200001fc7983 */ /* 0x000ea80000300800 */
[----:B------:R-:W-:Y:S04]  /*33c90*/  STL [R1+0x830], R3 ;  /* 0x0008300301007387 */ /* 0x000fe80000100800 */
[----:B------:R-:W-:Y:S04]  /*33ca0*/  STL [R1+0x814], R2 ;  /* 0x0008140201007387 */ /* 0x000fe80000100800 */
[----:B------:R-:W-:Y:S04]  /*33cb0*/  STL [R1+0x820], R3 ;  /* 0x0008200301007387 */ /* 0x000fe80000100800 */
[----:B------:R-:W-:Y:S04]  /*33cc0*/  STL [R1+0x810], R0 ;  /* 0x0008100001007387 */ /* 0x000fe80000100800 */
[----:B--2---:R1:W-:Y:S02]  /*33cd0*/  STL [R1+0x824], R252 ;  /* 0x000824fc01007387 */ /* 0x0043e40000100800 */
[----:B-1----:R-:W-:-:S02]  /*33ce0*/  MOV R252, R0 ;  /* 0x0000000000fc7202 */ /* 0x002fc40000000f00 */
.L_x_29731:
[----:B------:R-:W-:Y:S05]  /*33cf0*/  BSYNC B1 ;  /* 0x0000000000017941 */ /* 0x000fea0003800000 */
.L_x_29729:
[----:B------:R-:W2:Y:S02]  /*33d00*/  LDL.LU R0, [R1+0x834] ;  /* 0x0008340001007983 */ /* 0x000ea40000300800 */
[----:B--2---:R-:W-:-:S05]  /*33d10*/  IADD3 R0, R0, 0x4, RZ ;  /* 0x0000000400007810 */ /* 0x004fca0007ffe0ff */
[----:B------:R1:W-:Y:S01]  /*33d20*/  STL [R1+0x834], R0 ;  /* 0x0008340001007387 */ /* 0x0003e20000100800 */
[----:B------:R-:W-:Y:S01]  /*33d30*/  @!P1 CALL.REL.NOINC `(.L_x_29732) ;  /* 0x0000001000009944 */ /* 0x000fe20003c00000 */
[----:B------:R-:W-:Y:S05]  /*33d40*/  BRA `(.L_x_29733) ;  /* 0xffff7ee000007947 */ /* 0x000fea000383ffff */
.L_x_29732:
[----:B------:R-:W2:Y:S04]  /*33d50*/  LDL.LU R2, [R1+0x840] ;  /* 0x0008400001027983 */ /* 0x000ea80000300800 */
[----:B-1----:R-:W2:Y:S04]  /*33d60*/  LDL.LU R0, [R1+0x844] ;  /* 0x0008440001007983 */ /* 0x002ea80000300800 */
[----:B------:R1:W5:Y:S01]  /*33d70*/  LDL.LU R3, [R1+0x83c] ;  /* 0x00083c0001037983 */ /* 0x0003620000300800 */
[----:B--2---:R-:W-:-:S03]  /*33d80*/  FADD.FTZ R2, R0, R2 ;  /* 0x0000000200027221 */ /* 0x004fc60000010000 */
[----:B------:R-:W2:Y:S04]  /*33d90*/  LDL.LU R0, [R1+0x830] ;  /* 0x0008300001007983 */ /* 0x000ea80000300800 */
[----:B------:R1:W-:Y:S04]  /*33da0*/  STL [R1+0x810], R252 ;  /* 0x000810fc01007387 */ /* 0x0003e80000100800 */
[----:B--2---:R1:W-:Y:S02]  /*33db0*/  STL [R1+0x820], R0 ;  /* 0x0008200001007387 */ /* 0x0043e40000100800 */
.L_x_29350:
[----:B------:R-:W-:Y:S05]  /*33dc0*/  BSYNC B0 ;  /* 0x0000000000007941 */ /* 0x000fea0003800000 */
.L_x_29349:
[----:B-1----:R-:W1:Y:S01]  /*33dd0*/  S2R R252, SR_LANEID ;  /* 0x0000000000fc7919 */ /* 0x002e620000000000 */
[----:B------:R-:W-:Y:S03]  /*33de0*/  BSSY B0, `(.L_x_29734) ;  /* 0x0000056000007945 */ /* 0x000fe60003800000 */
[----:B------:R-:W3:Y:S01]  /*33df0*/  S2R R0, SR_TID.X ;  /* 0x0000000000007919 */ /* 0x000ee20000002100 */
[----:B-1----:R-:W-:-:S02]  /*33e00*/  ISETP.NE.AND P0, PT, R252, RZ, PT ;  /* 0x000000fffc00720c */ /* 0x002fc40003f05270 */
[----:B---3--:R-:W-:-:S11]  /*33e10*/  ISETP.NE.AND P1, PT, R0, RZ, PT ;  /* 0x000000ff0000720c */ /* 0x008fd60003f25270 */
[----:B------:R-:W-:Y:S05]  /*33e20*/  @P0 BRA `(.L_x_29735) ;  /* 0x0000051000000947 */ /* 0x000fea0003800000 */
[----:B------:R1:W-:Y:S04]  /*33e30*/  STL.64 [R1+0x850], R250 ;  /* 0x000850fa01007387 */ /* 0x0003e80000100a00 */
[----:B------:R3:W-:Y:S04]  /*33e40*/  STL.64 [R1+0x848], R248 ;  /* 0x000848f801007387 */ /* 0x0007e80000100a00 */
[----:B------:R4:W-:Y:S04]  /*33e50*/  STL.64 [R1+0x858], R246 ;  /* 0x000858f601007387 */ /* 0x0009e80000100a00 */
[----:B-12---:R-:W2:Y:S04]  /*33e60*/  LDL R250, [R1+0x828] ;  /* 0x0008280001fa7983 */ /* 0x006ea80000100800 */
[----:B---3--:R-:W2:Y:S04]  /*33e70*/  LDL R248, [R1+0x820] ;  /* 0x0008200001f87983 */ /* 0x008ea80000100800 */
[----:B------:R-:W2:Y:S04]  /*33e80*/  LDL R249, [R1+0x824] ;  /* 0x0008240001f97983 */ /* 0x000ea80000100800 */
[----:B------:R-:W2:Y:S01]  /*33e90*/  LDL R251, [R1+0x82c] ;  /* 0x00082c0001fb7983 */ /* 0x000ea20000100800 */
[----:B----45:R-:W-:-:S02]  /*33ea0*/  IMAD.MOV.U32 R246, RZ, RZ, R3 ;  /* 0x000000fffff67224 */ /* 0x030fc400078e0003 */
[----:B------:R-:W-:Y:S01]  /*33eb0*/  IMAD.MOV.U32 R247, RZ, RZ, R2 ;  /* 0x000000fffff77224 */ /* 0x000fe200078e0002 */
[----:B--2---:R1:W-:Y:S04]  /*33ec0*/  STS.128 [0x10], R248 ;  /* 0x000010f8ff007388 */ /* 0x0043e80000000c00 */
[----:B-1----:R-:W2:Y:S04]  /*33ed0*/  LDL R248, [R1+0x810] ;  /* 0x0008100001f87983 */ /* 0x002ea80000100800 */
[----:B------:R-:W2:Y:S04]  /*33ee0*/  LDL R249, [R1+0x814] ;  /* 0x0008140001f97983 */ /* 0x000ea80000100800 */
[----:B------:R-:W2:Y:S04]  /*33ef0*/  LDL R250, [R1+0x818] ;  /* 0x0008180001fa7983 */ /* 0x000ea80000100800 */
[----:B------:R-:W2:Y:S04]  /*33f00*/  LDL R251, [R1+0x81c] ;  /* 0x00081c0001fb7983 */ /* 0x000ea80000100800 */
[----:B------:R1:W-:Y:S04]  /*33f10*/  STS.64 [0x8], R246 ;  /* 0x000008f6ff007388 */ /* 0x0003e80000000a00 */
[----:B-1----:R-:W3:Y:S04]  /*33f20*/  LDL.LU.64 R246, [R1+0x858] ;  /* 0x0008580001f67983 */ /* 0x002ee80000300a00 */
[----:B--2---:R1:W-:Y:S04]  /*33f30*/  STS.128 [0x210], R248 ;  /* 0x000210f8ff007388 */ /* 0x0043e80000000c00 */
[----:B-1----:R-:W2:Y:S04]  /*33f40*/  LDL.LU.64 R250, [R1+0x850] ;  /* 0x0008500001fa7983 */ /* 0x002ea80000300a00 */
[----:B------:R-:W2:Y:S04]  /*33f50*/  LDL.LU.64 R248, [R1+0x848] ;  /* 0x0008480001f87983 */ /* 0x000ea80000300a00 */
        /* <DEDUP_REMOVED lines=60> */
[----:B---3--:R1:W-:Y:S04]  /*34320*/  STS.128 [0x3f0], R244 ;  /* 0x0003f0f4ff007388 */ /* 0x0083e80000000c00 */
[----:B--2---:R1:W-:Y:S02]  /*34330*/  STS.128 [0x400], R248 ;  /* 0x000400f8ff007388 */ /* 0x0043e40000000c00 */
.L_x_29735:
[----:B------:R-:W-:Y:S05]  /*34340*/  BSYNC B0 ;  /* 0x0000000000007941 */ /* 0x000fea0003800000 */
.L_x_29734:
[----:B------:R-:W-:Y:S06]  /*34350*/  BAR.SYNC.DEFER_BLOCKING 0x0 ;  /* 0x0000000000007b1d */ /* 0x000fec0000010000 */
[----:B------:R-:W-:Y:S05]  /*34360*/  @P1 EXIT ;  /* 0x000000000000194d */ /* 0x000fea0003800000 */
[----:B------:R3:W-:Y:S01]  /*34370*/  STL.64 [R1+0x850], R6 ;  /* 0x0008500601007387 */ /* 0x0007e20000100a00 */
[----:B------:R-:W-:Y:S01]  /*34380*/  MOV R0, c[0x0][0x180] ;  /* 0x0000600000007a02 */ /* 0x000fe20000000f00 */
[----:B------:R-:W4:Y:S02]  /*34390*/  MUFU.LG2 R2, R2 ;  /* 0x0000000200027308 */ /* 0x000f240000000c00 */
[----:B------:R0:W-:Y:S01]  /*343a0*/  STL.64 [R1+0x848], R4 ;  /* 0x0008480401007387 */ /* 0x0001e20000100a00 */
[----:B------:R-:W-:-:S03]  /*343b0*/  ISETP.GE.AND P0, PT, R0, 0x1, PT ;  /* 0x000000010000780c */ /* 0x000fc60003f06270 */
[----:B-1-3--:R-:W1:Y:S01]  /*343c0*/  S2R R7, SR_CTAID.X ;  /* 0x0000000000077919 */ /* 0x00ae620000002500 */
[----:B0-----:R-:W-:Y:S02]  /*343d0*/  IMAD.MOV.U32 R5, RZ, RZ, 0x4 ;  /* 0x00000004ff057424 */ /* 0x001fe400078e00ff */
[C---:B-1----:R-:W-:Y:S02]  /*343e0*/  IMAD R252, R7.reuse, c[0x0][0x180], RZ ;  /* 0x0000600007fc7a24 */ /* 0x042fe400078e02ff */
[----:B------:R-:W-:-:S04]  /*343f0*/  IMAD.WIDE R6, R7, R5, c[0x0][0x168] ;  /* 0x00005a0007067625 */ /* 0x000fc800078e0205 */
[----:B------:R-:W-:-:S04]  /*34400*/  IMAD.SHL.U32 R252, R252, 0x2, RZ ;  /* 0x00000002fcfc7824 */ /* 0x000fc800078e00ff */
[----:B------:R-:W-:-:S04]  /*34410*/  IMAD.WIDE R6, R252, R5, c[0x0][0x170] ;  /* 0x00005c00fc067625 */ /* 0x000fc800078e0205 */
[----:B------:R-:W-:Y:S02]  /*34420*/  IMAD.WIDE R4, R252, R5, c[0x0][0x178] ;  /* 0x00005e00fc047625 */ /* 0x000fe400078e0205 */
[----:B------:R0:W5:Y:S04]  /*34430*/  LDL.LU.64 R6, [R1+0x850] ;  /* 0x0008500001067983 */ /* 0x0001680000300a00 */
[----:B------:R0:W5:Y:S01]  /*34440*/  LDL.LU.64 R4, [R1+0x848] ;  /* 0x0008480001047983 */ /* 0x0001620000300a00 */
[----:B------:R-:W-:Y:S05]  /*34450*/  @!P0 BRA `(.L_x_29736) ;  /* 0x0000026000008947 */ /* 0x000fea0003800000 */
[----:B----4-:R1:W-:Y:S04]  /*34460*/  STL [R1+0x860], R10 ;  /* 0x0008600a01007387 */ /* 0x0103e80000100800 */
[----:B------:R3:W-:Y:S04]  /*34470*/  STL.64 [R1+0x858], R8 ;  /* 0x0008580801007387 */ /* 0x0007e80000100a00 */
[----:B------:R-:W4:Y:S04]  /*34480*/  LDL.LU R252, [R1+0x810] ;  /* 0x0008100001fc7983 */ /* 0x000f280000300800 */
[----:B-12---:R-:W2:Y:S04]  /*34490*/  LDL.LU R10, [R1+0x820] ;  /* 0x00082000010a7983 */ /* 0x006ea80000300800 */
[----:B---3--:R-:W1:Y:S01]  /*344a0*/  S2R R8, SR_CTAID.X ;  /* 0x0000000000087919 */ /* 0x008e620000002500 */
[----:B------:R-:W-:-:S03]  /*344b0*/  HFMA2.MMA R9, -RZ, RZ, 0, 2.384185791015625e-07 ;  /* 0x00000004ff097435 */ /* 0x000fc600000001ff */
[----:B-----5:R3:W-:Y:S04]  /*344c0*/  STL.64 [R1+0x850], R6 ;  /* 0x0008500601007387 */ /* 0x0207e80000100a00 */
[----:B------:R-:W4:Y:S04]  /*344d0*/  LDL.LU R0, [R1+0x824] ;  /* 0x0008240001007983 */ /* 0x000f280000300800 */
[----:B------:R0:W-:Y:S04]  /*344e0*/  STL.64 [R1+0x848], R4 ;  /* 0x0008480401007387 */ /* 0x0001e80000100a00 */
[----:B---3--:R-:W3:Y:S01]  /*344f0*/  S2R R7, SR_CTAID.X ;  /* 0x0000000000077919 */ /* 0x008ee20000002500 */
[----:B------:R-:W-:-:S02]  /*34500*/  IMAD.MOV.U32 R6, RZ, RZ, 0x4 ;  /* 0x00000004ff067424 */ /* 0x000fc400078e00ff */
[----:B-1----:R-:W-:Y:S01]  /*34510*/  IMAD R8, R8, c[0x0][0x180], RZ ;  /* 0x0000600008087a24 */ /* 0x002fe200078e02ff */
[----:B0-----:R-:W0:Y:S01]  /*34520*/  S2R R4, SR_CTAID.X ;  /* 0x0000000000047919 */ /* 0x001e220000002500 */
[----:B------:R-:W-:Y:S02]  /*34530*/  MOV R5, 0x4 ;  /* 0x0000000400057802 */ /* 0x000fe40000000f00 */
[----:B------:R-:W-:-:S04]  /*34540*/  IMAD.SHL.U32 R8, R8, 0x2, RZ ;  /* 0x0000000208087824 */ /* 0x000fc800078e00ff */
[----:B------:R-:W-:-:S04]  /*34550*/  IMAD.WIDE R8, R8, R9, c[0x0][0x170] ;  /* 0x00005c0008087625 */ /* 0x000fc800078e0209 */
[----:B---3--:R-:W-:Y:S01]  /*34560*/  IMAD.WIDE R6, R7, R6, c[0x0][0x168] ;  /* 0x00005a0007067625 */ /* 0x008fe200078e0206 */
[----:B--2---:R1:W-:Y:S04]  /*34570*/  STG.E [R8.64], R10 ;  /* 0x0000000a08007986 */ /* 0x0043e8000c101904 */
[----:B-1----:R-:W2:Y:S01]  /*34580*/  LDG.E.CONSTANT R10, [R6.64] ;  /* 0x00000004060a7981 */ /* 0x002ea2000c1e9900 */
[----:B0-----:R-:W-:Y:S02]  /*34590*/  IMAD R4, R4, c[0x0][0x180], RZ ;  /* 0x0000600004047a24 */ /* 0x001fe400078e02ff */
[----:B----4-:R-:W-:Y:S02]  /*345a0*/  FADD.FTZ R252, R252, -R3 ;  /* 0x80000003fcfc7221 */ /* 0x010fe40000010000 */
[----:B------:R-:W-:-:S02]  /*345b0*/  IMAD.SHL.U32 R4, R4, 0x2, RZ ;  /* 0x0000000204047824 */ /* 0x000fc400078e00ff */
[----:B------:R-:W-:Y:S02]  /*345c0*/  FFMA.FTZ R252, R2, -0.69314718246459960938, R252 ;  /* 0xbf31721802fc7823 */ /* 0x000fe400000100fc */
[----:B------:R-:W-:-:S04]  /*345d0*/  IMAD.WIDE R4, R4, R5, c[0x0][0x178] ;  /* 0x00005e0004047625 */ /* 0x000fc800078e0205 */
[----:B--2---:R-:W-:Y:S02]  /*345e0*/  FADD.FTZ R252, R10, R252 ;  /* 0x000000fc0afc7221 */ /* 0x004fe40000010000 */
[----:B------:R0:W5:Y:S04]  /*345f0*/  LDL.LU R10, [R1+0x860] ;  /* 0x00086000010a7983 */ /* 0x0001680000300800 */
[----:B------:R1:W-:Y:S04]  /*34600*/  STG.E [R4.64], R252 ;  /* 0x000000fc04007986 */ /* 0x0003e8000c101904 */
[----:B------:R2:W-:Y:S04]  /*34610*/  STG.E [R8.64+0x4], R0 ;  /* 0x0000040008007986 */ /* 0x0005e8000c101904 */
[----:B-1----:R-:W3:Y:S04]  /*34620*/  LDL.LU R252, [R1+0x814] ;  /* 0x0008140001fc7983 */ /* 0x002ee80000300800 */
[----:B--2---:R1:W2:Y:S04]  /*34630*/  LDG.E.CONSTANT R0, [R6.64] ;  /* 0x0000000406007981 */ /* 0x0042a8000c1e9900 */
[----:B------:R0:W5:Y:S04]  /*34640*/  LDL.LU.64 R8, [R1+0x858] ;  /* 0x0008580001087983 */ /* 0x0001680000300a00 */
[----:B-1----:R0:W5:Y:S01]  /*34650*/  LDL.LU.64 R6, [R1+0x850] ;  /* 0x0008500001067983 */ /* 0x0021620000300a00 */
[----:B---3--:R-:W-:-:S04]  /*34660*/  FADD.FTZ R252, R252, -R3 ;  /* 0x80000003fcfc7221 */ /* 0x008fc80000010000 */
[----:B------:R-:W-:-:S04]  /*34670*/  FFMA.FTZ R252, R2, -0.69314718246459960938, R252 ;  /* 0xbf31721802fc7823 */ /* 0x000fc800000100fc */
[----:B--2---:R-:W-:-:S05]  /*34680*/  FADD.FTZ R252, R0, R252 ;  /* 0x000000fc00fc7221 */ /* 0x004fca0000010000 */
[----:B------:R1:W-:Y:S04]  /*34690*/  STG.E [R4.64+0x4], R252 ;  /* 0x000004fc04007986 */ /* 0x0003e8000c101904 */
[----:B-1----:R0:W5:Y:S01]  /*346a0*/  LDL.LU.64 R4, [R1+0x848] ;  /* 0x0008480001047983 */ /* 0x0021620000300a00 */
[----:B------:R-:W-:-:S05]  /*346b0*/  IMAD.MOV.U32 R0, RZ, RZ, c[0x0][0x180] ;  /* 0x00006000ff007624 */ /* 0x000fca00078e00ff */
.L_x_29736:
[----:B----4-:R-:W-:-:S13]  /*346c0*/  ISETP.GE.AND P0, PT, R0, 0x2, PT ;  /* 0x000000020000780c */ /* 0x010fda0003f06270 */
[----:B------:R-:W-:Y:S05]  /*346d0*/  @!P0 BRA `(.L_x_29737) ;  /* 0x0000026000008947 */ /* 0x000fea0003800000 */
[----:B-----5:R1:W-:Y:S04]  /*346e0*/  STL [R1+0x860], R10 ;  /* 0x0008600a01007387 */ /* 0x0203e80000100800 */
[----:B------:R3:W-:Y:S04]  /*346f0*/  STL.64 [R1+0x858], R8 ;  /* 0x0008580801007387 */ /* 0x0007e80000100a00 */
[----:B------:R-:W4:Y:S04]  /*34700*/  LDL.LU R252, [R1+0x818] ;  /* 0x0008180001fc7983 */ /* 0x000f280000300800 */
[----:B-12---:R-:W2:Y:S04]  /*34710*/  LDL.LU R10, [R1+0x828] ;  /* 0x00082800010a7983 */ /* 0x006ea80000300800 */
[----:B---3--:R-:W1:Y:S01]  /*34720*/  S2R R8, SR_CTAID.X ;  /* 0x0000000000087919 */ /* 0x008e620000002500 */
[----:B------:R-:W-:-:S03]  /*34730*/  HFMA2.MMA R9, -RZ, RZ, 0, 2.384185791015625e-07 ;  /* 0x00000004ff097435 */ /* 0x000fc600000001ff */
[----:B------:R3:W-:Y:S04]  /*34740*/  STL.64 [R1+0x850], R6 ;  /* 0x0008500601007387 */ /* 0x0007e80000100a00 */
        /* <DEDUP_REMOVED lines=10> */
[----:B--2---:R1:W-:Y:S04]  /*347f0*/  STG.E [R8.64+0x8], R10 ;  /* 0x0000080a08007986 */ /* 0x0043e8000c101904 */
        /* <DEDUP_REMOVED lines=8> */
[----:B------:R1:W-:Y:S04]  /*34880*/  STG.E [R4.64+0x8], R252 ;  /* 0x000008fc04007986 */ /* 0x0003e8000c101904 */
        /* <DEDUP_REMOVED lines=11> */
.L_x_29737:
[----:B------:R-:W-:-:S13]  /*34940*/  ISETP.GE.AND P0, PT, R0, 0x3, PT ;  /* 0x000000030000780c */ /* 0x000fda0003f06270 */
[----:B------:R-:W-:Y:S05]  /*34950*/  @!P0 BRA `(.L_x_29738) ;  /* 0x0000024000008947 */ /* 0x000fea0003800000 */
[----:B------:R-:W1:Y:S04]  /*34960*/  S2R R252, SR_CTAID.X ;  /* 0x0000000000fc7919 */ /* 0x000e680000002500 */
[----:B-----5:R3:W-:Y:S04]  /*34970*/  STL.64 [R1+0x858], R8 ;  /* 0x0008580801007387 */ /* 0x0207e80000100a00 */
[----:B------:R4:W-:Y:S04]  /*34980*/  STL.64 [R1+0x850], R6 ;  /* 0x0008500601007387 */ /* 0x0009e80000100a00 */
[----:B------:R0:W-:Y:S01]  /*34990*/  STL.64 [R1+0x848], R4 ;  /* 0x0008480401007387 */ /* 0x0001e20000100a00 */
[----:B---3--:R-:W-:-:S03]  /*349a0*/  HFMA2.MMA R9, -RZ, RZ, 0, 2.384185791015625e-07 ;  /* 0x00000004ff097435 */ /* 0x008fc600000001ff */
[----:B----4-:R-:W0:Y:S01]  /*349b0*/  S2R R6, SR_CTAID.X ;  /* 0x0000000000067919 */ /* 0x010e220000002500 */
[----:B------:R-:W-:-:S06]  /*349c0*/  IMAD.MOV.U32 R7, RZ, RZ, 0x4 ;  /* 0x00000004ff077424 */ /* 0x000fcc00078e00ff */
[----:B-1----:R-:W-:-:S05]  /*349d0*/  IMAD.WIDE R8, R252, R9, c[0x0][0x168] ;  /* 0x00005a00fc087625 */ /* 0x002fca00078e0209 */
[----:B------:R1:W3:Y:S04]  /*349e0*/  LDG.E.CONSTANT R252, [R8.64] ;  /* 0x0000000408fc7981 */ /* 0x0002e8000c1e9900 */
[----:B-1----:R1:W5:Y:S01]  /*349f0*/  LDL.LU.64 R8, [R1+0x858] ;  /* 0x0008580001087983 */ /* 0x0023620000300a00 */
[----:B0-----:R-:W-:-:S04]  /*34a00*/  IMAD R4, R6, c[0x0][0x180], RZ ;  /* 0x0000600006047a24 */ /* 0x001fc800078e02ff */
[----:B------:R-:W-:-:S04]  /*34a10*/  IMAD.SHL.U32 R4, R4, 0x2, RZ ;  /* 0x0000000204047824 */ /* 0x000fc800078e00ff */
[----:B------:R-:W-:-:S05]  /*34a20*/  IMAD.WIDE R4, R4, R7, c[0x0][0x170] ;  /* 0x00005c0004047625 */ /* 0x000fca00078e0207 */
[----:B------:R0:W-:Y:S01]  /*34a30*/  STG.E [R4.64+0x10], R124 ;  /* 0x0000107c04007986 */ /* 0x0001e2000c101904 */
[----:B------:R-:W-:Y:S02]  /*34a40*/  IMAD R6, R6, c[0x0][0x180], RZ ;  /* 0x0000600006067a24 */ /* 0x000fe400078e02ff */
[----:B0-----:R-:W-:Y:S02]  /*34a50*/  FADD.FTZ R124, R128, -R3 ;  /* 0x80000003807c7221 */ /* 0x001fe40000010000 */
[----:B------:R-:W0:Y:S01]  /*34a60*/  S2R R128, SR_CTAID.X ;  /* 0x0000000000807919 */ /* 0x000e220000002500 */
[----:B------:R-:W-:Y:S01]  /*34a70*/  SHF.L.U32 R6, R6, 0x1, RZ ;  /* 0x0000000106067819 */ /* 0x000fe200000006ff */
[----:B------:R-:W-:-:S04]  /*34a80*/  FFMA.FTZ R124, R2, -0.69314718246459960938, R124 ;  /* 0xbf317218027c7823 */ /* 0x000fc8000001007c */
[----:B------:R-:W-:-:S04]  /*34a90*/  IMAD.WIDE R6, R6, R7, c[0x0][0x178] ;  /* 0x00005e0006067625 */ /* 0x000fc800078e0207 */
[----:B---3--:R-:W-:Y:S02]  /*34aa0*/  FADD.FTZ R124, R252, R124 ;  /* 0x0000007cfc7c7221 */ /* 0x008fe40000010000 */
[----:B------:R-:W-:-:S03]  /*34ab0*/  IMAD.MOV.U32 R252, RZ, RZ, 0x4 ;  /* 0x00000004fffc7424 */ /* 0x000fc600078e00ff */
[----:B------:R3:W-:Y:S04]  /*34ac0*/  STG.E [R6.64+0x10], R124 ;  /* 0x0000107c06007986 */ /* 0x0007e8000c101904 */
[----:B------:R0:W-:Y:S04]  /*34ad0*/  STG.E [R4.64+0x14], R125 ;  /* 0x0000147d04007986 */ /* 0x0001e8000c101904 */
[----:B---3--:R1:W5:Y:S01]  /*34ae0*/  LDL.LU.64 R6, [R1+0x850] ;  /* 0x0008500001067983 */ /* 0x0083620000300a00 */
[----:B0-----:R-:W-:-:S03]  /*34af0*/  IMAD.WIDE R124, R128, R252, c[0x0][0x168] ;  /* 0x00005a00807c7625 */ /* 0x001fc600078e02fc */
[----:B------:R1:W5:Y:S04]  /*34b00*/  LDL.LU.64 R4, [R1+0x848] ;  /* 0x0008480001047983 */ /* 0x0003680000300a00 */
[----:B------:R0:W3:Y:S04]  /*34b10*/  LDG.E.CONSTANT R125, [R124.64] ;  /* 0x000000047c7d7981 */ /* 0x0000e8000c1e9900 */
[----:B------:R-:W4:Y:S01]  /*34b20*/  S2R R128, SR_CTAID.X ;  /* 0x0000000000807919 */ /* 0x000f220000002500 */
[----:B0-----:R-:W-:-:S04]  /*34b30*/  FADD.FTZ R124, R129, -R3 ;  /* 0x80000003817c7221 */ /* 0x001fc80000010000 */
[----:B------:R-:W-:Y:S02]  /*34b40*/  FFMA.FTZ R124, R2, -0.69314718246459960938, R124 ;  /* 0xbf317218027c7823 */ /* 0x000fe4000001007c */
[----:B----4-:R-:W-:-:S04]  /*34b50*/  IMAD R128, R128, c[0x0][0x180], RZ ;  /* 0x0000600080807a24 */ /* 0x010fc800078e02ff */
[----:B------:R-:W-:-:S04]  /*34b60*/  IMAD.SHL.U32 R128, R128, 0x2, RZ ;  /* 0x0000000280807824 */ /* 0x000fc800078e00ff */
[----:B------:R-:W-:-:S04]  /*34b70*/  IMAD.WIDE R128, R128, R252, c[0x0][0x178] ;  /* 0x00005e0080807625 */ /* 0x000fc800078e02fc */
[----:B---3--:R-:W-:-:S05]  /*34b80*/  FADD.FTZ R124, R125, R124 ;  /* 0x0000007c7d7c7221 */ /* 0x008fca0000010000 */
[----:B------:R1:W-:Y:S02]  /*34b90*/  STG.E [R128.64+0x14], R124 ;  /* 0x0000147c80007986 */ /* 0x0003e4000c101904 */
.L_x_29738:
[----:B------:R-:W-:-:S13]  /*34ba0*/  ISETP.GE.AND P0, PT, R0, 0x4, PT ;  /* 0x000000040000780c */ /* 0x000fda0003f06270 */
[----:B------:R-:W-:Y:S05]  /*34bb0*/  @!P0 BRA `(.L_x_29739) ;  /* 0x0000023000008947 */ /* 0x000fea0003800000 */
[----:B-1---5:R-:W1:Y:S01]  /*34bc0*/  S2R R124, SR_CTAID.X ;  /* 0x00000000007c7919 */ /* 0x022e620000002500 */
[----:B------:R-:W-:Y:S01]  /*34bd0*/  IMAD.MOV.U32 R125, RZ, RZ, 0x4 ;  /* 0x00000004ff7d7424 */ /* 0x000fe200078e00ff */
[----:B------:R-:W-:Y:S02]  /*34be0*/  MOV R129, 0x4 ;  /* 0x0000000400817802 */ /* 0x000fe40000000f00 */
[----:B------:R1:W-:Y:S04]  /*34bf0*/  STL.64 [R1+0x850], R6 ;  /* 0x0008500601007387 */ /* 0x0003e80000100a00 */
[----:B------:R-:W3:Y:S04]  /*34c00*/  S2R R252, SR_CTAID.X ;  /* 0x0000000000fc7919 */ /* 0x000ee80000002500 */
[----:B------:R-:W4:Y:S04]  /*34c10*/  S2R R128, SR_CTAID.X ;  /* 0x0000000000807919 */ /* 0x000f280000002500 */
[----:B------:R4:W-:Y:S01]  /*34c20*/  STL.64 [R1+0x848], R4 ;  /* 0x0008480401007387 */ /* 0x0009e20000100a00 */
[----:B-1----:R-:W-:Y:S01]  /*34c30*/  IMAD.WIDE R6, R124, R125, c[0x0][0x168] ;  /* 0x00005a007c067625 */ /* 0x002fe200078e027d */
[----:B------:R-:W-:-:S04]  /*34c40*/  HFMA2.MMA R124, -RZ, RZ, 0, 2.384185791015625e-07 ;  /* 0x00000004ff7c7435 */ /* 0x000fc800000001ff */
[----:B--2---:R3:W2:Y:S01]  /*34c50*/  LDG.E.CONSTANT R125, [R6.64] ;  /* 0x00000004067d7981 */ /* 0x0046a2000c1e9900 */
[----:B----4-:R-:W-:Y:S02]  /*34c60*/  IMAD R4, R128, c[0x0][0x180], RZ ;  /* 0x0000600080047a24 */ /* 0x010fe400078e02ff */
[----:B---3--:R-:W-:Y:S02]  /*34c70*/  IMAD R6, R252, c[0x0][0x180], RZ ;  /* 0x00006000fc067a24 */ /* 0x008fe400078e02ff */
[----:B------:R-:W-:Y:S02]  /*34c80*/  IMAD.SHL.U32 R4, R4, 0x2, RZ ;  /* 0x0000000204047824 */ /* 0x000fe400078e00ff */
[----:B------:R-:W-:Y:S02]  /*34c90*/  IMAD.SHL.U32 R6, R6, 0x2, RZ ;  /* 0x0000000206067824 */ /* 0x000fe400078e00ff */
[----:B------:R-:W-:-:S04]  /*34ca0*/  IMAD.WIDE R4, R4, R129, c[0x0][0x170] ;  /* 0x00005c0004047625 */ /* 0x000fc800078e0281 */
[----:B------:R-:W-:Y:S01]  /*34cb0*/  IMAD.WIDE R6, R6, R124, c[0x0][0x178] ;  /* 0x00005e0006067625 */ /* 0x000fe200078e027c */
[----:B------:R-:W-:Y:S03]  /*34cc0*/  STG.E [R4.64+0x18], R126 ;  /* 0x0000187e04007986 */ /* 0x000fe6000c101904 */
[----:B------:R-:W-:-:S04]  /*34cd0*/  FADD.FTZ R124, R130, -R3 ;  /* 0x80000003827c7221 */ /* 0x000fc80000010000 */
[----:B------:R-:W-:-:S04]  /*34ce0*/  FFMA.FTZ R124, R2, -0.69314718246459960938, R124 ;  /* 0xbf317218027c7823 */ /* 0x000fc8000001007c */
[----:B--2---:R-:W-:-:S05]  /*34cf0*/  FADD.FTZ R125, R125, R124 ;  /* 0x0000007c7d7d7221 */ /* 0x004fca0000010000 */
[----:B------:R1:W-:Y:S02]  /*34d00*/  STG.E [R6.64+0x18], R125 ;  /* 0x0000187d06007986 */ /* 0x0003e4000c101904 */
[----:B-1----:R-:W-:Y:S02]  /*34d10*/  IMAD.WIDE R124, R128, R129, c[0x0][0x168] ;  /* 0x00005a00807c7625 */ /* 0x002fe400078e0281 */
[----:B------:R1:W5:Y:S04]  /*34d20*/  LDL.LU.64 R6, [R1+0x850] ;  /* 0x0008500001067983 */ /* 0x0003680000300a00 */
[----:B------:R-:W2:Y:S04]  /*34d30*/  LDG.E.CONSTANT R124, [R124.64] ;  /* 0x000000047c7c7981 */ /* 0x000ea8000c1e9900 */
[----:B------:R3:W-:Y:S04]  /*34d40*/  STG.E [R4.64+0x1c], R127 ;  /* 0x00001c7f04007986 */ /* 0x0007e8000c101904 */
[----:B---3--:R1:W5:Y:S04]  /*34d50*/  LDL.LU.64 R4, [R1+0x848] ;  /* 0x0008480001047983 */ /* 0x0083680000300a00 */
[----:B------:R-:W3:Y:S01]  /*34d60*/  S2R R129, SR_CTAID.X ;  /* 0x0000000000817919 */ /* 0x000ee20000002500 */
[----:B------:R-:W-:-:S02]  /*34d70*/  IMAD.MOV.U32 R128, RZ, RZ, 0x4 ;  /* 0x00000004ff807424 */ /* 0x000fc400078e00ff */
[----:B---3--:R-:W-:Y:S02]  /*34d80*/  IMAD R126, R129, c[0x0][0x180], RZ ;  /* 0x00006000817e7a24 */ /* 0x008fe400078e02ff */
[----:B------:R-:W-:-:S03]  /*34d90*/  FADD.FTZ R129, R131, -R3 ;  /* 0x8000000383817221 */ /* 0x000fc60000010000 */
[----:B------:R-:W-:Y:S01]  /*34da0*/  SHF.L.U32 R126, R126, 0x1, RZ ;  /* 0x000000017e7e7819 */ /* 0x000fe200000006ff */
[----:B------:R-:W-:-:S04]  /*34db0*/  FFMA.FTZ R129, R2, -0.69314718246459960938, R129 ;  /* 0xbf31721802817823 */ /* 0x000fc80000010081 */
[----:B------:R-:W-:-:S04]  /*34dc0*/  IMAD.WIDE R126, R126, R128, c[0x0][0x178] ;  /* 0x00005e007e7e7625 */ /* 0x000fc800078e0280 */
[----:B--2---:R-:W-:-:S05]  /*34dd0*/  FADD.FTZ R124, R124, R129 ;  /* 0x000000817c7c7221 */ /* 0x004fca0000010000 */
[----:B------:R1:W-:Y:S02]  /*34de0*/  STG.E [R126.64+0x1c], R124 ;  /* 0x00001c7c7e007986 */ /* 0x0003e4000c101904 */
.L_x_29739:
[----:B------:R-:W3:Y:S01]  /*34df0*/  S2R R252, SR_CTAID.X ;  /* 0x0000000000fc7919 */ /* 0x000ee20000002500 */
[----:B------:R-:W-:Y:S01]  /*34e00*/  ISETP.GE.AND P0, PT, R0, 0x5, PT ;  /* 0x000000050000780c */ /* 0x000fe20003f06270 */
[----:B------:R-:W-:Y:S02]  /*34e10*/  IMAD.MOV.U32 R125, RZ, RZ, 0x4 ;  /* 0x00000004ff7d7424 */ /* 0x000fe400078e00ff */
[C---:B---3--:R-:W-:Y:S02]  /*34e20*/  IMAD R130, R252.reuse, c[0x0][0x180], RZ ;  /* 0x00006000fc827a24 */ /* 0x048fe400078e02ff */
[----:B-1----:R-:W-:-:S03]  /*34e30*/  IMAD R128, R252, c[0x0][0x180], RZ ;  /* 0x00006000fc807a24 */ /* 0x002fc600078e02ff */
[----:B------:R-:W-:Y:S01]  /*34e40*/  SHF.L.U32 R130, R130, 0x1, RZ ;  /* 0x0000000182827819 */ /* 0x000fe200000006ff */
[----:B------:R-:W-:-:S04]  /*34e50*/  IMAD.SHL.U32 R128, R128, 0x2, RZ ;  /* 0x0000000280807824 */ /* 0x000fc800078e00ff */
[----:B------:R-:W-:-:S04]  /*34e60*/  IMAD.WIDE R130, R130, R125, c[0x0][0x170] ;  /* 0x00005c0082827625 */ /* 0x000fc800078e027d */
[----:B------:R-:W-:Y:S01]  /*34e70*/  IMAD.WIDE R128, R128, R125, c[0x0][0x178] ;  /* 0x00005e0080807625 */ /* 0x000fe200078e027d */
[----:B------:R-:W-:Y:S05]  /*34e80*/  @!P0 BRA `(.L_x_29740) ;  /* 0x000000e000008947 */ /* 0x000fea0003800000 */
[----:B-----5:R-:W1:Y:S04]  /*34e90*/  S2R R124, SR_CTAID.X ;  /* 0x00000000007c7919 */ /* 0x020e680000002500 */
[----:B------:R3:W-:Y:S01]  /*34ea0*/  STG.E [R130.64+0x20], R120 ;  /* 0x0000207882007986 */ /* 0x0007e2000c101904 */
[----:B-1----:R-:W-:-:S05]  /*34eb0*/  IMAD.WIDE R124, R124, R125, c[0x0][0x168] ;  /* 0x00005a007c7c7625 */ /* 0x002fca00078e027d */
[----:B------:R1:W4:Y:S04]  /*34ec0*/  LDG.E.CONSTANT R126, [R124.64] ;  /* 0x000000047c7e7981 */ /* 0x000328000c1e9900 */
[----:B-12---:R1:W2:Y:S01]  /*34ed0*/  LDG.E.CONSTANT R124, [R124.64] ;  /* 0x000000047c7c7981 */ /* 0x0062a2000c1e9900 */
[----:B------:R-:W-:-:S04]  /*34ee0*/  FADD.FTZ R127, R133, -R3 ;  /* 0x80000003857f7221 */ /* 0x000fc80000010000 */
[----:B------:R-:W-:Y:S02]  /*34ef0*/  FFMA.FTZ R127, R2, -0.69314718246459960938, R127 ;  /* 0xbf317218027f7823 */ /* 0x000fe4000001007f */
[----:B-1----:R-:W-:-:S04]  /*34f00*/  FADD.FTZ R125, R132, -R3 ;  /* 0x80000003847d7221 */ /* 0x002fc80000010000 */
[----:B------:R-:W-:-:S04]  /*34f10*/  FFMA.FTZ R125, R2, -0.69314718246459960938, R125 ;  /* 0xbf317218027d7823 */ /* 0x000fc8000001007d */
[----:B----4-:R-:W-:-:S05]  /*34f20*/  FADD.FTZ R125, R126, R125 ;  /* 0x0000007d7e7d7221 */ /* 0x010fca0000010000 */
[----:B------:R3:W-:Y:S04]  /*34f30*/  STG.E [R128.64+0x20], R125 ;  /* 0x0000207d80007986 */ /* 0x0007e8000c101904 */
[----:B------:R3:W-:Y:S01]  /*34f40*/  STG.E [R130.64+0x24], R121 ;  /* 0x0000247982007986 */ /* 0x0007e2000c101904 */
[----:B--2---:R-:W-:-:S05]  /*34f50*/  FADD.FTZ R124, R124, R127 ;  /* 0x0000007f7c7c7221 */ /* 0x004fca0000010000 */
[----:B------:R3:W-:Y:S02]  /*34f60*/  STG.E [R128.64+0x24], R124 ;  /* 0x0000247c80007986 */ /* 0x0007e4000c101904 */
.L_x_29740:
[C---:B------:R-:W-:Y:S01]  /*34f70*/  ISETP.GE.AND P0, PT, R0.reuse, 0x6, PT ;  /* 0x000000060000780c */ /* 0x040fe20003f06270 */
[----:B---3--:R-:W-:Y:S01]  /*34f80*/  IMAD.MOV.U32 R120, RZ, RZ, 0x4 ;  /* 0x00000004ff787424 */ /* 0x008fe200078e00ff */
[C---:B------:R-:W-:Y:S02]  /*34f90*/  ISETP.GE.AND P2, PT, R0.reuse, 0x7, PT ;  /* 0x000000070000780c */ /* 0x040fe40003f46270 */
[----:B------:R-:W-:Y:S01]  /*34fa0*/  ISETP.GE.AND P3, PT, R0, 0x8, PT ;  /* 0x000000080000780c */ /* 0x000fe20003f66270 */
[----:B-----5:R-:W-:Y:S01]  /*34fb0*/  IMAD.WIDE R126, R252, R120, c[0x0][0x168] ;  /* 0x00005a00fc7e7625 */ /* 0x020fe200078e0278 */
[C---:B------:R-:W-:Y:S02]  /*34fc0*/  ISETP.GE.AND P6, PT, R0.reuse, 0x9, PT ;  /* 0x000000090000780c */ /* 0x040fe40003fc6270 */
[----:B------:R-:W-:-:S05]  /*34fd0*/  ISETP.GE.AND P1, PT, R0, 0xa, PT ;  /* 0x0000000a0000780c */ /* 0x000fca0003f26270 */
[----:B------:R-:W-:Y:S05]  /*34fe0*/  @!P0 BRA `(.L_x_29741) ;  /* 0x000000c000008947 */ /* 0x000fea0003800000 */
[----:B------:R-:W3:Y:S04]  /*34ff0*/  LDG.E.CONSTANT R120, [R126.64] ;  /* 0x000000047e787981 */ /* 0x000ee8000c1e9900 */
[----:B------:R-:W4:Y:S01]  /*35000*/  LDG.E.CONSTANT R124, [R126.64] ;  /* 0x000000047e7c7981 */ /* 0x000f22000c1e9900 */
[--C-:B------:R-:W-:Y:S02]  /*35010*/  FADD.FTZ R121, R134, -R3.reuse ;  /* 0x8000000386797221 */ /* 0x100fe40000010000 */
[----:B------:R-:W-:Y:S01]  /*35020*/  FADD.FTZ R125, R135, -R3 ;  /* 0x80000003877d7221 */ /* 0x000fe20000010000 */
[----:B------:R1:W-:Y:S01]  /*35030*/  STG.E [R130.64+0x28], R122 ;  /* 0x0000287a82007986 */ /* 0x0003e2000c101904 */
[C---:B------:R-:W-:Y:S02]  /*35040*/  FFMA.FTZ R121, R2.reuse, -0.69314718246459960938, R121 ;  /* 0xbf31721802797823 */ /* 0x040fe40000010079 */
[----:B------:R-:W-:-:S02]  /*35050*/  FFMA.FTZ R125, R2, -0.69314718246459960938, R125 ;  /* 0xbf317218027d7823 */ /* 0x000fc4000001007d */
[----:B---3--:R-:W-:Y:S02]  /*35060*/  FADD.FTZ R121, R120, R121 ;  /* 0x0000007978797221 */ /* 0x008fe40000010000 */
[----:B----4-:R-:W-:-:S03]  /*35070*/  FADD.FTZ R125, R124, R125 ;  /* 0x0000007d7c7d7221 */ /* 0x010fc60000010000 */
[----:B------:R1:W-:Y:S04]  /*35080*/  STG.E [R128.64+0x28], R121 ;  /* 0x0000287980007986 */ /* 0x0003e8000c101904 */
[----:B------:R1:W-:Y:S04]  /*35090*/  STG.E [R130.64+0x2c], R123 ;  /* 0x00002c7b82007986 */ /* 0x0003e8000c101904 */
[----:B------:R1:W-:Y:S02]  /*350a0*/  STG.E [R128.64+0x2c], R125 ;  /* 0x00002c7d80007986 */ /* 0x0003e4000c101904 */
.L_x_29741:
[----:B------:R-:W-:Y:S05]  /*350b0*/  @!P2 BRA `(.L_x_29742) ;  /* 0x000000c00000a947 */ /* 0x000fea0003800000 */
[----:B------:R-:W3:Y:S04]  /*350c0*/  LDG.E.CONSTANT R120, [R126.64] ;  /* 0x000000047e787981 */ /* 0x000ee8000c1e9900 */
[----:B-1----:R-:W4:Y:S01]  /*350d0*/  LDG.E.CONSTANT R122, [R126.64] ;  /* 0x000000047e7a7981 */ /* 0x002f22000c1e9900 */
[----:B------:R-:W-:-:S02]  /*350e0*/  FADD.FTZ R121, R136, -R3 ;  /* 0x8000000388797221 */ /* 0x000fc40000010000 */
[----:B------:R-:W-:Y:S01]  /*350f0*/  FADD.FTZ R123, R137, -R3 ;  /* 0x80000003897b7221 */ /* 0x000fe20000010000 */
[----:B------:R1:W-:Y:S01]  /*35100*/  STG.E [R130.64+0x30], R116 ;  /* 0x0000307482007986 */ /* 0x0003e2000c101904 */
[C---:B------:R-:W-:Y:S02]  /*35110*/  FFMA.FTZ R121, R2.reuse, -0.69314718246459960938, R121 ;  /* 0xbf31721802797823 */ /* 0x040fe40000010079 */
[----:B------:R-:W-:Y:S02]  /*35120*/  FFMA.FTZ R123, R2, -0.69314718246459960938, R123 ;  /* 0xbf317218027b7823 */ /* 0x000fe4000001007b */
[----:B---3--:R-:W-:Y:S02]  /*35130*/  FADD.FTZ R121, R120, R121 ;  /* 0x0000007978797221 */ /* 0x008fe40000010000 */
[----:B----4-:R-:W-:-:S03]  /*35140*/  FADD.FTZ R123, R122, R123 ;  /* 0x0000007b7a7b7221 */ /* 0x010fc60000010000 */
[----:B------:R1:W-:Y:S04]  /*35150*/  STG.E [R128.64+0x30], R121 ;  /* 0x0000307980007986 */ /* 0x0003e8000c101904 */
[----:B------:R1:W-:Y:S04]  /*35160*/  STG.E [R130.64+0x34], R117 ;  /* 0x0000347582007986 */ /* 0x0003e8000c101904 */
[----:B------:R1:W-:Y:S02]  /*35170*/  STG.E [R128.64+0x34], R123 ;  /* 0x0000347b80007986 */ /* 0x0003e4000c101904 */
.L_x_29742:
[----:B------:R-:W-:Y:S05]  /*35180*/  @!P3 BRA `(.L_x_29743) ;  /* 0x000000c00000b947 */ /* 0x000fea0003800000 */
[----:B-1----:R-:W3:Y:S04]  /*35190*/  LDG.E.CONSTANT R116, [R126.64] ;  /* 0x000000047e747981 */ /* 0x002ee8000c1e9900 */
[----:B------:R-:W4:Y:S01]  /*351a0*/  LDG.E.CONSTANT R120, [R126.64] ;  /* 0x000000047e787981 */ /* 0x000f22000c1e9900 */
        /* <DEDUP_REMOVED lines=10> */
.L_x_29743:
[----:B-1----:R-:W-:Y:S02]  /*35250*/  P2R R116, PR, RZ, 0x2 ;  /* 0x00000002ff747803 */ /* 0x002fe40000000000 */
[----:B------:R-:W-:-:S02]  /*35260*/  ISETP.GE.AND P1, PT, R0, 0x10, PT ;  /* 0x000000100000780c */ /* 0x000fc40003f26270 */
[C---:B------:R-:W-:Y:S02]  /*35270*/  ISETP.GE.AND P2, PT, R0.reuse, 0xb, PT ;  /* 0x0000000b0000780c */ /* 0x040fe40003f46270 */
[C---:B------:R-:W-:Y:S02]  /*35280*/  ISETP.GE.AND P3, PT, R0.reuse, 0xc, PT ;  /* 0x0000000c0000780c */ /* 0x040fe40003f66270 */
[C---:B------:R-:W-:Y:S02]  /*35290*/  ISETP.GE.AND P4, PT, R0.reuse, 0xd, PT ;  /* 0x0000000d0000780c */ /* 0x040fe40003f86270 */
[C---:B------:R-:W-:Y:S02]  /*352a0*/  ISETP.GE.AND P5, PT, R0.reuse, 0xe, PT ;  /* 0x0000000e0000780c */ /* 0x040fe40003fa6270 */
[----:B------:R-:W-:Y:S02]  /*352b0*/  ISETP.GE.AND P0, PT, R0, 0xf, PT ;  /* 0x0000000f0000780c */ /* 0x000fe40003f06270 */
[----:B------:R-:W-:Y:S01]  /*352c0*/  ISETP.NE.AND P1, PT, R116, RZ, PT ;  /* 0x000000ff7400720c */ /* 0x000fe20003f25270 */
[----:B------:R-:W-:-:S12]  /*352d0*/  @!P6 BRA `(.L_x_29744) ;  /* 0x000000c00000e947 */ /* 0x000fd80003800000 */
[----:B------:R-:W3:Y:S04]  /*352e0*/  LDG.E.CONSTANT R116, [R126.64] ;  /* 0x000000047e747981 */ /* 0x000ee8000c1e9900 */
        /* <DEDUP_REMOVED lines=11> */
.L_x_29744:
        /* <DEDUP_REMOVED lines=13> */
.L_x_29745:
        /* <DEDUP_REMOVED lines=13> */
.L_x_29746:
        /* <DEDUP_REMOVED lines=13> */
.L_x_29747:
        /* <DEDUP_REMOVED lines=13> */
.L_x_29748:
        /* <DEDUP_REMOVED lines=13> */
.L_x_29749:
[C---:B------:R-:W-:Y:S02]  /*357b0*/  ISETP.GE.AND P2, PT, R0.reuse, 0x11, PT ;  /* 0x000000110000780c */ /* 0x040fe40003f46270 */
[----:B------:R-:W-:-:S02]  /*357c0*/  ISETP.GE.AND P3, PT, R0, 0x12, PT ;  /* 0x000000120000780c */ /* 0x000fc40003f66270 */
[C---:B------:R-:W-:Y:S02]  /*357d0*/  ISETP.GE.AND P4, PT, R0.reuse, 0x13, PT ;  /* 0x000000130000780c */ /* 0x040fe40003f86270 */
[C---:B------:R-:W-:Y:S02]  /*357e0*/  ISETP.GE.AND P5, PT, R0.reuse, 0x14, PT ;  /* 0x000000140000780c */ /* 0x040fe40003fa6270 */
[C---:B------:R-:W-:Y:S02]  /*357f0*/  ISETP.GE.AND P6, PT, R0.reuse, 0x15, PT ;  /* 0x000000150000780c */ /* 0x040fe40003fc6270 */
[----:B------:R-:W-:Y:S01]  /*35800*/  ISETP.GE.AND P1, PT, R0, 0x16, PT ;  /* 0x000000160000780c */ /* 0x000fe20003f26270 */
        /* <DEDUP_REMOVED lines=13> */
.L_x_29750:
[----:B------:R-:W-:-:S13]  /*358e0*/  ISETP.GE.AND P0, PT, R0, 0x10, PT ;  /* 0x000000100000780c */ /* 0x000fda0003f06270 */
[----:B------:R-:W-:Y:S05]  /*358f0*/  @!P0 BRA `(.L_x_29751) ;  /* 0x000000c000008947 */ /* 0x000fea0003800000 */
[----:B-1----:R-:W3:Y:S04]  /*35900*/  LDG.E.CONSTANT R100, [R126.64] ;  /* 0x000000047e647981 */ /* 0x002ee8000c1e9900 */
        /* <DEDUP_REMOVED lines=11> */
.L_x_29751:
        /* <DEDUP_REMOVED lines=13> */
.L_x_29752:
        /* <DEDUP_REMOVED lines=13> */
.L_x_29753:
        /* <DEDUP_REMOVED lines=13> */
.L_x_29754:
        /* <DEDUP_REMOVED lines=13> */
.L_x_29755:
        /* <DEDUP_REMOVED lines=21> */
.L_x_29756:
        /* <DEDUP_REMOVED lines=13> */
.L_x_29757:
        /* <DEDUP_REMOVED lines=13> */
.L_x_29758:
        /* <DEDUP_REMOVED lines=13> */
.L_x_29759:
        /* <DEDUP_REMOVED lines=13> */
.L_x_29760:
        /* <DEDUP_REMOVED lines=13> */
.L_x_29761:
        /* <DEDUP_REMOVED lines=19> */
.L_x_29762:
        /* <DEDUP_REMOVED lines=14> */
.L_x_29763:
        /* <DEDUP_REMOVED lines=13> */
.L_x_29764:
        /* <DEDUP_REMOVED lines=13> */
.L_x_29765:
        /* <DEDUP_REMOVED lines=13> */
.L_x_29766:
        /* <DEDUP_REMOVED lines=13> */
.L_x_29767:
        /* <DEDUP_REMOVED lines=21> */
.L_x_29768:
        /* <DEDUP_REMOVED lines=13> */
.L_x_29769:
        /* <DEDUP_REMOVED lines=13> */
.L_x_29770:
        /* <DEDUP_REMOVED lines=13> */
.L_x_29771:
        /* <DEDUP_REMOVED lines=13> */
.L_x_29772:
        /* <DEDUP_REMOVED lines=13> */
.L_x_29773:
        /* <DEDUP_REMOVED lines=19> */
.L_x_29774:
        /* <DEDUP_REMOVED lines=14> */
.L_x_29775:
        /* <DEDUP_REMOVED lines=13> */
.L_x_29776:
        /* <DEDUP_REMOVED lines=13> */
.L_x_29777:
        /* <DEDUP_REMOVED lines=13> */
.L_x_29778:
        /* <DEDUP_REMOVED lines=13> */
.L_x_29779:
        /* <DEDUP_REMOVED lines=21> */
.L_x_29780:
        /* <DEDUP_REMOVED lines=13> */
.L_x_29781:
        /* <DEDUP_REMOVED lines=13> */
.L_x_29782:
        /* <DEDUP_REMOVED lines=13> */
.L_x_29783:
        /* <DEDUP_REMOVED lines=13> */
.L_x_29784:
        /* <DEDUP_REMOVED lines=13> */
.L_x_29785:
        /* <DEDUP_REMOVED lines=19> */
.L_x_29786:
        /* <DEDUP_REMOVED lines=14> */
.L_x_29787:
        /* <DEDUP_REMOVED lines=13> */
.L_x_29788:
        /* <DEDUP_REMOVED lines=13> */
.L_x_29789:
        /* <DEDUP_REMOVED lines=13> */
.L_x_29790:
        /* <DEDUP_REMOVED lines=13> */
.L_x_29791:
        /* <DEDUP_REMOVED lines=19> */
.L_x_29792:
[----:B------:R-:W-:-:S13]  /*37e40*/  ISETP.GE.AND P6, PT, R0, 0x3a, PT ;  /* 0x0000003a0000780c */ /* 0x000fda0003fc6270 */
[----:B------:R-:W-:Y:S05]  /*37e50*/  @!P6 BRA `(.L_x_29793) ;  /* 0x000000c00000e947 */ /* 0x000fea0003800000 */
[----:B------:R-:W3:Y:S04]  /*37e60*/  LDG.E.CONSTANT R0, [R126.64] ;  /* 0x000000047e007981 */ /* 0x000ee8000c1e9900 */
[----:B-1----:R-:W4:Y:S01]  /*37e70*/  LDG.E.CONSTANT R16, [R126.64] ;  /* 0x000000047e107981 */ /* 0x002f22000c1e9900 */
        /* <DEDUP_REMOVED lines=10> */
.L_x_29793:
        /* <DEDUP_REMOVED lines=13> */
.L_x_29794:
        /* <DEDUP_REMOVED lines=13> */
.L_x_29795:
        /* <DEDUP_REMOVED lines=13> */
.L_x_29796:
        /* <DEDUP_REMOVED lines=13> */
.L_x_29797:
        /* <DEDUP_REMOVED lines=13> */
.L_x_29798:
[----:B------:R-:W-:Y:S05]  /*38330*/  @!P5 BRA `(.L_x_29799) ;  /* 0x000000600000d947 */ /* 0x000fea0003800000 */
[----:B------:R-:W3:Y:S01]  /*38340*/  LDG.E.CONSTANT R0, [R126.64] ;  /* 0x000000047e007981 */ /* 0x000ee2000c1e9900 */
[----:B-1----:R-:W-:-:S03]  /*38350*/  FADD.FTZ R5, R250, -R3 ;  /* 0x80000003fa057221 */ /* 0x002fc60000010000 */
[----:B------:R1:W-:Y:S01]  /*38360*/  STG.E [R130.64+0x1f8], R6 ;  /* 0x0001f80682007986 */ /* 0x0003e2000c101904 */
[----:B------:R-:W-:-:S04]  /*38370*/  FFMA.FTZ R5, R2, -0.69314718246459960938, R5 ;  /* 0xbf31721802057823 */ /* 0x000fc80000010005 */
[----:B---3--:R-:W-:-:S05]  /*38380*/  FADD.FTZ R5, R0, R5 ;  /* 0x0000000500057221 */ /* 0x008fca0000010000 */
[----:B------:R1:W-:Y:S02]  /*38390*/  STG.E [R128.64+0x1f8], R5 ;  /* 0x0001f80580007986 */ /* 0x0003e4000c101904 */
.L_x_29799:
[----:B------:R-:W-:Y:S05]  /*383a0*/  @!P5 EXIT ;  /* 0x000000000000d94d */ /* 0x000fea0003800000 */
[----:B-1----:R-:W3:Y:S01]  /*383b0*/  LDG.E.CONSTANT R5, [R126.64] ;  /* 0x000000047e057981 */ /* 0x002ee2000c1e9900 */
[----:B------:R-:W-:-:S03]  /*383c0*/  FADD.FTZ R3, R251, -R3 ;  /* 0x80000003fb037221 */ /* 0x000fc60000010000 */
[----:B------:R-:W-:Y:S01]  /*383d0*/  STG.E [R130.64+0x1fc], R7 ;  /* 0x0001fc0782007986 */ /* 0x000fe2000c101904 */
[----:B------:R-:W-:-:S04]  /*383e0*/  FFMA.FTZ R0, R2, -0.69314718246459960938, R3 ;  /* 0xbf31721802007823 */ /* 0x000fc80000010003 */
[----:B---3--:R-:W-:-:S05]  /*383f0*/  FADD.FTZ R0, R5, R0 ;  /* 0x0000000005007221 */ /* 0x008fca0000010000 */
[----:B------:R-:W-:Y:S01]  /*38400*/  STG.E [R128.64+0x1fc], R0 ;  /* 0x0001fc0080007986 */ /* 0x000fe2000c101904 */
[----:B------:R-:W-:Y:S05]  /*38410*/  EXIT ;  /* 0x000000000000794d */ /* 0x000fea0003800000 */
.L_x_29800:
        /* <DEDUP_REMOVED lines=14> */
.L_x_74489:


//--------------------- .text._ZN17fastertransformer38beam_online_softmax_topk_stage1_kernelIfLi1ELi128ELi64EEEvPKT_S3_PKbPfiiPKi --------------------------
	.section	.text._ZN17fastertransformer38beam_online_softmax_topk_stage1_kernelIfLi1ELi128ELi64EEEvPKT_S3_PKbPfiiPKi,"ax",@progbits
	.sectioninfo	@"SHI_REGISTERS=255"
	.align	128
        .global         _ZN17fastertransformer38beam_online_softmax_topk_stage1_kernelIfLi1ELi128ELi64EEEvPKT_S3_PKbPfiiPKi
        .type           _ZN17fastertransformer38beam_online_softmax_topk_stage1_kernelIfLi1ELi128ELi64EEEvPKT_S3_PKbPfiiPKi,@function
        .size           _ZN17fastertransformer38beam_online_softmax_topk_stage1_kernelIfLi1ELi128ELi64EEEvPKT_S3_PKbPfiiPKi,(.L_x_74490 - _ZN17fastertransformer38beam_online_softmax_topk_stage1_kernelIfLi1ELi128ELi64EEEvPKT_S3_PKbPfiiPKi)
        .other          _ZN17fastertransformer38beam_online_softmax_topk_stage1_kernelIfLi1ELi128ELi64EEEvPKT_S3_PKbPfiiPKi,@"STO_CUDA_ENTRY STV_DEFAULT"
_ZN17fastertransformer38beam_online_softmax_topk_stage1_kernelIfLi1ELi128ELi64EEEvPKT_S3_PKbPfiiPKi:
.text._ZN17fastertransformer38beam_online_softmax_topk_stage1_kernelIfLi1ELi128ELi64EEEvPKT_S3_PKbPfiiPKi:
        /* <DEDUP_REMOVED lines=11> */
[----:B------:R-:W-:Y:S01]  /*00b0*/  IMAD.MOV.U32 R130, RZ, RZ, -0x800001 ;  /* 0xff7fffffff827424 */ /* 0x000fe200078e00ff */
[----:B------:R-:W-:Y:S01]  /*00c0*/  MOV R129, 0xff7fffff ;  /* 0xff7fffff00817802 */ /* 0x000fe20000000f00 */
[----:B------:R-:W-:Y:S01]  /*00d0*/  BSSY B1, `(.L_x_29801) ;  /* 0x0001e9a000017945 */ /* 0x000fe20003800000 */
[----:B------:R-:W-:Y:S01]  /*00e0*/  IADD3 R0, R0, c[0x0][0x180], RZ ;  /* 0x0000600000007a10 */ /* 0x000fe20007ffe0ff */
[----:B------:R4:W-:Y:S01]  /*00f0*/  STL [R1+0x83c], RZ ;  /* 0x00083cff01007387 */ /* 0x0009e20000100800 */
[----:B------:R-:W-:Y:S01]  /*0100*/  IMAD.MOV.U32 R127, RZ, RZ, -0x800001 ;  /* 0xff7fffffff7f7424 */ /* 0x000fe200078e00ff */
[----:B------:R-:W-:Y:S01]  /*0110*/  MOV R126, 0xff7fffff ;  /* 0xff7fffff007e7802 */ /* 0x000fe20000000f00 */
[----:B------:R-:W-:Y:S01]  /*0120*/  IMAD.MOV.U32 R125, RZ, RZ, -0x800001 ;  /* 0xff7fffffff7d7424 */ /* 0x000fe200078e00ff */
[----:B------:R-:W-:Y:S01]  /*0130*/  IADD3 R0, R0, -0x1, RZ ;  /* 0xffffffff00007810 */ /* 0x000fe20007ffe0ff */
[----:B------:R4:W-:Y:S01]  /*0140*/  STL [R1+0x81c], R130 ;  /* 0x00081c8201007387 */ /* 0x0009e20000100800 */
[----:B------:R-:W-:Y:S01]  /*0150*/  IMAD.MOV.U32 R124, RZ, RZ, -0x800001 ;  /* 0xff7fffffff7c7424 */ /* 0x000fe200078e00ff */
[----:B------:R-:W-:Y:S01]  /*0160*/  MOV R119, 0xff7fffff ;  /* 0xff7fffff00777802 */ /* 0x000fe20000000f00 */
[----:B-1----:R-:W1:Y:S01]  /*0170*/  MUFU.RCP R6, R6 ;  /* 0x0000000600067308 */ /* 0x002e620000001000 */
        /* <DEDUP_REMOVED lines=16> */
[----:B-1----:R-:W-:Y:S01]  /*0280*/  IADD3 R4, R6, 0xffffffe, RZ ;  /* 0x0ffffffe06047810 */ /* 0x002fe20007ffe0ff */
[----:B------:R-:W-:Y:S01]  /*0290*/  IMAD.MOV.U32 R114, RZ, RZ, -0x800001 ;  /* 0xff7fffffff727424 */ /* 0x000fe200078e00ff */
[----:B------:R-:W-:Y:S01]  /*02a0*/  MOV R70, 0xff7fffff ;  /* 0xff7fffff00467802 */ /* 0x000fe20000000f00 */
[----:B------:R-:W-:Y:S01]  /*02b0*/  IMAD.MOV.U32 R113, RZ, RZ, -0x800001 ;  /* 0xff7fffffff717424 */ /* 0x000fe200078e00ff */
[----:B------:R1:W5:Y:S01]  /*02c0*/  F2I.FTZ.U32.TRUNC.NTZ R5, R4 ;  /* 0x0000000400057305 */ /* 0x000362000021f000 */
        /* <DEDUP_REMOVED lines=8> */
[----:B-1----:R-:W-:Y:S01]  /*0350*/  IMAD.MOV.U32 R4, RZ, RZ, RZ ;  /* 0x000000ffff047224 */ /* 0x002fe200078e00ff */
[----:B------:R-:W-:Y:S01]  /*0360*/  MOV R35, 0xff7fffff ;  /* 0xff7fffff00237802 */ /* 0x000fe20000000f00 */
[----:B------:R-:W-:Y:S01]  /*0370*/  IMAD.MOV.U32 R107, RZ, RZ, -0x800001 ;  /* 0xff7fffffff6b7424 */ /* 0x000fe200078e00ff */
[----:B------:R-:W-:Y:S01]  /*0380*/  MOV R28, 0xff7fffff ;  /* 0xff7fffff001c7802 */ /* 0x000fe20000000f00 */
[----:B------:R-:W-:Y:S01]  /*0390*/  IMAD.MOV.U32 R106, RZ, RZ, -0x800001 ;  /* 0xff7fffffff6a7424 */ /* 0x000fe200078e00ff */
[----:B------:R-:W-:Y:S01]  /*03a0*/  MOV R21, 0xff7fffff ;  /* 0xff7fffff00157802 */ /* 0x000fe20000000f00 */
[----:B------:R-:W-:Y:S01]  /*03b0*/  IMAD.MOV.U32 R104, RZ, RZ, -0x800001 ;  /* 0xff7fffffff687424 */ /* 0x000fe200078e00ff */
[----:B------:R-:W-:Y:S01]  /*03c0*/  MOV R14, 0xff7fffff ;  /* 0xff7fffff000e7802 */ /* 0x000fe20000000f00 */
[----:B-----5:R-:W-:-:S02]  /*03d0*/  IMAD.MOV R7, RZ, RZ, -R5 ;  /* 0x000000ffff077224 */ /* 0x020fc400078e0a05 */
[----:B------:R-:W-:Y:S02]  /*03e0*/  IMAD.MOV.U32 R103, RZ, RZ, -0x800001 ;  /* 0xff7fffffff677424 */ /* 0x000fe400078e00ff */
[----:B------:R-:W-:Y:S02]  /*03f0*/  IMAD R7, R7, c[0x0][0x10], RZ ;  /* 0x0000040007077a24 */ /* 0x000fe400078e02ff */
[----:B------:R-:W-:Y:S02]  /*0400*/  IMAD.MOV.U32 R102, RZ, RZ, -0x800001 ;  /* 0xff7fffffff667424 */ /* 0x000fe400078e00ff */
[----:B------:R-:W-:Y:S01]  /*0410*/  IMAD.HI.U32 R5, R5, R7, R4 ;  /* 0x0000000705057227 */ /* 0x000fe200078e0004 */
[----:B------:R-:W-:-:S03]  /*0420*/  MOV R7, 0xff7fffff ;  /* 0xff7fffff00077802 */ /* 0x000fc60000000f00 */
[----:B------:R-:W-:Y:S02]  /*0430*/  IMAD.MOV.U32 R101, RZ, RZ, -0x800001 ;  /* 0xff7fffffff657424 */ /* 0x000fe400078e00ff */
[----:B------:R-:W-:-:S04]  /*0440*/  IMAD.HI.U32 R5, R5, R0, RZ ;  /* 0x0000000005057227 */ /* 0x000fc800078e00ff */
[----:B0-----:R-:W-:Y:S02]  /*0450*/  IMAD.MOV R3, RZ, RZ, -R5 ;  /* 0x000000ffff037224 */ /* 0x001fe400078e0a05 */
[----:B------:R-:W-:Y:S02]  /*0460*/  IMAD.MOV.U32 R100, RZ, RZ, -0x800001 ;  /* 0xff7fffffff647424 */ /* 0x000fe400078e00ff */
[----:B------:R-:W-:Y:S02]  /*0470*/  IMAD R0, R3, c[0x0][0x10], R0 ;  /* 0x0000040003007a24 */ /* 0x000fe400078e0200 */
[----:B------:R-:W3:Y:S01]  /*0480*/  S2R R3, SR_TID.X ;  /* 0x0000000000037919 */ /* 0x000ee20000002100 */
[----:B------:R-:W-:Y:S02]  /*0490*/  IMAD.MOV.U32 R99, RZ, RZ, -0x800001 ;  /* 0xff7fffffff637424 */ /* 0x000fe400078e00ff */
[----:B------:R-:W-:Y:S01]  /*04a0*/  ISETP.GE.U32.AND P0, PT, R0, c[0x0][0x10], PT ;  /* 0x0000040000007a0c */ /* 0x000fe20003f06070 */
[----:B------:R-:W-:-:S02]  /*04b0*/  IMAD.MOV.U32 R97, RZ, RZ, -0x800001 ;  /* 0xff7fffffff617424 */ /* 0x000fc400078e00ff */
[----:B------:R-:W-:Y:S02]  /*04c0*/  IMAD.MOV.U32 R96, RZ, RZ, -0x800001 ;  /* 0xff7fffffff607424 */ /* 0x000fe400078e00ff */
[----:B------:R-:W-:Y:S02]  /*04d0*/  IMAD.MOV.U32 R95, RZ, RZ, -0x800001 ;  /* 0xff7fffffff5f7424 */ /* 0x000fe400078e00ff */
[----:B------:R-:W-:Y:S02]  /*04e0*/  IMAD.MOV.U32 R94, RZ, RZ, -0x800001 ;  /* 0xff7fffffff5e7424 */ /* 0x000fe400078e00ff */
[----:B------:R-:W-:Y:S02]  /*04f0*/  IMAD.MOV.U32 R93, RZ, RZ, -0x800001 ;  /* 0xff7fffffff5d7424 */ /* 0x000fe400078e00ff */
[----:B------:R-:W-:Y:S02]  /*0500*/  IMAD.MOV.U32 R92, RZ, RZ, -0x800001 ;  /* 0xff7fffffff5c7424 */ /* 0x000fe400078e00ff */
[----:B------:R-:W-:Y:S01]  /*0510*/  @P0 IADD3 R0, R0, -c[0x0][0x10], RZ ;  /* 0x8000040000000a10 */ /* 0x000fe20007ffe0ff */
[----:B------:R-:W-:Y:S01]  /*0520*/  IMAD.MOV.U32 R90, RZ, RZ, -0x800001 ;  /* 0xff7fffffff5a7424 */ /* 0x000fe200078e00ff */
[----:B------:R-:W-:Y:S01]  /*0530*/  @P0 IADD3 R5, R5, 0x1, RZ ;  /* 0x0000000105050810 */ /* 0x000fe20007ffe0ff */
[----:B------:R-:W-:Y:S01]  /*0540*/  IMAD.MOV.U32 R89, RZ, RZ, -0x800001 ;  /* 0xff7fffffff597424 */ /* 0x000fe200078e00ff */
[----:B------:R-:W-:Y:S01]  /*0550*/  ISETP.GE.U32.AND P1, PT, R0, c[0x0][0x10], PT ;  /* 0x0000040000007a0c */ /* 0x000fe20003f26070 */
[----:B------:R-:W-:-:S02]  /*0560*/  IMAD.MOV.U32 R88, RZ, RZ, -0x800001 ;  /* 0xff7fffffff587424 */ /* 0x000fc400078e00ff */
[----:B------:R-:W-:Y:S02]  /*0570*/  IMAD.MOV.U32 R87, RZ, RZ, -0x800001 ;  /* 0xff7fffffff577424 */ /* 0x000fe400078e00ff */
[----:B------:R-:W-:Y:S02]  /*0580*/  IMAD.MOV.U32 R86, RZ, RZ, -0x800001 ;  /* 0xff7fffffff567424 */ /* 0x000fe400078e00ff */
[----:B------:R-:W-:Y:S02]  /*0590*/  IMAD.MOV.U32 R85, RZ, RZ, -0x800001 ;  /* 0xff7fffffff557424 */ /* 0x000fe400078e00ff */
[----:B------:R-:W-:Y:S02]  /*05a0*/  IMAD.MOV.U32 R83, RZ, RZ, -0x800001 ;  /* 0xff7fffffff537424 */ /* 0x000fe400078e00ff */
[----:B------:R-:W-:Y:S02]  /*05b0*/  IMAD.MOV.U32 R82, RZ, RZ, -0x800001 ;  /* 0xff7fffffff527424 */ /* 0x000fe400078e00ff */
[----:B------:R-:W-:Y:S01]  /*05c0*/  @P1 IADD3 R5, R5, 0x1, RZ ;  /* 0x0000000105051810 */ /* 0x000fe20007ffe0ff */
[----:B------:R-:W-:Y:S01]  /*05d0*/  IMAD.MOV.U32 R81, RZ, RZ, -0x800001 ;  /* 0xff7fffffff517424 */ /* 0x000fe200078e00ff */
[----:B------:R-:W-:Y:S01]  /*05e0*/  @!P2 LOP3.LUT R5, RZ, c[0x0][0x10], RZ, 0x33, !PT ;  /* 0x00000400ff05aa12 */ /* 0x000fe200078e33ff */
[----:B------:R-:W-:-:S02]  /*05f0*/  IMAD.MOV.U32 R80, RZ, RZ, -0x800001 ;  /* 0xff7fffffff507424 */ /* 0x000fc400078e00ff */
[----:B------:R-:W-:Y:S02]  /*0600*/  IMAD.MOV.U32 R79, RZ, RZ, -0x800001 ;  /* 0xff7fffffff4f7424 */ /* 0x000fe400078e00ff */
[CC--:B---3--:R-:W-:Y:S02]  /*0610*/  IMAD R0, R5.reuse, R128.reuse, R3 ;  /* 0x0000008005007224 */ /* 0x0c8fe400078e0203 */
[----:B------:R-:W-:Y:S02]  /*0620*/  IMAD R128, R5, R128, R5 ;  /* 0x0000008005807224 */ /* 0x000fe400078e0205 */
[----:B------:R-:W-:Y:S02]  /*0630*/  IMAD.MOV.U32 R78, RZ, RZ, -0x800001 ;  /* 0xff7fffffff4e7424 */ /* 0x000fe400078e00ff */
[----:B------:R-:W-:Y:S01]  /*0640*/  IMAD.MOV.U32 R76, RZ, RZ, -0x800001 ;  /* 0xff7fffffff4c7424 */ /* 0x000fe200078e00ff */
[----:B------:R-:W-:Y:S01]  /*0650*/  IMNMX R128, R128, c[0x0][0x180], PT ;  /* 0x0000600080807a17 */ /* 0x000fe20003800200 */
[----:B------:R-:W-:-:S02]  /*0660*/  IMAD.MOV.U32 R75, RZ, RZ, -0x800001 ;  /* 0xff7fffffff4b7424 */ /* 0x000fc400078e00ff */
[----:B------:R-:W-:Y:S02]  /*0670*/  IMAD.MOV.U32 R74, RZ, RZ, -0x800001 ;  /* 0xff7fffffff4a7424 */ /* 0x000fe400078e00ff */
[----:B------:R4:W-:Y:S01]  /*0680*/  STL [R1+0x834], R128 ;  /* 0x0008348001007387 */ /* 0x0009e20000100800 */
        /* <DEDUP_REMOVED lines=62> */
[----:B------:R-:W-:-:S12]  /*0a70*/  IMAD.MOV.U32 R2, RZ, RZ, -0x800001 ;  /* 0xff7fffffff027424 */ /* 0x000fd800078e00ff */
[----:B------:R-:W-:Y:S05]  /*0a80*/  @!P0 BRA `(.L_x_29802) ;  /* 0x00009e2000008947 */ /* 0x000fea0003800000 */
[----:B----4-:R-:W-:Y:S01]  /*0a90*/  ISETP.GE.AND P0, PT, R0, R128, PT ;  /* 0x000000800000720c */ /* 0x010fe20003f06270 */
[----:B------:R-:W-:Y:S01]  /*0aa0*/  IMAD.MOV.U32 R252, RZ, RZ, -0x1 ;  /* 0xfffffffffffc7424 */ /* 0x000fe200078e00ff */
[----:B------:R-:W-:Y:S01]  /*0ab0*/  BSSY B0, `(.L_x_29803) ;  /* 0x00009de000007945 */ /* 0x000fe20003800000 */
[----:B------:R-:W-:Y:S01]  /*0ac0*/  IMAD.MOV.U32 R128, RZ, RZ, -0x1 ;  /* 0xffffffffff807424 */ /* 0x000fe200078e00ff */
[----:B------:R-:W-:Y:S01]  /*0ad0*/  MOV R135, 0xffffffff ;  /* 0xffffffff00877802 */ /* 0x000fe20000000f00 */
        /* <DEDUP_REMOVED lines=17> */
[----:B0-----:R-:W0:Y:S01]  /*0bf0*/  S2R R252, SR_CTAID.X ;  /* 0x0000000000fc7919 */ /* 0x001e220000002500 */
        /* <DEDUP_REMOVED lines=110> */
[----:B01----:R-:W-:-:S04]  /*12e0*/  IABS R5, c[0x0][0x184] ;  /* 0x0000610000057a13 */ /* 0x003fc80000000000 */
[----:B------:R-:W0:Y:S08]  /*12f0*/  I2F.RP R4, R5 ;  /* 0x0000000500047306 */ /* 0x000e300000209400 */
[----:B0-----:R-:W0:Y:S02]  /*1300*/  MUFU.RCP R4, R4 ;  /* 0x0000000400047308 */ /* 0x001e240000001000 */
[----:B0-----:R-:W-:-:S06]  /*1310*/  IADD3 R2, R4, 0xffffffe, RZ ;  /* 0x0ffffffe04027810 */ /* 0x001fcc0007ffe0ff */
[----:B------:R0:W1:Y:S02]  /*1320*/  F2I.FTZ.U32.TRUNC.NTZ R3, R2 ;  /* 0x0000000200037305 */ /* 0x000064000021f000 */
[----:B0-----:R-:W-:Y:S01]  /*1330*/  IMAD.MOV.U32 R2, RZ, RZ, RZ ;  /* 0x000000ffff027224 */ /* 0x001fe200078e00ff */
[----:B-1----:R-:W-:-:S05]  /*1340*/  IADD3 R6, RZ, -R3, RZ ;  /* 0x80000003ff067210 */ /* 0x002fca0007ffe0ff */
[----:B------:R-:W-:Y:S01]  /*1350*/  IMAD R7, R6, R5, RZ ;  /* 0x0000000506077224 */ /* 0x000fe200078e02ff */
[----:B------:R-:W-:Y:S02]  /*1360*/  IABS R6, R252 ;  /* 0x000000fc00067213 */ /* 0x000fe40000000000 */
[----:B------:R-:W-:Y:S01]  /*1370*/  LOP3.LUT R252, R252, c[0x0][0x184], RZ, 0x3c, !PT ;  /* 0x00006100fcfc7a12 */ /* 0x000fe200078e3cff */
[----:B------:R-:W-:-:S03]  /*1380*/  IMAD.HI.U32 R3, R3, R7, R2 ;  /* 0x0000000703037227 */ /* 0x000fc600078e0002 */
[----:B------:R-:W-:Y:S01]  /*1390*/  ISETP.GE.AND P2, PT, R252, RZ, PT ;  /* 0x000000fffc00720c */ /* 0x000fe20003f46270 */
[----:B------:R-:W-:Y:S02]  /*13a0*/  IMAD.MOV.U32 R2, RZ, RZ, 0x4 ;  /* 0x00000004ff027424 */ /* 0x000fe400078e00ff */
[----:B------:R-:W-:-:S04]  /*13b0*/  IMAD.HI.U32 R3, R3, R6, RZ ;  /* 0x0000000603037227 */ /* 0x000fc800078e00ff */
[----:B------:R-:W-:-:S04]  /*13c0*/  IMAD.MOV R4, RZ, RZ, -R3 ;  /* 0x000000ffff047224 */ /* 0x000fc800078e0a03 */
[----:B------:R-:W-:-:S05]  /*13d0*/  IMAD R4, R5, R4, R6 ;  /* 0x0000000405047224 */ /* 0x000fca00078e0206 */
        /* <DEDUP_REMOVED lines=9> */
[----:B------:R0:W2:Y:S01]  /*1470*/  LDG.E.CONSTANT R3, [R2.64] ;  /* 0x0000000602037981 */ /* 0x0000a2000c1e9900 */
[----:B------:R-:W-:Y:S01]  /*1480*/  IMAD.MOV.U32 R252, RZ, RZ, -0x800001 ;  /* 0xff7ffffffffc7424 */ /* 0x000fe200078e00ff */
[----:B------:R-:W-:Y:S01]  /*1490*/  MOV R127, 0xff7fffff ;  /* 0xff7fffff007f7802 */ /* 0x000fe20000000f00 */
[----:B------:R-:W-:Y:S01]  /*14a0*/  IMAD.MOV.U32 R126, RZ, RZ, -0x800001 ;  /* 0xff7fffffff7e7424 */ /* 0x000fe200078e00ff */
[----:B------:R-:W-:Y:S01]  /*14b0*/  STL [R1+0x83c], RZ ;  /* 0x00083cff01007387 */ /* 0x000fe20000100800 */
        /* <DEDUP_REMOVED lines=43> */
[----:B0-----:R-:W-:Y:S01]  /*1770*/  MOV R2, 0xff7fffff ;  /* 0xff7fffff00027802 */ /* 0x001fe20000000f00 */
        /* <DEDUP_REMOVED lines=85> */
[----:B--2---:R0:W-:Y:S02]  /*1cd0*/  STL [R1+0x840], R3 ;  /* 0x0008400301007387 */ /* 0x0041e40000100800 */
[----:B0-----:R-:W-:-:S02]  /*1ce0*/  IMAD.MOV.U32 R3, RZ, RZ, -0x800001 ;  /* 0xff7fffffff037424 */ /* 0x001fc400078e00ff */
.L_x_30189:
[----:B--2---:R-:W2:Y:S04]  /*1cf0*/  LDL R252, [R1+0x840] ;  /* 0x0008400001fc7983 */ /* 0x004ea80000100800 */
[----:B0-----:R0:W-:Y:S04]  /*1d00*/  STL [R1+0x84c], R3 ;  /* 0x00084c0301007387 */ /* 0x0011e80000100800 */
[----:B-1----:R1:W-:Y:S04]  /*1d10*/  STL [R1+0x850], R4 ;  /* 0x0008500401007387 */ /* 0x0023e80000100800 */
[----:B------:R-:W-:Y:S04]  /*1d20*/  STL [R1+0x854], R5 ;  /* 0x0008540501007387 */ /* 0x000fe80000100800 */
[----:B0-----:R-:W3:Y:S04]  /*1d30*/  LDL.LU R3, [R1+0x828] ;  /* 0x0008280001037983 */ /* 0x001ee80000300800 */
[----:B------:R0:W-:Y:S04]  /*1d40*/  STL [R1+0x848], R2 ;  /* 0x0008480201007387 */ /* 0x0001e80000100800 */
[----:B-1--4-:R-:W4:Y:S04]  /*1d50*/  LDL.LU R4, [R1+0x83c] ;  /* 0x00083c0001047983 */ /* 0x012f280000300800 */
[----:B0-----:R-:W4:Y:S01]  /*1d60*/  LDL R2, [R1+0x814] ;  /* 0x0008140001027983 */ /* 0x001f220000100800 */
[----:B--2---:R-:W-:Y:S01]  /*1d70*/  ISETP.NE.AND P0, PT, R0, R252, PT ;  /* 0x000000fc0000720c */ /* 0x004fe20003f05270 */
[----:B------:R-:W-:-:S05]  /*1d80*/  IMAD.MOV.U32 R252, RZ, RZ, 0x7f7fffff ;  /* 0x7f7ffffffffc7424 */ /* 0x000fca00078e00ff */
[----:B------:R-:W-:-:S04]  /*1d90*/  FSEL R252, R252, -3.40282346638528859812e+38, !P0 ;  /* 0xff7ffffffcfc7808 */ /* 0x000fc80004000000 */
[----:B---3--:R-:W-:-:S04]  /*1da0*/  FSETP.GT.FTZ.AND P1, PT, R3, R252, PT ;  /* 0x000000fc0300720b */ /* 0x008fc80003f34000 */
[----:B------:R-:W-:Y:S02]  /*1db0*/  FSEL R5, R252, R3, P1 ;  /* 0x00000003fc057208 */ /* 0x000fe40000800000 */
[----:B------:R-:W-:-:S05]  /*1dc0*/  FSEL R3, R3, R252, P1 ;  /* 0x000000fc03037208 */ /* 0x000fca0000800000 */
[----:B------:R0:W-:Y:S02]  /*1dd0*/  STL [R1+0x838], R3 ;  /* 0x0008380301007387 */ /* 0x0001e40000100800 */
[----:B0-----:R-:W-:Y:S01]  /*1de0*/  FADD.FTZ R3, -R3, R5 ;  /* 0x0000000503037221 */ /* 0x001fe20000010100 */
[----:B------:R-:W-:Y:S01]  /*1df0*/  FSETP.GEU.FTZ.AND P0, PT, R127, R252, PT ;  /* 0x000000fc7f00720b */ /* 0x000fe20003f1e000 */
[----:B------:R0:W5:Y:S02]  /*1e00*/  LDL.LU R5, [R1+0x854] ;  /* 0x0008540001057983 */ /* 0x0001640000300800 */
[----:B------:R-:W-:-:S06]  /*1e10*/  FMUL.FTZ R3, R3, 1.4426950216293334961 ;  /* 0x3fb8aa3b03037820 */ /* 0x000fcc0000410000 */
[----:B------:R-:W1:Y:S01]  /*1e20*/  MUFU.EX2 R3, R3 ;  /* 0x0000000300037308 */ /* 0x000e620000000800 */
[----:B----4-:R-:W-:Y:S02]  /*1e30*/  ISETP.EQ.OR P0, PT, R2, -0x1, !P0 ;  /* 0xffffffff0200780c */ /* 0x010fe40004702670 */
[C---:B------:R-:W-:Y:S02]  /*1e40*/  FSEL R2, R4.reuse, 1, !P1 ;  /* 0x3f80000004027808 */ /* 0x040fe40004800000 */
[----:B------:R-:W-:-:S05]  /*1e50*/  FSEL R4, R4, 1, P1 ;  /* 0x3f80000004047808 */ /* 0x000fca0000800000 */
[----:B-1----:R-:W-:Y:S02]  /*1e60*/  FFMA.FTZ R2, R2, R3, R4 ;  /* 0x0000000302027223 */ /* 0x002fe40000010004 */
[----:B------:R0:W5:Y:S04]  /*1e70*/  LDL.LU R4, [R1+0x850] ;  /* 0x0008500001047983 */ /* 0x0001680000300800 */
[----:B------:R1:W-:Y:S04]  /*1e80*/  STL [R1+0x83c], R2 ;  /* 0x00083c0201007387 */ /* 0x0003e80000100800 */
[----:B------:R0:W5:Y:S04]  /*1e90*/  LDL.LU R3, [R1+0x84c] ;  /* 0x00084c0001037983 */ /* 0x0001680000300800 */
[----:B-1----:R0:W5:Y:S01]  /*1ea0*/  LDL.LU R2, [R1+0x848] ;  /* 0x0008480001027983 */ /* 0x0021620000300800 */
[----:B------:R-:W-:Y:S01]  /*1eb0*/  BSSY B2, `(.L_x_29805) ;  /* 0x000000b000027945 */ /* 0x000fe20003800000 */
[----:B------:R-:W-:Y:S05]  /*1ec0*/  @P0 BRA `(.L_x_29806) ;  /* 0x0000007000000947 */ /* 0x000fea0003800000 */
[----:B-----5:R1:W-:Y:S04]  /*1ed0*/  STL [R1+0x848], R2 ;  /* 0x0008480201007387 */ /* 0x0203e80000100800 */
[----:B-1----:R-:W2:Y:S01]  /*1ee0*/  LDL.LU R2, [R1+0x814] ;  /* 0x0008140001027983 */ /* 0x002ea20000300800 */
[----:B------:R-:W-:-:S04]  /*1ef0*/  FSETP.NEU.FTZ.AND P0, PT, R127, R252, PT ;  /* 0x000000fc7f00720b */ /* 0x000fc80003f1d000 */
[----:B--2---:R-:W-:Y:S01]  /*1f00*/  ISETP.LE.OR P0, PT, R2, R0, P0 ;  /* 0x000000000200720c */ /* 0x004fe20000703670 */
[----:B------:R1:W-:Y:S04]  /*1f10*/  STL [R1+0x814], R2 ;  /* 0x0008140201007387 */ /* 0x0003e80000100800 */
[----:B-1----:R1:W5:Y:S08]  /*1f20*/  LDL.LU R2, [R1+0x848] ;  /* 0x0008480001027983 */ /* 0x0023700000300800 */
[----:B------:R-:W-:Y:S05]  /*1f30*/  @P0 BRA `(.L_x_29807) ;  /* 0x0000002000000947 */ /* 0x000fea0003800000 */
.L_x_29806:
[----:B------:R2:W-:Y:S01]  /*1f40*/  STL [R1+0x814], R0 ;  /* 0x0008140001007387 */ /* 0x0005e20000100800 */
[----:B------:R-:W-:-:S03]  /*1f50*/  IMAD.MOV.U32 R127, RZ, RZ, R252 ;  /* 0x000000ffff7f7224 */ /* 0x000fc600078e00fc */
.L_x_29807:
[----:B------:R-:W-:Y:S05]  /*1f60*/  BSYNC B2 ;  /* 0x0000000000027941 */ /* 0x000fea0003800000 */
.L_x_29805:
[----:B------:R-:W3:Y:S01]  /*1f70*/  LDL R252, [R1+0x810] ;  /* 0x0008100001fc7983 */ /* 0x000ee20000100800 */
[----:B------:R-:W-:Y:S01]  /*1f80*/  FSETP.GT.FTZ.AND P0, PT, R127, R126, PT ;  /* 0x0000007e7f00720b */ /* 0x000fe20003f14000 */
[----:B------:R-:W-:Y:S03]  /*1f90*/  BSSY B2, `(.L_x_29808) ;  /* 0x0000012000027945 */ /* 0x000fe60003800000 */
[----:B---3--:R-:W-:-:S13]  /*1fa0*/  ISETP.EQ.OR P0, PT, R252, -0x1, P0 ;  /* 0xfffffffffc00780c */ /* 0x008fda0000702670 */
[----:B------:R-:W-:Y:S05]  /*1fb0*/  @P0 BRA `(.L_x_29809) ;  /* 0x0000009000000947 */ /* 0x000fea0003800000 */
[----:B------:R3:W-:Y:S04]  /*1fc0*/  STL [R1+0x848], R0 ;  /* 0x0008480001007387 */ /* 0x0007e80000100800 */
[----:B--23--:R-:W2:Y:S01]  /*1fd0*/  LDL.LU R0, [R1+0x814] ;  /* 0x0008140001007983 */ /* 0x00cea20000300800 */
[----:B------:R-:W-:-:S03]  /*1fe0*/  FSETP.NEU.FTZ.AND P0, PT, R127, R126, PT ;  /* 0x0000007e7f00720b */ /* 0x000fc60003f1d000 */
[----:B------:R-:W-:Y:S04]  /*1ff0*/  STL [R1+0x828], R126 ;  /* 0x0008287e01007387 */ /* 0x000fe80000100800 */
[----:B------:R-:W-:Y:S01]  /*2000*/  STL [R1+0x830], R252 ;  /* 0x000830fc01007387 */ /* 0x000fe20000100800 */
[----:B--2---:R-:W-:-:S03]  /*2010*/  ISETP.GE.OR P0, PT, R0, R252, P0 ;  /* 0x000000fc0000720c */ /* 0x004fc60000706670 */
[----:B------:R2:W-:Y:S04]  /*2020*/  STL [R1+0x814], R0 ;  /* 0x0008140001007387 */ /* 0x0005e80000100800 */
[----:B--2---:R2:W5:Y:S06]  /*2030*/  LDL.LU R0, [R1+0x848] ;  /* 0x0008480001007983 */ /* 0x00456c0000300800 */
[----:B------:R-:W-:Y:S05]  /*2040*/  @P0 BRA `(.L_x_29810) ;  /* 0x0000006000000947 */ /* 0x000fea0003800000 */
.L_x_29809:
[----:B------:R3:W-:Y:S04]  /*2050*/  STL [R1+0x828], R127 ;  /* 0x0008287f01007387 */ /* 0x0007e80000100800 */
[----:B---3--:R-:W3:Y:S04]  /*2060*/  LDL.LU R127, [R1+0x814] ;  /* 0x00081400017f7983 */ /* 0x008ee80000300800 */
[----:B---3--:R3:W-:Y:S02]  /*2070*/  STL [R1+0x830], R127 ;  /* 0x0008307f01007387 */ /* 0x0087e40000100800 */
[----:B---3--:R-:W-:-:S02]  /*2080*/  IMAD.MOV.U32 R127, RZ, RZ, R126 ;  /* 0x000000ffff7f7224 */ /* 0x008fc400078e007e */
[----:B------:R-:W-:-:S05]  /*2090*/  IMAD.MOV.U32 R126, RZ, RZ, R252 ;  /* 0x000000ffff7e7224 */ /* 0x000fca00078e00fc */
[----:B------:R3:W-:Y:S02]  /*20a0*/  STL [R1+0x814], R126 ;  /* 0x0008147e01007387 */ /* 0x0007e40000100800 */
.L_x_29810:
[----:B------:R-:W-:Y:S05]  /*20b0*/  BSYNC B2 ;  /* 0x0000000000027941 */ /* 0x000fea0003800000 */
.L_x_29808:
[----:B---3--:R-:W3:Y:S01]  /*20c0*/  LDL R126, [R1+0x828] ;  /* 0x00082800017e7983 */ /* 0x008ee20000100800 */
[----:B------:R-:W-:Y:S01]  /*20d0*/  BSSY B2, `(.L_x_29811) ;  /* 0x0000012000027945 */ /* 0x000fe20003800000 */
[----:B---3--:R-:W-:-:S04]  /*20e0*/  FSETP.GT.FTZ.AND P0, PT, R126, R125, PT ;  /* 0x0000007d7e00720b */ /* 0x008fc80003f14000 */
[----:B------:R-:W-:-:S13]  /*20f0*/  ISETP.EQ.OR P0, PT, R129, -0x1, P0 ;  /* 0xffffffff8100780c */ /* 0x000fda0000702670 */
[----:B------:R-:W-:Y:S05]  /*2100*/  @P0 BRA `(.L_x_29812) ;  /* 0x0000009000000947 */ /* 0x000fea0003800000 */
[----:B-----5:R3:W-:Y:S04]  /*2110*/  STL [R1+0x848], R0 ;  /* 0x0008480001007387 */ /* 0x0207e80000100800 */
[----:B--23--:R-:W2:Y:S01]  /*2120*/  LDL R0, [R1+0x830] ;  /* 0x0008300001007983 */ /* 0x00cea20000100800 */
[----:B------:R-:W-:Y:S01]  /*2130*/  FSETP.NEU.FTZ.AND P0, PT, R126, R125, PT ;  /* 0x0000007d7e00720b */ /* 0x000fe20003f1d000 */
[----:B------:R-:W-:Y:S02]  /*2140*/  IMAD.MOV.U32 R252, RZ, RZ, R125 ;  /* 0x000000fffffc7224 */ /* 0x000fe400078e007d */
[----:B------:R-:W-:Y:S01]  /*2150*/  STL [R1+0x82c], R129 ;  /* 0x00082c8101007387 */ /* 0x000fe20000100800 */
[----:B--2---:R-:W-:-:S03]  /*2160*/  ISETP.GE.OR P0, PT, R0, R129, P0 ;  /* 0x000000810000720c */ /* 0x004fc60000706670 */
[----:B------:R2:W-:Y:S04]  /*2170*/  STL [R1+0x810], R0 ;  /* 0x0008100001007387 */ /* 0x0005e80000100800 */
[----:B--2---:R2:W5:Y:S06]  /*2180*/  LDL.LU R0, [R1+0x848] ;  /* 0x0008480001007983 */ /* 0x00456c0000300800 */
[----:B------:R-:W-:Y:S05]  /*2190*/  @P0 BRA `(.L_x_29813) ;  /* 0x0000005000000947 */ /* 0x000fea0003800000 */
.L_x_29812:
[----:B------:R-:W3:Y:S04]  /*21a0*/  LDL.LU R126, [R1+0x830] ;  /* 0x00083000017e7983 */ /* 0x000ee80000300800 */
[----:B------:R4:W5:Y:S04]  /*21b0*/  LDL.LU R252, [R1+0x828] ;  /* 0x0008280001fc7983 */ /* 0x0009680000300800 */
[----:B------:R-:W-:Y:S04]  /*21c0*/  STL [R1+0x810], R129 ;  /* 0x0008108101007387 */ /* 0x000fe80000100800 */
[----:B---3--:R3:W-:Y:S02]  /*21d0*/  STL [R1+0x82c], R126 ;  /* 0x00082c7e01007387 */ /* 0x0087e40000100800 */
[----:B---3--:R-:W-:-:S02]  /*21e0*/  MOV R126, R125 ;  /* 0x0000007d007e7202 */ /* 0x008fc40000000f00 */
.L_x_29813:
[----:B----4-:R-:W-:Y:S05]  /*21f0*/  BSYNC B2 ;  /* 0x0000000000027941 */ /* 0x010fea0003800000 */
.L_x_29811:
[----:B-----5:R-:W-:Y:S01]  /*2200*/  FSETP.GT.FTZ.AND P0, PT, R252, R124, PT ;  /* 0x0000007cfc00720b */ /* 0x020fe20003f14000 */
[----:B------:R-:W-:Y:S03]  /*2210*/  BSSY B2, `(.L_x_29814) ;  /* 0x000000f000027945 */ /* 0x000fe60003800000 */
[----:B------:R-:W-:-:S13]  /*2220*/  ISETP.EQ.OR P0, PT, R128, -0x1, P0 ;  /* 0xffffffff8000780c */ /* 0x000fda0000702670 */
[----:B------:R-:W-:Y:S05]  /*2230*/  @P0 BRA `(.L_x_29815) ;  /* 0x0000007000000947 */ /* 0x000fea0003800000 */
[----:B------:R-:W3:Y:S01]  /*2240*/  LDL R129, [R1+0x82c] ;  /* 0x00082c0001817983 */ /* 0x000ee20000100800 */
[----:B------:R-:W-:Y:S01]  /*2250*/  FSETP.NEU.FTZ.AND P0, PT, R252, R124, PT ;  /* 0x0000007cfc00720b */ /* 0x000fe20003f1d000 */
[----:B------:R-:W-:Y:S02]  /*2260*/  IMAD.MOV.U32 R125, RZ, RZ, R252 ;  /* 0x000000ffff7d7224 */ /* 0x000fe400078e00fc */
[----:B------:R4:W-:Y:S04]  /*2270*/  STL [R1+0x828], R124 ;  /* 0x0008287c01007387 */ /* 0x0009e80000100800 */
[----:B------:R4:W-:Y:S01]  /*2280*/  STL [R1+0x830], R128 ;  /* 0x0008308001007387 */ /* 0x0009e20000100800 */
[----:B---3--:R-:W-:-:S13]  /*2290*/  ISETP.GE.OR P0, PT, R129, R128, P0 ;  /* 0x000000808100720c */ /* 0x008fda0000706670 */
[----:B------:R-:W-:Y:S05]  /*22a0*/  @P0 BRA `(.L_x_29816) ;  /* 0x0000005000000947 */ /* 0x000fea0003800000 */
.L_x_29815:
[----:B----4-:R3:W-:Y:S04]  /*22b0*/  STL [R1+0x828], R252 ;  /* 0x000828fc01007387 */ /* 0x0107e80000100800 */
[----:B---3--:R-:W3:Y:S01]  /*22c0*/  LDL.LU R252, [R1+0x82c] ;  /* 0x00082c0001fc7983 */ /* 0x008ee20000300800 */
[----:B------:R-:W-:Y:S02]  /*22d0*/  IMAD.MOV.U32 R125, RZ, RZ, R124 ;  /* 0x000000ffff7d7224 */ /* 0x000fe400078e007c */
[----:B------:R-:W-:Y:S01]  /*22e0*/  IMAD.MOV.U32 R129, RZ, RZ, R128 ;  /* 0x000000ffff817224 */ /* 0x000fe200078e0080 */
[----:B---3--:R3:W-:Y:S04]  /*22f0*/  STL [R1+0x830], R252 ;  /* 0x000830fc01007387 */ /* 0x0087e80000100800 */
.L_x_29816:
[----:B----4-:R-:W-:Y:S05]  /*2300*/  BSYNC B2 ;  /* 0x0000000000027941 */ /* 0x010fea0003800000 */
.L_x_29814:
[----:B------:R-:W4:Y:S01]  /*2310*/  LDL R124, [R1+0x828] ;  /* 0x00082800017c7983 */ /* 0x000f220000100800 */
[----:B------:R-:W-:Y:S01]  /*2320*/  BSSY B2, `(.L_x_29817) ;  /* 0x000000f000027945 */ /* 0x000fe20003800000 */
[----:B----4-:R-:W-:-:S04]  /*2330*/  FSETP.GT.FTZ.AND P0, PT, R124, R123, PT ;  /* 0x0000007b7c00720b */ /* 0x010fc80003f14000 */
[----:B------:R-:W-:-:S13]  /*2340*/  ISETP.EQ.OR P0, PT, R131, -0x1, P0 ;  /* 0xffffffff8300780c */ /* 0x000fda0000702670 */
[----:B------:R-:W-:Y:S05]  /*2350*/  @P0 BRA `(.L_x_29818) ;  /* 0x0000006000000947 */ /* 0x000fea0003800000 */
[----:B------:R-:W4:Y:S01]  /*2360*/  LDL R128, [R1+0x830] ;  /* 0x0008300001807983 */ /* 0x000f220000100800 */
[----:B------:R-:W-:Y:S01]  /*2370*/  FSETP.NEU.FTZ.AND P0, PT, R124, R123, PT ;  /* 0x0000007b7c00720b */ /* 0x000fe20003f1d000 */
[----:B---3--:R-:W-:Y:S02]  /*2380*/  IMAD.MOV.U32 R252, RZ, RZ, R123 ;  /* 0x000000fffffc7224 */ /* 0x008fe400078e007b */
[----:B------:R3:W-:Y:S01]  /*2390*/  STL [R1+0x82c], R131 ;  /* 0x00082c8301007387 */ /* 0x0007e20000100800 */
[----:B----4-:R-:W-:-:S13]  /*23a0*/  ISETP.GE.OR P0, PT, R128, R131, P0 ;  /* 0x000000838000720c */ /* 0x010fda0000706670 */
[----:B------:R-:W-:Y:S05]  /*23b0*/  @P0 BRA `(.L_x_29819) ;  /* 0x0000005000000947 */ /* 0x000fea0003800000 */
.L_x_29818:
[----:B---3--:R-:W3:Y:S04]  /*23c0*/  LDL.LU R128, [R1+0x830] ;  /* 0x0008300001807983 */ /* 0x008ee80000300800 */
[----:B------:R4:W5:Y:S01]  /*23d0*/  LDL.LU R252, [R1+0x828] ;  /* 0x0008280001fc7983 */ /* 0x0009620000300800 */
[----:B------:R-:W-:-:S03]  /*23e0*/  IMAD.MOV.U32 R124, RZ, RZ, R123 ;  /* 0x000000ffff7c7224 */ /* 0x000fc600078e007b */
[----:B---3--:R3:W-:Y:S02]  /*23f0*/  STL [R1+0x82c], R128 ;  /* 0x00082c8001007387 */ /* 0x0087e40000100800 */
[----:B---3--:R-:W-:Y:S02]  /*2400*/  IMAD.MOV.U32 R128, RZ, RZ, R131 ;  /* 0x000000ffff807224 */ /* 0x008fe400078e0083 */
.L_x_29819:
[----:B---34-:R-:W-:Y:S05]  /*2410*/  BSYNC B2 ;  /* 0x0000000000027941 */ /* 0x018fea0003800000 */
.L_x_29817:
[----:B-----5:R-:W-:Y:S01]  /*2420*/  FSETP.GT.FTZ.AND P0, PT, R252, R122, PT ;  /* 0x0000007afc00720b */ /* 0x020fe20003f14000 */
[----:B------:R-:W-:Y:S03]  /*2430*/  BSSY B2, `(.L_x_29820) ;  /* 0x000000f000027945 */ /* 0x000fe60003800000 */
[----:B------:R-:W-:-:S13]  /*2440*/  ISETP.EQ.OR P0, PT, R130, -0x1, P0 ;  /* 0xffffffff8200780c */ /* 0x000fda0000702670 */
[----:B------:R-:W-:Y:S05]  /*2450*/  @P0 BRA `(.L_x_29821) ;  /* 0x0000007000000947 */ /* 0x000fea0003800000 */
[----:B------:R-:W3:Y:S01]  /*2460*/  LDL R131, [R1+0x82c] ;  /* 0x00082c0001837983 */ /* 0x000ee20000100800 */
[----:B------:R-:W-:Y:S02]  /*2470*/  FSETP.NEU.FTZ.AND P0, PT, R252, R122, PT ;  /* 0x0000007afc00720b */ /* 0x000fe40003f1d000 */
[----:B------:R-:W-:Y:S01]  /*2480*/  MOV R123, R252 ;  /* 0x000000fc007b7202 */ /* 0x000fe20000000f00 */
[----:B------:R4:W-:Y:S04]  /*2490*/  STL [R1+0x828], R122 ;  /* 0x0008287a01007387 */ /* 0x0009e80000100800 */
[----:B------:R4:W-:Y:S01]  /*24a0*/  STL [R1+0x830], R130 ;  /* 0x0008308201007387 */ /* 0x0009e20000100800 */
[----:B---3--:R-:W-:-:S13]  /*24b0*/  ISETP.GE.OR P0, PT, R131, R130, P0 ;  /* 0x000000828300720c */ /* 0x008fda0000706670 */
[----:B------:R-:W-:Y:S05]  /*24c0*/  @P0 BRA `(.L_x_29822) ;  /* 0x0000005000000947 */ /* 0x000fea0003800000 */
.L_x_29821:
[----:B----4-:R3:W-:Y:S04]  /*24d0*/  STL [R1+0x828], R252 ;  /* 0x000828fc01007387 */ /* 0x0107e80000100800 */
[----:B---3--:R-:W3:Y:S01]  /*24e0*/  LDL.LU R252, [R1+0x82c] ;  /* 0x00082c0001fc7983 */ /* 0x008ee20000300800 */
[----:B------:R-:W-:Y:S02]  /*24f0*/  IMAD.MOV.U32 R123, RZ, RZ, R122 ;  /* 0x000000ffff7b7224 */ /* 0x000fe400078e007a */
[----:B------:R-:W-:Y:S01]  /*2500*/  IMAD.MOV.U32 R131, RZ, RZ, R130 ;  /* 0x000000ffff837224 */ /* 0x000fe200078e0082 */
[----:B---3--:R3:W-:Y:S04]  /*2510*/  STL [R1+0x830], R252 ;  /* 0x000830fc01007387 */ /* 0x0087e80000100800 */
.L_x_29822:
[----:B----4-:R-:W-:Y:S05]  /*2520*/  BSYNC B2 ;  /* 0x0000000000027941 */ /* 0x010fea0003800000 */
.L_x_29820:
        /* <DEDUP_REMOVED lines=11> */
.L_x_29824:
[----:B---3--:R-:W3:Y:S04]  /*25e0*/  LDL.LU R130, [R1+0x830] ;  /* 0x0008300001827983 */ /* 0x008ee80000300800 */
[----:B------:R4:W5:Y:S01]  /*25f0*/  LDL.LU R252, [R1+0x828] ;  /* 0x0008280001fc7983 */ /* 0x0009620000300800 */
[----:B------:R-:W-:-:S03]  /*2600*/  IMAD.MOV.U32 R122, RZ, RZ, R121 ;  /* 0x000000ffff7a7224 */ /* 0x000fc600078e0079 */
[----:B---3--:R3:W-:Y:S02]  /*2610*/  STL [R1+0x82c], R130 ;  /* 0x00082c8201007387 */ /* 0x0087e40000100800 */
[----:B---3--:R-:W-:Y:S02]  /*2620*/  IMAD.MOV.U32 R130, RZ, RZ, R133 ;  /* 0x000000ffff827224 */ /* 0x008fe400078e0085 */
.L_x_29825:
[----:B---34-:R-:W-:Y:S05]  /*2630*/  BSYNC B2 ;  /* 0x0000000000027941 */ /* 0x018fea0003800000 */
.L_x_29823:
        /* <DEDUP_REMOVED lines=11> */
.L_x_29827:
[----:B----4-:R3:W-:Y:S04]  /*26f0*/  STL [R1+0x828], R252 ;  /* 0x000828fc01007387 */ /* 0x0107e80000100800 */
[----:B---3--:R-:W3:Y:S01]  /*2700*/  LDL.LU R252, [R1+0x82c] ;  /* 0x00082c0001fc7983 */ /* 0x008ee20000300800 */
[----:B------:R-:W-:Y:S01]  /*2710*/  MOV R121, R120 ;  /* 0x0000007800797202 */ /* 0x000fe20000000f00 */
[----:B------:R-:W-:Y:S02]  /*2720*/  IMAD.MOV.U32 R133, RZ, RZ, R132 ;  /* 0x000000ffff857224 */ /* 0x000fe400078e0084 */
[----:B---3--:R3:W-:Y:S04]  /*2730*/  STL [R1+0x830], R252 ;  /* 0x000830fc01007387 */ /* 0x0087e80000100800 */
.L_x_29828:
[----:B----4-:R-:W-:Y:S05]  /*2740*/  BSYNC B2 ;  /* 0x0000000000027941 */ /* 0x010fea0003800000 */
.L_x_29826:
        /* <DEDUP_REMOVED lines=11> */
.L_x_29830:
[----:B---3--:R-:W3:Y:S04]  /*2800*/  LDL.LU R132, [R1+0x830] ;  /* 0x0008300001847983 */ /* 0x008ee80000300800 */
[----:B------:R4:W5:Y:S01]  /*2810*/  LDL.LU R252, [R1+0x828] ;  /* 0x0008280001fc7983 */ /* 0x0009620000300800 */
[----:B------:R-:W-:-:S03]  /*2820*/  IMAD.MOV.U32 R120, RZ, RZ, R119 ;  /* 0x000000ffff787224 */ /* 0x000fc600078e0077 */
[----:B---3--:R3:W-:Y:S02]  /*2830*/  STL [R1+0x82c], R132 ;  /* 0x00082c8401007387 */ /* 0x0087e40000100800 */
[----:B---3--:R-:W-:Y:S02]  /*2840*/  IMAD.MOV.U32 R132, RZ, RZ, R135 ;  /* 0x000000ffff847224 */ /* 0x008fe400078e0087 */
.L_x_29831:
[----:B---34-:R-:W-:Y:S05]  /*2850*/  BSYNC B2 ;  /* 0x0000000000027941 */ /* 0x018fea0003800000 */
.L_x_29829:
        /* <DEDUP_REMOVED lines=11> */
.L_x_29833:
[----:B----4-:R3:W-:Y:S04]  /*2910*/  STL [R1+0x828], R252 ;  /* 0x000828fc01007387 */ /* 0x0107e80000100800 */
[----:B---3--:R-:W3:Y:S01]  /*2920*/  LDL.LU R252, [R1+0x82c] ;  /* 0x00082c0001fc7983 */ /* 0x008ee20000300800 */
[----:B------:R-:W-:Y:S01]  /*2930*/  IMAD.MOV.U32 R119, RZ, RZ, R118 ;  /* 0x000000ffff777224 */ /* 0x000fe200078e0076 */
[----:B------:R-:W-:Y:S02]  /*2940*/  MOV R135, R134 ;  /* 0x0000008600877202 */ /* 0x000fe40000000f00 */
[----:B---3--:R3:W-:Y:S04]  /*2950*/  STL [R1+0x830], R252 ;  /* 0x000830fc01007387 */ /* 0x0087e80000100800 */
.L_x_29834:
[----:B----4-:R-:W-:Y:S05]  /*2960*/  BSYNC B2 ;  /* 0x0000000000027941 */ /* 0x010fea0003800000 */
.L_x_29832:
        /* <DEDUP_REMOVED lines=11> */
.L_x_29836:
[----:B---3--:R-:W3:Y:S04]  /*2a20*/  LDL.LU R134, [R1+0x830] ;  /* 0x0008300001867983 */ /* 0x008ee80000300800 */
[----:B------:R4:W5:Y:S01]  /*2a30*/  LDL.LU R252, [R1+0x828] ;  /* 0x0008280001fc7983 */ /* 0x0009620000300800 */
[----:B------:R-:W-:-:S03]  /*2a40*/  IMAD.MOV.U32 R118, RZ, RZ, R117 ;  /* 0x000000ffff767224 */ /* 0x000fc600078e0075 */
[----:B---3--:R3:W-:Y:S02]  /*2a50*/  STL [R1+0x82c], R134 ;  /* 0x00082c8601007387 */ /* 0x0087e40000100800 */
[----:B---3--:R-:W-:Y:S02]  /*2a60*/  IMAD.MOV.U32 R134, RZ, RZ, R137 ;  /* 0x000000ffff867224 */ /* 0x008fe400078e0089 */
.L_x_29837:
[----:B---34-:R-:W-:Y:S05]  /*2a70*/  BSYNC B2 ;  /* 0x0000000000027941 */ /* 0x018fea0003800000 */
.L_x_29835:
        /* <DEDUP_REMOVED lines=11> */
.L_x_29839:
[----:B----4-:R3:W-:Y:S04]  /*2b30*/  STL [R1+0x828], R252 ;  /* 0x000828fc01007387 */ /* 0x0107e80000100800 */
[----:B---3--:R-:W3:Y:S01]  /*2b40*/  LDL.LU R252, [R1+0x82c] ;  /* 0x00082c0001fc7983 */ /* 0x008ee20000300800 */
[----:B------:R-:W-:Y:S02]  /*2b50*/  IMAD.MOV.U32 R117, RZ, RZ, R116 ;  /* 0x000000ffff757224 */ /* 0x000fe400078e0074 */
[----:B------:R-:W-:Y:S01]  /*2b60*/  IMAD.MOV.U32 R137, RZ, RZ, R136 ;  /* 0x000000ffff897224 */ /* 0x000fe200078e0088 */
[----:B---3--:R3:W-:Y:S04]  /*2b70*/  STL [R1+0x830], R252 ;  /* 0x000830fc01007387 */ /* 0x0087e80000100800 */
.L_x_29840:
[----:B----4-:R-:W-:Y:S05]  /*2b80*/  BSYNC B2 ;  /* 0x0000000000027941 */ /* 0x010fea0003800000 */
.L_x_29838:
[----:B------:R-:W4:Y:S01]  /*2b90*/  LDL R116, [R1+0x828] ;  /* 0x0008280001747983 */ /* 0x000f220000100800 */
[----:B------:R-:W-:Y:S01]  /*2ba0*/  BSSY B2, `(.L_x_29841) ;  /* 0x000000f000027945 */ /* 0x000fe20003800000 */
[----:B----4-:R-:W-:-:S04]  /*2bb0*/  FSETP.GT.FTZ.AND P0, PT, R116, R115, PT ;  /* 0x000000737400720b */ /* 0x010fc80003f14000 */
[----:B------:R-:W-:-:S13]  /*2bc0*/  ISETP.EQ.OR P0, PT, R139, -0x1, P0 ;  /* 0xffffffff8b00780c */ /* 0x000fda0000702670 */
[----:B------:R-:W-:Y:S05]  /*2bd0*/  @P0 BRA `(.L_x_29842) ;  /* 0x0000006000000947 */ /* 0x000fea0003800000 */
[----:B------:R-:W4:Y:S01]  /*2be0*/  LDL R136, [R1+0x830] ;  /* 0x0008300001887983 */ /* 0x000f220000100800 */
[-C--:B------:R-:W-:Y:S02]  /*2bf0*/  FSETP.NEU.FTZ.AND P0, PT, R116, R115.reuse, PT ;  /* 0x000000737400720b */ /* 0x080fe40003f1d000 */
[----:B---3--:R-:W-:Y:S01]  /*2c00*/  MOV R252, R115 ;  /* 0x0000007300fc7202 */ /* 0x008fe20000000f00 */
[----:B------:R3:W-:Y:S01]  /*2c10*/  STL [R1+0x82c], R139 ;  /* 0x00082c8b01007387 */ /* 0x0007e20000100800 */
[----:B----4-:R-:W-:-:S13]  /*2c20*/  ISETP.GE.OR P0, PT, R136, R139, P0 ;  /* 0x0000008b8800720c */ /* 0x010fda0000706670 */
[----:B------:R-:W-:Y:S05]  /*2c30*/  @P0 BRA `(.L_x_29843) ;  /* 0x0000005000000947 */ /* 0x000fea0003800000 */
.L_x_29842:
[----:B---3--:R-:W3:Y:S04]  /*2c40*/  LDL.LU R136, [R1+0x830] ;  /* 0x0008300001887983 */ /* 0x008ee80000300800 */
[----:B------:R4:W5:Y:S01]  /*2c50*/  LDL.LU R252, [R1+0x828] ;  /* 0x0008280001fc7983 */ /* 0x0009620000300800 */
[----:B------:R-:W-:-:S03]  /*2c60*/  IMAD.MOV.U32 R116, RZ, RZ, R115 ;  /* 0x000000ffff747224 */ /* 0x000fc600078e0073 */
[----:B---3--:R3:W-:Y:S02]  /*2c70*/  STL [R1+0x82c], R136 ;  /* 0x00082c8801007387 */ /* 0x0087e40000100800 */
[----:B---3--:R-:W-:Y:S02]  /*2c80*/  IMAD.MOV.U32 R136, RZ, RZ, R139 ;  /* 0x000000ffff887224 */ /* 0x008fe400078e008b */
.L_x_29843:
[----:B---34-:R-:W-:Y:S05]  /*2c90*/  BSYNC B2 ;  /* 0x0000000000027941 */ /* 0x018fea0003800000 */
.L_x_29841:
        /* <DEDUP_REMOVED lines=11> */
.L_x_29845:
[----:B----4-:R3:W-:Y:S04]  /*2d50*/  STL [R1+0x828], R252 ;  /* 0x000828fc01007387 */ /* 0x0107e80000100800 */
[----:B---3--:R-:W3:Y:S01]  /*2d60*/  LDL.LU R252, [R1+0x82c] ;  /* 0x00082c0001fc7983 */ /* 0x008ee20000300800 */
[----:B------:R-:W-:Y:S02]  /*2d70*/  IMAD.MOV.U32 R115, RZ, RZ, R114 ;  /* 0x000000ffff737224 */ /* 0x000fe400078e0072 */
[----:B------:R-:W-:Y:S01]  /*2d80*/  IMAD.MOV.U32 R139, RZ, RZ, R138 ;  /* 0x000000ffff8b7224 */ /* 0x000fe200078e008a */
[----:B---3--:R3:W-:Y:S04]  /*2d90*/  STL [R1+0x830], R252 ;  /* 0x000830fc01007387 */ /* 0x0087e80000100800 */
.L_x_29846:
[----:B----4-:R-:W-:Y:S05]  /*2da0*/  BSYNC B2 ;  /* 0x0000000000027941 */ /* 0x010fea0003800000 */
.L_x_29844:
        /* <DEDUP_REMOVED lines=11> */
.L_x_29848:
[----:B---3--:R-:W3:Y:S04]  /*2e60*/  LDL.LU R138, [R1+0x830] ;  /* 0x00083000018a7983 */ /* 0x008ee80000300800 */
[----:B------:R4:W5:Y:S01]  /*2e70*/  LDL.LU R252, [R1+0x828] ;  /* 0x0008280001fc7983 */ /* 0x0009620000300800 */
[----:B------:R-:W-:-:S03]  /*2e80*/  MOV R114, R113 ;  /* 0x0000007100727202 */ /* 0x000fc60000000f00 */
[----:B---3--:R3:W-:Y:S02]  /*2e90*/  STL [R1+0x82c], R138 ;  /* 0x00082c8a01007387 */ /* 0x0087e40000100800 */
[----:B---3--:R-:W-:Y:S02]  /*2ea0*/  IMAD.MOV.U32 R138, RZ, RZ, R141 ;  /* 0x000000ffff8a7224 */ /* 0x008fe400078e008d */
.L_x_29849:
[----:B---34-:R-:W-:Y:S05]  /*2eb0*/  BSYNC B2 ;  /* 0x0000000000027941 */ /* 0x018fea0003800000 */
.L_x_29847:
        /* <DEDUP_REMOVED lines=11> */
.L_x_29851:
[----:B----4-:R3:W-:Y:S04]  /*2f70*/  STL [R1+0x828], R252 ;  /* 0x000828fc01007387 */ /* 0x0107e80000100800 */
[----:B---3--:R-:W3:Y:S01]  /*2f80*/  LDL.LU R252, [R1+0x82c] ;  /* 0x00082c0001fc7983 */ /* 0x008ee20000300800 */
[----:B------:R-:W-:Y:S02]  /*2f90*/  IMAD.MOV.U32 R113, RZ, RZ, R112 ;  /* 0x000000ffff717224 */ /* 0x000fe400078e0070 */
[----:B------:R-:W-:Y:S01]  /*2fa0*/  IMAD.MOV.U32 R141, RZ, RZ, R140 ;  /* 0x000000ffff8d7224 */ /* 0x000fe200078e008c */
[----:B---3--:R3:W-:Y:S04]  /*2fb0*/  STL [R1+0x830], R252 ;  /* 0x000830fc01007387 */ /* 0x0087e80000100800 */
.L_x_29852:
[----:B----4-:R-:W-:Y:S05]  /*2fc0*/  BSYNC B2 ;  /* 0x0000000000027941 */ /* 0x010fea0003800000 */
.L_x_29850:
        /* <DEDUP_REMOVED lines=11> */
.L_x_29854:
[----:B---3--:R-:W3:Y:S04]  /*3080*/  LDL.LU R140, [R1+0x830] ;  /* 0x00083000018c7983 */ /* 0x008ee80000300800 */
[----:B------:R4:W5:Y:S01]  /*3090*/  LDL.LU R252, [R1+0x828] ;  /* 0x0008280001fc7983 */ /* 0x0009620000300800 */
[----:B------:R-:W-:-:S03]  /*30a0*/  IMAD.MOV.U32 R112, RZ, RZ, R111 ;  /* 0x000000ffff707224 */ /* 0x000fc600078e006f */
[----:B---3--:R3:W-:Y:S02]  /*30b0*/  STL [R1+0x82c], R140 ;  /* 0x00082c8c01007387 */ /* 0x0087e40000100800 */
[----:B---3--:R-:W-:Y:S02]  /*30c0*/  MOV R140, R143 ;  /* 0x0000008f008c7202 */ /* 0x008fe40000000f00 */
.L_x_29855:
[----:B---34-:R-:W-:Y:S05]  /*30d0*/  BSYNC B2 ;  /* 0x0000000000027941 */ /* 0x018fea0003800000 */
.L_x_29853:
        /* <DEDUP_REMOVED lines=11> */
.L_x_29857:
[----:B----4-:R3:W-:Y:S04]  /*3190*/  STL [R1+0x828], R252 ;  /* 0x000828fc01007387 */ /* 0x0107e80000100800 */
[----:B---3--:R-:W3:Y:S01]  /*31a0*/  LDL.LU R252, [R1+0x82c] ;  /* 0x00082c0001fc7983 */ /* 0x008ee20000300800 */
[----:B------:R-:W-:Y:S02]  /*31b0*/  IMAD.MOV.U32 R111, RZ, RZ, R110 ;  /* 0x000000ffff6f7224 */ /* 0x000fe400078e006e */
[----:B------:R-:W-:Y:S01]  /*31c0*/  IMAD.MOV.U32 R143, RZ, RZ, R142 ;  /* 0x000000ffff8f7224 */ /* 0x000fe200078e008e */
[----:B---3--:R3:W-:Y:S04]  /*31d0*/  STL [R1+0x830], R252 ;  /* 0x000830fc01007387 */ /* 0x0087e80000100800 */
.L_x_29858:
[----:B----4-:R-:W-:Y:S05]  /*31e0*/  BSYNC B2 ;  /* 0x0000000000027941 */ /* 0x010fea0003800000 */
.L_x_29856:
        /* <DEDUP_REMOVED lines=11> */
.L_x_29860:
[----:B---3--:R-:W3:Y:S04]  /*32a0*/  LDL.LU R142, [R1+0x830] ;  /* 0x00083000018e7983 */ /* 0x008ee80000300800 */
[----:B------:R4:W5:Y:S01]  /*32b0*/  LDL.LU R252, [R1+0x828] ;  /* 0x0008280001fc7983 */ /* 0x0009620000300800 */
[----:B------:R-:W-:-:S03]  /*32c0*/  IMAD.MOV.U32 R110, RZ, RZ, R109 ;  /* 0x000000ffff6e7224 */ /* 0x000fc600078e006d */
[----:B---3--:R3:W-:Y:S02]  /*32d0*/  STL [R1+0x82c], R142 ;  /* 0x00082c8e01007387 */ /* 0x0087e40000100800 */
[----:B---3--:R-:W-:Y:S02]  /*32e0*/  IMAD.MOV.U32 R142, RZ, RZ, R145 ;  /* 0x000000ffff8e7224 */ /* 0x008fe400078e0091 */
.L_x_29861:
[----:B---34-:R-:W-:Y:S05]  /*32f0*/  BSYNC B2 ;  /* 0x0000000000027941 */ /* 0x018fea0003800000 */
.L_x_29859:
        /* <DEDUP_REMOVED lines=11> */
.L_x_29863:
[----:B----4-:R3:W-:Y:S04]  /*33b0*/  STL [R1+0x828], R252 ;  /* 0x000828fc01007387 */ /* 0x0107e80000100800 */
[----:B---3--:R-:W3:Y:S01]  /*33c0*/  LDL.LU R252, [R1+0x82c] ;  /* 0x00082c0001fc7983 */ /* 0x008ee20000300800 */
[----:B------:R-:W-:Y:S02]  /*33d0*/  IMAD.MOV.U32 R109, RZ, RZ, R108 ;  /* 0x000000ffff6d7224 */ /* 0x000fe400078e006c */
[----:B------:R-:W-:Y:S01]  /*33e0*/  IMAD.MOV.U32 R145, RZ, RZ, R144 ;  /* 0x000000ffff917224 */ /* 0x000fe200078e0090 */
[----:B---3--:R3:W-:Y:S04]  /*33f0*/  STL [R1+0x830], R252 ;  /* 0x000830fc01007387 */ /* 0x0087e80000100800 */
.L_x_29864:
[----:B----4-:R-:W-:Y:S05]  /*3400*/  BSYNC B2 ;  /* 0x0000000000027941 */ /* 0x010fea0003800000 */
.L_x_29862:
        /* <DEDUP_REMOVED lines=11> */
.L_x_29866:
[----:B---3--:R-:W3:Y:S04]  /*34c0*/  LDL.LU R144, [R1+0x830] ;  /* 0x0008300001907983 */ /* 0x008ee80000300800 */
[----:B------:R4:W5:Y:S01]  /*34d0*/  LDL.LU R252, [R1+0x828] ;  /* 0x0008280001fc7983 */ /* 0x0009620000300800 */
[----:B------:R-:W-:-:S03]  /*34e0*/  IMAD.MOV.U32 R108, RZ, RZ, R107 ;  /* 0x000000ffff6c7224 */ /* 0x000fc600078e006b */
[----:B---3--:R3:W-:Y:S02]  /*34f0*/  STL [R1+0x82c], R144 ;  /* 0x00082c9001007387 */ /* 0x0087e40000100800 */
[----:B---3--:R-:W-:Y:S02]  /*3500*/  IMAD.MOV.U32 R144, RZ, RZ, R147 ;  /* 0x000000ffff907224 */ /* 0x008fe400078e0093 */
.L_x_29867:
[----:B---34-:R-:W-:Y:S05]  /*3510*/  BSYNC B2 ;  /* 0x0000000000027941 */ /* 0x018fea0003800000 */
.L_x_29865:
        /* <DEDUP_REMOVED lines=11> */
.L_x_29869:
[----:B----4-:R3:W-:Y:S04]  /*35d0*/  STL [R1+0x828], R252 ;  /* 0x000828fc01007387 */ /* 0x0107e80000100800 */
[----:B---3--:R-:W3:Y:S01]  /*35e0*/  LDL.LU R252, [R1+0x82c] ;  /* 0x00082c0001fc7983 */ /* 0x008ee20000300800 */
[----:B------:R-:W-:Y:S01]  /*35f0*/  MOV R107, R106 ;  /* 0x0000006a006b7202 */ /* 0x000fe20000000f00 */
[----:B------:R-:W-:Y:S02]  /*3600*/  IMAD.MOV.U32 R147, RZ, RZ, R146 ;  /* 0x000000ffff937224 */ /* 0x000fe400078e0092 */
[----:B---3--:R3:W-:Y:S04]  /*3610*/  STL [R1+0x830], R252 ;  /* 0x000830fc01007387 */ /* 0x0087e80000100800 */
.L_x_29870:
[----:B----4-:R-:W-:Y:S05]  /*3620*/  BSYNC B2 ;  /* 0x0000000000027941 */ /* 0x010fea0003800000 */
.L_x_29868:
        /* <DEDUP_REMOVED lines=11> */
.L_x_29872:
[----:B---3--:R-:W3:Y:S04]  /*36e0*/  LDL.LU R146, [R1+0x830] ;  /* 0x0008300001927983 */ /* 0x008ee80000300800 */
[----:B------:R4:W5:Y:S01]  /*36f0*/  LDL.LU R252, [R1+0x828] ;  /* 0x0008280001fc7983 */ /* 0x0009620000300800 */
[----:B------:R-:W-:-:S03]  /*3700*/  IMAD.MOV.U32 R106, RZ, RZ, R105 ;  /* 0x000000ffff6a7224 */ /* 0x000fc600078e0069 */
[----:B---3--:R3:W-:Y:S02]  /*3710*/  STL [R1+0x82c], R146 ;  /* 0x00082c9201007387 */ /* 0x0087e40000100800 */
[----:B---3--:R-:W-:Y:S02]  /*3720*/  IMAD.MOV.U32 R146, RZ, RZ, R149 ;  /* 0x000000ffff927224 */ /* 0x008fe400078e0095 */
.L_x_29873:
[----:B---34-:R-:W-:Y:S05]  /*3730*/  BSYNC B2 ;  /* 0x0000000000027941 */ /* 0x018fea0003800000 */
.L_x_29871:
        /* <DEDUP_REMOVED lines=11> */
.L_x_29875:
[----:B----4-:R3:W-:Y:S04]  /*37f0*/  STL [R1+0x828], R252 ;  /* 0x000828fc01007387 */ /* 0x0107e80000100800 */
[----:B---3--:R-:W3:Y:S01]  /*3800*/  LDL.LU R252, [R1+0x82c] ;  /* 0x00082c0001fc7983 */ /* 0x008ee20000300800 */
[----:B------:R-:W-:Y:S01]  /*3810*/  IMAD.MOV.U32 R105, RZ, RZ, R104 ;  /* 0x000000ffff697224 */ /* 0x000fe200078e0068 */
[----:B------:R-:W-:Y:S02]  /*3820*/  MOV R149, R148 ;  /* 0x0000009400957202 */ /* 0x000fe40000000f00 */
[----:B---3--:R3:W-:Y:S04]  /*3830*/  STL [R1+0x830], R252 ;  /* 0x000830fc01007387 */ /* 0x0087e80000100800 */
.L_x_29876:
[----:B----4-:R-:W-:Y:S05]  /*3840*/  BSYNC B2 ;  /* 0x0000000000027941 */ /* 0x010fea0003800000 */
.L_x_29874:
        /* <DEDUP_REMOVED lines=11> */
.L_x_29878:
[----:B---3--:R-:W3:Y:S04]  /*3900*/  LDL.LU R148, [R1+0x830] ;  /* 0x0008300001947983 */ /* 0x008ee80000300800 */
[----:B------:R4:W5:Y:S01]  /*3910*/  LDL.LU R252, [R1+0x828] ;  /* 0x0008280001fc7983 */ /* 0x0009620000300800 */
[----:B------:R-:W-:-:S03]  /*3920*/  IMAD.MOV.U32 R104, RZ, RZ, R103 ;  /* 0x000000ffff687224 */ /* 0x000fc600078e0067 */
[----:B---3--:R3:W-:Y:S02]  /*3930*/  STL [R1+0x82c], R148 ;  /* 0x00082c9401007387 */ /* 0x0087e40000100800 */
[----:B---3--:R-:W-:Y:S02]  /*3940*/  IMAD.MOV.U32 R148, RZ, RZ, R151 ;  /* 0x000000ffff947224 */ /* 0x008fe400078e0097 */
.L_x_29879:
[----:B---34-:R-:W-:Y:S05]  /*3950*/  BSYNC B2 ;  /* 0x0000000000027941 */ /* 0x018fea0003800000 */
.L_x_29877:
        /* <DEDUP_REMOVED lines=11> */
.L_x_29881:
[----:B----4-:R3:W-:Y:S04]  /*3a10*/  STL [R1+0x828], R252 ;  /* 0x000828fc01007387 */ /* 0x0107e80000100800 */
[----:B---3--:R-:W3:Y:S01]  /*3a20*/  LDL.LU R252, [R1+0x82c] ;  /* 0x00082c0001fc7983 */ /* 0x008ee20000300800 */
[----:B------:R-:W-:Y:S02]  /*3a30*/  IMAD.MOV.U32 R103, RZ, RZ, R102 ;  /* 0x000000ffff677224 */ /* 0x000fe400078e0066 */
[----:B------:R-:W-:Y:S01]  /*3a40*/  IMAD.MOV.U32 R151, RZ, RZ, R150 ;  /* 0x000000ffff977224 */ /* 0x000fe200078e0096 */
[----:B---3--:R3:W-:Y:S04]  /*3a50*/  STL [R1+0x830], R252 ;  /* 0x000830fc01007387 */ /* 0x0087e80000100800 */
.L_x_29882:
[----:B----4-:R-:W-:Y:S05]  /*3a60*/  BSYNC B2 ;  /* 0x0000000000027941 */ /* 0x010fea0003800000 */
.L_x_29880:
        /* <DEDUP_REMOVED lines=11> */
.L_x_29884:
[----:B---3--:R-:W3:Y:S04]  /*3b20*/  LDL.LU R150, [R1+0x830] ;  /* 0x0008300001967983 */ /* 0x008ee80000300800 */
[----:B------:R4:W5:Y:S01]  /*3b30*/  LDL.LU R252, [R1+0x828] ;  /* 0x0008280001fc7983 */ /* 0x0009620000300800 */
[----:B------:R-:W-:-:S03]  /*3b40*/  IMAD.MOV.U32 R102, RZ, RZ, R101 ;  /* 0x000000ffff667224 */ /* 0x000fc600078e0065 */
[----:B---3--:R3:W-:Y:S02]  /*3b50*/  STL [R1+0x82c], R150 ;  /* 0x00082c9601007387 */ /* 0x0087e40000100800 */
[----:B---3--:R-:W-:Y:S02]  /*3b60*/  IMAD.MOV.U32 R150, RZ, RZ, R153 ;  /* 0x000000ffff967224 */ /* 0x008fe400078e0099 */
.L_x_29885:
[----:B---34-:R-:W-:Y:S05]  /*3b70*/  BSYNC B2 ;  /* 0x0000000000027941 */ /* 0x018fea0003800000 */
.L_x_29883:
        /* <DEDUP_REMOVED lines=11> */
.L_x_29887:
[----:B----4-:R3:W-:Y:S04]  /*3c30*/  STL [R1+0x828], R252 ;  /* 0x000828fc01007387 */ /* 0x0107e80000100800 */
[----:B---3--:R-:W3:Y:S01]  /*3c40*/  LDL.LU R252, [R1+0x82c] ;  /* 0x00082c0001fc7983 */ /* 0x008ee20000300800 */
[----:B------:R-:W-:Y:S02]  /*3c50*/  IMAD.MOV.U32 R101, RZ, RZ, R100 ;  /* 0x000000ffff657224 */ /* 0x000fe400078e0064 */
[----:B------:R-:W-:Y:S01]  /*3c60*/  IMAD.MOV.U32 R153, RZ, RZ, R152 ;  /* 0x000000ffff997224 */ /* 0x000fe200078e0098 */
[----:B---3--:R3:W-:Y:S04]  /*3c70*/  STL [R1+0x830], R252 ;  /* 0x000830fc01007387 */ /* 0x0087e80000100800 */
.L_x_29888:
[----:B----4-:R-:W-:Y:S05]  /*3c80*/  BSYNC B2 ;  /* 0x0000000000027941 */ /* 0x010fea0003800000 */
.L_x_29886:
        /* <DEDUP_REMOVED lines=11> */
.L_x_29890:
[----:B---3--:R-:W3:Y:S04]  /*3d40*/  LDL.LU R152, [R1+0x830] ;  /* 0x0008300001987983 */ /* 0x008ee80000300800 */
[----:B------:R4:W5:Y:S01]  /*3d50*/  LDL.LU R252, [R1+0x828] ;  /* 0x0008280001fc7983 */ /* 0x0009620000300800 */
[----:B------:R-:W-:-:S03]  /*3d60*/  MOV R100, R99 ;  /* 0x0000006300647202 */ /* 0x000fc60000000f00 */
[----:B---3--:R3:W-:Y:S02]  /*3d70*/  STL [R1+0x82c], R152 ;  /* 0x00082c9801007387 */ /* 0x0087e40000100800 */
[----:B---3--:R-:W-:Y:S02]  /*3d80*/  IMAD.MOV.U32 R152, RZ, RZ, R155 ;  /* 0x000000ffff987224 */ /* 0x008fe400078e009b */
.L_x_29891:
[----:B---34-:R-:W-:Y:S05]  /*3d90*/  BSYNC B2 ;  /* 0x0000000000027941 */ /* 0x018fea0003800000 */
.L_x_29889:
        /* <DEDUP_REMOVED lines=11> */
.L_x_29893:
[----:B----4-:R3:W-:Y:S04]  /*3e50*/  STL [R1+0x828], R252 ;  /* 0x000828fc01007387 */ /* 0x0107e80000100800 */
[----:B---3--:R-:W3:Y:S01]  /*3e60*/  LDL.LU R252, [R1+0x82c] ;  /* 0x00082c0001fc7983 */ /* 0x008ee20000300800 */
[----:B------:R-:W-:Y:S02]  /*3e70*/  IMAD.MOV.U32 R99, RZ, RZ, R98 ;  /* 0x000000ffff637224 */ /* 0x000fe400078e0062 */
[----:B------:R-:W-:Y:S01]  /*3e80*/  IMAD.MOV.U32 R155, RZ, RZ, R154 ;  /* 0x000000ffff9b7224 */ /* 0x000fe200078e009a */
[----:B---3--:R3:W-:Y:S04]  /*3e90*/  STL [R1+0x830], R252 ;  /* 0x000830fc01007387 */ /* 0x0087e80000100800 */
.L_x_29894:
[----:B----4-:R-:W-:Y:S05]  /*3ea0*/  BSYNC B2 ;  /* 0x0000000000027941 */ /* 0x010fea0003800000 */
.L_x_29892:
        /* <DEDUP_REMOVED lines=11> */
.L_x_29896:
[----:B---3--:R-:W3:Y:S04]  /*3f60*/  LDL.LU R154, [R1+0x830] ;  /* 0x00083000019a7983 */ /* 0x008ee80000300800 */
[----:B------:R4:W5:Y:S01]  /*3f70*/  LDL.LU R252, [R1+0x828] ;  /* 0x0008280001fc7983 */ /* 0x0009620000300800 */
[----:B------:R-:W-:-:S03]  /*3f80*/  IMAD.MOV.U32 R98, RZ, RZ, R97 ;  /* 0x000000ffff627224 */ /* 0x000fc600078e0061 */
[----:B---3--:R3:W-:Y:S02]  /*3f90*/  STL [R1+0x82c], R154 ;  /* 0x00082c9a01007387 */ /* 0x0087e40000100800 */
[----:B---3--:R-:W-:Y:S02]  /*3fa0*/  MOV R154, R157 ;  /* 0x0000009d009a7202 */ /* 0x008fe40000000f00 */
.L_x_29897:
[----:B---34-:R-:W-:Y:S05]  /*3fb0*/  BSYNC B2 ;  /* 0x0000000000027941 */ /* 0x018fea0003800000 */
.L_x_29895:
        /* <DEDUP_REMOVED lines=11> */
.L_x_29899:
[----:B----4-:R3:W-:Y:S04]  /*4070*/  STL [R1+0x828], R252 ;  /* 0x000828fc01007387 */ /* 0x0107e80000100800 */
[----:B---3--:R-:W3:Y:S01]  /*4080*/  LDL.LU R252, [R1+0x82c] ;  /* 0x00082c0001fc7983 */ /* 0x008ee20000300800 */
[----:B------:R-:W-:Y:S02]  /*4090*/  IMAD.MOV.U32 R97, RZ, RZ, R96 ;  /* 0x000000ffff617224 */ /* 0x000fe400078e0060 */
[----:B------:R-:W-:Y:S01]  /*40a0*/  IMAD.MOV.U32 R157, RZ, RZ, R156 ;  /* 0x000000ffff9d7224 */ /* 0x000fe200078e009c */
[----:B---3--:R3:W-:Y:S04]  /*40b0*/  STL [R1+0x830], R252 ;  /* 0x000830fc01007387 */ /* 0x0087e80000100800 */
.L_x_29900:
[----:B----4-:R-:W-:Y:S05]  /*40c0*/  BSYNC B2 ;  /* 0x0000000000027941 */ /* 0x010fea0003800000 */
.L_x_29898:
        /* <DEDUP_REMOVED lines=11> */
.L_x_29902:
[----:B---3--:R-:W3:Y:S04]  /*4180*/  LDL.LU R156, [R1+0x830] ;  /* 0x00083000019c7983 */ /* 0x008ee80000300800 */
[----:B------:R4:W5:Y:S01]  /*4190*/  LDL.LU R252, [R1+0x828] ;  /* 0x0008280001fc7983 */ /* 0x0009620000300800 */
[----:B------:R-:W-:-:S03]  /*41a0*/  IMAD.MOV.U32 R96, RZ, RZ, R95 ;  /* 0x000000ffff607224 */ /* 0x000fc600078e005f */
[----:B---3--:R3:W-:Y:S02]  /*41b0*/  STL [R1+0x82c], R156 ;  /* 0x00082c9c01007387 */ /* 0x0087e40000100800 */
[----:B---3--:R-:W-:Y:S02]  /*41c0*/  IMAD.MOV.U32 R156, RZ, RZ, R159 ;  /* 0x000000ffff9c7224 */ /* 0x008fe400078e009f */
.L_x_29903:
[----:B---34-:R-:W-:Y:S05]  /*41d0*/  BSYNC B2 ;  /* 0x0000000000027941 */ /* 0x018fea0003800000 */
.L_x_29901:
        /* <DEDUP_REMOVED lines=11> */
.L_x_29905:
[----:B----4-:R3:W-:Y:S04]  /*4290*/  STL [R1+0x828], R252 ;  /* 0x000828fc01007387 */ /* 0x0107e80000100800 */
[----:B---3--:R-:W3:Y:S01]  /*42a0*/  LDL.LU R252, [R1+0x82c] ;  /* 0x00082c0001fc7983 */ /* 0x008ee20000300800 */
[----:B------:R-:W-:Y:S02]  /*42b0*/  IMAD.MOV.U32 R95, RZ, RZ, R94 ;  /* 0x000000ffff5f7224 */ /* 0x000fe400078e005e */
[----:B------:R-:W-:Y:S01]  /*42c0*/  IMAD.MOV.U32 R159, RZ, RZ, R158 ;  /* 0x000000ffff9f7224 */ /* 0x000fe200078e009e */
[----:B---3--:R3:W-:Y:S04]  /*42d0*/  STL [R1+0x830], R252 ;  /* 0x000830fc01007387 */ /* 0x0087e80000100800 */
.L_x_29906:
[----:B----4-:R-:W-:Y:S05]  /*42e0*/  BSYNC B2 ;  /* 0x0000000000027941 */ /* 0x010fea0003800000 */
.L_x_29904:
        /* <DEDUP_REMOVED lines=11> */
.L_x_29908:
[----:B---3--:R-:W3:Y:S04]  /*43a0*/  LDL.LU R158, [R1+0x830] ;  /* 0x00083000019e7983 */ /* 0x008ee80000300800 */
[----:B------:R4:W5:Y:S01]  /*43b0*/  LDL.LU R252, [R1+0x828] ;  /* 0x0008280001fc7983 */ /* 0x0009620000300800 */
[----:B------:R-:W-:-:S03]  /*43c0*/  IMAD.MOV.U32 R94, RZ, RZ, R93 ;  /* 0x000000ffff5e7224 */ /* 0x000fc600078e005d */
[----:B---3--:R3:W-:Y:S02]  /*43d0*/  STL [R1+0x82c], R158 ;  /* 0x00082c9e01007387 */ /* 0x0087e40000100800 */
[----:B---3--:R-:W-:Y:S02]  /*43e0*/  IMAD.MOV.U32 R158, RZ, RZ, R161 ;  /* 0x000000ffff9e7224 */ /* 0x008fe400078e00a1 */
.L_x_29909:
[----:B---34-:R-:W-:Y:S05]  /*43f0*/  BSYNC B2 ;  /* 0x0000000000027941 */ /* 0x018fea0003800000 */
.L_x_29907:
        /* <DEDUP_REMOVED lines=11> */
.L_x_29911:
[----:B----4-:R3:W-:Y:S04]  /*44b0*/  STL [R1+0x828], R252 ;  /* 0x000828fc01007387 */ /* 0x0107e80000100800 */
[----:B---3--:R-:W3:Y:S01]  /*44c0*/  LDL.LU R252, [R1+0x82c] ;  /* 0x00082c0001fc7983 */ /* 0x008ee20000300800 */
[----:B------:R-:W-:Y:S01]  /*44d0*/  MOV R93, R92 ;  /* 0x0000005c005d7202 */ /* 0x000fe20000000f00 */
[----:B------:R-:W-:Y:S02]  /*44e0*/  IMAD.MOV.U32 R161, RZ, RZ, R160 ;  /* 0x000000ffffa17224 */ /* 0x000fe400078e00a0 */
[----:B---3--:R3:W-:Y:S04]  /*44f0*/  STL [R1+0x830], R252 ;  /* 0x000830fc01007387 */ /* 0x0087e80000100800 */
.L_x_29912:
[----:B----4-:R-:W-:Y:S05]  /*4500*/  BSYNC B2 ;  /* 0x0000000000027941 */ /* 0x010fea0003800000 */
.L_x_29910:
        /* <DEDUP_REMOVED lines=11> */
.L_x_29914:
[----:B---3--:R-:W3:Y:S04]  /*45c0*/  LDL.LU R160, [R1+0x830] ;  /* 0x0008300001a07983 */ /* 0x008ee80000300800 */
[----:B------:R4:W5:Y:S01]  /*45d0*/  LDL.LU R252, [R1+0x828] ;  /* 0x0008280001fc7983 */ /* 0x0009620000300800 */
[----:B------:R-:W-:-:S03]  /*45e0*/  IMAD.MOV.U32 R92, RZ, RZ, R91 ;  /* 0x000000ffff5c7224 */ /* 0x000fc600078e005b */
[----:B---3--:R3:W-:Y:S02]  /*45f0*/  STL [R1+0x82c], R160 ;  /* 0x00082ca001007387 */ /* 0x0087e40000100800 */
[----:B---3--:R-:W-:Y:S02]  /*4600*/  IMAD.MOV.U32 R160, RZ, RZ, R163 ;  /* 0x000000ffffa07224 */ /* 0x008fe400078e00a3 */
.L_x_29915:
[----:B---34-:R-:W-:Y:S05]  /*4610*/  BSYNC B2 ;  /* 0x0000000000027941 */ /* 0x018fea0003800000 */
.L_x_29913:
        /* <DEDUP_REMOVED lines=11> */
.L_x_29917:
[----:B----4-:R3:W-:Y:S04]  /*46d0*/  STL [R1+0x828], R252 ;  /* 0x000828fc01007387 */ /* 0x0107e80000100800 */
[----:B---3--:R-:W3:Y:S01]  /*46e0*/  LDL.LU R252, [R1+0x82c] ;  /* 0x00082c0001fc7983 */ /* 0x008ee20000300800 */
[----:B------:R-:W-:Y:S01]  /*46f0*/  IMAD.MOV.U32 R91, RZ, RZ, R90 ;  /* 0x000000ffff5b7224 */ /* 0x000fe200078e005a */
[----:B------:R-:W-:Y:S02]  /*4700*/  MOV R163, R162 ;  /* 0x000000a200a37202 */ /* 0x000fe40000000f00 */
[----:B---3--:R3:W-:Y:S04]  /*4710*/  STL [R1+0x830], R252 ;  /* 0x000830fc01007387 */ /* 0x0087e80000100800 */
.L_x_29918:
[----:B----4-:R-:W-:Y:S05]  /*4720*/  BSYNC B2 ;  /* 0x0000000000027941 */ /* 0x010fea0003800000 */
.L_x_29916:
        /* <DEDUP_REMOVED lines=11> */
.L_x_29920:
[----:B---3--:R-:W3:Y:S04]  /*47e0*/  LDL.LU R162, [R1+0x830] ;  /* 0x0008300001a27983 */ /* 0x008ee80000300800 */
[----:B------:R4:W5:Y:S01]  /*47f0*/  LDL.LU R252, [R1+0x828] ;  /* 0x0008280001fc7983 */ /* 0x0009620000300800 */
[----:B------:R-:W-:-:S03]  /*4800*/  IMAD.MOV.U32 R90, RZ, RZ, R89 ;  /* 0x000000ffff5a7224 */ /* 0x000fc600078e0059 */
[----:B---3--:R3:W-:Y:S02]  /*4810*/  STL [R1+0x82c], R162 ;  /* 0x00082ca201007387 */ /* 0x0087e40000100800 */
[----:B---3--:R-:W-:Y:S02]  /*4820*/  IMAD.MOV.U32 R162, RZ, RZ, R165 ;  /* 0x000000ffffa27224 */ /* 0x008fe400078e00a5 */
.L_x_29921:
[----:B---34-:R-:W-:Y:S05]  /*4830*/  BSYNC B2 ;  /* 0x0000000000027941 */ /* 0x018fea0003800000 */
.L_x_29919:
        /* <DEDUP_REMOVED lines=11> */
.L_x_29923:
[----:B----4-:R3:W-:Y:S04]  /*48f0*/  STL [R1+0x828], R252 ;  /* 0x000828fc01007387 */ /* 0x0107e80000100800 */
[----:B---3--:R-:W3:Y:S01]  /*4900*/  LDL.LU R252, [R1+0x82c] ;  /* 0x00082c0001fc7983 */ /* 0x008ee20000300800 */
[----:B------:R-:W-:Y:S02]  /*4910*/  IMAD.MOV.U32 R89, RZ, RZ, R88 ;  /* 0x000000ffff597224 */ /* 0x000fe400078e0058 */
[----:B------:R-:W-:Y:S01]  /*4920*/  IMAD.MOV.U32 R165, RZ, RZ, R164 ;  /* 0x000000ffffa57224 */ /* 0x000fe200078e00a4 */
[----:B---3--:R3:W-:Y:S04]  /*4930*/  STL [R1+0x830], R252 ;  /* 0x000830fc01007387 */ /* 0x0087e80000100800 */
.L_x_29924:
[----:B----4-:R-:W-:Y:S05]  /*4940*/  BSYNC B2 ;  /* 0x0000000000027941 */ /* 0x010fea0003800000 */
.L_x_29922:
        /* <DEDUP_REMOVED lines=11> */
.L_x_29926:
[----:B---3--:R-:W3:Y:S04]  /*4a00*/  LDL.LU R164, [R1+0x830] ;  /* 0x0008300001a47983 */ /* 0x008ee80000300800 */
[----:B------:R4:W5:Y:S01]  /*4a10*/  LDL.LU R252, [R1+0x828] ;  /* 0x0008280001fc7983 */ /* 0x0009620000300800 */
[----:B------:R-:W-:-:S03]  /*4a20*/  IMAD.MOV.U32 R88, RZ, RZ, R87 ;  /* 0x000000ffff587224 */ /* 0x000fc600078e0057 */
[----:B---3--:R3:W-:Y:S02]  /*4a30*/  STL [R1+0x82c], R164 ;  /* 0x00082ca401007387 */ /* 0x0087e40000100800 */
[----:B---3--:R-:W-:Y:S02]  /*4a40*/  IMAD.MOV.U32 R164, RZ, RZ, R167 ;  /* 0x000000ffffa47224 */ /* 0x008fe400078e00a7 */
.L_x_29927:
[----:B---34-:R-:W-:Y:S05]  /*4a50*/  BSYNC B2 ;  /* 0x0000000000027941 */ /* 0x018fea0003800000 */
.L_x_29925:
        /* <DEDUP_REMOVED lines=11> */
.L_x_29929:
[----:B----4-:R3:W-:Y:S04]  /*4b10*/  STL [R1+0x828], R252 ;  /* 0x000828fc01007387 */ /* 0x0107e80000100800 */
[----:B---3--:R-:W3:Y:S01]  /*4b20*/  LDL.LU R252, [R1+0x82c] ;  /* 0x00082c0001fc7983 */ /* 0x008ee20000300800 */
[----:B------:R-:W-:Y:S02]  /*4b30*/  IMAD.MOV.U32 R87, RZ, RZ, R86 ;  /* 0x000000ffff577224 */ /* 0x000fe400078e0056 */
[----:B------:R-:W-:Y:S01]  /*4b40*/  IMAD.MOV.U32 R167, RZ, RZ, R166 ;  /* 0x000000ffffa77224 */ /* 0x000fe200078e00a6 */
[----:B---3--:R3:W-:Y:S04]  /*4b50*/  STL [R1+0x830], R252 ;  /* 0x000830fc01007387 */ /* 0x0087e80000100800 */
.L_x_29930:
[----:B----4-:R-:W-:Y:S05]  /*4b60*/  BSYNC B2 ;  /* 0x0000000000027941 */ /* 0x010fea0003800000 */
.L_x_29928:
        /* <DEDUP_REMOVED lines=11> */
.L_x_29932:
[----:B---3--:R-:W3:Y:S04]  /*4c20*/  LDL.LU R166, [R1+0x830] ;  /* 0x0008300001a67983 */ /* 0x008ee80000300800 */
[----:B------:R4:W5:Y:S01]  /*4c30*/  LDL.LU R252, [R1+0x828] ;  /* 0x0008280001fc7983 */ /* 0x0009620000300800 */
[----:B------:R-:W-:-:S03]  /*4c40*/  MOV R86, R85 ;  /* 0x0000005500567202 */ /* 0x000fc60000000f00 */
[----:B---3--:R3:W-:Y:S02]  /*4c50*/  STL [R1+0x82c], R166 ;  /* 0x00082ca601007387 */ /* 0x0087e40000100800 */
[----:B---3--:R-:W-:Y:S02]  /*4c60*/  IMAD.MOV.U32 R166, RZ, RZ, R169 ;  /* 0x000000ffffa67224 */ /* 0x008fe400078e00a9 */
.L_x_29933:
[----:B---34-:R-:W-:Y:S05]  /*4c70*/  BSYNC B2 ;  /* 0x0000000000027941 */ /* 0x018fea0003800000 */
.L_x_29931:
        /* <DEDUP_REMOVED lines=11> */
.L_x_29935:
[----:B----4-:R3:W-:Y:S04]  /*4d30*/  STL [R1+0x828], R252 ;  /* 0x000828fc01007387 */ /* 0x0107e80000100800 */
[----:B---3--:R-:W3:Y:S01]  /*4d40*/  LDL.LU R252, [R1+0x82c] ;  /* 0x00082c0001fc7983 */ /* 0x008ee20000300800 */
[----:B------:R-:W-:Y:S02]  /*4d50*/  IMAD.MOV.U32 R85, RZ, RZ, R84 ;  /* 0x000000ffff557224 */ /* 0x000fe400078e0054 */
[----:B------:R-:W-:Y:S01]  /*4d60*/  IMAD.MOV.U32 R169, RZ, RZ, R168 ;  /* 0x000000ffffa97224 */ /* 0x000fe200078e00a8 */
[----:B---3--:R3:W-:Y:S04]  /*4d70*/  STL [R1+0x830], R252 ;  /* 0x000830fc01007387 */ /* 0x0087e80000100800 */
.L_x_29936:
[----:B----4-:R-:W-:Y:S05]  /*4d80*/  BSYNC B2 ;  /* 0x0000000000027941 */ /* 0x010fea0003800000 */
.L_x_29934:
        /* <DEDUP_REMOVED lines=11> */
.L_x_29938:
[----:B---3--:R-:W3:Y:S04]  /*4e40*/  LDL.LU R168, [R1+0x830] ;  /* 0x0008300001a87983 */ /* 0x008ee80000300800 */
[----:B------:R4:W5:Y:S01]  /*4e50*/  LDL.LU R252, [R1+0x828] ;  /* 0x0008280001fc7983 */ /* 0x0009620000300800 */
[----:B------:R-:W-:-:S03]  /*4e60*/  IMAD.MOV.U32 R84, RZ, RZ, R83 ;  /* 0x000000ffff547224 */ /* 0x000fc600078e0053 */
[----:B---3--:R3:W-:Y:S02]  /*4e70*/  STL [R1+0x82c], R168 ;  /* 0x00082ca801007387 */ /* 0x0087e40000100800 */
[----:B---3--:R-:W-:Y:S02]  /*4e80*/  MOV R168, R171 ;  /* 0x000000ab00a87202 */ /* 0x008fe40000000f00 */
.L_x_29939:
[----:B---34-:R-:W-:Y:S05]  /*4e90*/  BSYNC B2 ;  /* 0x0000000000027941 */ /* 0x018fea0003800000 */
.L_x_29937:
        /* <DEDUP_REMOVED lines=11> */
.L_x_29941:
[----:B----4-:R3:W-:Y:S04]  /*4f50*/  STL [R1+0x828], R252 ;  /* 0x000828fc01007387 */ /* 0x0107e80000100800 */
[----:B---3--:R-:W3:Y:S01]  /*4f60*/  LDL.LU R252, [R1+0x82c] ;  /* 0x00082c0001fc7983 */ /* 0x008ee20000300800 */
[----:B------:R-:W-:Y:S02]  /*4f70*/  IMAD.MOV.U32 R83, RZ, RZ, R82 ;  /* 0x000000ffff537224 */ /* 0x000fe400078e0052 */
[----:B------:R-:W-:Y:S01]  /*4f80*/  IMAD.MOV.U32 R171, RZ, RZ, R170 ;  /* 0x000000ffffab7224 */ /* 0x000fe200078e00aa */
[----:B---3--:R3:W-:Y:S04]  /*4f90*/  STL [R1+0x830], R252 ;  /* 0x000830fc01007387 */ /* 0x0087e80000100800 */
.L_x_29942:
[----:B----4-:R-:W-:Y:S05]  /*4fa0*/  BSYNC B2 ;  /* 0x0000000000027941 */ /* 0x010fea0003800000 */
.L_x_29940:
        /* <DEDUP_REMOVED lines=11> */
.L_x_29944:
[----:B---3--:R-:W3:Y:S04]  /*5060*/  LDL.LU R170, [R1+0x830] ;  /* 0x0008300001aa7983 */ /* 0x008ee80000300800 */
[----:B------:R4:W5:Y:S01]  /*5070*/  LDL.LU R252, [R1+0x828] ;  /* 0x0008280001fc7983 */ /* 0x0009620000300800 */
[----:B------:R-:W-:-:S03]  /*5080*/  IMAD.MOV.U32 R82, RZ, RZ, R81 ;  /* 0x000000ffff527224 */ /* 0x000fc600078e0051 */
[----:B---3--:R3:W-:Y:S02]  /*5090*/  STL [R1+0x82c], R170 ;  /* 0x00082caa01007387 */ /* 0x0087e40000100800 */
[----:B---3--:R-:W-:Y:S02]  /*50a0*/  IMAD.MOV.U32 R170, RZ, RZ, R173 ;  /* 0x000000ffffaa7224 */ /* 0x008fe400078e00ad */
.L_x_29945:
[----:B---34-:R-:W-:Y:S05]  /*50b0*/  BSYNC B2 ;  /* 0x0000000000027941 */ /* 0x018fea0003800000 */
.L_x_29943:
        /* <DEDUP_REMOVED lines=11> */
.L_x_29947:
[----:B----4-:R3:W-:Y:S04]  /*5170*/  STL [R1+0x828], R252 ;  /* 0x000828fc01007387 */ /* 0x0107e80000100800 */
[----:B---3--:R-:W3:Y:S01]  /*5180*/  LDL.LU R252, [R1+0x82c] ;  /* 0x00082c0001fc7983 */ /* 0x008ee20000300800 */
[----:B------:R-:W-:Y:S02]  /*5190*/  IMAD.MOV.U32 R81, RZ, RZ, R80 ;  /* 0x000000ffff517224 */ /* 0x000fe400078e0050 */
[----:B------:R-:W-:Y:S01]  /*51a0*/  IMAD.MOV.U32 R173, RZ, RZ, R172 ;  /* 0x000000ffffad7224 */ /* 0x000fe200078e00ac */
[----:B---3--:R3:W-:Y:S04]  /*51b0*/  STL [R1+0x830], R252 ;  /* 0x000830fc01007387 */ /* 0x0087e80000100800 */
.L_x_29948:
[----:B----4-:R-:W-:Y:S05]  /*51c0*/  BSYNC B2 ;  /* 0x0000000000027941 */ /* 0x010fea0003800000 */
.L_x_29946:
        /* <DEDUP_REMOVED lines=11> */
.L_x_29950:
[----:B---3--:R-:W3:Y:S04]  /*5280*/  LDL.LU R172, [R1+0x830] ;  /* 0x0008300001ac7983 */ /* 0x008ee80000300800 */
[----:B------:R4:W5:Y:S01]  /*5290*/  LDL.LU R252, [R1+0x828] ;  /* 0x0008280001fc7983 */ /* 0x0009620000300800 */
[----:B------:R-:W-:-:S03]  /*52a0*/  IMAD.MOV.U32 R80, RZ, RZ, R79 ;  /* 0x000000ffff507224 */ /* 0x000fc600078e004f */
[----:B---3--:R3:W-:Y:S02]  /*52b0*/  STL [R1+0x82c], R172 ;  /* 0x00082cac01007387 */ /* 0x0087e40000100800 */
[----:B---3--:R-:W-:Y:S02]  /*52c0*/  IMAD.MOV.U32 R172, RZ, RZ, R175 ;  /* 0x000000ffffac7224 */ /* 0x008fe400078e00af */
.L_x_29951:
[----:B---34-:R-:W-:Y:S05]  /*52d0*/  BSYNC B2 ;  /* 0x0000000000027941 */ /* 0x018fea0003800000 */
.L_x_29949:
        /* <DEDUP_REMOVED lines=11> */
.L_x_29953:
[----:B----4-:R3:W-:Y:S04]  /*5390*/  STL [R1+0x828], R252 ;  /* 0x000828fc01007387 */ /* 0x0107e80000100800 */
[----:B---3--:R-:W3:Y:S01]  /*53a0*/  LDL.LU R252, [R1+0x82c] ;  /* 0x00082c0001fc7983 */ /* 0x008ee20000300800 */
[----:B------:R-:W-:Y:S01]  /*53b0*/  MOV R79, R78 ;  /* 0x0000004e004f7202 */ /* 0x000fe20000000f00 */
[----:B------:R-:W-:Y:S02]  /*53c0*/  IMAD.MOV.U32 R175, RZ, RZ, R174 ;  /* 0x000000ffffaf7224 */ /* 0x000fe400078e00ae */
[----:B---3--:R3:W-:Y:S04]  /*53d0*/  STL [R1+0x830], R252 ;  /* 0x000830fc01007387 */ /* 0x0087e80000100800 */
.L_x_29954:
[----:B----4-:R-:W-:Y:S05]  /*53e0*/  BSYNC B2 ;  /* 0x0000000000027941 */ /* 0x010fea0003800000 */
.L_x_29952:
        /* <DEDUP_REMOVED lines=11> */
.L_x_29956:
[----:B---3--:R-:W3:Y:S04]  /*54a0*/  LDL.LU R174, [R1+0x830] ;  /* 0x0008300001ae7983 */ /* 0x008ee80000300800 */
[----:B------:R4:W5:Y:S01]  /*54b0*/  LDL.LU R252, [R1+0x828] ;  /* 0x0008280001fc7983 */ /* 0x0009620000300800 */
[----:B------:R-:W-:-:S03]  /*54c0*/  IMAD.MOV.U32 R78, RZ, RZ, R77 ;  /* 0x000000ffff4e7224 */ /* 0x000fc600078e004d */
[----:B---3--:R3:W-:Y:S02]  /*54d0*/  STL [R1+0x82c], R174 ;  /* 0x00082cae01007387 */ /* 0x0087e40000100800 */
[----:B---3--:R-:W-:Y:S02]  /*54e0*/  IMAD.MOV.U32 R174, RZ, RZ, R177 ;  /* 0x000000ffffae7224 */ /* 0x008fe400078e00b1 */
.L_x_29957:
[----:B---34-:R-:W-:Y:S05]  /*54f0*/  BSYNC B2 ;  /* 0x0000000000027941 */ /* 0x018fea0003800000 */
.L_x_29955:
        /* <DEDUP_REMOVED lines=11> */
.L_x_29959:
[----:B----4-:R3:W-:Y:S04]  /*55b0*/  STL [R1+0x828], R252 ;  /* 0x000828fc01007387 */ /* 0x0107e80000100800 */
[----:B---3--:R-:W3:Y:S01]  /*55c0*/  LDL.LU R252, [R1+0x82c] ;  /* 0x00082c0001fc7983 */ /* 0x008ee20000300800 */
[----:B------:R-:W-:Y:S01]  /*55d0*/  IMAD.MOV.U32 R77, RZ, RZ, R76 ;  /* 0x000000ffff4d7224 */ /* 0x000fe200078e004c */
[----:B------:R-:W-:Y:S02]  /*55e0*/  MOV R177, R176 ;  /* 0x000000b000b17202 */ /* 0x000fe40000000f00 */
[----:B---3--:R3:W-:Y:S04]  /*55f0*/  STL [R1+0x830], R252 ;  /* 0x000830fc01007387 */ /* 0x0087e80000100800 */
.L_x_29960:
[----:B----4-:R-:W-:Y:S05]  /*5600*/  BSYNC B2 ;  /* 0x0000000000027941 */ /* 0x010fea0003800000 */
.L_x_29958:
        /* <DEDUP_REMOVED lines=11> */
.L_x_29962:
[----:B---3--:R-:W3:Y:S04]  /*56c0*/  LDL.LU R176, [R1+0x830] ;  /* 0x0008300001b07983 */ /* 0x008ee80000300800 */
[----:B------:R4:W5:Y:S01]  /*56d0*/  LDL.LU R252, [R1+0x828] ;  /* 0x0008280001fc7983 */ /* 0x0009620000300800 */
[----:B------:R-:W-:-:S03]  /*56e0*/  IMAD.MOV.U32 R76, RZ, RZ, R75 ;  /* 0x000000ffff4c7224 */ /* 0x000fc600078e004b */
[----:B---3--:R3:W-:Y:S02]  /*56f0*/  STL [R1+0x82c], R176 ;  /* 0x00082cb001007387 */ /* 0x0087e40000100800 */
[----:B---3--:R-:W-:Y:S02]  /*5700*/  IMAD.MOV.U32 R176, RZ, RZ, R179 ;  /* 0x000000ffffb07224 */ /* 0x008fe400078e00b3 */
.L_x_29963:
[----:B---34-:R-:W-:Y:S05]  /*5710*/  BSYNC B2 ;  /* 0x0000000000027941 */ /* 0x018fea0003800000 */
.L_x_29961:
        /* <DEDUP_REMOVED lines=11> */
.L_x_29965:
[----:B----4-:R3:W-:Y:S04]  /*57d0*/  STL [R1+0x828], R252 ;  /* 0x000828fc01007387 */ /* 0x0107e80000100800 */
[----:B---3--:R-:W3:Y:S01]  /*57e0*/  LDL.LU R252, [R1+0x82c] ;  /* 0x00082c0001fc7983 */ /* 0x008ee20000300800 */
[----:B------:R-:W-:Y:S02]  /*57f0*/  IMAD.MOV.U32 R75, RZ, RZ, R74 ;  /* 0x000000ffff4b7224 */ /* 0x000fe400078e004a */
[----:B------:R-:W-:Y:S01]  /*5800*/  IMAD.MOV.U32 R179, RZ, RZ, R178 ;  /* 0x000000ffffb37224 */ /* 0x000fe200078e00b2 */
[----:B---3--:R3:W-:Y:S04]  /*5810*/  STL [R1+0x830], R252 ;  /* 0x000830fc01007387 */ /* 0x0087e80000100800 */
.L_x_29966:
[----:B----4-:R-:W-:Y:S05]  /*5820*/  BSYNC B2 ;  /* 0x0000000000027941 */ /* 0x010fea0003800000 */
.L_x_29964:
        /* <DEDUP_REMOVED lines=11> */
.L_x_29968:
[----:B---3--:R-:W3:Y:S04]  /*58e0*/  LDL.LU R178, [R1+0x830] ;  /* 0x0008300001b27983 */ /* 0x008ee80000300800 */
[----:B------:R4:W5:Y:S01]  /*58f0*/  LDL.LU R252, [R1+0x828] ;  /* 0x0008280001fc7983 */ /* 0x0009620000300800 */
[----:B------:R-:W-:-:S03]  /*5900*/  IMAD.MOV.U32 R74, RZ, RZ, R73 ;  /* 0x000000ffff4a7224 */ /* 0x000fc600078e0049 */
[----:B---3--:R3:W-:Y:S02]  /*5910*/  STL [R1+0x82c], R178 ;  /* 0x00082cb201007387 */ /* 0x0087e40000100800 */
[----:B---3--:R-:W-:Y:S02]  /*5920*/  IMAD.MOV.U32 R178, RZ, RZ, R181 ;  /* 0x000000ffffb27224 */ /* 0x008fe400078e00b5 */
.L_x_29969:
[----:B---34-:R-:W-:Y:S05]  /*5930*/  BSYNC B2 ;  /* 0x0000000000027941 */ /* 0x018fea0003800000 */
.L_x_29967:
        /* <DEDUP_REMOVED lines=11> */
.L_x_29971:
[----:B----4-:R3:W-:Y:S04]  /*59f0*/  STL [R1+0x828], R252 ;  /* 0x000828fc01007387 */ /* 0x0107e80000100800 */
[----:B---3--:R-:W3:Y:S01]  /*5a00*/  LDL.LU R252, [R1+0x82c] ;  /* 0x00082c0001fc7983 */ /* 0x008ee20000300800 */
[----:B------:R-:W-:Y:S02]  /*5a10*/  IMAD.MOV.U32 R73, RZ, RZ, R72 ;  /* 0x000000ffff497224 */ /* 0x000fe400078e0048 */
[----:B------:R-:W-:Y:S01]  /*5a20*/  IMAD.MOV.U32 R181, RZ, RZ, R180 ;  /* 0x000000ffffb57224 */ /* 0x000fe200078e00b4 */
[----:B---3--:R3:W-:Y:S04]  /*5a30*/  STL [R1+0x830], R252 ;  /* 0x000830fc01007387 */ /* 0x0087e80000100800 */
.L_x_29972:
[----:B----4-:R-:W-:Y:S05]  /*5a40*/  BSYNC B2 ;  /* 0x0000000000027941 */ /* 0x010fea0003800000 */
.L_x_29970:
        /* <DEDUP_REMOVED lines=11> */
.L_x_29974:
[----:B---3--:R-:W3:Y:S04]  /*5b00*/  LDL.LU R180, [R1+0x830] ;  /* 0x0008300001b47983 */ /* 0x008ee80000300800 */
[----:B------:R4:W5:Y:S01]  /*5b10*/  LDL.LU R252, [R1+0x828] ;  /* 0x0008280001fc7983 */ /* 0x0009620000300800 */
[----:B------:R-:W-:-:S03]  /*5b20*/  MOV R72, R71 ;  /* 0x0000004700487202 */ /* 0x000fc60000000f00 */
[----:B---3--:R3:W-:Y:S02]  /*5b30*/  STL [R1+0x82c], R180 ;  /* 0x00082cb401007387 */ /* 0x0087e40000100800 */
[----:B---3--:R-:W-:Y:S02]  /*5b40*/  IMAD.MOV.U32 R180, RZ, RZ, R183 ;  /* 0x000000ffffb47224 */ /* 0x008fe400078e00b7 */
.L_x_29975:
[----:B---34-:R-:W-:Y:S05]  /*5b50*/  BSYNC B2 ;  /* 0x0000000000027941 */ /* 0x018fea0003800000 */
.L_x_29973:
        /* <DEDUP_REMOVED lines=11> */
.L_x_29977:
[----:B----4-:R3:W-:Y:S04]  /*5c10*/  STL [R1+0x828], R252 ;  /* 0x000828fc01007387 */ /* 0x0107e80000100800 */
[----:B---3--:R-:W3:Y:S01]  /*5c20*/  LDL.LU R252, [R1+0x82c] ;  /* 0x00082c0001fc7983 */ /* 0x008ee20000300800 */
[----:B------:R-:W-:Y:S02]  /*5c30*/  IMAD.MOV.U32 R71, RZ, RZ, R70 ;  /* 0x000000ffff477224 */ /* 0x000fe400078e0046 */
[----:B------:R-:W-:Y:S01]  /*5c40*/  IMAD.MOV.U32 R183, RZ, RZ, R182 ;  /* 0x000000ffffb77224 */ /* 0x000fe200078e00b6 */
[----:B---3--:R3:W-:Y:S04]  /*5c50*/  STL [R1+0x830], R252 ;  /* 0x000830fc01007387 */ /* 0x0087e80000100800 */
.L_x_29978:
[----:B----4-:R-:W-:Y:S05]  /*5c60*/  BSYNC B2 ;  /* 0x0000000000027941 */ /* 0x010fea0003800000 */
.L_x_29976:
        /* <DEDUP_REMOVED lines=11> */
.L_x_29980:
[----:B---3--:R-:W3:Y:S04]  /*5d20*/  LDL.LU R182, [R1+0x830] ;  /* 0x0008300001b67983 */ /* 0x008ee80000300800 */
[----:B------:R4:W5:Y:S01]  /*5d30*/  LDL.LU R252, [R1+0x828] ;  /* 0x0008280001fc7983 */ /* 0x0009620000300800 */
[----:B------:R-:W-:-:S03]  /*5d40*/  IMAD.MOV.U32 R70, RZ, RZ, R69 ;  /* 0x000000ffff467224 */ /* 0x000fc600078e0045 */
[----:B---3--:R3:W-:Y:S02]  /*5d50*/  STL [R1+0x82c], R182 ;  /* 0x00082cb601007387 */ /* 0x0087e40000100800 */
[----:B---3--:R-:W-:Y:S02]  /*5d60*/  MOV R182, R185 ;  /* 0x000000b900b67202 */ /* 0x008fe40000000f00 */
.L_x_29981:
[----:B---34-:R-:W-:Y:S05]  /*5d70*/  BSYNC B2 ;  /* 0x0000000000027941 */ /* 0x018fea0003800000 */
.L_x_29979:
        /* <DEDUP_REMOVED lines=11> */
.L_x_29983:
[----:B----4-:R3:W-:Y:S04]  /*5e30*/  STL [R1+0x828], R252 ;  /* 0x000828fc01007387 */ /* 0x0107e80000100800 */
[----:B---3--:R-:W3:Y:S01]  /*5e40*/  LDL.LU R252, [R1+0x82c] ;  /* 0x00082c0001fc7983 */ /* 0x008ee20000300800 */
[----:B------:R-:W-:Y:S02]  /*5e50*/  IMAD.MOV.U32 R69, RZ, RZ, R68 ;  /* 0x000000ffff457224 */ /* 0x000fe400078e0044 */
[----:B------:R-:W-:Y:S01]  /*5e60*/  IMAD.MOV.U32 R185, RZ, RZ, R184 ;  /* 0x000000ffffb97224 */ /* 0x000fe200078e00b8 */
[----:B---3--:R3:W-:Y:S04]  /*5e70*/  STL [R1+0x830], R252 ;  /* 0x000830fc01007387 */ /* 0x0087e80000100800 */
.L_x_29984:
[----:B----4-:R-:W-:Y:S05]  /*5e80*/  BSYNC B2 ;  /* 0x0000000000027941 */ /* 0x010fea0003800000 */
.L_x_29982:
        /* <DEDUP_REMOVED lines=11> */
.L_x_29986:
[----:B---3--:R-:W3:Y:S04]  /*5f40*/  LDL.LU R184, [R1+0x830] ;  /* 0x0008300001b87983 */ /* 0x008ee80000300800 */
[----:B------:R4:W5:Y:S01]  /*5f50*/  LDL.LU R252, [R1+0x828] ;  /* 0x0008280001fc7983 */ /* 0x0009620000300800 */
[----:B------:R-:W-:-:S03]  /*5f60*/  IMAD.MOV.U32 R68, RZ, RZ, R67 ;  /* 0x000000ffff447224 */ /* 0x000fc600078e0043 */
[----:B---3--:R3:W-:Y:S02]  /*5f70*/  STL [R1+0x82c], R184 ;  /* 0x00082cb801007387 */ /* 0x0087e40000100800 */
[----:B---3--:R-:W-:Y:S02]  /*5f80*/  IMAD.MOV.U32 R184, RZ, RZ, R187 ;  /* 0x000000ffffb87224 */ /* 0x008fe400078e00bb */
.L_x_29987:
[----:B---34-:R-:W-:Y:S05]  /*5f90*/  BSYNC B2 ;  /* 0x0000000000027941 */ /* 0x018fea0003800000 */
.L_x_29985:
        /* <DEDUP_REMOVED lines=11> */
.L_x_29989:
[----:B----4-:R3:W-:Y:S04]  /*6050*/  STL [R1+0x828], R252 ;  /* 0x000828fc01007387 */ /* 0x0107e80000100800 */
[----:B---3--:R-:W3:Y:S01]  /*6060*/  LDL.LU R252, [R1+0x82c] ;  /* 0x00082c0001fc7983 */ /* 0x008ee20000300800 */
[----:B------:R-:W-:Y:S02]  /*6070*/  IMAD.MOV.U32 R67, RZ, RZ, R66 ;  /* 0x000000ffff437224 */ /* 0x000fe400078e0042 */
[----:B------:R-:W-:Y:S01]  /*6080*/  IMAD.MOV.U32 R187, RZ, RZ, R186 ;  /* 0x000000ffffbb7224 */ /* 0x000fe200078e00ba */
[----:B---3--:R3:W-:Y:S04]  /*6090*/  STL [R1+0x830], R252 ;  /* 0x000830fc01007387 */ /* 0x0087e80000100800 */
.L_x_29990:
[----:B----4-:R-:W-:Y:S05]  /*60a0*/  BSYNC B2 ;  /* 0x0000000000027941 */ /* 0x010fea0003800000 */
.L_x_29988:
        /* <DEDUP_REMOVED lines=11> */
.L_x_29992:
[----:B---3--:R-:W3:Y:S04]  /*6160*/  LDL.LU R186, [R1+0x830] ;  /* 0x0008300001ba7983 */ /* 0x008ee80000300800 */
[----:B------:R4:W5:Y:S01]  /*6170*/  LDL.LU R252, [R1+0x828] ;  /* 0x0008280001fc7983 */ /* 0x0009620000300800 */
[----:B------:R-:W-:-:S03]  /*6180*/  IMAD.MOV.U32 R66, RZ, RZ, R65 ;  /* 0x000000ffff427224 */ /* 0x000fc600078e0041 */
[----:B---3--:R3:W-:Y:S02]  /*6190*/  STL [R1+0x82c], R186 ;  /* 0x00082cba01007387 */ /* 0x0087e40000100800 */
[----:B---3--:R-:W-:Y:S02]  /*61a0*/  IMAD.MOV.U32 R186, RZ, RZ, R189 ;  /* 0x000000ffffba7224 */ /* 0x008fe400078e00bd */
.L_x_29993:
[----:B---34-:R-:W-:Y:S05]  /*61b0*/  BSYNC B2 ;  /* 0x0000000000027941 */ /* 0x018fea0003800000 */
.L_x_29991:
        /* <DEDUP_REMOVED lines=11> */
.L_x_29995:
[----:B----4-:R3:W-:Y:S04]  /*6270*/  STL [R1+0x828], R252 ;  /* 0x000828fc01007387 */ /* 0x0107e80000100800 */
[----:B---3--:R-:W3:Y:S01]  /*6280*/  LDL.LU R252, [R1+0x82c] ;  /* 0x00082c0001fc7983 */ /* 0x008ee20000300800 */
[----:B------:R-:W-:Y:S01]  /*6290*/  MOV R65, R64 ;  /* 0x0000004000417202 */ /* 0x000fe20000000f00 */
[----:B------:R-:W-:Y:S02]  /*62a0*/  IMAD.MOV.U32 R189, RZ, RZ, R188 ;  /* 0x000000ffffbd7224 */ /* 0x000fe400078e00bc */
[----:B---3--:R3:W-:Y:S04]  /*62b0*/  STL [R1+0x830], R252 ;  /* 0x000830fc01007387 */ /* 0x0087e80000100800 */
.L_x_29996:
[----:B----4-:R-:W-:Y:S05]  /*62c0*/  BSYNC B2 ;  /* 0x0000000000027941 */ /* 0x010fea0003800000 */
.L_x_29994:
        /* <DEDUP_REMOVED lines=11> */
.L_x_29998:
[----:B---3--:R-:W3:Y:S04]  /*6380*/  LDL.LU R188, [R1+0x830] ;  /* 0x0008300001bc7983 */ /* 0x008ee80000300800 */
[----:B------:R4:W5:Y:S01]  /*6390*/  LDL.LU R252, [R1+0x828] ;  /* 0x0008280001fc7983 */ /* 0x0009620000300800 */
[----:B------:R-:W-:-:S03]  /*63a0*/  IMAD.MOV.U32 R64, RZ, RZ, R63 ;  /* 0x000000ffff407224 */ /* 0x000fc600078e003f */
[----:B---3--:R3:W-:Y:S02]  /*63b0*/  STL [R1+0x82c], R188 ;  /* 0x00082cbc01007387 */ /* 0x0087e40000100800 */
[----:B---3--:R-:W-:Y:S02]  /*63c0*/  IMAD.MOV.U32 R188, RZ, RZ, R191 ;  /* 0x000000ffffbc7224 */ /* 0x008fe400078e00bf */
.L_x_29999:
[----:B---34-:R-:W-:Y:S05]  /*63d0*/  BSYNC B2 ;  /* 0x0000000000027941 */ /* 0x018fea0003800000 */
.L_x_29997:
        /* <DEDUP_REMOVED lines=11> */
.L_x_30001:
[----:B----4-:R3:W-:Y:S04]  /*6490*/  STL [R1+0x828], R252 ;  /* 0x000828fc01007387 */ /* 0x0107e80000100800 */
[----:B---3--:R-:W3:Y:S01]  /*64a0*/  LDL.LU R252, [R1+0x82c] ;  /* 0x00082c0001fc7983 */ /* 0x008ee20000300800 */
[----:B------:R-:W-:Y:S01]  /*64b0*/  IMAD.MOV.U32 R63, RZ, RZ, R62 ;  /* 0x000000ffff3f7224 */ /* 0x000fe200078e003e */
[----:B------:R-:W-:Y:S02]  /*64c0*/  MOV R191, R190 ;  /* 0x000000be00bf7202 */ /* 0x000fe40000000f00 */
[----:B---3--:R3:W-:Y:S04]  /*64d0*/  STL [R1+0x830], R252 ;  /* 0x000830fc01007387 */ /* 0x0087e80000100800 */
.L_x_30002:
[----:B----4-:R-:W-:Y:S05]  /*64e0*/  BSYNC B2 ;  /* 0x0000000000027941 */ /* 0x010fea0003800000 */
.L_x_30000:
        /* <DEDUP_REMOVED lines=11> */
.L_x_30004:
[----:B---3--:R-:W3:Y:S04]  /*65a0*/  LDL.LU R190, [R1+0x830] ;  /* 0x0008300001be7983 */ /* 0x008ee80000300800 */
[----:B------:R4:W5:Y:S01]  /*65b0*/  LDL.LU R252, [R1+0x828] ;  /* 0x0008280001fc7983 */ /* 0x0009620000300800 */
[----:B------:R-:W-:-:S03]  /*65c0*/  IMAD.MOV.U32 R62, RZ, RZ, R61 ;  /* 0x000000ffff3e7224 */ /* 0x000fc600078e003d */
[----:B---3--:R3:W-:Y:S02]  /*65d0*/  STL [R1+0x82c], R190 ;  /* 0x00082cbe01007387 */ /* 0x0087e40000100800 */
[----:B---3--:R-:W-:Y:S02]  /*65e0*/  IMAD.MOV.U32 R190, RZ, RZ, R193 ;  /* 0x000000ffffbe7224 */ /* 0x008fe400078e00c1 */
.L_x_30005:
[----:B---34-:R-:W-:Y:S05]  /*65f0*/  BSYNC B2 ;  /* 0x0000000000027941 */ /* 0x018fea0003800000 */
.L_x_30003:
        /* <DEDUP_REMOVED lines=11> */
.L_x_30007:
[----:B----4-:R3:W-:Y:S04]  /*66b0*/  STL [R1+0x828], R252 ;  /* 0x000828fc01007387 */ /* 0x0107e80000100800 */
[----:B---3--:R-:W3:Y:S01]  /*66c0*/  LDL.LU R252, [R1+0x82c] ;  /* 0x00082c0001fc7983 */ /* 0x008ee20000300800 */
[----:B------:R-:W-:Y:S02]  /*66d0*/  IMAD.MOV.U32 R61, RZ, RZ, R60 ;  /* 0x000000ffff3d7224 */ /* 0x000fe400078e003c */
[----:B------:R-:W-:Y:S01]  /*66e0*/  IMAD.MOV.U32 R193, RZ, RZ, R192 ;  /* 0x000000ffffc17224 */ /* 0x000fe200078e00c0 */
[----:B---3--:R3:W-:Y:S04]  /*66f0*/  STL [R1+0x830], R252 ;  /* 0x000830fc01007387 */ /* 0x0087e80000100800 */
.L_x_30008:
[----:B----4-:R-:W-:Y:S05]  /*6700*/  BSYNC B2 ;  /* 0x0000000000027941 */ /* 0x010fea0003800000 */
.L_x_30006:
        /* <DEDUP_REMOVED lines=11> */
.L_x_30010:
[----:B---3--:R-:W3:Y:S04]  /*67c0*/  LDL.LU R192, [R1+0x830] ;  /* 0x0008300001c07983 */ /* 0x008ee80000300800 */
[----:B------:R4:W5:Y:S01]  /*67d0*/  LDL.LU R252, [R1+0x828] ;  /* 0x0008280001fc7983 */ /* 0x0009620000300800 */
[----:B------:R-:W-:-:S03]  /*67e0*/  IMAD.MOV.U32 R60, RZ, RZ, R59 ;  /* 0x000000ffff3c7224 */ /* 0x000fc600078e003b */
[----:B---3--:R3:W-:Y:S02]  /*67f0*/  STL [R1+0x82c], R192 ;  /* 0x00082cc001007387 */ /* 0x0087e40000100800 */
[----:B---3--:R-:W-:Y:S02]  /*6800*/  IMAD.MOV.U32 R192, RZ, RZ, R195 ;  /* 0x000000ffffc07224 */ /* 0x008fe400078e00c3 */
.L_x_30011:
[----:B---34-:R-:W-:Y:S05]  /*6810*/  BSYNC B2 ;  /* 0x0000000000027941 */ /* 0x018fea0003800000 */
.L_x_30009:
        /* <DEDUP_REMOVED lines=11> */
.L_x_30013:
[----:B----4-:R3:W-:Y:S04]  /*68d0*/  STL [R1+0x828], R252 ;  /* 0x000828fc01007387 */ /* 0x0107e80000100800 */
[----:B---3--:R-:W3:Y:S01]  /*68e0*/  LDL.LU R252, [R1+0x82c] ;  /* 0x00082c0001fc7983 */ /* 0x008ee20000300800 */
[----:B------:R-:W-:Y:S02]  /*68f0*/  IMAD.MOV.U32 R59, RZ, RZ, R58 ;  /* 0x000000ffff3b7224 */ /* 0x000fe400078e003a */
[----:B------:R-:W-:Y:S01]  /*6900*/  IMAD.MOV.U32 R195, RZ, RZ, R194 ;  /* 0x000000ffffc37224 */ /* 0x000fe200078e00c2 */
[----:B---3--:R3:W-:Y:S04]  /*6910*/  STL [R1+0x830], R252 ;  /* 0x000830fc01007387 */ /* 0x0087e80000100800 */
.L_x_30014:
[----:B----4-:R-:W-:Y:S05]  /*6920*/  BSYNC B2 ;  /* 0x0000000000027941 */ /* 0x010fea0003800000 */
.L_x_30012:
        /* <DEDUP_REMOVED lines=11> */
.L_x_30016:
[----:B---3--:R-:W3:Y:S04]  /*69e0*/  LDL.LU R194, [R1+0x830] ;  /* 0x0008300001c27983 */ /* 0x008ee80000300800 */
[----:B------:R4:W5:Y:S01]  /*69f0*/  LDL.LU R252, [R1+0x828] ;  /* 0x0008280001fc7983 */ /* 0x0009620000300800 */
[----:B------:R-:W-:-:S03]  /*6a00*/  MOV R58, R57 ;  /* 0x00000039003a7202 */ /* 0x000fc60000000f00 */
[----:B---3--:R3:W-:Y:S02]  /*6a10*/  STL [R1+0x82c], R194 ;  /* 0x00082cc201007387 */ /* 0x0087e40000100800 */
[----:B---3--:R-:W-:Y:S02]  /*6a20*/  IMAD.MOV.U32 R194, RZ, RZ, R197 ;  /* 0x000000ffffc27224 */ /* 0x008fe400078e00c5 */
.L_x_30017:
[----:B---34-:R-:W-:Y:S05]  /*6a30*/  BSYNC B2 ;  /* 0x0000000000027941 */ /* 0x018fea0003800000 */
.L_x_30015:
        /* <DEDUP_REMOVED lines=11> */
.L_x_30019:
[----:B----4-:R3:W-:Y:S04]  /*6af0*/  STL [R1+0x828], R252 ;  /* 0x000828fc01007387 */ /* 0x0107e80000100800 */
[----:B---3--:R-:W3:Y:S01]  /*6b00*/  LDL.LU R252, [R1+0x82c] ;  /* 0x00082c0001fc7983 */ /* 0x008ee20000300800 */
[----:B------:R-:W-:Y:S02]  /*6b10*/  IMAD.MOV.U32 R57, RZ, RZ, R56 ;  /* 0x000000ffff397224 */ /* 0x000fe400078e0038 */
[----:B------:R-:W-:Y:S01]  /*6b20*/  IMAD.MOV.U32 R197, RZ, RZ, R196 ;  /* 0x000000ffffc57224 */ /* 0x000fe200078e00c4 */
[----:B---3--:R3:W-:Y:S04]  /*6b30*/  STL [R1+0x830], R252 ;  /* 0x000830fc01007387 */ /* 0x0087e80000100800 */
.L_x_30020:
[----:B----4-:R-:W-:Y:S05]  /*6b40*/  BSYNC B2 ;  /* 0x0000000000027941 */ /* 0x010fea0003800000 */
.L_x_30018:
        /* <DEDUP_REMOVED lines=11> */
.L_x_30022:
[----:B---3--:R-:W3:Y:S04]  /*6c00*/  LDL.LU R196, [R1+0x830] ;  /* 0x0008300001c47983 */ /* 0x008ee80000300800 */
[----:B------:R4:W5:Y:S01]  /*6c10*/  LDL.LU R252, [R1+0x828] ;  /* 0x0008280001fc7983 */ /* 0x0009620000300800 */
[----:B------:R-:W-:-:S03]  /*6c20*/  IMAD.MOV.U32 R56, RZ, RZ, R55 ;  /* 0x000000ffff387224 */ /* 0x000fc600078e0037 */
[----:B---3--:R3:W-:Y:S02]  /*6c30*/  STL [R1+0x82c], R196 ;  /* 0x00082cc401007387 */ /* 0x0087e40000100800 */
[----:B---3--:R-:W-:Y:S02]  /*6c40*/  MOV R196, R199 ;  /* 0x000000c700c47202 */ /* 0x008fe40000000f00 */
.L_x_30023:
[----:B---34-:R-:W-:Y:S05]  /*6c50*/  BSYNC B2 ;  /* 0x0000000000027941 */ /* 0x018fea0003800000 */
.L_x_30021:
        /* <DEDUP_REMOVED lines=11> */
.L_x_30025:
[----:B----4-:R3:W-:Y:S04]  /*6d10*/  STL [R1+0x828], R252 ;  /* 0x000828fc01007387 */ /* 0x0107e80000100800 */
[----:B---3--:R-:W3:Y:S01]  /*6d20*/  LDL.LU R252, [R1+0x82c] ;  /* 0x00082c0001fc7983 */ /* 0x008ee20000300800 */
[----:B------:R-:W-:Y:S02]  /*6d30*/  IMAD.MOV.U32 R55, RZ, RZ, R54 ;  /* 0x000000ffff377224 */ /* 0x000fe400078e0036 */
[----:B------:R-:W-:Y:S01]  /*6d40*/  IMAD.MOV.U32 R199, RZ, RZ, R198 ;  /* 0x000000ffffc77224 */ /* 0x000fe200078e00c6 */
[----:B---3--:R3:W-:Y:S04]  /*6d50*/  STL [R1+0x830], R252 ;  /* 0x000830fc01007387 */ /* 0x0087e80000100800 */
.L_x_30026:
[----:B----4-:R-:W-:Y:S05]  /*6d60*/  BSYNC B2 ;  /* 0x0000000000027941 */ /* 0x010fea0003800000 */
.L_x_30024:
        /* <DEDUP_REMOVED lines=11> */
.L_x_30028:
[----:B---3--:R-:W3:Y:S04]  /*6e20*/  LDL.LU R198, [R1+0x830] ;  /* 0x0008300001c67983 */ /* 0x008ee80000300800 */
[----:B------:R4:W5:Y:S01]  /*6e30*/  LDL.LU R252, [R1+0x828] ;  /* 0x0008280001fc7983 */ /* 0x0009620000300800 */
[----:B------:R-:W-:-:S03]  /*6e40*/  IMAD.MOV.U32 R54, RZ, RZ, R53 ;  /* 0x000000ffff367224 */ /* 0x000fc600078e0035 */
[----:B---3--:R3:W-:Y:S02]  /*6e50*/  STL [R1+0x82c], R198 ;  /* 0x00082cc601007387 */ /* 0x0087e40000100800 */
[----:B---3--:R-:W-:Y:S02]  /*6e60*/  IMAD.MOV.U32 R198, RZ, RZ, R201 ;  /* 0x000000ffffc67224 */ /* 0x008fe400078e00c9 */
.L_x_30029:
[----:B---34-:R-:W-:Y:S05]  /*6e70*/  BSYNC B2 ;  /* 0x0000000000027941 */ /* 0x018fea0003800000 */
.L_x_30027:
        /* <DEDUP_REMOVED lines=11> */
.L_x_30031:
[----:B----4-:R3:W-:Y:S04]  /*6f30*/  STL [R1+0x828], R252 ;  /* 0x000828fc01007387 */ /* 0x0107e80000100800 */
[----:B---3--:R-:W3:Y:S01]  /*6f40*/  LDL.LU R252, [R1+0x82c] ;  /* 0x00082c0001fc7983 */ /* 0x008ee20000300800 */
[----:B------:R-:W-:Y:S02]  /*6f50*/  IMAD.MOV.U32 R53, RZ, RZ, R52 ;  /* 0x000000ffff357224 */ /* 0x000fe400078e0034 */
[----:B------:R-:W-:Y:S01]  /*6f60*/  IMAD.MOV.U32 R201, RZ, RZ, R200 ;  /* 0x000000ffffc97224 */ /* 0x000fe200078e00c8 */
[----:B---3--:R3:W-:Y:S04]  /*6f70*/  STL [R1+0x830], R252 ;  /* 0x000830fc01007387 */ /* 0x0087e80000100800 */
.L_x_30032:
[----:B----4-:R-:W-:Y:S05]  /*6f80*/  BSYNC B2 ;  /* 0x0000000000027941 */ /* 0x010fea0003800000 */
.L_x_30030:
        /* <DEDUP_REMOVED lines=11> */
.L_x_30034:
[----:B---3--:R-:W3:Y:S04]  /*7040*/  LDL.LU R200, [R1+0x830] ;  /* 0x0008300001c87983 */ /* 0x008ee80000300800 */
[----:B------:R4:W5:Y:S01]  /*7050*/  LDL.LU R252, [R1+0x828] ;  /* 0x0008280001fc7983 */ /* 0x0009620000300800 */
[----:B------:R-:W-:-:S03]  /*7060*/  IMAD.MOV.U32 R52, RZ, RZ, R51 ;  /* 0x000000ffff347224 */ /* 0x000fc600078e0033 */
[----:B---3--:R3:W-:Y:S02]  /*7070*/  STL [R1+0x82c], R200 ;  /* 0x00082cc801007387 */ /* 0x0087e40000100800 */
[----:B---3--:R-:W-:Y:S02]  /*7080*/  IMAD.MOV.U32 R200, RZ, RZ, R203 ;  /* 0x000000ffffc87224 */ /* 0x008fe400078e00cb */
.L_x_30035:
[----:B---34-:R-:W-:Y:S05]  /*7090*/  BSYNC B2 ;  /* 0x0000000000027941 */ /* 0x018fea0003800000 */
.L_x_30033:
        /* <DEDUP_REMOVED lines=11> */
.L_x_30037:
[----:B----4-:R3:W-:Y:S04]  /*7150*/  STL [R1+0x828], R252 ;  /* 0x000828fc01007387 */ /* 0x0107e80000100800 */
[----:B---3--:R-:W3:Y:S01]  /*7160*/  LDL.LU R252, [R1+0x82c] ;  /* 0x00082c0001fc7983 */ /* 0x008ee20000300800 */
[----:B------:R-:W-:Y:S01]  /*7170*/  MOV R51, R50 ;  /* 0x0000003200337202 */ /* 0x000fe20000000f00 */
[----:B------:R-:W-:Y:S02]  /*7180*/  IMAD.MOV.U32 R203, RZ, RZ, R202 ;  /* 0x000000ffffcb7224 */ /* 0x000fe400078e00ca */
[----:B---3--:R3:W-:Y:S04]  /*7190*/  STL [R1+0x830], R252 ;  /* 0x000830fc01007387 */ /* 0x0087e80000100800 */
.L_x_30038:
[----:B----4-:R-:W-:Y:S05]  /*71a0*/  BSYNC B2 ;  /* 0x0000000000027941 */ /* 0x010fea0003800000 */
.L_x_30036:
        /* <DEDUP_REMOVED lines=11> */
.L_x_30040:
[----:B---3--:R-:W3:Y:S04]  /*7260*/  LDL.LU R202, [R1+0x830] ;  /* 0x0008300001ca7983 */ /* 0x008ee80000300800 */
[----:B------:R4:W5:Y:S01]  /*7270*/  LDL.LU R252, [R1+0x828] ;  /* 0x0008280001fc7983 */ /* 0x0009620000300800 */
[----:B------:R-:W-:-:S03]  /*7280*/  IMAD.MOV.U32 R50, RZ, RZ, R49 ;  /* 0x000000ffff327224 */ /* 0x000fc600078e0031 */
[----:B---3--:R3:W-:Y:S02]  /*7290*/  STL [R1+0x82c], R202 ;  /* 0x00082cca01007387 */ /* 0x0087e40000100800 */
[----:B---3--:R-:W-:Y:S02]  /*72a0*/  IMAD.MOV.U32 R202, RZ, RZ, R205 ;  /* 0x000000ffffca7224 */ /* 0x008fe400078e00cd */
.L_x_30041:
[----:B---34-:R-:W-:Y:S05]  /*72b0*/  BSYNC B2 ;  /* 0x0000000000027941 */ /* 0x018fea0003800000 */
.L_x_30039:
        /* <DEDUP_REMOVED lines=11> */
.L_x_30043:
[----:B----4-:R3:W-:Y:S04]  /*7370*/  STL [R1+0x828], R252 ;  /* 0x000828fc01007387 */ /* 0x0107e80000100800 */
[----:B---3--:R-:W3:Y:S01]  /*7380*/  LDL.LU R252, [R1+0x82c] ;  /* 0x00082c0001fc7983 */ /* 0x008ee20000300800 */
[----:B------:R-:W-:Y:S01]  /*7390*/  IMAD.MOV.U32 R49, RZ, RZ, R48 ;  /* 0x000000ffff317224 */ /* 0x000fe200078e0030 */
[----:B------:R-:W-:Y:S02]  /*73a0*/  MOV R205, R204 ;  /* 0x000000cc00cd7202 */ /* 0x000fe40000000f00 */
[----:B---3--:R3:W-:Y:S04]  /*73b0*/  STL [R1+0x830], R252 ;  /* 0x000830fc01007387 */ /* 0x0087e80000100800 */
.L_x_30044:
[----:B----4-:R-:W-:Y:S05]  /*73c0*/  BSYNC B2 ;  /* 0x0000000000027941 */ /* 0x010fea0003800000 */
.L_x_30042:
        /* <DEDUP_REMOVED lines=11> */
.L_x_30046:
[----:B---3--:R-:W3:Y:S04]  /*7480*/  LDL.LU R204, [R1+0x830] ;  /* 0x0008300001cc7983 */ /* 0x008ee80000300800 */
[----:B------:R4:W5:Y:S01]  /*7490*/  LDL.LU R252, [R1+0x828] ;  /* 0x0008280001fc7983 */ /* 0x0009620000300800 */
[----:B------:R-:W-:-:S03]  /*74a0*/  IMAD.MOV.U32 R48, RZ, RZ, R47 ;  /* 0x000000ffff307224 */ /* 0x000fc600078e002f */
[----:B---3--:R3:W-:Y:S02]  /*74b0*/  STL [R1+0x82c], R204 ;  /* 0x00082ccc01007387 */ /* 0x0087e40000100800 */
[----:B---3--:R-:W-:Y:S02]  /*74c0*/  IMAD.MOV.U32 R204, RZ, RZ, R207 ;  /* 0x000000ffffcc7224 */ /* 0x008fe400078e00cf */
.L_x_30047:
[----:B---34-:R-:W-:Y:S05]  /*74d0*/  BSYNC B2 ;  /* 0x0000000000027941 */ /* 0x018fea0003800000 */
.L_x_30045:
        /* <DEDUP_REMOVED lines=11> */
.L_x_30049:
[----:B----4-:R3:W-:Y:S04]  /*7590*/  STL [R1+0x828], R252 ;  /* 0x000828fc01007387 */ /* 0x0107e80000100800 */
[----:B---3--:R-:W3:Y:S01]  /*75a0*/  LDL.LU R252, [R1+0x82c] ;  /* 0x00082c0001fc7983 */ /* 0x008ee20000300800 */
[----:B------:R-:W-:Y:S02]  /*75b0*/  IMAD.MOV.U32 R47, RZ, RZ, R46 ;  /* 0x000000ffff2f7224 */ /* 0x000fe400078e002e */
[----:B------:R-:W-:Y:S01]  /*75c0*/  IMAD.MOV.U32 R207, RZ, RZ, R206 ;  /* 0x000000ffffcf7224 */ /* 0x000fe200078e00ce */
[----:B---3--:R3:W-:Y:S04]  /*75d0*/  STL [R1+0x830], R252 ;  /* 0x000830fc01007387 */ /* 0x0087e80000100800 */
.L_x_30050:
[----:B----4-:R-:W-:Y:S05]  /*75e0*/  BSYNC B2 ;  /* 0x0000000000027941 */ /* 0x010fea0003800000 */
.L_x_30048:
        /* <DEDUP_REMOVED lines=11> */
.L_x_30052:
[----:B---3--:R-:W3:Y:S04]  /*76a0*/  LDL.LU R206, [R1+0x830] ;  /* 0x0008300001ce7983 */ /* 0x008ee80000300800 */
[----:B------:R4:W5:Y:S01]  /*76b0*/  LDL.LU R252, [R1+0x828] ;  /* 0x0008280001fc7983 */ /* 0x0009620000300800 */
[----:B------:R-:W-:-:S03]  /*76c0*/  IMAD.MOV.U32 R46, RZ, RZ, R45 ;  /* 0x000000ffff2e7224 */ /* 0x000fc600078e002d */
[----:B---3--:R3:W-:Y:S02]  /*76d0*/  STL [R1+0x82c], R206 ;  /* 0x00082cce01007387 */ /* 0x0087e40000100800 */
[----:B---3--:R-:W-:Y:S02]  /*76e0*/  IMAD.MOV.U32 R206, RZ, RZ, R209 ;  /* 0x000000ffffce7224 */ /* 0x008fe400078e00d1 */
.L_x_30053:
[----:B---34-:R-:W-:Y:S05]  /*76f0*/  BSYNC B2 ;  /* 0x0000000000027941 */ /* 0x018fea0003800000 */
.L_x_30051:
        /* <DEDUP_REMOVED lines=11> */
.L_x_30055:
[----:B----4-:R3:W-:Y:S04]  /*77b0*/  STL [R1+0x828], R252 ;  /* 0x000828fc01007387 */ /* 0x0107e80000100800 */
[----:B---3--:R-:W3:Y:S01]  /*77c0*/  LDL.LU R252, [R1+0x82c] ;  /* 0x00082c0001fc7983 */ /* 0x008ee20000300800 */
[----:B------:R-:W-:Y:S02]  /*77d0*/  IMAD.MOV.U32 R45, RZ, RZ, R44 ;  /* 0x000000ffff2d7224 */ /* 0x000fe400078e002c */
[----:B------:R-:W-:Y:S01]  /*77e0*/  IMAD.MOV.U32 R209, RZ, RZ, R208 ;  /* 0x000000ffffd17224 */ /* 0x000fe200078e00d0 */
[----:B---3--:R3:W-:Y:S04]  /*77f0*/  STL [R1+0x830], R252 ;  /* 0x000830fc01007387 */ /* 0x0087e80000100800 */
.L_x_30056:
[----:B----4-:R-:W-:Y:S05]  /*7800*/  BSYNC B2 ;  /* 0x0000000000027941 */ /* 0x010fea0003800000 */
.L_x_30054:
        /* <DEDUP_REMOVED lines=11> */
.L_x_30058:
[----:B---3--:R-:W3:Y:S04]  /*78c0*/  LDL.LU R208, [R1+0x830] ;  /* 0x0008300001d07983 */ /* 0x008ee80000300800 */
[----:B------:R4:W5:Y:S01]  /*78d0*/  LDL.LU R252, [R1+0x828] ;  /* 0x0008280001fc7983 */ /* 0x0009620000300800 */
[----:B------:R-:W-:-:S03]  /*78e0*/  MOV R44, R43 ;  /* 0x0000002b002c7202 */ /* 0x000fc60000000f00 */
[----:B---3--:R3:W-:Y:S02]  /*78f0*/  STL [R1+0x82c], R208 ;  /* 0x00082cd001007387 */ /* 0x0087e40000100800 */
[----:B---3--:R-:W-:Y:S02]  /*7900*/  IMAD.MOV.U32 R208, RZ, RZ, R211 ;  /* 0x000000ffffd07224 */ /* 0x008fe400078e00d3 */
.L_x_30059:
[----:B---34-:R-:W-:Y:S05]  /*7910*/  BSYNC B2 ;  /* 0x0000000000027941 */ /* 0x018fea0003800000 */
.L_x_30057:
        /* <DEDUP_REMOVED lines=11> */
.L_x_30061:
[----:B----4-:R3:W-:Y:S04]  /*79d0*/  STL [R1+0x828], R252 ;  /* 0x000828fc01007387 */ /* 0x0107e80000100800 */
[----:B---3--:R-:W3:Y:S01]  /*79e0*/  LDL.LU R252, [R1+0x82c] ;  /* 0x00082c0001fc7983 */ /* 0x008ee20000300800 */
[----:B------:R-:W-:Y:S02]  /*79f0*/  IMAD.MOV.U32 R43, RZ, RZ, R42 ;  /* 0x000000ffff2b7224 */ /* 0x000fe400078e002a */
[----:B------:R-:W-:Y:S01]  /*7a00*/  IMAD.MOV.U32 R211, RZ, RZ, R210 ;  /* 0x000000ffffd37224 */ /* 0x000fe200078e00d2 */
[----:B---3--:R3:W-:Y:S04]  /*7a10*/  STL [R1+0x830], R252 ;  /* 0x000830fc01007387 */ /* 0x0087e80000100800 */
.L_x_30062:
[----:B----4-:R-:W-:Y:S05]  /*7a20*/  BSYNC B2 ;  /* 0x0000000000027941 */ /* 0x010fea0003800000 */
.L_x_30060:
        /* <DEDUP_REMOVED lines=11> */
.L_x_30064:
[----:B---3--:R-:W3:Y:S04]  /*7ae0*/  LDL.LU R210, [R1+0x830] ;  /* 0x0008300001d27983 */ /* 0x008ee80000300800 */
[----:B------:R4:W5:Y:S01]  /*7af0*/  LDL.LU R252, [R1+0x828] ;  /* 0x0008280001fc7983 */ /* 0x0009620000300800 */
[----:B------:R-:W-:-:S03]  /*7b00*/  IMAD.MOV.U32 R42, RZ, RZ, R41 ;  /* 0x000000ffff2a7224 */ /* 0x000fc600078e0029 */
[----:B---3--:R3:W-:Y:S02]  /*7b10*/  STL [R1+0x82c], R210 ;  /* 0x00082cd201007387 */ /* 0x0087e40000100800 */
[----:B---3--:R-:W-:Y:S02]  /*7b20*/  MOV R210, R213 ;  /* 0x000000d500d27202 */ /* 0x008fe40000000f00 */
.L_x_30065:
[----:B---34-:R-:W-:Y:S05]  /*7b30*/  BSYNC B2 ;  /* 0x0000000000027941 */ /* 0x018fea0003800000 */
.L_x_30063:
        /* <DEDUP_REMOVED lines=11> */
.L_x_30067:
[----:B----4-:R3:W-:Y:S04]  /*7bf0*/  STL [R1+0x828], R252 ;  /* 0x000828fc01007387 */ /* 0x0107e80000100800 */
[----:B---3--:R-:W3:Y:S01]  /*7c00*/  LDL.LU R252, [R1+0x82c] ;  /* 0x00082c0001fc7983 */ /* 0x008ee20000300800 */
[----:B------:R-:W-:Y:S02]  /*7c10*/  IMAD.MOV.U32 R41, RZ, RZ, R40 ;  /* 0x000000ffff297224 */ /* 0x000fe400078e0028 */
[----:B------:R-:W-:Y:S01]  /*7c20*/  IMAD.MOV.U32 R213, RZ, RZ, R212 ;  /* 0x000000ffffd57224 */ /* 0x000fe200078e00d4 */
[----:B---3--:R3:W-:Y:S04]  /*7c30*/  STL [R1+0x830], R252 ;  /* 0x000830fc01007387 */ /* 0x0087e80000100800 */
.L_x_30068:
[----:B----4-:R-:W-:Y:S05]  /*7c40*/  BSYNC B2 ;  /* 0x0000000000027941 */ /* 0x010fea0003800000 */
.L_x_30066:
        /* <DEDUP_REMOVED lines=11> */
.L_x_30070:
[----:B---3--:R-:W3:Y:S04]  /*7d00*/  LDL.LU R212, [R1+0x830] ;  /* 0x0008300001d47983 */ /* 0x008ee80000300800 */
[----:B------:R4:W5:Y:S01]  /*7d10*/  LDL.LU R252, [R1+0x828] ;  /* 0x0008280001fc7983 */ /* 0x0009620000300800 */
[----:B------:R-:W-:-:S03]  /*7d20*/  IMAD.MOV.U32 R40, RZ, RZ, R39 ;  /* 0x000000ffff287224 */ /* 0x000fc600078e0027 */
[----:B---3--:R3:W-:Y:S02]  /*7d30*/  STL [R1+0x82c], R212 ;  /* 0x00082cd401007387 */ /* 0x0087e40000100800 */
[----:B---3--:R-:W-:Y:S02]  /*7d40*/  IMAD.MOV.U32 R212, RZ, RZ, R215 ;  /* 0x000000ffffd47224 */ /* 0x008fe400078e00d7 */
.L_x_30071:
[----:B---34-:R-:W-:Y:S05]  /*7d50*/  BSYNC B2 ;  /* 0x0000000000027941 */ /* 0x018fea0003800000 */
.L_x_30069:
        /* <DEDUP_REMOVED lines=11> */
.L_x_30073:
[----:B----4-:R3:W-:Y:S04]  /*7e10*/  STL [R1+0x828], R252 ;  /* 0x000828fc01007387 */ /* 0x0107e80000100800 */
[----:B---3--:R-:W3:Y:S01]  /*7e20*/  LDL.LU R252, [R1+0x82c] ;  /* 0x00082c0001fc7983 */ /* 0x008ee20000300800 */
[----:B------:R-:W-:Y:S02]  /*7e30*/  IMAD.MOV.U32 R39, RZ, RZ, R38 ;  /* 0x000000ffff277224 */ /* 0x000fe400078e0026 */
[----:B------:R-:W-:Y:S01]  /*7e40*/  IMAD.MOV.U32 R215, RZ, RZ, R214 ;  /* 0x000000ffffd77224 */ /* 0x000fe200078e00d6 */
[----:B---3--:R3:W-:Y:S04]  /*7e50*/  STL [R1+0x830], R252 ;  /* 0x000830fc01007387 */ /* 0x0087e80000100800 */
.L_x_30074:
[----:B----4-:R-:W-:Y:S05]  /*7e60*/  BSYNC B2 ;  /* 0x0000000000027941 */ /* 0x010fea0003800000 */
.L_x_30072:
        /* <DEDUP_REMOVED lines=11> */
.L_x_30076:
[----:B---3--:R-:W3:Y:S04]  /*7f20*/  LDL.LU R214, [R1+0x830] ;  /* 0x0008300001d67983 */ /* 0x008ee80000300800 */
[----:B------:R4:W5:Y:S01]  /*7f30*/  LDL.LU R252, [R1+0x828] ;  /* 0x0008280001fc7983 */ /* 0x0009620000300800 */
[----:B------:R-:W-:-:S03]  /*7f40*/  IMAD.MOV.U32 R38, RZ, RZ, R37 ;  /* 0x000000ffff267224 */ /* 0x000fc600078e0025 */
[----:B---3--:R3:W-:Y:S02]  /*7f50*/  STL [R1+0x82c], R214 ;  /* 0x00082cd601007387 */ /* 0x0087e40000100800 */
[----:B---3--:R-:W-:Y:S02]  /*7f60*/  IMAD.MOV.U32 R214, RZ, RZ, R217 ;  /* 0x000000ffffd67224 */ /* 0x008fe400078e00d9 */
.L_x_30077:
[----:B---34-:R-:W-:Y:S05]  /*7f70*/  BSYNC B2 ;  /* 0x0000000000027941 */ /* 0x018fea0003800000 */
.L_x_30075:
        /* <DEDUP_REMOVED lines=11> */
.L_x_30079:
[----:B----4-:R3:W-:Y:S04]  /*8030*/  STL [R1+0x828], R252 ;  /* 0x000828fc01007387 */ /* 0x0107e80000100800 */
[----:B---3--:R-:W3:Y:S01]  /*8040*/  LDL.LU R252, [R1+0x82c] ;  /* 0x00082c0001fc7983 */ /* 0x008ee20000300800 */
[----:B------:R-:W-:Y:S01]  /*8050*/  MOV R37, R36 ;  /* 0x0000002400257202 */ /* 0x000fe20000000f00 */
[----:B------:R-:W-:Y:S02]  /*8060*/  IMAD.MOV.U32 R217, RZ, RZ, R216 ;  /* 0x000000ffffd97224 */ /* 0x000fe400078e00d8 */
[----:B---3--:R3:W-:Y:S04]  /*8070*/  STL [R1+0x830], R252 ;  /* 0x000830fc01007387 */ /* 0x0087e80000100800 */
.L_x_30080:
[----:B----4-:R-:W-:Y:S05]  /*8080*/  BSYNC B2 ;  /* 0x0000000000027941 */ /* 0x010fea0003800000 */
.L_x_30078:
        /* <DEDUP_REMOVED lines=11> */
.L_x_30082:
[----:B---3--:R-:W3:Y:S04]  /*8140*/  LDL.LU R216, [R1+0x830] ;  /* 0x0008300001d87983 */ /* 0x008ee80000300800 */
[----:B------:R4:W5:Y:S01]  /*8150*/  LDL.LU R252, [R1+0x828] ;  /* 0x0008280001fc7983 */ /* 0x0009620000300800 */
[----:B------:R-:W-:-:S03]  /*8160*/  IMAD.MOV.U32 R36, RZ, RZ, R35 ;  /* 0x000000ffff247224 */ /* 0x000fc600078e0023 */
[----:B---3--:R3:W-:Y:S02]  /*8170*/  STL [R1+0x82c], R216 ;  /* 0x00082cd801007387 */ /* 0x0087e40000100800 */
[----:B---3--:R-:W-:Y:S02]  /*8180*/  IMAD.MOV.U32 R216, RZ, RZ, R219 ;  /* 0x000000ffffd87224 */ /* 0x008fe400078e00db */
.L_x_30083:
[----:B---34-:R-:W-:Y:S05]  /*8190*/  BSYNC B2 ;  /* 0x0000000000027941 */ /* 0x018fea0003800000 */
.L_x_30081:
        /* <DEDUP_REMOVED lines=11> */
.L_x_30085:
[----:B----4-:R3:W-:Y:S04]  /*8250*/  STL [R1+0x828], R252 ;  /* 0x000828fc01007387 */ /* 0x0107e80000100800 */
[----:B---3--:R-:W3:Y:S01]  /*8260*/  LDL.LU R252, [R1+0x82c] ;  /* 0x00082c0001fc7983 */ /* 0x008ee20000300800 */
[----:B------:R-:W-:Y:S01]  /*8270*/  IMAD.MOV.U32 R35, RZ, RZ, R34 ;  /* 0x000000ffff237224 */ /* 0x000fe200078e0022 */
[----:B------:R-:W-:Y:S02]  /*8280*/  MOV R219, R218 ;  /* 0x000000da00db7202 */ /* 0x000fe40000000f00 */
[----:B---3--:R3:W-:Y:S04]  /*8290*/  STL [R1+0x830], R252 ;  /* 0x000830fc01007387 */ /* 0x0087e80000100800 */
.L_x_30086:
[----:B----4-:R-:W-:Y:S05]  /*82a0*/  BSYNC B2 ;  /* 0x0000000000027941 */ /* 0x010fea0003800000 */
.L_x_30084:
        /* <DEDUP_REMOVED lines=11> */
.L_x_30088:
[----:B---3--:R-:W3:Y:S04]  /*8360*/  LDL.LU R218, [R1+0x830] ;  /* 0x0008300001da7983 */ /* 0x008ee80000300800 */
[----:B------:R4:W5:Y:S01]  /*8370*/  LDL.LU R252, [R1+0x828] ;  /* 0x0008280001fc7983 */ /* 0x0009620000300800 */
[----:B------:R-:W-:-:S03]  /*8380*/  IMAD.MOV.U32 R34, RZ, RZ, R33 ;  /* 0x000000ffff227224 */ /* 0x000fc600078e0021 */
[----:B---3--:R3:W-:Y:S02]  /*8390*/  STL [R1+0x82c], R218 ;  /* 0x00082cda01007387 */ /* 0x0087e40000100800 */
[----:B---3--:R-:W-:Y:S02]  /*83a0*/  IMAD.MOV.U32 R218, RZ, RZ, R221 ;  /* 0x000000ffffda7224 */ /* 0x008fe400078e00dd */
.L_x_30089:
[----:B---34-:R-:W-:Y:S05]  /*83b0*/  BSYNC B2 ;  /* 0x0000000000027941 */ /* 0x018fea0003800000 */
.L_x_30087:
        /* <DEDUP_REMOVED lines=11> */
.L_x_30091:
[----:B----4-:R3:W-:Y:S04]  /*8470*/  STL [R1+0x828], R252 ;  /* 0x000828fc01007387 */ /* 0x0107e80000100800 */
[----:B---3--:R-:W3:Y:S01]  /*8480*/  LDL.LU R252, [R1+0x82c] ;  /* 0x00082c0001fc7983 */ /* 0x008ee20000300800 */
[----:B------:R-:W-:Y:S02]  /*8490*/  IMAD.MOV.U32 R33, RZ, RZ, R32 ;  /* 0x000000ffff217224 */ /* 0x000fe400078e0020 */
[----:B------:R-:W-:Y:S01]  /*84a0*/  IMAD.MOV.U32 R221, RZ, RZ, R220 ;  /* 0x000000ffffdd7224 */ /* 0x000fe200078e00dc */
[----:B---3--:R3:W-:Y:S04]  /*84b0*/  STL [R1+0x830], R252 ;  /* 0x000830fc01007387 */ /* 0x0087e80000100800 */
.L_x_30092:
[----:B----4-:R-:W-:Y:S05]  /*84c0*/  BSYNC B2 ;  /* 0x0000000000027941 */ /* 0x010fea0003800000 */
.L_x_30090:
        /* <DEDUP_REMOVED lines=11> */
.L_x_30094:
[----:B---3--:R-:W3:Y:S04]  /*8580*/  LDL.LU R220, [R1+0x830] ;  /* 0x0008300001dc7983 */ /* 0x008ee80000300800 */
[----:B------:R4:W5:Y:S01]  /*8590*/  LDL.LU R252, [R1+0x828] ;  /* 0x0008280001fc7983 */ /* 0x0009620000300800 */
[----:B------:R-:W-:-:S03]  /*85a0*/  IMAD.MOV.U32 R32, RZ, RZ, R31 ;  /* 0x000000ffff207224 */ /* 0x000fc600078e001f */
[----:B---3--:R3:W-:Y:S02]  /*85b0*/  STL [R1+0x82c], R220 ;  /* 0x00082cdc01007387 */ /* 0x0087e40000100800 */
[----:B---3--:R-:W-:Y:S02]  /*85c0*/  IMAD.MOV.U32 R220, RZ, RZ, R223 ;  /* 0x000000ffffdc7224 */ /* 0x008fe400078e00df */
.L_x_30095:
[----:B---34-:R-:W-:Y:S05]  /*85d0*/  BSYNC B2 ;  /* 0x0000000000027941 */ /* 0x018fea0003800000 */
.L_x_30093:
        /* <DEDUP_REMOVED lines=11> */
.L_x_30097:
[----:B----4-:R3:W-:Y:S04]  /*8690*/  STL [R1+0x828], R252 ;  /* 0x000828fc01007387 */ /* 0x0107e80000100800 */
[----:B---3--:R-:W3:Y:S01]  /*86a0*/  LDL.LU R252, [R1+0x82c] ;  /* 0x00082c0001fc7983 */ /* 0x008ee20000300800 */
[----:B------:R-:W-:Y:S02]  /*86b0*/  IMAD.MOV.U32 R31, RZ, RZ, R30 ;  /* 0x000000ffff1f7224 */ /* 0x000fe400078e001e */
[----:B------:R-:W-:Y:S01]  /*86c0*/  IMAD.MOV.U32 R223, RZ, RZ, R222 ;  /* 0x000000ffffdf7224 */ /* 0x000fe200078e00de */
[----:B---3--:R3:W-:Y:S04]  /*86d0*/  STL [R1+0x830], R252 ;  /* 0x000830fc01007387 */ /* 0x0087e80000100800 */
.L_x_30098:
[----:B----4-:R-:W-:Y:S05]  /*86e0*/  BSYNC B2 ;  /* 0x0000000000027941 */ /* 0x010fea0003800000 */
.L_x_30096:
        /* <DEDUP_REMOVED lines=11> */
.L_x_30100:
[----:B---3--:R-:W3:Y:S04]  /*87a0*/  LDL.LU R222, [R1+0x830] ;  /* 0x0008300001de7983 */ /* 0x008ee80000300800 */
[----:B------:R4:W5:Y:S01]  /*87b0*/  LDL.LU R252, [R1+0x828] ;  /* 0x0008280001fc7983 */ /* 0x0009620000300800 */
[----:B------:R-:W-:-:S03]  /*87c0*/  MOV R30, R29 ;  /* 0x0000001d001e7202 */ /* 0x000fc60000000f00 */
[----:B---3--:R3:W-:Y:S02]  /*87d0*/  STL [R1+0x82c], R222 ;  /* 0x00082cde01007387 */ /* 0x0087e40000100800 */
[----:B---3--:R-:W-:Y:S02]  /*87e0*/  IMAD.MOV.U32 R222, RZ, RZ, R225 ;  /* 0x000000ffffde7224 */ /* 0x008fe400078e00e1 */
.L_x_30101:
[----:B---34-:R-:W-:Y:S05]  /*87f0*/  BSYNC B2 ;  /* 0x0000000000027941 */ /* 0x018fea0003800000 */
.L_x_30099:
        /* <DEDUP_REMOVED lines=11> */
.L_x_30103:
[----:B----4-:R3:W-:Y:S04]  /*88b0*/  STL [R1+0x828], R252 ;  /* 0x000828fc01007387 */ /* 0x0107e80000100800 */
[----:B---3--:R-:W3:Y:S01]  /*88c0*/  LDL.LU R252, [R1+0x82c] ;  /* 0x00082c0001fc7983 */ /* 0x008ee20000300800 */
[----:B------:R-:W-:Y:S02]  /*88d0*/  IMAD.MOV.U32 R29, RZ, RZ, R28 ;  /* 0x000000ffff1d7224 */ /* 0x000fe400078e001c */
[----:B------:R-:W-:Y:S01]  /*88e0*/  IMAD.MOV.U32 R225, RZ, RZ, R224 ;  /* 0x000000ffffe17224 */ /* 0x000fe200078e00e0 */
[----:B---3--:R3:W-:Y:S04]  /*88f0*/  STL [R1+0x830], R252 ;  /* 0x000830fc01007387 */ /* 0x0087e80000100800 */
.L_x_30104:
[----:B----4-:R-:W-:Y:S05]  /*8900*/  BSYNC B2 ;  /* 0x0000000000027941 */ /* 0x010fea0003800000 */
.L_x_30102:
        /* <DEDUP_REMOVED lines=11> */
.L_x_30106:
[----:B---3--:R-:W3:Y:S04]  /*89c0*/  LDL.LU R224, [R1+0x830] ;  /* 0x0008300001e07983 */ /* 0x008ee80000300800 */
[----:B------:R4:W5:Y:S01]  /*89d0*/  LDL.LU R252, [R1+0x828] ;  /* 0x0008280001fc7983 */ /* 0x0009620000300800 */
[----:B------:R-:W-:-:S03]  /*89e0*/  IMAD.MOV.U32 R28, RZ, RZ, R27 ;  /* 0x000000ffff1c7224 */ /* 0x000fc600078e001b */
[----:B---3--:R3:W-:Y:S02]  /*89f0*/  STL [R1+0x82c], R224 ;  /* 0x00082ce001007387 */ /* 0x0087e40000100800 */
[----:B---3--:R-:W-:Y:S02]  /*8a00*/  MOV R224, R227 ;  /* 0x000000e300e07202 */ /* 0x008fe40000000f00 */
.L_x_30107:
[----:B---34-:R-:W-:Y:S05]  /*8a10*/  BSYNC B2 ;  /* 0x0000000000027941 */ /* 0x018fea0003800000 */
.L_x_30105:
        /* <DEDUP_REMOVED lines=11> */
.L_x_30109:
[----:B----4-:R3:W-:Y:S04]  /*8ad0*/  STL [R1+0x828], R252 ;  /* 0x000828fc01007387 */ /* 0x0107e80000100800 */
[----:B---3--:R-:W3:Y:S01]  /*8ae0*/  LDL.LU R252, [R1+0x82c] ;  /* 0x00082c0001fc7983 */ /* 0x008ee20000300800 */
[----:B------:R-:W-:Y:S02]  /*8af0*/  IMAD.MOV.U32 R27, RZ, RZ, R26 ;  /* 0x000000ffff1b7224 */ /* 0x000fe400078e001a */
[----:B------:R-:W-:Y:S01]  /*8b00*/  IMAD.MOV.U32 R227, RZ, RZ, R226 ;  /* 0x000000ffffe37224 */ /* 0x000fe200078e00e2 */
[----:B---3--:R3:W-:Y:S04]  /*8b10*/  STL [R1+0x830], R252 ;  /* 0x000830fc01007387 */ /* 0x0087e80000100800 */
.L_x_30110:
[----:B----4-:R-:W-:Y:S05]  /*8b20*/  BSYNC B2 ;  /* 0x0000000000027941 */ /* 0x010fea0003800000 */
.L_x_30108:
        /* <DEDUP_REMOVED lines=11> */
.L_x_30112:
[----:B---3--:R-:W3:Y:S04]  /*8be0*/  LDL.LU R226, [R1+0x830] ;  /* 0x0008300001e27983 */ /* 0x008ee80000300800 */
[----:B------:R4:W5:Y:S01]  /*8bf0*/  LDL.LU R252, [R1+0x828] ;  /* 0x0008280001fc7983 */ /* 0x0009620000300800 */
[----:B------:R-:W-:-:S03]  /*8c00*/  IMAD.MOV.U32 R26, RZ, RZ, R25 ;  /* 0x000000ffff1a7224 */ /* 0x000fc600078e0019 */
[----:B---3--:R3:W-:Y:S02]  /*8c10*/  STL [R1+0x82c], R226 ;  /* 0x00082ce201007387 */ /* 0x0087e40000100800 */
[----:B---3--:R-:W-:Y:S02]  /*8c20*/  IMAD.MOV.U32 R226, RZ, RZ, R229 ;  /* 0x000000ffffe27224 */ /* 0x008fe400078e00e5 */
.L_x_30113:
[----:B---34-:R-:W-:Y:S05]  /*8c30*/  BSYNC B2 ;  /* 0x0000000000027941 */ /* 0x018fea0003800000 */
.L_x_30111:
        /* <DEDUP_REMOVED lines=11> */
.L_x_30115:
[----:B----4-:R3:W-:Y:S04]  /*8cf0*/  STL [R1+0x828], R252 ;  /* 0x000828fc01007387 */ /* 0x0107e80000100800 */
[----:B---3--:R-:W3:Y:S01]  /*8d00*/  LDL.LU R252, [R1+0x82c] ;  /* 0x00082c0001fc7983 */ /* 0x008ee20000300800 */
[----:B------:R-:W-:Y:S02]  /*8d10*/  IMAD.MOV.U32 R25, RZ, RZ, R24 ;  /* 0x000000ffff197224 */ /* 0x000fe400078e0018 */
[----:B------:R-:W-:Y:S01]  /*8d20*/  IMAD.MOV.U32 R229, RZ, RZ, R228 ;  /* 0x000000ffffe57224 */ /* 0x000fe200078e00e4 */
[----:B---3--:R3:W-:Y:S04]  /*8d30*/  STL [R1+0x830], R252 ;  /* 0x000830fc01007387 */ /* 0x0087e80000100800 */
.L_x_30116:
[----:B----4-:R-:W-:Y:S05]  /*8d40*/  BSYNC B2 ;  /* 0x0000000000027941 */ /* 0x010fea0003800000 */
.L_x_30114:
        /* <DEDUP_REMOVED lines=11> */
.L_x_30118:
[----:B---3--:R-:W3:Y:S04]  /*8e00*/  LDL.LU R228, [R1+0x830] ;  /* 0x0008300001e47983 */ /* 0x008ee80000300800 */
[----:B------:R4:W5:Y:S01]  /*8e10*/  LDL.LU R252, [R1+0x828] ;  /* 0x0008280001fc7983 */ /* 0x0009620000300800 */
[----:B------:R-:W-:-:S03]  /*8e20*/  IMAD.MOV.U32 R24, RZ, RZ, R23 ;  /* 0x000000ffff187224 */ /* 0x000fc600078e0017 */
[----:B---3--:R3:W-:Y:S02]  /*8e30*/  STL [R1+0x82c], R228 ;  /* 0x00082ce401007387 */ /* 0x0087e40000100800 */
[----:B---3--:R-:W-:Y:S02]  /*8e40*/  IMAD.MOV.U32 R228, RZ, RZ, R231 ;  /* 0x000000ffffe47224 */ /* 0x008fe400078e00e7 */
.L_x_30119:
[----:B---34-:R-:W-:Y:S05]  /*8e50*/  BSYNC B2 ;  /* 0x0000000000027941 */ /* 0x018fea0003800000 */
.L_x_30117:
        /* <DEDUP_REMOVED lines=11> */
.L_x_30121:
[----:B----4-:R3:W-:Y:S04]  /*8f10*/  STL [R1+0x828], R252 ;  /* 0x000828fc01007387 */ /* 0x0107e80000100800 */
[----:B---3--:R-:W3:Y:S01]  /*8f20*/  LDL.LU R252, [R1+0x82c] ;  /* 0x00082c0001fc7983 */ /* 0x008ee20000300800 */
[----:B------:R-:W-:Y:S01]  /*8f30*/  MOV R23, R22 ;  /* 0x0000001600177202 */ /* 0x000fe20000000f00 */
[----:B------:R-:W-:Y:S02]  /*8f40*/  IMAD.MOV.U32 R231, RZ, RZ, R230 ;  /* 0x000000ffffe77224 */ /* 0x000fe400078e00e6 */
[----:B---3--:R3:W-:Y:S04]  /*8f50*/  STL [R1+0x830], R252 ;  /* 0x000830fc01007387 */ /* 0x0087e80000100800 */
.L_x_30122:
[----:B----4-:R-:W-:Y:S05]  /*8f60*/  BSYNC B2 ;  /* 0x0000000000027941 */ /* 0x010fea0003800000 */
.L_x_30120:
        /* <DEDUP_REMOVED lines=11> */
.L_x_30124:
[----:B---3--:R-:W3:Y:S04]  /*9020*/  LDL.LU R230, [R1+0x830] ;  /* 0x0008300001e67983 */ /* 0x008ee80000300800 */
[----:B------:R4:W5:Y:S01]  /*9030*/  LDL.LU R252, [R1+0x828] ;  /* 0x0008280001fc7983 */ /* 0x0009620000300800 */
[----:B------:R-:W-:-:S03]  /*9040*/  IMAD.MOV.U32 R22, RZ, RZ, R21 ;  /* 0x000000ffff167224 */ /* 0x000fc600078e0015 */
[----:B---3--:R3:W-:Y:S02]  /*9050*/  STL [R1+0x82c], R230 ;  /* 0x00082ce601007387 */ /* 0x0087e40000100800 */
[----:B---3--:R-:W-:Y:S02]  /*9060*/  IMAD.MOV.U32 R230, RZ, RZ, R233 ;  /* 0x000000ffffe67224 */ /* 0x008fe400078e00e9 */
.L_x_30125:
[----:B---34-:R-:W-:Y:S05]  /*9070*/  BSYNC B2 ;  /* 0x0000000000027941 */ /* 0x018fea0003800000 */
.L_x_30123:
        /* <DEDUP_REMOVED lines=11> */
.L_x_30127:
[----:B----4-:R3:W-:Y:S04]  /*9130*/  STL [R1+0x828], R252 ;  /* 0x000828fc01007387 */ /* 0x0107e80000100800 */
[----:B---3--:R-:W3:Y:S01]  /*9140*/  LDL.LU R252, [R1+0x82c] ;  /* 0x00082c0001fc7983 */ /* 0x008ee20000300800 */
[----:B------:R-:W-:Y:S01]  /*9150*/  IMAD.MOV.U32 R21, RZ, RZ, R20 ;  /* 0x000000ffff157224 */ /* 0x000fe200078e0014 */
[----:B------:R-:W-:Y:S02]  /*9160*/  MOV R233, R232 ;  /* 0x000000e800e97202 */ /* 0x000fe40000000f00 */
[----:B---3--:R3:W-:Y:S04]  /*9170*/  STL [R1+0x830], R252 ;  /* 0x000830fc01007387 */ /* 0x0087e80000100800 */
.L_x_30128:
[----:B----4-:R-:W-:Y:S05]  /*9180*/  BSYNC B2 ;  /* 0x0000000000027941 */ /* 0x010fea0003800000 */
.L_x_30126:
        /* <DEDUP_REMOVED lines=11> */
.L_x_30130:
[----:B---3--:R-:W3:Y:S04]  /*9240*/  LDL.LU R232, [R1+0x830] ;  /* 0x0008300001e87983 */ /* 0x008ee80000300800 */
[----:B------:R4:W5:Y:S01]  /*9250*/  LDL.LU R252, [R1+0x828] ;  /* 0x0008280001fc7983 */ /* 0x0009620000300800 */
[----:B------:R-:W-:-:S03]  /*9260*/  IMAD.MOV.U32 R20, RZ, RZ, R19 ;  /* 0x000000ffff147224 */ /* 0x000fc600078e0013 */
[----:B---3--:R3:W-:Y:S02]  /*9270*/  STL [R1+0x82c], R232 ;  /* 0x00082ce801007387 */ /* 0x0087e40000100800 */
[----:B---3--:R-:W-:Y:S02]  /*9280*/  IMAD.MOV.U32 R232, RZ, RZ, R235 ;  /* 0x000000ffffe87224 */ /* 0x008fe400078e00eb */
.L_x_30131:
[----:B---34-:R-:W-:Y:S05]  /*9290*/  BSYNC B2 ;  /* 0x0000000000027941 */ /* 0x018fea0003800000 */
.L_x_30129:
        /* <DEDUP_REMOVED lines=11> */
.L_x_30133:
[----:B----4-:R3:W-:Y:S04]  /*9350*/  STL [R1+0x828], R252 ;  /* 0x000828fc01007387 */ /* 0x0107e80000100800 */
[----:B---3--:R-:W3:Y:S01]  /*9360*/  LDL.LU R252, [R1+0x82c] ;  /* 0x00082c0001fc7983 */ /* 0x008ee20000300800 */
[----:B------:R-:W-:Y:S02]  /*9370*/  IMAD.MOV.U32 R19, RZ, RZ, R18 ;  /* 0x000000ffff137224 */ /* 0x000fe400078e0012 */
[----:B------:R-:W-:Y:S01]  /*9380*/  IMAD.MOV.U32 R235, RZ, RZ, R234 ;  /* 0x000000ffffeb7224 */ /* 0x000fe200078e00ea */
[----:B---3--:R3:W-:Y:S04]  /*9390*/  STL [R1+0x830], R252 ;  /* 0x000830fc01007387 */ /* 0x0087e80000100800 */
.L_x_30134:
[----:B----4-:R-:W-:Y:S05]  /*93a0*/  BSYNC B2 ;  /* 0x0000000000027941 */ /* 0x010fea0003800000 */
.L_x_30132:
        /* <DEDUP_REMOVED lines=11> */
.L_x_30136:
[----:B---3--:R-:W3:Y:S04]  /*9460*/  LDL.LU R234, [R1+0x830] ;  /* 0x0008300001ea7983 */ /* 0x008ee80000300800 */
[----:B------:R4:W5:Y:S01]  /*9470*/  LDL.LU R252, [R1+0x828] ;  /* 0x0008280001fc7983 */ /* 0x0009620000300800 */
[----:B------:R-:W-:-:S03]  /*9480*/  IMAD.MOV.U32 R18, RZ, RZ, R17 ;  /* 0x000000ffff127224 */ /* 0x000fc600078e0011 */
[----:B---3--:R3:W-:Y:S02]  /*9490*/  STL [R1+0x82c], R234 ;  /* 0x00082cea01007387 */ /* 0x0087e40000100800 */
[----:B---3--:R-:W-:Y:S02]  /*94a0*/  IMAD.MOV.U32 R234, RZ, RZ, R237 ;  /* 0x000000ffffea7224 */ /* 0x008fe400078e00ed */
.L_x_30137:
[----:B---34-:R-:W-:Y:S05]  /*94b0*/  BSYNC B2 ;  /* 0x0000000000027941 */ /* 0x018fea0003800000 */
.L_x_30135:
        /* <DEDUP_REMOVED lines=11> */
.L_x_30139:
[----:B----4-:R3:W-:Y:S04]  /*9570*/  STL [R1+0x828], R252 ;  /* 0x000828fc01007387 */ /* 0x0107e80000100800 */
[----:B---3--:R-:W3:Y:S01]  /*9580*/  LDL.LU R252, [R1+0x82c] ;  /* 0x00082c0001fc7983 */ /* 0x008ee20000300800 */
[----:B------:R-:W-:Y:S02]  /*9590*/  IMAD.MOV.U32 R17, RZ, RZ, R16 ;  /* 0x000000ffff117224 */ /* 0x000fe400078e0010 */
[----:B------:R-:W-:Y:S01]  /*95a0*/  IMAD.MOV.U32 R237, RZ, RZ, R236 ;  /* 0x000000ffffed7224 */ /* 0x000fe200078e00ec */
[----:B---3--:R3:W-:Y:S04]  /*95b0*/  STL [R1+0x830], R252 ;  /* 0x000830fc01007387 */ /* 0x0087e80000100800 */
.L_x_30140:
[----:B----4-:R-:W-:Y:S05]  /*95c0*/  BSYNC B2 ;  /* 0x0000000000027941 */ /* 0x010fea0003800000 */
.L_x_30138:
        /* <DEDUP_REMOVED lines=11> */
.L_x_30142:
[----:B---3--:R-:W3:Y:S04]  /*9680*/  LDL.LU R236, [R1+0x830] ;  /* 0x0008300001ec7983 */ /* 0x008ee80000300800 */
[----:B------:R4:W5:Y:S01]  /*9690*/  LDL.LU R252, [R1+0x828] ;  /* 0x0008280001fc7983 */ /* 0x0009620000300800 */
[----:B------:R-:W-:-:S03]  /*96a0*/  MOV R16, R15 ;  /* 0x0000000f00107202 */ /* 0x000fc60000000f00 */
[----:B---3--:R3:W-:Y:S02]  /*96b0*/  STL [R1+0x82c], R236 ;  /* 0x00082cec01007387 */ /* 0x0087e40000100800 */
[----:B---3--:R-:W-:Y:S02]  /*96c0*/  IMAD.MOV.U32 R236, RZ, RZ, R239 ;  /* 0x000000ffffec7224 */ /* 0x008fe400078e00ef */
.L_x_30143:
[----:B---34-:R-:W-:Y:S05]  /*96d0*/  BSYNC B2 ;  /* 0x0000000000027941 */ /* 0x018fea0003800000 */
.L_x_30141:
        /* <DEDUP_REMOVED lines=11> */
.L_x_30145:
[----:B----4-:R3:W-:Y:S04]  /*9790*/  STL [R1+0x828], R252 ;  /* 0x000828fc01007387 */ /* 0x0107e80000100800 */
[----:B---3--:R-:W3:Y:S01]  /*97a0*/  LDL.LU R252, [R1+0x82c] ;  /* 0x00082c0001fc7983 */ /* 0x008ee20000300800 */
[----:B------:R-:W-:Y:S02]  /*97b0*/  IMAD.MOV.U32 R15, RZ, RZ, R14 ;  /* 0x000000ffff0f7224 */ /* 0x000fe400078e000e */
[----:B------:R-:W-:Y:S01]  /*97c0*/  IMAD.MOV.U32 R239, RZ, RZ, R238 ;  /* 0x000000ffffef7224 */ /* 0x000fe200078e00ee */
[----:B---3--:R3:W-:Y:S04]  /*97d0*/  STL [R1+0x830], R252 ;  /* 0x000830fc01007387 */ /* 0x0087e80000100800 */
.L_x_30146:
[----:B----4-:R-:W-:Y:S05]  /*97e0*/  BSYNC B2 ;  /* 0x0000000000027941 */ /* 0x010fea0003800000 */
.L_x_30144:
        /* <DEDUP_REMOVED lines=11> */
.L_x_30148:
[----:B---3--:R-:W3:Y:S04]  /*98a0*/  LDL.LU R238, [R1+0x830] ;  /* 0x0008300001ee7983 */ /* 0x008ee80000300800 */
[----:B------:R4:W5:Y:S01]  /*98b0*/  LDL.LU R252, [R1+0x828] ;  /* 0x0008280001fc7983 */ /* 0x0009620000300800 */
[----:B------:R-:W-:-:S03]  /*98c0*/  IMAD.MOV.U32 R14, RZ, RZ, R13 ;  /* 0x000000ffff0e7224 */ /* 0x000fc600078e000d */
[----:B---3--:R3:W-:Y:S02]  /*98d0*/  STL [R1+0x82c], R238 ;  /* 0x00082cee01007387 */ /* 0x0087e40000100800 */
[----:B---3--:R-:W-:Y:S02]  /*98e0*/  MOV R238, R241 ;  /* 0x000000f100ee7202 */ /* 0x008fe40000000f00 */
.L_x_30149:
[----:B---34-:R-:W-:Y:S05]  /*98f0*/  BSYNC B2 ;  /* 0x0000000000027941 */ /* 0x018fea0003800000 */
.L_x_30147:
        /* <DEDUP_REMOVED lines=11> */
.L_x_30151:
[----:B----4-:R3:W-:Y:S04]  /*99b0*/  STL [R1+0x828], R252 ;  /* 0x000828fc01007387 */ /* 0x0107e80000100800 */
[----:B---3--:R-:W3:Y:S01]  /*99c0*/  LDL.LU R252, [R1+0x82c] ;  /* 0x00082c0001fc7983 */ /* 0x008ee20000300800 */
[----:B------:R-:W-:Y:S02]  /*99d0*/  IMAD.MOV.U32 R13, RZ, RZ, R12 ;  /* 0x000000ffff0d7224 */ /* 0x000fe400078e000c */
[----:B------:R-:W-:Y:S01]  /*99e0*/  IMAD.MOV.U32 R241, RZ, RZ, R240 ;  /* 0x000000fffff17224 */ /* 0x000fe200078e00f0 */
[----:B---3--:R3:W-:Y:S04]  /*99f0*/  STL [R1+0x830], R252 ;  /* 0x000830fc01007387 */ /* 0x0087e80000100800 */
.L_x_30152:
[----:B----4-:R-:W-:Y:S05]  /*9a00*/  BSYNC B2 ;  /* 0x0000000000027941 */ /* 0x010fea0003800000 */
.L_x_30150:
        /* <DEDUP_REMOVED lines=11> */
.L_x_30154:
[----:B---3--:R-:W3:Y:S04]  /*9ac0*/  LDL.LU R240, [R1+0x830] ;  /* 0x0008300001f07983 */ /* 0x008ee80000300800 */
[----:B------:R4:W5:Y:S01]  /*9ad0*/  LDL.LU R252, [R1+0x828] ;  /* 0x0008280001fc7983 */ /* 0x0009620000300800 */
[----:B------:R-:W-:-:S03]  /*9ae0*/  IMAD.MOV.U32 R12, RZ, RZ, R11 ;  /* 0x000000ffff0c7224 */ /* 0x000fc600078e000b */
[----:B---3--:R3:W-:Y:S02]  /*9af0*/  STL [R1+0x82c], R240 ;  /* 0x00082cf001007387 */ /* 0x0087e40000100800 */
[----:B---3--:R-:W-:Y:S02]  /*9b00*/  IMAD.MOV.U32 R240, RZ, RZ, R243 ;  /* 0x000000fffff07224 */ /* 0x008fe400078e00f3 */
.L_x_30155:
[----:B---34-:R-:W-:Y:S05]  /*9b10*/  BSYNC B2 ;  /* 0x0000000000027941 */ /* 0x018fea0003800000 */
.L_x_30153:
        /* <DEDUP_REMOVED lines=11> */
.L_x_30157:
[----:B----4-:R3:W-:Y:S04]  /*9bd0*/  STL [R1+0x828], R252 ;  /* 0x000828fc01007387 */ /* 0x0107e80000100800 */
[----:B---3--:R-:W3:Y:S01]  /*9be0*/  LDL.LU R252, [R1+0x82c] ;  /* 0x00082c0001fc7983 */ /* 0x008ee20000300800 */
[----:B------:R-:W-:Y:S02]  /*9bf0*/  IMAD.MOV.U32 R11, RZ, RZ, R10 ;  /* 0x000000ffff0b7224 */ /* 0x000fe400078e000a */
[----:B------:R-:W-:Y:S01]  /*9c00*/  IMAD.MOV.U32 R243, RZ, RZ, R242 ;  /* 0x000000fffff37224 */ /* 0x000fe200078e00f2 */
[----:B---3--:R3:W-:Y:S04]  /*9c10*/  STL [R1+0x830], R252 ;  /* 0x000830fc01007387 */ /* 0x0087e80000100800 */
.L_x_30158:
[----:B----4-:R-:W-:Y:S05]  /*9c20*/  BSYNC B2 ;  /* 0x0000000000027941 */ /* 0x010fea0003800000 */
.L_x_30156:
        /* <DEDUP_REMOVED lines=11> */
.L_x_30160:
[----:B---3--:R-:W3:Y:S04]  /*9ce0*/  LDL.LU R242, [R1+0x830] ;  /* 0x0008300001f27983 */ /* 0x008ee80000300800 */
[----:B------:R4:W5:Y:S01]  /*9cf0*/  LDL.LU R252, [R1+0x828] ;  /* 0x0008280001fc7983 */ /* 0x0009620000300800 */
[----:B------:R-:W-:-:S03]  /*9d00*/  IMAD.MOV.U32 R10, RZ, RZ, R9 ;  /* 0x000000ffff0a7224 */ /* 0x000fc600078e0009 */
[----:B---3--:R3:W-:Y:S02]  /*9d10*/  STL [R1+0x82c], R242 ;  /* 0x00082cf201007387 */ /* 0x0087e40000100800 */
[----:B---3--:R-:W-:Y:S02]  /*9d20*/  IMAD.MOV.U32 R242, RZ, RZ, R245 ;  /* 0x000000fffff27224 */ /* 0x008fe400078e00f5 */
.L_x_30161:
[----:B---34-:R-:W-:Y:S05]  /*9d30*/  BSYNC B2 ;  /* 0x0000000000027941 */ /* 0x018fea0003800000 */
.L_x_30159:
        /* <DEDUP_REMOVED lines=11> */
.L_x_30163:
[----:B----4-:R3:W-:Y:S04]  /*9df0*/  STL [R1+0x828], R252 ;  /* 0x000828fc01007387 */ /* 0x0107e80000100800 */
[----:B---3--:R-:W3:Y:S01]  /*9e00*/  LDL.LU R252, [R1+0x82c] ;  /* 0x00082c0001fc7983 */ /* 0x008ee20000300800 */
[----:B------:R-:W-:Y:S01]  /*9e10*/  MOV R9, R8 ;  /* 0x0000000800097202 */ /* 0x000fe20000000f00 */
[----:B------:R-:W-:Y:S02]  /*9e20*/  IMAD.MOV.U32 R245, RZ, RZ, R244 ;  /* 0x000000fffff57224 */ /* 0x000fe400078e00f4 */
[----:B---3--:R3:W-:Y:S04]  /*9e30*/  STL [R1+0x830], R252 ;  /* 0x000830fc01007387 */ /* 0x0087e80000100800 */
.L_x_30164:
[----:B----4-:R-:W-:Y:S05]  /*9e40*/  BSYNC B2 ;  /* 0x0000000000027941 */ /* 0x010fea0003800000 */
.L_x_30162:
        /* <DEDUP_REMOVED lines=11> */
.L_x_30166:
[----:B---3--:R-:W3:Y:S04]  /*9f00*/  LDL.LU R244, [R1+0x830] ;  /* 0x0008300001f47983 */ /* 0x008ee80000300800 */
[----:B------:R4:W5:Y:S01]  /*9f10*/  LDL.LU R252, [R1+0x828] ;  /* 0x0008280001fc7983 */ /* 0x0009620000300800 */
[----:B------:R-:W-:-:S03]  /*9f20*/  IMAD.MOV.U32 R8, RZ, RZ, R7 ;  /* 0x000000ffff087224 */ /* 0x000fc600078e0007 */
[----:B---3--:R3:W-:Y:S02]  /*9f30*/  STL [R1+0x82c], R244 ;  /* 0x00082cf401007387 */ /* 0x0087e40000100800 */
[----:B---3--:R-:W-:Y:S02]  /*9f40*/  IMAD.MOV.U32 R244, RZ, RZ, R247 ;  /* 0x000000fffff47224 */ /* 0x008fe400078e00f7 */
.L_x_30167:
[----:B---34-:R-:W-:Y:S05]  /*9f50*/  BSYNC B2 ;  /* 0x0000000000027941 */ /* 0x018fea0003800000 */
.L_x_30165:
        /* <DEDUP_REMOVED lines=11> */
.L_x_30169:
[----:B----4-:R3:W-:Y:S04]  /*a010*/  STL [R1+0x828], R252 ;  /* 0x000828fc01007387 */ /* 0x0107e80000100800 */
[----:B---3--:R-:W3:Y:S01]  /*a020*/  LDL.LU R252, [R1+0x82c] ;  /* 0x00082c0001fc7983 */ /* 0x008ee20000300800 */
[----:B------:R-:W-:Y:S01]  /*a030*/  IMAD.MOV.U32 R7, RZ, RZ, R6 ;  /* 0x000000ffff077224 */ /* 0x000fe200078e0006 */
[----:B------:R-:W-:Y:S02]  /*a040*/  MOV R247, R246 ;  /* 0x000000f600f77202 */ /* 0x000fe40000000f00 */
[----:B---3--:R3:W-:Y:S04]  /*a050*/  STL [R1+0x830], R252 ;  /* 0x000830fc01007387 */ /* 0x0087e80000100800 */
.L_x_30170:
[----:B----4-:R-:W-:Y:S05]  /*a060*/  BSYNC B2 ;  /* 0x0000000000027941 */ /* 0x010fea0003800000 */
.L_x_30168:
        /* <DEDUP_REMOVED lines=11> */
.L_x_30172:
[----:B---3--:R-:W3:Y:S04]  /*a120*/  LDL.LU R246, [R1+0x830] ;  /* 0x0008300001f67983 */ /* 0x008ee80000300800 */
[----:B------:R4:W5:Y:S01]  /*a130*/  LDL.LU R252, [R1+0x828] ;  /* 0x0008280001fc7983 */ /* 0x0009620000300800 */
[----:B------:R-:W-:-:S03]  /*a140*/  IMAD.MOV.U32 R6, RZ, RZ, R5 ;  /* 0x000000ffff067224 */ /* 0x000fc600078e0005 */
[----:B---3--:R3:W-:Y:S02]  /*a150*/  STL [R1+0x82c], R246 ;  /* 0x00082cf601007387 */ /* 0x0087e40000100800 */
[----:B---3--:R-:W-:Y:S02]  /*a160*/  IMAD.MOV.U32 R246, RZ, RZ, R249 ;  /* 0x000000fffff67224 */ /* 0x008fe400078e00f9 */
.L_x_30173:
[----:B---34-:R-:W-:Y:S05]  /*a170*/  BSYNC B2 ;  /* 0x0000000000027941 */ /* 0x018fea0003800000 */
.L_x_30171:
        /* <DEDUP_REMOVED lines=11> */
.L_x_30175:
[----:B----4-:R3:W-:Y:S04]  /*a230*/  STL [R1+0x828], R252 ;  /* 0x000828fc01007387 */ /* 0x0107e80000100800 */
[----:B---3--:R-:W3:Y:S01]  /*a240*/  LDL.LU R252, [R1+0x82c] ;  /* 0x00082c0001fc7983 */ /* 0x008ee20000300800 */
[----:B------:R-:W-:Y:S02]  /*a250*/  IMAD.MOV.U32 R5, RZ, RZ, R4 ;  /* 0x000000ffff057224 */ /* 0x000fe400078e0004 */
[----:B------:R-:W-:Y:S01]  /*a260*/  IMAD.MOV.U32 R249, RZ, RZ, R248 ;  /* 0x000000fffff97224 */ /* 0x000fe200078e00f8 */
[----:B---3--:R3:W-:Y:S04]  /*a270*/  STL [R1+0x830], R252 ;  /* 0x000830fc01007387 */ /* 0x0087e80000100800 */
.L_x_30176:
[----:B----4-:R-:W-:Y:S05]  /*a280*/  BSYNC B2 ;  /* 0x0000000000027941 */ /* 0x010fea0003800000 */
.L_x_30174:
        /* <DEDUP_REMOVED lines=11> */
.L_x_30178:
[----:B---3--:R-:W3:Y:S04]  /*a340*/  LDL.LU R248, [R1+0x830] ;  /* 0x0008300001f87983 */ /* 0x008ee80000300800 */
[----:B------:R4:W5:Y:S01]  /*a350*/  LDL.LU R252, [R1+0x828] ;  /* 0x0008280001fc7983 */ /* 0x0009620000300800 */
[----:B------:R-:W-:-:S03]  /*a360*/  IMAD.MOV.U32 R4, RZ, RZ, R3 ;  /* 0x000000ffff047224 */ /* 0x000fc600078e0003 */
[----:B---3--:R3:W-:Y:S02]  /*a370*/  STL [R1+0x82c], R248 ;  /* 0x00082cf801007387 */ /* 0x0087e40000100800 */
[----:B---3--:R-:W-:Y:S02]  /*a380*/  IMAD.MOV.U32 R248, RZ, RZ, R251 ;  /* 0x000000fffff87224 */ /* 0x008fe400078e00fb */
.L_x_30179:
[----:B---34-:R-:W-:Y:S05]  /*a390*/  BSYNC B2 ;  /* 0x0000000000027941 */ /* 0x018fea0003800000 */
.L_x_30177:
        /* <DEDUP_REMOVED lines=11> */
.L_x_30181:
[----:B----4-:R3:W-:Y:S04]  /*a450*/  STL [R1+0x828], R252 ;  /* 0x000828fc01007387 */ /* 0x0107e80000100800 */
[----:B---3--:R-:W3:Y:S01]  /*a460*/  LDL.LU R252, [R1+0x82c] ;  /* 0x00082c0001fc7983 */ /* 0x008ee20000300800 */
[----:B------:R-:W-:Y:S02]  /*a470*/  IMAD.MOV.U32 R3, RZ, RZ, R2 ;  /* 0x000000ffff037224 */ /* 0x000fe400078e0002 */
[----:B------:R-:W-:Y:S01]  /*a480*/  IMAD.MOV.U32 R251, RZ, RZ, R250 ;  /* 0x000000fffffb7224 */ /* 0x000fe200078e00fa */
[----:B---3--:R3:W-:Y:S04]  /*a490*/  STL [R1+0x830], R252 ;  /* 0x000830fc01007387 */ /* 0x0087e80000100800 */
.L_x_30182:
[----:B----4-:R-:W-:Y:S05]  /*a4a0*/  BSYNC B2 ;  /* 0x0000000000027941 */ /* 0x010fea0003800000 */
.L_x_30180:
[----:B---3--:R-:W3:Y:S04]  /*a4b0*/  LDL R252, [R1+0x81c] ;  /* 0x00081c0001fc7983 */ /* 0x008ee80000100800 */
[----:B------:R-:W3:Y:S04]  /*a4c0*/  LDL R2, [R1+0x828] ;  /* 0x0008280001027983 */ /* 0x000ee80000100800 */
[----:B------:R-:W4:Y:S01]  /*a4d0*/  LDL R250, [R1+0x824] ;  /* 0x0008240001fa7983 */ /* 0x000f220000100800 */
[----:B------:R-:W-:Y:S01]  /*a4e0*/  BSSY B2, `(.L_x_30183) ;  /* 0x0000011000027945 */ /* 0x000fe20003800000 */
[----:B---3--:R-:W-:-:S04]  /*a4f0*/  FSETP.GT.FTZ.AND P0, PT, R2, R252, PT ;  /* 0x000000fc0200720b */ /* 0x008fc80003f14000 */
[----:B----4-:R-:W-:-:S13]  /*a500*/  ISETP.EQ.OR P0, PT, R250, -0x1, P0 ;  /* 0xfffffffffa00780c */ /* 0x010fda0000702670 */
[----:B------:R-:W-:Y:S05]  /*a510*/  @P0 BRA `(.L_x_30184) ;  /* 0x0000008000000947 */ /* 0x000fea0003800000 */
[----:B------:R3:W-:Y:S04]  /*a520*/  STL [R1+0x848], R0 ;  /* 0x0008480001007387 */ /* 0x0007e80000100800 */
[----:B------:R-:W4:Y:S04]  /*a530*/  LDL R250, [R1+0x830] ;  /* 0x0008300001fa7983 */ /* 0x000f280000100800 */
[----:B--23--:R-:W4:Y:S01]  /*a540*/  LDL R0, [R1+0x824] ;  /* 0x0008240001007983 */ /* 0x00cf220000100800 */
[----:B------:R-:W-:-:S04]  /*a550*/  FSETP.NEU.FTZ.AND P0, PT, R2, R252, PT ;  /* 0x000000fc0200720b */ /* 0x000fc80003f1d000 */
[----:B----4-:R-:W-:Y:S01]  /*a560*/  ISETP.GE.OR P0, PT, R250, R0, P0 ;  /* 0x00000000fa00720c */ /* 0x010fe20000706670 */
[----:B------:R2:W-:Y:S04]  /*a570*/  STL [R1+0x82c], R0 ;  /* 0x00082c0001007387 */ /* 0x0005e80000100800 */
[----:B--2---:R2:W5:Y:S08]  /*a580*/  LDL.LU R0, [R1+0x848] ;  /* 0x0008480001007983 */ /* 0x0045700000300800 */
[----:B------:R-:W-:Y:S05]  /*a590*/  @P0 BRA `(.L_x_30185) ;  /* 0x0000005000000947 */ /* 0x000fea0003800000 */
.L_x_30184:
[----:B------:R-:W3:Y:S04]  /*a5a0*/  LDL.LU R250, [R1+0x830] ;  /* 0x0008300001fa7983 */ /* 0x000ee80000300800 */
[----:B------:R4:W5:Y:S04]  /*a5b0*/  LDL.LU R252, [R1+0x828] ;  /* 0x0008280001fc7983 */ /* 0x0009680000300800 */
[----:B------:R4:W5:Y:S04]  /*a5c0*/  LDL.LU R2, [R1+0x81c] ;  /* 0x00081c0001027983 */ /* 0x0009680000300800 */
[----:B---3--:R3:W-:Y:S04]  /*a5d0*/  STL [R1+0x82c], R250 ;  /* 0x00082cfa01007387 */ /* 0x0087e80000100800 */
[----:B---3--:R4:W5:Y:S02]  /*a5e0*/  LDL.LU R250, [R1+0x824] ;  /* 0x0008240001fa7983 */ /* 0x0089640000300800 */
.L_x_30185:
[----:B------:R-:W-:Y:S05]  /*a5f0*/  BSYNC B2 ;  /* 0x0000000000027941 */ /* 0x000fea0003800000 */
.L_x_30183:
        /* <DEDUP_REMOVED lines=10> */
[----:B0-----:R0:W-:Y:S04]  /*a6a0*/  STL [R1+0x850], R3 ;  /* 0x0008500301007387 */ /* 0x0011e80000100800 */
[----:B-----5:R2:W-:Y:S04]  /*a6b0*/  STL [R1+0x84c], R2 ;  /* 0x00084c0201007387 */ /* 0x0205e80000100800 */
[----:B0-----:R-:W3:Y:S04]  /*a6c0*/  LDL R3, [R1+0x818] ;  /* 0x0008180001037983 */ /* 0x001ee80000100800 */
[----:B------:R0:W-:Y:S04]  /*a6d0*/  STL [R1+0x848], R0 ;  /* 0x0008480001007387 */ /* 0x0001e80000100800 */
[----:B--2---:R-:W2:Y:S04]  /*a6e0*/  LDL R2, [R1+0x820] ;  /* 0x0008200001027983 */ /* 0x004ea80000100800 */
[----:B0-----:R-:W2:Y:S04]  /*a6f0*/  LDL R0, [R1+0x82c] ;  /* 0x00082c0001007983 */ /* 0x001ea80000100800 */
[----:B------:R-:W-:Y:S01]  /*a700*/  STL [R1+0x81c], R252 ;  /* 0x00081cfc01007387 */ /* 0x000fe20000100800 */
[----:B---3--:R-:W-:-:S03]  /*a710*/  FSETP.NEU.FTZ.AND P0, PT, R252, R3, PT ;  /* 0x00000003fc00720b */ /* 0x008fc60003f1d000 */
[----:B------:R0:W5:Y:S01]  /*a720*/  LDL.LU R3, [R1+0x850] ;  /* 0x0008500001037983 */ /* 0x0001620000300800 */
[----:B--2---:R-:W-:-:S03]  /*a730*/  ISETP.GE.OR P0, PT, R0, R2, P0 ;  /* 0x000000020000720c */ /* 0x004fc60000706670 */
[----:B------:R2:W-:Y:S04]  /*a740*/  STL [R1+0x824], R0 ;  /* 0x0008240001007387 */ /* 0x0005e80000100800 */
[----:B------:R0:W5:Y:S04]  /*a750*/  LDL.LU R2, [R1+0x84c] ;  /* 0x00084c0001027983 */ /* 0x0001680000300800 */
[----:B--2---:R0:W5:Y:S02]  /*a760*/  LDL.LU R0, [R1+0x848] ;  /* 0x0008480001007983 */ /* 0x0041640000300800 */
[----:B------:R-:W-:Y:S05]  /*a770*/  @P0 BRA `(.L_x_30188) ;  /* 0x0000009000000947 */ /* 0x000fea0003800000 */
.L_x_30187:
[----:B0----5:R0:W-:Y:S04]  /*a780*/  STL [R1+0x848], R0 ;  /* 0x0008480001007387 */ /* 0x0211e80000100800 */
[----:B0-----:R-:W2:Y:S04]  /*a790*/  LDL.LU R0, [R1+0x818] ;  /* 0x0008180001007983 */ /* 0x001ea80000300800 */
[----:B------:R0:W-:Y:S04]  /*a7a0*/  STL [R1+0x818], R252 ;  /* 0x000818fc01007387 */ /* 0x0001e80000100800 */
[----:B0-----:R-:W3:Y:S04]  /*a7b0*/  LDL.LU R252, [R1+0x82c] ;  /* 0x00082c0001fc7983 */ /* 0x001ee80000300800 */
[----:B--2---:R0:W-:Y:S04]  /*a7c0*/  STL [R1+0x81c], R0 ;  /* 0x00081c0001007387 */ /* 0x0041e80000100800 */
[----:B0-----:R-:W2:Y:S04]  /*a7d0*/  LDL.LU R0, [R1+0x820] ;  /* 0x0008200001007983 */ /* 0x001ea80000300800 */
[----:B---3--:R-:W-:Y:S04]  /*a7e0*/  STL [R1+0x820], R252 ;  /* 0x000820fc01007387 */ /* 0x008fe80000100800 */
[----:B--2---:R0:W-:Y:S04]  /*a7f0*/  STL [R1+0x824], R0 ;  /* 0x0008240001007387 */ /* 0x0041e80000100800 */
[----:B0-----:R0:W5:Y:S02]  /*a800*/  LDL.LU R0, [R1+0x848] ;  /* 0x0008480001007983 */ /* 0x0011640000300800 */
.L_x_30188:
[----:B------:R-:W-:Y:S05]  /*a810*/  BSYNC B2 ;  /* 0x0000000000027941 */ /* 0x000fea0003800000 */
.L_x_30186:
[----:B------:R-:W2:Y:S01]  /*a820*/  LDL R252, [R1+0x834] ;  /* 0x0008340001fc7983 */ /* 0x000ea20000100800 */
[----:B-----5:R-:W-:-:S04]  /*a830*/  IADD3 R0, R0, 0x40, RZ ;  /* 0x0000004000007810 */ /* 0x020fc80007ffe0ff */
[----:B--2---:R-:W-:Y:S02]  /*a840*/  ISETP.GE.AND P0, PT, R0, R252, PT ;  /* 0x000000fc0000720c */ /* 0x004fe40003f06270 */
[----:B------:R-:W2:Y:S04]  /*a850*/  LDL R252, [R1+0x838] ;  /* 0x0008380001fc7983 */ /* 0x000ea80000100800 */
[----:B--2---:R2:W-:Y:S07]  /*a860*/  STL [R1+0x828], R252 ;  /* 0x000828fc01007387 */ /* 0x0045ee0000100800 */
[----:B------:R-:W-:Y:S01]  /*a870*/  @P0 CALL.REL.NOINC `(.L_x_29804) ;  /* 0x0000001000000944 */ /* 0x000fe20003c00000 */
[----:B------:R-:W-:Y:S05]  /*a880*/  BRA `(.L_x_30189) ;  /* 0xffff746000007947 */ /* 0x000fea000383ffff */
.L_x_29804:
[----:B01----:R-:W-:Y:S05]  /*a890*/  BSYNC B0 ;  /* 0x0000000000007941 */ /* 0x003fea0003800000 */
.L_x_29803:
[----:B------:R-:W-:Y:S05]  /*a8a0*/  BRA `(.L_x_30190) ;  /* 0x000141c000007947 */ /* 0x000fea0003800000 */
.L_x_29802:
[----:B----4-:R-:W2:Y:S01]  /*a8b0*/  LDL R252, [R1+0x834] ;  /* 0x0008340001fc7983 */ /* 0x010ea20000100800 */
[----:B------:R-:W-:Y:S01]  /*a8c0*/  IMAD.MOV.U32 R128, RZ, RZ, -0x1 ;  /* 0xffffffffff807424 */ /* 0x000fe200078e00ff */
[----:B------:R-:W-:Y:S01]  /*a8d0*/  MOV R130, 0xffffffff ;  /* 0xffffffff00827802 */ /* 0x000fe20000000f00 */
[----:B------:R-:W-:Y:S01]  /*a8e0*/  IMAD.MOV.U32 R129, RZ, RZ, -0x1 ;  /* 0xffffffffff817424 */ /* 0x000fe200078e00ff */
[----:B------:R-:W-:Y:S01]  /*a8f0*/  MOV R137, 0xffffffff ;  /* 0xffffffff00897802 */ /* 0x000fe20000000f00 */
[----:B------:R-:W-:Y:S01]  /*a900*/  IMAD.MOV.U32 R131, RZ, RZ, -0x1 ;  /* 0xffffffffff837424 */ /* 0x000fe200078e00ff */
[----:B------:R-:W-:Y:S01]  /*a910*/  STL [R1+0x814], R128 ;  /* 0x0008148001007387 */ /* 0x000fe20000100800 */
[----:B------:R-:W-:Y:S01]  /*a920*/  IMAD.MOV.U32 R133, RZ, RZ, -0x1 ;  /* 0xffffffffff857424 */ /* 0x000fe200078e00ff */
[----:B------:R-:W-:Y:S01]  /*a930*/  MOV R142, 0xffffffff ;  /* 0xffffffff008e7802 */ /* 0x000fe20000000f00 */
[----:B------:R-:W-:Y:S01]  /*a940*/  IMAD.MOV.U32 R132, RZ, RZ, -0x1 ;  /* 0xffffffffff847424 */ /* 0x000fe200078e00ff */
[----:B------:R-:W-:Y:S01]  /*a950*/  STL [R1+0x810], R130 ;  /* 0x0008108201007387 */ /* 0x000fe20000100800 */
        /* <DEDUP_REMOVED lines=116> */
[----:B--2---:R-:W-:Y:S01]  /*b0a0*/  ISETP.GE.AND P0, PT, R0, R252, PT ;  /* 0x000000fc0000720c */ /* 0x004fe20003f06270 */
[----:B------:R-:W-:-:S05]  /*b0b0*/  IMAD.MOV.U32 R252, RZ, RZ, -0x1 ;  /* 0xfffffffffffc7424 */ /* 0x000fca00078e00ff */
[----:B------:R-:W-:Y:S04]  /*b0c0*/  STL [R1+0x824], R252 ;  /* 0x000824fc01007387 */ /* 0x000fe80000100800 */
[----:B------:R0:W-:Y:S04]  /*b0d0*/  STL [R1+0x820], R252 ;  /* 0x000820fc01007387 */ /* 0x0001e80000100800 */
[----:B0-----:R-:W0:Y:S01]  /*b0e0*/  S2R R252, SR_CTAID.X ;  /* 0x0000000000fc7919 */ /* 0x001e220000002500 */
[----:B------:R-:W-:Y:S05]  /*b0f0*/  @P0 BRA `(.L_x_30190) ;  /* 0x0001397000000947 */ /* 0x000fea0003800000 */
[----:B------:R-:W-:-:S04]  /*b100*/  ISETP.NE.U32.AND P0, PT, RZ, c[0x0][0x168], PT ;  /* 0x00005a00ff007a0c */ /* 0x000fc80003f05070 */
[----:B------:R-:W-:-:S13]  /*b110*/  ISETP.NE.AND.EX P0, PT, RZ, c[0x0][0x16c], PT, P0 ;  /* 0x00005b00ff007a0c */ /* 0x000fda0003f05300 */
[----:B------:R-:W-:Y:S05]  /*b120*/  @!P0 BRA `(.L_x_30191) ;  /* 0x00009cc000008947 */ /* 0x000fea0003800000 */
[----:B------:R-:W-:Y:S01]  /*b130*/  IMAD.MOV.U32 R130, RZ, RZ, -0x1 ;  /* 0xffffffffff827424 */ /* 0x000fe200078e00ff */
[----:B0-----:R-:W-:Y:S01]  /*b140*/  MOV R252, 0xffffffff ;  /* 0xffffffff00fc7802 */ /* 0x001fe20000000f00 */
[----:B------:R-:W-:Y:S01]  /*b150*/  STL [R1+0x83c], RZ ;  /* 0x00083cff01007387 */ /* 0x000fe20000100800 */
        /* <DEDUP_REMOVED lines=25> */
[----:B0-----:R-:W-:Y:S01]  /*b2f0*/  MOV R2, 0xffffffff ;  /* 0xffffffff00027802 */ /* 0x001fe20000000f00 */
[----:B------:R-:W-:Y:S01]  /*b300*/  IMAD.MOV.U32 R115, RZ, RZ, -0x800001 ;  /* 0xff7fffffff737424 */ /* 0x000fe200078e00ff */
[----:B------:R-:W-:Y:S01]  /*b310*/  MOV R85, 0xff7fffff ;  /* 0xff7fffff00557802 */ /* 0x000fe20000000f00 */
[----:B------:R-:W-:Y:S01]  /*b320*/  IMAD.MOV.U32 R114, RZ, RZ, -0x800001 ;  /* 0xff7fffffff727424 */ /* 0x000fe200078e00ff */
[----:B------:R-:W-:Y:S01]  /*b330*/  MOV R78, 0xff7fffff ;  /* 0xff7fffff004e7802 */ /* 0x000fe20000000f00 */
        /* <DEDUP_REMOVED lines=123> */
[----:B0-----:R-:W-:Y:S02]  /*baf0*/  IMAD.MOV.U32 R2, RZ, RZ, -0x800001 ;  /* 0xff7fffffff027424 */ /* 0x001fe400078e00ff */
        /* <DEDUP_REMOVED lines=106> */
.L_x_30577:
[----:B0-----:R0:W-:Y:S04]  /*c1a0*/  STL.64 [R1+0x858], R6 ;  /* 0x0008580601007387 */ /* 0x0011e80000100a00 */
[----:B------:R-:W-:Y:S04]  /*c1b0*/  STL [R1+0x854], R5 ;  /* 0x0008540501007387 */ /* 0x000fe80000100800 */
[----:B-1----:R1:W-:Y:S04]  /*c1c0*/  STL [R1+0x84c], R3 ;  /* 0x00084c0301007387 */ /* 0x0023e80000100800 */
[----:B0-----:R-:W0:Y:S01]  /*c1d0*/  S2R R7, SR_CTAID.X ;  /* 0x0000000000077919 */ /* 0x001e220000002500 */
[----:B------:R-:W-:-:S03]  /*c1e0*/  SHF.R.S32.HI R6, RZ, 0x1f, R0 ;  /* 0x0000001fff067819 */ /* 0x000fc60000011400 */
[----:B--2---:R2:W-:Y:S04]  /*c1f0*/  STL [R1+0x850], R4 ;  /* 0x0008500401007387 */ /* 0x0045e80000100800 */
[----:B-1----:R-:W3:Y:S04]  /*c200*/  LDL.LU R3, [R1+0x830] ;  /* 0x0008300001037983 */ /* 0x002ee80000300800 */
[----:B------:R1:W-:Y:S04]  /*c210*/  STL [R1+0x848], R2 ;  /* 0x0008480201007387 */ /* 0x0003e80000100800 */
[----:B--2---:R-:W2:Y:S04]  /*c220*/  LDL.LU R4, [R1+0x83c] ;  /* 0x00083c0001047983 */ /* 0x004ea80000300800 */
[----:B-1--4-:R-:W4:Y:S01]  /*c230*/  LDL R2, [R1+0x814] ;  /* 0x0008140001027983 */ /* 0x012f220000100800 */
[----:B0-----:R-:W-:-:S05]  /*c240*/  IMAD R7, R7, c[0x0][0x180], RZ ;  /* 0x0000600007077a24 */ /* 0x001fca00078e02ff */
[----:B------:R-:W-:-:S04]  /*c250*/  IADD3 R252, P0, R7, R0, RZ ;  /* 0x0000000007fc7210 */ /* 0x000fc80007f1e0ff */
[----:B------:R-:W-:Y:S02]  /*c260*/  LEA.HI.X.SX32 R5, R7, R6, 0x1, P0 ;  /* 0x0000000607057211 */ /* 0x000fe400000f0eff */
[----:B------:R-:W-:-:S04]  /*c270*/  LEA R6, P0, R252, c[0x0][0x160], 0x2 ;  /* 0x00005800fc067a11 */ /* 0x000fc800078010ff */
[----:B------:R-:W-:Y:S01]  /*c280*/  LEA.HI.X R7, R252, c[0x0][0x164], R5, 0x2, P0 ;  /* 0x00005900fc077a11 */ /* 0x000fe200000f1405 */
[----:B------:R-:W-:-:S04]  /*c290*/  IMAD.MOV.U32 R5, RZ, RZ, 0x4 ;  /* 0x00000004ff057424 */ /* 0x000fc800078e00ff */
[----:B------:R0:W2:Y:S02]  /*c2a0*/  LDG.E.CONSTANT R252, [R6.64] ;  /* 0x0000000606fc7981 */ /* 0x0000a4000c1e9900 */
[----:B0-----:R-:W-:-:S05]  /*c2b0*/  IMAD.WIDE R6, R0, R5, c[0x0][0x168] ;  /* 0x00005a0000067625 */ /* 0x001fca00078e0205 */
[----:B------:R0:W2:Y:S04]  /*c2c0*/  LDG.E.CONSTANT R5, [R6.64] ;  /* 0x0000000606057981 */ /* 0x0000a8000c1e9900 */
[----:B0-----:R0:W5:Y:S01]  /*c2d0*/  LDL.LU.64 R6, [R1+0x858] ;  /* 0x0008580001067983 */ /* 0x0011620000300a00 */
[----:B--2---:R-:W-:-:S05]  /*c2e0*/  FADD.FTZ R252, R252, R5 ;  /* 0x00000005fcfc7221 */ /* 0x004fca0000010000 */
[----:B---3--:R-:W-:-:S04]  /*c2f0*/  FSETP.GT.FTZ.AND P1, PT, R3, R252, PT ;  /* 0x000000fc0300720b */ /* 0x008fc80003f34000 */
[----:B------:R-:W-:Y:S02]  /*c300*/  FSEL R5, R252, R3, P1 ;  /* 0x00000003fc057208 */ /* 0x000fe40000800000 */
[----:B------:R-:W-:-:S05]  /*c310*/  FSEL R3, R3, R252, P1 ;  /* 0x000000fc03037208 */ /* 0x000fca0000800000 */
[----:B------:R1:W-:Y:S02]  /*c320*/  STL [R1+0x838], R3 ;  /* 0x0008380301007387 */ /* 0x0003e40000100800 */
[----:B-1----:R-:W-:Y:S01]  /*c330*/  FADD.FTZ R3, -R3, R5 ;  /* 0x0000000503037221 */ /* 0x002fe20000010100 */
        /* <DEDUP_REMOVED lines=21> */
.L_x_30193:
[----:B------:R2:W-:Y:S01]  /*c490*/  STL [R1+0x814], R0 ;  /* 0x0008140001007387 */ /* 0x0005e20000100800 */
[----:B------:R-:W-:-:S03]  /*c4a0*/  IMAD.MOV.U32 R127, RZ, RZ, R252 ;  /* 0x000000ffff7f7224 */ /* 0x000fc600078e00fc */
.L_x_30194:
[----:B------:R-:W-:Y:S05]  /*c4b0*/  BSYNC B0 ;  /* 0x0000000000007941 */ /* 0x000fea0003800000 */
.L_x_30192:
        /* <DEDUP_REMOVED lines=14> */
.L_x_30196:
[----:B------:R3:W-:Y:S04]  /*c5a0*/  STL [R1+0x828], R127 ;  /* 0x0008287f01007387 */ /* 0x0007e80000100800 */
[----:B---3--:R-:W3:Y:S04]  /*c5b0*/  LDL.LU R127, [R1+0x814] ;  /* 0x00081400017f7983 */ /* 0x008ee80000300800 */
[----:B---3--:R3:W-:Y:S02]  /*c5c0*/  STL [R1+0x830], R127 ;  /* 0x0008307f01007387 */ /* 0x0087e40000100800 */
[----:B---3--:R-:W-:-:S02]  /*c5d0*/  IMAD.MOV.U32 R127, RZ, RZ, R126 ;  /* 0x000000ffff7f7224 */ /* 0x008fc400078e007e */
[----:B------:R-:W-:-:S05]  /*c5e0*/  IMAD.MOV.U32 R126, RZ, RZ, R252 ;  /* 0x000000ffff7e7224 */ /* 0x000fca00078e00fc */
[----:B------:R3:W-:Y:S02]  /*c5f0*/  STL [R1+0x814], R126 ;  /* 0x0008147e01007387 */ /* 0x0007e40000100800 */
.L_x_30197:
[----:B------:R-:W-:Y:S05]  /*c600*/  BSYNC B0 ;  /* 0x0000000000007941 */ /* 0x000fea0003800000 */
.L_x_30195:
        /* <DEDUP_REMOVED lines=14> */
.L_x_30199:
[----:B------:R-:W3:Y:S04]  /*c6f0*/  LDL.LU R126, [R1+0x830] ;  /* 0x00083000017e7983 */ /* 0x000ee80000300800 */
[----:B------:R4:W5:Y:S04]  /*c700*/  LDL.LU R252, [R1+0x828] ;  /* 0x0008280001fc7983 */ /* 0x0009680000300800 */
[----:B------:R-:W-:Y:S04]  /*c710*/  STL [R1+0x810], R129 ;  /* 0x0008108101007387 */ /* 0x000fe80000100800 */
[----:B---3--:R3:W-:Y:S02]  /*c720*/  STL [R1+0x82c], R126 ;  /* 0x00082c7e01007387 */ /* 0x0087e40000100800 */
[----:B---3--:R-:W-:-:S02]  /*c730*/  IMAD.MOV.U32 R126, RZ, RZ, R125 ;  /* 0x000000ffff7e7224 */ /* 0x008fc400078e007d */
.L_x_30200:
[----:B----4-:R-:W-:Y:S05]  /*c740*/  BSYNC B0 ;  /* 0x0000000000007941 */ /* 0x010fea0003800000 */
.L_x_30198:
        /* <DEDUP_REMOVED lines=11> */
.L_x_30202:
[----:B----4-:R3:W-:Y:S04]  /*c800*/  STL [R1+0x828], R252 ;  /* 0x000828fc01007387 */ /* 0x0107e80000100800 */
[----:B---3--:R-:W3:Y:S01]  /*c810*/  LDL.LU R252, [R1+0x82c] ;  /* 0x00082c0001fc7983 */ /* 0x008ee20000300800 */
[----:B------:R-:W-:Y:S02]  /*c820*/  IMAD.MOV.U32 R125, RZ, RZ, R124 ;  /* 0x000000ffff7d7224 */ /* 0x000fe400078e007c */
[----:B------:R-:W-:Y:S01]  /*c830*/  IMAD.MOV.U32 R129, RZ, RZ, R128 ;  /* 0x000000ffff817224 */ /* 0x000fe200078e0080 */
[----:B---3--:R3:W-:Y:S04]  /*c840*/  STL [R1+0x830], R252 ;  /* 0x000830fc01007387 */ /* 0x0087e80000100800 */
.L_x_30203:
[----:B----4-:R-:W-:Y:S05]  /*c850*/  BSYNC B0 ;  /* 0x0000000000007941 */ /* 0x010fea0003800000 */
.L_x_30201:
        /* <DEDUP_REMOVED lines=11> */
.L_x_30205:
[----:B---3--:R-:W3:Y:S04]  /*c910*/  LDL.LU R128, [R1+0x830] ;  /* 0x0008300001807983 */ /* 0x008ee80000300800 */
[----:B------:R4:W5:Y:S01]  /*c920*/  LDL.LU R252, [R1+0x828] ;  /* 0x0008280001fc7983 */ /* 0x0009620000300800 */
[----:B------:R-:W-:-:S03]  /*c930*/  IMAD.MOV.U32 R124, RZ, RZ, R123 ;  /* 0x000000ffff7c7224 */ /* 0x000fc600078e007b */
[----:B---3--:R3:W-:Y:S02]  /*c940*/  STL [R1+0x82c], R128 ;  /* 0x00082c8001007387 */ /* 0x0087e40000100800 */
[----:B---3--:R-:W-:Y:S02]  /*c950*/  IMAD.MOV.U32 R128, RZ, RZ, R131 ;  /* 0x000000ffff807224 */ /* 0x008fe400078e0083 */
.L_x_30206:
[----:B---34-:R-:W-:Y:S05]  /*c960*/  BSYNC B0 ;  /* 0x0000000000007941 */ /* 0x018fea0003800000 */
.L_x_30204:
        /* <DEDUP_REMOVED lines=11> */
.L_x_30208:
[----:B----4-:R3:W-:Y:S04]  /*ca20*/  STL [R1+0x828], R252 ;  /* 0x000828fc01007387 */ /* 0x0107e80000100800 */
[----:B---3--:R-:W3:Y:S01]  /*ca30*/  LDL.LU R252, [R1+0x82c] ;  /* 0x00082c0001fc7983 */ /* 0x008ee20000300800 */
[----:B------:R-:W-:Y:S01]  /*ca40*/  MOV R123, R122 ;  /* 0x0000007a007b7202 */ /* 0x000fe20000000f00 */
[----:B------:R-:W-:Y:S02]  /*ca50*/  IMAD.MOV.U32 R131, RZ, RZ, R130 ;  /* 0x000000ffff837224 */ /* 0x000fe400078e0082 */
[----:B---3--:R3:W-:Y:S04]  /*ca60*/  STL [R1+0x830], R252 ;  /* 0x000830fc01007387 */ /* 0x0087e80000100800 */
.L_x_30209:
[----:B----4-:R-:W-:Y:S05]  /*ca70*/  BSYNC B0 ;  /* 0x0000000000007941 */ /* 0x010fea0003800000 */
.L_x_30207:
        /* <DEDUP_REMOVED lines=11> */
.L_x_30211:
[----:B---3--:R-:W3:Y:S04]  /*cb30*/  LDL.LU R130, [R1+0x830] ;  /* 0x0008300001827983 */ /* 0x008ee80000300800 */
[----:B------:R4:W5:Y:S01]  /*cb40*/  LDL.LU R252, [R1+0x828] ;  /* 0x0008280001fc7983 */ /* 0x0009620000300800 */
[----:B------:R-:W-:-:S03]  /*cb50*/  IMAD.MOV.U32 R122, RZ, RZ, R121 ;  /* 0x000000ffff7a7224 */ /* 0x000fc600078e0079 */
[----:B---3--:R3:W-:Y:S02]  /*cb60*/  STL [R1+0x82c], R130 ;  /* 0x00082c8201007387 */ /* 0x0087e40000100800 */
[----:B---3--:R-:W-:Y:S02]  /*cb70*/  IMAD.MOV.U32 R130, RZ, RZ, R133 ;  /* 0x000000ffff827224 */ /* 0x008fe400078e0085 */
.L_x_30212:
[----:B---34-:R-:W-:Y:S05]  /*cb80*/  BSYNC B0 ;  /* 0x0000000000007941 */ /* 0x018fea0003800000 */
.L_x_30210:
        /* <DEDUP_REMOVED lines=11> */
.L_x_30214:
[----:B----4-:R3:W-:Y:S04]  /*cc40*/  STL [R1+0x828], R252 ;  /* 0x000828fc01007387 */ /* 0x0107e80000100800 */
[----:B---3--:R-:W3:Y:S01]  /*cc50*/  LDL.LU R252, [R1+0x82c] ;  /* 0x00082c0001fc7983 */ /* 0x008ee20000300800 */
[----:B------:R-:W-:Y:S01]  /*cc60*/  IMAD.MOV.U32 R121, RZ, RZ, R120 ;  /* 0x000000ffff797224 */ /* 0x000fe200078e0078 */
[----:B------:R-:W-:Y:S02]  /*cc70*/  MOV R133, R132 ;  /* 0x0000008400857202 */ /* 0x000fe40000000f00 */
[----:B---3--:R3:W-:Y:S04]  /*cc80*/  STL [R1+0x830], R252 ;  /* 0x000830fc01007387 */ /* 0x0087e80000100800 */
.L_x_30215:
[----:B----4-:R-:W-:Y:S05]  /*cc90*/  BSYNC B0 ;  /* 0x0000000000007941 */ /* 0x010fea0003800000 */
.L_x_30213:
        /* <DEDUP_REMOVED lines=11> */
.L_x_30217:
[----:B---3--:R-:W3:Y:S04]  /*cd50*/  LDL.LU R132, [R1+0x830] ;  /* 0x0008300001847983 */ /* 0x008ee80000300800 */
[----:B------:R4:W5:Y:S01]  /*cd60*/  LDL.LU R252, [R1+0x828] ;  /* 0x0008280001fc7983 */ /* 0x0009620000300800 */
[----:B------:R-:W-:-:S03]  /*cd70*/  IMAD.MOV.U32 R120, RZ, RZ, R119 ;  /* 0x000000ffff787224 */ /* 0x000fc600078e0077 */
[----:B---3--:R3:W-:Y:S02]  /*cd80*/  STL [R1+0x82c], R132 ;  /* 0x00082c8401007387 */ /* 0x0087e40000100800 */
[----:B---3--:R-:W-:Y:S02]  /*cd90*/  IMAD.MOV.U32 R132, RZ, RZ, R135 ;  /* 0x000000ffff847224 */ /* 0x008fe400078e0087 */
.L_x_30218:
[----:B---34-:R-:W-:Y:S05]  /*cda0*/  BSYNC B0 ;  /* 0x0000000000007941 */ /* 0x018fea0003800000 */
.L_x_30216:
        /* <DEDUP_REMOVED lines=11> */
.L_x_30220:
[----:B----4-:R3:W-:Y:S04]  /*ce60*/  STL [R1+0x828], R252 ;  /* 0x000828fc01007387 */ /* 0x0107e80000100800 */
[----:B---3--:R-:W3:Y:S01]  /*ce70*/  LDL.LU R252, [R1+0x82c] ;  /* 0x00082c0001fc7983 */ /* 0x008ee20000300800 */
[----:B------:R-:W-:Y:S02]  /*ce80*/  IMAD.MOV.U32 R119, RZ, RZ, R118 ;  /* 0x000000ffff777224 */ /* 0x000fe400078e0076 */
[----:B------:R-:W-:Y:S01]  /*ce90*/  IMAD.MOV.U32 R135, RZ, RZ, R134 ;  /* 0x000000ffff877224 */ /* 0x000fe200078e0086 */
[----:B---3--:R3:W-:Y:S04]  /*cea0*/  STL [R1+0x830], R252 ;  /* 0x000830fc01007387 */ /* 0x0087e80000100800 */
.L_x_30221:
[----:B----4-:R-:W-:Y:S05]  /*ceb0*/  BSYNC B0 ;  /* 0x0000000000007941 */ /* 0x010fea0003800000 */
.L_x_30219:
        /* <DEDUP_REMOVED lines=11> */
.L_x_30223:
[----:B---3--:R-:W3:Y:S04]  /*cf70*/  LDL.LU R134, [R1+0x830] ;  /* 0x0008300001867983 */ /* 0x008ee80000300800 */
[----:B------:R4:W5:Y:S01]  /*cf80*/  LDL.LU R252, [R1+0x828] ;  /* 0x0008280001fc7983 */ /* 0x0009620000300800 */
[----:B------:R-:W-:-:S03]  /*cf90*/  IMAD.MOV.U32 R118, RZ, RZ, R117 ;  /* 0x000000ffff767224 */ /* 0x000fc600078e0075 */
[----:B---3--:R3:W-:Y:S02]  /*cfa0*/  STL [R1+0x82c], R134 ;  /* 0x00082c8601007387 */ /* 0x0087e40000100800 */
[----:B---3--:R-:W-:Y:S02]  /*cfb0*/  IMAD.MOV.U32 R134, RZ, RZ, R137 ;  /* 0x000000ffff867224 */ /* 0x008fe400078e0089 */
.L_x_30224:
[----:B---34-:R-:W-:Y:S05]  /*cfc0*/  BSYNC B0 ;  /* 0x0000000000007941 */ /* 0x018fea0003800000 */
.L_x_30222:
        /* <DEDUP_REMOVED lines=11> */
.L_x_30226:
[----:B----4-:R3:W-:Y:S04]  /*d080*/  STL [R1+0x828], R252 ;  /* 0x000828fc01007387 */ /* 0x0107e80000100800 */
[----:B---3--:R-:W3:Y:S01]  /*d090*/  LDL.LU R252, [R1+0x82c] ;  /* 0x00082c0001fc7983 */ /* 0x008ee20000300800 */
[----:B------:R-:W-:Y:S02]  /*d0a0*/  IMAD.MOV.U32 R117, RZ, RZ, R116 ;  /* 0x000000ffff757224 */ /* 0x000fe400078e0074 */
[----:B------:R-:W-:Y:S01]  /*d0b0*/  IMAD.MOV.U32 R137, RZ, RZ, R136 ;  /* 0x000000ffff897224 */ /* 0x000fe200078e0088 */
[----:B---3--:R3:W-:Y:S04]  /*d0c0*/  STL [R1+0x830], R252 ;  /* 0x000830fc01007387 */ /* 0x0087e80000100800 */
.L_x_30227:
[----:B----4-:R-:W-:Y:S05]  /*d0d0*/  BSYNC B0 ;  /* 0x0000000000007941 */ /* 0x010fea0003800000 */
.L_x_30225:
        /* <DEDUP_REMOVED lines=11> */
.L_x_30229:
[----:B---3--:R-:W3:Y:S04]  /*d190*/  LDL.LU R136, [R1+0x830] ;  /* 0x0008300001887983 */ /* 0x008ee80000300800 */
[----:B------:R4:W5:Y:S01]  /*d1a0*/  LDL.LU R252, [R1+0x828] ;  /* 0x0008280001fc7983 */ /* 0x0009620000300800 */
[----:B------:R-:W-:-:S03]  /*d1b0*/  MOV R116, R115 ;  /* 0x0000007300747202 */ /* 0x000fc60000000f00 */
[----:B---3--:R3:W-:Y:S02]  /*d1c0*/  STL [R1+0x82c], R136 ;  /* 0x00082c8801007387 */ /* 0x0087e40000100800 */
[----:B---3--:R-:W-:Y:S02]  /*d1d0*/  IMAD.MOV.U32 R136, RZ, RZ, R139 ;  /* 0x000000ffff887224 */ /* 0x008fe400078e008b */
.L_x_30230:
[----:B---34-:R-:W-:Y:S05]  /*d1e0*/  BSYNC B0 ;  /* 0x0000000000007941 */ /* 0x018fea0003800000 */
.L_x_30228:
        /* <DEDUP_REMOVED lines=11> */
.L_x_30232:
[----:B----4-:R3:W-:Y:S04]  /*d2a0*/  STL [R1+0x828], R252 ;  /* 0x000828fc01007387 */ /* 0x0107e80000100800 */
[----:B---3--:R-:W3:Y:S01]  /*d2b0*/  LDL.LU R252, [R1+0x82c] ;  /* 0x00082c0001fc7983 */ /* 0x008ee20000300800 */
[----:B------:R-:W-:Y:S02]  /*d2c0*/  IMAD.MOV.U32 R115, RZ, RZ, R114 ;  /* 0x000000ffff737224 */ /* 0x000fe400078e0072 */
[----:B------:R-:W-:Y:S01]  /*d2d0*/  IMAD.MOV.U32 R139, RZ, RZ, R138 ;  /* 0x000000ffff8b7224 */ /* 0x000fe200078e008a */
[----:B---3--:R3:W-:Y:S04]  /*d2e0*/  STL [R1+0x830], R252 ;  /* 0x000830fc01007387 */ /* 0x0087e80000100800 */
.L_x_30233:
[----:B----4-:R-:W-:Y:S05]  /*d2f0*/  BSYNC B0 ;  /* 0x0000000000007941 */ /* 0x010fea0003800000 */
.L_x_30231:
        /* <DEDUP_REMOVED lines=11> */
.L_x_30235:
[----:B---3--:R-:W3:Y:S04]  /*d3b0*/  LDL.LU R138, [R1+0x830] ;  /* 0x00083000018a7983 */ /* 0x008ee80000300800 */
[----:B------:R4:W5:Y:S01]  /*d3c0*/  LDL.LU R252, [R1+0x828] ;  /* 0x0008280001fc7983 */ /* 0x0009620000300800 */
[----:B------:R-:W-:-:S03]  /*d3d0*/  IMAD.MOV.U32 R114, RZ, RZ, R113 ;  /* 0x000000ffff727224 */ /* 0x000fc600078e0071 */
[----:B---3--:R3:W-:Y:S02]  /*d3e0*/  STL [R1+0x82c], R138 ;  /* 0x00082c8a01007387 */ /* 0x0087e40000100800 */
[----:B---3--:R-:W-:Y:S02]  /*d3f0*/  MOV R138, R141 ;  /* 0x0000008d008a7202 */ /* 0x008fe40000000f00 */
.L_x_30236:
[----:B---34-:R-:W-:Y:S05]  /*d400*/  BSYNC B0 ;  /* 0x0000000000007941 */ /* 0x018fea0003800000 */
.L_x_30234:
        /* <DEDUP_REMOVED lines=11> */
.L_x_30238:
[----:B----4-:R3:W-:Y:S04]  /*d4c0*/  STL [R1+0x828], R252 ;  /* 0x000828fc01007387 */ /* 0x0107e80000100800 */
[----:B---3--:R-:W3:Y:S01]  /*d4d0*/  LDL.LU R252, [R1+0x82c] ;  /* 0x00082c0001fc7983 */ /* 0x008ee20000300800 */
[----:B------:R-:W-:Y:S02]  /*d4e0*/  IMAD.MOV.U32 R113, RZ, RZ, R112 ;  /* 0x000000ffff717224 */ /* 0x000fe400078e0070 */
[----:B------:R-:W-:Y:S01]  /*d4f0*/  IMAD.MOV.U32 R141, RZ, RZ, R140 ;  /* 0x000000ffff8d7224 */ /* 0x000fe200078e008c */
[----:B---3--:R3:W-:Y:S04]  /*d500*/  STL [R1+0x830], R252 ;  /* 0x000830fc01007387 */ /* 0x0087e80000100800 */
.L_x_30239:
[----:B----4-:R-:W-:Y:S05]  /*d510*/  BSYNC B0 ;  /* 0x0000000000007941 */ /* 0x010fea0003800000 */
.L_x_30237:
        /* <DEDUP_REMOVED lines=11> */
.L_x_30241:
[----:B---3--:R-:W3:Y:S04]  /*d5d0*/  LDL.LU R140, [R1+0x830] ;  /* 0x00083000018c7983 */ /* 0x008ee80000300800 */
[----:B------:R4:W5:Y:S01]  /*d5e0*/  LDL.LU R252, [R1+0x828] ;  /* 0x0008280001fc7983 */ /* 0x0009620000300800 */
[----:B------:R-:W-:-:S03]  /*d5f0*/  IMAD.MOV.U32 R112, RZ, RZ, R111 ;  /* 0x000000ffff707224 */ /* 0x000fc600078e006f */
[----:B---3--:R3:W-:Y:S02]  /*d600*/  STL [R1+0x82c], R140 ;  /* 0x00082c8c01007387 */ /* 0x0087e40000100800 */
[----:B---3--:R-:W-:Y:S02]  /*d610*/  IMAD.MOV.U32 R140, RZ, RZ, R143 ;  /* 0x000000ffff8c7224 */ /* 0x008fe400078e008f */
.L_x_30242:
[----:B---34-:R-:W-:Y:S05]  /*d620*/  BSYNC B0 ;  /* 0x0000000000007941 */ /* 0x018fea0003800000 */
.L_x_30240:
        /* <DEDUP_REMOVED lines=11> */
.L_x_30244:
[----:B----4-:R3:W-:Y:S04]  /*d6e0*/  STL [R1+0x828], R252 ;  /* 0x000828fc01007387 */ /* 0x0107e80000100800 */
[----:B---3--:R-:W3:Y:S01]  /*d6f0*/  LDL.LU R252, [R1+0x82c] ;  /* 0x00082c0001fc7983 */ /* 0x008ee20000300800 */
[----:B------:R-:W-:Y:S02]  /*d700*/  IMAD.MOV.U32 R111, RZ, RZ, R110 ;  /* 0x000000ffff6f7224 */ /* 0x000fe400078e006e */
[----:B------:R-:W-:Y:S01]  /*d710*/  IMAD.MOV.U32 R143, RZ, RZ, R142 ;  /* 0x000000ffff8f7224 */ /* 0x000fe200078e008e */
[----:B---3--:R3:W-:Y:S04]  /*d720*/  STL [R1+0x830], R252 ;  /* 0x000830fc01007387 */ /* 0x0087e80000100800 */
.L_x_30245:
[----:B----4-:R-:W-:Y:S05]  /*d730*/  BSYNC B0 ;  /* 0x0000000000007941 */ /* 0x010fea0003800000 */
.L_x_30243:
        /* <DEDUP_REMOVED lines=11> */
.L_x_30247:
[----:B---3--:R-:W3:Y:S04]  /*d7f0*/  LDL.LU R142, [R1+0x830] ;  /* 0x00083000018e7983 */ /* 0x008ee80000300800 */
[----:B------:R4:W5:Y:S01]  /*d800*/  LDL.LU R252, [R1+0x828] ;  /* 0x0008280001fc7983 */ /* 0x0009620000300800 */
[----:B------:R-:W-:-:S03]  /*d810*/  IMAD.MOV.U32 R110, RZ, RZ, R109 ;  /* 0x000000ffff6e7224 */ /* 0x000fc600078e006d */
[----:B---3--:R3:W-:Y:S02]  /*d820*/  STL [R1+0x82c], R142 ;  /* 0x00082c8e01007387 */ /* 0x0087e40000100800 */
[----:B---3--:R-:W-:Y:S02]  /*d830*/  IMAD.MOV.U32 R142, RZ, RZ, R145 ;  /* 0x000000ffff8e7224 */ /* 0x008fe400078e0091 */
.L_x_30248:
[----:B---34-:R-:W-:Y:S05]  /*d840*/  BSYNC B0 ;  /* 0x0000000000007941 */ /* 0x018fea0003800000 */
.L_x_30246:
        /* <DEDUP_REMOVED lines=11> */
.L_x_30250:
[----:B----4-:R3:W-:Y:S04]  /*d900*/  STL [R1+0x828], R252 ;  /* 0x000828fc01007387 */ /* 0x0107e80000100800 */
[----:B---3--:R-:W3:Y:S01]  /*d910*/  LDL.LU R252, [R1+0x82c] ;  /* 0x00082c0001fc7983 */ /* 0x008ee20000300800 */
[----:B------:R-:W-:Y:S01]  /*d920*/  MOV R109, R108 ;  /* 0x0000006c006d7202 */ /* 0x000fe20000000f00 */
[----:B------:R-:W-:Y:S02]  /*d930*/  IMAD.MOV.U32 R145, RZ, RZ, R144 ;  /* 0x000000ffff917224 */ /* 0x000fe400078e0090 */
[----:B---3--:R3:W-:Y:S04]  /*d940*/  STL [R1+0x830], R252 ;  /* 0x000830fc01007387 */ /* 0x0087e80000100800 */
.L_x_30251:
[----:B----4-:R-:W-:Y:S05]  /*d950*/  BSYNC B0 ;  /* 0x0000000000007941 */ /* 0x010fea0003800000 */
.L_x_30249:
        /* <DEDUP_REMOVED lines=11> */
.L_x_30253:
[----:B---3--:R-:W3:Y:S04]  /*da10*/  LDL.LU R144, [R1+0x830] ;  /* 0x0008300001907983 */ /* 0x008ee80000300800 */
[----:B------:R4:W5:Y:S01]  /*da20*/  LDL.LU R252, [R1+0x828] ;  /* 0x0008280001fc7983 */ /* 0x0009620000300800 */
[----:B------:R-:W-:-:S03]  /*da30*/  IMAD.MOV.U32 R108, RZ, RZ, R107 ;  /* 0x000000ffff6c7224 */ /* 0x000fc600078e006b */
[----:B---3--:R3:W-:Y:S02]  /*da40*/  STL [R1+0x82c], R144 ;  /* 0x00082c9001007387 */ /* 0x0087e40000100800 */
[----:B---3--:R-:W-:Y:S02]  /*da50*/  IMAD.MOV.U32 R144, RZ, RZ, R147 ;  /* 0x000000ffff907224 */ /* 0x008fe400078e0093 */
.L_x_30254:
[----:B---34-:R-:W-:Y:S05]  /*da60*/  BSYNC B0 ;  /* 0x0000000000007941 */ /* 0x018fea0003800000 */
.L_x_30252:
        /* <DEDUP_REMOVED lines=11> */
.L_x_30256:
[----:B----4-:R3:W-:Y:S04]  /*db20*/  STL [R1+0x828], R252 ;  /* 0x000828fc01007387 */ /* 0x0107e80000100800 */
[----:B---3--:R-:W3:Y:S01]  /*db30*/  LDL.LU R252, [R1+0x82c] ;  /* 0x00082c0001fc7983 */ /* 0x008ee20000300800 */
[----:B------:R-:W-:Y:S01]  /*db40*/  IMAD.MOV.U32 R107, RZ, RZ, R106 ;  /* 0x000000ffff6b7224 */ /* 0x000fe200078e006a */
[----:B------:R-:W-:Y:S02]  /*db50*/  MOV R147, R146 ;  /* 0x0000009200937202 */ /* 0x000fe40000000f00 */
[----:B---3--:R3:W-:Y:S04]  /*db60*/  STL [R1+0x830], R252 ;  /* 0x000830fc01007387 */ /* 0x0087e80000100800 */
.L_x_30257:
[----:B----4-:R-:W-:Y:S05]  /*db70*/  BSYNC B0 ;  /* 0x0000000000007941 */ /* 0x010fea0003800000 */
.L_x_30255:
        /* <DEDUP_REMOVED lines=11> */
.L_x_30259:
[----:B---3--:R-:W3:Y:S04]  /*dc30*/  LDL.LU R146, [R1+0x830] ;  /* 0x0008300001927983 */ /* 0x008ee80000300800 */
[----:B------:R4:W5:Y:S01]  /*dc40*/  LDL.LU R252, [R1+0x828] ;  /* 0x0008280001fc7983 */ /* 0x0009620000300800 */
[----:B------:R-:W-:-:S03]  /*dc50*/  IMAD.MOV.U32 R106, RZ, RZ, R105 ;  /* 0x000000ffff6a7224 */ /* 0x000fc600078e0069 */
[----:B---3--:R3:W-:Y:S02]  /*dc60*/  STL [R1+0x82c], R146 ;  /* 0x00082c9201007387 */ /* 0x0087e40000100800 */
[----:B---3--:R-:W-:Y:S02]  /*dc70*/  IMAD.MOV.U32 R146, RZ, RZ, R149 ;  /* 0x000000ffff927224 */ /* 0x008fe400078e0095 */
.L_x_30260:
[----:B---34-:R-:W-:Y:S05]  /*dc80*/  BSYNC B0 ;  /* 0x0000000000007941 */ /* 0x018fea0003800000 */
.L_x_30258:
        /* <DEDUP_REMOVED lines=11> */
.L_x_30262:
[----:B----4-:R3:W-:Y:S04]  /*dd40*/  STL [R1+0x828], R252 ;  /* 0x000828fc01007387 */ /* 0x0107e80000100800 */
[----:B---3--:R-:W3:Y:S01]  /*dd50*/  LDL.LU R252, [R1+0x82c] ;  /* 0x00082c0001fc7983 */ /* 0x008ee20000300800 */
[----:B------:R-:W-:Y:S02]  /*dd60*/  IMAD.MOV.U32 R105, RZ, RZ, R104 ;  /* 0x000000ffff697224 */ /* 0x000fe400078e0068 */
[----:B------:R-:W-:Y:S01]  /*dd70*/  IMAD.MOV.U32 R149, RZ, RZ, R148 ;  /* 0x000000ffff957224 */ /* 0x000fe200078e0094 */
[----:B---3--:R3:W-:Y:S04]  /*dd80*/  STL [R1+0x830], R252 ;  /* 0x000830fc01007387 */ /* 0x0087e80000100800 */
.L_x_30263:
[----:B----4-:R-:W-:Y:S05]  /*dd90*/  BSYNC B0 ;  /* 0x0000000000007941 */ /* 0x010fea0003800000 */
.L_x_30261:
        /* <DEDUP_REMOVED lines=11> */
.L_x_30265:
[----:B---3--:R-:W3:Y:S04]  /*de50*/  LDL.LU R148, [R1+0x830] ;  /* 0x0008300001947983 */ /* 0x008ee80000300800 */
[----:B------:R4:W5:Y:S01]  /*de60*/  LDL.LU R252, [R1+0x828] ;  /* 0x0008280001fc7983 */ /* 0x0009620000300800 */
[----:B------:R-:W-:-:S03]  /*de70*/  IMAD.MOV.U32 R104, RZ, RZ, R103 ;  /* 0x000000ffff687224 */ /* 0x000fc600078e0067 */
[----:B---3--:R3:W-:Y:S02]  /*de80*/  STL [R1+0x82c], R148 ;  /* 0x00082c9401007387 */ /* 0x0087e40000100800 */
[----:B---3--:R-:W-:Y:S02]  /*de90*/  IMAD.MOV.U32 R148, RZ, RZ, R151 ;  /* 0x000000ffff947224 */ /* 0x008fe400078e0097 */
.L_x_30266:
[----:B---34-:R-:W-:Y:S05]  /*dea0*/  BSYNC B0 ;  /* 0x0000000000007941 */ /* 0x018fea0003800000 */
.L_x_30264:
        /* <DEDUP_REMOVED lines=11> */
.L_x_30268:
[----:B----4-:R3:W-:Y:S04]  /*df60*/  STL [R1+0x828], R252 ;  /* 0x000828fc01007387 */ /* 0x0107e80000100800 */
[----:B---3--:R-:W3:Y:S01]  /*df70*/  LDL.LU R252, [R1+0x82c] ;  /* 0x00082c0001fc7983 */ /* 0x008ee20000300800 */
[----:B------:R-:W-:Y:S02]  /*df80*/  IMAD.MOV.U32 R103, RZ, RZ, R102 ;  /* 0x000000ffff677224 */ /* 0x000fe400078e0066 */
[----:B------:R-:W-:Y:S01]  /*df90*/  IMAD.MOV.U32 R151, RZ, RZ, R150 ;  /* 0x000000ffff977224 */ /* 0x000fe200078e0096 */
[----:B---3--:R3:W-:Y:S04]  /*dfa0*/  STL [R1+0x830], R252 ;  /* 0x000830fc01007387 */ /* 0x0087e80000100800 */
.L_x_30269:
[----:B----4-:R-:W-:Y:S05]  /*dfb0*/  BSYNC B0 ;  /* 0x0000000000007941 */ /* 0x010fea0003800000 */
.L_x_30267:
        /* <DEDUP_REMOVED lines=11> */
.L_x_30271:
[----:B---3--:R-:W3:Y:S04]  /*e070*/  LDL.LU R150, [R1+0x830] ;  /* 0x0008300001967983 */ /* 0x008ee80000300800 */
[----:B------:R4:W5:Y:S01]  /*e080*/  LDL.LU R252, [R1+0x828] ;  /* 0x0008280001fc7983 */ /* 0x0009620000300800 */
[----:B------:R-:W-:-:S03]  /*e090*/  MOV R102, R101 ;  /* 0x0000006500667202 */ /* 0x000fc60000000f00 */
[----:B---3--:R3:W-:Y:S02]  /*e0a0*/  STL [R1+0x82c], R150 ;  /* 0x00082c9601007387 */ /* 0x0087e40000100800 */
[----:B---3--:R-:W-:Y:S02]  /*e0b0*/  IMAD.MOV.U32 R150, RZ, RZ, R153 ;  /* 0x000000ffff967224 */ /* 0x008fe400078e0099 */
.L_x_30272:
[----:B---34-:R-:W-:Y:S05]  /*e0c0*/  BSYNC B0 ;  /* 0x0000000000007941 */ /* 0x018fea0003800000 */
.L_x_30270:
        /* <DEDUP_REMOVED lines=11> */
.L_x_30274:
[----:B----4-:R3:W-:Y:S04]  /*e180*/  STL [R1+0x828], R252 ;  /* 0x000828fc01007387 */ /* 0x0107e80000100800 */
[----:B---3--:R-:W3:Y:S01]  /*e190*/  LDL.LU R252, [R1+0x82c] ;  /* 0x00082c0001fc7983 */ /* 0x008ee20000300800 */
[----:B------:R-:W-:Y:S02]  /*e1a0*/  IMAD.MOV.U32 R101, RZ, RZ, R100 ;  /* 0x000000ffff657224 */ /* 0x000fe400078e0064 */
[----:B------:R-:W-:Y:S01]  /*e1b0*/  IMAD.MOV.U32 R153, RZ, RZ, R152 ;  /* 0x000000ffff997224 */ /* 0x000fe200078e0098 */
[----:B---3--:R3:W-:Y:S04]  /*e1c0*/  STL [R1+0x830], R252 ;  /* 0x000830fc01007387 */ /* 0x0087e80000100800 */
.L_x_30275:
[----:B----4-:R-:W-:Y:S05]  /*e1d0*/  BSYNC B0 ;  /* 0x0000000000007941 */ /* 0x010fea0003800000 */
.L_x_30273:
        /* <DEDUP_REMOVED lines=11> */
.L_x_30277:
[----:B---3--:R-:W3:Y:S04]  /*e290*/  LDL.LU R152, [R1+0x830] ;  /* 0x0008300001987983 */ /* 0x008ee80000300800 */
[----:B------:R4:W5:Y:S01]  /*e2a0*/  LDL.LU R252, [R1+0x828] ;  /* 0x0008280001fc7983 */ /* 0x0009620000300800 */
[----:B------:R-:W-:-:S03]  /*e2b0*/  IMAD.MOV.U32 R100, RZ, RZ, R99 ;  /* 0x000000ffff647224 */ /* 0x000fc600078e0063 */
[----:B---3--:R3:W-:Y:S02]  /*e2c0*/  STL [R1+0x82c], R152 ;  /* 0x00082c9801007387 */ /* 0x0087e40000100800 */
[----:B---3--:R-:W-:Y:S02]  /*e2d0*/  MOV R152, R155 ;  /* 0x0000009b00987202 */ /* 0x008fe40000000f00 */
.L_x_30278:
[----:B---34-:R-:W-:Y:S05]  /*e2e0*/  BSYNC B0 ;  /* 0x0000000000007941 */ /* 0x018fea0003800000 */
.L_x_30276:
        /* <DEDUP_REMOVED lines=11> */
.L_x_30280:
[----:B----4-:R3:W-:Y:S04]  /*e3a0*/  STL [R1+0x828], R252 ;  /* 0x000828fc01007387 */ /* 0x0107e80000100800 */
[----:B---3--:R-:W3:Y:S01]  /*e3b0*/  LDL.LU R252, [R1+0x82c] ;  /* 0x00082c0001fc7983 */ /* 0x008ee20000300800 */
[----:B------:R-:W-:Y:S02]  /*e3c0*/  IMAD.MOV.U32 R99, RZ, RZ, R98 ;  /* 0x000000ffff637224 */ /* 0x000fe400078e0062 */
[----:B------:R-:W-:Y:S01]  /*e3d0*/  IMAD.MOV.U32 R155, RZ, RZ, R154 ;  /* 0x000000ffff9b7224 */ /* 0x000fe200078e009a */
[----:B---3--:R3:W-:Y:S04]  /*e3e0*/  STL [R1+0x830], R252 ;  /* 0x000830fc01007387 */ /* 0x0087e80000100800 */
.L_x_30281:
[----:B----4-:R-:W-:Y:S05]  /*e3f0*/  BSYNC B0 ;  /* 0x0000000000007941 */ /* 0x010fea0003800000 */
.L_x_30279:
        /* <DEDUP_REMOVED lines=11> */
.L_x_30283:
[----:B---3--:R-:W3:Y:S04]  /*e4b0*/  LDL.LU R154, [R1+0x830] ;  /* 0x00083000019a7983 */ /* 0x008ee80000300800 */
[----:B------:R4:W5:Y:S01]  /*e4c0*/  LDL.LU R252, [R1+0x828] ;  /* 0x0008280001fc7983 */ /* 0x0009620000300800 */
[----:B------:R-:W-:-:S03]  /*e4d0*/  IMAD.MOV.U32 R98, RZ, RZ, R97 ;  /* 0x000000ffff627224 */ /* 0x000fc600078e0061 */
[----:B---3--:R3:W-:Y:S02]  /*e4e0*/  STL [R1+0x82c], R154 ;  /* 0x00082c9a01007387 */ /* 0x0087e40000100800 */
[----:B---3--:R-:W-:Y:S02]  /*e4f0*/  IMAD.MOV.U32 R154, RZ, RZ, R157 ;  /* 0x000000ffff9a7224 */ /* 0x008fe400078e009d */
.L_x_30284:
[----:B---34-:R-:W-:Y:S05]  /*e500*/  BSYNC B0 ;  /* 0x0000000000007941 */ /* 0x018fea0003800000 */
.L_x_30282:
        /* <DEDUP_REMOVED lines=11> */
.L_x_30286:
[----:B----4-:R3:W-:Y:S04]  /*e5c0*/  STL [R1+0x828], R252 ;  /* 0x000828fc01007387 */ /* 0x0107e80000100800 */
[----:B---3--:R-:W3:Y:S01]  /*e5d0*/  LDL.LU R252, [R1+0x82c] ;  /* 0x00082c0001fc7983 */ /* 0x008ee20000300800 */
[----:B------:R-:W-:Y:S02]  /*e5e0*/  IMAD.MOV.U32 R97, RZ, RZ, R96 ;  /* 0x000000ffff617224 */ /* 0x000fe400078e0060 */
[----:B------:R-:W-:Y:S01]  /*e5f0*/  IMAD.MOV.U32 R157, RZ, RZ, R156 ;  /* 0x000000ffff9d7224 */ /* 0x000fe200078e009c */
[----:B---3--:R3:W-:Y:S04]  /*e600*/  STL [R1+0x830], R252 ;  /* 0x000830fc01007387 */ /* 0x0087e80000100800 */
.L_x_30287:
[----:B----4-:R-:W-:Y:S05]  /*e610*/  BSYNC B0 ;  /* 0x0000000000007941 */ /* 0x010fea0003800000 */
.L_x_30285:
        /* <DEDUP_REMOVED lines=11> */
.L_x_30289:
[----:B---3--:R-:W3:Y:S04]  /*e6d0*/  LDL.LU R156, [R1+0x830] ;  /* 0x00083000019c7983 */ /* 0x008ee80000300800 */
[----:B------:R4:W5:Y:S01]  /*e6e0*/  LDL.LU R252, [R1+0x828] ;  /* 0x0008280001fc7983 */ /* 0x0009620000300800 */
[----:B------:R-:W-:-:S03]  /*e6f0*/  IMAD.MOV.U32 R96, RZ, RZ, R95 ;  /* 0x000000ffff607224 */ /* 0x000fc600078e005f */
[----:B---3--:R3:W-:Y:S02]  /*e700*/  STL [R1+0x82c], R156 ;  /* 0x00082c9c01007387 */ /* 0x0087e40000100800 */
[----:B---3--:R-:W-:Y:S02]  /*e710*/  IMAD.MOV.U32 R156, RZ, RZ, R159 ;  /* 0x000000ffff9c7224 */ /* 0x008fe400078e009f */
.L_x_30290:
[----:B---34-:R-:W-:Y:S05]  /*e720*/  BSYNC B0 ;  /* 0x0000000000007941 */ /* 0x018fea0003800000 */
.L_x_30288:
        /* <DEDUP_REMOVED lines=11> */
.L_x_30292:
[----:B----4-:R3:W-:Y:S04]  /*e7e0*/  STL [R1+0x828], R252 ;  /* 0x000828fc01007387 */ /* 0x0107e80000100800 */
[----:B---3--:R-:W3:Y:S01]  /*e7f0*/  LDL.LU R252, [R1+0x82c] ;  /* 0x00082c0001fc7983 */ /* 0x008ee20000300800 */
[----:B------:R-:W-:Y:S01]  /*e800*/  MOV R95, R94 ;  /* 0x0000005e005f7202 */ /* 0x000fe20000000f00 */
[----:B------:R-:W-:Y:S02]  /*e810*/  IMAD.MOV.U32 R159, RZ, RZ, R158 ;  /* 0x000000ffff9f7224 */ /* 0x000fe400078e009e */
[----:B---3--:R3:W-:Y:S04]  /*e820*/  STL [R1+0x830], R252 ;  /* 0x000830fc01007387 */ /* 0x0087e80000100800 */
.L_x_30293:
[----:B----4-:R-:W-:Y:S05]  /*e830*/  BSYNC B0 ;  /* 0x0000000000007941 */ /* 0x010fea0003800000 */
.L_x_30291:
        /* <DEDUP_REMOVED lines=11> */
.L_x_30295:
[----:B---3--:R-:W3:Y:S04]  /*e8f0*/  LDL.LU R158, [R1+0x830] ;  /* 0x00083000019e7983 */ /* 0x008ee80000300800 */
[----:B------:R4:W5:Y:S01]  /*e900*/  LDL.LU R252, [R1+0x828] ;  /* 0x0008280001fc7983 */ /* 0x0009620000300800 */
[----:B------:R-:W-:-:S03]  /*e910*/  IMAD.MOV.U32 R94, RZ, RZ, R93 ;  /* 0x000000ffff5e7224 */ /* 0x000fc600078e005d */
[----:B---3--:R3:W-:Y:S02]  /*e920*/  STL [R1+0x82c], R158 ;  /* 0x00082c9e01007387 */ /* 0x0087e40000100800 */
[----:B---3--:R-:W-:Y:S02]  /*e930*/  IMAD.MOV.U32 R158, RZ, RZ, R161 ;  /* 0x000000ffff9e7224 */ /* 0x008fe400078e00a1 */
.L_x_30296:
[----:B---34-:R-:W-:Y:S05]  /*e940*/  BSYNC B0 ;  /* 0x0000000000007941 */ /* 0x018fea0003800000 */
.L_x_30294:
        /* <DEDUP_REMOVED lines=11> */
.L_x_30298:
[----:B----4-:R3:W-:Y:S04]  /*ea00*/  STL [R1+0x828], R252 ;  /* 0x000828fc01007387 */ /* 0x0107e80000100800 */
[----:B---3--:R-:W3:Y:S01]  /*ea10*/  LDL.LU R252, [R1+0x82c] ;  /* 0x00082c0001fc7983 */ /* 0x008ee20000300800 */
[----:B------:R-:W-:Y:S01]  /*ea20*/  IMAD.MOV.U32 R93, RZ, RZ, R92 ;  /* 0x000000ffff5d7224 */ /* 0x000fe200078e005c */
[----:B------:R-:W-:Y:S02]  /*ea30*/  MOV R161, R160 ;  /* 0x000000a000a17202 */ /* 0x000fe40000000f00 */
[----:B---3--:R3:W-:Y:S04]  /*ea40*/  STL [R1+0x830], R252 ;  /* 0x000830fc01007387 */ /* 0x0087e80000100800 */
.L_x_30299:
[----:B----4-:R-:W-:Y:S05]  /*ea50*/  BSYNC B0 ;  /* 0x0000000000007941 */ /* 0x010fea0003800000 */
.L_x_30297:
        /* <DEDUP_REMOVED lines=11> */
.L_x_30301:
[----:B---3--:R-:W3:Y:S04]  /*eb10*/  LDL.LU R160, [R1+0x830] ;  /* 0x0008300001a07983 */ /* 0x008ee80000300800 */
[----:B------:R4:W5:Y:S01]  /*eb20*/  LDL.LU R252, [R1+0x828] ;  /* 0x0008280001fc7983 */ /* 0x0009620000300800 */
[----:B------:R-:W-:-:S03]  /*eb30*/  IMAD.MOV.U32 R92, RZ, RZ, R91 ;  /* 0x000000ffff5c7224 */ /* 0x000fc600078e005b */
[----:B---3--:R3:W-:Y:S02]  /*eb40*/  STL [R1+0x82c], R160 ;  /* 0x00082ca001007387 */ /* 0x0087e40000100800 */
[----:B---3--:R-:W-:Y:S02]  /*eb50*/  IMAD.MOV.U32 R160, RZ, RZ, R163 ;  /* 0x000000ffffa07224 */ /* 0x008fe400078e00a3 */
.L_x_30302:
[----:B---34-:R-:W-:Y:S05]  /*eb60*/  BSYNC B0 ;  /* 0x0000000000007941 */ /* 0x018fea0003800000 */
.L_x_30300:
        /* <DEDUP_REMOVED lines=11> */
.L_x_30304:
[----:B----4-:R3:W-:Y:S04]  /*ec20*/  STL [R1+0x828], R252 ;  /* 0x000828fc01007387 */ /* 0x0107e80000100800 */
[----:B---3--:R-:W3:Y:S01]  /*ec30*/  LDL.LU R252, [R1+0x82c] ;  /* 0x00082c0001fc7983 */ /* 0x008ee20000300800 */
[----:B------:R-:W-:Y:S02]  /*ec40*/  IMAD.MOV.U32 R91, RZ, RZ, R90 ;  /* 0x000000ffff5b7224 */ /* 0x000fe400078e005a */
[----:B------:R-:W-:Y:S01]  /*ec50*/  IMAD.MOV.U32 R163, RZ, RZ, R162 ;  /* 0x000000ffffa37224 */ /* 0x000fe200078e00a2 */
[----:B---3--:R3:W-:Y:S04]  /*ec60*/  STL [R1+0x830], R252 ;  /* 0x000830fc01007387 */ /* 0x0087e80000100800 */
.L_x_30305:
[----:B----4-:R-:W-:Y:S05]  /*ec70*/  BSYNC B0 ;  /* 0x0000000000007941 */ /* 0x010fea0003800000 */
.L_x_30303:
        /* <DEDUP_REMOVED lines=11> */
.L_x_30307:
[----:B---3--:R-:W3:Y:S04]  /*ed30*/  LDL.LU R162, [R1+0x830] ;  /* 0x0008300001a27983 */ /* 0x008ee80000300800 */
[----:B------:R4:W5:Y:S01]  /*ed40*/  LDL.LU R252, [R1+0x828] ;  /* 0x0008280001fc7983 */ /* 0x0009620000300800 */
[----:B------:R-:W-:-:S03]  /*ed50*/  IMAD.MOV.U32 R90, RZ, RZ, R89 ;  /* 0x000000ffff5a7224 */ /* 0x000fc600078e0059 */
[----:B---3--:R3:W-:Y:S02]  /*ed60*/  STL [R1+0x82c], R162 ;  /* 0x00082ca201007387 */ /* 0x0087e40000100800 */
[----:B---3--:R-:W-:Y:S02]  /*ed70*/  IMAD.MOV.U32 R162, RZ, RZ, R165 ;  /* 0x000000ffffa27224 */ /* 0x008fe400078e00a5 */
.L_x_30308:
[----:B---34-:R-:W-:Y:S05]  /*ed80*/  BSYNC B0 ;  /* 0x0000000000007941 */ /* 0x018fea0003800000 */
.L_x_30306:
        /* <DEDUP_REMOVED lines=11> */
.L_x_30310:
[----:B----4-:R3:W-:Y:S04]  /*ee40*/  STL [R1+0x828], R252 ;  /* 0x000828fc01007387 */ /* 0x0107e80000100800 */
[----:B---3--:R-:W3:Y:S01]  /*ee50*/  LDL.LU R252, [R1+0x82c] ;  /* 0x00082c0001fc7983 */ /* 0x008ee20000300800 */
[----:B------:R-:W-:Y:S02]  /*ee60*/  IMAD.MOV.U32 R89, RZ, RZ, R88 ;  /* 0x000000ffff597224 */ /* 0x000fe400078e0058 */
[----:B------:R-:W-:Y:S01]  /*ee70*/  IMAD.MOV.U32 R165, RZ, RZ, R164 ;  /* 0x000000ffffa57224 */ /* 0x000fe200078e00a4 */
[----:B---3--:R3:W-:Y:S04]  /*ee80*/  STL [R1+0x830], R252 ;  /* 0x000830fc01007387 */ /* 0x0087e80000100800 */
.L_x_30311:
[----:B----4-:R-:W-:Y:S05]  /*ee90*/  BSYNC B0 ;  /* 0x0000000000007941 */ /* 0x010fea0003800000 */
.L_x_30309:
        /* <DEDUP_REMOVED lines=11> */
.L_x_30313:
[----:B---3--:R-:W3:Y:S04]  /*ef50*/  LDL.LU R164, [R1+0x830] ;  /* 0x0008300001a47983 */ /* 0x008ee80000300800 */
[----:B------:R4:W5:Y:S01]  /*ef60*/  LDL.LU R252, [R1+0x828] ;  /* 0x0008280001fc7983 */ /* 0x0009620000300800 */
[----:B------:R-:W-:-:S03]  /*ef70*/  MOV R88, R87 ;  /* 0x0000005700587202 */ /* 0x000fc60000000f00 */
[----:B---3--:R3:W-:Y:S02]  /*ef80*/  STL [R1+0x82c], R164 ;  /* 0x00082ca401007387 */ /* 0x0087e40000100800 */
[----:B---3--:R-:W-:Y:S02]  /*ef90*/  IMAD.MOV.U32 R164, RZ, RZ, R167 ;  /* 0x000000ffffa47224 */ /* 0x008fe400078e00a7 */
.L_x_30314:
[----:B---34-:R-:W-:Y:S05]  /*efa0*/  BSYNC B0 ;  /* 0x0000000000007941 */ /* 0x018fea0003800000 */
.L_x_30312:
        /* <DEDUP_REMOVED lines=11> */
.L_x_30316:
[----:B----4-:R3:W-:Y:S04]  /*f060*/  STL [R1+0x828], R252 ;  /* 0x000828fc01007387 */ /* 0x0107e80000100800 */
[----:B---3--:R-:W3:Y:S01]  /*f070*/  LDL.LU R252, [R1+0x82c] ;  /* 0x00082c0001fc7983 */ /* 0x008ee20000300800 */
[----:B------:R-:W-:Y:S02]  /*f080*/  IMAD.MOV.U32 R87, RZ, RZ, R86 ;  /* 0x000000ffff577224 */ /* 0x000fe400078e0056 */
[----:B------:R-:W-:Y:S01]  /*f090*/  IMAD.MOV.U32 R167, RZ, RZ, R166 ;  /* 0x000000ffffa77224 */ /* 0x000fe200078e00a6 */
[----:B---3--:R3:W-:Y:S04]  /*f0a0*/  STL [R1+0x830], R252 ;  /* 0x000830fc01007387 */ /* 0x0087e80000100800 */
.L_x_30317:
[----:B----4-:R-:W-:Y:S05]  /*f0b0*/  BSYNC B0 ;  /* 0x0000000000007941 */ /* 0x010fea0003800000 */
.L_x_30315:
        /* <DEDUP_REMOVED lines=11> */
.L_x_30319:
[----:B---3--:R-:W3:Y:S04]  /*f170*/  LDL.LU R166, [R1+0x830] ;  /* 0x0008300001a67983 */ /* 0x008ee80000300800 */
[----:B------:R4:W5:Y:S01]  /*f180*/  LDL.LU R252, [R1+0x828] ;  /* 0x0008280001fc7983 */ /* 0x0009620000300800 */
[----:B------:R-:W-:-:S03]  /*f190*/  IMAD.MOV.U32 R86, RZ, RZ, R85 ;  /* 0x000000ffff567224 */ /* 0x000fc600078e0055 */
[----:B---3--:R3:W-:Y:S02]  /*f1a0*/  STL [R1+0x82c], R166 ;  /* 0x00082ca601007387 */ /* 0x0087e40000100800 */
[----:B---3--:R-:W-:Y:S02]  /*f1b0*/  MOV R166, R169 ;  /* 0x000000a900a67202 */ /* 0x008fe40000000f00 */
.L_x_30320:
[----:B---34-:R-:W-:Y:S05]  /*f1c0*/  BSYNC B0 ;  /* 0x0000000000007941 */ /* 0x018fea0003800000 */
.L_x_30318:
        /* <DEDUP_REMOVED lines=11> */
.L_x_30322:
[----:B----4-:R3:W-:Y:S04]  /*f280*/  STL [R1+0x828], R252 ;  /* 0x000828fc01007387 */ /* 0x0107e80000100800 */
[----:B---3--:R-:W3:Y:S01]  /*f290*/  LDL.LU R252, [R1+0x82c] ;  /* 0x00082c0001fc7983 */ /* 0x008ee20000300800 */
[----:B------:R-:W-:Y:S02]  /*f2a0*/  IMAD.MOV.U32 R85, RZ, RZ, R84 ;  /* 0x000000ffff557224 */ /* 0x000fe400078e0054 */
[----:B------:R-:W-:Y:S01]  /*f2b0*/  IMAD.MOV.U32 R169, RZ, RZ, R168 ;  /* 0x000000ffffa97224 */ /* 0x000fe200078e00a8 */
[----:B---3--:R3:W-:Y:S04]  /*f2c0*/  STL [R1+0x830], R252 ;  /* 0x000830fc01007387 */ /* 0x0087e80000100800 */
.L_x_30323:
[----:B----4-:R-:W-:Y:S05]  /*f2d0*/  BSYNC B0 ;  /* 0x0000000000007941 */ /* 0x010fea0003800000 */
.L_x_30321:
        /* <DEDUP_REMOVED lines=11> */
.L_x_30325:
[----:B---3--:R-:W3:Y:S04]  /*f390*/  LDL.LU R168, [R1+0x830] ;  /* 0x0008300001a87983 */ /* 0x008ee80000300800 */
[----:B------:R4:W5:Y:S01]  /*f3a0*/  LDL.LU R252, [R1+0x828] ;  /* 0x0008280001fc7983 */ /* 0x0009620000300800 */
[----:B------:R-:W-:-:S03]  /*f3b0*/  IMAD.MOV.U32 R84, RZ, RZ, R83 ;  /* 0x000000ffff547224 */ /* 0x000fc600078e0053 */
[----:B---3--:R3:W-:Y:S02]  /*f3c0*/  STL [R1+0x82c], R168 ;  /* 0x00082ca801007387 */ /* 0x0087e40000100800 */
[----:B---3--:R-:W-:Y:S02]  /*f3d0*/  IMAD.MOV.U32 R168, RZ, RZ, R171 ;  /* 0x000000ffffa87224 */ /* 0x008fe400078e00ab */
.L_x_30326:
[----:B---34-:R-:W-:Y:S05]  /*f3e0*/  BSYNC B0 ;  /* 0x0000000000007941 */ /* 0x018fea0003800000 */
.L_x_30324:
        /* <DEDUP_REMOVED lines=11> */
.L_x_30328:
[----:B----4-:R3:W-:Y:S04]  /*f4a0*/  STL [R1+0x828], R252 ;  /* 0x000828fc01007387 */ /* 0x0107e80000100800 */
[----:B---3--:R-:W3:Y:S01]  /*f4b0*/  LDL.LU R252, [R1+0x82c] ;  /* 0x00082c0001fc7983 */ /* 0x008ee20000300800 */
[----:B------:R-:W-:Y:S02]  /*f4c0*/  IMAD.MOV.U32 R83, RZ, RZ, R82 ;  /* 0x000000ffff537224 */ /* 0x000fe400078e0052 */
[----:B------:R-:W-:Y:S01]  /*f4d0*/  IMAD.MOV.U32 R171, RZ, RZ, R170 ;  /* 0x000000ffffab7224 */ /* 0x000fe200078e00aa */
[----:B---3--:R3:W-:Y:S04]  /*f4e0*/  STL [R1+0x830], R252 ;  /* 0x000830fc01007387 */ /* 0x0087e80000100800 */
.L_x_30329:
[----:B----4-:R-:W-:Y:S05]  /*f4f0*/  BSYNC B0 ;  /* 0x0000000000007941 */ /* 0x010fea0003800000 */
.L_x_30327:
        /* <DEDUP_REMOVED lines=11> */
.L_x_30331:
[----:B---3--:R-:W3:Y:S04]  /*f5b0*/  LDL.LU R170, [R1+0x830] ;  /* 0x0008300001aa7983 */ /* 0x008ee80000300800 */
[----:B------:R4:W5:Y:S01]  /*f5c0*/  LDL.LU R252, [R1+0x828] ;  /* 0x0008280001fc7983 */ /* 0x0009620000300800 */
[----:B------:R-:W-:-:S03]  /*f5d0*/  IMAD.MOV.U32 R82, RZ, RZ, R81 ;  /* 0x000000ffff527224 */ /* 0x000fc600078e0051 */
[----:B---3--:R3:W-:Y:S02]  /*f5e0*/  STL [R1+0x82c], R170 ;  /* 0x00082caa01007387 */ /* 0x0087e40000100800 */
[----:B---3--:R-:W-:Y:S02]  /*f5f0*/  IMAD.MOV.U32 R170, RZ, RZ, R173 ;  /* 0x000000ffffaa7224 */ /* 0x008fe400078e00ad */
.L_x_30332:
[----:B---34-:R-:W-:Y:S05]  /*f600*/  BSYNC B0 ;  /* 0x0000000000007941 */ /* 0x018fea0003800000 */
.L_x_30330:
        /* <DEDUP_REMOVED lines=11> */
.L_x_30334:
[----:B----4-:R3:W-:Y:S04]  /*f6c0*/  STL [R1+0x828], R252 ;  /* 0x000828fc01007387 */ /* 0x0107e80000100800 */
[----:B---3--:R-:W3:Y:S01]  /*f6d0*/  LDL.LU R252, [R1+0x82c] ;  /* 0x00082c0001fc7983 */ /* 0x008ee20000300800 */
[----:B------:R-:W-:Y:S01]  /*f6e0*/  MOV R81, R80 ;  /* 0x0000005000517202 */ /* 0x000fe20000000f00 */
[----:B------:R-:W-:Y:S02]  /*f6f0*/  IMAD.MOV.U32 R173, RZ, RZ, R172 ;  /* 0x000000ffffad7224 */ /* 0x000fe400078e00ac */
[----:B---3--:R3:W-:Y:S04]  /*f700*/  STL [R1+0x830], R252 ;  /* 0x000830fc01007387 */ /* 0x0087e80000100800 */
.L_x_30335:
[----:B----4-:R-:W-:Y:S05]  /*f710*/  BSYNC B0 ;  /* 0x0000000000007941 */ /* 0x010fea0003800000 */
.L_x_30333:
        /* <DEDUP_REMOVED lines=11> */
.L_x_30337:
[----:B---3--:R-:W3:Y:S04]  /*f7d0*/  LDL.LU R172, [R1+0x830] ;  /* 0x0008300001ac7983 */ /* 0x008ee80000300800 */
[----:B------:R4:W5:Y:S01]  /*f7e0*/  LDL.LU R252, [R1+0x828] ;  /* 0x0008280001fc7983 */ /* 0x0009620000300800 */
[----:B------:R-:W-:-:S03]  /*f7f0*/  IMAD.MOV.U32 R80, RZ, RZ, R79 ;  /* 0x000000ffff507224 */ /* 0x000fc600078e004f */
[----:B---3--:R3:W-:Y:S02]  /*f800*/  STL [R1+0x82c], R172 ;  /* 0x00082cac01007387 */ /* 0x0087e40000100800 */
[----:B---3--:R-:W-:Y:S02]  /*f810*/  IMAD.MOV.U32 R172, RZ, RZ, R175 ;  /* 0x000000ffffac7224 */ /* 0x008fe400078e00af */
.L_x_30338:
[----:B---34-:R-:W-:Y:S05]  /*f820*/  BSYNC B0 ;  /* 0x0000000000007941 */ /* 0x018fea0003800000 */
.L_x_30336:
        /* <DEDUP_REMOVED lines=11> */
.L_x_30340:
[----:B----4-:R3:W-:Y:S04]  /*f8e0*/  STL [R1+0x828], R252 ;  /* 0x000828fc01007387 */ /* 0x0107e80000100800 */
[----:B---3--:R-:W3:Y:S01]  /*f8f0*/  LDL.LU R252, [R1+0x82c] ;  /* 0x00082c0001fc7983 */ /* 0x008ee20000300800 */
[----:B------:R-:W-:Y:S01]  /*f900*/  IMAD.MOV.U32 R79, RZ, RZ, R78 ;  /* 0x000000ffff4f7224 */ /* 0x000fe200078e004e */
[----:B------:R-:W-:Y:S02]  /*f910*/  MOV R175, R174 ;  /* 0x000000ae00af7202 */ /* 0x000fe40000000f00 */
[----:B---3--:R3:W-:Y:S04]  /*f920*/  STL [R1+0x830], R252 ;  /* 0x000830fc01007387 */ /* 0x0087e80000100800 */
.L_x_30341:
[----:B----4-:R-:W-:Y:S05]  /*f930*/  BSYNC B0 ;  /* 0x0000000000007941 */ /* 0x010fea0003800000 */
.L_x_30339:
        /* <DEDUP_REMOVED lines=11> */
.L_x_30343:
[----:B---3--:R-:W3:Y:S04]  /*f9f0*/  LDL.LU R174, [R1+0x830] ;  /* 0x0008300001ae7983 */ /* 0x008ee80000300800 */
[----:B------:R4:W5:Y:S01]  /*fa00*/  LDL.LU R252, [R1+0x828] ;  /* 0x0008280001fc7983 */ /* 0x0009620000300800 */
[----:B------:R-:W-:-:S03]  /*fa10*/  IMAD.MOV.U32 R78, RZ, RZ, R77 ;  /* 0x000000ffff4e7224 */ /* 0x000fc600078e004d */
[----:B---3--:R3:W-:Y:S02]  /*fa20*/  STL [R1+0x82c], R174 ;  /* 0x00082cae01007387 */ /* 0x0087e40000100800 */
[----:B---3--:R-:W-:Y:S02]  /*fa30*/  IMAD.MOV.U32 R174, RZ, RZ, R177 ;  /* 0x000000ffffae7224 */ /* 0x008fe400078e00b1 */
.L_x_30344:
[----:B---34-:R-:W-:Y:S05]  /*fa40*/  BSYNC B0 ;  /* 0x0000000000007941 */ /* 0x018fea0003800000 */
.L_x_30342:
        /* <DEDUP_REMOVED lines=11> */
.L_x_30346:
[----:B----4-:R3:W-:Y:S04]  /*fb00*/  STL [R1+0x828], R252 ;  /* 0x000828fc01007387 */ /* 0x0107e80000100800 */
[----:B---3--:R-:W3:Y:S01]  /*fb10*/  LDL.LU R252, [R1+0x82c] ;  /* 0x00082c0001fc7983 */ /* 0x008ee20000300800 */
[----:B------:R-:W-:Y:S02]  /*fb20*/  IMAD.MOV.U32 R77, RZ, RZ, R76 ;  /* 0x000000ffff4d7224 */ /* 0x000fe400078e004c */
[----:B------:R-:W-:Y:S01]  /*fb30*/  IMAD.MOV.U32 R177, RZ, RZ, R176 ;  /* 0x000000ffffb17224 */ /* 0x000fe200078e00b0 */
[----:B---3--:R3:W-:Y:S04]  /*fb40*/  STL [R1+0x830], R252 ;  /* 0x000830fc01007387 */ /* 0x0087e80000100800 */
.L_x_30347:
[----:B----4-:R-:W-:Y:S05]  /*fb50*/  BSYNC B0 ;  /* 0x0000000000007941 */ /* 0x010fea0003800000 */
.L_x_30345:
        /* <DEDUP_REMOVED lines=11> */
.L_x_30349:
[----:B---3--:R-:W3:Y:S04]  /*fc10*/  LDL.LU R176, [R1+0x830] ;  /* 0x0008300001b07983 */ /* 0x008ee80000300800 */
[----:B------:R4:W5:Y:S01]  /*fc20*/  LDL.LU R252, [R1+0x828] ;  /* 0x0008280001fc7983 */ /* 0x0009620000300800 */
[----:B------:R-:W-:-:S03]  /*fc30*/  IMAD.MOV.U32 R76, RZ, RZ, R75 ;  /* 0x000000ffff4c7224 */ /* 0x000fc600078e004b */
[----:B---3--:R3:W-:Y:S02]  /*fc40*/  STL [R1+0x82c], R176 ;  /* 0x00082cb001007387 */ /* 0x0087e40000100800 */
[----:B---3--:R-:W-:Y:S02]  /*fc50*/  IMAD.MOV.U32 R176, RZ, RZ, R179 ;  /* 0x000000ffffb07224 */ /* 0x008fe400078e00b3 */
.L_x_30350:
[----:B---34-:R-:W-:Y:S05]  /*fc60*/  BSYNC B0 ;  /* 0x0000000000007941 */ /* 0x018fea0003800000 */
.L_x_30348:
        /* <DEDUP_REMOVED lines=11> */
.L_x_30352:
[----:B----4-:R3:W-:Y:S04]  /*fd20*/  STL [R1+0x828], R252 ;  /* 0x000828fc01007387 */ /* 0x0107e80000100800 */
[----:B---3--:R-:W3:Y:S01]  /*fd30*/  LDL.LU R252, [R1+0x82c] ;  /* 0x00082c0001fc7983 */ /* 0x008ee20000300800 */
[----:B------:R-:W-:Y:S02]  /*fd40*/  IMAD.MOV.U32 R75, RZ, RZ, R74 ;  /* 0x000000ffff4b7224 */ /* 0x000fe400078e004a */
[----:B------:R-:W-:Y:S01]  /*fd50*/  IMAD.MOV.U32 R179, RZ, RZ, R178 ;  /* 0x000000ffffb37224 */ /* 0x000fe200078e00b2 */
[----:B---3--:R3:W-:Y:S04]  /*fd60*/  STL [R1+0x830], R252 ;  /* 0x000830fc01007387 */ /* 0x0087e80000100800 */
.L_x_30353:
[----:B----4-:R-:W-:Y:S05]  /*fd70*/  BSYNC B0 ;  /* 0x0000000000007941 */ /* 0x010fea0003800000 */
.L_x_30351:
        /* <DEDUP_REMOVED lines=11> */
.L_x_30355:
[----:B---3--:R-:W3:Y:S04]  /*fe30*/  LDL.LU R178, [R1+0x830] ;  /* 0x0008300001b27983 */ /* 0x008ee80000300800 */
[----:B------:R4:W5:Y:S01]  /*fe40*/  LDL.LU R252, [R1+0x828] ;  /* 0x0008280001fc7983 */ /* 0x0009620000300800 */
[----:B------:R-:W-:-:S03]  /*fe50*/  MOV R74, R73 ;  /* 0x00000049004a7202 */ /* 0x000fc60000000f00 */
[----:B---3--:R3:W-:Y:S02]  /*fe60*/  STL [R1+0x82c], R178 ;  /* 0x00082cb201007387 */ /* 0x0087e40000100800 */
[----:B---3--:R-:W-:Y:S02]  /*fe70*/  IMAD.MOV.U32 R178, RZ, RZ, R181 ;  /* 0x000000ffffb27224 */ /* 0x008fe400078e00b5 */
.L_x_30356:
[----:B---34-:R-:W-:Y:S05]  /*fe80*/  BSYNC B0 ;  /* 0x0000000000007941 */ /* 0x018fea0003800000 */
.L_x_30354:
        /* <DEDUP_REMOVED lines=11> */
.L_x_30358:
[----:B----4-:R3:W-:Y:S04]  /*ff40*/  STL [R1+0x828], R252 ;  /* 0x000828fc01007387 */ /* 0x0107e80000100800 */
[----:B---3--:R-:W3:Y:S01]  /*ff50*/  LDL.LU R252, [R1+0x82c] ;  /* 0x00082c0001fc7983 */ /* 0x008ee20000300800 */
[----:B------:R-:W-:Y:S02]  /*ff60*/  IMAD.MOV.U32 R73, RZ, RZ, R72 ;  /* 0x000000ffff497224 */ /* 0x000fe400078e0048 */
[----:B------:R-:W-:Y:S01]  /*ff70*/  IMAD.MOV.U32 R181, RZ, RZ, R180 ;  /* 0x000000ffffb57224 */ /* 0x000fe200078e00b4 */
[----:B---3--:R3:W-:Y:S04]  /*ff80*/  STL [R1+0x830], R252 ;  /* 0x000830fc01007387 */ /* 0x0087e80000100800 */
.L_x_30359:
[----:B----4-:R-:W-:Y:S05]  /*ff90*/  BSYNC B0 ;  /* 0x0000000000007941 */ /* 0x010fea0003800000 */
.L_x_30357:
        /* <DEDUP_REMOVED lines=11> */
.L_x_30361:
[----:B---3--:R-:W3:Y:S04]  /*10050*/  LDL.LU R180, [R1+0x830] ;  /* 0x0008300001b47983 */ /* 0x008ee80000300800 */
[----:B------:R4:W5:Y:S01]  /*10060*/  LDL.LU R252, [R1+0x828] ;  /* 0x0008280001fc7983 */ /* 0x0009620000300800 */
[----:B------:R-:W-:-:S03]  /*10070*/  IMAD.MOV.U32 R72, RZ, RZ, R71 ;  /* 0x000000ffff487224 */ /* 0x000fc600078e0047 */
[----:B---3--:R3:W-:Y:S02]  /*10080*/  STL [R1+0x82c], R180 ;  /* 0x00082cb401007387 */ /* 0x0087e40000100800 */
[----:B---3--:R-:W-:Y:S02]  /*10090*/  MOV R180, R183 ;  /* 0x000000b700b47202 */ /* 0x008fe40000000f00 */
.L_x_30362:
[----:B---34-:R-:W-:Y:S05]  /*100a0*/  BSYNC B0 ;  /* 0x0000000000007941 */ /* 0x018fea0003800000 */
.L_x_30360:
        /* <DEDUP_REMOVED lines=11> */
.L_x_30364:
[----:B----4-:R3:W-:Y:S04]  /*10160*/  STL [R1+0x828], R252 ;  /* 0x000828fc01007387 */ /* 0x0107e80000100800 */
[----:B---3--:R-:W3:Y:S01]  /*10170*/  LDL.LU R252, [R1+0x82c] ;  /* 0x00082c0001fc7983 */ /* 0x008ee20000300800 */
[----:B------:R-:W-:Y:S02]  /*10180*/  IMAD.MOV.U32 R71, RZ, RZ, R70 ;  /* 0x000000ffff477224 */ /* 0x000fe400078e0046 */
[----:B------:R-:W-:Y:S01]  /*10190*/  IMAD.MOV.U32 R183, RZ, RZ, R182 ;  /* 0x000000ffffb77224 */ /* 0x000fe200078e00b6 */
[----:B---3--:R3:W-:Y:S04]  /*101a0*/  STL [R1+0x830], R252 ;  /* 0x000830fc01007387 */ /* 0x0087e80000100800 */
.L_x_30365:
[----:B----4-:R-:W-:Y:S05]  /*101b0*/  BSYNC B0 ;  /* 0x0000000000007941 */ /* 0x010fea0003800000 */
.L_x_30363:
        /* <DEDUP_REMOVED lines=11> */
.L_x_30367:
[----:B---3--:R-:W3:Y:S04]  /*10270*/  LDL.LU R182, [R1+0x830] ;  /* 0x0008300001b67983 */ /* 0x008ee80000300800 */
[----:B------:R4:W5:Y:S01]  /*10280*/  LDL.LU R252, [R1+0x828] ;  /* 0x0008280001fc7983 */ /* 0x0009620000300800 */
[----:B------:R-:W-:-:S03]  /*10290*/  IMAD.MOV.U32 R70, RZ, RZ, R69 ;  /* 0x000000ffff467224 */ /* 0x000fc600078e0045 */
[----:B---3--:R3:W-:Y:S02]  /*102a0*/  STL [R1+0x82c], R182 ;  /* 0x00082cb601007387 */ /* 0x0087e40000100800 */
[----:B---3--:R-:W-:Y:S02]  /*102b0*/  IMAD.MOV.U32 R182, RZ, RZ, R185 ;  /* 0x000000ffffb67224 */ /* 0x008fe400078e00b9 */
.L_x_30368:
[----:B---34-:R-:W-:Y:S05]  /*102c0*/  BSYNC B0 ;  /* 0x0000000000007941 */ /* 0x018fea0003800000 */
.L_x_30366:
        /* <DEDUP_REMOVED lines=11> */
.L_x_30370:
[----:B----4-:R3:W-:Y:S04]  /*10380*/  STL [R1+0x828], R252 ;  /* 0x000828fc01007387 */ /* 0x0107e80000100800 */
[----:B---3--:R-:W3:Y:S01]  /*10390*/  LDL.LU R252, [R1+0x82c] ;  /* 0x00082c0001fc7983 */ /* 0x008ee20000300800 */
[----:B------:R-:W-:Y:S02]  /*103a0*/  IMAD.MOV.U32 R69, RZ, RZ, R68 ;  /* 0x000000ffff457224 */ /* 0x000fe400078e0044 */
[----:B------:R-:W-:Y:S01]  /*103b0*/  IMAD.MOV.U32 R185, RZ, RZ, R184 ;  /* 0x000000ffffb97224 */ /* 0x000fe200078e00b8 */
[----:B---3--:R3:W-:Y:S04]  /*103c0*/  STL [R1+0x830], R252 ;  /* 0x000830fc01007387 */ /* 0x0087e80000100800 */
.L_x_30371:
[----:B----4-:R-:W-:Y:S05]  /*103d0*/  BSYNC B0 ;  /* 0x0000000000007941 */ /* 0x010fea0003800000 */
.L_x_30369:
        /* <DEDUP_REMOVED lines=11> */
.L_x_30373:
[----:B---3--:R-:W3:Y:S04]  /*10490*/  LDL.LU R184, [R1+0x830] ;  /* 0x0008300001b87983 */ /* 0x008ee80000300800 */
[----:B------:R4:W5:Y:S01]  /*104a0*/  LDL.LU R252, [R1+0x828] ;  /* 0x0008280001fc7983 */ /* 0x0009620000300800 */
[----:B------:R-:W-:-:S03]  /*104b0*/  IMAD.MOV.U32 R68, RZ, RZ, R67 ;  /* 0x000000ffff447224 */ /* 0x000fc600078e0043 */
[----:B---3--:R3:W-:Y:S02]  /*104c0*/  STL [R1+0x82c], R184 ;  /* 0x00082cb801007387 */ /* 0x0087e40000100800 */
[----:B---3--:R-:W-:Y:S02]  /*104d0*/  IMAD.MOV.U32 R184, RZ, RZ, R187 ;  /* 0x000000ffffb87224 */ /* 0x008fe400078e00bb */
.L_x_30374:
[----:B---34-:R-:W-:Y:S05]  /*104e0*/  BSYNC B0 ;  /* 0x0000000000007941 */ /* 0x018fea0003800000 */
.L_x_30372:
        /* <DEDUP_REMOVED lines=11> */
.L_x_30376:
[----:B----4-:R3:W-:Y:S04]  /*105a0*/  STL [R1+0x828], R252 ;  /* 0x000828fc01007387 */ /* 0x0107e80000100800 */
[----:B---3--:R-:W3:Y:S01]  /*105b0*/  LDL.LU R252, [R1+0x82c] ;  /* 0x00082c0001fc7983 */ /* 0x008ee20000300800 */
[----:B------:R-:W-:Y:S01]  /*105c0*/  MOV R67, R66 ;  /* 0x0000004200437202 */ /* 0x000fe20000000f00 */
[----:B------:R-:W-:Y:S02]  /*105d0*/  IMAD.MOV.U32 R187, RZ, RZ, R186 ;  /* 0x000000ffffbb7224 */ /* 0x000fe400078e00ba */
[----:B---3--:R3:W-:Y:S04]  /*105e0*/  STL [R1+0x830], R252 ;  /* 0x000830fc01007387 */ /* 0x0087e80000100800 */
.L_x_30377:
[----:B----4-:R-:W-:Y:S05]  /*105f0*/  BSYNC B0 ;  /* 0x0000000000007941 */ /* 0x010fea0003800000 */
.L_x_30375:
        /* <DEDUP_REMOVED lines=11> */
.L_x_30379:
[----:B---3--:R-:W3:Y:S04]  /*106b0*/  LDL.LU R186, [R1+0x830] ;  /* 0x0008300001ba7983 */ /* 0x008ee80000300800 */
[----:B------:R4:W5:Y:S01]  /*106c0*/  LDL.LU R252, [R1+0x828] ;  /* 0x0008280001fc7983 */ /* 0x0009620000300800 */
[----:B------:R-:W-:-:S03]  /*106d0*/  IMAD.MOV.U32 R66, RZ, RZ, R65 ;  /* 0x000000ffff427224 */ /* 0x000fc600078e0041 */
[----:B---3--:R3:W-:Y:S02]  /*106e0*/  STL [R1+0x82c], R186 ;  /* 0x00082cba01007387 */ /* 0x0087e40000100800 */
[----:B---3--:R-:W-:Y:S02]  /*106f0*/  IMAD.MOV.U32 R186, RZ, RZ, R189 ;  /* 0x000000ffffba7224 */ /* 0x008fe400078e00bd */
.L_x_30380:
[----:B---34-:R-:W-:Y:S05]  /*10700*/  BSYNC B0 ;  /* 0x0000000000007941 */ /* 0x018fea0003800000 */
.L_x_30378:
        /* <DEDUP_REMOVED lines=11> */
.L_x_30382:
[----:B----4-:R3:W-:Y:S04]  /*107c0*/  STL [R1+0x828], R252 ;  /* 0x000828fc01007387 */ /* 0x0107e80000100800 */
[----:B---3--:R-:W3:Y:S01]  /*107d0*/  LDL.LU R252, [R1+0x82c] ;  /* 0x00082c0001fc7983 */ /* 0x008ee20000300800 */
[----:B------:R-:W-:Y:S01]  /*107e0*/  IMAD.MOV.U32 R65, RZ, RZ, R64 ;  /* 0x000000ffff417224 */ /* 0x000fe200078e0040 */
[----:B------:R-:W-:Y:S02]  /*107f0*/  MOV R189, R188 ;  /* 0x000000bc00bd7202 */ /* 0x000fe40000000f00 */
[----:B---3--:R3:W-:Y:S04]  /*10800*/  STL [R1+0x830], R252 ;  /* 0x000830fc01007387 */ /* 0x0087e80000100800 */
.L_x_30383:
[----:B----4-:R-:W-:Y:S05]  /*10810*/  BSYNC B0 ;  /* 0x0000000000007941 */ /* 0x010fea0003800000 */
.L_x_30381:
        /* <DEDUP_REMOVED lines=11> */
.L_x_30385:
[----:B---3--:R-:W3:Y:S04]  /*108d0*/  LDL.LU R188, [R1+0x830] ;  /* 0x0008300001bc7983 */ /* 0x008ee80000300800 */
[----:B------:R4:W5:Y:S01]  /*108e0*/  LDL.LU R252, [R1+0x828] ;  /* 0x0008280001fc7983 */ /* 0x0009620000300800 */
[----:B------:R-:W-:-:S03]  /*108f0*/  IMAD.MOV.U32 R64, RZ, RZ, R63 ;  /* 0x000000ffff407224 */ /* 0x000fc600078e003f */
[----:B---3--:R3:W-:Y:S02]  /*10900*/  STL [R1+0x82c], R188 ;  /* 0x00082cbc01007387 */ /* 0x0087e40000100800 */
[----:B---3--:R-:W-:Y:S02]  /*10910*/  IMAD.MOV.U32 R188, RZ, RZ, R191 ;  /* 0x000000ffffbc7224 */ /* 0x008fe400078e00bf */
.L_x_30386:
[----:B---34-:R-:W-:Y:S05]  /*10920*/  BSYNC B0 ;  /* 0x0000000000007941 */ /* 0x018fea0003800000 */
.L_x_30384:
        /* <DEDUP_REMOVED lines=11> */
.L_x_30388:
[----:B----4-:R3:W-:Y:S04]  /*109e0*/  STL [R1+0x828], R252 ;  /* 0x000828fc01007387 */ /* 0x0107e80000100800 */
[----:B---3--:R-:W3:Y:S01]  /*109f0*/  LDL.LU R252, [R1+0x82c] ;  /* 0x00082c0001fc7983 */ /* 0x008ee20000300800 */
[----:B------:R-:W-:Y:S02]  /*10a00*/  IMAD.MOV.U32 R63, RZ, RZ, R62 ;  /* 0x000000ffff3f7224 */ /* 0x000fe400078e003e */
[----:B------:R-:W-:Y:S01]  /*10a10*/  IMAD.MOV.U32 R191, RZ, RZ, R190 ;  /* 0x000000ffffbf7224 */ /* 0x000fe200078e00be */
[----:B---3--:R3:W-:Y:S04]  /*10a20*/  STL [R1+0x830], R252 ;  /* 0x000830fc01007387 */ /* 0x0087e80000100800 */
.L_x_30389:
[----:B----4-:R-:W-:Y:S05]  /*10a30*/  BSYNC B0 ;  /* 0x0000000000007941 */ /* 0x010fea0003800000 */
.L_x_30387:
        /* <DEDUP_REMOVED lines=11> */
.L_x_30391:
[----:B---3--:R-:W3:Y:S04]  /*10af0*/  LDL.LU R190, [R1+0x830] ;  /* 0x0008300001be7983 */ /* 0x008ee80000300800 */
[----:B------:R4:W5:Y:S01]  /*10b00*/  LDL.LU R252, [R1+0x828] ;  /* 0x0008280001fc7983 */ /* 0x0009620000300800 */
[----:B------:R-:W-:-:S03]  /*10b10*/  IMAD.MOV.U32 R62, RZ, RZ, R61 ;  /* 0x000000ffff3e7224 */ /* 0x000fc600078e003d */
[----:B---3--:R3:W-:Y:S02]  /*10b20*/  STL [R1+0x82c], R190 ;  /* 0x00082cbe01007387 */ /* 0x0087e40000100800 */
[----:B---3--:R-:W-:Y:S02]  /*10b30*/  IMAD.MOV.U32 R190, RZ, RZ, R193 ;  /* 0x000000ffffbe7224 */ /* 0x008fe400078e00c1 */
.L_x_30392:
[----:B---34-:R-:W-:Y:S05]  /*10b40*/  BSYNC B0 ;  /* 0x0000000000007941 */ /* 0x018fea0003800000 */
.L_x_30390:
        /* <DEDUP_REMOVED lines=11> */
.L_x_30394:
[----:B----4-:R3:W-:Y:S04]  /*10c00*/  STL [R1+0x828], R252 ;  /* 0x000828fc01007387 */ /* 0x0107e80000100800 */
[----:B---3--:R-:W3:Y:S01]  /*10c10*/  LDL.LU R252, [R1+0x82c] ;  /* 0x00082c0001fc7983 */ /* 0x008ee20000300800 */
[----:B------:R-:W-:Y:S02]  /*10c20*/  IMAD.MOV.U32 R61, RZ, RZ, R60 ;  /* 0x000000ffff3d7224 */ /* 0x000fe400078e003c */
[----:B------:R-:W-:Y:S01]  /*10c30*/  IMAD.MOV.U32 R193, RZ, RZ, R192 ;  /* 0x000000ffffc17224 */ /* 0x000fe200078e00c0 */
[----:B---3--:R3:W-:Y:S04]  /*10c40*/  STL [R1+0x830], R252 ;  /* 0x000830fc01007387 */ /* 0x0087e80000100800 */
.L_x_30395:
[----:B----4-:R-:W-:Y:S05]  /*10c50*/  BSYNC B0 ;  /* 0x0000000000007941 */ /* 0x010fea0003800000 */
.L_x_30393:
        /* <DEDUP_REMOVED lines=11> */
.L_x_30397:
[----:B---3--:R-:W3:Y:S04]  /*10d10*/  LDL.LU R192, [R1+0x830] ;  /* 0x0008300001c07983 */ /* 0x008ee80000300800 */
[----:B------:R4:W5:Y:S01]  /*10d20*/  LDL.LU R252, [R1+0x828] ;  /* 0x0008280001fc7983 */ /* 0x0009620000300800 */
[----:B------:R-:W-:-:S03]  /*10d30*/  MOV R60, R59 ;  /* 0x0000003b003c7202 */ /* 0x000fc60000000f00 */
[----:B---3--:R3:W-:Y:S02]  /*10d40*/  STL [R1+0x82c], R192 ;  /* 0x00082cc001007387 */ /* 0x0087e40000100800 */
[----:B---3--:R-:W-:Y:S02]  /*10d50*/  IMAD.MOV.U32 R192, RZ, RZ, R195 ;  /* 0x000000ffffc07224 */ /* 0x008fe400078e00c3 */
.L_x_30398:
[----:B---34-:R-:W-:Y:S05]  /*10d60*/  BSYNC B0 ;  /* 0x0000000000007941 */ /* 0x018fea0003800000 */
.L_x_30396:
        /* <DEDUP_REMOVED lines=11> */
.L_x_30400:
[----:B----4-:R3:W-:Y:S04]  /*10e20*/  STL [R1+0x828], R252 ;  /* 0x000828fc01007387 */ /* 0x0107e80000100800 */
[----:B---3--:R-:W3:Y:S01]  /*10e30*/  LDL.LU R252, [R1+0x82c] ;  /* 0x00082c0001fc7983 */ /* 0x008ee20000300800 */
[----:B------:R-:W-:Y:S02]  /*10e40*/  IMAD.MOV.U32 R59, RZ, RZ, R58 ;  /* 0x000000ffff3b7224 */ /* 0x000fe400078e003a */
[----:B------:R-:W-:Y:S01]  /*10e50*/  IMAD.MOV.U32 R195, RZ, RZ, R194 ;  /* 0x000000ffffc37224 */ /* 0x000fe200078e00c2 */
[----:B---3--:R3:W-:Y:S04]  /*10e60*/  STL [R1+0x830], R252 ;  /* 0x000830fc01007387 */ /* 0x0087e80000100800 */
.L_x_30401:
[----:B----4-:R-:W-:Y:S05]  /*10e70*/  BSYNC B0 ;  /* 0x0000000000007941 */ /* 0x010fea0003800000 */
.L_x_30399:
        /* <DEDUP_REMOVED lines=11> */
.L_x_30403:
[----:B---3--:R-:W3:Y:S04]  /*10f30*/  LDL.LU R194, [R1+0x830] ;  /* 0x0008300001c27983 */ /* 0x008ee80000300800 */
[----:B------:R4:W5:Y:S01]  /*10f40*/  LDL.LU R252, [R1+0x828] ;  /* 0x0008280001fc7983 */ /* 0x0009620000300800 */
[----:B------:R-:W-:-:S03]  /*10f50*/  IMAD.MOV.U32 R58, RZ, RZ, R57 ;  /* 0x000000ffff3a7224 */ /* 0x000fc600078e0039 */
[----:B---3--:R3:W-:Y:S02]  /*10f60*/  STL [R1+0x82c], R194 ;  /* 0x00082cc201007387 */ /* 0x0087e40000100800 */
[----:B---3--:R-:W-:Y:S02]  /*10f70*/  MOV R194, R197 ;  /* 0x000000c500c27202 */ /* 0x008fe40000000f00 */
.L_x_30404:
[----:B---34-:R-:W-:Y:S05]  /*10f80*/  BSYNC B0 ;  /* 0x0000000000007941 */ /* 0x018fea0003800000 */
.L_x_30402:
        /* <DEDUP_REMOVED lines=11> */
.L_x_30406:
[----:B----4-:R3:W-:Y:S04]  /*11040*/  STL [R1+0x828], R252 ;  /* 0x000828fc01007387 */ /* 0x0107e80000100800 */
[----:B---3--:R-:W3:Y:S01]  /*11050*/  LDL.LU R252, [R1+0x82c] ;  /* 0x00082c0001fc7983 */ /* 0x008ee20000300800 */
[----:B------:R-:W-:Y:S02]  /*11060*/  IMAD.MOV.U32 R57, RZ, RZ, R56 ;  /* 0x000000ffff397224 */ /* 0x000fe400078e0038 */
[----:B------:R-:W-:Y:S01]  /*11070*/  IMAD.MOV.U32 R197, RZ, RZ, R196 ;  /* 0x000000ffffc57224 */ /* 0x000fe200078e00c4 */
[----:B---3--:R3:W-:Y:S04]  /*11080*/  STL [R1+0x830], R252 ;  /* 0x000830fc01007387 */ /* 0x0087e80000100800 */
.L_x_30407:
[----:B----4-:R-:W-:Y:S05]  /*11090*/  BSYNC B0 ;  /* 0x0000000000007941 */ /* 0x010fea0003800000 */
.L_x_30405:
        /* <DEDUP_REMOVED lines=11> */
.L_x_30409:
[----:B---3--:R-:W3:Y:S04]  /*11150*/  LDL.LU R196, [R1+0x830] ;  /* 0x0008300001c47983 */ /* 0x008ee80000300800 */
[----:B------:R4:W5:Y:S01]  /*11160*/  LDL.LU R252, [R1+0x828] ;  /* 0x0008280001fc7983 */ /* 0x0009620000300800 */
[----:B------:R-:W-:-:S03]  /*11170*/  IMAD.MOV.U32 R56, RZ, RZ, R55 ;  /* 0x000000ffff387224 */ /* 0x000fc600078e0037 */
[----:B---3--:R3:W-:Y:S02]  /*11180*/  STL [R1+0x82c], R196 ;  /* 0x00082cc401007387 */ /* 0x0087e40000100800 */
[----:B---3--:R-:W-:Y:S02]  /*11190*/  IMAD.MOV.U32 R196, RZ, RZ, R199 ;  /* 0x000000ffffc47224 */ /* 0x008fe400078e00c7 */
.L_x_30410:
[----:B---34-:R-:W-:Y:S05]  /*111a0*/  BSYNC B0 ;  /* 0x0000000000007941 */ /* 0x018fea0003800000 */
.L_x_30408:
        /* <DEDUP_REMOVED lines=11> */
.L_x_30412:
[----:B----4-:R3:W-:Y:S04]  /*11260*/  STL [R1+0x828], R252 ;  /* 0x000828fc01007387 */ /* 0x0107e80000100800 */
[----:B---3--:R-:W3:Y:S01]  /*11270*/  LDL.LU R252, [R1+0x82c] ;  /* 0x00082c0001fc7983 */ /* 0x008ee20000300800 */
[----:B------:R-:W-:Y:S02]  /*11280*/  IMAD.MOV.U32 R55, RZ, RZ, R54 ;  /* 0x000000ffff377224 */ /* 0x000fe400078e0036 */
[----:B------:R-:W-:Y:S01]  /*11290*/  IMAD.MOV.U32 R199, RZ, RZ, R198 ;  /* 0x000000ffffc77224 */ /* 0x000fe200078e00c6 */
[----:B---3--:R3:W-:Y:S04]  /*112a0*/  STL [R1+0x830], R252 ;  /* 0x000830fc01007387 */ /* 0x0087e80000100800 */
.L_x_30413:
[----:B----4-:R-:W-:Y:S05]  /*112b0*/  BSYNC B0 ;  /* 0x0000000000007941 */ /* 0x010fea0003800000 */
.L_x_30411:
        /* <DEDUP_REMOVED lines=11> */
.L_x_30415:
[----:B---3--:R-:W3:Y:S04]  /*11370*/  LDL.LU R198, [R1+0x830] ;  /* 0x0008300001c67983 */ /* 0x008ee80000300800 */
[----:B------:R4:W5:Y:S01]  /*11380*/  LDL.LU R252, [R1+0x828] ;  /* 0x0008280001fc7983 */ /* 0x0009620000300800 */
[----:B------:R-:W-:-:S03]  /*11390*/  IMAD.MOV.U32 R54, RZ, RZ, R53 ;  /* 0x000000ffff367224 */ /* 0x000fc600078e0035 */
[----:B---3--:R3:W-:Y:S02]  /*113a0*/  STL [R1+0x82c], R198 ;  /* 0x00082cc601007387 */ /* 0x0087e40000100800 */
[----:B---3--:R-:W-:Y:S02]  /*113b0*/  IMAD.MOV.U32 R198, RZ, RZ, R201 ;  /* 0x000000ffffc67224 */ /* 0x008fe400078e00c9 */
.L_x_30416:
[----:B---34-:R-:W-:Y:S05]  /*113c0*/  BSYNC B0 ;  /* 0x0000000000007941 */ /* 0x018fea0003800000 */
.L_x_30414:
        /* <DEDUP_REMOVED lines=11> */
.L_x_30418:
[----:B----4-:R3:W-:Y:S04]  /*11480*/  STL [R1+0x828], R252 ;  /* 0x000828fc01007387 */ /* 0x0107e80000100800 */
[----:B---3--:R-:W3:Y:S01]  /*11490*/  LDL.LU R252, [R1+0x82c] ;  /* 0x00082c0001fc7983 */ /* 0x008ee20000300800 */
[----:B------:R-:W-:Y:S01]  /*114a0*/  MOV R53, R52 ;  /* 0x0000003400357202 */ /* 0x000fe20000000f00 */
[----:B------:R-:W-:Y:S02]  /*114b0*/  IMAD.MOV.U32 R201, RZ, RZ, R200 ;  /* 0x000000ffffc97224 */ /* 0x000fe400078e00c8 */
[----:B---3--:R3:W-:Y:S04]  /*114c0*/  STL [R1+0x830], R252 ;  /* 0x000830fc01007387 */ /* 0x0087e80000100800 */
.L_x_30419:
[----:B----4-:R-:W-:Y:S05]  /*114d0*/  BSYNC B0 ;  /* 0x0000000000007941 */ /* 0x010fea0003800000 */
.L_x_30417:
        /* <DEDUP_REMOVED lines=11> */
.L_x_30421:
[----:B---3--:R-:W3:Y:S04]  /*11590*/  LDL.LU R200, [R1+0x830] ;  /* 0x0008300001c87983 */ /* 0x008ee80000300800 */
[----:B------:R4:W5:Y:S01]  /*115a0*/  LDL.LU R252, [R1+0x828] ;  /* 0x0008280001fc7983 */ /* 0x0009620000300800 */
[----:B------:R-:W-:-:S03]  /*115b0*/  IMAD.MOV.U32 R52, RZ, RZ, R51 ;  /* 0x000000ffff347224 */ /* 0x000fc600078e0033 */
[----:B---3--:R3:W-:Y:S02]  /*115c0*/  STL [R1+0x82c], R200 ;  /* 0x00082cc801007387 */ /* 0x0087e40000100800 */
[----:B---3--:R-:W-:Y:S02]  /*115d0*/  IMAD.MOV.U32 R200, RZ, RZ, R203 ;  /* 0x000000ffffc87224 */ /* 0x008fe400078e00cb */
.L_x_30422:
[----:B---34-:R-:W-:Y:S05]  /*115e0*/  BSYNC B0 ;  /* 0x0000000000007941 */ /* 0x018fea0003800000 */
.L_x_30420:
        /* <DEDUP_REMOVED lines=11> */
.L_x_30424:
[----:B----4-:R3:W-:Y:S04]  /*116a0*/  STL [R1+0x828], R252 ;  /* 0x000828fc01007387 */ /* 0x0107e80000100800 */
[----:B---3--:R-:W3:Y:S01]  /*116b0*/  LDL.LU R252, [R1+0x82c] ;  /* 0x00082c0001fc7983 */ /* 0x008ee20000300800 */
[----:B------:R-:W-:Y:S01]  /*116c0*/  IMAD.MOV.U32 R51, RZ, RZ, R50 ;  /* 0x000000ffff337224 */ /* 0x000fe200078e0032 */
[----:B------:R-:W-:Y:S02]  /*116d0*/  MOV R203, R202 ;  /* 0x000000ca00cb7202 */ /* 0x000fe40000000f00 */
[----:B---3--:R3:W-:Y:S04]  /*116e0*/  STL [R1+0x830], R252 ;  /* 0x000830fc01007387 */ /* 0x0087e80000100800 */
.L_x_30425:
[----:B----4-:R-:W-:Y:S05]  /*116f0*/  BSYNC B0 ;  /* 0x0000000000007941 */ /* 0x010fea0003800000 */
.L_x_30423:
        /* <DEDUP_REMOVED lines=11> */
.L_x_30427:
[----:B---3--:R-:W3:Y:S04]  /*117b0*/  LDL.LU R202, [R1+0x830] ;  /* 0x0008300001ca7983 */ /* 0x008ee80000300800 */
[----:B------:R4:W5:Y:S01]  /*117c0*/  LDL.LU R252, [R1+0x828] ;  /* 0x0008280001fc7983 */ /* 0x0009620000300800 */
[----:B------:R-:W-:-:S03]  /*117d0*/  IMAD.MOV.U32 R50, RZ, RZ, R49 ;  /* 0x000000ffff327224 */ /* 0x000fc600078e0031 */
[----:B---3--:R3:W-:Y:S02]  /*117e0*/  STL [R1+0x82c], R202 ;  /* 0x00082cca01007387 */ /* 0x0087e40000100800 */
[----:B---3--:R-:W-:Y:S02]  /*117f0*/  IMAD.MOV.U32 R202, RZ, RZ, R205 ;  /* 0x000000ffffca7224 */ /* 0x008fe400078e00cd */
.L_x_30428:
[----:B---34-:R-:W-:Y:S05]  /*11800*/  BSYNC B0 ;  /* 0x0000000000007941 */ /* 0x018fea0003800000 */
.L_x_30426:
        /* <DEDUP_REMOVED lines=11> */
.L_x_30430:
[----:B----4-:R3:W-:Y:S04]  /*118c0*/  STL [R1+0x828], R252 ;  /* 0x000828fc01007387 */ /* 0x0107e80000100800 */
[----:B---3--:R-:W3:Y:S01]  /*118d0*/  LDL.LU R252, [R1+0x82c] ;  /* 0x00082c0001fc7983 */ /* 0x008ee20000300800 */
[----:B------:R-:W-:Y:S02]  /*118e0*/  IMAD.MOV.U32 R49, RZ, RZ, R48 ;  /* 0x000000ffff317224 */ /* 0x000fe400078e0030 */
[----:B------:R-:W-:Y:S01]  /*118f0*/  IMAD.MOV.U32 R205, RZ, RZ, R204 ;  /* 0x000000ffffcd7224 */ /* 0x000fe200078e00cc */
[----:B---3--:R3:W-:Y:S04]  /*11900*/  STL [R1+0x830], R252 ;  /* 0x000830fc01007387 */ /* 0x0087e80000100800 */
.L_x_30431:
[----:B----4-:R-:W-:Y:S05]  /*11910*/  BSYNC B0 ;  /* 0x0000000000007941 */ /* 0x010fea0003800000 */
.L_x_30429:
        /* <DEDUP_REMOVED lines=11> */
.L_x_30433:
[----:B---3--:R-:W3:Y:S04]  /*119d0*/  LDL.LU R204, [R1+0x830] ;  /* 0x0008300001cc7983 */ /* 0x008ee80000300800 */
[----:B------:R4:W5:Y:S01]  /*119e0*/  LDL.LU R252, [R1+0x828] ;  /* 0x0008280001fc7983 */ /* 0x0009620000300800 */
[----:B------:R-:W-:-:S03]  /*119f0*/  IMAD.MOV.U32 R48, RZ, RZ, R47 ;  /* 0x000000ffff307224 */ /* 0x000fc600078e002f */
[----:B---3--:R3:W-:Y:S02]  /*11a00*/  STL [R1+0x82c], R204 ;  /* 0x00082ccc01007387 */ /* 0x0087e40000100800 */
[----:B---3--:R-:W-:Y:S02]  /*11a10*/  IMAD.MOV.U32 R204, RZ, RZ, R207 ;  /* 0x000000ffffcc7224 */ /* 0x008fe400078e00cf */
.L_x_30434:
[----:B---34-:R-:W-:Y:S05]  /*11a20*/  BSYNC B0 ;  /* 0x0000000000007941 */ /* 0x018fea0003800000 */
.L_x_30432:
        /* <DEDUP_REMOVED lines=11> */
.L_x_30436:
[----:B----4-:R3:W-:Y:S04]  /*11ae0*/  STL [R1+0x828], R252 ;  /* 0x000828fc01007387 */ /* 0x0107e80000100800 */
[----:B---3--:R-:W3:Y:S01]  /*11af0*/  LDL.LU R252, [R1+0x82c] ;  /* 0x00082c0001fc7983 */ /* 0x008ee20000300800 */
[----:B------:R-:W-:Y:S02]  /*11b00*/  IMAD.MOV.U32 R47, RZ, RZ, R46 ;  /* 0x000000ffff2f7224 */ /* 0x000fe400078e002e */
[----:B------:R-:W-:Y:S01]  /*11b10*/  IMAD.MOV.U32 R207, RZ, RZ, R206 ;  /* 0x000000ffffcf7224 */ /* 0x000fe200078e00ce */
[----:B---3--:R3:W-:Y:S04]  /*11b20*/  STL [R1+0x830], R252 ;  /* 0x000830fc01007387 */ /* 0x0087e80000100800 */
.L_x_30437:
[----:B----4-:R-:W-:Y:S05]  /*11b30*/  BSYNC B0 ;  /* 0x0000000000007941 */ /* 0x010fea0003800000 */
.L_x_30435:
        /* <DEDUP_REMOVED lines=11> */
.L_x_30439:
[----:B---3--:R-:W3:Y:S04]  /*11bf0*/  LDL.LU R206, [R1+0x830] ;  /* 0x0008300001ce7983 */ /* 0x008ee80000300800 */
[----:B------:R4:W5:Y:S01]  /*11c00*/  LDL.LU R252, [R1+0x828] ;  /* 0x0008280001fc7983 */ /* 0x0009620000300800 */
[----:B------:R-:W-:-:S03]  /*11c10*/  MOV R46, R45 ;  /* 0x0000002d002e7202 */ /* 0x000fc60000000f00 */
[----:B---3--:R3:W-:Y:S02]  /*11c20*/  STL [R1+0x82c], R206 ;  /* 0x00082cce01007387 */ /* 0x0087e40000100800 */
[----:B---3--:R-:W-:Y:S02]  /*11c30*/  IMAD.MOV.U32 R206, RZ, RZ, R209 ;  /* 0x000000ffffce7224 */ /* 0x008fe400078e00d1 */
.L_x_30440:
[----:B---34-:R-:W-:Y:S05]  /*11c40*/  BSYNC B0 ;  /* 0x0000000000007941 */ /* 0x018fea0003800000 */
.L_x_30438:
        /* <DEDUP_REMOVED lines=11> */
.L_x_30442:
[----:B----4-:R3:W-:Y:S04]  /*11d00*/  STL [R1+0x828], R252 ;  /* 0x000828fc01007387 */ /* 0x0107e80000100800 */
[----:B---3--:R-:W3:Y:S01]  /*11d10*/  LDL.LU R252, [R1+0x82c] ;  /* 0x00082c0001fc7983 */ /* 0x008ee20000300800 */
[----:B------:R-:W-:Y:S02]  /*11d20*/  IMAD.MOV.U32 R45, RZ, RZ, R44 ;  /* 0x000000ffff2d7224 */ /* 0x000fe400078e002c */
[----:B------:R-:W-:Y:S01]  /*11d30*/  IMAD.MOV.U32 R209, RZ, RZ, R208 ;  /* 0x000000ffffd17224 */ /* 0x000fe200078e00d0 */
[----:B---3--:R3:W-:Y:S04]  /*11d40*/  STL [R1+0x830], R252 ;  /* 0x000830fc01007387 */ /* 0x0087e80000100800 */
.L_x_30443:
[----:B----4-:R-:W-:Y:S05]  /*11d50*/  BSYNC B0 ;  /* 0x0000000000007941 */ /* 0x010fea0003800000 */
.L_x_30441:
        /* <DEDUP_REMOVED lines=11> */
.L_x_30445:
[----:B---3--:R-:W3:Y:S04]  /*11e10*/  LDL.LU R208, [R1+0x830] ;  /* 0x0008300001d07983 */ /* 0x008ee80000300800 */
[----:B------:R4:W5:Y:S01]  /*11e20*/  LDL.LU R252, [R1+0x828] ;  /* 0x0008280001fc7983 */ /* 0x0009620000300800 */
[----:B------:R-:W-:-:S03]  /*11e30*/  IMAD.MOV.U32 R44, RZ, RZ, R43 ;  /* 0x000000ffff2c7224 */ /* 0x000fc600078e002b */
[----:B---3--:R3:W-:Y:S02]  /*11e40*/  STL [R1+0x82c], R208 ;  /* 0x00082cd001007387 */ /* 0x0087e40000100800 */
[----:B---3--:R-:W-:Y:S02]  /*11e50*/  MOV R208, R211 ;  /* 0x000000d300d07202 */ /* 0x008fe40000000f00 */
.L_x_30446:
[----:B---34-:R-:W-:Y:S05]  /*11e60*/  BSYNC B0 ;  /* 0x0000000000007941 */ /* 0x018fea0003800000 */
.L_x_30444:
        /* <DEDUP_REMOVED lines=11> */
.L_x_30448:
[----:B----4-:R3:W-:Y:S04]  /*11f20*/  STL [R1+0x828], R252 ;  /* 0x000828fc01007387 */ /* 0x0107e80000100800 */
[----:B---3--:R-:W3:Y:S01]  /*11f30*/  LDL.LU R252, [R1+0x82c] ;  /* 0x00082c0001fc7983 */ /* 0x008ee20000300800 */
[----:B------:R-:W-:Y:S02]  /*11f40*/  IMAD.MOV.U32 R43, RZ, RZ, R42 ;  /* 0x000000ffff2b7224 */ /* 0x000fe400078e002a */
[----:B------:R-:W-:Y:S01]  /*11f50*/  IMAD.MOV.U32 R211, RZ, RZ, R210 ;  /* 0x000000ffffd37224 */ /* 0x000fe200078e00d2 */
[----:B---3--:R3:W-:Y:S04]  /*11f60*/  STL [R1+0x830], R252 ;  /* 0x000830fc01007387 */ /* 0x0087e80000100800 */
.L_x_30449:
[----:B----4-:R-:W-:Y:S05]  /*11f70*/  BSYNC B0 ;  /* 0x0000000000007941 */ /* 0x010fea0003800000 */
.L_x_30447:
        /* <DEDUP_REMOVED lines=11> */
.L_x_30451:
[----:B---3--:R-:W3:Y:S04]  /*12030*/  LDL.LU R210, [R1+0x830] ;  /* 0x0008300001d27983 */ /* 0x008ee80000300800 */
[----:B------:R4:W5:Y:S01]  /*12040*/  LDL.LU R252, [R1+0x828] ;  /* 0x0008280001fc7983 */ /* 0x0009620000300800 */
[----:B------:R-:W-:-:S03]  /*12050*/  IMAD.MOV.U32 R42, RZ, RZ, R41 ;  /* 0x000000ffff2a7224 */ /* 0x000fc600078e0029 */
[----:B---3--:R3:W-:Y:S02]  /*12060*/  STL [R1+0x82c], R210 ;  /* 0x00082cd201007387 */ /* 0x0087e40000100800 */
[----:B---3--:R-:W-:Y:S02]  /*12070*/  IMAD.MOV.U32 R210, RZ, RZ, R213 ;  /* 0x000000ffffd27224 */ /* 0x008fe400078e00d5 */
.L_x_30452:
[----:B---34-:R-:W-:Y:S05]  /*12080*/  BSYNC B0 ;  /* 0x0000000000007941 */ /* 0x018fea0003800000 */
.L_x_30450:
        /* <DEDUP_REMOVED lines=11> */
.L_x_30454:
[----:B----4-:R3:W-:Y:S04]  /*12140*/  STL [R1+0x828], R252 ;  /* 0x000828fc01007387 */ /* 0x0107e80000100800 */
[----:B---3--:R-:W3:Y:S01]  /*12150*/  LDL.LU R252, [R1+0x82c] ;  /* 0x00082c0001fc7983 */ /* 0x008ee20000300800 */
[----:B------:R-:W-:Y:S02]  /*12160*/  IMAD.MOV.U32 R41, RZ, RZ, R40 ;  /* 0x000000ffff297224 */ /* 0x000fe400078e0028 */
[----:B------:R-:W-:Y:S01]  /*12170*/  IMAD.MOV.U32 R213, RZ, RZ, R212 ;  /* 0x000000ffffd57224 */ /* 0x000fe200078e00d4 */
[----:B---3--:R3:W-:Y:S04]  /*12180*/  STL [R1+0x830], R252 ;  /* 0x000830fc01007387 */ /* 0x0087e80000100800 */
.L_x_30455:
[----:B----4-:R-:W-:Y:S05]  /*12190*/  BSYNC B0 ;  /* 0x0000000000007941 */ /* 0x010fea0003800000 */
.L_x_30453:
        /* <DEDUP_REMOVED lines=11> */
.L_x_30457:
[----:B---3--:R-:W3:Y:S04]  /*12250*/  LDL.LU R212, [R1+0x830] ;  /* 0x0008300001d47983 */ /* 0x008ee80000300800 */
[----:B------:R4:W5:Y:S01]  /*12260*/  LDL.LU R252, [R1+0x828] ;  /* 0x0008280001fc7983 */ /* 0x0009620000300800 */
[----:B------:R-:W-:-:S03]  /*12270*/  IMAD.MOV.U32 R40, RZ, RZ, R39 ;  /* 0x000000ffff287224 */ /* 0x000fc600078e0027 */
[----:B---3--:R3:W-:Y:S02]  /*12280*/  STL [R1+0x82c], R212 ;  /* 0x00082cd401007387 */ /* 0x0087e40000100800 */
[----:B---3--:R-:W-:Y:S02]  /*12290*/  IMAD.MOV.U32 R212, RZ, RZ, R215 ;  /* 0x000000ffffd47224 */ /* 0x008fe400078e00d7 */
.L_x_30458:
[----:B---34-:R-:W-:Y:S05]  /*122a0*/  BSYNC B0 ;  /* 0x0000000000007941 */ /* 0x018fea0003800000 */
.L_x_30456:
        /* <DEDUP_REMOVED lines=11> */
.L_x_30460:
[----:B----4-:R3:W-:Y:S04]  /*12360*/  STL [R1+0x828], R252 ;  /* 0x000828fc01007387 */ /* 0x0107e80000100800 */
[----:B---3--:R-:W3:Y:S01]  /*12370*/  LDL.LU R252, [R1+0x82c] ;  /* 0x00082c0001fc7983 */ /* 0x008ee20000300800 */
[----:B------:R-:W-:Y:S01]  /*12380*/  MOV R39, R38 ;  /* 0x0000002600277202 */ /* 0x000fe20000000f00 */
[----:B------:R-:W-:Y:S02]  /*12390*/  IMAD.MOV.U32 R215, RZ, RZ, R214 ;  /* 0x000000ffffd77224 */ /* 0x000fe400078e00d6 */
[----:B---3--:R3:W-:Y:S04]  /*123a0*/  STL [R1+0x830], R252 ;  /* 0x000830fc01007387 */ /* 0x0087e80000100800 */
.L_x_30461:
[----:B----4-:R-:W-:Y:S05]  /*123b0*/  BSYNC B0 ;  /* 0x0000000000007941 */ /* 0x010fea0003800000 */
.L_x_30459:
        /* <DEDUP_REMOVED lines=11> */
.L_x_30463:
[----:B---3--:R-:W3:Y:S04]  /*12470*/  LDL.LU R214, [R1+0x830] ;  /* 0x0008300001d67983 */ /* 0x008ee80000300800 */
[----:B------:R4:W5:Y:S01]  /*12480*/  LDL.LU R252, [R1+0x828] ;  /* 0x0008280001fc7983 */ /* 0x0009620000300800 */
[----:B------:R-:W-:-:S03]  /*12490*/  IMAD.MOV.U32 R38, RZ, RZ, R37 ;  /* 0x000000ffff267224 */ /* 0x000fc600078e0025 */
[----:B---3--:R3:W-:Y:S02]  /*124a0*/  STL [R1+0x82c], R214 ;  /* 0x00082cd601007387 */ /* 0x0087e40000100800 */
[----:B---3--:R-:W-:Y:S02]  /*124b0*/  IMAD.MOV.U32 R214, RZ, RZ, R217 ;  /* 0x000000ffffd67224 */ /* 0x008fe400078e00d9 */
.L_x_30464:
[----:B---34-:R-:W-:Y:S05]  /*124c0*/  BSYNC B0 ;  /* 0x0000000000007941 */ /* 0x018fea0003800000 */
.L_x_30462:
        /* <DEDUP_REMOVED lines=11> */
.L_x_30466:
[----:B----4-:R3:W-:Y:S04]  /*12580*/  STL [R1+0x828], R252 ;  /* 0x000828fc01007387 */ /* 0x0107e80000100800 */
[----:B---3--:R-:W3:Y:S01]  /*12590*/  LDL.LU R252, [R1+0x82c] ;  /* 0x00082c0001fc7983 */ /* 0x008ee20000300800 */
[----:B------:R-:W-:Y:S01]  /*125a0*/  IMAD.MOV.U32 R37, RZ, RZ, R36 ;  /* 0x000000ffff257224 */ /* 0x000fe200078e0024 */
[----:B------:R-:W-:Y:S02]  /*125b0*/  MOV R217, R216 ;  /* 0x000000d800d97202 */ /* 0x000fe40000000f00 */
[----:B---3--:R3:W-:Y:S04]  /*125c0*/  STL [R1+0x830], R252 ;  /* 0x000830fc01007387 */ /* 0x0087e80000100800 */
.L_x_30467:
[----:B----4-:R-:W-:Y:S05]  /*125d0*/  BSYNC B0 ;  /* 0x0000000000007941 */ /* 0x010fea0003800000 */
.L_x_30465:
        /* <DEDUP_REMOVED lines=11> */
.L_x_30469:
[----:B---3--:R-:W3:Y:S04]  /*12690*/  LDL.LU R216, [R1+0x830] ;  /* 0x0008300001d87983 */ /* 0x008ee80000300800 */
[----:B------:R4:W5:Y:S01]  /*126a0*/  LDL.LU R252, [R1+0x828] ;  /* 0x0008280001fc7983 */ /* 0x0009620000300800 */
[----:B------:R-:W-:-:S03]  /*126b0*/  IMAD.MOV.U32 R36, RZ, RZ, R35 ;  /* 0x000000ffff247224 */ /* 0x000fc600078e0023 */
[----:B---3--:R3:W-:Y:S02]  /*126c0*/  STL [R1+0x82c], R216 ;  /* 0x00082cd801007387 */ /* 0x0087e40000100800 */
[----:B---3--:R-:W-:Y:S02]  /*126d0*/  IMAD.MOV.U32 R216, RZ, RZ, R219 ;  /* 0x000000ffffd87224 */ /* 0x008fe400078e00db */
.L_x_30470:
[----:B---34-:R-:W-:Y:S05]  /*126e0*/  BSYNC B0 ;  /* 0x0000000000007941 */ /* 0x018fea0003800000 */
.L_x_30468:
        /* <DEDUP_REMOVED lines=11> */
.L_x_30472:
[----:B----4-:R3:W-:Y:S04]  /*127a0*/  STL [R1+0x828], R252 ;  /* 0x000828fc01007387 */ /* 0x0107e80000100800 */
[----:B---3--:R-:W3:Y:S01]  /*127b0*/  LDL.LU R252, [R1+0x82c] ;  /* 0x00082c0001fc7983 */ /* 0x008ee20000300800 */
[----:B------:R-:W-:Y:S02]  /*127c0*/  IMAD.MOV.U32 R35, RZ, RZ, R34 ;  /* 0x000000ffff237224 */ /* 0x000fe400078e0022 */
[----:B------:R-:W-:Y:S01]  /*127d0*/  IMAD.MOV.U32 R219, RZ, RZ, R218 ;  /* 0x000000ffffdb7224 */ /* 0x000fe200078e00da */
[----:B---3--:R3:W-:Y:S04]  /*127e0*/  STL [R1+0x830], R252 ;  /* 0x000830fc01007387 */ /* 0x0087e80000100800 */
.L_x_30473:
[----:B----4-:R-:W-:Y:S05]  /*127f0*/  BSYNC B0 ;  /* 0x0000000000007941 */ /* 0x010fea0003800000 */
.L_x_30471:
        /* <DEDUP_REMOVED lines=11> */
.L_x_30475:
[----:B---3--:R-:W3:Y:S04]  /*128b0*/  LDL.LU R218, [R1+0x830] ;  /* 0x0008300001da7983 */ /* 0x008ee80000300800 */
[----:B------:R4:W5:Y:S01]  /*128c0*/  LDL.LU R252, [R1+0x828] ;  /* 0x0008280001fc7983 */ /* 0x0009620000300800 */
[----:B------:R-:W-:-:S03]  /*128d0*/  IMAD.MOV.U32 R34, RZ, RZ, R33 ;  /* 0x000000ffff227224 */ /* 0x000fc600078e0021 */
[----:B---3--:R3:W-:Y:S02]  /*128e0*/  STL [R1+0x82c], R218 ;  /* 0x00082cda01007387 */ /* 0x0087e40000100800 */
[----:B---3--:R-:W-:Y:S02]  /*128f0*/  IMAD.MOV.U32 R218, RZ, RZ, R221 ;  /* 0x000000ffffda7224 */ /* 0x008fe400078e00dd */
.L_x_30476:
[----:B---34-:R-:W-:Y:S05]  /*12900*/  BSYNC B0 ;  /* 0x0000000000007941 */ /* 0x018fea0003800000 */
.L_x_30474:
        /* <DEDUP_REMOVED lines=11> */
.L_x_30478:
[----:B----4-:R3:W-:Y:S04]  /*129c0*/  STL [R1+0x828], R252 ;  /* 0x000828fc01007387 */ /* 0x0107e80000100800 */
[----:B---3--:R-:W3:Y:S01]  /*129d0*/  LDL.LU R252, [R1+0x82c] ;  /* 0x00082c0001fc7983 */ /* 0x008ee20000300800 */
[----:B------:R-:W-:Y:S02]  /*129e0*/  IMAD.MOV.U32 R33, RZ, RZ, R32 ;  /* 0x000000ffff217224 */ /* 0x000fe400078e0020 */
[----:B------:R-:W-:Y:S01]  /*129f0*/  IMAD.MOV.U32 R221, RZ, RZ, R220 ;  /* 0x000000ffffdd7224 */ /* 0x000fe200078e00dc */
[----:B---3--:R3:W-:Y:S04]  /*12a00*/  STL [R1+0x830], R252 ;  /* 0x000830fc01007387 */ /* 0x0087e80000100800 */
.L_x_30479:
[----:B----4-:R-:W-:Y:S05]  /*12a10*/  BSYNC B0 ;  /* 0x0000000000007941 */ /* 0x010fea0003800000 */
.L_x_30477:
        /* <DEDUP_REMOVED lines=11> */
.L_x_30481:
[----:B---3--:R-:W3:Y:S04]  /*12ad0*/  LDL.LU R220, [R1+0x830] ;  /* 0x0008300001dc7983 */ /* 0x008ee80000300800 */
[----:B------:R4:W5:Y:S01]  /*12ae0*/  LDL.LU R252, [R1+0x828] ;  /* 0x0008280001fc7983 */ /* 0x0009620000300800 */
[----:B------:R-:W-:-:S03]  /*12af0*/  MOV R32, R31 ;  /* 0x0000001f00207202 */ /* 0x000fc60000000f00 */
[----:B---3--:R3:W-:Y:S02]  /*12b00*/  STL [R1+0x82c], R220 ;  /* 0x00082cdc01007387 */ /* 0x0087e40000100800 */
[----:B---3--:R-:W-:Y:S02]  /*12b10*/  IMAD.MOV.U32 R220, RZ, RZ, R223 ;  /* 0x000000ffffdc7224 */ /* 0x008fe400078e00df */
.L_x_30482:
[----:B---34-:R-:W-:Y:S05]  /*12b20*/  BSYNC B0 ;  /* 0x0000000000007941 */ /* 0x018fea0003800000 */
.L_x_30480:
        /* <DEDUP_REMOVED lines=11> */
.L_x_30484:
[----:B----4-:R3:W-:Y:S04]  /*12be0*/  STL [R1+0x828], R252 ;  /* 0x000828fc01007387 */ /* 0x0107e80000100800 */
[----:B---3--:R-:W3:Y:S01]  /*12bf0*/  LDL.LU R252, [R1+0x82c] ;  /* 0x00082c0001fc7983 */ /* 0x008ee20000300800 */
[----:B------:R-:W-:Y:S02]  /*12c00*/  IMAD.MOV.U32 R31, RZ, RZ, R30 ;  /* 0x000000ffff1f7224 */ /* 0x000fe400078e001e */
[----:B------:R-:W-:Y:S01]  /*12c10*/  IMAD.MOV.U32 R223, RZ, RZ, R222 ;  /* 0x000000ffffdf7224 */ /* 0x000fe200078e00de */
[----:B---3--:R3:W-:Y:S04]  /*12c20*/  STL [R1+0x830], R252 ;  /* 0x000830fc01007387 */ /* 0x0087e80000100800 */
.L_x_30485:
[----:B----4-:R-:W-:Y:S05]  /*12c30*/  BSYNC B0 ;  /* 0x0000000000007941 */ /* 0x010fea0003800000 */
.L_x_30483:
        /* <DEDUP_REMOVED lines=11> */
.L_x_30487:
[----:B---3--:R-:W3:Y:S04]  /*12cf0*/  LDL.LU R222, [R1+0x830] ;  /* 0x0008300001de7983 */ /* 0x008ee80000300800 */
[----:B------:R4:W5:Y:S01]  /*12d00*/  LDL.LU R252, [R1+0x828] ;  /* 0x0008280001fc7983 */ /* 0x0009620000300800 */
[----:B------:R-:W-:-:S03]  /*12d10*/  IMAD.MOV.U32 R30, RZ, RZ, R29 ;  /* 0x000000ffff1e7224 */ /* 0x000fc600078e001d */
[----:B---3--:R3:W-:Y:S02]  /*12d20*/  STL [R1+0x82c], R222 ;  /* 0x00082cde01007387 */ /* 0x0087e40000100800 */
[----:B---3--:R-:W-:Y:S02]  /*12d30*/  MOV R222, R225 ;  /* 0x000000e100de7202 */ /* 0x008fe40000000f00 */
.L_x_30488:
[----:B---34-:R-:W-:Y:S05]  /*12d40*/  BSYNC B0 ;  /* 0x0000000000007941 */ /* 0x018fea0003800000 */
.L_x_30486:
        /* <DEDUP_REMOVED lines=11> */
.L_x_30490:
[----:B----4-:R3:W-:Y:S04]  /*12e00*/  STL [R1+0x828], R252 ;  /* 0x000828fc01007387 */ /* 0x0107e80000100800 */
[----:B---3--:R-:W3:Y:S01]  /*12e10*/  LDL.LU R252, [R1+0x82c] ;  /* 0x00082c0001fc7983 */ /* 0x008ee20000300800 */
[----:B------:R-:W-:Y:S02]  /*12e20*/  IMAD.MOV.U32 R29, RZ, RZ, R28 ;  /* 0x000000ffff1d7224 */ /* 0x000fe400078e001c */
[----:B------:R-:W-:Y:S01]  /*12e30*/  IMAD.MOV.U32 R225, RZ, RZ, R224 ;  /* 0x000000ffffe17224 */ /* 0x000fe200078e00e0 */
[----:B---3--:R3:W-:Y:S04]  /*12e40*/  STL [R1+0x830], R252 ;  /* 0x000830fc01007387 */ /* 0x0087e80000100800 */
.L_x_30491:
[----:B----4-:R-:W-:Y:S05]  /*12e50*/  BSYNC B0 ;  /* 0x0000000000007941 */ /* 0x010fea0003800000 */
.L_x_30489:
        /* <DEDUP_REMOVED lines=11> */
.L_x_30493:
[----:B---3--:R-:W3:Y:S04]  /*12f10*/  LDL.LU R224, [R1+0x830] ;  /* 0x0008300001e07983 */ /* 0x008ee80000300800 */
[----:B------:R4:W5:Y:S01]  /*12f20*/  LDL.LU R252, [R1+0x828] ;  /* 0x0008280001fc7983 */ /* 0x0009620000300800 */
[----:B------:R-:W-:-:S03]  /*12f30*/  IMAD.MOV.U32 R28, RZ, RZ, R27 ;  /* 0x000000ffff1c7224 */ /* 0x000fc600078e001b */
[----:B---3--:R3:W-:Y:S02]  /*12f40*/  STL [R1+0x82c], R224 ;  /* 0x00082ce001007387 */ /* 0x0087e40000100800 */
[----:B---3--:R-:W-:Y:S02]  /*12f50*/  IMAD.MOV.U32 R224, RZ, RZ, R227 ;  /* 0x000000ffffe07224 */ /* 0x008fe400078e00e3 */
.L_x_30494:
[----:B---34-:R-:W-:Y:S05]  /*12f60*/  BSYNC B0 ;  /* 0x0000000000007941 */ /* 0x018fea0003800000 */
.L_x_30492:
        /* <DEDUP_REMOVED lines=11> */
.L_x_30496:
[----:B----4-:R3:W-:Y:S04]  /*13020*/  STL [R1+0x828], R252 ;  /* 0x000828fc01007387 */ /* 0x0107e80000100800 */
[----:B---3--:R-:W3:Y:S01]  /*13030*/  LDL.LU R252, [R1+0x82c] ;  /* 0x00082c0001fc7983 */ /* 0x008ee20000300800 */
[----:B------:R-:W-:Y:S02]  /*13040*/  IMAD.MOV.U32 R27, RZ, RZ, R26 ;  /* 0x000000ffff1b7224 */ /* 0x000fe400078e001a */
[----:B------:R-:W-:Y:S01]  /*13050*/  IMAD.MOV.U32 R227, RZ, RZ, R226 ;  /* 0x000000ffffe37224 */ /* 0x000fe200078e00e2 */
[----:B---3--:R3:W-:Y:S04]  /*13060*/  STL [R1+0x830], R252 ;  /* 0x000830fc01007387 */ /* 0x0087e80000100800 */
.L_x_30497:
[----:B----4-:R-:W-:Y:S05]  /*13070*/  BSYNC B0 ;  /* 0x0000000000007941 */ /* 0x010fea0003800000 */
.L_x_30495:
        /* <DEDUP_REMOVED lines=11> */
.L_x_30499:
[----:B---3--:R-:W3:Y:S04]  /*13130*/  LDL.LU R226, [R1+0x830] ;  /* 0x0008300001e27983 */ /* 0x008ee80000300800 */
[----:B------:R4:W5:Y:S01]  /*13140*/  LDL.LU R252, [R1+0x828] ;  /* 0x0008280001fc7983 */ /* 0x0009620000300800 */
[----:B------:R-:W-:-:S03]  /*13150*/  IMAD.MOV.U32 R26, RZ, RZ, R25 ;  /* 0x000000ffff1a7224 */ /* 0x000fc600078e0019 */
[----:B---3--:R3:W-:Y:S02]  /*13160*/  STL [R1+0x82c], R226 ;  /* 0x00082ce201007387 */ /* 0x0087e40000100800 */
[----:B---3--:R-:W-:Y:S02]  /*13170*/  IMAD.MOV.U32 R226, RZ, RZ, R229 ;  /* 0x000000ffffe27224 */ /* 0x008fe400078e00e5 */
.L_x_30500:
[----:B---34-:R-:W-:Y:S05]  /*13180*/  BSYNC B0 ;  /* 0x0000000000007941 */ /* 0x018fea0003800000 */
.L_x_30498:
        /* <DEDUP_REMOVED lines=11> */
.L_x_30502:
[----:B----4-:R3:W-:Y:S04]  /*13240*/  STL [R1+0x828], R252 ;  /* 0x000828fc01007387 */ /* 0x0107e80000100800 */
[----:B---3--:R-:W3:Y:S01]  /*13250*/  LDL.LU R252, [R1+0x82c] ;  /* 0x00082c0001fc7983 */ /* 0x008ee20000300800 */
[----:B------:R-:W-:Y:S01]  /*13260*/  MOV R25, R24 ;  /* 0x0000001800197202 */ /* 0x000fe20000000f00 */
[----:B------:R-:W-:Y:S02]  /*13270*/  IMAD.MOV.U32 R229, RZ, RZ, R228 ;  /* 0x000000ffffe57224 */ /* 0x000fe400078e00e4 */
[----:B---3--:R3:W-:Y:S04]  /*13280*/  STL [R1+0x830], R252 ;  /* 0x000830fc01007387 */ /* 0x0087e80000100800 */
.L_x_30503:
[----:B----4-:R-:W-:Y:S05]  /*13290*/  BSYNC B0 ;  /* 0x0000000000007941 */ /* 0x010fea0003800000 */
.L_x_30501:
        /* <DEDUP_REMOVED lines=11> */
.L_x_30505:
[----:B---3--:R-:W3:Y:S04]  /*13350*/  LDL.LU R228, [R1+0x830] ;  /* 0x0008300001e47983 */ /* 0x008ee80000300800 */
[----:B------:R4:W5:Y:S01]  /*13360*/  LDL.LU R252, [R1+0x828] ;  /* 0x0008280001fc7983 */ /* 0x0009620000300800 */
[----:B------:R-:W-:-:S03]  /*13370*/  IMAD.MOV.U32 R24, RZ, RZ, R23 ;  /* 0x000000ffff187224 */ /* 0x000fc600078e0017 */
[----:B---3--:R3:W-:Y:S02]  /*13380*/  STL [R1+0x82c], R228 ;  /* 0x00082ce401007387 */ /* 0x0087e40000100800 */
[----:B---3--:R-:W-:Y:S02]  /*13390*/  IMAD.MOV.U32 R228, RZ, RZ, R231 ;  /* 0x000000ffffe47224 */ /* 0x008fe400078e00e7 */
.L_x_30506:
[----:B---34-:R-:W-:Y:S05]  /*133a0*/  BSYNC B0 ;  /* 0x0000000000007941 */ /* 0x018fea0003800000 */
.L_x_30504:
        /* <DEDUP_REMOVED lines=11> */
.L_x_30508:
[----:B----4-:R3:W-:Y:S04]  /*13460*/  STL [R1+0x828], R252 ;  /* 0x000828fc01007387 */ /* 0x0107e80000100800 */
[----:B---3--:R-:W3:Y:S01]  /*13470*/  LDL.LU R252, [R1+0x82c] ;  /* 0x00082c0001fc7983 */ /* 0x008ee20000300800 */
[----:B------:R-:W-:Y:S01]  /*13480*/  IMAD.MOV.U32 R23, RZ, RZ, R22 ;  /* 0x000000ffff177224 */ /* 0x000fe200078e0016 */
[----:B------:R-:W-:Y:S02]  /*13490*/  MOV R231, R230 ;  /* 0x000000e600e77202 */ /* 0x000fe40000000f00 */
[----:B---3--:R3:W-:Y:S04]  /*134a0*/  STL [R1+0x830], R252 ;  /* 0x000830fc01007387 */ /* 0x0087e80000100800 */
.L_x_30509:
[----:B----4-:R-:W-:Y:S05]  /*134b0*/  BSYNC B0 ;  /* 0x0000000000007941 */ /* 0x010fea0003800000 */
.L_x_30507:
        /* <DEDUP_REMOVED lines=11> */
.L_x_30511:
[----:B---3--:R-:W3:Y:S04]  /*13570*/  LDL.LU R230, [R1+0x830] ;  /* 0x0008300001e67983 */ /* 0x008ee80000300800 */
[----:B------:R4:W5:Y:S01]  /*13580*/  LDL.LU R252, [R1+0x828] ;  /* 0x0008280001fc7983 */ /* 0x0009620000300800 */
[----:B------:R-:W-:-:S03]  /*13590*/  IMAD.MOV.U32 R22, RZ, RZ, R21 ;  /* 0x000000ffff167224 */ /* 0x000fc600078e0015 */
[----:B---3--:R3:W-:Y:S02]  /*135a0*/  STL [R1+0x82c], R230 ;  /* 0x00082ce601007387 */ /* 0x0087e40000100800 */
[----:B---3--:R-:W-:Y:S02]  /*135b0*/  IMAD.MOV.U32 R230, RZ, RZ, R233 ;  /* 0x000000ffffe67224 */ /* 0x008fe400078e00e9 */
.L_x_30512:
[----:B---34-:R-:W-:Y:S05]  /*135c0*/  BSYNC B0 ;  /* 0x0000000000007941 */ /* 0x018fea0003800000 */
.L_x_30510:
        /* <DEDUP_REMOVED lines=11> */
.L_x_30514:
[----:B----4-:R3:W-:Y:S04]  /*13680*/  STL [R1+0x828], R252 ;  /* 0x000828fc01007387 */ /* 0x0107e80000100800 */
[----:B---3--:R-:W3:Y:S01]  /*13690*/  LDL.LU R252, [R1+0x82c] ;  /* 0x00082c0001fc7983 */ /* 0x008ee20000300800 */
[----:B------:R-:W-:Y:S02]  /*136a0*/  IMAD.MOV.U32 R21, RZ, RZ, R20 ;  /* 0x000000ffff157224 */ /* 0x000fe400078e0014 */
[----:B------:R-:W-:Y:S01]  /*136b0*/  IMAD.MOV.U32 R233, RZ, RZ, R232 ;  /* 0x000000ffffe97224 */ /* 0x000fe200078e00e8 */
[----:B---3--:R3:W-:Y:S04]  /*136c0*/  STL [R1+0x830], R252 ;  /* 0x000830fc01007387 */ /* 0x0087e80000100800 */
.L_x_30515:
[----:B----4-:R-:W-:Y:S05]  /*136d0*/  BSYNC B0 ;  /* 0x0000000000007941 */ /* 0x010fea0003800000 */
.L_x_30513:
        /* <DEDUP_REMOVED lines=11> */
.L_x_30517:
[----:B---3--:R-:W3:Y:S04]  /*13790*/  LDL.LU R232, [R1+0x830] ;  /* 0x0008300001e87983 */ /* 0x008ee80000300800 */
[----:B------:R4:W5:Y:S01]  /*137a0*/  LDL.LU R252, [R1+0x828] ;  /* 0x0008280001fc7983 */ /* 0x0009620000300800 */
[----:B------:R-:W-:-:S03]  /*137b0*/  IMAD.MOV.U32 R20, RZ, RZ, R19 ;  /* 0x000000ffff147224 */ /* 0x000fc600078e0013 */
[----:B---3--:R3:W-:Y:S02]  /*137c0*/  STL [R1+0x82c], R232 ;  /* 0x00082ce801007387 */ /* 0x0087e40000100800 */
[----:B---3--:R-:W-:Y:S02]  /*137d0*/  IMAD.MOV.U32 R232, RZ, RZ, R235 ;  /* 0x000000ffffe87224 */ /* 0x008fe400078e00eb */
.L_x_30518:
[----:B---34-:R-:W-:Y:S05]  /*137e0*/  BSYNC B0 ;  /* 0x0000000000007941 */ /* 0x018fea0003800000 */
.L_x_30516:
        /* <DEDUP_REMOVED lines=11> */
.L_x_30520:
[----:B----4-:R3:W-:Y:S04]  /*138a0*/  STL [R1+0x828], R252 ;  /* 0x000828fc01007387 */ /* 0x0107e80000100800 */
[----:B---3--:R-:W3:Y:S01]  /*138b0*/  LDL.LU R252, [R1+0x82c] ;  /* 0x00082c0001fc7983 */ /* 0x008ee20000300800 */
[----:B------:R-:W-:Y:S02]  /*138c0*/  IMAD.MOV.U32 R19, RZ, RZ, R18 ;  /* 0x000000ffff137224 */ /* 0x000fe400078e0012 */
[----:B------:R-:W-:Y:S01]  /*138d0*/  IMAD.MOV.U32 R235, RZ, RZ, R234 ;  /* 0x000000ffffeb7224 */ /* 0x000fe200078e00ea */
[----:B---3--:R3:W-:Y:S04]  /*138e0*/  STL [R1+0x830], R252 ;  /* 0x000830fc01007387 */ /* 0x0087e80000100800 */
.L_x_30521:
[----:B----4-:R-:W-:Y:S05]  /*138f0*/  BSYNC B0 ;  /* 0x0000000000007941 */ /* 0x010fea0003800000 */
.L_x_30519:
        /* <DEDUP_REMOVED lines=11> */
.L_x_30523:
[----:B---3--:R-:W3:Y:S04]  /*139b0*/  LDL.LU R234, [R1+0x830] ;  /* 0x0008300001ea7983 */ /* 0x008ee80000300800 */
[----:B------:R4:W5:Y:S01]  /*139c0*/  LDL.LU R252, [R1+0x828] ;  /* 0x0008280001fc7983 */ /* 0x0009620000300800 */
[----:B------:R-:W-:-:S03]  /*139d0*/  MOV R18, R17 ;  /* 0x0000001100127202 */ /* 0x000fc60000000f00 */
[----:B---3--:R3:W-:Y:S02]  /*139e0*/  STL [R1+0x82c], R234 ;  /* 0x00082cea01007387 */ /* 0x0087e40000100800 */
[----:B---3--:R-:W-:Y:S02]  /*139f0*/  IMAD.MOV.U32 R234, RZ, RZ, R237 ;  /* 0x000000ffffea7224 */ /* 0x008fe400078e00ed */
.L_x_30524:
[----:B---34-:R-:W-:Y:S05]  /*13a00*/  BSYNC B0 ;  /* 0x0000000000007941 */ /* 0x018fea0003800000 */
.L_x_30522:
        /* <DEDUP_REMOVED lines=11> */
.L_x_30526:
[----:B----4-:R3:W-:Y:S04]  /*13ac0*/  STL [R1+0x828], R252 ;  /* 0x000828fc01007387 */ /* 0x0107e80000100800 */
[----:B---3--:R-:W3:Y:S01]  /*13ad0*/  LDL.LU R252, [R1+0x82c] ;  /* 0x00082c0001fc7983 */ /* 0x008ee20000300800 */
[----:B------:R-:W-:Y:S02]  /*13ae0*/  IMAD.MOV.U32 R17, RZ, RZ, R16 ;  /* 0x000000ffff117224 */ /* 0x000fe400078e0010 */
[----:B------:R-:W-:Y:S01]  /*13af0*/  IMAD.MOV.U32 R237, RZ, RZ, R236 ;  /* 0x000000ffffed7224 */ /* 0x000fe200078e00ec */
[----:B---3--:R3:W-:Y:S04]  /*13b00*/  STL [R1+0x830], R252 ;  /* 0x000830fc01007387 */ /* 0x0087e80000100800 */
.L_x_30527:
[----:B----4-:R-:W-:Y:S05]  /*13b10*/  BSYNC B0 ;  /* 0x0000000000007941 */ /* 0x010fea0003800000 */
.L_x_30525:
        /* <DEDUP_REMOVED lines=11> */
.L_x_30529:
[----:B---3--:R-:W3:Y:S04]  /*13bd0*/  LDL.LU R236, [R1+0x830] ;  /* 0x0008300001ec7983 */ /* 0x008ee80000300800 */
[----:B------:R4:W5:Y:S01]  /*13be0*/  LDL.LU R252, [R1+0x828] ;  /* 0x0008280001fc7983 */ /* 0x0009620000300800 */
[----:B------:R-:W-:-:S03]  /*13bf0*/  IMAD.MOV.U32 R16, RZ, RZ, R15 ;  /* 0x000000ffff107224 */ /* 0x000fc600078e000f */
[----:B---3--:R3:W-:Y:S02]  /*13c00*/  STL [R1+0x82c], R236 ;  /* 0x00082cec01007387 */ /* 0x0087e40000100800 */
[----:B---3--:R-:W-:Y:S02]  /*13c10*/  MOV R236, R239 ;  /* 0x000000ef00ec7202 */ /* 0x008fe40000000f00 */
.L_x_30530:
[----:B---34-:R-:W-:Y:S05]  /*13c20*/  BSYNC B0 ;  /* 0x0000000000007941 */ /* 0x018fea0003800000 */
.L_x_30528:
        /* <DEDUP_REMOVED lines=11> */
.L_x_30532:
[----:B----4-:R3:W-:Y:S04]  /*13ce0*/  STL [R1+0x828], R252 ;  /* 0x000828fc01007387 */ /* 0x0107e80000100800 */
[----:B---3--:R-:W3:Y:S01]  /*13cf0*/  LDL.LU R252, [R1+0x82c] ;  /* 0x00082c0001fc7983 */ /* 0x008ee20000300800 */
[----:B------:R-:W-:Y:S02]  /*13d00*/  IMAD.MOV.U32 R15, RZ, RZ, R14 ;  /* 0x000000ffff0f7224 */ /* 0x000fe400078e000e */
[----:B------:R-:W-:Y:S01]  /*13d10*/  IMAD.MOV.U32 R239, RZ, RZ, R238 ;  /* 0x000000ffffef7224 */ /* 0x000fe200078e00ee */
[----:B---3--:R3:W-:Y:S04]  /*13d20*/  STL [R1+0x830], R252 ;  /* 0x000830fc01007387 */ /* 0x0087e80000100800 */
.L_x_30533:
[----:B----4-:R-:W-:Y:S05]  /*13d30*/  BSYNC B0 ;  /* 0x0000000000007941 */ /* 0x010fea0003800000 */
.L_x_30531:
        /* <DEDUP_REMOVED lines=11> */
.L_x_30535:
[----:B---3--:R-:W3:Y:S04]  /*13df0*/  LDL.LU R238, [R1+0x830] ;  /* 0x0008300001ee7983 */ /* 0x008ee80000300800 */
[----:B------:R4:W5:Y:S01]  /*13e00*/  LDL.LU R252, [R1+0x828] ;  /* 0x0008280001fc7983 */ /* 0x0009620000300800 */
[----:B------:R-:W-:-:S03]  /*13e10*/  IMAD.MOV.U32 R14, RZ, RZ, R13 ;  /* 0x000000ffff0e7224 */ /* 0x000fc600078e000d */
[----:B---3--:R3:W-:Y:S02]  /*13e20*/  STL [R1+0x82c], R238 ;  /* 0x00082cee01007387 */ /* 0x0087e40000100800 */
[----:B---3--:R-:W-:Y:S02]  /*13e30*/  IMAD.MOV.U32 R238, RZ, RZ, R241 ;  /* 0x000000ffffee7224 */ /* 0x008fe400078e00f1 */
.L_x_30536:
[----:B---34-:R-:W-:Y:S05]  /*13e40*/  BSYNC B0 ;  /* 0x0000000000007941 */ /* 0x018fea0003800000 */
.L_x_30534:
        /* <DEDUP_REMOVED lines=11> */
.L_x_30538:
[----:B----4-:R3:W-:Y:S04]  /*13f00*/  STL [R1+0x828], R252 ;  /* 0x000828fc01007387 */ /* 0x0107e80000100800 */
[----:B---3--:R-:W3:Y:S01]  /*13f10*/  LDL.LU R252, [R1+0x82c] ;  /* 0x00082c0001fc7983 */ /* 0x008ee20000300800 */
[----:B------:R-:W-:Y:S02]  /*13f20*/  IMAD.MOV.U32 R13, RZ, RZ, R12 ;  /* 0x000000ffff0d7224 */ /* 0x000fe400078e000c */
[----:B------:R-:W-:Y:S01]  /*13f30*/  IMAD.MOV.U32 R241, RZ, RZ, R240 ;  /* 0x000000fffff17224 */ /* 0x000fe200078e00f0 */
[----:B---3--:R3:W-:Y:S04]  /*13f40*/  STL [R1+0x830], R252 ;  /* 0x000830fc01007387 */ /* 0x0087e80000100800 */
.L_x_30539:
[----:B----4-:R-:W-:Y:S05]  /*13f50*/  BSYNC B0 ;  /* 0x0000000000007941 */ /* 0x010fea0003800000 */
.L_x_30537:
        /* <DEDUP_REMOVED lines=11> */
.L_x_30541:
[----:B---3--:R-:W3:Y:S04]  /*14010*/  LDL.LU R240, [R1+0x830] ;  /* 0x0008300001f07983 */ /* 0x008ee80000300800 */
[----:B------:R4:W5:Y:S01]  /*14020*/  LDL.LU R252, [R1+0x828] ;  /* 0x0008280001fc7983 */ /* 0x0009620000300800 */
[----:B------:R-:W-:-:S03]  /*14030*/  IMAD.MOV.U32 R12, RZ, RZ, R11 ;  /* 0x000000ffff0c7224 */ /* 0x000fc600078e000b */
[----:B---3--:R3:W-:Y:S02]  /*14040*/  STL [R1+0x82c], R240 ;  /* 0x00082cf001007387 */ /* 0x0087e40000100800 */
[----:B---3--:R-:W-:Y:S02]  /*14050*/  IMAD.MOV.U32 R240, RZ, RZ, R243 ;  /* 0x000000fffff07224 */ /* 0x008fe400078e00f3 */
.L_x_30542:
[----:B---34-:R-:W-:Y:S05]  /*14060*/  BSYNC B0 ;  /* 0x0000000000007941 */ /* 0x018fea0003800000 */
.L_x_30540:
        /* <DEDUP_REMOVED lines=11> */
.L_x_30544:
[----:B----4-:R3:W-:Y:S04]  /*14120*/  STL [R1+0x828], R252 ;  /* 0x000828fc01007387 */ /* 0x0107e80000100800 */
[----:B---3--:R-:W3:Y:S01]  /*14130*/  LDL.LU R252, [R1+0x82c] ;  /* 0x00082c0001fc7983 */ /* 0x008ee20000300800 */
[----:B------:R-:W-:Y:S01]  /*14140*/  MOV R11, R10 ;  /* 0x0000000a000b7202 */ /* 0x000fe20000000f00 */
[----:B------:R-:W-:Y:S02]  /*14150*/  IMAD.MOV.U32 R243, RZ, RZ, R242 ;  /* 0x000000fffff37224 */ /* 0x000fe400078e00f2 */
[----:B---3--:R3:W-:Y:S04]  /*14160*/  STL [R1+0x830], R252 ;  /* 0x000830fc01007387 */ /* 0x0087e80000100800 */
.L_x_30545:
[----:B----4-:R-:W-:Y:S05]  /*14170*/  BSYNC B0 ;  /* 0x0000000000007941 */ /* 0x010fea0003800000 */
.L_x_30543:
        /* <DEDUP_REMOVED lines=11> */
.L_x_30547:
[----:B---3--:R-:W3:Y:S04]  /*14230*/  LDL.LU R242, [R1+0x830] ;  /* 0x0008300001f27983 */ /* 0x008ee80000300800 */
[----:B------:R4:W5:Y:S01]  /*14240*/  LDL.LU R252, [R1+0x828] ;  /* 0x0008280001fc7983 */ /* 0x0009620000300800 */
[----:B------:R-:W-:-:S03]  /*14250*/  IMAD.MOV.U32 R10, RZ, RZ, R9 ;  /* 0x000000ffff0a7224 */ /* 0x000fc600078e0009 */
[----:B---3--:R3:W-:Y:S02]  /*14260*/  STL [R1+0x82c], R242 ;  /* 0x00082cf201007387 */ /* 0x0087e40000100800 */
[----:B---3--:R-:W-:Y:S02]  /*14270*/  IMAD.MOV.U32 R242, RZ, RZ, R245 ;  /* 0x000000fffff27224 */ /* 0x008fe400078e00f5 */
.L_x_30548:
[----:B---34-:R-:W-:Y:S05]  /*14280*/  BSYNC B0 ;  /* 0x0000000000007941 */ /* 0x018fea0003800000 */
.L_x_30546:
        /* <DEDUP_REMOVED lines=11> */
.L_x_30550:
[----:B----4-:R3:W-:Y:S04]  /*14340*/  STL [R1+0x828], R252 ;  /* 0x000828fc01007387 */ /* 0x0107e80000100800 */
[----:B---3--:R-:W3:Y:S01]  /*14350*/  LDL.LU R252, [R1+0x82c] ;  /* 0x00082c0001fc7983 */ /* 0x008ee20000300800 */
[----:B------:R-:W-:Y:S01]  /*14360*/  IMAD.MOV.U32 R9, RZ, RZ, R8 ;  /* 0x000000ffff097224 */ /* 0x000fe200078e0008 */
[----:B------:R-:W-:Y:S02]  /*14370*/  MOV R245, R244 ;  /* 0x000000f400f57202 */ /* 0x000fe40000000f00 */
[----:B---3--:R3:W-:Y:S04]  /*14380*/  STL [R1+0x830], R252 ;  /* 0x000830fc01007387 */ /* 0x0087e80000100800 */
.L_x_30551:
[----:B----4-:R-:W-:Y:S05]  /*14390*/  BSYNC B0 ;  /* 0x0000000000007941 */ /* 0x010fea0003800000 */
.L_x_30549:
        /* <DEDUP_REMOVED lines=11> */
.L_x_30553:
[----:B---3--:R-:W3:Y:S04]  /*14450*/  LDL.LU R244, [R1+0x830] ;  /* 0x0008300001f47983 */ /* 0x008ee80000300800 */
[----:B------:R4:W5:Y:S01]  /*14460*/  LDL.LU R252, [R1+0x828] ;  /* 0x0008280001fc7983 */ /* 0x0009620000300800 */
[----:B------:R-:W-:-:S03]  /*14470*/  IMAD.MOV.U32 R8, RZ, RZ, R7 ;  /* 0x000000ffff087224 */ /* 0x000fc600078e0007 */
[----:B---3--:R3:W-:Y:S02]  /*14480*/  STL [R1+0x82c], R244 ;  /* 0x00082cf401007387 */ /* 0x0087e40000100800 */
[----:B---3--:R-:W-:Y:S02]  /*14490*/  IMAD.MOV.U32 R244, RZ, RZ, R247 ;  /* 0x000000fffff47224 */ /* 0x008fe400078e00f7 */
.L_x_30554:
[----:B---34-:R-:W-:Y:S05]  /*144a0*/  BSYNC B0 ;  /* 0x0000000000007941 */ /* 0x018fea0003800000 */
.L_x_30552:
        /* <DEDUP_REMOVED lines=11> */
.L_x_30556:
[----:B----4-:R3:W-:Y:S04]  /*14560*/  STL [R1+0x828], R252 ;  /* 0x000828fc01007387 */ /* 0x0107e80000100800 */
[----:B---3--:R-:W3:Y:S01]  /*14570*/  LDL.LU R252, [R1+0x82c] ;  /* 0x00082c0001fc7983 */ /* 0x008ee20000300800 */
[----:B------:R-:W-:Y:S02]  /*14580*/  IMAD.MOV.U32 R7, RZ, RZ, R6 ;  /* 0x000000ffff077224 */ /* 0x000fe400078e0006 */
[----:B------:R-:W-:Y:S01]  /*14590*/  IMAD.MOV.U32 R247, RZ, RZ, R246 ;  /* 0x000000fffff77224 */ /* 0x000fe200078e00f6 */
[----:B---3--:R3:W-:Y:S04]  /*145a0*/  STL [R1+0x830], R252 ;  /* 0x000830fc01007387 */ /* 0x0087e80000100800 */
.L_x_30557:
[----:B----4-:R-:W-:Y:S05]  /*145b0*/  BSYNC B0 ;  /* 0x0000000000007941 */ /* 0x010fea0003800000 */
.L_x_30555:
        /* <DEDUP_REMOVED lines=11> */
.L_x_30559:
[----:B---3--:R-:W3:Y:S04]  /*14670*/  LDL.LU R246, [R1+0x830] ;  /* 0x0008300001f67983 */ /* 0x008ee80000300800 */
[----:B------:R4:W5:Y:S01]  /*14680*/  LDL.LU R252, [R1+0x828] ;  /* 0x0008280001fc7983 */ /* 0x0009620000300800 */
[----:B------:R-:W-:-:S03]  /*14690*/  IMAD.MOV.U32 R6, RZ, RZ, R5 ;  /* 0x000000ffff067224 */ /* 0x000fc600078e0005 */
[----:B---3--:R3:W-:Y:S02]  /*146a0*/  STL [R1+0x82c], R246 ;  /* 0x00082cf601007387 */ /* 0x0087e40000100800 */
[----:B---3--:R-:W-:Y:S02]  /*146b0*/  IMAD.MOV.U32 R246, RZ, RZ, R249 ;  /* 0x000000fffff67224 */ /* 0x008fe400078e00f9 */
.L_x_30560:
[----:B---34-:R-:W-:Y:S05]  /*146c0*/  BSYNC B0 ;  /* 0x0000000000007941 */ /* 0x018fea0003800000 */
.L_x_30558:
        /* <DEDUP_REMOVED lines=11> */
.L_x_30562:
[----:B----4-:R3:W-:Y:S04]  /*14780*/  STL [R1+0x828], R252 ;  /* 0x000828fc01007387 */ /* 0x0107e80000100800 */
[----:B---3--:R-:W3:Y:S01]  /*14790*/  LDL.LU R252, [R1+0x82c] ;  /* 0x00082c0001fc7983 */ /* 0x008ee20000300800 */
[----:B------:R-:W-:Y:S02]  /*147a0*/  IMAD.MOV.U32 R5, RZ, RZ, R4 ;  /* 0x000000ffff057224 */ /* 0x000fe400078e0004 */
[----:B------:R-:W-:Y:S01]  /*147b0*/  IMAD.MOV.U32 R249, RZ, RZ, R248 ;  /* 0x000000fffff97224 */ /* 0x000fe200078e00f8 */
[----:B---3--:R3:W-:Y:S04]  /*147c0*/  STL [R1+0x830], R252 ;  /* 0x000830fc01007387 */ /* 0x0087e80000100800 */
.L_x_30563:
[----:B----4-:R-:W-:Y:S05]  /*147d0*/  BSYNC B0 ;  /* 0x0000000000007941 */ /* 0x010fea0003800000 */
.L_x_30561:
        /* <DEDUP_REMOVED lines=11> */
.L_x_30565:
[----:B---3--:R-:W3:Y:S04]  /*14890*/  LDL.LU R248, [R1+0x830] ;  /* 0x0008300001f87983 */ /* 0x008ee80000300800 */
[----:B------:R4:W5:Y:S01]  /*148a0*/  LDL.LU R252, [R1+0x828] ;  /* 0x0008280001fc7983 */ /* 0x0009620000300800 */
[----:B------:R-:W-:-:S03]  /*148b0*/  MOV R4, R3 ;  /* 0x0000000300047202 */ /* 0x000fc60000000f00 */
[----:B---3--:R3:W-:Y:S02]  /*148c0*/  STL [R1+0x82c], R248 ;  /* 0x00082cf801007387 */ /* 0x0087e40000100800 */
[----:B---3--:R-:W-:Y:S02]  /*148d0*/  IMAD.MOV.U32 R248, RZ, RZ, R251 ;  /* 0x000000fffff87224 */ /* 0x008fe400078e00fb */
.L_x_30566:
[----:B---34-:R-:W-:Y:S05]  /*148e0*/  BSYNC B0 ;  /* 0x0000000000007941 */ /* 0x018fea0003800000 */
.L_x_30564:
        /* <DEDUP_REMOVED lines=11> */
.L_x_30568:
[----:B----4-:R3:W-:Y:S04]  /*149a0*/  STL [R1+0x828], R252 ;  /* 0x000828fc01007387 */ /* 0x0107e80000100800 */
[----:B---3--:R-:W3:Y:S01]  /*149b0*/  LDL.LU R252, [R1+0x82c] ;  /* 0x00082c0001fc7983 */ /* 0x008ee20000300800 */
[----:B------:R-:W-:Y:S02]  /*149c0*/  IMAD.MOV.U32 R3, RZ, RZ, R2 ;  /* 0x000000ffff037224 */ /* 0x000fe400078e0002 */
[----:B------:R-:W-:Y:S01]  /*149d0*/  IMAD.MOV.U32 R251, RZ, RZ, R250 ;  /* 0x000000fffffb7224 */ /* 0x000fe200078e00fa */
[----:B---3--:R3:W-:Y:S04]  /*149e0*/  STL [R1+0x830], R252 ;  /* 0x000830fc01007387 */ /* 0x0087e80000100800 */
.L_x_30569:
[----:B----4-:R-:W-:Y:S05]  /*149f0*/  BSYNC B0 ;  /* 0x0000000000007941 */ /* 0x010fea0003800000 */
.L_x_30567:
        /* <DEDUP_REMOVED lines=15> */
.L_x_30571:
[----:B------:R-:W3:Y:S04]  /*14af0*/  LDL.LU R250, [R1+0x830] ;  /* 0x0008300001fa7983 */ /* 0x000ee80000300800 */
[----:B------:R4:W5:Y:S04]  /*14b00*/  LDL.LU R252, [R1+0x828] ;  /* 0x0008280001fc7983 */ /* 0x0009680000300800 */
[----:B------:R4:W5:Y:S04]  /*14b10*/  LDL.LU R2, [R1+0x81c] ;  /* 0x00081c0001027983 */ /* 0x0009680000300800 */
[----:B---3--:R3:W-:Y:S04]  /*14b20*/  STL [R1+0x82c], R250 ;  /* 0x00082cfa01007387 */ /* 0x0087e80000100800 */
[----:B---3--:R4:W5:Y:S02]  /*14b30*/  LDL.LU R250, [R1+0x824] ;  /* 0x0008240001fa7983 */ /* 0x0089640000300800 */
.L_x_30572:
[----:B------:R-:W-:Y:S05]  /*14b40*/  BSYNC B0 ;  /* 0x0000000000007941 */ /* 0x000fea0003800000 */
.L_x_30570:
        /* <DEDUP_REMOVED lines=24> */
.L_x_30574:
        /* <DEDUP_REMOVED lines=9> */
.L_x_30575:
[----:B------:R-:W-:Y:S05]  /*14d60*/  BSYNC B0 ;  /* 0x0000000000007941 */ /* 0x000fea0003800000 */
.L_x_30573:
[----:B------:R-:W2:Y:S01]  /*14d70*/  LDL R252, [R1+0x834] ;  /* 0x0008340001fc7983 */ /* 0x000ea20000100800 */
[----:B-----5:R-:W-:-:S04]  /*14d80*/  IADD3 R0, R0, 0x40, RZ ;  /* 0x0000004000007810 */ /* 0x020fc80007ffe0ff */
[----:B--2---:R-:W-:Y:S02]  /*14d90*/  ISETP.GE.AND P0, PT, R0, R252, PT ;  /* 0x000000fc0000720c */ /* 0x004fe40003f06270 */
[----:B------:R-:W2:Y:S04]  /*14da0*/  LDL R252, [R1+0x838] ;  /* 0x0008380001fc7983 */ /* 0x000ea80000100800 */
[----:B--2---:R2:W-:Y:S07]  /*14db0*/  STL [R1+0x830], R252 ;  /* 0x000830fc01007387 */ /* 0x0045ee0000100800 */
[----:B------:R-:W-:Y:S01]  /*14dc0*/  @P0 CALL.REL.NOINC `(.L_x_30576) ;  /* 0x0000001000000944 */ /* 0x000fe20003c00000 */
[----:B------:R-:W-:Y:S05]  /*14dd0*/  BRA `(.L_x_30577) ;  /* 0xffff73c000007947 */ /* 0x000fea000383ffff */
.L_x_30576:
[----:B------:R-:W-:Y:S05]  /*14de0*/  BRA `(.L_x_30190) ;  /* 0x00009c8000007947 */ /* 0x000fea0003800000 */
.L_x_30191:
        /* <DEDUP_REMOVED lines=263> */
.L_x_30962:
[----:B0-----:R0:W-:Y:S04]  /*15e60*/  STL.64 [R1+0x858], R6 ;  /* 0x0008580601007387 */ /* 0x0011e80000100a00 */
[----:B------:R-:W-:Y:S04]  /*15e70*/  STL [R1+0x854], R5 ;  /* 0x0008540501007387 */ /* 0x000fe80000100800 */
[----:B-1----:R1:W-:Y:S04]  /*15e80*/  STL [R1+0x850], R4 ;  /* 0x0008500401007387 */ /* 0x0023e80000100800 */
[----:B0-----:R-:W0:Y:S01]  /*15e90*/  S2R R7, SR_CTAID.X ;  /* 0x0000000000077919 */ /* 0x001e220000002500 */
[----:B------:R-:W-:-:S03]  /*15ea0*/  SHF.R.S32.HI R6, RZ, 0x1f, R0 ;  /* 0x0000001fff067819 */ /* 0x000fc60000011400 */
[----:B--2---:R2:W-:Y:S04]  /*15eb0*/  STL [R1+0x84c], R3 ;  /* 0x00084c0301007387 */ /* 0x0045e80000100800 */
[----:B------:R3:W-:Y:S04]  /*15ec0*/  STL [R1+0x848], R2 ;  /* 0x0008480201007387 */ /* 0x0007e80000100800 */
[----:B-1--4-:R-:W4:Y:S04]  /*15ed0*/  LDL.LU R4, [R1+0x83c] ;  /* 0x00083c0001047983 */ /* 0x012f280000300800 */
[----:B--2---:R-:W2:Y:S04]  /*15ee0*/  LDL.LU R3, [R1+0x830] ;  /* 0x0008300001037983 */ /* 0x004ea80000300800 */
[----:B---3--:R-:W3:Y:S01]  /*15ef0*/  LDL R2, [R1+0x814] ;  /* 0x0008140001027983 */ /* 0x008ee20000100800 */
[----:B0-----:R-:W-:-:S05]  /*15f00*/  IMAD R7, R7, c[0x0][0x180], RZ ;  /* 0x0000600007077a24 */ /* 0x001fca00078e02ff */
[----:B------:R-:W-:-:S04]  /*15f10*/  IADD3 R252, P0, R7, R0, RZ ;  /* 0x0000000007fc7210 */ /* 0x000fc80007f1e0ff */
[----:B------:R-:W-:Y:S02]  /*15f20*/  LEA.HI.X.SX32 R5, R7, R6, 0x1, P0 ;  /* 0x0000000607057211 */ /* 0x000fe400000f0eff */
[----:B------:R-:W-:-:S04]  /*15f30*/  LEA R6, P0, R252, c[0x0][0x160], 0x2 ;  /* 0x00005800fc067a11 */ /* 0x000fc800078010ff */
[----:B------:R-:W-:-:S05]  /*15f40*/  LEA.HI.X R7, R252, c[0x0][0x164], R5, 0x2, P0 ;  /* 0x00005900fc077a11 */ /* 0x000fca00000f1405 */
[----:B------:R0:W2:Y:S04]  /*15f50*/  LDG.E.CONSTANT R252, [R6.64] ;  /* 0x0000000606fc7981 */ /* 0x0000a8000c1e9900 */
[----:B0-----:R0:W5:Y:S01]  /*15f60*/  LDL.LU.64 R6, [R1+0x858] ;  /* 0x0008580001067983 */ /* 0x0011620000300a00 */
[----:B--2---:R-:W-:-:S05]  /*15f70*/  FADD.FTZ R252, RZ, R252 ;  /* 0x000000fcfffc7221 */ /* 0x004fca0000010000 */
[----:B------:R-:W-:-:S04]  /*15f80*/  FSETP.GT.FTZ.AND P1, PT, R3, R252, PT ;  /* 0x000000fc0300720b */ /* 0x000fc80003f34000 */
        /* <DEDUP_REMOVED lines=8> */
[----:B---3--:R-:W-:Y:S02]  /*16010*/  ISETP.EQ.OR P0, PT, R2, -0x1, !P0 ;  /* 0xffffffff0200780c */ /* 0x008fe40004702670 */
[C---:B----4-:R-:W-:Y:S02]  /*16020*/  FSEL R2, R4.reuse, 1, !P1 ;  /* 0x3f80000004027808 */ /* 0x050fe40004800000 */
        /* <DEDUP_REMOVED lines=15> */
.L_x_30579:
[----:B------:R2:W-:Y:S01]  /*16120*/  STL [R1+0x814], R0 ;  /* 0x0008140001007387 */ /* 0x0005e20000100800 */
[----:B------:R-:W-:-:S03]  /*16130*/  IMAD.MOV.U32 R127, RZ, RZ, R252 ;  /* 0x000000ffff7f7224 */ /* 0x000fc600078e00fc */
.L_x_30580:
[----:B------:R-:W-:Y:S05]  /*16140*/  BSYNC B0 ;  /* 0x0000000000007941 */ /* 0x000fea0003800000 */
.L_x_30578:
        /* <DEDUP_REMOVED lines=14> */
.L_x_30582:
[----:B------:R3:W-:Y:S04]  /*16230*/  STL [R1+0x828], R127 ;  /* 0x0008287f01007387 */ /* 0x0007e80000100800 */
[----:B---3--:R-:W3:Y:S04]  /*16240*/  LDL.LU R127, [R1+0x814] ;  /* 0x00081400017f7983 */ /* 0x008ee80000300800 */
[----:B---3--:R3:W-:Y:S02]  /*16250*/  STL [R1+0x830], R127 ;  /* 0x0008307f01007387 */ /* 0x0087e40000100800 */
[----:B---3--:R-:W-:-:S02]  /*16260*/  IMAD.MOV.U32 R127, RZ, RZ, R126 ;  /* 0x000000ffff7f7224 */ /* 0x008fc400078e007e */
[----:B------:R-:W-:-:S05]  /*16270*/  IMAD.MOV.U32 R126, RZ, RZ, R252 ;  /* 0x000000ffff7e7224 */ /* 0x000fca00078e00fc */
[----:B------:R3:W-:Y:S02]  /*16280*/  STL [R1+0x814], R126 ;  /* 0x0008147e01007387 */ /* 0x0007e40000100800 */
.L_x_30583:
[----:B------:R-:W-:Y:S05]  /*16290*/  BSYNC B0 ;  /* 0x0000000000007941 */ /* 0x000fea0003800000 */
.L_x_30581:
        /* <DEDUP_REMOVED lines=14> */
.L_x_30585:
[----:B------:R-:W3:Y:S04]  /*16380*/  LDL.LU R126, [R1+0x830] ;  /* 0x00083000017e7983 */ /* 0x000ee80000300800 */
[----:B------:R4:W5:Y:S04]  /*16390*/  LDL.LU R252, [R1+0x828] ;  /* 0x0008280001fc7983 */ /* 0x0009680000300800 */
[----:B------:R-:W-:Y:S04]  /*163a0*/  STL [R1+0x810], R129 ;  /* 0x0008108101007387 */ /* 0x000fe80000100800 */
[----:B---3--:R3:W-:Y:S02]  /*163b0*/  STL [R1+0x82c], R126 ;  /* 0x00082c7e01007387 */ /* 0x0087e40000100800 */
[----:B---3--:R-:W-:-:S02]  /*163c0*/  IMAD.MOV.U32 R126, RZ, RZ, R125 ;  /* 0x000000ffff7e7224 */ /* 0x008fc400078e007d */
.L_x_30586:
[----:B----4-:R-:W-:Y:S05]  /*163d0*/  BSYNC B0 ;  /* 0x0000000000007941 */ /* 0x010fea0003800000 */
.L_x_30584:
        /* <DEDUP_REMOVED lines=11> */
.L_x_30588:
[----:B----4-:R3:W-:Y:S04]  /*16490*/  STL [R1+0x828], R252 ;  /* 0x000828fc01007387 */ /* 0x0107e80000100800 */
[----:B---3--:R-:W3:Y:S01]  /*164a0*/  LDL.LU R252, [R1+0x82c] ;  /* 0x00082c0001fc7983 */ /* 0x008ee20000300800 */
[----:B------:R-:W-:Y:S01]  /*164b0*/  MOV R125, R124 ;  /* 0x0000007c007d7202 */ /* 0x000fe20000000f00 */
[----:B------:R-:W-:Y:S02]  /*164c0*/  IMAD.MOV.U32 R129, RZ, RZ, R128 ;  /* 0x000000ffff817224 */ /* 0x000fe400078e0080 */
[----:B---3--:R3:W-:Y:S04]  /*164d0*/  STL [R1+0x830], R252 ;  /* 0x000830fc01007387 */ /* 0x0087e80000100800 */
.L_x_30589:
[----:B----4-:R-:W-:Y:S05]  /*164e0*/  BSYNC B0 ;  /* 0x0000000000007941 */ /* 0x010fea0003800000 */
.L_x_30587:
        /* <DEDUP_REMOVED lines=11> */
.L_x_30591:
[----:B---3--:R-:W3:Y:S04]  /*165a0*/  LDL.LU R128, [R1+0x830] ;  /* 0x0008300001807983 */ /* 0x008ee80000300800 */
[----:B------:R4:W5:Y:S01]  /*165b0*/  LDL.LU R252, [R1+0x828] ;  /* 0x0008280001fc7983 */ /* 0x0009620000300800 */
[----:B------:R-:W-:-:S03]  /*165c0*/  IMAD.MOV.U32 R124, RZ, RZ, R123 ;  /* 0x000000ffff7c7224 */ /* 0x000fc600078e007b */
[----:B---3--:R3:W-:Y:S02]  /*165d0*/  STL [R1+0x82c], R128 ;  /* 0x00082c8001007387 */ /* 0x0087e40000100800 */
[----:B---3--:R-:W-:Y:S02]  /*165e0*/  IMAD.MOV.U32 R128, RZ, RZ, R131 ;  /* 0x000000ffff807224 */ /* 0x008fe400078e0083 */
.L_x_30592:
[----:B---34-:R-:W-:Y:S05]  /*165f0*/  BSYNC B0 ;  /* 0x0000000000007941 */ /* 0x018fea0003800000 */
.L_x_30590:
        /* <DEDUP_REMOVED lines=11> */
.L_x_30594:
[----:B----4-:R3:W-:Y:S04]  /*166b0*/  STL [R1+0x828], R252 ;  /* 0x000828fc01007387 */ /* 0x0107e80000100800 */
[----:B---3--:R-:W3:Y:S01]  /*166c0*/  LDL.LU R252, [R1+0x82c] ;  /* 0x00082c0001fc7983 */ /* 0x008ee20000300800 */
[----:B------:R-:W-:Y:S01]  /*166d0*/  IMAD.MOV.U32 R123, RZ, RZ, R122 ;  /* 0x000000ffff7b7224 */ /* 0x000fe200078e007a */
[----:B------:R-:W-:Y:S02]  /*166e0*/  MOV R131, R130 ;  /* 0x0000008200837202 */ /* 0x000fe40000000f00 */
[----:B---3--:R3:W-:Y:S04]  /*166f0*/  STL [R1+0x830], R252 ;  /* 0x000830fc01007387 */ /* 0x0087e80000100800 */
.L_x_30595:
[----:B----4-:R-:W-:Y:S05]  /*16700*/  BSYNC B0 ;  /* 0x0000000000007941 */ /* 0x010fea0003800000 */
.L_x_30593:
        /* <DEDUP_REMOVED lines=11> */
.L_x_30597:
[----:B---3--:R-:W3:Y:S04]  /*167c0*/  LDL.LU R130, [R1+0x830] ;  /* 0x0008300001827983 */ /* 0x008ee80000300800 */
[----:B------:R4:W5:Y:S01]  /*167d0*/  LDL.LU R252, [R1+0x828] ;  /* 0x0008280001fc7983 */ /* 0x0009620000300800 */
[----:B------:R-:W-:-:S03]  /*167e0*/  IMAD.MOV.U32 R122, RZ, RZ, R121 ;  /* 0x000000ffff7a7224 */ /* 0x000fc600078e0079 */
[----:B---3--:R3:W-:Y:S02]  /*167f0*/  STL [R1+0x82c], R130 ;  /* 0x00082c8201007387 */ /* 0x0087e40000100800 */
[----:B---3--:R-:W-:Y:S02]  /*16800*/  IMAD.MOV.U32 R130, RZ, RZ, R133 ;  /* 0x000000ffff827224 */ /* 0x008fe400078e0085 */
.L_x_30598:
[----:B---34-:R-:W-:Y:S05]  /*16810*/  BSYNC B0 ;  /* 0x0000000000007941 */ /* 0x018fea0003800000 */
.L_x_30596:
        /* <DEDUP_REMOVED lines=11> */
.L_x_30600:
[----:B----4-:R3:W-:Y:S04]  /*168d0*/  STL [R1+0x828], R252 ;  /* 0x000828fc01007387 */ /* 0x0107e80000100800 */
[----:B---3--:R-:W3:Y:S01]  /*168e0*/  LDL.LU R252, [R1+0x82c] ;  /* 0x00082c0001fc7983 */ /* 0x008ee20000300800 */
[----:B------:R-:W-:Y:S02]  /*168f0*/  IMAD.MOV.U32 R121, RZ, RZ, R120 ;  /* 0x000000ffff797224 */ /* 0x000fe400078e0078 */
[----:B------:R-:W-:Y:S01]  /*16900*/  IMAD.MOV.U32 R133, RZ, RZ, R132 ;  /* 0x000000ffff857224 */ /* 0x000fe200078e0084 */
[----:B---3--:R3:W-:Y:S04]  /*16910*/  STL [R1+0x830], R252 ;  /* 0x000830fc01007387 */ /* 0x0087e80000100800 */
.L_x_30601:
[----:B----4-:R-:W-:Y:S05]  /*16920*/  BSYNC B0 ;  /* 0x0000000000007941 */ /* 0x010fea0003800000 */
.L_x_30599:
        /* <DEDUP_REMOVED lines=11> */
.L_x_30603:
[----:B---3--:R-:W3:Y:S04]  /*169e0*/  LDL.LU R132, [R1+0x830] ;  /* 0x0008300001847983 */ /* 0x008ee80000300800 */
[----:B------:R4:W5:Y:S01]  /*169f0*/  LDL.LU R252, [R1+0x828] ;  /* 0x0008280001fc7983 */ /* 0x0009620000300800 */
[----:B------:R-:W-:-:S03]  /*16a00*/  IMAD.MOV.U32 R120, RZ, RZ, R119 ;  /* 0x000000ffff787224 */ /* 0x000fc600078e0077 */
[----:B---3--:R3:W-:Y:S02]  /*16a10*/  STL [R1+0x82c], R132 ;  /* 0x00082c8401007387 */ /* 0x0087e40000100800 */
[----:B---3--:R-:W-:Y:S02]  /*16a20*/  IMAD.MOV.U32 R132, RZ, RZ, R135 ;  /* 0x000000ffff847224 */ /* 0x008fe400078e0087 */
.L_x_30604:
[----:B---34-:R-:W-:Y:S05]  /*16a30*/  BSYNC B0 ;  /* 0x0000000000007941 */ /* 0x018fea0003800000 */
.L_x_30602:
        /* <DEDUP_REMOVED lines=11> */
.L_x_30606:
[----:B----4-:R3:W-:Y:S04]  /*16af0*/  STL [R1+0x828], R252 ;  /* 0x000828fc01007387 */ /* 0x0107e80000100800 */
[----:B---3--:R-:W3:Y:S01]  /*16b00*/  LDL.LU R252, [R1+0x82c] ;  /* 0x00082c0001fc7983 */ /* 0x008ee20000300800 */
[----:B------:R-:W-:Y:S02]  /*16b10*/  IMAD.MOV.U32 R119, RZ, RZ, R118 ;  /* 0x000000ffff777224 */ /* 0x000fe400078e0076 */
[----:B------:R-:W-:Y:S01]  /*16b20*/  IMAD.MOV.U32 R135, RZ, RZ, R134 ;  /* 0x000000ffff877224 */ /* 0x000fe200078e0086 */
[----:B---3--:R3:W-:Y:S04]  /*16b30*/  STL [R1+0x830], R252 ;  /* 0x000830fc01007387 */ /* 0x0087e80000100800 */
.L_x_30607:
[----:B----4-:R-:W-:Y:S05]  /*16b40*/  BSYNC B0 ;  /* 0x0000000000007941 */ /* 0x010fea0003800000 */
.L_x_30605:
        /* <DEDUP_REMOVED lines=11> */
.L_x_30609:
[----:B---3--:R-:W3:Y:S04]  /*16c00*/  LDL.LU R134, [R1+0x830] ;  /* 0x0008300001867983 */ /* 0x008ee80000300800 */
[----:B------:R4:W5:Y:S01]  /*16c10*/  LDL.LU R252, [R1+0x828] ;  /* 0x0008280001fc7983 */ /* 0x0009620000300800 */
[----:B------:R-:W-:-:S03]  /*16c20*/  MOV R118, R117 ;  /* 0x0000007500767202 */ /* 0x000fc60000000f00 */
[----:B---3--:R3:W-:Y:S02]  /*16c30*/  STL [R1+0x82c], R134 ;  /* 0x00082c8601007387 */ /* 0x0087e40000100800 */
[----:B---3--:R-:W-:Y:S02]  /*16c40*/  IMAD.MOV.U32 R134, RZ, RZ, R137 ;  /* 0x000000ffff867224 */ /* 0x008fe400078e0089 */
.L_x_30610:
[----:B---34-:R-:W-:Y:S05]  /*16c50*/  BSYNC B0 ;  /* 0x0000000000007941 */ /* 0x018fea0003800000 */
.L_x_30608:
        /* <DEDUP_REMOVED lines=11> */
.L_x_30612:
[----:B----4-:R3:W-:Y:S04]  /*16d10*/  STL [R1+0x828], R252 ;  /* 0x000828fc01007387 */ /* 0x0107e80000100800 */
[----:B---3--:R-:W3:Y:S01]  /*16d20*/  LDL.LU R252, [R1+0x82c] ;  /* 0x00082c0001fc7983 */ /* 0x008ee20000300800 */
[----:B------:R-:W-:Y:S02]  /*16d30*/  IMAD.MOV.U32 R117, RZ, RZ, R116 ;  /* 0x000000ffff757224 */ /* 0x000fe400078e0074 */
[----:B------:R-:W-:Y:S01]  /*16d40*/  IMAD.MOV.U32 R137, RZ, RZ, R136 ;  /* 0x000000ffff897224 */ /* 0x000fe200078e0088 */
[----:B---3--:R3:W-:Y:S04]  /*16d50*/  STL [R1+0x830], R252 ;  /* 0x000830fc01007387 */ /* 0x0087e80000100800 */
.L_x_30613:
[----:B----4-:R-:W-:Y:S05]  /*16d60*/  BSYNC B0 ;  /* 0x0000000000007941 */ /* 0x010fea0003800000 */
.L_x_30611:
        /* <DEDUP_REMOVED lines=11> */
.L_x_30615:
[----:B---3--:R-:W3:Y:S04]  /*16e20*/  LDL.LU R136, [R1+0x830] ;  /* 0x0008300001887983 */ /* 0x008ee80000300800 */
[----:B------:R4:W5:Y:S01]  /*16e30*/  LDL.LU R252, [R1+0x828] ;  /* 0x0008280001fc7983 */ /* 0x0009620000300800 */
[----:B------:R-:W-:-:S03]  /*16e40*/  IMAD.MOV.U32 R116, RZ, RZ, R115 ;  /* 0x000000ffff747224 */ /* 0x000fc600078e0073 */
[----:B---3--:R3:W-:Y:S02]  /*16e50*/  STL [R1+0x82c], R136 ;  /* 0x00082c8801007387 */ /* 0x0087e40000100800 */
[----:B---3--:R-:W-:Y:S02]  /*16e60*/  MOV R136, R139 ;  /* 0x0000008b00887202 */ /* 0x008fe40000000f00 */
.L_x_30616:
[----:B---34-:R-:W-:Y:S05]  /*16e70*/  BSYNC B0 ;  /* 0x0000000000007941 */ /* 0x018fea0003800000 */
.L_x_30614:
        /* <DEDUP_REMOVED lines=11> */
.L_x_30618:
[----:B----4-:R3:W-:Y:S04]  /*16f30*/  STL [R1+0x828], R252 ;  /* 0x000828fc01007387 */ /* 0x0107e80000100800 */
[----:B---3--:R-:W3:Y:S01]  /*16f40*/  LDL.LU R252, [R1+0x82c] ;  /* 0x00082c0001fc7983 */ /* 0x008ee20000300800 */
[----:B------:R-:W-:Y:S02]  /*16f50*/  IMAD.MOV.U32 R115, RZ, RZ, R114 ;  /* 0x000000ffff737224 */ /* 0x000fe400078e0072 */
[----:B------:R-:W-:Y:S01]  /*16f60*/  IMAD.MOV.U32 R139, RZ, RZ, R138 ;  /* 0x000000ffff8b7224 */ /* 0x000fe200078e008a */
[----:B---3--:R3:W-:Y:S04]  /*16f70*/  STL [R1+0x830], R252 ;  /* 0x000830fc01007387 */ /* 0x0087e80000100800 */
.L_x_30619:
[----:B----4-:R-:W-:Y:S05]  /*16f80*/  BSYNC B0 ;  /* 0x0000000000007941 */ /* 0x010fea0003800000 */
.L_x_30617:
        /* <DEDUP_REMOVED lines=11> */
.L_x_30621:
[----:B---3--:R-:W3:Y:S04]  /*17040*/  LDL.LU R138, [R1+0x830] ;  /* 0x00083000018a7983 */ /* 0x008ee80000300800 */
[----:B------:R4:W5:Y:S01]  /*17050*/  LDL.LU R252, [R1+0x828] ;  /* 0x0008280001fc7983 */ /* 0x0009620000300800 */
[----:B------:R-:W-:-:S03]  /*17060*/  IMAD.MOV.U32 R114, RZ, RZ, R113 ;  /* 0x000000ffff727224 */ /* 0x000fc600078e0071 */
[----:B---3--:R3:W-:Y:S02]  /*17070*/  STL [R1+0x82c], R138 ;  /* 0x00082c8a01007387 */ /* 0x0087e40000100800 */
[----:B---3--:R-:W-:Y:S02]  /*17080*/  IMAD.MOV.U32 R138, RZ, RZ, R141 ;  /* 0x000000ffff8a7224 */ /* 0x008fe400078e008d */
.L_x_30622:
[----:B---34-:R-:W-:Y:S05]  /*17090*/  BSYNC B0 ;  /* 0x0000000000007941 */ /* 0x018fea0003800000 */
.L_x_30620:
        /* <DEDUP_REMOVED lines=11> */
.L_x_30624:
[----:B----4-:R3:W-:Y:S04]  /*17150*/  STL [R1+0x828], R252 ;  /* 0x000828fc01007387 */ /* 0x0107e80000100800 */
[----:B---3--:R-:W3:Y:S01]  /*17160*/  LDL.LU R252, [R1+0x82c] ;  /* 0x00082c0001fc7983 */ /* 0x008ee20000300800 */
[----:B------:R-:W-:Y:S02]  /*17170*/  IMAD.MOV.U32 R113, RZ, RZ, R112 ;  /* 0x000000ffff717224 */ /* 0x000fe400078e0070 */
[----:B------:R-:W-:Y:S01]  /*17180*/  IMAD.MOV.U32 R141, RZ, RZ, R140 ;  /* 0x000000ffff8d7224 */ /* 0x000fe200078e008c */
[----:B---3--:R3:W-:Y:S04]  /*17190*/  STL [R1+0x830], R252 ;  /* 0x000830fc01007387 */ /* 0x0087e80000100800 */
.L_x_30625:
[----:B----4-:R-:W-:Y:S05]  /*171a0*/  BSYNC B0 ;  /* 0x0000000000007941 */ /* 0x010fea0003800000 */
.L_x_30623:
        /* <DEDUP_REMOVED lines=11> */
.L_x_30627:
[----:B---3--:R-:W3:Y:S04]  /*17260*/  LDL.LU R140, [R1+0x830] ;  /* 0x00083000018c7983 */ /* 0x008ee80000300800 */
[----:B------:R4:W5:Y:S01]  /*17270*/  LDL.LU R252, [R1+0x828] ;  /* 0x0008280001fc7983 */ /* 0x0009620000300800 */
[----:B------:R-:W-:-:S03]  /*17280*/  IMAD.MOV.U32 R112, RZ, RZ, R111 ;  /* 0x000000ffff707224 */ /* 0x000fc600078e006f */
[----:B---3--:R3:W-:Y:S02]  /*17290*/  STL [R1+0x82c], R140 ;  /* 0x00082c8c01007387 */ /* 0x0087e40000100800 */
[----:B---3--:R-:W-:Y:S02]  /*172a0*/  IMAD.MOV.U32 R140, RZ, RZ, R143 ;  /* 0x000000ffff8c7224 */ /* 0x008fe400078e008f */
.L_x_30628:
[----:B---34-:R-:W-:Y:S05]  /*172b0*/  BSYNC B0 ;  /* 0x0000000000007941 */ /* 0x018fea0003800000 */
.L_x_30626:
        /* <DEDUP_REMOVED lines=11> */
.L_x_30630:
[----:B----4-:R3:W-:Y:S04]  /*17370*/  STL [R1+0x828], R252 ;  /* 0x000828fc01007387 */ /* 0x0107e80000100800 */
[----:B---3--:R-:W3:Y:S01]  /*17380*/  LDL.LU R252, [R1+0x82c] ;  /* 0x00082c0001fc7983 */ /* 0x008ee20000300800 */
[----:B------:R-:W-:Y:S01]  /*17390*/  MOV R111, R110 ;  /* 0x0000006e006f7202 */ /* 0x000fe20000000f00 */
[----:B------:R-:W-:Y:S02]  /*173a0*/  IMAD.MOV.U32 R143, RZ, RZ, R142 ;  /* 0x000000ffff8f7224 */ /* 0x000fe400078e008e */
[----:B---3--:R3:W-:Y:S04]  /*173b0*/  STL [R1+0x830], R252 ;  /* 0x000830fc01007387 */ /* 0x0087e80000100800 */
.L_x_30631:
[----:B----4-:R-:W-:Y:S05]  /*173c0*/  BSYNC B0 ;  /* 0x0000000000007941 */ /* 0x010fea0003800000 */
.L_x_30629:
        /* <DEDUP_REMOVED lines=11> */
.L_x_30633:
[----:B---3--:R-:W3:Y:S04]  /*17480*/  LDL.LU R142, [R1+0x830] ;  /* 0x00083000018e7983 */ /* 0x008ee80000300800 */
[----:B------:R4:W5:Y:S01]  /*17490*/  LDL.LU R252, [R1+0x828] ;  /* 0x0008280001fc7983 */ /* 0x0009620000300800 */
[----:B------:R-:W-:-:S03]  /*174a0*/  IMAD.MOV.U32 R110, RZ, RZ, R109 ;  /* 0x000000ffff6e7224 */ /* 0x000fc600078e006d */
[----:B---3--:R3:W-:Y:S02]  /*174b0*/  STL [R1+0x82c], R142 ;  /* 0x00082c8e01007387 */ /* 0x0087e40000100800 */
[----:B---3--:R-:W-:Y:S02]  /*174c0*/  IMAD.MOV.U32 R142, RZ, RZ, R145 ;  /* 0x000000ffff8e7224 */ /* 0x008fe400078e0091 */
.L_x_30634:
[----:B---34-:R-:W-:Y:S05]  /*174d0*/  BSYNC B0 ;  /* 0x0000000000007941 */ /* 0x018fea0003800000 */
.L_x_30632:
        /* <DEDUP_REMOVED lines=11> */
.L_x_30636:
[----:B----4-:R3:W-:Y:S04]  /*17590*/  STL [R1+0x828], R252 ;  /* 0x000828fc01007387 */ /* 0x0107e80000100800 */
[----:B---3--:R-:W3:Y:S01]  /*175a0*/  LDL.LU R252, [R1+0x82c] ;  /* 0x00082c0001fc7983 */ /* 0x008ee20000300800 */
[----:B------:R-:W-:Y:S01]  /*175b0*/  IMAD.MOV.U32 R109, RZ, RZ, R108 ;  /* 0x000000ffff6d7224 */ /* 0x000fe200078e006c */
[----:B------:R-:W-:Y:S02]  /*175c0*/  MOV R145, R144 ;  /* 0x0000009000917202 */ /* 0x000fe40000000f00 */
[----:B---3--:R3:W-:Y:S04]  /*175d0*/  STL [R1+0x830], R252 ;  /* 0x000830fc01007387 */ /* 0x0087e80000100800 */
.L_x_30637:
[----:B----4-:R-:W-:Y:S05]  /*175e0*/  BSYNC B0 ;  /* 0x0000000000007941 */ /* 0x010fea0003800000 */
.L_x_30635:
        /* <DEDUP_REMOVED lines=11> */
.L_x_30639:
[----:B---3--:R-:W3:Y:S04]  /*176a0*/  LDL.LU R144, [R1+0x830] ;  /* 0x0008300001907983 */ /* 0x008ee80000300800 */
[----:B------:R4:W5:Y:S01]  /*176b0*/  LDL.LU R252, [R1+0x828] ;  /* 0x0008280001fc7983 */ /* 0x0009620000300800 */
[----:B------:R-:W-:-:S03]  /*176c0*/  IMAD.MOV.U32 R108, RZ, RZ, R107 ;  /* 0x000000ffff6c7224 */ /* 0x000fc600078e006b */
[----:B---3--:R3:W-:Y:S02]  /*176d0*/  STL [R1+0x82c], R144 ;  /* 0x00082c9001007387 */ /* 0x0087e40000100800 */
[----:B---3--:R-:W-:Y:S02]  /*176e0*/  IMAD.MOV.U32 R144, RZ, RZ, R147 ;  /* 0x000000ffff907224 */ /* 0x008fe400078e0093 */
.L_x_30640:
[----:B---34-:R-:W-:Y:S05]  /*176f0*/  BSYNC B0 ;  /* 0x0000000000007941 */ /* 0x018fea0003800000 */
.L_x_30638:
        /* <DEDUP_REMOVED lines=11> */
.L_x_30642:
[----:B----4-:R3:W-:Y:S04]  /*177b0*/  STL [R1+0x828], R252 ;  /* 0x000828fc01007387 */ /* 0x0107e80000100800 */
[----:B---3--:R-:W3:Y:S01]  /*177c0*/  LDL.LU R252, [R1+0x82c] ;  /* 0x00082c0001fc7983 */ /* 0x008ee20000300800 */
[----:B------:R-:W-:Y:S02]  /*177d0*/  IMAD.MOV.U32 R107, RZ, RZ, R106 ;  /* 0x000000ffff6b7224 */ /* 0x000fe400078e006a */
[----:B------:R-:W-:Y:S01]  /*177e0*/  IMAD.MOV.U32 R147, RZ, RZ, R146 ;  /* 0x000000ffff937224 */ /* 0x000fe200078e0092 */
[----:B---3--:R3:W-:Y:S04]  /*177f0*/  STL [R1+0x830], R252 ;  /* 0x000830fc01007387 */ /* 0x0087e80000100800 */
.L_x_30643:
[----:B----4-:R-:W-:Y:S05]  /*17800*/  BSYNC B0 ;  /* 0x0000000000007941 */ /* 0x010fea0003800000 */
.L_x_30641:
        /* <DEDUP_REMOVED lines=11> */
.L_x_30645:
[----:B---3--:R-:W3:Y:S04]  /*178c0*/  LDL.LU R146, [R1+0x830] ;  /* 0x0008300001927983 */ /* 0x008ee80000300800 */
[----:B------:R4:W5:Y:S01]  /*178d0*/  LDL.LU R252, [R1+0x828] ;  /* 0x0008280001fc7983 */ /* 0x0009620000300800 */
[----:B------:R-:W-:-:S03]  /*178e0*/  IMAD.MOV.U32 R106, RZ, RZ, R105 ;  /* 0x000000ffff6a7224 */ /* 0x000fc600078e0069 */
[----:B---3--:R3:W-:Y:S02]  /*178f0*/  STL [R1+0x82c], R146 ;  /* 0x00082c9201007387 */ /* 0x0087e40000100800 */
[----:B---3--:R-:W-:Y:S02]  /*17900*/  IMAD.MOV.U32 R146, RZ, RZ, R149 ;  /* 0x000000ffff927224 */ /* 0x008fe400078e0095 */
.L_x_30646:
[----:B---34-:R-:W-:Y:S05]  /*17910*/  BSYNC B0 ;  /* 0x0000000000007941 */ /* 0x018fea0003800000 */
.L_x_30644:
        /* <DEDUP_REMOVED lines=11> */
.L_x_30648:
[----:B----4-:R3:W-:Y:S04]  /*179d0*/  STL [R1+0x828], R252 ;  /* 0x000828fc01007387 */ /* 0x0107e80000100800 */
[----:B---3--:R-:W3:Y:S01]  /*179e0*/  LDL.LU R252, [R1+0x82c] ;  /* 0x00082c0001fc7983 */ /* 0x008ee20000300800 */
[----:B------:R-:W-:Y:S02]  /*179f0*/  IMAD.MOV.U32 R105, RZ, RZ, R104 ;  /* 0x000000ffff697224 */ /* 0x000fe400078e0068 */
[----:B------:R-:W-:Y:S01]  /*17a00*/  IMAD.MOV.U32 R149, RZ, RZ, R148 ;  /* 0x000000ffff957224 */ /* 0x000fe200078e0094 */
[----:B---3--:R3:W-:Y:S04]  /*17a10*/  STL [R1+0x830], R252 ;  /* 0x000830fc01007387 */ /* 0x0087e80000100800 */
.L_x_30649:
[----:B----4-:R-:W-:Y:S05]  /*17a20*/  BSYNC B0 ;  /* 0x0000000000007941 */ /* 0x010fea0003800000 */
.L_x_30647:
        /* <DEDUP_REMOVED lines=11> */
.L_x_30651:
[----:B---3--:R-:W3:Y:S04]  /*17ae0*/  LDL.LU R148, [R1+0x830] ;  /* 0x0008300001947983 */ /* 0x008ee80000300800 */
[----:B------:R4:W5:Y:S01]  /*17af0*/  LDL.LU R252, [R1+0x828] ;  /* 0x0008280001fc7983 */ /* 0x0009620000300800 */
[----:B------:R-:W-:-:S03]  /*17b00*/  MOV R104, R103 ;  /* 0x0000006700687202 */ /* 0x000fc60000000f00 */
[----:B---3--:R3:W-:Y:S02]  /*17b10*/  STL [R1+0x82c], R148 ;  /* 0x00082c9401007387 */ /* 0x0087e40000100800 */
[----:B---3--:R-:W-:Y:S02]  /*17b20*/  IMAD.MOV.U32 R148, RZ, RZ, R151 ;  /* 0x000000ffff947224 */ /* 0x008fe400078e0097 */
.L_x_30652:
[----:B---34-:R-:W-:Y:S05]  /*17b30*/  BSYNC B0 ;  /* 0x0000000000007941 */ /* 0x018fea0003800000 */
.L_x_30650:
        /* <DEDUP_REMOVED lines=11> */
.L_x_30654:
[----:B----4-:R3:W-:Y:S04]  /*17bf0*/  STL [R1+0x828], R252 ;  /* 0x000828fc01007387 */ /* 0x0107e80000100800 */
[----:B---3--:R-:W3:Y:S01]  /*17c00*/  LDL.LU R252, [R1+0x82c] ;  /* 0x00082c0001fc7983 */ /* 0x008ee20000300800 */
[----:B------:R-:W-:Y:S02]  /*17c10*/  IMAD.MOV.U32 R103, RZ, RZ, R102 ;  /* 0x000000ffff677224 */ /* 0x000fe400078e0066 */
[----:B------:R-:W-:Y:S01]  /*17c20*/  IMAD.MOV.U32 R151, RZ, RZ, R150 ;  /* 0x000000ffff977224 */ /* 0x000fe200078e0096 */
[----:B---3--:R3:W-:Y:S04]  /*17c30*/  STL [R1+0x830], R252 ;  /* 0x000830fc01007387 */ /* 0x0087e80000100800 */
.L_x_30655:
[----:B----4-:R-:W-:Y:S05]  /*17c40*/  BSYNC B0 ;  /* 0x0000000000007941 */ /* 0x010fea0003800000 */
.L_x_30653:
        /* <DEDUP_REMOVED lines=11> */
.L_x_30657:
[----:B---3--:R-:W3:Y:S04]  /*17d00*/  LDL.LU R150, [R1+0x830] ;  /* 0x0008300001967983 */ /* 0x008ee80000300800 */
[----:B------:R4:W5:Y:S01]  /*17d10*/  LDL.LU R252, [R1+0x828] ;  /* 0x0008280001fc7983 */ /* 0x0009620000300800 */
[----:B------:R-:W-:-:S03]  /*17d20*/  IMAD.MOV.U32 R102, RZ, RZ, R101 ;  /* 0x000000ffff667224 */ /* 0x000fc600078e0065 */
[----:B---3--:R3:W-:Y:S02]  /*17d30*/  STL [R1+0x82c], R150 ;  /* 0x00082c9601007387 */ /* 0x0087e40000100800 */
[----:B---3--:R-:W-:Y:S02]  /*17d40*/  MOV R150, R153 ;  /* 0x0000009900967202 */ /* 0x008fe40000000f00 */
.L_x_30658:
[----:B---34-:R-:W-:Y:S05]  /*17d50*/  BSYNC B0 ;  /* 0x0000000000007941 */ /* 0x018fea0003800000 */
.L_x_30656:
        /* <DEDUP_REMOVED lines=11> */
.L_x_30660:
[----:B----4-:R3:W-:Y:S04]  /*17e10*/  STL [R1+0x828], R252 ;  /* 0x000828fc01007387 */ /* 0x0107e80000100800 */
[----:B---3--:R-:W3:Y:S01]  /*17e20*/  LDL.LU R252, [R1+0x82c] ;  /* 0x00082c0001fc7983 */ /* 0x008ee20000300800 */
[----:B------:R-:W-:Y:S02]  /*17e30*/  IMAD.MOV.U32 R101, RZ, RZ, R100 ;  /* 0x000000ffff657224 */ /* 0x000fe400078e0064 */
[----:B------:R-:W-:Y:S01]  /*17e40*/  IMAD.MOV.U32 R153, RZ, RZ, R152 ;  /* 0x000000ffff997224 */ /* 0x000fe200078e0098 */
[----:B---3--:R3:W-:Y:S04]  /*17e50*/  STL [R1+0x830], R252 ;  /* 0x000830fc01007387 */ /* 0x0087e80000100800 */
.L_x_30661:
[----:B----4-:R-:W-:Y:S05]  /*17e60*/  BSYNC B0 ;  /* 0x0000000000007941 */ /* 0x010fea0003800000 */
.L_x_30659:
        /* <DEDUP_REMOVED lines=11> */
.L_x_30663:
[----:B---3--:R-:W3:Y:S04]  /*17f20*/  LDL.LU R152, [R1+0x830] ;  /* 0x0008300001987983 */ /* 0x008ee80000300800 */
[----:B------:R4:W5:Y:S01]  /*17f30*/  LDL.LU R252, [R1+0x828] ;  /* 0x0008280001fc7983 */ /* 0x0009620000300800 */
[----:B------:R-:W-:-:S03]  /*17f40*/  IMAD.MOV.U32 R100, RZ, RZ, R99 ;  /* 0x000000ffff647224 */ /* 0x000fc600078e0063 */
[----:B---3--:R3:W-:Y:S02]  /*17f50*/  STL [R1+0x82c], R152 ;  /* 0x00082c9801007387 */ /* 0x0087e40000100800 */
[----:B---3--:R-:W-:Y:S02]  /*17f60*/  IMAD.MOV.U32 R152, RZ, RZ, R155 ;  /* 0x000000ffff987224 */ /* 0x008fe400078e009b */
.L_x_30664:
[----:B---34-:R-:W-:Y:S05]  /*17f70*/  BSYNC B0 ;  /* 0x0000000000007941 */ /* 0x018fea0003800000 */
.L_x_30662:
        /* <DEDUP_REMOVED lines=11> */
.L_x_30666:
[----:B----4-:R3:W-:Y:S04]  /*18030*/  STL [R1+0x828], R252 ;  /* 0x000828fc01007387 */ /* 0x0107e80000100800 */
[----:B---3--:R-:W3:Y:S01]  /*18040*/  LDL.LU R252, [R1+0x82c] ;  /* 0x00082c0001fc7983 */ /* 0x008ee20000300800 */
[----:B------:R-:W-:Y:S02]  /*18050*/  IMAD.MOV.U32 R99, RZ, RZ, R98 ;  /* 0x000000ffff637224 */ /* 0x000fe400078e0062 */
[----:B------:R-:W-:Y:S01]  /*18060*/  IMAD.MOV.U32 R155, RZ, RZ, R154 ;  /* 0x000000ffff9b7224 */ /* 0x000fe200078e009a */
[----:B---3--:R3:W-:Y:S04]  /*18070*/  STL [R1+0x830], R252 ;  /* 0x000830fc01007387 */ /* 0x0087e80000100800 */
.L_x_30667:
[----:B----4-:R-:W-:Y:S05]  /*18080*/  BSYNC B0 ;  /* 0x0000000000007941 */ /* 0x010fea0003800000 */
.L_x_30665:
        /* <DEDUP_REMOVED lines=11> */
.L_x_30669:
[----:B---3--:R-:W3:Y:S04]  /*18140*/  LDL.LU R154, [R1+0x830] ;  /* 0x00083000019a7983 */ /* 0x008ee80000300800 */
[----:B------:R4:W5:Y:S01]  /*18150*/  LDL.LU R252, [R1+0x828] ;  /* 0x0008280001fc7983 */ /* 0x0009620000300800 */
[----:B------:R-:W-:-:S03]  /*18160*/  IMAD.MOV.U32 R98, RZ, RZ, R97 ;  /* 0x000000ffff627224 */ /* 0x000fc600078e0061 */
[----:B---3--:R3:W-:Y:S02]  /*18170*/  STL [R1+0x82c], R154 ;  /* 0x00082c9a01007387 */ /* 0x0087e40000100800 */
[----:B---3--:R-:W-:Y:S02]  /*18180*/  IMAD.MOV.U32 R154, RZ, RZ, R157 ;  /* 0x000000ffff9a7224 */ /* 0x008fe400078e009d */
.L_x_30670:
[----:B---34-:R-:W-:Y:S05]  /*18190*/  BSYNC B0 ;  /* 0x0000000000007941 */ /* 0x018fea0003800000 */
.L_x_30668:
        /* <DEDUP_REMOVED lines=11> */
.L_x_30672:
[----:B----4-:R3:W-:Y:S04]  /*18250*/  STL [R1+0x828], R252 ;  /* 0x000828fc01007387 */ /* 0x0107e80000100800 */
[----:B---3--:R-:W3:Y:S01]  /*18260*/  LDL.LU R252, [R1+0x82c] ;  /* 0x00082c0001fc7983 */ /* 0x008ee20000300800 */
[----:B------:R-:W-:Y:S01]  /*18270*/  MOV R97, R96 ;  /* 0x0000006000617202 */ /* 0x000fe20000000f00 */
[----:B------:R-:W-:Y:S02]  /*18280*/  IMAD.MOV.U32 R157, RZ, RZ, R156 ;  /* 0x000000ffff9d7224 */ /* 0x000fe400078e009c */
[----:B---3--:R3:W-:Y:S04]  /*18290*/  STL [R1+0x830], R252 ;  /* 0x000830fc01007387 */ /* 0x0087e80000100800 */
.L_x_30673:
[----:B----4-:R-:W-:Y:S05]  /*182a0*/  BSYNC B0 ;  /* 0x0000000000007941 */ /* 0x010fea0003800000 */
.L_x_30671:
        /* <DEDUP_REMOVED lines=11> */
.L_x_30675:
[----:B---3--:R-:W3:Y:S04]  /*18360*/  LDL.LU R156, [R1+0x830] ;  /* 0x00083000019c7983 */ /* 0x008ee80000300800 */
[----:B------:R4:W5:Y:S01]  /*18370*/  LDL.LU R252, [R1+0x828] ;  /* 0x0008280001fc7983 */ /* 0x0009620000300800 */
[----:B------:R-:W-:-:S03]  /*18380*/  IMAD.MOV.U32 R96, RZ, RZ, R95 ;  /* 0x000000ffff607224 */ /* 0x000fc600078e005f */
[----:B---3--:R3:W-:Y:S02]  /*18390*/  STL [R1+0x82c], R156 ;  /* 0x00082c9c01007387 */ /* 0x0087e40000100800 */
[----:B---3--:R-:W-:Y:S02]  /*183a0*/  IMAD.MOV.U32 R156, RZ, RZ, R159 ;  /* 0x000000ffff9c7224 */ /* 0x008fe400078e009f */
.L_x_30676:
[----:B---34-:R-:W-:Y:S05]  /*183b0*/  BSYNC B0 ;  /* 0x0000000000007941 */ /* 0x018fea0003800000 */
.L_x_30674:
        /* <DEDUP_REMOVED lines=11> */
.L_x_30678:
[----:B----4-:R3:W-:Y:S04]  /*18470*/  STL [R1+0x828], R252 ;  /* 0x000828fc01007387 */ /* 0x0107e80000100800 */
[----:B---3--:R-:W3:Y:S01]  /*18480*/  LDL.LU R252, [R1+0x82c] ;  /* 0x00082c0001fc7983 */ /* 0x008ee20000300800 */
[----:B------:R-:W-:Y:S01]  /*18490*/  IMAD.MOV.U32 R95, RZ, RZ, R94 ;  /* 0x000000ffff5f7224 */ /* 0x000fe200078e005e */
[----:B------:R-:W-:Y:S02]  /*184a0*/  MOV R159, R158 ;  /* 0x0000009e009f7202 */ /* 0x000fe40000000f00 */
[----:B---3--:R3:W-:Y:S04]  /*184b0*/  STL [R1+0x830], R252 ;  /* 0x000830fc01007387 */ /* 0x0087e80000100800 */
.L_x_30679:
[----:B----4-:R-:W-:Y:S05]  /*184c0*/  BSYNC B0 ;  /* 0x0000000000007941 */ /* 0x010fea0003800000 */
.L_x_30677:
        /* <DEDUP_REMOVED lines=11> */
.L_x_30681:
[----:B---3--:R-:W3:Y:S04]  /*18580*/  LDL.LU R158, [R1+0x830] ;  /* 0x00083000019e7983 */ /* 0x008ee80000300800 */
[----:B------:R4:W5:Y:S01]  /*18590*/  LDL.LU R252, [R1+0x828] ;  /* 0x0008280001fc7983 */ /* 0x0009620000300800 */
[----:B------:R-:W-:-:S03]  /*185a0*/  IMAD.MOV.U32 R94, RZ, RZ, R93 ;  /* 0x000000ffff5e7224 */ /* 0x000fc600078e005d */
[----:B---3--:R3:W-:Y:S02]  /*185b0*/  STL [R1+0x82c], R158 ;  /* 0x00082c9e01007387 */ /* 0x0087e40000100800 */
[----:B---3--:R-:W-:Y:S02]  /*185c0*/  IMAD.MOV.U32 R158, RZ, RZ, R161 ;  /* 0x000000ffff9e7224 */ /* 0x008fe400078e00a1 */
.L_x_30682:
[----:B---34-:R-:W-:Y:S05]  /*185d0*/  BSYNC B0 ;  /* 0x0000000000007941 */ /* 0x018fea0003800000 */
.L_x_30680:
        /* <DEDUP_REMOVED lines=11> */
.L_x_30684:
[----:B----4-:R3:W-:Y:S04]  /*18690*/  STL [R1+0x828], R252 ;  /* 0x000828fc01007387 */ /* 0x0107e80000100800 */
[----:B---3--:R-:W3:Y:S01]  /*186a0*/  LDL.LU R252, [R1+0x82c] ;  /* 0x00082c0001fc7983 */ /* 0x008ee20000300800 */
[----:B------:R-:W-:Y:S02]  /*186b0*/  IMAD.MOV.U32 R93, RZ, RZ, R92 ;  /* 0x000000ffff5d7224 */ /* 0x000fe400078e005c */
[----:B------:R-:W-:Y:S01]  /*186c0*/  IMAD.MOV.U32 R161, RZ, RZ, R160 ;  /* 0x000000ffffa17224 */ /* 0x000fe200078e00a0 */
[----:B---3--:R3:W-:Y:S04]  /*186d0*/  STL [R1+0x830], R252 ;  /* 0x000830fc01007387 */ /* 0x0087e80000100800 */
.L_x_30685:
[----:B----4-:R-:W-:Y:S05]  /*186e0*/  BSYNC B0 ;  /* 0x0000000000007941 */ /* 0x010fea0003800000 */
.L_x_30683:
        /* <DEDUP_REMOVED lines=11> */
.L_x_30687:
[----:B---3--:R-:W3:Y:S04]  /*187a0*/  LDL.LU R160, [R1+0x830] ;  /* 0x0008300001a07983 */ /* 0x008ee80000300800 */
[----:B------:R4:W5:Y:S01]  /*187b0*/  LDL.LU R252, [R1+0x828] ;  /* 0x0008280001fc7983 */ /* 0x0009620000300800 */
[----:B------:R-:W-:-:S03]  /*187c0*/  IMAD.MOV.U32 R92, RZ, RZ, R91 ;  /* 0x000000ffff5c7224 */ /* 0x000fc600078e005b */
[----:B---3--:R3:W-:Y:S02]  /*187d0*/  STL [R1+0x82c], R160 ;  /* 0x00082ca001007387 */ /* 0x0087e40000100800 */
[----:B---3--:R-:W-:Y:S02]  /*187e0*/  IMAD.MOV.U32 R160, RZ, RZ, R163 ;  /* 0x000000ffffa07224 */ /* 0x008fe400078e00a3 */
.L_x_30688:
[----:B---34-:R-:W-:Y:S05]  /*187f0*/  BSYNC B0 ;  /* 0x0000000000007941 */ /* 0x018fea0003800000 */
.L_x_30686:
        /* <DEDUP_REMOVED lines=11> */
.L_x_30690:
[----:B----4-:R3:W-:Y:S04]  /*188b0*/  STL [R1+0x828], R252 ;  /* 0x000828fc01007387 */ /* 0x0107e80000100800 */
[----:B---3--:R-:W3:Y:S01]  /*188c0*/  LDL.LU R252, [R1+0x82c] ;  /* 0x00082c0001fc7983 */ /* 0x008ee20000300800 */
[----:B------:R-:W-:Y:S02]  /*188d0*/  IMAD.MOV.U32 R91, RZ, RZ, R90 ;  /* 0x000000ffff5b7224 */ /* 0x000fe400078e005a */
[----:B------:R-:W-:Y:S01]  /*188e0*/  IMAD.MOV.U32 R163, RZ, RZ, R162 ;  /* 0x000000ffffa37224 */ /* 0x000fe200078e00a2 */
[----:B---3--:R3:W-:Y:S04]  /*188f0*/  STL [R1+0x830], R252 ;  /* 0x000830fc01007387 */ /* 0x0087e80000100800 */
.L_x_30691:
[----:B----4-:R-:W-:Y:S05]  /*18900*/  BSYNC B0 ;  /* 0x0000000000007941 */ /* 0x010fea0003800000 */
.L_x_30689:
        /* <DEDUP_REMOVED lines=11> */
.L_x_30693:
[----:B---3--:R-:W3:Y:S04]  /*189c0*/  LDL.LU R162, [R1+0x830] ;  /* 0x0008300001a27983 */ /* 0x008ee80000300800 */
[----:B------:R4:W5:Y:S01]  /*189d0*/  LDL.LU R252, [R1+0x828] ;  /* 0x0008280001fc7983 */ /* 0x0009620000300800 */
[----:B------:R-:W-:-:S03]  /*189e0*/  MOV R90, R89 ;  /* 0x00000059005a7202 */ /* 0x000fc60000000f00 */
[----:B---3--:R3:W-:Y:S02]  /*189f0*/  STL [R1+0x82c], R162 ;  /* 0x00082ca201007387 */ /* 0x0087e40000100800 */
[----:B---3--:R-:W-:Y:S02]  /*18a00*/  IMAD.MOV.U32 R162, RZ, RZ, R165 ;  /* 0x000000ffffa27224 */ /* 0x008fe400078e00a5 */
.L_x_30694:
[----:B---34-:R-:W-:Y:S05]  /*18a10*/  BSYNC B0 ;  /* 0x0000000000007941 */ /* 0x018fea0003800000 */
.L_x_30692:
        /* <DEDUP_REMOVED lines=11> */
.L_x_30696:
[----:B----4-:R3:W-:Y:S04]  /*18ad0*/  STL [R1+0x828], R252 ;  /* 0x000828fc01007387 */ /* 0x0107e80000100800 */
[----:B---3--:R-:W3:Y:S01]  /*18ae0*/  LDL.LU R252, [R1+0x82c] ;  /* 0x00082c0001fc7983 */ /* 0x008ee20000300800 */
[----:B------:R-:W-:Y:S02]  /*18af0*/  IMAD.MOV.U32 R89, RZ, RZ, R88 ;  /* 0x000000ffff597224 */ /* 0x000fe400078e0058 */
[----:B------:R-:W-:Y:S01]  /*18b00*/  IMAD.MOV.U32 R165, RZ, RZ, R164 ;  /* 0x000000ffffa57224 */ /* 0x000fe200078e00a4 */
[----:B---3--:R3:W-:Y:S04]  /*18b10*/  STL [R1+0x830], R252 ;  /* 0x000830fc01007387 */ /* 0x0087e80000100800 */
.L_x_30697:
[----:B----4-:R-:W-:Y:S05]  /*18b20*/  BSYNC B0 ;  /* 0x0000000000007941 */ /* 0x010fea0003800000 */
.L_x_30695:
        /* <DEDUP_REMOVED lines=11> */
.L_x_30699:
[----:B---3--:R-:W3:Y:S04]  /*18be0*/  LDL.LU R164, [R1+0x830] ;  /* 0x0008300001a47983 */ /* 0x008ee80000300800 */
[----:B------:R4:W5:Y:S01]  /*18bf0*/  LDL.LU R252, [R1+0x828] ;  /* 0x0008280001fc7983 */ /* 0x0009620000300800 */
[----:B------:R-:W-:-:S03]  /*18c00*/  IMAD.MOV.U32 R88, RZ, RZ, R87 ;  /* 0x000000ffff587224 */ /* 0x000fc600078e0057 */
[----:B---3--:R3:W-:Y:S02]  /*18c10*/  STL [R1+0x82c], R164 ;  /* 0x00082ca401007387 */ /* 0x0087e40000100800 */
[----:B---3--:R-:W-:Y:S02]  /*18c20*/  MOV R164, R167 ;  /* 0x000000a700a47202 */ /* 0x008fe40000000f00 */
.L_x_30700:
[----:B---34-:R-:W-:Y:S05]  /*18c30*/  BSYNC B0 ;  /* 0x0000000000007941 */ /* 0x018fea0003800000 */
.L_x_30698:
        /* <DEDUP_REMOVED lines=11> */
.L_x_30702:
[----:B----4-:R3:W-:Y:S04]  /*18cf0*/  STL [R1+0x828], R252 ;  /* 0x000828fc01007387 */ /* 0x0107e80000100800 */
[----:B---3--:R-:W3:Y:S01]  /*18d00*/  LDL.LU R252, [R1+0x82c] ;  /* 0x00082c0001fc7983 */ /* 0x008ee20000300800 */
[----:B------:R-:W-:Y:S02]  /*18d10*/  IMAD.MOV.U32 R87, RZ, RZ, R86 ;  /* 0x000000ffff577224 */ /* 0x000fe400078e0056 */
[----:B------:R-:W-:Y:S01]  /*18d20*/  IMAD.MOV.U32 R167, RZ, RZ, R166 ;  /* 0x000000ffffa77224 */ /* 0x000fe200078e00a6 */
[----:B---3--:R3:W-:Y:S04]  /*18d30*/  STL [R1+0x830], R252 ;  /* 0x000830fc01007387 */ /* 0x0087e80000100800 */
.L_x_30703:
[----:B----4-:R-:W-:Y:S05]  /*18d40*/  BSYNC B0 ;  /* 0x0000000000007941 */ /* 0x010fea0003800000 */
.L_x_30701:
        /* <DEDUP_REMOVED lines=11> */
.L_x_30705:
[----:B---3--:R-:W3:Y:S04]  /*18e00*/  LDL.LU R166, [R1+0x830] ;  /* 0x0008300001a67983 */ /* 0x008ee80000300800 */
[----:B------:R4:W5:Y:S01]  /*18e10*/  LDL.LU R252, [R1+0x828] ;  /* 0x0008280001fc7983 */ /* 0x0009620000300800 */
[----:B------:R-:W-:-:S03]  /*18e20*/  IMAD.MOV.U32 R86, RZ, RZ, R85 ;  /* 0x000000ffff567224 */ /* 0x000fc600078e0055 */
[----:B---3--:R3:W-:Y:S02]  /*18e30*/  STL [R1+0x82c], R166 ;  /* 0x00082ca601007387 */ /* 0x0087e40000100800 */
[----:B---3--:R-:W-:Y:S02]  /*18e40*/  IMAD.MOV.U32 R166, RZ, RZ, R169 ;  /* 0x000000ffffa67224 */ /* 0x008fe400078e00a9 */
.L_x_30706:
[----:B---34-:R-:W-:Y:S05]  /*18e50*/  BSYNC B0 ;  /* 0x0000000000007941 */ /* 0x018fea0003800000 */
.L_x_30704:
        /* <DEDUP_REMOVED lines=11> */
.L_x_30708:
[----:B----4-:R3:W-:Y:S04]  /*18f10*/  STL [R1+0x828], R252 ;  /* 0x000828fc01007387 */ /* 0x0107e80000100800 */
[----:B---3--:R-:W3:Y:S01]  /*18f20*/  LDL.LU R252, [R1+0x82c] ;  /* 0x00082c0001fc7983 */ /* 0x008ee20000300800 */
[----:B------:R-:W-:Y:S02]  /*18f30*/  IMAD.MOV.U32 R85, RZ, RZ, R84 ;  /* 0x000000ffff557224 */ /* 0x000fe400078e0054 */
[----:B------:R-:W-:Y:S01]  /*18f40*/  IMAD.MOV.U32 R169, RZ, RZ, R168 ;  /* 0x000000ffffa97224 */ /* 0x000fe200078e00a8 */
[----:B---3--:R3:W-:Y:S04]  /*18f50*/  STL [R1+0x830], R252 ;  /* 0x000830fc01007387 */ /* 0x0087e80000100800 */
.L_x_30709:
[----:B----4-:R-:W-:Y:S05]  /*18f60*/  BSYNC B0 ;  /* 0x0000000000007941 */ /* 0x010fea0003800000 */
.L_x_30707:
        /* <DEDUP_REMOVED lines=11> */
.L_x_30711:
[----:B---3--:R-:W3:Y:S04]  /*19020*/  LDL.LU R168, [R1+0x830] ;  /* 0x0008300001a87983 */ /* 0x008ee80000300800 */
[----:B------:R4:W5:Y:S01]  /*19030*/  LDL.LU R252, [R1+0x828] ;  /* 0x0008280001fc7983 */ /* 0x0009620000300800 */
[----:B------:R-:W-:-:S03]  /*19040*/  IMAD.MOV.U32 R84, RZ, RZ, R83 ;  /* 0x000000ffff547224 */ /* 0x000fc600078e0053 */
[----:B---3--:R3:W-:Y:S02]  /*19050*/  STL [R1+0x82c], R168 ;  /* 0x00082ca801007387 */ /* 0x0087e40000100800 */
[----:B---3--:R-:W-:Y:S02]  /*19060*/  IMAD.MOV.U32 R168, RZ, RZ, R171 ;  /* 0x000000ffffa87224 */ /* 0x008fe400078e00ab */
.L_x_30712:
[----:B---34-:R-:W-:Y:S05]  /*19070*/  BSYNC B0 ;  /* 0x0000000000007941 */ /* 0x018fea0003800000 */
.L_x_30710:
        /* <DEDUP_REMOVED lines=11> */
.L_x_30714:
[----:B----4-:R3:W-:Y:S04]  /*19130*/  STL [R1+0x828], R252 ;  /* 0x000828fc01007387 */ /* 0x0107e80000100800 */
[----:B---3--:R-:W3:Y:S01]  /*19140*/  LDL.LU R252, [R1+0x82c] ;  /* 0x00082c0001fc7983 */ /* 0x008ee20000300800 */
[----:B------:R-:W-:Y:S01]  /*19150*/  MOV R83, R82 ;  /* 0x0000005200537202 */ /* 0x000fe20000000f00 */
[----:B------:R-:W-:Y:S02]  /*19160*/  IMAD.MOV.U32 R171, RZ, RZ, R170 ;  /* 0x000000ffffab7224 */ /* 0x000fe400078e00aa */
[----:B---3--:R3:W-:Y:S04]  /*19170*/  STL [R1+0x830], R252 ;  /* 0x000830fc01007387 */ /* 0x0087e80000100800 */
.L_x_30715:
[----:B----4-:R-:W-:Y:S05]  /*19180*/  BSYNC B0 ;  /* 0x0000000000007941 */ /* 0x010fea0003800000 */
.L_x_30713:
        /* <DEDUP_REMOVED lines=11> */
.L_x_30717:
[----:B---3--:R-:W3:Y:S04]  /*19240*/  LDL.LU R170, [R1+0x830] ;  /* 0x0008300001aa7983 */ /* 0x008ee80000300800 */
[----:B------:R4:W5:Y:S01]  /*19250*/  LDL.LU R252, [R1+0x828] ;  /* 0x0008280001fc7983 */ /* 0x0009620000300800 */
[----:B------:R-:W-:-:S03]  /*19260*/  IMAD.MOV.U32 R82, RZ, RZ, R81 ;  /* 0x000000ffff527224 */ /* 0x000fc600078e0051 */
[----:B---3--:R3:W-:Y:S02]  /*19270*/  STL [R1+0x82c], R170 ;  /* 0x00082caa01007387 */ /* 0x0087e40000100800 */
[----:B---3--:R-:W-:Y:S02]  /*19280*/  IMAD.MOV.U32 R170, RZ, RZ, R173 ;  /* 0x000000ffffaa7224 */ /* 0x008fe400078e00ad */
.L_x_30718:
[----:B---34-:R-:W-:Y:S05]  /*19290*/  BSYNC B0 ;  /* 0x0000000000007941 */ /* 0x018fea0003800000 */
.L_x_30716:
        /* <DEDUP_REMOVED lines=11> */
.L_x_30720:
[----:B----4-:R3:W-:Y:S04]  /*19350*/  STL [R1+0x828], R252 ;  /* 0x000828fc01007387 */ /* 0x0107e80000100800 */
[----:B---3--:R-:W3:Y:S01]  /*19360*/  LDL.LU R252, [R1+0x82c] ;  /* 0x00082c0001fc7983 */ /* 0x008ee20000300800 */
[----:B------:R-:W-:Y:S01]  /*19370*/  IMAD.MOV.U32 R81, RZ, RZ, R80 ;  /* 0x000000ffff517224 */ /* 0x000fe200078e0050 */
[----:B------:R-:W-:Y:S02]  /*19380*/  MOV R173, R172 ;  /* 0x000000ac00ad7202 */ /* 0x000fe40000000f00 */
[----:B---3--:R3:W-:Y:S04]  /*19390*/  STL [R1+0x830], R252 ;  /* 0x000830fc01007387 */ /* 0x0087e80000100800 */
.L_x_30721:
[----:B----4-:R-:W-:Y:S05]  /*193a0*/  BSYNC B0 ;  /* 0x0000000000007941 */ /* 0x010fea0003800000 */
.L_x_30719:
        /* <DEDUP_REMOVED lines=11> */
.L_x_30723:
[----:B---3--:R-:W3:Y:S04]  /*19460*/  LDL.LU R172, [R1+0x830] ;  /* 0x0008300001ac7983 */ /* 0x008ee80000300800 */
[----:B------:R4:W5:Y:S01]  /*19470*/  LDL.LU R252, [R1+0x828] ;  /* 0x0008280001fc7983 */ /* 0x0009620000300800 */
[----:B------:R-:W-:-:S03]  /*19480*/  IMAD.MOV.U32 R80, RZ, RZ, R79 ;  /* 0x000000ffff507224 */ /* 0x000fc600078e004f */
[----:B---3--:R3:W-:Y:S02]  /*19490*/  STL [R1+0x82c], R172 ;  /* 0x00082cac01007387 */ /* 0x0087e40000100800 */
[----:B---3--:R-:W-:Y:S02]  /*194a0*/  IMAD.MOV.U32 R172, RZ, RZ, R175 ;  /* 0x000000ffffac7224 */ /* 0x008fe400078e00af */
.L_x_30724:
[----:B---34-:R-:W-:Y:S05]  /*194b0*/  BSYNC B0 ;  /* 0x0000000000007941 */ /* 0x018fea0003800000 */
.L_x_30722:
        /* <DEDUP_REMOVED lines=11> */
.L_x_30726:
[----:B----4-:R3:W-:Y:S04]  /*19570*/  STL [R1+0x828], R252 ;  /* 0x000828fc01007387 */ /* 0x0107e80000100800 */
[----:B---3--:R-:W3:Y:S01]  /*19580*/  LDL.LU R252, [R1+0x82c] ;  /* 0x00082c0001fc7983 */ /* 0x008ee20000300800 */
[----:B------:R-:W-:Y:S02]  /*19590*/  IMAD.MOV.U32 R79, RZ, RZ, R78 ;  /* 0x000000ffff4f7224 */ /* 0x000fe400078e004e */
[----:B------:R-:W-:Y:S01]  /*195a0*/  IMAD.MOV.U32 R175, RZ, RZ, R174 ;  /* 0x000000ffffaf7224 */ /* 0x000fe200078e00ae */
[----:B---3--:R3:W-:Y:S04]  /*195b0*/  STL [R1+0x830], R252 ;  /* 0x000830fc01007387 */ /* 0x0087e80000100800 */
.L_x_30727:
[----:B----4-:R-:W-:Y:S05]  /*195c0*/  BSYNC B0 ;  /* 0x0000000000007941 */ /* 0x010fea0003800000 */
.L_x_30725:
        /* <DEDUP_REMOVED lines=11> */
.L_x_30729:
[----:B---3--:R-:W3:Y:S04]  /*19680*/  LDL.LU R174, [R1+0x830] ;  /* 0x0008300001ae7983 */ /* 0x008ee80000300800 */
[----:B------:R4:W5:Y:S01]  /*19690*/  LDL.LU R252, [R1+0x828] ;  /* 0x0008280001fc7983 */ /* 0x0009620000300800 */
[----:B------:R-:W-:-:S03]  /*196a0*/  IMAD.MOV.U32 R78, RZ, RZ, R77 ;  /* 0x000000ffff4e7224 */ /* 0x000fc600078e004d */
[----:B---3--:R3:W-:Y:S02]  /*196b0*/  STL [R1+0x82c], R174 ;  /* 0x00082cae01007387 */ /* 0x0087e40000100800 */
[----:B---3--:R-:W-:Y:S02]  /*196c0*/  IMAD.MOV.U32 R174, RZ, RZ, R177 ;  /* 0x000000ffffae7224 */ /* 0x008fe400078e00b1 */
.L_x_30730:
[----:B---34-:R-:W-:Y:S05]  /*196d0*/  BSYNC B0 ;  /* 0x0000000000007941 */ /* 0x018fea0003800000 */
.L_x_30728:
        /* <DEDUP_REMOVED lines=11> */
.L_x_30732:
[----:B----4-:R3:W-:Y:S04]  /*19790*/  STL [R1+0x828], R252 ;  /* 0x000828fc01007387 */ /* 0x0107e80000100800 */
[----:B---3--:R-:W3:Y:S01]  /*197a0*/  LDL.LU R252, [R1+0x82c] ;  /* 0x00082c0001fc7983 */ /* 0x008ee20000300800 */
[----:B------:R-:W-:Y:S02]  /*197b0*/  IMAD.MOV.U32 R77, RZ, RZ, R76 ;  /* 0x000000ffff4d7224 */ /* 0x000fe400078e004c */
[----:B------:R-:W-:Y:S01]  /*197c0*/  IMAD.MOV.U32 R177, RZ, RZ, R176 ;  /* 0x000000ffffb17224 */ /* 0x000fe200078e00b0 */
[----:B---3--:R3:W-:Y:S04]  /*197d0*/  STL [R1+0x830], R252 ;  /* 0x000830fc01007387 */ /* 0x0087e80000100800 */
.L_x_30733:
[----:B----4-:R-:W-:Y:S05]  /*197e0*/  BSYNC B0 ;  /* 0x0000000000007941 */ /* 0x010fea0003800000 */
.L_x_30731:
        /* <DEDUP_REMOVED lines=11> */
.L_x_30735:
[----:B---3--:R-:W3:Y:S04]  /*198a0*/  LDL.LU R176, [R1+0x830] ;  /* 0x0008300001b07983 */ /* 0x008ee80000300800 */
[----:B------:R4:W5:Y:S01]  /*198b0*/  LDL.LU R252, [R1+0x828] ;  /* 0x0008280001fc7983 */ /* 0x0009620000300800 */
[----:B------:R-:W-:-:S03]  /*198c0*/  MOV R76, R75 ;  /* 0x0000004b004c7202 */ /* 0x000fc60000000f00 */
[----:B---3--:R3:W-:Y:S02]  /*198d0*/  STL [R1+0x82c], R176 ;  /* 0x00082cb001007387 */ /* 0x0087e40000100800 */
[----:B---3--:R-:W-:Y:S02]  /*198e0*/  IMAD.MOV.U32 R176, RZ, RZ, R179 ;  /* 0x000000ffffb07224 */ /* 0x008fe400078e00b3 */
.L_x_30736:
[----:B---34-:R-:W-:Y:S05]  /*198f0*/  BSYNC B0 ;  /* 0x0000000000007941 */ /* 0x018fea0003800000 */
.L_x_30734:
        /* <DEDUP_REMOVED lines=11> */
.L_x_30738:
[----:B----4-:R3:W-:Y:S04]  /*199b0*/  STL [R1+0x828], R252 ;  /* 0x000828fc01007387 */ /* 0x0107e80000100800 */
[----:B---3--:R-:W3:Y:S01]  /*199c0*/  LDL.LU R252, [R1+0x82c] ;  /* 0x00082c0001fc7983 */ /* 0x008ee20000300800 */
[----:B------:R-:W-:Y:S02]  /*199d0*/  IMAD.MOV.U32 R75, RZ, RZ, R74 ;  /* 0x000000ffff4b7224 */ /* 0x000fe400078e004a */
[----:B------:R-:W-:Y:S01]  /*199e0*/  IMAD.MOV.U32 R179, RZ, RZ, R178 ;  /* 0x000000ffffb37224 */ /* 0x000fe200078e00b2 */
[----:B---3--:R3:W-:Y:S04]  /*199f0*/  STL [R1+0x830], R252 ;  /* 0x000830fc01007387 */ /* 0x0087e80000100800 */
.L_x_30739:
[----:B----4-:R-:W-:Y:S05]  /*19a00*/  BSYNC B0 ;  /* 0x0000000000007941 */ /* 0x010fea0003800000 */
.L_x_30737:
        /* <DEDUP_REMOVED lines=11> */
.L_x_30741:
[----:B---3--:R-:W3:Y:S04]  /*19ac0*/  LDL.LU R178, [R1+0x830] ;  /* 0x0008300001b27983 */ /* 0x008ee80000300800 */
[----:B------:R4:W5:Y:S01]  /*19ad0*/  LDL.LU R252, [R1+0x828] ;  /* 0x0008280001fc7983 */ /* 0x0009620000300800 */
[----:B------:R-:W-:-:S03]  /*19ae0*/  IMAD.MOV.U32 R74, RZ, RZ, R73 ;  /* 0x000000ffff4a7224 */ /* 0x000fc600078e0049 */
[----:B---3--:R3:W-:Y:S02]  /*19af0*/  STL [R1+0x82c], R178 ;  /* 0x00082cb201007387 */ /* 0x0087e40000100800 */
[----:B---3--:R-:W-:Y:S02]  /*19b00*/  MOV R178, R181 ;  /* 0x000000b500b27202 */ /* 0x008fe40000000f00 */
.L_x_30742:
[----:B---34-:R-:W-:Y:S05]  /*19b10*/  BSYNC B0 ;  /* 0x0000000000007941 */ /* 0x018fea0003800000 */
.L_x_30740:
        /* <DEDUP_REMOVED lines=11> */
.L_x_30744:
[----:B----4-:R3:W-:Y:S04]  /*19bd0*/  STL [R1+0x828], R252 ;  /* 0x000828fc01007387 */ /* 0x0107e80000100800 */
[----:B---3--:R-:W3:Y:S01]  /*19be0*/  LDL.LU R252, [R1+0x82c] ;  /* 0x00082c0001fc7983 */ /* 0x008ee20000300800 */
[----:B------:R-:W-:Y:S02]  /*19bf0*/  IMAD.MOV.U32 R73, RZ, RZ, R72 ;  /* 0x000000ffff497224 */ /* 0x000fe400078e0048 */
[----:B------:R-:W-:Y:S01]  /*19c00*/  IMAD.MOV.U32 R181, RZ, RZ, R180 ;  /* 0x000000ffffb57224 */ /* 0x000fe200078e00b4 */
[----:B---3--:R3:W-:Y:S04]  /*19c10*/  STL [R1+0x830], R252 ;  /* 0x000830fc01007387 */ /* 0x0087e80000100800 */
.L_x_30745:
[----:B----4-:R-:W-:Y:S05]  /*19c20*/  BSYNC B0 ;  /* 0x0000000000007941 */ /* 0x010fea0003800000 */
.L_x_30743:
        /* <DEDUP_REMOVED lines=11> */
.L_x_30747:
[----:B---3--:R-:W3:Y:S04]  /*19ce0*/  LDL.LU R180, [R1+0x830] ;  /* 0x0008300001b47983 */ /* 0x008ee80000300800 */
[----:B------:R4:W5:Y:S01]  /*19cf0*/  LDL.LU R252, [R1+0x828] ;  /* 0x0008280001fc7983 */ /* 0x0009620000300800 */
[----:B------:R-:W-:-:S03]  /*19d00*/  IMAD.MOV.U32 R72, RZ, RZ, R71 ;  /* 0x000000ffff487224 */ /* 0x000fc600078e0047 */
[----:B---3--:R3:W-:Y:S02]  /*19d10*/  STL [R1+0x82c], R180 ;  /* 0x00082cb401007387 */ /* 0x0087e40000100800 */
[----:B---3--:R-:W-:Y:S02]  /*19d20*/  IMAD.MOV.U32 R180, RZ, RZ, R183 ;  /* 0x000000ffffb47224 */ /* 0x008fe400078e00b7 */
.L_x_30748:
[----:B---34-:R-:W-:Y:S05]  /*19d30*/  BSYNC B0 ;  /* 0x0000000000007941 */ /* 0x018fea0003800000 */
.L_x_30746:
        /* <DEDUP_REMOVED lines=11> */
.L_x_30750:
[----:B----4-:R3:W-:Y:S04]  /*19df0*/  STL [R1+0x828], R252 ;  /* 0x000828fc01007387 */ /* 0x0107e80000100800 */
[----:B---3--:R-:W3:Y:S01]  /*19e00*/  LDL.LU R252, [R1+0x82c] ;  /* 0x00082c0001fc7983 */ /* 0x008ee20000300800 */
[----:B------:R-:W-:Y:S02]  /*19e10*/  IMAD.MOV.U32 R71, RZ, RZ, R70 ;  /* 0x000000ffff477224 */ /* 0x000fe400078e0046 */
[----:B------:R-:W-:Y:S01]  /*19e20*/  IMAD.MOV.U32 R183, RZ, RZ, R182 ;  /* 0x000000ffffb77224 */ /* 0x000fe200078e00b6 */
[----:B---3--:R3:W-:Y:S04]  /*19e30*/  STL [R1+0x830], R252 ;  /* 0x000830fc01007387 */ /* 0x0087e80000100800 */
.L_x_30751:
[----:B----4-:R-:W-:Y:S05]  /*19e40*/  BSYNC B0 ;  /* 0x0000000000007941 */ /* 0x010fea0003800000 */
.L_x_30749:
        /* <DEDUP_REMOVED lines=11> */
.L_x_30753:
[----:B---3--:R-:W3:Y:S04]  /*19f00*/  LDL.LU R182, [R1+0x830] ;  /* 0x0008300001b67983 */ /* 0x008ee80000300800 */
[----:B------:R4:W5:Y:S01]  /*19f10*/  LDL.LU R252, [R1+0x828] ;  /* 0x0008280001fc7983 */ /* 0x0009620000300800 */
[----:B------:R-:W-:-:S03]  /*19f20*/  IMAD.MOV.U32 R70, RZ, RZ, R69 ;  /* 0x000000ffff467224 */ /* 0x000fc600078e0045 */
[----:B---3--:R3:W-:Y:S02]  /*19f30*/  STL [R1+0x82c], R182 ;  /* 0x00082cb601007387 */ /* 0x0087e40000100800 */
[----:B---3--:R-:W-:Y:S02]  /*19f40*/  IMAD.MOV.U32 R182, RZ, RZ, R185 ;  /* 0x000000ffffb67224 */ /* 0x008fe400078e00b9 */
.L_x_30754:
[----:B---34-:R-:W-:Y:S05]  /*19f50*/  BSYNC B0 ;  /* 0x0000000000007941 */ /* 0x018fea0003800000 */
.L_x_30752:
        /* <DEDUP_REMOVED lines=11> */
.L_x_30756:
[----:B----4-:R3:W-:Y:S04]  /*1a010*/  STL [R1+0x828], R252 ;  /* 0x000828fc01007387 */ /* 0x0107e80000100800 */
[----:B---3--:R-:W3:Y:S01]  /*1a020*/  LDL.LU R252, [R1+0x82c] ;  /* 0x00082c0001fc7983 */ /* 0x008ee20000300800 */
[----:B------:R-:W-:Y:S01]  /*1a030*/  MOV R69, R68 ;  /* 0x0000004400457202 */ /* 0x000fe20000000f00 */
[----:B------:R-:W-:Y:S02]  /*1a040*/  IMAD.MOV.U32 R185, RZ, RZ, R184 ;  /* 0x000000ffffb97224 */ /* 0x000fe400078e00b8 */
[----:B---3--:R3:W-:Y:S04]  /*1a050*/  STL [R1+0x830], R252 ;  /* 0x000830fc01007387 */ /* 0x0087e80000100800 */
.L_x_30757:
[----:B----4-:R-:W-:Y:S05]  /*1a060*/  BSYNC B0 ;  /* 0x0000000000007941 */ /* 0x010fea0003800000 */
.L_x_30755:
        /* <DEDUP_REMOVED lines=11> */
.L_x_30759:
[----:B---3--:R-:W3:Y:S04]  /*1a120*/  LDL.LU R184, [R1+0x830] ;  /* 0x0008300001b87983 */ /* 0x008ee80000300800 */
[----:B------:R4:W5:Y:S01]  /*1a130*/  LDL.LU R252, [R1+0x828] ;  /* 0x0008280001fc7983 */ /* 0x0009620000300800 */
[----:B------:R-:W-:-:S03]  /*1a140*/  IMAD.MOV.U32 R68, RZ, RZ, R67 ;  /* 0x000000ffff447224 */ /* 0x000fc600078e0043 */
[----:B---3--:R3:W-:Y:S02]  /*1a150*/  STL [R1+0x82c], R184 ;  /* 0x00082cb801007387 */ /* 0x0087e40000100800 */
[----:B---3--:R-:W-:Y:S02]  /*1a160*/  IMAD.MOV.U32 R184, RZ, RZ, R187 ;  /* 0x000000ffffb87224 */ /* 0x008fe400078e00bb */
.L_x_30760:
[----:B---34-:R-:W-:Y:S05]  /*1a170*/  BSYNC B0 ;  /* 0x0000000000007941 */ /* 0x018fea0003800000 */
.L_x_30758:
        /* <DEDUP_REMOVED lines=11> */
.L_x_30762:
[----:B----4-:R3:W-:Y:S04]  /*1a230*/  STL [R1+0x828], R252 ;  /* 0x000828fc01007387 */ /* 0x0107e80000100800 */
[----:B---3--:R-:W3:Y:S01]  /*1a240*/  LDL.LU R252, [R1+0x82c] ;  /* 0x00082c0001fc7983 */ /* 0x008ee20000300800 */
[----:B------:R-:W-:Y:S01]  /*1a250*/  IMAD.MOV.U32 R67, RZ, RZ, R66 ;  /* 0x000000ffff437224 */ /* 0x000fe200078e0042 */
[----:B------:R-:W-:Y:S02]  /*1a260*/  MOV R187, R186 ;  /* 0x000000ba00bb7202 */ /* 0x000fe40000000f00 */
[----:B---3--:R3:W-:Y:S04]  /*1a270*/  STL [R1+0x830], R252 ;  /* 0x000830fc01007387 */ /* 0x0087e80000100800 */
.L_x_30763:
[----:B----4-:R-:W-:Y:S05]  /*1a280*/  BSYNC B0 ;  /* 0x0000000000007941 */ /* 0x010fea0003800000 */
.L_x_30761:
        /* <DEDUP_REMOVED lines=11> */
.L_x_30765:
[----:B---3--:R-:W3:Y:S04]  /*1a340*/  LDL.LU R186, [R1+0x830] ;  /* 0x0008300001ba7983 */ /* 0x008ee80000300800 */
[----:B------:R4:W5:Y:S01]  /*1a350*/  LDL.LU R252, [R1+0x828] ;  /* 0x0008280001fc7983 */ /* 0x0009620000300800 */
[----:B------:R-:W-:-:S03]  /*1a360*/  IMAD.MOV.U32 R66, RZ, RZ, R65 ;  /* 0x000000ffff427224 */ /* 0x000fc600078e0041 */
[----:B---3--:R3:W-:Y:S02]  /*1a370*/  STL [R1+0x82c], R186 ;  /* 0x00082cba01007387 */ /* 0x0087e40000100800 */
[----:B---3--:R-:W-:Y:S02]  /*1a380*/  IMAD.MOV.U32 R186, RZ, RZ, R189 ;  /* 0x000000ffffba7224 */ /* 0x008fe400078e00bd */
.L_x_30766:
[----:B---34-:R-:W-:Y:S05]  /*1a390*/  BSYNC B0 ;  /* 0x0000000000007941 */ /* 0x018fea0003800000 */
.L_x_30764:
        /* <DEDUP_REMOVED lines=11> */
.L_x_30768:
[----:B----4-:R3:W-:Y:S04]  /*1a450*/  STL [R1+0x828], R252 ;  /* 0x000828fc01007387 */ /* 0x0107e80000100800 */
[----:B---3--:R-:W3:Y:S01]  /*1a460*/  LDL.LU R252, [R1+0x82c] ;  /* 0x00082c0001fc7983 */ /* 0x008ee20000300800 */
[----:B------:R-:W-:Y:S02]  /*1a470*/  IMAD.MOV.U32 R65, RZ, RZ, R64 ;  /* 0x000000ffff417224 */ /* 0x000fe400078e0040 */
[----:B------:R-:W-:Y:S01]  /*1a480*/  IMAD.MOV.U32 R189, RZ, RZ, R188 ;  /* 0x000000ffffbd7224 */ /* 0x000fe200078e00bc */
[----:B---3--:R3:W-:Y:S04]  /*1a490*/  STL [R1+0x830], R252 ;  /* 0x000830fc01007387 */ /* 0x0087e80000100800 */
.L_x_30769:
[----:B----4-:R-:W-:Y:S05]  /*1a4a0*/  BSYNC B0 ;  /* 0x0000000000007941 */ /* 0x010fea0003800000 */
.L_x_30767:
        /* <DEDUP_REMOVED lines=11> */
.L_x_30771:
[----:B---3--:R-:W3:Y:S04]  /*1a560*/  LDL.LU R188, [R1+0x830] ;  /* 0x0008300001bc7983 */ /* 0x008ee80000300800 */
[----:B------:R4:W5:Y:S01]  /*1a570*/  LDL.LU R252, [R1+0x828] ;  /* 0x0008280001fc7983 */ /* 0x0009620000300800 */
[----:B------:R-:W-:-:S03]  /*1a580*/  IMAD.MOV.U32 R64, RZ, RZ, R63 ;  /* 0x000000ffff407224 */ /* 0x000fc600078e003f */
[----:B---3--:R3:W-:Y:S02]  /*1a590*/  STL [R1+0x82c], R188 ;  /* 0x00082cbc01007387 */ /* 0x0087e40000100800 */
[----:B---3--:R-:W-:Y:S02]  /*1a5a0*/  IMAD.MOV.U32 R188, RZ, RZ, R191 ;  /* 0x000000ffffbc7224 */ /* 0x008fe400078e00bf */
.L_x_30772:
[----:B---34-:R-:W-:Y:S05]  /*1a5b0*/  BSYNC B0 ;  /* 0x0000000000007941 */ /* 0x018fea0003800000 */
.L_x_30770:
        /* <DEDUP_REMOVED lines=11> */
.L_x_30774:
[----:B----4-:R3:W-:Y:S04]  /*1a670*/  STL [R1+0x828], R252 ;  /* 0x000828fc01007387 */ /* 0x0107e80000100800 */
[----:B---3--:R-:W3:Y:S01]  /*1a680*/  LDL.LU R252, [R1+0x82c] ;  /* 0x00082c0001fc7983 */ /* 0x008ee20000300800 */
[----:B------:R-:W-:Y:S02]  /*1a690*/  IMAD.MOV.U32 R63, RZ, RZ, R62 ;  /* 0x000000ffff3f7224 */ /* 0x000fe400078e003e */
[----:B------:R-:W-:Y:S01]  /*1a6a0*/  IMAD.MOV.U32 R191, RZ, RZ, R190 ;  /* 0x000000ffffbf7224 */ /* 0x000fe200078e00be */
[----:B---3--:R3:W-:Y:S04]  /*1a6b0*/  STL [R1+0x830], R252 ;  /* 0x000830fc01007387 */ /* 0x0087e80000100800 */
.L_x_30775:
[----:B----4-:R-:W-:Y:S05]  /*1a6c0*/  BSYNC B0 ;  /* 0x0000000000007941 */ /* 0x010fea0003800000 */
.L_x_30773:
        /* <DEDUP_REMOVED lines=11> */
.L_x_30777:
[----:B---3--:R-:W3:Y:S04]  /*1a780*/  LDL.LU R190, [R1+0x830] ;  /* 0x0008300001be7983 */ /* 0x008ee80000300800 */
[----:B------:R4:W5:Y:S01]  /*1a790*/  LDL.LU R252, [R1+0x828] ;  /* 0x0008280001fc7983 */ /* 0x0009620000300800 */
[----:B------:R-:W-:-:S03]  /*1a7a0*/  MOV R62, R61 ;  /* 0x0000003d003e7202 */ /* 0x000fc60000000f00 */
[----:B---3--:R3:W-:Y:S02]  /*1a7b0*/  STL [R1+0x82c], R190 ;  /* 0x00082cbe01007387 */ /* 0x0087e40000100800 */
[----:B---3--:R-:W-:Y:S02]  /*1a7c0*/  IMAD.MOV.U32 R190, RZ, RZ, R193 ;  /* 0x000000ffffbe7224 */ /* 0x008fe400078e00c1 */
.L_x_30778:
[----:B---34-:R-:W-:Y:S05]  /*1a7d0*/  BSYNC B0 ;  /* 0x0000000000007941 */ /* 0x018fea0003800000 */
.L_x_30776:
        /* <DEDUP_REMOVED lines=11> */
.L_x_30780:
[----:B----4-:R3:W-:Y:S04]  /*1a890*/  STL [R1+0x828], R252 ;  /* 0x000828fc01007387 */ /* 0x0107e80000100800 */
[----:B---3--:R-:W3:Y:S01]  /*1a8a0*/  LDL.LU R252, [R1+0x82c] ;  /* 0x00082c0001fc7983 */ /* 0x008ee20000300800 */
[----:B------:R-:W-:Y:S02]  /*1a8b0*/  IMAD.MOV.U32 R61, RZ, RZ, R60 ;  /* 0x000000ffff3d7224 */ /* 0x000fe400078e003c */
[----:B------:R-:W-:Y:S01]  /*1a8c0*/  IMAD.MOV.U32 R193, RZ, RZ, R192 ;  /* 0x000000ffffc17224 */ /* 0x000fe200078e00c0 */
[----:B---3--:R3:W-:Y:S04]  /*1a8d0*/  STL [R1+0x830], R252 ;  /* 0x000830fc01007387 */ /* 0x0087e80000100800 */
.L_x_30781:
[----:B----4-:R-:W-:Y:S05]  /*1a8e0*/  BSYNC B0 ;  /* 0x0000000000007941 */ /* 0x010fea0003800000 */
.L_x_30779:
        /* <DEDUP_REMOVED lines=11> */
.L_x_30783:
[----:B---3--:R-:W3:Y:S04]  /*1a9a0*/  LDL.LU R192, [R1+0x830] ;  /* 0x0008300001c07983 */ /* 0x008ee80000300800 */
[----:B------:R4:W5:Y:S01]  /*1a9b0*/  LDL.LU R252, [R1+0x828] ;  /* 0x0008280001fc7983 */ /* 0x0009620000300800 */
[----:B------:R-:W-:-:S03]  /*1a9c0*/  IMAD.MOV.U32 R60, RZ, RZ, R59 ;  /* 0x000000ffff3c7224 */ /* 0x000fc600078e003b */
[----:B---3--:R3:W-:Y:S02]  /*1a9d0*/  STL [R1+0x82c], R192 ;  /* 0x00082cc001007387 */ /* 0x0087e40000100800 */
[----:B---3--:R-:W-:Y:S02]  /*1a9e0*/  MOV R192, R195 ;  /* 0x000000c300c07202 */ /* 0x008fe40000000f00 */
.L_x_30784:
[----:B---34-:R-:W-:Y:S05]  /*1a9f0*/  BSYNC B0 ;  /* 0x0000000000007941 */ /* 0x018fea0003800000 */
.L_x_30782:
        /* <DEDUP_REMOVED lines=11> */
.L_x_30786:
[----:B----4-:R3:W-:Y:S04]  /*1aab0*/  STL [R1+0x828], R252 ;  /* 0x000828fc01007387 */ /* 0x0107e80000100800 */
[----:B---3--:R-:W3:Y:S01]  /*1aac0*/  LDL.LU R252, [R1+0x82c] ;  /* 0x00082c0001fc7983 */ /* 0x008ee20000300800 */
[----:B------:R-:W-:Y:S02]  /*1aad0*/  IMAD.MOV.U32 R59, RZ, RZ, R58 ;  /* 0x000000ffff3b7224 */ /* 0x000fe400078e003a */
[----:B------:R-:W-:Y:S01]  /*1aae0*/  IMAD.MOV.U32 R195, RZ, RZ, R194 ;  /* 0x000000ffffc37224 */ /* 0x000fe200078e00c2 */
[----:B---3--:R3:W-:Y:S04]  /*1aaf0*/  STL [R1+0x830], R252 ;  /* 0x000830fc01007387 */ /* 0x0087e80000100800 */
.L_x_30787:
[----:B----4-:R-:W-:Y:S05]  /*1ab00*/  BSYNC B0 ;  /* 0x0000000000007941 */ /* 0x010fea0003800000 */
.L_x_30785:
        /* <DEDUP_REMOVED lines=11> */
.L_x_30789:
[----:B---3--:R-:W3:Y:S04]  /*1abc0*/  LDL.LU R194, [R1+0x830] ;  /* 0x0008300001c27983 */ /* 0x008ee80000300800 */
[----:B------:R4:W5:Y:S01]  /*1abd0*/  LDL.LU R252, [R1+0x828] ;  /* 0x0008280001fc7983 */ /* 0x0009620000300800 */
[----:B------:R-:W-:-:S03]  /*1abe0*/  IMAD.MOV.U32 R58, RZ, RZ, R57 ;  /* 0x000000ffff3a7224 */ /* 0x000fc600078e0039 */
[----:B---3--:R3:W-:Y:S02]  /*1abf0*/  STL [R1+0x82c], R194 ;  /* 0x00082cc201007387 */ /* 0x0087e40000100800 */
[----:B---3--:R-:W-:Y:S02]  /*1ac00*/  IMAD.MOV.U32 R194, RZ, RZ, R197 ;  /* 0x000000ffffc27224 */ /* 0x008fe400078e00c5 */
.L_x_30790:
[----:B---34-:R-:W-:Y:S05]  /*1ac10*/  BSYNC B0 ;  /* 0x0000000000007941 */ /* 0x018fea0003800000 */
.L_x_30788:
        /* <DEDUP_REMOVED lines=11> */
.L_x_30792:
[----:B----4-:R3:W-:Y:S04]  /*1acd0*/  STL [R1+0x828], R252 ;  /* 0x000828fc01007387 */ /* 0x0107e80000100800 */
[----:B---3--:R-:W3:Y:S01]  /*1ace0*/  LDL.LU R252, [R1+0x82c] ;  /* 0x00082c0001fc7983 */ /* 0x008ee20000300800 */
[----:B------:R-:W-:Y:S02]  /*1acf0*/  IMAD.MOV.U32 R57, RZ, RZ, R56 ;  /* 0x000000ffff397224 */ /* 0x000fe400078e0038 */
[----:B------:R-:W-:Y:S01]  /*1ad00*/  IMAD.MOV.U32 R197, RZ, RZ, R196 ;  /* 0x000000ffffc57224 */ /* 0x000fe200078e00c4 */
[----:B---3--:R3:W-:Y:S04]  /*1ad10*/  STL [R1+0x830], R252 ;  /* 0x000830fc01007387 */ /* 0x0087e80000100800 */
.L_x_30793:
[----:B----4-:R-:W-:Y:S05]  /*1ad20*/  BSYNC B0 ;  /* 0x0000000000007941 */ /* 0x010fea0003800000 */
.L_x_30791:
        /* <DEDUP_REMOVED lines=11> */
.L_x_30795:
[----:B---3--:R-:W3:Y:S04]  /*1ade0*/  LDL.LU R196, [R1+0x830] ;  /* 0x0008300001c47983 */ /* 0x008ee80000300800 */
[----:B------:R4:W5:Y:S01]  /*1adf0*/  LDL.LU R252, [R1+0x828] ;  /* 0x0008280001fc7983 */ /* 0x0009620000300800 */
[----:B------:R-:W-:-:S03]  /*1ae00*/  IMAD.MOV.U32 R56, RZ, RZ, R55 ;  /* 0x000000ffff387224 */ /* 0x000fc600078e0037 */
[----:B---3--:R3:W-:Y:S02]  /*1ae10*/  STL [R1+0x82c], R196 ;  /* 0x00082cc401007387 */ /* 0x0087e40000100800 */
[----:B---3--:R-:W-:Y:S02]  /*1ae20*/  IMAD.MOV.U32 R196, RZ, RZ, R199 ;  /* 0x000000ffffc47224 */ /* 0x008fe400078e00c7 */
.L_x_30796:
[----:B---34-:R-:W-:Y:S05]  /*1ae30*/  BSYNC B0 ;  /* 0x0000000000007941 */ /* 0x018fea0003800000 */
.L_x_30794:
        /* <DEDUP_REMOVED lines=11> */
.L_x_30798:
[----:B----4-:R3:W-:Y:S04]  /*1aef0*/  STL [R1+0x828], R252 ;  /* 0x000828fc01007387 */ /* 0x0107e80000100800 */
[----:B---3--:R-:W3:Y:S01]  /*1af00*/  LDL.LU R252, [R1+0x82c] ;  /* 0x00082c0001fc7983 */ /* 0x008ee20000300800 */
[----:B------:R-:W-:Y:S01]  /*1af10*/  MOV R55, R54 ;  /* 0x0000003600377202 */ /* 0x000fe20000000f00 */
[----:B------:R-:W-:Y:S02]  /*1af20*/  IMAD.MOV.U32 R199, RZ, RZ, R198 ;  /* 0x000000ffffc77224 */ /* 0x000fe400078e00c6 */
[----:B---3--:R3:W-:Y:S04]  /*1af30*/  STL [R1+0x830], R252 ;  /* 0x000830fc01007387 */ /* 0x0087e80000100800 */
.L_x_30799:
[----:B----4-:R-:W-:Y:S05]  /*1af40*/  BSYNC B0 ;  /* 0x0000000000007941 */ /* 0x010fea0003800000 */
.L_x_30797:
        /* <DEDUP_REMOVED lines=11> */
.L_x_30801:
[----:B---3--:R-:W3:Y:S04]  /*1b000*/  LDL.LU R198, [R1+0x830] ;  /* 0x0008300001c67983 */ /* 0x008ee80000300800 */
[----:B------:R4:W5:Y:S01]  /*1b010*/  LDL.LU R252, [R1+0x828] ;  /* 0x0008280001fc7983 */ /* 0x0009620000300800 */
[----:B------:R-:W-:-:S03]  /*1b020*/  IMAD.MOV.U32 R54, RZ, RZ, R53 ;  /* 0x000000ffff367224 */ /* 0x000fc600078e0035 */
[----:B---3--:R3:W-:Y:S02]  /*1b030*/  STL [R1+0x82c], R198 ;  /* 0x00082cc601007387 */ /* 0x0087e40000100800 */
[----:B---3--:R-:W-:Y:S02]  /*1b040*/  IMAD.MOV.U32 R198, RZ, RZ, R201 ;  /* 0x000000ffffc67224 */ /* 0x008fe400078e00c9 */
.L_x_30802:
[----:B---34-:R-:W-:Y:S05]  /*1b050*/  BSYNC B0 ;  /* 0x0000000000007941 */ /* 0x018fea0003800000 */
.L_x_30800:
        /* <DEDUP_REMOVED lines=11> */
.L_x_30804:
[----:B----4-:R3:W-:Y:S04]  /*1b110*/  STL [R1+0x828], R252 ;  /* 0x000828fc01007387 */ /* 0x0107e80000100800 */
[----:B---3--:R-:W3:Y:S01]  /*1b120*/  LDL.LU R252, [R1+0x82c] ;  /* 0x00082c0001fc7983 */ /* 0x008ee20000300800 */
[----:B------:R-:W-:Y:S01]  /*1b130*/  IMAD.MOV.U32 R53, RZ, RZ, R52 ;  /* 0x000000ffff357224 */ /* 0x000fe200078e0034 */
[----:B------:R-:W-:Y:S02]  /*1b140*/  MOV R201, R200 ;  /* 0x000000c800c97202 */ /* 0x000fe40000000f00 */
[----:B---3--:R3:W-:Y:S04]  /*1b150*/  STL [R1+0x830], R252 ;  /* 0x000830fc01007387 */ /* 0x0087e80000100800 */
.L_x_30805:
[----:B----4-:R-:W-:Y:S05]  /*1b160*/  BSYNC B0 ;  /* 0x0000000000007941 */ /* 0x010fea0003800000 */
.L_x_30803:
        /* <DEDUP_REMOVED lines=11> */
.L_x_30807:
[----:B---3--:R-:W3:Y:S04]  /*1b220*/  LDL.LU R200, [R1+0x830] ;  /* 0x0008300001c87983 */ /* 0x008ee80000300800 */
[----:B------:R4:W5:Y:S01]  /*1b230*/  LDL.LU R252, [R1+0x828] ;  /* 0x0008280001fc7983 */ /* 0x0009620000300800 */
[----:B------:R-:W-:-:S03]  /*1b240*/  IMAD.MOV.U32 R52, RZ, RZ, R51 ;  /* 0x000000ffff347224 */ /* 0x000fc600078e0033 */
[----:B---3--:R3:W-:Y:S02]  /*1b250*/  STL [R1+0x82c], R200 ;  /* 0x00082cc801007387 */ /* 0x0087e40000100800 */
[----:B---3--:R-:W-:Y:S02]  /*1b260*/  IMAD.MOV.U32 R200, RZ, RZ, R203 ;  /* 0x000000ffffc87224 */ /* 0x008fe400078e00cb */
.L_x_30808:
[----:B---34-:R-:W-:Y:S05]  /*1b270*/  BSYNC B0 ;  /* 0x0000000000007941 */ /* 0x018fea0003800000 */
.L_x_30806:
        /* <DEDUP_REMOVED lines=11> */
.L_x_30810:
[----:B----4-:R3:W-:Y:S04]  /*1b330*/  STL [R1+0x828], R252 ;  /* 0x000828fc01007387 */ /* 0x0107e80000100800 */
[----:B---3--:R-:W3:Y:S01]  /*1b340*/  LDL.LU R252, [R1+0x82c] ;  /* 0x00082c0001fc7983 */ /* 0x008ee20000300800 */
[----:B------:R-:W-:Y:S02]  /*1b350*/  IMAD.MOV.U32 R51, RZ, RZ, R50 ;  /* 0x000000ffff337224 */ /* 0x000fe400078e0032 */
[----:B------:R-:W-:Y:S01]  /*1b360*/  IMAD.MOV.U32 R203, RZ, RZ, R202 ;  /* 0x000000ffffcb7224 */ /* 0x000fe200078e00ca */
[----:B---3--:R3:W-:Y:S04]  /*1b370*/  STL [R1+0x830], R252 ;  /* 0x000830fc01007387 */ /* 0x0087e80000100800 */
.L_x_30811:
[----:B----4-:R-:W-:Y:S05]  /*1b380*/  BSYNC B0 ;  /* 0x0000000000007941 */ /* 0x010fea0003800000 */
.L_x_30809:
        /* <DEDUP_REMOVED lines=11> */
.L_x_30813:
[----:B---3--:R-:W3:Y:S04]  /*1b440*/  LDL.LU R202, [R1+0x830] ;  /* 0x0008300001ca7983 */ /* 0x008ee80000300800 */
[----:B------:R4:W5:Y:S01]  /*1b450*/  LDL.LU R252, [R1+0x828] ;  /* 0x0008280001fc7983 */ /* 0x0009620000300800 */
[----:B------:R-:W-:-:S03]  /*1b460*/  IMAD.MOV.U32 R50, RZ, RZ, R49 ;  /* 0x000000ffff327224 */ /* 0x000fc600078e0031 */
[----:B---3--:R3:W-:Y:S02]  /*1b470*/  STL [R1+0x82c], R202 ;  /* 0x00082cca01007387 */ /* 0x0087e40000100800 */
[----:B---3--:R-:W-:Y:S02]  /*1b480*/  IMAD.MOV.U32 R202, RZ, RZ, R205 ;  /* 0x000000ffffca7224 */ /* 0x008fe400078e00cd */
.L_x_30814:
[----:B---34-:R-:W-:Y:S05]  /*1b490*/  BSYNC B0 ;  /* 0x0000000000007941 */ /* 0x018fea0003800000 */
.L_x_30812:
        /* <DEDUP_REMOVED lines=11> */
.L_x_30816:
[----:B----4-:R3:W-:Y:S04]  /*1b550*/  STL [R1+0x828], R252 ;  /* 0x000828fc01007387 */ /* 0x0107e80000100800 */
[----:B---3--:R-:W3:Y:S01]  /*1b560*/  LDL.LU R252, [R1+0x82c] ;  /* 0x00082c0001fc7983 */ /* 0x008ee20000300800 */
[----:B------:R-:W-:Y:S02]  /*1b570*/  IMAD.MOV.U32 R49, RZ, RZ, R48 ;  /* 0x000000ffff317224 */ /* 0x000fe400078e0030 */
[----:B------:R-:W-:Y:S01]  /*1b580*/  IMAD.MOV.U32 R205, RZ, RZ, R204 ;  /* 0x000000ffffcd7224 */ /* 0x000fe200078e00cc */
[----:B---3--:R3:W-:Y:S04]  /*1b590*/  STL [R1+0x830], R252 ;  /* 0x000830fc01007387 */ /* 0x0087e80000100800 */
.L_x_30817:
[----:B----4-:R-:W-:Y:S05]  /*1b5a0*/  BSYNC B0 ;  /* 0x0000000000007941 */ /* 0x010fea0003800000 */
.L_x_30815:
        /* <DEDUP_REMOVED lines=11> */
.L_x_30819:
[----:B---3--:R-:W3:Y:S04]  /*1b660*/  LDL.LU R204, [R1+0x830] ;  /* 0x0008300001cc7983 */ /* 0x008ee80000300800 */
[----:B------:R4:W5:Y:S01]  /*1b670*/  LDL.LU R252, [R1+0x828] ;  /* 0x0008280001fc7983 */ /* 0x0009620000300800 */
[----:B------:R-:W-:-:S03]  /*1b680*/  MOV R48, R47 ;  /* 0x0000002f00307202 */ /* 0x000fc60000000f00 */
[----:B---3--:R3:W-:Y:S02]  /*1b690*/  STL [R1+0x82c], R204 ;  /* 0x00082ccc01007387 */ /* 0x0087e40000100800 */
[----:B---3--:R-:W-:Y:S02]  /*1b6a0*/  IMAD.MOV.U32 R204, RZ, RZ, R207 ;  /* 0x000000ffffcc7224 */ /* 0x008fe400078e00cf */
.L_x_30820:
[----:B---34-:R-:W-:Y:S05]  /*1b6b0*/  BSYNC B0 ;  /* 0x0000000000007941 */ /* 0x018fea0003800000 */
.L_x_30818:
        /* <DEDUP_REMOVED lines=11> */
.L_x_30822:
[----:B----4-:R3:W-:Y:S04]  /*1b770*/  STL [R1+0x828], R252 ;  /* 0x000828fc01007387 */ /* 0x0107e80000100800 */
[----:B---3--:R-:W3:Y:S01]  /*1b780*/  LDL.LU R252, [R1+0x82c] ;  /* 0x00082c0001fc7983 */ /* 0x008ee20000300800 */
[----:B------:R-:W-:Y:S02]  /*1b790*/  IMAD.MOV.U32 R47, RZ, RZ, R46 ;  /* 0x000000ffff2f7224 */ /* 0x000fe400078e002e */
[----:B------:R-:W-:Y:S01]  /*1b7a0*/  IMAD.MOV.U32 R207, RZ, RZ, R206 ;  /* 0x000000ffffcf7224 */ /* 0x000fe200078e00ce */
[----:B---3--:R3:W-:Y:S04]  /*1b7b0*/  STL [R1+0x830], R252 ;  /* 0x000830fc01007387 */ /* 0x0087e80000100800 */
.L_x_30823:
[----:B----4-:R-:W-:Y:S05]  /*1b7c0*/  BSYNC B0 ;  /* 0x0000000000007941 */ /* 0x010fea0003800000 */
.L_x_30821:
        /* <DEDUP_REMOVED lines=11> */
.L_x_30825:
[----:B---3--:R-:W3:Y:S04]  /*1b880*/  LDL.LU R206, [R1+0x830] ;  /* 0x0008300001ce7983 */ /* 0x008ee80000300800 */
[----:B------:R4:W5:Y:S01]  /*1b890*/  LDL.LU R252, [R1+0x828] ;  /* 0x0008280001fc7983 */ /* 0x0009620000300800 */
[----:B------:R-:W-:-:S03]  /*1b8a0*/  IMAD.MOV.U32 R46, RZ, RZ, R45 ;  /* 0x000000ffff2e7224 */ /* 0x000fc600078e002d */
[----:B---3--:R3:W-:Y:S02]  /*1b8b0*/  STL [R1+0x82c], R206 ;  /* 0x00082cce01007387 */ /* 0x0087e40000100800 */
[----:B---3--:R-:W-:Y:S02]  /*1b8c0*/  MOV R206, R209 ;  /* 0x000000d100ce7202 */ /* 0x008fe40000000f00 */
.L_x_30826:
[----:B---34-:R-:W-:Y:S05]  /*1b8d0*/  BSYNC B0 ;  /* 0x0000000000007941 */ /* 0x018fea0003800000 */
.L_x_30824:
        /* <DEDUP_REMOVED lines=11> */
.L_x_30828:
[----:B----4-:R3:W-:Y:S04]  /*1b990*/  STL [R1+0x828], R252 ;  /* 0x000828fc01007387 */ /* 0x0107e80000100800 */
[----:B---3--:R-:W3:Y:S01]  /*1b9a0*/  LDL.LU R252, [R1+0x82c] ;  /* 0x00082c0001fc7983 */ /* 0x008ee20000300800 */
[----:B------:R-:W-:Y:S02]  /*1b9b0*/  IMAD.MOV.U32 R45, RZ, RZ, R44 ;  /* 0x000000ffff2d7224 */ /* 0x000fe400078e002c */
[----:B------:R-:W-:Y:S01]  /*1b9c0*/  IMAD.MOV.U32 R209, RZ, RZ, R208 ;  /* 0x000000ffffd17224 */ /* 0x000fe200078e00d0 */
[----:B---3--:R3:W-:Y:S04]  /*1b9d0*/  STL [R1+0x830], R252 ;  /* 0x000830fc01007387 */ /* 0x0087e80000100800 */
.L_x_30829:
[----:B----4-:R-:W-:Y:S05]  /*1b9e0*/  BSYNC B0 ;  /* 0x0000000000007941 */ /* 0x010fea0003800000 */
.L_x_30827:
        /* <DEDUP_REMOVED lines=11> */
.L_x_30831:
[----:B---3--:R-:W3:Y:S04]  /*1baa0*/  LDL.LU R208, [R1+0x830] ;  /* 0x0008300001d07983 */ /* 0x008ee80000300800 */
[----:B------:R4:W5:Y:S01]  /*1bab0*/  LDL.LU R252, [R1+0x828] ;  /* 0x0008280001fc7983 */ /* 0x0009620000300800 */
[----:B------:R-:W-:-:S03]  /*1bac0*/  IMAD.MOV.U32 R44, RZ, RZ, R43 ;  /* 0x000000ffff2c7224 */ /* 0x000fc600078e002b */
[----:B---3--:R3:W-:Y:S02]  /*1bad0*/  STL [R1+0x82c], R208 ;  /* 0x00082cd001007387 */ /* 0x0087e40000100800 */
[----:B---3--:R-:W-:Y:S02]  /*1bae0*/  IMAD.MOV.U32 R208, RZ, RZ, R211 ;  /* 0x000000ffffd07224 */ /* 0x008fe400078e00d3 */
.L_x_30832:
[----:B---34-:R-:W-:Y:S05]  /*1baf0*/  BSYNC B0 ;  /* 0x0000000000007941 */ /* 0x018fea0003800000 */
.L_x_30830:
        /* <DEDUP_REMOVED lines=11> */
.L_x_30834:
[----:B----4-:R3:W-:Y:S04]  /*1bbb0*/  STL [R1+0x828], R252 ;  /* 0x000828fc01007387 */ /* 0x0107e80000100800 */
[----:B---3--:R-:W3:Y:S01]  /*1bbc0*/  LDL.LU R252, [R1+0x82c] ;  /* 0x00082c0001fc7983 */ /* 0x008ee20000300800 */
[----:B------:R-:W-:Y:S02]  /*1bbd0*/  IMAD.MOV.U32 R43, RZ, RZ, R42 ;  /* 0x000000ffff2b7224 */ /* 0x000fe400078e002a */
[----:B------:R-:W-:Y:S01]  /*1bbe0*/  IMAD.MOV.U32 R211, RZ, RZ, R210 ;  /* 0x000000ffffd37224 */ /* 0x000fe200078e00d2 */
[----:B---3--:R3:W-:Y:S04]  /*1bbf0*/  STL [R1+0x830], R252 ;  /* 0x000830fc01007387 */ /* 0x0087e80000100800 */
.L_x_30835:
[----:B----4-:R-:W-:Y:S05]  /*1bc00*/  BSYNC B0 ;  /* 0x0000000000007941 */ /* 0x010fea0003800000 */
.L_x_30833:
        /* <DEDUP_REMOVED lines=11> */
.L_x_30837:
[----:B---3--:R-:W3:Y:S04]  /*1bcc0*/  LDL.LU R210, [R1+0x830] ;  /* 0x0008300001d27983 */ /* 0x008ee80000300800 */
[----:B------:R4:W5:Y:S01]  /*1bcd0*/  LDL.LU R252, [R1+0x828] ;  /* 0x0008280001fc7983 */ /* 0x0009620000300800 */
[----:B------:R-:W-:-:S03]  /*1bce0*/  IMAD.MOV.U32 R42, RZ, RZ, R41 ;  /* 0x000000ffff2a7224 */ /* 0x000fc600078e0029 */
[----:B---3--:R3:W-:Y:S02]  /*1bcf0*/  STL [R1+0x82c], R210 ;  /* 0x00082cd201007387 */ /* 0x0087e40000100800 */
[----:B---3--:R-:W-:Y:S02]  /*1bd00*/  IMAD.MOV.U32 R210, RZ, RZ, R213 ;  /* 0x000000ffffd27224 */ /* 0x008fe400078e00d5 */
.L_x_30838:
[----:B---34-:R-:W-:Y:S05]  /*1bd10*/  BSYNC B0 ;  /* 0x0000000000007941 */ /* 0x018fea0003800000 */
.L_x_30836:
        /* <DEDUP_REMOVED lines=11> */
.L_x_30840:
[----:B----4-:R3:W-:Y:S04]  /*1bdd0*/  STL [R1+0x828], R252 ;  /* 0x000828fc01007387 */ /* 0x0107e80000100800 */
[----:B---3--:R-:W3:Y:S01]  /*1bde0*/  LDL.LU R252, [R1+0x82c] ;  /* 0x00082c0001fc7983 */ /* 0x008ee20000300800 */
[----:B------:R-:W-:Y:S01]  /*1bdf0*/  MOV R41, R40 ;  /* 0x0000002800297202 */ /* 0x000fe20000000f00 */
[----:B------:R-:W-:Y:S02]  /*1be00*/  IMAD.MOV.U32 R213, RZ, RZ, R212 ;  /* 0x000000ffffd57224 */ /* 0x000fe400078e00d4 */
[----:B---3--:R3:W-:Y:S04]  /*1be10*/  STL [R1+0x830], R252 ;  /* 0x000830fc01007387 */ /* 0x0087e80000100800 */
.L_x_30841:
[----:B----4-:R-:W-:Y:S05]  /*1be20*/  BSYNC B0 ;  /* 0x0000000000007941 */ /* 0x010fea0003800000 */
.L_x_30839:
        /* <DEDUP_REMOVED lines=11> */
.L_x_30843:
[----:B---3--:R-:W3:Y:S04]  /*1bee0*/  LDL.LU R212, [R1+0x830] ;  /* 0x0008300001d47983 */ /* 0x008ee80000300800 */
[----:B------:R4:W5:Y:S01]  /*1bef0*/  LDL.LU R252, [R1+0x828] ;  /* 0x0008280001fc7983 */ /* 0x0009620000300800 */
[----:B------:R-:W-:-:S03]  /*1bf00*/  IMAD.MOV.U32 R40, RZ, RZ, R39 ;  /* 0x000000ffff287224 */ /* 0x000fc600078e0027 */
[----:B---3--:R3:W-:Y:S02]  /*1bf10*/  STL [R1+0x82c], R212 ;  /* 0x00082cd401007387 */ /* 0x0087e40000100800 */
[----:B---3--:R-:W-:Y:S02]  /*1bf20*/  IMAD.MOV.U32 R212, RZ, RZ, R215 ;  /* 0x000000ffffd47224 */ /* 0x008fe400078e00d7 */
.L_x_30844:
[----:B---34-:R-:W-:Y:S05]  /*1bf30*/  BSYNC B0 ;  /* 0x0000000000007941 */ /* 0x018fea0003800000 */
.L_x_30842:
        /* <DEDUP_REMOVED lines=11> */
.L_x_30846:
[----:B----4-:R3:W-:Y:S04]  /*1bff0*/  STL [R1+0x828], R252 ;  /* 0x000828fc01007387 */ /* 0x0107e80000100800 */
[----:B---3--:R-:W3:Y:S01]  /*1c000*/  LDL.LU R252, [R1+0x82c] ;  /* 0x00082c0001fc7983 */ /* 0x008ee20000300800 */
[----:B------:R-:W-:Y:S01]  /*1c010*/  IMAD.MOV.U32 R39, RZ, RZ, R38 ;  /* 0x000000ffff277224 */ /* 0x000fe200078e0026 */
[----:B------:R-:W-:Y:S02]  /*1c020*/  MOV R215, R214 ;  /* 0x000000d600d77202 */ /* 0x000fe40000000f00 */
[----:B---3--:R3:W-:Y:S04]  /*1c030*/  STL [R1+0x830], R252 ;  /* 0x000830fc01007387 */ /* 0x0087e80000100800 */
.L_x_30847:
[----:B----4-:R-:W-:Y:S05]  /*1c040*/  BSYNC B0 ;  /* 0x0000000000007941 */ /* 0x010fea0003800000 */
.L_x_30845:
        /* <DEDUP_REMOVED lines=11> */
.L_x_30849:
[----:B---3--:R-:W3:Y:S04]  /*1c100*/  LDL.LU R214, [R1+0x830] ;  /* 0x0008300001d67983 */ /* 0x008ee80000300800 */
[----:B------:R4:W5:Y:S01]  /*1c110*/  LDL.LU R252, [R1+0x828] ;  /* 0x0008280001fc7983 */ /* 0x0009620000300800 */
[----:B------:R-:W-:-:S03]  /*1c120*/  IMAD.MOV.U32 R38, RZ, RZ, R37 ;  /* 0x000000ffff267224 */ /* 0x000fc600078e0025 */
[----:B---3--:R3:W-:Y:S02]  /*1c130*/  STL [R1+0x82c], R214 ;  /* 0x00082cd601007387 */ /* 0x0087e40000100800 */
[----:B---3--:R-:W-:Y:S02]  /*1c140*/  IMAD.MOV.U32 R214, RZ, RZ, R217 ;  /* 0x000000ffffd67224 */ /* 0x008fe400078e00d9 */
.L_x_30850:
[----:B---34-:R-:W-:Y:S05]  /*1c150*/  BSYNC B0 ;  /* 0x0000000000007941 */ /* 0x018fea0003800000 */
.L_x_30848:
        /* <DEDUP_REMOVED lines=11> */
.L_x_30852:
[----:B----4-:R3:W-:Y:S04]  /*1c210*/  STL [R1+0x828], R252 ;  /* 0x000828fc01007387 */ /* 0x0107e80000100800 */
[----:B---3--:R-:W3:Y:S01]  /*1c220*/  LDL.LU R252, [R1+0x82c] ;  /* 0x00082c0001fc7983 */ /* 0x008ee20000300800 */
[----:B------:R-:W-:Y:S02]  /*1c230*/  IMAD.MOV.U32 R37, RZ, RZ, R36 ;  /* 0x000000ffff257224 */ /* 0x000fe400078e0024 */
[----:B------:R-:W-:Y:S01]  /*1c240*/  IMAD.MOV.U32 R217, RZ, RZ, R216 ;  /* 0x000000ffffd97224 */ /* 0x000fe200078e00d8 */
[----:B---3--:R3:W-:Y:S04]  /*1c250*/  STL [R1+0x830], R252 ;  /* 0x000830fc01007387 */ /* 0x0087e80000100800 */
.L_x_30853:
[----:B----4-:R-:W-:Y:S05]  /*1c260*/  BSYNC B0 ;  /* 0x0000000000007941 */ /* 0x010fea0003800000 */
.L_x_30851:
        /* <DEDUP_REMOVED lines=11> */
.L_x_30855:
[----:B---3--:R-:W3:Y:S04]  /*1c320*/  LDL.LU R216, [R1+0x830] ;  /* 0x0008300001d87983 */ /* 0x008ee80000300800 */
[----:B------:R4:W5:Y:S01]  /*1c330*/  LDL.LU R252, [R1+0x828] ;  /* 0x0008280001fc7983 */ /* 0x0009620000300800 */
[----:B------:R-:W-:-:S03]  /*1c340*/  IMAD.MOV.U32 R36, RZ, RZ, R35 ;  /* 0x000000ffff247224 */ /* 0x000fc600078e0023 */
[----:B---3--:R3:W-:Y:S02]  /*1c350*/  STL [R1+0x82c], R216 ;  /* 0x00082cd801007387 */ /* 0x0087e40000100800 */
[----:B---3--:R-:W-:Y:S02]  /*1c360*/  IMAD.MOV.U32 R216, RZ, RZ, R219 ;  /* 0x000000ffffd87224 */ /* 0x008fe400078e00db */
.L_x_30856:
[----:B---34-:R-:W-:Y:S05]  /*1c370*/  BSYNC B0 ;  /* 0x0000000000007941 */ /* 0x018fea0003800000 */
.L_x_30854:
        /* <DEDUP_REMOVED lines=11> */
.L_x_30858:
[----:B----4-:R3:W-:Y:S04]  /*1c430*/  STL [R1+0x828], R252 ;  /* 0x000828fc01007387 */ /* 0x0107e80000100800 */
[----:B---3--:R-:W3:Y:S01]  /*1c440*/  LDL.LU R252, [R1+0x82c] ;  /* 0x00082c0001fc7983 */ /* 0x008ee20000300800 */
[----:B------:R-:W-:Y:S02]  /*1c450*/  IMAD.MOV.U32 R35, RZ, RZ, R34 ;  /* 0x000000ffff237224 */ /* 0x000fe400078e0022 */
[----:B------:R-:W-:Y:S01]  /*1c460*/  IMAD.MOV.U32 R219, RZ, RZ, R218 ;  /* 0x000000ffffdb7224 */ /* 0x000fe200078e00da */
[----:B---3--:R3:W-:Y:S04]  /*1c470*/  STL [R1+0x830], R252 ;  /* 0x000830fc01007387 */ /* 0x0087e80000100800 */
.L_x_30859:
[----:B----4-:R-:W-:Y:S05]  /*1c480*/  BSYNC B0 ;  /* 0x0000000000007941 */ /* 0x010fea0003800000 */
.L_x_30857:
        /* <DEDUP_REMOVED lines=11> */
.L_x_30861:
[----:B---3--:R-:W3:Y:S04]  /*1c540*/  LDL.LU R218, [R1+0x830] ;  /* 0x0008300001da7983 */ /* 0x008ee80000300800 */
[----:B------:R4:W5:Y:S01]  /*1c550*/  LDL.LU R252, [R1+0x828] ;  /* 0x0008280001fc7983 */ /* 0x0009620000300800 */
[----:B------:R-:W-:-:S03]  /*1c560*/  MOV R34, R33 ;  /* 0x0000002100227202 */ /* 0x000fc60000000f00 */
[----:B---3--:R3:W-:Y:S02]  /*1c570*/  STL [R1+0x82c], R218 ;  /* 0x00082cda01007387 */ /* 0x0087e40000100800 */
[----:B---3--:R-:W-:Y:S02]  /*1c580*/  IMAD.MOV.U32 R218, RZ, RZ, R221 ;  /* 0x000000ffffda7224 */ /* 0x008fe400078e00dd */
.L_x_30862:
[----:B---34-:R-:W-:Y:S05]  /*1c590*/  BSYNC B0 ;  /* 0x0000000000007941 */ /* 0x018fea0003800000 */
.L_x_30860:
        /* <DEDUP_REMOVED lines=11> */
.L_x_30864:
[----:B----4-:R3:W-:Y:S04]  /*1c650*/  STL [R1+0x828], R252 ;  /* 0x000828fc01007387 */ /* 0x0107e80000100800 */
[----:B---3--:R-:W3:Y:S01]  /*1c660*/  LDL.LU R252, [R1+0x82c] ;  /* 0x00082c0001fc7983 */ /* 0x008ee20000300800 */
[----:B------:R-:W-:Y:S02]  /*1c670*/  IMAD.MOV.U32 R33, RZ, RZ, R32 ;  /* 0x000000ffff217224 */ /* 0x000fe400078e0020 */
[----:B------:R-:W-:Y:S01]  /*1c680*/  IMAD.MOV.U32 R221, RZ, RZ, R220 ;  /* 0x000000ffffdd7224 */ /* 0x000fe200078e00dc */
[----:B---3--:R3:W-:Y:S04]  /*1c690*/  STL [R1+0x830], R252 ;  /* 0x000830fc01007387 */ /* 0x0087e80000100800 */
.L_x_30865:
[----:B----4-:R-:W-:Y:S05]  /*1c6a0*/  BSYNC B0 ;  /* 0x0000000000007941 */ /* 0x010fea0003800000 */
.L_x_30863:
        /* <DEDUP_REMOVED lines=11> */
.L_x_30867:
[----:B---3--:R-:W3:Y:S04]  /*1c760*/  LDL.LU R220, [R1+0x830] ;  /* 0x0008300001dc7983 */ /* 0x008ee80000300800 */
[----:B------:R4:W5:Y:S01]  /*1c770*/  LDL.LU R252, [R1+0x828] ;  /* 0x0008280001fc7983 */ /* 0x0009620000300800 */
[----:B------:R-:W-:-:S03]  /*1c780*/  IMAD.MOV.U32 R32, RZ, RZ, R31 ;  /* 0x000000ffff207224 */ /* 0x000fc600078e001f */
[----:B---3--:R3:W-:Y:S02]  /*1c790*/  STL [R1+0x82c], R220 ;  /* 0x00082cdc01007387 */ /* 0x0087e40000100800 */
[----:B---3--:R-:W-:Y:S02]  /*1c7a0*/  MOV R220, R223 ;  /* 0x000000df00dc7202 */ /* 0x008fe40000000f00 */
.L_x_30868:
[----:B---34-:R-:W-:Y:S05]  /*1c7b0*/  BSYNC B0 ;  /* 0x0000000000007941 */ /* 0x018fea0003800000 */
.L_x_30866:
        /* <DEDUP_REMOVED lines=11> */
.L_x_30870:
[----:B----4-:R3:W-:Y:S04]  /*1c870*/  STL [R1+0x828], R252 ;  /* 0x000828fc01007387 */ /* 0x0107e80000100800 */
[----:B---3--:R-:W3:Y:S01]  /*1c880*/  LDL.LU R252, [R1+0x82c] ;  /* 0x00082c0001fc7983 */ /* 0x008ee20000300800 */
[----:B------:R-:W-:Y:S02]  /*1c890*/  IMAD.MOV.U32 R31, RZ, RZ, R30 ;  /* 0x000000ffff1f7224 */ /* 0x000fe400078e001e */
[----:B------:R-:W-:Y:S01]  /*1c8a0*/  IMAD.MOV.U32 R223, RZ, RZ, R222 ;  /* 0x000000ffffdf7224 */ /* 0x000fe200078e00de */
[----:B---3--:R3:W-:Y:S04]  /*1c8b0*/  STL [R1+0x830], R252 ;  /* 0x000830fc01007387 */ /* 0x0087e80000100800 */
.L_x_30871:
[----:B----4-:R-:W-:Y:S05]  /*1c8c0*/  BSYNC B0 ;  /* 0x0000000000007941 */ /* 0x010fea0003800000 */
.L_x_30869:
        /* <DEDUP_REMOVED lines=11> */
.L_x_30873:
[----:B---3--:R-:W3:Y:S04]  /*1c980*/  LDL.LU R222, [R1+0x830] ;  /* 0x0008300001de7983 */ /* 0x008ee80000300800 */
[----:B------:R4:W5:Y:S01]  /*1c990*/  LDL.LU R252, [R1+0x828] ;  /* 0x0008280001fc7983 */ /* 0x0009620000300800 */
[----:B------:R-:W-:-:S03]  /*1c9a0*/  IMAD.MOV.U32 R30, RZ, RZ, R29 ;  /* 0x000000ffff1e7224 */ /* 0x000fc600078e001d */
[----:B---3--:R3:W-:Y:S02]  /*1c9b0*/  STL [R1+0x82c], R222 ;  /* 0x00082cde01007387 */ /* 0x0087e40000100800 */
[----:B---3--:R-:W-:Y:S02]  /*1c9c0*/  IMAD.MOV.U32 R222, RZ, RZ, R225 ;  /* 0x000000ffffde7224 */ /* 0x008fe400078e00e1 */
.L_x_30874:
[----:B---34-:R-:W-:Y:S05]  /*1c9d0*/  BSYNC B0 ;  /* 0x0000000000007941 */ /* 0x018fea0003800000 */
.L_x_30872:
        /* <DEDUP_REMOVED lines=11> */
.L_x_30876:
[----:B----4-:R3:W-:Y:S04]  /*1ca90*/  STL [R1+0x828], R252 ;  /* 0x000828fc01007387 */ /* 0x0107e80000100800 */
[----:B---3--:R-:W3:Y:S01]  /*1caa0*/  LDL.LU R252, [R1+0x82c] ;  /* 0x00082c0001fc7983 */ /* 0x008ee20000300800 */
[----:B------:R-:W-:Y:S02]  /*1cab0*/  IMAD.MOV.U32 R29, RZ, RZ, R28 ;  /* 0x000000ffff1d7224 */ /* 0x000fe400078e001c */
[----:B------:R-:W-:Y:S01]  /*1cac0*/  IMAD.MOV.U32 R225, RZ, RZ, R224 ;  /* 0x000000ffffe17224 */ /* 0x000fe200078e00e0 */
[----:B---3--:R3:W-:Y:S04]  /*1cad0*/  STL [R1+0x830], R252 ;  /* 0x000830fc01007387 */ /* 0x0087e80000100800 */
.L_x_30877:
[----:B----4-:R-:W-:Y:S05]  /*1cae0*/  BSYNC B0 ;  /* 0x0000000000007941 */ /* 0x010fea0003800000 */
.L_x_30875:
        /* <DEDUP_REMOVED lines=11> */
.L_x_30879:
[----:B---3--:R-:W3:Y:S04]  /*1cba0*/  LDL.LU R224, [R1+0x830] ;  /* 0x0008300001e07983 */ /* 0x008ee80000300800 */
[----:B------:R4:W5:Y:S01]  /*1cbb0*/  LDL.LU R252, [R1+0x828] ;  /* 0x0008280001fc7983 */ /* 0x0009620000300800 */
[----:B------:R-:W-:-:S03]  /*1cbc0*/  IMAD.MOV.U32 R28, RZ, RZ, R27 ;  /* 0x000000ffff1c7224 */ /* 0x000fc600078e001b */
[----:B---3--:R3:W-:Y:S02]  /*1cbd0*/  STL [R1+0x82c], R224 ;  /* 0x00082ce001007387 */ /* 0x0087e40000100800 */
[----:B---3--:R-:W-:Y:S02]  /*1cbe0*/  IMAD.MOV.U32 R224, RZ, RZ, R227 ;  /* 0x000000ffffe07224 */ /* 0x008fe400078e00e3 */
.L_x_30880:
[----:B---34-:R-:W-:Y:S05]  /*1cbf0*/  BSYNC B0 ;  /* 0x0000000000007941 */ /* 0x018fea0003800000 */
.L_x_30878:
        /* <DEDUP_REMOVED lines=11> */
.L_x_30882:
[----:B----4-:R3:W-:Y:S04]  /*1ccb0*/  STL [R1+0x828], R252 ;  /* 0x000828fc01007387 */ /* 0x0107e80000100800 */
[----:B---3--:R-:W3:Y:S01]  /*1ccc0*/  LDL.LU R252, [R1+0x82c] ;  /* 0x00082c0001fc7983 */ /* 0x008ee20000300800 */
[----:B------:R-:W-:Y:S01]  /*1ccd0*/  MOV R27, R26 ;  /* 0x0000001a001b7202 */ /* 0x000fe20000000f00 */
[----:B------:R-:W-:Y:S02]  /*1cce0*/  IMAD.MOV.U32 R227, RZ, RZ, R226 ;  /* 0x000000ffffe37224 */ /* 0x000fe400078e00e2 */
[----:B---3--:R3:W-:Y:S04]  /*1ccf0*/  STL [R1+0x830], R252 ;  /* 0x000830fc01007387 */ /* 0x0087e80000100800 */
.L_x_30883:
[----:B----4-:R-:W-:Y:S05]  /*1cd00*/  BSYNC B0 ;  /* 0x0000000000007941 */ /* 0x010fea0003800000 */
.L_x_30881:
        /* <DEDUP_REMOVED lines=11> */
.L_x_30885:
[----:B---3--:R-:W3:Y:S04]  /*1cdc0*/  LDL.LU R226, [R1+0x830] ;  /* 0x0008300001e27983 */ /* 0x008ee80000300800 */
[----:B------:R4:W5:Y:S01]  /*1cdd0*/  LDL.LU R252, [R1+0x828] ;  /* 0x0008280001fc7983 */ /* 0x0009620000300800 */
[----:B------:R-:W-:-:S03]  /*1cde0*/  IMAD.MOV.U32 R26, RZ, RZ, R25 ;  /* 0x000000ffff1a7224 */ /* 0x000fc600078e0019 */
[----:B---3--:R3:W-:Y:S02]  /*1cdf0*/  STL [R1+0x82c], R226 ;  /* 0x00082ce201007387 */ /* 0x0087e40000100800 */
[----:B---3--:R-:W-:Y:S02]  /*1ce00*/  IMAD.MOV.U32 R226, RZ, RZ, R229 ;  /* 0x000000ffffe27224 */ /* 0x008fe400078e00e5 */
.L_x_30886:
[----:B---34-:R-:W-:Y:S05]  /*1ce10*/  BSYNC B0 ;  /* 0x0000000000007941 */ /* 0x018fea0003800000 */
.L_x_30884:
        /* <DEDUP_REMOVED lines=11> */
.L_x_30888:
[----:B----4-:R3:W-:Y:S04]  /*1ced0*/  STL [R1+0x828], R252 ;  /* 0x000828fc01007387 */ /* 0x0107e80000100800 */
[----:B---3--:R-:W3:Y:S01]  /*1cee0*/  LDL.LU R252, [R1+0x82c] ;  /* 0x00082c0001fc7983 */ /* 0x008ee20000300800 */
[----:B------:R-:W-:Y:S01]  /*1cef0*/  IMAD.MOV.U32 R25, RZ, RZ, R24 ;  /* 0x000000ffff197224 */ /* 0x000fe200078e0018 */
[----:B------:R-:W-:Y:S02]  /*1cf00*/  MOV R229, R228 ;  /* 0x000000e400e57202 */ /* 0x000fe40000000f00 */
[----:B---3--:R3:W-:Y:S04]  /*1cf10*/  STL [R1+0x830], R252 ;  /* 0x000830fc01007387 */ /* 0x0087e80000100800 */
.L_x_30889:
[----:B----4-:R-:W-:Y:S05]  /*1cf20*/  BSYNC B0 ;  /* 0x0000000000007941 */ /* 0x010fea0003800000 */
.L_x_30887:
        /* <DEDUP_REMOVED lines=11> */
.L_x_30891:
[----:B---3--:R-:W3:Y:S04]  /*1cfe0*/  LDL.LU R228, [R1+0x830] ;  /* 0x0008300001e47983 */ /* 0x008ee80000300800 */
[----:B------:R4:W5:Y:S01]  /*1cff0*/  LDL.LU R252, [R1+0x828] ;  /* 0x0008280001fc7983 */ /* 0x0009620000300800 */
[----:B------:R-:W-:-:S03]  /*1d000*/  IMAD.MOV.U32 R24, RZ, RZ, R23 ;  /* 0x000000ffff187224 */ /* 0x000fc600078e0017 */
[----:B---3--:R3:W-:Y:S02]  /*1d010*/  STL [R1+0x82c], R228 ;  /* 0x00082ce401007387 */ /* 0x0087e40000100800 */
[----:B---3--:R-:W-:Y:S02]  /*1d020*/  IMAD.MOV.U32 R228, RZ, RZ, R231 ;  /* 0x000000ffffe47224 */ /* 0x008fe400078e00e7 */
.L_x_30892:
[----:B---34-:R-:W-:Y:S05]  /*1d030*/  BSYNC B0 ;  /* 0x0000000000007941 */ /* 0x018fea0003800000 */
.L_x_30890:
        /* <DEDUP_REMOVED lines=11> */
.L_x_30894:
[----:B----4-:R3:W-:Y:S04]  /*1d0f0*/  STL [R1+0x828], R252 ;  /* 0x000828fc01007387 */ /* 0x0107e80000100800 */
[----:B---3--:R-:W3:Y:S01]  /*1d100*/  LDL.LU R252, [R1+0x82c] ;  /* 0x00082c0001fc7983 */ /* 0x008ee20000300800 */
[----:B------:R-:W-:Y:S02]  /*1d110*/  IMAD.MOV.U32 R23, RZ, RZ, R22 ;  /* 0x000000ffff177224 */ /* 0x000fe400078e0016 */
[----:B------:R-:W-:Y:S01]  /*1d120*/  IMAD.MOV.U32 R231, RZ, RZ, R230 ;  /* 0x000000ffffe77224 */ /* 0x000fe200078e00e6 */
[----:B---3--:R3:W-:Y:S04]  /*1d130*/  STL [R1+0x830], R252 ;  /* 0x000830fc01007387 */ /* 0x0087e80000100800 */
.L_x_30895:
[----:B----4-:R-:W-:Y:S05]  /*1d140*/  BSYNC B0 ;  /* 0x0000000000007941 */ /* 0x010fea0003800000 */
.L_x_30893:
        /* <DEDUP_REMOVED lines=11> */
.L_x_30897:
[----:B---3--:R-:W3:Y:S04]  /*1d200*/  LDL.LU R230, [R1+0x830] ;  /* 0x0008300001e67983 */ /* 0x008ee80000300800 */
[----:B------:R4:W5:Y:S01]  /*1d210*/  LDL.LU R252, [R1+0x828] ;  /* 0x0008280001fc7983 */ /* 0x0009620000300800 */
[----:B------:R-:W-:-:S03]  /*1d220*/  IMAD.MOV.U32 R22, RZ, RZ, R21 ;  /* 0x000000ffff167224 */ /* 0x000fc600078e0015 */
[----:B---3--:R3:W-:Y:S02]  /*1d230*/  STL [R1+0x82c], R230 ;  /* 0x00082ce601007387 */ /* 0x0087e40000100800 */
[----:B---3--:R-:W-:Y:S02]  /*1d240*/  IMAD.MOV.U32 R230, RZ, RZ, R233 ;  /* 0x000000ffffe67224 */ /* 0x008fe400078e00e9 */
.L_x_30898:
[----:B---34-:R-:W-:Y:S05]  /*1d250*/  BSYNC B0 ;  /* 0x0000000000007941 */ /* 0x018fea0003800000 */
.L_x_30896:
        /* <DEDUP_REMOVED lines=11> */
.L_x_30900:
[----:B----4-:R3:W-:Y:S04]  /*1d310*/  STL [R1+0x828], R252 ;  /* 0x000828fc01007387 */ /* 0x0107e80000100800 */
[----:B---3--:R-:W3:Y:S01]  /*1d320*/  LDL.LU R252, [R1+0x82c] ;  /* 0x00082c0001fc7983 */ /* 0x008ee20000300800 */
[----:B------:R-:W-:Y:S02]  /*1d330*/  IMAD.MOV.U32 R21, RZ, RZ, R20 ;  /* 0x000000ffff157224 */ /* 0x000fe400078e0014 */
[----:B------:R-:W-:Y:S01]  /*1d340*/  IMAD.MOV.U32 R233, RZ, RZ, R232 ;  /* 0x000000ffffe97224 */ /* 0x000fe200078e00e8 */
[----:B---3--:R3:W-:Y:S04]  /*1d350*/  STL [R1+0x830], R252 ;  /* 0x000830fc01007387 */ /* 0x0087e80000100800 */
.L_x_30901:
[----:B----4-:R-:W-:Y:S05]  /*1d360*/  BSYNC B0 ;  /* 0x0000000000007941 */ /* 0x010fea0003800000 */
.L_x_30899:
        /* <DEDUP_REMOVED lines=11> */
.L_x_30903:
[----:B---3--:R-:W3:Y:S04]  /*1d420*/  LDL.LU R232, [R1+0x830] ;  /* 0x0008300001e87983 */ /* 0x008ee80000300800 */
[----:B------:R4:W5:Y:S01]  /*1d430*/  LDL.LU R252, [R1+0x828] ;  /* 0x0008280001fc7983 */ /* 0x0009620000300800 */
[----:B------:R-:W-:-:S03]  /*1d440*/  MOV R20, R19 ;  /* 0x0000001300147202 */ /* 0x000fc60000000f00 */
[----:B---3--:R3:W-:Y:S02]  /*1d450*/  STL [R1+0x82c], R232 ;  /* 0x00082ce801007387 */ /* 0x0087e40000100800 */
[----:B---3--:R-:W-:Y:S02]  /*1d460*/  IMAD.MOV.U32 R232, RZ, RZ, R235 ;  /* 0x000000ffffe87224 */ /* 0x008fe400078e00eb */
.L_x_30904:
[----:B---34-:R-:W-:Y:S05]  /*1d470*/  BSYNC B0 ;  /* 0x0000000000007941 */ /* 0x018fea0003800000 */
.L_x_30902:
        /* <DEDUP_REMOVED lines=11> */
.L_x_30906:
[----:B----4-:R3:W-:Y:S04]  /*1d530*/  STL [R1+0x828], R252 ;  /* 0x000828fc01007387 */ /* 0x0107e80000100800 */
[----:B---3--:R-:W3:Y:S01]  /*1d540*/  LDL.LU R252, [R1+0x82c] ;  /* 0x00082c0001fc7983 */ /* 0x008ee20000300800 */
[----:B------:R-:W-:Y:S02]  /*1d550*/  IMAD.MOV.U32 R19, RZ, RZ, R18 ;  /* 0x000000ffff137224 */ /* 0x000fe400078e0012 */
[----:B------:R-:W-:Y:S01]  /*1d560*/  IMAD.MOV.U32 R235, RZ, RZ, R234 ;  /* 0x000000ffffeb7224 */ /* 0x000fe200078e00ea */
[----:B---3--:R3:W-:Y:S04]  /*1d570*/  STL [R1+0x830], R252 ;  /* 0x000830fc01007387 */ /* 0x0087e80000100800 */
.L_x_30907:
[----:B----4-:R-:W-:Y:S05]  /*1d580*/  BSYNC B0 ;  /* 0x0000000000007941 */ /* 0x010fea0003800000 */
.L_x_30905:
        /* <DEDUP_REMOVED lines=11> */
.L_x_30909:
[----:B---3--:R-:W3:Y:S04]  /*1d640*/  LDL.LU R234, [R1+0x830] ;  /* 0x0008300001ea7983 */ /* 0x008ee80000300800 */
[----:B------:R4:W5:Y:S01]  /*1d650*/  LDL.LU R252, [R1+0x828] ;  /* 0x0008280001fc7983 */ /* 0x0009620000300800 */
[----:B------:R-:W-:-:S03]  /*1d660*/  IMAD.MOV.U32 R18, RZ, RZ, R17 ;  /* 0x000000ffff127224 */ /* 0x000fc600078e0011 */
[----:B---3--:R3:W-:Y:S02]  /*1d670*/  STL [R1+0x82c], R234 ;  /* 0x00082cea01007387 */ /* 0x0087e40000100800 */
[----:B---3--:R-:W-:Y:S02]  /*1d680*/  MOV R234, R237 ;  /* 0x000000ed00ea7202 */ /* 0x008fe40000000f00 */
.L_x_30910:
[----:B---34-:R-:W-:Y:S05]  /*1d690*/  BSYNC B0 ;  /* 0x0000000000007941 */ /* 0x018fea0003800000 */
.L_x_30908:
        /* <DEDUP_REMOVED lines=11> */
.L_x_30912:
[----:B----4-:R3:W-:Y:S04]  /*1d750*/  STL [R1+0x828], R252 ;  /* 0x000828fc01007387 */ /* 0x0107e80000100800 */
[----:B---3--:R-:W3:Y:S01]  /*1d760*/  LDL.LU R252, [R1+0x82c] ;  /* 0x00082c0001fc7983 */ /* 0x008ee20000300800 */
[----:B------:R-:W-:Y:S02]  /*1d770*/  IMAD.MOV.U32 R17, RZ, RZ, R16 ;  /* 0x000000ffff117224 */ /* 0x000fe400078e0010 */
[----:B------:R-:W-:Y:S01]  /*1d780*/  IMAD.MOV.U32 R237, RZ, RZ, R236 ;  /* 0x000000ffffed7224 */ /* 0x000fe200078e00ec */
[----:B---3--:R3:W-:Y:S04]  /*1d790*/  STL [R1+0x830], R252 ;  /* 0x000830fc01007387 */ /* 0x0087e80000100800 */
.L_x_30913:
[----:B----4-:R-:W-:Y:S05]  /*1d7a0*/  BSYNC B0 ;  /* 0x0000000000007941 */ /* 0x010fea0003800000 */
.L_x_30911:
        /* <DEDUP_REMOVED lines=11> */
.L_x_30915:
[----:B---3--:R-:W3:Y:S04]  /*1d860*/  LDL.LU R236, [R1+0x830] ;  /* 0x0008300001ec7983 */ /* 0x008ee80000300800 */
[----:B------:R4:W5:Y:S01]  /*1d870*/  LDL.LU R252, [R1+0x828] ;  /* 0x0008280001fc7983 */ /* 0x0009620000300800 */
[----:B------:R-:W-:-:S03]  /*1d880*/  IMAD.MOV.U32 R16, RZ, RZ, R15 ;  /* 0x000000ffff107224 */ /* 0x000fc600078e000f */
[----:B---3--:R3:W-:Y:S02]  /*1d890*/  STL [R1+0x82c], R236 ;  /* 0x00082cec01007387 */ /* 0x0087e40000100800 */
[----:B---3--:R-:W-:Y:S02]  /*1d8a0*/  IMAD.MOV.U32 R236, RZ, RZ, R239 ;  /* 0x000000ffffec7224 */ /* 0x008fe400078e00ef */
.L_x_30916:
[----:B---34-:R-:W-:Y:S05]  /*1d8b0*/  BSYNC B0 ;  /* 0x0000000000007941 */ /* 0x018fea0003800000 */
.L_x_30914:
        /* <DEDUP_REMOVED lines=11> */
.L_x_30918:
[----:B----4-:R3:W-:Y:S04]  /*1d970*/  STL [R1+0x828], R252 ;  /* 0x000828fc01007387 */ /* 0x0107e80000100800 */
[----:B---3--:R-:W3:Y:S01]  /*1d980*/  LDL.LU R252, [R1+0x82c] ;  /* 0x00082c0001fc7983 */ /* 0x008ee20000300800 */
[----:B------:R-:W-:Y:S02]  /*1d990*/  IMAD.MOV.U32 R15, RZ, RZ, R14 ;  /* 0x000000ffff0f7224 */ /* 0x000fe400078e000e */
[----:B------:R-:W-:Y:S01]  /*1d9a0*/  IMAD.MOV.U32 R239, RZ, RZ, R238 ;  /* 0x000000ffffef7224 */ /* 0x000fe200078e00ee */
[----:B---3--:R3:W-:Y:S04]  /*1d9b0*/  STL [R1+0x830], R252 ;  /* 0x000830fc01007387 */ /* 0x0087e80000100800 */
.L_x_30919:
[----:B----4-:R-:W-:Y:S05]  /*1d9c0*/  BSYNC B0 ;  /* 0x0000000000007941 */ /* 0x010fea0003800000 */
.L_x_30917:
        /* <DEDUP_REMOVED lines=11> */
.L_x_30921:
[----:B---3--:R-:W3:Y:S04]  /*1da80*/  LDL.LU R238, [R1+0x830] ;  /* 0x0008300001ee7983 */ /* 0x008ee80000300800 */
[----:B------:R4:W5:Y:S01]  /*1da90*/  LDL.LU R252, [R1+0x828] ;  /* 0x0008280001fc7983 */ /* 0x0009620000300800 */
[----:B------:R-:W-:-:S03]  /*1daa0*/  IMAD.MOV.U32 R14, RZ, RZ, R13 ;  /* 0x000000ffff0e7224 */ /* 0x000fc600078e000d */
[----:B---3--:R3:W-:Y:S02]  /*1dab0*/  STL [R1+0x82c], R238 ;  /* 0x00082cee01007387 */ /* 0x0087e40000100800 */
[----:B---3--:R-:W-:Y:S02]  /*1dac0*/  IMAD.MOV.U32 R238, RZ, RZ, R241 ;  /* 0x000000ffffee7224 */ /* 0x008fe400078e00f1 */
.L_x_30922:
[----:B---34-:R-:W-:Y:S05]  /*1dad0*/  BSYNC B0 ;  /* 0x0000000000007941 */ /* 0x018fea0003800000 */
.L_x_30920:
        /* <DEDUP_REMOVED lines=11> */
.L_x_30924:
[----:B----4-:R3:W-:Y:S04]  /*1db90*/  STL [R1+0x828], R252 ;  /* 0x000828fc01007387 */ /* 0x0107e80000100800 */
[----:B---3--:R-:W3:Y:S01]  /*1dba0*/  LDL.LU R252, [R1+0x82c] ;  /* 0x00082c0001fc7983 */ /* 0x008ee20000300800 */
[----:B------:R-:W-:Y:S01]  /*1dbb0*/  MOV R13, R12 ;  /* 0x0000000c000d7202 */ /* 0x000fe20000000f00 */
[----:B------:R-:W-:Y:S02]  /*1dbc0*/  IMAD.MOV.U32 R241, RZ, RZ, R240 ;  /* 0x000000fffff17224 */ /* 0x000fe400078e00f0 */
[----:B---3--:R3:W-:Y:S04]  /*1dbd0*/  STL [R1+0x830], R252 ;  /* 0x000830fc01007387 */ /* 0x0087e80000100800 */
.L_x_30925:
[----:B----4-:R-:W-:Y:S05]  /*1dbe0*/  BSYNC B0 ;  /* 0x0000000000007941 */ /* 0x010fea0003800000 */
.L_x_30923:
        /* <DEDUP_REMOVED lines=11> */
.L_x_30927:
[----:B---3--:R-:W3:Y:S04]  /*1dca0*/  LDL.LU R240, [R1+0x830] ;  /* 0x0008300001f07983 */ /* 0x008ee80000300800 */
[----:B------:R4:W5:Y:S01]  /*1dcb0*/  LDL.LU R252, [R1+0x828] ;  /* 0x0008280001fc7983 */ /* 0x0009620000300800 */
[----:B------:R-:W-:-:S03]  /*1dcc0*/  IMAD.MOV.U32 R12, RZ, RZ, R11 ;  /* 0x000000ffff0c7224 */ /* 0x000fc600078e000b */
[----:B---3--:R3:W-:Y:S02]  /*1dcd0*/  STL [R1+0x82c], R240 ;  /* 0x00082cf001007387 */ /* 0x0087e40000100800 */
[----:B---3--:R-:W-:Y:S02]  /*1dce0*/  IMAD.MOV.U32 R240, RZ, RZ, R243 ;  /* 0x000000fffff07224 */ /* 0x008fe400078e00f3 */
.L_x_30928:
[----:B---34-:R-:W-:Y:S05]  /*1dcf0*/  BSYNC B0 ;  /* 0x0000000000007941 */ /* 0x018fea0003800000 */
.L_x_30926:
        /* <DEDUP_REMOVED lines=11> */
.L_x_30930:
[----:B----4-:R3:W-:Y:S04]  /*1ddb0*/  STL [R1+0x828], R252 ;  /* 0x000828fc01007387 */ /* 0x0107e80000100800 */
[----:B---3--:R-:W3:Y:S01]  /*1ddc0*/  LDL.LU R252, [R1+0x82c] ;  /* 0x00082c0001fc7983 */ /* 0x008ee20000300800 */
[----:B------:R-:W-:Y:S01]  /*1ddd0*/  IMAD.MOV.U32 R11, RZ, RZ, R10 ;  /* 0x000000ffff0b7224 */ /* 0x000fe200078e000a */
[----:B------:R-:W-:Y:S02]  /*1dde0*/  MOV R243, R242 ;  /* 0x000000f200f37202 */ /* 0x000fe40000000f00 */
[----:B---3--:R3:W-:Y:S04]  /*1ddf0*/  STL [R1+0x830], R252 ;  /* 0x000830fc01007387 */ /* 0x0087e80000100800 */
.L_x_30931:
[----:B----4-:R-:W-:Y:S05]  /*1de00*/  BSYNC B0 ;  /* 0x0000000000007941 */ /* 0x010fea0003800000 */
.L_x_30929:
        /* <DEDUP_REMOVED lines=11> */
.L_x_30933:
[----:B---3--:R-:W3:Y:S04]  /*1dec0*/  LDL.LU R242, [R1+0x830] ;  /* 0x0008300001f27983 */ /* 0x008ee80000300800 */
[----:B------:R4:W5:Y:S01]  /*1ded0*/  LDL.LU R252, [R1+0x828] ;  /* 0x0008280001fc7983 */ /* 0x0009620000300800 */
[----:B------:R-:W-:-:S03]  /*1dee0*/  IMAD.MOV.U32 R10, RZ, RZ, R9 ;  /* 0x000000ffff0a7224 */ /* 0x000fc600078e0009 */
[----:B---3--:R3:W-:Y:S02]  /*1def0*/  STL [R1+0x82c], R242 ;  /* 0x00082cf201007387 */ /* 0x0087e40000100800 */
[----:B---3--:R-:W-:Y:S02]  /*1df00*/  IMAD.MOV.U32 R242, RZ, RZ, R245 ;  /* 0x000000fffff27224 */ /* 0x008fe400078e00f5 */
.L_x_30934:
[----:B---34-:R-:W-:Y:S05]  /*1df10*/  BSYNC B0 ;  /* 0x0000000000007941 */ /* 0x018fea0003800000 */
.L_x_30932:
        /* <DEDUP_REMOVED lines=11> */
.L_x_30936:
[----:B----4-:R3:W-:Y:S04]  /*1dfd0*/  STL [R1+0x828], R252 ;  /* 0x000828fc01007387 */ /* 0x0107e80000100800 */
[----:B---3--:R-:W3:Y:S01]  /*1dfe0*/  LDL.LU R252, [R1+0x82c] ;  /* 0x00082c0001fc7983 */ /* 0x008ee20000300800 */
[----:B------:R-:W-:Y:S02]  /*1dff0*/  IMAD.MOV.U32 R9, RZ, RZ, R8 ;  /* 0x000000ffff097224 */ /* 0x000fe400078e0008 */
[----:B------:R-:W-:Y:S01]  /*1e000*/  IMAD.MOV.U32 R245, RZ, RZ, R244 ;  /* 0x000000fffff57224 */ /* 0x000fe200078e00f4 */
[----:B---3--:R3:W-:Y:S04]  /*1e010*/  STL [R1+0x830], R252 ;  /* 0x000830fc01007387 */ /* 0x0087e80000100800 */
.L_x_30937:
[----:B----4-:R-:W-:Y:S05]  /*1e020*/  BSYNC B0 ;  /* 0x0000000000007941 */ /* 0x010fea0003800000 */
.L_x_30935:
        /* <DEDUP_REMOVED lines=11> */
.L_x_30939:
[----:B---3--:R-:W3:Y:S04]  /*1e0e0*/  LDL.LU R244, [R1+0x830] ;  /* 0x0008300001f47983 */ /* 0x008ee80000300800 */
[----:B------:R4:W5:Y:S01]  /*1e0f0*/  LDL.LU R252, [R1+0x828] ;  /* 0x0008280001fc7983 */ /* 0x0009620000300800 */
[----:B------:R-:W-:-:S03]  /*1e100*/  IMAD.MOV.U32 R8, RZ, RZ, R7 ;  /* 0x000000ffff087224 */ /* 0x000fc600078e0007 */
[----:B---3--:R3:W-:Y:S02]  /*1e110*/  STL [R1+0x82c], R244 ;  /* 0x00082cf401007387 */ /* 0x0087e40000100800 */
[----:B---3--:R-:W-:Y:S02]  /*1e120*/  IMAD.MOV.U32 R244, RZ, RZ, R247 ;  /* 0x000000fffff47224 */ /* 0x008fe400078e00f7 */
.L_x_30940:
[----:B---34-:R-:W-:Y:S05]  /*1e130*/  BSYNC B0 ;  /* 0x0000000000007941 */ /* 0x018fea0003800000 */
.L_x_30938:
        /* <DEDUP_REMOVED lines=11> */
.L_x_30942:
[----:B----4-:R3:W-:Y:S04]  /*1e1f0*/  STL [R1+0x828], R252 ;  /* 0x000828fc01007387 */ /* 0x0107e80000100800 */
[----:B---3--:R-:W3:Y:S01]  /*1e200*/  LDL.LU R252, [R1+0x82c] ;  /* 0x00082c0001fc7983 */ /* 0x008ee20000300800 */
[----:B------:R-:W-:Y:S02]  /*1e210*/  IMAD.MOV.U32 R7, RZ, RZ, R6 ;  /* 0x000000ffff077224 */ /* 0x000fe400078e0006 */
[----:B------:R-:W-:Y:S01]  /*1e220*/  IMAD.MOV.U32 R247, RZ, RZ, R246 ;  /* 0x000000fffff77224 */ /* 0x000fe200078e00f6 */
[----:B---3--:R3:W-:Y:S04]  /*1e230*/  STL [R1+0x830], R252 ;  /* 0x000830fc01007387 */ /* 0x0087e80000100800 */
.L_x_30943:
[----:B----4-:R-:W-:Y:S05]  /*1e240*/  BSYNC B0 ;  /* 0x0000000000007941 */ /* 0x010fea0003800000 */
.L_x_30941:
        /* <DEDUP_REMOVED lines=11> */
.L_x_30945:
[----:B---3--:R-:W3:Y:S04]  /*1e300*/  LDL.LU R246, [R1+0x830] ;  /* 0x0008300001f67983 */ /* 0x008ee80000300800 */
[----:B------:R4:W5:Y:S01]  /*1e310*/  LDL.LU R252, [R1+0x828] ;  /* 0x0008280001fc7983 */ /* 0x0009620000300800 */
[----:B------:R-:W-:-:S03]  /*1e320*/  MOV R6, R5 ;  /* 0x0000000500067202 */ /* 0x000fc60000000f00 */
[----:B---3--:R3:W-:Y:S02]  /*1e330*/  STL [R1+0x82c], R246 ;  /* 0x00082cf601007387 */ /* 0x0087e40000100800 */
[----:B---3--:R-:W-:Y:S02]  /*1e340*/  IMAD.MOV.U32 R246, RZ, RZ, R249 ;  /* 0x000000fffff67224 */ /* 0x008fe400078e00f9 */
.L_x_30946:
[----:B---34-:R-:W-:Y:S05]  /*1e350*/  BSYNC B0 ;  /* 0x0000000000007941 */ /* 0x018fea0003800000 */
.L_x_30944:
        /* <DEDUP_REMOVED lines=11> */
.L_x_30948:
[----:B----4-:R3:W-:Y:S04]  /*1e410*/  STL [R1+0x828], R252 ;  /* 0x000828fc01007387 */ /* 0x0107e80000100800 */
[----:B---3--:R-:W3:Y:S01]  /*1e420*/  LDL.LU R252, [R1+0x82c] ;  /* 0x00082c0001fc7983 */ /* 0x008ee20000300800 */
[----:B------:R-:W-:Y:S02]  /*1e430*/  IMAD.MOV.U32 R5, RZ, RZ, R4 ;  /* 0x000000ffff057224 */ /* 0x000fe400078e0004 */
[----:B------:R-:W-:Y:S01]  /*1e440*/  IMAD.MOV.U32 R249, RZ, RZ, R248 ;  /* 0x000000fffff97224 */ /* 0x000fe200078e00f8 */
[----:B---3--:R3:W-:Y:S04]  /*1e450*/  STL [R1+0x830], R252 ;  /* 0x000830fc01007387 */ /* 0x0087e80000100800 */
.L_x_30949:
[----:B----4-:R-:W-:Y:S05]  /*1e460*/  BSYNC B0 ;  /* 0x0000000000007941 */ /* 0x010fea0003800000 */
.L_x_30947:
        /* <DEDUP_REMOVED lines=11> */
.L_x_30951:
[----:B---3--:R-:W3:Y:S04]  /*1e520*/  LDL.LU R248, [R1+0x830] ;  /* 0x0008300001f87983 */ /* 0x008ee80000300800 */
[----:B------:R4:W5:Y:S01]  /*1e530*/  LDL.LU R252, [R1+0x828] ;  /* 0x0008280001fc7983 */ /* 0x0009620000300800 */
[----:B------:R-:W-:-:S03]  /*1e540*/  IMAD.MOV.U32 R4, RZ, RZ, R3 ;  /* 0x000000ffff047224 */ /* 0x000fc600078e0003 */
[----:B---3--:R3:W-:Y:S02]  /*1e550*/  STL [R1+0x82c], R248 ;  /* 0x00082cf801007387 */ /* 0x0087e40000100800 */
[----:B---3--:R-:W-:Y:S02]  /*1e560*/  MOV R248, R251 ;  /* 0x000000fb00f87202 */ /* 0x008fe40000000f00 */
.L_x_30952:
[----:B---34-:R-:W-:Y:S05]  /*1e570*/  BSYNC B0 ;  /* 0x0000000000007941 */ /* 0x018fea0003800000 */
.L_x_30950:
        /* <DEDUP_REMOVED lines=11> */
.L_x_30954:
[----:B----4-:R3:W-:Y:S04]  /*1e630*/  STL [R1+0x828], R252 ;  /* 0x000828fc01007387 */ /* 0x0107e80000100800 */
[----:B---3--:R-:W3:Y:S01]  /*1e640*/  LDL.LU R252, [R1+0x82c] ;  /* 0x00082c0001fc7983 */ /* 0x008ee20000300800 */
[----:B------:R-:W-:Y:S02]  /*1e650*/  IMAD.MOV.U32 R3, RZ, RZ, R2 ;  /* 0x000000ffff037224 */ /* 0x000fe400078e0002 */
[----:B------:R-:W-:Y:S01]  /*1e660*/  IMAD.MOV.U32 R251, RZ, RZ, R250 ;  /* 0x000000fffffb7224 */ /* 0x000fe200078e00fa */
[----:B---3--:R3:W-:Y:S04]  /*1e670*/  STL [R1+0x830], R252 ;  /* 0x000830fc01007387 */ /* 0x0087e80000100800 */
.L_x_30955:
[----:B----4-:R-:W-:Y:S05]  /*1e680*/  BSYNC B0 ;  /* 0x0000000000007941 */ /* 0x010fea0003800000 */
.L_x_30953:
        /* <DEDUP_REMOVED lines=15> */
.L_x_30957:
[----:B------:R-:W3:Y:S04]  /*1e780*/  LDL.LU R250, [R1+0x830] ;  /* 0x0008300001fa7983 */ /* 0x000ee80000300800 */
[----:B------:R4:W5:Y:S04]  /*1e790*/  LDL.LU R252, [R1+0x828] ;  /* 0x0008280001fc7983 */ /* 0x0009680000300800 */
[----:B------:R4:W5:Y:S04]  /*1e7a0*/  LDL.LU R2, [R1+0x81c] ;  /* 0x00081c0001027983 */ /* 0x0009680000300800 */
[----:B---3--:R3:W-:Y:S04]  /*1e7b0*/  STL [R1+0x82c], R250 ;  /* 0x00082cfa01007387 */ /* 0x0087e80000100800 */
[----:B---3--:R4:W5:Y:S02]  /*1e7c0*/  LDL.LU R250, [R1+0x824] ;  /* 0x0008240001fa7983 */ /* 0x0089640000300800 */
.L_x_30958:
[----:B------:R-:W-:Y:S05]  /*1e7d0*/  BSYNC B0 ;  /* 0x0000000000007941 */ /* 0x000fea0003800000 */
.L_x_30956:
        /* <DEDUP_REMOVED lines=24> */
.L_x_30960:
        /* <DEDUP_REMOVED lines=9> */
.L_x_30961:
[----:B------:R-:W-:Y:S05]  /*1e9f0*/  BSYNC B0 ;  /* 0x0000000000007941 */ /* 0x000fea0003800000 */
.L_x_30959:
[----:B------:R-:W2:Y:S01]  /*1ea00*/  LDL R252, [R1+0x834] ;  /* 0x0008340001fc7983 */ /* 0x000ea20000100800 */
[----:B-----5:R-:W-:-:S04]  /*1ea10*/  IADD3 R0, R0, 0x40, RZ ;  /* 0x0000004000007810 */ /* 0x020fc80007ffe0ff */
[----:B--2---:R-:W-:Y:S02]  /*1ea20*/  ISETP.GE.AND P0, PT, R0, R252, PT ;  /* 0x000000fc0000720c */ /* 0x004fe40003f06270 */
[----:B------:R-:W2:Y:S04]  /*1ea30*/  LDL R252, [R1+0x838] ;  /* 0x0008380001fc7983 */ /* 0x000ea80000100800 */
[----:B--2---:R2:W-:Y:S07]  /*1ea40*/  STL [R1+0x830], R252 ;  /* 0x000830fc01007387 */ /* 0x0045ee0000100800 */
[----:B------:R-:W-:Y:S01]  /*1ea50*/  @P0 CALL.REL.NOINC `(.L_x_30190) ;  /* 0x0000001000000944 */ /* 0x000fe20003c00000 */
[----:B------:R-:W-:Y:S05]  /*1ea60*/  BRA `(.L_x_30962) ;  /* 0xffff73f000007947 */ /* 0x000fea000383ffff */
.L_x_30190:
[----:B------:R-:W-:Y:S05]  /*1ea70*/  BSYNC B1 ;  /* 0x0000000000017941 */ /* 0x000fea0003800000 */
.L_x_29801:
[----:B------:R-:W3:Y:S04]  /*1ea80*/  LDL R0, [R1+0x820] ;  /* 0x0008200001007983 */ /* 0x000ee80000100800 */
[----:B0-2---:R-:W2:Y:S04]  /*1ea90*/  LDL R252, [R1+0x824] ;  /* 0x0008240001fc7983 */ /* 0x005ea80000100800 */
[----:B------:R-:W-:Y:S04]  /*1eaa0*/  STL.64 [R1+0x850], R126 ;  /* 0x0008507e01007387 */ /* 0x000fe80000100a00 */
[----:B------:R-:W-:Y:S04]  /*1eab0*/  STL [R1+0x848], R250 ;  /* 0x000848fa01007387 */ /* 0x000fe80000100800 */
[----:B------:R-:W-:Y:S04]  /*1eac0*/  STL [R1+0x84c], R251 ;  /* 0x00084cfb01007387 */ /* 0x000fe80000100800 */
[----:B---3--:R0:W-:Y:S04]  /*1ead0*/  SHFL.DOWN PT, R126, R0, 0x1, 0x1f ;  /* 0x08201f00007e7f89 */ /* 0x0081e800000e0000 */
[----:B--2---:R2:W3:Y:S04]  /*1eae0*/  SHFL.DOWN PT, R127, R252, 0x1, 0x1f ;  /* 0x08201f00fc7f7f89 */ /* 0x0044e800000e0000 */
[----:B0---4-:R-:W4:Y:S04]  /*1eaf0*/  LDL R0, [R1+0x818] ;  /* 0x0008180001007983 */ /* 0x011f280000100800 */
[----:B--2---:R-:W2:Y:S04]  /*1eb00*/  LDL R252, [R1+0x81c] ;  /* 0x00081c0001fc7983 */ /* 0x004ea80000100800 */
[----:B---3--:R-:W-:Y:S04]  /*1eb10*/  STL.64 [R1+0x8], R126 ;  /* 0x0000087e01007387 */ /* 0x008fe80000100a00 */
        /* <DEDUP_REMOVED lines=159> */
[----:B0-----:R-:W3:Y:S04]  /*1f510*/  LDL R126, [R1+0x810] ;  /* 0x00081000017e7983 */ /* 0x001ee80000100800 */
[----:B------:R-:W2:Y:S04]  /*1f520*/  LDL R127, [R1+0x814] ;  /* 0x00081400017f7983 */ /* 0x000ea80000100800 */
[----:B---3--:R-:W-:Y:S04]  /*1f530*/  SHFL.DOWN PT, R126, R126, 0x1, 0x1f ;  /* 0x08201f007e7e7f89 */ /* 0x008fe800000e0000 */
[----:B--2---:R-:W0:Y:S04]  /*1f540*/  SHFL.DOWN PT, R127, R127, 0x1, 0x1f ;  /* 0x08201f007f7f7f89 */ /* 0x004e2800000e0000 */
[----:B0-----:R-:W-:Y:S04]  /*1f550*/  STL.64 [R1+0x200], R126 ;  /* 0x0002007e01007387 */ /* 0x001fe80000100a00 */
[----:B----4-:R0:W-:Y:S04]  /*1f560*/  SHFL.DOWN PT, R126, R0, 0x1, 0x1f ;  /* 0x08201f00007e7f89 */ /* 0x0101e800000e0000 */
[----:B------:R2:W3:Y:S04]  /*1f570*/  SHFL.DOWN PT, R127, R252, 0x1, 0x1f ;  /* 0x08201f00fc7f7f89 */ /* 0x0004e800000e0000 */
[----:B0-----:R-:W4:Y:S04]  /*1f580*/  LDL R0, [R1+0x838] ;  /* 0x0008380001007983 */ /* 0x001f280000100800 */
        /* <DEDUP_REMOVED lines=73> */
[----:B------:R-:W-:Y:S04]  /*1fa20*/  SHFL.DOWN PT, R250, R144, 0x1, 0x1f ;  /* 0x08201f0090fa7f89 */ /* 0x000fe800000e0000 */
[----:B------:R-:W3:Y:S04]  /*1fa30*/  SHFL.DOWN PT, R251, R145, 0x1, 0x1f ;  /* 0x08201f0091fb7f89 */ /* 0x000ee800000e0000 */
[----:B0-----:R-:W-:Y:S04]  /*1fa40*/  STL.64 [R1+0x2c8], R126 ;  /* 0x0002c87e01007387 */ /* 0x001fe80000100a00 */
[----:B------:R-:W-:Y:S04]  /*1fa50*/  SHFL.DOWN PT, R126, R50, 0x1, 0x1f ;  /* 0x08201f00327e7f89 */ /* 0x000fe800000e0000 */
[----:B------:R-:W0:Y:S04]  /*1fa60*/  SHFL.DOWN PT, R127, R51, 0x1, 0x1f ;  /* 0x08201f00337f7f89 */ /* 0x000e2800000e0000 */
[----:B---3--:R-:W-:Y:S04]  /*1fa70*/  STL.64 [R1+0x1b8], R250 ;  /* 0x0001b8fa01007387 */ /* 0x008fe80000100a00 */
        /* <DEDUP_REMOVED lines=49> */
[----:B------:R-:W-:Y:S04]  /*1fd90*/  SHFL.DOWN PT, R251, R69, 0x1, 0x1f ;  /* 0x08201f0045fb7f89 */ /* 0x000fe800000e0000 */
[----:B0-----:R-:W-:Y:S04]  /*1fda0*/  STL.64 [R1+0x310], R126 ;  /* 0x0003107e01007387 */ /* 0x001fe80000100a00 */
[----:B----4-:R-:W-:Y:S04]  /*1fdb0*/  SHFL.DOWN PT, R126, R0, 0x1, 0x1f ;  /* 0x08201f00007e7f89 */ /* 0x010fe800000e0000 */
[----:B--2---:R-:W0:Y:S04]  /*1fdc0*/  SHFL.DOWN PT, R127, R252, 0x1, 0x1f ;  /* 0x08201f00fc7f7f89 */ /* 0x004e2800000e0000 */
[----:B0-----:R-:W-:Y:S04]  /*1fdd0*/  STL.64 [R1], R126 ;  /* 0x0000007e01007387 */ /* 0x001fe80000100a00 */
[----:B------:R-:W-:Y:S04]  /*1fde0*/  STL.64 [R1+0x318], R250 ;  /* 0x000318fa01007387 */ /* 0x000fe80000100a00 */
        /* <DEDUP_REMOVED lines=46> */
[----:B------:R-:W0:Y:S01]  /*200d0*/  SHFL.DOWN PT, R251, R101, 0x1, 0x1f ;  /* 0x08201f0065fb7f89 */ /* 0x000e2200000e0000 */
[----:B------:R-:W-:-:S02]  /*200e0*/  IMAD.MOV.U32 R252, RZ, RZ, R127 ;  /* 0x000000fffffc7224 */ /* 0x000fc400078e007f */
[----:B------:R-:W-:Y:S02]  /*200f0*/  IMAD.MOV.U32 R0, RZ, RZ, R126 ;  /* 0x000000ffff007224 */ /* 0x000fe400078e007e */
[----:B------:R-:W2:Y:S04]  /*20100*/  LDL.LU.64 R126, [R1+0x850] ;  /* 0x00085000017e7983 */ /* 0x000ea80000300a00 */
        /* <DEDUP_REMOVED lines=37> */
[----:B--2---:R-:W-:Y:S04]  /*20360*/  SHFL.DOWN PT, R250, R126, 0x1, 0x1f ;  /* 0x08201f007efa7f89 */ /* 0x004fe800000e0000 */
[----:B------:R-:W0:Y:S04]  /*20370*/  SHFL.DOWN PT, R251, R127, 0x1, 0x1f ;  /* 0x08201f007ffb7f89 */ /* 0x000e2800000e0000 */
[----:B0-----:R0:W-:Y:S04]  /*20380*/  STL.64 [R1+0x400], R250 ;  /* 0x000400fa01007387 */ /* 0x0011e80000100a00 */
[----:B0-----:R-:W0:Y:S04]  /*20390*/  S2R R250, SR_LANEID ;  /* 0x0000000000fa7919 */ /* 0x001e280000000000 */
[----:B------:R2:W5:Y:S01]  /*203a0*/  LDL.LU R251, [R1+0x84c] ;  /* 0x00084c0001fb7983 */ /* 0x0005620000300800 */
[----:B0-----:R-:W-:-:S03]  /*203b0*/  ISETP.GT.AND P0, PT, R250, 0x1e, PT ;  /* 0x0000001efa00780c */ /* 0x001fc60003f04270 */
[----:B------:R2:W5:Y:S01]  /*203c0*/  LDL.LU R250, [R1+0x848] ;  /* 0x0008480001fa7983 */ /* 0x0005620000300800 */
[----:B------:R-:W-:Y:S09]  /*203d0*/  BSSY B0, `(.L_x_30963) ;  /* 0x000093b000007945 */ /* 0x000ff20003800000 */
[----:B------:R-:W-:Y:S05]  /*203e0*/  @P0 BRA `(.L_x_30964) ;  /* 0x0000939000000947 */ /* 0x000fea0003800000 */
[----:B--2---:R0:W-:Y:S04]  /*203f0*/  STL [R1+0x84c], R3 ;  /* 0x00084c0301007387 */ /* 0x0041e80000100800 */
[----:B------:R2:W-:Y:S04]  /*20400*/  STL [R1+0x848], R2 ;  /* 0x0008480201007387 */ /* 0x0005e80000100800 */
[----:B------:R3:W-:Y:S04]  /*20410*/  STL [R1+0x850], R4 ;  /* 0x0008500401007387 */ /* 0x0007e80000100800 */
[----:B0-----:R-:W4:Y:S04]  /*20420*/  LDL.LU R3, [R1+0x838] ;  /* 0x0008380001037983 */ /* 0x001f280000300800 */
[----:B--2---:R-:W3:Y:S04]  /*20430*/  LDL.LU R2, [R1+0x83c] ;  /* 0x00083c0001027983 */ /* 0x004ee80000300800 */
[----:B------:R-:W-:Y:S01]  /*20440*/  STL [R1+0x838], RZ ;  /* 0x000838ff01007387 */ /* 0x000fe20000100800 */
[----:B----4-:R-:W-:-:S04]  /*20450*/  FSETP.GT.FTZ.AND P0, PT, R3, R0, PT ;  /* 0x000000000300720b */ /* 0x010fc80003f14000 */
[----:B---3--:R-:W-:Y:S02]  /*20460*/  FSEL R4, R2, R252, P0 ;  /* 0x000000fc02047208 */ /* 0x008fe40000000000 */
[----:B------:R-:W-:Y:S02]  /*20470*/  FSEL R252, R252, R2, P0 ;  /* 0x00000002fcfc7208 */ /* 0x000fe40000000000 */
[----:B------:R-:W-:Y:S01]  /*20480*/  FSEL R2, R3, R0, P0 ;  /* 0x0000000003027208 */ /* 0x000fe20000000000 */
[----:B------:R0:W-:Y:S01]  /*20490*/  STL [R1+0x844], R4 ;  /* 0x0008440401007387 */ /* 0x0001e20000100800 */
[----:B------:R-:W-:-:S03]  /*204a0*/  FSEL R0, R0, R3, P0 ;  /* 0x0000000300007208 */ /* 0x000fc60000000000 */
[----:B------:R2:W-:Y:S02]  /*204b0*/  STL [R1+0x840], R2 ;  /* 0x0008400201007387 */ /* 0x0005e40000100800 */
[----:B------:R-:W-:Y:S02]  /*204c0*/  FADD.FTZ R0, -R2, R0 ;  /* 0x0000000002007221 */ /* 0x000fe40000010100 */
[----:B------:R3:W5:Y:S04]  /*204d0*/  LDL.LU R3, [R1+0x84c] ;  /* 0x00084c0001037983 */ /* 0x0007680000300800 */
[----:B0-----:R3:W5:Y:S04]  /*204e0*/  LDL.LU R4, [R1+0x850] ;  /* 0x0008500001047983 */ /* 0x0017680000300800 */
[----:B--2---:R3:W5:Y:S01]  /*204f0*/  LDL.LU R2, [R1+0x848] ;  /* 0x0008480001027983 */ /* 0x0047620000300800 */
[----:B------:R-:W-:-:S06]  /*20500*/  FMUL.FTZ R0, R0, 1.4426950216293334961 ;  /* 0x3fb8aa3b00007820 */ /* 0x000fcc0000410000 */
[----:B------:R-:W0:Y:S01]  /*20510*/  MUFU.EX2 R0, R0 ;  /* 0x0000000000007308 */ /* 0x000e220000000800 */
[----:B------:R3:W-:Y:S01]  /*20520*/  STL [R1+0x834], R1 ;  /* 0x0008340101007387 */ /* 0x0007e20000100800 */
[----:B0-----:R-:W-:-:S05]  /*20530*/  FMUL.FTZ R0, R252, R0 ;  /* 0x00000000fc007220 */ /* 0x001fca0000410000 */
[----:B------:R3:W-:Y:S02]  /*20540*/  STL [R1+0x83c], R0 ;  /* 0x00083c0001007387 */ /* 0x0007e40000100800 */
.L_x_31347:
[----:B--2---:R-:W2:Y:S04]  /*20550*/  LDL R252, [R1+0x834] ;  /* 0x0008340001fc7983 */ /* 0x004ea80000100800 */
[----:B0----5:R0:W-:Y:S04]  /*20560*/  STL [R1+0x848], R2 ;  /* 0x0008480201007387 */ /* 0x0211e80000100800 */
[----:B------:R4:W-:Y:S04]  /*20570*/  STL [R1+0x84c], R3 ;  /* 0x00084c0301007387 */ /* 0x0009e80000100800 */
[----:B0--3--:R-:W3:Y:S04]  /*20580*/  LDL R2, [R1+0x814] ;  /* 0x0008140001027983 */ /* 0x009ee80000100800 */
[----:B----4-:R-:W4:Y:S04]  /*20590*/  LDL.LU R3, [R1+0x838] ;  /* 0x0008380001037983 */ /* 0x010f280000300800 */
[----:B--2---:R0:W2:Y:S04]  /*205a0*/  LDL R0, [R252+0x208] ;  /* 0x00020800fc007983 */ /* 0x0040a80000100800 */
[----:B0-----:R-:W3:Y:S01]  /*205b0*/  LDL R252, [R252+0x8] ;  /* 0x00000800fcfc7983 */ /* 0x001ee20000100800 */
[----:B----4-:R-:W-:-:S05]  /*205c0*/  IADD3 R3, R3, 0x1, RZ ;  /* 0x0000000103037810 */ /* 0x010fca0007ffe0ff */
[----:B------:R0:W-:Y:S01]  /*205d0*/  STL [R1+0x838], R3 ;  /* 0x0008380301007387 */ /* 0x0001e20000100800 */
[CC--:B--2---:R-:W-:Y:S02]  /*205e0*/  FSETP.GEU.FTZ.AND P0, PT, R127.reuse, R0.reuse, PT ;  /* 0x000000007f00720b */ /* 0x0c4fe40003f1e000 */
[----:B------:R-:W-:Y:S02]  /*205f0*/  FSETP.NEU.FTZ.AND P1, PT, R127, R0, PT ;  /* 0x000000007f00720b */ /* 0x000fe40003f3d000 */
[C---:B---3--:R-:W-:Y:S02]  /*20600*/  ISETP.EQ.OR P0, PT, R2.reuse, -0x1, !P0 ;  /* 0xffffffff0200780c */ /* 0x048fe40004702670 */
[----:B------:R-:W-:-:S04]  /*20610*/  ISETP.LE.OR P1, PT, R2, R252, P1 ;  /* 0x000000fc0200720c */ /* 0x000fc80000f23670 */
[----:B------:R-:W-:-:S13]  /*20620*/  PLOP3.LUT P2, PT, P0, P1, PT, 0x8, 0x0 ;  /* 0x000000000000781c */ /* 0x000fda0000742170 */
[----:B------:R-:W-:Y:S02]  /*20630*/  @!P2 IMAD.MOV.U32 R127, RZ, RZ, R0 ;  /* 0x000000ffff7fa224 */ /* 0x000fe400078e0000 */
[----:B------:R-:W2:Y:S01]  /*20640*/  LDL R0, [R1+0x810] ;  /* 0x0008100001007983 */ /* 0x000ea20000100800 */
[----:B------:R-:W-:Y:S02]  /*20650*/  @!P2 MOV R2, R252 ;  /* 0x000000fc0002a202 */ /* 0x000fe40000000f00 */
[----:B------:R-:W-:Y:S02]  /*20660*/  ISETP.NE.AND P1, PT, R3, 0x80, PT ;  /* 0x000000800300780c */ /* 0x000fe40003f25270 */
[----:B0-----:R0:W5:Y:S04]  /*20670*/  LDL.LU R3, [R1+0x84c] ;  /* 0x00084c0001037983 */ /* 0x0011680000300800 */
[----:B------:R3:W-:Y:S04]  /*20680*/  @!P2 STL [R1+0x814], R2 ;  /* 0x000814020100a387 */ /* 0x0007e80000100800 */
[----:B---3--:R0:W5:Y:S01]  /*20690*/  LDL.LU R2, [R1+0x848] ;  /* 0x0008480001027983 */ /* 0x0081620000300800 */
[----:B------:R-:W-:Y:S01]  /*206a0*/  FSETP.GT.FTZ.AND P0, PT, R127, R126, PT ;  /* 0x0000007e7f00720b */ /* 0x000fe20003f14000 */
[----:B------:R-:W-:Y:S03]  /*206b0*/  BSSY B1, `(.L_x_30965) ;  /* 0x0000010000017945 */ /* 0x000fe60003800000 */
[----:B--2---:R-:W-:-:S13]  /*206c0*/  ISETP.EQ.OR P0, PT, R0, -0x1, P0 ;  /* 0xffffffff0000780c */ /* 0x004fda0000702670 */
[----:B------:R-:W-:Y:S05]  /*206d0*/  @P0 BRA `(.L_x_30966) ;  /* 0x0000007000000947 */ /* 0x000fea0003800000 */
[----:B0-----:R-:W2:Y:S01]  /*206e0*/  LDL R252, [R1+0x814] ;  /* 0x0008140001fc7983 */ /* 0x001ea20000100800 */
[----:B------:R-:W-:-:S04]  /*206f0*/  FSETP.NEU.FTZ.AND P0, PT, R127, R126, PT ;  /* 0x0000007e7f00720b */ /* 0x000fc80003f1d000 */
[----:B--2---:R-:W-:Y:S01]  /*20700*/  ISETP.GE.OR P0, PT, R252, R0, P0 ;  /* 0x00000000fc00720c */ /* 0x004fe20000706670 */
[----:B------:R-:W-:Y:S02]  /*20710*/  IMAD.MOV.U32 R252, RZ, RZ, R0 ;  /* 0x000000fffffc7224 */ /* 0x000fe400078e0000 */
[----:B------:R-:W-:-:S03]  /*20720*/  IMAD.MOV.U32 R0, RZ, RZ, R126 ;  /* 0x000000ffff007224 */ /* 0x000fc600078e007e */
[----:B------:R0:W-:Y:S07]  /*20730*/  STL [R1+0x828], R252 ;  /* 0x000828fc01007387 */ /* 0x0001ee0000100800 */
[----:B------:R-:W-:Y:S05]  /*20740*/  @P0 BRA `(.L_x_30967) ;  /* 0x0000006000000947 */ /* 0x000fea0003800000 */
.L_x_30966:
[----:B0-----:R-:W2:Y:S01]  /*20750*/  LDL.LU R252, [R1+0x814] ;  /* 0x0008140001fc7983 */ /* 0x001ea20000300800 */
[----:B------:R-:W-:-:S03]  /*20760*/  IMAD.MOV.U32 R0, RZ, RZ, R127 ;  /* 0x000000ffff007224 */ /* 0x000fc600078e007f */
[----:B--2---:R0:W-:Y:S04]  /*20770*/  STL [R1+0x828], R252 ;  /* 0x000828fc01007387 */ /* 0x0041e80000100800 */
[----:B0-----:R-:W2:Y:S01]  /*20780*/  LDL.LU R252, [R1+0x810] ;  /* 0x0008100001fc7983 */ /* 0x001ea20000300800 */
[----:B------:R-:W-:-:S03]  /*20790*/  IMAD.MOV.U32 R127, RZ, RZ, R126 ;  /* 0x000000ffff7f7224 */ /* 0x000fc600078e007e */
[----:B--2---:R0:W-:Y:S04]  /*207a0*/  STL [R1+0x814], R252 ;  /* 0x000814fc01007387 */ /* 0x0041e80000100800 */
.L_x_30967:
[----:B------:R-:W-:Y:S05]  /*207b0*/  BSYNC B1 ;  /* 0x0000000000017941 */ /* 0x000fea0003800000 */
.L_x_30965:
[----:B------:R-:W-:Y:S01]  /*207c0*/  FSETP.GT.FTZ.AND P0, PT, R0, R125, PT ;  /* 0x0000007d0000720b */ /* 0x000fe20003f14000 */
[----:B------:R-:W-:Y:S03]  /*207d0*/  BSSY B1, `(.L_x_30968) ;  /* 0x0000010000017945 */ /* 0x000fe60003800000 */
[----:B------:R-:W-:-:S13]  /*207e0*/  ISETP.EQ.OR P0, PT, R129, -0x1, P0 ;  /* 0xffffffff8100780c */ /* 0x000fda0000702670 */
[----:B------:R-:W-:Y:S05]  /*207f0*/  @P0 BRA `(.L_x_30969) ;  /* 0x0000008000000947 */ /* 0x000fea0003800000 */
[----:B------:R-:W2:Y:S01]  /*20800*/  LDL R126, [R1+0x828] ;  /* 0x00082800017e7983 */ /* 0x000ea20000100800 */
[----:B------:R-:W-:Y:S01]  /*20810*/  FSETP.NEU.FTZ.AND P0, PT, R0, R125, PT ;  /* 0x0000007d0000720b */ /* 0x000fe20003f1d000 */
[----:B0-----:R-:W-:Y:S02]  /*20820*/  IMAD.MOV.U32 R252, RZ, RZ, R125 ;  /* 0x000000fffffc7224 */ /* 0x001fe400078e007d */
[----:B------:R-:W-:Y:S01]  /*20830*/  STL [R1+0x82c], R129 ;  /* 0x00082c8101007387 */ /* 0x000fe20000100800 */
[----:B--2---:R-:W-:-:S03]  /*20840*/  ISETP.GE.OR P0, PT, R126, R129, P0 ;  /* 0x000000817e00720c */ /* 0x004fc60000706670 */
[----:B------:R0:W-:Y:S02]  /*20850*/  STL [R1+0x810], R126 ;  /* 0x0008107e01007387 */ /* 0x0001e40000100800 */
[----:B0-----:R-:W-:-:S08]  /*20860*/  IMAD.MOV.U32 R126, RZ, RZ, R0 ;  /* 0x000000ffff7e7224 */ /* 0x001fd000078e0000 */
[----:B------:R-:W-:Y:S05]  /*20870*/  @P0 BRA `(.L_x_30970) ;  /* 0x0000005000000947 */ /* 0x000fea0003800000 */
.L_x_30969:
[----:B------:R-:W2:Y:S01]  /*20880*/  LDL.LU R126, [R1+0x828] ;  /* 0x00082800017e7983 */ /* 0x000ea20000300800 */
[----:B0-----:R-:W-:-:S03]  /*20890*/  MOV R252, R0 ;  /* 0x0000000000fc7202 */ /* 0x001fc60000000f00 */
[----:B------:R-:W-:Y:S04]  /*208a0*/  STL [R1+0x810], R129 ;  /* 0x0008108101007387 */ /* 0x000fe80000100800 */
[----:B--2---:R0:W-:Y:S02]  /*208b0*/  STL [R1+0x82c], R126 ;  /* 0x00082c7e01007387 */ /* 0x0041e40000100800 */
[----:B0-----:R-:W-:Y:S02]  /*208c0*/  IMAD.MOV.U32 R126, RZ, RZ, R125 ;  /* 0x000000ffff7e7224 */ /* 0x001fe400078e007d */
.L_x_30970:
[----:B------:R-:W-:Y:S05]  /*208d0*/  BSYNC B1 ;  /* 0x0000000000017941 */ /* 0x000fea0003800000 */
.L_x_30968:
        /* <DEDUP_REMOVED lines=12> */
.L_x_30972:
[----:B0-----:R-:W2:Y:S01]  /*209a0*/  LDL.LU R125, [R1+0x82c] ;  /* 0x00082c00017d7983 */ /* 0x001ea20000300800 */
[----:B------:R-:W-:Y:S02]  /*209b0*/  IMAD.MOV.U32 R0, RZ, RZ, R252 ;  /* 0x000000ffff007224 */ /* 0x000fe400078e00fc */
[----:B------:R-:W-:Y:S01]  /*209c0*/  IMAD.MOV.U32 R129, RZ, RZ, R128 ;  /* 0x000000ffff817224 */ /* 0x000fe200078e0080 */
[----:B--2---:R0:W-:Y:S02]  /*209d0*/  STL [R1+0x828], R125 ;  /* 0x0008287d01007387 */ /* 0x0041e40000100800 */
[----:B0-----:R-:W-:Y:S02]  /*209e0*/  MOV R125, R124 ;  /* 0x0000007c007d7202 */ /* 0x001fe40000000f00 */
.L_x_30973:
[----:B0-----:R-:W-:Y:S05]  /*209f0*/  BSYNC B1 ;  /* 0x0000000000017941 */ /* 0x001fea0003800000 */
.L_x_30971:
        /* <DEDUP_REMOVED lines=12> */
.L_x_30975:
[----:B0-----:R-:W2:Y:S01]  /*20ac0*/  LDL.LU R124, [R1+0x828] ;  /* 0x00082800017c7983 */ /* 0x001ea20000300800 */
[----:B------:R-:W-:Y:S02]  /*20ad0*/  IMAD.MOV.U32 R252, RZ, RZ, R0 ;  /* 0x000000fffffc7224 */ /* 0x000fe400078e0000 */
[----:B------:R-:W-:Y:S01]  /*20ae0*/  IMAD.MOV.U32 R128, RZ, RZ, R131 ;  /* 0x000000ffff807224 */ /* 0x000fe200078e0083 */
[----:B--2---:R0:W-:Y:S02]  /*20af0*/  STL [R1+0x82c], R124 ;  /* 0x00082c7c01007387 */ /* 0x0041e40000100800 */
[----:B0-----:R-:W-:Y:S02]  /*20b00*/  IMAD.MOV.U32 R124, RZ, RZ, R123 ;  /* 0x000000ffff7c7224 */ /* 0x001fe400078e007b */
.L_x_30976:
[----:B0-----:R-:W-:Y:S05]  /*20b10*/  BSYNC B1 ;  /* 0x0000000000017941 */ /* 0x001fea0003800000 */
.L_x_30974:
[----:B------:R-:W-:Y:S01]  /*20b20*/  FSETP.GT.FTZ.AND P0, PT, R252, R122, PT ;  /* 0x0000007afc00720b */ /* 0x000fe20003f14000 */
[----:B------:R-:W-:Y:S03]  /*20b30*/  BSSY B1, `(.L_x_30977) ;  /* 0x0000010000017945 */ /* 0x000fe60003800000 */
[----:B------:R-:W-:-:S13]  /*20b40*/  ISETP.EQ.OR P0, PT, R130, -0x1, P0 ;  /* 0xffffffff8200780c */ /* 0x000fda0000702670 */
[----:B------:R-:W-:Y:S05]  /*20b50*/  @P0 BRA `(.L_x_30978) ;  /* 0x0000008000000947 */ /* 0x000fea0003800000 */
[----:B------:R-:W2:Y:S01]  /*20b60*/  LDL R123, [R1+0x82c] ;  /* 0x00082c00017b7983 */ /* 0x000ea20000100800 */
[-C--:B------:R-:W-:Y:S02]  /*20b70*/  FSETP.NEU.FTZ.AND P0, PT, R252, R122.reuse, PT ;  /* 0x0000007afc00720b */ /* 0x080fe40003f1d000 */
[----:B------:R-:W-:Y:S01]  /*20b80*/  MOV R0, R122 ;  /* 0x0000007a00007202 */ /* 0x000fe20000000f00 */
[----:B------:R0:W-:Y:S01]  /*20b90*/  STL [R1+0x828], R130 ;  /* 0x0008288201007387 */ /* 0x0001e20000100800 */
[----:B--2---:R-:W-:Y:S01]  /*20ba0*/  ISETP.GE.OR P0, PT, R123, R130, P0 ;  /* 0x000000827b00720c */ /* 0x004fe20000706670 */
[----:B------:R-:W-:Y:S02]  /*20bb0*/  IMAD.MOV.U32 R131, RZ, RZ, R123 ;  /* 0x000000ffff837224 */ /* 0x000fe400078e007b */
[----:B------:R-:W-:-:S10]  /*20bc0*/  IMAD.MOV.U32 R123, RZ, RZ, R252 ;  /* 0x000000ffff7b7224 */ /* 0x000fd400078e00fc */
[----:B------:R-:W-:Y:S05]  /*20bd0*/  @P0 BRA `(.L_x_30979) ;  /* 0x0000005000000947 */ /* 0x000fea0003800000 */
.L_x_30978:
[----:B0-----:R-:W2:Y:S01]  /*20be0*/  LDL.LU R123, [R1+0x82c] ;  /* 0x00082c00017b7983 */ /* 0x001ea20000300800 */
[----:B------:R-:W-:Y:S02]  /*20bf0*/  IMAD.MOV.U32 R0, RZ, RZ, R252 ;  /* 0x000000ffff007224 */ /* 0x000fe400078e00fc */
[----:B------:R-:W-:Y:S01]  /*20c00*/  IMAD.MOV.U32 R131, RZ, RZ, R130 ;  /* 0x000000ffff837224 */ /* 0x000fe200078e0082 */
[----:B--2---:R0:W-:Y:S02]  /*20c10*/  STL [R1+0x828], R123 ;  /* 0x0008287b01007387 */ /* 0x0041e40000100800 */
[----:B0-----:R-:W-:Y:S02]  /*20c20*/  IMAD.MOV.U32 R123, RZ, RZ, R122 ;  /* 0x000000ffff7b7224 */ /* 0x001fe400078e007a */
.L_x_30979:
[----:B0-----:R-:W-:Y:S05]  /*20c30*/  BSYNC B1 ;  /* 0x0000000000017941 */ /* 0x001fea0003800000 */
.L_x_30977:
        /* <DEDUP_REMOVED lines=12> */
.L_x_30981:
[----:B0-----:R-:W2:Y:S01]  /*20d00*/  LDL.LU R122, [R1+0x828] ;  /* 0x00082800017a7983 */ /* 0x001ea20000300800 */
[----:B------:R-:W-:Y:S02]  /*20d10*/  IMAD.MOV.U32 R252, RZ, RZ, R0 ;  /* 0x000000fffffc7224 */ /* 0x000fe400078e0000 */
[----:B------:R-:W-:Y:S01]  /*20d20*/  IMAD.MOV.U32 R130, RZ, RZ, R133 ;  /* 0x000000ffff827224 */ /* 0x000fe200078e0085 */
[----:B--2---:R0:W-:Y:S02]  /*20d30*/  STL [R1+0x82c], R122 ;  /* 0x00082c7a01007387 */ /* 0x0041e40000100800 */
[----:B0-----:R-:W-:Y:S02]  /*20d40*/  IMAD.MOV.U32 R122, RZ, RZ, R121 ;  /* 0x000000ffff7a7224 */ /* 0x001fe400078e0079 */
.L_x_30982:
[----:B0-----:R-:W-:Y:S05]  /*20d50*/  BSYNC B1 ;  /* 0x0000000000017941 */ /* 0x001fea0003800000 */
.L_x_30980:
        /* <DEDUP_REMOVED lines=9> */
[----:B------:R-:W-:Y:S01]  /*20df0*/  IMAD.MOV.U32 R133, RZ, RZ, R121 ;  /* 0x000000ffff857224 */ /* 0x000fe200078e0079 */
[----:B------:R-:W-:-:S11]  /*20e00*/  MOV R121, R252 ;  /* 0x000000fc00797202 */ /* 0x000fd60000000f00 */
[----:B------:R-:W-:Y:S05]  /*20e10*/  @P0 BRA `(.L_x_30985) ;  /* 0x0000005000000947 */ /* 0x000fea0003800000 */
.L_x_30984:
[----:B0-----:R-:W2:Y:S01]  /*20e20*/  LDL.LU R121, [R1+0x82c] ;  /* 0x00082c0001797983 */ /* 0x001ea20000300800 */
[----:B------:R-:W-:Y:S02]  /*20e30*/  IMAD.MOV.U32 R0, RZ, RZ, R252 ;  /* 0x000000ffff007224 */ /* 0x000fe400078e00fc */
[----:B------:R-:W-:Y:S01]  /*20e40*/  IMAD.MOV.U32 R133, RZ, RZ, R132 ;  /* 0x000000ffff857224 */ /* 0x000fe200078e0084 */
[----:B--2---:R0:W-:Y:S02]  /*20e50*/  STL [R1+0x828], R121 ;  /* 0x0008287901007387 */ /* 0x0041e40000100800 */
[----:B0-----:R-:W-:Y:S02]  /*20e60*/  IMAD.MOV.U32 R121, RZ, RZ, R120 ;  /* 0x000000ffff797224 */ /* 0x001fe400078e0078 */
.L_x_30985:
[----:B0-----:R-:W-:Y:S05]  /*20e70*/  BSYNC B1 ;  /* 0x0000000000017941 */ /* 0x001fea0003800000 */
.L_x_30983:
        /* <DEDUP_REMOVED lines=12> */
.L_x_30987:
[----:B0-----:R-:W2:Y:S01]  /*20f40*/  LDL.LU R120, [R1+0x828] ;  /* 0x0008280001787983 */ /* 0x001ea20000300800 */
[----:B------:R-:W-:Y:S01]  /*20f50*/  MOV R252, R0 ;  /* 0x0000000000fc7202 */ /* 0x000fe20000000f00 */
[----:B------:R-:W-:Y:S02]  /*20f60*/  IMAD.MOV.U32 R132, RZ, RZ, R135 ;  /* 0x000000ffff847224 */ /* 0x000fe400078e0087 */
[----:B--2---:R0:W-:Y:S02]  /*20f70*/  STL [R1+0x82c], R120 ;  /* 0x00082c7801007387 */ /* 0x0041e40000100800 */
[----:B0-----:R-:W-:Y:S02]  /*20f80*/  IMAD.MOV.U32 R120, RZ, RZ, R119 ;  /* 0x000000ffff787224 */ /* 0x001fe400078e0077 */
.L_x_30988:
[----:B0-----:R-:W-:Y:S05]  /*20f90*/  BSYNC B1 ;  /* 0x0000000000017941 */ /* 0x001fea0003800000 */
.L_x_30986:
        /* <DEDUP_REMOVED lines=12> */
.L_x_30990:
[----:B0-----:R-:W2:Y:S01]  /*21060*/  LDL.LU R119, [R1+0x82c] ;  /* 0x00082c0001777983 */ /* 0x001ea20000300800 */
[----:B------:R-:W-:Y:S01]  /*21070*/  IMAD.MOV.U32 R0, RZ, RZ, R252 ;  /* 0x000000ffff007224 */ /* 0x000fe200078e00fc */
[----:B------:R-:W-:Y:S02]  /*21080*/  MOV R135, R134 ;  /* 0x0000008600877202 */ /* 0x000fe40000000f00 */
[----:B--2---:R0:W-:Y:S02]  /*21090*/  STL [R1+0x828], R119 ;  /* 0x0008287701007387 */ /* 0x0041e40000100800 */
[----:B0-----:R-:W-:Y:S02]  /*210a0*/  IMAD.MOV.U32 R119, RZ, RZ, R118 ;  /* 0x000000ffff777224 */ /* 0x001fe400078e0076 */
.L_x_30991:
[----:B0-----:R-:W-:Y:S05]  /*210b0*/  BSYNC B1 ;  /* 0x0000000000017941 */ /* 0x001fea0003800000 */
.L_x_30989:
        /* <DEDUP_REMOVED lines=12> */
.L_x_30993:
[----:B0-----:R-:W2:Y:S01]  /*21180*/  LDL.LU R118, [R1+0x828] ;  /* 0x0008280001767983 */ /* 0x001ea20000300800 */
[----:B------:R-:W-:Y:S02]  /*21190*/  IMAD.MOV.U32 R252, RZ, RZ, R0 ;  /* 0x000000fffffc7224 */ /* 0x000fe400078e0000 */
[----:B------:R-:W-:Y:S01]  /*211a0*/  IMAD.MOV.U32 R134, RZ, RZ, R137 ;  /* 0x000000ffff867224 */ /* 0x000fe200078e0089 */
[----:B--2---:R0:W-:Y:S02]  /*211b0*/  STL [R1+0x82c], R118 ;  /* 0x00082c7601007387 */ /* 0x0041e40000100800 */
[----:B0-----:R-:W-:Y:S02]  /*211c0*/  MOV R118, R117 ;  /* 0x0000007500767202 */ /* 0x001fe40000000f00 */
.L_x_30994:
[----:B0-----:R-:W-:Y:S05]  /*211d0*/  BSYNC B1 ;  /* 0x0000000000017941 */ /* 0x001fea0003800000 */
.L_x_30992:
        /* <DEDUP_REMOVED lines=12> */
.L_x_30996:
[----:B0-----:R-:W2:Y:S01]  /*212a0*/  LDL.LU R117, [R1+0x82c] ;  /* 0x00082c0001757983 */ /* 0x001ea20000300800 */
[----:B------:R-:W-:Y:S02]  /*212b0*/  IMAD.MOV.U32 R0, RZ, RZ, R252 ;  /* 0x000000ffff007224 */ /* 0x000fe400078e00fc */
[----:B------:R-:W-:Y:S01]  /*212c0*/  IMAD.MOV.U32 R137, RZ, RZ, R136 ;  /* 0x000000ffff897224 */ /* 0x000fe200078e0088 */
[----:B--2---:R0:W-:Y:S02]  /*212d0*/  STL [R1+0x828], R117 ;  /* 0x0008287501007387 */ /* 0x0041e40000100800 */
[----:B0-----:R-:W-:Y:S02]  /*212e0*/  IMAD.MOV.U32 R117, RZ, RZ, R116 ;  /* 0x000000ffff757224 */ /* 0x001fe400078e0074 */
.L_x_30997:
[----:B0-----:R-:W-:Y:S05]  /*212f0*/  BSYNC B1 ;  /* 0x0000000000017941 */ /* 0x001fea0003800000 */
.L_x_30995:
        /* <DEDUP_REMOVED lines=12> */
.L_x_30999:
[----:B0-----:R-:W2:Y:S01]  /*213c0*/  LDL.LU R116, [R1+0x828] ;  /* 0x0008280001747983 */ /* 0x001ea20000300800 */
[----:B------:R-:W-:Y:S02]  /*213d0*/  IMAD.MOV.U32 R252, RZ, RZ, R0 ;  /* 0x000000fffffc7224 */ /* 0x000fe400078e0000 */
[----:B------:R-:W-:Y:S01]  /*213e0*/  IMAD.MOV.U32 R136, RZ, RZ, R139 ;  /* 0x000000ffff887224 */ /* 0x000fe200078e008b */
[----:B--2---:R0:W-:Y:S02]  /*213f0*/  STL [R1+0x82c], R116 ;  /* 0x00082c7401007387 */ /* 0x0041e40000100800 */
[----:B0-----:R-:W-:Y:S02]  /*21400*/  IMAD.MOV.U32 R116, RZ, RZ, R115 ;  /* 0x000000ffff747224 */ /* 0x001fe400078e0073 */
.L_x_31000:
[----:B0-----:R-:W-:Y:S05]  /*21410*/  BSYNC B1 ;  /* 0x0000000000017941 */ /* 0x001fea0003800000 */
.L_x_30998:
        /* <DEDUP_REMOVED lines=12> */
.L_x_31002:
[----:B0-----:R-:W2:Y:S01]  /*214e0*/  LDL.LU R115, [R1+0x82c] ;  /* 0x00082c0001737983 */ /* 0x001ea20000300800 */
[----:B------:R-:W-:Y:S02]  /*214f0*/  IMAD.MOV.U32 R0, RZ, RZ, R252 ;  /* 0x000000ffff007224 */ /* 0x000fe400078e00fc */
[----:B------:R-:W-:Y:S01]  /*21500*/  IMAD.MOV.U32 R139, RZ, RZ, R138 ;  /* 0x000000ffff8b7224 */ /* 0x000fe200078e008a */
[----:B--2---:R0:W-:Y:S02]  /*21510*/  STL [R1+0x828], R115 ;  /* 0x0008287301007387 */ /* 0x0041e40000100800 */
[----:B0-----:R-:W-:Y:S02]  /*21520*/  IMAD.MOV.U32 R115, RZ, RZ, R114 ;  /* 0x000000ffff737224 */ /* 0x001fe400078e0072 */
.L_x_31003:
[----:B0-----:R-:W-:Y:S05]  /*21530*/  BSYNC B1 ;  /* 0x0000000000017941 */ /* 0x001fea0003800000 */
.L_x_31001:
        /* <DEDUP_REMOVED lines=12> */
.L_x_31005:
[----:B0-----:R-:W2:Y:S01]  /*21600*/  LDL.LU R114, [R1+0x828] ;  /* 0x0008280001727983 */ /* 0x001ea20000300800 */
[----:B------:R-:W-:Y:S02]  /*21610*/  IMAD.MOV.U32 R252, RZ, RZ, R0 ;  /* 0x000000fffffc7224 */ /* 0x000fe400078e0000 */
[----:B------:R-:W-:Y:S01]  /*21620*/  IMAD.MOV.U32 R138, RZ, RZ, R141 ;  /* 0x000000ffff8a7224 */ /* 0x000fe200078e008d */
[----:B--2---:R0:W-:Y:S02]  /*21630*/  STL [R1+0x82c], R114 ;  /* 0x00082c7201007387 */ /* 0x0041e40000100800 */
[----:B0-----:R-:W-:Y:S02]  /*21640*/  IMAD.MOV.U32 R114, RZ, RZ, R113 ;  /* 0x000000ffff727224 */ /* 0x001fe400078e0071 */
.L_x_31006:
[----:B0-----:R-:W-:Y:S05]  /*21650*/  BSYNC B1 ;  /* 0x0000000000017941 */ /* 0x001fea0003800000 */
.L_x_31004:
        /* <DEDUP_REMOVED lines=12> */
.L_x_31008:
[----:B0-----:R-:W2:Y:S01]  /*21720*/  LDL.LU R113, [R1+0x82c] ;  /* 0x00082c0001717983 */ /* 0x001ea20000300800 */
[----:B------:R-:W-:Y:S01]  /*21730*/  MOV R0, R252 ;  /* 0x000000fc00007202 */ /* 0x000fe20000000f00 */
[----:B------:R-:W-:Y:S02]  /*21740*/  IMAD.MOV.U32 R141, RZ, RZ, R140 ;  /* 0x000000ffff8d7224 */ /* 0x000fe400078e008c */
[----:B--2---:R0:W-:Y:S02]  /*21750*/  STL [R1+0x828], R113 ;  /* 0x0008287101007387 */ /* 0x0041e40000100800 */
[----:B0-----:R-:W-:Y:S02]  /*21760*/  IMAD.MOV.U32 R113, RZ, RZ, R112 ;  /* 0x000000ffff717224 */ /* 0x001fe400078e0070 */
.L_x_31009:
[----:B0-----:R-:W-:Y:S05]  /*21770*/  BSYNC B1 ;  /* 0x0000000000017941 */ /* 0x001fea0003800000 */
.L_x_31007:
        /* <DEDUP_REMOVED lines=12> */
.L_x_31011:
[----:B0-----:R-:W2:Y:S01]  /*21840*/  LDL.LU R112, [R1+0x828] ;  /* 0x0008280001707983 */ /* 0x001ea20000300800 */
[----:B------:R-:W-:Y:S01]  /*21850*/  IMAD.MOV.U32 R252, RZ, RZ, R0 ;  /* 0x000000fffffc7224 */ /* 0x000fe200078e0000 */
[----:B------:R-:W-:Y:S02]  /*21860*/  MOV R140, R143 ;  /* 0x0000008f008c7202 */ /* 0x000fe40000000f00 */
[----:B--2---:R0:W-:Y:S02]  /*21870*/  STL [R1+0x82c], R112 ;  /* 0x00082c7001007387 */ /* 0x0041e40000100800 */
[----:B0-----:R-:W-:Y:S02]  /*21880*/  IMAD.MOV.U32 R112, RZ, RZ, R111 ;  /* 0x000000ffff707224 */ /* 0x001fe400078e006f */
.L_x_31012:
[----:B0-----:R-:W-:Y:S05]  /*21890*/  BSYNC B1 ;  /* 0x0000000000017941 */ /* 0x001fea0003800000 */
.L_x_31010:
        /* <DEDUP_REMOVED lines=12> */
.L_x_31014:
[----:B0-----:R-:W2:Y:S01]  /*21960*/  LDL.LU R111, [R1+0x82c] ;  /* 0x00082c00016f7983 */ /* 0x001ea20000300800 */
[----:B------:R-:W-:Y:S02]  /*21970*/  IMAD.MOV.U32 R0, RZ, RZ, R252 ;  /* 0x000000ffff007224 */ /* 0x000fe400078e00fc */
[----:B------:R-:W-:Y:S01]  /*21980*/  IMAD.MOV.U32 R143, RZ, RZ, R142 ;  /* 0x000000ffff8f7224 */ /* 0x000fe200078e008e */
[----:B--2---:R0:W-:Y:S02]  /*21990*/  STL [R1+0x828], R111 ;  /* 0x0008286f01007387 */ /* 0x0041e40000100800 */
[----:B0-----:R-:W-:Y:S02]  /*219a0*/  MOV R111, R110 ;  /* 0x0000006e006f7202 */ /* 0x001fe40000000f00 */
.L_x_31015:
[----:B0-----:R-:W-:Y:S05]  /*219b0*/  BSYNC B1 ;  /* 0x0000000000017941 */ /* 0x001fea0003800000 */
.L_x_31013:
        /* <DEDUP_REMOVED lines=12> */
.L_x_31017:
[----:B0-----:R-:W2:Y:S01]  /*21a80*/  LDL.LU R110, [R1+0x828] ;  /* 0x00082800016e7983 */ /* 0x001ea20000300800 */
[----:B------:R-:W-:Y:S02]  /*21a90*/  IMAD.MOV.U32 R252, RZ, RZ, R0 ;  /* 0x000000fffffc7224 */ /* 0x000fe400078e0000 */
[----:B------:R-:W-:Y:S01]  /*21aa0*/  IMAD.MOV.U32 R142, RZ, RZ, R145 ;  /* 0x000000ffff8e7224 */ /* 0x000fe200078e0091 */
[----:B--2---:R0:W-:Y:S02]  /*21ab0*/  STL [R1+0x82c], R110 ;  /* 0x00082c6e01007387 */ /* 0x0041e40000100800 */
[----:B0-----:R-:W-:Y:S02]  /*21ac0*/  IMAD.MOV.U32 R110, RZ, RZ, R109 ;  /* 0x000000ffff6e7224 */ /* 0x001fe400078e006d */
.L_x_31018:
[----:B0-----:R-:W-:Y:S05]  /*21ad0*/  BSYNC B1 ;  /* 0x0000000000017941 */ /* 0x001fea0003800000 */
.L_x_31016:
        /* <DEDUP_REMOVED lines=12> */
.L_x_31020:
[----:B0-----:R-:W2:Y:S01]  /*21ba0*/  LDL.LU R109, [R1+0x82c] ;  /* 0x00082c00016d7983 */ /* 0x001ea20000300800 */
[----:B------:R-:W-:Y:S02]  /*21bb0*/  IMAD.MOV.U32 R0, RZ, RZ, R252 ;  /* 0x000000ffff007224 */ /* 0x000fe400078e00fc */
[----:B------:R-:W-:Y:S01]  /*21bc0*/  IMAD.MOV.U32 R145, RZ, RZ, R144 ;  /* 0x000000ffff917224 */ /* 0x000fe200078e0090 */
[----:B--2---:R0:W-:Y:S02]  /*21bd0*/  STL [R1+0x828], R109 ;  /* 0x0008286d01007387 */ /* 0x0041e40000100800 */
[----:B0-----:R-:W-:Y:S02]  /*21be0*/  IMAD.MOV.U32 R109, RZ, RZ, R108 ;  /* 0x000000ffff6d7224 */ /* 0x001fe400078e006c */
.L_x_31021:
[----:B0-----:R-:W-:Y:S05]  /*21bf0*/  BSYNC B1 ;  /* 0x0000000000017941 */ /* 0x001fea0003800000 */
.L_x_31019:
        /* <DEDUP_REMOVED lines=12> */
.L_x_31023:
[----:B0-----:R-:W2:Y:S01]  /*21cc0*/  LDL.LU R108, [R1+0x828] ;  /* 0x00082800016c7983 */ /* 0x001ea20000300800 */
[----:B------:R-:W-:Y:S02]  /*21cd0*/  IMAD.MOV.U32 R252, RZ, RZ, R0 ;  /* 0x000000fffffc7224 */ /* 0x000fe400078e0000 */
[----:B------:R-:W-:Y:S01]  /*21ce0*/  IMAD.MOV.U32 R144, RZ, RZ, R147 ;  /* 0x000000ffff907224 */ /* 0x000fe200078e0093 */
[----:B--2---:R0:W-:Y:S02]  /*21cf0*/  STL [R1+0x82c], R108 ;  /* 0x00082c6c01007387 */ /* 0x0041e40000100800 */
[----:B0-----:R-:W-:Y:S02]  /*21d00*/  IMAD.MOV.U32 R108, RZ, RZ, R107 ;  /* 0x000000ffff6c7224 */ /* 0x001fe400078e006b */
.L_x_31024:
[----:B0-----:R-:W-:Y:S05]  /*21d10*/  BSYNC B1 ;  /* 0x0000000000017941 */ /* 0x001fea0003800000 */
.L_x_31022:
        /* <DEDUP_REMOVED lines=12> */
.L_x_31026:
[----:B0-----:R-:W2:Y:S01]  /*21de0*/  LDL.LU R107, [R1+0x82c] ;  /* 0x00082c00016b7983 */ /* 0x001ea20000300800 */
[----:B------:R-:W-:Y:S02]  /*21df0*/  IMAD.MOV.U32 R0, RZ, RZ, R252 ;  /* 0x000000ffff007224 */ /* 0x000fe400078e00fc */
[----:B------:R-:W-:Y:S01]  /*21e00*/  IMAD.MOV.U32 R147, RZ, RZ, R146 ;  /* 0x000000ffff937224 */ /* 0x000fe200078e0092 */
[----:B--2---:R0:W-:Y:S02]  /*21e10*/  STL [R1+0x828], R107 ;  /* 0x0008286b01007387 */ /* 0x0041e40000100800 */
[----:B0-----:R-:W-:Y:S02]  /*21e20*/  IMAD.MOV.U32 R107, RZ, RZ, R106 ;  /* 0x000000ffff6b7224 */ /* 0x001fe400078e006a */
.L_x_31027:
[----:B0-----:R-:W-:Y:S05]  /*21e30*/  BSYNC B1 ;  /* 0x0000000000017941 */ /* 0x001fea0003800000 */
.L_x_31025:
        /* <DEDUP_REMOVED lines=12> */
.L_x_31029:
[----:B0-----:R-:W2:Y:S01]  /*21f00*/  LDL.LU R106, [R1+0x828] ;  /* 0x00082800016a7983 */ /* 0x001ea20000300800 */
[----:B------:R-:W-:Y:S01]  /*21f10*/  MOV R252, R0 ;  /* 0x0000000000fc7202 */ /* 0x000fe20000000f00 */
[----:B------:R-:W-:Y:S02]  /*21f20*/  IMAD.MOV.U32 R146, RZ, RZ, R149 ;  /* 0x000000ffff927224 */ /* 0x000fe400078e0095 */
[----:B--2---:R0:W-:Y:S02]  /*21f30*/  STL [R1+0x82c], R106 ;  /* 0x00082c6a01007387 */ /* 0x0041e40000100800 */
[----:B0-----:R-:W-:Y:S02]  /*21f40*/  IMAD.MOV.U32 R106, RZ, RZ, R105 ;  /* 0x000000ffff6a7224 */ /* 0x001fe400078e0069 */
.L_x_31030:
[----:B0-----:R-:W-:Y:S05]  /*21f50*/  BSYNC B1 ;  /* 0x0000000000017941 */ /* 0x001fea0003800000 */
.L_x_31028:
        /* <DEDUP_REMOVED lines=12> */
.L_x_31032:
[----:B0-----:R-:W2:Y:S01]  /*22020*/  LDL.LU R105, [R1+0x82c] ;  /* 0x00082c0001697983 */ /* 0x001ea20000300800 */
[----:B------:R-:W-:Y:S01]  /*22030*/  IMAD.MOV.U32 R0, RZ, RZ, R252 ;  /* 0x000000ffff007224 */ /* 0x000fe200078e00fc */
[----:B------:R-:W-:Y:S02]  /*22040*/  MOV R149, R148 ;  /* 0x0000009400957202 */ /* 0x000fe40000000f00 */
[----:B--2---:R0:W-:Y:S02]  /*22050*/  STL [R1+0x828], R105 ;  /* 0x0008286901007387 */ /* 0x0041e40000100800 */
[----:B0-----:R-:W-:Y:S02]  /*22060*/  IMAD.MOV.U32 R105, RZ, RZ, R104 ;  /* 0x000000ffff697224 */ /* 0x001fe400078e0068 */
.L_x_31033:
[----:B0-----:R-:W-:Y:S05]  /*22070*/  BSYNC B1 ;  /* 0x0000000000017941 */ /* 0x001fea0003800000 */
.L_x_31031:
        /* <DEDUP_REMOVED lines=12> */
.L_x_31035:
[----:B0-----:R-:W2:Y:S01]  /*22140*/  LDL.LU R104, [R1+0x828] ;  /* 0x0008280001687983 */ /* 0x001ea20000300800 */
[----:B------:R-:W-:Y:S02]  /*22150*/  IMAD.MOV.U32 R252, RZ, RZ, R0 ;  /* 0x000000fffffc7224 */ /* 0x000fe400078e0000 */
[----:B------:R-:W-:Y:S01]  /*22160*/  IMAD.MOV.U32 R148, RZ, RZ, R151 ;  /* 0x000000ffff947224 */ /* 0x000fe200078e0097 */
[----:B--2---:R0:W-:Y:S02]  /*22170*/  STL [R1+0x82c], R104 ;  /* 0x00082c6801007387 */ /* 0x0041e40000100800 */
[----:B0-----:R-:W-:Y:S02]  /*22180*/  MOV R104, R103 ;  /* 0x0000006700687202 */ /* 0x001fe40000000f00 */
.L_x_31036:
[----:B0-----:R-:W-:Y:S05]  /*22190*/  BSYNC B1 ;  /* 0x0000000000017941 */ /* 0x001fea0003800000 */
.L_x_31034:
        /* <DEDUP_REMOVED lines=12> */
.L_x_31038:
[----:B0-----:R-:W2:Y:S01]  /*22260*/  LDL.LU R103, [R1+0x82c] ;  /* 0x00082c0001677983 */ /* 0x001ea20000300800 */
[----:B------:R-:W-:Y:S02]  /*22270*/  IMAD.MOV.U32 R0, RZ, RZ, R252 ;  /* 0x000000ffff007224 */ /* 0x000fe400078e00fc */
[----:B------:R-:W-:Y:S01]  /*22280*/  IMAD.MOV.U32 R151, RZ, RZ, R150 ;  /* 0x000000ffff977224 */ /* 0x000fe200078e0096 */
[----:B--2---:R0:W-:Y:S02]  /*22290*/  STL [R1+0x828], R103 ;  /* 0x0008286701007387 */ /* 0x0041e40000100800 */
[----:B0-----:R-:W-:Y:S02]  /*222a0*/  IMAD.MOV.U32 R103, RZ, RZ, R102 ;  /* 0x000000ffff677224 */ /* 0x001fe400078e0066 */
.L_x_31039:
[----:B0-----:R-:W-:Y:S05]  /*222b0*/  BSYNC B1 ;  /* 0x0000000000017941 */ /* 0x001fea0003800000 */
.L_x_31037:
        /* <DEDUP_REMOVED lines=12> */
.L_x_31041:
[----:B0-----:R-:W2:Y:S01]  /*22380*/  LDL.LU R102, [R1+0x828] ;  /* 0x0008280001667983 */ /* 0x001ea20000300800 */
[----:B------:R-:W-:Y:S02]  /*22390*/  IMAD.MOV.U32 R252, RZ, RZ, R0 ;  /* 0x000000fffffc7224 */ /* 0x000fe400078e0000 */
[----:B------:R-:W-:Y:S01]  /*223a0*/  IMAD.MOV.U32 R150, RZ, RZ, R153 ;  /* 0x000000ffff967224 */ /* 0x000fe200078e0099 */
[----:B--2---:R0:W-:Y:S02]  /*223b0*/  STL [R1+0x82c], R102 ;  /* 0x00082c6601007387 */ /* 0x0041e40000100800 */
[----:B0-----:R-:W-:Y:S02]  /*223c0*/  IMAD.MOV.U32 R102, RZ, RZ, R101 ;  /* 0x000000ffff667224 */ /* 0x001fe400078e0065 */
.L_x_31042:
[----:B0-----:R-:W-:Y:S05]  /*223d0*/  BSYNC B1 ;  /* 0x0000000000017941 */ /* 0x001fea0003800000 */
.L_x_31040:
        /* <DEDUP_REMOVED lines=12> */
.L_x_31044:
[----:B0-----:R-:W2:Y:S01]  /*224a0*/  LDL.LU R101, [R1+0x82c] ;  /* 0x00082c0001657983 */ /* 0x001ea20000300800 */
[----:B------:R-:W-:Y:S02]  /*224b0*/  IMAD.MOV.U32 R0, RZ, RZ, R252 ;  /* 0x000000ffff007224 */ /* 0x000fe400078e00fc */
[----:B------:R-:W-:Y:S01]  /*224c0*/  IMAD.MOV.U32 R153, RZ, RZ, R152 ;  /* 0x000000ffff997224 */ /* 0x000fe200078e0098 */
[----:B--2---:R0:W-:Y:S02]  /*224d0*/  STL [R1+0x828], R101 ;  /* 0x0008286501007387 */ /* 0x0041e40000100800 */
[----:B0-----:R-:W-:Y:S02]  /*224e0*/  IMAD.MOV.U32 R101, RZ, RZ, R100 ;  /* 0x000000ffff657224 */ /* 0x001fe400078e0064 */
.L_x_31045:
[----:B0-----:R-:W-:Y:S05]  /*224f0*/  BSYNC B1 ;  /* 0x0000000000017941 */ /* 0x001fea0003800000 */
.L_x_31043:
        /* <DEDUP_REMOVED lines=12> */
.L_x_31047:
[----:B0-----:R-:W2:Y:S01]  /*225c0*/  LDL.LU R100, [R1+0x828] ;  /* 0x0008280001647983 */ /* 0x001ea20000300800 */
[----:B------:R-:W-:Y:S02]  /*225d0*/  IMAD.MOV.U32 R252, RZ, RZ, R0 ;  /* 0x000000fffffc7224 */ /* 0x000fe400078e0000 */
[----:B------:R-:W-:Y:S01]  /*225e0*/  IMAD.MOV.U32 R152, RZ, RZ, R155 ;  /* 0x000000ffff987224 */ /* 0x000fe200078e009b */
[----:B--2---:R0:W-:Y:S02]  /*225f0*/  STL [R1+0x82c], R100 ;  /* 0x00082c6401007387 */ /* 0x0041e40000100800 */
[----:B0-----:R-:W-:Y:S02]  /*22600*/  IMAD.MOV.U32 R100, RZ, RZ, R99 ;  /* 0x000000ffff647224 */ /* 0x001fe400078e0063 */
.L_x_31048:
[----:B0-----:R-:W-:Y:S05]  /*22610*/  BSYNC B1 ;  /* 0x0000000000017941 */ /* 0x001fea0003800000 */
.L_x_31046:
        /* <DEDUP_REMOVED lines=12> */
.L_x_31050:
[----:B0-----:R-:W2:Y:S01]  /*226e0*/  LDL.LU R99, [R1+0x82c] ;  /* 0x00082c0001637983 */ /* 0x001ea20000300800 */
[----:B------:R-:W-:Y:S01]  /*226f0*/  MOV R0, R252 ;  /* 0x000000fc00007202 */ /* 0x000fe20000000f00 */
[----:B------:R-:W-:Y:S02]  /*22700*/  IMAD.MOV.U32 R155, RZ, RZ, R154 ;  /* 0x000000ffff9b7224 */ /* 0x000fe400078e009a */
[----:B--2---:R0:W-:Y:S02]  /*22710*/  STL [R1+0x828], R99 ;  /* 0x0008286301007387 */ /* 0x0041e40000100800 */
[----:B0-----:R-:W-:Y:S02]  /*22720*/  IMAD.MOV.U32 R99, RZ, RZ, R98 ;  /* 0x000000ffff637224 */ /* 0x001fe400078e0062 */
.L_x_31051:
[----:B0-----:R-:W-:Y:S05]  /*22730*/  BSYNC B1 ;  /* 0x0000000000017941 */ /* 0x001fea0003800000 */
.L_x_31049:
        /* <DEDUP_REMOVED lines=12> */
.L_x_31053:
[----:B0-----:R-:W2:Y:S01]  /*22800*/  LDL.LU R98, [R1+0x828] ;  /* 0x0008280001627983 */ /* 0x001ea20000300800 */
[----:B------:R-:W-:Y:S01]  /*22810*/  IMAD.MOV.U32 R252, RZ, RZ, R0 ;  /* 0x000000fffffc7224 */ /* 0x000fe200078e0000 */
[----:B------:R-:W-:Y:S02]  /*22820*/  MOV R154, R157 ;  /* 0x0000009d009a7202 */ /* 0x000fe40000000f00 */
[----:B--2---:R0:W-:Y:S02]  /*22830*/  STL [R1+0x82c], R98 ;  /* 0x00082c6201007387 */ /* 0x0041e40000100800 */
[----:B0-----:R-:W-:Y:S02]  /*22840*/  IMAD.MOV.U32 R98, RZ, RZ, R97 ;  /* 0x000000ffff627224 */ /* 0x001fe400078e0061 */
.L_x_31054:
[----:B0-----:R-:W-:Y:S05]  /*22850*/  BSYNC B1 ;  /* 0x0000000000017941 */ /* 0x001fea0003800000 */
.L_x_31052:
        /* <DEDUP_REMOVED lines=12> */
.L_x_31056:
[----:B0-----:R-:W2:Y:S01]  /*22920*/  LDL.LU R97, [R1+0x82c] ;  /* 0x00082c0001617983 */ /* 0x001ea20000300800 */
[----:B------:R-:W-:Y:S02]  /*22930*/  IMAD.MOV.U32 R0, RZ, RZ, R252 ;  /* 0x000000ffff007224 */ /* 0x000fe400078e00fc */
[----:B------:R-:W-:Y:S01]  /*22940*/  IMAD.MOV.U32 R157, RZ, RZ, R156 ;  /* 0x000000ffff9d7224 */ /* 0x000fe200078e009c */
[----:B--2---:R0:W-:Y:S02]  /*22950*/  STL [R1+0x828], R97 ;  /* 0x0008286101007387 */ /* 0x0041e40000100800 */
[----:B0-----:R-:W-:Y:S02]  /*22960*/  MOV R97, R96 ;  /* 0x0000006000617202 */ /* 0x001fe40000000f00 */
.L_x_31057:
[----:B0-----:R-:W-:Y:S05]  /*22970*/  BSYNC B1 ;  /* 0x0000000000017941 */ /* 0x001fea0003800000 */
.L_x_31055:
        /* <DEDUP_REMOVED lines=12> */
.L_x_31059:
[----:B0-----:R-:W2:Y:S01]  /*22a40*/  LDL.LU R96, [R1+0x828] ;  /* 0x0008280001607983 */ /* 0x001ea20000300800 */
[----:B------:R-:W-:Y:S02]  /*22a50*/  IMAD.MOV.U32 R252, RZ, RZ, R0 ;  /* 0x000000fffffc7224 */ /* 0x000fe400078e0000 */
[----:B------:R-:W-:Y:S01]  /*22a60*/  IMAD.MOV.U32 R156, RZ, RZ, R159 ;  /* 0x000000ffff9c7224 */ /* 0x000fe200078e009f */
[----:B--2---:R0:W-:Y:S02]  /*22a70*/  STL [R1+0x82c], R96 ;  /* 0x00082c6001007387 */ /* 0x0041e40000100800 */
[----:B0-----:R-:W-:Y:S02]  /*22a80*/  IMAD.MOV.U32 R96, RZ, RZ, R95 ;  /* 0x000000ffff607224 */ /* 0x001fe400078e005f */
.L_x_31060:
[----:B0-----:R-:W-:Y:S05]  /*22a90*/  BSYNC B1 ;  /* 0x0000000000017941 */ /* 0x001fea0003800000 */
.L_x_31058:
        /* <DEDUP_REMOVED lines=12> */
.L_x_31062:
[----:B0-----:R-:W2:Y:S01]  /*22b60*/  LDL.LU R95, [R1+0x82c] ;  /* 0x00082c00015f7983 */ /* 0x001ea20000300800 */
[----:B------:R-:W-:Y:S02]  /*22b70*/  IMAD.MOV.U32 R0, RZ, RZ, R252 ;  /* 0x000000ffff007224 */ /* 0x000fe400078e00fc */
[----:B------:R-:W-:Y:S01]  /*22b80*/  IMAD.MOV.U32 R159, RZ, RZ, R158 ;  /* 0x000000ffff9f7224 */ /* 0x000fe200078e009e */
[----:B--2---:R0:W-:Y:S02]  /*22b90*/  STL [R1+0x828], R95 ;  /* 0x0008285f01007387 */ /* 0x0041e40000100800 */
[----:B0-----:R-:W-:Y:S02]  /*22ba0*/  IMAD.MOV.U32 R95, RZ, RZ, R94 ;  /* 0x000000ffff5f7224 */ /* 0x001fe400078e005e */
.L_x_31063:
[----:B0-----:R-:W-:Y:S05]  /*22bb0*/  BSYNC B1 ;  /* 0x0000000000017941 */ /* 0x001fea0003800000 */
.L_x_31061:
        /* <DEDUP_REMOVED lines=12> */
.L_x_31065:
[----:B0-----:R-:W2:Y:S01]  /*22c80*/  LDL.LU R94, [R1+0x828] ;  /* 0x00082800015e7983 */ /* 0x001ea20000300800 */
[----:B------:R-:W-:Y:S02]  /*22c90*/  IMAD.MOV.U32 R252, RZ, RZ, R0 ;  /* 0x000000fffffc7224 */ /* 0x000fe400078e0000 */
[----:B------:R-:W-:Y:S01]  /*22ca0*/  IMAD.MOV.U32 R158, RZ, RZ, R161 ;  /* 0x000000ffff9e7224 */ /* 0x000fe200078e00a1 */
[----:B--2---:R0:W-:Y:S02]  /*22cb0*/  STL [R1+0x82c], R94 ;  /* 0x00082c5e01007387 */ /* 0x0041e40000100800 */
[----:B0-----:R-:W-:Y:S02]  /*22cc0*/  IMAD.MOV.U32 R94, RZ, RZ, R93 ;  /* 0x000000ffff5e7224 */ /* 0x001fe400078e005d */
.L_x_31066:
[----:B0-----:R-:W-:Y:S05]  /*22cd0*/  BSYNC B1 ;  /* 0x0000000000017941 */ /* 0x001fea0003800000 */
.L_x_31064:
        /* <DEDUP_REMOVED lines=12> */
.L_x_31068:
[----:B0-----:R-:W2:Y:S01]  /*22da0*/  LDL.LU R93, [R1+0x82c] ;  /* 0x00082c00015d7983 */ /* 0x001ea20000300800 */
[----:B------:R-:W-:Y:S02]  /*22db0*/  IMAD.MOV.U32 R0, RZ, RZ, R252 ;  /* 0x000000ffff007224 */ /* 0x000fe400078e00fc */
[----:B------:R-:W-:Y:S01]  /*22dc0*/  IMAD.MOV.U32 R161, RZ, RZ, R160 ;  /* 0x000000ffffa17224 */ /* 0x000fe200078e00a0 */
[----:B--2---:R0:W-:Y:S02]  /*22dd0*/  STL [R1+0x828], R93 ;  /* 0x0008285d01007387 */ /* 0x0041e40000100800 */
[----:B0-----:R-:W-:Y:S02]  /*22de0*/  IMAD.MOV.U32 R93, RZ, RZ, R92 ;  /* 0x000000ffff5d7224 */ /* 0x001fe400078e005c */
.L_x_31069:
[----:B0-----:R-:W-:Y:S05]  /*22df0*/  BSYNC B1 ;  /* 0x0000000000017941 */ /* 0x001fea0003800000 */
.L_x_31067:
        /* <DEDUP_REMOVED lines=12> */
.L_x_31071:
[----:B0-----:R-:W2:Y:S01]  /*22ec0*/  LDL.LU R92, [R1+0x828] ;  /* 0x00082800015c7983 */ /* 0x001ea20000300800 */
[----:B------:R-:W-:Y:S01]  /*22ed0*/  MOV R252, R0 ;  /* 0x0000000000fc7202 */ /* 0x000fe20000000f00 */
[----:B------:R-:W-:Y:S02]  /*22ee0*/  IMAD.MOV.U32 R160, RZ, RZ, R163 ;  /* 0x000000ffffa07224 */ /* 0x000fe400078e00a3 */
[----:B--2---:R0:W-:Y:S02]  /*22ef0*/  STL [R1+0x82c], R92 ;  /* 0x00082c5c01007387 */ /* 0x0041e40000100800 */
[----:B0-----:R-:W-:Y:S02]  /*22f00*/  IMAD.MOV.U32 R92, RZ, RZ, R91 ;  /* 0x000000ffff5c7224 */ /* 0x001fe400078e005b */
.L_x_31072:
[----:B0-----:R-:W-:Y:S05]  /*22f10*/  BSYNC B1 ;  /* 0x0000000000017941 */ /* 0x001fea0003800000 */
.L_x_31070:
        /* <DEDUP_REMOVED lines=12> */
.L_x_31074:
[----:B0-----:R-:W2:Y:S01]  /*22fe0*/  LDL.LU R91, [R1+0x82c] ;  /* 0x00082c00015b7983 */ /* 0x001ea20000300800 */
[----:B------:R-:W-:Y:S01]  /*22ff0*/  IMAD.MOV.U32 R0, RZ, RZ, R252 ;  /* 0x000000ffff007224 */ /* 0x000fe200078e00fc */
[----:B------:R-:W-:Y:S02]  /*23000*/  MOV R163, R162 ;  /* 0x000000a200a37202 */ /* 0x000fe40000000f00 */
[----:B--2---:R0:W-:Y:S02]  /*23010*/  STL [R1+0x828], R91 ;  /* 0x0008285b01007387 */ /* 0x0041e40000100800 */
[----:B0-----:R-:W-:Y:S02]  /*23020*/  IMAD.MOV.U32 R91, RZ, RZ, R90 ;  /* 0x000000ffff5b7224 */ /* 0x001fe400078e005a */
.L_x_31075:
[----:B0-----:R-:W-:Y:S05]  /*23030*/  BSYNC B1 ;  /* 0x0000000000017941 */ /* 0x001fea0003800000 */
.L_x_31073:
        /* <DEDUP_REMOVED lines=12> */
.L_x_31077:
[----:B0-----:R-:W2:Y:S01]  /*23100*/  LDL.LU R90, [R1+0x828] ;  /* 0x00082800015a7983 */ /* 0x001ea20000300800 */
[----:B------:R-:W-:Y:S02]  /*23110*/  IMAD.MOV.U32 R252, RZ, RZ, R0 ;  /* 0x000000fffffc7224 */ /* 0x000fe400078e0000 */
[----:B------:R-:W-:Y:S01]  /*23120*/  IMAD.MOV.U32 R162, RZ, RZ, R165 ;  /* 0x000000ffffa27224 */ /* 0x000fe200078e00a5 */
[----:B--2---:R0:W-:Y:S02]  /*23130*/  STL [R1+0x82c], R90 ;  /* 0x00082c5a01007387 */ /* 0x0041e40000100800 */
[----:B0-----:R-:W-:Y:S02]  /*23140*/  MOV R90, R89 ;  /* 0x00000059005a7202 */ /* 0x001fe40000000f00 */
.L_x_31078:
[----:B0-----:R-:W-:Y:S05]  /*23150*/  BSYNC B1 ;  /* 0x0000000000017941 */ /* 0x001fea0003800000 */
.L_x_31076:
        /* <DEDUP_REMOVED lines=12> */
.L_x_31080:
[----:B0-----:R-:W2:Y:S01]  /*23220*/  LDL.LU R89, [R1+0x82c] ;  /* 0x00082c0001597983 */ /* 0x001ea20000300800 */
[----:B------:R-:W-:Y:S02]  /*23230*/  IMAD.MOV.U32 R0, RZ, RZ, R252 ;  /* 0x000000ffff007224 */ /* 0x000fe400078e00fc */
[----:B------:R-:W-:Y:S01]  /*23240*/  IMAD.MOV.U32 R165, RZ, RZ, R164 ;  /* 0x000000ffffa57224 */ /* 0x000fe200078e00a4 */
[----:B--2---:R0:W-:Y:S02]  /*23250*/  STL [R1+0x828], R89 ;  /* 0x0008285901007387 */ /* 0x0041e40000100800 */
[----:B0-----:R-:W-:Y:S02]  /*23260*/  IMAD.MOV.U32 R89, RZ, RZ, R88 ;  /* 0x000000ffff597224 */ /* 0x001fe400078e0058 */
.L_x_31081:
[----:B0-----:R-:W-:Y:S05]  /*23270*/  BSYNC B1 ;  /* 0x0000000000017941 */ /* 0x001fea0003800000 */
.L_x_31079:
        /* <DEDUP_REMOVED lines=12> */
.L_x_31083:
[----:B0-----:R-:W2:Y:S01]  /*23340*/  LDL.LU R88, [R1+0x828] ;  /* 0x0008280001587983 */ /* 0x001ea20000300800 */
[----:B------:R-:W-:Y:S02]  /*23350*/  IMAD.MOV.U32 R252, RZ, RZ, R0 ;  /* 0x000000fffffc7224 */ /* 0x000fe400078e0000 */
[----:B------:R-:W-:Y:S01]  /*23360*/  IMAD.MOV.U32 R164, RZ, RZ, R167 ;  /* 0x000000ffffa47224 */ /* 0x000fe200078e00a7 */
[----:B--2---:R0:W-:Y:S02]  /*23370*/  STL [R1+0x82c], R88 ;  /* 0x00082c5801007387 */ /* 0x0041e40000100800 */
[----:B0-----:R-:W-:Y:S02]  /*23380*/  IMAD.MOV.U32 R88, RZ, RZ, R87 ;  /* 0x000000ffff587224 */ /* 0x001fe400078e0057 */
.L_x_31084:
[----:B0-----:R-:W-:Y:S05]  /*23390*/  BSYNC B1 ;  /* 0x0000000000017941 */ /* 0x001fea0003800000 */
.L_x_31082:
        /* <DEDUP_REMOVED lines=12> */
.L_x_31086:
[----:B0-----:R-:W2:Y:S01]  /*23460*/  LDL.LU R87, [R1+0x82c] ;  /* 0x00082c0001577983 */ /* 0x001ea20000300800 */
[----:B------:R-:W-:Y:S02]  /*23470*/  IMAD.MOV.U32 R0, RZ, RZ, R252 ;  /* 0x000000ffff007224 */ /* 0x000fe400078e00fc */
[----:B------:R-:W-:Y:S01]  /*23480*/  IMAD.MOV.U32 R167, RZ, RZ, R166 ;  /* 0x000000ffffa77224 */ /* 0x000fe200078e00a6 */
[----:B--2---:R0:W-:Y:S02]  /*23490*/  STL [R1+0x828], R87 ;  /* 0x0008285701007387 */ /* 0x0041e40000100800 */
[----:B0-----:R-:W-:Y:S02]  /*234a0*/  IMAD.MOV.U32 R87, RZ, RZ, R86 ;  /* 0x000000ffff577224 */ /* 0x001fe400078e0056 */
.L_x_31087:
[----:B0-----:R-:W-:Y:S05]  /*234b0*/  BSYNC B1 ;  /* 0x0000000000017941 */ /* 0x001fea0003800000 */
.L_x_31085:
        /* <DEDUP_REMOVED lines=12> */
.L_x_31089:
[----:B0-----:R-:W2:Y:S01]  /*23580*/  LDL.LU R86, [R1+0x828] ;  /* 0x0008280001567983 */ /* 0x001ea20000300800 */
[----:B------:R-:W-:Y:S02]  /*23590*/  IMAD.MOV.U32 R252, RZ, RZ, R0 ;  /* 0x000000fffffc7224 */ /* 0x000fe400078e0000 */
[----:B------:R-:W-:Y:S01]  /*235a0*/  IMAD.MOV.U32 R166, RZ, RZ, R169 ;  /* 0x000000ffffa67224 */ /* 0x000fe200078e00a9 */
[----:B--2---:R0:W-:Y:S02]  /*235b0*/  STL [R1+0x82c], R86 ;  /* 0x00082c5601007387 */ /* 0x0041e40000100800 */
[----:B0-----:R-:W-:Y:S02]  /*235c0*/  IMAD.MOV.U32 R86, RZ, RZ, R85 ;  /* 0x000000ffff567224 */ /* 0x001fe400078e0055 */
.L_x_31090:
[----:B0-----:R-:W-:Y:S05]  /*235d0*/  BSYNC B1 ;  /* 0x0000000000017941 */ /* 0x001fea0003800000 */
.L_x_31088:
        /* <DEDUP_REMOVED lines=12> */
.L_x_31092:
[----:B0-----:R-:W2:Y:S01]  /*236a0*/  LDL.LU R85, [R1+0x82c] ;  /* 0x00082c0001557983 */ /* 0x001ea20000300800 */
[----:B------:R-:W-:Y:S01]  /*236b0*/  MOV R0, R252 ;  /* 0x000000fc00007202 */ /* 0x000fe20000000f00 */
[----:B------:R-:W-:Y:S02]  /*236c0*/  IMAD.MOV.U32 R169, RZ, RZ, R168 ;  /* 0x000000ffffa97224 */ /* 0x000fe400078e00a8 */
[----:B--2---:R0:W-:Y:S02]  /*236d0*/  STL [R1+0x828], R85 ;  /* 0x0008285501007387 */ /* 0x0041e40000100800 */
[----:B0-----:R-:W-:Y:S02]  /*236e0*/  IMAD.MOV.U32 R85, RZ, RZ, R84 ;  /* 0x000000ffff557224 */ /* 0x001fe400078e0054 */
.L_x_31093:
[----:B0-----:R-:W-:Y:S05]  /*236f0*/  BSYNC B1 ;  /* 0x0000000000017941 */ /* 0x001fea0003800000 */
.L_x_31091:
        /* <DEDUP_REMOVED lines=12> */
.L_x_31095:
[----:B0-----:R-:W2:Y:S01]  /*237c0*/  LDL.LU R84, [R1+0x828] ;  /* 0x0008280001547983 */ /* 0x001ea20000300800 */
[----:B------:R-:W-:Y:S01]  /*237d0*/  IMAD.MOV.U32 R252, RZ, RZ, R0 ;  /* 0x000000fffffc7224 */ /* 0x000fe200078e0000 */
[----:B------:R-:W-:Y:S02]  /*237e0*/  MOV R168, R171 ;  /* 0x000000ab00a87202 */ /* 0x000fe40000000f00 */
[----:B--2---:R0:W-:Y:S02]  /*237f0*/  STL [R1+0x82c], R84 ;  /* 0x00082c5401007387 */ /* 0x0041e40000100800 */
[----:B0-----:R-:W-:Y:S02]  /*23800*/  IMAD.MOV.U32 R84, RZ, RZ, R83 ;  /* 0x000000ffff547224 */ /* 0x001fe400078e0053 */
.L_x_31096:
[----:B0-----:R-:W-:Y:S05]  /*23810*/  BSYNC B1 ;  /* 0x0000000000017941 */ /* 0x001fea0003800000 */
.L_x_31094:
        /* <DEDUP_REMOVED lines=12> */
.L_x_31098:
[----:B0-----:R-:W2:Y:S01]  /*238e0*/  LDL.LU R83, [R1+0x82c] ;  /* 0x00082c0001537983 */ /* 0x001ea20000300800 */
[----:B------:R-:W-:Y:S02]  /*238f0*/  IMAD.MOV.U32 R0, RZ, RZ, R252 ;  /* 0x000000ffff007224 */ /* 0x000fe400078e00fc */
[----:B------:R-:W-:Y:S01]  /*23900*/  IMAD.MOV.U32 R171, RZ, RZ, R170 ;  /* 0x000000ffffab7224 */ /* 0x000fe200078e00aa */
[----:B--2---:R0:W-:Y:S02]  /*23910*/  STL [R1+0x828], R83 ;  /* 0x0008285301007387 */ /* 0x0041e40000100800 */
[----:B0-----:R-:W-:Y:S02]  /*23920*/  MOV R83, R82 ;  /* 0x0000005200537202 */ /* 0x001fe40000000f00 */
.L_x_31099:
[----:B0-----:R-:W-:Y:S05]  /*23930*/  BSYNC B1 ;  /* 0x0000000000017941 */ /* 0x001fea0003800000 */
.L_x_31097:
        /* <DEDUP_REMOVED lines=12> */
.L_x_31101:
[----:B0-----:R-:W2:Y:S01]  /*23a00*/  LDL.LU R82, [R1+0x828] ;  /* 0x0008280001527983 */ /* 0x001ea20000300800 */
[----:B------:R-:W-:Y:S02]  /*23a10*/  IMAD.MOV.U32 R252, RZ, RZ, R0 ;  /* 0x000000fffffc7224 */ /* 0x000fe400078e0000 */
[----:B------:R-:W-:Y:S01]  /*23a20*/  IMAD.MOV.U32 R170, RZ, RZ, R173 ;  /* 0x000000ffffaa7224 */ /* 0x000fe200078e00ad */
[----:B--2---:R0:W-:Y:S02]  /*23a30*/  STL [R1+0x82c], R82 ;  /* 0x00082c5201007387 */ /* 0x0041e40000100800 */
[----:B0-----:R-:W-:Y:S02]  /*23a40*/  IMAD.MOV.U32 R82, RZ, RZ, R81 ;  /* 0x000000ffff527224 */ /* 0x001fe400078e0051 */
.L_x_31102:
[----:B0-----:R-:W-:Y:S05]  /*23a50*/  BSYNC B1 ;  /* 0x0000000000017941 */ /* 0x001fea0003800000 */
.L_x_31100:
        /* <DEDUP_REMOVED lines=12> */
.L_x_31104:
[----:B0-----:R-:W2:Y:S01]  /*23b20*/  LDL.LU R81, [R1+0x82c] ;  /* 0x00082c0001517983 */ /* 0x001ea20000300800 */
[----:B------:R-:W-:Y:S02]  /*23b30*/  IMAD.MOV.U32 R0, RZ, RZ, R252 ;  /* 0x000000ffff007224 */ /* 0x000fe400078e00fc */
[----:B------:R-:W-:Y:S01]  /*23b40*/  IMAD.MOV.U32 R173, RZ, RZ, R172 ;  /* 0x000000ffffad7224 */ /* 0x000fe200078e00ac */
[----:B--2---:R0:W-:Y:S02]  /*23b50*/  STL [R1+0x828], R81 ;  /* 0x0008285101007387 */ /* 0x0041e40000100800 */
[----:B0-----:R-:W-:Y:S02]  /*23b60*/  IMAD.MOV.U32 R81, RZ, RZ, R80 ;  /* 0x000000ffff517224 */ /* 0x001fe400078e0050 */
.L_x_31105:
[----:B0-----:R-:W-:Y:S05]  /*23b70*/  BSYNC B1 ;  /* 0x0000000000017941 */ /* 0x001fea0003800000 */
.L_x_31103:
        /* <DEDUP_REMOVED lines=12> */
.L_x_31107:
[----:B0-----:R-:W2:Y:S01]  /*23c40*/  LDL.LU R80, [R1+0x828] ;  /* 0x0008280001507983 */ /* 0x001ea20000300800 */
[----:B------:R-:W-:Y:S02]  /*23c50*/  IMAD.MOV.U32 R252, RZ, RZ, R0 ;  /* 0x000000fffffc7224 */ /* 0x000fe400078e0000 */
[----:B------:R-:W-:Y:S01]  /*23c60*/  IMAD.MOV.U32 R172, RZ, RZ, R175 ;  /* 0x000000ffffac7224 */ /* 0x000fe200078e00af */
[----:B--2---:R0:W-:Y:S02]  /*23c70*/  STL [R1+0x82c], R80 ;  /* 0x00082c5001007387 */ /* 0x0041e40000100800 */
[----:B0-----:R-:W-:Y:S02]  /*23c80*/  IMAD.MOV.U32 R80, RZ, RZ, R79 ;  /* 0x000000ffff507224 */ /* 0x001fe400078e004f */
.L_x_31108:
[----:B0-----:R-:W-:Y:S05]  /*23c90*/  BSYNC B1 ;  /* 0x0000000000017941 */ /* 0x001fea0003800000 */
.L_x_31106:
        /* <DEDUP_REMOVED lines=12> */
.L_x_31110:
[----:B0-----:R-:W2:Y:S01]  /*23d60*/  LDL.LU R79, [R1+0x82c] ;  /* 0x00082c00014f7983 */ /* 0x001ea20000300800 */
[----:B------:R-:W-:Y:S02]  /*23d70*/  IMAD.MOV.U32 R0, RZ, RZ, R252 ;  /* 0x000000ffff007224 */ /* 0x000fe400078e00fc */
[----:B------:R-:W-:Y:S01]  /*23d80*/  IMAD.MOV.U32 R175, RZ, RZ, R174 ;  /* 0x000000ffffaf7224 */ /* 0x000fe200078e00ae */
[----:B--2---:R0:W-:Y:S02]  /*23d90*/  STL [R1+0x828], R79 ;  /* 0x0008284f01007387 */ /* 0x0041e40000100800 */
[----:B0-----:R-:W-:Y:S02]  /*23da0*/  IMAD.MOV.U32 R79, RZ, RZ, R78 ;  /* 0x000000ffff4f7224 */ /* 0x001fe400078e004e */
.L_x_31111:
[----:B0-----:R-:W-:Y:S05]  /*23db0*/  BSYNC B1 ;  /* 0x0000000000017941 */ /* 0x001fea0003800000 */
.L_x_31109:
        /* <DEDUP_REMOVED lines=12> */
.L_x_31113:
[----:B0-----:R-:W2:Y:S01]  /*23e80*/  LDL.LU R78, [R1+0x828] ;  /* 0x00082800014e7983 */ /* 0x001ea20000300800 */
[----:B------:R-:W-:Y:S01]  /*23e90*/  MOV R252, R0 ;  /* 0x0000000000fc7202 */ /* 0x000fe20000000f00 */
[----:B------:R-:W-:Y:S02]  /*23ea0*/  IMAD.MOV.U32 R174, RZ, RZ, R177 ;  /* 0x000000ffffae7224 */ /* 0x000fe400078e00b1 */
[----:B--2---:R0:W-:Y:S02]  /*23eb0*/  STL [R1+0x82c], R78 ;  /* 0x00082c4e01007387 */ /* 0x0041e40000100800 */
[----:B0-----:R-:W-:Y:S02]  /*23ec0*/  IMAD.MOV.U32 R78, RZ, RZ, R77 ;  /* 0x000000ffff4e7224 */ /* 0x001fe400078e004d */
.L_x_31114:
[----:B0-----:R-:W-:Y:S05]  /*23ed0*/  BSYNC B1 ;  /* 0x0000000000017941 */ /* 0x001fea0003800000 */
.L_x_31112:
        /* <DEDUP_REMOVED lines=12> */
.L_x_31116:
[----:B0-----:R-:W2:Y:S01]  /*23fa0*/  LDL.LU R77, [R1+0x82c] ;  /* 0x00082c00014d7983 */ /* 0x001ea20000300800 */
[----:B------:R-:W-:Y:S01]  /*23fb0*/  IMAD.MOV.U32 R0, RZ, RZ, R252 ;  /* 0x000000ffff007224 */ /* 0x000fe200078e00fc */
[----:B------:R-:W-:Y:S02]  /*23fc0*/  MOV R177, R176 ;  /* 0x000000b000b17202 */ /* 0x000fe40000000f00 */
[----:B--2---:R0:W-:Y:S02]  /*23fd0*/  STL [R1+0x828], R77 ;  /* 0x0008284d01007387 */ /* 0x0041e40000100800 */
[----:B0-----:R-:W-:Y:S02]  /*23fe0*/  IMAD.MOV.U32 R77, RZ, RZ, R76 ;  /* 0x000000ffff4d7224 */ /* 0x001fe400078e004c */
.L_x_31117:
[----:B0-----:R-:W-:Y:S05]  /*23ff0*/  BSYNC B1 ;  /* 0x0000000000017941 */ /* 0x001fea0003800000 */
.L_x_31115:
        /* <DEDUP_REMOVED lines=12> */
.L_x_31119:
[----:B0-----:R-:W2:Y:S01]  /*240c0*/  LDL.LU R76, [R1+0x828] ;  /* 0x00082800014c7983 */ /* 0x001ea20000300800 */
[----:B------:R-:W-:Y:S02]  /*240d0*/  IMAD.MOV.U32 R252, RZ, RZ, R0 ;  /* 0x000000fffffc7224 */ /* 0x000fe400078e0000 */
[----:B------:R-:W-:Y:S01]  /*240e0*/  IMAD.MOV.U32 R176, RZ, RZ, R179 ;  /* 0x000000ffffb07224 */ /* 0x000fe200078e00b3 */
[----:B--2---:R0:W-:Y:S02]  /*240f0*/  STL [R1+0x82c], R76 ;  /* 0x00082c4c01007387 */ /* 0x0041e40000100800 */
[----:B0-----:R-:W-:Y:S02]  /*24100*/  MOV R76, R75 ;  /* 0x0000004b004c7202 */ /* 0x001fe40000000f00 */
.L_x_31120:
[----:B0-----:R-:W-:Y:S05]  /*24110*/  BSYNC B1 ;  /* 0x0000000000017941 */ /* 0x001fea0003800000 */
.L_x_31118:
        /* <DEDUP_REMOVED lines=12> */
.L_x_31122:
[----:B0-----:R-:W2:Y:S01]  /*241e0*/  LDL.LU R75, [R1+0x82c] ;  /* 0x00082c00014b7983 */ /* 0x001ea20000300800 */
[----:B------:R-:W-:Y:S02]  /*241f0*/  IMAD.MOV.U32 R0, RZ, RZ, R252 ;  /* 0x000000ffff007224 */ /* 0x000fe400078e00fc */
[----:B------:R-:W-:Y:S01]  /*24200*/  IMAD.MOV.U32 R179, RZ, RZ, R178 ;  /* 0x000000ffffb37224 */ /* 0x000fe200078e00b2 */
[----:B--2---:R0:W-:Y:S02]  /*24210*/  STL [R1+0x828], R75 ;  /* 0x0008284b01007387 */ /* 0x0041e40000100800 */
[----:B0-----:R-:W-:Y:S02]  /*24220*/  IMAD.MOV.U32 R75, RZ, RZ, R74 ;  /* 0x000000ffff4b7224 */ /* 0x001fe400078e004a */
.L_x_31123:
[----:B0-----:R-:W-:Y:S05]  /*24230*/  BSYNC B1 ;  /* 0x0000000000017941 */ /* 0x001fea0003800000 */
.L_x_31121:
        /* <DEDUP_REMOVED lines=12> */
.L_x_31125:
[----:B0-----:R-:W2:Y:S01]  /*24300*/  LDL.LU R74, [R1+0x828] ;  /* 0x00082800014a7983 */ /* 0x001ea20000300800 */
[----:B------:R-:W-:Y:S02]  /*24310*/  IMAD.MOV.U32 R252, RZ, RZ, R0 ;  /* 0x000000fffffc7224 */ /* 0x000fe400078e0000 */
[----:B------:R-:W-:Y:S01]  /*24320*/  IMAD.MOV.U32 R178, RZ, RZ, R181 ;  /* 0x000000ffffb27224 */ /* 0x000fe200078e00b5 */
[----:B--2---:R0:W-:Y:S02]  /*24330*/  STL [R1+0x82c], R74 ;  /* 0x00082c4a01007387 */ /* 0x0041e40000100800 */
[----:B0-----:R-:W-:Y:S02]  /*24340*/  IMAD.MOV.U32 R74, RZ, RZ, R73 ;  /* 0x000000ffff4a7224 */ /* 0x001fe400078e0049 */
.L_x_31126:
[----:B0-----:R-:W-:Y:S05]  /*24350*/  BSYNC B1 ;  /* 0x0000000000017941 */ /* 0x001fea0003800000 */
.L_x_31124:
        /* <DEDUP_REMOVED lines=12> */
.L_x_31128:
[----:B0-----:R-:W2:Y:S01]  /*24420*/  LDL.LU R73, [R1+0x82c] ;  /* 0x00082c0001497983 */ /* 0x001ea20000300800 */
[----:B------:R-:W-:Y:S02]  /*24430*/  IMAD.MOV.U32 R0, RZ, RZ, R252 ;  /* 0x000000ffff007224 */ /* 0x000fe400078e00fc */
[----:B------:R-:W-:Y:S01]  /*24440*/  IMAD.MOV.U32 R181, RZ, RZ, R180 ;  /* 0x000000ffffb57224 */ /* 0x000fe200078e00b4 */
[----:B--2---:R0:W-:Y:S02]  /*24450*/  STL [R1+0x828], R73 ;  /* 0x0008284901007387 */ /* 0x0041e40000100800 */
[----:B0-----:R-:W-:Y:S02]  /*24460*/  IMAD.MOV.U32 R73, RZ, RZ, R72 ;  /* 0x000000ffff497224 */ /* 0x001fe400078e0048 */
.L_x_31129:
[----:B0-----:R-:W-:Y:S05]  /*24470*/  BSYNC B1 ;  /* 0x0000000000017941 */ /* 0x001fea0003800000 */
.L_x_31127:
        /* <DEDUP_REMOVED lines=12> */
.L_x_31131:
[----:B0-----:R-:W2:Y:S01]  /*24540*/  LDL.LU R72, [R1+0x828] ;  /* 0x0008280001487983 */ /* 0x001ea20000300800 */
[----:B------:R-:W-:Y:S02]  /*24550*/  IMAD.MOV.U32 R252, RZ, RZ, R0 ;  /* 0x000000fffffc7224 */ /* 0x000fe400078e0000 */
[----:B------:R-:W-:Y:S01]  /*24560*/  IMAD.MOV.U32 R180, RZ, RZ, R183 ;  /* 0x000000ffffb47224 */ /* 0x000fe200078e00b7 */
[----:B--2---:R0:W-:Y:S02]  /*24570*/  STL [R1+0x82c], R72 ;  /* 0x00082c4801007387 */ /* 0x0041e40000100800 */
[----:B0-----:R-:W-:Y:S02]  /*24580*/  IMAD.MOV.U32 R72, RZ, RZ, R71 ;  /* 0x000000ffff487224 */ /* 0x001fe400078e0047 */
.L_x_31132:
[----:B0-----:R-:W-:Y:S05]  /*24590*/  BSYNC B1 ;  /* 0x0000000000017941 */ /* 0x001fea0003800000 */
.L_x_31130:
        /* <DEDUP_REMOVED lines=12> */
.L_x_31134:
[----:B0-----:R-:W2:Y:S01]  /*24660*/  LDL.LU R71, [R1+0x82c] ;  /* 0x00082c0001477983 */ /* 0x001ea20000300800 */
[----:B------:R-:W-:Y:S01]  /*24670*/  MOV R0, R252 ;  /* 0x000000fc00007202 */ /* 0x000fe20000000f00 */
[----:B------:R-:W-:Y:S02]  /*24680*/  IMAD.MOV.U32 R183, RZ, RZ, R182 ;  /* 0x000000ffffb77224 */ /* 0x000fe400078e00b6 */
[----:B--2---:R0:W-:Y:S02]  /*24690*/  STL [R1+0x828], R71 ;  /* 0x0008284701007387 */ /* 0x0041e40000100800 */
[----:B0-----:R-:W-:Y:S02]  /*246a0*/  IMAD.MOV.U32 R71, RZ, RZ, R70 ;  /* 0x000000ffff477224 */ /* 0x001fe400078e0046 */
.L_x_31135:
[----:B0-----:R-:W-:Y:S05]  /*246b0*/  BSYNC B1 ;  /* 0x0000000000017941 */ /* 0x001fea0003800000 */
.L_x_31133:
        /* <DEDUP_REMOVED lines=12> */
.L_x_31137:
[----:B0-----:R-:W2:Y:S01]  /*24780*/  LDL.LU R70, [R1+0x828] ;  /* 0x0008280001467983 */ /* 0x001ea20000300800 */
[----:B------:R-:W-:Y:S01]  /*24790*/  IMAD.MOV.U32 R252, RZ, RZ, R0 ;  /* 0x000000fffffc7224 */ /* 0x000fe200078e0000 */
[----:B------:R-:W-:Y:S02]  /*247a0*/  MOV R182, R185 ;  /* 0x000000b900b67202 */ /* 0x000fe40000000f00 */
[----:B--2---:R0:W-:Y:S02]  /*247b0*/  STL [R1+0x82c], R70 ;  /* 0x00082c4601007387 */ /* 0x0041e40000100800 */
[----:B0-----:R-:W-:Y:S02]  /*247c0*/  IMAD.MOV.U32 R70, RZ, RZ, R69 ;  /* 0x000000ffff467224 */ /* 0x001fe400078e0045 */
.L_x_31138:
[----:B0-----:R-:W-:Y:S05]  /*247d0*/  BSYNC B1 ;  /* 0x0000000000017941 */ /* 0x001fea0003800000 */
.L_x_31136:
        /* <DEDUP_REMOVED lines=12> */
.L_x_31140:
[----:B0-----:R-:W2:Y:S01]  /*248a0*/  LDL.LU R69, [R1+0x82c] ;  /* 0x00082c0001457983 */ /* 0x001ea20000300800 */
[----:B------:R-:W-:Y:S02]  /*248b0*/  IMAD.MOV.U32 R0, RZ, RZ, R252 ;  /* 0x000000ffff007224 */ /* 0x000fe400078e00fc */
[----:B------:R-:W-:Y:S01]  /*248c0*/  IMAD.MOV.U32 R185, RZ, RZ, R184 ;  /* 0x000000ffffb97224 */ /* 0x000fe200078e00b8 */
[----:B--2---:R0:W-:Y:S02]  /*248d0*/  STL [R1+0x828], R69 ;  /* 0x0008284501007387 */ /* 0x0041e40000100800 */
[----:B0-----:R-:W-:Y:S02]  /*248e0*/  MOV R69, R68 ;  /* 0x0000004400457202 */ /* 0x001fe40000000f00 */
.L_x_31141:
[----:B0-----:R-:W-:Y:S05]  /*248f0*/  BSYNC B1 ;  /* 0x0000000000017941 */ /* 0x001fea0003800000 */
.L_x_31139:
        /* <DEDUP_REMOVED lines=12> */
.L_x_31143:
[----:B0-----:R-:W2:Y:S01]  /*249c0*/  LDL.LU R68, [R1+0x828] ;  /* 0x0008280001447983 */ /* 0x001ea20000300800 */
[----:B------:R-:W-:Y:S02]  /*249d0*/  IMAD.MOV.U32 R252, RZ, RZ, R0 ;  /* 0x000000fffffc7224 */ /* 0x000fe400078e0000 */
[----:B------:R-:W-:Y:S01]  /*249e0*/  IMAD.MOV.U32 R184, RZ, RZ, R187 ;  /* 0x000000ffffb87224 */ /* 0x000fe200078e00bb */
[----:B--2---:R0:W-:Y:S02]  /*249f0*/  STL [R1+0x82c], R68 ;  /* 0x00082c4401007387 */ /* 0x0041e40000100800 */
[----:B0-----:R-:W-:Y:S02]  /*24a00*/  IMAD.MOV.U32 R68, RZ, RZ, R67 ;  /* 0x000000ffff447224 */ /* 0x001fe400078e0043 */
.L_x_31144:
[----:B0-----:R-:W-:Y:S05]  /*24a10*/  BSYNC B1 ;  /* 0x0000000000017941 */ /* 0x001fea0003800000 */
.L_x_31142:
        /* <DEDUP_REMOVED lines=12> */
.L_x_31146:
[----:B0-----:R-:W2:Y:S01]  /*24ae0*/  LDL.LU R67, [R1+0x82c] ;  /* 0x00082c0001437983 */ /* 0x001ea20000300800 */
[----:B------:R-:W-:Y:S02]  /*24af0*/  IMAD.MOV.U32 R0, RZ, RZ, R252 ;  /* 0x000000ffff007224 */ /* 0x000fe400078e00fc */
[----:B------:R-:W-:Y:S01]  /*24b00*/  IMAD.MOV.U32 R187, RZ, RZ, R186 ;  /* 0x000000ffffbb7224 */ /* 0x000fe200078e00ba */
[----:B--2---:R0:W-:Y:S02]  /*24b10*/  STL [R1+0x828], R67 ;  /* 0x0008284301007387 */ /* 0x0041e40000100800 */
[----:B0-----:R-:W-:Y:S02]  /*24b20*/  IMAD.MOV.U32 R67, RZ, RZ, R66 ;  /* 0x000000ffff437224 */ /* 0x001fe400078e0042 */
.L_x_31147:
[----:B0-----:R-:W-:Y:S05]  /*24b30*/  BSYNC B1 ;  /* 0x0000000000017941 */ /* 0x001fea0003800000 */
.L_x_31145:
        /* <DEDUP_REMOVED lines=12> */
.L_x_31149:
[----:B0-----:R-:W2:Y:S01]  /*24c00*/  LDL.LU R66, [R1+0x828] ;  /* 0x0008280001427983 */ /* 0x001ea20000300800 */
[----:B------:R-:W-:Y:S02]  /*24c10*/  IMAD.MOV.U32 R252, RZ, RZ, R0 ;  /* 0x000000fffffc7224 */ /* 0x000fe400078e0000 */
[----:B------:R-:W-:Y:S01]  /*24c20*/  IMAD.MOV.U32 R186, RZ, RZ, R189 ;  /* 0x000000ffffba7224 */ /* 0x000fe200078e00bd */
[----:B--2---:R0:W-:Y:S02]  /*24c30*/  STL [R1+0x82c], R66 ;  /* 0x00082c4201007387 */ /* 0x0041e40000100800 */
[----:B0-----:R-:W-:Y:S02]  /*24c40*/  IMAD.MOV.U32 R66, RZ, RZ, R65 ;  /* 0x000000ffff427224 */ /* 0x001fe400078e0041 */
.L_x_31150:
[----:B0-----:R-:W-:Y:S05]  /*24c50*/  BSYNC B1 ;  /* 0x0000000000017941 */ /* 0x001fea0003800000 */
.L_x_31148:
        /* <DEDUP_REMOVED lines=12> */
.L_x_31152:
[----:B0-----:R-:W2:Y:S01]  /*24d20*/  LDL.LU R65, [R1+0x82c] ;  /* 0x00082c0001417983 */ /* 0x001ea20000300800 */
[----:B------:R-:W-:Y:S02]  /*24d30*/  IMAD.MOV.U32 R0, RZ, RZ, R252 ;  /* 0x000000ffff007224 */ /* 0x000fe400078e00fc */
[----:B------:R-:W-:Y:S01]  /*24d40*/  IMAD.MOV.U32 R189, RZ, RZ, R188 ;  /* 0x000000ffffbd7224 */ /* 0x000fe200078e00bc */
[----:B--2---:R0:W-:Y:S02]  /*24d50*/  STL [R1+0x828], R65 ;  /* 0x0008284101007387 */ /* 0x0041e40000100800 */
[----:B0-----:R-:W-:Y:S02]  /*24d60*/  IMAD.MOV.U32 R65, RZ, RZ, R64 ;  /* 0x000000ffff417224 */ /* 0x001fe400078e0040 */
.L_x_31153:
[----:B0-----:R-:W-:Y:S05]  /*24d70*/  BSYNC B1 ;  /* 0x0000000000017941 */ /* 0x001fea0003800000 */
.L_x_31151:
        /* <DEDUP_REMOVED lines=12> */
.L_x_31155:
[----:B0-----:R-:W2:Y:S01]  /*24e40*/  LDL.LU R64, [R1+0x828] ;  /* 0x0008280001407983 */ /* 0x001ea20000300800 */
[----:B------:R-:W-:Y:S01]  /*24e50*/  MOV R252, R0 ;  /* 0x0000000000fc7202 */ /* 0x000fe20000000f00 */
[----:B------:R-:W-:Y:S02]  /*24e60*/  IMAD.MOV.U32 R188, RZ, RZ, R191 ;  /* 0x000000ffffbc7224 */ /* 0x000fe400078e00bf */
[----:B--2---:R0:W-:Y:S02]  /*24e70*/  STL [R1+0x82c], R64 ;  /* 0x00082c4001007387 */ /* 0x0041e40000100800 */
[----:B0-----:R-:W-:Y:S02]  /*24e80*/  IMAD.MOV.U32 R64, RZ, RZ, R63 ;  /* 0x000000ffff407224 */ /* 0x001fe400078e003f */
.L_x_31156:
[----:B0-----:R-:W-:Y:S05]  /*24e90*/  BSYNC B1 ;  /* 0x0000000000017941 */ /* 0x001fea0003800000 */
.L_x_31154:
        /* <DEDUP_REMOVED lines=12> */
.L_x_31158:
[----:B0-----:R-:W2:Y:S01]  /*24f60*/  LDL.LU R63, [R1+0x82c] ;  /* 0x00082c00013f7983 */ /* 0x001ea20000300800 */
[----:B------:R-:W-:Y:S01]  /*24f70*/  IMAD.MOV.U32 R0, RZ, RZ, R252 ;  /* 0x000000ffff007224 */ /* 0x000fe200078e00fc */
[----:B------:R-:W-:Y:S02]  /*24f80*/  MOV R191, R190 ;  /* 0x000000be00bf7202 */ /* 0x000fe40000000f00 */
[----:B--2---:R0:W-:Y:S02]  /*24f90*/  STL [R1+0x828], R63 ;  /* 0x0008283f01007387 */ /* 0x0041e40000100800 */
[----:B0-----:R-:W-:Y:S02]  /*24fa0*/  IMAD.MOV.U32 R63, RZ, RZ, R62 ;  /* 0x000000ffff3f7224 */ /* 0x001fe400078e003e */
.L_x_31159:
[----:B0-----:R-:W-:Y:S05]  /*24fb0*/  BSYNC B1 ;  /* 0x0000000000017941 */ /* 0x001fea0003800000 */
.L_x_31157:
        /* <DEDUP_REMOVED lines=12> */
.L_x_31161:
[----:B0-----:R-:W2:Y:S01]  /*25080*/  LDL.LU R62, [R1+0x828] ;  /* 0x00082800013e7983 */ /* 0x001ea20000300800 */
[----:B------:R-:W-:Y:S02]  /*25090*/  IMAD.MOV.U32 R252, RZ, RZ, R0 ;  /* 0x000000fffffc7224 */ /* 0x000fe400078e0000 */
[----:B------:R-:W-:Y:S01]  /*250a0*/  IMAD.MOV.U32 R190, RZ, RZ, R193 ;  /* 0x000000ffffbe7224 */ /* 0x000fe200078e00c1 */
[----:B--2---:R0:W-:Y:S02]  /*250b0*/  STL [R1+0x82c], R62 ;  /* 0x00082c3e01007387 */ /* 0x0041e40000100800 */
[----:B0-----:R-:W-:Y:S02]  /*250c0*/  MOV R62, R61 ;  /* 0x0000003d003e7202 */ /* 0x001fe40000000f00 */
.L_x_31162:
[----:B0-----:R-:W-:Y:S05]  /*250d0*/  BSYNC B1 ;  /* 0x0000000000017941 */ /* 0x001fea0003800000 */
.L_x_31160:
        /* <DEDUP_REMOVED lines=12> */
.L_x_31164:
[----:B0-----:R-:W2:Y:S01]  /*251a0*/  LDL.LU R61, [R1+0x82c] ;  /* 0x00082c00013d7983 */ /* 0x001ea20000300800 */
[----:B------:R-:W-:Y:S02]  /*251b0*/  IMAD.MOV.U32 R0, RZ, RZ, R252 ;  /* 0x000000ffff007224 */ /* 0x000fe400078e00fc */
[----:B------:R-:W-:Y:S01]  /*251c0*/  IMAD.MOV.U32 R193, RZ, RZ, R192 ;  /* 0x000000ffffc17224 */ /* 0x000fe200078e00c0 */
[----:B--2---:R0:W-:Y:S02]  /*251d0*/  STL [R1+0x828], R61 ;  /* 0x0008283d01007387 */ /* 0x0041e40000100800 */
[----:B0-----:R-:W-:Y:S02]  /*251e0*/  IMAD.MOV.U32 R61, RZ, RZ, R60 ;  /* 0x000000ffff3d7224 */ /* 0x001fe400078e003c */
.L_x_31165:
[----:B0-----:R-:W-:Y:S05]  /*251f0*/  BSYNC B1 ;  /* 0x0000000000017941 */ /* 0x001fea0003800000 */
.L_x_31163:
        /* <DEDUP_REMOVED lines=12> */
.L_x_31167:
[----:B0-----:R-:W2:Y:S01]  /*252c0*/  LDL.LU R60, [R1+0x828] ;  /* 0x00082800013c7983 */ /* 0x001ea20000300800 */
[----:B------:R-:W-:Y:S02]  /*252d0*/  IMAD.MOV.U32 R252, RZ, RZ, R0 ;  /* 0x000000fffffc7224 */ /* 0x000fe400078e0000 */
[----:B------:R-:W-:Y:S01]  /*252e0*/  IMAD.MOV.U32 R192, RZ, RZ, R195 ;  /* 0x000000ffffc07224 */ /* 0x000fe200078e00c3 */
[----:B--2---:R0:W-:Y:S02]  /*252f0*/  STL [R1+0x82c], R60 ;  /* 0x00082c3c01007387 */ /* 0x0041e40000100800 */
[----:B0-----:R-:W-:Y:S02]  /*25300*/  IMAD.MOV.U32 R60, RZ, RZ, R59 ;  /* 0x000000ffff3c7224 */ /* 0x001fe400078e003b */
.L_x_31168:
[----:B0-----:R-:W-:Y:S05]  /*25310*/  BSYNC B1 ;  /* 0x0000000000017941 */ /* 0x001fea0003800000 */
.L_x_31166:
        /* <DEDUP_REMOVED lines=12> */
.L_x_31170:
[----:B0-----:R-:W2:Y:S01]  /*253e0*/  LDL.LU R59, [R1+0x82c] ;  /* 0x00082c00013b7983 */ /* 0x001ea20000300800 */
[----:B------:R-:W-:Y:S02]  /*253f0*/  IMAD.MOV.U32 R0, RZ, RZ, R252 ;  /* 0x000000ffff007224 */ /* 0x000fe400078e00fc */
[----:B------:R-:W-:Y:S01]  /*25400*/  IMAD.MOV.U32 R195, RZ, RZ, R194 ;  /* 0x000000ffffc37224 */ /* 0x000fe200078e00c2 */
[----:B--2---:R0:W-:Y:S02]  /*25410*/  STL [R1+0x828], R59 ;  /* 0x0008283b01007387 */ /* 0x0041e40000100800 */
[----:B0-----:R-:W-:Y:S02]  /*25420*/  IMAD.MOV.U32 R59, RZ, RZ, R58 ;  /* 0x000000ffff3b7224 */ /* 0x001fe400078e003a */
.L_x_31171:
[----:B0-----:R-:W-:Y:S05]  /*25430*/  BSYNC B1 ;  /* 0x0000000000017941 */ /* 0x001fea0003800000 */
.L_x_31169:
        /* <DEDUP_REMOVED lines=12> */
.L_x_31173:
[----:B0-----:R-:W2:Y:S01]  /*25500*/  LDL.LU R58, [R1+0x828] ;  /* 0x00082800013a7983 */ /* 0x001ea20000300800 */
[----:B------:R-:W-:Y:S02]  /*25510*/  IMAD.MOV.U32 R252, RZ, RZ, R0 ;  /* 0x000000fffffc7224 */ /* 0x000fe400078e0000 */
[----:B------:R-:W-:Y:S01]  /*25520*/  IMAD.MOV.U32 R194, RZ, RZ, R197 ;  /* 0x000000ffffc27224 */ /* 0x000fe200078e00c5 */
[----:B--2---:R0:W-:Y:S02]  /*25530*/  STL [R1+0x82c], R58 ;  /* 0x00082c3a01007387 */ /* 0x0041e40000100800 */
[----:B0-----:R-:W-:Y:S02]  /*25540*/  IMAD.MOV.U32 R58, RZ, RZ, R57 ;  /* 0x000000ffff3a7224 */ /* 0x001fe400078e0039 */
.L_x_31174:
[----:B0-----:R-:W-:Y:S05]  /*25550*/  BSYNC B1 ;  /* 0x0000000000017941 */ /* 0x001fea0003800000 */
.L_x_31172:
        /* <DEDUP_REMOVED lines=12> */
.L_x_31176:
[----:B0-----:R-:W2:Y:S01]  /*25620*/  LDL.LU R57, [R1+0x82c] ;  /* 0x00082c0001397983 */ /* 0x001ea20000300800 */
[----:B------:R-:W-:Y:S01]  /*25630*/  MOV R0, R252 ;  /* 0x000000fc00007202 */ /* 0x000fe20000000f00 */
[----:B------:R-:W-:Y:S02]  /*25640*/  IMAD.MOV.U32 R197, RZ, RZ, R196 ;  /* 0x000000ffffc57224 */ /* 0x000fe400078e00c4 */
[----:B--2---:R0:W-:Y:S02]  /*25650*/  STL [R1+0x828], R57 ;  /* 0x0008283901007387 */ /* 0x0041e40000100800 */
[----:B0-----:R-:W-:Y:S02]  /*25660*/  IMAD.MOV.U32 R57, RZ, RZ, R56 ;  /* 0x000000ffff397224 */ /* 0x001fe400078e0038 */
.L_x_31177:
[----:B0-----:R-:W-:Y:S05]  /*25670*/  BSYNC B1 ;  /* 0x0000000000017941 */ /* 0x001fea0003800000 */
.L_x_31175:
        /* <DEDUP_REMOVED lines=12> */
.L_x_31179:
[----:B0-----:R-:W2:Y:S01]  /*25740*/  LDL.LU R56, [R1+0x828] ;  /* 0x0008280001387983 */ /* 0x001ea20000300800 */
[----:B------:R-:W-:Y:S01]  /*25750*/  IMAD.MOV.U32 R252, RZ, RZ, R0 ;  /* 0x000000fffffc7224 */ /* 0x000fe200078e0000 */
[----:B------:R-:W-:Y:S02]  /*25760*/  MOV R196, R199 ;  /* 0x000000c700c47202 */ /* 0x000fe40000000f00 */
[----:B--2---:R0:W-:Y:S02]  /*25770*/  STL [R1+0x82c], R56 ;  /* 0x00082c3801007387 */ /* 0x0041e40000100800 */
[----:B0-----:R-:W-:Y:S02]  /*25780*/  IMAD.MOV.U32 R56, RZ, RZ, R55 ;  /* 0x000000ffff387224 */ /* 0x001fe400078e0037 */
.L_x_31180:
[----:B0-----:R-:W-:Y:S05]  /*25790*/  BSYNC B1 ;  /* 0x0000000000017941 */ /* 0x001fea0003800000 */
.L_x_31178:
        /* <DEDUP_REMOVED lines=12> */
.L_x_31182:
[----:B0-----:R-:W2:Y:S01]  /*25860*/  LDL.LU R55, [R1+0x82c] ;  /* 0x00082c0001377983 */ /* 0x001ea20000300800 */
[----:B------:R-:W-:Y:S02]  /*25870*/  IMAD.MOV.U32 R0, RZ, RZ, R252 ;  /* 0x000000ffff007224 */ /* 0x000fe400078e00fc */
[----:B------:R-:W-:Y:S01]  /*25880*/  IMAD.MOV.U32 R199, RZ, RZ, R198 ;  /* 0x000000ffffc77224 */ /* 0x000fe200078e00c6 */
[----:B--2---:R0:W-:Y:S02]  /*25890*/  STL [R1+0x828], R55 ;  /* 0x0008283701007387 */ /* 0x0041e40000100800 */
[----:B0-----:R-:W-:Y:S02]  /*258a0*/  MOV R55, R54 ;  /* 0x0000003600377202 */ /* 0x001fe40000000f00 */
.L_x_31183:
[----:B0-----:R-:W-:Y:S05]  /*258b0*/  BSYNC B1 ;  /* 0x0000000000017941 */ /* 0x001fea0003800000 */
.L_x_31181:
        /* <DEDUP_REMOVED lines=12> */
.L_x_31185:
[----:B0-----:R-:W2:Y:S01]  /*25980*/  LDL.LU R54, [R1+0x828] ;  /* 0x0008280001367983 */ /* 0x001ea20000300800 */
[----:B------:R-:W-:Y:S02]  /*25990*/  IMAD.MOV.U32 R252, RZ, RZ, R0 ;  /* 0x000000fffffc7224 */ /* 0x000fe400078e0000 */
[----:B------:R-:W-:Y:S01]  /*259a0*/  IMAD.MOV.U32 R198, RZ, RZ, R201 ;  /* 0x000000ffffc67224 */ /* 0x000fe200078e00c9 */
[----:B--2---:R0:W-:Y:S02]  /*259b0*/  STL [R1+0x82c], R54 ;  /* 0x00082c3601007387 */ /* 0x0041e40000100800 */
[----:B0-----:R-:W-:Y:S02]  /*259c0*/  IMAD.MOV.U32 R54, RZ, RZ, R53 ;  /* 0x000000ffff367224 */ /* 0x001fe400078e0035 */
.L_x_31186:
[----:B0-----:R-:W-:Y:S05]  /*259d0*/  BSYNC B1 ;  /* 0x0000000000017941 */ /* 0x001fea0003800000 */
.L_x_31184:
        /* <DEDUP_REMOVED lines=12> */
.L_x_31188:
[----:B0-----:R-:W2:Y:S01]  /*25aa0*/  LDL.LU R53, [R1+0x82c] ;  /* 0x00082c0001357983 */ /* 0x001ea20000300800 */
[----:B------:R-:W-:Y:S02]  /*25ab0*/  IMAD.MOV.U32 R0, RZ, RZ, R252 ;  /* 0x000000ffff007224 */ /* 0x000fe400078e00fc */
[----:B------:R-:W-:Y:S01]  /*25ac0*/  IMAD.MOV.U32 R201, RZ, RZ, R200 ;  /* 0x000000ffffc97224 */ /* 0x000fe200078e00c8 */
[----:B--2---:R0:W-:Y:S02]  /*25ad0*/  STL [R1+0x828], R53 ;  /* 0x0008283501007387 */ /* 0x0041e40000100800 */
[----:B0-----:R-:W-:Y:S02]  /*25ae0*/  IMAD.MOV.U32 R53, RZ, RZ, R52 ;  /* 0x000000ffff357224 */ /* 0x001fe400078e0034 */
.L_x_31189:
[----:B0-----:R-:W-:Y:S05]  /*25af0*/  BSYNC B1 ;  /* 0x0000000000017941 */ /* 0x001fea0003800000 */
.L_x_31187:
        /* <DEDUP_REMOVED lines=12> */
.L_x_31191:
[----:B0-----:R-:W2:Y:S01]  /*25bc0*/  LDL.LU R52, [R1+0x828] ;  /* 0x0008280001347983 */ /* 0x001ea20000300800 */
[----:B------:R-:W-:Y:S02]  /*25bd0*/  IMAD.MOV.U32 R252, RZ, RZ, R0 ;  /* 0x000000fffffc7224 */ /* 0x000fe400078e0000 */
[----:B------:R-:W-:Y:S01]  /*25be0*/  IMAD.MOV.U32 R200, RZ, RZ, R203 ;  /* 0x000000ffffc87224 */ /* 0x000fe200078e00cb */
[----:B--2---:R0:W-:Y:S02]  /*25bf0*/  STL [R1+0x82c], R52 ;  /* 0x00082c3401007387 */ /* 0x0041e40000100800 */
[----:B0-----:R-:W-:Y:S02]  /*25c00*/  IMAD.MOV.U32 R52, RZ, RZ, R51 ;  /* 0x000000ffff347224 */ /* 0x001fe400078e0033 */
.L_x_31192:
[----:B0-----:R-:W-:Y:S05]  /*25c10*/  BSYNC B1 ;  /* 0x0000000000017941 */ /* 0x001fea0003800000 */
.L_x_31190:
        /* <DEDUP_REMOVED lines=12> */
.L_x_31194:
[----:B0-----:R-:W2:Y:S01]  /*25ce0*/  LDL.LU R51, [R1+0x82c] ;  /* 0x00082c0001337983 */ /* 0x001ea20000300800 */
[----:B------:R-:W-:Y:S02]  /*25cf0*/  IMAD.MOV.U32 R0, RZ, RZ, R252 ;  /* 0x000000ffff007224 */ /* 0x000fe400078e00fc */
[----:B------:R-:W-:Y:S01]  /*25d00*/  IMAD.MOV.U32 R203, RZ, RZ, R202 ;  /* 0x000000ffffcb7224 */ /* 0x000fe200078e00ca */
[----:B--2---:R0:W-:Y:S02]  /*25d10*/  STL [R1+0x828], R51 ;  /* 0x0008283301007387 */ /* 0x0041e40000100800 */
[----:B0-----:R-:W-:Y:S02]  /*25d20*/  IMAD.MOV.U32 R51, RZ, RZ, R50 ;  /* 0x000000ffff337224 */ /* 0x001fe400078e0032 */
.L_x_31195:
[----:B0-----:R-:W-:Y:S05]  /*25d30*/  BSYNC B1 ;  /* 0x0000000000017941 */ /* 0x001fea0003800000 */
.L_x_31193:
        /* <DEDUP_REMOVED lines=12> */
.L_x_31197:
[----:B0-----:R-:W2:Y:S01]  /*25e00*/  LDL.LU R50, [R1+0x828] ;  /* 0x0008280001327983 */ /* 0x001ea20000300800 */
[----:B------:R-:W-:Y:S01]  /*25e10*/  MOV R252, R0 ;  /* 0x0000000000fc7202 */ /* 0x000fe20000000f00 */
[----:B------:R-:W-:Y:S02]  /*25e20*/  IMAD.MOV.U32 R202, RZ, RZ, R205 ;  /* 0x000000ffffca7224 */ /* 0x000fe400078e00cd */
[----:B--2---:R0:W-:Y:S02]  /*25e30*/  STL [R1+0x82c], R50 ;  /* 0x00082c3201007387 */ /* 0x0041e40000100800 */
[----:B0-----:R-:W-:Y:S02]  /*25e40*/  IMAD.MOV.U32 R50, RZ, RZ, R49 ;  /* 0x000000ffff327224 */ /* 0x001fe400078e0031 */
.L_x_31198:
[----:B0-----:R-:W-:Y:S05]  /*25e50*/  BSYNC B1 ;  /* 0x0000000000017941 */ /* 0x001fea0003800000 */
.L_x_31196:
        /* <DEDUP_REMOVED lines=12> */
.L_x_31200:
[----:B0-----:R-:W2:Y:S01]  /*25f20*/  LDL.LU R49, [R1+0x82c] ;  /* 0x00082c0001317983 */ /* 0x001ea20000300800 */
[----:B------:R-:W-:Y:S01]  /*25f30*/  IMAD.MOV.U32 R0, RZ, RZ, R252 ;  /* 0x000000ffff007224 */ /* 0x000fe200078e00fc */
[----:B------:R-:W-:Y:S02]  /*25f40*/  MOV R205, R204 ;  /* 0x000000cc00cd7202 */ /* 0x000fe40000000f00 */
[----:B--2---:R0:W-:Y:S02]  /*25f50*/  STL [R1+0x828], R49 ;  /* 0x0008283101007387 */ /* 0x0041e40000100800 */
[----:B0-----:R-:W-:Y:S02]  /*25f60*/  IMAD.MOV.U32 R49, RZ, RZ, R48 ;  /* 0x000000ffff317224 */ /* 0x001fe400078e0030 */
.L_x_31201:
[----:B0-----:R-:W-:Y:S05]  /*25f70*/  BSYNC B1 ;  /* 0x0000000000017941 */ /* 0x001fea0003800000 */
.L_x_31199:
        /* <DEDUP_REMOVED lines=12> */
.L_x_31203:
[----:B0-----:R-:W2:Y:S01]  /*26040*/  LDL.LU R48, [R1+0x828] ;  /* 0x0008280001307983 */ /* 0x001ea20000300800 */
[----:B------:R-:W-:Y:S02]  /*26050*/  IMAD.MOV.U32 R252, RZ, RZ, R0 ;  /* 0x000000fffffc7224 */ /* 0x000fe400078e0000 */
[----:B------:R-:W-:Y:S01]  /*26060*/  IMAD.MOV.U32 R204, RZ, RZ, R207 ;  /* 0x000000ffffcc7224 */ /* 0x000fe200078e00cf */
[----:B--2---:R0:W-:Y:S02]  /*26070*/  STL [R1+0x82c], R48 ;  /* 0x00082c3001007387 */ /* 0x0041e40000100800 */
[----:B0-----:R-:W-:Y:S02]  /*26080*/  MOV R48, R47 ;  /* 0x0000002f00307202 */ /* 0x001fe40000000f00 */
.L_x_31204:
[----:B0-----:R-:W-:Y:S05]  /*26090*/  BSYNC B1 ;  /* 0x0000000000017941 */ /* 0x001fea0003800000 */
.L_x_31202:
        /* <DEDUP_REMOVED lines=12> */
.L_x_31206:
[----:B0-----:R-:W2:Y:S01]  /*26160*/  LDL.LU R47, [R1+0x82c] ;  /* 0x00082c00012f7983 */ /* 0x001ea20000300800 */
[----:B------:R-:W-:Y:S02]  /*26170*/  IMAD.MOV.U32 R0, RZ, RZ, R252 ;  /* 0x000000ffff007224 */ /* 0x000fe400078e00fc */
[----:B------:R-:W-:Y:S01]  /*26180*/  IMAD.MOV.U32 R207, RZ, RZ, R206 ;  /* 0x000000ffffcf7224 */ /* 0x000fe200078e00ce */
[----:B--2---:R0:W-:Y:S02]  /*26190*/  STL [R1+0x828], R47 ;  /* 0x0008282f01007387 */ /* 0x0041e40000100800 */
[----:B0-----:R-:W-:Y:S02]  /*261a0*/  IMAD.MOV.U32 R47, RZ, RZ, R46 ;  /* 0x000000ffff2f7224 */ /* 0x001fe400078e002e */
.L_x_31207:
[----:B0-----:R-:W-:Y:S05]  /*261b0*/  BSYNC B1 ;  /* 0x0000000000017941 */ /* 0x001fea0003800000 */
.L_x_31205:
        /* <DEDUP_REMOVED lines=12> */
.L_x_31209:
[----:B0-----:R-:W2:Y:S01]  /*26280*/  LDL.LU R46, [R1+0x828] ;  /* 0x00082800012e7983 */ /* 0x001ea20000300800 */
[----:B------:R-:W-:Y:S02]  /*26290*/  IMAD.MOV.U32 R252, RZ, RZ, R0 ;  /* 0x000000fffffc7224 */ /* 0x000fe400078e0000 */
[----:B------:R-:W-:Y:S01]  /*262a0*/  IMAD.MOV.U32 R206, RZ, RZ, R209 ;  /* 0x000000ffffce7224 */ /* 0x000fe200078e00d1 */
[----:B--2---:R0:W-:Y:S02]  /*262b0*/  STL [R1+0x82c], R46 ;  /* 0x00082c2e01007387 */ /* 0x0041e40000100800 */
[----:B0-----:R-:W-:Y:S02]  /*262c0*/  IMAD.MOV.U32 R46, RZ, RZ, R45 ;  /* 0x000000ffff2e7224 */ /* 0x001fe400078e002d */
.L_x_31210:
[----:B0-----:R-:W-:Y:S05]  /*262d0*/  BSYNC B1 ;  /* 0x0000000000017941 */ /* 0x001fea0003800000 */
.L_x_31208:
        /* <DEDUP_REMOVED lines=12> */
.L_x_31212:
[----:B0-----:R-:W2:Y:S01]  /*263a0*/  LDL.LU R45, [R1+0x82c] ;  /* 0x00082c00012d7983 */ /* 0x001ea20000300800 */
[----:B------:R-:W-:Y:S02]  /*263b0*/  IMAD.MOV.U32 R0, RZ, RZ, R252 ;  /* 0x000000ffff007224 */ /* 0x000fe400078e00fc */
[----:B------:R-:W-:Y:S01]  /*263c0*/  IMAD.MOV.U32 R209, RZ, RZ, R208 ;  /* 0x000000ffffd17224 */ /* 0x000fe200078e00d0 */
[----:B--2---:R0:W-:Y:S02]  /*263d0*/  STL [R1+0x828], R45 ;  /* 0x0008282d01007387 */ /* 0x0041e40000100800 */
[----:B0-----:R-:W-:Y:S02]  /*263e0*/  IMAD.MOV.U32 R45, RZ, RZ, R44 ;  /* 0x000000ffff2d7224 */ /* 0x001fe400078e002c */
.L_x_31213:
[----:B0-----:R-:W-:Y:S05]  /*263f0*/  BSYNC B1 ;  /* 0x0000000000017941 */ /* 0x001fea0003800000 */
.L_x_31211:
        /* <DEDUP_REMOVED lines=12> */
.L_x_31215:
[----:B0-----:R-:W2:Y:S01]  /*264c0*/  LDL.LU R44, [R1+0x828] ;  /* 0x00082800012c7983 */ /* 0x001ea20000300800 */
[----:B------:R-:W-:Y:S02]  /*264d0*/  IMAD.MOV.U32 R252, RZ, RZ, R0 ;  /* 0x000000fffffc7224 */ /* 0x000fe400078e0000 */
[----:B------:R-:W-:Y:S01]  /*264e0*/  IMAD.MOV.U32 R208, RZ, RZ, R211 ;  /* 0x000000ffffd07224 */ /* 0x000fe200078e00d3 */
[----:B--2---:R0:W-:Y:S02]  /*264f0*/  STL [R1+0x82c], R44 ;  /* 0x00082c2c01007387 */ /* 0x0041e40000100800 */
[----:B0-----:R-:W-:Y:S02]  /*26500*/  IMAD.MOV.U32 R44, RZ, RZ, R43 ;  /* 0x000000ffff2c7224 */ /* 0x001fe400078e002b */
.L_x_31216:
[----:B0-----:R-:W-:Y:S05]  /*26510*/  BSYNC B1 ;  /* 0x0000000000017941 */ /* 0x001fea0003800000 */
.L_x_31214:
        /* <DEDUP_REMOVED lines=12> */
.L_x_31218:
[----:B0-----:R-:W2:Y:S01]  /*265e0*/  LDL.LU R43, [R1+0x82c] ;  /* 0x00082c00012b7983 */ /* 0x001ea20000300800 */
[----:B------:R-:W-:Y:S01]  /*265f0*/  MOV R0, R252 ;  /* 0x000000fc00007202 */ /* 0x000fe20000000f00 */
[----:B------:R-:W-:Y:S02]  /*26600*/  IMAD.MOV.U32 R211, RZ, RZ, R210 ;  /* 0x000000ffffd37224 */ /* 0x000fe400078e00d2 */
[----:B--2---:R0:W-:Y:S02]  /*26610*/  STL [R1+0x828], R43 ;  /* 0x0008282b01007387 */ /* 0x0041e40000100800 */
[----:B0-----:R-:W-:Y:S02]  /*26620*/  IMAD.MOV.U32 R43, RZ, RZ, R42 ;  /* 0x000000ffff2b7224 */ /* 0x001fe400078e002a */
.L_x_31219:
[----:B0-----:R-:W-:Y:S05]  /*26630*/  BSYNC B1 ;  /* 0x0000000000017941 */ /* 0x001fea0003800000 */
.L_x_31217:
        /* <DEDUP_REMOVED lines=12> */
.L_x_31221:
[----:B0-----:R-:W2:Y:S01]  /*26700*/  LDL.LU R42, [R1+0x828] ;  /* 0x00082800012a7983 */ /* 0x001ea20000300800 */
[----:B------:R-:W-:Y:S01]  /*26710*/  IMAD.MOV.U32 R252, RZ, RZ, R0 ;  /* 0x000000fffffc7224 */ /* 0x000fe200078e0000 */
[----:B------:R-:W-:Y:S02]  /*26720*/  MOV R210, R213 ;  /* 0x000000d500d27202 */ /* 0x000fe40000000f00 */
[----:B--2---:R0:W-:Y:S02]  /*26730*/  STL [R1+0x82c], R42 ;  /* 0x00082c2a01007387 */ /* 0x0041e40000100800 */
[----:B0-----:R-:W-:Y:S02]  /*26740*/  IMAD.MOV.U32 R42, RZ, RZ, R41 ;  /* 0x000000ffff2a7224 */ /* 0x001fe400078e0029 */
.L_x_31222:
[----:B0-----:R-:W-:Y:S05]  /*26750*/  BSYNC B1 ;  /* 0x0000000000017941 */ /* 0x001fea0003800000 */
.L_x_31220:
        /* <DEDUP_REMOVED lines=12> */
.L_x_31224:
[----:B0-----:R-:W2:Y:S01]  /*26820*/  LDL.LU R41, [R1+0x82c] ;  /* 0x00082c0001297983 */ /* 0x001ea20000300800 */
[----:B------:R-:W-:Y:S02]  /*26830*/  IMAD.MOV.U32 R0, RZ, RZ, R252 ;  /* 0x000000ffff007224 */ /* 0x000fe400078e00fc */
[----:B------:R-:W-:Y:S01]  /*26840*/  IMAD.MOV.U32 R213, RZ, RZ, R212 ;  /* 0x000000ffffd57224 */ /* 0x000fe200078e00d4 */
[----:B--2---:R0:W-:Y:S02]  /*26850*/  STL [R1+0x828], R41 ;  /* 0x0008282901007387 */ /* 0x0041e40000100800 */
[----:B0-----:R-:W-:Y:S02]  /*26860*/  MOV R41, R40 ;  /* 0x0000002800297202 */ /* 0x001fe40000000f00 */
.L_x_31225:
[----:B0-----:R-:W-:Y:S05]  /*26870*/  BSYNC B1 ;  /* 0x0000000000017941 */ /* 0x001fea0003800000 */
.L_x_31223:
        /* <DEDUP_REMOVED lines=12> */
.L_x_31227:
[----:B0-----:R-:W2:Y:S01]  /*26940*/  LDL.LU R40, [R1+0x828] ;  /* 0x0008280001287983 */ /* 0x001ea20000300800 */
[----:B------:R-:W-:Y:S02]  /*26950*/  IMAD.MOV.U32 R252, RZ, RZ, R0 ;  /* 0x000000fffffc7224 */ /* 0x000fe400078e0000 */
[----:B------:R-:W-:Y:S01]  /*26960*/  IMAD.MOV.U32 R212, RZ, RZ, R215 ;  /* 0x000000ffffd47224 */ /* 0x000fe200078e00d7 */
[----:B--2---:R0:W-:Y:S02]  /*26970*/  STL [R1+0x82c], R40 ;  /* 0x00082c2801007387 */ /* 0x0041e40000100800 */
[----:B0-----:R-:W-:Y:S02]  /*26980*/  IMAD.MOV.U32 R40, RZ, RZ, R39 ;  /* 0x000000ffff287224 */ /* 0x001fe400078e0027 */
.L_x_31228:
[----:B0-----:R-:W-:Y:S05]  /*26990*/  BSYNC B1 ;  /* 0x0000000000017941 */ /* 0x001fea0003800000 */
.L_x_31226:
        /* <DEDUP_REMOVED lines=12> */
.L_x_31230:
[----:B0-----:R-:W2:Y:S01]  /*26a60*/  LDL.LU R39, [R1+0x82c] ;  /* 0x00082c0001277983 */ /* 0x001ea20000300800 */
[----:B------:R-:W-:Y:S02]  /*26a70*/  IMAD.MOV.U32 R0, RZ, RZ, R252 ;  /* 0x000000ffff007224 */ /* 0x000fe400078e00fc */
[----:B------:R-:W-:Y:S01]  /*26a80*/  IMAD.MOV.U32 R215, RZ, RZ, R214 ;  /* 0x000000ffffd77224 */ /* 0x000fe200078e00d6 */
[----:B--2---:R0:W-:Y:S02]  /*26a90*/  STL [R1+0x828], R39 ;  /* 0x0008282701007387 */ /* 0x0041e40000100800 */
[----:B0-----:R-:W-:Y:S02]  /*26aa0*/  IMAD.MOV.U32 R39, RZ, RZ, R38 ;  /* 0x000000ffff277224 */ /* 0x001fe400078e0026 */
.L_x_31231:
[----:B0-----:R-:W-:Y:S05]  /*26ab0*/  BSYNC B1 ;  /* 0x0000000000017941 */ /* 0x001fea0003800000 */
.L_x_31229:
        /* <DEDUP_REMOVED lines=12> */
.L_x_31233:
[----:B0-----:R-:W2:Y:S01]  /*26b80*/  LDL.LU R38, [R1+0x828] ;  /* 0x0008280001267983 */ /* 0x001ea20000300800 */
[----:B------:R-:W-:Y:S02]  /*26b90*/  IMAD.MOV.U32 R252, RZ, RZ, R0 ;  /* 0x000000fffffc7224 */ /* 0x000fe400078e0000 */
[----:B------:R-:W-:Y:S01]  /*26ba0*/  IMAD.MOV.U32 R214, RZ, RZ, R217 ;  /* 0x000000ffffd67224 */ /* 0x000fe200078e00d9 */
[----:B--2---:R0:W-:Y:S02]  /*26bb0*/  STL [R1+0x82c], R38 ;  /* 0x00082c2601007387 */ /* 0x0041e40000100800 */
[----:B0-----:R-:W-:Y:S02]  /*26bc0*/  IMAD.MOV.U32 R38, RZ, RZ, R37 ;  /* 0x000000ffff267224 */ /* 0x001fe400078e0025 */
.L_x_31234:
[----:B0-----:R-:W-:Y:S05]  /*26bd0*/  BSYNC B1 ;  /* 0x0000000000017941 */ /* 0x001fea0003800000 */
.L_x_31232:
        /* <DEDUP_REMOVED lines=12> */
.L_x_31236:
[----:B0-----:R-:W2:Y:S01]  /*26ca0*/  LDL.LU R37, [R1+0x82c] ;  /* 0x00082c0001257983 */ /* 0x001ea20000300800 */
[----:B------:R-:W-:Y:S02]  /*26cb0*/  IMAD.MOV.U32 R0, RZ, RZ, R252 ;  /* 0x000000ffff007224 */ /* 0x000fe400078e00fc */
[----:B------:R-:W-:Y:S01]  /*26cc0*/  IMAD.MOV.U32 R217, RZ, RZ, R216 ;  /* 0x000000ffffd97224 */ /* 0x000fe200078e00d8 */
[----:B--2---:R0:W-:Y:S02]  /*26cd0*/  STL [R1+0x828], R37 ;  /* 0x0008282501007387 */ /* 0x0041e40000100800 */
[----:B0-----:R-:W-:Y:S02]  /*26ce0*/  IMAD.MOV.U32 R37, RZ, RZ, R36 ;  /* 0x000000ffff257224 */ /* 0x001fe400078e0024 */
.L_x_31237:
[----:B0-----:R-:W-:Y:S05]  /*26cf0*/  BSYNC B1 ;  /* 0x0000000000017941 */ /* 0x001fea0003800000 */
.L_x_31235:
        /* <DEDUP_REMOVED lines=12> */
.L_x_31239:
[----:B0-----:R-:W2:Y:S01]  /*26dc0*/  LDL.LU R36, [R1+0x828] ;  /* 0x0008280001247983 */ /* 0x001ea20000300800 */
[----:B------:R-:W-:Y:S01]  /*26dd0*/  MOV R252, R0 ;  /* 0x0000000000fc7202 */ /* 0x000fe20000000f00 */
[----:B------:R-:W-:Y:S02]  /*26de0*/  IMAD.MOV.U32 R216, RZ, RZ, R219 ;  /* 0x000000ffffd87224 */ /* 0x000fe400078e00db */
[----:B--2---:R0:W-:Y:S02]  /*26df0*/  STL [R1+0x82c], R36 ;  /* 0x00082c2401007387 */ /* 0x0041e40000100800 */
[----:B0-----:R-:W-:Y:S02]  /*26e00*/  IMAD.MOV.U32 R36, RZ, RZ, R35 ;  /* 0x000000ffff247224 */ /* 0x001fe400078e0023 */
.L_x_31240:
[----:B0-----:R-:W-:Y:S05]  /*26e10*/  BSYNC B1 ;  /* 0x0000000000017941 */ /* 0x001fea0003800000 */
.L_x_31238:
        /* <DEDUP_REMOVED lines=12> */
.L_x_31242:
[----:B0-----:R-:W2:Y:S01]  /*26ee0*/  LDL.LU R35, [R1+0x82c] ;  /* 0x00082c0001237983 */ /* 0x001ea20000300800 */
[----:B------:R-:W-:Y:S01]  /*26ef0*/  IMAD.MOV.U32 R0, RZ, RZ, R252 ;  /* 0x000000ffff007224 */ /* 0x000fe200078e00fc */
[----:B------:R-:W-:Y:S02]  /*26f00*/  MOV R219, R218 ;  /* 0x000000da00db7202 */ /* 0x000fe40000000f00 */
[----:B--2---:R0:W-:Y:S02]  /*26f10*/  STL [R1+0x828], R35 ;  /* 0x0008282301007387 */ /* 0x0041e40000100800 */
[----:B0-----:R-:W-:Y:S02]  /*26f20*/  IMAD.MOV.U32 R35, RZ, RZ, R34 ;  /* 0x000000ffff237224 */ /* 0x001fe400078e0022 */
.L_x_31243:
[----:B0-----:R-:W-:Y:S05]  /*26f30*/  BSYNC B1 ;  /* 0x0000000000017941 */ /* 0x001fea0003800000 */
.L_x_31241:
        /* <DEDUP_REMOVED lines=12> */
.L_x_31245:
[----:B0-----:R-:W2:Y:S01]  /*27000*/  LDL.LU R34, [R1+0x828] ;  /* 0x0008280001227983 */ /* 0x001ea20000300800 */
[----:B------:R-:W-:Y:S02]  /*27010*/  IMAD.MOV.U32 R252, RZ, RZ, R0 ;  /* 0x000000fffffc7224 */ /* 0x000fe400078e0000 */
[----:B------:R-:W-:Y:S01]  /*27020*/  IMAD.MOV.U32 R218, RZ, RZ, R221 ;  /* 0x000000ffffda7224 */ /* 0x000fe200078e00dd */
[----:B--2---:R0:W-:Y:S02]  /*27030*/  STL [R1+0x82c], R34 ;  /* 0x00082c2201007387 */ /* 0x0041e40000100800 */
[----:B0-----:R-:W-:Y:S02]  /*27040*/  MOV R34, R33 ;  /* 0x0000002100227202 */ /* 0x001fe40000000f00 */
.L_x_31246:
[----:B0-----:R-:W-:Y:S05]  /*27050*/  BSYNC B1 ;  /* 0x0000000000017941 */ /* 0x001fea0003800000 */
.L_x_31244:
        /* <DEDUP_REMOVED lines=12> */
.L_x_31248:
[----:B0-----:R-:W2:Y:S01]  /*27120*/  LDL.LU R33, [R1+0x82c] ;  /* 0x00082c0001217983 */ /* 0x001ea20000300800 */
[----:B------:R-:W-:Y:S02]  /*27130*/  IMAD.MOV.U32 R0, RZ, RZ, R252 ;  /* 0x000000ffff007224 */ /* 0x000fe400078e00fc */
[----:B------:R-:W-:Y:S01]  /*27140*/  IMAD.MOV.U32 R221, RZ, RZ, R220 ;  /* 0x000000ffffdd7224 */ /* 0x000fe200078e00dc */
[----:B--2---:R0:W-:Y:S02]  /*27150*/  STL [R1+0x828], R33 ;  /* 0x0008282101007387 */ /* 0x0041e40000100800 */
[----:B0-----:R-:W-:Y:S02]  /*27160*/  IMAD.MOV.U32 R33, RZ, RZ, R32 ;  /* 0x000000ffff217224 */ /* 0x001fe400078e0020 */
.L_x_31249:
[----:B0-----:R-:W-:Y:S05]  /*27170*/  BSYNC B1 ;  /* 0x0000000000017941 */ /* 0x001fea0003800000 */
.L_x_31247:
        /* <DEDUP_REMOVED lines=12> */
.L_x_31251:
[----:B0-----:R-:W2:Y:S01]  /*27240*/  LDL.LU R32, [R1+0x828] ;  /* 0x0008280001207983 */ /* 0x001ea20000300800 */
[----:B------:R-:W-:Y:S02]  /*27250*/  IMAD.MOV.U32 R252, RZ, RZ, R0 ;  /* 0x000000fffffc7224 */ /* 0x000fe400078e0000 */
[----:B------:R-:W-:Y:S01]  /*27260*/  IMAD.MOV.U32 R220, RZ, RZ, R223 ;  /* 0x000000ffffdc7224 */ /* 0x000fe200078e00df */
[----:B--2---:R0:W-:Y:S02]  /*27270*/  STL [R1+0x82c], R32 ;  /* 0x00082c2001007387 */ /* 0x0041e40000100800 */
[----:B0-----:R-:W-:Y:S02]  /*27280*/  IMAD.MOV.U32 R32, RZ, RZ, R31 ;  /* 0x000000ffff207224 */ /* 0x001fe400078e001f */
.L_x_31252:
[----:B0-----:R-:W-:Y:S05]  /*27290*/  BSYNC B1 ;  /* 0x0000000000017941 */ /* 0x001fea0003800000 */
.L_x_31250:
        /* <DEDUP_REMOVED lines=12> */
.L_x_31254:
[----:B0-----:R-:W2:Y:S01]  /*27360*/  LDL.LU R31, [R1+0x82c] ;  /* 0x00082c00011f7983 */ /* 0x001ea20000300800 */
[----:B------:R-:W-:Y:S02]  /*27370*/  IMAD.MOV.U32 R0, RZ, RZ, R252 ;  /* 0x000000ffff007224 */ /* 0x000fe400078e00fc */
[----:B------:R-:W-:Y:S01]  /*27380*/  IMAD.MOV.U32 R223, RZ, RZ, R222 ;  /* 0x000000ffffdf7224 */ /* 0x000fe200078e00de */
[----:B--2---:R0:W-:Y:S02]  /*27390*/  STL [R1+0x828], R31 ;  /* 0x0008281f01007387 */ /* 0x0041e40000100800 */
[----:B0-----:R-:W-:Y:S02]  /*273a0*/  IMAD.MOV.U32 R31, RZ, RZ, R30 ;  /* 0x000000ffff1f7224 */ /* 0x001fe400078e001e */
.L_x_31255:
[----:B0-----:R-:W-:Y:S05]  /*273b0*/  BSYNC B1 ;  /* 0x0000000000017941 */ /* 0x001fea0003800000 */
.L_x_31253:
        /* <DEDUP_REMOVED lines=12> */
.L_x_31257:
[----:B0-----:R-:W2:Y:S01]  /*27480*/  LDL.LU R30, [R1+0x828] ;  /* 0x00082800011e7983 */ /* 0x001ea20000300800 */
[----:B------:R-:W-:Y:S02]  /*27490*/  IMAD.MOV.U32 R252, RZ, RZ, R0 ;  /* 0x000000fffffc7224 */ /* 0x000fe400078e0000 */
[----:B------:R-:W-:Y:S01]  /*274a0*/  IMAD.MOV.U32 R222, RZ, RZ, R225 ;  /* 0x000000ffffde7224 */ /* 0x000fe200078e00e1 */
[----:B--2---:R0:W-:Y:S02]  /*274b0*/  STL [R1+0x82c], R30 ;  /* 0x00082c1e01007387 */ /* 0x0041e40000100800 */
[----:B0-----:R-:W-:Y:S02]  /*274c0*/  IMAD.MOV.U32 R30, RZ, RZ, R29 ;  /* 0x000000ffff1e7224 */ /* 0x001fe400078e001d */
.L_x_31258:
[----:B0-----:R-:W-:Y:S05]  /*274d0*/  BSYNC B1 ;  /* 0x0000000000017941 */ /* 0x001fea0003800000 */
.L_x_31256:
        /* <DEDUP_REMOVED lines=12> */
.L_x_31260:
[----:B0-----:R-:W2:Y:S01]  /*275a0*/  LDL.LU R29, [R1+0x82c] ;  /* 0x00082c00011d7983 */ /* 0x001ea20000300800 */
[----:B------:R-:W-:Y:S01]  /*275b0*/  MOV R0, R252 ;  /* 0x000000fc00007202 */ /* 0x000fe20000000f00 */
[----:B------:R-:W-:Y:S02]  /*275c0*/  IMAD.MOV.U32 R225, RZ, RZ, R224 ;  /* 0x000000ffffe17224 */ /* 0x000fe400078e00e0 */
[----:B--2---:R0:W-:Y:S02]  /*275d0*/  STL [R1+0x828], R29 ;  /* 0x0008281d01007387 */ /* 0x0041e40000100800 */
[----:B0-----:R-:W-:Y:S02]  /*275e0*/  IMAD.MOV.U32 R29, RZ, RZ, R28 ;  /* 0x000000ffff1d7224 */ /* 0x001fe400078e001c */
.L_x_31261:
[----:B0-----:R-:W-:Y:S05]  /*275f0*/  BSYNC B1 ;  /* 0x0000000000017941 */ /* 0x001fea0003800000 */
.L_x_31259:
        /* <DEDUP_REMOVED lines=12> */
.L_x_31263:
[----:B0-----:R-:W2:Y:S01]  /*276c0*/  LDL.LU R28, [R1+0x828] ;  /* 0x00082800011c7983 */ /* 0x001ea20000300800 */
[----:B------:R-:W-:Y:S01]  /*276d0*/  IMAD.MOV.U32 R252, RZ, RZ, R0 ;  /* 0x000000fffffc7224 */ /* 0x000fe200078e0000 */
[----:B------:R-:W-:Y:S02]  /*276e0*/  MOV R224, R227 ;  /* 0x000000e300e07202 */ /* 0x000fe40000000f00 */
[----:B--2---:R0:W-:Y:S02]  /*276f0*/  STL [R1+0x82c], R28 ;  /* 0x00082c1c01007387 */ /* 0x0041e40000100800 */
[----:B0-----:R-:W-:Y:S02]  /*27700*/  IMAD.MOV.U32 R28, RZ, RZ, R27 ;  /* 0x000000ffff1c7224 */ /* 0x001fe400078e001b */
.L_x_31264:
[----:B0-----:R-:W-:Y:S05]  /*27710*/  BSYNC B1 ;  /* 0x0000000000017941 */ /* 0x001fea0003800000 */
.L_x_31262:
        /* <DEDUP_REMOVED lines=12> */
.L_x_31266:
[----:B0-----:R-:W2:Y:S01]  /*277e0*/  LDL.LU R27, [R1+0x82c] ;  /* 0x00082c00011b7983 */ /* 0x001ea20000300800 */
[----:B------:R-:W-:Y:S02]  /*277f0*/  IMAD.MOV.U32 R0, RZ, RZ, R252 ;  /* 0x000000ffff007224 */ /* 0x000fe400078e00fc */
[----:B------:R-:W-:Y:S01]  /*27800*/  IMAD.MOV.U32 R227, RZ, RZ, R226 ;  /* 0x000000ffffe37224 */ /* 0x000fe200078e00e2 */
[----:B--2---:R0:W-:Y:S02]  /*27810*/  STL [R1+0x828], R27 ;  /* 0x0008281b01007387 */ /* 0x0041e40000100800 */
[----:B0-----:R-:W-:Y:S02]  /*27820*/  MOV R27, R26 ;  /* 0x0000001a001b7202 */ /* 0x001fe40000000f00 */
.L_x_31267:
[----:B0-----:R-:W-:Y:S05]  /*27830*/  BSYNC B1 ;  /* 0x0000000000017941 */ /* 0x001fea0003800000 */
.L_x_31265:
        /* <DEDUP_REMOVED lines=12> */
.L_x_31269:
[----:B0-----:R-:W2:Y:S01]  /*27900*/  LDL.LU R26, [R1+0x828] ;  /* 0x00082800011a7983 */ /* 0x001ea20000300800 */
[----:B------:R-:W-:Y:S02]  /*27910*/  IMAD.MOV.U32 R252, RZ, RZ, R0 ;  /* 0x000000fffffc7224 */ /* 0x000fe400078e0000 */
[----:B------:R-:W-:Y:S01]  /*27920*/  IMAD.MOV.U32 R226, RZ, RZ, R229 ;  /* 0x000000ffffe27224 */ /* 0x000fe200078e00e5 */
[----:B--2---:R0:W-:Y:S02]  /*27930*/  STL [R1+0x82c], R26 ;  /* 0x00082c1a01007387 */ /* 0x0041e40000100800 */
[----:B0-----:R-:W-:Y:S02]  /*27940*/  IMAD.MOV.U32 R26, RZ, RZ, R25 ;  /* 0x000000ffff1a7224 */ /* 0x001fe400078e0019 */
.L_x_31270:
[----:B0-----:R-:W-:Y:S05]  /*27950*/  BSYNC B1 ;  /* 0x0000000000017941 */ /* 0x001fea0003800000 */
.L_x_31268:
        /* <DEDUP_REMOVED lines=12> */
.L_x_31272:
[----:B0-----:R-:W2:Y:S01]  /*27a20*/  LDL.LU R25, [R1+0x82c] ;  /* 0x00082c0001197983 */ /* 0x001ea20000300800 */
[----:B------:R-:W-:Y:S02]  /*27a30*/  IMAD.MOV.U32 R0, RZ, RZ, R252 ;  /* 0x000000ffff007224 */ /* 0x000fe400078e00fc */
[----:B------:R-:W-:Y:S01]  /*27a40*/  IMAD.MOV.U32 R229, RZ, RZ, R228 ;  /* 0x000000ffffe57224 */ /* 0x000fe200078e00e4 */
[----:B--2---:R0:W-:Y:S02]  /*27a50*/  STL [R1+0x828], R25 ;  /* 0x0008281901007387 */ /* 0x0041e40000100800 */
[----:B0-----:R-:W-:Y:S02]  /*27a60*/  IMAD.MOV.U32 R25, RZ, RZ, R24 ;  /* 0x000000ffff197224 */ /* 0x001fe400078e0018 */
.L_x_31273:
[----:B0-----:R-:W-:Y:S05]  /*27a70*/  BSYNC B1 ;  /* 0x0000000000017941 */ /* 0x001fea0003800000 */
.L_x_31271:
        /* <DEDUP_REMOVED lines=12> */
.L_x_31275:
[----:B0-----:R-:W2:Y:S01]  /*27b40*/  LDL.LU R24, [R1+0x828] ;  /* 0x0008280001187983 */ /* 0x001ea20000300800 */
[----:B------:R-:W-:Y:S02]  /*27b50*/  IMAD.MOV.U32 R252, RZ, RZ, R0 ;  /* 0x000000fffffc7224 */ /* 0x000fe400078e0000 */
[----:B------:R-:W-:Y:S01]  /*27b60*/  IMAD.MOV.U32 R228, RZ, RZ, R231 ;  /* 0x000000ffffe47224 */ /* 0x000fe200078e00e7 */
[----:B--2---:R0:W-:Y:S02]  /*27b70*/  STL [R1+0x82c], R24 ;  /* 0x00082c1801007387 */ /* 0x0041e40000100800 */
[----:B0-----:R-:W-:Y:S02]  /*27b80*/  IMAD.MOV.U32 R24, RZ, RZ, R23 ;  /* 0x000000ffff187224 */ /* 0x001fe400078e0017 */
.L_x_31276:
[----:B0-----:R-:W-:Y:S05]  /*27b90*/  BSYNC B1 ;  /* 0x0000000000017941 */ /* 0x001fea0003800000 */
.L_x_31274:
        /* <DEDUP_REMOVED lines=12> */
.L_x_31278:
[----:B0-----:R-:W2:Y:S01]  /*27c60*/  LDL.LU R23, [R1+0x82c] ;  /* 0x00082c0001177983 */ /* 0x001ea20000300800 */
[----:B------:R-:W-:Y:S02]  /*27c70*/  IMAD.MOV.U32 R0, RZ, RZ, R252 ;  /* 0x000000ffff007224 */ /* 0x000fe400078e00fc */
[----:B------:R-:W-:Y:S01]  /*27c80*/  IMAD.MOV.U32 R231, RZ, RZ, R230 ;  /* 0x000000ffffe77224 */ /* 0x000fe200078e00e6 */
[----:B--2---:R0:W-:Y:S02]  /*27c90*/  STL [R1+0x828], R23 ;  /* 0x0008281701007387 */ /* 0x0041e40000100800 */
[----:B0-----:R-:W-:Y:S02]  /*27ca0*/  IMAD.MOV.U32 R23, RZ, RZ, R22 ;  /* 0x000000ffff177224 */ /* 0x001fe400078e0016 */
.L_x_31279:
[----:B0-----:R-:W-:Y:S05]  /*27cb0*/  BSYNC B1 ;  /* 0x0000000000017941 */ /* 0x001fea0003800000 */
.L_x_31277:
        /* <DEDUP_REMOVED lines=12> */
.L_x_31281:
[----:B0-----:R-:W2:Y:S01]  /*27d80*/  LDL.LU R22, [R1+0x828] ;  /* 0x0008280001167983 */ /* 0x001ea20000300800 */
[----:B------:R-:W-:Y:S01]  /*27d90*/  MOV R252, R0 ;  /* 0x0000000000fc7202 */ /* 0x000fe20000000f00 */
[----:B------:R-:W-:Y:S02]  /*27da0*/  IMAD.MOV.U32 R230, RZ, RZ, R233 ;  /* 0x000000ffffe67224 */ /* 0x000fe400078e00e9 */
[----:B--2---:R0:W-:Y:S02]  /*27db0*/  STL [R1+0x82c], R22 ;  /* 0x00082c1601007387 */ /* 0x0041e40000100800 */
[----:B0-----:R-:W-:Y:S02]  /*27dc0*/  IMAD.MOV.U32 R22, RZ, RZ, R21 ;  /* 0x000000ffff167224 */ /* 0x001fe400078e0015 */
.L_x_31282:
[----:B0-----:R-:W-:Y:S05]  /*27dd0*/  BSYNC B1 ;  /* 0x0000000000017941 */ /* 0x001fea0003800000 */
.L_x_31280:
        /* <DEDUP_REMOVED lines=12> */
.L_x_31284:
[----:B0-----:R-:W2:Y:S01]  /*27ea0*/  LDL.LU R21, [R1+0x82c] ;  /* 0x00082c0001157983 */ /* 0x001ea20000300800 */
[----:B------:R-:W-:Y:S01]  /*27eb0*/  IMAD.MOV.U32 R0, RZ, RZ, R252 ;  /* 0x000000ffff007224 */ /* 0x000fe200078e00fc */
[----:B------:R-:W-:Y:S02]  /*27ec0*/  MOV R233, R232 ;  /* 0x000000e800e97202 */ /* 0x000fe40000000f00 */
[----:B--2---:R0:W-:Y:S02]  /*27ed0*/  STL [R1+0x828], R21 ;  /* 0x0008281501007387 */ /* 0x0041e40000100800 */
[----:B0-----:R-:W-:Y:S02]  /*27ee0*/  IMAD.MOV.U32 R21, RZ, RZ, R20 ;  /* 0x000000ffff157224 */ /* 0x001fe400078e0014 */
.L_x_31285:
[----:B0-----:R-:W-:Y:S05]  /*27ef0*/  BSYNC B1 ;  /* 0x0000000000017941 */ /* 0x001fea0003800000 */
.L_x_31283:
        /* <DEDUP_REMOVED lines=12> */
.L_x_31287:
[----:B0-----:R-:W2:Y:S01]  /*27fc0*/  LDL.LU R20, [R1+0x828] ;  /* 0x0008280001147983 */ /* 0x001ea20000300800 */
[----:B------:R-:W-:Y:S02]  /*27fd0*/  IMAD.MOV.U32 R252, RZ, RZ, R0 ;  /* 0x000000fffffc7224 */ /* 0x000fe400078e0000 */
[----:B------:R-:W-:Y:S01]  /*27fe0*/  IMAD.MOV.U32 R232, RZ, RZ, R235 ;  /* 0x000000ffffe87224 */ /* 0x000fe200078e00eb */
[----:B--2---:R0:W-:Y:S02]  /*27ff0*/  STL [R1+0x82c], R20 ;  /* 0x00082c1401007387 */ /* 0x0041e40000100800 */
[----:B0-----:R-:W-:Y:S02]  /*28000*/  MOV R20, R19 ;  /* 0x0000001300147202 */ /* 0x001fe40000000f00 */
.L_x_31288:
[----:B0-----:R-:W-:Y:S05]  /*28010*/  BSYNC B1 ;  /* 0x0000000000017941 */ /* 0x001fea0003800000 */
.L_x_31286:
        /* <DEDUP_REMOVED lines=12> */
.L_x_31290:
[----:B0-----:R-:W2:Y:S01]  /*280e0*/  LDL.LU R19, [R1+0x82c] ;  /* 0x00082c0001137983 */ /* 0x001ea20000300800 */
[----:B------:R-:W-:Y:S02]  /*280f0*/  IMAD.MOV.U32 R0, RZ, RZ, R252 ;  /* 0x000000ffff007224 */ /* 0x000fe400078e00fc */
[----:B------:R-:W-:Y:S01]  /*28100*/  IMAD.MOV.U32 R235, RZ, RZ, R234 ;  /* 0x000000ffffeb7224 */ /* 0x000fe200078e00ea */
[----:B--2---:R0:W-:Y:S02]  /*28110*/  STL [R1+0x828], R19 ;  /* 0x0008281301007387 */ /* 0x0041e40000100800 */
[----:B0-----:R-:W-:Y:S02]  /*28120*/  IMAD.MOV.U32 R19, RZ, RZ, R18 ;  /* 0x000000ffff137224 */ /* 0x001fe400078e0012 */
.L_x_31291:
[----:B0-----:R-:W-:Y:S05]  /*28130*/  BSYNC B1 ;  /* 0x0000000000017941 */ /* 0x001fea0003800000 */
.L_x_31289:
        /* <DEDUP_REMOVED lines=12> */
.L_x_31293:
[----:B0-----:R-:W2:Y:S01]  /*28200*/  LDL.LU R18, [R1+0x828] ;  /* 0x0008280001127983 */ /* 0x001ea20000300800 */
[----:B------:R-:W-:Y:S02]  /*28210*/  IMAD.MOV.U32 R252, RZ, RZ, R0 ;  /* 0x000000fffffc7224 */ /* 0x000fe400078e0000 */
[----:B------:R-:W-:Y:S01]  /*28220*/  IMAD.MOV.U32 R234, RZ, RZ, R237 ;  /* 0x000000ffffea7224 */ /* 0x000fe200078e00ed */
[----:B--2---:R0:W-:Y:S02]  /*28230*/  STL [R1+0x82c], R18 ;  /* 0x00082c1201007387 */ /* 0x0041e40000100800 */
[----:B0-----:R-:W-:Y:S02]  /*28240*/  IMAD.MOV.U32 R18, RZ, RZ, R17 ;  /* 0x000000ffff127224 */ /* 0x001fe400078e0011 */
.L_x_31294:
[----:B0-----:R-:W-:Y:S05]  /*28250*/  BSYNC B1 ;  /* 0x0000000000017941 */ /* 0x001fea0003800000 */
.L_x_31292:
        /* <DEDUP_REMOVED lines=12> */
.L_x_31296:
[----:B0-----:R-:W2:Y:S01]  /*28320*/  LDL.LU R17, [R1+0x82c] ;  /* 0x00082c0001117983 */ /* 0x001ea20000300800 */
[----:B------:R-:W-:Y:S02]  /*28330*/  IMAD.MOV.U32 R0, RZ, RZ, R252 ;  /* 0x000000ffff007224 */ /* 0x000fe400078e00fc */
[----:B------:R-:W-:Y:S01]  /*28340*/  IMAD.MOV.U32 R237, RZ, RZ, R236 ;  /* 0x000000ffffed7224 */ /* 0x000fe200078e00ec */
[----:B--2---:R0:W-:Y:S02]  /*28350*/  STL [R1+0x828], R17 ;  /* 0x0008281101007387 */ /* 0x0041e40000100800 */
[----:B0-----:R-:W-:Y:S02]  /*28360*/  IMAD.MOV.U32 R17, RZ, RZ, R16 ;  /* 0x000000ffff117224 */ /* 0x001fe400078e0010 */
.L_x_31297:
[----:B0-----:R-:W-:Y:S05]  /*28370*/  BSYNC B1 ;  /* 0x0000000000017941 */ /* 0x001fea0003800000 */
.L_x_31295:
        /* <DEDUP_REMOVED lines=12> */
.L_x_31299:
[----:B0-----:R-:W2:Y:S01]  /*28440*/  LDL.LU R16, [R1+0x828] ;  /* 0x0008280001107983 */ /* 0x001ea20000300800 */
[----:B------:R-:W-:Y:S02]  /*28450*/  IMAD.MOV.U32 R252, RZ, RZ, R0 ;  /* 0x000000fffffc7224 */ /* 0x000fe400078e0000 */
[----:B------:R-:W-:Y:S01]  /*28460*/  IMAD.MOV.U32 R236, RZ, RZ, R239 ;  /* 0x000000ffffec7224 */ /* 0x000fe200078e00ef */
[----:B--2---:R0:W-:Y:S02]  /*28470*/  STL [R1+0x82c], R16 ;  /* 0x00082c1001007387 */ /* 0x0041e40000100800 */
[----:B0-----:R-:W-:Y:S02]  /*28480*/  IMAD.MOV.U32 R16, RZ, RZ, R15 ;  /* 0x000000ffff107224 */ /* 0x001fe400078e000f */
.L_x_31300:
[----:B0-----:R-:W-:Y:S05]  /*28490*/  BSYNC B1 ;  /* 0x0000000000017941 */ /* 0x001fea0003800000 */
.L_x_31298:
        /* <DEDUP_REMOVED lines=12> */
.L_x_31302:
[----:B0-----:R-:W2:Y:S01]  /*28560*/  LDL.LU R15, [R1+0x82c] ;  /* 0x00082c00010f7983 */ /* 0x001ea20000300800 */
[----:B------:R-:W-:Y:S01]  /*28570*/  MOV R0, R252 ;  /* 0x000000fc00007202 */ /* 0x000fe20000000f00 */
[----:B------:R-:W-:Y:S02]  /*28580*/  IMAD.MOV.U32 R239, RZ, RZ, R238 ;  /* 0x000000ffffef7224 */ /* 0x000fe400078e00ee */
[----:B--2---:R0:W-:Y:S02]  /*28590*/  STL [R1+0x828], R15 ;  /* 0x0008280f01007387 */ /* 0x0041e40000100800 */
[----:B0-----:R-:W-:Y:S02]  /*285a0*/  IMAD.MOV.U32 R15, RZ, RZ, R14 ;  /* 0x000000ffff0f7224 */ /* 0x001fe400078e000e */
.L_x_31303:
[----:B0-----:R-:W-:Y:S05]  /*285b0*/  BSYNC B1 ;  /* 0x0000000000017941 */ /* 0x001fea0003800000 */
.L_x_31301:
        /* <DEDUP_REMOVED lines=12> */
.L_x_31305:
[----:B0-----:R-:W2:Y:S01]  /*28680*/  LDL.LU R14, [R1+0x828] ;  /* 0x00082800010e7983 */ /* 0x001ea20000300800 */
[----:B------:R-:W-:Y:S01]  /*28690*/  IMAD.MOV.U32 R252, RZ, RZ, R0 ;  /* 0x000000fffffc7224 */ /* 0x000fe200078e0000 */
[----:B------:R-:W-:Y:S02]  /*286a0*/  MOV R238, R241 ;  /* 0x000000f100ee7202 */ /* 0x000fe40000000f00 */
[----:B--2---:R0:W-:Y:S02]  /*286b0*/  STL [R1+0x82c], R14 ;  /* 0x00082c0e01007387 */ /* 0x0041e40000100800 */
[----:B0-----:R-:W-:Y:S02]  /*286c0*/  IMAD.MOV.U32 R14, RZ, RZ, R13 ;  /* 0x000000ffff0e7224 */ /* 0x001fe400078e000d */
.L_x_31306:
[----:B0-----:R-:W-:Y:S05]  /*286d0*/  BSYNC B1 ;  /* 0x0000000000017941 */ /* 0x001fea0003800000 */
.L_x_31304:
        /* <DEDUP_REMOVED lines=12> */
.L_x_31308:
[----:B0-----:R-:W2:Y:S01]  /*287a0*/  LDL.LU R13, [R1+0x82c] ;  /* 0x00082c00010d7983 */ /* 0x001ea20000300800 */
[----:B------:R-:W-:Y:S02]  /*287b0*/  IMAD.MOV.U32 R0, RZ, RZ, R252 ;  /* 0x000000ffff007224 */ /* 0x000fe400078e00fc */
[----:B------:R-:W-:Y:S01]  /*287c0*/  IMAD.MOV.U32 R241, RZ, RZ, R240 ;  /* 0x000000fffff17224 */ /* 0x000fe200078e00f0 */
[----:B--2---:R0:W-:Y:S02]  /*287d0*/  STL [R1+0x828], R13 ;  /* 0x0008280d01007387 */ /* 0x0041e40000100800 */
[----:B0-----:R-:W-:Y:S02]  /*287e0*/  MOV R13, R12 ;  /* 0x0000000c000d7202 */ /* 0x001fe40000000f00 */
.L_x_31309:
[----:B0-----:R-:W-:Y:S05]  /*287f0*/  BSYNC B1 ;  /* 0x0000000000017941 */ /* 0x001fea0003800000 */
.L_x_31307:
        /* <DEDUP_REMOVED lines=12> */
.L_x_31311:
[----:B0-----:R-:W2:Y:S01]  /*288c0*/  LDL.LU R12, [R1+0x828] ;  /* 0x00082800010c7983 */ /* 0x001ea20000300800 */
[----:B------:R-:W-:Y:S02]  /*288d0*/  IMAD.MOV.U32 R252, RZ, RZ, R0 ;  /* 0x000000fffffc7224 */ /* 0x000fe400078e0000 */
[----:B------:R-:W-:Y:S01]  /*288e0*/  IMAD.MOV.U32 R240, RZ, RZ, R243 ;  /* 0x000000fffff07224 */ /* 0x000fe200078e00f3 */
[----:B--2---:R0:W-:Y:S02]  /*288f0*/  STL [R1+0x82c], R12 ;  /* 0x00082c0c01007387 */ /* 0x0041e40000100800 */
[----:B0-----:R-:W-:Y:S02]  /*28900*/  IMAD.MOV.U32 R12, RZ, RZ, R11 ;  /* 0x000000ffff0c7224 */ /* 0x001fe400078e000b */
.L_x_31312:
[----:B0-----:R-:W-:Y:S05]  /*28910*/  BSYNC B1 ;  /* 0x0000000000017941 */ /* 0x001fea0003800000 */
.L_x_31310:
        /* <DEDUP_REMOVED lines=12> */
.L_x_31314:
[----:B0-----:R-:W2:Y:S01]  /*289e0*/  LDL.LU R11, [R1+0x82c] ;  /* 0x00082c00010b7983 */ /* 0x001ea20000300800 */
[----:B------:R-:W-:Y:S02]  /*289f0*/  IMAD.MOV.U32 R0, RZ, RZ, R252 ;  /* 0x000000ffff007224 */ /* 0x000fe400078e00fc */
[----:B------:R-:W-:Y:S01]  /*28a00*/  IMAD.MOV.U32 R243, RZ, RZ, R242 ;  /* 0x000000fffff37224 */ /* 0x000fe200078e00f2 */
[----:B--2---:R0:W-:Y:S02]  /*28a10*/  STL [R1+0x828], R11 ;  /* 0x0008280b01007387 */ /* 0x0041e40000100800 */
[----:B0-----:R-:W-:Y:S02]  /*28a20*/  IMAD.MOV.U32 R11, RZ, RZ, R10 ;  /* 0x000000ffff0b7224 */ /* 0x001fe400078e000a */
.L_x_31315:
[----:B0-----:R-:W-:Y:S05]  /*28a30*/  BSYNC B1 ;  /* 0x0000000000017941 */ /* 0x001fea0003800000 */
.L_x_31313:
        /* <DEDUP_REMOVED lines=12> */
.L_x_31317:
[----:B0-----:R-:W2:Y:S01]  /*28b00*/  LDL.LU R10, [R1+0x828] ;  /* 0x00082800010a7983 */ /* 0x001ea20000300800 */
[----:B------:R-:W-:Y:S02]  /*28b10*/  IMAD.MOV.U32 R252, RZ, RZ, R0 ;  /* 0x000000fffffc7224 */ /* 0x000fe400078e0000 */
[----:B------:R-:W-:Y:S01]  /*28b20*/  IMAD.MOV.U32 R242, RZ, RZ, R245 ;  /* 0x000000fffff27224 */ /* 0x000fe200078e00f5 */
[----:B--2---:R0:W-:Y:S02]  /*28b30*/  STL [R1+0x82c], R10 ;  /* 0x00082c0a01007387 */ /* 0x0041e40000100800 */
[----:B0-----:R-:W-:Y:S02]  /*28b40*/  IMAD.MOV.U32 R10, RZ, RZ, R9 ;  /* 0x000000ffff0a7224 */ /* 0x001fe400078e0009 */
.L_x_31318:
[----:B0-----:R-:W-:Y:S05]  /*28b50*/  BSYNC B1 ;  /* 0x0000000000017941 */ /* 0x001fea0003800000 */
.L_x_31316:
        /* <DEDUP_REMOVED lines=12> */
.L_x_31320:
[----:B0-----:R-:W2:Y:S01]  /*28c20*/  LDL.LU R9, [R1+0x82c] ;  /* 0x00082c0001097983 */ /* 0x001ea20000300800 */
[----:B------:R-:W-:Y:S02]  /*28c30*/  IMAD.MOV.U32 R0, RZ, RZ, R252 ;  /* 0x000000ffff007224 */ /* 0x000fe400078e00fc */
[----:B------:R-:W-:Y:S01]  /*28c40*/  IMAD.MOV.U32 R245, RZ, RZ, R244 ;  /* 0x000000fffff57224 */ /* 0x000fe200078e00f4 */
[----:B--2---:R0:W-:Y:S02]  /*28c50*/  STL [R1+0x828], R9 ;  /* 0x0008280901007387 */ /* 0x0041e40000100800 */
[----:B0-----:R-:W-:Y:S02]  /*28c60*/  IMAD.MOV.U32 R9, RZ, RZ, R8 ;  /* 0x000000ffff097224 */ /* 0x001fe400078e0008 */
.L_x_31321:
[----:B0-----:R-:W-:Y:S05]  /*28c70*/  BSYNC B1 ;  /* 0x0000000000017941 */ /* 0x001fea0003800000 */
.L_x_31319:
        /* <DEDUP_REMOVED lines=12> */
.L_x_31323:
[----:B0-----:R-:W2:Y:S01]  /*28d40*/  LDL.LU R8, [R1+0x828] ;  /* 0x0008280001087983 */ /* 0x001ea20000300800 */
[----:B------:R-:W-:Y:S01]  /*28d50*/  MOV R252, R0 ;  /* 0x0000000000fc7202 */ /* 0x000fe20000000f00 */
[----:B------:R-:W-:Y:S02]  /*28d60*/  IMAD.MOV.U32 R244, RZ, RZ, R247 ;  /* 0x000000fffff47224 */ /* 0x000fe400078e00f7 */
[----:B--2---:R0:W-:Y:S02]  /*28d70*/  STL [R1+0x82c], R8 ;  /* 0x00082c0801007387 */ /* 0x0041e40000100800 */
[----:B0-----:R-:W-:Y:S02]  /*28d80*/  IMAD.MOV.U32 R8, RZ, RZ, R7 ;  /* 0x000000ffff087224 */ /* 0x001fe400078e0007 */
.L_x_31324:
[----:B0-----:R-:W-:Y:S05]  /*28d90*/  BSYNC B1 ;  /* 0x0000000000017941 */ /* 0x001fea0003800000 */
.L_x_31322:
        /* <DEDUP_REMOVED lines=12> */
.L_x_31326:
[----:B0-----:R-:W2:Y:S01]  /*28e60*/  LDL.LU R7, [R1+0x82c] ;  /* 0x00082c0001077983 */ /* 0x001ea20000300800 */
[----:B------:R-:W-:Y:S01]  /*28e70*/  IMAD.MOV.U32 R0, RZ, RZ, R252 ;  /* 0x000000ffff007224 */ /* 0x000fe200078e00fc */
[----:B------:R-:W-:Y:S02]  /*28e80*/  MOV R247, R246 ;  /* 0x000000f600f77202 */ /* 0x000fe40000000f00 */
[----:B--2---:R0:W-:Y:S02]  /*28e90*/  STL [R1+0x828], R7 ;  /* 0x0008280701007387 */ /* 0x0041e40000100800 */
[----:B0-----:R-:W-:Y:S02]  /*28ea0*/  IMAD.MOV.U32 R7, RZ, RZ, R6 ;  /* 0x000000ffff077224 */ /* 0x001fe400078e0006 */
.L_x_31327:
[----:B0-----:R-:W-:Y:S05]  /*28eb0*/  BSYNC B1 ;  /* 0x0000000000017941 */ /* 0x001fea0003800000 */
.L_x_31325:
        /* <DEDUP_REMOVED lines=12> */
.L_x_31329:
[----:B0-----:R-:W2:Y:S01]  /*28f80*/  LDL.LU R6, [R1+0x828] ;  /* 0x0008280001067983 */ /* 0x001ea20000300800 */
[----:B------:R-:W-:Y:S02]  /*28f90*/  IMAD.MOV.U32 R252, RZ, RZ, R0 ;  /* 0x000000fffffc7224 */ /* 0x000fe400078e0000 */
[----:B------:R-:W-:Y:S01]  /*28fa0*/  IMAD.MOV.U32 R246, RZ, RZ, R249 ;  /* 0x000000fffff67224 */ /* 0x000fe200078e00f9 */
[----:B--2---:R0:W-:Y:S02]  /*28fb0*/  STL [R1+0x830], R6 ;  /* 0x0008300601007387 */ /* 0x0041e40000100800 */
[----:B0-----:R-:W-:Y:S02]  /*28fc0*/  MOV R6, R5 ;  /* 0x0000000500067202 */ /* 0x001fe40000000f00 */
.L_x_31330:
[----:B0-----:R-:W-:Y:S05]  /*28fd0*/  BSYNC B1 ;  /* 0x0000000000017941 */ /* 0x001fea0003800000 */
.L_x_31328:
        /* <DEDUP_REMOVED lines=12> */
.L_x_31332:
[----:B0-----:R-:W2:Y:S01]  /*290a0*/  LDL.LU R5, [R1+0x830] ;  /* 0x0008300001057983 */ /* 0x001ea20000300800 */
[----:B------:R-:W-:Y:S02]  /*290b0*/  IMAD.MOV.U32 R0, RZ, RZ, R252 ;  /* 0x000000ffff007224 */ /* 0x000fe400078e00fc */
[----:B------:R-:W-:Y:S01]  /*290c0*/  IMAD.MOV.U32 R249, RZ, RZ, R248 ;  /* 0x000000fffff97224 */ /* 0x000fe200078e00f8 */
[----:B--2---:R0:W-:Y:S02]  /*290d0*/  STL [R1+0x82c], R5 ;  /* 0x00082c0501007387 */ /* 0x0041e40000100800 */
[----:B0-----:R-:W-:Y:S02]  /*290e0*/  IMAD.MOV.U32 R5, RZ, RZ, R4 ;  /* 0x000000ffff057224 */ /* 0x001fe400078e0004 */
.L_x_31333:
[----:B0-----:R-:W-:Y:S05]  /*290f0*/  BSYNC B1 ;  /* 0x0000000000017941 */ /* 0x001fea0003800000 */
.L_x_31331:
[----:B------:R0:W5:Y:S02]  /*29100*/  LDL R252, [R1+0x82c] ;  /* 0x00082c0001fc7983 */ /* 0x0001640000100800 */
[----:B-----5:R-:W-:Y:S01]  /*29110*/  FSETP.GT.FTZ.AND P0, PT, R0, R3, PT ;  /* 0x000000030000720b */ /* 0x020fe20003f14000 */
[----:B------:R-:W-:Y:S03]  /*29120*/  BSSY B1, `(.L_x_31334) ;  /* 0x000000f000017945 */ /* 0x000fe60003800000 */
[----:B------:R-:W-:-:S13]  /*29130*/  ISETP.EQ.OR P0, PT, R251, -0x1, P0 ;  /* 0xfffffffffb00780c */ /* 0x000fda0000702670 */
[----:B------:R-:W-:Y:S05]  /*29140*/  @P0 BRA `(.L_x_31335) ;  /* 0x0000007000000947 */ /* 0x000fea0003800000 */
[----:B0-----:R0:W-:Y:S01]  /*29150*/  STL [R1+0x830], R251 ;  /* 0x000830fb01007387 */ /* 0x0011e20000100800 */
[----:B------:R-:W-:Y:S01]  /*29160*/  FSETP.NEU.FTZ.AND P0, PT, R0, R3, PT ;  /* 0x000000030000720b */ /* 0x000fe20003f1d000 */
[----:B------:R-:W-:Y:S01]  /*29170*/  IMAD.MOV.U32 R4, RZ, RZ, R0 ;  /* 0x000000ffff047224 */ /* 0x000fe200078e0000 */
[----:B------:R-:W-:Y:S01]  /*29180*/  MOV R248, R252 ;  /* 0x000000fc00f87202 */ /* 0x000fe20000000f00 */
[----:B------:R0:W-:Y:S01]  /*29190*/  STL [R1+0x828], R3 ;  /* 0x0008280301007387 */ /* 0x0001e20000100800 */
[----:B------:R-:W-:-:S13]  /*291a0*/  ISETP.GE.OR P0, PT, R252, R251, P0 ;  /* 0x000000fbfc00720c */ /* 0x000fda0000706670 */
[----:B------:R-:W-:Y:S05]  /*291b0*/  @P0 BRA `(.L_x_31336) ;  /* 0x0000005000000947 */ /* 0x000fea0003800000 */
.L_x_31335:
[----:B0-----:R-:W-:Y:S01]  /*291c0*/  STL [R1+0x828], R0 ;  /* 0x0008280001007387 */ /* 0x001fe20000100800 */
[----:B------:R-:W-:Y:S02]  /*291d0*/  IMAD.MOV.U32 R4, RZ, RZ, R252 ;  /* 0x000000ffff047224 */ /* 0x000fe400078e00fc */
[----:B------:R-:W-:-:S03]  /*291e0*/  IMAD.MOV.U32 R248, RZ, RZ, R251 ;  /* 0x000000fffff87224 */ /* 0x000fc600078e00fb */
[----:B------:R0:W-:Y:S02]  /*291f0*/  STL [R1+0x830], R4 ;  /* 0x0008300401007387 */ /* 0x0001e40000100800 */
[----:B0-----:R-:W-:Y:S02]  /*29200*/  IMAD.MOV.U32 R4, RZ, RZ, R3 ;  /* 0x000000ffff047224 */ /* 0x001fe400078e0003 */
.L_x_31336:
[----:B0-----:R-:W-:Y:S05]  /*29210*/  BSYNC B1 ;  /* 0x0000000000017941 */ /* 0x001fea0003800000 */
.L_x_31334:
        /* <DEDUP_REMOVED lines=13> */
.L_x_31338:
[----:B0-----:R-:W2:Y:S01]  /*292f0*/  LDL.LU R3, [R1+0x830] ;  /* 0x0008300001037983 */ /* 0x001ea20000300800 */
[----:B------:R-:W-:Y:S02]  /*29300*/  IMAD.MOV.U32 R252, RZ, RZ, R0 ;  /* 0x000000fffffc7224 */ /* 0x000fe400078e0000 */
[----:B------:R-:W-:Y:S01]  /*29310*/  IMAD.MOV.U32 R251, RZ, RZ, R250 ;  /* 0x000000fffffb7224 */ /* 0x000fe200078e00fa */
[----:B--2---:R0:W-:Y:S02]  /*29320*/  STL [R1+0x82c], R3 ;  /* 0x00082c0301007387 */ /* 0x0041e40000100800 */
[----:B0-----:R-:W-:Y:S02]  /*29330*/  IMAD.MOV.U32 R3, RZ, RZ, R2 ;  /* 0x000000ffff037224 */ /* 0x001fe400078e0002 */
.L_x_31339:
[----:B0-----:R-:W-:Y:S05]  /*29340*/  BSYNC B1 ;  /* 0x0000000000017941 */ /* 0x001fea0003800000 */
.L_x_31337:
[----:B------:R-:W2:Y:S04]  /*29350*/  LDL R0, [R1+0x81c] ;  /* 0x00081c0001007983 */ /* 0x000ea80000100800 */
[----:B------:R-:W3:Y:S01]  /*29360*/  LDL R250, [R1+0x824] ;  /* 0x0008240001fa7983 */ /* 0x000ee20000100800 */
[----:B------:R-:W-:Y:S01]  /*29370*/  BSSY B1, `(.L_x_31340) ;  /* 0x0000010000017945 */ /* 0x000fe20003800000 */
[----:B--2---:R-:W-:-:S04]  /*29380*/  FSETP.GT.FTZ.AND P0, PT, R252, R0, PT ;  /* 0x00000000fc00720b */ /* 0x004fc80003f14000 */
[----:B---3--:R-:W-:-:S13]  /*29390*/  ISETP.EQ.OR P0, PT, R250, -0x1, P0 ;  /* 0xfffffffffa00780c */ /* 0x008fda0000702670 */
[----:B------:R-:W-:Y:S05]  /*293a0*/  @P0 BRA `(.L_x_31341) ;  /* 0x0000007000000947 */ /* 0x000fea0003800000 */
[----:B------:R-:W2:Y:S01]  /*293b0*/  LDL R2, [R1+0x82c] ;  /* 0x00082c0001027983 */ /* 0x000ea20000100800 */
[----:B------:R-:W-:-:S03]  /*293c0*/  FSETP.NEU.FTZ.AND P0, PT, R252, R0, PT ;  /* 0x00000000fc00720b */ /* 0x000fc60003f1d000 */
[----:B------:R0:W-:Y:S01]  /*293d0*/  STL [R1+0x828], R250 ;  /* 0x000828fa01007387 */ /* 0x0001e20000100800 */
[----:B--2---:R-:W-:Y:S01]  /*293e0*/  ISETP.GE.OR P0, PT, R2, R250, P0 ;  /* 0x000000fa0200720c */ /* 0x004fe20000706670 */
[----:B0-----:R-:W-:Y:S02]  /*293f0*/  IMAD.MOV.U32 R250, RZ, RZ, R2 ;  /* 0x000000fffffa7224 */ /* 0x001fe400078e0002 */
[----:B------:R-:W-:-:S10]  /*29400*/  IMAD.MOV.U32 R2, RZ, RZ, R252 ;  /* 0x000000ffff027224 */ /* 0x000fd400078e00fc */
[----:B------:R-:W-:Y:S05]  /*29410*/  @P0 BRA `(.L_x_31342) ;  /* 0x0000005000000947 */ /* 0x000fea0003800000 */
.L_x_31341:
[----:B------:R-:W2:Y:S01]  /*29420*/  LDL.LU R2, [R1+0x82c] ;  /* 0x00082c0001027983 */ /* 0x000ea20000300800 */
[----:B------:R-:W-:-:S03]  /*29430*/  IMAD.MOV.U32 R0, RZ, RZ, R252 ;  /* 0x000000ffff007224 */ /* 0x000fc600078e00fc */
[----:B------:R0:W5:Y:S04]  /*29440*/  LDL.LU R250, [R1+0x824] ;  /* 0x0008240001fa7983 */ /* 0x0001680000300800 */
[----:B--2---:R2:W-:Y:S04]  /*29450*/  STL [R1+0x828], R2 ;  /* 0x0008280201007387 */ /* 0x0045e80000100800 */
[----:B--2---:R0:W5:Y:S02]  /*29460*/  LDL.LU R2, [R1+0x81c] ;  /* 0x00081c0001027983 */ /* 0x0041640000300800 */
.L_x_31342:
[----:B------:R-:W-:Y:S05]  /*29470*/  BSYNC B1 ;  /* 0x0000000000017941 */ /* 0x000fea0003800000 */
.L_x_31340:
[----:B------:R-:W2:Y:S04]  /*29480*/  LDL R252, [R1+0x818] ;  /* 0x0008180001fc7983 */ /* 0x000ea80000100800 */
[----:B-----5:R3:W-:Y:S04]  /*29490*/  STL [R1+0x848], R2 ;  /* 0x0008480201007387 */ /* 0x0207e80000100800 */
[----:B---3--:R-:W3:Y:S01]  /*294a0*/  LDL R2, [R1+0x820] ;  /* 0x0008200001027983 */ /* 0x008ee20000100800 */
[----:B--2---:R-:W-:-:S04]  /*294b0*/  FSETP.GT.FTZ.AND P0, PT, R0, R252, PT ;  /* 0x000000fc0000720b */ /* 0x004fc80003f14000 */
[----:B---3--:R-:W-:Y:S02]  /*294c0*/  ISETP.EQ.OR P0, PT, R2, -0x1, P0 ;  /* 0xffffffff0200780c */ /* 0x008fe40000702670 */
[----:B------:R2:W5:Y:S01]  /*294d0*/  LDL.LU R2, [R1+0x848] ;  /* 0x0008480001027983 */ /* 0x0005620000300800 */
[----:B------:R-:W-:Y:S10]  /*294e0*/  BSSY B1, `(.L_x_31343) ;  /* 0x0000019000017945 */ /* 0x000ff40003800000 */
[----:B------:R-:W-:Y:S05]  /*294f0*/  @P0 BRA `(.L_x_31344) ;  /* 0x000000c000000947 */ /* 0x000fea0003800000 */
[----:B--2---:R2:W-:Y:S04]  /*29500*/  STL [R1+0x84c], R3 ;  /* 0x00084c0301007387 */ /* 0x0045e80000100800 */
[----:B-----5:R3:W-:Y:S04]  /*29510*/  STL [R1+0x848], R2 ;  /* 0x0008480201007387 */ /* 0x0207e80000100800 */
[----:B--2---:R-:W2:Y:S04]  /*29520*/  LDL R3, [R1+0x820] ;  /* 0x0008200001037983 */ /* 0x004ea80000100800 */
[----:B---3--:R-:W3:Y:S01]  /*29530*/  LDL R2, [R1+0x828] ;  /* 0x0008280001027983 */ /* 0x008ee20000100800 */
[----:B------:R-:W-:-:S03]  /*29540*/  FSETP.NEU.FTZ.AND P0, PT, R0, R252, PT ;  /* 0x000000fc0000720b */ /* 0x000fc60003f1d000 */
[----:B------:R-:W-:Y:S04]  /*29550*/  STL [R1+0x81c], R0 ;  /* 0x00081c0001007387 */ /* 0x000fe80000100800 */
[----:B--2---:R2:W-:Y:S01]  /*29560*/  STL [R1+0x82c], R3 ;  /* 0x00082c0301007387 */ /* 0x0045e20000100800 */
[----:B---3--:R-:W-:-:S03]  /*29570*/  ISETP.GE.OR P0, PT, R2, R3, P0 ;  /* 0x000000030200720c */ /* 0x008fc60000706670 */
[----:B------:R3:W-:Y:S04]  /*29580*/  STL [R1+0x824], R2 ;  /* 0x0008240201007387 */ /* 0x0007e80000100800 */
[----:B--2---:R2:W5:Y:S04]  /*29590*/  LDL.LU R3, [R1+0x84c] ;  /* 0x00084c0001037983 */ /* 0x0045680000300800 */
[----:B---3--:R2:W5:Y:S02]  /*295a0*/  LDL.LU R2, [R1+0x848] ;  /* 0x0008480001027983 */ /* 0x0085640000300800 */
[----:B------:R-:W-:Y:S05]  /*295b0*/  @P0 BRA `(.L_x_31345) ;  /* 0x000000b000000947 */ /* 0x000fea0003800000 */
.L_x_31344:
[----:B--2--5:R2:W-:Y:S04]  /*295c0*/  STL [R1+0x848], R2 ;  /* 0x0008480201007387 */ /* 0x0245e80000100800 */
[----:B------:R-:W3:Y:S04]  /*295d0*/  LDL.LU R252, [R1+0x828] ;  /* 0x0008280001fc7983 */ /* 0x000ee80000300800 */
[----:B--2---:R-:W2:Y:S04]  /*295e0*/  LDL.LU R2, [R1+0x820] ;  /* 0x0008200001027983 */ /* 0x004ea80000300800 */
[----:B--2---:R2:W-:Y:S04]  /*295f0*/  STL [R1+0x824], R2 ;  /* 0x0008240201007387 */ /* 0x0045e80000100800 */
[----:B--2---:R-:W2:Y:S04]  /*29600*/  LDL.LU R2, [R1+0x818] ;  /* 0x0008180001027983 */ /* 0x004ea80000300800 */
[----:B------:R-:W-:Y:S04]  /*29610*/  STL [R1+0x818], R0 ;  /* 0x0008180001007387 */ /* 0x000fe80000100800 */
[----:B--2---:R2:W-:Y:S04]  /*29620*/  STL [R1+0x81c], R2 ;  /* 0x00081c0201007387 */ /* 0x0045e80000100800 */
[----:B--2---:R2:W5:Y:S04]  /*29630*/  LDL.LU R2, [R1+0x848] ;  /* 0x0008480001027983 */ /* 0x0045680000300800 */
[----:B---3--:R-:W-:Y:S04]  /*29640*/  STL [R1+0x82c], R252 ;  /* 0x00082cfc01007387 */ /* 0x008fe80000100800 */
[----:B------:R3:W-:Y:S02]  /*29650*/  STL [R1+0x820], R252 ;  /* 0x000820fc01007387 */ /* 0x0007e40000100800 */
[----:B---3--:R-:W-:-:S02]  /*29660*/  MOV R252, R0 ;  /* 0x0000000000fc7202 */ /* 0x008fc40000000f00 */
.L_x_31345:
[----:B--2---:R-:W-:Y:S05]  /*29670*/  BSYNC B1 ;  /* 0x0000000000017941 */ /* 0x004fea0003800000 */
.L_x_31343:
[----:B------:R-:W2:Y:S02]  /*29680*/  LDL.LU R0, [R1+0x834] ;  /* 0x0008340001007983 */ /* 0x000ea40000300800 */
[----:B--2---:R-:W-:-:S05]  /*29690*/  IADD3 R0, R0, 0x4, RZ ;  /* 0x0000000400007810 */ /* 0x004fca0007ffe0ff */
[----:B------:R2:W-:Y:S01]  /*296a0*/  STL [R1+0x834], R0 ;  /* 0x0008340001007387 */ /* 0x0005e20000100800 */
[----:B------:R-:W-:Y:S01]  /*296b0*/  @!P1 CALL.REL.NOINC `(.L_x_31346) ;  /* 0x0000001000009944 */ /* 0x000fe20003c00000 */
[----:B------:R-:W-:Y:S05]  /*296c0*/  BRA `(.L_x_31347) ;  /* 0xffff6e8000007947 */ /* 0x000fea000383ffff */
.L_x_31346:
[----:B-----5:R3:W-:Y:S04]  /*296d0*/  STL [R1+0x848], R2 ;  /* 0x0008480201007387 */ /* 0x0207e80000100800 */
[----:B--2---:R-:W2:Y:S04]  /*296e0*/  LDL.LU R0, [R1+0x844] ;  /* 0x0008440001007983 */ /* 0x004ea80000300800 */
[----:B---3--:R-:W2:Y:S02]  /*296f0*/  LDL.LU R2, [R1+0x83c] ;  /* 0x00083c0001027983 */ /* 0x008ea40000300800 */
[----:B--2---:R-:W-:-:S02]  /*29700*/  FADD.FTZ R0, R0, R2 ;  /* 0x0000000200007221 */ /* 0x004fc40000010000 */
[----:B------:R2:W5:Y:S04]  /*29710*/  LDL.LU R2, [R1+0x848] ;  /* 0x0008480001027983 */ /* 0x0005680000300800 */
[----:B------:R3:W-:Y:S04]  /*29720*/  STL [R1+0x83c], R0 ;  /* 0x00083c0001007387 */ /* 0x0007e80000100800 */
[----:B---3--:R-:W3:Y:S04]  /*29730*/  LDL.LU R0, [R1+0x840] ;  /* 0x0008400001007983 */ /* 0x008ee80000300800 */
[----:B---3--:R3:W-:Y:S04]  /*29740*/  STL [R1+0x838], R0 ;  /* 0x0008380001007387 */ /* 0x0087e80000100800 */
[----:B---3--:R-:W3:Y:S04]  /*29750*/  LDL.LU R0, [R1+0x82c] ;  /* 0x00082c0001007983 */ /* 0x008ee80000300800 */
[----:B------:R2:W-:Y:S04]  /*29760*/  STL [R1+0x818], R252 ;  /* 0x000818fc01007387 */ /* 0x0005e80000100800 */
[----:B---3--:R2:W-:Y:S02]  /*29770*/  STL [R1+0x820], R0 ;  /* 0x0008200001007387 */ /* 0x0085e40000100800 */
.L_x_30964:
[----:B--2---:R-:W-:Y:S05]  /*29780*/  BSYNC B0 ;  /* 0x0000000000007941 */ /* 0x004fea0003800000 */
.L_x_30963:
[----:B------:R-:W2:Y:S04]  /*29790*/  LDL R252, [R1+0x820] ;  /* 0x0008200001fc7983 */ /* 0x000ea80000100800 */
[----:B------:R-:W3:Y:S04]  /*297a0*/  LDL R0, [R1+0x824] ;  /* 0x0008240001007983 */ /* 0x000ee80000100800 */
[----:B------:R-:W-:Y:S04]  /*297b0*/  STL.64 [R1+0x858], R126 ;  /* 0x0008587e01007387 */ /* 0x000fe80000100a00 */
[----:B------:R-:W-:Y:S04]  /*297c0*/  STL.64 [R1+0x850], R248 ;  /* 0x000850f801007387 */ /* 0x000fe80000100a00 */
[----:B-----5:R-:W-:Y:S04]  /*297d0*/  STL [R1+0x848], R250 ;  /* 0x000848fa01007387 */ /* 0x020fe80000100800 */
[----:B--2---:R2:W-:Y:S04]  /*297e0*/  SHFL.DOWN PT, R126, R252, 0x2, 0x1f ;  /* 0x08401f00fc7e7f89 */ /* 0x0045e800000e0000 */
[----:B---3--:R3:W4:Y:S04]  /*297f0*/  SHFL.DOWN PT, R127, R0, 0x2, 0x1f ;  /* 0x08401f00007f7f89 */ /* 0x00872800000e0000 */
[----:B--2---:R-:W2:Y:S04]  /*29800*/  LDL R252, [R1+0x818] ;  /* 0x0008180001fc7983 */ /* 0x004ea80000100800 */
[----:B---3--:R-:W3:Y:S04]  /*29810*/  LDL R0, [R1+0x81c] ;  /* 0x00081c0001007983 */ /* 0x008ee80000100800 */
[----:B----4-:R-:W-:Y:S04]  /*29820*/  STL.64 [R1+0x8], R126 ;  /* 0x0000087e01007387 */ /* 0x010fe80000100a00 */
[----:B------:R-:W-:Y:S04]  /*29830*/  SHFL.DOWN PT, R126, R250, 0x2, 0x1f ;  /* 0x08401f00fa7e7f89 */ /* 0x000fe800000e0000 */
[----:B------:R-:W4:Y:S04]  /*29840*/  SHFL.DOWN PT, R127, R251, 0x2, 0x1f ;  /* 0x08401f00fb7f7f89 */ /* 0x000f2800000e0000 */
        /* <DEDUP_REMOVED lines=156> */
[----:B----4-:R4:W-:Y:S04]  /*2a210*/  STL.64 [R1+0x1b0], R126 ;  /* 0x0001b07e01007387 */ /* 0x0109e80000100a00 */
[----:B----4-:R-:W4:Y:S04]  /*2a220*/  LDL R126, [R1+0x810] ;  /* 0x00081000017e7983 */ /* 0x010f280000100800 */
[----:B------:R-:W2:Y:S04]  /*2a230*/  LDL R127, [R1+0x814] ;  /* 0x00081400017f7983 */ /* 0x000ea80000100800 */
[----:B----4-:R-:W-:Y:S04]  /*2a240*/  SHFL.DOWN PT, R126, R126, 0x2, 0x1f ;  /* 0x08401f007e7e7f89 */ /* 0x010fe800000e0000 */
[----:B--2---:R-:W2:Y:S04]  /*2a250*/  SHFL.DOWN PT, R127, R127, 0x2, 0x1f ;  /* 0x08401f007f7f7f89 */ /* 0x004ea800000e0000 */
[----:B--2---:R-:W-:Y:S04]  /*2a260*/  STL.64 [R1+0x200], R126 ;  /* 0x0002007e01007387 */ /* 0x004fe80000100a00 */
[----:B------:R2:W-:Y:S04]  /*2a270*/  SHFL.DOWN PT, R126, R252, 0x2, 0x1f ;  /* 0x08401f00fc7e7f89 */ /* 0x0005e800000e0000 */
        /* <DEDUP_REMOVED lines=75> */
[----:B------:R-:W-:Y:S04]  /*2a730*/  SHFL.DOWN PT, R248, R144, 0x2, 0x1f ;  /* 0x08401f0090f87f89 */ /* 0x000fe800000e0000 */
[----:B------:R-:W0:Y:S04]  /*2a740*/  SHFL.DOWN PT, R249, R145, 0x2, 0x1f ;  /* 0x08401f0091f97f89 */ /* 0x000e2800000e0000 */
[----:B----4-:R-:W-:Y:S04]  /*2a750*/  STL.64 [R1+0x2c8], R126 ;  /* 0x0002c87e01007387 */ /* 0x010fe80000100a00 */
[----:B------:R-:W-:Y:S04]  /*2a760*/  SHFL.DOWN PT, R126, R50, 0x2, 0x1f ;  /* 0x08401f00327e7f89 */ /* 0x000fe800000e0000 */
[----:B------:R-:W4:Y:S04]  /*2a770*/  SHFL.DOWN PT, R127, R51, 0x2, 0x1f ;  /* 0x08401f00337f7f89 */ /* 0x000f2800000e0000 */
[----:B0-----:R-:W-:Y:S04]  /*2a780*/  STL.64 [R1+0x1b8], R248 ;  /* 0x0001b8f801007387 */ /* 0x001fe80000100a00 */
        /* <DEDUP_REMOVED lines=49> */
[----:B------:R-:W-:Y:S04]  /*2aaa0*/  SHFL.DOWN PT, R249, R69, 0x2, 0x1f ;  /* 0x08401f0045f97f89 */ /* 0x000fe800000e0000 */
[----:B----4-:R-:W-:Y:S04]  /*2aab0*/  STL.64 [R1+0x310], R126 ;  /* 0x0003107e01007387 */ /* 0x010fe80000100a00 */
[----:B--2---:R-:W-:Y:S04]  /*2aac0*/  SHFL.DOWN PT, R126, R252, 0x2, 0x1f ;  /* 0x08401f00fc7e7f89 */ /* 0x004fe800000e0000 */
[----:B---3--:R-:W0:Y:S04]  /*2aad0*/  SHFL.DOWN PT, R127, R0, 0x2, 0x1f ;  /* 0x08401f00007f7f89 */ /* 0x008e2800000e0000 */
        /* <DEDUP_REMOVED lines=88> */
[----:B------:R-:W3:Y:S04]  /*2b060*/  S2R R250, SR_LANEID ;  /* 0x0000000000fa7919 */ /* 0x000ee80000000000 */
[----:B0-----:R-:W-:Y:S04]  /*2b070*/  STL.64 [R1+0x3f8], R248 ;  /* 0x0003f8f801007387 */ /* 0x001fe80000100a00 */
[----:B--2---:R-:W-:Y:S04]  /*2b080*/  SHFL.DOWN PT, R248, R126, 0x2, 0x1f ;  /* 0x08401f007ef87f89 */ /* 0x004fe800000e0000 */
[----:B------:R-:W0:Y:S01]  /*2b090*/  SHFL.DOWN PT, R249, R127, 0x2, 0x1f ;  /* 0x08401f007ff97f89 */ /* 0x000e2200000e0000 */
[----:B---3--:R-:W-:-:S03]  /*2b0a0*/  ISETP.GT.AND P0, PT, R250, 0x1d, PT ;  /* 0x0000001dfa00780c */ /* 0x008fc60003f04270 */
[----:B------:R2:W5:Y:S04]  /*2b0b0*/  LDL.LU R250, [R1+0x848] ;  /* 0x0008480001fa7983 */ /* 0x0005680000300800 */
[----:B0-----:R0:W-:Y:S04]  /*2b0c0*/  STL.64 [R1+0x400], R248 ;  /* 0x000400f801007387 */ /* 0x0011e80000100a00 */
[----:B0-----:R2:W5:Y:S01]  /*2b0d0*/  LDL.LU.64 R248, [R1+0x850] ;  /* 0x0008500001f87983 */ /* 0x0015620000300a00 */
[----:B------:R-:W-:Y:S01]  /*2b0e0*/  BSSY B0, `(.L_x_31348) ;  /* 0x000093b000007945 */ /* 0x000fe20003800000 */
[----:B------:R-:W-:Y:S05]  /*2b0f0*/  @P0 BRA `(.L_x_31349) ;  /* 0x0000939000000947 */ /* 0x000fea0003800000 */
[----:B------:R0:W-:Y:S04]  /*2b100*/  STL [R1+0x84c], R3 ;  /* 0x00084c0301007387 */ /* 0x0001e80000100800 */
[----:B------:R3:W-:Y:S04]  /*2b110*/  STL [R1+0x848], R2 ;  /* 0x0008480201007387 */ /* 0x0007e80000100800 */
[----:B------:R4:W-:Y:S04]  /*2b120*/  STL [R1+0x850], R4 ;  /* 0x0008500401007387 */ /* 0x0009e80000100800 */
[----:B0-2---:R-:W2:Y:S04]  /*2b130*/  LDL.LU R3, [R1+0x838] ;  /* 0x0008380001037983 */ /* 0x005ea80000300800 */
[----:B---3--:R-:W4:Y:S04]  /*2b140*/  LDL.LU R2, [R1+0x83c] ;  /* 0x00083c0001027983 */ /* 0x008f280000300800 */
[----:B------:R-:W-:Y:S01]  /*2b150*/  STL [R1+0x838], RZ ;  /* 0x000838ff01007387 */ /* 0x000fe20000100800 */
[----:B--2---:R-:W-:-:S04]  /*2b160*/  FSETP.GT.FTZ.AND P0, PT, R3, R0, PT ;  /* 0x000000000300720b */ /* 0x004fc80003f14000 */
[----:B----4-:R-:W-:Y:S02]  /*2b170*/  FSEL R4, R2, R252, P0 ;  /* 0x000000fc02047208 */ /* 0x010fe40000000000 */
        /* <DEDUP_REMOVED lines=14> */
.L_x_31732:
        /* <DEDUP_REMOVED lines=32> */
.L_x_31351:
[----:B0-----:R-:W2:Y:S01]  /*2b460*/  LDL.LU R252, [R1+0x814] ;  /* 0x0008140001fc7983 */ /* 0x001ea20000300800 */
[----:B------:R-:W-:-:S03]  /*2b470*/  MOV R0, R127 ;  /* 0x0000007f00007202 */ /* 0x000fc60000000f00 */
[----:B--2---:R0:W-:Y:S04]  /*2b480*/  STL [R1+0x828], R252 ;  /* 0x000828fc01007387 */ /* 0x0041e80000100800 */
[----:B0-----:R-:W2:Y:S01]  /*2b490*/  LDL.LU R252, [R1+0x810] ;  /* 0x0008100001fc7983 */ /* 0x001ea20000300800 */
[----:B------:R-:W-:-:S03]  /*2b4a0*/  IMAD.MOV.U32 R127, RZ, RZ, R126 ;  /* 0x000000ffff7f7224 */ /* 0x000fc600078e007e */
[----:B--2---:R0:W-:Y:S04]  /*2b4b0*/  STL [R1+0x814], R252 ;  /* 0x000814fc01007387 */ /* 0x0041e80000100800 */
.L_x_31352:
[----:B------:R-:W-:Y:S05]  /*2b4c0*/  BSYNC B1 ;  /* 0x0000000000017941 */ /* 0x000fea0003800000 */
.L_x_31350:
        /* <DEDUP_REMOVED lines=12> */
.L_x_31354:
[----:B------:R-:W2:Y:S01]  /*2b590*/  LDL.LU R126, [R1+0x828] ;  /* 0x00082800017e7983 */ /* 0x000ea20000300800 */
[----:B0-----:R-:W-:-:S03]  /*2b5a0*/  IMAD.MOV.U32 R252, RZ, RZ, R0 ;  /* 0x000000fffffc7224 */ /* 0x001fc600078e0000 */
[----:B------:R-:W-:Y:S04]  /*2b5b0*/  STL [R1+0x810], R129 ;  /* 0x0008108101007387 */ /* 0x000fe80000100800 */
[----:B--2---:R0:W-:Y:S02]  /*2b5c0*/  STL [R1+0x82c], R126 ;  /* 0x00082c7e01007387 */ /* 0x0041e40000100800 */
[----:B0-----:R-:W-:Y:S02]  /*2b5d0*/  IMAD.MOV.U32 R126, RZ, RZ, R125 ;  /* 0x000000ffff7e7224 */ /* 0x001fe400078e007d */
.L_x_31355:
[----:B------:R-:W-:Y:S05]  /*2b5e0*/  BSYNC B1 ;  /* 0x0000000000017941 */ /* 0x000fea0003800000 */
.L_x_31353:
        /* <DEDUP_REMOVED lines=12> */
.L_x_31357:
[----:B0-----:R-:W2:Y:S01]  /*2b6b0*/  LDL.LU R125, [R1+0x82c] ;  /* 0x00082c00017d7983 */ /* 0x001ea20000300800 */
[----:B------:R-:W-:Y:S02]  /*2b6c0*/  IMAD.MOV.U32 R0, RZ, RZ, R252 ;  /* 0x000000ffff007224 */ /* 0x000fe400078e00fc */
[----:B------:R-:W-:Y:S01]  /*2b6d0*/  IMAD.MOV.U32 R129, RZ, RZ, R128 ;  /* 0x000000ffff817224 */ /* 0x000fe200078e0080 */
[----:B--2---:R0:W-:Y:S02]  /*2b6e0*/  STL [R1+0x828], R125 ;  /* 0x0008287d01007387 */ /* 0x0041e40000100800 */
[----:B0-----:R-:W-:Y:S02]  /*2b6f0*/  IMAD.MOV.U32 R125, RZ, RZ, R124 ;  /* 0x000000ffff7d7224 */ /* 0x001fe400078e007c */
.L_x_31358:
[----:B0-----:R-:W-:Y:S05]  /*2b700*/  BSYNC B1 ;  /* 0x0000000000017941 */ /* 0x001fea0003800000 */
.L_x_31356:
        /* <DEDUP_REMOVED lines=12> */
.L_x_31360:
[----:B0-----:R-:W2:Y:S01]  /*2b7d0*/  LDL.LU R124, [R1+0x828] ;  /* 0x00082800017c7983 */ /* 0x001ea20000300800 */
[----:B------:R-:W-:Y:S02]  /*2b7e0*/  IMAD.MOV.U32 R252, RZ, RZ, R0 ;  /* 0x000000fffffc7224 */ /* 0x000fe400078e0000 */
[----:B------:R-:W-:Y:S01]  /*2b7f0*/  IMAD.MOV.U32 R128, RZ, RZ, R131 ;  /* 0x000000ffff807224 */ /* 0x000fe200078e0083 */
[----:B--2---:R0:W-:Y:S02]  /*2b800*/  STL [R1+0x82c], R124 ;  /* 0x00082c7c01007387 */ /* 0x0041e40000100800 */
[----:B0-----:R-:W-:Y:S02]  /*2b810*/  IMAD.MOV.U32 R124, RZ, RZ, R123 ;  /* 0x000000ffff7c7224 */ /* 0x001fe400078e007b */
.L_x_31361:
[----:B0-----:R-:W-:Y:S05]  /*2b820*/  BSYNC B1 ;  /* 0x0000000000017941 */ /* 0x001fea0003800000 */
.L_x_31359:
        /* <DEDUP_REMOVED lines=12> */
.L_x_31363:
[----:B0-----:R-:W2:Y:S01]  /*2b8f0*/  LDL.LU R123, [R1+0x82c] ;  /* 0x00082c00017b7983 */ /* 0x001ea20000300800 */
[----:B------:R-:W-:Y:S01]  /*2b900*/  MOV R0, R252 ;  /* 0x000000fc00007202 */ /* 0x000fe20000000f00 */
[----:B------:R-:W-:Y:S02]  /*2b910*/  IMAD.MOV.U32 R131, RZ, RZ, R130 ;  /* 0x000000ffff837224 */ /* 0x000fe400078e0082 */
[----:B--2---:R0:W-:Y:S02]  /*2b920*/  STL [R1+0x828], R123 ;  /* 0x0008287b01007387 */ /* 0x0041e40000100800 */
[----:B0-----:R-:W-:Y:S02]  /*2b930*/  IMAD.MOV.U32 R123, RZ, RZ, R122 ;  /* 0x000000ffff7b7224 */ /* 0x001fe400078e007a */
.L_x_31364:
[----:B0-----:R-:W-:Y:S05]  /*2b940*/  BSYNC B1 ;  /* 0x0000000000017941 */ /* 0x001fea0003800000 */
.L_x_31362:
        /* <DEDUP_REMOVED lines=12> */
.L_x_31366:
[----:B0-----:R-:W2:Y:S01]  /*2ba10*/  LDL.LU R122, [R1+0x828] ;  /* 0x00082800017a7983 */ /* 0x001ea20000300800 */
[----:B------:R-:W-:Y:S01]  /*2ba20*/  IMAD.MOV.U32 R252, RZ, RZ, R0 ;  /* 0x000000fffffc7224 */ /* 0x000fe200078e0000 */
[----:B------:R-:W-:Y:S02]  /*2ba30*/  MOV R130, R133 ;  /* 0x0000008500827202 */ /* 0x000fe40000000f00 */
[----:B--2---:R0:W-:Y:S02]  /*2ba40*/  STL [R1+0x82c], R122 ;  /* 0x00082c7a01007387 */ /* 0x0041e40000100800 */
[----:B0-----:R-:W-:Y:S02]  /*2ba50*/  IMAD.MOV.U32 R122, RZ, RZ, R121 ;  /* 0x000000ffff7a7224 */ /* 0x001fe400078e0079 */
.L_x_31367:
[----:B0-----:R-:W-:Y:S05]  /*2ba60*/  BSYNC B1 ;  /* 0x0000000000017941 */ /* 0x001fea0003800000 */
.L_x_31365:
        /* <DEDUP_REMOVED lines=12> */
.L_x_31369:
[----:B0-----:R-:W2:Y:S01]  /*2bb30*/  LDL.LU R121, [R1+0x82c] ;  /* 0x00082c0001797983 */ /* 0x001ea20000300800 */
[----:B------:R-:W-:Y:S02]  /*2bb40*/  IMAD.MOV.U32 R0, RZ, RZ, R252 ;  /* 0x000000ffff007224 */ /* 0x000fe400078e00fc */
[----:B------:R-:W-:Y:S01]  /*2bb50*/  IMAD.MOV.U32 R133, RZ, RZ, R132 ;  /* 0x000000ffff857224 */ /* 0x000fe200078e0084 */
[----:B--2---:R0:W-:Y:S02]  /*2bb60*/  STL [R1+0x828], R121 ;  /* 0x0008287901007387 */ /* 0x0041e40000100800 */
[----:B0-----:R-:W-:Y:S02]  /*2bb70*/  MOV R121, R120 ;  /* 0x0000007800797202 */ /* 0x001fe40000000f00 */
.L_x_31370:
[----:B0-----:R-:W-:Y:S05]  /*2bb80*/  BSYNC B1 ;  /* 0x0000000000017941 */ /* 0x001fea0003800000 */
.L_x_31368:
        /* <DEDUP_REMOVED lines=12> */
.L_x_31372:
[----:B0-----:R-:W2:Y:S01]  /*2bc50*/  LDL.LU R120, [R1+0x828] ;  /* 0x0008280001787983 */ /* 0x001ea20000300800 */
[----:B------:R-:W-:Y:S02]  /*2bc60*/  IMAD.MOV.U32 R252, RZ, RZ, R0 ;  /* 0x000000fffffc7224 */ /* 0x000fe400078e0000 */
[----:B------:R-:W-:Y:S01]  /*2bc70*/  IMAD.MOV.U32 R132, RZ, RZ, R135 ;  /* 0x000000ffff847224 */ /* 0x000fe200078e0087 */
[----:B--2---:R0:W-:Y:S02]  /*2bc80*/  STL [R1+0x82c], R120 ;  /* 0x00082c7801007387 */ /* 0x0041e40000100800 */
[----:B0-----:R-:W-:Y:S02]  /*2bc90*/  IMAD.MOV.U32 R120, RZ, RZ, R119 ;  /* 0x000000ffff787224 */ /* 0x001fe400078e0077 */
.L_x_31373:
[----:B0-----:R-:W-:Y:S05]  /*2bca0*/  BSYNC B1 ;  /* 0x0000000000017941 */ /* 0x001fea0003800000 */
.L_x_31371:
        /* <DEDUP_REMOVED lines=12> */
.L_x_31375:
[----:B0-----:R-:W2:Y:S01]  /*2bd70*/  LDL.LU R119, [R1+0x82c] ;  /* 0x00082c0001777983 */ /* 0x001ea20000300800 */
[----:B------:R-:W-:Y:S02]  /*2bd80*/  IMAD.MOV.U32 R0, RZ, RZ, R252 ;  /* 0x000000ffff007224 */ /* 0x000fe400078e00fc */
[----:B------:R-:W-:Y:S01]  /*2bd90*/  IMAD.MOV.U32 R135, RZ, RZ, R134 ;  /* 0x000000ffff877224 */ /* 0x000fe200078e0086 */
[----:B--2---:R0:W-:Y:S02]  /*2bda0*/  STL [R1+0x828], R119 ;  /* 0x0008287701007387 */ /* 0x0041e40000100800 */
[----:B0-----:R-:W-:Y:S02]  /*2bdb0*/  IMAD.MOV.U32 R119, RZ, RZ, R118 ;  /* 0x000000ffff777224 */ /* 0x001fe400078e0076 */
.L_x_31376:
[----:B0-----:R-:W-:Y:S05]  /*2bdc0*/  BSYNC B1 ;  /* 0x0000000000017941 */ /* 0x001fea0003800000 */
.L_x_31374:
        /* <DEDUP_REMOVED lines=12> */
.L_x_31378:
[----:B0-----:R-:W2:Y:S01]  /*2be90*/  LDL.LU R118, [R1+0x828] ;  /* 0x0008280001767983 */ /* 0x001ea20000300800 */
[----:B------:R-:W-:Y:S02]  /*2bea0*/  IMAD.MOV.U32 R252, RZ, RZ, R0 ;  /* 0x000000fffffc7224 */ /* 0x000fe400078e0000 */
[----:B------:R-:W-:Y:S01]  /*2beb0*/  IMAD.MOV.U32 R134, RZ, RZ, R137 ;  /* 0x000000ffff867224 */ /* 0x000fe200078e0089 */
[----:B--2---:R0:W-:Y:S02]  /*2bec0*/  STL [R1+0x82c], R118 ;  /* 0x00082c7601007387 */ /* 0x0041e40000100800 */
[----:B0-----:R-:W-:Y:S02]  /*2bed0*/  IMAD.MOV.U32 R118, RZ, RZ, R117 ;  /* 0x000000ffff767224 */ /* 0x001fe400078e0075 */
.L_x_31379:
[----:B0-----:R-:W-:Y:S05]  /*2bee0*/  BSYNC B1 ;  /* 0x0000000000017941 */ /* 0x001fea0003800000 */
.L_x_31377:
        /* <DEDUP_REMOVED lines=12> */
.L_x_31381:
[----:B0-----:R-:W2:Y:S01]  /*2bfb0*/  LDL.LU R117, [R1+0x82c] ;  /* 0x00082c0001757983 */ /* 0x001ea20000300800 */
[----:B------:R-:W-:Y:S02]  /*2bfc0*/  IMAD.MOV.U32 R0, RZ, RZ, R252 ;  /* 0x000000ffff007224 */ /* 0x000fe400078e00fc */
[----:B------:R-:W-:Y:S01]  /*2bfd0*/  IMAD.MOV.U32 R137, RZ, RZ, R136 ;  /* 0x000000ffff897224 */ /* 0x000fe200078e0088 */
[----:B--2---:R0:W-:Y:S02]  /*2bfe0*/  STL [R1+0x828], R117 ;  /* 0x0008287501007387 */ /* 0x0041e40000100800 */
[----:B0-----:R-:W-:Y:S02]  /*2bff0*/  IMAD.MOV.U32 R117, RZ, RZ, R116 ;  /* 0x000000ffff757224 */ /* 0x001fe400078e0074 */
.L_x_31382:
[----:B0-----:R-:W-:Y:S05]  /*2c000*/  BSYNC B1 ;  /* 0x0000000000017941 */ /* 0x001fea0003800000 */
.L_x_31380:
        /* <DEDUP_REMOVED lines=12> */
.L_x_31384:
[----:B0-----:R-:W2:Y:S01]  /*2c0d0*/  LDL.LU R116, [R1+0x828] ;  /* 0x0008280001747983 */ /* 0x001ea20000300800 */
[----:B------:R-:W-:Y:S01]  /*2c0e0*/  MOV R252, R0 ;  /* 0x0000000000fc7202 */ /* 0x000fe20000000f00 */
[----:B------:R-:W-:Y:S02]  /*2c0f0*/  IMAD.MOV.U32 R136, RZ, RZ, R139 ;  /* 0x000000ffff887224 */ /* 0x000fe400078e008b */
[----:B--2---:R0:W-:Y:S02]  /*2c100*/  STL [R1+0x82c], R116 ;  /* 0x00082c7401007387 */ /* 0x0041e40000100800 */
[----:B0-----:R-:W-:Y:S02]  /*2c110*/  IMAD.MOV.U32 R116, RZ, RZ, R115 ;  /* 0x000000ffff747224 */ /* 0x001fe400078e0073 */
.L_x_31385:
[----:B0-----:R-:W-:Y:S05]  /*2c120*/  BSYNC B1 ;  /* 0x0000000000017941 */ /* 0x001fea0003800000 */
.L_x_31383:
        /* <DEDUP_REMOVED lines=12> */
.L_x_31387:
[----:B0-----:R-:W2:Y:S01]  /*2c1f0*/  LDL.LU R115, [R1+0x82c] ;  /* 0x00082c0001737983 */ /* 0x001ea20000300800 */
[----:B------:R-:W-:Y:S01]  /*2c200*/  IMAD.MOV.U32 R0, RZ, RZ, R252 ;  /* 0x000000ffff007224 */ /* 0x000fe200078e00fc */
[----:B------:R-:W-:Y:S02]  /*2c210*/  MOV R139, R138 ;  /* 0x0000008a008b7202 */ /* 0x000fe40000000f00 */
[----:B--2---:R0:W-:Y:S02]  /*2c220*/  STL [R1+0x828], R115 ;  /* 0x0008287301007387 */ /* 0x0041e40000100800 */
[----:B0-----:R-:W-:Y:S02]  /*2c230*/  IMAD.MOV.U32 R115, RZ, RZ, R114 ;  /* 0x000000ffff737224 */ /* 0x001fe400078e0072 */
.L_x_31388:
[----:B0-----:R-:W-:Y:S05]  /*2c240*/  BSYNC B1 ;  /* 0x0000000000017941 */ /* 0x001fea0003800000 */
.L_x_31386:
        /* <DEDUP_REMOVED lines=12> */
.L_x_31390:
[----:B0-----:R-:W2:Y:S01]  /*2c310*/  LDL.LU R114, [R1+0x828] ;  /* 0x0008280001727983 */ /* 0x001ea20000300800 */
[----:B------:R-:W-:Y:S02]  /*2c320*/  IMAD.MOV.U32 R252, RZ, RZ, R0 ;  /* 0x000000fffffc7224 */ /* 0x000fe400078e0000 */
[----:B------:R-:W-:Y:S01]  /*2c330*/  IMAD.MOV.U32 R138, RZ, RZ, R141 ;  /* 0x000000ffff8a7224 */ /* 0x000fe200078e008d */
[----:B--2---:R0:W-:Y:S02]  /*2c340*/  STL [R1+0x82c], R114 ;  /* 0x00082c7201007387 */ /* 0x0041e40000100800 */
[----:B0-----:R-:W-:Y:S02]  /*2c350*/  MOV R114, R113 ;  /* 0x0000007100727202 */ /* 0x001fe40000000f00 */
.L_x_31391:
[----:B0-----:R-:W-:Y:S05]  /*2c360*/  BSYNC B1 ;  /* 0x0000000000017941 */ /* 0x001fea0003800000 */
.L_x_31389:
        /* <DEDUP_REMOVED lines=12> */
.L_x_31393:
[----:B0-----:R-:W2:Y:S01]  /*2c430*/  LDL.LU R113, [R1+0x82c] ;  /* 0x00082c0001717983 */ /* 0x001ea20000300800 */
[----:B------:R-:W-:Y:S02]  /*2c440*/  IMAD.MOV.U32 R0, RZ, RZ, R252 ;  /* 0x000000ffff007224 */ /* 0x000fe400078e00fc */
[----:B------:R-:W-:Y:S01]  /*2c450*/  IMAD.MOV.U32 R141, RZ, RZ, R140 ;  /* 0x000000ffff8d7224 */ /* 0x000fe200078e008c */
[----:B--2---:R0:W-:Y:S02]  /*2c460*/  STL [R1+0x828], R113 ;  /* 0x0008287101007387 */ /* 0x0041e40000100800 */
[----:B0-----:R-:W-:Y:S02]  /*2c470*/  IMAD.MOV.U32 R113, RZ, RZ, R112 ;  /* 0x000000ffff717224 */ /* 0x001fe400078e0070 */
.L_x_31394:
[----:B0-----:R-:W-:Y:S05]  /*2c480*/  BSYNC B1 ;  /* 0x0000000000017941 */ /* 0x001fea0003800000 */
.L_x_31392:
        /* <DEDUP_REMOVED lines=12> */
.L_x_31396:
[----:B0-----:R-:W2:Y:S01]  /*2c550*/  LDL.LU R112, [R1+0x828] ;  /* 0x0008280001707983 */ /* 0x001ea20000300800 */
[----:B------:R-:W-:Y:S02]  /*2c560*/  IMAD.MOV.U32 R252, RZ, RZ, R0 ;  /* 0x000000fffffc7224 */ /* 0x000fe400078e0000 */
[----:B------:R-:W-:Y:S01]  /*2c570*/  IMAD.MOV.U32 R140, RZ, RZ, R143 ;  /* 0x000000ffff8c7224 */ /* 0x000fe200078e008f */
[----:B--2---:R0:W-:Y:S02]  /*2c580*/  STL [R1+0x82c], R112 ;  /* 0x00082c7001007387 */ /* 0x0041e40000100800 */
[----:B0-----:R-:W-:Y:S02]  /*2c590*/  IMAD.MOV.U32 R112, RZ, RZ, R111 ;  /* 0x000000ffff707224 */ /* 0x001fe400078e006f */
.L_x_31397:
[----:B0-----:R-:W-:Y:S05]  /*2c5a0*/  BSYNC B1 ;  /* 0x0000000000017941 */ /* 0x001fea0003800000 */
.L_x_31395:
        /* <DEDUP_REMOVED lines=12> */
.L_x_31399:
[----:B0-----:R-:W2:Y:S01]  /*2c670*/  LDL.LU R111, [R1+0x82c] ;  /* 0x00082c00016f7983 */ /* 0x001ea20000300800 */
[----:B------:R-:W-:Y:S02]  /*2c680*/  IMAD.MOV.U32 R0, RZ, RZ, R252 ;  /* 0x000000ffff007224 */ /* 0x000fe400078e00fc */
[----:B------:R-:W-:Y:S01]  /*2c690*/  IMAD.MOV.U32 R143, RZ, RZ, R142 ;  /* 0x000000ffff8f7224 */ /* 0x000fe200078e008e */
[----:B--2---:R0:W-:Y:S02]  /*2c6a0*/  STL [R1+0x828], R111 ;  /* 0x0008286f01007387 */ /* 0x0041e40000100800 */
[----:B0-----:R-:W-:Y:S02]  /*2c6b0*/  IMAD.MOV.U32 R111, RZ, RZ, R110 ;  /* 0x000000ffff6f7224 */ /* 0x001fe400078e006e */
.L_x_31400:
[----:B0-----:R-:W-:Y:S05]  /*2c6c0*/  BSYNC B1 ;  /* 0x0000000000017941 */ /* 0x001fea0003800000 */
.L_x_31398:
        /* <DEDUP_REMOVED lines=12> */
.L_x_31402:
[----:B0-----:R-:W2:Y:S01]  /*2c790*/  LDL.LU R110, [R1+0x828] ;  /* 0x00082800016e7983 */ /* 0x001ea20000300800 */
[----:B------:R-:W-:Y:S02]  /*2c7a0*/  IMAD.MOV.U32 R252, RZ, RZ, R0 ;  /* 0x000000fffffc7224 */ /* 0x000fe400078e0000 */
[----:B------:R-:W-:Y:S01]  /*2c7b0*/  IMAD.MOV.U32 R142, RZ, RZ, R145 ;  /* 0x000000ffff8e7224 */ /* 0x000fe200078e0091 */
[----:B--2---:R0:W-:Y:S02]  /*2c7c0*/  STL [R1+0x82c], R110 ;  /* 0x00082c6e01007387 */ /* 0x0041e40000100800 */
[----:B0-----:R-:W-:Y:S02]  /*2c7d0*/  IMAD.MOV.U32 R110, RZ, RZ, R109 ;  /* 0x000000ffff6e7224 */ /* 0x001fe400078e006d */
.L_x_31403:
[----:B0-----:R-:W-:Y:S05]  /*2c7e0*/  BSYNC B1 ;  /* 0x0000000000017941 */ /* 0x001fea0003800000 */
.L_x_31401:
        /* <DEDUP_REMOVED lines=12> */
.L_x_31405:
[----:B0-----:R-:W2:Y:S01]  /*2c8b0*/  LDL.LU R109, [R1+0x82c] ;  /* 0x00082c00016d7983 */ /* 0x001ea20000300800 */
[----:B------:R-:W-:Y:S01]  /*2c8c0*/  MOV R0, R252 ;  /* 0x000000fc00007202 */ /* 0x000fe20000000f00 */
[----:B------:R-:W-:Y:S02]  /*2c8d0*/  IMAD.MOV.U32 R145, RZ, RZ, R144 ;  /* 0x000000ffff917224 */ /* 0x000fe400078e0090 */
[----:B--2---:R0:W-:Y:S02]  /*2c8e0*/  STL [R1+0x828], R109 ;  /* 0x0008286d01007387 */ /* 0x0041e40000100800 */
[----:B0-----:R-:W-:Y:S02]  /*2c8f0*/  IMAD.MOV.U32 R109, RZ, RZ, R108 ;  /* 0x000000ffff6d7224 */ /* 0x001fe400078e006c */
.L_x_31406:
[----:B0-----:R-:W-:Y:S05]  /*2c900*/  BSYNC B1 ;  /* 0x0000000000017941 */ /* 0x001fea0003800000 */
.L_x_31404:
        /* <DEDUP_REMOVED lines=12> */
.L_x_31408:
[----:B0-----:R-:W2:Y:S01]  /*2c9d0*/  LDL.LU R108, [R1+0x828] ;  /* 0x00082800016c7983 */ /* 0x001ea20000300800 */
[----:B------:R-:W-:Y:S01]  /*2c9e0*/  IMAD.MOV.U32 R252, RZ, RZ, R0 ;  /* 0x000000fffffc7224 */ /* 0x000fe200078e0000 */
[----:B------:R-:W-:Y:S02]  /*2c9f0*/  MOV R144, R147 ;  /* 0x0000009300907202 */ /* 0x000fe40000000f00 */
[----:B--2---:R0:W-:Y:S02]  /*2ca00*/  STL [R1+0x82c], R108 ;  /* 0x00082c6c01007387 */ /* 0x0041e40000100800 */
[----:B0-----:R-:W-:Y:S02]  /*2ca10*/  IMAD.MOV.U32 R108, RZ, RZ, R107 ;  /* 0x000000ffff6c7224 */ /* 0x001fe400078e006b */
.L_x_31409:
[----:B0-----:R-:W-:Y:S05]  /*2ca20*/  BSYNC B1 ;  /* 0x0000000000017941 */ /* 0x001fea0003800000 */
.L_x_31407:
        /* <DEDUP_REMOVED lines=12> */
.L_x_31411:
[----:B0-----:R-:W2:Y:S01]  /*2caf0*/  LDL.LU R107, [R1+0x82c] ;  /* 0x00082c00016b7983 */ /* 0x001ea20000300800 */
[----:B------:R-:W-:Y:S02]  /*2cb00*/  IMAD.MOV.U32 R0, RZ, RZ, R252 ;  /* 0x000000ffff007224 */ /* 0x000fe400078e00fc */
[----:B------:R-:W-:Y:S01]  /*2cb10*/  IMAD.MOV.U32 R147, RZ, RZ, R146 ;  /* 0x000000ffff937224 */ /* 0x000fe200078e0092 */
[----:B--2---:R0:W-:Y:S02]  /*2cb20*/  STL [R1+0x828], R107 ;  /* 0x0008286b01007387 */ /* 0x0041e40000100800 */
[----:B0-----:R-:W-:Y:S02]  /*2cb30*/  MOV R107, R106 ;  /* 0x0000006a006b7202 */ /* 0x001fe40000000f00 */
.L_x_31412:
[----:B0-----:R-:W-:Y:S05]  /*2cb40*/  BSYNC B1 ;  /* 0x0000000000017941 */ /* 0x001fea0003800000 */
.L_x_31410:
        /* <DEDUP_REMOVED lines=12> */
.L_x_31414:
[----:B0-----:R-:W2:Y:S01]  /*2cc10*/  LDL.LU R106, [R1+0x828] ;  /* 0x00082800016a7983 */ /* 0x001ea20000300800 */
[----:B------:R-:W-:Y:S02]  /*2cc20*/  IMAD.MOV.U32 R252, RZ, RZ, R0 ;  /* 0x000000fffffc7224 */ /* 0x000fe400078e0000 */
[----:B------:R-:W-:Y:S01]  /*2cc30*/  IMAD.MOV.U32 R146, RZ, RZ, R149 ;  /* 0x000000ffff927224 */ /* 0x000fe200078e0095 */
[----:B--2---:R0:W-:Y:S02]  /*2cc40*/  STL [R1+0x82c], R106 ;  /* 0x00082c6a01007387 */ /* 0x0041e40000100800 */
[----:B0-----:R-:W-:Y:S02]  /*2cc50*/  IMAD.MOV.U32 R106, RZ, RZ, R105 ;  /* 0x000000ffff6a7224 */ /* 0x001fe400078e0069 */
.L_x_31415:
[----:B0-----:R-:W-:Y:S05]  /*2cc60*/  BSYNC B1 ;  /* 0x0000000000017941 */ /* 0x001fea0003800000 */
.L_x_31413:
        /* <DEDUP_REMOVED lines=12> */
.L_x_31417:
[----:B0-----:R-:W2:Y:S01]  /*2cd30*/  LDL.LU R105, [R1+0x82c] ;  /* 0x00082c0001697983 */ /* 0x001ea20000300800 */
[----:B------:R-:W-:Y:S02]  /*2cd40*/  IMAD.MOV.U32 R0, RZ, RZ, R252 ;  /* 0x000000ffff007224 */ /* 0x000fe400078e00fc */
[----:B------:R-:W-:Y:S01]  /*2cd50*/  IMAD.MOV.U32 R149, RZ, RZ, R148 ;  /* 0x000000ffff957224 */ /* 0x000fe200078e0094 */
[----:B--2---:R0:W-:Y:S02]  /*2cd60*/  STL [R1+0x828], R105 ;  /* 0x0008286901007387 */ /* 0x0041e40000100800 */
[----:B0-----:R-:W-:Y:S02]  /*2cd70*/  IMAD.MOV.U32 R105, RZ, RZ, R104 ;  /* 0x000000ffff697224 */ /* 0x001fe400078e0068 */
.L_x_31418:
[----:B0-----:R-:W-:Y:S05]  /*2cd80*/  BSYNC B1 ;  /* 0x0000000000017941 */ /* 0x001fea0003800000 */
.L_x_31416:
        /* <DEDUP_REMOVED lines=12> */
.L_x_31420:
[----:B0-----:R-:W2:Y:S01]  /*2ce50*/  LDL.LU R104, [R1+0x828] ;  /* 0x0008280001687983 */ /* 0x001ea20000300800 */
[----:B------:R-:W-:Y:S02]  /*2ce60*/  IMAD.MOV.U32 R252, RZ, RZ, R0 ;  /* 0x000000fffffc7224 */ /* 0x000fe400078e0000 */
[----:B------:R-:W-:Y:S01]  /*2ce70*/  IMAD.MOV.U32 R148, RZ, RZ, R151 ;  /* 0x000000ffff947224 */ /* 0x000fe200078e0097 */
[----:B--2---:R0:W-:Y:S02]  /*2ce80*/  STL [R1+0x82c], R104 ;  /* 0x00082c6801007387 */ /* 0x0041e40000100800 */
[----:B0-----:R-:W-:Y:S02]  /*2ce90*/  IMAD.MOV.U32 R104, RZ, RZ, R103 ;  /* 0x000000ffff687224 */ /* 0x001fe400078e0067 */
.L_x_31421:
[----:B0-----:R-:W-:Y:S05]  /*2cea0*/  BSYNC B1 ;  /* 0x0000000000017941 */ /* 0x001fea0003800000 */
.L_x_31419:
        /* <DEDUP_REMOVED lines=12> */
.L_x_31423:
[----:B0-----:R-:W2:Y:S01]  /*2cf70*/  LDL.LU R103, [R1+0x82c] ;  /* 0x00082c0001677983 */ /* 0x001ea20000300800 */
[----:B------:R-:W-:Y:S02]  /*2cf80*/  IMAD.MOV.U32 R0, RZ, RZ, R252 ;  /* 0x000000ffff007224 */ /* 0x000fe400078e00fc */
[----:B------:R-:W-:Y:S01]  /*2cf90*/  IMAD.MOV.U32 R151, RZ, RZ, R150 ;  /* 0x000000ffff977224 */ /* 0x000fe200078e0096 */
[----:B--2---:R0:W-:Y:S02]  /*2cfa0*/  STL [R1+0x828], R103 ;  /* 0x0008286701007387 */ /* 0x0041e40000100800 */
[----:B0-----:R-:W-:Y:S02]  /*2cfb0*/  IMAD.MOV.U32 R103, RZ, RZ, R102 ;  /* 0x000000ffff677224 */ /* 0x001fe400078e0066 */
.L_x_31424:
[----:B0-----:R-:W-:Y:S05]  /*2cfc0*/  BSYNC B1 ;  /* 0x0000000000017941 */ /* 0x001fea0003800000 */
.L_x_31422:
        /* <DEDUP_REMOVED lines=12> */
.L_x_31426:
[----:B0-----:R-:W2:Y:S01]  /*2d090*/  LDL.LU R102, [R1+0x828] ;  /* 0x0008280001667983 */ /* 0x001ea20000300800 */
[----:B------:R-:W-:Y:S01]  /*2d0a0*/  MOV R252, R0 ;  /* 0x0000000000fc7202 */ /* 0x000fe20000000f00 */
[----:B------:R-:W-:Y:S02]  /*2d0b0*/  IMAD.MOV.U32 R150, RZ, RZ, R153 ;  /* 0x000000ffff967224 */ /* 0x000fe400078e0099 */
[----:B--2---:R0:W-:Y:S02]  /*2d0c0*/  STL [R1+0x82c], R102 ;  /* 0x00082c6601007387 */ /* 0x0041e40000100800 */
[----:B0-----:R-:W-:Y:S02]  /*2d0d0*/  IMAD.MOV.U32 R102, RZ, RZ, R101 ;  /* 0x000000ffff667224 */ /* 0x001fe400078e0065 */
.L_x_31427:
[----:B0-----:R-:W-:Y:S05]  /*2d0e0*/  BSYNC B1 ;  /* 0x0000000000017941 */ /* 0x001fea0003800000 */
.L_x_31425:
        /* <DEDUP_REMOVED lines=12> */
.L_x_31429:
[----:B0-----:R-:W2:Y:S01]  /*2d1b0*/  LDL.LU R101, [R1+0x82c] ;  /* 0x00082c0001657983 */ /* 0x001ea20000300800 */
[----:B------:R-:W-:Y:S01]  /*2d1c0*/  IMAD.MOV.U32 R0, RZ, RZ, R252 ;  /* 0x000000ffff007224 */ /* 0x000fe200078e00fc */
[----:B------:R-:W-:Y:S02]  /*2d1d0*/  MOV R153, R152 ;  /* 0x0000009800997202 */ /* 0x000fe40000000f00 */
[----:B--2---:R0:W-:Y:S02]  /*2d1e0*/  STL [R1+0x828], R101 ;  /* 0x0008286501007387 */ /* 0x0041e40000100800 */
[----:B0-----:R-:W-:Y:S02]  /*2d1f0*/  IMAD.MOV.U32 R101, RZ, RZ, R100 ;  /* 0x000000ffff657224 */ /* 0x001fe400078e0064 */
.L_x_31430:
[----:B0-----:R-:W-:Y:S05]  /*2d200*/  BSYNC B1 ;  /* 0x0000000000017941 */ /* 0x001fea0003800000 */
.L_x_31428:
        /* <DEDUP_REMOVED lines=12> */
.L_x_31432:
[----:B0-----:R-:W2:Y:S01]  /*2d2d0*/  LDL.LU R100, [R1+0x828] ;  /* 0x0008280001647983 */ /* 0x001ea20000300800 */
[----:B------:R-:W-:Y:S02]  /*2d2e0*/  IMAD.MOV.U32 R252, RZ, RZ, R0 ;  /* 0x000000fffffc7224 */ /* 0x000fe400078e0000 */
[----:B------:R-:W-:Y:S01]  /*2d2f0*/  IMAD.MOV.U32 R152, RZ, RZ, R155 ;  /* 0x000000ffff987224 */ /* 0x000fe200078e009b */
[----:B--2---:R0:W-:Y:S02]  /*2d300*/  STL [R1+0x82c], R100 ;  /* 0x00082c6401007387 */ /* 0x0041e40000100800 */
[----:B0-----:R-:W-:Y:S02]  /*2d310*/  MOV R100, R99 ;  /* 0x0000006300647202 */ /* 0x001fe40000000f00 */
.L_x_31433:
[----:B0-----:R-:W-:Y:S05]  /*2d320*/  BSYNC B1 ;  /* 0x0000000000017941 */ /* 0x001fea0003800000 */
.L_x_31431:
        /* <DEDUP_REMOVED lines=12> */
.L_x_31435:
[----:B0-----:R-:W2:Y:S01]  /*2d3f0*/  LDL.LU R99, [R1+0x82c] ;  /* 0x00082c0001637983 */ /* 0x001ea20000300800 */
[----:B------:R-:W-:Y:S02]  /*2d400*/  IMAD.MOV.U32 R0, RZ, RZ, R252 ;  /* 0x000000ffff007224 */ /* 0x000fe400078e00fc */
[----:B------:R-:W-:Y:S01]  /*2d410*/  IMAD.MOV.U32 R155, RZ, RZ, R154 ;  /* 0x000000ffff9b7224 */ /* 0x000fe200078e009a */
[----:B--2---:R0:W-:Y:S02]  /*2d420*/  STL [R1+0x828], R99 ;  /* 0x0008286301007387 */ /* 0x0041e40000100800 */
[----:B0-----:R-:W-:Y:S02]  /*2d430*/  IMAD.MOV.U32 R99, RZ, RZ, R98 ;  /* 0x000000ffff637224 */ /* 0x001fe400078e0062 */
.L_x_31436:
[----:B0-----:R-:W-:Y:S05]  /*2d440*/  BSYNC B1 ;  /* 0x0000000000017941 */ /* 0x001fea0003800000 */
.L_x_31434:
        /* <DEDUP_REMOVED lines=12> */
.L_x_31438:
[----:B0-----:R-:W2:Y:S01]  /*2d510*/  LDL.LU R98, [R1+0x828] ;  /* 0x0008280001627983 */ /* 0x001ea20000300800 */
[----:B------:R-:W-:Y:S02]  /*2d520*/  IMAD.MOV.U32 R252, RZ, RZ, R0 ;  /* 0x000000fffffc7224 */ /* 0x000fe400078e0000 */
[----:B------:R-:W-:Y:S01]  /*2d530*/  IMAD.MOV.U32 R154, RZ, RZ, R157 ;  /* 0x000000ffff9a7224 */ /* 0x000fe200078e009d */
[----:B--2---:R0:W-:Y:S02]  /*2d540*/  STL [R1+0x82c], R98 ;  /* 0x00082c6201007387 */ /* 0x0041e40000100800 */
[----:B0-----:R-:W-:Y:S02]  /*2d550*/  IMAD.MOV.U32 R98, RZ, RZ, R97 ;  /* 0x000000ffff627224 */ /* 0x001fe400078e0061 */
.L_x_31439:
[----:B0-----:R-:W-:Y:S05]  /*2d560*/  BSYNC B1 ;  /* 0x0000000000017941 */ /* 0x001fea0003800000 */
.L_x_31437:
        /* <DEDUP_REMOVED lines=12> */
.L_x_31441:
[----:B0-----:R-:W2:Y:S01]  /*2d630*/  LDL.LU R97, [R1+0x82c] ;  /* 0x00082c0001617983 */ /* 0x001ea20000300800 */
[----:B------:R-:W-:Y:S02]  /*2d640*/  IMAD.MOV.U32 R0, RZ, RZ, R252 ;  /* 0x000000ffff007224 */ /* 0x000fe400078e00fc */
[----:B------:R-:W-:Y:S01]  /*2d650*/  IMAD.MOV.U32 R157, RZ, RZ, R156 ;  /* 0x000000ffff9d7224 */ /* 0x000fe200078e009c */
[----:B--2---:R0:W-:Y:S02]  /*2d660*/  STL [R1+0x828], R97 ;  /* 0x0008286101007387 */ /* 0x0041e40000100800 */
[----:B0-----:R-:W-:Y:S02]  /*2d670*/  IMAD.MOV.U32 R97, RZ, RZ, R96 ;  /* 0x000000ffff617224 */ /* 0x001fe400078e0060 */
.L_x_31442:
[----:B0-----:R-:W-:Y:S05]  /*2d680*/  BSYNC B1 ;  /* 0x0000000000017941 */ /* 0x001fea0003800000 */
.L_x_31440:
        /* <DEDUP_REMOVED lines=12> */
.L_x_31444:
[----:B0-----:R-:W2:Y:S01]  /*2d750*/  LDL.LU R96, [R1+0x828] ;  /* 0x0008280001607983 */ /* 0x001ea20000300800 */
[----:B------:R-:W-:Y:S02]  /*2d760*/  IMAD.MOV.U32 R252, RZ, RZ, R0 ;  /* 0x000000fffffc7224 */ /* 0x000fe400078e0000 */
[----:B------:R-:W-:Y:S01]  /*2d770*/  IMAD.MOV.U32 R156, RZ, RZ, R159 ;  /* 0x000000ffff9c7224 */ /* 0x000fe200078e009f */
[----:B--2---:R0:W-:Y:S02]  /*2d780*/  STL [R1+0x82c], R96 ;  /* 0x00082c6001007387 */ /* 0x0041e40000100800 */
[----:B0-----:R-:W-:Y:S02]  /*2d790*/  IMAD.MOV.U32 R96, RZ, RZ, R95 ;  /* 0x000000ffff607224 */ /* 0x001fe400078e005f */
.L_x_31445:
[----:B0-----:R-:W-:Y:S05]  /*2d7a0*/  BSYNC B1 ;  /* 0x0000000000017941 */ /* 0x001fea0003800000 */
.L_x_31443:
        /* <DEDUP_REMOVED lines=12> */
.L_x_31447:
[----:B0-----:R-:W2:Y:S01]  /*2d870*/  LDL.LU R95, [R1+0x82c] ;  /* 0x00082c00015f7983 */ /* 0x001ea20000300800 */
[----:B------:R-:W-:Y:S01]  /*2d880*/  MOV R0, R252 ;  /* 0x000000fc00007202 */ /* 0x000fe20000000f00 */
[----:B------:R-:W-:Y:S02]  /*2d890*/  IMAD.MOV.U32 R159, RZ, RZ, R158 ;  /* 0x000000ffff9f7224 */ /* 0x000fe400078e009e */
[----:B--2---:R0:W-:Y:S02]  /*2d8a0*/  STL [R1+0x828], R95 ;  /* 0x0008285f01007387 */ /* 0x0041e40000100800 */
[----:B0-----:R-:W-:Y:S02]  /*2d8b0*/  IMAD.MOV.U32 R95, RZ, RZ, R94 ;  /* 0x000000ffff5f7224 */ /* 0x001fe400078e005e */
.L_x_31448:
[----:B0-----:R-:W-:Y:S05]  /*2d8c0*/  BSYNC B1 ;  /* 0x0000000000017941 */ /* 0x001fea0003800000 */
.L_x_31446:
        /* <DEDUP_REMOVED lines=12> */
.L_x_31450:
[----:B0-----:R-:W2:Y:S01]  /*2d990*/  LDL.LU R94, [R1+0x828] ;  /* 0x00082800015e7983 */ /* 0x001ea20000300800 */
[----:B------:R-:W-:Y:S01]  /*2d9a0*/  IMAD.MOV.U32 R252, RZ, RZ, R0 ;  /* 0x000000fffffc7224 */ /* 0x000fe200078e0000 */
[----:B------:R-:W-:Y:S02]  /*2d9b0*/  MOV R158, R161 ;  /* 0x000000a1009e7202 */ /* 0x000fe40000000f00 */
[----:B--2---:R0:W-:Y:S02]  /*2d9c0*/  STL [R1+0x82c], R94 ;  /* 0x00082c5e01007387 */ /* 0x0041e40000100800 */
[----:B0-----:R-:W-:Y:S02]  /*2d9d0*/  IMAD.MOV.U32 R94, RZ, RZ, R93 ;  /* 0x000000ffff5e7224 */ /* 0x001fe400078e005d */
.L_x_31451:
[----:B0-----:R-:W-:Y:S05]  /*2d9e0*/  BSYNC B1 ;  /* 0x0000000000017941 */ /* 0x001fea0003800000 */
.L_x_31449:
        /* <DEDUP_REMOVED lines=12> */
.L_x_31453:
[----:B0-----:R-:W2:Y:S01]  /*2dab0*/  LDL.LU R93, [R1+0x82c] ;  /* 0x00082c00015d7983 */ /* 0x001ea20000300800 */
[----:B------:R-:W-:Y:S02]  /*2dac0*/  IMAD.MOV.U32 R0, RZ, RZ, R252 ;  /* 0x000000ffff007224 */ /* 0x000fe400078e00fc */
[----:B------:R-:W-:Y:S01]  /*2dad0*/  IMAD.MOV.U32 R161, RZ, RZ, R160 ;  /* 0x000000ffffa17224 */ /* 0x000fe200078e00a0 */
[----:B--2---:R0:W-:Y:S02]  /*2dae0*/  STL [R1+0x828], R93 ;  /* 0x0008285d01007387 */ /* 0x0041e40000100800 */
[----:B0-----:R-:W-:Y:S02]  /*2daf0*/  MOV R93, R92 ;  /* 0x0000005c005d7202 */ /* 0x001fe40000000f00 */
.L_x_31454:
[----:B0-----:R-:W-:Y:S05]  /*2db00*/  BSYNC B1 ;  /* 0x0000000000017941 */ /* 0x001fea0003800000 */
.L_x_31452:
        /* <DEDUP_REMOVED lines=12> */
.L_x_31456:
[----:B0-----:R-:W2:Y:S01]  /*2dbd0*/  LDL.LU R92, [R1+0x828] ;  /* 0x00082800015c7983 */ /* 0x001ea20000300800 */
[----:B------:R-:W-:Y:S02]  /*2dbe0*/  IMAD.MOV.U32 R252, RZ, RZ, R0 ;  /* 0x000000fffffc7224 */ /* 0x000fe400078e0000 */
[----:B------:R-:W-:Y:S01]  /*2dbf0*/  IMAD.MOV.U32 R160, RZ, RZ, R163 ;  /* 0x000000ffffa07224 */ /* 0x000fe200078e00a3 */
[----:B--2---:R0:W-:Y:S02]  /*2dc00*/  STL [R1+0x82c], R92 ;  /* 0x00082c5c01007387 */ /* 0x0041e40000100800 */
[----:B0-----:R-:W-:Y:S02]  /*2dc10*/  IMAD.MOV.U32 R92, RZ, RZ, R91 ;  /* 0x000000ffff5c7224 */ /* 0x001fe400078e005b */
.L_x_31457:
[----:B0-----:R-:W-:Y:S05]  /*2dc20*/  BSYNC B1 ;  /* 0x0000000000017941 */ /* 0x001fea0003800000 */
.L_x_31455:
        /* <DEDUP_REMOVED lines=12> */
.L_x_31459:
[----:B0-----:R-:W2:Y:S01]  /*2dcf0*/  LDL.LU R91, [R1+0x82c] ;  /* 0x00082c00015b7983 */ /* 0x001ea20000300800 */
[----:B------:R-:W-:Y:S02]  /*2dd00*/  IMAD.MOV.U32 R0, RZ, RZ, R252 ;  /* 0x000000ffff007224 */ /* 0x000fe400078e00fc */
[----:B------:R-:W-:Y:S01]  /*2dd10*/  IMAD.MOV.U32 R163, RZ, RZ, R162 ;  /* 0x000000ffffa37224 */ /* 0x000fe200078e00a2 */
[----:B--2---:R0:W-:Y:S02]  /*2dd20*/  STL [R1+0x828], R91 ;  /* 0x0008285b01007387 */ /* 0x0041e40000100800 */
[----:B0-----:R-:W-:Y:S02]  /*2dd30*/  IMAD.MOV.U32 R91, RZ, RZ, R90 ;  /* 0x000000ffff5b7224 */ /* 0x001fe400078e005a */
.L_x_31460:
[----:B0-----:R-:W-:Y:S05]  /*2dd40*/  BSYNC B1 ;  /* 0x0000000000017941 */ /* 0x001fea0003800000 */
.L_x_31458:
        /* <DEDUP_REMOVED lines=12> */
.L_x_31462:
[----:B0-----:R-:W2:Y:S01]  /*2de10*/  LDL.LU R90, [R1+0x828] ;  /* 0x00082800015a7983 */ /* 0x001ea20000300800 */
[----:B------:R-:W-:Y:S02]  /*2de20*/  IMAD.MOV.U32 R252, RZ, RZ, R0 ;  /* 0x000000fffffc7224 */ /* 0x000fe400078e0000 */
[----:B------:R-:W-:Y:S01]  /*2de30*/  IMAD.MOV.U32 R162, RZ, RZ, R165 ;  /* 0x000000ffffa27224 */ /* 0x000fe200078e00a5 */
[----:B--2---:R0:W-:Y:S02]  /*2de40*/  STL [R1+0x82c], R90 ;  /* 0x00082c5a01007387 */ /* 0x0041e40000100800 */
[----:B0-----:R-:W-:Y:S02]  /*2de50*/  IMAD.MOV.U32 R90, RZ, RZ, R89 ;  /* 0x000000ffff5a7224 */ /* 0x001fe400078e0059 */
.L_x_31463:
[----:B0-----:R-:W-:Y:S05]  /*2de60*/  BSYNC B1 ;  /* 0x0000000000017941 */ /* 0x001fea0003800000 */
.L_x_31461:
        /* <DEDUP_REMOVED lines=12> */
.L_x_31465:
[----:B0-----:R-:W2:Y:S01]  /*2df30*/  LDL.LU R89, [R1+0x82c] ;  /* 0x00082c0001597983 */ /* 0x001ea20000300800 */
[----:B------:R-:W-:Y:S02]  /*2df40*/  IMAD.MOV.U32 R0, RZ, RZ, R252 ;  /* 0x000000ffff007224 */ /* 0x000fe400078e00fc */
[----:B------:R-:W-:Y:S01]  /*2df50*/  IMAD.MOV.U32 R165, RZ, RZ, R164 ;  /* 0x000000ffffa57224 */ /* 0x000fe200078e00a4 */
[----:B--2---:R0:W-:Y:S02]  /*2df60*/  STL [R1+0x828], R89 ;  /* 0x0008285901007387 */ /* 0x0041e40000100800 */
[----:B0-----:R-:W-:Y:S02]  /*2df70*/  IMAD.MOV.U32 R89, RZ, RZ, R88 ;  /* 0x000000ffff597224 */ /* 0x001fe400078e0058 */
.L_x_31466:
[----:B0-----:R-:W-:Y:S05]  /*2df80*/  BSYNC B1 ;  /* 0x0000000000017941 */ /* 0x001fea0003800000 */
.L_x_31464:
        /* <DEDUP_REMOVED lines=12> */
.L_x_31468:
[----:B0-----:R-:W2:Y:S01]  /*2e050*/  LDL.LU R88, [R1+0x828] ;  /* 0x0008280001587983 */ /* 0x001ea20000300800 */
[----:B------:R-:W-:Y:S01]  /*2e060*/  MOV R252, R0 ;  /* 0x0000000000fc7202 */ /* 0x000fe20000000f00 */
[----:B------:R-:W-:Y:S02]  /*2e070*/  IMAD.MOV.U32 R164, RZ, RZ, R167 ;  /* 0x000000ffffa47224 */ /* 0x000fe400078e00a7 */
[----:B--2---:R0:W-:Y:S02]  /*2e080*/  STL [R1+0x82c], R88 ;  /* 0x00082c5801007387 */ /* 0x0041e40000100800 */
[----:B0-----:R-:W-:Y:S02]  /*2e090*/  IMAD.MOV.U32 R88, RZ, RZ, R87 ;  /* 0x000000ffff587224 */ /* 0x001fe400078e0057 */
.L_x_31469:
[----:B0-----:R-:W-:Y:S05]  /*2e0a0*/  BSYNC B1 ;  /* 0x0000000000017941 */ /* 0x001fea0003800000 */
.L_x_31467:
        /* <DEDUP_REMOVED lines=12> */
.L_x_31471:
[----:B0-----:R-:W2:Y:S01]  /*2e170*/  LDL.LU R87, [R1+0x82c] ;  /* 0x00082c0001577983 */ /* 0x001ea20000300800 */
[----:B------:R-:W-:Y:S01]  /*2e180*/  IMAD.MOV.U32 R0, RZ, RZ, R252 ;  /* 0x000000ffff007224 */ /* 0x000fe200078e00fc */
[----:B------:R-:W-:Y:S02]  /*2e190*/  MOV R167, R166 ;  /* 0x000000a600a77202 */ /* 0x000fe40000000f00 */
[----:B--2---:R0:W-:Y:S02]  /*2e1a0*/  STL [R1+0x828], R87 ;  /* 0x0008285701007387 */ /* 0x0041e40000100800 */
[----:B0-----:R-:W-:Y:S02]  /*2e1b0*/  IMAD.MOV.U32 R87, RZ, RZ, R86 ;  /* 0x000000ffff577224 */ /* 0x001fe400078e0056 */
.L_x_31472:
[----:B0-----:R-:W-:Y:S05]  /*2e1c0*/  BSYNC B1 ;  /* 0x0000000000017941 */ /* 0x001fea0003800000 */
.L_x_31470:
        /* <DEDUP_REMOVED lines=12> */
.L_x_31474:
[----:B0-----:R-:W2:Y:S01]  /*2e290*/  LDL.LU R86, [R1+0x828] ;  /* 0x0008280001567983 */ /* 0x001ea20000300800 */
[----:B------:R-:W-:Y:S02]  /*2e2a0*/  IMAD.MOV.U32 R252, RZ, RZ, R0 ;  /* 0x000000fffffc7224 */ /* 0x000fe400078e0000 */
[----:B------:R-:W-:Y:S01]  /*2e2b0*/  IMAD.MOV.U32 R166, RZ, RZ, R169 ;  /* 0x000000ffffa67224 */ /* 0x000fe200078e00a9 */
[----:B--2---:R0:W-:Y:S02]  /*2e2c0*/  STL [R1+0x82c], R86 ;  /* 0x00082c5601007387 */ /* 0x0041e40000100800 */
[----:B0-----:R-:W-:Y:S02]  /*2e2d0*/  MOV R86, R85 ;  /* 0x0000005500567202 */ /* 0x001fe40000000f00 */
.L_x_31475:
[----:B0-----:R-:W-:Y:S05]  /*2e2e0*/  BSYNC B1 ;  /* 0x0000000000017941 */ /* 0x001fea0003800000 */
.L_x_31473:
        /* <DEDUP_REMOVED lines=12> */
.L_x_31477:
[----:B0-----:R-:W2:Y:S01]  /*2e3b0*/  LDL.LU R85, [R1+0x82c] ;  /* 0x00082c0001557983 */ /* 0x001ea20000300800 */
[----:B------:R-:W-:Y:S02]  /*2e3c0*/  IMAD.MOV.U32 R0, RZ, RZ, R252 ;  /* 0x000000ffff007224 */ /* 0x000fe400078e00fc */
[----:B------:R-:W-:Y:S01]  /*2e3d0*/  IMAD.MOV.U32 R169, RZ, RZ, R168 ;  /* 0x000000ffffa97224 */ /* 0x000fe200078e00a8 */
[----:B--2---:R0:W-:Y:S02]  /*2e3e0*/  STL [R1+0x828], R85 ;  /* 0x0008285501007387 */ /* 0x0041e40000100800 */
[----:B0-----:R-:W-:Y:S02]  /*2e3f0*/  IMAD.MOV.U32 R85, RZ, RZ, R84 ;  /* 0x000000ffff557224 */ /* 0x001fe400078e0054 */
.L_x_31478:
[----:B0-----:R-:W-:Y:S05]  /*2e400*/  BSYNC B1 ;  /* 0x0000000000017941 */ /* 0x001fea0003800000 */
.L_x_31476:
        /* <DEDUP_REMOVED lines=12> */
.L_x_31480:
[----:B0-----:R-:W2:Y:S01]  /*2e4d0*/  LDL.LU R84, [R1+0x828] ;  /* 0x0008280001547983 */ /* 0x001ea20000300800 */
[----:B------:R-:W-:Y:S02]  /*2e4e0*/  IMAD.MOV.U32 R252, RZ, RZ, R0 ;  /* 0x000000fffffc7224 */ /* 0x000fe400078e0000 */
[----:B------:R-:W-:Y:S01]  /*2e4f0*/  IMAD.MOV.U32 R168, RZ, RZ, R171 ;  /* 0x000000ffffa87224 */ /* 0x000fe200078e00ab */
[----:B--2---:R0:W-:Y:S02]  /*2e500*/  STL [R1+0x82c], R84 ;  /* 0x00082c5401007387 */ /* 0x0041e40000100800 */
[----:B0-----:R-:W-:Y:S02]  /*2e510*/  IMAD.MOV.U32 R84, RZ, RZ, R83 ;  /* 0x000000ffff547224 */ /* 0x001fe400078e0053 */
.L_x_31481:
[----:B0-----:R-:W-:Y:S05]  /*2e520*/  BSYNC B1 ;  /* 0x0000000000017941 */ /* 0x001fea0003800000 */
.L_x_31479:
        /* <DEDUP_REMOVED lines=12> */
.L_x_31483:
[----:B0-----:R-:W2:Y:S01]  /*2e5f0*/  LDL.LU R83, [R1+0x82c] ;  /* 0x00082c0001537983 */ /* 0x001ea20000300800 */
[----:B------:R-:W-:Y:S02]  /*2e600*/  IMAD.MOV.U32 R0, RZ, RZ, R252 ;  /* 0x000000ffff007224 */ /* 0x000fe400078e00fc */
[----:B------:R-:W-:Y:S01]  /*2e610*/  IMAD.MOV.U32 R171, RZ, RZ, R170 ;  /* 0x000000ffffab7224 */ /* 0x000fe200078e00aa */
[----:B--2---:R0:W-:Y:S02]  /*2e620*/  STL [R1+0x828], R83 ;  /* 0x0008285301007387 */ /* 0x0041e40000100800 */
[----:B0-----:R-:W-:Y:S02]  /*2e630*/  IMAD.MOV.U32 R83, RZ, RZ, R82 ;  /* 0x000000ffff537224 */ /* 0x001fe400078e0052 */
.L_x_31484:
[----:B0-----:R-:W-:Y:S05]  /*2e640*/  BSYNC B1 ;  /* 0x0000000000017941 */ /* 0x001fea0003800000 */
.L_x_31482:
        /* <DEDUP_REMOVED lines=12> */
.L_x_31486:
[----:B0-----:R-:W2:Y:S01]  /*2e710*/  LDL.LU R82, [R1+0x828] ;  /* 0x0008280001527983 */ /* 0x001ea20000300800 */
[----:B------:R-:W-:Y:S02]  /*2e720*/  IMAD.MOV.U32 R252, RZ, RZ, R0 ;  /* 0x000000fffffc7224 */ /* 0x000fe400078e0000 */
[----:B------:R-:W-:Y:S01]  /*2e730*/  IMAD.MOV.U32 R170, RZ, RZ, R173 ;  /* 0x000000ffffaa7224 */ /* 0x000fe200078e00ad */
[----:B--2---:R0:W-:Y:S02]  /*2e740*/  STL [R1+0x82c], R82 ;  /* 0x00082c5201007387 */ /* 0x0041e40000100800 */
[----:B0-----:R-:W-:Y:S02]  /*2e750*/  IMAD.MOV.U32 R82, RZ, RZ, R81 ;  /* 0x000000ffff527224 */ /* 0x001fe400078e0051 */
.L_x_31487:
[----:B0-----:R-:W-:Y:S05]  /*2e760*/  BSYNC B1 ;  /* 0x0000000000017941 */ /* 0x001fea0003800000 */
.L_x_31485:
        /* <DEDUP_REMOVED lines=12> */
.L_x_31489:
[----:B0-----:R-:W2:Y:S01]  /*2e830*/  LDL.LU R81, [R1+0x82c] ;  /* 0x00082c0001517983 */ /* 0x001ea20000300800 */
[----:B------:R-:W-:Y:S01]  /*2e840*/  MOV R0, R252 ;  /* 0x000000fc00007202 */ /* 0x000fe20000000f00 */
[----:B------:R-:W-:Y:S02]  /*2e850*/  IMAD.MOV.U32 R173, RZ, RZ, R172 ;  /* 0x000000ffffad7224 */ /* 0x000fe400078e00ac */
[----:B--2---:R0:W-:Y:S02]  /*2e860*/  STL [R1+0x828], R81 ;  /* 0x0008285101007387 */ /* 0x0041e40000100800 */
[----:B0-----:R-:W-:Y:S02]  /*2e870*/  IMAD.MOV.U32 R81, RZ, RZ, R80 ;  /* 0x000000ffff517224 */ /* 0x001fe400078e0050 */
.L_x_31490:
[----:B0-----:R-:W-:Y:S05]  /*2e880*/  BSYNC B1 ;  /* 0x0000000000017941 */ /* 0x001fea0003800000 */
.L_x_31488:
        /* <DEDUP_REMOVED lines=12> */
.L_x_31492:
[----:B0-----:R-:W2:Y:S01]  /*2e950*/  LDL.LU R80, [R1+0x828] ;  /* 0x0008280001507983 */ /* 0x001ea20000300800 */
[----:B------:R-:W-:Y:S01]  /*2e960*/  IMAD.MOV.U32 R252, RZ, RZ, R0 ;  /* 0x000000fffffc7224 */ /* 0x000fe200078e0000 */
[----:B------:R-:W-:Y:S02]  /*2e970*/  MOV R172, R175 ;  /* 0x000000af00ac7202 */ /* 0x000fe40000000f00 */
[----:B--2---:R0:W-:Y:S02]  /*2e980*/  STL [R1+0x82c], R80 ;  /* 0x00082c5001007387 */ /* 0x0041e40000100800 */
[----:B0-----:R-:W-:Y:S02]  /*2e990*/  IMAD.MOV.U32 R80, RZ, RZ, R79 ;  /* 0x000000ffff507224 */ /* 0x001fe400078e004f */
.L_x_31493:
[----:B0-----:R-:W-:Y:S05]  /*2e9a0*/  BSYNC B1 ;  /* 0x0000000000017941 */ /* 0x001fea0003800000 */
.L_x_31491:
        /* <DEDUP_REMOVED lines=12> */
.L_x_31495:
[----:B0-----:R-:W2:Y:S01]  /*2ea70*/  LDL.LU R79, [R1+0x82c] ;  /* 0x00082c00014f7983 */ /* 0x001ea20000300800 */
[----:B------:R-:W-:Y:S02]  /*2ea80*/  IMAD.MOV.U32 R0, RZ, RZ, R252 ;  /* 0x000000ffff007224 */ /* 0x000fe400078e00fc */
[----:B------:R-:W-:Y:S01]  /*2ea90*/  IMAD.MOV.U32 R175, RZ, RZ, R174 ;  /* 0x000000ffffaf7224 */ /* 0x000fe200078e00ae */
[----:B--2---:R0:W-:Y:S02]  /*2eaa0*/  STL [R1+0x828], R79 ;  /* 0x0008284f01007387 */ /* 0x0041e40000100800 */
[----:B0-----:R-:W-:Y:S02]  /*2eab0*/  MOV R79, R78 ;  /* 0x0000004e004f7202 */ /* 0x001fe40000000f00 */
.L_x_31496:
[----:B0-----:R-:W-:Y:S05]  /*2eac0*/  BSYNC B1 ;  /* 0x0000000000017941 */ /* 0x001fea0003800000 */
.L_x_31494:
        /* <DEDUP_REMOVED lines=12> */
.L_x_31498:
[----:B0-----:R-:W2:Y:S01]  /*2eb90*/  LDL.LU R78, [R1+0x828] ;  /* 0x00082800014e7983 */ /* 0x001ea20000300800 */
[----:B------:R-:W-:Y:S02]  /*2eba0*/  IMAD.MOV.U32 R252, RZ, RZ, R0 ;  /* 0x000000fffffc7224 */ /* 0x000fe400078e0000 */
[----:B------:R-:W-:Y:S01]  /*2ebb0*/  IMAD.MOV.U32 R174, RZ, RZ, R177 ;  /* 0x000000ffffae7224 */ /* 0x000fe200078e00b1 */
[----:B--2---:R0:W-:Y:S02]  /*2ebc0*/  STL [R1+0x82c], R78 ;  /* 0x00082c4e01007387 */ /* 0x0041e40000100800 */
[----:B0-----:R-:W-:Y:S02]  /*2ebd0*/  IMAD.MOV.U32 R78, RZ, RZ, R77 ;  /* 0x000000ffff4e7224 */ /* 0x001fe400078e004d */
.L_x_31499:
[----:B0-----:R-:W-:Y:S05]  /*2ebe0*/  BSYNC B1 ;  /* 0x0000000000017941 */ /* 0x001fea0003800000 */
.L_x_31497:
        /* <DEDUP_REMOVED lines=12> */
.L_x_31501:
[----:B0-----:R-:W2:Y:S01]  /*2ecb0*/  LDL.LU R77, [R1+0x82c] ;  /* 0x00082c00014d7983 */ /* 0x001ea20000300800 */
[----:B------:R-:W-:Y:S02]  /*2ecc0*/  IMAD.MOV.U32 R0, RZ, RZ, R252 ;  /* 0x000000ffff007224 */ /* 0x000fe400078e00fc */
[----:B------:R-:W-:Y:S01]  /*2ecd0*/  IMAD.MOV.U32 R177, RZ, RZ, R176 ;  /* 0x000000ffffb17224 */ /* 0x000fe200078e00b0 */
[----:B--2---:R0:W-:Y:S02]  /*2ece0*/  STL [R1+0x828], R77 ;  /* 0x0008284d01007387 */ /* 0x0041e40000100800 */
[----:B0-----:R-:W-:Y:S02]  /*2ecf0*/  IMAD.MOV.U32 R77, RZ, RZ, R76 ;  /* 0x000000ffff4d7224 */ /* 0x001fe400078e004c */
.L_x_31502:
[----:B0-----:R-:W-:Y:S05]  /*2ed00*/  BSYNC B1 ;  /* 0x0000000000017941 */ /* 0x001fea0003800000 */
.L_x_31500:
        /* <DEDUP_REMOVED lines=12> */
.L_x_31504:
[----:B0-----:R-:W2:Y:S01]  /*2edd0*/  LDL.LU R76, [R1+0x828] ;  /* 0x00082800014c7983 */ /* 0x001ea20000300800 */
[----:B------:R-:W-:Y:S02]  /*2ede0*/  IMAD.MOV.U32 R252, RZ, RZ, R0 ;  /* 0x000000fffffc7224 */ /* 0x000fe400078e0000 */
[----:B------:R-:W-:Y:S01]  /*2edf0*/  IMAD.MOV.U32 R176, RZ, RZ, R179 ;  /* 0x000000ffffb07224 */ /* 0x000fe200078e00b3 */
[----:B--2---:R0:W-:Y:S02]  /*2ee00*/  STL [R1+0x82c], R76 ;  /* 0x00082c4c01007387 */ /* 0x0041e40000100800 */
[----:B0-----:R-:W-:Y:S02]  /*2ee10*/  IMAD.MOV.U32 R76, RZ, RZ, R75 ;  /* 0x000000ffff4c7224 */ /* 0x001fe400078e004b */
.L_x_31505:
[----:B0-----:R-:W-:Y:S05]  /*2ee20*/  BSYNC B1 ;  /* 0x0000000000017941 */ /* 0x001fea0003800000 */
.L_x_31503:
        /* <DEDUP_REMOVED lines=12> */
.L_x_31507:
[----:B0-----:R-:W2:Y:S01]  /*2eef0*/  LDL.LU R75, [R1+0x82c] ;  /* 0x00082c00014b7983 */ /* 0x001ea20000300800 */
[----:B------:R-:W-:Y:S02]  /*2ef00*/  IMAD.MOV.U32 R0, RZ, RZ, R252 ;  /* 0x000000ffff007224 */ /* 0x000fe400078e00fc */
[----:B------:R-:W-:Y:S01]  /*2ef10*/  IMAD.MOV.U32 R179, RZ, RZ, R178 ;  /* 0x000000ffffb37224 */ /* 0x000fe200078e00b2 */
[----:B--2---:R0:W-:Y:S02]  /*2ef20*/  STL [R1+0x828], R75 ;  /* 0x0008284b01007387 */ /* 0x0041e40000100800 */
[----:B0-----:R-:W-:Y:S02]  /*2ef30*/  IMAD.MOV.U32 R75, RZ, RZ, R74 ;  /* 0x000000ffff4b7224 */ /* 0x001fe400078e004a */
.L_x_31508:
[----:B0-----:R-:W-:Y:S05]  /*2ef40*/  BSYNC B1 ;  /* 0x0000000000017941 */ /* 0x001fea0003800000 */
.L_x_31506:
        /* <DEDUP_REMOVED lines=12> */
.L_x_31510:
[----:B0-----:R-:W2:Y:S01]  /*2f010*/  LDL.LU R74, [R1+0x828] ;  /* 0x00082800014a7983 */ /* 0x001ea20000300800 */
[----:B------:R-:W-:Y:S01]  /*2f020*/  MOV R252, R0 ;  /* 0x0000000000fc7202 */ /* 0x000fe20000000f00 */
[----:B------:R-:W-:Y:S02]  /*2f030*/  IMAD.MOV.U32 R178, RZ, RZ, R181 ;  /* 0x000000ffffb27224 */ /* 0x000fe400078e00b5 */
[----:B--2---:R0:W-:Y:S02]  /*2f040*/  STL [R1+0x82c], R74 ;  /* 0x00082c4a01007387 */ /* 0x0041e40000100800 */
[----:B0-----:R-:W-:Y:S02]  /*2f050*/  IMAD.MOV.U32 R74, RZ, RZ, R73 ;  /* 0x000000ffff4a7224 */ /* 0x001fe400078e0049 */
.L_x_31511:
[----:B0-----:R-:W-:Y:S05]  /*2f060*/  BSYNC B1 ;  /* 0x0000000000017941 */ /* 0x001fea0003800000 */
.L_x_31509:
        /* <DEDUP_REMOVED lines=12> */
.L_x_31513:
[----:B0-----:R-:W2:Y:S01]  /*2f130*/  LDL.LU R73, [R1+0x82c] ;  /* 0x00082c0001497983 */ /* 0x001ea20000300800 */
[----:B------:R-:W-:Y:S01]  /*2f140*/  IMAD.MOV.U32 R0, RZ, RZ, R252 ;  /* 0x000000ffff007224 */ /* 0x000fe200078e00fc */
[----:B------:R-:W-:Y:S02]  /*2f150*/  MOV R181, R180 ;  /* 0x000000b400b57202 */ /* 0x000fe40000000f00 */
[----:B--2---:R0:W-:Y:S02]  /*2f160*/  STL [R1+0x828], R73 ;  /* 0x0008284901007387 */ /* 0x0041e40000100800 */
[----:B0-----:R-:W-:Y:S02]  /*2f170*/  IMAD.MOV.U32 R73, RZ, RZ, R72 ;  /* 0x000000ffff497224 */ /* 0x001fe400078e0048 */
.L_x_31514:
[----:B0-----:R-:W-:Y:S05]  /*2f180*/  BSYNC B1 ;  /* 0x0000000000017941 */ /* 0x001fea0003800000 */
.L_x_31512:
        /* <DEDUP_REMOVED lines=12> */
.L_x_31516:
[----:B0-----:R-:W2:Y:S01]  /*2f250*/  LDL.LU R72, [R1+0x828] ;  /* 0x0008280001487983 */ /* 0x001ea20000300800 */
[----:B------:R-:W-:Y:S02]  /*2f260*/  IMAD.MOV.U32 R252, RZ, RZ, R0 ;  /* 0x000000fffffc7224 */ /* 0x000fe400078e0000 */
[----:B------:R-:W-:Y:S01]  /*2f270*/  IMAD.MOV.U32 R180, RZ, RZ, R183 ;  /* 0x000000ffffb47224 */ /* 0x000fe200078e00b7 */
[----:B--2---:R0:W-:Y:S02]  /*2f280*/  STL [R1+0x82c], R72 ;  /* 0x00082c4801007387 */ /* 0x0041e40000100800 */
[----:B0-----:R-:W-:Y:S02]  /*2f290*/  MOV R72, R71 ;  /* 0x0000004700487202 */ /* 0x001fe40000000f00 */
.L_x_31517:
[----:B0-----:R-:W-:Y:S05]  /*2f2a0*/  BSYNC B1 ;  /* 0x0000000000017941 */ /* 0x001fea0003800000 */
.L_x_31515:
        /* <DEDUP_REMOVED lines=12> */
.L_x_31519:
[----:B0-----:R-:W2:Y:S01]  /*2f370*/  LDL.LU R71, [R1+0x82c] ;  /* 0x00082c0001477983 */ /* 0x001ea20000300800 */
[----:B------:R-:W-:Y:S02]  /*2f380*/  IMAD.MOV.U32 R0, RZ, RZ, R252 ;  /* 0x000000ffff007224 */ /* 0x000fe400078e00fc */
[----:B------:R-:W-:Y:S01]  /*2f390*/  IMAD.MOV.U32 R183, RZ, RZ, R182 ;  /* 0x000000ffffb77224 */ /* 0x000fe200078e00b6 */
[----:B--2---:R0:W-:Y:S02]  /*2f3a0*/  STL [R1+0x828], R71 ;  /* 0x0008284701007387 */ /* 0x0041e40000100800 */
[----:B0-----:R-:W-:Y:S02]  /*2f3b0*/  IMAD.MOV.U32 R71, RZ, RZ, R70 ;  /* 0x000000ffff477224 */ /* 0x001fe400078e0046 */
.L_x_31520:
[----:B0-----:R-:W-:Y:S05]  /*2f3c0*/  BSYNC B1 ;  /* 0x0000000000017941 */ /* 0x001fea0003800000 */
.L_x_31518:
        /* <DEDUP_REMOVED lines=12> */
.L_x_31522:
[----:B0-----:R-:W2:Y:S01]  /*2f490*/  LDL.LU R70, [R1+0x828] ;  /* 0x0008280001467983 */ /* 0x001ea20000300800 */
[----:B------:R-:W-:Y:S02]  /*2f4a0*/  IMAD.MOV.U32 R252, RZ, RZ, R0 ;  /* 0x000000fffffc7224 */ /* 0x000fe400078e0000 */
[----:B------:R-:W-:Y:S01]  /*2f4b0*/  IMAD.MOV.U32 R182, RZ, RZ, R185 ;  /* 0x000000ffffb67224 */ /* 0x000fe200078e00b9 */
[----:B--2---:R0:W-:Y:S02]  /*2f4c0*/  STL [R1+0x82c], R70 ;  /* 0x00082c4601007387 */ /* 0x0041e40000100800 */
[----:B0-----:R-:W-:Y:S02]  /*2f4d0*/  IMAD.MOV.U32 R70, RZ, RZ, R69 ;  /* 0x000000ffff467224 */ /* 0x001fe400078e0045 */
.L_x_31523:
[----:B0-----:R-:W-:Y:S05]  /*2f4e0*/  BSYNC B1 ;  /* 0x0000000000017941 */ /* 0x001fea0003800000 */
.L_x_31521:
        /* <DEDUP_REMOVED lines=12> */
.L_x_31525:
[----:B0-----:R-:W2:Y:S01]  /*2f5b0*/  LDL.LU R69, [R1+0x82c] ;  /* 0x00082c0001457983 */ /* 0x001ea20000300800 */
[----:B------:R-:W-:Y:S02]  /*2f5c0*/  IMAD.MOV.U32 R0, RZ, RZ, R252 ;  /* 0x000000ffff007224 */ /* 0x000fe400078e00fc */
[----:B------:R-:W-:Y:S01]  /*2f5d0*/  IMAD.MOV.U32 R185, RZ, RZ, R184 ;  /* 0x000000ffffb97224 */ /* 0x000fe200078e00b8 */
[----:B--2---:R0:W-:Y:S02]  /*2f5e0*/  STL [R1+0x828], R69 ;  /* 0x0008284501007387 */ /* 0x0041e40000100800 */
[----:B0-----:R-:W-:Y:S02]  /*2f5f0*/  IMAD.MOV.U32 R69, RZ, RZ, R68 ;  /* 0x000000ffff457224 */ /* 0x001fe400078e0044 */
.L_x_31526:
[----:B0-----:R-:W-:Y:S05]  /*2f600*/  BSYNC B1 ;  /* 0x0000000000017941 */ /* 0x001fea0003800000 */
.L_x_31524:
        /* <DEDUP_REMOVED lines=12> */
.L_x_31528:
[----:B0-----:R-:W2:Y:S01]  /*2f6d0*/  LDL.LU R68, [R1+0x828] ;  /* 0x0008280001447983 */ /* 0x001ea20000300800 */
[----:B------:R-:W-:Y:S02]  /*2f6e0*/  IMAD.MOV.U32 R252, RZ, RZ, R0 ;  /* 0x000000fffffc7224 */ /* 0x000fe400078e0000 */
[----:B------:R-:W-:Y:S01]  /*2f6f0*/  IMAD.MOV.U32 R184, RZ, RZ, R187 ;  /* 0x000000ffffb87224 */ /* 0x000fe200078e00bb */
[----:B--2---:R0:W-:Y:S02]  /*2f700*/  STL [R1+0x82c], R68 ;  /* 0x00082c4401007387 */ /* 0x0041e40000100800 */
[----:B0-----:R-:W-:Y:S02]  /*2f710*/  IMAD.MOV.U32 R68, RZ, RZ, R67 ;  /* 0x000000ffff447224 */ /* 0x001fe400078e0043 */
.L_x_31529:
[----:B0-----:R-:W-:Y:S05]  /*2f720*/  BSYNC B1 ;  /* 0x0000000000017941 */ /* 0x001fea0003800000 */
.L_x_31527:
        /* <DEDUP_REMOVED lines=12> */
.L_x_31531:
[----:B0-----:R-:W2:Y:S01]  /*2f7f0*/  LDL.LU R67, [R1+0x82c] ;  /* 0x00082c0001437983 */ /* 0x001ea20000300800 */
[----:B------:R-:W-:Y:S01]  /*2f800*/  MOV R0, R252 ;  /* 0x000000fc00007202 */ /* 0x000fe20000000f00 */
[----:B------:R-:W-:Y:S02]  /*2f810*/  IMAD.MOV.U32 R187, RZ, RZ, R186 ;  /* 0x000000ffffbb7224 */ /* 0x000fe400078e00ba */
[----:B--2---:R0:W-:Y:S02]  /*2f820*/  STL [R1+0x828], R67 ;  /* 0x0008284301007387 */ /* 0x0041e40000100800 */
[----:B0-----:R-:W-:Y:S02]  /*2f830*/  IMAD.MOV.U32 R67, RZ, RZ, R66 ;  /* 0x000000ffff437224 */ /* 0x001fe400078e0042 */
.L_x_31532:
[----:B0-----:R-:W-:Y:S05]  /*2f840*/  BSYNC B1 ;  /* 0x0000000000017941 */ /* 0x001fea0003800000 */
.L_x_31530:
        /* <DEDUP_REMOVED lines=12> */
.L_x_31534:
[----:B0-----:R-:W2:Y:S01]  /*2f910*/  LDL.LU R66, [R1+0x828] ;  /* 0x0008280001427983 */ /* 0x001ea20000300800 */
[----:B------:R-:W-:Y:S01]  /*2f920*/  IMAD.MOV.U32 R252, RZ, RZ, R0 ;  /* 0x000000fffffc7224 */ /* 0x000fe200078e0000 */
[----:B------:R-:W-:Y:S02]  /*2f930*/  MOV R186, R189 ;  /* 0x000000bd00ba7202 */ /* 0x000fe40000000f00 */
[----:B--2---:R0:W-:Y:S02]  /*2f940*/  STL [R1+0x82c], R66 ;  /* 0x00082c4201007387 */ /* 0x0041e40000100800 */
[----:B0-----:R-:W-:Y:S02]  /*2f950*/  IMAD.MOV.U32 R66, RZ, RZ, R65 ;  /* 0x000000ffff427224 */ /* 0x001fe400078e0041 */
.L_x_31535:
[----:B0-----:R-:W-:Y:S05]  /*2f960*/  BSYNC B1 ;  /* 0x0000000000017941 */ /* 0x001fea0003800000 */
.L_x_31533:
        /* <DEDUP_REMOVED lines=12> */
.L_x_31537:
[----:B0-----:R-:W2:Y:S01]  /*2fa30*/  LDL.LU R65, [R1+0x82c] ;  /* 0x00082c0001417983 */ /* 0x001ea20000300800 */
[----:B------:R-:W-:Y:S02]  /*2fa40*/  IMAD.MOV.U32 R0, RZ, RZ, R252 ;  /* 0x000000ffff007224 */ /* 0x000fe400078e00fc */
[----:B------:R-:W-:Y:S01]  /*2fa50*/  IMAD.MOV.U32 R189, RZ, RZ, R188 ;  /* 0x000000ffffbd7224 */ /* 0x000fe200078e00bc */
[----:B--2---:R0:W-:Y:S02]  /*2fa60*/  STL [R1+0x828], R65 ;  /* 0x0008284101007387 */ /* 0x0041e40000100800 */
[----:B0-----:R-:W-:Y:S02]  /*2fa70*/  MOV R65, R64 ;  /* 0x0000004000417202 */ /* 0x001fe40000000f00 */
.L_x_31538:
[----:B0-----:R-:W-:Y:S05]  /*2fa80*/  BSYNC B1 ;  /* 0x0000000000017941 */ /* 0x001fea0003800000 */
.L_x_31536:
        /* <DEDUP_REMOVED lines=12> */
.L_x_31540:
[----:B0-----:R-:W2:Y:S01]  /*2fb50*/  LDL.LU R64, [R1+0x828] ;  /* 0x0008280001407983 */ /* 0x001ea20000300800 */
[----:B------:R-:W-:Y:S02]  /*2fb60*/  IMAD.MOV.U32 R252, RZ, RZ, R0 ;  /* 0x000000fffffc7224 */ /* 0x000fe400078e0000 */
[----:B------:R-:W-:Y:S01]  /*2fb70*/  IMAD.MOV.U32 R188, RZ, RZ, R191 ;  /* 0x000000ffffbc7224 */ /* 0x000fe200078e00bf */
[----:B--2---:R0:W-:Y:S02]  /*2fb80*/  STL [R1+0x82c], R64 ;  /* 0x00082c4001007387 */ /* 0x0041e40000100800 */
[----:B0-----:R-:W-:Y:S02]  /*2fb90*/  IMAD.MOV.U32 R64, RZ, RZ, R63 ;  /* 0x000000ffff407224 */ /* 0x001fe400078e003f */
.L_x_31541:
[----:B0-----:R-:W-:Y:S05]  /*2fba0*/  BSYNC B1 ;  /* 0x0000000000017941 */ /* 0x001fea0003800000 */
.L_x_31539:
        /* <DEDUP_REMOVED lines=12> */
.L_x_31543:
[----:B0-----:R-:W2:Y:S01]  /*2fc70*/  LDL.LU R63, [R1+0x82c] ;  /* 0x00082c00013f7983 */ /* 0x001ea20000300800 */
[----:B------:R-:W-:Y:S02]  /*2fc80*/  IMAD.MOV.U32 R0, RZ, RZ, R252 ;  /* 0x000000ffff007224 */ /* 0x000fe400078e00fc */
[----:B------:R-:W-:Y:S01]  /*2fc90*/  IMAD.MOV.U32 R191, RZ, RZ, R190 ;  /* 0x000000ffffbf7224 */ /* 0x000fe200078e00be */
[----:B--2---:R0:W-:Y:S02]  /*2fca0*/  STL [R1+0x828], R63 ;  /* 0x0008283f01007387 */ /* 0x0041e40000100800 */
[----:B0-----:R-:W-:Y:S02]  /*2fcb0*/  IMAD.MOV.U32 R63, RZ, RZ, R62 ;  /* 0x000000ffff3f7224 */ /* 0x001fe400078e003e */
.L_x_31544:
[----:B0-----:R-:W-:Y:S05]  /*2fcc0*/  BSYNC B1 ;  /* 0x0000000000017941 */ /* 0x001fea0003800000 */
.L_x_31542:
        /* <DEDUP_REMOVED lines=12> */
.L_x_31546:
[----:B0-----:R-:W2:Y:S01]  /*2fd90*/  LDL.LU R62, [R1+0x828] ;  /* 0x00082800013e7983 */ /* 0x001ea20000300800 */
[----:B------:R-:W-:Y:S02]  /*2fda0*/  IMAD.MOV.U32 R252, RZ, RZ, R0 ;  /* 0x000000fffffc7224 */ /* 0x000fe400078e0000 */
[----:B------:R-:W-:Y:S01]  /*2fdb0*/  IMAD.MOV.U32 R190, RZ, RZ, R193 ;  /* 0x000000ffffbe7224 */ /* 0x000fe200078e00c1 */
[----:B--2---:R0:W-:Y:S02]  /*2fdc0*/  STL [R1+0x82c], R62 ;  /* 0x00082c3e01007387 */ /* 0x0041e40000100800 */
[----:B0-----:R-:W-:Y:S02]  /*2fdd0*/  IMAD.MOV.U32 R62, RZ, RZ, R61 ;  /* 0x000000ffff3e7224 */ /* 0x001fe400078e003d */
.L_x_31547:
[----:B0-----:R-:W-:Y:S05]  /*2fde0*/  BSYNC B1 ;  /* 0x0000000000017941 */ /* 0x001fea0003800000 */
.L_x_31545:
        /* <DEDUP_REMOVED lines=12> */
.L_x_31549:
[----:B0-----:R-:W2:Y:S01]  /*2feb0*/  LDL.LU R61, [R1+0x82c] ;  /* 0x00082c00013d7983 */ /* 0x001ea20000300800 */
[----:B------:R-:W-:Y:S02]  /*2fec0*/  IMAD.MOV.U32 R0, RZ, RZ, R252 ;  /* 0x000000ffff007224 */ /* 0x000fe400078e00fc */
[----:B------:R-:W-:Y:S01]  /*2fed0*/  IMAD.MOV.U32 R193, RZ, RZ, R192 ;  /* 0x000000ffffc17224 */ /* 0x000fe200078e00c0 */
[----:B--2---:R0:W-:Y:S02]  /*2fee0*/  STL [R1+0x828], R61 ;  /* 0x0008283d01007387 */ /* 0x0041e40000100800 */
[----:B0-----:R-:W-:Y:S02]  /*2fef0*/  IMAD.MOV.U32 R61, RZ, RZ, R60 ;  /* 0x000000ffff3d7224 */ /* 0x001fe400078e003c */
.L_x_31550:
[----:B0-----:R-:W-:Y:S05]  /*2ff00*/  BSYNC B1 ;  /* 0x0000000000017941 */ /* 0x001fea0003800000 */
.L_x_31548:
        /* <DEDUP_REMOVED lines=12> */
.L_x_31552:
[----:B0-----:R-:W2:Y:S01]  /*2ffd0*/  LDL.LU R60, [R1+0x828] ;  /* 0x00082800013c7983 */ /* 0x001ea20000300800 */
[----:B------:R-:W-:Y:S01]  /*2ffe0*/  MOV R252, R0 ;  /* 0x0000000000fc7202 */ /* 0x000fe20000000f00 */
[----:B------:R-:W-:Y:S02]  /*2fff0*/  IMAD.MOV.U32 R192, RZ, RZ, R195 ;  /* 0x000000ffffc07224 */ /* 0x000fe400078e00c3 */
[----:B--2---:R0:W-:Y:S02]  /*30000*/  STL [R1+0x82c], R60 ;  /* 0x00082c3c01007387 */ /* 0x0041e40000100800 */
[----:B0-----:R-:W-:Y:S02]  /*30010*/  IMAD.MOV.U32 R60, RZ, RZ, R59 ;  /* 0x000000ffff3c7224 */ /* 0x001fe400078e003b */
.L_x_31553:
[----:B0-----:R-:W-:Y:S05]  /*30020*/  BSYNC B1 ;  /* 0x0000000000017941 */ /* 0x001fea0003800000 */
.L_x_31551:
        /* <DEDUP_REMOVED lines=12> */
.L_x_31555:
[----:B0-----:R-:W2:Y:S01]  /*300f0*/  LDL.LU R59, [R1+0x82c] ;  /* 0x00082c00013b7983 */ /* 0x001ea20000300800 */
[----:B------:R-:W-:Y:S01]  /*30100*/  IMAD.MOV.U32 R0, RZ, RZ, R252 ;  /* 0x000000ffff007224 */ /* 0x000fe200078e00fc */
[----:B------:R-:W-:Y:S02]  /*30110*/  MOV R195, R194 ;  /* 0x000000c200c37202 */ /* 0x000fe40000000f00 */
[----:B--2---:R0:W-:Y:S02]  /*30120*/  STL [R1+0x828], R59 ;  /* 0x0008283b01007387 */ /* 0x0041e40000100800 */
[----:B0-----:R-:W-:Y:S02]  /*30130*/  IMAD.MOV.U32 R59, RZ, RZ, R58 ;  /* 0x000000ffff3b7224 */ /* 0x001fe400078e003a */
.L_x_31556:
[----:B0-----:R-:W-:Y:S05]  /*30140*/  BSYNC B1 ;  /* 0x0000000000017941 */ /* 0x001fea0003800000 */
.L_x_31554:
        /* <DEDUP_REMOVED lines=12> */
.L_x_31558:
[----:B0-----:R-:W2:Y:S01]  /*30210*/  LDL.LU R58, [R1+0x828] ;  /* 0x00082800013a7983 */ /* 0x001ea20000300800 */
[----:B------:R-:W-:Y:S02]  /*30220*/  IMAD.MOV.U32 R252, RZ, RZ, R0 ;  /* 0x000000fffffc7224 */ /* 0x000fe400078e0000 */
[----:B------:R-:W-:Y:S01]  /*30230*/  IMAD.MOV.U32 R194, RZ, RZ, R197 ;  /* 0x000000ffffc27224 */ /* 0x000fe200078e00c5 */
[----:B--2---:R0:W-:Y:S02]  /*30240*/  STL [R1+0x82c], R58 ;  /* 0x00082c3a01007387 */ /* 0x0041e40000100800 */
[----:B0-----:R-:W-:Y:S02]  /*30250*/  MOV R58, R57 ;  /* 0x00000039003a7202 */ /* 0x001fe40000000f00 */
.L_x_31559:
[----:B0-----:R-:W-:Y:S05]  /*30260*/  BSYNC B1 ;  /* 0x0000000000017941 */ /* 0x001fea0003800000 */
.L_x_31557:
        /* <DEDUP_REMOVED lines=12> */
.L_x_31561:
[----:B0-----:R-:W2:Y:S01]  /*30330*/  LDL.LU R57, [R1+0x82c] ;  /* 0x00082c0001397983 */ /* 0x001ea20000300800 */
[----:B------:R-:W-:Y:S02]  /*30340*/  IMAD.MOV.U32 R0, RZ, RZ, R252 ;  /* 0x000000ffff007224 */ /* 0x000fe400078e00fc */
[----:B------:R-:W-:Y:S01]  /*30350*/  IMAD.MOV.U32 R197, RZ, RZ, R196 ;  /* 0x000000ffffc57224 */ /* 0x000fe200078e00c4 */
[----:B--2---:R0:W-:Y:S02]  /*30360*/  STL [R1+0x828], R57 ;  /* 0x0008283901007387 */ /* 0x0041e40000100800 */
[----:B0-----:R-:W-:Y:S02]  /*30370*/  IMAD.MOV.U32 R57, RZ, RZ, R56 ;  /* 0x000000ffff397224 */ /* 0x001fe400078e0038 */
.L_x_31562:
[----:B0-----:R-:W-:Y:S05]  /*30380*/  BSYNC B1 ;  /* 0x0000000000017941 */ /* 0x001fea0003800000 */
.L_x_31560:
        /* <DEDUP_REMOVED lines=12> */
.L_x_31564:
[----:B0-----:R-:W2:Y:S01]  /*30450*/  LDL.LU R56, [R1+0x828] ;  /* 0x0008280001387983 */ /* 0x001ea20000300800 */
[----:B------:R-:W-:Y:S02]  /*30460*/  IMAD.MOV.U32 R252, RZ, RZ, R0 ;  /* 0x000000fffffc7224 */ /* 0x000fe400078e0000 */
[----:B------:R-:W-:Y:S01]  /*30470*/  IMAD.MOV.U32 R196, RZ, RZ, R199 ;  /* 0x000000ffffc47224 */ /* 0x000fe200078e00c7 */
[----:B--2---:R0:W-:Y:S02]  /*30480*/  STL [R1+0x82c], R56 ;  /* 0x00082c3801007387 */ /* 0x0041e40000100800 */
[----:B0-----:R-:W-:Y:S02]  /*30490*/  IMAD.MOV.U32 R56, RZ, RZ, R55 ;  /* 0x000000ffff387224 */ /* 0x001fe400078e0037 */
.L_x_31565:
[----:B0-----:R-:W-:Y:S05]  /*304a0*/  BSYNC B1 ;  /* 0x0000000000017941 */ /* 0x001fea0003800000 */
.L_x_31563:
        /* <DEDUP_REMOVED lines=12> */
.L_x_31567:
[----:B0-----:R-:W2:Y:S01]  /*30570*/  LDL.LU R55, [R1+0x82c] ;  /* 0x00082c0001377983 */ /* 0x001ea20000300800 */
[----:B------:R-:W-:Y:S02]  /*30580*/  IMAD.MOV.U32 R0, RZ, RZ, R252 ;  /* 0x000000ffff007224 */ /* 0x000fe400078e00fc */
[----:B------:R-:W-:Y:S01]  /*30590*/  IMAD.MOV.U32 R199, RZ, RZ, R198 ;  /* 0x000000ffffc77224 */ /* 0x000fe200078e00c6 */
[----:B--2---:R0:W-:Y:S02]  /*305a0*/  STL [R1+0x828], R55 ;  /* 0x0008283701007387 */ /* 0x0041e40000100800 */
[----:B0-----:R-:W-:Y:S02]  /*305b0*/  IMAD.MOV.U32 R55, RZ, RZ, R54 ;  /* 0x000000ffff377224 */ /* 0x001fe400078e0036 */
.L_x_31568:
[----:B0-----:R-:W-:Y:S05]  /*305c0*/  BSYNC B1 ;  /* 0x0000000000017941 */ /* 0x001fea0003800000 */
.L_x_31566:
        /* <DEDUP_REMOVED lines=12> */
.L_x_31570:
[----:B0-----:R-:W2:Y:S01]  /*30690*/  LDL.LU R54, [R1+0x828] ;  /* 0x0008280001367983 */ /* 0x001ea20000300800 */
[----:B------:R-:W-:Y:S02]  /*306a0*/  IMAD.MOV.U32 R252, RZ, RZ, R0 ;  /* 0x000000fffffc7224 */ /* 0x000fe400078e0000 */
[----:B------:R-:W-:Y:S01]  /*306b0*/  IMAD.MOV.U32 R198, RZ, RZ, R201 ;  /* 0x000000ffffc67224 */ /* 0x000fe200078e00c9 */
[----:B--2---:R0:W-:Y:S02]  /*306c0*/  STL [R1+0x82c], R54 ;  /* 0x00082c3601007387 */ /* 0x0041e40000100800 */
[----:B0-----:R-:W-:Y:S02]  /*306d0*/  IMAD.MOV.U32 R54, RZ, RZ, R53 ;  /* 0x000000ffff367224 */ /* 0x001fe400078e0035 */
.L_x_31571:
[----:B0-----:R-:W-:Y:S05]  /*306e0*/  BSYNC B1 ;  /* 0x0000000000017941 */ /* 0x001fea0003800000 */
.L_x_31569:
        /* <DEDUP_REMOVED lines=12> */
.L_x_31573:
[----:B0-----:R-:W2:Y:S01]  /*307b0*/  LDL.LU R53, [R1+0x82c] ;  /* 0x00082c0001357983 */ /* 0x001ea20000300800 */
[----:B------:R-:W-:Y:S01]  /*307c0*/  MOV R0, R252 ;  /* 0x000000fc00007202 */ /* 0x000fe20000000f00 */
[----:B------:R-:W-:Y:S02]  /*307d0*/  IMAD.MOV.U32 R201, RZ, RZ, R200 ;  /* 0x000000ffffc97224 */ /* 0x000fe400078e00c8 */
[----:B--2---:R0:W-:Y:S02]  /*307e0*/  STL [R1+0x828], R53 ;  /* 0x0008283501007387 */ /* 0x0041e40000100800 */
[----:B0-----:R-:W-:Y:S02]  /*307f0*/  IMAD.MOV.U32 R53, RZ, RZ, R52 ;  /* 0x000000ffff357224 */ /* 0x001fe400078e0034 */
.L_x_31574:
[----:B0-----:R-:W-:Y:S05]  /*30800*/  BSYNC B1 ;  /* 0x0000000000017941 */ /* 0x001fea0003800000 */
.L_x_31572:
        /* <DEDUP_REMOVED lines=12> */
.L_x_31576:
[----:B0-----:R-:W2:Y:S01]  /*308d0*/  LDL.LU R52, [R1+0x828] ;  /* 0x0008280001347983 */ /* 0x001ea20000300800 */
[----:B------:R-:W-:Y:S01]  /*308e0*/  IMAD.MOV.U32 R252, RZ, RZ, R0 ;  /* 0x000000fffffc7224 */ /* 0x000fe200078e0000 */
[----:B------:R-:W-:Y:S02]  /*308f0*/  MOV R200, R203 ;  /* 0x000000cb00c87202 */ /* 0x000fe40000000f00 */
[----:B--2---:R0:W-:Y:S02]  /*30900*/  STL [R1+0x82c], R52 ;  /* 0x00082c3401007387 */ /* 0x0041e40000100800 */
[----:B0-----:R-:W-:Y:S02]  /*30910*/  IMAD.MOV.U32 R52, RZ, RZ, R51 ;  /* 0x000000ffff347224 */ /* 0x001fe400078e0033 */
.L_x_31577:
[----:B0-----:R-:W-:Y:S05]  /*30920*/  BSYNC B1 ;  /* 0x0000000000017941 */ /* 0x001fea0003800000 */
.L_x_31575:
        /* <DEDUP_REMOVED lines=12> */
.L_x_31579:
[----:B0-----:R-:W2:Y:S01]  /*309f0*/  LDL.LU R51, [R1+0x82c] ;  /* 0x00082c0001337983 */ /* 0x001ea20000300800 */
[----:B------:R-:W-:Y:S02]  /*30a00*/  IMAD.MOV.U32 R0, RZ, RZ, R252 ;  /* 0x000000ffff007224 */ /* 0x000fe400078e00fc */
[----:B------:R-:W-:Y:S01]  /*30a10*/  IMAD.MOV.U32 R203, RZ, RZ, R202 ;  /* 0x000000ffffcb7224 */ /* 0x000fe200078e00ca */
[----:B--2---:R0:W-:Y:S02]  /*30a20*/  STL [R1+0x828], R51 ;  /* 0x0008283301007387 */ /* 0x0041e40000100800 */
[----:B0-----:R-:W-:Y:S02]  /*30a30*/  MOV R51, R50 ;  /* 0x0000003200337202 */ /* 0x001fe40000000f00 */
.L_x_31580:
[----:B0-----:R-:W-:Y:S05]  /*30a40*/  BSYNC B1 ;  /* 0x0000000000017941 */ /* 0x001fea0003800000 */
.L_x_31578:
        /* <DEDUP_REMOVED lines=12> */
.L_x_31582:
[----:B0-----:R-:W2:Y:S01]  /*30b10*/  LDL.LU R50, [R1+0x828] ;  /* 0x0008280001327983 */ /* 0x001ea20000300800 */
[----:B------:R-:W-:Y:S02]  /*30b20*/  IMAD.MOV.U32 R252, RZ, RZ, R0 ;  /* 0x000000fffffc7224 */ /* 0x000fe400078e0000 */
[----:B------:R-:W-:Y:S01]  /*30b30*/  IMAD.MOV.U32 R202, RZ, RZ, R205 ;  /* 0x000000ffffca7224 */ /* 0x000fe200078e00cd */
[----:B--2---:R0:W-:Y:S02]  /*30b40*/  STL [R1+0x82c], R50 ;  /* 0x00082c3201007387 */ /* 0x0041e40000100800 */
[----:B0-----:R-:W-:Y:S02]  /*30b50*/  IMAD.MOV.U32 R50, RZ, RZ, R49 ;  /* 0x000000ffff327224 */ /* 0x001fe400078e0031 */
.L_x_31583:
[----:B0-----:R-:W-:Y:S05]  /*30b60*/  BSYNC B1 ;  /* 0x0000000000017941 */ /* 0x001fea0003800000 */
.L_x_31581:
        /* <DEDUP_REMOVED lines=12> */
.L_x_31585:
[----:B0-----:R-:W2:Y:S01]  /*30c30*/  LDL.LU R49, [R1+0x82c] ;  /* 0x00082c0001317983 */ /* 0x001ea20000300800 */
[----:B------:R-:W-:Y:S02]  /*30c40*/  IMAD.MOV.U32 R0, RZ, RZ, R252 ;  /* 0x000000ffff007224 */ /* 0x000fe400078e00fc */
[----:B------:R-:W-:Y:S01]  /*30c50*/  IMAD.MOV.U32 R205, RZ, RZ, R204 ;  /* 0x000000ffffcd7224 */ /* 0x000fe200078e00cc */
[----:B--2---:R0:W-:Y:S02]  /*30c60*/  STL [R1+0x828], R49 ;  /* 0x0008283101007387 */ /* 0x0041e40000100800 */
[----:B0-----:R-:W-:Y:S02]  /*30c70*/  IMAD.MOV.U32 R49, RZ, RZ, R48 ;  /* 0x000000ffff317224 */ /* 0x001fe400078e0030 */
.L_x_31586:
[----:B0-----:R-:W-:Y:S05]  /*30c80*/  BSYNC B1 ;  /* 0x0000000000017941 */ /* 0x001fea0003800000 */
.L_x_31584:
        /* <DEDUP_REMOVED lines=12> */
.L_x_31588:
[----:B0-----:R-:W2:Y:S01]  /*30d50*/  LDL.LU R48, [R1+0x828] ;  /* 0x0008280001307983 */ /* 0x001ea20000300800 */
[----:B------:R-:W-:Y:S02]  /*30d60*/  IMAD.MOV.U32 R252, RZ, RZ, R0 ;  /* 0x000000fffffc7224 */ /* 0x000fe400078e0000 */
[----:B------:R-:W-:Y:S01]  /*30d70*/  IMAD.MOV.U32 R204, RZ, RZ, R207 ;  /* 0x000000ffffcc7224 */ /* 0x000fe200078e00cf */
[----:B--2---:R0:W-:Y:S02]  /*30d80*/  STL [R1+0x82c], R48 ;  /* 0x00082c3001007387 */ /* 0x0041e40000100800 */
[----:B0-----:R-:W-:Y:S02]  /*30d90*/  IMAD.MOV.U32 R48, RZ, RZ, R47 ;  /* 0x000000ffff307224 */ /* 0x001fe400078e002f */
.L_x_31589:
[----:B0-----:R-:W-:Y:S05]  /*30da0*/  BSYNC B1 ;  /* 0x0000000000017941 */ /* 0x001fea0003800000 */
.L_x_31587:
        /* <DEDUP_REMOVED lines=12> */
.L_x_31591:
[----:B0-----:R-:W2:Y:S01]  /*30e70*/  LDL.LU R47, [R1+0x82c] ;  /* 0x00082c00012f7983 */ /* 0x001ea20000300800 */
[----:B------:R-:W-:Y:S02]  /*30e80*/  IMAD.MOV.U32 R0, RZ, RZ, R252 ;  /* 0x000000ffff007224 */ /* 0x000fe400078e00fc */
[----:B------:R-:W-:Y:S01]  /*30e90*/  IMAD.MOV.U32 R207, RZ, RZ, R206 ;  /* 0x000000ffffcf7224 */ /* 0x000fe200078e00ce */
[----:B--2---:R0:W-:Y:S02]  /*30ea0*/  STL [R1+0x828], R47 ;  /* 0x0008282f01007387 */ /* 0x0041e40000100800 */
[----:B0-----:R-:W-:Y:S02]  /*30eb0*/  IMAD.MOV.U32 R47, RZ, RZ, R46 ;  /* 0x000000ffff2f7224 */ /* 0x001fe400078e002e */
.L_x_31592:
[----:B0-----:R-:W-:Y:S05]  /*30ec0*/  BSYNC B1 ;  /* 0x0000000000017941 */ /* 0x001fea0003800000 */
.L_x_31590:
        /* <DEDUP_REMOVED lines=12> */
.L_x_31594:
[----:B0-----:R-:W2:Y:S01]  /*30f90*/  LDL.LU R46, [R1+0x828] ;  /* 0x00082800012e7983 */ /* 0x001ea20000300800 */
[----:B------:R-:W-:Y:S01]  /*30fa0*/  MOV R252, R0 ;  /* 0x0000000000fc7202 */ /* 0x000fe20000000f00 */
[----:B------:R-:W-:Y:S02]  /*30fb0*/  IMAD.MOV.U32 R206, RZ, RZ, R209 ;  /* 0x000000ffffce7224 */ /* 0x000fe400078e00d1 */
[----:B--2---:R0:W-:Y:S02]  /*30fc0*/  STL [R1+0x82c], R46 ;  /* 0x00082c2e01007387 */ /* 0x0041e40000100800 */
[----:B0-----:R-:W-:Y:S02]  /*30fd0*/  IMAD.MOV.U32 R46, RZ, RZ, R45 ;  /* 0x000000ffff2e7224 */ /* 0x001fe400078e002d */
.L_x_31595:
[----:B0-----:R-:W-:Y:S05]  /*30fe0*/  BSYNC B1 ;  /* 0x0000000000017941 */ /* 0x001fea0003800000 */
.L_x_31593:
        /* <DEDUP_REMOVED lines=12> */
.L_x_31597:
[----:B0-----:R-:W2:Y:S01]  /*310b0*/  LDL.LU R45, [R1+0x82c] ;  /* 0x00082c00012d7983 */ /* 0x001ea20000300800 */
[----:B------:R-:W-:Y:S01]  /*310c0*/  IMAD.MOV.U32 R0, RZ, RZ, R252 ;  /* 0x000000ffff007224 */ /* 0x000fe200078e00fc */
[----:B------:R-:W-:Y:S02]  /*310d0*/  MOV R209, R208 ;  /* 0x000000d000d17202 */ /* 0x000fe40000000f00 */
[----:B--2---:R0:W-:Y:S02]  /*310e0*/  STL [R1+0x828], R45 ;  /* 0x0008282d01007387 */ /* 0x0041e40000100800 */
[----:B0-----:R-:W-:Y:S02]  /*310f0*/  IMAD.MOV.U32 R45, RZ, RZ, R44 ;  /* 0x000000ffff2d7224 */ /* 0x001fe400078e002c */
.L_x_31598:
[----:B0-----:R-:W-:Y:S05]  /*31100*/  BSYNC B1 ;  /* 0x0000000000017941 */ /* 0x001fea0003800000 */
.L_x_31596:
        /* <DEDUP_REMOVED lines=12> */
.L_x_31600:
[----:B0-----:R-:W2:Y:S01]  /*311d0*/  LDL.LU R44, [R1+0x828] ;  /* 0x00082800012c7983 */ /* 0x001ea20000300800 */
[----:B------:R-:W-:Y:S02]  /*311e0*/  IMAD.MOV.U32 R252, RZ, RZ, R0 ;  /* 0x000000fffffc7224 */ /* 0x000fe400078e0000 */
[----:B------:R-:W-:Y:S01]  /*311f0*/  IMAD.MOV.U32 R208, RZ, RZ, R211 ;  /* 0x000000ffffd07224 */ /* 0x000fe200078e00d3 */
[----:B--2---:R0:W-:Y:S02]  /*31200*/  STL [R1+0x82c], R44 ;  /* 0x00082c2c01007387 */ /* 0x0041e40000100800 */
[----:B0-----:R-:W-:Y:S02]  /*31210*/  MOV R44, R43 ;  /* 0x0000002b002c7202 */ /* 0x001fe40000000f00 */
.L_x_31601:
[----:B0-----:R-:W-:Y:S05]  /*31220*/  BSYNC B1 ;  /* 0x0000000000017941 */ /* 0x001fea0003800000 */
.L_x_31599:
        /* <DEDUP_REMOVED lines=12> */
.L_x_31603:
[----:B0-----:R-:W2:Y:S01]  /*312f0*/  LDL.LU R43, [R1+0x82c] ;  /* 0x00082c00012b7983 */ /* 0x001ea20000300800 */
[----:B------:R-:W-:Y:S02]  /*31300*/  IMAD.MOV.U32 R0, RZ, RZ, R252 ;  /* 0x000000ffff007224 */ /* 0x000fe400078e00fc */
[----:B------:R-:W-:Y:S01]  /*31310*/  IMAD.MOV.U32 R211, RZ, RZ, R210 ;  /* 0x000000ffffd37224 */ /* 0x000fe200078e00d2 */
[----:B--2---:R0:W-:Y:S02]  /*31320*/  STL [R1+0x828], R43 ;  /* 0x0008282b01007387 */ /* 0x0041e40000100800 */
[----:B0-----:R-:W-:Y:S02]  /*31330*/  IMAD.MOV.U32 R43, RZ, RZ, R42 ;  /* 0x000000ffff2b7224 */ /* 0x001fe400078e002a */
.L_x_31604:
[----:B0-----:R-:W-:Y:S05]  /*31340*/  BSYNC B1 ;  /* 0x0000000000017941 */ /* 0x001fea0003800000 */
.L_x_31602:
        /* <DEDUP_REMOVED lines=12> */
.L_x_31606:
[----:B0-----:R-:W2:Y:S01]  /*31410*/  LDL.LU R42, [R1+0x828] ;  /* 0x00082800012a7983 */ /* 0x001ea20000300800 */
[----:B------:R-:W-:Y:S02]  /*31420*/  IMAD.MOV.U32 R252, RZ, RZ, R0 ;  /* 0x000000fffffc7224 */ /* 0x000fe400078e0000 */
[----:B------:R-:W-:Y:S01]  /*31430*/  IMAD.MOV.U32 R210, RZ, RZ, R213 ;  /* 0x000000ffffd27224 */ /* 0x000fe200078e00d5 */
[----:B--2---:R0:W-:Y:S02]  /*31440*/  STL [R1+0x82c], R42 ;  /* 0x00082c2a01007387 */ /* 0x0041e40000100800 */
[----:B0-----:R-:W-:Y:S02]  /*31450*/  IMAD.MOV.U32 R42, RZ, RZ, R41 ;  /* 0x000000ffff2a7224 */ /* 0x001fe400078e0029 */
.L_x_31607:
[----:B0-----:R-:W-:Y:S05]  /*31460*/  BSYNC B1 ;  /* 0x0000000000017941 */ /* 0x001fea0003800000 */
.L_x_31605:
        /* <DEDUP_REMOVED lines=12> */
.L_x_31609:
[----:B0-----:R-:W2:Y:S01]  /*31530*/  LDL.LU R41, [R1+0x82c] ;  /* 0x00082c0001297983 */ /* 0x001ea20000300800 */
[----:B------:R-:W-:Y:S02]  /*31540*/  IMAD.MOV.U32 R0, RZ, RZ, R252 ;  /* 0x000000ffff007224 */ /* 0x000fe400078e00fc */
[----:B------:R-:W-:Y:S01]  /*31550*/  IMAD.MOV.U32 R213, RZ, RZ, R212 ;  /* 0x000000ffffd57224 */ /* 0x000fe200078e00d4 */
[----:B--2---:R0:W-:Y:S02]  /*31560*/  STL [R1+0x828], R41 ;  /* 0x0008282901007387 */ /* 0x0041e40000100800 */
[----:B0-----:R-:W-:Y:S02]  /*31570*/  IMAD.MOV.U32 R41, RZ, RZ, R40 ;  /* 0x000000ffff297224 */ /* 0x001fe400078e0028 */
.L_x_31610:
[----:B0-----:R-:W-:Y:S05]  /*31580*/  BSYNC B1 ;  /* 0x0000000000017941 */ /* 0x001fea0003800000 */
.L_x_31608:
        /* <DEDUP_REMOVED lines=12> */
.L_x_31612:
[----:B0-----:R-:W2:Y:S01]  /*31650*/  LDL.LU R40, [R1+0x828] ;  /* 0x0008280001287983 */ /* 0x001ea20000300800 */
[----:B------:R-:W-:Y:S02]  /*31660*/  IMAD.MOV.U32 R252, RZ, RZ, R0 ;  /* 0x000000fffffc7224 */ /* 0x000fe400078e0000 */
[----:B------:R-:W-:Y:S01]  /*31670*/  IMAD.MOV.U32 R212, RZ, RZ, R215 ;  /* 0x000000ffffd47224 */ /* 0x000fe200078e00d7 */
[----:B--2---:R0:W-:Y:S02]  /*31680*/  STL [R1+0x82c], R40 ;  /* 0x00082c2801007387 */ /* 0x0041e40000100800 */
[----:B0-----:R-:W-:Y:S02]  /*31690*/  IMAD.MOV.U32 R40, RZ, RZ, R39 ;  /* 0x000000ffff287224 */ /* 0x001fe400078e0027 */
.L_x_31613:
[----:B0-----:R-:W-:Y:S05]  /*316a0*/  BSYNC B1 ;  /* 0x0000000000017941 */ /* 0x001fea0003800000 */
.L_x_31611:
        /* <DEDUP_REMOVED lines=12> */
.L_x_31615:
[----:B0-----:R-:W2:Y:S01]  /*31770*/  LDL.LU R39, [R1+0x82c] ;  /* 0x00082c0001277983 */ /* 0x001ea20000300800 */
[----:B------:R-:W-:Y:S01]  /*31780*/  MOV R0, R252 ;  /* 0x000000fc00007202 */ /* 0x000fe20000000f00 */
[----:B------:R-:W-:Y:S02]  /*31790*/  IMAD.MOV.U32 R215, RZ, RZ, R214 ;  /* 0x000000ffffd77224 */ /* 0x000fe400078e00d6 */
[----:B--2---:R0:W-:Y:S02]  /*317a0*/  STL [R1+0x828], R39 ;  /* 0x0008282701007387 */ /* 0x0041e40000100800 */
[----:B0-----:R-:W-:Y:S02]  /*317b0*/  IMAD.MOV.U32 R39, RZ, RZ, R38 ;  /* 0x000000ffff277224 */ /* 0x001fe400078e0026 */
.L_x_31616:
[----:B0-----:R-:W-:Y:S05]  /*317c0*/  BSYNC B1 ;  /* 0x0000000000017941 */ /* 0x001fea0003800000 */
.L_x_31614:
        /* <DEDUP_REMOVED lines=12> */
.L_x_31618:
[----:B0-----:R-:W2:Y:S01]  /*31890*/  LDL.LU R38, [R1+0x828] ;  /* 0x0008280001267983 */ /* 0x001ea20000300800 */
[----:B------:R-:W-:Y:S01]  /*318a0*/  IMAD.MOV.U32 R252, RZ, RZ, R0 ;  /* 0x000000fffffc7224 */ /* 0x000fe200078e0000 */
[----:B------:R-:W-:Y:S02]  /*318b0*/  MOV R214, R217 ;  /* 0x000000d900d67202 */ /* 0x000fe40000000f00 */
[----:B--2---:R0:W-:Y:S02]  /*318c0*/  STL [R1+0x82c], R38 ;  /* 0x00082c2601007387 */ /* 0x0041e40000100800 */
[----:B0-----:R-:W-:Y:S02]  /*318d0*/  IMAD.MOV.U32 R38, RZ, RZ, R37 ;  /* 0x000000ffff267224 */ /* 0x001fe400078e0025 */
.L_x_31619:
[----:B0-----:R-:W-:Y:S05]  /*318e0*/  BSYNC B1 ;  /* 0x0000000000017941 */ /* 0x001fea0003800000 */
.L_x_31617:
        /* <DEDUP_REMOVED lines=12> */
.L_x_31621:
[----:B0-----:R-:W2:Y:S01]  /*319b0*/  LDL.LU R37, [R1+0x82c] ;  /* 0x00082c0001257983 */ /* 0x001ea20000300800 */
[----:B------:R-:W-:Y:S02]  /*319c0*/  IMAD.MOV.U32 R0, RZ, RZ, R252 ;  /* 0x000000ffff007224 */ /* 0x000fe400078e00fc */
[----:B------:R-:W-:Y:S01]  /*319d0*/  IMAD.MOV.U32 R217, RZ, RZ, R216 ;  /* 0x000000ffffd97224 */ /* 0x000fe200078e00d8 */
[----:B--2---:R0:W-:Y:S02]  /*319e0*/  STL [R1+0x828], R37 ;  /* 0x0008282501007387 */ /* 0x0041e40000100800 */
[----:B0-----:R-:W-:Y:S02]  /*319f0*/  MOV R37, R36 ;  /* 0x0000002400257202 */ /* 0x001fe40000000f00 */
.L_x_31622:
[----:B0-----:R-:W-:Y:S05]  /*31a00*/  BSYNC B1 ;  /* 0x0000000000017941 */ /* 0x001fea0003800000 */
.L_x_31620:
        /* <DEDUP_REMOVED lines=12> */
.L_x_31624:
[----:B0-----:R-:W2:Y:S01]  /*31ad0*/  LDL.LU R36, [R1+0x828] ;  /* 0x0008280001247983 */ /* 0x001ea20000300800 */
[----:B------:R-:W-:Y:S02]  /*31ae0*/  IMAD.MOV.U32 R252, RZ, RZ, R0 ;  /* 0x000000fffffc7224 */ /* 0x000fe400078e0000 */
[----:B------:R-:W-:Y:S01]  /*31af0*/  IMAD.MOV.U32 R216, RZ, RZ, R219 ;  /* 0x000000ffffd87224 */ /* 0x000fe200078e00db */
[----:B--2---:R0:W-:Y:S02]  /*31b00*/  STL [R1+0x82c], R36 ;  /* 0x00082c2401007387 */ /* 0x0041e40000100800 */
[----:B0-----:R-:W-:Y:S02]  /*31b10*/  IMAD.MOV.U32 R36, RZ, RZ, R35 ;  /* 0x000000ffff247224 */ /* 0x001fe400078e0023 */
.L_x_31625:
[----:B0-----:R-:W-:Y:S05]  /*31b20*/  BSYNC B1 ;  /* 0x0000000000017941 */ /* 0x001fea0003800000 */
.L_x_31623:
        /* <DEDUP_REMOVED lines=12> */
.L_x_31627:
[----:B0-----:R-:W2:Y:S01]  /*31bf0*/  LDL.LU R35, [R1+0x82c] ;  /* 0x00082c0001237983 */ /* 0x001ea20000300800 */
[----:B------:R-:W-:Y:S02]  /*31c00*/  IMAD.MOV.U32 R0, RZ, RZ, R252 ;  /* 0x000000ffff007224 */ /* 0x000fe400078e00fc */
[----:B------:R-:W-:Y:S01]  /*31c10*/  IMAD.MOV.U32 R219, RZ, RZ, R218 ;  /* 0x000000ffffdb7224 */ /* 0x000fe200078e00da */
[----:B--2---:R0:W-:Y:S02]  /*31c20*/  STL [R1+0x828], R35 ;  /* 0x0008282301007387 */ /* 0x0041e40000100800 */
[----:B0-----:R-:W-:Y:S02]  /*31c30*/  IMAD.MOV.U32 R35, RZ, RZ, R34 ;  /* 0x000000ffff237224 */ /* 0x001fe400078e0022 */
.L_x_31628:
[----:B0-----:R-:W-:Y:S05]  /*31c40*/  BSYNC B1 ;  /* 0x0000000000017941 */ /* 0x001fea0003800000 */
.L_x_31626:
        /* <DEDUP_REMOVED lines=12> */
.L_x_31630:
[----:B0-----:R-:W2:Y:S01]  /*31d10*/  LDL.LU R34, [R1+0x828] ;  /* 0x0008280001227983 */ /* 0x001ea20000300800 */
[----:B------:R-:W-:Y:S02]  /*31d20*/  IMAD.MOV.U32 R252, RZ, RZ, R0 ;  /* 0x000000fffffc7224 */ /* 0x000fe400078e0000 */
[----:B------:R-:W-:Y:S01]  /*31d30*/  IMAD.MOV.U32 R218, RZ, RZ, R221 ;  /* 0x000000ffffda7224 */ /* 0x000fe200078e00dd */
[----:B--2---:R0:W-:Y:S02]  /*31d40*/  STL [R1+0x82c], R34 ;  /* 0x00082c2201007387 */ /* 0x0041e40000100800 */
[----:B0-----:R-:W-:Y:S02]  /*31d50*/  IMAD.MOV.U32 R34, RZ, RZ, R33 ;  /* 0x000000ffff227224 */ /* 0x001fe400078e0021 */
.L_x_31631:
[----:B0-----:R-:W-:Y:S05]  /*31d60*/  BSYNC B1 ;  /* 0x0000000000017941 */ /* 0x001fea0003800000 */
.L_x_31629:
        /* <DEDUP_REMOVED lines=12> */
.L_x_31633:
[----:B0-----:R-:W2:Y:S01]  /*31e30*/  LDL.LU R33, [R1+0x82c] ;  /* 0x00082c0001217983 */ /* 0x001ea20000300800 */
[----:B------:R-:W-:Y:S02]  /*31e40*/  IMAD.MOV.U32 R0, RZ, RZ, R252 ;  /* 0x000000ffff007224 */ /* 0x000fe400078e00fc */
[----:B------:R-:W-:Y:S01]  /*31e50*/  IMAD.MOV.U32 R221, RZ, RZ, R220 ;  /* 0x000000ffffdd7224 */ /* 0x000fe200078e00dc */
[----:B--2---:R0:W-:Y:S02]  /*31e60*/  STL [R1+0x828], R33 ;  /* 0x0008282101007387 */ /* 0x0041e40000100800 */
[----:B0-----:R-:W-:Y:S02]  /*31e70*/  IMAD.MOV.U32 R33, RZ, RZ, R32 ;  /* 0x000000ffff217224 */ /* 0x001fe400078e0020 */
.L_x_31634:
[----:B0-----:R-:W-:Y:S05]  /*31e80*/  BSYNC B1 ;  /* 0x0000000000017941 */ /* 0x001fea0003800000 */
.L_x_31632:
        /* <DEDUP_REMOVED lines=12> */
.L_x_31636:
[----:B0-----:R-:W2:Y:S01]  /*31f50*/  LDL.LU R32, [R1+0x828] ;  /* 0x0008280001207983 */ /* 0x001ea20000300800 */
[----:B------:R-:W-:Y:S01]  /*31f60*/  MOV R252, R0 ;  /* 0x0000000000fc7202 */ /* 0x000fe20000000f00 */
[----:B------:R-:W-:Y:S02]  /*31f70*/  IMAD.MOV.U32 R220, RZ, RZ, R223 ;  /* 0x000000ffffdc7224 */ /* 0x000fe400078e00df */
[----:B--2---:R0:W-:Y:S02]  /*31f80*/  STL [R1+0x82c], R32 ;  /* 0x00082c2001007387 */ /* 0x0041e40000100800 */
[----:B0-----:R-:W-:Y:S02]  /*31f90*/  IMAD.MOV.U32 R32, RZ, RZ, R31 ;  /* 0x000000ffff207224 */ /* 0x001fe400078e001f */
.L_x_31637:
[----:B0-----:R-:W-:Y:S05]  /*31fa0*/  BSYNC B1 ;  /* 0x0000000000017941 */ /* 0x001fea0003800000 */
.L_x_31635:
        /* <DEDUP_REMOVED lines=12> */
.L_x_31639:
[----:B0-----:R-:W2:Y:S01]  /*32070*/  LDL.LU R31, [R1+0x82c] ;  /* 0x00082c00011f7983 */ /* 0x001ea20000300800 */
[----:B------:R-:W-:Y:S01]  /*32080*/  IMAD.MOV.U32 R0, RZ, RZ, R252 ;  /* 0x000000ffff007224 */ /* 0x000fe200078e00fc */
[----:B------:R-:W-:Y:S02]  /*32090*/  MOV R223, R222 ;  /* 0x000000de00df7202 */ /* 0x000fe40000000f00 */
[----:B--2---:R0:W-:Y:S02]  /*320a0*/  STL [R1+0x828], R31 ;  /* 0x0008281f01007387 */ /* 0x0041e40000100800 */
[----:B0-----:R-:W-:Y:S02]  /*320b0*/  IMAD.MOV.U32 R31, RZ, RZ, R30 ;  /* 0x000000ffff1f7224 */ /* 0x001fe400078e001e */
.L_x_31640:
[----:B0-----:R-:W-:Y:S05]  /*320c0*/  BSYNC B1 ;  /* 0x0000000000017941 */ /* 0x001fea0003800000 */
.L_x_31638:
        /* <DEDUP_REMOVED lines=12> */
.L_x_31642:
[----:B0-----:R-:W2:Y:S01]  /*32190*/  LDL.LU R30, [R1+0x828] ;  /* 0x00082800011e7983 */ /* 0x001ea20000300800 */
[----:B------:R-:W-:Y:S02]  /*321a0*/  IMAD.MOV.U32 R252, RZ, RZ, R0 ;  /* 0x000000fffffc7224 */ /* 0x000fe400078e0000 */
[----:B------:R-:W-:Y:S01]  /*321b0*/  IMAD.MOV.U32 R222, RZ, RZ, R225 ;  /* 0x000000ffffde7224 */ /* 0x000fe200078e00e1 */
[----:B--2---:R0:W-:Y:S02]  /*321c0*/  STL [R1+0x82c], R30 ;  /* 0x00082c1e01007387 */ /* 0x0041e40000100800 */
[----:B0-----:R-:W-:Y:S02]  /*321d0*/  MOV R30, R29 ;  /* 0x0000001d001e7202 */ /* 0x001fe40000000f00 */
.L_x_31643:
[----:B0-----:R-:W-:Y:S05]  /*321e0*/  BSYNC B1 ;  /* 0x0000000000017941 */ /* 0x001fea0003800000 */
.L_x_31641:
        /* <DEDUP_REMOVED lines=12> */
.L_x_31645:
[----:B0-----:R-:W2:Y:S01]  /*322b0*/  LDL.LU R29, [R1+0x82c] ;  /* 0x00082c00011d7983 */ /* 0x001ea20000300800 */
[----:B------:R-:W-:Y:S02]  /*322c0*/  IMAD.MOV.U32 R0, RZ, RZ, R252 ;  /* 0x000000ffff007224 */ /* 0x000fe400078e00fc */
[----:B------:R-:W-:Y:S01]  /*322d0*/  IMAD.MOV.U32 R225, RZ, RZ, R224 ;  /* 0x000000ffffe17224 */ /* 0x000fe200078e00e0 */
[----:B--2---:R0:W-:Y:S02]  /*322e0*/  STL [R1+0x828], R29 ;  /* 0x0008281d01007387 */ /* 0x0041e40000100800 */
[----:B0-----:R-:W-:Y:S02]  /*322f0*/  IMAD.MOV.U32 R29, RZ, RZ, R28 ;  /* 0x000000ffff1d7224 */ /* 0x001fe400078e001c */
.L_x_31646:
[----:B0-----:R-:W-:Y:S05]  /*32300*/  BSYNC B1 ;  /* 0x0000000000017941 */ /* 0x001fea0003800000 */
.L_x_31644:
        /* <DEDUP_REMOVED lines=12> */
.L_x_31648:
[----:B0-----:R-:W2:Y:S01]  /*323d0*/  LDL.LU R28, [R1+0x828] ;  /* 0x00082800011c7983 */ /* 0x001ea20000300800 */
[----:B------:R-:W-:Y:S02]  /*323e0*/  IMAD.MOV.U32 R252, RZ, RZ, R0 ;  /* 0x000000fffffc7224 */ /* 0x000fe400078e0000 */
[----:B------:R-:W-:Y:S01]  /*323f0*/  IMAD.MOV.U32 R224, RZ, RZ, R227 ;  /* 0x000000ffffe07224 */ /* 0x000fe200078e00e3 */
[----:B--2---:R0:W-:Y:S02]  /*32400*/  STL [R1+0x82c], R28 ;  /* 0x00082c1c01007387 */ /* 0x0041e40000100800 */
[----:B0-----:R-:W-:Y:S02]  /*32410*/  IMAD.MOV.U32 R28, RZ, RZ, R27 ;  /* 0x000000ffff1c7224 */ /* 0x001fe400078e001b */
.L_x_31649:
[----:B0-----:R-:W-:Y:S05]  /*32420*/  BSYNC B1 ;  /* 0x0000000000017941 */ /* 0x001fea0003800000 */
.L_x_31647:
        /* <DEDUP_REMOVED lines=12> */
.L_x_31651:
[----:B0-----:R-:W2:Y:S01]  /*324f0*/  LDL.LU R27, [R1+0x82c] ;  /* 0x00082c00011b7983 */ /* 0x001ea20000300800 */
[----:B------:R-:W-:Y:S02]  /*32500*/  IMAD.MOV.U32 R0, RZ, RZ, R252 ;  /* 0x000000ffff007224 */ /* 0x000fe400078e00fc */
[----:B------:R-:W-:Y:S01]  /*32510*/  IMAD.MOV.U32 R227, RZ, RZ, R226 ;  /* 0x000000ffffe37224 */ /* 0x000fe200078e00e2 */
[----:B--2---:R0:W-:Y:S02]  /*32520*/  STL [R1+0x828], R27 ;  /* 0x0008281b01007387 */ /* 0x0041e40000100800 */
[----:B0-----:R-:W-:Y:S02]  /*32530*/  IMAD.MOV.U32 R27, RZ, RZ, R26 ;  /* 0x000000ffff1b7224 */ /* 0x001fe400078e001a */
.L_x_31652:
[----:B0-----:R-:W-:Y:S05]  /*32540*/  BSYNC B1 ;  /* 0x0000000000017941 */ /* 0x001fea0003800000 */
.L_x_31650:
        /* <DEDUP_REMOVED lines=12> */
.L_x_31654:
[----:B0-----:R-:W2:Y:S01]  /*32610*/  LDL.LU R26, [R1+0x828] ;  /* 0x00082800011a7983 */ /* 0x001ea20000300800 */
[----:B------:R-:W-:Y:S02]  /*32620*/  IMAD.MOV.U32 R252, RZ, RZ, R0 ;  /* 0x000000fffffc7224 */ /* 0x000fe400078e0000 */
[----:B------:R-:W-:Y:S01]  /*32630*/  IMAD.MOV.U32 R226, RZ, RZ, R229 ;  /* 0x000000ffffe27224 */ /* 0x000fe200078e00e5 */
[----:B--2---:R0:W-:Y:S02]  /*32640*/  STL [R1+0x82c], R26 ;  /* 0x00082c1a01007387 */ /* 0x0041e40000100800 */
[----:B0-----:R-:W-:Y:S02]  /*32650*/  IMAD.MOV.U32 R26, RZ, RZ, R25 ;  /* 0x000000ffff1a7224 */ /* 0x001fe400078e0019 */
.L_x_31655:
[----:B0-----:R-:W-:Y:S05]  /*32660*/  BSYNC B1 ;  /* 0x0000000000017941 */ /* 0x001fea0003800000 */
.L_x_31653:
        /* <DEDUP_REMOVED lines=12> */
.L_x_31657:
[----:B0-----:R-:W2:Y:S01]  /*32730*/  LDL.LU R25, [R1+0x82c] ;  /* 0x00082c0001197983 */ /* 0x001ea20000300800 */
[----:B------:R-:W-:Y:S01]  /*32740*/  MOV R0, R252 ;  /* 0x000000fc00007202 */ /* 0x000fe20000000f00 */
[----:B------:R-:W-:Y:S02]  /*32750*/  IMAD.MOV.U32 R229, RZ, RZ, R228 ;  /* 0x000000ffffe57224 */ /* 0x000fe400078e00e4 */
[----:B--2---:R0:W-:Y:S02]  /*32760*/  STL [R1+0x828], R25 ;  /* 0x0008281901007387 */ /* 0x0041e40000100800 */
[----:B0-----:R-:W-:Y:S02]  /*32770*/  IMAD.MOV.U32 R25, RZ, RZ, R24 ;  /* 0x000000ffff197224 */ /* 0x001fe400078e0018 */
.L_x_31658:
[----:B0-----:R-:W-:Y:S05]  /*32780*/  BSYNC B1 ;  /* 0x0000000000017941 */ /* 0x001fea0003800000 */
.L_x_31656:
        /* <DEDUP_REMOVED lines=12> */
.L_x_31660:
[----:B0-----:R-:W2:Y:S01]  /*32850*/  LDL.LU R24, [R1+0x828] ;  /* 0x0008280001187983 */ /* 0x001ea20000300800 */
[----:B------:R-:W-:Y:S01]  /*32860*/  IMAD.MOV.U32 R252, RZ, RZ, R0 ;  /* 0x000000fffffc7224 */ /* 0x000fe200078e0000 */
[----:B------:R-:W-:Y:S02]  /*32870*/  MOV R228, R231 ;  /* 0x000000e700e47202 */ /* 0x000fe40000000f00 */
[----:B--2---:R0:W-:Y:S02]  /*32880*/  STL [R1+0x82c], R24 ;  /* 0x00082c1801007387 */ /* 0x0041e40000100800 */
[----:B0-----:R-:W-:Y:S02]  /*32890*/  IMAD.MOV.U32 R24, RZ, RZ, R23 ;  /* 0x000000ffff187224 */ /* 0x001fe400078e0017 */
.L_x_31661:
[----:B0-----:R-:W-:Y:S05]  /*328a0*/  BSYNC B1 ;  /* 0x0000000000017941 */ /* 0x001fea0003800000 */
.L_x_31659:
        /* <DEDUP_REMOVED lines=12> */
.L_x_31663:
[----:B0-----:R-:W2:Y:S01]  /*32970*/  LDL.LU R23, [R1+0x82c] ;  /* 0x00082c0001177983 */ /* 0x001ea20000300800 */
[----:B------:R-:W-:Y:S02]  /*32980*/  IMAD.MOV.U32 R0, RZ, RZ, R252 ;  /* 0x000000ffff007224 */ /* 0x000fe400078e00fc */
[----:B------:R-:W-:Y:S01]  /*32990*/  IMAD.MOV.U32 R231, RZ, RZ, R230 ;  /* 0x000000ffffe77224 */ /* 0x000fe200078e00e6 */
[----:B--2---:R0:W-:Y:S02]  /*329a0*/  STL [R1+0x828], R23 ;  /* 0x0008281701007387 */ /* 0x0041e40000100800 */
[----:B0-----:R-:W-:Y:S02]  /*329b0*/  MOV R23, R22 ;  /* 0x0000001600177202 */ /* 0x001fe40000000f00 */
.L_x_31664:
[----:B0-----:R-:W-:Y:S05]  /*329c0*/  BSYNC B1 ;  /* 0x0000000000017941 */ /* 0x001fea0003800000 */
.L_x_31662:
        /* <DEDUP_REMOVED lines=12> */
.L_x_31666:
[----:B0-----:R-:W2:Y:S01]  /*32a90*/  LDL.LU R22, [R1+0x828] ;  /* 0x0008280001167983 */ /* 0x001ea20000300800 */
[----:B------:R-:W-:Y:S02]  /*32aa0*/  IMAD.MOV.U32 R252, RZ, RZ, R0 ;  /* 0x000000fffffc7224 */ /* 0x000fe400078e0000 */
[----:B------:R-:W-:Y:S01]  /*32ab0*/  IMAD.MOV.U32 R230, RZ, RZ, R233 ;  /* 0x000000ffffe67224 */ /* 0x000fe200078e00e9 */
[----:B--2---:R0:W-:Y:S02]  /*32ac0*/  STL [R1+0x82c], R22 ;  /* 0x00082c1601007387 */ /* 0x0041e40000100800 */
[----:B0-----:R-:W-:Y:S02]  /*32ad0*/  IMAD.MOV.U32 R22, RZ, RZ, R21 ;  /* 0x000000ffff167224 */ /* 0x001fe400078e0015 */
.L_x_31667:
[----:B0-----:R-:W-:Y:S05]  /*32ae0*/  BSYNC B1 ;  /* 0x0000000000017941 */ /* 0x001fea0003800000 */
.L_x_31665:
        /* <DEDUP_REMOVED lines=12> */
.L_x_31669:
[----:B0-----:R-:W2:Y:S01]  /*32bb0*/  LDL.LU R21, [R1+0x82c] ;  /* 0x00082c0001157983 */ /* 0x001ea20000300800 */
[----:B------:R-:W-:Y:S02]  /*32bc0*/  IMAD.MOV.U32 R0, RZ, RZ, R252 ;  /* 0x000000ffff007224 */ /* 0x000fe400078e00fc */
[----:B------:R-:W-:Y:S01]  /*32bd0*/  IMAD.MOV.U32 R233, RZ, RZ, R232 ;  /* 0x000000ffffe97224 */ /* 0x000fe200078e00e8 */
[----:B--2---:R0:W-:Y:S02]  /*32be0*/  STL [R1+0x828], R21 ;  /* 0x0008281501007387 */ /* 0x0041e40000100800 */
[----:B0-----:R-:W-:Y:S02]  /*32bf0*/  IMAD.MOV.U32 R21, RZ, RZ, R20 ;  /* 0x000000ffff157224 */ /* 0x001fe400078e0014 */
.L_x_31670:
[----:B0-----:R-:W-:Y:S05]  /*32c00*/  BSYNC B1 ;  /* 0x0000000000017941 */ /* 0x001fea0003800000 */
.L_x_31668:
        /* <DEDUP_REMOVED lines=12> */
.L_x_31672:
[----:B0-----:R-:W2:Y:S01]  /*32cd0*/  LDL.LU R20, [R1+0x828] ;  /* 0x0008280001147983 */ /* 0x001ea20000300800 */
[----:B------:R-:W-:Y:S02]  /*32ce0*/  IMAD.MOV.U32 R252, RZ, RZ, R0 ;  /* 0x000000fffffc7224 */ /* 0x000fe400078e0000 */
[----:B------:R-:W-:Y:S01]  /*32cf0*/  IMAD.MOV.U32 R232, RZ, RZ, R235 ;  /* 0x000000ffffe87224 */ /* 0x000fe200078e00eb */
[----:B--2---:R0:W-:Y:S02]  /*32d00*/  STL [R1+0x82c], R20 ;  /* 0x00082c1401007387 */ /* 0x0041e40000100800 */
[----:B0-----:R-:W-:Y:S02]  /*32d10*/  IMAD.MOV.U32 R20, RZ, RZ, R19 ;  /* 0x000000ffff147224 */ /* 0x001fe400078e0013 */
.L_x_31673:
[----:B0-----:R-:W-:Y:S05]  /*32d20*/  BSYNC B1 ;  /* 0x0000000000017941 */ /* 0x001fea0003800000 */
.L_x_31671:
        /* <DEDUP_REMOVED lines=12> */
.L_x_31675:
[----:B0-----:R-:W2:Y:S01]  /*32df0*/  LDL.LU R19, [R1+0x82c] ;  /* 0x00082c0001137983 */ /* 0x001ea20000300800 */
[----:B------:R-:W-:Y:S02]  /*32e00*/  IMAD.MOV.U32 R0, RZ, RZ, R252 ;  /* 0x000000ffff007224 */ /* 0x000fe400078e00fc */
[----:B------:R-:W-:Y:S01]  /*32e10*/  IMAD.MOV.U32 R235, RZ, RZ, R234 ;  /* 0x000000ffffeb7224 */ /* 0x000fe200078e00ea */
[----:B--2---:R0:W-:Y:S02]  /*32e20*/  STL [R1+0x828], R19 ;  /* 0x0008281301007387 */ /* 0x0041e40000100800 */
[----:B0-----:R-:W-:Y:S02]  /*32e30*/  IMAD.MOV.U32 R19, RZ, RZ, R18 ;  /* 0x000000ffff137224 */ /* 0x001fe400078e0012 */
.L_x_31676:
[----:B0-----:R-:W-:Y:S05]  /*32e40*/  BSYNC B1 ;  /* 0x0000000000017941 */ /* 0x001fea0003800000 */
.L_x_31674:
        /* <DEDUP_REMOVED lines=12> */
.L_x_31678:
[----:B0-----:R-:W2:Y:S01]  /*32f10*/  LDL.LU R18, [R1+0x828] ;  /* 0x0008280001127983 */ /* 0x001ea20000300800 */
[----:B------:R-:W-:Y:S01]  /*32f20*/  MOV R252, R0 ;  /* 0x0000000000fc7202 */ /* 0x000fe20000000f00 */
[----:B------:R-:W-:Y:S02]  /*32f30*/  IMAD.MOV.U32 R234, RZ, RZ, R237 ;  /* 0x000000ffffea7224 */ /* 0x000fe400078e00ed */
[----:B--2---:R0:W-:Y:S02]  /*32f40*/  STL [R1+0x82c], R18 ;  /* 0x00082c1201007387 */ /* 0x0041e40000100800 */
[----:B0-----:R-:W-:Y:S02]  /*32f50*/  IMAD.MOV.U32 R18, RZ, RZ, R17 ;  /* 0x000000ffff127224 */ /* 0x001fe400078e0011 */
.L_x_31679:
[----:B0-----:R-:W-:Y:S05]  /*32f60*/  BSYNC B1 ;  /* 0x0000000000017941 */ /* 0x001fea0003800000 */
.L_x_31677:
        /* <DEDUP_REMOVED lines=12> */
.L_x_31681:
[----:B0-----:R-:W2:Y:S01]  /*33030*/  LDL.LU R17, [R1+0x82c] ;  /* 0x00082c0001117983 */ /* 0x001ea20000300800 */
[----:B------:R-:W-:Y:S01]  /*33040*/  IMAD.MOV.U32 R0, RZ, RZ, R252 ;  /* 0x000000ffff007224 */ /* 0x000fe200078e00fc */
[----:B------:R-:W-:Y:S02]  /*33050*/  MOV R237, R236 ;  /* 0x000000ec00ed7202 */ /* 0x000fe40000000f00 */
[----:B--2---:R0:W-:Y:S02]  /*33060*/  STL [R1+0x828], R17 ;  /* 0x0008281101007387 */ /* 0x0041e40000100800 */
[----:B0-----:R-:W-:Y:S02]  /*33070*/  IMAD.MOV.U32 R17, RZ, RZ, R16 ;  /* 0x000000ffff117224 */ /* 0x001fe400078e0010 */
.L_x_31682:
[----:B0-----:R-:W-:Y:S05]  /*33080*/  BSYNC B1 ;  /* 0x0000000000017941 */ /* 0x001fea0003800000 */
.L_x_31680:
        /* <DEDUP_REMOVED lines=12> */
.L_x_31684:
[----:B0-----:R-:W2:Y:S01]  /*33150*/  LDL.LU R16, [R1+0x828] ;  /* 0x0008280001107983 */ /* 0x001ea20000300800 */
[----:B------:R-:W-:Y:S02]  /*33160*/  IMAD.MOV.U32 R252, RZ, RZ, R0 ;  /* 0x000000fffffc7224 */ /* 0x000fe400078e0000 */
[----:B------:R-:W-:Y:S01]  /*33170*/  IMAD.MOV.U32 R236, RZ, RZ, R239 ;  /* 0x000000ffffec7224 */ /* 0x000fe200078e00ef */
[----:B--2---:R0:W-:Y:S02]  /*33180*/  STL [R1+0x82c], R16 ;  /* 0x00082c1001007387 */ /* 0x0041e40000100800 */
[----:B0-----:R-:W-:Y:S02]  /*33190*/  MOV R16, R15 ;  /* 0x0000000f00107202 */ /* 0x001fe40000000f00 */
.L_x_31685:
[----:B0-----:R-:W-:Y:S05]  /*331a0*/  BSYNC B1 ;  /* 0x0000000000017941 */ /* 0x001fea0003800000 */
.L_x_31683:
        /* <DEDUP_REMOVED lines=12> */
.L_x_31687:
[----:B0-----:R-:W2:Y:S01]  /*33270*/  LDL.LU R15, [R1+0x82c] ;  /* 0x00082c00010f7983 */ /* 0x001ea20000300800 */
[----:B------:R-:W-:Y:S02]  /*33280*/  IMAD.MOV.U32 R0, RZ, RZ, R252 ;  /* 0x000000ffff007224 */ /* 0x000fe400078e00fc */
[----:B------:R-:W-:Y:S01]  /*33290*/  IMAD.MOV.U32 R239, RZ, RZ, R238 ;  /* 0x000000ffffef7224 */ /* 0x000fe200078e00ee */
[----:B--2---:R0:W-:Y:S02]  /*332a0*/  STL [R1+0x828], R15 ;  /* 0x0008280f01007387 */ /* 0x0041e40000100800 */
[----:B0-----:R-:W-:Y:S02]  /*332b0*/  IMAD.MOV.U32 R15, RZ, RZ, R14 ;  /* 0x000000ffff0f7224 */ /* 0x001fe400078e000e */
.L_x_31688:
[----:B0-----:R-:W-:Y:S05]  /*332c0*/  BSYNC B1 ;  /* 0x0000000000017941 */ /* 0x001fea0003800000 */
.L_x_31686:
        /* <DEDUP_REMOVED lines=12> */
.L_x_31690:
[----:B0-----:R-:W2:Y:S01]  /*33390*/  LDL.LU R14, [R1+0x828] ;  /* 0x00082800010e7983 */ /* 0x001ea20000300800 */
[----:B------:R-:W-:Y:S02]  /*333a0*/  IMAD.MOV.U32 R252, RZ, RZ, R0 ;  /* 0x000000fffffc7224 */ /* 0x000fe400078e0000 */
[----:B------:R-:W-:Y:S01]  /*333b0*/  IMAD.MOV.U32 R238, RZ, RZ, R241 ;  /* 0x000000ffffee7224 */ /* 0x000fe200078e00f1 */
[----:B--2---:R0:W-:Y:S02]  /*333c0*/  STL [R1+0x82c], R14 ;  /* 0x00082c0e01007387 */ /* 0x0041e40000100800 */
[----:B0-----:R-:W-:Y:S02]  /*333d0*/  IMAD.MOV.U32 R14, RZ, RZ, R13 ;  /* 0x000000ffff0e7224 */ /* 0x001fe400078e000d */
.L_x_31691:
[----:B0-----:R-:W-:Y:S05]  /*333e0*/  BSYNC B1 ;  /* 0x0000000000017941 */ /* 0x001fea0003800000 */
.L_x_31689:
        /* <DEDUP_REMOVED lines=12> */
.L_x_31693:
[----:B0-----:R-:W2:Y:S01]  /*334b0*/  LDL.LU R13, [R1+0x82c] ;  /* 0x00082c00010d7983 */ /* 0x001ea20000300800 */
[----:B------:R-:W-:Y:S02]  /*334c0*/  IMAD.MOV.U32 R0, RZ, RZ, R252 ;  /* 0x000000ffff007224 */ /* 0x000fe400078e00fc */
[----:B------:R-:W-:Y:S01]  /*334d0*/  IMAD.MOV.U32 R241, RZ, RZ, R240 ;  /* 0x000000fffff17224 */ /* 0x000fe200078e00f0 */
[----:B--2---:R0:W-:Y:S02]  /*334e0*/  STL [R1+0x828], R13 ;  /* 0x0008280d01007387 */ /* 0x0041e40000100800 */
[----:B0-----:R-:W-:Y:S02]  /*334f0*/  IMAD.MOV.U32 R13, RZ, RZ, R12 ;  /* 0x000000ffff0d7224 */ /* 0x001fe400078e000c */
.L_x_31694:
[----:B0-----:R-:W-:Y:S05]  /*33500*/  BSYNC B1 ;  /* 0x0000000000017941 */ /* 0x001fea0003800000 */
.L_x_31692:
        /* <DEDUP_REMOVED lines=12> */
.L_x_31696:
[----:B0-----:R-:W2:Y:S01]  /*335d0*/  LDL.LU R12, [R1+0x828] ;  /* 0x00082800010c7983 */ /* 0x001ea20000300800 */
[----:B------:R-:W-:Y:S02]  /*335e0*/  IMAD.MOV.U32 R252, RZ, RZ, R0 ;  /* 0x000000fffffc7224 */ /* 0x000fe400078e0000 */
[----:B------:R-:W-:Y:S01]  /*335f0*/  IMAD.MOV.U32 R240, RZ, RZ, R243 ;  /* 0x000000fffff07224 */ /* 0x000fe200078e00f3 */
[----:B--2---:R0:W-:Y:S02]  /*33600*/  STL [R1+0x82c], R12 ;  /* 0x00082c0c01007387 */ /* 0x0041e40000100800 */
[----:B0-----:R-:W-:Y:S02]  /*33610*/  IMAD.MOV.U32 R12, RZ, RZ, R11 ;  /* 0x000000ffff0c7224 */ /* 0x001fe400078e000b */
.L_x_31697:
[----:B0-----:R-:W-:Y:S05]  /*33620*/  BSYNC B1 ;  /* 0x0000000000017941 */ /* 0x001fea0003800000 */
.L_x_31695:
        /* <DEDUP_REMOVED lines=12> */
.L_x_31699:
[----:B0-----:R-:W2:Y:S01]  /*336f0*/  LDL.LU R11, [R1+0x82c] ;  /* 0x00082c00010b7983 */ /* 0x001ea20000300800 */
[----:B------:R-:W-:Y:S01]  /*33700*/  MOV R0, R252 ;  /* 0x000000fc00007202 */ /* 0x000fe20000000f00 */
[----:B------:R-:W-:Y:S02]  /*33710*/  IMAD.MOV.U32 R243, RZ, RZ, R242 ;  /* 0x000000fffff37224 */ /* 0x000fe400078e00f2 */
[----:B--2---:R0:W-:Y:S02]  /*33720*/  STL [R1+0x828], R11 ;  /* 0x0008280b01007387 */ /* 0x0041e40000100800 */
[----:B0-----:R-:W-:Y:S02]  /*33730*/  IMAD.MOV.U32 R11, RZ, RZ, R10 ;  /* 0x000000ffff0b7224 */ /* 0x001fe400078e000a */
.L_x_31700:
[----:B0-----:R-:W-:Y:S05]  /*33740*/  BSYNC B1 ;  /* 0x0000000000017941 */ /* 0x001fea0003800000 */
.L_x_31698:
        /* <DEDUP_REMOVED lines=12> */
.L_x_31702:
[----:B0-----:R-:W2:Y:S01]  /*33810*/  LDL.LU R10, [R1+0x828] ;  /* 0x00082800010a7983 */ /* 0x001ea20000300800 */
[----:B------:R-:W-:Y:S01]  /*33820*/  IMAD.MOV.U32 R252, RZ, RZ, R0 ;  /* 0x000000fffffc7224 */ /* 0x000fe200078e0000 */
[----:B------:R-:W-:Y:S02]  /*33830*/  MOV R242, R245 ;  /* 0x000000f500f27202 */ /* 0x000fe40000000f00 */
[----:B--2---:R0:W-:Y:S02]  /*33840*/  STL [R1+0x82c], R10 ;  /* 0x00082c0a01007387 */ /* 0x0041e40000100800 */
[----:B0-----:R-:W-:Y:S02]  /*33850*/  IMAD.MOV.U32 R10, RZ, RZ, R9 ;  /* 0x000000ffff0a7224 */ /* 0x001fe400078e0009 */
.L_x_31703:
[----:B0-----:R-:W-:Y:S05]  /*33860*/  BSYNC B1 ;  /* 0x0000000000017941 */ /* 0x001fea0003800000 */
.L_x_31701:
        /* <DEDUP_REMOVED lines=12> */
.L_x_31705:
[----:B0-----:R-:W2:Y:S01]  /*33930*/  LDL.LU R9, [R1+0x82c] ;  /* 0x00082c0001097983 */ /* 0x001ea20000300800 */
[----:B------:R-:W-:Y:S02]  /*33940*/  IMAD.MOV.U32 R0, RZ, RZ, R252 ;  /* 0x000000ffff007224 */ /* 0x000fe400078e00fc */
[----:B------:R-:W-:Y:S01]  /*33950*/  IMAD.MOV.U32 R245, RZ, RZ, R244 ;  /* 0x000000fffff57224 */ /* 0x000fe200078e00f4 */
[----:B--2---:R0:W-:Y:S02]  /*33960*/  STL [R1+0x828], R9 ;  /* 0x0008280901007387 */ /* 0x0041e40000100800 */
[----:B0-----:R-:W-:Y:S02]  /*33970*/  MOV R9, R8 ;  /* 0x0000000800097202 */ /* 0x001fe40000000f00 */
.L_x_31706:
[----:B0-----:R-:W-:Y:S05]  /*33980*/  BSYNC B1 ;  /* 0x0000000000017941 */ /* 0x001fea0003800000 */
.L_x_31704:
        /* <DEDUP_REMOVED lines=12> */
.L_x_31708:
[----:B0-----:R-:W2:Y:S01]  /*33a50*/  LDL.LU R8, [R1+0x828] ;  /* 0x0008280001087983 */ /* 0x001ea20000300800 */
[----:B------:R-:W-:Y:S02]  /*33a60*/  IMAD.MOV.U32 R252, RZ, RZ, R0 ;  /* 0x000000fffffc7224 */ /* 0x000fe400078e0000 */
[----:B------:R-:W-:Y:S01]  /*33a70*/  IMAD.MOV.U32 R244, RZ, RZ, R247 ;  /* 0x000000fffff47224 */ /* 0x000fe200078e00f7 */
[----:B--2---:R0:W-:Y:S02]  /*33a80*/  STL [R1+0x82c], R8 ;  /* 0x00082c0801007387 */ /* 0x0041e40000100800 */
[----:B0-----:R-:W-:Y:S02]  /*33a90*/  IMAD.MOV.U32 R8, RZ, RZ, R7 ;  /* 0x000000ffff087224 */ /* 0x001fe400078e0007 */
.L_x_31709:
[----:B0-----:R-:W-:Y:S05]  /*33aa0*/  BSYNC B1 ;  /* 0x0000000000017941 */ /* 0x001fea0003800000 */
.L_x_31707:
        /* <DEDUP_REMOVED lines=12> */
.L_x_31711:
[----:B0-----:R-:W2:Y:S01]  /*33b70*/  LDL.LU R7, [R1+0x82c] ;  /* 0x00082c0001077983 */ /* 0x001ea20000300800 */
[----:B------:R-:W-:Y:S02]  /*33b80*/  IMAD.MOV.U32 R0, RZ, RZ, R252 ;  /* 0x000000ffff007224 */ /* 0x000fe400078e00fc */
[----:B------:R-:W-:Y:S01]  /*33b90*/  IMAD.MOV.U32 R247, RZ, RZ, R246 ;  /* 0x000000fffff77224 */ /* 0x000fe200078e00f6 */
[----:B--2---:R0:W-:Y:S02]  /*33ba0*/  STL [R1+0x828], R7 ;  /* 0x0008280701007387 */ /* 0x0041e40000100800 */
[----:B0-----:R-:W-:Y:S02]  /*33bb0*/  IMAD.MOV.U32 R7, RZ, RZ, R6 ;  /* 0x000000ffff077224 */ /* 0x001fe400078e0006 */
.L_x_31712:
[----:B0-----:R-:W-:Y:S05]  /*33bc0*/  BSYNC B1 ;  /* 0x0000000000017941 */ /* 0x001fea0003800000 */
.L_x_31710:
        /* <DEDUP_REMOVED lines=12> */
.L_x_31714:
[----:B0-----:R-:W2:Y:S01]  /*33c90*/  LDL.LU R6, [R1+0x828] ;  /* 0x0008280001067983 */ /* 0x001ea20000300800 */
[----:B------:R-:W-:Y:S02]  /*33ca0*/  IMAD.MOV.U32 R252, RZ, RZ, R0 ;  /* 0x000000fffffc7224 */ /* 0x000fe400078e0000 */
[----:B------:R-:W-:Y:S01]  /*33cb0*/  IMAD.MOV.U32 R246, RZ, RZ, R249 ;  /* 0x000000fffff67224 */ /* 0x000fe200078e00f9 */
[----:B--2---:R0:W-:Y:S02]  /*33cc0*/  STL [R1+0x830], R6 ;  /* 0x0008300601007387 */ /* 0x0041e40000100800 */
[----:B0-----:R-:W-:Y:S02]  /*33cd0*/  IMAD.MOV.U32 R6, RZ, RZ, R5 ;  /* 0x000000ffff067224 */ /* 0x001fe400078e0005 */
.L_x_31715:
[----:B0-----:R-:W-:Y:S05]  /*33ce0*/  BSYNC B1 ;  /* 0x0000000000017941 */ /* 0x001fea0003800000 */
.L_x_31713:
        /* <DEDUP_REMOVED lines=12> */
.L_x_31717:
[----:B0-----:R-:W2:Y:S01]  /*33db0*/  LDL.LU R5, [R1+0x830] ;  /* 0x0008300001057983 */ /* 0x001ea20000300800 */
[----:B------:R-:W-:Y:S02]  /*33dc0*/  IMAD.MOV.U32 R0, RZ, RZ, R252 ;  /* 0x000000ffff007224 */ /* 0x000fe400078e00fc */
[----:B------:R-:W-:Y:S01]  /*33dd0*/  IMAD.MOV.U32 R249, RZ, RZ, R248 ;  /* 0x000000fffff97224 */ /* 0x000fe200078e00f8 */
[----:B--2---:R0:W-:Y:S02]  /*33de0*/  STL [R1+0x82c], R5 ;  /* 0x00082c0501007387 */ /* 0x0041e40000100800 */
[----:B0-----:R-:W-:Y:S02]  /*33df0*/  IMAD.MOV.U32 R5, RZ, RZ, R4 ;  /* 0x000000ffff057224 */ /* 0x001fe400078e0004 */
.L_x_31718:
[----:B0-----:R-:W-:Y:S05]  /*33e00*/  BSYNC B1 ;  /* 0x0000000000017941 */ /* 0x001fea0003800000 */
.L_x_31716:
[----:B------:R0:W5:Y:S02]  /*33e10*/  LDL R252, [R1+0x82c] ;  /* 0x00082c0001fc7983 */ /* 0x0001640000100800 */
[----:B-----5:R-:W-:Y:S01]  /*33e20*/  FSETP.GT.FTZ.AND P0, PT, R0, R3, PT ;  /* 0x000000030000720b */ /* 0x020fe20003f14000 */
[----:B------:R-:W-:Y:S03]  /*33e30*/  BSSY B1, `(.L_x_31719) ;  /* 0x000000f000017945 */ /* 0x000fe60003800000 */
[----:B------:R-:W-:-:S13]  /*33e40*/  ISETP.EQ.OR P0, PT, R251, -0x1, P0 ;  /* 0xfffffffffb00780c */ /* 0x000fda0000702670 */
[----:B------:R-:W-:Y:S05]  /*33e50*/  @P0 BRA `(.L_x_31720) ;  /* 0x0000007000000947 */ /* 0x000fea0003800000 */
[----:B0-----:R0:W-:Y:S01]  /*33e60*/  STL [R1+0x830], R251 ;  /* 0x000830fb01007387 */ /* 0x0011e20000100800 */
[----:B------:R-:W-:Y:S01]  /*33e70*/  FSETP.NEU.FTZ.AND P0, PT, R0, R3, PT ;  /* 0x000000030000720b */ /* 0x000fe20003f1d000 */
[----:B------:R-:W-:Y:S02]  /*33e80*/  IMAD.MOV.U32 R248, RZ, RZ, R252 ;  /* 0x000000fffff87224 */ /* 0x000fe400078e00fc */
[----:B------:R0:W-:Y:S01]  /*33e90*/  STL [R1+0x828], R3 ;  /* 0x0008280301007387 */ /* 0x0001e20000100800 */
[----:B------:R-:W-:Y:S01]  /*33ea0*/  ISETP.GE.OR P0, PT, R252, R251, P0 ;  /* 0x000000fbfc00720c */ /* 0x000fe20000706670 */
[----:B------:R-:W-:-:S12]  /*33eb0*/  IMAD.MOV.U32 R4, RZ, RZ, R0 ;  /* 0x000000ffff047224 */ /* 0x000fd800078e0000 */
[----:B------:R-:W-:Y:S05]  /*33ec0*/  @P0 BRA `(.L_x_31721) ;  /* 0x0000005000000947 */ /* 0x000fea0003800000 */
.L_x_31720:
[----:B0-----:R-:W-:Y:S01]  /*33ed0*/  STL [R1+0x828], R0 ;  /* 0x0008280001007387 */ /* 0x001fe20000100800 */
[----:B------:R-:W-:Y:S01]  /*33ee0*/  IMAD.MOV.U32 R4, RZ, RZ, R252 ;  /* 0x000000ffff047224 */ /* 0x000fe200078e00fc */
[----:B------:R-:W-:-:S04]  /*33ef0*/  MOV R248, R251 ;  /* 0x000000fb00f87202 */ /* 0x000fc80000000f00 */
[----:B------:R0:W-:Y:S02]  /*33f00*/  STL [R1+0x830], R4 ;  /* 0x0008300401007387 */ /* 0x0001e40000100800 */
[----:B0-----:R-:W-:Y:S02]  /*33f10*/  IMAD.MOV.U32 R4, RZ, RZ, R3 ;  /* 0x000000ffff047224 */ /* 0x001fe400078e0003 */
.L_x_31721:
[----:B0-----:R-:W-:Y:S05]  /*33f20*/  BSYNC B1 ;  /* 0x0000000000017941 */ /* 0x001fea0003800000 */
.L_x_31719:
        /* <DEDUP_REMOVED lines=13> */
.L_x_31723:
[----:B0-----:R-:W2:Y:S01]  /*34000*/  LDL.LU R3, [R1+0x830] ;  /* 0x0008300001037983 */ /* 0x001ea20000300800 */
[----:B------:R-:W-:Y:S02]  /*34010*/  IMAD.MOV.U32 R252, RZ, RZ, R0 ;  /* 0x000000fffffc7224 */ /* 0x000fe400078e0000 */
[----:B------:R-:W-:Y:S01]  /*34020*/  IMAD.MOV.U32 R251, RZ, RZ, R250 ;  /* 0x000000fffffb7224 */ /* 0x000fe200078e00fa */
[----:B--2---:R0:W-:Y:S02]  /*34030*/  STL [R1+0x82c], R3 ;  /* 0x00082c0301007387 */ /* 0x0041e40000100800 */
[----:B0-----:R-:W-:Y:S02]  /*34040*/  MOV R3, R2 ;  /* 0x0000000200037202 */ /* 0x001fe40000000f00 */
.L_x_31724:
[----:B0-----:R-:W-:Y:S05]  /*34050*/  BSYNC B1 ;  /* 0x0000000000017941 */ /* 0x001fea0003800000 */
.L_x_31722:
        /* <DEDUP_REMOVED lines=13> */
.L_x_31726:
[----:B------:R-:W2:Y:S01]  /*34130*/  LDL.LU R2, [R1+0x82c] ;  /* 0x00082c0001027983 */ /* 0x000ea20000300800 */
[----:B------:R-:W-:-:S03]  /*34140*/  IMAD.MOV.U32 R0, RZ, RZ, R252 ;  /* 0x000000ffff007224 */ /* 0x000fc600078e00fc */
[----:B------:R0:W5:Y:S04]  /*34150*/  LDL.LU R250, [R1+0x824] ;  /* 0x0008240001fa7983 */ /* 0x0001680000300800 */
[----:B--2---:R2:W-:Y:S04]  /*34160*/  STL [R1+0x828], R2 ;  /* 0x0008280201007387 */ /* 0x0045e80000100800 */
[----:B--2---:R0:W5:Y:S02]  /*34170*/  LDL.LU R2, [R1+0x81c] ;  /* 0x00081c0001027983 */ /* 0x0041640000300800 */
.L_x_31727:
[----:B------:R-:W-:Y:S05]  /*34180*/  BSYNC B1 ;  /* 0x0000000000017941 */ /* 0x000fea0003800000 */
.L_x_31725:
        /* <DEDUP_REMOVED lines=20> */
.L_x_31729:
        /* <DEDUP_REMOVED lines=10> */
[----:B---3--:R-:W-:-:S02]  /*34370*/  IMAD.MOV.U32 R252, RZ, RZ, R0 ;  /* 0x000000fffffc7224 */ /* 0x008fc400078e0000 */
.L_x_31730:
[----:B--2---:R-:W-:Y:S05]  /*34380*/  BSYNC B1 ;  /* 0x0000000000017941 */ /* 0x004fea0003800000 */
.L_x_31728:
[----:B------:R-:W2:Y:S02]  /*34390*/  LDL.LU R0, [R1+0x834] ;  /* 0x0008340001007983 */ /* 0x000ea40000300800 */
[----:B--2---:R-:W-:-:S05]  /*343a0*/  IADD3 R0, R0, 0x4, RZ ;  /* 0x0000000400007810 */ /* 0x004fca0007ffe0ff */
[----:B------:R2:W-:Y:S01]  /*343b0*/  STL [R1+0x834], R0 ;  /* 0x0008340001007387 */ /* 0x0005e20000100800 */
[----:B------:R-:W-:Y:S01]  /*343c0*/  @!P1 CALL.REL.NOINC `(.L_x_31731) ;  /* 0x0000001000009944 */ /* 0x000fe20003c00000 */
[----:B------:R-:W-:Y:S05]  /*343d0*/  BRA `(.L_x_31732) ;  /* 0xffff6e8000007947 */ /* 0x000fea000383ffff */
.L_x_31731:
        /* <DEDUP_REMOVED lines=11> */
.L_x_31349:
[----:B------:R-:W-:Y:S05]  /*34490*/  BSYNC B0 ;  /* 0x0000000000007941 */ /* 0x000fea0003800000 */
.L_x_31348:
[----:B--2---:R-:W2:Y:S04]  /*344a0*/  LDL R252, [R1+0x820] ;  /* 0x0008200001fc7983 */ /* 0x004ea80000100800 */
[----:B------:R-:W3:Y:S04]  /*344b0*/  LDL R0, [R1+0x824] ;  /* 0x0008240001007983 */ /* 0x000ee80000100800 */
[----:B------:R-:W-:Y:S04]  /*344c0*/  STL.64 [R1+0x858], R126 ;  /* 0x0008587e01007387 */ /* 0x000fe80000100a00 */
[----:B-----5:R-:W-:Y:S04]  /*344d0*/  STL.64 [R1+0x850], R248 ;  /* 0x000850f801007387 */ /* 0x020fe80000100a00 */
[----:B------:R-:W-:Y:S04]  /*344e0*/  STL [R1+0x848], R250 ;  /* 0x000848fa01007387 */ /* 0x000fe80000100800 */
        /* <DEDUP_REMOVED lines=424> */
.L_x_32117:
        /* <DEDUP_REMOVED lines=14> */
[----:B------:R-:W-:Y:S02]  /*36050*/  @!P2 MOV R127, R0 ;  /* 0x00000000007fa202 */ /* 0x000fe40000000f00 */
        /* <DEDUP_REMOVED lines=17> */
.L_x_31736:
[----:B0-----:R-:W2:Y:S01]  /*36170*/  LDL.LU R252, [R1+0x814] ;  /* 0x0008140001fc7983 */ /* 0x001ea20000300800 */
[----:B------:R-:W-:-:S03]  /*36180*/  IMAD.MOV.U32 R0, RZ, RZ, R127 ;  /* 0x000000ffff007224 */ /* 0x000fc600078e007f */
[----:B--2---:R0:W-:Y:S04]  /*36190*/  STL [R1+0x828], R252 ;  /* 0x000828fc01007387 */ /* 0x0041e80000100800 */
[----:B0-----:R-:W2:Y:S01]  /*361a0*/  LDL.LU R252, [R1+0x810] ;  /* 0x0008100001fc7983 */ /* 0x001ea20000300800 */
[----:B------:R-:W-:-:S03]  /*361b0*/  IMAD.MOV.U32 R127, RZ, RZ, R126 ;  /* 0x000000ffff7f7224 */ /* 0x000fc600078e007e */
[----:B--2---:R0:W-:Y:S04]  /*361c0*/  STL [R1+0x814], R252 ;  /* 0x000814fc01007387 */ /* 0x0041e80000100800 */
.L_x_31737:
[----:B------:R-:W-:Y:S05]  /*361d0*/  BSYNC B1 ;  /* 0x0000000000017941 */ /* 0x000fea0003800000 */
.L_x_31735:
        /* <DEDUP_REMOVED lines=10> */
[----:B0-----:R-:W-:-:S08]  /*36280*/  MOV R126, R0 ;  /* 0x00000000007e7202 */ /* 0x001fd00000000f00 */
[----:B------:R-:W-:Y:S05]  /*36290*/  @P0 BRA `(.L_x_31740) ;  /* 0x0000005000000947 */ /* 0x000fea0003800000 */
.L_x_31739:
[----:B------:R-:W2:Y:S01]  /*362a0*/  LDL.LU R126, [R1+0x828] ;  /* 0x00082800017e7983 */ /* 0x000ea20000300800 */
[----:B0-----:R-:W-:-:S03]  /*362b0*/  IMAD.MOV.U32 R252, RZ, RZ, R0 ;  /* 0x000000fffffc7224 */ /* 0x001fc600078e0000 */
[----:B------:R-:W-:Y:S04]  /*362c0*/  STL [R1+0x810], R129 ;  /* 0x0008108101007387 */ /* 0x000fe80000100800 */
[----:B--2---:R0:W-:Y:S02]  /*362d0*/  STL [R1+0x82c], R126 ;  /* 0x00082c7e01007387 */ /* 0x0041e40000100800 */
[----:B0-----:R-:W-:Y:S02]  /*362e0*/  IMAD.MOV.U32 R126, RZ, RZ, R125 ;  /* 0x000000ffff7e7224 */ /* 0x001fe400078e007d */
.L_x_31740:
[----:B------:R-:W-:Y:S05]  /*362f0*/  BSYNC B1 ;  /* 0x0000000000017941 */ /* 0x000fea0003800000 */
.L_x_31738:
        /* <DEDUP_REMOVED lines=12> */
.L_x_31742:
[----:B0-----:R-:W2:Y:S01]  /*363c0*/  LDL.LU R125, [R1+0x82c] ;  /* 0x00082c00017d7983 */ /* 0x001ea20000300800 */
[----:B------:R-:W-:Y:S01]  /*363d0*/  IMAD.MOV.U32 R0, RZ, RZ, R252 ;  /* 0x000000ffff007224 */ /* 0x000fe200078e00fc */
[----:B------:R-:W-:Y:S02]  /*363e0*/  MOV R129, R128 ;  /* 0x0000008000817202 */ /* 0x000fe40000000f00 */
[----:B--2---:R0:W-:Y:S02]  /*363f0*/  STL [R1+0x828], R125 ;  /* 0x0008287d01007387 */ /* 0x0041e40000100800 */
[----:B0-----:R-:W-:Y:S02]  /*36400*/  IMAD.MOV.U32 R125, RZ, RZ, R124 ;  /* 0x000000ffff7d7224 */ /* 0x001fe400078e007c */
.L_x_31743:
[----:B0-----:R-:W-:Y:S05]  /*36410*/  BSYNC B1 ;  /* 0x0000000000017941 */ /* 0x001fea0003800000 */
.L_x_31741:
        /* <DEDUP_REMOVED lines=12> */
.L_x_31745:
[----:B0-----:R-:W2:Y:S01]  /*364e0*/  LDL.LU R124, [R1+0x828] ;  /* 0x00082800017c7983 */ /* 0x001ea20000300800 */
[----:B------:R-:W-:Y:S02]  /*364f0*/  IMAD.MOV.U32 R252, RZ, RZ, R0 ;  /* 0x000000fffffc7224 */ /* 0x000fe400078e0000 */
[----:B------:R-:W-:Y:S01]  /*36500*/  IMAD.MOV.U32 R128, RZ, RZ, R131 ;  /* 0x000000ffff807224 */ /* 0x000fe200078e0083 */
[----:B--2---:R0:W-:Y:S02]  /*36510*/  STL [R1+0x82c], R124 ;  /* 0x00082c7c01007387 */ /* 0x0041e40000100800 */
[----:B0-----:R-:W-:Y:S02]  /*36520*/  MOV R124, R123 ;  /* 0x0000007b007c7202 */ /* 0x001fe40000000f00 */
.L_x_31746:
[----:B0-----:R-:W-:Y:S05]  /*36530*/  BSYNC B1 ;  /* 0x0000000000017941 */ /* 0x001fea0003800000 */
.L_x_31744:
        /* <DEDUP_REMOVED lines=12> */
.L_x_31748:
[----:B0-----:R-:W2:Y:S01]  /*36600*/  LDL.LU R123, [R1+0x82c] ;  /* 0x00082c00017b7983 */ /* 0x001ea20000300800 */
[----:B------:R-:W-:Y:S02]  /*36610*/  IMAD.MOV.U32 R0, RZ, RZ, R252 ;  /* 0x000000ffff007224 */ /* 0x000fe400078e00fc */
[----:B------:R-:W-:Y:S01]  /*36620*/  IMAD.MOV.U32 R131, RZ, RZ, R130 ;  /* 0x000000ffff837224 */ /* 0x000fe200078e0082 */
[----:B--2---:R0:W-:Y:S02]  /*36630*/  STL [R1+0x828], R123 ;  /* 0x0008287b01007387 */ /* 0x0041e40000100800 */
[----:B0-----:R-:W-:Y:S02]  /*36640*/  IMAD.MOV.U32 R123, RZ, RZ, R122 ;  /* 0x000000ffff7b7224 */ /* 0x001fe400078e007a */
.L_x_31749:
[----:B0-----:R-:W-:Y:S05]  /*36650*/  BSYNC B1 ;  /* 0x0000000000017941 */ /* 0x001fea0003800000 */
.L_x_31747:
        /* <DEDUP_REMOVED lines=12> */
.L_x_31751:
[----:B0-----:R-:W2:Y:S01]  /*36720*/  LDL.LU R122, [R1+0x828] ;  /* 0x00082800017a7983 */ /* 0x001ea20000300800 */
[----:B------:R-:W-:Y:S02]  /*36730*/  IMAD.MOV.U32 R252, RZ, RZ, R0 ;  /* 0x000000fffffc7224 */ /* 0x000fe400078e0000 */
[----:B------:R-:W-:Y:S01]  /*36740*/  IMAD.MOV.U32 R130, RZ, RZ, R133 ;  /* 0x000000ffff827224 */ /* 0x000fe200078e0085 */
[----:B--2---:R0:W-:Y:S02]  /*36750*/  STL [R1+0x82c], R122 ;  /* 0x00082c7a01007387 */ /* 0x0041e40000100800 */
[----:B0-----:R-:W-:Y:S02]  /*36760*/  IMAD.MOV.U32 R122, RZ, RZ, R121 ;  /* 0x000000ffff7a7224 */ /* 0x001fe400078e0079 */
.L_x_31752:
[----:B0-----:R-:W-:Y:S05]  /*36770*/  BSYNC B1 ;  /* 0x0000000000017941 */ /* 0x001fea0003800000 */
.L_x_31750:
        /* <DEDUP_REMOVED lines=12> */
.L_x_31754:
[----:B0-----:R-:W2:Y:S01]  /*36840*/  LDL.LU R121, [R1+0x82c] ;  /* 0x00082c0001797983 */ /* 0x001ea20000300800 */
[----:B------:R-:W-:Y:S02]  /*36850*/  IMAD.MOV.U32 R0, RZ, RZ, R252 ;  /* 0x000000ffff007224 */ /* 0x000fe400078e00fc */
[----:B------:R-:W-:Y:S01]  /*36860*/  IMAD.MOV.U32 R133, RZ, RZ, R132 ;  /* 0x000000ffff857224 */ /* 0x000fe200078e0084 */
[----:B--2---:R0:W-:Y:S02]  /*36870*/  STL [R1+0x828], R121 ;  /* 0x0008287901007387 */ /* 0x0041e40000100800 */
[----:B0-----:R-:W-:Y:S02]  /*36880*/  IMAD.MOV.U32 R121, RZ, RZ, R120 ;  /* 0x000000ffff797224 */ /* 0x001fe400078e0078 */
.L_x_31755:
[----:B0-----:R-:W-:Y:S05]  /*36890*/  BSYNC B1 ;  /* 0x0000000000017941 */ /* 0x001fea0003800000 */
.L_x_31753:
        /* <DEDUP_REMOVED lines=12> */
.L_x_31757:
[----:B0-----:R-:W2:Y:S01]  /*36960*/  LDL.LU R120, [R1+0x828] ;  /* 0x0008280001787983 */ /* 0x001ea20000300800 */
[----:B------:R-:W-:Y:S02]  /*36970*/  IMAD.MOV.U32 R252, RZ, RZ, R0 ;  /* 0x000000fffffc7224 */ /* 0x000fe400078e0000 */
[----:B------:R-:W-:Y:S01]  /*36980*/  IMAD.MOV.U32 R132, RZ, RZ, R135 ;  /* 0x000000ffff847224 */ /* 0x000fe200078e0087 */
[----:B--2---:R0:W-:Y:S02]  /*36990*/  STL [R1+0x82c], R120 ;  /* 0x00082c7801007387 */ /* 0x0041e40000100800 */
[----:B0-----:R-:W-:Y:S02]  /*369a0*/  IMAD.MOV.U32 R120, RZ, RZ, R119 ;  /* 0x000000ffff787224 */ /* 0x001fe400078e0077 */
.L_x_31758:
[----:B0-----:R-:W-:Y:S05]  /*369b0*/  BSYNC B1 ;  /* 0x0000000000017941 */ /* 0x001fea0003800000 */
.L_x_31756:
        /* <DEDUP_REMOVED lines=12> */
.L_x_31760:
[----:B0-----:R-:W2:Y:S01]  /*36a80*/  LDL.LU R119, [R1+0x82c] ;  /* 0x00082c0001777983 */ /* 0x001ea20000300800 */
[----:B------:R-:W-:Y:S01]  /*36a90*/  MOV R0, R252 ;  /* 0x000000fc00007202 */ /* 0x000fe20000000f00 */
[----:B------:R-:W-:Y:S02]  /*36aa0*/  IMAD.MOV.U32 R135, RZ, RZ, R134 ;  /* 0x000000ffff877224 */ /* 0x000fe400078e0086 */
[----:B--2---:R0:W-:Y:S02]  /*36ab0*/  STL [R1+0x828], R119 ;  /* 0x0008287701007387 */ /* 0x0041e40000100800 */
[----:B0-----:R-:W-:Y:S02]  /*36ac0*/  IMAD.MOV.U32 R119, RZ, RZ, R118 ;  /* 0x000000ffff777224 */ /* 0x001fe400078e0076 */
.L_x_31761:
[----:B0-----:R-:W-:Y:S05]  /*36ad0*/  BSYNC B1 ;  /* 0x0000000000017941 */ /* 0x001fea0003800000 */
.L_x_31759:
        /* <DEDUP_REMOVED lines=12> */
.L_x_31763:
[----:B0-----:R-:W2:Y:S01]  /*36ba0*/  LDL.LU R118, [R1+0x828] ;  /* 0x0008280001767983 */ /* 0x001ea20000300800 */
[----:B------:R-:W-:Y:S01]  /*36bb0*/  IMAD.MOV.U32 R252, RZ, RZ, R0 ;  /* 0x000000fffffc7224 */ /* 0x000fe200078e0000 */
[----:B------:R-:W-:Y:S02]  /*36bc0*/  MOV R134, R137 ;  /* 0x0000008900867202 */ /* 0x000fe40000000f00 */
[----:B--2---:R0:W-:Y:S02]  /*36bd0*/  STL [R1+0x82c], R118 ;  /* 0x00082c7601007387 */ /* 0x0041e40000100800 */
[----:B0-----:R-:W-:Y:S02]  /*36be0*/  IMAD.MOV.U32 R118, RZ, RZ, R117 ;  /* 0x000000ffff767224 */ /* 0x001fe400078e0075 */
.L_x_31764:
[----:B0-----:R-:W-:Y:S05]  /*36bf0*/  BSYNC B1 ;  /* 0x0000000000017941 */ /* 0x001fea0003800000 */
.L_x_31762:
        /* <DEDUP_REMOVED lines=12> */
.L_x_31766:
[----:B0-----:R-:W2:Y:S01]  /*36cc0*/  LDL.LU R117, [R1+0x82c] ;  /* 0x00082c0001757983 */ /* 0x001ea20000300800 */
[----:B------:R-:W-:Y:S02]  /*36cd0*/  IMAD.MOV.U32 R0, RZ, RZ, R252 ;  /* 0x000000ffff007224 */ /* 0x000fe400078e00fc */
[----:B------:R-:W-:Y:S01]  /*36ce0*/  IMAD.MOV.U32 R137, RZ, RZ, R136 ;  /* 0x000000ffff897224 */ /* 0x000fe200078e0088 */
[----:B--2---:R0:W-:Y:S02]  /*36cf0*/  STL [R1+0x828], R117 ;  /* 0x0008287501007387 */ /* 0x0041e40000100800 */
[----:B0-----:R-:W-:Y:S02]  /*36d00*/  MOV R117, R116 ;  /* 0x0000007400757202 */ /* 0x001fe40000000f00 */
.L_x_31767:
[----:B0-----:R-:W-:Y:S05]  /*36d10*/  BSYNC B1 ;  /* 0x0000000000017941 */ /* 0x001fea0003800000 */
.L_x_31765:
        /* <DEDUP_REMOVED lines=12> */
.L_x_31769:
[----:B0-----:R-:W2:Y:S01]  /*36de0*/  LDL.LU R116, [R1+0x828] ;  /* 0x0008280001747983 */ /* 0x001ea20000300800 */
[----:B------:R-:W-:Y:S02]  /*36df0*/  IMAD.MOV.U32 R252, RZ, RZ, R0 ;  /* 0x000000fffffc7224 */ /* 0x000fe400078e0000 */
[----:B------:R-:W-:Y:S01]  /*36e00*/  IMAD.MOV.U32 R136, RZ, RZ, R139 ;  /* 0x000000ffff887224 */ /* 0x000fe200078e008b */
[----:B--2---:R0:W-:Y:S02]  /*36e10*/  STL [R1+0x82c], R116 ;  /* 0x00082c7401007387 */ /* 0x0041e40000100800 */
[----:B0-----:R-:W-:Y:S02]  /*36e20*/  IMAD.MOV.U32 R116, RZ, RZ, R115 ;  /* 0x000000ffff747224 */ /* 0x001fe400078e0073 */
.L_x_31770:
[----:B0-----:R-:W-:Y:S05]  /*36e30*/  BSYNC B1 ;  /* 0x0000000000017941 */ /* 0x001fea0003800000 */
.L_x_31768:
        /* <DEDUP_REMOVED lines=12> */
.L_x_31772:
[----:B0-----:R-:W2:Y:S01]  /*36f00*/  LDL.LU R115, [R1+0x82c] ;  /* 0x00082c0001737983 */ /* 0x001ea20000300800 */
[----:B------:R-:W-:Y:S02]  /*36f10*/  IMAD.MOV.U32 R0, RZ, RZ, R252 ;  /* 0x000000ffff007224 */ /* 0x000fe400078e00fc */
[----:B------:R-:W-:Y:S01]  /*36f20*/  IMAD.MOV.U32 R139, RZ, RZ, R138 ;  /* 0x000000ffff8b7224 */ /* 0x000fe200078e008a */
[----:B--2---:R0:W-:Y:S02]  /*36f30*/  STL [R1+0x828], R115 ;  /* 0x0008287301007387 */ /* 0x0041e40000100800 */
[----:B0-----:R-:W-:Y:S02]  /*36f40*/  IMAD.MOV.U32 R115, RZ, RZ, R114 ;  /* 0x000000ffff737224 */ /* 0x001fe400078e0072 */
.L_x_31773:
[----:B0-----:R-:W-:Y:S05]  /*36f50*/  BSYNC B1 ;  /* 0x0000000000017941 */ /* 0x001fea0003800000 */
.L_x_31771:
        /* <DEDUP_REMOVED lines=12> */
.L_x_31775:
[----:B0-----:R-:W2:Y:S01]  /*37020*/  LDL.LU R114, [R1+0x828] ;  /* 0x0008280001727983 */ /* 0x001ea20000300800 */
[----:B------:R-:W-:Y:S02]  /*37030*/  IMAD.MOV.U32 R252, RZ, RZ, R0 ;  /* 0x000000fffffc7224 */ /* 0x000fe400078e0000 */
[----:B------:R-:W-:Y:S01]  /*37040*/  IMAD.MOV.U32 R138, RZ, RZ, R141 ;  /* 0x000000ffff8a7224 */ /* 0x000fe200078e008d */
[----:B--2---:R0:W-:Y:S02]  /*37050*/  STL [R1+0x82c], R114 ;  /* 0x00082c7201007387 */ /* 0x0041e40000100800 */
[----:B0-----:R-:W-:Y:S02]  /*37060*/  IMAD.MOV.U32 R114, RZ, RZ, R113 ;  /* 0x000000ffff727224 */ /* 0x001fe400078e0071 */
.L_x_31776:
[----:B0-----:R-:W-:Y:S05]  /*37070*/  BSYNC B1 ;  /* 0x0000000000017941 */ /* 0x001fea0003800000 */
.L_x_31774:
        /* <DEDUP_REMOVED lines=12> */
.L_x_31778:
[----:B0-----:R-:W2:Y:S01]  /*37140*/  LDL.LU R113, [R1+0x82c] ;  /* 0x00082c0001717983 */ /* 0x001ea20000300800 */
[----:B------:R-:W-:Y:S02]  /*37150*/  IMAD.MOV.U32 R0, RZ, RZ, R252 ;  /* 0x000000ffff007224 */ /* 0x000fe400078e00fc */
[----:B------:R-:W-:Y:S01]  /*37160*/  IMAD.MOV.U32 R141, RZ, RZ, R140 ;  /* 0x000000ffff8d7224 */ /* 0x000fe200078e008c */
[----:B--2---:R0:W-:Y:S02]  /*37170*/  STL [R1+0x828], R113 ;  /* 0x0008287101007387 */ /* 0x0041e40000100800 */
[----:B0-----:R-:W-:Y:S02]  /*37180*/  IMAD.MOV.U32 R113, RZ, RZ, R112 ;  /* 0x000000ffff717224 */ /* 0x001fe400078e0070 */
.L_x_31779:
[----:B0-----:R-:W-:Y:S05]  /*37190*/  BSYNC B1 ;  /* 0x0000000000017941 */ /* 0x001fea0003800000 */
.L_x_31777:
        /* <DEDUP_REMOVED lines=12> */
.L_x_31781:
[----:B0-----:R-:W2:Y:S01]  /*37260*/  LDL.LU R112, [R1+0x828] ;  /* 0x0008280001707983 */ /* 0x001ea20000300800 */
[----:B------:R-:W-:Y:S01]  /*37270*/  MOV R252, R0 ;  /* 0x0000000000fc7202 */ /* 0x000fe20000000f00 */
[----:B------:R-:W-:Y:S02]  /*37280*/  IMAD.MOV.U32 R140, RZ, RZ, R143 ;  /* 0x000000ffff8c7224 */ /* 0x000fe400078e008f */
[----:B--2---:R0:W-:Y:S02]  /*37290*/  STL [R1+0x82c], R112 ;  /* 0x00082c7001007387 */ /* 0x0041e40000100800 */
[----:B0-----:R-:W-:Y:S02]  /*372a0*/  IMAD.MOV.U32 R112, RZ, RZ, R111 ;  /* 0x000000ffff707224 */ /* 0x001fe400078e006f */
.L_x_31782:
[----:B0-----:R-:W-:Y:S05]  /*372b0*/  BSYNC B1 ;  /* 0x0000000000017941 */ /* 0x001fea0003800000 */
.L_x_31780:
        /* <DEDUP_REMOVED lines=12> */
.L_x_31784:
[----:B0-----:R-:W2:Y:S01]  /*37380*/  LDL.LU R111, [R1+0x82c] ;  /* 0x00082c00016f7983 */ /* 0x001ea20000300800 */
[----:B------:R-:W-:Y:S01]  /*37390*/  IMAD.MOV.U32 R0, RZ, RZ, R252 ;  /* 0x000000ffff007224 */ /* 0x000fe200078e00fc */
[----:B------:R-:W-:Y:S02]  /*373a0*/  MOV R143, R142 ;  /* 0x0000008e008f7202 */ /* 0x000fe40000000f00 */
[----:B--2---:R0:W-:Y:S02]  /*373b0*/  STL [R1+0x828], R111 ;  /* 0x0008286f01007387 */ /* 0x0041e40000100800 */
[----:B0-----:R-:W-:Y:S02]  /*373c0*/  IMAD.MOV.U32 R111, RZ, RZ, R110 ;  /* 0x000000ffff6f7224 */ /* 0x001fe400078e006e */
.L_x_31785:
[----:B0-----:R-:W-:Y:S05]  /*373d0*/  BSYNC B1 ;  /* 0x0000000000017941 */ /* 0x001fea0003800000 */
.L_x_31783:
        /* <DEDUP_REMOVED lines=12> */
.L_x_31787:
[----:B0-----:R-:W2:Y:S01]  /*374a0*/  LDL.LU R110, [R1+0x828] ;  /* 0x00082800016e7983 */ /* 0x001ea20000300800 */
[----:B------:R-:W-:Y:S02]  /*374b0*/  IMAD.MOV.U32 R252, RZ, RZ, R0 ;  /* 0x000000fffffc7224 */ /* 0x000fe400078e0000 */
[----:B------:R-:W-:Y:S01]  /*374c0*/  IMAD.MOV.U32 R142, RZ, RZ, R145 ;  /* 0x000000ffff8e7224 */ /* 0x000fe200078e0091 */
[----:B--2---:R0:W-:Y:S02]  /*374d0*/  STL [R1+0x82c], R110 ;  /* 0x00082c6e01007387 */ /* 0x0041e40000100800 */
[----:B0-----:R-:W-:Y:S02]  /*374e0*/  MOV R110, R109 ;  /* 0x0000006d006e7202 */ /* 0x001fe40000000f00 */
.L_x_31788:
[----:B0-----:R-:W-:Y:S05]  /*374f0*/  BSYNC B1 ;  /* 0x0000000000017941 */ /* 0x001fea0003800000 */
.L_x_31786:
        /* <DEDUP_REMOVED lines=12> */
.L_x_31790:
[----:B0-----:R-:W2:Y:S01]  /*375c0*/  LDL.LU R109, [R1+0x82c] ;  /* 0x00082c00016d7983 */ /* 0x001ea20000300800 */
[----:B------:R-:W-:Y:S02]  /*375d0*/  IMAD.MOV.U32 R0, RZ, RZ, R252 ;  /* 0x000000ffff007224 */ /* 0x000fe400078e00fc */
[----:B------:R-:W-:Y:S01]  /*375e0*/  IMAD.MOV.U32 R145, RZ, RZ, R144 ;  /* 0x000000ffff917224 */ /* 0x000fe200078e0090 */
[----:B--2---:R0:W-:Y:S02]  /*375f0*/  STL [R1+0x828], R109 ;  /* 0x0008286d01007387 */ /* 0x0041e40000100800 */
[----:B0-----:R-:W-:Y:S02]  /*37600*/  IMAD.MOV.U32 R109, RZ, RZ, R108 ;  /* 0x000000ffff6d7224 */ /* 0x001fe400078e006c */
.L_x_31791:
[----:B0-----:R-:W-:Y:S05]  /*37610*/  BSYNC B1 ;  /* 0x0000000000017941 */ /* 0x001fea0003800000 */
.L_x_31789:
        /* <DEDUP_REMOVED lines=12> */
.L_x_31793:
[----:B0-----:R-:W2:Y:S01]  /*376e0*/  LDL.LU R108, [R1+0x828] ;  /* 0x00082800016c7983 */ /* 0x001ea20000300800 */
[----:B------:R-:W-:Y:S02]  /*376f0*/  IMAD.MOV.U32 R252, RZ, RZ, R0 ;  /* 0x000000fffffc7224 */ /* 0x000fe400078e0000 */
[----:B------:R-:W-:Y:S01]  /*37700*/  IMAD.MOV.U32 R144, RZ, RZ, R147 ;  /* 0x000000ffff907224 */ /* 0x000fe200078e0093 */
[----:B--2---:R0:W-:Y:S02]  /*37710*/  STL [R1+0x82c], R108 ;  /* 0x00082c6c01007387 */ /* 0x0041e40000100800 */
[----:B0-----:R-:W-:Y:S02]  /*37720*/  IMAD.MOV.U32 R108, RZ, RZ, R107 ;  /* 0x000000ffff6c7224 */ /* 0x001fe400078e006b */
.L_x_31794:
[----:B0-----:R-:W-:Y:S05]  /*37730*/  BSYNC B1 ;  /* 0x0000000000017941 */ /* 0x001fea0003800000 */
.L_x_31792:
        /* <DEDUP_REMOVED lines=12> */
.L_x_31796:
[----:B0-----:R-:W2:Y:S01]  /*37800*/  LDL.LU R107, [R1+0x82c] ;  /* 0x00082c00016b7983 */ /* 0x001ea20000300800 */
[----:B------:R-:W-:Y:S02]  /*37810*/  IMAD.MOV.U32 R0, RZ, RZ, R252 ;  /* 0x000000ffff007224 */ /* 0x000fe400078e00fc */
[----:B------:R-:W-:Y:S01]  /*37820*/  IMAD.MOV.U32 R147, RZ, RZ, R146 ;  /* 0x000000ffff937224 */ /* 0x000fe200078e0092 */
[----:B--2---:R0:W-:Y:S02]  /*37830*/  STL [R1+0x828], R107 ;  /* 0x0008286b01007387 */ /* 0x0041e40000100800 */
[----:B0-----:R-:W-:Y:S02]  /*37840*/  IMAD.MOV.U32 R107, RZ, RZ, R106 ;  /* 0x000000ffff6b7224 */ /* 0x001fe400078e006a */
.L_x_31797:
[----:B0-----:R-:W-:Y:S05]  /*37850*/  BSYNC B1 ;  /* 0x0000000000017941 */ /* 0x001fea0003800000 */
.L_x_31795:
        /* <DEDUP_REMOVED lines=12> */
.L_x_31799:
[----:B0-----:R-:W2:Y:S01]  /*37920*/  LDL.LU R106, [R1+0x828] ;  /* 0x00082800016a7983 */ /* 0x001ea20000300800 */
[----:B------:R-:W-:Y:S02]  /*37930*/  IMAD.MOV.U32 R252, RZ, RZ, R0 ;  /* 0x000000fffffc7224 */ /* 0x000fe400078e0000 */
[----:B------:R-:W-:Y:S01]  /*37940*/  IMAD.MOV.U32 R146, RZ, RZ, R149 ;  /* 0x000000ffff927224 */ /* 0x000fe200078e0095 */
[----:B--2---:R0:W-:Y:S02]  /*37950*/  STL [R1+0x82c], R106 ;  /* 0x00082c6a01007387 */ /* 0x0041e40000100800 */
[----:B0-----:R-:W-:Y:S02]  /*37960*/  IMAD.MOV.U32 R106, RZ, RZ, R105 ;  /* 0x000000ffff6a7224 */ /* 0x001fe400078e0069 */
.L_x_31800:
[----:B0-----:R-:W-:Y:S05]  /*37970*/  BSYNC B1 ;  /* 0x0000000000017941 */ /* 0x001fea0003800000 */
.L_x_31798:
        /* <DEDUP_REMOVED lines=12> */
.L_x_31802:
[----:B0-----:R-:W2:Y:S01]  /*37a40*/  LDL.LU R105, [R1+0x82c] ;  /* 0x00082c0001697983 */ /* 0x001ea20000300800 */
[----:B------:R-:W-:Y:S01]  /*37a50*/  MOV R0, R252 ;  /* 0x000000fc00007202 */ /* 0x000fe20000000f00 */
[----:B------:R-:W-:Y:S02]  /*37a60*/  IMAD.MOV.U32 R149, RZ, RZ, R148 ;  /* 0x000000ffff957224 */ /* 0x000fe400078e0094 */
[----:B--2---:R0:W-:Y:S02]  /*37a70*/  STL [R1+0x828], R105 ;  /* 0x0008286901007387 */ /* 0x0041e40000100800 */
[----:B0-----:R-:W-:Y:S02]  /*37a80*/  IMAD.MOV.U32 R105, RZ, RZ, R104 ;  /* 0x000000ffff697224 */ /* 0x001fe400078e0068 */
.L_x_31803:
[----:B0-----:R-:W-:Y:S05]  /*37a90*/  BSYNC B1 ;  /* 0x0000000000017941 */ /* 0x001fea0003800000 */
.L_x_31801:
        /* <DEDUP_REMOVED lines=12> */
.L_x_31805:
[----:B0-----:R-:W2:Y:S01]  /*37b60*/  LDL.LU R104, [R1+0x828] ;  /* 0x0008280001687983 */ /* 0x001ea20000300800 */
[----:B------:R-:W-:Y:S01]  /*37b70*/  IMAD.MOV.U32 R252, RZ, RZ, R0 ;  /* 0x000000fffffc7224 */ /* 0x000fe200078e0000 */
[----:B------:R-:W-:Y:S02]  /*37b80*/  MOV R148, R151 ;  /* 0x0000009700947202 */ /* 0x000fe40000000f00 */
[----:B--2---:R0:W-:Y:S02]  /*37b90*/  STL [R1+0x82c], R104 ;  /* 0x00082c6801007387 */ /* 0x0041e40000100800 */
[----:B0-----:R-:W-:Y:S02]  /*37ba0*/  IMAD.MOV.U32 R104, RZ, RZ, R103 ;  /* 0x000000ffff687224 */ /* 0x001fe400078e0067 */
.L_x_31806:
[----:B0-----:R-:W-:Y:S05]  /*37bb0*/  BSYNC B1 ;  /* 0x0000000000017941 */ /* 0x001fea0003800000 */
.L_x_31804:
        /* <DEDUP_REMOVED lines=12> */
.L_x_31808:
[----:B0-----:R-:W2:Y:S01]  /*37c80*/  LDL.LU R103, [R1+0x82c] ;  /* 0x00082c0001677983 */ /* 0x001ea20000300800 */
[----:B------:R-:W-:Y:S02]  /*37c90*/  IMAD.MOV.U32 R0, RZ, RZ, R252 ;  /* 0x000000ffff007224 */ /* 0x000fe400078e00fc */
[----:B------:R-:W-:Y:S01]  /*37ca0*/  IMAD.MOV.U32 R151, RZ, RZ, R150 ;  /* 0x000000ffff977224 */ /* 0x000fe200078e0096 */
[----:B--2---:R0:W-:Y:S02]  /*37cb0*/  STL [R1+0x828], R103 ;  /* 0x0008286701007387 */ /* 0x0041e40000100800 */
[----:B0-----:R-:W-:Y:S02]  /*37cc0*/  MOV R103, R102 ;  /* 0x0000006600677202 */ /* 0x001fe40000000f00 */
.L_x_31809:
[----:B0-----:R-:W-:Y:S05]  /*37cd0*/  BSYNC B1 ;  /* 0x0000000000017941 */ /* 0x001fea0003800000 */
.L_x_31807:
        /* <DEDUP_REMOVED lines=12> */
.L_x_31811:
[----:B0-----:R-:W2:Y:S01]  /*37da0*/  LDL.LU R102, [R1+0x828] ;  /* 0x0008280001667983 */ /* 0x001ea20000300800 */
[----:B------:R-:W-:Y:S02]  /*37db0*/  IMAD.MOV.U32 R252, RZ, RZ, R0 ;  /* 0x000000fffffc7224 */ /* 0x000fe400078e0000 */
[----:B------:R-:W-:Y:S01]  /*37dc0*/  IMAD.MOV.U32 R150, RZ, RZ, R153 ;  /* 0x000000ffff967224 */ /* 0x000fe200078e0099 */
[----:B--2---:R0:W-:Y:S02]  /*37dd0*/  STL [R1+0x82c], R102 ;  /* 0x00082c6601007387 */ /* 0x0041e40000100800 */
[----:B0-----:R-:W-:Y:S02]  /*37de0*/  IMAD.MOV.U32 R102, RZ, RZ, R101 ;  /* 0x000000ffff667224 */ /* 0x001fe400078e0065 */
.L_x_31812:
[----:B0-----:R-:W-:Y:S05]  /*37df0*/  BSYNC B1 ;  /* 0x0000000000017941 */ /* 0x001fea0003800000 */
.L_x_31810:
        /* <DEDUP_REMOVED lines=12> */
.L_x_31814:
[----:B0-----:R-:W2:Y:S01]  /*37ec0*/  LDL.LU R101, [R1+0x82c] ;  /* 0x00082c0001657983 */ /* 0x001ea20000300800 */
[----:B------:R-:W-:Y:S02]  /*37ed0*/  IMAD.MOV.U32 R0, RZ, RZ, R252 ;  /* 0x000000ffff007224 */ /* 0x000fe400078e00fc */
[----:B------:R-:W-:Y:S01]  /*37ee0*/  IMAD.MOV.U32 R153, RZ, RZ, R152 ;  /* 0x000000ffff997224 */ /* 0x000fe200078e0098 */
[----:B--2---:R0:W-:Y:S02]  /*37ef0*/  STL [R1+0x828], R101 ;  /* 0x0008286501007387 */ /* 0x0041e40000100800 */
[----:B0-----:R-:W-:Y:S02]  /*37f00*/  IMAD.MOV.U32 R101, RZ, RZ, R100 ;  /* 0x000000ffff657224 */ /* 0x001fe400078e0064 */
.L_x_31815:
[----:B0-----:R-:W-:Y:S05]  /*37f10*/  BSYNC B1 ;  /* 0x0000000000017941 */ /* 0x001fea0003800000 */
.L_x_31813:
        /* <DEDUP_REMOVED lines=12> */
.L_x_31817:
[----:B0-----:R-:W2:Y:S01]  /*37fe0*/  LDL.LU R100, [R1+0x828] ;  /* 0x0008280001647983 */ /* 0x001ea20000300800 */
[----:B------:R-:W-:Y:S02]  /*37ff0*/  IMAD.MOV.U32 R252, RZ, RZ, R0 ;  /* 0x000000fffffc7224 */ /* 0x000fe400078e0000 */
[----:B------:R-:W-:Y:S01]  /*38000*/  IMAD.MOV.U32 R152, RZ, RZ, R155 ;  /* 0x000000ffff987224 */ /* 0x000fe200078e009b */
[----:B--2---:R0:W-:Y:S02]  /*38010*/  STL [R1+0x82c], R100 ;  /* 0x00082c6401007387 */ /* 0x0041e40000100800 */
[----:B0-----:R-:W-:Y:S02]  /*38020*/  IMAD.MOV.U32 R100, RZ, RZ, R99 ;  /* 0x000000ffff647224 */ /* 0x001fe400078e0063 */
.L_x_31818:
[----:B0-----:R-:W-:Y:S05]  /*38030*/  BSYNC B1 ;  /* 0x0000000000017941 */ /* 0x001fea0003800000 */
.L_x_31816:
        /* <DEDUP_REMOVED lines=12> */
.L_x_31820:
[----:B0-----:R-:W2:Y:S01]  /*38100*/  LDL.LU R99, [R1+0x82c] ;  /* 0x00082c0001637983 */ /* 0x001ea20000300800 */
[----:B------:R-:W-:Y:S02]  /*38110*/  IMAD.MOV.U32 R0, RZ, RZ, R252 ;  /* 0x000000ffff007224 */ /* 0x000fe400078e00fc */
[----:B------:R-:W-:Y:S01]  /*38120*/  IMAD.MOV.U32 R155, RZ, RZ, R154 ;  /* 0x000000ffff9b7224 */ /* 0x000fe200078e009a */
[----:B--2---:R0:W-:Y:S02]  /*38130*/  STL [R1+0x828], R99 ;  /* 0x0008286301007387 */ /* 0x0041e40000100800 */
[----:B0-----:R-:W-:Y:S02]  /*38140*/  IMAD.MOV.U32 R99, RZ, RZ, R98 ;  /* 0x000000ffff637224 */ /* 0x001fe400078e0062 */
.L_x_31821:
[----:B0-----:R-:W-:Y:S05]  /*38150*/  BSYNC B1 ;  /* 0x0000000000017941 */ /* 0x001fea0003800000 */
.L_x_31819:
        /* <DEDUP_REMOVED lines=12> */
.L_x_31823:
[----:B0-----:R-:W2:Y:S01]  /*38220*/  LDL.LU R98, [R1+0x828] ;  /* 0x0008280001627983 */ /* 0x001ea20000300800 */
[----:B------:R-:W-:Y:S01]  /*38230*/  MOV R252, R0 ;  /* 0x0000000000fc7202 */ /* 0x000fe20000000f00 */
[----:B------:R-:W-:Y:S02]  /*38240*/  IMAD.MOV.U32 R154, RZ, RZ, R157 ;  /* 0x000000ffff9a7224 */ /* 0x000fe400078e009d */
[----:B--2---:R0:W-:Y:S02]  /*38250*/  STL [R1+0x82c], R98 ;  /* 0x00082c6201007387 */ /* 0x0041e40000100800 */
[----:B0-----:R-:W-:Y:S02]  /*38260*/  IMAD.MOV.U32 R98, RZ, RZ, R97 ;  /* 0x000000ffff627224 */ /* 0x001fe400078e0061 */
.L_x_31824:
[----:B0-----:R-:W-:Y:S05]  /*38270*/  BSYNC B1 ;  /* 0x0000000000017941 */ /* 0x001fea0003800000 */
.L_x_31822:
        /* <DEDUP_REMOVED lines=12> */
.L_x_31826:
[----:B0-----:R-:W2:Y:S01]  /*38340*/  LDL.LU R97, [R1+0x82c] ;  /* 0x00082c0001617983 */ /* 0x001ea20000300800 */
[----:B------:R-:W-:Y:S01]  /*38350*/  IMAD.MOV.U32 R0, RZ, RZ, R252 ;  /* 0x000000ffff007224 */ /* 0x000fe200078e00fc */
[----:B------:R-:W-:Y:S02]  /*38360*/  MOV R157, R156 ;  /* 0x0000009c009d7202 */ /* 0x000fe40000000f00 */
[----:B--2---:R0:W-:Y:S02]  /*38370*/  STL [R1+0x828], R97 ;  /* 0x0008286101007387 */ /* 0x0041e40000100800 */
[----:B0-----:R-:W-:Y:S02]  /*38380*/  IMAD.MOV.U32 R97, RZ, RZ, R96 ;  /* 0x000000ffff617224 */ /* 0x001fe400078e0060 */
.L_x_31827:
[----:B0-----:R-:W-:Y:S05]  /*38390*/  BSYNC B1 ;  /* 0x0000000000017941 */ /* 0x001fea0003800000 */
.L_x_31825:
        /* <DEDUP_REMOVED lines=12> */
.L_x_31829:
[----:B0-----:R-:W2:Y:S01]  /*38460*/  LDL.LU R96, [R1+0x828] ;  /* 0x0008280001607983 */ /* 0x001ea20000300800 */
[----:B------:R-:W-:Y:S02]  /*38470*/  IMAD.MOV.U32 R252, RZ, RZ, R0 ;  /* 0x000000fffffc7224 */ /* 0x000fe400078e0000 */
[----:B------:R-:W-:Y:S01]  /*38480*/  IMAD.MOV.U32 R156, RZ, RZ, R159 ;  /* 0x000000ffff9c7224 */ /* 0x000fe200078e009f */
[----:B--2---:R0:W-:Y:S02]  /*38490*/  STL [R1+0x82c], R96 ;  /* 0x00082c6001007387 */ /* 0x0041e40000100800 */
[----:B0-----:R-:W-:Y:S02]  /*384a0*/  MOV R96, R95 ;  /* 0x0000005f00607202 */ /* 0x001fe40000000f00 */
.L_x_31830:
[----:B0-----:R-:W-:Y:S05]  /*384b0*/  BSYNC B1 ;  /* 0x0000000000017941 */ /* 0x001fea0003800000 */
.L_x_31828:
        /* <DEDUP_REMOVED lines=12> */
.L_x_31832:
[----:B0-----:R-:W2:Y:S01]  /*38580*/  LDL.LU R95, [R1+0x82c] ;  /* 0x00082c00015f7983 */ /* 0x001ea20000300800 */
[----:B------:R-:W-:Y:S02]  /*38590*/  IMAD.MOV.U32 R0, RZ, RZ, R252 ;  /* 0x000000ffff007224 */ /* 0x000fe400078e00fc */
[----:B------:R-:W-:Y:S01]  /*385a0*/  IMAD.MOV.U32 R159, RZ, RZ, R158 ;  /* 0x000000ffff9f7224 */ /* 0x000fe200078e009e */
[----:B--2---:R0:W-:Y:S02]  /*385b0*/  STL [R1+0x828], R95 ;  /* 0x0008285f01007387 */ /* 0x0041e40000100800 */
[----:B0-----:R-:W-:Y:S02]  /*385c0*/  IMAD.MOV.U32 R95, RZ, RZ, R94 ;  /* 0x000000ffff5f7224 */ /* 0x001fe400078e005e */
.L_x_31833:
[----:B0-----:R-:W-:Y:S05]  /*385d0*/  BSYNC B1 ;  /* 0x0000000000017941 */ /* 0x001fea0003800000 */
.L_x_31831:
        /* <DEDUP_REMOVED lines=12> */
.L_x_31835:
[----:B0-----:R-:W2:Y:S01]  /*386a0*/  LDL.LU R94, [R1+0x828] ;  /* 0x00082800015e7983 */ /* 0x001ea20000300800 */
[----:B------:R-:W-:Y:S02]  /*386b0*/  IMAD.MOV.U32 R252, RZ, RZ, R0 ;  /* 0x000000fffffc7224 */ /* 0x000fe400078e0000 */
[----:B------:R-:W-:Y:S01]  /*386c0*/  IMAD.MOV.U32 R158, RZ, RZ, R161 ;  /* 0x000000ffff9e7224 */ /* 0x000fe200078e00a1 */
[----:B--2---:R0:W-:Y:S02]  /*386d0*/  STL [R1+0x82c], R94 ;  /* 0x00082c5e01007387 */ /* 0x0041e40000100800 */
[----:B0-----:R-:W-:Y:S02]  /*386e0*/  IMAD.MOV.U32 R94, RZ, RZ, R93 ;  /* 0x000000ffff5e7224 */ /* 0x001fe400078e005d */
.L_x_31836:
[----:B0-----:R-:W-:Y:S05]  /*386f0*/  BSYNC B1 ;  /* 0x0000000000017941 */ /* 0x001fea0003800000 */
.L_x_31834:
        /* <DEDUP_REMOVED lines=12> */
.L_x_31838:
[----:B0-----:R-:W2:Y:S01]  /*387c0*/  LDL.LU R93, [R1+0x82c] ;  /* 0x00082c00015d7983 */ /* 0x001ea20000300800 */
[----:B------:R-:W-:Y:S02]  /*387d0*/  IMAD.MOV.U32 R0, RZ, RZ, R252 ;  /* 0x000000ffff007224 */ /* 0x000fe400078e00fc */
[----:B------:R-:W-:Y:S01]  /*387e0*/  IMAD.MOV.U32 R161, RZ, RZ, R160 ;  /* 0x000000ffffa17224 */ /* 0x000fe200078e00a0 */
[----:B--2---:R0:W-:Y:S02]  /*387f0*/  STL [R1+0x828], R93 ;  /* 0x0008285d01007387 */ /* 0x0041e40000100800 */
[----:B0-----:R-:W-:Y:S02]  /*38800*/  IMAD.MOV.U32 R93, RZ, RZ, R92 ;  /* 0x000000ffff5d7224 */ /* 0x001fe400078e005c */
.L_x_31839:
[----:B0-----:R-:W-:Y:S05]  /*38810*/  BSYNC B1 ;  /* 0x0000000000017941 */ /* 0x001fea0003800000 */
.L_x_31837:
        /* <DEDUP_REMOVED lines=12> */
.L_x_31841:
[----:B0-----:R-:W2:Y:S01]  /*388e0*/  LDL.LU R92, [R1+0x828] ;  /* 0x00082800015c7983 */ /* 0x001ea20000300800 */
[----:B------:R-:W-:Y:S02]  /*388f0*/  IMAD.MOV.U32 R252, RZ, RZ, R0 ;  /* 0x000000fffffc7224 */ /* 0x000fe400078e0000 */
[----:B------:R-:W-:Y:S01]  /*38900*/  IMAD.MOV.U32 R160, RZ, RZ, R163 ;  /* 0x000000ffffa07224 */ /* 0x000fe200078e00a3 */
[----:B--2---:R0:W-:Y:S02]  /*38910*/  STL [R1+0x82c], R92 ;  /* 0x00082c5c01007387 */ /* 0x0041e40000100800 */
[----:B0-----:R-:W-:Y:S02]  /*38920*/  IMAD.MOV.U32 R92, RZ, RZ, R91 ;  /* 0x000000ffff5c7224 */ /* 0x001fe400078e005b */
.L_x_31842:
[----:B0-----:R-:W-:Y:S05]  /*38930*/  BSYNC B1 ;  /* 0x0000000000017941 */ /* 0x001fea0003800000 */
.L_x_31840:
        /* <DEDUP_REMOVED lines=12> */
.L_x_31844:
[----:B0-----:R-:W2:Y:S01]  /*38a00*/  LDL.LU R91, [R1+0x82c] ;  /* 0x00082c00015b7983 */ /* 0x001ea20000300800 */
[----:B------:R-:W-:Y:S01]  /*38a10*/  MOV R0, R252 ;  /* 0x000000fc00007202 */ /* 0x000fe20000000f00 */
[----:B------:R-:W-:Y:S02]  /*38a20*/  IMAD.MOV.U32 R163, RZ, RZ, R162 ;  /* 0x000000ffffa37224 */ /* 0x000fe400078e00a2 */
[----:B--2---:R0:W-:Y:S02]  /*38a30*/  STL [R1+0x828], R91 ;  /* 0x0008285b01007387 */ /* 0x0041e40000100800 */
[----:B0-----:R-:W-:Y:S02]  /*38a40*/  IMAD.MOV.U32 R91, RZ, RZ, R90 ;  /* 0x000000ffff5b7224 */ /* 0x001fe400078e005a */
.L_x_31845:
[----:B0-----:R-:W-:Y:S05]  /*38a50*/  BSYNC B1 ;  /* 0x0000000000017941 */ /* 0x001fea0003800000 */
.L_x_31843:
        /* <DEDUP_REMOVED lines=12> */
.L_x_31847:
[----:B0-----:R-:W2:Y:S01]  /*38b20*/  LDL.LU R90, [R1+0x828] ;  /* 0x00082800015a7983 */ /* 0x001ea20000300800 */
[----:B------:R-:W-:Y:S01]  /*38b30*/  IMAD.MOV.U32 R252, RZ, RZ, R0 ;  /* 0x000000fffffc7224 */ /* 0x000fe200078e0000 */
[----:B------:R-:W-:Y:S02]  /*38b40*/  MOV R162, R165 ;  /* 0x000000a500a27202 */ /* 0x000fe40000000f00 */
[----:B--2---:R0:W-:Y:S02]  /*38b50*/  STL [R1+0x82c], R90 ;  /* 0x00082c5a01007387 */ /* 0x0041e40000100800 */
[----:B0-----:R-:W-:Y:S02]  /*38b60*/  IMAD.MOV.U32 R90, RZ, RZ, R89 ;  /* 0x000000ffff5a7224 */ /* 0x001fe400078e0059 */
.L_x_31848:
[----:B0-----:R-:W-:Y:S05]  /*38b70*/  BSYNC B1 ;  /* 0x0000000000017941 */ /* 0x001fea0003800000 */
.L_x_31846:
        /* <DEDUP_REMOVED lines=12> */
.L_x_31850:
[----:B0-----:R-:W2:Y:S01]  /*38c40*/  LDL.LU R89, [R1+0x82c] ;  /* 0x00082c0001597983 */ /* 0x001ea20000300800 */
[----:B------:R-:W-:Y:S02]  /*38c50*/  IMAD.MOV.U32 R0, RZ, RZ, R252 ;  /* 0x000000ffff007224 */ /* 0x000fe400078e00fc */
[----:B------:R-:W-:Y:S01]  /*38c60*/  IMAD.MOV.U32 R165, RZ, RZ, R164 ;  /* 0x000000ffffa57224 */ /* 0x000fe200078e00a4 */
[----:B--2---:R0:W-:Y:S02]  /*38c70*/  STL [R1+0x828], R89 ;  /* 0x0008285901007387 */ /* 0x0041e40000100800 */
[----:B0-----:R-:W-:Y:S02]  /*38c80*/  MOV R89, R88 ;  /* 0x0000005800597202 */ /* 0x001fe40000000f00 */
.L_x_31851:
[----:B0-----:R-:W-:Y:S05]  /*38c90*/  BSYNC B1 ;  /* 0x0000000000017941 */ /* 0x001fea0003800000 */
.L_x_31849:
        /* <DEDUP_REMOVED lines=12> */
.L_x_31853:
[----:B0-----:R-:W2:Y:S01]  /*38d60*/  LDL.LU R88, [R1+0x828] ;  /* 0x0008280001587983 */ /* 0x001ea20000300800 */
[----:B------:R-:W-:Y:S02]  /*38d70*/  IMAD.MOV.U32 R252, RZ, RZ, R0 ;  /* 0x000000fffffc7224 */ /* 0x000fe400078e0000 */
[----:B------:R-:W-:Y:S01]  /*38d80*/  IMAD.MOV.U32 R164, RZ, RZ, R167 ;  /* 0x000000ffffa47224 */ /* 0x000fe200078e00a7 */
[----:B--2---:R0:W-:Y:S02]  /*38d90*/  STL [R1+0x82c], R88 ;  /* 0x00082c5801007387 */ /* 0x0041e40000100800 */
[----:B0-----:R-:W-:Y:S02]  /*38da0*/  IMAD.MOV.U32 R88, RZ, RZ, R87 ;  /* 0x000000ffff587224 */ /* 0x001fe400078e0057 */
.L_x_31854:
[----:B0-----:R-:W-:Y:S05]  /*38db0*/  BSYNC B1 ;  /* 0x0000000000017941 */ /* 0x001fea0003800000 */
.L_x_31852:
        /* <DEDUP_REMOVED lines=12> */
.L_x_31856:
[----:B0-----:R-:W2:Y:S01]  /*38e80*/  LDL.LU R87, [R1+0x82c] ;  /* 0x00082c0001577983 */ /* 0x001ea20000300800 */
[----:B------:R-:W-:Y:S02]  /*38e90*/  IMAD.MOV.U32 R0, RZ, RZ, R252 ;  /* 0x000000ffff007224 */ /* 0x000fe400078e00fc */
[----:B------:R-:W-:Y:S01]  /*38ea0*/  IMAD.MOV.U32 R167, RZ, RZ, R166 ;  /* 0x000000ffffa77224 */ /* 0x000fe200078e00a6 */
[----:B--2---:R0:W-:Y:S02]  /*38eb0*/  STL [R1+0x828], R87 ;  /* 0x0008285701007387 */ /* 0x0041e40000100800 */
[----:B0-----:R-:W-:Y:S02]  /*38ec0*/  IMAD.MOV.U32 R87, RZ, RZ, R86 ;  /* 0x000000ffff577224 */ /* 0x001fe400078e0056 */
.L_x_31857:
[----:B0-----:R-:W-:Y:S05]  /*38ed0*/  BSYNC B1 ;  /* 0x0000000000017941 */ /* 0x001fea0003800000 */
.L_x_31855:
        /* <DEDUP_REMOVED lines=12> */
.L_x_31859:
[----:B0-----:R-:W2:Y:S01]  /*38fa0*/  LDL.LU R86, [R1+0x828] ;  /* 0x0008280001567983 */ /* 0x001ea20000300800 */
[----:B------:R-:W-:Y:S02]  /*38fb0*/  IMAD.MOV.U32 R252, RZ, RZ, R0 ;  /* 0x000000fffffc7224 */ /* 0x000fe400078e0000 */
[----:B------:R-:W-:Y:S01]  /*38fc0*/  IMAD.MOV.U32 R166, RZ, RZ, R169 ;  /* 0x000000ffffa67224 */ /* 0x000fe200078e00a9 */
[----:B--2---:R0:W-:Y:S02]  /*38fd0*/  STL [R1+0x82c], R86 ;  /* 0x00082c5601007387 */ /* 0x0041e40000100800 */
[----:B0-----:R-:W-:Y:S02]  /*38fe0*/  IMAD.MOV.U32 R86, RZ, RZ, R85 ;  /* 0x000000ffff567224 */ /* 0x001fe400078e0055 */
.L_x_31860:
[----:B0-----:R-:W-:Y:S05]  /*38ff0*/  BSYNC B1 ;  /* 0x0000000000017941 */ /* 0x001fea0003800000 */
.L_x_31858:
        /* <DEDUP_REMOVED lines=12> */
.L_x_31862:
[----:B0-----:R-:W2:Y:S01]  /*390c0*/  LDL.LU R85, [R1+0x82c] ;  /* 0x00082c0001557983 */ /* 0x001ea20000300800 */
[----:B------:R-:W-:Y:S02]  /*390d0*/  IMAD.MOV.U32 R0, RZ, RZ, R252 ;  /* 0x000000ffff007224 */ /* 0x000fe400078e00fc */
[----:B------:R-:W-:Y:S01]  /*390e0*/  IMAD.MOV.U32 R169, RZ, RZ, R168 ;  /* 0x000000ffffa97224 */ /* 0x000fe200078e00a8 */
[----:B--2---:R0:W-:Y:S02]  /*390f0*/  STL [R1+0x828], R85 ;  /* 0x0008285501007387 */ /* 0x0041e40000100800 */
[----:B0-----:R-:W-:Y:S02]  /*39100*/  IMAD.MOV.U32 R85, RZ, RZ, R84 ;  /* 0x000000ffff557224 */ /* 0x001fe400078e0054 */
.L_x_31863:
[----:B0-----:R-:W-:Y:S05]  /*39110*/  BSYNC B1 ;  /* 0x0000000000017941 */ /* 0x001fea0003800000 */
.L_x_31861:
        /* <DEDUP_REMOVED lines=12> */
.L_x_31865:
[----:B0-----:R-:W2:Y:S01]  /*391e0*/  LDL.LU R84, [R1+0x828] ;  /* 0x0008280001547983 */ /* 0x001ea20000300800 */
[----:B------:R-:W-:Y:S01]  /*391f0*/  MOV R252, R0 ;  /* 0x0000000000fc7202 */ /* 0x000fe20000000f00 */
[----:B------:R-:W-:Y:S02]  /*39200*/  IMAD.MOV.U32 R168, RZ, RZ, R171 ;  /* 0x000000ffffa87224 */ /* 0x000fe400078e00ab */
[----:B--2---:R0:W-:Y:S02]  /*39210*/  STL [R1+0x82c], R84 ;  /* 0x00082c5401007387 */ /* 0x0041e40000100800 */
[----:B0-----:R-:W-:Y:S02]  /*39220*/  IMAD.MOV.U32 R84, RZ, RZ, R83 ;  /* 0x000000ffff547224 */ /* 0x001fe400078e0053 */
.L_x_31866:
[----:B0-----:R-:W-:Y:S05]  /*39230*/  BSYNC B1 ;  /* 0x0000000000017941 */ /* 0x001fea0003800000 */
.L_x_31864:
        /* <DEDUP_REMOVED lines=12> */
.L_x_31868:
[----:B0-----:R-:W2:Y:S01]  /*39300*/  LDL.LU R83, [R1+0x82c] ;  /* 0x00082c0001537983 */ /* 0x001ea20000300800 */
[----:B------:R-:W-:Y:S01]  /*39310*/  IMAD.MOV.U32 R0, RZ, RZ, R252 ;  /* 0x000000ffff007224 */ /* 0x000fe200078e00fc */
[----:B------:R-:W-:Y:S02]  /*39320*/  MOV R171, R170 ;  /* 0x000000aa00ab7202 */ /* 0x000fe40000000f00 */
[----:B--2---:R0:W-:Y:S02]  /*39330*/  STL [R1+0x828], R83 ;  /* 0x0008285301007387 */ /* 0x0041e40000100800 */
[----:B0-----:R-:W-:Y:S02]  /*39340*/  IMAD.MOV.U32 R83, RZ, RZ, R82 ;  /* 0x000000ffff537224 */ /* 0x001fe400078e0052 */
.L_x_31869:
[----:B0-----:R-:W-:Y:S05]  /*39350*/  BSYNC B1 ;  /* 0x0000000000017941 */ /* 0x001fea0003800000 */
.L_x_31867:
        /* <DEDUP_REMOVED lines=12> */
.L_x_31871:
[----:B0-----:R-:W2:Y:S01]  /*39420*/  LDL.LU R82, [R1+0x828] ;  /* 0x0008280001527983 */ /* 0x001ea20000300800 */
[----:B------:R-:W-:Y:S02]  /*39430*/  IMAD.MOV.U32 R252, RZ, RZ, R0 ;  /* 0x000000fffffc7224 */ /* 0x000fe400078e0000 */
[----:B------:R-:W-:Y:S01]  /*39440*/  IMAD.MOV.U32 R170, RZ, RZ, R173 ;  /* 0x000000ffffaa7224 */ /* 0x000fe200078e00ad */
[----:B--2---:R0:W-:Y:S02]  /*39450*/  STL [R1+0x82c], R82 ;  /* 0x00082c5201007387 */ /* 0x0041e40000100800 */
[----:B0-----:R-:W-:Y:S02]  /*39460*/  MOV R82, R81 ;  /* 0x0000005100527202 */ /* 0x001fe40000000f00 */
.L_x_31872:
[----:B0-----:R-:W-:Y:S05]  /*39470*/  BSYNC B1 ;  /* 0x0000000000017941 */ /* 0x001fea0003800000 */
.L_x_31870:
        /* <DEDUP_REMOVED lines=12> */
.L_x_31874:
[----:B0-----:R-:W2:Y:S01]  /*39540*/  LDL.LU R81, [R1+0x82c] ;  /* 0x00082c0001517983 */ /* 0x001ea20000300800 */
[----:B------:R-:W-:Y:S02]  /*39550*/  IMAD.MOV.U32 R0, RZ, RZ, R252 ;  /* 0x000000ffff007224 */ /* 0x000fe400078e00fc */
[----:B------:R-:W-:Y:S01]  /*39560*/  IMAD.MOV.U32 R173, RZ, RZ, R172 ;  /* 0x000000ffffad7224 */ /* 0x000fe200078e00ac */
[----:B--2---:R0:W-:Y:S02]  /*39570*/  STL [R1+0x828], R81 ;  /* 0x0008285101007387 */ /* 0x0041e40000100800 */
[----:B0-----:R-:W-:Y:S02]  /*39580*/  IMAD.MOV.U32 R81, RZ, RZ, R80 ;  /* 0x000000ffff517224 */ /* 0x001fe400078e0050 */
.L_x_31875:
[----:B0-----:R-:W-:Y:S05]  /*39590*/  BSYNC B1 ;  /* 0x0000000000017941 */ /* 0x001fea0003800000 */
.L_x_31873:
        /* <DEDUP_REMOVED lines=12> */
.L_x_31877:
[----:B0-----:R-:W2:Y:S01]  /*39660*/  LDL.LU R80, [R1+0x828] ;  /* 0x0008280001507983 */ /* 0x001ea20000300800 */
[----:B------:R-:W-:Y:S02]  /*39670*/  IMAD.MOV.U32 R252, RZ, RZ, R0 ;  /* 0x000000fffffc7224 */ /* 0x000fe400078e0000 */
[----:B------:R-:W-:Y:S01]  /*39680*/  IMAD.MOV.U32 R172, RZ, RZ, R175 ;  /* 0x000000ffffac7224 */ /* 0x000fe200078e00af */
[----:B--2---:R0:W-:Y:S02]  /*39690*/  STL [R1+0x82c], R80 ;  /* 0x00082c5001007387 */ /* 0x0041e40000100800 */
[----:B0-----:R-:W-:Y:S02]  /*396a0*/  IMAD.MOV.U32 R80, RZ, RZ, R79 ;  /* 0x000000ffff507224 */ /* 0x001fe400078e004f */
.L_x_31878:
[----:B0-----:R-:W-:Y:S05]  /*396b0*/  BSYNC B1 ;  /* 0x0000000000017941 */ /* 0x001fea0003800000 */
.L_x_31876:
        /* <DEDUP_REMOVED lines=12> */
.L_x_31880:
[----:B0-----:R-:W2:Y:S01]  /*39780*/  LDL.LU R79, [R1+0x82c] ;  /* 0x00082c00014f7983 */ /* 0x001ea20000300800 */
[----:B------:R-:W-:Y:S02]  /*39790*/  IMAD.MOV.U32 R0, RZ, RZ, R252 ;  /* 0x000000ffff007224 */ /* 0x000fe400078e00fc */
[----:B------:R-:W-:Y:S01]  /*397a0*/  IMAD.MOV.U32 R175, RZ, RZ, R174 ;  /* 0x000000ffffaf7224 */ /* 0x000fe200078e00ae */
[----:B--2---:R0:W-:Y:S02]  /*397b0*/  STL [R1+0x828], R79 ;  /* 0x0008284f01007387 */ /* 0x0041e40000100800 */
[----:B0-----:R-:W-:Y:S02]  /*397c0*/  IMAD.MOV.U32 R79, RZ, RZ, R78 ;  /* 0x000000ffff4f7224 */ /* 0x001fe400078e004e */
.L_x_31881:
[----:B0-----:R-:W-:Y:S05]  /*397d0*/  BSYNC B1 ;  /* 0x0000000000017941 */ /* 0x001fea0003800000 */
.L_x_31879:
        /* <DEDUP_REMOVED lines=12> */
.L_x_31883:
[----:B0-----:R-:W2:Y:S01]  /*398a0*/  LDL.LU R78, [R1+0x828] ;  /* 0x00082800014e7983 */ /* 0x001ea20000300800 */
[----:B------:R-:W-:Y:S02]  /*398b0*/  IMAD.MOV.U32 R252, RZ, RZ, R0 ;  /* 0x000000fffffc7224 */ /* 0x000fe400078e0000 */
[----:B------:R-:W-:Y:S01]  /*398c0*/  IMAD.MOV.U32 R174, RZ, RZ, R177 ;  /* 0x000000ffffae7224 */ /* 0x000fe200078e00b1 */
[----:B--2---:R0:W-:Y:S02]  /*398d0*/  STL [R1+0x82c], R78 ;  /* 0x00082c4e01007387 */ /* 0x0041e40000100800 */
[----:B0-----:R-:W-:Y:S02]  /*398e0*/  IMAD.MOV.U32 R78, RZ, RZ, R77 ;  /* 0x000000ffff4e7224 */ /* 0x001fe400078e004d */
.L_x_31884:
[----:B0-----:R-:W-:Y:S05]  /*398f0*/  BSYNC B1 ;  /* 0x0000000000017941 */ /* 0x001fea0003800000 */
.L_x_31882:
        /* <DEDUP_REMOVED lines=12> */
.L_x_31886:
[----:B0-----:R-:W2:Y:S01]  /*399c0*/  LDL.LU R77, [R1+0x82c] ;  /* 0x00082c00014d7983 */ /* 0x001ea20000300800 */
[----:B------:R-:W-:Y:S01]  /*399d0*/  MOV R0, R252 ;  /* 0x000000fc00007202 */ /* 0x000fe20000000f00 */
[----:B------:R-:W-:Y:S02]  /*399e0*/  IMAD.MOV.U32 R177, RZ, RZ, R176 ;  /* 0x000000ffffb17224 */ /* 0x000fe400078e00b0 */
[----:B--2---:R0:W-:Y:S02]  /*399f0*/  STL [R1+0x828], R77 ;  /* 0x0008284d01007387 */ /* 0x0041e40000100800 */
[----:B0-----:R-:W-:Y:S02]  /*39a00*/  IMAD.MOV.U32 R77, RZ, RZ, R76 ;  /* 0x000000ffff4d7224 */ /* 0x001fe400078e004c */
.L_x_31887:
[----:B0-----:R-:W-:Y:S05]  /*39a10*/  BSYNC B1 ;  /* 0x0000000000017941 */ /* 0x001fea0003800000 */
.L_x_31885:
        /* <DEDUP_REMOVED lines=12> */
.L_x_31889:
[----:B0-----:R-:W2:Y:S01]  /*39ae0*/  LDL.LU R76, [R1+0x828] ;  /* 0x00082800014c7983 */ /* 0x001ea20000300800 */
[----:B------:R-:W-:Y:S01]  /*39af0*/  IMAD.MOV.U32 R252, RZ, RZ, R0 ;  /* 0x000000fffffc7224 */ /* 0x000fe200078e0000 */
[----:B------:R-:W-:Y:S02]  /*39b00*/  MOV R176, R179 ;  /* 0x000000b300b07202 */ /* 0x000fe40000000f00 */
[----:B--2---:R0:W-:Y:S02]  /*39b10*/  STL [R1+0x82c], R76 ;  /* 0x00082c4c01007387 */ /* 0x0041e40000100800 */
[----:B0-----:R-:W-:Y:S02]  /*39b20*/  IMAD.MOV.U32 R76, RZ, RZ, R75 ;  /* 0x000000ffff4c7224 */ /* 0x001fe400078e004b */
.L_x_31890:
[----:B0-----:R-:W-:Y:S05]  /*39b30*/  BSYNC B1 ;  /* 0x0000000000017941 */ /* 0x001fea0003800000 */
.L_x_31888:
        /* <DEDUP_REMOVED lines=12> */
.L_x_31892:
[----:B0-----:R-:W2:Y:S01]  /*39c00*/  LDL.LU R75, [R1+0x82c] ;  /* 0x00082c00014b7983 */ /* 0x001ea20000300800 */
[----:B------:R-:W-:Y:S02]  /*39c10*/  IMAD.MOV.U32 R0, RZ, RZ, R252 ;  /* 0x000000ffff007224 */ /* 0x000fe400078e00fc */
[----:B------:R-:W-:Y:S01]  /*39c20*/  IMAD.MOV.U32 R179, RZ, RZ, R178 ;  /* 0x000000ffffb37224 */ /* 0x000fe200078e00b2 */
[----:B--2---:R0:W-:Y:S02]  /*39c30*/  STL [R1+0x828], R75 ;  /* 0x0008284b01007387 */ /* 0x0041e40000100800 */
[----:B0-----:R-:W-:Y:S02]  /*39c40*/  MOV R75, R74 ;  /* 0x0000004a004b7202 */ /* 0x001fe40000000f00 */
.L_x_31893:
[----:B0-----:R-:W-:Y:S05]  /*39c50*/  BSYNC B1 ;  /* 0x0000000000017941 */ /* 0x001fea0003800000 */
.L_x_31891:
        /* <DEDUP_REMOVED lines=12> */
.L_x_31895:
[----:B0-----:R-:W2:Y:S01]  /*39d20*/  LDL.LU R74, [R1+0x828] ;  /* 0x00082800014a7983 */ /* 0x001ea20000300800 */
[----:B------:R-:W-:Y:S02]  /*39d30*/  IMAD.MOV.U32 R252, RZ, RZ, R0 ;  /* 0x000000fffffc7224 */ /* 0x000fe400078e0000 */
[----:B------:R-:W-:Y:S01]  /*39d40*/  IMAD.MOV.U32 R178, RZ, RZ, R181 ;  /* 0x000000ffffb27224 */ /* 0x000fe200078e00b5 */
[----:B--2---:R0:W-:Y:S02]  /*39d50*/  STL [R1+0x82c], R74 ;  /* 0x00082c4a01007387 */ /* 0x0041e40000100800 */
[----:B0-----:R-:W-:Y:S02]  /*39d60*/  IMAD.MOV.U32 R74, RZ, RZ, R73 ;  /* 0x000000ffff4a7224 */ /* 0x001fe400078e0049 */
.L_x_31896:
[----:B0-----:R-:W-:Y:S05]  /*39d70*/  BSYNC B1 ;  /* 0x0000000000017941 */ /* 0x001fea0003800000 */
.L_x_31894:
        /* <DEDUP_REMOVED lines=12> */
.L_x_31898:
[----:B0-----:R-:W2:Y:S01]  /*39e40*/  LDL.LU R73, [R1+0x82c] ;  /* 0x00082c0001497983 */ /* 0x001ea20000300800 */
[----:B------:R-:W-:Y:S02]  /*39e50*/  IMAD.MOV.U32 R0, RZ, RZ, R252 ;  /* 0x000000ffff007224 */ /* 0x000fe400078e00fc */
[----:B------:R-:W-:Y:S01]  /*39e60*/  IMAD.MOV.U32 R181, RZ, RZ, R180 ;  /* 0x000000ffffb57224 */ /* 0x000fe200078e00b4 */
[----:B--2---:R0:W-:Y:S02]  /*39e70*/  STL [R1+0x828], R73 ;  /* 0x0008284901007387 */ /* 0x0041e40000100800 */
[----:B0-----:R-:W-:Y:S02]  /*39e80*/  IMAD.MOV.U32 R73, RZ, RZ, R72 ;  /* 0x000000ffff497224 */ /* 0x001fe400078e0048 */
.L_x_31899:
[----:B0-----:R-:W-:Y:S05]  /*39e90*/  BSYNC B1 ;  /* 0x0000000000017941 */ /* 0x001fea0003800000 */
.L_x_31897:
        /* <DEDUP_REMOVED lines=12> */
.L_x_31901:
[----:B0-----:R-:W2:Y:S01]  /*39f60*/  LDL.LU R72, [R1+0x828] ;  /* 0x0008280001487983 */ /* 0x001ea20000300800 */
[----:B------:R-:W-:Y:S02]  /*39f70*/  IMAD.MOV.U32 R252, RZ, RZ, R0 ;  /* 0x000000fffffc7224 */ /* 0x000fe400078e0000 */
[----:B------:R-:W-:Y:S01]  /*39f80*/  IMAD.MOV.U32 R180, RZ, RZ, R183 ;  /* 0x000000ffffb47224 */ /* 0x000fe200078e00b7 */
[----:B--2---:R0:W-:Y:S02]  /*39f90*/  STL [R1+0x82c], R72 ;  /* 0x00082c4801007387 */ /* 0x0041e40000100800 */
[----:B0-----:R-:W-:Y:S02]  /*39fa0*/  IMAD.MOV.U32 R72, RZ, RZ, R71 ;  /* 0x000000ffff487224 */ /* 0x001fe400078e0047 */
.L_x_31902:
[----:B0-----:R-:W-:Y:S05]  /*39fb0*/  BSYNC B1 ;  /* 0x0000000000017941 */ /* 0x001fea0003800000 */
.L_x_31900:
        /* <DEDUP_REMOVED lines=12> */
.L_x_31904:
[----:B0-----:R-:W2:Y:S01]  /*3a080*/  LDL.LU R71, [R1+0x82c] ;  /* 0x00082c0001477983 */ /* 0x001ea20000300800 */
[----:B------:R-:W-:Y:S02]  /*3a090*/  IMAD.MOV.U32 R0, RZ, RZ, R252 ;  /* 0x000000ffff007224 */ /* 0x000fe400078e00fc */
[----:B------:R-:W-:Y:S01]  /*3a0a0*/  IMAD.MOV.U32 R183, RZ, RZ, R182 ;  /* 0x000000ffffb77224 */ /* 0x000fe200078e00b6 */
[----:B--2---:R0:W-:Y:S02]  /*3a0b0*/  STL [R1+0x828], R71 ;  /* 0x0008284701007387 */ /* 0x0041e40000100800 */
[----:B0-----:R-:W-:Y:S02]  /*3a0c0*/  IMAD.MOV.U32 R71, RZ, RZ, R70 ;  /* 0x000000ffff477224 */ /* 0x001fe400078e0046 */
.L_x_31905:
[----:B0-----:R-:W-:Y:S05]  /*3a0d0*/  BSYNC B1 ;  /* 0x0000000000017941 */ /* 0x001fea0003800000 */
.L_x_31903:
        /* <DEDUP_REMOVED lines=12> */
.L_x_31907:
[----:B0-----:R-:W2:Y:S01]  /*3a1a0*/  LDL.LU R70, [R1+0x828] ;  /* 0x0008280001467983 */ /* 0x001ea20000300800 */
[----:B------:R-:W-:Y:S01]  /*3a1b0*/  MOV R252, R0 ;  /* 0x0000000000fc7202 */ /* 0x000fe20000000f00 */
[----:B------:R-:W-:Y:S02]  /*3a1c0*/  IMAD.MOV.U32 R182, RZ, RZ, R185 ;  /* 0x000000ffffb67224 */ /* 0x000fe400078e00b9 */
[----:B--2---:R0:W-:Y:S02]  /*3a1d0*/  STL [R1+0x82c], R70 ;  /* 0x00082c4601007387 */ /* 0x0041e40000100800 */
[----:B0-----:R-:W-:Y:S02]  /*3a1e0*/  IMAD.MOV.U32 R70, RZ, RZ, R69 ;  /* 0x000000ffff467224 */ /* 0x001fe400078e0045 */
.L_x_31908:
[----:B0-----:R-:W-:Y:S05]  /*3a1f0*/  BSYNC B1 ;  /* 0x0000000000017941 */ /* 0x001fea0003800000 */
.L_x_31906:
        /* <DEDUP_REMOVED lines=12> */
.L_x_31910:
[----:B0-----:R-:W2:Y:S01]  /*3a2c0*/  LDL.LU R69, [R1+0x82c] ;  /* 0x00082c0001457983 */ /* 0x001ea20000300800 */
[----:B------:R-:W-:Y:S01]  /*3a2d0*/  IMAD.MOV.U32 R0, RZ, RZ, R252 ;  /* 0x000000ffff007224 */ /* 0x000fe200078e00fc */
[----:B------:R-:W-:Y:S02]  /*3a2e0*/  MOV R185, R184 ;  /* 0x000000b800b97202 */ /* 0x000fe40000000f00 */
[----:B--2---:R0:W-:Y:S02]  /*3a2f0*/  STL [R1+0x828], R69 ;  /* 0x0008284501007387 */ /* 0x0041e40000100800 */
[----:B0-----:R-:W-:Y:S02]  /*3a300*/  IMAD.MOV.U32 R69, RZ, RZ, R68 ;  /* 0x000000ffff457224 */ /* 0x001fe400078e0044 */
.L_x_31911:
[----:B0-----:R-:W-:Y:S05]  /*3a310*/  BSYNC B1 ;  /* 0x0000000000017941 */ /* 0x001fea0003800000 */
.L_x_31909:
        /* <DEDUP_REMOVED lines=12> */
.L_x_31913:
[----:B0-----:R-:W2:Y:S01]  /*3a3e0*/  LDL.LU R68, [R1+0x828] ;  /* 0x0008280001447983 */ /* 0x001ea20000300800 */
[----:B------:R-:W-:Y:S02]  /*3a3f0*/  IMAD.MOV.U32 R252, RZ, RZ, R0 ;  /* 0x000000fffffc7224 */ /* 0x000fe400078e0000 */
[----:B------:R-:W-:Y:S01]  /*3a400*/  IMAD.MOV.U32 R184, RZ, RZ, R187 ;  /* 0x000000ffffb87224 */ /* 0x000fe200078e00bb */
[----:B--2---:R0:W-:Y:S02]  /*3a410*/  STL [R1+0x82c], R68 ;  /* 0x00082c4401007387 */ /* 0x0041e40000100800 */
[----:B0-----:R-:W-:Y:S02]  /*3a420*/  MOV R68, R67 ;  /* 0x0000004300447202 */ /* 0x001fe40000000f00 */
.L_x_31914:
[----:B0-----:R-:W-:Y:S05]  /*3a430*/  BSYNC B1 ;  /* 0x0000000000017941 */ /* 0x001fea0003800000 */
.L_x_31912:
        /* <DEDUP_REMOVED lines=12> */
.L_x_31916:
[----:B0-----:R-:W2:Y:S01]  /*3a500*/  LDL.LU R67, [R1+0x82c] ;  /* 0x00082c0001437983 */ /* 0x001ea20000300800 */
[----:B------:R-:W-:Y:S02]  /*3a510*/  IMAD.MOV.U32 R0, RZ, RZ, R252 ;  /* 0x000000ffff007224 */ /* 0x000fe400078e00fc */
[----:B------:R-:W-:Y:S01]  /*3a520*/  IMAD.MOV.U32 R187, RZ, RZ, R186 ;  /* 0x000000ffffbb7224 */ /* 0x000fe200078e00ba */
[----:B--2---:R0:W-:Y:S02]  /*3a530*/  STL [R1+0x828], R67 ;  /* 0x0008284301007387 */ /* 0x0041e40000100800 */
[----:B0-----:R-:W-:Y:S02]  /*3a540*/  IMAD.MOV.U32 R67, RZ, RZ, R66 ;  /* 0x000000ffff437224 */ /* 0x001fe400078e0042 */
.L_x_31917:
[----:B0-----:R-:W-:Y:S05]  /*3a550*/  BSYNC B1 ;  /* 0x0000000000017941 */ /* 0x001fea0003800000 */
.L_x_31915:
        /* <DEDUP_REMOVED lines=12> */
.L_x_31919:
[----:B0-----:R-:W2:Y:S01]  /*3a620*/  LDL.LU R66, [R1+0x828] ;  /* 0x0008280001427983 */ /* 0x001ea20000300800 */
[----:B------:R-:W-:Y:S02]  /*3a630*/  IMAD.MOV.U32 R252, RZ, RZ, R0 ;  /* 0x000000fffffc7224 */ /* 0x000fe400078e0000 */
[----:B------:R-:W-:Y:S01]  /*3a640*/  IMAD.MOV.U32 R186, RZ, RZ, R189 ;  /* 0x000000ffffba7224 */ /* 0x000fe200078e00bd */
[----:B--2---:R0:W-:Y:S02]  /*3a650*/  STL [R1+0x82c], R66 ;  /* 0x00082c4201007387 */ /* 0x0041e40000100800 */
[----:B0-----:R-:W-:Y:S02]  /*3a660*/  IMAD.MOV.U32 R66, RZ, RZ, R65 ;  /* 0x000000ffff427224 */ /* 0x001fe400078e0041 */
.L_x_31920:
[----:B0-----:R-:W-:Y:S05]  /*3a670*/  BSYNC B1 ;  /* 0x0000000000017941 */ /* 0x001fea0003800000 */
.L_x_31918:
        /* <DEDUP_REMOVED lines=12> */
.L_x_31922:
[----:B0-----:R-:W2:Y:S01]  /*3a740*/  LDL.LU R65, [R1+0x82c] ;  /* 0x00082c0001417983 */ /* 0x001ea20000300800 */
[----:B------:R-:W-:Y:S02]  /*3a750*/  IMAD.MOV.U32 R0, RZ, RZ, R252 ;  /* 0x000000ffff007224 */ /* 0x000fe400078e00fc */
[----:B------:R-:W-:Y:S01]  /*3a760*/  IMAD.MOV.U32 R189, RZ, RZ, R188 ;  /* 0x000000ffffbd7224 */ /* 0x000fe200078e00bc */
[----:B--2---:R0:W-:Y:S02]  /*3a770*/  STL [R1+0x828], R65 ;  /* 0x0008284101007387 */ /* 0x0041e40000100800 */
[----:B0-----:R-:W-:Y:S02]  /*3a780*/  IMAD.MOV.U32 R65, RZ, RZ, R64 ;  /* 0x000000ffff417224 */ /* 0x001fe400078e0040 */
.L_x_31923:
[----:B0-----:R-:W-:Y:S05]  /*3a790*/  BSYNC B1 ;  /* 0x0000000000017941 */ /* 0x001fea0003800000 */
.L_x_31921:
        /* <DEDUP_REMOVED lines=12> */
.L_x_31925:
[----:B0-----:R-:W2:Y:S01]  /*3a860*/  LDL.LU R64, [R1+0x828] ;  /* 0x0008280001407983 */ /* 0x001ea20000300800 */
[----:B------:R-:W-:Y:S02]  /*3a870*/  IMAD.MOV.U32 R252, RZ, RZ, R0 ;  /* 0x000000fffffc7224 */ /* 0x000fe400078e0000 */
[----:B------:R-:W-:Y:S01]  /*3a880*/  IMAD.MOV.U32 R188, RZ, RZ, R191 ;  /* 0x000000ffffbc7224 */ /* 0x000fe200078e00bf */
[----:B--2---:R0:W-:Y:S02]  /*3a890*/  STL [R1+0x82c], R64 ;  /* 0x00082c4001007387 */ /* 0x0041e40000100800 */
[----:B0-----:R-:W-:Y:S02]  /*3a8a0*/  IMAD.MOV.U32 R64, RZ, RZ, R63 ;  /* 0x000000ffff407224 */ /* 0x001fe400078e003f */
.L_x_31926:
[----:B0-----:R-:W-:Y:S05]  /*3a8b0*/  BSYNC B1 ;  /* 0x0000000000017941 */ /* 0x001fea0003800000 */
.L_x_31924:
        /* <DEDUP_REMOVED lines=12> */
.L_x_31928:
[----:B0-----:R-:W2:Y:S01]  /*3a980*/  LDL.LU R63, [R1+0x82c] ;  /* 0x00082c00013f7983 */ /* 0x001ea20000300800 */
[----:B------:R-:W-:Y:S01]  /*3a990*/  MOV R0, R252 ;  /* 0x000000fc00007202 */ /* 0x000fe20000000f00 */
[----:B------:R-:W-:Y:S02]  /*3a9a0*/  IMAD.MOV.U32 R191, RZ, RZ, R190 ;  /* 0x000000ffffbf7224 */ /* 0x000fe400078e00be */
[----:B--2---:R0:W-:Y:S02]  /*3a9b0*/  STL [R1+0x828], R63 ;  /* 0x0008283f01007387 */ /* 0x0041e40000100800 */
[----:B0-----:R-:W-:Y:S02]  /*3a9c0*/  IMAD.MOV.U32 R63, RZ, RZ, R62 ;  /* 0x000000ffff3f7224 */ /* 0x001fe400078e003e */
.L_x_31929:
[----:B0-----:R-:W-:Y:S05]  /*3a9d0*/  BSYNC B1 ;  /* 0x0000000000017941 */ /* 0x001fea0003800000 */
.L_x_31927:
        /* <DEDUP_REMOVED lines=12> */
.L_x_31931:
[----:B0-----:R-:W2:Y:S01]  /*3aaa0*/  LDL.LU R62, [R1+0x828] ;  /* 0x00082800013e7983 */ /* 0x001ea20000300800 */
[----:B------:R-:W-:Y:S01]  /*3aab0*/  IMAD.MOV.U32 R252, RZ, RZ, R0 ;  /* 0x000000fffffc7224 */ /* 0x000fe200078e0000 */
[----:B------:R-:W-:Y:S02]  /*3aac0*/  MOV R190, R193 ;  /* 0x000000c100be7202 */ /* 0x000fe40000000f00 */
[----:B--2---:R0:W-:Y:S02]  /*3aad0*/  STL [R1+0x82c], R62 ;  /* 0x00082c3e01007387 */ /* 0x0041e40000100800 */
[----:B0-----:R-:W-:Y:S02]  /*3aae0*/  IMAD.MOV.U32 R62, RZ, RZ, R61 ;  /* 0x000000ffff3e7224 */ /* 0x001fe400078e003d */
.L_x_31932:
[----:B0-----:R-:W-:Y:S05]  /*3aaf0*/  BSYNC B1 ;  /* 0x0000000000017941 */ /* 0x001fea0003800000 */
.L_x_31930:
        /* <DEDUP_REMOVED lines=12> */
.L_x_31934:
[----:B0-----:R-:W2:Y:S01]  /*3abc0*/  LDL.LU R61, [R1+0x82c] ;  /* 0x00082c00013d7983 */ /* 0x001ea20000300800 */
[----:B------:R-:W-:Y:S02]  /*3abd0*/  IMAD.MOV.U32 R0, RZ, RZ, R252 ;  /* 0x000000ffff007224 */ /* 0x000fe400078e00fc */
[----:B------:R-:W-:Y:S01]  /*3abe0*/  IMAD.MOV.U32 R193, RZ, RZ, R192 ;  /* 0x000000ffffc17224 */ /* 0x000fe200078e00c0 */
[----:B--2---:R0:W-:Y:S02]  /*3abf0*/  STL [R1+0x828], R61 ;  /* 0x0008283d01007387 */ /* 0x0041e40000100800 */
[----:B0-----:R-:W-:Y:S02]  /*3ac00*/  MOV R61, R60 ;  /* 0x0000003c003d7202 */ /* 0x001fe40000000f00 */
.L_x_31935:
[----:B0-----:R-:W-:Y:S05]  /*3ac10*/  BSYNC B1 ;  /* 0x0000000000017941 */ /* 0x001fea0003800000 */
.L_x_31933:
        /* <DEDUP_REMOVED lines=12> */
.L_x_31937:
[----:B0-----:R-:W2:Y:S01]  /*3ace0*/  LDL.LU R60, [R1+0x828] ;  /* 0x00082800013c7983 */ /* 0x001ea20000300800 */
[----:B------:R-:W-:Y:S02]  /*3acf0*/  IMAD.MOV.U32 R252, RZ, RZ, R0 ;  /* 0x000000fffffc7224 */ /* 0x000fe400078e0000 */
[----:B------:R-:W-:Y:S01]  /*3ad00*/  IMAD.MOV.U32 R192, RZ, RZ, R195 ;  /* 0x000000ffffc07224 */ /* 0x000fe200078e00c3 */
[----:B--2---:R0:W-:Y:S02]  /*3ad10*/  STL [R1+0x82c], R60 ;  /* 0x00082c3c01007387 */ /* 0x0041e40000100800 */
[----:B0-----:R-:W-:Y:S02]  /*3ad20*/  IMAD.MOV.U32 R60, RZ, RZ, R59 ;  /* 0x000000ffff3c7224 */ /* 0x001fe400078e003b */
.L_x_31938:
[----:B0-----:R-:W-:Y:S05]  /*3ad30*/  BSYNC B1 ;  /* 0x0000000000017941 */ /* 0x001fea0003800000 */
.L_x_31936:
        /* <DEDUP_REMOVED lines=12> */
.L_x_31940:
[----:B0-----:R-:W2:Y:S01]  /*3ae00*/  LDL.LU R59, [R1+0x82c] ;  /* 0x00082c00013b7983 */ /* 0x001ea20000300800 */
[----:B------:R-:W-:Y:S02]  /*3ae10*/  IMAD.MOV.U32 R0, RZ, RZ, R252 ;  /* 0x000000ffff007224 */ /* 0x000fe400078e00fc */
[----:B------:R-:W-:Y:S01]  /*3ae20*/  IMAD.MOV.U32 R195, RZ, RZ, R194 ;  /* 0x000000ffffc37224 */ /* 0x000fe200078e00c2 */
[----:B--2---:R0:W-:Y:S02]  /*3ae30*/  STL [R1+0x828], R59 ;  /* 0x0008283b01007387 */ /* 0x0041e40000100800 */
[----:B0-----:R-:W-:Y:S02]  /*3ae40*/  IMAD.MOV.U32 R59, RZ, RZ, R58 ;  /* 0x000000ffff3b7224 */ /* 0x001fe400078e003a */
.L_x_31941:
[----:B0-----:R-:W-:Y:S05]  /*3ae50*/  BSYNC B1 ;  /* 0x0000000000017941 */ /* 0x001fea0003800000 */
.L_x_31939:
        /* <DEDUP_REMOVED lines=12> */
.L_x_31943:
[----:B0-----:R-:W2:Y:S01]  /*3af20*/  LDL.LU R58, [R1+0x828] ;  /* 0x00082800013a7983 */ /* 0x001ea20000300800 */
[----:B------:R-:W-:Y:S02]  /*3af30*/  IMAD.MOV.U32 R252, RZ, RZ, R0 ;  /* 0x000000fffffc7224 */ /* 0x000fe400078e0000 */
[----:B------:R-:W-:Y:S01]  /*3af40*/  IMAD.MOV.U32 R194, RZ, RZ, R197 ;  /* 0x000000ffffc27224 */ /* 0x000fe200078e00c5 */
[----:B--2---:R0:W-:Y:S02]  /*3af50*/  STL [R1+0x82c], R58 ;  /* 0x00082c3a01007387 */ /* 0x0041e40000100800 */
[----:B0-----:R-:W-:Y:S02]  /*3af60*/  IMAD.MOV.U32 R58, RZ, RZ, R57 ;  /* 0x000000ffff3a7224 */ /* 0x001fe400078e0039 */
.L_x_31944:
[----:B0-----:R-:W-:Y:S05]  /*3af70*/  BSYNC B1 ;  /* 0x0000000000017941 */ /* 0x001fea0003800000 */
.L_x_31942:
        /* <DEDUP_REMOVED lines=12> */
.L_x_31946:
[----:B0-----:R-:W2:Y:S01]  /*3b040*/  LDL.LU R57, [R1+0x82c] ;  /* 0x00082c0001397983 */ /* 0x001ea20000300800 */
[----:B------:R-:W-:Y:S02]  /*3b050*/  IMAD.MOV.U32 R0, RZ, RZ, R252 ;  /* 0x000000ffff007224 */ /* 0x000fe400078e00fc */
[----:B------:R-:W-:Y:S01]  /*3b060*/  IMAD.MOV.U32 R197, RZ, RZ, R196 ;  /* 0x000000ffffc57224 */ /* 0x000fe200078e00c4 */
[----:B--2---:R0:W-:Y:S02]  /*3b070*/  STL [R1+0x828], R57 ;  /* 0x0008283901007387 */ /* 0x0041e40000100800 */
[----:B0-----:R-:W-:Y:S02]  /*3b080*/  IMAD.MOV.U32 R57, RZ, RZ, R56 ;  /* 0x000000ffff397224 */ /* 0x001fe400078e0038 */
.L_x_31947:
[----:B0-----:R-:W-:Y:S05]  /*3b090*/  BSYNC B1 ;  /* 0x0000000000017941 */ /* 0x001fea0003800000 */
.L_x_31945:
        /* <DEDUP_REMOVED lines=12> */
.L_x_31949:
[----:B0-----:R-:W2:Y:S01]  /*3b160*/  LDL.LU R56, [R1+0x828] ;  /* 0x0008280001387983 */ /* 0x001ea20000300800 */
[----:B------:R-:W-:Y:S01]  /*3b170*/  MOV R252, R0 ;  /* 0x0000000000fc7202 */ /* 0x000fe20000000f00 */
[----:B------:R-:W-:Y:S02]  /*3b180*/  IMAD.MOV.U32 R196, RZ, RZ, R199 ;  /* 0x000000ffffc47224 */ /* 0x000fe400078e00c7 */
[----:B--2---:R0:W-:Y:S02]  /*3b190*/  STL [R1+0x82c], R56 ;  /* 0x00082c3801007387 */ /* 0x0041e40000100800 */
[----:B0-----:R-:W-:Y:S02]  /*3b1a0*/  IMAD.MOV.U32 R56, RZ, RZ, R55 ;  /* 0x000000ffff387224 */ /* 0x001fe400078e0037 */
.L_x_31950:
[----:B0-----:R-:W-:Y:S05]  /*3b1b0*/  BSYNC B1 ;  /* 0x0000000000017941 */ /* 0x001fea0003800000 */
.L_x_31948:
        /* <DEDUP_REMOVED lines=12> */
.L_x_31952:
[----:B0-----:R-:W2:Y:S01]  /*3b280*/  LDL.LU R55, [R1+0x82c] ;  /* 0x00082c0001377983 */ /* 0x001ea20000300800 */
[----:B------:R-:W-:Y:S01]  /*3b290*/  IMAD.MOV.U32 R0, RZ, RZ, R252 ;  /* 0x000000ffff007224 */ /* 0x000fe200078e00fc */
[----:B------:R-:W-:Y:S02]  /*3b2a0*/  MOV R199, R198 ;  /* 0x000000c600c77202 */ /* 0x000fe40000000f00 */
[----:B--2---:R0:W-:Y:S02]  /*3b2b0*/  STL [R1+0x828], R55 ;  /* 0x0008283701007387 */ /* 0x0041e40000100800 */
[----:B0-----:R-:W-:Y:S02]  /*3b2c0*/  IMAD.MOV.U32 R55, RZ, RZ, R54 ;  /* 0x000000ffff377224 */ /* 0x001fe400078e0036 */
.L_x_31953:
[----:B0-----:R-:W-:Y:S05]  /*3b2d0*/  BSYNC B1 ;  /* 0x0000000000017941 */ /* 0x001fea0003800000 */
.L_x_31951:
        /* <DEDUP_REMOVED lines=12> */
.L_x_31955:
[----:B0-----:R-:W2:Y:S01]  /*3b3a0*/  LDL.LU R54, [R1+0x828] ;  /* 0x0008280001367983 */ /* 0x001ea20000300800 */
[----:B------:R-:W-:Y:S02]  /*3b3b0*/  IMAD.MOV.U32 R252, RZ, RZ, R0 ;  /* 0x000000fffffc7224 */ /* 0x000fe400078e0000 */
[----:B------:R-:W-:Y:S01]  /*3b3c0*/  IMAD.MOV.U32 R198, RZ, RZ, R201 ;  /* 0x000000ffffc67224 */ /* 0x000fe200078e00c9 */
[----:B--2---:R0:W-:Y:S02]  /*3b3d0*/  STL [R1+0x82c], R54 ;  /* 0x00082c3601007387 */ /* 0x0041e40000100800 */
[----:B0-----:R-:W-:Y:S02]  /*3b3e0*/  MOV R54, R53 ;  /* 0x0000003500367202 */ /* 0x001fe40000000f00 */
.L_x_31956:
[----:B0-----:R-:W-:Y:S05]  /*3b3f0*/  BSYNC B1 ;  /* 0x0000000000017941 */ /* 0x001fea0003800000 */
.L_x_31954:
        /* <DEDUP_REMOVED lines=12> */
.L_x_31958:
[----:B0-----:R-:W2:Y:S01]  /*3b4c0*/  LDL.LU R53, [R1+0x82c] ;  /* 0x00082c0001357983 */ /* 0x001ea20000300800 */
[----:B------:R-:W-:Y:S02]  /*3b4d0*/  IMAD.MOV.U32 R0, RZ, RZ, R252 ;  /* 0x000000ffff007224 */ /* 0x000fe400078e00fc */
[----:B------:R-:W-:Y:S01]  /*3b4e0*/  IMAD.MOV.U32 R201, RZ, RZ, R200 ;  /* 0x000000ffffc97224 */ /* 0x000fe200078e00c8 */
[----:B--2---:R0:W-:Y:S02]  /*3b4f0*/  STL [R1+0x828], R53 ;  /* 0x0008283501007387 */ /* 0x0041e40000100800 */
[----:B0-----:R-:W-:Y:S02]  /*3b500*/  IMAD.MOV.U32 R53, RZ, RZ, R52 ;  /* 0x000000ffff357224 */ /* 0x001fe400078e0034 */
.L_x_31959:
[----:B0-----:R-:W-:Y:S05]  /*3b510*/  BSYNC B1 ;  /* 0x0000000000017941 */ /* 0x001fea0003800000 */
.L_x_31957:
        /* <DEDUP_REMOVED lines=12> */
.L_x_31961:
[----:B0-----:R-:W2:Y:S01]  /*3b5e0*/  LDL.LU R52, [R1+0x828] ;  /* 0x0008280001347983 */ /* 0x001ea20000300800 */
[----:B------:R-:W-:Y:S02]  /*3b5f0*/  IMAD.MOV.U32 R252, RZ, RZ, R0 ;  /* 0x000000fffffc7224 */ /* 0x000fe400078e0000 */
[----:B------:R-:W-:Y:S01]  /*3b600*/  IMAD.MOV.U32 R200, RZ, RZ, R203 ;  /* 0x000000ffffc87224 */ /* 0x000fe200078e00cb */
[----:B--2---:R0:W-:Y:S02]  /*3b610*/  STL [R1+0x82c], R52 ;  /* 0x00082c3401007387 */ /* 0x0041e40000100800 */
[----:B0-----:R-:W-:Y:S02]  /*3b620*/  IMAD.MOV.U32 R52, RZ, RZ, R51 ;  /* 0x000000ffff347224 */ /* 0x001fe400078e0033 */
.L_x_31962:
[----:B0-----:R-:W-:Y:S05]  /*3b630*/  BSYNC B1 ;  /* 0x0000000000017941 */ /* 0x001fea0003800000 */
.L_x_31960:
        /* <DEDUP_REMOVED lines=12> */
.L_x_31964:
[----:B0-----:R-:W2:Y:S01]  /*3b700*/  LDL.LU R51, [R1+0x82c] ;  /* 0x00082c0001337983 */ /* 0x001ea20000300800 */
[----:B------:R-:W-:Y:S02]  /*3b710*/  IMAD.MOV.U32 R0, RZ, RZ, R252 ;  /* 0x000000ffff007224 */ /* 0x000fe400078e00fc */
[----:B------:R-:W-:Y:S01]  /*3b720*/  IMAD.MOV.U32 R203, RZ, RZ, R202 ;  /* 0x000000ffffcb7224 */ /* 0x000fe200078e00ca */
[----:B--2---:R0:W-:Y:S02]  /*3b730*/  STL [R1+0x828], R51 ;  /* 0x0008283301007387 */ /* 0x0041e40000100800 */
[----:B0-----:R-:W-:Y:S02]  /*3b740*/  IMAD.MOV.U32 R51, RZ, RZ, R50 ;  /* 0x000000ffff337224 */ /* 0x001fe400078e0032 */
.L_x_31965:
[----:B0-----:R-:W-:Y:S05]  /*3b750*/  BSYNC B1 ;  /* 0x0000000000017941 */ /* 0x001fea0003800000 */
.L_x_31963:
        /* <DEDUP_REMOVED lines=12> */
.L_x_31967:
[----:B0-----:R-:W2:Y:S01]  /*3b820*/  LDL.LU R50, [R1+0x828] ;  /* 0x0008280001327983 */ /* 0x001ea20000300800 */
[----:B------:R-:W-:Y:S02]  /*3b830*/  IMAD.MOV.U32 R252, RZ, RZ, R0 ;  /* 0x000000fffffc7224 */ /* 0x000fe400078e0000 */
[----:B------:R-:W-:Y:S01]  /*3b840*/  IMAD.MOV.U32 R202, RZ, RZ, R205 ;  /* 0x000000ffffca7224 */ /* 0x000fe200078e00cd */
[----:B--2---:R0:W-:Y:S02]  /*3b850*/  STL [R1+0x82c], R50 ;  /* 0x00082c3201007387 */ /* 0x0041e40000100800 */
[----:B0-----:R-:W-:Y:S02]  /*3b860*/  IMAD.MOV.U32 R50, RZ, RZ, R49 ;  /* 0x000000ffff327224 */ /* 0x001fe400078e0031 */
.L_x_31968:
[----:B0-----:R-:W-:Y:S05]  /*3b870*/  BSYNC B1 ;  /* 0x0000000000017941 */ /* 0x001fea0003800000 */
.L_x_31966:
        /* <DEDUP_REMOVED lines=12> */
.L_x_31970:
[----:B0-----:R-:W2:Y:S01]  /*3b940*/  LDL.LU R49, [R1+0x82c] ;  /* 0x00082c0001317983 */ /* 0x001ea20000300800 */
[----:B------:R-:W-:Y:S01]  /*3b950*/  MOV R0, R252 ;  /* 0x000000fc00007202 */ /* 0x000fe20000000f00 */
[----:B------:R-:W-:Y:S02]  /*3b960*/  IMAD.MOV.U32 R205, RZ, RZ, R204 ;  /* 0x000000ffffcd7224 */ /* 0x000fe400078e00cc */
[----:B--2---:R0:W-:Y:S02]  /*3b970*/  STL [R1+0x828], R49 ;  /* 0x0008283101007387 */ /* 0x0041e40000100800 */
[----:B0-----:R-:W-:Y:S02]  /*3b980*/  IMAD.MOV.U32 R49, RZ, RZ, R48 ;  /* 0x000000ffff317224 */ /* 0x001fe400078e0030 */
.L_x_31971:
[----:B0-----:R-:W-:Y:S05]  /*3b990*/  BSYNC B1 ;  /* 0x0000000000017941 */ /* 0x001fea0003800000 */
.L_x_31969:
        /* <DEDUP_REMOVED lines=12> */
.L_x_31973:
[----:B0-----:R-:W2:Y:S01]  /*3ba60*/  LDL.LU R48, [R1+0x828] ;  /* 0x0008280001307983 */ /* 0x001ea20000300800 */
[----:B------:R-:W-:Y:S01]  /*3ba70*/  IMAD.MOV.U32 R252, RZ, RZ, R0 ;  /* 0x000000fffffc7224 */ /* 0x000fe200078e0000 */
[----:B------:R-:W-:Y:S02]  /*3ba80*/  MOV R204, R207 ;  /* 0x000000cf00cc7202 */ /* 0x000fe40000000f00 */
[----:B--2---:R0:W-:Y:S02]  /*3ba90*/  STL [R1+0x82c], R48 ;  /* 0x00082c3001007387 */ /* 0x0041e40000100800 */
[----:B0-----:R-:W-:Y:S02]  /*3baa0*/  IMAD.MOV.U32 R48, RZ, RZ, R47 ;  /* 0x000000ffff307224 */ /* 0x001fe400078e002f */
.L_x_31974:
[----:B0-----:R-:W-:Y:S05]  /*3bab0*/  BSYNC B1 ;  /* 0x0000000000017941 */ /* 0x001fea0003800000 */
.L_x_31972:
        /* <DEDUP_REMOVED lines=12> */
.L_x_31976:
[----:B0-----:R-:W2:Y:S01]  /*3bb80*/  LDL.LU R47, [R1+0x82c] ;  /* 0x00082c00012f7983 */ /* 0x001ea20000300800 */
[----:B------:R-:W-:Y:S02]  /*3bb90*/  IMAD.MOV.U32 R0, RZ, RZ, R252 ;  /* 0x000000ffff007224 */ /* 0x000fe400078e00fc */
[----:B------:R-:W-:Y:S01]  /*3bba0*/  IMAD.MOV.U32 R207, RZ, RZ, R206 ;  /* 0x000000ffffcf7224 */ /* 0x000fe200078e00ce */
[----:B--2---:R0:W-:Y:S02]  /*3bbb0*/  STL [R1+0x828], R47 ;  /* 0x0008282f01007387 */ /* 0x0041e40000100800 */
[----:B0-----:R-:W-:Y:S02]  /*3bbc0*/  MOV R47, R46 ;  /* 0x0000002e002f7202 */ /* 0x001fe40000000f00 */
.L_x_31977:
[----:B0-----:R-:W-:Y:S05]  /*3bbd0*/  BSYNC B1 ;  /* 0x0000000000017941 */ /* 0x001fea0003800000 */
.L_x_31975:
        /* <DEDUP_REMOVED lines=12> */
.L_x_31979:
[----:B0-----:R-:W2:Y:S01]  /*3bca0*/  LDL.LU R46, [R1+0x828] ;  /* 0x00082800012e7983 */ /* 0x001ea20000300800 */
[----:B------:R-:W-:Y:S02]  /*3bcb0*/  IMAD.MOV.U32 R252, RZ, RZ, R0 ;  /* 0x000000fffffc7224 */ /* 0x000fe400078e0000 */
[----:B------:R-:W-:Y:S01]  /*3bcc0*/  IMAD.MOV.U32 R206, RZ, RZ, R209 ;  /* 0x000000ffffce7224 */ /* 0x000fe200078e00d1 */
[----:B--2---:R0:W-:Y:S02]  /*3bcd0*/  STL [R1+0x82c], R46 ;  /* 0x00082c2e01007387 */ /* 0x0041e40000100800 */
[----:B0-----:R-:W-:Y:S02]  /*3bce0*/  IMAD.MOV.U32 R46, RZ, RZ, R45 ;  /* 0x000000ffff2e7224 */ /* 0x001fe400078e002d */
.L_x_31980:
[----:B0-----:R-:W-:Y:S05]  /*3bcf0*/  BSYNC B1 ;  /* 0x0000000000017941 */ /* 0x001fea0003800000 */
.L_x_31978:
        /* <DEDUP_REMOVED lines=12> */
.L_x_31982:
[----:B0-----:R-:W2:Y:S01]  /*3bdc0*/  LDL.LU R45, [R1+0x82c] ;  /* 0x00082c00012d7983 */ /* 0x001ea20000300800 */
[----:B------:R-:W-:Y:S02]  /*3bdd0*/  IMAD.MOV.U32 R0, RZ, RZ, R252 ;  /* 0x000000ffff007224 */ /* 0x000fe400078e00fc */
[----:B------:R-:W-:Y:S01]  /*3bde0*/  IMAD.MOV.U32 R209, RZ, RZ, R208 ;  /* 0x000000ffffd17224 */ /* 0x000fe200078e00d0 */
[----:B--2---:R0:W-:Y:S02]  /*3bdf0*/  STL [R1+0x828], R45 ;  /* 0x0008282d01007387 */ /* 0x0041e40000100800 */
[----:B0-----:R-:W-:Y:S02]  /*3be00*/  IMAD.MOV.U32 R45, RZ, RZ, R44 ;  /* 0x000000ffff2d7224 */ /* 0x001fe400078e002c */
.L_x_31983:
[----:B0-----:R-:W-:Y:S05]  /*3be10*/  BSYNC B1 ;  /* 0x0000000000017941 */ /* 0x001fea0003800000 */
.L_x_31981:
        /* <DEDUP_REMOVED lines=12> */
.L_x_31985:
[----:B0-----:R-:W2:Y:S01]  /*3bee0*/  LDL.LU R44, [R1+0x828] ;  /* 0x00082800012c7983 */ /* 0x001ea20000300800 */
[----:B------:R-:W-:Y:S02]  /*3bef0*/  IMAD.MOV.U32 R252, RZ, RZ, R0 ;  /* 0x000000fffffc7224 */ /* 0x000fe400078e0000 */
[----:B------:R-:W-:Y:S01]  /*3bf00*/  IMAD.MOV.U32 R208, RZ, RZ, R211 ;  /* 0x000000ffffd07224 */ /* 0x000fe200078e00d3 */
[----:B--2---:R0:W-:Y:S02]  /*3bf10*/  STL [R1+0x82c], R44 ;  /* 0x00082c2c01007387 */ /* 0x0041e40000100800 */
[----:B0-----:R-:W-:Y:S02]  /*3bf20*/  IMAD.MOV.U32 R44, RZ, RZ, R43 ;  /* 0x000000ffff2c7224 */ /* 0x001fe400078e002b */
.L_x_31986:
[----:B0-----:R-:W-:Y:S05]  /*3bf30*/  BSYNC B1 ;  /* 0x0000000000017941 */ /* 0x001fea0003800000 */
.L_x_31984:
        /* <DEDUP_REMOVED lines=12> */
.L_x_31988:
[----:B0-----:R-:W2:Y:S01]  /*3c000*/  LDL.LU R43, [R1+0x82c] ;  /* 0x00082c00012b7983 */ /* 0x001ea20000300800 */
[----:B------:R-:W-:Y:S02]  /*3c010*/  IMAD.MOV.U32 R0, RZ, RZ, R252 ;  /* 0x000000ffff007224 */ /* 0x000fe400078e00fc */
[----:B------:R-:W-:Y:S01]  /*3c020*/  IMAD.MOV.U32 R211, RZ, RZ, R210 ;  /* 0x000000ffffd37224 */ /* 0x000fe200078e00d2 */
[----:B--2---:R0:W-:Y:S02]  /*3c030*/  STL [R1+0x828], R43 ;  /* 0x0008282b01007387 */ /* 0x0041e40000100800 */
[----:B0-----:R-:W-:Y:S02]  /*3c040*/  IMAD.MOV.U32 R43, RZ, RZ, R42 ;  /* 0x000000ffff2b7224 */ /* 0x001fe400078e002a */
.L_x_31989:
[----:B0-----:R-:W-:Y:S05]  /*3c050*/  BSYNC B1 ;  /* 0x0000000000017941 */ /* 0x001fea0003800000 */
.L_x_31987:
        /* <DEDUP_REMOVED lines=12> */
.L_x_31991:
[----:B0-----:R-:W2:Y:S01]  /*3c120*/  LDL.LU R42, [R1+0x828] ;  /* 0x00082800012a7983 */ /* 0x001ea20000300800 */
[----:B------:R-:W-:Y:S01]  /*3c130*/  MOV R252, R0 ;  /* 0x0000000000fc7202 */ /* 0x000fe20000000f00 */
[----:B------:R-:W-:Y:S02]  /*3c140*/  IMAD.MOV.U32 R210, RZ, RZ, R213 ;  /* 0x000000ffffd27224 */ /* 0x000fe400078e00d5 */
[----:B--2---:R0:W-:Y:S02]  /*3c150*/  STL [R1+0x82c], R42 ;  /* 0x00082c2a01007387 */ /* 0x0041e40000100800 */
[----:B0-----:R-:W-:Y:S02]  /*3c160*/  IMAD.MOV.U32 R42, RZ, RZ, R41 ;  /* 0x000000ffff2a7224 */ /* 0x001fe400078e0029 */
.L_x_31992:
[----:B0-----:R-:W-:Y:S05]  /*3c170*/  BSYNC B1 ;  /* 0x0000000000017941 */ /* 0x001fea0003800000 */
.L_x_31990:
        /* <DEDUP_REMOVED lines=12> */
.L_x_31994:
[----:B0-----:R-:W2:Y:S01]  /*3c240*/  LDL.LU R41, [R1+0x82c] ;  /* 0x00082c0001297983 */ /* 0x001ea20000300800 */
[----:B------:R-:W-:Y:S01]  /*3c250*/  IMAD.MOV.U32 R0, RZ, RZ, R252 ;  /* 0x000000ffff007224 */ /* 0x000fe200078e00fc */
[----:B------:R-:W-:Y:S02]  /*3c260*/  MOV R213, R212 ;  /* 0x000000d400d57202 */ /* 0x000fe40000000f00 */
[----:B--2---:R0:W-:Y:S02]  /*3c270*/  STL [R1+0x828], R41 ;  /* 0x0008282901007387 */ /* 0x0041e40000100800 */
[----:B0-----:R-:W-:Y:S02]  /*3c280*/  IMAD.MOV.U32 R41, RZ, RZ, R40 ;  /* 0x000000ffff297224 */ /* 0x001fe400078e0028 */
.L_x_31995:
[----:B0-----:R-:W-:Y:S05]  /*3c290*/  BSYNC B1 ;  /* 0x0000000000017941 */ /* 0x001fea0003800000 */
.L_x_31993:
        /* <DEDUP_REMOVED lines=12> */
.L_x_31997:
[----:B0-----:R-:W2:Y:S01]  /*3c360*/  LDL.LU R40, [R1+0x828] ;  /* 0x0008280001287983 */ /* 0x001ea20000300800 */
[----:B------:R-:W-:Y:S02]  /*3c370*/  IMAD.MOV.U32 R252, RZ, RZ, R0 ;  /* 0x000000fffffc7224 */ /* 0x000fe400078e0000 */
[----:B------:R-:W-:Y:S01]  /*3c380*/  IMAD.MOV.U32 R212, RZ, RZ, R215 ;  /* 0x000000ffffd47224 */ /* 0x000fe200078e00d7 */
[----:B--2---:R0:W-:Y:S02]  /*3c390*/  STL [R1+0x82c], R40 ;  /* 0x00082c2801007387 */ /* 0x0041e40000100800 */
[----:B0-----:R-:W-:Y:S02]  /*3c3a0*/  MOV R40, R39 ;  /* 0x0000002700287202 */ /* 0x001fe40000000f00 */
.L_x_31998:
[----:B0-----:R-:W-:Y:S05]  /*3c3b0*/  BSYNC B1 ;  /* 0x0000000000017941 */ /* 0x001fea0003800000 */
.L_x_31996:
        /* <DEDUP_REMOVED lines=12> */
.L_x_32000:
[----:B0-----:R-:W2:Y:S01]  /*3c480*/  LDL.LU R39, [R1+0x82c] ;  /* 0x00082c0001277983 */ /* 0x001ea20000300800 */
[----:B------:R-:W-:Y:S02]  /*3c490*/  IMAD.MOV.U32 R0, RZ, RZ, R252 ;  /* 0x000000ffff007224 */ /* 0x000fe400078e00fc */
[----:B------:R-:W-:Y:S01]  /*3c4a0*/  IMAD.MOV.U32 R215, RZ, RZ, R214 ;  /* 0x000000ffffd77224 */ /* 0x000fe200078e00d6 */
[----:B--2---:R0:W-:Y:S02]  /*3c4b0*/  STL [R1+0x828], R39 ;  /* 0x0008282701007387 */ /* 0x0041e40000100800 */
[----:B0-----:R-:W-:Y:S02]  /*3c4c0*/  IMAD.MOV.U32 R39, RZ, RZ, R38 ;  /* 0x000000ffff277224 */ /* 0x001fe400078e0026 */
.L_x_32001:
[----:B0-----:R-:W-:Y:S05]  /*3c4d0*/  BSYNC B1 ;  /* 0x0000000000017941 */ /* 0x001fea0003800000 */
.L_x_31999:
        /* <DEDUP_REMOVED lines=12> */
.L_x_32003:
[----:B0-----:R-:W2:Y:S01]  /*3c5a0*/  LDL.LU R38, [R1+0x828] ;  /* 0x0008280001267983 */ /* 0x001ea20000300800 */
[----:B------:R-:W-:Y:S02]  /*3c5b0*/  IMAD.MOV.U32 R252, RZ, RZ, R0 ;  /* 0x000000fffffc7224 */ /* 0x000fe400078e0000 */
[----:B------:R-:W-:Y:S01]  /*3c5c0*/  IMAD.MOV.U32 R214, RZ, RZ, R217 ;  /* 0x000000ffffd67224 */ /* 0x000fe200078e00d9 */
[----:B--2---:R0:W-:Y:S02]  /*3c5d0*/  STL [R1+0x82c], R38 ;  /* 0x00082c2601007387 */ /* 0x0041e40000100800 */
[----:B0-----:R-:W-:Y:S02]  /*3c5e0*/  IMAD.MOV.U32 R38, RZ, RZ, R37 ;  /* 0x000000ffff267224 */ /* 0x001fe400078e0025 */
.L_x_32004:
[----:B0-----:R-:W-:Y:S05]  /*3c5f0*/  BSYNC B1 ;  /* 0x0000000000017941 */ /* 0x001fea0003800000 */
.L_x_32002:
        /* <DEDUP_REMOVED lines=12> */
.L_x_32006:
[----:B0-----:R-:W2:Y:S01]  /*3c6c0*/  LDL.LU R37, [R1+0x82c] ;  /* 0x00082c0001257983 */ /* 0x001ea20000300800 */
[----:B------:R-:W-:Y:S02]  /*3c6d0*/  IMAD.MOV.U32 R0, RZ, RZ, R252 ;  /* 0x000000ffff007224 */ /* 0x000fe400078e00fc */
[----:B------:R-:W-:Y:S01]  /*3c6e0*/  IMAD.MOV.U32 R217, RZ, RZ, R216 ;  /* 0x000000ffffd97224 */ /* 0x000fe200078e00d8 */
[----:B--2---:R0:W-:Y:S02]  /*3c6f0*/  STL [R1+0x828], R37 ;  /* 0x0008282501007387 */ /* 0x0041e40000100800 */
[----:B0-----:R-:W-:Y:S02]  /*3c700*/  IMAD.MOV.U32 R37, RZ, RZ, R36 ;  /* 0x000000ffff257224 */ /* 0x001fe400078e0024 */
.L_x_32007:
[----:B0-----:R-:W-:Y:S05]  /*3c710*/  BSYNC B1 ;  /* 0x0000000000017941 */ /* 0x001fea0003800000 */
.L_x_32005:
        /* <DEDUP_REMOVED lines=12> */
.L_x_32009:
[----:B0-----:R-:W2:Y:S01]  /*3c7e0*/  LDL.LU R36, [R1+0x828] ;  /* 0x0008280001247983 */ /* 0x001ea20000300800 */
[----:B------:R-:W-:Y:S02]  /*3c7f0*/  IMAD.MOV.U32 R252, RZ, RZ, R0 ;  /* 0x000000fffffc7224 */ /* 0x000fe400078e0000 */
[----:B------:R-:W-:Y:S01]  /*3c800*/  IMAD.MOV.U32 R216, RZ, RZ, R219 ;  /* 0x000000ffffd87224 */ /* 0x000fe200078e00db */
[----:B--2---:R0:W-:Y:S02]  /*3c810*/  STL [R1+0x82c], R36 ;  /* 0x00082c2401007387 */ /* 0x0041e40000100800 */
[----:B0-----:R-:W-:Y:S02]  /*3c820*/  IMAD.MOV.U32 R36, RZ, RZ, R35 ;  /* 0x000000ffff247224 */ /* 0x001fe400078e0023 */
.L_x_32010:
[----:B0-----:R-:W-:Y:S05]  /*3c830*/  BSYNC B1 ;  /* 0x0000000000017941 */ /* 0x001fea0003800000 */
.L_x_32008:
        /* <DEDUP_REMOVED lines=12> */
.L_x_32012:
[----:B0-----:R-:W2:Y:S01]  /*3c900*/  LDL.LU R35, [R1+0x82c] ;  /* 0x00082c0001237983 */ /* 0x001ea20000300800 */
[----:B------:R-:W-:Y:S01]  /*3c910*/  MOV R0, R252 ;  /* 0x000000fc00007202 */ /* 0x000fe20000000f00 */
[----:B------:R-:W-:Y:S02]  /*3c920*/  IMAD.MOV.U32 R219, RZ, RZ, R218 ;  /* 0x000000ffffdb7224 */ /* 0x000fe400078e00da */
[----:B--2---:R0:W-:Y:S02]  /*3c930*/  STL [R1+0x828], R35 ;  /* 0x0008282301007387 */ /* 0x0041e40000100800 */
[----:B0-----:R-:W-:Y:S02]  /*3c940*/  IMAD.MOV.U32 R35, RZ, RZ, R34 ;  /* 0x000000ffff237224 */ /* 0x001fe400078e0022 */
.L_x_32013:
[----:B0-----:R-:W-:Y:S05]  /*3c950*/  BSYNC B1 ;  /* 0x0000000000017941 */ /* 0x001fea0003800000 */
.L_x_32011:
        /* <DEDUP_REMOVED lines=12> */
.L_x_32015:
[----:B0-----:R-:W2:Y:S01]  /*3ca20*/  LDL.LU R34, [R1+0x828] ;  /* 0x0008280001227983 */ /* 0x001ea20000300800 */
[----:B------:R-:W-:Y:S01]  /*3ca30*/  IMAD.MOV.U32 R252, RZ, RZ, R0 ;  /* 0x000000fffffc7224 */ /* 0x000fe200078e0000 */
[----:B------:R-:W-:Y:S02]  /*3ca40*/  MOV R218, R221 ;  /* 0x000000dd00da7202 */ /* 0x000fe40000000f00 */
[----:B--2---:R0:W-:Y:S02]  /*3ca50*/  STL [R1+0x82c], R34 ;  /* 0x00082c2201007387 */ /* 0x0041e40000100800 */
[----:B0-----:R-:W-:Y:S02]  /*3ca60*/  IMAD.MOV.U32 R34, RZ, RZ, R33 ;  /* 0x000000ffff227224 */ /* 0x001fe400078e0021 */
.L_x_32016:
[----:B0-----:R-:W-:Y:S05]  /*3ca70*/  BSYNC B1 ;  /* 0x0000000000017941 */ /* 0x001fea0003800000 */
.L_x_32014:
        /* <DEDUP_REMOVED lines=12> */
.L_x_32018:
[----:B0-----:R-:W2:Y:S01]  /*3cb40*/  LDL.LU R33, [R1+0x82c] ;  /* 0x00082c0001217983 */ /* 0x001ea20000300800 */
[----:B------:R-:W-:Y:S02]  /*3cb50*/  IMAD.MOV.U32 R0, RZ, RZ, R252 ;  /* 0x000000ffff007224 */ /* 0x000fe400078e00fc */
[----:B------:R-:W-:Y:S01]  /*3cb60*/  IMAD.MOV.U32 R221, RZ, RZ, R220 ;  /* 0x000000ffffdd7224 */ /* 0x000fe200078e00dc */
[----:B--2---:R0:W-:Y:S02]  /*3cb70*/  STL [R1+0x828], R33 ;  /* 0x0008282101007387 */ /* 0x0041e40000100800 */
[----:B0-----:R-:W-:Y:S02]  /*3cb80*/  MOV R33, R32 ;  /* 0x0000002000217202 */ /* 0x001fe40000000f00 */
.L_x_32019:
[----:B0-----:R-:W-:Y:S05]  /*3cb90*/  BSYNC B1 ;  /* 0x0000000000017941 */ /* 0x001fea0003800000 */
.L_x_32017:
        /* <DEDUP_REMOVED lines=12> */
.L_x_32021:
[----:B0-----:R-:W2:Y:S01]  /*3cc60*/  LDL.LU R32, [R1+0x828] ;  /* 0x0008280001207983 */ /* 0x001ea20000300800 */
[----:B------:R-:W-:Y:S02]  /*3cc70*/  IMAD.MOV.U32 R252, RZ, RZ, R0 ;  /* 0x000000fffffc7224 */ /* 0x000fe400078e0000 */
[----:B------:R-:W-:Y:S01]  /*3cc80*/  IMAD.MOV.U32 R220, RZ, RZ, R223 ;  /* 0x000000ffffdc7224 */ /* 0x000fe200078e00df */
[----:B--2---:R0:W-:Y:S02]  /*3cc90*/  STL [R1+0x82c], R32 ;  /* 0x00082c2001007387 */ /* 0x0041e40000100800 */
[----:B0-----:R-:W-:Y:S02]  /*3cca0*/  IMAD.MOV.U32 R32, RZ, RZ, R31 ;  /* 0x000000ffff207224 */ /* 0x001fe400078e001f */
.L_x_32022:
[----:B0-----:R-:W-:Y:S05]  /*3ccb0*/  BSYNC B1 ;  /* 0x0000000000017941 */ /* 0x001fea0003800000 */
.L_x_32020:
        /* <DEDUP_REMOVED lines=12> */
.L_x_32024:
[----:B0-----:R-:W2:Y:S01]  /*3cd80*/  LDL.LU R31, [R1+0x82c] ;  /* 0x00082c00011f7983 */ /* 0x001ea20000300800 */
[----:B------:R-:W-:Y:S02]  /*3cd90*/  IMAD.MOV.U32 R0, RZ, RZ, R252 ;  /* 0x000000ffff007224 */ /* 0x000fe400078e00fc */
[----:B------:R-:W-:Y:S01]  /*3cda0*/  IMAD.MOV.U32 R223, RZ, RZ, R222 ;  /* 0x000000ffffdf7224 */ /* 0x000fe200078e00de */
[----:B--2---:R0:W-:Y:S02]  /*3cdb0*/  STL [R1+0x828], R31 ;  /* 0x0008281f01007387 */ /* 0x0041e40000100800 */
[----:B0-----:R-:W-:Y:S02]  /*3cdc0*/  IMAD.MOV.U32 R31, RZ, RZ, R30 ;  /* 0x000000ffff1f7224 */ /* 0x001fe400078e001e */
.L_x_32025:
[----:B0-----:R-:W-:Y:S05]  /*3cdd0*/  BSYNC B1 ;  /* 0x0000000000017941 */ /* 0x001fea0003800000 */
.L_x_32023:
        /* <DEDUP_REMOVED lines=12> */
.L_x_32027:
[----:B0-----:R-:W2:Y:S01]  /*3cea0*/  LDL.LU R30, [R1+0x828] ;  /* 0x00082800011e7983 */ /* 0x001ea20000300800 */
[----:B------:R-:W-:Y:S02]  /*3ceb0*/  IMAD.MOV.U32 R252, RZ, RZ, R0 ;  /* 0x000000fffffc7224 */ /* 0x000fe400078e0000 */
[----:B------:R-:W-:Y:S01]  /*3cec0*/  IMAD.MOV.U32 R222, RZ, RZ, R225 ;  /* 0x000000ffffde7224 */ /* 0x000fe200078e00e1 */
[----:B--2---:R0:W-:Y:S02]  /*3ced0*/  STL [R1+0x82c], R30 ;  /* 0x00082c1e01007387 */ /* 0x0041e40000100800 */
[----:B0-----:R-:W-:Y:S02]  /*3cee0*/  IMAD.MOV.U32 R30, RZ, RZ, R29 ;  /* 0x000000ffff1e7224 */ /* 0x001fe400078e001d */
.L_x_32028:
[----:B0-----:R-:W-:Y:S05]  /*3cef0*/  BSYNC B1 ;  /* 0x0000000000017941 */ /* 0x001fea0003800000 */
.L_x_32026:
        /* <DEDUP_REMOVED lines=12> */
.L_x_32030:
[----:B0-----:R-:W2:Y:S01]  /*3cfc0*/  LDL.LU R29, [R1+0x82c] ;  /* 0x00082c00011d7983 */ /* 0x001ea20000300800 */
[----:B------:R-:W-:Y:S02]  /*3cfd0*/  IMAD.MOV.U32 R0, RZ, RZ, R252 ;  /* 0x000000ffff007224 */ /* 0x000fe400078e00fc */
[----:B------:R-:W-:Y:S01]  /*3cfe0*/  IMAD.MOV.U32 R225, RZ, RZ, R224 ;  /* 0x000000ffffe17224 */ /* 0x000fe200078e00e0 */
[----:B--2---:R0:W-:Y:S02]  /*3cff0*/  STL [R1+0x828], R29 ;  /* 0x0008281d01007387 */ /* 0x0041e40000100800 */
[----:B0-----:R-:W-:Y:S02]  /*3d000*/  IMAD.MOV.U32 R29, RZ, RZ, R28 ;  /* 0x000000ffff1d7224 */ /* 0x001fe400078e001c */
.L_x_32031:
[----:B0-----:R-:W-:Y:S05]  /*3d010*/  BSYNC B1 ;  /* 0x0000000000017941 */ /* 0x001fea0003800000 */
.L_x_32029:
        /* <DEDUP_REMOVED lines=12> */
.L_x_32033:
[----:B0-----:R-:W2:Y:S01]  /*3d0e0*/  LDL.LU R28, [R1+0x828] ;  /* 0x00082800011c7983 */ /* 0x001ea20000300800 */
[----:B------:R-:W-:Y:S01]  /*3d0f0*/  MOV R252, R0 ;  /* 0x0000000000fc7202 */ /* 0x000fe20000000f00 */
[----:B------:R-:W-:Y:S02]  /*3d100*/  IMAD.MOV.U32 R224, RZ, RZ, R227 ;  /* 0x000000ffffe07224 */ /* 0x000fe400078e00e3 */
[----:B--2---:R0:W-:Y:S02]  /*3d110*/  STL [R1+0x82c], R28 ;  /* 0x00082c1c01007387 */ /* 0x0041e40000100800 */
[----:B0-----:R-:W-:Y:S02]  /*3d120*/  IMAD.MOV.U32 R28, RZ, RZ, R27 ;  /* 0x000000ffff1c7224 */ /* 0x001fe400078e001b */
.L_x_32034:
[----:B0-----:R-:W-:Y:S05]  /*3d130*/  BSYNC B1 ;  /* 0x0000000000017941 */ /* 0x001fea0003800000 */
.L_x_32032:
        /* <DEDUP_REMOVED lines=12> */
.L_x_32036:
[----:B0-----:R-:W2:Y:S01]  /*3d200*/  LDL.LU R27, [R1+0x82c] ;  /* 0x00082c00011b7983 */ /* 0x001ea20000300800 */
[----:B------:R-:W-:Y:S01]  /*3d210*/  IMAD.MOV.U32 R0, RZ, RZ, R252 ;  /* 0x000000ffff007224 */ /* 0x000fe200078e00fc */
[----:B------:R-:W-:Y:S02]  /*3d220*/  MOV R227, R226 ;  /* 0x000000e200e37202 */ /* 0x000fe40000000f00 */
[----:B--2---:R0:W-:Y:S02]  /*3d230*/  STL [R1+0x828], R27 ;  /* 0x0008281b01007387 */ /* 0x0041e40000100800 */
[----:B0-----:R-:W-:Y:S02]  /*3d240*/  IMAD.MOV.U32 R27, RZ, RZ, R26 ;  /* 0x000000ffff1b7224 */ /* 0x001fe400078e001a */
.L_x_32037:
[----:B0-----:R-:W-:Y:S05]  /*3d250*/  BSYNC B1 ;  /* 0x0000000000017941 */ /* 0x001fea0003800000 */
.L_x_32035:
        /* <DEDUP_REMOVED lines=12> */
.L_x_32039:
[----:B0-----:R-:W2:Y:S01]  /*3d320*/  LDL.LU R26, [R1+0x828] ;  /* 0x00082800011a7983 */ /* 0x001ea20000300800 */
[----:B------:R-:W-:Y:S02]  /*3d330*/  IMAD.MOV.U32 R252, RZ, RZ, R0 ;  /* 0x000000fffffc7224 */ /* 0x000fe400078e0000 */
[----:B------:R-:W-:Y:S01]  /*3d340*/  IMAD.MOV.U32 R226, RZ, RZ, R229 ;  /* 0x000000ffffe27224 */ /* 0x000fe200078e00e5 */
[----:B--2---:R0:W-:Y:S02]  /*3d350*/  STL [R1+0x82c], R26 ;  /* 0x00082c1a01007387 */ /* 0x0041e40000100800 */
[----:B0-----:R-:W-:Y:S02]  /*3d360*/  MOV R26, R25 ;  /* 0x00000019001a7202 */ /* 0x001fe40000000f00 */
.L_x_32040:
[----:B0-----:R-:W-:Y:S05]  /*3d370*/  BSYNC B1 ;  /* 0x0000000000017941 */ /* 0x001fea0003800000 */
.L_x_32038:
        /* <DEDUP_REMOVED lines=12> */
.L_x_32042:
[----:B0-----:R-:W2:Y:S01]  /*3d440*/  LDL.LU R25, [R1+0x82c] ;  /* 0x00082c0001197983 */ /* 0x001ea20000300800 */
[----:B------:R-:W-:Y:S02]  /*3d450*/  IMAD.MOV.U32 R0, RZ, RZ, R252 ;  /* 0x000000ffff007224 */ /* 0x000fe400078e00fc */
[----:B------:R-:W-:Y:S01]  /*3d460*/  IMAD.MOV.U32 R229, RZ, RZ, R228 ;  /* 0x000000ffffe57224 */ /* 0x000fe200078e00e4 */
[----:B--2---:R0:W-:Y:S02]  /*3d470*/  STL [R1+0x828], R25 ;  /* 0x0008281901007387 */ /* 0x0041e40000100800 */
[----:B0-----:R-:W-:Y:S02]  /*3d480*/  IMAD.MOV.U32 R25, RZ, RZ, R24 ;  /* 0x000000ffff197224 */ /* 0x001fe400078e0018 */
.L_x_32043:
[----:B0-----:R-:W-:Y:S05]  /*3d490*/  BSYNC B1 ;  /* 0x0000000000017941 */ /* 0x001fea0003800000 */
.L_x_32041:
        /* <DEDUP_REMOVED lines=12> */
.L_x_32045:
[----:B0-----:R-:W2:Y:S01]  /*3d560*/  LDL.LU R24, [R1+0x828] ;  /* 0x0008280001187983 */ /* 0x001ea20000300800 */
[----:B------:R-:W-:Y:S02]  /*3d570*/  IMAD.MOV.U32 R252, RZ, RZ, R0 ;  /* 0x000000fffffc7224 */ /* 0x000fe400078e0000 */
[----:B------:R-:W-:Y:S01]  /*3d580*/  IMAD.MOV.U32 R228, RZ, RZ, R231 ;  /* 0x000000ffffe47224 */ /* 0x000fe200078e00e7 */
[----:B--2---:R0:W-:Y:S02]  /*3d590*/  STL [R1+0x82c], R24 ;  /* 0x00082c1801007387 */ /* 0x0041e40000100800 */
[----:B0-----:R-:W-:Y:S02]  /*3d5a0*/  IMAD.MOV.U32 R24, RZ, RZ, R23 ;  /* 0x000000ffff187224 */ /* 0x001fe400078e0017 */
.L_x_32046:
[----:B0-----:R-:W-:Y:S05]  /*3d5b0*/  BSYNC B1 ;  /* 0x0000000000017941 */ /* 0x001fea0003800000 */
.L_x_32044:
        /* <DEDUP_REMOVED lines=12> */
.L_x_32048:
[----:B0-----:R-:W2:Y:S01]  /*3d680*/  LDL.LU R23, [R1+0x82c] ;  /* 0x00082c0001177983 */ /* 0x001ea20000300800 */
[----:B------:R-:W-:Y:S02]  /*3d690*/  IMAD.MOV.U32 R0, RZ, RZ, R252 ;  /* 0x000000ffff007224 */ /* 0x000fe400078e00fc */
[----:B------:R-:W-:Y:S01]  /*3d6a0*/  IMAD.MOV.U32 R231, RZ, RZ, R230 ;  /* 0x000000ffffe77224 */ /* 0x000fe200078e00e6 */
[----:B--2---:R0:W-:Y:S02]  /*3d6b0*/  STL [R1+0x828], R23 ;  /* 0x0008281701007387 */ /* 0x0041e40000100800 */
[----:B0-----:R-:W-:Y:S02]  /*3d6c0*/  IMAD.MOV.U32 R23, RZ, RZ, R22 ;  /* 0x000000ffff177224 */ /* 0x001fe400078e0016 */
.L_x_32049:
[----:B0-----:R-:W-:Y:S05]  /*3d6d0*/  BSYNC B1 ;  /* 0x0000000000017941 */ /* 0x001fea0003800000 */
.L_x_32047:
        /* <DEDUP_REMOVED lines=12> */
.L_x_32051:
[----:B0-----:R-:W2:Y:S01]  /*3d7a0*/  LDL.LU R22, [R1+0x828] ;  /* 0x0008280001167983 */ /* 0x001ea20000300800 */
[----:B------:R-:W-:Y:S02]  /*3d7b0*/  IMAD.MOV.U32 R252, RZ, RZ, R0 ;  /* 0x000000fffffc7224 */ /* 0x000fe400078e0000 */
[----:B------:R-:W-:Y:S01]  /*3d7c0*/  IMAD.MOV.U32 R230, RZ, RZ, R233 ;  /* 0x000000ffffe67224 */ /* 0x000fe200078e00e9 */
[----:B--2---:R0:W-:Y:S02]  /*3d7d0*/  STL [R1+0x82c], R22 ;  /* 0x00082c1601007387 */ /* 0x0041e40000100800 */
[----:B0-----:R-:W-:Y:S02]  /*3d7e0*/  IMAD.MOV.U32 R22, RZ, RZ, R21 ;  /* 0x000000ffff167224 */ /* 0x001fe400078e0015 */
.L_x_32052:
[----:B0-----:R-:W-:Y:S05]  /*3d7f0*/  BSYNC B1 ;  /* 0x0000000000017941 */ /* 0x001fea0003800000 */
.L_x_32050:
        /* <DEDUP_REMOVED lines=12> */
.L_x_32054:
[----:B0-----:R-:W2:Y:S01]  /*3d8c0*/  LDL.LU R21, [R1+0x82c] ;  /* 0x00082c0001157983 */ /* 0x001ea20000300800 */
[----:B------:R-:W-:Y:S01]  /*3d8d0*/  MOV R0, R252 ;  /* 0x000000fc00007202 */ /* 0x000fe20000000f00 */
[----:B------:R-:W-:Y:S02]  /*3d8e0*/  IMAD.MOV.U32 R233, RZ, RZ, R232 ;  /* 0x000000ffffe97224 */ /* 0x000fe400078e00e8 */
[----:B--2---:R0:W-:Y:S02]  /*3d8f0*/  STL [R1+0x828], R21 ;  /* 0x0008281501007387 */ /* 0x0041e40000100800 */
[----:B0-----:R-:W-:Y:S02]  /*3d900*/  IMAD.MOV.U32 R21, RZ, RZ, R20 ;  /* 0x000000ffff157224 */ /* 0x001fe400078e0014 */
.L_x_32055:
[----:B0-----:R-:W-:Y:S05]  /*3d910*/  BSYNC B1 ;  /* 0x0000000000017941 */ /* 0x001fea0003800000 */
.L_x_32053:
        /* <DEDUP_REMOVED lines=12> */
.L_x_32057:
[----:B0-----:R-:W2:Y:S01]  /*3d9e0*/  LDL.LU R20, [R1+0x828] ;  /* 0x0008280001147983 */ /* 0x001ea20000300800 */
[----:B------:R-:W-:Y:S01]  /*3d9f0*/  IMAD.MOV.U32 R252, RZ, RZ, R0 ;  /* 0x000000fffffc7224 */ /* 0x000fe200078e0000 */
[----:B------:R-:W-:Y:S02]  /*3da00*/  MOV R232, R235 ;  /* 0x000000eb00e87202 */ /* 0x000fe40000000f00 */
[----:B--2---:R0:W-:Y:S02]  /*3da10*/  STL [R1+0x82c], R20 ;  /* 0x00082c1401007387 */ /* 0x0041e40000100800 */
[----:B0-----:R-:W-:Y:S02]  /*3da20*/  IMAD.MOV.U32 R20, RZ, RZ, R19 ;  /* 0x000000ffff147224 */ /* 0x001fe400078e0013 */
.L_x_32058:
[----:B0-----:R-:W-:Y:S05]  /*3da30*/  BSYNC B1 ;  /* 0x0000000000017941 */ /* 0x001fea0003800000 */
.L_x_32056:
        /* <DEDUP_REMOVED lines=12> */
.L_x_32060:
[----:B0-----:R-:W2:Y:S01]  /*3db00*/  LDL.LU R19, [R1+0x82c] ;  /* 0x00082c0001137983 */ /* 0x001ea20000300800 */
[----:B------:R-:W-:Y:S02]  /*3db10*/  IMAD.MOV.U32 R0, RZ, RZ, R252 ;  /* 0x000000ffff007224 */ /* 0x000fe400078e00fc */
[----:B------:R-:W-:Y:S01]  /*3db20*/  IMAD.MOV.U32 R235, RZ, RZ, R234 ;  /* 0x000000ffffeb7224 */ /* 0x000fe200078e00ea */
[----:B--2---:R0:W-:Y:S02]  /*3db30*/  STL [R1+0x828], R19 ;  /* 0x0008281301007387 */ /* 0x0041e40000100800 */
[----:B0-----:R-:W-:Y:S02]  /*3db40*/  MOV R19, R18 ;  /* 0x0000001200137202 */ /* 0x001fe40000000f00 */
.L_x_32061:
[----:B0-----:R-:W-:Y:S05]  /*3db50*/  BSYNC B1 ;  /* 0x0000000000017941 */ /* 0x001fea0003800000 */
.L_x_32059:
        /* <DEDUP_REMOVED lines=12> */
.L_x_32063:
[----:B0-----:R-:W2:Y:S01]  /*3dc20*/  LDL.LU R18, [R1+0x828] ;  /* 0x0008280001127983 */ /* 0x001ea20000300800 */
[----:B------:R-:W-:Y:S02]  /*3dc30*/  IMAD.MOV.U32 R252, RZ, RZ, R0 ;  /* 0x000000fffffc7224 */ /* 0x000fe400078e0000 */
[----:B------:R-:W-:Y:S01]  /*3dc40*/  IMAD.MOV.U32 R234, RZ, RZ, R237 ;  /* 0x000000ffffea7224 */ /* 0x000fe200078e00ed */
[----:B--2---:R0:W-:Y:S02]  /*3dc50*/  STL [R1+0x82c], R18 ;  /* 0x00082c1201007387 */ /* 0x0041e40000100800 */
[----:B0-----:R-:W-:Y:S02]  /*3dc60*/  IMAD.MOV.U32 R18, RZ, RZ, R17 ;  /* 0x000000ffff127224 */ /* 0x001fe400078e0011 */
.L_x_32064:
[----:B0-----:R-:W-:Y:S05]  /*3dc70*/  BSYNC B1 ;  /* 0x0000000000017941 */ /* 0x001fea0003800000 */
.L_x_32062:
        /* <DEDUP_REMOVED lines=12> */
.L_x_32066:
[----:B0-----:R-:W2:Y:S01]  /*3dd40*/  LDL.LU R17, [R1+0x82c] ;  /* 0x00082c0001117983 */ /* 0x001ea20000300800 */
[----:B------:R-:W-:Y:S02]  /*3dd50*/  IMAD.MOV.U32 R0, RZ, RZ, R252 ;  /* 0x000000ffff007224 */ /* 0x000fe400078e00fc */
[----:B------:R-:W-:Y:S01]  /*3dd60*/  IMAD.MOV.U32 R237, RZ, RZ, R236 ;  /* 0x000000ffffed7224 */ /* 0x000fe200078e00ec */
[----:B--2---:R0:W-:Y:S02]  /*3dd70*/  STL [R1+0x828], R17 ;  /* 0x0008281101007387 */ /* 0x0041e40000100800 */
[----:B0-----:R-:W-:Y:S02]  /*3dd80*/  IMAD.MOV.U32 R17, RZ, RZ, R16 ;  /* 0x000000ffff117224 */ /* 0x001fe400078e0010 */
.L_x_32067:
[----:B0-----:R-:W-:Y:S05]  /*3dd90*/  BSYNC B1 ;  /* 0x0000000000017941 */ /* 0x001fea0003800000 */
.L_x_32065:
        /* <DEDUP_REMOVED lines=12> */
.L_x_32069:
[----:B0-----:R-:W2:Y:S01]  /*3de60*/  LDL.LU R16, [R1+0x828] ;  /* 0x0008280001107983 */ /* 0x001ea20000300800 */
[----:B------:R-:W-:Y:S02]  /*3de70*/  IMAD.MOV.U32 R252, RZ, RZ, R0 ;  /* 0x000000fffffc7224 */ /* 0x000fe400078e0000 */
[----:B------:R-:W-:Y:S01]  /*3de80*/  IMAD.MOV.U32 R236, RZ, RZ, R239 ;  /* 0x000000ffffec7224 */ /* 0x000fe200078e00ef */
[----:B--2---:R0:W-:Y:S02]  /*3de90*/  STL [R1+0x82c], R16 ;  /* 0x00082c1001007387 */ /* 0x0041e40000100800 */
[----:B0-----:R-:W-:Y:S02]  /*3dea0*/  IMAD.MOV.U32 R16, RZ, RZ, R15 ;  /* 0x000000ffff107224 */ /* 0x001fe400078e000f */
.L_x_32070:
[----:B0-----:R-:W-:Y:S05]  /*3deb0*/  BSYNC B1 ;  /* 0x0000000000017941 */ /* 0x001fea0003800000 */
.L_x_32068:
        /* <DEDUP_REMOVED lines=12> */
.L_x_32072:
[----:B0-----:R-:W2:Y:S01]  /*3df80*/  LDL.LU R15, [R1+0x82c] ;  /* 0x00082c00010f7983 */ /* 0x001ea20000300800 */
[----:B------:R-:W-:Y:S02]  /*3df90*/  IMAD.MOV.U32 R0, RZ, RZ, R252 ;  /* 0x000000ffff007224 */ /* 0x000fe400078e00fc */
[----:B------:R-:W-:Y:S01]  /*3dfa0*/  IMAD.MOV.U32 R239, RZ, RZ, R238 ;  /* 0x000000ffffef7224 */ /* 0x000fe200078e00ee */
[----:B--2---:R0:W-:Y:S02]  /*3dfb0*/  STL [R1+0x828], R15 ;  /* 0x0008280f01007387 */ /* 0x0041e40000100800 */
[----:B0-----:R-:W-:Y:S02]  /*3dfc0*/  IMAD.MOV.U32 R15, RZ, RZ, R14 ;  /* 0x000000ffff0f7224 */ /* 0x001fe400078e000e */
.L_x_32073:
[----:B0-----:R-:W-:Y:S05]  /*3dfd0*/  BSYNC B1 ;  /* 0x0000000000017941 */ /* 0x001fea0003800000 */
.L_x_32071:
        /* <DEDUP_REMOVED lines=12> */
.L_x_32075:
[----:B0-----:R-:W2:Y:S01]  /*3e0a0*/  LDL.LU R14, [R1+0x828] ;  /* 0x00082800010e7983 */ /* 0x001ea20000300800 */
[----:B------:R-:W-:Y:S01]  /*3e0b0*/  MOV R252, R0 ;  /* 0x0000000000fc7202 */ /* 0x000fe20000000f00 */
[----:B------:R-:W-:Y:S02]  /*3e0c0*/  IMAD.MOV.U32 R238, RZ, RZ, R241 ;  /* 0x000000ffffee7224 */ /* 0x000fe400078e00f1 */
[----:B--2---:R0:W-:Y:S02]  /*3e0d0*/  STL [R1+0x82c], R14 ;  /* 0x00082c0e01007387 */ /* 0x0041e40000100800 */
[----:B0-----:R-:W-:Y:S02]  /*3e0e0*/  IMAD.MOV.U32 R14, RZ, RZ, R13 ;  /* 0x000000ffff0e7224 */ /* 0x001fe400078e000d */
.L_x_32076:
[----:B0-----:R-:W-:Y:S05]  /*3e0f0*/  BSYNC B1 ;  /* 0x0000000000017941 */ /* 0x001fea0003800000 */
.L_x_32074:
        /* <DEDUP_REMOVED lines=12> */
.L_x_32078:
[----:B0-----:R-:W2:Y:S01]  /*3e1c0*/  LDL.LU R13, [R1+0x82c] ;  /* 0x00082c00010d7983 */ /* 0x001ea20000300800 */
[----:B------:R-:W-:Y:S01]  /*3e1d0*/  IMAD.MOV.U32 R0, RZ, RZ, R252 ;  /* 0x000000ffff007224 */ /* 0x000fe200078e00fc */
[----:B------:R-:W-:Y:S02]  /*3e1e0*/  MOV R241, R240 ;  /* 0x000000f000f17202 */ /* 0x000fe40000000f00 */
[----:B--2---:R0:W-:Y:S02]  /*3e1f0*/  STL [R1+0x828], R13 ;  /* 0x0008280d01007387 */ /* 0x0041e40000100800 */
[----:B0-----:R-:W-:Y:S02]  /*3e200*/  IMAD.MOV.U32 R13, RZ, RZ, R12 ;  /* 0x000000ffff0d7224 */ /* 0x001fe400078e000c */
.L_x_32079:
[----:B0-----:R-:W-:Y:S05]  /*3e210*/  BSYNC B1 ;  /* 0x0000000000017941 */ /* 0x001fea0003800000 */
.L_x_32077:
        /* <DEDUP_REMOVED lines=12> */
.L_x_32081:
[----:B0-----:R-:W2:Y:S01]  /*3e2e0*/  LDL.LU R12, [R1+0x828] ;  /* 0x00082800010c7983 */ /* 0x001ea20000300800 */
[----:B------:R-:W-:Y:S02]  /*3e2f0*/  IMAD.MOV.U32 R252, RZ, RZ, R0 ;  /* 0x000000fffffc7224 */ /* 0x000fe400078e0000 */
[----:B------:R-:W-:Y:S01]  /*3e300*/  IMAD.MOV.U32 R240, RZ, RZ, R243 ;  /* 0x000000fffff07224 */ /* 0x000fe200078e00f3 */
[----:B--2---:R0:W-:Y:S02]  /*3e310*/  STL [R1+0x82c], R12 ;  /* 0x00082c0c01007387 */ /* 0x0041e40000100800 */
[----:B0-----:R-:W-:Y:S02]  /*3e320*/  MOV R12, R11 ;  /* 0x0000000b000c7202 */ /* 0x001fe40000000f00 */
.L_x_32082:
[----:B0-----:R-:W-:Y:S05]  /*3e330*/  BSYNC B1 ;  /* 0x0000000000017941 */ /* 0x001fea0003800000 */
.L_x_32080:
        /* <DEDUP_REMOVED lines=12> */
.L_x_32084:
[----:B0-----:R-:W2:Y:S01]  /*3e400*/  LDL.LU R11, [R1+0x82c] ;  /* 0x00082c00010b7983 */ /* 0x001ea20000300800 */
[----:B------:R-:W-:Y:S02]  /*3e410*/  IMAD.MOV.U32 R0, RZ, RZ, R252 ;  /* 0x000000ffff007224 */ /* 0x000fe400078e00fc */
[----:B------:R-:W-:Y:S01]  /*3e420*/  IMAD.MOV.U32 R243, RZ, RZ, R242 ;  /* 0x000000fffff37224 */ /* 0x000fe200078e00f2 */
[----:B--2---:R0:W-:Y:S02]  /*3e430*/  STL [R1+0x828], R11 ;  /* 0x0008280b01007387 */ /* 0x0041e40000100800 */
[----:B0-----:R-:W-:Y:S02]  /*3e440*/  IMAD.MOV.U32 R11, RZ, RZ, R10 ;  /* 0x000000ffff0b7224 */ /* 0x001fe400078e000a */
.L_x_32085:
[----:B0-----:R-:W-:Y:S05]  /*3e450*/  BSYNC B1 ;  /* 0x0000000000017941 */ /* 0x001fea0003800000 */
.L_x_32083:
        /* <DEDUP_REMOVED lines=12> */
.L_x_32087:
[----:B0-----:R-:W2:Y:S01]  /*3e520*/  LDL.LU R10, [R1+0x828] ;  /* 0x00082800010a7983 */ /* 0x001ea20000300800 */
[----:B------:R-:W-:Y:S02]  /*3e530*/  IMAD.MOV.U32 R252, RZ, RZ, R0 ;  /* 0x000000fffffc7224 */ /* 0x000fe400078e0000 */
[----:B------:R-:W-:Y:S01]  /*3e540*/  IMAD.MOV.U32 R242, RZ, RZ, R245 ;  /* 0x000000fffff27224 */ /* 0x000fe200078e00f5 */
[----:B--2---:R0:W-:Y:S02]  /*3e550*/  STL [R1+0x82c], R10 ;  /* 0x00082c0a01007387 */ /* 0x0041e40000100800 */
[----:B0-----:R-:W-:Y:S02]  /*3e560*/  IMAD.MOV.U32 R10, RZ, RZ, R9 ;  /* 0x000000ffff0a7224 */ /* 0x001fe400078e0009 */
.L_x_32088:
[----:B0-----:R-:W-:Y:S05]  /*3e570*/  BSYNC B1 ;  /* 0x0000000000017941 */ /* 0x001fea0003800000 */
.L_x_32086:
        /* <DEDUP_REMOVED lines=12> */
.L_x_32090:
[----:B0-----:R-:W2:Y:S01]  /*3e640*/  LDL.LU R9, [R1+0x82c] ;  /* 0x00082c0001097983 */ /* 0x001ea20000300800 */
[----:B------:R-:W-:Y:S02]  /*3e650*/  IMAD.MOV.U32 R0, RZ, RZ, R252 ;  /* 0x000000ffff007224 */ /* 0x000fe400078e00fc */
[----:B------:R-:W-:Y:S01]  /*3e660*/  IMAD.MOV.U32 R245, RZ, RZ, R244 ;  /* 0x000000fffff57224 */ /* 0x000fe200078e00f4 */
[----:B--2---:R0:W-:Y:S02]  /*3e670*/  STL [R1+0x828], R9 ;  /* 0x0008280901007387 */ /* 0x0041e40000100800 */
[----:B0-----:R-:W-:Y:S02]  /*3e680*/  IMAD.MOV.U32 R9, RZ, RZ, R8 ;  /* 0x000000ffff097224 */ /* 0x001fe400078e0008 */
.L_x_32091:
[----:B0-----:R-:W-:Y:S05]  /*3e690*/  BSYNC B1 ;  /* 0x0000000000017941 */ /* 0x001fea0003800000 */
.L_x_32089:
        /* <DEDUP_REMOVED lines=12> */
.L_x_32093:
[----:B0-----:R-:W2:Y:S01]  /*3e760*/  LDL.LU R8, [R1+0x828] ;  /* 0x0008280001087983 */ /* 0x001ea20000300800 */
[----:B------:R-:W-:Y:S02]  /*3e770*/  IMAD.MOV.U32 R252, RZ, RZ, R0 ;  /* 0x000000fffffc7224 */ /* 0x000fe400078e0000 */
[----:B------:R-:W-:Y:S01]  /*3e780*/  IMAD.MOV.U32 R244, RZ, RZ, R247 ;  /* 0x000000fffff47224 */ /* 0x000fe200078e00f7 */
[----:B--2---:R0:W-:Y:S02]  /*3e790*/  STL [R1+0x82c], R8 ;  /* 0x00082c0801007387 */ /* 0x0041e40000100800 */
[----:B0-----:R-:W-:Y:S02]  /*3e7a0*/  IMAD.MOV.U32 R8, RZ, RZ, R7 ;  /* 0x000000ffff087224 */ /* 0x001fe400078e0007 */
.L_x_32094:
[----:B0-----:R-:W-:Y:S05]  /*3e7b0*/  BSYNC B1 ;  /* 0x0000000000017941 */ /* 0x001fea0003800000 */
.L_x_32092:
        /* <DEDUP_REMOVED lines=12> */
.L_x_32096:
[----:B0-----:R-:W2:Y:S01]  /*3e880*/  LDL.LU R7, [R1+0x82c] ;  /* 0x00082c0001077983 */ /* 0x001ea20000300800 */
[----:B------:R-:W-:Y:S01]  /*3e890*/  MOV R0, R252 ;  /* 0x000000fc00007202 */ /* 0x000fe20000000f00 */
[----:B------:R-:W-:Y:S02]  /*3e8a0*/  IMAD.MOV.U32 R247, RZ, RZ, R246 ;  /* 0x000000fffff77224 */ /* 0x000fe400078e00f6 */
[----:B--2---:R0:W-:Y:S02]  /*3e8b0*/  STL [R1+0x828], R7 ;  /* 0x0008280701007387 */ /* 0x0041e40000100800 */
[----:B0-----:R-:W-:Y:S02]  /*3e8c0*/  IMAD.MOV.U32 R7, RZ, RZ, R6 ;  /* 0x000000ffff077224 */ /* 0x001fe400078e0006 */
.L_x_32097:
[----:B0-----:R-:W-:Y:S05]  /*3e8d0*/  BSYNC B1 ;  /* 0x0000000000017941 */ /* 0x001fea0003800000 */
.L_x_32095:
        /* <DEDUP_REMOVED lines=12> */
.L_x_32099:
[----:B0-----:R-:W2:Y:S01]  /*3e9a0*/  LDL.LU R6, [R1+0x828] ;  /* 0x0008280001067983 */ /* 0x001ea20000300800 */
[----:B------:R-:W-:Y:S01]  /*3e9b0*/  IMAD.MOV.U32 R252, RZ, RZ, R0 ;  /* 0x000000fffffc7224 */ /* 0x000fe200078e0000 */
[----:B------:R-:W-:Y:S02]  /*3e9c0*/  MOV R246, R249 ;  /* 0x000000f900f67202 */ /* 0x000fe40000000f00 */
[----:B--2---:R0:W-:Y:S02]  /*3e9d0*/  STL [R1+0x830], R6 ;  /* 0x0008300601007387 */ /* 0x0041e40000100800 */
[----:B0-----:R-:W-:Y:S02]  /*3e9e0*/  IMAD.MOV.U32 R6, RZ, RZ, R5 ;  /* 0x000000ffff067224 */ /* 0x001fe400078e0005 */
.L_x_32100:
[----:B0-----:R-:W-:Y:S05]  /*3e9f0*/  BSYNC B1 ;  /* 0x0000000000017941 */ /* 0x001fea0003800000 */
.L_x_32098:
        /* <DEDUP_REMOVED lines=12> */
.L_x_32102:
[----:B0-----:R-:W2:Y:S01]  /*3eac0*/  LDL.LU R5, [R1+0x830] ;  /* 0x0008300001057983 */ /* 0x001ea20000300800 */
[----:B------:R-:W-:Y:S02]  /*3ead0*/  IMAD.MOV.U32 R0, RZ, RZ, R252 ;  /* 0x000000ffff007224 */ /* 0x000fe400078e00fc */
[----:B------:R-:W-:Y:S01]  /*3eae0*/  IMAD.MOV.U32 R249, RZ, RZ, R248 ;  /* 0x000000fffff97224 */ /* 0x000fe200078e00f8 */
[----:B--2---:R0:W-:Y:S02]  /*3eaf0*/  STL [R1+0x82c], R5 ;  /* 0x00082c0501007387 */ /* 0x0041e40000100800 */
[----:B0-----:R-:W-:Y:S02]  /*3eb00*/  MOV R5, R4 ;  /* 0x0000000400057202 */ /* 0x001fe40000000f00 */
.L_x_32103:
[----:B0-----:R-:W-:Y:S05]  /*3eb10*/  BSYNC B1 ;  /* 0x0000000000017941 */ /* 0x001fea0003800000 */
.L_x_32101:
        /* <DEDUP_REMOVED lines=12> */
.L_x_32105:
[----:B0-----:R-:W-:Y:S01]  /*3ebe0*/  STL [R1+0x828], R0 ;  /* 0x0008280001007387 */ /* 0x001fe20000100800 */
[----:B------:R-:W-:Y:S02]  /*3ebf0*/  IMAD.MOV.U32 R4, RZ, RZ, R252 ;  /* 0x000000ffff047224 */ /* 0x000fe400078e00fc */
[----:B------:R-:W-:-:S03]  /*3ec00*/  IMAD.MOV.U32 R248, RZ, RZ, R251 ;  /* 0x000000fffff87224 */ /* 0x000fc600078e00fb */
[----:B------:R0:W-:Y:S02]  /*3ec10*/  STL [R1+0x830], R4 ;  /* 0x0008300401007387 */ /* 0x0001e40000100800 */
[----:B0-----:R-:W-:Y:S02]  /*3ec20*/  IMAD.MOV.U32 R4, RZ, RZ, R3 ;  /* 0x000000ffff047224 */ /* 0x001fe400078e0003 */
.L_x_32106:
[----:B0-----:R-:W-:Y:S05]  /*3ec30*/  BSYNC B1 ;  /* 0x0000000000017941 */ /* 0x001fea0003800000 */
.L_x_32104:
        /* <DEDUP_REMOVED lines=13> */
.L_x_32108:
[----:B0-----:R-:W2:Y:S01]  /*3ed10*/  LDL.LU R3, [R1+0x830] ;  /* 0x0008300001037983 */ /* 0x001ea20000300800 */
[----:B------:R-:W-:Y:S02]  /*3ed20*/  IMAD.MOV.U32 R252, RZ, RZ, R0 ;  /* 0x000000fffffc7224 */ /* 0x000fe400078e0000 */
[----:B------:R-:W-:Y:S01]  /*3ed30*/  IMAD.MOV.U32 R251, RZ, RZ, R250 ;  /* 0x000000fffffb7224 */ /* 0x000fe200078e00fa */
[----:B--2---:R0:W-:Y:S02]  /*3ed40*/  STL [R1+0x82c], R3 ;  /* 0x00082c0301007387 */ /* 0x0041e40000100800 */
[----:B0-----:R-:W-:Y:S02]  /*3ed50*/  IMAD.MOV.U32 R3, RZ, RZ, R2 ;  /* 0x000000ffff037224 */ /* 0x001fe400078e0002 */
.L_x_32109:
[----:B0-----:R-:W-:Y:S05]  /*3ed60*/  BSYNC B1 ;  /* 0x0000000000017941 */ /* 0x001fea0003800000 */
.L_x_32107:
        /* <DEDUP_REMOVED lines=13> */
.L_x_32111:
[----:B------:R-:W2:Y:S01]  /*3ee40*/  LDL.LU R2, [R1+0x82c] ;  /* 0x00082c0001027983 */ /* 0x000ea20000300800 */
[----:B------:R-:W-:-:S03]  /*3ee50*/  MOV R0, R252 ;  /* 0x000000fc00007202 */ /* 0x000fc60000000f00 */
[----:B------:R0:W5:Y:S04]  /*3ee60*/  LDL.LU R250, [R1+0x824] ;  /* 0x0008240001fa7983 */ /* 0x0001680000300800 */
[----:B--2---:R2:W-:Y:S04]  /*3ee70*/  STL [R1+0x828], R2 ;  /* 0x0008280201007387 */ /* 0x0045e80000100800 */
[----:B--2---:R0:W5:Y:S02]  /*3ee80*/  LDL.LU R2, [R1+0x81c] ;  /* 0x00081c0001027983 */ /* 0x0041640000300800 */
.L_x_32112:
[----:B------:R-:W-:Y:S05]  /*3ee90*/  BSYNC B1 ;  /* 0x0000000000017941 */ /* 0x000fea0003800000 */
.L_x_32110:
        /* <DEDUP_REMOVED lines=20> */
.L_x_32114:
        /* <DEDUP_REMOVED lines=11> */
.L_x_32115:
[----:B--2---:R-:W-:Y:S05]  /*3f090*/  BSYNC B1 ;  /* 0x0000000000017941 */ /* 0x004fea0003800000 */
.L_x_32113:
[----:B------:R-:W2:Y:S02]  /*3f0a0*/  LDL.LU R0, [R1+0x834] ;  /* 0x0008340001007983 */ /* 0x000ea40000300800 */
[----:B--2---:R-:W-:-:S05]  /*3f0b0*/  IADD3 R0, R0, 0x4, RZ ;  /* 0x0000000400007810 */ /* 0x004fca0007ffe0ff */
[----:B------:R2:W-:Y:S01]  /*3f0c0*/  STL [R1+0x834], R0 ;  /* 0x0008340001007387 */ /* 0x0005e20000100800 */
[----:B------:R-:W-:Y:S01]  /*3f0d0*/  @!P1 CALL.REL.NOINC `(.L_x_32116) ;  /* 0x0000001000009944 */ /* 0x000fe20003c00000 */
[----:B------:R-:W-:Y:S05]  /*3f0e0*/  BRA `(.L_x_32117) ;  /* 0xffff6e8000007947 */ /* 0x000fea000383ffff */
.L_x_32116:
        /* <DEDUP_REMOVED lines=11> */
.L_x_31734:
[----:B------:R-:W-:Y:S05]  /*3f1a0*/  BSYNC B0 ;  /* 0x0000000000007941 */ /* 0x000fea0003800000 */
.L_x_31733:
        /* <DEDUP_REMOVED lines=429> */
.L_x_32502:
        /* <DEDUP_REMOVED lines=28> */
[----:B------:R-:W-:Y:S01]  /*40e40*/  IMAD.MOV.U32 R252, RZ, RZ, R0 ;  /* 0x000000fffffc7224 */ /* 0x000fe200078e0000 */
[----:B------:R-:W-:-:S04]  /*40e50*/  MOV R0, R126 ;  /* 0x0000007e00007202 */ /* 0x000fc80000000f00 */
[----:B------:R0:W-:Y:S07]  /*40e60*/  STL [R1+0x828], R252 ;  /* 0x000828fc01007387 */ /* 0x0001ee0000100800 */
[----:B------:R-:W-:Y:S05]  /*40e70*/  @P0 BRA `(.L_x_32122) ;  /* 0x0000006000000947 */ /* 0x000fea0003800000 */
.L_x_32121:
[----:B0-----:R-:W2:Y:S01]  /*40e80*/  LDL.LU R252, [R1+0x814] ;  /* 0x0008140001fc7983 */ /* 0x001ea20000300800 */
[----:B------:R-:W-:-:S03]  /*40e90*/  IMAD.MOV.U32 R0, RZ, RZ, R127 ;  /* 0x000000ffff007224 */ /* 0x000fc600078e007f */
[----:B--2---:R0:W-:Y:S04]  /*40ea0*/  STL [R1+0x828], R252 ;  /* 0x000828fc01007387 */ /* 0x0041e80000100800 */
[----:B0-----:R-:W2:Y:S01]  /*40eb0*/  LDL.LU R252, [R1+0x810] ;  /* 0x0008100001fc7983 */ /* 0x001ea20000300800 */
[----:B------:R-:W-:-:S03]  /*40ec0*/  IMAD.MOV.U32 R127, RZ, RZ, R126 ;  /* 0x000000ffff7f7224 */ /* 0x000fc600078e007e */
[----:B--2---:R0:W-:Y:S04]  /*40ed0*/  STL [R1+0x814], R252 ;  /* 0x000814fc01007387 */ /* 0x0041e80000100800 */
.L_x_32122:
[----:B------:R-:W-:Y:S05]  /*40ee0*/  BSYNC B1 ;  /* 0x0000000000017941 */ /* 0x000fea0003800000 */
.L_x_32120:
        /* <DEDUP_REMOVED lines=12> */
.L_x_32124:
[----:B------:R-:W2:Y:S01]  /*40fb0*/  LDL.LU R126, [R1+0x828] ;  /* 0x00082800017e7983 */ /* 0x000ea20000300800 */
[----:B0-----:R-:W-:-:S03]  /*40fc0*/  IMAD.MOV.U32 R252, RZ, RZ, R0 ;  /* 0x000000fffffc7224 */ /* 0x001fc600078e0000 */
[----:B------:R-:W-:Y:S04]  /*40fd0*/  STL [R1+0x810], R129 ;  /* 0x0008108101007387 */ /* 0x000fe80000100800 */
[----:B--2---:R0:W-:Y:S02]  /*40fe0*/  STL [R1+0x82c], R126 ;  /* 0x00082c7e01007387 */ /* 0x0041e40000100800 */
[----:B0-----:R-:W-:Y:S02]  /*40ff0*/  IMAD.MOV.U32 R126, RZ, RZ, R125 ;  /* 0x000000ffff7e7224 */ /* 0x001fe400078e007d */
.L_x_32125:
[----:B------:R-:W-:Y:S05]  /*41000*/  BSYNC B1 ;  /* 0x0000000000017941 */ /* 0x000fea0003800000 */
.L_x_32123:
        /* <DEDUP_REMOVED lines=12> */
.L_x_32127:
[----:B0-----:R-:W2:Y:S01]  /*410d0*/  LDL.LU R125, [R1+0x82c] ;  /* 0x00082c00017d7983 */ /* 0x001ea20000300800 */
[----:B------:R-:W-:Y:S02]  /*410e0*/  IMAD.MOV.U32 R0, RZ, RZ, R252 ;  /* 0x000000ffff007224 */ /* 0x000fe400078e00fc */
[----:B------:R-:W-:Y:S01]  /*410f0*/  IMAD.MOV.U32 R129, RZ, RZ, R128 ;  /* 0x000000ffff817224 */ /* 0x000fe200078e0080 */
[----:B--2---:R0:W-:Y:S02]  /*41100*/  STL [R1+0x828], R125 ;  /* 0x0008287d01007387 */ /* 0x0041e40000100800 */
[----:B0-----:R-:W-:Y:S02]  /*41110*/  IMAD.MOV.U32 R125, RZ, RZ, R124 ;  /* 0x000000ffff7d7224 */ /* 0x001fe400078e007c */
.L_x_32128:
[----:B0-----:R-:W-:Y:S05]  /*41120*/  BSYNC B1 ;  /* 0x0000000000017941 */ /* 0x001fea0003800000 */
.L_x_32126:
        /* <DEDUP_REMOVED lines=12> */
.L_x_32130:
[----:B0-----:R-:W2:Y:S01]  /*411f0*/  LDL.LU R124, [R1+0x828] ;  /* 0x00082800017c7983 */ /* 0x001ea20000300800 */
[----:B------:R-:W-:Y:S02]  /*41200*/  IMAD.MOV.U32 R252, RZ, RZ, R0 ;  /* 0x000000fffffc7224 */ /* 0x000fe400078e0000 */
[----:B------:R-:W-:Y:S01]  /*41210*/  IMAD.MOV.U32 R128, RZ, RZ, R131 ;  /* 0x000000ffff807224 */ /* 0x000fe200078e0083 */
[----:B--2---:R0:W-:Y:S02]  /*41220*/  STL [R1+0x82c], R124 ;  /* 0x00082c7c01007387 */ /* 0x0041e40000100800 */
[----:B0-----:R-:W-:Y:S02]  /*41230*/  IMAD.MOV.U32 R124, RZ, RZ, R123 ;  /* 0x000000ffff7c7224 */ /* 0x001fe400078e007b */
.L_x_32131:
[----:B0-----:R-:W-:Y:S05]  /*41240*/  BSYNC B1 ;  /* 0x0000000000017941 */ /* 0x001fea0003800000 */
.L_x_32129:
        /* <DEDUP_REMOVED lines=12> */
.L_x_32133:
[----:B0-----:R-:W2:Y:S01]  /*41310*/  LDL.LU R123, [R1+0x82c] ;  /* 0x00082c00017b7983 */ /* 0x001ea20000300800 */
[----:B------:R-:W-:Y:S02]  /*41320*/  IMAD.MOV.U32 R0, RZ, RZ, R252 ;  /* 0x000000ffff007224 */ /* 0x000fe400078e00fc */
[----:B------:R-:W-:Y:S01]  /*41330*/  IMAD.MOV.U32 R131, RZ, RZ, R130 ;  /* 0x000000ffff837224 */ /* 0x000fe200078e0082 */
[----:B--2---:R0:W-:Y:S02]  /*41340*/  STL [R1+0x828], R123 ;  /* 0x0008287b01007387 */ /* 0x0041e40000100800 */
[----:B0-----:R-:W-:Y:S02]  /*41350*/  IMAD.MOV.U32 R123, RZ, RZ, R122 ;  /* 0x000000ffff7b7224 */ /* 0x001fe400078e007a */
.L_x_32134:
[----:B0-----:R-:W-:Y:S05]  /*41360*/  BSYNC B1 ;  /* 0x0000000000017941 */ /* 0x001fea0003800000 */
.L_x_32132:
        /* <DEDUP_REMOVED lines=12> */
.L_x_32136:
[----:B0-----:R-:W2:Y:S01]  /*41430*/  LDL.LU R122, [R1+0x828] ;  /* 0x00082800017a7983 */ /* 0x001ea20000300800 */
[----:B------:R-:W-:Y:S01]  /*41440*/  MOV R252, R0 ;  /* 0x0000000000fc7202 */ /* 0x000fe20000000f00 */
[----:B------:R-:W-:Y:S02]  /*41450*/  IMAD.MOV.U32 R130, RZ, RZ, R133 ;  /* 0x000000ffff827224 */ /* 0x000fe400078e0085 */
[----:B--2---:R0:W-:Y:S02]  /*41460*/  STL [R1+0x82c], R122 ;  /* 0x00082c7a01007387 */ /* 0x0041e40000100800 */
[----:B0-----:R-:W-:Y:S02]  /*41470*/  IMAD.MOV.U32 R122, RZ, RZ, R121 ;  /* 0x000000ffff7a7224 */ /* 0x001fe400078e0079 */
.L_x_32137:
[----:B0-----:R-:W-:Y:S05]  /*41480*/  BSYNC B1 ;  /* 0x0000000000017941 */ /* 0x001fea0003800000 */
.L_x_32135:
        /* <DEDUP_REMOVED lines=12> */
.L_x_32139:
[----:B0-----:R-:W2:Y:S01]  /*41550*/  LDL.LU R121, [R1+0x82c] ;  /* 0x00082c0001797983 */ /* 0x001ea20000300800 */
[----:B------:R-:W-:Y:S01]  /*41560*/  IMAD.MOV.U32 R0, RZ, RZ, R252 ;  /* 0x000000ffff007224 */ /* 0x000fe200078e00fc */
[----:B------:R-:W-:Y:S02]  /*41570*/  MOV R133, R132 ;  /* 0x0000008400857202 */ /* 0x000fe40000000f00 */
[----:B--2---:R0:W-:Y:S02]  /*41580*/  STL [R1+0x828], R121 ;  /* 0x0008287901007387 */ /* 0x0041e40000100800 */
[----:B0-----:R-:W-:Y:S02]  /*41590*/  IMAD.MOV.U32 R121, RZ, RZ, R120 ;  /* 0x000000ffff797224 */ /* 0x001fe400078e0078 */
.L_x_32140:
[----:B0-----:R-:W-:Y:S05]  /*415a0*/  BSYNC B1 ;  /* 0x0000000000017941 */ /* 0x001fea0003800000 */
.L_x_32138:
        /* <DEDUP_REMOVED lines=12> */
.L_x_32142:
[----:B0-----:R-:W2:Y:S01]  /*41670*/  LDL.LU R120, [R1+0x828] ;  /* 0x0008280001787983 */ /* 0x001ea20000300800 */
[----:B------:R-:W-:Y:S02]  /*41680*/  IMAD.MOV.U32 R252, RZ, RZ, R0 ;  /* 0x000000fffffc7224 */ /* 0x000fe400078e0000 */
[----:B------:R-:W-:Y:S01]  /*41690*/  IMAD.MOV.U32 R132, RZ, RZ, R135 ;  /* 0x000000ffff847224 */ /* 0x000fe200078e0087 */
[----:B--2---:R0:W-:Y:S02]  /*416a0*/  STL [R1+0x82c], R120 ;  /* 0x00082c7801007387 */ /* 0x0041e40000100800 */
[----:B0-----:R-:W-:Y:S02]  /*416b0*/  MOV R120, R119 ;  /* 0x0000007700787202 */ /* 0x001fe40000000f00 */
.L_x_32143:
[----:B0-----:R-:W-:Y:S05]  /*416c0*/  BSYNC B1 ;  /* 0x0000000000017941 */ /* 0x001fea0003800000 */
.L_x_32141:
        /* <DEDUP_REMOVED lines=12> */
.L_x_32145:
[----:B0-----:R-:W2:Y:S01]  /*41790*/  LDL.LU R119, [R1+0x82c] ;  /* 0x00082c0001777983 */ /* 0x001ea20000300800 */
[----:B------:R-:W-:Y:S02]  /*417a0*/  IMAD.MOV.U32 R0, RZ, RZ, R252 ;  /* 0x000000ffff007224 */ /* 0x000fe400078e00fc */
[----:B------:R-:W-:Y:S01]  /*417b0*/  IMAD.MOV.U32 R135, RZ, RZ, R134 ;  /* 0x000000ffff877224 */ /* 0x000fe200078e0086 */
[----:B--2---:R0:W-:Y:S02]  /*417c0*/  STL [R1+0x828], R119 ;  /* 0x0008287701007387 */ /* 0x0041e40000100800 */
[----:B0-----:R-:W-:Y:S02]  /*417d0*/  IMAD.MOV.U32 R119, RZ, RZ, R118 ;  /* 0x000000ffff777224 */ /* 0x001fe400078e0076 */
.L_x_32146:
[----:B0-----:R-:W-:Y:S05]  /*417e0*/  BSYNC B1 ;  /* 0x0000000000017941 */ /* 0x001fea0003800000 */
.L_x_32144:
        /* <DEDUP_REMOVED lines=12> */
.L_x_32148:
[----:B0-----:R-:W2:Y:S01]  /*418b0*/  LDL.LU R118, [R1+0x828] ;  /* 0x0008280001767983 */ /* 0x001ea20000300800 */
[----:B------:R-:W-:Y:S02]  /*418c0*/  IMAD.MOV.U32 R252, RZ, RZ, R0 ;  /* 0x000000fffffc7224 */ /* 0x000fe400078e0000 */
[----:B------:R-:W-:Y:S01]  /*418d0*/  IMAD.MOV.U32 R134, RZ, RZ, R137 ;  /* 0x000000ffff867224 */ /* 0x000fe200078e0089 */
[----:B--2---:R0:W-:Y:S02]  /*418e0*/  STL [R1+0x82c], R118 ;  /* 0x00082c7601007387 */ /* 0x0041e40000100800 */
[----:B0-----:R-:W-:Y:S02]  /*418f0*/  IMAD.MOV.U32 R118, RZ, RZ, R117 ;  /* 0x000000ffff767224 */ /* 0x001fe400078e0075 */
.L_x_32149:
[----:B0-----:R-:W-:Y:S05]  /*41900*/  BSYNC B1 ;  /* 0x0000000000017941 */ /* 0x001fea0003800000 */
.L_x_32147:
        /* <DEDUP_REMOVED lines=12> */
.L_x_32151:
[----:B0-----:R-:W2:Y:S01]  /*419d0*/  LDL.LU R117, [R1+0x82c] ;  /* 0x00082c0001757983 */ /* 0x001ea20000300800 */
[----:B------:R-:W-:Y:S02]  /*419e0*/  IMAD.MOV.U32 R0, RZ, RZ, R252 ;  /* 0x000000ffff007224 */ /* 0x000fe400078e00fc */
[----:B------:R-:W-:Y:S01]  /*419f0*/  IMAD.MOV.U32 R137, RZ, RZ, R136 ;  /* 0x000000ffff897224 */ /* 0x000fe200078e0088 */
[----:B--2---:R0:W-:Y:S02]  /*41a00*/  STL [R1+0x828], R117 ;  /* 0x0008287501007387 */ /* 0x0041e40000100800 */
[----:B0-----:R-:W-:Y:S02]  /*41a10*/  IMAD.MOV.U32 R117, RZ, RZ, R116 ;  /* 0x000000ffff757224 */ /* 0x001fe400078e0074 */
.L_x_32152:
[----:B0-----:R-:W-:Y:S05]  /*41a20*/  BSYNC B1 ;  /* 0x0000000000017941 */ /* 0x001fea0003800000 */
.L_x_32150:
        /* <DEDUP_REMOVED lines=12> */
.L_x_32154:
[----:B0-----:R-:W2:Y:S01]  /*41af0*/  LDL.LU R116, [R1+0x828] ;  /* 0x0008280001747983 */ /* 0x001ea20000300800 */
[----:B------:R-:W-:Y:S02]  /*41b00*/  IMAD.MOV.U32 R252, RZ, RZ, R0 ;  /* 0x000000fffffc7224 */ /* 0x000fe400078e0000 */
[----:B------:R-:W-:Y:S01]  /*41b10*/  IMAD.MOV.U32 R136, RZ, RZ, R139 ;  /* 0x000000ffff887224 */ /* 0x000fe200078e008b */
[----:B--2---:R0:W-:Y:S02]  /*41b20*/  STL [R1+0x82c], R116 ;  /* 0x00082c7401007387 */ /* 0x0041e40000100800 */
[----:B0-----:R-:W-:Y:S02]  /*41b30*/  IMAD.MOV.U32 R116, RZ, RZ, R115 ;  /* 0x000000ffff747224 */ /* 0x001fe400078e0073 */
.L_x_32155:
[----:B0-----:R-:W-:Y:S05]  /*41b40*/  BSYNC B1 ;  /* 0x0000000000017941 */ /* 0x001fea0003800000 */
.L_x_32153:
        /* <DEDUP_REMOVED lines=12> */
.L_x_32157:
[----:B0-----:R-:W2:Y:S01]  /*41c10*/  LDL.LU R115, [R1+0x82c] ;  /* 0x00082c0001737983 */ /* 0x001ea20000300800 */
[----:B------:R-:W-:Y:S01]  /*41c20*/  MOV R0, R252 ;  /* 0x000000fc00007202 */ /* 0x000fe20000000f00 */
[----:B------:R-:W-:Y:S02]  /*41c30*/  IMAD.MOV.U32 R139, RZ, RZ, R138 ;  /* 0x000000ffff8b7224 */ /* 0x000fe400078e008a */
[----:B--2---:R0:W-:Y:S02]  /*41c40*/  STL [R1+0x828], R115 ;  /* 0x0008287301007387 */ /* 0x0041e40000100800 */
[----:B0-----:R-:W-:Y:S02]  /*41c50*/  IMAD.MOV.U32 R115, RZ, RZ, R114 ;  /* 0x000000ffff737224 */ /* 0x001fe400078e0072 */
.L_x_32158:
[----:B0-----:R-:W-:Y:S05]  /*41c60*/  BSYNC B1 ;  /* 0x0000000000017941 */ /* 0x001fea0003800000 */
.L_x_32156:
        /* <DEDUP_REMOVED lines=12> */
.L_x_32160:
[----:B0-----:R-:W2:Y:S01]  /*41d30*/  LDL.LU R114, [R1+0x828] ;  /* 0x0008280001727983 */ /* 0x001ea20000300800 */
[----:B------:R-:W-:Y:S01]  /*41d40*/  IMAD.MOV.U32 R252, RZ, RZ, R0 ;  /* 0x000000fffffc7224 */ /* 0x000fe200078e0000 */
[----:B------:R-:W-:Y:S02]  /*41d50*/  MOV R138, R141 ;  /* 0x0000008d008a7202 */ /* 0x000fe40000000f00 */
[----:B--2---:R0:W-:Y:S02]  /*41d60*/  STL [R1+0x82c], R114 ;  /* 0x00082c7201007387 */ /* 0x0041e40000100800 */
[----:B0-----:R-:W-:Y:S02]  /*41d70*/  IMAD.MOV.U32 R114, RZ, RZ, R113 ;  /* 0x000000ffff727224 */ /* 0x001fe400078e0071 */
.L_x_32161:
[----:B0-----:R-:W-:Y:S05]  /*41d80*/  BSYNC B1 ;  /* 0x0000000000017941 */ /* 0x001fea0003800000 */
.L_x_32159:
        /* <DEDUP_REMOVED lines=12> */
.L_x_32163:
[----:B0-----:R-:W2:Y:S01]  /*41e50*/  LDL.LU R113, [R1+0x82c] ;  /* 0x00082c0001717983 */ /* 0x001ea20000300800 */
[----:B------:R-:W-:Y:S02]  /*41e60*/  IMAD.MOV.U32 R0, RZ, RZ, R252 ;  /* 0x000000ffff007224 */ /* 0x000fe400078e00fc */
[----:B------:R-:W-:Y:S01]  /*41e70*/  IMAD.MOV.U32 R141, RZ, RZ, R140 ;  /* 0x000000ffff8d7224 */ /* 0x000fe200078e008c */
[----:B--2---:R0:W-:Y:S02]  /*41e80*/  STL [R1+0x828], R113 ;  /* 0x0008287101007387 */ /* 0x0041e40000100800 */
[----:B0-----:R-:W-:Y:S02]  /*41e90*/  MOV R113, R112 ;  /* 0x0000007000717202 */ /* 0x001fe40000000f00 */
.L_x_32164:
[----:B0-----:R-:W-:Y:S05]  /*41ea0*/  BSYNC B1 ;  /* 0x0000000000017941 */ /* 0x001fea0003800000 */
.L_x_32162:
        /* <DEDUP_REMOVED lines=12> */
.L_x_32166:
[----:B0-----:R-:W2:Y:S01]  /*41f70*/  LDL.LU R112, [R1+0x828] ;  /* 0x0008280001707983 */ /* 0x001ea20000300800 */
[----:B------:R-:W-:Y:S02]  /*41f80*/  IMAD.MOV.U32 R252, RZ, RZ, R0 ;  /* 0x000000fffffc7224 */ /* 0x000fe400078e0000 */
[----:B------:R-:W-:Y:S01]  /*41f90*/  IMAD.MOV.U32 R140, RZ, RZ, R143 ;  /* 0x000000ffff8c7224 */ /* 0x000fe200078e008f */
[----:B--2---:R0:W-:Y:S02]  /*41fa0*/  STL [R1+0x82c], R112 ;  /* 0x00082c7001007387 */ /* 0x0041e40000100800 */
[----:B0-----:R-:W-:Y:S02]  /*41fb0*/  IMAD.MOV.U32 R112, RZ, RZ, R111 ;  /* 0x000000ffff707224 */ /* 0x001fe400078e006f */
.L_x_32167:
[----:B0-----:R-:W-:Y:S05]  /*41fc0*/  BSYNC B1 ;  /* 0x0000000000017941 */ /* 0x001fea0003800000 */
.L_x_32165:
        /* <DEDUP_REMOVED lines=12> */
.L_x_32169:
[----:B0-----:R-:W2:Y:S01]  /*42090*/  LDL.LU R111, [R1+0x82c] ;  /* 0x00082c00016f7983 */ /* 0x001ea20000300800 */
[----:B------:R-:W-:Y:S02]  /*420a0*/  IMAD.MOV.U32 R0, RZ, RZ, R252 ;  /* 0x000000ffff007224 */ /* 0x000fe400078e00fc */
[----:B------:R-:W-:Y:S01]  /*420b0*/  IMAD.MOV.U32 R143, RZ, RZ, R142 ;  /* 0x000000ffff8f7224 */ /* 0x000fe200078e008e */
[----:B--2---:R0:W-:Y:S02]  /*420c0*/  STL [R1+0x828], R111 ;  /* 0x0008286f01007387 */ /* 0x0041e40000100800 */
[----:B0-----:R-:W-:Y:S02]  /*420d0*/  IMAD.MOV.U32 R111, RZ, RZ, R110 ;  /* 0x000000ffff6f7224 */ /* 0x001fe400078e006e */
.L_x_32170:
[----:B0-----:R-:W-:Y:S05]  /*420e0*/  BSYNC B1 ;  /* 0x0000000000017941 */ /* 0x001fea0003800000 */
.L_x_32168:
        /* <DEDUP_REMOVED lines=12> */
.L_x_32172:
[----:B0-----:R-:W2:Y:S01]  /*421b0*/  LDL.LU R110, [R1+0x828] ;  /* 0x00082800016e7983 */ /* 0x001ea20000300800 */
[----:B------:R-:W-:Y:S02]  /*421c0*/  IMAD.MOV.U32 R252, RZ, RZ, R0 ;  /* 0x000000fffffc7224 */ /* 0x000fe400078e0000 */
[----:B------:R-:W-:Y:S01]  /*421d0*/  IMAD.MOV.U32 R142, RZ, RZ, R145 ;  /* 0x000000ffff8e7224 */ /* 0x000fe200078e0091 */
[----:B--2---:R0:W-:Y:S02]  /*421e0*/  STL [R1+0x82c], R110 ;  /* 0x00082c6e01007387 */ /* 0x0041e40000100800 */
[----:B0-----:R-:W-:Y:S02]  /*421f0*/  IMAD.MOV.U32 R110, RZ, RZ, R109 ;  /* 0x000000ffff6e7224 */ /* 0x001fe400078e006d */
.L_x_32173:
[----:B0-----:R-:W-:Y:S05]  /*42200*/  BSYNC B1 ;  /* 0x0000000000017941 */ /* 0x001fea0003800000 */
.L_x_32171:
        /* <DEDUP_REMOVED lines=12> */
.L_x_32175:
[----:B0-----:R-:W2:Y:S01]  /*422d0*/  LDL.LU R109, [R1+0x82c] ;  /* 0x00082c00016d7983 */ /* 0x001ea20000300800 */
[----:B------:R-:W-:Y:S02]  /*422e0*/  IMAD.MOV.U32 R0, RZ, RZ, R252 ;  /* 0x000000ffff007224 */ /* 0x000fe400078e00fc */
[----:B------:R-:W-:Y:S01]  /*422f0*/  IMAD.MOV.U32 R145, RZ, RZ, R144 ;  /* 0x000000ffff917224 */ /* 0x000fe200078e0090 */
[----:B--2---:R0:W-:Y:S02]  /*42300*/  STL [R1+0x828], R109 ;  /* 0x0008286d01007387 */ /* 0x0041e40000100800 */
[----:B0-----:R-:W-:Y:S02]  /*42310*/  IMAD.MOV.U32 R109, RZ, RZ, R108 ;  /* 0x000000ffff6d7224 */ /* 0x001fe400078e006c */
.L_x_32176:
[----:B0-----:R-:W-:Y:S05]  /*42320*/  BSYNC B1 ;  /* 0x0000000000017941 */ /* 0x001fea0003800000 */
.L_x_32174:
        /* <DEDUP_REMOVED lines=12> */
.L_x_32178:
[----:B0-----:R-:W2:Y:S01]  /*423f0*/  LDL.LU R108, [R1+0x828] ;  /* 0x00082800016c7983 */ /* 0x001ea20000300800 */
[----:B------:R-:W-:Y:S01]  /*42400*/  MOV R252, R0 ;  /* 0x0000000000fc7202 */ /* 0x000fe20000000f00 */
[----:B------:R-:W-:Y:S02]  /*42410*/  IMAD.MOV.U32 R144, RZ, RZ, R147 ;  /* 0x000000ffff907224 */ /* 0x000fe400078e0093 */
[----:B--2---:R0:W-:Y:S02]  /*42420*/  STL [R1+0x82c], R108 ;  /* 0x00082c6c01007387 */ /* 0x0041e40000100800 */
[----:B0-----:R-:W-:Y:S02]  /*42430*/  IMAD.MOV.U32 R108, RZ, RZ, R107 ;  /* 0x000000ffff6c7224 */ /* 0x001fe400078e006b */
.L_x_32179:
[----:B0-----:R-:W-:Y:S05]  /*42440*/  BSYNC B1 ;  /* 0x0000000000017941 */ /* 0x001fea0003800000 */
.L_x_32177:
        /* <DEDUP_REMOVED lines=12> */
.L_x_32181:
[----:B0-----:R-:W2:Y:S01]  /*42510*/  LDL.LU R107, [R1+0x82c] ;  /* 0x00082c00016b7983 */ /* 0x001ea20000300800 */
[----:B------:R-:W-:Y:S01]  /*42520*/  IMAD.MOV.U32 R0, RZ, RZ, R252 ;  /* 0x000000ffff007224 */ /* 0x000fe200078e00fc */
[----:B------:R-:W-:Y:S02]  /*42530*/  MOV R147, R146 ;  /* 0x0000009200937202 */ /* 0x000fe40000000f00 */
[----:B--2---:R0:W-:Y:S02]  /*42540*/  STL [R1+0x828], R107 ;  /* 0x0008286b01007387 */ /* 0x0041e40000100800 */
[----:B0-----:R-:W-:Y:S02]  /*42550*/  IMAD.MOV.U32 R107, RZ, RZ, R106 ;  /* 0x000000ffff6b7224 */ /* 0x001fe400078e006a */
.L_x_32182:
[----:B0-----:R-:W-:Y:S05]  /*42560*/  BSYNC B1 ;  /* 0x0000000000017941 */ /* 0x001fea0003800000 */
.L_x_32180:
        /* <DEDUP_REMOVED lines=12> */
.L_x_32184:
[----:B0-----:R-:W2:Y:S01]  /*42630*/  LDL.LU R106, [R1+0x828] ;  /* 0x00082800016a7983 */ /* 0x001ea20000300800 */
[----:B------:R-:W-:Y:S02]  /*42640*/  IMAD.MOV.U32 R252, RZ, RZ, R0 ;  /* 0x000000fffffc7224 */ /* 0x000fe400078e0000 */
[----:B------:R-:W-:Y:S01]  /*42650*/  IMAD.MOV.U32 R146, RZ, RZ, R149 ;  /* 0x000000ffff927224 */ /* 0x000fe200078e0095 */
[----:B--2---:R0:W-:Y:S02]  /*42660*/  STL [R1+0x82c], R106 ;  /* 0x00082c6a01007387 */ /* 0x0041e40000100800 */
[----:B0-----:R-:W-:Y:S02]  /*42670*/  MOV R106, R105 ;  /* 0x00000069006a7202 */ /* 0x001fe40000000f00 */
.L_x_32185:
[----:B0-----:R-:W-:Y:S05]  /*42680*/  BSYNC B1 ;  /* 0x0000000000017941 */ /* 0x001fea0003800000 */
.L_x_32183:
        /* <DEDUP_REMOVED lines=12> */
.L_x_32187:
[----:B0-----:R-:W2:Y:S01]  /*42750*/  LDL.LU R105, [R1+0x82c] ;  /* 0x00082c0001697983 */ /* 0x001ea20000300800 */
[----:B------:R-:W-:Y:S02]  /*42760*/  IMAD.MOV.U32 R0, RZ, RZ, R252 ;  /* 0x000000ffff007224 */ /* 0x000fe400078e00fc */
[----:B------:R-:W-:Y:S01]  /*42770*/  IMAD.MOV.U32 R149, RZ, RZ, R148 ;  /* 0x000000ffff957224 */ /* 0x000fe200078e0094 */
[----:B--2---:R0:W-:Y:S02]  /*42780*/  STL [R1+0x828], R105 ;  /* 0x0008286901007387 */ /* 0x0041e40000100800 */
[----:B0-----:R-:W-:Y:S02]  /*42790*/  IMAD.MOV.U32 R105, RZ, RZ, R104 ;  /* 0x000000ffff697224 */ /* 0x001fe400078e0068 */
.L_x_32188:
[----:B0-----:R-:W-:Y:S05]  /*427a0*/  BSYNC B1 ;  /* 0x0000000000017941 */ /* 0x001fea0003800000 */
.L_x_32186:
        /* <DEDUP_REMOVED lines=12> */
.L_x_32190:
[----:B0-----:R-:W2:Y:S01]  /*42870*/  LDL.LU R104, [R1+0x828] ;  /* 0x0008280001687983 */ /* 0x001ea20000300800 */
[----:B------:R-:W-:Y:S02]  /*42880*/  IMAD.MOV.U32 R252, RZ, RZ, R0 ;  /* 0x000000fffffc7224 */ /* 0x000fe400078e0000 */
[----:B------:R-:W-:Y:S01]  /*42890*/  IMAD.MOV.U32 R148, RZ, RZ, R151 ;  /* 0x000000ffff947224 */ /* 0x000fe200078e0097 */
[----:B--2---:R0:W-:Y:S02]  /*428a0*/  STL [R1+0x82c], R104 ;  /* 0x00082c6801007387 */ /* 0x0041e40000100800 */
[----:B0-----:R-:W-:Y:S02]  /*428b0*/  IMAD.MOV.U32 R104, RZ, RZ, R103 ;  /* 0x000000ffff687224 */ /* 0x001fe400078e0067 */
.L_x_32191:
[----:B0-----:R-:W-:Y:S05]  /*428c0*/  BSYNC B1 ;  /* 0x0000000000017941 */ /* 0x001fea0003800000 */
.L_x_32189:
        /* <DEDUP_REMOVED lines=12> */
.L_x_32193:
[----:B0-----:R-:W2:Y:S01]  /*42990*/  LDL.LU R103, [R1+0x82c] ;  /* 0x00082c0001677983 */ /* 0x001ea20000300800 */
[----:B------:R-:W-:Y:S02]  /*429a0*/  IMAD.MOV.U32 R0, RZ, RZ, R252 ;  /* 0x000000ffff007224 */ /* 0x000fe400078e00fc */
[----:B------:R-:W-:Y:S01]  /*429b0*/  IMAD.MOV.U32 R151, RZ, RZ, R150 ;  /* 0x000000ffff977224 */ /* 0x000fe200078e0096 */
[----:B--2---:R0:W-:Y:S02]  /*429c0*/  STL [R1+0x828], R103 ;  /* 0x0008286701007387 */ /* 0x0041e40000100800 */
[----:B0-----:R-:W-:Y:S02]  /*429d0*/  IMAD.MOV.U32 R103, RZ, RZ, R102 ;  /* 0x000000ffff677224 */ /* 0x001fe400078e0066 */
.L_x_32194:
[----:B0-----:R-:W-:Y:S05]  /*429e0*/  BSYNC B1 ;  /* 0x0000000000017941 */ /* 0x001fea0003800000 */
.L_x_32192:
        /* <DEDUP_REMOVED lines=12> */
.L_x_32196:
[----:B0-----:R-:W2:Y:S01]  /*42ab0*/  LDL.LU R102, [R1+0x828] ;  /* 0x0008280001667983 */ /* 0x001ea20000300800 */
[----:B------:R-:W-:Y:S02]  /*42ac0*/  IMAD.MOV.U32 R252, RZ, RZ, R0 ;  /* 0x000000fffffc7224 */ /* 0x000fe400078e0000 */
[----:B------:R-:W-:Y:S01]  /*42ad0*/  IMAD.MOV.U32 R150, RZ, RZ, R153 ;  /* 0x000000ffff967224 */ /* 0x000fe200078e0099 */
[----:B--2---:R0:W-:Y:S02]  /*42ae0*/  STL [R1+0x82c], R102 ;  /* 0x00082c6601007387 */ /* 0x0041e40000100800 */
[----:B0-----:R-:W-:Y:S02]  /*42af0*/  IMAD.MOV.U32 R102, RZ, RZ, R101 ;  /* 0x000000ffff667224 */ /* 0x001fe400078e0065 */
.L_x_32197:
[----:B0-----:R-:W-:Y:S05]  /*42b00*/  BSYNC B1 ;  /* 0x0000000000017941 */ /* 0x001fea0003800000 */
.L_x_32195:
        /* <DEDUP_REMOVED lines=12> */
.L_x_32199:
[----:B0-----:R-:W2:Y:S01]  /*42bd0*/  LDL.LU R101, [R1+0x82c] ;  /* 0x00082c0001657983 */ /* 0x001ea20000300800 */
[----:B------:R-:W-:Y:S01]  /*42be0*/  MOV R0, R252 ;  /* 0x000000fc00007202 */ /* 0x000fe20000000f00 */
[----:B------:R-:W-:Y:S02]  /*42bf0*/  IMAD.MOV.U32 R153, RZ, RZ, R152 ;  /* 0x000000ffff997224 */ /* 0x000fe400078e0098 */
[----:B--2---:R0:W-:Y:S02]  /*42c00*/  STL [R1+0x828], R101 ;  /* 0x0008286501007387 */ /* 0x0041e40000100800 */
[----:B0-----:R-:W-:Y:S02]  /*42c10*/  IMAD.MOV.U32 R101, RZ, RZ, R100 ;  /* 0x000000ffff657224 */ /* 0x001fe400078e0064 */
.L_x_32200:
[----:B0-----:R-:W-:Y:S05]  /*42c20*/  BSYNC B1 ;  /* 0x0000000000017941 */ /* 0x001fea0003800000 */
.L_x_32198:
        /* <DEDUP_REMOVED lines=12> */
.L_x_32202:
[----:B0-----:R-:W2:Y:S01]  /*42cf0*/  LDL.LU R100, [R1+0x828] ;  /* 0x0008280001647983 */ /* 0x001ea20000300800 */
[----:B------:R-:W-:Y:S01]  /*42d00*/  IMAD.MOV.U32 R252, RZ, RZ, R0 ;  /* 0x000000fffffc7224 */ /* 0x000fe200078e0000 */
[----:B------:R-:W-:Y:S02]  /*42d10*/  MOV R152, R155 ;  /* 0x0000009b00987202 */ /* 0x000fe40000000f00 */
[----:B--2---:R0:W-:Y:S02]  /*42d20*/  STL [R1+0x82c], R100 ;  /* 0x00082c6401007387 */ /* 0x0041e40000100800 */
[----:B0-----:R-:W-:Y:S02]  /*42d30*/  IMAD.MOV.U32 R100, RZ, RZ, R99 ;  /* 0x000000ffff647224 */ /* 0x001fe400078e0063 */
.L_x_32203:
[----:B0-----:R-:W-:Y:S05]  /*42d40*/  BSYNC B1 ;  /* 0x0000000000017941 */ /* 0x001fea0003800000 */
.L_x_32201:
        /* <DEDUP_REMOVED lines=12> */
.L_x_32205:
[----:B0-----:R-:W2:Y:S01]  /*42e10*/  LDL.LU R99, [R1+0x82c] ;  /* 0x00082c0001637983 */ /* 0x001ea20000300800 */
[----:B------:R-:W-:Y:S02]  /*42e20*/  IMAD.MOV.U32 R0, RZ, RZ, R252 ;  /* 0x000000ffff007224 */ /* 0x000fe400078e00fc */
[----:B------:R-:W-:Y:S01]  /*42e30*/  IMAD.MOV.U32 R155, RZ, RZ, R154 ;  /* 0x000000ffff9b7224 */ /* 0x000fe200078e009a */
[----:B--2---:R0:W-:Y:S02]  /*42e40*/  STL [R1+0x828], R99 ;  /* 0x0008286301007387 */ /* 0x0041e40000100800 */
[----:B0-----:R-:W-:Y:S02]  /*42e50*/  MOV R99, R98 ;  /* 0x0000006200637202 */ /* 0x001fe40000000f00 */
.L_x_32206:
[----:B0-----:R-:W-:Y:S05]  /*42e60*/  BSYNC B1 ;  /* 0x0000000000017941 */ /* 0x001fea0003800000 */
.L_x_32204:
        /* <DEDUP_REMOVED lines=12> */
.L_x_32208:
[----:B0-----:R-:W2:Y:S01]  /*42f30*/  LDL.LU R98, [R1+0x828] ;  /* 0x0008280001627983 */ /* 0x001ea20000300800 */
[----:B------:R-:W-:Y:S02]  /*42f40*/  IMAD.MOV.U32 R252, RZ, RZ, R0 ;  /* 0x000000fffffc7224 */ /* 0x000fe400078e0000 */
[----:B------:R-:W-:Y:S01]  /*42f50*/  IMAD.MOV.U32 R154, RZ, RZ, R157 ;  /* 0x000000ffff9a7224 */ /* 0x000fe200078e009d */
[----:B--2---:R0:W-:Y:S02]  /*42f60*/  STL [R1+0x82c], R98 ;  /* 0x00082c6201007387 */ /* 0x0041e40000100800 */
[----:B0-----:R-:W-:Y:S02]  /*42f70*/  IMAD.MOV.U32 R98, RZ, RZ, R97 ;  /* 0x000000ffff627224 */ /* 0x001fe400078e0061 */
.L_x_32209:
[----:B0-----:R-:W-:Y:S05]  /*42f80*/  BSYNC B1 ;  /* 0x0000000000017941 */ /* 0x001fea0003800000 */
.L_x_32207:
        /* <DEDUP_REMOVED lines=12> */
.L_x_32211:
[----:B0-----:R-:W2:Y:S01]  /*43050*/  LDL.LU R97, [R1+0x82c] ;  /* 0x00082c0001617983 */ /* 0x001ea20000300800 */
[----:B------:R-:W-:Y:S02]  /*43060*/  IMAD.MOV.U32 R0, RZ, RZ, R252 ;  /* 0x000000ffff007224 */ /* 0x000fe400078e00fc */
[----:B------:R-:W-:Y:S01]  /*43070*/  IMAD.MOV.U32 R157, RZ, RZ, R156 ;  /* 0x000000ffff9d7224 */ /* 0x000fe200078e009c */
[----:B--2---:R0:W-:Y:S02]  /*43080*/  STL [R1+0x828], R97 ;  /* 0x0008286101007387 */ /* 0x0041e40000100800 */
[----:B0-----:R-:W-:Y:S02]  /*43090*/  IMAD.MOV.U32 R97, RZ, RZ, R96 ;  /* 0x000000ffff617224 */ /* 0x001fe400078e0060 */
.L_x_32212:
[----:B0-----:R-:W-:Y:S05]  /*430a0*/  BSYNC B1 ;  /* 0x0000000000017941 */ /* 0x001fea0003800000 */
.L_x_32210:
        /* <DEDUP_REMOVED lines=12> */
.L_x_32214:
[----:B0-----:R-:W2:Y:S01]  /*43170*/  LDL.LU R96, [R1+0x828] ;  /* 0x0008280001607983 */ /* 0x001ea20000300800 */
[----:B------:R-:W-:Y:S02]  /*43180*/  IMAD.MOV.U32 R252, RZ, RZ, R0 ;  /* 0x000000fffffc7224 */ /* 0x000fe400078e0000 */
[----:B------:R-:W-:Y:S01]  /*43190*/  IMAD.MOV.U32 R156, RZ, RZ, R159 ;  /* 0x000000ffff9c7224 */ /* 0x000fe200078e009f */
[----:B--2---:R0:W-:Y:S02]  /*431a0*/  STL [R1+0x82c], R96 ;  /* 0x00082c6001007387 */ /* 0x0041e40000100800 */
[----:B0-----:R-:W-:Y:S02]  /*431b0*/  IMAD.MOV.U32 R96, RZ, RZ, R95 ;  /* 0x000000ffff607224 */ /* 0x001fe400078e005f */
.L_x_32215:
[----:B0-----:R-:W-:Y:S05]  /*431c0*/  BSYNC B1 ;  /* 0x0000000000017941 */ /* 0x001fea0003800000 */
.L_x_32213:
        /* <DEDUP_REMOVED lines=12> */
.L_x_32217:
[----:B0-----:R-:W2:Y:S01]  /*43290*/  LDL.LU R95, [R1+0x82c] ;  /* 0x00082c00015f7983 */ /* 0x001ea20000300800 */
[----:B------:R-:W-:Y:S02]  /*432a0*/  IMAD.MOV.U32 R0, RZ, RZ, R252 ;  /* 0x000000ffff007224 */ /* 0x000fe400078e00fc */
[----:B------:R-:W-:Y:S01]  /*432b0*/  IMAD.MOV.U32 R159, RZ, RZ, R158 ;  /* 0x000000ffff9f7224 */ /* 0x000fe200078e009e */
[----:B--2---:R0:W-:Y:S02]  /*432c0*/  STL [R1+0x828], R95 ;  /* 0x0008285f01007387 */ /* 0x0041e40000100800 */
[----:B0-----:R-:W-:Y:S02]  /*432d0*/  IMAD.MOV.U32 R95, RZ, RZ, R94 ;  /* 0x000000ffff5f7224 */ /* 0x001fe400078e005e */
.L_x_32218:
[----:B0-----:R-:W-:Y:S05]  /*432e0*/  BSYNC B1 ;  /* 0x0000000000017941 */ /* 0x001fea0003800000 */
.L_x_32216:
        /* <DEDUP_REMOVED lines=12> */
.L_x_32220:
[----:B0-----:R-:W2:Y:S01]  /*433b0*/  LDL.LU R94, [R1+0x828] ;  /* 0x00082800015e7983 */ /* 0x001ea20000300800 */
[----:B------:R-:W-:Y:S01]  /*433c0*/  MOV R252, R0 ;  /* 0x0000000000fc7202 */ /* 0x000fe20000000f00 */
[----:B------:R-:W-:Y:S02]  /*433d0*/  IMAD.MOV.U32 R158, RZ, RZ, R161 ;  /* 0x000000ffff9e7224 */ /* 0x000fe400078e00a1 */
[----:B--2---:R0:W-:Y:S02]  /*433e0*/  STL [R1+0x82c], R94 ;  /* 0x00082c5e01007387 */ /* 0x0041e40000100800 */
[----:B0-----:R-:W-:Y:S02]  /*433f0*/  IMAD.MOV.U32 R94, RZ, RZ, R93 ;  /* 0x000000ffff5e7224 */ /* 0x001fe400078e005d */
.L_x_32221:
[----:B0-----:R-:W-:Y:S05]  /*43400*/  BSYNC B1 ;  /* 0x0000000000017941 */ /* 0x001fea0003800000 */
.L_x_32219:
        /* <DEDUP_REMOVED lines=12> */
.L_x_32223:
[----:B0-----:R-:W2:Y:S01]  /*434d0*/  LDL.LU R93, [R1+0x82c] ;  /* 0x00082c00015d7983 */ /* 0x001ea20000300800 */
[----:B------:R-:W-:Y:S01]  /*434e0*/  IMAD.MOV.U32 R0, RZ, RZ, R252 ;  /* 0x000000ffff007224 */ /* 0x000fe200078e00fc */
[----:B------:R-:W-:Y:S02]  /*434f0*/  MOV R161, R160 ;  /* 0x000000a000a17202 */ /* 0x000fe40000000f00 */
[----:B--2---:R0:W-:Y:S02]  /*43500*/  STL [R1+0x828], R93 ;  /* 0x0008285d01007387 */ /* 0x0041e40000100800 */
[----:B0-----:R-:W-:Y:S02]  /*43510*/  IMAD.MOV.U32 R93, RZ, RZ, R92 ;  /* 0x000000ffff5d7224 */ /* 0x001fe400078e005c */
.L_x_32224:
[----:B0-----:R-:W-:Y:S05]  /*43520*/  BSYNC B1 ;  /* 0x0000000000017941 */ /* 0x001fea0003800000 */
.L_x_32222:
        /* <DEDUP_REMOVED lines=12> */
.L_x_32226:
[----:B0-----:R-:W2:Y:S01]  /*435f0*/  LDL.LU R92, [R1+0x828] ;  /* 0x00082800015c7983 */ /* 0x001ea20000300800 */
[----:B------:R-:W-:Y:S02]  /*43600*/  IMAD.MOV.U32 R252, RZ, RZ, R0 ;  /* 0x000000fffffc7224 */ /* 0x000fe400078e0000 */
[----:B------:R-:W-:Y:S01]  /*43610*/  IMAD.MOV.U32 R160, RZ, RZ, R163 ;  /* 0x000000ffffa07224 */ /* 0x000fe200078e00a3 */
[----:B--2---:R0:W-:Y:S02]  /*43620*/  STL [R1+0x82c], R92 ;  /* 0x00082c5c01007387 */ /* 0x0041e40000100800 */
[----:B0-----:R-:W-:Y:S02]  /*43630*/  MOV R92, R91 ;  /* 0x0000005b005c7202 */ /* 0x001fe40000000f00 */
.L_x_32227:
[----:B0-----:R-:W-:Y:S05]  /*43640*/  BSYNC B1 ;  /* 0x0000000000017941 */ /* 0x001fea0003800000 */
.L_x_32225:
        /* <DEDUP_REMOVED lines=12> */
.L_x_32229:
[----:B0-----:R-:W2:Y:S01]  /*43710*/  LDL.LU R91, [R1+0x82c] ;  /* 0x00082c00015b7983 */ /* 0x001ea20000300800 */
[----:B------:R-:W-:Y:S02]  /*43720*/  IMAD.MOV.U32 R0, RZ, RZ, R252 ;  /* 0x000000ffff007224 */ /* 0x000fe400078e00fc */
[----:B------:R-:W-:Y:S01]  /*43730*/  IMAD.MOV.U32 R163, RZ, RZ, R162 ;  /* 0x000000ffffa37224 */ /* 0x000fe200078e00a2 */
[----:B--2---:R0:W-:Y:S02]  /*43740*/  STL [R1+0x828], R91 ;  /* 0x0008285b01007387 */ /* 0x0041e40000100800 */
[----:B0-----:R-:W-:Y:S02]  /*43750*/  IMAD.MOV.U32 R91, RZ, RZ, R90 ;  /* 0x000000ffff5b7224 */ /* 0x001fe400078e005a */
.L_x_32230:
[----:B0-----:R-:W-:Y:S05]  /*43760*/  BSYNC B1 ;  /* 0x0000000000017941 */ /* 0x001fea0003800000 */
.L_x_32228:
        /* <DEDUP_REMOVED lines=12> */
.L_x_32232:
[----:B0-----:R-:W2:Y:S01]  /*43830*/  LDL.LU R90, [R1+0x828] ;  /* 0x00082800015a7983 */ /* 0x001ea20000300800 */
[----:B------:R-:W-:Y:S02]  /*43840*/  IMAD.MOV.U32 R252, RZ, RZ, R0 ;  /* 0x000000fffffc7224 */ /* 0x000fe400078e0000 */
[----:B------:R-:W-:Y:S01]  /*43850*/  IMAD.MOV.U32 R162, RZ, RZ, R165 ;  /* 0x000000ffffa27224 */ /* 0x000fe200078e00a5 */
[----:B--2---:R0:W-:Y:S02]  /*43860*/  STL [R1+0x82c], R90 ;  /* 0x00082c5a01007387 */ /* 0x0041e40000100800 */
[----:B0-----:R-:W-:Y:S02]  /*43870*/  IMAD.MOV.U32 R90, RZ, RZ, R89 ;  /* 0x000000ffff5a7224 */ /* 0x001fe400078e0059 */
.L_x_32233:
[----:B0-----:R-:W-:Y:S05]  /*43880*/  BSYNC B1 ;  /* 0x0000000000017941 */ /* 0x001fea0003800000 */
.L_x_32231:
        /* <DEDUP_REMOVED lines=12> */
.L_x_32235:
[----:B0-----:R-:W2:Y:S01]  /*43950*/  LDL.LU R89, [R1+0x82c] ;  /* 0x00082c0001597983 */ /* 0x001ea20000300800 */
[----:B------:R-:W-:Y:S02]  /*43960*/  IMAD.MOV.U32 R0, RZ, RZ, R252 ;  /* 0x000000ffff007224 */ /* 0x000fe400078e00fc */
[----:B------:R-:W-:Y:S01]  /*43970*/  IMAD.MOV.U32 R165, RZ, RZ, R164 ;  /* 0x000000ffffa57224 */ /* 0x000fe200078e00a4 */
[----:B--2---:R0:W-:Y:S02]  /*43980*/  STL [R1+0x828], R89 ;  /* 0x0008285901007387 */ /* 0x0041e40000100800 */
[----:B0-----:R-:W-:Y:S02]  /*43990*/  IMAD.MOV.U32 R89, RZ, RZ, R88 ;  /* 0x000000ffff597224 */ /* 0x001fe400078e0058 */
.L_x_32236:
[----:B0-----:R-:W-:Y:S05]  /*439a0*/  BSYNC B1 ;  /* 0x0000000000017941 */ /* 0x001fea0003800000 */
.L_x_32234:
        /* <DEDUP_REMOVED lines=12> */
.L_x_32238:
[----:B0-----:R-:W2:Y:S01]  /*43a70*/  LDL.LU R88, [R1+0x828] ;  /* 0x0008280001587983 */ /* 0x001ea20000300800 */
[----:B------:R-:W-:Y:S02]  /*43a80*/  IMAD.MOV.U32 R252, RZ, RZ, R0 ;  /* 0x000000fffffc7224 */ /* 0x000fe400078e0000 */
[----:B------:R-:W-:Y:S01]  /*43a90*/  IMAD.MOV.U32 R164, RZ, RZ, R167 ;  /* 0x000000ffffa47224 */ /* 0x000fe200078e00a7 */
[----:B--2---:R0:W-:Y:S02]  /*43aa0*/  STL [R1+0x82c], R88 ;  /* 0x00082c5801007387 */ /* 0x0041e40000100800 */
[----:B0-----:R-:W-:Y:S02]  /*43ab0*/  IMAD.MOV.U32 R88, RZ, RZ, R87 ;  /* 0x000000ffff587224 */ /* 0x001fe400078e0057 */
.L_x_32239:
[----:B0-----:R-:W-:Y:S05]  /*43ac0*/  BSYNC B1 ;  /* 0x0000000000017941 */ /* 0x001fea0003800000 */
.L_x_32237:
        /* <DEDUP_REMOVED lines=12> */
.L_x_32241:
[----:B0-----:R-:W2:Y:S01]  /*43b90*/  LDL.LU R87, [R1+0x82c] ;  /* 0x00082c0001577983 */ /* 0x001ea20000300800 */
[----:B------:R-:W-:Y:S01]  /*43ba0*/  MOV R0, R252 ;  /* 0x000000fc00007202 */ /* 0x000fe20000000f00 */
[----:B------:R-:W-:Y:S02]  /*43bb0*/  IMAD.MOV.U32 R167, RZ, RZ, R166 ;  /* 0x000000ffffa77224 */ /* 0x000fe400078e00a6 */
[----:B--2---:R0:W-:Y:S02]  /*43bc0*/  STL [R1+0x828], R87 ;  /* 0x0008285701007387 */ /* 0x0041e40000100800 */
[----:B0-----:R-:W-:Y:S02]  /*43bd0*/  IMAD.MOV.U32 R87, RZ, RZ, R86 ;  /* 0x000000ffff577224 */ /* 0x001fe400078e0056 */
.L_x_32242:
[----:B0-----:R-:W-:Y:S05]  /*43be0*/  BSYNC B1 ;  /* 0x0000000000017941 */ /* 0x001fea0003800000 */
.L_x_32240:
        /* <DEDUP_REMOVED lines=12> */
.L_x_32244:
[----:B0-----:R-:W2:Y:S01]  /*43cb0*/  LDL.LU R86, [R1+0x828] ;  /* 0x0008280001567983 */ /* 0x001ea20000300800 */
[----:B------:R-:W-:Y:S01]  /*43cc0*/  IMAD.MOV.U32 R252, RZ, RZ, R0 ;  /* 0x000000fffffc7224 */ /* 0x000fe200078e0000 */
[----:B------:R-:W-:Y:S02]  /*43cd0*/  MOV R166, R169 ;  /* 0x000000a900a67202 */ /* 0x000fe40000000f00 */
[----:B--2---:R0:W-:Y:S02]  /*43ce0*/  STL [R1+0x82c], R86 ;  /* 0x00082c5601007387 */ /* 0x0041e40000100800 */
[----:B0-----:R-:W-:Y:S02]  /*43cf0*/  IMAD.MOV.U32 R86, RZ, RZ, R85 ;  /* 0x000000ffff567224 */ /* 0x001fe400078e0055 */
.L_x_32245:
[----:B0-----:R-:W-:Y:S05]  /*43d00*/  BSYNC B1 ;  /* 0x0000000000017941 */ /* 0x001fea0003800000 */
.L_x_32243:
        /* <DEDUP_REMOVED lines=12> */
.L_x_32247:
[----:B0-----:R-:W2:Y:S01]  /*43dd0*/  LDL.LU R85, [R1+0x82c] ;  /* 0x00082c0001557983 */ /* 0x001ea20000300800 */
[----:B------:R-:W-:Y:S02]  /*43de0*/  IMAD.MOV.U32 R0, RZ, RZ, R252 ;  /* 0x000000ffff007224 */ /* 0x000fe400078e00fc */
[----:B------:R-:W-:Y:S01]  /*43df0*/  IMAD.MOV.U32 R169, RZ, RZ, R168 ;  /* 0x000000ffffa97224 */ /* 0x000fe200078e00a8 */
[----:B--2---:R0:W-:Y:S02]  /*43e00*/  STL [R1+0x828], R85 ;  /* 0x0008285501007387 */ /* 0x0041e40000100800 */
[----:B0-----:R-:W-:Y:S02]  /*43e10*/  MOV R85, R84 ;  /* 0x0000005400557202 */ /* 0x001fe40000000f00 */
.L_x_32248:
[----:B0-----:R-:W-:Y:S05]  /*43e20*/  BSYNC B1 ;  /* 0x0000000000017941 */ /* 0x001fea0003800000 */
.L_x_32246:
        /* <DEDUP_REMOVED lines=12> */
.L_x_32250:
[----:B0-----:R-:W2:Y:S01]  /*43ef0*/  LDL.LU R84, [R1+0x828] ;  /* 0x0008280001547983 */ /* 0x001ea20000300800 */
[----:B------:R-:W-:Y:S02]  /*43f00*/  IMAD.MOV.U32 R252, RZ, RZ, R0 ;  /* 0x000000fffffc7224 */ /* 0x000fe400078e0000 */
[----:B------:R-:W-:Y:S01]  /*43f10*/  IMAD.MOV.U32 R168, RZ, RZ, R171 ;  /* 0x000000ffffa87224 */ /* 0x000fe200078e00ab */
[----:B--2---:R0:W-:Y:S02]  /*43f20*/  STL [R1+0x82c], R84 ;  /* 0x00082c5401007387 */ /* 0x0041e40000100800 */
[----:B0-----:R-:W-:Y:S02]  /*43f30*/  IMAD.MOV.U32 R84, RZ, RZ, R83 ;  /* 0x000000ffff547224 */ /* 0x001fe400078e0053 */
.L_x_32251:
[----:B0-----:R-:W-:Y:S05]  /*43f40*/  BSYNC B1 ;  /* 0x0000000000017941 */ /* 0x001fea0003800000 */
.L_x_32249:
        /* <DEDUP_REMOVED lines=12> */
.L_x_32253:
[----:B0-----:R-:W2:Y:S01]  /*44010*/  LDL.LU R83, [R1+0x82c] ;  /* 0x00082c0001537983 */ /* 0x001ea20000300800 */
[----:B------:R-:W-:Y:S02]  /*44020*/  IMAD.MOV.U32 R0, RZ, RZ, R252 ;  /* 0x000000ffff007224 */ /* 0x000fe400078e00fc */
[----:B------:R-:W-:Y:S01]  /*44030*/  IMAD.MOV.U32 R171, RZ, RZ, R170 ;  /* 0x000000ffffab7224 */ /* 0x000fe200078e00aa */
[----:B--2---:R0:W-:Y:S02]  /*44040*/  STL [R1+0x828], R83 ;  /* 0x0008285301007387 */ /* 0x0041e40000100800 */
[----:B0-----:R-:W-:Y:S02]  /*44050*/  IMAD.MOV.U32 R83, RZ, RZ, R82 ;  /* 0x000000ffff537224 */ /* 0x001fe400078e0052 */
.L_x_32254:
[----:B0-----:R-:W-:Y:S05]  /*44060*/  BSYNC B1 ;  /* 0x0000000000017941 */ /* 0x001fea0003800000 */
.L_x_32252:
        /* <DEDUP_REMOVED lines=12> */
.L_x_32256:
[----:B0-----:R-:W2:Y:S01]  /*44130*/  LDL.LU R82, [R1+0x828] ;  /* 0x0008280001527983 */ /* 0x001ea20000300800 */
[----:B------:R-:W-:Y:S02]  /*44140*/  IMAD.MOV.U32 R252, RZ, RZ, R0 ;  /* 0x000000fffffc7224 */ /* 0x000fe400078e0000 */
[----:B------:R-:W-:Y:S01]  /*44150*/  IMAD.MOV.U32 R170, RZ, RZ, R173 ;  /* 0x000000ffffaa7224 */ /* 0x000fe200078e00ad */
[----:B--2---:R0:W-:Y:S02]  /*44160*/  STL [R1+0x82c], R82 ;  /* 0x00082c5201007387 */ /* 0x0041e40000100800 */
[----:B0-----:R-:W-:Y:S02]  /*44170*/  IMAD.MOV.U32 R82, RZ, RZ, R81 ;  /* 0x000000ffff527224 */ /* 0x001fe400078e0051 */
.L_x_32257:
[----:B0-----:R-:W-:Y:S05]  /*44180*/  BSYNC B1 ;  /* 0x0000000000017941 */ /* 0x001fea0003800000 */
.L_x_32255:
        /* <DEDUP_REMOVED lines=12> */
.L_x_32259:
[----:B0-----:R-:W2:Y:S01]  /*44250*/  LDL.LU R81, [R1+0x82c] ;  /* 0x00082c0001517983 */ /* 0x001ea20000300800 */
[----:B------:R-:W-:Y:S02]  /*44260*/  IMAD.MOV.U32 R0, RZ, RZ, R252 ;  /* 0x000000ffff007224 */ /* 0x000fe400078e00fc */
[----:B------:R-:W-:Y:S01]  /*44270*/  IMAD.MOV.U32 R173, RZ, RZ, R172 ;  /* 0x000000ffffad7224 */ /* 0x000fe200078e00ac */
[----:B--2---:R0:W-:Y:S02]  /*44280*/  STL [R1+0x828], R81 ;  /* 0x0008285101007387 */ /* 0x0041e40000100800 */
[----:B0-----:R-:W-:Y:S02]  /*44290*/  IMAD.MOV.U32 R81, RZ, RZ, R80 ;  /* 0x000000ffff517224 */ /* 0x001fe400078e0050 */
.L_x_32260:
[----:B0-----:R-:W-:Y:S05]  /*442a0*/  BSYNC B1 ;  /* 0x0000000000017941 */ /* 0x001fea0003800000 */
.L_x_32258:
        /* <DEDUP_REMOVED lines=12> */
.L_x_32262:
[----:B0-----:R-:W2:Y:S01]  /*44370*/  LDL.LU R80, [R1+0x828] ;  /* 0x0008280001507983 */ /* 0x001ea20000300800 */
[----:B------:R-:W-:Y:S01]  /*44380*/  MOV R252, R0 ;  /* 0x0000000000fc7202 */ /* 0x000fe20000000f00 */
[----:B------:R-:W-:Y:S02]  /*44390*/  IMAD.MOV.U32 R172, RZ, RZ, R175 ;  /* 0x000000ffffac7224 */ /* 0x000fe400078e00af */
[----:B--2---:R0:W-:Y:S02]  /*443a0*/  STL [R1+0x82c], R80 ;  /* 0x00082c5001007387 */ /* 0x0041e40000100800 */
[----:B0-----:R-:W-:Y:S02]  /*443b0*/  IMAD.MOV.U32 R80, RZ, RZ, R79 ;  /* 0x000000ffff507224 */ /* 0x001fe400078e004f */
.L_x_32263:
[----:B0-----:R-:W-:Y:S05]  /*443c0*/  BSYNC B1 ;  /* 0x0000000000017941 */ /* 0x001fea0003800000 */
.L_x_32261:
        /* <DEDUP_REMOVED lines=12> */
.L_x_32265:
[----:B0-----:R-:W2:Y:S01]  /*44490*/  LDL.LU R79, [R1+0x82c] ;  /* 0x00082c00014f7983 */ /* 0x001ea20000300800 */
[----:B------:R-:W-:Y:S01]  /*444a0*/  IMAD.MOV.U32 R0, RZ, RZ, R252 ;  /* 0x000000ffff007224 */ /* 0x000fe200078e00fc */
[----:B------:R-:W-:Y:S02]  /*444b0*/  MOV R175, R174 ;  /* 0x000000ae00af7202 */ /* 0x000fe40000000f00 */
[----:B--2---:R0:W-:Y:S02]  /*444c0*/  STL [R1+0x828], R79 ;  /* 0x0008284f01007387 */ /* 0x0041e40000100800 */
[----:B0-----:R-:W-:Y:S02]  /*444d0*/  IMAD.MOV.U32 R79, RZ, RZ, R78 ;  /* 0x000000ffff4f7224 */ /* 0x001fe400078e004e */
.L_x_32266:
[----:B0-----:R-:W-:Y:S05]  /*444e0*/  BSYNC B1 ;  /* 0x0000000000017941 */ /* 0x001fea0003800000 */
.L_x_32264:
        /* <DEDUP_REMOVED lines=12> */
.L_x_32268:
[----:B0-----:R-:W2:Y:S01]  /*445b0*/  LDL.LU R78, [R1+0x828] ;  /* 0x00082800014e7983 */ /* 0x001ea20000300800 */
[----:B------:R-:W-:Y:S02]  /*445c0*/  IMAD.MOV.U32 R252, RZ, RZ, R0 ;  /* 0x000000fffffc7224 */ /* 0x000fe400078e0000 */
[----:B------:R-:W-:Y:S01]  /*445d0*/  IMAD.MOV.U32 R174, RZ, RZ, R177 ;  /* 0x000000ffffae7224 */ /* 0x000fe200078e00b1 */
[----:B--2---:R0:W-:Y:S02]  /*445e0*/  STL [R1+0x82c], R78 ;  /* 0x00082c4e01007387 */ /* 0x0041e40000100800 */
[----:B0-----:R-:W-:Y:S02]  /*445f0*/  MOV R78, R77 ;  /* 0x0000004d004e7202 */ /* 0x001fe40000000f00 */
.L_x_32269:
[----:B0-----:R-:W-:Y:S05]  /*44600*/  BSYNC B1 ;  /* 0x0000000000017941 */ /* 0x001fea0003800000 */
.L_x_32267:
        /* <DEDUP_REMOVED lines=12> */
.L_x_32271:
[----:B0-----:R-:W2:Y:S01]  /*446d0*/  LDL.LU R77, [R1+0x82c] ;  /* 0x00082c00014d7983 */ /* 0x001ea20000300800 */
[----:B------:R-:W-:Y:S02]  /*446e0*/  IMAD.MOV.U32 R0, RZ, RZ, R252 ;  /* 0x000000ffff007224 */ /* 0x000fe400078e00fc */
[----:B------:R-:W-:Y:S01]  /*446f0*/  IMAD.MOV.U32 R177, RZ, RZ, R176 ;  /* 0x000000ffffb17224 */ /* 0x000fe200078e00b0 */
[----:B--2---:R0:W-:Y:S02]  /*44700*/  STL [R1+0x828], R77 ;  /* 0x0008284d01007387 */ /* 0x0041e40000100800 */
[----:B0-----:R-:W-:Y:S02]  /*44710*/  IMAD.MOV.U32 R77, RZ, RZ, R76 ;  /* 0x000000ffff4d7224 */ /* 0x001fe400078e004c */
.L_x_32272:
[----:B0-----:R-:W-:Y:S05]  /*44720*/  BSYNC B1 ;  /* 0x0000000000017941 */ /* 0x001fea0003800000 */
.L_x_32270:
        /* <DEDUP_REMOVED lines=12> */
.L_x_32274:
[----:B0-----:R-:W2:Y:S01]  /*447f0*/  LDL.LU R76, [R1+0x828] ;  /* 0x00082800014c7983 */ /* 0x001ea20000300800 */
[----:B------:R-:W-:Y:S02]  /*44800*/  IMAD.MOV.U32 R252, RZ, RZ, R0 ;  /* 0x000000fffffc7224 */ /* 0x000fe400078e0000 */
[----:B------:R-:W-:Y:S01]  /*44810*/  IMAD.MOV.U32 R176, RZ, RZ, R179 ;  /* 0x000000ffffb07224 */ /* 0x000fe200078e00b3 */
[----:B--2---:R0:W-:Y:S02]  /*44820*/  STL [R1+0x82c], R76 ;  /* 0x00082c4c01007387 */ /* 0x0041e40000100800 */
[----:B0-----:R-:W-:Y:S02]  /*44830*/  IMAD.MOV.U32 R76, RZ, RZ, R75 ;  /* 0x000000ffff4c7224 */ /* 0x001fe400078e004b */
.L_x_32275:
[----:B0-----:R-:W-:Y:S05]  /*44840*/  BSYNC B1 ;  /* 0x0000000000017941 */ /* 0x001fea0003800000 */
.L_x_32273:
        /* <DEDUP_REMOVED lines=12> */
.L_x_32277:
[----:B0-----:R-:W2:Y:S01]  /*44910*/  LDL.LU R75, [R1+0x82c] ;  /* 0x00082c00014b7983 */ /* 0x001ea20000300800 */
[----:B------:R-:W-:Y:S02]  /*44920*/  IMAD.MOV.U32 R0, RZ, RZ, R252 ;  /* 0x000000ffff007224 */ /* 0x000fe400078e00fc */
[----:B------:R-:W-:Y:S01]  /*44930*/  IMAD.MOV.U32 R179, RZ, RZ, R178 ;  /* 0x000000ffffb37224 */ /* 0x000fe200078e00b2 */
[----:B--2---:R0:W-:Y:S02]  /*44940*/  STL [R1+0x828], R75 ;  /* 0x0008284b01007387 */ /* 0x0041e40000100800 */
[----:B0-----:R-:W-:Y:S02]  /*44950*/  IMAD.MOV.U32 R75, RZ, RZ, R74 ;  /* 0x000000ffff4b7224 */ /* 0x001fe400078e004a */
.L_x_32278:
[----:B0-----:R-:W-:Y:S05]  /*44960*/  BSYNC B1 ;  /* 0x0000000000017941 */ /* 0x001fea0003800000 */
.L_x_32276:
        /* <DEDUP_REMOVED lines=12> */
.L_x_32280:
[----:B0-----:R-:W2:Y:S01]  /*44a30*/  LDL.LU R74, [R1+0x828] ;  /* 0x00082800014a7983 */ /* 0x001ea20000300800 */
[----:B------:R-:W-:Y:S02]  /*44a40*/  IMAD.MOV.U32 R252, RZ, RZ, R0 ;  /* 0x000000fffffc7224 */ /* 0x000fe400078e0000 */
[----:B------:R-:W-:Y:S01]  /*44a50*/  IMAD.MOV.U32 R178, RZ, RZ, R181 ;  /* 0x000000ffffb27224 */ /* 0x000fe200078e00b5 */
[----:B--2---:R0:W-:Y:S02]  /*44a60*/  STL [R1+0x82c], R74 ;  /* 0x00082c4a01007387 */ /* 0x0041e40000100800 */
[----:B0-----:R-:W-:Y:S02]  /*44a70*/  IMAD.MOV.U32 R74, RZ, RZ, R73 ;  /* 0x000000ffff4a7224 */ /* 0x001fe400078e0049 */
.L_x_32281:
[----:B0-----:R-:W-:Y:S05]  /*44a80*/  BSYNC B1 ;  /* 0x0000000000017941 */ /* 0x001fea0003800000 */
.L_x_32279:
        /* <DEDUP_REMOVED lines=12> */
.L_x_32283:
[----:B0-----:R-:W2:Y:S01]  /*44b50*/  LDL.LU R73, [R1+0x82c] ;  /* 0x00082c0001497983 */ /* 0x001ea20000300800 */
[----:B------:R-:W-:Y:S01]  /*44b60*/  MOV R0, R252 ;  /* 0x000000fc00007202 */ /* 0x000fe20000000f00 */
[----:B------:R-:W-:Y:S02]  /*44b70*/  IMAD.MOV.U32 R181, RZ, RZ, R180 ;  /* 0x000000ffffb57224 */ /* 0x000fe400078e00b4 */
[----:B--2---:R0:W-:Y:S02]  /*44b80*/  STL [R1+0x828], R73 ;  /* 0x0008284901007387 */ /* 0x0041e40000100800 */
[----:B0-----:R-:W-:Y:S02]  /*44b90*/  IMAD.MOV.U32 R73, RZ, RZ, R72 ;  /* 0x000000ffff497224 */ /* 0x001fe400078e0048 */
.L_x_32284:
[----:B0-----:R-:W-:Y:S05]  /*44ba0*/  BSYNC B1 ;  /* 0x0000000000017941 */ /* 0x001fea0003800000 */
.L_x_32282:
        /* <DEDUP_REMOVED lines=12> */
.L_x_32286:
[----:B0-----:R-:W2:Y:S01]  /*44c70*/  LDL.LU R72, [R1+0x828] ;  /* 0x0008280001487983 */ /* 0x001ea20000300800 */
[----:B------:R-:W-:Y:S01]  /*44c80*/  IMAD.MOV.U32 R252, RZ, RZ, R0 ;  /* 0x000000fffffc7224 */ /* 0x000fe200078e0000 */
[----:B------:R-:W-:Y:S02]  /*44c90*/  MOV R180, R183 ;  /* 0x000000b700b47202 */ /* 0x000fe40000000f00 */
[----:B--2---:R0:W-:Y:S02]  /*44ca0*/  STL [R1+0x82c], R72 ;  /* 0x00082c4801007387 */ /* 0x0041e40000100800 */
[----:B0-----:R-:W-:Y:S02]  /*44cb0*/  IMAD.MOV.U32 R72, RZ, RZ, R71 ;  /* 0x000000ffff487224 */ /* 0x001fe400078e0047 */
.L_x_32287:
[----:B0-----:R-:W-:Y:S05]  /*44cc0*/  BSYNC B1 ;  /* 0x0000000000017941 */ /* 0x001fea0003800000 */
.L_x_32285:
        /* <DEDUP_REMOVED lines=12> */
.L_x_32289:
[----:B0-----:R-:W2:Y:S01]  /*44d90*/  LDL.LU R71, [R1+0x82c] ;  /* 0x00082c0001477983 */ /* 0x001ea20000300800 */
[----:B------:R-:W-:Y:S02]  /*44da0*/  IMAD.MOV.U32 R0, RZ, RZ, R252 ;  /* 0x000000ffff007224 */ /* 0x000fe400078e00fc */
[----:B------:R-:W-:Y:S01]  /*44db0*/  IMAD.MOV.U32 R183, RZ, RZ, R182 ;  /* 0x000000ffffb77224 */ /* 0x000fe200078e00b6 */
[----:B--2---:R0:W-:Y:S02]  /*44dc0*/  STL [R1+0x828], R71 ;  /* 0x0008284701007387 */ /* 0x0041e40000100800 */
[----:B0-----:R-:W-:Y:S02]  /*44dd0*/  MOV R71, R70 ;  /* 0x0000004600477202 */ /* 0x001fe40000000f00 */
.L_x_32290:
[----:B0-----:R-:W-:Y:S05]  /*44de0*/  BSYNC B1 ;  /* 0x0000000000017941 */ /* 0x001fea0003800000 */
.L_x_32288:
        /* <DEDUP_REMOVED lines=12> */
.L_x_32292:
[----:B0-----:R-:W2:Y:S01]  /*44eb0*/  LDL.LU R70, [R1+0x828] ;  /* 0x0008280001467983 */ /* 0x001ea20000300800 */
[----:B------:R-:W-:Y:S02]  /*44ec0*/  IMAD.MOV.U32 R252, RZ, RZ, R0 ;  /* 0x000000fffffc7224 */ /* 0x000fe400078e0000 */
[----:B------:R-:W-:Y:S01]  /*44ed0*/  IMAD.MOV.U32 R182, RZ, RZ, R185 ;  /* 0x000000ffffb67224 */ /* 0x000fe200078e00b9 */
[----:B--2---:R0:W-:Y:S02]  /*44ee0*/  STL [R1+0x82c], R70 ;  /* 0x00082c4601007387 */ /* 0x0041e40000100800 */
[----:B0-----:R-:W-:Y:S02]  /*44ef0*/  IMAD.MOV.U32 R70, RZ, RZ, R69 ;  /* 0x000000ffff467224 */ /* 0x001fe400078e0045 */
.L_x_32293:
[----:B0-----:R-:W-:Y:S05]  /*44f00*/  BSYNC B1 ;  /* 0x0000000000017941 */ /* 0x001fea0003800000 */
.L_x_32291:
        /* <DEDUP_REMOVED lines=12> */
.L_x_32295:
[----:B0-----:R-:W2:Y:S01]  /*44fd0*/  LDL.LU R69, [R1+0x82c] ;  /* 0x00082c0001457983 */ /* 0x001ea20000300800 */
[----:B------:R-:W-:Y:S02]  /*44fe0*/  IMAD.MOV.U32 R0, RZ, RZ, R252 ;  /* 0x000000ffff007224 */ /* 0x000fe400078e00fc */
[----:B------:R-:W-:Y:S01]  /*44ff0*/  IMAD.MOV.U32 R185, RZ, RZ, R184 ;  /* 0x000000ffffb97224 */ /* 0x000fe200078e00b8 */
[----:B--2---:R0:W-:Y:S02]  /*45000*/  STL [R1+0x828], R69 ;  /* 0x0008284501007387 */ /* 0x0041e40000100800 */
[----:B0-----:R-:W-:Y:S02]  /*45010*/  IMAD.MOV.U32 R69, RZ, RZ, R68 ;  /* 0x000000ffff457224 */ /* 0x001fe400078e0044 */
.L_x_32296:
[----:B0-----:R-:W-:Y:S05]  /*45020*/  BSYNC B1 ;  /* 0x0000000000017941 */ /* 0x001fea0003800000 */
.L_x_32294:
        /* <DEDUP_REMOVED lines=12> */
.L_x_32298:
[----:B0-----:R-:W2:Y:S01]  /*450f0*/  LDL.LU R68, [R1+0x828] ;  /* 0x0008280001447983 */ /* 0x001ea20000300800 */
[----:B------:R-:W-:Y:S02]  /*45100*/  IMAD.MOV.U32 R252, RZ, RZ, R0 ;  /* 0x000000fffffc7224 */ /* 0x000fe400078e0000 */
[----:B------:R-:W-:Y:S01]  /*45110*/  IMAD.MOV.U32 R184, RZ, RZ, R187 ;  /* 0x000000ffffb87224 */ /* 0x000fe200078e00bb */
[----:B--2---:R0:W-:Y:S02]  /*45120*/  STL [R1+0x82c], R68 ;  /* 0x00082c4401007387 */ /* 0x0041e40000100800 */
[----:B0-----:R-:W-:Y:S02]  /*45130*/  IMAD.MOV.U32 R68, RZ, RZ, R67 ;  /* 0x000000ffff447224 */ /* 0x001fe400078e0043 */
.L_x_32299:
[----:B0-----:R-:W-:Y:S05]  /*45140*/  BSYNC B1 ;  /* 0x0000000000017941 */ /* 0x001fea0003800000 */
.L_x_32297:
        /* <DEDUP_REMOVED lines=12> */
.L_x_32301:
[----:B0-----:R-:W2:Y:S01]  /*45210*/  LDL.LU R67, [R1+0x82c] ;  /* 0x00082c0001437983 */ /* 0x001ea20000300800 */
[----:B------:R-:W-:Y:S02]  /*45220*/  IMAD.MOV.U32 R0, RZ, RZ, R252 ;  /* 0x000000ffff007224 */ /* 0x000fe400078e00fc */
[----:B------:R-:W-:Y:S01]  /*45230*/  IMAD.MOV.U32 R187, RZ, RZ, R186 ;  /* 0x000000ffffbb7224 */ /* 0x000fe200078e00ba */
[----:B--2---:R0:W-:Y:S02]  /*45240*/  STL [R1+0x828], R67 ;  /* 0x0008284301007387 */ /* 0x0041e40000100800 */
[----:B0-----:R-:W-:Y:S02]  /*45250*/  IMAD.MOV.U32 R67, RZ, RZ, R66 ;  /* 0x000000ffff437224 */ /* 0x001fe400078e0042 */
.L_x_32302:
[----:B0-----:R-:W-:Y:S05]  /*45260*/  BSYNC B1 ;  /* 0x0000000000017941 */ /* 0x001fea0003800000 */
.L_x_32300:
        /* <DEDUP_REMOVED lines=12> */
.L_x_32304:
[----:B0-----:R-:W2:Y:S01]  /*45330*/  LDL.LU R66, [R1+0x828] ;  /* 0x0008280001427983 */ /* 0x001ea20000300800 */
[----:B------:R-:W-:Y:S01]  /*45340*/  MOV R252, R0 ;  /* 0x0000000000fc7202 */ /* 0x000fe20000000f00 */
[----:B------:R-:W-:Y:S02]  /*45350*/  IMAD.MOV.U32 R186, RZ, RZ, R189 ;  /* 0x000000ffffba7224 */ /* 0x000fe400078e00bd */
[----:B--2---:R0:W-:Y:S02]  /*45360*/  STL [R1+0x82c], R66 ;  /* 0x00082c4201007387 */ /* 0x0041e40000100800 */
[----:B0-----:R-:W-:Y:S02]  /*45370*/  IMAD.MOV.U32 R66, RZ, RZ, R65 ;  /* 0x000000ffff427224 */ /* 0x001fe400078e0041 */
.L_x_32305:
[----:B0-----:R-:W-:Y:S05]  /*45380*/  BSYNC B1 ;  /* 0x0000000000017941 */ /* 0x001fea0003800000 */
.L_x_32303:
        /* <DEDUP_REMOVED lines=12> */
.L_x_32307:
[----:B0-----:R-:W2:Y:S01]  /*45450*/  LDL.LU R65, [R1+0x82c] ;  /* 0x00082c0001417983 */ /* 0x001ea20000300800 */
[----:B------:R-:W-:Y:S01]  /*45460*/  IMAD.MOV.U32 R0, RZ, RZ, R252 ;  /* 0x000000ffff007224 */ /* 0x000fe200078e00fc */
[----:B------:R-:W-:Y:S02]  /*45470*/  MOV R189, R188 ;  /* 0x000000bc00bd7202 */ /* 0x000fe40000000f00 */
[----:B--2---:R0:W-:Y:S02]  /*45480*/  STL [R1+0x828], R65 ;  /* 0x0008284101007387 */ /* 0x0041e40000100800 */
[----:B0-----:R-:W-:Y:S02]  /*45490*/  IMAD.MOV.U32 R65, RZ, RZ, R64 ;  /* 0x000000ffff417224 */ /* 0x001fe400078e0040 */
.L_x_32308:
[----:B0-----:R-:W-:Y:S05]  /*454a0*/  BSYNC B1 ;  /* 0x0000000000017941 */ /* 0x001fea0003800000 */
.L_x_32306:
        /* <DEDUP_REMOVED lines=12> */
.L_x_32310:
[----:B0-----:R-:W2:Y:S01]  /*45570*/  LDL.LU R64, [R1+0x828] ;  /* 0x0008280001407983 */ /* 0x001ea20000300800 */
[----:B------:R-:W-:Y:S02]  /*45580*/  IMAD.MOV.U32 R252, RZ, RZ, R0 ;  /* 0x000000fffffc7224 */ /* 0x000fe400078e0000 */
[----:B------:R-:W-:Y:S01]  /*45590*/  IMAD.MOV.U32 R188, RZ, RZ, R191 ;  /* 0x000000ffffbc7224 */ /* 0x000fe200078e00bf */
[----:B--2---:R0:W-:Y:S02]  /*455a0*/  STL [R1+0x82c], R64 ;  /* 0x00082c4001007387 */ /* 0x0041e40000100800 */
[----:B0-----:R-:W-:Y:S02]  /*455b0*/  MOV R64, R63 ;  /* 0x0000003f00407202 */ /* 0x001fe40000000f00 */
.L_x_32311:
[----:B0-----:R-:W-:Y:S05]  /*455c0*/  BSYNC B1 ;  /* 0x0000000000017941 */ /* 0x001fea0003800000 */
.L_x_32309:
        /* <DEDUP_REMOVED lines=12> */
.L_x_32313:
[----:B0-----:R-:W2:Y:S01]  /*45690*/  LDL.LU R63, [R1+0x82c] ;  /* 0x00082c00013f7983 */ /* 0x001ea20000300800 */
[----:B------:R-:W-:Y:S02]  /*456a0*/  IMAD.MOV.U32 R0, RZ, RZ, R252 ;  /* 0x000000ffff007224 */ /* 0x000fe400078e00fc */
[----:B------:R-:W-:Y:S01]  /*456b0*/  IMAD.MOV.U32 R191, RZ, RZ, R190 ;  /* 0x000000ffffbf7224 */ /* 0x000fe200078e00be */
[----:B--2---:R0:W-:Y:S02]  /*456c0*/  STL [R1+0x828], R63 ;  /* 0x0008283f01007387 */ /* 0x0041e40000100800 */
[----:B0-----:R-:W-:Y:S02]  /*456d0*/  IMAD.MOV.U32 R63, RZ, RZ, R62 ;  /* 0x000000ffff3f7224 */ /* 0x001fe400078e003e */
.L_x_32314:
[----:B0-----:R-:W-:Y:S05]  /*456e0*/  BSYNC B1 ;  /* 0x0000000000017941 */ /* 0x001fea0003800000 */
.L_x_32312:
        /* <DEDUP_REMOVED lines=12> */
.L_x_32316:
[----:B0-----:R-:W2:Y:S01]  /*457b0*/  LDL.LU R62, [R1+0x828] ;  /* 0x00082800013e7983 */ /* 0x001ea20000300800 */
[----:B------:R-:W-:Y:S02]  /*457c0*/  IMAD.MOV.U32 R252, RZ, RZ, R0 ;  /* 0x000000fffffc7224 */ /* 0x000fe400078e0000 */
[----:B------:R-:W-:Y:S01]  /*457d0*/  IMAD.MOV.U32 R190, RZ, RZ, R193 ;  /* 0x000000ffffbe7224 */ /* 0x000fe200078e00c1 */
[----:B--2---:R0:W-:Y:S02]  /*457e0*/  STL [R1+0x82c], R62 ;  /* 0x00082c3e01007387 */ /* 0x0041e40000100800 */
[----:B0-----:R-:W-:Y:S02]  /*457f0*/  IMAD.MOV.U32 R62, RZ, RZ, R61 ;  /* 0x000000ffff3e7224 */ /* 0x001fe400078e003d */
.L_x_32317:
[----:B0-----:R-:W-:Y:S05]  /*45800*/  BSYNC B1 ;  /* 0x0000000000017941 */ /* 0x001fea0003800000 */
.L_x_32315:
        /* <DEDUP_REMOVED lines=12> */
.L_x_32319:
[----:B0-----:R-:W2:Y:S01]  /*458d0*/  LDL.LU R61, [R1+0x82c] ;  /* 0x00082c00013d7983 */ /* 0x001ea20000300800 */
[----:B------:R-:W-:Y:S02]  /*458e0*/  IMAD.MOV.U32 R0, RZ, RZ, R252 ;  /* 0x000000ffff007224 */ /* 0x000fe400078e00fc */
[----:B------:R-:W-:Y:S01]  /*458f0*/  IMAD.MOV.U32 R193, RZ, RZ, R192 ;  /* 0x000000ffffc17224 */ /* 0x000fe200078e00c0 */
[----:B--2---:R0:W-:Y:S02]  /*45900*/  STL [R1+0x828], R61 ;  /* 0x0008283d01007387 */ /* 0x0041e40000100800 */
[----:B0-----:R-:W-:Y:S02]  /*45910*/  IMAD.MOV.U32 R61, RZ, RZ, R60 ;  /* 0x000000ffff3d7224 */ /* 0x001fe400078e003c */
.L_x_32320:
[----:B0-----:R-:W-:Y:S05]  /*45920*/  BSYNC B1 ;  /* 0x0000000000017941 */ /* 0x001fea0003800000 */
.L_x_32318:
        /* <DEDUP_REMOVED lines=12> */
.L_x_32322:
[----:B0-----:R-:W2:Y:S01]  /*459f0*/  LDL.LU R60, [R1+0x828] ;  /* 0x00082800013c7983 */ /* 0x001ea20000300800 */
[----:B------:R-:W-:Y:S02]  /*45a00*/  IMAD.MOV.U32 R252, RZ, RZ, R0 ;  /* 0x000000fffffc7224 */ /* 0x000fe400078e0000 */
[----:B------:R-:W-:Y:S01]  /*45a10*/  IMAD.MOV.U32 R192, RZ, RZ, R195 ;  /* 0x000000ffffc07224 */ /* 0x000fe200078e00c3 */
[----:B--2---:R0:W-:Y:S02]  /*45a20*/  STL [R1+0x82c], R60 ;  /* 0x00082c3c01007387 */ /* 0x0041e40000100800 */
[----:B0-----:R-:W-:Y:S02]  /*45a30*/  IMAD.MOV.U32 R60, RZ, RZ, R59 ;  /* 0x000000ffff3c7224 */ /* 0x001fe400078e003b */
.L_x_32323:
[----:B0-----:R-:W-:Y:S05]  /*45a40*/  BSYNC B1 ;  /* 0x0000000000017941 */ /* 0x001fea0003800000 */
.L_x_32321:
        /* <DEDUP_REMOVED lines=12> */
.L_x_32325:
[----:B0-----:R-:W2:Y:S01]  /*45b10*/  LDL.LU R59, [R1+0x82c] ;  /* 0x00082c00013b7983 */ /* 0x001ea20000300800 */
[----:B------:R-:W-:Y:S01]  /*45b20*/  MOV R0, R252 ;  /* 0x000000fc00007202 */ /* 0x000fe20000000f00 */
[----:B------:R-:W-:Y:S02]  /*45b30*/  IMAD.MOV.U32 R195, RZ, RZ, R194 ;  /* 0x000000ffffc37224 */ /* 0x000fe400078e00c2 */
[----:B--2---:R0:W-:Y:S02]  /*45b40*/  STL [R1+0x828], R59 ;  /* 0x0008283b01007387 */ /* 0x0041e40000100800 */
[----:B0-----:R-:W-:Y:S02]  /*45b50*/  IMAD.MOV.U32 R59, RZ, RZ, R58 ;  /* 0x000000ffff3b7224 */ /* 0x001fe400078e003a */
.L_x_32326:
[----:B0-----:R-:W-:Y:S05]  /*45b60*/  BSYNC B1 ;  /* 0x0000000000017941 */ /* 0x001fea0003800000 */
.L_x_32324:
        /* <DEDUP_REMOVED lines=12> */
.L_x_32328:
[----:B0-----:R-:W2:Y:S01]  /*45c30*/  LDL.LU R58, [R1+0x828] ;  /* 0x00082800013a7983 */ /* 0x001ea20000300800 */
[----:B------:R-:W-:Y:S01]  /*45c40*/  IMAD.MOV.U32 R252, RZ, RZ, R0 ;  /* 0x000000fffffc7224 */ /* 0x000fe200078e0000 */
[----:B------:R-:W-:Y:S02]  /*45c50*/  MOV R194, R197 ;  /* 0x000000c500c27202 */ /* 0x000fe40000000f00 */
[----:B--2---:R0:W-:Y:S02]  /*45c60*/  STL [R1+0x82c], R58 ;  /* 0x00082c3a01007387 */ /* 0x0041e40000100800 */
[----:B0-----:R-:W-:Y:S02]  /*45c70*/  IMAD.MOV.U32 R58, RZ, RZ, R57 ;  /* 0x000000ffff3a7224 */ /* 0x001fe400078e0039 */
.L_x_32329:
[----:B0-----:R-:W-:Y:S05]  /*45c80*/  BSYNC B1 ;  /* 0x0000000000017941 */ /* 0x001fea0003800000 */
.L_x_32327:
        /* <DEDUP_REMOVED lines=12> */
.L_x_32331:
[----:B0-----:R-:W2:Y:S01]  /*45d50*/  LDL.LU R57, [R1+0x82c] ;  /* 0x00082c0001397983 */ /* 0x001ea20000300800 */
[----:B------:R-:W-:Y:S02]  /*45d60*/  IMAD.MOV.U32 R0, RZ, RZ, R252 ;  /* 0x000000ffff007224 */ /* 0x000fe400078e00fc */
[----:B------:R-:W-:Y:S01]  /*45d70*/  IMAD.MOV.U32 R197, RZ, RZ, R196 ;  /* 0x000000ffffc57224 */ /* 0x000fe200078e00c4 */
[----:B--2---:R0:W-:Y:S02]  /*45d80*/  STL [R1+0x828], R57 ;  /* 0x0008283901007387 */ /* 0x0041e40000100800 */
[----:B0-----:R-:W-:Y:S02]  /*45d90*/  MOV R57, R56 ;  /* 0x0000003800397202 */ /* 0x001fe40000000f00 */
.L_x_32332:
[----:B0-----:R-:W-:Y:S05]  /*45da0*/  BSYNC B1 ;  /* 0x0000000000017941 */ /* 0x001fea0003800000 */
.L_x_32330:
        /* <DEDUP_REMOVED lines=12> */
.L_x_32334:
[----:B0-----:R-:W2:Y:S01]  /*45e70*/  LDL.LU R56, [R1+0x828] ;  /* 0x0008280001387983 */ /* 0x001ea20000300800 */
[----:B------:R-:W-:Y:S02]  /*45e80*/  IMAD.MOV.U32 R252, RZ, RZ, R0 ;  /* 0x000000fffffc7224 */ /* 0x000fe400078e0000 */
[----:B------:R-:W-:Y:S01]  /*45e90*/  IMAD.MOV.U32 R196, RZ, RZ, R199 ;  /* 0x000000ffffc47224 */ /* 0x000fe200078e00c7 */
[----:B--2---:R0:W-:Y:S02]  /*45ea0*/  STL [R1+0x82c], R56 ;  /* 0x00082c3801007387 */ /* 0x0041e40000100800 */
[----:B0-----:R-:W-:Y:S02]  /*45eb0*/  IMAD.MOV.U32 R56, RZ, RZ, R55 ;  /* 0x000000ffff387224 */ /* 0x001fe400078e0037 */
.L_x_32335:
[----:B0-----:R-:W-:Y:S05]  /*45ec0*/  BSYNC B1 ;  /* 0x0000000000017941 */ /* 0x001fea0003800000 */
.L_x_32333:
        /* <DEDUP_REMOVED lines=12> */
.L_x_32337:
[----:B0-----:R-:W2:Y:S01]  /*45f90*/  LDL.LU R55, [R1+0x82c] ;  /* 0x00082c0001377983 */ /* 0x001ea20000300800 */
[----:B------:R-:W-:Y:S02]  /*45fa0*/  IMAD.MOV.U32 R0, RZ, RZ, R252 ;  /* 0x000000ffff007224 */ /* 0x000fe400078e00fc */
[----:B------:R-:W-:Y:S01]  /*45fb0*/  IMAD.MOV.U32 R199, RZ, RZ, R198 ;  /* 0x000000ffffc77224 */ /* 0x000fe200078e00c6 */
[----:B--2---:R0:W-:Y:S02]  /*45fc0*/  STL [R1+0x828], R55 ;  /* 0x0008283701007387 */ /* 0x0041e40000100800 */
[----:B0-----:R-:W-:Y:S02]  /*45fd0*/  IMAD.MOV.U32 R55, RZ, RZ, R54 ;  /* 0x000000ffff377224 */ /* 0x001fe400078e0036 */
.L_x_32338:
[----:B0-----:R-:W-:Y:S05]  /*45fe0*/  BSYNC B1 ;  /* 0x0000000000017941 */ /* 0x001fea0003800000 */
.L_x_32336:
        /* <DEDUP_REMOVED lines=12> */
.L_x_32340:
[----:B0-----:R-:W2:Y:S01]  /*460b0*/  LDL.LU R54, [R1+0x828] ;  /* 0x0008280001367983 */ /* 0x001ea20000300800 */
[----:B------:R-:W-:Y:S02]  /*460c0*/  IMAD.MOV.U32 R252, RZ, RZ, R0 ;  /* 0x000000fffffc7224 */ /* 0x000fe400078e0000 */
[----:B------:R-:W-:Y:S01]  /*460d0*/  IMAD.MOV.U32 R198, RZ, RZ, R201 ;  /* 0x000000ffffc67224 */ /* 0x000fe200078e00c9 */
[----:B--2---:R0:W-:Y:S02]  /*460e0*/  STL [R1+0x82c], R54 ;  /* 0x00082c3601007387 */ /* 0x0041e40000100800 */
[----:B0-----:R-:W-:Y:S02]  /*460f0*/  IMAD.MOV.U32 R54, RZ, RZ, R53 ;  /* 0x000000ffff367224 */ /* 0x001fe400078e0035 */
.L_x_32341:
[----:B0-----:R-:W-:Y:S05]  /*46100*/  BSYNC B1 ;  /* 0x0000000000017941 */ /* 0x001fea0003800000 */
.L_x_32339:
        /* <DEDUP_REMOVED lines=12> */
.L_x_32343:
[----:B0-----:R-:W2:Y:S01]  /*461d0*/  LDL.LU R53, [R1+0x82c] ;  /* 0x00082c0001357983 */ /* 0x001ea20000300800 */
[----:B------:R-:W-:Y:S02]  /*461e0*/  IMAD.MOV.U32 R0, RZ, RZ, R252 ;  /* 0x000000ffff007224 */ /* 0x000fe400078e00fc */
[----:B------:R-:W-:Y:S01]  /*461f0*/  IMAD.MOV.U32 R201, RZ, RZ, R200 ;  /* 0x000000ffffc97224 */ /* 0x000fe200078e00c8 */
[----:B--2---:R0:W-:Y:S02]  /*46200*/  STL [R1+0x828], R53 ;  /* 0x0008283501007387 */ /* 0x0041e40000100800 */
[----:B0-----:R-:W-:Y:S02]  /*46210*/  IMAD.MOV.U32 R53, RZ, RZ, R52 ;  /* 0x000000ffff357224 */ /* 0x001fe400078e0034 */
.L_x_32344:
[----:B0-----:R-:W-:Y:S05]  /*46220*/  BSYNC B1 ;  /* 0x0000000000017941 */ /* 0x001fea0003800000 */
.L_x_32342:
        /* <DEDUP_REMOVED lines=12> */
.L_x_32346:
[----:B0-----:R-:W2:Y:S01]  /*462f0*/  LDL.LU R52, [R1+0x828] ;  /* 0x0008280001347983 */ /* 0x001ea20000300800 */
[----:B------:R-:W-:Y:S01]  /*46300*/  MOV R252, R0 ;  /* 0x0000000000fc7202 */ /* 0x000fe20000000f00 */
[----:B------:R-:W-:Y:S02]  /*46310*/  IMAD.MOV.U32 R200, RZ, RZ, R203 ;  /* 0x000000ffffc87224 */ /* 0x000fe400078e00cb */
[----:B--2---:R0:W-:Y:S02]  /*46320*/  STL [R1+0x82c], R52 ;  /* 0x00082c3401007387 */ /* 0x0041e40000100800 */
[----:B0-----:R-:W-:Y:S02]  /*46330*/  IMAD.MOV.U32 R52, RZ, RZ, R51 ;  /* 0x000000ffff347224 */ /* 0x001fe400078e0033 */
.L_x_32347:
[----:B0-----:R-:W-:Y:S05]  /*46340*/  BSYNC B1 ;  /* 0x0000000000017941 */ /* 0x001fea0003800000 */
.L_x_32345:
        /* <DEDUP_REMOVED lines=12> */
.L_x_32349:
[----:B0-----:R-:W2:Y:S01]  /*46410*/  LDL.LU R51, [R1+0x82c] ;  /* 0x00082c0001337983 */ /* 0x001ea20000300800 */
[----:B------:R-:W-:Y:S01]  /*46420*/  IMAD.MOV.U32 R0, RZ, RZ, R252 ;  /* 0x000000ffff007224 */ /* 0x000fe200078e00fc */
[----:B------:R-:W-:Y:S02]  /*46430*/  MOV R203, R202 ;  /* 0x000000ca00cb7202 */ /* 0x000fe40000000f00 */
[----:B--2---:R0:W-:Y:S02]  /*46440*/  STL [R1+0x828], R51 ;  /* 0x0008283301007387 */ /* 0x0041e40000100800 */
[----:B0-----:R-:W-:Y:S02]  /*46450*/  IMAD.MOV.U32 R51, RZ, RZ, R50 ;  /* 0x000000ffff337224 */ /* 0x001fe400078e0032 */
.L_x_32350:
[----:B0-----:R-:W-:Y:S05]  /*46460*/  BSYNC B1 ;  /* 0x0000000000017941 */ /* 0x001fea0003800000 */
.L_x_32348:
        /* <DEDUP_REMOVED lines=12> */
.L_x_32352:
[----:B0-----:R-:W2:Y:S01]  /*46530*/  LDL.LU R50, [R1+0x828] ;  /* 0x0008280001327983 */ /* 0x001ea20000300800 */
[----:B------:R-:W-:Y:S02]  /*46540*/  IMAD.MOV.U32 R252, RZ, RZ, R0 ;  /* 0x000000fffffc7224 */ /* 0x000fe400078e0000 */
[----:B------:R-:W-:Y:S01]  /*46550*/  IMAD.MOV.U32 R202, RZ, RZ, R205 ;  /* 0x000000ffffca7224 */ /* 0x000fe200078e00cd */
[----:B--2---:R0:W-:Y:S02]  /*46560*/  STL [R1+0x82c], R50 ;  /* 0x00082c3201007387 */ /* 0x0041e40000100800 */
[----:B0-----:R-:W-:Y:S02]  /*46570*/  MOV R50, R49 ;  /* 0x0000003100327202 */ /* 0x001fe40000000f00 */
.L_x_32353:
[----:B0-----:R-:W-:Y:S05]  /*46580*/  BSYNC B1 ;  /* 0x0000000000017941 */ /* 0x001fea0003800000 */
.L_x_32351:
        /* <DEDUP_REMOVED lines=12> */
.L_x_32355:
[----:B0-----:R-:W2:Y:S01]  /*46650*/  LDL.LU R49, [R1+0x82c] ;  /* 0x00082c0001317983 */ /* 0x001ea20000300800 */
[----:B------:R-:W-:Y:S02]  /*46660*/  IMAD.MOV.U32 R0, RZ, RZ, R252 ;  /* 0x000000ffff007224 */ /* 0x000fe400078e00fc */
[----:B------:R-:W-:Y:S01]  /*46670*/  IMAD.MOV.U32 R205, RZ, RZ, R204 ;  /* 0x000000ffffcd7224 */ /* 0x000fe200078e00cc */
[----:B--2---:R0:W-:Y:S02]  /*46680*/  STL [R1+0x828], R49 ;  /* 0x0008283101007387 */ /* 0x0041e40000100800 */
[----:B0-----:R-:W-:Y:S02]  /*46690*/  IMAD.MOV.U32 R49, RZ, RZ, R48 ;  /* 0x000000ffff317224 */ /* 0x001fe400078e0030 */
.L_x_32356:
[----:B0-----:R-:W-:Y:S05]  /*466a0*/  BSYNC B1 ;  /* 0x0000000000017941 */ /* 0x001fea0003800000 */
.L_x_32354:
        /* <DEDUP_REMOVED lines=12> */
.L_x_32358:
[----:B0-----:R-:W2:Y:S01]  /*46770*/  LDL.LU R48, [R1+0x828] ;  /* 0x0008280001307983 */ /* 0x001ea20000300800 */
[----:B------:R-:W-:Y:S02]  /*46780*/  IMAD.MOV.U32 R252, RZ, RZ, R0 ;  /* 0x000000fffffc7224 */ /* 0x000fe400078e0000 */
[----:B------:R-:W-:Y:S01]  /*46790*/  IMAD.MOV.U32 R204, RZ, RZ, R207 ;  /* 0x000000ffffcc7224 */ /* 0x000fe200078e00cf */
[----:B--2---:R0:W-:Y:S02]  /*467a0*/  STL [R1+0x82c], R48 ;  /* 0x00082c3001007387 */ /* 0x0041e40000100800 */
[----:B0-----:R-:W-:Y:S02]  /*467b0*/  IMAD.MOV.U32 R48, RZ, RZ, R47 ;  /* 0x000000ffff307224 */ /* 0x001fe400078e002f */
.L_x_32359:
[----:B0-----:R-:W-:Y:S05]  /*467c0*/  BSYNC B1 ;  /* 0x0000000000017941 */ /* 0x001fea0003800000 */
.L_x_32357:
        /* <DEDUP_REMOVED lines=12> */
.L_x_32361:
[----:B0-----:R-:W2:Y:S01]  /*46890*/  LDL.LU R47, [R1+0x82c] ;  /* 0x00082c00012f7983 */ /* 0x001ea20000300800 */
[----:B------:R-:W-:Y:S02]  /*468a0*/  IMAD.MOV.U32 R0, RZ, RZ, R252 ;  /* 0x000000ffff007224 */ /* 0x000fe400078e00fc */
[----:B------:R-:W-:Y:S01]  /*468b0*/  IMAD.MOV.U32 R207, RZ, RZ, R206 ;  /* 0x000000ffffcf7224 */ /* 0x000fe200078e00ce */
[----:B--2---:R0:W-:Y:S02]  /*468c0*/  STL [R1+0x828], R47 ;  /* 0x0008282f01007387 */ /* 0x0041e40000100800 */
[----:B0-----:R-:W-:Y:S02]  /*468d0*/  IMAD.MOV.U32 R47, RZ, RZ, R46 ;  /* 0x000000ffff2f7224 */ /* 0x001fe400078e002e */
.L_x_32362:
[----:B0-----:R-:W-:Y:S05]  /*468e0*/  BSYNC B1 ;  /* 0x0000000000017941 */ /* 0x001fea0003800000 */
.L_x_32360:
        /* <DEDUP_REMOVED lines=12> */
.L_x_32364:
[----:B0-----:R-:W2:Y:S01]  /*469b0*/  LDL.LU R46, [R1+0x828] ;  /* 0x00082800012e7983 */ /* 0x001ea20000300800 */
[----:B------:R-:W-:Y:S02]  /*469c0*/  IMAD.MOV.U32 R252, RZ, RZ, R0 ;  /* 0x000000fffffc7224 */ /* 0x000fe400078e0000 */
[----:B------:R-:W-:Y:S01]  /*469d0*/  IMAD.MOV.U32 R206, RZ, RZ, R209 ;  /* 0x000000ffffce7224 */ /* 0x000fe200078e00d1 */
[----:B--2---:R0:W-:Y:S02]  /*469e0*/  STL [R1+0x82c], R46 ;  /* 0x00082c2e01007387 */ /* 0x0041e40000100800 */
[----:B0-----:R-:W-:Y:S02]  /*469f0*/  IMAD.MOV.U32 R46, RZ, RZ, R45 ;  /* 0x000000ffff2e7224 */ /* 0x001fe400078e002d */
.L_x_32365:
[----:B0-----:R-:W-:Y:S05]  /*46a00*/  BSYNC B1 ;  /* 0x0000000000017941 */ /* 0x001fea0003800000 */
.L_x_32363:
        /* <DEDUP_REMOVED lines=12> */
.L_x_32367:
[----:B0-----:R-:W2:Y:S01]  /*46ad0*/  LDL.LU R45, [R1+0x82c] ;  /* 0x00082c00012d7983 */ /* 0x001ea20000300800 */
[----:B------:R-:W-:Y:S01]  /*46ae0*/  MOV R0, R252 ;  /* 0x000000fc00007202 */ /* 0x000fe20000000f00 */
[----:B------:R-:W-:Y:S02]  /*46af0*/  IMAD.MOV.U32 R209, RZ, RZ, R208 ;  /* 0x000000ffffd17224 */ /* 0x000fe400078e00d0 */
[----:B--2---:R0:W-:Y:S02]  /*46b00*/  STL [R1+0x828], R45 ;  /* 0x0008282d01007387 */ /* 0x0041e40000100800 */
[----:B0-----:R-:W-:Y:S02]  /*46b10*/  IMAD.MOV.U32 R45, RZ, RZ, R44 ;  /* 0x000000ffff2d7224 */ /* 0x001fe400078e002c */
.L_x_32368:
[----:B0-----:R-:W-:Y:S05]  /*46b20*/  BSYNC B1 ;  /* 0x0000000000017941 */ /* 0x001fea0003800000 */
.L_x_32366:
        /* <DEDUP_REMOVED lines=12> */
.L_x_32370:
[----:B0-----:R-:W2:Y:S01]  /*46bf0*/  LDL.LU R44, [R1+0x828] ;  /* 0x00082800012c7983 */ /* 0x001ea20000300800 */
[----:B------:R-:W-:Y:S01]  /*46c00*/  IMAD.MOV.U32 R252, RZ, RZ, R0 ;  /* 0x000000fffffc7224 */ /* 0x000fe200078e0000 */
[----:B------:R-:W-:Y:S02]  /*46c10*/  MOV R208, R211 ;  /* 0x000000d300d07202 */ /* 0x000fe40000000f00 */
[----:B--2---:R0:W-:Y:S02]  /*46c20*/  STL [R1+0x82c], R44 ;  /* 0x00082c2c01007387 */ /* 0x0041e40000100800 */
[----:B0-----:R-:W-:Y:S02]  /*46c30*/  IMAD.MOV.U32 R44, RZ, RZ, R43 ;  /* 0x000000ffff2c7224 */ /* 0x001fe400078e002b */
.L_x_32371:
[----:B0-----:R-:W-:Y:S05]  /*46c40*/  BSYNC B1 ;  /* 0x0000000000017941 */ /* 0x001fea0003800000 */
.L_x_32369:
        /* <DEDUP_REMOVED lines=12> */
.L_x_32373:
[----:B0-----:R-:W2:Y:S01]  /*46d10*/  LDL.LU R43, [R1+0x82c] ;  /* 0x00082c00012b7983 */ /* 0x001ea20000300800 */
[----:B------:R-:W-:Y:S02]  /*46d20*/  IMAD.MOV.U32 R0, RZ, RZ, R252 ;  /* 0x000000ffff007224 */ /* 0x000fe400078e00fc */
[----:B------:R-:W-:Y:S01]  /*46d30*/  IMAD.MOV.U32 R211, RZ, RZ, R210 ;  /* 0x000000ffffd37224 */ /* 0x000fe200078e00d2 */
[----:B--2---:R0:W-:Y:S02]  /*46d40*/  STL [R1+0x828], R43 ;  /* 0x0008282b01007387 */ /* 0x0041e40000100800 */
[----:B0-----:R-:W-:Y:S02]  /*46d50*/  MOV R43, R42 ;  /* 0x0000002a002b7202 */ /* 0x001fe40000000f00 */
.L_x_32374:
[----:B0-----:R-:W-:Y:S05]  /*46d60*/  BSYNC B1 ;  /* 0x0000000000017941 */ /* 0x001fea0003800000 */
.L_x_32372:
        /* <DEDUP_REMOVED lines=12> */
.L_x_32376:
[----:B0-----:R-:W2:Y:S01]  /*46e30*/  LDL.LU R42, [R1+0x828] ;  /* 0x00082800012a7983 */ /* 0x001ea20000300800 */
[----:B------:R-:W-:Y:S02]  /*46e40*/  IMAD.MOV.U32 R252, RZ, RZ, R0 ;  /* 0x000000fffffc7224 */ /* 0x000fe400078e0000 */
[----:B------:R-:W-:Y:S01]  /*46e50*/  IMAD.MOV.U32 R210, RZ, RZ, R213 ;  /* 0x000000ffffd27224 */ /* 0x000fe200078e00d5 */
[----:B--2---:R0:W-:Y:S02]  /*46e60*/  STL [R1+0x82c], R42 ;  /* 0x00082c2a01007387 */ /* 0x0041e40000100800 */
[----:B0-----:R-:W-:Y:S02]  /*46e70*/  IMAD.MOV.U32 R42, RZ, RZ, R41 ;  /* 0x000000ffff2a7224 */ /* 0x001fe400078e0029 */
.L_x_32377:
[----:B0-----:R-:W-:Y:S05]  /*46e80*/  BSYNC B1 ;  /* 0x0000000000017941 */ /* 0x001fea0003800000 */
.L_x_32375:
        /* <DEDUP_REMOVED lines=12> */
.L_x_32379:
[----:B0-----:R-:W2:Y:S01]  /*46f50*/  LDL.LU R41, [R1+0x82c] ;  /* 0x00082c0001297983 */ /* 0x001ea20000300800 */
[----:B------:R-:W-:Y:S02]  /*46f60*/  IMAD.MOV.U32 R0, RZ, RZ, R252 ;  /* 0x000000ffff007224 */ /* 0x000fe400078e00fc */
[----:B------:R-:W-:Y:S01]  /*46f70*/  IMAD.MOV.U32 R213, RZ, RZ, R212 ;  /* 0x000000ffffd57224 */ /* 0x000fe200078e00d4 */
[----:B--2---:R0:W-:Y:S02]  /*46f80*/  STL [R1+0x828], R41 ;  /* 0x0008282901007387 */ /* 0x0041e40000100800 */
[----:B0-----:R-:W-:Y:S02]  /*46f90*/  IMAD.MOV.U32 R41, RZ, RZ, R40 ;  /* 0x000000ffff297224 */ /* 0x001fe400078e0028 */
.L_x_32380:
[----:B0-----:R-:W-:Y:S05]  /*46fa0*/  BSYNC B1 ;  /* 0x0000000000017941 */ /* 0x001fea0003800000 */
.L_x_32378:
        /* <DEDUP_REMOVED lines=12> */
.L_x_32382:
[----:B0-----:R-:W2:Y:S01]  /*47070*/  LDL.LU R40, [R1+0x828] ;  /* 0x0008280001287983 */ /* 0x001ea20000300800 */
[----:B------:R-:W-:Y:S02]  /*47080*/  IMAD.MOV.U32 R252, RZ, RZ, R0 ;  /* 0x000000fffffc7224 */ /* 0x000fe400078e0000 */
[----:B------:R-:W-:Y:S01]  /*47090*/  IMAD.MOV.U32 R212, RZ, RZ, R215 ;  /* 0x000000ffffd47224 */ /* 0x000fe200078e00d7 */
[----:B--2---:R0:W-:Y:S02]  /*470a0*/  STL [R1+0x82c], R40 ;  /* 0x00082c2801007387 */ /* 0x0041e40000100800 */
[----:B0-----:R-:W-:Y:S02]  /*470b0*/  IMAD.MOV.U32 R40, RZ, RZ, R39 ;  /* 0x000000ffff287224 */ /* 0x001fe400078e0027 */
.L_x_32383:
[----:B0-----:R-:W-:Y:S05]  /*470c0*/  BSYNC B1 ;  /* 0x0000000000017941 */ /* 0x001fea0003800000 */
.L_x_32381:
        /* <DEDUP_REMOVED lines=12> */
.L_x_32385:
[----:B0-----:R-:W2:Y:S01]  /*47190*/  LDL.LU R39, [R1+0x82c] ;  /* 0x00082c0001277983 */ /* 0x001ea20000300800 */
[----:B------:R-:W-:Y:S02]  /*471a0*/  IMAD.MOV.U32 R0, RZ, RZ, R252 ;  /* 0x000000ffff007224 */ /* 0x000fe400078e00fc */
[----:B------:R-:W-:Y:S01]  /*471b0*/  IMAD.MOV.U32 R215, RZ, RZ, R214 ;  /* 0x000000ffffd77224 */ /* 0x000fe200078e00d6 */
[----:B--2---:R0:W-:Y:S02]  /*471c0*/  STL [R1+0x828], R39 ;  /* 0x0008282701007387 */ /* 0x0041e40000100800 */
[----:B0-----:R-:W-:Y:S02]  /*471d0*/  IMAD.MOV.U32 R39, RZ, RZ, R38 ;  /* 0x000000ffff277224 */ /* 0x001fe400078e0026 */
.L_x_32386:
[----:B0-----:R-:W-:Y:S05]  /*471e0*/  BSYNC B1 ;  /* 0x0000000000017941 */ /* 0x001fea0003800000 */
.L_x_32384:
        /* <DEDUP_REMOVED lines=12> */
.L_x_32388:
[----:B0-----:R-:W2:Y:S01]  /*472b0*/  LDL.LU R38, [R1+0x828] ;  /* 0x0008280001267983 */ /* 0x001ea20000300800 */
[----:B------:R-:W-:Y:S01]  /*472c0*/  MOV R252, R0 ;  /* 0x0000000000fc7202 */ /* 0x000fe20000000f00 */
[----:B------:R-:W-:Y:S02]  /*472d0*/  IMAD.MOV.U32 R214, RZ, RZ, R217 ;  /* 0x000000ffffd67224 */ /* 0x000fe400078e00d9 */
[----:B--2---:R0:W-:Y:S02]  /*472e0*/  STL [R1+0x82c], R38 ;  /* 0x00082c2601007387 */ /* 0x0041e40000100800 */
[----:B0-----:R-:W-:Y:S02]  /*472f0*/  IMAD.MOV.U32 R38, RZ, RZ, R37 ;  /* 0x000000ffff267224 */ /* 0x001fe400078e0025 */
.L_x_32389:
[----:B0-----:R-:W-:Y:S05]  /*47300*/  BSYNC B1 ;  /* 0x0000000000017941 */ /* 0x001fea0003800000 */
.L_x_32387:
        /* <DEDUP_REMOVED lines=12> */
.L_x_32391:
[----:B0-----:R-:W2:Y:S01]  /*473d0*/  LDL.LU R37, [R1+0x82c] ;  /* 0x00082c0001257983 */ /* 0x001ea20000300800 */
[----:B------:R-:W-:Y:S01]  /*473e0*/  IMAD.MOV.U32 R0, RZ, RZ, R252 ;  /* 0x000000ffff007224 */ /* 0x000fe200078e00fc */
[----:B------:R-:W-:Y:S02]  /*473f0*/  MOV R217, R216 ;  /* 0x000000d800d97202 */ /* 0x000fe40000000f00 */
[----:B--2---:R0:W-:Y:S02]  /*47400*/  STL [R1+0x828], R37 ;  /* 0x0008282501007387 */ /* 0x0041e40000100800 */
[----:B0-----:R-:W-:Y:S02]  /*47410*/  IMAD.MOV.U32 R37, RZ, RZ, R36 ;  /* 0x000000ffff257224 */ /* 0x001fe400078e0024 */
.L_x_32392:
[----:B0-----:R-:W-:Y:S05]  /*47420*/  BSYNC B1 ;  /* 0x0000000000017941 */ /* 0x001fea0003800000 */
.L_x_32390:
        /* <DEDUP_REMOVED lines=12> */
.L_x_32394:
[----:B0-----:R-:W2:Y:S01]  /*474f0*/  LDL.LU R36, [R1+0x828] ;  /* 0x0008280001247983 */ /* 0x001ea20000300800 */
[----:B------:R-:W-:Y:S02]  /*47500*/  IMAD.MOV.U32 R252, RZ, RZ, R0 ;  /* 0x000000fffffc7224 */ /* 0x000fe400078e0000 */
[----:B------:R-:W-:Y:S01]  /*47510*/  IMAD.MOV.U32 R216, RZ, RZ, R219 ;  /* 0x000000ffffd87224 */ /* 0x000fe200078e00db */
[----:B--2---:R0:W-:Y:S02]  /*47520*/  STL [R1+0x82c], R36 ;  /* 0x00082c2401007387 */ /* 0x0041e40000100800 */
[----:B0-----:R-:W-:Y:S02]  /*47530*/  MOV R36, R35 ;  /* 0x0000002300247202 */ /* 0x001fe40000000f00 */
.L_x_32395:
[----:B0-----:R-:W-:Y:S05]  /*47540*/  BSYNC B1 ;  /* 0x0000000000017941 */ /* 0x001fea0003800000 */
.L_x_32393:
        /* <DEDUP_REMOVED lines=12> */
.L_x_32397:
[----:B0-----:R-:W2:Y:S01]  /*47610*/  LDL.LU R35, [R1+0x82c] ;  /* 0x00082c0001237983 */ /* 0x001ea20000300800 */
[----:B------:R-:W-:Y:S02]  /*47620*/  IMAD.MOV.U32 R0, RZ, RZ, R252 ;  /* 0x000000ffff007224 */ /* 0x000fe400078e00fc */
[----:B------:R-:W-:Y:S01]  /*47630*/  IMAD.MOV.U32 R219, RZ, RZ, R218 ;  /* 0x000000ffffdb7224 */ /* 0x000fe200078e00da */
[----:B--2---:R0:W-:Y:S02]  /*47640*/  STL [R1+0x828], R35 ;  /* 0x0008282301007387 */ /* 0x0041e40000100800 */
[----:B0-----:R-:W-:Y:S02]  /*47650*/  IMAD.MOV.U32 R35, RZ, RZ, R34 ;  /* 0x000000ffff237224 */ /* 0x001fe400078e0022 */
.L_x_32398:
[----:B0-----:R-:W-:Y:S05]  /*47660*/  BSYNC B1 ;  /* 0x0000000000017941 */ /* 0x001fea0003800000 */
.L_x_32396:
        /* <DEDUP_REMOVED lines=12> */
.L_x_32400:
[----:B0-----:R-:W2:Y:S01]  /*47730*/  LDL.LU R34, [R1+0x828] ;  /* 0x0008280001227983 */ /* 0x001ea20000300800 */
[----:B------:R-:W-:Y:S02]  /*47740*/  IMAD.MOV.U32 R252, RZ, RZ, R0 ;  /* 0x000000fffffc7224 */ /* 0x000fe400078e0000 */
[----:B------:R-:W-:Y:S01]  /*47750*/  IMAD.MOV.U32 R218, RZ, RZ, R221 ;  /* 0x000000ffffda7224 */ /* 0x000fe200078e00dd */
[----:B--2---:R0:W-:Y:S02]  /*47760*/  STL [R1+0x82c], R34 ;  /* 0x00082c2201007387 */ /* 0x0041e40000100800 */
[----:B0-----:R-:W-:Y:S02]  /*47770*/  IMAD.MOV.U32 R34, RZ, RZ, R33 ;  /* 0x000000ffff227224 */ /* 0x001fe400078e0021 */
.L_x_32401:
[----:B0-----:R-:W-:Y:S05]  /*47780*/  BSYNC B1 ;  /* 0x0000000000017941 */ /* 0x001fea0003800000 */
.L_x_32399:
        /* <DEDUP_REMOVED lines=12> */
.L_x_32403:
[----:B0-----:R-:W2:Y:S01]  /*47850*/  LDL.LU R33, [R1+0x82c] ;  /* 0x00082c0001217983 */ /* 0x001ea20000300800 */
[----:B------:R-:W-:Y:S02]  /*47860*/  IMAD.MOV.U32 R0, RZ, RZ, R252 ;  /* 0x000000ffff007224 */ /* 0x000fe400078e00fc */
[----:B------:R-:W-:Y:S01]  /*47870*/  IMAD.MOV.U32 R221, RZ, RZ, R220 ;  /* 0x000000ffffdd7224 */ /* 0x000fe200078e00dc */
[----:B--2---:R0:W-:Y:S02]  /*47880*/  STL [R1+0x828], R33 ;  /* 0x0008282101007387 */ /* 0x0041e40000100800 */
[----:B0-----:R-:W-:Y:S02]  /*47890*/  IMAD.MOV.U32 R33, RZ, RZ, R32 ;  /* 0x000000ffff217224 */ /* 0x001fe400078e0020 */
.L_x_32404:
[----:B0-----:R-:W-:Y:S05]  /*478a0*/  BSYNC B1 ;  /* 0x0000000000017941 */ /* 0x001fea0003800000 */
.L_x_32402:
        /* <DEDUP_REMOVED lines=12> */
.L_x_32406:
[----:B0-----:R-:W2:Y:S01]  /*47970*/  LDL.LU R32, [R1+0x828] ;  /* 0x0008280001207983 */ /* 0x001ea20000300800 */
[----:B------:R-:W-:Y:S02]  /*47980*/  IMAD.MOV.U32 R252, RZ, RZ, R0 ;  /* 0x000000fffffc7224 */ /* 0x000fe400078e0000 */
[----:B------:R-:W-:Y:S01]  /*47990*/  IMAD.MOV.U32 R220, RZ, RZ, R223 ;  /* 0x000000ffffdc7224 */ /* 0x000fe200078e00df */
[----:B--2---:R0:W-:Y:S02]  /*479a0*/  STL [R1+0x82c], R32 ;  /* 0x00082c2001007387 */ /* 0x0041e40000100800 */
[----:B0-----:R-:W-:Y:S02]  /*479b0*/  IMAD.MOV.U32 R32, RZ, RZ, R31 ;  /* 0x000000ffff207224 */ /* 0x001fe400078e001f */
.L_x_32407:
[----:B0-----:R-:W-:Y:S05]  /*479c0*/  BSYNC B1 ;  /* 0x0000000000017941 */ /* 0x001fea0003800000 */
.L_x_32405:
        /* <DEDUP_REMOVED lines=12> */
.L_x_32409:
[----:B0-----:R-:W2:Y:S01]  /*47a90*/  LDL.LU R31, [R1+0x82c] ;  /* 0x00082c00011f7983 */ /* 0x001ea20000300800 */
[----:B------:R-:W-:Y:S01]  /*47aa0*/  MOV R0, R252 ;  /* 0x000000fc00007202 */ /* 0x000fe20000000f00 */
[----:B------:R-:W-:Y:S02]  /*47ab0*/  IMAD.MOV.U32 R223, RZ, RZ, R222 ;  /* 0x000000ffffdf7224 */ /* 0x000fe400078e00de */
[----:B--2---:R0:W-:Y:S02]  /*47ac0*/  STL [R1+0x828], R31 ;  /* 0x0008281f01007387 */ /* 0x0041e40000100800 */
[----:B0-----:R-:W-:Y:S02]  /*47ad0*/  IMAD.MOV.U32 R31, RZ, RZ, R30 ;  /* 0x000000ffff1f7224 */ /* 0x001fe400078e001e */
.L_x_32410:
[----:B0-----:R-:W-:Y:S05]  /*47ae0*/  BSYNC B1 ;  /* 0x0000000000017941 */ /* 0x001fea0003800000 */
.L_x_32408:
        /* <DEDUP_REMOVED lines=12> */
.L_x_32412:
[----:B0-----:R-:W2:Y:S01]  /*47bb0*/  LDL.LU R30, [R1+0x828] ;  /* 0x00082800011e7983 */ /* 0x001ea20000300800 */
[----:B------:R-:W-:Y:S01]  /*47bc0*/  IMAD.MOV.U32 R252, RZ, RZ, R0 ;  /* 0x000000fffffc7224 */ /* 0x000fe200078e0000 */
[----:B------:R-:W-:Y:S02]  /*47bd0*/  MOV R222, R225 ;  /* 0x000000e100de7202 */ /* 0x000fe40000000f00 */
[----:B--2---:R0:W-:Y:S02]  /*47be0*/  STL [R1+0x82c], R30 ;  /* 0x00082c1e01007387 */ /* 0x0041e40000100800 */
[----:B0-----:R-:W-:Y:S02]  /*47bf0*/  IMAD.MOV.U32 R30, RZ, RZ, R29 ;  /* 0x000000ffff1e7224 */ /* 0x001fe400078e001d */
.L_x_32413:
[----:B0-----:R-:W-:Y:S05]  /*47c00*/  BSYNC B1 ;  /* 0x0000000000017941 */ /* 0x001fea0003800000 */
.L_x_32411:
        /* <DEDUP_REMOVED lines=12> */
.L_x_32415:
[----:B0-----:R-:W2:Y:S01]  /*47cd0*/  LDL.LU R29, [R1+0x82c] ;  /* 0x00082c00011d7983 */ /* 0x001ea20000300800 */
[----:B------:R-:W-:Y:S02]  /*47ce0*/  IMAD.MOV.U32 R0, RZ, RZ, R252 ;  /* 0x000000ffff007224 */ /* 0x000fe400078e00fc */
[----:B------:R-:W-:Y:S01]  /*47cf0*/  IMAD.MOV.U32 R225, RZ, RZ, R224 ;  /* 0x000000ffffe17224 */ /* 0x000fe200078e00e0 */
[----:B--2---:R0:W-:Y:S02]  /*47d00*/  STL [R1+0x828], R29 ;  /* 0x0008281d01007387 */ /* 0x0041e40000100800 */
[----:B0-----:R-:W-:Y:S02]  /*47d10*/  MOV R29, R28 ;  /* 0x0000001c001d7202 */ /* 0x001fe40000000f00 */
.L_x_32416:
[----:B0-----:R-:W-:Y:S05]  /*47d20*/  BSYNC B1 ;  /* 0x0000000000017941 */ /* 0x001fea0003800000 */
.L_x_32414:
        /* <DEDUP_REMOVED lines=12> */
.L_x_32418:
[----:B0-----:R-:W2:Y:S01]  /*47df0*/  LDL.LU R28, [R1+0x828] ;  /* 0x00082800011c7983 */ /* 0x001ea20000300800 */
[----:B------:R-:W-:Y:S02]  /*47e00*/  IMAD.MOV.U32 R252, RZ, RZ, R0 ;  /* 0x000000fffffc7224 */ /* 0x000fe400078e0000 */
[----:B------:R-:W-:Y:S01]  /*47e10*/  IMAD.MOV.U32 R224, RZ, RZ, R227 ;  /* 0x000000ffffe07224 */ /* 0x000fe200078e00e3 */
[----:B--2---:R0:W-:Y:S02]  /*47e20*/  STL [R1+0x82c], R28 ;  /* 0x00082c1c01007387 */ /* 0x0041e40000100800 */
[----:B0-----:R-:W-:Y:S02]  /*47e30*/  IMAD.MOV.U32 R28, RZ, RZ, R27 ;  /* 0x000000ffff1c7224 */ /* 0x001fe400078e001b */
.L_x_32419:
[----:B0-----:R-:W-:Y:S05]  /*47e40*/  BSYNC B1 ;  /* 0x0000000000017941 */ /* 0x001fea0003800000 */
.L_x_32417:
        /* <DEDUP_REMOVED lines=12> */
.L_x_32421:
[----:B0-----:R-:W2:Y:S01]  /*47f10*/  LDL.LU R27, [R1+0x82c] ;  /* 0x00082c00011b7983 */ /* 0x001ea20000300800 */
[----:B------:R-:W-:Y:S02]  /*47f20*/  IMAD.MOV.U32 R0, RZ, RZ, R252 ;  /* 0x000000ffff007224 */ /* 0x000fe400078e00fc */
[----:B------:R-:W-:Y:S01]  /*47f30*/  IMAD.MOV.U32 R227, RZ, RZ, R226 ;  /* 0x000000ffffe37224 */ /* 0x000fe200078e00e2 */
[----:B--2---:R0:W-:Y:S02]  /*47f40*/  STL [R1+0x828], R27 ;  /* 0x0008281b01007387 */ /* 0x0041e40000100800 */
[----:B0-----:R-:W-:Y:S02]  /*47f50*/  IMAD.MOV.U32 R27, RZ, RZ, R26 ;  /* 0x000000ffff1b7224 */ /* 0x001fe400078e001a */
.L_x_32422:
[----:B0-----:R-:W-:Y:S05]  /*47f60*/  BSYNC B1 ;  /* 0x0000000000017941 */ /* 0x001fea0003800000 */
.L_x_32420:
        /* <DEDUP_REMOVED lines=12> */
.L_x_32424:
[----:B0-----:R-:W2:Y:S01]  /*48030*/  LDL.LU R26, [R1+0x828] ;  /* 0x00082800011a7983 */ /* 0x001ea20000300800 */
[----:B------:R-:W-:Y:S02]  /*48040*/  IMAD.MOV.U32 R252, RZ, RZ, R0 ;  /* 0x000000fffffc7224 */ /* 0x000fe400078e0000 */
[----:B------:R-:W-:Y:S01]  /*48050*/  IMAD.MOV.U32 R226, RZ, RZ, R229 ;  /* 0x000000ffffe27224 */ /* 0x000fe200078e00e5 */
[----:B--2---:R0:W-:Y:S02]  /*48060*/  STL [R1+0x82c], R26 ;  /* 0x00082c1a01007387 */ /* 0x0041e40000100800 */
[----:B0-----:R-:W-:Y:S02]  /*48070*/  IMAD.MOV.U32 R26, RZ, RZ, R25 ;  /* 0x000000ffff1a7224 */ /* 0x001fe400078e0019 */
.L_x_32425:
[----:B0-----:R-:W-:Y:S05]  /*48080*/  BSYNC B1 ;  /* 0x0000000000017941 */ /* 0x001fea0003800000 */
.L_x_32423:
        /* <DEDUP_REMOVED lines=12> */
.L_x_32427:
[----:B0-----:R-:W2:Y:S01]  /*48150*/  LDL.LU R25, [R1+0x82c] ;  /* 0x00082c0001197983 */ /* 0x001ea20000300800 */
[----:B------:R-:W-:Y:S02]  /*48160*/  IMAD.MOV.U32 R0, RZ, RZ, R252 ;  /* 0x000000ffff007224 */ /* 0x000fe400078e00fc */
[----:B------:R-:W-:Y:S01]  /*48170*/  IMAD.MOV.U32 R229, RZ, RZ, R228 ;  /* 0x000000ffffe57224 */ /* 0x000fe200078e00e4 */
[----:B--2---:R0:W-:Y:S02]  /*48180*/  STL [R1+0x828], R25 ;  /* 0x0008281901007387 */ /* 0x0041e40000100800 */
[----:B0-----:R-:W-:Y:S02]  /*48190*/  IMAD.MOV.U32 R25, RZ, RZ, R24 ;  /* 0x000000ffff197224 */ /* 0x001fe400078e0018 */
.L_x_32428:
[----:B0-----:R-:W-:Y:S05]  /*481a0*/  BSYNC B1 ;  /* 0x0000000000017941 */ /* 0x001fea0003800000 */
.L_x_32426:
        /* <DEDUP_REMOVED lines=12> */
.L_x_32430:
[----:B0-----:R-:W2:Y:S01]  /*48270*/  LDL.LU R24, [R1+0x828] ;  /* 0x0008280001187983 */ /* 0x001ea20000300800 */
[----:B------:R-:W-:Y:S01]  /*48280*/  MOV R252, R0 ;  /* 0x0000000000fc7202 */ /* 0x000fe20000000f00 */
[----:B------:R-:W-:Y:S02]  /*48290*/  IMAD.MOV.U32 R228, RZ, RZ, R231 ;  /* 0x000000ffffe47224 */ /* 0x000fe400078e00e7 */
[----:B--2---:R0:W-:Y:S02]  /*482a0*/  STL [R1+0x82c], R24 ;  /* 0x00082c1801007387 */ /* 0x0041e40000100800 */
[----:B0-----:R-:W-:Y:S02]  /*482b0*/  IMAD.MOV.U32 R24, RZ, RZ, R23 ;  /* 0x000000ffff187224 */ /* 0x001fe400078e0017 */
.L_x_32431:
[----:B0-----:R-:W-:Y:S05]  /*482c0*/  BSYNC B1 ;  /* 0x0000000000017941 */ /* 0x001fea0003800000 */
.L_x_32429:
        /* <DEDUP_REMOVED lines=12> */
.L_x_32433:
[----:B0-----:R-:W2:Y:S01]  /*48390*/  LDL.LU R23, [R1+0x82c] ;  /* 0x00082c0001177983 */ /* 0x001ea20000300800 */
[----:B------:R-:W-:Y:S01]  /*483a0*/  IMAD.MOV.U32 R0, RZ, RZ, R252 ;  /* 0x000000ffff007224 */ /* 0x000fe200078e00fc */
[----:B------:R-:W-:Y:S02]  /*483b0*/  MOV R231, R230 ;  /* 0x000000e600e77202 */ /* 0x000fe40000000f00 */
[----:B--2---:R0:W-:Y:S02]  /*483c0*/  STL [R1+0x828], R23 ;  /* 0x0008281701007387 */ /* 0x0041e40000100800 */
[----:B0-----:R-:W-:Y:S02]  /*483d0*/  IMAD.MOV.U32 R23, RZ, RZ, R22 ;  /* 0x000000ffff177224 */ /* 0x001fe400078e0016 */
.L_x_32434:
[----:B0-----:R-:W-:Y:S05]  /*483e0*/  BSYNC B1 ;  /* 0x0000000000017941 */ /* 0x001fea0003800000 */
.L_x_32432:
        /* <DEDUP_REMOVED lines=12> */
.L_x_32436:
[----:B0-----:R-:W2:Y:S01]  /*484b0*/  LDL.LU R22, [R1+0x828] ;  /* 0x0008280001167983 */ /* 0x001ea20000300800 */
[----:B------:R-:W-:Y:S02]  /*484c0*/  IMAD.MOV.U32 R252, RZ, RZ, R0 ;  /* 0x000000fffffc7224 */ /* 0x000fe400078e0000 */
[----:B------:R-:W-:Y:S01]  /*484d0*/  IMAD.MOV.U32 R230, RZ, RZ, R233 ;  /* 0x000000ffffe67224 */ /* 0x000fe200078e00e9 */
[----:B--2---:R0:W-:Y:S02]  /*484e0*/  STL [R1+0x82c], R22 ;  /* 0x00082c1601007387 */ /* 0x0041e40000100800 */
[----:B0-----:R-:W-:Y:S02]  /*484f0*/  MOV R22, R21 ;  /* 0x0000001500167202 */ /* 0x001fe40000000f00 */
.L_x_32437:
[----:B0-----:R-:W-:Y:S05]  /*48500*/  BSYNC B1 ;  /* 0x0000000000017941 */ /* 0x001fea0003800000 */
.L_x_32435:
        /* <DEDUP_REMOVED lines=12> */
.L_x_32439:
[----:B0-----:R-:W2:Y:S01]  /*485d0*/  LDL.LU R21, [R1+0x82c] ;  /* 0x00082c0001157983 */ /* 0x001ea20000300800 */
[----:B------:R-:W-:Y:S02]  /*485e0*/  IMAD.MOV.U32 R0, RZ, RZ, R252 ;  /* 0x000000ffff007224 */ /* 0x000fe400078e00fc */
[----:B------:R-:W-:Y:S01]  /*485f0*/  IMAD.MOV.U32 R233, RZ, RZ, R232 ;  /* 0x000000ffffe97224 */ /* 0x000fe200078e00e8 */
[----:B--2---:R0:W-:Y:S02]  /*48600*/  STL [R1+0x828], R21 ;  /* 0x0008281501007387 */ /* 0x0041e40000100800 */
[----:B0-----:R-:W-:Y:S02]  /*48610*/  IMAD.MOV.U32 R21, RZ, RZ, R20 ;  /* 0x000000ffff157224 */ /* 0x001fe400078e0014 */
.L_x_32440:
[----:B0-----:R-:W-:Y:S05]  /*48620*/  BSYNC B1 ;  /* 0x0000000000017941 */ /* 0x001fea0003800000 */
.L_x_32438:
        /* <DEDUP_REMOVED lines=12> */
.L_x_32442:
[----:B0-----:R-:W2:Y:S01]  /*486f0*/  LDL.LU R20, [R1+0x828] ;  /* 0x0008280001147983 */ /* 0x001ea20000300800 */
[----:B------:R-:W-:Y:S02]  /*48700*/  IMAD.MOV.U32 R252, RZ, RZ, R0 ;  /* 0x000000fffffc7224 */ /* 0x000fe400078e0000 */
[----:B------:R-:W-:Y:S01]  /*48710*/  IMAD.MOV.U32 R232, RZ, RZ, R235 ;  /* 0x000000ffffe87224 */ /* 0x000fe200078e00eb */
[----:B--2---:R0:W-:Y:S02]  /*48720*/  STL [R1+0x82c], R20 ;  /* 0x00082c1401007387 */ /* 0x0041e40000100800 */
[----:B0-----:R-:W-:Y:S02]  /*48730*/  IMAD.MOV.U32 R20, RZ, RZ, R19 ;  /* 0x000000ffff147224 */ /* 0x001fe400078e0013 */
.L_x_32443:
[----:B0-----:R-:W-:Y:S05]  /*48740*/  BSYNC B1 ;  /* 0x0000000000017941 */ /* 0x001fea0003800000 */
.L_x_32441:
        /* <DEDUP_REMOVED lines=12> */
.L_x_32445:
[----:B0-----:R-:W2:Y:S01]  /*48810*/  LDL.LU R19, [R1+0x82c] ;  /* 0x00082c0001137983 */ /* 0x001ea20000300800 */
[----:B------:R-:W-:Y:S02]  /*48820*/  IMAD.MOV.U32 R0, RZ, RZ, R252 ;  /* 0x000000ffff007224 */ /* 0x000fe400078e00fc */
[----:B------:R-:W-:Y:S01]  /*48830*/  IMAD.MOV.U32 R235, RZ, RZ, R234 ;  /* 0x000000ffffeb7224 */ /* 0x000fe200078e00ea */
[----:B--2---:R0:W-:Y:S02]  /*48840*/  STL [R1+0x828], R19 ;  /* 0x0008281301007387 */ /* 0x0041e40000100800 */
[----:B0-----:R-:W-:Y:S02]  /*48850*/  IMAD.MOV.U32 R19, RZ, RZ, R18 ;  /* 0x000000ffff137224 */ /* 0x001fe400078e0012 */
.L_x_32446:
[----:B0-----:R-:W-:Y:S05]  /*48860*/  BSYNC B1 ;  /* 0x0000000000017941 */ /* 0x001fea0003800000 */
.L_x_32444:
        /* <DEDUP_REMOVED lines=12> */
.L_x_32448:
[----:B0-----:R-:W2:Y:S01]  /*48930*/  LDL.LU R18, [R1+0x828] ;  /* 0x0008280001127983 */ /* 0x001ea20000300800 */
[----:B------:R-:W-:Y:S02]  /*48940*/  IMAD.MOV.U32 R252, RZ, RZ, R0 ;  /* 0x000000fffffc7224 */ /* 0x000fe400078e0000 */
[----:B------:R-:W-:Y:S01]  /*48950*/  IMAD.MOV.U32 R234, RZ, RZ, R237 ;  /* 0x000000ffffea7224 */ /* 0x000fe200078e00ed */
[----:B--2---:R0:W-:Y:S02]  /*48960*/  STL [R1+0x82c], R18 ;  /* 0x00082c1201007387 */ /* 0x0041e40000100800 */
[----:B0-----:R-:W-:Y:S02]  /*48970*/  IMAD.MOV.U32 R18, RZ, RZ, R17 ;  /* 0x000000ffff127224 */ /* 0x001fe400078e0011 */
.L_x_32449:
[----:B0-----:R-:W-:Y:S05]  /*48980*/  BSYNC B1 ;  /* 0x0000000000017941 */ /* 0x001fea0003800000 */
.L_x_32447:
        /* <DEDUP_REMOVED lines=12> */
.L_x_32451:
[----:B0-----:R-:W2:Y:S01]  /*48a50*/  LDL.LU R17, [R1+0x82c] ;  /* 0x00082c0001117983 */ /* 0x001ea20000300800 */
[----:B------:R-:W-:Y:S01]  /*48a60*/  MOV R0, R252 ;  /* 0x000000fc00007202 */ /* 0x000fe20000000f00 */
[----:B------:R-:W-:Y:S02]  /*48a70*/  IMAD.MOV.U32 R237, RZ, RZ, R236 ;  /* 0x000000ffffed7224 */ /* 0x000fe400078e00ec */
[----:B--2---:R0:W-:Y:S02]  /*48a80*/  STL [R1+0x828], R17 ;  /* 0x0008281101007387 */ /* 0x0041e40000100800 */
[----:B0-----:R-:W-:Y:S02]  /*48a90*/  IMAD.MOV.U32 R17, RZ, RZ, R16 ;  /* 0x000000ffff117224 */ /* 0x001fe400078e0010 */
.L_x_32452:
[----:B0-----:R-:W-:Y:S05]  /*48aa0*/  BSYNC B1 ;  /* 0x0000000000017941 */ /* 0x001fea0003800000 */
.L_x_32450:
        /* <DEDUP_REMOVED lines=12> */
.L_x_32454:
[----:B0-----:R-:W2:Y:S01]  /*48b70*/  LDL.LU R16, [R1+0x828] ;  /* 0x0008280001107983 */ /* 0x001ea20000300800 */
[----:B------:R-:W-:Y:S01]  /*48b80*/  IMAD.MOV.U32 R252, RZ, RZ, R0 ;  /* 0x000000fffffc7224 */ /* 0x000fe200078e0000 */
[----:B------:R-:W-:Y:S02]  /*48b90*/  MOV R236, R239 ;  /* 0x000000ef00ec7202 */ /* 0x000fe40000000f00 */
[----:B--2---:R0:W-:Y:S02]  /*48ba0*/  STL [R1+0x82c], R16 ;  /* 0x00082c1001007387 */ /* 0x0041e40000100800 */
[----:B0-----:R-:W-:Y:S02]  /*48bb0*/  IMAD.MOV.U32 R16, RZ, RZ, R15 ;  /* 0x000000ffff107224 */ /* 0x001fe400078e000f */
.L_x_32455:
[----:B0-----:R-:W-:Y:S05]  /*48bc0*/  BSYNC B1 ;  /* 0x0000000000017941 */ /* 0x001fea0003800000 */
.L_x_32453:
        /* <DEDUP_REMOVED lines=12> */
.L_x_32457:
[----:B0-----:R-:W2:Y:S01]  /*48c90*/  LDL.LU R15, [R1+0x82c] ;  /* 0x00082c00010f7983 */ /* 0x001ea20000300800 */
[----:B------:R-:W-:Y:S02]  /*48ca0*/  IMAD.MOV.U32 R0, RZ, RZ, R252 ;  /* 0x000000ffff007224 */ /* 0x000fe400078e00fc */
[----:B------:R-:W-:Y:S01]  /*48cb0*/  IMAD.MOV.U32 R239, RZ, RZ, R238 ;  /* 0x000000ffffef7224 */ /* 0x000fe200078e00ee */
[----:B--2---:R0:W-:Y:S02]  /*48cc0*/  STL [R1+0x828], R15 ;  /* 0x0008280f01007387 */ /* 0x0041e40000100800 */
[----:B0-----:R-:W-:Y:S02]  /*48cd0*/  MOV R15, R14 ;  /* 0x0000000e000f7202 */ /* 0x001fe40000000f00 */
.L_x_32458:
[----:B0-----:R-:W-:Y:S05]  /*48ce0*/  BSYNC B1 ;  /* 0x0000000000017941 */ /* 0x001fea0003800000 */
.L_x_32456:
        /* <DEDUP_REMOVED lines=12> */
.L_x_32460:
[----:B0-----:R-:W2:Y:S01]  /*48db0*/  LDL.LU R14, [R1+0x828] ;  /* 0x00082800010e7983 */ /* 0x001ea20000300800 */
[----:B------:R-:W-:Y:S02]  /*48dc0*/  IMAD.MOV.U32 R252, RZ, RZ, R0 ;  /* 0x000000fffffc7224 */ /* 0x000fe400078e0000 */
[----:B------:R-:W-:Y:S01]  /*48dd0*/  IMAD.MOV.U32 R238, RZ, RZ, R241 ;  /* 0x000000ffffee7224 */ /* 0x000fe200078e00f1 */
[----:B--2---:R0:W-:Y:S02]  /*48de0*/  STL [R1+0x82c], R14 ;  /* 0x00082c0e01007387 */ /* 0x0041e40000100800 */
[----:B0-----:R-:W-:Y:S02]  /*48df0*/  IMAD.MOV.U32 R14, RZ, RZ, R13 ;  /* 0x000000ffff0e7224 */ /* 0x001fe400078e000d */
.L_x_32461:
[----:B0-----:R-:W-:Y:S05]  /*48e00*/  BSYNC B1 ;  /* 0x0000000000017941 */ /* 0x001fea0003800000 */
.L_x_32459:
        /* <DEDUP_REMOVED lines=12> */
.L_x_32463:
[----:B0-----:R-:W2:Y:S01]  /*48ed0*/  LDL.LU R13, [R1+0x82c] ;  /* 0x00082c00010d7983 */ /* 0x001ea20000300800 */
[----:B------:R-:W-:Y:S02]  /*48ee0*/  IMAD.MOV.U32 R0, RZ, RZ, R252 ;  /* 0x000000ffff007224 */ /* 0x000fe400078e00fc */
[----:B------:R-:W-:Y:S01]  /*48ef0*/  IMAD.MOV.U32 R241, RZ, RZ, R240 ;  /* 0x000000fffff17224 */ /* 0x000fe200078e00f0 */
[----:B--2---:R0:W-:Y:S02]  /*48f00*/  STL [R1+0x828], R13 ;  /* 0x0008280d01007387 */ /* 0x0041e40000100800 */
[----:B0-----:R-:W-:Y:S02]  /*48f10*/  IMAD.MOV.U32 R13, RZ, RZ, R12 ;  /* 0x000000ffff0d7224 */ /* 0x001fe400078e000c */
.L_x_32464:
[----:B0-----:R-:W-:Y:S05]  /*48f20*/  BSYNC B1 ;  /* 0x0000000000017941 */ /* 0x001fea0003800000 */
.L_x_32462:
        /* <DEDUP_REMOVED lines=12> */
.L_x_32466:
[----:B0-----:R-:W2:Y:S01]  /*48ff0*/  LDL.LU R12, [R1+0x828] ;  /* 0x00082800010c7983 */ /* 0x001ea20000300800 */
[----:B------:R-:W-:Y:S02]  /*49000*/  IMAD.MOV.U32 R252, RZ, RZ, R0 ;  /* 0x000000fffffc7224 */ /* 0x000fe400078e0000 */
[----:B------:R-:W-:Y:S01]  /*49010*/  IMAD.MOV.U32 R240, RZ, RZ, R243 ;  /* 0x000000fffff07224 */ /* 0x000fe200078e00f3 */
[----:B--2---:R0:W-:Y:S02]  /*49020*/  STL [R1+0x82c], R12 ;  /* 0x00082c0c01007387 */ /* 0x0041e40000100800 */
[----:B0-----:R-:W-:Y:S02]  /*49030*/  IMAD.MOV.U32 R12, RZ, RZ, R11 ;  /* 0x000000ffff0c7224 */ /* 0x001fe400078e000b */
.L_x_32467:
[----:B0-----:R-:W-:Y:S05]  /*49040*/  BSYNC B1 ;  /* 0x0000000000017941 */ /* 0x001fea0003800000 */
.L_x_32465:
        /* <DEDUP_REMOVED lines=12> */
.L_x_32469:
[----:B0-----:R-:W2:Y:S01]  /*49110*/  LDL.LU R11, [R1+0x82c] ;  /* 0x00082c00010b7983 */ /* 0x001ea20000300800 */
[----:B------:R-:W-:Y:S02]  /*49120*/  IMAD.MOV.U32 R0, RZ, RZ, R252 ;  /* 0x000000ffff007224 */ /* 0x000fe400078e00fc */
[----:B------:R-:W-:Y:S01]  /*49130*/  IMAD.MOV.U32 R243, RZ, RZ, R242 ;  /* 0x000000fffff37224 */ /* 0x000fe200078e00f2 */
[----:B--2---:R0:W-:Y:S02]  /*49140*/  STL [R1+0x828], R11 ;  /* 0x0008280b01007387 */ /* 0x0041e40000100800 */
[----:B0-----:R-:W-:Y:S02]  /*49150*/  IMAD.MOV.U32 R11, RZ, RZ, R10 ;  /* 0x000000ffff0b7224 */ /* 0x001fe400078e000a */
.L_x_32470:
[----:B0-----:R-:W-:Y:S05]  /*49160*/  BSYNC B1 ;  /* 0x0000000000017941 */ /* 0x001fea0003800000 */
.L_x_32468:
        /* <DEDUP_REMOVED lines=12> */
.L_x_32472:
[----:B0-----:R-:W2:Y:S01]  /*49230*/  LDL.LU R10, [R1+0x828] ;  /* 0x00082800010a7983 */ /* 0x001ea20000300800 */
[----:B------:R-:W-:Y:S01]  /*49240*/  MOV R252, R0 ;  /* 0x0000000000fc7202 */ /* 0x000fe20000000f00 */
[----:B------:R-:W-:Y:S02]  /*49250*/  IMAD.MOV.U32 R242, RZ, RZ, R245 ;  /* 0x000000fffff27224 */ /* 0x000fe400078e00f5 */
[----:B--2---:R0:W-:Y:S02]  /*49260*/  STL [R1+0x82c], R10 ;  /* 0x00082c0a01007387 */ /* 0x0041e40000100800 */
[----:B0-----:R-:W-:Y:S02]  /*49270*/  IMAD.MOV.U32 R10, RZ, RZ, R9 ;  /* 0x000000ffff0a7224 */ /* 0x001fe400078e0009 */
.L_x_32473:
[----:B0-----:R-:W-:Y:S05]  /*49280*/  BSYNC B1 ;  /* 0x0000000000017941 */ /* 0x001fea0003800000 */
.L_x_32471:
        /* <DEDUP_REMOVED lines=12> */
.L_x_32475:
[----:B0-----:R-:W2:Y:S01]  /*49350*/  LDL.LU R9, [R1+0x82c] ;  /* 0x00082c0001097983 */ /* 0x001ea20000300800 */
[----:B------:R-:W-:Y:S01]  /*49360*/  IMAD.MOV.U32 R0, RZ, RZ, R252 ;  /* 0x000000ffff007224 */ /* 0x000fe200078e00fc */
[----:B------:R-:W-:Y:S02]  /*49370*/  MOV R245, R244 ;  /* 0x000000f400f57202 */ /* 0x000fe40000000f00 */
[----:B--2---:R0:W-:Y:S02]  /*49380*/  STL [R1+0x828], R9 ;  /* 0x0008280901007387 */ /* 0x0041e40000100800 */
[----:B0-----:R-:W-:Y:S02]  /*49390*/  IMAD.MOV.U32 R9, RZ, RZ, R8 ;  /* 0x000000ffff097224 */ /* 0x001fe400078e0008 */
.L_x_32476:
[----:B0-----:R-:W-:Y:S05]  /*493a0*/  BSYNC B1 ;  /* 0x0000000000017941 */ /* 0x001fea0003800000 */
.L_x_32474:
        /* <DEDUP_REMOVED lines=12> */
.L_x_32478:
[----:B0-----:R-:W2:Y:S01]  /*49470*/  LDL.LU R8, [R1+0x828] ;  /* 0x0008280001087983 */ /* 0x001ea20000300800 */
[----:B------:R-:W-:Y:S02]  /*49480*/  IMAD.MOV.U32 R252, RZ, RZ, R0 ;  /* 0x000000fffffc7224 */ /* 0x000fe400078e0000 */
[----:B------:R-:W-:Y:S01]  /*49490*/  IMAD.MOV.U32 R244, RZ, RZ, R247 ;  /* 0x000000fffff47224 */ /* 0x000fe200078e00f7 */
[----:B--2---:R0:W-:Y:S02]  /*494a0*/  STL [R1+0x82c], R8 ;  /* 0x00082c0801007387 */ /* 0x0041e40000100800 */
[----:B0-----:R-:W-:Y:S02]  /*494b0*/  MOV R8, R7 ;  /* 0x0000000700087202 */ /* 0x001fe40000000f00 */
.L_x_32479:
[----:B0-----:R-:W-:Y:S05]  /*494c0*/  BSYNC B1 ;  /* 0x0000000000017941 */ /* 0x001fea0003800000 */
.L_x_32477:
        /* <DEDUP_REMOVED lines=12> */
.L_x_32481:
[----:B0-----:R-:W2:Y:S01]  /*49590*/  LDL.LU R7, [R1+0x82c] ;  /* 0x00082c0001077983 */ /* 0x001ea20000300800 */
[----:B------:R-:W-:Y:S02]  /*495a0*/  IMAD.MOV.U32 R0, RZ, RZ, R252 ;  /* 0x000000ffff007224 */ /* 0x000fe400078e00fc */
[----:B------:R-:W-:Y:S01]  /*495b0*/  IMAD.MOV.U32 R247, RZ, RZ, R246 ;  /* 0x000000fffff77224 */ /* 0x000fe200078e00f6 */
[----:B--2---:R0:W-:Y:S02]  /*495c0*/  STL [R1+0x828], R7 ;  /* 0x0008280701007387 */ /* 0x0041e40000100800 */
[----:B0-----:R-:W-:Y:S02]  /*495d0*/  IMAD.MOV.U32 R7, RZ, RZ, R6 ;  /* 0x000000ffff077224 */ /* 0x001fe400078e0006 */
.L_x_32482:
[----:B0-----:R-:W-:Y:S05]  /*495e0*/  BSYNC B1 ;  /* 0x0000000000017941 */ /* 0x001fea0003800000 */
.L_x_32480:
        /* <DEDUP_REMOVED lines=12> */
.L_x_32484:
[----:B0-----:R-:W2:Y:S01]  /*496b0*/  LDL.LU R6, [R1+0x828] ;  /* 0x0008280001067983 */ /* 0x001ea20000300800 */
[----:B------:R-:W-:Y:S02]  /*496c0*/  IMAD.MOV.U32 R252, RZ, RZ, R0 ;  /* 0x000000fffffc7224 */ /* 0x000fe400078e0000 */
[----:B------:R-:W-:Y:S01]  /*496d0*/  IMAD.MOV.U32 R246, RZ, RZ, R249 ;  /* 0x000000fffff67224 */ /* 0x000fe200078e00f9 */
[----:B--2---:R0:W-:Y:S02]  /*496e0*/  STL [R1+0x830], R6 ;  /* 0x0008300601007387 */ /* 0x0041e40000100800 */
[----:B0-----:R-:W-:Y:S02]  /*496f0*/  IMAD.MOV.U32 R6, RZ, RZ, R5 ;  /* 0x000000ffff067224 */ /* 0x001fe400078e0005 */
.L_x_32485:
[----:B0-----:R-:W-:Y:S05]  /*49700*/  BSYNC B1 ;  /* 0x0000000000017941 */ /* 0x001fea0003800000 */
.L_x_32483:
        /* <DEDUP_REMOVED lines=12> */
.L_x_32487:
[----:B0-----:R-:W2:Y:S01]  /*497d0*/  LDL.LU R5, [R1+0x830] ;  /* 0x0008300001057983 */ /* 0x001ea20000300800 */
[----:B------:R-:W-:Y:S02]  /*497e0*/  IMAD.MOV.U32 R0, RZ, RZ, R252 ;  /* 0x000000ffff007224 */ /* 0x000fe400078e00fc */
[----:B------:R-:W-:Y:S01]  /*497f0*/  IMAD.MOV.U32 R249, RZ, RZ, R248 ;  /* 0x000000fffff97224 */ /* 0x000fe200078e00f8 */
[----:B--2---:R0:W-:Y:S02]  /*49800*/  STL [R1+0x82c], R5 ;  /* 0x00082c0501007387 */ /* 0x0041e40000100800 */
[----:B0-----:R-:W-:Y:S02]  /*49810*/  IMAD.MOV.U32 R5, RZ, RZ, R4 ;  /* 0x000000ffff057224 */ /* 0x001fe400078e0004 */
.L_x_32488:
[----:B0-----:R-:W-:Y:S05]  /*49820*/  BSYNC B1 ;  /* 0x0000000000017941 */ /* 0x001fea0003800000 */
.L_x_32486:
        /* <DEDUP_REMOVED lines=12> */
.L_x_32490:
[----:B0-----:R-:W-:Y:S01]  /*498f0*/  STL [R1+0x828], R0 ;  /* 0x0008280001007387 */ /* 0x001fe20000100800 */
[----:B------:R-:W-:Y:S01]  /*49900*/  MOV R4, R252 ;  /* 0x000000fc00047202 */ /* 0x000fe20000000f00 */
[----:B------:R-:W-:-:S04]  /*49910*/  IMAD.MOV.U32 R248, RZ, RZ, R251 ;  /* 0x000000fffff87224 */ /* 0x000fc800078e00fb */
[----:B------:R0:W-:Y:S02]  /*49920*/  STL [R1+0x830], R4 ;  /* 0x0008300401007387 */ /* 0x0001e40000100800 */
[----:B0-----:R-:W-:Y:S02]  /*49930*/  IMAD.MOV.U32 R4, RZ, RZ, R3 ;  /* 0x000000ffff047224 */ /* 0x001fe400078e0003 */
.L_x_32491:
[----:B0-----:R-:W-:Y:S05]  /*49940*/  BSYNC B1 ;  /* 0x0000000000017941 */ /* 0x001fea0003800000 */
.L_x_32489:
        /* <DEDUP_REMOVED lines=13> */
.L_x_32493:
[----:B0-----:R-:W2:Y:S01]  /*49a20*/  LDL.LU R3, [R1+0x830] ;  /* 0x0008300001037983 */ /* 0x001ea20000300800 */
[----:B------:R-:W-:Y:S01]  /*49a30*/  IMAD.MOV.U32 R252, RZ, RZ, R0 ;  /* 0x000000fffffc7224 */ /* 0x000fe200078e0000 */
[----:B------:R-:W-:Y:S02]  /*49a40*/  MOV R251, R250 ;  /* 0x000000fa00fb7202 */ /* 0x000fe40000000f00 */
[----:B--2---:R0:W-:Y:S02]  /*49a50*/  STL [R1+0x82c], R3 ;  /* 0x00082c0301007387 */ /* 0x0041e40000100800 */
[----:B0-----:R-:W-:Y:S02]  /*49a60*/  IMAD.MOV.U32 R3, RZ, RZ, R2 ;  /* 0x000000ffff037224 */ /* 0x001fe400078e0002 */
.L_x_32494:
[----:B0-----:R-:W-:Y:S05]  /*49a70*/  BSYNC B1 ;  /* 0x0000000000017941 */ /* 0x001fea0003800000 */
.L_x_32492:
        /* <DEDUP_REMOVED lines=13> */
.L_x_32496:
[----:B------:R-:W2:Y:S01]  /*49b50*/  LDL.LU R2, [R1+0x82c] ;  /* 0x00082c0001027983 */ /* 0x000ea20000300800 */
[----:B------:R-:W-:-:S03]  /*49b60*/  IMAD.MOV.U32 R0, RZ, RZ, R252 ;  /* 0x000000ffff007224 */ /* 0x000fc600078e00fc */
[----:B------:R0:W5:Y:S04]  /*49b70*/  LDL.LU R250, [R1+0x824] ;  /* 0x0008240001fa7983 */ /* 0x0001680000300800 */
[----:B--2---:R2:W-:Y:S04]  /*49b80*/  STL [R1+0x828], R2 ;  /* 0x0008280201007387 */ /* 0x0045e80000100800 */
[----:B--2---:R0:W5:Y:S02]  /*49b90*/  LDL.LU R2, [R1+0x81c] ;  /* 0x00081c0001027983 */ /* 0x0041640000300800 */
.L_x_32497:
[----:B------:R-:W-:Y:S05]  /*49ba0*/  BSYNC B1 ;  /* 0x0000000000017941 */ /* 0x000fea0003800000 */
.L_x_32495:
        /* <DEDUP_REMOVED lines=20> */
.L_x_32499:
        /* <DEDUP_REMOVED lines=11> */
.L_x_32500:
[----:B--2---:R-:W-:Y:S05]  /*49da0*/  BSYNC B1 ;  /* 0x0000000000017941 */ /* 0x004fea0003800000 */
.L_x_32498:
[----:B------:R-:W2:Y:S02]  /*49db0*/  LDL.LU R0, [R1+0x834] ;  /* 0x0008340001007983 */ /* 0x000ea40000300800 */
[----:B--2---:R-:W-:-:S05]  /*49dc0*/  IADD3 R0, R0, 0x4, RZ ;  /* 0x0000000400007810 */ /* 0x004fca0007ffe0ff */
[----:B------:R2:W-:Y:S01]  /*49dd0*/  STL [R1+0x834], R0 ;  /* 0x0008340001007387 */ /* 0x0005e20000100800 */
[----:B------:R-:W-:Y:S01]  /*49de0*/  @!P1 CALL.REL.NOINC `(.L_x_32501) ;  /* 0x0000001000009944 */ /* 0x000fe20003c00000 */
[----:B------:R-:W-:Y:S05]  /*49df0*/  BRA `(.L_x_32502) ;  /* 0xffff6e8000007947 */ /* 0x000fea000383ffff */
.L_x_32501:
        /* <DEDUP_REMOVED lines=11> */
.L_x_32119:
[----:B------:R-:W-:Y:S05]  /*49eb0*/  BSYNC B0 ;  /* 0x0000000000007941 */ /* 0x000fea0003800000 */
.L_x_32118:
        /* <DEDUP_REMOVED lines=358> */
[----:B------:R-:W-:Y:S01]  /*4b520*/  IMAD.MOV.U32 R252, RZ, RZ, R127 ;  /* 0x000000fffffc7224 */ /* 0x000fe200078e007f */
[----:B------:R-:W-:-:S02]  /*4b530*/  MOV R0, R126 ;  /* 0x0000007e00007202 */ /* 0x000fc40000000f00 */
        /* <DEDUP_REMOVED lines=69> */
.L_x_32887:
        /* <DEDUP_REMOVED lines=32> */
.L_x_32506:
[----:B0-----:R-:W2:Y:S01]  /*4bb90*/  LDL.LU R252, [R1+0x814] ;  /* 0x0008140001fc7983 */ /* 0x001ea20000300800 */
[----:B------:R-:W-:-:S03]  /*4bba0*/  IMAD.MOV.U32 R0, RZ, RZ, R127 ;  /* 0x000000ffff007224 */ /* 0x000fc600078e007f */
[----:B--2---:R0:W-:Y:S04]  /*4bbb0*/  STL [R1+0x828], R252 ;  /* 0x000828fc01007387 */ /* 0x0041e80000100800 */
[----:B0-----:R-:W2:Y:S01]  /*4bbc0*/  LDL.LU R252, [R1+0x810] ;  /* 0x0008100001fc7983 */ /* 0x001ea20000300800 */
[----:B------:R-:W-:-:S03]  /*4bbd0*/  IMAD.MOV.U32 R127, RZ, RZ, R126 ;  /* 0x000000ffff7f7224 */ /* 0x000fc600078e007e */
[----:B--2---:R0:W-:Y:S04]  /*4bbe0*/  STL [R1+0x814], R252 ;  /* 0x000814fc01007387 */ /* 0x0041e80000100800 */
.L_x_32507:
[----:B------:R-:W-:Y:S05]  /*4bbf0*/  BSYNC B1 ;  /* 0x0000000000017941 */ /* 0x000fea0003800000 */
.L_x_32505:
[----:B------:R-:W-:Y:S01]  /*4bc00*/  FSETP.GT.FTZ.AND P0, PT, R0, R125, PT ;  /* 0x0000007d0000720b */ /* 0x000fe20003f14000 */
[----:B------:R-:W-:Y:S03]  /*4bc10*/  BSSY B1, `(.L_x_32508) ;  /* 0x0000010000017945 */ /* 0x000fe60003800000 */
[----:B------:R-:W-:-:S13]  /*4bc20*/  ISETP.EQ.OR P0, PT, R129, -0x1, P0 ;  /* 0xffffffff8100780c */ /* 0x000fda0000702670 */
[----:B------:R-:W-:Y:S05]  /*4bc30*/  @P0 BRA `(.L_x_32509) ;  /* 0x0000008000000947 */ /* 0x000fea0003800000 */
[----:B------:R-:W2:Y:S01]  /*4bc40*/  LDL R126, [R1+0x828] ;  /* 0x00082800017e7983 */ /* 0x000ea20000100800 */
[-C--:B------:R-:W-:Y:S02]  /*4bc50*/  FSETP.NEU.FTZ.AND P0, PT, R0, R125.reuse, PT ;  /* 0x0000007d0000720b */ /* 0x080fe40003f1d000 */
[----:B0-----:R-:W-:Y:S01]  /*4bc60*/  MOV R252, R125 ;  /* 0x0000007d00fc7202 */ /* 0x001fe20000000f00 */
[----:B------:R-:W-:Y:S01]  /*4bc70*/  STL [R1+0x82c], R129 ;  /* 0x00082c8101007387 */ /* 0x000fe20000100800 */
[----:B--2---:R-:W-:-:S03]  /*4bc80*/  ISETP.GE.OR P0, PT, R126, R129, P0 ;  /* 0x000000817e00720c */ /* 0x004fc60000706670 */
[----:B------:R0:W-:Y:S02]  /*4bc90*/  STL [R1+0x810], R126 ;  /* 0x0008107e01007387 */ /* 0x0001e40000100800 */
[----:B0-----:R-:W-:-:S08]  /*4bca0*/  IMAD.MOV.U32 R126, RZ, RZ, R0 ;  /* 0x000000ffff7e7224 */ /* 0x001fd000078e0000 */
[----:B------:R-:W-:Y:S05]  /*4bcb0*/  @P0 BRA `(.L_x_32510) ;  /* 0x0000005000000947 */ /* 0x000fea0003800000 */
.L_x_32509:
[----:B------:R-:W2:Y:S01]  /*4bcc0*/  LDL.LU R126, [R1+0x828] ;  /* 0x00082800017e7983 */ /* 0x000ea20000300800 */
[----:B0-----:R-:W-:-:S03]  /*4bcd0*/  IMAD.MOV.U32 R252, RZ, RZ, R0 ;  /* 0x000000fffffc7224 */ /* 0x001fc600078e0000 */
[----:B------:R-:W-:Y:S04]  /*4bce0*/  STL [R1+0x810], R129 ;  /* 0x0008108101007387 */ /* 0x000fe80000100800 */
[----:B--2---:R0:W-:Y:S02]  /*4bcf0*/  STL [R1+0x82c], R126 ;  /* 0x00082c7e01007387 */ /* 0x0041e40000100800 */
[----:B0-----:R-:W-:Y:S02]  /*4bd00*/  IMAD.MOV.U32 R126, RZ, RZ, R125 ;  /* 0x000000ffff7e7224 */ /* 0x001fe400078e007d */
.L_x_32510:
[----:B------:R-:W-:Y:S05]  /*4bd10*/  BSYNC B1 ;  /* 0x0000000000017941 */ /* 0x000fea0003800000 */
.L_x_32508:
        /* <DEDUP_REMOVED lines=12> */
.L_x_32512:
[----:B0-----:R-:W2:Y:S01]  /*4bde0*/  LDL.LU R125, [R1+0x82c] ;  /* 0x00082c00017d7983 */ /* 0x001ea20000300800 */
[----:B------:R-:W-:Y:S01]  /*4bdf0*/  MOV R0, R252 ;  /* 0x000000fc00007202 */ /* 0x000fe20000000f00 */
[----:B------:R-:W-:Y:S02]  /*4be00*/  IMAD.MOV.U32 R129, RZ, RZ, R128 ;  /* 0x000000ffff817224 */ /* 0x000fe400078e0080 */
[----:B--2---:R0:W-:Y:S02]  /*4be10*/  STL [R1+0x828], R125 ;  /* 0x0008287d01007387 */ /* 0x0041e40000100800 */
[----:B0-----:R-:W-:Y:S02]  /*4be20*/  IMAD.MOV.U32 R125, RZ, RZ, R124 ;  /* 0x000000ffff7d7224 */ /* 0x001fe400078e007c */
.L_x_32513:
[----:B0-----:R-:W-:Y:S05]  /*4be30*/  BSYNC B1 ;  /* 0x0000000000017941 */ /* 0x001fea0003800000 */
.L_x_32511:
        /* <DEDUP_REMOVED lines=12> */
.L_x_32515:
[----:B0-----:R-:W2:Y:S01]  /*4bf00*/  LDL.LU R124, [R1+0x828] ;  /* 0x00082800017c7983 */ /* 0x001ea20000300800 */
[----:B------:R-:W-:Y:S01]  /*4bf10*/  IMAD.MOV.U32 R252, RZ, RZ, R0 ;  /* 0x000000fffffc7224 */ /* 0x000fe200078e0000 */
[----:B------:R-:W-:Y:S02]  /*4bf20*/  MOV R128, R131 ;  /* 0x0000008300807202 */ /* 0x000fe40000000f00 */
[----:B--2---:R0:W-:Y:S02]  /*4bf30*/  STL [R1+0x82c], R124 ;  /* 0x00082c7c01007387 */ /* 0x0041e40000100800 */
[----:B0-----:R-:W-:Y:S02]  /*4bf40*/  IMAD.MOV.U32 R124, RZ, RZ, R123 ;  /* 0x000000ffff7c7224 */ /* 0x001fe400078e007b */
.L_x_32516:
[----:B0-----:R-:W-:Y:S05]  /*4bf50*/  BSYNC B1 ;  /* 0x0000000000017941 */ /* 0x001fea0003800000 */
.L_x_32514:
        /* <DEDUP_REMOVED lines=12> */
.L_x_32518:
[----:B0-----:R-:W2:Y:S01]  /*4c020*/  LDL.LU R123, [R1+0x82c] ;  /* 0x00082c00017b7983 */ /* 0x001ea20000300800 */
[----:B------:R-:W-:Y:S02]  /*4c030*/  IMAD.MOV.U32 R0, RZ, RZ, R252 ;  /* 0x000000ffff007224 */ /* 0x000fe400078e00fc */
[----:B------:R-:W-:Y:S01]  /*4c040*/  IMAD.MOV.U32 R131, RZ, RZ, R130 ;  /* 0x000000ffff837224 */ /* 0x000fe200078e0082 */
[----:B--2---:R0:W-:Y:S02]  /*4c050*/  STL [R1+0x828], R123 ;  /* 0x0008287b01007387 */ /* 0x0041e40000100800 */
[----:B0-----:R-:W-:Y:S02]  /*4c060*/  MOV R123, R122 ;  /* 0x0000007a007b7202 */ /* 0x001fe40000000f00 */
.L_x_32519:
[----:B0-----:R-:W-:Y:S05]  /*4c070*/  BSYNC B1 ;  /* 0x0000000000017941 */ /* 0x001fea0003800000 */
.L_x_32517:
        /* <DEDUP_REMOVED lines=12> */
.L_x_32521:
[----:B0-----:R-:W2:Y:S01]  /*4c140*/  LDL.LU R122, [R1+0x828] ;  /* 0x00082800017a7983 */ /* 0x001ea20000300800 */
[----:B------:R-:W-:Y:S02]  /*4c150*/  IMAD.MOV.U32 R252, RZ, RZ, R0 ;  /* 0x000000fffffc7224 */ /* 0x000fe400078e0000 */
[----:B------:R-:W-:Y:S01]  /*4c160*/  IMAD.MOV.U32 R130, RZ, RZ, R133 ;  /* 0x000000ffff827224 */ /* 0x000fe200078e0085 */
[----:B--2---:R0:W-:Y:S02]  /*4c170*/  STL [R1+0x82c], R122 ;  /* 0x00082c7a01007387 */ /* 0x0041e40000100800 */
[----:B0-----:R-:W-:Y:S02]  /*4c180*/  IMAD.MOV.U32 R122, RZ, RZ, R121 ;  /* 0x000000ffff7a7224 */ /* 0x001fe400078e0079 */
.L_x_32522:
[----:B0-----:R-:W-:Y:S05]  /*4c190*/  BSYNC B1 ;  /* 0x0000000000017941 */ /* 0x001fea0003800000 */
.L_x_32520:
        /* <DEDUP_REMOVED lines=12> */
.L_x_32524:
[----:B0-----:R-:W2:Y:S01]  /*4c260*/  LDL.LU R121, [R1+0x82c] ;  /* 0x00082c0001797983 */ /* 0x001ea20000300800 */
[----:B------:R-:W-:Y:S02]  /*4c270*/  IMAD.MOV.U32 R0, RZ, RZ, R252 ;  /* 0x000000ffff007224 */ /* 0x000fe400078e00fc */
[----:B------:R-:W-:Y:S01]  /*4c280*/  IMAD.MOV.U32 R133, RZ, RZ, R132 ;  /* 0x000000ffff857224 */ /* 0x000fe200078e0084 */
[----:B--2---:R0:W-:Y:S02]  /*4c290*/  STL [R1+0x828], R121 ;  /* 0x0008287901007387 */ /* 0x0041e40000100800 */
[----:B0-----:R-:W-:Y:S02]  /*4c2a0*/  IMAD.MOV.U32 R121, RZ, RZ, R120 ;  /* 0x000000ffff797224 */ /* 0x001fe400078e0078 */
.L_x_32525:
[----:B0-----:R-:W-:Y:S05]  /*4c2b0*/  BSYNC B1 ;  /* 0x0000000000017941 */ /* 0x001fea0003800000 */
.L_x_32523:
        /* <DEDUP_REMOVED lines=12> */
.L_x_32527:
[----:B0-----:R-:W2:Y:S01]  /*4c380*/  LDL.LU R120, [R1+0x828] ;  /* 0x0008280001787983 */ /* 0x001ea20000300800 */
[----:B------:R-:W-:Y:S02]  /*4c390*/  IMAD.MOV.U32 R252, RZ, RZ, R0 ;  /* 0x000000fffffc7224 */ /* 0x000fe400078e0000 */
[----:B------:R-:W-:Y:S01]  /*4c3a0*/  IMAD.MOV.U32 R132, RZ, RZ, R135 ;  /* 0x000000ffff847224 */ /* 0x000fe200078e0087 */
[----:B--2---:R0:W-:Y:S02]  /*4c3b0*/  STL [R1+0x82c], R120 ;  /* 0x00082c7801007387 */ /* 0x0041e40000100800 */
[----:B0-----:R-:W-:Y:S02]  /*4c3c0*/  IMAD.MOV.U32 R120, RZ, RZ, R119 ;  /* 0x000000ffff787224 */ /* 0x001fe400078e0077 */
.L_x_32528:
[----:B0-----:R-:W-:Y:S05]  /*4c3d0*/  BSYNC B1 ;  /* 0x0000000000017941 */ /* 0x001fea0003800000 */
.L_x_32526:
        /* <DEDUP_REMOVED lines=12> */
.L_x_32530:
[----:B0-----:R-:W2:Y:S01]  /*4c4a0*/  LDL.LU R119, [R1+0x82c] ;  /* 0x00082c0001777983 */ /* 0x001ea20000300800 */
[----:B------:R-:W-:Y:S02]  /*4c4b0*/  IMAD.MOV.U32 R0, RZ, RZ, R252 ;  /* 0x000000ffff007224 */ /* 0x000fe400078e00fc */
[----:B------:R-:W-:Y:S01]  /*4c4c0*/  IMAD.MOV.U32 R135, RZ, RZ, R134 ;  /* 0x000000ffff877224 */ /* 0x000fe200078e0086 */
[----:B--2---:R0:W-:Y:S02]  /*4c4d0*/  STL [R1+0x828], R119 ;  /* 0x0008287701007387 */ /* 0x0041e40000100800 */
[----:B0-----:R-:W-:Y:S02]  /*4c4e0*/  IMAD.MOV.U32 R119, RZ, RZ, R118 ;  /* 0x000000ffff777224 */ /* 0x001fe400078e0076 */
.L_x_32531:
[----:B0-----:R-:W-:Y:S05]  /*4c4f0*/  BSYNC B1 ;  /* 0x0000000000017941 */ /* 0x001fea0003800000 */
.L_x_32529:
        /* <DEDUP_REMOVED lines=12> */
.L_x_32533:
[----:B0-----:R-:W2:Y:S01]  /*4c5c0*/  LDL.LU R118, [R1+0x828] ;  /* 0x0008280001767983 */ /* 0x001ea20000300800 */
[----:B------:R-:W-:Y:S01]  /*4c5d0*/  MOV R252, R0 ;  /* 0x0000000000fc7202 */ /* 0x000fe20000000f00 */
[----:B------:R-:W-:Y:S02]  /*4c5e0*/  IMAD.MOV.U32 R134, RZ, RZ, R137 ;  /* 0x000000ffff867224 */ /* 0x000fe400078e0089 */
[----:B--2---:R0:W-:Y:S02]  /*4c5f0*/  STL [R1+0x82c], R118 ;  /* 0x00082c7601007387 */ /* 0x0041e40000100800 */
[----:B0-----:R-:W-:Y:S02]  /*4c600*/  IMAD.MOV.U32 R118, RZ, RZ, R117 ;  /* 0x000000ffff767224 */ /* 0x001fe400078e0075 */
.L_x_32534:
[----:B0-----:R-:W-:Y:S05]  /*4c610*/  BSYNC B1 ;  /* 0x0000000000017941 */ /* 0x001fea0003800000 */
.L_x_32532:
        /* <DEDUP_REMOVED lines=12> */
.L_x_32536:
[----:B0-----:R-:W2:Y:S01]  /*4c6e0*/  LDL.LU R117, [R1+0x82c] ;  /* 0x00082c0001757983 */ /* 0x001ea20000300800 */
[----:B------:R-:W-:Y:S01]  /*4c6f0*/  IMAD.MOV.U32 R0, RZ, RZ, R252 ;  /* 0x000000ffff007224 */ /* 0x000fe200078e00fc */
[----:B------:R-:W-:Y:S02]  /*4c700*/  MOV R137, R136 ;  /* 0x0000008800897202 */ /* 0x000fe40000000f00 */
[----:B--2---:R0:W-:Y:S02]  /*4c710*/  STL [R1+0x828], R117 ;  /* 0x0008287501007387 */ /* 0x0041e40000100800 */
[----:B0-----:R-:W-:Y:S02]  /*4c720*/  IMAD.MOV.U32 R117, RZ, RZ, R116 ;  /* 0x000000ffff757224 */ /* 0x001fe400078e0074 */
.L_x_32537:
[----:B0-----:R-:W-:Y:S05]  /*4c730*/  BSYNC B1 ;  /* 0x0000000000017941 */ /* 0x001fea0003800000 */
.L_x_32535:
        /* <DEDUP_REMOVED lines=12> */
.L_x_32539:
[----:B0-----:R-:W2:Y:S01]  /*4c800*/  LDL.LU R116, [R1+0x828] ;  /* 0x0008280001747983 */ /* 0x001ea20000300800 */
[----:B------:R-:W-:Y:S02]  /*4c810*/  IMAD.MOV.U32 R252, RZ, RZ, R0 ;  /* 0x000000fffffc7224 */ /* 0x000fe400078e0000 */
[----:B------:R-:W-:Y:S01]  /*4c820*/  IMAD.MOV.U32 R136, RZ, RZ, R139 ;  /* 0x000000ffff887224 */ /* 0x000fe200078e008b */
[----:B--2---:R0:W-:Y:S02]  /*4c830*/  STL [R1+0x82c], R116 ;  /* 0x00082c7401007387 */ /* 0x0041e40000100800 */
[----:B0-----:R-:W-:Y:S02]  /*4c840*/  MOV R116, R115 ;  /* 0x0000007300747202 */ /* 0x001fe40000000f00 */
.L_x_32540:
[----:B0-----:R-:W-:Y:S05]  /*4c850*/  BSYNC B1 ;  /* 0x0000000000017941 */ /* 0x001fea0003800000 */
.L_x_32538:
        /* <DEDUP_REMOVED lines=12> */
.L_x_32542:
[----:B0-----:R-:W2:Y:S01]  /*4c920*/  LDL.LU R115, [R1+0x82c] ;  /* 0x00082c0001737983 */ /* 0x001ea20000300800 */
[----:B------:R-:W-:Y:S02]  /*4c930*/  IMAD.MOV.U32 R0, RZ, RZ, R252 ;  /* 0x000000ffff007224 */ /* 0x000fe400078e00fc */
[----:B------:R-:W-:Y:S01]  /*4c940*/  IMAD.MOV.U32 R139, RZ, RZ, R138 ;  /* 0x000000ffff8b7224 */ /* 0x000fe200078e008a */
[----:B--2---:R0:W-:Y:S02]  /*4c950*/  STL [R1+0x828], R115 ;  /* 0x0008287301007387 */ /* 0x0041e40000100800 */
[----:B0-----:R-:W-:Y:S02]  /*4c960*/  IMAD.MOV.U32 R115, RZ, RZ, R114 ;  /* 0x000000ffff737224 */ /* 0x001fe400078e0072 */
.L_x_32543:
[----:B0-----:R-:W-:Y:S05]  /*4c970*/  BSYNC B1 ;  /* 0x0000000000017941 */ /* 0x001fea0003800000 */
.L_x_32541:
        /* <DEDUP_REMOVED lines=12> */
.L_x_32545:
[----:B0-----:R-:W2:Y:S01]  /*4ca40*/  LDL.LU R114, [R1+0x828] ;  /* 0x0008280001727983 */ /* 0x001ea20000300800 */
[----:B------:R-:W-:Y:S02]  /*4ca50*/  IMAD.MOV.U32 R252, RZ, RZ, R0 ;  /* 0x000000fffffc7224 */ /* 0x000fe400078e0000 */
[----:B------:R-:W-:Y:S01]  /*4ca60*/  IMAD.MOV.U32 R138, RZ, RZ, R141 ;  /* 0x000000ffff8a7224 */ /* 0x000fe200078e008d */
[----:B--2---:R0:W-:Y:S02]  /*4ca70*/  STL [R1+0x82c], R114 ;  /* 0x00082c7201007387 */ /* 0x0041e40000100800 */
[----:B0-----:R-:W-:Y:S02]  /*4ca80*/  IMAD.MOV.U32 R114, RZ, RZ, R113 ;  /* 0x000000ffff727224 */ /* 0x001fe400078e0071 */
.L_x_32546:
[----:B0-----:R-:W-:Y:S05]  /*4ca90*/  BSYNC B1 ;  /* 0x0000000000017941 */ /* 0x001fea0003800000 */
.L_x_32544:
        /* <DEDUP_REMOVED lines=12> */
.L_x_32548:
[----:B0-----:R-:W2:Y:S01]  /*4cb60*/  LDL.LU R113, [R1+0x82c] ;  /* 0x00082c0001717983 */ /* 0x001ea20000300800 */
[----:B------:R-:W-:Y:S02]  /*4cb70*/  IMAD.MOV.U32 R0, RZ, RZ, R252 ;  /* 0x000000ffff007224 */ /* 0x000fe400078e00fc */
[----:B------:R-:W-:Y:S01]  /*4cb80*/  IMAD.MOV.U32 R141, RZ, RZ, R140 ;  /* 0x000000ffff8d7224 */ /* 0x000fe200078e008c */
[----:B--2---:R0:W-:Y:S02]  /*4cb90*/  STL [R1+0x828], R113 ;  /* 0x0008287101007387 */ /* 0x0041e40000100800 */
[----:B0-----:R-:W-:Y:S02]  /*4cba0*/  IMAD.MOV.U32 R113, RZ, RZ, R112 ;  /* 0x000000ffff717224 */ /* 0x001fe400078e0070 */
.L_x_32549:
[----:B0-----:R-:W-:Y:S05]  /*4cbb0*/  BSYNC B1 ;  /* 0x0000000000017941 */ /* 0x001fea0003800000 */
.L_x_32547:
        /* <DEDUP_REMOVED lines=12> */
.L_x_32551:
[----:B0-----:R-:W2:Y:S01]  /*4cc80*/  LDL.LU R112, [R1+0x828] ;  /* 0x0008280001707983 */ /* 0x001ea20000300800 */
[----:B------:R-:W-:Y:S02]  /*4cc90*/  IMAD.MOV.U32 R252, RZ, RZ, R0 ;  /* 0x000000fffffc7224 */ /* 0x000fe400078e0000 */
[----:B------:R-:W-:Y:S01]  /*4cca0*/  IMAD.MOV.U32 R140, RZ, RZ, R143 ;  /* 0x000000ffff8c7224 */ /* 0x000fe200078e008f */
[----:B--2---:R0:W-:Y:S02]  /*4ccb0*/  STL [R1+0x82c], R112 ;  /* 0x00082c7001007387 */ /* 0x0041e40000100800 */
[----:B0-----:R-:W-:Y:S02]  /*4ccc0*/  IMAD.MOV.U32 R112, RZ, RZ, R111 ;  /* 0x000000ffff707224 */ /* 0x001fe400078e006f */
.L_x_32552:
[----:B0-----:R-:W-:Y:S05]  /*4ccd0*/  BSYNC B1 ;  /* 0x0000000000017941 */ /* 0x001fea0003800000 */
.L_x_32550:
        /* <DEDUP_REMOVED lines=12> */
.L_x_32554:
[----:B0-----:R-:W2:Y:S01]  /*4cda0*/  LDL.LU R111, [R1+0x82c] ;  /* 0x00082c00016f7983 */ /* 0x001ea20000300800 */
[----:B------:R-:W-:Y:S01]  /*4cdb0*/  MOV R0, R252 ;  /* 0x000000fc00007202 */ /* 0x000fe20000000f00 */
[----:B------:R-:W-:Y:S02]  /*4cdc0*/  IMAD.MOV.U32 R143, RZ, RZ, R142 ;  /* 0x000000ffff8f7224 */ /* 0x000fe400078e008e */
[----:B--2---:R0:W-:Y:S02]  /*4cdd0*/  STL [R1+0x828], R111 ;  /* 0x0008286f01007387 */ /* 0x0041e40000100800 */
[----:B0-----:R-:W-:Y:S02]  /*4cde0*/  IMAD.MOV.U32 R111, RZ, RZ, R110 ;  /* 0x000000ffff6f7224 */ /* 0x001fe400078e006e */
.L_x_32555:
[----:B0-----:R-:W-:Y:S05]  /*4cdf0*/  BSYNC B1 ;  /* 0x0000000000017941 */ /* 0x001fea0003800000 */
.L_x_32553:
        /* <DEDUP_REMOVED lines=12> */
.L_x_32557:
[----:B0-----:R-:W2:Y:S01]  /*4cec0*/  LDL.LU R110, [R1+0x828] ;  /* 0x00082800016e7983 */ /* 0x001ea20000300800 */
[----:B------:R-:W-:Y:S01]  /*4ced0*/  IMAD.MOV.U32 R252, RZ, RZ, R0 ;  /* 0x000000fffffc7224 */ /* 0x000fe200078e0000 */
[----:B------:R-:W-:Y:S02]  /*4cee0*/  MOV R142, R145 ;  /* 0x00000091008e7202 */ /* 0x000fe40000000f00 */
[----:B--2---:R0:W-:Y:S02]  /*4cef0*/  STL [R1+0x82c], R110 ;  /* 0x00082c6e01007387 */ /* 0x0041e40000100800 */
[----:B0-----:R-:W-:Y:S02]  /*4cf00*/  IMAD.MOV.U32 R110, RZ, RZ, R109 ;  /* 0x000000ffff6e7224 */ /* 0x001fe400078e006d */
.L_x_32558:
[----:B0-----:R-:W-:Y:S05]  /*4cf10*/  BSYNC B1 ;  /* 0x0000000000017941 */ /* 0x001fea0003800000 */
.L_x_32556:
        /* <DEDUP_REMOVED lines=12> */
.L_x_32560:
[----:B0-----:R-:W2:Y:S01]  /*4cfe0*/  LDL.LU R109, [R1+0x82c] ;  /* 0x00082c00016d7983 */ /* 0x001ea20000300800 */
[----:B------:R-:W-:Y:S02]  /*4cff0*/  IMAD.MOV.U32 R0, RZ, RZ, R252 ;  /* 0x000000ffff007224 */ /* 0x000fe400078e00fc */
[----:B------:R-:W-:Y:S01]  /*4d000*/  IMAD.MOV.U32 R145, RZ, RZ, R144 ;  /* 0x000000ffff917224 */ /* 0x000fe200078e0090 */
[----:B--2---:R0:W-:Y:S02]  /*4d010*/  STL [R1+0x828], R109 ;  /* 0x0008286d01007387 */ /* 0x0041e40000100800 */
[----:B0-----:R-:W-:Y:S02]  /*4d020*/  MOV R109, R108 ;  /* 0x0000006c006d7202 */ /* 0x001fe40000000f00 */
.L_x_32561:
[----:B0-----:R-:W-:Y:S05]  /*4d030*/  BSYNC B1 ;  /* 0x0000000000017941 */ /* 0x001fea0003800000 */
.L_x_32559:
        /* <DEDUP_REMOVED lines=12> */
.L_x_32563:
[----:B0-----:R-:W2:Y:S01]  /*4d100*/  LDL.LU R108, [R1+0x828] ;  /* 0x00082800016c7983 */ /* 0x001ea20000300800 */
[----:B------:R-:W-:Y:S02]  /*4d110*/  IMAD.MOV.U32 R252, RZ, RZ, R0 ;  /* 0x000000fffffc7224 */ /* 0x000fe400078e0000 */
[----:B------:R-:W-:Y:S01]  /*4d120*/  IMAD.MOV.U32 R144, RZ, RZ, R147 ;  /* 0x000000ffff907224 */ /* 0x000fe200078e0093 */
[----:B--2---:R0:W-:Y:S02]  /*4d130*/  STL [R1+0x82c], R108 ;  /* 0x00082c6c01007387 */ /* 0x0041e40000100800 */
[----:B0-----:R-:W-:Y:S02]  /*4d140*/  IMAD.MOV.U32 R108, RZ, RZ, R107 ;  /* 0x000000ffff6c7224 */ /* 0x001fe400078e006b */
.L_x_32564:
[----:B0-----:R-:W-:Y:S05]  /*4d150*/  BSYNC B1 ;  /* 0x0000000000017941 */ /* 0x001fea0003800000 */
.L_x_32562:
        /* <DEDUP_REMOVED lines=12> */
.L_x_32566:
[----:B0-----:R-:W2:Y:S01]  /*4d220*/  LDL.LU R107, [R1+0x82c] ;  /* 0x00082c00016b7983 */ /* 0x001ea20000300800 */
[----:B------:R-:W-:Y:S02]  /*4d230*/  IMAD.MOV.U32 R0, RZ, RZ, R252 ;  /* 0x000000ffff007224 */ /* 0x000fe400078e00fc */
[----:B------:R-:W-:Y:S01]  /*4d240*/  IMAD.MOV.U32 R147, RZ, RZ, R146 ;  /* 0x000000ffff937224 */ /* 0x000fe200078e0092 */
[----:B--2---:R0:W-:Y:S02]  /*4d250*/  STL [R1+0x828], R107 ;  /* 0x0008286b01007387 */ /* 0x0041e40000100800 */
[----:B0-----:R-:W-:Y:S02]  /*4d260*/  IMAD.MOV.U32 R107, RZ, RZ, R106 ;  /* 0x000000ffff6b7224 */ /* 0x001fe400078e006a */
.L_x_32567:
[----:B0-----:R-:W-:Y:S05]  /*4d270*/  BSYNC B1 ;  /* 0x0000000000017941 */ /* 0x001fea0003800000 */
.L_x_32565:
        /* <DEDUP_REMOVED lines=12> */
.L_x_32569:
[----:B0-----:R-:W2:Y:S01]  /*4d340*/  LDL.LU R106, [R1+0x828] ;  /* 0x00082800016a7983 */ /* 0x001ea20000300800 */
[----:B------:R-:W-:Y:S02]  /*4d350*/  IMAD.MOV.U32 R252, RZ, RZ, R0 ;  /* 0x000000fffffc7224 */ /* 0x000fe400078e0000 */
[----:B------:R-:W-:Y:S01]  /*4d360*/  IMAD.MOV.U32 R146, RZ, RZ, R149 ;  /* 0x000000ffff927224 */ /* 0x000fe200078e0095 */
[----:B--2---:R0:W-:Y:S02]  /*4d370*/  STL [R1+0x82c], R106 ;  /* 0x00082c6a01007387 */ /* 0x0041e40000100800 */
[----:B0-----:R-:W-:Y:S02]  /*4d380*/  IMAD.MOV.U32 R106, RZ, RZ, R105 ;  /* 0x000000ffff6a7224 */ /* 0x001fe400078e0069 */
.L_x_32570:
[----:B0-----:R-:W-:Y:S05]  /*4d390*/  BSYNC B1 ;  /* 0x0000000000017941 */ /* 0x001fea0003800000 */
.L_x_32568:
        /* <DEDUP_REMOVED lines=12> */
.L_x_32572:
[----:B0-----:R-:W2:Y:S01]  /*4d460*/  LDL.LU R105, [R1+0x82c] ;  /* 0x00082c0001697983 */ /* 0x001ea20000300800 */
[----:B------:R-:W-:Y:S02]  /*4d470*/  IMAD.MOV.U32 R0, RZ, RZ, R252 ;  /* 0x000000ffff007224 */ /* 0x000fe400078e00fc */
[----:B------:R-:W-:Y:S01]  /*4d480*/  IMAD.MOV.U32 R149, RZ, RZ, R148 ;  /* 0x000000ffff957224 */ /* 0x000fe200078e0094 */
[----:B--2---:R0:W-:Y:S02]  /*4d490*/  STL [R1+0x828], R105 ;  /* 0x0008286901007387 */ /* 0x0041e40000100800 */
[----:B0-----:R-:W-:Y:S02]  /*4d4a0*/  IMAD.MOV.U32 R105, RZ, RZ, R104 ;  /* 0x000000ffff697224 */ /* 0x001fe400078e0068 */
.L_x_32573:
[----:B0-----:R-:W-:Y:S05]  /*4d4b0*/  BSYNC B1 ;  /* 0x0000000000017941 */ /* 0x001fea0003800000 */
.L_x_32571:
        /* <DEDUP_REMOVED lines=12> */
.L_x_32575:
[----:B0-----:R-:W2:Y:S01]  /*4d580*/  LDL.LU R104, [R1+0x828] ;  /* 0x0008280001687983 */ /* 0x001ea20000300800 */
[----:B------:R-:W-:Y:S01]  /*4d590*/  MOV R252, R0 ;  /* 0x0000000000fc7202 */ /* 0x000fe20000000f00 */
[----:B------:R-:W-:Y:S02]  /*4d5a0*/  IMAD.MOV.U32 R148, RZ, RZ, R151 ;  /* 0x000000ffff947224 */ /* 0x000fe400078e0097 */
[----:B--2---:R0:W-:Y:S02]  /*4d5b0*/  STL [R1+0x82c], R104 ;  /* 0x00082c6801007387 */ /* 0x0041e40000100800 */
[----:B0-----:R-:W-:Y:S02]  /*4d5c0*/  IMAD.MOV.U32 R104, RZ, RZ, R103 ;  /* 0x000000ffff687224 */ /* 0x001fe400078e0067 */
.L_x_32576:
[----:B0-----:R-:W-:Y:S05]  /*4d5d0*/  BSYNC B1 ;  /* 0x0000000000017941 */ /* 0x001fea0003800000 */
.L_x_32574:
        /* <DEDUP_REMOVED lines=12> */
.L_x_32578:
[----:B0-----:R-:W2:Y:S01]  /*4d6a0*/  LDL.LU R103, [R1+0x82c] ;  /* 0x00082c0001677983 */ /* 0x001ea20000300800 */
[----:B------:R-:W-:Y:S01]  /*4d6b0*/  IMAD.MOV.U32 R0, RZ, RZ, R252 ;  /* 0x000000ffff007224 */ /* 0x000fe200078e00fc */
[----:B------:R-:W-:Y:S02]  /*4d6c0*/  MOV R151, R150 ;  /* 0x0000009600977202 */ /* 0x000fe40000000f00 */
[----:B--2---:R0:W-:Y:S02]  /*4d6d0*/  STL [R1+0x828], R103 ;  /* 0x0008286701007387 */ /* 0x0041e40000100800 */
[----:B0-----:R-:W-:Y:S02]  /*4d6e0*/  IMAD.MOV.U32 R103, RZ, RZ, R102 ;  /* 0x000000ffff677224 */ /* 0x001fe400078e0066 */
.L_x_32579:
[----:B0-----:R-:W-:Y:S05]  /*4d6f0*/  BSYNC B1 ;  /* 0x0000000000017941 */ /* 0x001fea0003800000 */
.L_x_32577:
        /* <DEDUP_REMOVED lines=12> */
.L_x_32581:
[----:B0-----:R-:W2:Y:S01]  /*4d7c0*/  LDL.LU R102, [R1+0x828] ;  /* 0x0008280001667983 */ /* 0x001ea20000300800 */
[----:B------:R-:W-:Y:S02]  /*4d7d0*/  IMAD.MOV.U32 R252, RZ, RZ, R0 ;  /* 0x000000fffffc7224 */ /* 0x000fe400078e0000 */
[----:B------:R-:W-:Y:S01]  /*4d7e0*/  IMAD.MOV.U32 R150, RZ, RZ, R153 ;  /* 0x000000ffff967224 */ /* 0x000fe200078e0099 */
[----:B--2---:R0:W-:Y:S02]  /*4d7f0*/  STL [R1+0x82c], R102 ;  /* 0x00082c6601007387 */ /* 0x0041e40000100800 */
[----:B0-----:R-:W-:Y:S02]  /*4d800*/  MOV R102, R101 ;  /* 0x0000006500667202 */ /* 0x001fe40000000f00 */
.L_x_32582:
[----:B0-----:R-:W-:Y:S05]  /*4d810*/  BSYNC B1 ;  /* 0x0000000000017941 */ /* 0x001fea0003800000 */
.L_x_32580:
        /* <DEDUP_REMOVED lines=12> */
.L_x_32584:
[----:B0-----:R-:W2:Y:S01]  /*4d8e0*/  LDL.LU R101, [R1+0x82c] ;  /* 0x00082c0001657983 */ /* 0x001ea20000300800 */
[----:B------:R-:W-:Y:S02]  /*4d8f0*/  IMAD.MOV.U32 R0, RZ, RZ, R252 ;  /* 0x000000ffff007224 */ /* 0x000fe400078e00fc */
[----:B------:R-:W-:Y:S01]  /*4d900*/  IMAD.MOV.U32 R153, RZ, RZ, R152 ;  /* 0x000000ffff997224 */ /* 0x000fe200078e0098 */
[----:B--2---:R0:W-:Y:S02]  /*4d910*/  STL [R1+0x828], R101 ;  /* 0x0008286501007387 */ /* 0x0041e40000100800 */
[----:B0-----:R-:W-:Y:S02]  /*4d920*/  IMAD.MOV.U32 R101, RZ, RZ, R100 ;  /* 0x000000ffff657224 */ /* 0x001fe400078e0064 */
.L_x_32585:
[----:B0-----:R-:W-:Y:S05]  /*4d930*/  BSYNC B1 ;  /* 0x0000000000017941 */ /* 0x001fea0003800000 */
.L_x_32583:
        /* <DEDUP_REMOVED lines=12> */
.L_x_32587:
[----:B0-----:R-:W2:Y:S01]  /*4da00*/  LDL.LU R100, [R1+0x828] ;  /* 0x0008280001647983 */ /* 0x001ea20000300800 */
[----:B------:R-:W-:Y:S02]  /*4da10*/  IMAD.MOV.U32 R252, RZ, RZ, R0 ;  /* 0x000000fffffc7224 */ /* 0x000fe400078e0000 */
[----:B------:R-:W-:Y:S01]  /*4da20*/  IMAD.MOV.U32 R152, RZ, RZ, R155 ;  /* 0x000000ffff987224 */ /* 0x000fe200078e009b */
[----:B--2---:R0:W-:Y:S02]  /*4da30*/  STL [R1+0x82c], R100 ;  /* 0x00082c6401007387 */ /* 0x0041e40000100800 */
[----:B0-----:R-:W-:Y:S02]  /*4da40*/  IMAD.MOV.U32 R100, RZ, RZ, R99 ;  /* 0x000000ffff647224 */ /* 0x001fe400078e0063 */
.L_x_32588:
[----:B0-----:R-:W-:Y:S05]  /*4da50*/  BSYNC B1 ;  /* 0x0000000000017941 */ /* 0x001fea0003800000 */
.L_x_32586:
        /* <DEDUP_REMOVED lines=12> */
.L_x_32590:
[----:B0-----:R-:W2:Y:S01]  /*4db20*/  LDL.LU R99, [R1+0x82c] ;  /* 0x00082c0001637983 */ /* 0x001ea20000300800 */
[----:B------:R-:W-:Y:S02]  /*4db30*/  IMAD.MOV.U32 R0, RZ, RZ, R252 ;  /* 0x000000ffff007224 */ /* 0x000fe400078e00fc */
[----:B------:R-:W-:Y:S01]  /*4db40*/  IMAD.MOV.U32 R155, RZ, RZ, R154 ;  /* 0x000000ffff9b7224 */ /* 0x000fe200078e009a */
[----:B--2---:R0:W-:Y:S02]  /*4db50*/  STL [R1+0x828], R99 ;  /* 0x0008286301007387 */ /* 0x0041e40000100800 */
[----:B0-----:R-:W-:Y:S02]  /*4db60*/  IMAD.MOV.U32 R99, RZ, RZ, R98 ;  /* 0x000000ffff637224 */ /* 0x001fe400078e0062 */
.L_x_32591:
[----:B0-----:R-:W-:Y:S05]  /*4db70*/  BSYNC B1 ;  /* 0x0000000000017941 */ /* 0x001fea0003800000 */
.L_x_32589:
        /* <DEDUP_REMOVED lines=12> */
.L_x_32593:
[----:B0-----:R-:W2:Y:S01]  /*4dc40*/  LDL.LU R98, [R1+0x828] ;  /* 0x0008280001627983 */ /* 0x001ea20000300800 */
[----:B------:R-:W-:Y:S02]  /*4dc50*/  IMAD.MOV.U32 R252, RZ, RZ, R0 ;  /* 0x000000fffffc7224 */ /* 0x000fe400078e0000 */
[----:B------:R-:W-:Y:S01]  /*4dc60*/  IMAD.MOV.U32 R154, RZ, RZ, R157 ;  /* 0x000000ffff9a7224 */ /* 0x000fe200078e009d */
[----:B--2---:R0:W-:Y:S02]  /*4dc70*/  STL [R1+0x82c], R98 ;  /* 0x00082c6201007387 */ /* 0x0041e40000100800 */
[----:B0-----:R-:W-:Y:S02]  /*4dc80*/  IMAD.MOV.U32 R98, RZ, RZ, R97 ;  /* 0x000000ffff627224 */ /* 0x001fe400078e0061 */
.L_x_32594:
[----:B0-----:R-:W-:Y:S05]  /*4dc90*/  BSYNC B1 ;  /* 0x0000000000017941 */ /* 0x001fea0003800000 */
.L_x_32592:
        /* <DEDUP_REMOVED lines=12> */
.L_x_32596:
[----:B0-----:R-:W2:Y:S01]  /*4dd60*/  LDL.LU R97, [R1+0x82c] ;  /* 0x00082c0001617983 */ /* 0x001ea20000300800 */
[----:B------:R-:W-:Y:S01]  /*4dd70*/  MOV R0, R252 ;  /* 0x000000fc00007202 */ /* 0x000fe20000000f00 */
[----:B------:R-:W-:Y:S02]  /*4dd80*/  IMAD.MOV.U32 R157, RZ, RZ, R156 ;  /* 0x000000ffff9d7224 */ /* 0x000fe400078e009c */
[----:B--2---:R0:W-:Y:S02]  /*4dd90*/  STL [R1+0x828], R97 ;  /* 0x0008286101007387 */ /* 0x0041e40000100800 */
[----:B0-----:R-:W-:Y:S02]  /*4dda0*/  IMAD.MOV.U32 R97, RZ, RZ, R96 ;  /* 0x000000ffff617224 */ /* 0x001fe400078e0060 */
.L_x_32597:
[----:B0-----:R-:W-:Y:S05]  /*4ddb0*/  BSYNC B1 ;  /* 0x0000000000017941 */ /* 0x001fea0003800000 */
.L_x_32595:
        /* <DEDUP_REMOVED lines=12> */
.L_x_32599:
[----:B0-----:R-:W2:Y:S01]  /*4de80*/  LDL.LU R96, [R1+0x828] ;  /* 0x0008280001607983 */ /* 0x001ea20000300800 */
[----:B------:R-:W-:Y:S01]  /*4de90*/  IMAD.MOV.U32 R252, RZ, RZ, R0 ;  /* 0x000000fffffc7224 */ /* 0x000fe200078e0000 */
[----:B------:R-:W-:Y:S02]  /*4dea0*/  MOV R156, R159 ;  /* 0x0000009f009c7202 */ /* 0x000fe40000000f00 */
[----:B--2---:R0:W-:Y:S02]  /*4deb0*/  STL [R1+0x82c], R96 ;  /* 0x00082c6001007387 */ /* 0x0041e40000100800 */
[----:B0-----:R-:W-:Y:S02]  /*4dec0*/  IMAD.MOV.U32 R96, RZ, RZ, R95 ;  /* 0x000000ffff607224 */ /* 0x001fe400078e005f */
.L_x_32600:
[----:B0-----:R-:W-:Y:S05]  /*4ded0*/  BSYNC B1 ;  /* 0x0000000000017941 */ /* 0x001fea0003800000 */
.L_x_32598:
        /* <DEDUP_REMOVED lines=12> */
.L_x_32602:
[----:B0-----:R-:W2:Y:S01]  /*4dfa0*/  LDL.LU R95, [R1+0x82c] ;  /* 0x00082c00015f7983 */ /* 0x001ea20000300800 */
[----:B------:R-:W-:Y:S02]  /*4dfb0*/  IMAD.MOV.U32 R0, RZ, RZ, R252 ;  /* 0x000000ffff007224 */ /* 0x000fe400078e00fc */
[----:B------:R-:W-:Y:S01]  /*4dfc0*/  IMAD.MOV.U32 R159, RZ, RZ, R158 ;  /* 0x000000ffff9f7224 */ /* 0x000fe200078e009e */
[----:B--2---:R0:W-:Y:S02]  /*4dfd0*/  STL [R1+0x828], R95 ;  /* 0x0008285f01007387 */ /* 0x0041e40000100800 */
[----:B0-----:R-:W-:Y:S02]  /*4dfe0*/  MOV R95, R94 ;  /* 0x0000005e005f7202 */ /* 0x001fe40000000f00 */
.L_x_32603:
[----:B0-----:R-:W-:Y:S05]  /*4dff0*/  BSYNC B1 ;  /* 0x0000000000017941 */ /* 0x001fea0003800000 */
.L_x_32601:
        /* <DEDUP_REMOVED lines=12> */
.L_x_32605:
[----:B0-----:R-:W2:Y:S01]  /*4e0c0*/  LDL.LU R94, [R1+0x828] ;  /* 0x00082800015e7983 */ /* 0x001ea20000300800 */
[----:B------:R-:W-:Y:S02]  /*4e0d0*/  IMAD.MOV.U32 R252, RZ, RZ, R0 ;  /* 0x000000fffffc7224 */ /* 0x000fe400078e0000 */
[----:B------:R-:W-:Y:S01]  /*4e0e0*/  IMAD.MOV.U32 R158, RZ, RZ, R161 ;  /* 0x000000ffff9e7224 */ /* 0x000fe200078e00a1 */
[----:B--2---:R0:W-:Y:S02]  /*4e0f0*/  STL [R1+0x82c], R94 ;  /* 0x00082c5e01007387 */ /* 0x0041e40000100800 */
[----:B0-----:R-:W-:Y:S02]  /*4e100*/  IMAD.MOV.U32 R94, RZ, RZ, R93 ;  /* 0x000000ffff5e7224 */ /* 0x001fe400078e005d */
.L_x_32606:
[----:B0-----:R-:W-:Y:S05]  /*4e110*/  BSYNC B1 ;  /* 0x0000000000017941 */ /* 0x001fea0003800000 */
.L_x_32604:
        /* <DEDUP_REMOVED lines=12> */
.L_x_32608:
[----:B0-----:R-:W2:Y:S01]  /*4e1e0*/  LDL.LU R93, [R1+0x82c] ;  /* 0x00082c00015d7983 */ /* 0x001ea20000300800 */
[----:B------:R-:W-:Y:S02]  /*4e1f0*/  IMAD.MOV.U32 R0, RZ, RZ, R252 ;  /* 0x000000ffff007224 */ /* 0x000fe400078e00fc */
[----:B------:R-:W-:Y:S01]  /*4e200*/  IMAD.MOV.U32 R161, RZ, RZ, R160 ;  /* 0x000000ffffa17224 */ /* 0x000fe200078e00a0 */
[----:B--2---:R0:W-:Y:S02]  /*4e210*/  STL [R1+0x828], R93 ;  /* 0x0008285d01007387 */ /* 0x0041e40000100800 */
[----:B0-----:R-:W-:Y:S02]  /*4e220*/  IMAD.MOV.U32 R93, RZ, RZ, R92 ;  /* 0x000000ffff5d7224 */ /* 0x001fe400078e005c */
.L_x_32609:
[----:B0-----:R-:W-:Y:S05]  /*4e230*/  BSYNC B1 ;  /* 0x0000000000017941 */ /* 0x001fea0003800000 */
.L_x_32607:
        /* <DEDUP_REMOVED lines=12> */
.L_x_32611:
[----:B0-----:R-:W2:Y:S01]  /*4e300*/  LDL.LU R92, [R1+0x828] ;  /* 0x00082800015c7983 */ /* 0x001ea20000300800 */
[----:B------:R-:W-:Y:S02]  /*4e310*/  IMAD.MOV.U32 R252, RZ, RZ, R0 ;  /* 0x000000fffffc7224 */ /* 0x000fe400078e0000 */
[----:B------:R-:W-:Y:S01]  /*4e320*/  IMAD.MOV.U32 R160, RZ, RZ, R163 ;  /* 0x000000ffffa07224 */ /* 0x000fe200078e00a3 */
[----:B--2---:R0:W-:Y:S02]  /*4e330*/  STL [R1+0x82c], R92 ;  /* 0x00082c5c01007387 */ /* 0x0041e40000100800 */
[----:B0-----:R-:W-:Y:S02]  /*4e340*/  IMAD.MOV.U32 R92, RZ, RZ, R91 ;  /* 0x000000ffff5c7224 */ /* 0x001fe400078e005b */
.L_x_32612:
[----:B0-----:R-:W-:Y:S05]  /*4e350*/  BSYNC B1 ;  /* 0x0000000000017941 */ /* 0x001fea0003800000 */
.L_x_32610:
        /* <DEDUP_REMOVED lines=12> */
.L_x_32614:
[----:B0-----:R-:W2:Y:S01]  /*4e420*/  LDL.LU R91, [R1+0x82c] ;  /* 0x00082c00015b7983 */ /* 0x001ea20000300800 */
[----:B------:R-:W-:Y:S02]  /*4e430*/  IMAD.MOV.U32 R0, RZ, RZ, R252 ;  /* 0x000000ffff007224 */ /* 0x000fe400078e00fc */
[----:B------:R-:W-:Y:S01]  /*4e440*/  IMAD.MOV.U32 R163, RZ, RZ, R162 ;  /* 0x000000ffffa37224 */ /* 0x000fe200078e00a2 */
[----:B--2---:R0:W-:Y:S02]  /*4e450*/  STL [R1+0x828], R91 ;  /* 0x0008285b01007387 */ /* 0x0041e40000100800 */
[----:B0-----:R-:W-:Y:S02]  /*4e460*/  IMAD.MOV.U32 R91, RZ, RZ, R90 ;  /* 0x000000ffff5b7224 */ /* 0x001fe400078e005a */
.L_x_32615:
[----:B0-----:R-:W-:Y:S05]  /*4e470*/  BSYNC B1 ;  /* 0x0000000000017941 */ /* 0x001fea0003800000 */
.L_x_32613:
        /* <DEDUP_REMOVED lines=12> */
.L_x_32617:
[----:B0-----:R-:W2:Y:S01]  /*4e540*/  LDL.LU R90, [R1+0x828] ;  /* 0x00082800015a7983 */ /* 0x001ea20000300800 */
[----:B------:R-:W-:Y:S01]  /*4e550*/  MOV R252, R0 ;  /* 0x0000000000fc7202 */ /* 0x000fe20000000f00 */
[----:B------:R-:W-:Y:S02]  /*4e560*/  IMAD.MOV.U32 R162, RZ, RZ, R165 ;  /* 0x000000ffffa27224 */ /* 0x000fe400078e00a5 */
[----:B--2---:R0:W-:Y:S02]  /*4e570*/  STL [R1+0x82c], R90 ;  /* 0x00082c5a01007387 */ /* 0x0041e40000100800 */
[----:B0-----:R-:W-:Y:S02]  /*4e580*/  IMAD.MOV.U32 R90, RZ, RZ, R89 ;  /* 0x000000ffff5a7224 */ /* 0x001fe400078e0059 */
.L_x_32618:
[----:B0-----:R-:W-:Y:S05]  /*4e590*/  BSYNC B1 ;  /* 0x0000000000017941 */ /* 0x001fea0003800000 */
.L_x_32616:
        /* <DEDUP_REMOVED lines=12> */
.L_x_32620:
[----:B0-----:R-:W2:Y:S01]  /*4e660*/  LDL.LU R89, [R1+0x82c] ;  /* 0x00082c0001597983 */ /* 0x001ea20000300800 */
[----:B------:R-:W-:Y:S01]  /*4e670*/  IMAD.MOV.U32 R0, RZ, RZ, R252 ;  /* 0x000000ffff007224 */ /* 0x000fe200078e00fc */
[----:B------:R-:W-:Y:S02]  /*4e680*/  MOV R165, R164 ;  /* 0x000000a400a57202 */ /* 0x000fe40000000f00 */
[----:B--2---:R0:W-:Y:S02]  /*4e690*/  STL [R1+0x828], R89 ;  /* 0x0008285901007387 */ /* 0x0041e40000100800 */
[----:B0-----:R-:W-:Y:S02]  /*4e6a0*/  IMAD.MOV.U32 R89, RZ, RZ, R88 ;  /* 0x000000ffff597224 */ /* 0x001fe400078e0058 */
.L_x_32621:
[----:B0-----:R-:W-:Y:S05]  /*4e6b0*/  BSYNC B1 ;  /* 0x0000000000017941 */ /* 0x001fea0003800000 */
.L_x_32619:
        /* <DEDUP_REMOVED lines=12> */
.L_x_32623:
[----:B0-----:R-:W2:Y:S01]  /*4e780*/  LDL.LU R88, [R1+0x828] ;  /* 0x0008280001587983 */ /* 0x001ea20000300800 */
[----:B------:R-:W-:Y:S02]  /*4e790*/  IMAD.MOV.U32 R252, RZ, RZ, R0 ;  /* 0x000000fffffc7224 */ /* 0x000fe400078e0000 */
[----:B------:R-:W-:Y:S01]  /*4e7a0*/  IMAD.MOV.U32 R164, RZ, RZ, R167 ;  /* 0x000000ffffa47224 */ /* 0x000fe200078e00a7 */
[----:B--2---:R0:W-:Y:S02]  /*4e7b0*/  STL [R1+0x82c], R88 ;  /* 0x00082c5801007387 */ /* 0x0041e40000100800 */
[----:B0-----:R-:W-:Y:S02]  /*4e7c0*/  MOV R88, R87 ;  /* 0x0000005700587202 */ /* 0x001fe40000000f00 */
.L_x_32624:
[----:B0-----:R-:W-:Y:S05]  /*4e7d0*/  BSYNC B1 ;  /* 0x0000000000017941 */ /* 0x001fea0003800000 */
.L_x_32622:
        /* <DEDUP_REMOVED lines=12> */
.L_x_32626:
[----:B0-----:R-:W2:Y:S01]  /*4e8a0*/  LDL.LU R87, [R1+0x82c] ;  /* 0x00082c0001577983 */ /* 0x001ea20000300800 */
[----:B------:R-:W-:Y:S02]  /*4e8b0*/  IMAD.MOV.U32 R0, RZ, RZ, R252 ;  /* 0x000000ffff007224 */ /* 0x000fe400078e00fc */
[----:B------:R-:W-:Y:S01]  /*4e8c0*/  IMAD.MOV.U32 R167, RZ, RZ, R166 ;  /* 0x000000ffffa77224 */ /* 0x000fe200078e00a6 */
[----:B--2---:R0:W-:Y:S02]  /*4e8d0*/  STL [R1+0x828], R87 ;  /* 0x0008285701007387 */ /* 0x0041e40000100800 */
[----:B0-----:R-:W-:Y:S02]  /*4e8e0*/  IMAD.MOV.U32 R87, RZ, RZ, R86 ;  /* 0x000000ffff577224 */ /* 0x001fe400078e0056 */
.L_x_32627:
[----:B0-----:R-:W-:Y:S05]  /*4e8f0*/  BSYNC B1 ;  /* 0x0000000000017941 */ /* 0x001fea0003800000 */
.L_x_32625:
        /* <DEDUP_REMOVED lines=12> */
.L_x_32629:
[----:B0-----:R-:W2:Y:S01]  /*4e9c0*/  LDL.LU R86, [R1+0x828] ;  /* 0x0008280001567983 */ /* 0x001ea20000300800 */
[----:B------:R-:W-:Y:S02]  /*4e9d0*/  IMAD.MOV.U32 R252, RZ, RZ, R0 ;  /* 0x000000fffffc7224 */ /* 0x000fe400078e0000 */
[----:B------:R-:W-:Y:S01]  /*4e9e0*/  IMAD.MOV.U32 R166, RZ, RZ, R169 ;  /* 0x000000ffffa67224 */ /* 0x000fe200078e00a9 */
[----:B--2---:R0:W-:Y:S02]  /*4e9f0*/  STL [R1+0x82c], R86 ;  /* 0x00082c5601007387 */ /* 0x0041e40000100800 */
[----:B0-----:R-:W-:Y:S02]  /*4ea00*/  IMAD.MOV.U32 R86, RZ, RZ, R85 ;  /* 0x000000ffff567224 */ /* 0x001fe400078e0055 */
.L_x_32630:
[----:B0-----:R-:W-:Y:S05]  /*4ea10*/  BSYNC B1 ;  /* 0x0000000000017941 */ /* 0x001fea0003800000 */
.L_x_32628:
        /* <DEDUP_REMOVED lines=12> */
.L_x_32632:
[----:B0-----:R-:W2:Y:S01]  /*4eae0*/  LDL.LU R85, [R1+0x82c] ;  /* 0x00082c0001557983 */ /* 0x001ea20000300800 */
[----:B------:R-:W-:Y:S02]  /*4eaf0*/  IMAD.MOV.U32 R0, RZ, RZ, R252 ;  /* 0x000000ffff007224 */ /* 0x000fe400078e00fc */
[----:B------:R-:W-:Y:S01]  /*4eb00*/  IMAD.MOV.U32 R169, RZ, RZ, R168 ;  /* 0x000000ffffa97224 */ /* 0x000fe200078e00a8 */
[----:B--2---:R0:W-:Y:S02]  /*4eb10*/  STL [R1+0x828], R85 ;  /* 0x0008285501007387 */ /* 0x0041e40000100800 */
[----:B0-----:R-:W-:Y:S02]  /*4eb20*/  IMAD.MOV.U32 R85, RZ, RZ, R84 ;  /* 0x000000ffff557224 */ /* 0x001fe400078e0054 */
.L_x_32633:
[----:B0-----:R-:W-:Y:S05]  /*4eb30*/  BSYNC B1 ;  /* 0x0000000000017941 */ /* 0x001fea0003800000 */
.L_x_32631:
        /* <DEDUP_REMOVED lines=12> */
.L_x_32635:
[----:B0-----:R-:W2:Y:S01]  /*4ec00*/  LDL.LU R84, [R1+0x828] ;  /* 0x0008280001547983 */ /* 0x001ea20000300800 */
[----:B------:R-:W-:Y:S02]  /*4ec10*/  IMAD.MOV.U32 R252, RZ, RZ, R0 ;  /* 0x000000fffffc7224 */ /* 0x000fe400078e0000 */
[----:B------:R-:W-:Y:S01]  /*4ec20*/  IMAD.MOV.U32 R168, RZ, RZ, R171 ;  /* 0x000000ffffa87224 */ /* 0x000fe200078e00ab */
[----:B--2---:R0:W-:Y:S02]  /*4ec30*/  STL [R1+0x82c], R84 ;  /* 0x00082c5401007387 */ /* 0x0041e40000100800 */
[----:B0-----:R-:W-:Y:S02]  /*4ec40*/  IMAD.MOV.U32 R84, RZ, RZ, R83 ;  /* 0x000000ffff547224 */ /* 0x001fe400078e0053 */
.L_x_32636:
[----:B0-----:R-:W-:Y:S05]  /*4ec50*/  BSYNC B1 ;  /* 0x0000000000017941 */ /* 0x001fea0003800000 */
.L_x_32634:
        /* <DEDUP_REMOVED lines=12> */
.L_x_32638:
[----:B0-----:R-:W2:Y:S01]  /*4ed20*/  LDL.LU R83, [R1+0x82c] ;  /* 0x00082c0001537983 */ /* 0x001ea20000300800 */
[----:B------:R-:W-:Y:S01]  /*4ed30*/  MOV R0, R252 ;  /* 0x000000fc00007202 */ /* 0x000fe20000000f00 */
[----:B------:R-:W-:Y:S02]  /*4ed40*/  IMAD.MOV.U32 R171, RZ, RZ, R170 ;  /* 0x000000ffffab7224 */ /* 0x000fe400078e00aa */
[----:B--2---:R0:W-:Y:S02]  /*4ed50*/  STL [R1+0x828], R83 ;  /* 0x0008285301007387 */ /* 0x0041e40000100800 */
[----:B0-----:R-:W-:Y:S02]  /*4ed60*/  IMAD.MOV.U32 R83, RZ, RZ, R82 ;  /* 0x000000ffff537224 */ /* 0x001fe400078e0052 */
.L_x_32639:
[----:B0-----:R-:W-:Y:S05]  /*4ed70*/  BSYNC B1 ;  /* 0x0000000000017941 */ /* 0x001fea0003800000 */
.L_x_32637:
        /* <DEDUP_REMOVED lines=12> */
.L_x_32641:
[----:B0-----:R-:W2:Y:S01]  /*4ee40*/  LDL.LU R82, [R1+0x828] ;  /* 0x0008280001527983 */ /* 0x001ea20000300800 */
[----:B------:R-:W-:Y:S01]  /*4ee50*/  IMAD.MOV.U32 R252, RZ, RZ, R0 ;  /* 0x000000fffffc7224 */ /* 0x000fe200078e0000 */
[----:B------:R-:W-:Y:S02]  /*4ee60*/  MOV R170, R173 ;  /* 0x000000ad00aa7202 */ /* 0x000fe40000000f00 */
[----:B--2---:R0:W-:Y:S02]  /*4ee70*/  STL [R1+0x82c], R82 ;  /* 0x00082c5201007387 */ /* 0x0041e40000100800 */
[----:B0-----:R-:W-:Y:S02]  /*4ee80*/  IMAD.MOV.U32 R82, RZ, RZ, R81 ;  /* 0x000000ffff527224 */ /* 0x001fe400078e0051 */
.L_x_32642:
[----:B0-----:R-:W-:Y:S05]  /*4ee90*/  BSYNC B1 ;  /* 0x0000000000017941 */ /* 0x001fea0003800000 */
.L_x_32640:
        /* <DEDUP_REMOVED lines=12> */
.L_x_32644:
[----:B0-----:R-:W2:Y:S01]  /*4ef60*/  LDL.LU R81, [R1+0x82c] ;  /* 0x00082c0001517983 */ /* 0x001ea20000300800 */
[----:B------:R-:W-:Y:S02]  /*4ef70*/  IMAD.MOV.U32 R0, RZ, RZ, R252 ;  /* 0x000000ffff007224 */ /* 0x000fe400078e00fc */
[----:B------:R-:W-:Y:S01]  /*4ef80*/  IMAD.MOV.U32 R173, RZ, RZ, R172 ;  /* 0x000000ffffad7224 */ /* 0x000fe200078e00ac */
[----:B--2---:R0:W-:Y:S02]  /*4ef90*/  STL [R1+0x828], R81 ;  /* 0x0008285101007387 */ /* 0x0041e40000100800 */
[----:B0-----:R-:W-:Y:S02]  /*4efa0*/  MOV R81, R80 ;  /* 0x0000005000517202 */ /* 0x001fe40000000f00 */
.L_x_32645:
[----:B0-----:R-:W-:Y:S05]  /*4efb0*/  BSYNC B1 ;  /* 0x0000000000017941 */ /* 0x001fea0003800000 */
.L_x_32643:
        /* <DEDUP_REMOVED lines=12> */
.L_x_32647:
[----:B0-----:R-:W2:Y:S01]  /*4f080*/  LDL.LU R80, [R1+0x828] ;  /* 0x0008280001507983 */ /* 0x001ea20000300800 */
[----:B------:R-:W-:Y:S02]  /*4f090*/  IMAD.MOV.U32 R252, RZ, RZ, R0 ;  /* 0x000000fffffc7224 */ /* 0x000fe400078e0000 */
[----:B------:R-:W-:Y:S01]  /*4f0a0*/  IMAD.MOV.U32 R172, RZ, RZ, R175 ;  /* 0x000000ffffac7224 */ /* 0x000fe200078e00af */
[----:B--2---:R0:W-:Y:S02]  /*4f0b0*/  STL [R1+0x82c], R80 ;  /* 0x00082c5001007387 */ /* 0x0041e40000100800 */
[----:B0-----:R-:W-:Y:S02]  /*4f0c0*/  IMAD.MOV.U32 R80, RZ, RZ, R79 ;  /* 0x000000ffff507224 */ /* 0x001fe400078e004f */
.L_x_32648:
[----:B0-----:R-:W-:Y:S05]  /*4f0d0*/  BSYNC B1 ;  /* 0x0000000000017941 */ /* 0x001fea0003800000 */
.L_x_32646:
        /* <DEDUP_REMOVED lines=12> */
.L_x_32650:
[----:B0-----:R-:W2:Y:S01]  /*4f1a0*/  LDL.LU R79, [R1+0x82c] ;  /* 0x00082c00014f7983 */ /* 0x001ea20000300800 */
[----:B------:R-:W-:Y:S02]  /*4f1b0*/  IMAD.MOV.U32 R0, RZ, RZ, R252 ;  /* 0x000000ffff007224 */ /* 0x000fe400078e00fc */
[----:B------:R-:W-:Y:S01]  /*4f1c0*/  IMAD.MOV.U32 R175, RZ, RZ, R174 ;  /* 0x000000ffffaf7224 */ /* 0x000fe200078e00ae */
[----:B--2---:R0:W-:Y:S02]  /*4f1d0*/  STL [R1+0x828], R79 ;  /* 0x0008284f01007387 */ /* 0x0041e40000100800 */
[----:B0-----:R-:W-:Y:S02]  /*4f1e0*/  IMAD.MOV.U32 R79, RZ, RZ, R78 ;  /* 0x000000ffff4f7224 */ /* 0x001fe400078e004e */
.L_x_32651:
[----:B0-----:R-:W-:Y:S05]  /*4f1f0*/  BSYNC B1 ;  /* 0x0000000000017941 */ /* 0x001fea0003800000 */
.L_x_32649:
        /* <DEDUP_REMOVED lines=12> */
.L_x_32653:
[----:B0-----:R-:W2:Y:S01]  /*4f2c0*/  LDL.LU R78, [R1+0x828] ;  /* 0x00082800014e7983 */ /* 0x001ea20000300800 */
[----:B------:R-:W-:Y:S02]  /*4f2d0*/  IMAD.MOV.U32 R252, RZ, RZ, R0 ;  /* 0x000000fffffc7224 */ /* 0x000fe400078e0000 */
[----:B------:R-:W-:Y:S01]  /*4f2e0*/  IMAD.MOV.U32 R174, RZ, RZ, R177 ;  /* 0x000000ffffae7224 */ /* 0x000fe200078e00b1 */
[----:B--2---:R0:W-:Y:S02]  /*4f2f0*/  STL [R1+0x82c], R78 ;  /* 0x00082c4e01007387 */ /* 0x0041e40000100800 */
[----:B0-----:R-:W-:Y:S02]  /*4f300*/  IMAD.MOV.U32 R78, RZ, RZ, R77 ;  /* 0x000000ffff4e7224 */ /* 0x001fe400078e004d */
.L_x_32654:
[----:B0-----:R-:W-:Y:S05]  /*4f310*/  BSYNC B1 ;  /* 0x0000000000017941 */ /* 0x001fea0003800000 */
.L_x_32652:
        /* <DEDUP_REMOVED lines=12> */
.L_x_32656:
[----:B0-----:R-:W2:Y:S01]  /*4f3e0*/  LDL.LU R77, [R1+0x82c] ;  /* 0x00082c00014d7983 */ /* 0x001ea20000300800 */
[----:B------:R-:W-:Y:S02]  /*4f3f0*/  IMAD.MOV.U32 R0, RZ, RZ, R252 ;  /* 0x000000ffff007224 */ /* 0x000fe400078e00fc */
[----:B------:R-:W-:Y:S01]  /*4f400*/  IMAD.MOV.U32 R177, RZ, RZ, R176 ;  /* 0x000000ffffb17224 */ /* 0x000fe200078e00b0 */
[----:B--2---:R0:W-:Y:S02]  /*4f410*/  STL [R1+0x828], R77 ;  /* 0x0008284d01007387 */ /* 0x0041e40000100800 */
[----:B0-----:R-:W-:Y:S02]  /*4f420*/  IMAD.MOV.U32 R77, RZ, RZ, R76 ;  /* 0x000000ffff4d7224 */ /* 0x001fe400078e004c */
.L_x_32657:
[----:B0-----:R-:W-:Y:S05]  /*4f430*/  BSYNC B1 ;  /* 0x0000000000017941 */ /* 0x001fea0003800000 */
.L_x_32655:
        /* <DEDUP_REMOVED lines=12> */
.L_x_32659:
[----:B0-----:R-:W2:Y:S01]  /*4f500*/  LDL.LU R76, [R1+0x828] ;  /* 0x00082800014c7983 */ /* 0x001ea20000300800 */
[----:B------:R-:W-:Y:S01]  /*4f510*/  MOV R252, R0 ;  /* 0x0000000000fc7202 */ /* 0x000fe20000000f00 */
[----:B------:R-:W-:Y:S02]  /*4f520*/  IMAD.MOV.U32 R176, RZ, RZ, R179 ;  /* 0x000000ffffb07224 */ /* 0x000fe400078e00b3 */
[----:B--2---:R0:W-:Y:S02]  /*4f530*/  STL [R1+0x82c], R76 ;  /* 0x00082c4c01007387 */ /* 0x0041e40000100800 */
[----:B0-----:R-:W-:Y:S02]  /*4f540*/  IMAD.MOV.U32 R76, RZ, RZ, R75 ;  /* 0x000000ffff4c7224 */ /* 0x001fe400078e004b */
.L_x_32660:
[----:B0-----:R-:W-:Y:S05]  /*4f550*/  BSYNC B1 ;  /* 0x0000000000017941 */ /* 0x001fea0003800000 */
.L_x_32658:
        /* <DEDUP_REMOVED lines=12> */
.L_x_32662:
[----:B0-----:R-:W2:Y:S01]  /*4f620*/  LDL.LU R75, [R1+0x82c] ;  /* 0x00082c00014b7983 */ /* 0x001ea20000300800 */
[----:B------:R-:W-:Y:S01]  /*4f630*/  IMAD.MOV.U32 R0, RZ, RZ, R252 ;  /* 0x000000ffff007224 */ /* 0x000fe200078e00fc */
[----:B------:R-:W-:Y:S02]  /*4f640*/  MOV R179, R178 ;  /* 0x000000b200b37202 */ /* 0x000fe40000000f00 */
[----:B--2---:R0:W-:Y:S02]  /*4f650*/  STL [R1+0x828], R75 ;  /* 0x0008284b01007387 */ /* 0x0041e40000100800 */
[----:B0-----:R-:W-:Y:S02]  /*4f660*/  IMAD.MOV.U32 R75, RZ, RZ, R74 ;  /* 0x000000ffff4b7224 */ /* 0x001fe400078e004a */
.L_x_32663:
[----:B0-----:R-:W-:Y:S05]  /*4f670*/  BSYNC B1 ;  /* 0x0000000000017941 */ /* 0x001fea0003800000 */
.L_x_32661:
        /* <DEDUP_REMOVED lines=12> */
.L_x_32665:
[----:B0-----:R-:W2:Y:S01]  /*4f740*/  LDL.LU R74, [R1+0x828] ;  /* 0x00082800014a7983 */ /* 0x001ea20000300800 */
[----:B------:R-:W-:Y:S02]  /*4f750*/  IMAD.MOV.U32 R252, RZ, RZ, R0 ;  /* 0x000000fffffc7224 */ /* 0x000fe400078e0000 */
[----:B------:R-:W-:Y:S01]  /*4f760*/  IMAD.MOV.U32 R178, RZ, RZ, R181 ;  /* 0x000000ffffb27224 */ /* 0x000fe200078e00b5 */
[----:B--2---:R0:W-:Y:S02]  /*4f770*/  STL [R1+0x82c], R74 ;  /* 0x00082c4a01007387 */ /* 0x0041e40000100800 */
[----:B0-----:R-:W-:Y:S02]  /*4f780*/  MOV R74, R73 ;  /* 0x00000049004a7202 */ /* 0x001fe40000000f00 */
.L_x_32666:
[----:B0-----:R-:W-:Y:S05]  /*4f790*/  BSYNC B1 ;  /* 0x0000000000017941 */ /* 0x001fea0003800000 */
.L_x_32664:
        /* <DEDUP_REMOVED lines=12> */
.L_x_32668:
[----:B0-----:R-:W2:Y:S01]  /*4f860*/  LDL.LU R73, [R1+0x82c] ;  /* 0x00082c0001497983 */ /* 0x001ea20000300800 */
[----:B------:R-:W-:Y:S02]  /*4f870*/  IMAD.MOV.U32 R0, RZ, RZ, R252 ;  /* 0x000000ffff007224 */ /* 0x000fe400078e00fc */
[----:B------:R-:W-:Y:S01]  /*4f880*/  IMAD.MOV.U32 R181, RZ, RZ, R180 ;  /* 0x000000ffffb57224 */ /* 0x000fe200078e00b4 */
[----:B--2---:R0:W-:Y:S02]  /*4f890*/  STL [R1+0x828], R73 ;  /* 0x0008284901007387 */ /* 0x0041e40000100800 */
[----:B0-----:R-:W-:Y:S02]  /*4f8a0*/  IMAD.MOV.U32 R73, RZ, RZ, R72 ;  /* 0x000000ffff497224 */ /* 0x001fe400078e0048 */
.L_x_32669:
[----:B0-----:R-:W-:Y:S05]  /*4f8b0*/  BSYNC B1 ;  /* 0x0000000000017941 */ /* 0x001fea0003800000 */
.L_x_32667:
        /* <DEDUP_REMOVED lines=12> */
.L_x_32671:
[----:B0-----:R-:W2:Y:S01]  /*4f980*/  LDL.LU R72, [R1+0x828] ;  /* 0x0008280001487983 */ /* 0x001ea20000300800 */
[----:B------:R-:W-:Y:S02]  /*4f990*/  IMAD.MOV.U32 R252, RZ, RZ, R0 ;  /* 0x000000fffffc7224 */ /* 0x000fe400078e0000 */
[----:B------:R-:W-:Y:S01]  /*4f9a0*/  IMAD.MOV.U32 R180, RZ, RZ, R183 ;  /* 0x000000ffffb47224 */ /* 0x000fe200078e00b7 */
[----:B--2---:R0:W-:Y:S02]  /*4f9b0*/  STL [R1+0x82c], R72 ;  /* 0x00082c4801007387 */ /* 0x0041e40000100800 */
[----:B0-----:R-:W-:Y:S02]  /*4f9c0*/  IMAD.MOV.U32 R72, RZ, RZ, R71 ;  /* 0x000000ffff487224 */ /* 0x001fe400078e0047 */
.L_x_32672:
[----:B0-----:R-:W-:Y:S05]  /*4f9d0*/  BSYNC B1 ;  /* 0x0000000000017941 */ /* 0x001fea0003800000 */
.L_x_32670:
        /* <DEDUP_REMOVED lines=12> */
.L_x_32674:
[----:B0-----:R-:W2:Y:S01]  /*4faa0*/  LDL.LU R71, [R1+0x82c] ;  /* 0x00082c0001477983 */ /* 0x001ea20000300800 */
[----:B------:R-:W-:Y:S02]  /*4fab0*/  IMAD.MOV.U32 R0, RZ, RZ, R252 ;  /* 0x000000ffff007224 */ /* 0x000fe400078e00fc */
[----:B------:R-:W-:Y:S01]  /*4fac0*/  IMAD.MOV.U32 R183, RZ, RZ, R182 ;  /* 0x000000ffffb77224 */ /* 0x000fe200078e00b6 */
[----:B--2---:R0:W-:Y:S02]  /*4fad0*/  STL [R1+0x828], R71 ;  /* 0x0008284701007387 */ /* 0x0041e40000100800 */
[----:B0-----:R-:W-:Y:S02]  /*4fae0*/  IMAD.MOV.U32 R71, RZ, RZ, R70 ;  /* 0x000000ffff477224 */ /* 0x001fe400078e0046 */
.L_x_32675:
[----:B0-----:R-:W-:Y:S05]  /*4faf0*/  BSYNC B1 ;  /* 0x0000000000017941 */ /* 0x001fea0003800000 */
.L_x_32673:
        /* <DEDUP_REMOVED lines=12> */
.L_x_32677:
[----:B0-----:R-:W2:Y:S01]  /*4fbc0*/  LDL.LU R70, [R1+0x828] ;  /* 0x0008280001467983 */ /* 0x001ea20000300800 */
[----:B------:R-:W-:Y:S02]  /*4fbd0*/  IMAD.MOV.U32 R252, RZ, RZ, R0 ;  /* 0x000000fffffc7224 */ /* 0x000fe400078e0000 */
[----:B------:R-:W-:Y:S01]  /*4fbe0*/  IMAD.MOV.U32 R182, RZ, RZ, R185 ;  /* 0x000000ffffb67224 */ /* 0x000fe200078e00b9 */
[----:B--2---:R0:W-:Y:S02]  /*4fbf0*/  STL [R1+0x82c], R70 ;  /* 0x00082c4601007387 */ /* 0x0041e40000100800 */
[----:B0-----:R-:W-:Y:S02]  /*4fc00*/  IMAD.MOV.U32 R70, RZ, RZ, R69 ;  /* 0x000000ffff467224 */ /* 0x001fe400078e0045 */
.L_x_32678:
[----:B0-----:R-:W-:Y:S05]  /*4fc10*/  BSYNC B1 ;  /* 0x0000000000017941 */ /* 0x001fea0003800000 */
.L_x_32676:
        /* <DEDUP_REMOVED lines=12> */
.L_x_32680:
[----:B0-----:R-:W2:Y:S01]  /*4fce0*/  LDL.LU R69, [R1+0x82c] ;  /* 0x00082c0001457983 */ /* 0x001ea20000300800 */
[----:B------:R-:W-:Y:S01]  /*4fcf0*/  MOV R0, R252 ;  /* 0x000000fc00007202 */ /* 0x000fe20000000f00 */
[----:B------:R-:W-:Y:S02]  /*4fd00*/  IMAD.MOV.U32 R185, RZ, RZ, R184 ;  /* 0x000000ffffb97224 */ /* 0x000fe400078e00b8 */
[----:B--2---:R0:W-:Y:S02]  /*4fd10*/  STL [R1+0x828], R69 ;  /* 0x0008284501007387 */ /* 0x0041e40000100800 */
[----:B0-----:R-:W-:Y:S02]  /*4fd20*/  IMAD.MOV.U32 R69, RZ, RZ, R68 ;  /* 0x000000ffff457224 */ /* 0x001fe400078e0044 */
.L_x_32681:
[----:B0-----:R-:W-:Y:S05]  /*4fd30*/  BSYNC B1 ;  /* 0x0000000000017941 */ /* 0x001fea0003800000 */
.L_x_32679:
        /* <DEDUP_REMOVED lines=12> */
.L_x_32683:
[----:B0-----:R-:W2:Y:S01]  /*4fe00*/  LDL.LU R68, [R1+0x828] ;  /* 0x0008280001447983 */ /* 0x001ea20000300800 */
[----:B------:R-:W-:Y:S01]  /*4fe10*/  IMAD.MOV.U32 R252, RZ, RZ, R0 ;  /* 0x000000fffffc7224 */ /* 0x000fe200078e0000 */
[----:B------:R-:W-:Y:S02]  /*4fe20*/  MOV R184, R187 ;  /* 0x000000bb00b87202 */ /* 0x000fe40000000f00 */
[----:B--2---:R0:W-:Y:S02]  /*4fe30*/  STL [R1+0x82c], R68 ;  /* 0x00082c4401007387 */ /* 0x0041e40000100800 */
[----:B0-----:R-:W-:Y:S02]  /*4fe40*/  IMAD.MOV.U32 R68, RZ, RZ, R67 ;  /* 0x000000ffff447224 */ /* 0x001fe400078e0043 */
.L_x_32684:
[----:B0-----:R-:W-:Y:S05]  /*4fe50*/  BSYNC B1 ;  /* 0x0000000000017941 */ /* 0x001fea0003800000 */
.L_x_32682:
        /* <DEDUP_REMOVED lines=12> */
.L_x_32686:
[----:B0-----:R-:W2:Y:S01]  /*4ff20*/  LDL.LU R67, [R1+0x82c] ;  /* 0x00082c0001437983 */ /* 0x001ea20000300800 */
[----:B------:R-:W-:Y:S02]  /*4ff30*/  IMAD.MOV.U32 R0, RZ, RZ, R252 ;  /* 0x000000ffff007224 */ /* 0x000fe400078e00fc */
[----:B------:R-:W-:Y:S01]  /*4ff40*/  IMAD.MOV.U32 R187, RZ, RZ, R186 ;  /* 0x000000ffffbb7224 */ /* 0x000fe200078e00ba */
[----:B--2---:R0:W-:Y:S02]  /*4ff50*/  STL [R1+0x828], R67 ;  /* 0x0008284301007387 */ /* 0x0041e40000100800 */
[----:B0-----:R-:W-:Y:S02]  /*4ff60*/  MOV R67, R66 ;  /* 0x0000004200437202 */ /* 0x001fe40000000f00 */
.L_x_32687:
[----:B0-----:R-:W-:Y:S05]  /*4ff70*/  BSYNC B1 ;  /* 0x0000000000017941 */ /* 0x001fea0003800000 */
.L_x_32685:
        /* <DEDUP_REMOVED lines=12> */
.L_x_32689:
[----:B0-----:R-:W2:Y:S01]  /*50040*/  LDL.LU R66, [R1+0x828] ;  /* 0x0008280001427983 */ /* 0x001ea20000300800 */
[----:B------:R-:W-:Y:S02]  /*50050*/  IMAD.MOV.U32 R252, RZ, RZ, R0 ;  /* 0x000000fffffc7224 */ /* 0x000fe400078e0000 */
[----:B------:R-:W-:Y:S01]  /*50060*/  IMAD.MOV.U32 R186, RZ, RZ, R189 ;  /* 0x000000ffffba7224 */ /* 0x000fe200078e00bd */
[----:B--2---:R0:W-:Y:S02]  /*50070*/  STL [R1+0x82c], R66 ;  /* 0x00082c4201007387 */ /* 0x0041e40000100800 */
[----:B0-----:R-:W-:Y:S02]  /*50080*/  IMAD.MOV.U32 R66, RZ, RZ, R65 ;  /* 0x000000ffff427224 */ /* 0x001fe400078e0041 */
.L_x_32690:
[----:B0-----:R-:W-:Y:S05]  /*50090*/  BSYNC B1 ;  /* 0x0000000000017941 */ /* 0x001fea0003800000 */
.L_x_32688:
        /* <DEDUP_REMOVED lines=12> */
.L_x_32692:
[----:B0-----:R-:W2:Y:S01]  /*50160*/  LDL.LU R65, [R1+0x82c] ;  /* 0x00082c0001417983 */ /* 0x001ea20000300800 */
[----:B------:R-:W-:Y:S02]  /*50170*/  IMAD.MOV.U32 R0, RZ, RZ, R252 ;  /* 0x000000ffff007224 */ /* 0x000fe400078e00fc */
[----:B------:R-:W-:Y:S01]  /*50180*/  IMAD.MOV.U32 R189, RZ, RZ, R188 ;  /* 0x000000ffffbd7224 */ /* 0x000fe200078e00bc */
[----:B--2---:R0:W-:Y:S02]  /*50190*/  STL [R1+0x828], R65 ;  /* 0x0008284101007387 */ /* 0x0041e40000100800 */
[----:B0-----:R-:W-:Y:S02]  /*501a0*/  IMAD.MOV.U32 R65, RZ, RZ, R64 ;  /* 0x000000ffff417224 */ /* 0x001fe400078e0040 */
.L_x_32693:
[----:B0-----:R-:W-:Y:S05]  /*501b0*/  BSYNC B1 ;  /* 0x0000000000017941 */ /* 0x001fea0003800000 */
.L_x_32691:
        /* <DEDUP_REMOVED lines=12> */
.L_x_32695:
[----:B0-----:R-:W2:Y:S01]  /*50280*/  LDL.LU R64, [R1+0x828] ;  /* 0x0008280001407983 */ /* 0x001ea20000300800 */
[----:B------:R-:W-:Y:S02]  /*50290*/  IMAD.MOV.U32 R252, RZ, RZ, R0 ;  /* 0x000000fffffc7224 */ /* 0x000fe400078e0000 */
[----:B------:R-:W-:Y:S01]  /*502a0*/  IMAD.MOV.U32 R188, RZ, RZ, R191 ;  /* 0x000000ffffbc7224 */ /* 0x000fe200078e00bf */
[----:B--2---:R0:W-:Y:S02]  /*502b0*/  STL [R1+0x82c], R64 ;  /* 0x00082c4001007387 */ /* 0x0041e40000100800 */
[----:B0-----:R-:W-:Y:S02]  /*502c0*/  IMAD.MOV.U32 R64, RZ, RZ, R63 ;  /* 0x000000ffff407224 */ /* 0x001fe400078e003f */
.L_x_32696:
[----:B0-----:R-:W-:Y:S05]  /*502d0*/  BSYNC B1 ;  /* 0x0000000000017941 */ /* 0x001fea0003800000 */
.L_x_32694:
        /* <DEDUP_REMOVED lines=12> */
.L_x_32698:
[----:B0-----:R-:W2:Y:S01]  /*503a0*/  LDL.LU R63, [R1+0x82c] ;  /* 0x00082c00013f7983 */ /* 0x001ea20000300800 */
[----:B------:R-:W-:Y:S02]  /*503b0*/  IMAD.MOV.U32 R0, RZ, RZ, R252 ;  /* 0x000000ffff007224 */ /* 0x000fe400078e00fc */
[----:B------:R-:W-:Y:S01]  /*503c0*/  IMAD.MOV.U32 R191, RZ, RZ, R190 ;  /* 0x000000ffffbf7224 */ /* 0x000fe200078e00be */
[----:B--2---:R0:W-:Y:S02]  /*503d0*/  STL [R1+0x828], R63 ;  /* 0x0008283f01007387 */ /* 0x0041e40000100800 */
[----:B0-----:R-:W-:Y:S02]  /*503e0*/  IMAD.MOV.U32 R63, RZ, RZ, R62 ;  /* 0x000000ffff3f7224 */ /* 0x001fe400078e003e */
.L_x_32699:
[----:B0-----:R-:W-:Y:S05]  /*503f0*/  BSYNC B1 ;  /* 0x0000000000017941 */ /* 0x001fea0003800000 */
.L_x_32697:
        /* <DEDUP_REMOVED lines=12> */
.L_x_32701:
[----:B0-----:R-:W2:Y:S01]  /*504c0*/  LDL.LU R62, [R1+0x828] ;  /* 0x00082800013e7983 */ /* 0x001ea20000300800 */
[----:B------:R-:W-:Y:S01]  /*504d0*/  MOV R252, R0 ;  /* 0x0000000000fc7202 */ /* 0x000fe20000000f00 */
[----:B------:R-:W-:Y:S02]  /*504e0*/  IMAD.MOV.U32 R190, RZ, RZ, R193 ;  /* 0x000000ffffbe7224 */ /* 0x000fe400078e00c1 */
[----:B--2---:R0:W-:Y:S02]  /*504f0*/  STL [R1+0x82c], R62 ;  /* 0x00082c3e01007387 */ /* 0x0041e40000100800 */
[----:B0-----:R-:W-:Y:S02]  /*50500*/  IMAD.MOV.U32 R62, RZ, RZ, R61 ;  /* 0x000000ffff3e7224 */ /* 0x001fe400078e003d */
.L_x_32702:
[----:B0-----:R-:W-:Y:S05]  /*50510*/  BSYNC B1 ;  /* 0x0000000000017941 */ /* 0x001fea0003800000 */
.L_x_32700:
        /* <DEDUP_REMOVED lines=12> */
.L_x_32704:
[----:B0-----:R-:W2:Y:S01]  /*505e0*/  LDL.LU R61, [R1+0x82c] ;  /* 0x00082c00013d7983 */ /* 0x001ea20000300800 */
[----:B------:R-:W-:Y:S01]  /*505f0*/  IMAD.MOV.U32 R0, RZ, RZ, R252 ;  /* 0x000000ffff007224 */ /* 0x000fe200078e00fc */
[----:B------:R-:W-:Y:S02]  /*50600*/  MOV R193, R192 ;  /* 0x000000c000c17202 */ /* 0x000fe40000000f00 */
[----:B--2---:R0:W-:Y:S02]  /*50610*/  STL [R1+0x828], R61 ;  /* 0x0008283d01007387 */ /* 0x0041e40000100800 */
[----:B0-----:R-:W-:Y:S02]  /*50620*/  IMAD.MOV.U32 R61, RZ, RZ, R60 ;  /* 0x000000ffff3d7224 */ /* 0x001fe400078e003c */
.L_x_32705:
[----:B0-----:R-:W-:Y:S05]  /*50630*/  BSYNC B1 ;  /* 0x0000000000017941 */ /* 0x001fea0003800000 */
.L_x_32703:
        /* <DEDUP_REMOVED lines=12> */
.L_x_32707:
[----:B0-----:R-:W2:Y:S01]  /*50700*/  LDL.LU R60, [R1+0x828] ;  /* 0x00082800013c7983 */ /* 0x001ea20000300800 */
[----:B------:R-:W-:Y:S02]  /*50710*/  IMAD.MOV.U32 R252, RZ, RZ, R0 ;  /* 0x000000fffffc7224 */ /* 0x000fe400078e0000 */
[----:B------:R-:W-:Y:S01]  /*50720*/  IMAD.MOV.U32 R192, RZ, RZ, R195 ;  /* 0x000000ffffc07224 */ /* 0x000fe200078e00c3 */
[----:B--2---:R0:W-:Y:S02]  /*50730*/  STL [R1+0x82c], R60 ;  /* 0x00082c3c01007387 */ /* 0x0041e40000100800 */
[----:B0-----:R-:W-:Y:S02]  /*50740*/  MOV R60, R59 ;  /* 0x0000003b003c7202 */ /* 0x001fe40000000f00 */
.L_x_32708:
[----:B0-----:R-:W-:Y:S05]  /*50750*/  BSYNC B1 ;  /* 0x0000000000017941 */ /* 0x001fea0003800000 */
.L_x_32706:
        /* <DEDUP_REMOVED lines=12> */
.L_x_32710:
[----:B0-----:R-:W2:Y:S01]  /*50820*/  LDL.LU R59, [R1+0x82c] ;  /* 0x00082c00013b7983 */ /* 0x001ea20000300800 */
[----:B------:R-:W-:Y:S02]  /*50830*/  IMAD.MOV.U32 R0, RZ, RZ, R252 ;  /* 0x000000ffff007224 */ /* 0x000fe400078e00fc */
[----:B------:R-:W-:Y:S01]  /*50840*/  IMAD.MOV.U32 R195, RZ, RZ, R194 ;  /* 0x000000ffffc37224 */ /* 0x000fe200078e00c2 */
[----:B--2---:R0:W-:Y:S02]  /*50850*/  STL [R1+0x828], R59 ;  /* 0x0008283b01007387 */ /* 0x0041e40000100800 */
[----:B0-----:R-:W-:Y:S02]  /*50860*/  IMAD.MOV.U32 R59, RZ, RZ, R58 ;  /* 0x000000ffff3b7224 */ /* 0x001fe400078e003a */
.L_x_32711:
[----:B0-----:R-:W-:Y:S05]  /*50870*/  BSYNC B1 ;  /* 0x0000000000017941 */ /* 0x001fea0003800000 */
.L_x_32709:
        /* <DEDUP_REMOVED lines=12> */
.L_x_32713:
[----:B0-----:R-:W2:Y:S01]  /*50940*/  LDL.LU R58, [R1+0x828] ;  /* 0x00082800013a7983 */ /* 0x001ea20000300800 */
[----:B------:R-:W-:Y:S02]  /*50950*/  IMAD.MOV.U32 R252, RZ, RZ, R0 ;  /* 0x000000fffffc7224 */ /* 0x000fe400078e0000 */
[----:B------:R-:W-:Y:S01]  /*50960*/  IMAD.MOV.U32 R194, RZ, RZ, R197 ;  /* 0x000000ffffc27224 */ /* 0x000fe200078e00c5 */
[----:B--2---:R0:W-:Y:S02]  /*50970*/  STL [R1+0x82c], R58 ;  /* 0x00082c3a01007387 */ /* 0x0041e40000100800 */
[----:B0-----:R-:W-:Y:S02]  /*50980*/  IMAD.MOV.U32 R58, RZ, RZ, R57 ;  /* 0x000000ffff3a7224 */ /* 0x001fe400078e0039 */
.L_x_32714:
[----:B0-----:R-:W-:Y:S05]  /*50990*/  BSYNC B1 ;  /* 0x0000000000017941 */ /* 0x001fea0003800000 */
.L_x_32712:
        /* <DEDUP_REMOVED lines=12> */
.L_x_32716:
[----:B0-----:R-:W2:Y:S01]  /*50a60*/  LDL.LU R57, [R1+0x82c] ;  /* 0x00082c0001397983 */ /* 0x001ea20000300800 */
[----:B------:R-:W-:Y:S02]  /*50a70*/  IMAD.MOV.U32 R0, RZ, RZ, R252 ;  /* 0x000000ffff007224 */ /* 0x000fe400078e00fc */
[----:B------:R-:W-:Y:S01]  /*50a80*/  IMAD.MOV.U32 R197, RZ, RZ, R196 ;  /* 0x000000ffffc57224 */ /* 0x000fe200078e00c4 */
[----:B--2---:R0:W-:Y:S02]  /*50a90*/  STL [R1+0x828], R57 ;  /* 0x0008283901007387 */ /* 0x0041e40000100800 */
[----:B0-----:R-:W-:Y:S02]  /*50aa0*/  IMAD.MOV.U32 R57, RZ, RZ, R56 ;  /* 0x000000ffff397224 */ /* 0x001fe400078e0038 */
.L_x_32717:
[----:B0-----:R-:W-:Y:S05]  /*50ab0*/  BSYNC B1 ;  /* 0x0000000000017941 */ /* 0x001fea0003800000 */
.L_x_32715:
        /* <DEDUP_REMOVED lines=12> */
.L_x_32719:
[----:B0-----:R-:W2:Y:S01]  /*50b80*/  LDL.LU R56, [R1+0x828] ;  /* 0x0008280001387983 */ /* 0x001ea20000300800 */
[----:B------:R-:W-:Y:S02]  /*50b90*/  IMAD.MOV.U32 R252, RZ, RZ, R0 ;  /* 0x000000fffffc7224 */ /* 0x000fe400078e0000 */
[----:B------:R-:W-:Y:S01]  /*50ba0*/  IMAD.MOV.U32 R196, RZ, RZ, R199 ;  /* 0x000000ffffc47224 */ /* 0x000fe200078e00c7 */
[----:B--2---:R0:W-:Y:S02]  /*50bb0*/  STL [R1+0x82c], R56 ;  /* 0x00082c3801007387 */ /* 0x0041e40000100800 */
[----:B0-----:R-:W-:Y:S02]  /*50bc0*/  IMAD.MOV.U32 R56, RZ, RZ, R55 ;  /* 0x000000ffff387224 */ /* 0x001fe400078e0037 */
.L_x_32720:
[----:B0-----:R-:W-:Y:S05]  /*50bd0*/  BSYNC B1 ;  /* 0x0000000000017941 */ /* 0x001fea0003800000 */
.L_x_32718:
        /* <DEDUP_REMOVED lines=12> */
.L_x_32722:
[----:B0-----:R-:W2:Y:S01]  /*50ca0*/  LDL.LU R55, [R1+0x82c] ;  /* 0x00082c0001377983 */ /* 0x001ea20000300800 */
[----:B------:R-:W-:Y:S01]  /*50cb0*/  MOV R0, R252 ;  /* 0x000000fc00007202 */ /* 0x000fe20000000f00 */
[----:B------:R-:W-:Y:S02]  /*50cc0*/  IMAD.MOV.U32 R199, RZ, RZ, R198 ;  /* 0x000000ffffc77224 */ /* 0x000fe400078e00c6 */
[----:B--2---:R0:W-:Y:S02]  /*50cd0*/  STL [R1+0x828], R55 ;  /* 0x0008283701007387 */ /* 0x0041e40000100800 */
[----:B0-----:R-:W-:Y:S02]  /*50ce0*/  IMAD.MOV.U32 R55, RZ, RZ, R54 ;  /* 0x000000ffff377224 */ /* 0x001fe400078e0036 */
.L_x_32723:
[----:B0-----:R-:W-:Y:S05]  /*50cf0*/  BSYNC B1 ;  /* 0x0000000000017941 */ /* 0x001fea0003800000 */
.L_x_32721:
        /* <DEDUP_REMOVED lines=12> */
.L_x_32725:
[----:B0-----:R-:W2:Y:S01]  /*50dc0*/  LDL.LU R54, [R1+0x828] ;  /* 0x0008280001367983 */ /* 0x001ea20000300800 */
[----:B------:R-:W-:Y:S01]  /*50dd0*/  IMAD.MOV.U32 R252, RZ, RZ, R0 ;  /* 0x000000fffffc7224 */ /* 0x000fe200078e0000 */
[----:B------:R-:W-:Y:S02]  /*50de0*/  MOV R198, R201 ;  /* 0x000000c900c67202 */ /* 0x000fe40000000f00 */
[----:B--2---:R0:W-:Y:S02]  /*50df0*/  STL [R1+0x82c], R54 ;  /* 0x00082c3601007387 */ /* 0x0041e40000100800 */
[----:B0-----:R-:W-:Y:S02]  /*50e00*/  IMAD.MOV.U32 R54, RZ, RZ, R53 ;  /* 0x000000ffff367224 */ /* 0x001fe400078e0035 */
.L_x_32726:
[----:B0-----:R-:W-:Y:S05]  /*50e10*/  BSYNC B1 ;  /* 0x0000000000017941 */ /* 0x001fea0003800000 */
.L_x_32724:
        /* <DEDUP_REMOVED lines=12> */
.L_x_32728:
[----:B0-----:R-:W2:Y:S01]  /*50ee0*/  LDL.LU R53, [R1+0x82c] ;  /* 0x00082c0001357983 */ /* 0x001ea20000300800 */
[----:B------:R-:W-:Y:S02]  /*50ef0*/  IMAD.MOV.U32 R0, RZ, RZ, R252 ;  /* 0x000000ffff007224 */ /* 0x000fe400078e00fc */
[----:B------:R-:W-:Y:S01]  /*50f00*/  IMAD.MOV.U32 R201, RZ, RZ, R200 ;  /* 0x000000ffffc97224 */ /* 0x000fe200078e00c8 */
[----:B--2---:R0:W-:Y:S02]  /*50f10*/  STL [R1+0x828], R53 ;  /* 0x0008283501007387 */ /* 0x0041e40000100800 */
[----:B0-----:R-:W-:Y:S02]  /*50f20*/  MOV R53, R52 ;  /* 0x0000003400357202 */ /* 0x001fe40000000f00 */
.L_x_32729:
[----:B0-----:R-:W-:Y:S05]  /*50f30*/  BSYNC B1 ;  /* 0x0000000000017941 */ /* 0x001fea0003800000 */
.L_x_32727:
        /* <DEDUP_REMOVED lines=12> */
.L_x_32731:
[----:B0-----:R-:W2:Y:S01]  /*51000*/  LDL.LU R52, [R1+0x828] ;  /* 0x0008280001347983 */ /* 0x001ea20000300800 */
[----:B------:R-:W-:Y:S02]  /*51010*/  IMAD.MOV.U32 R252, RZ, RZ, R0 ;  /* 0x000000fffffc7224 */ /* 0x000fe400078e0000 */
[----:B------:R-:W-:Y:S01]  /*51020*/  IMAD.MOV.U32 R200, RZ, RZ, R203 ;  /* 0x000000ffffc87224 */ /* 0x000fe200078e00cb */
[----:B--2---:R0:W-:Y:S02]  /*51030*/  STL [R1+0x82c], R52 ;  /* 0x00082c3401007387 */ /* 0x0041e40000100800 */
[----:B0-----:R-:W-:Y:S02]  /*51040*/  IMAD.MOV.U32 R52, RZ, RZ, R51 ;  /* 0x000000ffff347224 */ /* 0x001fe400078e0033 */
.L_x_32732:
[----:B0-----:R-:W-:Y:S05]  /*51050*/  BSYNC B1 ;  /* 0x0000000000017941 */ /* 0x001fea0003800000 */
.L_x_32730:
        /* <DEDUP_REMOVED lines=12> */
.L_x_32734:
[----:B0-----:R-:W2:Y:S01]  /*51120*/  LDL.LU R51, [R1+0x82c] ;  /* 0x00082c0001337983 */ /* 0x001ea20000300800 */
[----:B------:R-:W-:Y:S02]  /*51130*/  IMAD.MOV.U32 R0, RZ, RZ, R252 ;  /* 0x000000ffff007224 */ /* 0x000fe400078e00fc */
[----:B------:R-:W-:Y:S01]  /*51140*/  IMAD.MOV.U32 R203, RZ, RZ, R202 ;  /* 0x000000ffffcb7224 */ /* 0x000fe200078e00ca */
[----:B--2---:R0:W-:Y:S02]  /*51150*/  STL [R1+0x828], R51 ;  /* 0x0008283301007387 */ /* 0x0041e40000100800 */
[----:B0-----:R-:W-:Y:S02]  /*51160*/  IMAD.MOV.U32 R51, RZ, RZ, R50 ;  /* 0x000000ffff337224 */ /* 0x001fe400078e0032 */
.L_x_32735:
[----:B0-----:R-:W-:Y:S05]  /*51170*/  BSYNC B1 ;  /* 0x0000000000017941 */ /* 0x001fea0003800000 */
.L_x_32733:
        /* <DEDUP_REMOVED lines=12> */
.L_x_32737:
[----:B0-----:R-:W2:Y:S01]  /*51240*/  LDL.LU R50, [R1+0x828] ;  /* 0x0008280001327983 */ /* 0x001ea20000300800 */
[----:B------:R-:W-:Y:S02]  /*51250*/  IMAD.MOV.U32 R252, RZ, RZ, R0 ;  /* 0x000000fffffc7224 */ /* 0x000fe400078e0000 */
[----:B------:R-:W-:Y:S01]  /*51260*/  IMAD.MOV.U32 R202, RZ, RZ, R205 ;  /* 0x000000ffffca7224 */ /* 0x000fe200078e00cd */
[----:B--2---:R0:W-:Y:S02]  /*51270*/  STL [R1+0x82c], R50 ;  /* 0x00082c3201007387 */ /* 0x0041e40000100800 */
[----:B0-----:R-:W-:Y:S02]  /*51280*/  IMAD.MOV.U32 R50, RZ, RZ, R49 ;  /* 0x000000ffff327224 */ /* 0x001fe400078e0031 */
.L_x_32738:
[----:B0-----:R-:W-:Y:S05]  /*51290*/  BSYNC B1 ;  /* 0x0000000000017941 */ /* 0x001fea0003800000 */
.L_x_32736:
        /* <DEDUP_REMOVED lines=12> */
.L_x_32740:
[----:B0-----:R-:W2:Y:S01]  /*51360*/  LDL.LU R49, [R1+0x82c] ;  /* 0x00082c0001317983 */ /* 0x001ea20000300800 */
[----:B------:R-:W-:Y:S02]  /*51370*/  IMAD.MOV.U32 R0, RZ, RZ, R252 ;  /* 0x000000ffff007224 */ /* 0x000fe400078e00fc */
[----:B------:R-:W-:Y:S01]  /*51380*/  IMAD.MOV.U32 R205, RZ, RZ, R204 ;  /* 0x000000ffffcd7224 */ /* 0x000fe200078e00cc */
[----:B--2---:R0:W-:Y:S02]  /*51390*/  STL [R1+0x828], R49 ;  /* 0x0008283101007387 */ /* 0x0041e40000100800 */
[----:B0-----:R-:W-:Y:S02]  /*513a0*/  IMAD.MOV.U32 R49, RZ, RZ, R48 ;  /* 0x000000ffff317224 */ /* 0x001fe400078e0030 */
.L_x_32741:
[----:B0-----:R-:W-:Y:S05]  /*513b0*/  BSYNC B1 ;  /* 0x0000000000017941 */ /* 0x001fea0003800000 */
.L_x_32739:
        /* <DEDUP_REMOVED lines=12> */
.L_x_32743:
[----:B0-----:R-:W2:Y:S01]  /*51480*/  LDL.LU R48, [R1+0x828] ;  /* 0x0008280001307983 */ /* 0x001ea20000300800 */
[----:B------:R-:W-:Y:S01]  /*51490*/  MOV R252, R0 ;  /* 0x0000000000fc7202 */ /* 0x000fe20000000f00 */
[----:B------:R-:W-:Y:S02]  /*514a0*/  IMAD.MOV.U32 R204, RZ, RZ, R207 ;  /* 0x000000ffffcc7224 */ /* 0x000fe400078e00cf */
[----:B--2---:R0:W-:Y:S02]  /*514b0*/  STL [R1+0x82c], R48 ;  /* 0x00082c3001007387 */ /* 0x0041e40000100800 */
[----:B0-----:R-:W-:Y:S02]  /*514c0*/  IMAD.MOV.U32 R48, RZ, RZ, R47 ;  /* 0x000000ffff307224 */ /* 0x001fe400078e002f */
.L_x_32744:
[----:B0-----:R-:W-:Y:S05]  /*514d0*/  BSYNC B1 ;  /* 0x0000000000017941 */ /* 0x001fea0003800000 */
.L_x_32742:
        /* <DEDUP_REMOVED lines=12> */
.L_x_32746:
[----:B0-----:R-:W2:Y:S01]  /*515a0*/  LDL.LU R47, [R1+0x82c] ;  /* 0x00082c00012f7983 */ /* 0x001ea20000300800 */
[----:B------:R-:W-:Y:S01]  /*515b0*/  IMAD.MOV.U32 R0, RZ, RZ, R252 ;  /* 0x000000ffff007224 */ /* 0x000fe200078e00fc */
[----:B------:R-:W-:Y:S02]  /*515c0*/  MOV R207, R206 ;  /* 0x000000ce00cf7202 */ /* 0x000fe40000000f00 */
[----:B--2---:R0:W-:Y:S02]  /*515d0*/  STL [R1+0x828], R47 ;  /* 0x0008282f01007387 */ /* 0x0041e40000100800 */
[----:B0-----:R-:W-:Y:S02]  /*515e0*/  IMAD.MOV.U32 R47, RZ, RZ, R46 ;  /* 0x000000ffff2f7224 */ /* 0x001fe400078e002e */
.L_x_32747:
[----:B0-----:R-:W-:Y:S05]  /*515f0*/  BSYNC B1 ;  /* 0x0000000000017941 */ /* 0x001fea0003800000 */
.L_x_32745:
        /* <DEDUP_REMOVED lines=12> */
.L_x_32749:
[----:B0-----:R-:W2:Y:S01]  /*516c0*/  LDL.LU R46, [R1+0x828] ;  /* 0x00082800012e7983 */ /* 0x001ea20000300800 */
[----:B------:R-:W-:Y:S02]  /*516d0*/  IMAD.MOV.U32 R252, RZ, RZ, R0 ;  /* 0x000000fffffc7224 */ /* 0x000fe400078e0000 */
[----:B------:R-:W-:Y:S01]  /*516e0*/  IMAD.MOV.U32 R206, RZ, RZ, R209 ;  /* 0x000000ffffce7224 */ /* 0x000fe200078e00d1 */
[----:B--2---:R0:W-:Y:S02]  /*516f0*/  STL [R1+0x82c], R46 ;  /* 0x00082c2e01007387 */ /* 0x0041e40000100800 */
[----:B0-----:R-:W-:Y:S02]  /*51700*/  MOV R46, R45 ;  /* 0x0000002d002e7202 */ /* 0x001fe40000000f00 */
.L_x_32750:
[----:B0-----:R-:W-:Y:S05]  /*51710*/  BSYNC B1 ;  /* 0x0000000000017941 */ /* 0x001fea0003800000 */
.L_x_32748:
        /* <DEDUP_REMOVED lines=12> */
.L_x_32752:
[----:B0-----:R-:W2:Y:S01]  /*517e0*/  LDL.LU R45, [R1+0x82c] ;  /* 0x00082c00012d7983 */ /* 0x001ea20000300800 */
[----:B------:R-:W-:Y:S02]  /*517f0*/  IMAD.MOV.U32 R0, RZ, RZ, R252 ;  /* 0x000000ffff007224 */ /* 0x000fe400078e00fc */
[----:B------:R-:W-:Y:S01]  /*51800*/  IMAD.MOV.U32 R209, RZ, RZ, R208 ;  /* 0x000000ffffd17224 */ /* 0x000fe200078e00d0 */
[----:B--2---:R0:W-:Y:S02]  /*51810*/  STL [R1+0x828], R45 ;  /* 0x0008282d01007387 */ /* 0x0041e40000100800 */
[----:B0-----:R-:W-:Y:S02]  /*51820*/  IMAD.MOV.U32 R45, RZ, RZ, R44 ;  /* 0x000000ffff2d7224 */ /* 0x001fe400078e002c */
.L_x_32753:
[----:B0-----:R-:W-:Y:S05]  /*51830*/  BSYNC B1 ;  /* 0x0000000000017941 */ /* 0x001fea0003800000 */
.L_x_32751:
        /* <DEDUP_REMOVED lines=12> */
.L_x_32755:
[----:B0-----:R-:W2:Y:S01]  /*51900*/  LDL.LU R44, [R1+0x828] ;  /* 0x00082800012c7983 */ /* 0x001ea20000300800 */
[----:B------:R-:W-:Y:S02]  /*51910*/  IMAD.MOV.U32 R252, RZ, RZ, R0 ;  /* 0x000000fffffc7224 */ /* 0x000fe400078e0000 */
[----:B------:R-:W-:Y:S01]  /*51920*/  IMAD.MOV.U32 R208, RZ, RZ, R211 ;  /* 0x000000ffffd07224 */ /* 0x000fe200078e00d3 */
[----:B--2---:R0:W-:Y:S02]  /*51930*/  STL [R1+0x82c], R44 ;  /* 0x00082c2c01007387 */ /* 0x0041e40000100800 */
[----:B0-----:R-:W-:Y:S02]  /*51940*/  IMAD.MOV.U32 R44, RZ, RZ, R43 ;  /* 0x000000ffff2c7224 */ /* 0x001fe400078e002b */
.L_x_32756:
[----:B0-----:R-:W-:Y:S05]  /*51950*/  BSYNC B1 ;  /* 0x0000000000017941 */ /* 0x001fea0003800000 */
.L_x_32754:
        /* <DEDUP_REMOVED lines=12> */
.L_x_32758:
[----:B0-----:R-:W2:Y:S01]  /*51a20*/  LDL.LU R43, [R1+0x82c] ;  /* 0x00082c00012b7983 */ /* 0x001ea20000300800 */
[----:B------:R-:W-:Y:S02]  /*51a30*/  IMAD.MOV.U32 R0, RZ, RZ, R252 ;  /* 0x000000ffff007224 */ /* 0x000fe400078e00fc */
[----:B------:R-:W-:Y:S01]  /*51a40*/  IMAD.MOV.U32 R211, RZ, RZ, R210 ;  /* 0x000000ffffd37224 */ /* 0x000fe200078e00d2 */
[----:B--2---:R0:W-:Y:S02]  /*51a50*/  STL [R1+0x828], R43 ;  /* 0x0008282b01007387 */ /* 0x0041e40000100800 */
[----:B0-----:R-:W-:Y:S02]  /*51a60*/  IMAD.MOV.U32 R43, RZ, RZ, R42 ;  /* 0x000000ffff2b7224 */ /* 0x001fe400078e002a */
.L_x_32759:
[----:B0-----:R-:W-:Y:S05]  /*51a70*/  BSYNC B1 ;  /* 0x0000000000017941 */ /* 0x001fea0003800000 */
.L_x_32757:
        /* <DEDUP_REMOVED lines=12> */
.L_x_32761:
[----:B0-----:R-:W2:Y:S01]  /*51b40*/  LDL.LU R42, [R1+0x828] ;  /* 0x00082800012a7983 */ /* 0x001ea20000300800 */
[----:B------:R-:W-:Y:S02]  /*51b50*/  IMAD.MOV.U32 R252, RZ, RZ, R0 ;  /* 0x000000fffffc7224 */ /* 0x000fe400078e0000 */
[----:B------:R-:W-:Y:S01]  /*51b60*/  IMAD.MOV.U32 R210, RZ, RZ, R213 ;  /* 0x000000ffffd27224 */ /* 0x000fe200078e00d5 */
[----:B--2---:R0:W-:Y:S02]  /*51b70*/  STL [R1+0x82c], R42 ;  /* 0x00082c2a01007387 */ /* 0x0041e40000100800 */
[----:B0-----:R-:W-:Y:S02]  /*51b80*/  IMAD.MOV.U32 R42, RZ, RZ, R41 ;  /* 0x000000ffff2a7224 */ /* 0x001fe400078e0029 */
.L_x_32762:
[----:B0-----:R-:W-:Y:S05]  /*51b90*/  BSYNC B1 ;  /* 0x0000000000017941 */ /* 0x001fea0003800000 */
.L_x_32760:
        /* <DEDUP_REMOVED lines=12> */
.L_x_32764:
[----:B0-----:R-:W2:Y:S01]  /*51c60*/  LDL.LU R41, [R1+0x82c] ;  /* 0x00082c0001297983 */ /* 0x001ea20000300800 */
[----:B------:R-:W-:Y:S01]  /*51c70*/  MOV R0, R252 ;  /* 0x000000fc00007202 */ /* 0x000fe20000000f00 */
[----:B------:R-:W-:Y:S02]  /*51c80*/  IMAD.MOV.U32 R213, RZ, RZ, R212 ;  /* 0x000000ffffd57224 */ /* 0x000fe400078e00d4 */
[----:B--2---:R0:W-:Y:S02]  /*51c90*/  STL [R1+0x828], R41 ;  /* 0x0008282901007387 */ /* 0x0041e40000100800 */
[----:B0-----:R-:W-:Y:S02]  /*51ca0*/  IMAD.MOV.U32 R41, RZ, RZ, R40 ;  /* 0x000000ffff297224 */ /* 0x001fe400078e0028 */
.L_x_32765:
[----:B0-----:R-:W-:Y:S05]  /*51cb0*/  BSYNC B1 ;  /* 0x0000000000017941 */ /* 0x001fea0003800000 */
.L_x_32763:
        /* <DEDUP_REMOVED lines=12> */
.L_x_32767:
[----:B0-----:R-:W2:Y:S01]  /*51d80*/  LDL.LU R40, [R1+0x828] ;  /* 0x0008280001287983 */ /* 0x001ea20000300800 */
[----:B------:R-:W-:Y:S01]  /*51d90*/  IMAD.MOV.U32 R252, RZ, RZ, R0 ;  /* 0x000000fffffc7224 */ /* 0x000fe200078e0000 */
[----:B------:R-:W-:Y:S02]  /*51da0*/  MOV R212, R215 ;  /* 0x000000d700d47202 */ /* 0x000fe40000000f00 */
[----:B--2---:R0:W-:Y:S02]  /*51db0*/  STL [R1+0x82c], R40 ;  /* 0x00082c2801007387 */ /* 0x0041e40000100800 */
[----:B0-----:R-:W-:Y:S02]  /*51dc0*/  IMAD.MOV.U32 R40, RZ, RZ, R39 ;  /* 0x000000ffff287224 */ /* 0x001fe400078e0027 */
.L_x_32768:
[----:B0-----:R-:W-:Y:S05]  /*51dd0*/  BSYNC B1 ;  /* 0x0000000000017941 */ /* 0x001fea0003800000 */
.L_x_32766:
        /* <DEDUP_REMOVED lines=12> */
.L_x_32770:
[----:B0-----:R-:W2:Y:S01]  /*51ea0*/  LDL.LU R39, [R1+0x82c] ;  /* 0x00082c0001277983 */ /* 0x001ea20000300800 */
[----:B------:R-:W-:Y:S02]  /*51eb0*/  IMAD.MOV.U32 R0, RZ, RZ, R252 ;  /* 0x000000ffff007224 */ /* 0x000fe400078e00fc */
[----:B------:R-:W-:Y:S01]  /*51ec0*/  IMAD.MOV.U32 R215, RZ, RZ, R214 ;  /* 0x000000ffffd77224 */ /* 0x000fe200078e00d6 */
[----:B--2---:R0:W-:Y:S02]  /*51ed0*/  STL [R1+0x828], R39 ;  /* 0x0008282701007387 */ /* 0x0041e40000100800 */
[----:B0-----:R-:W-:Y:S02]  /*51ee0*/  MOV R39, R38 ;  /* 0x0000002600277202 */ /* 0x001fe40000000f00 */
.L_x_32771:
[----:B0-----:R-:W-:Y:S05]  /*51ef0*/  BSYNC B1 ;  /* 0x0000000000017941 */ /* 0x001fea0003800000 */
.L_x_32769:
        /* <DEDUP_REMOVED lines=12> */
.L_x_32773:
[----:B0-----:R-:W2:Y:S01]  /*51fc0*/  LDL.LU R38, [R1+0x828] ;  /* 0x0008280001267983 */ /* 0x001ea20000300800 */
[----:B------:R-:W-:Y:S02]  /*51fd0*/  IMAD.MOV.U32 R252, RZ, RZ, R0 ;  /* 0x000000fffffc7224 */ /* 0x000fe400078e0000 */
[----:B------:R-:W-:Y:S01]  /*51fe0*/  IMAD.MOV.U32 R214, RZ, RZ, R217 ;  /* 0x000000ffffd67224 */ /* 0x000fe200078e00d9 */
[----:B--2---:R0:W-:Y:S02]  /*51ff0*/  STL [R1+0x82c], R38 ;  /* 0x00082c2601007387 */ /* 0x0041e40000100800 */
[----:B0-----:R-:W-:Y:S02]  /*52000*/  IMAD.MOV.U32 R38, RZ, RZ, R37 ;  /* 0x000000ffff267224 */ /* 0x001fe400078e0025 */
.L_x_32774:
[----:B0-----:R-:W-:Y:S05]  /*52010*/  BSYNC B1 ;  /* 0x0000000000017941 */ /* 0x001fea0003800000 */
.L_x_32772:
        /* <DEDUP_REMOVED lines=12> */
.L_x_32776:
[----:B0-----:R-:W2:Y:S01]  /*520e0*/  LDL.LU R37, [R1+0x82c] ;  /* 0x00082c0001257983 */ /* 0x001ea20000300800 */
[----:B------:R-:W-:Y:S02]  /*520f0*/  IMAD.MOV.U32 R0, RZ, RZ, R252 ;  /* 0x000000ffff007224 */ /* 0x000fe400078e00fc */
[----:B------:R-:W-:Y:S01]  /*52100*/  IMAD.MOV.U32 R217, RZ, RZ, R216 ;  /* 0x000000ffffd97224 */ /* 0x000fe200078e00d8 */
[----:B--2---:R0:W-:Y:S02]  /*52110*/  STL [R1+0x828], R37 ;  /* 0x0008282501007387 */ /* 0x0041e40000100800 */
[----:B0-----:R-:W-:Y:S02]  /*52120*/  IMAD.MOV.U32 R37, RZ, RZ, R36 ;  /* 0x000000ffff257224 */ /* 0x001fe400078e0024 */
.L_x_32777:
[----:B0-----:R-:W-:Y:S05]  /*52130*/  BSYNC B1 ;  /* 0x0000000000017941 */ /* 0x001fea0003800000 */
.L_x_32775:
        /* <DEDUP_REMOVED lines=12> */
.L_x_32779:
[----:B0-----:R-:W2:Y:S01]  /*52200*/  LDL.LU R36, [R1+0x828] ;  /* 0x0008280001247983 */ /* 0x001ea20000300800 */
[----:B------:R-:W-:Y:S02]  /*52210*/  IMAD.MOV.U32 R252, RZ, RZ, R0 ;  /* 0x000000fffffc7224 */ /* 0x000fe400078e0000 */
[----:B------:R-:W-:Y:S01]  /*52220*/  IMAD.MOV.U32 R216, RZ, RZ, R219 ;  /* 0x000000ffffd87224 */ /* 0x000fe200078e00db */
[----:B--2---:R0:W-:Y:S02]  /*52230*/  STL [R1+0x82c], R36 ;  /* 0x00082c2401007387 */ /* 0x0041e40000100800 */
[----:B0-----:R-:W-:Y:S02]  /*52240*/  IMAD.MOV.U32 R36, RZ, RZ, R35 ;  /* 0x000000ffff247224 */ /* 0x001fe400078e0023 */
.L_x_32780:
[----:B0-----:R-:W-:Y:S05]  /*52250*/  BSYNC B1 ;  /* 0x0000000000017941 */ /* 0x001fea0003800000 */
.L_x_32778:
        /* <DEDUP_REMOVED lines=12> */
.L_x_32782:
[----:B0-----:R-:W2:Y:S01]  /*52320*/  LDL.LU R35, [R1+0x82c] ;  /* 0x00082c0001237983 */ /* 0x001ea20000300800 */
[----:B------:R-:W-:Y:S02]  /*52330*/  IMAD.MOV.U32 R0, RZ, RZ, R252 ;  /* 0x000000ffff007224 */ /* 0x000fe400078e00fc */
[----:B------:R-:W-:Y:S01]  /*52340*/  IMAD.MOV.U32 R219, RZ, RZ, R218 ;  /* 0x000000ffffdb7224 */ /* 0x000fe200078e00da */
[----:B--2---:R0:W-:Y:S02]  /*52350*/  STL [R1+0x828], R35 ;  /* 0x0008282301007387 */ /* 0x0041e40000100800 */
[----:B0-----:R-:W-:Y:S02]  /*52360*/  IMAD.MOV.U32 R35, RZ, RZ, R34 ;  /* 0x000000ffff237224 */ /* 0x001fe400078e0022 */
.L_x_32783:
[----:B0-----:R-:W-:Y:S05]  /*52370*/  BSYNC B1 ;  /* 0x0000000000017941 */ /* 0x001fea0003800000 */
.L_x_32781:
        /* <DEDUP_REMOVED lines=12> */
.L_x_32785:
[----:B0-----:R-:W2:Y:S01]  /*52440*/  LDL.LU R34, [R1+0x828] ;  /* 0x0008280001227983 */ /* 0x001ea20000300800 */
[----:B------:R-:W-:Y:S01]  /*52450*/  MOV R252, R0 ;  /* 0x0000000000fc7202 */ /* 0x000fe20000000f00 */
[----:B------:R-:W-:Y:S02]  /*52460*/  IMAD.MOV.U32 R218, RZ, RZ, R221 ;  /* 0x000000ffffda7224 */ /* 0x000fe400078e00dd */
[----:B--2---:R0:W-:Y:S02]  /*52470*/  STL [R1+0x82c], R34 ;  /* 0x00082c2201007387 */ /* 0x0041e40000100800 */
[----:B0-----:R-:W-:Y:S02]  /*52480*/  IMAD.MOV.U32 R34, RZ, RZ, R33 ;  /* 0x000000ffff227224 */ /* 0x001fe400078e0021 */
.L_x_32786:
[----:B0-----:R-:W-:Y:S05]  /*52490*/  BSYNC B1 ;  /* 0x0000000000017941 */ /* 0x001fea0003800000 */
.L_x_32784:
        /* <DEDUP_REMOVED lines=12> */
.L_x_32788:
[----:B0-----:R-:W2:Y:S01]  /*52560*/  LDL.LU R33, [R1+0x82c] ;  /* 0x00082c0001217983 */ /* 0x001ea20000300800 */
[----:B------:R-:W-:Y:S01]  /*52570*/  IMAD.MOV.U32 R0, RZ, RZ, R252 ;  /* 0x000000ffff007224 */ /* 0x000fe200078e00fc */
[----:B------:R-:W-:Y:S02]  /*52580*/  MOV R221, R220 ;  /* 0x000000dc00dd7202 */ /* 0x000fe40000000f00 */
[----:B--2---:R0:W-:Y:S02]  /*52590*/  STL [R1+0x828], R33 ;  /* 0x0008282101007387 */ /* 0x0041e40000100800 */
[----:B0-----:R-:W-:Y:S02]  /*525a0*/  IMAD.MOV.U32 R33, RZ, RZ, R32 ;  /* 0x000000ffff217224 */ /* 0x001fe400078e0020 */
.L_x_32789:
[----:B0-----:R-:W-:Y:S05]  /*525b0*/  BSYNC B1 ;  /* 0x0000000000017941 */ /* 0x001fea0003800000 */
.L_x_32787:
        /* <DEDUP_REMOVED lines=12> */
.L_x_32791:
[----:B0-----:R-:W2:Y:S01]  /*52680*/  LDL.LU R32, [R1+0x828] ;  /* 0x0008280001207983 */ /* 0x001ea20000300800 */
[----:B------:R-:W-:Y:S02]  /*52690*/  IMAD.MOV.U32 R252, RZ, RZ, R0 ;  /* 0x000000fffffc7224 */ /* 0x000fe400078e0000 */
[----:B------:R-:W-:Y:S01]  /*526a0*/  IMAD.MOV.U32 R220, RZ, RZ, R223 ;  /* 0x000000ffffdc7224 */ /* 0x000fe200078e00df */
[----:B--2---:R0:W-:Y:S02]  /*526b0*/  STL [R1+0x82c], R32 ;  /* 0x00082c2001007387 */ /* 0x0041e40000100800 */
[----:B0-----:R-:W-:Y:S02]  /*526c0*/  MOV R32, R31 ;  /* 0x0000001f00207202 */ /* 0x001fe40000000f00 */
.L_x_32792:
[----:B0-----:R-:W-:Y:S05]  /*526d0*/  BSYNC B1 ;  /* 0x0000000000017941 */ /* 0x001fea0003800000 */
.L_x_32790:
        /* <DEDUP_REMOVED lines=12> */
.L_x_32794:
[----:B0-----:R-:W2:Y:S01]  /*527a0*/  LDL.LU R31, [R1+0x82c] ;  /* 0x00082c00011f7983 */ /* 0x001ea20000300800 */
[----:B------:R-:W-:Y:S02]  /*527b0*/  IMAD.MOV.U32 R0, RZ, RZ, R252 ;  /* 0x000000ffff007224 */ /* 0x000fe400078e00fc */
[----:B------:R-:W-:Y:S01]  /*527c0*/  IMAD.MOV.U32 R223, RZ, RZ, R222 ;  /* 0x000000ffffdf7224 */ /* 0x000fe200078e00de */
[----:B--2---:R0:W-:Y:S02]  /*527d0*/  STL [R1+0x828], R31 ;  /* 0x0008281f01007387 */ /* 0x0041e40000100800 */
[----:B0-----:R-:W-:Y:S02]  /*527e0*/  IMAD.MOV.U32 R31, RZ, RZ, R30 ;  /* 0x000000ffff1f7224 */ /* 0x001fe400078e001e */
.L_x_32795:
[----:B0-----:R-:W-:Y:S05]  /*527f0*/  BSYNC B1 ;  /* 0x0000000000017941 */ /* 0x001fea0003800000 */
.L_x_32793:
        /* <DEDUP_REMOVED lines=12> */
.L_x_32797:
[----:B0-----:R-:W2:Y:S01]  /*528c0*/  LDL.LU R30, [R1+0x828] ;  /* 0x00082800011e7983 */ /* 0x001ea20000300800 */
[----:B------:R-:W-:Y:S02]  /*528d0*/  IMAD.MOV.U32 R252, RZ, RZ, R0 ;  /* 0x000000fffffc7224 */ /* 0x000fe400078e0000 */
[----:B------:R-:W-:Y:S01]  /*528e0*/  IMAD.MOV.U32 R222, RZ, RZ, R225 ;  /* 0x000000ffffde7224 */ /* 0x000fe200078e00e1 */
[----:B--2---:R0:W-:Y:S02]  /*528f0*/  STL [R1+0x82c], R30 ;  /* 0x00082c1e01007387 */ /* 0x0041e40000100800 */
[----:B0-----:R-:W-:Y:S02]  /*52900*/  IMAD.MOV.U32 R30, RZ, RZ, R29 ;  /* 0x000000ffff1e7224 */ /* 0x001fe400078e001d */
.L_x_32798:
[----:B0-----:R-:W-:Y:S05]  /*52910*/  BSYNC B1 ;  /* 0x0000000000017941 */ /* 0x001fea0003800000 */
.L_x_32796:
        /* <DEDUP_REMOVED lines=12> */
.L_x_32800:
[----:B0-----:R-:W2:Y:S01]  /*529e0*/  LDL.LU R29, [R1+0x82c] ;  /* 0x00082c00011d7983 */ /* 0x001ea20000300800 */
[----:B------:R-:W-:Y:S02]  /*529f0*/  IMAD.MOV.U32 R0, RZ, RZ, R252 ;  /* 0x000000ffff007224 */ /* 0x000fe400078e00fc */
[----:B------:R-:W-:Y:S01]  /*52a00*/  IMAD.MOV.U32 R225, RZ, RZ, R224 ;  /* 0x000000ffffe17224 */ /* 0x000fe200078e00e0 */
[----:B--2---:R0:W-:Y:S02]  /*52a10*/  STL [R1+0x828], R29 ;  /* 0x0008281d01007387 */ /* 0x0041e40000100800 */
[----:B0-----:R-:W-:Y:S02]  /*52a20*/  IMAD.MOV.U32 R29, RZ, RZ, R28 ;  /* 0x000000ffff1d7224 */ /* 0x001fe400078e001c */
.L_x_32801:
[----:B0-----:R-:W-:Y:S05]  /*52a30*/  BSYNC B1 ;  /* 0x0000000000017941 */ /* 0x001fea0003800000 */
.L_x_32799:
        /* <DEDUP_REMOVED lines=12> */
.L_x_32803:
[----:B0-----:R-:W2:Y:S01]  /*52b00*/  LDL.LU R28, [R1+0x828] ;  /* 0x00082800011c7983 */ /* 0x001ea20000300800 */
[----:B------:R-:W-:Y:S02]  /*52b10*/  IMAD.MOV.U32 R252, RZ, RZ, R0 ;  /* 0x000000fffffc7224 */ /* 0x000fe400078e0000 */
[----:B------:R-:W-:Y:S01]  /*52b20*/  IMAD.MOV.U32 R224, RZ, RZ, R227 ;  /* 0x000000ffffe07224 */ /* 0x000fe200078e00e3 */
[----:B--2---:R0:W-:Y:S02]  /*52b30*/  STL [R1+0x82c], R28 ;  /* 0x00082c1c01007387 */ /* 0x0041e40000100800 */
[----:B0-----:R-:W-:Y:S02]  /*52b40*/  IMAD.MOV.U32 R28, RZ, RZ, R27 ;  /* 0x000000ffff1c7224 */ /* 0x001fe400078e001b */
.L_x_32804:
[----:B0-----:R-:W-:Y:S05]  /*52b50*/  BSYNC B1 ;  /* 0x0000000000017941 */ /* 0x001fea0003800000 */
.L_x_32802:
        /* <DEDUP_REMOVED lines=12> */
.L_x_32806:
[----:B0-----:R-:W2:Y:S01]  /*52c20*/  LDL.LU R27, [R1+0x82c] ;  /* 0x00082c00011b7983 */ /* 0x001ea20000300800 */
[----:B------:R-:W-:Y:S01]  /*52c30*/  MOV R0, R252 ;  /* 0x000000fc00007202 */ /* 0x000fe20000000f00 */
[----:B------:R-:W-:Y:S02]  /*52c40*/  IMAD.MOV.U32 R227, RZ, RZ, R226 ;  /* 0x000000ffffe37224 */ /* 0x000fe400078e00e2 */
[----:B--2---:R0:W-:Y:S02]  /*52c50*/  STL [R1+0x828], R27 ;  /* 0x0008281b01007387 */ /* 0x0041e40000100800 */
[----:B0-----:R-:W-:Y:S02]  /*52c60*/  IMAD.MOV.U32 R27, RZ, RZ, R26 ;  /* 0x000000ffff1b7224 */ /* 0x001fe400078e001a */
.L_x_32807:
[----:B0-----:R-:W-:Y:S05]  /*52c70*/  BSYNC B1 ;  /* 0x0000000000017941 */ /* 0x001fea0003800000 */
.L_x_32805:
        /* <DEDUP_REMOVED lines=12> */
.L_x_32809:
[----:B0-----:R-:W2:Y:S01]  /*52d40*/  LDL.LU R26, [R1+0x828] ;  /* 0x00082800011a7983 */ /* 0x001ea20000300800 */
[----:B------:R-:W-:Y:S01]  /*52d50*/  IMAD.MOV.U32 R252, RZ, RZ, R0 ;  /* 0x000000fffffc7224 */ /* 0x000fe200078e0000 */
[----:B------:R-:W-:Y:S02]  /*52d60*/  MOV R226, R229 ;  /* 0x000000e500e27202 */ /* 0x000fe40000000f00 */
[----:B--2---:R0:W-:Y:S02]  /*52d70*/  STL [R1+0x82c], R26 ;  /* 0x00082c1a01007387 */ /* 0x0041e40000100800 */
[----:B0-----:R-:W-:Y:S02]  /*52d80*/  IMAD.MOV.U32 R26, RZ, RZ, R25 ;  /* 0x000000ffff1a7224 */ /* 0x001fe400078e0019 */
.L_x_32810:
[----:B0-----:R-:W-:Y:S05]  /*52d90*/  BSYNC B1 ;  /* 0x0000000000017941 */ /* 0x001fea0003800000 */
.L_x_32808:
        /* <DEDUP_REMOVED lines=12> */
.L_x_32812:
[----:B0-----:R-:W2:Y:S01]  /*52e60*/  LDL.LU R25, [R1+0x82c] ;  /* 0x00082c0001197983 */ /* 0x001ea20000300800 */
[----:B------:R-:W-:Y:S02]  /*52e70*/  IMAD.MOV.U32 R0, RZ, RZ, R252 ;  /* 0x000000ffff007224 */ /* 0x000fe400078e00fc */
[----:B------:R-:W-:Y:S01]  /*52e80*/  IMAD.MOV.U32 R229, RZ, RZ, R228 ;  /* 0x000000ffffe57224 */ /* 0x000fe200078e00e4 */
[----:B--2---:R0:W-:Y:S02]  /*52e90*/  STL [R1+0x828], R25 ;  /* 0x0008281901007387 */ /* 0x0041e40000100800 */
[----:B0-----:R-:W-:Y:S02]  /*52ea0*/  MOV R25, R24 ;  /* 0x0000001800197202 */ /* 0x001fe40000000f00 */
.L_x_32813:
[----:B0-----:R-:W-:Y:S05]  /*52eb0*/  BSYNC B1 ;  /* 0x0000000000017941 */ /* 0x001fea0003800000 */
.L_x_32811:
        /* <DEDUP_REMOVED lines=12> */
.L_x_32815:
[----:B0-----:R-:W2:Y:S01]  /*52f80*/  LDL.LU R24, [R1+0x828] ;  /* 0x0008280001187983 */ /* 0x001ea20000300800 */
[----:B------:R-:W-:Y:S02]  /*52f90*/  IMAD.MOV.U32 R252, RZ, RZ, R0 ;  /* 0x000000fffffc7224 */ /* 0x000fe400078e0000 */
[----:B------:R-:W-:Y:S01]  /*52fa0*/  IMAD.MOV.U32 R228, RZ, RZ, R231 ;  /* 0x000000ffffe47224 */ /* 0x000fe200078e00e7 */
[----:B--2---:R0:W-:Y:S02]  /*52fb0*/  STL [R1+0x82c], R24 ;  /* 0x00082c1801007387 */ /* 0x0041e40000100800 */
[----:B0-----:R-:W-:Y:S02]  /*52fc0*/  IMAD.MOV.U32 R24, RZ, RZ, R23 ;  /* 0x000000ffff187224 */ /* 0x001fe400078e0017 */
.L_x_32816:
[----:B0-----:R-:W-:Y:S05]  /*52fd0*/  BSYNC B1 ;  /* 0x0000000000017941 */ /* 0x001fea0003800000 */
.L_x_32814:
        /* <DEDUP_REMOVED lines=12> */
.L_x_32818:
[----:B0-----:R-:W2:Y:S01]  /*530a0*/  LDL.LU R23, [R1+0x82c] ;  /* 0x00082c0001177983 */ /* 0x001ea20000300800 */
[----:B------:R-:W-:Y:S02]  /*530b0*/  IMAD.MOV.U32 R0, RZ, RZ, R252 ;  /* 0x000000ffff007224 */ /* 0x000fe400078e00fc */
[----:B------:R-:W-:Y:S01]  /*530c0*/  IMAD.MOV.U32 R231, RZ, RZ, R230 ;  /* 0x000000ffffe77224 */ /* 0x000fe200078e00e6 */
[----:B--2---:R0:W-:Y:S02]  /*530d0*/  STL [R1+0x828], R23 ;  /* 0x0008281701007387 */ /* 0x0041e40000100800 */
[----:B0-----:R-:W-:Y:S02]  /*530e0*/  IMAD.MOV.U32 R23, RZ, RZ, R22 ;  /* 0x000000ffff177224 */ /* 0x001fe400078e0016 */
.L_x_32819:
[----:B0-----:R-:W-:Y:S05]  /*530f0*/  BSYNC B1 ;  /* 0x0000000000017941 */ /* 0x001fea0003800000 */
.L_x_32817:
        /* <DEDUP_REMOVED lines=12> */
.L_x_32821:
[----:B0-----:R-:W2:Y:S01]  /*531c0*/  LDL.LU R22, [R1+0x828] ;  /* 0x0008280001167983 */ /* 0x001ea20000300800 */
[----:B------:R-:W-:Y:S02]  /*531d0*/  IMAD.MOV.U32 R252, RZ, RZ, R0 ;  /* 0x000000fffffc7224 */ /* 0x000fe400078e0000 */
[----:B------:R-:W-:Y:S01]  /*531e0*/  IMAD.MOV.U32 R230, RZ, RZ, R233 ;  /* 0x000000ffffe67224 */ /* 0x000fe200078e00e9 */
[----:B--2---:R0:W-:Y:S02]  /*531f0*/  STL [R1+0x82c], R22 ;  /* 0x00082c1601007387 */ /* 0x0041e40000100800 */
[----:B0-----:R-:W-:Y:S02]  /*53200*/  IMAD.MOV.U32 R22, RZ, RZ, R21 ;  /* 0x000000ffff167224 */ /* 0x001fe400078e0015 */
.L_x_32822:
[----:B0-----:R-:W-:Y:S05]  /*53210*/  BSYNC B1 ;  /* 0x0000000000017941 */ /* 0x001fea0003800000 */
.L_x_32820:
        /* <DEDUP_REMOVED lines=12> */
.L_x_32824:
[----:B0-----:R-:W2:Y:S01]  /*532e0*/  LDL.LU R21, [R1+0x82c] ;  /* 0x00082c0001157983 */ /* 0x001ea20000300800 */
[----:B------:R-:W-:Y:S02]  /*532f0*/  IMAD.MOV.U32 R0, RZ, RZ, R252 ;  /* 0x000000ffff007224 */ /* 0x000fe400078e00fc */
[----:B------:R-:W-:Y:S01]  /*53300*/  IMAD.MOV.U32 R233, RZ, RZ, R232 ;  /* 0x000000ffffe97224 */ /* 0x000fe200078e00e8 */
[----:B--2---:R0:W-:Y:S02]  /*53310*/  STL [R1+0x828], R21 ;  /* 0x0008281501007387 */ /* 0x0041e40000100800 */
[----:B0-----:R-:W-:Y:S02]  /*53320*/  IMAD.MOV.U32 R21, RZ, RZ, R20 ;  /* 0x000000ffff157224 */ /* 0x001fe400078e0014 */
.L_x_32825:
[----:B0-----:R-:W-:Y:S05]  /*53330*/  BSYNC B1 ;  /* 0x0000000000017941 */ /* 0x001fea0003800000 */
.L_x_32823:
        /* <DEDUP_REMOVED lines=12> */
.L_x_32827:
[----:B0-----:R-:W2:Y:S01]  /*53400*/  LDL.LU R20, [R1+0x828] ;  /* 0x0008280001147983 */ /* 0x001ea20000300800 */
[----:B------:R-:W-:Y:S01]  /*53410*/  MOV R252, R0 ;  /* 0x0000000000fc7202 */ /* 0x000fe20000000f00 */
[----:B------:R-:W-:Y:S02]  /*53420*/  IMAD.MOV.U32 R232, RZ, RZ, R235 ;  /* 0x000000ffffe87224 */ /* 0x000fe400078e00eb */
[----:B--2---:R0:W-:Y:S02]  /*53430*/  STL [R1+0x82c], R20 ;  /* 0x00082c1401007387 */ /* 0x0041e40000100800 */
[----:B0-----:R-:W-:Y:S02]  /*53440*/  IMAD.MOV.U32 R20, RZ, RZ, R19 ;  /* 0x000000ffff147224 */ /* 0x001fe400078e0013 */
.L_x_32828:
[----:B0-----:R-:W-:Y:S05]  /*53450*/  BSYNC B1 ;  /* 0x0000000000017941 */ /* 0x001fea0003800000 */
.L_x_32826:
        /* <DEDUP_REMOVED lines=12> */
.L_x_32830:
[----:B0-----:R-:W2:Y:S01]  /*53520*/  LDL.LU R19, [R1+0x82c] ;  /* 0x00082c0001137983 */ /* 0x001ea20000300800 */
[----:B------:R-:W-:Y:S01]  /*53530*/  IMAD.MOV.U32 R0, RZ, RZ, R252 ;  /* 0x000000ffff007224 */ /* 0x000fe200078e00fc */
[----:B------:R-:W-:Y:S02]  /*53540*/  MOV R235, R234 ;  /* 0x000000ea00eb7202 */ /* 0x000fe40000000f00 */
[----:B--2---:R0:W-:Y:S02]  /*53550*/  STL [R1+0x828], R19 ;  /* 0x0008281301007387 */ /* 0x0041e40000100800 */
[----:B0-----:R-:W-:Y:S02]  /*53560*/  IMAD.MOV.U32 R19, RZ, RZ, R18 ;  /* 0x000000ffff137224 */ /* 0x001fe400078e0012 */
.L_x_32831:
[----:B0-----:R-:W-:Y:S05]  /*53570*/  BSYNC B1 ;  /* 0x0000000000017941 */ /* 0x001fea0003800000 */
.L_x_32829:
        /* <DEDUP_REMOVED lines=12> */
.L_x_32833:
[----:B0-----:R-:W2:Y:S01]  /*53640*/  LDL.LU R18, [R1+0x828] ;  /* 0x0008280001127983 */ /* 0x001ea20000300800 */
[----:B------:R-:W-:Y:S02]  /*53650*/  IMAD.MOV.U32 R252, RZ, RZ, R0 ;  /* 0x000000fffffc7224 */ /* 0x000fe400078e0000 */
[----:B------:R-:W-:Y:S01]  /*53660*/  IMAD.MOV.U32 R234, RZ, RZ, R237 ;  /* 0x000000ffffea7224 */ /* 0x000fe200078e00ed */
[----:B--2---:R0:W-:Y:S02]  /*53670*/  STL [R1+0x82c], R18 ;  /* 0x00082c1201007387 */ /* 0x0041e40000100800 */
[----:B0-----:R-:W-:Y:S02]  /*53680*/  MOV R18, R17 ;  /* 0x0000001100127202 */ /* 0x001fe40000000f00 */
.L_x_32834:
[----:B0-----:R-:W-:Y:S05]  /*53690*/  BSYNC B1 ;  /* 0x0000000000017941 */ /* 0x001fea0003800000 */
.L_x_32832:
        /* <DEDUP_REMOVED lines=12> */
.L_x_32836:
[----:B0-----:R-:W2:Y:S01]  /*53760*/  LDL.LU R17, [R1+0x82c] ;  /* 0x00082c0001117983 */ /* 0x001ea20000300800 */
[----:B------:R-:W-:Y:S02]  /*53770*/  IMAD.MOV.U32 R0, RZ, RZ, R252 ;  /* 0x000000ffff007224 */ /* 0x000fe400078e00fc */
[----:B------:R-:W-:Y:S01]  /*53780*/  IMAD.MOV.U32 R237, RZ, RZ, R236 ;  /* 0x000000ffffed7224 */ /* 0x000fe200078e00ec */
[----:B--2---:R0:W-:Y:S02]  /*53790*/  STL [R1+0x828], R17 ;  /* 0x0008281101007387 */ /* 0x0041e40000100800 */
[----:B0-----:R-:W-:Y:S02]  /*537a0*/  IMAD.MOV.U32 R17, RZ, RZ, R16 ;  /* 0x000000ffff117224 */ /* 0x001fe400078e0010 */
.L_x_32837:
[----:B0-----:R-:W-:Y:S05]  /*537b0*/  BSYNC B1 ;  /* 0x0000000000017941 */ /* 0x001fea0003800000 */
.L_x_32835:
        /* <DEDUP_REMOVED lines=12> */
.L_x_32839:
[----:B0-----:R-:W2:Y:S01]  /*53880*/  LDL.LU R16, [R1+0x828] ;  /* 0x0008280001107983 */ /* 0x001ea20000300800 */
[----:B------:R-:W-:Y:S02]  /*53890*/  IMAD.MOV.U32 R252, RZ, RZ, R0 ;  /* 0x000000fffffc7224 */ /* 0x000fe400078e0000 */
[----:B------:R-:W-:Y:S01]  /*538a0*/  IMAD.MOV.U32 R236, RZ, RZ, R239 ;  /* 0x000000ffffec7224 */ /* 0x000fe200078e00ef */
[----:B--2---:R0:W-:Y:S02]  /*538b0*/  STL [R1+0x82c], R16 ;  /* 0x00082c1001007387 */ /* 0x0041e40000100800 */
[----:B0-----:R-:W-:Y:S02]  /*538c0*/  IMAD.MOV.U32 R16, RZ, RZ, R15 ;  /* 0x000000ffff107224 */ /* 0x001fe400078e000f */
.L_x_32840:
[----:B0-----:R-:W-:Y:S05]  /*538d0*/  BSYNC B1 ;  /* 0x0000000000017941 */ /* 0x001fea0003800000 */
.L_x_32838:
        /* <DEDUP_REMOVED lines=12> */
.L_x_32842:
[----:B0-----:R-:W2:Y:S01]  /*539a0*/  LDL.LU R15, [R1+0x82c] ;  /* 0x00082c00010f7983 */ /* 0x001ea20000300800 */
[----:B------:R-:W-:Y:S02]  /*539b0*/  IMAD.MOV.U32 R0, RZ, RZ, R252 ;  /* 0x000000ffff007224 */ /* 0x000fe400078e00fc */
[----:B------:R-:W-:Y:S01]  /*539c0*/  IMAD.MOV.U32 R239, RZ, RZ, R238 ;  /* 0x000000ffffef7224 */ /* 0x000fe200078e00ee */
[----:B--2---:R0:W-:Y:S02]  /*539d0*/  STL [R1+0x828], R15 ;  /* 0x0008280f01007387 */ /* 0x0041e40000100800 */
[----:B0-----:R-:W-:Y:S02]  /*539e0*/  IMAD.MOV.U32 R15, RZ, RZ, R14 ;  /* 0x000000ffff0f7224 */ /* 0x001fe400078e000e */
.L_x_32843:
[----:B0-----:R-:W-:Y:S05]  /*539f0*/  BSYNC B1 ;  /* 0x0000000000017941 */ /* 0x001fea0003800000 */
.L_x_32841:
        /* <DEDUP_REMOVED lines=12> */
.L_x_32845:
[----:B0-----:R-:W2:Y:S01]  /*53ac0*/  LDL.LU R14, [R1+0x828] ;  /* 0x00082800010e7983 */ /* 0x001ea20000300800 */
[----:B------:R-:W-:Y:S02]  /*53ad0*/  IMAD.MOV.U32 R252, RZ, RZ, R0 ;  /* 0x000000fffffc7224 */ /* 0x000fe400078e0000 */
[----:B------:R-:W-:Y:S01]  /*53ae0*/  IMAD.MOV.U32 R238, RZ, RZ, R241 ;  /* 0x000000ffffee7224 */ /* 0x000fe200078e00f1 */
[----:B--2---:R0:W-:Y:S02]  /*53af0*/  STL [R1+0x82c], R14 ;  /* 0x00082c0e01007387 */ /* 0x0041e40000100800 */
[----:B0-----:R-:W-:Y:S02]  /*53b00*/  IMAD.MOV.U32 R14, RZ, RZ, R13 ;  /* 0x000000ffff0e7224 */ /* 0x001fe400078e000d */
.L_x_32846:
[----:B0-----:R-:W-:Y:S05]  /*53b10*/  BSYNC B1 ;  /* 0x0000000000017941 */ /* 0x001fea0003800000 */
.L_x_32844:
        /* <DEDUP_REMOVED lines=12> */
.L_x_32848:
[----:B0-----:R-:W2:Y:S01]  /*53be0*/  LDL.LU R13, [R1+0x82c] ;  /* 0x00082c00010d7983 */ /* 0x001ea20000300800 */
[----:B------:R-:W-:Y:S01]  /*53bf0*/  MOV R0, R252 ;  /* 0x000000fc00007202 */ /* 0x000fe20000000f00 */
[----:B------:R-:W-:Y:S02]  /*53c00*/  IMAD.MOV.U32 R241, RZ, RZ, R240 ;  /* 0x000000fffff17224 */ /* 0x000fe400078e00f0 */
[----:B--2---:R0:W-:Y:S02]  /*53c10*/  STL [R1+0x828], R13 ;  /* 0x0008280d01007387 */ /* 0x0041e40000100800 */
[----:B0-----:R-:W-:Y:S02]  /*53c20*/  IMAD.MOV.U32 R13, RZ, RZ, R12 ;  /* 0x000000ffff0d7224 */ /* 0x001fe400078e000c */
.L_x_32849:
[----:B0-----:R-:W-:Y:S05]  /*53c30*/  BSYNC B1 ;  /* 0x0000000000017941 */ /* 0x001fea0003800000 */
.L_x_32847:
        /* <DEDUP_REMOVED lines=12> */
.L_x_32851:
[----:B0-----:R-:W2:Y:S01]  /*53d00*/  LDL.LU R12, [R1+0x828] ;  /* 0x00082800010c7983 */ /* 0x001ea20000300800 */
[----:B------:R-:W-:Y:S01]  /*53d10*/  IMAD.MOV.U32 R252, RZ, RZ, R0 ;  /* 0x000000fffffc7224 */ /* 0x000fe200078e0000 */
[----:B------:R-:W-:Y:S02]  /*53d20*/  MOV R240, R243 ;  /* 0x000000f300f07202 */ /* 0x000fe40000000f00 */
[----:B--2---:R0:W-:Y:S02]  /*53d30*/  STL [R1+0x82c], R12 ;  /* 0x00082c0c01007387 */ /* 0x0041e40000100800 */
[----:B0-----:R-:W-:Y:S02]  /*53d40*/  IMAD.MOV.U32 R12, RZ, RZ, R11 ;  /* 0x000000ffff0c7224 */ /* 0x001fe400078e000b */
.L_x_32852:
[----:B0-----:R-:W-:Y:S05]  /*53d50*/  BSYNC B1 ;  /* 0x0000000000017941 */ /* 0x001fea0003800000 */
.L_x_32850:
        /* <DEDUP_REMOVED lines=12> */
.L_x_32854:
[----:B0-----:R-:W2:Y:S01]  /*53e20*/  LDL.LU R11, [R1+0x82c] ;  /* 0x00082c00010b7983 */ /* 0x001ea20000300800 */
[----:B------:R-:W-:Y:S02]  /*53e30*/  IMAD.MOV.U32 R0, RZ, RZ, R252 ;  /* 0x000000ffff007224 */ /* 0x000fe400078e00fc */
[----:B------:R-:W-:Y:S01]  /*53e40*/  IMAD.MOV.U32 R243, RZ, RZ, R242 ;  /* 0x000000fffff37224 */ /* 0x000fe200078e00f2 */
[----:B--2---:R0:W-:Y:S02]  /*53e50*/  STL [R1+0x828], R11 ;  /* 0x0008280b01007387 */ /* 0x0041e40000100800 */
[----:B0-----:R-:W-:Y:S02]  /*53e60*/  MOV R11, R10 ;  /* 0x0000000a000b7202 */ /* 0x001fe40000000f00 */
.L_x_32855:
[----:B0-----:R-:W-:Y:S05]  /*53e70*/  BSYNC B1 ;  /* 0x0000000000017941 */ /* 0x001fea0003800000 */
.L_x_32853:
        /* <DEDUP_REMOVED lines=12> */
.L_x_32857:
[----:B0-----:R-:W2:Y:S01]  /*53f40*/  LDL.LU R10, [R1+0x828] ;  /* 0x00082800010a7983 */ /* 0x001ea20000300800 */
[----:B------:R-:W-:Y:S02]  /*53f50*/  IMAD.MOV.U32 R252, RZ, RZ, R0 ;  /* 0x000000fffffc7224 */ /* 0x000fe400078e0000 */
[----:B------:R-:W-:Y:S01]  /*53f60*/  IMAD.MOV.U32 R242, RZ, RZ, R245 ;  /* 0x000000fffff27224 */ /* 0x000fe200078e00f5 */
[----:B--2---:R0:W-:Y:S02]  /*53f70*/  STL [R1+0x82c], R10 ;  /* 0x00082c0a01007387 */ /* 0x0041e40000100800 */
[----:B0-----:R-:W-:Y:S02]  /*53f80*/  IMAD.MOV.U32 R10, RZ, RZ, R9 ;  /* 0x000000ffff0a7224 */ /* 0x001fe400078e0009 */
.L_x_32858:
[----:B0-----:R-:W-:Y:S05]  /*53f90*/  BSYNC B1 ;  /* 0x0000000000017941 */ /* 0x001fea0003800000 */
.L_x_32856:
        /* <DEDUP_REMOVED lines=12> */
.L_x_32860:
[----:B0-----:R-:W2:Y:S01]  /*54060*/  LDL.LU R9, [R1+0x82c] ;  /* 0x00082c0001097983 */ /* 0x001ea20000300800 */
[----:B------:R-:W-:Y:S02]  /*54070*/  IMAD.MOV.U32 R0, RZ, RZ, R252 ;  /* 0x000000ffff007224 */ /* 0x000fe400078e00fc */
[----:B------:R-:W-:Y:S01]  /*54080*/  IMAD.MOV.U32 R245, RZ, RZ, R244 ;  /* 0x000000fffff57224 */ /* 0x000fe200078e00f4 */
[----:B--2---:R0:W-:Y:S02]  /*54090*/  STL [R1+0x828], R9 ;  /* 0x0008280901007387 */ /* 0x0041e40000100800 */
[----:B0-----:R-:W-:Y:S02]  /*540a0*/  IMAD.MOV.U32 R9, RZ, RZ, R8 ;  /* 0x000000ffff097224 */ /* 0x001fe400078e0008 */
.L_x_32861:
[----:B0-----:R-:W-:Y:S05]  /*540b0*/  BSYNC B1 ;  /* 0x0000000000017941 */ /* 0x001fea0003800000 */
.L_x_32859:
        /* <DEDUP_REMOVED lines=12> */
.L_x_32863:
[----:B0-----:R-:W2:Y:S01]  /*54180*/  LDL.LU R8, [R1+0x828] ;  /* 0x0008280001087983 */ /* 0x001ea20000300800 */
[----:B------:R-:W-:Y:S02]  /*54190*/  IMAD.MOV.U32 R252, RZ, RZ, R0 ;  /* 0x000000fffffc7224 */ /* 0x000fe400078e0000 */
[----:B------:R-:W-:Y:S01]  /*541a0*/  IMAD.MOV.U32 R244, RZ, RZ, R247 ;  /* 0x000000fffff47224 */ /* 0x000fe200078e00f7 */
[----:B--2---:R0:W-:Y:S02]  /*541b0*/  STL [R1+0x82c], R8 ;  /* 0x00082c0801007387 */ /* 0x0041e40000100800 */
[----:B0-----:R-:W-:Y:S02]  /*541c0*/  IMAD.MOV.U32 R8, RZ, RZ, R7 ;  /* 0x000000ffff087224 */ /* 0x001fe400078e0007 */
.L_x_32864:
[----:B0-----:R-:W-:Y:S05]  /*541d0*/  BSYNC B1 ;  /* 0x0000000000017941 */ /* 0x001fea0003800000 */
.L_x_32862:
        /* <DEDUP_REMOVED lines=12> */
.L_x_32866:
[----:B0-----:R-:W2:Y:S01]  /*542a0*/  LDL.LU R7, [R1+0x82c] ;  /* 0x00082c0001077983 */ /* 0x001ea20000300800 */
[----:B------:R-:W-:Y:S02]  /*542b0*/  IMAD.MOV.U32 R0, RZ, RZ, R252 ;  /* 0x000000ffff007224 */ /* 0x000fe400078e00fc */
[----:B------:R-:W-:Y:S01]  /*542c0*/  IMAD.MOV.U32 R247, RZ, RZ, R246 ;  /* 0x000000fffff77224 */ /* 0x000fe200078e00f6 */
[----:B--2---:R0:W-:Y:S02]  /*542d0*/  STL [R1+0x828], R7 ;  /* 0x0008280701007387 */ /* 0x0041e40000100800 */
[----:B0-----:R-:W-:Y:S02]  /*542e0*/  IMAD.MOV.U32 R7, RZ, RZ, R6 ;  /* 0x000000ffff077224 */ /* 0x001fe400078e0006 */
.L_x_32867:
[----:B0-----:R-:W-:Y:S05]  /*542f0*/  BSYNC B1 ;  /* 0x0000000000017941 */ /* 0x001fea0003800000 */
.L_x_32865:
        /* <DEDUP_REMOVED lines=12> */
.L_x_32869:
[----:B0-----:R-:W2:Y:S01]  /*543c0*/  LDL.LU R6, [R1+0x828] ;  /* 0x0008280001067983 */ /* 0x001ea20000300800 */
[----:B------:R-:W-:Y:S01]  /*543d0*/  MOV R252, R0 ;  /* 0x0000000000fc7202 */ /* 0x000fe20000000f00 */
[----:B------:R-:W-:Y:S02]  /*543e0*/  IMAD.MOV.U32 R246, RZ, RZ, R249 ;  /* 0x000000fffff67224 */ /* 0x000fe400078e00f9 */
[----:B--2---:R0:W-:Y:S02]  /*543f0*/  STL [R1+0x830], R6 ;  /* 0x0008300601007387 */ /* 0x0041e40000100800 */
[----:B0-----:R-:W-:Y:S02]  /*54400*/  IMAD.MOV.U32 R6, RZ, RZ, R5 ;  /* 0x000000ffff067224 */ /* 0x001fe400078e0005 */
.L_x_32870:
[----:B0-----:R-:W-:Y:S05]  /*54410*/  BSYNC B1 ;  /* 0x0000000000017941 */ /* 0x001fea0003800000 */
.L_x_32868:
        /* <DEDUP_REMOVED lines=12> */
.L_x_32872:
[----:B0-----:R-:W2:Y:S01]  /*544e0*/  LDL.LU R5, [R1+0x830] ;  /* 0x0008300001057983 */ /* 0x001ea20000300800 */
[----:B------:R-:W-:Y:S01]  /*544f0*/  IMAD.MOV.U32 R0, RZ, RZ, R252 ;  /* 0x000000ffff007224 */ /* 0x000fe200078e00fc */
[----:B------:R-:W-:Y:S02]  /*54500*/  MOV R249, R248 ;  /* 0x000000f800f97202 */ /* 0x000fe40000000f00 */
[----:B--2---:R0:W-:Y:S02]  /*54510*/  STL [R1+0x82c], R5 ;  /* 0x00082c0501007387 */ /* 0x0041e40000100800 */
[----:B0-----:R-:W-:Y:S02]  /*54520*/  IMAD.MOV.U32 R5, RZ, RZ, R4 ;  /* 0x000000ffff057224 */ /* 0x001fe400078e0004 */
.L_x_32873:
[----:B0-----:R-:W-:Y:S05]  /*54530*/  BSYNC B1 ;  /* 0x0000000000017941 */ /* 0x001fea0003800000 */
.L_x_32871:
        /* <DEDUP_REMOVED lines=12> */
.L_x_32875:
[----:B0-----:R-:W-:Y:S01]  /*54600*/  STL [R1+0x828], R0 ;  /* 0x0008280001007387 */ /* 0x001fe20000100800 */
[----:B------:R-:W-:Y:S02]  /*54610*/  IMAD.MOV.U32 R4, RZ, RZ, R252 ;  /* 0x000000ffff047224 */ /* 0x000fe400078e00fc */
[----:B------:R-:W-:-:S03]  /*54620*/  IMAD.MOV.U32 R248, RZ, RZ, R251 ;  /* 0x000000fffff87224 */ /* 0x000fc600078e00fb */
[----:B------:R0:W-:Y:S02]  /*54630*/  STL [R1+0x830], R4 ;  /* 0x0008300401007387 */ /* 0x0001e40000100800 */
[----:B0-----:R-:W-:Y:S02]  /*54640*/  IMAD.MOV.U32 R4, RZ, RZ, R3 ;  /* 0x000000ffff047224 */ /* 0x001fe400078e0003 */
.L_x_32876:
[----:B0-----:R-:W-:Y:S05]  /*54650*/  BSYNC B1 ;  /* 0x0000000000017941 */ /* 0x001fea0003800000 */
.L_x_32874:
        /* <DEDUP_REMOVED lines=13> */
.L_x_32878:
[----:B0-----:R-:W2:Y:S01]  /*54730*/  LDL.LU R3, [R1+0x830] ;  /* 0x0008300001037983 */ /* 0x001ea20000300800 */
[----:B------:R-:W-:Y:S02]  /*54740*/  IMAD.MOV.U32 R252, RZ, RZ, R0 ;  /* 0x000000fffffc7224 */ /* 0x000fe400078e0000 */
[----:B------:R-:W-:Y:S01]  /*54750*/  IMAD.MOV.U32 R251, RZ, RZ, R250 ;  /* 0x000000fffffb7224 */ /* 0x000fe200078e00fa */
[----:B--2---:R0:W-:Y:S02]  /*54760*/  STL [R1+0x82c], R3 ;  /* 0x00082c0301007387 */ /* 0x0041e40000100800 */
[----:B0-----:R-:W-:Y:S02]  /*54770*/  IMAD.MOV.U32 R3, RZ, RZ, R2 ;  /* 0x000000ffff037224 */ /* 0x001fe400078e0002 */
.L_x_32879:
[----:B0-----:R-:W-:Y:S05]  /*54780*/  BSYNC B1 ;  /* 0x0000000000017941 */ /* 0x001fea0003800000 */
.L_x_32877:
        /* <DEDUP_REMOVED lines=10> */
[----:B0-----:R-:W-:Y:S01]  /*54830*/  IMAD.MOV.U32 R250, RZ, RZ, R2 ;  /* 0x000000fffffa7224 */ /* 0x001fe200078e0002 */
[----:B------:R-:W-:-:S11]  /*54840*/  MOV R2, R252 ;  /* 0x000000fc00027202 */ /* 0x000fd60000000f00 */
[----:B------:R-:W-:Y:S05]  /*54850*/  @P0 BRA `(.L_x_32882) ;  /* 0x0000005000000947 */ /* 0x000fea0003800000 */
.L_x_32881:
[----:B------:R-:W2:Y:S01]  /*54860*/  LDL.LU R2, [R1+0x82c] ;  /* 0x00082c0001027983 */ /* 0x000ea20000300800 */
[----:B------:R-:W-:-:S03]  /*54870*/  IMAD.MOV.U32 R0, RZ, RZ, R252 ;  /* 0x000000ffff007224 */ /* 0x000fc600078e00fc */
[----:B------:R0:W5:Y:S04]  /*54880*/  LDL.LU R250, [R1+0x824] ;  /* 0x0008240001fa7983 */ /* 0x0001680000300800 */
[----:B--2---:R2:W-:Y:S04]  /*54890*/  STL [R1+0x828], R2 ;  /* 0x0008280201007387 */ /* 0x0045e80000100800 */
[----:B--2---:R0:W5:Y:S02]  /*548a0*/  LDL.LU R2, [R1+0x81c] ;  /* 0x00081c0001027983 */ /* 0x0041640000300800 */
.L_x_32882:
[----:B------:R-:W-:Y:S05]  /*548b0*/  BSYNC B1 ;  /* 0x0000000000017941 */ /* 0x000fea0003800000 */
.L_x_32880:
        /* <DEDUP_REMOVED lines=20> */
.L_x_32884:
        /* <DEDUP_REMOVED lines=11> */
.L_x_32885:
[----:B--2---:R-:W-:Y:S05]  /*54ab0*/  BSYNC B1 ;  /* 0x0000000000017941 */ /* 0x004fea0003800000 */
.L_x_32883:
[----:B------:R-:W2:Y:S02]  /*54ac0*/  LDL.LU R0, [R1+0x834] ;  /* 0x0008340001007983 */ /* 0x000ea40000300800 */
[----:B--2---:R-:W-:-:S05]  /*54ad0*/  IADD3 R0, R0, 0x4, RZ ;  /* 0x0000000400007810 */ /* 0x004fca0007ffe0ff */
[----:B------:R2:W-:Y:S01]  /*54ae0*/  STL [R1+0x834], R0 ;  /* 0x0008340001007387 */ /* 0x0005e20000100800 */
[----:B------:R-:W-:Y:S01]  /*54af0*/  @!P1 CALL.REL.NOINC `(.L_x_32886) ;  /* 0x0000001000009944 */ /* 0x000fe20003c00000 */
[----:B------:R-:W-:Y:S05]  /*54b00*/  BRA `(.L_x_32887) ;  /* 0xffff6e8000007947 */ /* 0x000fea000383ffff */
.L_x_32886:
        /* <DEDUP_REMOVED lines=11> */
.L_x_32504:
[----:B------:R-:W-:Y:S05]  /*54bc0*/  BSYNC B0 ;  /* 0x0000000000007941 */ /* 0x000fea0003800000 */
.L_x_32503:
[----:B--2---:R-:W2:Y:S01]  /*54bd0*/  S2R R0, SR_LANEID ;  /* 0x0000000000007919 */ /* 0x004ea20000000000 */
[----:B------:R-:W-:Y:S01]  /*54be0*/  BSSY B0, `(.L_x_32888) ;  /* 0x0000095000007945 */ /* 0x000fe20003800000 */
[----:B--2---:R-:W-:-:S13]  /*54bf0*/  ISETP.NE.AND P0, PT, R0, RZ, PT ;  /* 0x000000ff0000720c */ /* 0x004fda0003f05270 */
[----:B------:R-:W-:Y:S05]  /*54c00*/  @P0 BRA `(.L_x_32889) ;  /* 0x0000092000000947 */ /* 0x000fea0003800000 */
[----:B------:R2:W-:Y:S04]  /*54c10*/  STL.64 [R1+0x850], R124 ;  /* 0x0008507c01007387 */ /* 0x0005e80000100a00 */
[----:B------:R3:W-:Y:S04]  /*54c20*/  STL.64 [R1+0x848], R126 ;  /* 0x0008487e01007387 */ /* 0x0007e80000100a00 */
[----:B--2---:R-:W2:Y:S04]  /*54c30*/  LDL R124, [R1+0x820] ;  /* 0x00082000017c7983 */ /* 0x004ea80000100800 */
[----:B------:R-:W2:Y:S04]  /*54c40*/  LDL R125, [R1+0x824] ;  /* 0x00082400017d7983 */ /* 0x000ea80000100800 */
[----:B---3--:R-:W3:Y:S04]  /*54c50*/  LDL R126, [R1+0x838] ;  /* 0x00083800017e7983 */ /* 0x008ee80000100800 */
[----:B------:R-:W3:Y:S04]  /*54c60*/  LDL R127, [R1+0x83c] ;  /* 0x00083c00017f7983 */ /* 0x000ee80000100800 */
[----:B------:R-:W4:Y:S02]  /*54c70*/  S2R R0, SR_TID.X ;  /* 0x0000000000007919 */ /* 0x000f240000002100 */
[----:B----4-:R-:W-:-:S04]  /*54c80*/  SHF.R.S32.HI R252, RZ, 0x1f, R0 ;  /* 0x0000001ffffc7819 */ /* 0x010fc80000011400 */
[----:B------:R-:W-:-:S04]  /*54c90*/  LEA.HI R0, R252, R0, RZ, 0x5 ;  /* 0x00000000fc007211 */ /* 0x000fc800078f28ff */
[----:B------:R-:W-:-:S05]  /*54ca0*/  SHF.R.S32.HI R0, RZ, 0x5, R0 ;  /* 0x00000005ff007819 */ /* 0x000fca0000011400 */
[----:B------:R-:W-:-:S05]  /*54cb0*/  IMAD R0, R0, 0x408, RZ ;  /* 0x0000040800007824 */ /* 0x000fca00078e02ff */
[----:B--2---:R2:W-:Y:S04]  /*54cc0*/  STS.64 [R0+0x10], R124 ;  /* 0x0000107c00007388 */ /* 0x0045e80000000a00 */
[----:B---3--:R3:W-:Y:S04]  /*54cd0*/  STS.64 [R0+0x8], R126 ;  /* 0x0000087e00007388 */ /* 0x0087e80000000a00 */
[----:B--2---:R-:W2:Y:S04]  /*54ce0*/  LDL R124, [R1+0x810] ;  /* 0x00081000017c7983 */ /* 0x004ea80000100800 */
[----:B------:R-:W2:Y:S04]  /*54cf0*/  LDL R125, [R1+0x814] ;  /* 0x00081400017d7983 */ /* 0x000ea80000100800 */
[----:B---3--:R-:W3:Y:S04]  /*54d00*/  LDL R126, [R1+0x818] ;  /* 0x00081800017e7983 */ /* 0x008ee80000100800 */
[----:B------:R-:W3:Y:S04]  /*54d10*/  LDL R127, [R1+0x81c] ;  /* 0x00081c00017f7983 */ /* 0x000ee80000100800 */
[----:B--2---:R2:W-:Y:S04]  /*54d20*/  STS.64 [R0+0x208], R124 ;  /* 0x0002087c00007388 */ /* 0x0045e80000000a00 */
[----:B---3--:R3:W-:Y:S04]  /*54d30*/  STS.64 [R0+0x210], R126 ;  /* 0x0002107e00007388 */ /* 0x0087e80000000a00 */
[----:B--2---:R-:W2:Y:S04]  /*54d40*/  LDL.LU.64 R124, [R1+0x850] ;  /* 0x00085000017c7983 */ /* 0x004ea80000300a00 */
[----:B---3--:R-:W3:Y:S04]  /*54d50*/  LDL.LU.64 R126, [R1+0x848] ;  /* 0x00084800017e7983 */ /* 0x008ee80000300a00 */
        /* <DEDUP_REMOVED lines=123> */
[----:B--2---:R4:W-:Y:S04]  /*55510*/  STS.64 [R0+0x400], R124 ;  /* 0x0004007c00007388 */ /* 0x0049e80000000a00 */
[----:B---3--:R4:W-:Y:S02]  /*55520*/  STS.64 [R0+0x408], R126 ;  /* 0x0004087e00007388 */ /* 0x0089e40000000a00 */
.L_x_32889:
[----:B------:R-:W-:Y:S05]  /*55530*/  BSYNC B0 ;  /* 0x0000000000007941 */ /* 0x000fea0003800000 */
.L_x_32888:
[----:B----4-:R-:W2:Y:S01]  /*55540*/  S2R R0, SR_TID.X ;  /* 0x0000000000007919 */ /* 0x010ea20000002100 */
[----:B------:R-:W-:Y:S03]  /*55550*/  BSSY B0, `(.L_x_32890) ;  /* 0x0000a06000007945 */ /* 0x000fe60003800000 */
[----:B------:R-:W-:Y:S01]  /*55560*/  BAR.SYNC.DEFER_BLOCKING 0x0 ;  /* 0x0000000000007b1d */ /* 0x000fe20000010000 */
[----:B--2---:R-:W-:-:S13]  /*55570*/  ISETP.NE.AND P2, PT, R0, RZ, PT ;  /* 0x000000ff0000720c */ /* 0x004fda0003f45270 */
[----:B------:R-:W-:Y:S05]  /*55580*/  @P2 BRA `(.L_x_32891) ;  /* 0x0000a02000002947 */ /* 0x000fea0003800000 */
[----:B------:R-:W-:Y:S04]  /*55590*/  STL.64 [R1+0x868], R10 ;  /* 0x0008680a01007387 */ /* 0x000fe80000100a00 */
[----:B------:R-:W-:Y:S04]  /*555a0*/  STL.64 [R1+0x860], R8 ;  /* 0x0008600801007387 */ /* 0x000fe80000100a00 */
[----:B------:R-:W2:Y:S04]  /*555b0*/  LDS.128 R8, [0x410] ;  /* 0x00041000ff087984 */ /* 0x000ea80000000c00 */
[----:B------:R-:W-:Y:S04]  /*555c0*/  STL.64 [R1+0x858], R6 ;  /* 0x0008580601007387 */ /* 0x000fe80000100a00 */
[----:B-----5:R3:W-:Y:S04]  /*555d0*/  STL.64 [R1+0x848], R2 ;  /* 0x0008480201007387 */ /* 0x0207e80000100a00 */
[----:B------:R-:W4:Y:S04]  /*555e0*/  LDL.LU R252, [R1+0x83c] ;  /* 0x00083c0001fc7983 */ /* 0x000f280000300800 */
[----:B------:R-:W-:Y:S04]  /*555f0*/  STL [R1+0x850], R4 ;  /* 0x0008500401007387 */ /* 0x000fe80000100800 */
[----:B---3--:R-:W3:Y:S04]  /*55600*/  LDL.LU R3, [R1+0x838] ;  /* 0x0008380001037983 */ /* 0x008ee80000300800 */
[----:B--2---:R-:W-:Y:S04]  /*55610*/  STL.64 [R1], R8 ;  /* 0x0000000801007387 */ /* 0x004fe80000100a00 */
[----:B------:R-:W-:Y:S04]  /*55620*/  STL.64 [R1+0x8], R10 ;  /* 0x0000080a01007387 */ /* 0x000fe80000100a00 */
[----:B------:R-:W2:Y:S04]  /*55630*/  LDS.128 R8, [0x420] ;  /* 0x00042000ff087984 */ /* 0x000ea80000000c00 */
[----:B------:R-:W3:Y:S04]  /*55640*/  LDL.64 R6, [R1] ;  /* 0x0000000001067983 */ /* 0x000ee80000100a00 */
[----:B--2---:R-:W-:Y:S04]  /*55650*/  STL.64 [R1+0x10], R8 ;  /* 0x0000100801007387 */ /* 0x004fe80000100a00 */
[----:B------:R-:W-:Y:S04]  /*55660*/  STL.64 [R1+0x18], R10 ;  /* 0x0000180a01007387 */ /* 0x000fe80000100a00 */
[----:B------:R-:W2:Y:S04]  /*55670*/  LDS.128 R8, [0x430] ;  /* 0x00043000ff087984 */ /* 0x000ea80000000c00 */
        /* <DEDUP_REMOVED lines=176> */
[----:B------:R-:W2:Y:S01]  /*56180*/  LDS.128 R8, [0x7e0] ;  /* 0x0007e000ff087984 */ /* 0x000ea20000000c00 */
[----:B---3--:R-:W-:-:S02]  /*56190*/  IMAD.MOV.U32 R0, RZ, RZ, R6 ;  /* 0x000000ffff007224 */ /* 0x008fc400078e0006 */
[----:B------:R-:W-:Y:S02]  /*561a0*/  IMAD.MOV.U32 R2, RZ, RZ, R7 ;  /* 0x000000ffff027224 */ /* 0x000fe400078e0007 */
[----:B------:R3:W5:Y:S01]  /*561b0*/  LDL.LU.64 R6, [R1+0x858] ;  /* 0x0008580001067983 */ /* 0x0007620000300a00 */
[----:B------:R-:W-:-:S03]  /*561c0*/  FSETP.GT.FTZ.AND P0, PT, R3, R0, PT ;  /* 0x000000000300720b */ /* 0x000fc60003f14000 */
[----:B--2---:R-:W-:Y:S04]  /*561d0*/  STL.64 [R1+0x3d0], R8 ;  /* 0x0003d00801007387 */ /* 0x004fe80000100a00 */
[----:B------:R-:W-:Y:S04]  /*561e0*/  STL.64 [R1+0x3d8], R10 ;  /* 0x0003d80a01007387 */ /* 0x000fe80000100a00 */
[----:B------:R-:W2:Y:S01]  /*561f0*/  LDS.128 R8, [0x7f0] ;  /* 0x0007f000ff087984 */ /* 0x000ea20000000c00 */
[----:B----4-:R-:W-:Y:S02]  /*56200*/  FSEL R4, R252, R2, P0 ;  /* 0x00000002fc047208 */ /* 0x010fe40000000000 */
[----:B------:R-:W-:-:S02]  /*56210*/  FSEL R252, R2, R252, P0 ;  /* 0x000000fc02fc7208 */ /* 0x000fc40000000000 */
[----:B------:R-:W-:Y:S02]  /*56220*/  FSEL R2, R3, R0, P0 ;  /* 0x0000000003027208 */ /* 0x000fe40000000000 */
[----:B------:R-:W-:-:S03]  /*56230*/  FSEL R0, R0, R3, P0 ;  /* 0x0000000300007208 */ /* 0x000fc60000000000 */
[----:B------:R-:W-:Y:S02]  /*56240*/  STL [R1+0x840], R2 ;  /* 0x0008400201007387 */ /* 0x000fe40000100800 */
[----:B------:R-:W-:Y:S02]  /*56250*/  FADD.FTZ R0, -R2, R0 ;  /* 0x0000000002007221 */ /* 0x000fe40000010100 */
[----:B------:R-:W4:Y:S04]  /*56260*/  LDS.64 R2, [0x810] ;  /* 0x00081000ff027984 */ /* 0x000f280000000a00 */
[----:B--2---:R-:W-:Y:S04]  /*56270*/  STL.64 [R1+0x3e0], R8 ;  /* 0x0003e00801007387 */ /* 0x004fe80000100a00 */
[----:B------:R-:W-:Y:S04]  /*56280*/  STL.64 [R1+0x3e8], R10 ;  /* 0x0003e80a01007387 */ /* 0x000fe80000100a00 */
[----:B------:R-:W2:Y:S04]  /*56290*/  LDS.128 R8, [0x800] ;  /* 0x00080000ff087984 */ /* 0x000ea80000000c00 */
[----:B------:R0:W-:Y:S04]  /*562a0*/  STL [R1+0x844], R4 ;  /* 0x0008440401007387 */ /* 0x0001e80000100800 */
[----:B----4-:R4:W-:Y:S04]  /*562b0*/  STL.64 [R1+0x400], R2 ;  /* 0x0004000201007387 */ /* 0x0109e80000100a00 */
[----:B0-----:R3:W5:Y:S04]  /*562c0*/  LDL.LU R4, [R1+0x850] ;  /* 0x0008500001047983 */ /* 0x0017680000300800 */
[----:B----4-:R3:W5:Y:S04]  /*562d0*/  LDL.LU.64 R2, [R1+0x848] ;  /* 0x0008480001027983 */ /* 0x0107680000300a00 */
[----:B--2---:R0:W-:Y:S04]  /*562e0*/  STL.64 [R1+0x3f0], R8 ;  /* 0x0003f00801007387 */ /* 0x0041e80000100a00 */
[----:B------:R2:W-:Y:S04]  /*562f0*/  STL.64 [R1+0x3f8], R10 ;  /* 0x0003f80a01007387 */ /* 0x0005e80000100a00 */
[----:B0-----:R3:W5:Y:S04]  /*56300*/  LDL.LU.64 R8, [R1+0x860] ;  /* 0x0008600001087983 */ /* 0x0017680000300a00 */
[----:B--2---:R3:W5:Y:S01]  /*56310*/  LDL.LU.64 R10, [R1+0x868] ;  /* 0x00086800010a7983 */ /* 0x0047620000300a00 */
[----:B------:R-:W-:-:S06]  /*56320*/  FMUL.FTZ R0, R0, 1.4426950216293334961 ;  /* 0x3fb8aa3b00007820 */ /* 0x000fcc0000410000 */
[----:B------:R-:W0:Y:S01]  /*56330*/  MUFU.EX2 R0, R0 ;  /* 0x0000000000007308 */ /* 0x000e220000000800 */
[----:B------:R3:W-:Y:S04]  /*56340*/  STL [R1+0x834], R1 ;  /* 0x0008340101007387 */ /* 0x0007e80000100800 */
[----:B------:R3:W-:Y:S01]  /*56350*/  STL [R1+0x838], RZ ;  /* 0x000838ff01007387 */ /* 0x0007e20000100800 */
[----:B0-----:R-:W-:-:S05]  /*56360*/  FMUL.FTZ R0, R252, R0 ;  /* 0x00000000fc007220 */ /* 0x001fca0000410000 */
[----:B------:R3:W-:Y:S02]  /*56370*/  STL [R1+0x83c], R0 ;  /* 0x00083c0001007387 */ /* 0x0007e40000100800 */
.L_x_33274:
[----:B--2---:R-:W2:Y:S04]  /*56380*/  LDL R252, [R1+0x834] ;  /* 0x0008340001fc7983 */ /* 0x004ea80000100800 */
[----:B0----5:R0:W-:Y:S04]  /*56390*/  STL [R1+0x848], R2 ;  /* 0x0008480201007387 */ /* 0x0211e80000100800 */
[----:B------:R4:W-:Y:S04]  /*563a0*/  STL [R1+0x84c], R3 ;  /* 0x00084c0301007387 */ /* 0x0009e80000100800 */
[----:B0--3--:R-:W3:Y:S04]  /*563b0*/  LDL R2, [R1+0x814] ;  /* 0x0008140001027983 */ /* 0x009ee80000100800 */
[----:B----4-:R-:W4:Y:S04]  /*563c0*/  LDL.LU R3, [R1+0x838] ;  /* 0x0008380001037983 */ /* 0x010f280000300800 */
[----:B--2---:R0:W2:Y:S04]  /*563d0*/  LDL R0, [R252+0x208] ;  /* 0x00020800fc007983 */ /* 0x0040a80000100800 */
[----:B0-----:R-:W3:Y:S01]  /*563e0*/  LDL R252, [R252+0x8] ;  /* 0x00000800fcfc7983 */ /* 0x001ee20000100800 */
[----:B----4-:R-:W-:-:S04]  /*563f0*/  IADD3 R3, R3, 0x1, RZ ;  /* 0x0000000103037810 */ /* 0x010fc80007ffe0ff */
[----:B------:R-:W-:Y:S01]  /*56400*/  ISETP.NE.AND P3, PT, R3, 0x80, PT ;  /* 0x000000800300780c */ /* 0x000fe20003f65270 */
[----:B------:R0:W-:Y:S04]  /*56410*/  STL [R1+0x838], R3 ;  /* 0x0008380301007387 */ /* 0x0001e80000100800 */
[----:B0-----:R0:W5:Y:S01]  /*56420*/  LDL.LU R3, [R1+0x84c] ;  /* 0x00084c0001037983 */ /* 0x0011620000300800 */
[CC--:B--2---:R-:W-:Y:S02]  /*56430*/  FSETP.GEU.FTZ.AND P0, PT, R127.reuse, R0.reuse, PT ;  /* 0x000000007f00720b */ /* 0x0c4fe40003f1e000 */
[----:B------:R-:W-:Y:S02]  /*56440*/  FSETP.NEU.FTZ.AND P1, PT, R127, R0, PT ;  /* 0x000000007f00720b */ /* 0x000fe40003f3d000 */
[----:B---3--:R-:W-:-:S02]  /*56450*/  ISETP.EQ.OR P0, PT, R2, -0x1, !P0 ;  /* 0xffffffff0200780c */ /* 0x008fc40004702670 */
[----:B------:R-:W-:-:S04]  /*56460*/  ISETP.LE.OR P1, PT, R2, R252, P1 ;  /* 0x000000fc0200720c */ /* 0x000fc80000f23670 */
[----:B------:R-:W-:-:S13]  /*56470*/  PLOP3.LUT P0, PT, P0, P1, PT, 0x8, 0x0 ;  /* 0x000000000000781c */ /* 0x000fda0000702170 */
[----:B------:R-:W-:Y:S02]  /*56480*/  @!P0 IMAD.MOV.U32 R127, RZ, RZ, R0 ;  /* 0x000000ffff7f8224 */ /* 0x000fe400078e0000 */
[----:B------:R-:W2:Y:S01]  /*56490*/  LDL R0, [R1+0x810] ;  /* 0x0008100001007983 */ /* 0x000ea20000100800 */
[----:B------:R-:W-:-:S05]  /*564a0*/  @!P0 IMAD.MOV.U32 R2, RZ, RZ, R252 ;  /* 0x000000ffff028224 */ /* 0x000fca00078e00fc */
        /* <DEDUP_REMOVED lines=8> */
[-C--:B--2---:R-:W-:Y:S02]  /*56530*/  ISETP.GE.OR P0, PT, R252, R0.reuse, P0 ;  /* 0x00000000fc00720c */ /* 0x084fe40000706670 */
[----:B------:R-:W-:Y:S01]  /*56540*/  MOV R252, R0 ;  /* 0x0000000000fc7202 */ /* 0x000fe20000000f00 */
[----:B------:R-:W-:-:S04]  /*56550*/  IMAD.MOV.U32 R0, RZ, RZ, R126 ;  /* 0x000000ffff007224 */ /* 0x000fc800078e007e */
[----:B------:R0:W-:Y:S06]  /*56560*/  STL [R1+0x828], R252 ;  /* 0x000828fc01007387 */ /* 0x0001ec0000100800 */
[----:B------:R-:W-:Y:S05]  /*56570*/  @P0 BRA `(.L_x_32894) ;  /* 0x0000006000000947 */ /* 0x000fea0003800000 */
.L_x_32893:
[----:B0-----:R-:W2:Y:S01]  /*56580*/  LDL.LU R252, [R1+0x814] ;  /* 0x0008140001fc7983 */ /* 0x001ea20000300800 */
[----:B------:R-:W-:-:S03]  /*56590*/  IMAD.MOV.U32 R0, RZ, RZ, R127 ;  /* 0x000000ffff007224 */ /* 0x000fc600078e007f */
[----:B--2---:R0:W-:Y:S04]  /*565a0*/  STL [R1+0x828], R252 ;  /* 0x000828fc01007387 */ /* 0x0041e80000100800 */
[----:B0-----:R-:W2:Y:S01]  /*565b0*/  LDL.LU R252, [R1+0x810] ;  /* 0x0008100001fc7983 */ /* 0x001ea20000300800 */
[----:B------:R-:W-:-:S03]  /*565c0*/  IMAD.MOV.U32 R127, RZ, RZ, R126 ;  /* 0x000000ffff7f7224 */ /* 0x000fc600078e007e */
[----:B--2---:R0:W-:Y:S04]  /*565d0*/  STL [R1+0x814], R252 ;  /* 0x000814fc01007387 */ /* 0x0041e80000100800 */
.L_x_32894:
[----:B------:R-:W-:Y:S05]  /*565e0*/  BSYNC B1 ;  /* 0x0000000000017941 */ /* 0x000fea0003800000 */
.L_x_32892:
        /* <DEDUP_REMOVED lines=12> */
.L_x_32896:
[----:B------:R-:W2:Y:S01]  /*566b0*/  LDL.LU R126, [R1+0x828] ;  /* 0x00082800017e7983 */ /* 0x000ea20000300800 */
[----:B0-----:R-:W-:-:S03]  /*566c0*/  IMAD.MOV.U32 R252, RZ, RZ, R0 ;  /* 0x000000fffffc7224 */ /* 0x001fc600078e0000 */
[----:B------:R-:W-:Y:S04]  /*566d0*/  STL [R1+0x810], R129 ;  /* 0x0008108101007387 */ /* 0x000fe80000100800 */
[----:B--2---:R0:W-:Y:S02]  /*566e0*/  STL [R1+0x82c], R126 ;  /* 0x00082c7e01007387 */ /* 0x0041e40000100800 */
[----:B0-----:R-:W-:Y:S02]  /*566f0*/  MOV R126, R125 ;  /* 0x0000007d007e7202 */ /* 0x001fe40000000f00 */
.L_x_32897:
[----:B------:R-:W-:Y:S05]  /*56700*/  BSYNC B1 ;  /* 0x0000000000017941 */ /* 0x000fea0003800000 */
.L_x_32895:
        /* <DEDUP_REMOVED lines=12> */
.L_x_32899:
[----:B0-----:R-:W2:Y:S01]  /*567d0*/  LDL.LU R125, [R1+0x82c] ;  /* 0x00082c00017d7983 */ /* 0x001ea20000300800 */
[----:B------:R-:W-:Y:S02]  /*567e0*/  IMAD.MOV.U32 R0, RZ, RZ, R252 ;  /* 0x000000ffff007224 */ /* 0x000fe400078e00fc */
[----:B------:R-:W-:Y:S01]  /*567f0*/  IMAD.MOV.U32 R129, RZ, RZ, R128 ;  /* 0x000000ffff817224 */ /* 0x000fe200078e0080 */
[----:B--2---:R0:W-:Y:S02]  /*56800*/  STL [R1+0x828], R125 ;  /* 0x0008287d01007387 */ /* 0x0041e40000100800 */
[----:B0-----:R-:W-:Y:S02]  /*56810*/  IMAD.MOV.U32 R125, RZ, RZ, R124 ;  /* 0x000000ffff7d7224 */ /* 0x001fe400078e007c */
.L_x_32900:
[----:B0-----:R-:W-:Y:S05]  /*56820*/  BSYNC B1 ;  /* 0x0000000000017941 */ /* 0x001fea0003800000 */
.L_x_32898:
        /* <DEDUP_REMOVED lines=12> */
.L_x_32902:
[----:B0-----:R-:W2:Y:S01]  /*568f0*/  LDL.LU R124, [R1+0x828] ;  /* 0x00082800017c7983 */ /* 0x001ea20000300800 */
[----:B------:R-:W-:Y:S02]  /*56900*/  IMAD.MOV.U32 R252, RZ, RZ, R0 ;  /* 0x000000fffffc7224 */ /* 0x000fe400078e0000 */
[----:B------:R-:W-:Y:S01]  /*56910*/  IMAD.MOV.U32 R128, RZ, RZ, R131 ;  /* 0x000000ffff807224 */ /* 0x000fe200078e0083 */
[----:B--2---:R0:W-:Y:S02]  /*56920*/  STL [R1+0x82c], R124 ;  /* 0x00082c7c01007387 */ /* 0x0041e40000100800 */
[----:B0-----:R-:W-:Y:S02]  /*56930*/  IMAD.MOV.U32 R124, RZ, RZ, R123 ;  /* 0x000000ffff7c7224 */ /* 0x001fe400078e007b */
.L_x_32903:
[----:B0-----:R-:W-:Y:S05]  /*56940*/  BSYNC B1 ;  /* 0x0000000000017941 */ /* 0x001fea0003800000 */
.L_x_32901:
        /* <DEDUP_REMOVED lines=12> */
.L_x_32905:
[----:B0-----:R-:W2:Y:S01]  /*56a10*/  LDL.LU R123, [R1+0x82c] ;  /* 0x00082c00017b7983 */ /* 0x001ea20000300800 */
[----:B------:R-:W-:Y:S02]  /*56a20*/  IMAD.MOV.U32 R0, RZ, RZ, R252 ;  /* 0x000000ffff007224 */ /* 0x000fe400078e00fc */
[----:B------:R-:W-:Y:S01]  /*56a30*/  IMAD.MOV.U32 R131, RZ, RZ, R130 ;  /* 0x000000ffff837224 */ /* 0x000fe200078e0082 */
[----:B--2---:R0:W-:Y:S02]  /*56a40*/  STL [R1+0x828], R123 ;  /* 0x0008287b01007387 */ /* 0x0041e40000100800 */
[----:B0-----:R-:W-:Y:S02]  /*56a50*/  IMAD.MOV.U32 R123, RZ, RZ, R122 ;  /* 0x000000ffff7b7224 */ /* 0x001fe400078e007a */
.L_x_32906:
[----:B0-----:R-:W-:Y:S05]  /*56a60*/  BSYNC B1 ;  /* 0x0000000000017941 */ /* 0x001fea0003800000 */
.L_x_32904:
        /* <DEDUP_REMOVED lines=12> */
.L_x_32908:
[----:B0-----:R-:W2:Y:S01]  /*56b30*/  LDL.LU R122, [R1+0x828] ;  /* 0x00082800017a7983 */ /* 0x001ea20000300800 */
[----:B------:R-:W-:Y:S02]  /*56b40*/  IMAD.MOV.U32 R252, RZ, RZ, R0 ;  /* 0x000000fffffc7224 */ /* 0x000fe400078e0000 */
[----:B------:R-:W-:Y:S01]  /*56b50*/  IMAD.MOV.U32 R130, RZ, RZ, R133 ;  /* 0x000000ffff827224 */ /* 0x000fe200078e0085 */
[----:B--2---:R0:W-:Y:S02]  /*56b60*/  STL [R1+0x82c], R122 ;  /* 0x00082c7a01007387 */ /* 0x0041e40000100800 */
[----:B0-----:R-:W-:Y:S02]  /*56b70*/  IMAD.MOV.U32 R122, RZ, RZ, R121 ;  /* 0x000000ffff7a7224 */ /* 0x001fe400078e0079 */
.L_x_32909:
[----:B0-----:R-:W-:Y:S05]  /*56b80*/  BSYNC B1 ;  /* 0x0000000000017941 */ /* 0x001fea0003800000 */
.L_x_32907:
        /* <DEDUP_REMOVED lines=12> */
.L_x_32911:
[----:B0-----:R-:W2:Y:S01]  /*56c50*/  LDL.LU R121, [R1+0x82c] ;  /* 0x00082c0001797983 */ /* 0x001ea20000300800 */
[----:B------:R-:W-:Y:S01]  /*56c60*/  MOV R0, R252 ;  /* 0x000000fc00007202 */ /* 0x000fe20000000f00 */
[----:B------:R-:W-:Y:S02]  /*56c70*/  IMAD.MOV.U32 R133, RZ, RZ, R132 ;  /* 0x000000ffff857224 */ /* 0x000fe400078e0084 */
[----:B--2---:R0:W-:Y:S02]  /*56c80*/  STL [R1+0x828], R121 ;  /* 0x0008287901007387 */ /* 0x0041e40000100800 */
[----:B0-----:R-:W-:Y:S02]  /*56c90*/  IMAD.MOV.U32 R121, RZ, RZ, R120 ;  /* 0x000000ffff797224 */ /* 0x001fe400078e0078 */
.L_x_32912:
[----:B0-----:R-:W-:Y:S05]  /*56ca0*/  BSYNC B1 ;  /* 0x0000000000017941 */ /* 0x001fea0003800000 */
.L_x_32910:
        /* <DEDUP_REMOVED lines=12> */
.L_x_32914:
[----:B0-----:R-:W2:Y:S01]  /*56d70*/  LDL.LU R120, [R1+0x828] ;  /* 0x0008280001787983 */ /* 0x001ea20000300800 */
[----:B------:R-:W-:Y:S01]  /*56d80*/  IMAD.MOV.U32 R252, RZ, RZ, R0 ;  /* 0x000000fffffc7224 */ /* 0x000fe200078e0000 */
[----:B------:R-:W-:Y:S02]  /*56d90*/  MOV R132, R135 ;  /* 0x0000008700847202 */ /* 0x000fe40000000f00 */
[----:B--2---:R0:W-:Y:S02]  /*56da0*/  STL [R1+0x82c], R120 ;  /* 0x00082c7801007387 */ /* 0x0041e40000100800 */
[----:B0-----:R-:W-:Y:S02]  /*56db0*/  IMAD.MOV.U32 R120, RZ, RZ, R119 ;  /* 0x000000ffff787224 */ /* 0x001fe400078e0077 */
.L_x_32915:
[----:B0-----:R-:W-:Y:S05]  /*56dc0*/  BSYNC B1 ;  /* 0x0000000000017941 */ /* 0x001fea0003800000 */
.L_x_32913:
        /* <DEDUP_REMOVED lines=12> */
.L_x_32917:
[----:B0-----:R-:W2:Y:S01]  /*56e90*/  LDL.LU R119, [R1+0x82c] ;  /* 0x00082c0001777983 */ /* 0x001ea20000300800 */
[----:B------:R-:W-:Y:S02]  /*56ea0*/  IMAD.MOV.U32 R0, RZ, RZ, R252 ;  /* 0x000000ffff007224 */ /* 0x000fe400078e00fc */
[----:B------:R-:W-:Y:S01]  /*56eb0*/  IMAD.MOV.U32 R135, RZ, RZ, R134 ;  /* 0x000000ffff877224 */ /* 0x000fe200078e0086 */
[----:B--2---:R0:W-:Y:S02]  /*56ec0*/  STL [R1+0x828], R119 ;  /* 0x0008287701007387 */ /* 0x0041e40000100800 */
[----:B0-----:R-:W-:Y:S02]  /*56ed0*/  MOV R119, R118 ;  /* 0x0000007600777202 */ /* 0x001fe40000000f00 */
.L_x_32918:
[----:B0-----:R-:W-:Y:S05]  /*56ee0*/  BSYNC B1 ;  /* 0x0000000000017941 */ /* 0x001fea0003800000 */
.L_x_32916:
        /* <DEDUP_REMOVED lines=12> */
.L_x_32920:
[----:B0-----:R-:W2:Y:S01]  /*56fb0*/  LDL.LU R118, [R1+0x828] ;  /* 0x0008280001767983 */ /* 0x001ea20000300800 */
[----:B------:R-:W-:Y:S02]  /*56fc0*/  IMAD.MOV.U32 R252, RZ, RZ, R0 ;  /* 0x000000fffffc7224 */ /* 0x000fe400078e0000 */
[----:B------:R-:W-:Y:S01]  /*56fd0*/  IMAD.MOV.U32 R134, RZ, RZ, R137 ;  /* 0x000000ffff867224 */ /* 0x000fe200078e0089 */
[----:B--2---:R0:W-:Y:S02]  /*56fe0*/  STL [R1+0x82c], R118 ;  /* 0x00082c7601007387 */ /* 0x0041e40000100800 */
[----:B0-----:R-:W-:Y:S02]  /*56ff0*/  IMAD.MOV.U32 R118, RZ, RZ, R117 ;  /* 0x000000ffff767224 */ /* 0x001fe400078e0075 */
.L_x_32921:
[----:B0-----:R-:W-:Y:S05]  /*57000*/  BSYNC B1 ;  /* 0x0000000000017941 */ /* 0x001fea0003800000 */
.L_x_32919:
        /* <DEDUP_REMOVED lines=12> */
.L_x_32923:
[----:B0-----:R-:W2:Y:S01]  /*570d0*/  LDL.LU R117, [R1+0x82c] ;  /* 0x00082c0001757983 */ /* 0x001ea20000300800 */
[----:B------:R-:W-:Y:S02]  /*570e0*/  IMAD.MOV.U32 R0, RZ, RZ, R252 ;  /* 0x000000ffff007224 */ /* 0x000fe400078e00fc */
[----:B------:R-:W-:Y:S01]  /*570f0*/  IMAD.MOV.U32 R137, RZ, RZ, R136 ;  /* 0x000000ffff897224 */ /* 0x000fe200078e0088 */
[----:B--2---:R0:W-:Y:S02]  /*57100*/  STL [R1+0x828], R117 ;  /* 0x0008287501007387 */ /* 0x0041e40000100800 */
[----:B0-----:R-:W-:Y:S02]  /*57110*/  IMAD.MOV.U32 R117, RZ, RZ, R116 ;  /* 0x000000ffff757224 */ /* 0x001fe400078e0074 */
.L_x_32924:
[----:B0-----:R-:W-:Y:S05]  /*57120*/  BSYNC B1 ;  /* 0x0000000000017941 */ /* 0x001fea0003800000 */
.L_x_32922:
        /* <DEDUP_REMOVED lines=12> */
.L_x_32926:
[----:B0-----:R-:W2:Y:S01]  /*571f0*/  LDL.LU R116, [R1+0x828] ;  /* 0x0008280001747983 */ /* 0x001ea20000300800 */
[----:B------:R-:W-:Y:S02]  /*57200*/  IMAD.MOV.U32 R252, RZ, RZ, R0 ;  /* 0x000000fffffc7224 */ /* 0x000fe400078e0000 */
[----:B------:R-:W-:Y:S01]  /*57210*/  IMAD.MOV.U32 R136, RZ, RZ, R139 ;  /* 0x000000ffff887224 */ /* 0x000fe200078e008b */
[----:B--2---:R0:W-:Y:S02]  /*57220*/  STL [R1+0x82c], R116 ;  /* 0x00082c7401007387 */ /* 0x0041e40000100800 */
[----:B0-----:R-:W-:Y:S02]  /*57230*/  IMAD.MOV.U32 R116, RZ, RZ, R115 ;  /* 0x000000ffff747224 */ /* 0x001fe400078e0073 */
.L_x_32927:
[----:B0-----:R-:W-:Y:S05]  /*57240*/  BSYNC B1 ;  /* 0x0000000000017941 */ /* 0x001fea0003800000 */
.L_x_32925:
        /* <DEDUP_REMOVED lines=12> */
.L_x_32929:
[----:B0-----:R-:W2:Y:S01]  /*57310*/  LDL.LU R115, [R1+0x82c] ;  /* 0x00082c0001737983 */ /* 0x001ea20000300800 */
[----:B------:R-:W-:Y:S02]  /*57320*/  IMAD.MOV.U32 R0, RZ, RZ, R252 ;  /* 0x000000ffff007224 */ /* 0x000fe400078e00fc */
[----:B------:R-:W-:Y:S01]  /*57330*/  IMAD.MOV.U32 R139, RZ, RZ, R138 ;  /* 0x000000ffff8b7224 */ /* 0x000fe200078e008a */
[----:B--2---:R0:W-:Y:S02]  /*57340*/  STL [R1+0x828], R115 ;  /* 0x0008287301007387 */ /* 0x0041e40000100800 */
[----:B0-----:R-:W-:Y:S02]  /*57350*/  IMAD.MOV.U32 R115, RZ, RZ, R114 ;  /* 0x000000ffff737224 */ /* 0x001fe400078e0072 */
.L_x_32930:
[----:B0-----:R-:W-:Y:S05]  /*57360*/  BSYNC B1 ;  /* 0x0000000000017941 */ /* 0x001fea0003800000 */
.L_x_32928:
        /* <DEDUP_REMOVED lines=12> */
.L_x_32932:
[----:B0-----:R-:W2:Y:S01]  /*57430*/  LDL.LU R114, [R1+0x828] ;  /* 0x0008280001727983 */ /* 0x001ea20000300800 */
[----:B------:R-:W-:Y:S01]  /*57440*/  MOV R252, R0 ;  /* 0x0000000000fc7202 */ /* 0x000fe20000000f00 */
[----:B------:R-:W-:Y:S02]  /*57450*/  IMAD.MOV.U32 R138, RZ, RZ, R141 ;  /* 0x000000ffff8a7224 */ /* 0x000fe400078e008d */
[----:B--2---:R0:W-:Y:S02]  /*57460*/  STL [R1+0x82c], R114 ;  /* 0x00082c7201007387 */ /* 0x0041e40000100800 */
[----:B0-----:R-:W-:Y:S02]  /*57470*/  IMAD.MOV.U32 R114, RZ, RZ, R113 ;  /* 0x000000ffff727224 */ /* 0x001fe400078e0071 */
.L_x_32933:
[----:B0-----:R-:W-:Y:S05]  /*57480*/  BSYNC B1 ;  /* 0x0000000000017941 */ /* 0x001fea0003800000 */
.L_x_32931:
        /* <DEDUP_REMOVED lines=12> */
.L_x_32935:
[----:B0-----:R-:W2:Y:S01]  /*57550*/  LDL.LU R113, [R1+0x82c] ;  /* 0x00082c0001717983 */ /* 0x001ea20000300800 */
[----:B------:R-:W-:Y:S01]  /*57560*/  IMAD.MOV.U32 R0, RZ, RZ, R252 ;  /* 0x000000ffff007224 */ /* 0x000fe200078e00fc */
[----:B------:R-:W-:Y:S02]  /*57570*/  MOV R141, R140 ;  /* 0x0000008c008d7202 */ /* 0x000fe40000000f00 */
[----:B--2---:R0:W-:Y:S02]  /*57580*/  STL [R1+0x828], R113 ;  /* 0x0008287101007387 */ /* 0x0041e40000100800 */
[----:B0-----:R-:W-:Y:S02]  /*57590*/  IMAD.MOV.U32 R113, RZ, RZ, R112 ;  /* 0x000000ffff717224 */ /* 0x001fe400078e0070 */
.L_x_32936:
[----:B0-----:R-:W-:Y:S05]  /*575a0*/  BSYNC B1 ;  /* 0x0000000000017941 */ /* 0x001fea0003800000 */
.L_x_32934:
        /* <DEDUP_REMOVED lines=12> */
.L_x_32938:
[----:B0-----:R-:W2:Y:S01]  /*57670*/  LDL.LU R112, [R1+0x828] ;  /* 0x0008280001707983 */ /* 0x001ea20000300800 */
[----:B------:R-:W-:Y:S02]  /*57680*/  IMAD.MOV.U32 R252, RZ, RZ, R0 ;  /* 0x000000fffffc7224 */ /* 0x000fe400078e0000 */
[----:B------:R-:W-:Y:S01]  /*57690*/  IMAD.MOV.U32 R140, RZ, RZ, R143 ;  /* 0x000000ffff8c7224 */ /* 0x000fe200078e008f */
[----:B--2---:R0:W-:Y:S02]  /*576a0*/  STL [R1+0x82c], R112 ;  /* 0x00082c7001007387 */ /* 0x0041e40000100800 */
[----:B0-----:R-:W-:Y:S02]  /*576b0*/  MOV R112, R111 ;  /* 0x0000006f00707202 */ /* 0x001fe40000000f00 */
.L_x_32939:
[----:B0-----:R-:W-:Y:S05]  /*576c0*/  BSYNC B1 ;  /* 0x0000000000017941 */ /* 0x001fea0003800000 */
.L_x_32937:
        /* <DEDUP_REMOVED lines=12> */
.L_x_32941:
[----:B0-----:R-:W2:Y:S01]  /*57790*/  LDL.LU R111, [R1+0x82c] ;  /* 0x00082c00016f7983 */ /* 0x001ea20000300800 */
[----:B------:R-:W-:Y:S02]  /*577a0*/  IMAD.MOV.U32 R0, RZ, RZ, R252 ;  /* 0x000000ffff007224 */ /* 0x000fe400078e00fc */
[----:B------:R-:W-:Y:S01]  /*577b0*/  IMAD.MOV.U32 R143, RZ, RZ, R142 ;  /* 0x000000ffff8f7224 */ /* 0x000fe200078e008e */
[----:B--2---:R0:W-:Y:S02]  /*577c0*/  STL [R1+0x828], R111 ;  /* 0x0008286f01007387 */ /* 0x0041e40000100800 */
[----:B0-----:R-:W-:Y:S02]  /*577d0*/  IMAD.MOV.U32 R111, RZ, RZ, R110 ;  /* 0x000000ffff6f7224 */ /* 0x001fe400078e006e */
.L_x_32942:
[----:B0-----:R-:W-:Y:S05]  /*577e0*/  BSYNC B1 ;  /* 0x0000000000017941 */ /* 0x001fea0003800000 */
.L_x_32940:
        /* <DEDUP_REMOVED lines=12> */
.L_x_32944:
[----:B0-----:R-:W2:Y:S01]  /*578b0*/  LDL.LU R110, [R1+0x828] ;  /* 0x00082800016e7983 */ /* 0x001ea20000300800 */
[----:B------:R-:W-:Y:S02]  /*578c0*/  IMAD.MOV.U32 R252, RZ, RZ, R0 ;  /* 0x000000fffffc7224 */ /* 0x000fe400078e0000 */
[----:B------:R-:W-:Y:S01]  /*578d0*/  IMAD.MOV.U32 R142, RZ, RZ, R145 ;  /* 0x000000ffff8e7224 */ /* 0x000fe200078e0091 */
[----:B--2---:R0:W-:Y:S02]  /*578e0*/  STL [R1+0x82c], R110 ;  /* 0x00082c6e01007387 */ /* 0x0041e40000100800 */
[----:B0-----:R-:W-:Y:S02]  /*578f0*/  IMAD.MOV.U32 R110, RZ, RZ, R109 ;  /* 0x000000ffff6e7224 */ /* 0x001fe400078e006d */
.L_x_32945:
[----:B0-----:R-:W-:Y:S05]  /*57900*/  BSYNC B1 ;  /* 0x0000000000017941 */ /* 0x001fea0003800000 */
.L_x_32943:
        /* <DEDUP_REMOVED lines=12> */
.L_x_32947:
[----:B0-----:R-:W2:Y:S01]  /*579d0*/  LDL.LU R109, [R1+0x82c] ;  /* 0x00082c00016d7983 */ /* 0x001ea20000300800 */
[----:B------:R-:W-:Y:S02]  /*579e0*/  IMAD.MOV.U32 R0, RZ, RZ, R252 ;  /* 0x000000ffff007224 */ /* 0x000fe400078e00fc */
[----:B------:R-:W-:Y:S01]  /*579f0*/  IMAD.MOV.U32 R145, RZ, RZ, R144 ;  /* 0x000000ffff917224 */ /* 0x000fe200078e0090 */
[----:B--2---:R0:W-:Y:S02]  /*57a00*/  STL [R1+0x828], R109 ;  /* 0x0008286d01007387 */ /* 0x0041e40000100800 */
[----:B0-----:R-:W-:Y:S02]  /*57a10*/  IMAD.MOV.U32 R109, RZ, RZ, R108 ;  /* 0x000000ffff6d7224 */ /* 0x001fe400078e006c */
.L_x_32948:
[----:B0-----:R-:W-:Y:S05]  /*57a20*/  BSYNC B1 ;  /* 0x0000000000017941 */ /* 0x001fea0003800000 */
.L_x_32946:
        /* <DEDUP_REMOVED lines=12> */
.L_x_32950:
[----:B0-----:R-:W2:Y:S01]  /*57af0*/  LDL.LU R108, [R1+0x828] ;  /* 0x00082800016c7983 */ /* 0x001ea20000300800 */
[----:B------:R-:W-:Y:S02]  /*57b00*/  IMAD.MOV.U32 R252, RZ, RZ, R0 ;  /* 0x000000fffffc7224 */ /* 0x000fe400078e0000 */
[----:B------:R-:W-:Y:S01]  /*57b10*/  IMAD.MOV.U32 R144, RZ, RZ, R147 ;  /* 0x000000ffff907224 */ /* 0x000fe200078e0093 */
[----:B--2---:R0:W-:Y:S02]  /*57b20*/  STL [R1+0x82c], R108 ;  /* 0x00082c6c01007387 */ /* 0x0041e40000100800 */
[----:B0-----:R-:W-:Y:S02]  /*57b30*/  IMAD.MOV.U32 R108, RZ, RZ, R107 ;  /* 0x000000ffff6c7224 */ /* 0x001fe400078e006b */
.L_x_32951:
[----:B0-----:R-:W-:Y:S05]  /*57b40*/  BSYNC B1 ;  /* 0x0000000000017941 */ /* 0x001fea0003800000 */
.L_x_32949:
        /* <DEDUP_REMOVED lines=12> */
.L_x_32953:
[----:B0-----:R-:W2:Y:S01]  /*57c10*/  LDL.LU R107, [R1+0x82c] ;  /* 0x00082c00016b7983 */ /* 0x001ea20000300800 */
[----:B------:R-:W-:Y:S01]  /*57c20*/  MOV R0, R252 ;  /* 0x000000fc00007202 */ /* 0x000fe20000000f00 */
[----:B------:R-:W-:Y:S02]  /*57c30*/  IMAD.MOV.U32 R147, RZ, RZ, R146 ;  /* 0x000000ffff937224 */ /* 0x000fe400078e0092 */
[----:B--2---:R0:W-:Y:S02]  /*57c40*/  STL [R1+0x828], R107 ;  /* 0x0008286b01007387 */ /* 0x0041e40000100800 */
[----:B0-----:R-:W-:Y:S02]  /*57c50*/  IMAD.MOV.U32 R107, RZ, RZ, R106 ;  /* 0x000000ffff6b7224 */ /* 0x001fe400078e006a */
.L_x_32954:
[----:B0-----:R-:W-:Y:S05]  /*57c60*/  BSYNC B1 ;  /* 0x0000000000017941 */ /* 0x001fea0003800000 */
.L_x_32952:
        /* <DEDUP_REMOVED lines=12> */
.L_x_32956:
[----:B0-----:R-:W2:Y:S01]  /*57d30*/  LDL.LU R106, [R1+0x828] ;  /* 0x00082800016a7983 */ /* 0x001ea20000300800 */
[----:B------:R-:W-:Y:S01]  /*57d40*/  IMAD.MOV.U32 R252, RZ, RZ, R0 ;  /* 0x000000fffffc7224 */ /* 0x000fe200078e0000 */
[----:B------:R-:W-:Y:S02]  /*57d50*/  MOV R146, R149 ;  /* 0x0000009500927202 */ /* 0x000fe40000000f00 */
[----:B--2---:R0:W-:Y:S02]  /*57d60*/  STL [R1+0x82c], R106 ;  /* 0x00082c6a01007387 */ /* 0x0041e40000100800 */
[----:B0-----:R-:W-:Y:S02]  /*57d70*/  IMAD.MOV.U32 R106, RZ, RZ, R105 ;  /* 0x000000ffff6a7224 */ /* 0x001fe400078e0069 */
.L_x_32957:
[----:B0-----:R-:W-:Y:S05]  /*57d80*/  BSYNC B1 ;  /* 0x0000000000017941 */ /* 0x001fea0003800000 */
.L_x_32955:
        /* <DEDUP_REMOVED lines=12> */
.L_x_32959:
[----:B0-----:R-:W2:Y:S01]  /*57e50*/  LDL.LU R105, [R1+0x82c] ;  /* 0x00082c0001697983 */ /* 0x001ea20000300800 */
[----:B------:R-:W-:Y:S02]  /*57e60*/  IMAD.MOV.U32 R0, RZ, RZ, R252 ;  /* 0x000000ffff007224 */ /* 0x000fe400078e00fc */
[----:B------:R-:W-:Y:S01]  /*57e70*/  IMAD.MOV.U32 R149, RZ, RZ, R148 ;  /* 0x000000ffff957224 */ /* 0x000fe200078e0094 */
[----:B--2---:R0:W-:Y:S02]  /*57e80*/  STL [R1+0x828], R105 ;  /* 0x0008286901007387 */ /* 0x0041e40000100800 */
[----:B0-----:R-:W-:Y:S02]  /*57e90*/  MOV R105, R104 ;  /* 0x0000006800697202 */ /* 0x001fe40000000f00 */
.L_x_32960:
[----:B0-----:R-:W-:Y:S05]  /*57ea0*/  BSYNC B1 ;  /* 0x0000000000017941 */ /* 0x001fea0003800000 */
.L_x_32958:
        /* <DEDUP_REMOVED lines=12> */
.L_x_32962:
[----:B0-----:R-:W2:Y:S01]  /*57f70*/  LDL.LU R104, [R1+0x828] ;  /* 0x0008280001687983 */ /* 0x001ea20000300800 */
[----:B------:R-:W-:Y:S02]  /*57f80*/  IMAD.MOV.U32 R252, RZ, RZ, R0 ;  /* 0x000000fffffc7224 */ /* 0x000fe400078e0000 */
[----:B------:R-:W-:Y:S01]  /*57f90*/  IMAD.MOV.U32 R148, RZ, RZ, R151 ;  /* 0x000000ffff947224 */ /* 0x000fe200078e0097 */
[----:B--2---:R0:W-:Y:S02]  /*57fa0*/  STL [R1+0x82c], R104 ;  /* 0x00082c6801007387 */ /* 0x0041e40000100800 */
[----:B0-----:R-:W-:Y:S02]  /*57fb0*/  IMAD.MOV.U32 R104, RZ, RZ, R103 ;  /* 0x000000ffff687224 */ /* 0x001fe400078e0067 */
.L_x_32963:
[----:B0-----:R-:W-:Y:S05]  /*57fc0*/  BSYNC B1 ;  /* 0x0000000000017941 */ /* 0x001fea0003800000 */
.L_x_32961:
        /* <DEDUP_REMOVED lines=12> */
.L_x_32965:
[----:B0-----:R-:W2:Y:S01]  /*58090*/  LDL.LU R103, [R1+0x82c] ;  /* 0x00082c0001677983 */ /* 0x001ea20000300800 */
[----:B------:R-:W-:Y:S02]  /*580a0*/  IMAD.MOV.U32 R0, RZ, RZ, R252 ;  /* 0x000000ffff007224 */ /* 0x000fe400078e00fc */
[----:B------:R-:W-:Y:S01]  /*580b0*/  IMAD.MOV.U32 R151, RZ, RZ, R150 ;  /* 0x000000ffff977224 */ /* 0x000fe200078e0096 */
[----:B--2---:R0:W-:Y:S02]  /*580c0*/  STL [R1+0x828], R103 ;  /* 0x0008286701007387 */ /* 0x0041e40000100800 */
[----:B0-----:R-:W-:Y:S02]  /*580d0*/  IMAD.MOV.U32 R103, RZ, RZ, R102 ;  /* 0x000000ffff677224 */ /* 0x001fe400078e0066 */
.L_x_32966:
[----:B0-----:R-:W-:Y:S05]  /*580e0*/  BSYNC B1 ;  /* 0x0000000000017941 */ /* 0x001fea0003800000 */
.L_x_32964:
        /* <DEDUP_REMOVED lines=12> */
.L_x_32968:
[----:B0-----:R-:W2:Y:S01]  /*581b0*/  LDL.LU R102, [R1+0x828] ;  /* 0x0008280001667983 */ /* 0x001ea20000300800 */
[----:B------:R-:W-:Y:S02]  /*581c0*/  IMAD.MOV.U32 R252, RZ, RZ, R0 ;  /* 0x000000fffffc7224 */ /* 0x000fe400078e0000 */
[----:B------:R-:W-:Y:S01]  /*581d0*/  IMAD.MOV.U32 R150, RZ, RZ, R153 ;  /* 0x000000ffff967224 */ /* 0x000fe200078e0099 */
[----:B--2---:R0:W-:Y:S02]  /*581e0*/  STL [R1+0x82c], R102 ;  /* 0x00082c6601007387 */ /* 0x0041e40000100800 */
[----:B0-----:R-:W-:Y:S02]  /*581f0*/  IMAD.MOV.U32 R102, RZ, RZ, R101 ;  /* 0x000000ffff667224 */ /* 0x001fe400078e0065 */
.L_x_32969:
[----:B0-----:R-:W-:Y:S05]  /*58200*/  BSYNC B1 ;  /* 0x0000000000017941 */ /* 0x001fea0003800000 */
.L_x_32967:
        /* <DEDUP_REMOVED lines=12> */
.L_x_32971:
[----:B0-----:R-:W2:Y:S01]  /*582d0*/  LDL.LU R101, [R1+0x82c] ;  /* 0x00082c0001657983 */ /* 0x001ea20000300800 */
[----:B------:R-:W-:Y:S02]  /*582e0*/  IMAD.MOV.U32 R0, RZ, RZ, R252 ;  /* 0x000000ffff007224 */ /* 0x000fe400078e00fc */
[----:B------:R-:W-:Y:S01]  /*582f0*/  IMAD.MOV.U32 R153, RZ, RZ, R152 ;  /* 0x000000ffff997224 */ /* 0x000fe200078e0098 */
[----:B--2---:R0:W-:Y:S02]  /*58300*/  STL [R1+0x828], R101 ;  /* 0x0008286501007387 */ /* 0x0041e40000100800 */
[----:B0-----:R-:W-:Y:S02]  /*58310*/  IMAD.MOV.U32 R101, RZ, RZ, R100 ;  /* 0x000000ffff657224 */ /* 0x001fe400078e0064 */
.L_x_32972:
[----:B0-----:R-:W-:Y:S05]  /*58320*/  BSYNC B1 ;  /* 0x0000000000017941 */ /* 0x001fea0003800000 */
.L_x_32970:
        /* <DEDUP_REMOVED lines=12> */
.L_x_32974:
[----:B0-----:R-:W2:Y:S01]  /*583f0*/  LDL.LU R100, [R1+0x828] ;  /* 0x0008280001647983 */ /* 0x001ea20000300800 */
[----:B------:R-:W-:Y:S01]  /*58400*/  MOV R252, R0 ;  /* 0x0000000000fc7202 */ /* 0x000fe20000000f00 */
[----:B------:R-:W-:Y:S02]  /*58410*/  IMAD.MOV.U32 R152, RZ, RZ, R155 ;  /* 0x000000ffff987224 */ /* 0x000fe400078e009b */
[----:B--2---:R0:W-:Y:S02]  /*58420*/  STL [R1+0x82c], R100 ;  /* 0x00082c6401007387 */ /* 0x0041e40000100800 */
[----:B0-----:R-:W-:Y:S02]  /*58430*/  IMAD.MOV.U32 R100, RZ, RZ, R99 ;  /* 0x000000ffff647224 */ /* 0x001fe400078e0063 */
.L_x_32975:
[----:B0-----:R-:W-:Y:S05]  /*58440*/  BSYNC B1 ;  /* 0x0000000000017941 */ /* 0x001fea0003800000 */
.L_x_32973:
        /* <DEDUP_REMOVED lines=12> */
.L_x_32977:
[----:B0-----:R-:W2:Y:S01]  /*58510*/  LDL.LU R99, [R1+0x82c] ;  /* 0x00082c0001637983 */ /* 0x001ea20000300800 */
[----:B------:R-:W-:Y:S01]  /*58520*/  IMAD.MOV.U32 R0, RZ, RZ, R252 ;  /* 0x000000ffff007224 */ /* 0x000fe200078e00fc */
[----:B------:R-:W-:Y:S02]  /*58530*/  MOV R155, R154 ;  /* 0x0000009a009b7202 */ /* 0x000fe40000000f00 */
[----:B--2---:R0:W-:Y:S02]  /*58540*/  STL [R1+0x828], R99 ;  /* 0x0008286301007387 */ /* 0x0041e40000100800 */
[----:B0-----:R-:W-:Y:S02]  /*58550*/  IMAD.MOV.U32 R99, RZ, RZ, R98 ;  /* 0x000000ffff637224 */ /* 0x001fe400078e0062 */
.L_x_32978:
[----:B0-----:R-:W-:Y:S05]  /*58560*/  BSYNC B1 ;  /* 0x0000000000017941 */ /* 0x001fea0003800000 */
.L_x_32976:
        /* <DEDUP_REMOVED lines=12> */
.L_x_32980:
[----:B0-----:R-:W2:Y:S01]  /*58630*/  LDL.LU R98, [R1+0x828] ;  /* 0x0008280001627983 */ /* 0x001ea20000300800 */
[----:B------:R-:W-:Y:S02]  /*58640*/  IMAD.MOV.U32 R252, RZ, RZ, R0 ;  /* 0x000000fffffc7224 */ /* 0x000fe400078e0000 */
[----:B------:R-:W-:Y:S01]  /*58650*/  IMAD.MOV.U32 R154, RZ, RZ, R157 ;  /* 0x000000ffff9a7224 */ /* 0x000fe200078e009d */
[----:B--2---:R0:W-:Y:S02]  /*58660*/  STL [R1+0x82c], R98 ;  /* 0x00082c6201007387 */ /* 0x0041e40000100800 */
[----:B0-----:R-:W-:Y:S02]  /*58670*/  MOV R98, R97 ;  /* 0x0000006100627202 */ /* 0x001fe40000000f00 */
.L_x_32981:
[----:B0-----:R-:W-:Y:S05]  /*58680*/  BSYNC B1 ;  /* 0x0000000000017941 */ /* 0x001fea0003800000 */
.L_x_32979:
        /* <DEDUP_REMOVED lines=12> */
.L_x_32983:
[----:B0-----:R-:W2:Y:S01]  /*58750*/  LDL.LU R97, [R1+0x82c] ;  /* 0x00082c0001617983 */ /* 0x001ea20000300800 */
[----:B------:R-:W-:Y:S02]  /*58760*/  IMAD.MOV.U32 R0, RZ, RZ, R252 ;  /* 0x000000ffff007224 */ /* 0x000fe400078e00fc */
[----:B------:R-:W-:Y:S01]  /*58770*/  IMAD.MOV.U32 R157, RZ, RZ, R156 ;  /* 0x000000ffff9d7224 */ /* 0x000fe200078e009c */
[----:B--2---:R0:W-:Y:S02]  /*58780*/  STL [R1+0x828], R97 ;  /* 0x0008286101007387 */ /* 0x0041e40000100800 */
[----:B0-----:R-:W-:Y:S02]  /*58790*/  IMAD.MOV.U32 R97, RZ, RZ, R96 ;  /* 0x000000ffff617224 */ /* 0x001fe400078e0060 */
.L_x_32984:
[----:B0-----:R-:W-:Y:S05]  /*587a0*/  BSYNC B1 ;  /* 0x0000000000017941 */ /* 0x001fea0003800000 */
.L_x_32982:
        /* <DEDUP_REMOVED lines=12> */
.L_x_32986:
[----:B0-----:R-:W2:Y:S01]  /*58870*/  LDL.LU R96, [R1+0x828] ;  /* 0x0008280001607983 */ /* 0x001ea20000300800 */
[----:B------:R-:W-:Y:S02]  /*58880*/  IMAD.MOV.U32 R252, RZ, RZ, R0 ;  /* 0x000000fffffc7224 */ /* 0x000fe400078e0000 */
[----:B------:R-:W-:Y:S01]  /*58890*/  IMAD.MOV.U32 R156, RZ, RZ, R159 ;  /* 0x000000ffff9c7224 */ /* 0x000fe200078e009f */
[----:B--2---:R0:W-:Y:S02]  /*588a0*/  STL [R1+0x82c], R96 ;  /* 0x00082c6001007387 */ /* 0x0041e40000100800 */
[----:B0-----:R-:W-:Y:S02]  /*588b0*/  IMAD.MOV.U32 R96, RZ, RZ, R95 ;  /* 0x000000ffff607224 */ /* 0x001fe400078e005f */
.L_x_32987:
[----:B0-----:R-:W-:Y:S05]  /*588c0*/  BSYNC B1 ;  /* 0x0000000000017941 */ /* 0x001fea0003800000 */
.L_x_32985:
        /* <DEDUP_REMOVED lines=12> */
.L_x_32989:
[----:B0-----:R-:W2:Y:S01]  /*58990*/  LDL.LU R95, [R1+0x82c] ;  /* 0x00082c00015f7983 */ /* 0x001ea20000300800 */
[----:B------:R-:W-:Y:S02]  /*589a0*/  IMAD.MOV.U32 R0, RZ, RZ, R252 ;  /* 0x000000ffff007224 */ /* 0x000fe400078e00fc */
[----:B------:R-:W-:Y:S01]  /*589b0*/  IMAD.MOV.U32 R159, RZ, RZ, R158 ;  /* 0x000000ffff9f7224 */ /* 0x000fe200078e009e */
[----:B--2---:R0:W-:Y:S02]  /*589c0*/  STL [R1+0x828], R95 ;  /* 0x0008285f01007387 */ /* 0x0041e40000100800 */
[----:B0-----:R-:W-:Y:S02]  /*589d0*/  IMAD.MOV.U32 R95, RZ, RZ, R94 ;  /* 0x000000ffff5f7224 */ /* 0x001fe400078e005e */
.L_x_32990:
[----:B0-----:R-:W-:Y:S05]  /*589e0*/  BSYNC B1 ;  /* 0x0000000000017941 */ /* 0x001fea0003800000 */
.L_x_32988:
        /* <DEDUP_REMOVED lines=12> */
.L_x_32992:
[----:B0-----:R-:W2:Y:S01]  /*58ab0*/  LDL.LU R94, [R1+0x828] ;  /* 0x00082800015e7983 */ /* 0x001ea20000300800 */
[----:B------:R-:W-:Y:S02]  /*58ac0*/  IMAD.MOV.U32 R252, RZ, RZ, R0 ;  /* 0x000000fffffc7224 */ /* 0x000fe400078e0000 */
[----:B------:R-:W-:Y:S01]  /*58ad0*/  IMAD.MOV.U32 R158, RZ, RZ, R161 ;  /* 0x000000ffff9e7224 */ /* 0x000fe200078e00a1 */
[----:B--2---:R0:W-:Y:S02]  /*58ae0*/  STL [R1+0x82c], R94 ;  /* 0x00082c5e01007387 */ /* 0x0041e40000100800 */
[----:B0-----:R-:W-:Y:S02]  /*58af0*/  IMAD.MOV.U32 R94, RZ, RZ, R93 ;  /* 0x000000ffff5e7224 */ /* 0x001fe400078e005d */
.L_x_32993:
[----:B0-----:R-:W-:Y:S05]  /*58b00*/  BSYNC B1 ;  /* 0x0000000000017941 */ /* 0x001fea0003800000 */
.L_x_32991:
        /* <DEDUP_REMOVED lines=12> */
.L_x_32995:
[----:B0-----:R-:W2:Y:S01]  /*58bd0*/  LDL.LU R93, [R1+0x82c] ;  /* 0x00082c00015d7983 */ /* 0x001ea20000300800 */
[----:B------:R-:W-:Y:S01]  /*58be0*/  MOV R0, R252 ;  /* 0x000000fc00007202 */ /* 0x000fe20000000f00 */
[----:B------:R-:W-:Y:S02]  /*58bf0*/  IMAD.MOV.U32 R161, RZ, RZ, R160 ;  /* 0x000000ffffa17224 */ /* 0x000fe400078e00a0 */
[----:B--2---:R0:W-:Y:S02]  /*58c00*/  STL [R1+0x828], R93 ;  /* 0x0008285d01007387 */ /* 0x0041e40000100800 */
[----:B0-----:R-:W-:Y:S02]  /*58c10*/  IMAD.MOV.U32 R93, RZ, RZ, R92 ;  /* 0x000000ffff5d7224 */ /* 0x001fe400078e005c */
.L_x_32996:
[----:B0-----:R-:W-:Y:S05]  /*58c20*/  BSYNC B1 ;  /* 0x0000000000017941 */ /* 0x001fea0003800000 */
.L_x_32994:
        /* <DEDUP_REMOVED lines=12> */
.L_x_32998:
[----:B0-----:R-:W2:Y:S01]  /*58cf0*/  LDL.LU R92, [R1+0x828] ;  /* 0x00082800015c7983 */ /* 0x001ea20000300800 */
[----:B------:R-:W-:Y:S01]  /*58d00*/  IMAD.MOV.U32 R252, RZ, RZ, R0 ;  /* 0x000000fffffc7224 */ /* 0x000fe200078e0000 */
[----:B------:R-:W-:Y:S02]  /*58d10*/  MOV R160, R163 ;  /* 0x000000a300a07202 */ /* 0x000fe40000000f00 */
[----:B--2---:R0:W-:Y:S02]  /*58d20*/  STL [R1+0x82c], R92 ;  /* 0x00082c5c01007387 */ /* 0x0041e40000100800 */
[----:B0-----:R-:W-:Y:S02]  /*58d30*/  IMAD.MOV.U32 R92, RZ, RZ, R91 ;  /* 0x000000ffff5c7224 */ /* 0x001fe400078e005b */
.L_x_32999:
[----:B0-----:R-:W-:Y:S05]  /*58d40*/  BSYNC B1 ;  /* 0x0000000000017941 */ /* 0x001fea0003800000 */
.L_x_32997:
        /* <DEDUP_REMOVED lines=12> */
.L_x_33001:
[----:B0-----:R-:W2:Y:S01]  /*58e10*/  LDL.LU R91, [R1+0x82c] ;  /* 0x00082c00015b7983 */ /* 0x001ea20000300800 */
[----:B------:R-:W-:Y:S02]  /*58e20*/  IMAD.MOV.U32 R0, RZ, RZ, R252 ;  /* 0x000000ffff007224 */ /* 0x000fe400078e00fc */
[----:B------:R-:W-:Y:S01]  /*58e30*/  IMAD.MOV.U32 R163, RZ, RZ, R162 ;  /* 0x000000ffffa37224 */ /* 0x000fe200078e00a2 */
[----:B--2---:R0:W-:Y:S02]  /*58e40*/  STL [R1+0x828], R91 ;  /* 0x0008285b01007387 */ /* 0x0041e40000100800 */
[----:B0-----:R-:W-:Y:S02]  /*58e50*/  MOV R91, R90 ;  /* 0x0000005a005b7202 */ /* 0x001fe40000000f00 */
.L_x_33002:
[----:B0-----:R-:W-:Y:S05]  /*58e60*/  BSYNC B1 ;  /* 0x0000000000017941 */ /* 0x001fea0003800000 */
.L_x_33000:
        /* <DEDUP_REMOVED lines=12> */
.L_x_33004:
[----:B0-----:R-:W2:Y:S01]  /*58f30*/  LDL.LU R90, [R1+0x828] ;  /* 0x00082800015a7983 */ /* 0x001ea20000300800 */
[----:B------:R-:W-:Y:S02]  /*58f40*/  IMAD.MOV.U32 R252, RZ, RZ, R0 ;  /* 0x000000fffffc7224 */ /* 0x000fe400078e0000 */
[----:B------:R-:W-:Y:S01]  /*58f50*/  IMAD.MOV.U32 R162, RZ, RZ, R165 ;  /* 0x000000ffffa27224 */ /* 0x000fe200078e00a5 */
[----:B--2---:R0:W-:Y:S02]  /*58f60*/  STL [R1+0x82c], R90 ;  /* 0x00082c5a01007387 */ /* 0x0041e40000100800 */
[----:B0-----:R-:W-:Y:S02]  /*58f70*/  IMAD.MOV.U32 R90, RZ, RZ, R89 ;  /* 0x000000ffff5a7224 */ /* 0x001fe400078e0059 */
.L_x_33005:
[----:B0-----:R-:W-:Y:S05]  /*58f80*/  BSYNC B1 ;  /* 0x0000000000017941 */ /* 0x001fea0003800000 */
.L_x_33003:
        /* <DEDUP_REMOVED lines=12> */
.L_x_33007:
[----:B0-----:R-:W2:Y:S01]  /*59050*/  LDL.LU R89, [R1+0x82c] ;  /* 0x00082c0001597983 */ /* 0x001ea20000300800 */
[----:B------:R-:W-:Y:S02]  /*59060*/  IMAD.MOV.U32 R0, RZ, RZ, R252 ;  /* 0x000000ffff007224 */ /* 0x000fe400078e00fc */
[----:B------:R-:W-:Y:S01]  /*59070*/  IMAD.MOV.U32 R165, RZ, RZ, R164 ;  /* 0x000000ffffa57224 */ /* 0x000fe200078e00a4 */
[----:B--2---:R0:W-:Y:S02]  /*59080*/  STL [R1+0x828], R89 ;  /* 0x0008285901007387 */ /* 0x0041e40000100800 */
[----:B0-----:R-:W-:Y:S02]  /*59090*/  IMAD.MOV.U32 R89, RZ, RZ, R88 ;  /* 0x000000ffff597224 */ /* 0x001fe400078e0058 */
.L_x_33008:
[----:B0-----:R-:W-:Y:S05]  /*590a0*/  BSYNC B1 ;  /* 0x0000000000017941 */ /* 0x001fea0003800000 */
.L_x_33006:
        /* <DEDUP_REMOVED lines=12> */
.L_x_33010:
[----:B0-----:R-:W2:Y:S01]  /*59170*/  LDL.LU R88, [R1+0x828] ;  /* 0x0008280001587983 */ /* 0x001ea20000300800 */
[----:B------:R-:W-:Y:S02]  /*59180*/  IMAD.MOV.U32 R252, RZ, RZ, R0 ;  /* 0x000000fffffc7224 */ /* 0x000fe400078e0000 */
[----:B------:R-:W-:Y:S01]  /*59190*/  IMAD.MOV.U32 R164, RZ, RZ, R167 ;  /* 0x000000ffffa47224 */ /* 0x000fe200078e00a7 */
[----:B--2---:R0:W-:Y:S02]  /*591a0*/  STL [R1+0x82c], R88 ;  /* 0x00082c5801007387 */ /* 0x0041e40000100800 */
[----:B0-----:R-:W-:Y:S02]  /*591b0*/  IMAD.MOV.U32 R88, RZ, RZ, R87 ;  /* 0x000000ffff587224 */ /* 0x001fe400078e0057 */
.L_x_33011:
[----:B0-----:R-:W-:Y:S05]  /*591c0*/  BSYNC B1 ;  /* 0x0000000000017941 */ /* 0x001fea0003800000 */
.L_x_33009:
        /* <DEDUP_REMOVED lines=12> */
.L_x_33013:
[----:B0-----:R-:W2:Y:S01]  /*59290*/  LDL.LU R87, [R1+0x82c] ;  /* 0x00082c0001577983 */ /* 0x001ea20000300800 */
[----:B------:R-:W-:Y:S02]  /*592a0*/  IMAD.MOV.U32 R0, RZ, RZ, R252 ;  /* 0x000000ffff007224 */ /* 0x000fe400078e00fc */
[----:B------:R-:W-:Y:S01]  /*592b0*/  IMAD.MOV.U32 R167, RZ, RZ, R166 ;  /* 0x000000ffffa77224 */ /* 0x000fe200078e00a6 */
[----:B--2---:R0:W-:Y:S02]  /*592c0*/  STL [R1+0x828], R87 ;  /* 0x0008285701007387 */ /* 0x0041e40000100800 */
[----:B0-----:R-:W-:Y:S02]  /*592d0*/  IMAD.MOV.U32 R87, RZ, RZ, R86 ;  /* 0x000000ffff577224 */ /* 0x001fe400078e0056 */
.L_x_33014:
[----:B0-----:R-:W-:Y:S05]  /*592e0*/  BSYNC B1 ;  /* 0x0000000000017941 */ /* 0x001fea0003800000 */
.L_x_33012:
        /* <DEDUP_REMOVED lines=12> */
.L_x_33016:
[----:B0-----:R-:W2:Y:S01]  /*593b0*/  LDL.LU R86, [R1+0x828] ;  /* 0x0008280001567983 */ /* 0x001ea20000300800 */
[----:B------:R-:W-:Y:S01]  /*593c0*/  MOV R252, R0 ;  /* 0x0000000000fc7202 */ /* 0x000fe20000000f00 */
[----:B------:R-:W-:Y:S02]  /*593d0*/  IMAD.MOV.U32 R166, RZ, RZ, R169 ;  /* 0x000000ffffa67224 */ /* 0x000fe400078e00a9 */
[----:B--2---:R0:W-:Y:S02]  /*593e0*/  STL [R1+0x82c], R86 ;  /* 0x00082c5601007387 */ /* 0x0041e40000100800 */
[----:B0-----:R-:W-:Y:S02]  /*593f0*/  IMAD.MOV.U32 R86, RZ, RZ, R85 ;  /* 0x000000ffff567224 */ /* 0x001fe400078e0055 */
.L_x_33017:
[----:B0-----:R-:W-:Y:S05]  /*59400*/  BSYNC B1 ;  /* 0x0000000000017941 */ /* 0x001fea0003800000 */
.L_x_33015:
        /* <DEDUP_REMOVED lines=12> */
.L_x_33019:
[----:B0-----:R-:W2:Y:S01]  /*594d0*/  LDL.LU R85, [R1+0x82c] ;  /* 0x00082c0001557983 */ /* 0x001ea20000300800 */
[----:B------:R-:W-:Y:S01]  /*594e0*/  IMAD.MOV.U32 R0, RZ, RZ, R252 ;  /* 0x000000ffff007224 */ /* 0x000fe200078e00fc */
[----:B------:R-:W-:Y:S02]  /*594f0*/  MOV R169, R168 ;  /* 0x000000a800a97202 */ /* 0x000fe40000000f00 */
[----:B--2---:R0:W-:Y:S02]  /*59500*/  STL [R1+0x828], R85 ;  /* 0x0008285501007387 */ /* 0x0041e40000100800 */
[----:B0-----:R-:W-:Y:S02]  /*59510*/  IMAD.MOV.U32 R85, RZ, RZ, R84 ;  /* 0x000000ffff557224 */ /* 0x001fe400078e0054 */
.L_x_33020:
[----:B0-----:R-:W-:Y:S05]  /*59520*/  BSYNC B1 ;  /* 0x0000000000017941 */ /* 0x001fea0003800000 */
.L_x_33018:
        /* <DEDUP_REMOVED lines=12> */
.L_x_33022:
[----:B0-----:R-:W2:Y:S01]  /*595f0*/  LDL.LU R84, [R1+0x828] ;  /* 0x0008280001547983 */ /* 0x001ea20000300800 */
[----:B------:R-:W-:Y:S02]  /*59600*/  IMAD.MOV.U32 R252, RZ, RZ, R0 ;  /* 0x000000fffffc7224 */ /* 0x000fe400078e0000 */
[----:B------:R-:W-:Y:S01]  /*59610*/  IMAD.MOV.U32 R168, RZ, RZ, R171 ;  /* 0x000000ffffa87224 */ /* 0x000fe200078e00ab */
[----:B--2---:R0:W-:Y:S02]  /*59620*/  STL [R1+0x82c], R84 ;  /* 0x00082c5401007387 */ /* 0x0041e40000100800 */
[----:B0-----:R-:W-:Y:S02]  /*59630*/  MOV R84, R83 ;  /* 0x0000005300547202 */ /* 0x001fe40000000f00 */
.L_x_33023:
[----:B0-----:R-:W-:Y:S05]  /*59640*/  BSYNC B1 ;  /* 0x0000000000017941 */ /* 0x001fea0003800000 */
.L_x_33021:
        /* <DEDUP_REMOVED lines=12> */
.L_x_33025:
[----:B0-----:R-:W2:Y:S01]  /*59710*/  LDL.LU R83, [R1+0x82c] ;  /* 0x00082c0001537983 */ /* 0x001ea20000300800 */
[----:B------:R-:W-:Y:S02]  /*59720*/  IMAD.MOV.U32 R0, RZ, RZ, R252 ;  /* 0x000000ffff007224 */ /* 0x000fe400078e00fc */
[----:B------:R-:W-:Y:S01]  /*59730*/  IMAD.MOV.U32 R171, RZ, RZ, R170 ;  /* 0x000000ffffab7224 */ /* 0x000fe200078e00aa */
[----:B--2---:R0:W-:Y:S02]  /*59740*/  STL [R1+0x828], R83 ;  /* 0x0008285301007387 */ /* 0x0041e40000100800 */
[----:B0-----:R-:W-:Y:S02]  /*59750*/  IMAD.MOV.U32 R83, RZ, RZ, R82 ;  /* 0x000000ffff537224 */ /* 0x001fe400078e0052 */
.L_x_33026:
[----:B0-----:R-:W-:Y:S05]  /*59760*/  BSYNC B1 ;  /* 0x0000000000017941 */ /* 0x001fea0003800000 */
.L_x_33024:
        /* <DEDUP_REMOVED lines=12> */
.L_x_33028:
[----:B0-----:R-:W2:Y:S01]  /*59830*/  LDL.LU R82, [R1+0x828] ;  /* 0x0008280001527983 */ /* 0x001ea20000300800 */
[----:B------:R-:W-:Y:S02]  /*59840*/  IMAD.MOV.U32 R252, RZ, RZ, R0 ;  /* 0x000000fffffc7224 */ /* 0x000fe400078e0000 */
[----:B------:R-:W-:Y:S01]  /*59850*/  IMAD.MOV.U32 R170, RZ, RZ, R173 ;  /* 0x000000ffffaa7224 */ /* 0x000fe200078e00ad */
[----:B--2---:R0:W-:Y:S02]  /*59860*/  STL [R1+0x82c], R82 ;  /* 0x00082c5201007387 */ /* 0x0041e40000100800 */
[----:B0-----:R-:W-:Y:S02]  /*59870*/  IMAD.MOV.U32 R82, RZ, RZ, R81 ;  /* 0x000000ffff527224 */ /* 0x001fe400078e0051 */
.L_x_33029:
[----:B0-----:R-:W-:Y:S05]  /*59880*/  BSYNC B1 ;  /* 0x0000000000017941 */ /* 0x001fea0003800000 */
.L_x_33027:
        /* <DEDUP_REMOVED lines=12> */
.L_x_33031:
[----:B0-----:R-:W2:Y:S01]  /*59950*/  LDL.LU R81, [R1+0x82c] ;  /* 0x00082c0001517983 */ /* 0x001ea20000300800 */
[----:B------:R-:W-:Y:S02]  /*59960*/  IMAD.MOV.U32 R0, RZ, RZ, R252 ;  /* 0x000000ffff007224 */ /* 0x000fe400078e00fc */
[----:B------:R-:W-:Y:S01]  /*59970*/  IMAD.MOV.U32 R173, RZ, RZ, R172 ;  /* 0x000000ffffad7224 */ /* 0x000fe200078e00ac */
[----:B--2---:R0:W-:Y:S02]  /*59980*/  STL [R1+0x828], R81 ;  /* 0x0008285101007387 */ /* 0x0041e40000100800 */
[----:B0-----:R-:W-:Y:S02]  /*59990*/  IMAD.MOV.U32 R81, RZ, RZ, R80 ;  /* 0x000000ffff517224 */ /* 0x001fe400078e0050 */
.L_x_33032:
[----:B0-----:R-:W-:Y:S05]  /*599a0*/  BSYNC B1 ;  /* 0x0000000000017941 */ /* 0x001fea0003800000 */
.L_x_33030:
        /* <DEDUP_REMOVED lines=12> */
.L_x_33034:
[----:B0-----:R-:W2:Y:S01]  /*59a70*/  LDL.LU R80, [R1+0x828] ;  /* 0x0008280001507983 */ /* 0x001ea20000300800 */
[----:B------:R-:W-:Y:S02]  /*59a80*/  IMAD.MOV.U32 R252, RZ, RZ, R0 ;  /* 0x000000fffffc7224 */ /* 0x000fe400078e0000 */
[----:B------:R-:W-:Y:S01]  /*59a90*/  IMAD.MOV.U32 R172, RZ, RZ, R175 ;  /* 0x000000ffffac7224 */ /* 0x000fe200078e00af */
[----:B--2---:R0:W-:Y:S02]  /*59aa0*/  STL [R1+0x82c], R80 ;  /* 0x00082c5001007387 */ /* 0x0041e40000100800 */
[----:B0-----:R-:W-:Y:S02]  /*59ab0*/  IMAD.MOV.U32 R80, RZ, RZ, R79 ;  /* 0x000000ffff507224 */ /* 0x001fe400078e004f */
.L_x_33035:
[----:B0-----:R-:W-:Y:S05]  /*59ac0*/  BSYNC B1 ;  /* 0x0000000000017941 */ /* 0x001fea0003800000 */
.L_x_33033:
        /* <DEDUP_REMOVED lines=12> */
.L_x_33037:
[----:B0-----:R-:W2:Y:S01]  /*59b90*/  LDL.LU R79, [R1+0x82c] ;  /* 0x00082c00014f7983 */ /* 0x001ea20000300800 */
[----:B------:R-:W-:Y:S01]  /*59ba0*/  MOV R0, R252 ;  /* 0x000000fc00007202 */ /* 0x000fe20000000f00 */
[----:B------:R-:W-:Y:S02]  /*59bb0*/  IMAD.MOV.U32 R175, RZ, RZ, R174 ;  /* 0x000000ffffaf7224 */ /* 0x000fe400078e00ae */
[----:B--2---:R0:W-:Y:S02]  /*59bc0*/  STL [R1+0x828], R79 ;  /* 0x0008284f01007387 */ /* 0x0041e40000100800 */
[----:B0-----:R-:W-:Y:S02]  /*59bd0*/  IMAD.MOV.U32 R79, RZ, RZ, R78 ;  /* 0x000000ffff4f7224 */ /* 0x001fe400078e004e */
.L_x_33038:
[----:B0-----:R-:W-:Y:S05]  /*59be0*/  BSYNC B1 ;  /* 0x0000000000017941 */ /* 0x001fea0003800000 */
.L_x_33036:
        /* <DEDUP_REMOVED lines=12> */
.L_x_33040:
[----:B0-----:R-:W2:Y:S01]  /*59cb0*/  LDL.LU R78, [R1+0x828] ;  /* 0x00082800014e7983 */ /* 0x001ea20000300800 */
[----:B------:R-:W-:Y:S01]  /*59cc0*/  IMAD.MOV.U32 R252, RZ, RZ, R0 ;  /* 0x000000fffffc7224 */ /* 0x000fe200078e0000 */
[----:B------:R-:W-:Y:S02]  /*59cd0*/  MOV R174, R177 ;  /* 0x000000b100ae7202 */ /* 0x000fe40000000f00 */
[----:B--2---:R0:W-:Y:S02]  /*59ce0*/  STL [R1+0x82c], R78 ;  /* 0x00082c4e01007387 */ /* 0x0041e40000100800 */
[----:B0-----:R-:W-:Y:S02]  /*59cf0*/  IMAD.MOV.U32 R78, RZ, RZ, R77 ;  /* 0x000000ffff4e7224 */ /* 0x001fe400078e004d */
.L_x_33041:
[----:B0-----:R-:W-:Y:S05]  /*59d00*/  BSYNC B1 ;  /* 0x0000000000017941 */ /* 0x001fea0003800000 */
.L_x_33039:
        /* <DEDUP_REMOVED lines=12> */
.L_x_33043:
[----:B0-----:R-:W2:Y:S01]  /*59dd0*/  LDL.LU R77, [R1+0x82c] ;  /* 0x00082c00014d7983 */ /* 0x001ea20000300800 */
[----:B------:R-:W-:Y:S02]  /*59de0*/  IMAD.MOV.U32 R0, RZ, RZ, R252 ;  /* 0x000000ffff007224 */ /* 0x000fe400078e00fc */
[----:B------:R-:W-:Y:S01]  /*59df0*/  IMAD.MOV.U32 R177, RZ, RZ, R176 ;  /* 0x000000ffffb17224 */ /* 0x000fe200078e00b0 */
[----:B--2---:R0:W-:Y:S02]  /*59e00*/  STL [R1+0x828], R77 ;  /* 0x0008284d01007387 */ /* 0x0041e40000100800 */
[----:B0-----:R-:W-:Y:S02]  /*59e10*/  MOV R77, R76 ;  /* 0x0000004c004d7202 */ /* 0x001fe40000000f00 */
.L_x_33044:
[----:B0-----:R-:W-:Y:S05]  /*59e20*/  BSYNC B1 ;  /* 0x0000000000017941 */ /* 0x001fea0003800000 */
.L_x_33042:
        /* <DEDUP_REMOVED lines=12> */
.L_x_33046:
[----:B0-----:R-:W2:Y:S01]  /*59ef0*/  LDL.LU R76, [R1+0x828] ;  /* 0x00082800014c7983 */ /* 0x001ea20000300800 */
[----:B------:R-:W-:Y:S02]  /*59f00*/  IMAD.MOV.U32 R252, RZ, RZ, R0 ;  /* 0x000000fffffc7224 */ /* 0x000fe400078e0000 */
[----:B------:R-:W-:Y:S01]  /*59f10*/  IMAD.MOV.U32 R176, RZ, RZ, R179 ;  /* 0x000000ffffb07224 */ /* 0x000fe200078e00b3 */
[----:B--2---:R0:W-:Y:S02]  /*59f20*/  STL [R1+0x82c], R76 ;  /* 0x00082c4c01007387 */ /* 0x0041e40000100800 */
[----:B0-----:R-:W-:Y:S02]  /*59f30*/  IMAD.MOV.U32 R76, RZ, RZ, R75 ;  /* 0x000000ffff4c7224 */ /* 0x001fe400078e004b */
.L_x_33047:
[----:B0-----:R-:W-:Y:S05]  /*59f40*/  BSYNC B1 ;  /* 0x0000000000017941 */ /* 0x001fea0003800000 */
.L_x_33045:
        /* <DEDUP_REMOVED lines=12> */
.L_x_33049:
[----:B0-----:R-:W2:Y:S01]  /*5a010*/  LDL.LU R75, [R1+0x82c] ;  /* 0x00082c00014b7983 */ /* 0x001ea20000300800 */
[----:B------:R-:W-:Y:S02]  /*5a020*/  IMAD.MOV.U32 R0, RZ, RZ, R252 ;  /* 0x000000ffff007224 */ /* 0x000fe400078e00fc */
[----:B------:R-:W-:Y:S01]  /*5a030*/  IMAD.MOV.U32 R179, RZ, RZ, R178 ;  /* 0x000000ffffb37224 */ /* 0x000fe200078e00b2 */
[----:B--2---:R0:W-:Y:S02]  /*5a040*/  STL [R1+0x828], R75 ;  /* 0x0008284b01007387 */ /* 0x0041e40000100800 */
[----:B0-----:R-:W-:Y:S02]  /*5a050*/  IMAD.MOV.U32 R75, RZ, RZ, R74 ;  /* 0x000000ffff4b7224 */ /* 0x001fe400078e004a */
.L_x_33050:
[----:B0-----:R-:W-:Y:S05]  /*5a060*/  BSYNC B1 ;  /* 0x0000000000017941 */ /* 0x001fea0003800000 */
.L_x_33048:
        /* <DEDUP_REMOVED lines=12> */
.L_x_33052:
[----:B0-----:R-:W2:Y:S01]  /*5a130*/  LDL.LU R74, [R1+0x828] ;  /* 0x00082800014a7983 */ /* 0x001ea20000300800 */
[----:B------:R-:W-:Y:S02]  /*5a140*/  IMAD.MOV.U32 R252, RZ, RZ, R0 ;  /* 0x000000fffffc7224 */ /* 0x000fe400078e0000 */
[----:B------:R-:W-:Y:S01]  /*5a150*/  IMAD.MOV.U32 R178, RZ, RZ, R181 ;  /* 0x000000ffffb27224 */ /* 0x000fe200078e00b5 */
[----:B--2---:R0:W-:Y:S02]  /*5a160*/  STL [R1+0x82c], R74 ;  /* 0x00082c4a01007387 */ /* 0x0041e40000100800 */
[----:B0-----:R-:W-:Y:S02]  /*5a170*/  IMAD.MOV.U32 R74, RZ, RZ, R73 ;  /* 0x000000ffff4a7224 */ /* 0x001fe400078e0049 */
.L_x_33053:
[----:B0-----:R-:W-:Y:S05]  /*5a180*/  BSYNC B1 ;  /* 0x0000000000017941 */ /* 0x001fea0003800000 */
.L_x_33051:
        /* <DEDUP_REMOVED lines=12> */
.L_x_33055:
[----:B0-----:R-:W2:Y:S01]  /*5a250*/  LDL.LU R73, [R1+0x82c] ;  /* 0x00082c0001497983 */ /* 0x001ea20000300800 */
[----:B------:R-:W-:Y:S02]  /*5a260*/  IMAD.MOV.U32 R0, RZ, RZ, R252 ;  /* 0x000000ffff007224 */ /* 0x000fe400078e00fc */
[----:B------:R-:W-:Y:S01]  /*5a270*/  IMAD.MOV.U32 R181, RZ, RZ, R180 ;  /* 0x000000ffffb57224 */ /* 0x000fe200078e00b4 */
[----:B--2---:R0:W-:Y:S02]  /*5a280*/  STL [R1+0x828], R73 ;  /* 0x0008284901007387 */ /* 0x0041e40000100800 */
[----:B0-----:R-:W-:Y:S02]  /*5a290*/  IMAD.MOV.U32 R73, RZ, RZ, R72 ;  /* 0x000000ffff497224 */ /* 0x001fe400078e0048 */
.L_x_33056:
[----:B0-----:R-:W-:Y:S05]  /*5a2a0*/  BSYNC B1 ;  /* 0x0000000000017941 */ /* 0x001fea0003800000 */
.L_x_33054:
        /* <DEDUP_REMOVED lines=12> */
.L_x_33058:
[----:B0-----:R-:W2:Y:S01]  /*5a370*/  LDL.LU R72, [R1+0x828] ;  /* 0x0008280001487983 */ /* 0x001ea20000300800 */
[----:B------:R-:W-:Y:S01]  /*5a380*/  MOV R252, R0 ;  /* 0x0000000000fc7202 */ /* 0x000fe20000000f00 */
[----:B------:R-:W-:Y:S02]  /*5a390*/  IMAD.MOV.U32 R180, RZ, RZ, R183 ;  /* 0x000000ffffb47224 */ /* 0x000fe400078e00b7 */
[----:B--2---:R0:W-:Y:S02]  /*5a3a0*/  STL [R1+0x82c], R72 ;  /* 0x00082c4801007387 */ /* 0x0041e40000100800 */
[----:B0-----:R-:W-:Y:S02]  /*5a3b0*/  IMAD.MOV.U32 R72, RZ, RZ, R71 ;  /* 0x000000ffff487224 */ /* 0x001fe400078e0047 */
.L_x_33059:
[----:B0-----:R-:W-:Y:S05]  /*5a3c0*/  BSYNC B1 ;  /* 0x0000000000017941 */ /* 0x001fea0003800000 */
.L_x_33057:
        /* <DEDUP_REMOVED lines=12> */
.L_x_33061:
[----:B0-----:R-:W2:Y:S01]  /*5a490*/  LDL.LU R71, [R1+0x82c] ;  /* 0x00082c0001477983 */ /* 0x001ea20000300800 */
[----:B------:R-:W-:Y:S01]  /*5a4a0*/  IMAD.MOV.U32 R0, RZ, RZ, R252 ;  /* 0x000000ffff007224 */ /* 0x000fe200078e00fc */
[----:B------:R-:W-:Y:S02]  /*5a4b0*/  MOV R183, R182 ;  /* 0x000000b600b77202 */ /* 0x000fe40000000f00 */
[----:B--2---:R0:W-:Y:S02]  /*5a4c0*/  STL [R1+0x828], R71 ;  /* 0x0008284701007387 */ /* 0x0041e40000100800 */
[----:B0-----:R-:W-:Y:S02]  /*5a4d0*/  IMAD.MOV.U32 R71, RZ, RZ, R70 ;  /* 0x000000ffff477224 */ /* 0x001fe400078e0046 */
.L_x_33062:
[----:B0-----:R-:W-:Y:S05]  /*5a4e0*/  BSYNC B1 ;  /* 0x0000000000017941 */ /* 0x001fea0003800000 */
.L_x_33060:
        /* <DEDUP_REMOVED lines=12> */
.L_x_33064:
[----:B0-----:R-:W2:Y:S01]  /*5a5b0*/  LDL.LU R70, [R1+0x828] ;  /* 0x0008280001467983 */ /* 0x001ea20000300800 */
[----:B------:R-:W-:Y:S02]  /*5a5c0*/  IMAD.MOV.U32 R252, RZ, RZ, R0 ;  /* 0x000000fffffc7224 */ /* 0x000fe400078e0000 */
[----:B------:R-:W-:Y:S01]  /*5a5d0*/  IMAD.MOV.U32 R182, RZ, RZ, R185 ;  /* 0x000000ffffb67224 */ /* 0x000fe200078e00b9 */
[----:B--2---:R0:W-:Y:S02]  /*5a5e0*/  STL [R1+0x82c], R70 ;  /* 0x00082c4601007387 */ /* 0x0041e40000100800 */
[----:B0-----:R-:W-:Y:S02]  /*5a5f0*/  MOV R70, R69 ;  /* 0x0000004500467202 */ /* 0x001fe40000000f00 */
.L_x_33065:
[----:B0-----:R-:W-:Y:S05]  /*5a600*/  BSYNC B1 ;  /* 0x0000000000017941 */ /* 0x001fea0003800000 */
.L_x_33063:
        /* <DEDUP_REMOVED lines=12> */
.L_x_33067:
[----:B0-----:R-:W2:Y:S01]  /*5a6d0*/  LDL.LU R69, [R1+0x82c] ;  /* 0x00082c0001457983 */ /* 0x001ea20000300800 */
[----:B------:R-:W-:Y:S02]  /*5a6e0*/  IMAD.MOV.U32 R0, RZ, RZ, R252 ;  /* 0x000000ffff007224 */ /* 0x000fe400078e00fc */
[----:B------:R-:W-:Y:S01]  /*5a6f0*/  IMAD.MOV.U32 R185, RZ, RZ, R184 ;  /* 0x000000ffffb97224 */ /* 0x000fe200078e00b8 */
[----:B--2---:R0:W-:Y:S02]  /*5a700*/  STL [R1+0x828], R69 ;  /* 0x0008284501007387 */ /* 0x0041e40000100800 */
[----:B0-----:R-:W-:Y:S02]  /*5a710*/  IMAD.MOV.U32 R69, RZ, RZ, R68 ;  /* 0x000000ffff457224 */ /* 0x001fe400078e0044 */
.L_x_33068:
[----:B0-----:R-:W-:Y:S05]  /*5a720*/  BSYNC B1 ;  /* 0x0000000000017941 */ /* 0x001fea0003800000 */
.L_x_33066:
        /* <DEDUP_REMOVED lines=12> */
.L_x_33070:
[----:B0-----:R-:W2:Y:S01]  /*5a7f0*/  LDL.LU R68, [R1+0x828] ;  /* 0x0008280001447983 */ /* 0x001ea20000300800 */
[----:B------:R-:W-:Y:S02]  /*5a800*/  IMAD.MOV.U32 R252, RZ, RZ, R0 ;  /* 0x000000fffffc7224 */ /* 0x000fe400078e0000 */
[----:B------:R-:W-:Y:S01]  /*5a810*/  IMAD.MOV.U32 R184, RZ, RZ, R187 ;  /* 0x000000ffffb87224 */ /* 0x000fe200078e00bb */
[----:B--2---:R0:W-:Y:S02]  /*5a820*/  STL [R1+0x82c], R68 ;  /* 0x00082c4401007387 */ /* 0x0041e40000100800 */
[----:B0-----:R-:W-:Y:S02]  /*5a830*/  IMAD.MOV.U32 R68, RZ, RZ, R67 ;  /* 0x000000ffff447224 */ /* 0x001fe400078e0043 */
.L_x_33071:
[----:B0-----:R-:W-:Y:S05]  /*5a840*/  BSYNC B1 ;  /* 0x0000000000017941 */ /* 0x001fea0003800000 */
.L_x_33069:
        /* <DEDUP_REMOVED lines=12> */
.L_x_33073:
[----:B0-----:R-:W2:Y:S01]  /*5a910*/  LDL.LU R67, [R1+0x82c] ;  /* 0x00082c0001437983 */ /* 0x001ea20000300800 */
[----:B------:R-:W-:Y:S02]  /*5a920*/  IMAD.MOV.U32 R0, RZ, RZ, R252 ;  /* 0x000000ffff007224 */ /* 0x000fe400078e00fc */
[----:B------:R-:W-:Y:S01]  /*5a930*/  IMAD.MOV.U32 R187, RZ, RZ, R186 ;  /* 0x000000ffffbb7224 */ /* 0x000fe200078e00ba */
[----:B--2---:R0:W-:Y:S02]  /*5a940*/  STL [R1+0x828], R67 ;  /* 0x0008284301007387 */ /* 0x0041e40000100800 */
[----:B0-----:R-:W-:Y:S02]  /*5a950*/  IMAD.MOV.U32 R67, RZ, RZ, R66 ;  /* 0x000000ffff437224 */ /* 0x001fe400078e0042 */
.L_x_33074:
[----:B0-----:R-:W-:Y:S05]  /*5a960*/  BSYNC B1 ;  /* 0x0000000000017941 */ /* 0x001fea0003800000 */
.L_x_33072:
        /* <DEDUP_REMOVED lines=12> */
.L_x_33076:
[----:B0-----:R-:W2:Y:S01]  /*5aa30*/  LDL.LU R66, [R1+0x828] ;  /* 0x0008280001427983 */ /* 0x001ea20000300800 */
[----:B------:R-:W-:Y:S02]  /*5aa40*/  IMAD.MOV.U32 R252, RZ, RZ, R0 ;  /* 0x000000fffffc7224 */ /* 0x000fe400078e0000 */
[----:B------:R-:W-:Y:S01]  /*5aa50*/  IMAD.MOV.U32 R186, RZ, RZ, R189 ;  /* 0x000000ffffba7224 */ /* 0x000fe200078e00bd */
[----:B--2---:R0:W-:Y:S02]  /*5aa60*/  STL [R1+0x82c], R66 ;  /* 0x00082c4201007387 */ /* 0x0041e40000100800 */
[----:B0-----:R-:W-:Y:S02]  /*5aa70*/  IMAD.MOV.U32 R66, RZ, RZ, R65 ;  /* 0x000000ffff427224 */ /* 0x001fe400078e0041 */
.L_x_33077:
[----:B0-----:R-:W-:Y:S05]  /*5aa80*/  BSYNC B1 ;  /* 0x0000000000017941 */ /* 0x001fea0003800000 */
.L_x_33075:
        /* <DEDUP_REMOVED lines=12> */
.L_x_33079:
[----:B0-----:R-:W2:Y:S01]  /*5ab50*/  LDL.LU R65, [R1+0x82c] ;  /* 0x00082c0001417983 */ /* 0x001ea20000300800 */
[----:B------:R-:W-:Y:S01]  /*5ab60*/  MOV R0, R252 ;  /* 0x000000fc00007202 */ /* 0x000fe20000000f00 */
[----:B------:R-:W-:Y:S02]  /*5ab70*/  IMAD.MOV.U32 R189, RZ, RZ, R188 ;  /* 0x000000ffffbd7224 */ /* 0x000fe400078e00bc */
[----:B--2---:R0:W-:Y:S02]  /*5ab80*/  STL [R1+0x828], R65 ;  /* 0x0008284101007387 */ /* 0x0041e40000100800 */
[----:B0-----:R-:W-:Y:S02]  /*5ab90*/  IMAD.MOV.U32 R65, RZ, RZ, R64 ;  /* 0x000000ffff417224 */ /* 0x001fe400078e0040 */
.L_x_33080:
[----:B0-----:R-:W-:Y:S05]  /*5aba0*/  BSYNC B1 ;  /* 0x0000000000017941 */ /* 0x001fea0003800000 */
.L_x_33078:
        /* <DEDUP_REMOVED lines=12> */
.L_x_33082:
[----:B0-----:R-:W2:Y:S01]  /*5ac70*/  LDL.LU R64, [R1+0x828] ;  /* 0x0008280001407983 */ /* 0x001ea20000300800 */
[----:B------:R-:W-:Y:S01]  /*5ac80*/  IMAD.MOV.U32 R252, RZ, RZ, R0 ;  /* 0x000000fffffc7224 */ /* 0x000fe200078e0000 */
[----:B------:R-:W-:Y:S02]  /*5ac90*/  MOV R188, R191 ;  /* 0x000000bf00bc7202 */ /* 0x000fe40000000f00 */
[----:B--2---:R0:W-:Y:S02]  /*5aca0*/  STL [R1+0x82c], R64 ;  /* 0x00082c4001007387 */ /* 0x0041e40000100800 */
[----:B0-----:R-:W-:Y:S02]  /*5acb0*/  IMAD.MOV.U32 R64, RZ, RZ, R63 ;  /* 0x000000ffff407224 */ /* 0x001fe400078e003f */
.L_x_33083:
[----:B0-----:R-:W-:Y:S05]  /*5acc0*/  BSYNC B1 ;  /* 0x0000000000017941 */ /* 0x001fea0003800000 */
.L_x_33081:
        /* <DEDUP_REMOVED lines=12> */
.L_x_33085:
[----:B0-----:R-:W2:Y:S01]  /*5ad90*/  LDL.LU R63, [R1+0x82c] ;  /* 0x00082c00013f7983 */ /* 0x001ea20000300800 */
[----:B------:R-:W-:Y:S02]  /*5ada0*/  IMAD.MOV.U32 R0, RZ, RZ, R252 ;  /* 0x000000ffff007224 */ /* 0x000fe400078e00fc */
[----:B------:R-:W-:Y:S01]  /*5adb0*/  IMAD.MOV.U32 R191, RZ, RZ, R190 ;  /* 0x000000ffffbf7224 */ /* 0x000fe200078e00be */
[----:B--2---:R0:W-:Y:S02]  /*5adc0*/  STL [R1+0x828], R63 ;  /* 0x0008283f01007387 */ /* 0x0041e40000100800 */
[----:B0-----:R-:W-:Y:S02]  /*5add0*/  MOV R63, R62 ;  /* 0x0000003e003f7202 */ /* 0x001fe40000000f00 */
.L_x_33086:
[----:B0-----:R-:W-:Y:S05]  /*5ade0*/  BSYNC B1 ;  /* 0x0000000000017941 */ /* 0x001fea0003800000 */
.L_x_33084:
        /* <DEDUP_REMOVED lines=12> */
.L_x_33088:
[----:B0-----:R-:W2:Y:S01]  /*5aeb0*/  LDL.LU R62, [R1+0x828] ;  /* 0x00082800013e7983 */ /* 0x001ea20000300800 */
[----:B------:R-:W-:Y:S02]  /*5aec0*/  IMAD.MOV.U32 R252, RZ, RZ, R0 ;  /* 0x000000fffffc7224 */ /* 0x000fe400078e0000 */
[----:B------:R-:W-:Y:S01]  /*5aed0*/  IMAD.MOV.U32 R190, RZ, RZ, R193 ;  /* 0x000000ffffbe7224 */ /* 0x000fe200078e00c1 */
[----:B--2---:R0:W-:Y:S02]  /*5aee0*/  STL [R1+0x82c], R62 ;  /* 0x00082c3e01007387 */ /* 0x0041e40000100800 */
[----:B0-----:R-:W-:Y:S02]  /*5aef0*/  IMAD.MOV.U32 R62, RZ, RZ, R61 ;  /* 0x000000ffff3e7224 */ /* 0x001fe400078e003d */
.L_x_33089:
[----:B0-----:R-:W-:Y:S05]  /*5af00*/  BSYNC B1 ;  /* 0x0000000000017941 */ /* 0x001fea0003800000 */
.L_x_33087:
        /* <DEDUP_REMOVED lines=12> */
.L_x_33091:
[----:B0-----:R-:W2:Y:S01]  /*5afd0*/  LDL.LU R61, [R1+0x82c] ;  /* 0x00082c00013d7983 */ /* 0x001ea20000300800 */
[----:B------:R-:W-:Y:S02]  /*5afe0*/  IMAD.MOV.U32 R0, RZ, RZ, R252 ;  /* 0x000000ffff007224 */ /* 0x000fe400078e00fc */
[----:B------:R-:W-:Y:S01]  /*5aff0*/  IMAD.MOV.U32 R193, RZ, RZ, R192 ;  /* 0x000000ffffc17224 */ /* 0x000fe200078e00c0 */
[----:B--2---:R0:W-:Y:S02]  /*5b000*/  STL [R1+0x828], R61 ;  /* 0x0008283d01007387 */ /* 0x0041e40000100800 */
[----:B0-----:R-:W-:Y:S02]  /*5b010*/  IMAD.MOV.U32 R61, RZ, RZ, R60 ;  /* 0x000000ffff3d7224 */ /* 0x001fe400078e003c */
.L_x_33092:
[----:B0-----:R-:W-:Y:S05]  /*5b020*/  BSYNC B1 ;  /* 0x0000000000017941 */ /* 0x001fea0003800000 */
.L_x_33090:
        /* <DEDUP_REMOVED lines=12> */
.L_x_33094:
[----:B0-----:R-:W2:Y:S01]  /*5b0f0*/  LDL.LU R60, [R1+0x828] ;  /* 0x00082800013c7983 */ /* 0x001ea20000300800 */
[----:B------:R-:W-:Y:S02]  /*5b100*/  IMAD.MOV.U32 R252, RZ, RZ, R0 ;  /* 0x000000fffffc7224 */ /* 0x000fe400078e0000 */
[----:B------:R-:W-:Y:S01]  /*5b110*/  IMAD.MOV.U32 R192, RZ, RZ, R195 ;  /* 0x000000ffffc07224 */ /* 0x000fe200078e00c3 */
[----:B--2---:R0:W-:Y:S02]  /*5b120*/  STL [R1+0x82c], R60 ;  /* 0x00082c3c01007387 */ /* 0x0041e40000100800 */
[----:B0-----:R-:W-:Y:S02]  /*5b130*/  IMAD.MOV.U32 R60, RZ, RZ, R59 ;  /* 0x000000ffff3c7224 */ /* 0x001fe400078e003b */
.L_x_33095:
[----:B0-----:R-:W-:Y:S05]  /*5b140*/  BSYNC B1 ;  /* 0x0000000000017941 */ /* 0x001fea0003800000 */
.L_x_33093:
        /* <DEDUP_REMOVED lines=12> */
.L_x_33097:
[----:B0-----:R-:W2:Y:S01]  /*5b210*/  LDL.LU R59, [R1+0x82c] ;  /* 0x00082c00013b7983 */ /* 0x001ea20000300800 */
[----:B------:R-:W-:Y:S02]  /*5b220*/  IMAD.MOV.U32 R0, RZ, RZ, R252 ;  /* 0x000000ffff007224 */ /* 0x000fe400078e00fc */
[----:B------:R-:W-:Y:S01]  /*5b230*/  IMAD.MOV.U32 R195, RZ, RZ, R194 ;  /* 0x000000ffffc37224 */ /* 0x000fe200078e00c2 */
[----:B--2---:R0:W-:Y:S02]  /*5b240*/  STL [R1+0x828], R59 ;  /* 0x0008283b01007387 */ /* 0x0041e40000100800 */
[----:B0-----:R-:W-:Y:S02]  /*5b250*/  IMAD.MOV.U32 R59, RZ, RZ, R58 ;  /* 0x000000ffff3b7224 */ /* 0x001fe400078e003a */
.L_x_33098:
[----:B0-----:R-:W-:Y:S05]  /*5b260*/  BSYNC B1 ;  /* 0x0000000000017941 */ /* 0x001fea0003800000 */
.L_x_33096:
        /* <DEDUP_REMOVED lines=12> */
.L_x_33100:
[----:B0-----:R-:W2:Y:S01]  /*5b330*/  LDL.LU R58, [R1+0x828] ;  /* 0x00082800013a7983 */ /* 0x001ea20000300800 */
[----:B------:R-:W-:Y:S01]  /*5b340*/  MOV R252, R0 ;  /* 0x0000000000fc7202 */ /* 0x000fe20000000f00 */
[----:B------:R-:W-:Y:S02]  /*5b350*/  IMAD.MOV.U32 R194, RZ, RZ, R197 ;  /* 0x000000ffffc27224 */ /* 0x000fe400078e00c5 */
[----:B--2---:R0:W-:Y:S02]  /*5b360*/  STL [R1+0x82c], R58 ;  /* 0x00082c3a01007387 */ /* 0x0041e40000100800 */
[----:B0-----:R-:W-:Y:S02]  /*5b370*/  IMAD.MOV.U32 R58, RZ, RZ, R57 ;  /* 0x000000ffff3a7224 */ /* 0x001fe400078e0039 */
.L_x_33101:
[----:B0-----:R-:W-:Y:S05]  /*5b380*/  BSYNC B1 ;  /* 0x0000000000017941 */ /* 0x001fea0003800000 */
.L_x_33099:
        /* <DEDUP_REMOVED lines=12> */
.L_x_33103:
[----:B0-----:R-:W2:Y:S01]  /*5b450*/  LDL.LU R57, [R1+0x82c] ;  /* 0x00082c0001397983 */ /* 0x001ea20000300800 */
[----:B------:R-:W-:Y:S01]  /*5b460*/  IMAD.MOV.U32 R0, RZ, RZ, R252 ;  /* 0x000000ffff007224 */ /* 0x000fe200078e00fc */
[----:B------:R-:W-:Y:S02]  /*5b470*/  MOV R197, R196 ;  /* 0x000000c400c57202 */ /* 0x000fe40000000f00 */
[----:B--2---:R0:W-:Y:S02]  /*5b480*/  STL [R1+0x828], R57 ;  /* 0x0008283901007387 */ /* 0x0041e40000100800 */
[----:B0-----:R-:W-:Y:S02]  /*5b490*/  IMAD.MOV.U32 R57, RZ, RZ, R56 ;  /* 0x000000ffff397224 */ /* 0x001fe400078e0038 */
.L_x_33104:
[----:B0-----:R-:W-:Y:S05]  /*5b4a0*/  BSYNC B1 ;  /* 0x0000000000017941 */ /* 0x001fea0003800000 */
.L_x_33102:
        /* <DEDUP_REMOVED lines=12> */
.L_x_33106:
[----:B0-----:R-:W2:Y:S01]  /*5b570*/  LDL.LU R56, [R1+0x828] ;  /* 0x0008280001387983 */ /* 0x001ea20000300800 */
[----:B------:R-:W-:Y:S02]  /*5b580*/  IMAD.MOV.U32 R252, RZ, RZ, R0 ;  /* 0x000000fffffc7224 */ /* 0x000fe400078e0000 */
[----:B------:R-:W-:Y:S01]  /*5b590*/  IMAD.MOV.U32 R196, RZ, RZ, R199 ;  /* 0x000000ffffc47224 */ /* 0x000fe200078e00c7 */
[----:B--2---:R0:W-:Y:S02]  /*5b5a0*/  STL [R1+0x82c], R56 ;  /* 0x00082c3801007387 */ /* 0x0041e40000100800 */
[----:B0-----:R-:W-:Y:S02]  /*5b5b0*/  MOV R56, R55 ;  /* 0x0000003700387202 */ /* 0x001fe40000000f00 */
.L_x_33107:
[----:B0-----:R-:W-:Y:S05]  /*5b5c0*/  BSYNC B1 ;  /* 0x0000000000017941 */ /* 0x001fea0003800000 */
.L_x_33105:
        /* <DEDUP_REMOVED lines=12> */
.L_x_33109:
[----:B0-----:R-:W2:Y:S01]  /*5b690*/  LDL.LU R55, [R1+0x82c] ;  /* 0x00082c0001377983 */ /* 0x001ea20000300800 */
[----:B------:R-:W-:Y:S02]  /*5b6a0*/  IMAD.MOV.U32 R0, RZ, RZ, R252 ;  /* 0x000000ffff007224 */ /* 0x000fe400078e00fc */
[----:B------:R-:W-:Y:S01]  /*5b6b0*/  IMAD.MOV.U32 R199, RZ, RZ, R198 ;  /* 0x000000ffffc77224 */ /* 0x000fe200078e00c6 */
[----:B--2---:R0:W-:Y:S02]  /*5b6c0*/  STL [R1+0x828], R55 ;  /* 0x0008283701007387 */ /* 0x0041e40000100800 */
[----:B0-----:R-:W-:Y:S02]  /*5b6d0*/  IMAD.MOV.U32 R55, RZ, RZ, R54 ;  /* 0x000000ffff377224 */ /* 0x001fe400078e0036 */
.L_x_33110:
[----:B0-----:R-:W-:Y:S05]  /*5b6e0*/  BSYNC B1 ;  /* 0x0000000000017941 */ /* 0x001fea0003800000 */
.L_x_33108:
        /* <DEDUP_REMOVED lines=12> */
.L_x_33112:
[----:B0-----:R-:W2:Y:S01]  /*5b7b0*/  LDL.LU R54, [R1+0x828] ;  /* 0x0008280001367983 */ /* 0x001ea20000300800 */
[----:B------:R-:W-:Y:S02]  /*5b7c0*/  IMAD.MOV.U32 R252, RZ, RZ, R0 ;  /* 0x000000fffffc7224 */ /* 0x000fe400078e0000 */
[----:B------:R-:W-:Y:S01]  /*5b7d0*/  IMAD.MOV.U32 R198, RZ, RZ, R201 ;  /* 0x000000ffffc67224 */ /* 0x000fe200078e00c9 */
[----:B--2---:R0:W-:Y:S02]  /*5b7e0*/  STL [R1+0x82c], R54 ;  /* 0x00082c3601007387 */ /* 0x0041e40000100800 */
[----:B0-----:R-:W-:Y:S02]  /*5b7f0*/  IMAD.MOV.U32 R54, RZ, RZ, R53 ;  /* 0x000000ffff367224 */ /* 0x001fe400078e0035 */
.L_x_33113:
[----:B0-----:R-:W-:Y:S05]  /*5b800*/  BSYNC B1 ;  /* 0x0000000000017941 */ /* 0x001fea0003800000 */
.L_x_33111:
        /* <DEDUP_REMOVED lines=12> */
.L_x_33115:
[----:B0-----:R-:W2:Y:S01]  /*5b8d0*/  LDL.LU R53, [R1+0x82c] ;  /* 0x00082c0001357983 */ /* 0x001ea20000300800 */
[----:B------:R-:W-:Y:S02]  /*5b8e0*/  IMAD.MOV.U32 R0, RZ, RZ, R252 ;  /* 0x000000ffff007224 */ /* 0x000fe400078e00fc */
[----:B------:R-:W-:Y:S01]  /*5b8f0*/  IMAD.MOV.U32 R201, RZ, RZ, R200 ;  /* 0x000000ffffc97224 */ /* 0x000fe200078e00c8 */
[----:B--2---:R0:W-:Y:S02]  /*5b900*/  STL [R1+0x828], R53 ;  /* 0x0008283501007387 */ /* 0x0041e40000100800 */
[----:B0-----:R-:W-:Y:S02]  /*5b910*/  IMAD.MOV.U32 R53, RZ, RZ, R52 ;  /* 0x000000ffff357224 */ /* 0x001fe400078e0034 */
.L_x_33116:
[----:B0-----:R-:W-:Y:S05]  /*5b920*/  BSYNC B1 ;  /* 0x0000000000017941 */ /* 0x001fea0003800000 */
.L_x_33114:
        /* <DEDUP_REMOVED lines=12> */
.L_x_33118:
[----:B0-----:R-:W2:Y:S01]  /*5b9f0*/  LDL.LU R52, [R1+0x828] ;  /* 0x0008280001347983 */ /* 0x001ea20000300800 */
[----:B------:R-:W-:Y:S02]  /*5ba00*/  IMAD.MOV.U32 R252, RZ, RZ, R0 ;  /* 0x000000fffffc7224 */ /* 0x000fe400078e0000 */
[----:B------:R-:W-:Y:S01]  /*5ba10*/  IMAD.MOV.U32 R200, RZ, RZ, R203 ;  /* 0x000000ffffc87224 */ /* 0x000fe200078e00cb */
[----:B--2---:R0:W-:Y:S02]  /*5ba20*/  STL [R1+0x82c], R52 ;  /* 0x00082c3401007387 */ /* 0x0041e40000100800 */
[----:B0-----:R-:W-:Y:S02]  /*5ba30*/  IMAD.MOV.U32 R52, RZ, RZ, R51 ;  /* 0x000000ffff347224 */ /* 0x001fe400078e0033 */
.L_x_33119:
[----:B0-----:R-:W-:Y:S05]  /*5ba40*/  BSYNC B1 ;  /* 0x0000000000017941 */ /* 0x001fea0003800000 */
.L_x_33117:
        /* <DEDUP_REMOVED lines=12> */
.L_x_33121:
[----:B0-----:R-:W2:Y:S01]  /*5bb10*/  LDL.LU R51, [R1+0x82c] ;  /* 0x00082c0001337983 */ /* 0x001ea20000300800 */
[----:B------:R-:W-:Y:S01]  /*5bb20*/  MOV R0, R252 ;  /* 0x000000fc00007202 */ /* 0x000fe20000000f00 */
[----:B------:R-:W-:Y:S02]  /*5bb30*/  IMAD.MOV.U32 R203, RZ, RZ, R202 ;  /* 0x000000ffffcb7224 */ /* 0x000fe400078e00ca */
[----:B--2---:R0:W-:Y:S02]  /*5bb40*/  STL [R1+0x828], R51 ;  /* 0x0008283301007387 */ /* 0x0041e40000100800 */
[----:B0-----:R-:W-:Y:S02]  /*5bb50*/  IMAD.MOV.U32 R51, RZ, RZ, R50 ;  /* 0x000000ffff337224 */ /* 0x001fe400078e0032 */
.L_x_33122:
[----:B0-----:R-:W-:Y:S05]  /*5bb60*/  BSYNC B1 ;  /* 0x0000000000017941 */ /* 0x001fea0003800000 */
.L_x_33120:
        /* <DEDUP_REMOVED lines=12> */
.L_x_33124:
[----:B0-----:R-:W2:Y:S01]  /*5bc30*/  LDL.LU R50, [R1+0x828] ;  /* 0x0008280001327983 */ /* 0x001ea20000300800 */
[----:B------:R-:W-:Y:S01]  /*5bc40*/  IMAD.MOV.U32 R252, RZ, RZ, R0 ;  /* 0x000000fffffc7224 */ /* 0x000fe200078e0000 */
[----:B------:R-:W-:Y:S02]  /*5bc50*/  MOV R202, R205 ;  /* 0x000000cd00ca7202 */ /* 0x000fe40000000f00 */
[----:B--2---:R0:W-:Y:S02]  /*5bc60*/  STL [R1+0x82c], R50 ;  /* 0x00082c3201007387 */ /* 0x0041e40000100800 */
[----:B0-----:R-:W-:Y:S02]  /*5bc70*/  IMAD.MOV.U32 R50, RZ, RZ, R49 ;  /* 0x000000ffff327224 */ /* 0x001fe400078e0031 */
.L_x_33125:
[----:B0-----:R-:W-:Y:S05]  /*5bc80*/  BSYNC B1 ;  /* 0x0000000000017941 */ /* 0x001fea0003800000 */
.L_x_33123:
        /* <DEDUP_REMOVED lines=12> */
.L_x_33127:
[----:B0-----:R-:W2:Y:S01]  /*5bd50*/  LDL.LU R49, [R1+0x82c] ;  /* 0x00082c0001317983 */ /* 0x001ea20000300800 */
[----:B------:R-:W-:Y:S02]  /*5bd60*/  IMAD.MOV.U32 R0, RZ, RZ, R252 ;  /* 0x000000ffff007224 */ /* 0x000fe400078e00fc */
[----:B------:R-:W-:Y:S01]  /*5bd70*/  IMAD.MOV.U32 R205, RZ, RZ, R204 ;  /* 0x000000ffffcd7224 */ /* 0x000fe200078e00cc */
[----:B--2---:R0:W-:Y:S02]  /*5bd80*/  STL [R1+0x828], R49 ;  /* 0x0008283101007387 */ /* 0x0041e40000100800 */
[----:B0-----:R-:W-:Y:S02]  /*5bd90*/  MOV R49, R48 ;  /* 0x0000003000317202 */ /* 0x001fe40000000f00 */
.L_x_33128:
[----:B0-----:R-:W-:Y:S05]  /*5bda0*/  BSYNC B1 ;  /* 0x0000000000017941 */ /* 0x001fea0003800000 */
.L_x_33126:
        /* <DEDUP_REMOVED lines=12> */
.L_x_33130:
[----:B0-----:R-:W2:Y:S01]  /*5be70*/  LDL.LU R48, [R1+0x828] ;  /* 0x0008280001307983 */ /* 0x001ea20000300800 */
[----:B------:R-:W-:Y:S02]  /*5be80*/  IMAD.MOV.U32 R252, RZ, RZ, R0 ;  /* 0x000000fffffc7224 */ /* 0x000fe400078e0000 */
[----:B------:R-:W-:Y:S01]  /*5be90*/  IMAD.MOV.U32 R204, RZ, RZ, R207 ;  /* 0x000000ffffcc7224 */ /* 0x000fe200078e00cf */
[----:B--2---:R0:W-:Y:S02]  /*5bea0*/  STL [R1+0x82c], R48 ;  /* 0x00082c3001007387 */ /* 0x0041e40000100800 */
[----:B0-----:R-:W-:Y:S02]  /*5beb0*/  IMAD.MOV.U32 R48, RZ, RZ, R47 ;  /* 0x000000ffff307224 */ /* 0x001fe400078e002f */
.L_x_33131:
[----:B0-----:R-:W-:Y:S05]  /*5bec0*/  BSYNC B1 ;  /* 0x0000000000017941 */ /* 0x001fea0003800000 */
.L_x_33129:
        /* <DEDUP_REMOVED lines=12> */
.L_x_33133:
[----:B0-----:R-:W2:Y:S01]  /*5bf90*/  LDL.LU R47, [R1+0x82c] ;  /* 0x00082c00012f7983 */ /* 0x001ea20000300800 */
[----:B------:R-:W-:Y:S02]  /*5bfa0*/  IMAD.MOV.U32 R0, RZ, RZ, R252 ;  /* 0x000000ffff007224 */ /* 0x000fe400078e00fc */
[----:B------:R-:W-:Y:S01]  /*5bfb0*/  IMAD.MOV.U32 R207, RZ, RZ, R206 ;  /* 0x000000ffffcf7224 */ /* 0x000fe200078e00ce */
[----:B--2---:R0:W-:Y:S02]  /*5bfc0*/  STL [R1+0x828], R47 ;  /* 0x0008282f01007387 */ /* 0x0041e40000100800 */
[----:B0-----:R-:W-:Y:S02]  /*5bfd0*/  IMAD.MOV.U32 R47, RZ, RZ, R46 ;  /* 0x000000ffff2f7224 */ /* 0x001fe400078e002e */
.L_x_33134:
[----:B0-----:R-:W-:Y:S05]  /*5bfe0*/  BSYNC B1 ;  /* 0x0000000000017941 */ /* 0x001fea0003800000 */
.L_x_33132:
        /* <DEDUP_REMOVED lines=12> */
.L_x_33136:
[----:B0-----:R-:W2:Y:S01]  /*5c0b0*/  LDL.LU R46, [R1+0x828] ;  /* 0x00082800012e7983 */ /* 0x001ea20000300800 */
[----:B------:R-:W-:Y:S02]  /*5c0c0*/  IMAD.MOV.U32 R252, RZ, RZ, R0 ;  /* 0x000000fffffc7224 */ /* 0x000fe400078e0000 */
[----:B------:R-:W-:Y:S01]  /*5c0d0*/  IMAD.MOV.U32 R206, RZ, RZ, R209 ;  /* 0x000000ffffce7224 */ /* 0x000fe200078e00d1 */
[----:B--2---:R0:W-:Y:S02]  /*5c0e0*/  STL [R1+0x82c], R46 ;  /* 0x00082c2e01007387 */ /* 0x0041e40000100800 */
[----:B0-----:R-:W-:Y:S02]  /*5c0f0*/  IMAD.MOV.U32 R46, RZ, RZ, R45 ;  /* 0x000000ffff2e7224 */ /* 0x001fe400078e002d */
.L_x_33137:
[----:B0-----:R-:W-:Y:S05]  /*5c100*/  BSYNC B1 ;  /* 0x0000000000017941 */ /* 0x001fea0003800000 */
.L_x_33135:
        /* <DEDUP_REMOVED lines=12> */
.L_x_33139:
[----:B0-----:R-:W2:Y:S01]  /*5c1d0*/  LDL.LU R45, [R1+0x82c] ;  /* 0x00082c00012d7983 */ /* 0x001ea20000300800 */
[----:B------:R-:W-:Y:S02]  /*5c1e0*/  IMAD.MOV.U32 R0, RZ, RZ, R252 ;  /* 0x000000ffff007224 */ /* 0x000fe400078e00fc */
[----:B------:R-:W-:Y:S01]  /*5c1f0*/  IMAD.MOV.U32 R209, RZ, RZ, R208 ;  /* 0x000000ffffd17224 */ /* 0x000fe200078e00d0 */
[----:B--2---:R0:W-:Y:S02]  /*5c200*/  STL [R1+0x828], R45 ;  /* 0x0008282d01007387 */ /* 0x0041e40000100800 */
[----:B0-----:R-:W-:Y:S02]  /*5c210*/  IMAD.MOV.U32 R45, RZ, RZ, R44 ;  /* 0x000000ffff2d7224 */ /* 0x001fe400078e002c */
.L_x_33140:
[----:B0-----:R-:W-:Y:S05]  /*5c220*/  BSYNC B1 ;  /* 0x0000000000017941 */ /* 0x001fea0003800000 */
.L_x_33138:
        /* <DEDUP_REMOVED lines=12> */
.L_x_33142:
[----:B0-----:R-:W2:Y:S01]  /*5c2f0*/  LDL.LU R44, [R1+0x828] ;  /* 0x00082800012c7983 */ /* 0x001ea20000300800 */
[----:B------:R-:W-:Y:S01]  /*5c300*/  MOV R252, R0 ;  /* 0x0000000000fc7202 */ /* 0x000fe20000000f00 */
[----:B------:R-:W-:Y:S02]  /*5c310*/  IMAD.MOV.U32 R208, RZ, RZ, R211 ;  /* 0x000000ffffd07224 */ /* 0x000fe400078e00d3 */
[----:B--2---:R0:W-:Y:S02]  /*5c320*/  STL [R1+0x82c], R44 ;  /* 0x00082c2c01007387 */ /* 0x0041e40000100800 */
[----:B0-----:R-:W-:Y:S02]  /*5c330*/  IMAD.MOV.U32 R44, RZ, RZ, R43 ;  /* 0x000000ffff2c7224 */ /* 0x001fe400078e002b */
.L_x_33143:
[----:B0-----:R-:W-:Y:S05]  /*5c340*/  BSYNC B1 ;  /* 0x0000000000017941 */ /* 0x001fea0003800000 */
.L_x_33141:
        /* <DEDUP_REMOVED lines=12> */
.L_x_33145:
[----:B0-----:R-:W2:Y:S01]  /*5c410*/  LDL.LU R43, [R1+0x82c] ;  /* 0x00082c00012b7983 */ /* 0x001ea20000300800 */
[----:B------:R-:W-:Y:S01]  /*5c420*/  IMAD.MOV.U32 R0, RZ, RZ, R252 ;  /* 0x000000ffff007224 */ /* 0x000fe200078e00fc */
[----:B------:R-:W-:Y:S02]  /*5c430*/  MOV R211, R210 ;  /* 0x000000d200d37202 */ /* 0x000fe40000000f00 */
[----:B--2---:R0:W-:Y:S02]  /*5c440*/  STL [R1+0x828], R43 ;  /* 0x0008282b01007387 */ /* 0x0041e40000100800 */
[----:B0-----:R-:W-:Y:S02]  /*5c450*/  IMAD.MOV.U32 R43, RZ, RZ, R42 ;  /* 0x000000ffff2b7224 */ /* 0x001fe400078e002a */
.L_x_33146:
[----:B0-----:R-:W-:Y:S05]  /*5c460*/  BSYNC B1 ;  /* 0x0000000000017941 */ /* 0x001fea0003800000 */
.L_x_33144:
        /* <DEDUP_REMOVED lines=12> */
.L_x_33148:
[----:B0-----:R-:W2:Y:S01]  /*5c530*/  LDL.LU R42, [R1+0x828] ;  /* 0x00082800012a7983 */ /* 0x001ea20000300800 */
[----:B------:R-:W-:Y:S02]  /*5c540*/  IMAD.MOV.U32 R252, RZ, RZ, R0 ;  /* 0x000000fffffc7224 */ /* 0x000fe400078e0000 */
[----:B------:R-:W-:Y:S01]  /*5c550*/  IMAD.MOV.U32 R210, RZ, RZ, R213 ;  /* 0x000000ffffd27224 */ /* 0x000fe200078e00d5 */
[----:B--2---:R0:W-:Y:S02]  /*5c560*/  STL [R1+0x82c], R42 ;  /* 0x00082c2a01007387 */ /* 0x0041e40000100800 */
[----:B0-----:R-:W-:Y:S02]  /*5c570*/  MOV R42, R41 ;  /* 0x00000029002a7202 */ /* 0x001fe40000000f00 */
.L_x_33149:
[----:B0-----:R-:W-:Y:S05]  /*5c580*/  BSYNC B1 ;  /* 0x0000000000017941 */ /* 0x001fea0003800000 */
.L_x_33147:
        /* <DEDUP_REMOVED lines=12> */
.L_x_33151:
[----:B0-----:R-:W2:Y:S01]  /*5c650*/  LDL.LU R41, [R1+0x82c] ;  /* 0x00082c0001297983 */ /* 0x001ea20000300800 */
[----:B------:R-:W-:Y:S02]  /*5c660*/  IMAD.MOV.U32 R0, RZ, RZ, R252 ;  /* 0x000000ffff007224 */ /* 0x000fe400078e00fc */
[----:B------:R-:W-:Y:S01]  /*5c670*/  IMAD.MOV.U32 R213, RZ, RZ, R212 ;  /* 0x000000ffffd57224 */ /* 0x000fe200078e00d4 */
[----:B--2---:R0:W-:Y:S02]  /*5c680*/  STL [R1+0x828], R41 ;  /* 0x0008282901007387 */ /* 0x0041e40000100800 */
[----:B0-----:R-:W-:Y:S02]  /*5c690*/  IMAD.MOV.U32 R41, RZ, RZ, R40 ;  /* 0x000000ffff297224 */ /* 0x001fe400078e0028 */
.L_x_33152:
[----:B0-----:R-:W-:Y:S05]  /*5c6a0*/  BSYNC B1 ;  /* 0x0000000000017941 */ /* 0x001fea0003800000 */
.L_x_33150:
        /* <DEDUP_REMOVED lines=12> */
.L_x_33154:
[----:B0-----:R-:W2:Y:S01]  /*5c770*/  LDL.LU R40, [R1+0x828] ;  /* 0x0008280001287983 */ /* 0x001ea20000300800 */
[----:B------:R-:W-:Y:S02]  /*5c780*/  IMAD.MOV.U32 R252, RZ, RZ, R0 ;  /* 0x000000fffffc7224 */ /* 0x000fe400078e0000 */
[----:B------:R-:W-:Y:S01]  /*5c790*/  IMAD.MOV.U32 R212, RZ, RZ, R215 ;  /* 0x000000ffffd47224 */ /* 0x000fe200078e00d7 */
[----:B--2---:R0:W-:Y:S02]  /*5c7a0*/  STL [R1+0x82c], R40 ;  /* 0x00082c2801007387 */ /* 0x0041e40000100800 */
[----:B0-----:R-:W-:Y:S02]  /*5c7b0*/  IMAD.MOV.U32 R40, RZ, RZ, R39 ;  /* 0x000000ffff287224 */ /* 0x001fe400078e0027 */
.L_x_33155:
[----:B0-----:R-:W-:Y:S05]  /*5c7c0*/  BSYNC B1 ;  /* 0x0000000000017941 */ /* 0x001fea0003800000 */
.L_x_33153:
        /* <DEDUP_REMOVED lines=12> */
.L_x_33157:
[----:B0-----:R-:W2:Y:S01]  /*5c890*/  LDL.LU R39, [R1+0x82c] ;  /* 0x00082c0001277983 */ /* 0x001ea20000300800 */
[----:B------:R-:W-:Y:S02]  /*5c8a0*/  IMAD.MOV.U32 R0, RZ, RZ, R252 ;  /* 0x000000ffff007224 */ /* 0x000fe400078e00fc */
[----:B------:R-:W-:Y:S01]  /*5c8b0*/  IMAD.MOV.U32 R215, RZ, RZ, R214 ;  /* 0x000000ffffd77224 */ /* 0x000fe200078e00d6 */
[----:B--2---:R0:W-:Y:S02]  /*5c8c0*/  STL [R1+0x828], R39 ;  /* 0x0008282701007387 */ /* 0x0041e40000100800 */
[----:B0-----:R-:W-:Y:S02]  /*5c8d0*/  IMAD.MOV.U32 R39, RZ, RZ, R38 ;  /* 0x000000ffff277224 */ /* 0x001fe400078e0026 */
.L_x_33158:
[----:B0-----:R-:W-:Y:S05]  /*5c8e0*/  BSYNC B1 ;  /* 0x0000000000017941 */ /* 0x001fea0003800000 */
.L_x_33156:
        /* <DEDUP_REMOVED lines=12> */
.L_x_33160:
[----:B0-----:R-:W2:Y:S01]  /*5c9b0*/  LDL.LU R38, [R1+0x828] ;  /* 0x0008280001267983 */ /* 0x001ea20000300800 */
[----:B------:R-:W-:Y:S02]  /*5c9c0*/  IMAD.MOV.U32 R252, RZ, RZ, R0 ;  /* 0x000000fffffc7224 */ /* 0x000fe400078e0000 */
[----:B------:R-:W-:Y:S01]  /*5c9d0*/  IMAD.MOV.U32 R214, RZ, RZ, R217 ;  /* 0x000000ffffd67224 */ /* 0x000fe200078e00d9 */
[----:B--2---:R0:W-:Y:S02]  /*5c9e0*/  STL [R1+0x82c], R38 ;  /* 0x00082c2601007387 */ /* 0x0041e40000100800 */
[----:B0-----:R-:W-:Y:S02]  /*5c9f0*/  IMAD.MOV.U32 R38, RZ, RZ, R37 ;  /* 0x000000ffff267224 */ /* 0x001fe400078e0025 */
.L_x_33161:
[----:B0-----:R-:W-:Y:S05]  /*5ca00*/  BSYNC B1 ;  /* 0x0000000000017941 */ /* 0x001fea0003800000 */
.L_x_33159:
        /* <DEDUP_REMOVED lines=12> */
.L_x_33163:
[----:B0-----:R-:W2:Y:S01]  /*5cad0*/  LDL.LU R37, [R1+0x82c] ;  /* 0x00082c0001257983 */ /* 0x001ea20000300800 */
[----:B------:R-:W-:Y:S01]  /*5cae0*/  MOV R0, R252 ;  /* 0x000000fc00007202 */ /* 0x000fe20000000f00 */
[----:B------:R-:W-:Y:S02]  /*5caf0*/  IMAD.MOV.U32 R217, RZ, RZ, R216 ;  /* 0x000000ffffd97224 */ /* 0x000fe400078e00d8 */
[----:B--2---:R0:W-:Y:S02]  /*5cb00*/  STL [R1+0x828], R37 ;  /* 0x0008282501007387 */ /* 0x0041e40000100800 */
[----:B0-----:R-:W-:Y:S02]  /*5cb10*/  IMAD.MOV.U32 R37, RZ, RZ, R36 ;  /* 0x000000ffff257224 */ /* 0x001fe400078e0024 */
.L_x_33164:
[----:B0-----:R-:W-:Y:S05]  /*5cb20*/  BSYNC B1 ;  /* 0x0000000000017941 */ /* 0x001fea0003800000 */
.L_x_33162:
        /* <DEDUP_REMOVED lines=12> */
.L_x_33166:
[----:B0-----:R-:W2:Y:S01]  /*5cbf0*/  LDL.LU R36, [R1+0x828] ;  /* 0x0008280001247983 */ /* 0x001ea20000300800 */
[----:B------:R-:W-:Y:S01]  /*5cc00*/  MOV R252, R0 ;  /* 0x0000000000fc7202 */ /* 0x000fe20000000f00 */
[----:B------:R-:W-:Y:S02]  /*5cc10*/  IMAD.MOV.U32 R216, RZ, RZ, R219 ;  /* 0x000000ffffd87224 */ /* 0x000fe400078e00db */
[----:B--2---:R0:W-:Y:S02]  /*5cc20*/  STL [R1+0x82c], R36 ;  /* 0x00082c2401007387 */ /* 0x0041e40000100800 */
[----:B0-----:R-:W-:Y:S02]  /*5cc30*/  IMAD.MOV.U32 R36, RZ, RZ, R35 ;  /* 0x000000ffff247224 */ /* 0x001fe400078e0023 */
.L_x_33167:
[----:B0-----:R-:W-:Y:S05]  /*5cc40*/  BSYNC B1 ;  /* 0x0000000000017941 */ /* 0x001fea0003800000 */
.L_x_33165:
        /* <DEDUP_REMOVED lines=12> */
.L_x_33169:
[----:B0-----:R-:W2:Y:S01]  /*5cd10*/  LDL.LU R35, [R1+0x82c] ;  /* 0x00082c0001237983 */ /* 0x001ea20000300800 */
[----:B------:R-:W-:Y:S01]  /*5cd20*/  MOV R0, R252 ;  /* 0x000000fc00007202 */ /* 0x000fe20000000f00 */
[----:B------:R-:W-:Y:S02]  /*5cd30*/  IMAD.MOV.U32 R219, RZ, RZ, R218 ;  /* 0x000000ffffdb7224 */ /* 0x000fe400078e00da */
[----:B--2---:R0:W-:Y:S02]  /*5cd40*/  STL [R1+0x828], R35 ;  /* 0x0008282301007387 */ /* 0x0041e40000100800 */
[----:B0-----:R-:W-:Y:S02]  /*5cd50*/  IMAD.MOV.U32 R35, RZ, RZ, R34 ;  /* 0x000000ffff237224 */ /* 0x001fe400078e0022 */
.L_x_33170:
[----:B0-----:R-:W-:Y:S05]  /*5cd60*/  BSYNC B1 ;  /* 0x0000000000017941 */ /* 0x001fea0003800000 */
.L_x_33168:
        /* <DEDUP_REMOVED lines=12> */
.L_x_33172:
[----:B0-----:R-:W2:Y:S01]  /*5ce30*/  LDL.LU R34, [R1+0x828] ;  /* 0x0008280001227983 */ /* 0x001ea20000300800 */
[----:B------:R-:W-:Y:S01]  /*5ce40*/  MOV R252, R0 ;  /* 0x0000000000fc7202 */ /* 0x000fe20000000f00 */
[----:B------:R-:W-:Y:S02]  /*5ce50*/  IMAD.MOV.U32 R218, RZ, RZ, R221 ;  /* 0x000000ffffda7224 */ /* 0x000fe400078e00dd */
[----:B--2---:R0:W-:Y:S02]  /*5ce60*/  STL [R1+0x82c], R34 ;  /* 0x00082c2201007387 */ /* 0x0041e40000100800 */
[----:B0-----:R-:W-:Y:S02]  /*5ce70*/  IMAD.MOV.U32 R34, RZ, RZ, R33 ;  /* 0x000000ffff227224 */ /* 0x001fe400078e0021 */
.L_x_33173:
[----:B0-----:R-:W-:Y:S05]  /*5ce80*/  BSYNC B1 ;  /* 0x0000000000017941 */ /* 0x001fea0003800000 */
.L_x_33171:
        /* <DEDUP_REMOVED lines=12> */
.L_x_33175:
[----:B0-----:R-:W2:Y:S01]  /*5cf50*/  LDL.LU R33, [R1+0x82c] ;  /* 0x00082c0001217983 */ /* 0x001ea20000300800 */
[----:B------:R-:W-:Y:S01]  /*5cf60*/  MOV R0, R252 ;  /* 0x000000fc00007202 */ /* 0x000fe20000000f00 */
[----:B------:R-:W-:Y:S02]  /*5cf70*/  IMAD.MOV.U32 R221, RZ, RZ, R220 ;  /* 0x000000ffffdd7224 */ /* 0x000fe400078e00dc */
[----:B--2---:R0:W-:Y:S02]  /*5cf80*/  STL [R1+0x828], R33 ;  /* 0x0008282101007387 */ /* 0x0041e40000100800 */
[----:B0-----:R-:W-:Y:S02]  /*5cf90*/  IMAD.MOV.U32 R33, RZ, RZ, R32 ;  /* 0x000000ffff217224 */ /* 0x001fe400078e0020 */
.L_x_33176:
[----:B0-----:R-:W-:Y:S05]  /*5cfa0*/  BSYNC B1 ;  /* 0x0000000000017941 */ /* 0x001fea0003800000 */
.L_x_33174:
        /* <DEDUP_REMOVED lines=12> */
.L_x_33178:
[----:B0-----:R-:W2:Y:S01]  /*5d070*/  LDL.LU R32, [R1+0x828] ;  /* 0x0008280001207983 */ /* 0x001ea20000300800 */
[----:B------:R-:W-:Y:S01]  /*5d080*/  MOV R252, R0 ;  /* 0x0000000000fc7202 */ /* 0x000fe20000000f00 */
[----:B------:R-:W-:Y:S02]  /*5d090*/  IMAD.MOV.U32 R220, RZ, RZ, R223 ;  /* 0x000000ffffdc7224 */ /* 0x000fe400078e00df */
[----:B--2---:R0:W-:Y:S02]  /*5d0a0*/  STL [R1+0x82c], R32 ;  /* 0x00082c2001007387 */ /* 0x0041e40000100800 */
[----:B0-----:R-:W-:Y:S02]  /*5d0b0*/  IMAD.MOV.U32 R32, RZ, RZ, R31 ;  /* 0x000000ffff207224 */ /* 0x001fe400078e001f */
.L_x_33179:
[----:B0-----:R-:W-:Y:S05]  /*5d0c0*/  BSYNC B1 ;  /* 0x0000000000017941 */ /* 0x001fea0003800000 */
.L_x_33177:
        /* <DEDUP_REMOVED lines=12> */
.L_x_33181:
[----:B0-----:R-:W2:Y:S01]  /*5d190*/  LDL.LU R31, [R1+0x82c] ;  /* 0x00082c00011f7983 */ /* 0x001ea20000300800 */
[----:B------:R-:W-:Y:S01]  /*5d1a0*/  MOV R0, R252 ;  /* 0x000000fc00007202 */ /* 0x000fe20000000f00 */
[----:B------:R-:W-:Y:S02]  /*5d1b0*/  IMAD.MOV.U32 R223, RZ, RZ, R222 ;  /* 0x000000ffffdf7224 */ /* 0x000fe400078e00de */
[----:B--2---:R0:W-:Y:S02]  /*5d1c0*/  STL [R1+0x828], R31 ;  /* 0x0008281f01007387 */ /* 0x0041e40000100800 */
[----:B0-----:R-:W-:Y:S02]  /*5d1d0*/  IMAD.MOV.U32 R31, RZ, RZ, R30 ;  /* 0x000000ffff1f7224 */ /* 0x001fe400078e001e */
.L_x_33182:
[----:B0-----:R-:W-:Y:S05]  /*5d1e0*/  BSYNC B1 ;  /* 0x0000000000017941 */ /* 0x001fea0003800000 */
.L_x_33180:
        /* <DEDUP_REMOVED lines=12> */
.L_x_33184:
[----:B0-----:R-:W2:Y:S01]  /*5d2b0*/  LDL.LU R30, [R1+0x828] ;  /* 0x00082800011e7983 */ /* 0x001ea20000300800 */
[----:B------:R-:W-:Y:S01]  /*5d2c0*/  MOV R252, R0 ;  /* 0x0000000000fc7202 */ /* 0x000fe20000000f00 */
[----:B------:R-:W-:Y:S02]  /*5d2d0*/  IMAD.MOV.U32 R222, RZ, RZ, R225 ;  /* 0x000000ffffde7224 */ /* 0x000fe400078e00e1 */
[----:B--2---:R0:W-:Y:S02]  /*5d2e0*/  STL [R1+0x82c], R30 ;  /* 0x00082c1e01007387 */ /* 0x0041e40000100800 */
[----:B0-----:R-:W-:Y:S02]  /*5d2f0*/  IMAD.MOV.U32 R30, RZ, RZ, R29 ;  /* 0x000000ffff1e7224 */ /* 0x001fe400078e001d */
.L_x_33185:
[----:B0-----:R-:W-:Y:S05]  /*5d300*/  BSYNC B1 ;  /* 0x0000000000017941 */ /* 0x001fea0003800000 */
.L_x_33183:
        /* <DEDUP_REMOVED lines=12> */
.L_x_33187:
[----:B0-----:R-:W2:Y:S01]  /*5d3d0*/  LDL.LU R29, [R1+0x82c] ;  /* 0x00082c00011d7983 */ /* 0x001ea20000300800 */
[----:B------:R-:W-:Y:S01]  /*5d3e0*/  MOV R0, R252 ;  /* 0x000000fc00007202 */ /* 0x000fe20000000f00 */
[----:B------:R-:W-:Y:S02]  /*5d3f0*/  IMAD.MOV.U32 R225, RZ, RZ, R224 ;  /* 0x000000ffffe17224 */ /* 0x000fe400078e00e0 */
[----:B--2---:R0:W-:Y:S02]  /*5d400*/  STL [R1+0x828], R29 ;  /* 0x0008281d01007387 */ /* 0x0041e40000100800 */
[----:B0-----:R-:W-:Y:S02]  /*5d410*/  IMAD.MOV.U32 R29, RZ, RZ, R28 ;  /* 0x000000ffff1d7224 */ /* 0x001fe400078e001c */
.L_x_33188:
[----:B0-----:R-:W-:Y:S05]  /*5d420*/  BSYNC B1 ;  /* 0x0000000000017941 */ /* 0x001fea0003800000 */
.L_x_33186:
        /* <DEDUP_REMOVED lines=12> */
.L_x_33190:
[----:B0-----:R-:W2:Y:S01]  /*5d4f0*/  LDL.LU R28, [R1+0x828] ;  /* 0x00082800011c7983 */ /* 0x001ea20000300800 */
[----:B------:R-:W-:Y:S01]  /*5d500*/  MOV R252, R0 ;  /* 0x0000000000fc7202 */ /* 0x000fe20000000f00 */
[----:B------:R-:W-:Y:S02]  /*5d510*/  IMAD.MOV.U32 R224, RZ, RZ, R227 ;  /* 0x000000ffffe07224 */ /* 0x000fe400078e00e3 */
[----:B--2---:R0:W-:Y:S02]  /*5d520*/  STL [R1+0x82c], R28 ;  /* 0x00082c1c01007387 */ /* 0x0041e40000100800 */
[----:B0-----:R-:W-:Y:S02]  /*5d530*/  IMAD.MOV.U32 R28, RZ, RZ, R27 ;  /* 0x000000ffff1c7224 */ /* 0x001fe400078e001b */
.L_x_33191:
[----:B0-----:R-:W-:Y:S05]  /*5d540*/  BSYNC B1 ;  /* 0x0000000000017941 */ /* 0x001fea0003800000 */
.L_x_33189:
        /* <DEDUP_REMOVED lines=12> */
.L_x_33193:
[----:B0-----:R-:W2:Y:S01]  /*5d610*/  LDL.LU R27, [R1+0x82c] ;  /* 0x00082c00011b7983 */ /* 0x001ea20000300800 */
[----:B------:R-:W-:Y:S01]  /*5d620*/  MOV R0, R252 ;  /* 0x000000fc00007202 */ /* 0x000fe20000000f00 */
[----:B------:R-:W-:Y:S02]  /*5d630*/  IMAD.MOV.U32 R227, RZ, RZ, R226 ;  /* 0x000000ffffe37224 */ /* 0x000fe400078e00e2 */
[----:B--2---:R0:W-:Y:S02]  /*5d640*/  STL [R1+0x828], R27 ;  /* 0x0008281b01007387 */ /* 0x0041e40000100800 */
[----:B0-----:R-:W-:Y:S02]  /*5d650*/  IMAD.MOV.U32 R27, RZ, RZ, R26 ;  /* 0x000000ffff1b7224 */ /* 0x001fe400078e001a */
.L_x_33194:
[----:B0-----:R-:W-:Y:S05]  /*5d660*/  BSYNC B1 ;  /* 0x0000000000017941 */ /* 0x001fea0003800000 */
.L_x_33192:
        /* <DEDUP_REMOVED lines=12> */
.L_x_33196:
[----:B0-----:R-:W2:Y:S01]  /*5d730*/  LDL.LU R26, [R1+0x828] ;  /* 0x00082800011a7983 */ /* 0x001ea20000300800 */
[----:B------:R-:W-:Y:S01]  /*5d740*/  MOV R252, R0 ;  /* 0x0000000000fc7202 */ /* 0x000fe20000000f00 */
[----:B------:R-:W-:Y:S02]  /*5d750*/  IMAD.MOV.U32 R226, RZ, RZ, R229 ;  /* 0x000000ffffe27224 */ /* 0x000fe400078e00e5 */
[----:B--2---:R0:W-:Y:S02]  /*5d760*/  STL [R1+0x82c], R26 ;  /* 0x00082c1a01007387 */ /* 0x0041e40000100800 */
[----:B0-----:R-:W-:Y:S02]  /*5d770*/  IMAD.MOV.U32 R26, RZ, RZ, R25 ;  /* 0x000000ffff1a7224 */ /* 0x001fe400078e0019 */
.L_x_33197:
[----:B0-----:R-:W-:Y:S05]  /*5d780*/  BSYNC B1 ;  /* 0x0000000000017941 */ /* 0x001fea0003800000 */
.L_x_33195:
        /* <DEDUP_REMOVED lines=12> */
.L_x_33199:
[----:B0-----:R-:W2:Y:S01]  /*5d850*/  LDL.LU R25, [R1+0x82c] ;  /* 0x00082c0001197983 */ /* 0x001ea20000300800 */
[----:B------:R-:W-:Y:S01]  /*5d860*/  MOV R0, R252 ;  /* 0x000000fc00007202 */ /* 0x000fe20000000f00 */
[----:B------:R-:W-:Y:S02]  /*5d870*/  IMAD.MOV.U32 R229, RZ, RZ, R228 ;  /* 0x000000ffffe57224 */ /* 0x000fe400078e00e4 */
[----:B--2---:R0:W-:Y:S02]  /*5d880*/  STL [R1+0x828], R25 ;  /* 0x0008281901007387 */ /* 0x0041e40000100800 */
[----:B0-----:R-:W-:Y:S02]  /*5d890*/  IMAD.MOV.U32 R25, RZ, RZ, R24 ;  /* 0x000000ffff197224 */ /* 0x001fe400078e0018 */
.L_x_33200:
[----:B0-----:R-:W-:Y:S05]  /*5d8a0*/  BSYNC B1 ;  /* 0x0000000000017941 */ /* 0x001fea0003800000 */
.L_x_33198:
        /* <DEDUP_REMOVED lines=12> */
.L_x_33202:
[----:B0-----:R-:W2:Y:S01]  /*5d970*/  LDL.LU R24, [R1+0x828] ;  /* 0x0008280001187983 */ /* 0x001ea20000300800 */
[----:B------:R-:W-:Y:S01]  /*5d980*/  MOV R252, R0 ;  /* 0x0000000000fc7202 */ /* 0x000fe20000000f00 */
[----:B------:R-:W-:Y:S02]  /*5d990*/  IMAD.MOV.U32 R228, RZ, RZ, R231 ;  /* 0x000000ffffe47224 */ /* 0x000fe400078e00e7 */
[----:B--2---:R0:W-:Y:S02]  /*5d9a0*/  STL [R1+0x82c], R24 ;  /* 0x00082c1801007387 */ /* 0x0041e40000100800 */
[----:B0-----:R-:W-:Y:S02]  /*5d9b0*/  IMAD.MOV.U32 R24, RZ, RZ, R23 ;  /* 0x000000ffff187224 */ /* 0x001fe400078e0017 */
.L_x_33203:
[----:B0-----:R-:W-:Y:S05]  /*5d9c0*/  BSYNC B1 ;  /* 0x0000000000017941 */ /* 0x001fea0003800000 */
.L_x_33201:
        /* <DEDUP_REMOVED lines=12> */
.L_x_33205:
[----:B0-----:R-:W2:Y:S01]  /*5da90*/  LDL.LU R23, [R1+0x82c] ;  /* 0x00082c0001177983 */ /* 0x001ea20000300800 */
[----:B------:R-:W-:Y:S01]  /*5daa0*/  MOV R0, R252 ;  /* 0x000000fc00007202 */ /* 0x000fe20000000f00 */
[----:B------:R-:W-:Y:S02]  /*5dab0*/  IMAD.MOV.U32 R231, RZ, RZ, R230 ;  /* 0x000000ffffe77224 */ /* 0x000fe400078e00e6 */
[----:B--2---:R0:W-:Y:S02]  /*5dac0*/  STL [R1+0x828], R23 ;  /* 0x0008281701007387 */ /* 0x0041e40000100800 */
[----:B0-----:R-:W-:Y:S02]  /*5dad0*/  IMAD.MOV.U32 R23, RZ, RZ, R22 ;  /* 0x000000ffff177224 */ /* 0x001fe400078e0016 */
.L_x_33206:
[----:B0-----:R-:W-:Y:S05]  /*5dae0*/  BSYNC B1 ;  /* 0x0000000000017941 */ /* 0x001fea0003800000 */
.L_x_33204:
        /* <DEDUP_REMOVED lines=12> */
.L_x_33208:
[----:B0-----:R-:W2:Y:S01]  /*5dbb0*/  LDL.LU R22, [R1+0x828] ;  /* 0x0008280001167983 */ /* 0x001ea20000300800 */
[----:B------:R-:W-:Y:S01]  /*5dbc0*/  MOV R252, R0 ;  /* 0x0000000000fc7202 */ /* 0x000fe20000000f00 */
[----:B------:R-:W-:Y:S02]  /*5dbd0*/  IMAD.MOV.U32 R230, RZ, RZ, R233 ;  /* 0x000000ffffe67224 */ /* 0x000fe400078e00e9 */
[----:B--2---:R0:W-:Y:S02]  /*5dbe0*/  STL [R1+0x82c], R22 ;  /* 0x00082c1601007387 */ /* 0x0041e40000100800 */
[----:B0-----:R-:W-:Y:S02]  /*5dbf0*/  IMAD.MOV.U32 R22, RZ, RZ, R21 ;  /* 0x000000ffff167224 */ /* 0x001fe400078e0015 */
.L_x_33209:
[----:B0-----:R-:W-:Y:S05]  /*5dc00*/  BSYNC B1 ;  /* 0x0000000000017941 */ /* 0x001fea0003800000 */
.L_x_33207:
        /* <DEDUP_REMOVED lines=12> */
.L_x_33211:
[----:B0-----:R-:W2:Y:S01]  /*5dcd0*/  LDL.LU R21, [R1+0x82c] ;  /* 0x00082c0001157983 */ /* 0x001ea20000300800 */
[----:B------:R-:W-:Y:S01]  /*5dce0*/  MOV R0, R252 ;  /* 0x000000fc00007202 */ /* 0x000fe20000000f00 */
[----:B------:R-:W-:Y:S02]  /*5dcf0*/  IMAD.MOV.U32 R233, RZ, RZ, R232 ;  /* 0x000000ffffe97224 */ /* 0x000fe400078e00e8 */
[----:B--2---:R0:W-:Y:S02]  /*5dd00*/  STL [R1+0x828], R21 ;  /* 0x0008281501007387 */ /* 0x0041e40000100800 */
[----:B0-----:R-:W-:Y:S02]  /*5dd10*/  IMAD.MOV.U32 R21, RZ, RZ, R20 ;  /* 0x000000ffff157224 */ /* 0x001fe400078e0014 */
.L_x_33212:
[----:B0-----:R-:W-:Y:S05]  /*5dd20*/  BSYNC B1 ;  /* 0x0000000000017941 */ /* 0x001fea0003800000 */
.L_x_33210:
        /* <DEDUP_REMOVED lines=12> */
.L_x_33214:
[----:B0-----:R-:W2:Y:S01]  /*5ddf0*/  LDL.LU R20, [R1+0x828] ;  /* 0x0008280001147983 */ /* 0x001ea20000300800 */
[----:B------:R-:W-:Y:S01]  /*5de00*/  MOV R252, R0 ;  /* 0x0000000000fc7202 */ /* 0x000fe20000000f00 */
[----:B------:R-:W-:Y:S02]  /*5de10*/  IMAD.MOV.U32 R232, RZ, RZ, R235 ;  /* 0x000000ffffe87224 */ /* 0x000fe400078e00eb */
[----:B--2---:R0:W-:Y:S02]  /*5de20*/  STL [R1+0x82c], R20 ;  /* 0x00082c1401007387 */ /* 0x0041e40000100800 */
[----:B0-----:R-:W-:Y:S02]  /*5de30*/  IMAD.MOV.U32 R20, RZ, RZ, R19 ;  /* 0x000000ffff147224 */ /* 0x001fe400078e0013 */
.L_x_33215:
[----:B0-----:R-:W-:Y:S05]  /*5de40*/  BSYNC B1 ;  /* 0x0000000000017941 */ /* 0x001fea0003800000 */
.L_x_33213:
        /* <DEDUP_REMOVED lines=12> */
.L_x_33217:
[----:B0-----:R-:W2:Y:S01]  /*5df10*/  LDL.LU R19, [R1+0x82c] ;  /* 0x00082c0001137983 */ /* 0x001ea20000300800 */
[----:B------:R-:W-:Y:S01]  /*5df20*/  MOV R0, R252 ;  /* 0x000000fc00007202 */ /* 0x000fe20000000f00 */
[----:B------:R-:W-:Y:S02]  /*5df30*/  IMAD.MOV.U32 R235, RZ, RZ, R234 ;  /* 0x000000ffffeb7224 */ /* 0x000fe400078e00ea */
[----:B--2---:R0:W-:Y:S02]  /*5df40*/  STL [R1+0x828], R19 ;  /* 0x0008281301007387 */ /* 0x0041e40000100800 */
[----:B0-----:R-:W-:Y:S02]  /*5df50*/  IMAD.MOV.U32 R19, RZ, RZ, R18 ;  /* 0x000000ffff137224 */ /* 0x001fe400078e0012 */
.L_x_33218:
[----:B0-----:R-:W-:Y:S05]  /*5df60*/  BSYNC B1 ;  /* 0x0000000000017941 */ /* 0x001fea0003800000 */
.L_x_33216:
        /* <DEDUP_REMOVED lines=12> */
.L_x_33220:
[----:B0-----:R-:W2:Y:S01]  /*5e030*/  LDL.LU R18, [R1+0x828] ;  /* 0x0008280001127983 */ /* 0x001ea20000300800 */
[----:B------:R-:W-:Y:S01]  /*5e040*/  MOV R252, R0 ;  /* 0x0000000000fc7202 */ /* 0x000fe20000000f00 */
[----:B------:R-:W-:Y:S02]  /*5e050*/  IMAD.MOV.U32 R234, RZ, RZ, R237 ;  /* 0x000000ffffea7224 */ /* 0x000fe400078e00ed */
[----:B--2---:R0:W-:Y:S02]  /*5e060*/  STL [R1+0x82c], R18 ;  /* 0x00082c1201007387 */ /* 0x0041e40000100800 */
[----:B0-----:R-:W-:Y:S02]  /*5e070*/  IMAD.MOV.U32 R18, RZ, RZ, R17 ;  /* 0x000000ffff127224 */ /* 0x001fe400078e0011 */
.L_x_33221:
[----:B0-----:R-:W-:Y:S05]  /*5e080*/  BSYNC B1 ;  /* 0x0000000000017941 */ /* 0x001fea0003800000 */
.L_x_33219:
        /* <DEDUP_REMOVED lines=12> */
.L_x_33223:
[----:B0-----:R-:W2:Y:S01]  /*5e150*/  LDL.LU R17, [R1+0x82c] ;  /* 0x00082c0001117983 */ /* 0x001ea20000300800 */
[----:B------:R-:W-:Y:S01]  /*5e160*/  MOV R0, R252 ;  /* 0x000000fc00007202 */ /* 0x000fe20000000f00 */
[----:B------:R-:W-:Y:S02]  /*5e170*/  IMAD.MOV.U32 R237, RZ, RZ, R236 ;  /* 0x000000ffffed7224 */ /* 0x000fe400078e00ec */
[----:B--2---:R0:W-:Y:S02]  /*5e180*/  STL [R1+0x828], R17 ;  /* 0x0008281101007387 */ /* 0x0041e40000100800 */
[----:B0-----:R-:W-:Y:S02]  /*5e190*/  IMAD.MOV.U32 R17, RZ, RZ, R16 ;  /* 0x000000ffff117224 */ /* 0x001fe400078e0010 */
.L_x_33224:
[----:B0-----:R-:W-:Y:S05]  /*5e1a0*/  BSYNC B1 ;  /* 0x0000000000017941 */ /* 0x001fea0003800000 */
.L_x_33222:
        /* <DEDUP_REMOVED lines=12> */
.L_x_33226:
[----:B0-----:R-:W2:Y:S01]  /*5e270*/  LDL.LU R16, [R1+0x828] ;  /* 0x0008280001107983 */ /* 0x001ea20000300800 */
[----:B------:R-:W-:Y:S01]  /*5e280*/  MOV R252, R0 ;  /* 0x0000000000fc7202 */ /* 0x000fe20000000f00 */
[----:B------:R-:W-:Y:S02]  /*5e290*/  IMAD.MOV.U32 R236, RZ, RZ, R239 ;  /* 0x000000ffffec7224 */ /* 0x000fe400078e00ef */
[----:B--2---:R0:W-:Y:S02]  /*5e2a0*/  STL [R1+0x82c], R16 ;  /* 0x00082c1001007387 */ /* 0x0041e40000100800 */
[----:B0-----:R-:W-:Y:S02]  /*5e2b0*/  IMAD.MOV.U32 R16, RZ, RZ, R15 ;  /* 0x000000ffff107224 */ /* 0x001fe400078e000f */
.L_x_33227:
[----:B0-----:R-:W-:Y:S05]  /*5e2c0*/  BSYNC B1 ;  /* 0x0000000000017941 */ /* 0x001fea0003800000 */
.L_x_33225:
        /* <DEDUP_REMOVED lines=12> */
.L_x_33229:
[----:B0-----:R-:W2:Y:S01]  /*5e390*/  LDL.LU R15, [R1+0x82c] ;  /* 0x00082c00010f7983 */ /* 0x001ea20000300800 */
[----:B------:R-:W-:Y:S01]  /*5e3a0*/  MOV R0, R252 ;  /* 0x000000fc00007202 */ /* 0x000fe20000000f00 */
[----:B------:R-:W-:Y:S02]  /*5e3b0*/  IMAD.MOV.U32 R239, RZ, RZ, R238 ;  /* 0x000000ffffef7224 */ /* 0x000fe400078e00ee */
[----:B--2---:R0:W-:Y:S02]  /*5e3c0*/  STL [R1+0x828], R15 ;  /* 0x0008280f01007387 */ /* 0x0041e40000100800 */
[----:B0-----:R-:W-:Y:S02]  /*5e3d0*/  IMAD.MOV.U32 R15, RZ, RZ, R14 ;  /* 0x000000ffff0f7224 */ /* 0x001fe400078e000e */
.L_x_33230:
[----:B0-----:R-:W-:Y:S05]  /*5e3e0*/  BSYNC B1 ;  /* 0x0000000000017941 */ /* 0x001fea0003800000 */
.L_x_33228:
        /* <DEDUP_REMOVED lines=12> */
.L_x_33232:
[----:B0-----:R-:W2:Y:S01]  /*5e4b0*/  LDL.LU R14, [R1+0x828] ;  /* 0x00082800010e7983 */ /* 0x001ea20000300800 */
[----:B------:R-:W-:Y:S01]  /*5e4c0*/  MOV R252, R0 ;  /* 0x0000000000fc7202 */ /* 0x000fe20000000f00 */
[----:B------:R-:W-:Y:S02]  /*5e4d0*/  IMAD.MOV.U32 R238, RZ, RZ, R241 ;  /* 0x000000ffffee7224 */ /* 0x000fe400078e00f1 */
[----:B--2---:R0:W-:Y:S02]  /*5e4e0*/  STL [R1+0x82c], R14 ;  /* 0x00082c0e01007387 */ /* 0x0041e40000100800 */
[----:B0-----:R-:W-:Y:S02]  /*5e4f0*/  IMAD.MOV.U32 R14, RZ, RZ, R13 ;  /* 0x000000ffff0e7224 */ /* 0x001fe400078e000d */
.L_x_33233:
[----:B0-----:R-:W-:Y:S05]  /*5e500*/  BSYNC B1 ;  /* 0x0000000000017941 */ /* 0x001fea0003800000 */
.L_x_33231:
        /* <DEDUP_REMOVED lines=12> */
.L_x_33235:
[----:B0-----:R-:W2:Y:S01]  /*5e5d0*/  LDL.LU R13, [R1+0x82c] ;  /* 0x00082c00010d7983 */ /* 0x001ea20000300800 */
[----:B------:R-:W-:Y:S01]  /*5e5e0*/  MOV R0, R252 ;  /* 0x000000fc00007202 */ /* 0x000fe20000000f00 */
[----:B------:R-:W-:Y:S02]  /*5e5f0*/  IMAD.MOV.U32 R241, RZ, RZ, R240 ;  /* 0x000000fffff17224 */ /* 0x000fe400078e00f0 */
[----:B--2---:R0:W-:Y:S02]  /*5e600*/  STL [R1+0x828], R13 ;  /* 0x0008280d01007387 */ /* 0x0041e40000100800 */
[----:B0-----:R-:W-:Y:S02]  /*5e610*/  IMAD.MOV.U32 R13, RZ, RZ, R12 ;  /* 0x000000ffff0d7224 */ /* 0x001fe400078e000c */
.L_x_33236:
[----:B0-----:R-:W-:Y:S05]  /*5e620*/  BSYNC B1 ;  /* 0x0000000000017941 */ /* 0x001fea0003800000 */
.L_x_33234:
        /* <DEDUP_REMOVED lines=12> */
.L_x_33238:
[----:B0-----:R-:W2:Y:S01]  /*5e6f0*/  LDL.LU R12, [R1+0x828] ;  /* 0x00082800010c7983 */ /* 0x001ea20000300800 */
[----:B------:R-:W-:Y:S01]  /*5e700*/  MOV R252, R0 ;  /* 0x0000000000fc7202 */ /* 0x000fe20000000f00 */
[----:B------:R-:W-:Y:S02]  /*5e710*/  IMAD.MOV.U32 R240, RZ, RZ, R243 ;  /* 0x000000fffff07224 */ /* 0x000fe400078e00f3 */
[----:B--2---:R0:W-:Y:S02]  /*5e720*/  STL [R1+0x82c], R12 ;  /* 0x00082c0c01007387 */ /* 0x0041e40000100800 */
[----:B0-----:R-:W-:Y:S02]  /*5e730*/  IMAD.MOV.U32 R12, RZ, RZ, R11 ;  /* 0x000000ffff0c7224 */ /* 0x001fe400078e000b */
.L_x_33239:
[----:B0-----:R-:W-:Y:S05]  /*5e740*/  BSYNC B1 ;  /* 0x0000000000017941 */ /* 0x001fea0003800000 */
.L_x_33237:
        /* <DEDUP_REMOVED lines=12> */
.L_x_33241:
[----:B0-----:R-:W2:Y:S01]  /*5e810*/  LDL.LU R11, [R1+0x82c] ;  /* 0x00082c00010b7983 */ /* 0x001ea20000300800 */
[----:B------:R-:W-:Y:S01]  /*5e820*/  MOV R0, R252 ;  /* 0x000000fc00007202 */ /* 0x000fe20000000f00 */
[----:B------:R-:W-:Y:S02]  /*5e830*/  IMAD.MOV.U32 R243, RZ, RZ, R242 ;  /* 0x000000fffff37224 */ /* 0x000fe400078e00f2 */
[----:B--2---:R0:W-:Y:S02]  /*5e840*/  STL [R1+0x828], R11 ;  /* 0x0008280b01007387 */ /* 0x0041e40000100800 */
[----:B0-----:R-:W-:Y:S02]  /*5e850*/  IMAD.MOV.U32 R11, RZ, RZ, R10 ;  /* 0x000000ffff0b7224 */ /* 0x001fe400078e000a */
.L_x_33242:
[----:B0-----:R-:W-:Y:S05]  /*5e860*/  BSYNC B1 ;  /* 0x0000000000017941 */ /* 0x001fea0003800000 */
.L_x_33240:
        /* <DEDUP_REMOVED lines=12> */
.L_x_33244:
[----:B0-----:R-:W2:Y:S01]  /*5e930*/  LDL.LU R10, [R1+0x828] ;  /* 0x00082800010a7983 */ /* 0x001ea20000300800 */
[----:B------:R-:W-:Y:S01]  /*5e940*/  MOV R252, R0 ;  /* 0x0000000000fc7202 */ /* 0x000fe20000000f00 */
[----:B------:R-:W-:Y:S02]  /*5e950*/  IMAD.MOV.U32 R242, RZ, RZ, R245 ;  /* 0x000000fffff27224 */ /* 0x000fe400078e00f5 */
[----:B--2---:R0:W-:Y:S02]  /*5e960*/  STL [R1+0x82c], R10 ;  /* 0x00082c0a01007387 */ /* 0x0041e40000100800 */
[----:B0-----:R-:W-:Y:S02]  /*5e970*/  IMAD.MOV.U32 R10, RZ, RZ, R9 ;  /* 0x000000ffff0a7224 */ /* 0x001fe400078e0009 */
.L_x_33245:
[----:B0-----:R-:W-:Y:S05]  /*5e980*/  BSYNC B1 ;  /* 0x0000000000017941 */ /* 0x001fea0003800000 */
.L_x_33243:
        /* <DEDUP_REMOVED lines=12> */
.L_x_33247:
[----:B0-----:R-:W2:Y:S01]  /*5ea50*/  LDL.LU R9, [R1+0x82c] ;  /* 0x00082c0001097983 */ /* 0x001ea20000300800 */
[----:B------:R-:W-:Y:S01]  /*5ea60*/  MOV R0, R252 ;  /* 0x000000fc00007202 */ /* 0x000fe20000000f00 */
[----:B------:R-:W-:Y:S02]  /*5ea70*/  IMAD.MOV.U32 R245, RZ, RZ, R244 ;  /* 0x000000fffff57224 */ /* 0x000fe400078e00f4 */
[----:B--2---:R0:W-:Y:S02]  /*5ea80*/  STL [R1+0x828], R9 ;  /* 0x0008280901007387 */ /* 0x0041e40000100800 */
[----:B0-----:R-:W-:Y:S02]  /*5ea90*/  IMAD.MOV.U32 R9, RZ, RZ, R8 ;  /* 0x000000ffff097224 */ /* 0x001fe400078e0008 */
.L_x_33248:
[----:B0-----:R-:W-:Y:S05]  /*5eaa0*/  BSYNC B1 ;  /* 0x0000000000017941 */ /* 0x001fea0003800000 */
.L_x_33246:
        /* <DEDUP_REMOVED lines=12> */
.L_x_33250:
[----:B0-----:R-:W2:Y:S01]  /*5eb70*/  LDL.LU R8, [R1+0x828] ;  /* 0x0008280001087983 */ /* 0x001ea20000300800 */
[----:B------:R-:W-:Y:S01]  /*5eb80*/  MOV R252, R0 ;  /* 0x0000000000fc7202 */ /* 0x000fe20000000f00 */
[----:B------:R-:W-:Y:S02]  /*5eb90*/  IMAD.MOV.U32 R244, RZ, RZ, R247 ;  /* 0x000000fffff47224 */ /* 0x000fe400078e00f7 */
[----:B--2---:R0:W-:Y:S02]  /*5eba0*/  STL [R1+0x82c], R8 ;  /* 0x00082c0801007387 */ /* 0x0041e40000100800 */
[----:B0-----:R-:W-:Y:S02]  /*5ebb0*/  IMAD.MOV.U32 R8, RZ, RZ, R7 ;  /* 0x000000ffff087224 */ /* 0x001fe400078e0007 */
.L_x_33251:
[----:B0-----:R-:W-:Y:S05]  /*5ebc0*/  BSYNC B1 ;  /* 0x0000000000017941 */ /* 0x001fea0003800000 */
.L_x_33249:
        /* <DEDUP_REMOVED lines=12> */
.L_x_33253:
[----:B0-----:R-:W2:Y:S01]  /*5ec90*/  LDL.LU R7, [R1+0x82c] ;  /* 0x00082c0001077983 */ /* 0x001ea20000300800 */
[----:B------:R-:W-:Y:S01]  /*5eca0*/  MOV R0, R252 ;  /* 0x000000fc00007202 */ /* 0x000fe20000000f00 */
[----:B------:R-:W-:Y:S02]  /*5ecb0*/  IMAD.MOV.U32 R247, RZ, RZ, R246 ;  /* 0x000000fffff77224 */ /* 0x000fe400078e00f6 */
[----:B--2---:R0:W-:Y:S02]  /*5ecc0*/  STL [R1+0x828], R7 ;  /* 0x0008280701007387 */ /* 0x0041e40000100800 */
[----:B0-----:R-:W-:Y:S02]  /*5ecd0*/  IMAD.MOV.U32 R7, RZ, RZ, R6 ;  /* 0x000000ffff077224 */ /* 0x001fe400078e0006 */
.L_x_33254:
[----:B0-----:R-:W-:Y:S05]  /*5ece0*/  BSYNC B1 ;  /* 0x0000000000017941 */ /* 0x001fea0003800000 */
.L_x_33252:
        /* <DEDUP_REMOVED lines=12> */
.L_x_33256:
[----:B0-----:R-:W2:Y:S01]  /*5edb0*/  LDL.LU R6, [R1+0x828] ;  /* 0x0008280001067983 */ /* 0x001ea20000300800 */
[----:B------:R-:W-:Y:S01]  /*5edc0*/  MOV R252, R0 ;  /* 0x0000000000fc7202 */ /* 0x000fe20000000f00 */
[----:B------:R-:W-:Y:S02]  /*5edd0*/  IMAD.MOV.U32 R246, RZ, RZ, R249 ;  /* 0x000000fffff67224 */ /* 0x000fe400078e00f9 */
[----:B--2---:R0:W-:Y:S02]  /*5ede0*/  STL [R1+0x830], R6 ;  /* 0x0008300601007387 */ /* 0x0041e40000100800 */
[----:B0-----:R-:W-:Y:S02]  /*5edf0*/  IMAD.MOV.U32 R6, RZ, RZ, R5 ;  /* 0x000000ffff067224 */ /* 0x001fe400078e0005 */
.L_x_33257:
[----:B0-----:R-:W-:Y:S05]  /*5ee00*/  BSYNC B1 ;  /* 0x0000000000017941 */ /* 0x001fea0003800000 */
.L_x_33255:
        /* <DEDUP_REMOVED lines=12> */
.L_x_33259:
[----:B0-----:R-:W2:Y:S01]  /*5eed0*/  LDL.LU R5, [R1+0x830] ;  /* 0x0008300001057983 */ /* 0x001ea20000300800 */
[----:B------:R-:W-:Y:S01]  /*5eee0*/  MOV R0, R252 ;  /* 0x000000fc00007202 */ /* 0x000fe20000000f00 */
[----:B------:R-:W-:Y:S02]  /*5eef0*/  IMAD.MOV.U32 R249, RZ, RZ, R248 ;  /* 0x000000fffff97224 */ /* 0x000fe400078e00f8 */
[----:B--2---:R0:W-:Y:S02]  /*5ef00*/  STL [R1+0x82c], R5 ;  /* 0x00082c0501007387 */ /* 0x0041e40000100800 */
[----:B0-----:R-:W-:Y:S02]  /*5ef10*/  IMAD.MOV.U32 R5, RZ, RZ, R4 ;  /* 0x000000ffff057224 */ /* 0x001fe400078e0004 */
.L_x_33260:
[----:B0-----:R-:W-:Y:S05]  /*5ef20*/  BSYNC B1 ;  /* 0x0000000000017941 */ /* 0x001fea0003800000 */
.L_x_33258:
        /* <DEDUP_REMOVED lines=12> */
.L_x_33262:
[----:B0-----:R-:W-:Y:S01]  /*5eff0*/  STL [R1+0x828], R0 ;  /* 0x0008280001007387 */ /* 0x001fe20000100800 */
[----:B------:R-:W-:Y:S01]  /*5f000*/  IMAD.MOV.U32 R4, RZ, RZ, R252 ;  /* 0x000000ffff047224 */ /* 0x000fe200078e00fc */
[----:B------:R-:W-:-:S04]  /*5f010*/  MOV R248, R251 ;  /* 0x000000fb00f87202 */ /* 0x000fc80000000f00 */
[----:B------:R0:W-:Y:S02]  /*5f020*/  STL [R1+0x830], R4 ;  /* 0x0008300401007387 */ /* 0x0001e40000100800 */
[----:B0-----:R-:W-:Y:S02]  /*5f030*/  IMAD.MOV.U32 R4, RZ, RZ, R3 ;  /* 0x000000ffff047224 */ /* 0x001fe400078e0003 */
.L_x_33263:
[----:B0-----:R-:W-:Y:S05]  /*5f040*/  BSYNC B1 ;  /* 0x0000000000017941 */ /* 0x001fea0003800000 */
.L_x_33261:
        /* <DEDUP_REMOVED lines=13> */
.L_x_33265:
[----:B0-----:R-:W2:Y:S01]  /*5f120*/  LDL.LU R3, [R1+0x830] ;  /* 0x0008300001037983 */ /* 0x001ea20000300800 */
[----:B------:R-:W-:Y:S01]  /*5f130*/  IMAD.MOV.U32 R252, RZ, RZ, R0 ;  /* 0x000000fffffc7224 */ /* 0x000fe200078e0000 */
[----:B------:R-:W-:Y:S02]  /*5f140*/  MOV R251, R250 ;  /* 0x000000fa00fb7202 */ /* 0x000fe40000000f00 */
[----:B--2---:R0:W-:Y:S02]  /*5f150*/  STL [R1+0x82c], R3 ;  /* 0x00082c0301007387 */ /* 0x0041e40000100800 */
[----:B0-----:R-:W-:Y:S02]  /*5f160*/  IMAD.MOV.U32 R3, RZ, RZ, R2 ;  /* 0x000000ffff037224 */ /* 0x001fe400078e0002 */
.L_x_33266:
[----:B0-----:R-:W-:Y:S05]  /*5f170*/  BSYNC B1 ;  /* 0x0000000000017941 */ /* 0x001fea0003800000 */
.L_x_33264:
        /* <DEDUP_REMOVED lines=13> */
.L_x_33268:
[----:B------:R-:W2:Y:S01]  /*5f250*/  LDL.LU R2, [R1+0x82c] ;  /* 0x00082c0001027983 */ /* 0x000ea20000300800 */
[----:B------:R-:W-:-:S03]  /*5f260*/  IMAD.MOV.U32 R0, RZ, RZ, R252 ;  /* 0x000000ffff007224 */ /* 0x000fc600078e00fc */
[----:B------:R0:W5:Y:S04]  /*5f270*/  LDL.LU R250, [R1+0x824] ;  /* 0x0008240001fa7983 */ /* 0x0001680000300800 */
[----:B--2---:R2:W-:Y:S04]  /*5f280*/  STL [R1+0x828], R2 ;  /* 0x0008280201007387 */ /* 0x0045e80000100800 */
[----:B--2---:R0:W5:Y:S02]  /*5f290*/  LDL.LU R2, [R1+0x81c] ;  /* 0x00081c0001027983 */ /* 0x0041640000300800 */
.L_x_33269:
[----:B------:R-:W-:Y:S05]  /*5f2a0*/  BSYNC B1 ;  /* 0x0000000000017941 */ /* 0x000fea0003800000 */
.L_x_33267:
        /* <DEDUP_REMOVED lines=20> */
.L_x_33271:
        /* <DEDUP_REMOVED lines=11> */
.L_x_33272:
[----:B--2---:R-:W-:Y:S05]  /*5f4a0*/  BSYNC B1 ;  /* 0x0000000000017941 */ /* 0x004fea0003800000 */
.L_x_33270:
[----:B------:R-:W2:Y:S02]  /*5f4b0*/  LDL.LU R0, [R1+0x834] ;  /* 0x0008340001007983 */ /* 0x000ea40000300800 */
[----:B--2---:R-:W-:-:S05]  /*5f4c0*/  IADD3 R0, R0, 0x4, RZ ;  /* 0x0000000400007810 */ /* 0x004fca0007ffe0ff */
[----:B------:R2:W-:Y:S01]  /*5f4d0*/  STL [R1+0x834], R0 ;  /* 0x0008340001007387 */ /* 0x0005e20000100800 */
[----:B------:R-:W-:Y:S01]  /*5f4e0*/  @!P3 CALL.REL.NOINC `(.L_x_33273) ;  /* 0x000000100000b944 */ /* 0x000fe20003c00000 */
[----:B------:R-:W-:Y:S05]  /*5f4f0*/  BRA `(.L_x_33274) ;  /* 0xffff6e8000007947 */ /* 0x000fea000383ffff */
.L_x_33273:
[----:B-----5:R3:W-:Y:S04]  /*5f500*/  STL [R1+0x848], R2 ;  /* 0x0008480201007387 */ /* 0x0207e80000100800 */
[----:B--2---:R-:W2:Y:S04]  /*5f510*/  LDL.LU R0, [R1+0x844] ;  /* 0x0008440001007983 */ /* 0x004ea80000300800 */
[----:B---3--:R-:W2:Y:S04]  /*5f520*/  LDL.LU R2, [R1+0x83c] ;  /* 0x00083c0001027983 */ /* 0x008ea80000300800 */
[----:B------:R3:W-:Y:S04]  /*5f530*/  STL [R1+0x818], R252 ;  /* 0x000818fc01007387 */ /* 0x0007e80000100800 */
[----:B---3--:R-:W3:Y:S01]  /*5f540*/  LDL.LU R252, [R1+0x82c] ;  /* 0x00082c0001fc7983 */ /* 0x008ee20000300800 */
[----:B--2---:R-:W-:-:S03]  /*5f550*/  FADD.FTZ R0, R0, R2 ;  /* 0x0000000200007221 */ /* 0x004fc60000010000 */
[----:B------:R2:W5:Y:S04]  /*5f560*/  LDL.LU R2, [R1+0x848] ;  /* 0x0008480001027983 */ /* 0x0005680000300800 */
[----:B------:R4:W-:Y:S04]  /*5f570*/  STL [R1+0x83c], R0 ;  /* 0x00083c0001007387 */ /* 0x0009e80000100800 */
[----:B----4-:R-:W4:Y:S04]  /*5f580*/  LDL.LU R0, [R1+0x840] ;  /* 0x0008400001007983 */ /* 0x010f280000300800 */
[----:B---3--:R2:W-:Y:S04]  /*5f590*/  STL [R1+0x820], R252 ;  /* 0x000820fc01007387 */ /* 0x0085e80000100800 */
[----:B----4-:R2:W-:Y:S02]  /*5f5a0*/  STL [R1+0x838], R0 ;  /* 0x0008380001007387 */ /* 0x0105e40000100800 */
.L_x_32891:
[----:B------:R-:W-:Y:S05]  /*5f5b0*/  BSYNC B0 ;  /* 0x0000000000007941 */ /* 0x000fea0003800000 */
.L_x_32890:
[----:B------:R3:W-:Y:S04]  /*5f5c0*/  STL.64 [R1+0x848], R126 ;  /* 0x0008487e01007387 */ /* 0x0007e80000100a00 */
[----:B-----5:R4:W-:Y:S04]  /*5f5d0*/  STL.64 [R1+0x418], R250 ;  /* 0x000418fa01007387 */ /* 0x0209e80000100a00 */
[----:B---3--:R-:W3:Y:S04]  /*5f5e0*/  LDL.LU R126, [R1+0x820] ;  /* 0x00082000017e7983 */ /* 0x008ee80000300800 */
[----:B------:R-:W3:Y:S04]  /*5f5f0*/  LDL.LU R127, [R1+0x824] ;  /* 0x00082400017f7983 */ /* 0x000ee80000300800 */
[----:B----4-:R-:W4:Y:S04]  /*5f600*/  LDL.LU R250, [R1+0x818] ;  /* 0x0008180001fa7983 */ /* 0x010f280000300800 */
[----:B------:R-:W4:Y:S04]  /*5f610*/  LDL.LU R251, [R1+0x81c] ;  /* 0x00081c0001fb7983 */ /* 0x000f280000300800 */
[----:B------:R0:W-:Y:S04]  /*5f620*/  STL.64 [R1+0x420], R248 ;  /* 0x000420f801007387 */ /* 0x0001e80000100a00 */
[----:B0-2---:R-:W2:Y:S04]  /*5f630*/  LDL.LU R248, [R1+0x810] ;  /* 0x0008100001f87983 */ /* 0x005ea80000300800 */
[----:B------:R-:W2:Y:S04]  /*5f640*/  LDL.LU R249, [R1+0x814] ;  /* 0x0008140001f97983 */ /* 0x000ea80000300800 */
[----:B---3--:R0:W-:Y:S04]  /*5f650*/  STL.64 [R1+0x410], R126 ;  /* 0x0004107e01007387 */ /* 0x0081e80000100a00 */
[----:B----4-:R3:W-:Y:S04]  /*5f660*/  STL.64 [R1+0x610], R250 ;  /* 0x000610fa01007387 */ /* 0x0107e80000100a00 */
[----:B0-----:R-:W4:Y:S04]  /*5f670*/  LDL.LU.64 R126, [R1+0x848] ;  /* 0x00084800017e7983 */ /* 0x001f280000300a00 */
[----:B---3--:R-:W3:Y:S04]  /*5f680*/  LDL R250, [R1+0x838] ;  /* 0x0008380001fa7983 */ /* 0x008ee80000100800 */
[----:B------:R-:W3:Y:S04]  /*5f690*/  LDL R251, [R1+0x83c] ;  /* 0x00083c0001fb7983 */ /* 0x000ee80000100800 */
        /* <DEDUP_REMOVED lines=60> */
[----:B--2---:R0:W-:Y:S04]  /*5fa60*/  STL.64 [R1+0x608], R248 ;  /* 0x000608f801007387 */ /* 0x0041e80000100a00 */
        /* <DEDUP_REMOVED lines=62> */
[----:B----4-:R0:W-:Y:S04]  /*5fe50*/  STL.64 [R1+0x808], R126 ;  /* 0x0008087e01007387 */ /* 0x0101e80000100a00 */
[----:B---3--:R0:W-:Y:S01]  /*5fe60*/  STL.64 [R1+0x408], R250 ;  /* 0x000408fa01007387 */ /* 0x0081e20000100a00 */
[----:B------:R-:W-:Y:S01]  /*5fe70*/  BSSY B0, `(.L_x_33275) ;  /* 0x00000b9000007945 */ /* 0x000fe20003800000 */
[----:B------:R-:W-:Y:S05]  /*5fe80*/  @P2 BRA `(.L_x_33276) ;  /* 0x00000b7000002947 */ /* 0x000fea0003800000 */
[----:B------:R-:W-:-:S04]  /*5fe90*/  MOV R0, c[0x0][0x184] ;  /* 0x0000610000007a02 */ /* 0x000fc80000000f00 */
[----:B------:R-:W-:-:S13]  /*5fea0*/  ISETP.GE.AND P0, PT, R0, 0x1, PT ;  /* 0x000000010000780c */ /* 0x000fda0003f06270 */
[----:B------:R-:W-:Y:S05]  /*5feb0*/  @!P0 BRA `(.L_x_33277) ;  /* 0x00000b1000008947 */ /* 0x000fea0003800000 */
[----:B------:R-:W-:-:S05]  /*5fec0*/  IMAD.SHL.U32 R0, R0, 0x2, RZ ;  /* 0x0000000200007824 */ /* 0x000fca00078e00ff */
[----:B------:R-:W-:-:S04]  /*5fed0*/  IMNMX R0, R0, 0x1, !PT ;  /* 0x0000000100007817 */ /* 0x000fc80007800200 */
[C---:B0-----:R-:W-:Y:S02]  /*5fee0*/  IADD3 R2, R0.reuse, -0x1, RZ ;  /* 0xffffffff00027810 */ /* 0x041fe40007ffe0ff */
[----:B------:R-:W-:Y:S02]  /*5fef0*/  LOP3.LUT R3, R0, 0x3, RZ, 0xc0, !PT ;  /* 0x0000000300037812 */ /* 0x000fe400078ec0ff */
[----:B------:R-:W-:Y:S01]  /*5ff00*/  ISETP.GE.U32.AND P0, PT, R2, 0x3, PT ;  /* 0x000000030200780c */ /* 0x000fe20003f06070 */
[----:B------:R-:W-:-:S12]  /*5ff10*/  IMAD.MOV.U32 R2, RZ, RZ, RZ ;  /* 0x000000ffff027224 */ /* 0x000fd800078e00ff */
[----:B------:R-:W-:Y:S05]  /*5ff20*/  @!P0 BRA `(.L_x_33278) ;  /* 0x0000098000008947 */ /* 0x000fea0003800000 */
[----:B------:R-:W0:Y:S01]  /*5ff30*/  S2UR UR4, SR_CTAID.X ;  /* 0x00000000000479c3 */ /* 0x000e220000002500 */
[----:B------:R-:W-:Y:S01]  /*5ff40*/  IMAD.IADD R0, R0, 0x1, -R3 ;  /* 0x0000000100007824 */ /* 0x000fe200078e0a03 */
[----:B------:R-:W-:Y:S01]  /*5ff50*/  ULDC UR5, c[0x0][0x180] ;  /* 0x0000600000057ab9 */ /* 0x000fe20000000800 */
[----:B------:R-:W-:-:S03]  /*5ff60*/  IMAD.MOV.U32 R2, RZ, RZ, RZ ;  /* 0x000000ffff027224 */ /* 0x000fc600078e00ff */
[----:B------:R-:W-:Y:S01]  /*5ff70*/  ISETP.GT.AND P0, PT, R0, RZ, PT ;  /* 0x000000ff0000720c */ /* 0x000fe20003f04270 */
[----:B0-----:R-:W-:-:S12]  /*5ff80*/  UIMAD UR4, UR4, UR5, URZ ;  /* 0x00000005040472a4 */ /* 0x001fd8000f8e023f */
[----:B------:R-:W-:Y:S05]  /*5ff90*/  @!P0 BRA `(.L_x_33279) ;  /* 0x000007b000008947 */ /* 0x000fea0003800000 */
[----:B------:R-:W-:Y:S02]  /*5ffa0*/  ISETP.GT.AND P1, PT, R0, 0xc, PT ;  /* 0x0000000c0000780c */ /* 0x000fe40003f24270 */
[----:B------:R-:W-:-:S11]  /*5ffb0*/  PLOP3.LUT P0, PT, PT, PT, PT, 0x80, 0x0 ;  /* 0x000000000000781c */ /* 0x000fd60003f0f070 */
[----:B------:R-:W-:Y:S05]  /*5ffc0*/  @!P1 BRA `(.L_x_33280) ;  /* 0x000004d000009947 */ /* 0x000fea0003800000 */
[----:B------:R-:W-:Y:S02]  /*5ffd0*/  PLOP3.LUT P0, PT, PT, PT, PT, 0x8, 0x0 ;  /* 0x000000000000781c */ /* 0x000fe40003f0e170 */
.L_x_33281:
[----:B------:R-:W-:Y:S02]  /*5ffe0*/  IADD3 R13, R1, 0x408, RZ ;  /* 0x00000408010d7810 */ /* 0x000fe40007ffe0ff */
[----:B------:R-:W-:-:S03]  /*5fff0*/  IADD3 R5, R2, 0x4, RZ ;  /* 0x0000000402057810 */ /* 0x000fc60007ffe0ff */
[C-C-:B------:R-:W-:Y:S01]  /*60000*/  IMAD R4, R2.reuse, 0x4, R13.reuse ;  /* 0x0000000402047824 */ /* 0x140fe200078e020d */
[----:B------:R-:W-:Y:S02]  /*60010*/  LEA R12, R5, R13, 0x2 ;  /* 0x0000000d050c7211 */ /* 0x000fe400078e10ff */
[C---:B------:R-:W-:Y:S02]  /*60020*/  IADD3 R5, R2.reuse, 0x8, RZ ;  /* 0x0000000802057810 */ /* 0x040fe40007ffe0ff */
[----:B------:R-:W2:Y:S03]  /*60030*/  LDL.64 R6, [R4+0x8] ;  /* 0x0000080004067983 */ /* 0x000ea60000100a00 */
[--C-:B------:R-:W-:Y:S01]  /*60040*/  IMAD R18, R5, 0x4, R13.reuse ;  /* 0x0000000405127824 */ /* 0x100fe200078e020d */
[----:B------:R-:W-:Y:S01]  /*60050*/  IADD3 R5, R2, 0xc, RZ ;  /* 0x0000000c02057810 */ /* 0x000fe20007ffe0ff */
[----:B------:R-:W3:Y:S04]  /*60060*/  LDL.64 R22, [R12+0x10] ;  /* 0x000010000c167983 */ /* 0x000ee80000100a00 */
[----:B------:R-:W4:Y:S01]  /*60070*/  LDL.64 R26, [R18+0x8] ;  /* 0x00000800121a7983 */ /* 0x000f220000100a00 */
[----:B------:R-:W-:-:S03]  /*60080*/  IMAD R34, R5, 0x4, R13 ;  /* 0x0000000405227824 */ /* 0x000fc600078e020d */
[----:B------:R-:W5:Y:S04]  /*60090*/  LDL.64 R8, [R4+0x208] ;  /* 0x0002080004087983 */ /* 0x000f680000100a00 */
        /* <DEDUP_REMOVED lines=12> */
[----:B------:R-:W-:-:S04]  /*60160*/  IADD3 R0, R0, -0x10, RZ ;  /* 0xfffffff000007810 */ /* 0x000fc80007ffe0ff */
[----:B------:R-:W-:Y:S02]  /*60170*/  ISETP.GT.AND P1, PT, R0, 0xc, PT ;  /* 0x0000000c0000780c */ /* 0x000fe40003f24270 */
[----:B--2---:R-:W-:Y:S02]  /*60180*/  IADD3 R5, R6, UR4, RZ ;  /* 0x0000000406057c10 */ /* 0x004fe4000fffe0ff */
[----:B------:R-:W-:-:S03]  /*60190*/  IADD3 R7, R7, UR4, RZ ;  /* 0x0000000407077c10 */ /* 0x000fc6000fffe0ff */
[----:B------:R3:W-:Y:S04]  /*601a0*/  STS [R2.X4+0xc20], R5 ;  /* 0x000c200502007388 */ /* 0x0007e80000004800 */
[----:B------:R4:W-:Y:S01]  /*601b0*/  STS [R2.X4+0xc24], R7 ;  /* 0x000c240702007388 */ /* 0x0009e20000004800 */
[----:B---3--:R-:W-:Y:S02]  /*601c0*/  IADD3 R5, R22, UR4, RZ ;  /* 0x0000000416057c10 */ /* 0x008fe4000fffe0ff */
[----:B----4-:R-:W-:Y:S01]  /*601d0*/  IADD3 R7, R26, UR4, RZ ;  /* 0x000000041a077c10 */ /* 0x010fe2000fffe0ff */
[----:B-----5:R0:W-:Y:S01]  /*601e0*/  STS [R2.X4+0xe24], R9 ;  /* 0x000e240902007388 */ /* 0x0201e20000004800 */
[----:B------:R-:W-:Y:S02]  /*601f0*/  IADD3 R13, R10, UR4, RZ ;  /* 0x000000040a0d7c10 */ /* 0x000fe4000fffe0ff */
[----:B------:R-:W-:Y:S01]  /*60200*/  IADD3 R11, R11, UR4, RZ ;  /* 0x000000040b0b7c10 */ /* 0x000fe2000fffe0ff */
[----:B------:R2:W-:Y:S01]  /*60210*/  STS [R2.X4+0xc38], R5 ;  /* 0x000c380502007388 */ /* 0x0005e20000004800 */
[----:B------:R-:W-:-:S02]  /*60220*/  IADD3 R19, R16, UR4, RZ ;  /* 0x0000000410137c10 */ /* 0x000fc4000fffe0ff */
[----:B------:R-:W-:Y:S01]  /*60230*/  IADD3 R17, R17, UR4, RZ ;  /* 0x0000000411117c10 */ /* 0x000fe2000fffe0ff */
[----:B------:R3:W-:Y:S01]  /*60240*/  STS [R2.X4+0xc40], R7 ;  /* 0x000c400702007388 */ /* 0x0007e20000004800 */
[----:B------:R-:W-:Y:S02]  /*60250*/  IADD3 R23, R23, UR4, RZ ;  /* 0x0000000417177c10 */ /* 0x000fe4000fffe0ff */
[----:B------:R-:W-:Y:S02]  /*60260*/  IADD3 R27, R27, UR4, RZ ;  /* 0x000000041b1b7c10 */ /* 0x000fe4000fffe0ff */
[----:B0-----:R-:W-:Y:S02]  /*60270*/  IADD3 R9, R30, UR4, RZ ;  /* 0x000000041e097c10 */ /* 0x001fe4000fffe0ff */
[----:B------:R-:W-:Y:S02]  /*60280*/  IADD3 R31, R31, UR4, RZ ;  /* 0x000000041f1f7c10 */ /* 0x000fe4000fffe0ff */
[----:B--2---:R-:W-:-:S02]  /*60290*/  IADD3 R5, R36, UR4, RZ ;  /* 0x0000000424057c10 */ /* 0x004fc4000fffe0ff */
[----:B------:R-:W-:Y:S02]  /*602a0*/  IADD3 R37, R37, UR4, RZ ;  /* 0x0000000425257c10 */ /* 0x000fe4000fffe0ff */
[----:B---3--:R-:W-:Y:S02]  /*602b0*/  IADD3 R7, R40, UR4, RZ ;  /* 0x0000000428077c10 */ /* 0x008fe4000fffe0ff */
        /* <DEDUP_REMOVED lines=30> */
.L_x_33280:
[----:B------:R-:W-:-:S13]  /*604a0*/  ISETP.GT.AND P1, PT, R0, 0x4, PT ;  /* 0x000000040000780c */ /* 0x000fda0003f24270 */
[----:B------:R-:W-:Y:S05]  /*604b0*/  @!P1 BRA `(.L_x_33282) ;  /* 0x0000027000009947 */ /* 0x000fea0003800000 */
[----:B------:R-:W-:Y:S02]  /*604c0*/  IADD3 R8, R1, 0x408, RZ ;  /* 0x0000040801087810 */ /* 0x000fe40007ffe0ff */
[----:B------:R-:W-:-:S03]  /*604d0*/  IADD3 R5, R2, 0x4, RZ ;  /* 0x0000000402057810 */ /* 0x000fc60007ffe0ff */
[--C-:B------:R-:W-:Y:S02]  /*604e0*/  IMAD R4, R2, 0x4, R8.reuse ;  /* 0x0000000402047824 */ /* 0x100fe400078e0208 */
[----:B------:R-:W-:-:S03]  /*604f0*/  IMAD R12, R5, 0x4, R8 ;  /* 0x00000004050c7824 */ /* 0x000fc600078e0208 */
[----:B------:R-:W2:Y:S04]  /*60500*/  LDL.64 R6, [R4+0x8] ;  /* 0x0000080004067983 */ /* 0x000ea80000100a00 */
[----:B------:R-:W3:Y:S04]  /*60510*/  LDL.64 R10, [R4+0x10] ;  /* 0x00001000040a7983 */ /* 0x000ee80000100a00 */
[----:B------:R-:W4:Y:S04]  /*60520*/  LDL.64 R16, [R12+0x8] ;  /* 0x000008000c107983 */ /* 0x000f280000100a00 */
[----:B------:R-:W5:Y:S04]  /*60530*/  LDL.64 R22, [R12+0x10] ;  /* 0x000010000c167983 */ /* 0x000f680000100a00 */
[----:B------:R-:W5:Y:S04]  /*60540*/  LDL.64 R8, [R4+0x208] ;  /* 0x0002080004087983 */ /* 0x000f680000100a00 */
[----:B------:R-:W5:Y:S04]  /*60550*/  LDL.64 R14, [R4+0x210] ;  /* 0x00021000040e7983 */ /* 0x000f680000100a00 */
[----:B------:R-:W5:Y:S04]  /*60560*/  LDL.64 R20, [R12+0x208] ;  /* 0x000208000c147983 */ /* 0x000f680000100a00 */
[----:B------:R-:W5:Y:S01]  /*60570*/  LDL.64 R24, [R12+0x210] ;  /* 0x000210000c187983 */ /* 0x000f620000100a00 */
[----:B------:R-:W-:-:S02]  /*60580*/  PLOP3.LUT P0, PT, PT, PT, PT, 0x8, 0x0 ;  /* 0x000000000000781c */ /* 0x000fc40003f0e170 */
[----:B------:R-:W-:Y:S02]  /*60590*/  IADD3 R0, R0, -0x8, RZ ;  /* 0xfffffff800007810 */ /* 0x000fe40007ffe0ff */
[----:B--2---:R-:W-:Y:S02]  /*605a0*/  IADD3 R5, R6, UR4, RZ ;  /* 0x0000000406057c10 */ /* 0x004fe4000fffe0ff */
[----:B------:R-:W-:Y:S02]  /*605b0*/  IADD3 R7, R7, UR4, RZ ;  /* 0x0000000407077c10 */ /* 0x000fe4000fffe0ff */
[----:B---3--:R-:W-:Y:S01]  /*605c0*/  IADD3 R13, R10, UR4, RZ ;  /* 0x000000040a0d7c10 */ /* 0x008fe2000fffe0ff */
[----:B------:R0:W-:Y:S01]  /*605d0*/  STS [R2.X4+0xc20], R5 ;  /* 0x000c200502007388 */ /* 0x0001e20000004800 */
[----:B------:R-:W-:Y:S02]  /*605e0*/  IADD3 R11, R11, UR4, RZ ;  /* 0x000000040b0b7c10 */ /* 0x000fe4000fffe0ff */
[----:B----4-:R-:W-:-:S02]  /*605f0*/  IADD3 R19, R16, UR4, RZ ;  /* 0x0000000410137c10 */ /* 0x010fc4000fffe0ff */
[----:B------:R-:W-:Y:S02]  /*60600*/  IADD3 R17, R17, UR4, RZ ;  /* 0x0000000411117c10 */ /* 0x000fe4000fffe0ff */
[----:B-----5:R-:W-:Y:S02]  /*60610*/  IADD3 R23, R23, UR4, RZ ;  /* 0x0000000417177c10 */ /* 0x020fe4000fffe0ff */
[----:B0-----:R-:W-:Y:S01]  /*60620*/  IADD3 R5, R22, UR4, RZ ;  /* 0x0000000416057c10 */ /* 0x001fe2000fffe0ff */
        /* <DEDUP_REMOVED lines=16> */
.L_x_33282:
[----:B------:R-:W-:-:S13]  /*60730*/  ISETP.NE.OR P0, PT, R0, RZ, P0 ;  /* 0x000000ff0000720c */ /* 0x000fda0000705670 */
[----:B------:R-:W-:Y:S05]  /*60740*/  @!P0 BRA `(.L_x_33278) ;  /* 0x0000016000008947 */ /* 0x000fea0003800000 */
.L_x_33279:
[----:B------:R-:W-:-:S05]  /*60750*/  IADD3 R4, R1, 0x408, RZ ;  /* 0x0000040801047810 */ /* 0x000fca0007ffe0ff */
[----:B------:R-:W-:-:S05]  /*60760*/  IMAD R6, R2, 0x4, R4 ;  /* 0x0000000402067824 */ /* 0x000fca00078e0204 */
[----:B------:R-:W2:Y:S04]  /*60770*/  LDL.64 R4, [R6+0x8] ;  /* 0x0000080006047983 */ /* 0x000ea80000100a00 */
[----:B------:R-:W3:Y:S04]  /*60780*/  LDL.64 R10, [R6+0x10] ;  /* 0x00001000060a7983 */ /* 0x000ee80000100a00 */
[----:B------:R-:W4:Y:S04]  /*60790*/  LDL.64 R8, [R6+0x208] ;  /* 0x0002080006087983 */ /* 0x000f280000100a00 */
[----:B------:R-:W5:Y:S01]  /*607a0*/  LDL.64 R14, [R6+0x210] ;  /* 0x00021000060e7983 */ /* 0x000f620000100a00 */
[----:B------:R-:W-:-:S04]  /*607b0*/  IADD3 R0, R0, -0x4, RZ ;  /* 0xfffffffc00007810 */ /* 0x000fc80007ffe0ff */
[----:B------:R-:W-:Y:S02]  /*607c0*/  ISETP.NE.AND P0, PT, R0, RZ, PT ;  /* 0x000000ff0000720c */ /* 0x000fe40003f05270 */
[----:B--2---:R-:W-:Y:S02]  /*607d0*/  IADD3 R7, R4, UR4, RZ ;  /* 0x0000000404077c10 */ /* 0x004fe4000fffe0ff */
[----:B------:R-:W-:Y:S02]  /*607e0*/  IADD3 R5, R5, UR4, RZ ;  /* 0x0000000405057c10 */ /* 0x000fe4000fffe0ff */
[----:B---3--:R-:W-:Y:S01]  /*607f0*/  IADD3 R13, R10, UR4, RZ ;  /* 0x000000040a0d7c10 */ /* 0x008fe2000fffe0ff */
[----:B------:R-:W-:Y:S01]  /*60800*/  STS [R2.X4+0xc20], R7 ;  /* 0x000c200702007388 */ /* 0x000fe20000004800 */
[----:B------:R-:W-:-:S03]  /*60810*/  IADD3 R11, R11, UR4, RZ ;  /* 0x000000040b0b7c10 */ /* 0x000fc6000fffe0ff */
[----:B------:R-:W-:Y:S04]  /*60820*/  STS [R2.X4+0xc24], R5 ;  /* 0x000c240502007388 */ /* 0x000fe80000004800 */
[----:B----4-:R-:W-:Y:S04]  /*60830*/  STS [R2.X4+0xe20], R8 ;  /* 0x000e200802007388 */ /* 0x010fe80000004800 */
[----:B------:R-:W-:Y:S04]  /*60840*/  STS [R2.X4+0xe24], R9 ;  /* 0x000e240902007388 */ /* 0x000fe80000004800 */
[----:B------:R-:W-:Y:S04]  /*60850*/  STS [R2.X4+0xc28], R13 ;  /* 0x000c280d02007388 */ /* 0x000fe80000004800 */
[----:B------:R-:W-:Y:S04]  /*60860*/  STS [R2.X4+0xc2c], R11 ;  /* 0x000c2c0b02007388 */ /* 0x000fe80000004800 */
[----:B-----5:R-:W-:Y:S04]  /*60870*/  STS [R2.X4+0xe28], R14 ;  /* 0x000e280e02007388 */ /* 0x020fe80000004800 */
[----:B------:R0:W-:Y:S02]  /*60880*/  STS [R2.X4+0xe2c], R15 ;  /* 0x000e2c0f02007388 */ /* 0x0001e40000004800 */
[----:B0-----:R-:W-:Y:S01]  /*60890*/  IADD3 R2, R2, 0x4, RZ ;  /* 0x0000000402027810 */ /* 0x001fe20007ffe0ff */
[----:B-1----:R-:W-:Y:S05]  /*608a0*/  @P0 BRA `(.L_x_33279) ;  /* 0xfffffea000000947 */ /* 0x002fea000383ffff */
.L_x_33278:
[----:B------:R-:W-:-:S13]  /*608b0*/  ISETP.NE.AND P0, PT, R3, RZ, PT ;  /* 0x000000ff0300720c */ /* 0x000fda0003f05270 */
[----:B------:R-:W-:Y:S05]  /*608c0*/  @!P0 BRA `(.L_x_33277) ;  /* 0x0000010000008947 */ /* 0x000fea0003800000 */
[----:B------:R-:W0:Y:S01]  /*608d0*/  S2R R9, SR_CTAID.X ;  /* 0x0000000000097919 */ /* 0x000e220000002500 */
[----:B------:R-:W-:-:S05]  /*608e0*/  IADD3 R4, R1, 0x408, RZ ;  /* 0x0000040801047810 */ /* 0x000fca0007ffe0ff */
[C---:B------:R-:W-:Y:S01]  /*608f0*/  IMAD R0, R2.reuse, 0x4, R4 ;  /* 0x0000000402007824 */ /* 0x040fe200078e0204 */
[----:B------:R-:W-:-:S04]  /*60900*/  LEA R2, R2, 0xc20, 0x2 ;  /* 0x00000c2002027811 */ /* 0x000fc800078e10ff */
[----:B------:R-:W-:Y:S02]  /*60910*/  IADD3 R4, R0, 0x208, RZ ;  /* 0x0000020800047810 */ /* 0x000fe40007ffe0ff */
[----:B------:R-:W-:-:S03]  /*60920*/  IADD3 R2, R2, 0x200, RZ ;  /* 0x0000020002027810 */ /* 0x000fc60007ffe0ff */
.L_x_33283:
[----:B------:R2:W3:Y:S04]  /*60930*/  LDL R0, [R4+-0x200] ;  /* 0xfffe000004007983 */ /* 0x0004e80000100800 */
[----:B------:R2:W4:Y:S01]  /*60940*/  LDL R7, [R4] ;  /* 0x0000000004077983 */ /* 0x0005220000100800 */
[----:B------:R-:W-:-:S04]  /*60950*/  IADD3 R3, R3, -0x1, RZ ;  /* 0xffffffff03037810 */ /* 0x000fc80007ffe0ff */
[----:B------:R-:W-:Y:S02]  /*60960*/  ISETP.NE.AND P0, PT, R3, RZ, PT ;  /* 0x000000ff0300720c */ /* 0x000fe40003f05270 */
[----:B--2---:R-:W-:Y:S01]  /*60970*/  IADD3 R4, R4, 0x4, RZ ;  /* 0x0000000404047810 */ /* 0x004fe20007ffe0ff */
[----:B0--3--:R-:W-:Y:S01]  /*60980*/  IMAD R5, R9, c[0x0][0x180], R0 ;  /* 0x0000600009057a24 */ /* 0x009fe200078e0200 */
[----:B----4-:R-:W-:Y:S04]  /*60990*/  STS [R2], R7 ;  /* 0x0000000702007388 */ /* 0x010fe80000000800 */
[----:B------:R0:W-:Y:S02]  /*609a0*/  STS [R2+-0x200], R5 ;  /* 0xfffe000502007388 */ /* 0x0001e40000000800 */
[----:B0-----:R-:W-:-:S03]  /*609b0*/  IADD3 R2, R2, 0x4, RZ ;  /* 0x0000000402027810 */ /* 0x001fc60007ffe0ff */
[----:B------:R-:W-:Y:S05]  /*609c0*/  @P0 BRA `(.L_x_33283) ;  /* 0xffffff6000000947 */ /* 0x000fea000383ffff */
.L_x_33277:
[----:B0-----:R-:W2:Y:S04]  /*609d0*/  LDL.LU R2, [R1+0x83c] ;  /* 0x00083c0001027983 */ /* 0x001ea80000300800 */
[----:B------:R-:W2:Y:S04]  /*609e0*/  LDL.LU R3, [R1+0x838] ;  /* 0x0008380001037983 */ /* 0x000ea80000300800 */
[----:B--2---:R0:W-:Y:S02]  /*609f0*/  STS.64 [0x1020], R2 ;  /* 0x00102002ff007388 */ /* 0x0041e40000000a00 */
.L_x_33276:
[----:B------:R-:W-:Y:S05]  /*60a00*/  BSYNC B0 ;  /* 0x0000000000007941 */ /* 0x000fea0003800000 */
.L_x_33275:
        /* <DEDUP_REMOVED lines=14> */
[----:B------:R-:W-:Y:S01]  /*60af0*/  MOV R4, R2 ;  /* 0x0000000200047202 */ /* 0x000fe20000000f00 */
[----:B------:R-:W-:Y:S01]  /*60b00*/  IMAD R6, R0, 0x102, R5 ;  /* 0x0000010200067824 */ /* 0x000fe200078e0205 */
[----:B------:R-:W-:Y:S01]  /*60b10*/  LEA R7, R5, 0xc20, 0x2 ;  /* 0x00000c2005077811 */ /* 0x000fe200078e10ff */
[----:B------:R-:W-:-:S04]  /*60b20*/  IMAD.MOV.U32 R11, RZ, RZ, 0x4 ;  /* 0x00000004ff0b7424 */ /* 0x000fc800078e00ff */
.L_x_33286:
[----:B0-----:R0:W2:Y:S01]  /*60b30*/  LDS R9, [R7] ;  /* 0x0000000007097984 */ /* 0x0010a20000000800 */
[----:B------:R-:W-:Y:S01]  /*60b40*/  IMAD.WIDE.U32 R2, R6, R11, c[0x0][0x178] ;  /* 0x00005e0006027625 */ /* 0x000fe200078e000b */
[----:B------:R-:W-:Y:S02]  /*60b50*/  IADD3 R4, R4, -0x1, RZ ;  /* 0xffffffff04047810 */ /* 0x000fe40007ffe0ff */
[----:B------:R-:W-:Y:S02]  /*60b60*/  IADD3 R5, R5, 0x40, RZ ;  /* 0x0000004005057810 */ /* 0x000fe40007ffe0ff */
[----:B------:R-:W-:Y:S02]  /*60b70*/  ISETP.NE.AND P0, PT, R4, RZ, PT ;  /* 0x000000ff0400720c */ /* 0x000fe40003f05270 */
[----:B------:R-:W-:-:S02]  /*60b80*/  IADD3 R6, R6, 0x40, RZ ;  /* 0x0000004006067810 */ /* 0x000fc40007ffe0ff */
[----:B0-----:R-:W-:Y:S01]  /*60b90*/  IADD3 R7, R7, 0x100, RZ ;  /* 0x0000010007077810 */ /* 0x001fe20007ffe0ff */
[----:B--2---:R0:W-:Y:S08]  /*60ba0*/  STG.E [R2.64], R9 ;  /* 0x0000000902007986 */ /* 0x0041f0000c101906 */
[----:B------:R-:W-:Y:S05]  /*60bb0*/  @P0 BRA `(.L_x_33286) ;  /* 0xffffff7000000947 */ /* 0x000fea000383ffff */
.L_x_33285:
[----:B------:R-:W-:Y:S05]  /*60bc0*/  BSYNC B0 ;  /* 0x0000000000007941 */ /* 0x000fea0003800000 */
.L_x_33284:
        /* <DEDUP_REMOVED lines=12> */
.L_x_33289:
[----:B0-----:R-:W0:Y:S01]  /*60c90*/  LDS R7, [R0+-0x200] ;  /* 0xfffe000000077984 */ /* 0x001e220000000800 */
[----:B------:R-:W-:Y:S01]  /*60ca0*/  IMAD.MOV.U32 R47, RZ, RZ, 0x4 ;  /* 0x00000004ff2f7424 */ /* 0x000fe200078e00ff */
[C---:B------:R-:W-:Y:S02]  /*60cb0*/  IADD3 R4, R18.reuse, -0x80, RZ ;  /* 0xffffff8012047810 */ /* 0x040fe40007ffe0ff */
[----:B------:R-:W2:Y:S01]  /*60cc0*/  LDS R15, [R0+-0x100] ;  /* 0xffff0000000f7984 */ /* 0x000ea20000000800 */
        /* <DEDUP_REMOVED lines=14> */
[----:B------:R-:W1:Y:S01]  /*60db0*/  LDS R25, [R0+0x300] ;  /* 0x0003000000197984 */ /* 0x000e620000000800 */
[----:B------:R-:W-:Y:S01]  /*60dc0*/  IADD3 R24, R18, 0x1c0, RZ ;  /* 0x000001c012187810 */ /* 0x000fe20007ffe0ff */
[-C--:B------:R-:W-:Y:S01]  /*60dd0*/  IMAD.WIDE.U32 R12, R12, R47.reuse, c[0x0][0x178] ;  /* 0x00005e000c0c7625 */ /* 0x080fe200078e002f */
[----:B------:R-:W-:Y:S01]  /*60de0*/  IADD3 R16, R16, 0x400, RZ ;  /* 0x0000040010107810 */ /* 0x000fe20007ffe0ff */
[----:B------:R-:W0:Y:S03]  /*60df0*/  LDS R27, [R0+0x400] ;  /* 0x00040000001b7984 */ /* 0x000e260000000800 */
[----:B------:R-:W-:Y:S01]  /*60e00*/  ISETP.GE.AND P1, PT, R16, -0x2fe, PT ;  /* 0xfffffd021000780c */ /* 0x000fe20003f26270 */
[----:B------:R-:W1:Y:S04]  /*60e10*/  LDS R29, [R0+0x500] ;  /* 0x00050000001d7984 */ /* 0x000e680000000800 */
[----:B------:R-:W1:Y:S04]  /*60e20*/  LDS R31, [R0+0x600] ;  /* 0x00060000001f7984 */ /* 0x000e680000000800 */
[----:B------:R-:W1:Y:S04]  /*60e30*/  LDS R33, [R0+0x700] ;  /* 0x0007000000217984 */ /* 0x000e680000000800 */
[----:B------:R-:W1:Y:S04]  /*60e40*/  LDS R35, [R0+0x800] ;  /* 0x0008000000237984 */ /* 0x000e680000000800 */
[----:B------:R-:W1:Y:S04]  /*60e50*/  LDS R37, [R0+0x900] ;  /* 0x0009000000257984 */ /* 0x000e680000000800 */
[----:B------:R-:W1:Y:S04]  /*60e60*/  LDS R39, [R0+0xa00] ;  /* 0x000a000000277984 */ /* 0x000e680000000800 */
[----:B------:R-:W1:Y:S04]  /*60e70*/  LDS R41, [R0+0xb00] ;  /* 0x000b000000297984 */ /* 0x000e680000000800 */
[----:B------:R-:W1:Y:S04]  /*60e80*/  LDS R43, [R0+0xc00] ;  /* 0x000c0000002b7984 */ /* 0x000e680000000800 */
[----:B------:R2:W1:Y:S04]  /*60e90*/  LDS R45, [R0+0xd00] ;  /* 0x000d0000002d7984 */ /* 0x0004680000000800 */
[----:B0-----:R0:W-:Y:S04]  /*60ea0*/  STG.E [R2.64], R7 ;  /* 0x0000000702007986 */ /* 0x0011e8000c101906 */
[----:B--2---:R2:W-:Y:S01]  /*60eb0*/  STG.E [R4.64], R15 ;  /* 0x0000000f04007986 */ /* 0x0045e2000c101906 */
[----:B------:R-:W-:Y:S01]  /*60ec0*/  IADD3 R0, R0, 0x1000, RZ ;  /* 0x0000100000007810 */ /* 0x000fe20007ffe0ff */
[----:B0-----:R-:W-:-:S04]  /*60ed0*/  IMAD.WIDE.U32 R2, R6, R47, c[0x0][0x178] ;  /* 0x00005e0006027625 */ /* 0x001fc800078e002f */
[-C--:B------:R-:W-:Y:S01]  /*60ee0*/  IMAD.WIDE.U32 R6, R18, R47.reuse, c[0x0][0x178] ;  /* 0x00005e0012067625 */ /* 0x080fe200078e002f */
[----:B---3--:R0:W-:Y:S01]  /*60ef0*/  STG.E [R2.64], R19 ;  /* 0x0000001302007986 */ /* 0x0081e2000c101906 */
[C---:B--2---:R-:W-:Y:S02]  /*60f00*/  IADD3 R15, R17.reuse, 0x300, RZ ;  /* 0x00000300110f7810 */ /* 0x044fe40007ffe0ff */
[-C--:B------:R-:W-:Y:S01]  /*60f10*/  IMAD.WIDE.U32 R4, R14, R47.reuse, c[0x0][0x178] ;  /* 0x00005e000e047625 */ /* 0x080fe200078e002f */
[----:B----4-:R2:W-:Y:S01]  /*60f20*/  STG.E [R6.64], R21 ;  /* 0x0000001506007986 */ /* 0x0105e2000c101906 */
[----:B------:R-:W-:Y:S02]  /*60f30*/  IADD3 R14, R18, 0x300, RZ ;  /* 0x00000300120e7810 */ /* 0x000fe40007ffe0ff */
[----:B------:R-:W-:Y:S01]  /*60f40*/  IADD3 R17, R17, 0x400, RZ ;  /* 0x0000040011117810 */ /* 0x000fe20007ffe0ff */
[----:B-----5:R3:W-:Y:S04]  /*60f50*/  STG.E [R8.64], R23 ;  /* 0x0000001708007986 */ /* 0x0207e8000c101906 */
[----:B-1----:R1:W-:Y:S01]  /*60f60*/  STG.E [R10.64], R25 ;  /* 0x000000190a007986 */ /* 0x0023e2000c101906 */
[----:B0-----:R-:W-:Y:S01]  /*60f70*/  IMAD.WIDE.U32 R2, R20, R47, c[0x0][0x178] ;  /* 0x00005e0014027625 */ /* 0x001fe200078e002f */
[----:B------:R-:W-:-:S02]  /*60f80*/  IADD3 R19, R18, 0x280, RZ ;  /* 0x0000028012137810 */ /* 0x000fc40007ffe0ff */
[----:B------:R-:W-:Y:S01]  /*60f90*/  IADD3 R20, R18, 0x2c0, RZ ;  /* 0x000002c012147810 */ /* 0x000fe20007ffe0ff */
[-C--:B--2---:R-:W-:Y:S01]  /*60fa0*/  IMAD.WIDE.U32 R6, R22, R47.reuse, c[0x0][0x178] ;  /* 0x00005e0016067625 */ /* 0x084fe200078e002f */
[----:B------:R0:W-:Y:S03]  /*60fb0*/  STG.E [R12.64], R27 ;  /* 0x0000001b0c007986 */ /* 0x0001e6000c101906 */
[----:B---3--:R-:W-:Y:S01]  /*60fc0*/  IMAD.WIDE.U32 R8, R24, R47, c[0x0][0x178] ;  /* 0x00005e0018087625 */ /* 0x008fe200078e002f */
[----:B------:R2:W-:Y:S01]  /*60fd0*/  STG.E [R4.64], R29 ;  /* 0x0000001d04007986 */ /* 0x0005e2000c101906 */
[----:B-1----:R-:W-:-:S03]  /*60fe0*/  IADD3 R10, R18, 0x200, RZ ;  /* 0x00000200120a7810 */ /* 0x002fc60007ffe0ff */
[----:B------:R1:W-:Y:S01]  /*60ff0*/  STG.E [R2.64], R31 ;  /* 0x0000001f02007986 */ /* 0x0003e2000c101906 */
[----:B------:R-:W-:Y:S01]  /*61000*/  IADD3 R18, R18, 0x400, RZ ;  /* 0x0000040012127810 */ /* 0x000fe20007ffe0ff */
[-C--:B------:R-:W-:Y:S02]  /*61010*/  IMAD.WIDE.U32 R10, R10, R47.reuse, c[0x0][0x178] ;  /* 0x00005e000a0a7625 */ /* 0x080fe400078e002f */
[----:B------:R3:W-:Y:S02]  /*61020*/  STG.E [R6.64], R33 ;  /* 0x0000002106007986 */ /* 0x0007e4000c101906 */
[-C--:B0-----:R-:W-:Y:S02]  /*61030*/  IMAD.WIDE.U32 R12, R15, R47.reuse, c[0x0][0x178] ;  /* 0x00005e000f0c7625 */ /* 0x081fe400078e002f */
[----:B------:R0:W-:Y:S02]  /*61040*/  STG.E [R8.64], R35 ;  /* 0x0000002308007986 */ /* 0x0001e4000c101906 */
[----:B--2---:R-:W-:-:S02]  /*61050*/  IMAD.WIDE.U32 R4, R19, R47, c[0x0][0x178] ;  /* 0x00005e0013047625 */ /* 0x004fc400078e002f */
[----:B------:R0:W-:Y:S02]  /*61060*/  STG.E [R10.64], R37 ;  /* 0x000000250a007986 */ /* 0x0001e4000c101906 */
[-C--:B-1----:R-:W-:Y:S02]  /*61070*/  IMAD.WIDE.U32 R2, R20, R47.reuse, c[0x0][0x178] ;  /* 0x00005e0014027625 */ /* 0x082fe400078e002f */
[----:B------:R0:W-:Y:S02]  /*61080*/  STG.E [R12.64], R39 ;  /* 0x000000270c007986 */ /* 0x0001e4000c101906 */
[----:B---3--:R-:W-:Y:S02]  /*61090*/  IMAD.WIDE.U32 R6, R14, R47, c[0x0][0x178] ;  /* 0x00005e000e067625 */ /* 0x008fe400078e002f */
[----:B------:R0:W-:Y:S04]  /*610a0*/  STG.E [R4.64], R41 ;  /* 0x0000002904007986 */ /* 0x0001e8000c101906 */
[----:B------:R0:W-:Y:S04]  /*610b0*/  STG.E [R2.64], R43 ;  /* 0x0000002b02007986 */ /* 0x0001e8000c101906 */
[----:B------:R0:W-:Y:S01]  /*610c0*/  STG.E [R6.64], R45 ;  /* 0x0000002d06007986 */ /* 0x0001e2000c101906 */
[----:B------:R-:W-:Y:S05]  /*610d0*/  @!P1 BRA `(.L_x_33289) ;  /* 0xfffffbb000009947 */ /* 0x000fea000383ffff */
.L_x_33288:
[----:B------:R-:W-:Y:S05]  /*610e0*/  BSYNC B0 ;  /* 0x0000000000007941 */ /* 0x000fea0003800000 */
.L_x_33287:
[----:B0-----:R-:W-:Y:S01]  /*610f0*/  IADD3 R2, -R16, 0x2, RZ ;  /* 0x0000000210027810 */ /* 0x001fe20007ffe1ff */
[----:B------:R-:W-:Y:S03]  /*61100*/  BSSY B0, `(.L_x_33290) ;  /* 0x0000027000007945 */ /* 0x000fe60003800000 */
[----:B------:R-:W-:-:S13]  /*61110*/  ISETP.GT.AND P1, PT, R2, 0x100, PT ;  /* 0x000001000200780c */ /* 0x000fda0003f24270 */
[----:B------:R-:W-:Y:S05]  /*61120*/  @!P1 BRA `(.L_x_33291) ;  /* 0x0000024000009947 */ /* 0x000fea0003800000 */
[----:B------:R-:W0:Y:S01]  /*61130*/  LDS R19, [R0+-0x200] ;  /* 0xfffe000000137984 */ /* 0x000e220000000800 */
[----:B------:R-:W-:Y:S01]  /*61140*/  IMAD.MOV.U32 R35, RZ, RZ, 0x4 ;  /* 0x00000004ff237424 */ /* 0x000fe200078e00ff */
[C---:B------:R-:W-:Y:S02]  /*61150*/  IADD3 R4, R18.reuse, -0x80, RZ ;  /* 0xffffff8012047810 */ /* 0x040fe40007ffe0ff */
[----:B------:R-:W2:Y:S01]  /*61160*/  LDS R21, [R0+-0x100] ;  /* 0xffff000000157984 */ /* 0x000ea20000000800 */
        /* <DEDUP_REMOVED lines=15> */
[----:B------:R-:W1:Y:S01]  /*61260*/  LDS R29, [R0+0x300] ;  /* 0x00030000001d7984 */ /* 0x000e620000000800 */
[----:B------:R-:W-:Y:S01]  /*61270*/  IADD3 R17, R17, 0x200, RZ ;  /* 0x0000020011117810 */ /* 0x000fe20007ffe0ff */
[----:B------:R-:W-:-:S02]  /*61280*/  IMAD.WIDE.U32 R10, R10, R35, c[0x0][0x178] ;  /* 0x00005e000a0a7625 */ /* 0x000fc400078e0023 */
[----:B------:R-:W1:Y:S02]  /*61290*/  LDS R31, [R0+0x400] ;  /* 0x00040000001f7984 */ /* 0x000e640000000800 */
[-C--:B------:R-:W-:Y:S02]  /*612a0*/  IMAD.WIDE.U32 R12, R12, R35.reuse, c[0x0][0x178] ;  /* 0x00005e000c0c7625 */ /* 0x080fe400078e0023 */
[----:B------:R0:W1:Y:S02]  /*612b0*/  LDS R33, [R0+0x500] ;  /* 0x0005000000217984 */ /* 0x0000640000000800 */
[-C--:B------:R-:W-:Y:S01]  /*612c0*/  IMAD.WIDE.U32 R14, R14, R35.reuse, c[0x0][0x178] ;  /* 0x00005e000e0e7625 */ /* 0x080fe200078e0023 */
[----:B0-----:R-:W-:Y:S01]  /*612d0*/  IADD3 R0, R0, 0x800, RZ ;  /* 0x0000080000007810 */ /* 0x001fe20007ffe0ff */
[----:B------:R0:W-:Y:S04]  /*612e0*/  STG.E [R2.64], R19 ;  /* 0x0000001302007986 */ /* 0x0001e8000c101906 */
[----:B--2---:R2:W-:Y:S04]  /*612f0*/  STG.E [R4.64], R21 ;  /* 0x0000001504007986 */ /* 0x0045e8000c101906 */
[----:B---3--:R2:W-:Y:S01]  /*61300*/  STG.E [R6.64], R23 ;  /* 0x0000001706007986 */ /* 0x0085e2000c101906 */
[----:B0-----:R-:W-:-:S03]  /*61310*/  IMAD.WIDE.U32 R2, R20, R35, c[0x0][0x178] ;  /* 0x00005e0014027625 */ /* 0x001fc600078e0023 */
[----:B----4-:R2:W-:Y:S04]  /*61320*/  STG.E [R8.64], R25 ;  /* 0x0000001908007986 */ /* 0x0105e8000c101906 */
[----:B-----5:R2:W-:Y:S04]  /*61330*/  STG.E [R10.64], R27 ;  /* 0x0000001b0a007986 */ /* 0x0205e8000c101906 */
[----:B-1----:R2:W-:Y:S04]  /*61340*/  STG.E [R12.64], R29 ;  /* 0x0000001d0c007986 */ /* 0x0025e8000c101906 */
[----:B------:R2:W-:Y:S04]  /*61350*/  STG.E [R14.64], R31 ;  /* 0x0000001f0e007986 */ /* 0x0005e8000c101906 */
[----:B------:R2:W-:Y:S02]  /*61360*/  STG.E [R2.64], R33 ;  /* 0x0000002102007986 */ /* 0x0005e4000c101906 */
.L_x_33291:
[----:B------:R-:W-:Y:S05]  /*61370*/  BSYNC B0 ;  /* 0x0000000000007941 */ /* 0x000fea0003800000 */
.L_x_33290:
[----:B------:R-:W-:-:S13]  /*61380*/  ISETP.LT.OR P0, PT, R16, 0x2, P0 ;  /* 0x000000021000780c */ /* 0x000fda0000701670 */
[----:B------:R-:W-:Y:S05]  /*61390*/  @!P0 EXIT ;  /* 0x000000000000894d */ /* 0x000fea0003800000 */
[----:B--2---:R-:W0:Y:S01]  /*613a0*/  LDS R11, [R0+-0x200] ;  /* 0xfffe0000000b7984 */ /* 0x004e220000000800 */
[----:B------:R-:W-:Y:S01]  /*613b0*/  IMAD.MOV.U32 R9, RZ, RZ, 0x4 ;  /* 0x00000004ff097424 */ /* 0x000fe200078e00ff */
[C---:B------:R-:W-:Y:S02]  /*613c0*/  IADD3 R4, R18.reuse, -0x80, RZ ;  /* 0xffffff8012047810 */ /* 0x040fe40007ffe0ff */
[----:B------:R-:W2:Y:S01]  /*613d0*/  LDS R13, [R0+-0x100] ;  /* 0xffff0000000d7984 */ /* 0x000ea20000000800 */
        /* <DEDUP_REMOVED lines=8> */
[----:B--2---:R-:W-:Y:S04]  /*61460*/  STG.E [R4.64], R13 ;  /* 0x0000000d04007986 */ /* 0x004fe8000c101906 */
[----:B---3--:R-:W-:Y:S04]  /*61470*/  STG.E [R6.64], R15 ;  /* 0x0000000f06007986 */ /* 0x008fe8000c101906 */
[----:B----4-:R-:W-:Y:S01]  /*61480*/  STG.E [R8.64], R19 ;  /* 0x0000001308007986 */ /* 0x010fe2000c101906 */
[----:B------:R-:W-:Y:S05]  /*61490*/  EXIT ;  /* 0x000000000000794d */ /* 0x000fea0003800000 */
.L_x_33292:
        /* <DEDUP_REMOVED lines=14> */
.L_x_74490:


//--------------------- .text._ZN17fastertransformer17batch_topk_kernelIfLi64ELi32EEEvPKiPKT_PiPfS7_PKbS2_NS_14BeamHypothesesEiiifS3_ --------------------------
	.section	.text._ZN17fastertransformer17batch_topk_kernelIfLi64ELi32EEEvPKiPKT_PiPfS7_PKbS2_NS_14BeamHypothesesEiiifS3_,"ax",@progbits
	.sectioninfo	@"SHI_REGISTERS=168"
	.align	128
        .global         _ZN17fastertransformer17batch_topk_kernelIfLi64ELi32EEEvPKiPKT_PiPfS7_PKbS2_NS_14BeamHypothesesEiiifS3_
        .type           _ZN17fastertransformer17batch_topk_kernelIfLi64ELi32EEEvPKiPKT_PiPfS7_PKbS2_NS_14BeamHypothesesEiiifS3_,@function
        .size           _ZN17fastertransformer17batch_topk_kernelIfLi64ELi32EEEvPKiPKT_PiPfS7_PKbS2_NS_14BeamHypothesesEiiifS3_,(.L_x_74491 - _ZN17fastertransformer17batch_topk_kernelIfLi64ELi32EEEvPKiPKT_PiPfS7_PKbS2_NS_14BeamHypothesesEiiifS3_)
        .other          _ZN17fastertransformer17batch_topk_kernelIfLi64ELi32EEEvPKiPKT_PiPfS7_PKbS2_NS_14BeamHypothesesEiiifS3_,@"STO_CUDA_ENTRY STV_DEFAULT"
_ZN17fastertransformer17batch_topk_kernelIfLi64ELi32EEEvPKiPKT_PiPfS7_PKbS2_NS_14BeamHypothesesEiiifS3_:
.text._ZN17fastertransformer17batch_topk_kernelIfLi64ELi32EEEvPKiPKT_PiPfS7_PKbS2_NS_14BeamHypothesesEiiifS3_:
        /* <DEDUP_REMOVED lines=19> */
[----:B0-----:R-:W-:Y:S01]  /*0130*/  HFMA2.MMA R7, -RZ, RZ, 0, 2.384185791015625e-07 ;  /* 0x00000004ff077435 */ /* 0x001fe200000001ff */
[----:B------:R-:W-:-:S04]  /*0140*/  IMAD.MOV.U32 R5, RZ, RZ, c[0x0][0x20c] ;  /* 0x00008300ff057624 */ /* 0x000fc800078e00ff */
[----:B------:R-:W-:-:S05]  /*0150*/  IMAD R0, R5, c[0x0][0x204], R8 ;  /* 0x0000810005007a24 */ /* 0x000fca00078e0208 */
        /* <DEDUP_REMOVED lines=9> */
.L_x_33294:
[----:B------:R-:W-:-:S04]  /*01f0*/  LEA R4, P0, R0, c[0x0][0x1c0], 0x2 ;  /* 0x0000700000047a11 */ /* 0x000fc800078010ff */
[----:B------:R-:W-:Y:S01]  /*0200*/  LEA.HI.X R5, R0, c[0x0][0x1c4], R7, 0x2, P0 ;  /* 0x0000710000057a11 */ /* 0x000fe200000f1407 */
[----:B------:R-:W-:-:S05]  /*0210*/  IMAD.MOV.U32 R7, RZ, RZ, 0x7f7fffff ;  /* 0x7f7fffffff077424 */ /* 0x000fca00078e00ff */
[----:B------:R0:W-:Y:S03]  /*0220*/  STG.E [R4.64], R7 ;  /* 0x0000000704007986 */ /* 0x0001e6000c101904 */
.L_x_33295:
[----:B------:R-:W-:Y:S05]  /*0230*/  BSYNC B0 ;  /* 0x0000000000007941 */ /* 0x000fea0003800000 */
.L_x_33293:
[----:B0-----:R-:W-:Y:S01]  /*0240*/  ISETP.GE.AND P0, PT, R3, c[0x0][0x220], PT ;  /* 0x0000880003007a0c */ /* 0x001fe20003f06270 */
[----:B------:R-:W-:Y:S01]  /*0250*/  BSSY B0, `(.L_x_33296) ;  /* 0x00009c6000007945 */ /* 0x000fe20003800000 */
        /* <DEDUP_REMOVED lines=137> */
[----:B------:R-:W-:Y:S01]  /*0af0*/  IADD3 R7, P1, R160, R3, RZ ;  /* 0x00000003a0077210 */ /* 0x000fe20007f3e0ff */
[----:B------:R-:W-:Y:S01]  /*0b00*/  IMAD.MOV.U32 R5, RZ, RZ, -0x800001 ;  /* 0xff7fffffff057424 */ /* 0x000fe200078e00ff */
[----:B------:R-:W-:Y:S01]  /*0b10*/  MOV R80, 0xffffffff ;  /* 0xffffffff00507802 */ /* 0x000fe20000000f00 */
[----:B------:R-:W-:Y:S01]  /*0b20*/  IMAD.MOV.U32 R159, RZ, RZ, -0x1 ;  /* 0xffffffffff9f7424 */ /* 0x000fe200078e00ff */
[----:B------:R-:W-:Y:S01]  /*0b30*/  LEA.HI.X.SX32 R2, R3, R161, 0x1, P1 ;  /* 0x000000a103027211 */ /* 0x000fe200008f0eff */
[----:B------:R-:W-:Y:S01]  /*0b40*/  IMAD.MOV.U32 R158, RZ, RZ, -0x1 ;  /* 0xffffffffff9e7424 */ /* 0x000fe200078e00ff */
[C---:B------:R-:W-:Y:S01]  /*0b50*/  LEA R6, P1, R7.reuse, c[0x0][0x168], 0x2 ;  /* 0x00005a0007067a11 */ /* 0x040fe200078210ff */
[----:B------:R-:W-:Y:S01]  /*0b60*/  IMAD.MOV.U32 R23, RZ, RZ, -0x800001 ;  /* 0xff7fffffff177424 */ /* 0x000fe200078e00ff */
[----:B------:R-:W-:Y:S01]  /*0b70*/  MOV R20, 0xff7fffff ;  /* 0xff7fffff00147802 */ /* 0x000fe20000000f00 */
[----:B------:R-:W-:Y:S01]  /*0b80*/  IMAD.MOV.U32 R22, RZ, RZ, -0x800001 ;  /* 0xff7fffffff167424 */ /* 0x000fe200078e00ff */
[----:B------:R-:W-:Y:S01]  /*0b90*/  LEA.HI.X R7, R7, c[0x0][0x16c], R2, 0x2, P1 ;  /* 0x00005b0007077a11 */ /* 0x000fe200008f1402 */
        /* <DEDUP_REMOVED lines=121> */
[----:B--2---:R-:W-:Y:S02]  /*1330*/  ISETP.NE.AND P0, PT, R10, RZ, PT ;  /* 0x000000ff0a00720c */ /* 0x004fe40003f05270 */
[----:B---3--:R-:W-:-:S11]  /*1340*/  IADD3 R0, R8, 0x1, RZ ;  /* 0x0000000108007810 */ /* 0x008fd60007ffe0ff */
[----:B------:R-:W-:-:S04]  /*1350*/  @P0 IADD3 R0, R8, RZ, RZ ;  /* 0x000000ff08000210 */ /* 0x000fc80007ffe0ff */
[----:B------:R-:W0:Y:S08]  /*1360*/  I2F R4, R0 ;  /* 0x0000000000047306 */ /* 0x000e300000201400 */
[----:B0-----:R-:W0:Y:S02]  /*1370*/  MUFU.LG2 R4, R4 ;  /* 0x0000000400047308 */ /* 0x001e240000000c00 */
[----:B0-----:R-:W-:-:S06]  /*1380*/  FMUL.FTZ R4, R4, c[0x0][0x22c] ;  /* 0x00008b0004047a20 */ /* 0x001fcc0000410000 */
[----:B------:R-:W0:Y:S02]  /*1390*/  MUFU.EX2 R4, -R4 ;  /* 0x8000000400047308 */ /* 0x000e240000000800 */
.L_x_33492:
[----:B------:R-:W2:Y:S01]  /*13a0*/  LDG.E.CONSTANT R11, [R6.64] ;  /* 0x00000004060b7981 */ /* 0x000ea2000c1e9900 */
[----:B------:R-:W-:Y:S01]  /*13b0*/  IABS R12, c[0x0][0x224] ;  /* 0x00008900000c7a13 */ /* 0x000fe20000000000 */
[----:B------:R-:W-:Y:S01]  /*13c0*/  BSSY B1, `(.L_x_33299) ;  /* 0x0000022000017945 */ /* 0x000fe20003800000 */
[----:B------:R-:W-:Y:S02]  /*13d0*/  IABS R14, R3 ;  /* 0x00000003000e7213 */ /* 0x000fe40000000000 */
[----:B------:R-:W1:Y:S01]  /*13e0*/  I2F.RP R10, R12 ;  /* 0x0000000c000a7306 */ /* 0x000e620000209400 */
[----:B------:R-:W-:-:S07]  /*13f0*/  ISETP.GE.AND P2, PT, R3, RZ, PT ;  /* 0x000000ff0300720c */ /* 0x000fce0003f46270 */
[----:B-1----:R-:W1:Y:S02]  /*1400*/  MUFU.RCP R10, R10 ;  /* 0x0000000a000a7308 */ /* 0x002e640000001000 */
[----:B-1----:R-:W-:-:S06]  /*1410*/  IADD3 R8, R10, 0xffffffe, RZ ;  /* 0x0ffffffe0a087810 */ /* 0x002fcc0007ffe0ff */
[----:B------:R1:W3:Y:S02]  /*1420*/  F2I.FTZ.U32.TRUNC.NTZ R9, R8 ;  /* 0x0000000800097305 */ /* 0x0002e4000021f000 */
[----:B-1----:R-:W-:Y:S01]  /*1430*/  IMAD.MOV.U32 R8, RZ, RZ, RZ ;  /* 0x000000ffff087224 */ /* 0x002fe200078e00ff */
[----:B---3--:R-:W-:-:S05]  /*1440*/  IADD3 R13, RZ, -R9, RZ ;  /* 0x80000009ff0d7210 */ /* 0x008fca0007ffe0ff */
[----:B------:R-:W-:-:S04]  /*1450*/  IMAD R13, R13, R12, RZ ;  /* 0x0000000c0d0d7224 */ /* 0x000fc800078e02ff */
[----:B------:R-:W-:-:S04]  /*1460*/  IMAD.HI.U32 R9, R9, R13, R8 ;  /* 0x0000000d09097227 */ /* 0x000fc800078e0008 */
[----:B------:R-:W-:-:S04]  /*1470*/  IMAD.MOV.U32 R13, RZ, RZ, R14 ;  /* 0x000000ffff0d7224 */ /* 0x000fc800078e000e */
[----:B------:R-:W-:-:S04]  /*1480*/  IMAD.HI.U32 R9, R9, R13, RZ ;  /* 0x0000000d09097227 */ /* 0x000fc800078e00ff */
[----:B------:R-:W-:-:S04]  /*1490*/  IMAD.MOV R9, RZ, RZ, -R9 ;  /* 0x000000ffff097224 */ /* 0x000fc800078e0a09 */
[----:B------:R-:W-:-:S05]  /*14a0*/  IMAD R9, R12, R9, R13 ;  /* 0x000000090c097224 */ /* 0x000fca00078e020d */
[----:B------:R-:W-:-:S13]  /*14b0*/  ISETP.GT.U32.AND P0, PT, R12, R9, PT ;  /* 0x000000090c00720c */ /* 0x000fda0003f04070 */
[----:B------:R-:W-:Y:S02]  /*14c0*/  @!P0 IADD3 R9, R9, -R12, RZ ;  /* 0x8000000c09098210 */ /* 0x000fe40007ffe0ff */
[----:B------:R-:W-:Y:S02]  /*14d0*/  ISETP.NE.AND P0, PT, RZ, c[0x0][0x224], PT ;  /* 0x00008900ff007a0c */ /* 0x000fe40003f05270 */
[----:B------:R-:W-:-:S13]  /*14e0*/  ISETP.GT.U32.AND P1, PT, R12, R9, PT ;  /* 0x000000090c00720c */ /* 0x000fda0003f24070 */
[----:B------:R-:W-:-:S04]  /*14f0*/  @!P1 IMAD.IADD R9, R9, 0x1, -R12 ;  /* 0x0000000109099824 */ /* 0x000fc800078e0a0c */
[----:B------:R-:W-:Y:S01]  /*1500*/  @!P2 IMAD.MOV R9, RZ, RZ, -R9 ;  /* 0x000000ffff09a224 */ /* 0x000fe200078e0a09 */
[----:B------:R-:W-:Y:S02]  /*1510*/  @!P0 LOP3.LUT R9, RZ, c[0x0][0x224], RZ, 0x33, !PT ;  /* 0x00008900ff098a12 */ /* 0x000fe400078e33ff */
[----:B------:R-:W-:Y:S02]  /*1520*/  ISETP.NE.AND P0, PT, R0, 0x1, PT ;  /* 0x000000010000780c */ /* 0x000fe40003f05270 */
[----:B------:R-:W1:Y:S11]  /*1530*/  I2F R8, R9 ;  /* 0x0000000900087306 */ /* 0x000e760000201400 */
[----:B0-2---:R-:W-:-:S04]  /*1540*/  @P0 FMUL.FTZ R11, R11, R4 ;  /* 0x000000040b0b0220 */ /* 0x005fc80000410000 */
[----:B-1----:R-:W-:-:S05]  /*1550*/  FFMA.FTZ R8, R8, c[0x0][0x230], R11 ;  /* 0x00008c0008087a23 */ /* 0x002fca000001000b */
[----:B------:R-:W-:-:S04]  /*1560*/  FSETP.GEU.FTZ.AND P0, PT, R5, R8, PT ;  /* 0x000000080500720b */ /* 0x000fc80003f1e000 */
[----:B------:R-:W-:-:S13]  /*1570*/  ISETP.EQ.OR P0, PT, R80, -0x1, !P0 ;  /* 0xffffffff5000780c */ /* 0x000fda0004702670 */
[----:B------:R-:W-:Y:S05]  /*1580*/  @P0 BRA `(.L_x_33300) ;  /* 0x0000003000000947 */ /* 0x000fea0003800000 */
[----:B------:R-:W-:-:S04]  /*1590*/  FSETP.NEU.FTZ.AND P0, PT, R5, R8, PT ;  /* 0x000000080500720b */ /* 0x000fc80003f1d000 */
[----:B------:R-:W-:-:S13]  /*15a0*/  ISETP.LE.OR P0, PT, R80, R3, P0 ;  /* 0x000000035000720c */ /* 0x000fda0000703670 */
[----:B------:R-:W-:Y:S05]  /*15b0*/  @P0 BRA `(.L_x_33301) ;  /* 0x0000002000000947 */ /* 0x000fea0003800000 */
.L_x_33300:
[----:B------:R-:W-:Y:S01]  /*15c0*/  IMAD.MOV.U32 R5, RZ, RZ, R8 ;  /* 0x000000ffff057224 */ /* 0x000fe200078e0008 */
[----:B------:R-:W-:Y:S02]  /*15d0*/  MOV R80, R3 ;  /* 0x0000000300507202 */ /* 0x000fe40000000f00 */
.L_x_33301:
[----:B------:R-:W-:Y:S05]  /*15e0*/  BSYNC B1 ;  /* 0x0000000000017941 */ /* 0x000fea0003800000 */
.L_x_33299:
[----:B------:R-:W-:Y:S01]  /*15f0*/  FSETP.GT.FTZ.AND P0, PT, R5, R23, PT ;  /* 0x000000170500720b */ /* 0x000fe20003f14000 */
[----:B------:R-:W-:Y:S03]  /*1600*/  BSSY B1, `(.L_x_33302) ;  /* 0x000000c000017945 */ /* 0x000fe60003800000 */
[----:B------:R-:W-:-:S13]  /*1610*/  ISETP.EQ.OR P0, PT, R87, -0x1, P0 ;  /* 0xffffffff5700780c */ /* 0x000fda0000702670 */
[----:B------:R-:W-:Y:S05]  /*1620*/  @P0 BRA `(.L_x_33303) ;  /* 0x0000005000000947 */ /* 0x000fea0003800000 */
[----:B------:R-:W-:Y:S01]  /*1630*/  FSETP.NEU.FTZ.AND P0, PT, R5, R23, PT ;  /* 0x000000170500720b */ /* 0x000fe20003f1d000 */
[----:B------:R-:W-:Y:S02]  /*1640*/  IMAD.MOV.U32 R9, RZ, RZ, R23 ;  /* 0x000000ffff097224 */ /* 0x000fe400078e0017 */
[----:B------:R-:W-:Y:S01]  /*1650*/  IMAD.MOV.U32 R11, RZ, RZ, R87 ;  /* 0x000000ffff0b7224 */ /* 0x000fe200078e0057 */
[----:B------:R-:W-:-:S13]  /*1660*/  ISETP.GE.OR P0, PT, R80, R87, P0 ;  /* 0x000000575000720c */ /* 0x000fda0000706670 */
[----:B------:R-:W-:Y:S05]  /*1670*/  @P0 BRA `(.L_x_33304) ;  /* 0x0000004000000947 */ /* 0x000fea0003800000 */
.L_x_33303:
[----:B------:R-:W-:Y:S01]  /*1680*/  IMAD.MOV.U32 R9, RZ, RZ, R5 ;  /* 0x000000ffff097224 */ /* 0x000fe200078e0005 */
[----:B------:R-:W-:Y:S01]  /*1690*/  MOV R11, R80 ;  /* 0x00000050000b7202 */ /* 0x000fe20000000f00 */
[----:B------:R-:W-:Y:S02]  /*16a0*/  IMAD.MOV.U32 R5, RZ, RZ, R23 ;  /* 0x000000ffff057224 */ /* 0x000fe400078e0017 */
[----:B------:R-:W-:Y:S02]  /*16b0*/  IMAD.MOV.U32 R80, RZ, RZ, R87 ;  /* 0x000000ffff507224 */ /* 0x000fe400078e0057 */
.L_x_33304:
[----:B------:R-:W-:Y:S05]  /*16c0*/  BSYNC B1 ;  /* 0x0000000000017941 */ /* 0x000fea0003800000 */
.L_x_33302:
        /* <DEDUP_REMOVED lines=11> */
.L_x_33306:
[----:B------:R-:W-:Y:S01]  /*1780*/  IMAD.MOV.U32 R8, RZ, RZ, R9 ;  /* 0x000000ffff087224 */ /* 0x000fe200078e0009 */
[----:B------:R-:W-:Y:S01]  /*1790*/  MOV R10, R11 ;  /* 0x0000000b000a7202 */ /* 0x000fe20000000f00 */
[----:B------:R-:W-:Y:S02]  /*17a0*/  IMAD.MOV.U32 R23, RZ, RZ, R22 ;  /* 0x000000ffff177224 */ /* 0x000fe400078e0016 */
[----:B------:R-:W-:Y:S02]  /*17b0*/  IMAD.MOV.U32 R87, RZ, RZ, R86 ;  /* 0x000000ffff577224 */ /* 0x000fe400078e0056 */
.L_x_33307:
[----:B------:R-:W-:Y:S05]  /*17c0*/  BSYNC B1 ;  /* 0x0000000000017941 */ /* 0x000fea0003800000 */
.L_x_33305:
        /* <DEDUP_REMOVED lines=11> */
.L_x_33309:
[----:B------:R-:W-:Y:S01]  /*1880*/  IMAD.MOV.U32 R9, RZ, RZ, R8 ;  /* 0x000000ffff097224 */ /* 0x000fe200078e0008 */
[----:B------:R-:W-:Y:S01]  /*1890*/  MOV R11, R10 ;  /* 0x0000000a000b7202 */ /* 0x000fe20000000f00 */
[----:B------:R-:W-:Y:S02]  /*18a0*/  IMAD.MOV.U32 R22, RZ, RZ, R21 ;  /* 0x000000ffff167224 */ /* 0x000fe400078e0015 */
[----:B------:R-:W-:Y:S02]  /*18b0*/  IMAD.MOV.U32 R86, RZ, RZ, R85 ;  /* 0x000000ffff567224 */ /* 0x000fe400078e0055 */
.L_x_33310:
[----:B------:R-:W-:Y:S05]  /*18c0*/  BSYNC B1 ;  /* 0x0000000000017941 */ /* 0x000fea0003800000 */
.L_x_33308:
        /* <DEDUP_REMOVED lines=11> */
.L_x_33312:
[----:B------:R-:W-:Y:S01]  /*1980*/  IMAD.MOV.U32 R8, RZ, RZ, R9 ;  /* 0x000000ffff087224 */ /* 0x000fe200078e0009 */
[----:B------:R-:W-:Y:S01]  /*1990*/  MOV R10, R11 ;  /* 0x0000000b000a7202 */ /* 0x000fe20000000f00 */
[----:B------:R-:W-:Y:S02]  /*19a0*/  IMAD.MOV.U32 R21, RZ, RZ, R20 ;  /* 0x000000ffff157224 */ /* 0x000fe400078e0014 */
[----:B------:R-:W-:Y:S02]  /*19b0*/  IMAD.MOV.U32 R85, RZ, RZ, R84 ;  /* 0x000000ffff557224 */ /* 0x000fe400078e0054 */
.L_x_33313:
[----:B------:R-:W-:Y:S05]  /*19c0*/  BSYNC B1 ;  /* 0x0000000000017941 */ /* 0x000fea0003800000 */
.L_x_33311:
        /* <DEDUP_REMOVED lines=11> */
.L_x_33315:
[----:B------:R-:W-:Y:S01]  /*1a80*/  IMAD.MOV.U32 R9, RZ, RZ, R8 ;  /* 0x000000ffff097224 */ /* 0x000fe200078e0008 */
[----:B------:R-:W-:Y:S01]  /*1a90*/  MOV R11, R10 ;  /* 0x0000000a000b7202 */ /* 0x000fe20000000f00 */
[----:B------:R-:W-:Y:S02]  /*1aa0*/  IMAD.MOV.U32 R20, RZ, RZ, R27 ;  /* 0x000000ffff147224 */ /* 0x000fe400078e001b */
[----:B------:R-:W-:Y:S02]  /*1ab0*/  IMAD.MOV.U32 R84, RZ, RZ, R91 ;  /* 0x000000ffff547224 */ /* 0x000fe400078e005b */
.L_x_33316:
[----:B------:R-:W-:Y:S05]  /*1ac0*/  BSYNC B1 ;  /* 0x0000000000017941 */ /* 0x000fea0003800000 */
.L_x_33314:
        /* <DEDUP_REMOVED lines=11> */
.L_x_33318:
[----:B------:R-:W-:Y:S01]  /*1b80*/  IMAD.MOV.U32 R8, RZ, RZ, R9 ;  /* 0x000000ffff087224 */ /* 0x000fe200078e0009 */
[----:B------:R-:W-:Y:S01]  /*1b90*/  MOV R10, R11 ;  /* 0x0000000b000a7202 */ /* 0x000fe20000000f00 */
[----:B------:R-:W-:Y:S02]  /*1ba0*/  IMAD.MOV.U32 R27, RZ, RZ, R26 ;  /* 0x000000ffff1b7224 */ /* 0x000fe400078e001a */
[----:B------:R-:W-:Y:S02]  /*1bb0*/  IMAD.MOV.U32 R91, RZ, RZ, R90 ;  /* 0x000000ffff5b7224 */ /* 0x000fe400078e005a */
.L_x_33319:
[----:B------:R-:W-:Y:S05]  /*1bc0*/  BSYNC B1 ;  /* 0x0000000000017941 */ /* 0x000fea0003800000 */
.L_x_33317:
        /* <DEDUP_REMOVED lines=11> */
.L_x_33321:
[----:B------:R-:W-:Y:S01]  /*1c80*/  IMAD.MOV.U32 R9, RZ, RZ, R8 ;  /* 0x000000ffff097224 */ /* 0x000fe200078e0008 */
[----:B------:R-:W-:Y:S01]  /*1c90*/  MOV R11, R10 ;  /* 0x0000000a000b7202 */ /* 0x000fe20000000f00 */
[----:B------:R-:W-:Y:S02]  /*1ca0*/  IMAD.MOV.U32 R26, RZ, RZ, R25 ;  /* 0x000000ffff1a7224 */ /* 0x000fe400078e0019 */
[----:B------:R-:W-:Y:S02]  /*1cb0*/  IMAD.MOV.U32 R90, RZ, RZ, R89 ;  /* 0x000000ffff5a7224 */ /* 0x000fe400078e0059 */
.L_x_33322:
[----:B------:R-:W-:Y:S05]  /*1cc0*/  BSYNC B1 ;  /* 0x0000000000017941 */ /* 0x000fea0003800000 */
.L_x_33320:
        /* <DEDUP_REMOVED lines=11> */
.L_x_33324:
[----:B------:R-:W-:Y:S01]  /*1d80*/  IMAD.MOV.U32 R8, RZ, RZ, R9 ;  /* 0x000000ffff087224 */ /* 0x000fe200078e0009 */
[----:B------:R-:W-:Y:S01]  /*1d90*/  MOV R10, R11 ;  /* 0x0000000b000a7202 */ /* 0x000fe20000000f00 */
[----:B------:R-:W-:Y:S02]  /*1da0*/  IMAD.MOV.U32 R25, RZ, RZ, R24 ;  /* 0x000000ffff197224 */ /* 0x000fe400078e0018 */
[----:B------:R-:W-:Y:S02]  /*1db0*/  IMAD.MOV.U32 R89, RZ, RZ, R88 ;  /* 0x000000ffff597224 */ /* 0x000fe400078e0058 */
.L_x_33325:
[----:B------:R-:W-:Y:S05]  /*1dc0*/  BSYNC B1 ;  /* 0x0000000000017941 */ /* 0x000fea0003800000 */
.L_x_33323:
        /* <DEDUP_REMOVED lines=11> */
.L_x_33327:
[----:B------:R-:W-:Y:S01]  /*1e80*/  IMAD.MOV.U32 R9, RZ, RZ, R8 ;  /* 0x000000ffff097224 */ /* 0x000fe200078e0008 */
[----:B------:R-:W-:Y:S01]  /*1e90*/  MOV R11, R10 ;  /* 0x0000000a000b7202 */ /* 0x000fe20000000f00 */
[----:B------:R-:W-:Y:S02]  /*1ea0*/  IMAD.MOV.U32 R24, RZ, RZ, R31 ;  /* 0x000000ffff187224 */ /* 0x000fe400078e001f */
[----:B------:R-:W-:Y:S02]  /*1eb0*/  IMAD.MOV.U32 R88, RZ, RZ, R95 ;  /* 0x000000ffff587224 */ /* 0x000fe400078e005f */
.L_x_33328:
[----:B------:R-:W-:Y:S05]  /*1ec0*/  BSYNC B1 ;  /* 0x0000000000017941 */ /* 0x000fea0003800000 */
.L_x_33326:
        /* <DEDUP_REMOVED lines=11> */
.L_x_33330:
[----:B------:R-:W-:Y:S01]  /*1f80*/  IMAD.MOV.U32 R8, RZ, RZ, R9 ;  /* 0x000000ffff087224 */ /* 0x000fe200078e0009 */
[----:B------:R-:W-:Y:S01]  /*1f90*/  MOV R10, R11 ;  /* 0x0000000b000a7202 */ /* 0x000fe20000000f00 */
[----:B------:R-:W-:Y:S02]  /*1fa0*/  IMAD.MOV.U32 R31, RZ, RZ, R30 ;  /* 0x000000ffff1f7224 */ /* 0x000fe400078e001e */
[----:B------:R-:W-:Y:S02]  /*1fb0*/  IMAD.MOV.U32 R95, RZ, RZ, R94 ;  /* 0x000000ffff5f7224 */ /* 0x000fe400078e005e */
.L_x_33331:
[----:B------:R-:W-:Y:S05]  /*1fc0*/  BSYNC B1 ;  /* 0x0000000000017941 */ /* 0x000fea0003800000 */
.L_x_33329:
        /* <DEDUP_REMOVED lines=11> */
.L_x_33333:
[----:B------:R-:W-:Y:S01]  /*2080*/  IMAD.MOV.U32 R9, RZ, RZ, R8 ;  /* 0x000000ffff097224 */ /* 0x000fe200078e0008 */
[----:B------:R-:W-:Y:S01]  /*2090*/  MOV R11, R10 ;  /* 0x0000000a000b7202 */ /* 0x000fe20000000f00 */
[----:B------:R-:W-:Y:S02]  /*20a0*/  IMAD.MOV.U32 R30, RZ, RZ, R29 ;  /* 0x000000ffff1e7224 */ /* 0x000fe400078e001d */
[----:B------:R-:W-:Y:S02]  /*20b0*/  IMAD.MOV.U32 R94, RZ, RZ, R93 ;  /* 0x000000ffff5e7224 */ /* 0x000fe400078e005d */
.L_x_33334:
[----:B------:R-:W-:Y:S05]  /*20c0*/  BSYNC B1 ;  /* 0x0000000000017941 */ /* 0x000fea0003800000 */
.L_x_33332:
        /* <DEDUP_REMOVED lines=11> */
.L_x_33336:
[----:B------:R-:W-:Y:S01]  /*2180*/  IMAD.MOV.U32 R8, RZ, RZ, R9 ;  /* 0x000000ffff087224 */ /* 0x000fe200078e0009 */
[----:B------:R-:W-:Y:S01]  /*2190*/  MOV R10, R11 ;  /* 0x0000000b000a7202 */ /* 0x000fe20000000f00 */
[----:B------:R-:W-:Y:S02]  /*21a0*/  IMAD.MOV.U32 R29, RZ, RZ, R28 ;  /* 0x000000ffff1d7224 */ /* 0x000fe400078e001c */
[----:B------:R-:W-:Y:S02]  /*21b0*/  IMAD.MOV.U32 R93, RZ, RZ, R92 ;  /* 0x000000ffff5d7224 */ /* 0x000fe400078e005c */
.L_x_33337:
[----:B------:R-:W-:Y:S05]  /*21c0*/  BSYNC B1 ;  /* 0x0000000000017941 */ /* 0x000fea0003800000 */
.L_x_33335:
        /* <DEDUP_REMOVED lines=11> */
.L_x_33339:
[----:B------:R-:W-:Y:S01]  /*2280*/  IMAD.MOV.U32 R9, RZ, RZ, R8 ;  /* 0x000000ffff097224 */ /* 0x000fe200078e0008 */
[----:B------:R-:W-:Y:S01]  /*2290*/  MOV R11, R10 ;  /* 0x0000000a000b7202 */ /* 0x000fe20000000f00 */
[----:B------:R-:W-:Y:S02]  /*22a0*/  IMAD.MOV.U32 R28, RZ, RZ, R35 ;  /* 0x000000ffff1c7224 */ /* 0x000fe400078e0023 */
[----:B------:R-:W-:Y:S02]  /*22b0*/  IMAD.MOV.U32 R92, RZ, RZ, R99 ;  /* 0x000000ffff5c7224 */ /* 0x000fe400078e0063 */
.L_x_33340:
[----:B------:R-:W-:Y:S05]  /*22c0*/  BSYNC B1 ;  /* 0x0000000000017941 */ /* 0x000fea0003800000 */
.L_x_33338:
        /* <DEDUP_REMOVED lines=11> */
.L_x_33342:
[----:B------:R-:W-:Y:S01]  /*2380*/  IMAD.MOV.U32 R8, RZ, RZ, R9 ;  /* 0x000000ffff087224 */ /* 0x000fe200078e0009 */
[----:B------:R-:W-:Y:S01]  /*2390*/  MOV R10, R11 ;  /* 0x0000000b000a7202 */ /* 0x000fe20000000f00 */
[----:B------:R-:W-:Y:S02]  /*23a0*/  IMAD.MOV.U32 R35, RZ, RZ, R34 ;  /* 0x000000ffff237224 */ /* 0x000fe400078e0022 */
[----:B------:R-:W-:Y:S02]  /*23b0*/  IMAD.MOV.U32 R99, RZ, RZ, R98 ;  /* 0x000000ffff637224 */ /* 0x000fe400078e0062 */
.L_x_33343:
[----:B------:R-:W-:Y:S05]  /*23c0*/  BSYNC B1 ;  /* 0x0000000000017941 */ /* 0x000fea0003800000 */
.L_x_33341:
        /* <DEDUP_REMOVED lines=11> */
.L_x_33345:
[----:B------:R-:W-:Y:S01]  /*2480*/  IMAD.MOV.U32 R9, RZ, RZ, R8 ;  /* 0x000000ffff097224 */ /* 0x000fe200078e0008 */
[----:B------:R-:W-:Y:S01]  /*2490*/  MOV R11, R10 ;  /* 0x0000000a000b7202 */ /* 0x000fe20000000f00 */
[----:B------:R-:W-:Y:S02]  /*24a0*/  IMAD.MOV.U32 R34, RZ, RZ, R33 ;  /* 0x000000ffff227224 */ /* 0x000fe400078e0021 */
[----:B------:R-:W-:Y:S02]  /*24b0*/  IMAD.MOV.U32 R98, RZ, RZ, R97 ;  /* 0x000000ffff627224 */ /* 0x000fe400078e0061 */
.L_x_33346:
[----:B------:R-:W-:Y:S05]  /*24c0*/  BSYNC B1 ;  /* 0x0000000000017941 */ /* 0x000fea0003800000 */
.L_x_33344:
        /* <DEDUP_REMOVED lines=11> */
.L_x_33348:
[----:B------:R-:W-:Y:S01]  /*2580*/  IMAD.MOV.U32 R8, RZ, RZ, R9 ;  /* 0x000000ffff087224 */ /* 0x000fe200078e0009 */
[----:B------:R-:W-:Y:S01]  /*2590*/  MOV R10, R11 ;  /* 0x0000000b000a7202 */ /* 0x000fe20000000f00 */
[----:B------:R-:W-:Y:S02]  /*25a0*/  IMAD.MOV.U32 R33, RZ, RZ, R32 ;  /* 0x000000ffff217224 */ /* 0x000fe400078e0020 */
[----:B------:R-:W-:Y:S02]  /*25b0*/  IMAD.MOV.U32 R97, RZ, RZ, R96 ;  /* 0x000000ffff617224 */ /* 0x000fe400078e0060 */
.L_x_33349:
[----:B------:R-:W-:Y:S05]  /*25c0*/  BSYNC B1 ;  /* 0x0000000000017941 */ /* 0x000fea0003800000 */
.L_x_33347:
        /* <DEDUP_REMOVED lines=11> */
.L_x_33351:
[----:B------:R-:W-:Y:S01]  /*2680*/  IMAD.MOV.U32 R9, RZ, RZ, R8 ;  /* 0x000000ffff097224 */ /* 0x000fe200078e0008 */
[----:B------:R-:W-:Y:S01]  /*2690*/  MOV R11, R10 ;  /* 0x0000000a000b7202 */ /* 0x000fe20000000f00 */
[----:B------:R-:W-:Y:S02]  /*26a0*/  IMAD.MOV.U32 R32, RZ, RZ, R39 ;  /* 0x000000ffff207224 */ /* 0x000fe400078e0027 */
[----:B------:R-:W-:Y:S02]  /*26b0*/  IMAD.MOV.U32 R96, RZ, RZ, R103 ;  /* 0x000000ffff607224 */ /* 0x000fe400078e0067 */
.L_x_33352:
[----:B------:R-:W-:Y:S05]  /*26c0*/  BSYNC B1 ;  /* 0x0000000000017941 */ /* 0x000fea0003800000 */
.L_x_33350:
        /* <DEDUP_REMOVED lines=11> */
.L_x_33354:
[----:B------:R-:W-:Y:S01]  /*2780*/  IMAD.MOV.U32 R8, RZ, RZ, R9 ;  /* 0x000000ffff087224 */ /* 0x000fe200078e0009 */
[----:B------:R-:W-:Y:S01]  /*2790*/  MOV R10, R11 ;  /* 0x0000000b000a7202 */ /* 0x000fe20000000f00 */
[----:B------:R-:W-:Y:S02]  /*27a0*/  IMAD.MOV.U32 R39, RZ, RZ, R38 ;  /* 0x000000ffff277224 */ /* 0x000fe400078e0026 */
[----:B------:R-:W-:Y:S02]  /*27b0*/  IMAD.MOV.U32 R103, RZ, RZ, R102 ;  /* 0x000000ffff677224 */ /* 0x000fe400078e0066 */
.L_x_33355:
[----:B------:R-:W-:Y:S05]  /*27c0*/  BSYNC B1 ;  /* 0x0000000000017941 */ /* 0x000fea0003800000 */
.L_x_33353:
        /* <DEDUP_REMOVED lines=11> */
.L_x_33357:
[----:B------:R-:W-:Y:S01]  /*2880*/  IMAD.MOV.U32 R9, RZ, RZ, R8 ;  /* 0x000000ffff097224 */ /* 0x000fe200078e0008 */
[----:B------:R-:W-:Y:S01]  /*2890*/  MOV R11, R10 ;  /* 0x0000000a000b7202 */ /* 0x000fe20000000f00 */
[----:B------:R-:W-:Y:S02]  /*28a0*/  IMAD.MOV.U32 R38, RZ, RZ, R37 ;  /* 0x000000ffff267224 */ /* 0x000fe400078e0025 */
[----:B------:R-:W-:Y:S02]  /*28b0*/  IMAD.MOV.U32 R102, RZ, RZ, R101 ;  /* 0x000000ffff667224 */ /* 0x000fe400078e0065 */
.L_x_33358:
[----:B------:R-:W-:Y:S05]  /*28c0*/  BSYNC B1 ;  /* 0x0000000000017941 */ /* 0x000fea0003800000 */
.L_x_33356:
        /* <DEDUP_REMOVED lines=11> */
.L_x_33360:
[----:B------:R-:W-:Y:S01]  /*2980*/  IMAD.MOV.U32 R8, RZ, RZ, R9 ;  /* 0x000000ffff087224 */ /* 0x000fe200078e0009 */
[----:B------:R-:W-:Y:S01]  /*2990*/  MOV R10, R11 ;  /* 0x0000000b000a7202 */ /* 0x000fe20000000f00 */
[----:B------:R-:W-:Y:S02]  /*29a0*/  IMAD.MOV.U32 R37, RZ, RZ, R36 ;  /* 0x000000ffff257224 */ /* 0x000fe400078e0024 */
[----:B------:R-:W-:Y:S02]  /*29b0*/  IMAD.MOV.U32 R101, RZ, RZ, R100 ;  /* 0x000000ffff657224 */ /* 0x000fe400078e0064 */
.L_x_33361:
[----:B------:R-:W-:Y:S05]  /*29c0*/  BSYNC B1 ;  /* 0x0000000000017941 */ /* 0x000fea0003800000 */
.L_x_33359:
        /* <DEDUP_REMOVED lines=11> */
.L_x_33363:
[----:B------:R-:W-:Y:S01]  /*2a80*/  IMAD.MOV.U32 R9, RZ, RZ, R8 ;  /* 0x000000ffff097224 */ /* 0x000fe200078e0008 */
[----:B------:R-:W-:Y:S01]  /*2a90*/  MOV R11, R10 ;  /* 0x0000000a000b7202 */ /* 0x000fe20000000f00 */
[----:B------:R-:W-:Y:S02]  /*2aa0*/  IMAD.MOV.U32 R36, RZ, RZ, R43 ;  /* 0x000000ffff247224 */ /* 0x000fe400078e002b */
[----:B------:R-:W-:Y:S02]  /*2ab0*/  IMAD.MOV.U32 R100, RZ, RZ, R107 ;  /* 0x000000ffff647224 */ /* 0x000fe400078e006b */
.L_x_33364:
[----:B------:R-:W-:Y:S05]  /*2ac0*/  BSYNC B1 ;  /* 0x0000000000017941 */ /* 0x000fea0003800000 */
.L_x_33362:
        /* <DEDUP_REMOVED lines=11> */
.L_x_33366:
[----:B------:R-:W-:Y:S01]  /*2b80*/  IMAD.MOV.U32 R8, RZ, RZ, R9 ;  /* 0x000000ffff087224 */ /* 0x000fe200078e0009 */
[----:B------:R-:W-:Y:S01]  /*2b90*/  MOV R10, R11 ;  /* 0x0000000b000a7202 */ /* 0x000fe20000000f00 */
[----:B------:R-:W-:Y:S02]  /*2ba0*/  IMAD.MOV.U32 R43, RZ, RZ, R42 ;  /* 0x000000ffff2b7224 */ /* 0x000fe400078e002a */
[----:B------:R-:W-:Y:S02]  /*2bb0*/  IMAD.MOV.U32 R107, RZ, RZ, R106 ;  /* 0x000000ffff6b7224 */ /* 0x000fe400078e006a */
.L_x_33367:
[----:B------:R-:W-:Y:S05]  /*2bc0*/  BSYNC B1 ;  /* 0x0000000000017941 */ /* 0x000fea0003800000 */
.L_x_33365:
        /* <DEDUP_REMOVED lines=11> */
.L_x_33369:
[----:B------:R-:W-:Y:S01]  /*2c80*/  IMAD.MOV.U32 R9, RZ, RZ, R8 ;  /* 0x000000ffff097224 */ /* 0x000fe200078e0008 */
[----:B------:R-:W-:Y:S01]  /*2c90*/  MOV R11, R10 ;  /* 0x0000000a000b7202 */ /* 0x000fe20000000f00 */
[----:B------:R-:W-:Y:S02]  /*2ca0*/  IMAD.MOV.U32 R42, RZ, RZ, R41 ;  /* 0x000000ffff2a7224 */ /* 0x000fe400078e0029 */
[----:B------:R-:W-:Y:S02]  /*2cb0*/  IMAD.MOV.U32 R106, RZ, RZ, R105 ;  /* 0x000000ffff6a7224 */ /* 0x000fe400078e0069 */
.L_x_33370:
[----:B------:R-:W-:Y:S05]  /*2cc0*/  BSYNC B1 ;  /* 0x0000000000017941 */ /* 0x000fea0003800000 */
.L_x_33368:
        /* <DEDUP_REMOVED lines=11> */
.L_x_33372:
[----:B------:R-:W-:Y:S01]  /*2d80*/  IMAD.MOV.U32 R8, RZ, RZ, R9 ;  /* 0x000000ffff087224 */ /* 0x000fe200078e0009 */
[----:B------:R-:W-:Y:S01]  /*2d90*/  MOV R10, R11 ;  /* 0x0000000b000a7202 */ /* 0x000fe20000000f00 */
[----:B------:R-:W-:Y:S02]  /*2da0*/  IMAD.MOV.U32 R41, RZ, RZ, R40 ;  /* 0x000000ffff297224 */ /* 0x000fe400078e0028 */
[----:B------:R-:W-:Y:S02]  /*2db0*/  IMAD.MOV.U32 R105, RZ, RZ, R104 ;  /* 0x000000ffff697224 */ /* 0x000fe400078e0068 */
.L_x_33373:
[----:B------:R-:W-:Y:S05]  /*2dc0*/  BSYNC B1 ;  /* 0x0000000000017941 */ /* 0x000fea0003800000 */
.L_x_33371:
        /* <DEDUP_REMOVED lines=11> */
.L_x_33375:
[----:B------:R-:W-:Y:S01]  /*2e80*/  IMAD.MOV.U32 R9, RZ, RZ, R8 ;  /* 0x000000ffff097224 */ /* 0x000fe200078e0008 */
[----:B------:R-:W-:Y:S01]  /*2e90*/  MOV R11, R10 ;  /* 0x0000000a000b7202 */ /* 0x000fe20000000f00 */
[----:B------:R-:W-:Y:S02]  /*2ea0*/  IMAD.MOV.U32 R40, RZ, RZ, R47 ;  /* 0x000000ffff287224 */ /* 0x000fe400078e002f */
[----:B------:R-:W-:Y:S02]  /*2eb0*/  IMAD.MOV.U32 R104, RZ, RZ, R111 ;  /* 0x000000ffff687224 */ /* 0x000fe400078e006f */
.L_x_33376:
[----:B------:R-:W-:Y:S05]  /*2ec0*/  BSYNC B1 ;  /* 0x0000000000017941 */ /* 0x000fea0003800000 */
.L_x_33374:
        /* <DEDUP_REMOVED lines=11> */
.L_x_33378:
[----:B------:R-:W-:Y:S01]  /*2f80*/  IMAD.MOV.U32 R8, RZ, RZ, R9 ;  /* 0x000000ffff087224 */ /* 0x000fe200078e0009 */
[----:B------:R-:W-:Y:S01]  /*2f90*/  MOV R10, R11 ;  /* 0x0000000b000a7202 */ /* 0x000fe20000000f00 */
[----:B------:R-:W-:Y:S02]  /*2fa0*/  IMAD.MOV.U32 R47, RZ, RZ, R46 ;  /* 0x000000ffff2f7224 */ /* 0x000fe400078e002e */
[----:B------:R-:W-:Y:S02]  /*2fb0*/  IMAD.MOV.U32 R111, RZ, RZ, R110 ;  /* 0x000000ffff6f7224 */ /* 0x000fe400078e006e */
.L_x_33379:
[----:B------:R-:W-:Y:S05]  /*2fc0*/  BSYNC B1 ;  /* 0x0000000000017941 */ /* 0x000fea0003800000 */
.L_x_33377:
        /* <DEDUP_REMOVED lines=11> */
.L_x_33381:
[----:B------:R-:W-:Y:S01]  /*3080*/  IMAD.MOV.U32 R9, RZ, RZ, R8 ;  /* 0x000000ffff097224 */ /* 0x000fe200078e0008 */
[----:B------:R-:W-:Y:S01]  /*3090*/  MOV R11, R10 ;  /* 0x0000000a000b7202 */ /* 0x000fe20000000f00 */
[----:B------:R-:W-:Y:S02]  /*30a0*/  IMAD.MOV.U32 R46, RZ, RZ, R45 ;  /* 0x000000ffff2e7224 */ /* 0x000fe400078e002d */
[----:B------:R-:W-:Y:S02]  /*30b0*/  IMAD.MOV.U32 R110, RZ, RZ, R109 ;  /* 0x000000ffff6e7224 */ /* 0x000fe400078e006d */
.L_x_33382:
[----:B------:R-:W-:Y:S05]  /*30c0*/  BSYNC B1 ;  /* 0x0000000000017941 */ /* 0x000fea0003800000 */
.L_x_33380:
        /* <DEDUP_REMOVED lines=11> */
.L_x_33384:
[----:B------:R-:W-:Y:S01]  /*3180*/  IMAD.MOV.U32 R8, RZ, RZ, R9 ;  /* 0x000000ffff087224 */ /* 0x000fe200078e0009 */
[----:B------:R-:W-:Y:S01]  /*3190*/  MOV R10, R11 ;  /* 0x0000000b000a7202 */ /* 0x000fe20000000f00 */
[----:B------:R-:W-:Y:S02]  /*31a0*/  IMAD.MOV.U32 R45, RZ, RZ, R44 ;  /* 0x000000ffff2d7224 */ /* 0x000fe400078e002c */
[----:B------:R-:W-:Y:S02]  /*31b0*/  IMAD.MOV.U32 R109, RZ, RZ, R108 ;  /* 0x000000ffff6d7224 */ /* 0x000fe400078e006c */
.L_x_33385:
[----:B------:R-:W-:Y:S05]  /*31c0*/  BSYNC B1 ;  /* 0x0000000000017941 */ /* 0x000fea0003800000 */
.L_x_33383:
        /* <DEDUP_REMOVED lines=11> */
.L_x_33387:
[----:B------:R-:W-:Y:S01]  /*3280*/  IMAD.MOV.U32 R9, RZ, RZ, R8 ;  /* 0x000000ffff097224 */ /* 0x000fe200078e0008 */
[----:B------:R-:W-:Y:S01]  /*3290*/  MOV R11, R10 ;  /* 0x0000000a000b7202 */ /* 0x000fe20000000f00 */
[----:B------:R-:W-:Y:S02]  /*32a0*/  IMAD.MOV.U32 R44, RZ, RZ, R51 ;  /* 0x000000ffff2c7224 */ /* 0x000fe400078e0033 */
[----:B------:R-:W-:Y:S02]  /*32b0*/  IMAD.MOV.U32 R108, RZ, RZ, R115 ;  /* 0x000000ffff6c7224 */ /* 0x000fe400078e0073 */
.L_x_33388:
[----:B------:R-:W-:Y:S05]  /*32c0*/  BSYNC B1 ;  /* 0x0000000000017941 */ /* 0x000fea0003800000 */
.L_x_33386:
        /* <DEDUP_REMOVED lines=11> */
.L_x_33390:
[----:B------:R-:W-:Y:S01]  /*3380*/  IMAD.MOV.U32 R8, RZ, RZ, R9 ;  /* 0x000000ffff087224 */ /* 0x000fe200078e0009 */
[----:B------:R-:W-:Y:S01]  /*3390*/  MOV R10, R11 ;  /* 0x0000000b000a7202 */ /* 0x000fe20000000f00 */
[----:B------:R-:W-:Y:S02]  /*33a0*/  IMAD.MOV.U32 R51, RZ, RZ, R50 ;  /* 0x000000ffff337224 */ /* 0x000fe400078e0032 */
[----:B------:R-:W-:Y:S02]  /*33b0*/  IMAD.MOV.U32 R115, RZ, RZ, R114 ;  /* 0x000000ffff737224 */ /* 0x000fe400078e0072 */
.L_x_33391:
[----:B------:R-:W-:Y:S05]  /*33c0*/  BSYNC B1 ;  /* 0x0000000000017941 */ /* 0x000fea0003800000 */
.L_x_33389:
        /* <DEDUP_REMOVED lines=11> */
.L_x_33393:
[----:B------:R-:W-:Y:S01]  /*3480*/  IMAD.MOV.U32 R9, RZ, RZ, R8 ;  /* 0x000000ffff097224 */ /* 0x000fe200078e0008 */
[----:B------:R-:W-:Y:S01]  /*3490*/  MOV R11, R10 ;  /* 0x0000000a000b7202 */ /* 0x000fe20000000f00 */
[----:B------:R-:W-:Y:S02]  /*34a0*/  IMAD.MOV.U32 R50, RZ, RZ, R49 ;  /* 0x000000ffff327224 */ /* 0x000fe400078e0031 */
[----:B------:R-:W-:Y:S02]  /*34b0*/  IMAD.MOV.U32 R114, RZ, RZ, R113 ;  /* 0x000000ffff727224 */ /* 0x000fe400078e0071 */
.L_x_33394:
[----:B------:R-:W-:Y:S05]  /*34c0*/  BSYNC B1 ;  /* 0x0000000000017941 */ /* 0x000fea0003800000 */
.L_x_33392:
        /* <DEDUP_REMOVED lines=11> */
.L_x_33396:
[----:B------:R-:W-:Y:S01]  /*3580*/  IMAD.MOV.U32 R8, RZ, RZ, R9 ;  /* 0x000000ffff087224 */ /* 0x000fe200078e0009 */
[----:B------:R-:W-:Y:S01]  /*3590*/  MOV R10, R11 ;  /* 0x0000000b000a7202 */ /* 0x000fe20000000f00 */
[----:B------:R-:W-:Y:S02]  /*35a0*/  IMAD.MOV.U32 R49, RZ, RZ, R48 ;  /* 0x000000ffff317224 */ /* 0x000fe400078e0030 */
[----:B------:R-:W-:Y:S02]  /*35b0*/  IMAD.MOV.U32 R113, RZ, RZ, R112 ;  /* 0x000000ffff717224 */ /* 0x000fe400078e0070 */
.L_x_33397:
[----:B------:R-:W-:Y:S05]  /*35c0*/  BSYNC B1 ;  /* 0x0000000000017941 */ /* 0x000fea0003800000 */
.L_x_33395:
        /* <DEDUP_REMOVED lines=11> */
.L_x_33399:
[----:B------:R-:W-:Y:S01]  /*3680*/  IMAD.MOV.U32 R9, RZ, RZ, R8 ;  /* 0x000000ffff097224 */ /* 0x000fe200078e0008 */
[----:B------:R-:W-:Y:S01]  /*3690*/  MOV R11, R10 ;  /* 0x0000000a000b7202 */ /* 0x000fe20000000f00 */
[----:B------:R-:W-:Y:S02]  /*36a0*/  IMAD.MOV.U32 R48, RZ, RZ, R55 ;  /* 0x000000ffff307224 */ /* 0x000fe400078e0037 */
[----:B------:R-:W-:Y:S02]  /*36b0*/  IMAD.MOV.U32 R112, RZ, RZ, R119 ;  /* 0x000000ffff707224 */ /* 0x000fe400078e0077 */
.L_x_33400:
[----:B------:R-:W-:Y:S05]  /*36c0*/  BSYNC B1 ;  /* 0x0000000000017941 */ /* 0x000fea0003800000 */
.L_x_33398:
        /* <DEDUP_REMOVED lines=11> */
.L_x_33402:
[----:B------:R-:W-:Y:S01]  /*3780*/  IMAD.MOV.U32 R8, RZ, RZ, R9 ;  /* 0x000000ffff087224 */ /* 0x000fe200078e0009 */
[----:B------:R-:W-:Y:S01]  /*3790*/  MOV R10, R11 ;  /* 0x0000000b000a7202 */ /* 0x000fe20000000f00 */
[----:B------:R-:W-:Y:S02]  /*37a0*/  IMAD.MOV.U32 R55, RZ, RZ, R54 ;  /* 0x000000ffff377224 */ /* 0x000fe400078e0036 */
[----:B------:R-:W-:Y:S02]  /*37b0*/  IMAD.MOV.U32 R119, RZ, RZ, R118 ;  /* 0x000000ffff777224 */ /* 0x000fe400078e0076 */
.L_x_33403:
[----:B------:R-:W-:Y:S05]  /*37c0*/  BSYNC B1 ;  /* 0x0000000000017941 */ /* 0x000fea0003800000 */
.L_x_33401:
        /* <DEDUP_REMOVED lines=11> */
.L_x_33405:
[----:B------:R-:W-:Y:S01]  /*3880*/  IMAD.MOV.U32 R9, RZ, RZ, R8 ;  /* 0x000000ffff097224 */ /* 0x000fe200078e0008 */
[----:B------:R-:W-:Y:S01]  /*3890*/  MOV R11, R10 ;  /* 0x0000000a000b7202 */ /* 0x000fe20000000f00 */
[----:B------:R-:W-:Y:S02]  /*38a0*/  IMAD.MOV.U32 R54, RZ, RZ, R53 ;  /* 0x000000ffff367224 */ /* 0x000fe400078e0035 */
[----:B------:R-:W-:Y:S02]  /*38b0*/  IMAD.MOV.U32 R118, RZ, RZ, R117 ;  /* 0x000000ffff767224 */ /* 0x000fe400078e0075 */
.L_x_33406:
[----:B------:R-:W-:Y:S05]  /*38c0*/  BSYNC B1 ;  /* 0x0000000000017941 */ /* 0x000fea0003800000 */
.L_x_33404:
        /* <DEDUP_REMOVED lines=11> */
.L_x_33408:
[----:B------:R-:W-:Y:S01]  /*3980*/  IMAD.MOV.U32 R8, RZ, RZ, R9 ;  /* 0x000000ffff087224 */ /* 0x000fe200078e0009 */
[----:B------:R-:W-:Y:S01]  /*3990*/  MOV R10, R11 ;  /* 0x0000000b000a7202 */ /* 0x000fe20000000f00 */
[----:B------:R-:W-:Y:S02]  /*39a0*/  IMAD.MOV.U32 R53, RZ, RZ, R52 ;  /* 0x000000ffff357224 */ /* 0x000fe400078e0034 */
[----:B------:R-:W-:Y:S02]  /*39b0*/  IMAD.MOV.U32 R117, RZ, RZ, R116 ;  /* 0x000000ffff757224 */ /* 0x000fe400078e0074 */
.L_x_33409:
[----:B------:R-:W-:Y:S05]  /*39c0*/  BSYNC B1 ;  /* 0x0000000000017941 */ /* 0x000fea0003800000 */
.L_x_33407:
        /* <DEDUP_REMOVED lines=11> */
.L_x_33411:
[----:B------:R-:W-:Y:S01]  /*3a80*/  IMAD.MOV.U32 R9, RZ, RZ, R8 ;  /* 0x000000ffff097224 */ /* 0x000fe200078e0008 */
[----:B------:R-:W-:Y:S01]  /*3a90*/  MOV R11, R10 ;  /* 0x0000000a000b7202 */ /* 0x000fe20000000f00 */
[----:B------:R-:W-:Y:S02]  /*3aa0*/  IMAD.MOV.U32 R52, RZ, RZ, R59 ;  /* 0x000000ffff347224 */ /* 0x000fe400078e003b */
[----:B------:R-:W-:Y:S02]  /*3ab0*/  IMAD.MOV.U32 R116, RZ, RZ, R123 ;  /* 0x000000ffff747224 */ /* 0x000fe400078e007b */
.L_x_33412:
[----:B------:R-:W-:Y:S05]  /*3ac0*/  BSYNC B1 ;  /* 0x0000000000017941 */ /* 0x000fea0003800000 */
.L_x_33410:
        /* <DEDUP_REMOVED lines=11> */
.L_x_33414:
[----:B------:R-:W-:Y:S01]  /*3b80*/  IMAD.MOV.U32 R8, RZ, RZ, R9 ;  /* 0x000000ffff087224 */ /* 0x000fe200078e0009 */
[----:B------:R-:W-:Y:S01]  /*3b90*/  MOV R10, R11 ;  /* 0x0000000b000a7202 */ /* 0x000fe20000000f00 */
[----:B------:R-:W-:Y:S02]  /*3ba0*/  IMAD.MOV.U32 R59, RZ, RZ, R58 ;  /* 0x000000ffff3b7224 */ /* 0x000fe400078e003a */
[----:B------:R-:W-:Y:S02]  /*3bb0*/  IMAD.MOV.U32 R123, RZ, RZ, R122 ;  /* 0x000000ffff7b7224 */ /* 0x000fe400078e007a */
.L_x_33415:
[----:B------:R-:W-:Y:S05]  /*3bc0*/  BSYNC B1 ;  /* 0x0000000000017941 */ /* 0x000fea0003800000 */
.L_x_33413:
        /* <DEDUP_REMOVED lines=11> */
.L_x_33417:
[----:B------:R-:W-:Y:S01]  /*3c80*/  IMAD.MOV.U32 R9, RZ, RZ, R8 ;  /* 0x000000ffff097224 */ /* 0x000fe200078e0008 */
[----:B------:R-:W-:Y:S01]  /*3c90*/  MOV R11, R10 ;  /* 0x0000000a000b7202 */ /* 0x000fe20000000f00 */
[----:B------:R-:W-:Y:S02]  /*3ca0*/  IMAD.MOV.U32 R58, RZ, RZ, R57 ;  /* 0x000000ffff3a7224 */ /* 0x000fe400078e0039 */
[----:B------:R-:W-:Y:S02]  /*3cb0*/  IMAD.MOV.U32 R122, RZ, RZ, R121 ;  /* 0x000000ffff7a7224 */ /* 0x000fe400078e0079 */
.L_x_33418:
[----:B------:R-:W-:Y:S05]  /*3cc0*/  BSYNC B1 ;  /* 0x0000000000017941 */ /* 0x000fea0003800000 */
.L_x_33416:
        /* <DEDUP_REMOVED lines=11> */
.L_x_33420:
[----:B------:R-:W-:Y:S01]  /*3d80*/  IMAD.MOV.U32 R8, RZ, RZ, R9 ;  /* 0x000000ffff087224 */ /* 0x000fe200078e0009 */
[----:B------:R-:W-:Y:S01]  /*3d90*/  MOV R10, R11 ;  /* 0x0000000b000a7202 */ /* 0x000fe20000000f00 */
[----:B------:R-:W-:Y:S02]  /*3da0*/  IMAD.MOV.U32 R57, RZ, RZ, R56 ;  /* 0x000000ffff397224 */ /* 0x000fe400078e0038 */
[----:B------:R-:W-:Y:S02]  /*3db0*/  IMAD.MOV.U32 R121, RZ, RZ, R120 ;  /* 0x000000ffff797224 */ /* 0x000fe400078e0078 */
.L_x_33421:
[----:B------:R-:W-:Y:S05]  /*3dc0*/  BSYNC B1 ;  /* 0x0000000000017941 */ /* 0x000fea0003800000 */
.L_x_33419:
        /* <DEDUP_REMOVED lines=11> */
.L_x_33423:
[----:B------:R-:W-:Y:S01]  /*3e80*/  IMAD.MOV.U32 R9, RZ, RZ, R8 ;  /* 0x000000ffff097224 */ /* 0x000fe200078e0008 */
[----:B------:R-:W-:Y:S01]  /*3e90*/  MOV R11, R10 ;  /* 0x0000000a000b7202 */ /* 0x000fe20000000f00 */
[----:B------:R-:W-:Y:S02]  /*3ea0*/  IMAD.MOV.U32 R56, RZ, RZ, R63 ;  /* 0x000000ffff387224 */ /* 0x000fe400078e003f */
[----:B------:R-:W-:Y:S02]  /*3eb0*/  IMAD.MOV.U32 R120, RZ, RZ, R127 ;  /* 0x000000ffff787224 */ /* 0x000fe400078e007f */
.L_x_33424:
[----:B------:R-:W-:Y:S05]  /*3ec0*/  BSYNC B1 ;  /* 0x0000000000017941 */ /* 0x000fea0003800000 */
.L_x_33422:
        /* <DEDUP_REMOVED lines=11> */
.L_x_33426:
[----:B------:R-:W-:Y:S01]  /*3f80*/  IMAD.MOV.U32 R8, RZ, RZ, R9 ;  /* 0x000000ffff087224 */ /* 0x000fe200078e0009 */
[----:B------:R-:W-:Y:S01]  /*3f90*/  MOV R10, R11 ;  /* 0x0000000b000a7202 */ /* 0x000fe20000000f00 */
[----:B------:R-:W-:Y:S02]  /*3fa0*/  IMAD.MOV.U32 R63, RZ, RZ, R62 ;  /* 0x000000ffff3f7224 */ /* 0x000fe400078e003e */
[----:B------:R-:W-:Y:S02]  /*3fb0*/  IMAD.MOV.U32 R127, RZ, RZ, R126 ;  /* 0x000000ffff7f7224 */ /* 0x000fe400078e007e */
.L_x_33427:
[----:B------:R-:W-:Y:S05]  /*3fc0*/  BSYNC B1 ;  /* 0x0000000000017941 */ /* 0x000fea0003800000 */
.L_x_33425:
        /* <DEDUP_REMOVED lines=11> */
.L_x_33429:
[----:B------:R-:W-:Y:S01]  /*4080*/  IMAD.MOV.U32 R9, RZ, RZ, R8 ;  /* 0x000000ffff097224 */ /* 0x000fe200078e0008 */
[----:B------:R-:W-:Y:S01]  /*4090*/  MOV R11, R10 ;  /* 0x0000000a000b7202 */ /* 0x000fe20000000f00 */
[----:B------:R-:W-:Y:S02]  /*40a0*/  IMAD.MOV.U32 R62, RZ, RZ, R61 ;  /* 0x000000ffff3e7224 */ /* 0x000fe400078e003d */
[----:B------:R-:W-:Y:S02]  /*40b0*/  IMAD.MOV.U32 R126, RZ, RZ, R125 ;  /* 0x000000ffff7e7224 */ /* 0x000fe400078e007d */
.L_x_33430:
[----:B------:R-:W-:Y:S05]  /*40c0*/  BSYNC B1 ;  /* 0x0000000000017941 */ /* 0x000fea0003800000 */
.L_x_33428:
        /* <DEDUP_REMOVED lines=11> */
.L_x_33432:
[----:B------:R-:W-:Y:S01]  /*4180*/  IMAD.MOV.U32 R8, RZ, RZ, R9 ;  /* 0x000000ffff087224 */ /* 0x000fe200078e0009 */
[----:B------:R-:W-:Y:S01]  /*4190*/  MOV R10, R11 ;  /* 0x0000000b000a7202 */ /* 0x000fe20000000f00 */
[----:B------:R-:W-:Y:S02]  /*41a0*/  IMAD.MOV.U32 R61, RZ, RZ, R60 ;  /* 0x000000ffff3d7224 */ /* 0x000fe400078e003c */
[----:B------:R-:W-:Y:S02]  /*41b0*/  IMAD.MOV.U32 R125, RZ, RZ, R124 ;  /* 0x000000ffff7d7224 */ /* 0x000fe400078e007c */
.L_x_33433:
[----:B------:R-:W-:Y:S05]  /*41c0*/  BSYNC B1 ;  /* 0x0000000000017941 */ /* 0x000fea0003800000 */
.L_x_33431:
        /* <DEDUP_REMOVED lines=11> */
.L_x_33435:
[----:B------:R-:W-:Y:S01]  /*4280*/  IMAD.MOV.U32 R9, RZ, RZ, R8 ;  /* 0x000000ffff097224 */ /* 0x000fe200078e0008 */
[----:B------:R-:W-:Y:S01]  /*4290*/  MOV R11, R10 ;  /* 0x0000000a000b7202 */ /* 0x000fe20000000f00 */
[----:B------:R-:W-:Y:S02]  /*42a0*/  IMAD.MOV.U32 R60, RZ, RZ, R67 ;  /* 0x000000ffff3c7224 */ /* 0x000fe400078e0043 */
[----:B------:R-:W-:Y:S02]  /*42b0*/  IMAD.MOV.U32 R124, RZ, RZ, R131 ;  /* 0x000000ffff7c7224 */ /* 0x000fe400078e0083 */
.L_x_33436:
[----:B------:R-:W-:Y:S05]  /*42c0*/  BSYNC B1 ;  /* 0x0000000000017941 */ /* 0x000fea0003800000 */
.L_x_33434:
        /* <DEDUP_REMOVED lines=11> */
.L_x_33438:
[----:B------:R-:W-:Y:S01]  /*4380*/  IMAD.MOV.U32 R8, RZ, RZ, R9 ;  /* 0x000000ffff087224 */ /* 0x000fe200078e0009 */
[----:B------:R-:W-:Y:S01]  /*4390*/  MOV R10, R11 ;  /* 0x0000000b000a7202 */ /* 0x000fe20000000f00 */
[----:B------:R-:W-:Y:S02]  /*43a0*/  IMAD.MOV.U32 R67, RZ, RZ, R66 ;  /* 0x000000ffff437224 */ /* 0x000fe400078e0042 */
[----:B------:R-:W-:Y:S02]  /*43b0*/  IMAD.MOV.U32 R131, RZ, RZ, R130 ;  /* 0x000000ffff837224 */ /* 0x000fe400078e0082 */
.L_x_33439:
[----:B------:R-:W-:Y:S05]  /*43c0*/  BSYNC B1 ;  /* 0x0000000000017941 */ /* 0x000fea0003800000 */
.L_x_33437:
        /* <DEDUP_REMOVED lines=11> */
.L_x_33441:
[----:B------:R-:W-:Y:S01]  /*4480*/  IMAD.MOV.U32 R9, RZ, RZ, R8 ;  /* 0x000000ffff097224 */ /* 0x000fe200078e0008 */
[----:B------:R-:W-:Y:S01]  /*4490*/  MOV R11, R10 ;  /* 0x0000000a000b7202 */ /* 0x000fe20000000f00 */
[----:B------:R-:W-:Y:S02]  /*44a0*/  IMAD.MOV.U32 R66, RZ, RZ, R65 ;  /* 0x000000ffff427224 */ /* 0x000fe400078e0041 */
[----:B------:R-:W-:Y:S02]  /*44b0*/  IMAD.MOV.U32 R130, RZ, RZ, R129 ;  /* 0x000000ffff827224 */ /* 0x000fe400078e0081 */
.L_x_33442:
[----:B------:R-:W-:Y:S05]  /*44c0*/  BSYNC B1 ;  /* 0x0000000000017941 */ /* 0x000fea0003800000 */
.L_x_33440:
        /* <DEDUP_REMOVED lines=11> */
.L_x_33444:
[----:B------:R-:W-:Y:S01]  /*4580*/  IMAD.MOV.U32 R8, RZ, RZ, R9 ;  /* 0x000000ffff087224 */ /* 0x000fe200078e0009 */
[----:B------:R-:W-:Y:S01]  /*4590*/  MOV R10, R11 ;  /* 0x0000000b000a7202 */ /* 0x000fe20000000f00 */
[----:B------:R-:W-:Y:S02]  /*45a0*/  IMAD.MOV.U32 R65, RZ, RZ, R64 ;  /* 0x000000ffff417224 */ /* 0x000fe400078e0040 */
[----:B------:R-:W-:Y:S02]  /*45b0*/  IMAD.MOV.U32 R129, RZ, RZ, R128 ;  /* 0x000000ffff817224 */ /* 0x000fe400078e0080 */
.L_x_33445:
[----:B------:R-:W-:Y:S05]  /*45c0*/  BSYNC B1 ;  /* 0x0000000000017941 */ /* 0x000fea0003800000 */
.L_x_33443:
        /* <DEDUP_REMOVED lines=11> */
.L_x_33447:
[----:B------:R-:W-:Y:S01]  /*4680*/  IMAD.MOV.U32 R9, RZ, RZ, R8 ;  /* 0x000000ffff097224 */ /* 0x000fe200078e0008 */
[----:B------:R-:W-:Y:S01]  /*4690*/  MOV R11, R10 ;  /* 0x0000000a000b7202 */ /* 0x000fe20000000f00 */
[----:B------:R-:W-:Y:S02]  /*46a0*/  IMAD.MOV.U32 R64, RZ, RZ, R71 ;  /* 0x000000ffff407224 */ /* 0x000fe400078e0047 */
[----:B------:R-:W-:Y:S02]  /*46b0*/  IMAD.MOV.U32 R128, RZ, RZ, R135 ;  /* 0x000000ffff807224 */ /* 0x000fe400078e0087 */
.L_x_33448:
[----:B------:R-:W-:Y:S05]  /*46c0*/  BSYNC B1 ;  /* 0x0000000000017941 */ /* 0x000fea0003800000 */
.L_x_33446:
        /* <DEDUP_REMOVED lines=11> */
.L_x_33450:
[----:B------:R-:W-:Y:S01]  /*4780*/  IMAD.MOV.U32 R8, RZ, RZ, R9 ;  /* 0x000000ffff087224 */ /* 0x000fe200078e0009 */
[----:B------:R-:W-:Y:S01]  /*4790*/  MOV R10, R11 ;  /* 0x0000000b000a7202 */ /* 0x000fe20000000f00 */
[----:B------:R-:W-:Y:S02]  /*47a0*/  IMAD.MOV.U32 R71, RZ, RZ, R70 ;  /* 0x000000ffff477224 */ /* 0x000fe400078e0046 */
[----:B------:R-:W-:Y:S02]  /*47b0*/  IMAD.MOV.U32 R135, RZ, RZ, R134 ;  /* 0x000000ffff877224 */ /* 0x000fe400078e0086 */
.L_x_33451:
[----:B------:R-:W-:Y:S05]  /*47c0*/  BSYNC B1 ;  /* 0x0000000000017941 */ /* 0x000fea0003800000 */
.L_x_33449:
        /* <DEDUP_REMOVED lines=11> */
.L_x_33453:
[----:B------:R-:W-:Y:S01]  /*4880*/  IMAD.MOV.U32 R9, RZ, RZ, R8 ;  /* 0x000000ffff097224 */ /* 0x000fe200078e0008 */
[----:B------:R-:W-:Y:S01]  /*4890*/  MOV R11, R10 ;  /* 0x0000000a000b7202 */ /* 0x000fe20000000f00 */
[----:B------:R-:W-:Y:S02]  /*48a0*/  IMAD.MOV.U32 R70, RZ, RZ, R69 ;  /* 0x000000ffff467224 */ /* 0x000fe400078e0045 */
[----:B------:R-:W-:Y:S02]  /*48b0*/  IMAD.MOV.U32 R134, RZ, RZ, R133 ;  /* 0x000000ffff867224 */ /* 0x000fe400078e0085 */
.L_x_33454:
[----:B------:R-:W-:Y:S05]  /*48c0*/  BSYNC B1 ;  /* 0x0000000000017941 */ /* 0x000fea0003800000 */
.L_x_33452:
        /* <DEDUP_REMOVED lines=11> */
.L_x_33456:
[----:B------:R-:W-:Y:S01]  /*4980*/  IMAD.MOV.U32 R8, RZ, RZ, R9 ;  /* 0x000000ffff087224 */ /* 0x000fe200078e0009 */
[----:B------:R-:W-:Y:S01]  /*4990*/  MOV R10, R11 ;  /* 0x0000000b000a7202 */ /* 0x000fe20000000f00 */
[----:B------:R-:W-:Y:S02]  /*49a0*/  IMAD.MOV.U32 R69, RZ, RZ, R68 ;  /* 0x000000ffff457224 */ /* 0x000fe400078e0044 */
[----:B------:R-:W-:Y:S02]  /*49b0*/  IMAD.MOV.U32 R133, RZ, RZ, R132 ;  /* 0x000000ffff857224 */ /* 0x000fe400078e0084 */
.L_x_33457:
[----:B------:R-:W-:Y:S05]  /*49c0*/  BSYNC B1 ;  /* 0x0000000000017941 */ /* 0x000fea0003800000 */
.L_x_33455:
        /* <DEDUP_REMOVED lines=11> */
.L_x_33459:
[----:B------:R-:W-:Y:S01]  /*4a80*/  IMAD.MOV.U32 R9, RZ, RZ, R8 ;  /* 0x000000ffff097224 */ /* 0x000fe200078e0008 */
[----:B------:R-:W-:Y:S01]  /*4a90*/  MOV R11, R10 ;  /* 0x0000000a000b7202 */ /* 0x000fe20000000f00 */
[----:B------:R-:W-:Y:S02]  /*4aa0*/  IMAD.MOV.U32 R68, RZ, RZ, R75 ;  /* 0x000000ffff447224 */ /* 0x000fe400078e004b */
[----:B------:R-:W-:Y:S02]  /*4ab0*/  IMAD.MOV.U32 R132, RZ, RZ, R139 ;  /* 0x000000ffff847224 */ /* 0x000fe400078e008b */
.L_x_33460:
[----:B------:R-:W-:Y:S05]  /*4ac0*/  BSYNC B1 ;  /* 0x0000000000017941 */ /* 0x000fea0003800000 */
.L_x_33458:
        /* <DEDUP_REMOVED lines=11> */
.L_x_33462:
[----:B------:R-:W-:Y:S01]  /*4b80*/  IMAD.MOV.U32 R8, RZ, RZ, R9 ;  /* 0x000000ffff087224 */ /* 0x000fe200078e0009 */
[----:B------:R-:W-:Y:S01]  /*4b90*/  MOV R10, R11 ;  /* 0x0000000b000a7202 */ /* 0x000fe20000000f00 */
[----:B------:R-:W-:Y:S02]  /*4ba0*/  IMAD.MOV.U32 R75, RZ, RZ, R74 ;  /* 0x000000ffff4b7224 */ /* 0x000fe400078e004a */
[----:B------:R-:W-:Y:S02]  /*4bb0*/  IMAD.MOV.U32 R139, RZ, RZ, R138 ;  /* 0x000000ffff8b7224 */ /* 0x000fe400078e008a */
.L_x_33463:
[----:B------:R-:W-:Y:S05]  /*4bc0*/  BSYNC B1 ;  /* 0x0000000000017941 */ /* 0x000fea0003800000 */
.L_x_33461:
        /* <DEDUP_REMOVED lines=11> */
.L_x_33465:
[----:B------:R-:W-:Y:S01]  /*4c80*/  IMAD.MOV.U32 R9, RZ, RZ, R8 ;  /* 0x000000ffff097224 */ /* 0x000fe200078e0008 */
[----:B------:R-:W-:Y:S01]  /*4c90*/  MOV R11, R10 ;  /* 0x0000000a000b7202 */ /* 0x000fe20000000f00 */
[----:B------:R-:W-:Y:S02]  /*4ca0*/  IMAD.MOV.U32 R74, RZ, RZ, R73 ;  /* 0x000000ffff4a7224 */ /* 0x000fe400078e0049 */
[----:B------:R-:W-:Y:S02]  /*4cb0*/  IMAD.MOV.U32 R138, RZ, RZ, R137 ;  /* 0x000000ffff8a7224 */ /* 0x000fe400078e0089 */
.L_x_33466:
[----:B------:R-:W-:Y:S05]  /*4cc0*/  BSYNC B1 ;  /* 0x0000000000017941 */ /* 0x000fea0003800000 */
.L_x_33464:
        /* <DEDUP_REMOVED lines=11> */
.L_x_33468:
[----:B------:R-:W-:Y:S01]  /*4d80*/  IMAD.MOV.U32 R8, RZ, RZ, R9 ;  /* 0x000000ffff087224 */ /* 0x000fe200078e0009 */
[----:B------:R-:W-:Y:S01]  /*4d90*/  MOV R10, R11 ;  /* 0x0000000b000a7202 */ /* 0x000fe20000000f00 */
[----:B------:R-:W-:Y:S02]  /*4da0*/  IMAD.MOV.U32 R73, RZ, RZ, R72 ;  /* 0x000000ffff497224 */ /* 0x000fe400078e0048 */
[----:B------:R-:W-:Y:S02]  /*4db0*/  IMAD.MOV.U32 R137, RZ, RZ, R136 ;  /* 0x000000ffff897224 */ /* 0x000fe400078e0088 */
.L_x_33469:
[----:B------:R-:W-:Y:S05]  /*4dc0*/  BSYNC B1 ;  /* 0x0000000000017941 */ /* 0x000fea0003800000 */
.L_x_33467:
        /* <DEDUP_REMOVED lines=11> */
.L_x_33471:
[----:B------:R-:W-:Y:S01]  /*4e80*/  IMAD.MOV.U32 R9, RZ, RZ, R8 ;  /* 0x000000ffff097224 */ /* 0x000fe200078e0008 */
[----:B------:R-:W-:Y:S01]  /*4e90*/  MOV R11, R10 ;  /* 0x0000000a000b7202 */ /* 0x000fe20000000f00 */
[----:B------:R-:W-:Y:S02]  /*4ea0*/  IMAD.MOV.U32 R72, RZ, RZ, R79 ;  /* 0x000000ffff487224 */ /* 0x000fe400078e004f */
[----:B------:R-:W-:Y:S02]  /*4eb0*/  IMAD.MOV.U32 R136, RZ, RZ, R143 ;  /* 0x000000ffff887224 */ /* 0x000fe400078e008f */
.L_x_33472:
[----:B------:R-:W-:Y:S05]  /*4ec0*/  BSYNC B1 ;  /* 0x0000000000017941 */ /* 0x000fea0003800000 */
.L_x_33470:
        /* <DEDUP_REMOVED lines=11> */
.L_x_33474:
[----:B------:R-:W-:Y:S01]  /*4f80*/  IMAD.MOV.U32 R8, RZ, RZ, R9 ;  /* 0x000000ffff087224 */ /* 0x000fe200078e0009 */
[----:B------:R-:W-:Y:S01]  /*4f90*/  MOV R10, R11 ;  /* 0x0000000b000a7202 */ /* 0x000fe20000000f00 */
[----:B------:R-:W-:Y:S02]  /*4fa0*/  IMAD.MOV.U32 R79, RZ, RZ, R78 ;  /* 0x000000ffff4f7224 */ /* 0x000fe400078e004e */
[----:B------:R-:W-:Y:S02]  /*4fb0*/  IMAD.MOV.U32 R143, RZ, RZ, R142 ;  /* 0x000000ffff8f7224 */ /* 0x000fe400078e008e */
.L_x_33475:
[----:B------:R-:W-:Y:S05]  /*4fc0*/  BSYNC B1 ;  /* 0x0000000000017941 */ /* 0x000fea0003800000 */
.L_x_33473:
        /* <DEDUP_REMOVED lines=11> */
.L_x_33477:
[----:B------:R-:W-:Y:S01]  /*5080*/  IMAD.MOV.U32 R9, RZ, RZ, R8 ;  /* 0x000000ffff097224 */ /* 0x000fe200078e0008 */
[----:B------:R-:W-:Y:S01]  /*5090*/  MOV R11, R10 ;  /* 0x0000000a000b7202 */ /* 0x000fe20000000f00 */
[----:B------:R-:W-:Y:S02]  /*50a0*/  IMAD.MOV.U32 R78, RZ, RZ, R77 ;  /* 0x000000ffff4e7224 */ /* 0x000fe400078e004d */
[----:B------:R-:W-:Y:S02]  /*50b0*/  IMAD.MOV.U32 R142, RZ, RZ, R141 ;  /* 0x000000ffff8e7224 */ /* 0x000fe400078e008d */
.L_x_33478:
[----:B------:R-:W-:Y:S05]  /*50c0*/  BSYNC B1 ;  /* 0x0000000000017941 */ /* 0x000fea0003800000 */
.L_x_33476:
        /* <DEDUP_REMOVED lines=11> */
.L_x_33480:
[----:B------:R-:W-:Y:S01]  /*5180*/  IMAD.MOV.U32 R8, RZ, RZ, R9 ;  /* 0x000000ffff087224 */ /* 0x000fe200078e0009 */
[----:B------:R-:W-:Y:S01]  /*5190*/  MOV R10, R11 ;  /* 0x0000000b000a7202 */ /* 0x000fe20000000f00 */
[----:B------:R-:W-:Y:S02]  /*51a0*/  IMAD.MOV.U32 R77, RZ, RZ, R76 ;  /* 0x000000ffff4d7224 */ /* 0x000fe400078e004c */
[----:B------:R-:W-:Y:S02]  /*51b0*/  IMAD.MOV.U32 R141, RZ, RZ, R140 ;  /* 0x000000ffff8d7224 */ /* 0x000fe400078e008c */
.L_x_33481:
[----:B------:R-:W-:Y:S05]  /*51c0*/  BSYNC B1 ;  /* 0x0000000000017941 */ /* 0x000fea0003800000 */
.L_x_33479:
        /* <DEDUP_REMOVED lines=11> */
.L_x_33483:
[----:B------:R-:W-:Y:S01]  /*5280*/  IMAD.MOV.U32 R9, RZ, RZ, R8 ;  /* 0x000000ffff097224 */ /* 0x000fe200078e0008 */
[----:B------:R-:W-:Y:S01]  /*5290*/  MOV R11, R10 ;  /* 0x0000000a000b7202 */ /* 0x000fe20000000f00 */
[----:B------:R-:W-:Y:S02]  /*52a0*/  IMAD.MOV.U32 R76, RZ, RZ, R83 ;  /* 0x000000ffff4c7224 */ /* 0x000fe400078e0053 */
[----:B------:R-:W-:Y:S02]  /*52b0*/  IMAD.MOV.U32 R140, RZ, RZ, R159 ;  /* 0x000000ffff8c7224 */ /* 0x000fe400078e009f */
.L_x_33484:
[----:B------:R-:W-:Y:S05]  /*52c0*/  BSYNC B1 ;  /* 0x0000000000017941 */ /* 0x000fea0003800000 */
.L_x_33482:
        /* <DEDUP_REMOVED lines=11> */
.L_x_33486:
[----:B------:R-:W-:Y:S01]  /*5380*/  IMAD.MOV.U32 R8, RZ, RZ, R9 ;  /* 0x000000ffff087224 */ /* 0x000fe200078e0009 */
[----:B------:R-:W-:Y:S01]  /*5390*/  MOV R13, R11 ;  /* 0x0000000b000d7202 */ /* 0x000fe20000000f00 */
[----:B------:R-:W-:Y:S02]  /*53a0*/  IMAD.MOV.U32 R159, RZ, RZ, R158 ;  /* 0x000000ffff9f7224 */ /* 0x000fe400078e009e */
[----:B------:R-:W-:Y:S02]  /*53b0*/  IMAD.MOV.U32 R83, RZ, RZ, R82 ;  /* 0x000000ffff537224 */ /* 0x000fe400078e0052 */
.L_x_33487:
[----:B------:R-:W-:Y:S05]  /*53c0*/  BSYNC B1 ;  /* 0x0000000000017941 */ /* 0x000fea0003800000 */
.L_x_33485:
[----:B------:R-:W-:Y:S01]  /*53d0*/  FSETP.GT.FTZ.AND P0, PT, R8, R81, PT ;  /* 0x000000510800720b */ /* 0x000fe20003f14000 */
[----:B------:R-:W-:Y:S03]  /*53e0*/  BSSY B1, `(.L_x_33488) ;  /* 0x000000c000017945 */ /* 0x000fe60003800000 */
[----:B------:R-:W-:-:S13]  /*53f0*/  ISETP.EQ.OR P0, PT, R2, -0x1, P0 ;  /* 0xffffffff0200780c */ /* 0x000fda0000702670 */
[----:B------:R-:W-:Y:S05]  /*5400*/  @P0 BRA `(.L_x_33489) ;  /* 0x0000005000000947 */ /* 0x000fea0003800000 */
[----:B------:R-:W-:Y:S01]  /*5410*/  FSETP.NEU.FTZ.AND P0, PT, R8, R81, PT ;  /* 0x000000510800720b */ /* 0x000fe20003f1d000 */
[----:B------:R-:W-:Y:S01]  /*5420*/  IMAD.MOV.U32 R158, RZ, RZ, R13 ;  /* 0x000000ffff9e7224 */ /* 0x000fe200078e000d */
[----:B------:R-:W-:Y:S02]  /*5430*/  MOV R82, R8 ;  /* 0x0000000800527202 */ /* 0x000fe40000000f00 */
[----:B------:R-:W-:-:S13]  /*5440*/  ISETP.GE.OR P0, PT, R13, R2, P0 ;  /* 0x000000020d00720c */ /* 0x000fda0000706670 */
[----:B------:R-:W-:Y:S05]  /*5450*/  @P0 BRA `(.L_x_33490) ;  /* 0x0000004000000947 */ /* 0x000fea0003800000 */
.L_x_33489:
[----:B------:R-:W-:Y:S02]  /*5460*/  IMAD.MOV.U32 R158, RZ, RZ, R2 ;  /* 0x000000ffff9e7224 */ /* 0x000fe400078e0002 */
[----:B------:R-:W-:Y:S01]  /*5470*/  IMAD.MOV.U32 R82, RZ, RZ, R81 ;  /* 0x000000ffff527224 */ /* 0x000fe200078e0051 */
[----:B------:R-:W-:Y:S01]  /*5480*/  MOV R81, R8 ;  /* 0x0000000800517202 */ /* 0x000fe20000000f00 */
[----:B------:R-:W-:Y:S02]  /*5490*/  IMAD.MOV.U32 R2, RZ, RZ, R13 ;  /* 0x000000ffff027224 */ /* 0x000fe400078e000d */
.L_x_33490:
[----:B------:R-:W-:Y:S05]  /*54a0*/  BSYNC B1 ;  /* 0x0000000000017941 */ /* 0x000fea0003800000 */
.L_x_33488:
[----:B------:R-:W-:Y:S02]  /*54b0*/  IADD3 R3, R3, 0x20, RZ ;  /* 0x0000002003037810 */ /* 0x000fe40007ffe0ff */
[----:B------:R-:W-:Y:S02]  /*54c0*/  IADD3 R6, P1, R6, 0x80, RZ ;  /* 0x0000008006067810 */ /* 0x000fe40007f3e0ff */
[----:B------:R-:W-:-:S03]  /*54d0*/  ISETP.GE.AND P0, PT, R3, c[0x0][0x220], PT ;  /* 0x0000880003007a0c */ /* 0x000fc60003f06270 */
[----:B------:R-:W-:-:S10]  /*54e0*/  IMAD.X R7, RZ, RZ, R7, P1 ;  /* 0x000000ffff077224 */ /* 0x000fd400008e0607 */
[----:B------:R-:W-:Y:S01]  /*54f0*/  @P0 CALL.REL.NOINC `(.L_x_33491) ;  /* 0x0000001000000944 */ /* 0x000fe20003c00000 */
[----:B------:R-:W-:Y:S05]  /*5500*/  BRA `(.L_x_33492) ;  /* 0xffffbe9000007947 */ /* 0x000fea000383ffff */
.L_x_33491:
[----:B------:R-:W-:Y:S05]  /*5510*/  BRA `(.L_x_33297) ;  /* 0x0000499000007947 */ /* 0x000fea0003800000 */
.L_x_33298:
        /* <DEDUP_REMOVED lines=40> */
[----:B------:R0:W1:Y:S01]  /*57a0*/  F2I.FTZ.U32.TRUNC.NTZ R9, R8 ;  /* 0x0000000800097305 */ /* 0x000062000021f000 */
        /* <DEDUP_REMOVED lines=8> */
[----:B0-----:R-:W-:Y:S01]  /*5830*/  HFMA2.MMA R8, -RZ, RZ, 0, 0 ;  /* 0x00000000ff087435 */ /* 0x001fe200000001ff */
[----:B------:R-:W-:Y:S01]  /*5840*/  IMAD.MOV.U32 R45, RZ, RZ, -0x800001 ;  /* 0xff7fffffff2d7424 */ /* 0x000fe200078e00ff */
[----:B------:R-:W-:Y:S01]  /*5850*/  MOV R87, 0xffffffff ;  /* 0xffffffff00577802 */ /* 0x000fe20000000f00 */
[----:B------:R-:W-:Y:S01]  /*5860*/  IMAD.MOV.U32 R51, RZ, RZ, -0x800001 ;  /* 0xff7fffffff337424 */ /* 0x000fe200078e00ff */
[----:B------:R-:W-:Y:S01]  /*5870*/  MOV R91, 0xffffffff ;  /* 0xffffffff005b7802 */ /* 0x000fe20000000f00 */
[----:B------:R-:W-:Y:S01]  /*5880*/  IMAD.MOV.U32 R50, RZ, RZ, -0x800001 ;  /* 0xff7fffffff327424 */ /* 0x000fe200078e00ff */
[----:B------:R-:W-:Y:S01]  /*5890*/  MOV R95, 0xffffffff ;  /* 0xffffffff005f7802 */ /* 0x000fe20000000f00 */
[--C-:B-1----:R-:W-:Y:S01]  /*58a0*/  IMAD.MOV R11, RZ, RZ, -R9.reuse ;  /* 0x000000ffff0b7224 */ /* 0x102fe200078e0a09 */
[----:B------:R-:W-:Y:S01]  /*58b0*/  MOV R99, 0xffffffff ;  /* 0xffffffff00637802 */ /* 0x000fe20000000f00 */
[----:B------:R-:W-:Y:S01]  /*58c0*/  IMAD.MOV.U32 R49, RZ, RZ, -0x800001 ;  /* 0xff7fffffff317424 */ /* 0x000fe200078e00ff */
[----:B------:R-:W-:Y:S01]  /*58d0*/  MOV R103, 0xffffffff ;  /* 0xffffffff00677802 */ /* 0x000fe20000000f00 */
[----:B------:R-:W-:Y:S01]  /*58e0*/  IMAD R11, R11, R0, RZ ;  /* 0x000000000b0b7224 */ /* 0x000fe200078e02ff */
[----:B------:R-:W-:Y:S01]  /*58f0*/  MOV R107, 0xffffffff ;  /* 0xffffffff006b7802 */ /* 0x000fe20000000f00 */
[----:B------:R-:W-:Y:S01]  /*5900*/  IMAD.MOV.U32 R55, RZ, RZ, -0x800001 ;  /* 0xff7fffffff377424 */ /* 0x000fe200078e00ff */
[----:B------:R-:W-:Y:S01]  /*5910*/  MOV R111, 0xffffffff ;  /* 0xffffffff006f7802 */ /* 0x000fe20000000f00 */
[----:B------:R-:W-:Y:S01]  /*5920*/  IMAD.HI.U32 R4, R9, R11, R8 ;  /* 0x0000000b09047227 */ /* 0x000fe200078e0008 */
[----:B------:R-:W-:-:S02]  /*5930*/  MOV R115, 0xffffffff ;  /* 0xffffffff00737802 */ /* 0x000fc40000000f00 */
        /* <DEDUP_REMOVED lines=75> */
.L_x_33685:
[----:B------:R-:W2:Y:S01]  /*5df0*/  LDG.E.CONSTANT R10, [R6.64] ;  /* 0x00000004060a7981 */ /* 0x000ea2000c1e9900 */
[----:B------:R-:W-:Y:S01]  /*5e00*/  IABS R9, R3 ;  /* 0x0000000300097213 */ /* 0x000fe20000000000 */
[----:B------:R-:W-:Y:S01]  /*5e10*/  BSSY B1, `(.L_x_33493) ;  /* 0x0000017000017945 */ /* 0x000fe20003800000 */
[----:B------:R-:W-:Y:S02]  /*5e20*/  IABS R12, c[0x0][0x224] ;  /* 0x00008900000c7a13 */ /* 0x000fe40000000000 */
[----:B------:R-:W-:Y:S01]  /*5e30*/  ISETP.GE.AND P1, PT, R3, RZ, PT ;  /* 0x000000ff0300720c */ /* 0x000fe20003f26270 */
[----:B------:R-:W-:Y:S01]  /*5e40*/  IMAD.HI.U32 R8, R4, R9, RZ ;  /* 0x0000000904087227 */ /* 0x000fe200078e00ff */
[----:B------:R-:W-:-:S04]  /*5e50*/  ISETP.NE.AND P2, PT, RZ, c[0x0][0x224], PT ;  /* 0x00008900ff007a0c */ /* 0x000fc80003f45270 */
[----:B------:R-:W-:-:S05]  /*5e60*/  IADD3 R8, -R8, RZ, RZ ;  /* 0x000000ff08087210 */ /* 0x000fca0007ffe1ff */
[----:B------:R-:W-:-:S05]  /*5e70*/  IMAD R9, R12, R8, R9 ;  /* 0x000000080c097224 */ /* 0x000fca00078e0209 */
[----:B------:R-:W-:-:S13]  /*5e80*/  ISETP.GT.U32.AND P0, PT, R0, R9, PT ;  /* 0x000000090000720c */ /* 0x000fda0003f04070 */
[----:B------:R-:W-:-:S05]  /*5e90*/  @!P0 IMAD.IADD R9, R9, 0x1, -R12 ;  /* 0x0000000109098824 */ /* 0x000fca00078e0a0c */
[----:B------:R-:W-:-:S13]  /*5ea0*/  ISETP.GT.U32.AND P0, PT, R0, R9, PT ;  /* 0x000000090000720c */ /* 0x000fda0003f04070 */
[----:B------:R-:W-:-:S04]  /*5eb0*/  @!P0 IMAD.IADD R9, R9, 0x1, -R12 ;  /* 0x0000000109098824 */ /* 0x000fc800078e0a0c */
[----:B------:R-:W-:Y:S01]  /*5ec0*/  @!P1 IMAD.MOV R9, RZ, RZ, -R9 ;  /* 0x000000ffff099224 */ /* 0x000fe200078e0a09 */
[----:B------:R-:W-:-:S06]  /*5ed0*/  @!P2 LOP3.LUT R9, RZ, c[0x0][0x224], RZ, 0x33, !PT ;  /* 0x00008900ff09aa12 */ /* 0x000fcc00078e33ff */
[----:B------:R-:W2:Y:S02]  /*5ee0*/  I2F R9, R9 ;  /* 0x0000000900097306 */ /* 0x000ea40000201400 */
[----:B--2---:R-:W-:-:S05]  /*5ef0*/  FFMA.FTZ R10, R9, c[0x0][0x230], R10 ;  /* 0x00008c00090a7a23 */ /* 0x004fca000001000a */
[----:B------:R-:W-:-:S04]  /*5f00*/  FSETP.GEU.FTZ.AND P0, PT, R5, R10, PT ;  /* 0x0000000a0500720b */ /* 0x000fc80003f1e000 */
[----:B------:R-:W-:-:S13]  /*5f10*/  ISETP.EQ.OR P0, PT, R80, -0x1, !P0 ;  /* 0xffffffff5000780c */ /* 0x000fda0004702670 */
[----:B------:R-:W-:Y:S05]  /*5f20*/  @P0 BRA `(.L_x_33494) ;  /* 0x0000003000000947 */ /* 0x000fea0003800000 */
[----:B------:R-:W-:-:S04]  /*5f30*/  FSETP.NEU.FTZ.AND P0, PT, R5, R10, PT ;  /* 0x0000000a0500720b */ /* 0x000fc80003f1d000 */
[----:B------:R-:W-:-:S13]  /*5f40*/  ISETP.LE.OR P0, PT, R80, R3, P0 ;  /* 0x000000035000720c */ /* 0x000fda0000703670 */
[----:B------:R-:W-:Y:S05]  /*5f50*/  @P0 BRA `(.L_x_33495) ;  /* 0x0000002000000947 */ /* 0x000fea0003800000 */
.L_x_33494:
[----:B------:R-:W-:Y:S01]  /*5f60*/  MOV R5, R10 ;  /* 0x0000000a00057202 */ /* 0x000fe20000000f00 */
[----:B------:R-:W-:Y:S02]  /*5f70*/  IMAD.MOV.U32 R80, RZ, RZ, R3 ;  /* 0x000000ffff507224 */ /* 0x000fe400078e0003 */
.L_x_33495:
[----:B------:R-:W-:Y:S05]  /*5f80*/  BSYNC B1 ;  /* 0x0000000000017941 */ /* 0x000fea0003800000 */
.L_x_33493:
        /* <DEDUP_REMOVED lines=9> */
.L_x_33497:
[----:B------:R-:W-:Y:S01]  /*6020*/  MOV R9, R5 ;  /* 0x0000000500097202 */ /* 0x000fe20000000f00 */
[----:B------:R-:W-:Y:S02]  /*6030*/  IMAD.MOV.U32 R11, RZ, RZ, R80 ;  /* 0x000000ffff0b7224 */ /* 0x000fe400078e0050 */
[----:B------:R-:W-:Y:S02]  /*6040*/  IMAD.MOV.U32 R5, RZ, RZ, R23 ;  /* 0x000000ffff057224 */ /* 0x000fe400078e0017 */
[----:B------:R-:W-:Y:S02]  /*6050*/  IMAD.MOV.U32 R80, RZ, RZ, R87 ;  /* 0x000000ffff507224 */ /* 0x000fe400078e0057 */
.L_x_33498:
[----:B------:R-:W-:Y:S05]  /*6060*/  BSYNC B1 ;  /* 0x0000000000017941 */ /* 0x000fea0003800000 */
.L_x_33496:
        /* <DEDUP_REMOVED lines=11> */
.L_x_33500:
[----:B------:R-:W-:Y:S01]  /*6120*/  MOV R8, R9 ;  /* 0x0000000900087202 */ /* 0x000fe20000000f00 */
[----:B------:R-:W-:Y:S02]  /*6130*/  IMAD.MOV.U32 R10, RZ, RZ, R11 ;  /* 0x000000ffff0a7224 */ /* 0x000fe400078e000b */
[----:B------:R-:W-:Y:S02]  /*6140*/  IMAD.MOV.U32 R23, RZ, RZ, R22 ;  /* 0x000000ffff177224 */ /* 0x000fe400078e0016 */
[----:B------:R-:W-:Y:S02]  /*6150*/  IMAD.MOV.U32 R87, RZ, RZ, R86 ;  /* 0x000000ffff577224 */ /* 0x000fe400078e0056 */
.L_x_33501:
[----:B------:R-:W-:Y:S05]  /*6160*/  BSYNC B1 ;  /* 0x0000000000017941 */ /* 0x000fea0003800000 */
.L_x_33499:
        /* <DEDUP_REMOVED lines=11> */
.L_x_33503:
[----:B------:R-:W-:Y:S01]  /*6220*/  MOV R9, R8 ;  /* 0x0000000800097202 */ /* 0x000fe20000000f00 */
[----:B------:R-:W-:Y:S02]  /*6230*/  IMAD.MOV.U32 R11, RZ, RZ, R10 ;  /* 0x000000ffff0b7224 */ /* 0x000fe400078e000a */
[----:B------:R-:W-:Y:S02]  /*6240*/  IMAD.MOV.U32 R22, RZ, RZ, R21 ;  /* 0x000000ffff167224 */ /* 0x000fe400078e0015 */
[----:B------:R-:W-:Y:S02]  /*6250*/  IMAD.MOV.U32 R86, RZ, RZ, R85 ;  /* 0x000000ffff567224 */ /* 0x000fe400078e0055 */
.L_x_33504:
[----:B------:R-:W-:Y:S05]  /*6260*/  BSYNC B1 ;  /* 0x0000000000017941 */ /* 0x000fea0003800000 */
.L_x_33502:
        /* <DEDUP_REMOVED lines=11> */
.L_x_33506:
[----:B------:R-:W-:Y:S01]  /*6320*/  MOV R8, R9 ;  /* 0x0000000900087202 */ /* 0x000fe20000000f00 */
[----:B------:R-:W-:Y:S02]  /*6330*/  IMAD.MOV.U32 R10, RZ, RZ, R11 ;  /* 0x000000ffff0a7224 */ /* 0x000fe400078e000b */
[----:B------:R-:W-:Y:S02]  /*6340*/  IMAD.MOV.U32 R21, RZ, RZ, R20 ;  /* 0x000000ffff157224 */ /* 0x000fe400078e0014 */
[----:B------:R-:W-:Y:S02]  /*6350*/  IMAD.MOV.U32 R85, RZ, RZ, R84 ;  /* 0x000000ffff557224 */ /* 0x000fe400078e0054 */
.L_x_33507:
[----:B------:R-:W-:Y:S05]  /*6360*/  BSYNC B1 ;  /* 0x0000000000017941 */ /* 0x000fea0003800000 */
.L_x_33505:
        /* <DEDUP_REMOVED lines=11> */
.L_x_33509:
[----:B------:R-:W-:Y:S01]  /*6420*/  MOV R9, R8 ;  /* 0x0000000800097202 */ /* 0x000fe20000000f00 */
[----:B------:R-:W-:Y:S02]  /*6430*/  IMAD.MOV.U32 R11, RZ, RZ, R10 ;  /* 0x000000ffff0b7224 */ /* 0x000fe400078e000a */
[----:B------:R-:W-:Y:S02]  /*6440*/  IMAD.MOV.U32 R20, RZ, RZ, R27 ;  /* 0x000000ffff147224 */ /* 0x000fe400078e001b */
[----:B------:R-:W-:Y:S02]  /*6450*/  IMAD.MOV.U32 R84, RZ, RZ, R91 ;  /* 0x000000ffff547224 */ /* 0x000fe400078e005b */
.L_x_33510:
[----:B------:R-:W-:Y:S05]  /*6460*/  BSYNC B1 ;  /* 0x0000000000017941 */ /* 0x000fea0003800000 */
.L_x_33508:
        /* <DEDUP_REMOVED lines=11> */
.L_x_33512:
[----:B------:R-:W-:Y:S01]  /*6520*/  MOV R8, R9 ;  /* 0x0000000900087202 */ /* 0x000fe20000000f00 */
[----:B------:R-:W-:Y:S02]  /*6530*/  IMAD.MOV.U32 R10, RZ, RZ, R11 ;  /* 0x000000ffff0a7224 */ /* 0x000fe400078e000b */
[----:B------:R-:W-:Y:S02]  /*6540*/  IMAD.MOV.U32 R27, RZ, RZ, R26 ;  /* 0x000000ffff1b7224 */ /* 0x000fe400078e001a */
[----:B------:R-:W-:Y:S02]  /*6550*/  IMAD.MOV.U32 R91, RZ, RZ, R90 ;  /* 0x000000ffff5b7224 */ /* 0x000fe400078e005a */
.L_x_33513:
[----:B------:R-:W-:Y:S05]  /*6560*/  BSYNC B1 ;  /* 0x0000000000017941 */ /* 0x000fea0003800000 */
.L_x_33511:
        /* <DEDUP_REMOVED lines=11> */
.L_x_33515:
[----:B------:R-:W-:Y:S01]  /*6620*/  MOV R9, R8 ;  /* 0x0000000800097202 */ /* 0x000fe20000000f00 */
[----:B------:R-:W-:Y:S02]  /*6630*/  IMAD.MOV.U32 R11, RZ, RZ, R10 ;  /* 0x000000ffff0b7224 */ /* 0x000fe400078e000a */
[----:B------:R-:W-:Y:S02]  /*6640*/  IMAD.MOV.U32 R26, RZ, RZ, R25 ;  /* 0x000000ffff1a7224 */ /* 0x000fe400078e0019 */
[----:B------:R-:W-:Y:S02]  /*6650*/  IMAD.MOV.U32 R90, RZ, RZ, R89 ;  /* 0x000000ffff5a7224 */ /* 0x000fe400078e0059 */
.L_x_33516:
[----:B------:R-:W-:Y:S05]  /*6660*/  BSYNC B1 ;  /* 0x0000000000017941 */ /* 0x000fea0003800000 */
.L_x_33514:
        /* <DEDUP_REMOVED lines=11> */
.L_x_33518:
[----:B------:R-:W-:Y:S01]  /*6720*/  MOV R8, R9 ;  /* 0x0000000900087202 */ /* 0x000fe20000000f00 */
[----:B------:R-:W-:Y:S02]  /*6730*/  IMAD.MOV.U32 R10, RZ, RZ, R11 ;  /* 0x000000ffff0a7224 */ /* 0x000fe400078e000b */
[----:B------:R-:W-:Y:S02]  /*6740*/  IMAD.MOV.U32 R25, RZ, RZ, R24 ;  /* 0x000000ffff197224 */ /* 0x000fe400078e0018 */
[----:B------:R-:W-:Y:S02]  /*6750*/  IMAD.MOV.U32 R89, RZ, RZ, R88 ;  /* 0x000000ffff597224 */ /* 0x000fe400078e0058 */
.L_x_33519:
[----:B------:R-:W-:Y:S05]  /*6760*/  BSYNC B1 ;  /* 0x0000000000017941 */ /* 0x000fea0003800000 */
.L_x_33517:
        /* <DEDUP_REMOVED lines=11> */
.L_x_33521:
[----:B------:R-:W-:Y:S01]  /*6820*/  MOV R9, R8 ;  /* 0x0000000800097202 */ /* 0x000fe20000000f00 */
[----:B------:R-:W-:Y:S02]  /*6830*/  IMAD.MOV.U32 R11, RZ, RZ, R10 ;  /* 0x000000ffff0b7224 */ /* 0x000fe400078e000a */
[----:B------:R-:W-:Y:S02]  /*6840*/  IMAD.MOV.U32 R24, RZ, RZ, R31 ;  /* 0x000000ffff187224 */ /* 0x000fe400078e001f */
[----:B------:R-:W-:Y:S02]  /*6850*/  IMAD.MOV.U32 R88, RZ, RZ, R95 ;  /* 0x000000ffff587224 */ /* 0x000fe400078e005f */
.L_x_33522:
[----:B------:R-:W-:Y:S05]  /*6860*/  BSYNC B1 ;  /* 0x0000000000017941 */ /* 0x000fea0003800000 */
.L_x_33520:
        /* <DEDUP_REMOVED lines=11> */
.L_x_33524:
[----:B------:R-:W-:Y:S01]  /*6920*/  MOV R8, R9 ;  /* 0x0000000900087202 */ /* 0x000fe20000000f00 */
[----:B------:R-:W-:Y:S02]  /*6930*/  IMAD.MOV.U32 R10, RZ, RZ, R11 ;  /* 0x000000ffff0a7224 */ /* 0x000fe400078e000b */
[----:B------:R-:W-:Y:S02]  /*6940*/  IMAD.MOV.U32 R31, RZ, RZ, R30 ;  /* 0x000000ffff1f7224 */ /* 0x000fe400078e001e */
[----:B------:R-:W-:Y:S02]  /*6950*/  IMAD.MOV.U32 R95, RZ, RZ, R94 ;  /* 0x000000ffff5f7224 */ /* 0x000fe400078e005e */
.L_x_33525:
[----:B------:R-:W-:Y:S05]  /*6960*/  BSYNC B1 ;  /* 0x0000000000017941 */ /* 0x000fea0003800000 */
.L_x_33523:
        /* <DEDUP_REMOVED lines=11> */
.L_x_33527:
[----:B------:R-:W-:Y:S01]  /*6a20*/  MOV R9, R8 ;  /* 0x0000000800097202 */ /* 0x000fe20000000f00 */
[----:B------:R-:W-:Y:S02]  /*6a30*/  IMAD.MOV.U32 R11, RZ, RZ, R10 ;  /* 0x000000ffff0b7224 */ /* 0x000fe400078e000a */
[----:B------:R-:W-:Y:S02]  /*6a40*/  IMAD.MOV.U32 R30, RZ, RZ, R29 ;  /* 0x000000ffff1e7224 */ /* 0x000fe400078e001d */
[----:B------:R-:W-:Y:S02]  /*6a50*/  IMAD.MOV.U32 R94, RZ, RZ, R93 ;  /* 0x000000ffff5e7224 */ /* 0x000fe400078e005d */
.L_x_33528:
[----:B------:R-:W-:Y:S05]  /*6a60*/  BSYNC B1 ;  /* 0x0000000000017941 */ /* 0x000fea0003800000 */
.L_x_33526:
        /* <DEDUP_REMOVED lines=11> */
.L_x_33530:
[----:B------:R-:W-:Y:S01]  /*6b20*/  MOV R8, R9 ;  /* 0x0000000900087202 */ /* 0x000fe20000000f00 */
[----:B------:R-:W-:Y:S02]  /*6b30*/  IMAD.MOV.U32 R10, RZ, RZ, R11 ;  /* 0x000000ffff0a7224 */ /* 0x000fe400078e000b */
[----:B------:R-:W-:Y:S02]  /*6b40*/  IMAD.MOV.U32 R29, RZ, RZ, R28 ;  /* 0x000000ffff1d7224 */ /* 0x000fe400078e001c */
[----:B------:R-:W-:Y:S02]  /*6b50*/  IMAD.MOV.U32 R93, RZ, RZ, R92 ;  /* 0x000000ffff5d7224 */ /* 0x000fe400078e005c */
.L_x_33531:
[----:B------:R-:W-:Y:S05]  /*6b60*/  BSYNC B1 ;  /* 0x0000000000017941 */ /* 0x000fea0003800000 */
.L_x_33529:
        /* <DEDUP_REMOVED lines=11> */
.L_x_33533:
[----:B------:R-:W-:Y:S01]  /*6c20*/  MOV R9, R8 ;  /* 0x0000000800097202 */ /* 0x000fe20000000f00 */
[----:B------:R-:W-:Y:S02]  /*6c30*/  IMAD.MOV.U32 R11, RZ, RZ, R10 ;  /* 0x000000ffff0b7224 */ /* 0x000fe400078e000a */
[----:B------:R-:W-:Y:S02]  /*6c40*/  IMAD.MOV.U32 R28, RZ, RZ, R35 ;  /* 0x000000ffff1c7224 */ /* 0x000fe400078e0023 */
[----:B------:R-:W-:Y:S02]  /*6c50*/  IMAD.MOV.U32 R92, RZ, RZ, R99 ;  /* 0x000000ffff5c7224 */ /* 0x000fe400078e0063 */
.L_x_33534:
[----:B------:R-:W-:Y:S05]  /*6c60*/  BSYNC B1 ;  /* 0x0000000000017941 */ /* 0x000fea0003800000 */
.L_x_33532:
        /* <DEDUP_REMOVED lines=11> */
.L_x_33536:
[----:B------:R-:W-:Y:S01]  /*6d20*/  MOV R8, R9 ;  /* 0x0000000900087202 */ /* 0x000fe20000000f00 */
[----:B------:R-:W-:Y:S02]  /*6d30*/  IMAD.MOV.U32 R10, RZ, RZ, R11 ;  /* 0x000000ffff0a7224 */ /* 0x000fe400078e000b */
[----:B------:R-:W-:Y:S02]  /*6d40*/  IMAD.MOV.U32 R35, RZ, RZ, R34 ;  /* 0x000000ffff237224 */ /* 0x000fe400078e0022 */
[----:B------:R-:W-:Y:S02]  /*6d50*/  IMAD.MOV.U32 R99, RZ, RZ, R98 ;  /* 0x000000ffff637224 */ /* 0x000fe400078e0062 */
.L_x_33537:
[----:B------:R-:W-:Y:S05]  /*6d60*/  BSYNC B1 ;  /* 0x0000000000017941 */ /* 0x000fea0003800000 */
.L_x_33535:
        /* <DEDUP_REMOVED lines=11> */
.L_x_33539:
[----:B------:R-:W-:Y:S01]  /*6e20*/  MOV R9, R8 ;  /* 0x0000000800097202 */ /* 0x000fe20000000f00 */
[----:B------:R-:W-:Y:S02]  /*6e30*/  IMAD.MOV.U32 R11, RZ, RZ, R10 ;  /* 0x000000ffff0b7224 */ /* 0x000fe400078e000a */
[----:B------:R-:W-:Y:S02]  /*6e40*/  IMAD.MOV.U32 R34, RZ, RZ, R33 ;  /* 0x000000ffff227224 */ /* 0x000fe400078e0021 */
[----:B------:R-:W-:Y:S02]  /*6e50*/  IMAD.MOV.U32 R98, RZ, RZ, R97 ;  /* 0x000000ffff627224 */ /* 0x000fe400078e0061 */
.L_x_33540:
[----:B------:R-:W-:Y:S05]  /*6e60*/  BSYNC B1 ;  /* 0x0000000000017941 */ /* 0x000fea0003800000 */
.L_x_33538:
        /* <DEDUP_REMOVED lines=11> */
.L_x_33542:
[----:B------:R-:W-:Y:S01]  /*6f20*/  MOV R8, R9 ;  /* 0x0000000900087202 */ /* 0x000fe20000000f00 */
[----:B------:R-:W-:Y:S02]  /*6f30*/  IMAD.MOV.U32 R10, RZ, RZ, R11 ;  /* 0x000000ffff0a7224 */ /* 0x000fe400078e000b */
[----:B------:R-:W-:Y:S02]  /*6f40*/  IMAD.MOV.U32 R33, RZ, RZ, R32 ;  /* 0x000000ffff217224 */ /* 0x000fe400078e0020 */
[----:B------:R-:W-:Y:S02]  /*6f50*/  IMAD.MOV.U32 R97, RZ, RZ, R96 ;  /* 0x000000ffff617224 */ /* 0x000fe400078e0060 */
.L_x_33543:
[----:B------:R-:W-:Y:S05]  /*6f60*/  BSYNC B1 ;  /* 0x0000000000017941 */ /* 0x000fea0003800000 */
.L_x_33541:
        /* <DEDUP_REMOVED lines=11> */
.L_x_33545:
[----:B------:R-:W-:Y:S01]  /*7020*/  MOV R9, R8 ;  /* 0x0000000800097202 */ /* 0x000fe20000000f00 */
[----:B------:R-:W-:Y:S02]  /*7030*/  IMAD.MOV.U32 R11, RZ, RZ, R10 ;  /* 0x000000ffff0b7224 */ /* 0x000fe400078e000a */
[----:B------:R-:W-:Y:S02]  /*7040*/  IMAD.MOV.U32 R32, RZ, RZ, R39 ;  /* 0x000000ffff207224 */ /* 0x000fe400078e0027 */
[----:B------:R-:W-:Y:S02]  /*7050*/  IMAD.MOV.U32 R96, RZ, RZ, R103 ;  /* 0x000000ffff607224 */ /* 0x000fe400078e0067 */
.L_x_33546:
[----:B------:R-:W-:Y:S05]  /*7060*/  BSYNC B1 ;  /* 0x0000000000017941 */ /* 0x000fea0003800000 */
.L_x_33544:
        /* <DEDUP_REMOVED lines=11> */
.L_x_33548:
[----:B------:R-:W-:Y:S01]  /*7120*/  MOV R8, R9 ;  /* 0x0000000900087202 */ /* 0x000fe20000000f00 */
[----:B------:R-:W-:Y:S02]  /*7130*/  IMAD.MOV.U32 R10, RZ, RZ, R11 ;  /* 0x000000ffff0a7224 */ /* 0x000fe400078e000b */
[----:B------:R-:W-:Y:S02]  /*7140*/  IMAD.MOV.U32 R39, RZ, RZ, R38 ;  /* 0x000000ffff277224 */ /* 0x000fe400078e0026 */
[----:B------:R-:W-:Y:S02]  /*7150*/  IMAD.MOV.U32 R103, RZ, RZ, R102 ;  /* 0x000000ffff677224 */ /* 0x000fe400078e0066 */
.L_x_33549:
[----:B------:R-:W-:Y:S05]  /*7160*/  BSYNC B1 ;  /* 0x0000000000017941 */ /* 0x000fea0003800000 */
.L_x_33547:
        /* <DEDUP_REMOVED lines=11> */
.L_x_33551:
[----:B------:R-:W-:Y:S01]  /*7220*/  MOV R9, R8 ;  /* 0x0000000800097202 */ /* 0x000fe20000000f00 */
[----:B------:R-:W-:Y:S02]  /*7230*/  IMAD.MOV.U32 R11, RZ, RZ, R10 ;  /* 0x000000ffff0b7224 */ /* 0x000fe400078e000a */
[----:B------:R-:W-:Y:S02]  /*7240*/  IMAD.MOV.U32 R38, RZ, RZ, R37 ;  /* 0x000000ffff267224 */ /* 0x000fe400078e0025 */
[----:B------:R-:W-:Y:S02]  /*7250*/  IMAD.MOV.U32 R102, RZ, RZ, R101 ;  /* 0x000000ffff667224 */ /* 0x000fe400078e0065 */
.L_x_33552:
[----:B------:R-:W-:Y:S05]  /*7260*/  BSYNC B1 ;  /* 0x0000000000017941 */ /* 0x000fea0003800000 */
.L_x_33550:
        /* <DEDUP_REMOVED lines=11> */
.L_x_33554:
[----:B------:R-:W-:Y:S01]  /*7320*/  MOV R8, R9 ;  /* 0x0000000900087202 */ /* 0x000fe20000000f00 */
[----:B------:R-:W-:Y:S02]  /*7330*/  IMAD.MOV.U32 R10, RZ, RZ, R11 ;  /* 0x000000ffff0a7224 */ /* 0x000fe400078e000b */
[----:B------:R-:W-:Y:S02]  /*7340*/  IMAD.MOV.U32 R37, RZ, RZ, R36 ;  /* 0x000000ffff257224 */ /* 0x000fe400078e0024 */
[----:B------:R-:W-:Y:S02]  /*7350*/  IMAD.MOV.U32 R101, RZ, RZ, R100 ;  /* 0x000000ffff657224 */ /* 0x000fe400078e0064 */
.L_x_33555:
[----:B------:R-:W-:Y:S05]  /*7360*/  BSYNC B1 ;  /* 0x0000000000017941 */ /* 0x000fea0003800000 */
.L_x_33553:
        /* <DEDUP_REMOVED lines=11> */
.L_x_33557:
[----:B------:R-:W-:Y:S01]  /*7420*/  MOV R9, R8 ;  /* 0x0000000800097202 */ /* 0x000fe20000000f00 */
[----:B------:R-:W-:Y:S02]  /*7430*/  IMAD.MOV.U32 R11, RZ, RZ, R10 ;  /* 0x000000ffff0b7224 */ /* 0x000fe400078e000a */
[----:B------:R-:W-:Y:S02]  /*7440*/  IMAD.MOV.U32 R36, RZ, RZ, R43 ;  /* 0x000000ffff247224 */ /* 0x000fe400078e002b */
[----:B------:R-:W-:Y:S02]  /*7450*/  IMAD.MOV.U32 R100, RZ, RZ, R107 ;  /* 0x000000ffff647224 */ /* 0x000fe400078e006b */
.L_x_33558:
[----:B------:R-:W-:Y:S05]  /*7460*/  BSYNC B1 ;  /* 0x0000000000017941 */ /* 0x000fea0003800000 */
.L_x_33556:
        /* <DEDUP_REMOVED lines=11> */
.L_x_33560:
[----:B------:R-:W-:Y:S01]  /*7520*/  MOV R8, R9 ;  /* 0x0000000900087202 */ /* 0x000fe20000000f00 */
[----:B------:R-:W-:Y:S02]  /*7530*/  IMAD.MOV.U32 R10, RZ, RZ, R11 ;  /* 0x000000ffff0a7224 */ /* 0x000fe400078e000b */
[----:B------:R-:W-:Y:S02]  /*7540*/  IMAD.MOV.U32 R43, RZ, RZ, R42 ;  /* 0x000000ffff2b7224 */ /* 0x000fe400078e002a */
[----:B------:R-:W-:Y:S02]  /*7550*/  IMAD.MOV.U32 R107, RZ, RZ, R106 ;  /* 0x000000ffff6b7224 */ /* 0x000fe400078e006a */
.L_x_33561:
[----:B------:R-:W-:Y:S05]  /*7560*/  BSYNC B1 ;  /* 0x0000000000017941 */ /* 0x000fea0003800000 */
.L_x_33559:
        /* <DEDUP_REMOVED lines=11> */
.L_x_33563:
[----:B------:R-:W-:Y:S01]  /*7620*/  MOV R9, R8 ;  /* 0x0000000800097202 */ /* 0x000fe20000000f00 */
[----:B------:R-:W-:Y:S02]  /*7630*/  IMAD.MOV.U32 R11, RZ, RZ, R10 ;  /* 0x000000ffff0b7224 */ /* 0x000fe400078e000a */
[----:B------:R-:W-:Y:S02]  /*7640*/  IMAD.MOV.U32 R42, RZ, RZ, R41 ;  /* 0x000000ffff2a7224 */ /* 0x000fe400078e0029 */
[----:B------:R-:W-:Y:S02]  /*7650*/  IMAD.MOV.U32 R106, RZ, RZ, R105 ;  /* 0x000000ffff6a7224 */ /* 0x000fe400078e0069 */
.L_x_33564:
[----:B------:R-:W-:Y:S05]  /*7660*/  BSYNC B1 ;  /* 0x0000000000017941 */ /* 0x000fea0003800000 */
.L_x_33562:
        /* <DEDUP_REMOVED lines=11> */
.L_x_33566:
[----:B------:R-:W-:Y:S01]  /*7720*/  MOV R8, R9 ;  /* 0x0000000900087202 */ /* 0x000fe20000000f00 */
[----:B------:R-:W-:Y:S02]  /*7730*/  IMAD.MOV.U32 R10, RZ, RZ, R11 ;  /* 0x000000ffff0a7224 */ /* 0x000fe400078e000b */
[----:B------:R-:W-:Y:S02]  /*7740*/  IMAD.MOV.U32 R41, RZ, RZ, R40 ;  /* 0x000000ffff297224 */ /* 0x000fe400078e0028 */
[----:B------:R-:W-:Y:S02]  /*7750*/  IMAD.MOV.U32 R105, RZ, RZ, R104 ;  /* 0x000000ffff697224 */ /* 0x000fe400078e0068 */
.L_x_33567:
[----:B------:R-:W-:Y:S05]  /*7760*/  BSYNC B1 ;  /* 0x0000000000017941 */ /* 0x000fea0003800000 */
.L_x_33565:
        /* <DEDUP_REMOVED lines=11> */
.L_x_33569:
[----:B------:R-:W-:Y:S01]  /*7820*/  MOV R9, R8 ;  /* 0x0000000800097202 */ /* 0x000fe20000000f00 */
[----:B------:R-:W-:Y:S02]  /*7830*/  IMAD.MOV.U32 R11, RZ, RZ, R10 ;  /* 0x000000ffff0b7224 */ /* 0x000fe400078e000a */
[----:B------:R-:W-:Y:S02]  /*7840*/  IMAD.MOV.U32 R40, RZ, RZ, R47 ;  /* 0x000000ffff287224 */ /* 0x000fe400078e002f */
[----:B------:R-:W-:Y:S02]  /*7850*/  IMAD.MOV.U32 R104, RZ, RZ, R111 ;  /* 0x000000ffff687224 */ /* 0x000fe400078e006f */
.L_x_33570:
[----:B------:R-:W-:Y:S05]  /*7860*/  BSYNC B1 ;  /* 0x0000000000017941 */ /* 0x000fea0003800000 */
.L_x_33568:
        /* <DEDUP_REMOVED lines=11> */
.L_x_33572:
[----:B------:R-:W-:Y:S01]  /*7920*/  MOV R8, R9 ;  /* 0x0000000900087202 */ /* 0x000fe20000000f00 */
[----:B------:R-:W-:Y:S02]  /*7930*/  IMAD.MOV.U32 R10, RZ, RZ, R11 ;  /* 0x000000ffff0a7224 */ /* 0x000fe400078e000b */
[----:B------:R-:W-:Y:S02]  /*7940*/  IMAD.MOV.U32 R47, RZ, RZ, R46 ;  /* 0x000000ffff2f7224 */ /* 0x000fe400078e002e */
[----:B------:R-:W-:Y:S02]  /*7950*/  IMAD.MOV.U32 R111, RZ, RZ, R110 ;  /* 0x000000ffff6f7224 */ /* 0x000fe400078e006e */
.L_x_33573:
[----:B------:R-:W-:Y:S05]  /*7960*/  BSYNC B1 ;  /* 0x0000000000017941 */ /* 0x000fea0003800000 */
.L_x_33571:
        /* <DEDUP_REMOVED lines=11> */
.L_x_33575:
[----:B------:R-:W-:Y:S01]  /*7a20*/  MOV R9, R8 ;  /* 0x0000000800097202 */ /* 0x000fe20000000f00 */
[----:B------:R-:W-:Y:S02]  /*7a30*/  IMAD.MOV.U32 R11, RZ, RZ, R10 ;  /* 0x000000ffff0b7224 */ /* 0x000fe400078e000a */
[----:B------:R-:W-:Y:S02]  /*7a40*/  IMAD.MOV.U32 R46, RZ, RZ, R45 ;  /* 0x000000ffff2e7224 */ /* 0x000fe400078e002d */
[----:B------:R-:W-:Y:S02]  /*7a50*/  IMAD.MOV.U32 R110, RZ, RZ, R109 ;  /* 0x000000ffff6e7224 */ /* 0x000fe400078e006d */
.L_x_33576:
[----:B------:R-:W-:Y:S05]  /*7a60*/  BSYNC B1 ;  /* 0x0000000000017941 */ /* 0x000fea0003800000 */
.L_x_33574:
        /* <DEDUP_REMOVED lines=11> */
.L_x_33578:
[----:B------:R-:W-:Y:S01]  /*7b20*/  MOV R8, R9 ;  /* 0x0000000900087202 */ /* 0x000fe20000000f00 */
[----:B------:R-:W-:Y:S02]  /*7b30*/  IMAD.MOV.U32 R10, RZ, RZ, R11 ;  /* 0x000000ffff0a7224 */ /* 0x000fe400078e000b */
[----:B------:R-:W-:Y:S02]  /*7b40*/  IMAD.MOV.U32 R45, RZ, RZ, R44 ;  /* 0x000000ffff2d7224 */ /* 0x000fe400078e002c */
[----:B------:R-:W-:Y:S02]  /*7b50*/  IMAD.MOV.U32 R109, RZ, RZ, R108 ;  /* 0x000000ffff6d7224 */ /* 0x000fe400078e006c */
.L_x_33579:
[----:B------:R-:W-:Y:S05]  /*7b60*/  BSYNC B1 ;  /* 0x0000000000017941 */ /* 0x000fea0003800000 */
.L_x_33577:
        /* <DEDUP_REMOVED lines=11> */
.L_x_33581:
[----:B------:R-:W-:Y:S01]  /*7c20*/  MOV R9, R8 ;  /* 0x0000000800097202 */ /* 0x000fe20000000f00 */
[----:B------:R-:W-:Y:S02]  /*7c30*/  IMAD.MOV.U32 R11, RZ, RZ, R10 ;  /* 0x000000ffff0b7224 */ /* 0x000fe400078e000a */
[----:B------:R-:W-:Y:S02]  /*7c40*/  IMAD.MOV.U32 R44, RZ, RZ, R51 ;  /* 0x000000ffff2c7224 */ /* 0x000fe400078e0033 */
[----:B------:R-:W-:Y:S02]  /*7c50*/  IMAD.MOV.U32 R108, RZ, RZ, R115 ;  /* 0x000000ffff6c7224 */ /* 0x000fe400078e0073 */
.L_x_33582:
[----:B------:R-:W-:Y:S05]  /*7c60*/  BSYNC B1 ;  /* 0x0000000000017941 */ /* 0x000fea0003800000 */
.L_x_33580:
        /* <DEDUP_REMOVED lines=11> */
.L_x_33584:
[----:B------:R-:W-:Y:S01]  /*7d20*/  MOV R8, R9 ;  /* 0x0000000900087202 */ /* 0x000fe20000000f00 */
[----:B------:R-:W-:Y:S02]  /*7d30*/  IMAD.MOV.U32 R10, RZ, RZ, R11 ;  /* 0x000000ffff0a7224 */ /* 0x000fe400078e000b */
[----:B------:R-:W-:Y:S02]  /*7d40*/  IMAD.MOV.U32 R51, RZ, RZ, R50 ;  /* 0x000000ffff337224 */ /* 0x000fe400078e0032 */
[----:B------:R-:W-:Y:S02]  /*7d50*/  IMAD.MOV.U32 R115, RZ, RZ, R114 ;  /* 0x000000ffff737224 */ /* 0x000fe400078e0072 */
.L_x_33585:
[----:B------:R-:W-:Y:S05]  /*7d60*/  BSYNC B1 ;  /* 0x0000000000017941 */ /* 0x000fea0003800000 */
.L_x_33583:
        /* <DEDUP_REMOVED lines=11> */
.L_x_33587:
[----:B------:R-:W-:Y:S01]  /*7e20*/  MOV R9, R8 ;  /* 0x0000000800097202 */ /* 0x000fe20000000f00 */
[----:B------:R-:W-:Y:S02]  /*7e30*/  IMAD.MOV.U32 R11, RZ, RZ, R10 ;  /* 0x000000ffff0b7224 */ /* 0x000fe400078e000a */
[----:B------:R-:W-:Y:S02]  /*7e40*/  IMAD.MOV.U32 R50, RZ, RZ, R49 ;  /* 0x000000ffff327224 */ /* 0x000fe400078e0031 */
[----:B------:R-:W-:Y:S02]  /*7e50*/  IMAD.MOV.U32 R114, RZ, RZ, R113 ;  /* 0x000000ffff727224 */ /* 0x000fe400078e0071 */
.L_x_33588:
[----:B------:R-:W-:Y:S05]  /*7e60*/  BSYNC B1 ;  /* 0x0000000000017941 */ /* 0x000fea0003800000 */
.L_x_33586:
        /* <DEDUP_REMOVED lines=11> */
.L_x_33590:
[----:B------:R-:W-:Y:S01]  /*7f20*/  MOV R8, R9 ;  /* 0x0000000900087202 */ /* 0x000fe20000000f00 */
[----:B------:R-:W-:Y:S02]  /*7f30*/  IMAD.MOV.U32 R10, RZ, RZ, R11 ;  /* 0x000000ffff0a7224 */ /* 0x000fe400078e000b */
[----:B------:R-:W-:Y:S02]  /*7f40*/  IMAD.MOV.U32 R49, RZ, RZ, R48 ;  /* 0x000000ffff317224 */ /* 0x000fe400078e0030 */
[----:B------:R-:W-:Y:S02]  /*7f50*/  IMAD.MOV.U32 R113, RZ, RZ, R112 ;  /* 0x000000ffff717224 */ /* 0x000fe400078e0070 */
.L_x_33591:
[----:B------:R-:W-:Y:S05]  /*7f60*/  BSYNC B1 ;  /* 0x0000000000017941 */ /* 0x000fea0003800000 */
.L_x_33589:
        /* <DEDUP_REMOVED lines=11> */
.L_x_33593:
[----:B------:R-:W-:Y:S01]  /*8020*/  MOV R9, R8 ;  /* 0x0000000800097202 */ /* 0x000fe20000000f00 */
[----:B------:R-:W-:Y:S02]  /*8030*/  IMAD.MOV.U32 R11, RZ, RZ, R10 ;  /* 0x000000ffff0b7224 */ /* 0x000fe400078e000a */
[----:B------:R-:W-:Y:S02]  /*8040*/  IMAD.MOV.U32 R48, RZ, RZ, R55 ;  /* 0x000000ffff307224 */ /* 0x000fe400078e0037 */
[----:B------:R-:W-:Y:S02]  /*8050*/  IMAD.MOV.U32 R112, RZ, RZ, R119 ;  /* 0x000000ffff707224 */ /* 0x000fe400078e0077 */
.L_x_33594:
[----:B------:R-:W-:Y:S05]  /*8060*/  BSYNC B1 ;  /* 0x0000000000017941 */ /* 0x000fea0003800000 */
.L_x_33592:
        /* <DEDUP_REMOVED lines=11> */
.L_x_33596:
[----:B------:R-:W-:Y:S01]  /*8120*/  MOV R8, R9 ;  /* 0x0000000900087202 */ /* 0x000fe20000000f00 */
[----:B------:R-:W-:Y:S02]  /*8130*/  IMAD.MOV.U32 R10, RZ, RZ, R11 ;  /* 0x000000ffff0a7224 */ /* 0x000fe400078e000b */
[----:B------:R-:W-:Y:S02]  /*8140*/  IMAD.MOV.U32 R55, RZ, RZ, R54 ;  /* 0x000000ffff377224 */ /* 0x000fe400078e0036 */
[----:B------:R-:W-:Y:S02]  /*8150*/  IMAD.MOV.U32 R119, RZ, RZ, R118 ;  /* 0x000000ffff777224 */ /* 0x000fe400078e0076 */
.L_x_33597:
[----:B------:R-:W-:Y:S05]  /*8160*/  BSYNC B1 ;  /* 0x0000000000017941 */ /* 0x000fea0003800000 */
.L_x_33595:
        /* <DEDUP_REMOVED lines=11> */
.L_x_33599:
[----:B------:R-:W-:Y:S01]  /*8220*/  MOV R9, R8 ;  /* 0x0000000800097202 */ /* 0x000fe20000000f00 */
[----:B------:R-:W-:Y:S02]  /*8230*/  IMAD.MOV.U32 R11, RZ, RZ, R10 ;  /* 0x000000ffff0b7224 */ /* 0x000fe400078e000a */
[----:B------:R-:W-:Y:S02]  /*8240*/  IMAD.MOV.U32 R54, RZ, RZ, R53 ;  /* 0x000000ffff367224 */ /* 0x000fe400078e0035 */
[----:B------:R-:W-:Y:S02]  /*8250*/  IMAD.MOV.U32 R118, RZ, RZ, R117 ;  /* 0x000000ffff767224 */ /* 0x000fe400078e0075 */
.L_x_33600:
[----:B------:R-:W-:Y:S05]  /*8260*/  BSYNC B1 ;  /* 0x0000000000017941 */ /* 0x000fea0003800000 */
.L_x_33598:
        /* <DEDUP_REMOVED lines=11> */
.L_x_33602:
[----:B------:R-:W-:Y:S01]  /*8320*/  MOV R8, R9 ;  /* 0x0000000900087202 */ /* 0x000fe20000000f00 */
[----:B------:R-:W-:Y:S02]  /*8330*/  IMAD.MOV.U32 R10, RZ, RZ, R11 ;  /* 0x000000ffff0a7224 */ /* 0x000fe400078e000b */
[----:B------:R-:W-:Y:S02]  /*8340*/  IMAD.MOV.U32 R53, RZ, RZ, R52 ;  /* 0x000000ffff357224 */ /* 0x000fe400078e0034 */
[----:B------:R-:W-:Y:S02]  /*8350*/  IMAD.MOV.U32 R117, RZ, RZ, R116 ;  /* 0x000000ffff757224 */ /* 0x000fe400078e0074 */
.L_x_33603:
[----:B------:R-:W-:Y:S05]  /*8360*/  BSYNC B1 ;  /* 0x0000000000017941 */ /* 0x000fea0003800000 */
.L_x_33601:
        /* <DEDUP_REMOVED lines=11> */
.L_x_33605:
[----:B------:R-:W-:Y:S01]  /*8420*/  MOV R9, R8 ;  /* 0x0000000800097202 */ /* 0x000fe20000000f00 */
[----:B------:R-:W-:Y:S02]  /*8430*/  IMAD.MOV.U32 R11, RZ, RZ, R10 ;  /* 0x000000ffff0b7224 */ /* 0x000fe400078e000a */
[----:B------:R-:W-:Y:S02]  /*8440*/  IMAD.MOV.U32 R52, RZ, RZ, R59 ;  /* 0x000000ffff347224 */ /* 0x000fe400078e003b */
[----:B------:R-:W-:Y:S02]  /*8450*/  IMAD.MOV.U32 R116, RZ, RZ, R123 ;  /* 0x000000ffff747224 */ /* 0x000fe400078e007b */
.L_x_33606:
[----:B------:R-:W-:Y:S05]  /*8460*/  BSYNC B1 ;  /* 0x0000000000017941 */ /* 0x000fea0003800000 */
.L_x_33604:
        /* <DEDUP_REMOVED lines=11> */
.L_x_33608:
[----:B------:R-:W-:Y:S01]  /*8520*/  MOV R8, R9 ;  /* 0x0000000900087202 */ /* 0x000fe20000000f00 */
[----:B------:R-:W-:Y:S02]  /*8530*/  IMAD.MOV.U32 R10, RZ, RZ, R11 ;  /* 0x000000ffff0a7224 */ /* 0x000fe400078e000b */
[----:B------:R-:W-:Y:S02]  /*8540*/  IMAD.MOV.U32 R59, RZ, RZ, R58 ;  /* 0x000000ffff3b7224 */ /* 0x000fe400078e003a */
[----:B------:R-:W-:Y:S02]  /*8550*/  IMAD.MOV.U32 R123, RZ, RZ, R122 ;  /* 0x000000ffff7b7224 */ /* 0x000fe400078e007a */
.L_x_33609:
[----:B------:R-:W-:Y:S05]  /*8560*/  BSYNC B1 ;  /* 0x0000000000017941 */ /* 0x000fea0003800000 */
.L_x_33607:
        /* <DEDUP_REMOVED lines=11> */
.L_x_33611:
[----:B------:R-:W-:Y:S01]  /*8620*/  MOV R9, R8 ;  /* 0x0000000800097202 */ /* 0x000fe20000000f00 */
[----:B------:R-:W-:Y:S02]  /*8630*/  IMAD.MOV.U32 R11, RZ, RZ, R10 ;  /* 0x000000ffff0b7224 */ /* 0x000fe400078e000a */
[----:B------:R-:W-:Y:S02]  /*8640*/  IMAD.MOV.U32 R58, RZ, RZ, R57 ;  /* 0x000000ffff3a7224 */ /* 0x000fe400078e0039 */
[----:B------:R-:W-:Y:S02]  /*8650*/  IMAD.MOV.U32 R122, RZ, RZ, R121 ;  /* 0x000000ffff7a7224 */ /* 0x000fe400078e0079 */
.L_x_33612:
[----:B------:R-:W-:Y:S05]  /*8660*/  BSYNC B1 ;  /* 0x0000000000017941 */ /* 0x000fea0003800000 */
.L_x_33610:
        /* <DEDUP_REMOVED lines=11> */
.L_x_33614:
[----:B------:R-:W-:Y:S01]  /*8720*/  MOV R8, R9 ;  /* 0x0000000900087202 */ /* 0x000fe20000000f00 */
[----:B------:R-:W-:Y:S02]  /*8730*/  IMAD.MOV.U32 R10, RZ, RZ, R11 ;  /* 0x000000ffff0a7224 */ /* 0x000fe400078e000b */
[----:B------:R-:W-:Y:S02]  /*8740*/  IMAD.MOV.U32 R57, RZ, RZ, R56 ;  /* 0x000000ffff397224 */ /* 0x000fe400078e0038 */
[----:B------:R-:W-:Y:S02]  /*8750*/  IMAD.MOV.U32 R121, RZ, RZ, R120 ;  /* 0x000000ffff797224 */ /* 0x000fe400078e0078 */
.L_x_33615:
[----:B------:R-:W-:Y:S05]  /*8760*/  BSYNC B1 ;  /* 0x0000000000017941 */ /* 0x000fea0003800000 */
.L_x_33613:
        /* <DEDUP_REMOVED lines=11> */
.L_x_33617:
[----:B------:R-:W-:Y:S01]  /*8820*/  MOV R9, R8 ;  /* 0x0000000800097202 */ /* 0x000fe20000000f00 */
[----:B------:R-:W-:Y:S02]  /*8830*/  IMAD.MOV.U32 R11, RZ, RZ, R10 ;  /* 0x000000ffff0b7224 */ /* 0x000fe400078e000a */
[----:B------:R-:W-:Y:S02]  /*8840*/  IMAD.MOV.U32 R56, RZ, RZ, R63 ;  /* 0x000000ffff387224 */ /* 0x000fe400078e003f */
[----:B------:R-:W-:Y:S02]  /*8850*/  IMAD.MOV.U32 R120, RZ, RZ, R127 ;  /* 0x000000ffff787224 */ /* 0x000fe400078e007f */
.L_x_33618:
[----:B------:R-:W-:Y:S05]  /*8860*/  BSYNC B1 ;  /* 0x0000000000017941 */ /* 0x000fea0003800000 */
.L_x_33616:
        /* <DEDUP_REMOVED lines=11> */
.L_x_33620:
[----:B------:R-:W-:Y:S01]  /*8920*/  MOV R8, R9 ;  /* 0x0000000900087202 */ /* 0x000fe20000000f00 */
[----:B------:R-:W-:Y:S02]  /*8930*/  IMAD.MOV.U32 R10, RZ, RZ, R11 ;  /* 0x000000ffff0a7224 */ /* 0x000fe400078e000b */
[----:B------:R-:W-:Y:S02]  /*8940*/  IMAD.MOV.U32 R63, RZ, RZ, R62 ;  /* 0x000000ffff3f7224 */ /* 0x000fe400078e003e */
[----:B------:R-:W-:Y:S02]  /*8950*/  IMAD.MOV.U32 R127, RZ, RZ, R126 ;  /* 0x000000ffff7f7224 */ /* 0x000fe400078e007e */
.L_x_33621:
[----:B------:R-:W-:Y:S05]  /*8960*/  BSYNC B1 ;  /* 0x0000000000017941 */ /* 0x000fea0003800000 */
.L_x_33619:
        /* <DEDUP_REMOVED lines=11> */
.L_x_33623:
[----:B------:R-:W-:Y:S01]  /*8a20*/  MOV R9, R8 ;  /* 0x0000000800097202 */ /* 0x000fe20000000f00 */
[----:B------:R-:W-:Y:S02]  /*8a30*/  IMAD.MOV.U32 R11, RZ, RZ, R10 ;  /* 0x000000ffff0b7224 */ /* 0x000fe400078e000a */
[----:B------:R-:W-:Y:S02]  /*8a40*/  IMAD.MOV.U32 R62, RZ, RZ, R61 ;  /* 0x000000ffff3e7224 */ /* 0x000fe400078e003d */
[----:B------:R-:W-:Y:S02]  /*8a50*/  IMAD.MOV.U32 R126, RZ, RZ, R125 ;  /* 0x000000ffff7e7224 */ /* 0x000fe400078e007d */
.L_x_33624:
[----:B------:R-:W-:Y:S05]  /*8a60*/  BSYNC B1 ;  /* 0x0000000000017941 */ /* 0x000fea0003800000 */
.L_x_33622:
        /* <DEDUP_REMOVED lines=11> */
.L_x_33626:
[----:B------:R-:W-:Y:S01]  /*8b20*/  MOV R8, R9 ;  /* 0x0000000900087202 */ /* 0x000fe20000000f00 */
[----:B------:R-:W-:Y:S02]  /*8b30*/  IMAD.MOV.U32 R10, RZ, RZ, R11 ;  /* 0x000000ffff0a7224 */ /* 0x000fe400078e000b */
[----:B------:R-:W-:Y:S02]  /*8b40*/  IMAD.MOV.U32 R61, RZ, RZ, R60 ;  /* 0x000000ffff3d7224 */ /* 0x000fe400078e003c */
[----:B------:R-:W-:Y:S02]  /*8b50*/  IMAD.MOV.U32 R125, RZ, RZ, R124 ;  /* 0x000000ffff7d7224 */ /* 0x000fe400078e007c */
.L_x_33627:
[----:B------:R-:W-:Y:S05]  /*8b60*/  BSYNC B1 ;  /* 0x0000000000017941 */ /* 0x000fea0003800000 */
.L_x_33625:
        /* <DEDUP_REMOVED lines=11> */
.L_x_33629:
[----:B------:R-:W-:Y:S01]  /*8c20*/  MOV R9, R8 ;  /* 0x0000000800097202 */ /* 0x000fe20000000f00 */
[----:B------:R-:W-:Y:S02]  /*8c30*/  IMAD.MOV.U32 R11, RZ, RZ, R10 ;  /* 0x000000ffff0b7224 */ /* 0x000fe400078e000a */
[----:B------:R-:W-:Y:S02]  /*8c40*/  IMAD.MOV.U32 R60, RZ, RZ, R67 ;  /* 0x000000ffff3c7224 */ /* 0x000fe400078e0043 */
[----:B------:R-:W-:Y:S02]  /*8c50*/  IMAD.MOV.U32 R124, RZ, RZ, R131 ;  /* 0x000000ffff7c7224 */ /* 0x000fe400078e0083 */
.L_x_33630:
[----:B------:R-:W-:Y:S05]  /*8c60*/  BSYNC B1 ;  /* 0x0000000000017941 */ /* 0x000fea0003800000 */
.L_x_33628:
        /* <DEDUP_REMOVED lines=11> */
.L_x_33632:
[----:B------:R-:W-:Y:S01]  /*8d20*/  MOV R8, R9 ;  /* 0x0000000900087202 */ /* 0x000fe20000000f00 */
[----:B------:R-:W-:Y:S02]  /*8d30*/  IMAD.MOV.U32 R10, RZ, RZ, R11 ;  /* 0x000000ffff0a7224 */ /* 0x000fe400078e000b */
[----:B------:R-:W-:Y:S02]  /*8d40*/  IMAD.MOV.U32 R67, RZ, RZ, R66 ;  /* 0x000000ffff437224 */ /* 0x000fe400078e0042 */
[----:B------:R-:W-:Y:S02]  /*8d50*/  IMAD.MOV.U32 R131, RZ, RZ, R130 ;  /* 0x000000ffff837224 */ /* 0x000fe400078e0082 */
.L_x_33633:
[----:B------:R-:W-:Y:S05]  /*8d60*/  BSYNC B1 ;  /* 0x0000000000017941 */ /* 0x000fea0003800000 */
.L_x_33631:
        /* <DEDUP_REMOVED lines=11> */
.L_x_33635:
[----:B------:R-:W-:Y:S01]  /*8e20*/  MOV R9, R8 ;  /* 0x0000000800097202 */ /* 0x000fe20000000f00 */
[----:B------:R-:W-:Y:S02]  /*8e30*/  IMAD.MOV.U32 R11, RZ, RZ, R10 ;  /* 0x000000ffff0b7224 */ /* 0x000fe400078e000a */
[----:B------:R-:W-:Y:S02]  /*8e40*/  IMAD.MOV.U32 R66, RZ, RZ, R65 ;  /* 0x000000ffff427224 */ /* 0x000fe400078e0041 */
[----:B------:R-:W-:Y:S02]  /*8e50*/  IMAD.MOV.U32 R130, RZ, RZ, R129 ;  /* 0x000000ffff827224 */ /* 0x000fe400078e0081 */
.L_x_33636:
[----:B------:R-:W-:Y:S05]  /*8e60*/  BSYNC B1 ;  /* 0x0000000000017941 */ /* 0x000fea0003800000 */
.L_x_33634:
        /* <DEDUP_REMOVED lines=11> */
.L_x_33638:
[----:B------:R-:W-:Y:S01]  /*8f20*/  MOV R8, R9 ;  /* 0x0000000900087202 */ /* 0x000fe20000000f00 */
[----:B------:R-:W-:Y:S02]  /*8f30*/  IMAD.MOV.U32 R10, RZ, RZ, R11 ;  /* 0x000000ffff0a7224 */ /* 0x000fe400078e000b */
[----:B------:R-:W-:Y:S02]  /*8f40*/  IMAD.MOV.U32 R65, RZ, RZ, R64 ;  /* 0x000000ffff417224 */ /* 0x000fe400078e0040 */
[----:B------:R-:W-:Y:S02]  /*8f50*/  IMAD.MOV.U32 R129, RZ, RZ, R128 ;  /* 0x000000ffff817224 */ /* 0x000fe400078e0080 */
.L_x_33639:
[----:B------:R-:W-:Y:S05]  /*8f60*/  BSYNC B1 ;  /* 0x0000000000017941 */ /* 0x000fea0003800000 */
.L_x_33637:
        /* <DEDUP_REMOVED lines=11> */
.L_x_33641:
[----:B------:R-:W-:Y:S01]  /*9020*/  MOV R9, R8 ;  /* 0x0000000800097202 */ /* 0x000fe20000000f00 */
[----:B------:R-:W-:Y:S02]  /*9030*/  IMAD.MOV.U32 R11, RZ, RZ, R10 ;  /* 0x000000ffff0b7224 */ /* 0x000fe400078e000a */
[----:B------:R-:W-:Y:S02]  /*9040*/  IMAD.MOV.U32 R64, RZ, RZ, R71 ;  /* 0x000000ffff407224 */ /* 0x000fe400078e0047 */
[----:B------:R-:W-:Y:S02]  /*9050*/  IMAD.MOV.U32 R128, RZ, RZ, R135 ;  /* 0x000000ffff807224 */ /* 0x000fe400078e0087 */
.L_x_33642:
[----:B------:R-:W-:Y:S05]  /*9060*/  BSYNC B1 ;  /* 0x0000000000017941 */ /* 0x000fea0003800000 */
.L_x_33640:
        /* <DEDUP_REMOVED lines=11> */
.L_x_33644:
[----:B------:R-:W-:Y:S01]  /*9120*/  MOV R8, R9 ;  /* 0x0000000900087202 */ /* 0x000fe20000000f00 */
[----:B------:R-:W-:Y:S02]  /*9130*/  IMAD.MOV.U32 R10, RZ, RZ, R11 ;  /* 0x000000ffff0a7224 */ /* 0x000fe400078e000b */
[----:B------:R-:W-:Y:S02]  /*9140*/  IMAD.MOV.U32 R71, RZ, RZ, R70 ;  /* 0x000000ffff477224 */ /* 0x000fe400078e0046 */
[----:B------:R-:W-:Y:S02]  /*9150*/  IMAD.MOV.U32 R135, RZ, RZ, R134 ;  /* 0x000000ffff877224 */ /* 0x000fe400078e0086 */
.L_x_33645:
[----:B------:R-:W-:Y:S05]  /*9160*/  BSYNC B1 ;  /* 0x0000000000017941 */ /* 0x000fea0003800000 */
.L_x_33643:
        /* <DEDUP_REMOVED lines=11> */
.L_x_33647:
[----:B------:R-:W-:Y:S01]  /*9220*/  MOV R9, R8 ;  /* 0x0000000800097202 */ /* 0x000fe20000000f00 */
[----:B------:R-:W-:Y:S02]  /*9230*/  IMAD.MOV.U32 R11, RZ, RZ, R10 ;  /* 0x000000ffff0b7224 */ /* 0x000fe400078e000a */
[----:B------:R-:W-:Y:S02]  /*9240*/  IMAD.MOV.U32 R70, RZ, RZ, R69 ;  /* 0x000000ffff467224 */ /* 0x000fe400078e0045 */
[----:B------:R-:W-:Y:S02]  /*9250*/  IMAD.MOV.U32 R134, RZ, RZ, R133 ;  /* 0x000000ffff867224 */ /* 0x000fe400078e0085 */
.L_x_33648:
[----:B------:R-:W-:Y:S05]  /*9260*/  BSYNC B1 ;  /* 0x0000000000017941 */ /* 0x000fea0003800000 */
.L_x_33646:
        /* <DEDUP_REMOVED lines=11> */
.L_x_33650:
[----:B------:R-:W-:Y:S01]  /*9320*/  MOV R8, R9 ;  /* 0x0000000900087202 */ /* 0x000fe20000000f00 */
[----:B------:R-:W-:Y:S02]  /*9330*/  IMAD.MOV.U32 R10, RZ, RZ, R11 ;  /* 0x000000ffff0a7224 */ /* 0x000fe400078e000b */
[----:B------:R-:W-:Y:S02]  /*9340*/  IMAD.MOV.U32 R69, RZ, RZ, R68 ;  /* 0x000000ffff457224 */ /* 0x000fe400078e0044 */
[----:B------:R-:W-:Y:S02]  /*9350*/  IMAD.MOV.U32 R133, RZ, RZ, R132 ;  /* 0x000000ffff857224 */ /* 0x000fe400078e0084 */
.L_x_33651:
[----:B------:R-:W-:Y:S05]  /*9360*/  BSYNC B1 ;  /* 0x0000000000017941 */ /* 0x000fea0003800000 */
.L_x_33649:
        /* <DEDUP_REMOVED lines=11> */
.L_x_33653:
[----:B------:R-:W-:Y:S01]  /*9420*/  MOV R9, R8 ;  /* 0x0000000800097202 */ /* 0x000fe20000000f00 */
[----:B------:R-:W-:Y:S02]  /*9430*/  IMAD.MOV.U32 R11, RZ, RZ, R10 ;  /* 0x000000ffff0b7224 */ /* 0x000fe400078e000a */
[----:B------:R-:W-:Y:S02]  /*9440*/  IMAD.MOV.U32 R68, RZ, RZ, R75 ;  /* 0x000000ffff447224 */ /* 0x000fe400078e004b */
[----:B------:R-:W-:Y:S02]  /*9450*/  IMAD.MOV.U32 R132, RZ, RZ, R139 ;  /* 0x000000ffff847224 */ /* 0x000fe400078e008b */
.L_x_33654:
[----:B------:R-:W-:Y:S05]  /*9460*/  BSYNC B1 ;  /* 0x0000000000017941 */ /* 0x000fea0003800000 */
.L_x_33652:
        /* <DEDUP_REMOVED lines=11> */
.L_x_33656:
[----:B------:R-:W-:Y:S01]  /*9520*/  MOV R8, R9 ;  /* 0x0000000900087202 */ /* 0x000fe20000000f00 */
[----:B------:R-:W-:Y:S02]  /*9530*/  IMAD.MOV.U32 R10, RZ, RZ, R11 ;  /* 0x000000ffff0a7224 */ /* 0x000fe400078e000b */
[----:B------:R-:W-:Y:S02]  /*9540*/  IMAD.MOV.U32 R75, RZ, RZ, R74 ;  /* 0x000000ffff4b7224 */ /* 0x000fe400078e004a */
[----:B------:R-:W-:Y:S02]  /*9550*/  IMAD.MOV.U32 R139, RZ, RZ, R138 ;  /* 0x000000ffff8b7224 */ /* 0x000fe400078e008a */
.L_x_33657:
[----:B------:R-:W-:Y:S05]  /*9560*/  BSYNC B1 ;  /* 0x0000000000017941 */ /* 0x000fea0003800000 */
.L_x_33655:
        /* <DEDUP_REMOVED lines=11> */
.L_x_33659:
[----:B------:R-:W-:Y:S01]  /*9620*/  MOV R9, R8 ;  /* 0x0000000800097202 */ /* 0x000fe20000000f00 */
[----:B------:R-:W-:Y:S02]  /*9630*/  IMAD.MOV.U32 R11, RZ, RZ, R10 ;  /* 0x000000ffff0b7224 */ /* 0x000fe400078e000a */
[----:B------:R-:W-:Y:S02]  /*9640*/  IMAD.MOV.U32 R74, RZ, RZ, R73 ;  /* 0x000000ffff4a7224 */ /* 0x000fe400078e0049 */
[----:B------:R-:W-:Y:S02]  /*9650*/  IMAD.MOV.U32 R138, RZ, RZ, R137 ;  /* 0x000000ffff8a7224 */ /* 0x000fe400078e0089 */
.L_x_33660:
[----:B------:R-:W-:Y:S05]  /*9660*/  BSYNC B1 ;  /* 0x0000000000017941 */ /* 0x000fea0003800000 */
.L_x_33658:
        /* <DEDUP_REMOVED lines=11> */
.L_x_33662:
[----:B------:R-:W-:Y:S01]  /*9720*/  MOV R8, R9 ;  /* 0x0000000900087202 */ /* 0x000fe20000000f00 */
[----:B------:R-:W-:Y:S02]  /*9730*/  IMAD.MOV.U32 R10, RZ, RZ, R11 ;  /* 0x000000ffff0a7224 */ /* 0x000fe400078e000b */
[----:B------:R-:W-:Y:S02]  /*9740*/  IMAD.MOV.U32 R73, RZ, RZ, R72 ;  /* 0x000000ffff497224 */ /* 0x000fe400078e0048 */
[----:B------:R-:W-:Y:S02]  /*9750*/  IMAD.MOV.U32 R137, RZ, RZ, R136 ;  /* 0x000000ffff897224 */ /* 0x000fe400078e0088 */
.L_x_33663:
[----:B------:R-:W-:Y:S05]  /*9760*/  BSYNC B1 ;  /* 0x0000000000017941 */ /* 0x000fea0003800000 */
.L_x_33661:
        /* <DEDUP_REMOVED lines=11> */
.L_x_33665:
[----:B------:R-:W-:Y:S01]  /*9820*/  MOV R9, R8 ;  /* 0x0000000800097202 */ /* 0x000fe20000000f00 */
[----:B------:R-:W-:Y:S02]  /*9830*/  IMAD.MOV.U32 R11, RZ, RZ, R10 ;  /* 0x000000ffff0b7224 */ /* 0x000fe400078e000a */
[----:B------:R-:W-:Y:S02]  /*9840*/  IMAD.MOV.U32 R72, RZ, RZ, R79 ;  /* 0x000000ffff487224 */ /* 0x000fe400078e004f */
[----:B------:R-:W-:Y:S02]  /*9850*/  IMAD.MOV.U32 R136, RZ, RZ, R143 ;  /* 0x000000ffff887224 */ /* 0x000fe400078e008f */
.L_x_33666:
[----:B------:R-:W-:Y:S05]  /*9860*/  BSYNC B1 ;  /* 0x0000000000017941 */ /* 0x000fea0003800000 */
.L_x_33664:
        /* <DEDUP_REMOVED lines=11> */
.L_x_33668:
[----:B------:R-:W-:Y:S01]  /*9920*/  MOV R8, R9 ;  /* 0x0000000900087202 */ /* 0x000fe20000000f00 */
[----:B------:R-:W-:Y:S02]  /*9930*/  IMAD.MOV.U32 R10, RZ, RZ, R11 ;  /* 0x000000ffff0a7224 */ /* 0x000fe400078e000b */
[----:B------:R-:W-:Y:S02]  /*9940*/  IMAD.MOV.U32 R79, RZ, RZ, R78 ;  /* 0x000000ffff4f7224 */ /* 0x000fe400078e004e */
[----:B------:R-:W-:Y:S02]  /*9950*/  IMAD.MOV.U32 R143, RZ, RZ, R142 ;  /* 0x000000ffff8f7224 */ /* 0x000fe400078e008e */
.L_x_33669:
[----:B------:R-:W-:Y:S05]  /*9960*/  BSYNC B1 ;  /* 0x0000000000017941 */ /* 0x000fea0003800000 */
.L_x_33667:
        /* <DEDUP_REMOVED lines=11> */
.L_x_33671:
[----:B------:R-:W-:Y:S01]  /*9a20*/  MOV R9, R8 ;  /* 0x0000000800097202 */ /* 0x000fe20000000f00 */
[----:B------:R-:W-:Y:S02]  /*9a30*/  IMAD.MOV.U32 R11, RZ, RZ, R10 ;  /* 0x000000ffff0b7224 */ /* 0x000fe400078e000a */
[----:B------:R-:W-:Y:S02]  /*9a40*/  IMAD.MOV.U32 R78, RZ, RZ, R77 ;  /* 0x000000ffff4e7224 */ /* 0x000fe400078e004d */
[----:B------:R-:W-:Y:S02]  /*9a50*/  IMAD.MOV.U32 R142, RZ, RZ, R141 ;  /* 0x000000ffff8e7224 */ /* 0x000fe400078e008d */
.L_x_33672:
[----:B------:R-:W-:Y:S05]  /*9a60*/  BSYNC B1 ;  /* 0x0000000000017941 */ /* 0x000fea0003800000 */
.L_x_33670:
        /* <DEDUP_REMOVED lines=11> */
.L_x_33674:
[----:B------:R-:W-:Y:S01]  /*9b20*/  MOV R8, R9 ;  /* 0x0000000900087202 */ /* 0x000fe20000000f00 */
[----:B------:R-:W-:Y:S02]  /*9b30*/  IMAD.MOV.U32 R10, RZ, RZ, R11 ;  /* 0x000000ffff0a7224 */ /* 0x000fe400078e000b */
[----:B------:R-:W-:Y:S02]  /*9b40*/  IMAD.MOV.U32 R77, RZ, RZ, R76 ;  /* 0x000000ffff4d7224 */ /* 0x000fe400078e004c */
[----:B------:R-:W-:Y:S02]  /*9b50*/  IMAD.MOV.U32 R141, RZ, RZ, R140 ;  /* 0x000000ffff8d7224 */ /* 0x000fe400078e008c */
.L_x_33675:
[----:B------:R-:W-:Y:S05]  /*9b60*/  BSYNC B1 ;  /* 0x0000000000017941 */ /* 0x000fea0003800000 */
.L_x_33673:
        /* <DEDUP_REMOVED lines=11> */
.L_x_33677:
[----:B------:R-:W-:Y:S01]  /*9c20*/  MOV R9, R8 ;  /* 0x0000000800097202 */ /* 0x000fe20000000f00 */
[----:B------:R-:W-:Y:S02]  /*9c30*/  IMAD.MOV.U32 R11, RZ, RZ, R10 ;  /* 0x000000ffff0b7224 */ /* 0x000fe400078e000a */
[----:B------:R-:W-:Y:S02]  /*9c40*/  IMAD.MOV.U32 R76, RZ, RZ, R83 ;  /* 0x000000ffff4c7224 */ /* 0x000fe400078e0053 */
[----:B------:R-:W-:Y:S02]  /*9c50*/  IMAD.MOV.U32 R140, RZ, RZ, R159 ;  /* 0x000000ffff8c7224 */ /* 0x000fe400078e009f */
.L_x_33678:
[----:B------:R-:W-:Y:S05]  /*9c60*/  BSYNC B1 ;  /* 0x0000000000017941 */ /* 0x000fea0003800000 */
.L_x_33676:
        /* <DEDUP_REMOVED lines=11> */
.L_x_33680:
[----:B------:R-:W-:Y:S01]  /*9d20*/  MOV R8, R9 ;  /* 0x0000000900087202 */ /* 0x000fe20000000f00 */
[----:B------:R-:W-:Y:S02]  /*9d30*/  IMAD.MOV.U32 R13, RZ, RZ, R11 ;  /* 0x000000ffff0d7224 */ /* 0x000fe400078e000b */
[----:B------:R-:W-:Y:S02]  /*9d40*/  IMAD.MOV.U32 R159, RZ, RZ, R158 ;  /* 0x000000ffff9f7224 */ /* 0x000fe400078e009e */
[----:B------:R-:W-:Y:S02]  /*9d50*/  IMAD.MOV.U32 R83, RZ, RZ, R82 ;  /* 0x000000ffff537224 */ /* 0x000fe400078e0052 */
.L_x_33681:
[----:B------:R-:W-:Y:S05]  /*9d60*/  BSYNC B1 ;  /* 0x0000000000017941 */ /* 0x000fea0003800000 */
.L_x_33679:
        /* <DEDUP_REMOVED lines=9> */
.L_x_33683:
[----:B------:R-:W-:Y:S01]  /*9e00*/  IMAD.MOV.U32 R158, RZ, RZ, R2 ;  /* 0x000000ffff9e7224 */ /* 0x000fe200078e0002 */
[----:B------:R-:W-:Y:S01]  /*9e10*/  MOV R2, R13 ;  /* 0x0000000d00027202 */ /* 0x000fe20000000f00 */
[----:B------:R-:W-:Y:S02]  /*9e20*/  IMAD.MOV.U32 R82, RZ, RZ, R81 ;  /* 0x000000ffff527224 */ /* 0x000fe400078e0051 */
[----:B------:R-:W-:Y:S02]  /*9e30*/  IMAD.MOV.U32 R81, RZ, RZ, R8 ;  /* 0x000000ffff517224 */ /* 0x000fe400078e0008 */
.L_x_33684:
[----:B------:R-:W-:Y:S05]  /*9e40*/  BSYNC B1 ;  /* 0x0000000000017941 */ /* 0x000fea0003800000 */
.L_x_33682:
[----:B------:R-:W-:Y:S02]  /*9e50*/  IADD3 R3, R3, 0x20, RZ ;  /* 0x0000002003037810 */ /* 0x000fe40007ffe0ff */
[----:B------:R-:W-:Y:S02]  /*9e60*/  IADD3 R6, P1, R6, 0x80, RZ ;  /* 0x0000008006067810 */ /* 0x000fe40007f3e0ff */
[----:B------:R-:W-:-:S03]  /*9e70*/  ISETP.GE.AND P0, PT, R3, c[0x0][0x220], PT ;  /* 0x0000880003007a0c */ /* 0x000fc60003f06270 */
[----:B------:R-:W-:-:S10]  /*9e80*/  IMAD.X R7, RZ, RZ, R7, P1 ;  /* 0x000000ffff077224 */ /* 0x000fd400008e0607 */
[----:B------:R-:W-:Y:S01]  /*9e90*/  @P0 CALL.REL.NOINC `(.L_x_33297) ;  /* 0x0000001000000944 */ /* 0x000fe20003c00000 */
[----:B------:R-:W-:Y:S05]  /*9ea0*/  BRA `(.L_x_33685) ;  /* 0xffffbf4000007947 */ /* 0x000fea000383ffff */
.L_x_33297:
[----:B------:R-:W-:Y:S05]  /*9eb0*/  BSYNC B0 ;  /* 0x0000000000007941 */ /* 0x000fea0003800000 */
.L_x_33296:
        /* <DEDUP_REMOVED lines=14> */
[----:B------:R-:W3:Y:S04]  /*9fa0*/  SHFL.DOWN PT, R19, R134, 0x1, 0x1f ;  /* 0x08201f0086137f89 */ /* 0x000ee800000e0000 */
[----:B------:R-:W-:Y:S04]  /*9fb0*/  SHFL.DOWN PT, R144, R135, 0x1, 0x1f ;  /* 0x08201f0087907f89 */ /* 0x000fe800000e0000 */
[----:B------:R-:W5:Y:S04]  /*9fc0*/  SHFL.DOWN PT, R145, R128, 0x1, 0x1f ;  /* 0x08201f0080917f89 */ /* 0x000f6800000e0000 */
[----:B0-----:R-:W-:Y:S04]  /*9fd0*/  STL.64 [R1], R6 ;  /* 0x0000000601007387 */ /* 0x001fe80000100a00 */
[----:B-1----:R-:W-:Y:S04]  /*9fe0*/  STL.64 [R1+0x8], R8 ;  /* 0x0000080801007387 */ /* 0x002fe80000100a00 */
[----:B--2---:R-:W-:Y:S04]  /*9ff0*/  STL.64 [R1+0x10], R10 ;  /* 0x0000100a01007387 */ /* 0x004fe80000100a00 */
[----:B---3--:R-:W-:Y:S04]  /*a000*/  STL.64 [R1+0x18], R12 ;  /* 0x0000180c01007387 */ /* 0x008fe80000100a00 */
[----:B----4-:R-:W-:Y:S04]  /*a010*/  STL.64 [R1+0x20], R14 ;  /* 0x0000200e01007387 */ /* 0x010fe80000100a00 */
[----:B-----5:R-:W-:Y:S04]  /*a020*/  STL.64 [R1+0x28], R16 ;  /* 0x0000281001007387 */ /* 0x020fe80000100a00 */
        /* <DEDUP_REMOVED lines=173> */
[----:B------:R-:W-:Y:S01]  /*ab00*/  HFMA2.MMA R4, -RZ, RZ, 0, 0 ;  /* 0x00000000ff047435 */ /* 0x000fe200000001ff */
[----:B------:R-:W-:-:S05]  /*ab10*/  IMAD.MOV.U32 R3, RZ, RZ, R1 ;  /* 0x000000ffff037224 */ /* 0x000fca00078e0001 */
.L_x_33878:
[----:B0-----:R-:W2:Y:S04]  /*ab20*/  LDL R6, [R3+0x100] ;  /* 0x0001000003067983 */ /* 0x001ea80000100800 */
[----:B------:R-:W3:Y:S01]  /*ab30*/  LDL R7, [R3] ;  /* 0x0000000003077983 */ /* 0x000ee20000100800 */
[----:B------:R-:W-:Y:S01]  /*ab40*/  IADD3 R4, R4, 0x1, RZ ;  /* 0x0000000104047810 */ /* 0x000fe20007ffe0ff */
[----:B------:R-:W-:Y:S01]  /*ab50*/  BSSY B1, `(.L_x_33688) ;  /* 0x0000015000017945 */ /* 0x000fe20003800000 */
[----:B--2---:R-:W-:-:S02]  /*ab60*/  FSETP.GEU.FTZ.AND P0, PT, R5, R6, PT ;  /* 0x000000060500720b */ /* 0x004fc40003f1e000 */
[----:B------:R-:W-:Y:S02]  /*ab70*/  FSETP.NEU.FTZ.AND P1, PT, R5, R6, PT ;  /* 0x000000060500720b */ /* 0x000fe40003f3d000 */
[C---:B------:R-:W-:Y:S02]  /*ab80*/  ISETP.EQ.OR P0, PT, R80.reuse, -0x1, !P0 ;  /* 0xffffffff5000780c */ /* 0x040fe40004702670 */
[----:B---3--:R-:W-:-:S04]  /*ab90*/  ISETP.LE.OR P1, PT, R80, R7, P1 ;  /* 0x000000075000720c */ /* 0x008fc80000f23670 */
[----:B------:R-:W-:Y:S02]  /*aba0*/  PLOP3.LUT P2, PT, P0, P1, PT, 0x8, 0x0 ;  /* 0x000000000000781c */ /* 0x000fe40000742170 */
[----:B------:R-:W-:-:S11]  /*abb0*/  ISETP.NE.AND P1, PT, R4, 0x40, PT ;  /* 0x000000400400780c */ /* 0x000fd60003f25270 */
[----:B------:R-:W-:Y:S02]  /*abc0*/  @!P2 IMAD.MOV.U32 R5, RZ, RZ, R6 ;  /* 0x000000ffff05a224 */ /* 0x000fe400078e0006 */
[----:B------:R-:W-:-:S03]  /*abd0*/  @!P2 IMAD.MOV.U32 R80, RZ, RZ, R7 ;  /* 0x000000ffff50a224 */ /* 0x000fc600078e0007 */
[----:B------:R-:W-:-:S04]  /*abe0*/  FSETP.GT.FTZ.AND P0, PT, R5, R23, PT ;  /* 0x000000170500720b */ /* 0x000fc80003f14000 */
[----:B------:R-:W-:-:S13]  /*abf0*/  ISETP.EQ.OR P0, PT, R87, -0x1, P0 ;  /* 0xffffffff5700780c */ /* 0x000fda0000702670 */
[----:B------:R-:W-:Y:S05]  /*ac00*/  @P0 BRA `(.L_x_33689) ;  /* 0x0000005000000947 */ /* 0x000fea0003800000 */
[-C--:B------:R-:W-:Y:S01]  /*ac10*/  FSETP.NEU.FTZ.AND P0, PT, R5, R23.reuse, PT ;  /* 0x000000170500720b */ /* 0x080fe20003f1d000 */
[----:B------:R-:W-:Y:S01]  /*ac20*/  IMAD.MOV.U32 R7, RZ, RZ, R87 ;  /* 0x000000ffff077224 */ /* 0x000fe200078e0057 */
[----:B------:R-:W-:Y:S02]  /*ac30*/  MOV R9, R23 ;  /* 0x0000001700097202 */ /* 0x000fe40000000f00 */
[----:B------:R-:W-:-:S13]  /*ac40*/  ISETP.GE.OR P0, PT, R80, R87, P0 ;  /* 0x000000575000720c */ /* 0x000fda0000706670 */
[----:B------:R-:W-:Y:S05]  /*ac50*/  @P0 BRA `(.L_x_33690) ;  /* 0x0000004000000947 */ /* 0x000fea0003800000 */
.L_x_33689:
[----:B------:R-:W-:Y:S02]  /*ac60*/  IMAD.MOV.U32 R9, RZ, RZ, R5 ;  /* 0x000000ffff097224 */ /* 0x000fe400078e0005 */
[----:B------:R-:W-:Y:S01]  /*ac70*/  IMAD.MOV.U32 R7, RZ, RZ, R80 ;  /* 0x000000ffff077224 */ /* 0x000fe200078e0050 */
[----:B------:R-:W-:Y:S01]  /*ac80*/  MOV R80, R87 ;  /* 0x0000005700507202 */ /* 0x000fe20000000f00 */
[----:B------:R-:W-:Y:S02]  /*ac90*/  IMAD.MOV.U32 R5, RZ, RZ, R23 ;  /* 0x000000ffff057224 */ /* 0x000fe400078e0017 */
.L_x_33690:
[----:B------:R-:W-:Y:S05]  /*aca0*/  BSYNC B1 ;  /* 0x0000000000017941 */ /* 0x000fea0003800000 */
.L_x_33688:
        /* <DEDUP_REMOVED lines=11> */
.L_x_33692:
[----:B------:R-:W-:Y:S01]  /*ad60*/  IMAD.MOV.U32 R6, RZ, RZ, R7 ;  /* 0x000000ffff067224 */ /* 0x000fe200078e0007 */
[----:B------:R-:W-:Y:S01]  /*ad70*/  MOV R23, R22 ;  /* 0x0000001600177202 */ /* 0x000fe20000000f00 */
[----:B------:R-:W-:Y:S02]  /*ad80*/  IMAD.MOV.U32 R8, RZ, RZ, R9 ;  /* 0x000000ffff087224 */ /* 0x000fe400078e0009 */
[----:B------:R-:W-:Y:S02]  /*ad90*/  IMAD.MOV.U32 R87, RZ, RZ, R86 ;  /* 0x000000ffff577224 */ /* 0x000fe400078e0056 */
.L_x_33693:
[----:B------:R-:W-:Y:S05]  /*ada0*/  BSYNC B1 ;  /* 0x0000000000017941 */ /* 0x000fea0003800000 */
.L_x_33691:
        /* <DEDUP_REMOVED lines=11> */
.L_x_33695:
[----:B------:R-:W-:Y:S01]  /*ae60*/  IMAD.MOV.U32 R7, RZ, RZ, R6 ;  /* 0x000000ffff077224 */ /* 0x000fe200078e0006 */
[----:B------:R-:W-:Y:S01]  /*ae70*/  MOV R22, R21 ;  /* 0x0000001500167202 */ /* 0x000fe20000000f00 */
[----:B------:R-:W-:Y:S02]  /*ae80*/  IMAD.MOV.U32 R9, RZ, RZ, R8 ;  /* 0x000000ffff097224 */ /* 0x000fe400078e0008 */
[----:B------:R-:W-:Y:S02]  /*ae90*/  IMAD.MOV.U32 R86, RZ, RZ, R85 ;  /* 0x000000ffff567224 */ /* 0x000fe400078e0055 */
.L_x_33696:
[----:B------:R-:W-:Y:S05]  /*aea0*/  BSYNC B1 ;  /* 0x0000000000017941 */ /* 0x000fea0003800000 */
.L_x_33694:
        /* <DEDUP_REMOVED lines=11> */
.L_x_33698:
[----:B------:R-:W-:Y:S01]  /*af60*/  IMAD.MOV.U32 R6, RZ, RZ, R7 ;  /* 0x000000ffff067224 */ /* 0x000fe200078e0007 */
[----:B------:R-:W-:Y:S01]  /*af70*/  MOV R21, R20 ;  /* 0x0000001400157202 */ /* 0x000fe20000000f00 */
[----:B------:R-:W-:Y:S02]  /*af80*/  IMAD.MOV.U32 R8, RZ, RZ, R9 ;  /* 0x000000ffff087224 */ /* 0x000fe400078e0009 */
[----:B------:R-:W-:Y:S02]  /*af90*/  IMAD.MOV.U32 R85, RZ, RZ, R84 ;  /* 0x000000ffff557224 */ /* 0x000fe400078e0054 */
.L_x_33699:
[----:B------:R-:W-:Y:S05]  /*afa0*/  BSYNC B1 ;  /* 0x0000000000017941 */ /* 0x000fea0003800000 */
.L_x_33697:
        /* <DEDUP_REMOVED lines=11> */
.L_x_33701:
[----:B------:R-:W-:Y:S01]  /*b060*/  IMAD.MOV.U32 R7, RZ, RZ, R6 ;  /* 0x000000ffff077224 */ /* 0x000fe200078e0006 */
[----:B------:R-:W-:Y:S01]  /*b070*/  MOV R20, R27 ;  /* 0x0000001b00147202 */ /* 0x000fe20000000f00 */
[----:B------:R-:W-:Y:S02]  /*b080*/  IMAD.MOV.U32 R9, RZ, RZ, R8 ;  /* 0x000000ffff097224 */ /* 0x000fe400078e0008 */
[----:B------:R-:W-:Y:S02]  /*b090*/  IMAD.MOV.U32 R84, RZ, RZ, R91 ;  /* 0x000000ffff547224 */ /* 0x000fe400078e005b */
.L_x_33702:
[----:B------:R-:W-:Y:S05]  /*b0a0*/  BSYNC B1 ;  /* 0x0000000000017941 */ /* 0x000fea0003800000 */
.L_x_33700:
        /* <DEDUP_REMOVED lines=11> */
.L_x_33704:
[----:B------:R-:W-:Y:S01]  /*b160*/  IMAD.MOV.U32 R6, RZ, RZ, R7 ;  /* 0x000000ffff067224 */ /* 0x000fe200078e0007 */
[----:B------:R-:W-:Y:S01]  /*b170*/  MOV R27, R26 ;  /* 0x0000001a001b7202 */ /* 0x000fe20000000f00 */
[----:B------:R-:W-:Y:S02]  /*b180*/  IMAD.MOV.U32 R8, RZ, RZ, R9 ;  /* 0x000000ffff087224 */ /* 0x000fe400078e0009 */
[----:B------:R-:W-:Y:S02]  /*b190*/  IMAD.MOV.U32 R91, RZ, RZ, R90 ;  /* 0x000000ffff5b7224 */ /* 0x000fe400078e005a */
.L_x_33705:
[----:B------:R-:W-:Y:S05]  /*b1a0*/  BSYNC B1 ;  /* 0x0000000000017941 */ /* 0x000fea0003800000 */
.L_x_33703:
        /* <DEDUP_REMOVED lines=11> */
.L_x_33707:
[----:B------:R-:W-:Y:S01]  /*b260*/  IMAD.MOV.U32 R7, RZ, RZ, R6 ;  /* 0x000000ffff077224 */ /* 0x000fe200078e0006 */
[----:B------:R-:W-:Y:S01]  /*b270*/  MOV R26, R25 ;  /* 0x00000019001a7202 */ /* 0x000fe20000000f00 */
[----:B------:R-:W-:Y:S02]  /*b280*/  IMAD.MOV.U32 R9, RZ, RZ, R8 ;  /* 0x000000ffff097224 */ /* 0x000fe400078e0008 */
[----:B------:R-:W-:Y:S02]  /*b290*/  IMAD.MOV.U32 R90, RZ, RZ, R89 ;  /* 0x000000ffff5a7224 */ /* 0x000fe400078e0059 */
.L_x_33708:
[----:B------:R-:W-:Y:S05]  /*b2a0*/  BSYNC B1 ;  /* 0x0000000000017941 */ /* 0x000fea0003800000 */
.L_x_33706:
        /* <DEDUP_REMOVED lines=11> */
.L_x_33710:
[----:B------:R-:W-:Y:S01]  /*b360*/  IMAD.MOV.U32 R6, RZ, RZ, R7 ;  /* 0x000000ffff067224 */ /* 0x000fe200078e0007 */
[----:B------:R-:W-:Y:S01]  /*b370*/  MOV R25, R24 ;  /* 0x0000001800197202 */ /* 0x000fe20000000f00 */
[----:B------:R-:W-:Y:S02]  /*b380*/  IMAD.MOV.U32 R8, RZ, RZ, R9 ;  /* 0x000000ffff087224 */ /* 0x000fe400078e0009 */
[----:B------:R-:W-:Y:S02]  /*b390*/  IMAD.MOV.U32 R89, RZ, RZ, R88 ;  /* 0x000000ffff597224 */ /* 0x000fe400078e0058 */
.L_x_33711:
[----:B------:R-:W-:Y:S05]  /*b3a0*/  BSYNC B1 ;  /* 0x0000000000017941 */ /* 0x000fea0003800000 */
.L_x_33709:
        /* <DEDUP_REMOVED lines=11> */
.L_x_33713:
[----:B------:R-:W-:Y:S01]  /*b460*/  IMAD.MOV.U32 R7, RZ, RZ, R6 ;  /* 0x000000ffff077224 */ /* 0x000fe200078e0006 */
[----:B------:R-:W-:Y:S01]  /*b470*/  MOV R24, R31 ;  /* 0x0000001f00187202 */ /* 0x000fe20000000f00 */
[----:B------:R-:W-:Y:S02]  /*b480*/  IMAD.MOV.U32 R9, RZ, RZ, R8 ;  /* 0x000000ffff097224 */ /* 0x000fe400078e0008 */
[----:B------:R-:W-:Y:S02]  /*b490*/  IMAD.MOV.U32 R88, RZ, RZ, R95 ;  /* 0x000000ffff587224 */ /* 0x000fe400078e005f */
.L_x_33714:
[----:B------:R-:W-:Y:S05]  /*b4a0*/  BSYNC B1 ;  /* 0x0000000000017941 */ /* 0x000fea0003800000 */
.L_x_33712:
        /* <DEDUP_REMOVED lines=11> */
.L_x_33716:
[----:B------:R-:W-:Y:S01]  /*b560*/  IMAD.MOV.U32 R6, RZ, RZ, R7 ;  /* 0x000000ffff067224 */ /* 0x000fe200078e0007 */
[----:B------:R-:W-:Y:S01]  /*b570*/  MOV R31, R30 ;  /* 0x0000001e001f7202 */ /* 0x000fe20000000f00 */
[----:B------:R-:W-:Y:S02]  /*b580*/  IMAD.MOV.U32 R8, RZ, RZ, R9 ;  /* 0x000000ffff087224 */ /* 0x000fe400078e0009 */
[----:B------:R-:W-:Y:S02]  /*b590*/  IMAD.MOV.U32 R95, RZ, RZ, R94 ;  /* 0x000000ffff5f7224 */ /* 0x000fe400078e005e */
.L_x_33717:
[----:B------:R-:W-:Y:S05]  /*b5a0*/  BSYNC B1 ;  /* 0x0000000000017941 */ /* 0x000fea0003800000 */
.L_x_33715:
        /* <DEDUP_REMOVED lines=11> */
.L_x_33719:
[----:B------:R-:W-:Y:S01]  /*b660*/  IMAD.MOV.U32 R7, RZ, RZ, R6 ;  /* 0x000000ffff077224 */ /* 0x000fe200078e0006 */
[----:B------:R-:W-:Y:S01]  /*b670*/  MOV R30, R29 ;  /* 0x0000001d001e7202 */ /* 0x000fe20000000f00 */
[----:B------:R-:W-:Y:S02]  /*b680*/  IMAD.MOV.U32 R9, RZ, RZ, R8 ;  /* 0x000000ffff097224 */ /* 0x000fe400078e0008 */
[----:B------:R-:W-:Y:S02]  /*b690*/  IMAD.MOV.U32 R94, RZ, RZ, R93 ;  /* 0x000000ffff5e7224 */ /* 0x000fe400078e005d */
.L_x_33720:
[----:B------:R-:W-:Y:S05]  /*b6a0*/  BSYNC B1 ;  /* 0x0000000000017941 */ /* 0x000fea0003800000 */
.L_x_33718:
        /* <DEDUP_REMOVED lines=11> */
.L_x_33722:
[----:B------:R-:W-:Y:S01]  /*b760*/  IMAD.MOV.U32 R6, RZ, RZ, R7 ;  /* 0x000000ffff067224 */ /* 0x000fe200078e0007 */
[----:B------:R-:W-:Y:S01]  /*b770*/  MOV R29, R28 ;  /* 0x0000001c001d7202 */ /* 0x000fe20000000f00 */
[----:B------:R-:W-:Y:S02]  /*b780*/  IMAD.MOV.U32 R8, RZ, RZ, R9 ;  /* 0x000000ffff087224 */ /* 0x000fe400078e0009 */
[----:B------:R-:W-:Y:S02]  /*b790*/  IMAD.MOV.U32 R93, RZ, RZ, R92 ;  /* 0x000000ffff5d7224 */ /* 0x000fe400078e005c */
.L_x_33723:
[----:B------:R-:W-:Y:S05]  /*b7a0*/  BSYNC B1 ;  /* 0x0000000000017941 */ /* 0x000fea0003800000 */
.L_x_33721:
        /* <DEDUP_REMOVED lines=11> */
.L_x_33725:
[----:B------:R-:W-:Y:S01]  /*b860*/  IMAD.MOV.U32 R7, RZ, RZ, R6 ;  /* 0x000000ffff077224 */ /* 0x000fe200078e0006 */
[----:B------:R-:W-:Y:S01]  /*b870*/  MOV R28, R35 ;  /* 0x00000023001c7202 */ /* 0x000fe20000000f00 */
[----:B------:R-:W-:Y:S02]  /*b880*/  IMAD.MOV.U32 R9, RZ, RZ, R8 ;  /* 0x000000ffff097224 */ /* 0x000fe400078e0008 */
[----:B------:R-:W-:Y:S02]  /*b890*/  IMAD.MOV.U32 R92, RZ, RZ, R99 ;  /* 0x000000ffff5c7224 */ /* 0x000fe400078e0063 */
.L_x_33726:
[----:B------:R-:W-:Y:S05]  /*b8a0*/  BSYNC B1 ;  /* 0x0000000000017941 */ /* 0x000fea0003800000 */
.L_x_33724:
        /* <DEDUP_REMOVED lines=11> */
.L_x_33728:
[----:B------:R-:W-:Y:S01]  /*b960*/  IMAD.MOV.U32 R6, RZ, RZ, R7 ;  /* 0x000000ffff067224 */ /* 0x000fe200078e0007 */
[----:B------:R-:W-:Y:S01]  /*b970*/  MOV R35, R34 ;  /* 0x0000002200237202 */ /* 0x000fe20000000f00 */
[----:B------:R-:W-:Y:S02]  /*b980*/  IMAD.MOV.U32 R8, RZ, RZ, R9 ;  /* 0x000000ffff087224 */ /* 0x000fe400078e0009 */
[----:B------:R-:W-:Y:S02]  /*b990*/  IMAD.MOV.U32 R99, RZ, RZ, R98 ;  /* 0x000000ffff637224 */ /* 0x000fe400078e0062 */
.L_x_33729:
[----:B------:R-:W-:Y:S05]  /*b9a0*/  BSYNC B1 ;  /* 0x0000000000017941 */ /* 0x000fea0003800000 */
.L_x_33727:
        /* <DEDUP_REMOVED lines=11> */
.L_x_33731:
[----:B------:R-:W-:Y:S01]  /*ba60*/  IMAD.MOV.U32 R7, RZ, RZ, R6 ;  /* 0x000000ffff077224 */ /* 0x000fe200078e0006 */
[----:B------:R-:W-:Y:S01]  /*ba70*/  MOV R34, R33 ;  /* 0x0000002100227202 */ /* 0x000fe20000000f00 */
[----:B------:R-:W-:Y:S02]  /*ba80*/  IMAD.MOV.U32 R9, RZ, RZ, R8 ;  /* 0x000000ffff097224 */ /* 0x000fe400078e0008 */
[----:B------:R-:W-:Y:S02]  /*ba90*/  IMAD.MOV.U32 R98, RZ, RZ, R97 ;  /* 0x000000ffff627224 */ /* 0x000fe400078e0061 */
.L_x_33732:
[----:B------:R-:W-:Y:S05]  /*baa0*/  BSYNC B1 ;  /* 0x0000000000017941 */ /* 0x000fea0003800000 */
.L_x_33730:
        /* <DEDUP_REMOVED lines=11> */
.L_x_33734:
[----:B------:R-:W-:Y:S01]  /*bb60*/  IMAD.MOV.U32 R6, RZ, RZ, R7 ;  /* 0x000000ffff067224 */ /* 0x000fe200078e0007 */
[----:B------:R-:W-:Y:S01]  /*bb70*/  MOV R33, R32 ;  /* 0x0000002000217202 */ /* 0x000fe20000000f00 */
[----:B------:R-:W-:Y:S02]  /*bb80*/  IMAD.MOV.U32 R8, RZ, RZ, R9 ;  /* 0x000000ffff087224 */ /* 0x000fe400078e0009 */
[----:B------:R-:W-:Y:S02]  /*bb90*/  IMAD.MOV.U32 R97, RZ, RZ, R96 ;  /* 0x000000ffff617224 */ /* 0x000fe400078e0060 */
.L_x_33735:
[----:B------:R-:W-:Y:S05]  /*bba0*/  BSYNC B1 ;  /* 0x0000000000017941 */ /* 0x000fea0003800000 */
.L_x_33733:
        /* <DEDUP_REMOVED lines=11> */
.L_x_33737:
[----:B------:R-:W-:Y:S01]  /*bc60*/  IMAD.MOV.U32 R7, RZ, RZ, R6 ;  /* 0x000000ffff077224 */ /* 0x000fe200078e0006 */
[----:B------:R-:W-:Y:S01]  /*bc70*/  MOV R32, R39 ;  /* 0x0000002700207202 */ /* 0x000fe20000000f00 */
[----:B------:R-:W-:Y:S02]  /*bc80*/  IMAD.MOV.U32 R9, RZ, RZ, R8 ;  /* 0x000000ffff097224 */ /* 0x000fe400078e0008 */
[----:B------:R-:W-:Y:S02]  /*bc90*/  IMAD.MOV.U32 R96, RZ, RZ, R103 ;  /* 0x000000ffff607224 */ /* 0x000fe400078e0067 */
.L_x_33738:
[----:B------:R-:W-:Y:S05]  /*bca0*/  BSYNC B1 ;  /* 0x0000000000017941 */ /* 0x000fea0003800000 */
.L_x_33736:
        /* <DEDUP_REMOVED lines=11> */
.L_x_33740:
[----:B------:R-:W-:Y:S01]  /*bd60*/  IMAD.MOV.U32 R6, RZ, RZ, R7 ;  /* 0x000000ffff067224 */ /* 0x000fe200078e0007 */
[----:B------:R-:W-:Y:S01]  /*bd70*/  MOV R39, R38 ;  /* 0x0000002600277202 */ /* 0x000fe20000000f00 */
[----:B------:R-:W-:Y:S02]  /*bd80*/  IMAD.MOV.U32 R8, RZ, RZ, R9 ;  /* 0x000000ffff087224 */ /* 0x000fe400078e0009 */
[----:B------:R-:W-:Y:S02]  /*bd90*/  IMAD.MOV.U32 R103, RZ, RZ, R102 ;  /* 0x000000ffff677224 */ /* 0x000fe400078e0066 */
.L_x_33741:
[----:B------:R-:W-:Y:S05]  /*bda0*/  BSYNC B1 ;  /* 0x0000000000017941 */ /* 0x000fea0003800000 */
.L_x_33739:
        /* <DEDUP_REMOVED lines=11> */
.L_x_33743:
[----:B------:R-:W-:Y:S01]  /*be60*/  IMAD.MOV.U32 R7, RZ, RZ, R6 ;  /* 0x000000ffff077224 */ /* 0x000fe200078e0006 */
[----:B------:R-:W-:Y:S01]  /*be70*/  MOV R38, R37 ;  /* 0x0000002500267202 */ /* 0x000fe20000000f00 */
[----:B------:R-:W-:Y:S02]  /*be80*/  IMAD.MOV.U32 R9, RZ, RZ, R8 ;  /* 0x000000ffff097224 */ /* 0x000fe400078e0008 */
[----:B------:R-:W-:Y:S02]  /*be90*/  IMAD.MOV.U32 R102, RZ, RZ, R101 ;  /* 0x000000ffff667224 */ /* 0x000fe400078e0065 */
.L_x_33744:
[----:B------:R-:W-:Y:S05]  /*bea0*/  BSYNC B1 ;  /* 0x0000000000017941 */ /* 0x000fea0003800000 */
.L_x_33742:
        /* <DEDUP_REMOVED lines=11> */
.L_x_33746:
[----:B------:R-:W-:Y:S01]  /*bf60*/  IMAD.MOV.U32 R6, RZ, RZ, R7 ;  /* 0x000000ffff067224 */ /* 0x000fe200078e0007 */
[----:B------:R-:W-:Y:S01]  /*bf70*/  MOV R37, R36 ;  /* 0x0000002400257202 */ /* 0x000fe20000000f00 */
[----:B------:R-:W-:Y:S02]  /*bf80*/  IMAD.MOV.U32 R8, RZ, RZ, R9 ;  /* 0x000000ffff087224 */ /* 0x000fe400078e0009 */
[----:B------:R-:W-:Y:S02]  /*bf90*/  IMAD.MOV.U32 R101, RZ, RZ, R100 ;  /* 0x000000ffff657224 */ /* 0x000fe400078e0064 */
.L_x_33747:
[----:B------:R-:W-:Y:S05]  /*bfa0*/  BSYNC B1 ;  /* 0x0000000000017941 */ /* 0x000fea0003800000 */
.L_x_33745:
        /* <DEDUP_REMOVED lines=11> */
.L_x_33749:
[----:B------:R-:W-:Y:S01]  /*c060*/  IMAD.MOV.U32 R7, RZ, RZ, R6 ;  /* 0x000000ffff077224 */ /* 0x000fe200078e0006 */
[----:B------:R-:W-:Y:S01]  /*c070*/  MOV R36, R43 ;  /* 0x0000002b00247202 */ /* 0x000fe20000000f00 */
[----:B------:R-:W-:Y:S02]  /*c080*/  IMAD.MOV.U32 R9, RZ, RZ, R8 ;  /* 0x000000ffff097224 */ /* 0x000fe400078e0008 */
[----:B------:R-:W-:Y:S02]  /*c090*/  IMAD.MOV.U32 R100, RZ, RZ, R107 ;  /* 0x000000ffff647224 */ /* 0x000fe400078e006b */
.L_x_33750:
[----:B------:R-:W-:Y:S05]  /*c0a0*/  BSYNC B1 ;  /* 0x0000000000017941 */ /* 0x000fea0003800000 */
.L_x_33748:
        /* <DEDUP_REMOVED lines=11> */
.L_x_33752:
[----:B------:R-:W-:Y:S01]  /*c160*/  IMAD.MOV.U32 R6, RZ, RZ, R7 ;  /* 0x000000ffff067224 */ /* 0x000fe200078e0007 */
[----:B------:R-:W-:Y:S01]  /*c170*/  MOV R43, R42 ;  /* 0x0000002a002b7202 */ /* 0x000fe20000000f00 */
[----:B------:R-:W-:Y:S02]  /*c180*/  IMAD.MOV.U32 R8, RZ, RZ, R9 ;  /* 0x000000ffff087224 */ /* 0x000fe400078e0009 */
[----:B------:R-:W-:Y:S02]  /*c190*/  IMAD.MOV.U32 R107, RZ, RZ, R106 ;  /* 0x000000ffff6b7224 */ /* 0x000fe400078e006a */
.L_x_33753:
[----:B------:R-:W-:Y:S05]  /*c1a0*/  BSYNC B1 ;  /* 0x0000000000017941 */ /* 0x000fea0003800000 */
.L_x_33751:
        /* <DEDUP_REMOVED lines=11> */
.L_x_33755:
[----:B------:R-:W-:Y:S01]  /*c260*/  IMAD.MOV.U32 R7, RZ, RZ, R6 ;  /* 0x000000ffff077224 */ /* 0x000fe200078e0006 */
[----:B------:R-:W-:Y:S01]  /*c270*/  MOV R42, R41 ;  /* 0x00000029002a7202 */ /* 0x000fe20000000f00 */
[----:B------:R-:W-:Y:S02]  /*c280*/  IMAD.MOV.U32 R9, RZ, RZ, R8 ;  /* 0x000000ffff097224 */ /* 0x000fe400078e0008 */
[----:B------:R-:W-:Y:S02]  /*c290*/  IMAD.MOV.U32 R106, RZ, RZ, R105 ;  /* 0x000000ffff6a7224 */ /* 0x000fe400078e0069 */
.L_x_33756:
[----:B------:R-:W-:Y:S05]  /*c2a0*/  BSYNC B1 ;  /* 0x0000000000017941 */ /* 0x000fea0003800000 */
.L_x_33754:
        /* <DEDUP_REMOVED lines=11> */
.L_x_33758:
[----:B------:R-:W-:Y:S01]  /*c360*/  IMAD.MOV.U32 R6, RZ, RZ, R7 ;  /* 0x000000ffff067224 */ /* 0x000fe200078e0007 */
[----:B------:R-:W-:Y:S01]  /*c370*/  MOV R41, R40 ;  /* 0x0000002800297202 */ /* 0x000fe20000000f00 */
[----:B------:R-:W-:Y:S02]  /*c380*/  IMAD.MOV.U32 R8, RZ, RZ, R9 ;  /* 0x000000ffff087224 */ /* 0x000fe400078e0009 */
[----:B------:R-:W-:Y:S02]  /*c390*/  IMAD.MOV.U32 R105, RZ, RZ, R104 ;  /* 0x000000ffff697224 */ /* 0x000fe400078e0068 */
.L_x_33759:
[----:B------:R-:W-:Y:S05]  /*c3a0*/  BSYNC B1 ;  /* 0x0000000000017941 */ /* 0x000fea0003800000 */
.L_x_33757:
        /* <DEDUP_REMOVED lines=11> */
.L_x_33761:
[----:B------:R-:W-:Y:S01]  /*c460*/  IMAD.MOV.U32 R7, RZ, RZ, R6 ;  /* 0x000000ffff077224 */ /* 0x000fe200078e0006 */
[----:B------:R-:W-:Y:S01]  /*c470*/  MOV R40, R47 ;  /* 0x0000002f00287202 */ /* 0x000fe20000000f00 */
[----:B------:R-:W-:Y:S02]  /*c480*/  IMAD.MOV.U32 R9, RZ, RZ, R8 ;  /* 0x000000ffff097224 */ /* 0x000fe400078e0008 */
[----:B------:R-:W-:Y:S02]  /*c490*/  IMAD.MOV.U32 R104, RZ, RZ, R111 ;  /* 0x000000ffff687224 */ /* 0x000fe400078e006f */
.L_x_33762:
[----:B------:R-:W-:Y:S05]  /*c4a0*/  BSYNC B1 ;  /* 0x0000000000017941 */ /* 0x000fea0003800000 */
.L_x_33760:
        /* <DEDUP_REMOVED lines=11> */
.L_x_33764:
[----:B------:R-:W-:Y:S01]  /*c560*/  IMAD.MOV.U32 R6, RZ, RZ, R7 ;  /* 0x000000ffff067224 */ /* 0x000fe200078e0007 */
[----:B------:R-:W-:Y:S01]  /*c570*/  MOV R47, R46 ;  /* 0x0000002e002f7202 */ /* 0x000fe20000000f00 */
[----:B------:R-:W-:Y:S02]  /*c580*/  IMAD.MOV.U32 R8, RZ, RZ, R9 ;  /* 0x000000ffff087224 */ /* 0x000fe400078e0009 */
[----:B------:R-:W-:Y:S02]  /*c590*/  IMAD.MOV.U32 R111, RZ, RZ, R110 ;  /* 0x000000ffff6f7224 */ /* 0x000fe400078e006e */
.L_x_33765:
[----:B------:R-:W-:Y:S05]  /*c5a0*/  BSYNC B1 ;  /* 0x0000000000017941 */ /* 0x000fea0003800000 */
.L_x_33763:
        /* <DEDUP_REMOVED lines=11> */
.L_x_33767:
[----:B------:R-:W-:Y:S01]  /*c660*/  IMAD.MOV.U32 R7, RZ, RZ, R6 ;  /* 0x000000ffff077224 */ /* 0x000fe200078e0006 */
[----:B------:R-:W-:Y:S01]  /*c670*/  MOV R46, R45 ;  /* 0x0000002d002e7202 */ /* 0x000fe20000000f00 */
[----:B------:R-:W-:Y:S02]  /*c680*/  IMAD.MOV.U32 R9, RZ, RZ, R8 ;  /* 0x000000ffff097224 */ /* 0x000fe400078e0008 */
[----:B------:R-:W-:Y:S02]  /*c690*/  IMAD.MOV.U32 R110, RZ, RZ, R109 ;  /* 0x000000ffff6e7224 */ /* 0x000fe400078e006d */
.L_x_33768:
[----:B------:R-:W-:Y:S05]  /*c6a0*/  BSYNC B1 ;  /* 0x0000000000017941 */ /* 0x000fea0003800000 */
.L_x_33766:
        /* <DEDUP_REMOVED lines=11> */
.L_x_33770:
[----:B------:R-:W-:Y:S01]  /*c760*/  IMAD.MOV.U32 R6, RZ, RZ, R7 ;  /* 0x000000ffff067224 */ /* 0x000fe200078e0007 */
[----:B------:R-:W-:Y:S01]  /*c770*/  MOV R45, R44 ;  /* 0x0000002c002d7202 */ /* 0x000fe20000000f00 */
[----:B------:R-:W-:Y:S02]  /*c780*/  IMAD.MOV.U32 R8, RZ, RZ, R9 ;  /* 0x000000ffff087224 */ /* 0x000fe400078e0009 */
[----:B------:R-:W-:Y:S02]  /*c790*/  IMAD.MOV.U32 R109, RZ, RZ, R108 ;  /* 0x000000ffff6d7224 */ /* 0x000fe400078e006c */
.L_x_33771:
[----:B------:R-:W-:Y:S05]  /*c7a0*/  BSYNC B1 ;  /* 0x0000000000017941 */ /* 0x000fea0003800000 */
.L_x_33769:
        /* <DEDUP_REMOVED lines=11> */
.L_x_33773:
[----:B------:R-:W-:Y:S01]  /*c860*/  IMAD.MOV.U32 R7, RZ, RZ, R6 ;  /* 0x000000ffff077224 */ /* 0x000fe200078e0006 */
[----:B------:R-:W-:Y:S01]  /*c870*/  MOV R44, R51 ;  /* 0x00000033002c7202 */ /* 0x000fe20000000f00 */
[----:B------:R-:W-:Y:S02]  /*c880*/  IMAD.MOV.U32 R9, RZ, RZ, R8 ;  /* 0x000000ffff097224 */ /* 0x000fe400078e0008 */
[----:B------:R-:W-:Y:S02]  /*c890*/  IMAD.MOV.U32 R108, RZ, RZ, R115 ;  /* 0x000000ffff6c7224 */ /* 0x000fe400078e0073 */
.L_x_33774:
[----:B------:R-:W-:Y:S05]  /*c8a0*/  BSYNC B1 ;  /* 0x0000000000017941 */ /* 0x000fea0003800000 */
.L_x_33772:
        /* <DEDUP_REMOVED lines=11> */
.L_x_33776:
[----:B------:R-:W-:Y:S01]  /*c960*/  IMAD.MOV.U32 R6, RZ, RZ, R7 ;  /* 0x000000ffff067224 */ /* 0x000fe200078e0007 */
[----:B------:R-:W-:Y:S01]  /*c970*/  MOV R51, R50 ;  /* 0x0000003200337202 */ /* 0x000fe20000000f00 */
[----:B------:R-:W-:Y:S02]  /*c980*/  IMAD.MOV.U32 R8, RZ, RZ, R9 ;  /* 0x000000ffff087224 */ /* 0x000fe400078e0009 */
[----:B------:R-:W-:Y:S02]  /*c990*/  IMAD.MOV.U32 R115, RZ, RZ, R114 ;  /* 0x000000ffff737224 */ /* 0x000fe400078e0072 */
.L_x_33777:
[----:B------:R-:W-:Y:S05]  /*c9a0*/  BSYNC B1 ;  /* 0x0000000000017941 */ /* 0x000fea0003800000 */
.L_x_33775:
        /* <DEDUP_REMOVED lines=11> */
.L_x_33779:
[----:B------:R-:W-:Y:S01]  /*ca60*/  IMAD.MOV.U32 R7, RZ, RZ, R6 ;  /* 0x000000ffff077224 */ /* 0x000fe200078e0006 */
[----:B------:R-:W-:Y:S01]  /*ca70*/  MOV R50, R49 ;  /* 0x0000003100327202 */ /* 0x000fe20000000f00 */
[----:B------:R-:W-:Y:S02]  /*ca80*/  IMAD.MOV.U32 R9, RZ, RZ, R8 ;  /* 0x000000ffff097224 */ /* 0x000fe400078e0008 */
[----:B------:R-:W-:Y:S02]  /*ca90*/  IMAD.MOV.U32 R114, RZ, RZ, R113 ;  /* 0x000000ffff727224 */ /* 0x000fe400078e0071 */
.L_x_33780:
[----:B------:R-:W-:Y:S05]  /*caa0*/  BSYNC B1 ;  /* 0x0000000000017941 */ /* 0x000fea0003800000 */
.L_x_33778:
        /* <DEDUP_REMOVED lines=11> */
.L_x_33782:
[----:B------:R-:W-:Y:S01]  /*cb60*/  IMAD.MOV.U32 R6, RZ, RZ, R7 ;  /* 0x000000ffff067224 */ /* 0x000fe200078e0007 */
[----:B------:R-:W-:Y:S01]  /*cb70*/  MOV R49, R48 ;  /* 0x0000003000317202 */ /* 0x000fe20000000f00 */
[----:B------:R-:W-:Y:S02]  /*cb80*/  IMAD.MOV.U32 R8, RZ, RZ, R9 ;  /* 0x000000ffff087224 */ /* 0x000fe400078e0009 */
[----:B------:R-:W-:Y:S02]  /*cb90*/  IMAD.MOV.U32 R113, RZ, RZ, R112 ;  /* 0x000000ffff717224 */ /* 0x000fe400078e0070 */
.L_x_33783:
[----:B------:R-:W-:Y:S05]  /*cba0*/  BSYNC B1 ;  /* 0x0000000000017941 */ /* 0x000fea0003800000 */
.L_x_33781:
        /* <DEDUP_REMOVED lines=11> */
.L_x_33785:
[----:B------:R-:W-:Y:S01]  /*cc60*/  IMAD.MOV.U32 R7, RZ, RZ, R6 ;  /* 0x000000ffff077224 */ /* 0x000fe200078e0006 */
[----:B------:R-:W-:Y:S01]  /*cc70*/  MOV R48, R55 ;  /* 0x0000003700307202 */ /* 0x000fe20000000f00 */
[----:B------:R-:W-:Y:S02]  /*cc80*/  IMAD.MOV.U32 R9, RZ, RZ, R8 ;  /* 0x000000ffff097224 */ /* 0x000fe400078e0008 */
[----:B------:R-:W-:Y:S02]  /*cc90*/  IMAD.MOV.U32 R112, RZ, RZ, R119 ;  /* 0x000000ffff707224 */ /* 0x000fe400078e0077 */
.L_x_33786:
[----:B------:R-:W-:Y:S05]  /*cca0*/  BSYNC B1 ;  /* 0x0000000000017941 */ /* 0x000fea0003800000 */
.L_x_33784:
        /* <DEDUP_REMOVED lines=11> */
.L_x_33788:
[----:B------:R-:W-:Y:S01]  /*cd60*/  IMAD.MOV.U32 R6, RZ, RZ, R7 ;  /* 0x000000ffff067224 */ /* 0x000fe200078e0007 */
[----:B------:R-:W-:Y:S01]  /*cd70*/  MOV R55, R54 ;  /* 0x0000003600377202 */ /* 0x000fe20000000f00 */
[----:B------:R-:W-:Y:S02]  /*cd80*/  IMAD.MOV.U32 R8, RZ, RZ, R9 ;  /* 0x000000ffff087224 */ /* 0x000fe400078e0009 */
[----:B------:R-:W-:Y:S02]  /*cd90*/  IMAD.MOV.U32 R119, RZ, RZ, R118 ;  /* 0x000000ffff777224 */ /* 0x000fe400078e0076 */
.L_x_33789:
[----:B------:R-:W-:Y:S05]  /*cda0*/  BSYNC B1 ;  /* 0x0000000000017941 */ /* 0x000fea0003800000 */
.L_x_33787:
        /* <DEDUP_REMOVED lines=11> */
.L_x_33791:
[----:B------:R-:W-:Y:S01]  /*ce60*/  IMAD.MOV.U32 R7, RZ, RZ, R6 ;  /* 0x000000ffff077224 */ /* 0x000fe200078e0006 */
[----:B------:R-:W-:Y:S01]  /*ce70*/  MOV R54, R53 ;  /* 0x0000003500367202 */ /* 0x000fe20000000f00 */
[----:B------:R-:W-:Y:S02]  /*ce80*/  IMAD.MOV.U32 R9, RZ, RZ, R8 ;  /* 0x000000ffff097224 */ /* 0x000fe400078e0008 */
[----:B------:R-:W-:Y:S02]  /*ce90*/  IMAD.MOV.U32 R118, RZ, RZ, R117 ;  /* 0x000000ffff767224 */ /* 0x000fe400078e0075 */
.L_x_33792:
[----:B------:R-:W-:Y:S05]  /*cea0*/  BSYNC B1 ;  /* 0x0000000000017941 */ /* 0x000fea0003800000 */
.L_x_33790:
        /* <DEDUP_REMOVED lines=11> */
.L_x_33794:
[----:B------:R-:W-:Y:S01]  /*cf60*/  IMAD.MOV.U32 R6, RZ, RZ, R7 ;  /* 0x000000ffff067224 */ /* 0x000fe200078e0007 */
[----:B------:R-:W-:Y:S01]  /*cf70*/  MOV R53, R52 ;  /* 0x0000003400357202 */ /* 0x000fe20000000f00 */
[----:B------:R-:W-:Y:S02]  /*cf80*/  IMAD.MOV.U32 R8, RZ, RZ, R9 ;  /* 0x000000ffff087224 */ /* 0x000fe400078e0009 */
[----:B------:R-:W-:Y:S02]  /*cf90*/  IMAD.MOV.U32 R117, RZ, RZ, R116 ;  /* 0x000000ffff757224 */ /* 0x000fe400078e0074 */
.L_x_33795:
[----:B------:R-:W-:Y:S05]  /*cfa0*/  BSYNC B1 ;  /* 0x0000000000017941 */ /* 0x000fea0003800000 */
.L_x_33793:
        /* <DEDUP_REMOVED lines=11> */
.L_x_33797:
[----:B------:R-:W-:Y:S01]  /*d060*/  IMAD.MOV.U32 R7, RZ, RZ, R6 ;  /* 0x000000ffff077224 */ /* 0x000fe200078e0006 */
[----:B------:R-:W-:Y:S01]  /*d070*/  MOV R52, R59 ;  /* 0x0000003b00347202 */ /* 0x000fe20000000f00 */
[----:B------:R-:W-:Y:S02]  /*d080*/  IMAD.MOV.U32 R9, RZ, RZ, R8 ;  /* 0x000000ffff097224 */ /* 0x000fe400078e0008 */
[----:B------:R-:W-:Y:S02]  /*d090*/  IMAD.MOV.U32 R116, RZ, RZ, R123 ;  /* 0x000000ffff747224 */ /* 0x000fe400078e007b */
.L_x_33798:
[----:B------:R-:W-:Y:S05]  /*d0a0*/  BSYNC B1 ;  /* 0x0000000000017941 */ /* 0x000fea0003800000 */
.L_x_33796:
        /* <DEDUP_REMOVED lines=11> */
.L_x_33800:
[----:B------:R-:W-:Y:S01]  /*d160*/  IMAD.MOV.U32 R6, RZ, RZ, R7 ;  /* 0x000000ffff067224 */ /* 0x000fe200078e0007 */
[----:B------:R-:W-:Y:S01]  /*d170*/  MOV R59, R58 ;  /* 0x0000003a003b7202 */ /* 0x000fe20000000f00 */
[----:B------:R-:W-:Y:S02]  /*d180*/  IMAD.MOV.U32 R8, RZ, RZ, R9 ;  /* 0x000000ffff087224 */ /* 0x000fe400078e0009 */
[----:B------:R-:W-:Y:S02]  /*d190*/  IMAD.MOV.U32 R123, RZ, RZ, R122 ;  /* 0x000000ffff7b7224 */ /* 0x000fe400078e007a */
.L_x_33801:
[----:B------:R-:W-:Y:S05]  /*d1a0*/  BSYNC B1 ;  /* 0x0000000000017941 */ /* 0x000fea0003800000 */
.L_x_33799:
        /* <DEDUP_REMOVED lines=11> */
.L_x_33803:
[----:B------:R-:W-:Y:S01]  /*d260*/  IMAD.MOV.U32 R7, RZ, RZ, R6 ;  /* 0x000000ffff077224 */ /* 0x000fe200078e0006 */
[----:B------:R-:W-:Y:S01]  /*d270*/  MOV R58, R57 ;  /* 0x00000039003a7202 */ /* 0x000fe20000000f00 */
[----:B------:R-:W-:Y:S02]  /*d280*/  IMAD.MOV.U32 R9, RZ, RZ, R8 ;  /* 0x000000ffff097224 */ /* 0x000fe400078e0008 */
[----:B------:R-:W-:Y:S02]  /*d290*/  IMAD.MOV.U32 R122, RZ, RZ, R121 ;  /* 0x000000ffff7a7224 */ /* 0x000fe400078e0079 */
.L_x_33804:
[----:B------:R-:W-:Y:S05]  /*d2a0*/  BSYNC B1 ;  /* 0x0000000000017941 */ /* 0x000fea0003800000 */
.L_x_33802:
        /* <DEDUP_REMOVED lines=11> */
.L_x_33806:
[----:B------:R-:W-:Y:S01]  /*d360*/  IMAD.MOV.U32 R6, RZ, RZ, R7 ;  /* 0x000000ffff067224 */ /* 0x000fe200078e0007 */
[----:B------:R-:W-:Y:S01]  /*d370*/  MOV R57, R56 ;  /* 0x0000003800397202 */ /* 0x000fe20000000f00 */
[----:B------:R-:W-:Y:S02]  /*d380*/  IMAD.MOV.U32 R8, RZ, RZ, R9 ;  /* 0x000000ffff087224 */ /* 0x000fe400078e0009 */
[----:B------:R-:W-:Y:S02]  /*d390*/  IMAD.MOV.U32 R121, RZ, RZ, R120 ;  /* 0x000000ffff797224 */ /* 0x000fe400078e0078 */
.L_x_33807:
[----:B------:R-:W-:Y:S05]  /*d3a0*/  BSYNC B1 ;  /* 0x0000000000017941 */ /* 0x000fea0003800000 */
.L_x_33805:
        /* <DEDUP_REMOVED lines=11> */
.L_x_33809:
[----:B------:R-:W-:Y:S01]  /*d460*/  IMAD.MOV.U32 R7, RZ, RZ, R6 ;  /* 0x000000ffff077224 */ /* 0x000fe200078e0006 */
[----:B------:R-:W-:Y:S01]  /*d470*/  MOV R56, R63 ;  /* 0x0000003f00387202 */ /* 0x000fe20000000f00 */
[----:B------:R-:W-:Y:S02]  /*d480*/  IMAD.MOV.U32 R9, RZ, RZ, R8 ;  /* 0x000000ffff097224 */ /* 0x000fe400078e0008 */
[----:B------:R-:W-:Y:S02]  /*d490*/  IMAD.MOV.U32 R120, RZ, RZ, R127 ;  /* 0x000000ffff787224 */ /* 0x000fe400078e007f */
.L_x_33810:
[----:B------:R-:W-:Y:S05]  /*d4a0*/  BSYNC B1 ;  /* 0x0000000000017941 */ /* 0x000fea0003800000 */
.L_x_33808:
        /* <DEDUP_REMOVED lines=11> */
.L_x_33812:
[----:B------:R-:W-:Y:S01]  /*d560*/  IMAD.MOV.U32 R6, RZ, RZ, R7 ;  /* 0x000000ffff067224 */ /* 0x000fe200078e0007 */
[----:B------:R-:W-:Y:S01]  /*d570*/  MOV R63, R62 ;  /* 0x0000003e003f7202 */ /* 0x000fe20000000f00 */
[----:B------:R-:W-:Y:S02]  /*d580*/  IMAD.MOV.U32 R8, RZ, RZ, R9 ;  /* 0x000000ffff087224 */ /* 0x000fe400078e0009 */
[----:B------:R-:W-:Y:S02]  /*d590*/  IMAD.MOV.U32 R127, RZ, RZ, R126 ;  /* 0x000000ffff7f7224 */ /* 0x000fe400078e007e */
.L_x_33813:
[----:B------:R-:W-:Y:S05]  /*d5a0*/  BSYNC B1 ;  /* 0x0000000000017941 */ /* 0x000fea0003800000 */
.L_x_33811:
        /* <DEDUP_REMOVED lines=11> */
.L_x_33815:
[----:B------:R-:W-:Y:S01]  /*d660*/  IMAD.MOV.U32 R7, RZ, RZ, R6 ;  /* 0x000000ffff077224 */ /* 0x000fe200078e0006 */
[----:B------:R-:W-:Y:S01]  /*d670*/  MOV R62, R61 ;  /* 0x0000003d003e7202 */ /* 0x000fe20000000f00 */
[----:B------:R-:W-:Y:S02]  /*d680*/  IMAD.MOV.U32 R9, RZ, RZ, R8 ;  /* 0x000000ffff097224 */ /* 0x000fe400078e0008 */
[----:B------:R-:W-:Y:S02]  /*d690*/  IMAD.MOV.U32 R126, RZ, RZ, R125 ;  /* 0x000000ffff7e7224 */ /* 0x000fe400078e007d */
.L_x_33816:
[----:B------:R-:W-:Y:S05]  /*d6a0*/  BSYNC B1 ;  /* 0x0000000000017941 */ /* 0x000fea0003800000 */
.L_x_33814:
        /* <DEDUP_REMOVED lines=11> */
.L_x_33818:
[----:B------:R-:W-:Y:S01]  /*d760*/  IMAD.MOV.U32 R6, RZ, RZ, R7 ;  /* 0x000000ffff067224 */ /* 0x000fe200078e0007 */
[----:B------:R-:W-:Y:S01]  /*d770*/  MOV R61, R60 ;  /* 0x0000003c003d7202 */ /* 0x000fe20000000f00 */
[----:B------:R-:W-:Y:S02]  /*d780*/  IMAD.MOV.U32 R8, RZ, RZ, R9 ;  /* 0x000000ffff087224 */ /* 0x000fe400078e0009 */
[----:B------:R-:W-:Y:S02]  /*d790*/  IMAD.MOV.U32 R125, RZ, RZ, R124 ;  /* 0x000000ffff7d7224 */ /* 0x000fe400078e007c */
.L_x_33819:
[----:B------:R-:W-:Y:S05]  /*d7a0*/  BSYNC B1 ;  /* 0x0000000000017941 */ /* 0x000fea0003800000 */
.L_x_33817:
        /* <DEDUP_REMOVED lines=11> */
.L_x_33821:
[----:B------:R-:W-:Y:S01]  /*d860*/  IMAD.MOV.U32 R7, RZ, RZ, R6 ;  /* 0x000000ffff077224 */ /* 0x000fe200078e0006 */
[----:B------:R-:W-:Y:S01]  /*d870*/  MOV R60, R67 ;  /* 0x00000043003c7202 */ /* 0x000fe20000000f00 */
[----:B------:R-:W-:Y:S02]  /*d880*/  IMAD.MOV.U32 R9, RZ, RZ, R8 ;  /* 0x000000ffff097224 */ /* 0x000fe400078e0008 */
[----:B------:R-:W-:Y:S02]  /*d890*/  IMAD.MOV.U32 R124, RZ, RZ, R131 ;  /* 0x000000ffff7c7224 */ /* 0x000fe400078e0083 */
.L_x_33822:
[----:B------:R-:W-:Y:S05]  /*d8a0*/  BSYNC B1 ;  /* 0x0000000000017941 */ /* 0x000fea0003800000 */
.L_x_33820:
        /* <DEDUP_REMOVED lines=11> */
.L_x_33824:
[----:B------:R-:W-:Y:S01]  /*d960*/  IMAD.MOV.U32 R6, RZ, RZ, R7 ;  /* 0x000000ffff067224 */ /* 0x000fe200078e0007 */
[----:B------:R-:W-:Y:S01]  /*d970*/  MOV R67, R66 ;  /* 0x0000004200437202 */ /* 0x000fe20000000f00 */
[----:B------:R-:W-:Y:S02]  /*d980*/  IMAD.MOV.U32 R8, RZ, RZ, R9 ;  /* 0x000000ffff087224 */ /* 0x000fe400078e0009 */
[----:B------:R-:W-:Y:S02]  /*d990*/  IMAD.MOV.U32 R131, RZ, RZ, R130 ;  /* 0x000000ffff837224 */ /* 0x000fe400078e0082 */
.L_x_33825:
[----:B------:R-:W-:Y:S05]  /*d9a0*/  BSYNC B1 ;  /* 0x0000000000017941 */ /* 0x000fea0003800000 */
.L_x_33823:
        /* <DEDUP_REMOVED lines=11> */
.L_x_33827:
[----:B------:R-:W-:Y:S01]  /*da60*/  IMAD.MOV.U32 R7, RZ, RZ, R6 ;  /* 0x000000ffff077224 */ /* 0x000fe200078e0006 */
[----:B------:R-:W-:Y:S01]  /*da70*/  MOV R66, R65 ;  /* 0x0000004100427202 */ /* 0x000fe20000000f00 */
[----:B------:R-:W-:Y:S02]  /*da80*/  IMAD.MOV.U32 R9, RZ, RZ, R8 ;  /* 0x000000ffff097224 */ /* 0x000fe400078e0008 */
[----:B------:R-:W-:Y:S02]  /*da90*/  IMAD.MOV.U32 R130, RZ, RZ, R129 ;  /* 0x000000ffff827224 */ /* 0x000fe400078e0081 */
.L_x_33828:
[----:B------:R-:W-:Y:S05]  /*daa0*/  BSYNC B1 ;  /* 0x0000000000017941 */ /* 0x000fea0003800000 */
.L_x_33826:
        /* <DEDUP_REMOVED lines=11> */
.L_x_33830:
[----:B------:R-:W-:Y:S01]  /*db60*/  IMAD.MOV.U32 R6, RZ, RZ, R7 ;  /* 0x000000ffff067224 */ /* 0x000fe200078e0007 */
[----:B------:R-:W-:Y:S01]  /*db70*/  MOV R65, R64 ;  /* 0x0000004000417202 */ /* 0x000fe20000000f00 */
[----:B------:R-:W-:Y:S02]  /*db80*/  IMAD.MOV.U32 R8, RZ, RZ, R9 ;  /* 0x000000ffff087224 */ /* 0x000fe400078e0009 */
[----:B------:R-:W-:Y:S02]  /*db90*/  IMAD.MOV.U32 R129, RZ, RZ, R128 ;  /* 0x000000ffff817224 */ /* 0x000fe400078e0080 */
.L_x_33831:
[----:B------:R-:W-:Y:S05]  /*dba0*/  BSYNC B1 ;  /* 0x0000000000017941 */ /* 0x000fea0003800000 */
.L_x_33829:
        /* <DEDUP_REMOVED lines=11> */
.L_x_33833:
[----:B------:R-:W-:Y:S01]  /*dc60*/  IMAD.MOV.U32 R7, RZ, RZ, R6 ;  /* 0x000000ffff077224 */ /* 0x000fe200078e0006 */
[----:B------:R-:W-:Y:S01]  /*dc70*/  MOV R64, R71 ;  /* 0x0000004700407202 */ /* 0x000fe20000000f00 */
[----:B------:R-:W-:Y:S02]  /*dc80*/  IMAD.MOV.U32 R9, RZ, RZ, R8 ;  /* 0x000000ffff097224 */ /* 0x000fe400078e0008 */
[----:B------:R-:W-:Y:S02]  /*dc90*/  IMAD.MOV.U32 R128, RZ, RZ, R135 ;  /* 0x000000ffff807224 */ /* 0x000fe400078e0087 */
.L_x_33834:
[----:B------:R-:W-:Y:S05]  /*dca0*/  BSYNC B1 ;  /* 0x0000000000017941 */ /* 0x000fea0003800000 */
.L_x_33832:
        /* <DEDUP_REMOVED lines=11> */
.L_x_33836:
[----:B------:R-:W-:Y:S01]  /*dd60*/  IMAD.MOV.U32 R6, RZ, RZ, R7 ;  /* 0x000000ffff067224 */ /* 0x000fe200078e0007 */
[----:B------:R-:W-:Y:S01]  /*dd70*/  MOV R71, R70 ;  /* 0x0000004600477202 */ /* 0x000fe20000000f00 */
[----:B------:R-:W-:Y:S02]  /*dd80*/  IMAD.MOV.U32 R8, RZ, RZ, R9 ;  /* 0x000000ffff087224 */ /* 0x000fe400078e0009 */
[----:B------:R-:W-:Y:S02]  /*dd90*/  IMAD.MOV.U32 R135, RZ, RZ, R134 ;  /* 0x000000ffff877224 */ /* 0x000fe400078e0086 */
.L_x_33837:
[----:B------:R-:W-:Y:S05]  /*dda0*/  BSYNC B1 ;  /* 0x0000000000017941 */ /* 0x000fea0003800000 */
.L_x_33835:
        /* <DEDUP_REMOVED lines=11> */
.L_x_33839:
[----:B------:R-:W-:Y:S01]  /*de60*/  IMAD.MOV.U32 R7, RZ, RZ, R6 ;  /* 0x000000ffff077224 */ /* 0x000fe200078e0006 */
[----:B------:R-:W-:Y:S01]  /*de70*/  MOV R70, R69 ;  /* 0x0000004500467202 */ /* 0x000fe20000000f00 */
[----:B------:R-:W-:Y:S02]  /*de80*/  IMAD.MOV.U32 R9, RZ, RZ, R8 ;  /* 0x000000ffff097224 */ /* 0x000fe400078e0008 */
[----:B------:R-:W-:Y:S02]  /*de90*/  IMAD.MOV.U32 R134, RZ, RZ, R133 ;  /* 0x000000ffff867224 */ /* 0x000fe400078e0085 */
.L_x_33840:
[----:B------:R-:W-:Y:S05]  /*dea0*/  BSYNC B1 ;  /* 0x0000000000017941 */ /* 0x000fea0003800000 */
.L_x_33838:
        /* <DEDUP_REMOVED lines=11> */
.L_x_33842:
[----:B------:R-:W-:Y:S01]  /*df60*/  IMAD.MOV.U32 R6, RZ, RZ, R7 ;  /* 0x000000ffff067224 */ /* 0x000fe200078e0007 */
[----:B------:R-:W-:Y:S01]  /*df70*/  MOV R69, R68 ;  /* 0x0000004400457202 */ /* 0x000fe20000000f00 */
[----:B------:R-:W-:Y:S02]  /*df80*/  IMAD.MOV.U32 R8, RZ, RZ, R9 ;  /* 0x000000ffff087224 */ /* 0x000fe400078e0009 */
[----:B------:R-:W-:Y:S02]  /*df90*/  IMAD.MOV.U32 R133, RZ, RZ, R132 ;  /* 0x000000ffff857224 */ /* 0x000fe400078e0084 */
.L_x_33843:
[----:B------:R-:W-:Y:S05]  /*dfa0*/  BSYNC B1 ;  /* 0x0000000000017941 */ /* 0x000fea0003800000 */
.L_x_33841:
        /* <DEDUP_REMOVED lines=11> */
.L_x_33845:
[----:B------:R-:W-:Y:S01]  /*e060*/  IMAD.MOV.U32 R7, RZ, RZ, R6 ;  /* 0x000000ffff077224 */ /* 0x000fe200078e0006 */
[----:B------:R-:W-:Y:S01]  /*e070*/  MOV R68, R75 ;  /* 0x0000004b00447202 */ /* 0x000fe20000000f00 */
[----:B------:R-:W-:Y:S02]  /*e080*/  IMAD.MOV.U32 R9, RZ, RZ, R8 ;  /* 0x000000ffff097224 */ /* 0x000fe400078e0008 */
[----:B------:R-:W-:Y:S02]  /*e090*/  IMAD.MOV.U32 R132, RZ, RZ, R139 ;  /* 0x000000ffff847224 */ /* 0x000fe400078e008b */
.L_x_33846:
[----:B------:R-:W-:Y:S05]  /*e0a0*/  BSYNC B1 ;  /* 0x0000000000017941 */ /* 0x000fea0003800000 */
.L_x_33844:
        /* <DEDUP_REMOVED lines=11> */
.L_x_33848:
[----:B------:R-:W-:Y:S01]  /*e160*/  IMAD.MOV.U32 R6, RZ, RZ, R7 ;  /* 0x000000ffff067224 */ /* 0x000fe200078e0007 */
[----:B------:R-:W-:Y:S01]  /*e170*/  MOV R75, R74 ;  /* 0x0000004a004b7202 */ /* 0x000fe20000000f00 */
[----:B------:R-:W-:Y:S02]  /*e180*/  IMAD.MOV.U32 R8, RZ, RZ, R9 ;  /* 0x000000ffff087224 */ /* 0x000fe400078e0009 */
[----:B------:R-:W-:Y:S02]  /*e190*/  IMAD.MOV.U32 R139, RZ, RZ, R138 ;  /* 0x000000ffff8b7224 */ /* 0x000fe400078e008a */
.L_x_33849:
[----:B------:R-:W-:Y:S05]  /*e1a0*/  BSYNC B1 ;  /* 0x0000000000017941 */ /* 0x000fea0003800000 */
.L_x_33847:
        /* <DEDUP_REMOVED lines=11> */
.L_x_33851:
[----:B------:R-:W-:Y:S01]  /*e260*/  IMAD.MOV.U32 R7, RZ, RZ, R6 ;  /* 0x000000ffff077224 */ /* 0x000fe200078e0006 */
[----:B------:R-:W-:Y:S01]  /*e270*/  MOV R74, R73 ;  /* 0x00000049004a7202 */ /* 0x000fe20000000f00 */
[----:B------:R-:W-:Y:S02]  /*e280*/  IMAD.MOV.U32 R9, RZ, RZ, R8 ;  /* 0x000000ffff097224 */ /* 0x000fe400078e0008 */
[----:B------:R-:W-:Y:S02]  /*e290*/  IMAD.MOV.U32 R138, RZ, RZ, R137 ;  /* 0x000000ffff8a7224 */ /* 0x000fe400078e0089 */
.L_x_33852:
[----:B------:R-:W-:Y:S05]  /*e2a0*/  BSYNC B1 ;  /* 0x0000000000017941 */ /* 0x000fea0003800000 */
.L_x_33850:
        /* <DEDUP_REMOVED lines=11> */
.L_x_33854:
[----:B------:R-:W-:Y:S01]  /*e360*/  IMAD.MOV.U32 R6, RZ, RZ, R7 ;  /* 0x000000ffff067224 */ /* 0x000fe200078e0007 */
[----:B------:R-:W-:Y:S01]  /*e370*/  MOV R73, R72 ;  /* 0x0000004800497202 */ /* 0x000fe20000000f00 */
[----:B------:R-:W-:Y:S02]  /*e380*/  IMAD.MOV.U32 R8, RZ, RZ, R9 ;  /* 0x000000ffff087224 */ /* 0x000fe400078e0009 */
[----:B------:R-:W-:Y:S02]  /*e390*/  IMAD.MOV.U32 R137, RZ, RZ, R136 ;  /* 0x000000ffff897224 */ /* 0x000fe400078e0088 */
.L_x_33855:
[----:B------:R-:W-:Y:S05]  /*e3a0*/  BSYNC B1 ;  /* 0x0000000000017941 */ /* 0x000fea0003800000 */
.L_x_33853:
        /* <DEDUP_REMOVED lines=11> */
.L_x_33857:
[----:B------:R-:W-:Y:S01]  /*e460*/  IMAD.MOV.U32 R7, RZ, RZ, R6 ;  /* 0x000000ffff077224 */ /* 0x000fe200078e0006 */
[----:B------:R-:W-:Y:S01]  /*e470*/  MOV R72, R79 ;  /* 0x0000004f00487202 */ /* 0x000fe20000000f00 */
[----:B------:R-:W-:Y:S02]  /*e480*/  IMAD.MOV.U32 R9, RZ, RZ, R8 ;  /* 0x000000ffff097224 */ /* 0x000fe400078e0008 */
[----:B------:R-:W-:Y:S02]  /*e490*/  IMAD.MOV.U32 R136, RZ, RZ, R143 ;  /* 0x000000ffff887224 */ /* 0x000fe400078e008f */
.L_x_33858:
[----:B------:R-:W-:Y:S05]  /*e4a0*/  BSYNC B1 ;  /* 0x0000000000017941 */ /* 0x000fea0003800000 */
.L_x_33856:
        /* <DEDUP_REMOVED lines=11> */
.L_x_33860:
[----:B------:R-:W-:Y:S01]  /*e560*/  IMAD.MOV.U32 R6, RZ, RZ, R7 ;  /* 0x000000ffff067224 */ /* 0x000fe200078e0007 */
[----:B------:R-:W-:Y:S01]  /*e570*/  MOV R79, R78 ;  /* 0x0000004e004f7202 */ /* 0x000fe20000000f00 */
[----:B------:R-:W-:Y:S02]  /*e580*/  IMAD.MOV.U32 R8, RZ, RZ, R9 ;  /* 0x000000ffff087224 */ /* 0x000fe400078e0009 */
[----:B------:R-:W-:Y:S02]  /*e590*/  IMAD.MOV.U32 R143, RZ, RZ, R142 ;  /* 0x000000ffff8f7224 */ /* 0x000fe400078e008e */
.L_x_33861:
[----:B------:R-:W-:Y:S05]  /*e5a0*/  BSYNC B1 ;  /* 0x0000000000017941 */ /* 0x000fea0003800000 */
.L_x_33859:
        /* <DEDUP_REMOVED lines=11> */
.L_x_33863:
[----:B------:R-:W-:Y:S01]  /*e660*/  IMAD.MOV.U32 R7, RZ, RZ, R6 ;  /* 0x000000ffff077224 */ /* 0x000fe200078e0006 */
[----:B------:R-:W-:Y:S01]  /*e670*/  MOV R78, R77 ;  /* 0x0000004d004e7202 */ /* 0x000fe20000000f00 */
[----:B------:R-:W-:Y:S02]  /*e680*/  IMAD.MOV.U32 R9, RZ, RZ, R8 ;  /* 0x000000ffff097224 */ /* 0x000fe400078e0008 */
[----:B------:R-:W-:Y:S02]  /*e690*/  IMAD.MOV.U32 R142, RZ, RZ, R141 ;  /* 0x000000ffff8e7224 */ /* 0x000fe400078e008d */
.L_x_33864:
[----:B------:R-:W-:Y:S05]  /*e6a0*/  BSYNC B1 ;  /* 0x0000000000017941 */ /* 0x000fea0003800000 */
.L_x_33862:
        /* <DEDUP_REMOVED lines=11> */
.L_x_33866:
[----:B------:R-:W-:Y:S01]  /*e760*/  IMAD.MOV.U32 R6, RZ, RZ, R7 ;  /* 0x000000ffff067224 */ /* 0x000fe200078e0007 */
[----:B------:R-:W-:Y:S01]  /*e770*/  MOV R77, R76 ;  /* 0x0000004c004d7202 */ /* 0x000fe20000000f00 */
[----:B------:R-:W-:Y:S02]  /*e780*/  IMAD.MOV.U32 R8, RZ, RZ, R9 ;  /* 0x000000ffff087224 */ /* 0x000fe400078e0009 */
[----:B------:R-:W-:Y:S02]  /*e790*/  IMAD.MOV.U32 R141, RZ, RZ, R140 ;  /* 0x000000ffff8d7224 */ /* 0x000fe400078e008c */
.L_x_33867:
[----:B------:R-:W-:Y:S05]  /*e7a0*/  BSYNC B1 ;  /* 0x0000000000017941 */ /* 0x000fea0003800000 */
.L_x_33865:
        /* <DEDUP_REMOVED lines=11> */
.L_x_33869:
[----:B------:R-:W-:Y:S01]  /*e860*/  IMAD.MOV.U32 R7, RZ, RZ, R6 ;  /* 0x000000ffff077224 */ /* 0x000fe200078e0006 */
[----:B------:R-:W-:Y:S01]  /*e870*/  MOV R140, R159 ;  /* 0x0000009f008c7202 */ /* 0x000fe20000000f00 */
[----:B------:R-:W-:Y:S02]  /*e880*/  IMAD.MOV.U32 R9, RZ, RZ, R8 ;  /* 0x000000ffff097224 */ /* 0x000fe400078e0008 */
[----:B------:R-:W-:Y:S02]  /*e890*/  IMAD.MOV.U32 R76, RZ, RZ, R83 ;  /* 0x000000ffff4c7224 */ /* 0x000fe400078e0053 */
.L_x_33870:
[----:B------:R-:W-:Y:S05]  /*e8a0*/  BSYNC B1 ;  /* 0x0000000000017941 */ /* 0x000fea0003800000 */
.L_x_33868:
        /* <DEDUP_REMOVED lines=11> */
.L_x_33872:
[----:B------:R-:W-:Y:S01]  /*e960*/  IMAD.MOV.U32 R11, RZ, RZ, R7 ;  /* 0x000000ffff0b7224 */ /* 0x000fe200078e0007 */
[----:B------:R-:W-:Y:S01]  /*e970*/  MOV R83, R82 ;  /* 0x0000005200537202 */ /* 0x000fe20000000f00 */
[----:B------:R-:W-:Y:S02]  /*e980*/  IMAD.MOV.U32 R6, RZ, RZ, R9 ;  /* 0x000000ffff067224 */ /* 0x000fe400078e0009 */
[----:B------:R-:W-:Y:S02]  /*e990*/  IMAD.MOV.U32 R159, RZ, RZ, R158 ;  /* 0x000000ffff9f7224 */ /* 0x000fe400078e009e */
.L_x_33873:
[----:B------:R-:W-:Y:S05]  /*e9a0*/  BSYNC B1 ;  /* 0x0000000000017941 */ /* 0x000fea0003800000 */
.L_x_33871:
        /* <DEDUP_REMOVED lines=11> */
.L_x_33875:
[----:B------:R-:W-:Y:S01]  /*ea60*/  IMAD.MOV.U32 R158, RZ, RZ, R2 ;  /* 0x000000ffff9e7224 */ /* 0x000fe200078e0002 */
[----:B------:R-:W-:Y:S01]  /*ea70*/  MOV R82, R81 ;  /* 0x0000005100527202 */ /* 0x000fe20000000f00 */
[--C-:B------:R-:W-:Y:S02]  /*ea80*/  IMAD.MOV.U32 R7, RZ, RZ, R11.reuse ;  /* 0x000000ffff077224 */ /* 0x100fe400078e000b */
[--C-:B------:R-:W-:Y:S02]  /*ea90*/  IMAD.MOV.U32 R8, RZ, RZ, R6.reuse ;  /* 0x000000ffff087224 */ /* 0x100fe400078e0006 */
[----:B------:R-:W-:Y:S02]  /*eaa0*/  IMAD.MOV.U32 R2, RZ, RZ, R11 ;  /* 0x000000ffff027224 */ /* 0x000fe400078e000b */
[----:B------:R-:W-:Y:S02]  /*eab0*/  IMAD.MOV.U32 R81, RZ, RZ, R6 ;  /* 0x000000ffff517224 */ /* 0x000fe400078e0006 */
.L_x_33876:
[----:B------:R-:W-:Y:S05]  /*eac0*/  BSYNC B1 ;  /* 0x0000000000017941 */ /* 0x000fea0003800000 */
.L_x_33874:
[----:B------:R-:W-:Y:S01]  /*ead0*/  IADD3 R3, R3, 0x4, RZ ;  /* 0x0000000403037810 */ /* 0x000fe20007ffe0ff */
[----:B------:R-:W-:Y:S01]  /*eae0*/  @!P1 CALL.REL.NOINC `(.L_x_33877) ;  /* 0x0000001000009944 */ /* 0x000fe20003c00000 */
[----:B------:R-:W-:Y:S05]  /*eaf0*/  BRA `(.L_x_33878) ;  /* 0xffffc02000007947 */ /* 0x000fea000383ffff */
.L_x_33877:
[----:B------:R-:W-:Y:S01]  /*eb00*/  IMAD.MOV.U32 R2, RZ, RZ, R7 ;  /* 0x000000ffff027224 */ /* 0x000fe200078e0007 */
[----:B------:R-:W-:-:S02]  /*eb10*/  MOV R81, R8 ;  /* 0x0000000800517202 */ /* 0x000fc40000000f00 */
.L_x_33687:
[----:B------:R-:W-:Y:S05]  /*eb20*/  BSYNC B0 ;  /* 0x0000000000007941 */ /* 0x000fea0003800000 */
.L_x_33686:
        /* <DEDUP_REMOVED lines=195> */
[----:B------:R-:W-:Y:S02]  /*f760*/  IMAD.MOV.U32 R3, RZ, RZ, R1 ;  /* 0x000000ffff037224 */ /* 0x000fe400078e0001 */
[----:B------:R-:W-:-:S03]  /*f770*/  IMAD.MOV.U32 R4, RZ, RZ, RZ ;  /* 0x000000ffff047224 */ /* 0x000fc600078e00ff */
.L_x_34071:
        /* <DEDUP_REMOVED lines=10> */
[----:B------:R-:W-:Y:S01]  /*f820*/  @!P2 IMAD.MOV.U32 R5, RZ, RZ, R6 ;  /* 0x000000ffff05a224 */ /* 0x000fe200078e0006 */
[----:B------:R-:W-:-:S04]  /*f830*/  @!P2 MOV R80, R7 ;  /* 0x000000070050a202 */ /* 0x000fc80000000f00 */
[----:B------:R-:W-:-:S04]  /*f840*/  FSETP.GT.FTZ.AND P0, PT, R5, R23, PT ;  /* 0x000000170500720b */ /* 0x000fc80003f14000 */
[----:B------:R-:W-:-:S13]  /*f850*/  ISETP.EQ.OR P0, PT, R87, -0x1, P0 ;  /* 0xffffffff5700780c */ /* 0x000fda0000702670 */
[----:B------:R-:W-:Y:S05]  /*f860*/  @P0 BRA `(.L_x_33882) ;  /* 0x0000005000000947 */ /* 0x000fea0003800000 */
[----:B------:R-:W-:Y:S01]  /*f870*/  FSETP.NEU.FTZ.AND P0, PT, R5, R23, PT ;  /* 0x000000170500720b */ /* 0x000fe20003f1d000 */
[----:B------:R-:W-:Y:S02]  /*f880*/  IMAD.MOV.U32 R7, RZ, RZ, R87 ;  /* 0x000000ffff077224 */ /* 0x000fe400078e0057 */
[----:B------:R-:W-:Y:S01]  /*f890*/  IMAD.MOV.U32 R9, RZ, RZ, R23 ;  /* 0x000000ffff097224 */ /* 0x000fe200078e0017 */
[----:B------:R-:W-:-:S13]  /*f8a0*/  ISETP.GE.OR P0, PT, R80, R87, P0 ;  /* 0x000000575000720c */ /* 0x000fda0000706670 */
[----:B------:R-:W-:Y:S05]  /*f8b0*/  @P0 BRA `(.L_x_33883) ;  /* 0x0000004000000947 */ /* 0x000fea0003800000 */
.L_x_33882:
[----:B------:R-:W-:Y:S01]  /*f8c0*/  IMAD.MOV.U32 R9, RZ, RZ, R5 ;  /* 0x000000ffff097224 */ /* 0x000fe200078e0005 */
[----:B------:R-:W-:Y:S01]  /*f8d0*/  MOV R7, R80 ;  /* 0x0000005000077202 */ /* 0x000fe20000000f00 */
[----:B------:R-:W-:Y:S02]  /*f8e0*/  IMAD.MOV.U32 R5, RZ, RZ, R23 ;  /* 0x000000ffff057224 */ /* 0x000fe400078e0017 */
[----:B------:R-:W-:Y:S02]  /*f8f0*/  IMAD.MOV.U32 R80, RZ, RZ, R87 ;  /* 0x000000ffff507224 */ /* 0x000fe400078e0057 */
.L_x_33883:
[----:B------:R-:W-:Y:S05]  /*f900*/  BSYNC B1 ;  /* 0x0000000000017941 */ /* 0x000fea0003800000 */
.L_x_33881:
        /* <DEDUP_REMOVED lines=11> */
.L_x_33885:
[----:B------:R-:W-:Y:S01]  /*f9c0*/  IMAD.MOV.U32 R6, RZ, RZ, R7 ;  /* 0x000000ffff067224 */ /* 0x000fe200078e0007 */
[----:B------:R-:W-:Y:S01]  /*f9d0*/  MOV R8, R9 ;  /* 0x0000000900087202 */ /* 0x000fe20000000f00 */
[----:B------:R-:W-:Y:S02]  /*f9e0*/  IMAD.MOV.U32 R87, RZ, RZ, R86 ;  /* 0x000000ffff577224 */ /* 0x000fe400078e0056 */
[----:B------:R-:W-:Y:S02]  /*f9f0*/  IMAD.MOV.U32 R23, RZ, RZ, R22 ;  /* 0x000000ffff177224 */ /* 0x000fe400078e0016 */
.L_x_33886:
[----:B------:R-:W-:Y:S05]  /*fa00*/  BSYNC B1 ;  /* 0x0000000000017941 */ /* 0x000fea0003800000 */
.L_x_33884:
        /* <DEDUP_REMOVED lines=11> */
.L_x_33888:
[----:B------:R-:W-:Y:S01]  /*fac0*/  IMAD.MOV.U32 R7, RZ, RZ, R6 ;  /* 0x000000ffff077224 */ /* 0x000fe200078e0006 */
[----:B------:R-:W-:Y:S01]  /*fad0*/  MOV R9, R8 ;  /* 0x0000000800097202 */ /* 0x000fe20000000f00 */
[----:B------:R-:W-:Y:S02]  /*fae0*/  IMAD.MOV.U32 R86, RZ, RZ, R85 ;  /* 0x000000ffff567224 */ /* 0x000fe400078e0055 */
[----:B------:R-:W-:Y:S02]  /*faf0*/  IMAD.MOV.U32 R22, RZ, RZ, R21 ;  /* 0x000000ffff167224 */ /* 0x000fe400078e0015 */
.L_x_33889:
[----:B------:R-:W-:Y:S05]  /*fb00*/  BSYNC B1 ;  /* 0x0000000000017941 */ /* 0x000fea0003800000 */
.L_x_33887:
        /* <DEDUP_REMOVED lines=11> */
.L_x_33891:
[----:B------:R-:W-:Y:S01]  /*fbc0*/  IMAD.MOV.U32 R6, RZ, RZ, R7 ;  /* 0x000000ffff067224 */ /* 0x000fe200078e0007 */
[----:B------:R-:W-:Y:S01]  /*fbd0*/  MOV R8, R9 ;  /* 0x0000000900087202 */ /* 0x000fe20000000f00 */
[----:B------:R-:W-:Y:S02]  /*fbe0*/  IMAD.MOV.U32 R85, RZ, RZ, R84 ;  /* 0x000000ffff557224 */ /* 0x000fe400078e0054 */
[----:B------:R-:W-:Y:S02]  /*fbf0*/  IMAD.MOV.U32 R21, RZ, RZ, R20 ;  /* 0x000000ffff157224 */ /* 0x000fe400078e0014 */
.L_x_33892:
[----:B------:R-:W-:Y:S05]  /*fc00*/  BSYNC B1 ;  /* 0x0000000000017941 */ /* 0x000fea0003800000 */
.L_x_33890:
        /* <DEDUP_REMOVED lines=11> */
.L_x_33894:
[----:B------:R-:W-:Y:S01]  /*fcc0*/  IMAD.MOV.U32 R7, RZ, RZ, R6 ;  /* 0x000000ffff077224 */ /* 0x000fe200078e0006 */
[----:B------:R-:W-:Y:S01]  /*fcd0*/  MOV R9, R8 ;  /* 0x0000000800097202 */ /* 0x000fe20000000f00 */
[----:B------:R-:W-:Y:S02]  /*fce0*/  IMAD.MOV.U32 R84, RZ, RZ, R91 ;  /* 0x000000ffff547224 */ /* 0x000fe400078e005b */
[----:B------:R-:W-:Y:S02]  /*fcf0*/  IMAD.MOV.U32 R20, RZ, RZ, R27 ;  /* 0x000000ffff147224 */ /* 0x000fe400078e001b */
.L_x_33895:
[----:B------:R-:W-:Y:S05]  /*fd00*/  BSYNC B1 ;  /* 0x0000000000017941 */ /* 0x000fea0003800000 */
.L_x_33893:
        /* <DEDUP_REMOVED lines=11> */
.L_x_33897:
[----:B------:R-:W-:Y:S01]  /*fdc0*/  IMAD.MOV.U32 R6, RZ, RZ, R7 ;  /* 0x000000ffff067224 */ /* 0x000fe200078e0007 */
[----:B------:R-:W-:Y:S01]  /*fdd0*/  MOV R8, R9 ;  /* 0x0000000900087202 */ /* 0x000fe20000000f00 */
[----:B------:R-:W-:Y:S02]  /*fde0*/  IMAD.MOV.U32 R91, RZ, RZ, R90 ;  /* 0x000000ffff5b7224 */ /* 0x000fe400078e005a */
[----:B------:R-:W-:Y:S02]  /*fdf0*/  IMAD.MOV.U32 R27, RZ, RZ, R26 ;  /* 0x000000ffff1b7224 */ /* 0x000fe400078e001a */
.L_x_33898:
[----:B------:R-:W-:Y:S05]  /*fe00*/  BSYNC B1 ;  /* 0x0000000000017941 */ /* 0x000fea0003800000 */
.L_x_33896:
        /* <DEDUP_REMOVED lines=11> */
.L_x_33900:
[----:B------:R-:W-:Y:S01]  /*fec0*/  IMAD.MOV.U32 R7, RZ, RZ, R6 ;  /* 0x000000ffff077224 */ /* 0x000fe200078e0006 */
[----:B------:R-:W-:Y:S01]  /*fed0*/  MOV R9, R8 ;  /* 0x0000000800097202 */ /* 0x000fe20000000f00 */
[----:B------:R-:W-:Y:S02]  /*fee0*/  IMAD.MOV.U32 R90, RZ, RZ, R89 ;  /* 0x000000ffff5a7224 */ /* 0x000fe400078e0059 */
[----:B------:R-:W-:Y:S02]  /*fef0*/  IMAD.MOV.U32 R26, RZ, RZ, R25 ;  /* 0x000000ffff1a7224 */ /* 0x000fe400078e0019 */
.L_x_33901:
[----:B------:R-:W-:Y:S05]  /*ff00*/  BSYNC B1 ;  /* 0x0000000000017941 */ /* 0x000fea0003800000 */
.L_x_33899:
        /* <DEDUP_REMOVED lines=11> */
.L_x_33903:
[----:B------:R-:W-:Y:S01]  /*ffc0*/  IMAD.MOV.U32 R6, RZ, RZ, R7 ;  /* 0x000000ffff067224 */ /* 0x000fe200078e0007 */
[----:B------:R-:W-:Y:S01]  /*ffd0*/  MOV R8, R9 ;  /* 0x0000000900087202 */ /* 0x000fe20000000f00 */
[----:B------:R-:W-:Y:S02]  /*ffe0*/  IMAD.MOV.U32 R89, RZ, RZ, R88 ;  /* 0x000000ffff597224 */ /* 0x000fe400078e0058 */
[----:B------:R-:W-:Y:S02]  /*fff0*/  IMAD.MOV.U32 R25, RZ, RZ, R24 ;  /* 0x000000ffff197224 */ /* 0x000fe400078e0018 */
.L_x_33904:
[----:B------:R-:W-:Y:S05]  /*10000*/  BSYNC B1 ;  /* 0x0000000000017941 */ /* 0x000fea0003800000 */
.L_x_33902:
        /* <DEDUP_REMOVED lines=11> */
.L_x_33906:
[----:B------:R-:W-:Y:S01]  /*100c0*/  IMAD.MOV.U32 R7, RZ, RZ, R6 ;  /* 0x000000ffff077224 */ /* 0x000fe200078e0006 */
[----:B------:R-:W-:Y:S01]  /*100d0*/  MOV R9, R8 ;  /* 0x0000000800097202 */ /* 0x000fe20000000f00 */
[----:B------:R-:W-:Y:S02]  /*100e0*/  IMAD.MOV.U32 R88, RZ, RZ, R95 ;  /* 0x000000ffff587224 */ /* 0x000fe400078e005f */
[----:B------:R-:W-:Y:S02]  /*100f0*/  IMAD.MOV.U32 R24, RZ, RZ, R31 ;  /* 0x000000ffff187224 */ /* 0x000fe400078e001f */
.L_x_33907:
[----:B------:R-:W-:Y:S05]  /*10100*/  BSYNC B1 ;  /* 0x0000000000017941 */ /* 0x000fea0003800000 */
.L_x_33905:
        /* <DEDUP_REMOVED lines=11> */
.L_x_33909:
[----:B------:R-:W-:Y:S01]  /*101c0*/  IMAD.MOV.U32 R6, RZ, RZ, R7 ;  /* 0x000000ffff067224 */ /* 0x000fe200078e0007 */
[----:B------:R-:W-:Y:S01]  /*101d0*/  MOV R8, R9 ;  /* 0x0000000900087202 */ /* 0x000fe20000000f00 */
[----:B------:R-:W-:Y:S02]  /*101e0*/  IMAD.MOV.U32 R95, RZ, RZ, R94 ;  /* 0x000000ffff5f7224 */ /* 0x000fe400078e005e */
[----:B------:R-:W-:Y:S02]  /*101f0*/  IMAD.MOV.U32 R31, RZ, RZ, R30 ;  /* 0x000000ffff1f7224 */ /* 0x000fe400078e001e */
.L_x_33910:
[----:B------:R-:W-:Y:S05]  /*10200*/  BSYNC B1 ;  /* 0x0000000000017941 */ /* 0x000fea0003800000 */
.L_x_33908:
        /* <DEDUP_REMOVED lines=11> */
.L_x_33912:
[----:B------:R-:W-:Y:S01]  /*102c0*/  IMAD.MOV.U32 R7, RZ, RZ, R6 ;  /* 0x000000ffff077224 */ /* 0x000fe200078e0006 */
[----:B------:R-:W-:Y:S01]  /*102d0*/  MOV R9, R8 ;  /* 0x0000000800097202 */ /* 0x000fe20000000f00 */
[----:B------:R-:W-:Y:S02]  /*102e0*/  IMAD.MOV.U32 R94, RZ, RZ, R93 ;  /* 0x000000ffff5e7224 */ /* 0x000fe400078e005d */
[----:B------:R-:W-:Y:S02]  /*102f0*/  IMAD.MOV.U32 R30, RZ, RZ, R29 ;  /* 0x000000ffff1e7224 */ /* 0x000fe400078e001d */
.L_x_33913:
[----:B------:R-:W-:Y:S05]  /*10300*/  BSYNC B1 ;  /* 0x0000000000017941 */ /* 0x000fea0003800000 */
.L_x_33911:
        /* <DEDUP_REMOVED lines=11> */
.L_x_33915:
[----:B------:R-:W-:Y:S01]  /*103c0*/  IMAD.MOV.U32 R6, RZ, RZ, R7 ;  /* 0x000000ffff067224 */ /* 0x000fe200078e0007 */
[----:B------:R-:W-:Y:S01]  /*103d0*/  MOV R8, R9 ;  /* 0x0000000900087202 */ /* 0x000fe20000000f00 */
[----:B------:R-:W-:Y:S02]  /*103e0*/  IMAD.MOV.U32 R93, RZ, RZ, R92 ;  /* 0x000000ffff5d7224 */ /* 0x000fe400078e005c */
[----:B------:R-:W-:Y:S02]  /*103f0*/  IMAD.MOV.U32 R29, RZ, RZ, R28 ;  /* 0x000000ffff1d7224 */ /* 0x000fe400078e001c */
.L_x_33916:
[----:B------:R-:W-:Y:S05]  /*10400*/  BSYNC B1 ;  /* 0x0000000000017941 */ /* 0x000fea0003800000 */
.L_x_33914:
        /* <DEDUP_REMOVED lines=11> */
.L_x_33918:
[----:B------:R-:W-:Y:S01]  /*104c0*/  IMAD.MOV.U32 R7, RZ, RZ, R6 ;  /* 0x000000ffff077224 */ /* 0x000fe200078e0006 */
[----:B------:R-:W-:Y:S01]  /*104d0*/  MOV R9, R8 ;  /* 0x0000000800097202 */ /* 0x000fe20000000f00 */
[----:B------:R-:W-:Y:S02]  /*104e0*/  IMAD.MOV.U32 R92, RZ, RZ, R99 ;  /* 0x000000ffff5c7224 */ /* 0x000fe400078e0063 */
[----:B------:R-:W-:Y:S02]  /*104f0*/  IMAD.MOV.U32 R28, RZ, RZ, R35 ;  /* 0x000000ffff1c7224 */ /* 0x000fe400078e0023 */
.L_x_33919:
[----:B------:R-:W-:Y:S05]  /*10500*/  BSYNC B1 ;  /* 0x0000000000017941 */ /* 0x000fea0003800000 */
.L_x_33917:
        /* <DEDUP_REMOVED lines=11> */
.L_x_33921:
[----:B------:R-:W-:Y:S01]  /*105c0*/  IMAD.MOV.U32 R6, RZ, RZ, R7 ;  /* 0x000000ffff067224 */ /* 0x000fe200078e0007 */
[----:B------:R-:W-:Y:S01]  /*105d0*/  MOV R8, R9 ;  /* 0x0000000900087202 */ /* 0x000fe20000000f00 */
[----:B------:R-:W-:Y:S02]  /*105e0*/  IMAD.MOV.U32 R99, RZ, RZ, R98 ;  /* 0x000000ffff637224 */ /* 0x000fe400078e0062 */
[----:B------:R-:W-:Y:S02]  /*105f0*/  IMAD.MOV.U32 R35, RZ, RZ, R34 ;  /* 0x000000ffff237224 */ /* 0x000fe400078e0022 */
.L_x_33922:
[----:B------:R-:W-:Y:S05]  /*10600*/  BSYNC B1 ;  /* 0x0000000000017941 */ /* 0x000fea0003800000 */
.L_x_33920:
        /* <DEDUP_REMOVED lines=11> */
.L_x_33924:
[----:B------:R-:W-:Y:S01]  /*106c0*/  IMAD.MOV.U32 R7, RZ, RZ, R6 ;  /* 0x000000ffff077224 */ /* 0x000fe200078e0006 */
[----:B------:R-:W-:Y:S01]  /*106d0*/  MOV R9, R8 ;  /* 0x0000000800097202 */ /* 0x000fe20000000f00 */
[----:B------:R-:W-:Y:S02]  /*106e0*/  IMAD.MOV.U32 R98, RZ, RZ, R97 ;  /* 0x000000ffff627224 */ /* 0x000fe400078e0061 */
[----:B------:R-:W-:Y:S02]  /*106f0*/  IMAD.MOV.U32 R34, RZ, RZ, R33 ;  /* 0x000000ffff227224 */ /* 0x000fe400078e0021 */
.L_x_33925:
[----:B------:R-:W-:Y:S05]  /*10700*/  BSYNC B1 ;  /* 0x0000000000017941 */ /* 0x000fea0003800000 */
.L_x_33923:
        /* <DEDUP_REMOVED lines=11> */
.L_x_33927:
[----:B------:R-:W-:Y:S01]  /*107c0*/  IMAD.MOV.U32 R6, RZ, RZ, R7 ;  /* 0x000000ffff067224 */ /* 0x000fe200078e0007 */
[----:B------:R-:W-:Y:S01]  /*107d0*/  MOV R8, R9 ;  /* 0x0000000900087202 */ /* 0x000fe20000000f00 */
[----:B------:R-:W-:Y:S02]  /*107e0*/  IMAD.MOV.U32 R97, RZ, RZ, R96 ;  /* 0x000000ffff617224 */ /* 0x000fe400078e0060 */
[----:B------:R-:W-:Y:S02]  /*107f0*/  IMAD.MOV.U32 R33, RZ, RZ, R32 ;  /* 0x000000ffff217224 */ /* 0x000fe400078e0020 */
.L_x_33928:
[----:B------:R-:W-:Y:S05]  /*10800*/  BSYNC B1 ;  /* 0x0000000000017941 */ /* 0x000fea0003800000 */
.L_x_33926:
        /* <DEDUP_REMOVED lines=11> */
.L_x_33930:
[----:B------:R-:W-:Y:S01]  /*108c0*/  IMAD.MOV.U32 R7, RZ, RZ, R6 ;  /* 0x000000ffff077224 */ /* 0x000fe200078e0006 */
[----:B------:R-:W-:Y:S01]  /*108d0*/  MOV R9, R8 ;  /* 0x0000000800097202 */ /* 0x000fe20000000f00 */
[----:B------:R-:W-:Y:S02]  /*108e0*/  IMAD.MOV.U32 R96, RZ, RZ, R103 ;  /* 0x000000ffff607224 */ /* 0x000fe400078e0067 */
[----:B------:R-:W-:Y:S02]  /*108f0*/  IMAD.MOV.U32 R32, RZ, RZ, R39 ;  /* 0x000000ffff207224 */ /* 0x000fe400078e0027 */
.L_x_33931:
[----:B------:R-:W-:Y:S05]  /*10900*/  BSYNC B1 ;  /* 0x0000000000017941 */ /* 0x000fea0003800000 */
.L_x_33929:
        /* <DEDUP_REMOVED lines=11> */
.L_x_33933:
[----:B------:R-:W-:Y:S01]  /*109c0*/  IMAD.MOV.U32 R6, RZ, RZ, R7 ;  /* 0x000000ffff067224 */ /* 0x000fe200078e0007 */
[----:B------:R-:W-:Y:S01]  /*109d0*/  MOV R8, R9 ;  /* 0x0000000900087202 */ /* 0x000fe20000000f00 */
[----:B------:R-:W-:Y:S02]  /*109e0*/  IMAD.MOV.U32 R103, RZ, RZ, R102 ;  /* 0x000000ffff677224 */ /* 0x000fe400078e0066 */
[----:B------:R-:W-:Y:S02]  /*109f0*/  IMAD.MOV.U32 R39, RZ, RZ, R38 ;  /* 0x000000ffff277224 */ /* 0x000fe400078e0026 */
.L_x_33934:
[----:B------:R-:W-:Y:S05]  /*10a00*/  BSYNC B1 ;  /* 0x0000000000017941 */ /* 0x000fea0003800000 */
.L_x_33932:
        /* <DEDUP_REMOVED lines=11> */
.L_x_33936:
[----:B------:R-:W-:Y:S01]  /*10ac0*/  IMAD.MOV.U32 R7, RZ, RZ, R6 ;  /* 0x000000ffff077224 */ /* 0x000fe200078e0006 */
[----:B------:R-:W-:Y:S01]  /*10ad0*/  MOV R9, R8 ;  /* 0x0000000800097202 */ /* 0x000fe20000000f00 */
[----:B------:R-:W-:Y:S02]  /*10ae0*/  IMAD.MOV.U32 R102, RZ, RZ, R101 ;  /* 0x000000ffff667224 */ /* 0x000fe400078e0065 */
[----:B------:R-:W-:Y:S02]  /*10af0*/  IMAD.MOV.U32 R38, RZ, RZ, R37 ;  /* 0x000000ffff267224 */ /* 0x000fe400078e0025 */
.L_x_33937:
[----:B------:R-:W-:Y:S05]  /*10b00*/  BSYNC B1 ;  /* 0x0000000000017941 */ /* 0x000fea0003800000 */
.L_x_33935:
        /* <DEDUP_REMOVED lines=11> */
.L_x_33939:
[----:B------:R-:W-:Y:S01]  /*10bc0*/  IMAD.MOV.U32 R6, RZ, RZ, R7 ;  /* 0x000000ffff067224 */ /* 0x000fe200078e0007 */
[----:B------:R-:W-:Y:S01]  /*10bd0*/  MOV R8, R9 ;  /* 0x0000000900087202 */ /* 0x000fe20000000f00 */
[----:B------:R-:W-:Y:S02]  /*10be0*/  IMAD.MOV.U32 R101, RZ, RZ, R100 ;  /* 0x000000ffff657224 */ /* 0x000fe400078e0064 */
[----:B------:R-:W-:Y:S02]  /*10bf0*/  IMAD.MOV.U32 R37, RZ, RZ, R36 ;  /* 0x000000ffff257224 */ /* 0x000fe400078e0024 */
.L_x_33940:
[----:B------:R-:W-:Y:S05]  /*10c00*/  BSYNC B1 ;  /* 0x0000000000017941 */ /* 0x000fea0003800000 */
.L_x_33938:
        /* <DEDUP_REMOVED lines=11> */
.L_x_33942:
[----:B------:R-:W-:Y:S01]  /*10cc0*/  IMAD.MOV.U32 R7, RZ, RZ, R6 ;  /* 0x000000ffff077224 */ /* 0x000fe200078e0006 */
[----:B------:R-:W-:Y:S01]  /*10cd0*/  MOV R9, R8 ;  /* 0x0000000800097202 */ /* 0x000fe20000000f00 */
[----:B------:R-:W-:Y:S02]  /*10ce0*/  IMAD.MOV.U32 R100, RZ, RZ, R107 ;  /* 0x000000ffff647224 */ /* 0x000fe400078e006b */
[----:B------:R-:W-:Y:S02]  /*10cf0*/  IMAD.MOV.U32 R36, RZ, RZ, R43 ;  /* 0x000000ffff247224 */ /* 0x000fe400078e002b */
.L_x_33943:
[----:B------:R-:W-:Y:S05]  /*10d00*/  BSYNC B1 ;  /* 0x0000000000017941 */ /* 0x000fea0003800000 */
.L_x_33941:
        /* <DEDUP_REMOVED lines=11> */
.L_x_33945:
[----:B------:R-:W-:Y:S01]  /*10dc0*/  IMAD.MOV.U32 R6, RZ, RZ, R7 ;  /* 0x000000ffff067224 */ /* 0x000fe200078e0007 */
[----:B------:R-:W-:Y:S01]  /*10dd0*/  MOV R8, R9 ;  /* 0x0000000900087202 */ /* 0x000fe20000000f00 */
[----:B------:R-:W-:Y:S02]  /*10de0*/  IMAD.MOV.U32 R107, RZ, RZ, R106 ;  /* 0x000000ffff6b7224 */ /* 0x000fe400078e006a */
[----:B------:R-:W-:Y:S02]  /*10df0*/  IMAD.MOV.U32 R43, RZ, RZ, R42 ;  /* 0x000000ffff2b7224 */ /* 0x000fe400078e002a */
.L_x_33946:
[----:B------:R-:W-:Y:S05]  /*10e00*/  BSYNC B1 ;  /* 0x0000000000017941 */ /* 0x000fea0003800000 */
.L_x_33944:
        /* <DEDUP_REMOVED lines=11> */
.L_x_33948:
[----:B------:R-:W-:Y:S01]  /*10ec0*/  IMAD.MOV.U32 R7, RZ, RZ, R6 ;  /* 0x000000ffff077224 */ /* 0x000fe200078e0006 */
[----:B------:R-:W-:Y:S01]  /*10ed0*/  MOV R9, R8 ;  /* 0x0000000800097202 */ /* 0x000fe20000000f00 */
[----:B------:R-:W-:Y:S02]  /*10ee0*/  IMAD.MOV.U32 R106, RZ, RZ, R105 ;  /* 0x000000ffff6a7224 */ /* 0x000fe400078e0069 */
[----:B------:R-:W-:Y:S02]  /*10ef0*/  IMAD.MOV.U32 R42, RZ, RZ, R41 ;  /* 0x000000ffff2a7224 */ /* 0x000fe400078e0029 */
.L_x_33949:
[----:B------:R-:W-:Y:S05]  /*10f00*/  BSYNC B1 ;  /* 0x0000000000017941 */ /* 0x000fea0003800000 */
.L_x_33947:
        /* <DEDUP_REMOVED lines=11> */
.L_x_33951:
[----:B------:R-:W-:Y:S01]  /*10fc0*/  IMAD.MOV.U32 R6, RZ, RZ, R7 ;  /* 0x000000ffff067224 */ /* 0x000fe200078e0007 */
[----:B------:R-:W-:Y:S01]  /*10fd0*/  MOV R8, R9 ;  /* 0x0000000900087202 */ /* 0x000fe20000000f00 */
[----:B------:R-:W-:Y:S02]  /*10fe0*/  IMAD.MOV.U32 R105, RZ, RZ, R104 ;  /* 0x000000ffff697224 */ /* 0x000fe400078e0068 */
[----:B------:R-:W-:Y:S02]  /*10ff0*/  IMAD.MOV.U32 R41, RZ, RZ, R40 ;  /* 0x000000ffff297224 */ /* 0x000fe400078e0028 */
.L_x_33952:
[----:B------:R-:W-:Y:S05]  /*11000*/  BSYNC B1 ;  /* 0x0000000000017941 */ /* 0x000fea0003800000 */
.L_x_33950:
        /* <DEDUP_REMOVED lines=11> */
.L_x_33954:
[----:B------:R-:W-:Y:S01]  /*110c0*/  IMAD.MOV.U32 R7, RZ, RZ, R6 ;  /* 0x000000ffff077224 */ /* 0x000fe200078e0006 */
[----:B------:R-:W-:Y:S01]  /*110d0*/  MOV R9, R8 ;  /* 0x0000000800097202 */ /* 0x000fe20000000f00 */
[----:B------:R-:W-:Y:S02]  /*110e0*/  IMAD.MOV.U32 R104, RZ, RZ, R111 ;  /* 0x000000ffff687224 */ /* 0x000fe400078e006f */
[----:B------:R-:W-:Y:S02]  /*110f0*/  IMAD.MOV.U32 R40, RZ, RZ, R47 ;  /* 0x000000ffff287224 */ /* 0x000fe400078e002f */
.L_x_33955:
[----:B------:R-:W-:Y:S05]  /*11100*/  BSYNC B1 ;  /* 0x0000000000017941 */ /* 0x000fea0003800000 */
.L_x_33953:
        /* <DEDUP_REMOVED lines=11> */
.L_x_33957:
[----:B------:R-:W-:Y:S01]  /*111c0*/  IMAD.MOV.U32 R6, RZ, RZ, R7 ;  /* 0x000000ffff067224 */ /* 0x000fe200078e0007 */
[----:B------:R-:W-:Y:S01]  /*111d0*/  MOV R8, R9 ;  /* 0x0000000900087202 */ /* 0x000fe20000000f00 */
[----:B------:R-:W-:Y:S02]  /*111e0*/  IMAD.MOV.U32 R111, RZ, RZ, R110 ;  /* 0x000000ffff6f7224 */ /* 0x000fe400078e006e */
[----:B------:R-:W-:Y:S02]  /*111f0*/  IMAD.MOV.U32 R47, RZ, RZ, R46 ;  /* 0x000000ffff2f7224 */ /* 0x000fe400078e002e */
.L_x_33958:
[----:B------:R-:W-:Y:S05]  /*11200*/  BSYNC B1 ;  /* 0x0000000000017941 */ /* 0x000fea0003800000 */
.L_x_33956:
        /* <DEDUP_REMOVED lines=11> */
.L_x_33960:
[----:B------:R-:W-:Y:S01]  /*112c0*/  IMAD.MOV.U32 R7, RZ, RZ, R6 ;  /* 0x000000ffff077224 */ /* 0x000fe200078e0006 */
[----:B------:R-:W-:Y:S01]  /*112d0*/  MOV R9, R8 ;  /* 0x0000000800097202 */ /* 0x000fe20000000f00 */
[----:B------:R-:W-:Y:S02]  /*112e0*/  IMAD.MOV.U32 R110, RZ, RZ, R109 ;  /* 0x000000ffff6e7224 */ /* 0x000fe400078e006d */
[----:B------:R-:W-:Y:S02]  /*112f0*/  IMAD.MOV.U32 R46, RZ, RZ, R45 ;  /* 0x000000ffff2e7224 */ /* 0x000fe400078e002d */
.L_x_33961:
[----:B------:R-:W-:Y:S05]  /*11300*/  BSYNC B1 ;  /* 0x0000000000017941 */ /* 0x000fea0003800000 */
.L_x_33959:
        /* <DEDUP_REMOVED lines=11> */
.L_x_33963:
[----:B------:R-:W-:Y:S01]  /*113c0*/  IMAD.MOV.U32 R6, RZ, RZ, R7 ;  /* 0x000000ffff067224 */ /* 0x000fe200078e0007 */
[----:B------:R-:W-:Y:S01]  /*113d0*/  MOV R8, R9 ;  /* 0x0000000900087202 */ /* 0x000fe20000000f00 */
[----:B------:R-:W-:Y:S02]  /*113e0*/  IMAD.MOV.U32 R109, RZ, RZ, R108 ;  /* 0x000000ffff6d7224 */ /* 0x000fe400078e006c */
[----:B------:R-:W-:Y:S02]  /*113f0*/  IMAD.MOV.U32 R45, RZ, RZ, R44 ;  /* 0x000000ffff2d7224 */ /* 0x000fe400078e002c */
.L_x_33964:
[----:B------:R-:W-:Y:S05]  /*11400*/  BSYNC B1 ;  /* 0x0000000000017941 */ /* 0x000fea0003800000 */
.L_x_33962:
        /* <DEDUP_REMOVED lines=11> */
.L_x_33966:
[----:B------:R-:W-:Y:S01]  /*114c0*/  IMAD.MOV.U32 R7, RZ, RZ, R6 ;  /* 0x000000ffff077224 */ /* 0x000fe200078e0006 */
[----:B------:R-:W-:Y:S01]  /*114d0*/  MOV R9, R8 ;  /* 0x0000000800097202 */ /* 0x000fe20000000f00 */
[----:B------:R-:W-:Y:S02]  /*114e0*/  IMAD.MOV.U32 R108, RZ, RZ, R115 ;  /* 0x000000ffff6c7224 */ /* 0x000fe400078e0073 */
[----:B------:R-:W-:Y:S02]  /*114f0*/  IMAD.MOV.U32 R44, RZ, RZ, R51 ;  /* 0x000000ffff2c7224 */ /* 0x000fe400078e0033 */
.L_x_33967:
[----:B------:R-:W-:Y:S05]  /*11500*/  BSYNC B1 ;  /* 0x0000000000017941 */ /* 0x000fea0003800000 */
.L_x_33965:
        /* <DEDUP_REMOVED lines=11> */
.L_x_33969:
[----:B------:R-:W-:Y:S01]  /*115c0*/  IMAD.MOV.U32 R6, RZ, RZ, R7 ;  /* 0x000000ffff067224 */ /* 0x000fe200078e0007 */
[----:B------:R-:W-:Y:S01]  /*115d0*/  MOV R8, R9 ;  /* 0x0000000900087202 */ /* 0x000fe20000000f00 */
[----:B------:R-:W-:Y:S02]  /*115e0*/  IMAD.MOV.U32 R115, RZ, RZ, R114 ;  /* 0x000000ffff737224 */ /* 0x000fe400078e0072 */
[----:B------:R-:W-:Y:S02]  /*115f0*/  IMAD.MOV.U32 R51, RZ, RZ, R50 ;  /* 0x000000ffff337224 */ /* 0x000fe400078e0032 */
.L_x_33970:
[----:B------:R-:W-:Y:S05]  /*11600*/  BSYNC B1 ;  /* 0x0000000000017941 */ /* 0x000fea0003800000 */
.L_x_33968:
        /* <DEDUP_REMOVED lines=11> */
.L_x_33972:
[----:B------:R-:W-:Y:S01]  /*116c0*/  IMAD.MOV.U32 R7, RZ, RZ, R6 ;  /* 0x000000ffff077224 */ /* 0x000fe200078e0006 */
[----:B------:R-:W-:Y:S01]  /*116d0*/  MOV R9, R8 ;  /* 0x0000000800097202 */ /* 0x000fe20000000f00 */
[----:B------:R-:W-:Y:S02]  /*116e0*/  IMAD.MOV.U32 R114, RZ, RZ, R113 ;  /* 0x000000ffff727224 */ /* 0x000fe400078e0071 */
[----:B------:R-:W-:Y:S02]  /*116f0*/  IMAD.MOV.U32 R50, RZ, RZ, R49 ;  /* 0x000000ffff327224 */ /* 0x000fe400078e0031 */
.L_x_33973:
[----:B------:R-:W-:Y:S05]  /*11700*/  BSYNC B1 ;  /* 0x0000000000017941 */ /* 0x000fea0003800000 */
.L_x_33971:
        /* <DEDUP_REMOVED lines=11> */
.L_x_33975:
[----:B------:R-:W-:Y:S01]  /*117c0*/  IMAD.MOV.U32 R6, RZ, RZ, R7 ;  /* 0x000000ffff067224 */ /* 0x000fe200078e0007 */
[----:B------:R-:W-:Y:S01]  /*117d0*/  MOV R8, R9 ;  /* 0x0000000900087202 */ /* 0x000fe20000000f00 */
[----:B------:R-:W-:Y:S02]  /*117e0*/  IMAD.MOV.U32 R113, RZ, RZ, R112 ;  /* 0x000000ffff717224 */ /* 0x000fe400078e0070 */
[----:B------:R-:W-:Y:S02]  /*117f0*/  IMAD.MOV.U32 R49, RZ, RZ, R48 ;  /* 0x000000ffff317224 */ /* 0x000fe400078e0030 */
.L_x_33976:
[----:B------:R-:W-:Y:S05]  /*11800*/  BSYNC B1 ;  /* 0x0000000000017941 */ /* 0x000fea0003800000 */
.L_x_33974:
        /* <DEDUP_REMOVED lines=11> */
.L_x_33978:
[----:B------:R-:W-:Y:S01]  /*118c0*/  IMAD.MOV.U32 R7, RZ, RZ, R6 ;  /* 0x000000ffff077224 */ /* 0x000fe200078e0006 */
[----:B------:R-:W-:Y:S01]  /*118d0*/  MOV R9, R8 ;  /* 0x0000000800097202 */ /* 0x000fe20000000f00 */
[----:B------:R-:W-:Y:S02]  /*118e0*/  IMAD.MOV.U32 R112, RZ, RZ, R119 ;  /* 0x000000ffff707224 */ /* 0x000fe400078e0077 */
[----:B------:R-:W-:Y:S02]  /*118f0*/  IMAD.MOV.U32 R48, RZ, RZ, R55 ;  /* 0x000000ffff307224 */ /* 0x000fe400078e0037 */
.L_x_33979:
[----:B------:R-:W-:Y:S05]  /*11900*/  BSYNC B1 ;  /* 0x0000000000017941 */ /* 0x000fea0003800000 */
.L_x_33977:
        /* <DEDUP_REMOVED lines=11> */
.L_x_33981:
[----:B------:R-:W-:Y:S01]  /*119c0*/  IMAD.MOV.U32 R6, RZ, RZ, R7 ;  /* 0x000000ffff067224 */ /* 0x000fe200078e0007 */
[----:B------:R-:W-:Y:S01]  /*119d0*/  MOV R8, R9 ;  /* 0x0000000900087202 */ /* 0x000fe20000000f00 */
[----:B------:R-:W-:Y:S02]  /*119e0*/  IMAD.MOV.U32 R119, RZ, RZ, R118 ;  /* 0x000000ffff777224 */ /* 0x000fe400078e0076 */
[----:B------:R-:W-:Y:S02]  /*119f0*/  IMAD.MOV.U32 R55, RZ, RZ, R54 ;  /* 0x000000ffff377224 */ /* 0x000fe400078e0036 */
.L_x_33982:
[----:B------:R-:W-:Y:S05]  /*11a00*/  BSYNC B1 ;  /* 0x0000000000017941 */ /* 0x000fea0003800000 */
.L_x_33980:
        /* <DEDUP_REMOVED lines=11> */
.L_x_33984:
[----:B------:R-:W-:Y:S01]  /*11ac0*/  IMAD.MOV.U32 R7, RZ, RZ, R6 ;  /* 0x000000ffff077224 */ /* 0x000fe200078e0006 */
[----:B------:R-:W-:Y:S01]  /*11ad0*/  MOV R9, R8 ;  /* 0x0000000800097202 */ /* 0x000fe20000000f00 */
[----:B------:R-:W-:Y:S02]  /*11ae0*/  IMAD.MOV.U32 R118, RZ, RZ, R117 ;  /* 0x000000ffff767224 */ /* 0x000fe400078e0075 */
[----:B------:R-:W-:Y:S02]  /*11af0*/  IMAD.MOV.U32 R54, RZ, RZ, R53 ;  /* 0x000000ffff367224 */ /* 0x000fe400078e0035 */
.L_x_33985:
[----:B------:R-:W-:Y:S05]  /*11b00*/  BSYNC B1 ;  /* 0x0000000000017941 */ /* 0x000fea0003800000 */
.L_x_33983:
        /* <DEDUP_REMOVED lines=11> */
.L_x_33987:
[----:B------:R-:W-:Y:S01]  /*11bc0*/  IMAD.MOV.U32 R6, RZ, RZ, R7 ;  /* 0x000000ffff067224 */ /* 0x000fe200078e0007 */
[----:B------:R-:W-:Y:S01]  /*11bd0*/  MOV R8, R9 ;  /* 0x0000000900087202 */ /* 0x000fe20000000f00 */
[----:B------:R-:W-:Y:S02]  /*11be0*/  IMAD.MOV.U32 R117, RZ, RZ, R116 ;  /* 0x000000ffff757224 */ /* 0x000fe400078e0074 */
[----:B------:R-:W-:Y:S02]  /*11bf0*/  IMAD.MOV.U32 R53, RZ, RZ, R52 ;  /* 0x000000ffff357224 */ /* 0x000fe400078e0034 */
.L_x_33988:
[----:B------:R-:W-:Y:S05]  /*11c00*/  BSYNC B1 ;  /* 0x0000000000017941 */ /* 0x000fea0003800000 */
.L_x_33986:
        /* <DEDUP_REMOVED lines=11> */
.L_x_33990:
[----:B------:R-:W-:Y:S01]  /*11cc0*/  IMAD.MOV.U32 R7, RZ, RZ, R6 ;  /* 0x000000ffff077224 */ /* 0x000fe200078e0006 */
[----:B------:R-:W-:Y:S01]  /*11cd0*/  MOV R9, R8 ;  /* 0x0000000800097202 */ /* 0x000fe20000000f00 */
[----:B------:R-:W-:Y:S02]  /*11ce0*/  IMAD.MOV.U32 R116, RZ, RZ, R123 ;  /* 0x000000ffff747224 */ /* 0x000fe400078e007b */
[----:B------:R-:W-:Y:S02]  /*11cf0*/  IMAD.MOV.U32 R52, RZ, RZ, R59 ;  /* 0x000000ffff347224 */ /* 0x000fe400078e003b */
.L_x_33991:
[----:B------:R-:W-:Y:S05]  /*11d00*/  BSYNC B1 ;  /* 0x0000000000017941 */ /* 0x000fea0003800000 */
.L_x_33989:
        /* <DEDUP_REMOVED lines=11> */
.L_x_33993:
[----:B------:R-:W-:Y:S01]  /*11dc0*/  IMAD.MOV.U32 R6, RZ, RZ, R7 ;  /* 0x000000ffff067224 */ /* 0x000fe200078e0007 */
[----:B------:R-:W-:Y:S01]  /*11dd0*/  MOV R8, R9 ;  /* 0x0000000900087202 */ /* 0x000fe20000000f00 */
[----:B------:R-:W-:Y:S02]  /*11de0*/  IMAD.MOV.U32 R123, RZ, RZ, R122 ;  /* 0x000000ffff7b7224 */ /* 0x000fe400078e007a */
[----:B------:R-:W-:Y:S02]  /*11df0*/  IMAD.MOV.U32 R59, RZ, RZ, R58 ;  /* 0x000000ffff3b7224 */ /* 0x000fe400078e003a */
.L_x_33994:
[----:B------:R-:W-:Y:S05]  /*11e00*/  BSYNC B1 ;  /* 0x0000000000017941 */ /* 0x000fea0003800000 */
.L_x_33992:
        /* <DEDUP_REMOVED lines=11> */
.L_x_33996:
[----:B------:R-:W-:Y:S01]  /*11ec0*/  IMAD.MOV.U32 R7, RZ, RZ, R6 ;  /* 0x000000ffff077224 */ /* 0x000fe200078e0006 */
[----:B------:R-:W-:Y:S01]  /*11ed0*/  MOV R9, R8 ;  /* 0x0000000800097202 */ /* 0x000fe20000000f00 */
[----:B------:R-:W-:Y:S02]  /*11ee0*/  IMAD.MOV.U32 R122, RZ, RZ, R121 ;  /* 0x000000ffff7a7224 */ /* 0x000fe400078e0079 */
[----:B------:R-:W-:Y:S02]  /*11ef0*/  IMAD.MOV.U32 R58, RZ, RZ, R57 ;  /* 0x000000ffff3a7224 */ /* 0x000fe400078e0039 */
.L_x_33997:
[----:B------:R-:W-:Y:S05]  /*11f00*/  BSYNC B1 ;  /* 0x0000000000017941 */ /* 0x000fea0003800000 */
.L_x_33995:
        /* <DEDUP_REMOVED lines=11> */
.L_x_33999:
[----:B------:R-:W-:Y:S01]  /*11fc0*/  IMAD.MOV.U32 R6, RZ, RZ, R7 ;  /* 0x000000ffff067224 */ /* 0x000fe200078e0007 */
[----:B------:R-:W-:Y:S01]  /*11fd0*/  MOV R8, R9 ;  /* 0x0000000900087202 */ /* 0x000fe20000000f00 */
[----:B------:R-:W-:Y:S02]  /*11fe0*/  IMAD.MOV.U32 R121, RZ, RZ, R120 ;  /* 0x000000ffff797224 */ /* 0x000fe400078e0078 */
[----:B------:R-:W-:Y:S02]  /*11ff0*/  IMAD.MOV.U32 R57, RZ, RZ, R56 ;  /* 0x000000ffff397224 */ /* 0x000fe400078e0038 */
.L_x_34000:
[----:B------:R-:W-:Y:S05]  /*12000*/  BSYNC B1 ;  /* 0x0000000000017941 */ /* 0x000fea0003800000 */
.L_x_33998:
        /* <DEDUP_REMOVED lines=11> */
.L_x_34002:
[----:B------:R-:W-:Y:S01]  /*120c0*/  IMAD.MOV.U32 R7, RZ, RZ, R6 ;  /* 0x000000ffff077224 */ /* 0x000fe200078e0006 */
[----:B------:R-:W-:Y:S01]  /*120d0*/  MOV R9, R8 ;  /* 0x0000000800097202 */ /* 0x000fe20000000f00 */
[----:B------:R-:W-:Y:S02]  /*120e0*/  IMAD.MOV.U32 R120, RZ, RZ, R127 ;  /* 0x000000ffff787224 */ /* 0x000fe400078e007f */
[----:B------:R-:W-:Y:S02]  /*120f0*/  IMAD.MOV.U32 R56, RZ, RZ, R63 ;  /* 0x000000ffff387224 */ /* 0x000fe400078e003f */
.L_x_34003:
[----:B------:R-:W-:Y:S05]  /*12100*/  BSYNC B1 ;  /* 0x0000000000017941 */ /* 0x000fea0003800000 */
.L_x_34001:
        /* <DEDUP_REMOVED lines=11> */
.L_x_34005:
[----:B------:R-:W-:Y:S01]  /*121c0*/  IMAD.MOV.U32 R6, RZ, RZ, R7 ;  /* 0x000000ffff067224 */ /* 0x000fe200078e0007 */
[----:B------:R-:W-:Y:S01]  /*121d0*/  MOV R8, R9 ;  /* 0x0000000900087202 */ /* 0x000fe20000000f00 */
[----:B------:R-:W-:Y:S02]  /*121e0*/  IMAD.MOV.U32 R127, RZ, RZ, R126 ;  /* 0x000000ffff7f7224 */ /* 0x000fe400078e007e */
[----:B------:R-:W-:Y:S02]  /*121f0*/  IMAD.MOV.U32 R63, RZ, RZ, R62 ;  /* 0x000000ffff3f7224 */ /* 0x000fe400078e003e */
.L_x_34006:
[----:B------:R-:W-:Y:S05]  /*12200*/  BSYNC B1 ;  /* 0x0000000000017941 */ /* 0x000fea0003800000 */
.L_x_34004:
        /* <DEDUP_REMOVED lines=11> */
.L_x_34008:
[----:B------:R-:W-:Y:S01]  /*122c0*/  IMAD.MOV.U32 R7, RZ, RZ, R6 ;  /* 0x000000ffff077224 */ /* 0x000fe200078e0006 */
[----:B------:R-:W-:Y:S01]  /*122d0*/  MOV R9, R8 ;  /* 0x0000000800097202 */ /* 0x000fe20000000f00 */
[----:B------:R-:W-:Y:S02]  /*122e0*/  IMAD.MOV.U32 R126, RZ, RZ, R125 ;  /* 0x000000ffff7e7224 */ /* 0x000fe400078e007d */
[----:B------:R-:W-:Y:S02]  /*122f0*/  IMAD.MOV.U32 R62, RZ, RZ, R61 ;  /* 0x000000ffff3e7224 */ /* 0x000fe400078e003d */
.L_x_34009:
[----:B------:R-:W-:Y:S05]  /*12300*/  BSYNC B1 ;  /* 0x0000000000017941 */ /* 0x000fea0003800000 */
.L_x_34007:
        /* <DEDUP_REMOVED lines=11> */
.L_x_34011:
[----:B------:R-:W-:Y:S01]  /*123c0*/  IMAD.MOV.U32 R6, RZ, RZ, R7 ;  /* 0x000000ffff067224 */ /* 0x000fe200078e0007 */
[----:B------:R-:W-:Y:S01]  /*123d0*/  MOV R8, R9 ;  /* 0x0000000900087202 */ /* 0x000fe20000000f00 */
[----:B------:R-:W-:Y:S02]  /*123e0*/  IMAD.MOV.U32 R125, RZ, RZ, R124 ;  /* 0x000000ffff7d7224 */ /* 0x000fe400078e007c */
[----:B------:R-:W-:Y:S02]  /*123f0*/  IMAD.MOV.U32 R61, RZ, RZ, R60 ;  /* 0x000000ffff3d7224 */ /* 0x000fe400078e003c */
.L_x_34012:
[----:B------:R-:W-:Y:S05]  /*12400*/  BSYNC B1 ;  /* 0x0000000000017941 */ /* 0x000fea0003800000 */
.L_x_34010:
        /* <DEDUP_REMOVED lines=11> */
.L_x_34014:
[----:B------:R-:W-:Y:S01]  /*124c0*/  IMAD.MOV.U32 R7, RZ, RZ, R6 ;  /* 0x000000ffff077224 */ /* 0x000fe200078e0006 */
[----:B------:R-:W-:Y:S01]  /*124d0*/  MOV R9, R8 ;  /* 0x0000000800097202 */ /* 0x000fe20000000f00 */
[----:B------:R-:W-:Y:S02]  /*124e0*/  IMAD.MOV.U32 R124, RZ, RZ, R131 ;  /* 0x000000ffff7c7224 */ /* 0x000fe400078e0083 */
[----:B------:R-:W-:Y:S02]  /*124f0*/  IMAD.MOV.U32 R60, RZ, RZ, R67 ;  /* 0x000000ffff3c7224 */ /* 0x000fe400078e0043 */
.L_x_34015:
[----:B------:R-:W-:Y:S05]  /*12500*/  BSYNC B1 ;  /* 0x0000000000017941 */ /* 0x000fea0003800000 */
.L_x_34013:
        /* <DEDUP_REMOVED lines=11> */
.L_x_34017:
[----:B------:R-:W-:Y:S01]  /*125c0*/  IMAD.MOV.U32 R6, RZ, RZ, R7 ;  /* 0x000000ffff067224 */ /* 0x000fe200078e0007 */
[----:B------:R-:W-:Y:S01]  /*125d0*/  MOV R8, R9 ;  /* 0x0000000900087202 */ /* 0x000fe20000000f00 */
[----:B------:R-:W-:Y:S02]  /*125e0*/  IMAD.MOV.U32 R131, RZ, RZ, R130 ;  /* 0x000000ffff837224 */ /* 0x000fe400078e0082 */
[----:B------:R-:W-:Y:S02]  /*125f0*/  IMAD.MOV.U32 R67, RZ, RZ, R66 ;  /* 0x000000ffff437224 */ /* 0x000fe400078e0042 */
.L_x_34018:
[----:B------:R-:W-:Y:S05]  /*12600*/  BSYNC B1 ;  /* 0x0000000000017941 */ /* 0x000fea0003800000 */
.L_x_34016:
        /* <DEDUP_REMOVED lines=11> */
.L_x_34020:
[----:B------:R-:W-:Y:S01]  /*126c0*/  IMAD.MOV.U32 R7, RZ, RZ, R6 ;  /* 0x000000ffff077224 */ /* 0x000fe200078e0006 */
[----:B------:R-:W-:Y:S01]  /*126d0*/  MOV R9, R8 ;  /* 0x0000000800097202 */ /* 0x000fe20000000f00 */
[----:B------:R-:W-:Y:S02]  /*126e0*/  IMAD.MOV.U32 R130, RZ, RZ, R129 ;  /* 0x000000ffff827224 */ /* 0x000fe400078e0081 */
[----:B------:R-:W-:Y:S02]  /*126f0*/  IMAD.MOV.U32 R66, RZ, RZ, R65 ;  /* 0x000000ffff427224 */ /* 0x000fe400078e0041 */
.L_x_34021:
[----:B------:R-:W-:Y:S05]  /*12700*/  BSYNC B1 ;  /* 0x0000000000017941 */ /* 0x000fea0003800000 */
.L_x_34019:
        /* <DEDUP_REMOVED lines=11> */
.L_x_34023:
[----:B------:R-:W-:Y:S01]  /*127c0*/  IMAD.MOV.U32 R6, RZ, RZ, R7 ;  /* 0x000000ffff067224 */ /* 0x000fe200078e0007 */
[----:B------:R-:W-:Y:S01]  /*127d0*/  MOV R8, R9 ;  /* 0x0000000900087202 */ /* 0x000fe20000000f00 */
[----:B------:R-:W-:Y:S02]  /*127e0*/  IMAD.MOV.U32 R129, RZ, RZ, R128 ;  /* 0x000000ffff817224 */ /* 0x000fe400078e0080 */
[----:B------:R-:W-:Y:S02]  /*127f0*/  IMAD.MOV.U32 R65, RZ, RZ, R64 ;  /* 0x000000ffff417224 */ /* 0x000fe400078e0040 */
.L_x_34024:
[----:B------:R-:W-:Y:S05]  /*12800*/  BSYNC B1 ;  /* 0x0000000000017941 */ /* 0x000fea0003800000 */
.L_x_34022:
        /* <DEDUP_REMOVED lines=11> */
.L_x_34026:
[----:B------:R-:W-:Y:S01]  /*128c0*/  IMAD.MOV.U32 R7, RZ, RZ, R6 ;  /* 0x000000ffff077224 */ /* 0x000fe200078e0006 */
[----:B------:R-:W-:Y:S01]  /*128d0*/  MOV R9, R8 ;  /* 0x0000000800097202 */ /* 0x000fe20000000f00 */
[----:B------:R-:W-:Y:S02]  /*128e0*/  IMAD.MOV.U32 R128, RZ, RZ, R135 ;  /* 0x000000ffff807224 */ /* 0x000fe400078e0087 */
[----:B------:R-:W-:Y:S02]  /*128f0*/  IMAD.MOV.U32 R64, RZ, RZ, R71 ;  /* 0x000000ffff407224 */ /* 0x000fe400078e0047 */
.L_x_34027:
[----:B------:R-:W-:Y:S05]  /*12900*/  BSYNC B1 ;  /* 0x0000000000017941 */ /* 0x000fea0003800000 */
.L_x_34025:
        /* <DEDUP_REMOVED lines=11> */
.L_x_34029:
[----:B------:R-:W-:Y:S01]  /*129c0*/  IMAD.MOV.U32 R6, RZ, RZ, R7 ;  /* 0x000000ffff067224 */ /* 0x000fe200078e0007 */
[----:B------:R-:W-:Y:S01]  /*129d0*/  MOV R8, R9 ;  /* 0x0000000900087202 */ /* 0x000fe20000000f00 */
[----:B------:R-:W-:Y:S02]  /*129e0*/  IMAD.MOV.U32 R135, RZ, RZ, R134 ;  /* 0x000000ffff877224 */ /* 0x000fe400078e0086 */
[----:B------:R-:W-:Y:S02]  /*129f0*/  IMAD.MOV.U32 R71, RZ, RZ, R70 ;  /* 0x000000ffff477224 */ /* 0x000fe400078e0046 */
.L_x_34030:
[----:B------:R-:W-:Y:S05]  /*12a00*/  BSYNC B1 ;  /* 0x0000000000017941 */ /* 0x000fea0003800000 */
.L_x_34028:
        /* <DEDUP_REMOVED lines=11> */
.L_x_34032:
[----:B------:R-:W-:Y:S01]  /*12ac0*/  IMAD.MOV.U32 R7, RZ, RZ, R6 ;  /* 0x000000ffff077224 */ /* 0x000fe200078e0006 */
[----:B------:R-:W-:Y:S01]  /*12ad0*/  MOV R9, R8 ;  /* 0x0000000800097202 */ /* 0x000fe20000000f00 */
[----:B------:R-:W-:Y:S02]  /*12ae0*/  IMAD.MOV.U32 R134, RZ, RZ, R133 ;  /* 0x000000ffff867224 */ /* 0x000fe400078e0085 */
[----:B------:R-:W-:Y:S02]  /*12af0*/  IMAD.MOV.U32 R70, RZ, RZ, R69 ;  /* 0x000000ffff467224 */ /* 0x000fe400078e0045 */
.L_x_34033:
[----:B------:R-:W-:Y:S05]  /*12b00*/  BSYNC B1 ;  /* 0x0000000000017941 */ /* 0x000fea0003800000 */
.L_x_34031:
        /* <DEDUP_REMOVED lines=11> */
.L_x_34035:
[----:B------:R-:W-:Y:S01]  /*12bc0*/  IMAD.MOV.U32 R6, RZ, RZ, R7 ;  /* 0x000000ffff067224 */ /* 0x000fe200078e0007 */
[----:B------:R-:W-:Y:S01]  /*12bd0*/  MOV R8, R9 ;  /* 0x0000000900087202 */ /* 0x000fe20000000f00 */
[----:B------:R-:W-:Y:S02]  /*12be0*/  IMAD.MOV.U32 R133, RZ, RZ, R132 ;  /* 0x000000ffff857224 */ /* 0x000fe400078e0084 */
[----:B------:R-:W-:Y:S02]  /*12bf0*/  IMAD.MOV.U32 R69, RZ, RZ, R68 ;  /* 0x000000ffff457224 */ /* 0x000fe400078e0044 */
.L_x_34036:
[----:B------:R-:W-:Y:S05]  /*12c00*/  BSYNC B1 ;  /* 0x0000000000017941 */ /* 0x000fea0003800000 */
.L_x_34034:
        /* <DEDUP_REMOVED lines=11> */
.L_x_34038:
[----:B------:R-:W-:Y:S01]  /*12cc0*/  IMAD.MOV.U32 R7, RZ, RZ, R6 ;  /* 0x000000ffff077224 */ /* 0x000fe200078e0006 */
[----:B------:R-:W-:Y:S01]  /*12cd0*/  MOV R9, R8 ;  /* 0x0000000800097202 */ /* 0x000fe20000000f00 */
[----:B------:R-:W-:Y:S02]  /*12ce0*/  IMAD.MOV.U32 R132, RZ, RZ, R139 ;  /* 0x000000ffff847224 */ /* 0x000fe400078e008b */
[----:B------:R-:W-:Y:S02]  /*12cf0*/  IMAD.MOV.U32 R68, RZ, RZ, R75 ;  /* 0x000000ffff447224 */ /* 0x000fe400078e004b */
.L_x_34039:
[----:B------:R-:W-:Y:S05]  /*12d00*/  BSYNC B1 ;  /* 0x0000000000017941 */ /* 0x000fea0003800000 */
.L_x_34037:
        /* <DEDUP_REMOVED lines=11> */
.L_x_34041:
[----:B------:R-:W-:Y:S01]  /*12dc0*/  IMAD.MOV.U32 R6, RZ, RZ, R7 ;  /* 0x000000ffff067224 */ /* 0x000fe200078e0007 */
[----:B------:R-:W-:Y:S01]  /*12dd0*/  MOV R8, R9 ;  /* 0x0000000900087202 */ /* 0x000fe20000000f00 */
[----:B------:R-:W-:Y:S02]  /*12de0*/  IMAD.MOV.U32 R139, RZ, RZ, R138 ;  /* 0x000000ffff8b7224 */ /* 0x000fe400078e008a */
[----:B------:R-:W-:Y:S02]  /*12df0*/  IMAD.MOV.U32 R75, RZ, RZ, R74 ;  /* 0x000000ffff4b7224 */ /* 0x000fe400078e004a */
.L_x_34042:
[----:B------:R-:W-:Y:S05]  /*12e00*/  BSYNC B1 ;  /* 0x0000000000017941 */ /* 0x000fea0003800000 */
.L_x_34040:
        /* <DEDUP_REMOVED lines=11> */
.L_x_34044:
[----:B------:R-:W-:Y:S01]  /*12ec0*/  IMAD.MOV.U32 R7, RZ, RZ, R6 ;  /* 0x000000ffff077224 */ /* 0x000fe200078e0006 */
[----:B------:R-:W-:Y:S01]  /*12ed0*/  MOV R9, R8 ;  /* 0x0000000800097202 */ /* 0x000fe20000000f00 */
[----:B------:R-:W-:Y:S02]  /*12ee0*/  IMAD.MOV.U32 R138, RZ, RZ, R137 ;  /* 0x000000ffff8a7224 */ /* 0x000fe400078e0089 */
[----:B------:R-:W-:Y:S02]  /*12ef0*/  IMAD.MOV.U32 R74, RZ, RZ, R73 ;  /* 0x000000ffff4a7224 */ /* 0x000fe400078e0049 */
.L_x_34045:
[----:B------:R-:W-:Y:S05]  /*12f00*/  BSYNC B1 ;  /* 0x0000000000017941 */ /* 0x000fea0003800000 */
.L_x_34043:
        /* <DEDUP_REMOVED lines=11> */
.L_x_34047:
[----:B------:R-:W-:Y:S01]  /*12fc0*/  IMAD.MOV.U32 R6, RZ, RZ, R7 ;  /* 0x000000ffff067224 */ /* 0x000fe200078e0007 */
[----:B------:R-:W-:Y:S01]  /*12fd0*/  MOV R8, R9 ;  /* 0x0000000900087202 */ /* 0x000fe20000000f00 */
[----:B------:R-:W-:Y:S02]  /*12fe0*/  IMAD.MOV.U32 R137, RZ, RZ, R136 ;  /* 0x000000ffff897224 */ /* 0x000fe400078e0088 */
[----:B------:R-:W-:Y:S02]  /*12ff0*/  IMAD.MOV.U32 R73, RZ, RZ, R72 ;  /* 0x000000ffff497224 */ /* 0x000fe400078e0048 */
.L_x_34048:
[----:B------:R-:W-:Y:S05]  /*13000*/  BSYNC B1 ;  /* 0x0000000000017941 */ /* 0x000fea0003800000 */
.L_x_34046:
        /* <DEDUP_REMOVED lines=11> */
.L_x_34050:
[----:B------:R-:W-:Y:S01]  /*130c0*/  IMAD.MOV.U32 R7, RZ, RZ, R6 ;  /* 0x000000ffff077224 */ /* 0x000fe200078e0006 */
[----:B------:R-:W-:Y:S01]  /*130d0*/  MOV R9, R8 ;  /* 0x0000000800097202 */ /* 0x000fe20000000f00 */
[----:B------:R-:W-:Y:S02]  /*130e0*/  IMAD.MOV.U32 R136, RZ, RZ, R143 ;  /* 0x000000ffff887224 */ /* 0x000fe400078e008f */
[----:B------:R-:W-:Y:S02]  /*130f0*/  IMAD.MOV.U32 R72, RZ, RZ, R79 ;  /* 0x000000ffff487224 */ /* 0x000fe400078e004f */
.L_x_34051:
[----:B------:R-:W-:Y:S05]  /*13100*/  BSYNC B1 ;  /* 0x0000000000017941 */ /* 0x000fea0003800000 */
.L_x_34049:
        /* <DEDUP_REMOVED lines=11> */
.L_x_34053:
[----:B------:R-:W-:Y:S01]  /*131c0*/  IMAD.MOV.U32 R6, RZ, RZ, R7 ;  /* 0x000000ffff067224 */ /* 0x000fe200078e0007 */
[----:B------:R-:W-:Y:S01]  /*131d0*/  MOV R8, R9 ;  /* 0x0000000900087202 */ /* 0x000fe20000000f00 */
[----:B------:R-:W-:Y:S02]  /*131e0*/  IMAD.MOV.U32 R143, RZ, RZ, R142 ;  /* 0x000000ffff8f7224 */ /* 0x000fe400078e008e */
[----:B------:R-:W-:Y:S02]  /*131f0*/  IMAD.MOV.U32 R79, RZ, RZ, R78 ;  /* 0x000000ffff4f7224 */ /* 0x000fe400078e004e */
.L_x_34054:
[----:B------:R-:W-:Y:S05]  /*13200*/  BSYNC B1 ;  /* 0x0000000000017941 */ /* 0x000fea0003800000 */
.L_x_34052:
        /* <DEDUP_REMOVED lines=11> */
.L_x_34056:
[----:B------:R-:W-:Y:S01]  /*132c0*/  IMAD.MOV.U32 R7, RZ, RZ, R6 ;  /* 0x000000ffff077224 */ /* 0x000fe200078e0006 */
[----:B------:R-:W-:Y:S01]  /*132d0*/  MOV R9, R8 ;  /* 0x0000000800097202 */ /* 0x000fe20000000f00 */
[----:B------:R-:W-:Y:S02]  /*132e0*/  IMAD.MOV.U32 R142, RZ, RZ, R141 ;  /* 0x000000ffff8e7224 */ /* 0x000fe400078e008d */
[----:B------:R-:W-:Y:S02]  /*132f0*/  IMAD.MOV.U32 R78, RZ, RZ, R77 ;  /* 0x000000ffff4e7224 */ /* 0x000fe400078e004d */
.L_x_34057:
[----:B------:R-:W-:Y:S05]  /*13300*/  BSYNC B1 ;  /* 0x0000000000017941 */ /* 0x000fea0003800000 */
.L_x_34055:
        /* <DEDUP_REMOVED lines=11> */
.L_x_34059:
[----:B------:R-:W-:Y:S01]  /*133c0*/  IMAD.MOV.U32 R6, RZ, RZ, R7 ;  /* 0x000000ffff067224 */ /* 0x000fe200078e0007 */
[----:B------:R-:W-:Y:S01]  /*133d0*/  MOV R8, R9 ;  /* 0x0000000900087202 */ /* 0x000fe20000000f00 */
[----:B------:R-:W-:Y:S02]  /*133e0*/  IMAD.MOV.U32 R141, RZ, RZ, R140 ;  /* 0x000000ffff8d7224 */ /* 0x000fe400078e008c */
[----:B------:R-:W-:Y:S02]  /*133f0*/  IMAD.MOV.U32 R77, RZ, RZ, R76 ;  /* 0x000000ffff4d7224 */ /* 0x000fe400078e004c */
.L_x_34060:
[----:B------:R-:W-:Y:S05]  /*13400*/  BSYNC B1 ;  /* 0x0000000000017941 */ /* 0x000fea0003800000 */
.L_x_34058:
        /* <DEDUP_REMOVED lines=11> */
.L_x_34062:
[----:B------:R-:W-:Y:S01]  /*134c0*/  IMAD.MOV.U32 R7, RZ, RZ, R6 ;  /* 0x000000ffff077224 */ /* 0x000fe200078e0006 */
[----:B------:R-:W-:Y:S01]  /*134d0*/  MOV R9, R8 ;  /* 0x0000000800097202 */ /* 0x000fe20000000f00 */
[----:B------:R-:W-:Y:S02]  /*134e0*/  IMAD.MOV.U32 R76, RZ, RZ, R83 ;  /* 0x000000ffff4c7224 */ /* 0x000fe400078e0053 */
[----:B------:R-:W-:Y:S02]  /*134f0*/  IMAD.MOV.U32 R140, RZ, RZ, R159 ;  /* 0x000000ffff8c7224 */ /* 0x000fe400078e009f */
.L_x_34063:
[----:B------:R-:W-:Y:S05]  /*13500*/  BSYNC B1 ;  /* 0x0000000000017941 */ /* 0x000fea0003800000 */
.L_x_34061:
        /* <DEDUP_REMOVED lines=11> */
.L_x_34065:
[----:B------:R-:W-:Y:S01]  /*135c0*/  IMAD.MOV.U32 R11, RZ, RZ, R7 ;  /* 0x000000ffff0b7224 */ /* 0x000fe200078e0007 */
[----:B------:R-:W-:Y:S01]  /*135d0*/  MOV R6, R9 ;  /* 0x0000000900067202 */ /* 0x000fe20000000f00 */
[----:B------:R-:W-:Y:S02]  /*135e0*/  IMAD.MOV.U32 R159, RZ, RZ, R158 ;  /* 0x000000ffff9f7224 */ /* 0x000fe400078e009e */
[----:B------:R-:W-:Y:S02]  /*135f0*/  IMAD.MOV.U32 R83, RZ, RZ, R82 ;  /* 0x000000ffff537224 */ /* 0x000fe400078e0052 */
.L_x_34066:
[----:B------:R-:W-:Y:S05]  /*13600*/  BSYNC B1 ;  /* 0x0000000000017941 */ /* 0x000fea0003800000 */
.L_x_34064:
        /* <DEDUP_REMOVED lines=11> */
.L_x_34068:
[----:B------:R-:W-:Y:S01]  /*136c0*/  IMAD.MOV.U32 R158, RZ, RZ, R2 ;  /* 0x000000ffff9e7224 */ /* 0x000fe200078e0002 */
[----:B------:R-:W-:Y:S01]  /*136d0*/  MOV R7, R11 ;  /* 0x0000000b00077202 */ /* 0x000fe20000000f00 */
[----:B------:R-:W-:Y:S01]  /*136e0*/  IMAD.MOV.U32 R82, RZ, RZ, R81 ;  /* 0x000000ffff527224 */ /* 0x000fe200078e0051 */
[----:B------:R-:W-:Y:S01]  /*136f0*/  MOV R81, R6 ;  /* 0x0000000600517202 */ /* 0x000fe20000000f00 */
[----:B------:R-:W-:Y:S02]  /*13700*/  IMAD.MOV.U32 R8, RZ, RZ, R6 ;  /* 0x000000ffff087224 */ /* 0x000fe400078e0006 */
[----:B------:R-:W-:Y:S02]  /*13710*/  IMAD.MOV.U32 R2, RZ, RZ, R11 ;  /* 0x000000ffff027224 */ /* 0x000fe400078e000b */
.L_x_34069:
[----:B------:R-:W-:Y:S05]  /*13720*/  BSYNC B1 ;  /* 0x0000000000017941 */ /* 0x000fea0003800000 */
.L_x_34067:
[----:B------:R-:W-:Y:S01]  /*13730*/  IADD3 R3, R3, 0x4, RZ ;  /* 0x0000000403037810 */ /* 0x000fe20007ffe0ff */
[----:B------:R-:W-:Y:S01]  /*13740*/  @!P1 CALL.REL.NOINC `(.L_x_34070) ;  /* 0x0000001000009944 */ /* 0x000fe20003c00000 */
[----:B------:R-:W-:Y:S05]  /*13750*/  BRA `(.L_x_34071) ;  /* 0xffffc02000007947 */ /* 0x000fea000383ffff */
.L_x_34070:
[----:B------:R-:W-:Y:S02]  /*13760*/  IMAD.MOV.U32 R2, RZ, RZ, R7 ;  /* 0x000000ffff027224 */ /* 0x000fe400078e0007 */
[----:B------:R-:W-:Y:S02]  /*13770*/  IMAD.MOV.U32 R81, RZ, RZ, R8 ;  /* 0x000000ffff517224 */ /* 0x000fe400078e0008 */
.L_x_33880:
[----:B------:R-:W-:Y:S05]  /*13780*/  BSYNC B0 ;  /* 0x0000000000007941 */ /* 0x000fea0003800000 */
.L_x_33879:
        /* <DEDUP_REMOVED lines=197> */
.L_x_34264:
        /* <DEDUP_REMOVED lines=20> */
.L_x_34075:
[----:B------:R-:W-:Y:S02]  /*14520*/  IMAD.MOV.U32 R9, RZ, RZ, R5 ;  /* 0x000000ffff097224 */ /* 0x000fe400078e0005 */
[----:B------:R-:W-:Y:S01]  /*14530*/  IMAD.MOV.U32 R7, RZ, RZ, R80 ;  /* 0x000000ffff077224 */ /* 0x000fe200078e0050 */
[----:B------:R-:W-:Y:S01]  /*14540*/  MOV R80, R87 ;  /* 0x0000005700507202 */ /* 0x000fe20000000f00 */
[----:B------:R-:W-:Y:S02]  /*14550*/  IMAD.MOV.U32 R5, RZ, RZ, R23 ;  /* 0x000000ffff057224 */ /* 0x000fe400078e0017 */
.L_x_34076:
[----:B------:R-:W-:Y:S05]  /*14560*/  BSYNC B1 ;  /* 0x0000000000017941 */ /* 0x000fea0003800000 */
.L_x_34074:
        /* <DEDUP_REMOVED lines=11> */
.L_x_34078:
[----:B------:R-:W-:Y:S01]  /*14620*/  IMAD.MOV.U32 R6, RZ, RZ, R7 ;  /* 0x000000ffff067224 */ /* 0x000fe200078e0007 */
[----:B------:R-:W-:Y:S01]  /*14630*/  MOV R23, R22 ;  /* 0x0000001600177202 */ /* 0x000fe20000000f00 */
[----:B------:R-:W-:Y:S02]  /*14640*/  IMAD.MOV.U32 R8, RZ, RZ, R9 ;  /* 0x000000ffff087224 */ /* 0x000fe400078e0009 */
[----:B------:R-:W-:Y:S02]  /*14650*/  IMAD.MOV.U32 R87, RZ, RZ, R86 ;  /* 0x000000ffff577224 */ /* 0x000fe400078e0056 */
.L_x_34079:
[----:B------:R-:W-:Y:S05]  /*14660*/  BSYNC B1 ;  /* 0x0000000000017941 */ /* 0x000fea0003800000 */
.L_x_34077:
        /* <DEDUP_REMOVED lines=11> */
.L_x_34081:
[----:B------:R-:W-:Y:S01]  /*14720*/  IMAD.MOV.U32 R7, RZ, RZ, R6 ;  /* 0x000000ffff077224 */ /* 0x000fe200078e0006 */
[----:B------:R-:W-:Y:S01]  /*14730*/  MOV R22, R21 ;  /* 0x0000001500167202 */ /* 0x000fe20000000f00 */
[----:B------:R-:W-:Y:S02]  /*14740*/  IMAD.MOV.U32 R9, RZ, RZ, R8 ;  /* 0x000000ffff097224 */ /* 0x000fe400078e0008 */
[----:B------:R-:W-:Y:S02]  /*14750*/  IMAD.MOV.U32 R86, RZ, RZ, R85 ;  /* 0x000000ffff567224 */ /* 0x000fe400078e0055 */
.L_x_34082:
[----:B------:R-:W-:Y:S05]  /*14760*/  BSYNC B1 ;  /* 0x0000000000017941 */ /* 0x000fea0003800000 */
.L_x_34080:
        /* <DEDUP_REMOVED lines=11> */
.L_x_34084:
[----:B------:R-:W-:Y:S01]  /*14820*/  IMAD.MOV.U32 R6, RZ, RZ, R7 ;  /* 0x000000ffff067224 */ /* 0x000fe200078e0007 */
[----:B------:R-:W-:Y:S01]  /*14830*/  MOV R21, R20 ;  /* 0x0000001400157202 */ /* 0x000fe20000000f00 */
[----:B------:R-:W-:Y:S02]  /*14840*/  IMAD.MOV.U32 R8, RZ, RZ, R9 ;  /* 0x000000ffff087224 */ /* 0x000fe400078e0009 */
[----:B------:R-:W-:Y:S02]  /*14850*/  IMAD.MOV.U32 R85, RZ, RZ, R84 ;  /* 0x000000ffff557224 */ /* 0x000fe400078e0054 */
.L_x_34085:
[----:B------:R-:W-:Y:S05]  /*14860*/  BSYNC B1 ;  /* 0x0000000000017941 */ /* 0x000fea0003800000 */
.L_x_34083:
        /* <DEDUP_REMOVED lines=11> */
.L_x_34087:
[----:B------:R-:W-:Y:S01]  /*14920*/  IMAD.MOV.U32 R7, RZ, RZ, R6 ;  /* 0x000000ffff077224 */ /* 0x000fe200078e0006 */
[----:B------:R-:W-:Y:S01]  /*14930*/  MOV R20, R27 ;  /* 0x0000001b00147202 */ /* 0x000fe20000000f00 */
[----:B------:R-:W-:Y:S02]  /*14940*/  IMAD.MOV.U32 R9, RZ, RZ, R8 ;  /* 0x000000ffff097224 */ /* 0x000fe400078e0008 */
[----:B------:R-:W-:Y:S02]  /*14950*/  IMAD.MOV.U32 R84, RZ, RZ, R91 ;  /* 0x000000ffff547224 */ /* 0x000fe400078e005b */
.L_x_34088:
[----:B------:R-:W-:Y:S05]  /*14960*/  BSYNC B1 ;  /* 0x0000000000017941 */ /* 0x000fea0003800000 */
.L_x_34086:
        /* <DEDUP_REMOVED lines=11> */
.L_x_34090:
[----:B------:R-:W-:Y:S01]  /*14a20*/  IMAD.MOV.U32 R6, RZ, RZ, R7 ;  /* 0x000000ffff067224 */ /* 0x000fe200078e0007 */
[----:B------:R-:W-:Y:S01]  /*14a30*/  MOV R27, R26 ;  /* 0x0000001a001b7202 */ /* 0x000fe20000000f00 */
[----:B------:R-:W-:Y:S02]  /*14a40*/  IMAD.MOV.U32 R8, RZ, RZ, R9 ;  /* 0x000000ffff087224 */ /* 0x000fe400078e0009 */
[----:B------:R-:W-:Y:S02]  /*14a50*/  IMAD.MOV.U32 R91, RZ, RZ, R90 ;  /* 0x000000ffff5b7224 */ /* 0x000fe400078e005a */
.L_x_34091:
[----:B------:R-:W-:Y:S05]  /*14a60*/  BSYNC B1 ;  /* 0x0000000000017941 */ /* 0x000fea0003800000 */
.L_x_34089:
        /* <DEDUP_REMOVED lines=11> */
.L_x_34093:
[----:B------:R-:W-:Y:S01]  /*14b20*/  IMAD.MOV.U32 R7, RZ, RZ, R6 ;  /* 0x000000ffff077224 */ /* 0x000fe200078e0006 */
[----:B------:R-:W-:Y:S01]  /*14b30*/  MOV R26, R25 ;  /* 0x00000019001a7202 */ /* 0x000fe20000000f00 */
[----:B------:R-:W-:Y:S02]  /*14b40*/  IMAD.MOV.U32 R9, RZ, RZ, R8 ;  /* 0x000000ffff097224 */ /* 0x000fe400078e0008 */
[----:B------:R-:W-:Y:S02]  /*14b50*/  IMAD.MOV.U32 R90, RZ, RZ, R89 ;  /* 0x000000ffff5a7224 */ /* 0x000fe400078e0059 */
.L_x_34094:
[----:B------:R-:W-:Y:S05]  /*14b60*/  BSYNC B1 ;  /* 0x0000000000017941 */ /* 0x000fea0003800000 */
.L_x_34092:
        /* <DEDUP_REMOVED lines=11> */
.L_x_34096:
[----:B------:R-:W-:Y:S01]  /*14c20*/  IMAD.MOV.U32 R6, RZ, RZ, R7 ;  /* 0x000000ffff067224 */ /* 0x000fe200078e0007 */
[----:B------:R-:W-:Y:S01]  /*14c30*/  MOV R25, R24 ;  /* 0x0000001800197202 */ /* 0x000fe20000000f00 */
[----:B------:R-:W-:Y:S02]  /*14c40*/  IMAD.MOV.U32 R8, RZ, RZ, R9 ;  /* 0x000000ffff087224 */ /* 0x000fe400078e0009 */
[----:B------:R-:W-:Y:S02]  /*14c50*/  IMAD.MOV.U32 R89, RZ, RZ, R88 ;  /* 0x000000ffff597224 */ /* 0x000fe400078e0058 */
.L_x_34097:
[----:B------:R-:W-:Y:S05]  /*14c60*/  BSYNC B1 ;  /* 0x0000000000017941 */ /* 0x000fea0003800000 */
.L_x_34095:
        /* <DEDUP_REMOVED lines=11> */
.L_x_34099:
[----:B------:R-:W-:Y:S01]  /*14d20*/  IMAD.MOV.U32 R7, RZ, RZ, R6 ;  /* 0x000000ffff077224 */ /* 0x000fe200078e0006 */
[----:B------:R-:W-:Y:S01]  /*14d30*/  MOV R24, R31 ;  /* 0x0000001f00187202 */ /* 0x000fe20000000f00 */
[----:B------:R-:W-:Y:S02]  /*14d40*/  IMAD.MOV.U32 R9, RZ, RZ, R8 ;  /* 0x000000ffff097224 */ /* 0x000fe400078e0008 */
[----:B------:R-:W-:Y:S02]  /*14d50*/  IMAD.MOV.U32 R88, RZ, RZ, R95 ;  /* 0x000000ffff587224 */ /* 0x000fe400078e005f */
.L_x_34100:
[----:B------:R-:W-:Y:S05]  /*14d60*/  BSYNC B1 ;  /* 0x0000000000017941 */ /* 0x000fea0003800000 */
.L_x_34098:
        /* <DEDUP_REMOVED lines=11> */
.L_x_34102:
[----:B------:R-:W-:Y:S01]  /*14e20*/  IMAD.MOV.U32 R6, RZ, RZ, R7 ;  /* 0x000000ffff067224 */ /* 0x000fe200078e0007 */
[----:B------:R-:W-:Y:S01]  /*14e30*/  MOV R31, R30 ;  /* 0x0000001e001f7202 */ /* 0x000fe20000000f00 */
[----:B------:R-:W-:Y:S02]  /*14e40*/  IMAD.MOV.U32 R8, RZ, RZ, R9 ;  /* 0x000000ffff087224 */ /* 0x000fe400078e0009 */
[----:B------:R-:W-:Y:S02]  /*14e50*/  IMAD.MOV.U32 R95, RZ, RZ, R94 ;  /* 0x000000ffff5f7224 */ /* 0x000fe400078e005e */
.L_x_34103:
[----:B------:R-:W-:Y:S05]  /*14e60*/  BSYNC B1 ;  /* 0x0000000000017941 */ /* 0x000fea0003800000 */
.L_x_34101:
        /* <DEDUP_REMOVED lines=11> */
.L_x_34105:
[----:B------:R-:W-:Y:S01]  /*14f20*/  IMAD.MOV.U32 R7, RZ, RZ, R6 ;  /* 0x000000ffff077224 */ /* 0x000fe200078e0006 */
[----:B------:R-:W-:Y:S01]  /*14f30*/  MOV R30, R29 ;  /* 0x0000001d001e7202 */ /* 0x000fe20000000f00 */
[----:B------:R-:W-:Y:S02]  /*14f40*/  IMAD.MOV.U32 R9, RZ, RZ, R8 ;  /* 0x000000ffff097224 */ /* 0x000fe400078e0008 */
[----:B------:R-:W-:Y:S02]  /*14f50*/  IMAD.MOV.U32 R94, RZ, RZ, R93 ;  /* 0x000000ffff5e7224 */ /* 0x000fe400078e005d */
.L_x_34106:
[----:B------:R-:W-:Y:S05]  /*14f60*/  BSYNC B1 ;  /* 0x0000000000017941 */ /* 0x000fea0003800000 */
.L_x_34104:
        /* <DEDUP_REMOVED lines=11> */
.L_x_34108:
[----:B------:R-:W-:Y:S01]  /*15020*/  IMAD.MOV.U32 R6, RZ, RZ, R7 ;  /* 0x000000ffff067224 */ /* 0x000fe200078e0007 */
[----:B------:R-:W-:Y:S01]  /*15030*/  MOV R29, R28 ;  /* 0x0000001c001d7202 */ /* 0x000fe20000000f00 */
[----:B------:R-:W-:Y:S02]  /*15040*/  IMAD.MOV.U32 R8, RZ, RZ, R9 ;  /* 0x000000ffff087224 */ /* 0x000fe400078e0009 */
[----:B------:R-:W-:Y:S02]  /*15050*/  IMAD.MOV.U32 R93, RZ, RZ, R92 ;  /* 0x000000ffff5d7224 */ /* 0x000fe400078e005c */
.L_x_34109:
[----:B------:R-:W-:Y:S05]  /*15060*/  BSYNC B1 ;  /* 0x0000000000017941 */ /* 0x000fea0003800000 */
.L_x_34107:
        /* <DEDUP_REMOVED lines=11> */
.L_x_34111:
[----:B------:R-:W-:Y:S01]  /*15120*/  IMAD.MOV.U32 R7, RZ, RZ, R6 ;  /* 0x000000ffff077224 */ /* 0x000fe200078e0006 */
[----:B------:R-:W-:Y:S01]  /*15130*/  MOV R28, R35 ;  /* 0x00000023001c7202 */ /* 0x000fe20000000f00 */
[----:B------:R-:W-:Y:S02]  /*15140*/  IMAD.MOV.U32 R9, RZ, RZ, R8 ;  /* 0x000000ffff097224 */ /* 0x000fe400078e0008 */
[----:B------:R-:W-:Y:S02]  /*15150*/  IMAD.MOV.U32 R92, RZ, RZ, R99 ;  /* 0x000000ffff5c7224 */ /* 0x000fe400078e0063 */
.L_x_34112:
[----:B------:R-:W-:Y:S05]  /*15160*/  BSYNC B1 ;  /* 0x0000000000017941 */ /* 0x000fea0003800000 */
.L_x_34110:
        /* <DEDUP_REMOVED lines=11> */
.L_x_34114:
[----:B------:R-:W-:Y:S01]  /*15220*/  IMAD.MOV.U32 R6, RZ, RZ, R7 ;  /* 0x000000ffff067224 */ /* 0x000fe200078e0007 */
[----:B------:R-:W-:Y:S01]  /*15230*/  MOV R35, R34 ;  /* 0x0000002200237202 */ /* 0x000fe20000000f00 */
[----:B------:R-:W-:Y:S02]  /*15240*/  IMAD.MOV.U32 R8, RZ, RZ, R9 ;  /* 0x000000ffff087224 */ /* 0x000fe400078e0009 */
[----:B------:R-:W-:Y:S02]  /*15250*/  IMAD.MOV.U32 R99, RZ, RZ, R98 ;  /* 0x000000ffff637224 */ /* 0x000fe400078e0062 */
.L_x_34115:
[----:B------:R-:W-:Y:S05]  /*15260*/  BSYNC B1 ;  /* 0x0000000000017941 */ /* 0x000fea0003800000 */
.L_x_34113:
        /* <DEDUP_REMOVED lines=11> */
.L_x_34117:
[----:B------:R-:W-:Y:S01]  /*15320*/  IMAD.MOV.U32 R7, RZ, RZ, R6 ;  /* 0x000000ffff077224 */ /* 0x000fe200078e0006 */
[----:B------:R-:W-:Y:S01]  /*15330*/  MOV R34, R33 ;  /* 0x0000002100227202 */ /* 0x000fe20000000f00 */
[----:B------:R-:W-:Y:S02]  /*15340*/  IMAD.MOV.U32 R9, RZ, RZ, R8 ;  /* 0x000000ffff097224 */ /* 0x000fe400078e0008 */
[----:B------:R-:W-:Y:S02]  /*15350*/  IMAD.MOV.U32 R98, RZ, RZ, R97 ;  /* 0x000000ffff627224 */ /* 0x000fe400078e0061 */
.L_x_34118:
[----:B------:R-:W-:Y:S05]  /*15360*/  BSYNC B1 ;  /* 0x0000000000017941 */ /* 0x000fea0003800000 */
.L_x_34116:
        /* <DEDUP_REMOVED lines=11> */
.L_x_34120:
[----:B------:R-:W-:Y:S01]  /*15420*/  IMAD.MOV.U32 R6, RZ, RZ, R7 ;  /* 0x000000ffff067224 */ /* 0x000fe200078e0007 */
[----:B------:R-:W-:Y:S01]  /*15430*/  MOV R33, R32 ;  /* 0x0000002000217202 */ /* 0x000fe20000000f00 */
[----:B------:R-:W-:Y:S02]  /*15440*/  IMAD.MOV.U32 R8, RZ, RZ, R9 ;  /* 0x000000ffff087224 */ /* 0x000fe400078e0009 */
[----:B------:R-:W-:Y:S02]  /*15450*/  IMAD.MOV.U32 R97, RZ, RZ, R96 ;  /* 0x000000ffff617224 */ /* 0x000fe400078e0060 */
.L_x_34121:
[----:B------:R-:W-:Y:S05]  /*15460*/  BSYNC B1 ;  /* 0x0000000000017941 */ /* 0x000fea0003800000 */
.L_x_34119:
        /* <DEDUP_REMOVED lines=11> */
.L_x_34123:
[----:B------:R-:W-:Y:S01]  /*15520*/  IMAD.MOV.U32 R7, RZ, RZ, R6 ;  /* 0x000000ffff077224 */ /* 0x000fe200078e0006 */
[----:B------:R-:W-:Y:S01]  /*15530*/  MOV R32, R39 ;  /* 0x0000002700207202 */ /* 0x000fe20000000f00 */
[----:B------:R-:W-:Y:S02]  /*15540*/  IMAD.MOV.U32 R9, RZ, RZ, R8 ;  /* 0x000000ffff097224 */ /* 0x000fe400078e0008 */
[----:B------:R-:W-:Y:S02]  /*15550*/  IMAD.MOV.U32 R96, RZ, RZ, R103 ;  /* 0x000000ffff607224 */ /* 0x000fe400078e0067 */
.L_x_34124:
[----:B------:R-:W-:Y:S05]  /*15560*/  BSYNC B1 ;  /* 0x0000000000017941 */ /* 0x000fea0003800000 */
.L_x_34122:
        /* <DEDUP_REMOVED lines=11> */
.L_x_34126:
[----:B------:R-:W-:Y:S01]  /*15620*/  IMAD.MOV.U32 R6, RZ, RZ, R7 ;  /* 0x000000ffff067224 */ /* 0x000fe200078e0007 */
[----:B------:R-:W-:Y:S01]  /*15630*/  MOV R39, R38 ;  /* 0x0000002600277202 */ /* 0x000fe20000000f00 */
[----:B------:R-:W-:Y:S02]  /*15640*/  IMAD.MOV.U32 R8, RZ, RZ, R9 ;  /* 0x000000ffff087224 */ /* 0x000fe400078e0009 */
[----:B------:R-:W-:Y:S02]  /*15650*/  IMAD.MOV.U32 R103, RZ, RZ, R102 ;  /* 0x000000ffff677224 */ /* 0x000fe400078e0066 */
.L_x_34127:
[----:B------:R-:W-:Y:S05]  /*15660*/  BSYNC B1 ;  /* 0x0000000000017941 */ /* 0x000fea0003800000 */
.L_x_34125:
        /* <DEDUP_REMOVED lines=11> */
.L_x_34129:
[----:B------:R-:W-:Y:S01]  /*15720*/  IMAD.MOV.U32 R7, RZ, RZ, R6 ;  /* 0x000000ffff077224 */ /* 0x000fe200078e0006 */
[----:B------:R-:W-:Y:S01]  /*15730*/  MOV R38, R37 ;  /* 0x0000002500267202 */ /* 0x000fe20000000f00 */
[----:B------:R-:W-:Y:S02]  /*15740*/  IMAD.MOV.U32 R9, RZ, RZ, R8 ;  /* 0x000000ffff097224 */ /* 0x000fe400078e0008 */
[----:B------:R-:W-:Y:S02]  /*15750*/  IMAD.MOV.U32 R102, RZ, RZ, R101 ;  /* 0x000000ffff667224 */ /* 0x000fe400078e0065 */
.L_x_34130:
[----:B------:R-:W-:Y:S05]  /*15760*/  BSYNC B1 ;  /* 0x0000000000017941 */ /* 0x000fea0003800000 */
.L_x_34128:
        /* <DEDUP_REMOVED lines=11> */
.L_x_34132:
[----:B------:R-:W-:Y:S01]  /*15820*/  IMAD.MOV.U32 R6, RZ, RZ, R7 ;  /* 0x000000ffff067224 */ /* 0x000fe200078e0007 */
[----:B------:R-:W-:Y:S01]  /*15830*/  MOV R37, R36 ;  /* 0x0000002400257202 */ /* 0x000fe20000000f00 */
[----:B------:R-:W-:Y:S02]  /*15840*/  IMAD.MOV.U32 R8, RZ, RZ, R9 ;  /* 0x000000ffff087224 */ /* 0x000fe400078e0009 */
[----:B------:R-:W-:Y:S02]  /*15850*/  IMAD.MOV.U32 R101, RZ, RZ, R100 ;  /* 0x000000ffff657224 */ /* 0x000fe400078e0064 */
.L_x_34133:
[----:B------:R-:W-:Y:S05]  /*15860*/  BSYNC B1 ;  /* 0x0000000000017941 */ /* 0x000fea0003800000 */
.L_x_34131:
        /* <DEDUP_REMOVED lines=11> */
.L_x_34135:
[----:B------:R-:W-:Y:S01]  /*15920*/  IMAD.MOV.U32 R7, RZ, RZ, R6 ;  /* 0x000000ffff077224 */ /* 0x000fe200078e0006 */
[----:B------:R-:W-:Y:S01]  /*15930*/  MOV R36, R43 ;  /* 0x0000002b00247202 */ /* 0x000fe20000000f00 */
[----:B------:R-:W-:Y:S02]  /*15940*/  IMAD.MOV.U32 R9, RZ, RZ, R8 ;  /* 0x000000ffff097224 */ /* 0x000fe400078e0008 */
[----:B------:R-:W-:Y:S02]  /*15950*/  IMAD.MOV.U32 R100, RZ, RZ, R107 ;  /* 0x000000ffff647224 */ /* 0x000fe400078e006b */
.L_x_34136:
[----:B------:R-:W-:Y:S05]  /*15960*/  BSYNC B1 ;  /* 0x0000000000017941 */ /* 0x000fea0003800000 */
.L_x_34134:
        /* <DEDUP_REMOVED lines=11> */
.L_x_34138:
[----:B------:R-:W-:Y:S01]  /*15a20*/  IMAD.MOV.U32 R6, RZ, RZ, R7 ;  /* 0x000000ffff067224 */ /* 0x000fe200078e0007 */
[----:B------:R-:W-:Y:S01]  /*15a30*/  MOV R43, R42 ;  /* 0x0000002a002b7202 */ /* 0x000fe20000000f00 */
[----:B------:R-:W-:Y:S02]  /*15a40*/  IMAD.MOV.U32 R8, RZ, RZ, R9 ;  /* 0x000000ffff087224 */ /* 0x000fe400078e0009 */
[----:B------:R-:W-:Y:S02]  /*15a50*/  IMAD.MOV.U32 R107, RZ, RZ, R106 ;  /* 0x000000ffff6b7224 */ /* 0x000fe400078e006a */
.L_x_34139:
[----:B------:R-:W-:Y:S05]  /*15a60*/  BSYNC B1 ;  /* 0x0000000000017941 */ /* 0x000fea0003800000 */
.L_x_34137:
        /* <DEDUP_REMOVED lines=11> */
.L_x_34141:
[----:B------:R-:W-:Y:S01]  /*15b20*/  IMAD.MOV.U32 R7, RZ, RZ, R6 ;  /* 0x000000ffff077224 */ /* 0x000fe200078e0006 */
[----:B------:R-:W-:Y:S01]  /*15b30*/  MOV R42, R41 ;  /* 0x00000029002a7202 */ /* 0x000fe20000000f00 */
[----:B------:R-:W-:Y:S02]  /*15b40*/  IMAD.MOV.U32 R9, RZ, RZ, R8 ;  /* 0x000000ffff097224 */ /* 0x000fe400078e0008 */
[----:B------:R-:W-:Y:S02]  /*15b50*/  IMAD.MOV.U32 R106, RZ, RZ, R105 ;  /* 0x000000ffff6a7224 */ /* 0x000fe400078e0069 */
.L_x_34142:
[----:B------:R-:W-:Y:S05]  /*15b60*/  BSYNC B1 ;  /* 0x0000000000017941 */ /* 0x000fea0003800000 */
.L_x_34140:
        /* <DEDUP_REMOVED lines=11> */
.L_x_34144:
[----:B------:R-:W-:Y:S01]  /*15c20*/  IMAD.MOV.U32 R6, RZ, RZ, R7 ;  /* 0x000000ffff067224 */ /* 0x000fe200078e0007 */
[----:B------:R-:W-:Y:S01]  /*15c30*/  MOV R41, R40 ;  /* 0x0000002800297202 */ /* 0x000fe20000000f00 */
[----:B------:R-:W-:Y:S02]  /*15c40*/  IMAD.MOV.U32 R8, RZ, RZ, R9 ;  /* 0x000000ffff087224 */ /* 0x000fe400078e0009 */
[----:B------:R-:W-:Y:S02]  /*15c50*/  IMAD.MOV.U32 R105, RZ, RZ, R104 ;  /* 0x000000ffff697224 */ /* 0x000fe400078e0068 */
.L_x_34145:
[----:B------:R-:W-:Y:S05]  /*15c60*/  BSYNC B1 ;  /* 0x0000000000017941 */ /* 0x000fea0003800000 */
.L_x_34143:
        /* <DEDUP_REMOVED lines=11> */
.L_x_34147:
[----:B------:R-:W-:Y:S01]  /*15d20*/  IMAD.MOV.U32 R7, RZ, RZ, R6 ;  /* 0x000000ffff077224 */ /* 0x000fe200078e0006 */
[----:B------:R-:W-:Y:S01]  /*15d30*/  MOV R40, R47 ;  /* 0x0000002f00287202 */ /* 0x000fe20000000f00 */
[----:B------:R-:W-:Y:S02]  /*15d40*/  IMAD.MOV.U32 R9, RZ, RZ, R8 ;  /* 0x000000ffff097224 */ /* 0x000fe400078e0008 */
[----:B------:R-:W-:Y:S02]  /*15d50*/  IMAD.MOV.U32 R104, RZ, RZ, R111 ;  /* 0x000000ffff687224 */ /* 0x000fe400078e006f */
.L_x_34148:
[----:B------:R-:W-:Y:S05]  /*15d60*/  BSYNC B1 ;  /* 0x0000000000017941 */ /* 0x000fea0003800000 */
.L_x_34146:
        /* <DEDUP_REMOVED lines=11> */
.L_x_34150:
[----:B------:R-:W-:Y:S01]  /*15e20*/  IMAD.MOV.U32 R6, RZ, RZ, R7 ;  /* 0x000000ffff067224 */ /* 0x000fe200078e0007 */
[----:B------:R-:W-:Y:S01]  /*15e30*/  MOV R47, R46 ;  /* 0x0000002e002f7202 */ /* 0x000fe20000000f00 */
[----:B------:R-:W-:Y:S02]  /*15e40*/  IMAD.MOV.U32 R8, RZ, RZ, R9 ;  /* 0x000000ffff087224 */ /* 0x000fe400078e0009 */
[----:B------:R-:W-:Y:S02]  /*15e50*/  IMAD.MOV.U32 R111, RZ, RZ, R110 ;  /* 0x000000ffff6f7224 */ /* 0x000fe400078e006e */
.L_x_34151:
[----:B------:R-:W-:Y:S05]  /*15e60*/  BSYNC B1 ;  /* 0x0000000000017941 */ /* 0x000fea0003800000 */
.L_x_34149:
        /* <DEDUP_REMOVED lines=11> */
.L_x_34153:
[----:B------:R-:W-:Y:S01]  /*15f20*/  IMAD.MOV.U32 R7, RZ, RZ, R6 ;  /* 0x000000ffff077224 */ /* 0x000fe200078e0006 */
[----:B------:R-:W-:Y:S01]  /*15f30*/  MOV R46, R45 ;  /* 0x0000002d002e7202 */ /* 0x000fe20000000f00 */
[----:B------:R-:W-:Y:S02]  /*15f40*/  IMAD.MOV.U32 R9, RZ, RZ, R8 ;  /* 0x000000ffff097224 */ /* 0x000fe400078e0008 */
[----:B------:R-:W-:Y:S02]  /*15f50*/  IMAD.MOV.U32 R110, RZ, RZ, R109 ;  /* 0x000000ffff6e7224 */ /* 0x000fe400078e006d */
.L_x_34154:
[----:B------:R-:W-:Y:S05]  /*15f60*/  BSYNC B1 ;  /* 0x0000000000017941 */ /* 0x000fea0003800000 */
.L_x_34152:
        /* <DEDUP_REMOVED lines=11> */
.L_x_34156:
[----:B------:R-:W-:Y:S01]  /*16020*/  IMAD.MOV.U32 R6, RZ, RZ, R7 ;  /* 0x000000ffff067224 */ /* 0x000fe200078e0007 */
[----:B------:R-:W-:Y:S01]  /*16030*/  MOV R45, R44 ;  /* 0x0000002c002d7202 */ /* 0x000fe20000000f00 */
[----:B------:R-:W-:Y:S02]  /*16040*/  IMAD.MOV.U32 R8, RZ, RZ, R9 ;  /* 0x000000ffff087224 */ /* 0x000fe400078e0009 */
[----:B------:R-:W-:Y:S02]  /*16050*/  IMAD.MOV.U32 R109, RZ, RZ, R108 ;  /* 0x000000ffff6d7224 */ /* 0x000fe400078e006c */
.L_x_34157:
[----:B------:R-:W-:Y:S05]  /*16060*/  BSYNC B1 ;  /* 0x0000000000017941 */ /* 0x000fea0003800000 */
.L_x_34155:
        /* <DEDUP_REMOVED lines=11> */
.L_x_34159:
[----:B------:R-:W-:Y:S01]  /*16120*/  IMAD.MOV.U32 R7, RZ, RZ, R6 ;  /* 0x000000ffff077224 */ /* 0x000fe200078e0006 */
[----:B------:R-:W-:Y:S01]  /*16130*/  MOV R44, R51 ;  /* 0x00000033002c7202 */ /* 0x000fe20000000f00 */
[----:B------:R-:W-:Y:S02]  /*16140*/  IMAD.MOV.U32 R9, RZ, RZ, R8 ;  /* 0x000000ffff097224 */ /* 0x000fe400078e0008 */
[----:B------:R-:W-:Y:S02]  /*16150*/  IMAD.MOV.U32 R108, RZ, RZ, R115 ;  /* 0x000000ffff6c7224 */ /* 0x000fe400078e0073 */
.L_x_34160:
[----:B------:R-:W-:Y:S05]  /*16160*/  BSYNC B1 ;  /* 0x0000000000017941 */ /* 0x000fea0003800000 */
.L_x_34158:
        /* <DEDUP_REMOVED lines=11> */
.L_x_34162:
[----:B------:R-:W-:Y:S01]  /*16220*/  IMAD.MOV.U32 R6, RZ, RZ, R7 ;  /* 0x000000ffff067224 */ /* 0x000fe200078e0007 */
[----:B------:R-:W-:Y:S01]  /*16230*/  MOV R51, R50 ;  /* 0x0000003200337202 */ /* 0x000fe20000000f00 */
[----:B------:R-:W-:Y:S02]  /*16240*/  IMAD.MOV.U32 R8, RZ, RZ, R9 ;  /* 0x000000ffff087224 */ /* 0x000fe400078e0009 */
[----:B------:R-:W-:Y:S02]  /*16250*/  IMAD.MOV.U32 R115, RZ, RZ, R114 ;  /* 0x000000ffff737224 */ /* 0x000fe400078e0072 */
.L_x_34163:
[----:B------:R-:W-:Y:S05]  /*16260*/  BSYNC B1 ;  /* 0x0000000000017941 */ /* 0x000fea0003800000 */
.L_x_34161:
        /* <DEDUP_REMOVED lines=11> */
.L_x_34165:
[----:B------:R-:W-:Y:S01]  /*16320*/  IMAD.MOV.U32 R7, RZ, RZ, R6 ;  /* 0x000000ffff077224 */ /* 0x000fe200078e0006 */
[----:B------:R-:W-:Y:S01]  /*16330*/  MOV R50, R49 ;  /* 0x0000003100327202 */ /* 0x000fe20000000f00 */
[----:B------:R-:W-:Y:S02]  /*16340*/  IMAD.MOV.U32 R9, RZ, RZ, R8 ;  /* 0x000000ffff097224 */ /* 0x000fe400078e0008 */
[----:B------:R-:W-:Y:S02]  /*16350*/  IMAD.MOV.U32 R114, RZ, RZ, R113 ;  /* 0x000000ffff727224 */ /* 0x000fe400078e0071 */
.L_x_34166:
[----:B------:R-:W-:Y:S05]  /*16360*/  BSYNC B1 ;  /* 0x0000000000017941 */ /* 0x000fea0003800000 */
.L_x_34164:
        /* <DEDUP_REMOVED lines=11> */
.L_x_34168:
[----:B------:R-:W-:Y:S01]  /*16420*/  IMAD.MOV.U32 R6, RZ, RZ, R7 ;  /* 0x000000ffff067224 */ /* 0x000fe200078e0007 */
[----:B------:R-:W-:Y:S01]  /*16430*/  MOV R49, R48 ;  /* 0x0000003000317202 */ /* 0x000fe20000000f00 */
[----:B------:R-:W-:Y:S02]  /*16440*/  IMAD.MOV.U32 R8, RZ, RZ, R9 ;  /* 0x000000ffff087224 */ /* 0x000fe400078e0009 */
[----:B------:R-:W-:Y:S02]  /*16450*/  IMAD.MOV.U32 R113, RZ, RZ, R112 ;  /* 0x000000ffff717224 */ /* 0x000fe400078e0070 */
.L_x_34169:
[----:B------:R-:W-:Y:S05]  /*16460*/  BSYNC B1 ;  /* 0x0000000000017941 */ /* 0x000fea0003800000 */
.L_x_34167:
        /* <DEDUP_REMOVED lines=11> */
.L_x_34171:
[----:B------:R-:W-:Y:S01]  /*16520*/  IMAD.MOV.U32 R7, RZ, RZ, R6 ;  /* 0x000000ffff077224 */ /* 0x000fe200078e0006 */
[----:B------:R-:W-:Y:S01]  /*16530*/  MOV R48, R55 ;  /* 0x0000003700307202 */ /* 0x000fe20000000f00 */
[----:B------:R-:W-:Y:S02]  /*16540*/  IMAD.MOV.U32 R9, RZ, RZ, R8 ;  /* 0x000000ffff097224 */ /* 0x000fe400078e0008 */
[----:B------:R-:W-:Y:S02]  /*16550*/  IMAD.MOV.U32 R112, RZ, RZ, R119 ;  /* 0x000000ffff707224 */ /* 0x000fe400078e0077 */
.L_x_34172:
[----:B------:R-:W-:Y:S05]  /*16560*/  BSYNC B1 ;  /* 0x0000000000017941 */ /* 0x000fea0003800000 */
.L_x_34170:
        /* <DEDUP_REMOVED lines=11> */
.L_x_34174:
[----:B------:R-:W-:Y:S01]  /*16620*/  IMAD.MOV.U32 R6, RZ, RZ, R7 ;  /* 0x000000ffff067224 */ /* 0x000fe200078e0007 */
[----:B------:R-:W-:Y:S01]  /*16630*/  MOV R55, R54 ;  /* 0x0000003600377202 */ /* 0x000fe20000000f00 */
[----:B------:R-:W-:Y:S02]  /*16640*/  IMAD.MOV.U32 R8, RZ, RZ, R9 ;  /* 0x000000ffff087224 */ /* 0x000fe400078e0009 */
[----:B------:R-:W-:Y:S02]  /*16650*/  IMAD.MOV.U32 R119, RZ, RZ, R118 ;  /* 0x000000ffff777224 */ /* 0x000fe400078e0076 */
.L_x_34175:
[----:B------:R-:W-:Y:S05]  /*16660*/  BSYNC B1 ;  /* 0x0000000000017941 */ /* 0x000fea0003800000 */
.L_x_34173:
        /* <DEDUP_REMOVED lines=11> */
.L_x_34177:
[----:B------:R-:W-:Y:S01]  /*16720*/  IMAD.MOV.U32 R7, RZ, RZ, R6 ;  /* 0x000000ffff077224 */ /* 0x000fe200078e0006 */
[----:B------:R-:W-:Y:S01]  /*16730*/  MOV R54, R53 ;  /* 0x0000003500367202 */ /* 0x000fe20000000f00 */
[----:B------:R-:W-:Y:S02]  /*16740*/  IMAD.MOV.U32 R9, RZ, RZ, R8 ;  /* 0x000000ffff097224 */ /* 0x000fe400078e0008 */
[----:B------:R-:W-:Y:S02]  /*16750*/  IMAD.MOV.U32 R118, RZ, RZ, R117 ;  /* 0x000000ffff767224 */ /* 0x000fe400078e0075 */
.L_x_34178:
[----:B------:R-:W-:Y:S05]  /*16760*/  BSYNC B1 ;  /* 0x0000000000017941 */ /* 0x000fea0003800000 */
.L_x_34176:
        /* <DEDUP_REMOVED lines=11> */
.L_x_34180:
[----:B------:R-:W-:Y:S01]  /*16820*/  IMAD.MOV.U32 R6, RZ, RZ, R7 ;  /* 0x000000ffff067224 */ /* 0x000fe200078e0007 */
[----:B------:R-:W-:Y:S01]  /*16830*/  MOV R53, R52 ;  /* 0x0000003400357202 */ /* 0x000fe20000000f00 */
[----:B------:R-:W-:Y:S02]  /*16840*/  IMAD.MOV.U32 R8, RZ, RZ, R9 ;  /* 0x000000ffff087224 */ /* 0x000fe400078e0009 */
[----:B------:R-:W-:Y:S02]  /*16850*/  IMAD.MOV.U32 R117, RZ, RZ, R116 ;  /* 0x000000ffff757224 */ /* 0x000fe400078e0074 */
.L_x_34181:
[----:B------:R-:W-:Y:S05]  /*16860*/  BSYNC B1 ;  /* 0x0000000000017941 */ /* 0x000fea0003800000 */
.L_x_34179:
        /* <DEDUP_REMOVED lines=11> */
.L_x_34183:
[----:B------:R-:W-:Y:S01]  /*16920*/  IMAD.MOV.U32 R7, RZ, RZ, R6 ;  /* 0x000000ffff077224 */ /* 0x000fe200078e0006 */
[----:B------:R-:W-:Y:S01]  /*16930*/  MOV R52, R59 ;  /* 0x0000003b00347202 */ /* 0x000fe20000000f00 */
[----:B------:R-:W-:Y:S02]  /*16940*/  IMAD.MOV.U32 R9, RZ, RZ, R8 ;  /* 0x000000ffff097224 */ /* 0x000fe400078e0008 */
[----:B------:R-:W-:Y:S02]  /*16950*/  IMAD.MOV.U32 R116, RZ, RZ, R123 ;  /* 0x000000ffff747224 */ /* 0x000fe400078e007b */
.L_x_34184:
[----:B------:R-:W-:Y:S05]  /*16960*/  BSYNC B1 ;  /* 0x0000000000017941 */ /* 0x000fea0003800000 */
.L_x_34182:
        /* <DEDUP_REMOVED lines=11> */
.L_x_34186:
[----:B------:R-:W-:Y:S01]  /*16a20*/  IMAD.MOV.U32 R6, RZ, RZ, R7 ;  /* 0x000000ffff067224 */ /* 0x000fe200078e0007 */
[----:B------:R-:W-:Y:S01]  /*16a30*/  MOV R59, R58 ;  /* 0x0000003a003b7202 */ /* 0x000fe20000000f00 */
[----:B------:R-:W-:Y:S02]  /*16a40*/  IMAD.MOV.U32 R8, RZ, RZ, R9 ;  /* 0x000000ffff087224 */ /* 0x000fe400078e0009 */
[----:B------:R-:W-:Y:S02]  /*16a50*/  IMAD.MOV.U32 R123, RZ, RZ, R122 ;  /* 0x000000ffff7b7224 */ /* 0x000fe400078e007a */
.L_x_34187:
[----:B------:R-:W-:Y:S05]  /*16a60*/  BSYNC B1 ;  /* 0x0000000000017941 */ /* 0x000fea0003800000 */
.L_x_34185:
        /* <DEDUP_REMOVED lines=11> */
.L_x_34189:
[----:B------:R-:W-:Y:S01]  /*16b20*/  IMAD.MOV.U32 R7, RZ, RZ, R6 ;  /* 0x000000ffff077224 */ /* 0x000fe200078e0006 */
[----:B------:R-:W-:Y:S01]  /*16b30*/  MOV R58, R57 ;  /* 0x00000039003a7202 */ /* 0x000fe20000000f00 */
[----:B------:R-:W-:Y:S02]  /*16b40*/  IMAD.MOV.U32 R9, RZ, RZ, R8 ;  /* 0x000000ffff097224 */ /* 0x000fe400078e0008 */
[----:B------:R-:W-:Y:S02]  /*16b50*/  IMAD.MOV.U32 R122, RZ, RZ, R121 ;  /* 0x000000ffff7a7224 */ /* 0x000fe400078e0079 */
.L_x_34190:
[----:B------:R-:W-:Y:S05]  /*16b60*/  BSYNC B1 ;  /* 0x0000000000017941 */ /* 0x000fea0003800000 */
.L_x_34188:
        /* <DEDUP_REMOVED lines=11> */
.L_x_34192:
[----:B------:R-:W-:Y:S01]  /*16c20*/  IMAD.MOV.U32 R6, RZ, RZ, R7 ;  /* 0x000000ffff067224 */ /* 0x000fe200078e0007 */
[----:B------:R-:W-:Y:S01]  /*16c30*/  MOV R57, R56 ;  /* 0x0000003800397202 */ /* 0x000fe20000000f00 */
[----:B------:R-:W-:Y:S02]  /*16c40*/  IMAD.MOV.U32 R8, RZ, RZ, R9 ;  /* 0x000000ffff087224 */ /* 0x000fe400078e0009 */
[----:B------:R-:W-:Y:S02]  /*16c50*/  IMAD.MOV.U32 R121, RZ, RZ, R120 ;  /* 0x000000ffff797224 */ /* 0x000fe400078e0078 */
.L_x_34193:
[----:B------:R-:W-:Y:S05]  /*16c60*/  BSYNC B1 ;  /* 0x0000000000017941 */ /* 0x000fea0003800000 */
.L_x_34191:
        /* <DEDUP_REMOVED lines=11> */
.L_x_34195:
[----:B------:R-:W-:Y:S01]  /*16d20*/  IMAD.MOV.U32 R7, RZ, RZ, R6 ;  /* 0x000000ffff077224 */ /* 0x000fe200078e0006 */
[----:B------:R-:W-:Y:S01]  /*16d30*/  MOV R56, R63 ;  /* 0x0000003f00387202 */ /* 0x000fe20000000f00 */
[----:B------:R-:W-:Y:S02]  /*16d40*/  IMAD.MOV.U32 R9, RZ, RZ, R8 ;  /* 0x000000ffff097224 */ /* 0x000fe400078e0008 */
[----:B------:R-:W-:Y:S02]  /*16d50*/  IMAD.MOV.U32 R120, RZ, RZ, R127 ;  /* 0x000000ffff787224 */ /* 0x000fe400078e007f */
.L_x_34196:
[----:B------:R-:W-:Y:S05]  /*16d60*/  BSYNC B1 ;  /* 0x0000000000017941 */ /* 0x000fea0003800000 */
.L_x_34194:
        /* <DEDUP_REMOVED lines=11> */
.L_x_34198:
[----:B------:R-:W-:Y:S01]  /*16e20*/  IMAD.MOV.U32 R6, RZ, RZ, R7 ;  /* 0x000000ffff067224 */ /* 0x000fe200078e0007 */
[----:B------:R-:W-:Y:S01]  /*16e30*/  MOV R63, R62 ;  /* 0x0000003e003f7202 */ /* 0x000fe20000000f00 */
[----:B------:R-:W-:Y:S02]  /*16e40*/  IMAD.MOV.U32 R8, RZ, RZ, R9 ;  /* 0x000000ffff087224 */ /* 0x000fe400078e0009 */
[----:B------:R-:W-:Y:S02]  /*16e50*/  IMAD.MOV.U32 R127, RZ, RZ, R126 ;  /* 0x000000ffff7f7224 */ /* 0x000fe400078e007e */
.L_x_34199:
[----:B------:R-:W-:Y:S05]  /*16e60*/  BSYNC B1 ;  /* 0x0000000000017941 */ /* 0x000fea0003800000 */
.L_x_34197:
        /* <DEDUP_REMOVED lines=11> */
.L_x_34201:
[----:B------:R-:W-:Y:S01]  /*16f20*/  IMAD.MOV.U32 R7, RZ, RZ, R6 ;  /* 0x000000ffff077224 */ /* 0x000fe200078e0006 */
[----:B------:R-:W-:Y:S01]  /*16f30*/  MOV R62, R61 ;  /* 0x0000003d003e7202 */ /* 0x000fe20000000f00 */
[----:B------:R-:W-:Y:S02]  /*16f40*/  IMAD.MOV.U32 R9, RZ, RZ, R8 ;  /* 0x000000ffff097224 */ /* 0x000fe400078e0008 */
[----:B------:R-:W-:Y:S02]  /*16f50*/  IMAD.MOV.U32 R126, RZ, RZ, R125 ;  /* 0x000000ffff7e7224 */ /* 0x000fe400078e007d */
.L_x_34202:
[----:B------:R-:W-:Y:S05]  /*16f60*/  BSYNC B1 ;  /* 0x0000000000017941 */ /* 0x000fea0003800000 */
.L_x_34200:
        /* <DEDUP_REMOVED lines=11> */
.L_x_34204:
[----:B------:R-:W-:Y:S01]  /*17020*/  IMAD.MOV.U32 R6, RZ, RZ, R7 ;  /* 0x000000ffff067224 */ /* 0x000fe200078e0007 */
[----:B------:R-:W-:Y:S01]  /*17030*/  MOV R61, R60 ;  /* 0x0000003c003d7202 */ /* 0x000fe20000000f00 */
[----:B------:R-:W-:Y:S02]  /*17040*/  IMAD.MOV.U32 R8, RZ, RZ, R9 ;  /* 0x000000ffff087224 */ /* 0x000fe400078e0009 */
[----:B------:R-:W-:Y:S02]  /*17050*/  IMAD.MOV.U32 R125, RZ, RZ, R124 ;  /* 0x000000ffff7d7224 */ /* 0x000fe400078e007c */
.L_x_34205:
[----:B------:R-:W-:Y:S05]  /*17060*/  BSYNC B1 ;  /* 0x0000000000017941 */ /* 0x000fea0003800000 */
.L_x_34203:
        /* <DEDUP_REMOVED lines=11> */
.L_x_34207:
[----:B------:R-:W-:Y:S01]  /*17120*/  IMAD.MOV.U32 R7, RZ, RZ, R6 ;  /* 0x000000ffff077224 */ /* 0x000fe200078e0006 */
[----:B------:R-:W-:Y:S01]  /*17130*/  MOV R60, R67 ;  /* 0x00000043003c7202 */ /* 0x000fe20000000f00 */
[----:B------:R-:W-:Y:S02]  /*17140*/  IMAD.MOV.U32 R9, RZ, RZ, R8 ;  /* 0x000000ffff097224 */ /* 0x000fe400078e0008 */
[----:B------:R-:W-:Y:S02]  /*17150*/  IMAD.MOV.U32 R124, RZ, RZ, R131 ;  /* 0x000000ffff7c7224 */ /* 0x000fe400078e0083 */
.L_x_34208:
[----:B------:R-:W-:Y:S05]  /*17160*/  BSYNC B1 ;  /* 0x0000000000017941 */ /* 0x000fea0003800000 */
.L_x_34206:
        /* <DEDUP_REMOVED lines=11> */
.L_x_34210:
[----:B------:R-:W-:Y:S01]  /*17220*/  IMAD.MOV.U32 R6, RZ, RZ, R7 ;  /* 0x000000ffff067224 */ /* 0x000fe200078e0007 */
[----:B------:R-:W-:Y:S01]  /*17230*/  MOV R67, R66 ;  /* 0x0000004200437202 */ /* 0x000fe20000000f00 */
[----:B------:R-:W-:Y:S02]  /*17240*/  IMAD.MOV.U32 R8, RZ, RZ, R9 ;  /* 0x000000ffff087224 */ /* 0x000fe400078e0009 */
[----:B------:R-:W-:Y:S02]  /*17250*/  IMAD.MOV.U32 R131, RZ, RZ, R130 ;  /* 0x000000ffff837224 */ /* 0x000fe400078e0082 */
.L_x_34211:
[----:B------:R-:W-:Y:S05]  /*17260*/  BSYNC B1 ;  /* 0x0000000000017941 */ /* 0x000fea0003800000 */
.L_x_34209:
        /* <DEDUP_REMOVED lines=11> */
.L_x_34213:
[----:B------:R-:W-:Y:S01]  /*17320*/  IMAD.MOV.U32 R7, RZ, RZ, R6 ;  /* 0x000000ffff077224 */ /* 0x000fe200078e0006 */
[----:B------:R-:W-:Y:S01]  /*17330*/  MOV R66, R65 ;  /* 0x0000004100427202 */ /* 0x000fe20000000f00 */
[----:B------:R-:W-:Y:S02]  /*17340*/  IMAD.MOV.U32 R9, RZ, RZ, R8 ;  /* 0x000000ffff097224 */ /* 0x000fe400078e0008 */
[----:B------:R-:W-:Y:S02]  /*17350*/  IMAD.MOV.U32 R130, RZ, RZ, R129 ;  /* 0x000000ffff827224 */ /* 0x000fe400078e0081 */
.L_x_34214:
[----:B------:R-:W-:Y:S05]  /*17360*/  BSYNC B1 ;  /* 0x0000000000017941 */ /* 0x000fea0003800000 */
.L_x_34212:
        /* <DEDUP_REMOVED lines=11> */
.L_x_34216:
[----:B------:R-:W-:Y:S01]  /*17420*/  IMAD.MOV.U32 R6, RZ, RZ, R7 ;  /* 0x000000ffff067224 */ /* 0x000fe200078e0007 */
[----:B------:R-:W-:Y:S01]  /*17430*/  MOV R65, R64 ;  /* 0x0000004000417202 */ /* 0x000fe20000000f00 */
[----:B------:R-:W-:Y:S02]  /*17440*/  IMAD.MOV.U32 R8, RZ, RZ, R9 ;  /* 0x000000ffff087224 */ /* 0x000fe400078e0009 */
[----:B------:R-:W-:Y:S02]  /*17450*/  IMAD.MOV.U32 R129, RZ, RZ, R128 ;  /* 0x000000ffff817224 */ /* 0x000fe400078e0080 */
.L_x_34217:
[----:B------:R-:W-:Y:S05]  /*17460*/  BSYNC B1 ;  /* 0x0000000000017941 */ /* 0x000fea0003800000 */
.L_x_34215:
        /* <DEDUP_REMOVED lines=11> */
.L_x_34219:
[----:B------:R-:W-:Y:S01]  /*17520*/  IMAD.MOV.U32 R7, RZ, RZ, R6 ;  /* 0x000000ffff077224 */ /* 0x000fe200078e0006 */
[----:B------:R-:W-:Y:S01]  /*17530*/  MOV R64, R71 ;  /* 0x0000004700407202 */ /* 0x000fe20000000f00 */
[----:B------:R-:W-:Y:S02]  /*17540*/  IMAD.MOV.U32 R9, RZ, RZ, R8 ;  /* 0x000000ffff097224 */ /* 0x000fe400078e0008 */
[----:B------:R-:W-:Y:S02]  /*17550*/  IMAD.MOV.U32 R128, RZ, RZ, R135 ;  /* 0x000000ffff807224 */ /* 0x000fe400078e0087 */
.L_x_34220:
[----:B------:R-:W-:Y:S05]  /*17560*/  BSYNC B1 ;  /* 0x0000000000017941 */ /* 0x000fea0003800000 */
.L_x_34218:
        /* <DEDUP_REMOVED lines=11> */
.L_x_34222:
[----:B------:R-:W-:Y:S01]  /*17620*/  IMAD.MOV.U32 R6, RZ, RZ, R7 ;  /* 0x000000ffff067224 */ /* 0x000fe200078e0007 */
[----:B------:R-:W-:Y:S01]  /*17630*/  MOV R71, R70 ;  /* 0x0000004600477202 */ /* 0x000fe20000000f00 */
[----:B------:R-:W-:Y:S02]  /*17640*/  IMAD.MOV.U32 R8, RZ, RZ, R9 ;  /* 0x000000ffff087224 */ /* 0x000fe400078e0009 */
[----:B------:R-:W-:Y:S02]  /*17650*/  IMAD.MOV.U32 R135, RZ, RZ, R134 ;  /* 0x000000ffff877224 */ /* 0x000fe400078e0086 */
.L_x_34223:
[----:B------:R-:W-:Y:S05]  /*17660*/  BSYNC B1 ;  /* 0x0000000000017941 */ /* 0x000fea0003800000 */
.L_x_34221:
        /* <DEDUP_REMOVED lines=11> */
.L_x_34225:
[----:B------:R-:W-:Y:S01]  /*17720*/  IMAD.MOV.U32 R7, RZ, RZ, R6 ;  /* 0x000000ffff077224 */ /* 0x000fe200078e0006 */
[----:B------:R-:W-:Y:S01]  /*17730*/  MOV R70, R69 ;  /* 0x0000004500467202 */ /* 0x000fe20000000f00 */
[----:B------:R-:W-:Y:S02]  /*17740*/  IMAD.MOV.U32 R9, RZ, RZ, R8 ;  /* 0x000000ffff097224 */ /* 0x000fe400078e0008 */
[----:B------:R-:W-:Y:S02]  /*17750*/  IMAD.MOV.U32 R134, RZ, RZ, R133 ;  /* 0x000000ffff867224 */ /* 0x000fe400078e0085 */
.L_x_34226:
[----:B------:R-:W-:Y:S05]  /*17760*/  BSYNC B1 ;  /* 0x0000000000017941 */ /* 0x000fea0003800000 */
.L_x_34224:
        /* <DEDUP_REMOVED lines=11> */
.L_x_34228:
[----:B------:R-:W-:Y:S01]  /*17820*/  IMAD.MOV.U32 R6, RZ, RZ, R7 ;  /* 0x000000ffff067224 */ /* 0x000fe200078e0007 */
[----:B------:R-:W-:Y:S01]  /*17830*/  MOV R69, R68 ;  /* 0x0000004400457202 */ /* 0x000fe20000000f00 */
[----:B------:R-:W-:Y:S02]  /*17840*/  IMAD.MOV.U32 R8, RZ, RZ, R9 ;  /* 0x000000ffff087224 */ /* 0x000fe400078e0009 */
[----:B------:R-:W-:Y:S02]  /*17850*/  IMAD.MOV.U32 R133, RZ, RZ, R132 ;  /* 0x000000ffff857224 */ /* 0x000fe400078e0084 */
.L_x_34229:
[----:B------:R-:W-:Y:S05]  /*17860*/  BSYNC B1 ;  /* 0x0000000000017941 */ /* 0x000fea0003800000 */
.L_x_34227:
        /* <DEDUP_REMOVED lines=11> */
.L_x_34231:
[----:B------:R-:W-:Y:S01]  /*17920*/  IMAD.MOV.U32 R7, RZ, RZ, R6 ;  /* 0x000000ffff077224 */ /* 0x000fe200078e0006 */
[----:B------:R-:W-:Y:S01]  /*17930*/  MOV R68, R75 ;  /* 0x0000004b00447202 */ /* 0x000fe20000000f00 */
[----:B------:R-:W-:Y:S02]  /*17940*/  IMAD.MOV.U32 R9, RZ, RZ, R8 ;  /* 0x000000ffff097224 */ /* 0x000fe400078e0008 */
[----:B------:R-:W-:Y:S02]  /*17950*/  IMAD.MOV.U32 R132, RZ, RZ, R139 ;  /* 0x000000ffff847224 */ /* 0x000fe400078e008b */
.L_x_34232:
[----:B------:R-:W-:Y:S05]  /*17960*/  BSYNC B1 ;  /* 0x0000000000017941 */ /* 0x000fea0003800000 */
.L_x_34230:
        /* <DEDUP_REMOVED lines=11> */
.L_x_34234:
[----:B------:R-:W-:Y:S01]  /*17a20*/  IMAD.MOV.U32 R6, RZ, RZ, R7 ;  /* 0x000000ffff067224 */ /* 0x000fe200078e0007 */
[----:B------:R-:W-:Y:S01]  /*17a30*/  MOV R75, R74 ;  /* 0x0000004a004b7202 */ /* 0x000fe20000000f00 */
[----:B------:R-:W-:Y:S02]  /*17a40*/  IMAD.MOV.U32 R8, RZ, RZ, R9 ;  /* 0x000000ffff087224 */ /* 0x000fe400078e0009 */
[----:B------:R-:W-:Y:S02]  /*17a50*/  IMAD.MOV.U32 R139, RZ, RZ, R138 ;  /* 0x000000ffff8b7224 */ /* 0x000fe400078e008a */
.L_x_34235:
[----:B------:R-:W-:Y:S05]  /*17a60*/  BSYNC B1 ;  /* 0x0000000000017941 */ /* 0x000fea0003800000 */
.L_x_34233:
        /* <DEDUP_REMOVED lines=11> */
.L_x_34237:
[----:B------:R-:W-:Y:S01]  /*17b20*/  IMAD.MOV.U32 R7, RZ, RZ, R6 ;  /* 0x000000ffff077224 */ /* 0x000fe200078e0006 */
[----:B------:R-:W-:Y:S01]  /*17b30*/  MOV R74, R73 ;  /* 0x00000049004a7202 */ /* 0x000fe20000000f00 */
[----:B------:R-:W-:Y:S02]  /*17b40*/  IMAD.MOV.U32 R9, RZ, RZ, R8 ;  /* 0x000000ffff097224 */ /* 0x000fe400078e0008 */
[----:B------:R-:W-:Y:S02]  /*17b50*/  IMAD.MOV.U32 R138, RZ, RZ, R137 ;  /* 0x000000ffff8a7224 */ /* 0x000fe400078e0089 */
.L_x_34238:
[----:B------:R-:W-:Y:S05]  /*17b60*/  BSYNC B1 ;  /* 0x0000000000017941 */ /* 0x000fea0003800000 */
.L_x_34236:
        /* <DEDUP_REMOVED lines=11> */
.L_x_34240:
[----:B------:R-:W-:Y:S01]  /*17c20*/  IMAD.MOV.U32 R6, RZ, RZ, R7 ;  /* 0x000000ffff067224 */ /* 0x000fe200078e0007 */
[----:B------:R-:W-:Y:S01]  /*17c30*/  MOV R73, R72 ;  /* 0x0000004800497202 */ /* 0x000fe20000000f00 */
[----:B------:R-:W-:Y:S02]  /*17c40*/  IMAD.MOV.U32 R8, RZ, RZ, R9 ;  /* 0x000000ffff087224 */ /* 0x000fe400078e0009 */
[----:B------:R-:W-:Y:S02]  /*17c50*/  IMAD.MOV.U32 R137, RZ, RZ, R136 ;  /* 0x000000ffff897224 */ /* 0x000fe400078e0088 */
.L_x_34241:
[----:B------:R-:W-:Y:S05]  /*17c60*/  BSYNC B1 ;  /* 0x0000000000017941 */ /* 0x000fea0003800000 */
.L_x_34239:
        /* <DEDUP_REMOVED lines=11> */
.L_x_34243:
[----:B------:R-:W-:Y:S01]  /*17d20*/  IMAD.MOV.U32 R7, RZ, RZ, R6 ;  /* 0x000000ffff077224 */ /* 0x000fe200078e0006 */
[----:B------:R-:W-:Y:S01]  /*17d30*/  MOV R72, R79 ;  /* 0x0000004f00487202 */ /* 0x000fe20000000f00 */
[----:B------:R-:W-:Y:S02]  /*17d40*/  IMAD.MOV.U32 R9, RZ, RZ, R8 ;  /* 0x000000ffff097224 */ /* 0x000fe400078e0008 */
[----:B------:R-:W-:Y:S02]  /*17d50*/  IMAD.MOV.U32 R136, RZ, RZ, R143 ;  /* 0x000000ffff887224 */ /* 0x000fe400078e008f */
.L_x_34244:
[----:B------:R-:W-:Y:S05]  /*17d60*/  BSYNC B1 ;  /* 0x0000000000017941 */ /* 0x000fea0003800000 */
.L_x_34242:
        /* <DEDUP_REMOVED lines=11> */
.L_x_34246:
[----:B------:R-:W-:Y:S01]  /*17e20*/  IMAD.MOV.U32 R6, RZ, RZ, R7 ;  /* 0x000000ffff067224 */ /* 0x000fe200078e0007 */
[----:B------:R-:W-:Y:S01]  /*17e30*/  MOV R79, R78 ;  /* 0x0000004e004f7202 */ /* 0x000fe20000000f00 */
[----:B------:R-:W-:Y:S02]  /*17e40*/  IMAD.MOV.U32 R8, RZ, RZ, R9 ;  /* 0x000000ffff087224 */ /* 0x000fe400078e0009 */
[----:B------:R-:W-:Y:S02]  /*17e50*/  IMAD.MOV.U32 R143, RZ, RZ, R142 ;  /* 0x000000ffff8f7224 */ /* 0x000fe400078e008e */
.L_x_34247:
[----:B------:R-:W-:Y:S05]  /*17e60*/  BSYNC B1 ;  /* 0x0000000000017941 */ /* 0x000fea0003800000 */
.L_x_34245:
        /* <DEDUP_REMOVED lines=11> */
.L_x_34249:
[----:B------:R-:W-:Y:S01]  /*17f20*/  IMAD.MOV.U32 R7, RZ, RZ, R6 ;  /* 0x000000ffff077224 */ /* 0x000fe200078e0006 */
[----:B------:R-:W-:Y:S01]  /*17f30*/  MOV R78, R77 ;  /* 0x0000004d004e7202 */ /* 0x000fe20000000f00 */
[----:B------:R-:W-:Y:S02]  /*17f40*/  IMAD.MOV.U32 R9, RZ, RZ, R8 ;  /* 0x000000ffff097224 */ /* 0x000fe400078e0008 */
[----:B------:R-:W-:Y:S02]  /*17f50*/  IMAD.MOV.U32 R142, RZ, RZ, R141 ;  /* 0x000000ffff8e7224 */ /* 0x000fe400078e008d */
.L_x_34250:
[----:B------:R-:W-:Y:S05]  /*17f60*/  BSYNC B1 ;  /* 0x0000000000017941 */ /* 0x000fea0003800000 */
.L_x_34248:
        /* <DEDUP_REMOVED lines=11> */
.L_x_34252:
[----:B------:R-:W-:Y:S01]  /*18020*/  IMAD.MOV.U32 R6, RZ, RZ, R7 ;  /* 0x000000ffff067224 */ /* 0x000fe200078e0007 */
[----:B------:R-:W-:Y:S01]  /*18030*/  MOV R77, R76 ;  /* 0x0000004c004d7202 */ /* 0x000fe20000000f00 */
[----:B------:R-:W-:Y:S02]  /*18040*/  IMAD.MOV.U32 R8, RZ, RZ, R9 ;  /* 0x000000ffff087224 */ /* 0x000fe400078e0009 */
[----:B------:R-:W-:Y:S02]  /*18050*/  IMAD.MOV.U32 R141, RZ, RZ, R140 ;  /* 0x000000ffff8d7224 */ /* 0x000fe400078e008c */
.L_x_34253:
[----:B------:R-:W-:Y:S05]  /*18060*/  BSYNC B1 ;  /* 0x0000000000017941 */ /* 0x000fea0003800000 */
.L_x_34251:
        /* <DEDUP_REMOVED lines=11> */
.L_x_34255:
[----:B------:R-:W-:Y:S01]  /*18120*/  IMAD.MOV.U32 R7, RZ, RZ, R6 ;  /* 0x000000ffff077224 */ /* 0x000fe200078e0006 */
[----:B------:R-:W-:Y:S01]  /*18130*/  MOV R140, R159 ;  /* 0x0000009f008c7202 */ /* 0x000fe20000000f00 */
[----:B------:R-:W-:Y:S02]  /*18140*/  IMAD.MOV.U32 R9, RZ, RZ, R8 ;  /* 0x000000ffff097224 */ /* 0x000fe400078e0008 */
[----:B------:R-:W-:Y:S02]  /*18150*/  IMAD.MOV.U32 R76, RZ, RZ, R83 ;  /* 0x000000ffff4c7224 */ /* 0x000fe400078e0053 */
.L_x_34256:
[----:B------:R-:W-:Y:S05]  /*18160*/  BSYNC B1 ;  /* 0x0000000000017941 */ /* 0x000fea0003800000 */
.L_x_34254:
        /* <DEDUP_REMOVED lines=11> */
.L_x_34258:
[----:B------:R-:W-:Y:S01]  /*18220*/  IMAD.MOV.U32 R11, RZ, RZ, R7 ;  /* 0x000000ffff0b7224 */ /* 0x000fe200078e0007 */
[----:B------:R-:W-:Y:S01]  /*18230*/  MOV R83, R82 ;  /* 0x0000005200537202 */ /* 0x000fe20000000f00 */
[----:B------:R-:W-:Y:S02]  /*18240*/  IMAD.MOV.U32 R6, RZ, RZ, R9 ;  /* 0x000000ffff067224 */ /* 0x000fe400078e0009 */
[----:B------:R-:W-:Y:S02]  /*18250*/  IMAD.MOV.U32 R159, RZ, RZ, R158 ;  /* 0x000000ffff9f7224 */ /* 0x000fe400078e009e */
.L_x_34259:
[----:B------:R-:W-:Y:S05]  /*18260*/  BSYNC B1 ;  /* 0x0000000000017941 */ /* 0x000fea0003800000 */
.L_x_34257:
        /* <DEDUP_REMOVED lines=11> */
.L_x_34261:
[----:B------:R-:W-:Y:S01]  /*18320*/  IMAD.MOV.U32 R158, RZ, RZ, R2 ;  /* 0x000000ffff9e7224 */ /* 0x000fe200078e0002 */
[----:B------:R-:W-:Y:S01]  /*18330*/  MOV R82, R81 ;  /* 0x0000005100527202 */ /* 0x000fe20000000f00 */
[--C-:B------:R-:W-:Y:S02]  /*18340*/  IMAD.MOV.U32 R7, RZ, RZ, R11.reuse ;  /* 0x000000ffff077224 */ /* 0x100fe400078e000b */
[--C-:B------:R-:W-:Y:S02]  /*18350*/  IMAD.MOV.U32 R8, RZ, RZ, R6.reuse ;  /* 0x000000ffff087224 */ /* 0x100fe400078e0006 */
[----:B------:R-:W-:Y:S02]  /*18360*/  IMAD.MOV.U32 R2, RZ, RZ, R11 ;  /* 0x000000ffff027224 */ /* 0x000fe400078e000b */
[----:B------:R-:W-:Y:S02]  /*18370*/  IMAD.MOV.U32 R81, RZ, RZ, R6 ;  /* 0x000000ffff517224 */ /* 0x000fe400078e0006 */
.L_x_34262:
[----:B------:R-:W-:Y:S05]  /*18380*/  BSYNC B1 ;  /* 0x0000000000017941 */ /* 0x000fea0003800000 */
.L_x_34260:
[----:B------:R-:W-:Y:S01]  /*18390*/  IADD3 R3, R3, 0x4, RZ ;  /* 0x0000000403037810 */ /* 0x000fe20007ffe0ff */
[----:B------:R-:W-:Y:S01]  /*183a0*/  @!P1 CALL.REL.NOINC `(.L_x_34263) ;  /* 0x0000001000009944 */ /* 0x000fe20003c00000 */
[----:B------:R-:W-:Y:S05]  /*183b0*/  BRA `(.L_x_34264) ;  /* 0xffffc02000007947 */ /* 0x000fea000383ffff */
.L_x_34263:
[----:B------:R-:W-:Y:S01]  /*183c0*/  IMAD.MOV.U32 R2, RZ, RZ, R7 ;  /* 0x000000ffff027224 */ /* 0x000fe200078e0007 */
[----:B------:R-:W-:-:S02]  /*183d0*/  MOV R81, R8 ;  /* 0x0000000800517202 */ /* 0x000fc40000000f00 */
.L_x_34073:
[----:B------:R-:W-:Y:S05]  /*183e0*/  BSYNC B0 ;  /* 0x0000000000007941 */ /* 0x000fea0003800000 */
.L_x_34072:
        /* <DEDUP_REMOVED lines=195> */
[----:B------:R-:W-:Y:S02]  /*19020*/  IMAD.MOV.U32 R4, RZ, RZ, RZ ;  /* 0x000000ffff047224 */ /* 0x000fe400078e00ff */
[----:B------:R-:W-:-:S05]  /*19030*/  IMAD.MOV.U32 R3, RZ, RZ, R1 ;  /* 0x000000ffff037224 */ /* 0x000fca00078e0001 */
.L_x_34457:
        /* <DEDUP_REMOVED lines=20> */
.L_x_34268:
[----:B------:R-:W-:Y:S01]  /*19180*/  IMAD.MOV.U32 R9, RZ, RZ, R5 ;  /* 0x000000ffff097224 */ /* 0x000fe200078e0005 */
[----:B------:R-:W-:Y:S01]  /*19190*/  MOV R7, R80 ;  /* 0x0000005000077202 */ /* 0x000fe20000000f00 */
[----:B------:R-:W-:Y:S02]  /*191a0*/  IMAD.MOV.U32 R5, RZ, RZ, R23 ;  /* 0x000000ffff057224 */ /* 0x000fe400078e0017 */
[----:B------:R-:W-:Y:S02]  /*191b0*/  IMAD.MOV.U32 R80, RZ, RZ, R87 ;  /* 0x000000ffff507224 */ /* 0x000fe400078e0057 */
.L_x_34269:
[----:B------:R-:W-:Y:S05]  /*191c0*/  BSYNC B1 ;  /* 0x0000000000017941 */ /* 0x000fea0003800000 */
.L_x_34267:
        /* <DEDUP_REMOVED lines=11> */
.L_x_34271:
[----:B------:R-:W-:Y:S01]  /*19280*/  IMAD.MOV.U32 R6, RZ, RZ, R7 ;  /* 0x000000ffff067224 */ /* 0x000fe200078e0007 */
[----:B------:R-:W-:Y:S01]  /*19290*/  MOV R8, R9 ;  /* 0x0000000900087202 */ /* 0x000fe20000000f00 */
[----:B------:R-:W-:Y:S02]  /*192a0*/  IMAD.MOV.U32 R87, RZ, RZ, R86 ;  /* 0x000000ffff577224 */ /* 0x000fe400078e0056 */
[----:B------:R-:W-:Y:S02]  /*192b0*/  IMAD.MOV.U32 R23, RZ, RZ, R22 ;  /* 0x000000ffff177224 */ /* 0x000fe400078e0016 */
.L_x_34272:
[----:B------:R-:W-:Y:S05]  /*192c0*/  BSYNC B1 ;  /* 0x0000000000017941 */ /* 0x000fea0003800000 */
.L_x_34270:
        /* <DEDUP_REMOVED lines=11> */
.L_x_34274:
[----:B------:R-:W-:Y:S01]  /*19380*/  IMAD.MOV.U32 R7, RZ, RZ, R6 ;  /* 0x000000ffff077224 */ /* 0x000fe200078e0006 */
[----:B------:R-:W-:Y:S01]  /*19390*/  MOV R9, R8 ;  /* 0x0000000800097202 */ /* 0x000fe20000000f00 */
[----:B------:R-:W-:Y:S02]  /*193a0*/  IMAD.MOV.U32 R86, RZ, RZ, R85 ;  /* 0x000000ffff567224 */ /* 0x000fe400078e0055 */
[----:B------:R-:W-:Y:S02]  /*193b0*/  IMAD.MOV.U32 R22, RZ, RZ, R21 ;  /* 0x000000ffff167224 */ /* 0x000fe400078e0015 */
.L_x_34275:
[----:B------:R-:W-:Y:S05]  /*193c0*/  BSYNC B1 ;  /* 0x0000000000017941 */ /* 0x000fea0003800000 */
.L_x_34273:
        /* <DEDUP_REMOVED lines=11> */
.L_x_34277:
[----:B------:R-:W-:Y:S01]  /*19480*/  IMAD.MOV.U32 R6, RZ, RZ, R7 ;  /* 0x000000ffff067224 */ /* 0x000fe200078e0007 */
[----:B------:R-:W-:Y:S01]  /*19490*/  MOV R8, R9 ;  /* 0x0000000900087202 */ /* 0x000fe20000000f00 */
[----:B------:R-:W-:Y:S02]  /*194a0*/  IMAD.MOV.U32 R85, RZ, RZ, R84 ;  /* 0x000000ffff557224 */ /* 0x000fe400078e0054 */
[----:B------:R-:W-:Y:S02]  /*194b0*/  IMAD.MOV.U32 R21, RZ, RZ, R20 ;  /* 0x000000ffff157224 */ /* 0x000fe400078e0014 */
.L_x_34278:
[----:B------:R-:W-:Y:S05]  /*194c0*/  BSYNC B1 ;  /* 0x0000000000017941 */ /* 0x000fea0003800000 */
.L_x_34276:
        /* <DEDUP_REMOVED lines=11> */
.L_x_34280:
[----:B------:R-:W-:Y:S01]  /*19580*/  IMAD.MOV.U32 R7, RZ, RZ, R6 ;  /* 0x000000ffff077224 */ /* 0x000fe200078e0006 */
[----:B------:R-:W-:Y:S01]  /*19590*/  MOV R9, R8 ;  /* 0x0000000800097202 */ /* 0x000fe20000000f00 */
[----:B------:R-:W-:Y:S02]  /*195a0*/  IMAD.MOV.U32 R84, RZ, RZ, R91 ;  /* 0x000000ffff547224 */ /* 0x000fe400078e005b */
[----:B------:R-:W-:Y:S02]  /*195b0*/  IMAD.MOV.U32 R20, RZ, RZ, R27 ;  /* 0x000000ffff147224 */ /* 0x000fe400078e001b */
.L_x_34281:
[----:B------:R-:W-:Y:S05]  /*195c0*/  BSYNC B1 ;  /* 0x0000000000017941 */ /* 0x000fea0003800000 */
.L_x_34279:
        /* <DEDUP_REMOVED lines=11> */
.L_x_34283:
[----:B------:R-:W-:Y:S01]  /*19680*/  IMAD.MOV.U32 R6, RZ, RZ, R7 ;  /* 0x000000ffff067224 */ /* 0x000fe200078e0007 */
[----:B------:R-:W-:Y:S01]  /*19690*/  MOV R8, R9 ;  /* 0x0000000900087202 */ /* 0x000fe20000000f00 */
[----:B------:R-:W-:Y:S02]  /*196a0*/  IMAD.MOV.U32 R91, RZ, RZ, R90 ;  /* 0x000000ffff5b7224 */ /* 0x000fe400078e005a */
[----:B------:R-:W-:Y:S02]  /*196b0*/  IMAD.MOV.U32 R27, RZ, RZ, R26 ;  /* 0x000000ffff1b7224 */ /* 0x000fe400078e001a */
.L_x_34284:
[----:B------:R-:W-:Y:S05]  /*196c0*/  BSYNC B1 ;  /* 0x0000000000017941 */ /* 0x000fea0003800000 */
.L_x_34282:
        /* <DEDUP_REMOVED lines=11> */
.L_x_34286:
[----:B------:R-:W-:Y:S01]  /*19780*/  IMAD.MOV.U32 R7, RZ, RZ, R6 ;  /* 0x000000ffff077224 */ /* 0x000fe200078e0006 */
[----:B------:R-:W-:Y:S01]  /*19790*/  MOV R9, R8 ;  /* 0x0000000800097202 */ /* 0x000fe20000000f00 */
[----:B------:R-:W-:Y:S02]  /*197a0*/  IMAD.MOV.U32 R90, RZ, RZ, R89 ;  /* 0x000000ffff5a7224 */ /* 0x000fe400078e0059 */
[----:B------:R-:W-:Y:S02]  /*197b0*/  IMAD.MOV.U32 R26, RZ, RZ, R25 ;  /* 0x000000ffff1a7224 */ /* 0x000fe400078e0019 */
.L_x_34287:
[----:B------:R-:W-:Y:S05]  /*197c0*/  BSYNC B1 ;  /* 0x0000000000017941 */ /* 0x000fea0003800000 */
.L_x_34285:
        /* <DEDUP_REMOVED lines=11> */
.L_x_34289:
[----:B------:R-:W-:Y:S01]  /*19880*/  IMAD.MOV.U32 R6, RZ, RZ, R7 ;  /* 0x000000ffff067224 */ /* 0x000fe200078e0007 */
[----:B------:R-:W-:Y:S01]  /*19890*/  MOV R8, R9 ;  /* 0x0000000900087202 */ /* 0x000fe20000000f00 */
[----:B------:R-:W-:Y:S02]  /*198a0*/  IMAD.MOV.U32 R89, RZ, RZ, R88 ;  /* 0x000000ffff597224 */ /* 0x000fe400078e0058 */
[----:B------:R-:W-:Y:S02]  /*198b0*/  IMAD.MOV.U32 R25, RZ, RZ, R24 ;  /* 0x000000ffff197224 */ /* 0x000fe400078e0018 */
.L_x_34290:
[----:B------:R-:W-:Y:S05]  /*198c0*/  BSYNC B1 ;  /* 0x0000000000017941 */ /* 0x000fea0003800000 */
.L_x_34288:
        /* <DEDUP_REMOVED lines=11> */
.L_x_34292:
[----:B------:R-:W-:Y:S01]  /*19980*/  IMAD.MOV.U32 R7, RZ, RZ, R6 ;  /* 0x000000ffff077224 */ /* 0x000fe200078e0006 */
[----:B------:R-:W-:Y:S01]  /*19990*/  MOV R9, R8 ;  /* 0x0000000800097202 */ /* 0x000fe20000000f00 */
[----:B------:R-:W-:Y:S02]  /*199a0*/  IMAD.MOV.U32 R88, RZ, RZ, R95 ;  /* 0x000000ffff587224 */ /* 0x000fe400078e005f */
[----:B------:R-:W-:Y:S02]  /*199b0*/  IMAD.MOV.U32 R24, RZ, RZ, R31 ;  /* 0x000000ffff187224 */ /* 0x000fe400078e001f */
.L_x_34293:
[----:B------:R-:W-:Y:S05]  /*199c0*/  BSYNC B1 ;  /* 0x0000000000017941 */ /* 0x000fea0003800000 */
.L_x_34291:
        /* <DEDUP_REMOVED lines=11> */
.L_x_34295:
[----:B------:R-:W-:Y:S01]  /*19a80*/  IMAD.MOV.U32 R6, RZ, RZ, R7 ;  /* 0x000000ffff067224 */ /* 0x000fe200078e0007 */
[----:B------:R-:W-:Y:S01]  /*19a90*/  MOV R8, R9 ;  /* 0x0000000900087202 */ /* 0x000fe20000000f00 */
[----:B------:R-:W-:Y:S02]  /*19aa0*/  IMAD.MOV.U32 R95, RZ, RZ, R94 ;  /* 0x000000ffff5f7224 */ /* 0x000fe400078e005e */
[----:B------:R-:W-:Y:S02]  /*19ab0*/  IMAD.MOV.U32 R31, RZ, RZ, R30 ;  /* 0x000000ffff1f7224 */ /* 0x000fe400078e001e */
.L_x_34296:
[----:B------:R-:W-:Y:S05]  /*19ac0*/  BSYNC B1 ;  /* 0x0000000000017941 */ /* 0x000fea0003800000 */
.L_x_34294:
        /* <DEDUP_REMOVED lines=11> */
.L_x_34298:
[----:B------:R-:W-:Y:S01]  /*19b80*/  IMAD.MOV.U32 R7, RZ, RZ, R6 ;  /* 0x000000ffff077224 */ /* 0x000fe200078e0006 */
[----:B------:R-:W-:Y:S01]  /*19b90*/  MOV R9, R8 ;  /* 0x0000000800097202 */ /* 0x000fe20000000f00 */
[----:B------:R-:W-:Y:S02]  /*19ba0*/  IMAD.MOV.U32 R94, RZ, RZ, R93 ;  /* 0x000000ffff5e7224 */ /* 0x000fe400078e005d */
[----:B------:R-:W-:Y:S02]  /*19bb0*/  IMAD.MOV.U32 R30, RZ, RZ, R29 ;  /* 0x000000ffff1e7224 */ /* 0x000fe400078e001d */
.L_x_34299:
[----:B------:R-:W-:Y:S05]  /*19bc0*/  BSYNC B1 ;  /* 0x0000000000017941 */ /* 0x000fea0003800000 */
.L_x_34297:
        /* <DEDUP_REMOVED lines=11> */
.L_x_34301:
[----:B------:R-:W-:Y:S01]  /*19c80*/  IMAD.MOV.U32 R6, RZ, RZ, R7 ;  /* 0x000000ffff067224 */ /* 0x000fe200078e0007 */
[----:B------:R-:W-:Y:S01]  /*19c90*/  MOV R8, R9 ;  /* 0x0000000900087202 */ /* 0x000fe20000000f00 */
[----:B------:R-:W-:Y:S02]  /*19ca0*/  IMAD.MOV.U32 R93, RZ, RZ, R92 ;  /* 0x000000ffff5d7224 */ /* 0x000fe400078e005c */
[----:B------:R-:W-:Y:S02]  /*19cb0*/  IMAD.MOV.U32 R29, RZ, RZ, R28 ;  /* 0x000000ffff1d7224 */ /* 0x000fe400078e001c */
.L_x_34302:
[----:B------:R-:W-:Y:S05]  /*19cc0*/  BSYNC B1 ;  /* 0x0000000000017941 */ /* 0x000fea0003800000 */
.L_x_34300:
        /* <DEDUP_REMOVED lines=11> */
.L_x_34304:
[----:B------:R-:W-:Y:S01]  /*19d80*/  IMAD.MOV.U32 R7, RZ, RZ, R6 ;  /* 0x000000ffff077224 */ /* 0x000fe200078e0006 */
[----:B------:R-:W-:Y:S01]  /*19d90*/  MOV R9, R8 ;  /* 0x0000000800097202 */ /* 0x000fe20000000f00 */
[----:B------:R-:W-:Y:S02]  /*19da0*/  IMAD.MOV.U32 R92, RZ, RZ, R99 ;  /* 0x000000ffff5c7224 */ /* 0x000fe400078e0063 */
[----:B------:R-:W-:Y:S02]  /*19db0*/  IMAD.MOV.U32 R28, RZ, RZ, R35 ;  /* 0x000000ffff1c7224 */ /* 0x000fe400078e0023 */
.L_x_34305:
[----:B------:R-:W-:Y:S05]  /*19dc0*/  BSYNC B1 ;  /* 0x0000000000017941 */ /* 0x000fea0003800000 */
.L_x_34303:
        /* <DEDUP_REMOVED lines=11> */
.L_x_34307:
[----:B------:R-:W-:Y:S01]  /*19e80*/  IMAD.MOV.U32 R6, RZ, RZ, R7 ;  /* 0x000000ffff067224 */ /* 0x000fe200078e0007 */
[----:B------:R-:W-:Y:S01]  /*19e90*/  MOV R8, R9 ;  /* 0x0000000900087202 */ /* 0x000fe20000000f00 */
[----:B------:R-:W-:Y:S02]  /*19ea0*/  IMAD.MOV.U32 R99, RZ, RZ, R98 ;  /* 0x000000ffff637224 */ /* 0x000fe400078e0062 */
[----:B------:R-:W-:Y:S02]  /*19eb0*/  IMAD.MOV.U32 R35, RZ, RZ, R34 ;  /* 0x000000ffff237224 */ /* 0x000fe400078e0022 */
.L_x_34308:
[----:B------:R-:W-:Y:S05]  /*19ec0*/  BSYNC B1 ;  /* 0x0000000000017941 */ /* 0x000fea0003800000 */
.L_x_34306:
        /* <DEDUP_REMOVED lines=11> */
.L_x_34310:
[----:B------:R-:W-:Y:S01]  /*19f80*/  IMAD.MOV.U32 R7, RZ, RZ, R6 ;  /* 0x000000ffff077224 */ /* 0x000fe200078e0006 */
[----:B------:R-:W-:Y:S01]  /*19f90*/  MOV R9, R8 ;  /* 0x0000000800097202 */ /* 0x000fe20000000f00 */
[----:B------:R-:W-:Y:S02]  /*19fa0*/  IMAD.MOV.U32 R98, RZ, RZ, R97 ;  /* 0x000000ffff627224 */ /* 0x000fe400078e0061 */
[----:B------:R-:W-:Y:S02]  /*19fb0*/  IMAD.MOV.U32 R34, RZ, RZ, R33 ;  /* 0x000000ffff227224 */ /* 0x000fe400078e0021 */
.L_x_34311:
[----:B------:R-:W-:Y:S05]  /*19fc0*/  BSYNC B1 ;  /* 0x0000000000017941 */ /* 0x000fea0003800000 */
.L_x_34309:
        /* <DEDUP_REMOVED lines=11> */
.L_x_34313:
[----:B------:R-:W-:Y:S01]  /*1a080*/  IMAD.MOV.U32 R6, RZ, RZ, R7 ;  /* 0x000000ffff067224 */ /* 0x000fe200078e0007 */
[----:B------:R-:W-:Y:S01]  /*1a090*/  MOV R8, R9 ;  /* 0x0000000900087202 */ /* 0x000fe20000000f00 */
[----:B------:R-:W-:Y:S02]  /*1a0a0*/  IMAD.MOV.U32 R97, RZ, RZ, R96 ;  /* 0x000000ffff617224 */ /* 0x000fe400078e0060 */
[----:B------:R-:W-:Y:S02]  /*1a0b0*/  IMAD.MOV.U32 R33, RZ, RZ, R32 ;  /* 0x000000ffff217224 */ /* 0x000fe400078e0020 */
.L_x_34314:
[----:B------:R-:W-:Y:S05]  /*1a0c0*/  BSYNC B1 ;  /* 0x0000000000017941 */ /* 0x000fea0003800000 */
.L_x_34312:
        /* <DEDUP_REMOVED lines=11> */
.L_x_34316:
[----:B------:R-:W-:Y:S01]  /*1a180*/  IMAD.MOV.U32 R7, RZ, RZ, R6 ;  /* 0x000000ffff077224 */ /* 0x000fe200078e0006 */
[----:B------:R-:W-:Y:S01]  /*1a190*/  MOV R9, R8 ;  /* 0x0000000800097202 */ /* 0x000fe20000000f00 */
[----:B------:R-:W-:Y:S02]  /*1a1a0*/  IMAD.MOV.U32 R96, RZ, RZ, R103 ;  /* 0x000000ffff607224 */ /* 0x000fe400078e0067 */
[----:B------:R-:W-:Y:S02]  /*1a1b0*/  IMAD.MOV.U32 R32, RZ, RZ, R39 ;  /* 0x000000ffff207224 */ /* 0x000fe400078e0027 */
.L_x_34317:
[----:B------:R-:W-:Y:S05]  /*1a1c0*/  BSYNC B1 ;  /* 0x0000000000017941 */ /* 0x000fea0003800000 */
.L_x_34315:
        /* <DEDUP_REMOVED lines=11> */
.L_x_34319:
[----:B------:R-:W-:Y:S01]  /*1a280*/  IMAD.MOV.U32 R6, RZ, RZ, R7 ;  /* 0x000000ffff067224 */ /* 0x000fe200078e0007 */
[----:B------:R-:W-:Y:S01]  /*1a290*/  MOV R8, R9 ;  /* 0x0000000900087202 */ /* 0x000fe20000000f00 */
[----:B------:R-:W-:Y:S02]  /*1a2a0*/  IMAD.MOV.U32 R103, RZ, RZ, R102 ;  /* 0x000000ffff677224 */ /* 0x000fe400078e0066 */
[----:B------:R-:W-:Y:S02]  /*1a2b0*/  IMAD.MOV.U32 R39, RZ, RZ, R38 ;  /* 0x000000ffff277224 */ /* 0x000fe400078e0026 */
.L_x_34320:
[----:B------:R-:W-:Y:S05]  /*1a2c0*/  BSYNC B1 ;  /* 0x0000000000017941 */ /* 0x000fea0003800000 */
.L_x_34318:
        /* <DEDUP_REMOVED lines=11> */
.L_x_34322:
[----:B------:R-:W-:Y:S01]  /*1a380*/  IMAD.MOV.U32 R7, RZ, RZ, R6 ;  /* 0x000000ffff077224 */ /* 0x000fe200078e0006 */
[----:B------:R-:W-:Y:S01]  /*1a390*/  MOV R9, R8 ;  /* 0x0000000800097202 */ /* 0x000fe20000000f00 */
[----:B------:R-:W-:Y:S02]  /*1a3a0*/  IMAD.MOV.U32 R102, RZ, RZ, R101 ;  /* 0x000000ffff667224 */ /* 0x000fe400078e0065 */
[----:B------:R-:W-:Y:S02]  /*1a3b0*/  IMAD.MOV.U32 R38, RZ, RZ, R37 ;  /* 0x000000ffff267224 */ /* 0x000fe400078e0025 */
.L_x_34323:
[----:B------:R-:W-:Y:S05]  /*1a3c0*/  BSYNC B1 ;  /* 0x0000000000017941 */ /* 0x000fea0003800000 */
.L_x_34321:
        /* <DEDUP_REMOVED lines=11> */
.L_x_34325:
[----:B------:R-:W-:Y:S01]  /*1a480*/  IMAD.MOV.U32 R6, RZ, RZ, R7 ;  /* 0x000000ffff067224 */ /* 0x000fe200078e0007 */
[----:B------:R-:W-:Y:S01]  /*1a490*/  MOV R8, R9 ;  /* 0x0000000900087202 */ /* 0x000fe20000000f00 */
[----:B------:R-:W-:Y:S02]  /*1a4a0*/  IMAD.MOV.U32 R101, RZ, RZ, R100 ;  /* 0x000000ffff657224 */ /* 0x000fe400078e0064 */
[----:B------:R-:W-:Y:S02]  /*1a4b0*/  IMAD.MOV.U32 R37, RZ, RZ, R36 ;  /* 0x000000ffff257224 */ /* 0x000fe400078e0024 */
.L_x_34326:
[----:B------:R-:W-:Y:S05]  /*1a4c0*/  BSYNC B1 ;  /* 0x0000000000017941 */ /* 0x000fea0003800000 */
.L_x_34324:
        /* <DEDUP_REMOVED lines=11> */
.L_x_34328:
[----:B------:R-:W-:Y:S01]  /*1a580*/  IMAD.MOV.U32 R7, RZ, RZ, R6 ;  /* 0x000000ffff077224 */ /* 0x000fe200078e0006 */
[----:B------:R-:W-:Y:S01]  /*1a590*/  MOV R9, R8 ;  /* 0x0000000800097202 */ /* 0x000fe20000000f00 */
[----:B------:R-:W-:Y:S02]  /*1a5a0*/  IMAD.MOV.U32 R100, RZ, RZ, R107 ;  /* 0x000000ffff647224 */ /* 0x000fe400078e006b */
[----:B------:R-:W-:Y:S02]  /*1a5b0*/  IMAD.MOV.U32 R36, RZ, RZ, R43 ;  /* 0x000000ffff247224 */ /* 0x000fe400078e002b */
.L_x_34329:
[----:B------:R-:W-:Y:S05]  /*1a5c0*/  BSYNC B1 ;  /* 0x0000000000017941 */ /* 0x000fea0003800000 */
.L_x_34327:
        /* <DEDUP_REMOVED lines=11> */
.L_x_34331:
[----:B------:R-:W-:Y:S01]  /*1a680*/  IMAD.MOV.U32 R6, RZ, RZ, R7 ;  /* 0x000000ffff067224 */ /* 0x000fe200078e0007 */
[----:B------:R-:W-:Y:S01]  /*1a690*/  MOV R8, R9 ;  /* 0x0000000900087202 */ /* 0x000fe20000000f00 */
[----:B------:R-:W-:Y:S02]  /*1a6a0*/  IMAD.MOV.U32 R107, RZ, RZ, R106 ;  /* 0x000000ffff6b7224 */ /* 0x000fe400078e006a */
[----:B------:R-:W-:Y:S02]  /*1a6b0*/  IMAD.MOV.U32 R43, RZ, RZ, R42 ;  /* 0x000000ffff2b7224 */ /* 0x000fe400078e002a */
.L_x_34332:
[----:B------:R-:W-:Y:S05]  /*1a6c0*/  BSYNC B1 ;  /* 0x0000000000017941 */ /* 0x000fea0003800000 */
.L_x_34330:
        /* <DEDUP_REMOVED lines=11> */
.L_x_34334:
[----:B------:R-:W-:Y:S01]  /*1a780*/  IMAD.MOV.U32 R7, RZ, RZ, R6 ;  /* 0x000000ffff077224 */ /* 0x000fe200078e0006 */
[----:B------:R-:W-:Y:S01]  /*1a790*/  MOV R9, R8 ;  /* 0x0000000800097202 */ /* 0x000fe20000000f00 */
[----:B------:R-:W-:Y:S02]  /*1a7a0*/  IMAD.MOV.U32 R106, RZ, RZ, R105 ;  /* 0x000000ffff6a7224 */ /* 0x000fe400078e0069 */
[----:B------:R-:W-:Y:S02]  /*1a7b0*/  IMAD.MOV.U32 R42, RZ, RZ, R41 ;  /* 0x000000ffff2a7224 */ /* 0x000fe400078e0029 */
.L_x_34335:
[----:B------:R-:W-:Y:S05]  /*1a7c0*/  BSYNC B1 ;  /* 0x0000000000017941 */ /* 0x000fea0003800000 */
.L_x_34333:
        /* <DEDUP_REMOVED lines=11> */
.L_x_34337:
[----:B------:R-:W-:Y:S01]  /*1a880*/  IMAD.MOV.U32 R6, RZ, RZ, R7 ;  /* 0x000000ffff067224 */ /* 0x000fe200078e0007 */
[----:B------:R-:W-:Y:S01]  /*1a890*/  MOV R8, R9 ;  /* 0x0000000900087202 */ /* 0x000fe20000000f00 */
[----:B------:R-:W-:Y:S02]  /*1a8a0*/  IMAD.MOV.U32 R105, RZ, RZ, R104 ;  /* 0x000000ffff697224 */ /* 0x000fe400078e0068 */
[----:B------:R-:W-:Y:S02]  /*1a8b0*/  IMAD.MOV.U32 R41, RZ, RZ, R40 ;  /* 0x000000ffff297224 */ /* 0x000fe400078e0028 */
.L_x_34338:
[----:B------:R-:W-:Y:S05]  /*1a8c0*/  BSYNC B1 ;  /* 0x0000000000017941 */ /* 0x000fea0003800000 */
.L_x_34336:
        /* <DEDUP_REMOVED lines=11> */
.L_x_34340:
[----:B------:R-:W-:Y:S01]  /*1a980*/  IMAD.MOV.U32 R7, RZ, RZ, R6 ;  /* 0x000000ffff077224 */ /* 0x000fe200078e0006 */
[----:B------:R-:W-:Y:S01]  /*1a990*/  MOV R9, R8 ;  /* 0x0000000800097202 */ /* 0x000fe20000000f00 */
[----:B------:R-:W-:Y:S02]  /*1a9a0*/  IMAD.MOV.U32 R104, RZ, RZ, R111 ;  /* 0x000000ffff687224 */ /* 0x000fe400078e006f */
[----:B------:R-:W-:Y:S02]  /*1a9b0*/  IMAD.MOV.U32 R40, RZ, RZ, R47 ;  /* 0x000000ffff287224 */ /* 0x000fe400078e002f */
.L_x_34341:
[----:B------:R-:W-:Y:S05]  /*1a9c0*/  BSYNC B1 ;  /* 0x0000000000017941 */ /* 0x000fea0003800000 */
.L_x_34339:
        /* <DEDUP_REMOVED lines=11> */
.L_x_34343:
[----:B------:R-:W-:Y:S01]  /*1aa80*/  IMAD.MOV.U32 R6, RZ, RZ, R7 ;  /* 0x000000ffff067224 */ /* 0x000fe200078e0007 */
[----:B------:R-:W-:Y:S01]  /*1aa90*/  MOV R8, R9 ;  /* 0x0000000900087202 */ /* 0x000fe20000000f00 */
[----:B------:R-:W-:Y:S02]  /*1aaa0*/  IMAD.MOV.U32 R111, RZ, RZ, R110 ;  /* 0x000000ffff6f7224 */ /* 0x000fe400078e006e */
[----:B------:R-:W-:Y:S02]  /*1aab0*/  IMAD.MOV.U32 R47, RZ, RZ, R46 ;  /* 0x000000ffff2f7224 */ /* 0x000fe400078e002e */
.L_x_34344:
[----:B------:R-:W-:Y:S05]  /*1aac0*/  BSYNC B1 ;  /* 0x0000000000017941 */ /* 0x000fea0003800000 */
.L_x_34342:
        /* <DEDUP_REMOVED lines=11> */
.L_x_34346:
[----:B------:R-:W-:Y:S01]  /*1ab80*/  IMAD.MOV.U32 R7, RZ, RZ, R6 ;  /* 0x000000ffff077224 */ /* 0x000fe200078e0006 */
[----:B------:R-:W-:Y:S01]  /*1ab90*/  MOV R9, R8 ;  /* 0x0000000800097202 */ /* 0x000fe20000000f00 */
[----:B------:R-:W-:Y:S02]  /*1aba0*/  IMAD.MOV.U32 R110, RZ, RZ, R109 ;  /* 0x000000ffff6e7224 */ /* 0x000fe400078e006d */
[----:B------:R-:W-:Y:S02]  /*1abb0*/  IMAD.MOV.U32 R46, RZ, RZ, R45 ;  /* 0x000000ffff2e7224 */ /* 0x000fe400078e002d */
.L_x_34347:
[----:B------:R-:W-:Y:S05]  /*1abc0*/  BSYNC B1 ;  /* 0x0000000000017941 */ /* 0x000fea0003800000 */
.L_x_34345:
        /* <DEDUP_REMOVED lines=11> */
.L_x_34349:
[----:B------:R-:W-:Y:S01]  /*1ac80*/  IMAD.MOV.U32 R6, RZ, RZ, R7 ;  /* 0x000000ffff067224 */ /* 0x000fe200078e0007 */
[----:B------:R-:W-:Y:S01]  /*1ac90*/  MOV R8, R9 ;  /* 0x0000000900087202 */ /* 0x000fe20000000f00 */
[----:B------:R-:W-:Y:S02]  /*1aca0*/  IMAD.MOV.U32 R109, RZ, RZ, R108 ;  /* 0x000000ffff6d7224 */ /* 0x000fe400078e006c */
[----:B------:R-:W-:Y:S02]  /*1acb0*/  IMAD.MOV.U32 R45, RZ, RZ, R44 ;  /* 0x000000ffff2d7224 */ /* 0x000fe400078e002c */
.L_x_34350:
[----:B------:R-:W-:Y:S05]  /*1acc0*/  BSYNC B1 ;  /* 0x0000000000017941 */ /* 0x000fea0003800000 */
.L_x_34348:
        /* <DEDUP_REMOVED lines=11> */
.L_x_34352:
[----:B------:R-:W-:Y:S01]  /*1ad80*/  IMAD.MOV.U32 R7, RZ, RZ, R6 ;  /* 0x000000ffff077224 */ /* 0x000fe200078e0006 */
[----:B------:R-:W-:Y:S01]  /*1ad90*/  MOV R9, R8 ;  /* 0x0000000800097202 */ /* 0x000fe20000000f00 */
[----:B------:R-:W-:Y:S02]  /*1ada0*/  IMAD.MOV.U32 R108, RZ, RZ, R115 ;  /* 0x000000ffff6c7224 */ /* 0x000fe400078e0073 */
[----:B------:R-:W-:Y:S02]  /*1adb0*/  IMAD.MOV.U32 R44, RZ, RZ, R51 ;  /* 0x000000ffff2c7224 */ /* 0x000fe400078e0033 */
.L_x_34353:
[----:B------:R-:W-:Y:S05]  /*1adc0*/  BSYNC B1 ;  /* 0x0000000000017941 */ /* 0x000fea0003800000 */
.L_x_34351:
        /* <DEDUP_REMOVED lines=11> */
.L_x_34355:
[----:B------:R-:W-:Y:S01]  /*1ae80*/  IMAD.MOV.U32 R6, RZ, RZ, R7 ;  /* 0x000000ffff067224 */ /* 0x000fe200078e0007 */
[----:B------:R-:W-:Y:S01]  /*1ae90*/  MOV R8, R9 ;  /* 0x0000000900087202 */ /* 0x000fe20000000f00 */
[----:B------:R-:W-:Y:S02]  /*1aea0*/  IMAD.MOV.U32 R115, RZ, RZ, R114 ;  /* 0x000000ffff737224 */ /* 0x000fe400078e0072 */
[----:B------:R-:W-:Y:S02]  /*1aeb0*/  IMAD.MOV.U32 R51, RZ, RZ, R50 ;  /* 0x000000ffff337224 */ /* 0x000fe400078e0032 */
.L_x_34356:
[----:B------:R-:W-:Y:S05]  /*1aec0*/  BSYNC B1 ;  /* 0x0000000000017941 */ /* 0x000fea0003800000 */
.L_x_34354:
        /* <DEDUP_REMOVED lines=11> */
.L_x_34358:
[----:B------:R-:W-:Y:S01]  /*1af80*/  IMAD.MOV.U32 R7, RZ, RZ, R6 ;  /* 0x000000ffff077224 */ /* 0x000fe200078e0006 */
[----:B------:R-:W-:Y:S01]  /*1af90*/  MOV R9, R8 ;  /* 0x0000000800097202 */ /* 0x000fe20000000f00 */
[----:B------:R-:W-:Y:S02]  /*1afa0*/  IMAD.MOV.U32 R114, RZ, RZ, R113 ;  /* 0x000000ffff727224 */ /* 0x000fe400078e0071 */
[----:B------:R-:W-:Y:S02]  /*1afb0*/  IMAD.MOV.U32 R50, RZ, RZ, R49 ;  /* 0x000000ffff327224 */ /* 0x000fe400078e0031 */
.L_x_34359:
[----:B------:R-:W-:Y:S05]  /*1afc0*/  BSYNC B1 ;  /* 0x0000000000017941 */ /* 0x000fea0003800000 */
.L_x_34357:
        /* <DEDUP_REMOVED lines=11> */
.L_x_34361:
[----:B------:R-:W-:Y:S01]  /*1b080*/  IMAD.MOV.U32 R6, RZ, RZ, R7 ;  /* 0x000000ffff067224 */ /* 0x000fe200078e0007 */
[----:B------:R-:W-:Y:S01]  /*1b090*/  MOV R8, R9 ;  /* 0x0000000900087202 */ /* 0x000fe20000000f00 */
[----:B------:R-:W-:Y:S02]  /*1b0a0*/  IMAD.MOV.U32 R113, RZ, RZ, R112 ;  /* 0x000000ffff717224 */ /* 0x000fe400078e0070 */
[----:B------:R-:W-:Y:S02]  /*1b0b0*/  IMAD.MOV.U32 R49, RZ, RZ, R48 ;  /* 0x000000ffff317224 */ /* 0x000fe400078e0030 */
.L_x_34362:
[----:B------:R-:W-:Y:S05]  /*1b0c0*/  BSYNC B1 ;  /* 0x0000000000017941 */ /* 0x000fea0003800000 */
.L_x_34360:
        /* <DEDUP_REMOVED lines=11> */
.L_x_34364:
[----:B------:R-:W-:Y:S01]  /*1b180*/  IMAD.MOV.U32 R7, RZ, RZ, R6 ;  /* 0x000000ffff077224 */ /* 0x000fe200078e0006 */
[----:B------:R-:W-:Y:S01]  /*1b190*/  MOV R9, R8 ;  /* 0x0000000800097202 */ /* 0x000fe20000000f00 */
[----:B------:R-:W-:Y:S02]  /*1b1a0*/  IMAD.MOV.U32 R112, RZ, RZ, R119 ;  /* 0x000000ffff707224 */ /* 0x000fe400078e0077 */
[----:B------:R-:W-:Y:S02]  /*1b1b0*/  IMAD.MOV.U32 R48, RZ, RZ, R55 ;  /* 0x000000ffff307224 */ /* 0x000fe400078e0037 */
.L_x_34365:
[----:B------:R-:W-:Y:S05]  /*1b1c0*/  BSYNC B1 ;  /* 0x0000000000017941 */ /* 0x000fea0003800000 */
.L_x_34363:
        /* <DEDUP_REMOVED lines=11> */
.L_x_34367:
[----:B------:R-:W-:Y:S01]  /*1b280*/  IMAD.MOV.U32 R6, RZ, RZ, R7 ;  /* 0x000000ffff067224 */ /* 0x000fe200078e0007 */
[----:B------:R-:W-:Y:S01]  /*1b290*/  MOV R8, R9 ;  /* 0x0000000900087202 */ /* 0x000fe20000000f00 */
[----:B------:R-:W-:Y:S02]  /*1b2a0*/  IMAD.MOV.U32 R119, RZ, RZ, R118 ;  /* 0x000000ffff777224 */ /* 0x000fe400078e0076 */
[----:B------:R-:W-:Y:S02]  /*1b2b0*/  IMAD.MOV.U32 R55, RZ, RZ, R54 ;  /* 0x000000ffff377224 */ /* 0x000fe400078e0036 */
.L_x_34368:
[----:B------:R-:W-:Y:S05]  /*1b2c0*/  BSYNC B1 ;  /* 0x0000000000017941 */ /* 0x000fea0003800000 */
.L_x_34366:
        /* <DEDUP_REMOVED lines=11> */
.L_x_34370:
[----:B------:R-:W-:Y:S01]  /*1b380*/  IMAD.MOV.U32 R7, RZ, RZ, R6 ;  /* 0x000000ffff077224 */ /* 0x000fe200078e0006 */
[----:B------:R-:W-:Y:S01]  /*1b390*/  MOV R9, R8 ;  /* 0x0000000800097202 */ /* 0x000fe20000000f00 */
[----:B------:R-:W-:Y:S02]  /*1b3a0*/  IMAD.MOV.U32 R118, RZ, RZ, R117 ;  /* 0x000000ffff767224 */ /* 0x000fe400078e0075 */
[----:B------:R-:W-:Y:S02]  /*1b3b0*/  IMAD.MOV.U32 R54, RZ, RZ, R53 ;  /* 0x000000ffff367224 */ /* 0x000fe400078e0035 */
.L_x_34371:
[----:B------:R-:W-:Y:S05]  /*1b3c0*/  BSYNC B1 ;  /* 0x0000000000017941 */ /* 0x000fea0003800000 */
.L_x_34369:
        /* <DEDUP_REMOVED lines=11> */
.L_x_34373:
[----:B------:R-:W-:Y:S01]  /*1b480*/  IMAD.MOV.U32 R6, RZ, RZ, R7 ;  /* 0x000000ffff067224 */ /* 0x000fe200078e0007 */
[----:B------:R-:W-:Y:S01]  /*1b490*/  MOV R8, R9 ;  /* 0x0000000900087202 */ /* 0x000fe20000000f00 */
[----:B------:R-:W-:Y:S02]  /*1b4a0*/  IMAD.MOV.U32 R117, RZ, RZ, R116 ;  /* 0x000000ffff757224 */ /* 0x000fe400078e0074 */
[----:B------:R-:W-:Y:S02]  /*1b4b0*/  IMAD.MOV.U32 R53, RZ, RZ, R52 ;  /* 0x000000ffff357224 */ /* 0x000fe400078e0034 */
.L_x_34374:
[----:B------:R-:W-:Y:S05]  /*1b4c0*/  BSYNC B1 ;  /* 0x0000000000017941 */ /* 0x000fea0003800000 */
.L_x_34372:
        /* <DEDUP_REMOVED lines=11> */
.L_x_34376:
[----:B------:R-:W-:Y:S01]  /*1b580*/  IMAD.MOV.U32 R7, RZ, RZ, R6 ;  /* 0x000000ffff077224 */ /* 0x000fe200078e0006 */
[----:B------:R-:W-:Y:S01]  /*1b590*/  MOV R9, R8 ;  /* 0x0000000800097202 */ /* 0x000fe20000000f00 */
[----:B------:R-:W-:Y:S02]  /*1b5a0*/  IMAD.MOV.U32 R116, RZ, RZ, R123 ;  /* 0x000000ffff747224 */ /* 0x000fe400078e007b */
[----:B------:R-:W-:Y:S02]  /*1b5b0*/  IMAD.MOV.U32 R52, RZ, RZ, R59 ;  /* 0x000000ffff347224 */ /* 0x000fe400078e003b */
.L_x_34377:
[----:B------:R-:W-:Y:S05]  /*1b5c0*/  BSYNC B1 ;  /* 0x0000000000017941 */ /* 0x000fea0003800000 */
.L_x_34375:
        /* <DEDUP_REMOVED lines=11> */
.L_x_34379:
[----:B------:R-:W-:Y:S01]  /*1b680*/  IMAD.MOV.U32 R6, RZ, RZ, R7 ;  /* 0x000000ffff067224 */ /* 0x000fe200078e0007 */
[----:B------:R-:W-:Y:S01]  /*1b690*/  MOV R8, R9 ;  /* 0x0000000900087202 */ /* 0x000fe20000000f00 */
[----:B------:R-:W-:Y:S02]  /*1b6a0*/  IMAD.MOV.U32 R123, RZ, RZ, R122 ;  /* 0x000000ffff7b7224 */ /* 0x000fe400078e007a */
[----:B------:R-:W-:Y:S02]  /*1b6b0*/  IMAD.MOV.U32 R59, RZ, RZ, R58 ;  /* 0x000000ffff3b7224 */ /* 0x000fe400078e003a */
.L_x_34380:
[----:B------:R-:W-:Y:S05]  /*1b6c0*/  BSYNC B1 ;  /* 0x0000000000017941 */ /* 0x000fea0003800000 */
.L_x_34378:
        /* <DEDUP_REMOVED lines=11> */
.L_x_34382:
[----:B------:R-:W-:Y:S01]  /*1b780*/  IMAD.MOV.U32 R7, RZ, RZ, R6 ;  /* 0x000000ffff077224 */ /* 0x000fe200078e0006 */
[----:B------:R-:W-:Y:S01]  /*1b790*/  MOV R9, R8 ;  /* 0x0000000800097202 */ /* 0x000fe20000000f00 */
[----:B------:R-:W-:Y:S02]  /*1b7a0*/  IMAD.MOV.U32 R122, RZ, RZ, R121 ;  /* 0x000000ffff7a7224 */ /* 0x000fe400078e0079 */
[----:B------:R-:W-:Y:S02]  /*1b7b0*/  IMAD.MOV.U32 R58, RZ, RZ, R57 ;  /* 0x000000ffff3a7224 */ /* 0x000fe400078e0039 */
.L_x_34383:
[----:B------:R-:W-:Y:S05]  /*1b7c0*/  BSYNC B1 ;  /* 0x0000000000017941 */ /* 0x000fea0003800000 */
.L_x_34381:
        /* <DEDUP_REMOVED lines=11> */
.L_x_34385:
[----:B------:R-:W-:Y:S01]  /*1b880*/  IMAD.MOV.U32 R6, RZ, RZ, R7 ;  /* 0x000000ffff067224 */ /* 0x000fe200078e0007 */
[----:B------:R-:W-:Y:S01]  /*1b890*/  MOV R8, R9 ;  /* 0x0000000900087202 */ /* 0x000fe20000000f00 */
[----:B------:R-:W-:Y:S02]  /*1b8a0*/  IMAD.MOV.U32 R121, RZ, RZ, R120 ;  /* 0x000000ffff797224 */ /* 0x000fe400078e0078 */
[----:B------:R-:W-:Y:S02]  /*1b8b0*/  IMAD.MOV.U32 R57, RZ, RZ, R56 ;  /* 0x000000ffff397224 */ /* 0x000fe400078e0038 */
.L_x_34386:
[----:B------:R-:W-:Y:S05]  /*1b8c0*/  BSYNC B1 ;  /* 0x0000000000017941 */ /* 0x000fea0003800000 */
.L_x_34384:
        /* <DEDUP_REMOVED lines=11> */
.L_x_34388:
[----:B------:R-:W-:Y:S01]  /*1b980*/  IMAD.MOV.U32 R7, RZ, RZ, R6 ;  /* 0x000000ffff077224 */ /* 0x000fe200078e0006 */
[----:B------:R-:W-:Y:S01]  /*1b990*/  MOV R9, R8 ;  /* 0x0000000800097202 */ /* 0x000fe20000000f00 */
[----:B------:R-:W-:Y:S02]  /*1b9a0*/  IMAD.MOV.U32 R120, RZ, RZ, R127 ;  /* 0x000000ffff787224 */ /* 0x000fe400078e007f */
[----:B------:R-:W-:Y:S02]  /*1b9b0*/  IMAD.MOV.U32 R56, RZ, RZ, R63 ;  /* 0x000000ffff387224 */ /* 0x000fe400078e003f */
.L_x_34389:
[----:B------:R-:W-:Y:S05]  /*1b9c0*/  BSYNC B1 ;  /* 0x0000000000017941 */ /* 0x000fea0003800000 */
.L_x_34387:
        /* <DEDUP_REMOVED lines=11> */
.L_x_34391:
[----:B------:R-:W-:Y:S01]  /*1ba80*/  IMAD.MOV.U32 R6, RZ, RZ, R7 ;  /* 0x000000ffff067224 */ /* 0x000fe200078e0007 */
[----:B------:R-:W-:Y:S01]  /*1ba90*/  MOV R8, R9 ;  /* 0x0000000900087202 */ /* 0x000fe20000000f00 */
[----:B------:R-:W-:Y:S02]  /*1baa0*/  IMAD.MOV.U32 R127, RZ, RZ, R126 ;  /* 0x000000ffff7f7224 */ /* 0x000fe400078e007e */
[----:B------:R-:W-:Y:S02]  /*1bab0*/  IMAD.MOV.U32 R63, RZ, RZ, R62 ;  /* 0x000000ffff3f7224 */ /* 0x000fe400078e003e */
.L_x_34392:
[----:B------:R-:W-:Y:S05]  /*1bac0*/  BSYNC B1 ;  /* 0x0000000000017941 */ /* 0x000fea0003800000 */
.L_x_34390:
        /* <DEDUP_REMOVED lines=11> */
.L_x_34394:
[----:B------:R-:W-:Y:S01]  /*1bb80*/  IMAD.MOV.U32 R7, RZ, RZ, R6 ;  /* 0x000000ffff077224 */ /* 0x000fe200078e0006 */
[----:B------:R-:W-:Y:S01]  /*1bb90*/  MOV R9, R8 ;  /* 0x0000000800097202 */ /* 0x000fe20000000f00 */
[----:B------:R-:W-:Y:S02]  /*1bba0*/  IMAD.MOV.U32 R126, RZ, RZ, R125 ;  /* 0x000000ffff7e7224 */ /* 0x000fe400078e007d */
[----:B------:R-:W-:Y:S02]  /*1bbb0*/  IMAD.MOV.U32 R62, RZ, RZ, R61 ;  /* 0x000000ffff3e7224 */ /* 0x000fe400078e003d */
.L_x_34395:
[----:B------:R-:W-:Y:S05]  /*1bbc0*/  BSYNC B1 ;  /* 0x0000000000017941 */ /* 0x000fea0003800000 */
.L_x_34393:
        /* <DEDUP_REMOVED lines=11> */
.L_x_34397:
[----:B------:R-:W-:Y:S01]  /*1bc80*/  IMAD.MOV.U32 R6, RZ, RZ, R7 ;  /* 0x000000ffff067224 */ /* 0x000fe200078e0007 */
[----:B------:R-:W-:Y:S01]  /*1bc90*/  MOV R8, R9 ;  /* 0x0000000900087202 */ /* 0x000fe20000000f00 */
[----:B------:R-:W-:Y:S02]  /*1bca0*/  IMAD.MOV.U32 R125, RZ, RZ, R124 ;  /* 0x000000ffff7d7224 */ /* 0x000fe400078e007c */
[----:B------:R-:W-:Y:S02]  /*1bcb0*/  IMAD.MOV.U32 R61, RZ, RZ, R60 ;  /* 0x000000ffff3d7224 */ /* 0x000fe400078e003c */
.L_x_34398:
[----:B------:R-:W-:Y:S05]  /*1bcc0*/  BSYNC B1 ;  /* 0x0000000000017941 */ /* 0x000fea0003800000 */
.L_x_34396:
        /* <DEDUP_REMOVED lines=11> */
.L_x_34400:
[----:B------:R-:W-:Y:S01]  /*1bd80*/  IMAD.MOV.U32 R7, RZ, RZ, R6 ;  /* 0x000000ffff077224 */ /* 0x000fe200078e0006 */
[----:B------:R-:W-:Y:S01]  /*1bd90*/  MOV R9, R8 ;  /* 0x0000000800097202 */ /* 0x000fe20000000f00 */
[----:B------:R-:W-:Y:S02]  /*1bda0*/  IMAD.MOV.U32 R124, RZ, RZ, R131 ;  /* 0x000000ffff7c7224 */ /* 0x000fe400078e0083 */
[----:B------:R-:W-:Y:S02]  /*1bdb0*/  IMAD.MOV.U32 R60, RZ, RZ, R67 ;  /* 0x000000ffff3c7224 */ /* 0x000fe400078e0043 */
.L_x_34401:
[----:B------:R-:W-:Y:S05]  /*1bdc0*/  BSYNC B1 ;  /* 0x0000000000017941 */ /* 0x000fea0003800000 */
.L_x_34399:
        /* <DEDUP_REMOVED lines=11> */
.L_x_34403:
[----:B------:R-:W-:Y:S01]  /*1be80*/  IMAD.MOV.U32 R6, RZ, RZ, R7 ;  /* 0x000000ffff067224 */ /* 0x000fe200078e0007 */
[----:B------:R-:W-:Y:S01]  /*1be90*/  MOV R8, R9 ;  /* 0x0000000900087202 */ /* 0x000fe20000000f00 */
[----:B------:R-:W-:Y:S02]  /*1bea0*/  IMAD.MOV.U32 R131, RZ, RZ, R130 ;  /* 0x000000ffff837224 */ /* 0x000fe400078e0082 */
[----:B------:R-:W-:Y:S02]  /*1beb0*/  IMAD.MOV.U32 R67, RZ, RZ, R66 ;  /* 0x000000ffff437224 */ /* 0x000fe400078e0042 */
.L_x_34404:
[----:B------:R-:W-:Y:S05]  /*1bec0*/  BSYNC B1 ;  /* 0x0000000000017941 */ /* 0x000fea0003800000 */
.L_x_34402:
        /* <DEDUP_REMOVED lines=11> */
.L_x_34406:
[----:B------:R-:W-:Y:S01]  /*1bf80*/  IMAD.MOV.U32 R7, RZ, RZ, R6 ;  /* 0x000000ffff077224 */ /* 0x000fe200078e0006 */
[----:B------:R-:W-:Y:S01]  /*1bf90*/  MOV R9, R8 ;  /* 0x0000000800097202 */ /* 0x000fe20000000f00 */
[----:B------:R-:W-:Y:S02]  /*1bfa0*/  IMAD.MOV.U32 R130, RZ, RZ, R129 ;  /* 0x000000ffff827224 */ /* 0x000fe400078e0081 */
[----:B------:R-:W-:Y:S02]  /*1bfb0*/  IMAD.MOV.U32 R66, RZ, RZ, R65 ;  /* 0x000000ffff427224 */ /* 0x000fe400078e0041 */
.L_x_34407:
[----:B------:R-:W-:Y:S05]  /*1bfc0*/  BSYNC B1 ;  /* 0x0000000000017941 */ /* 0x000fea0003800000 */
.L_x_34405:
        /* <DEDUP_REMOVED lines=11> */
.L_x_34409:
[----:B------:R-:W-:Y:S01]  /*1c080*/  IMAD.MOV.U32 R6, RZ, RZ, R7 ;  /* 0x000000ffff067224 */ /* 0x000fe200078e0007 */
[----:B------:R-:W-:Y:S01]  /*1c090*/  MOV R8, R9 ;  /* 0x0000000900087202 */ /* 0x000fe20000000f00 */
[----:B------:R-:W-:Y:S02]  /*1c0a0*/  IMAD.MOV.U32 R129, RZ, RZ, R128 ;  /* 0x000000ffff817224 */ /* 0x000fe400078e0080 */
[----:B------:R-:W-:Y:S02]  /*1c0b0*/  IMAD.MOV.U32 R65, RZ, RZ, R64 ;  /* 0x000000ffff417224 */ /* 0x000fe400078e0040 */
.L_x_34410:
[----:B------:R-:W-:Y:S05]  /*1c0c0*/  BSYNC B1 ;  /* 0x0000000000017941 */ /* 0x000fea0003800000 */
.L_x_34408:
        /* <DEDUP_REMOVED lines=11> */
.L_x_34412:
[----:B------:R-:W-:Y:S01]  /*1c180*/  IMAD.MOV.U32 R7, RZ, RZ, R6 ;  /* 0x000000ffff077224 */ /* 0x000fe200078e0006 */
[----:B------:R-:W-:Y:S01]  /*1c190*/  MOV R9, R8 ;  /* 0x0000000800097202 */ /* 0x000fe20000000f00 */
[----:B------:R-:W-:Y:S02]  /*1c1a0*/  IMAD.MOV.U32 R128, RZ, RZ, R135 ;  /* 0x000000ffff807224 */ /* 0x000fe400078e0087 */
[----:B------:R-:W-:Y:S02]  /*1c1b0*/  IMAD.MOV.U32 R64, RZ, RZ, R71 ;  /* 0x000000ffff407224 */ /* 0x000fe400078e0047 */
.L_x_34413:
[----:B------:R-:W-:Y:S05]  /*1c1c0*/  BSYNC B1 ;  /* 0x0000000000017941 */ /* 0x000fea0003800000 */
.L_x_34411:
        /* <DEDUP_REMOVED lines=11> */
.L_x_34415:
[----:B------:R-:W-:Y:S01]  /*1c280*/  IMAD.MOV.U32 R6, RZ, RZ, R7 ;  /* 0x000000ffff067224 */ /* 0x000fe200078e0007 */
[----:B------:R-:W-:Y:S01]  /*1c290*/  MOV R8, R9 ;  /* 0x0000000900087202 */ /* 0x000fe20000000f00 */
[----:B------:R-:W-:Y:S02]  /*1c2a0*/  IMAD.MOV.U32 R135, RZ, RZ, R134 ;  /* 0x000000ffff877224 */ /* 0x000fe400078e0086 */
[----:B------:R-:W-:Y:S02]  /*1c2b0*/  IMAD.MOV.U32 R71, RZ, RZ, R70 ;  /* 0x000000ffff477224 */ /* 0x000fe400078e0046 */
.L_x_34416:
[----:B------:R-:W-:Y:S05]  /*1c2c0*/  BSYNC B1 ;  /* 0x0000000000017941 */ /* 0x000fea0003800000 */
.L_x_34414:
        /* <DEDUP_REMOVED lines=11> */
.L_x_34418:
[----:B------:R-:W-:Y:S01]  /*1c380*/  IMAD.MOV.U32 R7, RZ, RZ, R6 ;  /* 0x000000ffff077224 */ /* 0x000fe200078e0006 */
[----:B------:R-:W-:Y:S01]  /*1c390*/  MOV R9, R8 ;  /* 0x0000000800097202 */ /* 0x000fe20000000f00 */
[----:B------:R-:W-:Y:S02]  /*1c3a0*/  IMAD.MOV.U32 R134, RZ, RZ, R133 ;  /* 0x000000ffff867224 */ /* 0x000fe400078e0085 */
[----:B------:R-:W-:Y:S02]  /*1c3b0*/  IMAD.MOV.U32 R70, RZ, RZ, R69 ;  /* 0x000000ffff467224 */ /* 0x000fe400078e0045 */
.L_x_34419:
[----:B------:R-:W-:Y:S05]  /*1c3c0*/  BSYNC B1 ;  /* 0x0000000000017941 */ /* 0x000fea0003800000 */
.L_x_34417:
        /* <DEDUP_REMOVED lines=11> */
.L_x_34421:
[----:B------:R-:W-:Y:S01]  /*1c480*/  IMAD.MOV.U32 R6, RZ, RZ, R7 ;  /* 0x000000ffff067224 */ /* 0x000fe200078e0007 */
[----:B------:R-:W-:Y:S01]  /*1c490*/  MOV R8, R9 ;  /* 0x0000000900087202 */ /* 0x000fe20000000f00 */
[----:B------:R-:W-:Y:S02]  /*1c4a0*/  IMAD.MOV.U32 R133, RZ, RZ, R132 ;  /* 0x000000ffff857224 */ /* 0x000fe400078e0084 */
[----:B------:R-:W-:Y:S02]  /*1c4b0*/  IMAD.MOV.U32 R69, RZ, RZ, R68 ;  /* 0x000000ffff457224 */ /* 0x000fe400078e0044 */
.L_x_34422:
[----:B------:R-:W-:Y:S05]  /*1c4c0*/  BSYNC B1 ;  /* 0x0000000000017941 */ /* 0x000fea0003800000 */
.L_x_34420:
        /* <DEDUP_REMOVED lines=11> */
.L_x_34424:
[----:B------:R-:W-:Y:S01]  /*1c580*/  IMAD.MOV.U32 R7, RZ, RZ, R6 ;  /* 0x000000ffff077224 */ /* 0x000fe200078e0006 */
[----:B------:R-:W-:Y:S01]  /*1c590*/  MOV R9, R8 ;  /* 0x0000000800097202 */ /* 0x000fe20000000f00 */
[----:B------:R-:W-:Y:S02]  /*1c5a0*/  IMAD.MOV.U32 R132, RZ, RZ, R139 ;  /* 0x000000ffff847224 */ /* 0x000fe400078e008b */
[----:B------:R-:W-:Y:S02]  /*1c5b0*/  IMAD.MOV.U32 R68, RZ, RZ, R75 ;  /* 0x000000ffff447224 */ /* 0x000fe400078e004b */
.L_x_34425:
[----:B------:R-:W-:Y:S05]  /*1c5c0*/  BSYNC B1 ;  /* 0x0000000000017941 */ /* 0x000fea0003800000 */
.L_x_34423:
        /* <DEDUP_REMOVED lines=11> */
.L_x_34427:
[----:B------:R-:W-:Y:S01]  /*1c680*/  IMAD.MOV.U32 R6, RZ, RZ, R7 ;  /* 0x000000ffff067224 */ /* 0x000fe200078e0007 */
[----:B------:R-:W-:Y:S01]  /*1c690*/  MOV R8, R9 ;  /* 0x0000000900087202 */ /* 0x000fe20000000f00 */
[----:B------:R-:W-:Y:S02]  /*1c6a0*/  IMAD.MOV.U32 R139, RZ, RZ, R138 ;  /* 0x000000ffff8b7224 */ /* 0x000fe400078e008a */
[----:B------:R-:W-:Y:S02]  /*1c6b0*/  IMAD.MOV.U32 R75, RZ, RZ, R74 ;  /* 0x000000ffff4b7224 */ /* 0x000fe400078e004a */
.L_x_34428:
[----:B------:R-:W-:Y:S05]  /*1c6c0*/  BSYNC B1 ;  /* 0x0000000000017941 */ /* 0x000fea0003800000 */
.L_x_34426:
        /* <DEDUP_REMOVED lines=11> */
.L_x_34430:
[----:B------:R-:W-:Y:S01]  /*1c780*/  IMAD.MOV.U32 R7, RZ, RZ, R6 ;  /* 0x000000ffff077224 */ /* 0x000fe200078e0006 */
[----:B------:R-:W-:Y:S01]  /*1c790*/  MOV R9, R8 ;  /* 0x0000000800097202 */ /* 0x000fe20000000f00 */
[----:B------:R-:W-:Y:S02]  /*1c7a0*/  IMAD.MOV.U32 R138, RZ, RZ, R137 ;  /* 0x000000ffff8a7224 */ /* 0x000fe400078e0089 */
[----:B------:R-:W-:Y:S02]  /*1c7b0*/  IMAD.MOV.U32 R74, RZ, RZ, R73 ;  /* 0x000000ffff4a7224 */ /* 0x000fe400078e0049 */
.L_x_34431:
[----:B------:R-:W-:Y:S05]  /*1c7c0*/  BSYNC B1 ;  /* 0x0000000000017941 */ /* 0x000fea0003800000 */
.L_x_34429:
        /* <DEDUP_REMOVED lines=11> */
.L_x_34433:
[----:B------:R-:W-:Y:S01]  /*1c880*/  IMAD.MOV.U32 R6, RZ, RZ, R7 ;  /* 0x000000ffff067224 */ /* 0x000fe200078e0007 */
[----:B------:R-:W-:Y:S01]  /*1c890*/  MOV R8, R9 ;  /* 0x0000000900087202 */ /* 0x000fe20000000f00 */
[----:B------:R-:W-:Y:S02]  /*1c8a0*/  IMAD.MOV.U32 R137, RZ, RZ, R136 ;  /* 0x000000ffff897224 */ /* 0x000fe400078e0088 */
[----:B------:R-:W-:Y:S02]  /*1c8b0*/  IMAD.MOV.U32 R73, RZ, RZ, R72 ;  /* 0x000000ffff497224 */ /* 0x000fe400078e0048 */
.L_x_34434:
[----:B------:R-:W-:Y:S05]  /*1c8c0*/  BSYNC B1 ;  /* 0x0000000000017941 */ /* 0x000fea0003800000 */
.L_x_34432:
        /* <DEDUP_REMOVED lines=11> */
.L_x_34436:
[----:B------:R-:W-:Y:S01]  /*1c980*/  IMAD.MOV.U32 R7, RZ, RZ, R6 ;  /* 0x000000ffff077224 */ /* 0x000fe200078e0006 */
[----:B------:R-:W-:Y:S01]  /*1c990*/  MOV R9, R8 ;  /* 0x0000000800097202 */ /* 0x000fe20000000f00 */
[----:B------:R-:W-:Y:S02]  /*1c9a0*/  IMAD.MOV.U32 R136, RZ, RZ, R143 ;  /* 0x000000ffff887224 */ /* 0x000fe400078e008f */
[----:B------:R-:W-:Y:S02]  /*1c9b0*/  IMAD.MOV.U32 R72, RZ, RZ, R79 ;  /* 0x000000ffff487224 */ /* 0x000fe400078e004f */
.L_x_34437:
[----:B------:R-:W-:Y:S05]  /*1c9c0*/  BSYNC B1 ;  /* 0x0000000000017941 */ /* 0x000fea0003800000 */
.L_x_34435:
        /* <DEDUP_REMOVED lines=11> */
.L_x_34439:
[----:B------:R-:W-:Y:S01]  /*1ca80*/  IMAD.MOV.U32 R6, RZ, RZ, R7 ;  /* 0x000000ffff067224 */ /* 0x000fe200078e0007 */
[----:B------:R-:W-:Y:S01]  /*1ca90*/  MOV R8, R9 ;  /* 0x0000000900087202 */ /* 0x000fe20000000f00 */
[----:B------:R-:W-:Y:S02]  /*1caa0*/  IMAD.MOV.U32 R143, RZ, RZ, R142 ;  /* 0x000000ffff8f7224 */ /* 0x000fe400078e008e */
[----:B------:R-:W-:Y:S02]  /*1cab0*/  IMAD.MOV.U32 R79, RZ, RZ, R78 ;  /* 0x000000ffff4f7224 */ /* 0x000fe400078e004e */
.L_x_34440:
[----:B------:R-:W-:Y:S05]  /*1cac0*/  BSYNC B1 ;  /* 0x0000000000017941 */ /* 0x000fea0003800000 */
.L_x_34438:
        /* <DEDUP_REMOVED lines=11> */
.L_x_34442:
[----:B------:R-:W-:Y:S01]  /*1cb80*/  IMAD.MOV.U32 R7, RZ, RZ, R6 ;  /* 0x000000ffff077224 */ /* 0x000fe200078e0006 */
[----:B------:R-:W-:Y:S01]  /*1cb90*/  MOV R9, R8 ;  /* 0x0000000800097202 */ /* 0x000fe20000000f00 */
[----:B------:R-:W-:Y:S02]  /*1cba0*/  IMAD.MOV.U32 R142, RZ, RZ, R141 ;  /* 0x000000ffff8e7224 */ /* 0x000fe400078e008d */
[----:B------:R-:W-:Y:S02]  /*1cbb0*/  IMAD.MOV.U32 R78, RZ, RZ, R77 ;  /* 0x000000ffff4e7224 */ /* 0x000fe400078e004d */
.L_x_34443:
[----:B------:R-:W-:Y:S05]  /*1cbc0*/  BSYNC B1 ;  /* 0x0000000000017941 */ /* 0x000fea0003800000 */
.L_x_34441:
        /* <DEDUP_REMOVED lines=11> */
.L_x_34445:
[----:B------:R-:W-:Y:S01]  /*1cc80*/  IMAD.MOV.U32 R6, RZ, RZ, R7 ;  /* 0x000000ffff067224 */ /* 0x000fe200078e0007 */
[----:B------:R-:W-:Y:S01]  /*1cc90*/  MOV R8, R9 ;  /* 0x0000000900087202 */ /* 0x000fe20000000f00 */
[----:B------:R-:W-:Y:S02]  /*1cca0*/  IMAD.MOV.U32 R141, RZ, RZ, R140 ;  /* 0x000000ffff8d7224 */ /* 0x000fe400078e008c */
[----:B------:R-:W-:Y:S02]  /*1ccb0*/  IMAD.MOV.U32 R77, RZ, RZ, R76 ;  /* 0x000000ffff4d7224 */ /* 0x000fe400078e004c */
.L_x_34446:
[----:B------:R-:W-:Y:S05]  /*1ccc0*/  BSYNC B1 ;  /* 0x0000000000017941 */ /* 0x000fea0003800000 */
.L_x_34444:
        /* <DEDUP_REMOVED lines=11> */
.L_x_34448:
[----:B------:R-:W-:Y:S01]  /*1cd80*/  IMAD.MOV.U32 R7, RZ, RZ, R6 ;  /* 0x000000ffff077224 */ /* 0x000fe200078e0006 */
[----:B------:R-:W-:Y:S01]  /*1cd90*/  MOV R9, R8 ;  /* 0x0000000800097202 */ /* 0x000fe20000000f00 */
[----:B------:R-:W-:Y:S02]  /*1cda0*/  IMAD.MOV.U32 R76, RZ, RZ, R83 ;  /* 0x000000ffff4c7224 */ /* 0x000fe400078e0053 */
[----:B------:R-:W-:Y:S02]  /*1cdb0*/  IMAD.MOV.U32 R140, RZ, RZ, R159 ;  /* 0x000000ffff8c7224 */ /* 0x000fe400078e009f */
.L_x_34449:
[----:B------:R-:W-:Y:S05]  /*1cdc0*/  BSYNC B1 ;  /* 0x0000000000017941 */ /* 0x000fea0003800000 */
.L_x_34447:
        /* <DEDUP_REMOVED lines=11> */
.L_x_34451:
[----:B------:R-:W-:Y:S01]  /*1ce80*/  IMAD.MOV.U32 R11, RZ, RZ, R7 ;  /* 0x000000ffff0b7224 */ /* 0x000fe200078e0007 */
[----:B------:R-:W-:Y:S01]  /*1ce90*/  MOV R6, R9 ;  /* 0x0000000900067202 */ /* 0x000fe20000000f00 */
[----:B------:R-:W-:Y:S02]  /*1cea0*/  IMAD.MOV.U32 R159, RZ, RZ, R158 ;  /* 0x000000ffff9f7224 */ /* 0x000fe400078e009e */
[----:B------:R-:W-:Y:S02]  /*1ceb0*/  IMAD.MOV.U32 R83, RZ, RZ, R82 ;  /* 0x000000ffff537224 */ /* 0x000fe400078e0052 */
.L_x_34452:
[----:B------:R-:W-:Y:S05]  /*1cec0*/  BSYNC B1 ;  /* 0x0000000000017941 */ /* 0x000fea0003800000 */
.L_x_34450:
        /* <DEDUP_REMOVED lines=11> */
.L_x_34454:
[----:B------:R-:W-:Y:S01]  /*1cf80*/  IMAD.MOV.U32 R158, RZ, RZ, R2 ;  /* 0x000000ffff9e7224 */ /* 0x000fe200078e0002 */
[----:B------:R-:W-:Y:S01]  /*1cf90*/  MOV R7, R11 ;  /* 0x0000000b00077202 */ /* 0x000fe20000000f00 */
[----:B------:R-:W-:Y:S01]  /*1cfa0*/  IMAD.MOV.U32 R82, RZ, RZ, R81 ;  /* 0x000000ffff527224 */ /* 0x000fe200078e0051 */
[----:B------:R-:W-:Y:S01]  /*1cfb0*/  MOV R81, R6 ;  /* 0x0000000600517202 */ /* 0x000fe20000000f00 */
[----:B------:R-:W-:Y:S02]  /*1cfc0*/  IMAD.MOV.U32 R8, RZ, RZ, R6 ;  /* 0x000000ffff087224 */ /* 0x000fe400078e0006 */
[----:B------:R-:W-:Y:S02]  /*1cfd0*/  IMAD.MOV.U32 R2, RZ, RZ, R11 ;  /* 0x000000ffff027224 */ /* 0x000fe400078e000b */
.L_x_34455:
[----:B------:R-:W-:Y:S05]  /*1cfe0*/  BSYNC B1 ;  /* 0x0000000000017941 */ /* 0x000fea0003800000 */
.L_x_34453:
[----:B------:R-:W-:Y:S01]  /*1cff0*/  IADD3 R3, R3, 0x4, RZ ;  /* 0x0000000403037810 */ /* 0x000fe20007ffe0ff */
[----:B------:R-:W-:Y:S01]  /*1d000*/  @!P1 CALL.REL.NOINC `(.L_x_34456) ;  /* 0x0000001000009944 */ /* 0x000fe20003c00000 */
[----:B------:R-:W-:Y:S05]  /*1d010*/  BRA `(.L_x_34457) ;  /* 0xffffc02000007947 */ /* 0x000fea000383ffff */
.L_x_34456:
[----:B------:R-:W-:Y:S02]  /*1d020*/  IMAD.MOV.U32 R2, RZ, RZ, R7 ;  /* 0x000000ffff027224 */ /* 0x000fe400078e0007 */
[----:B------:R-:W-:Y:S02]  /*1d030*/  IMAD.MOV.U32 R81, RZ, RZ, R8 ;  /* 0x000000ffff517224 */ /* 0x000fe400078e0008 */
.L_x_34266:
[----:B------:R-:W-:Y:S05]  /*1d040*/  BSYNC B0 ;  /* 0x0000000000007941 */ /* 0x000fea0003800000 */
.L_x_34265:
        /* <DEDUP_REMOVED lines=196> */
[----:B------:R-:W-:-:S05]  /*1dc90*/  IMAD.MOV.U32 R0, RZ, RZ, RZ ;  /* 0x000000ffff007224 */ /* 0x000fca00078e00ff */
.L_x_34650:
[----:B------:R-:W-:-:S05]  /*1dca0*/  LEA R4, R0, R1, 0x2 ;  /* 0x0000000100047211 */ /* 0x000fca00078e10ff */
[----:B0-----:R-:W2:Y:S04]  /*1dcb0*/  LDL R6, [R4+0x100] ;  /* 0x0001000004067983 */ /* 0x001ea80000100800 */
[----:B------:R-:W3:Y:S01]  /*1dcc0*/  LDL R7, [R4] ;  /* 0x0000000004077983 */ /* 0x000ee20000100800 */
[----:B------:R-:W-:Y:S01]  /*1dcd0*/  IADD3 R0, R0, 0x1, RZ ;  /* 0x0000000100007810 */ /* 0x000fe20007ffe0ff */
[----:B------:R-:W-:Y:S01]  /*1dce0*/  BSSY B1, `(.L_x_34460) ;  /* 0x0000015000017945 */ /* 0x000fe20003800000 */
[CC--:B--2---:R-:W-:Y:S02]  /*1dcf0*/  FSETP.GEU.FTZ.AND P0, PT, R5.reuse, R6.reuse, PT ;  /* 0x000000060500720b */ /* 0x0c4fe40003f1e000 */
[----:B------:R-:W-:Y:S02]  /*1dd00*/  FSETP.NEU.FTZ.AND P1, PT, R5, R6, PT ;  /* 0x000000060500720b */ /* 0x000fe40003f3d000 */
[----:B------:R-:W-:-:S02]  /*1dd10*/  ISETP.EQ.OR P0, PT, R80, -0x1, !P0 ;  /* 0xffffffff5000780c */ /* 0x000fc40004702670 */
        /* <DEDUP_REMOVED lines=13> */
.L_x_34461:
[----:B------:R-:W-:Y:S02]  /*1ddf0*/  IMAD.MOV.U32 R9, RZ, RZ, R5 ;  /* 0x000000ffff097224 */ /* 0x000fe400078e0005 */
[----:B------:R-:W-:Y:S01]  /*1de00*/  IMAD.MOV.U32 R7, RZ, RZ, R80 ;  /* 0x000000ffff077224 */ /* 0x000fe200078e0050 */
[----:B------:R-:W-:Y:S01]  /*1de10*/  MOV R80, R87 ;  /* 0x0000005700507202 */ /* 0x000fe20000000f00 */
[----:B------:R-:W-:Y:S02]  /*1de20*/  IMAD.MOV.U32 R5, RZ, RZ, R23 ;  /* 0x000000ffff057224 */ /* 0x000fe400078e0017 */
.L_x_34462:
[----:B------:R-:W-:Y:S05]  /*1de30*/  BSYNC B1 ;  /* 0x0000000000017941 */ /* 0x000fea0003800000 */
.L_x_34460:
        /* <DEDUP_REMOVED lines=11> */
.L_x_34464:
[----:B------:R-:W-:Y:S01]  /*1def0*/  IMAD.MOV.U32 R4, RZ, RZ, R7 ;  /* 0x000000ffff047224 */ /* 0x000fe200078e0007 */
[----:B------:R-:W-:Y:S01]  /*1df00*/  MOV R23, R22 ;  /* 0x0000001600177202 */ /* 0x000fe20000000f00 */
[----:B------:R-:W-:Y:S02]  /*1df10*/  IMAD.MOV.U32 R6, RZ, RZ, R9 ;  /* 0x000000ffff067224 */ /* 0x000fe400078e0009 */
[----:B------:R-:W-:Y:S02]  /*1df20*/  IMAD.MOV.U32 R87, RZ, RZ, R86 ;  /* 0x000000ffff577224 */ /* 0x000fe400078e0056 */
.L_x_34465:
[----:B------:R-:W-:Y:S05]  /*1df30*/  BSYNC B1 ;  /* 0x0000000000017941 */ /* 0x000fea0003800000 */
.L_x_34463:
        /* <DEDUP_REMOVED lines=11> */
.L_x_34467:
[----:B------:R-:W-:Y:S01]  /*1dff0*/  IMAD.MOV.U32 R7, RZ, RZ, R4 ;  /* 0x000000ffff077224 */ /* 0x000fe200078e0004 */
[----:B------:R-:W-:Y:S01]  /*1e000*/  MOV R22, R21 ;  /* 0x0000001500167202 */ /* 0x000fe20000000f00 */
[----:B------:R-:W-:Y:S02]  /*1e010*/  IMAD.MOV.U32 R9, RZ, RZ, R6 ;  /* 0x000000ffff097224 */ /* 0x000fe400078e0006 */
[----:B------:R-:W-:Y:S02]  /*1e020*/  IMAD.MOV.U32 R86, RZ, RZ, R85 ;  /* 0x000000ffff567224 */ /* 0x000fe400078e0055 */
.L_x_34468:
[----:B------:R-:W-:Y:S05]  /*1e030*/  BSYNC B1 ;  /* 0x0000000000017941 */ /* 0x000fea0003800000 */
.L_x_34466:
        /* <DEDUP_REMOVED lines=11> */
.L_x_34470:
[----:B------:R-:W-:Y:S01]  /*1e0f0*/  IMAD.MOV.U32 R4, RZ, RZ, R7 ;  /* 0x000000ffff047224 */ /* 0x000fe200078e0007 */
[----:B------:R-:W-:Y:S01]  /*1e100*/  MOV R21, R20 ;  /* 0x0000001400157202 */ /* 0x000fe20000000f00 */
[----:B------:R-:W-:Y:S02]  /*1e110*/  IMAD.MOV.U32 R6, RZ, RZ, R9 ;  /* 0x000000ffff067224 */ /* 0x000fe400078e0009 */
[----:B------:R-:W-:Y:S02]  /*1e120*/  IMAD.MOV.U32 R85, RZ, RZ, R84 ;  /* 0x000000ffff557224 */ /* 0x000fe400078e0054 */
.L_x_34471:
[----:B------:R-:W-:Y:S05]  /*1e130*/  BSYNC B1 ;  /* 0x0000000000017941 */ /* 0x000fea0003800000 */
.L_x_34469:
        /* <DEDUP_REMOVED lines=11> */
.L_x_34473:
[----:B------:R-:W-:Y:S01]  /*1e1f0*/  IMAD.MOV.U32 R7, RZ, RZ, R4 ;  /* 0x000000ffff077224 */ /* 0x000fe200078e0004 */
[----:B------:R-:W-:Y:S01]  /*1e200*/  MOV R20, R27 ;  /* 0x0000001b00147202 */ /* 0x000fe20000000f00 */
[----:B------:R-:W-:Y:S02]  /*1e210*/  IMAD.MOV.U32 R9, RZ, RZ, R6 ;  /* 0x000000ffff097224 */ /* 0x000fe400078e0006 */
[----:B------:R-:W-:Y:S02]  /*1e220*/  IMAD.MOV.U32 R84, RZ, RZ, R91 ;  /* 0x000000ffff547224 */ /* 0x000fe400078e005b */
.L_x_34474:
[----:B------:R-:W-:Y:S05]  /*1e230*/  BSYNC B1 ;  /* 0x0000000000017941 */ /* 0x000fea0003800000 */
.L_x_34472:
        /* <DEDUP_REMOVED lines=11> */
.L_x_34476:
[----:B------:R-:W-:Y:S01]  /*1e2f0*/  IMAD.MOV.U32 R4, RZ, RZ, R7 ;  /* 0x000000ffff047224 */ /* 0x000fe200078e0007 */
[----:B------:R-:W-:Y:S01]  /*1e300*/  MOV R27, R26 ;  /* 0x0000001a001b7202 */ /* 0x000fe20000000f00 */
[----:B------:R-:W-:Y:S02]  /*1e310*/  IMAD.MOV.U32 R6, RZ, RZ, R9 ;  /* 0x000000ffff067224 */ /* 0x000fe400078e0009 */
[----:B------:R-:W-:Y:S02]  /*1e320*/  IMAD.MOV.U32 R91, RZ, RZ, R90 ;  /* 0x000000ffff5b7224 */ /* 0x000fe400078e005a */
.L_x_34477:
[----:B------:R-:W-:Y:S05]  /*1e330*/  BSYNC B1 ;  /* 0x0000000000017941 */ /* 0x000fea0003800000 */
.L_x_34475:
        /* <DEDUP_REMOVED lines=11> */
.L_x_34479:
[----:B------:R-:W-:Y:S01]  /*1e3f0*/  IMAD.MOV.U32 R7, RZ, RZ, R4 ;  /* 0x000000ffff077224 */ /* 0x000fe200078e0004 */
[----:B------:R-:W-:Y:S01]  /*1e400*/  MOV R26, R25 ;  /* 0x00000019001a7202 */ /* 0x000fe20000000f00 */
[----:B------:R-:W-:Y:S02]  /*1e410*/  IMAD.MOV.U32 R9, RZ, RZ, R6 ;  /* 0x000000ffff097224 */ /* 0x000fe400078e0006 */
[----:B------:R-:W-:Y:S02]  /*1e420*/  IMAD.MOV.U32 R90, RZ, RZ, R89 ;  /* 0x000000ffff5a7224 */ /* 0x000fe400078e0059 */
.L_x_34480:
[----:B------:R-:W-:Y:S05]  /*1e430*/  BSYNC B1 ;  /* 0x0000000000017941 */ /* 0x000fea0003800000 */
.L_x_34478:
        /* <DEDUP_REMOVED lines=11> */
.L_x_34482:
[----:B------:R-:W-:Y:S01]  /*1e4f0*/  IMAD.MOV.U32 R4, RZ, RZ, R7 ;  /* 0x000000ffff047224 */ /* 0x000fe200078e0007 */
[----:B------:R-:W-:Y:S01]  /*1e500*/  MOV R25, R24 ;  /* 0x0000001800197202 */ /* 0x000fe20000000f00 */
[----:B------:R-:W-:Y:S02]  /*1e510*/  IMAD.MOV.U32 R6, RZ, RZ, R9 ;  /* 0x000000ffff067224 */ /* 0x000fe400078e0009 */
[----:B------:R-:W-:Y:S02]  /*1e520*/  IMAD.MOV.U32 R89, RZ, RZ, R88 ;  /* 0x000000ffff597224 */ /* 0x000fe400078e0058 */
.L_x_34483:
[----:B------:R-:W-:Y:S05]  /*1e530*/  BSYNC B1 ;  /* 0x0000000000017941 */ /* 0x000fea0003800000 */
.L_x_34481:
        /* <DEDUP_REMOVED lines=11> */
.L_x_34485:
[----:B------:R-:W-:Y:S01]  /*1e5f0*/  IMAD.MOV.U32 R7, RZ, RZ, R4 ;  /* 0x000000ffff077224 */ /* 0x000fe200078e0004 */
[----:B------:R-:W-:Y:S01]  /*1e600*/  MOV R24, R31 ;  /* 0x0000001f00187202 */ /* 0x000fe20000000f00 */
[----:B------:R-:W-:Y:S02]  /*1e610*/  IMAD.MOV.U32 R9, RZ, RZ, R6 ;  /* 0x000000ffff097224 */ /* 0x000fe400078e0006 */
[----:B------:R-:W-:Y:S02]  /*1e620*/  IMAD.MOV.U32 R88, RZ, RZ, R95 ;  /* 0x000000ffff587224 */ /* 0x000fe400078e005f */
.L_x_34486:
[----:B------:R-:W-:Y:S05]  /*1e630*/  BSYNC B1 ;  /* 0x0000000000017941 */ /* 0x000fea0003800000 */
.L_x_34484:
        /* <DEDUP_REMOVED lines=11> */
.L_x_34488:
[----:B------:R-:W-:Y:S01]  /*1e6f0*/  IMAD.MOV.U32 R4, RZ, RZ, R7 ;  /* 0x000000ffff047224 */ /* 0x000fe200078e0007 */
[----:B------:R-:W-:Y:S01]  /*1e700*/  MOV R31, R30 ;  /* 0x0000001e001f7202 */ /* 0x000fe20000000f00 */
[----:B------:R-:W-:Y:S02]  /*1e710*/  IMAD.MOV.U32 R6, RZ, RZ, R9 ;  /* 0x000000ffff067224 */ /* 0x000fe400078e0009 */
[----:B------:R-:W-:Y:S02]  /*1e720*/  IMAD.MOV.U32 R95, RZ, RZ, R94 ;  /* 0x000000ffff5f7224 */ /* 0x000fe400078e005e */
.L_x_34489:
[----:B------:R-:W-:Y:S05]  /*1e730*/  BSYNC B1 ;  /* 0x0000000000017941 */ /* 0x000fea0003800000 */
.L_x_34487:
        /* <DEDUP_REMOVED lines=11> */
.L_x_34491:
[----:B------:R-:W-:Y:S01]  /*1e7f0*/  IMAD.MOV.U32 R7, RZ, RZ, R4 ;  /* 0x000000ffff077224 */ /* 0x000fe200078e0004 */
[----:B------:R-:W-:Y:S01]  /*1e800*/  MOV R30, R29 ;  /* 0x0000001d001e7202 */ /* 0x000fe20000000f00 */
[----:B------:R-:W-:Y:S02]  /*1e810*/  IMAD.MOV.U32 R9, RZ, RZ, R6 ;  /* 0x000000ffff097224 */ /* 0x000fe400078e0006 */
[----:B------:R-:W-:Y:S02]  /*1e820*/  IMAD.MOV.U32 R94, RZ, RZ, R93 ;  /* 0x000000ffff5e7224 */ /* 0x000fe400078e005d */
.L_x_34492:
[----:B------:R-:W-:Y:S05]  /*1e830*/  BSYNC B1 ;  /* 0x0000000000017941 */ /* 0x000fea0003800000 */
.L_x_34490:
        /* <DEDUP_REMOVED lines=11> */
.L_x_34494:
[----:B------:R-:W-:Y:S01]  /*1e8f0*/  IMAD.MOV.U32 R4, RZ, RZ, R7 ;  /* 0x000000ffff047224 */ /* 0x000fe200078e0007 */
[----:B------:R-:W-:Y:S01]  /*1e900*/  MOV R29, R28 ;  /* 0x0000001c001d7202 */ /* 0x000fe20000000f00 */
[----:B------:R-:W-:Y:S02]  /*1e910*/  IMAD.MOV.U32 R6, RZ, RZ, R9 ;  /* 0x000000ffff067224 */ /* 0x000fe400078e0009 */
[----:B------:R-:W-:Y:S02]  /*1e920*/  IMAD.MOV.U32 R93, RZ, RZ, R92 ;  /* 0x000000ffff5d7224 */ /* 0x000fe400078e005c */
.L_x_34495:
[----:B------:R-:W-:Y:S05]  /*1e930*/  BSYNC B1 ;  /* 0x0000000000017941 */ /* 0x000fea0003800000 */
.L_x_34493:
        /* <DEDUP_REMOVED lines=11> */
.L_x_34497:
[----:B------:R-:W-:Y:S01]  /*1e9f0*/  IMAD.MOV.U32 R7, RZ, RZ, R4 ;  /* 0x000000ffff077224 */ /* 0x000fe200078e0004 */
[----:B------:R-:W-:Y:S01]  /*1ea00*/  MOV R28, R35 ;  /* 0x00000023001c7202 */ /* 0x000fe20000000f00 */
[----:B------:R-:W-:Y:S02]  /*1ea10*/  IMAD.MOV.U32 R9, RZ, RZ, R6 ;  /* 0x000000ffff097224 */ /* 0x000fe400078e0006 */
[----:B------:R-:W-:Y:S02]  /*1ea20*/  IMAD.MOV.U32 R92, RZ, RZ, R99 ;  /* 0x000000ffff5c7224 */ /* 0x000fe400078e0063 */
.L_x_34498:
[----:B------:R-:W-:Y:S05]  /*1ea30*/  BSYNC B1 ;  /* 0x0000000000017941 */ /* 0x000fea0003800000 */
.L_x_34496:
        /* <DEDUP_REMOVED lines=11> */
.L_x_34500:
[----:B------:R-:W-:Y:S01]  /*1eaf0*/  IMAD.MOV.U32 R4, RZ, RZ, R7 ;  /* 0x000000ffff047224 */ /* 0x000fe200078e0007 */
[----:B------:R-:W-:Y:S01]  /*1eb00*/  MOV R35, R34 ;  /* 0x0000002200237202 */ /* 0x000fe20000000f00 */
[----:B------:R-:W-:Y:S02]  /*1eb10*/  IMAD.MOV.U32 R6, RZ, RZ, R9 ;  /* 0x000000ffff067224 */ /* 0x000fe400078e0009 */
[----:B------:R-:W-:Y:S02]  /*1eb20*/  IMAD.MOV.U32 R99, RZ, RZ, R98 ;  /* 0x000000ffff637224 */ /* 0x000fe400078e0062 */
.L_x_34501:
[----:B------:R-:W-:Y:S05]  /*1eb30*/  BSYNC B1 ;  /* 0x0000000000017941 */ /* 0x000fea0003800000 */
.L_x_34499:
        /* <DEDUP_REMOVED lines=11> */
.L_x_34503:
[----:B------:R-:W-:Y:S01]  /*1ebf0*/  IMAD.MOV.U32 R7, RZ, RZ, R4 ;  /* 0x000000ffff077224 */ /* 0x000fe200078e0004 */
[----:B------:R-:W-:Y:S01]  /*1ec00*/  MOV R34, R33 ;  /* 0x0000002100227202 */ /* 0x000fe20000000f00 */
[----:B------:R-:W-:Y:S02]  /*1ec10*/  IMAD.MOV.U32 R9, RZ, RZ, R6 ;  /* 0x000000ffff097224 */ /* 0x000fe400078e0006 */
[----:B------:R-:W-:Y:S02]  /*1ec20*/  IMAD.MOV.U32 R98, RZ, RZ, R97 ;  /* 0x000000ffff627224 */ /* 0x000fe400078e0061 */
.L_x_34504:
[----:B------:R-:W-:Y:S05]  /*1ec30*/  BSYNC B1 ;  /* 0x0000000000017941 */ /* 0x000fea0003800000 */
.L_x_34502:
        /* <DEDUP_REMOVED lines=11> */
.L_x_34506:
[----:B------:R-:W-:Y:S01]  /*1ecf0*/  IMAD.MOV.U32 R4, RZ, RZ, R7 ;  /* 0x000000ffff047224 */ /* 0x000fe200078e0007 */
[----:B------:R-:W-:Y:S01]  /*1ed00*/  MOV R33, R32 ;  /* 0x0000002000217202 */ /* 0x000fe20000000f00 */
[----:B------:R-:W-:Y:S02]  /*1ed10*/  IMAD.MOV.U32 R6, RZ, RZ, R9 ;  /* 0x000000ffff067224 */ /* 0x000fe400078e0009 */
[----:B------:R-:W-:Y:S02]  /*1ed20*/  IMAD.MOV.U32 R97, RZ, RZ, R96 ;  /* 0x000000ffff617224 */ /* 0x000fe400078e0060 */
.L_x_34507:
[----:B------:R-:W-:Y:S05]  /*1ed30*/  BSYNC B1 ;  /* 0x0000000000017941 */ /* 0x000fea0003800000 */
.L_x_34505:
        /* <DEDUP_REMOVED lines=11> */
.L_x_34509:
[----:B------:R-:W-:Y:S01]  /*1edf0*/  IMAD.MOV.U32 R7, RZ, RZ, R4 ;  /* 0x000000ffff077224 */ /* 0x000fe200078e0004 */
[----:B------:R-:W-:Y:S01]  /*1ee00*/  MOV R32, R39 ;  /* 0x0000002700207202 */ /* 0x000fe20000000f00 */
[----:B------:R-:W-:Y:S02]  /*1ee10*/  IMAD.MOV.U32 R9, RZ, RZ, R6 ;  /* 0x000000ffff097224 */ /* 0x000fe400078e0006 */
[----:B------:R-:W-:Y:S02]  /*1ee20*/  IMAD.MOV.U32 R96, RZ, RZ, R103 ;  /* 0x000000ffff607224 */ /* 0x000fe400078e0067 */
.L_x_34510:
[----:B------:R-:W-:Y:S05]  /*1ee30*/  BSYNC B1 ;  /* 0x0000000000017941 */ /* 0x000fea0003800000 */
.L_x_34508:
        /* <DEDUP_REMOVED lines=11> */
.L_x_34512:
[----:B------:R-:W-:Y:S01]  /*1eef0*/  IMAD.MOV.U32 R4, RZ, RZ, R7 ;  /* 0x000000ffff047224 */ /* 0x000fe200078e0007 */
[----:B------:R-:W-:Y:S01]  /*1ef00*/  MOV R39, R38 ;  /* 0x0000002600277202 */ /* 0x000fe20000000f00 */
[----:B------:R-:W-:Y:S02]  /*1ef10*/  IMAD.MOV.U32 R6, RZ, RZ, R9 ;  /* 0x000000ffff067224 */ /* 0x000fe400078e0009 */
[----:B------:R-:W-:Y:S02]  /*1ef20*/  IMAD.MOV.U32 R103, RZ, RZ, R102 ;  /* 0x000000ffff677224 */ /* 0x000fe400078e0066 */
.L_x_34513:
[----:B------:R-:W-:Y:S05]  /*1ef30*/  BSYNC B1 ;  /* 0x0000000000017941 */ /* 0x000fea0003800000 */
.L_x_34511:
        /* <DEDUP_REMOVED lines=11> */
.L_x_34515:
[----:B------:R-:W-:Y:S01]  /*1eff0*/  IMAD.MOV.U32 R7, RZ, RZ, R4 ;  /* 0x000000ffff077224 */ /* 0x000fe200078e0004 */
[----:B------:R-:W-:Y:S01]  /*1f000*/  MOV R38, R37 ;  /* 0x0000002500267202 */ /* 0x000fe20000000f00 */
[----:B------:R-:W-:Y:S02]  /*1f010*/  IMAD.MOV.U32 R9, RZ, RZ, R6 ;  /* 0x000000ffff097224 */ /* 0x000fe400078e0006 */
[----:B------:R-:W-:Y:S02]  /*1f020*/  IMAD.MOV.U32 R102, RZ, RZ, R101 ;  /* 0x000000ffff667224 */ /* 0x000fe400078e0065 */
.L_x_34516:
[----:B------:R-:W-:Y:S05]  /*1f030*/  BSYNC B1 ;  /* 0x0000000000017941 */ /* 0x000fea0003800000 */
.L_x_34514:
        /* <DEDUP_REMOVED lines=11> */
.L_x_34518:
[----:B------:R-:W-:Y:S01]  /*1f0f0*/  IMAD.MOV.U32 R4, RZ, RZ, R7 ;  /* 0x000000ffff047224 */ /* 0x000fe200078e0007 */
[----:B------:R-:W-:Y:S01]  /*1f100*/  MOV R37, R36 ;  /* 0x0000002400257202 */ /* 0x000fe20000000f00 */
[----:B------:R-:W-:Y:S02]  /*1f110*/  IMAD.MOV.U32 R6, RZ, RZ, R9 ;  /* 0x000000ffff067224 */ /* 0x000fe400078e0009 */
[----:B------:R-:W-:Y:S02]  /*1f120*/  IMAD.MOV.U32 R101, RZ, RZ, R100 ;  /* 0x000000ffff657224 */ /* 0x000fe400078e0064 */
.L_x_34519:
[----:B------:R-:W-:Y:S05]  /*1f130*/  BSYNC B1 ;  /* 0x0000000000017941 */ /* 0x000fea0003800000 */
.L_x_34517:
        /* <DEDUP_REMOVED lines=11> */
.L_x_34521:
[----:B------:R-:W-:Y:S01]  /*1f1f0*/  IMAD.MOV.U32 R7, RZ, RZ, R4 ;  /* 0x000000ffff077224 */ /* 0x000fe200078e0004 */
[----:B------:R-:W-:Y:S01]  /*1f200*/  MOV R100, R107 ;  /* 0x0000006b00647202 */ /* 0x000fe20000000f00 */
[----:B------:R-:W-:Y:S02]  /*1f210*/  IMAD.MOV.U32 R9, RZ, RZ, R6 ;  /* 0x000000ffff097224 */ /* 0x000fe400078e0006 */
[----:B------:R-:W-:Y:S02]  /*1f220*/  IMAD.MOV.U32 R36, RZ, RZ, R43 ;  /* 0x000000ffff247224 */ /* 0x000fe400078e002b */
.L_x_34522:
[----:B------:R-:W-:Y:S05]  /*1f230*/  BSYNC B1 ;  /* 0x0000000000017941 */ /* 0x000fea0003800000 */
.L_x_34520:
        /* <DEDUP_REMOVED lines=11> */
.L_x_34524:
[----:B------:R-:W-:Y:S01]  /*1f2f0*/  MOV R4, R7 ;  /* 0x0000000700047202 */ /* 0x000fe20000000f00 */
[----:B------:R-:W-:Y:S01]  /*1f300*/  IMAD.MOV.U32 R6, RZ, RZ, R9 ;  /* 0x000000ffff067224 */ /* 0x000fe200078e0009 */
[----:B------:R-:W-:Y:S01]  /*1f310*/  MOV R43, R42 ;  /* 0x0000002a002b7202 */ /* 0x000fe20000000f00 */
[----:B------:R-:W-:Y:S02]  /*1f320*/  IMAD.MOV.U32 R107, RZ, RZ, R106 ;  /* 0x000000ffff6b7224 */ /* 0x000fe400078e006a */
.L_x_34525:
[----:B------:R-:W-:Y:S05]  /*1f330*/  BSYNC B1 ;  /* 0x0000000000017941 */ /* 0x000fea0003800000 */
.L_x_34523:
        /* <DEDUP_REMOVED lines=11> */
.L_x_34527:
[----:B------:R-:W-:Y:S01]  /*1f3f0*/  IMAD.MOV.U32 R7, RZ, RZ, R4 ;  /* 0x000000ffff077224 */ /* 0x000fe200078e0004 */
[----:B------:R-:W-:Y:S01]  /*1f400*/  MOV R9, R6 ;  /* 0x0000000600097202 */ /* 0x000fe20000000f00 */
[----:B------:R-:W-:Y:S02]  /*1f410*/  IMAD.MOV.U32 R106, RZ, RZ, R105 ;  /* 0x000000ffff6a7224 */ /* 0x000fe400078e0069 */
[----:B------:R-:W-:Y:S02]  /*1f420*/  IMAD.MOV.U32 R42, RZ, RZ, R41 ;  /* 0x000000ffff2a7224 */ /* 0x000fe400078e0029 */
.L_x_34528:
[----:B------:R-:W-:Y:S05]  /*1f430*/  BSYNC B1 ;  /* 0x0000000000017941 */ /* 0x000fea0003800000 */
.L_x_34526:
        /* <DEDUP_REMOVED lines=11> */
.L_x_34530:
[----:B------:R-:W-:Y:S01]  /*1f4f0*/  IMAD.MOV.U32 R4, RZ, RZ, R7 ;  /* 0x000000ffff047224 */ /* 0x000fe200078e0007 */
[----:B------:R-:W-:Y:S01]  /*1f500*/  MOV R105, R104 ;  /* 0x0000006800697202 */ /* 0x000fe20000000f00 */
[----:B------:R-:W-:Y:S02]  /*1f510*/  IMAD.MOV.U32 R6, RZ, RZ, R9 ;  /* 0x000000ffff067224 */ /* 0x000fe400078e0009 */
[----:B------:R-:W-:Y:S02]  /*1f520*/  IMAD.MOV.U32 R41, RZ, RZ, R40 ;  /* 0x000000ffff297224 */ /* 0x000fe400078e0028 */
.L_x_34531:
[----:B------:R-:W-:Y:S05]  /*1f530*/  BSYNC B1 ;  /* 0x0000000000017941 */ /* 0x000fea0003800000 */
.L_x_34529:
        /* <DEDUP_REMOVED lines=11> */
.L_x_34533:
[----:B------:R-:W-:Y:S01]  /*1f5f0*/  MOV R7, R4 ;  /* 0x0000000400077202 */ /* 0x000fe20000000f00 */
[----:B------:R-:W-:Y:S01]  /*1f600*/  IMAD.MOV.U32 R9, RZ, RZ, R6 ;  /* 0x000000ffff097224 */ /* 0x000fe200078e0006 */
[----:B------:R-:W-:Y:S01]  /*1f610*/  MOV R40, R47 ;  /* 0x0000002f00287202 */ /* 0x000fe20000000f00 */
[----:B------:R-:W-:Y:S02]  /*1f620*/  IMAD.MOV.U32 R104, RZ, RZ, R111 ;  /* 0x000000ffff687224 */ /* 0x000fe400078e006f */
.L_x_34534:
[----:B------:R-:W-:Y:S05]  /*1f630*/  BSYNC B1 ;  /* 0x0000000000017941 */ /* 0x000fea0003800000 */
.L_x_34532:
        /* <DEDUP_REMOVED lines=11> */
.L_x_34536:
[----:B------:R-:W-:Y:S01]  /*1f6f0*/  IMAD.MOV.U32 R4, RZ, RZ, R7 ;  /* 0x000000ffff047224 */ /* 0x000fe200078e0007 */
[----:B------:R-:W-:Y:S01]  /*1f700*/  MOV R6, R9 ;  /* 0x0000000900067202 */ /* 0x000fe20000000f00 */
[----:B------:R-:W-:Y:S02]  /*1f710*/  IMAD.MOV.U32 R111, RZ, RZ, R110 ;  /* 0x000000ffff6f7224 */ /* 0x000fe400078e006e */
[----:B------:R-:W-:Y:S02]  /*1f720*/  IMAD.MOV.U32 R47, RZ, RZ, R46 ;  /* 0x000000ffff2f7224 */ /* 0x000fe400078e002e */
.L_x_34537:
[----:B------:R-:W-:Y:S05]  /*1f730*/  BSYNC B1 ;  /* 0x0000000000017941 */ /* 0x000fea0003800000 */
.L_x_34535:
        /* <DEDUP_REMOVED lines=11> */
.L_x_34539:
[----:B------:R-:W-:Y:S01]  /*1f7f0*/  IMAD.MOV.U32 R7, RZ, RZ, R4 ;  /* 0x000000ffff077224 */ /* 0x000fe200078e0004 */
[----:B------:R-:W-:Y:S01]  /*1f800*/  MOV R110, R109 ;  /* 0x0000006d006e7202 */ /* 0x000fe20000000f00 */
[----:B------:R-:W-:Y:S02]  /*1f810*/  IMAD.MOV.U32 R9, RZ, RZ, R6 ;  /* 0x000000ffff097224 */ /* 0x000fe400078e0006 */
[----:B------:R-:W-:Y:S02]  /*1f820*/  IMAD.MOV.U32 R46, RZ, RZ, R45 ;  /* 0x000000ffff2e7224 */ /* 0x000fe400078e002d */
.L_x_34540:
[----:B------:R-:W-:Y:S05]  /*1f830*/  BSYNC B1 ;  /* 0x0000000000017941 */ /* 0x000fea0003800000 */
.L_x_34538:
        /* <DEDUP_REMOVED lines=11> */
.L_x_34542:
[----:B------:R-:W-:Y:S01]  /*1f8f0*/  MOV R4, R7 ;  /* 0x0000000700047202 */ /* 0x000fe20000000f00 */
[----:B------:R-:W-:Y:S01]  /*1f900*/  IMAD.MOV.U32 R6, RZ, RZ, R9 ;  /* 0x000000ffff067224 */ /* 0x000fe200078e0009 */
[----:B------:R-:W-:Y:S01]  /*1f910*/  MOV R45, R44 ;  /* 0x0000002c002d7202 */ /* 0x000fe20000000f00 */
[----:B------:R-:W-:Y:S02]  /*1f920*/  IMAD.MOV.U32 R109, RZ, RZ, R108 ;  /* 0x000000ffff6d7224 */ /* 0x000fe400078e006c */
.L_x_34543:
[----:B------:R-:W-:Y:S05]  /*1f930*/  BSYNC B1 ;  /* 0x0000000000017941 */ /* 0x000fea0003800000 */
.L_x_34541:
        /* <DEDUP_REMOVED lines=11> */
.L_x_34545:
[----:B------:R-:W-:Y:S01]  /*1f9f0*/  IMAD.MOV.U32 R7, RZ, RZ, R4 ;  /* 0x000000ffff077224 */ /* 0x000fe200078e0004 */
[----:B------:R-:W-:Y:S01]  /*1fa00*/  MOV R9, R6 ;  /* 0x0000000600097202 */ /* 0x000fe20000000f00 */
[----:B------:R-:W-:Y:S02]  /*1fa10*/  IMAD.MOV.U32 R108, RZ, RZ, R115 ;  /* 0x000000ffff6c7224 */ /* 0x000fe400078e0073 */
[----:B------:R-:W-:Y:S02]  /*1fa20*/  IMAD.MOV.U32 R44, RZ, RZ, R51 ;  /* 0x000000ffff2c7224 */ /* 0x000fe400078e0033 */
.L_x_34546:
[----:B------:R-:W-:Y:S05]  /*1fa30*/  BSYNC B1 ;  /* 0x0000000000017941 */ /* 0x000fea0003800000 */
.L_x_34544:
        /* <DEDUP_REMOVED lines=11> */
.L_x_34548:
[----:B------:R-:W-:Y:S01]  /*1faf0*/  IMAD.MOV.U32 R4, RZ, RZ, R7 ;  /* 0x000000ffff047224 */ /* 0x000fe200078e0007 */
[----:B------:R-:W-:Y:S01]  /*1fb00*/  MOV R115, R114 ;  /* 0x0000007200737202 */ /* 0x000fe20000000f00 */
[----:B------:R-:W-:Y:S02]  /*1fb10*/  IMAD.MOV.U32 R6, RZ, RZ, R9 ;  /* 0x000000ffff067224 */ /* 0x000fe400078e0009 */
[----:B------:R-:W-:Y:S02]  /*1fb20*/  IMAD.MOV.U32 R51, RZ, RZ, R50 ;  /* 0x000000ffff337224 */ /* 0x000fe400078e0032 */
.L_x_34549:
[----:B------:R-:W-:Y:S05]  /*1fb30*/  BSYNC B1 ;  /* 0x0000000000017941 */ /* 0x000fea0003800000 */
.L_x_34547:
        /* <DEDUP_REMOVED lines=11> */
.L_x_34551:
[----:B------:R-:W-:Y:S01]  /*1fbf0*/  MOV R7, R4 ;  /* 0x0000000400077202 */ /* 0x000fe20000000f00 */
[----:B------:R-:W-:Y:S01]  /*1fc00*/  IMAD.MOV.U32 R9, RZ, RZ, R6 ;  /* 0x000000ffff097224 */ /* 0x000fe200078e0006 */
[----:B------:R-:W-:Y:S01]  /*1fc10*/  MOV R50, R49 ;  /* 0x0000003100327202 */ /* 0x000fe20000000f00 */
[----:B------:R-:W-:Y:S02]  /*1fc20*/  IMAD.MOV.U32 R114, RZ, RZ, R113 ;  /* 0x000000ffff727224 */ /* 0x000fe400078e0071 */
.L_x_34552:
[----:B------:R-:W-:Y:S05]  /*1fc30*/  BSYNC B1 ;  /* 0x0000000000017941 */ /* 0x000fea0003800000 */
.L_x_34550:
        /* <DEDUP_REMOVED lines=11> */
.L_x_34554:
[----:B------:R-:W-:Y:S01]  /*1fcf0*/  IMAD.MOV.U32 R4, RZ, RZ, R7 ;  /* 0x000000ffff047224 */ /* 0x000fe200078e0007 */
[----:B------:R-:W-:Y:S01]  /*1fd00*/  MOV R6, R9 ;  /* 0x0000000900067202 */ /* 0x000fe20000000f00 */
[----:B------:R-:W-:Y:S02]  /*1fd10*/  IMAD.MOV.U32 R113, RZ, RZ, R112 ;  /* 0x000000ffff717224 */ /* 0x000fe400078e0070 */
[----:B------:R-:W-:Y:S02]  /*1fd20*/  IMAD.MOV.U32 R49, RZ, RZ, R48 ;  /* 0x000000ffff317224 */ /* 0x000fe400078e0030 */
.L_x_34555:
[----:B------:R-:W-:Y:S05]  /*1fd30*/  BSYNC B1 ;  /* 0x0000000000017941 */ /* 0x000fea0003800000 */
.L_x_34553:
        /* <DEDUP_REMOVED lines=11> */
.L_x_34557:
[----:B------:R-:W-:Y:S01]  /*1fdf0*/  IMAD.MOV.U32 R7, RZ, RZ, R4 ;  /* 0x000000ffff077224 */ /* 0x000fe200078e0004 */
[----:B------:R-:W-:Y:S01]  /*1fe00*/  MOV R112, R119 ;  /* 0x0000007700707202 */ /* 0x000fe20000000f00 */
[----:B------:R-:W-:Y:S02]  /*1fe10*/  IMAD.MOV.U32 R9, RZ, RZ, R6 ;  /* 0x000000ffff097224 */ /* 0x000fe400078e0006 */
[----:B------:R-:W-:Y:S02]  /*1fe20*/  IMAD.MOV.U32 R48, RZ, RZ, R55 ;  /* 0x000000ffff307224 */ /* 0x000fe400078e0037 */
.L_x_34558:
[----:B------:R-:W-:Y:S05]  /*1fe30*/  BSYNC B1 ;  /* 0x0000000000017941 */ /* 0x000fea0003800000 */
.L_x_34556:
        /* <DEDUP_REMOVED lines=11> */
.L_x_34560:
[----:B------:R-:W-:Y:S01]  /*1fef0*/  MOV R4, R7 ;  /* 0x0000000700047202 */ /* 0x000fe20000000f00 */
[----:B------:R-:W-:Y:S01]  /*1ff00*/  IMAD.MOV.U32 R6, RZ, RZ, R9 ;  /* 0x000000ffff067224 */ /* 0x000fe200078e0009 */
[----:B------:R-:W-:Y:S01]  /*1ff10*/  MOV R55, R54 ;  /* 0x0000003600377202 */ /* 0x000fe20000000f00 */
[----:B------:R-:W-:Y:S02]  /*1ff20*/  IMAD.MOV.U32 R119, RZ, RZ, R118 ;  /* 0x000000ffff777224 */ /* 0x000fe400078e0076 */
.L_x_34561:
[----:B------:R-:W-:Y:S05]  /*1ff30*/  BSYNC B1 ;  /* 0x0000000000017941 */ /* 0x000fea0003800000 */
.L_x_34559:
        /* <DEDUP_REMOVED lines=11> */
.L_x_34563:
[----:B------:R-:W-:Y:S01]  /*1fff0*/  IMAD.MOV.U32 R7, RZ, RZ, R4 ;  /* 0x000000ffff077224 */ /* 0x000fe200078e0004 */
[----:B------:R-:W-:Y:S01]  /*20000*/  MOV R9, R6 ;  /* 0x0000000600097202 */ /* 0x000fe20000000f00 */
[----:B------:R-:W-:Y:S02]  /*20010*/  IMAD.MOV.U32 R118, RZ, RZ, R117 ;  /* 0x000000ffff767224 */ /* 0x000fe400078e0075 */
[----:B------:R-:W-:Y:S02]  /*20020*/  IMAD.MOV.U32 R54, RZ, RZ, R53 ;  /* 0x000000ffff367224 */ /* 0x000fe400078e0035 */
.L_x_34564:
[----:B------:R-:W-:Y:S05]  /*20030*/  BSYNC B1 ;  /* 0x0000000000017941 */ /* 0x000fea0003800000 */
.L_x_34562:
        /* <DEDUP_REMOVED lines=11> */
.L_x_34566:
[----:B------:R-:W-:Y:S01]  /*200f0*/  IMAD.MOV.U32 R4, RZ, RZ, R7 ;  /* 0x000000ffff047224 */ /* 0x000fe200078e0007 */
[----:B------:R-:W-:Y:S01]  /*20100*/  MOV R117, R116 ;  /* 0x0000007400757202 */ /* 0x000fe20000000f00 */
[----:B------:R-:W-:Y:S02]  /*20110*/  IMAD.MOV.U32 R6, RZ, RZ, R9 ;  /* 0x000000ffff067224 */ /* 0x000fe400078e0009 */
[----:B------:R-:W-:Y:S02]  /*20120*/  IMAD.MOV.U32 R53, RZ, RZ, R52 ;  /* 0x000000ffff357224 */ /* 0x000fe400078e0034 */
.L_x_34567:
[----:B------:R-:W-:Y:S05]  /*20130*/  BSYNC B1 ;  /* 0x0000000000017941 */ /* 0x000fea0003800000 */
.L_x_34565:
        /* <DEDUP_REMOVED lines=11> */
.L_x_34569:
[----:B------:R-:W-:Y:S01]  /*201f0*/  MOV R7, R4 ;  /* 0x0000000400077202 */ /* 0x000fe20000000f00 */
[----:B------:R-:W-:Y:S01]  /*20200*/  IMAD.MOV.U32 R9, RZ, RZ, R6 ;  /* 0x000000ffff097224 */ /* 0x000fe200078e0006 */
[----:B------:R-:W-:Y:S01]  /*20210*/  MOV R52, R59 ;  /* 0x0000003b00347202 */ /* 0x000fe20000000f00 */
[----:B------:R-:W-:Y:S02]  /*20220*/  IMAD.MOV.U32 R116, RZ, RZ, R123 ;  /* 0x000000ffff747224 */ /* 0x000fe400078e007b */
.L_x_34570:
[----:B------:R-:W-:Y:S05]  /*20230*/  BSYNC B1 ;  /* 0x0000000000017941 */ /* 0x000fea0003800000 */
.L_x_34568:
        /* <DEDUP_REMOVED lines=11> */
.L_x_34572:
[----:B------:R-:W-:Y:S01]  /*202f0*/  IMAD.MOV.U32 R4, RZ, RZ, R7 ;  /* 0x000000ffff047224 */ /* 0x000fe200078e0007 */
[----:B------:R-:W-:Y:S01]  /*20300*/  MOV R6, R9 ;  /* 0x0000000900067202 */ /* 0x000fe20000000f00 */
[----:B------:R-:W-:Y:S02]  /*20310*/  IMAD.MOV.U32 R123, RZ, RZ, R122 ;  /* 0x000000ffff7b7224 */ /* 0x000fe400078e007a */
[----:B------:R-:W-:Y:S02]  /*20320*/  IMAD.MOV.U32 R59, RZ, RZ, R58 ;  /* 0x000000ffff3b7224 */ /* 0x000fe400078e003a */
.L_x_34573:
[----:B------:R-:W-:Y:S05]  /*20330*/  BSYNC B1 ;  /* 0x0000000000017941 */ /* 0x000fea0003800000 */
.L_x_34571:
        /* <DEDUP_REMOVED lines=11> */
.L_x_34575:
[----:B------:R-:W-:Y:S01]  /*203f0*/  IMAD.MOV.U32 R7, RZ, RZ, R4 ;  /* 0x000000ffff077224 */ /* 0x000fe200078e0004 */
[----:B------:R-:W-:Y:S01]  /*20400*/  MOV R122, R121 ;  /* 0x00000079007a7202 */ /* 0x000fe20000000f00 */
[----:B------:R-:W-:Y:S02]  /*20410*/  IMAD.MOV.U32 R9, RZ, RZ, R6 ;  /* 0x000000ffff097224 */ /* 0x000fe400078e0006 */
[----:B------:R-:W-:Y:S02]  /*20420*/  IMAD.MOV.U32 R58, RZ, RZ, R57 ;  /* 0x000000ffff3a7224 */ /* 0x000fe400078e0039 */
.L_x_34576:
[----:B------:R-:W-:Y:S05]  /*20430*/  BSYNC B1 ;  /* 0x0000000000017941 */ /* 0x000fea0003800000 */
.L_x_34574:
        /* <DEDUP_REMOVED lines=11> */
.L_x_34578:
[----:B------:R-:W-:Y:S01]  /*204f0*/  MOV R4, R7 ;  /* 0x0000000700047202 */ /* 0x000fe20000000f00 */
[----:B------:R-:W-:Y:S01]  /*20500*/  IMAD.MOV.U32 R6, RZ, RZ, R9 ;  /* 0x000000ffff067224 */ /* 0x000fe200078e0009 */
[----:B------:R-:W-:Y:S01]  /*20510*/  MOV R57, R56 ;  /* 0x0000003800397202 */ /* 0x000fe20000000f00 */
[----:B------:R-:W-:Y:S02]  /*20520*/  IMAD.MOV.U32 R121, RZ, RZ, R120 ;  /* 0x000000ffff797224 */ /* 0x000fe400078e0078 */
.L_x_34579:
[----:B------:R-:W-:Y:S05]  /*20530*/  BSYNC B1 ;  /* 0x0000000000017941 */ /* 0x000fea0003800000 */
.L_x_34577:
        /* <DEDUP_REMOVED lines=11> */
.L_x_34581:
[----:B------:R-:W-:Y:S01]  /*205f0*/  IMAD.MOV.U32 R7, RZ, RZ, R4 ;  /* 0x000000ffff077224 */ /* 0x000fe200078e0004 */
[----:B------:R-:W-:Y:S01]  /*20600*/  MOV R9, R6 ;  /* 0x0000000600097202 */ /* 0x000fe20000000f00 */
[----:B------:R-:W-:Y:S02]  /*20610*/  IMAD.MOV.U32 R120, RZ, RZ, R127 ;  /* 0x000000ffff787224 */ /* 0x000fe400078e007f */
[----:B------:R-:W-:Y:S02]  /*20620*/  IMAD.MOV.U32 R56, RZ, RZ, R63 ;  /* 0x000000ffff387224 */ /* 0x000fe400078e003f */
.L_x_34582:
[----:B------:R-:W-:Y:S05]  /*20630*/  BSYNC B1 ;  /* 0x0000000000017941 */ /* 0x000fea0003800000 */
.L_x_34580:
        /* <DEDUP_REMOVED lines=11> */
.L_x_34584:
[----:B------:R-:W-:Y:S01]  /*206f0*/  IMAD.MOV.U32 R4, RZ, RZ, R7 ;  /* 0x000000ffff047224 */ /* 0x000fe200078e0007 */
[----:B------:R-:W-:Y:S01]  /*20700*/  MOV R127, R126 ;  /* 0x0000007e007f7202 */ /* 0x000fe20000000f00 */
[----:B------:R-:W-:Y:S02]  /*20710*/  IMAD.MOV.U32 R6, RZ, RZ, R9 ;  /* 0x000000ffff067224 */ /* 0x000fe400078e0009 */
[----:B------:R-:W-:Y:S02]  /*20720*/  IMAD.MOV.U32 R63, RZ, RZ, R62 ;  /* 0x000000ffff3f7224 */ /* 0x000fe400078e003e */
.L_x_34585:
[----:B------:R-:W-:Y:S05]  /*20730*/  BSYNC B1 ;  /* 0x0000000000017941 */ /* 0x000fea0003800000 */
.L_x_34583:
        /* <DEDUP_REMOVED lines=11> */
.L_x_34587:
[----:B------:R-:W-:Y:S01]  /*207f0*/  MOV R7, R4 ;  /* 0x0000000400077202 */ /* 0x000fe20000000f00 */
[----:B------:R-:W-:Y:S01]  /*20800*/  IMAD.MOV.U32 R9, RZ, RZ, R6 ;  /* 0x000000ffff097224 */ /* 0x000fe200078e0006 */
[----:B------:R-:W-:Y:S01]  /*20810*/  MOV R62, R61 ;  /* 0x0000003d003e7202 */ /* 0x000fe20000000f00 */
[----:B------:R-:W-:Y:S02]  /*20820*/  IMAD.MOV.U32 R126, RZ, RZ, R125 ;  /* 0x000000ffff7e7224 */ /* 0x000fe400078e007d */
.L_x_34588:
[----:B------:R-:W-:Y:S05]  /*20830*/  BSYNC B1 ;  /* 0x0000000000017941 */ /* 0x000fea0003800000 */
.L_x_34586:
        /* <DEDUP_REMOVED lines=11> */
.L_x_34590:
[----:B------:R-:W-:Y:S01]  /*208f0*/  IMAD.MOV.U32 R4, RZ, RZ, R7 ;  /* 0x000000ffff047224 */ /* 0x000fe200078e0007 */
[----:B------:R-:W-:Y:S01]  /*20900*/  MOV R6, R9 ;  /* 0x0000000900067202 */ /* 0x000fe20000000f00 */
[----:B------:R-:W-:Y:S02]  /*20910*/  IMAD.MOV.U32 R125, RZ, RZ, R124 ;  /* 0x000000ffff7d7224 */ /* 0x000fe400078e007c */
[----:B------:R-:W-:Y:S02]  /*20920*/  IMAD.MOV.U32 R61, RZ, RZ, R60 ;  /* 0x000000ffff3d7224 */ /* 0x000fe400078e003c */
.L_x_34591:
[----:B------:R-:W-:Y:S05]  /*20930*/  BSYNC B1 ;  /* 0x0000000000017941 */ /* 0x000fea0003800000 */
.L_x_34589:
        /* <DEDUP_REMOVED lines=11> */
.L_x_34593:
[----:B------:R-:W-:Y:S01]  /*209f0*/  IMAD.MOV.U32 R7, RZ, RZ, R4 ;  /* 0x000000ffff077224 */ /* 0x000fe200078e0004 */
[----:B------:R-:W-:Y:S01]  /*20a00*/  MOV R124, R131 ;  /* 0x00000083007c7202 */ /* 0x000fe20000000f00 */
[----:B------:R-:W-:Y:S02]  /*20a10*/  IMAD.MOV.U32 R9, RZ, RZ, R6 ;  /* 0x000000ffff097224 */ /* 0x000fe400078e0006 */
[----:B------:R-:W-:Y:S02]  /*20a20*/  IMAD.MOV.U32 R60, RZ, RZ, R67 ;  /* 0x000000ffff3c7224 */ /* 0x000fe400078e0043 */
.L_x_34594:
[----:B------:R-:W-:Y:S05]  /*20a30*/  BSYNC B1 ;  /* 0x0000000000017941 */ /* 0x000fea0003800000 */
.L_x_34592:
        /* <DEDUP_REMOVED lines=11> */
.L_x_34596:
[----:B------:R-:W-:Y:S01]  /*20af0*/  MOV R4, R7 ;  /* 0x0000000700047202 */ /* 0x000fe20000000f00 */
[----:B------:R-:W-:Y:S01]  /*20b00*/  IMAD.MOV.U32 R6, RZ, RZ, R9 ;  /* 0x000000ffff067224 */ /* 0x000fe200078e0009 */
[----:B------:R-:W-:Y:S01]  /*20b10*/  MOV R67, R66 ;  /* 0x0000004200437202 */ /* 0x000fe20000000f00 */
[----:B------:R-:W-:Y:S02]  /*20b20*/  IMAD.MOV.U32 R131, RZ, RZ, R130 ;  /* 0x000000ffff837224 */ /* 0x000fe400078e0082 */
.L_x_34597:
[----:B------:R-:W-:Y:S05]  /*20b30*/  BSYNC B1 ;  /* 0x0000000000017941 */ /* 0x000fea0003800000 */
.L_x_34595:
        /* <DEDUP_REMOVED lines=11> */
.L_x_34599:
[----:B------:R-:W-:Y:S01]  /*20bf0*/  IMAD.MOV.U32 R7, RZ, RZ, R4 ;  /* 0x000000ffff077224 */ /* 0x000fe200078e0004 */
[----:B------:R-:W-:Y:S01]  /*20c00*/  MOV R9, R6 ;  /* 0x0000000600097202 */ /* 0x000fe20000000f00 */
[----:B------:R-:W-:Y:S02]  /*20c10*/  IMAD.MOV.U32 R130, RZ, RZ, R129 ;  /* 0x000000ffff827224 */ /* 0x000fe400078e0081 */
[----:B------:R-:W-:Y:S02]  /*20c20*/  IMAD.MOV.U32 R66, RZ, RZ, R65 ;  /* 0x000000ffff427224 */ /* 0x000fe400078e0041 */
.L_x_34600:
[----:B------:R-:W-:Y:S05]  /*20c30*/  BSYNC B1 ;  /* 0x0000000000017941 */ /* 0x000fea0003800000 */
.L_x_34598:
        /* <DEDUP_REMOVED lines=11> */
.L_x_34602:
[----:B------:R-:W-:Y:S01]  /*20cf0*/  IMAD.MOV.U32 R4, RZ, RZ, R7 ;  /* 0x000000ffff047224 */ /* 0x000fe200078e0007 */
[----:B------:R-:W-:Y:S01]  /*20d00*/  MOV R129, R128 ;  /* 0x0000008000817202 */ /* 0x000fe20000000f00 */
[----:B------:R-:W-:Y:S02]  /*20d10*/  IMAD.MOV.U32 R6, RZ, RZ, R9 ;  /* 0x000000ffff067224 */ /* 0x000fe400078e0009 */
[----:B------:R-:W-:Y:S02]  /*20d20*/  IMAD.MOV.U32 R65, RZ, RZ, R64 ;  /* 0x000000ffff417224 */ /* 0x000fe400078e0040 */
.L_x_34603:
[----:B------:R-:W-:Y:S05]  /*20d30*/  BSYNC B1 ;  /* 0x0000000000017941 */ /* 0x000fea0003800000 */
.L_x_34601:
        /* <DEDUP_REMOVED lines=11> */
.L_x_34605:
[----:B------:R-:W-:Y:S01]  /*20df0*/  MOV R7, R4 ;  /* 0x0000000400077202 */ /* 0x000fe20000000f00 */
[----:B------:R-:W-:Y:S01]  /*20e00*/  IMAD.MOV.U32 R9, RZ, RZ, R6 ;  /* 0x000000ffff097224 */ /* 0x000fe200078e0006 */
[----:B------:R-:W-:Y:S01]  /*20e10*/  MOV R64, R71 ;  /* 0x0000004700407202 */ /* 0x000fe20000000f00 */
[----:B------:R-:W-:Y:S02]  /*20e20*/  IMAD.MOV.U32 R128, RZ, RZ, R135 ;  /* 0x000000ffff807224 */ /* 0x000fe400078e0087 */
.L_x_34606:
[----:B------:R-:W-:Y:S05]  /*20e30*/  BSYNC B1 ;  /* 0x0000000000017941 */ /* 0x000fea0003800000 */
.L_x_34604:
        /* <DEDUP_REMOVED lines=11> */
.L_x_34608:
[----:B------:R-:W-:Y:S01]  /*20ef0*/  IMAD.MOV.U32 R4, RZ, RZ, R7 ;  /* 0x000000ffff047224 */ /* 0x000fe200078e0007 */
[----:B------:R-:W-:Y:S01]  /*20f00*/  MOV R6, R9 ;  /* 0x0000000900067202 */ /* 0x000fe20000000f00 */
[----:B------:R-:W-:Y:S02]  /*20f10*/  IMAD.MOV.U32 R135, RZ, RZ, R134 ;  /* 0x000000ffff877224 */ /* 0x000fe400078e0086 */
[----:B------:R-:W-:Y:S02]  /*20f20*/  IMAD.MOV.U32 R71, RZ, RZ, R70 ;  /* 0x000000ffff477224 */ /* 0x000fe400078e0046 */
.L_x_34609:
[----:B------:R-:W-:Y:S05]  /*20f30*/  BSYNC B1 ;  /* 0x0000000000017941 */ /* 0x000fea0003800000 */
.L_x_34607:
        /* <DEDUP_REMOVED lines=11> */
.L_x_34611:
[----:B------:R-:W-:Y:S01]  /*20ff0*/  IMAD.MOV.U32 R7, RZ, RZ, R4 ;  /* 0x000000ffff077224 */ /* 0x000fe200078e0004 */
[----:B------:R-:W-:Y:S01]  /*21000*/  MOV R134, R133 ;  /* 0x0000008500867202 */ /* 0x000fe20000000f00 */
[----:B------:R-:W-:Y:S02]  /*21010*/  IMAD.MOV.U32 R9, RZ, RZ, R6 ;  /* 0x000000ffff097224 */ /* 0x000fe400078e0006 */
[----:B------:R-:W-:Y:S02]  /*21020*/  IMAD.MOV.U32 R70, RZ, RZ, R69 ;  /* 0x000000ffff467224 */ /* 0x000fe400078e0045 */
.L_x_34612:
[----:B------:R-:W-:Y:S05]  /*21030*/  BSYNC B1 ;  /* 0x0000000000017941 */ /* 0x000fea0003800000 */
.L_x_34610:
        /* <DEDUP_REMOVED lines=11> */
.L_x_34614:
[----:B------:R-:W-:Y:S01]  /*210f0*/  MOV R4, R7 ;  /* 0x0000000700047202 */ /* 0x000fe20000000f00 */
[----:B------:R-:W-:Y:S01]  /*21100*/  IMAD.MOV.U32 R6, RZ, RZ, R9 ;  /* 0x000000ffff067224 */ /* 0x000fe200078e0009 */
[----:B------:R-:W-:Y:S01]  /*21110*/  MOV R69, R68 ;  /* 0x0000004400457202 */ /* 0x000fe20000000f00 */
[----:B------:R-:W-:Y:S02]  /*21120*/  IMAD.MOV.U32 R133, RZ, RZ, R132 ;  /* 0x000000ffff857224 */ /* 0x000fe400078e0084 */
.L_x_34615:
[----:B------:R-:W-:Y:S05]  /*21130*/  BSYNC B1 ;  /* 0x0000000000017941 */ /* 0x000fea0003800000 */
.L_x_34613:
        /* <DEDUP_REMOVED lines=11> */
.L_x_34617:
[----:B------:R-:W-:Y:S01]  /*211f0*/  IMAD.MOV.U32 R7, RZ, RZ, R4 ;  /* 0x000000ffff077224 */ /* 0x000fe200078e0004 */
[----:B------:R-:W-:Y:S01]  /*21200*/  MOV R9, R6 ;  /* 0x0000000600097202 */ /* 0x000fe20000000f00 */
[----:B------:R-:W-:Y:S02]  /*21210*/  IMAD.MOV.U32 R132, RZ, RZ, R139 ;  /* 0x000000ffff847224 */ /* 0x000fe400078e008b */
[----:B------:R-:W-:Y:S02]  /*21220*/  IMAD.MOV.U32 R68, RZ, RZ, R75 ;  /* 0x000000ffff447224 */ /* 0x000fe400078e004b */
.L_x_34618:
[----:B------:R-:W-:Y:S05]  /*21230*/  BSYNC B1 ;  /* 0x0000000000017941 */ /* 0x000fea0003800000 */
.L_x_34616:
        /* <DEDUP_REMOVED lines=11> */
.L_x_34620:
[----:B------:R-:W-:Y:S01]  /*212f0*/  IMAD.MOV.U32 R4, RZ, RZ, R7 ;  /* 0x000000ffff047224 */ /* 0x000fe200078e0007 */
[----:B------:R-:W-:Y:S01]  /*21300*/  MOV R139, R138 ;  /* 0x0000008a008b7202 */ /* 0x000fe20000000f00 */
[----:B------:R-:W-:Y:S02]  /*21310*/  IMAD.MOV.U32 R6, RZ, RZ, R9 ;  /* 0x000000ffff067224 */ /* 0x000fe400078e0009 */
[----:B------:R-:W-:Y:S02]  /*21320*/  IMAD.MOV.U32 R75, RZ, RZ, R74 ;  /* 0x000000ffff4b7224 */ /* 0x000fe400078e004a */
.L_x_34621:
[----:B------:R-:W-:Y:S05]  /*21330*/  BSYNC B1 ;  /* 0x0000000000017941 */ /* 0x000fea0003800000 */
.L_x_34619:
        /* <DEDUP_REMOVED lines=11> */
.L_x_34623:
[----:B------:R-:W-:Y:S01]  /*213f0*/  MOV R7, R4 ;  /* 0x0000000400077202 */ /* 0x000fe20000000f00 */
[----:B------:R-:W-:Y:S01]  /*21400*/  IMAD.MOV.U32 R9, RZ, RZ, R6 ;  /* 0x000000ffff097224 */ /* 0x000fe200078e0006 */
[----:B------:R-:W-:Y:S01]  /*21410*/  MOV R74, R73 ;  /* 0x00000049004a7202 */ /* 0x000fe20000000f00 */
[----:B------:R-:W-:Y:S02]  /*21420*/  IMAD.MOV.U32 R138, RZ, RZ, R137 ;  /* 0x000000ffff8a7224 */ /* 0x000fe400078e0089 */
.L_x_34624:
[----:B------:R-:W-:Y:S05]  /*21430*/  BSYNC B1 ;  /* 0x0000000000017941 */ /* 0x000fea0003800000 */
.L_x_34622:
        /* <DEDUP_REMOVED lines=11> */
.L_x_34626:
[----:B------:R-:W-:Y:S01]  /*214f0*/  IMAD.MOV.U32 R4, RZ, RZ, R7 ;  /* 0x000000ffff047224 */ /* 0x000fe200078e0007 */
[----:B------:R-:W-:Y:S01]  /*21500*/  MOV R6, R9 ;  /* 0x0000000900067202 */ /* 0x000fe20000000f00 */
[----:B------:R-:W-:Y:S02]  /*21510*/  IMAD.MOV.U32 R137, RZ, RZ, R136 ;  /* 0x000000ffff897224 */ /* 0x000fe400078e0088 */
[----:B------:R-:W-:Y:S02]  /*21520*/  IMAD.MOV.U32 R73, RZ, RZ, R72 ;  /* 0x000000ffff497224 */ /* 0x000fe400078e0048 */
.L_x_34627:
[----:B------:R-:W-:Y:S05]  /*21530*/  BSYNC B1 ;  /* 0x0000000000017941 */ /* 0x000fea0003800000 */
.L_x_34625:
        /* <DEDUP_REMOVED lines=11> */
.L_x_34629:
[----:B------:R-:W-:Y:S01]  /*215f0*/  IMAD.MOV.U32 R7, RZ, RZ, R4 ;  /* 0x000000ffff077224 */ /* 0x000fe200078e0004 */
[----:B------:R-:W-:Y:S01]  /*21600*/  MOV R136, R143 ;  /* 0x0000008f00887202 */ /* 0x000fe20000000f00 */
[----:B------:R-:W-:Y:S02]  /*21610*/  IMAD.MOV.U32 R9, RZ, RZ, R6 ;  /* 0x000000ffff097224 */ /* 0x000fe400078e0006 */
[----:B------:R-:W-:Y:S02]  /*21620*/  IMAD.MOV.U32 R72, RZ, RZ, R79 ;  /* 0x000000ffff487224 */ /* 0x000fe400078e004f */
.L_x_34630:
[----:B------:R-:W-:Y:S05]  /*21630*/  BSYNC B1 ;  /* 0x0000000000017941 */ /* 0x000fea0003800000 */
.L_x_34628:
        /* <DEDUP_REMOVED lines=11> */
.L_x_34632:
[----:B------:R-:W-:Y:S01]  /*216f0*/  MOV R4, R7 ;  /* 0x0000000700047202 */ /* 0x000fe20000000f00 */
[----:B------:R-:W-:Y:S01]  /*21700*/  IMAD.MOV.U32 R6, RZ, RZ, R9 ;  /* 0x000000ffff067224 */ /* 0x000fe200078e0009 */
[----:B------:R-:W-:Y:S01]  /*21710*/  MOV R79, R78 ;  /* 0x0000004e004f7202 */ /* 0x000fe20000000f00 */
[----:B------:R-:W-:Y:S02]  /*21720*/  IMAD.MOV.U32 R143, RZ, RZ, R142 ;  /* 0x000000ffff8f7224 */ /* 0x000fe400078e008e */
.L_x_34633:
[----:B------:R-:W-:Y:S05]  /*21730*/  BSYNC B1 ;  /* 0x0000000000017941 */ /* 0x000fea0003800000 */
.L_x_34631:
        /* <DEDUP_REMOVED lines=11> */
.L_x_34635:
[----:B------:R-:W-:Y:S01]  /*217f0*/  IMAD.MOV.U32 R7, RZ, RZ, R4 ;  /* 0x000000ffff077224 */ /* 0x000fe200078e0004 */
[----:B------:R-:W-:Y:S01]  /*21800*/  MOV R9, R6 ;  /* 0x0000000600097202 */ /* 0x000fe20000000f00 */
[----:B------:R-:W-:Y:S02]  /*21810*/  IMAD.MOV.U32 R142, RZ, RZ, R141 ;  /* 0x000000ffff8e7224 */ /* 0x000fe400078e008d */
[----:B------:R-:W-:Y:S02]  /*21820*/  IMAD.MOV.U32 R78, RZ, RZ, R77 ;  /* 0x000000ffff4e7224 */ /* 0x000fe400078e004d */
.L_x_34636:
[----:B------:R-:W-:Y:S05]  /*21830*/  BSYNC B1 ;  /* 0x0000000000017941 */ /* 0x000fea0003800000 */
.L_x_34634:
        /* <DEDUP_REMOVED lines=11> */
.L_x_34638:
[----:B------:R-:W-:Y:S01]  /*218f0*/  IMAD.MOV.U32 R4, RZ, RZ, R7 ;  /* 0x000000ffff047224 */ /* 0x000fe200078e0007 */
[----:B------:R-:W-:Y:S01]  /*21900*/  MOV R141, R140 ;  /* 0x0000008c008d7202 */ /* 0x000fe20000000f00 */
[----:B------:R-:W-:Y:S02]  /*21910*/  IMAD.MOV.U32 R6, RZ, RZ, R9 ;  /* 0x000000ffff067224 */ /* 0x000fe400078e0009 */
[----:B------:R-:W-:Y:S02]  /*21920*/  IMAD.MOV.U32 R77, RZ, RZ, R76 ;  /* 0x000000ffff4d7224 */ /* 0x000fe400078e004c */
.L_x_34639:
[----:B------:R-:W-:Y:S05]  /*21930*/  BSYNC B1 ;  /* 0x0000000000017941 */ /* 0x000fea0003800000 */
.L_x_34637:
        /* <DEDUP_REMOVED lines=11> */
.L_x_34641:
[----:B------:R-:W-:Y:S01]  /*219f0*/  MOV R7, R4 ;  /* 0x0000000400077202 */ /* 0x000fe20000000f00 */
[----:B------:R-:W-:Y:S01]  /*21a00*/  IMAD.MOV.U32 R9, RZ, RZ, R6 ;  /* 0x000000ffff097224 */ /* 0x000fe200078e0006 */
[----:B------:R-:W-:Y:S01]  /*21a10*/  MOV R140, R159 ;  /* 0x0000009f008c7202 */ /* 0x000fe20000000f00 */
[----:B------:R-:W-:Y:S02]  /*21a20*/  IMAD.MOV.U32 R76, RZ, RZ, R83 ;  /* 0x000000ffff4c7224 */ /* 0x000fe400078e0053 */
.L_x_34642:
[----:B------:R-:W-:Y:S05]  /*21a30*/  BSYNC B1 ;  /* 0x0000000000017941 */ /* 0x000fea0003800000 */
.L_x_34640:
        /* <DEDUP_REMOVED lines=11> */
.L_x_34644:
[----:B------:R-:W-:Y:S01]  /*21af0*/  IMAD.MOV.U32 R11, RZ, RZ, R7 ;  /* 0x000000ffff0b7224 */ /* 0x000fe200078e0007 */
[----:B------:R-:W-:Y:S01]  /*21b00*/  MOV R4, R9 ;  /* 0x0000000900047202 */ /* 0x000fe20000000f00 */
[----:B------:R-:W-:Y:S02]  /*21b10*/  IMAD.MOV.U32 R159, RZ, RZ, R158 ;  /* 0x000000ffff9f7224 */ /* 0x000fe400078e009e */
[----:B------:R-:W-:Y:S02]  /*21b20*/  IMAD.MOV.U32 R83, RZ, RZ, R82 ;  /* 0x000000ffff537224 */ /* 0x000fe400078e0052 */
.L_x_34645:
[----:B------:R-:W-:Y:S05]  /*21b30*/  BSYNC B1 ;  /* 0x0000000000017941 */ /* 0x000fea0003800000 */
.L_x_34643:
        /* <DEDUP_REMOVED lines=11> */
.L_x_34647:
[----:B------:R-:W-:Y:S01]  /*21bf0*/  IMAD.MOV.U32 R158, RZ, RZ, R2 ;  /* 0x000000ffff9e7224 */ /* 0x000fe200078e0002 */
[-C--:B------:R-:W-:Y:S01]  /*21c00*/  MOV R7, R4.reuse ;  /* 0x0000000400077202 */ /* 0x080fe20000000f00 */
[----:B------:R-:W-:Y:S01]  /*21c10*/  IMAD.MOV.U32 R82, RZ, RZ, R81 ;  /* 0x000000ffff527224 */ /* 0x000fe200078e0051 */
[----:B------:R-:W-:Y:S01]  /*21c20*/  MOV R81, R4 ;  /* 0x0000000400517202 */ /* 0x000fe20000000f00 */
[--C-:B------:R-:W-:Y:S02]  /*21c30*/  IMAD.MOV.U32 R6, RZ, RZ, R11.reuse ;  /* 0x000000ffff067224 */ /* 0x100fe400078e000b */
[----:B------:R-:W-:Y:S02]  /*21c40*/  IMAD.MOV.U32 R2, RZ, RZ, R11 ;  /* 0x000000ffff027224 */ /* 0x000fe400078e000b */
.L_x_34648:
[----:B------:R-:W-:Y:S05]  /*21c50*/  BSYNC B1 ;  /* 0x0000000000017941 */ /* 0x000fea0003800000 */
.L_x_34646:
[----:B------:R-:W-:Y:S01]  /*21c60*/  @!P1 CALL.REL.NOINC `(.L_x_34649) ;  /* 0x0000001000009944 */ /* 0x000fe20003c00000 */
[----:B------:R-:W-:Y:S05]  /*21c70*/  BRA `(.L_x_34650) ;  /* 0xffffc02000007947 */ /* 0x000fea000383ffff */
.L_x_34649:
[----:B------:R-:W-:Y:S02]  /*21c80*/  IMAD.MOV.U32 R2, RZ, RZ, R6 ;  /* 0x000000ffff027224 */ /* 0x000fe400078e0006 */
[----:B------:R-:W-:Y:S02]  /*21c90*/  IMAD.MOV.U32 R81, RZ, RZ, R7 ;  /* 0x000000ffff517224 */ /* 0x000fe400078e0007 */
.L_x_34459:
[----:B------:R-:W-:Y:S05]  /*21ca0*/  BSYNC B0 ;  /* 0x0000000000007941 */ /* 0x000fea0003800000 */
.L_x_34458:
[----:B-1----:R-:W-:Y:S01]  /*21cb0*/  ISETP.NE.AND P0, PT, R3, RZ, PT ;  /* 0x000000ff0300720c */ /* 0x002fe20003f05270 */
[----:B------:R-:W-:Y:S01]  /*21cc0*/  BSSY B0, `(.L_x_34651) ;  /* 0x0000034000007945 */ /* 0x000fe20003800000 */
[----:B0-----:R-:W-:Y:S01]  /*21cd0*/  MOV R147, R140 ;  /* 0x0000008c00937202 */ /* 0x001fe20000000f00 */
[----:B------:R-:W-:Y:S01]  /*21ce0*/  IMAD.MOV.U32 R144, RZ, RZ, R141 ;  /* 0x000000ffff907224 */ /* 0x000fe200078e008d */
[----:B------:R-:W-:Y:S01]  /*21cf0*/  MOV R18, R143 ;  /* 0x0000008f00127202 */ /* 0x000fe20000000f00 */
        /* <DEDUP_REMOVED lines=12> */
[----:B------:R-:W-:Y:S01]  /*21dc0*/  IMAD.MOV.U32 R9, RZ, RZ, R130 ;  /* 0x000000ffff097224 */ /* 0x000fe200078e0082 */
[----:B------:R-:W-:Y:S05]  /*21dd0*/  @P0 BRA `(.L_x_34652) ;  /* 0x0000022000000947 */ /* 0x000fea0003800000 */
[----:B------:R0:W-:Y:S04]  /*21de0*/  STS.128 [0x10], R140 ;  /* 0x0000108cff007388 */ /* 0x0001e80000000c00 */
[----:B------:R0:W-:Y:S04]  /*21df0*/  STS.128 [0x20], R136 ;  /* 0x00002088ff007388 */ /* 0x0001e80000000c00 */
[----:B------:R0:W-:Y:S04]  /*21e00*/  STS.128 [0x30], R132 ;  /* 0x00003084ff007388 */ /* 0x0001e80000000c00 */
[----:B------:R0:W-:Y:S04]  /*21e10*/  STS.128 [0x40], R128 ;  /* 0x00004080ff007388 */ /* 0x0001e80000000c00 */
[----:B------:R0:W-:Y:S04]  /*21e20*/  STS [0x4], R2 ;  /* 0x00000402ff007388 */ /* 0x0001e80000000800 */
[----:B------:R0:W-:Y:S04]  /*21e30*/  STS.64 [0x8], R158 ;  /* 0x0000089eff007388 */ /* 0x0001e80000000a00 */
        /* <DEDUP_REMOVED lines=27> */
[----:B------:R0:W-:Y:S02]  /*21ff0*/  STS [0x200], R5 ;  /* 0x00020005ff007388 */ /* 0x0001e40000000800 */
.L_x_34652:
[----:B------:R-:W-:Y:S05]  /*22000*/  BSYNC B0 ;  /* 0x0000000000007941 */ /* 0x000fea0003800000 */
.L_x_34651:
[----:B------:R-:W-:Y:S01]  /*22010*/  IMAD.MOV.U32 R7, RZ, RZ, R124 ;  /* 0x000000ffff077224 */ /* 0x000fe200078e007c */
[----:B------:R-:W1:Y:S01]  /*22020*/  S2R R0, SR_TID.X ;  /* 0x0000000000007919 */ /* 0x000e620000002100 */
[----:B0-----:R-:W-:Y:S01]  /*22030*/  IMAD.MOV.U32 R124, RZ, RZ, R125 ;  /* 0x000000ffff7c7224 */ /* 0x001fe200078e007d */
[----:B------:R-:W-:Y:S01]  /*22040*/  MOV R125, R126 ;  /* 0x0000007e007d7202 */ /* 0x000fe20000000f00 */
[----:B------:R-:W-:Y:S01]  /*22050*/  IMAD.MOV.U32 R126, RZ, RZ, R127 ;  /* 0x000000ffff7e7224 */ /* 0x000fe200078e007f */
[----:B------:R-:W-:Y:S01]  /*22060*/  STL.64 [R1+0x210], R144 ;  /* 0x0002109001007387 */ /* 0x000fe20000100a00 */
[----:B------:R-:W-:Y:S01]  /*22070*/  IMAD.MOV.U32 R127, RZ, RZ, R120 ;  /* 0x000000ffff7f7224 */ /* 0x000fe200078e0078 */
        /* <DEDUP_REMOVED lines=134> */
[----:B------:R-:W-:Y:S01]  /*228e0*/  MOV R20, R21 ;  /* 0x0000001500147202 */ /* 0x000fe20000000f00 */
[----:B------:R-:W-:Y:S01]  /*228f0*/  IMAD.MOV.U32 R21, RZ, RZ, R22 ;  /* 0x000000ffff157224 */ /* 0x000fe200078e0016 */
[----:B------:R-:W-:Y:S01]  /*22900*/  STL.64 [R1+0x320], R72 ;  /* 0x0003204801007387 */ /* 0x000fe20000100a00 */
[----:B------:R-:W-:Y:S01]  /*22910*/  IMAD.MOV.U32 R4, RZ, RZ, R23 ;  /* 0x000000ffff047224 */ /* 0x000fe200078e0017 */
[----:B-1----:R-:W-:Y:S01]  /*22920*/  ISETP.NE.AND P0, PT, R0, RZ, PT ;  /* 0x000000ff0000720c */ /* 0x002fe20003f05270 */
[----:B------:R-:W-:Y:S01]  /*22930*/  IMAD.MOV.U32 R3, RZ, RZ, R158 ;  /* 0x000000ffff037224 */ /* 0x000fe200078e009e */
[----:B------:R-:W-:Y:S01]  /*22940*/  STL.64 [R1+0x208], R146 ;  /* 0x0002089201007387 */ /* 0x000fe20000100a00 */
[----:B------:R-:W-:Y:S03]  /*22950*/  BSSY B0, `(.L_x_34653) ;  /* 0x0000280000007945 */ /* 0x000fe60003800000 */
        /* <DEDUP_REMOVED lines=28> */
[----:B0-----:R-:W-:-:S02]  /*22b20*/  IADD3 R2, R1, 0x200, RZ ;  /* 0x0000020001027810 */ /* 0x001fc40007ffe0ff */
[----:B------:R-:W-:Y:S06]  /*22b30*/  BAR.SYNC.DEFER_BLOCKING 0x0 ;  /* 0x0000000000007b1d */ /* 0x000fec0000010000 */
[----:B------:R-:W-:Y:S05]  /*22b40*/  @P0 BRA `(.L_x_34654) ;  /* 0x0000260000000947 */ /* 0x000fea0003800000 */
[----:B------:R-:W0:Y:S01]  /*22b50*/  S2R R5, SR_CTAID.X ;  /* 0x0000000000057919 */ /* 0x000e220000002500 */
[----:B------:R-:W-:Y:S01]  /*22b60*/  LOP3.LUT R3, RZ, c[0x0][0x200], RZ, 0x33, !PT ;  /* 0x00008000ff037a12 */ /* 0x000fe200078e33ff */
[----:B------:R-:W-:Y:S01]  /*22b70*/  IMAD.MOV.U32 R10, RZ, RZ, c[0x0][0x208] ;  /* 0x00008200ff0a7624 */ /* 0x000fe200078e00ff */
[----:B------:R-:W-:Y:S01]  /*22b80*/  MOV R19, c[0x0][0x200] ;  /* 0x0000800000137a02 */ /* 0x000fe20000000f00 */
[----:B------:R-:W-:Y:S01]  /*22b90*/  IMAD.MOV.U32 R15, RZ, RZ, c[0x0][0x20c] ;  /* 0x00008300ff0f7624 */ /* 0x000fe200078e00ff */
[----:B------:R-:W-:Y:S01]  /*22ba0*/  IMNMX R3, R3, -0x2, !PT ;  /* 0xfffffffe03037817 */ /* 0x000fe20007800200 */
[----:B------:R-:W-:Y:S01]  /*22bb0*/  IMAD.MOV.U32 R22, RZ, RZ, 0x4 ;  /* 0x00000004ff167424 */ /* 0x000fe200078e00ff */
[----:B------:R-:W-:Y:S01]  /*22bc0*/  MOV R17, c[0x0][0x224] ;  /* 0x0000890000117a02 */ /* 0x000fe20000000f00 */
[----:B------:R-:W-:Y:S01]  /*22bd0*/  IMAD.MOV.U32 R11, RZ, RZ, RZ ;  /* 0x000000ffff0b7224 */ /* 0x000fe200078e00ff */
[----:B------:R-:W-:-:S02]  /*22be0*/  IADD3 R8, R3, c[0x0][0x200], RZ ;  /* 0x0000800003087a10 */ /* 0x000fc40007ffe0ff */
[----:B------:R-:W-:Y:S01]  /*22bf0*/  IADD3 R3, R19, -0x1, RZ ;  /* 0xffffffff13037810 */ /* 0x000fe20007ffe0ff */
[----:B------:R-:W-:Y:S01]  /*22c00*/  IMAD.SHL.U32 R16, R17, 0x2, RZ ;  /* 0x0000000211107824 */ /* 0x000fe200078e00ff */
[----:B------:R-:W-:Y:S02]  /*22c10*/  IADD3 R4, R8, 0x1, RZ ;  /* 0x0000000108047810 */ /* 0x000fe40007ffe0ff */
[----:B------:R-:W-:Y:S02]  /*22c20*/  ISETP.NE.U32.AND P1, PT, RZ, c[0x0][0x1f8], PT ;  /* 0x00007e00ff007a0c */ /* 0x000fe40003f25070 */
[----:B------:R-:W-:Y:S01]  /*22c30*/  ISETP.GE.U32.AND P3, PT, R4, 0x3, PT ;  /* 0x000000030400780c */ /* 0x000fe20003f66070 */
[----:B------:R-:W-:Y:S01]  /*22c40*/  IMAD R4, R3, R10, -c[0x0][0x208] ;  /* 0x8000820003047624 */ /* 0x000fe200078e020a */
[----:B------:R-:W-:Y:S01]  /*22c50*/  IADD3 R42, R17, -0x1, RZ ;  /* 0xffffffff112a7810 */ /* 0x000fe20007ffe0ff */
[----:B------:R-:W-:Y:S01]  /*22c60*/  IMAD R10, R10, c[0x0][0x224], RZ ;  /* 0x000089000a0a7a24 */ /* 0x000fe200078e02ff */
[----:B------:R-:W-:-:S02]  /*22c70*/  ISETP.NE.U32.AND P0, PT, RZ, c[0x0][0x1b8], PT ;  /* 0x00006e00ff007a0c */ /* 0x000fc40003f05070 */
[----:B------:R-:W-:Y:S01]  /*22c80*/  ISETP.NE.AND.EX P1, PT, RZ, c[0x0][0x1fc], PT, P1 ;  /* 0x00007f00ff007a0c */ /* 0x000fe20003f25310 */
[----:B0-----:R-:W-:Y:S01]  /*22c90*/  IMAD R12, R3, c[0x0][0x208], R5 ;  /* 0x00008200030c7a24 */ /* 0x001fe200078e0205 */
[----:B------:R-:W-:Y:S01]  /*22ca0*/  IADD3 R13, R4, R5, RZ ;  /* 0x00000005040d7210 */ /* 0x000fe20007ffe0ff */
[C---:B------:R-:W-:Y:S01]  /*22cb0*/  IMAD R20, R5.reuse, c[0x0][0x224], RZ ;  /* 0x0000890005147a24 */ /* 0x040fe200078e02ff */
[----:B------:R-:W-:Y:S01]  /*22cc0*/  IADD3 R14, R5, -c[0x0][0x208], R4 ;  /* 0x80008200050e7a10 */ /* 0x000fe20007ffe004 */
[----:B------:R-:W-:Y:S01]  /*22cd0*/  IMAD R12, R15, c[0x0][0x204], R12 ;  /* 0x000081000f0c7a24 */ /* 0x000fe200078e020c */
[----:B------:R-:W-:Y:S01]  /*22ce0*/  LOP3.LUT R17, R17, 0x3, RZ, 0xc0, !PT ;  /* 0x0000000311117812 */ /* 0x000fe200078ec0ff */
[C---:B------:R-:W-:Y:S01]  /*22cf0*/  IMAD R13, R15.reuse, c[0x0][0x204], R13 ;  /* 0x000081000f0d7a24 */ /* 0x040fe200078e020d */
[----:B------:R-:W-:Y:S01]  /*22d00*/  IADD3 R23, R8, 0x2, RZ ;  /* 0x0000000208177810 */ /* 0x000fe20007ffe0ff */
[----:B------:R-:W-:Y:S01]  /*22d10*/  IMAD R14, R15, c[0x0][0x204], R14 ;  /* 0x000081000f0e7a24 */ /* 0x000fe200078e020e */
[----:B------:R-:W-:Y:S01]  /*22d20*/  IADD3 R18, R19, -0x2, RZ ;  /* 0xfffffffe13127810 */ /* 0x000fe20007ffe0ff */
[----:B------:R-:W-:Y:S01]  /*22d30*/  IMAD R15, R15, c[0x0][0x204], R5 ;  /* 0x000081000f0f7a24 */ /* 0x000fe200078e0205 */
[----:B------:R-:W-:Y:S01]  /*22d40*/  IADD3 R19, R19, -0x3, RZ ;  /* 0xfffffffd13137810 */ /* 0x000fe20007ffe0ff */
[----:B------:R-:W-:Y:S01]  /*22d50*/  IMAD.WIDE R4, R5, R22, c[0x0][0x1f0] ;  /* 0x00007c0005047625 */ /* 0x000fe200078e0216 */
[----:B------:R-:W-:-:S02]  /*22d60*/  ISETP.NE.AND.EX P1, PT, RZ, c[0x0][0x1bc], P1, P0 ;  /* 0x00006f00ff007a0c */ /* 0x000fc40000f25300 */
[----:B------:R-:W-:Y:S01]  /*22d70*/  LOP3.LUT R23, R23, 0x3, RZ, 0xc0, !PT ;  /* 0x0000000317177812 */ /* 0x000fe200078ec0ff */
[----:B------:R-:W-:-:S04]  /*22d80*/  IMAD.WIDE R6, R15, R22, c[0x0][0x1c8] ;  /* 0x000072000f067625 */ /* 0x000fc800078e0216 */
[----:B------:R-:W-:Y:S01]  /*22d90*/  IMAD.WIDE R8, R15, R22, c[0x0][0x1c0] ;  /* 0x000070000f087625 */ /* 0x000fe200078e0216 */
[----:B------:R-:W-:-:S03]  /*22da0*/  IADD3 R22, -R17, c[0x0][0x224], RZ ;  /* 0x0000890011167a10 */ /* 0x000fc60007ffe1ff */
[----:B------:R-:W-:Y:S02]  /*22db0*/  IMAD R21, R15, R16, RZ ;  /* 0x000000100f157224 */ /* 0x000fe400078e02ff */
.L_x_34671:
        /* <DEDUP_REMOVED lines=11> */
[C---:B------:R-:W-:Y:S02]  /*22e70*/  SHF.L.U32 R38, R25.reuse, 0x2, RZ ;  /* 0x0000000219267819 */ /* 0x040fe400000006ff */
[----:B------:R-:W-:Y:S02]  /*22e80*/  SHF.L.U64.HI R36, R25, 0x2, R24 ;  /* 0x0000000219247819 */ /* 0x000fe40000010218 */
[----:B------:R-:W-:-:S04]  /*22e90*/  IADD3 R24, P2, R38, c[0x0][0x160], RZ ;  /* 0x0000580026187a10 */ /* 0x000fc80007f5e0ff */
[----:B------:R-:W-:-:S05]  /*22ea0*/  IADD3.X R25, R36, c[0x0][0x164], RZ, P2, !PT ;  /* 0x0000590024197a10 */ /* 0x000fca00017fe4ff */
        /* <DEDUP_REMOVED lines=16> */
[----:B------:R-:W-:-:S05]  /*22fb0*/  @!P4 IMAD.IADD R24, R24, 0x1, -R33 ;  /* 0x000000011818c824 */ /* 0x000fca00078e0a21 */
[----:B------:R-:W-:Y:S02]  /*22fc0*/  @!P5 IADD3 R24, -R24, RZ, RZ ;  /* 0x000000ff1818d210 */ /* 0x000fe40007ffe1ff */
[----:B------:R-:W-:-:S04]  /*22fd0*/  @!P2 LOP3.LUT R24, RZ, c[0x0][0x228], RZ, 0x33, !PT ;  /* 0x00008a00ff18aa12 */ /* 0x000fc800078e33ff */
[----:B---3--:R-:W-:-:S13]  /*22fe0*/  ISETP.NE.AND P2, PT, R24, R31, PT ;  /* 0x0000001f1800720c */ /* 0x008fda0003f45270 */
[----:B------:R-:W-:Y:S05]  /*22ff0*/  @P2 BRA `(.L_x_34655) ;  /* 0x00001b8000002947 */ /* 0x000fea0003800000 */
[----:B------:R-:W-:-:S13]  /*23000*/  ISETP.GE.AND P0, PT, R11, c[0x0][0x224], PT ;  /* 0x000089000b007a0c */ /* 0x000fda0003f06270 */
[----:B------:R-:W-:Y:S05]  /*23010*/  @P0 BRA `(.L_x_34656) ;  /* 0x000020c000000947 */ /* 0x000fea0003800000 */
[----:B------:R-:W2:Y:S04]  /*23020*/  LDG.E R28, [R6.64] ;  /* 0x00000004061c7981 */ /* 0x000ea8000c1e1900 */
[----:B------:R-:W5:Y:S01]  /*23030*/  LDL R26, [R26+0x100] ;  /* 0x000100001a1a7983 */ /* 0x000f620000100800 */
[----:B--2---:R-:W-:-:S13]  /*23040*/  ISETP.NE.AND P0, PT, R28, c[0x0][0x224], PT ;  /* 0x000089001c007a0c */ /* 0x004fda0003f05270 */
[----:B------:R-:W-:Y:S05]  /*23050*/  @P0 BRA `(.L_x_34657) ;  /* 0x00000aa000000947 */ /* 0x000fea0003800000 */
[----:B------:R-:W2:Y:S02]  /*23060*/  LDG.E R29, [R8.64] ;  /* 0x00000004081d7981 */ /* 0x000ea4000c1e1900 */
[----:B--2--5:R-:W-:-:S13]  /*23070*/  FSETP.GEU.FTZ.AND P0, PT, R26, R29, PT ;  /* 0x0000001d1a00720b */ /* 0x024fda0003f1e000 */
[----:B------:R-:W-:Y:S05]  /*23080*/  @!P0 BRA `(.L_x_34658) ;  /* 0x00001ac000008947 */ /* 0x000fea0003800000 */
[----:B------:R-:W-:Y:S02]  /*23090*/  IMAD.MOV.U32 R24, RZ, RZ, c[0x0][0x224] ;  /* 0x00008900ff187624 */ /* 0x000fe400078e00ff */
[----:B------:R-:W-:-:S03]  /*230a0*/  IMAD.MOV.U32 R28, RZ, RZ, c[0x0][0x224] ;  /* 0x00008900ff1c7624 */ /* 0x000fc600078e00ff */
[----:B------:R-:W-:-:S13]  /*230b0*/  ISETP.GE.AND P0, PT, R24, 0x1, PT ;  /* 0x000000011800780c */ /* 0x000fda0003f06270 */
[----:B------:R-:W-:Y:S05]  /*230c0*/  @!P0 BRA `(.L_x_34657) ;  /* 0x00000a3000008947 */ /* 0x000fea0003800000 */
[----:B------:R-:W-:-:S10]  /*230d0*/  HFMA2.MMA R30, -RZ, RZ, 0, 0 ;  /* 0x00000000ff1e7435 */ /* 0x000fd400000001ff */
.L_x_34660:
        /* <DEDUP_REMOVED lines=9> */
[----:B------:R-:W-:Y:S01]  /*23170*/  MOV R28, c[0x0][0x224] ;  /* 0x00008900001c7a02 */ /* 0x000fe20000000f00 */
[----:B------:R-:W-:Y:S05]  /*23180*/  BRA `(.L_x_34657) ;  /* 0x0000097000007947 */ /* 0x000fea0003800000 */
.L_x_34659:
        /* <DEDUP_REMOVED lines=11> */
[----:B------:R-:W-:Y:S01]  /*23240*/  HFMA2.MMA R32, -RZ, RZ, 0, 0 ;  /* 0x00000000ff207435 */ /* 0x000fe200000001ff */
[----:B------:R-:W-:-:S11]  /*23250*/  IMAD.MOV.U32 R33, RZ, RZ, R22 ;  /* 0x000000ffff217224 */ /* 0x000fd600078e0016 */
[----:B0-----:R-:W-:Y:S05]  /*23260*/  @!P0 BRA `(.L_x_34662) ;  /* 0x0000063000008947 */ /* 0x001fea0003800000 */
[----:B------:R-:W-:Y:S02]  /*23270*/  ISETP.GT.AND P2, PT, R33, 0xc, PT ;  /* 0x0000000c2100780c */ /* 0x000fe40003f44270 */
[----:B------:R-:W-:-:S11]  /*23280*/  PLOP3.LUT P0, PT, PT, PT, PT, 0x80, 0x0 ;  /* 0x000000000000781c */ /* 0x000fd60003f0f070 */
[----:B------:R-:W-:Y:S05]  /*23290*/  @!P2 BRA `(.L_x_34663) ;  /* 0x000003d00000a947 */ /* 0x000fea0003800000 */
[----:B------:R-:W-:Y:S02]  /*232a0*/  PLOP3.LUT P0, PT, PT, PT, PT, 0x8, 0x0 ;  /* 0x000000000000781c */ /* 0x000fe40003f0e170 */
.L_x_34664:
        /* <DEDUP_REMOVED lines=60> */
.L_x_34663:
[----:B------:R-:W-:-:S13]  /*23670*/  ISETP.GT.AND P2, PT, R33, 0x4, PT ;  /* 0x000000042100780c */ /* 0x000fda0003f44270 */
[----:B------:R-:W-:Y:S05]  /*23680*/  @!P2 BRA `(.L_x_34665) ;  /* 0x000001f00000a947 */ /* 0x000fea0003800000 */
[----:B------:R-:W-:-:S05]  /*23690*/  IADD3 R24, R21, R32, RZ ;  /* 0x0000002015187210 */ /* 0x000fca0007ffe0ff */
        /* <DEDUP_REMOVED lines=30> */
.L_x_34665:
[----:B------:R-:W-:-:S13]  /*23880*/  ISETP.NE.OR P0, PT, R33, RZ, P0 ;  /* 0x000000ff2100720c */ /* 0x000fda0000705670 */
[----:B------:R-:W-:Y:S05]  /*23890*/  @!P0 BRA `(.L_x_34661) ;  /* 0x0000012000008947 */ /* 0x000fea0003800000 */
.L_x_34662:
        /* <DEDUP_REMOVED lines=18> */
.L_x_34661:
[----:B------:R-:W-:Y:S01]  /*239c0*/  ISETP.NE.AND P0, PT, R17, RZ, PT ;  /* 0x000000ff1100720c */ /* 0x000fe20003f05270 */
[----:B------:R-:W-:-:S12]  /*239d0*/  IMAD.MOV.U32 R28, RZ, RZ, R30 ;  /* 0x000000ffff1c7224 */ /* 0x000fd800078e001e */
[----:B------:R-:W-:Y:S05]  /*239e0*/  @!P0 BRA `(.L_x_34657) ;  /* 0x0000011000008947 */ /* 0x000fea0003800000 */
[----:B0-----:R-:W-:Y:S01]  /*239f0*/  IADD3 R24, R21, R32, RZ ;  /* 0x0000002015187210 */ /* 0x001fe20007ffe0ff */
[----:B------:R-:W2:Y:S04]  /*23a00*/  LDG.E R29, [R8.64] ;  /* 0x00000004081d7981 */ /* 0x000ea8000c1e1900 */
[----:B-1----:R-:W-:-:S05]  /*23a10*/  IMAD.WIDE R24, R24, R40, c[0x0][0x1b0] ;  /* 0x00006c0018187625 */ /* 0x002fca00078e0228 */
[----:B------:R-:W2:Y:S01]  /*23a20*/  LDG.E R28, [R24.64] ;  /* 0x00000004181c7981 */ /* 0x000ea2000c1e1900 */
[----:B------:R-:W-:Y:S02]  /*23a30*/  ISETP.NE.AND P0, PT, R17, 0x1, PT ;  /* 0x000000011100780c */ /* 0x000fe40003f05270 */
[----:B--2---:R-:W-:-:S05]  /*23a40*/  FMNMX.FTZ R29, R28, R29, PT ;  /* 0x0000001d1c1d7209 */ /* 0x004fca0003810000 */
[----:B------:R0:W-:Y:S01]  /*23a50*/  STG.E [R8.64], R29 ;  /* 0x0000001d08007986 */ /* 0x0001e2000c101904 */
[----:B------:R-:W-:-:S05]  /*23a60*/  IMAD.MOV.U32 R28, RZ, RZ, R30 ;  /* 0x000000ffff1c7224 */ /* 0x000fca00078e001e */
[----:B------:R-:W-:Y:S05]  /*23a70*/  @!P0 BRA `(.L_x_34657) ;  /* 0x0000008000008947 */ /* 0x000fea0003800000 */
[----:B------:R-:W2:Y:S01]  /*23a80*/  LDG.E R28, [R24.64+0x4] ;  /* 0x00000404181c7981 */ /* 0x000ea2000c1e1900 */
[----:B------:R-:W-:Y:S02]  /*23a90*/  ISETP.NE.AND P0, PT, R17, 0x2, PT ;  /* 0x000000021100780c */ /* 0x000fe40003f05270 */
[----:B--2--5:R-:W-:-:S05]  /*23aa0*/  FMNMX.FTZ R31, R29, R28, PT ;  /* 0x0000001c1d1f7209 */ /* 0x024fca0003810000 */
[----:B------:R1:W-:Y:S06]  /*23ab0*/  STG.E [R8.64], R31 ;  /* 0x0000001f08007986 */ /* 0x0003ec000c101904 */
[----:B------:R-:W2:Y:S02]  /*23ac0*/  @P0 LDG.E R28, [R24.64+0x8] ;  /* 0x00000804181c0981 */ /* 0x000ea4000c1e1900 */
[----:B0-2---:R-:W-:Y:S01]  /*23ad0*/  @P0 FMNMX.FTZ R29, R31, R28, PT ;  /* 0x0000001c1f1d0209 */ /* 0x005fe20003810000 */
[----:B------:R-:W-:-:S04]  /*23ae0*/  IMAD.MOV.U32 R28, RZ, RZ, R30 ;  /* 0x000000ffff1c7224 */ /* 0x000fc800078e001e */
[----:B------:R1:W-:Y:S03]  /*23af0*/  @P0 STG.E [R8.64], R29 ;  /* 0x0000001d08000986 */ /* 0x0003e6000c101904 */
.L_x_34657:
[----:B-1----:R-:W2:Y:S01]  /*23b00*/  LDG.E R35, [R4.64] ;  /* 0x0000000404237981 */ /* 0x002ea2000c1e1900 */
[----:B------:R-:W-:Y:S01]  /*23b10*/  IADD3 R28, R21, R28, RZ ;  /* 0x0000001c151c7210 */ /* 0x000fe20007ffe0ff */
[----:B0-----:R-:W-:Y:S01]  /*23b20*/  IMAD.MOV.U32 R25, RZ, RZ, c[0x0][0x210] ;  /* 0x00008400ff197624 */ /* 0x001fe200078e00ff */
[----:B------:R-:W-:Y:S01]  /*23b30*/  ISETP.NE.U32.AND P0, PT, RZ, c[0x0][0x1b8], PT ;  /* 0x00006e00ff007a0c */ /* 0x000fe20003f05070 */
[----:B------:R-:W-:Y:S01]  /*23b40*/  IMAD.MOV.U32 R29, RZ, RZ, 0x4 ;  /* 0x00000004ff1d7424 */ /* 0x000fe200078e00ff */
[----:B------:R-:W-:Y:S01]  /*23b50*/  IADD3 R24, P4, R38, c[0x0][0x168], RZ ;  /* 0x00005a0026187a10 */ /* 0x000fe20007f9e0ff */
[----:B------:R-:W-:Y:S01]  /*23b60*/  IMAD R32, R28, R25, c[0x0][0x200] ;  /* 0x000080001c207624 */ /* 0x000fe200078e0219 */
[----:B------:R-:W-:Y:S02]  /*23b70*/  ISETP.NE.AND.EX P0, PT, RZ, c[0x0][0x1bc], PT, P0 ;  /* 0x00006f00ff007a0c */ /* 0x000fe40003f05300 */
[----:B------:R-:W-:Y:S01]  /*23b80*/  MOV R25, c[0x0][0x200] ;  /* 0x0000800000197a02 */ /* 0x000fe20000000f00 */
[----:B-----5:R-:W-:-:S03]  /*23b90*/  IMAD.WIDE R30, R32, R29, c[0x0][0x198] ;  /* 0x00006600201e7625 */ /* 0x020fc600078e021d */
[----:B------:R-:W-:Y:S01]  /*23ba0*/  ISETP.GE.AND P2, PT, R25, 0x1, PT ;  /* 0x000000011900780c */ /* 0x000fe20003f46270 */
[----:B------:R-:W-:Y:S01]  /*23bb0*/  IMAD.WIDE R32, R32, R29, c[0x0][0x1b8] ;  /* 0x00006e0020207625 */ /* 0x000fe200078e021d */
[----:B------:R-:W-:Y:S01]  /*23bc0*/  IADD3.X R25, R36, c[0x0][0x16c], RZ, P4, !PT ;  /* 0x00005b0024197a10 */ /* 0x000fe200027fe4ff */
[----:B--2---:R0:W-:Y:S04]  /*23bd0*/  STG.E [R30.64], R35 ;  /* 0x000000231e007986 */ /* 0x0041e8000c101904 */
[----:B------:R-:W-:Y:S06]  /*23be0*/  @!P0 BRA `(.L_x_34666) ;  /* 0x0000034000008947 */ /* 0x000fec0003800000 */
[----:B------:R-:W2:Y:S01]  /*23bf0*/  LDG.E.CONSTANT R37, [R24.64] ;  /* 0x0000000418257981 */ /* 0x000ea2000c1e9900 */
[----:B------:R-:W-:Y:S02]  /*23c00*/  IABS R36, c[0x0][0x228] ;  /* 0x00008a0000247a13 */ /* 0x000fe40000000000 */
[----:B------:R-:W-:-:S02]  /*23c10*/  IABS R40, R27 ;  /* 0x0000001b00287213 */ /* 0x000fc40000000000 */
[----:B------:R-:W1:Y:S01]  /*23c20*/  I2F.RP R38, R36 ;  /* 0x0000002400267306 */ /* 0x000e620000209400 */
[----:B------:R-:W-:-:S07]  /*23c30*/  IABS R41, c[0x0][0x224] ;  /* 0x0000890000297a13 */ /* 0x000fce0000000000 */
        /* <DEDUP_REMOVED lines=10> */
[----:B-1----:R-:W-:-:S03]  /*23ce0*/  IADD3 R40, R38, 0xffffffe, RZ ;  /* 0x0ffffffe26287810 */ /* 0x002fc60007ffe0ff */
        /* <DEDUP_REMOVED lines=11> */
[----:B------:R-:W-:-:S04]  /*23da0*/  @P4 IADD3 R39, R39, 0x1, RZ ;  /* 0x0000000127274810 */ /* 0x000fc80007ffe0ff */
[----:B------:R-:W-:Y:S01]  /*23db0*/  MOV R36, R39 ;  /* 0x0000002700247202 */ /* 0x000fe20000000f00 */
[----:B0-----:R-:W-:-:S04]  /*23dc0*/  IMAD.MOV R34, RZ, RZ, -R35 ;  /* 0x000000ffff227224 */ /* 0x001fc800078e0a23 */
[----:B------:R-:W-:Y:S01]  /*23dd0*/  IMAD R39, R34, R41, RZ ;  /* 0x0000002922277224 */ /* 0x000fe200078e02ff */
[----:B------:R-:W-:Y:S01]  /*23de0*/  HFMA2.MMA R34, -RZ, RZ, 0, 0 ;  /* 0x00000000ff227435 */ /* 0x000fe200000001ff */
[----:B------:R-:W-:Y:S01]  /*23df0*/  @!P0 IMAD.MOV R36, RZ, RZ, -R36 ;  /* 0x000000ffff248224 */ /* 0x000fe200078e0a24 */
[----:B------:R-:W-:Y:S02]  /*23e00*/  @!P5 LOP3.LUT R36, RZ, c[0x0][0x228], RZ, 0x33, !PT ;  /* 0x00008a00ff24da12 */ /* 0x000fe400078e33ff */
[----:B------:R-:W-:Y:S02]  /*23e10*/  ISETP.NE.AND P5, PT, RZ, c[0x0][0x224], PT ;  /* 0x00008900ff007a0c */ /* 0x000fe40003fa5270 */
[----:B------:R-:W-:Y:S02]  /*23e20*/  IABS R38, R36 ;  /* 0x0000002400267213 */ /* 0x000fe40000000000 */
[----:B------:R-:W-:Y:S02]  /*23e30*/  ISETP.GE.AND P4, PT, R36, RZ, PT ;  /* 0x000000ff2400720c */ /* 0x000fe40003f86270 */
[----:B------:R-:W-:-:S04]  /*23e40*/  IMAD.HI.U32 R34, R35, R39, R34 ;  /* 0x0000002723227227 */ /* 0x000fc800078e0022 */
        /* <DEDUP_REMOVED lines=9> */
[----:B------:R-:W-:-:S04]  /*23ee0*/  @!P5 LOP3.LUT R34, RZ, c[0x0][0x224], RZ, 0x33, !PT ;  /* 0x00008900ff22da12 */ /* 0x000fc800078e33ff */
[----:B------:R-:W-:-:S06]  /*23ef0*/  SHF.L.U32 R34, R34, 0x2, RZ ;  /* 0x0000000222227819 */ /* 0x000fcc00000006ff */
[----:B------:R-:W2:Y:S02]  /*23f00*/  LDS R34, [R34+0x408] ;  /* 0x0004080022227984 */ /* 0x000ea40000000800 */
[----:B--2---:R-:W-:-:S05]  /*23f10*/  FADD.FTZ R35, R37, -R34 ;  /* 0x8000002225237221 */ /* 0x004fca0000010000 */
[----:B------:R0:W-:Y:S02]  /*23f20*/  STG.E [R32.64], R35 ;  /* 0x0000002320007986 */ /* 0x0001e4000c101904 */
.L_x_34666:
[----:B------:R-:W-:Y:S05]  /*23f30*/  @!P2 BRA `(.L_x_34667) ;  /* 0x00000b200000a947 */ /* 0x000fea0003800000 */
[----:B------:R-:W-:Y:S02]  /*23f40*/  IABS R36, c[0x0][0x228] ;  /* 0x00008a0000247a13 */ /* 0x000fe40000000000 */
[----:B------:R-:W-:Y:S02]  /*23f50*/  IABS R38, R27 ;  /* 0x0000001b00267213 */ /* 0x000fe40000000000 */
[----:B------:R-:W1:Y:S01]  /*23f60*/  I2F.RP R37, R36 ;  /* 0x0000002400257306 */ /* 0x000e620000209400 */
[----:B------:R-:W-:Y:S02]  /*23f70*/  IABS R41, c[0x0][0x224] ;  /* 0x0000890000297a13 */ /* 0x000fe40000000000 */
[----:B------:R-:W-:Y:S02]  /*23f80*/  LOP3.LUT R27, R27, c[0x0][0x228], RZ, 0x3c, !PT ;  /* 0x00008a001b1b7a12 */ /* 0x000fe400078e3cff */
[----:B------:R-:W-:Y:S02]  /*23f90*/  MOV R40, c[0x0][0x200] ;  /* 0x0000800000287a02 */ /* 0x000fe40000000f00 */
        /* <DEDUP_REMOVED lines=9> */
[----:B------:R-:W-:Y:S01]  /*24030*/  IMAD.HI.U32 R39, R35, R39, R34 ;  /* 0x0000002723277227 */ /* 0x000fe200078e0022 */
[----:B------:R-:W-:-:S05]  /*24040*/  MOV R35, R38 ;  /* 0x0000002600237202 */ /* 0x000fca0000000f00 */
        /* <DEDUP_REMOVED lines=11> */
[----:B------:R-:W-:-:S04]  /*24100*/  @P2 IADD3 R39, R39, 0x1, RZ ;  /* 0x0000000127272810 */ /* 0x000fc80007ffe0ff */
[----:B------:R-:W-:Y:S01]  /*24110*/  MOV R27, R39 ;  /* 0x00000027001b7202 */ /* 0x000fe20000000f00 */
[----:B-1----:R-:W-:-:S04]  /*24120*/  IMAD.MOV R36, RZ, RZ, -R35 ;  /* 0x000000ffff247224 */ /* 0x002fc800078e0a23 */
        /* <DEDUP_REMOVED lines=48> */
[----:B------:R-:W-:-:S07]  /*24430*/  MOV R40, R18 ;  /* 0x0000001200287202 */ /* 0x000fce0000000f00 */
        /* <DEDUP_REMOVED lines=14> */
.L_x_34668:
[----:B------:R-:W-:Y:S05]  /*24520*/  @!P3 BRA `(.L_x_34667) ;  /* 0x000005300000b947 */ /* 0x000fea0003800000 */
[C---:B------:R-:W-:Y:S01]  /*24530*/  IADD3 R29, R40.reuse, -0x4, RZ ;  /* 0xfffffffc281d7810 */ /* 0x040fe20007ffe0ff */
[----:B------:R-:W-:Y:S01]  /*24540*/  ULDC.64 UR8, c[0x0][0x198] ;  /* 0x0000660000087ab9 */ /* 0x000fe20000000a00 */
[C---:B0-----:R-:W-:Y:S01]  /*24550*/  IADD3 R30, R40.reuse, -0x1, RZ ;  /* 0xffffffff281e7810 */ /* 0x041fe20007ffe0ff */
        /* <DEDUP_REMOVED lines=14> */
.L_x_34669:
[----:B------:R-:W-:Y:S01]  /*24640*/  HFMA2.MMA R29, -RZ, RZ, 0, 2.384185791015625e-07 ;  /* 0x00000004ff1d7435 */ /* 0x000fe200000001ff */
[----:B-1---5:R-:W-:-:S09]  /*24650*/  IMAD.IADD R40, R44, 0x1, R27 ;  /* 0x000000012c287824 */ /* 0x022fd200078e021b */
[----:B------:R-:W-:-:S05]  /*24660*/  IMAD.WIDE R30, R40, R29, c[0x0][0x1d8] ;  /* 0x00007600281e7625 */ /* 0x000fca00078e021d */
        /* <DEDUP_REMOVED lines=9> */
[----:B------:R-:W-:Y:S01]  /*24700*/  MOV R32, UR6 ;  /* 0x0000000600207c02 */ /* 0x000fe20008000f00 */
[----:B------:R-:W-:Y:S01]  /*24710*/  IMAD.U32 R33, RZ, RZ, UR7 ;  /* 0x00000007ff217e24 */ /* 0x000fe2000f8e00ff */
[----:B------:R-:W-:-:S04]  /*24720*/  LEA R36, P0, R40, c[0x0][0x1e0], 0x2 ;  /* 0x0000780028247a11 */ /* 0x000fc800078010ff */
[----:B------:R-:W-:Y:S01]  /*24730*/  LEA.HI.X R37, R40, c[0x0][0x1e4], R37, 0x2, P0 ;  /* 0x0000790028257a11 */ /* 0x000fe200000f1425 */
[----:B------:R-:W-:-:S05]  /*24740*/  IMAD.WIDE R40, R55, 0x4, R32 ;  /* 0x0000000437287825 */ /* 0x000fca00078e0220 */
[----:B--2---:R1:W-:Y:S04]  /*24750*/  @P1 STG.E [R40.64+0xc], R51 ;  /* 0x00000c3328001986 */ /* 0x0043e8000c101904 */
[----:B------:R-:W2:Y:S02]  /*24760*/  LDG.E R36, [R36.64] ;  /* 0x0000000424247981 */ /* 0x000ea4000c1e1900 */
[----:B--2---:R-:W-:-:S04]  /*24770*/  IMAD.IADD R46, R36, 0x1, R45 ;  /* 0x00000001242e7824 */ /* 0x004fc800078e022d */
[----:B------:R-:W-:-:S05]  /*24780*/  IMAD.WIDE R30, R46, R29, c[0x0][0x1d8] ;  /* 0x000076002e1e7625 */ /* 0x000fca00078e021d */
[----:B0-----:R-:W2:Y:S01]  /*24790*/  LDG.E R27, [R30.64] ;  /* 0x000000041e1b7981 */ /* 0x001ea2000c1e1900 */
[----:B------:R-:W-:Y:S02]  /*247a0*/  SHF.R.S32.HI R35, RZ, 0x1f, R46 ;  /* 0x0000001fff237819 */ /* 0x000fe4000001142e */
[----:B------:R-:W-:-:S04]  /*247b0*/  @P1 LEA R32, P0, R46, c[0x0][0x1f8], 0x2 ;  /* 0x00007e002e201a11 */ /* 0x000fc800078010ff */
[C---:B------:R-:W-:Y:S01]  /*247c0*/  @P1 LEA.HI.X R33, R46.reuse, c[0x0][0x1fc], R35, 0x2, P0 ;  /* 0x00007f002e211a11 */ /* 0x040fe200000f1423 */
[----:B--2---:R0:W-:Y:S04]  /*247d0*/  STG.E [R38.64+-0x4], R27 ;  /* 0xfffffc1b26007986 */ /* 0x0041e8000c101904 */
[----:B------:R-:W2:Y:S01]  /*247e0*/  @P1 LDG.E R53, [R32.64] ;  /* 0x0000000420351981 */ /* 0x000ea2000c1e1900 */
[----:B------:R-:W-:-:S04]  /*247f0*/  LEA R34, P0, R46, c[0x0][0x1e0], 0x2 ;  /* 0x000078002e227a11 */ /* 0x000fc800078010ff */
[----:B------:R-:W-:Y:S01]  /*24800*/  LEA.HI.X R35, R46, c[0x0][0x1e4], R35, 0x2, P0 ;  /* 0x000079002e237a11 */ /* 0x000fe200000f1423 */
[----:B--2---:R2:W-:Y:S04]  /*24810*/  @P1 STG.E [R40.64+0x8], R53 ;  /* 0x0000083528001986 */ /* 0x0045e8000c101904 */
[----:B------:R-:W3:Y:S02]  /*24820*/  LDG.E R34, [R34.64] ;  /* 0x0000000422227981 */ /* 0x000ee4000c1e1900 */
[----:B---3--:R-:W-:-:S05]  /*24830*/  IADD3 R46, R34, R47, RZ ;  /* 0x0000002f222e7210 */ /* 0x008fca0007ffe0ff */
        /* <DEDUP_REMOVED lines=9> */
[----:B---3--:R0:W-:Y:S04]  /*248d0*/  @P1 STG.E [R40.64+0x4], R27 ;  /* 0x0000041b28001986 */ /* 0x0081e8000c101904 */
        /* <DEDUP_REMOVED lines=13> */
[----:B--2---:R1:W-:Y:S04]  /*249b0*/  @P1 STG.E [R40.64], R35 ;  /* 0x0000002328001986 */ /* 0x0043e8000c101904 */
[----:B0-----:R1:W5:Y:S01]  /*249c0*/  LDG.E R27, [R36.64] ;  /* 0x00000004241b7981 */ /* 0x001362000c1e1900 */
        /* <DEDUP_REMOVED lines=9> */
.L_x_34667:
[----:B01----:R-:W-:Y:S01]  /*24a60*/  IMAD.MOV.U32 R37, RZ, RZ, c[0x0][0x200] ;  /* 0x00008000ff257624 */ /* 0x003fe200078e00ff */
[----:B------:R-:W2:Y:S01]  /*24a70*/  LDG.E.CONSTANT R25, [R24.64] ;  /* 0x0000000418197981 */ /* 0x000ea2000c1e9900 */
[----:B------:R-:W-:-:S04]  /*24a80*/  IMAD.WIDE R30, R28, R29, c[0x0][0x1a0] ;  /* 0x000068001c1e7625 */ /* 0x000fc800078e021d */
[----:B------:R-:W-:Y:S01]  /*24a90*/  IMAD.WIDE R32, R28, R29, c[0x0][0x1b0] ;  /* 0x00006c001c207625 */ /* 0x000fe200078e021d */
[----:B------:R0:W-:Y:S04]  /*24aa0*/  STG.E [R30.64], R37 ;  /* 0x000000251e007986 */ /* 0x0001e8000c101904 */
[----:B------:R0:W-:Y:S04]  /*24ab0*/  STG.E [R32.64], R26 ;  /* 0x0000001a20007986 */ /* 0x0001e8000c101904 */
[----:B-----5:R-:W3:Y:S02]  /*24ac0*/  LDG.E R27, [R8.64] ;  /* 0x00000004081b7981 */ /* 0x020ee4000c1e1900 */
[----:B---3--:R-:W-:-:S05]  /*24ad0*/  FMNMX.FTZ R27, R26, R27, PT ;  /* 0x0000001b1a1b7209 */ /* 0x008fca0003810000 */
[----:B------:R0:W-:Y:S04]  /*24ae0*/  STG.E [R8.64], R27 ;  /* 0x0000001b08007986 */ /* 0x0001e8000c101904 */
[----:B------:R-:W3:Y:S01]  /*24af0*/  LDG.E R34, [R6.64] ;  /* 0x0000000406227981 */ /* 0x000ee2000c1e1900 */
[----:B------:R-:W-:Y:S01]  /*24b00*/  IMAD.WIDE R28, R28, R29, c[0x0][0x1a8] ;  /* 0x00006a001c1c7625 */ /* 0x000fe200078e021d */
[----:B---3--:R-:W-:-:S05]  /*24b10*/  IADD3 R35, R34, 0x1, RZ ;  /* 0x0000000122237810 */ /* 0x008fca0007ffe0ff */
[----:B------:R0:W-:Y:S04]  /*24b20*/  STG.E [R6.64], R35 ;  /* 0x0000002306007986 */ /* 0x0001e8000c101904 */
[----:B--2---:R0:W-:Y:S01]  /*24b30*/  STG.E [R28.64], R25 ;  /* 0x000000191c007986 */ /* 0x0041e2000c101904 */
[----:B------:R-:W-:Y:S05]  /*24b40*/  BRA `(.L_x_34656) ;  /* 0x0000059000007947 */ /* 0x000fea0003800000 */
.L_x_34658:
[----:B------:R-:W-:-:S05]  /*24b50*/  MOV R2, c[0x0][0x224] ;  /* 0x0000890000027a02 */ /* 0x000fca0000000f00 */
[----:B------:R0:W-:Y:S01]  /*24b60*/  STS [0x404], R2 ;  /* 0x00040402ff007388 */ /* 0x0001e20000000800 */
[----:B------:R-:W-:Y:S05]  /*24b70*/  BRA `(.L_x_34654) ;  /* 0x000005d000007947 */ /* 0x000fea0003800000 */
.L_x_34655:
        /* <DEDUP_REMOVED lines=9> */
[----:B------:R-:W-:Y:S01]  /*24c10*/  LEA.HI.X.SX32 R24, R26, R161, 0x1, P0 ;  /* 0x000000a11a187211 */ /* 0x000fe200000f0eff */
[----:B------:R-:W-:-:S03]  /*24c20*/  IMAD.SHL.U32 R28, R27, 0x4, RZ ;  /* 0x000000041b1c7824 */ /* 0x000fc600078e00ff */
[----:B------:R-:W-:Y:S02]  /*24c30*/  SHF.L.U64.HI R27, R27, 0x2, R24 ;  /* 0x000000021b1b7819 */ /* 0x000fe40000010218 */
[----:B------:R-:W-:-:S04]  /*24c40*/  IADD3 R24, P0, R28, c[0x0][0x160], RZ ;  /* 0x000058001c187a10 */ /* 0x000fc80007f1e0ff */
[----:B------:R-:W-:Y:S02]  /*24c50*/  IADD3.X R25, R27, c[0x0][0x164], RZ, P0, !PT ;  /* 0x000059001b197a10 */ /* 0x000fe400007fe4ff */
[----:B------:R-:W-:-:S03]  /*24c60*/  IADD3 R28, P0, R28, c[0x0][0x168], RZ ;  /* 0x00005a001c1c7a10 */ /* 0x000fc60007f1e0ff */
[----:B------:R-:W2:Y:S01]  /*24c70*/  LDG.E.CONSTANT R37, [R24.64] ;  /* 0x0000000418257981 */ /* 0x000ea2000c1e9900 */
[----:B------:R-:W-:Y:S02]  /*24c80*/  IADD3.X R29, R27, c[0x0][0x16c], RZ, P0, !PT ;  /* 0x00005b001b1d7a10 */ /* 0x000fe400007fe4ff */
[C---:B0-----:R-:W-:Y:S02]  /*24c90*/  IADD3 R31, P0, R20.reuse, R35, RZ ;  /* 0x00000023141f7210 */ /* 0x041fe40007f1e0ff */
[----:B------:R-:W-:Y:S02]  /*24ca0*/  SHF.R.S32.HI R27, RZ, 0x1f, R35 ;  /* 0x0000001fff1b7819 */ /* 0x000fe40000011423 */
[----:B------:R0:W5:Y:S01]  /*24cb0*/  LDG.E.CONSTANT R29, [R28.64] ;  /* 0x000000041c1d7981 */ /* 0x000162000c1e9900 */
[----:B------:R-:W-:Y:S01]  /*24cc0*/  IMAD.SHL.U32 R30, R31, 0x4, RZ ;  /* 0x000000041f1e7824 */ /* 0x000fe200078e00ff */
[----:B------:R-:W-:Y:S02]  /*24cd0*/  LEA.HI.X.SX32 R26, R20, R27, 0x1, P0 ;  /* 0x0000001b141a7211 */ /* 0x000fe400000f0eff */
[----:B------:R-:W-:-:S02]  /*24ce0*/  ISETP.NE.U32.AND P0, PT, RZ, c[0x0][0x180], PT ;  /* 0x00006000ff007a0c */ /* 0x000fc40003f05070 */
[----:B------:R-:W-:Y:S02]  /*24cf0*/  SHF.L.U64.HI R31, R31, 0x2, R26 ;  /* 0x000000021f1f7819 */ /* 0x000fe4000001021a */
[C---:B------:R-:W-:Y:S02]  /*24d00*/  IADD3 R26, P2, R30.reuse, c[0x0][0x170], RZ ;  /* 0x00005c001e1a7a10 */ /* 0x040fe40007f5e0ff */
[----:B------:R-:W-:Y:S02]  /*24d10*/  ISETP.NE.AND.EX P0, PT, RZ, c[0x0][0x184], PT, P0 ;  /* 0x00006100ff007a0c */ /* 0x000fe40003f05300 */
[----:B------:R-:W-:Y:S02]  /*24d20*/  IADD3.X R27, R31, c[0x0][0x174], RZ, P2, !PT ;  /* 0x00005d001f1b7a10 */ /* 0x000fe400017fe4ff */
[----:B------:R-:W-:Y:S02]  /*24d30*/  IADD3 R30, P4, R30, c[0x0][0x178], RZ ;  /* 0x00005e001e1e7a10 */ /* 0x000fe40007f9e0ff */
[----:B0-----:R-:W-:-:S02]  /*24d40*/  IADD3 R28, R35, 0x1, RZ ;  /* 0x00000001231c7810 */ /* 0x001fc40007ffe0ff */
[----:B------:R-:W-:Y:S01]  /*24d50*/  IADD3.X R31, R31, c[0x0][0x17c], RZ, P4, !PT ;  /* 0x00005f001f1f7a10 */ /* 0x000fe200027fe4ff */
[----:B--2---:R0:W-:Y:S04]  /*24d60*/  STG.E [R26.64], R37 ;  /* 0x000000251a007986 */ /* 0x0041e8000c101904 */
[----:B------:R-:W-:Y:S05]  /*24d70*/  @!P0 BRA `(.L_x_34670) ;  /* 0x0000034000008947 */ /* 0x000fea0003800000 */
[----:B0-----:R-:W0:Y:S01]  /*24d80*/  I2F.RP R26, R33 ;  /* 0x00000021001a7306 */ /* 0x001e220000209400 */
[----:B------:R-:W-:-:S07]  /*24d90*/  IABS R39, c[0x0][0x224] ;  /* 0x0000890000277a13 */ /* 0x000fce0000000000 */
[----:B0-----:R-:W0:Y:S02]  /*24da0*/  MUFU.RCP R26, R26 ;  /* 0x0000001a001a7308 */ /* 0x001e240000001000 */
[----:B0-----:R-:W-:Y:S02]  /*24db0*/  IADD3 R24, R26, 0xffffffe, RZ ;  /* 0x0ffffffe1a187810 */ /* 0x001fe40007ffe0ff */
[----:B------:R-:W-:-:S04]  /*24dc0*/  IABS R26, R37 ;  /* 0x00000025001a7213 */ /* 0x000fc80000000000 */
[----:B------:R0:W1:Y:S02]  /*24dd0*/  F2I.FTZ.U32.TRUNC.NTZ R25, R24 ;  /* 0x0000001800197305 */ /* 0x000064000021f000 */
[----:B0-----:R-:W-:Y:S01]  /*24de0*/  IMAD.MOV.U32 R24, RZ, RZ, RZ ;  /* 0x000000ffff187224 */ /* 0x001fe200078e00ff */
[----:B-1----:R-:W-:-:S05]  /*24df0*/  IADD3 R32, RZ, -R25, RZ ;  /* 0x80000019ff207210 */ /* 0x002fca0007ffe0ff */
[----:B------:R-:W-:Y:S02]  /*24e00*/  IMAD R27, R32, R33, RZ ;  /* 0x00000021201b7224 */ /* 0x000fe400078e02ff */
[----:B------:R-:W0:Y:S02]  /*24e10*/  I2F.RP R32, R39 ;  /* 0x0000002700207306 */ /* 0x000e240000209400 */
[----:B------:R-:W-:-:S06]  /*24e20*/  IMAD.HI.U32 R27, R25, R27, R24 ;  /* 0x0000001b191b7227 */ /* 0x000fcc00078e0018 */
[----:B------:R-:W-:-:S04]  /*24e30*/  IMAD.HI.U32 R24, R27, R26, RZ ;  /* 0x0000001a1b187227 */ /* 0x000fc800078e00ff */
[----:B------:R-:W-:-:S04]  /*24e40*/  IMAD.MOV R25, RZ, RZ, -R24 ;  /* 0x000000ffff197224 */ /* 0x000fc800078e0a18 */
[----:B------:R-:W-:Y:S01]  /*24e50*/  IMAD R25, R33, R25, R26 ;  /* 0x0000001921197224 */ /* 0x000fe200078e021a */
[----:B0-----:R-:W0:Y:S01]  /*24e60*/  MUFU.RCP R32, R32 ;  /* 0x0000002000207308 */ /* 0x001e220000001000 */
[----:B------:R-:W-:-:S03]  /*24e70*/  LOP3.LUT R26, R37, c[0x0][0x228], RZ, 0x3c, !PT ;  /* 0x00008a00251a7a12 */ /* 0x000fc600078e3cff */
[----:B------:R-:W-:Y:S02]  /*24e80*/  ISETP.GT.U32.AND P2, PT, R33, R25, PT ;  /* 0x000000192100720c */ /* 0x000fe40003f44070 */
[----:B------:R-:W-:Y:S02]  /*24e90*/  ISETP.GE.AND P4, PT, R26, RZ, PT ;  /* 0x000000ff1a00720c */ /* 0x000fe40003f86270 */
[----:B0-----:R-:W-:-:S09]  /*24ea0*/  IADD3 R27, R32, 0xffffffe, RZ ;  /* 0x0ffffffe201b7810 */ /* 0x001fd20007ffe0ff */
[-C--:B------:R-:W-:Y:S02]  /*24eb0*/  @!P2 IADD3 R25, R25, -R33.reuse, RZ ;  /* 0x800000211919a210 */ /* 0x080fe40007ffe0ff */
[----:B------:R-:W-:Y:S02]  /*24ec0*/  @!P2 IADD3 R24, R24, 0x1, RZ ;  /* 0x000000011818a810 */ /* 0x000fe40007ffe0ff */
[----:B------:R-:W-:Y:S02]  /*24ed0*/  ISETP.GE.U32.AND P0, PT, R25, R33, PT ;  /* 0x000000211900720c */ /* 0x000fe40003f06070 */
[----:B------:R-:W0:Y:S01]  /*24ee0*/  F2I.FTZ.U32.TRUNC.NTZ R25, R27 ;  /* 0x0000001b00197305 */ /* 0x000e22000021f000 */
[----:B------:R-:W-:-:S10]  /*24ef0*/  ISETP.NE.AND P2, PT, RZ, c[0x0][0x228], PT ;  /* 0x00008a00ff007a0c */ /* 0x000fd40003f45270 */
[----:B------:R-:W-:-:S05]  /*24f00*/  @P0 IADD3 R24, R24, 0x1, RZ ;  /* 0x0000000118180810 */ /* 0x000fca0007ffe0ff */
[----:B------:R-:W-:Y:S02]  /*24f10*/  IMAD.MOV.U32 R26, RZ, RZ, R24 ;  /* 0x000000ffff1a7224 */ /* 0x000fe400078e0018 */
[----:B0-----:R-:W-:-:S03]  /*24f20*/  IMAD.MOV R24, RZ, RZ, -R25 ;  /* 0x000000ffff187224 */ /* 0x001fc600078e0a19 */
[----:B------:R-:W-:Y:S01]  /*24f30*/  @!P4 IADD3 R26, -R26, RZ, RZ ;  /* 0x000000ff1a1ac210 */ /* 0x000fe20007ffe1ff */
[----:B------:R-:W-:Y:S01]  /*24f40*/  IMAD R27, R24, R39, RZ ;  /* 0x00000027181b7224 */ /* 0x000fe200078e02ff */
[----:B------:R-:W-:Y:S01]  /*24f50*/  @!P2 LOP3.LUT R26, RZ, c[0x0][0x228], RZ, 0x33, !PT ;  /* 0x00008a00ff1aaa12 */ /* 0x000fe200078e33ff */
[----:B------:R-:W-:Y:S01]  /*24f60*/  IMAD.MOV.U32 R24, RZ, RZ, RZ ;  /* 0x000000ffff187224 */ /* 0x000fe200078e00ff */
[----:B------:R-:W-:Y:S02]  /*24f70*/  ISETP.NE.AND P4, PT, RZ, c[0x0][0x224], PT ;  /* 0x00008900ff007a0c */ /* 0x000fe40003f85270 */
[----:B------:R-:W-:Y:S01]  /*24f80*/  IABS R32, R26 ;  /* 0x0000001a00207213 */ /* 0x000fe20000000000 */
[----:B------:R-:W-:Y:S01]  /*24f90*/  IMAD.HI.U32 R24, R25, R27, R24 ;  /* 0x0000001b19187227 */ /* 0x000fe200078e0018 */
[----:B------:R-:W-:-:S03]  /*24fa0*/  ISETP.GE.AND P2, PT, R26, RZ, PT ;  /* 0x000000ff1a00720c */ /* 0x000fc60003f46270 */
        /* <DEDUP_REMOVED lines=8> */
[----:B------:R-:W-:-:S05]  /*25030*/  @!P0 IMAD.IADD R24, R24, 0x1, -R39 ;  /* 0x0000000118188824 */ /* 0x000fca00078e0a27 */
[----:B------:R-:W-:Y:S02]  /*25040*/  @!P2 IADD3 R24, -R24, RZ, RZ ;  /* 0x000000ff1818a210 */ /* 0x000fe40007ffe1ff */
[----:B------:R-:W-:-:S05]  /*25050*/  @!P4 LOP3.LUT R24, RZ, c[0x0][0x224], RZ, 0x33, !PT ;  /* 0x00008900ff18ca12 */ /* 0x000fca00078e33ff */
[----:B------:R-:W-:Y:S02]  /*25060*/  IMAD.SHL.U32 R26, R24, 0x4, RZ ;  /* 0x00000004181a7824 */ /* 0x000fe400078e00ff */
[----:B------:R-:W-:-:S04]  /*25070*/  IMAD.IADD R24, R20, 0x1, R35 ;  /* 0x0000000114187824 */ /* 0x000fc800078e0223 */
[----:B------:R-:W0:Y:S01]  /*25080*/  LDS R26, [R26+0x408] ;  /* 0x000408001a1a7984 */ /* 0x000e220000000800 */
[----:B------:R-:W-:-:S04]  /*25090*/  IMAD.WIDE R24, R24, R25, c[0x0][0x180] ;  /* 0x0000600018187625 */ /* 0x000fc800078e0219 */
[----:B0----5:R-:W-:-:S05]  /*250a0*/  FADD.FTZ R27, R29, -R26 ;  /* 0x8000001a1d1b7221 */ /* 0x021fca0000010000 */
[----:B------:R0:W-:Y:S02]  /*250b0*/  STG.E [R24.64], R27 ;  /* 0x0000001b18007986 */ /* 0x0001e4000c101904 */
.L_x_34670:
[----:B-----5:R1:W-:Y:S04]  /*250c0*/  STG.E [R30.64], R29 ;  /* 0x0000001d1e007986 */ /* 0x0203e8000c101904 */
[----:B------:R1:W-:Y:S02]  /*250d0*/  STS [0x404], R28 ;  /* 0x0004041cff007388 */ /* 0x0003e40000000800 */
.L_x_34656:
[----:B------:R-:W-:Y:S01]  /*250e0*/  WARPSYNC 0xffffffff ;  /* 0xffffffff00007948 */ /* 0x000fe20003800000 */
[----:B------:R-:W-:Y:S01]  /*250f0*/  BAR.SYNC.DEFER_BLOCKING 0x0 ;  /* 0x0000000000007b1d */ /* 0x000fe20000010000 */
[----:B------:R-:W-:-:S04]  /*25100*/  IADD3 R11, R11, 0x1, RZ ;  /* 0x000000010b0b7810 */ /* 0x000fc80007ffe0ff */
[----:B------:R-:W-:Y:S01]  /*25110*/  ISETP.GE.U32.AND P0, PT, R11, 0x40, PT ;  /* 0x000000400b00780c */ /* 0x000fe20003f06070 */
[----:B0-----:R-:W0:Y:S02]  /*25120*/  LDS R24, [0x404] ;  /* 0x00040400ff187984 */ /* 0x001e240000000800 */
[----:B0-----:R-:W-:-:S13]  /*25130*/  ISETP.LT.AND P2, PT, R24, c[0x0][0x224], PT ;  /* 0x0000890018007a0c */ /* 0x001fda0003f41270 */
[----:B------:R-:W-:Y:S05]  /*25140*/  @!P0 BRA P2, `(.L_x_34671) ;  /* 0xffffdc7000008947 */ /* 0x000fea000103ffff */
.L_x_34654:
[----:B------:R-:W-:Y:S05]  /*25150*/  BSYNC B0 ;  /* 0x0000000000007941 */ /* 0x000fea0003800000 */
.L_x_34653:
[----:B------:R-:W-:-:S04]  /*25160*/  ISETP.NE.U32.AND P0, PT, RZ, c[0x0][0x1c8], PT ;  /* 0x00007200ff007a0c */ /* 0x000fc80003f05070 */
[----:B------:R-:W-:-:S04]  /*25170*/  ISETP.NE.AND.EX P0, PT, RZ, c[0x0][0x1cc], PT, P0 ;  /* 0x00007300ff007a0c */ /* 0x000fc80003f05300 */
[----:B------:R-:W-:-:S13]  /*25180*/  ISETP.NE.OR P0, PT, R0, RZ, !P0 ;  /* 0x000000ff0000720c */ /* 0x000fda0004705670 */
[----:B------:R-:W-:Y:S05]  /*25190*/  @P0 EXIT ;  /* 0x000000000000094d */ /* 0x000fea0003800000 */
[----:B------:R-:W2:Y:S01]  /*251a0*/  S2R R0, SR_CTAID.X ;  /* 0x0000000000007919 */ /* 0x000ea20000002500 */
[----:B------:R-:W-:-:S04]  /*251b0*/  IMAD.MOV.U32 R3, RZ, RZ, 0x4 ;  /* 0x00000004ff037424 */ /* 0x000fc800078e00ff */
[----:B0-2---:R-:W-:-:S06]  /*251c0*/  IMAD.WIDE.U32 R2, R0, R3, c[0x0][0x1c8] ;  /* 0x0000720000027625 */ /* 0x005fcc00078e0003 */
[----:B------:R-:W2:Y:S02]  /*251d0*/  LDG.E R2, [R2.64] ;  /* 0x0000000402027981 */ /* 0x000ea4000c1e1900 */
[----:B--2---:R-:W-:-:S13]  /*251e0*/  ISETP.GE.AND P0, PT, R2, c[0x0][0x224], PT ;  /* 0x0000890002007a0c */ /* 0x004fda0003f06270 */
[----:B------:R-:W-:Y:S05]  /*251f0*/  @!P0 BRA `(.L_x_34672) ;  /* 0x0000008000008947 */ /* 0x000fea0003800000 */
[----:B------:R-:W-:Y:S02]  /*25200*/  ULDC.U8 UR6, c[0x0][0x218] ;  /* 0x0000860000067ab9 */ /* 0x000fe40000000000 */
[----:B------:R-:W-:-:S13]  /*25210*/  ISETP.NE.AND P0, PT, RZ, UR6, PT ;  /* 0x00000006ff007c0c */ /* 0x000fda000bf05270 */
[----:B------:R-:W-:Y:S05]  /*25220*/  @!P0 EXIT ;  /* 0x000000000000894d */ /* 0x000fea0003800000 */
[----:B------:R-:W-:Y:S01]  /*25230*/  IADD3 R2, P0, R0, c[0x0][0x1d0], RZ ;  /* 0x0000740000027a10 */ /* 0x000fe20007f1e0ff */
[----:B------:R-:W-:-:S03]  /*25240*/  IMAD.MOV.U32 R0, RZ, RZ, 0x1 ;  /* 0x00000001ff007424 */ /* 0x000fc600078e00ff */
[----:B------:R-:W-:-:S05]  /*25250*/  IADD3.X R3, RZ, c[0x0][0x1d4], RZ, P0, !PT ;  /* 0x00007500ff037a10 */ /* 0x000fca00007fe4ff */
[----:B------:R-:W-:Y:S01]  /*25260*/  STG.E.U8 [R2.64], R0 ;  /* 0x0000000002007986 */ /* 0x000fe2000c101104 */
[----:B------:R-:W-:Y:S05]  /*25270*/  EXIT ;  /* 0x000000000000794d */ /* 0x000fea0003800000 */
.L_x_34672:
[----:B------:R-:W-:-:S05]  /*25280*/  IADD3 R2, P0, R0, c[0x0][0x1d0], RZ ;  /* 0x0000740000027a10 */ /* 0x000fca0007f1e0ff */
[----:B------:R-:W-:-:S05]  /*25290*/  IMAD.X R3, RZ, RZ, c[0x0][0x1d4], P0 ;  /* 0x00007500ff037624 */ /* 0x000fca00000e06ff */
[----:B------:R-:W-:Y:S01]  /*252a0*/  STG.E.U8 [R2.64], RZ ;  /* 0x000000ff02007986 */ /* 0x000fe2000c101104 */
[----:B------:R-:W-:Y:S05]  /*252b0*/  EXIT ;  /* 0x000000000000794d */ /* 0x000fea0003800000 */
.L_x_34673:
        /* <DEDUP_REMOVED lines=12> */
.L_x_74491:


//--------------------- .text._ZN17fastertransformer38beam_online_softmax_topk_stage2_kernelIfLi64ELi128EEEvPKfS2_PiPT_ii --------------------------
	.section	.text._ZN17fastertransformer38beam_online_softmax_topk_stage2_kernelIfLi64ELi128EEEvPKfS2_PiPT_ii,"ax",@progbits
	.sectioninfo	@"SHI_REGISTERS=168"
	.align	128
        .global         _ZN17fastertransformer38beam_online_softmax_topk_stage2_kernelIfLi64ELi128EEEvPKfS2_PiPT_ii
        .type           _ZN17fastertransformer38beam_online_softmax_topk_stage2_kernelIfLi64ELi128EEEvPKfS2_PiPT_ii,@function
        .size           _ZN17fastertransformer38beam_online_softmax_topk_stage2_kernelIfLi64ELi128EEEvPKfS2_PiPT_ii,(.L_x_74492 - _ZN17fastertransformer38beam_online_softmax_topk_stage2_kernelIfLi64ELi128EEEvPKfS2_PiPT_ii)
        .other          _ZN17fastertransformer38beam_online_softmax_topk_stage2_kernelIfLi64ELi128EEEvPKfS2_PiPT_ii,@"STO_CUDA_ENTRY STV_DEFAULT"
_ZN17fastertransformer38beam_online_softmax_topk_stage2_kernelIfLi64ELi128EEEvPKfS2_PiPT_ii:
.text._ZN17fastertransformer38beam_online_softmax_topk_stage2_kernelIfLi64ELi128EEEvPKfS2_PiPT_ii:
        /* <DEDUP_REMOVED lines=101> */
[----:B------:R-:W-:-:S02]  /*0650*/  IMAD.MOV.U32 R8, RZ, RZ, R0 ;  /* 0x000000ffff087224 */ /* 0x000fc400078e0000 */
.L_x_34678:
        /* <DEDUP_REMOVED lines=10> */
.L_x_34677:
[----:B------:R-:W-:Y:S05]  /*0700*/  BSYNC B1 ;  /* 0x0000000000017941 */ /* 0x000fea0003800000 */
.L_x_34676:
[----:B------:R-:W-:Y:S05]  /*0710*/  @!P1 BRA `(.L_x_34675) ;  /* 0x0000058000009947 */ /* 0x000fea0003800000 */
[-C--:B------:R-:W-:Y:S01]  /*0720*/  IADD3 R2, R3, -R8.reuse, RZ ;  /* 0x8000000803027210 */ /* 0x080fe20007ffe0ff */
[----:B------:R-:W-:Y:S01]  /*0730*/  BSSY B1, `(.L_x_34679) ;  /* 0x0000032000017945 */ /* 0x000fe20003800000 */
[----:B------:R-:W-:Y:S02]  /*0740*/  IADD3 R5, P0, R5, R8, RZ ;  /* 0x0000000805057210 */ /* 0x000fe40007f1e0ff */
        /* <DEDUP_REMOVED lines=10> */
.L_x_34681:
        /* <DEDUP_REMOVED lines=38> */
.L_x_34680:
[----:B------:R-:W-:Y:S05]  /*0a50*/  BSYNC B1 ;  /* 0x0000000000017941 */ /* 0x000fea0003800000 */
.L_x_34679:
        /* <DEDUP_REMOVED lines=25> */
.L_x_34683:
[----:B------:R-:W-:Y:S05]  /*0bf0*/  BSYNC B1 ;  /* 0x0000000000017941 */ /* 0x000fea0003800000 */
.L_x_34682:
        /* <DEDUP_REMOVED lines=10> */
.L_x_34675:
[----:B------:R-:W-:Y:S05]  /*0ca0*/  BSYNC B0 ;  /* 0x0000000000007941 */ /* 0x000fea0003800000 */
.L_x_34674:
[----:B------:R-:W-:Y:S01]  /*0cb0*/  ISETP.GE.U32.AND P0, PT, R0, c[0x0][0x184], PT ;  /* 0x0000610000007a0c */ /* 0x000fe20003f06070 */
[----:B------:R-:W-:Y:S01]  /*0cc0*/  BAR.SYNC.DEFER_BLOCKING 0x0 ;  /* 0x0000000000007b1d */ /* 0x000fe20000010000 */
[----:B------:R-:W-:Y:S01]  /*0cd0*/  MOV R156, 0xffffffff ;  /* 0xffffffff009c7802 */ /* 0x000fe20000000f00 */
[----:B------:R-:W-:Y:S01]  /*0ce0*/  IMAD.MOV.U32 R158, RZ, RZ, RZ ;  /* 0x000000ffff9e7224 */ /* 0x000fe200078e00ff */
[----:B------:R-:W-:Y:S01]  /*0cf0*/  MOV R154, 0xffffffff ;  /* 0xffffffff009a7802 */ /* 0x000fe20000000f00 */
[----:B------:R-:W-:Y:S01]  /*0d00*/  IMAD.MOV.U32 R159, RZ, RZ, -0x800001 ;  /* 0xff7fffffff9f7424 */ /* 0x000fe200078e00ff */
[----:B------:R-:W-:Y:S01]  /*0d10*/  MOV R150, 0xffffffff ;  /* 0xffffffff00967802 */ /* 0x000fe20000000f00 */
        /* <DEDUP_REMOVED lines=127> */
[----:B------:R-:W-:-:S05]  /*1510*/  IMAD.MOV.U32 R2, RZ, RZ, c[0x0][0x180] ;  /* 0x00006000ff027624 */ /* 0x000fca00078e00ff */
[----:B------:R-:W-:-:S13]  /*1520*/  ISETP.GE.AND P0, PT, R2, 0x1, PT ;  /* 0x000000010200780c */ /* 0x000fda0003f06270 */
[----:B------:R-:W-:Y:S05]  /*1530*/  @!P0 BRA `(.L_x_34686) ;  /* 0x0000074000008947 */ /* 0x000fea0003800000 */
[----:B------:R-:W-:-:S05]  /*1540*/  IMAD.SHL.U32 R2, R2, 0x2, RZ ;  /* 0x0000000202027824 */ /* 0x000fca00078e00ff */
[----:B------:R-:W-:-:S04]  /*1550*/  IMNMX R2, R2, 0x1, !PT ;  /* 0x0000000102027817 */ /* 0x000fc80007800200 */
[----:B------:R-:W-:-:S04]  /*1560*/  IADD3 R3, R2, -0x1, RZ ;  /* 0xffffffff02037810 */ /* 0x000fc80007ffe0ff */
[----:B------:R-:W-:Y:S01]  /*1570*/  ISETP.GE.U32.AND P0, PT, R3, 0x3, PT ;  /* 0x000000030300780c */ /* 0x000fe20003f06070 */
[----:B------:R-:W-:-:S12]  /*1580*/  HFMA2.MMA R3, -RZ, RZ, 0, 0 ;  /* 0x00000000ff037435 */ /* 0x000fd800000001ff */
        /* <DEDUP_REMOVED lines=10> */
.L_x_34690:
[----:B--2---:R-:W-:Y:S01]  /*1630*/  IMAD R6, R0, 0x82, R3 ;  /* 0x0000008200067824 */ /* 0x004fe200078e0203 */
[C---:B0-----:R-:W-:Y:S01]  /*1640*/  IADD3 R17, R3.reuse, 0x4, RZ ;  /* 0x0000000403117810 */ /* 0x041fe20007ffe0ff */
[C-C-:B------:R-:W-:Y:S01]  /*1650*/  IMAD R7, R3.reuse, 0x4, R4.reuse ;  /* 0x0000000403077824 */ /* 0x140fe200078e0204 */
[C---:B------:R-:W-:Y:S02]  /*1660*/  IADD3 R27, R3.reuse, 0x8, RZ ;  /* 0x00000008031b7810 */ /* 0x040fe40007ffe0ff */
[----:B------:R-:W0:Y:S01]  /*1670*/  LDS.64 R8, [R6.X4+0xa30] ;  /* 0x000a300006087984 */ /* 0x000e220000004a00 */
[----:B------:R-:W-:Y:S02]  /*1680*/  IADD3 R37, R3, 0xc, RZ ;  /* 0x0000000c03257810 */ /* 0x000fe40007ffe0ff */
        /* <DEDUP_REMOVED lines=38> */
.L_x_34689:
[----:B------:R-:W-:-:S13]  /*18f0*/  ISETP.GT.AND P1, PT, R5, 0x4, PT ;  /* 0x000000040500780c */ /* 0x000fda0003f24270 */
[----:B------:R-:W-:Y:S05]  /*1900*/  @!P1 BRA `(.L_x_34691) ;  /* 0x0000017000009947 */ /* 0x000fea0003800000 */
[----:B--2---:R-:W-:Y:S01]  /*1910*/  IMAD R6, R0, 0x82, R3 ;  /* 0x0000008200067824 */ /* 0x004fe200078e0203 */
[C---:B0-----:R-:W-:Y:S01]  /*1920*/  IADD3 R17, R3.reuse, 0x4, RZ ;  /* 0x0000000403117810 */ /* 0x041fe20007ffe0ff */
[----:B------:R-:W-:Y:S01]  /*1930*/  IMAD R7, R3, 0x4, R4 ;  /* 0x0000000403077824 */ /* 0x000fe200078e0204 */
[----:B------:R-:W-:Y:S02]  /*1940*/  PLOP3.LUT P0, PT, PT, PT, PT, 0x8, 0x0 ;  /* 0x000000000000781c */ /* 0x000fe40003f0e170 */
[----:B------:R-:W0:Y:S01]  /*1950*/  LDS.64 R8, [R6.X4+0xa30] ;  /* 0x000a300006087984 */ /* 0x000e220000004a00 */
[----:B------:R-:W-:Y:S02]  /*1960*/  LEA R17, R17, R4, 0x2 ;  /* 0x0000000411117211 */ /* 0x000fe400078e10ff */
[----:B------:R-:W-:Y:S01]  /*1970*/  IADD3 R5, R5, -0x8, RZ ;  /* 0xfffffff805057810 */ /* 0x000fe20007ffe0ff */
[----:B------:R-:W1:Y:S01]  /*1980*/  LDS.64 R10, [R6.X4+0xb30] ;  /* 0x000b3000060a7984 */ /* 0x000e620000004a00 */
[----:B------:R-:W-:-:S03]  /*1990*/  IADD3 R3, R3, 0x8, RZ ;  /* 0x0000000803037810 */ /* 0x000fc60007ffe0ff */
        /* <DEDUP_REMOVED lines=14> */
.L_x_34691:
[----:B------:R-:W-:-:S13]  /*1a80*/  ISETP.NE.OR P0, PT, R5, RZ, P0 ;  /* 0x000000ff0500720c */ /* 0x000fda0000705670 */
[----:B------:R-:W-:Y:S05]  /*1a90*/  @!P0 BRA `(.L_x_34687) ;  /* 0x000000e000008947 */ /* 0x000fea0003800000 */
.L_x_34688:
[----:B0-----:R-:W-:Y:S01]  /*1aa0*/  IMAD R14, R0, 0x82, R3 ;  /* 0x00000082000e7824 */ /* 0x001fe200078e0203 */
[----:B------:R-:W-:Y:S01]  /*1ab0*/  IADD3 R5, R5, -0x4, RZ ;  /* 0xfffffffc05057810 */ /* 0x000fe20007ffe0ff */
[C---:B------:R-:W-:Y:S01]  /*1ac0*/  IMAD R15, R3.reuse, 0x4, R4 ;  /* 0x00000004030f7824 */ /* 0x040fe200078e0204 */
[----:B------:R-:W-:Y:S02]  /*1ad0*/  IADD3 R3, R3, 0x4, RZ ;  /* 0x0000000403037810 */ /* 0x000fe40007ffe0ff */
[----:B--2---:R-:W0:Y:S01]  /*1ae0*/  LDS.64 R6, [R14.X4+0xa30] ;  /* 0x000a30000e067984 */ /* 0x004e220000004a00 */
        /* <DEDUP_REMOVED lines=9> */
.L_x_34687:
[----:B------:R-:W-:-:S13]  /*1b80*/  LOP3.LUT P0, RZ, R2, 0x3, RZ, 0xc0, !PT ;  /* 0x0000000302ff7812 */ /* 0x000fda000780c0ff */
[----:B------:R-:W-:Y:S05]  /*1b90*/  @!P0 BRA `(.L_x_34686) ;  /* 0x000000e000008947 */ /* 0x000fea0003800000 */
[----:B------:R-:W-:Y:S01]  /*1ba0*/  IMAD R5, R0, 0x82, R3 ;  /* 0x0000008200057824 */ /* 0x000fe200078e0203 */
[----:B------:R-:W-:Y:S01]  /*1bb0*/  LOP3.LUT R2, R2, 0x3, RZ, 0xc0, !PT ;  /* 0x0000000302027812 */ /* 0x000fe200078ec0ff */
[----:B------:R-:W-:-:S03]  /*1bc0*/  IMAD R3, R3, 0x4, R4 ;  /* 0x0000000403037824 */ /* 0x000fc600078e0204 */
[----:B------:R-:W-:Y:S02]  /*1bd0*/  LEA R4, R5, 0xb30, 0x2 ;  /* 0x00000b3005047811 */ /* 0x000fe400078e10ff */
[----:B--2---:R-:W-:-:S03]  /*1be0*/  IADD3 R6, R3, 0x108, RZ ;  /* 0x0000010803067810 */ /* 0x004fc60007ffe0ff */
.L_x_34692:
        /* <DEDUP_REMOVED lines=9> */
.L_x_34686:
        /* <DEDUP_REMOVED lines=64> */
[----:B------:R-:W-:-:S05]  /*2080*/  IMAD R0, R0, 0x208, RZ ;  /* 0x0000020800007824 */ /* 0x000fca00078e02ff */
[----:B------:R-:W0:Y:S02]  /*2090*/  LDS.64 R158, [R0+0xc30] ;  /* 0x000c3000009e7984 */ /* 0x000e240000000a00 */
[----:B0-----:R-:W-:Y:S02]  /*20a0*/  IMAD.MOV.U32 R4, RZ, RZ, R159 ;  /* 0x000000ffff047224 */ /* 0x001fe400078e009f */
[----:B------:R-:W-:-:S05]  /*20b0*/  IMAD.MOV.U32 R5, RZ, RZ, R158 ;  /* 0x000000ffff057224 */ /* 0x000fca00078e009e */
[----:B------:R1:W-:Y:S02]  /*20c0*/  STL.64 [R1+0x208], R4 ;  /* 0x0002080401007387 */ /* 0x0003e40000100a00 */
.L_x_34685:
[----:B------:R-:W-:Y:S05]  /*20d0*/  BSYNC B0 ;  /* 0x0000000000007941 */ /* 0x000fea0003800000 */
.L_x_34684:
[----:B-1---5:R-:W-:Y:S01]  /*20e0*/  SHFL.DOWN PT, R4, R156, 0x1, 0x1f ;  /* 0x08201f009c047f89 */ /* 0x022fe200000e0000 */
[----:B------:R-:W-:Y:S03]  /*20f0*/  BSSY B0, `(.L_x_34693) ;  /* 0x00004d4000007945 */ /* 0x000fe60003800000 */
[----:B------:R-:W0:Y:S04]  /*2100*/  SHFL.DOWN PT, R5, R157, 0x1, 0x1f ;  /* 0x08201f009d057f89 */ /* 0x000e2800000e0000 */
[----:B--2---:R-:W-:Y:S04]  /*2110*/  SHFL.DOWN PT, R6, R154, 0x1, 0x1f ;  /* 0x08201f009a067f89 */ /* 0x004fe800000e0000 */
        /* <DEDUP_REMOVED lines=11> */
[----:B------:R-:W-:Y:S04]  /*21d0*/  SHFL.DOWN PT, R14, R146, 0x1, 0x1f ;  /* 0x08201f00920e7f89 */ /* 0x000fe800000e0000 */
[----:B----4-:R-:W-:Y:S04]  /*21e0*/  STL.64 [R1+0x28], R12 ;  /* 0x0000280c01007387 */ /* 0x010fe80000100a00 */
        /* <DEDUP_REMOVED lines=164> */
[----:B------:R-:W4:Y:S04]  /*2c30*/  S2R R0, SR_LANEID ;  /* 0x0000000000007919 */ /* 0x000f280000000000 */
[----:B0-----:R0:W-:Y:S04]  /*2c40*/  STL.64 [R1+0x198], R6 ;  /* 0x0001980601007387 */ /* 0x0011e80000100a00 */
[----:B-1----:R0:W-:Y:S04]  /*2c50*/  STL.64 [R1+0x1a0], R8 ;  /* 0x0001a00801007387 */ /* 0x0021e80000100a00 */
[----:B--2---:R0:W-:Y:S04]  /*2c60*/  STL.64 [R1+0x1a8], R10 ;  /* 0x0001a80a01007387 */ /* 0x0041e80000100a00 */
[----:B---3--:R0:W-:Y:S04]  /*2c70*/  STL.64 [R1+0x1b0], R12 ;  /* 0x0001b00c01007387 */ /* 0x0081e80000100a00 */
[----:B----4-:R0:W-:Y:S04]  /*2c80*/  STL.64 [R1+0x1b8], R14 ;  /* 0x0001b80e01007387 */ /* 0x0101e80000100a00 */
[----:B------:R0:W-:Y:S01]  /*2c90*/  STL.64 [R1+0x1c0], R16 ;  /* 0x0001c01001007387 */ /* 0x0001e20000100a00 */
        /* <DEDUP_REMOVED lines=10> */
[----:B------:R-:W-:Y:S06]  /*2d40*/  BAR.SYNC.DEFER_BLOCKING 0x0 ;  /* 0x0000000000007b1d */ /* 0x000fec0000010000 */
[----:B------:R-:W-:Y:S05]  /*2d50*/  @P0 BRA `(.L_x_34694) ;  /* 0x000040d000000947 */ /* 0x000fea0003800000 */
[----:B------:R-:W-:-:S04]  /*2d60*/  FSETP.GT.FTZ.AND P0, PT, R159, R4, PT ;  /* 0x000000049f00720b */ /* 0x000fc80003f14000 */
[----:B0-----:R-:W-:Y:S02]  /*2d70*/  FSEL R6, R159, R4, P0 ;  /* 0x000000049f067208 */ /* 0x001fe40000000000 */
[----:B------:R-:W-:Y:S01]  /*2d80*/  FSEL R7, R4, R159, P0 ;  /* 0x0000009f04077208 */ /* 0x000fe20000000000 */
[----:B------:R-:W-:-:S04]  /*2d90*/  IMAD.MOV.U32 R4, RZ, RZ, R1 ;  /* 0x000000ffff047224 */ /* 0x000fc800078e0001 */
[----:B------:R-:W-:-:S04]  /*2da0*/  FADD.FTZ R7, -R6, R7 ;  /* 0x0000000706077221 */ /* 0x000fc80000010100 */
[----:B------:R-:W-:Y:S01]  /*2db0*/  FMUL.FTZ R8, R7, 1.4426950216293334961 ;  /* 0x3fb8aa3b07087820 */ /* 0x000fe20000410000 */
[----:B------:R-:W-:Y:S02]  /*2dc0*/  FSEL R7, R5, R158, P0 ;  /* 0x0000009e05077208 */ /* 0x000fe40000000000 */
[----:B------:R-:W-:Y:S01]  /*2dd0*/  FSEL R158, R158, R5, P0 ;  /* 0x000000059e9e7208 */ /* 0x000fe20000000000 */
[----:B------:R-:W-:Y:S02]  /*2de0*/  HFMA2.MMA R5, -RZ, RZ, 0, 0 ;  /* 0x00000000ff057435 */ /* 0x000fe400000001ff */
[----:B------:R-:W0:Y:S02]  /*2df0*/  MUFU.EX2 R8, R8 ;  /* 0x0000000800087308 */ /* 0x000e240000000800 */
[----:B0-----:R-:W-:-:S06]  /*2e00*/  FMUL.FTZ R7, R7, R8 ;  /* 0x0000000807077220 */ /* 0x001fcc0000410000 */
.L_x_34885:
[----:B------:R-:W2:Y:S04]  /*2e10*/  LDL R10, [R4+0x108] ;  /* 0x00010800040a7983 */ /* 0x000ea80000100800 */
[----:B------:R-:W3:Y:S01]  /*2e20*/  LDL R8, [R4+0x8] ;  /* 0x0000080004087983 */ /* 0x000ee20000100800 */
        /* <DEDUP_REMOVED lines=13> */
[----:B------:R-:W-:Y:S01]  /*2f00*/  FSETP.NEU.FTZ.AND P0, PT, R83, R82, PT ;  /* 0x000000525300720b */ /* 0x000fe20003f1d000 */
[----:B------:R-:W-:Y:S01]  /*2f10*/  IMAD.MOV.U32 R10, RZ, RZ, R82 ;  /* 0x000000ffff0a7224 */ /* 0x000fe200078e0052 */
[-C--:B------:R-:W-:Y:S02]  /*2f20*/  MOV R8, R2.reuse ;  /* 0x0000000200087202 */ /* 0x080fe40000000f00 */
[----:B------:R-:W-:-:S13]  /*2f30*/  ISETP.GE.OR P0, PT, R3, R2, P0 ;  /* 0x000000020300720c */ /* 0x000fda0000706670 */
[----:B------:R-:W-:Y:S05]  /*2f40*/  @P0 BRA `(.L_x_34697) ;  /* 0x0000004000000947 */ /* 0x000fea0003800000 */
.L_x_34696:
[----:B------:R-:W-:Y:S01]  /*2f50*/  IMAD.MOV.U32 R8, RZ, RZ, R3 ;  /* 0x000000ffff087224 */ /* 0x000fe200078e0003 */
[----:B------:R-:W-:Y:S01]  /*2f60*/  MOV R3, R2 ;  /* 0x0000000200037202 */ /* 0x000fe20000000f00 */
[----:B------:R-:W-:Y:S02]  /*2f70*/  IMAD.MOV.U32 R10, RZ, RZ, R83 ;  /* 0x000000ffff0a7224 */ /* 0x000fe400078e0053 */
[----:B------:R-:W-:Y:S02]  /*2f80*/  IMAD.MOV.U32 R83, RZ, RZ, R82 ;  /* 0x000000ffff537224 */ /* 0x000fe400078e0052 */
.L_x_34697:
[----:B------:R-:W-:Y:S05]  /*2f90*/  BSYNC B1 ;  /* 0x0000000000017941 */ /* 0x000fea0003800000 */
.L_x_34695:
        /* <DEDUP_REMOVED lines=11> */
.L_x_34699:
[----:B------:R-:W-:Y:S01]  /*3050*/  IMAD.MOV.U32 R9, RZ, RZ, R8 ;  /* 0x000000ffff097224 */ /* 0x000fe200078e0008 */
[----:B------:R-:W-:Y:S01]  /*3060*/  MOV R2, R97 ;  /* 0x0000006100027202 */ /* 0x000fe20000000f00 */
[----:B------:R-:W-:Y:S02]  /*3070*/  IMAD.MOV.U32 R11, RZ, RZ, R10 ;  /* 0x000000ffff0b7224 */ /* 0x000fe400078e000a */
[----:B------:R-:W-:Y:S02]  /*3080*/  IMAD.MOV.U32 R82, RZ, RZ, R81 ;  /* 0x000000ffff527224 */ /* 0x000fe400078e0051 */
.L_x_34700:
[----:B------:R-:W-:Y:S05]  /*3090*/  BSYNC B1 ;  /* 0x0000000000017941 */ /* 0x000fea0003800000 */
.L_x_34698:
        /* <DEDUP_REMOVED lines=11> */
.L_x_34702:
[----:B------:R-:W-:Y:S01]  /*3150*/  IMAD.MOV.U32 R8, RZ, RZ, R9 ;  /* 0x000000ffff087224 */ /* 0x000fe200078e0009 */
[----:B------:R-:W-:Y:S01]  /*3160*/  MOV R97, R96 ;  /* 0x0000006000617202 */ /* 0x000fe20000000f00 */
[----:B------:R-:W-:Y:S02]  /*3170*/  IMAD.MOV.U32 R10, RZ, RZ, R11 ;  /* 0x000000ffff0a7224 */ /* 0x000fe400078e000b */
[----:B------:R-:W-:Y:S02]  /*3180*/  IMAD.MOV.U32 R81, RZ, RZ, R80 ;  /* 0x000000ffff517224 */ /* 0x000fe400078e0050 */
.L_x_34703:
[----:B------:R-:W-:Y:S05]  /*3190*/  BSYNC B1 ;  /* 0x0000000000017941 */ /* 0x000fea0003800000 */
.L_x_34701:
        /* <DEDUP_REMOVED lines=11> */
.L_x_34705:
[----:B------:R-:W-:Y:S01]  /*3250*/  IMAD.MOV.U32 R9, RZ, RZ, R8 ;  /* 0x000000ffff097224 */ /* 0x000fe200078e0008 */
[----:B------:R-:W-:Y:S01]  /*3260*/  MOV R96, R99 ;  /* 0x0000006300607202 */ /* 0x000fe20000000f00 */
[----:B------:R-:W-:Y:S02]  /*3270*/  IMAD.MOV.U32 R11, RZ, RZ, R10 ;  /* 0x000000ffff0b7224 */ /* 0x000fe400078e000a */
[----:B------:R-:W-:Y:S02]  /*3280*/  IMAD.MOV.U32 R80, RZ, RZ, R79 ;  /* 0x000000ffff507224 */ /* 0x000fe400078e004f */
.L_x_34706:
[----:B------:R-:W-:Y:S05]  /*3290*/  BSYNC B1 ;  /* 0x0000000000017941 */ /* 0x000fea0003800000 */
.L_x_34704:
        /* <DEDUP_REMOVED lines=11> */
.L_x_34708:
[----:B------:R-:W-:Y:S01]  /*3350*/  IMAD.MOV.U32 R8, RZ, RZ, R9 ;  /* 0x000000ffff087224 */ /* 0x000fe200078e0009 */
[----:B------:R-:W-:Y:S01]  /*3360*/  MOV R99, R98 ;  /* 0x0000006200637202 */ /* 0x000fe20000000f00 */
[----:B------:R-:W-:Y:S02]  /*3370*/  IMAD.MOV.U32 R10, RZ, RZ, R11 ;  /* 0x000000ffff0a7224 */ /* 0x000fe400078e000b */
[----:B------:R-:W-:Y:S02]  /*3380*/  IMAD.MOV.U32 R79, RZ, RZ, R78 ;  /* 0x000000ffff4f7224 */ /* 0x000fe400078e004e */
.L_x_34709:
[----:B------:R-:W-:Y:S05]  /*3390*/  BSYNC B1 ;  /* 0x0000000000017941 */ /* 0x000fea0003800000 */
.L_x_34707:
        /* <DEDUP_REMOVED lines=11> */
.L_x_34711:
[----:B------:R-:W-:Y:S01]  /*3450*/  IMAD.MOV.U32 R9, RZ, RZ, R8 ;  /* 0x000000ffff097224 */ /* 0x000fe200078e0008 */
[----:B------:R-:W-:Y:S01]  /*3460*/  MOV R98, R101 ;  /* 0x0000006500627202 */ /* 0x000fe20000000f00 */
[----:B------:R-:W-:Y:S02]  /*3470*/  IMAD.MOV.U32 R11, RZ, RZ, R10 ;  /* 0x000000ffff0b7224 */ /* 0x000fe400078e000a */
[----:B------:R-:W-:Y:S02]  /*3480*/  IMAD.MOV.U32 R78, RZ, RZ, R77 ;  /* 0x000000ffff4e7224 */ /* 0x000fe400078e004d */
.L_x_34712:
[----:B------:R-:W-:Y:S05]  /*3490*/  BSYNC B1 ;  /* 0x0000000000017941 */ /* 0x000fea0003800000 */
.L_x_34710:
        /* <DEDUP_REMOVED lines=11> */
.L_x_34714:
[----:B------:R-:W-:Y:S01]  /*3550*/  IMAD.MOV.U32 R8, RZ, RZ, R9 ;  /* 0x000000ffff087224 */ /* 0x000fe200078e0009 */
[----:B------:R-:W-:Y:S01]  /*3560*/  MOV R101, R100 ;  /* 0x0000006400657202 */ /* 0x000fe20000000f00 */
[----:B------:R-:W-:Y:S02]  /*3570*/  IMAD.MOV.U32 R10, RZ, RZ, R11 ;  /* 0x000000ffff0a7224 */ /* 0x000fe400078e000b */
[----:B------:R-:W-:Y:S02]  /*3580*/  IMAD.MOV.U32 R77, RZ, RZ, R76 ;  /* 0x000000ffff4d7224 */ /* 0x000fe400078e004c */
.L_x_34715:
[----:B------:R-:W-:Y:S05]  /*3590*/  BSYNC B1 ;  /* 0x0000000000017941 */ /* 0x000fea0003800000 */
.L_x_34713:
        /* <DEDUP_REMOVED lines=11> */
.L_x_34717:
[----:B------:R-:W-:Y:S01]  /*3650*/  IMAD.MOV.U32 R9, RZ, RZ, R8 ;  /* 0x000000ffff097224 */ /* 0x000fe200078e0008 */
[----:B------:R-:W-:Y:S01]  /*3660*/  MOV R100, R103 ;  /* 0x0000006700647202 */ /* 0x000fe20000000f00 */
[----:B------:R-:W-:Y:S02]  /*3670*/  IMAD.MOV.U32 R11, RZ, RZ, R10 ;  /* 0x000000ffff0b7224 */ /* 0x000fe400078e000a */
[----:B------:R-:W-:Y:S02]  /*3680*/  IMAD.MOV.U32 R76, RZ, RZ, R75 ;  /* 0x000000ffff4c7224 */ /* 0x000fe400078e004b */
.L_x_34718:
[----:B------:R-:W-:Y:S05]  /*3690*/  BSYNC B1 ;  /* 0x0000000000017941 */ /* 0x000fea0003800000 */
.L_x_34716:
        /* <DEDUP_REMOVED lines=11> */
.L_x_34720:
[----:B------:R-:W-:Y:S01]  /*3750*/  IMAD.MOV.U32 R8, RZ, RZ, R9 ;  /* 0x000000ffff087224 */ /* 0x000fe200078e0009 */
[----:B------:R-:W-:Y:S01]  /*3760*/  MOV R103, R102 ;  /* 0x0000006600677202 */ /* 0x000fe20000000f00 */
[----:B------:R-:W-:Y:S02]  /*3770*/  IMAD.MOV.U32 R10, RZ, RZ, R11 ;  /* 0x000000ffff0a7224 */ /* 0x000fe400078e000b */
[----:B------:R-:W-:Y:S02]  /*3780*/  IMAD.MOV.U32 R75, RZ, RZ, R74 ;  /* 0x000000ffff4b7224 */ /* 0x000fe400078e004a */
.L_x_34721:
[----:B------:R-:W-:Y:S05]  /*3790*/  BSYNC B1 ;  /* 0x0000000000017941 */ /* 0x000fea0003800000 */
.L_x_34719:
        /* <DEDUP_REMOVED lines=11> */
.L_x_34723:
[----:B------:R-:W-:Y:S01]  /*3850*/  IMAD.MOV.U32 R9, RZ, RZ, R8 ;  /* 0x000000ffff097224 */ /* 0x000fe200078e0008 */
[----:B------:R-:W-:Y:S01]  /*3860*/  MOV R102, R105 ;  /* 0x0000006900667202 */ /* 0x000fe20000000f00 */
[----:B------:R-:W-:Y:S02]  /*3870*/  IMAD.MOV.U32 R11, RZ, RZ, R10 ;  /* 0x000000ffff0b7224 */ /* 0x000fe400078e000a */
[----:B------:R-:W-:Y:S02]  /*3880*/  IMAD.MOV.U32 R74, RZ, RZ, R73 ;  /* 0x000000ffff4a7224 */ /* 0x000fe400078e0049 */
.L_x_34724:
[----:B------:R-:W-:Y:S05]  /*3890*/  BSYNC B1 ;  /* 0x0000000000017941 */ /* 0x000fea0003800000 */
.L_x_34722:
        /* <DEDUP_REMOVED lines=11> */
.L_x_34726:
[----:B------:R-:W-:Y:S01]  /*3950*/  IMAD.MOV.U32 R8, RZ, RZ, R9 ;  /* 0x000000ffff087224 */ /* 0x000fe200078e0009 */
[----:B------:R-:W-:Y:S01]  /*3960*/  MOV R105, R104 ;  /* 0x0000006800697202 */ /* 0x000fe20000000f00 */
[----:B------:R-:W-:Y:S02]  /*3970*/  IMAD.MOV.U32 R10, RZ, RZ, R11 ;  /* 0x000000ffff0a7224 */ /* 0x000fe400078e000b */
[----:B------:R-:W-:Y:S02]  /*3980*/  IMAD.MOV.U32 R73, RZ, RZ, R72 ;  /* 0x000000ffff497224 */ /* 0x000fe400078e0048 */
.L_x_34727:
[----:B------:R-:W-:Y:S05]  /*3990*/  BSYNC B1 ;  /* 0x0000000000017941 */ /* 0x000fea0003800000 */
.L_x_34725:
        /* <DEDUP_REMOVED lines=11> */
.L_x_34729:
[----:B------:R-:W-:Y:S01]  /*3a50*/  IMAD.MOV.U32 R9, RZ, RZ, R8 ;  /* 0x000000ffff097224 */ /* 0x000fe200078e0008 */
[----:B------:R-:W-:Y:S01]  /*3a60*/  MOV R104, R107 ;  /* 0x0000006b00687202 */ /* 0x000fe20000000f00 */
[----:B------:R-:W-:Y:S02]  /*3a70*/  IMAD.MOV.U32 R11, RZ, RZ, R10 ;  /* 0x000000ffff0b7224 */ /* 0x000fe400078e000a */
[----:B------:R-:W-:Y:S02]  /*3a80*/  IMAD.MOV.U32 R72, RZ, RZ, R71 ;  /* 0x000000ffff487224 */ /* 0x000fe400078e0047 */
.L_x_34730:
[----:B------:R-:W-:Y:S05]  /*3a90*/  BSYNC B1 ;  /* 0x0000000000017941 */ /* 0x000fea0003800000 */
.L_x_34728:
        /* <DEDUP_REMOVED lines=11> */
.L_x_34732:
[----:B------:R-:W-:Y:S01]  /*3b50*/  IMAD.MOV.U32 R8, RZ, RZ, R9 ;  /* 0x000000ffff087224 */ /* 0x000fe200078e0009 */
[----:B------:R-:W-:Y:S01]  /*3b60*/  MOV R107, R106 ;  /* 0x0000006a006b7202 */ /* 0x000fe20000000f00 */
[----:B------:R-:W-:Y:S02]  /*3b70*/  IMAD.MOV.U32 R10, RZ, RZ, R11 ;  /* 0x000000ffff0a7224 */ /* 0x000fe400078e000b */
[----:B------:R-:W-:Y:S02]  /*3b80*/  IMAD.MOV.U32 R71, RZ, RZ, R70 ;  /* 0x000000ffff477224 */ /* 0x000fe400078e0046 */
.L_x_34733:
[----:B------:R-:W-:Y:S05]  /*3b90*/  BSYNC B1 ;  /* 0x0000000000017941 */ /* 0x000fea0003800000 */
.L_x_34731:
        /* <DEDUP_REMOVED lines=11> */
.L_x_34735:
[----:B------:R-:W-:Y:S01]  /*3c50*/  IMAD.MOV.U32 R9, RZ, RZ, R8 ;  /* 0x000000ffff097224 */ /* 0x000fe200078e0008 */
[----:B------:R-:W-:Y:S01]  /*3c60*/  MOV R106, R109 ;  /* 0x0000006d006a7202 */ /* 0x000fe20000000f00 */
[----:B------:R-:W-:Y:S02]  /*3c70*/  IMAD.MOV.U32 R11, RZ, RZ, R10 ;  /* 0x000000ffff0b7224 */ /* 0x000fe400078e000a */
[----:B------:R-:W-:Y:S02]  /*3c80*/  IMAD.MOV.U32 R70, RZ, RZ, R69 ;  /* 0x000000ffff467224 */ /* 0x000fe400078e0045 */
.L_x_34736:
[----:B------:R-:W-:Y:S05]  /*3c90*/  BSYNC B1 ;  /* 0x0000000000017941 */ /* 0x000fea0003800000 */
.L_x_34734:
        /* <DEDUP_REMOVED lines=11> */
.L_x_34738:
[----:B------:R-:W-:Y:S01]  /*3d50*/  IMAD.MOV.U32 R8, RZ, RZ, R9 ;  /* 0x000000ffff087224 */ /* 0x000fe200078e0009 */
[----:B------:R-:W-:Y:S01]  /*3d60*/  MOV R109, R108 ;  /* 0x0000006c006d7202 */ /* 0x000fe20000000f00 */
[----:B------:R-:W-:Y:S02]  /*3d70*/  IMAD.MOV.U32 R10, RZ, RZ, R11 ;  /* 0x000000ffff0a7224 */ /* 0x000fe400078e000b */
[----:B------:R-:W-:Y:S02]  /*3d80*/  IMAD.MOV.U32 R69, RZ, RZ, R68 ;  /* 0x000000ffff457224 */ /* 0x000fe400078e0044 */
.L_x_34739:
[----:B------:R-:W-:Y:S05]  /*3d90*/  BSYNC B1 ;  /* 0x0000000000017941 */ /* 0x000fea0003800000 */
.L_x_34737:
        /* <DEDUP_REMOVED lines=11> */
.L_x_34741:
[----:B------:R-:W-:Y:S01]  /*3e50*/  IMAD.MOV.U32 R9, RZ, RZ, R8 ;  /* 0x000000ffff097224 */ /* 0x000fe200078e0008 */
[----:B------:R-:W-:Y:S01]  /*3e60*/  MOV R108, R111 ;  /* 0x0000006f006c7202 */ /* 0x000fe20000000f00 */
[----:B------:R-:W-:Y:S02]  /*3e70*/  IMAD.MOV.U32 R11, RZ, RZ, R10 ;  /* 0x000000ffff0b7224 */ /* 0x000fe400078e000a */
[----:B------:R-:W-:Y:S02]  /*3e80*/  IMAD.MOV.U32 R68, RZ, RZ, R67 ;  /* 0x000000ffff447224 */ /* 0x000fe400078e0043 */
.L_x_34742:
[----:B------:R-:W-:Y:S05]  /*3e90*/  BSYNC B1 ;  /* 0x0000000000017941 */ /* 0x000fea0003800000 */
.L_x_34740:
        /* <DEDUP_REMOVED lines=11> */
.L_x_34744:
[----:B------:R-:W-:Y:S01]  /*3f50*/  IMAD.MOV.U32 R8, RZ, RZ, R9 ;  /* 0x000000ffff087224 */ /* 0x000fe200078e0009 */
[----:B------:R-:W-:Y:S01]  /*3f60*/  MOV R111, R110 ;  /* 0x0000006e006f7202 */ /* 0x000fe20000000f00 */
[----:B------:R-:W-:Y:S02]  /*3f70*/  IMAD.MOV.U32 R10, RZ, RZ, R11 ;  /* 0x000000ffff0a7224 */ /* 0x000fe400078e000b */
[----:B------:R-:W-:Y:S02]  /*3f80*/  IMAD.MOV.U32 R67, RZ, RZ, R66 ;  /* 0x000000ffff437224 */ /* 0x000fe400078e0042 */
.L_x_34745:
[----:B------:R-:W-:Y:S05]  /*3f90*/  BSYNC B1 ;  /* 0x0000000000017941 */ /* 0x000fea0003800000 */
.L_x_34743:
        /* <DEDUP_REMOVED lines=11> */
.L_x_34747:
[----:B------:R-:W-:Y:S01]  /*4050*/  IMAD.MOV.U32 R9, RZ, RZ, R8 ;  /* 0x000000ffff097224 */ /* 0x000fe200078e0008 */
[----:B------:R-:W-:Y:S01]  /*4060*/  MOV R110, R113 ;  /* 0x00000071006e7202 */ /* 0x000fe20000000f00 */
[----:B------:R-:W-:Y:S02]  /*4070*/  IMAD.MOV.U32 R11, RZ, RZ, R10 ;  /* 0x000000ffff0b7224 */ /* 0x000fe400078e000a */
[----:B------:R-:W-:Y:S02]  /*4080*/  IMAD.MOV.U32 R66, RZ, RZ, R65 ;  /* 0x000000ffff427224 */ /* 0x000fe400078e0041 */
.L_x_34748:
[----:B------:R-:W-:Y:S05]  /*4090*/  BSYNC B1 ;  /* 0x0000000000017941 */ /* 0x000fea0003800000 */
.L_x_34746:
        /* <DEDUP_REMOVED lines=11> */
.L_x_34750:
[----:B------:R-:W-:Y:S01]  /*4150*/  IMAD.MOV.U32 R8, RZ, RZ, R9 ;  /* 0x000000ffff087224 */ /* 0x000fe200078e0009 */
[----:B------:R-:W-:Y:S01]  /*4160*/  MOV R113, R112 ;  /* 0x0000007000717202 */ /* 0x000fe20000000f00 */
[----:B------:R-:W-:Y:S02]  /*4170*/  IMAD.MOV.U32 R10, RZ, RZ, R11 ;  /* 0x000000ffff0a7224 */ /* 0x000fe400078e000b */
[----:B------:R-:W-:Y:S02]  /*4180*/  IMAD.MOV.U32 R65, RZ, RZ, R64 ;  /* 0x000000ffff417224 */ /* 0x000fe400078e0040 */
.L_x_34751:
[----:B------:R-:W-:Y:S05]  /*4190*/  BSYNC B1 ;  /* 0x0000000000017941 */ /* 0x000fea0003800000 */
.L_x_34749:
        /* <DEDUP_REMOVED lines=11> */
.L_x_34753:
[----:B------:R-:W-:Y:S01]  /*4250*/  IMAD.MOV.U32 R9, RZ, RZ, R8 ;  /* 0x000000ffff097224 */ /* 0x000fe200078e0008 */
[----:B------:R-:W-:Y:S01]  /*4260*/  MOV R112, R115 ;  /* 0x0000007300707202 */ /* 0x000fe20000000f00 */
[----:B------:R-:W-:Y:S02]  /*4270*/  IMAD.MOV.U32 R11, RZ, RZ, R10 ;  /* 0x000000ffff0b7224 */ /* 0x000fe400078e000a */
[----:B------:R-:W-:Y:S02]  /*4280*/  IMAD.MOV.U32 R64, RZ, RZ, R63 ;  /* 0x000000ffff407224 */ /* 0x000fe400078e003f */
.L_x_34754:
[----:B------:R-:W-:Y:S05]  /*4290*/  BSYNC B1 ;  /* 0x0000000000017941 */ /* 0x000fea0003800000 */
.L_x_34752:
        /* <DEDUP_REMOVED lines=11> */
.L_x_34756:
[----:B------:R-:W-:Y:S01]  /*4350*/  IMAD.MOV.U32 R8, RZ, RZ, R9 ;  /* 0x000000ffff087224 */ /* 0x000fe200078e0009 */
[----:B------:R-:W-:Y:S01]  /*4360*/  MOV R115, R114 ;  /* 0x0000007200737202 */ /* 0x000fe20000000f00 */
[----:B------:R-:W-:Y:S02]  /*4370*/  IMAD.MOV.U32 R10, RZ, RZ, R11 ;  /* 0x000000ffff0a7224 */ /* 0x000fe400078e000b */
[----:B------:R-:W-:Y:S02]  /*4380*/  IMAD.MOV.U32 R63, RZ, RZ, R62 ;  /* 0x000000ffff3f7224 */ /* 0x000fe400078e003e */
.L_x_34757:
[----:B------:R-:W-:Y:S05]  /*4390*/  BSYNC B1 ;  /* 0x0000000000017941 */ /* 0x000fea0003800000 */
.L_x_34755:
        /* <DEDUP_REMOVED lines=11> */
.L_x_34759:
[----:B------:R-:W-:Y:S01]  /*4450*/  IMAD.MOV.U32 R9, RZ, RZ, R8 ;  /* 0x000000ffff097224 */ /* 0x000fe200078e0008 */
[----:B------:R-:W-:Y:S01]  /*4460*/  MOV R114, R117 ;  /* 0x0000007500727202 */ /* 0x000fe20000000f00 */
[----:B------:R-:W-:Y:S02]  /*4470*/  IMAD.MOV.U32 R11, RZ, RZ, R10 ;  /* 0x000000ffff0b7224 */ /* 0x000fe400078e000a */
[----:B------:R-:W-:Y:S02]  /*4480*/  IMAD.MOV.U32 R62, RZ, RZ, R61 ;  /* 0x000000ffff3e7224 */ /* 0x000fe400078e003d */
.L_x_34760:
[----:B------:R-:W-:Y:S05]  /*4490*/  BSYNC B1 ;  /* 0x0000000000017941 */ /* 0x000fea0003800000 */
.L_x_34758:
        /* <DEDUP_REMOVED lines=11> */
.L_x_34762:
[----:B------:R-:W-:Y:S01]  /*4550*/  IMAD.MOV.U32 R8, RZ, RZ, R9 ;  /* 0x000000ffff087224 */ /* 0x000fe200078e0009 */
[----:B------:R-:W-:Y:S01]  /*4560*/  MOV R117, R116 ;  /* 0x0000007400757202 */ /* 0x000fe20000000f00 */
[----:B------:R-:W-:Y:S02]  /*4570*/  IMAD.MOV.U32 R10, RZ, RZ, R11 ;  /* 0x000000ffff0a7224 */ /* 0x000fe400078e000b */
[----:B------:R-:W-:Y:S02]  /*4580*/  IMAD.MOV.U32 R61, RZ, RZ, R60 ;  /* 0x000000ffff3d7224 */ /* 0x000fe400078e003c */
.L_x_34763:
[----:B------:R-:W-:Y:S05]  /*4590*/  BSYNC B1 ;  /* 0x0000000000017941 */ /* 0x000fea0003800000 */
.L_x_34761:
        /* <DEDUP_REMOVED lines=11> */
.L_x_34765:
[----:B------:R-:W-:Y:S01]  /*4650*/  IMAD.MOV.U32 R9, RZ, RZ, R8 ;  /* 0x000000ffff097224 */ /* 0x000fe200078e0008 */
[----:B------:R-:W-:Y:S01]  /*4660*/  MOV R116, R119 ;  /* 0x0000007700747202 */ /* 0x000fe20000000f00 */
[----:B------:R-:W-:Y:S02]  /*4670*/  IMAD.MOV.U32 R11, RZ, RZ, R10 ;  /* 0x000000ffff0b7224 */ /* 0x000fe400078e000a */
[----:B------:R-:W-:Y:S02]  /*4680*/  IMAD.MOV.U32 R60, RZ, RZ, R59 ;  /* 0x000000ffff3c7224 */ /* 0x000fe400078e003b */
.L_x_34766:
[----:B------:R-:W-:Y:S05]  /*4690*/  BSYNC B1 ;  /* 0x0000000000017941 */ /* 0x000fea0003800000 */
.L_x_34764:
        /* <DEDUP_REMOVED lines=11> */
.L_x_34768:
[----:B------:R-:W-:Y:S01]  /*4750*/  IMAD.MOV.U32 R8, RZ, RZ, R9 ;  /* 0x000000ffff087224 */ /* 0x000fe200078e0009 */
[----:B------:R-:W-:Y:S01]  /*4760*/  MOV R119, R118 ;  /* 0x0000007600777202 */ /* 0x000fe20000000f00 */
[----:B------:R-:W-:Y:S02]  /*4770*/  IMAD.MOV.U32 R10, RZ, RZ, R11 ;  /* 0x000000ffff0a7224 */ /* 0x000fe400078e000b */
[----:B------:R-:W-:Y:S02]  /*4780*/  IMAD.MOV.U32 R59, RZ, RZ, R58 ;  /* 0x000000ffff3b7224 */ /* 0x000fe400078e003a */
.L_x_34769:
[----:B------:R-:W-:Y:S05]  /*4790*/  BSYNC B1 ;  /* 0x0000000000017941 */ /* 0x000fea0003800000 */
.L_x_34767:
        /* <DEDUP_REMOVED lines=11> */
.L_x_34771:
[----:B------:R-:W-:Y:S01]  /*4850*/  IMAD.MOV.U32 R9, RZ, RZ, R8 ;  /* 0x000000ffff097224 */ /* 0x000fe200078e0008 */
[----:B------:R-:W-:Y:S01]  /*4860*/  MOV R118, R121 ;  /* 0x0000007900767202 */ /* 0x000fe20000000f00 */
[----:B------:R-:W-:Y:S02]  /*4870*/  IMAD.MOV.U32 R11, RZ, RZ, R10 ;  /* 0x000000ffff0b7224 */ /* 0x000fe400078e000a */
[----:B------:R-:W-:Y:S02]  /*4880*/  IMAD.MOV.U32 R58, RZ, RZ, R57 ;  /* 0x000000ffff3a7224 */ /* 0x000fe400078e0039 */
.L_x_34772:
[----:B------:R-:W-:Y:S05]  /*4890*/  BSYNC B1 ;  /* 0x0000000000017941 */ /* 0x000fea0003800000 */
.L_x_34770:
        /* <DEDUP_REMOVED lines=11> */
.L_x_34774:
[----:B------:R-:W-:Y:S01]  /*4950*/  IMAD.MOV.U32 R8, RZ, RZ, R9 ;  /* 0x000000ffff087224 */ /* 0x000fe200078e0009 */
[----:B------:R-:W-:Y:S01]  /*4960*/  MOV R121, R120 ;  /* 0x0000007800797202 */ /* 0x000fe20000000f00 */
[----:B------:R-:W-:Y:S02]  /*4970*/  IMAD.MOV.U32 R10, RZ, RZ, R11 ;  /* 0x000000ffff0a7224 */ /* 0x000fe400078e000b */
[----:B------:R-:W-:Y:S02]  /*4980*/  IMAD.MOV.U32 R57, RZ, RZ, R56 ;  /* 0x000000ffff397224 */ /* 0x000fe400078e0038 */
.L_x_34775:
[----:B------:R-:W-:Y:S05]  /*4990*/  BSYNC B1 ;  /* 0x0000000000017941 */ /* 0x000fea0003800000 */
.L_x_34773:
        /* <DEDUP_REMOVED lines=11> */
.L_x_34777:
[----:B------:R-:W-:Y:S01]  /*4a50*/  IMAD.MOV.U32 R9, RZ, RZ, R8 ;  /* 0x000000ffff097224 */ /* 0x000fe200078e0008 */
[----:B------:R-:W-:Y:S01]  /*4a60*/  MOV R120, R123 ;  /* 0x0000007b00787202 */ /* 0x000fe20000000f00 */
[----:B------:R-:W-:Y:S02]  /*4a70*/  IMAD.MOV.U32 R11, RZ, RZ, R10 ;  /* 0x000000ffff0b7224 */ /* 0x000fe400078e000a */
[----:B------:R-:W-:Y:S02]  /*4a80*/  IMAD.MOV.U32 R56, RZ, RZ, R55 ;  /* 0x000000ffff387224 */ /* 0x000fe400078e0037 */
.L_x_34778:
[----:B------:R-:W-:Y:S05]  /*4a90*/  BSYNC B1 ;  /* 0x0000000000017941 */ /* 0x000fea0003800000 */
.L_x_34776:
        /* <DEDUP_REMOVED lines=11> */
.L_x_34780:
[----:B------:R-:W-:Y:S01]  /*4b50*/  IMAD.MOV.U32 R8, RZ, RZ, R9 ;  /* 0x000000ffff087224 */ /* 0x000fe200078e0009 */
[----:B------:R-:W-:Y:S01]  /*4b60*/  MOV R123, R122 ;  /* 0x0000007a007b7202 */ /* 0x000fe20000000f00 */
[----:B------:R-:W-:Y:S02]  /*4b70*/  IMAD.MOV.U32 R10, RZ, RZ, R11 ;  /* 0x000000ffff0a7224 */ /* 0x000fe400078e000b */
[----:B------:R-:W-:Y:S02]  /*4b80*/  IMAD.MOV.U32 R55, RZ, RZ, R54 ;  /* 0x000000ffff377224 */ /* 0x000fe400078e0036 */
.L_x_34781:
[----:B------:R-:W-:Y:S05]  /*4b90*/  BSYNC B1 ;  /* 0x0000000000017941 */ /* 0x000fea0003800000 */
.L_x_34779:
        /* <DEDUP_REMOVED lines=11> */
.L_x_34783:
[----:B------:R-:W-:Y:S01]  /*4c50*/  IMAD.MOV.U32 R9, RZ, RZ, R8 ;  /* 0x000000ffff097224 */ /* 0x000fe200078e0008 */
[----:B------:R-:W-:Y:S01]  /*4c60*/  MOV R122, R125 ;  /* 0x0000007d007a7202 */ /* 0x000fe20000000f00 */
[----:B------:R-:W-:Y:S02]  /*4c70*/  IMAD.MOV.U32 R11, RZ, RZ, R10 ;  /* 0x000000ffff0b7224 */ /* 0x000fe400078e000a */
[----:B------:R-:W-:Y:S02]  /*4c80*/  IMAD.MOV.U32 R54, RZ, RZ, R53 ;  /* 0x000000ffff367224 */ /* 0x000fe400078e0035 */
.L_x_34784:
[----:B------:R-:W-:Y:S05]  /*4c90*/  BSYNC B1 ;  /* 0x0000000000017941 */ /* 0x000fea0003800000 */
.L_x_34782:
        /* <DEDUP_REMOVED lines=11> */
.L_x_34786:
[----:B------:R-:W-:Y:S01]  /*4d50*/  IMAD.MOV.U32 R8, RZ, RZ, R9 ;  /* 0x000000ffff087224 */ /* 0x000fe200078e0009 */
[----:B------:R-:W-:Y:S01]  /*4d60*/  MOV R125, R124 ;  /* 0x0000007c007d7202 */ /* 0x000fe20000000f00 */
[----:B------:R-:W-:Y:S02]  /*4d70*/  IMAD.MOV.U32 R10, RZ, RZ, R11 ;  /* 0x000000ffff0a7224 */ /* 0x000fe400078e000b */
[----:B------:R-:W-:Y:S02]  /*4d80*/  IMAD.MOV.U32 R53, RZ, RZ, R52 ;  /* 0x000000ffff357224 */ /* 0x000fe400078e0034 */
.L_x_34787:
[----:B------:R-:W-:Y:S05]  /*4d90*/  BSYNC B1 ;  /* 0x0000000000017941 */ /* 0x000fea0003800000 */
.L_x_34785:
        /* <DEDUP_REMOVED lines=11> */
.L_x_34789:
[----:B------:R-:W-:Y:S01]  /*4e50*/  IMAD.MOV.U32 R9, RZ, RZ, R8 ;  /* 0x000000ffff097224 */ /* 0x000fe200078e0008 */
[----:B------:R-:W-:Y:S01]  /*4e60*/  MOV R124, R127 ;  /* 0x0000007f007c7202 */ /* 0x000fe20000000f00 */
[----:B------:R-:W-:Y:S02]  /*4e70*/  IMAD.MOV.U32 R11, RZ, RZ, R10 ;  /* 0x000000ffff0b7224 */ /* 0x000fe400078e000a */
[----:B------:R-:W-:Y:S02]  /*4e80*/  IMAD.MOV.U32 R52, RZ, RZ, R51 ;  /* 0x000000ffff347224 */ /* 0x000fe400078e0033 */
.L_x_34790:
[----:B------:R-:W-:Y:S05]  /*4e90*/  BSYNC B1 ;  /* 0x0000000000017941 */ /* 0x000fea0003800000 */
.L_x_34788:
        /* <DEDUP_REMOVED lines=11> */
.L_x_34792:
[----:B------:R-:W-:Y:S01]  /*4f50*/  IMAD.MOV.U32 R8, RZ, RZ, R9 ;  /* 0x000000ffff087224 */ /* 0x000fe200078e0009 */
[----:B------:R-:W-:Y:S01]  /*4f60*/  MOV R127, R126 ;  /* 0x0000007e007f7202 */ /* 0x000fe20000000f00 */
[----:B------:R-:W-:Y:S02]  /*4f70*/  IMAD.MOV.U32 R10, RZ, RZ, R11 ;  /* 0x000000ffff0a7224 */ /* 0x000fe400078e000b */
[----:B------:R-:W-:Y:S02]  /*4f80*/  IMAD.MOV.U32 R51, RZ, RZ, R50 ;  /* 0x000000ffff337224 */ /* 0x000fe400078e0032 */
.L_x_34793:
[----:B------:R-:W-:Y:S05]  /*4f90*/  BSYNC B1 ;  /* 0x0000000000017941 */ /* 0x000fea0003800000 */
.L_x_34791:
        /* <DEDUP_REMOVED lines=11> */
.L_x_34795:
[----:B------:R-:W-:Y:S01]  /*5050*/  IMAD.MOV.U32 R9, RZ, RZ, R8 ;  /* 0x000000ffff097224 */ /* 0x000fe200078e0008 */
[----:B------:R-:W-:Y:S01]  /*5060*/  MOV R126, R129 ;  /* 0x00000081007e7202 */ /* 0x000fe20000000f00 */
[----:B------:R-:W-:Y:S02]  /*5070*/  IMAD.MOV.U32 R11, RZ, RZ, R10 ;  /* 0x000000ffff0b7224 */ /* 0x000fe400078e000a */
[----:B------:R-:W-:Y:S02]  /*5080*/  IMAD.MOV.U32 R50, RZ, RZ, R49 ;  /* 0x000000ffff327224 */ /* 0x000fe400078e0031 */
.L_x_34796:
[----:B------:R-:W-:Y:S05]  /*5090*/  BSYNC B1 ;  /* 0x0000000000017941 */ /* 0x000fea0003800000 */
.L_x_34794:
        /* <DEDUP_REMOVED lines=11> */
.L_x_34798:
[----:B------:R-:W-:Y:S01]  /*5150*/  IMAD.MOV.U32 R8, RZ, RZ, R9 ;  /* 0x000000ffff087224 */ /* 0x000fe200078e0009 */
[----:B------:R-:W-:Y:S01]  /*5160*/  MOV R129, R128 ;  /* 0x0000008000817202 */ /* 0x000fe20000000f00 */
[----:B------:R-:W-:Y:S02]  /*5170*/  IMAD.MOV.U32 R10, RZ, RZ, R11 ;  /* 0x000000ffff0a7224 */ /* 0x000fe400078e000b */
[----:B------:R-:W-:Y:S02]  /*5180*/  IMAD.MOV.U32 R49, RZ, RZ, R48 ;  /* 0x000000ffff317224 */ /* 0x000fe400078e0030 */
.L_x_34799:
[----:B------:R-:W-:Y:S05]  /*5190*/  BSYNC B1 ;  /* 0x0000000000017941 */ /* 0x000fea0003800000 */
.L_x_34797:
        /* <DEDUP_REMOVED lines=11> */
.L_x_34801:
[----:B------:R-:W-:Y:S01]  /*5250*/  IMAD.MOV.U32 R9, RZ, RZ, R8 ;  /* 0x000000ffff097224 */ /* 0x000fe200078e0008 */
[----:B------:R-:W-:Y:S01]  /*5260*/  MOV R128, R131 ;  /* 0x0000008300807202 */ /* 0x000fe20000000f00 */
[----:B------:R-:W-:Y:S02]  /*5270*/  IMAD.MOV.U32 R11, RZ, RZ, R10 ;  /* 0x000000ffff0b7224 */ /* 0x000fe400078e000a */
[----:B------:R-:W-:Y:S02]  /*5280*/  IMAD.MOV.U32 R48, RZ, RZ, R47 ;  /* 0x000000ffff307224 */ /* 0x000fe400078e002f */
.L_x_34802:
[----:B------:R-:W-:Y:S05]  /*5290*/  BSYNC B1 ;  /* 0x0000000000017941 */ /* 0x000fea0003800000 */
.L_x_34800:
        /* <DEDUP_REMOVED lines=11> */
.L_x_34804:
[----:B------:R-:W-:Y:S01]  /*5350*/  IMAD.MOV.U32 R8, RZ, RZ, R9 ;  /* 0x000000ffff087224 */ /* 0x000fe200078e0009 */
[----:B------:R-:W-:Y:S01]  /*5360*/  MOV R131, R130 ;  /* 0x0000008200837202 */ /* 0x000fe20000000f00 */
[----:B------:R-:W-:Y:S02]  /*5370*/  IMAD.MOV.U32 R10, RZ, RZ, R11 ;  /* 0x000000ffff0a7224 */ /* 0x000fe400078e000b */
[----:B------:R-:W-:Y:S02]  /*5380*/  IMAD.MOV.U32 R47, RZ, RZ, R46 ;  /* 0x000000ffff2f7224 */ /* 0x000fe400078e002e */
.L_x_34805:
[----:B------:R-:W-:Y:S05]  /*5390*/  BSYNC B1 ;  /* 0x0000000000017941 */ /* 0x000fea0003800000 */
.L_x_34803:
        /* <DEDUP_REMOVED lines=11> */
.L_x_34807:
[----:B------:R-:W-:Y:S01]  /*5450*/  IMAD.MOV.U32 R9, RZ, RZ, R8 ;  /* 0x000000ffff097224 */ /* 0x000fe200078e0008 */
[----:B------:R-:W-:Y:S01]  /*5460*/  MOV R130, R133 ;  /* 0x0000008500827202 */ /* 0x000fe20000000f00 */
[----:B------:R-:W-:Y:S02]  /*5470*/  IMAD.MOV.U32 R11, RZ, RZ, R10 ;  /* 0x000000ffff0b7224 */ /* 0x000fe400078e000a */
[----:B------:R-:W-:Y:S02]  /*5480*/  IMAD.MOV.U32 R46, RZ, RZ, R45 ;  /* 0x000000ffff2e7224 */ /* 0x000fe400078e002d */
.L_x_34808:
[----:B------:R-:W-:Y:S05]  /*5490*/  BSYNC B1 ;  /* 0x0000000000017941 */ /* 0x000fea0003800000 */
.L_x_34806:
        /* <DEDUP_REMOVED lines=11> */
.L_x_34810:
[----:B------:R-:W-:Y:S01]  /*5550*/  IMAD.MOV.U32 R8, RZ, RZ, R9 ;  /* 0x000000ffff087224 */ /* 0x000fe200078e0009 */
[----:B------:R-:W-:Y:S01]  /*5560*/  MOV R133, R132 ;  /* 0x0000008400857202 */ /* 0x000fe20000000f00 */
[----:B------:R-:W-:Y:S02]  /*5570*/  IMAD.MOV.U32 R10, RZ, RZ, R11 ;  /* 0x000000ffff0a7224 */ /* 0x000fe400078e000b */
[----:B------:R-:W-:Y:S02]  /*5580*/  IMAD.MOV.U32 R45, RZ, RZ, R44 ;  /* 0x000000ffff2d7224 */ /* 0x000fe400078e002c */
.L_x_34811:
[----:B------:R-:W-:Y:S05]  /*5590*/  BSYNC B1 ;  /* 0x0000000000017941 */ /* 0x000fea0003800000 */
.L_x_34809:
        /* <DEDUP_REMOVED lines=11> */
.L_x_34813:
[----:B------:R-:W-:Y:S01]  /*5650*/  IMAD.MOV.U32 R9, RZ, RZ, R8 ;  /* 0x000000ffff097224 */ /* 0x000fe200078e0008 */
[----:B------:R-:W-:Y:S01]  /*5660*/  MOV R132, R135 ;  /* 0x0000008700847202 */ /* 0x000fe20000000f00 */
[----:B------:R-:W-:Y:S02]  /*5670*/  IMAD.MOV.U32 R11, RZ, RZ, R10 ;  /* 0x000000ffff0b7224 */ /* 0x000fe400078e000a */
[----:B------:R-:W-:Y:S02]  /*5680*/  IMAD.MOV.U32 R44, RZ, RZ, R43 ;  /* 0x000000ffff2c7224 */ /* 0x000fe400078e002b */
.L_x_34814:
[----:B------:R-:W-:Y:S05]  /*5690*/  BSYNC B1 ;  /* 0x0000000000017941 */ /* 0x000fea0003800000 */
.L_x_34812:
        /* <DEDUP_REMOVED lines=11> */
.L_x_34816:
[----:B------:R-:W-:Y:S01]  /*5750*/  IMAD.MOV.U32 R8, RZ, RZ, R9 ;  /* 0x000000ffff087224 */ /* 0x000fe200078e0009 */
[----:B------:R-:W-:Y:S01]  /*5760*/  MOV R135, R134 ;  /* 0x0000008600877202 */ /* 0x000fe20000000f00 */
[----:B------:R-:W-:Y:S02]  /*5770*/  IMAD.MOV.U32 R10, RZ, RZ, R11 ;  /* 0x000000ffff0a7224 */ /* 0x000fe400078e000b */
[----:B------:R-:W-:Y:S02]  /*5780*/  IMAD.MOV.U32 R43, RZ, RZ, R42 ;  /* 0x000000ffff2b7224 */ /* 0x000fe400078e002a */
.L_x_34817:
[----:B------:R-:W-:Y:S05]  /*5790*/  BSYNC B1 ;  /* 0x0000000000017941 */ /* 0x000fea0003800000 */
.L_x_34815:
        /* <DEDUP_REMOVED lines=11> */
.L_x_34819:
[----:B------:R-:W-:Y:S01]  /*5850*/  IMAD.MOV.U32 R9, RZ, RZ, R8 ;  /* 0x000000ffff097224 */ /* 0x000fe200078e0008 */
[----:B------:R-:W-:Y:S01]  /*5860*/  MOV R134, R137 ;  /* 0x0000008900867202 */ /* 0x000fe20000000f00 */
[----:B------:R-:W-:Y:S02]  /*5870*/  IMAD.MOV.U32 R11, RZ, RZ, R10 ;  /* 0x000000ffff0b7224 */ /* 0x000fe400078e000a */
[----:B------:R-:W-:Y:S02]  /*5880*/  IMAD.MOV.U32 R42, RZ, RZ, R41 ;  /* 0x000000ffff2a7224 */ /* 0x000fe400078e0029 */
.L_x_34820:
[----:B------:R-:W-:Y:S05]  /*5890*/  BSYNC B1 ;  /* 0x0000000000017941 */ /* 0x000fea0003800000 */
.L_x_34818:
        /* <DEDUP_REMOVED lines=11> */
.L_x_34822:
[----:B------:R-:W-:Y:S01]  /*5950*/  IMAD.MOV.U32 R8, RZ, RZ, R9 ;  /* 0x000000ffff087224 */ /* 0x000fe200078e0009 */
[----:B------:R-:W-:Y:S01]  /*5960*/  MOV R137, R136 ;  /* 0x0000008800897202 */ /* 0x000fe20000000f00 */
[----:B------:R-:W-:Y:S02]  /*5970*/  IMAD.MOV.U32 R10, RZ, RZ, R11 ;  /* 0x000000ffff0a7224 */ /* 0x000fe400078e000b */
[----:B------:R-:W-:Y:S02]  /*5980*/  IMAD.MOV.U32 R41, RZ, RZ, R40 ;  /* 0x000000ffff297224 */ /* 0x000fe400078e0028 */
.L_x_34823:
[----:B------:R-:W-:Y:S05]  /*5990*/  BSYNC B1 ;  /* 0x0000000000017941 */ /* 0x000fea0003800000 */
.L_x_34821:
        /* <DEDUP_REMOVED lines=11> */
.L_x_34825:
[----:B------:R-:W-:Y:S01]  /*5a50*/  IMAD.MOV.U32 R9, RZ, RZ, R8 ;  /* 0x000000ffff097224 */ /* 0x000fe200078e0008 */
[----:B------:R-:W-:Y:S01]  /*5a60*/  MOV R136, R139 ;  /* 0x0000008b00887202 */ /* 0x000fe20000000f00 */
[----:B------:R-:W-:Y:S02]  /*5a70*/  IMAD.MOV.U32 R11, RZ, RZ, R10 ;  /* 0x000000ffff0b7224 */ /* 0x000fe400078e000a */
[----:B------:R-:W-:Y:S02]  /*5a80*/  IMAD.MOV.U32 R40, RZ, RZ, R39 ;  /* 0x000000ffff287224 */ /* 0x000fe400078e0027 */
.L_x_34826:
[----:B------:R-:W-:Y:S05]  /*5a90*/  BSYNC B1 ;  /* 0x0000000000017941 */ /* 0x000fea0003800000 */
.L_x_34824:
        /* <DEDUP_REMOVED lines=11> */
.L_x_34828:
[----:B------:R-:W-:Y:S01]  /*5b50*/  IMAD.MOV.U32 R8, RZ, RZ, R9 ;  /* 0x000000ffff087224 */ /* 0x000fe200078e0009 */
[----:B------:R-:W-:Y:S01]  /*5b60*/  MOV R139, R138 ;  /* 0x0000008a008b7202 */ /* 0x000fe20000000f00 */
[----:B------:R-:W-:Y:S02]  /*5b70*/  IMAD.MOV.U32 R10, RZ, RZ, R11 ;  /* 0x000000ffff0a7224 */ /* 0x000fe400078e000b */
[----:B------:R-:W-:Y:S02]  /*5b80*/  IMAD.MOV.U32 R39, RZ, RZ, R38 ;  /* 0x000000ffff277224 */ /* 0x000fe400078e0026 */
.L_x_34829:
[----:B------:R-:W-:Y:S05]  /*5b90*/  BSYNC B1 ;  /* 0x0000000000017941 */ /* 0x000fea0003800000 */
.L_x_34827:
        /* <DEDUP_REMOVED lines=11> */
.L_x_34831:
[----:B------:R-:W-:Y:S01]  /*5c50*/  IMAD.MOV.U32 R9, RZ, RZ, R8 ;  /* 0x000000ffff097224 */ /* 0x000fe200078e0008 */
[----:B------:R-:W-:Y:S01]  /*5c60*/  MOV R138, R141 ;  /* 0x0000008d008a7202 */ /* 0x000fe20000000f00 */
[----:B------:R-:W-:Y:S02]  /*5c70*/  IMAD.MOV.U32 R11, RZ, RZ, R10 ;  /* 0x000000ffff0b7224 */ /* 0x000fe400078e000a */
[----:B------:R-:W-:Y:S02]  /*5c80*/  IMAD.MOV.U32 R38, RZ, RZ, R37 ;  /* 0x000000ffff267224 */ /* 0x000fe400078e0025 */
.L_x_34832:
[----:B------:R-:W-:Y:S05]  /*5c90*/  BSYNC B1 ;  /* 0x0000000000017941 */ /* 0x000fea0003800000 */
.L_x_34830:
        /* <DEDUP_REMOVED lines=11> */
.L_x_34834:
[----:B------:R-:W-:Y:S01]  /*5d50*/  IMAD.MOV.U32 R8, RZ, RZ, R9 ;  /* 0x000000ffff087224 */ /* 0x000fe200078e0009 */
[----:B------:R-:W-:Y:S01]  /*5d60*/  MOV R141, R140 ;  /* 0x0000008c008d7202 */ /* 0x000fe20000000f00 */
[----:B------:R-:W-:Y:S02]  /*5d70*/  IMAD.MOV.U32 R10, RZ, RZ, R11 ;  /* 0x000000ffff0a7224 */ /* 0x000fe400078e000b */
[----:B------:R-:W-:Y:S02]  /*5d80*/  IMAD.MOV.U32 R37, RZ, RZ, R36 ;  /* 0x000000ffff257224 */ /* 0x000fe400078e0024 */
.L_x_34835:
[----:B------:R-:W-:Y:S05]  /*5d90*/  BSYNC B1 ;  /* 0x0000000000017941 */ /* 0x000fea0003800000 */
.L_x_34833:
        /* <DEDUP_REMOVED lines=11> */
.L_x_34837:
[----:B------:R-:W-:Y:S01]  /*5e50*/  IMAD.MOV.U32 R9, RZ, RZ, R8 ;  /* 0x000000ffff097224 */ /* 0x000fe200078e0008 */
[----:B------:R-:W-:Y:S01]  /*5e60*/  MOV R140, R143 ;  /* 0x0000008f008c7202 */ /* 0x000fe20000000f00 */
[----:B------:R-:W-:Y:S02]  /*5e70*/  IMAD.MOV.U32 R11, RZ, RZ, R10 ;  /* 0x000000ffff0b7224 */ /* 0x000fe400078e000a */
[----:B------:R-:W-:Y:S02]  /*5e80*/  IMAD.MOV.U32 R36, RZ, RZ, R35 ;  /* 0x000000ffff247224 */ /* 0x000fe400078e0023 */
.L_x_34838:
[----:B------:R-:W-:Y:S05]  /*5e90*/  BSYNC B1 ;  /* 0x0000000000017941 */ /* 0x000fea0003800000 */
.L_x_34836:
        /* <DEDUP_REMOVED lines=11> */
.L_x_34840:
[----:B------:R-:W-:Y:S01]  /*5f50*/  IMAD.MOV.U32 R8, RZ, RZ, R9 ;  /* 0x000000ffff087224 */ /* 0x000fe200078e0009 */
[----:B------:R-:W-:Y:S01]  /*5f60*/  MOV R143, R142 ;  /* 0x0000008e008f7202 */ /* 0x000fe20000000f00 */
[----:B------:R-:W-:Y:S02]  /*5f70*/  IMAD.MOV.U32 R10, RZ, RZ, R11 ;  /* 0x000000ffff0a7224 */ /* 0x000fe400078e000b */
[----:B------:R-:W-:Y:S02]  /*5f80*/  IMAD.MOV.U32 R35, RZ, RZ, R34 ;  /* 0x000000ffff237224 */ /* 0x000fe400078e0022 */
.L_x_34841:
[----:B------:R-:W-:Y:S05]  /*5f90*/  BSYNC B1 ;  /* 0x0000000000017941 */ /* 0x000fea0003800000 */
.L_x_34839:
        /* <DEDUP_REMOVED lines=11> */
.L_x_34843:
[----:B------:R-:W-:Y:S01]  /*6050*/  IMAD.MOV.U32 R9, RZ, RZ, R8 ;  /* 0x000000ffff097224 */ /* 0x000fe200078e0008 */
[----:B------:R-:W-:Y:S01]  /*6060*/  MOV R142, R145 ;  /* 0x00000091008e7202 */ /* 0x000fe20000000f00 */
[----:B------:R-:W-:Y:S02]  /*6070*/  IMAD.MOV.U32 R11, RZ, RZ, R10 ;  /* 0x000000ffff0b7224 */ /* 0x000fe400078e000a */
[----:B------:R-:W-:Y:S02]  /*6080*/  IMAD.MOV.U32 R34, RZ, RZ, R33 ;  /* 0x000000ffff227224 */ /* 0x000fe400078e0021 */
.L_x_34844:
[----:B------:R-:W-:Y:S05]  /*6090*/  BSYNC B1 ;  /* 0x0000000000017941 */ /* 0x000fea0003800000 */
.L_x_34842:
        /* <DEDUP_REMOVED lines=11> */
.L_x_34846:
[----:B------:R-:W-:Y:S01]  /*6150*/  IMAD.MOV.U32 R8, RZ, RZ, R9 ;  /* 0x000000ffff087224 */ /* 0x000fe200078e0009 */
[----:B------:R-:W-:Y:S01]  /*6160*/  MOV R145, R144 ;  /* 0x0000009000917202 */ /* 0x000fe20000000f00 */
[----:B------:R-:W-:Y:S02]  /*6170*/  IMAD.MOV.U32 R10, RZ, RZ, R11 ;  /* 0x000000ffff0a7224 */ /* 0x000fe400078e000b */
[----:B------:R-:W-:Y:S02]  /*6180*/  IMAD.MOV.U32 R33, RZ, RZ, R32 ;  /* 0x000000ffff217224 */ /* 0x000fe400078e0020 */
.L_x_34847:
[----:B------:R-:W-:Y:S05]  /*6190*/  BSYNC B1 ;  /* 0x0000000000017941 */ /* 0x000fea0003800000 */
.L_x_34845:
        /* <DEDUP_REMOVED lines=11> */
.L_x_34849:
[----:B------:R-:W-:Y:S01]  /*6250*/  IMAD.MOV.U32 R9, RZ, RZ, R8 ;  /* 0x000000ffff097224 */ /* 0x000fe200078e0008 */
[----:B------:R-:W-:Y:S01]  /*6260*/  MOV R144, R147 ;  /* 0x0000009300907202 */ /* 0x000fe20000000f00 */
[----:B------:R-:W-:Y:S02]  /*6270*/  IMAD.MOV.U32 R11, RZ, RZ, R10 ;  /* 0x000000ffff0b7224 */ /* 0x000fe400078e000a */
[----:B------:R-:W-:Y:S02]  /*6280*/  IMAD.MOV.U32 R32, RZ, RZ, R31 ;  /* 0x000000ffff207224 */ /* 0x000fe400078e001f */
.L_x_34850:
[----:B------:R-:W-:Y:S05]  /*6290*/  BSYNC B1 ;  /* 0x0000000000017941 */ /* 0x000fea0003800000 */
.L_x_34848:
        /* <DEDUP_REMOVED lines=11> */
.L_x_34852:
[----:B------:R-:W-:Y:S01]  /*6350*/  IMAD.MOV.U32 R8, RZ, RZ, R9 ;  /* 0x000000ffff087224 */ /* 0x000fe200078e0009 */
[----:B------:R-:W-:Y:S01]  /*6360*/  MOV R147, R146 ;  /* 0x0000009200937202 */ /* 0x000fe20000000f00 */
[----:B------:R-:W-:Y:S02]  /*6370*/  IMAD.MOV.U32 R10, RZ, RZ, R11 ;  /* 0x000000ffff0a7224 */ /* 0x000fe400078e000b */
[----:B------:R-:W-:Y:S02]  /*6380*/  IMAD.MOV.U32 R31, RZ, RZ, R30 ;  /* 0x000000ffff1f7224 */ /* 0x000fe400078e001e */
.L_x_34853:
[----:B------:R-:W-:Y:S05]  /*6390*/  BSYNC B1 ;  /* 0x0000000000017941 */ /* 0x000fea0003800000 */
.L_x_34851:
        /* <DEDUP_REMOVED lines=11> */
.L_x_34855:
[----:B------:R-:W-:Y:S01]  /*6450*/  IMAD.MOV.U32 R9, RZ, RZ, R8 ;  /* 0x000000ffff097224 */ /* 0x000fe200078e0008 */
[----:B------:R-:W-:Y:S01]  /*6460*/  MOV R146, R149 ;  /* 0x0000009500927202 */ /* 0x000fe20000000f00 */
[----:B------:R-:W-:Y:S02]  /*6470*/  IMAD.MOV.U32 R11, RZ, RZ, R10 ;  /* 0x000000ffff0b7224 */ /* 0x000fe400078e000a */
[----:B------:R-:W-:Y:S02]  /*6480*/  IMAD.MOV.U32 R30, RZ, RZ, R29 ;  /* 0x000000ffff1e7224 */ /* 0x000fe400078e001d */
.L_x_34856:
[----:B------:R-:W-:Y:S05]  /*6490*/  BSYNC B1 ;  /* 0x0000000000017941 */ /* 0x000fea0003800000 */
.L_x_34854:
        /* <DEDUP_REMOVED lines=11> */
.L_x_34858:
[----:B------:R-:W-:Y:S01]  /*6550*/  IMAD.MOV.U32 R8, RZ, RZ, R9 ;  /* 0x000000ffff087224 */ /* 0x000fe200078e0009 */
[----:B------:R-:W-:Y:S01]  /*6560*/  MOV R149, R148 ;  /* 0x0000009400957202 */ /* 0x000fe20000000f00 */
[----:B------:R-:W-:Y:S02]  /*6570*/  IMAD.MOV.U32 R10, RZ, RZ, R11 ;  /* 0x000000ffff0a7224 */ /* 0x000fe400078e000b */
[----:B------:R-:W-:Y:S02]  /*6580*/  IMAD.MOV.U32 R29, RZ, RZ, R28 ;  /* 0x000000ffff1d7224 */ /* 0x000fe400078e001c */
.L_x_34859:
[----:B------:R-:W-:Y:S05]  /*6590*/  BSYNC B1 ;  /* 0x0000000000017941 */ /* 0x000fea0003800000 */
.L_x_34857:
        /* <DEDUP_REMOVED lines=11> */
.L_x_34861:
[----:B------:R-:W-:Y:S01]  /*6650*/  IMAD.MOV.U32 R9, RZ, RZ, R8 ;  /* 0x000000ffff097224 */ /* 0x000fe200078e0008 */
[----:B------:R-:W-:Y:S01]  /*6660*/  MOV R148, R151 ;  /* 0x0000009700947202 */ /* 0x000fe20000000f00 */
[----:B------:R-:W-:Y:S02]  /*6670*/  IMAD.MOV.U32 R11, RZ, RZ, R10 ;  /* 0x000000ffff0b7224 */ /* 0x000fe400078e000a */
[----:B------:R-:W-:Y:S02]  /*6680*/  IMAD.MOV.U32 R28, RZ, RZ, R27 ;  /* 0x000000ffff1c7224 */ /* 0x000fe400078e001b */
.L_x_34862:
[----:B------:R-:W-:Y:S05]  /*6690*/  BSYNC B1 ;  /* 0x0000000000017941 */ /* 0x000fea0003800000 */
.L_x_34860:
        /* <DEDUP_REMOVED lines=11> */
.L_x_34864:
[----:B------:R-:W-:Y:S01]  /*6750*/  IMAD.MOV.U32 R8, RZ, RZ, R9 ;  /* 0x000000ffff087224 */ /* 0x000fe200078e0009 */
[----:B------:R-:W-:Y:S01]  /*6760*/  MOV R151, R150 ;  /* 0x0000009600977202 */ /* 0x000fe20000000f00 */
[----:B------:R-:W-:Y:S02]  /*6770*/  IMAD.MOV.U32 R10, RZ, RZ, R11 ;  /* 0x000000ffff0a7224 */ /* 0x000fe400078e000b */
[----:B------:R-:W-:Y:S02]  /*6780*/  IMAD.MOV.U32 R27, RZ, RZ, R26 ;  /* 0x000000ffff1b7224 */ /* 0x000fe400078e001a */
.L_x_34865:
[----:B------:R-:W-:Y:S05]  /*6790*/  BSYNC B1 ;  /* 0x0000000000017941 */ /* 0x000fea0003800000 */
.L_x_34863:
        /* <DEDUP_REMOVED lines=11> */
.L_x_34867:
[----:B------:R-:W-:Y:S01]  /*6850*/  IMAD.MOV.U32 R9, RZ, RZ, R8 ;  /* 0x000000ffff097224 */ /* 0x000fe200078e0008 */
[----:B------:R-:W-:Y:S01]  /*6860*/  MOV R150, R153 ;  /* 0x0000009900967202 */ /* 0x000fe20000000f00 */
[----:B------:R-:W-:Y:S02]  /*6870*/  IMAD.MOV.U32 R11, RZ, RZ, R10 ;  /* 0x000000ffff0b7224 */ /* 0x000fe400078e000a */
[----:B------:R-:W-:Y:S02]  /*6880*/  IMAD.MOV.U32 R26, RZ, RZ, R25 ;  /* 0x000000ffff1a7224 */ /* 0x000fe400078e0019 */
.L_x_34868:
[----:B------:R-:W-:Y:S05]  /*6890*/  BSYNC B1 ;  /* 0x0000000000017941 */ /* 0x000fea0003800000 */
.L_x_34866:
        /* <DEDUP_REMOVED lines=11> */
.L_x_34870:
[----:B------:R-:W-:Y:S01]  /*6950*/  IMAD.MOV.U32 R8, RZ, RZ, R9 ;  /* 0x000000ffff087224 */ /* 0x000fe200078e0009 */
[----:B------:R-:W-:Y:S01]  /*6960*/  MOV R153, R152 ;  /* 0x0000009800997202 */ /* 0x000fe20000000f00 */
[----:B------:R-:W-:Y:S02]  /*6970*/  IMAD.MOV.U32 R10, RZ, RZ, R11 ;  /* 0x000000ffff0a7224 */ /* 0x000fe400078e000b */
[----:B------:R-:W-:Y:S02]  /*6980*/  IMAD.MOV.U32 R25, RZ, RZ, R24 ;  /* 0x000000ffff197224 */ /* 0x000fe400078e0018 */
.L_x_34871:
[----:B------:R-:W-:Y:S05]  /*6990*/  BSYNC B1 ;  /* 0x0000000000017941 */ /* 0x000fea0003800000 */
.L_x_34869:
        /* <DEDUP_REMOVED lines=11> */
.L_x_34873:
[----:B------:R-:W-:Y:S01]  /*6a50*/  IMAD.MOV.U32 R9, RZ, RZ, R8 ;  /* 0x000000ffff097224 */ /* 0x000fe200078e0008 */
[----:B------:R-:W-:Y:S01]  /*6a60*/  MOV R152, R155 ;  /* 0x0000009b00987202 */ /* 0x000fe20000000f00 */
[----:B------:R-:W-:Y:S02]  /*6a70*/  IMAD.MOV.U32 R11, RZ, RZ, R10 ;  /* 0x000000ffff0b7224 */ /* 0x000fe400078e000a */
[----:B------:R-:W-:Y:S02]  /*6a80*/  IMAD.MOV.U32 R24, RZ, RZ, R23 ;  /* 0x000000ffff187224 */ /* 0x000fe400078e0017 */
.L_x_34874:
[----:B------:R-:W-:Y:S05]  /*6a90*/  BSYNC B1 ;  /* 0x0000000000017941 */ /* 0x000fea0003800000 */
.L_x_34872:
        /* <DEDUP_REMOVED lines=11> */
.L_x_34876:
[----:B------:R-:W-:Y:S01]  /*6b50*/  IMAD.MOV.U32 R8, RZ, RZ, R9 ;  /* 0x000000ffff087224 */ /* 0x000fe200078e0009 */
[----:B------:R-:W-:Y:S01]  /*6b60*/  MOV R155, R154 ;  /* 0x0000009a009b7202 */ /* 0x000fe20000000f00 */
[----:B------:R-:W-:Y:S02]  /*6b70*/  IMAD.MOV.U32 R10, RZ, RZ, R11 ;  /* 0x000000ffff0a7224 */ /* 0x000fe400078e000b */
[----:B------:R-:W-:Y:S02]  /*6b80*/  IMAD.MOV.U32 R23, RZ, RZ, R22 ;  /* 0x000000ffff177224 */ /* 0x000fe400078e0016 */
.L_x_34877:
[----:B------:R-:W-:Y:S05]  /*6b90*/  BSYNC B1 ;  /* 0x0000000000017941 */ /* 0x000fea0003800000 */
.L_x_34875:
        /* <DEDUP_REMOVED lines=11> */
.L_x_34879:
[----:B------:R-:W-:Y:S01]  /*6c50*/  IMAD.MOV.U32 R9, RZ, RZ, R8 ;  /* 0x000000ffff097224 */ /* 0x000fe200078e0008 */
[----:B------:R-:W-:Y:S01]  /*6c60*/  MOV R154, R157 ;  /* 0x0000009d009a7202 */ /* 0x000fe20000000f00 */
[----:B------:R-:W-:Y:S02]  /*6c70*/  IMAD.MOV.U32 R11, RZ, RZ, R10 ;  /* 0x000000ffff0b7224 */ /* 0x000fe400078e000a */
[----:B------:R-:W-:Y:S02]  /*6c80*/  IMAD.MOV.U32 R22, RZ, RZ, R21 ;  /* 0x000000ffff167224 */ /* 0x000fe400078e0015 */
.L_x_34880:
[----:B------:R-:W-:Y:S05]  /*6c90*/  BSYNC B1 ;  /* 0x0000000000017941 */ /* 0x000fea0003800000 */
.L_x_34878:
        /* <DEDUP_REMOVED lines=11> */
.L_x_34882:
[----:B------:R-:W-:Y:S01]  /*6d50*/  MOV R157, R156 ;  /* 0x0000009c009d7202 */ /* 0x000fe20000000f00 */
[----:B------:R-:W-:Y:S02]  /*6d60*/  IMAD.MOV.U32 R21, RZ, RZ, R20 ;  /* 0x000000ffff157224 */ /* 0x000fe400078e0014 */
[----:B------:R-:W-:Y:S02]  /*6d70*/  IMAD.MOV.U32 R8, RZ, RZ, R9 ;  /* 0x000000ffff087224 */ /* 0x000fe400078e0009 */
[----:B------:R-:W-:Y:S02]  /*6d80*/  IMAD.MOV.U32 R10, RZ, RZ, R11 ;  /* 0x000000ffff0a7224 */ /* 0x000fe400078e000b */
[----:B------:R-:W-:Y:S02]  /*6d90*/  IMAD.MOV.U32 R156, RZ, RZ, R9 ;  /* 0x000000ffff9c7224 */ /* 0x000fe400078e0009 */
[----:B------:R-:W-:Y:S02]  /*6da0*/  IMAD.MOV.U32 R20, RZ, RZ, R11 ;  /* 0x000000ffff147224 */ /* 0x000fe400078e000b */
.L_x_34883:
[----:B------:R-:W-:Y:S05]  /*6db0*/  BSYNC B1 ;  /* 0x0000000000017941 */ /* 0x000fea0003800000 */
.L_x_34881:
[----:B------:R-:W-:Y:S01]  /*6dc0*/  IADD3 R4, R4, 0x4, RZ ;  /* 0x0000000404047810 */ /* 0x000fe20007ffe0ff */
[----:B------:R-:W-:Y:S01]  /*6dd0*/  @!P1 CALL.REL.NOINC `(.L_x_34884) ;  /* 0x0000001000009944 */ /* 0x000fe20003c00000 */
[----:B------:R-:W-:Y:S05]  /*6de0*/  BRA `(.L_x_34885) ;  /* 0xffffc02000007947 */ /* 0x000fea000383ffff */
.L_x_34884:
[----:B------:R-:W-:Y:S01]  /*6df0*/  FADD.FTZ R158, R158, R7 ;  /* 0x000000079e9e7221 */ /* 0x000fe20000010000 */
[----:B------:R-:W-:Y:S01]  /*6e00*/  MOV R159, R6 ;  /* 0x00000006009f7202 */ /* 0x000fe20000000f00 */
[----:B------:R-:W-:-:S02]  /*6e10*/  IMAD.MOV.U32 R156, RZ, RZ, R8 ;  /* 0x000000ffff9c7224 */ /* 0x000fc400078e0008 */
[----:B------:R-:W-:Y:S02]  /*6e20*/  IMAD.MOV.U32 R20, RZ, RZ, R10 ;  /* 0x000000ffff147224 */ /* 0x000fe400078e000a */
.L_x_34694:
[----:B------:R-:W-:Y:S05]  /*6e30*/  BSYNC B0 ;  /* 0x0000000000007941 */ /* 0x000fea0003800000 */
.L_x_34693:
        /* <DEDUP_REMOVED lines=201> */
[----:B------:R-:W-:-:S03]  /*7ad0*/  MOV R4, R1 ;  /* 0x0000000100047202 */ /* 0x000fc60000000f00 */
[----:B------:R-:W-:-:S04]  /*7ae0*/  FADD.FTZ R7, -R6, R7 ;  /* 0x0000000706077221 */ /* 0x000fc80000010100 */
[----:B------:R-:W-:Y:S01]  /*7af0*/  FMUL.FTZ R8, R7, 1.4426950216293334961 ;  /* 0x3fb8aa3b07087820 */ /* 0x000fe20000410000 */
[----:B------:R-:W-:Y:S02]  /*7b00*/  FSEL R7, R5, R158, P0 ;  /* 0x0000009e05077208 */ /* 0x000fe40000000000 */
[----:B------:R-:W-:Y:S01]  /*7b10*/  FSEL R158, R158, R5, P0 ;  /* 0x000000059e9e7208 */ /* 0x000fe20000000000 */
[----:B------:R-:W-:Y:S02]  /*7b20*/  IMAD.MOV.U32 R5, RZ, RZ, RZ ;  /* 0x000000ffff057224 */ /* 0x000fe400078e00ff */
[----:B------:R-:W0:Y:S02]  /*7b30*/  MUFU.EX2 R8, R8 ;  /* 0x0000000800087308 */ /* 0x000e240000000800 */
[----:B0-----:R-:W-:-:S06]  /*7b40*/  FMUL.FTZ R7, R7, R8 ;  /* 0x0000000807077220 */ /* 0x001fcc0000410000 */
.L_x_35078:
        /* <DEDUP_REMOVED lines=20> */
.L_x_34889:
[----:B------:R-:W-:Y:S02]  /*7c90*/  IMAD.MOV.U32 R8, RZ, RZ, R3 ;  /* 0x000000ffff087224 */ /* 0x000fe400078e0003 */
[----:B------:R-:W-:Y:S01]  /*7ca0*/  IMAD.MOV.U32 R10, RZ, RZ, R83 ;  /* 0x000000ffff0a7224 */ /* 0x000fe200078e0053 */
[----:B------:R-:W-:Y:S01]  /*7cb0*/  MOV R83, R82 ;  /* 0x0000005200537202 */ /* 0x000fe20000000f00 */
[----:B------:R-:W-:Y:S02]  /*7cc0*/  IMAD.MOV.U32 R3, RZ, RZ, R2 ;  /* 0x000000ffff037224 */ /* 0x000fe400078e0002 */
.L_x_34890:
[----:B------:R-:W-:Y:S05]  /*7cd0*/  BSYNC B1 ;  /* 0x0000000000017941 */ /* 0x000fea0003800000 */
.L_x_34888:
        /* <DEDUP_REMOVED lines=11> */
.L_x_34892:
[----:B------:R-:W-:Y:S01]  /*7d90*/  IMAD.MOV.U32 R9, RZ, RZ, R8 ;  /* 0x000000ffff097224 */ /* 0x000fe200078e0008 */
[----:B------:R-:W-:Y:S01]  /*7da0*/  MOV R82, R81 ;  /* 0x0000005100527202 */ /* 0x000fe20000000f00 */
[----:B------:R-:W-:Y:S02]  /*7db0*/  IMAD.MOV.U32 R11, RZ, RZ, R10 ;  /* 0x000000ffff0b7224 */ /* 0x000fe400078e000a */
[----:B------:R-:W-:Y:S02]  /*7dc0*/  IMAD.MOV.U32 R2, RZ, RZ, R97 ;  /* 0x000000ffff027224 */ /* 0x000fe400078e0061 */
.L_x_34893:
[----:B------:R-:W-:Y:S05]  /*7dd0*/  BSYNC B1 ;  /* 0x0000000000017941 */ /* 0x000fea0003800000 */
.L_x_34891:
        /* <DEDUP_REMOVED lines=11> */
.L_x_34895:
[----:B------:R-:W-:Y:S01]  /*7e90*/  IMAD.MOV.U32 R8, RZ, RZ, R9 ;  /* 0x000000ffff087224 */ /* 0x000fe200078e0009 */
[----:B------:R-:W-:Y:S01]  /*7ea0*/  MOV R81, R80 ;  /* 0x0000005000517202 */ /* 0x000fe20000000f00 */
[----:B------:R-:W-:Y:S02]  /*7eb0*/  IMAD.MOV.U32 R10, RZ, RZ, R11 ;  /* 0x000000ffff0a7224 */ /* 0x000fe400078e000b */
[----:B------:R-:W-:Y:S02]  /*7ec0*/  IMAD.MOV.U32 R97, RZ, RZ, R96 ;  /* 0x000000ffff617224 */ /* 0x000fe400078e0060 */
.L_x_34896:
[----:B------:R-:W-:Y:S05]  /*7ed0*/  BSYNC B1 ;  /* 0x0000000000017941 */ /* 0x000fea0003800000 */
.L_x_34894:
        /* <DEDUP_REMOVED lines=11> */
.L_x_34898:
[----:B------:R-:W-:Y:S01]  /*7f90*/  IMAD.MOV.U32 R9, RZ, RZ, R8 ;  /* 0x000000ffff097224 */ /* 0x000fe200078e0008 */
[----:B------:R-:W-:Y:S01]  /*7fa0*/  MOV R80, R79 ;  /* 0x0000004f00507202 */ /* 0x000fe20000000f00 */
[----:B------:R-:W-:Y:S02]  /*7fb0*/  IMAD.MOV.U32 R11, RZ, RZ, R10 ;  /* 0x000000ffff0b7224 */ /* 0x000fe400078e000a */
[----:B------:R-:W-:Y:S02]  /*7fc0*/  IMAD.MOV.U32 R96, RZ, RZ, R99 ;  /* 0x000000ffff607224 */ /* 0x000fe400078e0063 */
.L_x_34899:
[----:B------:R-:W-:Y:S05]  /*7fd0*/  BSYNC B1 ;  /* 0x0000000000017941 */ /* 0x000fea0003800000 */
.L_x_34897:
        /* <DEDUP_REMOVED lines=11> */
.L_x_34901:
[----:B------:R-:W-:Y:S01]  /*8090*/  IMAD.MOV.U32 R8, RZ, RZ, R9 ;  /* 0x000000ffff087224 */ /* 0x000fe200078e0009 */
[----:B------:R-:W-:Y:S01]  /*80a0*/  MOV R79, R78 ;  /* 0x0000004e004f7202 */ /* 0x000fe20000000f00 */
[----:B------:R-:W-:Y:S02]  /*80b0*/  IMAD.MOV.U32 R10, RZ, RZ, R11 ;  /* 0x000000ffff0a7224 */ /* 0x000fe400078e000b */
[----:B------:R-:W-:Y:S02]  /*80c0*/  IMAD.MOV.U32 R99, RZ, RZ, R98 ;  /* 0x000000ffff637224 */ /* 0x000fe400078e0062 */
.L_x_34902:
[----:B------:R-:W-:Y:S05]  /*80d0*/  BSYNC B1 ;  /* 0x0000000000017941 */ /* 0x000fea0003800000 */
.L_x_34900:
        /* <DEDUP_REMOVED lines=11> */
.L_x_34904:
[----:B------:R-:W-:Y:S01]  /*8190*/  IMAD.MOV.U32 R9, RZ, RZ, R8 ;  /* 0x000000ffff097224 */ /* 0x000fe200078e0008 */
[----:B------:R-:W-:Y:S01]  /*81a0*/  MOV R78, R77 ;  /* 0x0000004d004e7202 */ /* 0x000fe20000000f00 */
[----:B------:R-:W-:Y:S02]  /*81b0*/  IMAD.MOV.U32 R11, RZ, RZ, R10 ;  /* 0x000000ffff0b7224 */ /* 0x000fe400078e000a */
[----:B------:R-:W-:Y:S02]  /*81c0*/  IMAD.MOV.U32 R98, RZ, RZ, R101 ;  /* 0x000000ffff627224 */ /* 0x000fe400078e0065 */
.L_x_34905:
[----:B------:R-:W-:Y:S05]  /*81d0*/  BSYNC B1 ;  /* 0x0000000000017941 */ /* 0x000fea0003800000 */
.L_x_34903:
        /* <DEDUP_REMOVED lines=11> */
.L_x_34907:
[----:B------:R-:W-:Y:S01]  /*8290*/  IMAD.MOV.U32 R8, RZ, RZ, R9 ;  /* 0x000000ffff087224 */ /* 0x000fe200078e0009 */
[----:B------:R-:W-:Y:S01]  /*82a0*/  MOV R77, R76 ;  /* 0x0000004c004d7202 */ /* 0x000fe20000000f00 */
[----:B------:R-:W-:Y:S02]  /*82b0*/  IMAD.MOV.U32 R10, RZ, RZ, R11 ;  /* 0x000000ffff0a7224 */ /* 0x000fe400078e000b */
[----:B------:R-:W-:Y:S02]  /*82c0*/  IMAD.MOV.U32 R101, RZ, RZ, R100 ;  /* 0x000000ffff657224 */ /* 0x000fe400078e0064 */
.L_x_34908:
[----:B------:R-:W-:Y:S05]  /*82d0*/  BSYNC B1 ;  /* 0x0000000000017941 */ /* 0x000fea0003800000 */
.L_x_34906:
        /* <DEDUP_REMOVED lines=11> */
.L_x_34910:
[----:B------:R-:W-:Y:S01]  /*8390*/  IMAD.MOV.U32 R9, RZ, RZ, R8 ;  /* 0x000000ffff097224 */ /* 0x000fe200078e0008 */
[----:B------:R-:W-:Y:S01]  /*83a0*/  MOV R76, R75 ;  /* 0x0000004b004c7202 */ /* 0x000fe20000000f00 */
[----:B------:R-:W-:Y:S02]  /*83b0*/  IMAD.MOV.U32 R11, RZ, RZ, R10 ;  /* 0x000000ffff0b7224 */ /* 0x000fe400078e000a */
[----:B------:R-:W-:Y:S02]  /*83c0*/  IMAD.MOV.U32 R100, RZ, RZ, R103 ;  /* 0x000000ffff647224 */ /* 0x000fe400078e0067 */
.L_x_34911:
[----:B------:R-:W-:Y:S05]  /*83d0*/  BSYNC B1 ;  /* 0x0000000000017941 */ /* 0x000fea0003800000 */
.L_x_34909:
        /* <DEDUP_REMOVED lines=11> */
.L_x_34913:
[----:B------:R-:W-:Y:S01]  /*8490*/  IMAD.MOV.U32 R8, RZ, RZ, R9 ;  /* 0x000000ffff087224 */ /* 0x000fe200078e0009 */
[----:B------:R-:W-:Y:S01]  /*84a0*/  MOV R75, R74 ;  /* 0x0000004a004b7202 */ /* 0x000fe20000000f00 */
[----:B------:R-:W-:Y:S02]  /*84b0*/  IMAD.MOV.U32 R10, RZ, RZ, R11 ;  /* 0x000000ffff0a7224 */ /* 0x000fe400078e000b */
[----:B------:R-:W-:Y:S02]  /*84c0*/  IMAD.MOV.U32 R103, RZ, RZ, R102 ;  /* 0x000000ffff677224 */ /* 0x000fe400078e0066 */
.L_x_34914:
[----:B------:R-:W-:Y:S05]  /*84d0*/  BSYNC B1 ;  /* 0x0000000000017941 */ /* 0x000fea0003800000 */
.L_x_34912:
        /* <DEDUP_REMOVED lines=11> */
.L_x_34916:
[----:B------:R-:W-:Y:S01]  /*8590*/  IMAD.MOV.U32 R9, RZ, RZ, R8 ;  /* 0x000000ffff097224 */ /* 0x000fe200078e0008 */
[----:B------:R-:W-:Y:S01]  /*85a0*/  MOV R74, R73 ;  /* 0x00000049004a7202 */ /* 0x000fe20000000f00 */
[----:B------:R-:W-:Y:S02]  /*85b0*/  IMAD.MOV.U32 R11, RZ, RZ, R10 ;  /* 0x000000ffff0b7224 */ /* 0x000fe400078e000a */
[----:B------:R-:W-:Y:S02]  /*85c0*/  IMAD.MOV.U32 R102, RZ, RZ, R105 ;  /* 0x000000ffff667224 */ /* 0x000fe400078e0069 */
.L_x_34917:
[----:B------:R-:W-:Y:S05]  /*85d0*/  BSYNC B1 ;  /* 0x0000000000017941 */ /* 0x000fea0003800000 */
.L_x_34915:
        /* <DEDUP_REMOVED lines=11> */
.L_x_34919:
[----:B------:R-:W-:Y:S01]  /*8690*/  IMAD.MOV.U32 R8, RZ, RZ, R9 ;  /* 0x000000ffff087224 */ /* 0x000fe200078e0009 */
[----:B------:R-:W-:Y:S01]  /*86a0*/  MOV R73, R72 ;  /* 0x0000004800497202 */ /* 0x000fe20000000f00 */
[----:B------:R-:W-:Y:S02]  /*86b0*/  IMAD.MOV.U32 R10, RZ, RZ, R11 ;  /* 0x000000ffff0a7224 */ /* 0x000fe400078e000b */
[----:B------:R-:W-:Y:S02]  /*86c0*/  IMAD.MOV.U32 R105, RZ, RZ, R104 ;  /* 0x000000ffff697224 */ /* 0x000fe400078e0068 */
.L_x_34920:
[----:B------:R-:W-:Y:S05]  /*86d0*/  BSYNC B1 ;  /* 0x0000000000017941 */ /* 0x000fea0003800000 */
.L_x_34918:
        /* <DEDUP_REMOVED lines=11> */
.L_x_34922:
[----:B------:R-:W-:Y:S01]  /*8790*/  IMAD.MOV.U32 R9, RZ, RZ, R8 ;  /* 0x000000ffff097224 */ /* 0x000fe200078e0008 */
[----:B------:R-:W-:Y:S01]  /*87a0*/  MOV R72, R71 ;  /* 0x0000004700487202 */ /* 0x000fe20000000f00 */
[----:B------:R-:W-:Y:S02]  /*87b0*/  IMAD.MOV.U32 R11, RZ, RZ, R10 ;  /* 0x000000ffff0b7224 */ /* 0x000fe400078e000a */
[----:B------:R-:W-:Y:S02]  /*87c0*/  IMAD.MOV.U32 R104, RZ, RZ, R107 ;  /* 0x000000ffff687224 */ /* 0x000fe400078e006b */
.L_x_34923:
[----:B------:R-:W-:Y:S05]  /*87d0*/  BSYNC B1 ;  /* 0x0000000000017941 */ /* 0x000fea0003800000 */
.L_x_34921:
        /* <DEDUP_REMOVED lines=11> */
.L_x_34925:
[----:B------:R-:W-:Y:S01]  /*8890*/  IMAD.MOV.U32 R8, RZ, RZ, R9 ;  /* 0x000000ffff087224 */ /* 0x000fe200078e0009 */
[----:B------:R-:W-:Y:S01]  /*88a0*/  MOV R71, R70 ;  /* 0x0000004600477202 */ /* 0x000fe20000000f00 */
[----:B------:R-:W-:Y:S02]  /*88b0*/  IMAD.MOV.U32 R10, RZ, RZ, R11 ;  /* 0x000000ffff0a7224 */ /* 0x000fe400078e000b */
[----:B------:R-:W-:Y:S02]  /*88c0*/  IMAD.MOV.U32 R107, RZ, RZ, R106 ;  /* 0x000000ffff6b7224 */ /* 0x000fe400078e006a */
.L_x_34926:
[----:B------:R-:W-:Y:S05]  /*88d0*/  BSYNC B1 ;  /* 0x0000000000017941 */ /* 0x000fea0003800000 */
.L_x_34924:
        /* <DEDUP_REMOVED lines=11> */
.L_x_34928:
[----:B------:R-:W-:Y:S01]  /*8990*/  IMAD.MOV.U32 R9, RZ, RZ, R8 ;  /* 0x000000ffff097224 */ /* 0x000fe200078e0008 */
[----:B------:R-:W-:Y:S01]  /*89a0*/  MOV R70, R69 ;  /* 0x0000004500467202 */ /* 0x000fe20000000f00 */
[----:B------:R-:W-:Y:S02]  /*89b0*/  IMAD.MOV.U32 R11, RZ, RZ, R10 ;  /* 0x000000ffff0b7224 */ /* 0x000fe400078e000a */
[----:B------:R-:W-:Y:S02]  /*89c0*/  IMAD.MOV.U32 R106, RZ, RZ, R109 ;  /* 0x000000ffff6a7224 */ /* 0x000fe400078e006d */
.L_x_34929:
[----:B------:R-:W-:Y:S05]  /*89d0*/  BSYNC B1 ;  /* 0x0000000000017941 */ /* 0x000fea0003800000 */
.L_x_34927:
        /* <DEDUP_REMOVED lines=11> */
.L_x_34931:
[----:B------:R-:W-:Y:S01]  /*8a90*/  IMAD.MOV.U32 R8, RZ, RZ, R9 ;  /* 0x000000ffff087224 */ /* 0x000fe200078e0009 */
[----:B------:R-:W-:Y:S01]  /*8aa0*/  MOV R69, R68 ;  /* 0x0000004400457202 */ /* 0x000fe20000000f00 */
[----:B------:R-:W-:Y:S02]  /*8ab0*/  IMAD.MOV.U32 R10, RZ, RZ, R11 ;  /* 0x000000ffff0a7224 */ /* 0x000fe400078e000b */
[----:B------:R-:W-:Y:S02]  /*8ac0*/  IMAD.MOV.U32 R109, RZ, RZ, R108 ;  /* 0x000000ffff6d7224 */ /* 0x000fe400078e006c */
.L_x_34932:
[----:B------:R-:W-:Y:S05]  /*8ad0*/  BSYNC B1 ;  /* 0x0000000000017941 */ /* 0x000fea0003800000 */
.L_x_34930:
        /* <DEDUP_REMOVED lines=11> */
.L_x_34934:
[----:B------:R-:W-:Y:S01]  /*8b90*/  IMAD.MOV.U32 R9, RZ, RZ, R8 ;  /* 0x000000ffff097224 */ /* 0x000fe200078e0008 */
[----:B------:R-:W-:Y:S01]  /*8ba0*/  MOV R68, R67 ;  /* 0x0000004300447202 */ /* 0x000fe20000000f00 */
[----:B------:R-:W-:Y:S02]  /*8bb0*/  IMAD.MOV.U32 R11, RZ, RZ, R10 ;  /* 0x000000ffff0b7224 */ /* 0x000fe400078e000a */
[----:B------:R-:W-:Y:S02]  /*8bc0*/  IMAD.MOV.U32 R108, RZ, RZ, R111 ;  /* 0x000000ffff6c7224 */ /* 0x000fe400078e006f */
.L_x_34935:
[----:B------:R-:W-:Y:S05]  /*8bd0*/  BSYNC B1 ;  /* 0x0000000000017941 */ /* 0x000fea0003800000 */
.L_x_34933:
        /* <DEDUP_REMOVED lines=11> */
.L_x_34937:
[----:B------:R-:W-:Y:S01]  /*8c90*/  IMAD.MOV.U32 R8, RZ, RZ, R9 ;  /* 0x000000ffff087224 */ /* 0x000fe200078e0009 */
[----:B------:R-:W-:Y:S01]  /*8ca0*/  MOV R67, R66 ;  /* 0x0000004200437202 */ /* 0x000fe20000000f00 */
[----:B------:R-:W-:Y:S02]  /*8cb0*/  IMAD.MOV.U32 R10, RZ, RZ, R11 ;  /* 0x000000ffff0a7224 */ /* 0x000fe400078e000b */
[----:B------:R-:W-:Y:S02]  /*8cc0*/  IMAD.MOV.U32 R111, RZ, RZ, R110 ;  /* 0x000000ffff6f7224 */ /* 0x000fe400078e006e */
.L_x_34938:
[----:B------:R-:W-:Y:S05]  /*8cd0*/  BSYNC B1 ;  /* 0x0000000000017941 */ /* 0x000fea0003800000 */
.L_x_34936:
        /* <DEDUP_REMOVED lines=11> */
.L_x_34940:
[----:B------:R-:W-:Y:S01]  /*8d90*/  IMAD.MOV.U32 R9, RZ, RZ, R8 ;  /* 0x000000ffff097224 */ /* 0x000fe200078e0008 */
[----:B------:R-:W-:Y:S01]  /*8da0*/  MOV R66, R65 ;  /* 0x0000004100427202 */ /* 0x000fe20000000f00 */
[----:B------:R-:W-:Y:S02]  /*8db0*/  IMAD.MOV.U32 R11, RZ, RZ, R10 ;  /* 0x000000ffff0b7224 */ /* 0x000fe400078e000a */
[----:B------:R-:W-:Y:S02]  /*8dc0*/  IMAD.MOV.U32 R110, RZ, RZ, R113 ;  /* 0x000000ffff6e7224 */ /* 0x000fe400078e0071 */
.L_x_34941:
[----:B------:R-:W-:Y:S05]  /*8dd0*/  BSYNC B1 ;  /* 0x0000000000017941 */ /* 0x000fea0003800000 */
.L_x_34939:
        /* <DEDUP_REMOVED lines=11> */
.L_x_34943:
[----:B------:R-:W-:Y:S01]  /*8e90*/  IMAD.MOV.U32 R8, RZ, RZ, R9 ;  /* 0x000000ffff087224 */ /* 0x000fe200078e0009 */
[----:B------:R-:W-:Y:S01]  /*8ea0*/  MOV R65, R64 ;  /* 0x0000004000417202 */ /* 0x000fe20000000f00 */
[----:B------:R-:W-:Y:S02]  /*8eb0*/  IMAD.MOV.U32 R10, RZ, RZ, R11 ;  /* 0x000000ffff0a7224 */ /* 0x000fe400078e000b */
[----:B------:R-:W-:Y:S02]  /*8ec0*/  IMAD.MOV.U32 R113, RZ, RZ, R112 ;  /* 0x000000ffff717224 */ /* 0x000fe400078e0070 */
.L_x_34944:
[----:B------:R-:W-:Y:S05]  /*8ed0*/  BSYNC B1 ;  /* 0x0000000000017941 */ /* 0x000fea0003800000 */
.L_x_34942:
        /* <DEDUP_REMOVED lines=11> */
.L_x_34946:
[----:B------:R-:W-:Y:S01]  /*8f90*/  IMAD.MOV.U32 R9, RZ, RZ, R8 ;  /* 0x000000ffff097224 */ /* 0x000fe200078e0008 */
[----:B------:R-:W-:Y:S01]  /*8fa0*/  MOV R64, R63 ;  /* 0x0000003f00407202 */ /* 0x000fe20000000f00 */
[----:B------:R-:W-:Y:S02]  /*8fb0*/  IMAD.MOV.U32 R11, RZ, RZ, R10 ;  /* 0x000000ffff0b7224 */ /* 0x000fe400078e000a */
[----:B------:R-:W-:Y:S02]  /*8fc0*/  IMAD.MOV.U32 R112, RZ, RZ, R115 ;  /* 0x000000ffff707224 */ /* 0x000fe400078e0073 */
.L_x_34947:
[----:B------:R-:W-:Y:S05]  /*8fd0*/  BSYNC B1 ;  /* 0x0000000000017941 */ /* 0x000fea0003800000 */
.L_x_34945:
        /* <DEDUP_REMOVED lines=11> */
.L_x_34949:
[----:B------:R-:W-:Y:S01]  /*9090*/  IMAD.MOV.U32 R8, RZ, RZ, R9 ;  /* 0x000000ffff087224 */ /* 0x000fe200078e0009 */
[----:B------:R-:W-:Y:S01]  /*90a0*/  MOV R63, R62 ;  /* 0x0000003e003f7202 */ /* 0x000fe20000000f00 */
[----:B------:R-:W-:Y:S02]  /*90b0*/  IMAD.MOV.U32 R10, RZ, RZ, R11 ;  /* 0x000000ffff0a7224 */ /* 0x000fe400078e000b */
[----:B------:R-:W-:Y:S02]  /*90c0*/  IMAD.MOV.U32 R115, RZ, RZ, R114 ;  /* 0x000000ffff737224 */ /* 0x000fe400078e0072 */
.L_x_34950:
[----:B------:R-:W-:Y:S05]  /*90d0*/  BSYNC B1 ;  /* 0x0000000000017941 */ /* 0x000fea0003800000 */
.L_x_34948:
        /* <DEDUP_REMOVED lines=11> */
.L_x_34952:
[----:B------:R-:W-:Y:S01]  /*9190*/  IMAD.MOV.U32 R9, RZ, RZ, R8 ;  /* 0x000000ffff097224 */ /* 0x000fe200078e0008 */
[----:B------:R-:W-:Y:S01]  /*91a0*/  MOV R62, R61 ;  /* 0x0000003d003e7202 */ /* 0x000fe20000000f00 */
[----:B------:R-:W-:Y:S02]  /*91b0*/  IMAD.MOV.U32 R11, RZ, RZ, R10 ;  /* 0x000000ffff0b7224 */ /* 0x000fe400078e000a */
[----:B------:R-:W-:Y:S02]  /*91c0*/  IMAD.MOV.U32 R114, RZ, RZ, R117 ;  /* 0x000000ffff727224 */ /* 0x000fe400078e0075 */
.L_x_34953:
[----:B------:R-:W-:Y:S05]  /*91d0*/  BSYNC B1 ;  /* 0x0000000000017941 */ /* 0x000fea0003800000 */
.L_x_34951:
        /* <DEDUP_REMOVED lines=11> */
.L_x_34955:
[----:B------:R-:W-:Y:S01]  /*9290*/  IMAD.MOV.U32 R8, RZ, RZ, R9 ;  /* 0x000000ffff087224 */ /* 0x000fe200078e0009 */
[----:B------:R-:W-:Y:S01]  /*92a0*/  MOV R61, R60 ;  /* 0x0000003c003d7202 */ /* 0x000fe20000000f00 */
[----:B------:R-:W-:Y:S02]  /*92b0*/  IMAD.MOV.U32 R10, RZ, RZ, R11 ;  /* 0x000000ffff0a7224 */ /* 0x000fe400078e000b */
[----:B------:R-:W-:Y:S02]  /*92c0*/  IMAD.MOV.U32 R117, RZ, RZ, R116 ;  /* 0x000000ffff757224 */ /* 0x000fe400078e0074 */
.L_x_34956:
[----:B------:R-:W-:Y:S05]  /*92d0*/  BSYNC B1 ;  /* 0x0000000000017941 */ /* 0x000fea0003800000 */
.L_x_34954:
        /* <DEDUP_REMOVED lines=11> */
.L_x_34958:
[----:B------:R-:W-:Y:S01]  /*9390*/  IMAD.MOV.U32 R9, RZ, RZ, R8 ;  /* 0x000000ffff097224 */ /* 0x000fe200078e0008 */
[----:B------:R-:W-:Y:S01]  /*93a0*/  MOV R60, R59 ;  /* 0x0000003b003c7202 */ /* 0x000fe20000000f00 */
[----:B------:R-:W-:Y:S02]  /*93b0*/  IMAD.MOV.U32 R11, RZ, RZ, R10 ;  /* 0x000000ffff0b7224 */ /* 0x000fe400078e000a */
[----:B------:R-:W-:Y:S02]  /*93c0*/  IMAD.MOV.U32 R116, RZ, RZ, R119 ;  /* 0x000000ffff747224 */ /* 0x000fe400078e0077 */
.L_x_34959:
[----:B------:R-:W-:Y:S05]  /*93d0*/  BSYNC B1 ;  /* 0x0000000000017941 */ /* 0x000fea0003800000 */
.L_x_34957:
        /* <DEDUP_REMOVED lines=11> */
.L_x_34961:
[----:B------:R-:W-:Y:S01]  /*9490*/  IMAD.MOV.U32 R8, RZ, RZ, R9 ;  /* 0x000000ffff087224 */ /* 0x000fe200078e0009 */
[----:B------:R-:W-:Y:S01]  /*94a0*/  MOV R59, R58 ;  /* 0x0000003a003b7202 */ /* 0x000fe20000000f00 */
[----:B------:R-:W-:Y:S02]  /*94b0*/  IMAD.MOV.U32 R10, RZ, RZ, R11 ;  /* 0x000000ffff0a7224 */ /* 0x000fe400078e000b */
[----:B------:R-:W-:Y:S02]  /*94c0*/  IMAD.MOV.U32 R119, RZ, RZ, R118 ;  /* 0x000000ffff777224 */ /* 0x000fe400078e0076 */
.L_x_34962:
[----:B------:R-:W-:Y:S05]  /*94d0*/  BSYNC B1 ;  /* 0x0000000000017941 */ /* 0x000fea0003800000 */
.L_x_34960:
        /* <DEDUP_REMOVED lines=11> */
.L_x_34964:
[----:B------:R-:W-:Y:S01]  /*9590*/  IMAD.MOV.U32 R9, RZ, RZ, R8 ;  /* 0x000000ffff097224 */ /* 0x000fe200078e0008 */
[----:B------:R-:W-:Y:S01]  /*95a0*/  MOV R58, R57 ;  /* 0x00000039003a7202 */ /* 0x000fe20000000f00 */
[----:B------:R-:W-:Y:S02]  /*95b0*/  IMAD.MOV.U32 R11, RZ, RZ, R10 ;  /* 0x000000ffff0b7224 */ /* 0x000fe400078e000a */
[----:B------:R-:W-:Y:S02]  /*95c0*/  IMAD.MOV.U32 R118, RZ, RZ, R121 ;  /* 0x000000ffff767224 */ /* 0x000fe400078e0079 */
.L_x_34965:
[----:B------:R-:W-:Y:S05]  /*95d0*/  BSYNC B1 ;  /* 0x0000000000017941 */ /* 0x000fea0003800000 */
.L_x_34963:
        /* <DEDUP_REMOVED lines=11> */
.L_x_34967:
[----:B------:R-:W-:Y:S01]  /*9690*/  IMAD.MOV.U32 R8, RZ, RZ, R9 ;  /* 0x000000ffff087224 */ /* 0x000fe200078e0009 */
[----:B------:R-:W-:Y:S01]  /*96a0*/  MOV R57, R56 ;  /* 0x0000003800397202 */ /* 0x000fe20000000f00 */
[----:B------:R-:W-:Y:S02]  /*96b0*/  IMAD.MOV.U32 R10, RZ, RZ, R11 ;  /* 0x000000ffff0a7224 */ /* 0x000fe400078e000b */
[----:B------:R-:W-:Y:S02]  /*96c0*/  IMAD.MOV.U32 R121, RZ, RZ, R120 ;  /* 0x000000ffff797224 */ /* 0x000fe400078e0078 */
.L_x_34968:
[----:B------:R-:W-:Y:S05]  /*96d0*/  BSYNC B1 ;  /* 0x0000000000017941 */ /* 0x000fea0003800000 */
.L_x_34966:
        /* <DEDUP_REMOVED lines=11> */
.L_x_34970:
[----:B------:R-:W-:Y:S01]  /*9790*/  IMAD.MOV.U32 R9, RZ, RZ, R8 ;  /* 0x000000ffff097224 */ /* 0x000fe200078e0008 */
[----:B------:R-:W-:Y:S01]  /*97a0*/  MOV R56, R55 ;  /* 0x0000003700387202 */ /* 0x000fe20000000f00 */
[----:B------:R-:W-:Y:S02]  /*97b0*/  IMAD.MOV.U32 R11, RZ, RZ, R10 ;  /* 0x000000ffff0b7224 */ /* 0x000fe400078e000a */
[----:B------:R-:W-:Y:S02]  /*97c0*/  IMAD.MOV.U32 R120, RZ, RZ, R123 ;  /* 0x000000ffff787224 */ /* 0x000fe400078e007b */
.L_x_34971:
[----:B------:R-:W-:Y:S05]  /*97d0*/  BSYNC B1 ;  /* 0x0000000000017941 */ /* 0x000fea0003800000 */
.L_x_34969:
        /* <DEDUP_REMOVED lines=11> */
.L_x_34973:
[----:B------:R-:W-:Y:S01]  /*9890*/  IMAD.MOV.U32 R8, RZ, RZ, R9 ;  /* 0x000000ffff087224 */ /* 0x000fe200078e0009 */
[----:B------:R-:W-:Y:S01]  /*98a0*/  MOV R55, R54 ;  /* 0x0000003600377202 */ /* 0x000fe20000000f00 */
[----:B------:R-:W-:Y:S02]  /*98b0*/  IMAD.MOV.U32 R10, RZ, RZ, R11 ;  /* 0x000000ffff0a7224 */ /* 0x000fe400078e000b */
[----:B------:R-:W-:Y:S02]  /*98c0*/  IMAD.MOV.U32 R123, RZ, RZ, R122 ;  /* 0x000000ffff7b7224 */ /* 0x000fe400078e007a */
.L_x_34974:
[----:B------:R-:W-:Y:S05]  /*98d0*/  BSYNC B1 ;  /* 0x0000000000017941 */ /* 0x000fea0003800000 */
.L_x_34972:
        /* <DEDUP_REMOVED lines=11> */
.L_x_34976:
[----:B------:R-:W-:Y:S01]  /*9990*/  IMAD.MOV.U32 R9, RZ, RZ, R8 ;  /* 0x000000ffff097224 */ /* 0x000fe200078e0008 */
[----:B------:R-:W-:Y:S01]  /*99a0*/  MOV R54, R53 ;  /* 0x0000003500367202 */ /* 0x000fe20000000f00 */
[----:B------:R-:W-:Y:S02]  /*99b0*/  IMAD.MOV.U32 R11, RZ, RZ, R10 ;  /* 0x000000ffff0b7224 */ /* 0x000fe400078e000a */
[----:B------:R-:W-:Y:S02]  /*99c0*/  IMAD.MOV.U32 R122, RZ, RZ, R125 ;  /* 0x000000ffff7a7224 */ /* 0x000fe400078e007d */
.L_x_34977:
[----:B------:R-:W-:Y:S05]  /*99d0*/  BSYNC B1 ;  /* 0x0000000000017941 */ /* 0x000fea0003800000 */
.L_x_34975:
        /* <DEDUP_REMOVED lines=11> */
.L_x_34979:
[----:B------:R-:W-:Y:S01]  /*9a90*/  IMAD.MOV.U32 R8, RZ, RZ, R9 ;  /* 0x000000ffff087224 */ /* 0x000fe200078e0009 */
[----:B------:R-:W-:Y:S01]  /*9aa0*/  MOV R53, R52 ;  /* 0x0000003400357202 */ /* 0x000fe20000000f00 */
[----:B------:R-:W-:Y:S02]  /*9ab0*/  IMAD.MOV.U32 R10, RZ, RZ, R11 ;  /* 0x000000ffff0a7224 */ /* 0x000fe400078e000b */
[----:B------:R-:W-:Y:S02]  /*9ac0*/  IMAD.MOV.U32 R125, RZ, RZ, R124 ;  /* 0x000000ffff7d7224 */ /* 0x000fe400078e007c */
.L_x_34980:
[----:B------:R-:W-:Y:S05]  /*9ad0*/  BSYNC B1 ;  /* 0x0000000000017941 */ /* 0x000fea0003800000 */
.L_x_34978:
        /* <DEDUP_REMOVED lines=11> */
.L_x_34982:
[----:B------:R-:W-:Y:S01]  /*9b90*/  IMAD.MOV.U32 R9, RZ, RZ, R8 ;  /* 0x000000ffff097224 */ /* 0x000fe200078e0008 */
[----:B------:R-:W-:Y:S01]  /*9ba0*/  MOV R52, R51 ;  /* 0x0000003300347202 */ /* 0x000fe20000000f00 */
[----:B------:R-:W-:Y:S02]  /*9bb0*/  IMAD.MOV.U32 R11, RZ, RZ, R10 ;  /* 0x000000ffff0b7224 */ /* 0x000fe400078e000a */
[----:B------:R-:W-:Y:S02]  /*9bc0*/  IMAD.MOV.U32 R124, RZ, RZ, R127 ;  /* 0x000000ffff7c7224 */ /* 0x000fe400078e007f */
.L_x_34983:
[----:B------:R-:W-:Y:S05]  /*9bd0*/  BSYNC B1 ;  /* 0x0000000000017941 */ /* 0x000fea0003800000 */
.L_x_34981:
        /* <DEDUP_REMOVED lines=11> */
.L_x_34985:
[----:B------:R-:W-:Y:S01]  /*9c90*/  IMAD.MOV.U32 R8, RZ, RZ, R9 ;  /* 0x000000ffff087224 */ /* 0x000fe200078e0009 */
[----:B------:R-:W-:Y:S01]  /*9ca0*/  MOV R51, R50 ;  /* 0x0000003200337202 */ /* 0x000fe20000000f00 */
[----:B------:R-:W-:Y:S02]  /*9cb0*/  IMAD.MOV.U32 R10, RZ, RZ, R11 ;  /* 0x000000ffff0a7224 */ /* 0x000fe400078e000b */
[----:B------:R-:W-:Y:S02]  /*9cc0*/  IMAD.MOV.U32 R127, RZ, RZ, R126 ;  /* 0x000000ffff7f7224 */ /* 0x000fe400078e007e */
.L_x_34986:
[----:B------:R-:W-:Y:S05]  /*9cd0*/  BSYNC B1 ;  /* 0x0000000000017941 */ /* 0x000fea0003800000 */
.L_x_34984:
        /* <DEDUP_REMOVED lines=11> */
.L_x_34988:
[----:B------:R-:W-:Y:S01]  /*9d90*/  IMAD.MOV.U32 R9, RZ, RZ, R8 ;  /* 0x000000ffff097224 */ /* 0x000fe200078e0008 */
[----:B------:R-:W-:Y:S01]  /*9da0*/  MOV R50, R49 ;  /* 0x0000003100327202 */ /* 0x000fe20000000f00 */
[----:B------:R-:W-:Y:S02]  /*9db0*/  IMAD.MOV.U32 R11, RZ, RZ, R10 ;  /* 0x000000ffff0b7224 */ /* 0x000fe400078e000a */
[----:B------:R-:W-:Y:S02]  /*9dc0*/  IMAD.MOV.U32 R126, RZ, RZ, R129 ;  /* 0x000000ffff7e7224 */ /* 0x000fe400078e0081 */
.L_x_34989:
[----:B------:R-:W-:Y:S05]  /*9dd0*/  BSYNC B1 ;  /* 0x0000000000017941 */ /* 0x000fea0003800000 */
.L_x_34987:
        /* <DEDUP_REMOVED lines=11> */
.L_x_34991:
[----:B------:R-:W-:Y:S01]  /*9e90*/  IMAD.MOV.U32 R8, RZ, RZ, R9 ;  /* 0x000000ffff087224 */ /* 0x000fe200078e0009 */
[----:B------:R-:W-:Y:S01]  /*9ea0*/  MOV R49, R48 ;  /* 0x0000003000317202 */ /* 0x000fe20000000f00 */
[----:B------:R-:W-:Y:S02]  /*9eb0*/  IMAD.MOV.U32 R10, RZ, RZ, R11 ;  /* 0x000000ffff0a7224 */ /* 0x000fe400078e000b */
[----:B------:R-:W-:Y:S02]  /*9ec0*/  IMAD.MOV.U32 R129, RZ, RZ, R128 ;  /* 0x000000ffff817224 */ /* 0x000fe400078e0080 */
.L_x_34992:
[----:B------:R-:W-:Y:S05]  /*9ed0*/  BSYNC B1 ;  /* 0x0000000000017941 */ /* 0x000fea0003800000 */
.L_x_34990:
        /* <DEDUP_REMOVED lines=11> */
.L_x_34994:
[----:B------:R-:W-:Y:S01]  /*9f90*/  IMAD.MOV.U32 R9, RZ, RZ, R8 ;  /* 0x000000ffff097224 */ /* 0x000fe200078e0008 */
[----:B------:R-:W-:Y:S01]  /*9fa0*/  MOV R48, R47 ;  /* 0x0000002f00307202 */ /* 0x000fe20000000f00 */
[----:B------:R-:W-:Y:S02]  /*9fb0*/  IMAD.MOV.U32 R11, RZ, RZ, R10 ;  /* 0x000000ffff0b7224 */ /* 0x000fe400078e000a */
[----:B------:R-:W-:Y:S02]  /*9fc0*/  IMAD.MOV.U32 R128, RZ, RZ, R131 ;  /* 0x000000ffff807224 */ /* 0x000fe400078e0083 */
.L_x_34995:
[----:B------:R-:W-:Y:S05]  /*9fd0*/  BSYNC B1 ;  /* 0x0000000000017941 */ /* 0x000fea0003800000 */
.L_x_34993:
        /* <DEDUP_REMOVED lines=11> */
.L_x_34997:
[----:B------:R-:W-:Y:S01]  /*a090*/  IMAD.MOV.U32 R8, RZ, RZ, R9 ;  /* 0x000000ffff087224 */ /* 0x000fe200078e0009 */
[----:B------:R-:W-:Y:S01]  /*a0a0*/  MOV R47, R46 ;  /* 0x0000002e002f7202 */ /* 0x000fe20000000f00 */
[----:B------:R-:W-:Y:S02]  /*a0b0*/  IMAD.MOV.U32 R10, RZ, RZ, R11 ;  /* 0x000000ffff0a7224 */ /* 0x000fe400078e000b */
[----:B------:R-:W-:Y:S02]  /*a0c0*/  IMAD.MOV.U32 R131, RZ, RZ, R130 ;  /* 0x000000ffff837224 */ /* 0x000fe400078e0082 */
.L_x_34998:
[----:B------:R-:W-:Y:S05]  /*a0d0*/  BSYNC B1 ;  /* 0x0000000000017941 */ /* 0x000fea0003800000 */
.L_x_34996:
        /* <DEDUP_REMOVED lines=11> */
.L_x_35000:
[----:B------:R-:W-:Y:S01]  /*a190*/  IMAD.MOV.U32 R9, RZ, RZ, R8 ;  /* 0x000000ffff097224 */ /* 0x000fe200078e0008 */
[----:B------:R-:W-:Y:S01]  /*a1a0*/  MOV R46, R45 ;  /* 0x0000002d002e7202 */ /* 0x000fe20000000f00 */
[----:B------:R-:W-:Y:S02]  /*a1b0*/  IMAD.MOV.U32 R11, RZ, RZ, R10 ;  /* 0x000000ffff0b7224 */ /* 0x000fe400078e000a */
[----:B------:R-:W-:Y:S02]  /*a1c0*/  IMAD.MOV.U32 R130, RZ, RZ, R133 ;  /* 0x000000ffff827224 */ /* 0x000fe400078e0085 */
.L_x_35001:
[----:B------:R-:W-:Y:S05]  /*a1d0*/  BSYNC B1 ;  /* 0x0000000000017941 */ /* 0x000fea0003800000 */
.L_x_34999:
        /* <DEDUP_REMOVED lines=11> */
.L_x_35003:
[----:B------:R-:W-:Y:S01]  /*a290*/  IMAD.MOV.U32 R8, RZ, RZ, R9 ;  /* 0x000000ffff087224 */ /* 0x000fe200078e0009 */
[----:B------:R-:W-:Y:S01]  /*a2a0*/  MOV R45, R44 ;  /* 0x0000002c002d7202 */ /* 0x000fe20000000f00 */
[----:B------:R-:W-:Y:S02]  /*a2b0*/  IMAD.MOV.U32 R10, RZ, RZ, R11 ;  /* 0x000000ffff0a7224 */ /* 0x000fe400078e000b */
[----:B------:R-:W-:Y:S02]  /*a2c0*/  IMAD.MOV.U32 R133, RZ, RZ, R132 ;  /* 0x000000ffff857224 */ /* 0x000fe400078e0084 */
.L_x_35004:
[----:B------:R-:W-:Y:S05]  /*a2d0*/  BSYNC B1 ;  /* 0x0000000000017941 */ /* 0x000fea0003800000 */
.L_x_35002:
        /* <DEDUP_REMOVED lines=11> */
.L_x_35006:
[----:B------:R-:W-:Y:S01]  /*a390*/  IMAD.MOV.U32 R9, RZ, RZ, R8 ;  /* 0x000000ffff097224 */ /* 0x000fe200078e0008 */
[----:B------:R-:W-:Y:S01]  /*a3a0*/  MOV R44, R43 ;  /* 0x0000002b002c7202 */ /* 0x000fe20000000f00 */
[----:B------:R-:W-:Y:S02]  /*a3b0*/  IMAD.MOV.U32 R11, RZ, RZ, R10 ;  /* 0x000000ffff0b7224 */ /* 0x000fe400078e000a */
[----:B------:R-:W-:Y:S02]  /*a3c0*/  IMAD.MOV.U32 R132, RZ, RZ, R135 ;  /* 0x000000ffff847224 */ /* 0x000fe400078e0087 */
.L_x_35007:
[----:B------:R-:W-:Y:S05]  /*a3d0*/  BSYNC B1 ;  /* 0x0000000000017941 */ /* 0x000fea0003800000 */
.L_x_35005:
        /* <DEDUP_REMOVED lines=11> */
.L_x_35009:
[----:B------:R-:W-:Y:S01]  /*a490*/  IMAD.MOV.U32 R8, RZ, RZ, R9 ;  /* 0x000000ffff087224 */ /* 0x000fe200078e0009 */
[----:B------:R-:W-:Y:S01]  /*a4a0*/  MOV R43, R42 ;  /* 0x0000002a002b7202 */ /* 0x000fe20000000f00 */
[----:B------:R-:W-:Y:S02]  /*a4b0*/  IMAD.MOV.U32 R10, RZ, RZ, R11 ;  /* 0x000000ffff0a7224 */ /* 0x000fe400078e000b */
[----:B------:R-:W-:Y:S02]  /*a4c0*/  IMAD.MOV.U32 R135, RZ, RZ, R134 ;  /* 0x000000ffff877224 */ /* 0x000fe400078e0086 */
.L_x_35010:
[----:B------:R-:W-:Y:S05]  /*a4d0*/  BSYNC B1 ;  /* 0x0000000000017941 */ /* 0x000fea0003800000 */
.L_x_35008:
        /* <DEDUP_REMOVED lines=11> */
.L_x_35012:
[----:B------:R-:W-:Y:S01]  /*a590*/  IMAD.MOV.U32 R9, RZ, RZ, R8 ;  /* 0x000000ffff097224 */ /* 0x000fe200078e0008 */
[----:B------:R-:W-:Y:S01]  /*a5a0*/  MOV R42, R41 ;  /* 0x00000029002a7202 */ /* 0x000fe20000000f00 */
[----:B------:R-:W-:Y:S02]  /*a5b0*/  IMAD.MOV.U32 R11, RZ, RZ, R10 ;  /* 0x000000ffff0b7224 */ /* 0x000fe400078e000a */
[----:B------:R-:W-:Y:S02]  /*a5c0*/  IMAD.MOV.U32 R134, RZ, RZ, R137 ;  /* 0x000000ffff867224 */ /* 0x000fe400078e0089 */
.L_x_35013:
[----:B------:R-:W-:Y:S05]  /*a5d0*/  BSYNC B1 ;  /* 0x0000000000017941 */ /* 0x000fea0003800000 */
.L_x_35011:
        /* <DEDUP_REMOVED lines=11> */
.L_x_35015:
[----:B------:R-:W-:Y:S01]  /*a690*/  IMAD.MOV.U32 R8, RZ, RZ, R9 ;  /* 0x000000ffff087224 */ /* 0x000fe200078e0009 */
[----:B------:R-:W-:Y:S01]  /*a6a0*/  MOV R41, R40 ;  /* 0x0000002800297202 */ /* 0x000fe20000000f00 */
[----:B------:R-:W-:Y:S02]  /*a6b0*/  IMAD.MOV.U32 R10, RZ, RZ, R11 ;  /* 0x000000ffff0a7224 */ /* 0x000fe400078e000b */
[----:B------:R-:W-:Y:S02]  /*a6c0*/  IMAD.MOV.U32 R137, RZ, RZ, R136 ;  /* 0x000000ffff897224 */ /* 0x000fe400078e0088 */
.L_x_35016:
[----:B------:R-:W-:Y:S05]  /*a6d0*/  BSYNC B1 ;  /* 0x0000000000017941 */ /* 0x000fea0003800000 */
.L_x_35014:
        /* <DEDUP_REMOVED lines=11> */
.L_x_35018:
[----:B------:R-:W-:Y:S01]  /*a790*/  IMAD.MOV.U32 R9, RZ, RZ, R8 ;  /* 0x000000ffff097224 */ /* 0x000fe200078e0008 */
[----:B------:R-:W-:Y:S01]  /*a7a0*/  MOV R40, R39 ;  /* 0x0000002700287202 */ /* 0x000fe20000000f00 */
[----:B------:R-:W-:Y:S02]  /*a7b0*/  IMAD.MOV.U32 R11, RZ, RZ, R10 ;  /* 0x000000ffff0b7224 */ /* 0x000fe400078e000a */
[----:B------:R-:W-:Y:S02]  /*a7c0*/  IMAD.MOV.U32 R136, RZ, RZ, R139 ;  /* 0x000000ffff887224 */ /* 0x000fe400078e008b */
.L_x_35019:
[----:B------:R-:W-:Y:S05]  /*a7d0*/  BSYNC B1 ;  /* 0x0000000000017941 */ /* 0x000fea0003800000 */
.L_x_35017:
        /* <DEDUP_REMOVED lines=11> */
.L_x_35021:
[----:B------:R-:W-:Y:S01]  /*a890*/  IMAD.MOV.U32 R8, RZ, RZ, R9 ;  /* 0x000000ffff087224 */ /* 0x000fe200078e0009 */
[----:B------:R-:W-:Y:S01]  /*a8a0*/  MOV R39, R38 ;  /* 0x0000002600277202 */ /* 0x000fe20000000f00 */
[----:B------:R-:W-:Y:S02]  /*a8b0*/  IMAD.MOV.U32 R10, RZ, RZ, R11 ;  /* 0x000000ffff0a7224 */ /* 0x000fe400078e000b */
[----:B------:R-:W-:Y:S02]  /*a8c0*/  IMAD.MOV.U32 R139, RZ, RZ, R138 ;  /* 0x000000ffff8b7224 */ /* 0x000fe400078e008a */
.L_x_35022:
[----:B------:R-:W-:Y:S05]  /*a8d0*/  BSYNC B1 ;  /* 0x0000000000017941 */ /* 0x000fea0003800000 */
.L_x_35020:
        /* <DEDUP_REMOVED lines=11> */
.L_x_35024:
[----:B------:R-:W-:Y:S01]  /*a990*/  IMAD.MOV.U32 R9, RZ, RZ, R8 ;  /* 0x000000ffff097224 */ /* 0x000fe200078e0008 */
[----:B------:R-:W-:Y:S01]  /*a9a0*/  MOV R38, R37 ;  /* 0x0000002500267202 */ /* 0x000fe20000000f00 */
[----:B------:R-:W-:Y:S02]  /*a9b0*/  IMAD.MOV.U32 R11, RZ, RZ, R10 ;  /* 0x000000ffff0b7224 */ /* 0x000fe400078e000a */
[----:B------:R-:W-:Y:S02]  /*a9c0*/  IMAD.MOV.U32 R138, RZ, RZ, R141 ;  /* 0x000000ffff8a7224 */ /* 0x000fe400078e008d */
.L_x_35025:
[----:B------:R-:W-:Y:S05]  /*a9d0*/  BSYNC B1 ;  /* 0x0000000000017941 */ /* 0x000fea0003800000 */
.L_x_35023:
        /* <DEDUP_REMOVED lines=11> */
.L_x_35027:
[----:B------:R-:W-:Y:S01]  /*aa90*/  IMAD.MOV.U32 R8, RZ, RZ, R9 ;  /* 0x000000ffff087224 */ /* 0x000fe200078e0009 */
[----:B------:R-:W-:Y:S01]  /*aaa0*/  MOV R37, R36 ;  /* 0x0000002400257202 */ /* 0x000fe20000000f00 */
[----:B------:R-:W-:Y:S02]  /*aab0*/  IMAD.MOV.U32 R10, RZ, RZ, R11 ;  /* 0x000000ffff0a7224 */ /* 0x000fe400078e000b */
[----:B------:R-:W-:Y:S02]  /*aac0*/  IMAD.MOV.U32 R141, RZ, RZ, R140 ;  /* 0x000000ffff8d7224 */ /* 0x000fe400078e008c */
.L_x_35028:
[----:B------:R-:W-:Y:S05]  /*aad0*/  BSYNC B1 ;  /* 0x0000000000017941 */ /* 0x000fea0003800000 */
.L_x_35026:
        /* <DEDUP_REMOVED lines=11> */
.L_x_35030:
[----:B------:R-:W-:Y:S01]  /*ab90*/  IMAD.MOV.U32 R9, RZ, RZ, R8 ;  /* 0x000000ffff097224 */ /* 0x000fe200078e0008 */
[----:B------:R-:W-:Y:S01]  /*aba0*/  MOV R36, R35 ;  /* 0x0000002300247202 */ /* 0x000fe20000000f00 */
[----:B------:R-:W-:Y:S02]  /*abb0*/  IMAD.MOV.U32 R11, RZ, RZ, R10 ;  /* 0x000000ffff0b7224 */ /* 0x000fe400078e000a */
[----:B------:R-:W-:Y:S02]  /*abc0*/  IMAD.MOV.U32 R140, RZ, RZ, R143 ;  /* 0x000000ffff8c7224 */ /* 0x000fe400078e008f */
.L_x_35031:
[----:B------:R-:W-:Y:S05]  /*abd0*/  BSYNC B1 ;  /* 0x0000000000017941 */ /* 0x000fea0003800000 */
.L_x_35029:
        /* <DEDUP_REMOVED lines=11> */
.L_x_35033:
[----:B------:R-:W-:Y:S01]  /*ac90*/  IMAD.MOV.U32 R8, RZ, RZ, R9 ;  /* 0x000000ffff087224 */ /* 0x000fe200078e0009 */
[----:B------:R-:W-:Y:S01]  /*aca0*/  MOV R35, R34 ;  /* 0x0000002200237202 */ /* 0x000fe20000000f00 */
[----:B------:R-:W-:Y:S02]  /*acb0*/  IMAD.MOV.U32 R10, RZ, RZ, R11 ;  /* 0x000000ffff0a7224 */ /* 0x000fe400078e000b */
[----:B------:R-:W-:Y:S02]  /*acc0*/  IMAD.MOV.U32 R143, RZ, RZ, R142 ;  /* 0x000000ffff8f7224 */ /* 0x000fe400078e008e */
.L_x_35034:
[----:B------:R-:W-:Y:S05]  /*acd0*/  BSYNC B1 ;  /* 0x0000000000017941 */ /* 0x000fea0003800000 */
.L_x_35032:
        /* <DEDUP_REMOVED lines=11> */
.L_x_35036:
[----:B------:R-:W-:Y:S01]  /*ad90*/  IMAD.MOV.U32 R9, RZ, RZ, R8 ;  /* 0x000000ffff097224 */ /* 0x000fe200078e0008 */
[----:B------:R-:W-:Y:S01]  /*ada0*/  MOV R34, R33 ;  /* 0x0000002100227202 */ /* 0x000fe20000000f00 */
[----:B------:R-:W-:Y:S02]  /*adb0*/  IMAD.MOV.U32 R11, RZ, RZ, R10 ;  /* 0x000000ffff0b7224 */ /* 0x000fe400078e000a */
[----:B------:R-:W-:Y:S02]  /*adc0*/  IMAD.MOV.U32 R142, RZ, RZ, R145 ;  /* 0x000000ffff8e7224 */ /* 0x000fe400078e0091 */
.L_x_35037:
[----:B------:R-:W-:Y:S05]  /*add0*/  BSYNC B1 ;  /* 0x0000000000017941 */ /* 0x000fea0003800000 */
.L_x_35035:
        /* <DEDUP_REMOVED lines=11> */
.L_x_35039:
[----:B------:R-:W-:Y:S01]  /*ae90*/  IMAD.MOV.U32 R8, RZ, RZ, R9 ;  /* 0x000000ffff087224 */ /* 0x000fe200078e0009 */
[----:B------:R-:W-:Y:S01]  /*aea0*/  MOV R33, R32 ;  /* 0x0000002000217202 */ /* 0x000fe20000000f00 */
[----:B------:R-:W-:Y:S02]  /*aeb0*/  IMAD.MOV.U32 R10, RZ, RZ, R11 ;  /* 0x000000ffff0a7224 */ /* 0x000fe400078e000b */
[----:B------:R-:W-:Y:S02]  /*aec0*/  IMAD.MOV.U32 R145, RZ, RZ, R144 ;  /* 0x000000ffff917224 */ /* 0x000fe400078e0090 */
.L_x_35040:
[----:B------:R-:W-:Y:S05]  /*aed0*/  BSYNC B1 ;  /* 0x0000000000017941 */ /* 0x000fea0003800000 */
.L_x_35038:
        /* <DEDUP_REMOVED lines=11> */
.L_x_35042:
[----:B------:R-:W-:Y:S01]  /*af90*/  IMAD.MOV.U32 R9, RZ, RZ, R8 ;  /* 0x000000ffff097224 */ /* 0x000fe200078e0008 */
[----:B------:R-:W-:Y:S01]  /*afa0*/  MOV R32, R31 ;  /* 0x0000001f00207202 */ /* 0x000fe20000000f00 */
[----:B------:R-:W-:Y:S02]  /*afb0*/  IMAD.MOV.U32 R11, RZ, RZ, R10 ;  /* 0x000000ffff0b7224 */ /* 0x000fe400078e000a */
[----:B------:R-:W-:Y:S02]  /*afc0*/  IMAD.MOV.U32 R144, RZ, RZ, R147 ;  /* 0x000000ffff907224 */ /* 0x000fe400078e0093 */
.L_x_35043:
[----:B------:R-:W-:Y:S05]  /*afd0*/  BSYNC B1 ;  /* 0x0000000000017941 */ /* 0x000fea0003800000 */
.L_x_35041:
        /* <DEDUP_REMOVED lines=11> */
.L_x_35045:
[----:B------:R-:W-:Y:S01]  /*b090*/  IMAD.MOV.U32 R8, RZ, RZ, R9 ;  /* 0x000000ffff087224 */ /* 0x000fe200078e0009 */
[----:B------:R-:W-:Y:S01]  /*b0a0*/  MOV R31, R30 ;  /* 0x0000001e001f7202 */ /* 0x000fe20000000f00 */
[----:B------:R-:W-:Y:S02]  /*b0b0*/  IMAD.MOV.U32 R10, RZ, RZ, R11 ;  /* 0x000000ffff0a7224 */ /* 0x000fe400078e000b */
[----:B------:R-:W-:Y:S02]  /*b0c0*/  IMAD.MOV.U32 R147, RZ, RZ, R146 ;  /* 0x000000ffff937224 */ /* 0x000fe400078e0092 */
.L_x_35046:
[----:B------:R-:W-:Y:S05]  /*b0d0*/  BSYNC B1 ;  /* 0x0000000000017941 */ /* 0x000fea0003800000 */
.L_x_35044:
        /* <DEDUP_REMOVED lines=11> */
.L_x_35048:
[----:B------:R-:W-:Y:S01]  /*b190*/  IMAD.MOV.U32 R9, RZ, RZ, R8 ;  /* 0x000000ffff097224 */ /* 0x000fe200078e0008 */
[----:B------:R-:W-:Y:S01]  /*b1a0*/  MOV R30, R29 ;  /* 0x0000001d001e7202 */ /* 0x000fe20000000f00 */
[----:B------:R-:W-:Y:S02]  /*b1b0*/  IMAD.MOV.U32 R11, RZ, RZ, R10 ;  /* 0x000000ffff0b7224 */ /* 0x000fe400078e000a */
[----:B------:R-:W-:Y:S02]  /*b1c0*/  IMAD.MOV.U32 R146, RZ, RZ, R149 ;  /* 0x000000ffff927224 */ /* 0x000fe400078e0095 */
.L_x_35049:
[----:B------:R-:W-:Y:S05]  /*b1d0*/  BSYNC B1 ;  /* 0x0000000000017941 */ /* 0x000fea0003800000 */
.L_x_35047:
        /* <DEDUP_REMOVED lines=11> */
.L_x_35051:
[----:B------:R-:W-:Y:S01]  /*b290*/  IMAD.MOV.U32 R8, RZ, RZ, R9 ;  /* 0x000000ffff087224 */ /* 0x000fe200078e0009 */
[----:B------:R-:W-:Y:S01]  /*b2a0*/  MOV R29, R28 ;  /* 0x0000001c001d7202 */ /* 0x000fe20000000f00 */
[----:B------:R-:W-:Y:S02]  /*b2b0*/  IMAD.MOV.U32 R10, RZ, RZ, R11 ;  /* 0x000000ffff0a7224 */ /* 0x000fe400078e000b */
[----:B------:R-:W-:Y:S02]  /*b2c0*/  IMAD.MOV.U32 R149, RZ, RZ, R148 ;  /* 0x000000ffff957224 */ /* 0x000fe400078e0094 */
.L_x_35052:
[----:B------:R-:W-:Y:S05]  /*b2d0*/  BSYNC B1 ;  /* 0x0000000000017941 */ /* 0x000fea0003800000 */
.L_x_35050:
        /* <DEDUP_REMOVED lines=11> */
.L_x_35054:
[----:B------:R-:W-:Y:S01]  /*b390*/  IMAD.MOV.U32 R9, RZ, RZ, R8 ;  /* 0x000000ffff097224 */ /* 0x000fe200078e0008 */
[----:B------:R-:W-:Y:S01]  /*b3a0*/  MOV R28, R27 ;  /* 0x0000001b001c7202 */ /* 0x000fe20000000f00 */
[----:B------:R-:W-:Y:S02]  /*b3b0*/  IMAD.MOV.U32 R11, RZ, RZ, R10 ;  /* 0x000000ffff0b7224 */ /* 0x000fe400078e000a */
[----:B------:R-:W-:Y:S02]  /*b3c0*/  IMAD.MOV.U32 R148, RZ, RZ, R151 ;  /* 0x000000ffff947224 */ /* 0x000fe400078e0097 */
.L_x_35055:
[----:B------:R-:W-:Y:S05]  /*b3d0*/  BSYNC B1 ;  /* 0x0000000000017941 */ /* 0x000fea0003800000 */
.L_x_35053:
        /* <DEDUP_REMOVED lines=11> */
.L_x_35057:
[----:B------:R-:W-:Y:S01]  /*b490*/  IMAD.MOV.U32 R8, RZ, RZ, R9 ;  /* 0x000000ffff087224 */ /* 0x000fe200078e0009 */
[----:B------:R-:W-:Y:S01]  /*b4a0*/  MOV R27, R26 ;  /* 0x0000001a001b7202 */ /* 0x000fe20000000f00 */
[----:B------:R-:W-:Y:S02]  /*b4b0*/  IMAD.MOV.U32 R10, RZ, RZ, R11 ;  /* 0x000000ffff0a7224 */ /* 0x000fe400078e000b */
[----:B------:R-:W-:Y:S02]  /*b4c0*/  IMAD.MOV.U32 R151, RZ, RZ, R150 ;  /* 0x000000ffff977224 */ /* 0x000fe400078e0096 */
.L_x_35058:
[----:B------:R-:W-:Y:S05]  /*b4d0*/  BSYNC B1 ;  /* 0x0000000000017941 */ /* 0x000fea0003800000 */
.L_x_35056:
        /* <DEDUP_REMOVED lines=11> */
.L_x_35060:
[----:B------:R-:W-:Y:S01]  /*b590*/  IMAD.MOV.U32 R9, RZ, RZ, R8 ;  /* 0x000000ffff097224 */ /* 0x000fe200078e0008 */
[----:B------:R-:W-:Y:S01]  /*b5a0*/  MOV R26, R25 ;  /* 0x00000019001a7202 */ /* 0x000fe20000000f00 */
[----:B------:R-:W-:Y:S02]  /*b5b0*/  IMAD.MOV.U32 R11, RZ, RZ, R10 ;  /* 0x000000ffff0b7224 */ /* 0x000fe400078e000a */
[----:B------:R-:W-:Y:S02]  /*b5c0*/  IMAD.MOV.U32 R150, RZ, RZ, R153 ;  /* 0x000000ffff967224 */ /* 0x000fe400078e0099 */
.L_x_35061:
[----:B------:R-:W-:Y:S05]  /*b5d0*/  BSYNC B1 ;  /* 0x0000000000017941 */ /* 0x000fea0003800000 */
.L_x_35059:
        /* <DEDUP_REMOVED lines=11> */
.L_x_35063:
[----:B------:R-:W-:Y:S01]  /*b690*/  IMAD.MOV.U32 R8, RZ, RZ, R9 ;  /* 0x000000ffff087224 */ /* 0x000fe200078e0009 */
[----:B------:R-:W-:Y:S01]  /*b6a0*/  MOV R25, R24 ;  /* 0x0000001800197202 */ /* 0x000fe20000000f00 */
[----:B------:R-:W-:Y:S02]  /*b6b0*/  IMAD.MOV.U32 R10, RZ, RZ, R11 ;  /* 0x000000ffff0a7224 */ /* 0x000fe400078e000b */
[----:B------:R-:W-:Y:S02]  /*b6c0*/  IMAD.MOV.U32 R153, RZ, RZ, R152 ;  /* 0x000000ffff997224 */ /* 0x000fe400078e0098 */
.L_x_35064:
[----:B------:R-:W-:Y:S05]  /*b6d0*/  BSYNC B1 ;  /* 0x0000000000017941 */ /* 0x000fea0003800000 */
.L_x_35062:
        /* <DEDUP_REMOVED lines=11> */
.L_x_35066:
[----:B------:R-:W-:Y:S01]  /*b790*/  IMAD.MOV.U32 R9, RZ, RZ, R8 ;  /* 0x000000ffff097224 */ /* 0x000fe200078e0008 */
[----:B------:R-:W-:Y:S01]  /*b7a0*/  MOV R24, R23 ;  /* 0x0000001700187202 */ /* 0x000fe20000000f00 */
[----:B------:R-:W-:Y:S02]  /*b7b0*/  IMAD.MOV.U32 R11, RZ, RZ, R10 ;  /* 0x000000ffff0b7224 */ /* 0x000fe400078e000a */
[----:B------:R-:W-:Y:S02]  /*b7c0*/  IMAD.MOV.U32 R152, RZ, RZ, R155 ;  /* 0x000000ffff987224 */ /* 0x000fe400078e009b */
.L_x_35067:
[----:B------:R-:W-:Y:S05]  /*b7d0*/  BSYNC B1 ;  /* 0x0000000000017941 */ /* 0x000fea0003800000 */
.L_x_35065:
        /* <DEDUP_REMOVED lines=11> */
.L_x_35069:
[----:B------:R-:W-:Y:S01]  /*b890*/  IMAD.MOV.U32 R8, RZ, RZ, R9 ;  /* 0x000000ffff087224 */ /* 0x000fe200078e0009 */
[----:B------:R-:W-:Y:S01]  /*b8a0*/  MOV R23, R22 ;  /* 0x0000001600177202 */ /* 0x000fe20000000f00 */
[----:B------:R-:W-:Y:S02]  /*b8b0*/  IMAD.MOV.U32 R10, RZ, RZ, R11 ;  /* 0x000000ffff0a7224 */ /* 0x000fe400078e000b */
[----:B------:R-:W-:Y:S02]  /*b8c0*/  IMAD.MOV.U32 R155, RZ, RZ, R154 ;  /* 0x000000ffff9b7224 */ /* 0x000fe400078e009a */
.L_x_35070:
[----:B------:R-:W-:Y:S05]  /*b8d0*/  BSYNC B1 ;  /* 0x0000000000017941 */ /* 0x000fea0003800000 */
.L_x_35068:
        /* <DEDUP_REMOVED lines=11> */
.L_x_35072:
[----:B------:R-:W-:Y:S01]  /*b990*/  IMAD.MOV.U32 R9, RZ, RZ, R8 ;  /* 0x000000ffff097224 */ /* 0x000fe200078e0008 */
[----:B------:R-:W-:Y:S01]  /*b9a0*/  MOV R22, R21 ;  /* 0x0000001500167202 */ /* 0x000fe20000000f00 */
[----:B------:R-:W-:Y:S02]  /*b9b0*/  IMAD.MOV.U32 R11, RZ, RZ, R10 ;  /* 0x000000ffff0b7224 */ /* 0x000fe400078e000a */
[----:B------:R-:W-:Y:S02]  /*b9c0*/  IMAD.MOV.U32 R154, RZ, RZ, R157 ;  /* 0x000000ffff9a7224 */ /* 0x000fe400078e009d */
.L_x_35073:
[----:B------:R-:W-:Y:S05]  /*b9d0*/  BSYNC B1 ;  /* 0x0000000000017941 */ /* 0x000fea0003800000 */
.L_x_35071:
        /* <DEDUP_REMOVED lines=11> */
.L_x_35075:
[----:B------:R-:W-:Y:S01]  /*ba90*/  IMAD.MOV.U32 R157, RZ, RZ, R156 ;  /* 0x000000ffff9d7224 */ /* 0x000fe200078e009c */
[----:B------:R-:W-:Y:S01]  /*baa0*/  MOV R21, R20 ;  /* 0x0000001400157202 */ /* 0x000fe20000000f00 */
[----:B------:R-:W-:Y:S02]  /*bab0*/  IMAD.MOV.U32 R8, RZ, RZ, R9 ;  /* 0x000000ffff087224 */ /* 0x000fe400078e0009 */
[----:B------:R-:W-:Y:S02]  /*bac0*/  IMAD.MOV.U32 R10, RZ, RZ, R11 ;  /* 0x000000ffff0a7224 */ /* 0x000fe400078e000b */
[----:B------:R-:W-:Y:S02]  /*bad0*/  IMAD.MOV.U32 R156, RZ, RZ, R9 ;  /* 0x000000ffff9c7224 */ /* 0x000fe400078e0009 */
[----:B------:R-:W-:Y:S02]  /*bae0*/  IMAD.MOV.U32 R20, RZ, RZ, R11 ;  /* 0x000000ffff147224 */ /* 0x000fe400078e000b */
.L_x_35076:
[----:B------:R-:W-:Y:S05]  /*baf0*/  BSYNC B1 ;  /* 0x0000000000017941 */ /* 0x000fea0003800000 */
.L_x_35074:
[----:B------:R-:W-:Y:S01]  /*bb00*/  IADD3 R4, R4, 0x4, RZ ;  /* 0x0000000404047810 */ /* 0x000fe20007ffe0ff */
[----:B------:R-:W-:Y:S01]  /*bb10*/  @!P1 CALL.REL.NOINC `(.L_x_35077) ;  /* 0x0000001000009944 */ /* 0x000fe20003c00000 */
[----:B------:R-:W-:Y:S05]  /*bb20*/  BRA `(.L_x_35078) ;  /* 0xffffc02000007947 */ /* 0x000fea000383ffff */
.L_x_35077:
[----:B------:R-:W-:Y:S01]  /*bb30*/  FADD.FTZ R158, R158, R7 ;  /* 0x000000079e9e7221 */ /* 0x000fe20000010000 */
[----:B------:R-:W-:Y:S01]  /*bb40*/  MOV R156, R8 ;  /* 0x00000008009c7202 */ /* 0x000fe20000000f00 */
[----:B------:R-:W-:-:S02]  /*bb50*/  IMAD.MOV.U32 R159, RZ, RZ, R6 ;  /* 0x000000ffff9f7224 */ /* 0x000fc400078e0006 */
[----:B------:R-:W-:Y:S02]  /*bb60*/  IMAD.MOV.U32 R20, RZ, RZ, R10 ;  /* 0x000000ffff147224 */ /* 0x000fe400078e000a */
.L_x_34887:
[----:B------:R-:W-:Y:S05]  /*bb70*/  BSYNC B0 ;  /* 0x0000000000007941 */ /* 0x000fea0003800000 */
.L_x_34886:
        /* <DEDUP_REMOVED lines=206> */
[----:B------:R-:W-:Y:S02]  /*c860*/  IMAD.MOV.U32 R5, RZ, RZ, RZ ;  /* 0x000000ffff057224 */ /* 0x000fe400078e00ff */
[----:B------:R-:W0:Y:S02]  /*c870*/  MUFU.EX2 R8, R8 ;  /* 0x0000000800087308 */ /* 0x000e240000000800 */
[----:B0-----:R-:W-:-:S06]  /*c880*/  FMUL.FTZ R7, R7, R8 ;  /* 0x0000000807077220 */ /* 0x001fcc0000410000 */
.L_x_35271:
        /* <DEDUP_REMOVED lines=10> */
[----:B------:R-:W-:Y:S01]  /*c930*/  @!P2 MOV R83, R10 ;  /* 0x0000000a0053a202 */ /* 0x000fe20000000f00 */
[----:B------:R-:W-:-:S03]  /*c940*/  @!P2 IMAD.MOV.U32 R3, RZ, RZ, R8 ;  /* 0x000000ffff03a224 */ /* 0x000fc600078e0008 */
        /* <DEDUP_REMOVED lines=8> */
.L_x_35082:
[----:B------:R-:W-:Y:S01]  /*c9d0*/  MOV R8, R3 ;  /* 0x0000000300087202 */ /* 0x000fe20000000f00 */
[----:B------:R-:W-:Y:S02]  /*c9e0*/  IMAD.MOV.U32 R10, RZ, RZ, R83 ;  /* 0x000000ffff0a7224 */ /* 0x000fe400078e0053 */
[----:B------:R-:W-:Y:S02]  /*c9f0*/  IMAD.MOV.U32 R3, RZ, RZ, R2 ;  /* 0x000000ffff037224 */ /* 0x000fe400078e0002 */
[----:B------:R-:W-:Y:S02]  /*ca00*/  IMAD.MOV.U32 R83, RZ, RZ, R82 ;  /* 0x000000ffff537224 */ /* 0x000fe400078e0052 */
.L_x_35083:
[----:B------:R-:W-:Y:S05]  /*ca10*/  BSYNC B1 ;  /* 0x0000000000017941 */ /* 0x000fea0003800000 */
.L_x_35081:
        /* <DEDUP_REMOVED lines=11> */
.L_x_35085:
[----:B------:R-:W-:Y:S01]  /*cad0*/  MOV R9, R8 ;  /* 0x0000000800097202 */ /* 0x000fe20000000f00 */
[----:B------:R-:W-:Y:S02]  /*cae0*/  IMAD.MOV.U32 R11, RZ, RZ, R10 ;  /* 0x000000ffff0b7224 */ /* 0x000fe400078e000a */
[----:B------:R-:W-:Y:S02]  /*caf0*/  IMAD.MOV.U32 R2, RZ, RZ, R97 ;  /* 0x000000ffff027224 */ /* 0x000fe400078e0061 */
[----:B------:R-:W-:Y:S02]  /*cb00*/  IMAD.MOV.U32 R82, RZ, RZ, R81 ;  /* 0x000000ffff527224 */ /* 0x000fe400078e0051 */
.L_x_35086:
[----:B------:R-:W-:Y:S05]  /*cb10*/  BSYNC B1 ;  /* 0x0000000000017941 */ /* 0x000fea0003800000 */
.L_x_35084:
        /* <DEDUP_REMOVED lines=11> */
.L_x_35088:
[----:B------:R-:W-:Y:S01]  /*cbd0*/  MOV R8, R9 ;  /* 0x0000000900087202 */ /* 0x000fe20000000f00 */
[----:B------:R-:W-:Y:S02]  /*cbe0*/  IMAD.MOV.U32 R10, RZ, RZ, R11 ;  /* 0x000000ffff0a7224 */ /* 0x000fe400078e000b */
[----:B------:R-:W-:Y:S02]  /*cbf0*/  IMAD.MOV.U32 R97, RZ, RZ, R96 ;  /* 0x000000ffff617224 */ /* 0x000fe400078e0060 */
[----:B------:R-:W-:Y:S02]  /*cc00*/  IMAD.MOV.U32 R81, RZ, RZ, R80 ;  /* 0x000000ffff517224 */ /* 0x000fe400078e0050 */
.L_x_35089:
[----:B------:R-:W-:Y:S05]  /*cc10*/  BSYNC B1 ;  /* 0x0000000000017941 */ /* 0x000fea0003800000 */
.L_x_35087:
        /* <DEDUP_REMOVED lines=11> */
.L_x_35091:
[----:B------:R-:W-:Y:S01]  /*ccd0*/  MOV R9, R8 ;  /* 0x0000000800097202 */ /* 0x000fe20000000f00 */
[----:B------:R-:W-:Y:S02]  /*cce0*/  IMAD.MOV.U32 R11, RZ, RZ, R10 ;  /* 0x000000ffff0b7224 */ /* 0x000fe400078e000a */
[----:B------:R-:W-:Y:S02]  /*ccf0*/  IMAD.MOV.U32 R96, RZ, RZ, R99 ;  /* 0x000000ffff607224 */ /* 0x000fe400078e0063 */
[----:B------:R-:W-:Y:S02]  /*cd00*/  IMAD.MOV.U32 R80, RZ, RZ, R79 ;  /* 0x000000ffff507224 */ /* 0x000fe400078e004f */
.L_x_35092:
[----:B------:R-:W-:Y:S05]  /*cd10*/  BSYNC B1 ;  /* 0x0000000000017941 */ /* 0x000fea0003800000 */
.L_x_35090:
        /* <DEDUP_REMOVED lines=11> */
.L_x_35094:
[----:B------:R-:W-:Y:S01]  /*cdd0*/  MOV R8, R9 ;  /* 0x0000000900087202 */ /* 0x000fe20000000f00 */
[----:B------:R-:W-:Y:S02]  /*cde0*/  IMAD.MOV.U32 R10, RZ, RZ, R11 ;  /* 0x000000ffff0a7224 */ /* 0x000fe400078e000b */
[----:B------:R-:W-:Y:S02]  /*cdf0*/  IMAD.MOV.U32 R99, RZ, RZ, R98 ;  /* 0x000000ffff637224 */ /* 0x000fe400078e0062 */
[----:B------:R-:W-:Y:S02]  /*ce00*/  IMAD.MOV.U32 R79, RZ, RZ, R78 ;  /* 0x000000ffff4f7224 */ /* 0x000fe400078e004e */
.L_x_35095:
[----:B------:R-:W-:Y:S05]  /*ce10*/  BSYNC B1 ;  /* 0x0000000000017941 */ /* 0x000fea0003800000 */
.L_x_35093:
        /* <DEDUP_REMOVED lines=11> */
.L_x_35097:
[----:B------:R-:W-:Y:S01]  /*ced0*/  MOV R9, R8 ;  /* 0x0000000800097202 */ /* 0x000fe20000000f00 */
[----:B------:R-:W-:Y:S02]  /*cee0*/  IMAD.MOV.U32 R11, RZ, RZ, R10 ;  /* 0x000000ffff0b7224 */ /* 0x000fe400078e000a */
[----:B------:R-:W-:Y:S02]  /*cef0*/  IMAD.MOV.U32 R98, RZ, RZ, R101 ;  /* 0x000000ffff627224 */ /* 0x000fe400078e0065 */
[----:B------:R-:W-:Y:S02]  /*cf00*/  IMAD.MOV.U32 R78, RZ, RZ, R77 ;  /* 0x000000ffff4e7224 */ /* 0x000fe400078e004d */
.L_x_35098:
[----:B------:R-:W-:Y:S05]  /*cf10*/  BSYNC B1 ;  /* 0x0000000000017941 */ /* 0x000fea0003800000 */
.L_x_35096:
        /* <DEDUP_REMOVED lines=11> */
.L_x_35100:
[----:B------:R-:W-:Y:S01]  /*cfd0*/  MOV R8, R9 ;  /* 0x0000000900087202 */ /* 0x000fe20000000f00 */
[----:B------:R-:W-:Y:S02]  /*cfe0*/  IMAD.MOV.U32 R10, RZ, RZ, R11 ;  /* 0x000000ffff0a7224 */ /* 0x000fe400078e000b */
[----:B------:R-:W-:Y:S02]  /*cff0*/  IMAD.MOV.U32 R101, RZ, RZ, R100 ;  /* 0x000000ffff657224 */ /* 0x000fe400078e0064 */
[----:B------:R-:W-:Y:S02]  /*d000*/  IMAD.MOV.U32 R77, RZ, RZ, R76 ;  /* 0x000000ffff4d7224 */ /* 0x000fe400078e004c */
.L_x_35101:
[----:B------:R-:W-:Y:S05]  /*d010*/  BSYNC B1 ;  /* 0x0000000000017941 */ /* 0x000fea0003800000 */
.L_x_35099:
        /* <DEDUP_REMOVED lines=11> */
.L_x_35103:
[----:B------:R-:W-:Y:S01]  /*d0d0*/  MOV R9, R8 ;  /* 0x0000000800097202 */ /* 0x000fe20000000f00 */
[----:B------:R-:W-:Y:S02]  /*d0e0*/  IMAD.MOV.U32 R11, RZ, RZ, R10 ;  /* 0x000000ffff0b7224 */ /* 0x000fe400078e000a */
[----:B------:R-:W-:Y:S02]  /*d0f0*/  IMAD.MOV.U32 R100, RZ, RZ, R103 ;  /* 0x000000ffff647224 */ /* 0x000fe400078e0067 */
[----:B------:R-:W-:Y:S02]  /*d100*/  IMAD.MOV.U32 R76, RZ, RZ, R75 ;  /* 0x000000ffff4c7224 */ /* 0x000fe400078e004b */
.L_x_35104:
[----:B------:R-:W-:Y:S05]  /*d110*/  BSYNC B1 ;  /* 0x0000000000017941 */ /* 0x000fea0003800000 */
.L_x_35102:
        /* <DEDUP_REMOVED lines=11> */
.L_x_35106:
[----:B------:R-:W-:Y:S01]  /*d1d0*/  MOV R8, R9 ;  /* 0x0000000900087202 */ /* 0x000fe20000000f00 */
[----:B------:R-:W-:Y:S02]  /*d1e0*/  IMAD.MOV.U32 R10, RZ, RZ, R11 ;  /* 0x000000ffff0a7224 */ /* 0x000fe400078e000b */
[----:B------:R-:W-:Y:S02]  /*d1f0*/  IMAD.MOV.U32 R103, RZ, RZ, R102 ;  /* 0x000000ffff677224 */ /* 0x000fe400078e0066 */
[----:B------:R-:W-:Y:S02]  /*d200*/  IMAD.MOV.U32 R75, RZ, RZ, R74 ;  /* 0x000000ffff4b7224 */ /* 0x000fe400078e004a */
.L_x_35107:
[----:B------:R-:W-:Y:S05]  /*d210*/  BSYNC B1 ;  /* 0x0000000000017941 */ /* 0x000fea0003800000 */
.L_x_35105:
        /* <DEDUP_REMOVED lines=11> */
.L_x_35109:
[----:B------:R-:W-:Y:S01]  /*d2d0*/  MOV R9, R8 ;  /* 0x0000000800097202 */ /* 0x000fe20000000f00 */
[----:B------:R-:W-:Y:S02]  /*d2e0*/  IMAD.MOV.U32 R11, RZ, RZ, R10 ;  /* 0x000000ffff0b7224 */ /* 0x000fe400078e000a */
[----:B------:R-:W-:Y:S02]  /*d2f0*/  IMAD.MOV.U32 R102, RZ, RZ, R105 ;  /* 0x000000ffff667224 */ /* 0x000fe400078e0069 */
[----:B------:R-:W-:Y:S02]  /*d300*/  IMAD.MOV.U32 R74, RZ, RZ, R73 ;  /* 0x000000ffff4a7224 */ /* 0x000fe400078e0049 */
.L_x_35110:
[----:B------:R-:W-:Y:S05]  /*d310*/  BSYNC B1 ;  /* 0x0000000000017941 */ /* 0x000fea0003800000 */
.L_x_35108:
        /* <DEDUP_REMOVED lines=11> */
.L_x_35112:
[----:B------:R-:W-:Y:S01]  /*d3d0*/  MOV R8, R9 ;  /* 0x0000000900087202 */ /* 0x000fe20000000f00 */
[----:B------:R-:W-:Y:S02]  /*d3e0*/  IMAD.MOV.U32 R10, RZ, RZ, R11 ;  /* 0x000000ffff0a7224 */ /* 0x000fe400078e000b */
[----:B------:R-:W-:Y:S02]  /*d3f0*/  IMAD.MOV.U32 R105, RZ, RZ, R104 ;  /* 0x000000ffff697224 */ /* 0x000fe400078e0068 */
[----:B------:R-:W-:Y:S02]  /*d400*/  IMAD.MOV.U32 R73, RZ, RZ, R72 ;  /* 0x000000ffff497224 */ /* 0x000fe400078e0048 */
.L_x_35113:
[----:B------:R-:W-:Y:S05]  /*d410*/  BSYNC B1 ;  /* 0x0000000000017941 */ /* 0x000fea0003800000 */
.L_x_35111:
        /* <DEDUP_REMOVED lines=11> */
.L_x_35115:
[----:B------:R-:W-:Y:S01]  /*d4d0*/  MOV R9, R8 ;  /* 0x0000000800097202 */ /* 0x000fe20000000f00 */
[----:B------:R-:W-:Y:S02]  /*d4e0*/  IMAD.MOV.U32 R11, RZ, RZ, R10 ;  /* 0x000000ffff0b7224 */ /* 0x000fe400078e000a */
[----:B------:R-:W-:Y:S02]  /*d4f0*/  IMAD.MOV.U32 R104, RZ, RZ, R107 ;  /* 0x000000ffff687224 */ /* 0x000fe400078e006b */
[----:B------:R-:W-:Y:S02]  /*d500*/  IMAD.MOV.U32 R72, RZ, RZ, R71 ;  /* 0x000000ffff487224 */ /* 0x000fe400078e0047 */
.L_x_35116:
[----:B------:R-:W-:Y:S05]  /*d510*/  BSYNC B1 ;  /* 0x0000000000017941 */ /* 0x000fea0003800000 */
.L_x_35114:
        /* <DEDUP_REMOVED lines=11> */
.L_x_35118:
[----:B------:R-:W-:Y:S01]  /*d5d0*/  MOV R8, R9 ;  /* 0x0000000900087202 */ /* 0x000fe20000000f00 */
[----:B------:R-:W-:Y:S02]  /*d5e0*/  IMAD.MOV.U32 R10, RZ, RZ, R11 ;  /* 0x000000ffff0a7224 */ /* 0x000fe400078e000b */
[----:B------:R-:W-:Y:S02]  /*d5f0*/  IMAD.MOV.U32 R107, RZ, RZ, R106 ;  /* 0x000000ffff6b7224 */ /* 0x000fe400078e006a */
[----:B------:R-:W-:Y:S02]  /*d600*/  IMAD.MOV.U32 R71, RZ, RZ, R70 ;  /* 0x000000ffff477224 */ /* 0x000fe400078e0046 */
.L_x_35119:
[----:B------:R-:W-:Y:S05]  /*d610*/  BSYNC B1 ;  /* 0x0000000000017941 */ /* 0x000fea0003800000 */
.L_x_35117:
        /* <DEDUP_REMOVED lines=11> */
.L_x_35121:
[----:B------:R-:W-:Y:S01]  /*d6d0*/  MOV R9, R8 ;  /* 0x0000000800097202 */ /* 0x000fe20000000f00 */
[----:B------:R-:W-:Y:S02]  /*d6e0*/  IMAD.MOV.U32 R11, RZ, RZ, R10 ;  /* 0x000000ffff0b7224 */ /* 0x000fe400078e000a */
[----:B------:R-:W-:Y:S02]  /*d6f0*/  IMAD.MOV.U32 R106, RZ, RZ, R109 ;  /* 0x000000ffff6a7224 */ /* 0x000fe400078e006d */
[----:B------:R-:W-:Y:S02]  /*d700*/  IMAD.MOV.U32 R70, RZ, RZ, R69 ;  /* 0x000000ffff467224 */ /* 0x000fe400078e0045 */
.L_x_35122:
[----:B------:R-:W-:Y:S05]  /*d710*/  BSYNC B1 ;  /* 0x0000000000017941 */ /* 0x000fea0003800000 */
.L_x_35120:
        /* <DEDUP_REMOVED lines=11> */
.L_x_35124:
[----:B------:R-:W-:Y:S01]  /*d7d0*/  MOV R8, R9 ;  /* 0x0000000900087202 */ /* 0x000fe20000000f00 */
[----:B------:R-:W-:Y:S02]  /*d7e0*/  IMAD.MOV.U32 R10, RZ, RZ, R11 ;  /* 0x000000ffff0a7224 */ /* 0x000fe400078e000b */
[----:B------:R-:W-:Y:S02]  /*d7f0*/  IMAD.MOV.U32 R109, RZ, RZ, R108 ;  /* 0x000000ffff6d7224 */ /* 0x000fe400078e006c */
[----:B------:R-:W-:Y:S02]  /*d800*/  IMAD.MOV.U32 R69, RZ, RZ, R68 ;  /* 0x000000ffff457224 */ /* 0x000fe400078e0044 */
.L_x_35125:
[----:B------:R-:W-:Y:S05]  /*d810*/  BSYNC B1 ;  /* 0x0000000000017941 */ /* 0x000fea0003800000 */
.L_x_35123:
        /* <DEDUP_REMOVED lines=11> */
.L_x_35127:
[----:B------:R-:W-:Y:S01]  /*d8d0*/  MOV R9, R8 ;  /* 0x0000000800097202 */ /* 0x000fe20000000f00 */
[----:B------:R-:W-:Y:S02]  /*d8e0*/  IMAD.MOV.U32 R11, RZ, RZ, R10 ;  /* 0x000000ffff0b7224 */ /* 0x000fe400078e000a */
[----:B------:R-:W-:Y:S02]  /*d8f0*/  IMAD.MOV.U32 R108, RZ, RZ, R111 ;  /* 0x000000ffff6c7224 */ /* 0x000fe400078e006f */
[----:B------:R-:W-:Y:S02]  /*d900*/  IMAD.MOV.U32 R68, RZ, RZ, R67 ;  /* 0x000000ffff447224 */ /* 0x000fe400078e0043 */
.L_x_35128:
[----:B------:R-:W-:Y:S05]  /*d910*/  BSYNC B1 ;  /* 0x0000000000017941 */ /* 0x000fea0003800000 */
.L_x_35126:
        /* <DEDUP_REMOVED lines=11> */
.L_x_35130:
[----:B------:R-:W-:Y:S01]  /*d9d0*/  MOV R8, R9 ;  /* 0x0000000900087202 */ /* 0x000fe20000000f00 */
[----:B------:R-:W-:Y:S02]  /*d9e0*/  IMAD.MOV.U32 R10, RZ, RZ, R11 ;  /* 0x000000ffff0a7224 */ /* 0x000fe400078e000b */
[----:B------:R-:W-:Y:S02]  /*d9f0*/  IMAD.MOV.U32 R111, RZ, RZ, R110 ;  /* 0x000000ffff6f7224 */ /* 0x000fe400078e006e */
[----:B------:R-:W-:Y:S02]  /*da00*/  IMAD.MOV.U32 R67, RZ, RZ, R66 ;  /* 0x000000ffff437224 */ /* 0x000fe400078e0042 */
.L_x_35131:
[----:B------:R-:W-:Y:S05]  /*da10*/  BSYNC B1 ;  /* 0x0000000000017941 */ /* 0x000fea0003800000 */
.L_x_35129:
        /* <DEDUP_REMOVED lines=11> */
.L_x_35133:
[----:B------:R-:W-:Y:S01]  /*dad0*/  MOV R9, R8 ;  /* 0x0000000800097202 */ /* 0x000fe20000000f00 */
[----:B------:R-:W-:Y:S02]  /*dae0*/  IMAD.MOV.U32 R11, RZ, RZ, R10 ;  /* 0x000000ffff0b7224 */ /* 0x000fe400078e000a */
[----:B------:R-:W-:Y:S02]  /*daf0*/  IMAD.MOV.U32 R110, RZ, RZ, R113 ;  /* 0x000000ffff6e7224 */ /* 0x000fe400078e0071 */
[----:B------:R-:W-:Y:S02]  /*db00*/  IMAD.MOV.U32 R66, RZ, RZ, R65 ;  /* 0x000000ffff427224 */ /* 0x000fe400078e0041 */
.L_x_35134:
[----:B------:R-:W-:Y:S05]  /*db10*/  BSYNC B1 ;  /* 0x0000000000017941 */ /* 0x000fea0003800000 */
.L_x_35132:
        /* <DEDUP_REMOVED lines=11> */
.L_x_35136:
[----:B------:R-:W-:Y:S01]  /*dbd0*/  MOV R8, R9 ;  /* 0x0000000900087202 */ /* 0x000fe20000000f00 */
[----:B------:R-:W-:Y:S02]  /*dbe0*/  IMAD.MOV.U32 R10, RZ, RZ, R11 ;  /* 0x000000ffff0a7224 */ /* 0x000fe400078e000b */
[----:B------:R-:W-:Y:S02]  /*dbf0*/  IMAD.MOV.U32 R113, RZ, RZ, R112 ;  /* 0x000000ffff717224 */ /* 0x000fe400078e0070 */
[----:B------:R-:W-:Y:S02]  /*dc00*/  IMAD.MOV.U32 R65, RZ, RZ, R64 ;  /* 0x000000ffff417224 */ /* 0x000fe400078e0040 */
.L_x_35137:
[----:B------:R-:W-:Y:S05]  /*dc10*/  BSYNC B1 ;  /* 0x0000000000017941 */ /* 0x000fea0003800000 */
.L_x_35135:
        /* <DEDUP_REMOVED lines=11> */
.L_x_35139:
[----:B------:R-:W-:Y:S01]  /*dcd0*/  MOV R9, R8 ;  /* 0x0000000800097202 */ /* 0x000fe20000000f00 */
[----:B------:R-:W-:Y:S02]  /*dce0*/  IMAD.MOV.U32 R11, RZ, RZ, R10 ;  /* 0x000000ffff0b7224 */ /* 0x000fe400078e000a */
[----:B------:R-:W-:Y:S02]  /*dcf0*/  IMAD.MOV.U32 R112, RZ, RZ, R115 ;  /* 0x000000ffff707224 */ /* 0x000fe400078e0073 */
[----:B------:R-:W-:Y:S02]  /*dd00*/  IMAD.MOV.U32 R64, RZ, RZ, R63 ;  /* 0x000000ffff407224 */ /* 0x000fe400078e003f */
.L_x_35140:
[----:B------:R-:W-:Y:S05]  /*dd10*/  BSYNC B1 ;  /* 0x0000000000017941 */ /* 0x000fea0003800000 */
.L_x_35138:
        /* <DEDUP_REMOVED lines=11> */
.L_x_35142:
[----:B------:R-:W-:Y:S01]  /*ddd0*/  MOV R8, R9 ;  /* 0x0000000900087202 */ /* 0x000fe20000000f00 */
[----:B------:R-:W-:Y:S02]  /*dde0*/  IMAD.MOV.U32 R10, RZ, RZ, R11 ;  /* 0x000000ffff0a7224 */ /* 0x000fe400078e000b */
[----:B------:R-:W-:Y:S02]  /*ddf0*/  IMAD.MOV.U32 R115, RZ, RZ, R114 ;  /* 0x000000ffff737224 */ /* 0x000fe400078e0072 */
[----:B------:R-:W-:Y:S02]  /*de00*/  IMAD.MOV.U32 R63, RZ, RZ, R62 ;  /* 0x000000ffff3f7224 */ /* 0x000fe400078e003e */
.L_x_35143:
[----:B------:R-:W-:Y:S05]  /*de10*/  BSYNC B1 ;  /* 0x0000000000017941 */ /* 0x000fea0003800000 */
.L_x_35141:
        /* <DEDUP_REMOVED lines=11> */
.L_x_35145:
[----:B------:R-:W-:Y:S01]  /*ded0*/  MOV R9, R8 ;  /* 0x0000000800097202 */ /* 0x000fe20000000f00 */
[----:B------:R-:W-:Y:S02]  /*dee0*/  IMAD.MOV.U32 R11, RZ, RZ, R10 ;  /* 0x000000ffff0b7224 */ /* 0x000fe400078e000a */
[----:B------:R-:W-:Y:S02]  /*def0*/  IMAD.MOV.U32 R114, RZ, RZ, R117 ;  /* 0x000000ffff727224 */ /* 0x000fe400078e0075 */
[----:B------:R-:W-:Y:S02]  /*df00*/  IMAD.MOV.U32 R62, RZ, RZ, R61 ;  /* 0x000000ffff3e7224 */ /* 0x000fe400078e003d */
.L_x_35146:
[----:B------:R-:W-:Y:S05]  /*df10*/  BSYNC B1 ;  /* 0x0000000000017941 */ /* 0x000fea0003800000 */
.L_x_35144:
        /* <DEDUP_REMOVED lines=11> */
.L_x_35148:
[----:B------:R-:W-:Y:S01]  /*dfd0*/  MOV R8, R9 ;  /* 0x0000000900087202 */ /* 0x000fe20000000f00 */
[----:B------:R-:W-:Y:S02]  /*dfe0*/  IMAD.MOV.U32 R10, RZ, RZ, R11 ;  /* 0x000000ffff0a7224 */ /* 0x000fe400078e000b */
[----:B------:R-:W-:Y:S02]  /*dff0*/  IMAD.MOV.U32 R117, RZ, RZ, R116 ;  /* 0x000000ffff757224 */ /* 0x000fe400078e0074 */
[----:B------:R-:W-:Y:S02]  /*e000*/  IMAD.MOV.U32 R61, RZ, RZ, R60 ;  /* 0x000000ffff3d7224 */ /* 0x000fe400078e003c */
.L_x_35149:
[----:B------:R-:W-:Y:S05]  /*e010*/  BSYNC B1 ;  /* 0x0000000000017941 */ /* 0x000fea0003800000 */
.L_x_35147:
        /* <DEDUP_REMOVED lines=11> */
.L_x_35151:
[----:B------:R-:W-:Y:S01]  /*e0d0*/  MOV R9, R8 ;  /* 0x0000000800097202 */ /* 0x000fe20000000f00 */
[----:B------:R-:W-:Y:S02]  /*e0e0*/  IMAD.MOV.U32 R11, RZ, RZ, R10 ;  /* 0x000000ffff0b7224 */ /* 0x000fe400078e000a */
[----:B------:R-:W-:Y:S02]  /*e0f0*/  IMAD.MOV.U32 R116, RZ, RZ, R119 ;  /* 0x000000ffff747224 */ /* 0x000fe400078e0077 */
[----:B------:R-:W-:Y:S02]  /*e100*/  IMAD.MOV.U32 R60, RZ, RZ, R59 ;  /* 0x000000ffff3c7224 */ /* 0x000fe400078e003b */
.L_x_35152:
[----:B------:R-:W-:Y:S05]  /*e110*/  BSYNC B1 ;  /* 0x0000000000017941 */ /* 0x000fea0003800000 */
.L_x_35150:
        /* <DEDUP_REMOVED lines=11> */
.L_x_35154:
[----:B------:R-:W-:Y:S01]  /*e1d0*/  MOV R8, R9 ;  /* 0x0000000900087202 */ /* 0x000fe20000000f00 */
[----:B------:R-:W-:Y:S02]  /*e1e0*/  IMAD.MOV.U32 R10, RZ, RZ, R11 ;  /* 0x000000ffff0a7224 */ /* 0x000fe400078e000b */
[----:B------:R-:W-:Y:S02]  /*e1f0*/  IMAD.MOV.U32 R119, RZ, RZ, R118 ;  /* 0x000000ffff777224 */ /* 0x000fe400078e0076 */
[----:B------:R-:W-:Y:S02]  /*e200*/  IMAD.MOV.U32 R59, RZ, RZ, R58 ;  /* 0x000000ffff3b7224 */ /* 0x000fe400078e003a */
.L_x_35155:
[----:B------:R-:W-:Y:S05]  /*e210*/  BSYNC B1 ;  /* 0x0000000000017941 */ /* 0x000fea0003800000 */
.L_x_35153:
        /* <DEDUP_REMOVED lines=11> */
.L_x_35157:
[----:B------:R-:W-:Y:S01]  /*e2d0*/  MOV R9, R8 ;  /* 0x0000000800097202 */ /* 0x000fe20000000f00 */
[----:B------:R-:W-:Y:S02]  /*e2e0*/  IMAD.MOV.U32 R11, RZ, RZ, R10 ;  /* 0x000000ffff0b7224 */ /* 0x000fe400078e000a */
[----:B------:R-:W-:Y:S02]  /*e2f0*/  IMAD.MOV.U32 R118, RZ, RZ, R121 ;  /* 0x000000ffff767224 */ /* 0x000fe400078e0079 */
[----:B------:R-:W-:Y:S02]  /*e300*/  IMAD.MOV.U32 R58, RZ, RZ, R57 ;  /* 0x000000ffff3a7224 */ /* 0x000fe400078e0039 */
.L_x_35158:
[----:B------:R-:W-:Y:S05]  /*e310*/  BSYNC B1 ;  /* 0x0000000000017941 */ /* 0x000fea0003800000 */
.L_x_35156:
        /* <DEDUP_REMOVED lines=11> */
.L_x_35160:
[----:B------:R-:W-:Y:S01]  /*e3d0*/  MOV R8, R9 ;  /* 0x0000000900087202 */ /* 0x000fe20000000f00 */
[----:B------:R-:W-:Y:S02]  /*e3e0*/  IMAD.MOV.U32 R10, RZ, RZ, R11 ;  /* 0x000000ffff0a7224 */ /* 0x000fe400078e000b */
[----:B------:R-:W-:Y:S02]  /*e3f0*/  IMAD.MOV.U32 R121, RZ, RZ, R120 ;  /* 0x000000ffff797224 */ /* 0x000fe400078e0078 */
[----:B------:R-:W-:Y:S02]  /*e400*/  IMAD.MOV.U32 R57, RZ, RZ, R56 ;  /* 0x000000ffff397224 */ /* 0x000fe400078e0038 */
.L_x_35161:
[----:B------:R-:W-:Y:S05]  /*e410*/  BSYNC B1 ;  /* 0x0000000000017941 */ /* 0x000fea0003800000 */
.L_x_35159:
        /* <DEDUP_REMOVED lines=11> */
.L_x_35163:
[----:B------:R-:W-:Y:S01]  /*e4d0*/  MOV R9, R8 ;  /* 0x0000000800097202 */ /* 0x000fe20000000f00 */
[----:B------:R-:W-:Y:S02]  /*e4e0*/  IMAD.MOV.U32 R11, RZ, RZ, R10 ;  /* 0x000000ffff0b7224 */ /* 0x000fe400078e000a */
[----:B------:R-:W-:Y:S02]  /*e4f0*/  IMAD.MOV.U32 R120, RZ, RZ, R123 ;  /* 0x000000ffff787224 */ /* 0x000fe400078e007b */
[----:B------:R-:W-:Y:S02]  /*e500*/  IMAD.MOV.U32 R56, RZ, RZ, R55 ;  /* 0x000000ffff387224 */ /* 0x000fe400078e0037 */
.L_x_35164:
[----:B------:R-:W-:Y:S05]  /*e510*/  BSYNC B1 ;  /* 0x0000000000017941 */ /* 0x000fea0003800000 */
.L_x_35162:
        /* <DEDUP_REMOVED lines=11> */
.L_x_35166:
[----:B------:R-:W-:Y:S01]  /*e5d0*/  MOV R8, R9 ;  /* 0x0000000900087202 */ /* 0x000fe20000000f00 */
[----:B------:R-:W-:Y:S02]  /*e5e0*/  IMAD.MOV.U32 R10, RZ, RZ, R11 ;  /* 0x000000ffff0a7224 */ /* 0x000fe400078e000b */
[----:B------:R-:W-:Y:S02]  /*e5f0*/  IMAD.MOV.U32 R123, RZ, RZ, R122 ;  /* 0x000000ffff7b7224 */ /* 0x000fe400078e007a */
[----:B------:R-:W-:Y:S02]  /*e600*/  IMAD.MOV.U32 R55, RZ, RZ, R54 ;  /* 0x000000ffff377224 */ /* 0x000fe400078e0036 */
.L_x_35167:
[----:B------:R-:W-:Y:S05]  /*e610*/  BSYNC B1 ;  /* 0x0000000000017941 */ /* 0x000fea0003800000 */
.L_x_35165:
        /* <DEDUP_REMOVED lines=11> */
.L_x_35169:
[----:B------:R-:W-:Y:S01]  /*e6d0*/  MOV R9, R8 ;  /* 0x0000000800097202 */ /* 0x000fe20000000f00 */
[----:B------:R-:W-:Y:S02]  /*e6e0*/  IMAD.MOV.U32 R11, RZ, RZ, R10 ;  /* 0x000000ffff0b7224 */ /* 0x000fe400078e000a */
[----:B------:R-:W-:Y:S02]  /*e6f0*/  IMAD.MOV.U32 R122, RZ, RZ, R125 ;  /* 0x000000ffff7a7224 */ /* 0x000fe400078e007d */
[----:B------:R-:W-:Y:S02]  /*e700*/  IMAD.MOV.U32 R54, RZ, RZ, R53 ;  /* 0x000000ffff367224 */ /* 0x000fe400078e0035 */
.L_x_35170:
[----:B------:R-:W-:Y:S05]  /*e710*/  BSYNC B1 ;  /* 0x0000000000017941 */ /* 0x000fea0003800000 */
.L_x_35168:
        /* <DEDUP_REMOVED lines=11> */
.L_x_35172:
[----:B------:R-:W-:Y:S01]  /*e7d0*/  MOV R8, R9 ;  /* 0x0000000900087202 */ /* 0x000fe20000000f00 */
[----:B------:R-:W-:Y:S02]  /*e7e0*/  IMAD.MOV.U32 R10, RZ, RZ, R11 ;  /* 0x000000ffff0a7224 */ /* 0x000fe400078e000b */
[----:B------:R-:W-:Y:S02]  /*e7f0*/  IMAD.MOV.U32 R125, RZ, RZ, R124 ;  /* 0x000000ffff7d7224 */ /* 0x000fe400078e007c */
[----:B------:R-:W-:Y:S02]  /*e800*/  IMAD.MOV.U32 R53, RZ, RZ, R52 ;  /* 0x000000ffff357224 */ /* 0x000fe400078e0034 */
.L_x_35173:
[----:B------:R-:W-:Y:S05]  /*e810*/  BSYNC B1 ;  /* 0x0000000000017941 */ /* 0x000fea0003800000 */
.L_x_35171:
        /* <DEDUP_REMOVED lines=11> */
.L_x_35175:
[----:B------:R-:W-:Y:S01]  /*e8d0*/  MOV R9, R8 ;  /* 0x0000000800097202 */ /* 0x000fe20000000f00 */
[----:B------:R-:W-:Y:S02]  /*e8e0*/  IMAD.MOV.U32 R11, RZ, RZ, R10 ;  /* 0x000000ffff0b7224 */ /* 0x000fe400078e000a */
[----:B------:R-:W-:Y:S02]  /*e8f0*/  IMAD.MOV.U32 R124, RZ, RZ, R127 ;  /* 0x000000ffff7c7224 */ /* 0x000fe400078e007f */
[----:B------:R-:W-:Y:S02]  /*e900*/  IMAD.MOV.U32 R52, RZ, RZ, R51 ;  /* 0x000000ffff347224 */ /* 0x000fe400078e0033 */
.L_x_35176:
[----:B------:R-:W-:Y:S05]  /*e910*/  BSYNC B1 ;  /* 0x0000000000017941 */ /* 0x000fea0003800000 */
.L_x_35174:
        /* <DEDUP_REMOVED lines=11> */
.L_x_35178:
[----:B------:R-:W-:Y:S01]  /*e9d0*/  MOV R8, R9 ;  /* 0x0000000900087202 */ /* 0x000fe20000000f00 */
[----:B------:R-:W-:Y:S02]  /*e9e0*/  IMAD.MOV.U32 R10, RZ, RZ, R11 ;  /* 0x000000ffff0a7224 */ /* 0x000fe400078e000b */
[----:B------:R-:W-:Y:S02]  /*e9f0*/  IMAD.MOV.U32 R127, RZ, RZ, R126 ;  /* 0x000000ffff7f7224 */ /* 0x000fe400078e007e */
[----:B------:R-:W-:Y:S02]  /*ea00*/  IMAD.MOV.U32 R51, RZ, RZ, R50 ;  /* 0x000000ffff337224 */ /* 0x000fe400078e0032 */
.L_x_35179:
[----:B------:R-:W-:Y:S05]  /*ea10*/  BSYNC B1 ;  /* 0x0000000000017941 */ /* 0x000fea0003800000 */
.L_x_35177:
        /* <DEDUP_REMOVED lines=11> */
.L_x_35181:
[----:B------:R-:W-:Y:S01]  /*ead0*/  MOV R9, R8 ;  /* 0x0000000800097202 */ /* 0x000fe20000000f00 */
[----:B------:R-:W-:Y:S02]  /*eae0*/  IMAD.MOV.U32 R11, RZ, RZ, R10 ;  /* 0x000000ffff0b7224 */ /* 0x000fe400078e000a */
[----:B------:R-:W-:Y:S02]  /*eaf0*/  IMAD.MOV.U32 R126, RZ, RZ, R129 ;  /* 0x000000ffff7e7224 */ /* 0x000fe400078e0081 */
[----:B------:R-:W-:Y:S02]  /*eb00*/  IMAD.MOV.U32 R50, RZ, RZ, R49 ;  /* 0x000000ffff327224 */ /* 0x000fe400078e0031 */
.L_x_35182:
[----:B------:R-:W-:Y:S05]  /*eb10*/  BSYNC B1 ;  /* 0x0000000000017941 */ /* 0x000fea0003800000 */
.L_x_35180:
        /* <DEDUP_REMOVED lines=11> */
.L_x_35184:
[----:B------:R-:W-:Y:S01]  /*ebd0*/  MOV R8, R9 ;  /* 0x0000000900087202 */ /* 0x000fe20000000f00 */
[----:B------:R-:W-:Y:S02]  /*ebe0*/  IMAD.MOV.U32 R10, RZ, RZ, R11 ;  /* 0x000000ffff0a7224 */ /* 0x000fe400078e000b */
[----:B------:R-:W-:Y:S02]  /*ebf0*/  IMAD.MOV.U32 R129, RZ, RZ, R128 ;  /* 0x000000ffff817224 */ /* 0x000fe400078e0080 */
[----:B------:R-:W-:Y:S02]  /*ec00*/  IMAD.MOV.U32 R49, RZ, RZ, R48 ;  /* 0x000000ffff317224 */ /* 0x000fe400078e0030 */
.L_x_35185:
[----:B------:R-:W-:Y:S05]  /*ec10*/  BSYNC B1 ;  /* 0x0000000000017941 */ /* 0x000fea0003800000 */
.L_x_35183:
        /* <DEDUP_REMOVED lines=11> */
.L_x_35187:
[----:B------:R-:W-:Y:S01]  /*ecd0*/  MOV R9, R8 ;  /* 0x0000000800097202 */ /* 0x000fe20000000f00 */
[----:B------:R-:W-:Y:S02]  /*ece0*/  IMAD.MOV.U32 R11, RZ, RZ, R10 ;  /* 0x000000ffff0b7224 */ /* 0x000fe400078e000a */
[----:B------:R-:W-:Y:S02]  /*ecf0*/  IMAD.MOV.U32 R128, RZ, RZ, R131 ;  /* 0x000000ffff807224 */ /* 0x000fe400078e0083 */
[----:B------:R-:W-:Y:S02]  /*ed00*/  IMAD.MOV.U32 R48, RZ, RZ, R47 ;  /* 0x000000ffff307224 */ /* 0x000fe400078e002f */
.L_x_35188:
[----:B------:R-:W-:Y:S05]  /*ed10*/  BSYNC B1 ;  /* 0x0000000000017941 */ /* 0x000fea0003800000 */
.L_x_35186:
        /* <DEDUP_REMOVED lines=11> */
.L_x_35190:
[----:B------:R-:W-:Y:S01]  /*edd0*/  MOV R8, R9 ;  /* 0x0000000900087202 */ /* 0x000fe20000000f00 */
[----:B------:R-:W-:Y:S02]  /*ede0*/  IMAD.MOV.U32 R10, RZ, RZ, R11 ;  /* 0x000000ffff0a7224 */ /* 0x000fe400078e000b */
[----:B------:R-:W-:Y:S02]  /*edf0*/  IMAD.MOV.U32 R131, RZ, RZ, R130 ;  /* 0x000000ffff837224 */ /* 0x000fe400078e0082 */
[----:B------:R-:W-:Y:S02]  /*ee00*/  IMAD.MOV.U32 R47, RZ, RZ, R46 ;  /* 0x000000ffff2f7224 */ /* 0x000fe400078e002e */
.L_x_35191:
[----:B------:R-:W-:Y:S05]  /*ee10*/  BSYNC B1 ;  /* 0x0000000000017941 */ /* 0x000fea0003800000 */
.L_x_35189:
        /* <DEDUP_REMOVED lines=11> */
.L_x_35193:
[----:B------:R-:W-:Y:S01]  /*eed0*/  MOV R9, R8 ;  /* 0x0000000800097202 */ /* 0x000fe20000000f00 */
[----:B------:R-:W-:Y:S02]  /*eee0*/  IMAD.MOV.U32 R11, RZ, RZ, R10 ;  /* 0x000000ffff0b7224 */ /* 0x000fe400078e000a */
[----:B------:R-:W-:Y:S02]  /*eef0*/  IMAD.MOV.U32 R130, RZ, RZ, R133 ;  /* 0x000000ffff827224 */ /* 0x000fe400078e0085 */
[----:B------:R-:W-:Y:S02]  /*ef00*/  IMAD.MOV.U32 R46, RZ, RZ, R45 ;  /* 0x000000ffff2e7224 */ /* 0x000fe400078e002d */
.L_x_35194:
[----:B------:R-:W-:Y:S05]  /*ef10*/  BSYNC B1 ;  /* 0x0000000000017941 */ /* 0x000fea0003800000 */
.L_x_35192:
        /* <DEDUP_REMOVED lines=11> */
.L_x_35196:
[----:B------:R-:W-:Y:S01]  /*efd0*/  MOV R8, R9 ;  /* 0x0000000900087202 */ /* 0x000fe20000000f00 */
[----:B------:R-:W-:Y:S02]  /*efe0*/  IMAD.MOV.U32 R10, RZ, RZ, R11 ;  /* 0x000000ffff0a7224 */ /* 0x000fe400078e000b */
[----:B------:R-:W-:Y:S02]  /*eff0*/  IMAD.MOV.U32 R133, RZ, RZ, R132 ;  /* 0x000000ffff857224 */ /* 0x000fe400078e0084 */
[----:B------:R-:W-:Y:S02]  /*f000*/  IMAD.MOV.U32 R45, RZ, RZ, R44 ;  /* 0x000000ffff2d7224 */ /* 0x000fe400078e002c */
.L_x_35197:
[----:B------:R-:W-:Y:S05]  /*f010*/  BSYNC B1 ;  /* 0x0000000000017941 */ /* 0x000fea0003800000 */
.L_x_35195:
        /* <DEDUP_REMOVED lines=11> */
.L_x_35199:
[----:B------:R-:W-:Y:S01]  /*f0d0*/  MOV R9, R8 ;  /* 0x0000000800097202 */ /* 0x000fe20000000f00 */
[----:B------:R-:W-:Y:S02]  /*f0e0*/  IMAD.MOV.U32 R11, RZ, RZ, R10 ;  /* 0x000000ffff0b7224 */ /* 0x000fe400078e000a */
[----:B------:R-:W-:Y:S02]  /*f0f0*/  IMAD.MOV.U32 R132, RZ, RZ, R135 ;  /* 0x000000ffff847224 */ /* 0x000fe400078e0087 */
[----:B------:R-:W-:Y:S02]  /*f100*/  IMAD.MOV.U32 R44, RZ, RZ, R43 ;  /* 0x000000ffff2c7224 */ /* 0x000fe400078e002b */
.L_x_35200:
[----:B------:R-:W-:Y:S05]  /*f110*/  BSYNC B1 ;  /* 0x0000000000017941 */ /* 0x000fea0003800000 */
.L_x_35198:
        /* <DEDUP_REMOVED lines=11> */
.L_x_35202:
[----:B------:R-:W-:Y:S01]  /*f1d0*/  MOV R8, R9 ;  /* 0x0000000900087202 */ /* 0x000fe20000000f00 */
[----:B------:R-:W-:Y:S02]  /*f1e0*/  IMAD.MOV.U32 R10, RZ, RZ, R11 ;  /* 0x000000ffff0a7224 */ /* 0x000fe400078e000b */
[----:B------:R-:W-:Y:S02]  /*f1f0*/  IMAD.MOV.U32 R135, RZ, RZ, R134 ;  /* 0x000000ffff877224 */ /* 0x000fe400078e0086 */
[----:B------:R-:W-:Y:S02]  /*f200*/  IMAD.MOV.U32 R43, RZ, RZ, R42 ;  /* 0x000000ffff2b7224 */ /* 0x000fe400078e002a */
.L_x_35203:
[----:B------:R-:W-:Y:S05]  /*f210*/  BSYNC B1 ;  /* 0x0000000000017941 */ /* 0x000fea0003800000 */
.L_x_35201:
        /* <DEDUP_REMOVED lines=11> */
.L_x_35205:
[----:B------:R-:W-:Y:S01]  /*f2d0*/  MOV R9, R8 ;  /* 0x0000000800097202 */ /* 0x000fe20000000f00 */
[----:B------:R-:W-:Y:S02]  /*f2e0*/  IMAD.MOV.U32 R11, RZ, RZ, R10 ;  /* 0x000000ffff0b7224 */ /* 0x000fe400078e000a */
[----:B------:R-:W-:Y:S02]  /*f2f0*/  IMAD.MOV.U32 R134, RZ, RZ, R137 ;  /* 0x000000ffff867224 */ /* 0x000fe400078e0089 */
[----:B------:R-:W-:Y:S02]  /*f300*/  IMAD.MOV.U32 R42, RZ, RZ, R41 ;  /* 0x000000ffff2a7224 */ /* 0x000fe400078e0029 */
.L_x_35206:
[----:B------:R-:W-:Y:S05]  /*f310*/  BSYNC B1 ;  /* 0x0000000000017941 */ /* 0x000fea0003800000 */
.L_x_35204:
        /* <DEDUP_REMOVED lines=11> */
.L_x_35208:
[----:B------:R-:W-:Y:S01]  /*f3d0*/  MOV R8, R9 ;  /* 0x0000000900087202 */ /* 0x000fe20000000f00 */
[----:B------:R-:W-:Y:S02]  /*f3e0*/  IMAD.MOV.U32 R10, RZ, RZ, R11 ;  /* 0x000000ffff0a7224 */ /* 0x000fe400078e000b */
[----:B------:R-:W-:Y:S02]  /*f3f0*/  IMAD.MOV.U32 R137, RZ, RZ, R136 ;  /* 0x000000ffff897224 */ /* 0x000fe400078e0088 */
[----:B------:R-:W-:Y:S02]  /*f400*/  IMAD.MOV.U32 R41, RZ, RZ, R40 ;  /* 0x000000ffff297224 */ /* 0x000fe400078e0028 */
.L_x_35209:
[----:B------:R-:W-:Y:S05]  /*f410*/  BSYNC B1 ;  /* 0x0000000000017941 */ /* 0x000fea0003800000 */
.L_x_35207:
        /* <DEDUP_REMOVED lines=11> */
.L_x_35211:
[----:B------:R-:W-:Y:S01]  /*f4d0*/  MOV R9, R8 ;  /* 0x0000000800097202 */ /* 0x000fe20000000f00 */
[----:B------:R-:W-:Y:S02]  /*f4e0*/  IMAD.MOV.U32 R11, RZ, RZ, R10 ;  /* 0x000000ffff0b7224 */ /* 0x000fe400078e000a */
[----:B------:R-:W-:Y:S02]  /*f4f0*/  IMAD.MOV.U32 R136, RZ, RZ, R139 ;  /* 0x000000ffff887224 */ /* 0x000fe400078e008b */
[----:B------:R-:W-:Y:S02]  /*f500*/  IMAD.MOV.U32 R40, RZ, RZ, R39 ;  /* 0x000000ffff287224 */ /* 0x000fe400078e0027 */
.L_x_35212:
[----:B------:R-:W-:Y:S05]  /*f510*/  BSYNC B1 ;  /* 0x0000000000017941 */ /* 0x000fea0003800000 */
.L_x_35210:
        /* <DEDUP_REMOVED lines=11> */
.L_x_35214:
[----:B------:R-:W-:Y:S01]  /*f5d0*/  MOV R8, R9 ;  /* 0x0000000900087202 */ /* 0x000fe20000000f00 */
[----:B------:R-:W-:Y:S02]  /*f5e0*/  IMAD.MOV.U32 R10, RZ, RZ, R11 ;  /* 0x000000ffff0a7224 */ /* 0x000fe400078e000b */
[----:B------:R-:W-:Y:S02]  /*f5f0*/  IMAD.MOV.U32 R139, RZ, RZ, R138 ;  /* 0x000000ffff8b7224 */ /* 0x000fe400078e008a */
[----:B------:R-:W-:Y:S02]  /*f600*/  IMAD.MOV.U32 R39, RZ, RZ, R38 ;  /* 0x000000ffff277224 */ /* 0x000fe400078e0026 */
.L_x_35215:
[----:B------:R-:W-:Y:S05]  /*f610*/  BSYNC B1 ;  /* 0x0000000000017941 */ /* 0x000fea0003800000 */
.L_x_35213:
        /* <DEDUP_REMOVED lines=11> */
.L_x_35217:
[----:B------:R-:W-:Y:S01]  /*f6d0*/  MOV R9, R8 ;  /* 0x0000000800097202 */ /* 0x000fe20000000f00 */
[----:B------:R-:W-:Y:S02]  /*f6e0*/  IMAD.MOV.U32 R11, RZ, RZ, R10 ;  /* 0x000000ffff0b7224 */ /* 0x000fe400078e000a */
[----:B------:R-:W-:Y:S02]  /*f6f0*/  IMAD.MOV.U32 R138, RZ, RZ, R141 ;  /* 0x000000ffff8a7224 */ /* 0x000fe400078e008d */
[----:B------:R-:W-:Y:S02]  /*f700*/  IMAD.MOV.U32 R38, RZ, RZ, R37 ;  /* 0x000000ffff267224 */ /* 0x000fe400078e0025 */
.L_x_35218:
[----:B------:R-:W-:Y:S05]  /*f710*/  BSYNC B1 ;  /* 0x0000000000017941 */ /* 0x000fea0003800000 */
.L_x_35216:
        /* <DEDUP_REMOVED lines=11> */
.L_x_35220:
[----:B------:R-:W-:Y:S01]  /*f7d0*/  MOV R8, R9 ;  /* 0x0000000900087202 */ /* 0x000fe20000000f00 */
[----:B------:R-:W-:Y:S02]  /*f7e0*/  IMAD.MOV.U32 R10, RZ, RZ, R11 ;  /* 0x000000ffff0a7224 */ /* 0x000fe400078e000b */
[----:B------:R-:W-:Y:S02]  /*f7f0*/  IMAD.MOV.U32 R141, RZ, RZ, R140 ;  /* 0x000000ffff8d7224 */ /* 0x000fe400078e008c */
[----:B------:R-:W-:Y:S02]  /*f800*/  IMAD.MOV.U32 R37, RZ, RZ, R36 ;  /* 0x000000ffff257224 */ /* 0x000fe400078e0024 */
.L_x_35221:
[----:B------:R-:W-:Y:S05]  /*f810*/  BSYNC B1 ;  /* 0x0000000000017941 */ /* 0x000fea0003800000 */
.L_x_35219:
        /* <DEDUP_REMOVED lines=11> */
.L_x_35223:
[----:B------:R-:W-:Y:S01]  /*f8d0*/  MOV R9, R8 ;  /* 0x0000000800097202 */ /* 0x000fe20000000f00 */
[----:B------:R-:W-:Y:S02]  /*f8e0*/  IMAD.MOV.U32 R11, RZ, RZ, R10 ;  /* 0x000000ffff0b7224 */ /* 0x000fe400078e000a */
[----:B------:R-:W-:Y:S02]  /*f8f0*/  IMAD.MOV.U32 R140, RZ, RZ, R143 ;  /* 0x000000ffff8c7224 */ /* 0x000fe400078e008f */
[----:B------:R-:W-:Y:S02]  /*f900*/  IMAD.MOV.U32 R36, RZ, RZ, R35 ;  /* 0x000000ffff247224 */ /* 0x000fe400078e0023 */
.L_x_35224:
[----:B------:R-:W-:Y:S05]  /*f910*/  BSYNC B1 ;  /* 0x0000000000017941 */ /* 0x000fea0003800000 */
.L_x_35222:
        /* <DEDUP_REMOVED lines=11> */
.L_x_35226:
[----:B------:R-:W-:Y:S01]  /*f9d0*/  MOV R8, R9 ;  /* 0x0000000900087202 */ /* 0x000fe20000000f00 */
[----:B------:R-:W-:Y:S02]  /*f9e0*/  IMAD.MOV.U32 R10, RZ, RZ, R11 ;  /* 0x000000ffff0a7224 */ /* 0x000fe400078e000b */
[----:B------:R-:W-:Y:S02]  /*f9f0*/  IMAD.MOV.U32 R143, RZ, RZ, R142 ;  /* 0x000000ffff8f7224 */ /* 0x000fe400078e008e */
[----:B------:R-:W-:Y:S02]  /*fa00*/  IMAD.MOV.U32 R35, RZ, RZ, R34 ;  /* 0x000000ffff237224 */ /* 0x000fe400078e0022 */
.L_x_35227:
[----:B------:R-:W-:Y:S05]  /*fa10*/  BSYNC B1 ;  /* 0x0000000000017941 */ /* 0x000fea0003800000 */
.L_x_35225:
        /* <DEDUP_REMOVED lines=11> */
.L_x_35229:
[----:B------:R-:W-:Y:S01]  /*fad0*/  MOV R9, R8 ;  /* 0x0000000800097202 */ /* 0x000fe20000000f00 */
[----:B------:R-:W-:Y:S02]  /*fae0*/  IMAD.MOV.U32 R11, RZ, RZ, R10 ;  /* 0x000000ffff0b7224 */ /* 0x000fe400078e000a */
[----:B------:R-:W-:Y:S02]  /*faf0*/  IMAD.MOV.U32 R142, RZ, RZ, R145 ;  /* 0x000000ffff8e7224 */ /* 0x000fe400078e0091 */
[----:B------:R-:W-:Y:S02]  /*fb00*/  IMAD.MOV.U32 R34, RZ, RZ, R33 ;  /* 0x000000ffff227224 */ /* 0x000fe400078e0021 */
.L_x_35230:
[----:B------:R-:W-:Y:S05]  /*fb10*/  BSYNC B1 ;  /* 0x0000000000017941 */ /* 0x000fea0003800000 */
.L_x_35228:
        /* <DEDUP_REMOVED lines=11> */
.L_x_35232:
[----:B------:R-:W-:Y:S01]  /*fbd0*/  MOV R8, R9 ;  /* 0x0000000900087202 */ /* 0x000fe20000000f00 */
[----:B------:R-:W-:Y:S02]  /*fbe0*/  IMAD.MOV.U32 R10, RZ, RZ, R11 ;  /* 0x000000ffff0a7224 */ /* 0x000fe400078e000b */
[----:B------:R-:W-:Y:S02]  /*fbf0*/  IMAD.MOV.U32 R145, RZ, RZ, R144 ;  /* 0x000000ffff917224 */ /* 0x000fe400078e0090 */
[----:B------:R-:W-:Y:S02]  /*fc00*/  IMAD.MOV.U32 R33, RZ, RZ, R32 ;  /* 0x000000ffff217224 */ /* 0x000fe400078e0020 */
.L_x_35233:
[----:B------:R-:W-:Y:S05]  /*fc10*/  BSYNC B1 ;  /* 0x0000000000017941 */ /* 0x000fea0003800000 */
.L_x_35231:
        /* <DEDUP_REMOVED lines=11> */
.L_x_35235:
[----:B------:R-:W-:Y:S01]  /*fcd0*/  MOV R9, R8 ;  /* 0x0000000800097202 */ /* 0x000fe20000000f00 */
[----:B------:R-:W-:Y:S02]  /*fce0*/  IMAD.MOV.U32 R11, RZ, RZ, R10 ;  /* 0x000000ffff0b7224 */ /* 0x000fe400078e000a */
[----:B------:R-:W-:Y:S02]  /*fcf0*/  IMAD.MOV.U32 R144, RZ, RZ, R147 ;  /* 0x000000ffff907224 */ /* 0x000fe400078e0093 */
[----:B------:R-:W-:Y:S02]  /*fd00*/  IMAD.MOV.U32 R32, RZ, RZ, R31 ;  /* 0x000000ffff207224 */ /* 0x000fe400078e001f */
.L_x_35236:
[----:B------:R-:W-:Y:S05]  /*fd10*/  BSYNC B1 ;  /* 0x0000000000017941 */ /* 0x000fea0003800000 */
.L_x_35234:
        /* <DEDUP_REMOVED lines=11> */
.L_x_35238:
[----:B------:R-:W-:Y:S01]  /*fdd0*/  MOV R8, R9 ;  /* 0x0000000900087202 */ /* 0x000fe20000000f00 */
[----:B------:R-:W-:Y:S02]  /*fde0*/  IMAD.MOV.U32 R10, RZ, RZ, R11 ;  /* 0x000000ffff0a7224 */ /* 0x000fe400078e000b */
[----:B------:R-:W-:Y:S02]  /*fdf0*/  IMAD.MOV.U32 R147, RZ, RZ, R146 ;  /* 0x000000ffff937224 */ /* 0x000fe400078e0092 */
[----:B------:R-:W-:Y:S02]  /*fe00*/  IMAD.MOV.U32 R31, RZ, RZ, R30 ;  /* 0x000000ffff1f7224 */ /* 0x000fe400078e001e */
.L_x_35239:
[----:B------:R-:W-:Y:S05]  /*fe10*/  BSYNC B1 ;  /* 0x0000000000017941 */ /* 0x000fea0003800000 */
.L_x_35237:
        /* <DEDUP_REMOVED lines=11> */
.L_x_35241:
[----:B------:R-:W-:Y:S01]  /*fed0*/  MOV R9, R8 ;  /* 0x0000000800097202 */ /* 0x000fe20000000f00 */
[----:B------:R-:W-:Y:S02]  /*fee0*/  IMAD.MOV.U32 R11, RZ, RZ, R10 ;  /* 0x000000ffff0b7224 */ /* 0x000fe400078e000a */
[----:B------:R-:W-:Y:S02]  /*fef0*/  IMAD.MOV.U32 R146, RZ, RZ, R149 ;  /* 0x000000ffff927224 */ /* 0x000fe400078e0095 */
[----:B------:R-:W-:Y:S02]  /*ff00*/  IMAD.MOV.U32 R30, RZ, RZ, R29 ;  /* 0x000000ffff1e7224 */ /* 0x000fe400078e001d */
.L_x_35242:
[----:B------:R-:W-:Y:S05]  /*ff10*/  BSYNC B1 ;  /* 0x0000000000017941 */ /* 0x000fea0003800000 */
.L_x_35240:
        /* <DEDUP_REMOVED lines=11> */
.L_x_35244:
[----:B------:R-:W-:Y:S01]  /*ffd0*/  MOV R8, R9 ;  /* 0x0000000900087202 */ /* 0x000fe20000000f00 */
[----:B------:R-:W-:Y:S02]  /*ffe0*/  IMAD.MOV.U32 R10, RZ, RZ, R11 ;  /* 0x000000ffff0a7224 */ /* 0x000fe400078e000b */
[----:B------:R-:W-:Y:S02]  /*fff0*/  IMAD.MOV.U32 R149, RZ, RZ, R148 ;  /* 0x000000ffff957224 */ /* 0x000fe400078e0094 */
[----:B------:R-:W-:Y:S02]  /*10000*/  IMAD.MOV.U32 R29, RZ, RZ, R28 ;  /* 0x000000ffff1d7224 */ /* 0x000fe400078e001c */
.L_x_35245:
[----:B------:R-:W-:Y:S05]  /*10010*/  BSYNC B1 ;  /* 0x0000000000017941 */ /* 0x000fea0003800000 */
.L_x_35243:
        /* <DEDUP_REMOVED lines=11> */
.L_x_35247:
[----:B------:R-:W-:Y:S01]  /*100d0*/  MOV R9, R8 ;  /* 0x0000000800097202 */ /* 0x000fe20000000f00 */
[----:B------:R-:W-:Y:S02]  /*100e0*/  IMAD.MOV.U32 R11, RZ, RZ, R10 ;  /* 0x000000ffff0b7224 */ /* 0x000fe400078e000a */
[----:B------:R-:W-:Y:S02]  /*100f0*/  IMAD.MOV.U32 R148, RZ, RZ, R151 ;  /* 0x000000ffff947224 */ /* 0x000fe400078e0097 */
[----:B------:R-:W-:Y:S02]  /*10100*/  IMAD.MOV.U32 R28, RZ, RZ, R27 ;  /* 0x000000ffff1c7224 */ /* 0x000fe400078e001b */
.L_x_35248:
[----:B------:R-:W-:Y:S05]  /*10110*/  BSYNC B1 ;  /* 0x0000000000017941 */ /* 0x000fea0003800000 */
.L_x_35246:
        /* <DEDUP_REMOVED lines=11> */
.L_x_35250:
[----:B------:R-:W-:Y:S01]  /*101d0*/  MOV R8, R9 ;  /* 0x0000000900087202 */ /* 0x000fe20000000f00 */
[----:B------:R-:W-:Y:S02]  /*101e0*/  IMAD.MOV.U32 R10, RZ, RZ, R11 ;  /* 0x000000ffff0a7224 */ /* 0x000fe400078e000b */
[----:B------:R-:W-:Y:S02]  /*101f0*/  IMAD.MOV.U32 R151, RZ, RZ, R150 ;  /* 0x000000ffff977224 */ /* 0x000fe400078e0096 */
[----:B------:R-:W-:Y:S02]  /*10200*/  IMAD.MOV.U32 R27, RZ, RZ, R26 ;  /* 0x000000ffff1b7224 */ /* 0x000fe400078e001a */
.L_x_35251:
[----:B------:R-:W-:Y:S05]  /*10210*/  BSYNC B1 ;  /* 0x0000000000017941 */ /* 0x000fea0003800000 */
.L_x_35249:
        /* <DEDUP_REMOVED lines=11> */
.L_x_35253:
[----:B------:R-:W-:Y:S01]  /*102d0*/  MOV R9, R8 ;  /* 0x0000000800097202 */ /* 0x000fe20000000f00 */
[----:B------:R-:W-:Y:S02]  /*102e0*/  IMAD.MOV.U32 R11, RZ, RZ, R10 ;  /* 0x000000ffff0b7224 */ /* 0x000fe400078e000a */
[----:B------:R-:W-:Y:S02]  /*102f0*/  IMAD.MOV.U32 R150, RZ, RZ, R153 ;  /* 0x000000ffff967224 */ /* 0x000fe400078e0099 */
[----:B------:R-:W-:Y:S02]  /*10300*/  IMAD.MOV.U32 R26, RZ, RZ, R25 ;  /* 0x000000ffff1a7224 */ /* 0x000fe400078e0019 */
.L_x_35254:
[----:B------:R-:W-:Y:S05]  /*10310*/  BSYNC B1 ;  /* 0x0000000000017941 */ /* 0x000fea0003800000 */
.L_x_35252:
        /* <DEDUP_REMOVED lines=11> */
.L_x_35256:
[----:B------:R-:W-:Y:S01]  /*103d0*/  MOV R8, R9 ;  /* 0x0000000900087202 */ /* 0x000fe20000000f00 */
[----:B------:R-:W-:Y:S02]  /*103e0*/  IMAD.MOV.U32 R10, RZ, RZ, R11 ;  /* 0x000000ffff0a7224 */ /* 0x000fe400078e000b */
[----:B------:R-:W-:Y:S02]  /*103f0*/  IMAD.MOV.U32 R153, RZ, RZ, R152 ;  /* 0x000000ffff997224 */ /* 0x000fe400078e0098 */
[----:B------:R-:W-:Y:S02]  /*10400*/  IMAD.MOV.U32 R25, RZ, RZ, R24 ;  /* 0x000000ffff197224 */ /* 0x000fe400078e0018 */
.L_x_35257:
[----:B------:R-:W-:Y:S05]  /*10410*/  BSYNC B1 ;  /* 0x0000000000017941 */ /* 0x000fea0003800000 */
.L_x_35255:
        /* <DEDUP_REMOVED lines=11> */
.L_x_35259:
[----:B------:R-:W-:Y:S01]  /*104d0*/  MOV R9, R8 ;  /* 0x0000000800097202 */ /* 0x000fe20000000f00 */
[----:B------:R-:W-:Y:S02]  /*104e0*/  IMAD.MOV.U32 R11, RZ, RZ, R10 ;  /* 0x000000ffff0b7224 */ /* 0x000fe400078e000a */
[----:B------:R-:W-:Y:S02]  /*104f0*/  IMAD.MOV.U32 R152, RZ, RZ, R155 ;  /* 0x000000ffff987224 */ /* 0x000fe400078e009b */
[----:B------:R-:W-:Y:S02]  /*10500*/  IMAD.MOV.U32 R24, RZ, RZ, R23 ;  /* 0x000000ffff187224 */ /* 0x000fe400078e0017 */
.L_x_35260:
[----:B------:R-:W-:Y:S05]  /*10510*/  BSYNC B1 ;  /* 0x0000000000017941 */ /* 0x000fea0003800000 */
.L_x_35258:
        /* <DEDUP_REMOVED lines=11> */
.L_x_35262:
[----:B------:R-:W-:Y:S01]  /*105d0*/  MOV R8, R9 ;  /* 0x0000000900087202 */ /* 0x000fe20000000f00 */
[----:B------:R-:W-:Y:S02]  /*105e0*/  IMAD.MOV.U32 R10, RZ, RZ, R11 ;  /* 0x000000ffff0a7224 */ /* 0x000fe400078e000b */
[----:B------:R-:W-:Y:S02]  /*105f0*/  IMAD.MOV.U32 R155, RZ, RZ, R154 ;  /* 0x000000ffff9b7224 */ /* 0x000fe400078e009a */
[----:B------:R-:W-:Y:S02]  /*10600*/  IMAD.MOV.U32 R23, RZ, RZ, R22 ;  /* 0x000000ffff177224 */ /* 0x000fe400078e0016 */
.L_x_35263:
[----:B------:R-:W-:Y:S05]  /*10610*/  BSYNC B1 ;  /* 0x0000000000017941 */ /* 0x000fea0003800000 */
.L_x_35261:
        /* <DEDUP_REMOVED lines=11> */
.L_x_35265:
[----:B------:R-:W-:Y:S01]  /*106d0*/  MOV R9, R8 ;  /* 0x0000000800097202 */ /* 0x000fe20000000f00 */
[----:B------:R-:W-:Y:S02]  /*106e0*/  IMAD.MOV.U32 R11, RZ, RZ, R10 ;  /* 0x000000ffff0b7224 */ /* 0x000fe400078e000a */
[----:B------:R-:W-:Y:S02]  /*106f0*/  IMAD.MOV.U32 R154, RZ, RZ, R157 ;  /* 0x000000ffff9a7224 */ /* 0x000fe400078e009d */
[----:B------:R-:W-:Y:S02]  /*10700*/  IMAD.MOV.U32 R22, RZ, RZ, R21 ;  /* 0x000000ffff167224 */ /* 0x000fe400078e0015 */
.L_x_35266:
[----:B------:R-:W-:Y:S05]  /*10710*/  BSYNC B1 ;  /* 0x0000000000017941 */ /* 0x000fea0003800000 */
.L_x_35264:
        /* <DEDUP_REMOVED lines=11> */
.L_x_35268:
[----:B------:R-:W-:Y:S01]  /*107d0*/  IMAD.MOV.U32 R157, RZ, RZ, R156 ;  /* 0x000000ffff9d7224 */ /* 0x000fe200078e009c */
[-C--:B------:R-:W-:Y:S01]  /*107e0*/  MOV R8, R9.reuse ;  /* 0x0000000900087202 */ /* 0x080fe20000000f00 */
[----:B------:R-:W-:Y:S01]  /*107f0*/  IMAD.MOV.U32 R21, RZ, RZ, R20 ;  /* 0x000000ffff157224 */ /* 0x000fe200078e0014 */
[----:B------:R-:W-:Y:S01]  /*10800*/  MOV R156, R9 ;  /* 0x00000009009c7202 */ /* 0x000fe20000000f00 */
[--C-:B------:R-:W-:Y:S02]  /*10810*/  IMAD.MOV.U32 R10, RZ, RZ, R11.reuse ;  /* 0x000000ffff0a7224 */ /* 0x100fe400078e000b */
[----:B------:R-:W-:Y:S02]  /*10820*/  IMAD.MOV.U32 R20, RZ, RZ, R11 ;  /* 0x000000ffff147224 */ /* 0x000fe400078e000b */
.L_x_35269:
[----:B------:R-:W-:Y:S05]  /*10830*/  BSYNC B1 ;  /* 0x0000000000017941 */ /* 0x000fea0003800000 */
.L_x_35267:
[----:B------:R-:W-:Y:S01]  /*10840*/  IADD3 R4, R4, 0x4, RZ ;  /* 0x0000000404047810 */ /* 0x000fe20007ffe0ff */
[----:B------:R-:W-:Y:S01]  /*10850*/  @!P1 CALL.REL.NOINC `(.L_x_35270) ;  /* 0x0000001000009944 */ /* 0x000fe20003c00000 */
[----:B------:R-:W-:Y:S05]  /*10860*/  BRA `(.L_x_35271) ;  /* 0xffffc02000007947 */ /* 0x000fea000383ffff */
.L_x_35270:
[----:B------:R-:W-:Y:S01]  /*10870*/  FADD.FTZ R158, R158, R7 ;  /* 0x000000079e9e7221 */ /* 0x000fe20000010000 */
[----:B------:R-:W-:Y:S01]  /*10880*/  MOV R20, R10 ;  /* 0x0000000a00147202 */ /* 0x000fe20000000f00 */
[----:B------:R-:W-:Y:S02]  /*10890*/  IMAD.MOV.U32 R159, RZ, RZ, R6 ;  /* 0x000000ffff9f7224 */ /* 0x000fe400078e0006 */
[----:B------:R-:W-:-:S02]  /*108a0*/  IMAD.MOV.U32 R156, RZ, RZ, R8 ;  /* 0x000000ffff9c7224 */ /* 0x000fc400078e0008 */
.L_x_35080:
[----:B------:R-:W-:Y:S05]  /*108b0*/  BSYNC B0 ;  /* 0x0000000000007941 */ /* 0x000fea0003800000 */
.L_x_35079:
        /* <DEDUP_REMOVED lines=209> */
.L_x_35464:
        /* <DEDUP_REMOVED lines=20> */
.L_x_35275:
[----:B------:R-:W-:Y:S01]  /*11710*/  IMAD.MOV.U32 R8, RZ, RZ, R3 ;  /* 0x000000ffff087224 */ /* 0x000fe200078e0003 */
[----:B------:R-:W-:Y:S01]  /*11720*/  MOV R10, R83 ;  /* 0x00000053000a7202 */ /* 0x000fe20000000f00 */
[----:B------:R-:W-:Y:S02]  /*11730*/  IMAD.MOV.U32 R3, RZ, RZ, R2 ;  /* 0x000000ffff037224 */ /* 0x000fe400078e0002 */
[----:B------:R-:W-:Y:S02]  /*11740*/  IMAD.MOV.U32 R83, RZ, RZ, R82 ;  /* 0x000000ffff537224 */ /* 0x000fe400078e0052 */
.L_x_35276:
[----:B------:R-:W-:Y:S05]  /*11750*/  BSYNC B1 ;  /* 0x0000000000017941 */ /* 0x000fea0003800000 */
.L_x_35274:
        /* <DEDUP_REMOVED lines=11> */
.L_x_35278:
[----:B------:R-:W-:Y:S01]  /*11810*/  IMAD.MOV.U32 R9, RZ, RZ, R8 ;  /* 0x000000ffff097224 */ /* 0x000fe200078e0008 */
[----:B------:R-:W-:Y:S01]  /*11820*/  MOV R11, R10 ;  /* 0x0000000a000b7202 */ /* 0x000fe20000000f00 */
[----:B------:R-:W-:Y:S02]  /*11830*/  IMAD.MOV.U32 R2, RZ, RZ, R97 ;  /* 0x000000ffff027224 */ /* 0x000fe400078e0061 */
[----:B------:R-:W-:Y:S02]  /*11840*/  IMAD.MOV.U32 R82, RZ, RZ, R81 ;  /* 0x000000ffff527224 */ /* 0x000fe400078e0051 */
.L_x_35279:
[----:B------:R-:W-:Y:S05]  /*11850*/  BSYNC B1 ;  /* 0x0000000000017941 */ /* 0x000fea0003800000 */
.L_x_35277:
        /* <DEDUP_REMOVED lines=11> */
.L_x_35281:
[----:B------:R-:W-:Y:S01]  /*11910*/  IMAD.MOV.U32 R8, RZ, RZ, R9 ;  /* 0x000000ffff087224 */ /* 0x000fe200078e0009 */
[----:B------:R-:W-:Y:S01]  /*11920*/  MOV R10, R11 ;  /* 0x0000000b000a7202 */ /* 0x000fe20000000f00 */
[----:B------:R-:W-:Y:S02]  /*11930*/  IMAD.MOV.U32 R97, RZ, RZ, R96 ;  /* 0x000000ffff617224 */ /* 0x000fe400078e0060 */
[----:B------:R-:W-:Y:S02]  /*11940*/  IMAD.MOV.U32 R81, RZ, RZ, R80 ;  /* 0x000000ffff517224 */ /* 0x000fe400078e0050 */
.L_x_35282:
[----:B------:R-:W-:Y:S05]  /*11950*/  BSYNC B1 ;  /* 0x0000000000017941 */ /* 0x000fea0003800000 */
.L_x_35280:
        /* <DEDUP_REMOVED lines=11> */
.L_x_35284:
[----:B------:R-:W-:Y:S01]  /*11a10*/  IMAD.MOV.U32 R9, RZ, RZ, R8 ;  /* 0x000000ffff097224 */ /* 0x000fe200078e0008 */
[----:B------:R-:W-:Y:S01]  /*11a20*/  MOV R11, R10 ;  /* 0x0000000a000b7202 */ /* 0x000fe20000000f00 */
[----:B------:R-:W-:Y:S02]  /*11a30*/  IMAD.MOV.U32 R96, RZ, RZ, R99 ;  /* 0x000000ffff607224 */ /* 0x000fe400078e0063 */
[----:B------:R-:W-:Y:S02]  /*11a40*/  IMAD.MOV.U32 R80, RZ, RZ, R79 ;  /* 0x000000ffff507224 */ /* 0x000fe400078e004f */
.L_x_35285:
[----:B------:R-:W-:Y:S05]  /*11a50*/  BSYNC B1 ;  /* 0x0000000000017941 */ /* 0x000fea0003800000 */
.L_x_35283:
        /* <DEDUP_REMOVED lines=11> */
.L_x_35287:
[----:B------:R-:W-:Y:S01]  /*11b10*/  IMAD.MOV.U32 R8, RZ, RZ, R9 ;  /* 0x000000ffff087224 */ /* 0x000fe200078e0009 */
[----:B------:R-:W-:Y:S01]  /*11b20*/  MOV R10, R11 ;  /* 0x0000000b000a7202 */ /* 0x000fe20000000f00 */
[----:B------:R-:W-:Y:S02]  /*11b30*/  IMAD.MOV.U32 R99, RZ, RZ, R98 ;  /* 0x000000ffff637224 */ /* 0x000fe400078e0062 */
[----:B------:R-:W-:Y:S02]  /*11b40*/  IMAD.MOV.U32 R79, RZ, RZ, R78 ;  /* 0x000000ffff4f7224 */ /* 0x000fe400078e004e */
.L_x_35288:
[----:B------:R-:W-:Y:S05]  /*11b50*/  BSYNC B1 ;  /* 0x0000000000017941 */ /* 0x000fea0003800000 */
.L_x_35286:
        /* <DEDUP_REMOVED lines=11> */
.L_x_35290:
[----:B------:R-:W-:Y:S01]  /*11c10*/  IMAD.MOV.U32 R9, RZ, RZ, R8 ;  /* 0x000000ffff097224 */ /* 0x000fe200078e0008 */
[----:B------:R-:W-:Y:S01]  /*11c20*/  MOV R11, R10 ;  /* 0x0000000a000b7202 */ /* 0x000fe20000000f00 */
[----:B------:R-:W-:Y:S02]  /*11c30*/  IMAD.MOV.U32 R98, RZ, RZ, R101 ;  /* 0x000000ffff627224 */ /* 0x000fe400078e0065 */
[----:B------:R-:W-:Y:S02]  /*11c40*/  IMAD.MOV.U32 R78, RZ, RZ, R77 ;  /* 0x000000ffff4e7224 */ /* 0x000fe400078e004d */
.L_x_35291:
[----:B------:R-:W-:Y:S05]  /*11c50*/  BSYNC B1 ;  /* 0x0000000000017941 */ /* 0x000fea0003800000 */
.L_x_35289:
        /* <DEDUP_REMOVED lines=11> */
.L_x_35293:
[----:B------:R-:W-:Y:S01]  /*11d10*/  IMAD.MOV.U32 R8, RZ, RZ, R9 ;  /* 0x000000ffff087224 */ /* 0x000fe200078e0009 */
[----:B------:R-:W-:Y:S01]  /*11d20*/  MOV R10, R11 ;  /* 0x0000000b000a7202 */ /* 0x000fe20000000f00 */
[----:B------:R-:W-:Y:S02]  /*11d30*/  IMAD.MOV.U32 R101, RZ, RZ, R100 ;  /* 0x000000ffff657224 */ /* 0x000fe400078e0064 */
[----:B------:R-:W-:Y:S02]  /*11d40*/  IMAD.MOV.U32 R77, RZ, RZ, R76 ;  /* 0x000000ffff4d7224 */ /* 0x000fe400078e004c */
.L_x_35294:
[----:B------:R-:W-:Y:S05]  /*11d50*/  BSYNC B1 ;  /* 0x0000000000017941 */ /* 0x000fea0003800000 */
.L_x_35292:
        /* <DEDUP_REMOVED lines=11> */
.L_x_35296:
[----:B------:R-:W-:Y:S01]  /*11e10*/  IMAD.MOV.U32 R9, RZ, RZ, R8 ;  /* 0x000000ffff097224 */ /* 0x000fe200078e0008 */
[----:B------:R-:W-:Y:S01]  /*11e20*/  MOV R11, R10 ;  /* 0x0000000a000b7202 */ /* 0x000fe20000000f00 */
[----:B------:R-:W-:Y:S02]  /*11e30*/  IMAD.MOV.U32 R100, RZ, RZ, R103 ;  /* 0x000000ffff647224 */ /* 0x000fe400078e0067 */
[----:B------:R-:W-:Y:S02]  /*11e40*/  IMAD.MOV.U32 R76, RZ, RZ, R75 ;  /* 0x000000ffff4c7224 */ /* 0x000fe400078e004b */
.L_x_35297:
[----:B------:R-:W-:Y:S05]  /*11e50*/  BSYNC B1 ;  /* 0x0000000000017941 */ /* 0x000fea0003800000 */
.L_x_35295:
        /* <DEDUP_REMOVED lines=11> */
.L_x_35299:
[----:B------:R-:W-:Y:S01]  /*11f10*/  IMAD.MOV.U32 R8, RZ, RZ, R9 ;  /* 0x000000ffff087224 */ /* 0x000fe200078e0009 */
[----:B------:R-:W-:Y:S01]  /*11f20*/  MOV R10, R11 ;  /* 0x0000000b000a7202 */ /* 0x000fe20000000f00 */
[----:B------:R-:W-:Y:S02]  /*11f30*/  IMAD.MOV.U32 R103, RZ, RZ, R102 ;  /* 0x000000ffff677224 */ /* 0x000fe400078e0066 */
[----:B------:R-:W-:Y:S02]  /*11f40*/  IMAD.MOV.U32 R75, RZ, RZ, R74 ;  /* 0x000000ffff4b7224 */ /* 0x000fe400078e004a */
.L_x_35300:
[----:B------:R-:W-:Y:S05]  /*11f50*/  BSYNC B1 ;  /* 0x0000000000017941 */ /* 0x000fea0003800000 */
.L_x_35298:
        /* <DEDUP_REMOVED lines=11> */
.L_x_35302:
[----:B------:R-:W-:Y:S01]  /*12010*/  IMAD.MOV.U32 R9, RZ, RZ, R8 ;  /* 0x000000ffff097224 */ /* 0x000fe200078e0008 */
[----:B------:R-:W-:Y:S01]  /*12020*/  MOV R11, R10 ;  /* 0x0000000a000b7202 */ /* 0x000fe20000000f00 */
[----:B------:R-:W-:Y:S02]  /*12030*/  IMAD.MOV.U32 R102, RZ, RZ, R105 ;  /* 0x000000ffff667224 */ /* 0x000fe400078e0069 */
[----:B------:R-:W-:Y:S02]  /*12040*/  IMAD.MOV.U32 R74, RZ, RZ, R73 ;  /* 0x000000ffff4a7224 */ /* 0x000fe400078e0049 */
.L_x_35303:
[----:B------:R-:W-:Y:S05]  /*12050*/  BSYNC B1 ;  /* 0x0000000000017941 */ /* 0x000fea0003800000 */
.L_x_35301:
        /* <DEDUP_REMOVED lines=11> */
.L_x_35305:
[----:B------:R-:W-:Y:S01]  /*12110*/  IMAD.MOV.U32 R8, RZ, RZ, R9 ;  /* 0x000000ffff087224 */ /* 0x000fe200078e0009 */
[----:B------:R-:W-:Y:S01]  /*12120*/  MOV R10, R11 ;  /* 0x0000000b000a7202 */ /* 0x000fe20000000f00 */
[----:B------:R-:W-:Y:S02]  /*12130*/  IMAD.MOV.U32 R105, RZ, RZ, R104 ;  /* 0x000000ffff697224 */ /* 0x000fe400078e0068 */
[----:B------:R-:W-:Y:S02]  /*12140*/  IMAD.MOV.U32 R73, RZ, RZ, R72 ;  /* 0x000000ffff497224 */ /* 0x000fe400078e0048 */
.L_x_35306:
[----:B------:R-:W-:Y:S05]  /*12150*/  BSYNC B1 ;  /* 0x0000000000017941 */ /* 0x000fea0003800000 */
.L_x_35304:
        /* <DEDUP_REMOVED lines=11> */
.L_x_35308:
[----:B------:R-:W-:Y:S01]  /*12210*/  IMAD.MOV.U32 R9, RZ, RZ, R8 ;  /* 0x000000ffff097224 */ /* 0x000fe200078e0008 */
[----:B------:R-:W-:Y:S01]  /*12220*/  MOV R11, R10 ;  /* 0x0000000a000b7202 */ /* 0x000fe20000000f00 */
[----:B------:R-:W-:Y:S02]  /*12230*/  IMAD.MOV.U32 R104, RZ, RZ, R107 ;  /* 0x000000ffff687224 */ /* 0x000fe400078e006b */
[----:B------:R-:W-:Y:S02]  /*12240*/  IMAD.MOV.U32 R72, RZ, RZ, R71 ;  /* 0x000000ffff487224 */ /* 0x000fe400078e0047 */
.L_x_35309:
[----:B------:R-:W-:Y:S05]  /*12250*/  BSYNC B1 ;  /* 0x0000000000017941 */ /* 0x000fea0003800000 */
.L_x_35307:
        /* <DEDUP_REMOVED lines=11> */
.L_x_35311:
[----:B------:R-:W-:Y:S01]  /*12310*/  IMAD.MOV.U32 R8, RZ, RZ, R9 ;  /* 0x000000ffff087224 */ /* 0x000fe200078e0009 */
[----:B------:R-:W-:Y:S01]  /*12320*/  MOV R10, R11 ;  /* 0x0000000b000a7202 */ /* 0x000fe20000000f00 */
[----:B------:R-:W-:Y:S02]  /*12330*/  IMAD.MOV.U32 R107, RZ, RZ, R106 ;  /* 0x000000ffff6b7224 */ /* 0x000fe400078e006a */
[----:B------:R-:W-:Y:S02]  /*12340*/  IMAD.MOV.U32 R71, RZ, RZ, R70 ;  /* 0x000000ffff477224 */ /* 0x000fe400078e0046 */
.L_x_35312:
[----:B------:R-:W-:Y:S05]  /*12350*/  BSYNC B1 ;  /* 0x0000000000017941 */ /* 0x000fea0003800000 */
.L_x_35310:
        /* <DEDUP_REMOVED lines=11> */
.L_x_35314:
[----:B------:R-:W-:Y:S01]  /*12410*/  IMAD.MOV.U32 R9, RZ, RZ, R8 ;  /* 0x000000ffff097224 */ /* 0x000fe200078e0008 */
[----:B------:R-:W-:Y:S01]  /*12420*/  MOV R11, R10 ;  /* 0x0000000a000b7202 */ /* 0x000fe20000000f00 */
[----:B------:R-:W-:Y:S02]  /*12430*/  IMAD.MOV.U32 R106, RZ, RZ, R109 ;  /* 0x000000ffff6a7224 */ /* 0x000fe400078e006d */
[----:B------:R-:W-:Y:S02]  /*12440*/  IMAD.MOV.U32 R70, RZ, RZ, R69 ;  /* 0x000000ffff467224 */ /* 0x000fe400078e0045 */
.L_x_35315:
[----:B------:R-:W-:Y:S05]  /*12450*/  BSYNC B1 ;  /* 0x0000000000017941 */ /* 0x000fea0003800000 */
.L_x_35313:
        /* <DEDUP_REMOVED lines=11> */
.L_x_35317:
[----:B------:R-:W-:Y:S01]  /*12510*/  IMAD.MOV.U32 R8, RZ, RZ, R9 ;  /* 0x000000ffff087224 */ /* 0x000fe200078e0009 */
[----:B------:R-:W-:Y:S01]  /*12520*/  MOV R10, R11 ;  /* 0x0000000b000a7202 */ /* 0x000fe20000000f00 */
[----:B------:R-:W-:Y:S02]  /*12530*/  IMAD.MOV.U32 R109, RZ, RZ, R108 ;  /* 0x000000ffff6d7224 */ /* 0x000fe400078e006c */
[----:B------:R-:W-:Y:S02]  /*12540*/  IMAD.MOV.U32 R69, RZ, RZ, R68 ;  /* 0x000000ffff457224 */ /* 0x000fe400078e0044 */
.L_x_35318:
[----:B------:R-:W-:Y:S05]  /*12550*/  BSYNC B1 ;  /* 0x0000000000017941 */ /* 0x000fea0003800000 */
.L_x_35316:
        /* <DEDUP_REMOVED lines=11> */
.L_x_35320:
[----:B------:R-:W-:Y:S01]  /*12610*/  IMAD.MOV.U32 R9, RZ, RZ, R8 ;  /* 0x000000ffff097224 */ /* 0x000fe200078e0008 */
[----:B------:R-:W-:Y:S01]  /*12620*/  MOV R11, R10 ;  /* 0x0000000a000b7202 */ /* 0x000fe20000000f00 */
[----:B------:R-:W-:Y:S02]  /*12630*/  IMAD.MOV.U32 R108, RZ, RZ, R111 ;  /* 0x000000ffff6c7224 */ /* 0x000fe400078e006f */
[----:B------:R-:W-:Y:S02]  /*12640*/  IMAD.MOV.U32 R68, RZ, RZ, R67 ;  /* 0x000000ffff447224 */ /* 0x000fe400078e0043 */
.L_x_35321:
[----:B------:R-:W-:Y:S05]  /*12650*/  BSYNC B1 ;  /* 0x0000000000017941 */ /* 0x000fea0003800000 */
.L_x_35319:
        /* <DEDUP_REMOVED lines=11> */
.L_x_35323:
[----:B------:R-:W-:Y:S01]  /*12710*/  IMAD.MOV.U32 R8, RZ, RZ, R9 ;  /* 0x000000ffff087224 */ /* 0x000fe200078e0009 */
[----:B------:R-:W-:Y:S01]  /*12720*/  MOV R10, R11 ;  /* 0x0000000b000a7202 */ /* 0x000fe20000000f00 */
[----:B------:R-:W-:Y:S02]  /*12730*/  IMAD.MOV.U32 R111, RZ, RZ, R110 ;  /* 0x000000ffff6f7224 */ /* 0x000fe400078e006e */
[----:B------:R-:W-:Y:S02]  /*12740*/  IMAD.MOV.U32 R67, RZ, RZ, R66 ;  /* 0x000000ffff437224 */ /* 0x000fe400078e0042 */
.L_x_35324:
[----:B------:R-:W-:Y:S05]  /*12750*/  BSYNC B1 ;  /* 0x0000000000017941 */ /* 0x000fea0003800000 */
.L_x_35322:
        /* <DEDUP_REMOVED lines=11> */
.L_x_35326:
[----:B------:R-:W-:Y:S01]  /*12810*/  IMAD.MOV.U32 R9, RZ, RZ, R8 ;  /* 0x000000ffff097224 */ /* 0x000fe200078e0008 */
[----:B------:R-:W-:Y:S01]  /*12820*/  MOV R11, R10 ;  /* 0x0000000a000b7202 */ /* 0x000fe20000000f00 */
[----:B------:R-:W-:Y:S02]  /*12830*/  IMAD.MOV.U32 R110, RZ, RZ, R113 ;  /* 0x000000ffff6e7224 */ /* 0x000fe400078e0071 */
[----:B------:R-:W-:Y:S02]  /*12840*/  IMAD.MOV.U32 R66, RZ, RZ, R65 ;  /* 0x000000ffff427224 */ /* 0x000fe400078e0041 */
.L_x_35327:
[----:B------:R-:W-:Y:S05]  /*12850*/  BSYNC B1 ;  /* 0x0000000000017941 */ /* 0x000fea0003800000 */
.L_x_35325:
        /* <DEDUP_REMOVED lines=11> */
.L_x_35329:
[----:B------:R-:W-:Y:S01]  /*12910*/  IMAD.MOV.U32 R8, RZ, RZ, R9 ;  /* 0x000000ffff087224 */ /* 0x000fe200078e0009 */
[----:B------:R-:W-:Y:S01]  /*12920*/  MOV R10, R11 ;  /* 0x0000000b000a7202 */ /* 0x000fe20000000f00 */
[----:B------:R-:W-:Y:S02]  /*12930*/  IMAD.MOV.U32 R113, RZ, RZ, R112 ;  /* 0x000000ffff717224 */ /* 0x000fe400078e0070 */
[----:B------:R-:W-:Y:S02]  /*12940*/  IMAD.MOV.U32 R65, RZ, RZ, R64 ;  /* 0x000000ffff417224 */ /* 0x000fe400078e0040 */
.L_x_35330:
[----:B------:R-:W-:Y:S05]  /*12950*/  BSYNC B1 ;  /* 0x0000000000017941 */ /* 0x000fea0003800000 */
.L_x_35328:
        /* <DEDUP_REMOVED lines=11> */
.L_x_35332:
[----:B------:R-:W-:Y:S01]  /*12a10*/  IMAD.MOV.U32 R9, RZ, RZ, R8 ;  /* 0x000000ffff097224 */ /* 0x000fe200078e0008 */
[----:B------:R-:W-:Y:S01]  /*12a20*/  MOV R11, R10 ;  /* 0x0000000a000b7202 */ /* 0x000fe20000000f00 */
[----:B------:R-:W-:Y:S02]  /*12a30*/  IMAD.MOV.U32 R112, RZ, RZ, R115 ;  /* 0x000000ffff707224 */ /* 0x000fe400078e0073 */
[----:B------:R-:W-:Y:S02]  /*12a40*/  IMAD.MOV.U32 R64, RZ, RZ, R63 ;  /* 0x000000ffff407224 */ /* 0x000fe400078e003f */
.L_x_35333:
[----:B------:R-:W-:Y:S05]  /*12a50*/  BSYNC B1 ;  /* 0x0000000000017941 */ /* 0x000fea0003800000 */
.L_x_35331:
        /* <DEDUP_REMOVED lines=11> */
.L_x_35335:
[----:B------:R-:W-:Y:S01]  /*12b10*/  IMAD.MOV.U32 R8, RZ, RZ, R9 ;  /* 0x000000ffff087224 */ /* 0x000fe200078e0009 */
[----:B------:R-:W-:Y:S01]  /*12b20*/  MOV R10, R11 ;  /* 0x0000000b000a7202 */ /* 0x000fe20000000f00 */
[----:B------:R-:W-:Y:S02]  /*12b30*/  IMAD.MOV.U32 R115, RZ, RZ, R114 ;  /* 0x000000ffff737224 */ /* 0x000fe400078e0072 */
[----:B------:R-:W-:Y:S02]  /*12b40*/  IMAD.MOV.U32 R63, RZ, RZ, R62 ;  /* 0x000000ffff3f7224 */ /* 0x000fe400078e003e */
.L_x_35336:
[----:B------:R-:W-:Y:S05]  /*12b50*/  BSYNC B1 ;  /* 0x0000000000017941 */ /* 0x000fea0003800000 */
.L_x_35334:
        /* <DEDUP_REMOVED lines=11> */
.L_x_35338:
[----:B------:R-:W-:Y:S01]  /*12c10*/  IMAD.MOV.U32 R9, RZ, RZ, R8 ;  /* 0x000000ffff097224 */ /* 0x000fe200078e0008 */
[----:B------:R-:W-:Y:S01]  /*12c20*/  MOV R11, R10 ;  /* 0x0000000a000b7202 */ /* 0x000fe20000000f00 */
[----:B------:R-:W-:Y:S02]  /*12c30*/  IMAD.MOV.U32 R114, RZ, RZ, R117 ;  /* 0x000000ffff727224 */ /* 0x000fe400078e0075 */
[----:B------:R-:W-:Y:S02]  /*12c40*/  IMAD.MOV.U32 R62, RZ, RZ, R61 ;  /* 0x000000ffff3e7224 */ /* 0x000fe400078e003d */
.L_x_35339:
[----:B------:R-:W-:Y:S05]  /*12c50*/  BSYNC B1 ;  /* 0x0000000000017941 */ /* 0x000fea0003800000 */
.L_x_35337:
        /* <DEDUP_REMOVED lines=11> */
.L_x_35341:
[----:B------:R-:W-:Y:S01]  /*12d10*/  IMAD.MOV.U32 R8, RZ, RZ, R9 ;  /* 0x000000ffff087224 */ /* 0x000fe200078e0009 */
[----:B------:R-:W-:Y:S01]  /*12d20*/  MOV R10, R11 ;  /* 0x0000000b000a7202 */ /* 0x000fe20000000f00 */
[----:B------:R-:W-:Y:S02]  /*12d30*/  IMAD.MOV.U32 R117, RZ, RZ, R116 ;  /* 0x000000ffff757224 */ /* 0x000fe400078e0074 */
[----:B------:R-:W-:Y:S02]  /*12d40*/  IMAD.MOV.U32 R61, RZ, RZ, R60 ;  /* 0x000000ffff3d7224 */ /* 0x000fe400078e003c */
.L_x_35342:
[----:B------:R-:W-:Y:S05]  /*12d50*/  BSYNC B1 ;  /* 0x0000000000017941 */ /* 0x000fea0003800000 */
.L_x_35340:
        /* <DEDUP_REMOVED lines=11> */
.L_x_35344:
[----:B------:R-:W-:Y:S01]  /*12e10*/  IMAD.MOV.U32 R9, RZ, RZ, R8 ;  /* 0x000000ffff097224 */ /* 0x000fe200078e0008 */
[----:B------:R-:W-:Y:S01]  /*12e20*/  MOV R11, R10 ;  /* 0x0000000a000b7202 */ /* 0x000fe20000000f00 */
[----:B------:R-:W-:Y:S02]  /*12e30*/  IMAD.MOV.U32 R116, RZ, RZ, R119 ;  /* 0x000000ffff747224 */ /* 0x000fe400078e0077 */
[----:B------:R-:W-:Y:S02]  /*12e40*/  IMAD.MOV.U32 R60, RZ, RZ, R59 ;  /* 0x000000ffff3c7224 */ /* 0x000fe400078e003b */
.L_x_35345:
[----:B------:R-:W-:Y:S05]  /*12e50*/  BSYNC B1 ;  /* 0x0000000000017941 */ /* 0x000fea0003800000 */
.L_x_35343:
        /* <DEDUP_REMOVED lines=11> */
.L_x_35347:
[----:B------:R-:W-:Y:S01]  /*12f10*/  IMAD.MOV.U32 R8, RZ, RZ, R9 ;  /* 0x000000ffff087224 */ /* 0x000fe200078e0009 */
[----:B------:R-:W-:Y:S01]  /*12f20*/  MOV R10, R11 ;  /* 0x0000000b000a7202 */ /* 0x000fe20000000f00 */
[----:B------:R-:W-:Y:S02]  /*12f30*/  IMAD.MOV.U32 R119, RZ, RZ, R118 ;  /* 0x000000ffff777224 */ /* 0x000fe400078e0076 */
[----:B------:R-:W-:Y:S02]  /*12f40*/  IMAD.MOV.U32 R59, RZ, RZ, R58 ;  /* 0x000000ffff3b7224 */ /* 0x000fe400078e003a */
.L_x_35348:
[----:B------:R-:W-:Y:S05]  /*12f50*/  BSYNC B1 ;  /* 0x0000000000017941 */ /* 0x000fea0003800000 */
.L_x_35346:
        /* <DEDUP_REMOVED lines=11> */
.L_x_35350:
[----:B------:R-:W-:Y:S01]  /*13010*/  IMAD.MOV.U32 R9, RZ, RZ, R8 ;  /* 0x000000ffff097224 */ /* 0x000fe200078e0008 */
[----:B------:R-:W-:Y:S01]  /*13020*/  MOV R11, R10 ;  /* 0x0000000a000b7202 */ /* 0x000fe20000000f00 */
[----:B------:R-:W-:Y:S02]  /*13030*/  IMAD.MOV.U32 R118, RZ, RZ, R121 ;  /* 0x000000ffff767224 */ /* 0x000fe400078e0079 */
[----:B------:R-:W-:Y:S02]  /*13040*/  IMAD.MOV.U32 R58, RZ, RZ, R57 ;  /* 0x000000ffff3a7224 */ /* 0x000fe400078e0039 */
.L_x_35351:
[----:B------:R-:W-:Y:S05]  /*13050*/  BSYNC B1 ;  /* 0x0000000000017941 */ /* 0x000fea0003800000 */
.L_x_35349:
        /* <DEDUP_REMOVED lines=11> */
.L_x_35353:
[----:B------:R-:W-:Y:S01]  /*13110*/  IMAD.MOV.U32 R8, RZ, RZ, R9 ;  /* 0x000000ffff087224 */ /* 0x000fe200078e0009 */
[----:B------:R-:W-:Y:S01]  /*13120*/  MOV R10, R11 ;  /* 0x0000000b000a7202 */ /* 0x000fe20000000f00 */
[----:B------:R-:W-:Y:S02]  /*13130*/  IMAD.MOV.U32 R121, RZ, RZ, R120 ;  /* 0x000000ffff797224 */ /* 0x000fe400078e0078 */
[----:B------:R-:W-:Y:S02]  /*13140*/  IMAD.MOV.U32 R57, RZ, RZ, R56 ;  /* 0x000000ffff397224 */ /* 0x000fe400078e0038 */
.L_x_35354:
[----:B------:R-:W-:Y:S05]  /*13150*/  BSYNC B1 ;  /* 0x0000000000017941 */ /* 0x000fea0003800000 */
.L_x_35352:
        /* <DEDUP_REMOVED lines=11> */
.L_x_35356:
[----:B------:R-:W-:Y:S01]  /*13210*/  IMAD.MOV.U32 R9, RZ, RZ, R8 ;  /* 0x000000ffff097224 */ /* 0x000fe200078e0008 */
[----:B------:R-:W-:Y:S01]  /*13220*/  MOV R11, R10 ;  /* 0x0000000a000b7202 */ /* 0x000fe20000000f00 */
[----:B------:R-:W-:Y:S02]  /*13230*/  IMAD.MOV.U32 R120, RZ, RZ, R123 ;  /* 0x000000ffff787224 */ /* 0x000fe400078e007b */
[----:B------:R-:W-:Y:S02]  /*13240*/  IMAD.MOV.U32 R56, RZ, RZ, R55 ;  /* 0x000000ffff387224 */ /* 0x000fe400078e0037 */
.L_x_35357:
[----:B------:R-:W-:Y:S05]  /*13250*/  BSYNC B1 ;  /* 0x0000000000017941 */ /* 0x000fea0003800000 */
.L_x_35355:
        /* <DEDUP_REMOVED lines=11> */
.L_x_35359:
[----:B------:R-:W-:Y:S01]  /*13310*/  IMAD.MOV.U32 R8, RZ, RZ, R9 ;  /* 0x000000ffff087224 */ /* 0x000fe200078e0009 */
[----:B------:R-:W-:Y:S01]  /*13320*/  MOV R10, R11 ;  /* 0x0000000b000a7202 */ /* 0x000fe20000000f00 */
[----:B------:R-:W-:Y:S02]  /*13330*/  IMAD.MOV.U32 R123, RZ, RZ, R122 ;  /* 0x000000ffff7b7224 */ /* 0x000fe400078e007a */
[----:B------:R-:W-:Y:S02]  /*13340*/  IMAD.MOV.U32 R55, RZ, RZ, R54 ;  /* 0x000000ffff377224 */ /* 0x000fe400078e0036 */
.L_x_35360:
[----:B------:R-:W-:Y:S05]  /*13350*/  BSYNC B1 ;  /* 0x0000000000017941 */ /* 0x000fea0003800000 */
.L_x_35358:
        /* <DEDUP_REMOVED lines=11> */
.L_x_35362:
[----:B------:R-:W-:Y:S01]  /*13410*/  IMAD.MOV.U32 R9, RZ, RZ, R8 ;  /* 0x000000ffff097224 */ /* 0x000fe200078e0008 */
[----:B------:R-:W-:Y:S01]  /*13420*/  MOV R11, R10 ;  /* 0x0000000a000b7202 */ /* 0x000fe20000000f00 */
[----:B------:R-:W-:Y:S02]  /*13430*/  IMAD.MOV.U32 R122, RZ, RZ, R125 ;  /* 0x000000ffff7a7224 */ /* 0x000fe400078e007d */
[----:B------:R-:W-:Y:S02]  /*13440*/  IMAD.MOV.U32 R54, RZ, RZ, R53 ;  /* 0x000000ffff367224 */ /* 0x000fe400078e0035 */
.L_x_35363:
[----:B------:R-:W-:Y:S05]  /*13450*/  BSYNC B1 ;  /* 0x0000000000017941 */ /* 0x000fea0003800000 */
.L_x_35361:
        /* <DEDUP_REMOVED lines=11> */
.L_x_35365:
[----:B------:R-:W-:Y:S01]  /*13510*/  IMAD.MOV.U32 R8, RZ, RZ, R9 ;  /* 0x000000ffff087224 */ /* 0x000fe200078e0009 */
[----:B------:R-:W-:Y:S01]  /*13520*/  MOV R10, R11 ;  /* 0x0000000b000a7202 */ /* 0x000fe20000000f00 */
[----:B------:R-:W-:Y:S02]  /*13530*/  IMAD.MOV.U32 R125, RZ, RZ, R124 ;  /* 0x000000ffff7d7224 */ /* 0x000fe400078e007c */
[----:B------:R-:W-:Y:S02]  /*13540*/  IMAD.MOV.U32 R53, RZ, RZ, R52 ;  /* 0x000000ffff357224 */ /* 0x000fe400078e0034 */
.L_x_35366:
[----:B------:R-:W-:Y:S05]  /*13550*/  BSYNC B1 ;  /* 0x0000000000017941 */ /* 0x000fea0003800000 */
.L_x_35364:
        /* <DEDUP_REMOVED lines=11> */
.L_x_35368:
[----:B------:R-:W-:Y:S01]  /*13610*/  IMAD.MOV.U32 R9, RZ, RZ, R8 ;  /* 0x000000ffff097224 */ /* 0x000fe200078e0008 */
[----:B------:R-:W-:Y:S01]  /*13620*/  MOV R11, R10 ;  /* 0x0000000a000b7202 */ /* 0x000fe20000000f00 */
[----:B------:R-:W-:Y:S02]  /*13630*/  IMAD.MOV.U32 R124, RZ, RZ, R127 ;  /* 0x000000ffff7c7224 */ /* 0x000fe400078e007f */
[----:B------:R-:W-:Y:S02]  /*13640*/  IMAD.MOV.U32 R52, RZ, RZ, R51 ;  /* 0x000000ffff347224 */ /* 0x000fe400078e0033 */
.L_x_35369:
[----:B------:R-:W-:Y:S05]  /*13650*/  BSYNC B1 ;  /* 0x0000000000017941 */ /* 0x000fea0003800000 */
.L_x_35367:
        /* <DEDUP_REMOVED lines=11> */
.L_x_35371:
[----:B------:R-:W-:Y:S01]  /*13710*/  IMAD.MOV.U32 R8, RZ, RZ, R9 ;  /* 0x000000ffff087224 */ /* 0x000fe200078e0009 */
[----:B------:R-:W-:Y:S01]  /*13720*/  MOV R10, R11 ;  /* 0x0000000b000a7202 */ /* 0x000fe20000000f00 */
[----:B------:R-:W-:Y:S02]  /*13730*/  IMAD.MOV.U32 R127, RZ, RZ, R126 ;  /* 0x000000ffff7f7224 */ /* 0x000fe400078e007e */
[----:B------:R-:W-:Y:S02]  /*13740*/  IMAD.MOV.U32 R51, RZ, RZ, R50 ;  /* 0x000000ffff337224 */ /* 0x000fe400078e0032 */
.L_x_35372:
[----:B------:R-:W-:Y:S05]  /*13750*/  BSYNC B1 ;  /* 0x0000000000017941 */ /* 0x000fea0003800000 */
.L_x_35370:
        /* <DEDUP_REMOVED lines=11> */
.L_x_35374:
[----:B------:R-:W-:Y:S01]  /*13810*/  IMAD.MOV.U32 R9, RZ, RZ, R8 ;  /* 0x000000ffff097224 */ /* 0x000fe200078e0008 */
[----:B------:R-:W-:Y:S01]  /*13820*/  MOV R11, R10 ;  /* 0x0000000a000b7202 */ /* 0x000fe20000000f00 */
[----:B------:R-:W-:Y:S02]  /*13830*/  IMAD.MOV.U32 R126, RZ, RZ, R129 ;  /* 0x000000ffff7e7224 */ /* 0x000fe400078e0081 */
[----:B------:R-:W-:Y:S02]  /*13840*/  IMAD.MOV.U32 R50, RZ, RZ, R49 ;  /* 0x000000ffff327224 */ /* 0x000fe400078e0031 */
.L_x_35375:
[----:B------:R-:W-:Y:S05]  /*13850*/  BSYNC B1 ;  /* 0x0000000000017941 */ /* 0x000fea0003800000 */
.L_x_35373:
        /* <DEDUP_REMOVED lines=11> */
.L_x_35377:
[----:B------:R-:W-:Y:S01]  /*13910*/  IMAD.MOV.U32 R8, RZ, RZ, R9 ;  /* 0x000000ffff087224 */ /* 0x000fe200078e0009 */
[----:B------:R-:W-:Y:S01]  /*13920*/  MOV R10, R11 ;  /* 0x0000000b000a7202 */ /* 0x000fe20000000f00 */
[----:B------:R-:W-:Y:S02]  /*13930*/  IMAD.MOV.U32 R129, RZ, RZ, R128 ;  /* 0x000000ffff817224 */ /* 0x000fe400078e0080 */
[----:B------:R-:W-:Y:S02]  /*13940*/  IMAD.MOV.U32 R49, RZ, RZ, R48 ;  /* 0x000000ffff317224 */ /* 0x000fe400078e0030 */
.L_x_35378:
[----:B------:R-:W-:Y:S05]  /*13950*/  BSYNC B1 ;  /* 0x0000000000017941 */ /* 0x000fea0003800000 */
.L_x_35376:
        /* <DEDUP_REMOVED lines=11> */
.L_x_35380:
[----:B------:R-:W-:Y:S01]  /*13a10*/  IMAD.MOV.U32 R9, RZ, RZ, R8 ;  /* 0x000000ffff097224 */ /* 0x000fe200078e0008 */
[----:B------:R-:W-:Y:S01]  /*13a20*/  MOV R11, R10 ;  /* 0x0000000a000b7202 */ /* 0x000fe20000000f00 */
[----:B------:R-:W-:Y:S02]  /*13a30*/  IMAD.MOV.U32 R128, RZ, RZ, R131 ;  /* 0x000000ffff807224 */ /* 0x000fe400078e0083 */
[----:B------:R-:W-:Y:S02]  /*13a40*/  IMAD.MOV.U32 R48, RZ, RZ, R47 ;  /* 0x000000ffff307224 */ /* 0x000fe400078e002f */
.L_x_35381:
[----:B------:R-:W-:Y:S05]  /*13a50*/  BSYNC B1 ;  /* 0x0000000000017941 */ /* 0x000fea0003800000 */
.L_x_35379:
        /* <DEDUP_REMOVED lines=11> */
.L_x_35383:
[----:B------:R-:W-:Y:S01]  /*13b10*/  IMAD.MOV.U32 R8, RZ, RZ, R9 ;  /* 0x000000ffff087224 */ /* 0x000fe200078e0009 */
[----:B------:R-:W-:Y:S01]  /*13b20*/  MOV R10, R11 ;  /* 0x0000000b000a7202 */ /* 0x000fe20000000f00 */
[----:B------:R-:W-:Y:S02]  /*13b30*/  IMAD.MOV.U32 R131, RZ, RZ, R130 ;  /* 0x000000ffff837224 */ /* 0x000fe400078e0082 */
[----:B------:R-:W-:Y:S02]  /*13b40*/  IMAD.MOV.U32 R47, RZ, RZ, R46 ;  /* 0x000000ffff2f7224 */ /* 0x000fe400078e002e */
.L_x_35384:
[----:B------:R-:W-:Y:S05]  /*13b50*/  BSYNC B1 ;  /* 0x0000000000017941 */ /* 0x000fea0003800000 */
.L_x_35382:
        /* <DEDUP_REMOVED lines=11> */
.L_x_35386:
[----:B------:R-:W-:Y:S01]  /*13c10*/  IMAD.MOV.U32 R9, RZ, RZ, R8 ;  /* 0x000000ffff097224 */ /* 0x000fe200078e0008 */
[----:B------:R-:W-:Y:S01]  /*13c20*/  MOV R11, R10 ;  /* 0x0000000a000b7202 */ /* 0x000fe20000000f00 */
[----:B------:R-:W-:Y:S02]  /*13c30*/  IMAD.MOV.U32 R130, RZ, RZ, R133 ;  /* 0x000000ffff827224 */ /* 0x000fe400078e0085 */
[----:B------:R-:W-:Y:S02]  /*13c40*/  IMAD.MOV.U32 R46, RZ, RZ, R45 ;  /* 0x000000ffff2e7224 */ /* 0x000fe400078e002d */
.L_x_35387:
[----:B------:R-:W-:Y:S05]  /*13c50*/  BSYNC B1 ;  /* 0x0000000000017941 */ /* 0x000fea0003800000 */
.L_x_35385:
        /* <DEDUP_REMOVED lines=11> */
.L_x_35389:
[----:B------:R-:W-:Y:S01]  /*13d10*/  IMAD.MOV.U32 R8, RZ, RZ, R9 ;  /* 0x000000ffff087224 */ /* 0x000fe200078e0009 */
[----:B------:R-:W-:Y:S01]  /*13d20*/  MOV R10, R11 ;  /* 0x0000000b000a7202 */ /* 0x000fe20000000f00 */
[----:B------:R-:W-:Y:S02]  /*13d30*/  IMAD.MOV.U32 R133, RZ, RZ, R132 ;  /* 0x000000ffff857224 */ /* 0x000fe400078e0084 */
[----:B------:R-:W-:Y:S02]  /*13d40*/  IMAD.MOV.U32 R45, RZ, RZ, R44 ;  /* 0x000000ffff2d7224 */ /* 0x000fe400078e002c */
.L_x_35390:
[----:B------:R-:W-:Y:S05]  /*13d50*/  BSYNC B1 ;  /* 0x0000000000017941 */ /* 0x000fea0003800000 */
.L_x_35388:
        /* <DEDUP_REMOVED lines=11> */
.L_x_35392:
[----:B------:R-:W-:Y:S01]  /*13e10*/  IMAD.MOV.U32 R9, RZ, RZ, R8 ;  /* 0x000000ffff097224 */ /* 0x000fe200078e0008 */
[----:B------:R-:W-:Y:S01]  /*13e20*/  MOV R11, R10 ;  /* 0x0000000a000b7202 */ /* 0x000fe20000000f00 */
[----:B------:R-:W-:Y:S02]  /*13e30*/  IMAD.MOV.U32 R132, RZ, RZ, R135 ;  /* 0x000000ffff847224 */ /* 0x000fe400078e0087 */
[----:B------:R-:W-:Y:S02]  /*13e40*/  IMAD.MOV.U32 R44, RZ, RZ, R43 ;  /* 0x000000ffff2c7224 */ /* 0x000fe400078e002b */
.L_x_35393:
[----:B------:R-:W-:Y:S05]  /*13e50*/  BSYNC B1 ;  /* 0x0000000000017941 */ /* 0x000fea0003800000 */
.L_x_35391:
        /* <DEDUP_REMOVED lines=11> */
.L_x_35395:
[----:B------:R-:W-:Y:S01]  /*13f10*/  IMAD.MOV.U32 R8, RZ, RZ, R9 ;  /* 0x000000ffff087224 */ /* 0x000fe200078e0009 */
[----:B------:R-:W-:Y:S01]  /*13f20*/  MOV R10, R11 ;  /* 0x0000000b000a7202 */ /* 0x000fe20000000f00 */
[----:B------:R-:W-:Y:S02]  /*13f30*/  IMAD.MOV.U32 R135, RZ, RZ, R134 ;  /* 0x000000ffff877224 */ /* 0x000fe400078e0086 */
[----:B------:R-:W-:Y:S02]  /*13f40*/  IMAD.MOV.U32 R43, RZ, RZ, R42 ;  /* 0x000000ffff2b7224 */ /* 0x000fe400078e002a */
.L_x_35396:
[----:B------:R-:W-:Y:S05]  /*13f50*/  BSYNC B1 ;  /* 0x0000000000017941 */ /* 0x000fea0003800000 */
.L_x_35394:
        /* <DEDUP_REMOVED lines=11> */
.L_x_35398:
[----:B------:R-:W-:Y:S01]  /*14010*/  IMAD.MOV.U32 R9, RZ, RZ, R8 ;  /* 0x000000ffff097224 */ /* 0x000fe200078e0008 */
[----:B------:R-:W-:Y:S01]  /*14020*/  MOV R11, R10 ;  /* 0x0000000a000b7202 */ /* 0x000fe20000000f00 */
[----:B------:R-:W-:Y:S02]  /*14030*/  IMAD.MOV.U32 R134, RZ, RZ, R137 ;  /* 0x000000ffff867224 */ /* 0x000fe400078e0089 */
[----:B------:R-:W-:Y:S02]  /*14040*/  IMAD.MOV.U32 R42, RZ, RZ, R41 ;  /* 0x000000ffff2a7224 */ /* 0x000fe400078e0029 */
.L_x_35399:
[----:B------:R-:W-:Y:S05]  /*14050*/  BSYNC B1 ;  /* 0x0000000000017941 */ /* 0x000fea0003800000 */
.L_x_35397:
        /* <DEDUP_REMOVED lines=11> */
.L_x_35401:
[----:B------:R-:W-:Y:S01]  /*14110*/  IMAD.MOV.U32 R8, RZ, RZ, R9 ;  /* 0x000000ffff087224 */ /* 0x000fe200078e0009 */
[----:B------:R-:W-:Y:S01]  /*14120*/  MOV R10, R11 ;  /* 0x0000000b000a7202 */ /* 0x000fe20000000f00 */
[----:B------:R-:W-:Y:S02]  /*14130*/  IMAD.MOV.U32 R137, RZ, RZ, R136 ;  /* 0x000000ffff897224 */ /* 0x000fe400078e0088 */
[----:B------:R-:W-:Y:S02]  /*14140*/  IMAD.MOV.U32 R41, RZ, RZ, R40 ;  /* 0x000000ffff297224 */ /* 0x000fe400078e0028 */
.L_x_35402:
[----:B------:R-:W-:Y:S05]  /*14150*/  BSYNC B1 ;  /* 0x0000000000017941 */ /* 0x000fea0003800000 */
.L_x_35400:
        /* <DEDUP_REMOVED lines=11> */
.L_x_35404:
[----:B------:R-:W-:Y:S01]  /*14210*/  IMAD.MOV.U32 R9, RZ, RZ, R8 ;  /* 0x000000ffff097224 */ /* 0x000fe200078e0008 */
[----:B------:R-:W-:Y:S01]  /*14220*/  MOV R11, R10 ;  /* 0x0000000a000b7202 */ /* 0x000fe20000000f00 */
[----:B------:R-:W-:Y:S02]  /*14230*/  IMAD.MOV.U32 R136, RZ, RZ, R139 ;  /* 0x000000ffff887224 */ /* 0x000fe400078e008b */
[----:B------:R-:W-:Y:S02]  /*14240*/  IMAD.MOV.U32 R40, RZ, RZ, R39 ;  /* 0x000000ffff287224 */ /* 0x000fe400078e0027 */
.L_x_35405:
[----:B------:R-:W-:Y:S05]  /*14250*/  BSYNC B1 ;  /* 0x0000000000017941 */ /* 0x000fea0003800000 */
.L_x_35403:
        /* <DEDUP_REMOVED lines=11> */
.L_x_35407:
[----:B------:R-:W-:Y:S01]  /*14310*/  IMAD.MOV.U32 R8, RZ, RZ, R9 ;  /* 0x000000ffff087224 */ /* 0x000fe200078e0009 */
[----:B------:R-:W-:Y:S01]  /*14320*/  MOV R10, R11 ;  /* 0x0000000b000a7202 */ /* 0x000fe20000000f00 */
[----:B------:R-:W-:Y:S02]  /*14330*/  IMAD.MOV.U32 R139, RZ, RZ, R138 ;  /* 0x000000ffff8b7224 */ /* 0x000fe400078e008a */
[----:B------:R-:W-:Y:S02]  /*14340*/  IMAD.MOV.U32 R39, RZ, RZ, R38 ;  /* 0x000000ffff277224 */ /* 0x000fe400078e0026 */
.L_x_35408:
[----:B------:R-:W-:Y:S05]  /*14350*/  BSYNC B1 ;  /* 0x0000000000017941 */ /* 0x000fea0003800000 */
.L_x_35406:
        /* <DEDUP_REMOVED lines=11> */
.L_x_35410:
[----:B------:R-:W-:Y:S01]  /*14410*/  IMAD.MOV.U32 R9, RZ, RZ, R8 ;  /* 0x000000ffff097224 */ /* 0x000fe200078e0008 */
[----:B------:R-:W-:Y:S01]  /*14420*/  MOV R11, R10 ;  /* 0x0000000a000b7202 */ /* 0x000fe20000000f00 */
[----:B------:R-:W-:Y:S02]  /*14430*/  IMAD.MOV.U32 R138, RZ, RZ, R141 ;  /* 0x000000ffff8a7224 */ /* 0x000fe400078e008d */
[----:B------:R-:W-:Y:S02]  /*14440*/  IMAD.MOV.U32 R38, RZ, RZ, R37 ;  /* 0x000000ffff267224 */ /* 0x000fe400078e0025 */
.L_x_35411:
[----:B------:R-:W-:Y:S05]  /*14450*/  BSYNC B1 ;  /* 0x0000000000017941 */ /* 0x000fea0003800000 */
.L_x_35409:
        /* <DEDUP_REMOVED lines=11> */
.L_x_35413:
[----:B------:R-:W-:Y:S01]  /*14510*/  IMAD.MOV.U32 R8, RZ, RZ, R9 ;  /* 0x000000ffff087224 */ /* 0x000fe200078e0009 */
[----:B------:R-:W-:Y:S01]  /*14520*/  MOV R10, R11 ;  /* 0x0000000b000a7202 */ /* 0x000fe20000000f00 */
[----:B------:R-:W-:Y:S02]  /*14530*/  IMAD.MOV.U32 R141, RZ, RZ, R140 ;  /* 0x000000ffff8d7224 */ /* 0x000fe400078e008c */
[----:B------:R-:W-:Y:S02]  /*14540*/  IMAD.MOV.U32 R37, RZ, RZ, R36 ;  /* 0x000000ffff257224 */ /* 0x000fe400078e0024 */
.L_x_35414:
[----:B------:R-:W-:Y:S05]  /*14550*/  BSYNC B1 ;  /* 0x0000000000017941 */ /* 0x000fea0003800000 */
.L_x_35412:
        /* <DEDUP_REMOVED lines=11> */
.L_x_35416:
[----:B------:R-:W-:Y:S01]  /*14610*/  IMAD.MOV.U32 R9, RZ, RZ, R8 ;  /* 0x000000ffff097224 */ /* 0x000fe200078e0008 */
[----:B------:R-:W-:Y:S01]  /*14620*/  MOV R11, R10 ;  /* 0x0000000a000b7202 */ /* 0x000fe20000000f00 */
[----:B------:R-:W-:Y:S02]  /*14630*/  IMAD.MOV.U32 R140, RZ, RZ, R143 ;  /* 0x000000ffff8c7224 */ /* 0x000fe400078e008f */
[----:B------:R-:W-:Y:S02]  /*14640*/  IMAD.MOV.U32 R36, RZ, RZ, R35 ;  /* 0x000000ffff247224 */ /* 0x000fe400078e0023 */
.L_x_35417:
[----:B------:R-:W-:Y:S05]  /*14650*/  BSYNC B1 ;  /* 0x0000000000017941 */ /* 0x000fea0003800000 */
.L_x_35415:
        /* <DEDUP_REMOVED lines=11> */
.L_x_35419:
[----:B------:R-:W-:Y:S01]  /*14710*/  IMAD.MOV.U32 R8, RZ, RZ, R9 ;  /* 0x000000ffff087224 */ /* 0x000fe200078e0009 */
[----:B------:R-:W-:Y:S01]  /*14720*/  MOV R10, R11 ;  /* 0x0000000b000a7202 */ /* 0x000fe20000000f00 */
[----:B------:R-:W-:Y:S02]  /*14730*/  IMAD.MOV.U32 R143, RZ, RZ, R142 ;  /* 0x000000ffff8f7224 */ /* 0x000fe400078e008e */
[----:B------:R-:W-:Y:S02]  /*14740*/  IMAD.MOV.U32 R35, RZ, RZ, R34 ;  /* 0x000000ffff237224 */ /* 0x000fe400078e0022 */
.L_x_35420:
[----:B------:R-:W-:Y:S05]  /*14750*/  BSYNC B1 ;  /* 0x0000000000017941 */ /* 0x000fea0003800000 */
.L_x_35418:
        /* <DEDUP_REMOVED lines=11> */
.L_x_35422:
[----:B------:R-:W-:Y:S01]  /*14810*/  IMAD.MOV.U32 R9, RZ, RZ, R8 ;  /* 0x000000ffff097224 */ /* 0x000fe200078e0008 */
[----:B------:R-:W-:Y:S01]  /*14820*/  MOV R11, R10 ;  /* 0x0000000a000b7202 */ /* 0x000fe20000000f00 */
[----:B------:R-:W-:Y:S02]  /*14830*/  IMAD.MOV.U32 R142, RZ, RZ, R145 ;  /* 0x000000ffff8e7224 */ /* 0x000fe400078e0091 */
[----:B------:R-:W-:Y:S02]  /*14840*/  IMAD.MOV.U32 R34, RZ, RZ, R33 ;  /* 0x000000ffff227224 */ /* 0x000fe400078e0021 */
.L_x_35423:
[----:B------:R-:W-:Y:S05]  /*14850*/  BSYNC B1 ;  /* 0x0000000000017941 */ /* 0x000fea0003800000 */
.L_x_35421:
        /* <DEDUP_REMOVED lines=11> */
.L_x_35425:
[----:B------:R-:W-:Y:S01]  /*14910*/  IMAD.MOV.U32 R8, RZ, RZ, R9 ;  /* 0x000000ffff087224 */ /* 0x000fe200078e0009 */
[----:B------:R-:W-:Y:S01]  /*14920*/  MOV R10, R11 ;  /* 0x0000000b000a7202 */ /* 0x000fe20000000f00 */
[----:B------:R-:W-:Y:S02]  /*14930*/  IMAD.MOV.U32 R145, RZ, RZ, R144 ;  /* 0x000000ffff917224 */ /* 0x000fe400078e0090 */
[----:B------:R-:W-:Y:S02]  /*14940*/  IMAD.MOV.U32 R33, RZ, RZ, R32 ;  /* 0x000000ffff217224 */ /* 0x000fe400078e0020 */
.L_x_35426:
[----:B------:R-:W-:Y:S05]  /*14950*/  BSYNC B1 ;  /* 0x0000000000017941 */ /* 0x000fea0003800000 */
.L_x_35424:
        /* <DEDUP_REMOVED lines=11> */
.L_x_35428:
[----:B------:R-:W-:Y:S01]  /*14a10*/  IMAD.MOV.U32 R9, RZ, RZ, R8 ;  /* 0x000000ffff097224 */ /* 0x000fe200078e0008 */
[----:B------:R-:W-:Y:S01]  /*14a20*/  MOV R11, R10 ;  /* 0x0000000a000b7202 */ /* 0x000fe20000000f00 */
[----:B------:R-:W-:Y:S02]  /*14a30*/  IMAD.MOV.U32 R144, RZ, RZ, R147 ;  /* 0x000000ffff907224 */ /* 0x000fe400078e0093 */
[----:B------:R-:W-:Y:S02]  /*14a40*/  IMAD.MOV.U32 R32, RZ, RZ, R31 ;  /* 0x000000ffff207224 */ /* 0x000fe400078e001f */
.L_x_35429:
[----:B------:R-:W-:Y:S05]  /*14a50*/  BSYNC B1 ;  /* 0x0000000000017941 */ /* 0x000fea0003800000 */
.L_x_35427:
        /* <DEDUP_REMOVED lines=11> */
.L_x_35431:
[----:B------:R-:W-:Y:S01]  /*14b10*/  IMAD.MOV.U32 R8, RZ, RZ, R9 ;  /* 0x000000ffff087224 */ /* 0x000fe200078e0009 */
[----:B------:R-:W-:Y:S01]  /*14b20*/  MOV R10, R11 ;  /* 0x0000000b000a7202 */ /* 0x000fe20000000f00 */
[----:B------:R-:W-:Y:S02]  /*14b30*/  IMAD.MOV.U32 R147, RZ, RZ, R146 ;  /* 0x000000ffff937224 */ /* 0x000fe400078e0092 */
[----:B------:R-:W-:Y:S02]  /*14b40*/  IMAD.MOV.U32 R31, RZ, RZ, R30 ;  /* 0x000000ffff1f7224 */ /* 0x000fe400078e001e */
.L_x_35432:
[----:B------:R-:W-:Y:S05]  /*14b50*/  BSYNC B1 ;  /* 0x0000000000017941 */ /* 0x000fea0003800000 */
.L_x_35430:
        /* <DEDUP_REMOVED lines=11> */
.L_x_35434:
[----:B------:R-:W-:Y:S01]  /*14c10*/  IMAD.MOV.U32 R9, RZ, RZ, R8 ;  /* 0x000000ffff097224 */ /* 0x000fe200078e0008 */
[----:B------:R-:W-:Y:S01]  /*14c20*/  MOV R11, R10 ;  /* 0x0000000a000b7202 */ /* 0x000fe20000000f00 */
[----:B------:R-:W-:Y:S02]  /*14c30*/  IMAD.MOV.U32 R146, RZ, RZ, R149 ;  /* 0x000000ffff927224 */ /* 0x000fe400078e0095 */
[----:B------:R-:W-:Y:S02]  /*14c40*/  IMAD.MOV.U32 R30, RZ, RZ, R29 ;  /* 0x000000ffff1e7224 */ /* 0x000fe400078e001d */
.L_x_35435:
[----:B------:R-:W-:Y:S05]  /*14c50*/  BSYNC B1 ;  /* 0x0000000000017941 */ /* 0x000fea0003800000 */
.L_x_35433:
        /* <DEDUP_REMOVED lines=11> */
.L_x_35437:
[----:B------:R-:W-:Y:S01]  /*14d10*/  IMAD.MOV.U32 R8, RZ, RZ, R9 ;  /* 0x000000ffff087224 */ /* 0x000fe200078e0009 */
[----:B------:R-:W-:Y:S01]  /*14d20*/  MOV R10, R11 ;  /* 0x0000000b000a7202 */ /* 0x000fe20000000f00 */
[----:B------:R-:W-:Y:S02]  /*14d30*/  IMAD.MOV.U32 R149, RZ, RZ, R148 ;  /* 0x000000ffff957224 */ /* 0x000fe400078e0094 */
[----:B------:R-:W-:Y:S02]  /*14d40*/  IMAD.MOV.U32 R29, RZ, RZ, R28 ;  /* 0x000000ffff1d7224 */ /* 0x000fe400078e001c */
.L_x_35438:
[----:B------:R-:W-:Y:S05]  /*14d50*/  BSYNC B1 ;  /* 0x0000000000017941 */ /* 0x000fea0003800000 */
.L_x_35436:
        /* <DEDUP_REMOVED lines=11> */
.L_x_35440:
[----:B------:R-:W-:Y:S01]  /*14e10*/  IMAD.MOV.U32 R9, RZ, RZ, R8 ;  /* 0x000000ffff097224 */ /* 0x000fe200078e0008 */
[----:B------:R-:W-:Y:S01]  /*14e20*/  MOV R11, R10 ;  /* 0x0000000a000b7202 */ /* 0x000fe20000000f00 */
[----:B------:R-:W-:Y:S02]  /*14e30*/  IMAD.MOV.U32 R148, RZ, RZ, R151 ;  /* 0x000000ffff947224 */ /* 0x000fe400078e0097 */
[----:B------:R-:W-:Y:S02]  /*14e40*/  IMAD.MOV.U32 R28, RZ, RZ, R27 ;  /* 0x000000ffff1c7224 */ /* 0x000fe400078e001b */
.L_x_35441:
[----:B------:R-:W-:Y:S05]  /*14e50*/  BSYNC B1 ;  /* 0x0000000000017941 */ /* 0x000fea0003800000 */
.L_x_35439:
        /* <DEDUP_REMOVED lines=11> */
.L_x_35443:
[----:B------:R-:W-:Y:S01]  /*14f10*/  IMAD.MOV.U32 R8, RZ, RZ, R9 ;  /* 0x000000ffff087224 */ /* 0x000fe200078e0009 */
[----:B------:R-:W-:Y:S01]  /*14f20*/  MOV R10, R11 ;  /* 0x0000000b000a7202 */ /* 0x000fe20000000f00 */
[----:B------:R-:W-:Y:S02]  /*14f30*/  IMAD.MOV.U32 R151, RZ, RZ, R150 ;  /* 0x000000ffff977224 */ /* 0x000fe400078e0096 */
[----:B------:R-:W-:Y:S02]  /*14f40*/  IMAD.MOV.U32 R27, RZ, RZ, R26 ;  /* 0x000000ffff1b7224 */ /* 0x000fe400078e001a */
.L_x_35444:
[----:B------:R-:W-:Y:S05]  /*14f50*/  BSYNC B1 ;  /* 0x0000000000017941 */ /* 0x000fea0003800000 */
.L_x_35442:
        /* <DEDUP_REMOVED lines=11> */
.L_x_35446:
[----:B------:R-:W-:Y:S01]  /*15010*/  IMAD.MOV.U32 R9, RZ, RZ, R8 ;  /* 0x000000ffff097224 */ /* 0x000fe200078e0008 */
[----:B------:R-:W-:Y:S01]  /*15020*/  MOV R11, R10 ;  /* 0x0000000a000b7202 */ /* 0x000fe20000000f00 */
[----:B------:R-:W-:Y:S02]  /*15030*/  IMAD.MOV.U32 R150, RZ, RZ, R153 ;  /* 0x000000ffff967224 */ /* 0x000fe400078e0099 */
[----:B------:R-:W-:Y:S02]  /*15040*/  IMAD.MOV.U32 R26, RZ, RZ, R25 ;  /* 0x000000ffff1a7224 */ /* 0x000fe400078e0019 */
.L_x_35447:
[----:B------:R-:W-:Y:S05]  /*15050*/  BSYNC B1 ;  /* 0x0000000000017941 */ /* 0x000fea0003800000 */
.L_x_35445:
        /* <DEDUP_REMOVED lines=11> */
.L_x_35449:
[----:B------:R-:W-:Y:S01]  /*15110*/  IMAD.MOV.U32 R8, RZ, RZ, R9 ;  /* 0x000000ffff087224 */ /* 0x000fe200078e0009 */
[----:B------:R-:W-:Y:S01]  /*15120*/  MOV R10, R11 ;  /* 0x0000000b000a7202 */ /* 0x000fe20000000f00 */
[----:B------:R-:W-:Y:S02]  /*15130*/  IMAD.MOV.U32 R153, RZ, RZ, R152 ;  /* 0x000000ffff997224 */ /* 0x000fe400078e0098 */
[----:B------:R-:W-:Y:S02]  /*15140*/  IMAD.MOV.U32 R25, RZ, RZ, R24 ;  /* 0x000000ffff197224 */ /* 0x000fe400078e0018 */
.L_x_35450:
[----:B------:R-:W-:Y:S05]  /*15150*/  BSYNC B1 ;  /* 0x0000000000017941 */ /* 0x000fea0003800000 */
.L_x_35448:
        /* <DEDUP_REMOVED lines=11> */
.L_x_35452:
[----:B------:R-:W-:Y:S01]  /*15210*/  IMAD.MOV.U32 R9, RZ, RZ, R8 ;  /* 0x000000ffff097224 */ /* 0x000fe200078e0008 */
[----:B------:R-:W-:Y:S01]  /*15220*/  MOV R11, R10 ;  /* 0x0000000a000b7202 */ /* 0x000fe20000000f00 */
[----:B------:R-:W-:Y:S02]  /*15230*/  IMAD.MOV.U32 R152, RZ, RZ, R155 ;  /* 0x000000ffff987224 */ /* 0x000fe400078e009b */
[----:B------:R-:W-:Y:S02]  /*15240*/  IMAD.MOV.U32 R24, RZ, RZ, R23 ;  /* 0x000000ffff187224 */ /* 0x000fe400078e0017 */
.L_x_35453:
[----:B------:R-:W-:Y:S05]  /*15250*/  BSYNC B1 ;  /* 0x0000000000017941 */ /* 0x000fea0003800000 */
.L_x_35451:
        /* <DEDUP_REMOVED lines=11> */
.L_x_35455:
[----:B------:R-:W-:Y:S01]  /*15310*/  IMAD.MOV.U32 R8, RZ, RZ, R9 ;  /* 0x000000ffff087224 */ /* 0x000fe200078e0009 */
[----:B------:R-:W-:Y:S01]  /*15320*/  MOV R10, R11 ;  /* 0x0000000b000a7202 */ /* 0x000fe20000000f00 */
[----:B------:R-:W-:Y:S02]  /*15330*/  IMAD.MOV.U32 R155, RZ, RZ, R154 ;  /* 0x000000ffff9b7224 */ /* 0x000fe400078e009a */
[----:B------:R-:W-:Y:S02]  /*15340*/  IMAD.MOV.U32 R23, RZ, RZ, R22 ;  /* 0x000000ffff177224 */ /* 0x000fe400078e0016 */
.L_x_35456:
[----:B------:R-:W-:Y:S05]  /*15350*/  BSYNC B1 ;  /* 0x0000000000017941 */ /* 0x000fea0003800000 */
.L_x_35454:
        /* <DEDUP_REMOVED lines=11> */
.L_x_35458:
[----:B------:R-:W-:Y:S01]  /*15410*/  IMAD.MOV.U32 R9, RZ, RZ, R8 ;  /* 0x000000ffff097224 */ /* 0x000fe200078e0008 */
[----:B------:R-:W-:Y:S01]  /*15420*/  MOV R11, R10 ;  /* 0x0000000a000b7202 */ /* 0x000fe20000000f00 */
[----:B------:R-:W-:Y:S02]  /*15430*/  IMAD.MOV.U32 R154, RZ, RZ, R157 ;  /* 0x000000ffff9a7224 */ /* 0x000fe400078e009d */
[----:B------:R-:W-:Y:S02]  /*15440*/  IMAD.MOV.U32 R22, RZ, RZ, R21 ;  /* 0x000000ffff167224 */ /* 0x000fe400078e0015 */
.L_x_35459:
[----:B------:R-:W-:Y:S05]  /*15450*/  BSYNC B1 ;  /* 0x0000000000017941 */ /* 0x000fea0003800000 */
.L_x_35457:
        /* <DEDUP_REMOVED lines=11> */
.L_x_35461:
[----:B------:R-:W-:Y:S01]  /*15510*/  IMAD.MOV.U32 R157, RZ, RZ, R156 ;  /* 0x000000ffff9d7224 */ /* 0x000fe200078e009c */
[-C--:B------:R-:W-:Y:S01]  /*15520*/  MOV R10, R11.reuse ;  /* 0x0000000b000a7202 */ /* 0x080fe20000000f00 */
[----:B------:R-:W-:Y:S01]  /*15530*/  IMAD.MOV.U32 R21, RZ, RZ, R20 ;  /* 0x000000ffff157224 */ /* 0x000fe200078e0014 */
[----:B------:R-:W-:Y:S01]  /*15540*/  MOV R20, R11 ;  /* 0x0000000b00147202 */ /* 0x000fe20000000f00 */
[--C-:B------:R-:W-:Y:S02]  /*15550*/  IMAD.MOV.U32 R8, RZ, RZ, R9.reuse ;  /* 0x000000ffff087224 */ /* 0x100fe400078e0009 */
[----:B------:R-:W-:Y:S02]  /*15560*/  IMAD.MOV.U32 R156, RZ, RZ, R9 ;  /* 0x000000ffff9c7224 */ /* 0x000fe400078e0009 */
.L_x_35462:
[----:B------:R-:W-:Y:S05]  /*15570*/  BSYNC B1 ;  /* 0x0000000000017941 */ /* 0x000fea0003800000 */
.L_x_35460:
[----:B------:R-:W-:Y:S01]  /*15580*/  IADD3 R4, R4, 0x4, RZ ;  /* 0x0000000404047810 */ /* 0x000fe20007ffe0ff */
[----:B------:R-:W-:Y:S01]  /*15590*/  @!P1 CALL.REL.NOINC `(.L_x_35463) ;  /* 0x0000001000009944 */ /* 0x000fe20003c00000 */
[----:B------:R-:W-:Y:S05]  /*155a0*/  BRA `(.L_x_35464) ;  /* 0xffffc02000007947 */ /* 0x000fea000383ffff */
.L_x_35463:
[----:B------:R-:W-:Y:S02]  /*155b0*/  FADD.FTZ R158, R158, R7 ;  /* 0x000000079e9e7221 */ /* 0x000fe40000010000 */
[----:B------:R-:W-:Y:S02]  /*155c0*/  IMAD.MOV.U32 R159, RZ, RZ, R6 ;  /* 0x000000ffff9f7224 */ /* 0x000fe400078e0006 */
[----:B------:R-:W-:-:S02]  /*155d0*/  IMAD.MOV.U32 R156, RZ, RZ, R8 ;  /* 0x000000ffff9c7224 */ /* 0x000fc400078e0008 */
[----:B------:R-:W-:Y:S02]  /*155e0*/  IMAD.MOV.U32 R20, RZ, RZ, R10 ;  /* 0x000000ffff147224 */ /* 0x000fe400078e000a */
.L_x_35273:
[----:B------:R-:W-:Y:S05]  /*155f0*/  BSYNC B0 ;  /* 0x0000000000007941 */ /* 0x000fea0003800000 */
.L_x_35272:
        /* <DEDUP_REMOVED lines=201> */
[----:B-1----:R-:W-:Y:S02]  /*16290*/  FSEL R4, R4, R159, P0 ;  /* 0x0000009f04047208 */ /* 0x002fe40000000000 */
[----:B------:R-:W-:Y:S02]  /*162a0*/  FSEL R0, R5, R158, P0 ;  /* 0x0000009e05007208 */ /* 0x000fe40000000000 */
[----:B------:R-:W-:Y:S01]  /*162b0*/  FSEL R158, R158, R5, P0 ;  /* 0x000000059e9e7208 */ /* 0x000fe20000000000 */
[----:B------:R-:W-:-:S04]  /*162c0*/  FADD.FTZ R4, -R7, R4 ;  /* 0x0000000407047221 */ /* 0x000fc80000010100 */
[----:B------:R-:W-:Y:S01]  /*162d0*/  FMUL.FTZ R8, R4, 1.4426950216293334961 ;  /* 0x3fb8aa3b04087820 */ /* 0x000fe20000410000 */
[----:B------:R-:W-:-:S03]  /*162e0*/  HFMA2.MMA R4, -RZ, RZ, 0, 0 ;  /* 0x00000000ff047435 */ /* 0x000fc600000001ff */
[----:B------:R-:W1:Y:S02]  /*162f0*/  MUFU.EX2 R9, R8 ;  /* 0x0000000800097308 */ /* 0x000e640000000800 */
[----:B-1----:R-:W-:Y:S02]  /*16300*/  FMUL.FTZ R5, R0, R9 ;  /* 0x0000000900057220 */ /* 0x002fe40000410000 */
[----:B------:R-:W-:-:S05]  /*16310*/  IMAD.MOV.U32 R0, RZ, RZ, R1 ;  /* 0x000000ffff007224 */ /* 0x000fca00078e0001 */
.L_x_35657:
        /* <DEDUP_REMOVED lines=20> */
.L_x_35468:
[----:B------:R-:W-:Y:S01]  /*16460*/  IMAD.MOV.U32 R8, RZ, RZ, R3 ;  /* 0x000000ffff087224 */ /* 0x000fe200078e0003 */
[----:B------:R-:W-:Y:S01]  /*16470*/  MOV R3, R2 ;  /* 0x0000000200037202 */ /* 0x000fe20000000f00 */
[----:B------:R-:W-:Y:S02]  /*16480*/  IMAD.MOV.U32 R10, RZ, RZ, R83 ;  /* 0x000000ffff0a7224 */ /* 0x000fe400078e0053 */
[----:B------:R-:W-:Y:S02]  /*16490*/  IMAD.MOV.U32 R83, RZ, RZ, R82 ;  /* 0x000000ffff537224 */ /* 0x000fe400078e0052 */
.L_x_35469:
[----:B------:R-:W-:Y:S05]  /*164a0*/  BSYNC B1 ;  /* 0x0000000000017941 */ /* 0x000fea0003800000 */
.L_x_35467:
        /* <DEDUP_REMOVED lines=11> */
.L_x_35471:
[----:B------:R-:W-:Y:S01]  /*16560*/  IMAD.MOV.U32 R9, RZ, RZ, R8 ;  /* 0x000000ffff097224 */ /* 0x000fe200078e0008 */
[----:B------:R-:W-:Y:S01]  /*16570*/  MOV R2, R97 ;  /* 0x0000006100027202 */ /* 0x000fe20000000f00 */
[----:B------:R-:W-:Y:S02]  /*16580*/  IMAD.MOV.U32 R11, RZ, RZ, R10 ;  /* 0x000000ffff0b7224 */ /* 0x000fe400078e000a */
[----:B------:R-:W-:Y:S02]  /*16590*/  IMAD.MOV.U32 R82, RZ, RZ, R81 ;  /* 0x000000ffff527224 */ /* 0x000fe400078e0051 */
.L_x_35472:
[----:B------:R-:W-:Y:S05]  /*165a0*/  BSYNC B1 ;  /* 0x0000000000017941 */ /* 0x000fea0003800000 */
.L_x_35470:
        /* <DEDUP_REMOVED lines=11> */
.L_x_35474:
[----:B------:R-:W-:Y:S01]  /*16660*/  IMAD.MOV.U32 R8, RZ, RZ, R9 ;  /* 0x000000ffff087224 */ /* 0x000fe200078e0009 */
[----:B------:R-:W-:Y:S01]  /*16670*/  MOV R97, R96 ;  /* 0x0000006000617202 */ /* 0x000fe20000000f00 */
[----:B------:R-:W-:Y:S02]  /*16680*/  IMAD.MOV.U32 R10, RZ, RZ, R11 ;  /* 0x000000ffff0a7224 */ /* 0x000fe400078e000b */
[----:B------:R-:W-:Y:S02]  /*16690*/  IMAD.MOV.U32 R81, RZ, RZ, R80 ;  /* 0x000000ffff517224 */ /* 0x000fe400078e0050 */
.L_x_35475:
[----:B------:R-:W-:Y:S05]  /*166a0*/  BSYNC B1 ;  /* 0x0000000000017941 */ /* 0x000fea0003800000 */
.L_x_35473:
        /* <DEDUP_REMOVED lines=11> */
.L_x_35477:
[----:B------:R-:W-:Y:S01]  /*16760*/  IMAD.MOV.U32 R9, RZ, RZ, R8 ;  /* 0x000000ffff097224 */ /* 0x000fe200078e0008 */
[----:B------:R-:W-:Y:S01]  /*16770*/  MOV R96, R99 ;  /* 0x0000006300607202 */ /* 0x000fe20000000f00 */
[----:B------:R-:W-:Y:S02]  /*16780*/  IMAD.MOV.U32 R11, RZ, RZ, R10 ;  /* 0x000000ffff0b7224 */ /* 0x000fe400078e000a */
[----:B------:R-:W-:Y:S02]  /*16790*/  IMAD.MOV.U32 R80, RZ, RZ, R79 ;  /* 0x000000ffff507224 */ /* 0x000fe400078e004f */
.L_x_35478:
[----:B------:R-:W-:Y:S05]  /*167a0*/  BSYNC B1 ;  /* 0x0000000000017941 */ /* 0x000fea0003800000 */
.L_x_35476:
        /* <DEDUP_REMOVED lines=11> */
.L_x_35480:
[----:B------:R-:W-:Y:S01]  /*16860*/  IMAD.MOV.U32 R8, RZ, RZ, R9 ;  /* 0x000000ffff087224 */ /* 0x000fe200078e0009 */
[----:B------:R-:W-:Y:S01]  /*16870*/  MOV R99, R98 ;  /* 0x0000006200637202 */ /* 0x000fe20000000f00 */
[----:B------:R-:W-:Y:S02]  /*16880*/  IMAD.MOV.U32 R10, RZ, RZ, R11 ;  /* 0x000000ffff0a7224 */ /* 0x000fe400078e000b */
[----:B------:R-:W-:Y:S02]  /*16890*/  IMAD.MOV.U32 R79, RZ, RZ, R78 ;  /* 0x000000ffff4f7224 */ /* 0x000fe400078e004e */
.L_x_35481:
[----:B------:R-:W-:Y:S05]  /*168a0*/  BSYNC B1 ;  /* 0x0000000000017941 */ /* 0x000fea0003800000 */
.L_x_35479:
        /* <DEDUP_REMOVED lines=11> */
.L_x_35483:
[----:B------:R-:W-:Y:S01]  /*16960*/  IMAD.MOV.U32 R9, RZ, RZ, R8 ;  /* 0x000000ffff097224 */ /* 0x000fe200078e0008 */
[----:B------:R-:W-:Y:S01]  /*16970*/  MOV R98, R101 ;  /* 0x0000006500627202 */ /* 0x000fe20000000f00 */
[----:B------:R-:W-:Y:S02]  /*16980*/  IMAD.MOV.U32 R11, RZ, RZ, R10 ;  /* 0x000000ffff0b7224 */ /* 0x000fe400078e000a */
[----:B------:R-:W-:Y:S02]  /*16990*/  IMAD.MOV.U32 R78, RZ, RZ, R77 ;  /* 0x000000ffff4e7224 */ /* 0x000fe400078e004d */
.L_x_35484:
[----:B------:R-:W-:Y:S05]  /*169a0*/  BSYNC B1 ;  /* 0x0000000000017941 */ /* 0x000fea0003800000 */
.L_x_35482:
        /* <DEDUP_REMOVED lines=11> */
.L_x_35486:
[----:B------:R-:W-:Y:S01]  /*16a60*/  IMAD.MOV.U32 R8, RZ, RZ, R9 ;  /* 0x000000ffff087224 */ /* 0x000fe200078e0009 */
[----:B------:R-:W-:Y:S01]  /*16a70*/  MOV R101, R100 ;  /* 0x0000006400657202 */ /* 0x000fe20000000f00 */
[----:B------:R-:W-:Y:S02]  /*16a80*/  IMAD.MOV.U32 R10, RZ, RZ, R11 ;  /* 0x000000ffff0a7224 */ /* 0x000fe400078e000b */
[----:B------:R-:W-:Y:S02]  /*16a90*/  IMAD.MOV.U32 R77, RZ, RZ, R76 ;  /* 0x000000ffff4d7224 */ /* 0x000fe400078e004c */
.L_x_35487:
[----:B------:R-:W-:Y:S05]  /*16aa0*/  BSYNC B1 ;  /* 0x0000000000017941 */ /* 0x000fea0003800000 */
.L_x_35485:
        /* <DEDUP_REMOVED lines=11> */
.L_x_35489:
[----:B------:R-:W-:Y:S01]  /*16b60*/  IMAD.MOV.U32 R9, RZ, RZ, R8 ;  /* 0x000000ffff097224 */ /* 0x000fe200078e0008 */
[----:B------:R-:W-:Y:S01]  /*16b70*/  MOV R100, R103 ;  /* 0x0000006700647202 */ /* 0x000fe20000000f00 */
[----:B------:R-:W-:Y:S02]  /*16b80*/  IMAD.MOV.U32 R11, RZ, RZ, R10 ;  /* 0x000000ffff0b7224 */ /* 0x000fe400078e000a */
[----:B------:R-:W-:Y:S02]  /*16b90*/  IMAD.MOV.U32 R76, RZ, RZ, R75 ;  /* 0x000000ffff4c7224 */ /* 0x000fe400078e004b */
.L_x_35490:
[----:B------:R-:W-:Y:S05]  /*16ba0*/  BSYNC B1 ;  /* 0x0000000000017941 */ /* 0x000fea0003800000 */
.L_x_35488:
        /* <DEDUP_REMOVED lines=11> */
.L_x_35492:
[----:B------:R-:W-:Y:S01]  /*16c60*/  IMAD.MOV.U32 R8, RZ, RZ, R9 ;  /* 0x000000ffff087224 */ /* 0x000fe200078e0009 */
[----:B------:R-:W-:Y:S01]  /*16c70*/  MOV R103, R102 ;  /* 0x0000006600677202 */ /* 0x000fe20000000f00 */
[----:B------:R-:W-:Y:S02]  /*16c80*/  IMAD.MOV.U32 R10, RZ, RZ, R11 ;  /* 0x000000ffff0a7224 */ /* 0x000fe400078e000b */
[----:B------:R-:W-:Y:S02]  /*16c90*/  IMAD.MOV.U32 R75, RZ, RZ, R74 ;  /* 0x000000ffff4b7224 */ /* 0x000fe400078e004a */
.L_x_35493:
[----:B------:R-:W-:Y:S05]  /*16ca0*/  BSYNC B1 ;  /* 0x0000000000017941 */ /* 0x000fea0003800000 */
.L_x_35491:
        /* <DEDUP_REMOVED lines=11> */
.L_x_35495:
[----:B------:R-:W-:Y:S01]  /*16d60*/  IMAD.MOV.U32 R9, RZ, RZ, R8 ;  /* 0x000000ffff097224 */ /* 0x000fe200078e0008 */
[----:B------:R-:W-:Y:S01]  /*16d70*/  MOV R102, R105 ;  /* 0x0000006900667202 */ /* 0x000fe20000000f00 */
[----:B------:R-:W-:Y:S02]  /*16d80*/  IMAD.MOV.U32 R11, RZ, RZ, R10 ;  /* 0x000000ffff0b7224 */ /* 0x000fe400078e000a */
[----:B------:R-:W-:Y:S02]  /*16d90*/  IMAD.MOV.U32 R74, RZ, RZ, R73 ;  /* 0x000000ffff4a7224 */ /* 0x000fe400078e0049 */
.L_x_35496:
[----:B------:R-:W-:Y:S05]  /*16da0*/  BSYNC B1 ;  /* 0x0000000000017941 */ /* 0x000fea0003800000 */
.L_x_35494:
        /* <DEDUP_REMOVED lines=11> */
.L_x_35498:
[----:B------:R-:W-:Y:S01]  /*16e60*/  IMAD.MOV.U32 R8, RZ, RZ, R9 ;  /* 0x000000ffff087224 */ /* 0x000fe200078e0009 */
[----:B------:R-:W-:Y:S01]  /*16e70*/  MOV R105, R104 ;  /* 0x0000006800697202 */ /* 0x000fe20000000f00 */
[----:B------:R-:W-:Y:S02]  /*16e80*/  IMAD.MOV.U32 R10, RZ, RZ, R11 ;  /* 0x000000ffff0a7224 */ /* 0x000fe400078e000b */
[----:B------:R-:W-:Y:S02]  /*16e90*/  IMAD.MOV.U32 R73, RZ, RZ, R72 ;  /* 0x000000ffff497224 */ /* 0x000fe400078e0048 */
.L_x_35499:
[----:B------:R-:W-:Y:S05]  /*16ea0*/  BSYNC B1 ;  /* 0x0000000000017941 */ /* 0x000fea0003800000 */
.L_x_35497:
        /* <DEDUP_REMOVED lines=11> */
.L_x_35501:
[----:B------:R-:W-:Y:S01]  /*16f60*/  IMAD.MOV.U32 R9, RZ, RZ, R8 ;  /* 0x000000ffff097224 */ /* 0x000fe200078e0008 */
[----:B------:R-:W-:Y:S01]  /*16f70*/  MOV R104, R107 ;  /* 0x0000006b00687202 */ /* 0x000fe20000000f00 */
[----:B------:R-:W-:Y:S02]  /*16f80*/  IMAD.MOV.U32 R11, RZ, RZ, R10 ;  /* 0x000000ffff0b7224 */ /* 0x000fe400078e000a */
[----:B------:R-:W-:Y:S02]  /*16f90*/  IMAD.MOV.U32 R72, RZ, RZ, R71 ;  /* 0x000000ffff487224 */ /* 0x000fe400078e0047 */
.L_x_35502:
[----:B------:R-:W-:Y:S05]  /*16fa0*/  BSYNC B1 ;  /* 0x0000000000017941 */ /* 0x000fea0003800000 */
.L_x_35500:
        /* <DEDUP_REMOVED lines=11> */
.L_x_35504:
[----:B------:R-:W-:Y:S01]  /*17060*/  IMAD.MOV.U32 R8, RZ, RZ, R9 ;  /* 0x000000ffff087224 */ /* 0x000fe200078e0009 */
[----:B------:R-:W-:Y:S01]  /*17070*/  MOV R107, R106 ;  /* 0x0000006a006b7202 */ /* 0x000fe20000000f00 */
[----:B------:R-:W-:Y:S02]  /*17080*/  IMAD.MOV.U32 R10, RZ, RZ, R11 ;  /* 0x000000ffff0a7224 */ /* 0x000fe400078e000b */
[----:B------:R-:W-:Y:S02]  /*17090*/  IMAD.MOV.U32 R71, RZ, RZ, R70 ;  /* 0x000000ffff477224 */ /* 0x000fe400078e0046 */
.L_x_35505:
[----:B------:R-:W-:Y:S05]  /*170a0*/  BSYNC B1 ;  /* 0x0000000000017941 */ /* 0x000fea0003800000 */
.L_x_35503:
        /* <DEDUP_REMOVED lines=11> */
.L_x_35507:
[----:B------:R-:W-:Y:S01]  /*17160*/  IMAD.MOV.U32 R9, RZ, RZ, R8 ;  /* 0x000000ffff097224 */ /* 0x000fe200078e0008 */
[----:B------:R-:W-:Y:S01]  /*17170*/  MOV R106, R109 ;  /* 0x0000006d006a7202 */ /* 0x000fe20000000f00 */
[----:B------:R-:W-:Y:S02]  /*17180*/  IMAD.MOV.U32 R11, RZ, RZ, R10 ;  /* 0x000000ffff0b7224 */ /* 0x000fe400078e000a */
[----:B------:R-:W-:Y:S02]  /*17190*/  IMAD.MOV.U32 R70, RZ, RZ, R69 ;  /* 0x000000ffff467224 */ /* 0x000fe400078e0045 */
.L_x_35508:
[----:B------:R-:W-:Y:S05]  /*171a0*/  BSYNC B1 ;  /* 0x0000000000017941 */ /* 0x000fea0003800000 */
.L_x_35506:
        /* <DEDUP_REMOVED lines=11> */
.L_x_35510:
[----:B------:R-:W-:Y:S01]  /*17260*/  IMAD.MOV.U32 R8, RZ, RZ, R9 ;  /* 0x000000ffff087224 */ /* 0x000fe200078e0009 */
[----:B------:R-:W-:Y:S01]  /*17270*/  MOV R109, R108 ;  /* 0x0000006c006d7202 */ /* 0x000fe20000000f00 */
[----:B------:R-:W-:Y:S02]  /*17280*/  IMAD.MOV.U32 R10, RZ, RZ, R11 ;  /* 0x000000ffff0a7224 */ /* 0x000fe400078e000b */
[----:B------:R-:W-:Y:S02]  /*17290*/  IMAD.MOV.U32 R69, RZ, RZ, R68 ;  /* 0x000000ffff457224 */ /* 0x000fe400078e0044 */
.L_x_35511:
[----:B------:R-:W-:Y:S05]  /*172a0*/  BSYNC B1 ;  /* 0x0000000000017941 */ /* 0x000fea0003800000 */
.L_x_35509:
        /* <DEDUP_REMOVED lines=11> */
.L_x_35513:
[----:B------:R-:W-:Y:S01]  /*17360*/  IMAD.MOV.U32 R9, RZ, RZ, R8 ;  /* 0x000000ffff097224 */ /* 0x000fe200078e0008 */
[----:B------:R-:W-:Y:S01]  /*17370*/  MOV R108, R111 ;  /* 0x0000006f006c7202 */ /* 0x000fe20000000f00 */
[----:B------:R-:W-:Y:S02]  /*17380*/  IMAD.MOV.U32 R11, RZ, RZ, R10 ;  /* 0x000000ffff0b7224 */ /* 0x000fe400078e000a */
[----:B------:R-:W-:Y:S02]  /*17390*/  IMAD.MOV.U32 R68, RZ, RZ, R67 ;  /* 0x000000ffff447224 */ /* 0x000fe400078e0043 */
.L_x_35514:
[----:B------:R-:W-:Y:S05]  /*173a0*/  BSYNC B1 ;  /* 0x0000000000017941 */ /* 0x000fea0003800000 */
.L_x_35512:
        /* <DEDUP_REMOVED lines=11> */
.L_x_35516:
[----:B------:R-:W-:Y:S01]  /*17460*/  IMAD.MOV.U32 R8, RZ, RZ, R9 ;  /* 0x000000ffff087224 */ /* 0x000fe200078e0009 */
[----:B------:R-:W-:Y:S01]  /*17470*/  MOV R111, R110 ;  /* 0x0000006e006f7202 */ /* 0x000fe20000000f00 */
[----:B------:R-:W-:Y:S02]  /*17480*/  IMAD.MOV.U32 R10, RZ, RZ, R11 ;  /* 0x000000ffff0a7224 */ /* 0x000fe400078e000b */
[----:B------:R-:W-:Y:S02]  /*17490*/  IMAD.MOV.U32 R67, RZ, RZ, R66 ;  /* 0x000000ffff437224 */ /* 0x000fe400078e0042 */
.L_x_35517:
[----:B------:R-:W-:Y:S05]  /*174a0*/  BSYNC B1 ;  /* 0x0000000000017941 */ /* 0x000fea0003800000 */
.L_x_35515:
        /* <DEDUP_REMOVED lines=11> */
.L_x_35519:
[----:B------:R-:W-:Y:S01]  /*17560*/  IMAD.MOV.U32 R9, RZ, RZ, R8 ;  /* 0x000000ffff097224 */ /* 0x000fe200078e0008 */
[----:B------:R-:W-:Y:S01]  /*17570*/  MOV R110, R113 ;  /* 0x00000071006e7202 */ /* 0x000fe20000000f00 */
[----:B------:R-:W-:Y:S02]  /*17580*/  IMAD.MOV.U32 R11, RZ, RZ, R10 ;  /* 0x000000ffff0b7224 */ /* 0x000fe400078e000a */
[----:B------:R-:W-:Y:S02]  /*17590*/  IMAD.MOV.U32 R66, RZ, RZ, R65 ;  /* 0x000000ffff427224 */ /* 0x000fe400078e0041 */
.L_x_35520:
[----:B------:R-:W-:Y:S05]  /*175a0*/  BSYNC B1 ;  /* 0x0000000000017941 */ /* 0x000fea0003800000 */
.L_x_35518:
        /* <DEDUP_REMOVED lines=11> */
.L_x_35522:
[----:B------:R-:W-:Y:S01]  /*17660*/  IMAD.MOV.U32 R8, RZ, RZ, R9 ;  /* 0x000000ffff087224 */ /* 0x000fe200078e0009 */
[----:B------:R-:W-:Y:S01]  /*17670*/  MOV R113, R112 ;  /* 0x0000007000717202 */ /* 0x000fe20000000f00 */
[----:B------:R-:W-:Y:S02]  /*17680*/  IMAD.MOV.U32 R10, RZ, RZ, R11 ;  /* 0x000000ffff0a7224 */ /* 0x000fe400078e000b */
[----:B------:R-:W-:Y:S02]  /*17690*/  IMAD.MOV.U32 R65, RZ, RZ, R64 ;  /* 0x000000ffff417224 */ /* 0x000fe400078e0040 */
.L_x_35523:
[----:B------:R-:W-:Y:S05]  /*176a0*/  BSYNC B1 ;  /* 0x0000000000017941 */ /* 0x000fea0003800000 */
.L_x_35521:
        /* <DEDUP_REMOVED lines=11> */
.L_x_35525:
[----:B------:R-:W-:Y:S01]  /*17760*/  IMAD.MOV.U32 R9, RZ, RZ, R8 ;  /* 0x000000ffff097224 */ /* 0x000fe200078e0008 */
[----:B------:R-:W-:Y:S01]  /*17770*/  MOV R112, R115 ;  /* 0x0000007300707202 */ /* 0x000fe20000000f00 */
[----:B------:R-:W-:Y:S02]  /*17780*/  IMAD.MOV.U32 R11, RZ, RZ, R10 ;  /* 0x000000ffff0b7224 */ /* 0x000fe400078e000a */
[----:B------:R-:W-:Y:S02]  /*17790*/  IMAD.MOV.U32 R64, RZ, RZ, R63 ;  /* 0x000000ffff407224 */ /* 0x000fe400078e003f */
.L_x_35526:
[----:B------:R-:W-:Y:S05]  /*177a0*/  BSYNC B1 ;  /* 0x0000000000017941 */ /* 0x000fea0003800000 */
.L_x_35524:
        /* <DEDUP_REMOVED lines=11> */
.L_x_35528:
[----:B------:R-:W-:Y:S01]  /*17860*/  IMAD.MOV.U32 R8, RZ, RZ, R9 ;  /* 0x000000ffff087224 */ /* 0x000fe200078e0009 */
[----:B------:R-:W-:Y:S01]  /*17870*/  MOV R115, R114 ;  /* 0x0000007200737202 */ /* 0x000fe20000000f00 */
[----:B------:R-:W-:Y:S02]  /*17880*/  IMAD.MOV.U32 R10, RZ, RZ, R11 ;  /* 0x000000ffff0a7224 */ /* 0x000fe400078e000b */
[----:B------:R-:W-:Y:S02]  /*17890*/  IMAD.MOV.U32 R63, RZ, RZ, R62 ;  /* 0x000000ffff3f7224 */ /* 0x000fe400078e003e */
.L_x_35529:
[----:B------:R-:W-:Y:S05]  /*178a0*/  BSYNC B1 ;  /* 0x0000000000017941 */ /* 0x000fea0003800000 */
.L_x_35527:
        /* <DEDUP_REMOVED lines=11> */
.L_x_35531:
[----:B------:R-:W-:Y:S01]  /*17960*/  IMAD.MOV.U32 R9, RZ, RZ, R8 ;  /* 0x000000ffff097224 */ /* 0x000fe200078e0008 */
[----:B------:R-:W-:Y:S01]  /*17970*/  MOV R114, R117 ;  /* 0x0000007500727202 */ /* 0x000fe20000000f00 */
[----:B------:R-:W-:Y:S02]  /*17980*/  IMAD.MOV.U32 R11, RZ, RZ, R10 ;  /* 0x000000ffff0b7224 */ /* 0x000fe400078e000a */
[----:B------:R-:W-:Y:S02]  /*17990*/  IMAD.MOV.U32 R62, RZ, RZ, R61 ;  /* 0x000000ffff3e7224 */ /* 0x000fe400078e003d */
.L_x_35532:
[----:B------:R-:W-:Y:S05]  /*179a0*/  BSYNC B1 ;  /* 0x0000000000017941 */ /* 0x000fea0003800000 */
.L_x_35530:
        /* <DEDUP_REMOVED lines=11> */
.L_x_35534:
[----:B------:R-:W-:Y:S01]  /*17a60*/  IMAD.MOV.U32 R8, RZ, RZ, R9 ;  /* 0x000000ffff087224 */ /* 0x000fe200078e0009 */
[----:B------:R-:W-:Y:S01]  /*17a70*/  MOV R117, R116 ;  /* 0x0000007400757202 */ /* 0x000fe20000000f00 */
[----:B------:R-:W-:Y:S02]  /*17a80*/  IMAD.MOV.U32 R10, RZ, RZ, R11 ;  /* 0x000000ffff0a7224 */ /* 0x000fe400078e000b */
[----:B------:R-:W-:Y:S02]  /*17a90*/  IMAD.MOV.U32 R61, RZ, RZ, R60 ;  /* 0x000000ffff3d7224 */ /* 0x000fe400078e003c */
.L_x_35535:
[----:B------:R-:W-:Y:S05]  /*17aa0*/  BSYNC B1 ;  /* 0x0000000000017941 */ /* 0x000fea0003800000 */
.L_x_35533:
        /* <DEDUP_REMOVED lines=11> */
.L_x_35537:
[----:B------:R-:W-:Y:S01]  /*17b60*/  IMAD.MOV.U32 R9, RZ, RZ, R8 ;  /* 0x000000ffff097224 */ /* 0x000fe200078e0008 */
[----:B------:R-:W-:Y:S01]  /*17b70*/  MOV R116, R119 ;  /* 0x0000007700747202 */ /* 0x000fe20000000f00 */
[----:B------:R-:W-:Y:S02]  /*17b80*/  IMAD.MOV.U32 R11, RZ, RZ, R10 ;  /* 0x000000ffff0b7224 */ /* 0x000fe400078e000a */
[----:B------:R-:W-:Y:S02]  /*17b90*/  IMAD.MOV.U32 R60, RZ, RZ, R59 ;  /* 0x000000ffff3c7224 */ /* 0x000fe400078e003b */
.L_x_35538:
[----:B------:R-:W-:Y:S05]  /*17ba0*/  BSYNC B1 ;  /* 0x0000000000017941 */ /* 0x000fea0003800000 */
.L_x_35536:
        /* <DEDUP_REMOVED lines=11> */
.L_x_35540:
[----:B------:R-:W-:Y:S01]  /*17c60*/  IMAD.MOV.U32 R8, RZ, RZ, R9 ;  /* 0x000000ffff087224 */ /* 0x000fe200078e0009 */
[----:B------:R-:W-:Y:S01]  /*17c70*/  MOV R119, R118 ;  /* 0x0000007600777202 */ /* 0x000fe20000000f00 */
[----:B------:R-:W-:Y:S02]  /*17c80*/  IMAD.MOV.U32 R10, RZ, RZ, R11 ;  /* 0x000000ffff0a7224 */ /* 0x000fe400078e000b */
[----:B------:R-:W-:Y:S02]  /*17c90*/  IMAD.MOV.U32 R59, RZ, RZ, R58 ;  /* 0x000000ffff3b7224 */ /* 0x000fe400078e003a */
.L_x_35541:
[----:B------:R-:W-:Y:S05]  /*17ca0*/  BSYNC B1 ;  /* 0x0000000000017941 */ /* 0x000fea0003800000 */
.L_x_35539:
        /* <DEDUP_REMOVED lines=11> */
.L_x_35543:
[----:B------:R-:W-:Y:S01]  /*17d60*/  IMAD.MOV.U32 R9, RZ, RZ, R8 ;  /* 0x000000ffff097224 */ /* 0x000fe200078e0008 */
[----:B------:R-:W-:Y:S01]  /*17d70*/  MOV R118, R121 ;  /* 0x0000007900767202 */ /* 0x000fe20000000f00 */
[----:B------:R-:W-:Y:S02]  /*17d80*/  IMAD.MOV.U32 R11, RZ, RZ, R10 ;  /* 0x000000ffff0b7224 */ /* 0x000fe400078e000a */
[----:B------:R-:W-:Y:S02]  /*17d90*/  IMAD.MOV.U32 R58, RZ, RZ, R57 ;  /* 0x000000ffff3a7224 */ /* 0x000fe400078e0039 */
.L_x_35544:
[----:B------:R-:W-:Y:S05]  /*17da0*/  BSYNC B1 ;  /* 0x0000000000017941 */ /* 0x000fea0003800000 */
.L_x_35542:
        /* <DEDUP_REMOVED lines=11> */
.L_x_35546:
[----:B------:R-:W-:Y:S01]  /*17e60*/  IMAD.MOV.U32 R8, RZ, RZ, R9 ;  /* 0x000000ffff087224 */ /* 0x000fe200078e0009 */
[----:B------:R-:W-:Y:S01]  /*17e70*/  MOV R121, R120 ;  /* 0x0000007800797202 */ /* 0x000fe20000000f00 */
[----:B------:R-:W-:Y:S02]  /*17e80*/  IMAD.MOV.U32 R10, RZ, RZ, R11 ;  /* 0x000000ffff0a7224 */ /* 0x000fe400078e000b */
[----:B------:R-:W-:Y:S02]  /*17e90*/  IMAD.MOV.U32 R57, RZ, RZ, R56 ;  /* 0x000000ffff397224 */ /* 0x000fe400078e0038 */
.L_x_35547:
[----:B------:R-:W-:Y:S05]  /*17ea0*/  BSYNC B1 ;  /* 0x0000000000017941 */ /* 0x000fea0003800000 */
.L_x_35545:
        /* <DEDUP_REMOVED lines=11> */
.L_x_35549:
[----:B------:R-:W-:Y:S01]  /*17f60*/  IMAD.MOV.U32 R9, RZ, RZ, R8 ;  /* 0x000000ffff097224 */ /* 0x000fe200078e0008 */
[----:B------:R-:W-:Y:S01]  /*17f70*/  MOV R120, R123 ;  /* 0x0000007b00787202 */ /* 0x000fe20000000f00 */
[----:B------:R-:W-:Y:S02]  /*17f80*/  IMAD.MOV.U32 R11, RZ, RZ, R10 ;  /* 0x000000ffff0b7224 */ /* 0x000fe400078e000a */
[----:B------:R-:W-:Y:S02]  /*17f90*/  IMAD.MOV.U32 R56, RZ, RZ, R55 ;  /* 0x000000ffff387224 */ /* 0x000fe400078e0037 */
.L_x_35550:
[----:B------:R-:W-:Y:S05]  /*17fa0*/  BSYNC B1 ;  /* 0x0000000000017941 */ /* 0x000fea0003800000 */
.L_x_35548:
        /* <DEDUP_REMOVED lines=11> */
.L_x_35552:
[----:B------:R-:W-:Y:S01]  /*18060*/  IMAD.MOV.U32 R8, RZ, RZ, R9 ;  /* 0x000000ffff087224 */ /* 0x000fe200078e0009 */
[----:B------:R-:W-:Y:S01]  /*18070*/  MOV R123, R122 ;  /* 0x0000007a007b7202 */ /* 0x000fe20000000f00 */
[----:B------:R-:W-:Y:S02]  /*18080*/  IMAD.MOV.U32 R10, RZ, RZ, R11 ;  /* 0x000000ffff0a7224 */ /* 0x000fe400078e000b */
[----:B------:R-:W-:Y:S02]  /*18090*/  IMAD.MOV.U32 R55, RZ, RZ, R54 ;  /* 0x000000ffff377224 */ /* 0x000fe400078e0036 */
.L_x_35553:
[----:B------:R-:W-:Y:S05]  /*180a0*/  BSYNC B1 ;  /* 0x0000000000017941 */ /* 0x000fea0003800000 */
.L_x_35551:
        /* <DEDUP_REMOVED lines=11> */
.L_x_35555:
[----:B------:R-:W-:Y:S01]  /*18160*/  IMAD.MOV.U32 R9, RZ, RZ, R8 ;  /* 0x000000ffff097224 */ /* 0x000fe200078e0008 */
[----:B------:R-:W-:Y:S01]  /*18170*/  MOV R122, R125 ;  /* 0x0000007d007a7202 */ /* 0x000fe20000000f00 */
[----:B------:R-:W-:Y:S02]  /*18180*/  IMAD.MOV.U32 R11, RZ, RZ, R10 ;  /* 0x000000ffff0b7224 */ /* 0x000fe400078e000a */
[----:B------:R-:W-:Y:S02]  /*18190*/  IMAD.MOV.U32 R54, RZ, RZ, R53 ;  /* 0x000000ffff367224 */ /* 0x000fe400078e0035 */
.L_x_35556:
[----:B------:R-:W-:Y:S05]  /*181a0*/  BSYNC B1 ;  /* 0x0000000000017941 */ /* 0x000fea0003800000 */
.L_x_35554:
        /* <DEDUP_REMOVED lines=11> */
.L_x_35558:
[----:B------:R-:W-:Y:S01]  /*18260*/  IMAD.MOV.U32 R8, RZ, RZ, R9 ;  /* 0x000000ffff087224 */ /* 0x000fe200078e0009 */
[----:B------:R-:W-:Y:S01]  /*18270*/  MOV R125, R124 ;  /* 0x0000007c007d7202 */ /* 0x000fe20000000f00 */
[----:B------:R-:W-:Y:S02]  /*18280*/  IMAD.MOV.U32 R10, RZ, RZ, R11 ;  /* 0x000000ffff0a7224 */ /* 0x000fe400078e000b */
[----:B------:R-:W-:Y:S02]  /*18290*/  IMAD.MOV.U32 R53, RZ, RZ, R52 ;  /* 0x000000ffff357224 */ /* 0x000fe400078e0034 */
.L_x_35559:
[----:B------:R-:W-:Y:S05]  /*182a0*/  BSYNC B1 ;  /* 0x0000000000017941 */ /* 0x000fea0003800000 */
.L_x_35557:
        /* <DEDUP_REMOVED lines=11> */
.L_x_35561:
[----:B------:R-:W-:Y:S01]  /*18360*/  IMAD.MOV.U32 R9, RZ, RZ, R8 ;  /* 0x000000ffff097224 */ /* 0x000fe200078e0008 */
[----:B------:R-:W-:Y:S01]  /*18370*/  MOV R124, R127 ;  /* 0x0000007f007c7202 */ /* 0x000fe20000000f00 */
[----:B------:R-:W-:Y:S02]  /*18380*/  IMAD.MOV.U32 R11, RZ, RZ, R10 ;  /* 0x000000ffff0b7224 */ /* 0x000fe400078e000a */
[----:B------:R-:W-:Y:S02]  /*18390*/  IMAD.MOV.U32 R52, RZ, RZ, R51 ;  /* 0x000000ffff347224 */ /* 0x000fe400078e0033 */
.L_x_35562:
[----:B------:R-:W-:Y:S05]  /*183a0*/  BSYNC B1 ;  /* 0x0000000000017941 */ /* 0x000fea0003800000 */
.L_x_35560:
        /* <DEDUP_REMOVED lines=11> */
.L_x_35564:
[----:B------:R-:W-:Y:S01]  /*18460*/  IMAD.MOV.U32 R8, RZ, RZ, R9 ;  /* 0x000000ffff087224 */ /* 0x000fe200078e0009 */
[----:B------:R-:W-:Y:S01]  /*18470*/  MOV R127, R126 ;  /* 0x0000007e007f7202 */ /* 0x000fe20000000f00 */
[----:B------:R-:W-:Y:S02]  /*18480*/  IMAD.MOV.U32 R10, RZ, RZ, R11 ;  /* 0x000000ffff0a7224 */ /* 0x000fe400078e000b */
[----:B------:R-:W-:Y:S02]  /*18490*/  IMAD.MOV.U32 R51, RZ, RZ, R50 ;  /* 0x000000ffff337224 */ /* 0x000fe400078e0032 */
.L_x_35565:
[----:B------:R-:W-:Y:S05]  /*184a0*/  BSYNC B1 ;  /* 0x0000000000017941 */ /* 0x000fea0003800000 */
.L_x_35563:
        /* <DEDUP_REMOVED lines=11> */
.L_x_35567:
[----:B------:R-:W-:Y:S01]  /*18560*/  IMAD.MOV.U32 R9, RZ, RZ, R8 ;  /* 0x000000ffff097224 */ /* 0x000fe200078e0008 */
[----:B------:R-:W-:Y:S01]  /*18570*/  MOV R126, R129 ;  /* 0x00000081007e7202 */ /* 0x000fe20000000f00 */
[----:B------:R-:W-:Y:S02]  /*18580*/  IMAD.MOV.U32 R11, RZ, RZ, R10 ;  /* 0x000000ffff0b7224 */ /* 0x000fe400078e000a */
[----:B------:R-:W-:Y:S02]  /*18590*/  IMAD.MOV.U32 R50, RZ, RZ, R49 ;  /* 0x000000ffff327224 */ /* 0x000fe400078e0031 */
.L_x_35568:
[----:B------:R-:W-:Y:S05]  /*185a0*/  BSYNC B1 ;  /* 0x0000000000017941 */ /* 0x000fea0003800000 */
.L_x_35566:
        /* <DEDUP_REMOVED lines=11> */
.L_x_35570:
[----:B------:R-:W-:Y:S01]  /*18660*/  IMAD.MOV.U32 R8, RZ, RZ, R9 ;  /* 0x000000ffff087224 */ /* 0x000fe200078e0009 */
[----:B------:R-:W-:Y:S01]  /*18670*/  MOV R129, R128 ;  /* 0x0000008000817202 */ /* 0x000fe20000000f00 */
[----:B------:R-:W-:Y:S02]  /*18680*/  IMAD.MOV.U32 R10, RZ, RZ, R11 ;  /* 0x000000ffff0a7224 */ /* 0x000fe400078e000b */
[----:B------:R-:W-:Y:S02]  /*18690*/  IMAD.MOV.U32 R49, RZ, RZ, R48 ;  /* 0x000000ffff317224 */ /* 0x000fe400078e0030 */
.L_x_35571:
[----:B------:R-:W-:Y:S05]  /*186a0*/  BSYNC B1 ;  /* 0x0000000000017941 */ /* 0x000fea0003800000 */
.L_x_35569:
        /* <DEDUP_REMOVED lines=11> */
.L_x_35573:
[----:B------:R-:W-:Y:S01]  /*18760*/  IMAD.MOV.U32 R9, RZ, RZ, R8 ;  /* 0x000000ffff097224 */ /* 0x000fe200078e0008 */
[----:B------:R-:W-:Y:S01]  /*18770*/  MOV R128, R131 ;  /* 0x0000008300807202 */ /* 0x000fe20000000f00 */
[----:B------:R-:W-:Y:S02]  /*18780*/  IMAD.MOV.U32 R11, RZ, RZ, R10 ;  /* 0x000000ffff0b7224 */ /* 0x000fe400078e000a */
[----:B------:R-:W-:Y:S02]  /*18790*/  IMAD.MOV.U32 R48, RZ, RZ, R47 ;  /* 0x000000ffff307224 */ /* 0x000fe400078e002f */
.L_x_35574:
[----:B------:R-:W-:Y:S05]  /*187a0*/  BSYNC B1 ;  /* 0x0000000000017941 */ /* 0x000fea0003800000 */
.L_x_35572:
        /* <DEDUP_REMOVED lines=11> */
.L_x_35576:
[----:B------:R-:W-:Y:S01]  /*18860*/  IMAD.MOV.U32 R8, RZ, RZ, R9 ;  /* 0x000000ffff087224 */ /* 0x000fe200078e0009 */
[----:B------:R-:W-:Y:S01]  /*18870*/  MOV R131, R130 ;  /* 0x0000008200837202 */ /* 0x000fe20000000f00 */
[----:B------:R-:W-:Y:S02]  /*18880*/  IMAD.MOV.U32 R10, RZ, RZ, R11 ;  /* 0x000000ffff0a7224 */ /* 0x000fe400078e000b */
[----:B------:R-:W-:Y:S02]  /*18890*/  IMAD.MOV.U32 R47, RZ, RZ, R46 ;  /* 0x000000ffff2f7224 */ /* 0x000fe400078e002e */
.L_x_35577:
[----:B------:R-:W-:Y:S05]  /*188a0*/  BSYNC B1 ;  /* 0x0000000000017941 */ /* 0x000fea0003800000 */
.L_x_35575:
        /* <DEDUP_REMOVED lines=11> */
.L_x_35579:
[----:B------:R-:W-:Y:S01]  /*18960*/  IMAD.MOV.U32 R9, RZ, RZ, R8 ;  /* 0x000000ffff097224 */ /* 0x000fe200078e0008 */
[----:B------:R-:W-:Y:S01]  /*18970*/  MOV R130, R133 ;  /* 0x0000008500827202 */ /* 0x000fe20000000f00 */
[----:B------:R-:W-:Y:S02]  /*18980*/  IMAD.MOV.U32 R11, RZ, RZ, R10 ;  /* 0x000000ffff0b7224 */ /* 0x000fe400078e000a */
[----:B------:R-:W-:Y:S02]  /*18990*/  IMAD.MOV.U32 R46, RZ, RZ, R45 ;  /* 0x000000ffff2e7224 */ /* 0x000fe400078e002d */
.L_x_35580:
[----:B------:R-:W-:Y:S05]  /*189a0*/  BSYNC B1 ;  /* 0x0000000000017941 */ /* 0x000fea0003800000 */
.L_x_35578:
        /* <DEDUP_REMOVED lines=11> */
.L_x_35582:
[----:B------:R-:W-:Y:S01]  /*18a60*/  IMAD.MOV.U32 R8, RZ, RZ, R9 ;  /* 0x000000ffff087224 */ /* 0x000fe200078e0009 */
[----:B------:R-:W-:Y:S01]  /*18a70*/  MOV R133, R132 ;  /* 0x0000008400857202 */ /* 0x000fe20000000f00 */
[----:B------:R-:W-:Y:S02]  /*18a80*/  IMAD.MOV.U32 R10, RZ, RZ, R11 ;  /* 0x000000ffff0a7224 */ /* 0x000fe400078e000b */
[----:B------:R-:W-:Y:S02]  /*18a90*/  IMAD.MOV.U32 R45, RZ, RZ, R44 ;  /* 0x000000ffff2d7224 */ /* 0x000fe400078e002c */
.L_x_35583:
[----:B------:R-:W-:Y:S05]  /*18aa0*/  BSYNC B1 ;  /* 0x0000000000017941 */ /* 0x000fea0003800000 */
.L_x_35581:
        /* <DEDUP_REMOVED lines=11> */
.L_x_35585:
[----:B------:R-:W-:Y:S01]  /*18b60*/  IMAD.MOV.U32 R9, RZ, RZ, R8 ;  /* 0x000000ffff097224 */ /* 0x000fe200078e0008 */
[----:B------:R-:W-:Y:S01]  /*18b70*/  MOV R132, R135 ;  /* 0x0000008700847202 */ /* 0x000fe20000000f00 */
[----:B------:R-:W-:Y:S02]  /*18b80*/  IMAD.MOV.U32 R11, RZ, RZ, R10 ;  /* 0x000000ffff0b7224 */ /* 0x000fe400078e000a */
[----:B------:R-:W-:Y:S02]  /*18b90*/  IMAD.MOV.U32 R44, RZ, RZ, R43 ;  /* 0x000000ffff2c7224 */ /* 0x000fe400078e002b */
.L_x_35586:
[----:B------:R-:W-:Y:S05]  /*18ba0*/  BSYNC B1 ;  /* 0x0000000000017941 */ /* 0x000fea0003800000 */
.L_x_35584:
        /* <DEDUP_REMOVED lines=11> */
.L_x_35588:
[----:B------:R-:W-:Y:S01]  /*18c60*/  IMAD.MOV.U32 R8, RZ, RZ, R9 ;  /* 0x000000ffff087224 */ /* 0x000fe200078e0009 */
[----:B------:R-:W-:Y:S01]  /*18c70*/  MOV R135, R134 ;  /* 0x0000008600877202 */ /* 0x000fe20000000f00 */
[----:B------:R-:W-:Y:S02]  /*18c80*/  IMAD.MOV.U32 R10, RZ, RZ, R11 ;  /* 0x000000ffff0a7224 */ /* 0x000fe400078e000b */
[----:B------:R-:W-:Y:S02]  /*18c90*/  IMAD.MOV.U32 R43, RZ, RZ, R42 ;  /* 0x000000ffff2b7224 */ /* 0x000fe400078e002a */
.L_x_35589:
[----:B------:R-:W-:Y:S05]  /*18ca0*/  BSYNC B1 ;  /* 0x0000000000017941 */ /* 0x000fea0003800000 */
.L_x_35587:
        /* <DEDUP_REMOVED lines=11> */
.L_x_35591:
[----:B------:R-:W-:Y:S01]  /*18d60*/  IMAD.MOV.U32 R9, RZ, RZ, R8 ;  /* 0x000000ffff097224 */ /* 0x000fe200078e0008 */
[----:B------:R-:W-:Y:S01]  /*18d70*/  MOV R134, R137 ;  /* 0x0000008900867202 */ /* 0x000fe20000000f00 */
[----:B------:R-:W-:Y:S02]  /*18d80*/  IMAD.MOV.U32 R11, RZ, RZ, R10 ;  /* 0x000000ffff0b7224 */ /* 0x000fe400078e000a */
[----:B------:R-:W-:Y:S02]  /*18d90*/  IMAD.MOV.U32 R42, RZ, RZ, R41 ;  /* 0x000000ffff2a7224 */ /* 0x000fe400078e0029 */
.L_x_35592:
[----:B------:R-:W-:Y:S05]  /*18da0*/  BSYNC B1 ;  /* 0x0000000000017941 */ /* 0x000fea0003800000 */
.L_x_35590:
        /* <DEDUP_REMOVED lines=11> */
.L_x_35594:
[----:B------:R-:W-:Y:S01]  /*18e60*/  IMAD.MOV.U32 R8, RZ, RZ, R9 ;  /* 0x000000ffff087224 */ /* 0x000fe200078e0009 */
[----:B------:R-:W-:Y:S01]  /*18e70*/  MOV R137, R136 ;  /* 0x0000008800897202 */ /* 0x000fe20000000f00 */
[----:B------:R-:W-:Y:S02]  /*18e80*/  IMAD.MOV.U32 R10, RZ, RZ, R11 ;  /* 0x000000ffff0a7224 */ /* 0x000fe400078e000b */
[----:B------:R-:W-:Y:S02]  /*18e90*/  IMAD.MOV.U32 R41, RZ, RZ, R40 ;  /* 0x000000ffff297224 */ /* 0x000fe400078e0028 */
.L_x_35595:
[----:B------:R-:W-:Y:S05]  /*18ea0*/  BSYNC B1 ;  /* 0x0000000000017941 */ /* 0x000fea0003800000 */
.L_x_35593:
        /* <DEDUP_REMOVED lines=11> */
.L_x_35597:
[----:B------:R-:W-:Y:S01]  /*18f60*/  IMAD.MOV.U32 R9, RZ, RZ, R8 ;  /* 0x000000ffff097224 */ /* 0x000fe200078e0008 */
[----:B------:R-:W-:Y:S01]  /*18f70*/  MOV R136, R139 ;  /* 0x0000008b00887202 */ /* 0x000fe20000000f00 */
[----:B------:R-:W-:Y:S02]  /*18f80*/  IMAD.MOV.U32 R11, RZ, RZ, R10 ;  /* 0x000000ffff0b7224 */ /* 0x000fe400078e000a */
[----:B------:R-:W-:Y:S02]  /*18f90*/  IMAD.MOV.U32 R40, RZ, RZ, R39 ;  /* 0x000000ffff287224 */ /* 0x000fe400078e0027 */
.L_x_35598:
[----:B------:R-:W-:Y:S05]  /*18fa0*/  BSYNC B1 ;  /* 0x0000000000017941 */ /* 0x000fea0003800000 */
.L_x_35596:
        /* <DEDUP_REMOVED lines=11> */
.L_x_35600:
[----:B------:R-:W-:Y:S01]  /*19060*/  IMAD.MOV.U32 R8, RZ, RZ, R9 ;  /* 0x000000ffff087224 */ /* 0x000fe200078e0009 */
[----:B------:R-:W-:Y:S01]  /*19070*/  MOV R139, R138 ;  /* 0x0000008a008b7202 */ /* 0x000fe20000000f00 */
[----:B------:R-:W-:Y:S02]  /*19080*/  IMAD.MOV.U32 R10, RZ, RZ, R11 ;  /* 0x000000ffff0a7224 */ /* 0x000fe400078e000b */
[----:B------:R-:W-:Y:S02]  /*19090*/  IMAD.MOV.U32 R39, RZ, RZ, R38 ;  /* 0x000000ffff277224 */ /* 0x000fe400078e0026 */
.L_x_35601:
[----:B------:R-:W-:Y:S05]  /*190a0*/  BSYNC B1 ;  /* 0x0000000000017941 */ /* 0x000fea0003800000 */
.L_x_35599:
        /* <DEDUP_REMOVED lines=11> */
.L_x_35603:
[----:B------:R-:W-:Y:S01]  /*19160*/  IMAD.MOV.U32 R9, RZ, RZ, R8 ;  /* 0x000000ffff097224 */ /* 0x000fe200078e0008 */
[----:B------:R-:W-:Y:S01]  /*19170*/  MOV R138, R141 ;  /* 0x0000008d008a7202 */ /* 0x000fe20000000f00 */
[----:B------:R-:W-:Y:S02]  /*19180*/  IMAD.MOV.U32 R11, RZ, RZ, R10 ;  /* 0x000000ffff0b7224 */ /* 0x000fe400078e000a */
[----:B------:R-:W-:Y:S02]  /*19190*/  IMAD.MOV.U32 R38, RZ, RZ, R37 ;  /* 0x000000ffff267224 */ /* 0x000fe400078e0025 */
.L_x_35604:
[----:B------:R-:W-:Y:S05]  /*191a0*/  BSYNC B1 ;  /* 0x0000000000017941 */ /* 0x000fea0003800000 */
.L_x_35602:
        /* <DEDUP_REMOVED lines=11> */
.L_x_35606:
[----:B------:R-:W-:Y:S01]  /*19260*/  IMAD.MOV.U32 R8, RZ, RZ, R9 ;  /* 0x000000ffff087224 */ /* 0x000fe200078e0009 */
[----:B------:R-:W-:Y:S01]  /*19270*/  MOV R141, R140 ;  /* 0x0000008c008d7202 */ /* 0x000fe20000000f00 */
[----:B------:R-:W-:Y:S02]  /*19280*/  IMAD.MOV.U32 R10, RZ, RZ, R11 ;  /* 0x000000ffff0a7224 */ /* 0x000fe400078e000b */
[----:B------:R-:W-:Y:S02]  /*19290*/  IMAD.MOV.U32 R37, RZ, RZ, R36 ;  /* 0x000000ffff257224 */ /* 0x000fe400078e0024 */
.L_x_35607:
[----:B------:R-:W-:Y:S05]  /*192a0*/  BSYNC B1 ;  /* 0x0000000000017941 */ /* 0x000fea0003800000 */
.L_x_35605:
        /* <DEDUP_REMOVED lines=11> */
.L_x_35609:
[----:B------:R-:W-:Y:S01]  /*19360*/  IMAD.MOV.U32 R9, RZ, RZ, R8 ;  /* 0x000000ffff097224 */ /* 0x000fe200078e0008 */
[----:B------:R-:W-:Y:S01]  /*19370*/  MOV R140, R143 ;  /* 0x0000008f008c7202 */ /* 0x000fe20000000f00 */
[----:B------:R-:W-:Y:S02]  /*19380*/  IMAD.MOV.U32 R11, RZ, RZ, R10 ;  /* 0x000000ffff0b7224 */ /* 0x000fe400078e000a */
[----:B------:R-:W-:Y:S02]  /*19390*/  IMAD.MOV.U32 R36, RZ, RZ, R35 ;  /* 0x000000ffff247224 */ /* 0x000fe400078e0023 */
.L_x_35610:
[----:B------:R-:W-:Y:S05]  /*193a0*/  BSYNC B1 ;  /* 0x0000000000017941 */ /* 0x000fea0003800000 */
.L_x_35608:
        /* <DEDUP_REMOVED lines=11> */
.L_x_35612:
[----:B------:R-:W-:Y:S01]  /*19460*/  IMAD.MOV.U32 R8, RZ, RZ, R9 ;  /* 0x000000ffff087224 */ /* 0x000fe200078e0009 */
[----:B------:R-:W-:Y:S01]  /*19470*/  MOV R143, R142 ;  /* 0x0000008e008f7202 */ /* 0x000fe20000000f00 */
[----:B------:R-:W-:Y:S02]  /*19480*/  IMAD.MOV.U32 R10, RZ, RZ, R11 ;  /* 0x000000ffff0a7224 */ /* 0x000fe400078e000b */
[----:B------:R-:W-:Y:S02]  /*19490*/  IMAD.MOV.U32 R35, RZ, RZ, R34 ;  /* 0x000000ffff237224 */ /* 0x000fe400078e0022 */
.L_x_35613:
[----:B------:R-:W-:Y:S05]  /*194a0*/  BSYNC B1 ;  /* 0x0000000000017941 */ /* 0x000fea0003800000 */
.L_x_35611:
        /* <DEDUP_REMOVED lines=11> */
.L_x_35615:
[----:B------:R-:W-:Y:S01]  /*19560*/  IMAD.MOV.U32 R9, RZ, RZ, R8 ;  /* 0x000000ffff097224 */ /* 0x000fe200078e0008 */
[----:B------:R-:W-:Y:S01]  /*19570*/  MOV R142, R145 ;  /* 0x00000091008e7202 */ /* 0x000fe20000000f00 */
[----:B------:R-:W-:Y:S02]  /*19580*/  IMAD.MOV.U32 R11, RZ, RZ, R10 ;  /* 0x000000ffff0b7224 */ /* 0x000fe400078e000a */
[----:B------:R-:W-:Y:S02]  /*19590*/  IMAD.MOV.U32 R34, RZ, RZ, R33 ;  /* 0x000000ffff227224 */ /* 0x000fe400078e0021 */
.L_x_35616:
[----:B------:R-:W-:Y:S05]  /*195a0*/  BSYNC B1 ;  /* 0x0000000000017941 */ /* 0x000fea0003800000 */
.L_x_35614:
        /* <DEDUP_REMOVED lines=11> */
.L_x_35618:
[----:B------:R-:W-:Y:S01]  /*19660*/  IMAD.MOV.U32 R8, RZ, RZ, R9 ;  /* 0x000000ffff087224 */ /* 0x000fe200078e0009 */
[----:B------:R-:W-:Y:S01]  /*19670*/  MOV R145, R144 ;  /* 0x0000009000917202 */ /* 0x000fe20000000f00 */
[----:B------:R-:W-:Y:S02]  /*19680*/  IMAD.MOV.U32 R10, RZ, RZ, R11 ;  /* 0x000000ffff0a7224 */ /* 0x000fe400078e000b */
[----:B------:R-:W-:Y:S02]  /*19690*/  IMAD.MOV.U32 R33, RZ, RZ, R32 ;  /* 0x000000ffff217224 */ /* 0x000fe400078e0020 */
.L_x_35619:
[----:B------:R-:W-:Y:S05]  /*196a0*/  BSYNC B1 ;  /* 0x0000000000017941 */ /* 0x000fea0003800000 */
.L_x_35617:
        /* <DEDUP_REMOVED lines=11> */
.L_x_35621:
[----:B------:R-:W-:Y:S01]  /*19760*/  IMAD.MOV.U32 R9, RZ, RZ, R8 ;  /* 0x000000ffff097224 */ /* 0x000fe200078e0008 */
[----:B------:R-:W-:Y:S01]  /*19770*/  MOV R144, R147 ;  /* 0x0000009300907202 */ /* 0x000fe20000000f00 */
[----:B------:R-:W-:Y:S02]  /*19780*/  IMAD.MOV.U32 R11, RZ, RZ, R10 ;  /* 0x000000ffff0b7224 */ /* 0x000fe400078e000a */
[----:B------:R-:W-:Y:S02]  /*19790*/  IMAD.MOV.U32 R32, RZ, RZ, R31 ;  /* 0x000000ffff207224 */ /* 0x000fe400078e001f */
.L_x_35622:
[----:B------:R-:W-:Y:S05]  /*197a0*/  BSYNC B1 ;  /* 0x0000000000017941 */ /* 0x000fea0003800000 */
.L_x_35620:
        /* <DEDUP_REMOVED lines=11> */
.L_x_35624:
[----:B------:R-:W-:Y:S01]  /*19860*/  IMAD.MOV.U32 R8, RZ, RZ, R9 ;  /* 0x000000ffff087224 */ /* 0x000fe200078e0009 */
[----:B------:R-:W-:Y:S01]  /*19870*/  MOV R147, R146 ;  /* 0x0000009200937202 */ /* 0x000fe20000000f00 */
[----:B------:R-:W-:Y:S02]  /*19880*/  IMAD.MOV.U32 R10, RZ, RZ, R11 ;  /* 0x000000ffff0a7224 */ /* 0x000fe400078e000b */
[----:B------:R-:W-:Y:S02]  /*19890*/  IMAD.MOV.U32 R31, RZ, RZ, R30 ;  /* 0x000000ffff1f7224 */ /* 0x000fe400078e001e */
.L_x_35625:
[----:B------:R-:W-:Y:S05]  /*198a0*/  BSYNC B1 ;  /* 0x0000000000017941 */ /* 0x000fea0003800000 */
.L_x_35623:
        /* <DEDUP_REMOVED lines=11> */
.L_x_35627:
[----:B------:R-:W-:Y:S01]  /*19960*/  IMAD.MOV.U32 R9, RZ, RZ, R8 ;  /* 0x000000ffff097224 */ /* 0x000fe200078e0008 */
[----:B------:R-:W-:Y:S01]  /*19970*/  MOV R146, R149 ;  /* 0x0000009500927202 */ /* 0x000fe20000000f00 */
[----:B------:R-:W-:Y:S02]  /*19980*/  IMAD.MOV.U32 R11, RZ, RZ, R10 ;  /* 0x000000ffff0b7224 */ /* 0x000fe400078e000a */
[----:B------:R-:W-:Y:S02]  /*19990*/  IMAD.MOV.U32 R30, RZ, RZ, R29 ;  /* 0x000000ffff1e7224 */ /* 0x000fe400078e001d */
.L_x_35628:
[----:B------:R-:W-:Y:S05]  /*199a0*/  BSYNC B1 ;  /* 0x0000000000017941 */ /* 0x000fea0003800000 */
.L_x_35626:
        /* <DEDUP_REMOVED lines=11> */
.L_x_35630:
[----:B------:R-:W-:Y:S01]  /*19a60*/  IMAD.MOV.U32 R8, RZ, RZ, R9 ;  /* 0x000000ffff087224 */ /* 0x000fe200078e0009 */
[----:B------:R-:W-:Y:S01]  /*19a70*/  MOV R149, R148 ;  /* 0x0000009400957202 */ /* 0x000fe20000000f00 */
[----:B------:R-:W-:Y:S02]  /*19a80*/  IMAD.MOV.U32 R10, RZ, RZ, R11 ;  /* 0x000000ffff0a7224 */ /* 0x000fe400078e000b */
[----:B------:R-:W-:Y:S02]  /*19a90*/  IMAD.MOV.U32 R29, RZ, RZ, R28 ;  /* 0x000000ffff1d7224 */ /* 0x000fe400078e001c */
.L_x_35631:
[----:B------:R-:W-:Y:S05]  /*19aa0*/  BSYNC B1 ;  /* 0x0000000000017941 */ /* 0x000fea0003800000 */
.L_x_35629:
        /* <DEDUP_REMOVED lines=11> */
.L_x_35633:
[----:B------:R-:W-:Y:S01]  /*19b60*/  IMAD.MOV.U32 R9, RZ, RZ, R8 ;  /* 0x000000ffff097224 */ /* 0x000fe200078e0008 */
[----:B------:R-:W-:Y:S01]  /*19b70*/  MOV R148, R151 ;  /* 0x0000009700947202 */ /* 0x000fe20000000f00 */
[----:B------:R-:W-:Y:S02]  /*19b80*/  IMAD.MOV.U32 R11, RZ, RZ, R10 ;  /* 0x000000ffff0b7224 */ /* 0x000fe400078e000a */
[----:B------:R-:W-:Y:S02]  /*19b90*/  IMAD.MOV.U32 R28, RZ, RZ, R27 ;  /* 0x000000ffff1c7224 */ /* 0x000fe400078e001b */
.L_x_35634:
[----:B------:R-:W-:Y:S05]  /*19ba0*/  BSYNC B1 ;  /* 0x0000000000017941 */ /* 0x000fea0003800000 */
.L_x_35632:
        /* <DEDUP_REMOVED lines=11> */
.L_x_35636:
[----:B------:R-:W-:Y:S01]  /*19c60*/  IMAD.MOV.U32 R8, RZ, RZ, R9 ;  /* 0x000000ffff087224 */ /* 0x000fe200078e0009 */
[----:B------:R-:W-:Y:S01]  /*19c70*/  MOV R151, R150 ;  /* 0x0000009600977202 */ /* 0x000fe20000000f00 */
[----:B------:R-:W-:Y:S02]  /*19c80*/  IMAD.MOV.U32 R10, RZ, RZ, R11 ;  /* 0x000000ffff0a7224 */ /* 0x000fe400078e000b */
[----:B------:R-:W-:Y:S02]  /*19c90*/  IMAD.MOV.U32 R27, RZ, RZ, R26 ;  /* 0x000000ffff1b7224 */ /* 0x000fe400078e001a */
.L_x_35637:
[----:B------:R-:W-:Y:S05]  /*19ca0*/  BSYNC B1 ;  /* 0x0000000000017941 */ /* 0x000fea0003800000 */
.L_x_35635:
        /* <DEDUP_REMOVED lines=11> */
.L_x_35639:
[----:B------:R-:W-:Y:S01]  /*19d60*/  IMAD.MOV.U32 R9, RZ, RZ, R8 ;  /* 0x000000ffff097224 */ /* 0x000fe200078e0008 */
[----:B------:R-:W-:Y:S01]  /*19d70*/  MOV R150, R153 ;  /* 0x0000009900967202 */ /* 0x000fe20000000f00 */
[----:B------:R-:W-:Y:S02]  /*19d80*/  IMAD.MOV.U32 R11, RZ, RZ, R10 ;  /* 0x000000ffff0b7224 */ /* 0x000fe400078e000a */
[----:B------:R-:W-:Y:S02]  /*19d90*/  IMAD.MOV.U32 R26, RZ, RZ, R25 ;  /* 0x000000ffff1a7224 */ /* 0x000fe400078e0019 */
.L_x_35640:
[----:B------:R-:W-:Y:S05]  /*19da0*/  BSYNC B1 ;  /* 0x0000000000017941 */ /* 0x000fea0003800000 */
.L_x_35638:
        /* <DEDUP_REMOVED lines=11> */
.L_x_35642:
[----:B------:R-:W-:Y:S01]  /*19e60*/  IMAD.MOV.U32 R8, RZ, RZ, R9 ;  /* 0x000000ffff087224 */ /* 0x000fe200078e0009 */
[----:B------:R-:W-:Y:S01]  /*19e70*/  MOV R153, R152 ;  /* 0x0000009800997202 */ /* 0x000fe20000000f00 */
[----:B------:R-:W-:Y:S02]  /*19e80*/  IMAD.MOV.U32 R10, RZ, RZ, R11 ;  /* 0x000000ffff0a7224 */ /* 0x000fe400078e000b */
[----:B------:R-:W-:Y:S02]  /*19e90*/  IMAD.MOV.U32 R25, RZ, RZ, R24 ;  /* 0x000000ffff197224 */ /* 0x000fe400078e0018 */
.L_x_35643:
[----:B------:R-:W-:Y:S05]  /*19ea0*/  BSYNC B1 ;  /* 0x0000000000017941 */ /* 0x000fea0003800000 */
.L_x_35641:
        /* <DEDUP_REMOVED lines=11> */
.L_x_35645:
[----:B------:R-:W-:Y:S01]  /*19f60*/  IMAD.MOV.U32 R9, RZ, RZ, R8 ;  /* 0x000000ffff097224 */ /* 0x000fe200078e0008 */
[----:B------:R-:W-:Y:S01]  /*19f70*/  MOV R152, R155 ;  /* 0x0000009b00987202 */ /* 0x000fe20000000f00 */
[----:B------:R-:W-:Y:S02]  /*19f80*/  IMAD.MOV.U32 R11, RZ, RZ, R10 ;  /* 0x000000ffff0b7224 */ /* 0x000fe400078e000a */
[----:B------:R-:W-:Y:S02]  /*19f90*/  IMAD.MOV.U32 R24, RZ, RZ, R23 ;  /* 0x000000ffff187224 */ /* 0x000fe400078e0017 */
.L_x_35646:
[----:B------:R-:W-:Y:S05]  /*19fa0*/  BSYNC B1 ;  /* 0x0000000000017941 */ /* 0x000fea0003800000 */
.L_x_35644:
        /* <DEDUP_REMOVED lines=11> */
.L_x_35648:
[----:B------:R-:W-:Y:S01]  /*1a060*/  IMAD.MOV.U32 R8, RZ, RZ, R9 ;  /* 0x000000ffff087224 */ /* 0x000fe200078e0009 */
[----:B------:R-:W-:Y:S01]  /*1a070*/  MOV R155, R154 ;  /* 0x0000009a009b7202 */ /* 0x000fe20000000f00 */
[----:B------:R-:W-:Y:S02]  /*1a080*/  IMAD.MOV.U32 R10, RZ, RZ, R11 ;  /* 0x000000ffff0a7224 */ /* 0x000fe400078e000b */
[----:B------:R-:W-:Y:S02]  /*1a090*/  IMAD.MOV.U32 R23, RZ, RZ, R22 ;  /* 0x000000ffff177224 */ /* 0x000fe400078e0016 */
.L_x_35649:
[----:B------:R-:W-:Y:S05]  /*1a0a0*/  BSYNC B1 ;  /* 0x0000000000017941 */ /* 0x000fea0003800000 */
.L_x_35647:
        /* <DEDUP_REMOVED lines=11> */
.L_x_35651:
[----:B------:R-:W-:Y:S01]  /*1a160*/  IMAD.MOV.U32 R9, RZ, RZ, R8 ;  /* 0x000000ffff097224 */ /* 0x000fe200078e0008 */
[----:B------:R-:W-:Y:S01]  /*1a170*/  MOV R154, R157 ;  /* 0x0000009d009a7202 */ /* 0x000fe20000000f00 */
[----:B------:R-:W-:Y:S02]  /*1a180*/  IMAD.MOV.U32 R11, RZ, RZ, R10 ;  /* 0x000000ffff0b7224 */ /* 0x000fe400078e000a */
[----:B------:R-:W-:Y:S02]  /*1a190*/  IMAD.MOV.U32 R22, RZ, RZ, R21 ;  /* 0x000000ffff167224 */ /* 0x000fe400078e0015 */
.L_x_35652:
[----:B------:R-:W-:Y:S05]  /*1a1a0*/  BSYNC B1 ;  /* 0x0000000000017941 */ /* 0x000fea0003800000 */
.L_x_35650:
        /* <DEDUP_REMOVED lines=11> */
.L_x_35654:
[----:B------:R-:W-:Y:S01]  /*1a260*/  MOV R157, R156 ;  /* 0x0000009c009d7202 */ /* 0x000fe20000000f00 */
[----:B------:R-:W-:Y:S02]  /*1a270*/  IMAD.MOV.U32 R21, RZ, RZ, R20 ;  /* 0x000000ffff157224 */ /* 0x000fe400078e0014 */
[----:B------:R-:W-:Y:S02]  /*1a280*/  IMAD.MOV.U32 R8, RZ, RZ, R9 ;  /* 0x000000ffff087224 */ /* 0x000fe400078e0009 */
[----:B------:R-:W-:Y:S02]  /*1a290*/  IMAD.MOV.U32 R10, RZ, RZ, R11 ;  /* 0x000000ffff0a7224 */ /* 0x000fe400078e000b */
[----:B------:R-:W-:Y:S02]  /*1a2a0*/  IMAD.MOV.U32 R156, RZ, RZ, R9 ;  /* 0x000000ffff9c7224 */ /* 0x000fe400078e0009 */
[----:B------:R-:W-:Y:S02]  /*1a2b0*/  IMAD.MOV.U32 R20, RZ, RZ, R11 ;  /* 0x000000ffff147224 */ /* 0x000fe400078e000b */
.L_x_35655:
[----:B------:R-:W-:Y:S05]  /*1a2c0*/  BSYNC B1 ;  /* 0x0000000000017941 */ /* 0x000fea0003800000 */
.L_x_35653:
[----:B------:R-:W-:Y:S01]  /*1a2d0*/  IADD3 R0, R0, 0x4, RZ ;  /* 0x0000000400007810 */ /* 0x000fe20007ffe0ff */
[----:B------:R-:W-:Y:S01]  /*1a2e0*/  @!P1 CALL.REL.NOINC `(.L_x_35656) ;  /* 0x0000001000009944 */ /* 0x000fe20003c00000 */
[----:B------:R-:W-:Y:S05]  /*1a2f0*/  BRA `(.L_x_35657) ;  /* 0xffffc02000007947 */ /* 0x000fea000383ffff */
.L_x_35656:
[----:B------:R-:W-:Y:S01]  /*1a300*/  FADD.FTZ R158, R158, R5 ;  /* 0x000000059e9e7221 */ /* 0x000fe20000010000 */
[----:B------:R-:W-:Y:S01]  /*1a310*/  MOV R159, R7 ;  /* 0x00000007009f7202 */ /* 0x000fe20000000f00 */
[----:B------:R-:W-:-:S02]  /*1a320*/  IMAD.MOV.U32 R156, RZ, RZ, R8 ;  /* 0x000000ffff9c7224 */ /* 0x000fc400078e0008 */
[----:B------:R-:W-:Y:S02]  /*1a330*/  IMAD.MOV.U32 R20, RZ, RZ, R10 ;  /* 0x000000ffff147224 */ /* 0x000fe400078e000a */
.L_x_35466:
[----:B------:R-:W-:Y:S05]  /*1a340*/  BSYNC B0 ;  /* 0x0000000000007941 */ /* 0x000fea0003800000 */
.L_x_35465:
[----:B------:R-:W2:Y:S01]  /*1a350*/  S2R R7, SR_TID.X ;  /* 0x0000000000077919 */ /* 0x000ea20000002100 */
[----:B0-----:R-:W-:Y:S01]  /*1a360*/  ISETP.NE.AND P0, PT, R6, RZ, PT ;  /* 0x000000ff0600720c */ /* 0x001fe20003f05270 */
[----:B------:R-:W-:-:S12]  /*1a370*/  BSSY B0, `(.L_x_35658) ;  /* 0x000004a000007945 */ /* 0x000fd80003800000 */
[----:B------:R-:W-:Y:S05]  /*1a380*/  @P0 BRA `(.L_x_35659) ;  /* 0x0000048000000947 */ /* 0x000fea0003800000 */
[----:B-1----:R-:W0:Y:S01]  /*1a390*/  S2R R5, SR_TID.X ;  /* 0x0000000000057919 */ /* 0x002e220000002100 */
[----:B------:R-:W-:Y:S01]  /*1a3a0*/  IMAD.MOV.U32 R4, RZ, RZ, R159 ;  /* 0x000000ffff047224 */ /* 0x000fe200078e009f */
[----:B0-----:R-:W-:-:S04]  /*1a3b0*/  SHF.R.S32.HI R0, RZ, 0x1f, R5 ;  /* 0x0000001fff007819 */ /* 0x001fc80000011405 */
[----:B------:R-:W-:Y:S02]  /*1a3c0*/  LEA.HI R0, R0, R5, RZ, 0x5 ;  /* 0x0000000500007211 */ /* 0x000fe400078f28ff */
[----:B------:R-:W-:Y:S02]  /*1a3d0*/  MOV R5, R158 ;  /* 0x0000009e00057202 */ /* 0x000fe40000000f00 */
        /* <DEDUP_REMOVED lines=67> */
.L_x_35659:
[----:B------:R-:W-:Y:S05]  /*1a810*/  BSYNC B0 ;  /* 0x0000000000007941 */ /* 0x000fea0003800000 */
.L_x_35658:
[----:B------:R-:W-:Y:S01]  /*1a820*/  BAR.SYNC.DEFER_BLOCKING 0x0 ;  /* 0x0000000000007b1d */ /* 0x000fe20000010000 */
[----:B--2---:R-:W-:-:S05]  /*1a830*/  ISETP.NE.AND P2, PT, R7, RZ, PT ;  /* 0x000000ff0700720c */ /* 0x004fca0003f45270 */
[----:B------:R-:W-:Y:S08]  /*1a840*/  BSSY B0, `(.L_x_35660) ;  /* 0x0000d4a000007945 */ /* 0x000ff00003800000 */
[----:B------:R-:W-:Y:S05]  /*1a850*/  @P2 BRA `(.L_x_35661) ;  /* 0x0000d48000002947 */ /* 0x000fea0003800000 */
[----:B-1----:R-:W1:Y:S04]  /*1a860*/  LDS.128 R12, [0x210] ;  /* 0x00021000ff0c7984 */ /* 0x002e680000000c00 */
[----:B------:R-:W2:Y:S04]  /*1a870*/  LDS.128 R16, [0x220] ;  /* 0x00022000ff107984 */ /* 0x000ea80000000c00 */
[----:B------:R-:W3:Y:S04]  /*1a880*/  LDS.128 R8, [0x240] ;  /* 0x00024000ff087984 */ /* 0x000ee80000000c00 */
[----:B0-----:R-:W0:Y:S04]  /*1a890*/  LDS.128 R4, [0x250] ;  /* 0x00025000ff047984 */ /* 0x001e280000000c00 */
[----:B------:R-:W4:Y:S04]  /*1a8a0*/  LDS.128 R84, [0x230] ;  /* 0x00023000ff547984 */ /* 0x000f280000000c00 */
[----:B------:R-:W3:Y:S04]  /*1a8b0*/  LDS.128 R88, [0x290] ;  /* 0x00029000ff587984 */ /* 0x000ee80000000c00 */
[----:B------:R-:W0:Y:S04]  /*1a8c0*/  LDS.128 R92, [0x2a0] ;  /* 0x0002a000ff5c7984 */ /* 0x000e280000000c00 */
[----:B------:R-:W-:Y:S04]  /*1a8d0*/  LDS.64 R164, [0x410] ;  /* 0x00041000ffa47984 */ /* 0x000fe80000000a00 */
[----:B-1----:R-:W-:Y:S04]  /*1a8e0*/  STL.64 [R1], R12 ;  /* 0x0000000c01007387 */ /* 0x002fe80000100a00 */
[----:B------:R-:W5:Y:S04]  /*1a8f0*/  LDL.64 R160, [R1] ;  /* 0x0000000001a07983 */ /* 0x000f680000100a00 */
[----:B------:R-:W-:Y:S04]  /*1a900*/  STL.64 [R1+0x8], R14 ;  /* 0x0000080e01007387 */ /* 0x000fe80000100a00 */
[----:B--2---:R-:W-:Y:S04]  /*1a910*/  STL.64 [R1+0x10], R16 ;  /* 0x0000101001007387 */ /* 0x004fe80000100a00 */
[----:B------:R-:W-:Y:S04]  /*1a920*/  STL.64 [R1+0x18], R18 ;  /* 0x0000181201007387 */ /* 0x000fe80000100a00 */
[----:B---3--:R-:W-:Y:S04]  /*1a930*/  STL.64 [R1+0x30], R8 ;  /* 0x0000300801007387 */ /* 0x008fe80000100a00 */
[----:B------:R-:W-:Y:S04]  /*1a940*/  STL.64 [R1+0x38], R10 ;  /* 0x0000380a01007387 */ /* 0x000fe80000100a00 */
[----:B0-----:R-:W-:Y:S04]  /*1a950*/  STL.64 [R1+0x40], R4 ;  /* 0x0000400401007387 */ /* 0x001fe80000100a00 */
[----:B------:R-:W-:Y:S04]  /*1a960*/  STL.64 [R1+0x48], R6 ;  /* 0x0000480601007387 */ /* 0x000fe80000100a00 */
[----:B------:R-:W0:Y:S04]  /*1a970*/  LDS.128 R12, [0x260] ;  /* 0x00026000ff0c7984 */ /* 0x000e280000000c00 */
[----:B------:R-:W1:Y:S04]  /*1a980*/  LDS.128 R16, [0x270] ;  /* 0x00027000ff107984 */ /* 0x000e680000000c00 */
[----:B------:R-:W2:Y:S04]  /*1a990*/  LDS.128 R8, [0x2b0] ;  /* 0x0002b000ff087984 */ /* 0x000ea80000000c00 */
[----:B------:R-:W3:Y:S04]  /*1a9a0*/  LDS.128 R4, [0x2c0] ;  /* 0x0002c000ff047984 */ /* 0x000ee80000000c00 */
[----:B----4-:R-:W-:Y:S04]  /*1a9b0*/  STL.64 [R1+0x20], R84 ;  /* 0x0000205401007387 */ /* 0x010fe80000100a00 */
        /* <DEDUP_REMOVED lines=17> */
[----:B------:R-:W4:Y:S04]  /*1aad0*/  LDS.128 R4, [0x300] ;  /* 0x00030000ff047984 */ /* 0x000f280000000c00 */
[----:B------:R-:W3:Y:S04]  /*1aae0*/  LDS.128 R92, [0x310] ;  /* 0x00031000ff5c7984 */ /* 0x000ee80000000c00 */
[----:B------:R-:W3:Y:S04]  /*1aaf0*/  LDS.128 R16, [0x320] ;  /* 0x00032000ff107984 */ /* 0x000ee80000000c00 */
        /* <DEDUP_REMOVED lines=37> */
[----:B------:R-:W1:Y:S01]  /*1ad50*/  LDS.128 R4, [0x3b0] ;  /* 0x0003b000ff047984 */ /* 0x000e620000000c00 */
[----:B-----5:R-:W-:-:S03]  /*1ad60*/  FSETP.GT.FTZ.AND P0, PT, R159, R160, PT ;  /* 0x000000a09f00720b */ /* 0x020fc60003f14000 */
[----:B------:R-:W2:Y:S01]  /*1ad70*/  LDS.128 R8, [0x3c0] ;  /* 0x0003c000ff087984 */ /* 0x000ea20000000c00 */
[----:B------:R-:W-:Y:S02]  /*1ad80*/  FSEL R0, R159, R160, P0 ;  /* 0x000000a09f007208 */ /* 0x000fe40000000000 */
[----:B------:R-:W-:Y:S01]  /*1ad90*/  FSEL R159, R160, R159, P0 ;  /* 0x0000009fa09f7208 */ /* 0x000fe20000000000 */
[----:B------:R-:W3:Y:S01]  /*1ada0*/  LDS.128 R12, [0x3d0] ;  /* 0x0003d000ff0c7984 */ /* 0x000ee20000000c00 */
[----:B------:R-:W-:Y:S02]  /*1adb0*/  FSEL R162, R161, R158, P0 ;  /* 0x0000009ea1a27208 */ /* 0x000fe40000000000 */
[----:B------:R-:W-:Y:S01]  /*1adc0*/  FSEL R163, R158, R161, P0 ;  /* 0x000000a19ea37208 */ /* 0x000fe20000000000 */
[----:B------:R-:W4:Y:S01]  /*1add0*/  LDS.128 R16, [0x3e0] ;  /* 0x0003e000ff107984 */ /* 0x000f220000000c00 */
[----:B------:R-:W-:-:S03]  /*1ade0*/  FADD.FTZ R159, -R0, R159 ;  /* 0x0000009f009f7221 */ /* 0x000fc60000010100 */
[----:B------:R-:W5:Y:S01]  /*1adf0*/  LDS.128 R88, [0x3f0] ;  /* 0x0003f000ff587984 */ /* 0x000f620000000c00 */
[----:B------:R-:W-:-:S03]  /*1ae00*/  FMUL.FTZ R159, R159, 1.4426950216293334961 ;  /* 0x3fb8aa3b9f9f7820 */ /* 0x000fc60000410000 */
[----:B------:R-:W4:Y:S03]  /*1ae10*/  LDS.128 R92, [0x400] ;  /* 0x00040000ff5c7984 */ /* 0x000f260000000c00 */
[----:B------:R-:W1:Y:S01]  /*1ae20*/  MUFU.EX2 R159, R159 ;  /* 0x0000009f009f7308 */ /* 0x000e620000000800 */
[----:B0-----:R-:W-:Y:S01]  /*1ae30*/  STL.64 [R1+0x190], R84 ;  /* 0x0001905401007387 */ /* 0x001fe20000100a00 */
[----:B-1----:R-:W-:-:S03]  /*1ae40*/  FMUL.FTZ R162, R162, R159 ;  /* 0x0000009fa2a27220 */ /* 0x002fc60000410000 */
        /* <DEDUP_REMOVED lines=8> */
[----:B-----5:R-:W-:Y:S04]  /*1aed0*/  STL.64 [R1+0x1e0], R88 ;  /* 0x0001e05801007387 */ /* 0x020fe80000100a00 */
[----:B------:R-:W-:Y:S04]  /*1aee0*/  STL.64 [R1+0x1e8], R90 ;  /* 0x0001e85a01007387 */ /* 0x000fe80000100a00 */
[----:B------:R-:W-:Y:S04]  /*1aef0*/  STL.64 [R1+0x1f0], R92 ;  /* 0x0001f05c01007387 */ /* 0x000fe80000100a00 */
[----:B------:R-:W-:Y:S04]  /*1af00*/  STL.64 [R1+0x1f8], R94 ;  /* 0x0001f85e01007387 */ /* 0x000fe80000100a00 */
[----:B------:R0:W-:Y:S02]  /*1af10*/  STL.64 [R1+0x1a0], R4 ;  /* 0x0001a00401007387 */ /* 0x0001e40000100a00 */
[----:B0-----:R-:W-:-:S02]  /*1af20*/  IMAD.MOV.U32 R5, RZ, RZ, R1 ;  /* 0x000000ffff057224 */ /* 0x001fc400078e0001 */
[----:B------:R-:W-:-:S03]  /*1af30*/  IMAD.MOV.U32 R4, RZ, RZ, RZ ;  /* 0x000000ffff047224 */ /* 0x000fc600078e00ff */
.L_x_35852:
[----:B------:R-:W2:Y:S04]  /*1af40*/  LDL R8, [R5+0x108] ;  /* 0x0001080005087983 */ /* 0x000ea80000100800 */
[----:B------:R-:W3:Y:S01]  /*1af50*/  LDL R6, [R5+0x8] ;  /* 0x0000080005067983 */ /* 0x000ee20000100800 */
        /* <DEDUP_REMOVED lines=18> */
.L_x_35663:
[----:B------:R-:W-:Y:S01]  /*1b080*/  IMAD.MOV.U32 R6, RZ, RZ, R3 ;  /* 0x000000ffff067224 */ /* 0x000fe200078e0003 */
[----:B------:R-:W-:Y:S01]  /*1b090*/  MOV R8, R83 ;  /* 0x0000005300087202 */ /* 0x000fe20000000f00 */
[----:B------:R-:W-:Y:S02]  /*1b0a0*/  IMAD.MOV.U32 R3, RZ, RZ, R2 ;  /* 0x000000ffff037224 */ /* 0x000fe400078e0002 */
[----:B------:R-:W-:Y:S02]  /*1b0b0*/  IMAD.MOV.U32 R83, RZ, RZ, R82 ;  /* 0x000000ffff537224 */ /* 0x000fe400078e0052 */
.L_x_35664:
[----:B------:R-:W-:Y:S05]  /*1b0c0*/  BSYNC B1 ;  /* 0x0000000000017941 */ /* 0x000fea0003800000 */
.L_x_35662:
        /* <DEDUP_REMOVED lines=11> */
.L_x_35666:
[----:B------:R-:W-:Y:S01]  /*1b180*/  IMAD.MOV.U32 R7, RZ, RZ, R6 ;  /* 0x000000ffff077224 */ /* 0x000fe200078e0006 */
[----:B------:R-:W-:Y:S01]  /*1b190*/  MOV R9, R8 ;  /* 0x0000000800097202 */ /* 0x000fe20000000f00 */
[----:B------:R-:W-:Y:S02]  /*1b1a0*/  IMAD.MOV.U32 R2, RZ, RZ, R97 ;  /* 0x000000ffff027224 */ /* 0x000fe400078e0061 */
[----:B------:R-:W-:Y:S02]  /*1b1b0*/  IMAD.MOV.U32 R82, RZ, RZ, R81 ;  /* 0x000000ffff527224 */ /* 0x000fe400078e0051 */
.L_x_35667:
[----:B------:R-:W-:Y:S05]  /*1b1c0*/  BSYNC B1 ;  /* 0x0000000000017941 */ /* 0x000fea0003800000 */
.L_x_35665:
        /* <DEDUP_REMOVED lines=11> */
.L_x_35669:
[----:B------:R-:W-:Y:S01]  /*1b280*/  IMAD.MOV.U32 R6, RZ, RZ, R7 ;  /* 0x000000ffff067224 */ /* 0x000fe200078e0007 */
[----:B------:R-:W-:Y:S01]  /*1b290*/  MOV R8, R9 ;  /* 0x0000000900087202 */ /* 0x000fe20000000f00 */
[----:B------:R-:W-:Y:S02]  /*1b2a0*/  IMAD.MOV.U32 R97, RZ, RZ, R96 ;  /* 0x000000ffff617224 */ /* 0x000fe400078e0060 */
[----:B------:R-:W-:Y:S02]  /*1b2b0*/  IMAD.MOV.U32 R81, RZ, RZ, R80 ;  /* 0x000000ffff517224 */ /* 0x000fe400078e0050 */
.L_x_35670:
[----:B------:R-:W-:Y:S05]  /*1b2c0*/  BSYNC B1 ;  /* 0x0000000000017941 */ /* 0x000fea0003800000 */
.L_x_35668:
        /* <DEDUP_REMOVED lines=11> */
.L_x_35672:
[----:B------:R-:W-:Y:S01]  /*1b380*/  IMAD.MOV.U32 R7, RZ, RZ, R6 ;  /* 0x000000ffff077224 */ /* 0x000fe200078e0006 */
[----:B------:R-:W-:Y:S01]  /*1b390*/  MOV R9, R8 ;  /* 0x0000000800097202 */ /* 0x000fe20000000f00 */
[----:B------:R-:W-:Y:S02]  /*1b3a0*/  IMAD.MOV.U32 R96, RZ, RZ, R99 ;  /* 0x000000ffff607224 */ /* 0x000fe400078e0063 */
[----:B------:R-:W-:Y:S02]  /*1b3b0*/  IMAD.MOV.U32 R80, RZ, RZ, R79 ;  /* 0x000000ffff507224 */ /* 0x000fe400078e004f */
.L_x_35673:
[----:B------:R-:W-:Y:S05]  /*1b3c0*/  BSYNC B1 ;  /* 0x0000000000017941 */ /* 0x000fea0003800000 */
.L_x_35671:
        /* <DEDUP_REMOVED lines=11> */
.L_x_35675:
[----:B------:R-:W-:Y:S01]  /*1b480*/  IMAD.MOV.U32 R6, RZ, RZ, R7 ;  /* 0x000000ffff067224 */ /* 0x000fe200078e0007 */
[----:B------:R-:W-:Y:S01]  /*1b490*/  MOV R8, R9 ;  /* 0x0000000900087202 */ /* 0x000fe20000000f00 */
[----:B------:R-:W-:Y:S02]  /*1b4a0*/  IMAD.MOV.U32 R99, RZ, RZ, R98 ;  /* 0x000000ffff637224 */ /* 0x000fe400078e0062 */
[----:B------:R-:W-:Y:S02]  /*1b4b0*/  IMAD.MOV.U32 R79, RZ, RZ, R78 ;  /* 0x000000ffff4f7224 */ /* 0x000fe400078e004e */
.L_x_35676:
[----:B------:R-:W-:Y:S05]  /*1b4c0*/  BSYNC B1 ;  /* 0x0000000000017941 */ /* 0x000fea0003800000 */
.L_x_35674:
        /* <DEDUP_REMOVED lines=11> */
.L_x_35678:
[----:B------:R-:W-:Y:S01]  /*1b580*/  IMAD.MOV.U32 R7, RZ, RZ, R6 ;  /* 0x000000ffff077224 */ /* 0x000fe200078e0006 */
[----:B------:R-:W-:Y:S01]  /*1b590*/  MOV R9, R8 ;  /* 0x0000000800097202 */ /* 0x000fe20000000f00 */
[----:B------:R-:W-:Y:S02]  /*1b5a0*/  IMAD.MOV.U32 R98, RZ, RZ, R101 ;  /* 0x000000ffff627224 */ /* 0x000fe400078e0065 */
[----:B------:R-:W-:Y:S02]  /*1b5b0*/  IMAD.MOV.U32 R78, RZ, RZ, R77 ;  /* 0x000000ffff4e7224 */ /* 0x000fe400078e004d */
.L_x_35679:
[----:B------:R-:W-:Y:S05]  /*1b5c0*/  BSYNC B1 ;  /* 0x0000000000017941 */ /* 0x000fea0003800000 */
.L_x_35677:
        /* <DEDUP_REMOVED lines=11> */
.L_x_35681:
[----:B------:R-:W-:Y:S01]  /*1b680*/  IMAD.MOV.U32 R6, RZ, RZ, R7 ;  /* 0x000000ffff067224 */ /* 0x000fe200078e0007 */
[----:B------:R-:W-:Y:S01]  /*1b690*/  MOV R8, R9 ;  /* 0x0000000900087202 */ /* 0x000fe20000000f00 */
[----:B------:R-:W-:Y:S02]  /*1b6a0*/  IMAD.MOV.U32 R101, RZ, RZ, R100 ;  /* 0x000000ffff657224 */ /* 0x000fe400078e0064 */
[----:B------:R-:W-:Y:S02]  /*1b6b0*/  IMAD.MOV.U32 R77, RZ, RZ, R76 ;  /* 0x000000ffff4d7224 */ /* 0x000fe400078e004c */
.L_x_35682:
[----:B------:R-:W-:Y:S05]  /*1b6c0*/  BSYNC B1 ;  /* 0x0000000000017941 */ /* 0x000fea0003800000 */
.L_x_35680:
        /* <DEDUP_REMOVED lines=11> */
.L_x_35684:
[----:B------:R-:W-:Y:S01]  /*1b780*/  IMAD.MOV.U32 R7, RZ, RZ, R6 ;  /* 0x000000ffff077224 */ /* 0x000fe200078e0006 */
[----:B------:R-:W-:Y:S01]  /*1b790*/  MOV R9, R8 ;  /* 0x0000000800097202 */ /* 0x000fe20000000f00 */
[----:B------:R-:W-:Y:S02]  /*1b7a0*/  IMAD.MOV.U32 R100, RZ, RZ, R103 ;  /* 0x000000ffff647224 */ /* 0x000fe400078e0067 */
[----:B------:R-:W-:Y:S02]  /*1b7b0*/  IMAD.MOV.U32 R76, RZ, RZ, R75 ;  /* 0x000000ffff4c7224 */ /* 0x000fe400078e004b */
.L_x_35685:
[----:B------:R-:W-:Y:S05]  /*1b7c0*/  BSYNC B1 ;  /* 0x0000000000017941 */ /* 0x000fea0003800000 */
.L_x_35683:
        /* <DEDUP_REMOVED lines=11> */
.L_x_35687:
[----:B------:R-:W-:Y:S01]  /*1b880*/  IMAD.MOV.U32 R6, RZ, RZ, R7 ;  /* 0x000000ffff067224 */ /* 0x000fe200078e0007 */
[----:B------:R-:W-:Y:S01]  /*1b890*/  MOV R8, R9 ;  /* 0x0000000900087202 */ /* 0x000fe20000000f00 */
[----:B------:R-:W-:Y:S02]  /*1b8a0*/  IMAD.MOV.U32 R103, RZ, RZ, R102 ;  /* 0x000000ffff677224 */ /* 0x000fe400078e0066 */
[----:B------:R-:W-:Y:S02]  /*1b8b0*/  IMAD.MOV.U32 R75, RZ, RZ, R74 ;  /* 0x000000ffff4b7224 */ /* 0x000fe400078e004a */
.L_x_35688:
[----:B------:R-:W-:Y:S05]  /*1b8c0*/  BSYNC B1 ;  /* 0x0000000000017941 */ /* 0x000fea0003800000 */
.L_x_35686:
        /* <DEDUP_REMOVED lines=11> */
.L_x_35690:
[----:B------:R-:W-:Y:S01]  /*1b980*/  IMAD.MOV.U32 R7, RZ, RZ, R6 ;  /* 0x000000ffff077224 */ /* 0x000fe200078e0006 */
[----:B------:R-:W-:Y:S01]  /*1b990*/  MOV R9, R8 ;  /* 0x0000000800097202 */ /* 0x000fe20000000f00 */
[----:B------:R-:W-:Y:S02]  /*1b9a0*/  IMAD.MOV.U32 R102, RZ, RZ, R105 ;  /* 0x000000ffff667224 */ /* 0x000fe400078e0069 */
[----:B------:R-:W-:Y:S02]  /*1b9b0*/  IMAD.MOV.U32 R74, RZ, RZ, R73 ;  /* 0x000000ffff4a7224 */ /* 0x000fe400078e0049 */
.L_x_35691:
[----:B------:R-:W-:Y:S05]  /*1b9c0*/  BSYNC B1 ;  /* 0x0000000000017941 */ /* 0x000fea0003800000 */
.L_x_35689:
        /* <DEDUP_REMOVED lines=11> */
.L_x_35693:
[----:B------:R-:W-:Y:S01]  /*1ba80*/  IMAD.MOV.U32 R6, RZ, RZ, R7 ;  /* 0x000000ffff067224 */ /* 0x000fe200078e0007 */
[----:B------:R-:W-:Y:S01]  /*1ba90*/  MOV R8, R9 ;  /* 0x0000000900087202 */ /* 0x000fe20000000f00 */
[----:B------:R-:W-:Y:S02]  /*1baa0*/  IMAD.MOV.U32 R105, RZ, RZ, R104 ;  /* 0x000000ffff697224 */ /* 0x000fe400078e0068 */
[----:B------:R-:W-:Y:S02]  /*1bab0*/  IMAD.MOV.U32 R73, RZ, RZ, R72 ;  /* 0x000000ffff497224 */ /* 0x000fe400078e0048 */
.L_x_35694:
[----:B------:R-:W-:Y:S05]  /*1bac0*/  BSYNC B1 ;  /* 0x0000000000017941 */ /* 0x000fea0003800000 */
.L_x_35692:
        /* <DEDUP_REMOVED lines=11> */
.L_x_35696:
[----:B------:R-:W-:Y:S01]  /*1bb80*/  IMAD.MOV.U32 R7, RZ, RZ, R6 ;  /* 0x000000ffff077224 */ /* 0x000fe200078e0006 */
[----:B------:R-:W-:Y:S01]  /*1bb90*/  MOV R9, R8 ;  /* 0x0000000800097202 */ /* 0x000fe20000000f00 */
[----:B------:R-:W-:Y:S02]  /*1bba0*/  IMAD.MOV.U32 R104, RZ, RZ, R107 ;  /* 0x000000ffff687224 */ /* 0x000fe400078e006b */
[----:B------:R-:W-:Y:S02]  /*1bbb0*/  IMAD.MOV.U32 R72, RZ, RZ, R71 ;  /* 0x000000ffff487224 */ /* 0x000fe400078e0047 */
.L_x_35697:
[----:B------:R-:W-:Y:S05]  /*1bbc0*/  BSYNC B1 ;  /* 0x0000000000017941 */ /* 0x000fea0003800000 */
.L_x_35695:
        /* <DEDUP_REMOVED lines=11> */
.L_x_35699:
[----:B------:R-:W-:Y:S01]  /*1bc80*/  IMAD.MOV.U32 R6, RZ, RZ, R7 ;  /* 0x000000ffff067224 */ /* 0x000fe200078e0007 */
[----:B------:R-:W-:Y:S01]  /*1bc90*/  MOV R8, R9 ;  /* 0x0000000900087202 */ /* 0x000fe20000000f00 */
[----:B------:R-:W-:Y:S02]  /*1bca0*/  IMAD.MOV.U32 R107, RZ, RZ, R106 ;  /* 0x000000ffff6b7224 */ /* 0x000fe400078e006a */
[----:B------:R-:W-:Y:S02]  /*1bcb0*/  IMAD.MOV.U32 R71, RZ, RZ, R70 ;  /* 0x000000ffff477224 */ /* 0x000fe400078e0046 */
.L_x_35700:
[----:B------:R-:W-:Y:S05]  /*1bcc0*/  BSYNC B1 ;  /* 0x0000000000017941 */ /* 0x000fea0003800000 */
.L_x_35698:
        /* <DEDUP_REMOVED lines=11> */
.L_x_35702:
[----:B------:R-:W-:Y:S01]  /*1bd80*/  IMAD.MOV.U32 R7, RZ, RZ, R6 ;  /* 0x000000ffff077224 */ /* 0x000fe200078e0006 */
[----:B------:R-:W-:Y:S01]  /*1bd90*/  MOV R9, R8 ;  /* 0x0000000800097202 */ /* 0x000fe20000000f00 */
[----:B------:R-:W-:Y:S02]  /*1bda0*/  IMAD.MOV.U32 R106, RZ, RZ, R109 ;  /* 0x000000ffff6a7224 */ /* 0x000fe400078e006d */
[----:B------:R-:W-:Y:S02]  /*1bdb0*/  IMAD.MOV.U32 R70, RZ, RZ, R69 ;  /* 0x000000ffff467224 */ /* 0x000fe400078e0045 */
.L_x_35703:
[----:B------:R-:W-:Y:S05]  /*1bdc0*/  BSYNC B1 ;  /* 0x0000000000017941 */ /* 0x000fea0003800000 */
.L_x_35701:
        /* <DEDUP_REMOVED lines=11> */
.L_x_35705:
[----:B------:R-:W-:Y:S01]  /*1be80*/  IMAD.MOV.U32 R6, RZ, RZ, R7 ;  /* 0x000000ffff067224 */ /* 0x000fe200078e0007 */
[----:B------:R-:W-:Y:S01]  /*1be90*/  MOV R8, R9 ;  /* 0x0000000900087202 */ /* 0x000fe20000000f00 */
[----:B------:R-:W-:Y:S02]  /*1bea0*/  IMAD.MOV.U32 R109, RZ, RZ, R108 ;  /* 0x000000ffff6d7224 */ /* 0x000fe400078e006c */
[----:B------:R-:W-:Y:S02]  /*1beb0*/  IMAD.MOV.U32 R69, RZ, RZ, R68 ;  /* 0x000000ffff457224 */ /* 0x000fe400078e0044 */
.L_x_35706:
[----:B------:R-:W-:Y:S05]  /*1bec0*/  BSYNC B1 ;  /* 0x0000000000017941 */ /* 0x000fea0003800000 */
.L_x_35704:
        /* <DEDUP_REMOVED lines=11> */
.L_x_35708:
[----:B------:R-:W-:Y:S01]  /*1bf80*/  IMAD.MOV.U32 R7, RZ, RZ, R6 ;  /* 0x000000ffff077224 */ /* 0x000fe200078e0006 */
[----:B------:R-:W-:Y:S01]  /*1bf90*/  MOV R9, R8 ;  /* 0x0000000800097202 */ /* 0x000fe20000000f00 */
[----:B------:R-:W-:Y:S02]  /*1bfa0*/  IMAD.MOV.U32 R108, RZ, RZ, R111 ;  /* 0x000000ffff6c7224 */ /* 0x000fe400078e006f */
[----:B------:R-:W-:Y:S02]  /*1bfb0*/  IMAD.MOV.U32 R68, RZ, RZ, R67 ;  /* 0x000000ffff447224 */ /* 0x000fe400078e0043 */
.L_x_35709:
[----:B------:R-:W-:Y:S05]  /*1bfc0*/  BSYNC B1 ;  /* 0x0000000000017941 */ /* 0x000fea0003800000 */
.L_x_35707:
        /* <DEDUP_REMOVED lines=11> */
.L_x_35711:
[----:B------:R-:W-:Y:S01]  /*1c080*/  IMAD.MOV.U32 R6, RZ, RZ, R7 ;  /* 0x000000ffff067224 */ /* 0x000fe200078e0007 */
[----:B------:R-:W-:Y:S01]  /*1c090*/  MOV R8, R9 ;  /* 0x0000000900087202 */ /* 0x000fe20000000f00 */
[----:B------:R-:W-:Y:S02]  /*1c0a0*/  IMAD.MOV.U32 R111, RZ, RZ, R110 ;  /* 0x000000ffff6f7224 */ /* 0x000fe400078e006e */
[----:B------:R-:W-:Y:S02]  /*1c0b0*/  IMAD.MOV.U32 R67, RZ, RZ, R66 ;  /* 0x000000ffff437224 */ /* 0x000fe400078e0042 */
.L_x_35712:
[----:B------:R-:W-:Y:S05]  /*1c0c0*/  BSYNC B1 ;  /* 0x0000000000017941 */ /* 0x000fea0003800000 */
.L_x_35710:
        /* <DEDUP_REMOVED lines=11> */
.L_x_35714:
[----:B------:R-:W-:Y:S01]  /*1c180*/  IMAD.MOV.U32 R7, RZ, RZ, R6 ;  /* 0x000000ffff077224 */ /* 0x000fe200078e0006 */
[----:B------:R-:W-:Y:S01]  /*1c190*/  MOV R9, R8 ;  /* 0x0000000800097202 */ /* 0x000fe20000000f00 */
[----:B------:R-:W-:Y:S02]  /*1c1a0*/  IMAD.MOV.U32 R110, RZ, RZ, R113 ;  /* 0x000000ffff6e7224 */ /* 0x000fe400078e0071 */
[----:B------:R-:W-:Y:S02]  /*1c1b0*/  IMAD.MOV.U32 R66, RZ, RZ, R65 ;  /* 0x000000ffff427224 */ /* 0x000fe400078e0041 */
.L_x_35715:
[----:B------:R-:W-:Y:S05]  /*1c1c0*/  BSYNC B1 ;  /* 0x0000000000017941 */ /* 0x000fea0003800000 */
.L_x_35713:
        /* <DEDUP_REMOVED lines=11> */
.L_x_35717:
[----:B------:R-:W-:Y:S01]  /*1c280*/  IMAD.MOV.U32 R6, RZ, RZ, R7 ;  /* 0x000000ffff067224 */ /* 0x000fe200078e0007 */
[----:B------:R-:W-:Y:S01]  /*1c290*/  MOV R8, R9 ;  /* 0x0000000900087202 */ /* 0x000fe20000000f00 */
[----:B------:R-:W-:Y:S02]  /*1c2a0*/  IMAD.MOV.U32 R113, RZ, RZ, R112 ;  /* 0x000000ffff717224 */ /* 0x000fe400078e0070 */
[----:B------:R-:W-:Y:S02]  /*1c2b0*/  IMAD.MOV.U32 R65, RZ, RZ, R64 ;  /* 0x000000ffff417224 */ /* 0x000fe400078e0040 */
.L_x_35718:
[----:B------:R-:W-:Y:S05]  /*1c2c0*/  BSYNC B1 ;  /* 0x0000000000017941 */ /* 0x000fea0003800000 */
.L_x_35716:
        /* <DEDUP_REMOVED lines=11> */
.L_x_35720:
[----:B------:R-:W-:Y:S01]  /*1c380*/  IMAD.MOV.U32 R7, RZ, RZ, R6 ;  /* 0x000000ffff077224 */ /* 0x000fe200078e0006 */
[----:B------:R-:W-:Y:S01]  /*1c390*/  MOV R9, R8 ;  /* 0x0000000800097202 */ /* 0x000fe20000000f00 */
[----:B------:R-:W-:Y:S02]  /*1c3a0*/  IMAD.MOV.U32 R112, RZ, RZ, R115 ;  /* 0x000000ffff707224 */ /* 0x000fe400078e0073 */
[----:B------:R-:W-:Y:S02]  /*1c3b0*/  IMAD.MOV.U32 R64, RZ, RZ, R63 ;  /* 0x000000ffff407224 */ /* 0x000fe400078e003f */
.L_x_35721:
[----:B------:R-:W-:Y:S05]  /*1c3c0*/  BSYNC B1 ;  /* 0x0000000000017941 */ /* 0x000fea0003800000 */
.L_x_35719:
        /* <DEDUP_REMOVED lines=11> */
.L_x_35723:
[----:B------:R-:W-:Y:S01]  /*1c480*/  IMAD.MOV.U32 R6, RZ, RZ, R7 ;  /* 0x000000ffff067224 */ /* 0x000fe200078e0007 */
[----:B------:R-:W-:Y:S01]  /*1c490*/  MOV R8, R9 ;  /* 0x0000000900087202 */ /* 0x000fe20000000f00 */
[----:B------:R-:W-:Y:S02]  /*1c4a0*/  IMAD.MOV.U32 R115, RZ, RZ, R114 ;  /* 0x000000ffff737224 */ /* 0x000fe400078e0072 */
[----:B------:R-:W-:Y:S02]  /*1c4b0*/  IMAD.MOV.U32 R63, RZ, RZ, R62 ;  /* 0x000000ffff3f7224 */ /* 0x000fe400078e003e */
.L_x_35724:
[----:B------:R-:W-:Y:S05]  /*1c4c0*/  BSYNC B1 ;  /* 0x0000000000017941 */ /* 0x000fea0003800000 */
.L_x_35722:
        /* <DEDUP_REMOVED lines=11> */
.L_x_35726:
[----:B------:R-:W-:Y:S01]  /*1c580*/  IMAD.MOV.U32 R7, RZ, RZ, R6 ;  /* 0x000000ffff077224 */ /* 0x000fe200078e0006 */
[----:B------:R-:W-:Y:S01]  /*1c590*/  MOV R9, R8 ;  /* 0x0000000800097202 */ /* 0x000fe20000000f00 */
[----:B------:R-:W-:Y:S02]  /*1c5a0*/  IMAD.MOV.U32 R114, RZ, RZ, R117 ;  /* 0x000000ffff727224 */ /* 0x000fe400078e0075 */
[----:B------:R-:W-:Y:S02]  /*1c5b0*/  IMAD.MOV.U32 R62, RZ, RZ, R61 ;  /* 0x000000ffff3e7224 */ /* 0x000fe400078e003d */
.L_x_35727:
[----:B------:R-:W-:Y:S05]  /*1c5c0*/  BSYNC B1 ;  /* 0x0000000000017941 */ /* 0x000fea0003800000 */
.L_x_35725:
        /* <DEDUP_REMOVED lines=11> */
.L_x_35729:
[----:B------:R-:W-:Y:S01]  /*1c680*/  IMAD.MOV.U32 R6, RZ, RZ, R7 ;  /* 0x000000ffff067224 */ /* 0x000fe200078e0007 */
[----:B------:R-:W-:Y:S01]  /*1c690*/  MOV R8, R9 ;  /* 0x0000000900087202 */ /* 0x000fe20000000f00 */
[----:B------:R-:W-:Y:S02]  /*1c6a0*/  IMAD.MOV.U32 R117, RZ, RZ, R116 ;  /* 0x000000ffff757224 */ /* 0x000fe400078e0074 */
[----:B------:R-:W-:Y:S02]  /*1c6b0*/  IMAD.MOV.U32 R61, RZ, RZ, R60 ;  /* 0x000000ffff3d7224 */ /* 0x000fe400078e003c */
.L_x_35730:
[----:B------:R-:W-:Y:S05]  /*1c6c0*/  BSYNC B1 ;  /* 0x0000000000017941 */ /* 0x000fea0003800000 */
.L_x_35728:
        /* <DEDUP_REMOVED lines=11> */
.L_x_35732:
[----:B------:R-:W-:Y:S01]  /*1c780*/  IMAD.MOV.U32 R7, RZ, RZ, R6 ;  /* 0x000000ffff077224 */ /* 0x000fe200078e0006 */
[----:B------:R-:W-:Y:S01]  /*1c790*/  MOV R9, R8 ;  /* 0x0000000800097202 */ /* 0x000fe20000000f00 */
[----:B------:R-:W-:Y:S02]  /*1c7a0*/  IMAD.MOV.U32 R116, RZ, RZ, R119 ;  /* 0x000000ffff747224 */ /* 0x000fe400078e0077 */
[----:B------:R-:W-:Y:S02]  /*1c7b0*/  IMAD.MOV.U32 R60, RZ, RZ, R59 ;  /* 0x000000ffff3c7224 */ /* 0x000fe400078e003b */
.L_x_35733:
[----:B------:R-:W-:Y:S05]  /*1c7c0*/  BSYNC B1 ;  /* 0x0000000000017941 */ /* 0x000fea0003800000 */
.L_x_35731:
        /* <DEDUP_REMOVED lines=11> */
.L_x_35735:
[----:B------:R-:W-:Y:S01]  /*1c880*/  IMAD.MOV.U32 R6, RZ, RZ, R7 ;  /* 0x000000ffff067224 */ /* 0x000fe200078e0007 */
[----:B------:R-:W-:Y:S01]  /*1c890*/  MOV R8, R9 ;  /* 0x0000000900087202 */ /* 0x000fe20000000f00 */
[----:B------:R-:W-:Y:S02]  /*1c8a0*/  IMAD.MOV.U32 R119, RZ, RZ, R118 ;  /* 0x000000ffff777224 */ /* 0x000fe400078e0076 */
[----:B------:R-:W-:Y:S02]  /*1c8b0*/  IMAD.MOV.U32 R59, RZ, RZ, R58 ;  /* 0x000000ffff3b7224 */ /* 0x000fe400078e003a */
.L_x_35736:
[----:B------:R-:W-:Y:S05]  /*1c8c0*/  BSYNC B1 ;  /* 0x0000000000017941 */ /* 0x000fea0003800000 */
.L_x_35734:
        /* <DEDUP_REMOVED lines=11> */
.L_x_35738:
[----:B------:R-:W-:Y:S01]  /*1c980*/  IMAD.MOV.U32 R7, RZ, RZ, R6 ;  /* 0x000000ffff077224 */ /* 0x000fe200078e0006 */
[----:B------:R-:W-:Y:S01]  /*1c990*/  MOV R9, R8 ;  /* 0x0000000800097202 */ /* 0x000fe20000000f00 */
[----:B------:R-:W-:Y:S02]  /*1c9a0*/  IMAD.MOV.U32 R118, RZ, RZ, R121 ;  /* 0x000000ffff767224 */ /* 0x000fe400078e0079 */
[----:B------:R-:W-:Y:S02]  /*1c9b0*/  IMAD.MOV.U32 R58, RZ, RZ, R57 ;  /* 0x000000ffff3a7224 */ /* 0x000fe400078e0039 */
.L_x_35739:
[----:B------:R-:W-:Y:S05]  /*1c9c0*/  BSYNC B1 ;  /* 0x0000000000017941 */ /* 0x000fea0003800000 */
.L_x_35737:
        /* <DEDUP_REMOVED lines=11> */
.L_x_35741:
[----:B------:R-:W-:Y:S01]  /*1ca80*/  IMAD.MOV.U32 R6, RZ, RZ, R7 ;  /* 0x000000ffff067224 */ /* 0x000fe200078e0007 */
[----:B------:R-:W-:Y:S01]  /*1ca90*/  MOV R8, R9 ;  /* 0x0000000900087202 */ /* 0x000fe20000000f00 */
[----:B------:R-:W-:Y:S02]  /*1caa0*/  IMAD.MOV.U32 R121, RZ, RZ, R120 ;  /* 0x000000ffff797224 */ /* 0x000fe400078e0078 */
[----:B------:R-:W-:Y:S02]  /*1cab0*/  IMAD.MOV.U32 R57, RZ, RZ, R56 ;  /* 0x000000ffff397224 */ /* 0x000fe400078e0038 */
.L_x_35742:
[----:B------:R-:W-:Y:S05]  /*1cac0*/  BSYNC B1 ;  /* 0x0000000000017941 */ /* 0x000fea0003800000 */
.L_x_35740:
        /* <DEDUP_REMOVED lines=11> */
.L_x_35744:
[----:B------:R-:W-:Y:S01]  /*1cb80*/  IMAD.MOV.U32 R7, RZ, RZ, R6 ;  /* 0x000000ffff077224 */ /* 0x000fe200078e0006 */
[----:B------:R-:W-:Y:S01]  /*1cb90*/  MOV R9, R8 ;  /* 0x0000000800097202 */ /* 0x000fe20000000f00 */
[----:B------:R-:W-:Y:S02]  /*1cba0*/  IMAD.MOV.U32 R120, RZ, RZ, R123 ;  /* 0x000000ffff787224 */ /* 0x000fe400078e007b */
[----:B------:R-:W-:Y:S02]  /*1cbb0*/  IMAD.MOV.U32 R56, RZ, RZ, R55 ;  /* 0x000000ffff387224 */ /* 0x000fe400078e0037 */
.L_x_35745:
[----:B------:R-:W-:Y:S05]  /*1cbc0*/  BSYNC B1 ;  /* 0x0000000000017941 */ /* 0x000fea0003800000 */
.L_x_35743:
        /* <DEDUP_REMOVED lines=11> */
.L_x_35747:
[----:B------:R-:W-:Y:S01]  /*1cc80*/  IMAD.MOV.U32 R6, RZ, RZ, R7 ;  /* 0x000000ffff067224 */ /* 0x000fe200078e0007 */
[----:B------:R-:W-:Y:S01]  /*1cc90*/  MOV R8, R9 ;  /* 0x0000000900087202 */ /* 0x000fe20000000f00 */
[----:B------:R-:W-:Y:S02]  /*1cca0*/  IMAD.MOV.U32 R123, RZ, RZ, R122 ;  /* 0x000000ffff7b7224 */ /* 0x000fe400078e007a */
[----:B------:R-:W-:Y:S02]  /*1ccb0*/  IMAD.MOV.U32 R55, RZ, RZ, R54 ;  /* 0x000000ffff377224 */ /* 0x000fe400078e0036 */
.L_x_35748:
[----:B------:R-:W-:Y:S05]  /*1ccc0*/  BSYNC B1 ;  /* 0x0000000000017941 */ /* 0x000fea0003800000 */
.L_x_35746:
        /* <DEDUP_REMOVED lines=11> */
.L_x_35750:
[----:B------:R-:W-:Y:S01]  /*1cd80*/  IMAD.MOV.U32 R7, RZ, RZ, R6 ;  /* 0x000000ffff077224 */ /* 0x000fe200078e0006 */
[----:B------:R-:W-:Y:S01]  /*1cd90*/  MOV R9, R8 ;  /* 0x0000000800097202 */ /* 0x000fe20000000f00 */
[----:B------:R-:W-:Y:S02]  /*1cda0*/  IMAD.MOV.U32 R122, RZ, RZ, R125 ;  /* 0x000000ffff7a7224 */ /* 0x000fe400078e007d */
[----:B------:R-:W-:Y:S02]  /*1cdb0*/  IMAD.MOV.U32 R54, RZ, RZ, R53 ;  /* 0x000000ffff367224 */ /* 0x000fe400078e0035 */
.L_x_35751:
[----:B------:R-:W-:Y:S05]  /*1cdc0*/  BSYNC B1 ;  /* 0x0000000000017941 */ /* 0x000fea0003800000 */
.L_x_35749:
        /* <DEDUP_REMOVED lines=11> */
.L_x_35753:
[----:B------:R-:W-:Y:S01]  /*1ce80*/  IMAD.MOV.U32 R6, RZ, RZ, R7 ;  /* 0x000000ffff067224 */ /* 0x000fe200078e0007 */
[----:B------:R-:W-:Y:S01]  /*1ce90*/  MOV R8, R9 ;  /* 0x0000000900087202 */ /* 0x000fe20000000f00 */
[----:B------:R-:W-:Y:S02]  /*1cea0*/  IMAD.MOV.U32 R125, RZ, RZ, R124 ;  /* 0x000000ffff7d7224 */ /* 0x000fe400078e007c */
[----:B------:R-:W-:Y:S02]  /*1ceb0*/  IMAD.MOV.U32 R53, RZ, RZ, R52 ;  /* 0x000000ffff357224 */ /* 0x000fe400078e0034 */
.L_x_35754:
[----:B------:R-:W-:Y:S05]  /*1cec0*/  BSYNC B1 ;  /* 0x0000000000017941 */ /* 0x000fea0003800000 */
.L_x_35752:
        /* <DEDUP_REMOVED lines=11> */
.L_x_35756:
[----:B------:R-:W-:Y:S01]  /*1cf80*/  IMAD.MOV.U32 R7, RZ, RZ, R6 ;  /* 0x000000ffff077224 */ /* 0x000fe200078e0006 */
[----:B------:R-:W-:Y:S01]  /*1cf90*/  MOV R9, R8 ;  /* 0x0000000800097202 */ /* 0x000fe20000000f00 */
[----:B------:R-:W-:Y:S02]  /*1cfa0*/  IMAD.MOV.U32 R124, RZ, RZ, R127 ;  /* 0x000000ffff7c7224 */ /* 0x000fe400078e007f */
[----:B------:R-:W-:Y:S02]  /*1cfb0*/  IMAD.MOV.U32 R52, RZ, RZ, R51 ;  /* 0x000000ffff347224 */ /* 0x000fe400078e0033 */
.L_x_35757:
[----:B------:R-:W-:Y:S05]  /*1cfc0*/  BSYNC B1 ;  /* 0x0000000000017941 */ /* 0x000fea0003800000 */
.L_x_35755:
        /* <DEDUP_REMOVED lines=11> */
.L_x_35759:
[----:B------:R-:W-:Y:S01]  /*1d080*/  IMAD.MOV.U32 R6, RZ, RZ, R7 ;  /* 0x000000ffff067224 */ /* 0x000fe200078e0007 */
[----:B------:R-:W-:Y:S01]  /*1d090*/  MOV R8, R9 ;  /* 0x0000000900087202 */ /* 0x000fe20000000f00 */
[----:B------:R-:W-:Y:S02]  /*1d0a0*/  IMAD.MOV.U32 R127, RZ, RZ, R126 ;  /* 0x000000ffff7f7224 */ /* 0x000fe400078e007e */
[----:B------:R-:W-:Y:S02]  /*1d0b0*/  IMAD.MOV.U32 R51, RZ, RZ, R50 ;  /* 0x000000ffff337224 */ /* 0x000fe400078e0032 */
.L_x_35760:
[----:B------:R-:W-:Y:S05]  /*1d0c0*/  BSYNC B1 ;  /* 0x0000000000017941 */ /* 0x000fea0003800000 */
.L_x_35758:
        /* <DEDUP_REMOVED lines=11> */
.L_x_35762:
[----:B------:R-:W-:Y:S01]  /*1d180*/  IMAD.MOV.U32 R7, RZ, RZ, R6 ;  /* 0x000000ffff077224 */ /* 0x000fe200078e0006 */
[----:B------:R-:W-:Y:S01]  /*1d190*/  MOV R9, R8 ;  /* 0x0000000800097202 */ /* 0x000fe20000000f00 */
[----:B------:R-:W-:Y:S02]  /*1d1a0*/  IMAD.MOV.U32 R126, RZ, RZ, R129 ;  /* 0x000000ffff7e7224 */ /* 0x000fe400078e0081 */
[----:B------:R-:W-:Y:S02]  /*1d1b0*/  IMAD.MOV.U32 R50, RZ, RZ, R49 ;  /* 0x000000ffff327224 */ /* 0x000fe400078e0031 */
.L_x_35763:
[----:B------:R-:W-:Y:S05]  /*1d1c0*/  BSYNC B1 ;  /* 0x0000000000017941 */ /* 0x000fea0003800000 */
.L_x_35761:
        /* <DEDUP_REMOVED lines=11> */
.L_x_35765:
[----:B------:R-:W-:Y:S01]  /*1d280*/  IMAD.MOV.U32 R6, RZ, RZ, R7 ;  /* 0x000000ffff067224 */ /* 0x000fe200078e0007 */
[----:B------:R-:W-:Y:S01]  /*1d290*/  MOV R8, R9 ;  /* 0x0000000900087202 */ /* 0x000fe20000000f00 */
[----:B------:R-:W-:Y:S02]  /*1d2a0*/  IMAD.MOV.U32 R129, RZ, RZ, R128 ;  /* 0x000000ffff817224 */ /* 0x000fe400078e0080 */
[----:B------:R-:W-:Y:S02]  /*1d2b0*/  IMAD.MOV.U32 R49, RZ, RZ, R48 ;  /* 0x000000ffff317224 */ /* 0x000fe400078e0030 */
.L_x_35766:
[----:B------:R-:W-:Y:S05]  /*1d2c0*/  BSYNC B1 ;  /* 0x0000000000017941 */ /* 0x000fea0003800000 */
.L_x_35764:
        /* <DEDUP_REMOVED lines=11> */
.L_x_35768:
[----:B------:R-:W-:Y:S01]  /*1d380*/  IMAD.MOV.U32 R7, RZ, RZ, R6 ;  /* 0x000000ffff077224 */ /* 0x000fe200078e0006 */
[----:B------:R-:W-:Y:S01]  /*1d390*/  MOV R9, R8 ;  /* 0x0000000800097202 */ /* 0x000fe20000000f00 */
[----:B------:R-:W-:Y:S02]  /*1d3a0*/  IMAD.MOV.U32 R128, RZ, RZ, R131 ;  /* 0x000000ffff807224 */ /* 0x000fe400078e0083 */
[----:B------:R-:W-:Y:S02]  /*1d3b0*/  IMAD.MOV.U32 R48, RZ, RZ, R47 ;  /* 0x000000ffff307224 */ /* 0x000fe400078e002f */
.L_x_35769:
[----:B------:R-:W-:Y:S05]  /*1d3c0*/  BSYNC B1 ;  /* 0x0000000000017941 */ /* 0x000fea0003800000 */
.L_x_35767:
        /* <DEDUP_REMOVED lines=11> */
.L_x_35771:
[----:B------:R-:W-:Y:S01]  /*1d480*/  IMAD.MOV.U32 R6, RZ, RZ, R7 ;  /* 0x000000ffff067224 */ /* 0x000fe200078e0007 */
[----:B------:R-:W-:Y:S01]  /*1d490*/  MOV R8, R9 ;  /* 0x0000000900087202 */ /* 0x000fe20000000f00 */
[----:B------:R-:W-:Y:S02]  /*1d4a0*/  IMAD.MOV.U32 R131, RZ, RZ, R130 ;  /* 0x000000ffff837224 */ /* 0x000fe400078e0082 */
[----:B------:R-:W-:Y:S02]  /*1d4b0*/  IMAD.MOV.U32 R47, RZ, RZ, R46 ;  /* 0x000000ffff2f7224 */ /* 0x000fe400078e002e */
.L_x_35772:
[----:B------:R-:W-:Y:S05]  /*1d4c0*/  BSYNC B1 ;  /* 0x0000000000017941 */ /* 0x000fea0003800000 */
.L_x_35770:
        /* <DEDUP_REMOVED lines=11> */
.L_x_35774:
[----:B------:R-:W-:Y:S01]  /*1d580*/  IMAD.MOV.U32 R7, RZ, RZ, R6 ;  /* 0x000000ffff077224 */ /* 0x000fe200078e0006 */
[----:B------:R-:W-:Y:S01]  /*1d590*/  MOV R9, R8 ;  /* 0x0000000800097202 */ /* 0x000fe20000000f00 */
[----:B------:R-:W-:Y:S02]  /*1d5a0*/  IMAD.MOV.U32 R130, RZ, RZ, R133 ;  /* 0x000000ffff827224 */ /* 0x000fe400078e0085 */
[----:B------:R-:W-:Y:S02]  /*1d5b0*/  IMAD.MOV.U32 R46, RZ, RZ, R45 ;  /* 0x000000ffff2e7224 */ /* 0x000fe400078e002d */
.L_x_35775:
[----:B------:R-:W-:Y:S05]  /*1d5c0*/  BSYNC B1 ;  /* 0x0000000000017941 */ /* 0x000fea0003800000 */
.L_x_35773:
        /* <DEDUP_REMOVED lines=11> */
.L_x_35777:
[----:B------:R-:W-:Y:S01]  /*1d680*/  IMAD.MOV.U32 R6, RZ, RZ, R7 ;  /* 0x000000ffff067224 */ /* 0x000fe200078e0007 */
[----:B------:R-:W-:Y:S01]  /*1d690*/  MOV R8, R9 ;  /* 0x0000000900087202 */ /* 0x000fe20000000f00 */
[----:B------:R-:W-:Y:S02]  /*1d6a0*/  IMAD.MOV.U32 R133, RZ, RZ, R132 ;  /* 0x000000ffff857224 */ /* 0x000fe400078e0084 */
[----:B------:R-:W-:Y:S02]  /*1d6b0*/  IMAD.MOV.U32 R45, RZ, RZ, R44 ;  /* 0x000000ffff2d7224 */ /* 0x000fe400078e002c */
.L_x_35778:
[----:B------:R-:W-:Y:S05]  /*1d6c0*/  BSYNC B1 ;  /* 0x0000000000017941 */ /* 0x000fea0003800000 */
.L_x_35776:
        /* <DEDUP_REMOVED lines=11> */
.L_x_35780:
[----:B------:R-:W-:Y:S01]  /*1d780*/  IMAD.MOV.U32 R7, RZ, RZ, R6 ;  /* 0x000000ffff077224 */ /* 0x000fe200078e0006 */
[----:B------:R-:W-:Y:S01]  /*1d790*/  MOV R9, R8 ;  /* 0x0000000800097202 */ /* 0x000fe20000000f00 */
[----:B------:R-:W-:Y:S02]  /*1d7a0*/  IMAD.MOV.U32 R132, RZ, RZ, R135 ;  /* 0x000000ffff847224 */ /* 0x000fe400078e0087 */
[----:B------:R-:W-:Y:S02]  /*1d7b0*/  IMAD.MOV.U32 R44, RZ, RZ, R43 ;  /* 0x000000ffff2c7224 */ /* 0x000fe400078e002b */
.L_x_35781:
[----:B------:R-:W-:Y:S05]  /*1d7c0*/  BSYNC B1 ;  /* 0x0000000000017941 */ /* 0x000fea0003800000 */
.L_x_35779:
        /* <DEDUP_REMOVED lines=11> */
.L_x_35783:
[----:B------:R-:W-:Y:S01]  /*1d880*/  IMAD.MOV.U32 R6, RZ, RZ, R7 ;  /* 0x000000ffff067224 */ /* 0x000fe200078e0007 */
[----:B------:R-:W-:Y:S01]  /*1d890*/  MOV R8, R9 ;  /* 0x0000000900087202 */ /* 0x000fe20000000f00 */
[----:B------:R-:W-:Y:S02]  /*1d8a0*/  IMAD.MOV.U32 R135, RZ, RZ, R134 ;  /* 0x000000ffff877224 */ /* 0x000fe400078e0086 */
[----:B------:R-:W-:Y:S02]  /*1d8b0*/  IMAD.MOV.U32 R43, RZ, RZ, R42 ;  /* 0x000000ffff2b7224 */ /* 0x000fe400078e002a */
.L_x_35784:
[----:B------:R-:W-:Y:S05]  /*1d8c0*/  BSYNC B1 ;  /* 0x0000000000017941 */ /* 0x000fea0003800000 */
.L_x_35782:
        /* <DEDUP_REMOVED lines=11> */
.L_x_35786:
[----:B------:R-:W-:Y:S01]  /*1d980*/  IMAD.MOV.U32 R7, RZ, RZ, R6 ;  /* 0x000000ffff077224 */ /* 0x000fe200078e0006 */
[----:B------:R-:W-:Y:S01]  /*1d990*/  MOV R9, R8 ;  /* 0x0000000800097202 */ /* 0x000fe20000000f00 */
[----:B------:R-:W-:Y:S02]  /*1d9a0*/  IMAD.MOV.U32 R134, RZ, RZ, R137 ;  /* 0x000000ffff867224 */ /* 0x000fe400078e0089 */
[----:B------:R-:W-:Y:S02]  /*1d9b0*/  IMAD.MOV.U32 R42, RZ, RZ, R41 ;  /* 0x000000ffff2a7224 */ /* 0x000fe400078e0029 */
.L_x_35787:
[----:B------:R-:W-:Y:S05]  /*1d9c0*/  BSYNC B1 ;  /* 0x0000000000017941 */ /* 0x000fea0003800000 */
.L_x_35785:
        /* <DEDUP_REMOVED lines=11> */
.L_x_35789:
[----:B------:R-:W-:Y:S01]  /*1da80*/  IMAD.MOV.U32 R6, RZ, RZ, R7 ;  /* 0x000000ffff067224 */ /* 0x000fe200078e0007 */
[----:B------:R-:W-:Y:S01]  /*1da90*/  MOV R8, R9 ;  /* 0x0000000900087202 */ /* 0x000fe20000000f00 */
[----:B------:R-:W-:Y:S02]  /*1daa0*/  IMAD.MOV.U32 R137, RZ, RZ, R136 ;  /* 0x000000ffff897224 */ /* 0x000fe400078e0088 */
[----:B------:R-:W-:Y:S02]  /*1dab0*/  IMAD.MOV.U32 R41, RZ, RZ, R40 ;  /* 0x000000ffff297224 */ /* 0x000fe400078e0028 */
.L_x_35790:
[----:B------:R-:W-:Y:S05]  /*1dac0*/  BSYNC B1 ;  /* 0x0000000000017941 */ /* 0x000fea0003800000 */
.L_x_35788:
        /* <DEDUP_REMOVED lines=11> */
.L_x_35792:
[----:B------:R-:W-:Y:S01]  /*1db80*/  IMAD.MOV.U32 R7, RZ, RZ, R6 ;  /* 0x000000ffff077224 */ /* 0x000fe200078e0006 */
[----:B------:R-:W-:Y:S01]  /*1db90*/  MOV R9, R8 ;  /* 0x0000000800097202 */ /* 0x000fe20000000f00 */
[----:B------:R-:W-:Y:S02]  /*1dba0*/  IMAD.MOV.U32 R136, RZ, RZ, R139 ;  /* 0x000000ffff887224 */ /* 0x000fe400078e008b */
[----:B------:R-:W-:Y:S02]  /*1dbb0*/  IMAD.MOV.U32 R40, RZ, RZ, R39 ;  /* 0x000000ffff287224 */ /* 0x000fe400078e0027 */
.L_x_35793:
[----:B------:R-:W-:Y:S05]  /*1dbc0*/  BSYNC B1 ;  /* 0x0000000000017941 */ /* 0x000fea0003800000 */
.L_x_35791:
        /* <DEDUP_REMOVED lines=11> */
.L_x_35795:
[----:B------:R-:W-:Y:S01]  /*1dc80*/  IMAD.MOV.U32 R6, RZ, RZ, R7 ;  /* 0x000000ffff067224 */ /* 0x000fe200078e0007 */
[----:B------:R-:W-:Y:S01]  /*1dc90*/  MOV R8, R9 ;  /* 0x0000000900087202 */ /* 0x000fe20000000f00 */
[----:B------:R-:W-:Y:S02]  /*1dca0*/  IMAD.MOV.U32 R139, RZ, RZ, R138 ;  /* 0x000000ffff8b7224 */ /* 0x000fe400078e008a */
[----:B------:R-:W-:Y:S02]  /*1dcb0*/  IMAD.MOV.U32 R39, RZ, RZ, R38 ;  /* 0x000000ffff277224 */ /* 0x000fe400078e0026 */
.L_x_35796:
[----:B------:R-:W-:Y:S05]  /*1dcc0*/  BSYNC B1 ;  /* 0x0000000000017941 */ /* 0x000fea0003800000 */
.L_x_35794:
        /* <DEDUP_REMOVED lines=11> */
.L_x_35798:
[----:B------:R-:W-:Y:S01]  /*1dd80*/  IMAD.MOV.U32 R7, RZ, RZ, R6 ;  /* 0x000000ffff077224 */ /* 0x000fe200078e0006 */
[----:B------:R-:W-:Y:S01]  /*1dd90*/  MOV R9, R8 ;  /* 0x0000000800097202 */ /* 0x000fe20000000f00 */
[----:B------:R-:W-:Y:S02]  /*1dda0*/  IMAD.MOV.U32 R138, RZ, RZ, R141 ;  /* 0x000000ffff8a7224 */ /* 0x000fe400078e008d */
[----:B------:R-:W-:Y:S02]  /*1ddb0*/  IMAD.MOV.U32 R38, RZ, RZ, R37 ;  /* 0x000000ffff267224 */ /* 0x000fe400078e0025 */
.L_x_35799:
[----:B------:R-:W-:Y:S05]  /*1ddc0*/  BSYNC B1 ;  /* 0x0000000000017941 */ /* 0x000fea0003800000 */
.L_x_35797:
        /* <DEDUP_REMOVED lines=11> */
.L_x_35801:
[----:B------:R-:W-:Y:S01]  /*1de80*/  IMAD.MOV.U32 R6, RZ, RZ, R7 ;  /* 0x000000ffff067224 */ /* 0x000fe200078e0007 */
[----:B------:R-:W-:Y:S01]  /*1de90*/  MOV R8, R9 ;  /* 0x0000000900087202 */ /* 0x000fe20000000f00 */
[----:B------:R-:W-:Y:S02]  /*1dea0*/  IMAD.MOV.U32 R141, RZ, RZ, R140 ;  /* 0x000000ffff8d7224 */ /* 0x000fe400078e008c */
[----:B------:R-:W-:Y:S02]  /*1deb0*/  IMAD.MOV.U32 R37, RZ, RZ, R36 ;  /* 0x000000ffff257224 */ /* 0x000fe400078e0024 */
.L_x_35802:
[----:B------:R-:W-:Y:S05]  /*1dec0*/  BSYNC B1 ;  /* 0x0000000000017941 */ /* 0x000fea0003800000 */
.L_x_35800:
        /* <DEDUP_REMOVED lines=11> */
.L_x_35804:
[----:B------:R-:W-:Y:S01]  /*1df80*/  IMAD.MOV.U32 R7, RZ, RZ, R6 ;  /* 0x000000ffff077224 */ /* 0x000fe200078e0006 */
[----:B------:R-:W-:Y:S01]  /*1df90*/  MOV R9, R8 ;  /* 0x0000000800097202 */ /* 0x000fe20000000f00 */
[----:B------:R-:W-:Y:S02]  /*1dfa0*/  IMAD.MOV.U32 R140, RZ, RZ, R143 ;  /* 0x000000ffff8c7224 */ /* 0x000fe400078e008f */
[----:B------:R-:W-:Y:S02]  /*1dfb0*/  IMAD.MOV.U32 R36, RZ, RZ, R35 ;  /* 0x000000ffff247224 */ /* 0x000fe400078e0023 */
.L_x_35805:
[----:B------:R-:W-:Y:S05]  /*1dfc0*/  BSYNC B1 ;  /* 0x0000000000017941 */ /* 0x000fea0003800000 */
.L_x_35803:
        /* <DEDUP_REMOVED lines=11> */
.L_x_35807:
[----:B------:R-:W-:Y:S01]  /*1e080*/  IMAD.MOV.U32 R6, RZ, RZ, R7 ;  /* 0x000000ffff067224 */ /* 0x000fe200078e0007 */
[----:B------:R-:W-:Y:S01]  /*1e090*/  MOV R8, R9 ;  /* 0x0000000900087202 */ /* 0x000fe20000000f00 */
[----:B------:R-:W-:Y:S02]  /*1e0a0*/  IMAD.MOV.U32 R143, RZ, RZ, R142 ;  /* 0x000000ffff8f7224 */ /* 0x000fe400078e008e */
[----:B------:R-:W-:Y:S02]  /*1e0b0*/  IMAD.MOV.U32 R35, RZ, RZ, R34 ;  /* 0x000000ffff237224 */ /* 0x000fe400078e0022 */
.L_x_35808:
[----:B------:R-:W-:Y:S05]  /*1e0c0*/  BSYNC B1 ;  /* 0x0000000000017941 */ /* 0x000fea0003800000 */
.L_x_35806:
        /* <DEDUP_REMOVED lines=11> */
.L_x_35810:
[----:B------:R-:W-:Y:S01]  /*1e180*/  IMAD.MOV.U32 R7, RZ, RZ, R6 ;  /* 0x000000ffff077224 */ /* 0x000fe200078e0006 */
[----:B------:R-:W-:Y:S01]  /*1e190*/  MOV R9, R8 ;  /* 0x0000000800097202 */ /* 0x000fe20000000f00 */
[----:B------:R-:W-:Y:S02]  /*1e1a0*/  IMAD.MOV.U32 R142, RZ, RZ, R145 ;  /* 0x000000ffff8e7224 */ /* 0x000fe400078e0091 */
[----:B------:R-:W-:Y:S02]  /*1e1b0*/  IMAD.MOV.U32 R34, RZ, RZ, R33 ;  /* 0x000000ffff227224 */ /* 0x000fe400078e0021 */
.L_x_35811:
[----:B------:R-:W-:Y:S05]  /*1e1c0*/  BSYNC B1 ;  /* 0x0000000000017941 */ /* 0x000fea0003800000 */
.L_x_35809:
        /* <DEDUP_REMOVED lines=11> */
.L_x_35813:
[----:B------:R-:W-:Y:S01]  /*1e280*/  IMAD.MOV.U32 R6, RZ, RZ, R7 ;  /* 0x000000ffff067224 */ /* 0x000fe200078e0007 */
[----:B------:R-:W-:Y:S01]  /*1e290*/  MOV R8, R9 ;  /* 0x0000000900087202 */ /* 0x000fe20000000f00 */
[----:B------:R-:W-:Y:S02]  /*1e2a0*/  IMAD.MOV.U32 R145, RZ, RZ, R144 ;  /* 0x000000ffff917224 */ /* 0x000fe400078e0090 */
[----:B------:R-:W-:Y:S02]  /*1e2b0*/  IMAD.MOV.U32 R33, RZ, RZ, R32 ;  /* 0x000000ffff217224 */ /* 0x000fe400078e0020 */
.L_x_35814:
[----:B------:R-:W-:Y:S05]  /*1e2c0*/  BSYNC B1 ;  /* 0x0000000000017941 */ /* 0x000fea0003800000 */
.L_x_35812:
        /* <DEDUP_REMOVED lines=11> */
.L_x_35816:
[----:B------:R-:W-:Y:S01]  /*1e380*/  IMAD.MOV.U32 R7, RZ, RZ, R6 ;  /* 0x000000ffff077224 */ /* 0x000fe200078e0006 */
[----:B------:R-:W-:Y:S01]  /*1e390*/  MOV R9, R8 ;  /* 0x0000000800097202 */ /* 0x000fe20000000f00 */
[----:B------:R-:W-:Y:S02]  /*1e3a0*/  IMAD.MOV.U32 R144, RZ, RZ, R147 ;  /* 0x000000ffff907224 */ /* 0x000fe400078e0093 */
[----:B------:R-:W-:Y:S02]  /*1e3b0*/  IMAD.MOV.U32 R32, RZ, RZ, R31 ;  /* 0x000000ffff207224 */ /* 0x000fe400078e001f */
.L_x_35817:
[----:B------:R-:W-:Y:S05]  /*1e3c0*/  BSYNC B1 ;  /* 0x0000000000017941 */ /* 0x000fea0003800000 */
.L_x_35815:
        /* <DEDUP_REMOVED lines=11> */
.L_x_35819:
[----:B------:R-:W-:Y:S01]  /*1e480*/  IMAD.MOV.U32 R6, RZ, RZ, R7 ;  /* 0x000000ffff067224 */ /* 0x000fe200078e0007 */
[----:B------:R-:W-:Y:S01]  /*1e490*/  MOV R8, R9 ;  /* 0x0000000900087202 */ /* 0x000fe20000000f00 */
[----:B------:R-:W-:Y:S02]  /*1e4a0*/  IMAD.MOV.U32 R147, RZ, RZ, R146 ;  /* 0x000000ffff937224 */ /* 0x000fe400078e0092 */
[----:B------:R-:W-:Y:S02]  /*1e4b0*/  IMAD.MOV.U32 R31, RZ, RZ, R30 ;  /* 0x000000ffff1f7224 */ /* 0x000fe400078e001e */
.L_x_35820:
[----:B------:R-:W-:Y:S05]  /*1e4c0*/  BSYNC B1 ;  /* 0x0000000000017941 */ /* 0x000fea0003800000 */
.L_x_35818:
        /* <DEDUP_REMOVED lines=11> */
.L_x_35822:
[----:B------:R-:W-:Y:S01]  /*1e580*/  IMAD.MOV.U32 R7, RZ, RZ, R6 ;  /* 0x000000ffff077224 */ /* 0x000fe200078e0006 */
[----:B------:R-:W-:Y:S01]  /*1e590*/  MOV R9, R8 ;  /* 0x0000000800097202 */ /* 0x000fe20000000f00 */
[----:B------:R-:W-:Y:S02]  /*1e5a0*/  IMAD.MOV.U32 R146, RZ, RZ, R149 ;  /* 0x000000ffff927224 */ /* 0x000fe400078e0095 */
[----:B------:R-:W-:Y:S02]  /*1e5b0*/  IMAD.MOV.U32 R30, RZ, RZ, R29 ;  /* 0x000000ffff1e7224 */ /* 0x000fe400078e001d */
.L_x_35823:
[----:B------:R-:W-:Y:S05]  /*1e5c0*/  BSYNC B1 ;  /* 0x0000000000017941 */ /* 0x000fea0003800000 */
.L_x_35821:
        /* <DEDUP_REMOVED lines=11> */
.L_x_35825:
[----:B------:R-:W-:Y:S01]  /*1e680*/  IMAD.MOV.U32 R6, RZ, RZ, R7 ;  /* 0x000000ffff067224 */ /* 0x000fe200078e0007 */
[----:B------:R-:W-:Y:S01]  /*1e690*/  MOV R8, R9 ;  /* 0x0000000900087202 */ /* 0x000fe20000000f00 */
[----:B------:R-:W-:Y:S02]  /*1e6a0*/  IMAD.MOV.U32 R149, RZ, RZ, R148 ;  /* 0x000000ffff957224 */ /* 0x000fe400078e0094 */
[----:B------:R-:W-:Y:S02]  /*1e6b0*/  IMAD.MOV.U32 R29, RZ, RZ, R28 ;  /* 0x000000ffff1d7224 */ /* 0x000fe400078e001c */
.L_x_35826:
[----:B------:R-:W-:Y:S05]  /*1e6c0*/  BSYNC B1 ;  /* 0x0000000000017941 */ /* 0x000fea0003800000 */
.L_x_35824:
        /* <DEDUP_REMOVED lines=11> */
.L_x_35828:
[----:B------:R-:W-:Y:S01]  /*1e780*/  IMAD.MOV.U32 R7, RZ, RZ, R6 ;  /* 0x000000ffff077224 */ /* 0x000fe200078e0006 */
[----:B------:R-:W-:Y:S01]  /*1e790*/  MOV R9, R8 ;  /* 0x0000000800097202 */ /* 0x000fe20000000f00 */
[----:B------:R-:W-:Y:S02]  /*1e7a0*/  IMAD.MOV.U32 R148, RZ, RZ, R151 ;  /* 0x000000ffff947224 */ /* 0x000fe400078e0097 */
[----:B------:R-:W-:Y:S02]  /*1e7b0*/  IMAD.MOV.U32 R28, RZ, RZ, R27 ;  /* 0x000000ffff1c7224 */ /* 0x000fe400078e001b */
.L_x_35829:
[----:B------:R-:W-:Y:S05]  /*1e7c0*/  BSYNC B1 ;  /* 0x0000000000017941 */ /* 0x000fea0003800000 */
.L_x_35827:
        /* <DEDUP_REMOVED lines=11> */
.L_x_35831:
[----:B------:R-:W-:Y:S01]  /*1e880*/  IMAD.MOV.U32 R6, RZ, RZ, R7 ;  /* 0x000000ffff067224 */ /* 0x000fe200078e0007 */
[----:B------:R-:W-:Y:S01]  /*1e890*/  MOV R8, R9 ;  /* 0x0000000900087202 */ /* 0x000fe20000000f00 */
[----:B------:R-:W-:Y:S02]  /*1e8a0*/  IMAD.MOV.U32 R151, RZ, RZ, R150 ;  /* 0x000000ffff977224 */ /* 0x000fe400078e0096 */
[----:B------:R-:W-:Y:S02]  /*1e8b0*/  IMAD.MOV.U32 R27, RZ, RZ, R26 ;  /* 0x000000ffff1b7224 */ /* 0x000fe400078e001a */
.L_x_35832:
[----:B------:R-:W-:Y:S05]  /*1e8c0*/  BSYNC B1 ;  /* 0x0000000000017941 */ /* 0x000fea0003800000 */
.L_x_35830:
        /* <DEDUP_REMOVED lines=11> */
.L_x_35834:
[----:B------:R-:W-:Y:S01]  /*1e980*/  IMAD.MOV.U32 R7, RZ, RZ, R6 ;  /* 0x000000ffff077224 */ /* 0x000fe200078e0006 */
[----:B------:R-:W-:Y:S01]  /*1e990*/  MOV R9, R8 ;  /* 0x0000000800097202 */ /* 0x000fe20000000f00 */
[----:B------:R-:W-:Y:S02]  /*1e9a0*/  IMAD.MOV.U32 R150, RZ, RZ, R153 ;  /* 0x000000ffff967224 */ /* 0x000fe400078e0099 */
[----:B------:R-:W-:Y:S02]  /*1e9b0*/  IMAD.MOV.U32 R26, RZ, RZ, R25 ;  /* 0x000000ffff1a7224 */ /* 0x000fe400078e0019 */
.L_x_35835:
[----:B------:R-:W-:Y:S05]  /*1e9c0*/  BSYNC B1 ;  /* 0x0000000000017941 */ /* 0x000fea0003800000 */
.L_x_35833:
        /* <DEDUP_REMOVED lines=11> */
.L_x_35837:
[----:B------:R-:W-:Y:S01]  /*1ea80*/  IMAD.MOV.U32 R6, RZ, RZ, R7 ;  /* 0x000000ffff067224 */ /* 0x000fe200078e0007 */
[----:B------:R-:W-:Y:S01]  /*1ea90*/  MOV R8, R9 ;  /* 0x0000000900087202 */ /* 0x000fe20000000f00 */
[----:B------:R-:W-:Y:S02]  /*1eaa0*/  IMAD.MOV.U32 R153, RZ, RZ, R152 ;  /* 0x000000ffff997224 */ /* 0x000fe400078e0098 */
[----:B------:R-:W-:Y:S02]  /*1eab0*/  IMAD.MOV.U32 R25, RZ, RZ, R24 ;  /* 0x000000ffff197224 */ /* 0x000fe400078e0018 */
.L_x_35838:
[----:B------:R-:W-:Y:S05]  /*1eac0*/  BSYNC B1 ;  /* 0x0000000000017941 */ /* 0x000fea0003800000 */
.L_x_35836:
        /* <DEDUP_REMOVED lines=11> */
.L_x_35840:
[----:B------:R-:W-:Y:S01]  /*1eb80*/  IMAD.MOV.U32 R7, RZ, RZ, R6 ;  /* 0x000000ffff077224 */ /* 0x000fe200078e0006 */
[----:B------:R-:W-:Y:S01]  /*1eb90*/  MOV R9, R8 ;  /* 0x0000000800097202 */ /* 0x000fe20000000f00 */
[----:B------:R-:W-:Y:S02]  /*1eba0*/  IMAD.MOV.U32 R152, RZ, RZ, R155 ;  /* 0x000000ffff987224 */ /* 0x000fe400078e009b */
[----:B------:R-:W-:Y:S02]  /*1ebb0*/  IMAD.MOV.U32 R24, RZ, RZ, R23 ;  /* 0x000000ffff187224 */ /* 0x000fe400078e0017 */
.L_x_35841:
[----:B------:R-:W-:Y:S05]  /*1ebc0*/  BSYNC B1 ;  /* 0x0000000000017941 */ /* 0x000fea0003800000 */
.L_x_35839:
        /* <DEDUP_REMOVED lines=11> */
.L_x_35843:
[----:B------:R-:W-:Y:S01]  /*1ec80*/  IMAD.MOV.U32 R6, RZ, RZ, R7 ;  /* 0x000000ffff067224 */ /* 0x000fe200078e0007 */
[----:B------:R-:W-:Y:S01]  /*1ec90*/  MOV R8, R9 ;  /* 0x0000000900087202 */ /* 0x000fe20000000f00 */
[----:B------:R-:W-:Y:S02]  /*1eca0*/  IMAD.MOV.U32 R155, RZ, RZ, R154 ;  /* 0x000000ffff9b7224 */ /* 0x000fe400078e009a */
[----:B------:R-:W-:Y:S02]  /*1ecb0*/  IMAD.MOV.U32 R23, RZ, RZ, R22 ;  /* 0x000000ffff177224 */ /* 0x000fe400078e0016 */
.L_x_35844:
[----:B------:R-:W-:Y:S05]  /*1ecc0*/  BSYNC B1 ;  /* 0x0000000000017941 */ /* 0x000fea0003800000 */
.L_x_35842:
        /* <DEDUP_REMOVED lines=11> */
.L_x_35846:
[----:B------:R-:W-:Y:S01]  /*1ed80*/  IMAD.MOV.U32 R7, RZ, RZ, R6 ;  /* 0x000000ffff077224 */ /* 0x000fe200078e0006 */
[----:B------:R-:W-:Y:S01]  /*1ed90*/  MOV R9, R8 ;  /* 0x0000000800097202 */ /* 0x000fe20000000f00 */
[----:B------:R-:W-:Y:S02]  /*1eda0*/  IMAD.MOV.U32 R154, RZ, RZ, R157 ;  /* 0x000000ffff9a7224 */ /* 0x000fe400078e009d */
[----:B------:R-:W-:Y:S02]  /*1edb0*/  IMAD.MOV.U32 R22, RZ, RZ, R21 ;  /* 0x000000ffff167224 */ /* 0x000fe400078e0015 */
.L_x_35847:
[----:B------:R-:W-:Y:S05]  /*1edc0*/  BSYNC B1 ;  /* 0x0000000000017941 */ /* 0x000fea0003800000 */
.L_x_35845:
        /* <DEDUP_REMOVED lines=11> */
.L_x_35849:
[----:B------:R-:W-:Y:S01]  /*1ee80*/  IMAD.MOV.U32 R157, RZ, RZ, R156 ;  /* 0x000000ffff9d7224 */ /* 0x000fe200078e009c */
[-C--:B------:R-:W-:Y:S01]  /*1ee90*/  MOV R160, R9.reuse ;  /* 0x0000000900a07202 */ /* 0x080fe20000000f00 */
[----:B------:R-:W-:Y:S01]  /*1eea0*/  IMAD.MOV.U32 R21, RZ, RZ, R20 ;  /* 0x000000ffff157224 */ /* 0x000fe200078e0014 */
[----:B------:R-:W-:Y:S01]  /*1eeb0*/  MOV R20, R9 ;  /* 0x0000000900147202 */ /* 0x000fe20000000f00 */
[--C-:B------:R-:W-:Y:S02]  /*1eec0*/  IMAD.MOV.U32 R161, RZ, RZ, R7.reuse ;  /* 0x000000ffffa17224 */ /* 0x100fe400078e0007 */
[----:B------:R-:W-:Y:S02]  /*1eed0*/  IMAD.MOV.U32 R156, RZ, RZ, R7 ;  /* 0x000000ffff9c7224 */ /* 0x000fe400078e0007 */
.L_x_35850:
[----:B------:R-:W-:Y:S05]  /*1eee0*/  BSYNC B1 ;  /* 0x0000000000017941 */ /* 0x000fea0003800000 */
.L_x_35848:
[----:B------:R-:W-:Y:S01]  /*1eef0*/  IADD3 R5, R5, 0x4, RZ ;  /* 0x0000000405057810 */ /* 0x000fe20007ffe0ff */
[----:B------:R-:W-:Y:S01]  /*1ef00*/  @!P1 CALL.REL.NOINC `(.L_x_35851) ;  /* 0x0000001000009944 */ /* 0x000fe20003c00000 */
[----:B------:R-:W-:Y:S05]  /*1ef10*/  BRA `(.L_x_35852) ;  /* 0xffffc02000007947 */ /* 0x000fea000383ffff */
.L_x_35851:
[----:B------:R-:W0:Y:S04]  /*1ef20*/  LDS.64 R8, [0x418] ;  /* 0x00041800ff087984 */ /* 0x000e280000000a00 */
[----:B------:R-:W1:Y:S04]  /*1ef30*/  LDS.128 R12, [0x430] ;  /* 0x00043000ff0c7984 */ /* 0x000e680000000c00 */
[----:B------:R-:W2:Y:S04]  /*1ef40*/  LDS.128 R16, [0x440] ;  /* 0x00044000ff107984 */ /* 0x000ea80000000c00 */
[----:B------:R-:W3:Y:S04]  /*1ef50*/  LDS.128 R88, [0x460] ;  /* 0x00046000ff587984 */ /* 0x000ee80000000c00 */
[----:B------:R-:W4:Y:S04]  /*1ef60*/  LDS.128 R92, [0x470] ;  /* 0x00047000ff5c7984 */ /* 0x000f280000000c00 */
[----:B------:R-:W3:Y:S04]  /*1ef70*/  LDS.128 R4, [0x420] ;  /* 0x00042000ff047984 */ /* 0x000ee80000000c00 */
[----:B------:R-:W3:Y:S04]  /*1ef80*/  LDS.128 R84, [0x450] ;  /* 0x00045000ff547984 */ /* 0x000ee80000000c00 */
[----:B0-----:R-:W-:Y:S04]  /*1ef90*/  STL.64 [R1], R8 ;  /* 0x0000000801007387 */ /* 0x001fe80000100a00 */
[----:B------:R-:W5:Y:S01]  /*1efa0*/  LDL.64 R158, [R1] ;  /* 0x00000000019e7983 */ /* 0x000f620000100a00 */
[----:B------:R-:W-:-:S03]  /*1efb0*/  FADD.FTZ R162, R163, R162 ;  /* 0x000000a2a3a27221 */ /* 0x000fc60000010000 */
        /* <DEDUP_REMOVED lines=8> */
[----:B------:R-:W0:Y:S04]  /*1f040*/  LDS.128 R8, [0x480] ;  /* 0x00048000ff087984 */ /* 0x000e280000000c00 */
[----:B------:R-:W1:Y:S04]  /*1f050*/  LDS.128 R16, [0x4a0] ;  /* 0x0004a000ff107984 */ /* 0x000e680000000c00 */
[----:B------:R-:W2:Y:S04]  /*1f060*/  LDS.128 R88, [0x4c0] ;  /* 0x0004c000ff587984 */ /* 0x000ea80000000c00 */
[----:B------:R-:W3:Y:S04]  /*1f070*/  LDS.128 R92, [0x4d0] ;  /* 0x0004d000ff5c7984 */ /* 0x000ee80000000c00 */
[----:B------:R-:W4:Y:S04]  /*1f080*/  LDS.128 R12, [0x4e0] ;  /* 0x0004e000ff0c7984 */ /* 0x000f280000000c00 */
[----:B------:R-:W-:Y:S04]  /*1f090*/  STL.64 [R1+0x8], R4 ;  /* 0x0000080401007387 */ /* 0x000fe80000100a00 */
[----:B------:R-:W-:Y:S04]  /*1f0a0*/  STL.64 [R1+0x10], R6 ;  /* 0x0000100601007387 */ /* 0x000fe80000100a00 */
[----:B------:R-:W-:Y:S04]  /*1f0b0*/  STL.64 [R1+0x38], R84 ;  /* 0x0000385401007387 */ /* 0x000fe80000100a00 */
        /* <DEDUP_REMOVED lines=17> */
[----:B------:R-:W3:Y:S04]  /*1f1d0*/  LDS.128 R12, [0x530] ;  /* 0x00053000ff0c7984 */ /* 0x000ee80000000c00 */
        /* <DEDUP_REMOVED lines=38> */
[----:B------:R-:W2:Y:S01]  /*1f440*/  LDS.128 R12, [0x5e0] ;  /* 0x0005e000ff0c7984 */ /* 0x000ea20000000c00 */
[----:B-----5:R-:W-:-:S03]  /*1f450*/  FSETP.GT.FTZ.AND P0, PT, R0, R158, PT ;  /* 0x0000009e0000720b */ /* 0x020fc60003f14000 */
[----:B------:R-:W3:Y:S01]  /*1f460*/  LDS.128 R16, [0x5f0] ;  /* 0x0005f000ff107984 */ /* 0x000ee20000000c00 */
[----:B------:R-:W-:Y:S02]  /*1f470*/  FSEL R20, R0, R158, P0 ;  /* 0x0000009e00147208 */ /* 0x000fe40000000000 */
[----:B------:R-:W-:Y:S01]  /*1f480*/  FSEL R165, R158, R0, P0 ;  /* 0x000000009ea57208 */ /* 0x000fe20000000000 */
[----:B------:R-:W4:Y:S01]  /*1f490*/  LDS.128 R88, [0x600] ;  /* 0x00060000ff587984 */ /* 0x000f220000000c00 */
[----:B------:R-:W-:Y:S02]  /*1f4a0*/  FSEL R156, R159, R162, P0 ;  /* 0x000000a29f9c7208 */ /* 0x000fe40000000000 */
[----:B------:R-:W-:Y:S01]  /*1f4b0*/  FSEL R162, R162, R159, P0 ;  /* 0x0000009fa2a27208 */ /* 0x000fe20000000000 */
[----:B------:R-:W5:Y:S01]  /*1f4c0*/  LDS.128 R92, [0x610] ;  /* 0x00061000ff5c7984 */ /* 0x000f620000000c00 */
[----:B------:R-:W-:-:S03]  /*1f4d0*/  FADD.FTZ R165, -R20, R165 ;  /* 0x000000a514a57221 */ /* 0x000fc60000010100 */
[----:B------:R-:W-:Y:S01]  /*1f4e0*/  STL.64 [R1+0x1b0], R6 ;  /* 0x0001b00601007387 */ /* 0x000fe20000100a00 */
[----:B------:R-:W-:-:S03]  /*1f4f0*/  FMUL.FTZ R165, R165, 1.4426950216293334961 ;  /* 0x3fb8aa3ba5a57820 */ /* 0x000fc60000410000 */
[----:B------:R0:W-:Y:S03]  /*1f500*/  STL.64 [R1+0x1a8], R4 ;  /* 0x0001a80401007387 */ /* 0x0001e60000100a00 */
[----:B------:R-:W1:Y:S01]  /*1f510*/  MUFU.EX2 R165, R165 ;  /* 0x000000a500a57308 */ /* 0x000e620000000800 */
[----:B0-----:R0:W-:Y:S01]  /*1f520*/  STL.64 [R1+0x198], R84 ;  /* 0x0001985401007387 */ /* 0x0011e20000100a00 */
[----:B------:R-:W-:Y:S02]  /*1f530*/  IMAD.MOV.U32 R5, RZ, RZ, R1 ;  /* 0x000000ffff057224 */ /* 0x000fe400078e0001 */
[----:B------:R-:W-:Y:S01]  /*1f540*/  IMAD.MOV.U32 R4, RZ, RZ, RZ ;  /* 0x000000ffff047224 */ /* 0x000fe200078e00ff */
[----:B------:R0:W-:Y:S01]  /*1f550*/  STL.64 [R1+0x1a0], R86 ;  /* 0x0001a05601007387 */ /* 0x0001e20000100a00 */
[----:B-1----:R-:W-:-:S03]  /*1f560*/  FMUL.FTZ R156, R156, R165 ;  /* 0x000000a59c9c7220 */ /* 0x002fc60000410000 */
[----:B------:R0:W-:Y:S04]  /*1f570*/  STL.64 [R1+0x1b8], R8 ;  /* 0x0001b80801007387 */ /* 0x0001e80000100a00 */
[----:B------:R0:W-:Y:S04]  /*1f580*/  STL.64 [R1+0x1c0], R10 ;  /* 0x0001c00a01007387 */ /* 0x0001e80000100a00 */
[----:B--2---:R0:W-:Y:S04]  /*1f590*/  STL.64 [R1+0x1c8], R12 ;  /* 0x0001c80c01007387 */ /* 0x0041e80000100a00 */
[----:B------:R0:W-:Y:S04]  /*1f5a0*/  STL.64 [R1+0x1d0], R14 ;  /* 0x0001d00e01007387 */ /* 0x0001e80000100a00 */
[----:B---3--:R0:W-:Y:S04]  /*1f5b0*/  STL.64 [R1+0x1d8], R16 ;  /* 0x0001d81001007387 */ /* 0x0081e80000100a00 */
[----:B------:R0:W-:Y:S04]  /*1f5c0*/  STL.64 [R1+0x1e0], R18 ;  /* 0x0001e01201007387 */ /* 0x0001e80000100a00 */
[----:B----4-:R0:W-:Y:S04]  /*1f5d0*/  STL.64 [R1+0x1e8], R88 ;  /* 0x0001e85801007387 */ /* 0x0101e80000100a00 */
[----:B------:R0:W-:Y:S04]  /*1f5e0*/  STL.64 [R1+0x1f0], R90 ;  /* 0x0001f05a01007387 */ /* 0x0001e80000100a00 */
[----:B-----5:R0:W-:Y:S04]  /*1f5f0*/  STL.64 [R1+0x1f8], R92 ;  /* 0x0001f85c01007387 */ /* 0x0201e80000100a00 */
[----:B------:R0:W-:Y:S02]  /*1f600*/  STL.64 [R1+0x200], R94 ;  /* 0x0002005e01007387 */ /* 0x0001e40000100a00 */
.L_x_36043:
        /* <DEDUP_REMOVED lines=20> */
.L_x_35854:
[----:B------:R-:W-:Y:S01]  /*1f750*/  IMAD.MOV.U32 R0, RZ, RZ, R3 ;  /* 0x000000ffff007224 */ /* 0x000fe200078e0003 */
[----:B------:R-:W-:Y:S01]  /*1f760*/  MOV R6, R83 ;  /* 0x0000005300067202 */ /* 0x000fe20000000f00 */
[----:B------:R-:W-:Y:S02]  /*1f770*/  IMAD.MOV.U32 R3, RZ, RZ, R2 ;  /* 0x000000ffff037224 */ /* 0x000fe400078e0002 */
[----:B------:R-:W-:Y:S02]  /*1f780*/  IMAD.MOV.U32 R83, RZ, RZ, R82 ;  /* 0x000000ffff537224 */ /* 0x000fe400078e0052 */
.L_x_35855:
[----:B------:R-:W-:Y:S05]  /*1f790*/  BSYNC B1 ;  /* 0x0000000000017941 */ /* 0x000fea0003800000 */
.L_x_35853:
[----:B------:R-:W-:Y:S01]  /*1f7a0*/  FSETP.GT.FTZ.AND P0, PT, R6, R81, PT ;  /* 0x000000510600720b */ /* 0x000fe20003f14000 */
[----:B------:R-:W-:Y:S03]  /*1f7b0*/  BSSY B1, `(.L_x_35856) ;  /* 0x000000e000017945 */ /* 0x000fe60003800000 */
[----:B------:R-:W-:-:S13]  /*1f7c0*/  ISETP.EQ.OR P0, PT, R97, -0x1, P0 ;  /* 0xffffffff6100780c */ /* 0x000fda0000702670 */
[----:B------:R-:W-:Y:S05]  /*1f7d0*/  @P0 BRA `(.L_x_35857) ;  /* 0x0000007000000947 */ /* 0x000fea0003800000 */
[-C--:B------:R-:W-:Y:S01]  /*1f7e0*/  FSETP.NEU.FTZ.AND P0, PT, R6, R81.reuse, PT ;  /* 0x000000510600720b */ /* 0x080fe20003f1d000 */
[----:B------:R-:W-:Y:S01]  /*1f7f0*/  IMAD.MOV.U32 R7, RZ, RZ, R97 ;  /* 0x000000ffff077224 */ /* 0x000fe200078e0061 */
[----:B0-----:R-:W-:Y:S01]  /*1f800*/  MOV R9, R81 ;  /* 0x0000005100097202 */ /* 0x001fe20000000f00 */
[----:B------:R-:W-:Y:S01]  /*1f810*/  IMAD.MOV.U32 R2, RZ, RZ, R0 ;  /* 0x000000ffff027224 */ /* 0x000fe200078e0000 */
[----:B------:R-:W-:Y:S01]  /*1f820*/  ISETP.GE.OR P0, PT, R0, R97, P0 ;  /* 0x000000610000720c */ /* 0x000fe20000706670 */
[----:B------:R-:W-:-:S12]  /*1f830*/  IMAD.MOV.U32 R82, RZ, RZ, R6 ;  /* 0x000000ffff527224 */ /* 0x000fd800078e0006 */
[----:B------:R-:W-:Y:S05]  /*1f840*/  @P0 BRA `(.L_x_35858) ;  /* 0x0000004000000947 */ /* 0x000fea0003800000 */
.L_x_35857:
[----:B------:R-:W-:Y:S01]  /*1f850*/  IMAD.MOV.U32 R7, RZ, RZ, R0 ;  /* 0x000000ffff077224 */ /* 0x000fe200078e0000 */
[----:B0-----:R-:W-:Y:S01]  /*1f860*/  MOV R9, R6 ;  /* 0x0000000600097202 */ /* 0x001fe20000000f00 */
[----:B------:R-:W-:Y:S02]  /*1f870*/  IMAD.MOV.U32 R2, RZ, RZ, R97 ;  /* 0x000000ffff027224 */ /* 0x000fe400078e0061 */
[----:B------:R-:W-:Y:S02]  /*1f880*/  IMAD.MOV.U32 R82, RZ, RZ, R81 ;  /* 0x000000ffff527224 */ /* 0x000fe400078e0051 */
.L_x_35858:
[----:B------:R-:W-:Y:S05]  /*1f890*/  BSYNC B1 ;  /* 0x0000000000017941 */ /* 0x000fea0003800000 */
.L_x_35856:
        /* <DEDUP_REMOVED lines=11> */
.L_x_35860:
[----:B------:R-:W-:Y:S01]  /*1f950*/  IMAD.MOV.U32 R0, RZ, RZ, R7 ;  /* 0x000000ffff007224 */ /* 0x000fe200078e0007 */
[----:B------:R-:W-:Y:S01]  /*1f960*/  MOV R6, R9 ;  /* 0x0000000900067202 */ /* 0x000fe20000000f00 */
[----:B------:R-:W-:Y:S02]  /*1f970*/  IMAD.MOV.U32 R97, RZ, RZ, R96 ;  /* 0x000000ffff617224 */ /* 0x000fe400078e0060 */
[----:B------:R-:W-:Y:S02]  /*1f980*/  IMAD.MOV.U32 R81, RZ, RZ, R80 ;  /* 0x000000ffff517224 */ /* 0x000fe400078e0050 */
.L_x_35861:
[----:B------:R-:W-:Y:S05]  /*1f990*/  BSYNC B1 ;  /* 0x0000000000017941 */ /* 0x000fea0003800000 */
.L_x_35859:
        /* <DEDUP_REMOVED lines=11> */
.L_x_35863:
[----:B------:R-:W-:Y:S01]  /*1fa50*/  IMAD.MOV.U32 R7, RZ, RZ, R0 ;  /* 0x000000ffff077224 */ /* 0x000fe200078e0000 */
[----:B------:R-:W-:Y:S01]  /*1fa60*/  MOV R9, R6 ;  /* 0x0000000600097202 */ /* 0x000fe20000000f00 */
[----:B------:R-:W-:Y:S02]  /*1fa70*/  IMAD.MOV.U32 R96, RZ, RZ, R99 ;  /* 0x000000ffff607224 */ /* 0x000fe400078e0063 */
[----:B------:R-:W-:Y:S02]  /*1fa80*/  IMAD.MOV.U32 R80, RZ, RZ, R79 ;  /* 0x000000ffff507224 */ /* 0x000fe400078e004f */
.L_x_35864:
[----:B------:R-:W-:Y:S05]  /*1fa90*/  BSYNC B1 ;  /* 0x0000000000017941 */ /* 0x000fea0003800000 */
.L_x_35862:
        /* <DEDUP_REMOVED lines=11> */
.L_x_35866:
[----:B------:R-:W-:Y:S01]  /*1fb50*/  IMAD.MOV.U32 R0, RZ, RZ, R7 ;  /* 0x000000ffff007224 */ /* 0x000fe200078e0007 */
[----:B------:R-:W-:Y:S01]  /*1fb60*/  MOV R6, R9 ;  /* 0x0000000900067202 */ /* 0x000fe20000000f00 */
[----:B------:R-:W-:Y:S02]  /*1fb70*/  IMAD.MOV.U32 R99, RZ, RZ, R98 ;  /* 0x000000ffff637224 */ /* 0x000fe400078e0062 */
[----:B------:R-:W-:Y:S02]  /*1fb80*/  IMAD.MOV.U32 R79, RZ, RZ, R78 ;  /* 0x000000ffff4f7224 */ /* 0x000fe400078e004e */
.L_x_35867:
[----:B------:R-:W-:Y:S05]  /*1fb90*/  BSYNC B1 ;  /* 0x0000000000017941 */ /* 0x000fea0003800000 */
.L_x_35865:
        /* <DEDUP_REMOVED lines=11> */
.L_x_35869:
[----:B------:R-:W-:Y:S01]  /*1fc50*/  IMAD.MOV.U32 R7, RZ, RZ, R0 ;  /* 0x000000ffff077224 */ /* 0x000fe200078e0000 */
[----:B------:R-:W-:Y:S01]  /*1fc60*/  MOV R9, R6 ;  /* 0x0000000600097202 */ /* 0x000fe20000000f00 */
[----:B------:R-:W-:Y:S02]  /*1fc70*/  IMAD.MOV.U32 R98, RZ, RZ, R101 ;  /* 0x000000ffff627224 */ /* 0x000fe400078e0065 */
[----:B------:R-:W-:Y:S02]  /*1fc80*/  IMAD.MOV.U32 R78, RZ, RZ, R77 ;  /* 0x000000ffff4e7224 */ /* 0x000fe400078e004d */
.L_x_35870:
[----:B------:R-:W-:Y:S05]  /*1fc90*/  BSYNC B1 ;  /* 0x0000000000017941 */ /* 0x000fea0003800000 */
.L_x_35868:
        /* <DEDUP_REMOVED lines=11> */
.L_x_35872:
[----:B------:R-:W-:Y:S01]  /*1fd50*/  IMAD.MOV.U32 R0, RZ, RZ, R7 ;  /* 0x000000ffff007224 */ /* 0x000fe200078e0007 */
[----:B------:R-:W-:Y:S01]  /*1fd60*/  MOV R6, R9 ;  /* 0x0000000900067202 */ /* 0x000fe20000000f00 */
[----:B------:R-:W-:Y:S02]  /*1fd70*/  IMAD.MOV.U32 R101, RZ, RZ, R100 ;  /* 0x000000ffff657224 */ /* 0x000fe400078e0064 */
[----:B------:R-:W-:Y:S02]  /*1fd80*/  IMAD.MOV.U32 R77, RZ, RZ, R76 ;  /* 0x000000ffff4d7224 */ /* 0x000fe400078e004c */
.L_x_35873:
[----:B------:R-:W-:Y:S05]  /*1fd90*/  BSYNC B1 ;  /* 0x0000000000017941 */ /* 0x000fea0003800000 */
.L_x_35871:
        /* <DEDUP_REMOVED lines=11> */
.L_x_35875:
[----:B------:R-:W-:Y:S01]  /*1fe50*/  IMAD.MOV.U32 R7, RZ, RZ, R0 ;  /* 0x000000ffff077224 */ /* 0x000fe200078e0000 */
[----:B------:R-:W-:Y:S01]  /*1fe60*/  MOV R9, R6 ;  /* 0x0000000600097202 */ /* 0x000fe20000000f00 */
[----:B------:R-:W-:Y:S02]  /*1fe70*/  IMAD.MOV.U32 R100, RZ, RZ, R103 ;  /* 0x000000ffff647224 */ /* 0x000fe400078e0067 */
[----:B------:R-:W-:Y:S02]  /*1fe80*/  IMAD.MOV.U32 R76, RZ, RZ, R75 ;  /* 0x000000ffff4c7224 */ /* 0x000fe400078e004b */
.L_x_35876:
[----:B------:R-:W-:Y:S05]  /*1fe90*/  BSYNC B1 ;  /* 0x0000000000017941 */ /* 0x000fea0003800000 */
.L_x_35874:
        /* <DEDUP_REMOVED lines=11> */
.L_x_35878:
[----:B------:R-:W-:Y:S01]  /*1ff50*/  IMAD.MOV.U32 R0, RZ, RZ, R7 ;  /* 0x000000ffff007224 */ /* 0x000fe200078e0007 */
[----:B------:R-:W-:Y:S01]  /*1ff60*/  MOV R6, R9 ;  /* 0x0000000900067202 */ /* 0x000fe20000000f00 */
[----:B------:R-:W-:Y:S02]  /*1ff70*/  IMAD.MOV.U32 R103, RZ, RZ, R102 ;  /* 0x000000ffff677224 */ /* 0x000fe400078e0066 */
[----:B------:R-:W-:Y:S02]  /*1ff80*/  IMAD.MOV.U32 R75, RZ, RZ, R74 ;  /* 0x000000ffff4b7224 */ /* 0x000fe400078e004a */
.L_x_35879:
[----:B------:R-:W-:Y:S05]  /*1ff90*/  BSYNC B1 ;  /* 0x0000000000017941 */ /* 0x000fea0003800000 */
.L_x_35877:
        /* <DEDUP_REMOVED lines=11> */
.L_x_35881:
[----:B------:R-:W-:Y:S01]  /*20050*/  IMAD.MOV.U32 R7, RZ, RZ, R0 ;  /* 0x000000ffff077224 */ /* 0x000fe200078e0000 */
[----:B------:R-:W-:Y:S01]  /*20060*/  MOV R9, R6 ;  /* 0x0000000600097202 */ /* 0x000fe20000000f00 */
[----:B------:R-:W-:Y:S02]  /*20070*/  IMAD.MOV.U32 R102, RZ, RZ, R105 ;  /* 0x000000ffff667224 */ /* 0x000fe400078e0069 */
[----:B------:R-:W-:Y:S02]  /*20080*/  IMAD.MOV.U32 R74, RZ, RZ, R73 ;  /* 0x000000ffff4a7224 */ /* 0x000fe400078e0049 */
.L_x_35882:
[----:B------:R-:W-:Y:S05]  /*20090*/  BSYNC B1 ;  /* 0x0000000000017941 */ /* 0x000fea0003800000 */
.L_x_35880:
        /* <DEDUP_REMOVED lines=11> */
.L_x_35884:
[----:B------:R-:W-:Y:S01]  /*20150*/  IMAD.MOV.U32 R0, RZ, RZ, R7 ;  /* 0x000000ffff007224 */ /* 0x000fe200078e0007 */
[----:B------:R-:W-:Y:S01]  /*20160*/  MOV R6, R9 ;  /* 0x0000000900067202 */ /* 0x000fe20000000f00 */
[----:B------:R-:W-:Y:S02]  /*20170*/  IMAD.MOV.U32 R105, RZ, RZ, R104 ;  /* 0x000000ffff697224 */ /* 0x000fe400078e0068 */
[----:B------:R-:W-:Y:S02]  /*20180*/  IMAD.MOV.U32 R73, RZ, RZ, R72 ;  /* 0x000000ffff497224 */ /* 0x000fe400078e0048 */
.L_x_35885:
[----:B------:R-:W-:Y:S05]  /*20190*/  BSYNC B1 ;  /* 0x0000000000017941 */ /* 0x000fea0003800000 */
.L_x_35883:
        /* <DEDUP_REMOVED lines=11> */
.L_x_35887:
[----:B------:R-:W-:Y:S01]  /*20250*/  IMAD.MOV.U32 R7, RZ, RZ, R0 ;  /* 0x000000ffff077224 */ /* 0x000fe200078e0000 */
[----:B------:R-:W-:Y:S01]  /*20260*/  MOV R9, R6 ;  /* 0x0000000600097202 */ /* 0x000fe20000000f00 */
[----:B------:R-:W-:Y:S02]  /*20270*/  IMAD.MOV.U32 R104, RZ, RZ, R107 ;  /* 0x000000ffff687224 */ /* 0x000fe400078e006b */
[----:B------:R-:W-:Y:S02]  /*20280*/  IMAD.MOV.U32 R72, RZ, RZ, R71 ;  /* 0x000000ffff487224 */ /* 0x000fe400078e0047 */
.L_x_35888:
[----:B------:R-:W-:Y:S05]  /*20290*/  BSYNC B1 ;  /* 0x0000000000017941 */ /* 0x000fea0003800000 */
.L_x_35886:
        /* <DEDUP_REMOVED lines=11> */
.L_x_35890:
[----:B------:R-:W-:Y:S01]  /*20350*/  IMAD.MOV.U32 R0, RZ, RZ, R7 ;  /* 0x000000ffff007224 */ /* 0x000fe200078e0007 */
[----:B------:R-:W-:Y:S01]  /*20360*/  MOV R6, R9 ;  /* 0x0000000900067202 */ /* 0x000fe20000000f00 */
[----:B------:R-:W-:Y:S02]  /*20370*/  IMAD.MOV.U32 R107, RZ, RZ, R106 ;  /* 0x000000ffff6b7224 */ /* 0x000fe400078e006a */
[----:B------:R-:W-:Y:S02]  /*20380*/  IMAD.MOV.U32 R71, RZ, RZ, R70 ;  /* 0x000000ffff477224 */ /* 0x000fe400078e0046 */
.L_x_35891:
[----:B------:R-:W-:Y:S05]  /*20390*/  BSYNC B1 ;  /* 0x0000000000017941 */ /* 0x000fea0003800000 */
.L_x_35889:
        /* <DEDUP_REMOVED lines=11> */
.L_x_35893:
[----:B------:R-:W-:Y:S01]  /*20450*/  IMAD.MOV.U32 R7, RZ, RZ, R0 ;  /* 0x000000ffff077224 */ /* 0x000fe200078e0000 */
[----:B------:R-:W-:Y:S01]  /*20460*/  MOV R9, R6 ;  /* 0x0000000600097202 */ /* 0x000fe20000000f00 */
[----:B------:R-:W-:Y:S02]  /*20470*/  IMAD.MOV.U32 R106, RZ, RZ, R109 ;  /* 0x000000ffff6a7224 */ /* 0x000fe400078e006d */
[----:B------:R-:W-:Y:S02]  /*20480*/  IMAD.MOV.U32 R70, RZ, RZ, R69 ;  /* 0x000000ffff467224 */ /* 0x000fe400078e0045 */
.L_x_35894:
[----:B------:R-:W-:Y:S05]  /*20490*/  BSYNC B1 ;  /* 0x0000000000017941 */ /* 0x000fea0003800000 */
.L_x_35892:
        /* <DEDUP_REMOVED lines=11> */
.L_x_35896:
[----:B------:R-:W-:Y:S01]  /*20550*/  IMAD.MOV.U32 R0, RZ, RZ, R7 ;  /* 0x000000ffff007224 */ /* 0x000fe200078e0007 */
[----:B------:R-:W-:Y:S01]  /*20560*/  MOV R6, R9 ;  /* 0x0000000900067202 */ /* 0x000fe20000000f00 */
[----:B------:R-:W-:Y:S02]  /*20570*/  IMAD.MOV.U32 R109, RZ, RZ, R108 ;  /* 0x000000ffff6d7224 */ /* 0x000fe400078e006c */
[----:B------:R-:W-:Y:S02]  /*20580*/  IMAD.MOV.U32 R69, RZ, RZ, R68 ;  /* 0x000000ffff457224 */ /* 0x000fe400078e0044 */
.L_x_35897:
[----:B------:R-:W-:Y:S05]  /*20590*/  BSYNC B1 ;  /* 0x0000000000017941 */ /* 0x000fea0003800000 */
.L_x_35895:
        /* <DEDUP_REMOVED lines=11> */
.L_x_35899:
[----:B------:R-:W-:Y:S01]  /*20650*/  IMAD.MOV.U32 R7, RZ, RZ, R0 ;  /* 0x000000ffff077224 */ /* 0x000fe200078e0000 */
[----:B------:R-:W-:Y:S01]  /*20660*/  MOV R9, R6 ;  /* 0x0000000600097202 */ /* 0x000fe20000000f00 */
[----:B------:R-:W-:Y:S02]  /*20670*/  IMAD.MOV.U32 R108, RZ, RZ, R111 ;  /* 0x000000ffff6c7224 */ /* 0x000fe400078e006f */
[----:B------:R-:W-:Y:S02]  /*20680*/  IMAD.MOV.U32 R68, RZ, RZ, R67 ;  /* 0x000000ffff447224 */ /* 0x000fe400078e0043 */
.L_x_35900:
[----:B------:R-:W-:Y:S05]  /*20690*/  BSYNC B1 ;  /* 0x0000000000017941 */ /* 0x000fea0003800000 */
.L_x_35898:
        /* <DEDUP_REMOVED lines=11> */
.L_x_35902:
[----:B------:R-:W-:Y:S01]  /*20750*/  IMAD.MOV.U32 R0, RZ, RZ, R7 ;  /* 0x000000ffff007224 */ /* 0x000fe200078e0007 */
[----:B------:R-:W-:Y:S01]  /*20760*/  MOV R6, R9 ;  /* 0x0000000900067202 */ /* 0x000fe20000000f00 */
[----:B------:R-:W-:Y:S02]  /*20770*/  IMAD.MOV.U32 R111, RZ, RZ, R110 ;  /* 0x000000ffff6f7224 */ /* 0x000fe400078e006e */
[----:B------:R-:W-:Y:S02]  /*20780*/  IMAD.MOV.U32 R67, RZ, RZ, R66 ;  /* 0x000000ffff437224 */ /* 0x000fe400078e0042 */
.L_x_35903:
[----:B------:R-:W-:Y:S05]  /*20790*/  BSYNC B1 ;  /* 0x0000000000017941 */ /* 0x000fea0003800000 */
.L_x_35901:
        /* <DEDUP_REMOVED lines=11> */
.L_x_35905:
[----:B------:R-:W-:Y:S01]  /*20850*/  IMAD.MOV.U32 R7, RZ, RZ, R0 ;  /* 0x000000ffff077224 */ /* 0x000fe200078e0000 */
[----:B------:R-:W-:Y:S01]  /*20860*/  MOV R9, R6 ;  /* 0x0000000600097202 */ /* 0x000fe20000000f00 */
[----:B------:R-:W-:Y:S02]  /*20870*/  IMAD.MOV.U32 R110, RZ, RZ, R113 ;  /* 0x000000ffff6e7224 */ /* 0x000fe400078e0071 */
[----:B------:R-:W-:Y:S02]  /*20880*/  IMAD.MOV.U32 R66, RZ, RZ, R65 ;  /* 0x000000ffff427224 */ /* 0x000fe400078e0041 */
.L_x_35906:
[----:B------:R-:W-:Y:S05]  /*20890*/  BSYNC B1 ;  /* 0x0000000000017941 */ /* 0x000fea0003800000 */
.L_x_35904:
        /* <DEDUP_REMOVED lines=11> */
.L_x_35908:
[----:B------:R-:W-:Y:S01]  /*20950*/  IMAD.MOV.U32 R0, RZ, RZ, R7 ;  /* 0x000000ffff007224 */ /* 0x000fe200078e0007 */
[----:B------:R-:W-:Y:S01]  /*20960*/  MOV R6, R9 ;  /* 0x0000000900067202 */ /* 0x000fe20000000f00 */
[----:B------:R-:W-:Y:S02]  /*20970*/  IMAD.MOV.U32 R113, RZ, RZ, R112 ;  /* 0x000000ffff717224 */ /* 0x000fe400078e0070 */
[----:B------:R-:W-:Y:S02]  /*20980*/  IMAD.MOV.U32 R65, RZ, RZ, R64 ;  /* 0x000000ffff417224 */ /* 0x000fe400078e0040 */
.L_x_35909:
[----:B------:R-:W-:Y:S05]  /*20990*/  BSYNC B1 ;  /* 0x0000000000017941 */ /* 0x000fea0003800000 */
.L_x_35907:
        /* <DEDUP_REMOVED lines=11> */
.L_x_35911:
[----:B------:R-:W-:Y:S01]  /*20a50*/  IMAD.MOV.U32 R7, RZ, RZ, R0 ;  /* 0x000000ffff077224 */ /* 0x000fe200078e0000 */
[----:B------:R-:W-:Y:S01]  /*20a60*/  MOV R9, R6 ;  /* 0x0000000600097202 */ /* 0x000fe20000000f00 */
[----:B------:R-:W-:Y:S02]  /*20a70*/  IMAD.MOV.U32 R112, RZ, RZ, R115 ;  /* 0x000000ffff707224 */ /* 0x000fe400078e0073 */
[----:B------:R-:W-:Y:S02]  /*20a80*/  IMAD.MOV.U32 R64, RZ, RZ, R63 ;  /* 0x000000ffff407224 */ /* 0x000fe400078e003f */
.L_x_35912:
[----:B------:R-:W-:Y:S05]  /*20a90*/  BSYNC B1 ;  /* 0x0000000000017941 */ /* 0x000fea0003800000 */
.L_x_35910:
        /* <DEDUP_REMOVED lines=11> */
.L_x_35914:
[----:B------:R-:W-:Y:S01]  /*20b50*/  IMAD.MOV.U32 R0, RZ, RZ, R7 ;  /* 0x000000ffff007224 */ /* 0x000fe200078e0007 */
[----:B------:R-:W-:Y:S01]  /*20b60*/  MOV R6, R9 ;  /* 0x0000000900067202 */ /* 0x000fe20000000f00 */
[----:B------:R-:W-:Y:S02]  /*20b70*/  IMAD.MOV.U32 R115, RZ, RZ, R114 ;  /* 0x000000ffff737224 */ /* 0x000fe400078e0072 */
[----:B------:R-:W-:Y:S02]  /*20b80*/  IMAD.MOV.U32 R63, RZ, RZ, R62 ;  /* 0x000000ffff3f7224 */ /* 0x000fe400078e003e */
.L_x_35915:
[----:B------:R-:W-:Y:S05]  /*20b90*/  BSYNC B1 ;  /* 0x0000000000017941 */ /* 0x000fea0003800000 */
.L_x_35913:
        /* <DEDUP_REMOVED lines=11> */
.L_x_35917:
[----:B------:R-:W-:Y:S01]  /*20c50*/  IMAD.MOV.U32 R7, RZ, RZ, R0 ;  /* 0x000000ffff077224 */ /* 0x000fe200078e0000 */
[----:B------:R-:W-:Y:S01]  /*20c60*/  MOV R9, R6 ;  /* 0x0000000600097202 */ /* 0x000fe20000000f00 */
[----:B------:R-:W-:Y:S02]  /*20c70*/  IMAD.MOV.U32 R114, RZ, RZ, R117 ;  /* 0x000000ffff727224 */ /* 0x000fe400078e0075 */
[----:B------:R-:W-:Y:S02]  /*20c80*/  IMAD.MOV.U32 R62, RZ, RZ, R61 ;  /* 0x000000ffff3e7224 */ /* 0x000fe400078e003d */
.L_x_35918:
[----:B------:R-:W-:Y:S05]  /*20c90*/  BSYNC B1 ;  /* 0x0000000000017941 */ /* 0x000fea0003800000 */
.L_x_35916:
        /* <DEDUP_REMOVED lines=11> */
.L_x_35920:
[----:B------:R-:W-:Y:S01]  /*20d50*/  IMAD.MOV.U32 R0, RZ, RZ, R7 ;  /* 0x000000ffff007224 */ /* 0x000fe200078e0007 */
[----:B------:R-:W-:Y:S01]  /*20d60*/  MOV R6, R9 ;  /* 0x0000000900067202 */ /* 0x000fe20000000f00 */
[----:B------:R-:W-:Y:S02]  /*20d70*/  IMAD.MOV.U32 R117, RZ, RZ, R116 ;  /* 0x000000ffff757224 */ /* 0x000fe400078e0074 */
[----:B------:R-:W-:Y:S02]  /*20d80*/  IMAD.MOV.U32 R61, RZ, RZ, R60 ;  /* 0x000000ffff3d7224 */ /* 0x000fe400078e003c */
.L_x_35921:
[----:B------:R-:W-:Y:S05]  /*20d90*/  BSYNC B1 ;  /* 0x0000000000017941 */ /* 0x000fea0003800000 */
.L_x_35919:
        /* <DEDUP_REMOVED lines=11> */
.L_x_35923:
[----:B------:R-:W-:Y:S01]  /*20e50*/  IMAD.MOV.U32 R7, RZ, RZ, R0 ;  /* 0x000000ffff077224 */ /* 0x000fe200078e0000 */
[----:B------:R-:W-:Y:S01]  /*20e60*/  MOV R9, R6 ;  /* 0x0000000600097202 */ /* 0x000fe20000000f00 */
[----:B------:R-:W-:Y:S02]  /*20e70*/  IMAD.MOV.U32 R116, RZ, RZ, R119 ;  /* 0x000000ffff747224 */ /* 0x000fe400078e0077 */
[----:B------:R-:W-:Y:S02]  /*20e80*/  IMAD.MOV.U32 R60, RZ, RZ, R59 ;  /* 0x000000ffff3c7224 */ /* 0x000fe400078e003b */
.L_x_35924:
[----:B------:R-:W-:Y:S05]  /*20e90*/  BSYNC B1 ;  /* 0x0000000000017941 */ /* 0x000fea0003800000 */
.L_x_35922:
        /* <DEDUP_REMOVED lines=11> */
.L_x_35926:
[----:B------:R-:W-:Y:S01]  /*20f50*/  IMAD.MOV.U32 R0, RZ, RZ, R7 ;  /* 0x000000ffff007224 */ /* 0x000fe200078e0007 */
[----:B------:R-:W-:Y:S01]  /*20f60*/  MOV R6, R9 ;  /* 0x0000000900067202 */ /* 0x000fe20000000f00 */
[----:B------:R-:W-:Y:S02]  /*20f70*/  IMAD.MOV.U32 R119, RZ, RZ, R118 ;  /* 0x000000ffff777224 */ /* 0x000fe400078e0076 */
[----:B------:R-:W-:Y:S02]  /*20f80*/  IMAD.MOV.U32 R59, RZ, RZ, R58 ;  /* 0x000000ffff3b7224 */ /* 0x000fe400078e003a */
.L_x_35927:
[----:B------:R-:W-:Y:S05]  /*20f90*/  BSYNC B1 ;  /* 0x0000000000017941 */ /* 0x000fea0003800000 */
.L_x_35925:
        /* <DEDUP_REMOVED lines=11> */
.L_x_35929:
[----:B------:R-:W-:Y:S01]  /*21050*/  IMAD.MOV.U32 R7, RZ, RZ, R0 ;  /* 0x000000ffff077224 */ /* 0x000fe200078e0000 */
[----:B------:R-:W-:Y:S01]  /*21060*/  MOV R9, R6 ;  /* 0x0000000600097202 */ /* 0x000fe20000000f00 */
[----:B------:R-:W-:Y:S02]  /*21070*/  IMAD.MOV.U32 R118, RZ, RZ, R121 ;  /* 0x000000ffff767224 */ /* 0x000fe400078e0079 */
[----:B------:R-:W-:Y:S02]  /*21080*/  IMAD.MOV.U32 R58, RZ, RZ, R57 ;  /* 0x000000ffff3a7224 */ /* 0x000fe400078e0039 */
.L_x_35930:
[----:B------:R-:W-:Y:S05]  /*21090*/  BSYNC B1 ;  /* 0x0000000000017941 */ /* 0x000fea0003800000 */
.L_x_35928:
        /* <DEDUP_REMOVED lines=11> */
.L_x_35932:
[----:B------:R-:W-:Y:S01]  /*21150*/  IMAD.MOV.U32 R0, RZ, RZ, R7 ;  /* 0x000000ffff007224 */ /* 0x000fe200078e0007 */
[----:B------:R-:W-:Y:S01]  /*21160*/  MOV R6, R9 ;  /* 0x0000000900067202 */ /* 0x000fe20000000f00 */
[----:B------:R-:W-:Y:S02]  /*21170*/  IMAD.MOV.U32 R121, RZ, RZ, R120 ;  /* 0x000000ffff797224 */ /* 0x000fe400078e0078 */
[----:B------:R-:W-:Y:S02]  /*21180*/  IMAD.MOV.U32 R57, RZ, RZ, R56 ;  /* 0x000000ffff397224 */ /* 0x000fe400078e0038 */
.L_x_35933:
[----:B------:R-:W-:Y:S05]  /*21190*/  BSYNC B1 ;  /* 0x0000000000017941 */ /* 0x000fea0003800000 */
.L_x_35931:
        /* <DEDUP_REMOVED lines=11> */
.L_x_35935:
[----:B------:R-:W-:Y:S01]  /*21250*/  IMAD.MOV.U32 R7, RZ, RZ, R0 ;  /* 0x000000ffff077224 */ /* 0x000fe200078e0000 */
[----:B------:R-:W-:Y:S01]  /*21260*/  MOV R9, R6 ;  /* 0x0000000600097202 */ /* 0x000fe20000000f00 */
[----:B------:R-:W-:Y:S02]  /*21270*/  IMAD.MOV.U32 R120, RZ, RZ, R123 ;  /* 0x000000ffff787224 */ /* 0x000fe400078e007b */
[----:B------:R-:W-:Y:S02]  /*21280*/  IMAD.MOV.U32 R56, RZ, RZ, R55 ;  /* 0x000000ffff387224 */ /* 0x000fe400078e0037 */
.L_x_35936:
[----:B------:R-:W-:Y:S05]  /*21290*/  BSYNC B1 ;  /* 0x0000000000017941 */ /* 0x000fea0003800000 */
.L_x_35934:
        /* <DEDUP_REMOVED lines=11> */
.L_x_35938:
[----:B------:R-:W-:Y:S01]  /*21350*/  IMAD.MOV.U32 R0, RZ, RZ, R7 ;  /* 0x000000ffff007224 */ /* 0x000fe200078e0007 */
[----:B------:R-:W-:Y:S01]  /*21360*/  MOV R6, R9 ;  /* 0x0000000900067202 */ /* 0x000fe20000000f00 */
[----:B------:R-:W-:Y:S02]  /*21370*/  IMAD.MOV.U32 R123, RZ, RZ, R122 ;  /* 0x000000ffff7b7224 */ /* 0x000fe400078e007a */
[----:B------:R-:W-:Y:S02]  /*21380*/  IMAD.MOV.U32 R55, RZ, RZ, R54 ;  /* 0x000000ffff377224 */ /* 0x000fe400078e0036 */
.L_x_35939:
[----:B------:R-:W-:Y:S05]  /*21390*/  BSYNC B1 ;  /* 0x0000000000017941 */ /* 0x000fea0003800000 */
.L_x_35937:
        /* <DEDUP_REMOVED lines=11> */
.L_x_35941:
[----:B------:R-:W-:Y:S01]  /*21450*/  IMAD.MOV.U32 R7, RZ, RZ, R0 ;  /* 0x000000ffff077224 */ /* 0x000fe200078e0000 */
[----:B------:R-:W-:Y:S01]  /*21460*/  MOV R9, R6 ;  /* 0x0000000600097202 */ /* 0x000fe20000000f00 */
[----:B------:R-:W-:Y:S02]  /*21470*/  IMAD.MOV.U32 R122, RZ, RZ, R125 ;  /* 0x000000ffff7a7224 */ /* 0x000fe400078e007d */
[----:B------:R-:W-:Y:S02]  /*21480*/  IMAD.MOV.U32 R54, RZ, RZ, R53 ;  /* 0x000000ffff367224 */ /* 0x000fe400078e0035 */
.L_x_35942:
[----:B------:R-:W-:Y:S05]  /*21490*/  BSYNC B1 ;  /* 0x0000000000017941 */ /* 0x000fea0003800000 */
.L_x_35940:
        /* <DEDUP_REMOVED lines=11> */
.L_x_35944:
[----:B------:R-:W-:Y:S01]  /*21550*/  IMAD.MOV.U32 R0, RZ, RZ, R7 ;  /* 0x000000ffff007224 */ /* 0x000fe200078e0007 */
[----:B------:R-:W-:Y:S01]  /*21560*/  MOV R6, R9 ;  /* 0x0000000900067202 */ /* 0x000fe20000000f00 */
[----:B------:R-:W-:Y:S02]  /*21570*/  IMAD.MOV.U32 R125, RZ, RZ, R124 ;  /* 0x000000ffff7d7224 */ /* 0x000fe400078e007c */
[----:B------:R-:W-:Y:S02]  /*21580*/  IMAD.MOV.U32 R53, RZ, RZ, R52 ;  /* 0x000000ffff357224 */ /* 0x000fe400078e0034 */
.L_x_35945:
[----:B------:R-:W-:Y:S05]  /*21590*/  BSYNC B1 ;  /* 0x0000000000017941 */ /* 0x000fea0003800000 */
.L_x_35943:
        /* <DEDUP_REMOVED lines=11> */
.L_x_35947:
[----:B------:R-:W-:Y:S01]  /*21650*/  IMAD.MOV.U32 R7, RZ, RZ, R0 ;  /* 0x000000ffff077224 */ /* 0x000fe200078e0000 */
[----:B------:R-:W-:Y:S01]  /*21660*/  MOV R9, R6 ;  /* 0x0000000600097202 */ /* 0x000fe20000000f00 */
[----:B------:R-:W-:Y:S02]  /*21670*/  IMAD.MOV.U32 R124, RZ, RZ, R127 ;  /* 0x000000ffff7c7224 */ /* 0x000fe400078e007f */
[----:B------:R-:W-:Y:S02]  /*21680*/  IMAD.MOV.U32 R52, RZ, RZ, R51 ;  /* 0x000000ffff347224 */ /* 0x000fe400078e0033 */
.L_x_35948:
[----:B------:R-:W-:Y:S05]  /*21690*/  BSYNC B1 ;  /* 0x0000000000017941 */ /* 0x000fea0003800000 */
.L_x_35946:
        /* <DEDUP_REMOVED lines=11> */
.L_x_35950:
[----:B------:R-:W-:Y:S01]  /*21750*/  IMAD.MOV.U32 R0, RZ, RZ, R7 ;  /* 0x000000ffff007224 */ /* 0x000fe200078e0007 */
[----:B------:R-:W-:Y:S01]  /*21760*/  MOV R6, R9 ;  /* 0x0000000900067202 */ /* 0x000fe20000000f00 */
[----:B------:R-:W-:Y:S02]  /*21770*/  IMAD.MOV.U32 R127, RZ, RZ, R126 ;  /* 0x000000ffff7f7224 */ /* 0x000fe400078e007e */
[----:B------:R-:W-:Y:S02]  /*21780*/  IMAD.MOV.U32 R51, RZ, RZ, R50 ;  /* 0x000000ffff337224 */ /* 0x000fe400078e0032 */
.L_x_35951:
[----:B------:R-:W-:Y:S05]  /*21790*/  BSYNC B1 ;  /* 0x0000000000017941 */ /* 0x000fea0003800000 */
.L_x_35949:
        /* <DEDUP_REMOVED lines=11> */
.L_x_35953:
[----:B------:R-:W-:Y:S01]  /*21850*/  IMAD.MOV.U32 R7, RZ, RZ, R0 ;  /* 0x000000ffff077224 */ /* 0x000fe200078e0000 */
[----:B------:R-:W-:Y:S01]  /*21860*/  MOV R9, R6 ;  /* 0x0000000600097202 */ /* 0x000fe20000000f00 */
[----:B------:R-:W-:Y:S02]  /*21870*/  IMAD.MOV.U32 R126, RZ, RZ, R129 ;  /* 0x000000ffff7e7224 */ /* 0x000fe400078e0081 */
[----:B------:R-:W-:Y:S02]  /*21880*/  IMAD.MOV.U32 R50, RZ, RZ, R49 ;  /* 0x000000ffff327224 */ /* 0x000fe400078e0031 */
.L_x_35954:
[----:B------:R-:W-:Y:S05]  /*21890*/  BSYNC B1 ;  /* 0x0000000000017941 */ /* 0x000fea0003800000 */
.L_x_35952:
        /* <DEDUP_REMOVED lines=11> */
.L_x_35956:
[----:B------:R-:W-:Y:S01]  /*21950*/  IMAD.MOV.U32 R0, RZ, RZ, R7 ;  /* 0x000000ffff007224 */ /* 0x000fe200078e0007 */
[----:B------:R-:W-:Y:S01]  /*21960*/  MOV R6, R9 ;  /* 0x0000000900067202 */ /* 0x000fe20000000f00 */
[----:B------:R-:W-:Y:S02]  /*21970*/  IMAD.MOV.U32 R129, RZ, RZ, R128 ;  /* 0x000000ffff817224 */ /* 0x000fe400078e0080 */
[----:B------:R-:W-:Y:S02]  /*21980*/  IMAD.MOV.U32 R49, RZ, RZ, R48 ;  /* 0x000000ffff317224 */ /* 0x000fe400078e0030 */
.L_x_35957:
[----:B------:R-:W-:Y:S05]  /*21990*/  BSYNC B1 ;  /* 0x0000000000017941 */ /* 0x000fea0003800000 */
.L_x_35955:
        /* <DEDUP_REMOVED lines=11> */
.L_x_35959:
[----:B------:R-:W-:Y:S01]  /*21a50*/  IMAD.MOV.U32 R7, RZ, RZ, R0 ;  /* 0x000000ffff077224 */ /* 0x000fe200078e0000 */
[----:B------:R-:W-:Y:S01]  /*21a60*/  MOV R9, R6 ;  /* 0x0000000600097202 */ /* 0x000fe20000000f00 */
[----:B------:R-:W-:Y:S02]  /*21a70*/  IMAD.MOV.U32 R128, RZ, RZ, R131 ;  /* 0x000000ffff807224 */ /* 0x000fe400078e0083 */
[----:B------:R-:W-:Y:S02]  /*21a80*/  IMAD.MOV.U32 R48, RZ, RZ, R47 ;  /* 0x000000ffff307224 */ /* 0x000fe400078e002f */
.L_x_35960:
[----:B------:R-:W-:Y:S05]  /*21a90*/  BSYNC B1 ;  /* 0x0000000000017941 */ /* 0x000fea0003800000 */
.L_x_35958:
        /* <DEDUP_REMOVED lines=11> */
.L_x_35962:
[----:B------:R-:W-:Y:S01]  /*21b50*/  MOV R0, R7 ;  /* 0x0000000700007202 */ /* 0x000fe20000000f00 */
[----:B------:R-:W-:Y:S01]  /*21b60*/  IMAD.MOV.U32 R6, RZ, RZ, R9 ;  /* 0x000000ffff067224 */ /* 0x000fe200078e0009 */
[----:B------:R-:W-:Y:S01]  /*21b70*/  MOV R47, R46 ;  /* 0x0000002e002f7202 */ /* 0x000fe20000000f00 */
[----:B------:R-:W-:Y:S02]  /*21b80*/  IMAD.MOV.U32 R131, RZ, RZ, R130 ;  /* 0x000000ffff837224 */ /* 0x000fe400078e0082 */
.L_x_35963:
[----:B------:R-:W-:Y:S05]  /*21b90*/  BSYNC B1 ;  /* 0x0000000000017941 */ /* 0x000fea0003800000 */
.L_x_35961:
        /* <DEDUP_REMOVED lines=11> */
.L_x_35965:
[----:B------:R-:W-:Y:S01]  /*21c50*/  IMAD.MOV.U32 R7, RZ, RZ, R0 ;  /* 0x000000ffff077224 */ /* 0x000fe200078e0000 */
[----:B------:R-:W-:Y:S01]  /*21c60*/  MOV R9, R6 ;  /* 0x0000000600097202 */ /* 0x000fe20000000f00 */
[----:B------:R-:W-:Y:S02]  /*21c70*/  IMAD.MOV.U32 R130, RZ, RZ, R133 ;  /* 0x000000ffff827224 */ /* 0x000fe400078e0085 */
[----:B------:R-:W-:Y:S02]  /*21c80*/  IMAD.MOV.U32 R46, RZ, RZ, R45 ;  /* 0x000000ffff2e7224 */ /* 0x000fe400078e002d */
.L_x_35966:
[----:B------:R-:W-:Y:S05]  /*21c90*/  BSYNC B1 ;  /* 0x0000000000017941 */ /* 0x000fea0003800000 */
.L_x_35964:
        /* <DEDUP_REMOVED lines=11> */
.L_x_35968:
[----:B------:R-:W-:Y:S01]  /*21d50*/  IMAD.MOV.U32 R0, RZ, RZ, R7 ;  /* 0x000000ffff007224 */ /* 0x000fe200078e0007 */
[----:B------:R-:W-:Y:S01]  /*21d60*/  MOV R133, R132 ;  /* 0x0000008400857202 */ /* 0x000fe20000000f00 */
[----:B------:R-:W-:Y:S02]  /*21d70*/  IMAD.MOV.U32 R6, RZ, RZ, R9 ;  /* 0x000000ffff067224 */ /* 0x000fe400078e0009 */
[----:B------:R-:W-:Y:S02]  /*21d80*/  IMAD.MOV.U32 R45, RZ, RZ, R44 ;  /* 0x000000ffff2d7224 */ /* 0x000fe400078e002c */
.L_x_35969:
[----:B------:R-:W-:Y:S05]  /*21d90*/  BSYNC B1 ;  /* 0x0000000000017941 */ /* 0x000fea0003800000 */
.L_x_35967:
        /* <DEDUP_REMOVED lines=11> */
.L_x_35971:
[----:B------:R-:W-:Y:S01]  /*21e50*/  MOV R7, R0 ;  /* 0x0000000000077202 */ /* 0x000fe20000000f00 */
[----:B------:R-:W-:Y:S01]  /*21e60*/  IMAD.MOV.U32 R9, RZ, RZ, R6 ;  /* 0x000000ffff097224 */ /* 0x000fe200078e0006 */
[----:B------:R-:W-:Y:S01]  /*21e70*/  MOV R44, R43 ;  /* 0x0000002b002c7202 */ /* 0x000fe20000000f00 */
[----:B------:R-:W-:Y:S02]  /*21e80*/  IMAD.MOV.U32 R132, RZ, RZ, R135 ;  /* 0x000000ffff847224 */ /* 0x000fe400078e0087 */
.L_x_35972:
[----:B------:R-:W-:Y:S05]  /*21e90*/  BSYNC B1 ;  /* 0x0000000000017941 */ /* 0x000fea0003800000 */
.L_x_35970:
        /* <DEDUP_REMOVED lines=11> */
.L_x_35974:
[----:B------:R-:W-:Y:S01]  /*21f50*/  IMAD.MOV.U32 R0, RZ, RZ, R7 ;  /* 0x000000ffff007224 */ /* 0x000fe200078e0007 */
[----:B------:R-:W-:Y:S01]  /*21f60*/  MOV R6, R9 ;  /* 0x0000000900067202 */ /* 0x000fe20000000f00 */
[----:B------:R-:W-:Y:S02]  /*21f70*/  IMAD.MOV.U32 R135, RZ, RZ, R134 ;  /* 0x000000ffff877224 */ /* 0x000fe400078e0086 */
[----:B------:R-:W-:Y:S02]  /*21f80*/  IMAD.MOV.U32 R43, RZ, RZ, R42 ;  /* 0x000000ffff2b7224 */ /* 0x000fe400078e002a */
.L_x_35975:
[----:B------:R-:W-:Y:S05]  /*21f90*/  BSYNC B1 ;  /* 0x0000000000017941 */ /* 0x000fea0003800000 */
.L_x_35973:
        /* <DEDUP_REMOVED lines=11> */
.L_x_35977:
[----:B------:R-:W-:Y:S01]  /*22050*/  IMAD.MOV.U32 R7, RZ, RZ, R0 ;  /* 0x000000ffff077224 */ /* 0x000fe200078e0000 */
[----:B------:R-:W-:Y:S01]  /*22060*/  MOV R134, R137 ;  /* 0x0000008900867202 */ /* 0x000fe20000000f00 */
[----:B------:R-:W-:Y:S02]  /*22070*/  IMAD.MOV.U32 R9, RZ, RZ, R6 ;  /* 0x000000ffff097224 */ /* 0x000fe400078e0006 */
[----:B------:R-:W-:Y:S02]  /*22080*/  IMAD.MOV.U32 R42, RZ, RZ, R41 ;  /* 0x000000ffff2a7224 */ /* 0x000fe400078e0029 */
.L_x_35978:
[----:B------:R-:W-:Y:S05]  /*22090*/  BSYNC B1 ;  /* 0x0000000000017941 */ /* 0x000fea0003800000 */
.L_x_35976:
        /* <DEDUP_REMOVED lines=11> */
.L_x_35980:
[----:B------:R-:W-:Y:S01]  /*22150*/  MOV R0, R7 ;  /* 0x0000000700007202 */ /* 0x000fe20000000f00 */
[----:B------:R-:W-:Y:S01]  /*22160*/  IMAD.MOV.U32 R6, RZ, RZ, R9 ;  /* 0x000000ffff067224 */ /* 0x000fe200078e0009 */
[----:B------:R-:W-:Y:S01]  /*22170*/  MOV R41, R40 ;  /* 0x0000002800297202 */ /* 0x000fe20000000f00 */
[----:B------:R-:W-:Y:S02]  /*22180*/  IMAD.MOV.U32 R137, RZ, RZ, R136 ;  /* 0x000000ffff897224 */ /* 0x000fe400078e0088 */
.L_x_35981:
[----:B------:R-:W-:Y:S05]  /*22190*/  BSYNC B1 ;  /* 0x0000000000017941 */ /* 0x000fea0003800000 */
.L_x_35979:
        /* <DEDUP_REMOVED lines=11> */
.L_x_35983:
[----:B------:R-:W-:Y:S01]  /*22250*/  IMAD.MOV.U32 R7, RZ, RZ, R0 ;  /* 0x000000ffff077224 */ /* 0x000fe200078e0000 */
[----:B------:R-:W-:Y:S01]  /*22260*/  MOV R9, R6 ;  /* 0x0000000600097202 */ /* 0x000fe20000000f00 */
[----:B------:R-:W-:Y:S02]  /*22270*/  IMAD.MOV.U32 R136, RZ, RZ, R139 ;  /* 0x000000ffff887224 */ /* 0x000fe400078e008b */
[----:B------:R-:W-:Y:S02]  /*22280*/  IMAD.MOV.U32 R40, RZ, RZ, R39 ;  /* 0x000000ffff287224 */ /* 0x000fe400078e0027 */
.L_x_35984:
[----:B------:R-:W-:Y:S05]  /*22290*/  BSYNC B1 ;  /* 0x0000000000017941 */ /* 0x000fea0003800000 */
.L_x_35982:
        /* <DEDUP_REMOVED lines=11> */
.L_x_35986:
[----:B------:R-:W-:Y:S01]  /*22350*/  IMAD.MOV.U32 R0, RZ, RZ, R7 ;  /* 0x000000ffff007224 */ /* 0x000fe200078e0007 */
[----:B------:R-:W-:Y:S01]  /*22360*/  MOV R139, R138 ;  /* 0x0000008a008b7202 */ /* 0x000fe20000000f00 */
[----:B------:R-:W-:Y:S02]  /*22370*/  IMAD.MOV.U32 R6, RZ, RZ, R9 ;  /* 0x000000ffff067224 */ /* 0x000fe400078e0009 */
[----:B------:R-:W-:Y:S02]  /*22380*/  IMAD.MOV.U32 R39, RZ, RZ, R38 ;  /* 0x000000ffff277224 */ /* 0x000fe400078e0026 */
.L_x_35987:
[----:B------:R-:W-:Y:S05]  /*22390*/  BSYNC B1 ;  /* 0x0000000000017941 */ /* 0x000fea0003800000 */
.L_x_35985:
        /* <DEDUP_REMOVED lines=11> */
.L_x_35989:
[----:B------:R-:W-:Y:S01]  /*22450*/  MOV R7, R0 ;  /* 0x0000000000077202 */ /* 0x000fe20000000f00 */
[----:B------:R-:W-:Y:S01]  /*22460*/  IMAD.MOV.U32 R9, RZ, RZ, R6 ;  /* 0x000000ffff097224 */ /* 0x000fe200078e0006 */
[----:B------:R-:W-:Y:S01]  /*22470*/  MOV R38, R37 ;  /* 0x0000002500267202 */ /* 0x000fe20000000f00 */
[----:B------:R-:W-:Y:S02]  /*22480*/  IMAD.MOV.U32 R138, RZ, RZ, R141 ;  /* 0x000000ffff8a7224 */ /* 0x000fe400078e008d */
.L_x_35990:
[----:B------:R-:W-:Y:S05]  /*22490*/  BSYNC B1 ;  /* 0x0000000000017941 */ /* 0x000fea0003800000 */
.L_x_35988:
        /* <DEDUP_REMOVED lines=11> */
.L_x_35992:
[----:B------:R-:W-:Y:S01]  /*22550*/  IMAD.MOV.U32 R0, RZ, RZ, R7 ;  /* 0x000000ffff007224 */ /* 0x000fe200078e0007 */
[----:B------:R-:W-:Y:S01]  /*22560*/  MOV R6, R9 ;  /* 0x0000000900067202 */ /* 0x000fe20000000f00 */
[----:B------:R-:W-:Y:S02]  /*22570*/  IMAD.MOV.U32 R141, RZ, RZ, R140 ;  /* 0x000000ffff8d7224 */ /* 0x000fe400078e008c */
[----:B------:R-:W-:Y:S02]  /*22580*/  IMAD.MOV.U32 R37, RZ, RZ, R36 ;  /* 0x000000ffff257224 */ /* 0x000fe400078e0024 */
.L_x_35993:
[----:B------:R-:W-:Y:S05]  /*22590*/  BSYNC B1 ;  /* 0x0000000000017941 */ /* 0x000fea0003800000 */
.L_x_35991:
        /* <DEDUP_REMOVED lines=11> */
.L_x_35995:
[----:B------:R-:W-:Y:S01]  /*22650*/  IMAD.MOV.U32 R7, RZ, RZ, R0 ;  /* 0x000000ffff077224 */ /* 0x000fe200078e0000 */
[----:B------:R-:W-:Y:S01]  /*22660*/  MOV R140, R143 ;  /* 0x0000008f008c7202 */ /* 0x000fe20000000f00 */
[----:B------:R-:W-:Y:S02]  /*22670*/  IMAD.MOV.U32 R9, RZ, RZ, R6 ;  /* 0x000000ffff097224 */ /* 0x000fe400078e0006 */
[----:B------:R-:W-:Y:S02]  /*22680*/  IMAD.MOV.U32 R36, RZ, RZ, R35 ;  /* 0x000000ffff247224 */ /* 0x000fe400078e0023 */
.L_x_35996:
[----:B------:R-:W-:Y:S05]  /*22690*/  BSYNC B1 ;  /* 0x0000000000017941 */ /* 0x000fea0003800000 */
.L_x_35994:
        /* <DEDUP_REMOVED lines=11> */
.L_x_35998:
[----:B------:R-:W-:Y:S01]  /*22750*/  MOV R0, R7 ;  /* 0x0000000700007202 */ /* 0x000fe20000000f00 */
[----:B------:R-:W-:Y:S01]  /*22760*/  IMAD.MOV.U32 R6, RZ, RZ, R9 ;  /* 0x000000ffff067224 */ /* 0x000fe200078e0009 */
[----:B------:R-:W-:Y:S01]  /*22770*/  MOV R35, R34 ;  /* 0x0000002200237202 */ /* 0x000fe20000000f00 */
[----:B------:R-:W-:Y:S02]  /*22780*/  IMAD.MOV.U32 R143, RZ, RZ, R142 ;  /* 0x000000ffff8f7224 */ /* 0x000fe400078e008e */
.L_x_35999:
[----:B------:R-:W-:Y:S05]  /*22790*/  BSYNC B1 ;  /* 0x0000000000017941 */ /* 0x000fea0003800000 */
.L_x_35997:
        /* <DEDUP_REMOVED lines=11> */
.L_x_36001:
[----:B------:R-:W-:Y:S01]  /*22850*/  IMAD.MOV.U32 R7, RZ, RZ, R0 ;  /* 0x000000ffff077224 */ /* 0x000fe200078e0000 */
[----:B------:R-:W-:Y:S01]  /*22860*/  MOV R9, R6 ;  /* 0x0000000600097202 */ /* 0x000fe20000000f00 */
[----:B------:R-:W-:Y:S02]  /*22870*/  IMAD.MOV.U32 R142, RZ, RZ, R145 ;  /* 0x000000ffff8e7224 */ /* 0x000fe400078e0091 */
[----:B------:R-:W-:Y:S02]  /*22880*/  IMAD.MOV.U32 R34, RZ, RZ, R33 ;  /* 0x000000ffff227224 */ /* 0x000fe400078e0021 */
.L_x_36002:
[----:B------:R-:W-:Y:S05]  /*22890*/  BSYNC B1 ;  /* 0x0000000000017941 */ /* 0x000fea0003800000 */
.L_x_36000:
        /* <DEDUP_REMOVED lines=11> */
.L_x_36004:
[----:B------:R-:W-:Y:S01]  /*22950*/  IMAD.MOV.U32 R0, RZ, RZ, R7 ;  /* 0x000000ffff007224 */ /* 0x000fe200078e0007 */
[----:B------:R-:W-:Y:S01]  /*22960*/  MOV R145, R144 ;  /* 0x0000009000917202 */ /* 0x000fe20000000f00 */
[----:B------:R-:W-:Y:S02]  /*22970*/  IMAD.MOV.U32 R6, RZ, RZ, R9 ;  /* 0x000000ffff067224 */ /* 0x000fe400078e0009 */
[----:B------:R-:W-:Y:S02]  /*22980*/  IMAD.MOV.U32 R33, RZ, RZ, R32 ;  /* 0x000000ffff217224 */ /* 0x000fe400078e0020 */
.L_x_36005:
[----:B------:R-:W-:Y:S05]  /*22990*/  BSYNC B1 ;  /* 0x0000000000017941 */ /* 0x000fea0003800000 */
.L_x_36003:
        /* <DEDUP_REMOVED lines=11> */
.L_x_36007:
[----:B------:R-:W-:Y:S01]  /*22a50*/  MOV R7, R0 ;  /* 0x0000000000077202 */ /* 0x000fe20000000f00 */
[----:B------:R-:W-:Y:S01]  /*22a60*/  IMAD.MOV.U32 R9, RZ, RZ, R6 ;  /* 0x000000ffff097224 */ /* 0x000fe200078e0006 */
[----:B------:R-:W-:Y:S01]  /*22a70*/  MOV R32, R31 ;  /* 0x0000001f00207202 */ /* 0x000fe20000000f00 */
[----:B------:R-:W-:Y:S02]  /*22a80*/  IMAD.MOV.U32 R144, RZ, RZ, R147 ;  /* 0x000000ffff907224 */ /* 0x000fe400078e0093 */
.L_x_36008:
[----:B------:R-:W-:Y:S05]  /*22a90*/  BSYNC B1 ;  /* 0x0000000000017941 */ /* 0x000fea0003800000 */
.L_x_36006:
        /* <DEDUP_REMOVED lines=11> */
.L_x_36010:
[----:B------:R-:W-:Y:S01]  /*22b50*/  IMAD.MOV.U32 R0, RZ, RZ, R7 ;  /* 0x000000ffff007224 */ /* 0x000fe200078e0007 */
[----:B------:R-:W-:Y:S01]  /*22b60*/  MOV R6, R9 ;  /* 0x0000000900067202 */ /* 0x000fe20000000f00 */
[----:B------:R-:W-:Y:S02]  /*22b70*/  IMAD.MOV.U32 R147, RZ, RZ, R146 ;  /* 0x000000ffff937224 */ /* 0x000fe400078e0092 */
[----:B------:R-:W-:Y:S02]  /*22b80*/  IMAD.MOV.U32 R31, RZ, RZ, R30 ;  /* 0x000000ffff1f7224 */ /* 0x000fe400078e001e */
.L_x_36011:
[----:B------:R-:W-:Y:S05]  /*22b90*/  BSYNC B1 ;  /* 0x0000000000017941 */ /* 0x000fea0003800000 */
.L_x_36009:
        /* <DEDUP_REMOVED lines=11> */
.L_x_36013:
[----:B------:R-:W-:Y:S01]  /*22c50*/  IMAD.MOV.U32 R7, RZ, RZ, R0 ;  /* 0x000000ffff077224 */ /* 0x000fe200078e0000 */
[----:B------:R-:W-:Y:S01]  /*22c60*/  MOV R146, R149 ;  /* 0x0000009500927202 */ /* 0x000fe20000000f00 */
[----:B------:R-:W-:Y:S02]  /*22c70*/  IMAD.MOV.U32 R9, RZ, RZ, R6 ;  /* 0x000000ffff097224 */ /* 0x000fe400078e0006 */
[----:B------:R-:W-:Y:S02]  /*22c80*/  IMAD.MOV.U32 R30, RZ, RZ, R29 ;  /* 0x000000ffff1e7224 */ /* 0x000fe400078e001d */
.L_x_36014:
[----:B------:R-:W-:Y:S05]  /*22c90*/  BSYNC B1 ;  /* 0x0000000000017941 */ /* 0x000fea0003800000 */
.L_x_36012:
        /* <DEDUP_REMOVED lines=11> */
.L_x_36016:
[----:B------:R-:W-:Y:S01]  /*22d50*/  MOV R0, R7 ;  /* 0x0000000700007202 */ /* 0x000fe20000000f00 */
[----:B------:R-:W-:Y:S01]  /*22d60*/  IMAD.MOV.U32 R6, RZ, RZ, R9 ;  /* 0x000000ffff067224 */ /* 0x000fe200078e0009 */
[----:B------:R-:W-:Y:S01]  /*22d70*/  MOV R29, R28 ;  /* 0x0000001c001d7202 */ /* 0x000fe20000000f00 */
[----:B------:R-:W-:Y:S02]  /*22d80*/  IMAD.MOV.U32 R149, RZ, RZ, R148 ;  /* 0x000000ffff957224 */ /* 0x000fe400078e0094 */
.L_x_36017:
[----:B------:R-:W-:Y:S05]  /*22d90*/  BSYNC B1 ;  /* 0x0000000000017941 */ /* 0x000fea0003800000 */
.L_x_36015:
        /* <DEDUP_REMOVED lines=11> */
.L_x_36019:
[----:B------:R-:W-:Y:S01]  /*22e50*/  IMAD.MOV.U32 R7, RZ, RZ, R0 ;  /* 0x000000ffff077224 */ /* 0x000fe200078e0000 */
[----:B------:R-:W-:Y:S01]  /*22e60*/  MOV R9, R6 ;  /* 0x0000000600097202 */ /* 0x000fe20000000f00 */
[----:B------:R-:W-:Y:S02]  /*22e70*/  IMAD.MOV.U32 R148, RZ, RZ, R151 ;  /* 0x000000ffff947224 */ /* 0x000fe400078e0097 */
[----:B------:R-:W-:Y:S02]  /*22e80*/  IMAD.MOV.U32 R28, RZ, RZ, R27 ;  /* 0x000000ffff1c7224 */ /* 0x000fe400078e001b */
.L_x_36020:
[----:B------:R-:W-:Y:S05]  /*22e90*/  BSYNC B1 ;  /* 0x0000000000017941 */ /* 0x000fea0003800000 */
.L_x_36018:
        /* <DEDUP_REMOVED lines=11> */
.L_x_36022:
[----:B------:R-:W-:Y:S01]  /*22f50*/  IMAD.MOV.U32 R0, RZ, RZ, R7 ;  /* 0x000000ffff007224 */ /* 0x000fe200078e0007 */
[----:B------:R-:W-:Y:S01]  /*22f60*/  MOV R151, R150 ;  /* 0x0000009600977202 */ /* 0x000fe20000000f00 */
[----:B------:R-:W-:Y:S02]  /*22f70*/  IMAD.MOV.U32 R6, RZ, RZ, R9 ;  /* 0x000000ffff067224 */ /* 0x000fe400078e0009 */
[----:B------:R-:W-:Y:S02]  /*22f80*/  IMAD.MOV.U32 R27, RZ, RZ, R26 ;  /* 0x000000ffff1b7224 */ /* 0x000fe400078e001a */
.L_x_36023:
[----:B------:R-:W-:Y:S05]  /*22f90*/  BSYNC B1 ;  /* 0x0000000000017941 */ /* 0x000fea0003800000 */
.L_x_36021:
        /* <DEDUP_REMOVED lines=11> */
.L_x_36025:
[----:B------:R-:W-:Y:S01]  /*23050*/  MOV R7, R0 ;  /* 0x0000000000077202 */ /* 0x000fe20000000f00 */
[----:B------:R-:W-:Y:S01]  /*23060*/  IMAD.MOV.U32 R9, RZ, RZ, R6 ;  /* 0x000000ffff097224 */ /* 0x000fe200078e0006 */
[----:B------:R-:W-:Y:S01]  /*23070*/  MOV R26, R25 ;  /* 0x00000019001a7202 */ /* 0x000fe20000000f00 */
[----:B------:R-:W-:Y:S02]  /*23080*/  IMAD.MOV.U32 R150, RZ, RZ, R153 ;  /* 0x000000ffff967224 */ /* 0x000fe400078e0099 */
.L_x_36026:
[----:B------:R-:W-:Y:S05]  /*23090*/  BSYNC B1 ;  /* 0x0000000000017941 */ /* 0x000fea0003800000 */
.L_x_36024:
        /* <DEDUP_REMOVED lines=11> */
.L_x_36028:
[----:B------:R-:W-:Y:S01]  /*23150*/  IMAD.MOV.U32 R0, RZ, RZ, R7 ;  /* 0x000000ffff007224 */ /* 0x000fe200078e0007 */
[----:B------:R-:W-:Y:S01]  /*23160*/  MOV R6, R9 ;  /* 0x0000000900067202 */ /* 0x000fe20000000f00 */
[----:B------:R-:W-:Y:S02]  /*23170*/  IMAD.MOV.U32 R153, RZ, RZ, R152 ;  /* 0x000000ffff997224 */ /* 0x000fe400078e0098 */
[----:B------:R-:W-:Y:S02]  /*23180*/  IMAD.MOV.U32 R25, RZ, RZ, R24 ;  /* 0x000000ffff197224 */ /* 0x000fe400078e0018 */
.L_x_36029:
[----:B------:R-:W-:Y:S05]  /*23190*/  BSYNC B1 ;  /* 0x0000000000017941 */ /* 0x000fea0003800000 */
.L_x_36027:
        /* <DEDUP_REMOVED lines=11> */
.L_x_36031:
[----:B------:R-:W-:Y:S01]  /*23250*/  IMAD.MOV.U32 R7, RZ, RZ, R0 ;  /* 0x000000ffff077224 */ /* 0x000fe200078e0000 */
[----:B------:R-:W-:Y:S01]  /*23260*/  MOV R152, R155 ;  /* 0x0000009b00987202 */ /* 0x000fe20000000f00 */
[----:B------:R-:W-:Y:S02]  /*23270*/  IMAD.MOV.U32 R9, RZ, RZ, R6 ;  /* 0x000000ffff097224 */ /* 0x000fe400078e0006 */
[----:B------:R-:W-:Y:S02]  /*23280*/  IMAD.MOV.U32 R24, RZ, RZ, R23 ;  /* 0x000000ffff187224 */ /* 0x000fe400078e0017 */
.L_x_36032:
[----:B------:R-:W-:Y:S05]  /*23290*/  BSYNC B1 ;  /* 0x0000000000017941 */ /* 0x000fea0003800000 */
.L_x_36030:
        /* <DEDUP_REMOVED lines=11> */
.L_x_36034:
[----:B------:R-:W-:Y:S01]  /*23350*/  MOV R0, R7 ;  /* 0x0000000700007202 */ /* 0x000fe20000000f00 */
[----:B------:R-:W-:Y:S01]  /*23360*/  IMAD.MOV.U32 R6, RZ, RZ, R9 ;  /* 0x000000ffff067224 */ /* 0x000fe200078e0009 */
[----:B------:R-:W-:Y:S01]  /*23370*/  MOV R23, R22 ;  /* 0x0000001600177202 */ /* 0x000fe20000000f00 */
[----:B------:R-:W-:Y:S02]  /*23380*/  IMAD.MOV.U32 R155, RZ, RZ, R154 ;  /* 0x000000ffff9b7224 */ /* 0x000fe400078e009a */
.L_x_36035:
[----:B------:R-:W-:Y:S05]  /*23390*/  BSYNC B1 ;  /* 0x0000000000017941 */ /* 0x000fea0003800000 */
.L_x_36033:
        /* <DEDUP_REMOVED lines=11> */
.L_x_36037:
[----:B------:R-:W-:Y:S01]  /*23450*/  IMAD.MOV.U32 R8, RZ, RZ, R0 ;  /* 0x000000ffff087224 */ /* 0x000fe200078e0000 */
[----:B------:R-:W-:Y:S01]  /*23460*/  MOV R154, R157 ;  /* 0x0000009d009a7202 */ /* 0x000fe20000000f00 */
[----:B------:R-:W-:Y:S02]  /*23470*/  IMAD.MOV.U32 R7, RZ, RZ, R6 ;  /* 0x000000ffff077224 */ /* 0x000fe400078e0006 */
[----:B------:R-:W-:Y:S02]  /*23480*/  IMAD.MOV.U32 R22, RZ, RZ, R21 ;  /* 0x000000ffff167224 */ /* 0x000fe400078e0015 */
.L_x_36038:
[----:B------:R-:W-:Y:S05]  /*23490*/  BSYNC B1 ;  /* 0x0000000000017941 */ /* 0x000fea0003800000 */
.L_x_36036:
        /* <DEDUP_REMOVED lines=11> */
.L_x_36040:
[----:B------:R-:W-:Y:S01]  /*23550*/  MOV R157, R161 ;  /* 0x000000a1009d7202 */ /* 0x000fe20000000f00 */
[----:B------:R-:W-:Y:S01]  /*23560*/  IMAD.MOV.U32 R21, RZ, RZ, R160 ;  /* 0x000000ffff157224 */ /* 0x000fe200078e00a0 */
[----:B------:R-:W-:Y:S01]  /*23570*/  MOV R160, R7 ;  /* 0x0000000700a07202 */ /* 0x000fe20000000f00 */
[--C-:B------:R-:W-:Y:S02]  /*23580*/  IMAD.MOV.U32 R158, RZ, RZ, R8.reuse ;  /* 0x000000ffff9e7224 */ /* 0x100fe400078e0008 */
[----:B------:R-:W-:Y:S02]  /*23590*/  IMAD.MOV.U32 R0, RZ, RZ, R7 ;  /* 0x000000ffff007224 */ /* 0x000fe400078e0007 */
[----:B------:R-:W-:Y:S02]  /*235a0*/  IMAD.MOV.U32 R161, RZ, RZ, R8 ;  /* 0x000000ffffa17224 */ /* 0x000fe400078e0008 */
.L_x_36041:
[----:B------:R-:W-:Y:S05]  /*235b0*/  BSYNC B1 ;  /* 0x0000000000017941 */ /* 0x000fea0003800000 */
.L_x_36039:
[----:B------:R-:W-:Y:S01]  /*235c0*/  IADD3 R5, R5, 0x4, RZ ;  /* 0x0000000405057810 */ /* 0x000fe20007ffe0ff */
[----:B------:R-:W-:Y:S01]  /*235d0*/  @!P1 CALL.REL.NOINC `(.L_x_36042) ;  /* 0x0000001000009944 */ /* 0x000fe20003c00000 */
[----:B------:R-:W-:Y:S05]  /*235e0*/  BRA `(.L_x_36043) ;  /* 0xffffc02000007947 */ /* 0x000fea000383ffff */
.L_x_36042:
[----:B------:R-:W-:-:S04]  /*235f0*/  NOP ;  /* 0x0000000000007918 */ /* 0x000fc80000000000 */
[----:B------:R-:W0:Y:S04]  /*23600*/  LDS.128 R4, [0x620] ;  /* 0x00062000ff047984 */ /* 0x000e280000000c00 */
        /* <DEDUP_REMOVED lines=21> */
[----:B------:R-:W-:Y:S04]  /*23760*/  STL.64 [R1+0x8], R6 ;  /* 0x0000080601007387 */ /* 0x000fe80000100a00 */
[----:B------:R-:W4:Y:S04]  /*23770*/  LDS.128 R4, [0x680] ;  /* 0x00068000ff047984 */ /* 0x000f280000000c00 */
        /* <DEDUP_REMOVED lines=53> */
[----:B------:R-:W0:Y:S04]  /*23ad0*/  LDS.128 R8, [0x7d0] ;  /* 0x0007d000ff087984 */ /* 0x000e280000000c00 */
[----:B------:R-:W1:Y:S04]  /*23ae0*/  LDS.128 R12, [0x7e0] ;  /* 0x0007e000ff0c7984 */ /* 0x000e680000000c00 */
[----:B------:R-:W2:Y:S04]  /*23af0*/  LDS.128 R16, [0x7f0] ;  /* 0x0007f000ff107984 */ /* 0x000ea80000000c00 */
[----:B------:R-:W-:Y:S04]  /*23b00*/  LDS.64 R92, [0x820] ;  /* 0x00082000ff5c7984 */ /* 0x000fe80000000a00 */
[----:B------:R-:W3:Y:S04]  /*23b10*/  LDS.128 R84, [0x800] ;  /* 0x00080000ff547984 */ /* 0x000ee80000000c00 */
[----:B------:R-:W3:Y:S01]  /*23b20*/  LDS.128 R88, [0x810] ;  /* 0x00081000ff587984 */ /* 0x000ee20000000c00 */
[----:B-----5:R-:W-:-:S03]  /*23b30*/  FSETP.GT.FTZ.AND P0, PT, R20, R160, PT ;  /* 0x000000a01400720b */ /* 0x020fc60003f14000 */
[----:B----4-:R-:W-:Y:S01]  /*23b40*/  STL.64 [R1+0x140], R4 ;  /* 0x0001400401007387 */ /* 0x010fe20000100a00 */
[----:B------:R-:W-:Y:S02]  /*23b50*/  FSEL R164, R160, R20, P0 ;  /* 0x00000014a0a47208 */ /* 0x000fe40000000000 */
[----:B------:R-:W-:Y:S01]  /*23b60*/  FSEL R159, R20, R160, P0 ;  /* 0x000000a0149f7208 */ /* 0x000fe20000000000 */
[----:B------:R-:W-:Y:S04]  /*23b70*/  STL.64 [R1+0x148], R6 ;  /* 0x0001480601007387 */ /* 0x000fe80000100a00 */
[----:B------:R-:W4:Y:S01]  /*23b80*/  LDS.128 R4, [0x7c0] ;  /* 0x0007c000ff047984 */ /* 0x000f220000000c00 */
[----:B------:R-:W-:-:S03]  /*23b90*/  FADD.FTZ R164, -R159, R164 ;  /* 0x000000a49fa47221 */ /* 0x000fc60000010100 */
[----:B------:R-:W-:Y:S01]  /*23ba0*/  STL.64 [R1+0x198], R94 ;  /* 0x0001985e01007387 */ /* 0x000fe20000100a00 */
[----:B------:R-:W-:-:S03]  /*23bb0*/  FMUL.FTZ R164, R164, 1.4426950216293334961 ;  /* 0x3fb8aa3ba4a47820 */ /* 0x000fc60000410000 */
        /* <DEDUP_REMOVED lines=11> */
[----:B----4-:R0:W-:Y:S04]  /*23c70*/  STL.64 [R1+0x1a0], R4 ;  /* 0x0001a00401007387 */ /* 0x0101e80000100a00 */
[----:B------:R1:W-:Y:S01]  /*23c80*/  STL.64 [R1+0x1a8], R6 ;  /* 0x0001a80601007387 */ /* 0x0003e20000100a00 */
[----:B0-----:R-:W0:Y:S01]  /*23c90*/  MUFU.EX2 R5, R164 ;  /* 0x000000a400057308 */ /* 0x001e220000000800 */
[----:B------:R-:W-:Y:S01]  /*23ca0*/  IMAD.MOV.U32 R4, RZ, RZ, RZ ;  /* 0x000000ffff047224 */ /* 0x000fe200078e00ff */
[----:B-1----:R-:W-:-:S02]  /*23cb0*/  FSEL R6, R161, R156, P0 ;  /* 0x0000009ca1067208 */ /* 0x002fc40000000000 */
[----:B------:R-:W-:-:S03]  /*23cc0*/  FSEL R161, R156, R161, P0 ;  /* 0x000000a19ca17208 */ /* 0x000fc60000000000 */
[----:B0-----:R-:W-:Y:S02]  /*23cd0*/  FMUL.FTZ R6, R6, R5 ;  /* 0x0000000506067220 */ /* 0x001fe40000410000 */
[----:B------:R-:W-:-:S05]  /*23ce0*/  IMAD.MOV.U32 R5, RZ, RZ, R1 ;  /* 0x000000ffff057224 */ /* 0x000fca00078e0001 */
.L_x_36234:
[----:B------:R-:W2:Y:S04]  /*23cf0*/  LDL R10, [R5+0x108] ;  /* 0x00010800050a7983 */ /* 0x000ea80000100800 */
[----:B------:R-:W3:Y:S01]  /*23d00*/  LDL R8, [R5+0x8] ;  /* 0x0000080005087983 */ /* 0x000ee20000100800 */
[----:B------:R-:W-:Y:S01]  /*23d10*/  IADD3 R4, R4, 0x1, RZ ;  /* 0x0000000104047810 */ /* 0x000fe20007ffe0ff */
[----:B------:R-:W-:Y:S01]  /*23d20*/  BSSY B1, `(.L_x_36044) ;  /* 0x0000015000017945 */ /* 0x000fe20003800000 */
[CC--:B--2---:R-:W-:Y:S02]  /*23d30*/  FSETP.GEU.FTZ.AND P0, PT, R83.reuse, R10.reuse, PT ;  /* 0x0000000a5300720b */ /* 0x0c4fe40003f1e000 */
[----:B------:R-:W-:-:S02]  /*23d40*/  FSETP.NEU.FTZ.AND P1, PT, R83, R10, PT ;  /* 0x0000000a5300720b */ /* 0x000fc40003f3d000 */
        /* <DEDUP_REMOVED lines=14> */
.L_x_36045:
[----:B------:R-:W-:Y:S01]  /*23e30*/  IMAD.MOV.U32 R8, RZ, RZ, R3 ;  /* 0x000000ffff087224 */ /* 0x000fe200078e0003 */
[----:B------:R-:W-:Y:S01]  /*23e40*/  MOV R3, R2 ;  /* 0x0000000200037202 */ /* 0x000fe20000000f00 */
[----:B------:R-:W-:Y:S02]  /*23e50*/  IMAD.MOV.U32 R10, RZ, RZ, R83 ;  /* 0x000000ffff0a7224 */ /* 0x000fe400078e0053 */
[----:B------:R-:W-:Y:S02]  /*23e60*/  IMAD.MOV.U32 R83, RZ, RZ, R82 ;  /* 0x000000ffff537224 */ /* 0x000fe400078e0052 */
.L_x_36046:
[----:B------:R-:W-:Y:S05]  /*23e70*/  BSYNC B1 ;  /* 0x0000000000017941 */ /* 0x000fea0003800000 */
.L_x_36044:
        /* <DEDUP_REMOVED lines=11> */
.L_x_36048:
[----:B------:R-:W-:Y:S01]  /*23f30*/  MOV R7, R8 ;  /* 0x0000000800077202 */ /* 0x000fe20000000f00 */
[----:B------:R-:W-:Y:S01]  /*23f40*/  IMAD.MOV.U32 R9, RZ, RZ, R10 ;  /* 0x000000ffff097224 */ /* 0x000fe200078e000a */
[----:B------:R-:W-:Y:S01]  /*23f50*/  MOV R82, R81 ;  /* 0x0000005100527202 */ /* 0x000fe20000000f00 */
[----:B------:R-:W-:Y:S02]  /*23f60*/  IMAD.MOV.U32 R2, RZ, RZ, R97 ;  /* 0x000000ffff027224 */ /* 0x000fe400078e0061 */
.L_x_36049:
[----:B------:R-:W-:Y:S05]  /*23f70*/  BSYNC B1 ;  /* 0x0000000000017941 */ /* 0x000fea0003800000 */
.L_x_36047:
        /* <DEDUP_REMOVED lines=11> */
.L_x_36051:
[----:B------:R-:W-:Y:S01]  /*24030*/  IMAD.MOV.U32 R8, RZ, RZ, R7 ;  /* 0x000000ffff087224 */ /* 0x000fe200078e0007 */
[----:B------:R-:W-:Y:S01]  /*24040*/  MOV R10, R9 ;  /* 0x00000009000a7202 */ /* 0x000fe20000000f00 */
[----:B------:R-:W-:Y:S02]  /*24050*/  IMAD.MOV.U32 R97, RZ, RZ, R96 ;  /* 0x000000ffff617224 */ /* 0x000fe400078e0060 */
[----:B------:R-:W-:Y:S02]  /*24060*/  IMAD.MOV.U32 R81, RZ, RZ, R80 ;  /* 0x000000ffff517224 */ /* 0x000fe400078e0050 */
.L_x_36052:
[----:B------:R-:W-:Y:S05]  /*24070*/  BSYNC B1 ;  /* 0x0000000000017941 */ /* 0x000fea0003800000 */
.L_x_36050:
        /* <DEDUP_REMOVED lines=11> */
.L_x_36054:
[----:B------:R-:W-:Y:S01]  /*24130*/  IMAD.MOV.U32 R7, RZ, RZ, R8 ;  /* 0x000000ffff077224 */ /* 0x000fe200078e0008 */
[----:B------:R-:W-:Y:S01]  /*24140*/  MOV R96, R99 ;  /* 0x0000006300607202 */ /* 0x000fe20000000f00 */
[----:B------:R-:W-:Y:S02]  /*24150*/  IMAD.MOV.U32 R9, RZ, RZ, R10 ;  /* 0x000000ffff097224 */ /* 0x000fe400078e000a */
[----:B------:R-:W-:Y:S02]  /*24160*/  IMAD.MOV.U32 R80, RZ, RZ, R79 ;  /* 0x000000ffff507224 */ /* 0x000fe400078e004f */
.L_x_36055:
[----:B------:R-:W-:Y:S05]  /*24170*/  BSYNC B1 ;  /* 0x0000000000017941 */ /* 0x000fea0003800000 */
.L_x_36053:
        /* <DEDUP_REMOVED lines=11> */
.L_x_36057:
[----:B------:R-:W-:Y:S01]  /*24230*/  MOV R8, R7 ;  /* 0x0000000700087202 */ /* 0x000fe20000000f00 */
[----:B------:R-:W-:Y:S01]  /*24240*/  IMAD.MOV.U32 R10, RZ, RZ, R9 ;  /* 0x000000ffff0a7224 */ /* 0x000fe200078e0009 */
[----:B------:R-:W-:Y:S01]  /*24250*/  MOV R79, R78 ;  /* 0x0000004e004f7202 */ /* 0x000fe20000000f00 */
[----:B------:R-:W-:Y:S02]  /*24260*/  IMAD.MOV.U32 R99, RZ, RZ, R98 ;  /* 0x000000ffff637224 */ /* 0x000fe400078e0062 */
.L_x_36058:
[----:B------:R-:W-:Y:S05]  /*24270*/  BSYNC B1 ;  /* 0x0000000000017941 */ /* 0x000fea0003800000 */
.L_x_36056:
        /* <DEDUP_REMOVED lines=11> */
.L_x_36060:
[----:B------:R-:W-:Y:S01]  /*24330*/  IMAD.MOV.U32 R7, RZ, RZ, R8 ;  /* 0x000000ffff077224 */ /* 0x000fe200078e0008 */
[----:B------:R-:W-:Y:S01]  /*24340*/  MOV R9, R10 ;  /* 0x0000000a00097202 */ /* 0x000fe20000000f00 */
[----:B------:R-:W-:Y:S02]  /*24350*/  IMAD.MOV.U32 R98, RZ, RZ, R101 ;  /* 0x000000ffff627224 */ /* 0x000fe400078e0065 */
[----:B------:R-:W-:Y:S02]  /*24360*/  IMAD.MOV.U32 R78, RZ, RZ, R77 ;  /* 0x000000ffff4e7224 */ /* 0x000fe400078e004d */
.L_x_36061:
[----:B------:R-:W-:Y:S05]  /*24370*/  BSYNC B1 ;  /* 0x0000000000017941 */ /* 0x000fea0003800000 */
.L_x_36059:
        /* <DEDUP_REMOVED lines=11> */
.L_x_36063:
[----:B------:R-:W-:Y:S01]  /*24430*/  IMAD.MOV.U32 R8, RZ, RZ, R7 ;  /* 0x000000ffff087224 */ /* 0x000fe200078e0007 */
[----:B------:R-:W-:Y:S01]  /*24440*/  MOV R101, R100 ;  /* 0x0000006400657202 */ /* 0x000fe20000000f00 */
[----:B------:R-:W-:Y:S02]  /*24450*/  IMAD.MOV.U32 R10, RZ, RZ, R9 ;  /* 0x000000ffff0a7224 */ /* 0x000fe400078e0009 */
[----:B------:R-:W-:Y:S02]  /*24460*/  IMAD.MOV.U32 R77, RZ, RZ, R76 ;  /* 0x000000ffff4d7224 */ /* 0x000fe400078e004c */
.L_x_36064:
[----:B------:R-:W-:Y:S05]  /*24470*/  BSYNC B1 ;  /* 0x0000000000017941 */ /* 0x000fea0003800000 */
.L_x_36062:
        /* <DEDUP_REMOVED lines=11> */
.L_x_36066:
[----:B------:R-:W-:Y:S01]  /*24530*/  MOV R7, R8 ;  /* 0x0000000800077202 */ /* 0x000fe20000000f00 */
[----:B------:R-:W-:Y:S01]  /*24540*/  IMAD.MOV.U32 R9, RZ, RZ, R10 ;  /* 0x000000ffff097224 */ /* 0x000fe200078e000a */
[----:B------:R-:W-:Y:S01]  /*24550*/  MOV R76, R75 ;  /* 0x0000004b004c7202 */ /* 0x000fe20000000f00 */
[----:B------:R-:W-:Y:S02]  /*24560*/  IMAD.MOV.U32 R100, RZ, RZ, R103 ;  /* 0x000000ffff647224 */ /* 0x000fe400078e0067 */
.L_x_36067:
[----:B------:R-:W-:Y:S05]  /*24570*/  BSYNC B1 ;  /* 0x0000000000017941 */ /* 0x000fea0003800000 */
.L_x_36065:
        /* <DEDUP_REMOVED lines=11> */
.L_x_36069:
[----:B------:R-:W-:Y:S01]  /*24630*/  IMAD.MOV.U32 R8, RZ, RZ, R7 ;  /* 0x000000ffff087224 */ /* 0x000fe200078e0007 */
[----:B------:R-:W-:Y:S01]  /*24640*/  MOV R10, R9 ;  /* 0x00000009000a7202 */ /* 0x000fe20000000f00 */
[----:B------:R-:W-:Y:S02]  /*24650*/  IMAD.MOV.U32 R103, RZ, RZ, R102 ;  /* 0x000000ffff677224 */ /* 0x000fe400078e0066 */
[----:B------:R-:W-:Y:S02]  /*24660*/  IMAD.MOV.U32 R75, RZ, RZ, R74 ;  /* 0x000000ffff4b7224 */ /* 0x000fe400078e004a */
.L_x_36070:
[----:B------:R-:W-:Y:S05]  /*24670*/  BSYNC B1 ;  /* 0x0000000000017941 */ /* 0x000fea0003800000 */
.L_x_36068:
        /* <DEDUP_REMOVED lines=11> */
.L_x_36072:
[----:B------:R-:W-:Y:S01]  /*24730*/  IMAD.MOV.U32 R7, RZ, RZ, R8 ;  /* 0x000000ffff077224 */ /* 0x000fe200078e0008 */
[----:B------:R-:W-:Y:S01]  /*24740*/  MOV R102, R105 ;  /* 0x0000006900667202 */ /* 0x000fe20000000f00 */
[----:B------:R-:W-:Y:S02]  /*24750*/  IMAD.MOV.U32 R9, RZ, RZ, R10 ;  /* 0x000000ffff097224 */ /* 0x000fe400078e000a */
[----:B------:R-:W-:Y:S02]  /*24760*/  IMAD.MOV.U32 R74, RZ, RZ, R73 ;  /* 0x000000ffff4a7224 */ /* 0x000fe400078e0049 */
.L_x_36073:
[----:B------:R-:W-:Y:S05]  /*24770*/  BSYNC B1 ;  /* 0x0000000000017941 */ /* 0x000fea0003800000 */
.L_x_36071:
        /* <DEDUP_REMOVED lines=11> */
.L_x_36075:
[----:B------:R-:W-:Y:S01]  /*24830*/  MOV R8, R7 ;  /* 0x0000000700087202 */ /* 0x000fe20000000f00 */
[----:B------:R-:W-:Y:S01]  /*24840*/  IMAD.MOV.U32 R10, RZ, RZ, R9 ;  /* 0x000000ffff0a7224 */ /* 0x000fe200078e0009 */
[----:B------:R-:W-:Y:S01]  /*24850*/  MOV R73, R72 ;  /* 0x0000004800497202 */ /* 0x000fe20000000f00 */
[----:B------:R-:W-:Y:S02]  /*24860*/  IMAD.MOV.U32 R105, RZ, RZ, R104 ;  /* 0x000000ffff697224 */ /* 0x000fe400078e0068 */
.L_x_36076:
[----:B------:R-:W-:Y:S05]  /*24870*/  BSYNC B1 ;  /* 0x0000000000017941 */ /* 0x000fea0003800000 */
.L_x_36074:
        /* <DEDUP_REMOVED lines=11> */
.L_x_36078:
[----:B------:R-:W-:Y:S01]  /*24930*/  IMAD.MOV.U32 R7, RZ, RZ, R8 ;  /* 0x000000ffff077224 */ /* 0x000fe200078e0008 */
[----:B------:R-:W-:Y:S01]  /*24940*/  MOV R9, R10 ;  /* 0x0000000a00097202 */ /* 0x000fe20000000f00 */
[----:B------:R-:W-:Y:S02]  /*24950*/  IMAD.MOV.U32 R104, RZ, RZ, R107 ;  /* 0x000000ffff687224 */ /* 0x000fe400078e006b */
[----:B------:R-:W-:Y:S02]  /*24960*/  IMAD.MOV.U32 R72, RZ, RZ, R71 ;  /* 0x000000ffff487224 */ /* 0x000fe400078e0047 */
.L_x_36079:
[----:B------:R-:W-:Y:S05]  /*24970*/  BSYNC B1 ;  /* 0x0000000000017941 */ /* 0x000fea0003800000 */
.L_x_36077:
        /* <DEDUP_REMOVED lines=11> */
.L_x_36081:
[----:B------:R-:W-:Y:S01]  /*24a30*/  IMAD.MOV.U32 R8, RZ, RZ, R7 ;  /* 0x000000ffff087224 */ /* 0x000fe200078e0007 */
[----:B------:R-:W-:Y:S01]  /*24a40*/  MOV R107, R106 ;  /* 0x0000006a006b7202 */ /* 0x000fe20000000f00 */
[----:B------:R-:W-:Y:S02]  /*24a50*/  IMAD.MOV.U32 R10, RZ, RZ, R9 ;  /* 0x000000ffff0a7224 */ /* 0x000fe400078e0009 */
[----:B------:R-:W-:Y:S02]  /*24a60*/  IMAD.MOV.U32 R71, RZ, RZ, R70 ;  /* 0x000000ffff477224 */ /* 0x000fe400078e0046 */
.L_x_36082:
[----:B------:R-:W-:Y:S05]  /*24a70*/  BSYNC B1 ;  /* 0x0000000000017941 */ /* 0x000fea0003800000 */
.L_x_36080:
        /* <DEDUP_REMOVED lines=11> */
.L_x_36084:
[----:B------:R-:W-:Y:S01]  /*24b30*/  MOV R7, R8 ;  /* 0x0000000800077202 */ /* 0x000fe20000000f00 */
[----:B------:R-:W-:Y:S01]  /*24b40*/  IMAD.MOV.U32 R9, RZ, RZ, R10 ;  /* 0x000000ffff097224 */ /* 0x000fe200078e000a */
[----:B------:R-:W-:Y:S01]  /*24b50*/  MOV R70, R69 ;  /* 0x0000004500467202 */ /* 0x000fe20000000f00 */
[----:B------:R-:W-:Y:S02]  /*24b60*/  IMAD.MOV.U32 R106, RZ, RZ, R109 ;  /* 0x000000ffff6a7224 */ /* 0x000fe400078e006d */
.L_x_36085:
[----:B------:R-:W-:Y:S05]  /*24b70*/  BSYNC B1 ;  /* 0x0000000000017941 */ /* 0x000fea0003800000 */
.L_x_36083:
        /* <DEDUP_REMOVED lines=11> */
.L_x_36087:
[----:B------:R-:W-:Y:S01]  /*24c30*/  IMAD.MOV.U32 R8, RZ, RZ, R7 ;  /* 0x000000ffff087224 */ /* 0x000fe200078e0007 */
[----:B------:R-:W-:Y:S01]  /*24c40*/  MOV R10, R9 ;  /* 0x00000009000a7202 */ /* 0x000fe20000000f00 */
[----:B------:R-:W-:Y:S02]  /*24c50*/  IMAD.MOV.U32 R109, RZ, RZ, R108 ;  /* 0x000000ffff6d7224 */ /* 0x000fe400078e006c */
[----:B------:R-:W-:Y:S02]  /*24c60*/  IMAD.MOV.U32 R69, RZ, RZ, R68 ;  /* 0x000000ffff457224 */ /* 0x000fe400078e0044 */
.L_x_36088:
[----:B------:R-:W-:Y:S05]  /*24c70*/  BSYNC B1 ;  /* 0x0000000000017941 */ /* 0x000fea0003800000 */
.L_x_36086:
        /* <DEDUP_REMOVED lines=11> */
.L_x_36090:
[----:B------:R-:W-:Y:S01]  /*24d30*/  IMAD.MOV.U32 R7, RZ, RZ, R8 ;  /* 0x000000ffff077224 */ /* 0x000fe200078e0008 */
[----:B------:R-:W-:Y:S01]  /*24d40*/  MOV R108, R111 ;  /* 0x0000006f006c7202 */ /* 0x000fe20000000f00 */
[----:B------:R-:W-:Y:S02]  /*24d50*/  IMAD.MOV.U32 R9, RZ, RZ, R10 ;  /* 0x000000ffff097224 */ /* 0x000fe400078e000a */
[----:B------:R-:W-:Y:S02]  /*24d60*/  IMAD.MOV.U32 R68, RZ, RZ, R67 ;  /* 0x000000ffff447224 */ /* 0x000fe400078e0043 */
.L_x_36091:
[----:B------:R-:W-:Y:S05]  /*24d70*/  BSYNC B1 ;  /* 0x0000000000017941 */ /* 0x000fea0003800000 */
.L_x_36089:
        /* <DEDUP_REMOVED lines=11> */
.L_x_36093:
[----:B------:R-:W-:Y:S01]  /*24e30*/  MOV R8, R7 ;  /* 0x0000000700087202 */ /* 0x000fe20000000f00 */
[----:B------:R-:W-:Y:S01]  /*24e40*/  IMAD.MOV.U32 R10, RZ, RZ, R9 ;  /* 0x000000ffff0a7224 */ /* 0x000fe200078e0009 */
[----:B------:R-:W-:Y:S01]  /*24e50*/  MOV R67, R66 ;  /* 0x0000004200437202 */ /* 0x000fe20000000f00 */
[----:B------:R-:W-:Y:S02]  /*24e60*/  IMAD.MOV.U32 R111, RZ, RZ, R110 ;  /* 0x000000ffff6f7224 */ /* 0x000fe400078e006e */
.L_x_36094:
[----:B------:R-:W-:Y:S05]  /*24e70*/  BSYNC B1 ;  /* 0x0000000000017941 */ /* 0x000fea0003800000 */
.L_x_36092:
        /* <DEDUP_REMOVED lines=11> */
.L_x_36096:
[----:B------:R-:W-:Y:S01]  /*24f30*/  IMAD.MOV.U32 R7, RZ, RZ, R8 ;  /* 0x000000ffff077224 */ /* 0x000fe200078e0008 */
[----:B------:R-:W-:Y:S01]  /*24f40*/  MOV R9, R10 ;  /* 0x0000000a00097202 */ /* 0x000fe20000000f00 */
[----:B------:R-:W-:Y:S02]  /*24f50*/  IMAD.MOV.U32 R110, RZ, RZ, R113 ;  /* 0x000000ffff6e7224 */ /* 0x000fe400078e0071 */
[----:B------:R-:W-:Y:S02]  /*24f60*/  IMAD.MOV.U32 R66, RZ, RZ, R65 ;  /* 0x000000ffff427224 */ /* 0x000fe400078e0041 */
.L_x_36097:
[----:B------:R-:W-:Y:S05]  /*24f70*/  BSYNC B1 ;  /* 0x0000000000017941 */ /* 0x000fea0003800000 */
.L_x_36095:
        /* <DEDUP_REMOVED lines=11> */
.L_x_36099:
[----:B------:R-:W-:Y:S01]  /*25030*/  IMAD.MOV.U32 R8, RZ, RZ, R7 ;  /* 0x000000ffff087224 */ /* 0x000fe200078e0007 */
[----:B------:R-:W-:Y:S01]  /*25040*/  MOV R113, R112 ;  /* 0x0000007000717202 */ /* 0x000fe20000000f00 */
[----:B------:R-:W-:Y:S02]  /*25050*/  IMAD.MOV.U32 R10, RZ, RZ, R9 ;  /* 0x000000ffff0a7224 */ /* 0x000fe400078e0009 */
[----:B------:R-:W-:Y:S02]  /*25060*/  IMAD.MOV.U32 R65, RZ, RZ, R64 ;  /* 0x000000ffff417224 */ /* 0x000fe400078e0040 */
.L_x_36100:
[----:B------:R-:W-:Y:S05]  /*25070*/  BSYNC B1 ;  /* 0x0000000000017941 */ /* 0x000fea0003800000 */
.L_x_36098:
        /* <DEDUP_REMOVED lines=11> */
.L_x_36102:
[----:B------:R-:W-:Y:S01]  /*25130*/  MOV R7, R8 ;  /* 0x0000000800077202 */ /* 0x000fe20000000f00 */
[----:B------:R-:W-:Y:S01]  /*25140*/  IMAD.MOV.U32 R9, RZ, RZ, R10 ;  /* 0x000000ffff097224 */ /* 0x000fe200078e000a */
[----:B------:R-:W-:Y:S01]  /*25150*/  MOV R64, R63 ;  /* 0x0000003f00407202 */ /* 0x000fe20000000f00 */
[----:B------:R-:W-:Y:S02]  /*25160*/  IMAD.MOV.U32 R112, RZ, RZ, R115 ;  /* 0x000000ffff707224 */ /* 0x000fe400078e0073 */
.L_x_36103:
[----:B------:R-:W-:Y:S05]  /*25170*/  BSYNC B1 ;  /* 0x0000000000017941 */ /* 0x000fea0003800000 */
.L_x_36101:
        /* <DEDUP_REMOVED lines=11> */
.L_x_36105:
[----:B------:R-:W-:Y:S01]  /*25230*/  IMAD.MOV.U32 R8, RZ, RZ, R7 ;  /* 0x000000ffff087224 */ /* 0x000fe200078e0007 */
[----:B------:R-:W-:Y:S01]  /*25240*/  MOV R10, R9 ;  /* 0x00000009000a7202 */ /* 0x000fe20000000f00 */
[----:B------:R-:W-:Y:S02]  /*25250*/  IMAD.MOV.U32 R115, RZ, RZ, R114 ;  /* 0x000000ffff737224 */ /* 0x000fe400078e0072 */
[----:B------:R-:W-:Y:S02]  /*25260*/  IMAD.MOV.U32 R63, RZ, RZ, R62 ;  /* 0x000000ffff3f7224 */ /* 0x000fe400078e003e */
.L_x_36106:
[----:B------:R-:W-:Y:S05]  /*25270*/  BSYNC B1 ;  /* 0x0000000000017941 */ /* 0x000fea0003800000 */
.L_x_36104:
        /* <DEDUP_REMOVED lines=11> */
.L_x_36108:
[----:B------:R-:W-:Y:S01]  /*25330*/  IMAD.MOV.U32 R7, RZ, RZ, R8 ;  /* 0x000000ffff077224 */ /* 0x000fe200078e0008 */
[----:B------:R-:W-:Y:S01]  /*25340*/  MOV R114, R117 ;  /* 0x0000007500727202 */ /* 0x000fe20000000f00 */
[----:B------:R-:W-:Y:S02]  /*25350*/  IMAD.MOV.U32 R9, RZ, RZ, R10 ;  /* 0x000000ffff097224 */ /* 0x000fe400078e000a */
[----:B------:R-:W-:Y:S02]  /*25360*/  IMAD.MOV.U32 R62, RZ, RZ, R61 ;  /* 0x000000ffff3e7224 */ /* 0x000fe400078e003d */
.L_x_36109:
[----:B------:R-:W-:Y:S05]  /*25370*/  BSYNC B1 ;  /* 0x0000000000017941 */ /* 0x000fea0003800000 */
.L_x_36107:
        /* <DEDUP_REMOVED lines=11> */
.L_x_36111:
[----:B------:R-:W-:Y:S01]  /*25430*/  MOV R8, R7 ;  /* 0x0000000700087202 */ /* 0x000fe20000000f00 */
[----:B------:R-:W-:Y:S01]  /*25440*/  IMAD.MOV.U32 R10, RZ, RZ, R9 ;  /* 0x000000ffff0a7224 */ /* 0x000fe200078e0009 */
[----:B------:R-:W-:Y:S01]  /*25450*/  MOV R61, R60 ;  /* 0x0000003c003d7202 */ /* 0x000fe20000000f00 */
[----:B------:R-:W-:Y:S02]  /*25460*/  IMAD.MOV.U32 R117, RZ, RZ, R116 ;  /* 0x000000ffff757224 */ /* 0x000fe400078e0074 */
.L_x_36112:
[----:B------:R-:W-:Y:S05]  /*25470*/  BSYNC B1 ;  /* 0x0000000000017941 */ /* 0x000fea0003800000 */
.L_x_36110:
        /* <DEDUP_REMOVED lines=11> */
.L_x_36114:
[----:B------:R-:W-:Y:S01]  /*25530*/  IMAD.MOV.U32 R7, RZ, RZ, R8 ;  /* 0x000000ffff077224 */ /* 0x000fe200078e0008 */
[----:B------:R-:W-:Y:S01]  /*25540*/  MOV R9, R10 ;  /* 0x0000000a00097202 */ /* 0x000fe20000000f00 */
[----:B------:R-:W-:Y:S02]  /*25550*/  IMAD.MOV.U32 R116, RZ, RZ, R119 ;  /* 0x000000ffff747224 */ /* 0x000fe400078e0077 */
[----:B------:R-:W-:Y:S02]  /*25560*/  IMAD.MOV.U32 R60, RZ, RZ, R59 ;  /* 0x000000ffff3c7224 */ /* 0x000fe400078e003b */
.L_x_36115:
[----:B------:R-:W-:Y:S05]  /*25570*/  BSYNC B1 ;  /* 0x0000000000017941 */ /* 0x000fea0003800000 */
.L_x_36113:
        /* <DEDUP_REMOVED lines=11> */
.L_x_36117:
[----:B------:R-:W-:Y:S01]  /*25630*/  IMAD.MOV.U32 R8, RZ, RZ, R7 ;  /* 0x000000ffff087224 */ /* 0x000fe200078e0007 */
[----:B------:R-:W-:Y:S01]  /*25640*/  MOV R119, R118 ;  /* 0x0000007600777202 */ /* 0x000fe20000000f00 */
[----:B------:R-:W-:Y:S02]  /*25650*/  IMAD.MOV.U32 R10, RZ, RZ, R9 ;  /* 0x000000ffff0a7224 */ /* 0x000fe400078e0009 */
[----:B------:R-:W-:Y:S02]  /*25660*/  IMAD.MOV.U32 R59, RZ, RZ, R58 ;  /* 0x000000ffff3b7224 */ /* 0x000fe400078e003a */
.L_x_36118:
[----:B------:R-:W-:Y:S05]  /*25670*/  BSYNC B1 ;  /* 0x0000000000017941 */ /* 0x000fea0003800000 */
.L_x_36116:
        /* <DEDUP_REMOVED lines=11> */
.L_x_36120:
[----:B------:R-:W-:Y:S01]  /*25730*/  MOV R7, R8 ;  /* 0x0000000800077202 */ /* 0x000fe20000000f00 */
[----:B------:R-:W-:Y:S01]  /*25740*/  IMAD.MOV.U32 R9, RZ, RZ, R10 ;  /* 0x000000ffff097224 */ /* 0x000fe200078e000a */
[----:B------:R-:W-:Y:S01]  /*25750*/  MOV R58, R57 ;  /* 0x00000039003a7202 */ /* 0x000fe20000000f00 */
[----:B------:R-:W-:Y:S02]  /*25760*/  IMAD.MOV.U32 R118, RZ, RZ, R121 ;  /* 0x000000ffff767224 */ /* 0x000fe400078e0079 */
.L_x_36121:
[----:B------:R-:W-:Y:S05]  /*25770*/  BSYNC B1 ;  /* 0x0000000000017941 */ /* 0x000fea0003800000 */
.L_x_36119:
        /* <DEDUP_REMOVED lines=11> */
.L_x_36123:
[----:B------:R-:W-:Y:S01]  /*25830*/  IMAD.MOV.U32 R8, RZ, RZ, R7 ;  /* 0x000000ffff087224 */ /* 0x000fe200078e0007 */
[----:B------:R-:W-:Y:S01]  /*25840*/  MOV R10, R9 ;  /* 0x00000009000a7202 */ /* 0x000fe20000000f00 */
[----:B------:R-:W-:Y:S02]  /*25850*/  IMAD.MOV.U32 R121, RZ, RZ, R120 ;  /* 0x000000ffff797224 */ /* 0x000fe400078e0078 */
[----:B------:R-:W-:Y:S02]  /*25860*/  IMAD.MOV.U32 R57, RZ, RZ, R56 ;  /* 0x000000ffff397224 */ /* 0x000fe400078e0038 */
.L_x_36124:
[----:B------:R-:W-:Y:S05]  /*25870*/  BSYNC B1 ;  /* 0x0000000000017941 */ /* 0x000fea0003800000 */
.L_x_36122:
        /* <DEDUP_REMOVED lines=11> */
.L_x_36126:
[----:B------:R-:W-:Y:S01]  /*25930*/  IMAD.MOV.U32 R7, RZ, RZ, R8 ;  /* 0x000000ffff077224 */ /* 0x000fe200078e0008 */
[----:B------:R-:W-:Y:S01]  /*25940*/  MOV R120, R123 ;  /* 0x0000007b00787202 */ /* 0x000fe20000000f00 */
[----:B------:R-:W-:Y:S02]  /*25950*/  IMAD.MOV.U32 R9, RZ, RZ, R10 ;  /* 0x000000ffff097224 */ /* 0x000fe400078e000a */
[----:B------:R-:W-:Y:S02]  /*25960*/  IMAD.MOV.U32 R56, RZ, RZ, R55 ;  /* 0x000000ffff387224 */ /* 0x000fe400078e0037 */
.L_x_36127:
[----:B------:R-:W-:Y:S05]  /*25970*/  BSYNC B1 ;  /* 0x0000000000017941 */ /* 0x000fea0003800000 */
.L_x_36125:
        /* <DEDUP_REMOVED lines=11> */
.L_x_36129:
[----:B------:R-:W-:Y:S01]  /*25a30*/  MOV R8, R7 ;  /* 0x0000000700087202 */ /* 0x000fe20000000f00 */
[----:B------:R-:W-:Y:S01]  /*25a40*/  IMAD.MOV.U32 R10, RZ, RZ, R9 ;  /* 0x000000ffff0a7224 */ /* 0x000fe200078e0009 */
[----:B------:R-:W-:Y:S01]  /*25a50*/  MOV R55, R54 ;  /* 0x0000003600377202 */ /* 0x000fe20000000f00 */
[----:B------:R-:W-:Y:S02]  /*25a60*/  IMAD.MOV.U32 R123, RZ, RZ, R122 ;  /* 0x000000ffff7b7224 */ /* 0x000fe400078e007a */
.L_x_36130:
[----:B------:R-:W-:Y:S05]  /*25a70*/  BSYNC B1 ;  /* 0x0000000000017941 */ /* 0x000fea0003800000 */
.L_x_36128:
        /* <DEDUP_REMOVED lines=11> */
.L_x_36132:
[----:B------:R-:W-:Y:S01]  /*25b30*/  IMAD.MOV.U32 R7, RZ, RZ, R8 ;  /* 0x000000ffff077224 */ /* 0x000fe200078e0008 */
[----:B------:R-:W-:Y:S01]  /*25b40*/  MOV R9, R10 ;  /* 0x0000000a00097202 */ /* 0x000fe20000000f00 */
[----:B------:R-:W-:Y:S02]  /*25b50*/  IMAD.MOV.U32 R122, RZ, RZ, R125 ;  /* 0x000000ffff7a7224 */ /* 0x000fe400078e007d */
[----:B------:R-:W-:Y:S02]  /*25b60*/  IMAD.MOV.U32 R54, RZ, RZ, R53 ;  /* 0x000000ffff367224 */ /* 0x000fe400078e0035 */
.L_x_36133:
[----:B------:R-:W-:Y:S05]  /*25b70*/  BSYNC B1 ;  /* 0x0000000000017941 */ /* 0x000fea0003800000 */
.L_x_36131:
        /* <DEDUP_REMOVED lines=11> */
.L_x_36135:
[----:B------:R-:W-:Y:S01]  /*25c30*/  IMAD.MOV.U32 R8, RZ, RZ, R7 ;  /* 0x000000ffff087224 */ /* 0x000fe200078e0007 */
[----:B------:R-:W-:Y:S01]  /*25c40*/  MOV R125, R124 ;  /* 0x0000007c007d7202 */ /* 0x000fe20000000f00 */
[----:B------:R-:W-:Y:S02]  /*25c50*/  IMAD.MOV.U32 R10, RZ, RZ, R9 ;  /* 0x000000ffff0a7224 */ /* 0x000fe400078e0009 */
[----:B------:R-:W-:Y:S02]  /*25c60*/  IMAD.MOV.U32 R53, RZ, RZ, R52 ;  /* 0x000000ffff357224 */ /* 0x000fe400078e0034 */
.L_x_36136:
[----:B------:R-:W-:Y:S05]  /*25c70*/  BSYNC B1 ;  /* 0x0000000000017941 */ /* 0x000fea0003800000 */
.L_x_36134:
        /* <DEDUP_REMOVED lines=11> */
.L_x_36138:
[----:B------:R-:W-:Y:S01]  /*25d30*/  MOV R7, R8 ;  /* 0x0000000800077202 */ /* 0x000fe20000000f00 */
[----:B------:R-:W-:Y:S01]  /*25d40*/  IMAD.MOV.U32 R9, RZ, RZ, R10 ;  /* 0x000000ffff097224 */ /* 0x000fe200078e000a */
[----:B------:R-:W-:Y:S01]  /*25d50*/  MOV R52, R51 ;  /* 0x0000003300347202 */ /* 0x000fe20000000f00 */
[----:B------:R-:W-:Y:S02]  /*25d60*/  IMAD.MOV.U32 R124, RZ, RZ, R127 ;  /* 0x000000ffff7c7224 */ /* 0x000fe400078e007f */
.L_x_36139:
[----:B------:R-:W-:Y:S05]  /*25d70*/  BSYNC B1 ;  /* 0x0000000000017941 */ /* 0x000fea0003800000 */
.L_x_36137:
        /* <DEDUP_REMOVED lines=11> */
.L_x_36141:
[----:B------:R-:W-:Y:S01]  /*25e30*/  IMAD.MOV.U32 R8, RZ, RZ, R7 ;  /* 0x000000ffff087224 */ /* 0x000fe200078e0007 */
[----:B------:R-:W-:Y:S01]  /*25e40*/  MOV R10, R9 ;  /* 0x00000009000a7202 */ /* 0x000fe20000000f00 */
[----:B------:R-:W-:Y:S02]  /*25e50*/  IMAD.MOV.U32 R127, RZ, RZ, R126 ;  /* 0x000000ffff7f7224 */ /* 0x000fe400078e007e */
[----:B------:R-:W-:Y:S02]  /*25e60*/  IMAD.MOV.U32 R51, RZ, RZ, R50 ;  /* 0x000000ffff337224 */ /* 0x000fe400078e0032 */
.L_x_36142:
[----:B------:R-:W-:Y:S05]  /*25e70*/  BSYNC B1 ;  /* 0x0000000000017941 */ /* 0x000fea0003800000 */
.L_x_36140:
        /* <DEDUP_REMOVED lines=11> */
.L_x_36144:
[----:B------:R-:W-:Y:S01]  /*25f30*/  IMAD.MOV.U32 R7, RZ, RZ, R8 ;  /* 0x000000ffff077224 */ /* 0x000fe200078e0008 */
[----:B------:R-:W-:Y:S01]  /*25f40*/  MOV R126, R129 ;  /* 0x00000081007e7202 */ /* 0x000fe20000000f00 */
[----:B------:R-:W-:Y:S02]  /*25f50*/  IMAD.MOV.U32 R9, RZ, RZ, R10 ;  /* 0x000000ffff097224 */ /* 0x000fe400078e000a */
[----:B------:R-:W-:Y:S02]  /*25f60*/  IMAD.MOV.U32 R50, RZ, RZ, R49 ;  /* 0x000000ffff327224 */ /* 0x000fe400078e0031 */
.L_x_36145:
[----:B------:R-:W-:Y:S05]  /*25f70*/  BSYNC B1 ;  /* 0x0000000000017941 */ /* 0x000fea0003800000 */
.L_x_36143:
        /* <DEDUP_REMOVED lines=11> */
.L_x_36147:
[----:B------:R-:W-:Y:S01]  /*26030*/  MOV R8, R7 ;  /* 0x0000000700087202 */ /* 0x000fe20000000f00 */
[----:B------:R-:W-:Y:S01]  /*26040*/  IMAD.MOV.U32 R10, RZ, RZ, R9 ;  /* 0x000000ffff0a7224 */ /* 0x000fe200078e0009 */
[----:B------:R-:W-:Y:S01]  /*26050*/  MOV R49, R48 ;  /* 0x0000003000317202 */ /* 0x000fe20000000f00 */
[----:B------:R-:W-:Y:S02]  /*26060*/  IMAD.MOV.U32 R129, RZ, RZ, R128 ;  /* 0x000000ffff817224 */ /* 0x000fe400078e0080 */
.L_x_36148:
[----:B------:R-:W-:Y:S05]  /*26070*/  BSYNC B1 ;  /* 0x0000000000017941 */ /* 0x000fea0003800000 */
.L_x_36146:
        /* <DEDUP_REMOVED lines=11> */
.L_x_36150:
[----:B------:R-:W-:Y:S01]  /*26130*/  IMAD.MOV.U32 R7, RZ, RZ, R8 ;  /* 0x000000ffff077224 */ /* 0x000fe200078e0008 */
[----:B------:R-:W-:Y:S01]  /*26140*/  MOV R9, R10 ;  /* 0x0000000a00097202 */ /* 0x000fe20000000f00 */
[----:B------:R-:W-:Y:S02]  /*26150*/  IMAD.MOV.U32 R128, RZ, RZ, R131 ;  /* 0x000000ffff807224 */ /* 0x000fe400078e0083 */
[----:B------:R-:W-:Y:S02]  /*26160*/  IMAD.MOV.U32 R48, RZ, RZ, R47 ;  /* 0x000000ffff307224 */ /* 0x000fe400078e002f */
.L_x_36151:
[----:B------:R-:W-:Y:S05]  /*26170*/  BSYNC B1 ;  /* 0x0000000000017941 */ /* 0x000fea0003800000 */
.L_x_36149:
        /* <DEDUP_REMOVED lines=11> */
.L_x_36153:
[----:B------:R-:W-:Y:S01]  /*26230*/  IMAD.MOV.U32 R8, RZ, RZ, R7 ;  /* 0x000000ffff087224 */ /* 0x000fe200078e0007 */
[----:B------:R-:W-:Y:S01]  /*26240*/  MOV R131, R130 ;  /* 0x0000008200837202 */ /* 0x000fe20000000f00 */
[----:B------:R-:W-:Y:S02]  /*26250*/  IMAD.MOV.U32 R10, RZ, RZ, R9 ;  /* 0x000000ffff0a7224 */ /* 0x000fe400078e0009 */
[----:B------:R-:W-:Y:S02]  /*26260*/  IMAD.MOV.U32 R47, RZ, RZ, R46 ;  /* 0x000000ffff2f7224 */ /* 0x000fe400078e002e */
.L_x_36154:
[----:B------:R-:W-:Y:S05]  /*26270*/  BSYNC B1 ;  /* 0x0000000000017941 */ /* 0x000fea0003800000 */
.L_x_36152:
        /* <DEDUP_REMOVED lines=11> */
.L_x_36156:
[----:B------:R-:W-:Y:S01]  /*26330*/  MOV R7, R8 ;  /* 0x0000000800077202 */ /* 0x000fe20000000f00 */
[----:B------:R-:W-:Y:S01]  /*26340*/  IMAD.MOV.U32 R9, RZ, RZ, R10 ;  /* 0x000000ffff097224 */ /* 0x000fe200078e000a */
[----:B------:R-:W-:Y:S01]  /*26350*/  MOV R46, R45 ;  /* 0x0000002d002e7202 */ /* 0x000fe20000000f00 */
[----:B------:R-:W-:Y:S02]  /*26360*/  IMAD.MOV.U32 R130, RZ, RZ, R133 ;  /* 0x000000ffff827224 */ /* 0x000fe400078e0085 */
.L_x_36157:
[----:B------:R-:W-:Y:S05]  /*26370*/  BSYNC B1 ;  /* 0x0000000000017941 */ /* 0x000fea0003800000 */
.L_x_36155:
        /* <DEDUP_REMOVED lines=11> */
.L_x_36159:
[----:B------:R-:W-:Y:S01]  /*26430*/  IMAD.MOV.U32 R8, RZ, RZ, R7 ;  /* 0x000000ffff087224 */ /* 0x000fe200078e0007 */
[----:B------:R-:W-:Y:S01]  /*26440*/  MOV R10, R9 ;  /* 0x00000009000a7202 */ /* 0x000fe20000000f00 */
[----:B------:R-:W-:Y:S02]  /*26450*/  IMAD.MOV.U32 R133, RZ, RZ, R132 ;  /* 0x000000ffff857224 */ /* 0x000fe400078e0084 */
[----:B------:R-:W-:Y:S02]  /*26460*/  IMAD.MOV.U32 R45, RZ, RZ, R44 ;  /* 0x000000ffff2d7224 */ /* 0x000fe400078e002c */
.L_x_36160:
[----:B------:R-:W-:Y:S05]  /*26470*/  BSYNC B1 ;  /* 0x0000000000017941 */ /* 0x000fea0003800000 */
.L_x_36158:
        /* <DEDUP_REMOVED lines=11> */
.L_x_36162:
[----:B------:R-:W-:Y:S01]  /*26530*/  IMAD.MOV.U32 R7, RZ, RZ, R8 ;  /* 0x000000ffff077224 */ /* 0x000fe200078e0008 */
[----:B------:R-:W-:Y:S01]  /*26540*/  MOV R132, R135 ;  /* 0x0000008700847202 */ /* 0x000fe20000000f00 */
[----:B------:R-:W-:Y:S02]  /*26550*/  IMAD.MOV.U32 R9, RZ, RZ, R10 ;  /* 0x000000ffff097224 */ /* 0x000fe400078e000a */
[----:B------:R-:W-:Y:S02]  /*26560*/  IMAD.MOV.U32 R44, RZ, RZ, R43 ;  /* 0x000000ffff2c7224 */ /* 0x000fe400078e002b */
.L_x_36163:
[----:B------:R-:W-:Y:S05]  /*26570*/  BSYNC B1 ;  /* 0x0000000000017941 */ /* 0x000fea0003800000 */
.L_x_36161:
        /* <DEDUP_REMOVED lines=11> */
.L_x_36165:
[----:B------:R-:W-:Y:S01]  /*26630*/  MOV R8, R7 ;  /* 0x0000000700087202 */ /* 0x000fe20000000f00 */
[----:B------:R-:W-:Y:S01]  /*26640*/  IMAD.MOV.U32 R10, RZ, RZ, R9 ;  /* 0x000000ffff0a7224 */ /* 0x000fe200078e0009 */
[----:B------:R-:W-:Y:S01]  /*26650*/  MOV R43, R42 ;  /* 0x0000002a002b7202 */ /* 0x000fe20000000f00 */
[----:B------:R-:W-:Y:S02]  /*26660*/  IMAD.MOV.U32 R135, RZ, RZ, R134 ;  /* 0x000000ffff877224 */ /* 0x000fe400078e0086 */
.L_x_36166:
[----:B------:R-:W-:Y:S05]  /*26670*/  BSYNC B1 ;  /* 0x0000000000017941 */ /* 0x000fea0003800000 */
.L_x_36164:
        /* <DEDUP_REMOVED lines=11> */
.L_x_36168:
[----:B------:R-:W-:Y:S01]  /*26730*/  IMAD.MOV.U32 R7, RZ, RZ, R8 ;  /* 0x000000ffff077224 */ /* 0x000fe200078e0008 */
[----:B------:R-:W-:Y:S01]  /*26740*/  MOV R9, R10 ;  /* 0x0000000a00097202 */ /* 0x000fe20000000f00 */
[----:B------:R-:W-:Y:S02]  /*26750*/  IMAD.MOV.U32 R134, RZ, RZ, R137 ;  /* 0x000000ffff867224 */ /* 0x000fe400078e0089 */
[----:B------:R-:W-:Y:S02]  /*26760*/  IMAD.MOV.U32 R42, RZ, RZ, R41 ;  /* 0x000000ffff2a7224 */ /* 0x000fe400078e0029 */
.L_x_36169:
[----:B------:R-:W-:Y:S05]  /*26770*/  BSYNC B1 ;  /* 0x0000000000017941 */ /* 0x000fea0003800000 */
.L_x_36167:
        /* <DEDUP_REMOVED lines=11> */
.L_x_36171:
[----:B------:R-:W-:Y:S01]  /*26830*/  IMAD.MOV.U32 R8, RZ, RZ, R7 ;  /* 0x000000ffff087224 */ /* 0x000fe200078e0007 */
[----:B------:R-:W-:Y:S01]  /*26840*/  MOV R137, R136 ;  /* 0x0000008800897202 */ /* 0x000fe20000000f00 */
[----:B------:R-:W-:Y:S02]  /*26850*/  IMAD.MOV.U32 R10, RZ, RZ, R9 ;  /* 0x000000ffff0a7224 */ /* 0x000fe400078e0009 */
[----:B------:R-:W-:Y:S02]  /*26860*/  IMAD.MOV.U32 R41, RZ, RZ, R40 ;  /* 0x000000ffff297224 */ /* 0x000fe400078e0028 */
.L_x_36172:
[----:B------:R-:W-:Y:S05]  /*26870*/  BSYNC B1 ;  /* 0x0000000000017941 */ /* 0x000fea0003800000 */
.L_x_36170:
        /* <DEDUP_REMOVED lines=11> */
.L_x_36174:
[----:B------:R-:W-:Y:S01]  /*26930*/  MOV R7, R8 ;  /* 0x0000000800077202 */ /* 0x000fe20000000f00 */
[----:B------:R-:W-:Y:S01]  /*26940*/  IMAD.MOV.U32 R9, RZ, RZ, R10 ;  /* 0x000000ffff097224 */ /* 0x000fe200078e000a */
[----:B------:R-:W-:Y:S01]  /*26950*/  MOV R40, R39 ;  /* 0x0000002700287202 */ /* 0x000fe20000000f00 */
[----:B------:R-:W-:Y:S02]  /*26960*/  IMAD.MOV.U32 R136, RZ, RZ, R139 ;  /* 0x000000ffff887224 */ /* 0x000fe400078e008b */
.L_x_36175:
[----:B------:R-:W-:Y:S05]  /*26970*/  BSYNC B1 ;  /* 0x0000000000017941 */ /* 0x000fea0003800000 */
.L_x_36173:
        /* <DEDUP_REMOVED lines=11> */
.L_x_36177:
[----:B------:R-:W-:Y:S01]  /*26a30*/  IMAD.MOV.U32 R8, RZ, RZ, R7 ;  /* 0x000000ffff087224 */ /* 0x000fe200078e0007 */
[----:B------:R-:W-:Y:S01]  /*26a40*/  MOV R10, R9 ;  /* 0x00000009000a7202 */ /* 0x000fe20000000f00 */
[----:B------:R-:W-:Y:S02]  /*26a50*/  IMAD.MOV.U32 R139, RZ, RZ, R138 ;  /* 0x000000ffff8b7224 */ /* 0x000fe400078e008a */
[----:B------:R-:W-:Y:S02]  /*26a60*/  IMAD.MOV.U32 R39, RZ, RZ, R38 ;  /* 0x000000ffff277224 */ /* 0x000fe400078e0026 */
.L_x_36178:
[----:B------:R-:W-:Y:S05]  /*26a70*/  BSYNC B1 ;  /* 0x0000000000017941 */ /* 0x000fea0003800000 */
.L_x_36176:
        /* <DEDUP_REMOVED lines=11> */
.L_x_36180:
[----:B------:R-:W-:Y:S01]  /*26b30*/  IMAD.MOV.U32 R7, RZ, RZ, R8 ;  /* 0x000000ffff077224 */ /* 0x000fe200078e0008 */
[----:B------:R-:W-:Y:S01]  /*26b40*/  MOV R138, R141 ;  /* 0x0000008d008a7202 */ /* 0x000fe20000000f00 */
[----:B------:R-:W-:Y:S02]  /*26b50*/  IMAD.MOV.U32 R9, RZ, RZ, R10 ;  /* 0x000000ffff097224 */ /* 0x000fe400078e000a */
[----:B------:R-:W-:Y:S02]  /*26b60*/  IMAD.MOV.U32 R38, RZ, RZ, R37 ;  /* 0x000000ffff267224 */ /* 0x000fe400078e0025 */
.L_x_36181:
[----:B------:R-:W-:Y:S05]  /*26b70*/  BSYNC B1 ;  /* 0x0000000000017941 */ /* 0x000fea0003800000 */
.L_x_36179:
        /* <DEDUP_REMOVED lines=11> */
.L_x_36183:
[----:B------:R-:W-:Y:S01]  /*26c30*/  MOV R8, R7 ;  /* 0x0000000700087202 */ /* 0x000fe20000000f00 */
[----:B------:R-:W-:Y:S01]  /*26c40*/  IMAD.MOV.U32 R10, RZ, RZ, R9 ;  /* 0x000000ffff0a7224 */ /* 0x000fe200078e0009 */
[----:B------:R-:W-:Y:S01]  /*26c50*/  MOV R37, R36 ;  /* 0x0000002400257202 */ /* 0x000fe20000000f00 */
[----:B------:R-:W-:Y:S02]  /*26c60*/  IMAD.MOV.U32 R141, RZ, RZ, R140 ;  /* 0x000000ffff8d7224 */ /* 0x000fe400078e008c */
.L_x_36184:
[----:B------:R-:W-:Y:S05]  /*26c70*/  BSYNC B1 ;  /* 0x0000000000017941 */ /* 0x000fea0003800000 */
.L_x_36182:
        /* <DEDUP_REMOVED lines=11> */
.L_x_36186:
[----:B------:R-:W-:Y:S01]  /*26d30*/  IMAD.MOV.U32 R7, RZ, RZ, R8 ;  /* 0x000000ffff077224 */ /* 0x000fe200078e0008 */
[----:B------:R-:W-:Y:S01]  /*26d40*/  MOV R9, R10 ;  /* 0x0000000a00097202 */ /* 0x000fe20000000f00 */
[----:B------:R-:W-:Y:S02]  /*26d50*/  IMAD.MOV.U32 R140, RZ, RZ, R143 ;  /* 0x000000ffff8c7224 */ /* 0x000fe400078e008f */
[----:B------:R-:W-:Y:S02]  /*26d60*/  IMAD.MOV.U32 R36, RZ, RZ, R35 ;  /* 0x000000ffff247224 */ /* 0x000fe400078e0023 */
.L_x_36187:
[----:B------:R-:W-:Y:S05]  /*26d70*/  BSYNC B1 ;  /* 0x0000000000017941 */ /* 0x000fea0003800000 */
.L_x_36185:
        /* <DEDUP_REMOVED lines=11> */
.L_x_36189:
[----:B------:R-:W-:Y:S01]  /*26e30*/  IMAD.MOV.U32 R8, RZ, RZ, R7 ;  /* 0x000000ffff087224 */ /* 0x000fe200078e0007 */
[----:B------:R-:W-:Y:S01]  /*26e40*/  MOV R143, R142 ;  /* 0x0000008e008f7202 */ /* 0x000fe20000000f00 */
[----:B------:R-:W-:Y:S02]  /*26e50*/  IMAD.MOV.U32 R10, RZ, RZ, R9 ;  /* 0x000000ffff0a7224 */ /* 0x000fe400078e0009 */
[----:B------:R-:W-:Y:S02]  /*26e60*/  IMAD.MOV.U32 R35, RZ, RZ, R34 ;  /* 0x000000ffff237224 */ /* 0x000fe400078e0022 */
.L_x_36190:
[----:B------:R-:W-:Y:S05]  /*26e70*/  BSYNC B1 ;  /* 0x0000000000017941 */ /* 0x000fea0003800000 */
.L_x_36188:
        /* <DEDUP_REMOVED lines=11> */
.L_x_36192:
[----:B------:R-:W-:Y:S01]  /*26f30*/  MOV R7, R8 ;  /* 0x0000000800077202 */ /* 0x000fe20000000f00 */
[----:B------:R-:W-:Y:S01]  /*26f40*/  IMAD.MOV.U32 R9, RZ, RZ, R10 ;  /* 0x000000ffff097224 */ /* 0x000fe200078e000a */
[----:B------:R-:W-:Y:S01]  /*26f50*/  MOV R34, R33 ;  /* 0x0000002100227202 */ /* 0x000fe20000000f00 */
[----:B------:R-:W-:Y:S02]  /*26f60*/  IMAD.MOV.U32 R142, RZ, RZ, R145 ;  /* 0x000000ffff8e7224 */ /* 0x000fe400078e0091 */
.L_x_36193:
[----:B------:R-:W-:Y:S05]  /*26f70*/  BSYNC B1 ;  /* 0x0000000000017941 */ /* 0x000fea0003800000 */
.L_x_36191:
        /* <DEDUP_REMOVED lines=11> */
.L_x_36195:
[----:B------:R-:W-:Y:S01]  /*27030*/  IMAD.MOV.U32 R8, RZ, RZ, R7 ;  /* 0x000000ffff087224 */ /* 0x000fe200078e0007 */
[----:B------:R-:W-:Y:S01]  /*27040*/  MOV R10, R9 ;  /* 0x00000009000a7202 */ /* 0x000fe20000000f00 */
[----:B------:R-:W-:Y:S02]  /*27050*/  IMAD.MOV.U32 R145, RZ, RZ, R144 ;  /* 0x000000ffff917224 */ /* 0x000fe400078e0090 */
[----:B------:R-:W-:Y:S02]  /*27060*/  IMAD.MOV.U32 R33, RZ, RZ, R32 ;  /* 0x000000ffff217224 */ /* 0x000fe400078e0020 */
.L_x_36196:
[----:B------:R-:W-:Y:S05]  /*27070*/  BSYNC B1 ;  /* 0x0000000000017941 */ /* 0x000fea0003800000 */
.L_x_36194:
        /* <DEDUP_REMOVED lines=11> */
.L_x_36198:
[----:B------:R-:W-:Y:S01]  /*27130*/  IMAD.MOV.U32 R7, RZ, RZ, R8 ;  /* 0x000000ffff077224 */ /* 0x000fe200078e0008 */
[----:B------:R-:W-:Y:S01]  /*27140*/  MOV R144, R147 ;  /* 0x0000009300907202 */ /* 0x000fe20000000f00 */
[----:B------:R-:W-:Y:S02]  /*27150*/  IMAD.MOV.U32 R9, RZ, RZ, R10 ;  /* 0x000000ffff097224 */ /* 0x000fe400078e000a */
[----:B------:R-:W-:Y:S02]  /*27160*/  IMAD.MOV.U32 R32, RZ, RZ, R31 ;  /* 0x000000ffff207224 */ /* 0x000fe400078e001f */
.L_x_36199:
[----:B------:R-:W-:Y:S05]  /*27170*/  BSYNC B1 ;  /* 0x0000000000017941 */ /* 0x000fea0003800000 */
.L_x_36197:
        /* <DEDUP_REMOVED lines=11> */
.L_x_36201:
[----:B------:R-:W-:Y:S01]  /*27230*/  MOV R8, R7 ;  /* 0x0000000700087202 */ /* 0x000fe20000000f00 */
[----:B------:R-:W-:Y:S01]  /*27240*/  IMAD.MOV.U32 R10, RZ, RZ, R9 ;  /* 0x000000ffff0a7224 */ /* 0x000fe200078e0009 */
[----:B------:R-:W-:Y:S01]  /*27250*/  MOV R31, R30 ;  /* 0x0000001e001f7202 */ /* 0x000fe20000000f00 */
[----:B------:R-:W-:Y:S02]  /*27260*/  IMAD.MOV.U32 R147, RZ, RZ, R146 ;  /* 0x000000ffff937224 */ /* 0x000fe400078e0092 */
.L_x_36202:
[----:B------:R-:W-:Y:S05]  /*27270*/  BSYNC B1 ;  /* 0x0000000000017941 */ /* 0x000fea0003800000 */
.L_x_36200:
        /* <DEDUP_REMOVED lines=11> */
.L_x_36204:
[----:B------:R-:W-:Y:S01]  /*27330*/  IMAD.MOV.U32 R7, RZ, RZ, R8 ;  /* 0x000000ffff077224 */ /* 0x000fe200078e0008 */
[----:B------:R-:W-:Y:S01]  /*27340*/  MOV R9, R10 ;  /* 0x0000000a00097202 */ /* 0x000fe20000000f00 */
[----:B------:R-:W-:Y:S02]  /*27350*/  IMAD.MOV.U32 R146, RZ, RZ, R149 ;  /* 0x000000ffff927224 */ /* 0x000fe400078e0095 */
[----:B------:R-:W-:Y:S02]  /*27360*/  IMAD.MOV.U32 R30, RZ, RZ, R29 ;  /* 0x000000ffff1e7224 */ /* 0x000fe400078e001d */
.L_x_36205:
[----:B------:R-:W-:Y:S05]  /*27370*/  BSYNC B1 ;  /* 0x0000000000017941 */ /* 0x000fea0003800000 */
.L_x_36203:
        /* <DEDUP_REMOVED lines=11> */
.L_x_36207:
[----:B------:R-:W-:Y:S01]  /*27430*/  IMAD.MOV.U32 R8, RZ, RZ, R7 ;  /* 0x000000ffff087224 */ /* 0x000fe200078e0007 */
[----:B------:R-:W-:Y:S01]  /*27440*/  MOV R149, R148 ;  /* 0x0000009400957202 */ /* 0x000fe20000000f00 */
[----:B------:R-:W-:Y:S02]  /*27450*/  IMAD.MOV.U32 R10, RZ, RZ, R9 ;  /* 0x000000ffff0a7224 */ /* 0x000fe400078e0009 */
[----:B------:R-:W-:Y:S02]  /*27460*/  IMAD.MOV.U32 R29, RZ, RZ, R28 ;  /* 0x000000ffff1d7224 */ /* 0x000fe400078e001c */
.L_x_36208:
[----:B------:R-:W-:Y:S05]  /*27470*/  BSYNC B1 ;  /* 0x0000000000017941 */ /* 0x000fea0003800000 */
.L_x_36206:
        /* <DEDUP_REMOVED lines=11> */
.L_x_36210:
[----:B------:R-:W-:Y:S01]  /*27530*/  MOV R7, R8 ;  /* 0x0000000800077202 */ /* 0x000fe20000000f00 */
[----:B------:R-:W-:Y:S01]  /*27540*/  IMAD.MOV.U32 R9, RZ, RZ, R10 ;  /* 0x000000ffff097224 */ /* 0x000fe200078e000a */
[----:B------:R-:W-:Y:S01]  /*27550*/  MOV R28, R27 ;  /* 0x0000001b001c7202 */ /* 0x000fe20000000f00 */
[----:B------:R-:W-:Y:S02]  /*27560*/  IMAD.MOV.U32 R148, RZ, RZ, R151 ;  /* 0x000000ffff947224 */ /* 0x000fe400078e0097 */
.L_x_36211:
[----:B------:R-:W-:Y:S05]  /*27570*/  BSYNC B1 ;  /* 0x0000000000017941 */ /* 0x000fea0003800000 */
.L_x_36209:
        /* <DEDUP_REMOVED lines=11> */
.L_x_36213:
[----:B------:R-:W-:Y:S01]  /*27630*/  IMAD.MOV.U32 R8, RZ, RZ, R7 ;  /* 0x000000ffff087224 */ /* 0x000fe200078e0007 */
[----:B------:R-:W-:Y:S01]  /*27640*/  MOV R10, R9 ;  /* 0x00000009000a7202 */ /* 0x000fe20000000f00 */
[----:B------:R-:W-:Y:S02]  /*27650*/  IMAD.MOV.U32 R151, RZ, RZ, R150 ;  /* 0x000000ffff977224 */ /* 0x000fe400078e0096 */
[----:B------:R-:W-:Y:S02]  /*27660*/  IMAD.MOV.U32 R27, RZ, RZ, R26 ;  /* 0x000000ffff1b7224 */ /* 0x000fe400078e001a */
.L_x_36214:
[----:B------:R-:W-:Y:S05]  /*27670*/  BSYNC B1 ;  /* 0x0000000000017941 */ /* 0x000fea0003800000 */
.L_x_36212:
        /* <DEDUP_REMOVED lines=11> */
.L_x_36216:
[----:B------:R-:W-:Y:S01]  /*27730*/  IMAD.MOV.U32 R7, RZ, RZ, R8 ;  /* 0x000000ffff077224 */ /* 0x000fe200078e0008 */
[----:B------:R-:W-:Y:S01]  /*27740*/  MOV R150, R153 ;  /* 0x0000009900967202 */ /* 0x000fe20000000f00 */
[----:B------:R-:W-:Y:S02]  /*27750*/  IMAD.MOV.U32 R9, RZ, RZ, R10 ;  /* 0x000000ffff097224 */ /* 0x000fe400078e000a */
[----:B------:R-:W-:Y:S02]  /*27760*/  IMAD.MOV.U32 R26, RZ, RZ, R25 ;  /* 0x000000ffff1a7224 */ /* 0x000fe400078e0019 */
.L_x_36217:
[----:B------:R-:W-:Y:S05]  /*27770*/  BSYNC B1 ;  /* 0x0000000000017941 */ /* 0x000fea0003800000 */
.L_x_36215:
        /* <DEDUP_REMOVED lines=11> */
.L_x_36219:
[----:B------:R-:W-:Y:S01]  /*27830*/  MOV R8, R7 ;  /* 0x0000000700087202 */ /* 0x000fe20000000f00 */
[----:B------:R-:W-:Y:S01]  /*27840*/  IMAD.MOV.U32 R10, RZ, RZ, R9 ;  /* 0x000000ffff0a7224 */ /* 0x000fe200078e0009 */
[----:B------:R-:W-:Y:S01]  /*27850*/  MOV R25, R24 ;  /* 0x0000001800197202 */ /* 0x000fe20000000f00 */
[----:B------:R-:W-:Y:S02]  /*27860*/  IMAD.MOV.U32 R153, RZ, RZ, R152 ;  /* 0x000000ffff997224 */ /* 0x000fe400078e0098 */
.L_x_36220:
[----:B------:R-:W-:Y:S05]  /*27870*/  BSYNC B1 ;  /* 0x0000000000017941 */ /* 0x000fea0003800000 */
.L_x_36218:
        /* <DEDUP_REMOVED lines=11> */
.L_x_36222:
[----:B------:R-:W-:Y:S01]  /*27930*/  IMAD.MOV.U32 R7, RZ, RZ, R8 ;  /* 0x000000ffff077224 */ /* 0x000fe200078e0008 */
[----:B------:R-:W-:Y:S01]  /*27940*/  MOV R9, R10 ;  /* 0x0000000a00097202 */ /* 0x000fe20000000f00 */
[----:B------:R-:W-:Y:S02]  /*27950*/  IMAD.MOV.U32 R152, RZ, RZ, R155 ;  /* 0x000000ffff987224 */ /* 0x000fe400078e009b */
[----:B------:R-:W-:Y:S02]  /*27960*/  IMAD.MOV.U32 R24, RZ, RZ, R23 ;  /* 0x000000ffff187224 */ /* 0x000fe400078e0017 */
.L_x_36223:
[----:B------:R-:W-:Y:S05]  /*27970*/  BSYNC B1 ;  /* 0x0000000000017941 */ /* 0x000fea0003800000 */
.L_x_36221:
        /* <DEDUP_REMOVED lines=11> */
.L_x_36225:
[----:B------:R-:W-:Y:S01]  /*27a30*/  IMAD.MOV.U32 R8, RZ, RZ, R7 ;  /* 0x000000ffff087224 */ /* 0x000fe200078e0007 */
[----:B------:R-:W-:Y:S01]  /*27a40*/  MOV R155, R154 ;  /* 0x0000009a009b7202 */ /* 0x000fe20000000f00 */
[----:B------:R-:W-:Y:S02]  /*27a50*/  IMAD.MOV.U32 R10, RZ, RZ, R9 ;  /* 0x000000ffff0a7224 */ /* 0x000fe400078e0009 */
[----:B------:R-:W-:Y:S02]  /*27a60*/  IMAD.MOV.U32 R23, RZ, RZ, R22 ;  /* 0x000000ffff177224 */ /* 0x000fe400078e0016 */
.L_x_36226:
[----:B------:R-:W-:Y:S05]  /*27a70*/  BSYNC B1 ;  /* 0x0000000000017941 */ /* 0x000fea0003800000 */
.L_x_36224:
        /* <DEDUP_REMOVED lines=11> */
.L_x_36228:
[----:B------:R-:W-:Y:S01]  /*27b30*/  MOV R7, R8 ;  /* 0x0000000800077202 */ /* 0x000fe20000000f00 */
[----:B------:R-:W-:Y:S01]  /*27b40*/  IMAD.MOV.U32 R154, RZ, RZ, R157 ;  /* 0x000000ffff9a7224 */ /* 0x000fe200078e009d */
[----:B------:R-:W-:Y:S01]  /*27b50*/  MOV R22, R21 ;  /* 0x0000001500167202 */ /* 0x000fe20000000f00 */
[----:B------:R-:W-:Y:S02]  /*27b60*/  IMAD.MOV.U32 R9, RZ, RZ, R10 ;  /* 0x000000ffff097224 */ /* 0x000fe400078e000a */
.L_x_36229:
[----:B------:R-:W-:Y:S05]  /*27b70*/  BSYNC B1 ;  /* 0x0000000000017941 */ /* 0x000fea0003800000 */
.L_x_36227:
        /* <DEDUP_REMOVED lines=11> */
.L_x_36231:
[----:B------:R-:W-:Y:S01]  /*27c30*/  IMAD.MOV.U32 R157, RZ, RZ, R158 ;  /* 0x000000ffff9d7224 */ /* 0x000fe200078e009e */
[----:B------:R-:W-:Y:S01]  /*27c40*/  MOV R21, R0 ;  /* 0x0000000000157202 */ /* 0x000fe20000000f00 */
[----:B------:R-:W-:Y:S01]  /*27c50*/  IMAD.MOV.U32 R156, RZ, RZ, R7 ;  /* 0x000000ffff9c7224 */ /* 0x000fe200078e0007 */
[----:B------:R-:W-:Y:S01]  /*27c60*/  MOV R158, R7 ;  /* 0x00000007009e7202 */ /* 0x000fe20000000f00 */
[--C-:B------:R-:W-:Y:S02]  /*27c70*/  IMAD.MOV.U32 R20, RZ, RZ, R9.reuse ;  /* 0x000000ffff147224 */ /* 0x100fe400078e0009 */
[----:B------:R-:W-:Y:S02]  /*27c80*/  IMAD.MOV.U32 R0, RZ, RZ, R9 ;  /* 0x000000ffff007224 */ /* 0x000fe400078e0009 */
.L_x_36232:
[----:B------:R-:W-:Y:S05]  /*27c90*/  BSYNC B1 ;  /* 0x0000000000017941 */ /* 0x000fea0003800000 */
.L_x_36230:
[----:B------:R-:W-:Y:S01]  /*27ca0*/  IADD3 R5, R5, 0x4, RZ ;  /* 0x0000000405057810 */ /* 0x000fe20007ffe0ff */
[----:B------:R-:W-:Y:S01]  /*27cb0*/  @!P1 CALL.REL.NOINC `(.L_x_36233) ;  /* 0x0000001000009944 */ /* 0x000fe20003c00000 */
[----:B------:R-:W-:Y:S05]  /*27cc0*/  BRA `(.L_x_36234) ;  /* 0xffffc02000007947 */ /* 0x000fea000383ffff */
.L_x_36233:
[----:B------:R-:W-:Y:S02]  /*27cd0*/  FADD.FTZ R158, R161, R6 ;  /* 0x00000006a19e7221 */ /* 0x000fe40000010000 */
.L_x_35661:
[----:B------:R-:W-:Y:S05]  /*27ce0*/  BSYNC B0 ;  /* 0x0000000000007941 */ /* 0x000fea0003800000 */
.L_x_35660:
[----:B------:R-:W-:Y:S05]  /*27cf0*/  @P2 EXIT ;  /* 0x000000000000294d */ /* 0x000fea0003800000 */
[----:B01----:R-:W0:Y:S01]  /*27d00*/  S2R R4, SR_CTAID.X ;  /* 0x0000000000047919 */ /* 0x003e220000002500 */
[----:B------:R-:W-:Y:S01]  /*27d10*/  IMAD.MOV.U32 R10, RZ, RZ, c[0x0][0x180] ;  /* 0x00006000ff0a7624 */ /* 0x000fe200078e00ff */
[----:B------:R-:W-:Y:S01]  /*27d20*/  HFMA2.MMA R9, -RZ, RZ, 0, 2.384185791015625e-07 ;  /* 0x00000004ff097435 */ /* 0x000fe200000001ff */
[----:B------:R-:W1:Y:S03]  /*27d30*/  MUFU.LG2 R158, R158 ;  /* 0x0000009e009e7308 */ /* 0x000e660000000c00 */
[----:B------:R-:W-:-:S02]  /*27d40*/  ISETP.GE.AND P6, PT, R10, 0x1, PT ;  /* 0x000000010a00780c */ /* 0x000fc40003fc6270 */
[C---:B------:R-:W-:Y:S02]  /*27d50*/  ISETP.GE.AND P1, PT, R10.reuse, 0x2, PT ;  /* 0x000000020a00780c */ /* 0x040fe40003f26270 */
[----:B------:R-:W-:Y:S02]  /*27d60*/  P2R R11, PR, RZ, 0x40 ;  /* 0x00000040ff0b7803 */ /* 0x000fe40000000000 */
[C---:B------:R-:W-:Y:S02]  /*27d70*/  ISETP.GE.AND P6, PT, R10.reuse, 0x8, PT ;  /* 0x000000080a00780c */ /* 0x040fe40003fc6270 */
[C---:B------:R-:W-:Y:S02]  /*27d80*/  ISETP.GE.AND P2, PT, R10.reuse, 0x3, PT ;  /* 0x000000030a00780c */ /* 0x040fe40003f46270 */
[C---:B------:R-:W-:Y:S02]  /*27d90*/  ISETP.GE.AND P3, PT, R10.reuse, 0x4, PT ;  /* 0x000000040a00780c */ /* 0x040fe40003f66270 */
[----:B------:R-:W-:-:S02]  /*27da0*/  ISETP.GE.AND P4, PT, R10, 0x5, PT ;  /* 0x000000050a00780c */ /* 0x000fc40003f86270 */
[C---:B------:R-:W-:Y:S02]  /*27db0*/  ISETP.GE.AND P5, PT, R10.reuse, 0x6, PT ;  /* 0x000000060a00780c */ /* 0x040fe40003fa6270 */
[----:B------:R-:W-:Y:S01]  /*27dc0*/  ISETP.GE.AND P0, PT, R10, 0x7, PT ;  /* 0x000000070a00780c */ /* 0x000fe20003f06270 */
[C---:B0-----:R-:W-:Y:S02]  /*27dd0*/  IMAD R0, R4.reuse, c[0x0][0x180], RZ ;  /* 0x0000600004007a24 */ /* 0x041fe400078e02ff */
[----:B------:R-:W-:-:S04]  /*27de0*/  IMAD.WIDE R4, R4, R9, c[0x0][0x168] ;  /* 0x00005a0004047625 */ /* 0x000fc800078e0209 */
[----:B------:R-:W-:-:S04]  /*27df0*/  IMAD.SHL.U32 R0, R0, 0x2, RZ ;  /* 0x0000000200007824 */ /* 0x000fc800078e00ff */
[----:B------:R-:W-:-:S04]  /*27e00*/  IMAD.WIDE R6, R0, R9, c[0x0][0x170] ;  /* 0x00005c0000067625 */ /* 0x000fc800078e0209 */
[----:B------:R-:W-:Y:S01]  /*27e10*/  IMAD.WIDE R8, R0, R9, c[0x0][0x178] ;  /* 0x00005e0000087625 */ /* 0x000fe200078e0209 */
[----:B------:R-:W-:Y:S02]  /*27e20*/  P2R R0, PR, RZ, 0x40 ;  /* 0x00000040ff007803 */ /* 0x000fe40000000000 */
[----:B------:R-:W-:-:S13]  /*27e30*/  ISETP.NE.AND P6, PT, R11, RZ, PT ;  /* 0x000000ff0b00720c */ /* 0x000fda0003fc5270 */
[----:B------:R-:W-:Y:S05]  /*27e40*/  @!P6 BRA `(.L_x_36235) ;  /* 0x000000c00000e947 */ /* 0x000fea0003800000 */
[----:B-1----:R-:W2:Y:S04]  /*27e50*/  LDG.E.CONSTANT R0, [R4.64] ;  /* 0x0000000404007981 */ /* 0x002ea8000c1e9900 */
[----:B------:R-:W3:Y:S01]  /*27e60*/  LDG.E.CONSTANT R12, [R4.64] ;  /* 0x00000004040c7981 */ /* 0x000ee2000c1e9900 */
[--C-:B------:R-:W-:Y:S02]  /*27e70*/  FADD.FTZ R11, R20, -R159.reuse ;  /* 0x8000009f140b7221 */ /* 0x100fe40000010000 */
[----:B------:R-:W-:Y:S01]  /*27e80*/  FADD.FTZ R13, R21, -R159 ;  /* 0x8000009f150d7221 */ /* 0x000fe20000010000 */
[----:B------:R0:W-:Y:S01]  /*27e90*/  STG.E [R6.64], R156 ;  /* 0x0000009c06007986 */ /* 0x0001e2000c101904 */
[C---:B------:R-:W-:Y:S02]  /*27ea0*/  FFMA.FTZ R11, R158.reuse, -0.69314718246459960938, R11 ;  /* 0xbf3172189e0b7823 */ /* 0x040fe4000001000b */
[----:B------:R-:W-:-:S02]  /*27eb0*/  FFMA.FTZ R13, R158, -0.69314718246459960938, R13 ;  /* 0xbf3172189e0d7823 */ /* 0x000fc4000001000d */
[----:B--2---:R-:W-:Y:S02]  /*27ec0*/  FADD.FTZ R11, R0, R11 ;  /* 0x0000000b000b7221 */ /* 0x004fe40000010000 */
[----:B---3--:R-:W-:-:S03]  /*27ed0*/  FADD.FTZ R13, R12, R13 ;  /* 0x0000000d0c0d7221 */ /* 0x008fc60000010000 */
[----:B------:R0:W-:Y:S04]  /*27ee0*/  STG.E [R8.64], R11 ;  /* 0x0000000b08007986 */ /* 0x0001e8000c101904 */
[----:B------:R0:W-:Y:S04]  /*27ef0*/  STG.E [R6.64+0x4], R157 ;  /* 0x0000049d06007986 */ /* 0x0001e8000c101904 */
[----:B------:R0:W-:Y:S02]  /*27f00*/  STG.E [R8.64+0x4], R13 ;  /* 0x0000040d08007986 */ /* 0x0001e4000c101904 */
.L_x_36235:
[----:B-1----:R-:W-:Y:S05]  /*27f10*/  @!P1 BRA `(.L_x_36236) ;  /* 0x000000c000009947 */ /* 0x002fea0003800000 */
[----:B------:R-:W2:Y:S04]  /*27f20*/  LDG.E.CONSTANT R0, [R4.64] ;  /* 0x0000000404007981 */ /* 0x000ea8000c1e9900 */
[----:B------:R-:W3:Y:S01]  /*27f30*/  LDG.E.CONSTANT R12, [R4.64] ;  /* 0x00000004040c7981 */ /* 0x000ee2000c1e9900 */
[----:B0-----:R-:W-:-:S02]  /*27f40*/  FADD.FTZ R11, R22, -R159 ;  /* 0x8000009f160b7221 */ /* 0x001fc40000010000 */
[----:B------:R-:W-:Y:S01]  /*27f50*/  FADD.FTZ R13, R23, -R159 ;  /* 0x8000009f170d7221 */ /* 0x000fe20000010000 */
[----:B------:R0:W-:Y:S01]  /*27f60*/  STG.E [R6.64+0x8], R154 ;  /* 0x0000089a06007986 */ /* 0x0001e2000c101904 */
[C---:B------:R-:W-:Y:S02]  /*27f70*/  FFMA.FTZ R11, R158.reuse, -0.69314718246459960938, R11 ;  /* 0xbf3172189e0b7823 */ /* 0x040fe4000001000b */
[----:B------:R-:W-:Y:S02]  /*27f80*/  FFMA.FTZ R13, R158, -0.69314718246459960938, R13 ;  /* 0xbf3172189e0d7823 */ /* 0x000fe4000001000d */
[----:B--2---:R-:W-:Y:S02]  /*27f90*/  FADD.FTZ R11, R0, R11 ;  /* 0x0000000b000b7221 */ /* 0x004fe40000010000 */
[----:B---3--:R-:W-:-:S03]  /*27fa0*/  FADD.FTZ R13, R12, R13 ;  /* 0x0000000d0c0d7221 */ /* 0x008fc60000010000 */
[----:B------:R0:W-:Y:S04]  /*27fb0*/  STG.E [R8.64+0x8], R11 ;  /* 0x0000080b08007986 */ /* 0x0001e8000c101904 */
[----:B------:R0:W-:Y:S04]  /*27fc0*/  STG.E [R6.64+0xc], R155 ;  /* 0x00000c9b06007986 */ /* 0x0001e8000c101904 */
[----:B------:R0:W-:Y:S02]  /*27fd0*/  STG.E [R8.64+0xc], R13 ;  /* 0x00000c0d08007986 */ /* 0x0001e4000c101904 */
.L_x_36236:
[----:B------:R-:W-:Y:S05]  /*27fe0*/  @!P2 BRA `(.L_x_36237) ;  /* 0x000000c00000a947 */ /* 0x000fea0003800000 */
        /* <DEDUP_REMOVED lines=12> */
.L_x_36237:
        /* <DEDUP_REMOVED lines=13> */
.L_x_36238:
        /* <DEDUP_REMOVED lines=13> */
.L_x_36239:
        /* <DEDUP_REMOVED lines=13> */
.L_x_36240:
[C---:B------:R-:W-:Y:S02]  /*28320*/  ISETP.GE.AND P2, PT, R10.reuse, 0x9, PT ;  /* 0x000000090a00780c */ /* 0x040fe40003f46270 */
[----:B------:R-:W-:-:S02]  /*28330*/  ISETP.GE.AND P3, PT, R10, 0xa, PT ;  /* 0x0000000a0a00780c */ /* 0x000fc40003f66270 */
[C---:B------:R-:W-:Y:S02]  /*28340*/  ISETP.GE.AND P4, PT, R10.reuse, 0xb, PT ;  /* 0x0000000b0a00780c */ /* 0x040fe40003f86270 */
[C---:B------:R-:W-:Y:S02]  /*28350*/  ISETP.GE.AND P5, PT, R10.reuse, 0xc, PT ;  /* 0x0000000c0a00780c */ /* 0x040fe40003fa6270 */
[C---:B------:R-:W-:Y:S02]  /*28360*/  ISETP.GE.AND P6, PT, R10.reuse, 0xd, PT ;  /* 0x0000000d0a00780c */ /* 0x040fe40003fc6270 */
[----:B------:R-:W-:Y:S01]  /*28370*/  ISETP.GE.AND P1, PT, R10, 0xe, PT ;  /* 0x0000000e0a00780c */ /* 0x000fe20003f26270 */
        /* <DEDUP_REMOVED lines=13> */
.L_x_36241:
[----:B------:R-:W-:-:S13]  /*28450*/  ISETP.GE.AND P0, PT, R10, 0x8, PT ;  /* 0x000000080a00780c */ /* 0x000fda0003f06270 */
[----:B------:R-:W-:Y:S05]  /*28460*/  @!P0 BRA `(.L_x_36242) ;  /* 0x000000c000008947 */ /* 0x000fea0003800000 */
[----:B------:R-:W2:Y:S04]  /*28470*/  LDG.E.CONSTANT R0, [R4.64] ;  /* 0x0000000404007981 */ /* 0x000ea8000c1e9900 */
[----:B------:R-:W3:Y:S01]  /*28480*/  LDG.E.CONSTANT R12, [R4.64] ;  /* 0x00000004040c7981 */ /* 0x000ee2000c1e9900 */
[--C-:B0-----:R-:W-:Y:S02]  /*28490*/  FADD.FTZ R11, R34, -R159.reuse ;  /* 0x8000009f220b7221 */ /* 0x101fe40000010000 */
[----:B------:R-:W-:Y:S01]  /*284a0*/  FADD.FTZ R13, R35, -R159 ;  /* 0x8000009f230d7221 */ /* 0x000fe20000010000 */
[----:B------:R0:W-:Y:S01]  /*284b0*/  STG.E [R6.64+0x38], R142 ;  /* 0x0000388e06007986 */ /* 0x0001e2000c101904 */
[C---:B------:R-:W-:Y:S02]  /*284c0*/  FFMA.FTZ R11, R158.reuse, -0.69314718246459960938, R11 ;  /* 0xbf3172189e0b7823 */ /* 0x040fe4000001000b */
[----:B------:R-:W-:-:S02]  /*284d0*/  FFMA.FTZ R13, R158, -0.69314718246459960938, R13 ;  /* 0xbf3172189e0d7823 */ /* 0x000fc4000001000d */
[----:B--2---:R-:W-:Y:S02]  /*284e0*/  FADD.FTZ R11, R0, R11 ;  /* 0x0000000b000b7221 */ /* 0x004fe40000010000 */
[----:B---3--:R-:W-:-:S03]  /*284f0*/  FADD.FTZ R13, R12, R13 ;  /* 0x0000000d0c0d7221 */ /* 0x008fc60000010000 */
[----:B------:R0:W-:Y:S04]  /*28500*/  STG.E [R8.64+0x38], R11 ;  /* 0x0000380b08007986 */ /* 0x0001e8000c101904 */
[----:B------:R0:W-:Y:S04]  /*28510*/  STG.E [R6.64+0x3c], R143 ;  /* 0x00003c8f06007986 */ /* 0x0001e8000c101904 */
[----:B------:R0:W-:Y:S02]  /*28520*/  STG.E [R8.64+0x3c], R13 ;  /* 0x00003c0d08007986 */ /* 0x0001e4000c101904 */
.L_x_36242:
        /* <DEDUP_REMOVED lines=13> */
.L_x_36243:
        /* <DEDUP_REMOVED lines=13> */
.L_x_36244:
        /* <DEDUP_REMOVED lines=13> */
.L_x_36245:
        /* <DEDUP_REMOVED lines=13> */
.L_x_36246:
[----:B------:R-:W-:Y:S02]  /*28870*/  P2R R0, PR, RZ, 0x2 ;  /* 0x00000002ff007803 */ /* 0x000fe40000000000 */
[----:B------:R-:W-:-:S02]  /*28880*/  ISETP.GE.AND P1, PT, R10, 0x14, PT ;  /* 0x000000140a00780c */ /* 0x000fc40003f26270 */
[C---:B------:R-:W-:Y:S02]  /*28890*/  ISETP.GE.AND P2, PT, R10.reuse, 0xf, PT ;  /* 0x0000000f0a00780c */ /* 0x040fe40003f46270 */
[----:B0-----:R-:W-:Y:S02]  /*288a0*/  P2R R11, PR, RZ, 0x2 ;  /* 0x00000002ff0b7803 */ /* 0x001fe40000000000 */
[C---:B------:R-:W-:Y:S02]  /*288b0*/  ISETP.GE.AND P3, PT, R10.reuse, 0x10, PT ;  /* 0x000000100a00780c */ /* 0x040fe40003f66270 */
[C---:B------:R-:W-:Y:S02]  /*288c0*/  ISETP.GE.AND P4, PT, R10.reuse, 0x11, PT ;  /* 0x000000110a00780c */ /* 0x040fe40003f86270 */
[C---:B------:R-:W-:Y:S02]  /*288d0*/  ISETP.GE.AND P5, PT, R10.reuse, 0x12, PT ;  /* 0x000000120a00780c */ /* 0x040fe40003fa6270 */
[----:B------:R-:W-:-:S02]  /*288e0*/  ISETP.GE.AND P0, PT, R10, 0x13, PT ;  /* 0x000000130a00780c */ /* 0x000fc40003f06270 */
[----:B------:R-:W-:Y:S01]  /*288f0*/  ISETP.NE.AND P1, PT, R0, RZ, PT ;  /* 0x000000ff0000720c */ /* 0x000fe20003f25270 */
[----:B------:R-:W-:-:S12]  /*28900*/  @!P6 BRA `(.L_x_36247) ;  /* 0x000000c00000e947 */ /* 0x000fd80003800000 */
[----:B------:R-:W2:Y:S04]  /*28910*/  LDG.E.CONSTANT R0, [R4.64] ;  /* 0x0000000404007981 */ /* 0x000ea8000c1e9900 */
[----:B------:R-:W3:Y:S01]  /*28920*/  LDG.E.CONSTANT R12, [R4.64] ;  /* 0x00000004040c7981 */ /* 0x000ee2000c1e9900 */
[--C-:B------:R-:W-:Y:S02]  /*28930*/  FADD.FTZ R11, R44, -R159.reuse ;  /* 0x8000009f2c0b7221 */ /* 0x100fe40000010000 */
[----:B------:R-:W-:Y:S01]  /*28940*/  FADD.FTZ R13, R45, -R159 ;  /* 0x8000009f2d0d7221 */ /* 0x000fe20000010000 */
[----:B------:R0:W-:Y:S01]  /*28950*/  STG.E [R6.64+0x60], R132 ;  /* 0x0000608406007986 */ /* 0x0001e2000c101904 */
[----:B------:R-:W-:-:S02]  /*28960*/  FFMA.FTZ R11, R158, -0.69314718246459960938, R11 ;  /* 0xbf3172189e0b7823 */ /* 0x000fc4000001000b */
[----:B------:R-:W-:Y:S02]  /*28970*/  FFMA.FTZ R13, R158, -0.69314718246459960938, R13 ;  /* 0xbf3172189e0d7823 */ /* 0x000fe4000001000d */
[----:B--2---:R-:W-:Y:S02]  /*28980*/  FADD.FTZ R11, R0, R11 ;  /* 0x0000000b000b7221 */ /* 0x004fe40000010000 */
[----:B---3--:R-:W-:-:S03]  /*28990*/  FADD.FTZ R13, R12, R13 ;  /* 0x0000000d0c0d7221 */ /* 0x008fc60000010000 */
[----:B------:R0:W-:Y:S04]  /*289a0*/  STG.E [R8.64+0x60], R11 ;  /* 0x0000600b08007986 */ /* 0x0001e8000c101904 */
[----:B------:R0:W-:Y:S04]  /*289b0*/  STG.E [R6.64+0x64], R133 ;  /* 0x0000648506007986 */ /* 0x0001e8000c101904 */
[----:B------:R0:W-:Y:S02]  /*289c0*/  STG.E [R8.64+0x64], R13 ;  /* 0x0000640d08007986 */ /* 0x0001e4000c101904 */
.L_x_36247:
        /* <DEDUP_REMOVED lines=13> */
.L_x_36248:
        /* <DEDUP_REMOVED lines=13> */
.L_x_36249:
        /* <DEDUP_REMOVED lines=13> */
.L_x_36250:
        /* <DEDUP_REMOVED lines=13> */
.L_x_36251:
        /* <DEDUP_REMOVED lines=13> */
.L_x_36252:
[C---:B------:R-:W-:Y:S02]  /*28de0*/  ISETP.GE.AND P5, PT, R10.reuse, 0x1a, PT ;  /* 0x0000001a0a00780c */ /* 0x040fe40003fa6270 */
[----:B------:R-:W-:-:S02]  /*28df0*/  ISETP.GE.AND P1, PT, R10, 0x15, PT ;  /* 0x000000150a00780c */ /* 0x000fc40003f26270 */
[C---:B------:R-:W-:Y:S02]  /*28e00*/  ISETP.GE.AND P2, PT, R10.reuse, 0x16, PT ;  /* 0x000000160a00780c */ /* 0x040fe40003f46270 */
[C---:B------:R-:W-:Y:S02]  /*28e10*/  ISETP.GE.AND P3, PT, R10.reuse, 0x17, PT ;  /* 0x000000170a00780c */ /* 0x040fe40003f66270 */
[C---:B------:R-:W-:Y:S02]  /*28e20*/  ISETP.GE.AND P4, PT, R10.reuse, 0x18, PT ;  /* 0x000000180a00780c */ /* 0x040fe40003f86270 */
[----:B------:R-:W-:Y:S02]  /*28e30*/  ISETP.GE.AND P6, PT, R10, 0x19, PT ;  /* 0x000000190a00780c */ /* 0x000fe40003fc6270 */
[----:B------:R-:W-:Y:S01]  /*28e40*/  P2R R0, PR, RZ, 0x20 ;  /* 0x00000020ff007803 */ /* 0x000fe20000000000 */
        /* <DEDUP_REMOVED lines=13> */
.L_x_36253:
        /* <DEDUP_REMOVED lines=14> */
.L_x_36254:
        /* <DEDUP_REMOVED lines=13> */
.L_x_36255:
        /* <DEDUP_REMOVED lines=13> */
.L_x_36256:
        /* <DEDUP_REMOVED lines=13> */
.L_x_36257:
        /* <DEDUP_REMOVED lines=13> */
.L_x_36258:
        /* <DEDUP_REMOVED lines=19> */
.L_x_36259:
        /* <DEDUP_REMOVED lines=14> */
.L_x_36260:
        /* <DEDUP_REMOVED lines=13> */
.L_x_36261:
        /* <DEDUP_REMOVED lines=13> */
.L_x_36262:
        /* <DEDUP_REMOVED lines=13> */
.L_x_36263:
        /* <DEDUP_REMOVED lines=13> */
.L_x_36264:
        /* <DEDUP_REMOVED lines=13> */
.L_x_36265:
[----:B------:R-:W-:Y:S05]  /*29960*/  @!P5 BRA `(.L_x_36266) ;  /* 0x000000600000d947 */ /* 0x000fea0003800000 */
[----:B------:R-:W2:Y:S01]  /*29970*/  LDG.E.CONSTANT R0, [R4.64] ;  /* 0x0000000404007981 */ /* 0x000ea2000c1e9900 */
[----:B0-----:R-:W-:-:S03]  /*29980*/  FADD.FTZ R11, R82, -R159 ;  /* 0x8000009f520b7221 */ /* 0x001fc60000010000 */
[----:B------:R0:W-:Y:S01]  /*29990*/  STG.E [R6.64+0xf8], R2 ;  /* 0x0000f80206007986 */ /* 0x0001e2000c101904 */
[----:B------:R-:W-:-:S04]  /*299a0*/  FFMA.FTZ R11, R158, -0.69314718246459960938, R11 ;  /* 0xbf3172189e0b7823 */ /* 0x000fc8000001000b */
[----:B--2---:R-:W-:-:S05]  /*299b0*/  FADD.FTZ R11, R0, R11 ;  /* 0x0000000b000b7221 */ /* 0x004fca0000010000 */
[----:B------:R0:W-:Y:S02]  /*299c0*/  STG.E [R8.64+0xf8], R11 ;  /* 0x0000f80b08007986 */ /* 0x0001e4000c101904 */
.L_x_36266:
[----:B------:R-:W-:Y:S05]  /*299d0*/  @!P5 EXIT ;  /* 0x000000000000d94d */ /* 0x000fea0003800000 */
[----:B------:R-:W2:Y:S01]  /*299e0*/  LDG.E.CONSTANT R4, [R4.64] ;  /* 0x0000000404047981 */ /* 0x000ea2000c1e9900 */
[----:B------:R-:W-:-:S03]  /*299f0*/  FADD.FTZ R83, R83, -R159 ;  /* 0x8000009f53537221 */ /* 0x000fc60000010000 */
[----:B------:R-:W-:Y:S01]  /*29a00*/  STG.E [R6.64+0xfc], R3 ;  /* 0x0000fc0306007986 */ /* 0x000fe2000c101904 */
[----:B0-----:R-:W-:-:S04]  /*29a10*/  FFMA.FTZ R11, R158, -0.69314718246459960938, R83 ;  /* 0xbf3172189e0b7823 */ /* 0x001fc80000010053 */
[----:B--2---:R-:W-:-:S05]  /*29a20*/  FADD.FTZ R11, R4, R11 ;  /* 0x0000000b040b7221 */ /* 0x004fca0000010000 */
[----:B------:R-:W-:Y:S01]  /*29a30*/  STG.E [R8.64+0xfc], R11 ;  /* 0x0000fc0b08007986 */ /* 0x000fe2000c101904 */
[----:B------:R-:W-:Y:S05]  /*29a40*/  EXIT ;  /* 0x000000000000794d */ /* 0x000fea0003800000 */
.L_x_36267:
        /* <DEDUP_REMOVED lines=11> */
.L_x_74492:


//--------------------- .text._ZN17fastertransformer38beam_online_softmax_topk_stage2_kernelIfLi64ELi64EEEvPKfS2_PiPT_ii --------------------------
	.section	.text._ZN17fastertransformer38beam_online_softmax_topk_stage2_kernelIfLi64ELi64EEEvPKfS2_PiPT_ii,"ax",@progbits
	.sectioninfo	@"SHI_REGISTERS=166"
	.align	128
        .global         _ZN17fastertransformer38beam_online_softmax_topk_stage2_kernelIfLi64ELi64EEEvPKfS2_PiPT_ii
        .type           _ZN17fastertransformer38beam_online_softmax_topk_stage2_kernelIfLi64ELi64EEEvPKfS2_PiPT_ii,@function
        .size           _ZN17fastertransformer38beam_online_softmax_topk_stage2_kernelIfLi64ELi64EEEvPKfS2_PiPT_ii,(.L_x_74493 - _ZN17fastertransformer38beam_online_softmax_topk_stage2_kernelIfLi64ELi64EEEvPKfS2_PiPT_ii)
        .other          _ZN17fastertransformer38beam_online_softmax_topk_stage2_kernelIfLi64ELi64EEEvPKfS2_PiPT_ii,@"STO_CUDA_ENTRY STV_DEFAULT"
_ZN17fastertransformer38beam_online_softmax_topk_stage2_kernelIfLi64ELi64EEEvPKfS2_PiPT_ii:
.text._ZN17fastertransformer38beam_online_softmax_topk_stage2_kernelIfLi64ELi64EEEvPKfS2_PiPT_ii:
        /* <DEDUP_REMOVED lines=102> */
.L_x_36272:
        /* <DEDUP_REMOVED lines=10> */
.L_x_36271:
[----:B------:R-:W-:Y:S05]  /*0700*/  BSYNC B1 ;  /* 0x0000000000017941 */ /* 0x000fea0003800000 */
.L_x_36270:
        /* <DEDUP_REMOVED lines=14> */
.L_x_36275:
        /* <DEDUP_REMOVED lines=38> */
.L_x_36274:
[----:B------:R-:W-:Y:S05]  /*0a50*/  BSYNC B1 ;  /* 0x0000000000017941 */ /* 0x000fea0003800000 */
.L_x_36273:
        /* <DEDUP_REMOVED lines=25> */
.L_x_36277:
[----:B------:R-:W-:Y:S05]  /*0bf0*/  BSYNC B1 ;  /* 0x0000000000017941 */ /* 0x000fea0003800000 */
.L_x_36276:
        /* <DEDUP_REMOVED lines=10> */
.L_x_36269:
[----:B------:R-:W-:Y:S05]  /*0ca0*/  BSYNC B0 ;  /* 0x0000000000007941 */ /* 0x000fea0003800000 */
.L_x_36268:
        /* <DEDUP_REMOVED lines=152> */
.L_x_36284:
        /* <DEDUP_REMOVED lines=44> */
.L_x_36283:
        /* <DEDUP_REMOVED lines=25> */
.L_x_36285:
[----:B------:R-:W-:-:S13]  /*1a80*/  ISETP.NE.OR P0, PT, R5, RZ, P0 ;  /* 0x000000ff0500720c */ /* 0x000fda0000705670 */
[----:B------:R-:W-:Y:S05]  /*1a90*/  @!P0 BRA `(.L_x_36281) ;  /* 0x000000e000008947 */ /* 0x000fea0003800000 */
.L_x_36282:
        /* <DEDUP_REMOVED lines=14> */
.L_x_36281:
[----:B------:R-:W-:-:S13]  /*1b80*/  LOP3.LUT P0, RZ, R2, 0x3, RZ, 0xc0, !PT ;  /* 0x0000000302ff7812 */ /* 0x000fda000780c0ff */
[----:B------:R-:W-:Y:S05]  /*1b90*/  @!P0 BRA `(.L_x_36280) ;  /* 0x000000e000008947 */ /* 0x000fea0003800000 */
[----:B------:R-:W-:Y:S01]  /*1ba0*/  IMAD R5, R0, 0x82, R3 ;  /* 0x0000008200057824 */ /* 0x000fe200078e0203 */
[----:B------:R-:W-:Y:S01]  /*1bb0*/  LOP3.LUT R2, R2, 0x3, RZ, 0xc0, !PT ;  /* 0x0000000302027812 */ /* 0x000fe200078ec0ff */
[----:B------:R-:W-:-:S03]  /*1bc0*/  IMAD R3, R3, 0x4, R4 ;  /* 0x0000000403037824 */ /* 0x000fc600078e0204 */
[----:B------:R-:W-:Y:S02]  /*1bd0*/  LEA R4, R5, 0x720, 0x2 ;  /* 0x0000072005047811 */ /* 0x000fe400078e10ff */
[----:B--2---:R-:W-:-:S03]  /*1be0*/  IADD3 R6, R3, 0x108, RZ ;  /* 0x0000010803067810 */ /* 0x004fc60007ffe0ff */
.L_x_36286:
        /* <DEDUP_REMOVED lines=9> */
.L_x_36280:
        /* <DEDUP_REMOVED lines=69> */
.L_x_36279:
[----:B------:R-:W-:Y:S05]  /*20d0*/  BSYNC B0 ;  /* 0x0000000000007941 */ /* 0x000fea0003800000 */
.L_x_36278:
        /* <DEDUP_REMOVED lines=211> */
.L_x_36479:
        /* <DEDUP_REMOVED lines=20> */
.L_x_36290:
[----:B------:R-:W-:Y:S01]  /*2f50*/  IMAD.MOV.U32 R8, RZ, RZ, R3 ;  /* 0x000000ffff087224 */ /* 0x000fe200078e0003 */
[----:B------:R-:W-:Y:S01]  /*2f60*/  MOV R3, R2 ;  /* 0x0000000200037202 */ /* 0x000fe20000000f00 */
[----:B------:R-:W-:Y:S02]  /*2f70*/  IMAD.MOV.U32 R10, RZ, RZ, R95 ;  /* 0x000000ffff0a7224 */ /* 0x000fe400078e005f */
[----:B------:R-:W-:Y:S02]  /*2f80*/  IMAD.MOV.U32 R95, RZ, RZ, R94 ;  /* 0x000000ffff5f7224 */ /* 0x000fe400078e005e */
.L_x_36291:
[----:B------:R-:W-:Y:S05]  /*2f90*/  BSYNC B1 ;  /* 0x0000000000017941 */ /* 0x000fea0003800000 */
.L_x_36289:
        /* <DEDUP_REMOVED lines=11> */
.L_x_36293:
[----:B------:R-:W-:Y:S01]  /*3050*/  IMAD.MOV.U32 R9, RZ, RZ, R8 ;  /* 0x000000ffff097224 */ /* 0x000fe200078e0008 */
[----:B------:R-:W-:Y:S01]  /*3060*/  MOV R2, R97 ;  /* 0x0000006100027202 */ /* 0x000fe20000000f00 */
[----:B------:R-:W-:Y:S02]  /*3070*/  IMAD.MOV.U32 R11, RZ, RZ, R10 ;  /* 0x000000ffff0b7224 */ /* 0x000fe400078e000a */
[----:B------:R-:W-:Y:S02]  /*3080*/  IMAD.MOV.U32 R94, RZ, RZ, R93 ;  /* 0x000000ffff5e7224 */ /* 0x000fe400078e005d */
.L_x_36294:
[----:B------:R-:W-:Y:S05]  /*3090*/  BSYNC B1 ;  /* 0x0000000000017941 */ /* 0x000fea0003800000 */
.L_x_36292:
        /* <DEDUP_REMOVED lines=11> */
.L_x_36296:
[----:B------:R-:W-:Y:S01]  /*3150*/  IMAD.MOV.U32 R8, RZ, RZ, R9 ;  /* 0x000000ffff087224 */ /* 0x000fe200078e0009 */
[----:B------:R-:W-:Y:S01]  /*3160*/  MOV R97, R96 ;  /* 0x0000006000617202 */ /* 0x000fe20000000f00 */
[----:B------:R-:W-:Y:S02]  /*3170*/  IMAD.MOV.U32 R10, RZ, RZ, R11 ;  /* 0x000000ffff0a7224 */ /* 0x000fe400078e000b */
[----:B------:R-:W-:Y:S02]  /*3180*/  IMAD.MOV.U32 R93, RZ, RZ, R92 ;  /* 0x000000ffff5d7224 */ /* 0x000fe400078e005c */
.L_x_36297:
[----:B------:R-:W-:Y:S05]  /*3190*/  BSYNC B1 ;  /* 0x0000000000017941 */ /* 0x000fea0003800000 */
.L_x_36295:
        /* <DEDUP_REMOVED lines=11> */
.L_x_36299:
[----:B------:R-:W-:Y:S01]  /*3250*/  IMAD.MOV.U32 R9, RZ, RZ, R8 ;  /* 0x000000ffff097224 */ /* 0x000fe200078e0008 */
[----:B------:R-:W-:Y:S01]  /*3260*/  MOV R96, R99 ;  /* 0x0000006300607202 */ /* 0x000fe20000000f00 */
[----:B------:R-:W-:Y:S02]  /*3270*/  IMAD.MOV.U32 R11, RZ, RZ, R10 ;  /* 0x000000ffff0b7224 */ /* 0x000fe400078e000a */
[----:B------:R-:W-:Y:S02]  /*3280*/  IMAD.MOV.U32 R92, RZ, RZ, R91 ;  /* 0x000000ffff5c7224 */ /* 0x000fe400078e005b */
.L_x_36300:
[----:B------:R-:W-:Y:S05]  /*3290*/  BSYNC B1 ;  /* 0x0000000000017941 */ /* 0x000fea0003800000 */
.L_x_36298:
        /* <DEDUP_REMOVED lines=11> */
.L_x_36302:
[----:B------:R-:W-:Y:S01]  /*3350*/  IMAD.MOV.U32 R8, RZ, RZ, R9 ;  /* 0x000000ffff087224 */ /* 0x000fe200078e0009 */
[----:B------:R-:W-:Y:S01]  /*3360*/  MOV R99, R98 ;  /* 0x0000006200637202 */ /* 0x000fe20000000f00 */
[----:B------:R-:W-:Y:S02]  /*3370*/  IMAD.MOV.U32 R10, RZ, RZ, R11 ;  /* 0x000000ffff0a7224 */ /* 0x000fe400078e000b */
[----:B------:R-:W-:Y:S02]  /*3380*/  IMAD.MOV.U32 R91, RZ, RZ, R90 ;  /* 0x000000ffff5b7224 */ /* 0x000fe400078e005a */
.L_x_36303:
[----:B------:R-:W-:Y:S05]  /*3390*/  BSYNC B1 ;  /* 0x0000000000017941 */ /* 0x000fea0003800000 */
.L_x_36301:
        /* <DEDUP_REMOVED lines=11> */
.L_x_36305:
[----:B------:R-:W-:Y:S01]  /*3450*/  IMAD.MOV.U32 R9, RZ, RZ, R8 ;  /* 0x000000ffff097224 */ /* 0x000fe200078e0008 */
[----:B------:R-:W-:Y:S01]  /*3460*/  MOV R98, R101 ;  /* 0x0000006500627202 */ /* 0x000fe20000000f00 */
[----:B------:R-:W-:Y:S02]  /*3470*/  IMAD.MOV.U32 R11, RZ, RZ, R10 ;  /* 0x000000ffff0b7224 */ /* 0x000fe400078e000a */
[----:B------:R-:W-:Y:S02]  /*3480*/  IMAD.MOV.U32 R90, RZ, RZ, R89 ;  /* 0x000000ffff5a7224 */ /* 0x000fe400078e0059 */
.L_x_36306:
[----:B------:R-:W-:Y:S05]  /*3490*/  BSYNC B1 ;  /* 0x0000000000017941 */ /* 0x000fea0003800000 */
.L_x_36304:
        /* <DEDUP_REMOVED lines=11> */
.L_x_36308:
[----:B------:R-:W-:Y:S01]  /*3550*/  IMAD.MOV.U32 R8, RZ, RZ, R9 ;  /* 0x000000ffff087224 */ /* 0x000fe200078e0009 */
[----:B------:R-:W-:Y:S01]  /*3560*/  MOV R101, R100 ;  /* 0x0000006400657202 */ /* 0x000fe20000000f00 */
[----:B------:R-:W-:Y:S02]  /*3570*/  IMAD.MOV.U32 R10, RZ, RZ, R11 ;  /* 0x000000ffff0a7224 */ /* 0x000fe400078e000b */
[----:B------:R-:W-:Y:S02]  /*3580*/  IMAD.MOV.U32 R89, RZ, RZ, R88 ;  /* 0x000000ffff597224 */ /* 0x000fe400078e0058 */
.L_x_36309:
[----:B------:R-:W-:Y:S05]  /*3590*/  BSYNC B1 ;  /* 0x0000000000017941 */ /* 0x000fea0003800000 */
.L_x_36307:
        /* <DEDUP_REMOVED lines=11> */
.L_x_36311:
[----:B------:R-:W-:Y:S01]  /*3650*/  IMAD.MOV.U32 R9, RZ, RZ, R8 ;  /* 0x000000ffff097224 */ /* 0x000fe200078e0008 */
[----:B------:R-:W-:Y:S01]  /*3660*/  MOV R100, R103 ;  /* 0x0000006700647202 */ /* 0x000fe20000000f00 */
[----:B------:R-:W-:Y:S02]  /*3670*/  IMAD.MOV.U32 R11, RZ, RZ, R10 ;  /* 0x000000ffff0b7224 */ /* 0x000fe400078e000a */
[----:B------:R-:W-:Y:S02]  /*3680*/  IMAD.MOV.U32 R88, RZ, RZ, R87 ;  /* 0x000000ffff587224 */ /* 0x000fe400078e0057 */
.L_x_36312:
[----:B------:R-:W-:Y:S05]  /*3690*/  BSYNC B1 ;  /* 0x0000000000017941 */ /* 0x000fea0003800000 */
.L_x_36310:
        /* <DEDUP_REMOVED lines=11> */
.L_x_36314:
[----:B------:R-:W-:Y:S01]  /*3750*/  IMAD.MOV.U32 R8, RZ, RZ, R9 ;  /* 0x000000ffff087224 */ /* 0x000fe200078e0009 */
[----:B------:R-:W-:Y:S01]  /*3760*/  MOV R103, R102 ;  /* 0x0000006600677202 */ /* 0x000fe20000000f00 */
[----:B------:R-:W-:Y:S02]  /*3770*/  IMAD.MOV.U32 R10, RZ, RZ, R11 ;  /* 0x000000ffff0a7224 */ /* 0x000fe400078e000b */
[----:B------:R-:W-:Y:S02]  /*3780*/  IMAD.MOV.U32 R87, RZ, RZ, R86 ;  /* 0x000000ffff577224 */ /* 0x000fe400078e0056 */
.L_x_36315:
[----:B------:R-:W-:Y:S05]  /*3790*/  BSYNC B1 ;  /* 0x0000000000017941 */ /* 0x000fea0003800000 */
.L_x_36313:
        /* <DEDUP_REMOVED lines=11> */
.L_x_36317:
[----:B------:R-:W-:Y:S01]  /*3850*/  IMAD.MOV.U32 R9, RZ, RZ, R8 ;  /* 0x000000ffff097224 */ /* 0x000fe200078e0008 */
[----:B------:R-:W-:Y:S01]  /*3860*/  MOV R102, R105 ;  /* 0x0000006900667202 */ /* 0x000fe20000000f00 */
[----:B------:R-:W-:Y:S02]  /*3870*/  IMAD.MOV.U32 R11, RZ, RZ, R10 ;  /* 0x000000ffff0b7224 */ /* 0x000fe400078e000a */
[----:B------:R-:W-:Y:S02]  /*3880*/  IMAD.MOV.U32 R86, RZ, RZ, R85 ;  /* 0x000000ffff567224 */ /* 0x000fe400078e0055 */
.L_x_36318:
[----:B------:R-:W-:Y:S05]  /*3890*/  BSYNC B1 ;  /* 0x0000000000017941 */ /* 0x000fea0003800000 */
.L_x_36316:
        /* <DEDUP_REMOVED lines=11> */
.L_x_36320:
[----:B------:R-:W-:Y:S01]  /*3950*/  IMAD.MOV.U32 R8, RZ, RZ, R9 ;  /* 0x000000ffff087224 */ /* 0x000fe200078e0009 */
[----:B------:R-:W-:Y:S01]  /*3960*/  MOV R105, R104 ;  /* 0x0000006800697202 */ /* 0x000fe20000000f00 */
[----:B------:R-:W-:Y:S02]  /*3970*/  IMAD.MOV.U32 R10, RZ, RZ, R11 ;  /* 0x000000ffff0a7224 */ /* 0x000fe400078e000b */
[----:B------:R-:W-:Y:S02]  /*3980*/  IMAD.MOV.U32 R85, RZ, RZ, R84 ;  /* 0x000000ffff557224 */ /* 0x000fe400078e0054 */
.L_x_36321:
[----:B------:R-:W-:Y:S05]  /*3990*/  BSYNC B1 ;  /* 0x0000000000017941 */ /* 0x000fea0003800000 */
.L_x_36319:
        /* <DEDUP_REMOVED lines=11> */
.L_x_36323:
[----:B------:R-:W-:Y:S01]  /*3a50*/  IMAD.MOV.U32 R9, RZ, RZ, R8 ;  /* 0x000000ffff097224 */ /* 0x000fe200078e0008 */
[----:B------:R-:W-:Y:S01]  /*3a60*/  MOV R104, R107 ;  /* 0x0000006b00687202 */ /* 0x000fe20000000f00 */
[----:B------:R-:W-:Y:S02]  /*3a70*/  IMAD.MOV.U32 R11, RZ, RZ, R10 ;  /* 0x000000ffff0b7224 */ /* 0x000fe400078e000a */
[----:B------:R-:W-:Y:S02]  /*3a80*/  IMAD.MOV.U32 R84, RZ, RZ, R83 ;  /* 0x000000ffff547224 */ /* 0x000fe400078e0053 */
.L_x_36324:
[----:B------:R-:W-:Y:S05]  /*3a90*/  BSYNC B1 ;  /* 0x0000000000017941 */ /* 0x000fea0003800000 */
.L_x_36322:
        /* <DEDUP_REMOVED lines=11> */
.L_x_36326:
[----:B------:R-:W-:Y:S01]  /*3b50*/  IMAD.MOV.U32 R8, RZ, RZ, R9 ;  /* 0x000000ffff087224 */ /* 0x000fe200078e0009 */
[----:B------:R-:W-:Y:S01]  /*3b60*/  MOV R107, R106 ;  /* 0x0000006a006b7202 */ /* 0x000fe20000000f00 */
[----:B------:R-:W-:Y:S02]  /*3b70*/  IMAD.MOV.U32 R10, RZ, RZ, R11 ;  /* 0x000000ffff0a7224 */ /* 0x000fe400078e000b */
[----:B------:R-:W-:Y:S02]  /*3b80*/  IMAD.MOV.U32 R83, RZ, RZ, R82 ;  /* 0x000000ffff537224 */ /* 0x000fe400078e0052 */
.L_x_36327:
[----:B------:R-:W-:Y:S05]  /*3b90*/  BSYNC B1 ;  /* 0x0000000000017941 */ /* 0x000fea0003800000 */
.L_x_36325:
        /* <DEDUP_REMOVED lines=11> */
.L_x_36329:
[----:B------:R-:W-:Y:S01]  /*3c50*/  IMAD.MOV.U32 R9, RZ, RZ, R8 ;  /* 0x000000ffff097224 */ /* 0x000fe200078e0008 */
[----:B------:R-:W-:Y:S01]  /*3c60*/  MOV R106, R109 ;  /* 0x0000006d006a7202 */ /* 0x000fe20000000f00 */
[----:B------:R-:W-:Y:S02]  /*3c70*/  IMAD.MOV.U32 R11, RZ, RZ, R10 ;  /* 0x000000ffff0b7224 */ /* 0x000fe400078e000a */
[----:B------:R-:W-:Y:S02]  /*3c80*/  IMAD.MOV.U32 R82, RZ, RZ, R81 ;  /* 0x000000ffff527224 */ /* 0x000fe400078e0051 */
.L_x_36330:
[----:B------:R-:W-:Y:S05]  /*3c90*/  BSYNC B1 ;  /* 0x0000000000017941 */ /* 0x000fea0003800000 */
.L_x_36328:
        /* <DEDUP_REMOVED lines=11> */
.L_x_36332:
[----:B------:R-:W-:Y:S01]  /*3d50*/  IMAD.MOV.U32 R8, RZ, RZ, R9 ;  /* 0x000000ffff087224 */ /* 0x000fe200078e0009 */
[----:B------:R-:W-:Y:S01]  /*3d60*/  MOV R109, R108 ;  /* 0x0000006c006d7202 */ /* 0x000fe20000000f00 */
[----:B------:R-:W-:Y:S02]  /*3d70*/  IMAD.MOV.U32 R10, RZ, RZ, R11 ;  /* 0x000000ffff0a7224 */ /* 0x000fe400078e000b */
[----:B------:R-:W-:Y:S02]  /*3d80*/  IMAD.MOV.U32 R81, RZ, RZ, R80 ;  /* 0x000000ffff517224 */ /* 0x000fe400078e0050 */
.L_x_36333:
[----:B------:R-:W-:Y:S05]  /*3d90*/  BSYNC B1 ;  /* 0x0000000000017941 */ /* 0x000fea0003800000 */
.L_x_36331:
        /* <DEDUP_REMOVED lines=11> */
.L_x_36335:
[----:B------:R-:W-:Y:S01]  /*3e50*/  IMAD.MOV.U32 R9, RZ, RZ, R8 ;  /* 0x000000ffff097224 */ /* 0x000fe200078e0008 */
[----:B------:R-:W-:Y:S01]  /*3e60*/  MOV R108, R111 ;  /* 0x0000006f006c7202 */ /* 0x000fe20000000f00 */
[----:B------:R-:W-:Y:S02]  /*3e70*/  IMAD.MOV.U32 R11, RZ, RZ, R10 ;  /* 0x000000ffff0b7224 */ /* 0x000fe400078e000a */
[----:B------:R-:W-:Y:S02]  /*3e80*/  IMAD.MOV.U32 R80, RZ, RZ, R79 ;  /* 0x000000ffff507224 */ /* 0x000fe400078e004f */
.L_x_36336:
[----:B------:R-:W-:Y:S05]  /*3e90*/  BSYNC B1 ;  /* 0x0000000000017941 */ /* 0x000fea0003800000 */
.L_x_36334:
        /* <DEDUP_REMOVED lines=11> */
.L_x_36338:
[----:B------:R-:W-:Y:S01]  /*3f50*/  IMAD.MOV.U32 R8, RZ, RZ, R9 ;  /* 0x000000ffff087224 */ /* 0x000fe200078e0009 */
[----:B------:R-:W-:Y:S01]  /*3f60*/  MOV R111, R110 ;  /* 0x0000006e006f7202 */ /* 0x000fe20000000f00 */
[----:B------:R-:W-:Y:S02]  /*3f70*/  IMAD.MOV.U32 R10, RZ, RZ, R11 ;  /* 0x000000ffff0a7224 */ /* 0x000fe400078e000b */
[----:B------:R-:W-:Y:S02]  /*3f80*/  IMAD.MOV.U32 R79, RZ, RZ, R78 ;  /* 0x000000ffff4f7224 */ /* 0x000fe400078e004e */
.L_x_36339:
[----:B------:R-:W-:Y:S05]  /*3f90*/  BSYNC B1 ;  /* 0x0000000000017941 */ /* 0x000fea0003800000 */
.L_x_36337:
        /* <DEDUP_REMOVED lines=11> */
.L_x_36341:
[----:B------:R-:W-:Y:S01]  /*4050*/  IMAD.MOV.U32 R9, RZ, RZ, R8 ;  /* 0x000000ffff097224 */ /* 0x000fe200078e0008 */
[----:B------:R-:W-:Y:S01]  /*4060*/  MOV R110, R113 ;  /* 0x00000071006e7202 */ /* 0x000fe20000000f00 */
[----:B------:R-:W-:Y:S02]  /*4070*/  IMAD.MOV.U32 R11, RZ, RZ, R10 ;  /* 0x000000ffff0b7224 */ /* 0x000fe400078e000a */
[----:B------:R-:W-:Y:S02]  /*4080*/  IMAD.MOV.U32 R78, RZ, RZ, R77 ;  /* 0x000000ffff4e7224 */ /* 0x000fe400078e004d */
.L_x_36342:
[----:B------:R-:W-:Y:S05]  /*4090*/  BSYNC B1 ;  /* 0x0000000000017941 */ /* 0x000fea0003800000 */
.L_x_36340:
        /* <DEDUP_REMOVED lines=11> */
.L_x_36344:
[----:B------:R-:W-:Y:S01]  /*4150*/  IMAD.MOV.U32 R8, RZ, RZ, R9 ;  /* 0x000000ffff087224 */ /* 0x000fe200078e0009 */
[----:B------:R-:W-:Y:S01]  /*4160*/  MOV R113, R112 ;  /* 0x0000007000717202 */ /* 0x000fe20000000f00 */
[----:B------:R-:W-:Y:S02]  /*4170*/  IMAD.MOV.U32 R10, RZ, RZ, R11 ;  /* 0x000000ffff0a7224 */ /* 0x000fe400078e000b */
[----:B------:R-:W-:Y:S02]  /*4180*/  IMAD.MOV.U32 R77, RZ, RZ, R76 ;  /* 0x000000ffff4d7224 */ /* 0x000fe400078e004c */
.L_x_36345:
[----:B------:R-:W-:Y:S05]  /*4190*/  BSYNC B1 ;  /* 0x0000000000017941 */ /* 0x000fea0003800000 */
.L_x_36343:
        /* <DEDUP_REMOVED lines=11> */
.L_x_36347:
[----:B------:R-:W-:Y:S01]  /*4250*/  IMAD.MOV.U32 R9, RZ, RZ, R8 ;  /* 0x000000ffff097224 */ /* 0x000fe200078e0008 */
[----:B------:R-:W-:Y:S01]  /*4260*/  MOV R112, R115 ;  /* 0x0000007300707202 */ /* 0x000fe20000000f00 */
[----:B------:R-:W-:Y:S02]  /*4270*/  IMAD.MOV.U32 R11, RZ, RZ, R10 ;  /* 0x000000ffff0b7224 */ /* 0x000fe400078e000a */
[----:B------:R-:W-:Y:S02]  /*4280*/  IMAD.MOV.U32 R76, RZ, RZ, R75 ;  /* 0x000000ffff4c7224 */ /* 0x000fe400078e004b */
.L_x_36348:
[----:B------:R-:W-:Y:S05]  /*4290*/  BSYNC B1 ;  /* 0x0000000000017941 */ /* 0x000fea0003800000 */
.L_x_36346:
        /* <DEDUP_REMOVED lines=11> */
.L_x_36350:
[----:B------:R-:W-:Y:S01]  /*4350*/  IMAD.MOV.U32 R8, RZ, RZ, R9 ;  /* 0x000000ffff087224 */ /* 0x000fe200078e0009 */
[----:B------:R-:W-:Y:S01]  /*4360*/  MOV R115, R114 ;  /* 0x0000007200737202 */ /* 0x000fe20000000f00 */
[----:B------:R-:W-:Y:S02]  /*4370*/  IMAD.MOV.U32 R10, RZ, RZ, R11 ;  /* 0x000000ffff0a7224 */ /* 0x000fe400078e000b */
[----:B------:R-:W-:Y:S02]  /*4380*/  IMAD.MOV.U32 R75, RZ, RZ, R74 ;  /* 0x000000ffff4b7224 */ /* 0x000fe400078e004a */
.L_x_36351:
[----:B------:R-:W-:Y:S05]  /*4390*/  BSYNC B1 ;  /* 0x0000000000017941 */ /* 0x000fea0003800000 */
.L_x_36349:
        /* <DEDUP_REMOVED lines=11> */
.L_x_36353:
[----:B------:R-:W-:Y:S01]  /*4450*/  IMAD.MOV.U32 R9, RZ, RZ, R8 ;  /* 0x000000ffff097224 */ /* 0x000fe200078e0008 */
[----:B------:R-:W-:Y:S01]  /*4460*/  MOV R114, R117 ;  /* 0x0000007500727202 */ /* 0x000fe20000000f00 */
[----:B------:R-:W-:Y:S02]  /*4470*/  IMAD.MOV.U32 R11, RZ, RZ, R10 ;  /* 0x000000ffff0b7224 */ /* 0x000fe400078e000a */
[----:B------:R-:W-:Y:S02]  /*4480*/  IMAD.MOV.U32 R74, RZ, RZ, R73 ;  /* 0x000000ffff4a7224 */ /* 0x000fe400078e0049 */
.L_x_36354:
[----:B------:R-:W-:Y:S05]  /*4490*/  BSYNC B1 ;  /* 0x0000000000017941 */ /* 0x000fea0003800000 */
.L_x_36352:
        /* <DEDUP_REMOVED lines=11> */
.L_x_36356:
[----:B------:R-:W-:Y:S01]  /*4550*/  IMAD.MOV.U32 R8, RZ, RZ, R9 ;  /* 0x000000ffff087224 */ /* 0x000fe200078e0009 */
[----:B------:R-:W-:Y:S01]  /*4560*/  MOV R117, R116 ;  /* 0x0000007400757202 */ /* 0x000fe20000000f00 */
[----:B------:R-:W-:Y:S02]  /*4570*/  IMAD.MOV.U32 R10, RZ, RZ, R11 ;  /* 0x000000ffff0a7224 */ /* 0x000fe400078e000b */
[----:B------:R-:W-:Y:S02]  /*4580*/  IMAD.MOV.U32 R73, RZ, RZ, R72 ;  /* 0x000000ffff497224 */ /* 0x000fe400078e0048 */
.L_x_36357:
[----:B------:R-:W-:Y:S05]  /*4590*/  BSYNC B1 ;  /* 0x0000000000017941 */ /* 0x000fea0003800000 */
.L_x_36355:
        /* <DEDUP_REMOVED lines=11> */
.L_x_36359:
[----:B------:R-:W-:Y:S01]  /*4650*/  IMAD.MOV.U32 R9, RZ, RZ, R8 ;  /* 0x000000ffff097224 */ /* 0x000fe200078e0008 */
[----:B------:R-:W-:Y:S01]  /*4660*/  MOV R116, R119 ;  /* 0x0000007700747202 */ /* 0x000fe20000000f00 */
[----:B------:R-:W-:Y:S02]  /*4670*/  IMAD.MOV.U32 R11, RZ, RZ, R10 ;  /* 0x000000ffff0b7224 */ /* 0x000fe400078e000a */
[----:B------:R-:W-:Y:S02]  /*4680*/  IMAD.MOV.U32 R72, RZ, RZ, R71 ;  /* 0x000000ffff487224 */ /* 0x000fe400078e0047 */
.L_x_36360:
[----:B------:R-:W-:Y:S05]  /*4690*/  BSYNC B1 ;  /* 0x0000000000017941 */ /* 0x000fea0003800000 */
.L_x_36358:
        /* <DEDUP_REMOVED lines=11> */
.L_x_36362:
[----:B------:R-:W-:Y:S01]  /*4750*/  IMAD.MOV.U32 R8, RZ, RZ, R9 ;  /* 0x000000ffff087224 */ /* 0x000fe200078e0009 */
[----:B------:R-:W-:Y:S01]  /*4760*/  MOV R119, R118 ;  /* 0x0000007600777202 */ /* 0x000fe20000000f00 */
[----:B------:R-:W-:Y:S02]  /*4770*/  IMAD.MOV.U32 R10, RZ, RZ, R11 ;  /* 0x000000ffff0a7224 */ /* 0x000fe400078e000b */
[----:B------:R-:W-:Y:S02]  /*4780*/  IMAD.MOV.U32 R71, RZ, RZ, R70 ;  /* 0x000000ffff477224 */ /* 0x000fe400078e0046 */
.L_x_36363:
[----:B------:R-:W-:Y:S05]  /*4790*/  BSYNC B1 ;  /* 0x0000000000017941 */ /* 0x000fea0003800000 */
.L_x_36361:
        /* <DEDUP_REMOVED lines=11> */
.L_x_36365:
[----:B------:R-:W-:Y:S01]  /*4850*/  IMAD.MOV.U32 R9, RZ, RZ, R8 ;  /* 0x000000ffff097224 */ /* 0x000fe200078e0008 */
[----:B------:R-:W-:Y:S01]  /*4860*/  MOV R118, R121 ;  /* 0x0000007900767202 */ /* 0x000fe20000000f00 */
[----:B------:R-:W-:Y:S02]  /*4870*/  IMAD.MOV.U32 R11, RZ, RZ, R10 ;  /* 0x000000ffff0b7224 */ /* 0x000fe400078e000a */
[----:B------:R-:W-:Y:S02]  /*4880*/  IMAD.MOV.U32 R70, RZ, RZ, R69 ;  /* 0x000000ffff467224 */ /* 0x000fe400078e0045 */
.L_x_36366:
[----:B------:R-:W-:Y:S05]  /*4890*/  BSYNC B1 ;  /* 0x0000000000017941 */ /* 0x000fea0003800000 */
.L_x_36364:
        /* <DEDUP_REMOVED lines=11> */
.L_x_36368:
[----:B------:R-:W-:Y:S01]  /*4950*/  IMAD.MOV.U32 R8, RZ, RZ, R9 ;  /* 0x000000ffff087224 */ /* 0x000fe200078e0009 */
[----:B------:R-:W-:Y:S01]  /*4960*/  MOV R121, R120 ;  /* 0x0000007800797202 */ /* 0x000fe20000000f00 */
[----:B------:R-:W-:Y:S02]  /*4970*/  IMAD.MOV.U32 R10, RZ, RZ, R11 ;  /* 0x000000ffff0a7224 */ /* 0x000fe400078e000b */
[----:B------:R-:W-:Y:S02]  /*4980*/  IMAD.MOV.U32 R69, RZ, RZ, R68 ;  /* 0x000000ffff457224 */ /* 0x000fe400078e0044 */
.L_x_36369:
[----:B------:R-:W-:Y:S05]  /*4990*/  BSYNC B1 ;  /* 0x0000000000017941 */ /* 0x000fea0003800000 */
.L_x_36367:
        /* <DEDUP_REMOVED lines=11> */
.L_x_36371:
[----:B------:R-:W-:Y:S01]  /*4a50*/  IMAD.MOV.U32 R9, RZ, RZ, R8 ;  /* 0x000000ffff097224 */ /* 0x000fe200078e0008 */
[----:B------:R-:W-:Y:S01]  /*4a60*/  MOV R120, R123 ;  /* 0x0000007b00787202 */ /* 0x000fe20000000f00 */
[----:B------:R-:W-:Y:S02]  /*4a70*/  IMAD.MOV.U32 R11, RZ, RZ, R10 ;  /* 0x000000ffff0b7224 */ /* 0x000fe400078e000a */
[----:B------:R-:W-:Y:S02]  /*4a80*/  IMAD.MOV.U32 R68, RZ, RZ, R67 ;  /* 0x000000ffff447224 */ /* 0x000fe400078e0043 */
.L_x_36372:
[----:B------:R-:W-:Y:S05]  /*4a90*/  BSYNC B1 ;  /* 0x0000000000017941 */ /* 0x000fea0003800000 */
.L_x_36370:
        /* <DEDUP_REMOVED lines=11> */
.L_x_36374:
[----:B------:R-:W-:Y:S01]  /*4b50*/  IMAD.MOV.U32 R8, RZ, RZ, R9 ;  /* 0x000000ffff087224 */ /* 0x000fe200078e0009 */
[----:B------:R-:W-:Y:S01]  /*4b60*/  MOV R123, R122 ;  /* 0x0000007a007b7202 */ /* 0x000fe20000000f00 */
[----:B------:R-:W-:Y:S02]  /*4b70*/  IMAD.MOV.U32 R10, RZ, RZ, R11 ;  /* 0x000000ffff0a7224 */ /* 0x000fe400078e000b */
[----:B------:R-:W-:Y:S02]  /*4b80*/  IMAD.MOV.U32 R67, RZ, RZ, R66 ;  /* 0x000000ffff437224 */ /* 0x000fe400078e0042 */
.L_x_36375:
[----:B------:R-:W-:Y:S05]  /*4b90*/  BSYNC B1 ;  /* 0x0000000000017941 */ /* 0x000fea0003800000 */
.L_x_36373:
        /* <DEDUP_REMOVED lines=11> */
.L_x_36377:
[----:B------:R-:W-:Y:S01]  /*4c50*/  IMAD.MOV.U32 R9, RZ, RZ, R8 ;  /* 0x000000ffff097224 */ /* 0x000fe200078e0008 */
[----:B------:R-:W-:Y:S01]  /*4c60*/  MOV R122, R125 ;  /* 0x0000007d007a7202 */ /* 0x000fe20000000f00 */
[----:B------:R-:W-:Y:S02]  /*4c70*/  IMAD.MOV.U32 R11, RZ, RZ, R10 ;  /* 0x000000ffff0b7224 */ /* 0x000fe400078e000a */
[----:B------:R-:W-:Y:S02]  /*4c80*/  IMAD.MOV.U32 R66, RZ, RZ, R65 ;  /* 0x000000ffff427224 */ /* 0x000fe400078e0041 */
.L_x_36378:
[----:B------:R-:W-:Y:S05]  /*4c90*/  BSYNC B1 ;  /* 0x0000000000017941 */ /* 0x000fea0003800000 */
.L_x_36376:
        /* <DEDUP_REMOVED lines=11> */
.L_x_36380:
[----:B------:R-:W-:Y:S01]  /*4d50*/  IMAD.MOV.U32 R8, RZ, RZ, R9 ;  /* 0x000000ffff087224 */ /* 0x000fe200078e0009 */
[----:B------:R-:W-:Y:S01]  /*4d60*/  MOV R125, R124 ;  /* 0x0000007c007d7202 */ /* 0x000fe20000000f00 */
[----:B------:R-:W-:Y:S02]  /*4d70*/  IMAD.MOV.U32 R10, RZ, RZ, R11 ;  /* 0x000000ffff0a7224 */ /* 0x000fe400078e000b */
[----:B------:R-:W-:Y:S02]  /*4d80*/  IMAD.MOV.U32 R65, RZ, RZ, R64 ;  /* 0x000000ffff417224 */ /* 0x000fe400078e0040 */
.L_x_36381:
[----:B------:R-:W-:Y:S05]  /*4d90*/  BSYNC B1 ;  /* 0x0000000000017941 */ /* 0x000fea0003800000 */
.L_x_36379:
        /* <DEDUP_REMOVED lines=11> */
.L_x_36383:
[----:B------:R-:W-:Y:S01]  /*4e50*/  IMAD.MOV.U32 R9, RZ, RZ, R8 ;  /* 0x000000ffff097224 */ /* 0x000fe200078e0008 */
[----:B------:R-:W-:Y:S01]  /*4e60*/  MOV R124, R127 ;  /* 0x0000007f007c7202 */ /* 0x000fe20000000f00 */
[----:B------:R-:W-:Y:S02]  /*4e70*/  IMAD.MOV.U32 R11, RZ, RZ, R10 ;  /* 0x000000ffff0b7224 */ /* 0x000fe400078e000a */
[----:B------:R-:W-:Y:S02]  /*4e80*/  IMAD.MOV.U32 R64, RZ, RZ, R63 ;  /* 0x000000ffff407224 */ /* 0x000fe400078e003f */
.L_x_36384:
[----:B------:R-:W-:Y:S05]  /*4e90*/  BSYNC B1 ;  /* 0x0000000000017941 */ /* 0x000fea0003800000 */
.L_x_36382:
        /* <DEDUP_REMOVED lines=11> */
.L_x_36386:
[----:B------:R-:W-:Y:S01]  /*4f50*/  IMAD.MOV.U32 R8, RZ, RZ, R9 ;  /* 0x000000ffff087224 */ /* 0x000fe200078e0009 */
[----:B------:R-:W-:Y:S01]  /*4f60*/  MOV R127, R126 ;  /* 0x0000007e007f7202 */ /* 0x000fe20000000f00 */
[----:B------:R-:W-:Y:S02]  /*4f70*/  IMAD.MOV.U32 R10, RZ, RZ, R11 ;  /* 0x000000ffff0a7224 */ /* 0x000fe400078e000b */
[----:B------:R-:W-:Y:S02]  /*4f80*/  IMAD.MOV.U32 R63, RZ, RZ, R62 ;  /* 0x000000ffff3f7224 */ /* 0x000fe400078e003e */
.L_x_36387:
[----:B------:R-:W-:Y:S05]  /*4f90*/  BSYNC B1 ;  /* 0x0000000000017941 */ /* 0x000fea0003800000 */
.L_x_36385:
        /* <DEDUP_REMOVED lines=11> */
.L_x_36389:
[----:B------:R-:W-:Y:S01]  /*5050*/  IMAD.MOV.U32 R9, RZ, RZ, R8 ;  /* 0x000000ffff097224 */ /* 0x000fe200078e0008 */
[----:B------:R-:W-:Y:S01]  /*5060*/  MOV R126, R129 ;  /* 0x00000081007e7202 */ /* 0x000fe20000000f00 */
[----:B------:R-:W-:Y:S02]  /*5070*/  IMAD.MOV.U32 R11, RZ, RZ, R10 ;  /* 0x000000ffff0b7224 */ /* 0x000fe400078e000a */
[----:B------:R-:W-:Y:S02]  /*5080*/  IMAD.MOV.U32 R62, RZ, RZ, R61 ;  /* 0x000000ffff3e7224 */ /* 0x000fe400078e003d */
.L_x_36390:
[----:B------:R-:W-:Y:S05]  /*5090*/  BSYNC B1 ;  /* 0x0000000000017941 */ /* 0x000fea0003800000 */
.L_x_36388:
        /* <DEDUP_REMOVED lines=11> */
.L_x_36392:
[----:B------:R-:W-:Y:S01]  /*5150*/  IMAD.MOV.U32 R8, RZ, RZ, R9 ;  /* 0x000000ffff087224 */ /* 0x000fe200078e0009 */
[----:B------:R-:W-:Y:S01]  /*5160*/  MOV R129, R128 ;  /* 0x0000008000817202 */ /* 0x000fe20000000f00 */
[----:B------:R-:W-:Y:S02]  /*5170*/  IMAD.MOV.U32 R10, RZ, RZ, R11 ;  /* 0x000000ffff0a7224 */ /* 0x000fe400078e000b */
[----:B------:R-:W-:Y:S02]  /*5180*/  IMAD.MOV.U32 R61, RZ, RZ, R60 ;  /* 0x000000ffff3d7224 */ /* 0x000fe400078e003c */
.L_x_36393:
[----:B------:R-:W-:Y:S05]  /*5190*/  BSYNC B1 ;  /* 0x0000000000017941 */ /* 0x000fea0003800000 */
.L_x_36391:
        /* <DEDUP_REMOVED lines=11> */
.L_x_36395:
[----:B------:R-:W-:Y:S01]  /*5250*/  IMAD.MOV.U32 R9, RZ, RZ, R8 ;  /* 0x000000ffff097224 */ /* 0x000fe200078e0008 */
[----:B------:R-:W-:Y:S01]  /*5260*/  MOV R128, R131 ;  /* 0x0000008300807202 */ /* 0x000fe20000000f00 */
[----:B------:R-:W-:Y:S02]  /*5270*/  IMAD.MOV.U32 R11, RZ, RZ, R10 ;  /* 0x000000ffff0b7224 */ /* 0x000fe400078e000a */
[----:B------:R-:W-:Y:S02]  /*5280*/  IMAD.MOV.U32 R60, RZ, RZ, R59 ;  /* 0x000000ffff3c7224 */ /* 0x000fe400078e003b */
.L_x_36396:
[----:B------:R-:W-:Y:S05]  /*5290*/  BSYNC B1 ;  /* 0x0000000000017941 */ /* 0x000fea0003800000 */
.L_x_36394:
        /* <DEDUP_REMOVED lines=11> */
.L_x_36398:
[----:B------:R-:W-:Y:S01]  /*5350*/  IMAD.MOV.U32 R8, RZ, RZ, R9 ;  /* 0x000000ffff087224 */ /* 0x000fe200078e0009 */
[----:B------:R-:W-:Y:S01]  /*5360*/  MOV R131, R130 ;  /* 0x0000008200837202 */ /* 0x000fe20000000f00 */
[----:B------:R-:W-:Y:S02]  /*5370*/  IMAD.MOV.U32 R10, RZ, RZ, R11 ;  /* 0x000000ffff0a7224 */ /* 0x000fe400078e000b */
[----:B------:R-:W-:Y:S02]  /*5380*/  IMAD.MOV.U32 R59, RZ, RZ, R58 ;  /* 0x000000ffff3b7224 */ /* 0x000fe400078e003a */
.L_x_36399:
[----:B------:R-:W-:Y:S05]  /*5390*/  BSYNC B1 ;  /* 0x0000000000017941 */ /* 0x000fea0003800000 */
.L_x_36397:
        /* <DEDUP_REMOVED lines=11> */
.L_x_36401:
[----:B------:R-:W-:Y:S01]  /*5450*/  IMAD.MOV.U32 R9, RZ, RZ, R8 ;  /* 0x000000ffff097224 */ /* 0x000fe200078e0008 */
[----:B------:R-:W-:Y:S01]  /*5460*/  MOV R130, R133 ;  /* 0x0000008500827202 */ /* 0x000fe20000000f00 */
[----:B------:R-:W-:Y:S02]  /*5470*/  IMAD.MOV.U32 R11, RZ, RZ, R10 ;  /* 0x000000ffff0b7224 */ /* 0x000fe400078e000a */
[----:B------:R-:W-:Y:S02]  /*5480*/  IMAD.MOV.U32 R58, RZ, RZ, R57 ;  /* 0x000000ffff3a7224 */ /* 0x000fe400078e0039 */
.L_x_36402:
[----:B------:R-:W-:Y:S05]  /*5490*/  BSYNC B1 ;  /* 0x0000000000017941 */ /* 0x000fea0003800000 */
.L_x_36400:
        /* <DEDUP_REMOVED lines=11> */
.L_x_36404:
[----:B------:R-:W-:Y:S01]  /*5550*/  IMAD.MOV.U32 R8, RZ, RZ, R9 ;  /* 0x000000ffff087224 */ /* 0x000fe200078e0009 */
[----:B------:R-:W-:Y:S01]  /*5560*/  MOV R133, R132 ;  /* 0x0000008400857202 */ /* 0x000fe20000000f00 */
[----:B------:R-:W-:Y:S02]  /*5570*/  IMAD.MOV.U32 R10, RZ, RZ, R11 ;  /* 0x000000ffff0a7224 */ /* 0x000fe400078e000b */
[----:B------:R-:W-:Y:S02]  /*5580*/  IMAD.MOV.U32 R57, RZ, RZ, R56 ;  /* 0x000000ffff397224 */ /* 0x000fe400078e0038 */
.L_x_36405:
[----:B------:R-:W-:Y:S05]  /*5590*/  BSYNC B1 ;  /* 0x0000000000017941 */ /* 0x000fea0003800000 */
.L_x_36403:
        /* <DEDUP_REMOVED lines=11> */
.L_x_36407:
[----:B------:R-:W-:Y:S01]  /*5650*/  IMAD.MOV.U32 R9, RZ, RZ, R8 ;  /* 0x000000ffff097224 */ /* 0x000fe200078e0008 */
[----:B------:R-:W-:Y:S01]  /*5660*/  MOV R132, R135 ;  /* 0x0000008700847202 */ /* 0x000fe20000000f00 */
[----:B------:R-:W-:Y:S02]  /*5670*/  IMAD.MOV.U32 R11, RZ, RZ, R10 ;  /* 0x000000ffff0b7224 */ /* 0x000fe400078e000a */
[----:B------:R-:W-:Y:S02]  /*5680*/  IMAD.MOV.U32 R56, RZ, RZ, R55 ;  /* 0x000000ffff387224 */ /* 0x000fe400078e0037 */
.L_x_36408:
[----:B------:R-:W-:Y:S05]  /*5690*/  BSYNC B1 ;  /* 0x0000000000017941 */ /* 0x000fea0003800000 */
.L_x_36406:
        /* <DEDUP_REMOVED lines=11> */
.L_x_36410:
[----:B------:R-:W-:Y:S01]  /*5750*/  IMAD.MOV.U32 R8, RZ, RZ, R9 ;  /* 0x000000ffff087224 */ /* 0x000fe200078e0009 */
[----:B------:R-:W-:Y:S01]  /*5760*/  MOV R135, R134 ;  /* 0x0000008600877202 */ /* 0x000fe20000000f00 */
[----:B------:R-:W-:Y:S02]  /*5770*/  IMAD.MOV.U32 R10, RZ, RZ, R11 ;  /* 0x000000ffff0a7224 */ /* 0x000fe400078e000b */
[----:B------:R-:W-:Y:S02]  /*5780*/  IMAD.MOV.U32 R55, RZ, RZ, R54 ;  /* 0x000000ffff377224 */ /* 0x000fe400078e0036 */
.L_x_36411:
[----:B------:R-:W-:Y:S05]  /*5790*/  BSYNC B1 ;  /* 0x0000000000017941 */ /* 0x000fea0003800000 */
.L_x_36409:
        /* <DEDUP_REMOVED lines=11> */
.L_x_36413:
[----:B------:R-:W-:Y:S01]  /*5850*/  IMAD.MOV.U32 R9, RZ, RZ, R8 ;  /* 0x000000ffff097224 */ /* 0x000fe200078e0008 */
[----:B------:R-:W-:Y:S01]  /*5860*/  MOV R134, R137 ;  /* 0x0000008900867202 */ /* 0x000fe20000000f00 */
[----:B------:R-:W-:Y:S02]  /*5870*/  IMAD.MOV.U32 R11, RZ, RZ, R10 ;  /* 0x000000ffff0b7224 */ /* 0x000fe400078e000a */
[----:B------:R-:W-:Y:S02]  /*5880*/  IMAD.MOV.U32 R54, RZ, RZ, R53 ;  /* 0x000000ffff367224 */ /* 0x000fe400078e0035 */
.L_x_36414:
[----:B------:R-:W-:Y:S05]  /*5890*/  BSYNC B1 ;  /* 0x0000000000017941 */ /* 0x000fea0003800000 */
.L_x_36412:
        /* <DEDUP_REMOVED lines=11> */
.L_x_36416:
[----:B------:R-:W-:Y:S01]  /*5950*/  IMAD.MOV.U32 R8, RZ, RZ, R9 ;  /* 0x000000ffff087224 */ /* 0x000fe200078e0009 */
[----:B------:R-:W-:Y:S01]  /*5960*/  MOV R137, R136 ;  /* 0x0000008800897202 */ /* 0x000fe20000000f00 */
[----:B------:R-:W-:Y:S02]  /*5970*/  IMAD.MOV.U32 R10, RZ, RZ, R11 ;  /* 0x000000ffff0a7224 */ /* 0x000fe400078e000b */
[----:B------:R-:W-:Y:S02]  /*5980*/  IMAD.MOV.U32 R53, RZ, RZ, R52 ;  /* 0x000000ffff357224 */ /* 0x000fe400078e0034 */
.L_x_36417:
[----:B------:R-:W-:Y:S05]  /*5990*/  BSYNC B1 ;  /* 0x0000000000017941 */ /* 0x000fea0003800000 */
.L_x_36415:
        /* <DEDUP_REMOVED lines=11> */
.L_x_36419:
[----:B------:R-:W-:Y:S01]  /*5a50*/  IMAD.MOV.U32 R9, RZ, RZ, R8 ;  /* 0x000000ffff097224 */ /* 0x000fe200078e0008 */
[----:B------:R-:W-:Y:S01]  /*5a60*/  MOV R136, R139 ;  /* 0x0000008b00887202 */ /* 0x000fe20000000f00 */
[----:B------:R-:W-:Y:S02]  /*5a70*/  IMAD.MOV.U32 R11, RZ, RZ, R10 ;  /* 0x000000ffff0b7224 */ /* 0x000fe400078e000a */
[----:B------:R-:W-:Y:S02]  /*5a80*/  IMAD.MOV.U32 R52, RZ, RZ, R51 ;  /* 0x000000ffff347224 */ /* 0x000fe400078e0033 */
.L_x_36420:
[----:B------:R-:W-:Y:S05]  /*5a90*/  BSYNC B1 ;  /* 0x0000000000017941 */ /* 0x000fea0003800000 */
.L_x_36418:
        /* <DEDUP_REMOVED lines=11> */
.L_x_36422:
[----:B------:R-:W-:Y:S01]  /*5b50*/  IMAD.MOV.U32 R8, RZ, RZ, R9 ;  /* 0x000000ffff087224 */ /* 0x000fe200078e0009 */
[----:B------:R-:W-:Y:S01]  /*5b60*/  MOV R139, R138 ;  /* 0x0000008a008b7202 */ /* 0x000fe20000000f00 */
[----:B------:R-:W-:Y:S02]  /*5b70*/  IMAD.MOV.U32 R10, RZ, RZ, R11 ;  /* 0x000000ffff0a7224 */ /* 0x000fe400078e000b */
[----:B------:R-:W-:Y:S02]  /*5b80*/  IMAD.MOV.U32 R51, RZ, RZ, R50 ;  /* 0x000000ffff337224 */ /* 0x000fe400078e0032 */
.L_x_36423:
[----:B------:R-:W-:Y:S05]  /*5b90*/  BSYNC B1 ;  /* 0x0000000000017941 */ /* 0x000fea0003800000 */
.L_x_36421:
        /* <DEDUP_REMOVED lines=11> */
.L_x_36425:
[----:B------:R-:W-:Y:S01]  /*5c50*/  IMAD.MOV.U32 R9, RZ, RZ, R8 ;  /* 0x000000ffff097224 */ /* 0x000fe200078e0008 */
[----:B------:R-:W-:Y:S01]  /*5c60*/  MOV R138, R141 ;  /* 0x0000008d008a7202 */ /* 0x000fe20000000f00 */
[----:B------:R-:W-:Y:S02]  /*5c70*/  IMAD.MOV.U32 R11, RZ, RZ, R10 ;  /* 0x000000ffff0b7224 */ /* 0x000fe400078e000a */
[----:B------:R-:W-:Y:S02]  /*5c80*/  IMAD.MOV.U32 R50, RZ, RZ, R49 ;  /* 0x000000ffff327224 */ /* 0x000fe400078e0031 */
.L_x_36426:
[----:B------:R-:W-:Y:S05]  /*5c90*/  BSYNC B1 ;  /* 0x0000000000017941 */ /* 0x000fea0003800000 */
.L_x_36424:
        /* <DEDUP_REMOVED lines=11> */
.L_x_36428:
[----:B------:R-:W-:Y:S01]  /*5d50*/  IMAD.MOV.U32 R8, RZ, RZ, R9 ;  /* 0x000000ffff087224 */ /* 0x000fe200078e0009 */
[----:B------:R-:W-:Y:S01]  /*5d60*/  MOV R141, R140 ;  /* 0x0000008c008d7202 */ /* 0x000fe20000000f00 */
[----:B------:R-:W-:Y:S02]  /*5d70*/  IMAD.MOV.U32 R10, RZ, RZ, R11 ;  /* 0x000000ffff0a7224 */ /* 0x000fe400078e000b */
[----:B------:R-:W-:Y:S02]  /*5d80*/  IMAD.MOV.U32 R49, RZ, RZ, R48 ;  /* 0x000000ffff317224 */ /* 0x000fe400078e0030 */
.L_x_36429:
[----:B------:R-:W-:Y:S05]  /*5d90*/  BSYNC B1 ;  /* 0x0000000000017941 */ /* 0x000fea0003800000 */
.L_x_36427:
        /* <DEDUP_REMOVED lines=11> */
.L_x_36431:
[----:B------:R-:W-:Y:S01]  /*5e50*/  IMAD.MOV.U32 R9, RZ, RZ, R8 ;  /* 0x000000ffff097224 */ /* 0x000fe200078e0008 */
[----:B------:R-:W-:Y:S01]  /*5e60*/  MOV R140, R143 ;  /* 0x0000008f008c7202 */ /* 0x000fe20000000f00 */
[----:B------:R-:W-:Y:S02]  /*5e70*/  IMAD.MOV.U32 R11, RZ, RZ, R10 ;  /* 0x000000ffff0b7224 */ /* 0x000fe400078e000a */
[----:B------:R-:W-:Y:S02]  /*5e80*/  IMAD.MOV.U32 R48, RZ, RZ, R47 ;  /* 0x000000ffff307224 */ /* 0x000fe400078e002f */
.L_x_36432:
[----:B------:R-:W-:Y:S05]  /*5e90*/  BSYNC B1 ;  /* 0x0000000000017941 */ /* 0x000fea0003800000 */
.L_x_36430:
        /* <DEDUP_REMOVED lines=11> */
.L_x_36434:
[----:B------:R-:W-:Y:S01]  /*5f50*/  IMAD.MOV.U32 R8, RZ, RZ, R9 ;  /* 0x000000ffff087224 */ /* 0x000fe200078e0009 */
[----:B------:R-:W-:Y:S01]  /*5f60*/  MOV R143, R142 ;  /* 0x0000008e008f7202 */ /* 0x000fe20000000f00 */
[----:B------:R-:W-:Y:S02]  /*5f70*/  IMAD.MOV.U32 R10, RZ, RZ, R11 ;  /* 0x000000ffff0a7224 */ /* 0x000fe400078e000b */
[----:B------:R-:W-:Y:S02]  /*5f80*/  IMAD.MOV.U32 R47, RZ, RZ, R46 ;  /* 0x000000ffff2f7224 */ /* 0x000fe400078e002e */
.L_x_36435:
[----:B------:R-:W-:Y:S05]  /*5f90*/  BSYNC B1 ;  /* 0x0000000000017941 */ /* 0x000fea0003800000 */
.L_x_36433:
        /* <DEDUP_REMOVED lines=11> */
.L_x_36437:
[----:B------:R-:W-:Y:S01]  /*6050*/  IMAD.MOV.U32 R9, RZ, RZ, R8 ;  /* 0x000000ffff097224 */ /* 0x000fe200078e0008 */
[----:B------:R-:W-:Y:S01]  /*6060*/  MOV R142, R145 ;  /* 0x00000091008e7202 */ /* 0x000fe20000000f00 */
[----:B------:R-:W-:Y:S02]  /*6070*/  IMAD.MOV.U32 R11, RZ, RZ, R10 ;  /* 0x000000ffff0b7224 */ /* 0x000fe400078e000a */
[----:B------:R-:W-:Y:S02]  /*6080*/  IMAD.MOV.U32 R46, RZ, RZ, R45 ;  /* 0x000000ffff2e7224 */ /* 0x000fe400078e002d */
.L_x_36438:
[----:B------:R-:W-:Y:S05]  /*6090*/  BSYNC B1 ;  /* 0x0000000000017941 */ /* 0x000fea0003800000 */
.L_x_36436:
        /* <DEDUP_REMOVED lines=11> */
.L_x_36440:
[----:B------:R-:W-:Y:S01]  /*6150*/  IMAD.MOV.U32 R8, RZ, RZ, R9 ;  /* 0x000000ffff087224 */ /* 0x000fe200078e0009 */
[----:B------:R-:W-:Y:S01]  /*6160*/  MOV R145, R144 ;  /* 0x0000009000917202 */ /* 0x000fe20000000f00 */
[----:B------:R-:W-:Y:S02]  /*6170*/  IMAD.MOV.U32 R10, RZ, RZ, R11 ;  /* 0x000000ffff0a7224 */ /* 0x000fe400078e000b */
[----:B------:R-:W-:Y:S02]  /*6180*/  IMAD.MOV.U32 R45, RZ, RZ, R44 ;  /* 0x000000ffff2d7224 */ /* 0x000fe400078e002c */
.L_x_36441:
[----:B------:R-:W-:Y:S05]  /*6190*/  BSYNC B1 ;  /* 0x0000000000017941 */ /* 0x000fea0003800000 */
.L_x_36439:
        /* <DEDUP_REMOVED lines=11> */
.L_x_36443:
[----:B------:R-:W-:Y:S01]  /*6250*/  IMAD.MOV.U32 R9, RZ, RZ, R8 ;  /* 0x000000ffff097224 */ /* 0x000fe200078e0008 */
[----:B------:R-:W-:Y:S01]  /*6260*/  MOV R144, R147 ;  /* 0x0000009300907202 */ /* 0x000fe20000000f00 */
[----:B------:R-:W-:Y:S02]  /*6270*/  IMAD.MOV.U32 R11, RZ, RZ, R10 ;  /* 0x000000ffff0b7224 */ /* 0x000fe400078e000a */
[----:B------:R-:W-:Y:S02]  /*6280*/  IMAD.MOV.U32 R44, RZ, RZ, R43 ;  /* 0x000000ffff2c7224 */ /* 0x000fe400078e002b */
.L_x_36444:
[----:B------:R-:W-:Y:S05]  /*6290*/  BSYNC B1 ;  /* 0x0000000000017941 */ /* 0x000fea0003800000 */
.L_x_36442:
        /* <DEDUP_REMOVED lines=11> */
.L_x_36446:
[----:B------:R-:W-:Y:S01]  /*6350*/  IMAD.MOV.U32 R8, RZ, RZ, R9 ;  /* 0x000000ffff087224 */ /* 0x000fe200078e0009 */
[----:B------:R-:W-:Y:S01]  /*6360*/  MOV R147, R146 ;  /* 0x0000009200937202 */ /* 0x000fe20000000f00 */
[----:B------:R-:W-:Y:S02]  /*6370*/  IMAD.MOV.U32 R10, RZ, RZ, R11 ;  /* 0x000000ffff0a7224 */ /* 0x000fe400078e000b */
[----:B------:R-:W-:Y:S02]  /*6380*/  IMAD.MOV.U32 R43, RZ, RZ, R42 ;  /* 0x000000ffff2b7224 */ /* 0x000fe400078e002a */
.L_x_36447:
[----:B------:R-:W-:Y:S05]  /*6390*/  BSYNC B1 ;  /* 0x0000000000017941 */ /* 0x000fea0003800000 */
.L_x_36445:
        /* <DEDUP_REMOVED lines=11> */
.L_x_36449:
[----:B------:R-:W-:Y:S01]  /*6450*/  IMAD.MOV.U32 R9, RZ, RZ, R8 ;  /* 0x000000ffff097224 */ /* 0x000fe200078e0008 */
[----:B------:R-:W-:Y:S01]  /*6460*/  MOV R146, R149 ;  /* 0x0000009500927202 */ /* 0x000fe20000000f00 */
[----:B------:R-:W-:Y:S02]  /*6470*/  IMAD.MOV.U32 R11, RZ, RZ, R10 ;  /* 0x000000ffff0b7224 */ /* 0x000fe400078e000a */
[----:B------:R-:W-:Y:S02]  /*6480*/  IMAD.MOV.U32 R42, RZ, RZ, R41 ;  /* 0x000000ffff2a7224 */ /* 0x000fe400078e0029 */
.L_x_36450:
[----:B------:R-:W-:Y:S05]  /*6490*/  BSYNC B1 ;  /* 0x0000000000017941 */ /* 0x000fea0003800000 */
.L_x_36448:
        /* <DEDUP_REMOVED lines=11> */
.L_x_36452:
[----:B------:R-:W-:Y:S01]  /*6550*/  IMAD.MOV.U32 R8, RZ, RZ, R9 ;  /* 0x000000ffff087224 */ /* 0x000fe200078e0009 */
[----:B------:R-:W-:Y:S01]  /*6560*/  MOV R149, R148 ;  /* 0x0000009400957202 */ /* 0x000fe20000000f00 */
[----:B------:R-:W-:Y:S02]  /*6570*/  IMAD.MOV.U32 R10, RZ, RZ, R11 ;  /* 0x000000ffff0a7224 */ /* 0x000fe400078e000b */
[----:B------:R-:W-:Y:S02]  /*6580*/  IMAD.MOV.U32 R41, RZ, RZ, R40 ;  /* 0x000000ffff297224 */ /* 0x000fe400078e0028 */
.L_x_36453:
[----:B------:R-:W-:Y:S05]  /*6590*/  BSYNC B1 ;  /* 0x0000000000017941 */ /* 0x000fea0003800000 */
.L_x_36451:
        /* <DEDUP_REMOVED lines=11> */
.L_x_36455:
[----:B------:R-:W-:Y:S01]  /*6650*/  IMAD.MOV.U32 R9, RZ, RZ, R8 ;  /* 0x000000ffff097224 */ /* 0x000fe200078e0008 */
[----:B------:R-:W-:Y:S01]  /*6660*/  MOV R148, R151 ;  /* 0x0000009700947202 */ /* 0x000fe20000000f00 */
[----:B------:R-:W-:Y:S02]  /*6670*/  IMAD.MOV.U32 R11, RZ, RZ, R10 ;  /* 0x000000ffff0b7224 */ /* 0x000fe400078e000a */
[----:B------:R-:W-:Y:S02]  /*6680*/  IMAD.MOV.U32 R40, RZ, RZ, R39 ;  /* 0x000000ffff287224 */ /* 0x000fe400078e0027 */
.L_x_36456:
[----:B------:R-:W-:Y:S05]  /*6690*/  BSYNC B1 ;  /* 0x0000000000017941 */ /* 0x000fea0003800000 */
.L_x_36454:
        /* <DEDUP_REMOVED lines=11> */
.L_x_36458:
[----:B------:R-:W-:Y:S01]  /*6750*/  IMAD.MOV.U32 R8, RZ, RZ, R9 ;  /* 0x000000ffff087224 */ /* 0x000fe200078e0009 */
[----:B------:R-:W-:Y:S01]  /*6760*/  MOV R151, R150 ;  /* 0x0000009600977202 */ /* 0x000fe20000000f00 */
[----:B------:R-:W-:Y:S02]  /*6770*/  IMAD.MOV.U32 R10, RZ, RZ, R11 ;  /* 0x000000ffff0a7224 */ /* 0x000fe400078e000b */
[----:B------:R-:W-:Y:S02]  /*6780*/  IMAD.MOV.U32 R39, RZ, RZ, R38 ;  /* 0x000000ffff277224 */ /* 0x000fe400078e0026 */
.L_x_36459:
[----:B------:R-:W-:Y:S05]  /*6790*/  BSYNC B1 ;  /* 0x0000000000017941 */ /* 0x000fea0003800000 */
.L_x_36457:
        /* <DEDUP_REMOVED lines=11> */
.L_x_36461:
[----:B------:R-:W-:Y:S01]  /*6850*/  IMAD.MOV.U32 R9, RZ, RZ, R8 ;  /* 0x000000ffff097224 */ /* 0x000fe200078e0008 */
[----:B------:R-:W-:Y:S01]  /*6860*/  MOV R150, R153 ;  /* 0x0000009900967202 */ /* 0x000fe20000000f00 */
[----:B------:R-:W-:Y:S02]  /*6870*/  IMAD.MOV.U32 R11, RZ, RZ, R10 ;  /* 0x000000ffff0b7224 */ /* 0x000fe400078e000a */
[----:B------:R-:W-:Y:S02]  /*6880*/  IMAD.MOV.U32 R38, RZ, RZ, R37 ;  /* 0x000000ffff267224 */ /* 0x000fe400078e0025 */
.L_x_36462:
[----:B------:R-:W-:Y:S05]  /*6890*/  BSYNC B1 ;  /* 0x0000000000017941 */ /* 0x000fea0003800000 */
.L_x_36460:
        /* <DEDUP_REMOVED lines=11> */
.L_x_36464:
[----:B------:R-:W-:Y:S01]  /*6950*/  IMAD.MOV.U32 R8, RZ, RZ, R9 ;  /* 0x000000ffff087224 */ /* 0x000fe200078e0009 */
[----:B------:R-:W-:Y:S01]  /*6960*/  MOV R153, R152 ;  /* 0x0000009800997202 */ /* 0x000fe20000000f00 */
[----:B------:R-:W-:Y:S02]  /*6970*/  IMAD.MOV.U32 R10, RZ, RZ, R11 ;  /* 0x000000ffff0a7224 */ /* 0x000fe400078e000b */
[----:B------:R-:W-:Y:S02]  /*6980*/  IMAD.MOV.U32 R37, RZ, RZ, R36 ;  /* 0x000000ffff257224 */ /* 0x000fe400078e0024 */
.L_x_36465:
[----:B------:R-:W-:Y:S05]  /*6990*/  BSYNC B1 ;  /* 0x0000000000017941 */ /* 0x000fea0003800000 */
.L_x_36463:
        /* <DEDUP_REMOVED lines=11> */
.L_x_36467:
[----:B------:R-:W-:Y:S01]  /*6a50*/  IMAD.MOV.U32 R9, RZ, RZ, R8 ;  /* 0x000000ffff097224 */ /* 0x000fe200078e0008 */
[----:B------:R-:W-:Y:S01]  /*6a60*/  MOV R152, R155 ;  /* 0x0000009b00987202 */ /* 0x000fe20000000f00 */
[----:B------:R-:W-:Y:S02]  /*6a70*/  IMAD.MOV.U32 R11, RZ, RZ, R10 ;  /* 0x000000ffff0b7224 */ /* 0x000fe400078e000a */
[----:B------:R-:W-:Y:S02]  /*6a80*/  IMAD.MOV.U32 R36, RZ, RZ, R35 ;  /* 0x000000ffff247224 */ /* 0x000fe400078e0023 */
.L_x_36468:
[----:B------:R-:W-:Y:S05]  /*6a90*/  BSYNC B1 ;  /* 0x0000000000017941 */ /* 0x000fea0003800000 */
.L_x_36466:
        /* <DEDUP_REMOVED lines=11> */
.L_x_36470:
[----:B------:R-:W-:Y:S01]  /*6b50*/  IMAD.MOV.U32 R8, RZ, RZ, R9 ;  /* 0x000000ffff087224 */ /* 0x000fe200078e0009 */
[----:B------:R-:W-:Y:S01]  /*6b60*/  MOV R155, R154 ;  /* 0x0000009a009b7202 */ /* 0x000fe20000000f00 */
[----:B------:R-:W-:Y:S02]  /*6b70*/  IMAD.MOV.U32 R10, RZ, RZ, R11 ;  /* 0x000000ffff0a7224 */ /* 0x000fe400078e000b */
[----:B------:R-:W-:Y:S02]  /*6b80*/  IMAD.MOV.U32 R35, RZ, RZ, R34 ;  /* 0x000000ffff237224 */ /* 0x000fe400078e0022 */
.L_x_36471:
[----:B------:R-:W-:Y:S05]  /*6b90*/  BSYNC B1 ;  /* 0x0000000000017941 */ /* 0x000fea0003800000 */
.L_x_36469:
        /* <DEDUP_REMOVED lines=11> */
.L_x_36473:
[----:B------:R-:W-:Y:S01]  /*6c50*/  IMAD.MOV.U32 R9, RZ, RZ, R8 ;  /* 0x000000ffff097224 */ /* 0x000fe200078e0008 */
[----:B------:R-:W-:Y:S01]  /*6c60*/  MOV R154, R159 ;  /* 0x0000009f009a7202 */ /* 0x000fe20000000f00 */
[----:B------:R-:W-:Y:S02]  /*6c70*/  IMAD.MOV.U32 R11, RZ, RZ, R10 ;  /* 0x000000ffff0b7224 */ /* 0x000fe400078e000a */
[----:B------:R-:W-:Y:S02]  /*6c80*/  IMAD.MOV.U32 R34, RZ, RZ, R33 ;  /* 0x000000ffff227224 */ /* 0x000fe400078e0021 */
.L_x_36474:
[----:B------:R-:W-:Y:S05]  /*6c90*/  BSYNC B1 ;  /* 0x0000000000017941 */ /* 0x000fea0003800000 */
.L_x_36472:
        /* <DEDUP_REMOVED lines=11> */
.L_x_36476:
[----:B------:R-:W-:Y:S01]  /*6d50*/  MOV R159, R158 ;  /* 0x0000009e009f7202 */ /* 0x000fe20000000f00 */
[----:B------:R-:W-:Y:S02]  /*6d60*/  IMAD.MOV.U32 R33, RZ, RZ, R32 ;  /* 0x000000ffff217224 */ /* 0x000fe400078e0020 */
[----:B------:R-:W-:Y:S02]  /*6d70*/  IMAD.MOV.U32 R8, RZ, RZ, R9 ;  /* 0x000000ffff087224 */ /* 0x000fe400078e0009 */
[----:B------:R-:W-:Y:S02]  /*6d80*/  IMAD.MOV.U32 R10, RZ, RZ, R11 ;  /* 0x000000ffff0a7224 */ /* 0x000fe400078e000b */
[----:B------:R-:W-:Y:S02]  /*6d90*/  IMAD.MOV.U32 R158, RZ, RZ, R9 ;  /* 0x000000ffff9e7224 */ /* 0x000fe400078e0009 */
[----:B------:R-:W-:Y:S02]  /*6da0*/  IMAD.MOV.U32 R32, RZ, RZ, R11 ;  /* 0x000000ffff207224 */ /* 0x000fe400078e000b */
.L_x_36477:
[----:B------:R-:W-:Y:S05]  /*6db0*/  BSYNC B1 ;  /* 0x0000000000017941 */ /* 0x000fea0003800000 */
.L_x_36475:
[----:B------:R-:W-:Y:S01]  /*6dc0*/  IADD3 R4, R4, 0x4, RZ ;  /* 0x0000000404047810 */ /* 0x000fe20007ffe0ff */
[----:B------:R-:W-:Y:S01]  /*6dd0*/  @!P1 CALL.REL.NOINC `(.L_x_36478) ;  /* 0x0000001000009944 */ /* 0x000fe20003c00000 */
[----:B------:R-:W-:Y:S05]  /*6de0*/  BRA `(.L_x_36479) ;  /* 0xffffc02000007947 */ /* 0x000fea000383ffff */
.L_x_36478:
[----:B------:R-:W-:Y:S01]  /*6df0*/  FADD.FTZ R156, R156, R7 ;  /* 0x000000079c9c7221 */ /* 0x000fe20000010000 */
[----:B------:R-:W-:Y:S01]  /*6e00*/  MOV R157, R6 ;  /* 0x00000006009d7202 */ /* 0x000fe20000000f00 */
[----:B------:R-:W-:-:S02]  /*6e10*/  IMAD.MOV.U32 R158, RZ, RZ, R8 ;  /* 0x000000ffff9e7224 */ /* 0x000fc400078e0008 */
[----:B------:R-:W-:Y:S02]  /*6e20*/  IMAD.MOV.U32 R32, RZ, RZ, R10 ;  /* 0x000000ffff207224 */ /* 0x000fe400078e000a */
.L_x_36288:
[----:B------:R-:W-:Y:S05]  /*6e30*/  BSYNC B0 ;  /* 0x0000000000007941 */ /* 0x000fea0003800000 */
.L_x_36287:
        /* <DEDUP_REMOVED lines=209> */
.L_x_36672:
        /* <DEDUP_REMOVED lines=20> */
.L_x_36483:
[----:B------:R-:W-:Y:S02]  /*7c90*/  IMAD.MOV.U32 R8, RZ, RZ, R3 ;  /* 0x000000ffff087224 */ /* 0x000fe400078e0003 */
[----:B------:R-:W-:Y:S01]  /*7ca0*/  IMAD.MOV.U32 R10, RZ, RZ, R95 ;  /* 0x000000ffff0a7224 */ /* 0x000fe200078e005f */
[----:B------:R-:W-:Y:S01]  /*7cb0*/  MOV R95, R94 ;  /* 0x0000005e005f7202 */ /* 0x000fe20000000f00 */
[----:B------:R-:W-:Y:S02]  /*7cc0*/  IMAD.MOV.U32 R3, RZ, RZ, R2 ;  /* 0x000000ffff037224 */ /* 0x000fe400078e0002 */
.L_x_36484:
[----:B------:R-:W-:Y:S05]  /*7cd0*/  BSYNC B1 ;  /* 0x0000000000017941 */ /* 0x000fea0003800000 */
.L_x_36482:
        /* <DEDUP_REMOVED lines=11> */
.L_x_36486:
[----:B------:R-:W-:Y:S01]  /*7d90*/  IMAD.MOV.U32 R9, RZ, RZ, R8 ;  /* 0x000000ffff097224 */ /* 0x000fe200078e0008 */
[----:B------:R-:W-:Y:S01]  /*7da0*/  MOV R94, R93 ;  /* 0x0000005d005e7202 */ /* 0x000fe20000000f00 */
[----:B------:R-:W-:Y:S02]  /*7db0*/  IMAD.MOV.U32 R11, RZ, RZ, R10 ;  /* 0x000000ffff0b7224 */ /* 0x000fe400078e000a */
[----:B------:R-:W-:Y:S02]  /*7dc0*/  IMAD.MOV.U32 R2, RZ, RZ, R97 ;  /* 0x000000ffff027224 */ /* 0x000fe400078e0061 */
.L_x_36487:
[----:B------:R-:W-:Y:S05]  /*7dd0*/  BSYNC B1 ;  /* 0x0000000000017941 */ /* 0x000fea0003800000 */
.L_x_36485:
        /* <DEDUP_REMOVED lines=11> */
.L_x_36489:
[----:B------:R-:W-:Y:S01]  /*7e90*/  IMAD.MOV.U32 R8, RZ, RZ, R9 ;  /* 0x000000ffff087224 */ /* 0x000fe200078e0009 */
[----:B------:R-:W-:Y:S01]  /*7ea0*/  MOV R93, R92 ;  /* 0x0000005c005d7202 */ /* 0x000fe20000000f00 */
[----:B------:R-:W-:Y:S02]  /*7eb0*/  IMAD.MOV.U32 R10, RZ, RZ, R11 ;  /* 0x000000ffff0a7224 */ /* 0x000fe400078e000b */
[----:B------:R-:W-:Y:S02]  /*7ec0*/  IMAD.MOV.U32 R97, RZ, RZ, R96 ;  /* 0x000000ffff617224 */ /* 0x000fe400078e0060 */
.L_x_36490:
[----:B------:R-:W-:Y:S05]  /*7ed0*/  BSYNC B1 ;  /* 0x0000000000017941 */ /* 0x000fea0003800000 */
.L_x_36488:
        /* <DEDUP_REMOVED lines=11> */
.L_x_36492:
[----:B------:R-:W-:Y:S01]  /*7f90*/  IMAD.MOV.U32 R9, RZ, RZ, R8 ;  /* 0x000000ffff097224 */ /* 0x000fe200078e0008 */
[----:B------:R-:W-:Y:S01]  /*7fa0*/  MOV R92, R91 ;  /* 0x0000005b005c7202 */ /* 0x000fe20000000f00 */
[----:B------:R-:W-:Y:S02]  /*7fb0*/  IMAD.MOV.U32 R11, RZ, RZ, R10 ;  /* 0x000000ffff0b7224 */ /* 0x000fe400078e000a */
[----:B------:R-:W-:Y:S02]  /*7fc0*/  IMAD.MOV.U32 R96, RZ, RZ, R99 ;  /* 0x000000ffff607224 */ /* 0x000fe400078e0063 */
.L_x_36493:
[----:B------:R-:W-:Y:S05]  /*7fd0*/  BSYNC B1 ;  /* 0x0000000000017941 */ /* 0x000fea0003800000 */
.L_x_36491:
        /* <DEDUP_REMOVED lines=11> */
.L_x_36495:
[----:B------:R-:W-:Y:S01]  /*8090*/  IMAD.MOV.U32 R8, RZ, RZ, R9 ;  /* 0x000000ffff087224 */ /* 0x000fe200078e0009 */
[----:B------:R-:W-:Y:S01]  /*80a0*/  MOV R91, R90 ;  /* 0x0000005a005b7202 */ /* 0x000fe20000000f00 */
[----:B------:R-:W-:Y:S02]  /*80b0*/  IMAD.MOV.U32 R10, RZ, RZ, R11 ;  /* 0x000000ffff0a7224 */ /* 0x000fe400078e000b */
[----:B------:R-:W-:Y:S02]  /*80c0*/  IMAD.MOV.U32 R99, RZ, RZ, R98 ;  /* 0x000000ffff637224 */ /* 0x000fe400078e0062 */
.L_x_36496:
[----:B------:R-:W-:Y:S05]  /*80d0*/  BSYNC B1 ;  /* 0x0000000000017941 */ /* 0x000fea0003800000 */
.L_x_36494:
        /* <DEDUP_REMOVED lines=11> */
.L_x_36498:
[----:B------:R-:W-:Y:S01]  /*8190*/  IMAD.MOV.U32 R9, RZ, RZ, R8 ;  /* 0x000000ffff097224 */ /* 0x000fe200078e0008 */
[----:B------:R-:W-:Y:S01]  /*81a0*/  MOV R90, R89 ;  /* 0x00000059005a7202 */ /* 0x000fe20000000f00 */
[----:B------:R-:W-:Y:S02]  /*81b0*/  IMAD.MOV.U32 R11, RZ, RZ, R10 ;  /* 0x000000ffff0b7224 */ /* 0x000fe400078e000a */
[----:B------:R-:W-:Y:S02]  /*81c0*/  IMAD.MOV.U32 R98, RZ, RZ, R101 ;  /* 0x000000ffff627224 */ /* 0x000fe400078e0065 */
.L_x_36499:
[----:B------:R-:W-:Y:S05]  /*81d0*/  BSYNC B1 ;  /* 0x0000000000017941 */ /* 0x000fea0003800000 */
.L_x_36497:
        /* <DEDUP_REMOVED lines=11> */
.L_x_36501:
[----:B------:R-:W-:Y:S01]  /*8290*/  IMAD.MOV.U32 R8, RZ, RZ, R9 ;  /* 0x000000ffff087224 */ /* 0x000fe200078e0009 */
[----:B------:R-:W-:Y:S01]  /*82a0*/  MOV R89, R88 ;  /* 0x0000005800597202 */ /* 0x000fe20000000f00 */
[----:B------:R-:W-:Y:S02]  /*82b0*/  IMAD.MOV.U32 R10, RZ, RZ, R11 ;  /* 0x000000ffff0a7224 */ /* 0x000fe400078e000b */
[----:B------:R-:W-:Y:S02]  /*82c0*/  IMAD.MOV.U32 R101, RZ, RZ, R100 ;  /* 0x000000ffff657224 */ /* 0x000fe400078e0064 */
.L_x_36502:
[----:B------:R-:W-:Y:S05]  /*82d0*/  BSYNC B1 ;  /* 0x0000000000017941 */ /* 0x000fea0003800000 */
.L_x_36500:
        /* <DEDUP_REMOVED lines=11> */
.L_x_36504:
[----:B------:R-:W-:Y:S01]  /*8390*/  IMAD.MOV.U32 R9, RZ, RZ, R8 ;  /* 0x000000ffff097224 */ /* 0x000fe200078e0008 */
[----:B------:R-:W-:Y:S01]  /*83a0*/  MOV R88, R87 ;  /* 0x0000005700587202 */ /* 0x000fe20000000f00 */
[----:B------:R-:W-:Y:S02]  /*83b0*/  IMAD.MOV.U32 R11, RZ, RZ, R10 ;  /* 0x000000ffff0b7224 */ /* 0x000fe400078e000a */
[----:B------:R-:W-:Y:S02]  /*83c0*/  IMAD.MOV.U32 R100, RZ, RZ, R103 ;  /* 0x000000ffff647224 */ /* 0x000fe400078e0067 */
.L_x_36505:
[----:B------:R-:W-:Y:S05]  /*83d0*/  BSYNC B1 ;  /* 0x0000000000017941 */ /* 0x000fea0003800000 */
.L_x_36503:
        /* <DEDUP_REMOVED lines=11> */
.L_x_36507:
[----:B------:R-:W-:Y:S01]  /*8490*/  IMAD.MOV.U32 R8, RZ, RZ, R9 ;  /* 0x000000ffff087224 */ /* 0x000fe200078e0009 */
[----:B------:R-:W-:Y:S01]  /*84a0*/  MOV R87, R86 ;  /* 0x0000005600577202 */ /* 0x000fe20000000f00 */
[----:B------:R-:W-:Y:S02]  /*84b0*/  IMAD.MOV.U32 R10, RZ, RZ, R11 ;  /* 0x000000ffff0a7224 */ /* 0x000fe400078e000b */
[----:B------:R-:W-:Y:S02]  /*84c0*/  IMAD.MOV.U32 R103, RZ, RZ, R102 ;  /* 0x000000ffff677224 */ /* 0x000fe400078e0066 */
.L_x_36508:
[----:B------:R-:W-:Y:S05]  /*84d0*/  BSYNC B1 ;  /* 0x0000000000017941 */ /* 0x000fea0003800000 */
.L_x_36506:
        /* <DEDUP_REMOVED lines=11> */
.L_x_36510:
[----:B------:R-:W-:Y:S01]  /*8590*/  IMAD.MOV.U32 R9, RZ, RZ, R8 ;  /* 0x000000ffff097224 */ /* 0x000fe200078e0008 */
[----:B------:R-:W-:Y:S01]  /*85a0*/  MOV R86, R85 ;  /* 0x0000005500567202 */ /* 0x000fe20000000f00 */
[----:B------:R-:W-:Y:S02]  /*85b0*/  IMAD.MOV.U32 R11, RZ, RZ, R10 ;  /* 0x000000ffff0b7224 */ /* 0x000fe400078e000a */
[----:B------:R-:W-:Y:S02]  /*85c0*/  IMAD.MOV.U32 R102, RZ, RZ, R105 ;  /* 0x000000ffff667224 */ /* 0x000fe400078e0069 */
.L_x_36511:
[----:B------:R-:W-:Y:S05]  /*85d0*/  BSYNC B1 ;  /* 0x0000000000017941 */ /* 0x000fea0003800000 */
.L_x_36509:
        /* <DEDUP_REMOVED lines=11> */
.L_x_36513:
[----:B------:R-:W-:Y:S01]  /*8690*/  IMAD.MOV.U32 R8, RZ, RZ, R9 ;  /* 0x000000ffff087224 */ /* 0x000fe200078e0009 */
[----:B------:R-:W-:Y:S01]  /*86a0*/  MOV R85, R84 ;  /* 0x0000005400557202 */ /* 0x000fe20000000f00 */
[----:B------:R-:W-:Y:S02]  /*86b0*/  IMAD.MOV.U32 R10, RZ, RZ, R11 ;  /* 0x000000ffff0a7224 */ /* 0x000fe400078e000b */
[----:B------:R-:W-:Y:S02]  /*86c0*/  IMAD.MOV.U32 R105, RZ, RZ, R104 ;  /* 0x000000ffff697224 */ /* 0x000fe400078e0068 */
.L_x_36514:
[----:B------:R-:W-:Y:S05]  /*86d0*/  BSYNC B1 ;  /* 0x0000000000017941 */ /* 0x000fea0003800000 */
.L_x_36512:
        /* <DEDUP_REMOVED lines=11> */
.L_x_36516:
[----:B------:R-:W-:Y:S01]  /*8790*/  IMAD.MOV.U32 R9, RZ, RZ, R8 ;  /* 0x000000ffff097224 */ /* 0x000fe200078e0008 */
[----:B------:R-:W-:Y:S01]  /*87a0*/  MOV R84, R83 ;  /* 0x0000005300547202 */ /* 0x000fe20000000f00 */
[----:B------:R-:W-:Y:S02]  /*87b0*/  IMAD.MOV.U32 R11, RZ, RZ, R10 ;  /* 0x000000ffff0b7224 */ /* 0x000fe400078e000a */
[----:B------:R-:W-:Y:S02]  /*87c0*/  IMAD.MOV.U32 R104, RZ, RZ, R107 ;  /* 0x000000ffff687224 */ /* 0x000fe400078e006b */
.L_x_36517:
[----:B------:R-:W-:Y:S05]  /*87d0*/  BSYNC B1 ;  /* 0x0000000000017941 */ /* 0x000fea0003800000 */
.L_x_36515:
        /* <DEDUP_REMOVED lines=11> */
.L_x_36519:
[----:B------:R-:W-:Y:S01]  /*8890*/  IMAD.MOV.U32 R8, RZ, RZ, R9 ;  /* 0x000000ffff087224 */ /* 0x000fe200078e0009 */
[----:B------:R-:W-:Y:S01]  /*88a0*/  MOV R83, R82 ;  /* 0x0000005200537202 */ /* 0x000fe20000000f00 */
[----:B------:R-:W-:Y:S02]  /*88b0*/  IMAD.MOV.U32 R10, RZ, RZ, R11 ;  /* 0x000000ffff0a7224 */ /* 0x000fe400078e000b */
[----:B------:R-:W-:Y:S02]  /*88c0*/  IMAD.MOV.U32 R107, RZ, RZ, R106 ;  /* 0x000000ffff6b7224 */ /* 0x000fe400078e006a */
.L_x_36520:
[----:B------:R-:W-:Y:S05]  /*88d0*/  BSYNC B1 ;  /* 0x0000000000017941 */ /* 0x000fea0003800000 */
.L_x_36518:
        /* <DEDUP_REMOVED lines=11> */
.L_x_36522:
[----:B------:R-:W-:Y:S01]  /*8990*/  IMAD.MOV.U32 R9, RZ, RZ, R8 ;  /* 0x000000ffff097224 */ /* 0x000fe200078e0008 */
[----:B------:R-:W-:Y:S01]  /*89a0*/  MOV R82, R81 ;  /* 0x0000005100527202 */ /* 0x000fe20000000f00 */
[----:B------:R-:W-:Y:S02]  /*89b0*/  IMAD.MOV.U32 R11, RZ, RZ, R10 ;  /* 0x000000ffff0b7224 */ /* 0x000fe400078e000a */
[----:B------:R-:W-:Y:S02]  /*89c0*/  IMAD.MOV.U32 R106, RZ, RZ, R109 ;  /* 0x000000ffff6a7224 */ /* 0x000fe400078e006d */
.L_x_36523:
[----:B------:R-:W-:Y:S05]  /*89d0*/  BSYNC B1 ;  /* 0x0000000000017941 */ /* 0x000fea0003800000 */
.L_x_36521:
        /* <DEDUP_REMOVED lines=11> */
.L_x_36525:
[----:B------:R-:W-:Y:S01]  /*8a90*/  IMAD.MOV.U32 R8, RZ, RZ, R9 ;  /* 0x000000ffff087224 */ /* 0x000fe200078e0009 */
[----:B------:R-:W-:Y:S01]  /*8aa0*/  MOV R81, R80 ;  /* 0x0000005000517202 */ /* 0x000fe20000000f00 */
[----:B------:R-:W-:Y:S02]  /*8ab0*/  IMAD.MOV.U32 R10, RZ, RZ, R11 ;  /* 0x000000ffff0a7224 */ /* 0x000fe400078e000b */
[----:B------:R-:W-:Y:S02]  /*8ac0*/  IMAD.MOV.U32 R109, RZ, RZ, R108 ;  /* 0x000000ffff6d7224 */ /* 0x000fe400078e006c */
.L_x_36526:
[----:B------:R-:W-:Y:S05]  /*8ad0*/  BSYNC B1 ;  /* 0x0000000000017941 */ /* 0x000fea0003800000 */
.L_x_36524:
        /* <DEDUP_REMOVED lines=11> */
.L_x_36528:
[----:B------:R-:W-:Y:S01]  /*8b90*/  IMAD.MOV.U32 R9, RZ, RZ, R8 ;  /* 0x000000ffff097224 */ /* 0x000fe200078e0008 */
[----:B------:R-:W-:Y:S01]  /*8ba0*/  MOV R80, R79 ;  /* 0x0000004f00507202 */ /* 0x000fe20000000f00 */
[----:B------:R-:W-:Y:S02]  /*8bb0*/  IMAD.MOV.U32 R11, RZ, RZ, R10 ;  /* 0x000000ffff0b7224 */ /* 0x000fe400078e000a */
[----:B------:R-:W-:Y:S02]  /*8bc0*/  IMAD.MOV.U32 R108, RZ, RZ, R111 ;  /* 0x000000ffff6c7224 */ /* 0x000fe400078e006f */
.L_x_36529:
[----:B------:R-:W-:Y:S05]  /*8bd0*/  BSYNC B1 ;  /* 0x0000000000017941 */ /* 0x000fea0003800000 */
.L_x_36527:
        /* <DEDUP_REMOVED lines=11> */
.L_x_36531:
[----:B------:R-:W-:Y:S01]  /*8c90*/  IMAD.MOV.U32 R8, RZ, RZ, R9 ;  /* 0x000000ffff087224 */ /* 0x000fe200078e0009 */
[----:B------:R-:W-:Y:S01]  /*8ca0*/  MOV R79, R78 ;  /* 0x0000004e004f7202 */ /* 0x000fe20000000f00 */
[----:B------:R-:W-:Y:S02]  /*8cb0*/  IMAD.MOV.U32 R10, RZ, RZ, R11 ;  /* 0x000000ffff0a7224 */ /* 0x000fe400078e000b */
[----:B------:R-:W-:Y:S02]  /*8cc0*/  IMAD.MOV.U32 R111, RZ, RZ, R110 ;  /* 0x000000ffff6f7224 */ /* 0x000fe400078e006e */
.L_x_36532:
[----:B------:R-:W-:Y:S05]  /*8cd0*/  BSYNC B1 ;  /* 0x0000000000017941 */ /* 0x000fea0003800000 */
.L_x_36530:
        /* <DEDUP_REMOVED lines=11> */
.L_x_36534:
[----:B------:R-:W-:Y:S01]  /*8d90*/  IMAD.MOV.U32 R9, RZ, RZ, R8 ;  /* 0x000000ffff097224 */ /* 0x000fe200078e0008 */
[----:B------:R-:W-:Y:S01]  /*8da0*/  MOV R78, R77 ;  /* 0x0000004d004e7202 */ /* 0x000fe20000000f00 */
[----:B------:R-:W-:Y:S02]  /*8db0*/  IMAD.MOV.U32 R11, RZ, RZ, R10 ;  /* 0x000000ffff0b7224 */ /* 0x000fe400078e000a */
[----:B------:R-:W-:Y:S02]  /*8dc0*/  IMAD.MOV.U32 R110, RZ, RZ, R113 ;  /* 0x000000ffff6e7224 */ /* 0x000fe400078e0071 */
.L_x_36535:
[----:B------:R-:W-:Y:S05]  /*8dd0*/  BSYNC B1 ;  /* 0x0000000000017941 */ /* 0x000fea0003800000 */
.L_x_36533:
        /* <DEDUP_REMOVED lines=11> */
.L_x_36537:
[----:B------:R-:W-:Y:S01]  /*8e90*/  IMAD.MOV.U32 R8, RZ, RZ, R9 ;  /* 0x000000ffff087224 */ /* 0x000fe200078e0009 */
[----:B------:R-:W-:Y:S01]  /*8ea0*/  MOV R77, R76 ;  /* 0x0000004c004d7202 */ /* 0x000fe20000000f00 */
[----:B------:R-:W-:Y:S02]  /*8eb0*/  IMAD.MOV.U32 R10, RZ, RZ, R11 ;  /* 0x000000ffff0a7224 */ /* 0x000fe400078e000b */
[----:B------:R-:W-:Y:S02]  /*8ec0*/  IMAD.MOV.U32 R113, RZ, RZ, R112 ;  /* 0x000000ffff717224 */ /* 0x000fe400078e0070 */
.L_x_36538:
[----:B------:R-:W-:Y:S05]  /*8ed0*/  BSYNC B1 ;  /* 0x0000000000017941 */ /* 0x000fea0003800000 */
.L_x_36536:
        /* <DEDUP_REMOVED lines=11> */
.L_x_36540:
[----:B------:R-:W-:Y:S01]  /*8f90*/  IMAD.MOV.U32 R9, RZ, RZ, R8 ;  /* 0x000000ffff097224 */ /* 0x000fe200078e0008 */
[----:B------:R-:W-:Y:S01]  /*8fa0*/  MOV R76, R75 ;  /* 0x0000004b004c7202 */ /* 0x000fe20000000f00 */
[----:B------:R-:W-:Y:S02]  /*8fb0*/  IMAD.MOV.U32 R11, RZ, RZ, R10 ;  /* 0x000000ffff0b7224 */ /* 0x000fe400078e000a */
[----:B------:R-:W-:Y:S02]  /*8fc0*/  IMAD.MOV.U32 R112, RZ, RZ, R115 ;  /* 0x000000ffff707224 */ /* 0x000fe400078e0073 */
.L_x_36541:
[----:B------:R-:W-:Y:S05]  /*8fd0*/  BSYNC B1 ;  /* 0x0000000000017941 */ /* 0x000fea0003800000 */
.L_x_36539:
        /* <DEDUP_REMOVED lines=11> */
.L_x_36543:
[----:B------:R-:W-:Y:S01]  /*9090*/  IMAD.MOV.U32 R8, RZ, RZ, R9 ;  /* 0x000000ffff087224 */ /* 0x000fe200078e0009 */
[----:B------:R-:W-:Y:S01]  /*90a0*/  MOV R75, R74 ;  /* 0x0000004a004b7202 */ /* 0x000fe20000000f00 */
[----:B------:R-:W-:Y:S02]  /*90b0*/  IMAD.MOV.U32 R10, RZ, RZ, R11 ;  /* 0x000000ffff0a7224 */ /* 0x000fe400078e000b */
[----:B------:R-:W-:Y:S02]  /*90c0*/  IMAD.MOV.U32 R115, RZ, RZ, R114 ;  /* 0x000000ffff737224 */ /* 0x000fe400078e0072 */
.L_x_36544:
[----:B------:R-:W-:Y:S05]  /*90d0*/  BSYNC B1 ;  /* 0x0000000000017941 */ /* 0x000fea0003800000 */
.L_x_36542:
        /* <DEDUP_REMOVED lines=11> */
.L_x_36546:
[----:B------:R-:W-:Y:S01]  /*9190*/  IMAD.MOV.U32 R9, RZ, RZ, R8 ;  /* 0x000000ffff097224 */ /* 0x000fe200078e0008 */
[----:B------:R-:W-:Y:S01]  /*91a0*/  MOV R74, R73 ;  /* 0x00000049004a7202 */ /* 0x000fe20000000f00 */
[----:B------:R-:W-:Y:S02]  /*91b0*/  IMAD.MOV.U32 R11, RZ, RZ, R10 ;  /* 0x000000ffff0b7224 */ /* 0x000fe400078e000a */
[----:B------:R-:W-:Y:S02]  /*91c0*/  IMAD.MOV.U32 R114, RZ, RZ, R117 ;  /* 0x000000ffff727224 */ /* 0x000fe400078e0075 */
.L_x_36547:
[----:B------:R-:W-:Y:S05]  /*91d0*/  BSYNC B1 ;  /* 0x0000000000017941 */ /* 0x000fea0003800000 */
.L_x_36545:
        /* <DEDUP_REMOVED lines=11> */
.L_x_36549:
[----:B------:R-:W-:Y:S01]  /*9290*/  IMAD.MOV.U32 R8, RZ, RZ, R9 ;  /* 0x000000ffff087224 */ /* 0x000fe200078e0009 */
[----:B------:R-:W-:Y:S01]  /*92a0*/  MOV R73, R72 ;  /* 0x0000004800497202 */ /* 0x000fe20000000f00 */
[----:B------:R-:W-:Y:S02]  /*92b0*/  IMAD.MOV.U32 R10, RZ, RZ, R11 ;  /* 0x000000ffff0a7224 */ /* 0x000fe400078e000b */
[----:B------:R-:W-:Y:S02]  /*92c0*/  IMAD.MOV.U32 R117, RZ, RZ, R116 ;  /* 0x000000ffff757224 */ /* 0x000fe400078e0074 */
.L_x_36550:
[----:B------:R-:W-:Y:S05]  /*92d0*/  BSYNC B1 ;  /* 0x0000000000017941 */ /* 0x000fea0003800000 */
.L_x_36548:
        /* <DEDUP_REMOVED lines=11> */
.L_x_36552:
[----:B------:R-:W-:Y:S01]  /*9390*/  IMAD.MOV.U32 R9, RZ, RZ, R8 ;  /* 0x000000ffff097224 */ /* 0x000fe200078e0008 */
[----:B------:R-:W-:Y:S01]  /*93a0*/  MOV R72, R71 ;  /* 0x0000004700487202 */ /* 0x000fe20000000f00 */
[----:B------:R-:W-:Y:S02]  /*93b0*/  IMAD.MOV.U32 R11, RZ, RZ, R10 ;  /* 0x000000ffff0b7224 */ /* 0x000fe400078e000a */
[----:B------:R-:W-:Y:S02]  /*93c0*/  IMAD.MOV.U32 R116, RZ, RZ, R119 ;  /* 0x000000ffff747224 */ /* 0x000fe400078e0077 */
.L_x_36553:
[----:B------:R-:W-:Y:S05]  /*93d0*/  BSYNC B1 ;  /* 0x0000000000017941 */ /* 0x000fea0003800000 */
.L_x_36551:
        /* <DEDUP_REMOVED lines=11> */
.L_x_36555:
[----:B------:R-:W-:Y:S01]  /*9490*/  IMAD.MOV.U32 R8, RZ, RZ, R9 ;  /* 0x000000ffff087224 */ /* 0x000fe200078e0009 */
[----:B------:R-:W-:Y:S01]  /*94a0*/  MOV R71, R70 ;  /* 0x0000004600477202 */ /* 0x000fe20000000f00 */
[----:B------:R-:W-:Y:S02]  /*94b0*/  IMAD.MOV.U32 R10, RZ, RZ, R11 ;  /* 0x000000ffff0a7224 */ /* 0x000fe400078e000b */
[----:B------:R-:W-:Y:S02]  /*94c0*/  IMAD.MOV.U32 R119, RZ, RZ, R118 ;  /* 0x000000ffff777224 */ /* 0x000fe400078e0076 */
.L_x_36556:
[----:B------:R-:W-:Y:S05]  /*94d0*/  BSYNC B1 ;  /* 0x0000000000017941 */ /* 0x000fea0003800000 */
.L_x_36554:
        /* <DEDUP_REMOVED lines=11> */
.L_x_36558:
[----:B------:R-:W-:Y:S01]  /*9590*/  IMAD.MOV.U32 R9, RZ, RZ, R8 ;  /* 0x000000ffff097224 */ /* 0x000fe200078e0008 */
[----:B------:R-:W-:Y:S01]  /*95a0*/  MOV R70, R69 ;  /* 0x0000004500467202 */ /* 0x000fe20000000f00 */
[----:B------:R-:W-:Y:S02]  /*95b0*/  IMAD.MOV.U32 R11, RZ, RZ, R10 ;  /* 0x000000ffff0b7224 */ /* 0x000fe400078e000a */
[----:B------:R-:W-:Y:S02]  /*95c0*/  IMAD.MOV.U32 R118, RZ, RZ, R121 ;  /* 0x000000ffff767224 */ /* 0x000fe400078e0079 */
.L_x_36559:
[----:B------:R-:W-:Y:S05]  /*95d0*/  BSYNC B1 ;  /* 0x0000000000017941 */ /* 0x000fea0003800000 */
.L_x_36557:
        /* <DEDUP_REMOVED lines=11> */
.L_x_36561:
[----:B------:R-:W-:Y:S01]  /*9690*/  IMAD.MOV.U32 R8, RZ, RZ, R9 ;  /* 0x000000ffff087224 */ /* 0x000fe200078e0009 */
[----:B------:R-:W-:Y:S01]  /*96a0*/  MOV R69, R68 ;  /* 0x0000004400457202 */ /* 0x000fe20000000f00 */
[----:B------:R-:W-:Y:S02]  /*96b0*/  IMAD.MOV.U32 R10, RZ, RZ, R11 ;  /* 0x000000ffff0a7224 */ /* 0x000fe400078e000b */
[----:B------:R-:W-:Y:S02]  /*96c0*/  IMAD.MOV.U32 R121, RZ, RZ, R120 ;  /* 0x000000ffff797224 */ /* 0x000fe400078e0078 */
.L_x_36562:
[----:B------:R-:W-:Y:S05]  /*96d0*/  BSYNC B1 ;  /* 0x0000000000017941 */ /* 0x000fea0003800000 */
.L_x_36560:
        /* <DEDUP_REMOVED lines=11> */
.L_x_36564:
[----:B------:R-:W-:Y:S01]  /*9790*/  IMAD.MOV.U32 R9, RZ, RZ, R8 ;  /* 0x000000ffff097224 */ /* 0x000fe200078e0008 */
[----:B------:R-:W-:Y:S01]  /*97a0*/  MOV R68, R67 ;  /* 0x0000004300447202 */ /* 0x000fe20000000f00 */
[----:B------:R-:W-:Y:S02]  /*97b0*/  IMAD.MOV.U32 R11, RZ, RZ, R10 ;  /* 0x000000ffff0b7224 */ /* 0x000fe400078e000a */
[----:B------:R-:W-:Y:S02]  /*97c0*/  IMAD.MOV.U32 R120, RZ, RZ, R123 ;  /* 0x000000ffff787224 */ /* 0x000fe400078e007b */
.L_x_36565:
[----:B------:R-:W-:Y:S05]  /*97d0*/  BSYNC B1 ;  /* 0x0000000000017941 */ /* 0x000fea0003800000 */
.L_x_36563:
        /* <DEDUP_REMOVED lines=11> */
.L_x_36567:
[----:B------:R-:W-:Y:S01]  /*9890*/  IMAD.MOV.U32 R8, RZ, RZ, R9 ;  /* 0x000000ffff087224 */ /* 0x000fe200078e0009 */
[----:B------:R-:W-:Y:S01]  /*98a0*/  MOV R67, R66 ;  /* 0x0000004200437202 */ /* 0x000fe20000000f00 */
[----:B------:R-:W-:Y:S02]  /*98b0*/  IMAD.MOV.U32 R10, RZ, RZ, R11 ;  /* 0x000000ffff0a7224 */ /* 0x000fe400078e000b */
[----:B------:R-:W-:Y:S02]  /*98c0*/  IMAD.MOV.U32 R123, RZ, RZ, R122 ;  /* 0x000000ffff7b7224 */ /* 0x000fe400078e007a */
.L_x_36568:
[----:B------:R-:W-:Y:S05]  /*98d0*/  BSYNC B1 ;  /* 0x0000000000017941 */ /* 0x000fea0003800000 */
.L_x_36566:
        /* <DEDUP_REMOVED lines=11> */
.L_x_36570:
[----:B------:R-:W-:Y:S01]  /*9990*/  IMAD.MOV.U32 R9, RZ, RZ, R8 ;  /* 0x000000ffff097224 */ /* 0x000fe200078e0008 */
[----:B------:R-:W-:Y:S01]  /*99a0*/  MOV R66, R65 ;  /* 0x0000004100427202 */ /* 0x000fe20000000f00 */
[----:B------:R-:W-:Y:S02]  /*99b0*/  IMAD.MOV.U32 R11, RZ, RZ, R10 ;  /* 0x000000ffff0b7224 */ /* 0x000fe400078e000a */
[----:B------:R-:W-:Y:S02]  /*99c0*/  IMAD.MOV.U32 R122, RZ, RZ, R125 ;  /* 0x000000ffff7a7224 */ /* 0x000fe400078e007d */
.L_x_36571:
[----:B------:R-:W-:Y:S05]  /*99d0*/  BSYNC B1 ;  /* 0x0000000000017941 */ /* 0x000fea0003800000 */
.L_x_36569:
        /* <DEDUP_REMOVED lines=11> */
.L_x_36573:
[----:B------:R-:W-:Y:S01]  /*9a90*/  IMAD.MOV.U32 R8, RZ, RZ, R9 ;  /* 0x000000ffff087224 */ /* 0x000fe200078e0009 */
[----:B------:R-:W-:Y:S01]  /*9aa0*/  MOV R65, R64 ;  /* 0x0000004000417202 */ /* 0x000fe20000000f00 */
[----:B------:R-:W-:Y:S02]  /*9ab0*/  IMAD.MOV.U32 R10, RZ, RZ, R11 ;  /* 0x000000ffff0a7224 */ /* 0x000fe400078e000b */
[----:B------:R-:W-:Y:S02]  /*9ac0*/  IMAD.MOV.U32 R125, RZ, RZ, R124 ;  /* 0x000000ffff7d7224 */ /* 0x000fe400078e007c */
.L_x_36574:
[----:B------:R-:W-:Y:S05]  /*9ad0*/  BSYNC B1 ;  /* 0x0000000000017941 */ /* 0x000fea0003800000 */
.L_x_36572:
        /* <DEDUP_REMOVED lines=11> */
.L_x_36576:
[----:B------:R-:W-:Y:S01]  /*9b90*/  IMAD.MOV.U32 R9, RZ, RZ, R8 ;  /* 0x000000ffff097224 */ /* 0x000fe200078e0008 */
[----:B------:R-:W-:Y:S01]  /*9ba0*/  MOV R64, R63 ;  /* 0x0000003f00407202 */ /* 0x000fe20000000f00 */
[----:B------:R-:W-:Y:S02]  /*9bb0*/  IMAD.MOV.U32 R11, RZ, RZ, R10 ;  /* 0x000000ffff0b7224 */ /* 0x000fe400078e000a */
[----:B------:R-:W-:Y:S02]  /*9bc0*/  IMAD.MOV.U32 R124, RZ, RZ, R127 ;  /* 0x000000ffff7c7224 */ /* 0x000fe400078e007f */
.L_x_36577:
[----:B------:R-:W-:Y:S05]  /*9bd0*/  BSYNC B1 ;  /* 0x0000000000017941 */ /* 0x000fea0003800000 */
.L_x_36575:
        /* <DEDUP_REMOVED lines=11> */
.L_x_36579:
[----:B------:R-:W-:Y:S01]  /*9c90*/  IMAD.MOV.U32 R8, RZ, RZ, R9 ;  /* 0x000000ffff087224 */ /* 0x000fe200078e0009 */
[----:B------:R-:W-:Y:S01]  /*9ca0*/  MOV R63, R62 ;  /* 0x0000003e003f7202 */ /* 0x000fe20000000f00 */
[----:B------:R-:W-:Y:S02]  /*9cb0*/  IMAD.MOV.U32 R10, RZ, RZ, R11 ;  /* 0x000000ffff0a7224 */ /* 0x000fe400078e000b */
[----:B------:R-:W-:Y:S02]  /*9cc0*/  IMAD.MOV.U32 R127, RZ, RZ, R126 ;  /* 0x000000ffff7f7224 */ /* 0x000fe400078e007e */
.L_x_36580:
[----:B------:R-:W-:Y:S05]  /*9cd0*/  BSYNC B1 ;  /* 0x0000000000017941 */ /* 0x000fea0003800000 */
.L_x_36578:
        /* <DEDUP_REMOVED lines=11> */
.L_x_36582:
[----:B------:R-:W-:Y:S01]  /*9d90*/  IMAD.MOV.U32 R9, RZ, RZ, R8 ;  /* 0x000000ffff097224 */ /* 0x000fe200078e0008 */
[----:B------:R-:W-:Y:S01]  /*9da0*/  MOV R62, R61 ;  /* 0x0000003d003e7202 */ /* 0x000fe20000000f00 */
[----:B------:R-:W-:Y:S02]  /*9db0*/  IMAD.MOV.U32 R11, RZ, RZ, R10 ;  /* 0x000000ffff0b7224 */ /* 0x000fe400078e000a */
[----:B------:R-:W-:Y:S02]  /*9dc0*/  IMAD.MOV.U32 R126, RZ, RZ, R129 ;  /* 0x000000ffff7e7224 */ /* 0x000fe400078e0081 */
.L_x_36583:
[----:B------:R-:W-:Y:S05]  /*9dd0*/  BSYNC B1 ;  /* 0x0000000000017941 */ /* 0x000fea0003800000 */
.L_x_36581:
        /* <DEDUP_REMOVED lines=11> */
.L_x_36585:
[----:B------:R-:W-:Y:S01]  /*9e90*/  IMAD.MOV.U32 R8, RZ, RZ, R9 ;  /* 0x000000ffff087224 */ /* 0x000fe200078e0009 */
[----:B------:R-:W-:Y:S01]  /*9ea0*/  MOV R61, R60 ;  /* 0x0000003c003d7202 */ /* 0x000fe20000000f00 */
[----:B------:R-:W-:Y:S02]  /*9eb0*/  IMAD.MOV.U32 R10, RZ, RZ, R11 ;  /* 0x000000ffff0a7224 */ /* 0x000fe400078e000b */
[----:B------:R-:W-:Y:S02]  /*9ec0*/  IMAD.MOV.U32 R129, RZ, RZ, R128 ;  /* 0x000000ffff817224 */ /* 0x000fe400078e0080 */
.L_x_36586:
[----:B------:R-:W-:Y:S05]  /*9ed0*/  BSYNC B1 ;  /* 0x0000000000017941 */ /* 0x000fea0003800000 */
.L_x_36584:
        /* <DEDUP_REMOVED lines=11> */
.L_x_36588:
[----:B------:R-:W-:Y:S01]  /*9f90*/  IMAD.MOV.U32 R9, RZ, RZ, R8 ;  /* 0x000000ffff097224 */ /* 0x000fe200078e0008 */
[----:B------:R-:W-:Y:S01]  /*9fa0*/  MOV R60, R59 ;  /* 0x0000003b003c7202 */ /* 0x000fe20000000f00 */
[----:B------:R-:W-:Y:S02]  /*9fb0*/  IMAD.MOV.U32 R11, RZ, RZ, R10 ;  /* 0x000000ffff0b7224 */ /* 0x000fe400078e000a */
[----:B------:R-:W-:Y:S02]  /*9fc0*/  IMAD.MOV.U32 R128, RZ, RZ, R131 ;  /* 0x000000ffff807224 */ /* 0x000fe400078e0083 */
.L_x_36589:
[----:B------:R-:W-:Y:S05]  /*9fd0*/  BSYNC B1 ;  /* 0x0000000000017941 */ /* 0x000fea0003800000 */
.L_x_36587:
        /* <DEDUP_REMOVED lines=11> */
.L_x_36591:
[----:B------:R-:W-:Y:S01]  /*a090*/  IMAD.MOV.U32 R8, RZ, RZ, R9 ;  /* 0x000000ffff087224 */ /* 0x000fe200078e0009 */
[----:B------:R-:W-:Y:S01]  /*a0a0*/  MOV R59, R58 ;  /* 0x0000003a003b7202 */ /* 0x000fe20000000f00 */
[----:B------:R-:W-:Y:S02]  /*a0b0*/  IMAD.MOV.U32 R10, RZ, RZ, R11 ;  /* 0x000000ffff0a7224 */ /* 0x000fe400078e000b */
[----:B------:R-:W-:Y:S02]  /*a0c0*/  IMAD.MOV.U32 R131, RZ, RZ, R130 ;  /* 0x000000ffff837224 */ /* 0x000fe400078e0082 */
.L_x_36592:
[----:B------:R-:W-:Y:S05]  /*a0d0*/  BSYNC B1 ;  /* 0x0000000000017941 */ /* 0x000fea0003800000 */
.L_x_36590:
        /* <DEDUP_REMOVED lines=11> */
.L_x_36594:
[----:B------:R-:W-:Y:S01]  /*a190*/  IMAD.MOV.U32 R9, RZ, RZ, R8 ;  /* 0x000000ffff097224 */ /* 0x000fe200078e0008 */
[----:B------:R-:W-:Y:S01]  /*a1a0*/  MOV R58, R57 ;  /* 0x00000039003a7202 */ /* 0x000fe20000000f00 */
[----:B------:R-:W-:Y:S02]  /*a1b0*/  IMAD.MOV.U32 R11, RZ, RZ, R10 ;  /* 0x000000ffff0b7224 */ /* 0x000fe400078e000a */
[----:B------:R-:W-:Y:S02]  /*a1c0*/  IMAD.MOV.U32 R130, RZ, RZ, R133 ;  /* 0x000000ffff827224 */ /* 0x000fe400078e0085 */
.L_x_36595:
[----:B------:R-:W-:Y:S05]  /*a1d0*/  BSYNC B1 ;  /* 0x0000000000017941 */ /* 0x000fea0003800000 */
.L_x_36593:
        /* <DEDUP_REMOVED lines=11> */
.L_x_36597:
[----:B------:R-:W-:Y:S01]  /*a290*/  IMAD.MOV.U32 R8, RZ, RZ, R9 ;  /* 0x000000ffff087224 */ /* 0x000fe200078e0009 */
[----:B------:R-:W-:Y:S01]  /*a2a0*/  MOV R57, R56 ;  /* 0x0000003800397202 */ /* 0x000fe20000000f00 */
[----:B------:R-:W-:Y:S02]  /*a2b0*/  IMAD.MOV.U32 R10, RZ, RZ, R11 ;  /* 0x000000ffff0a7224 */ /* 0x000fe400078e000b */
[----:B------:R-:W-:Y:S02]  /*a2c0*/  IMAD.MOV.U32 R133, RZ, RZ, R132 ;  /* 0x000000ffff857224 */ /* 0x000fe400078e0084 */
.L_x_36598:
[----:B------:R-:W-:Y:S05]  /*a2d0*/  BSYNC B1 ;  /* 0x0000000000017941 */ /* 0x000fea0003800000 */
.L_x_36596:
        /* <DEDUP_REMOVED lines=11> */
.L_x_36600:
[----:B------:R-:W-:Y:S01]  /*a390*/  IMAD.MOV.U32 R9, RZ, RZ, R8 ;  /* 0x000000ffff097224 */ /* 0x000fe200078e0008 */
[----:B------:R-:W-:Y:S01]  /*a3a0*/  MOV R56, R55 ;  /* 0x0000003700387202 */ /* 0x000fe20000000f00 */
[----:B------:R-:W-:Y:S02]  /*a3b0*/  IMAD.MOV.U32 R11, RZ, RZ, R10 ;  /* 0x000000ffff0b7224 */ /* 0x000fe400078e000a */
[----:B------:R-:W-:Y:S02]  /*a3c0*/  IMAD.MOV.U32 R132, RZ, RZ, R135 ;  /* 0x000000ffff847224 */ /* 0x000fe400078e0087 */
.L_x_36601:
[----:B------:R-:W-:Y:S05]  /*a3d0*/  BSYNC B1 ;  /* 0x0000000000017941 */ /* 0x000fea0003800000 */
.L_x_36599:
        /* <DEDUP_REMOVED lines=11> */
.L_x_36603:
[----:B------:R-:W-:Y:S01]  /*a490*/  IMAD.MOV.U32 R8, RZ, RZ, R9 ;  /* 0x000000ffff087224 */ /* 0x000fe200078e0009 */
[----:B------:R-:W-:Y:S01]  /*a4a0*/  MOV R55, R54 ;  /* 0x0000003600377202 */ /* 0x000fe20000000f00 */
[----:B------:R-:W-:Y:S02]  /*a4b0*/  IMAD.MOV.U32 R10, RZ, RZ, R11 ;  /* 0x000000ffff0a7224 */ /* 0x000fe400078e000b */
[----:B------:R-:W-:Y:S02]  /*a4c0*/  IMAD.MOV.U32 R135, RZ, RZ, R134 ;  /* 0x000000ffff877224 */ /* 0x000fe400078e0086 */
.L_x_36604:
[----:B------:R-:W-:Y:S05]  /*a4d0*/  BSYNC B1 ;  /* 0x0000000000017941 */ /* 0x000fea0003800000 */
.L_x_36602:
        /* <DEDUP_REMOVED lines=11> */
.L_x_36606:
[----:B------:R-:W-:Y:S01]  /*a590*/  IMAD.MOV.U32 R9, RZ, RZ, R8 ;  /* 0x000000ffff097224 */ /* 0x000fe200078e0008 */
[----:B------:R-:W-:Y:S01]  /*a5a0*/  MOV R54, R53 ;  /* 0x0000003500367202 */ /* 0x000fe20000000f00 */
[----:B------:R-:W-:Y:S02]  /*a5b0*/  IMAD.MOV.U32 R11, RZ, RZ, R10 ;  /* 0x000000ffff0b7224 */ /* 0x000fe400078e000a */
[----:B------:R-:W-:Y:S02]  /*a5c0*/  IMAD.MOV.U32 R134, RZ, RZ, R137 ;  /* 0x000000ffff867224 */ /* 0x000fe400078e0089 */
.L_x_36607:
[----:B------:R-:W-:Y:S05]  /*a5d0*/  BSYNC B1 ;  /* 0x0000000000017941 */ /* 0x000fea0003800000 */
.L_x_36605:
        /* <DEDUP_REMOVED lines=11> */
.L_x_36609:
[----:B------:R-:W-:Y:S01]  /*a690*/  IMAD.MOV.U32 R8, RZ, RZ, R9 ;  /* 0x000000ffff087224 */ /* 0x000fe200078e0009 */
[----:B------:R-:W-:Y:S01]  /*a6a0*/  MOV R53, R52 ;  /* 0x0000003400357202 */ /* 0x000fe20000000f00 */
[----:B------:R-:W-:Y:S02]  /*a6b0*/  IMAD.MOV.U32 R10, RZ, RZ, R11 ;  /* 0x000000ffff0a7224 */ /* 0x000fe400078e000b */
[----:B------:R-:W-:Y:S02]  /*a6c0*/  IMAD.MOV.U32 R137, RZ, RZ, R136 ;  /* 0x000000ffff897224 */ /* 0x000fe400078e0088 */
.L_x_36610:
[----:B------:R-:W-:Y:S05]  /*a6d0*/  BSYNC B1 ;  /* 0x0000000000017941 */ /* 0x000fea0003800000 */
.L_x_36608:
        /* <DEDUP_REMOVED lines=11> */
.L_x_36612:
[----:B------:R-:W-:Y:S01]  /*a790*/  IMAD.MOV.U32 R9, RZ, RZ, R8 ;  /* 0x000000ffff097224 */ /* 0x000fe200078e0008 */
[----:B------:R-:W-:Y:S01]  /*a7a0*/  MOV R52, R51 ;  /* 0x0000003300347202 */ /* 0x000fe20000000f00 */
[----:B------:R-:W-:Y:S02]  /*a7b0*/  IMAD.MOV.U32 R11, RZ, RZ, R10 ;  /* 0x000000ffff0b7224 */ /* 0x000fe400078e000a */
[----:B------:R-:W-:Y:S02]  /*a7c0*/  IMAD.MOV.U32 R136, RZ, RZ, R139 ;  /* 0x000000ffff887224 */ /* 0x000fe400078e008b */
.L_x_36613:
[----:B------:R-:W-:Y:S05]  /*a7d0*/  BSYNC B1 ;  /* 0x0000000000017941 */ /* 0x000fea0003800000 */
.L_x_36611:
        /* <DEDUP_REMOVED lines=11> */
.L_x_36615:
[----:B------:R-:W-:Y:S01]  /*a890*/  IMAD.MOV.U32 R8, RZ, RZ, R9 ;  /* 0x000000ffff087224 */ /* 0x000fe200078e0009 */
[----:B------:R-:W-:Y:S01]  /*a8a0*/  MOV R51, R50 ;  /* 0x0000003200337202 */ /* 0x000fe20000000f00 */
[----:B------:R-:W-:Y:S02]  /*a8b0*/  IMAD.MOV.U32 R10, RZ, RZ, R11 ;  /* 0x000000ffff0a7224 */ /* 0x000fe400078e000b */
[----:B------:R-:W-:Y:S02]  /*a8c0*/  IMAD.MOV.U32 R139, RZ, RZ, R138 ;  /* 0x000000ffff8b7224 */ /* 0x000fe400078e008a */
.L_x_36616:
[----:B------:R-:W-:Y:S05]  /*a8d0*/  BSYNC B1 ;  /* 0x0000000000017941 */ /* 0x000fea0003800000 */
.L_x_36614:
        /* <DEDUP_REMOVED lines=11> */
.L_x_36618:
[----:B------:R-:W-:Y:S01]  /*a990*/  IMAD.MOV.U32 R9, RZ, RZ, R8 ;  /* 0x000000ffff097224 */ /* 0x000fe200078e0008 */
[----:B------:R-:W-:Y:S01]  /*a9a0*/  MOV R50, R49 ;  /* 0x0000003100327202 */ /* 0x000fe20000000f00 */
[----:B------:R-:W-:Y:S02]  /*a9b0*/  IMAD.MOV.U32 R11, RZ, RZ, R10 ;  /* 0x000000ffff0b7224 */ /* 0x000fe400078e000a */
[----:B------:R-:W-:Y:S02]  /*a9c0*/  IMAD.MOV.U32 R138, RZ, RZ, R141 ;  /* 0x000000ffff8a7224 */ /* 0x000fe400078e008d */
.L_x_36619:
[----:B------:R-:W-:Y:S05]  /*a9d0*/  BSYNC B1 ;  /* 0x0000000000017941 */ /* 0x000fea0003800000 */
.L_x_36617:
        /* <DEDUP_REMOVED lines=11> */
.L_x_36621:
[----:B------:R-:W-:Y:S01]  /*aa90*/  IMAD.MOV.U32 R8, RZ, RZ, R9 ;  /* 0x000000ffff087224 */ /* 0x000fe200078e0009 */
[----:B------:R-:W-:Y:S01]  /*aaa0*/  MOV R49, R48 ;  /* 0x0000003000317202 */ /* 0x000fe20000000f00 */
[----:B------:R-:W-:Y:S02]  /*aab0*/  IMAD.MOV.U32 R10, RZ, RZ, R11 ;  /* 0x000000ffff0a7224 */ /* 0x000fe400078e000b */
[----:B------:R-:W-:Y:S02]  /*aac0*/  IMAD.MOV.U32 R141, RZ, RZ, R140 ;  /* 0x000000ffff8d7224 */ /* 0x000fe400078e008c */
.L_x_36622:
[----:B------:R-:W-:Y:S05]  /*aad0*/  BSYNC B1 ;  /* 0x0000000000017941 */ /* 0x000fea0003800000 */
.L_x_36620:
        /* <DEDUP_REMOVED lines=11> */
.L_x_36624:
[----:B------:R-:W-:Y:S01]  /*ab90*/  IMAD.MOV.U32 R9, RZ, RZ, R8 ;  /* 0x000000ffff097224 */ /* 0x000fe200078e0008 */
[----:B------:R-:W-:Y:S01]  /*aba0*/  MOV R48, R47 ;  /* 0x0000002f00307202 */ /* 0x000fe20000000f00 */
[----:B------:R-:W-:Y:S02]  /*abb0*/  IMAD.MOV.U32 R11, RZ, RZ, R10 ;  /* 0x000000ffff0b7224 */ /* 0x000fe400078e000a */
[----:B------:R-:W-:Y:S02]  /*abc0*/  IMAD.MOV.U32 R140, RZ, RZ, R143 ;  /* 0x000000ffff8c7224 */ /* 0x000fe400078e008f */
.L_x_36625:
[----:B------:R-:W-:Y:S05]  /*abd0*/  BSYNC B1 ;  /* 0x0000000000017941 */ /* 0x000fea0003800000 */
.L_x_36623:
        /* <DEDUP_REMOVED lines=11> */
.L_x_36627:
[----:B------:R-:W-:Y:S01]  /*ac90*/  IMAD.MOV.U32 R8, RZ, RZ, R9 ;  /* 0x000000ffff087224 */ /* 0x000fe200078e0009 */
[----:B------:R-:W-:Y:S01]  /*aca0*/  MOV R47, R46 ;  /* 0x0000002e002f7202 */ /* 0x000fe20000000f00 */
[----:B------:R-:W-:Y:S02]  /*acb0*/  IMAD.MOV.U32 R10, RZ, RZ, R11 ;  /* 0x000000ffff0a7224 */ /* 0x000fe400078e000b */
[----:B------:R-:W-:Y:S02]  /*acc0*/  IMAD.MOV.U32 R143, RZ, RZ, R142 ;  /* 0x000000ffff8f7224 */ /* 0x000fe400078e008e */
.L_x_36628:
[----:B------:R-:W-:Y:S05]  /*acd0*/  BSYNC B1 ;  /* 0x0000000000017941 */ /* 0x000fea0003800000 */
.L_x_36626:
        /* <DEDUP_REMOVED lines=11> */
.L_x_36630:
[----:B------:R-:W-:Y:S01]  /*ad90*/  IMAD.MOV.U32 R9, RZ, RZ, R8 ;  /* 0x000000ffff097224 */ /* 0x000fe200078e0008 */
[----:B------:R-:W-:Y:S01]  /*ada0*/  MOV R46, R45 ;  /* 0x0000002d002e7202 */ /* 0x000fe20000000f00 */
[----:B------:R-:W-:Y:S02]  /*adb0*/  IMAD.MOV.U32 R11, RZ, RZ, R10 ;  /* 0x000000ffff0b7224 */ /* 0x000fe400078e000a */
[----:B------:R-:W-:Y:S02]  /*adc0*/  IMAD.MOV.U32 R142, RZ, RZ, R145 ;  /* 0x000000ffff8e7224 */ /* 0x000fe400078e0091 */
.L_x_36631:
[----:B------:R-:W-:Y:S05]  /*add0*/  BSYNC B1 ;  /* 0x0000000000017941 */ /* 0x000fea0003800000 */
.L_x_36629:
        /* <DEDUP_REMOVED lines=11> */
.L_x_36633:
[----:B------:R-:W-:Y:S01]  /*ae90*/  IMAD.MOV.U32 R8, RZ, RZ, R9 ;  /* 0x000000ffff087224 */ /* 0x000fe200078e0009 */
[----:B------:R-:W-:Y:S01]  /*aea0*/  MOV R45, R44 ;  /* 0x0000002c002d7202 */ /* 0x000fe20000000f00 */
[----:B------:R-:W-:Y:S02]  /*aeb0*/  IMAD.MOV.U32 R10, RZ, RZ, R11 ;  /* 0x000000ffff0a7224 */ /* 0x000fe400078e000b */
[----:B------:R-:W-:Y:S02]  /*aec0*/  IMAD.MOV.U32 R145, RZ, RZ, R144 ;  /* 0x000000ffff917224 */ /* 0x000fe400078e0090 */
.L_x_36634:
[----:B------:R-:W-:Y:S05]  /*aed0*/  BSYNC B1 ;  /* 0x0000000000017941 */ /* 0x000fea0003800000 */
.L_x_36632:
        /* <DEDUP_REMOVED lines=11> */
.L_x_36636:
[----:B------:R-:W-:Y:S01]  /*af90*/  IMAD.MOV.U32 R9, RZ, RZ, R8 ;  /* 0x000000ffff097224 */ /* 0x000fe200078e0008 */
[----:B------:R-:W-:Y:S01]  /*afa0*/  MOV R44, R43 ;  /* 0x0000002b002c7202 */ /* 0x000fe20000000f00 */
[----:B------:R-:W-:Y:S02]  /*afb0*/  IMAD.MOV.U32 R11, RZ, RZ, R10 ;  /* 0x000000ffff0b7224 */ /* 0x000fe400078e000a */
[----:B------:R-:W-:Y:S02]  /*afc0*/  IMAD.MOV.U32 R144, RZ, RZ, R147 ;  /* 0x000000ffff907224 */ /* 0x000fe400078e0093 */
.L_x_36637:
[----:B------:R-:W-:Y:S05]  /*afd0*/  BSYNC B1 ;  /* 0x0000000000017941 */ /* 0x000fea0003800000 */
.L_x_36635:
        /* <DEDUP_REMOVED lines=11> */
.L_x_36639:
[----:B------:R-:W-:Y:S01]  /*b090*/  IMAD.MOV.U32 R8, RZ, RZ, R9 ;  /* 0x000000ffff087224 */ /* 0x000fe200078e0009 */
[----:B------:R-:W-:Y:S01]  /*b0a0*/  MOV R43, R42 ;  /* 0x0000002a002b7202 */ /* 0x000fe20000000f00 */
[----:B------:R-:W-:Y:S02]  /*b0b0*/  IMAD.MOV.U32 R10, RZ, RZ, R11 ;  /* 0x000000ffff0a7224 */ /* 0x000fe400078e000b */
[----:B------:R-:W-:Y:S02]  /*b0c0*/  IMAD.MOV.U32 R147, RZ, RZ, R146 ;  /* 0x000000ffff937224 */ /* 0x000fe400078e0092 */
.L_x_36640:
[----:B------:R-:W-:Y:S05]  /*b0d0*/  BSYNC B1 ;  /* 0x0000000000017941 */ /* 0x000fea0003800000 */
.L_x_36638:
        /* <DEDUP_REMOVED lines=11> */
.L_x_36642:
[----:B------:R-:W-:Y:S01]  /*b190*/  IMAD.MOV.U32 R9, RZ, RZ, R8 ;  /* 0x000000ffff097224 */ /* 0x000fe200078e0008 */
[----:B------:R-:W-:Y:S01]  /*b1a0*/  MOV R42, R41 ;  /* 0x00000029002a7202 */ /* 0x000fe20000000f00 */
[----:B------:R-:W-:Y:S02]  /*b1b0*/  IMAD.MOV.U32 R11, RZ, RZ, R10 ;  /* 0x000000ffff0b7224 */ /* 0x000fe400078e000a */
[----:B------:R-:W-:Y:S02]  /*b1c0*/  IMAD.MOV.U32 R146, RZ, RZ, R149 ;  /* 0x000000ffff927224 */ /* 0x000fe400078e0095 */
.L_x_36643:
[----:B------:R-:W-:Y:S05]  /*b1d0*/  BSYNC B1 ;  /* 0x0000000000017941 */ /* 0x000fea0003800000 */
.L_x_36641:
        /* <DEDUP_REMOVED lines=11> */
.L_x_36645:
[----:B------:R-:W-:Y:S01]  /*b290*/  IMAD.MOV.U32 R8, RZ, RZ, R9 ;  /* 0x000000ffff087224 */ /* 0x000fe200078e0009 */
[----:B------:R-:W-:Y:S01]  /*b2a0*/  MOV R41, R40 ;  /* 0x0000002800297202 */ /* 0x000fe20000000f00 */
[----:B------:R-:W-:Y:S02]  /*b2b0*/  IMAD.MOV.U32 R10, RZ, RZ, R11 ;  /* 0x000000ffff0a7224 */ /* 0x000fe400078e000b */
[----:B------:R-:W-:Y:S02]  /*b2c0*/  IMAD.MOV.U32 R149, RZ, RZ, R148 ;  /* 0x000000ffff957224 */ /* 0x000fe400078e0094 */
.L_x_36646:
[----:B------:R-:W-:Y:S05]  /*b2d0*/  BSYNC B1 ;  /* 0x0000000000017941 */ /* 0x000fea0003800000 */
.L_x_36644:
        /* <DEDUP_REMOVED lines=11> */
.L_x_36648:
[----:B------:R-:W-:Y:S01]  /*b390*/  IMAD.MOV.U32 R9, RZ, RZ, R8 ;  /* 0x000000ffff097224 */ /* 0x000fe200078e0008 */
[----:B------:R-:W-:Y:S01]  /*b3a0*/  MOV R40, R39 ;  /* 0x0000002700287202 */ /* 0x000fe20000000f00 */
[----:B------:R-:W-:Y:S02]  /*b3b0*/  IMAD.MOV.U32 R11, RZ, RZ, R10 ;  /* 0x000000ffff0b7224 */ /* 0x000fe400078e000a */
[----:B------:R-:W-:Y:S02]  /*b3c0*/  IMAD.MOV.U32 R148, RZ, RZ, R151 ;  /* 0x000000ffff947224 */ /* 0x000fe400078e0097 */
.L_x_36649:
[----:B------:R-:W-:Y:S05]  /*b3d0*/  BSYNC B1 ;  /* 0x0000000000017941 */ /* 0x000fea0003800000 */
.L_x_36647:
        /* <DEDUP_REMOVED lines=11> */
.L_x_36651:
[----:B------:R-:W-:Y:S01]  /*b490*/  IMAD.MOV.U32 R8, RZ, RZ, R9 ;  /* 0x000000ffff087224 */ /* 0x000fe200078e0009 */
[----:B------:R-:W-:Y:S01]  /*b4a0*/  MOV R39, R38 ;  /* 0x0000002600277202 */ /* 0x000fe20000000f00 */
[----:B------:R-:W-:Y:S02]  /*b4b0*/  IMAD.MOV.U32 R10, RZ, RZ, R11 ;  /* 0x000000ffff0a7224 */ /* 0x000fe400078e000b */
[----:B------:R-:W-:Y:S02]  /*b4c0*/  IMAD.MOV.U32 R151, RZ, RZ, R150 ;  /* 0x000000ffff977224 */ /* 0x000fe400078e0096 */
.L_x_36652:
[----:B------:R-:W-:Y:S05]  /*b4d0*/  BSYNC B1 ;  /* 0x0000000000017941 */ /* 0x000fea0003800000 */
.L_x_36650:
        /* <DEDUP_REMOVED lines=11> */
.L_x_36654:
[----:B------:R-:W-:Y:S01]  /*b590*/  IMAD.MOV.U32 R9, RZ, RZ, R8 ;  /* 0x000000ffff097224 */ /* 0x000fe200078e0008 */
[----:B------:R-:W-:Y:S01]  /*b5a0*/  MOV R38, R37 ;  /* 0x0000002500267202 */ /* 0x000fe20000000f00 */
[----:B------:R-:W-:Y:S02]  /*b5b0*/  IMAD.MOV.U32 R11, RZ, RZ, R10 ;  /* 0x000000ffff0b7224 */ /* 0x000fe400078e000a */
[----:B------:R-:W-:Y:S02]  /*b5c0*/  IMAD.MOV.U32 R150, RZ, RZ, R153 ;  /* 0x000000ffff967224 */ /* 0x000fe400078e0099 */
.L_x_36655:
[----:B------:R-:W-:Y:S05]  /*b5d0*/  BSYNC B1 ;  /* 0x0000000000017941 */ /* 0x000fea0003800000 */
.L_x_36653:
        /* <DEDUP_REMOVED lines=11> */
.L_x_36657:
[----:B------:R-:W-:Y:S01]  /*b690*/  IMAD.MOV.U32 R8, RZ, RZ, R9 ;  /* 0x000000ffff087224 */ /* 0x000fe200078e0009 */
[----:B------:R-:W-:Y:S01]  /*b6a0*/  MOV R37, R36 ;  /* 0x0000002400257202 */ /* 0x000fe20000000f00 */
[----:B------:R-:W-:Y:S02]  /*b6b0*/  IMAD.MOV.U32 R10, RZ, RZ, R11 ;  /* 0x000000ffff0a7224 */ /* 0x000fe400078e000b */
[----:B------:R-:W-:Y:S02]  /*b6c0*/  IMAD.MOV.U32 R153, RZ, RZ, R152 ;  /* 0x000000ffff997224 */ /* 0x000fe400078e0098 */
.L_x_36658:
[----:B------:R-:W-:Y:S05]  /*b6d0*/  BSYNC B1 ;  /* 0x0000000000017941 */ /* 0x000fea0003800000 */
.L_x_36656:
        /* <DEDUP_REMOVED lines=11> */
.L_x_36660:
[----:B------:R-:W-:Y:S01]  /*b790*/  IMAD.MOV.U32 R9, RZ, RZ, R8 ;  /* 0x000000ffff097224 */ /* 0x000fe200078e0008 */
[----:B------:R-:W-:Y:S01]  /*b7a0*/  MOV R36, R35 ;  /* 0x0000002300247202 */ /* 0x000fe20000000f00 */
[----:B------:R-:W-:Y:S02]  /*b7b0*/  IMAD.MOV.U32 R11, RZ, RZ, R10 ;  /* 0x000000ffff0b7224 */ /* 0x000fe400078e000a */
[----:B------:R-:W-:Y:S02]  /*b7c0*/  IMAD.MOV.U32 R152, RZ, RZ, R155 ;  /* 0x000000ffff987224 */ /* 0x000fe400078e009b */
.L_x_36661:
[----:B------:R-:W-:Y:S05]  /*b7d0*/  BSYNC B1 ;  /* 0x0000000000017941 */ /* 0x000fea0003800000 */
.L_x_36659:
        /* <DEDUP_REMOVED lines=11> */
.L_x_36663:
[----:B------:R-:W-:Y:S01]  /*b890*/  IMAD.MOV.U32 R8, RZ, RZ, R9 ;  /* 0x000000ffff087224 */ /* 0x000fe200078e0009 */
[----:B------:R-:W-:Y:S01]  /*b8a0*/  MOV R35, R34 ;  /* 0x0000002200237202 */ /* 0x000fe20000000f00 */
[----:B------:R-:W-:Y:S02]  /*b8b0*/  IMAD.MOV.U32 R10, RZ, RZ, R11 ;  /* 0x000000ffff0a7224 */ /* 0x000fe400078e000b */
[----:B------:R-:W-:Y:S02]  /*b8c0*/  IMAD.MOV.U32 R155, RZ, RZ, R154 ;  /* 0x000000ffff9b7224 */ /* 0x000fe400078e009a */
.L_x_36664:
[----:B------:R-:W-:Y:S05]  /*b8d0*/  BSYNC B1 ;  /* 0x0000000000017941 */ /* 0x000fea0003800000 */
.L_x_36662:
        /* <DEDUP_REMOVED lines=11> */
.L_x_36666:
[----:B------:R-:W-:Y:S01]  /*b990*/  IMAD.MOV.U32 R9, RZ, RZ, R8 ;  /* 0x000000ffff097224 */ /* 0x000fe200078e0008 */
[----:B------:R-:W-:Y:S01]  /*b9a0*/  MOV R34, R33 ;  /* 0x0000002100227202 */ /* 0x000fe20000000f00 */
[----:B------:R-:W-:Y:S02]  /*b9b0*/  IMAD.MOV.U32 R11, RZ, RZ, R10 ;  /* 0x000000ffff0b7224 */ /* 0x000fe400078e000a */
[----:B------:R-:W-:Y:S02]  /*b9c0*/  IMAD.MOV.U32 R154, RZ, RZ, R159 ;  /* 0x000000ffff9a7224 */ /* 0x000fe400078e009f */
.L_x_36667:
[----:B------:R-:W-:Y:S05]  /*b9d0*/  BSYNC B1 ;  /* 0x0000000000017941 */ /* 0x000fea0003800000 */
.L_x_36665:
        /* <DEDUP_REMOVED lines=11> */
.L_x_36669:
[----:B------:R-:W-:Y:S01]  /*ba90*/  IMAD.MOV.U32 R159, RZ, RZ, R158 ;  /* 0x000000ffff9f7224 */ /* 0x000fe200078e009e */
[----:B------:R-:W-:Y:S01]  /*baa0*/  MOV R33, R32 ;  /* 0x0000002000217202 */ /* 0x000fe20000000f00 */
[----:B------:R-:W-:Y:S02]  /*bab0*/  IMAD.MOV.U32 R8, RZ, RZ, R9 ;  /* 0x000000ffff087224 */ /* 0x000fe400078e0009 */
[----:B------:R-:W-:Y:S02]  /*bac0*/  IMAD.MOV.U32 R10, RZ, RZ, R11 ;  /* 0x000000ffff0a7224 */ /* 0x000fe400078e000b */
[----:B------:R-:W-:Y:S02]  /*bad0*/  IMAD.MOV.U32 R158, RZ, RZ, R9 ;  /* 0x000000ffff9e7224 */ /* 0x000fe400078e0009 */
[----:B------:R-:W-:Y:S02]  /*bae0*/  IMAD.MOV.U32 R32, RZ, RZ, R11 ;  /* 0x000000ffff207224 */ /* 0x000fe400078e000b */
.L_x_36670:
[----:B------:R-:W-:Y:S05]  /*baf0*/  BSYNC B1 ;  /* 0x0000000000017941 */ /* 0x000fea0003800000 */
.L_x_36668:
[----:B------:R-:W-:Y:S01]  /*bb00*/  IADD3 R4, R4, 0x4, RZ ;  /* 0x0000000404047810 */ /* 0x000fe20007ffe0ff */
[----:B------:R-:W-:Y:S01]  /*bb10*/  @!P1 CALL.REL.NOINC `(.L_x_36671) ;  /* 0x0000001000009944 */ /* 0x000fe20003c00000 */
[----:B------:R-:W-:Y:S05]  /*bb20*/  BRA `(.L_x_36672) ;  /* 0xffffc02000007947 */ /* 0x000fea000383ffff */
.L_x_36671:
[----:B------:R-:W-:Y:S01]  /*bb30*/  FADD.FTZ R156, R156, R7 ;  /* 0x000000079c9c7221 */ /* 0x000fe20000010000 */
[----:B------:R-:W-:Y:S01]  /*bb40*/  MOV R158, R8 ;  /* 0x00000008009e7202 */ /* 0x000fe20000000f00 */
[----:B------:R-:W-:-:S02]  /*bb50*/  IMAD.MOV.U32 R157, RZ, RZ, R6 ;  /* 0x000000ffff9d7224 */ /* 0x000fc400078e0006 */
[----:B------:R-:W-:Y:S02]  /*bb60*/  IMAD.MOV.U32 R32, RZ, RZ, R10 ;  /* 0x000000ffff207224 */ /* 0x000fe400078e000a */
.L_x_36481:
[----:B------:R-:W-:Y:S05]  /*bb70*/  BSYNC B0 ;  /* 0x0000000000007941 */ /* 0x000fea0003800000 */
.L_x_36480:
        /* <DEDUP_REMOVED lines=209> */
.L_x_36865:
        /* <DEDUP_REMOVED lines=20> */
.L_x_36676:
[----:B------:R-:W-:Y:S01]  /*c9d0*/  MOV R8, R3 ;  /* 0x0000000300087202 */ /* 0x000fe20000000f00 */
[----:B------:R-:W-:Y:S02]  /*c9e0*/  IMAD.MOV.U32 R10, RZ, RZ, R95 ;  /* 0x000000ffff0a7224 */ /* 0x000fe400078e005f */
[----:B------:R-:W-:Y:S02]  /*c9f0*/  IMAD.MOV.U32 R3, RZ, RZ, R2 ;  /* 0x000000ffff037224 */ /* 0x000fe400078e0002 */
[----:B------:R-:W-:Y:S02]  /*ca00*/  IMAD.MOV.U32 R95, RZ, RZ, R94 ;  /* 0x000000ffff5f7224 */ /* 0x000fe400078e005e */
.L_x_36677:
[----:B------:R-:W-:Y:S05]  /*ca10*/  BSYNC B1 ;  /* 0x0000000000017941 */ /* 0x000fea0003800000 */
.L_x_36675:
        /* <DEDUP_REMOVED lines=11> */
.L_x_36679:
[----:B------:R-:W-:Y:S01]  /*cad0*/  MOV R9, R8 ;  /* 0x0000000800097202 */ /* 0x000fe20000000f00 */
[----:B------:R-:W-:Y:S02]  /*cae0*/  IMAD.MOV.U32 R11, RZ, RZ, R10 ;  /* 0x000000ffff0b7224 */ /* 0x000fe400078e000a */
[----:B------:R-:W-:Y:S02]  /*caf0*/  IMAD.MOV.U32 R2, RZ, RZ, R97 ;  /* 0x000000ffff027224 */ /* 0x000fe400078e0061 */
[----:B------:R-:W-:Y:S02]  /*cb00*/  IMAD.MOV.U32 R94, RZ, RZ, R93 ;  /* 0x000000ffff5e7224 */ /* 0x000fe400078e005d */
.L_x_36680:
[----:B------:R-:W-:Y:S05]  /*cb10*/  BSYNC B1 ;  /* 0x0000000000017941 */ /* 0x000fea0003800000 */
.L_x_36678:
        /* <DEDUP_REMOVED lines=11> */
.L_x_36682:
[----:B------:R-:W-:Y:S01]  /*cbd0*/  MOV R8, R9 ;  /* 0x0000000900087202 */ /* 0x000fe20000000f00 */
[----:B------:R-:W-:Y:S02]  /*cbe0*/  IMAD.MOV.U32 R10, RZ, RZ, R11 ;  /* 0x000000ffff0a7224 */ /* 0x000fe400078e000b */
[----:B------:R-:W-:Y:S02]  /*cbf0*/  IMAD.MOV.U32 R97, RZ, RZ, R96 ;  /* 0x000000ffff617224 */ /* 0x000fe400078e0060 */
[----:B------:R-:W-:Y:S02]  /*cc00*/  IMAD.MOV.U32 R93, RZ, RZ, R92 ;  /* 0x000000ffff5d7224 */ /* 0x000fe400078e005c */
.L_x_36683:
[----:B------:R-:W-:Y:S05]  /*cc10*/  BSYNC B1 ;  /* 0x0000000000017941 */ /* 0x000fea0003800000 */
.L_x_36681:
        /* <DEDUP_REMOVED lines=11> */
.L_x_36685:
[----:B------:R-:W-:Y:S01]  /*ccd0*/  MOV R9, R8 ;  /* 0x0000000800097202 */ /* 0x000fe20000000f00 */
[----:B------:R-:W-:Y:S02]  /*cce0*/  IMAD.MOV.U32 R11, RZ, RZ, R10 ;  /* 0x000000ffff0b7224 */ /* 0x000fe400078e000a */
[----:B------:R-:W-:Y:S02]  /*ccf0*/  IMAD.MOV.U32 R96, RZ, RZ, R99 ;  /* 0x000000ffff607224 */ /* 0x000fe400078e0063 */
[----:B------:R-:W-:Y:S02]  /*cd00*/  IMAD.MOV.U32 R92, RZ, RZ, R91 ;  /* 0x000000ffff5c7224 */ /* 0x000fe400078e005b */
.L_x_36686:
[----:B------:R-:W-:Y:S05]  /*cd10*/  BSYNC B1 ;  /* 0x0000000000017941 */ /* 0x000fea0003800000 */
.L_x_36684:
        /* <DEDUP_REMOVED lines=11> */
.L_x_36688:
[----:B------:R-:W-:Y:S01]  /*cdd0*/  MOV R8, R9 ;  /* 0x0000000900087202 */ /* 0x000fe20000000f00 */
[----:B------:R-:W-:Y:S02]  /*cde0*/  IMAD.MOV.U32 R10, RZ, RZ, R11 ;  /* 0x000000ffff0a7224 */ /* 0x000fe400078e000b */
[----:B------:R-:W-:Y:S02]  /*cdf0*/  IMAD.MOV.U32 R99, RZ, RZ, R98 ;  /* 0x000000ffff637224 */ /* 0x000fe400078e0062 */
[----:B------:R-:W-:Y:S02]  /*ce00*/  IMAD.MOV.U32 R91, RZ, RZ, R90 ;  /* 0x000000ffff5b7224 */ /* 0x000fe400078e005a */
.L_x_36689:
[----:B------:R-:W-:Y:S05]  /*ce10*/  BSYNC B1 ;  /* 0x0000000000017941 */ /* 0x000fea0003800000 */
.L_x_36687:
        /* <DEDUP_REMOVED lines=11> */
.L_x_36691:
[----:B------:R-:W-:Y:S01]  /*ced0*/  MOV R9, R8 ;  /* 0x0000000800097202 */ /* 0x000fe20000000f00 */
[----:B------:R-:W-:Y:S02]  /*cee0*/  IMAD.MOV.U32 R11, RZ, RZ, R10 ;  /* 0x000000ffff0b7224 */ /* 0x000fe400078e000a */
[----:B------:R-:W-:Y:S02]  /*cef0*/  IMAD.MOV.U32 R98, RZ, RZ, R101 ;  /* 0x000000ffff627224 */ /* 0x000fe400078e0065 */
[----:B------:R-:W-:Y:S02]  /*cf00*/  IMAD.MOV.U32 R90, RZ, RZ, R89 ;  /* 0x000000ffff5a7224 */ /* 0x000fe400078e0059 */
.L_x_36692:
[----:B------:R-:W-:Y:S05]  /*cf10*/  BSYNC B1 ;  /* 0x0000000000017941 */ /* 0x000fea0003800000 */
.L_x_36690:
        /* <DEDUP_REMOVED lines=11> */
.L_x_36694:
[----:B------:R-:W-:Y:S01]  /*cfd0*/  MOV R8, R9 ;  /* 0x0000000900087202 */ /* 0x000fe20000000f00 */
[----:B------:R-:W-:Y:S02]  /*cfe0*/  IMAD.MOV.U32 R10, RZ, RZ, R11 ;  /* 0x000000ffff0a7224 */ /* 0x000fe400078e000b */
[----:B------:R-:W-:Y:S02]  /*cff0*/  IMAD.MOV.U32 R101, RZ, RZ, R100 ;  /* 0x000000ffff657224 */ /* 0x000fe400078e0064 */
[----:B------:R-:W-:Y:S02]  /*d000*/  IMAD.MOV.U32 R89, RZ, RZ, R88 ;  /* 0x000000ffff597224 */ /* 0x000fe400078e0058 */
.L_x_36695:
[----:B------:R-:W-:Y:S05]  /*d010*/  BSYNC B1 ;  /* 0x0000000000017941 */ /* 0x000fea0003800000 */
.L_x_36693:
        /* <DEDUP_REMOVED lines=11> */
.L_x_36697:
[----:B------:R-:W-:Y:S01]  /*d0d0*/  MOV R9, R8 ;  /* 0x0000000800097202 */ /* 0x000fe20000000f00 */
[----:B------:R-:W-:Y:S02]  /*d0e0*/  IMAD.MOV.U32 R11, RZ, RZ, R10 ;  /* 0x000000ffff0b7224 */ /* 0x000fe400078e000a */
[----:B------:R-:W-:Y:S02]  /*d0f0*/  IMAD.MOV.U32 R100, RZ, RZ, R103 ;  /* 0x000000ffff647224 */ /* 0x000fe400078e0067 */
[----:B------:R-:W-:Y:S02]  /*d100*/  IMAD.MOV.U32 R88, RZ, RZ, R87 ;  /* 0x000000ffff587224 */ /* 0x000fe400078e0057 */
.L_x_36698:
[----:B------:R-:W-:Y:S05]  /*d110*/  BSYNC B1 ;  /* 0x0000000000017941 */ /* 0x000fea0003800000 */
.L_x_36696:
        /* <DEDUP_REMOVED lines=11> */
.L_x_36700:
[----:B------:R-:W-:Y:S01]  /*d1d0*/  MOV R8, R9 ;  /* 0x0000000900087202 */ /* 0x000fe20000000f00 */
[----:B------:R-:W-:Y:S02]  /*d1e0*/  IMAD.MOV.U32 R10, RZ, RZ, R11 ;  /* 0x000000ffff0a7224 */ /* 0x000fe400078e000b */
[----:B------:R-:W-:Y:S02]  /*d1f0*/  IMAD.MOV.U32 R103, RZ, RZ, R102 ;  /* 0x000000ffff677224 */ /* 0x000fe400078e0066 */
[----:B------:R-:W-:Y:S02]  /*d200*/  IMAD.MOV.U32 R87, RZ, RZ, R86 ;  /* 0x000000ffff577224 */ /* 0x000fe400078e0056 */
.L_x_36701:
[----:B------:R-:W-:Y:S05]  /*d210*/  BSYNC B1 ;  /* 0x0000000000017941 */ /* 0x000fea0003800000 */
.L_x_36699:
        /* <DEDUP_REMOVED lines=11> */
.L_x_36703:
[----:B------:R-:W-:Y:S01]  /*d2d0*/  MOV R9, R8 ;  /* 0x0000000800097202 */ /* 0x000fe20000000f00 */
[----:B------:R-:W-:Y:S02]  /*d2e0*/  IMAD.MOV.U32 R11, RZ, RZ, R10 ;  /* 0x000000ffff0b7224 */ /* 0x000fe400078e000a */
[----:B------:R-:W-:Y:S02]  /*d2f0*/  IMAD.MOV.U32 R102, RZ, RZ, R105 ;  /* 0x000000ffff667224 */ /* 0x000fe400078e0069 */
[----:B------:R-:W-:Y:S02]  /*d300*/  IMAD.MOV.U32 R86, RZ, RZ, R85 ;  /* 0x000000ffff567224 */ /* 0x000fe400078e0055 */
.L_x_36704:
[----:B------:R-:W-:Y:S05]  /*d310*/  BSYNC B1 ;  /* 0x0000000000017941 */ /* 0x000fea0003800000 */
.L_x_36702:
        /* <DEDUP_REMOVED lines=11> */
.L_x_36706:
[----:B------:R-:W-:Y:S01]  /*d3d0*/  MOV R8, R9 ;  /* 0x0000000900087202 */ /* 0x000fe20000000f00 */
[----:B------:R-:W-:Y:S02]  /*d3e0*/  IMAD.MOV.U32 R10, RZ, RZ, R11 ;  /* 0x000000ffff0a7224 */ /* 0x000fe400078e000b */
[----:B------:R-:W-:Y:S02]  /*d3f0*/  IMAD.MOV.U32 R105, RZ, RZ, R104 ;  /* 0x000000ffff697224 */ /* 0x000fe400078e0068 */
[----:B------:R-:W-:Y:S02]  /*d400*/  IMAD.MOV.U32 R85, RZ, RZ, R84 ;  /* 0x000000ffff557224 */ /* 0x000fe400078e0054 */
.L_x_36707:
[----:B------:R-:W-:Y:S05]  /*d410*/  BSYNC B1 ;  /* 0x0000000000017941 */ /* 0x000fea0003800000 */
.L_x_36705:
        /* <DEDUP_REMOVED lines=11> */
.L_x_36709:
[----:B------:R-:W-:Y:S01]  /*d4d0*/  MOV R9, R8 ;  /* 0x0000000800097202 */ /* 0x000fe20000000f00 */
[----:B------:R-:W-:Y:S02]  /*d4e0*/  IMAD.MOV.U32 R11, RZ, RZ, R10 ;  /* 0x000000ffff0b7224 */ /* 0x000fe400078e000a */
[----:B------:R-:W-:Y:S02]  /*d4f0*/  IMAD.MOV.U32 R104, RZ, RZ, R107 ;  /* 0x000000ffff687224 */ /* 0x000fe400078e006b */
[----:B------:R-:W-:Y:S02]  /*d500*/  IMAD.MOV.U32 R84, RZ, RZ, R83 ;  /* 0x000000ffff547224 */ /* 0x000fe400078e0053 */
.L_x_36710:
[----:B------:R-:W-:Y:S05]  /*d510*/  BSYNC B1 ;  /* 0x0000000000017941 */ /* 0x000fea0003800000 */
.L_x_36708:
        /* <DEDUP_REMOVED lines=11> */
.L_x_36712:
[----:B------:R-:W-:Y:S01]  /*d5d0*/  MOV R8, R9 ;  /* 0x0000000900087202 */ /* 0x000fe20000000f00 */
[----:B------:R-:W-:Y:S02]  /*d5e0*/  IMAD.MOV.U32 R10, RZ, RZ, R11 ;  /* 0x000000ffff0a7224 */ /* 0x000fe400078e000b */
[----:B------:R-:W-:Y:S02]  /*d5f0*/  IMAD.MOV.U32 R107, RZ, RZ, R106 ;  /* 0x000000ffff6b7224 */ /* 0x000fe400078e006a */
[----:B------:R-:W-:Y:S02]  /*d600*/  IMAD.MOV.U32 R83, RZ, RZ, R82 ;  /* 0x000000ffff537224 */ /* 0x000fe400078e0052 */
.L_x_36713:
[----:B------:R-:W-:Y:S05]  /*d610*/  BSYNC B1 ;  /* 0x0000000000017941 */ /* 0x000fea0003800000 */
.L_x_36711:
        /* <DEDUP_REMOVED lines=11> */
.L_x_36715:
[----:B------:R-:W-:Y:S01]  /*d6d0*/  MOV R9, R8 ;  /* 0x0000000800097202 */ /* 0x000fe20000000f00 */
[----:B------:R-:W-:Y:S02]  /*d6e0*/  IMAD.MOV.U32 R11, RZ, RZ, R10 ;  /* 0x000000ffff0b7224 */ /* 0x000fe400078e000a */
[----:B------:R-:W-:Y:S02]  /*d6f0*/  IMAD.MOV.U32 R106, RZ, RZ, R109 ;  /* 0x000000ffff6a7224 */ /* 0x000fe400078e006d */
[----:B------:R-:W-:Y:S02]  /*d700*/  IMAD.MOV.U32 R82, RZ, RZ, R81 ;  /* 0x000000ffff527224 */ /* 0x000fe400078e0051 */
.L_x_36716:
[----:B------:R-:W-:Y:S05]  /*d710*/  BSYNC B1 ;  /* 0x0000000000017941 */ /* 0x000fea0003800000 */
.L_x_36714:
        /* <DEDUP_REMOVED lines=11> */
.L_x_36718:
[----:B------:R-:W-:Y:S01]  /*d7d0*/  MOV R8, R9 ;  /* 0x0000000900087202 */ /* 0x000fe20000000f00 */
[----:B------:R-:W-:Y:S02]  /*d7e0*/  IMAD.MOV.U32 R10, RZ, RZ, R11 ;  /* 0x000000ffff0a7224 */ /* 0x000fe400078e000b */
[----:B------:R-:W-:Y:S02]  /*d7f0*/  IMAD.MOV.U32 R109, RZ, RZ, R108 ;  /* 0x000000ffff6d7224 */ /* 0x000fe400078e006c */
[----:B------:R-:W-:Y:S02]  /*d800*/  IMAD.MOV.U32 R81, RZ, RZ, R80 ;  /* 0x000000ffff517224 */ /* 0x000fe400078e0050 */
.L_x_36719:
[----:B------:R-:W-:Y:S05]  /*d810*/  BSYNC B1 ;  /* 0x0000000000017941 */ /* 0x000fea0003800000 */
.L_x_36717:
        /* <DEDUP_REMOVED lines=11> */
.L_x_36721:
[----:B------:R-:W-:Y:S01]  /*d8d0*/  MOV R9, R8 ;  /* 0x0000000800097202 */ /* 0x000fe20000000f00 */
[----:B------:R-:W-:Y:S02]  /*d8e0*/  IMAD.MOV.U32 R11, RZ, RZ, R10 ;  /* 0x000000ffff0b7224 */ /* 0x000fe400078e000a */
[----:B------:R-:W-:Y:S02]  /*d8f0*/  IMAD.MOV.U32 R108, RZ, RZ, R111 ;  /* 0x000000ffff6c7224 */ /* 0x000fe400078e006f */
[----:B------:R-:W-:Y:S02]  /*d900*/  IMAD.MOV.U32 R80, RZ, RZ, R79 ;  /* 0x000000ffff507224 */ /* 0x000fe400078e004f */
.L_x_36722:
[----:B------:R-:W-:Y:S05]  /*d910*/  BSYNC B1 ;  /* 0x0000000000017941 */ /* 0x000fea0003800000 */
.L_x_36720:
        /* <DEDUP_REMOVED lines=11> */
.L_x_36724:
[----:B------:R-:W-:Y:S01]  /*d9d0*/  MOV R8, R9 ;  /* 0x0000000900087202 */ /* 0x000fe20000000f00 */
[----:B------:R-:W-:Y:S02]  /*d9e0*/  IMAD.MOV.U32 R10, RZ, RZ, R11 ;  /* 0x000000ffff0a7224 */ /* 0x000fe400078e000b */
[----:B------:R-:W-:Y:S02]  /*d9f0*/  IMAD.MOV.U32 R111, RZ, RZ, R110 ;  /* 0x000000ffff6f7224 */ /* 0x000fe400078e006e */
[----:B------:R-:W-:Y:S02]  /*da00*/  IMAD.MOV.U32 R79, RZ, RZ, R78 ;  /* 0x000000ffff4f7224 */ /* 0x000fe400078e004e */
.L_x_36725:
[----:B------:R-:W-:Y:S05]  /*da10*/  BSYNC B1 ;  /* 0x0000000000017941 */ /* 0x000fea0003800000 */
.L_x_36723:
        /* <DEDUP_REMOVED lines=11> */
.L_x_36727:
[----:B------:R-:W-:Y:S01]  /*dad0*/  MOV R9, R8 ;  /* 0x0000000800097202 */ /* 0x000fe20000000f00 */
[----:B------:R-:W-:Y:S02]  /*dae0*/  IMAD.MOV.U32 R11, RZ, RZ, R10 ;  /* 0x000000ffff0b7224 */ /* 0x000fe400078e000a */
[----:B------:R-:W-:Y:S02]  /*daf0*/  IMAD.MOV.U32 R110, RZ, RZ, R113 ;  /* 0x000000ffff6e7224 */ /* 0x000fe400078e0071 */
[----:B------:R-:W-:Y:S02]  /*db00*/  IMAD.MOV.U32 R78, RZ, RZ, R77 ;  /* 0x000000ffff4e7224 */ /* 0x000fe400078e004d */
.L_x_36728:
[----:B------:R-:W-:Y:S05]  /*db10*/  BSYNC B1 ;  /* 0x0000000000017941 */ /* 0x000fea0003800000 */
.L_x_36726:
        /* <DEDUP_REMOVED lines=11> */
.L_x_36730:
[----:B------:R-:W-:Y:S01]  /*dbd0*/  MOV R8, R9 ;  /* 0x0000000900087202 */ /* 0x000fe20000000f00 */
[----:B------:R-:W-:Y:S02]  /*dbe0*/  IMAD.MOV.U32 R10, RZ, RZ, R11 ;  /* 0x000000ffff0a7224 */ /* 0x000fe400078e000b */
[----:B------:R-:W-:Y:S02]  /*dbf0*/  IMAD.MOV.U32 R113, RZ, RZ, R112 ;  /* 0x000000ffff717224 */ /* 0x000fe400078e0070 */
[----:B------:R-:W-:Y:S02]  /*dc00*/  IMAD.MOV.U32 R77, RZ, RZ, R76 ;  /* 0x000000ffff4d7224 */ /* 0x000fe400078e004c */
.L_x_36731:
[----:B------:R-:W-:Y:S05]  /*dc10*/  BSYNC B1 ;  /* 0x0000000000017941 */ /* 0x000fea0003800000 */
.L_x_36729:
        /* <DEDUP_REMOVED lines=11> */
.L_x_36733:
[----:B------:R-:W-:Y:S01]  /*dcd0*/  MOV R9, R8 ;  /* 0x0000000800097202 */ /* 0x000fe20000000f00 */
[----:B------:R-:W-:Y:S02]  /*dce0*/  IMAD.MOV.U32 R11, RZ, RZ, R10 ;  /* 0x000000ffff0b7224 */ /* 0x000fe400078e000a */
[----:B------:R-:W-:Y:S02]  /*dcf0*/  IMAD.MOV.U32 R112, RZ, RZ, R115 ;  /* 0x000000ffff707224 */ /* 0x000fe400078e0073 */
[----:B------:R-:W-:Y:S02]  /*dd00*/  IMAD.MOV.U32 R76, RZ, RZ, R75 ;  /* 0x000000ffff4c7224 */ /* 0x000fe400078e004b */
.L_x_36734:
[----:B------:R-:W-:Y:S05]  /*dd10*/  BSYNC B1 ;  /* 0x0000000000017941 */ /* 0x000fea0003800000 */
.L_x_36732:
        /* <DEDUP_REMOVED lines=11> */
.L_x_36736:
[----:B------:R-:W-:Y:S01]  /*ddd0*/  MOV R8, R9 ;  /* 0x0000000900087202 */ /* 0x000fe20000000f00 */
[----:B------:R-:W-:Y:S02]  /*dde0*/  IMAD.MOV.U32 R10, RZ, RZ, R11 ;  /* 0x000000ffff0a7224 */ /* 0x000fe400078e000b */
[----:B------:R-:W-:Y:S02]  /*ddf0*/  IMAD.MOV.U32 R115, RZ, RZ, R114 ;  /* 0x000000ffff737224 */ /* 0x000fe400078e0072 */
[----:B------:R-:W-:Y:S02]  /*de00*/  IMAD.MOV.U32 R75, RZ, RZ, R74 ;  /* 0x000000ffff4b7224 */ /* 0x000fe400078e004a */
.L_x_36737:
[----:B------:R-:W-:Y:S05]  /*de10*/  BSYNC B1 ;  /* 0x0000000000017941 */ /* 0x000fea0003800000 */
.L_x_36735:
        /* <DEDUP_REMOVED lines=11> */
.L_x_36739:
[----:B------:R-:W-:Y:S01]  /*ded0*/  MOV R9, R8 ;  /* 0x0000000800097202 */ /* 0x000fe20000000f00 */
[----:B------:R-:W-:Y:S02]  /*dee0*/  IMAD.MOV.U32 R11, RZ, RZ, R10 ;  /* 0x000000ffff0b7224 */ /* 0x000fe400078e000a */
[----:B------:R-:W-:Y:S02]  /*def0*/  IMAD.MOV.U32 R114, RZ, RZ, R117 ;  /* 0x000000ffff727224 */ /* 0x000fe400078e0075 */
[----:B------:R-:W-:Y:S02]  /*df00*/  IMAD.MOV.U32 R74, RZ, RZ, R73 ;  /* 0x000000ffff4a7224 */ /* 0x000fe400078e0049 */
.L_x_36740:
[----:B------:R-:W-:Y:S05]  /*df10*/  BSYNC B1 ;  /* 0x0000000000017941 */ /* 0x000fea0003800000 */
.L_x_36738:
        /* <DEDUP_REMOVED lines=11> */
.L_x_36742:
[----:B------:R-:W-:Y:S01]  /*dfd0*/  MOV R8, R9 ;  /* 0x0000000900087202 */ /* 0x000fe20000000f00 */
[----:B------:R-:W-:Y:S02]  /*dfe0*/  IMAD.MOV.U32 R10, RZ, RZ, R11 ;  /* 0x000000ffff0a7224 */ /* 0x000fe400078e000b */
[----:B------:R-:W-:Y:S02]  /*dff0*/  IMAD.MOV.U32 R117, RZ, RZ, R116 ;  /* 0x000000ffff757224 */ /* 0x000fe400078e0074 */
[----:B------:R-:W-:Y:S02]  /*e000*/  IMAD.MOV.U32 R73, RZ, RZ, R72 ;  /* 0x000000ffff497224 */ /* 0x000fe400078e0048 */
.L_x_36743:
[----:B------:R-:W-:Y:S05]  /*e010*/  BSYNC B1 ;  /* 0x0000000000017941 */ /* 0x000fea0003800000 */
.L_x_36741:
        /* <DEDUP_REMOVED lines=11> */
.L_x_36745:
[----:B------:R-:W-:Y:S01]  /*e0d0*/  MOV R9, R8 ;  /* 0x0000000800097202 */ /* 0x000fe20000000f00 */
[----:B------:R-:W-:Y:S02]  /*e0e0*/  IMAD.MOV.U32 R11, RZ, RZ, R10 ;  /* 0x000000ffff0b7224 */ /* 0x000fe400078e000a */
[----:B------:R-:W-:Y:S02]  /*e0f0*/  IMAD.MOV.U32 R116, RZ, RZ, R119 ;  /* 0x000000ffff747224 */ /* 0x000fe400078e0077 */
[----:B------:R-:W-:Y:S02]  /*e100*/  IMAD.MOV.U32 R72, RZ, RZ, R71 ;  /* 0x000000ffff487224 */ /* 0x000fe400078e0047 */
.L_x_36746:
[----:B------:R-:W-:Y:S05]  /*e110*/  BSYNC B1 ;  /* 0x0000000000017941 */ /* 0x000fea0003800000 */
.L_x_36744:
        /* <DEDUP_REMOVED lines=11> */
.L_x_36748:
[----:B------:R-:W-:Y:S01]  /*e1d0*/  MOV R8, R9 ;  /* 0x0000000900087202 */ /* 0x000fe20000000f00 */
[----:B------:R-:W-:Y:S02]  /*e1e0*/  IMAD.MOV.U32 R10, RZ, RZ, R11 ;  /* 0x000000ffff0a7224 */ /* 0x000fe400078e000b */
[----:B------:R-:W-:Y:S02]  /*e1f0*/  IMAD.MOV.U32 R119, RZ, RZ, R118 ;  /* 0x000000ffff777224 */ /* 0x000fe400078e0076 */
[----:B------:R-:W-:Y:S02]  /*e200*/  IMAD.MOV.U32 R71, RZ, RZ, R70 ;  /* 0x000000ffff477224 */ /* 0x000fe400078e0046 */
.L_x_36749:
[----:B------:R-:W-:Y:S05]  /*e210*/  BSYNC B1 ;  /* 0x0000000000017941 */ /* 0x000fea0003800000 */
.L_x_36747:
        /* <DEDUP_REMOVED lines=11> */
.L_x_36751:
[----:B------:R-:W-:Y:S01]  /*e2d0*/  MOV R9, R8 ;  /* 0x0000000800097202 */ /* 0x000fe20000000f00 */
[----:B------:R-:W-:Y:S02]  /*e2e0*/  IMAD.MOV.U32 R11, RZ, RZ, R10 ;  /* 0x000000ffff0b7224 */ /* 0x000fe400078e000a */
[----:B------:R-:W-:Y:S02]  /*e2f0*/  IMAD.MOV.U32 R118, RZ, RZ, R121 ;  /* 0x000000ffff767224 */ /* 0x000fe400078e0079 */
[----:B------:R-:W-:Y:S02]  /*e300*/  IMAD.MOV.U32 R70, RZ, RZ, R69 ;  /* 0x000000ffff467224 */ /* 0x000fe400078e0045 */
.L_x_36752:
[----:B------:R-:W-:Y:S05]  /*e310*/  BSYNC B1 ;  /* 0x0000000000017941 */ /* 0x000fea0003800000 */
.L_x_36750:
        /* <DEDUP_REMOVED lines=11> */
.L_x_36754:
[----:B------:R-:W-:Y:S01]  /*e3d0*/  MOV R8, R9 ;  /* 0x0000000900087202 */ /* 0x000fe20000000f00 */
[----:B------:R-:W-:Y:S02]  /*e3e0*/  IMAD.MOV.U32 R10, RZ, RZ, R11 ;  /* 0x000000ffff0a7224 */ /* 0x000fe400078e000b */
[----:B------:R-:W-:Y:S02]  /*e3f0*/  IMAD.MOV.U32 R121, RZ, RZ, R120 ;  /* 0x000000ffff797224 */ /* 0x000fe400078e0078 */
[----:B------:R-:W-:Y:S02]  /*e400*/  IMAD.MOV.U32 R69, RZ, RZ, R68 ;  /* 0x000000ffff457224 */ /* 0x000fe400078e0044 */
.L_x_36755:
[----:B------:R-:W-:Y:S05]  /*e410*/  BSYNC B1 ;  /* 0x0000000000017941 */ /* 0x000fea0003800000 */
.L_x_36753:
        /* <DEDUP_REMOVED lines=11> */
.L_x_36757:
[----:B------:R-:W-:Y:S01]  /*e4d0*/  MOV R9, R8 ;  /* 0x0000000800097202 */ /* 0x000fe20000000f00 */
[----:B------:R-:W-:Y:S02]  /*e4e0*/  IMAD.MOV.U32 R11, RZ, RZ, R10 ;  /* 0x000000ffff0b7224 */ /* 0x000fe400078e000a */
[----:B------:R-:W-:Y:S02]  /*e4f0*/  IMAD.MOV.U32 R120, RZ, RZ, R123 ;  /* 0x000000ffff787224 */ /* 0x000fe400078e007b */
[----:B------:R-:W-:Y:S02]  /*e500*/  IMAD.MOV.U32 R68, RZ, RZ, R67 ;  /* 0x000000ffff447224 */ /* 0x000fe400078e0043 */
.L_x_36758:
[----:B------:R-:W-:Y:S05]  /*e510*/  BSYNC B1 ;  /* 0x0000000000017941 */ /* 0x000fea0003800000 */
.L_x_36756:
        /* <DEDUP_REMOVED lines=11> */
.L_x_36760:
[----:B------:R-:W-:Y:S01]  /*e5d0*/  MOV R8, R9 ;  /* 0x0000000900087202 */ /* 0x000fe20000000f00 */
[----:B------:R-:W-:Y:S02]  /*e5e0*/  IMAD.MOV.U32 R10, RZ, RZ, R11 ;  /* 0x000000ffff0a7224 */ /* 0x000fe400078e000b */
[----:B------:R-:W-:Y:S02]  /*e5f0*/  IMAD.MOV.U32 R123, RZ, RZ, R122 ;  /* 0x000000ffff7b7224 */ /* 0x000fe400078e007a */
[----:B------:R-:W-:Y:S02]  /*e600*/  IMAD.MOV.U32 R67, RZ, RZ, R66 ;  /* 0x000000ffff437224 */ /* 0x000fe400078e0042 */
.L_x_36761:
[----:B------:R-:W-:Y:S05]  /*e610*/  BSYNC B1 ;  /* 0x0000000000017941 */ /* 0x000fea0003800000 */
.L_x_36759:
        /* <DEDUP_REMOVED lines=11> */
.L_x_36763:
[----:B------:R-:W-:Y:S01]  /*e6d0*/  MOV R9, R8 ;  /* 0x0000000800097202 */ /* 0x000fe20000000f00 */
[----:B------:R-:W-:Y:S02]  /*e6e0*/  IMAD.MOV.U32 R11, RZ, RZ, R10 ;  /* 0x000000ffff0b7224 */ /* 0x000fe400078e000a */
[----:B------:R-:W-:Y:S02]  /*e6f0*/  IMAD.MOV.U32 R122, RZ, RZ, R125 ;  /* 0x000000ffff7a7224 */ /* 0x000fe400078e007d */
[----:B------:R-:W-:Y:S02]  /*e700*/  IMAD.MOV.U32 R66, RZ, RZ, R65 ;  /* 0x000000ffff427224 */ /* 0x000fe400078e0041 */
.L_x_36764:
[----:B------:R-:W-:Y:S05]  /*e710*/  BSYNC B1 ;  /* 0x0000000000017941 */ /* 0x000fea0003800000 */
.L_x_36762:
        /* <DEDUP_REMOVED lines=11> */
.L_x_36766:
[----:B------:R-:W-:Y:S01]  /*e7d0*/  MOV R8, R9 ;  /* 0x0000000900087202 */ /* 0x000fe20000000f00 */
[----:B------:R-:W-:Y:S02]  /*e7e0*/  IMAD.MOV.U32 R10, RZ, RZ, R11 ;  /* 0x000000ffff0a7224 */ /* 0x000fe400078e000b */
[----:B------:R-:W-:Y:S02]  /*e7f0*/  IMAD.MOV.U32 R125, RZ, RZ, R124 ;  /* 0x000000ffff7d7224 */ /* 0x000fe400078e007c */
[----:B------:R-:W-:Y:S02]  /*e800*/  IMAD.MOV.U32 R65, RZ, RZ, R64 ;  /* 0x000000ffff417224 */ /* 0x000fe400078e0040 */
.L_x_36767:
[----:B------:R-:W-:Y:S05]  /*e810*/  BSYNC B1 ;  /* 0x0000000000017941 */ /* 0x000fea0003800000 */
.L_x_36765:
        /* <DEDUP_REMOVED lines=11> */
.L_x_36769:
[----:B------:R-:W-:Y:S01]  /*e8d0*/  MOV R9, R8 ;  /* 0x0000000800097202 */ /* 0x000fe20000000f00 */
[----:B------:R-:W-:Y:S02]  /*e8e0*/  IMAD.MOV.U32 R11, RZ, RZ, R10 ;  /* 0x000000ffff0b7224 */ /* 0x000fe400078e000a */
[----:B------:R-:W-:Y:S02]  /*e8f0*/  IMAD.MOV.U32 R124, RZ, RZ, R127 ;  /* 0x000000ffff7c7224 */ /* 0x000fe400078e007f */
[----:B------:R-:W-:Y:S02]  /*e900*/  IMAD.MOV.U32 R64, RZ, RZ, R63 ;  /* 0x000000ffff407224 */ /* 0x000fe400078e003f */
.L_x_36770:
[----:B------:R-:W-:Y:S05]  /*e910*/  BSYNC B1 ;  /* 0x0000000000017941 */ /* 0x000fea0003800000 */
.L_x_36768:
        /* <DEDUP_REMOVED lines=11> */
.L_x_36772:
[----:B------:R-:W-:Y:S01]  /*e9d0*/  MOV R8, R9 ;  /* 0x0000000900087202 */ /* 0x000fe20000000f00 */
[----:B------:R-:W-:Y:S02]  /*e9e0*/  IMAD.MOV.U32 R10, RZ, RZ, R11 ;  /* 0x000000ffff0a7224 */ /* 0x000fe400078e000b */
[----:B------:R-:W-:Y:S02]  /*e9f0*/  IMAD.MOV.U32 R127, RZ, RZ, R126 ;  /* 0x000000ffff7f7224 */ /* 0x000fe400078e007e */
[----:B------:R-:W-:Y:S02]  /*ea00*/  IMAD.MOV.U32 R63, RZ, RZ, R62 ;  /* 0x000000ffff3f7224 */ /* 0x000fe400078e003e */
.L_x_36773:
[----:B------:R-:W-:Y:S05]  /*ea10*/  BSYNC B1 ;  /* 0x0000000000017941 */ /* 0x000fea0003800000 */
.L_x_36771:
        /* <DEDUP_REMOVED lines=11> */
.L_x_36775:
[----:B------:R-:W-:Y:S01]  /*ead0*/  MOV R9, R8 ;  /* 0x0000000800097202 */ /* 0x000fe20000000f00 */
[----:B------:R-:W-:Y:S02]  /*eae0*/  IMAD.MOV.U32 R11, RZ, RZ, R10 ;  /* 0x000000ffff0b7224 */ /* 0x000fe400078e000a */
[----:B------:R-:W-:Y:S02]  /*eaf0*/  IMAD.MOV.U32 R126, RZ, RZ, R129 ;  /* 0x000000ffff7e7224 */ /* 0x000fe400078e0081 */
[----:B------:R-:W-:Y:S02]  /*eb00*/  IMAD.MOV.U32 R62, RZ, RZ, R61 ;  /* 0x000000ffff3e7224 */ /* 0x000fe400078e003d */
.L_x_36776:
[----:B------:R-:W-:Y:S05]  /*eb10*/  BSYNC B1 ;  /* 0x0000000000017941 */ /* 0x000fea0003800000 */
.L_x_36774:
        /* <DEDUP_REMOVED lines=11> */
.L_x_36778:
[----:B------:R-:W-:Y:S01]  /*ebd0*/  MOV R8, R9 ;  /* 0x0000000900087202 */ /* 0x000fe20000000f00 */
[----:B------:R-:W-:Y:S02]  /*ebe0*/  IMAD.MOV.U32 R10, RZ, RZ, R11 ;  /* 0x000000ffff0a7224 */ /* 0x000fe400078e000b */
[----:B------:R-:W-:Y:S02]  /*ebf0*/  IMAD.MOV.U32 R129, RZ, RZ, R128 ;  /* 0x000000ffff817224 */ /* 0x000fe400078e0080 */
[----:B------:R-:W-:Y:S02]  /*ec00*/  IMAD.MOV.U32 R61, RZ, RZ, R60 ;  /* 0x000000ffff3d7224 */ /* 0x000fe400078e003c */
.L_x_36779:
[----:B------:R-:W-:Y:S05]  /*ec10*/  BSYNC B1 ;  /* 0x0000000000017941 */ /* 0x000fea0003800000 */
.L_x_36777:
        /* <DEDUP_REMOVED lines=11> */
.L_x_36781:
[----:B------:R-:W-:Y:S01]  /*ecd0*/  MOV R9, R8 ;  /* 0x0000000800097202 */ /* 0x000fe20000000f00 */
[----:B------:R-:W-:Y:S02]  /*ece0*/  IMAD.MOV.U32 R11, RZ, RZ, R10 ;  /* 0x000000ffff0b7224 */ /* 0x000fe400078e000a */
[----:B------:R-:W-:Y:S02]  /*ecf0*/  IMAD.MOV.U32 R128, RZ, RZ, R131 ;  /* 0x000000ffff807224 */ /* 0x000fe400078e0083 */
[----:B------:R-:W-:Y:S02]  /*ed00*/  IMAD.MOV.U32 R60, RZ, RZ, R59 ;  /* 0x000000ffff3c7224 */ /* 0x000fe400078e003b */
.L_x_36782:
[----:B------:R-:W-:Y:S05]  /*ed10*/  BSYNC B1 ;  /* 0x0000000000017941 */ /* 0x000fea0003800000 */
.L_x_36780:
        /* <DEDUP_REMOVED lines=11> */
.L_x_36784:
[----:B------:R-:W-:Y:S01]  /*edd0*/  MOV R8, R9 ;  /* 0x0000000900087202 */ /* 0x000fe20000000f00 */
[----:B------:R-:W-:Y:S02]  /*ede0*/  IMAD.MOV.U32 R10, RZ, RZ, R11 ;  /* 0x000000ffff0a7224 */ /* 0x000fe400078e000b */
[----:B------:R-:W-:Y:S02]  /*edf0*/  IMAD.MOV.U32 R131, RZ, RZ, R130 ;  /* 0x000000ffff837224 */ /* 0x000fe400078e0082 */
[----:B------:R-:W-:Y:S02]  /*ee00*/  IMAD.MOV.U32 R59, RZ, RZ, R58 ;  /* 0x000000ffff3b7224 */ /* 0x000fe400078e003a */
.L_x_36785:
[----:B------:R-:W-:Y:S05]  /*ee10*/  BSYNC B1 ;  /* 0x0000000000017941 */ /* 0x000fea0003800000 */
.L_x_36783:
        /* <DEDUP_REMOVED lines=11> */
.L_x_36787:
[----:B------:R-:W-:Y:S01]  /*eed0*/  MOV R9, R8 ;  /* 0x0000000800097202 */ /* 0x000fe20000000f00 */
[----:B------:R-:W-:Y:S02]  /*eee0*/  IMAD.MOV.U32 R11, RZ, RZ, R10 ;  /* 0x000000ffff0b7224 */ /* 0x000fe400078e000a */
[----:B------:R-:W-:Y:S02]  /*eef0*/  IMAD.MOV.U32 R130, RZ, RZ, R133 ;  /* 0x000000ffff827224 */ /* 0x000fe400078e0085 */
[----:B------:R-:W-:Y:S02]  /*ef00*/  IMAD.MOV.U32 R58, RZ, RZ, R57 ;  /* 0x000000ffff3a7224 */ /* 0x000fe400078e0039 */
.L_x_36788:
[----:B------:R-:W-:Y:S05]  /*ef10*/  BSYNC B1 ;  /* 0x0000000000017941 */ /* 0x000fea0003800000 */
.L_x_36786:
        /* <DEDUP_REMOVED lines=11> */
.L_x_36790:
[----:B------:R-:W-:Y:S01]  /*efd0*/  MOV R8, R9 ;  /* 0x0000000900087202 */ /* 0x000fe20000000f00 */
[----:B------:R-:W-:Y:S02]  /*efe0*/  IMAD.MOV.U32 R10, RZ, RZ, R11 ;  /* 0x000000ffff0a7224 */ /* 0x000fe400078e000b */
[----:B------:R-:W-:Y:S02]  /*eff0*/  IMAD.MOV.U32 R133, RZ, RZ, R132 ;  /* 0x000000ffff857224 */ /* 0x000fe400078e0084 */
[----:B------:R-:W-:Y:S02]  /*f000*/  IMAD.MOV.U32 R57, RZ, RZ, R56 ;  /* 0x000000ffff397224 */ /* 0x000fe400078e0038 */
.L_x_36791:
[----:B------:R-:W-:Y:S05]  /*f010*/  BSYNC B1 ;  /* 0x0000000000017941 */ /* 0x000fea0003800000 */
.L_x_36789:
        /* <DEDUP_REMOVED lines=11> */
.L_x_36793:
[----:B------:R-:W-:Y:S01]  /*f0d0*/  MOV R9, R8 ;  /* 0x0000000800097202 */ /* 0x000fe20000000f00 */
[----:B------:R-:W-:Y:S02]  /*f0e0*/  IMAD.MOV.U32 R11, RZ, RZ, R10 ;  /* 0x000000ffff0b7224 */ /* 0x000fe400078e000a */
[----:B------:R-:W-:Y:S02]  /*f0f0*/  IMAD.MOV.U32 R132, RZ, RZ, R135 ;  /* 0x000000ffff847224 */ /* 0x000fe400078e0087 */
[----:B------:R-:W-:Y:S02]  /*f100*/  IMAD.MOV.U32 R56, RZ, RZ, R55 ;  /* 0x000000ffff387224 */ /* 0x000fe400078e0037 */
.L_x_36794:
[----:B------:R-:W-:Y:S05]  /*f110*/  BSYNC B1 ;  /* 0x0000000000017941 */ /* 0x000fea0003800000 */
.L_x_36792:
        /* <DEDUP_REMOVED lines=11> */
.L_x_36796:
[----:B------:R-:W-:Y:S01]  /*f1d0*/  MOV R8, R9 ;  /* 0x0000000900087202 */ /* 0x000fe20000000f00 */
[----:B------:R-:W-:Y:S02]  /*f1e0*/  IMAD.MOV.U32 R10, RZ, RZ, R11 ;  /* 0x000000ffff0a7224 */ /* 0x000fe400078e000b */
[----:B------:R-:W-:Y:S02]  /*f1f0*/  IMAD.MOV.U32 R135, RZ, RZ, R134 ;  /* 0x000000ffff877224 */ /* 0x000fe400078e0086 */
[----:B------:R-:W-:Y:S02]  /*f200*/  IMAD.MOV.U32 R55, RZ, RZ, R54 ;  /* 0x000000ffff377224 */ /* 0x000fe400078e0036 */
.L_x_36797:
[----:B------:R-:W-:Y:S05]  /*f210*/  BSYNC B1 ;  /* 0x0000000000017941 */ /* 0x000fea0003800000 */
.L_x_36795:
        /* <DEDUP_REMOVED lines=11> */
.L_x_36799:
[----:B------:R-:W-:Y:S01]  /*f2d0*/  MOV R9, R8 ;  /* 0x0000000800097202 */ /* 0x000fe20000000f00 */
[----:B------:R-:W-:Y:S02]  /*f2e0*/  IMAD.MOV.U32 R11, RZ, RZ, R10 ;  /* 0x000000ffff0b7224 */ /* 0x000fe400078e000a */
[----:B------:R-:W-:Y:S02]  /*f2f0*/  IMAD.MOV.U32 R134, RZ, RZ, R137 ;  /* 0x000000ffff867224 */ /* 0x000fe400078e0089 */
[----:B------:R-:W-:Y:S02]  /*f300*/  IMAD.MOV.U32 R54, RZ, RZ, R53 ;  /* 0x000000ffff367224 */ /* 0x000fe400078e0035 */
.L_x_36800:
[----:B------:R-:W-:Y:S05]  /*f310*/  BSYNC B1 ;  /* 0x0000000000017941 */ /* 0x000fea0003800000 */
.L_x_36798:
        /* <DEDUP_REMOVED lines=11> */
.L_x_36802:
[----:B------:R-:W-:Y:S01]  /*f3d0*/  MOV R8, R9 ;  /* 0x0000000900087202 */ /* 0x000fe20000000f00 */
[----:B------:R-:W-:Y:S02]  /*f3e0*/  IMAD.MOV.U32 R10, RZ, RZ, R11 ;  /* 0x000000ffff0a7224 */ /* 0x000fe400078e000b */
[----:B------:R-:W-:Y:S02]  /*f3f0*/  IMAD.MOV.U32 R137, RZ, RZ, R136 ;  /* 0x000000ffff897224 */ /* 0x000fe400078e0088 */
[----:B------:R-:W-:Y:S02]  /*f400*/  IMAD.MOV.U32 R53, RZ, RZ, R52 ;  /* 0x000000ffff357224 */ /* 0x000fe400078e0034 */
.L_x_36803:
[----:B------:R-:W-:Y:S05]  /*f410*/  BSYNC B1 ;  /* 0x0000000000017941 */ /* 0x000fea0003800000 */
.L_x_36801:
        /* <DEDUP_REMOVED lines=11> */
.L_x_36805:
[----:B------:R-:W-:Y:S01]  /*f4d0*/  MOV R9, R8 ;  /* 0x0000000800097202 */ /* 0x000fe20000000f00 */
[----:B------:R-:W-:Y:S02]  /*f4e0*/  IMAD.MOV.U32 R11, RZ, RZ, R10 ;  /* 0x000000ffff0b7224 */ /* 0x000fe400078e000a */
[----:B------:R-:W-:Y:S02]  /*f4f0*/  IMAD.MOV.U32 R136, RZ, RZ, R139 ;  /* 0x000000ffff887224 */ /* 0x000fe400078e008b */
[----:B------:R-:W-:Y:S02]  /*f500*/  IMAD.MOV.U32 R52, RZ, RZ, R51 ;  /* 0x000000ffff347224 */ /* 0x000fe400078e0033 */
.L_x_36806:
[----:B------:R-:W-:Y:S05]  /*f510*/  BSYNC B1 ;  /* 0x0000000000017941 */ /* 0x000fea0003800000 */
.L_x_36804:
        /* <DEDUP_REMOVED lines=11> */
.L_x_36808:
[----:B------:R-:W-:Y:S01]  /*f5d0*/  MOV R8, R9 ;  /* 0x0000000900087202 */ /* 0x000fe20000000f00 */
[----:B------:R-:W-:Y:S02]  /*f5e0*/  IMAD.MOV.U32 R10, RZ, RZ, R11 ;  /* 0x000000ffff0a7224 */ /* 0x000fe400078e000b */
[----:B------:R-:W-:Y:S02]  /*f5f0*/  IMAD.MOV.U32 R139, RZ, RZ, R138 ;  /* 0x000000ffff8b7224 */ /* 0x000fe400078e008a */
[----:B------:R-:W-:Y:S02]  /*f600*/  IMAD.MOV.U32 R51, RZ, RZ, R50 ;  /* 0x000000ffff337224 */ /* 0x000fe400078e0032 */
.L_x_36809:
[----:B------:R-:W-:Y:S05]  /*f610*/  BSYNC B1 ;  /* 0x0000000000017941 */ /* 0x000fea0003800000 */
.L_x_36807:
        /* <DEDUP_REMOVED lines=11> */
.L_x_36811:
[----:B------:R-:W-:Y:S01]  /*f6d0*/  MOV R9, R8 ;  /* 0x0000000800097202 */ /* 0x000fe20000000f00 */
[----:B------:R-:W-:Y:S02]  /*f6e0*/  IMAD.MOV.U32 R11, RZ, RZ, R10 ;  /* 0x000000ffff0b7224 */ /* 0x000fe400078e000a */
[----:B------:R-:W-:Y:S02]  /*f6f0*/  IMAD.MOV.U32 R138, RZ, RZ, R141 ;  /* 0x000000ffff8a7224 */ /* 0x000fe400078e008d */
[----:B------:R-:W-:Y:S02]  /*f700*/  IMAD.MOV.U32 R50, RZ, RZ, R49 ;  /* 0x000000ffff327224 */ /* 0x000fe400078e0031 */
.L_x_36812:
[----:B------:R-:W-:Y:S05]  /*f710*/  BSYNC B1 ;  /* 0x0000000000017941 */ /* 0x000fea0003800000 */
.L_x_36810:
        /* <DEDUP_REMOVED lines=11> */
.L_x_36814:
[----:B------:R-:W-:Y:S01]  /*f7d0*/  MOV R8, R9 ;  /* 0x0000000900087202 */ /* 0x000fe20000000f00 */
[----:B------:R-:W-:Y:S02]  /*f7e0*/  IMAD.MOV.U32 R10, RZ, RZ, R11 ;  /* 0x000000ffff0a7224 */ /* 0x000fe400078e000b */
[----:B------:R-:W-:Y:S02]  /*f7f0*/  IMAD.MOV.U32 R141, RZ, RZ, R140 ;  /* 0x000000ffff8d7224 */ /* 0x000fe400078e008c */
[----:B------:R-:W-:Y:S02]  /*f800*/  IMAD.MOV.U32 R49, RZ, RZ, R48 ;  /* 0x000000ffff317224 */ /* 0x000fe400078e0030 */
.L_x_36815:
[----:B------:R-:W-:Y:S05]  /*f810*/  BSYNC B1 ;  /* 0x0000000000017941 */ /* 0x000fea0003800000 */
.L_x_36813:
        /* <DEDUP_REMOVED lines=11> */
.L_x_36817:
[----:B------:R-:W-:Y:S01]  /*f8d0*/  MOV R9, R8 ;  /* 0x0000000800097202 */ /* 0x000fe20000000f00 */
[----:B------:R-:W-:Y:S02]  /*f8e0*/  IMAD.MOV.U32 R11, RZ, RZ, R10 ;  /* 0x000000ffff0b7224 */ /* 0x000fe400078e000a */
[----:B------:R-:W-:Y:S02]  /*f8f0*/  IMAD.MOV.U32 R140, RZ, RZ, R143 ;  /* 0x000000ffff8c7224 */ /* 0x000fe400078e008f */
[----:B------:R-:W-:Y:S02]  /*f900*/  IMAD.MOV.U32 R48, RZ, RZ, R47 ;  /* 0x000000ffff307224 */ /* 0x000fe400078e002f */
.L_x_36818:
[----:B------:R-:W-:Y:S05]  /*f910*/  BSYNC B1 ;  /* 0x0000000000017941 */ /* 0x000fea0003800000 */
.L_x_36816:
        /* <DEDUP_REMOVED lines=11> */
.L_x_36820:
[----:B------:R-:W-:Y:S01]  /*f9d0*/  MOV R8, R9 ;  /* 0x0000000900087202 */ /* 0x000fe20000000f00 */
[----:B------:R-:W-:Y:S02]  /*f9e0*/  IMAD.MOV.U32 R10, RZ, RZ, R11 ;  /* 0x000000ffff0a7224 */ /* 0x000fe400078e000b */
[----:B------:R-:W-:Y:S02]  /*f9f0*/  IMAD.MOV.U32 R143, RZ, RZ, R142 ;  /* 0x000000ffff8f7224 */ /* 0x000fe400078e008e */
[----:B------:R-:W-:Y:S02]  /*fa00*/  IMAD.MOV.U32 R47, RZ, RZ, R46 ;  /* 0x000000ffff2f7224 */ /* 0x000fe400078e002e */
.L_x_36821:
[----:B------:R-:W-:Y:S05]  /*fa10*/  BSYNC B1 ;  /* 0x0000000000017941 */ /* 0x000fea0003800000 */
.L_x_36819:
        /* <DEDUP_REMOVED lines=11> */
.L_x_36823:
[----:B------:R-:W-:Y:S01]  /*fad0*/  MOV R9, R8 ;  /* 0x0000000800097202 */ /* 0x000fe20000000f00 */
[----:B------:R-:W-:Y:S02]  /*fae0*/  IMAD.MOV.U32 R11, RZ, RZ, R10 ;  /* 0x000000ffff0b7224 */ /* 0x000fe400078e000a */
[----:B------:R-:W-:Y:S02]  /*faf0*/  IMAD.MOV.U32 R142, RZ, RZ, R145 ;  /* 0x000000ffff8e7224 */ /* 0x000fe400078e0091 */
[----:B------:R-:W-:Y:S02]  /*fb00*/  IMAD.MOV.U32 R46, RZ, RZ, R45 ;  /* 0x000000ffff2e7224 */ /* 0x000fe400078e002d */
.L_x_36824:
[----:B------:R-:W-:Y:S05]  /*fb10*/  BSYNC B1 ;  /* 0x0000000000017941 */ /* 0x000fea0003800000 */
.L_x_36822:
        /* <DEDUP_REMOVED lines=11> */
.L_x_36826:
[----:B------:R-:W-:Y:S01]  /*fbd0*/  MOV R8, R9 ;  /* 0x0000000900087202 */ /* 0x000fe20000000f00 */
[----:B------:R-:W-:Y:S02]  /*fbe0*/  IMAD.MOV.U32 R10, RZ, RZ, R11 ;  /* 0x000000ffff0a7224 */ /* 0x000fe400078e000b */
[----:B------:R-:W-:Y:S02]  /*fbf0*/  IMAD.MOV.U32 R145, RZ, RZ, R144 ;  /* 0x000000ffff917224 */ /* 0x000fe400078e0090 */
[----:B------:R-:W-:Y:S02]  /*fc00*/  IMAD.MOV.U32 R45, RZ, RZ, R44 ;  /* 0x000000ffff2d7224 */ /* 0x000fe400078e002c */
.L_x_36827:
[----:B------:R-:W-:Y:S05]  /*fc10*/  BSYNC B1 ;  /* 0x0000000000017941 */ /* 0x000fea0003800000 */
.L_x_36825:
        /* <DEDUP_REMOVED lines=11> */
.L_x_36829:
[----:B------:R-:W-:Y:S01]  /*fcd0*/  MOV R9, R8 ;  /* 0x0000000800097202 */ /* 0x000fe20000000f00 */
[----:B------:R-:W-:Y:S02]  /*fce0*/  IMAD.MOV.U32 R11, RZ, RZ, R10 ;  /* 0x000000ffff0b7224 */ /* 0x000fe400078e000a */
[----:B------:R-:W-:Y:S02]  /*fcf0*/  IMAD.MOV.U32 R144, RZ, RZ, R147 ;  /* 0x000000ffff907224 */ /* 0x000fe400078e0093 */
[----:B------:R-:W-:Y:S02]  /*fd00*/  IMAD.MOV.U32 R44, RZ, RZ, R43 ;  /* 0x000000ffff2c7224 */ /* 0x000fe400078e002b */
.L_x_36830:
[----:B------:R-:W-:Y:S05]  /*fd10*/  BSYNC B1 ;  /* 0x0000000000017941 */ /* 0x000fea0003800000 */
.L_x_36828:
        /* <DEDUP_REMOVED lines=11> */
.L_x_36832:
[----:B------:R-:W-:Y:S01]  /*fdd0*/  MOV R8, R9 ;  /* 0x0000000900087202 */ /* 0x000fe20000000f00 */
[----:B------:R-:W-:Y:S02]  /*fde0*/  IMAD.MOV.U32 R10, RZ, RZ, R11 ;  /* 0x000000ffff0a7224 */ /* 0x000fe400078e000b */
[----:B------:R-:W-:Y:S02]  /*fdf0*/  IMAD.MOV.U32 R147, RZ, RZ, R146 ;  /* 0x000000ffff937224 */ /* 0x000fe400078e0092 */
[----:B------:R-:W-:Y:S02]  /*fe00*/  IMAD.MOV.U32 R43, RZ, RZ, R42 ;  /* 0x000000ffff2b7224 */ /* 0x000fe400078e002a */
.L_x_36833:
[----:B------:R-:W-:Y:S05]  /*fe10*/  BSYNC B1 ;  /* 0x0000000000017941 */ /* 0x000fea0003800000 */
.L_x_36831:
        /* <DEDUP_REMOVED lines=11> */
.L_x_36835:
[----:B------:R-:W-:Y:S01]  /*fed0*/  MOV R9, R8 ;  /* 0x0000000800097202 */ /* 0x000fe20000000f00 */
[----:B------:R-:W-:Y:S02]  /*fee0*/  IMAD.MOV.U32 R11, RZ, RZ, R10 ;  /* 0x000000ffff0b7224 */ /* 0x000fe400078e000a */
[----:B------:R-:W-:Y:S02]  /*fef0*/  IMAD.MOV.U32 R146, RZ, RZ, R149 ;  /* 0x000000ffff927224 */ /* 0x000fe400078e0095 */
[----:B------:R-:W-:Y:S02]  /*ff00*/  IMAD.MOV.U32 R42, RZ, RZ, R41 ;  /* 0x000000ffff2a7224 */ /* 0x000fe400078e0029 */
.L_x_36836:
[----:B------:R-:W-:Y:S05]  /*ff10*/  BSYNC B1 ;  /* 0x0000000000017941 */ /* 0x000fea0003800000 */
.L_x_36834:
        /* <DEDUP_REMOVED lines=11> */
.L_x_36838:
[----:B------:R-:W-:Y:S01]  /*ffd0*/  MOV R8, R9 ;  /* 0x0000000900087202 */ /* 0x000fe20000000f00 */
[----:B------:R-:W-:Y:S02]  /*ffe0*/  IMAD.MOV.U32 R10, RZ, RZ, R11 ;  /* 0x000000ffff0a7224 */ /* 0x000fe400078e000b */
[----:B------:R-:W-:Y:S02]  /*fff0*/  IMAD.MOV.U32 R149, RZ, RZ, R148 ;  /* 0x000000ffff957224 */ /* 0x000fe400078e0094 */
[----:B------:R-:W-:Y:S02]  /*10000*/  IMAD.MOV.U32 R41, RZ, RZ, R40 ;  /* 0x000000ffff297224 */ /* 0x000fe400078e0028 */
.L_x_36839:
[----:B------:R-:W-:Y:S05]  /*10010*/  BSYNC B1 ;  /* 0x0000000000017941 */ /* 0x000fea0003800000 */
.L_x_36837:
        /* <DEDUP_REMOVED lines=11> */
.L_x_36841:
[----:B------:R-:W-:Y:S01]  /*100d0*/  MOV R9, R8 ;  /* 0x0000000800097202 */ /* 0x000fe20000000f00 */
[----:B------:R-:W-:Y:S02]  /*100e0*/  IMAD.MOV.U32 R11, RZ, RZ, R10 ;  /* 0x000000ffff0b7224 */ /* 0x000fe400078e000a */
[----:B------:R-:W-:Y:S02]  /*100f0*/  IMAD.MOV.U32 R148, RZ, RZ, R151 ;  /* 0x000000ffff947224 */ /* 0x000fe400078e0097 */
[----:B------:R-:W-:Y:S02]  /*10100*/  IMAD.MOV.U32 R40, RZ, RZ, R39 ;  /* 0x000000ffff287224 */ /* 0x000fe400078e0027 */
.L_x_36842:
[----:B------:R-:W-:Y:S05]  /*10110*/  BSYNC B1 ;  /* 0x0000000000017941 */ /* 0x000fea0003800000 */
.L_x_36840:
        /* <DEDUP_REMOVED lines=11> */
.L_x_36844:
[----:B------:R-:W-:Y:S01]  /*101d0*/  MOV R8, R9 ;  /* 0x0000000900087202 */ /* 0x000fe20000000f00 */
[----:B------:R-:W-:Y:S02]  /*101e0*/  IMAD.MOV.U32 R10, RZ, RZ, R11 ;  /* 0x000000ffff0a7224 */ /* 0x000fe400078e000b */
[----:B------:R-:W-:Y:S02]  /*101f0*/  IMAD.MOV.U32 R151, RZ, RZ, R150 ;  /* 0x000000ffff977224 */ /* 0x000fe400078e0096 */
[----:B------:R-:W-:Y:S02]  /*10200*/  IMAD.MOV.U32 R39, RZ, RZ, R38 ;  /* 0x000000ffff277224 */ /* 0x000fe400078e0026 */
.L_x_36845:
[----:B------:R-:W-:Y:S05]  /*10210*/  BSYNC B1 ;  /* 0x0000000000017941 */ /* 0x000fea0003800000 */
.L_x_36843:
        /* <DEDUP_REMOVED lines=11> */
.L_x_36847:
[----:B------:R-:W-:Y:S01]  /*102d0*/  MOV R9, R8 ;  /* 0x0000000800097202 */ /* 0x000fe20000000f00 */
[----:B------:R-:W-:Y:S02]  /*102e0*/  IMAD.MOV.U32 R11, RZ, RZ, R10 ;  /* 0x000000ffff0b7224 */ /* 0x000fe400078e000a */
[----:B------:R-:W-:Y:S02]  /*102f0*/  IMAD.MOV.U32 R150, RZ, RZ, R153 ;  /* 0x000000ffff967224 */ /* 0x000fe400078e0099 */
[----:B------:R-:W-:Y:S02]  /*10300*/  IMAD.MOV.U32 R38, RZ, RZ, R37 ;  /* 0x000000ffff267224 */ /* 0x000fe400078e0025 */
.L_x_36848:
[----:B------:R-:W-:Y:S05]  /*10310*/  BSYNC B1 ;  /* 0x0000000000017941 */ /* 0x000fea0003800000 */
.L_x_36846:
        /* <DEDUP_REMOVED lines=11> */
.L_x_36850:
[----:B------:R-:W-:Y:S01]  /*103d0*/  MOV R8, R9 ;  /* 0x0000000900087202 */ /* 0x000fe20000000f00 */
[----:B------:R-:W-:Y:S02]  /*103e0*/  IMAD.MOV.U32 R10, RZ, RZ, R11 ;  /* 0x000000ffff0a7224 */ /* 0x000fe400078e000b */
[----:B------:R-:W-:Y:S02]  /*103f0*/  IMAD.MOV.U32 R153, RZ, RZ, R152 ;  /* 0x000000ffff997224 */ /* 0x000fe400078e0098 */
[----:B------:R-:W-:Y:S02]  /*10400*/  IMAD.MOV.U32 R37, RZ, RZ, R36 ;  /* 0x000000ffff257224 */ /* 0x000fe400078e0024 */
.L_x_36851:
[----:B------:R-:W-:Y:S05]  /*10410*/  BSYNC B1 ;  /* 0x0000000000017941 */ /* 0x000fea0003800000 */
.L_x_36849:
        /* <DEDUP_REMOVED lines=11> */
.L_x_36853:
[----:B------:R-:W-:Y:S01]  /*104d0*/  MOV R9, R8 ;  /* 0x0000000800097202 */ /* 0x000fe20000000f00 */
[----:B------:R-:W-:Y:S02]  /*104e0*/  IMAD.MOV.U32 R11, RZ, RZ, R10 ;  /* 0x000000ffff0b7224 */ /* 0x000fe400078e000a */
[----:B------:R-:W-:Y:S02]  /*104f0*/  IMAD.MOV.U32 R152, RZ, RZ, R155 ;  /* 0x000000ffff987224 */ /* 0x000fe400078e009b */
[----:B------:R-:W-:Y:S02]  /*10500*/  IMAD.MOV.U32 R36, RZ, RZ, R35 ;  /* 0x000000ffff247224 */ /* 0x000fe400078e0023 */
.L_x_36854:
[----:B------:R-:W-:Y:S05]  /*10510*/  BSYNC B1 ;  /* 0x0000000000017941 */ /* 0x000fea0003800000 */
.L_x_36852:
        /* <DEDUP_REMOVED lines=11> */
.L_x_36856:
[----:B------:R-:W-:Y:S01]  /*105d0*/  MOV R8, R9 ;  /* 0x0000000900087202 */ /* 0x000fe20000000f00 */
[----:B------:R-:W-:Y:S02]  /*105e0*/  IMAD.MOV.U32 R10, RZ, RZ, R11 ;  /* 0x000000ffff0a7224 */ /* 0x000fe400078e000b */
[----:B------:R-:W-:Y:S02]  /*105f0*/  IMAD.MOV.U32 R155, RZ, RZ, R154 ;  /* 0x000000ffff9b7224 */ /* 0x000fe400078e009a */
[----:B------:R-:W-:Y:S02]  /*10600*/  IMAD.MOV.U32 R35, RZ, RZ, R34 ;  /* 0x000000ffff237224 */ /* 0x000fe400078e0022 */
.L_x_36857:
[----:B------:R-:W-:Y:S05]  /*10610*/  BSYNC B1 ;  /* 0x0000000000017941 */ /* 0x000fea0003800000 */
.L_x_36855:
        /* <DEDUP_REMOVED lines=11> */
.L_x_36859:
[----:B------:R-:W-:Y:S01]  /*106d0*/  MOV R9, R8 ;  /* 0x0000000800097202 */ /* 0x000fe20000000f00 */
[----:B------:R-:W-:Y:S02]  /*106e0*/  IMAD.MOV.U32 R11, RZ, RZ, R10 ;  /* 0x000000ffff0b7224 */ /* 0x000fe400078e000a */
[----:B------:R-:W-:Y:S02]  /*106f0*/  IMAD.MOV.U32 R154, RZ, RZ, R159 ;  /* 0x000000ffff9a7224 */ /* 0x000fe400078e009f */
[----:B------:R-:W-:Y:S02]  /*10700*/  IMAD.MOV.U32 R34, RZ, RZ, R33 ;  /* 0x000000ffff227224 */ /* 0x000fe400078e0021 */
.L_x_36860:
[----:B------:R-:W-:Y:S05]  /*10710*/  BSYNC B1 ;  /* 0x0000000000017941 */ /* 0x000fea0003800000 */
.L_x_36858:
        /* <DEDUP_REMOVED lines=11> */
.L_x_36862:
[----:B------:R-:W-:Y:S01]  /*107d0*/  IMAD.MOV.U32 R159, RZ, RZ, R158 ;  /* 0x000000ffff9f7224 */ /* 0x000fe200078e009e */
[-C--:B------:R-:W-:Y:S01]  /*107e0*/  MOV R8, R9.reuse ;  /* 0x0000000900087202 */ /* 0x080fe20000000f00 */
[----:B------:R-:W-:Y:S01]  /*107f0*/  IMAD.MOV.U32 R33, RZ, RZ, R32 ;  /* 0x000000ffff217224 */ /* 0x000fe200078e0020 */
[----:B------:R-:W-:Y:S01]  /*10800*/  MOV R158, R9 ;  /* 0x00000009009e7202 */ /* 0x000fe20000000f00 */
[--C-:B------:R-:W-:Y:S02]  /*10810*/  IMAD.MOV.U32 R10, RZ, RZ, R11.reuse ;  /* 0x000000ffff0a7224 */ /* 0x100fe400078e000b */
[----:B------:R-:W-:Y:S02]  /*10820*/  IMAD.MOV.U32 R32, RZ, RZ, R11 ;  /* 0x000000ffff207224 */ /* 0x000fe400078e000b */
.L_x_36863:
[----:B------:R-:W-:Y:S05]  /*10830*/  BSYNC B1 ;  /* 0x0000000000017941 */ /* 0x000fea0003800000 */
.L_x_36861:
[----:B------:R-:W-:Y:S01]  /*10840*/  IADD3 R4, R4, 0x4, RZ ;  /* 0x0000000404047810 */ /* 0x000fe20007ffe0ff */
[----:B------:R-:W-:Y:S01]  /*10850*/  @!P1 CALL.REL.NOINC `(.L_x_36864) ;  /* 0x0000001000009944 */ /* 0x000fe20003c00000 */
[----:B------:R-:W-:Y:S05]  /*10860*/  BRA `(.L_x_36865) ;  /* 0xffffc02000007947 */ /* 0x000fea000383ffff */
.L_x_36864:
[----:B------:R-:W-:Y:S01]  /*10870*/  FADD.FTZ R156, R156, R7 ;  /* 0x000000079c9c7221 */ /* 0x000fe20000010000 */
[----:B------:R-:W-:Y:S01]  /*10880*/  MOV R32, R10 ;  /* 0x0000000a00207202 */ /* 0x000fe20000000f00 */
[----:B------:R-:W-:Y:S02]  /*10890*/  IMAD.MOV.U32 R157, RZ, RZ, R6 ;  /* 0x000000ffff9d7224 */ /* 0x000fe400078e0006 */
[----:B------:R-:W-:-:S02]  /*108a0*/  IMAD.MOV.U32 R158, RZ, RZ, R8 ;  /* 0x000000ffff9e7224 */ /* 0x000fc400078e0008 */
.L_x_36674:
[----:B------:R-:W-:Y:S05]  /*108b0*/  BSYNC B0 ;  /* 0x0000000000007941 */ /* 0x000fea0003800000 */
.L_x_36673:
        /* <DEDUP_REMOVED lines=209> */
.L_x_37058:
        /* <DEDUP_REMOVED lines=20> */
.L_x_36869:
[----:B------:R-:W-:Y:S01]  /*11710*/  IMAD.MOV.U32 R8, RZ, RZ, R3 ;  /* 0x000000ffff087224 */ /* 0x000fe200078e0003 */
[----:B------:R-:W-:Y:S01]  /*11720*/  MOV R10, R95 ;  /* 0x0000005f000a7202 */ /* 0x000fe20000000f00 */
[----:B------:R-:W-:Y:S02]  /*11730*/  IMAD.MOV.U32 R3, RZ, RZ, R2 ;  /* 0x000000ffff037224 */ /* 0x000fe400078e0002 */
[----:B------:R-:W-:Y:S02]  /*11740*/  IMAD.MOV.U32 R95, RZ, RZ, R94 ;  /* 0x000000ffff5f7224 */ /* 0x000fe400078e005e */
.L_x_36870:
[----:B------:R-:W-:Y:S05]  /*11750*/  BSYNC B1 ;  /* 0x0000000000017941 */ /* 0x000fea0003800000 */
.L_x_36868:
        /* <DEDUP_REMOVED lines=11> */
.L_x_36872:
[----:B------:R-:W-:Y:S01]  /*11810*/  IMAD.MOV.U32 R9, RZ, RZ, R8 ;  /* 0x000000ffff097224 */ /* 0x000fe200078e0008 */
[----:B------:R-:W-:Y:S01]  /*11820*/  MOV R11, R10 ;  /* 0x0000000a000b7202 */ /* 0x000fe20000000f00 */
[----:B------:R-:W-:Y:S02]  /*11830*/  IMAD.MOV.U32 R2, RZ, RZ, R97 ;  /* 0x000000ffff027224 */ /* 0x000fe400078e0061 */
[----:B------:R-:W-:Y:S02]  /*11840*/  IMAD.MOV.U32 R94, RZ, RZ, R93 ;  /* 0x000000ffff5e7224 */ /* 0x000fe400078e005d */
.L_x_36873:
[----:B------:R-:W-:Y:S05]  /*11850*/  BSYNC B1 ;  /* 0x0000000000017941 */ /* 0x000fea0003800000 */
.L_x_36871:
        /* <DEDUP_REMOVED lines=11> */
.L_x_36875:
[----:B------:R-:W-:Y:S01]  /*11910*/  IMAD.MOV.U32 R8, RZ, RZ, R9 ;  /* 0x000000ffff087224 */ /* 0x000fe200078e0009 */
[----:B------:R-:W-:Y:S01]  /*11920*/  MOV R10, R11 ;  /* 0x0000000b000a7202 */ /* 0x000fe20000000f00 */
[----:B------:R-:W-:Y:S02]  /*11930*/  IMAD.MOV.U32 R97, RZ, RZ, R96 ;  /* 0x000000ffff617224 */ /* 0x000fe400078e0060 */
[----:B------:R-:W-:Y:S02]  /*11940*/  IMAD.MOV.U32 R93, RZ, RZ, R92 ;  /* 0x000000ffff5d7224 */ /* 0x000fe400078e005c */
.L_x_36876:
[----:B------:R-:W-:Y:S05]  /*11950*/  BSYNC B1 ;  /* 0x0000000000017941 */ /* 0x000fea0003800000 */
.L_x_36874:
        /* <DEDUP_REMOVED lines=11> */
.L_x_36878:
[----:B------:R-:W-:Y:S01]  /*11a10*/  IMAD.MOV.U32 R9, RZ, RZ, R8 ;  /* 0x000000ffff097224 */ /* 0x000fe200078e0008 */
[----:B------:R-:W-:Y:S01]  /*11a20*/  MOV R11, R10 ;  /* 0x0000000a000b7202 */ /* 0x000fe20000000f00 */
[----:B------:R-:W-:Y:S02]  /*11a30*/  IMAD.MOV.U32 R96, RZ, RZ, R99 ;  /* 0x000000ffff607224 */ /* 0x000fe400078e0063 */
[----:B------:R-:W-:Y:S02]  /*11a40*/  IMAD.MOV.U32 R92, RZ, RZ, R91 ;  /* 0x000000ffff5c7224 */ /* 0x000fe400078e005b */
.L_x_36879:
[----:B------:R-:W-:Y:S05]  /*11a50*/  BSYNC B1 ;  /* 0x0000000000017941 */ /* 0x000fea0003800000 */
.L_x_36877:
        /* <DEDUP_REMOVED lines=11> */
.L_x_36881:
[----:B------:R-:W-:Y:S01]  /*11b10*/  IMAD.MOV.U32 R8, RZ, RZ, R9 ;  /* 0x000000ffff087224 */ /* 0x000fe200078e0009 */
[----:B------:R-:W-:Y:S01]  /*11b20*/  MOV R10, R11 ;  /* 0x0000000b000a7202 */ /* 0x000fe20000000f00 */
[----:B------:R-:W-:Y:S02]  /*11b30*/  IMAD.MOV.U32 R99, RZ, RZ, R98 ;  /* 0x000000ffff637224 */ /* 0x000fe400078e0062 */
[----:B------:R-:W-:Y:S02]  /*11b40*/  IMAD.MOV.U32 R91, RZ, RZ, R90 ;  /* 0x000000ffff5b7224 */ /* 0x000fe400078e005a */
.L_x_36882:
[----:B------:R-:W-:Y:S05]  /*11b50*/  BSYNC B1 ;  /* 0x0000000000017941 */ /* 0x000fea0003800000 */
.L_x_36880:
        /* <DEDUP_REMOVED lines=11> */
.L_x_36884:
[----:B------:R-:W-:Y:S01]  /*11c10*/  IMAD.MOV.U32 R9, RZ, RZ, R8 ;  /* 0x000000ffff097224 */ /* 0x000fe200078e0008 */
[----:B------:R-:W-:Y:S01]  /*11c20*/  MOV R11, R10 ;  /* 0x0000000a000b7202 */ /* 0x000fe20000000f00 */
[----:B------:R-:W-:Y:S02]  /*11c30*/  IMAD.MOV.U32 R98, RZ, RZ, R101 ;  /* 0x000000ffff627224 */ /* 0x000fe400078e0065 */
[----:B------:R-:W-:Y:S02]  /*11c40*/  IMAD.MOV.U32 R90, RZ, RZ, R89 ;  /* 0x000000ffff5a7224 */ /* 0x000fe400078e0059 */
.L_x_36885:
[----:B------:R-:W-:Y:S05]  /*11c50*/  BSYNC B1 ;  /* 0x0000000000017941 */ /* 0x000fea0003800000 */
.L_x_36883:
        /* <DEDUP_REMOVED lines=11> */
.L_x_36887:
[----:B------:R-:W-:Y:S01]  /*11d10*/  IMAD.MOV.U32 R8, RZ, RZ, R9 ;  /* 0x000000ffff087224 */ /* 0x000fe200078e0009 */
[----:B------:R-:W-:Y:S01]  /*11d20*/  MOV R10, R11 ;  /* 0x0000000b000a7202 */ /* 0x000fe20000000f00 */
[----:B------:R-:W-:Y:S02]  /*11d30*/  IMAD.MOV.U32 R101, RZ, RZ, R100 ;  /* 0x000000ffff657224 */ /* 0x000fe400078e0064 */
[----:B------:R-:W-:Y:S02]  /*11d40*/  IMAD.MOV.U32 R89, RZ, RZ, R88 ;  /* 0x000000ffff597224 */ /* 0x000fe400078e0058 */
.L_x_36888:
[----:B------:R-:W-:Y:S05]  /*11d50*/  BSYNC B1 ;  /* 0x0000000000017941 */ /* 0x000fea0003800000 */
.L_x_36886:
        /* <DEDUP_REMOVED lines=11> */
.L_x_36890:
[----:B------:R-:W-:Y:S01]  /*11e10*/  IMAD.MOV.U32 R9, RZ, RZ, R8 ;  /* 0x000000ffff097224 */ /* 0x000fe200078e0008 */
[----:B------:R-:W-:Y:S01]  /*11e20*/  MOV R11, R10 ;  /* 0x0000000a000b7202 */ /* 0x000fe20000000f00 */
[----:B------:R-:W-:Y:S02]  /*11e30*/  IMAD.MOV.U32 R100, RZ, RZ, R103 ;  /* 0x000000ffff647224 */ /* 0x000fe400078e0067 */
[----:B------:R-:W-:Y:S02]  /*11e40*/  IMAD.MOV.U32 R88, RZ, RZ, R87 ;  /* 0x000000ffff587224 */ /* 0x000fe400078e0057 */
.L_x_36891:
[----:B------:R-:W-:Y:S05]  /*11e50*/  BSYNC B1 ;  /* 0x0000000000017941 */ /* 0x000fea0003800000 */
.L_x_36889:
        /* <DEDUP_REMOVED lines=11> */
.L_x_36893:
[----:B------:R-:W-:Y:S01]  /*11f10*/  IMAD.MOV.U32 R8, RZ, RZ, R9 ;  /* 0x000000ffff087224 */ /* 0x000fe200078e0009 */
[----:B------:R-:W-:Y:S01]  /*11f20*/  MOV R10, R11 ;  /* 0x0000000b000a7202 */ /* 0x000fe20000000f00 */
[----:B------:R-:W-:Y:S02]  /*11f30*/  IMAD.MOV.U32 R103, RZ, RZ, R102 ;  /* 0x000000ffff677224 */ /* 0x000fe400078e0066 */
[----:B------:R-:W-:Y:S02]  /*11f40*/  IMAD.MOV.U32 R87, RZ, RZ, R86 ;  /* 0x000000ffff577224 */ /* 0x000fe400078e0056 */
.L_x_36894:
[----:B------:R-:W-:Y:S05]  /*11f50*/  BSYNC B1 ;  /* 0x0000000000017941 */ /* 0x000fea0003800000 */
.L_x_36892:
        /* <DEDUP_REMOVED lines=11> */
.L_x_36896:
[----:B------:R-:W-:Y:S01]  /*12010*/  IMAD.MOV.U32 R9, RZ, RZ, R8 ;  /* 0x000000ffff097224 */ /* 0x000fe200078e0008 */
[----:B------:R-:W-:Y:S01]  /*12020*/  MOV R11, R10 ;  /* 0x0000000a000b7202 */ /* 0x000fe20000000f00 */
[----:B------:R-:W-:Y:S02]  /*12030*/  IMAD.MOV.U32 R102, RZ, RZ, R105 ;  /* 0x000000ffff667224 */ /* 0x000fe400078e0069 */
[----:B------:R-:W-:Y:S02]  /*12040*/  IMAD.MOV.U32 R86, RZ, RZ, R85 ;  /* 0x000000ffff567224 */ /* 0x000fe400078e0055 */
.L_x_36897:
[----:B------:R-:W-:Y:S05]  /*12050*/  BSYNC B1 ;  /* 0x0000000000017941 */ /* 0x000fea0003800000 */
.L_x_36895:
        /* <DEDUP_REMOVED lines=11> */
.L_x_36899:
[----:B------:R-:W-:Y:S01]  /*12110*/  IMAD.MOV.U32 R8, RZ, RZ, R9 ;  /* 0x000000ffff087224 */ /* 0x000fe200078e0009 */
[----:B------:R-:W-:Y:S01]  /*12120*/  MOV R10, R11 ;  /* 0x0000000b000a7202 */ /* 0x000fe20000000f00 */
[----:B------:R-:W-:Y:S02]  /*12130*/  IMAD.MOV.U32 R105, RZ, RZ, R104 ;  /* 0x000000ffff697224 */ /* 0x000fe400078e0068 */
[----:B------:R-:W-:Y:S02]  /*12140*/  IMAD.MOV.U32 R85, RZ, RZ, R84 ;  /* 0x000000ffff557224 */ /* 0x000fe400078e0054 */
.L_x_36900:
[----:B------:R-:W-:Y:S05]  /*12150*/  BSYNC B1 ;  /* 0x0000000000017941 */ /* 0x000fea0003800000 */
.L_x_36898:
        /* <DEDUP_REMOVED lines=11> */
.L_x_36902:
[----:B------:R-:W-:Y:S01]  /*12210*/  IMAD.MOV.U32 R9, RZ, RZ, R8 ;  /* 0x000000ffff097224 */ /* 0x000fe200078e0008 */
[----:B------:R-:W-:Y:S01]  /*12220*/  MOV R11, R10 ;  /* 0x0000000a000b7202 */ /* 0x000fe20000000f00 */
[----:B------:R-:W-:Y:S02]  /*12230*/  IMAD.MOV.U32 R104, RZ, RZ, R107 ;  /* 0x000000ffff687224 */ /* 0x000fe400078e006b */
[----:B------:R-:W-:Y:S02]  /*12240*/  IMAD.MOV.U32 R84, RZ, RZ, R83 ;  /* 0x000000ffff547224 */ /* 0x000fe400078e0053 */
.L_x_36903:
[----:B------:R-:W-:Y:S05]  /*12250*/  BSYNC B1 ;  /* 0x0000000000017941 */ /* 0x000fea0003800000 */
.L_x_36901:
        /* <DEDUP_REMOVED lines=11> */
.L_x_36905:
[----:B------:R-:W-:Y:S01]  /*12310*/  IMAD.MOV.U32 R8, RZ, RZ, R9 ;  /* 0x000000ffff087224 */ /* 0x000fe200078e0009 */
[----:B------:R-:W-:Y:S01]  /*12320*/  MOV R10, R11 ;  /* 0x0000000b000a7202 */ /* 0x000fe20000000f00 */
[----:B------:R-:W-:Y:S02]  /*12330*/  IMAD.MOV.U32 R107, RZ, RZ, R106 ;  /* 0x000000ffff6b7224 */ /* 0x000fe400078e006a */
[----:B------:R-:W-:Y:S02]  /*12340*/  IMAD.MOV.U32 R83, RZ, RZ, R82 ;  /* 0x000000ffff537224 */ /* 0x000fe400078e0052 */
.L_x_36906:
[----:B------:R-:W-:Y:S05]  /*12350*/  BSYNC B1 ;  /* 0x0000000000017941 */ /* 0x000fea0003800000 */
.L_x_36904:
        /* <DEDUP_REMOVED lines=11> */
.L_x_36908:
[----:B------:R-:W-:Y:S01]  /*12410*/  IMAD.MOV.U32 R9, RZ, RZ, R8 ;  /* 0x000000ffff097224 */ /* 0x000fe200078e0008 */
[----:B------:R-:W-:Y:S01]  /*12420*/  MOV R11, R10 ;  /* 0x0000000a000b7202 */ /* 0x000fe20000000f00 */
[----:B------:R-:W-:Y:S02]  /*12430*/  IMAD.MOV.U32 R106, RZ, RZ, R109 ;  /* 0x000000ffff6a7224 */ /* 0x000fe400078e006d */
[----:B------:R-:W-:Y:S02]  /*12440*/  IMAD.MOV.U32 R82, RZ, RZ, R81 ;  /* 0x000000ffff527224 */ /* 0x000fe400078e0051 */
.L_x_36909:
[----:B------:R-:W-:Y:S05]  /*12450*/  BSYNC B1 ;  /* 0x0000000000017941 */ /* 0x000fea0003800000 */
.L_x_36907:
        /* <DEDUP_REMOVED lines=11> */
.L_x_36911:
[----:B------:R-:W-:Y:S01]  /*12510*/  IMAD.MOV.U32 R8, RZ, RZ, R9 ;  /* 0x000000ffff087224 */ /* 0x000fe200078e0009 */
[----:B------:R-:W-:Y:S01]  /*12520*/  MOV R10, R11 ;  /* 0x0000000b000a7202 */ /* 0x000fe20000000f00 */
[----:B------:R-:W-:Y:S02]  /*12530*/  IMAD.MOV.U32 R109, RZ, RZ, R108 ;  /* 0x000000ffff6d7224 */ /* 0x000fe400078e006c */
[----:B------:R-:W-:Y:S02]  /*12540*/  IMAD.MOV.U32 R81, RZ, RZ, R80 ;  /* 0x000000ffff517224 */ /* 0x000fe400078e0050 */
.L_x_36912:
[----:B------:R-:W-:Y:S05]  /*12550*/  BSYNC B1 ;  /* 0x0000000000017941 */ /* 0x000fea0003800000 */
.L_x_36910:
        /* <DEDUP_REMOVED lines=11> */
.L_x_36914:
[----:B------:R-:W-:Y:S01]  /*12610*/  IMAD.MOV.U32 R9, RZ, RZ, R8 ;  /* 0x000000ffff097224 */ /* 0x000fe200078e0008 */
[----:B------:R-:W-:Y:S01]  /*12620*/  MOV R11, R10 ;  /* 0x0000000a000b7202 */ /* 0x000fe20000000f00 */
[----:B------:R-:W-:Y:S02]  /*12630*/  IMAD.MOV.U32 R108, RZ, RZ, R111 ;  /* 0x000000ffff6c7224 */ /* 0x000fe400078e006f */
[----:B------:R-:W-:Y:S02]  /*12640*/  IMAD.MOV.U32 R80, RZ, RZ, R79 ;  /* 0x000000ffff507224 */ /* 0x000fe400078e004f */
.L_x_36915:
[----:B------:R-:W-:Y:S05]  /*12650*/  BSYNC B1 ;  /* 0x0000000000017941 */ /* 0x000fea0003800000 */
.L_x_36913:
        /* <DEDUP_REMOVED lines=11> */
.L_x_36917:
[----:B------:R-:W-:Y:S01]  /*12710*/  IMAD.MOV.U32 R8, RZ, RZ, R9 ;  /* 0x000000ffff087224 */ /* 0x000fe200078e0009 */
[----:B------:R-:W-:Y:S01]  /*12720*/  MOV R10, R11 ;  /* 0x0000000b000a7202 */ /* 0x000fe20000000f00 */
[----:B------:R-:W-:Y:S02]  /*12730*/  IMAD.MOV.U32 R111, RZ, RZ, R110 ;  /* 0x000000ffff6f7224 */ /* 0x000fe400078e006e */
[----:B------:R-:W-:Y:S02]  /*12740*/  IMAD.MOV.U32 R79, RZ, RZ, R78 ;  /* 0x000000ffff4f7224 */ /* 0x000fe400078e004e */
.L_x_36918:
[----:B------:R-:W-:Y:S05]  /*12750*/  BSYNC B1 ;  /* 0x0000000000017941 */ /* 0x000fea0003800000 */
.L_x_36916:
        /* <DEDUP_REMOVED lines=11> */
.L_x_36920:
[----:B------:R-:W-:Y:S01]  /*12810*/  IMAD.MOV.U32 R9, RZ, RZ, R8 ;  /* 0x000000ffff097224 */ /* 0x000fe200078e0008 */
[----:B------:R-:W-:Y:S01]  /*12820*/  MOV R11, R10 ;  /* 0x0000000a000b7202 */ /* 0x000fe20000000f00 */
[----:B------:R-:W-:Y:S02]  /*12830*/  IMAD.MOV.U32 R110, RZ, RZ, R113 ;  /* 0x000000ffff6e7224 */ /* 0x000fe400078e0071 */
[----:B------:R-:W-:Y:S02]  /*12840*/  IMAD.MOV.U32 R78, RZ, RZ, R77 ;  /* 0x000000ffff4e7224 */ /* 0x000fe400078e004d */
.L_x_36921:
[----:B------:R-:W-:Y:S05]  /*12850*/  BSYNC B1 ;  /* 0x0000000000017941 */ /* 0x000fea0003800000 */
.L_x_36919:
        /* <DEDUP_REMOVED lines=11> */
.L_x_36923:
[----:B------:R-:W-:Y:S01]  /*12910*/  IMAD.MOV.U32 R8, RZ, RZ, R9 ;  /* 0x000000ffff087224 */ /* 0x000fe200078e0009 */
[----:B------:R-:W-:Y:S01]  /*12920*/  MOV R10, R11 ;  /* 0x0000000b000a7202 */ /* 0x000fe20000000f00 */
[----:B------:R-:W-:Y:S02]  /*12930*/  IMAD.MOV.U32 R113, RZ, RZ, R112 ;  /* 0x000000ffff717224 */ /* 0x000fe400078e0070 */
[----:B------:R-:W-:Y:S02]  /*12940*/  IMAD.MOV.U32 R77, RZ, RZ, R76 ;  /* 0x000000ffff4d7224 */ /* 0x000fe400078e004c */
.L_x_36924:
[----:B------:R-:W-:Y:S05]  /*12950*/  BSYNC B1 ;  /* 0x0000000000017941 */ /* 0x000fea0003800000 */
.L_x_36922:
        /* <DEDUP_REMOVED lines=11> */
.L_x_36926:
[----:B------:R-:W-:Y:S01]  /*12a10*/  IMAD.MOV.U32 R9, RZ, RZ, R8 ;  /* 0x000000ffff097224 */ /* 0x000fe200078e0008 */
[----:B------:R-:W-:Y:S01]  /*12a20*/  MOV R11, R10 ;  /* 0x0000000a000b7202 */ /* 0x000fe20000000f00 */
[----:B------:R-:W-:Y:S02]  /*12a30*/  IMAD.MOV.U32 R112, RZ, RZ, R115 ;  /* 0x000000ffff707224 */ /* 0x000fe400078e0073 */
[----:B------:R-:W-:Y:S02]  /*12a40*/  IMAD.MOV.U32 R76, RZ, RZ, R75 ;  /* 0x000000ffff4c7224 */ /* 0x000fe400078e004b */
.L_x_36927:
[----:B------:R-:W-:Y:S05]  /*12a50*/  BSYNC B1 ;  /* 0x0000000000017941 */ /* 0x000fea0003800000 */
.L_x_36925:
        /* <DEDUP_REMOVED lines=11> */
.L_x_36929:
[----:B------:R-:W-:Y:S01]  /*12b10*/  IMAD.MOV.U32 R8, RZ, RZ, R9 ;  /* 0x000000ffff087224 */ /* 0x000fe200078e0009 */
[----:B------:R-:W-:Y:S01]  /*12b20*/  MOV R10, R11 ;  /* 0x0000000b000a7202 */ /* 0x000fe20000000f00 */
[----:B------:R-:W-:Y:S02]  /*12b30*/  IMAD.MOV.U32 R115, RZ, RZ, R114 ;  /* 0x000000ffff737224 */ /* 0x000fe400078e0072 */
[----:B------:R-:W-:Y:S02]  /*12b40*/  IMAD.MOV.U32 R75, RZ, RZ, R74 ;  /* 0x000000ffff4b7224 */ /* 0x000fe400078e004a */
.L_x_36930:
[----:B------:R-:W-:Y:S05]  /*12b50*/  BSYNC B1 ;  /* 0x0000000000017941 */ /* 0x000fea0003800000 */
.L_x_36928:
        /* <DEDUP_REMOVED lines=11> */
.L_x_36932:
[----:B------:R-:W-:Y:S01]  /*12c10*/  IMAD.MOV.U32 R9, RZ, RZ, R8 ;  /* 0x000000ffff097224 */ /* 0x000fe200078e0008 */
[----:B------:R-:W-:Y:S01]  /*12c20*/  MOV R11, R10 ;  /* 0x0000000a000b7202 */ /* 0x000fe20000000f00 */
[----:B------:R-:W-:Y:S02]  /*12c30*/  IMAD.MOV.U32 R114, RZ, RZ, R117 ;  /* 0x000000ffff727224 */ /* 0x000fe400078e0075 */
[----:B------:R-:W-:Y:S02]  /*12c40*/  IMAD.MOV.U32 R74, RZ, RZ, R73 ;  /* 0x000000ffff4a7224 */ /* 0x000fe400078e0049 */
.L_x_36933:
[----:B------:R-:W-:Y:S05]  /*12c50*/  BSYNC B1 ;  /* 0x0000000000017941 */ /* 0x000fea0003800000 */
.L_x_36931:
        /* <DEDUP_REMOVED lines=11> */
.L_x_36935:
[----:B------:R-:W-:Y:S01]  /*12d10*/  IMAD.MOV.U32 R8, RZ, RZ, R9 ;  /* 0x000000ffff087224 */ /* 0x000fe200078e0009 */
[----:B------:R-:W-:Y:S01]  /*12d20*/  MOV R10, R11 ;  /* 0x0000000b000a7202 */ /* 0x000fe20000000f00 */
[----:B------:R-:W-:Y:S02]  /*12d30*/  IMAD.MOV.U32 R117, RZ, RZ, R116 ;  /* 0x000000ffff757224 */ /* 0x000fe400078e0074 */
[----:B------:R-:W-:Y:S02]  /*12d40*/  IMAD.MOV.U32 R73, RZ, RZ, R72 ;  /* 0x000000ffff497224 */ /* 0x000fe400078e0048 */
.L_x_36936:
[----:B------:R-:W-:Y:S05]  /*12d50*/  BSYNC B1 ;  /* 0x0000000000017941 */ /* 0x000fea0003800000 */
.L_x_36934:
        /* <DEDUP_REMOVED lines=11> */
.L_x_36938:
[----:B------:R-:W-:Y:S01]  /*12e10*/  IMAD.MOV.U32 R9, RZ, RZ, R8 ;  /* 0x000000ffff097224 */ /* 0x000fe200078e0008 */
[----:B------:R-:W-:Y:S01]  /*12e20*/  MOV R11, R10 ;  /* 0x0000000a000b7202 */ /* 0x000fe20000000f00 */
[----:B------:R-:W-:Y:S02]  /*12e30*/  IMAD.MOV.U32 R116, RZ, RZ, R119 ;  /* 0x000000ffff747224 */ /* 0x000fe400078e0077 */
[----:B------:R-:W-:Y:S02]  /*12e40*/  IMAD.MOV.U32 R72, RZ, RZ, R71 ;  /* 0x000000ffff487224 */ /* 0x000fe400078e0047 */
.L_x_36939:
[----:B------:R-:W-:Y:S05]  /*12e50*/  BSYNC B1 ;  /* 0x0000000000017941 */ /* 0x000fea0003800000 */
.L_x_36937:
        /* <DEDUP_REMOVED lines=11> */
.L_x_36941:
[----:B------:R-:W-:Y:S01]  /*12f10*/  IMAD.MOV.U32 R8, RZ, RZ, R9 ;  /* 0x000000ffff087224 */ /* 0x000fe200078e0009 */
[----:B------:R-:W-:Y:S01]  /*12f20*/  MOV R10, R11 ;  /* 0x0000000b000a7202 */ /* 0x000fe20000000f00 */
[----:B------:R-:W-:Y:S02]  /*12f30*/  IMAD.MOV.U32 R119, RZ, RZ, R118 ;  /* 0x000000ffff777224 */ /* 0x000fe400078e0076 */
[----:B------:R-:W-:Y:S02]  /*12f40*/  IMAD.MOV.U32 R71, RZ, RZ, R70 ;  /* 0x000000ffff477224 */ /* 0x000fe400078e0046 */
.L_x_36942:
[----:B------:R-:W-:Y:S05]  /*12f50*/  BSYNC B1 ;  /* 0x0000000000017941 */ /* 0x000fea0003800000 */
.L_x_36940:
        /* <DEDUP_REMOVED lines=11> */
.L_x_36944:
[----:B------:R-:W-:Y:S01]  /*13010*/  IMAD.MOV.U32 R9, RZ, RZ, R8 ;  /* 0x000000ffff097224 */ /* 0x000fe200078e0008 */
[----:B------:R-:W-:Y:S01]  /*13020*/  MOV R11, R10 ;  /* 0x0000000a000b7202 */ /* 0x000fe20000000f00 */
[----:B------:R-:W-:Y:S02]  /*13030*/  IMAD.MOV.U32 R118, RZ, RZ, R121 ;  /* 0x000000ffff767224 */ /* 0x000fe400078e0079 */
[----:B------:R-:W-:Y:S02]  /*13040*/  IMAD.MOV.U32 R70, RZ, RZ, R69 ;  /* 0x000000ffff467224 */ /* 0x000fe400078e0045 */
.L_x_36945:
[----:B------:R-:W-:Y:S05]  /*13050*/  BSYNC B1 ;  /* 0x0000000000017941 */ /* 0x000fea0003800000 */
.L_x_36943:
        /* <DEDUP_REMOVED lines=11> */
.L_x_36947:
[----:B------:R-:W-:Y:S01]  /*13110*/  IMAD.MOV.U32 R8, RZ, RZ, R9 ;  /* 0x000000ffff087224 */ /* 0x000fe200078e0009 */
[----:B------:R-:W-:Y:S01]  /*13120*/  MOV R10, R11 ;  /* 0x0000000b000a7202 */ /* 0x000fe20000000f00 */
[----:B------:R-:W-:Y:S02]  /*13130*/  IMAD.MOV.U32 R121, RZ, RZ, R120 ;  /* 0x000000ffff797224 */ /* 0x000fe400078e0078 */
[----:B------:R-:W-:Y:S02]  /*13140*/  IMAD.MOV.U32 R69, RZ, RZ, R68 ;  /* 0x000000ffff457224 */ /* 0x000fe400078e0044 */
.L_x_36948:
[----:B------:R-:W-:Y:S05]  /*13150*/  BSYNC B1 ;  /* 0x0000000000017941 */ /* 0x000fea0003800000 */
.L_x_36946:
        /* <DEDUP_REMOVED lines=11> */
.L_x_36950:
[----:B------:R-:W-:Y:S01]  /*13210*/  IMAD.MOV.U32 R9, RZ, RZ, R8 ;  /* 0x000000ffff097224 */ /* 0x000fe200078e0008 */
[----:B------:R-:W-:Y:S01]  /*13220*/  MOV R11, R10 ;  /* 0x0000000a000b7202 */ /* 0x000fe20000000f00 */
[----:B------:R-:W-:Y:S02]  /*13230*/  IMAD.MOV.U32 R120, RZ, RZ, R123 ;  /* 0x000000ffff787224 */ /* 0x000fe400078e007b */
[----:B------:R-:W-:Y:S02]  /*13240*/  IMAD.MOV.U32 R68, RZ, RZ, R67 ;  /* 0x000000ffff447224 */ /* 0x000fe400078e0043 */
.L_x_36951:
[----:B------:R-:W-:Y:S05]  /*13250*/  BSYNC B1 ;  /* 0x0000000000017941 */ /* 0x000fea0003800000 */
.L_x_36949:
        /* <DEDUP_REMOVED lines=11> */
.L_x_36953:
[----:B------:R-:W-:Y:S01]  /*13310*/  IMAD.MOV.U32 R8, RZ, RZ, R9 ;  /* 0x000000ffff087224 */ /* 0x000fe200078e0009 */
[----:B------:R-:W-:Y:S01]  /*13320*/  MOV R10, R11 ;  /* 0x0000000b000a7202 */ /* 0x000fe20000000f00 */
[----:B------:R-:W-:Y:S02]  /*13330*/  IMAD.MOV.U32 R123, RZ, RZ, R122 ;  /* 0x000000ffff7b7224 */ /* 0x000fe400078e007a */
[----:B------:R-:W-:Y:S02]  /*13340*/  IMAD.MOV.U32 R67, RZ, RZ, R66 ;  /* 0x000000ffff437224 */ /* 0x000fe400078e0042 */
.L_x_36954:
[----:B------:R-:W-:Y:S05]  /*13350*/  BSYNC B1 ;  /* 0x0000000000017941 */ /* 0x000fea0003800000 */
.L_x_36952:
        /* <DEDUP_REMOVED lines=11> */
.L_x_36956:
[----:B------:R-:W-:Y:S01]  /*13410*/  IMAD.MOV.U32 R9, RZ, RZ, R8 ;  /* 0x000000ffff097224 */ /* 0x000fe200078e0008 */
[----:B------:R-:W-:Y:S01]  /*13420*/  MOV R11, R10 ;  /* 0x0000000a000b7202 */ /* 0x000fe20000000f00 */
[----:B------:R-:W-:Y:S02]  /*13430*/  IMAD.MOV.U32 R122, RZ, RZ, R125 ;  /* 0x000000ffff7a7224 */ /* 0x000fe400078e007d */
[----:B------:R-:W-:Y:S02]  /*13440*/  IMAD.MOV.U32 R66, RZ, RZ, R65 ;  /* 0x000000ffff427224 */ /* 0x000fe400078e0041 */
.L_x_36957:
[----:B------:R-:W-:Y:S05]  /*13450*/  BSYNC B1 ;  /* 0x0000000000017941 */ /* 0x000fea0003800000 */
.L_x_36955:
        /* <DEDUP_REMOVED lines=11> */
.L_x_36959:
[----:B------:R-:W-:Y:S01]  /*13510*/  IMAD.MOV.U32 R8, RZ, RZ, R9 ;  /* 0x000000ffff087224 */ /* 0x000fe200078e0009 */
[----:B------:R-:W-:Y:S01]  /*13520*/  MOV R10, R11 ;  /* 0x0000000b000a7202 */ /* 0x000fe20000000f00 */
[----:B------:R-:W-:Y:S02]  /*13530*/  IMAD.MOV.U32 R125, RZ, RZ, R124 ;  /* 0x000000ffff7d7224 */ /* 0x000fe400078e007c */
[----:B------:R-:W-:Y:S02]  /*13540*/  IMAD.MOV.U32 R65, RZ, RZ, R64 ;  /* 0x000000ffff417224 */ /* 0x000fe400078e0040 */
.L_x_36960:
[----:B------:R-:W-:Y:S05]  /*13550*/  BSYNC B1 ;  /* 0x0000000000017941 */ /* 0x000fea0003800000 */
.L_x_36958:
        /* <DEDUP_REMOVED lines=11> */
.L_x_36962:
[----:B------:R-:W-:Y:S01]  /*13610*/  IMAD.MOV.U32 R9, RZ, RZ, R8 ;  /* 0x000000ffff097224 */ /* 0x000fe200078e0008 */
[----:B------:R-:W-:Y:S01]  /*13620*/  MOV R11, R10 ;  /* 0x0000000a000b7202 */ /* 0x000fe20000000f00 */
[----:B------:R-:W-:Y:S02]  /*13630*/  IMAD.MOV.U32 R124, RZ, RZ, R127 ;  /* 0x000000ffff7c7224 */ /* 0x000fe400078e007f */
[----:B------:R-:W-:Y:S02]  /*13640*/  IMAD.MOV.U32 R64, RZ, RZ, R63 ;  /* 0x000000ffff407224 */ /* 0x000fe400078e003f */
.L_x_36963:
[----:B------:R-:W-:Y:S05]  /*13650*/  BSYNC B1 ;  /* 0x0000000000017941 */ /* 0x000fea0003800000 */
.L_x_36961:
        /* <DEDUP_REMOVED lines=11> */
.L_x_36965:
[----:B------:R-:W-:Y:S01]  /*13710*/  IMAD.MOV.U32 R8, RZ, RZ, R9 ;  /* 0x000000ffff087224 */ /* 0x000fe200078e0009 */
[----:B------:R-:W-:Y:S01]  /*13720*/  MOV R10, R11 ;  /* 0x0000000b000a7202 */ /* 0x000fe20000000f00 */
[----:B------:R-:W-:Y:S02]  /*13730*/  IMAD.MOV.U32 R127, RZ, RZ, R126 ;  /* 0x000000ffff7f7224 */ /* 0x000fe400078e007e */
[----:B------:R-:W-:Y:S02]  /*13740*/  IMAD.MOV.U32 R63, RZ, RZ, R62 ;  /* 0x000000ffff3f7224 */ /* 0x000fe400078e003e */
.L_x_36966:
[----:B------:R-:W-:Y:S05]  /*13750*/  BSYNC B1 ;  /* 0x0000000000017941 */ /* 0x000fea0003800000 */
.L_x_36964:
        /* <DEDUP_REMOVED lines=11> */
.L_x_36968:
[----:B------:R-:W-:Y:S01]  /*13810*/  IMAD.MOV.U32 R9, RZ, RZ, R8 ;  /* 0x000000ffff097224 */ /* 0x000fe200078e0008 */
[----:B------:R-:W-:Y:S01]  /*13820*/  MOV R11, R10 ;  /* 0x0000000a000b7202 */ /* 0x000fe20000000f00 */
[----:B------:R-:W-:Y:S02]  /*13830*/  IMAD.MOV.U32 R126, RZ, RZ, R129 ;  /* 0x000000ffff7e7224 */ /* 0x000fe400078e0081 */
[----:B------:R-:W-:Y:S02]  /*13840*/  IMAD.MOV.U32 R62, RZ, RZ, R61 ;  /* 0x000000ffff3e7224 */ /* 0x000fe400078e003d */
.L_x_36969:
[----:B------:R-:W-:Y:S05]  /*13850*/  BSYNC B1 ;  /* 0x0000000000017941 */ /* 0x000fea0003800000 */
.L_x_36967:
        /* <DEDUP_REMOVED lines=11> */
.L_x_36971:
[----:B------:R-:W-:Y:S01]  /*13910*/  IMAD.MOV.U32 R8, RZ, RZ, R9 ;  /* 0x000000ffff087224 */ /* 0x000fe200078e0009 */
[----:B------:R-:W-:Y:S01]  /*13920*/  MOV R10, R11 ;  /* 0x0000000b000a7202 */ /* 0x000fe20000000f00 */
[----:B------:R-:W-:Y:S02]  /*13930*/  IMAD.MOV.U32 R129, RZ, RZ, R128 ;  /* 0x000000ffff817224 */ /* 0x000fe400078e0080 */
[----:B------:R-:W-:Y:S02]  /*13940*/  IMAD.MOV.U32 R61, RZ, RZ, R60 ;  /* 0x000000ffff3d7224 */ /* 0x000fe400078e003c */
.L_x_36972:
[----:B------:R-:W-:Y:S05]  /*13950*/  BSYNC B1 ;  /* 0x0000000000017941 */ /* 0x000fea0003800000 */
.L_x_36970:
        /* <DEDUP_REMOVED lines=11> */
.L_x_36974:
[----:B------:R-:W-:Y:S01]  /*13a10*/  IMAD.MOV.U32 R9, RZ, RZ, R8 ;  /* 0x000000ffff097224 */ /* 0x000fe200078e0008 */
[----:B------:R-:W-:Y:S01]  /*13a20*/  MOV R11, R10 ;  /* 0x0000000a000b7202 */ /* 0x000fe20000000f00 */
[----:B------:R-:W-:Y:S02]  /*13a30*/  IMAD.MOV.U32 R128, RZ, RZ, R131 ;  /* 0x000000ffff807224 */ /* 0x000fe400078e0083 */
[----:B------:R-:W-:Y:S02]  /*13a40*/  IMAD.MOV.U32 R60, RZ, RZ, R59 ;  /* 0x000000ffff3c7224 */ /* 0x000fe400078e003b */
.L_x_36975:
[----:B------:R-:W-:Y:S05]  /*13a50*/  BSYNC B1 ;  /* 0x0000000000017941 */ /* 0x000fea0003800000 */
.L_x_36973:
        /* <DEDUP_REMOVED lines=11> */
.L_x_36977:
[----:B------:R-:W-:Y:S01]  /*13b10*/  IMAD.MOV.U32 R8, RZ, RZ, R9 ;  /* 0x000000ffff087224 */ /* 0x000fe200078e0009 */
[----:B------:R-:W-:Y:S01]  /*13b20*/  MOV R10, R11 ;  /* 0x0000000b000a7202 */ /* 0x000fe20000000f00 */
[----:B------:R-:W-:Y:S02]  /*13b30*/  IMAD.MOV.U32 R131, RZ, RZ, R130 ;  /* 0x000000ffff837224 */ /* 0x000fe400078e0082 */
[----:B------:R-:W-:Y:S02]  /*13b40*/  IMAD.MOV.U32 R59, RZ, RZ, R58 ;  /* 0x000000ffff3b7224 */ /* 0x000fe400078e003a */
.L_x_36978:
[----:B------:R-:W-:Y:S05]  /*13b50*/  BSYNC B1 ;  /* 0x0000000000017941 */ /* 0x000fea0003800000 */
.L_x_36976:
        /* <DEDUP_REMOVED lines=11> */
.L_x_36980:
[----:B------:R-:W-:Y:S01]  /*13c10*/  IMAD.MOV.U32 R9, RZ, RZ, R8 ;  /* 0x000000ffff097224 */ /* 0x000fe200078e0008 */
[----:B------:R-:W-:Y:S01]  /*13c20*/  MOV R11, R10 ;  /* 0x0000000a000b7202 */ /* 0x000fe20000000f00 */
[----:B------:R-:W-:Y:S02]  /*13c30*/  IMAD.MOV.U32 R130, RZ, RZ, R133 ;  /* 0x000000ffff827224 */ /* 0x000fe400078e0085 */
[----:B------:R-:W-:Y:S02]  /*13c40*/  IMAD.MOV.U32 R58, RZ, RZ, R57 ;  /* 0x000000ffff3a7224 */ /* 0x000fe400078e0039 */
.L_x_36981:
[----:B------:R-:W-:Y:S05]  /*13c50*/  BSYNC B1 ;  /* 0x0000000000017941 */ /* 0x000fea0003800000 */
.L_x_36979:
        /* <DEDUP_REMOVED lines=11> */
.L_x_36983:
[----:B------:R-:W-:Y:S01]  /*13d10*/  IMAD.MOV.U32 R8, RZ, RZ, R9 ;  /* 0x000000ffff087224 */ /* 0x000fe200078e0009 */
[----:B------:R-:W-:Y:S01]  /*13d20*/  MOV R10, R11 ;  /* 0x0000000b000a7202 */ /* 0x000fe20000000f00 */
[----:B------:R-:W-:Y:S02]  /*13d30*/  IMAD.MOV.U32 R133, RZ, RZ, R132 ;  /* 0x000000ffff857224 */ /* 0x000fe400078e0084 */
[----:B------:R-:W-:Y:S02]  /*13d40*/  IMAD.MOV.U32 R57, RZ, RZ, R56 ;  /* 0x000000ffff397224 */ /* 0x000fe400078e0038 */
.L_x_36984:
[----:B------:R-:W-:Y:S05]  /*13d50*/  BSYNC B1 ;  /* 0x0000000000017941 */ /* 0x000fea0003800000 */
.L_x_36982:
        /* <DEDUP_REMOVED lines=11> */
.L_x_36986:
[----:B------:R-:W-:Y:S01]  /*13e10*/  IMAD.MOV.U32 R9, RZ, RZ, R8 ;  /* 0x000000ffff097224 */ /* 0x000fe200078e0008 */
[----:B------:R-:W-:Y:S01]  /*13e20*/  MOV R11, R10 ;  /* 0x0000000a000b7202 */ /* 0x000fe20000000f00 */
[----:B------:R-:W-:Y:S02]  /*13e30*/  IMAD.MOV.U32 R132, RZ, RZ, R135 ;  /* 0x000000ffff847224 */ /* 0x000fe400078e0087 */
[----:B------:R-:W-:Y:S02]  /*13e40*/  IMAD.MOV.U32 R56, RZ, RZ, R55 ;  /* 0x000000ffff387224 */ /* 0x000fe400078e0037 */
.L_x_36987:
[----:B------:R-:W-:Y:S05]  /*13e50*/  BSYNC B1 ;  /* 0x0000000000017941 */ /* 0x000fea0003800000 */
.L_x_36985:
        /* <DEDUP_REMOVED lines=11> */
.L_x_36989:
[----:B------:R-:W-:Y:S01]  /*13f10*/  IMAD.MOV.U32 R8, RZ, RZ, R9 ;  /* 0x000000ffff087224 */ /* 0x000fe200078e0009 */
[----:B------:R-:W-:Y:S01]  /*13f20*/  MOV R10, R11 ;  /* 0x0000000b000a7202 */ /* 0x000fe20000000f00 */
[----:B------:R-:W-:Y:S02]  /*13f30*/  IMAD.MOV.U32 R135, RZ, RZ, R134 ;  /* 0x000000ffff877224 */ /* 0x000fe400078e0086 */
[----:B------:R-:W-:Y:S02]  /*13f40*/  IMAD.MOV.U32 R55, RZ, RZ, R54 ;  /* 0x000000ffff377224 */ /* 0x000fe400078e0036 */
.L_x_36990:
[----:B------:R-:W-:Y:S05]  /*13f50*/  BSYNC B1 ;  /* 0x0000000000017941 */ /* 0x000fea0003800000 */
.L_x_36988:
        /* <DEDUP_REMOVED lines=11> */
.L_x_36992:
[----:B------:R-:W-:Y:S01]  /*14010*/  IMAD.MOV.U32 R9, RZ, RZ, R8 ;  /* 0x000000ffff097224 */ /* 0x000fe200078e0008 */
[----:B------:R-:W-:Y:S01]  /*14020*/  MOV R11, R10 ;  /* 0x0000000a000b7202 */ /* 0x000fe20000000f00 */
[----:B------:R-:W-:Y:S02]  /*14030*/  IMAD.MOV.U32 R134, RZ, RZ, R137 ;  /* 0x000000ffff867224 */ /* 0x000fe400078e0089 */
[----:B------:R-:W-:Y:S02]  /*14040*/  IMAD.MOV.U32 R54, RZ, RZ, R53 ;  /* 0x000000ffff367224 */ /* 0x000fe400078e0035 */
.L_x_36993:
[----:B------:R-:W-:Y:S05]  /*14050*/  BSYNC B1 ;  /* 0x0000000000017941 */ /* 0x000fea0003800000 */
.L_x_36991:
        /* <DEDUP_REMOVED lines=11> */
.L_x_36995:
[----:B------:R-:W-:Y:S01]  /*14110*/  IMAD.MOV.U32 R8, RZ, RZ, R9 ;  /* 0x000000ffff087224 */ /* 0x000fe200078e0009 */
[----:B------:R-:W-:Y:S01]  /*14120*/  MOV R10, R11 ;  /* 0x0000000b000a7202 */ /* 0x000fe20000000f00 */
[----:B------:R-:W-:Y:S02]  /*14130*/  IMAD.MOV.U32 R137, RZ, RZ, R136 ;  /* 0x000000ffff897224 */ /* 0x000fe400078e0088 */
[----:B------:R-:W-:Y:S02]  /*14140*/  IMAD.MOV.U32 R53, RZ, RZ, R52 ;  /* 0x000000ffff357224 */ /* 0x000fe400078e0034 */
.L_x_36996:
[----:B------:R-:W-:Y:S05]  /*14150*/  BSYNC B1 ;  /* 0x0000000000017941 */ /* 0x000fea0003800000 */
.L_x_36994:
        /* <DEDUP_REMOVED lines=11> */
.L_x_36998:
[----:B------:R-:W-:Y:S01]  /*14210*/  IMAD.MOV.U32 R9, RZ, RZ, R8 ;  /* 0x000000ffff097224 */ /* 0x000fe200078e0008 */
[----:B------:R-:W-:Y:S01]  /*14220*/  MOV R11, R10 ;  /* 0x0000000a000b7202 */ /* 0x000fe20000000f00 */
[----:B------:R-:W-:Y:S02]  /*14230*/  IMAD.MOV.U32 R136, RZ, RZ, R139 ;  /* 0x000000ffff887224 */ /* 0x000fe400078e008b */
[----:B------:R-:W-:Y:S02]  /*14240*/  IMAD.MOV.U32 R52, RZ, RZ, R51 ;  /* 0x000000ffff347224 */ /* 0x000fe400078e0033 */
.L_x_36999:
[----:B------:R-:W-:Y:S05]  /*14250*/  BSYNC B1 ;  /* 0x0000000000017941 */ /* 0x000fea0003800000 */
.L_x_36997:
        /* <DEDUP_REMOVED lines=11> */
.L_x_37001:
[----:B------:R-:W-:Y:S01]  /*14310*/  IMAD.MOV.U32 R8, RZ, RZ, R9 ;  /* 0x000000ffff087224 */ /* 0x000fe200078e0009 */
[----:B------:R-:W-:Y:S01]  /*14320*/  MOV R10, R11 ;  /* 0x0000000b000a7202 */ /* 0x000fe20000000f00 */
[----:B------:R-:W-:Y:S02]  /*14330*/  IMAD.MOV.U32 R139, RZ, RZ, R138 ;  /* 0x000000ffff8b7224 */ /* 0x000fe400078e008a */
[----:B------:R-:W-:Y:S02]  /*14340*/  IMAD.MOV.U32 R51, RZ, RZ, R50 ;  /* 0x000000ffff337224 */ /* 0x000fe400078e0032 */
.L_x_37002:
[----:B------:R-:W-:Y:S05]  /*14350*/  BSYNC B1 ;  /* 0x0000000000017941 */ /* 0x000fea0003800000 */
.L_x_37000:
        /* <DEDUP_REMOVED lines=11> */
.L_x_37004:
[----:B------:R-:W-:Y:S01]  /*14410*/  IMAD.MOV.U32 R9, RZ, RZ, R8 ;  /* 0x000000ffff097224 */ /* 0x000fe200078e0008 */
[----:B------:R-:W-:Y:S01]  /*14420*/  MOV R11, R10 ;  /* 0x0000000a000b7202 */ /* 0x000fe20000000f00 */
[----:B------:R-:W-:Y:S02]  /*14430*/  IMAD.MOV.U32 R138, RZ, RZ, R141 ;  /* 0x000000ffff8a7224 */ /* 0x000fe400078e008d */
[----:B------:R-:W-:Y:S02]  /*14440*/  IMAD.MOV.U32 R50, RZ, RZ, R49 ;  /* 0x000000ffff327224 */ /* 0x000fe400078e0031 */
.L_x_37005:
[----:B------:R-:W-:Y:S05]  /*14450*/  BSYNC B1 ;  /* 0x0000000000017941 */ /* 0x000fea0003800000 */
.L_x_37003:
        /* <DEDUP_REMOVED lines=11> */
.L_x_37007:
[----:B------:R-:W-:Y:S01]  /*14510*/  IMAD.MOV.U32 R8, RZ, RZ, R9 ;  /* 0x000000ffff087224 */ /* 0x000fe200078e0009 */
[----:B------:R-:W-:Y:S01]  /*14520*/  MOV R10, R11 ;  /* 0x0000000b000a7202 */ /* 0x000fe20000000f00 */
[----:B------:R-:W-:Y:S02]  /*14530*/  IMAD.MOV.U32 R141, RZ, RZ, R140 ;  /* 0x000000ffff8d7224 */ /* 0x000fe400078e008c */
[----:B------:R-:W-:Y:S02]  /*14540*/  IMAD.MOV.U32 R49, RZ, RZ, R48 ;  /* 0x000000ffff317224 */ /* 0x000fe400078e0030 */
.L_x_37008:
[----:B------:R-:W-:Y:S05]  /*14550*/  BSYNC B1 ;  /* 0x0000000000017941 */ /* 0x000fea0003800000 */
.L_x_37006:
        /* <DEDUP_REMOVED lines=11> */
.L_x_37010:
[----:B------:R-:W-:Y:S01]  /*14610*/  IMAD.MOV.U32 R9, RZ, RZ, R8 ;  /* 0x000000ffff097224 */ /* 0x000fe200078e0008 */
[----:B------:R-:W-:Y:S01]  /*14620*/  MOV R11, R10 ;  /* 0x0000000a000b7202 */ /* 0x000fe20000000f00 */
[----:B------:R-:W-:Y:S02]  /*14630*/  IMAD.MOV.U32 R140, RZ, RZ, R143 ;  /* 0x000000ffff8c7224 */ /* 0x000fe400078e008f */
[----:B------:R-:W-:Y:S02]  /*14640*/  IMAD.MOV.U32 R48, RZ, RZ, R47 ;  /* 0x000000ffff307224 */ /* 0x000fe400078e002f */
.L_x_37011:
[----:B------:R-:W-:Y:S05]  /*14650*/  BSYNC B1 ;  /* 0x0000000000017941 */ /* 0x000fea0003800000 */
.L_x_37009:
        /* <DEDUP_REMOVED lines=11> */
.L_x_37013:
[----:B------:R-:W-:Y:S01]  /*14710*/  IMAD.MOV.U32 R8, RZ, RZ, R9 ;  /* 0x000000ffff087224 */ /* 0x000fe200078e0009 */
[----:B------:R-:W-:Y:S01]  /*14720*/  MOV R10, R11 ;  /* 0x0000000b000a7202 */ /* 0x000fe20000000f00 */
[----:B------:R-:W-:Y:S02]  /*14730*/  IMAD.MOV.U32 R143, RZ, RZ, R142 ;  /* 0x000000ffff8f7224 */ /* 0x000fe400078e008e */
[----:B------:R-:W-:Y:S02]  /*14740*/  IMAD.MOV.U32 R47, RZ, RZ, R46 ;  /* 0x000000ffff2f7224 */ /* 0x000fe400078e002e */
.L_x_37014:
[----:B------:R-:W-:Y:S05]  /*14750*/  BSYNC B1 ;  /* 0x0000000000017941 */ /* 0x000fea0003800000 */
.L_x_37012:
        /* <DEDUP_REMOVED lines=11> */
.L_x_37016:
[----:B------:R-:W-:Y:S01]  /*14810*/  IMAD.MOV.U32 R9, RZ, RZ, R8 ;  /* 0x000000ffff097224 */ /* 0x000fe200078e0008 */
[----:B------:R-:W-:Y:S01]  /*14820*/  MOV R11, R10 ;  /* 0x0000000a000b7202 */ /* 0x000fe20000000f00 */
[----:B------:R-:W-:Y:S02]  /*14830*/  IMAD.MOV.U32 R142, RZ, RZ, R145 ;  /* 0x000000ffff8e7224 */ /* 0x000fe400078e0091 */
[----:B------:R-:W-:Y:S02]  /*14840*/  IMAD.MOV.U32 R46, RZ, RZ, R45 ;  /* 0x000000ffff2e7224 */ /* 0x000fe400078e002d */
.L_x_37017:
[----:B------:R-:W-:Y:S05]  /*14850*/  BSYNC B1 ;  /* 0x0000000000017941 */ /* 0x000fea0003800000 */
.L_x_37015:
        /* <DEDUP_REMOVED lines=11> */
.L_x_37019:
[----:B------:R-:W-:Y:S01]  /*14910*/  IMAD.MOV.U32 R8, RZ, RZ, R9 ;  /* 0x000000ffff087224 */ /* 0x000fe200078e0009 */
[----:B------:R-:W-:Y:S01]  /*14920*/  MOV R10, R11 ;  /* 0x0000000b000a7202 */ /* 0x000fe20000000f00 */
[----:B------:R-:W-:Y:S02]  /*14930*/  IMAD.MOV.U32 R145, RZ, RZ, R144 ;  /* 0x000000ffff917224 */ /* 0x000fe400078e0090 */
[----:B------:R-:W-:Y:S02]  /*14940*/  IMAD.MOV.U32 R45, RZ, RZ, R44 ;  /* 0x000000ffff2d7224 */ /* 0x000fe400078e002c */
.L_x_37020:
[----:B------:R-:W-:Y:S05]  /*14950*/  BSYNC B1 ;  /* 0x0000000000017941 */ /* 0x000fea0003800000 */
.L_x_37018:
        /* <DEDUP_REMOVED lines=11> */
.L_x_37022:
[----:B------:R-:W-:Y:S01]  /*14a10*/  IMAD.MOV.U32 R9, RZ, RZ, R8 ;  /* 0x000000ffff097224 */ /* 0x000fe200078e0008 */
[----:B------:R-:W-:Y:S01]  /*14a20*/  MOV R11, R10 ;  /* 0x0000000a000b7202 */ /* 0x000fe20000000f00 */
[----:B------:R-:W-:Y:S02]  /*14a30*/  IMAD.MOV.U32 R144, RZ, RZ, R147 ;  /* 0x000000ffff907224 */ /* 0x000fe400078e0093 */
[----:B------:R-:W-:Y:S02]  /*14a40*/  IMAD.MOV.U32 R44, RZ, RZ, R43 ;  /* 0x000000ffff2c7224 */ /* 0x000fe400078e002b */
.L_x_37023:
[----:B------:R-:W-:Y:S05]  /*14a50*/  BSYNC B1 ;  /* 0x0000000000017941 */ /* 0x000fea0003800000 */
.L_x_37021:
        /* <DEDUP_REMOVED lines=11> */
.L_x_37025:
[----:B------:R-:W-:Y:S01]  /*14b10*/  IMAD.MOV.U32 R8, RZ, RZ, R9 ;  /* 0x000000ffff087224 */ /* 0x000fe200078e0009 */
[----:B------:R-:W-:Y:S01]  /*14b20*/  MOV R10, R11 ;  /* 0x0000000b000a7202 */ /* 0x000fe20000000f00 */
[----:B------:R-:W-:Y:S02]  /*14b30*/  IMAD.MOV.U32 R147, RZ, RZ, R146 ;  /* 0x000000ffff937224 */ /* 0x000fe400078e0092 */
[----:B------:R-:W-:Y:S02]  /*14b40*/  IMAD.MOV.U32 R43, RZ, RZ, R42 ;  /* 0x000000ffff2b7224 */ /* 0x000fe400078e002a */
.L_x_37026:
[----:B------:R-:W-:Y:S05]  /*14b50*/  BSYNC B1 ;  /* 0x0000000000017941 */ /* 0x000fea0003800000 */
.L_x_37024:
        /* <DEDUP_REMOVED lines=11> */
.L_x_37028:
[----:B------:R-:W-:Y:S01]  /*14c10*/  IMAD.MOV.U32 R9, RZ, RZ, R8 ;  /* 0x000000ffff097224 */ /* 0x000fe200078e0008 */
[----:B------:R-:W-:Y:S01]  /*14c20*/  MOV R11, R10 ;  /* 0x0000000a000b7202 */ /* 0x000fe20000000f00 */
[----:B------:R-:W-:Y:S02]  /*14c30*/  IMAD.MOV.U32 R146, RZ, RZ, R149 ;  /* 0x000000ffff927224 */ /* 0x000fe400078e0095 */
[----:B------:R-:W-:Y:S02]  /*14c40*/  IMAD.MOV.U32 R42, RZ, RZ, R41 ;  /* 0x000000ffff2a7224 */ /* 0x000fe400078e0029 */
.L_x_37029:
[----:B------:R-:W-:Y:S05]  /*14c50*/  BSYNC B1 ;  /* 0x0000000000017941 */ /* 0x000fea0003800000 */
.L_x_37027:
        /* <DEDUP_REMOVED lines=11> */
.L_x_37031:
[----:B------:R-:W-:Y:S01]  /*14d10*/  IMAD.MOV.U32 R8, RZ, RZ, R9 ;  /* 0x000000ffff087224 */ /* 0x000fe200078e0009 */
[----:B------:R-:W-:Y:S01]  /*14d20*/  MOV R10, R11 ;  /* 0x0000000b000a7202 */ /* 0x000fe20000000f00 */
[----:B------:R-:W-:Y:S02]  /*14d30*/  IMAD.MOV.U32 R149, RZ, RZ, R148 ;  /* 0x000000ffff957224 */ /* 0x000fe400078e0094 */
[----:B------:R-:W-:Y:S02]  /*14d40*/  IMAD.MOV.U32 R41, RZ, RZ, R40 ;  /* 0x000000ffff297224 */ /* 0x000fe400078e0028 */
.L_x_37032:
[----:B------:R-:W-:Y:S05]  /*14d50*/  BSYNC B1 ;  /* 0x0000000000017941 */ /* 0x000fea0003800000 */
.L_x_37030:
        /* <DEDUP_REMOVED lines=11> */
.L_x_37034:
[----:B------:R-:W-:Y:S01]  /*14e10*/  IMAD.MOV.U32 R9, RZ, RZ, R8 ;  /* 0x000000ffff097224 */ /* 0x000fe200078e0008 */
[----:B------:R-:W-:Y:S01]  /*14e20*/  MOV R11, R10 ;  /* 0x0000000a000b7202 */ /* 0x000fe20000000f00 */
[----:B------:R-:W-:Y:S02]  /*14e30*/  IMAD.MOV.U32 R148, RZ, RZ, R151 ;  /* 0x000000ffff947224 */ /* 0x000fe400078e0097 */
[----:B------:R-:W-:Y:S02]  /*14e40*/  IMAD.MOV.U32 R40, RZ, RZ, R39 ;  /* 0x000000ffff287224 */ /* 0x000fe400078e0027 */
.L_x_37035:
[----:B------:R-:W-:Y:S05]  /*14e50*/  BSYNC B1 ;  /* 0x0000000000017941 */ /* 0x000fea0003800000 */
.L_x_37033:
        /* <DEDUP_REMOVED lines=11> */
.L_x_37037:
[----:B------:R-:W-:Y:S01]  /*14f10*/  IMAD.MOV.U32 R8, RZ, RZ, R9 ;  /* 0x000000ffff087224 */ /* 0x000fe200078e0009 */
[----:B------:R-:W-:Y:S01]  /*14f20*/  MOV R10, R11 ;  /* 0x0000000b000a7202 */ /* 0x000fe20000000f00 */
[----:B------:R-:W-:Y:S02]  /*14f30*/  IMAD.MOV.U32 R151, RZ, RZ, R150 ;  /* 0x000000ffff977224 */ /* 0x000fe400078e0096 */
[----:B------:R-:W-:Y:S02]  /*14f40*/  IMAD.MOV.U32 R39, RZ, RZ, R38 ;  /* 0x000000ffff277224 */ /* 0x000fe400078e0026 */
.L_x_37038:
[----:B------:R-:W-:Y:S05]  /*14f50*/  BSYNC B1 ;  /* 0x0000000000017941 */ /* 0x000fea0003800000 */
.L_x_37036:
        /* <DEDUP_REMOVED lines=11> */
.L_x_37040:
[----:B------:R-:W-:Y:S01]  /*15010*/  IMAD.MOV.U32 R9, RZ, RZ, R8 ;  /* 0x000000ffff097224 */ /* 0x000fe200078e0008 */
[----:B------:R-:W-:Y:S01]  /*15020*/  MOV R11, R10 ;  /* 0x0000000a000b7202 */ /* 0x000fe20000000f00 */
[----:B------:R-:W-:Y:S02]  /*15030*/  IMAD.MOV.U32 R150, RZ, RZ, R153 ;  /* 0x000000ffff967224 */ /* 0x000fe400078e0099 */
[----:B------:R-:W-:Y:S02]  /*15040*/  IMAD.MOV.U32 R38, RZ, RZ, R37 ;  /* 0x000000ffff267224 */ /* 0x000fe400078e0025 */
.L_x_37041:
[----:B------:R-:W-:Y:S05]  /*15050*/  BSYNC B1 ;  /* 0x0000000000017941 */ /* 0x000fea0003800000 */
.L_x_37039:
        /* <DEDUP_REMOVED lines=11> */
.L_x_37043:
[----:B------:R-:W-:Y:S01]  /*15110*/  IMAD.MOV.U32 R8, RZ, RZ, R9 ;  /* 0x000000ffff087224 */ /* 0x000fe200078e0009 */
[----:B------:R-:W-:Y:S01]  /*15120*/  MOV R10, R11 ;  /* 0x0000000b000a7202 */ /* 0x000fe20000000f00 */
[----:B------:R-:W-:Y:S02]  /*15130*/  IMAD.MOV.U32 R153, RZ, RZ, R152 ;  /* 0x000000ffff997224 */ /* 0x000fe400078e0098 */
[----:B------:R-:W-:Y:S02]  /*15140*/  IMAD.MOV.U32 R37, RZ, RZ, R36 ;  /* 0x000000ffff257224 */ /* 0x000fe400078e0024 */
.L_x_37044:
[----:B------:R-:W-:Y:S05]  /*15150*/  BSYNC B1 ;  /* 0x0000000000017941 */ /* 0x000fea0003800000 */
.L_x_37042:
        /* <DEDUP_REMOVED lines=11> */
.L_x_37046:
[----:B------:R-:W-:Y:S01]  /*15210*/  IMAD.MOV.U32 R9, RZ, RZ, R8 ;  /* 0x000000ffff097224 */ /* 0x000fe200078e0008 */
[----:B------:R-:W-:Y:S01]  /*15220*/  MOV R11, R10 ;  /* 0x0000000a000b7202 */ /* 0x000fe20000000f00 */
[----:B------:R-:W-:Y:S02]  /*15230*/  IMAD.MOV.U32 R152, RZ, RZ, R155 ;  /* 0x000000ffff987224 */ /* 0x000fe400078e009b */
[----:B------:R-:W-:Y:S02]  /*15240*/  IMAD.MOV.U32 R36, RZ, RZ, R35 ;  /* 0x000000ffff247224 */ /* 0x000fe400078e0023 */
.L_x_37047:
[----:B------:R-:W-:Y:S05]  /*15250*/  BSYNC B1 ;  /* 0x0000000000017941 */ /* 0x000fea0003800000 */
.L_x_37045:
        /* <DEDUP_REMOVED lines=11> */
.L_x_37049:
[----:B------:R-:W-:Y:S01]  /*15310*/  IMAD.MOV.U32 R8, RZ, RZ, R9 ;  /* 0x000000ffff087224 */ /* 0x000fe200078e0009 */
[----:B------:R-:W-:Y:S01]  /*15320*/  MOV R10, R11 ;  /* 0x0000000b000a7202 */ /* 0x000fe20000000f00 */
[----:B------:R-:W-:Y:S02]  /*15330*/  IMAD.MOV.U32 R155, RZ, RZ, R154 ;  /* 0x000000ffff9b7224 */ /* 0x000fe400078e009a */
[----:B------:R-:W-:Y:S02]  /*15340*/  IMAD.MOV.U32 R35, RZ, RZ, R34 ;  /* 0x000000ffff237224 */ /* 0x000fe400078e0022 */
.L_x_37050:
[----:B------:R-:W-:Y:S05]  /*15350*/  BSYNC B1 ;  /* 0x0000000000017941 */ /* 0x000fea0003800000 */
.L_x_37048:
        /* <DEDUP_REMOVED lines=11> */
.L_x_37052:
[----:B------:R-:W-:Y:S01]  /*15410*/  IMAD.MOV.U32 R9, RZ, RZ, R8 ;  /* 0x000000ffff097224 */ /* 0x000fe200078e0008 */
[----:B------:R-:W-:Y:S01]  /*15420*/  MOV R11, R10 ;  /* 0x0000000a000b7202 */ /* 0x000fe20000000f00 */
[----:B------:R-:W-:Y:S02]  /*15430*/  IMAD.MOV.U32 R154, RZ, RZ, R159 ;  /* 0x000000ffff9a7224 */ /* 0x000fe400078e009f */
[----:B------:R-:W-:Y:S02]  /*15440*/  IMAD.MOV.U32 R34, RZ, RZ, R33 ;  /* 0x000000ffff227224 */ /* 0x000fe400078e0021 */
.L_x_37053:
[----:B------:R-:W-:Y:S05]  /*15450*/  BSYNC B1 ;  /* 0x0000000000017941 */ /* 0x000fea0003800000 */
.L_x_37051:
        /* <DEDUP_REMOVED lines=11> */
.L_x_37055:
[----:B------:R-:W-:Y:S01]  /*15510*/  IMAD.MOV.U32 R159, RZ, RZ, R158 ;  /* 0x000000ffff9f7224 */ /* 0x000fe200078e009e */
[-C--:B------:R-:W-:Y:S01]  /*15520*/  MOV R10, R11.reuse ;  /* 0x0000000b000a7202 */ /* 0x080fe20000000f00 */
[----:B------:R-:W-:Y:S01]  /*15530*/  IMAD.MOV.U32 R33, RZ, RZ, R32 ;  /* 0x000000ffff217224 */ /* 0x000fe200078e0020 */
[----:B------:R-:W-:Y:S01]  /*15540*/  MOV R32, R11 ;  /* 0x0000000b00207202 */ /* 0x000fe20000000f00 */
[--C-:B------:R-:W-:Y:S02]  /*15550*/  IMAD.MOV.U32 R8, RZ, RZ, R9.reuse ;  /* 0x000000ffff087224 */ /* 0x100fe400078e0009 */
[----:B------:R-:W-:Y:S02]  /*15560*/  IMAD.MOV.U32 R158, RZ, RZ, R9 ;  /* 0x000000ffff9e7224 */ /* 0x000fe400078e0009 */
.L_x_37056:
[----:B------:R-:W-:Y:S05]  /*15570*/  BSYNC B1 ;  /* 0x0000000000017941 */ /* 0x000fea0003800000 */
.L_x_37054:
[----:B------:R-:W-:Y:S01]  /*15580*/  IADD3 R4, R4, 0x4, RZ ;  /* 0x0000000404047810 */ /* 0x000fe20007ffe0ff */
[----:B------:R-:W-:Y:S01]  /*15590*/  @!P1 CALL.REL.NOINC `(.L_x_37057) ;  /* 0x0000001000009944 */ /* 0x000fe20003c00000 */
[----:B------:R-:W-:Y:S05]  /*155a0*/  BRA `(.L_x_37058) ;  /* 0xffffc02000007947 */ /* 0x000fea000383ffff */
.L_x_37057:
[----:B------:R-:W-:Y:S02]  /*155b0*/  FADD.FTZ R156, R156, R7 ;  /* 0x000000079c9c7221 */ /* 0x000fe40000010000 */
[----:B------:R-:W-:Y:S02]  /*155c0*/  IMAD.MOV.U32 R157, RZ, RZ, R6 ;  /* 0x000000ffff9d7224 */ /* 0x000fe400078e0006 */
[----:B------:R-:W-:-:S02]  /*155d0*/  IMAD.MOV.U32 R158, RZ, RZ, R8 ;  /* 0x000000ffff9e7224 */ /* 0x000fc400078e0008 */
[----:B------:R-:W-:Y:S02]  /*155e0*/  IMAD.MOV.U32 R32, RZ, RZ, R10 ;  /* 0x000000ffff207224 */ /* 0x000fe400078e000a */
.L_x_36867:
[----:B------:R-:W-:Y:S05]  /*155f0*/  BSYNC B0 ;  /* 0x0000000000007941 */ /* 0x000fea0003800000 */
.L_x_36866:
        /* <DEDUP_REMOVED lines=210> */
.L_x_37251:
        /* <DEDUP_REMOVED lines=20> */
.L_x_37062:
[----:B------:R-:W-:Y:S01]  /*16460*/  IMAD.MOV.U32 R8, RZ, RZ, R3 ;  /* 0x000000ffff087224 */ /* 0x000fe200078e0003 */
[----:B------:R-:W-:Y:S01]  /*16470*/  MOV R3, R2 ;  /* 0x0000000200037202 */ /* 0x000fe20000000f00 */
[----:B------:R-:W-:Y:S02]  /*16480*/  IMAD.MOV.U32 R10, RZ, RZ, R95 ;  /* 0x000000ffff0a7224 */ /* 0x000fe400078e005f */
[----:B------:R-:W-:Y:S02]  /*16490*/  IMAD.MOV.U32 R95, RZ, RZ, R94 ;  /* 0x000000ffff5f7224 */ /* 0x000fe400078e005e */
.L_x_37063:
[----:B------:R-:W-:Y:S05]  /*164a0*/  BSYNC B1 ;  /* 0x0000000000017941 */ /* 0x000fea0003800000 */
.L_x_37061:
        /* <DEDUP_REMOVED lines=11> */
.L_x_37065:
[----:B------:R-:W-:Y:S01]  /*16560*/  IMAD.MOV.U32 R9, RZ, RZ, R8 ;  /* 0x000000ffff097224 */ /* 0x000fe200078e0008 */
[----:B------:R-:W-:Y:S01]  /*16570*/  MOV R2, R97 ;  /* 0x0000006100027202 */ /* 0x000fe20000000f00 */
[----:B------:R-:W-:Y:S02]  /*16580*/  IMAD.MOV.U32 R11, RZ, RZ, R10 ;  /* 0x000000ffff0b7224 */ /* 0x000fe400078e000a */
[----:B------:R-:W-:Y:S02]  /*16590*/  IMAD.MOV.U32 R94, RZ, RZ, R93 ;  /* 0x000000ffff5e7224 */ /* 0x000fe400078e005d */
.L_x_37066:
[----:B------:R-:W-:Y:S05]  /*165a0*/  BSYNC B1 ;  /* 0x0000000000017941 */ /* 0x000fea0003800000 */
.L_x_37064:
        /* <DEDUP_REMOVED lines=11> */
.L_x_37068:
[----:B------:R-:W-:Y:S01]  /*16660*/  IMAD.MOV.U32 R8, RZ, RZ, R9 ;  /* 0x000000ffff087224 */ /* 0x000fe200078e0009 */
[----:B------:R-:W-:Y:S01]  /*16670*/  MOV R97, R96 ;  /* 0x0000006000617202 */ /* 0x000fe20000000f00 */
[----:B------:R-:W-:Y:S02]  /*16680*/  IMAD.MOV.U32 R10, RZ, RZ, R11 ;  /* 0x000000ffff0a7224 */ /* 0x000fe400078e000b */
[----:B------:R-:W-:Y:S02]  /*16690*/  IMAD.MOV.U32 R93, RZ, RZ, R92 ;  /* 0x000000ffff5d7224 */ /* 0x000fe400078e005c */
.L_x_37069:
[----:B------:R-:W-:Y:S05]  /*166a0*/  BSYNC B1 ;  /* 0x0000000000017941 */ /* 0x000fea0003800000 */
.L_x_37067:
        /* <DEDUP_REMOVED lines=11> */
.L_x_37071:
[----:B------:R-:W-:Y:S01]  /*16760*/  IMAD.MOV.U32 R9, RZ, RZ, R8 ;  /* 0x000000ffff097224 */ /* 0x000fe200078e0008 */
[----:B------:R-:W-:Y:S01]  /*16770*/  MOV R96, R99 ;  /* 0x0000006300607202 */ /* 0x000fe20000000f00 */
[----:B------:R-:W-:Y:S02]  /*16780*/  IMAD.MOV.U32 R11, RZ, RZ, R10 ;  /* 0x000000ffff0b7224 */ /* 0x000fe400078e000a */
[----:B------:R-:W-:Y:S02]  /*16790*/  IMAD.MOV.U32 R92, RZ, RZ, R91 ;  /* 0x000000ffff5c7224 */ /* 0x000fe400078e005b */
.L_x_37072:
[----:B------:R-:W-:Y:S05]  /*167a0*/  BSYNC B1 ;  /* 0x0000000000017941 */ /* 0x000fea0003800000 */
.L_x_37070:
        /* <DEDUP_REMOVED lines=11> */
.L_x_37074:
[----:B------:R-:W-:Y:S01]  /*16860*/  IMAD.MOV.U32 R8, RZ, RZ, R9 ;  /* 0x000000ffff087224 */ /* 0x000fe200078e0009 */
[----:B------:R-:W-:Y:S01]  /*16870*/  MOV R99, R98 ;  /* 0x0000006200637202 */ /* 0x000fe20000000f00 */
[----:B------:R-:W-:Y:S02]  /*16880*/  IMAD.MOV.U32 R10, RZ, RZ, R11 ;  /* 0x000000ffff0a7224 */ /* 0x000fe400078e000b */
[----:B------:R-:W-:Y:S02]  /*16890*/  IMAD.MOV.U32 R91, RZ, RZ, R90 ;  /* 0x000000ffff5b7224 */ /* 0x000fe400078e005a */
.L_x_37075:
[----:B------:R-:W-:Y:S05]  /*168a0*/  BSYNC B1 ;  /* 0x0000000000017941 */ /* 0x000fea0003800000 */
.L_x_37073:
        /* <DEDUP_REMOVED lines=11> */
.L_x_37077:
[----:B------:R-:W-:Y:S01]  /*16960*/  IMAD.MOV.U32 R9, RZ, RZ, R8 ;  /* 0x000000ffff097224 */ /* 0x000fe200078e0008 */
[----:B------:R-:W-:Y:S01]  /*16970*/  MOV R98, R101 ;  /* 0x0000006500627202 */ /* 0x000fe20000000f00 */
[----:B------:R-:W-:Y:S02]  /*16980*/  IMAD.MOV.U32 R11, RZ, RZ, R10 ;  /* 0x000000ffff0b7224 */ /* 0x000fe400078e000a */
[----:B------:R-:W-:Y:S02]  /*16990*/  IMAD.MOV.U32 R90, RZ, RZ, R89 ;  /* 0x000000ffff5a7224 */ /* 0x000fe400078e0059 */
.L_x_37078:
[----:B------:R-:W-:Y:S05]  /*169a0*/  BSYNC B1 ;  /* 0x0000000000017941 */ /* 0x000fea0003800000 */
.L_x_37076:
        /* <DEDUP_REMOVED lines=11> */
.L_x_37080:
[----:B------:R-:W-:Y:S01]  /*16a60*/  IMAD.MOV.U32 R8, RZ, RZ, R9 ;  /* 0x000000ffff087224 */ /* 0x000fe200078e0009 */
[----:B------:R-:W-:Y:S01]  /*16a70*/  MOV R101, R100 ;  /* 0x0000006400657202 */ /* 0x000fe20000000f00 */
[----:B------:R-:W-:Y:S02]  /*16a80*/  IMAD.MOV.U32 R10, RZ, RZ, R11 ;  /* 0x000000ffff0a7224 */ /* 0x000fe400078e000b */
[----:B------:R-:W-:Y:S02]  /*16a90*/  IMAD.MOV.U32 R89, RZ, RZ, R88 ;  /* 0x000000ffff597224 */ /* 0x000fe400078e0058 */
.L_x_37081:
[----:B------:R-:W-:Y:S05]  /*16aa0*/  BSYNC B1 ;  /* 0x0000000000017941 */ /* 0x000fea0003800000 */
.L_x_37079:
        /* <DEDUP_REMOVED lines=11> */
.L_x_37083:
[----:B------:R-:W-:Y:S01]  /*16b60*/  IMAD.MOV.U32 R9, RZ, RZ, R8 ;  /* 0x000000ffff097224 */ /* 0x000fe200078e0008 */
[----:B------:R-:W-:Y:S01]  /*16b70*/  MOV R100, R103 ;  /* 0x0000006700647202 */ /* 0x000fe20000000f00 */
[----:B------:R-:W-:Y:S02]  /*16b80*/  IMAD.MOV.U32 R11, RZ, RZ, R10 ;  /* 0x000000ffff0b7224 */ /* 0x000fe400078e000a */
[----:B------:R-:W-:Y:S02]  /*16b90*/  IMAD.MOV.U32 R88, RZ, RZ, R87 ;  /* 0x000000ffff587224 */ /* 0x000fe400078e0057 */
.L_x_37084:
[----:B------:R-:W-:Y:S05]  /*16ba0*/  BSYNC B1 ;  /* 0x0000000000017941 */ /* 0x000fea0003800000 */
.L_x_37082:
        /* <DEDUP_REMOVED lines=11> */
.L_x_37086:
[----:B------:R-:W-:Y:S01]  /*16c60*/  IMAD.MOV.U32 R8, RZ, RZ, R9 ;  /* 0x000000ffff087224 */ /* 0x000fe200078e0009 */
[----:B------:R-:W-:Y:S01]  /*16c70*/  MOV R103, R102 ;  /* 0x0000006600677202 */ /* 0x000fe20000000f00 */
[----:B------:R-:W-:Y:S02]  /*16c80*/  IMAD.MOV.U32 R10, RZ, RZ, R11 ;  /* 0x000000ffff0a7224 */ /* 0x000fe400078e000b */
[----:B------:R-:W-:Y:S02]  /*16c90*/  IMAD.MOV.U32 R87, RZ, RZ, R86 ;  /* 0x000000ffff577224 */ /* 0x000fe400078e0056 */
.L_x_37087:
[----:B------:R-:W-:Y:S05]  /*16ca0*/  BSYNC B1 ;  /* 0x0000000000017941 */ /* 0x000fea0003800000 */
.L_x_37085:
        /* <DEDUP_REMOVED lines=11> */
.L_x_37089:
[----:B------:R-:W-:Y:S01]  /*16d60*/  IMAD.MOV.U32 R9, RZ, RZ, R8 ;  /* 0x000000ffff097224 */ /* 0x000fe200078e0008 */
[----:B------:R-:W-:Y:S01]  /*16d70*/  MOV R102, R105 ;  /* 0x0000006900667202 */ /* 0x000fe20000000f00 */
[----:B------:R-:W-:Y:S02]  /*16d80*/  IMAD.MOV.U32 R11, RZ, RZ, R10 ;  /* 0x000000ffff0b7224 */ /* 0x000fe400078e000a */
[----:B------:R-:W-:Y:S02]  /*16d90*/  IMAD.MOV.U32 R86, RZ, RZ, R85 ;  /* 0x000000ffff567224 */ /* 0x000fe400078e0055 */
.L_x_37090:
[----:B------:R-:W-:Y:S05]  /*16da0*/  BSYNC B1 ;  /* 0x0000000000017941 */ /* 0x000fea0003800000 */
.L_x_37088:
        /* <DEDUP_REMOVED lines=11> */
.L_x_37092:
[----:B------:R-:W-:Y:S01]  /*16e60*/  IMAD.MOV.U32 R8, RZ, RZ, R9 ;  /* 0x000000ffff087224 */ /* 0x000fe200078e0009 */
[----:B------:R-:W-:Y:S01]  /*16e70*/  MOV R105, R104 ;  /* 0x0000006800697202 */ /* 0x000fe20000000f00 */
[----:B------:R-:W-:Y:S02]  /*16e80*/  IMAD.MOV.U32 R10, RZ, RZ, R11 ;  /* 0x000000ffff0a7224 */ /* 0x000fe400078e000b */
[----:B------:R-:W-:Y:S02]  /*16e90*/  IMAD.MOV.U32 R85, RZ, RZ, R84 ;  /* 0x000000ffff557224 */ /* 0x000fe400078e0054 */
.L_x_37093:
[----:B------:R-:W-:Y:S05]  /*16ea0*/  BSYNC B1 ;  /* 0x0000000000017941 */ /* 0x000fea0003800000 */
.L_x_37091:
        /* <DEDUP_REMOVED lines=11> */
.L_x_37095:
[----:B------:R-:W-:Y:S01]  /*16f60*/  IMAD.MOV.U32 R9, RZ, RZ, R8 ;  /* 0x000000ffff097224 */ /* 0x000fe200078e0008 */
[----:B------:R-:W-:Y:S01]  /*16f70*/  MOV R104, R107 ;  /* 0x0000006b00687202 */ /* 0x000fe20000000f00 */
[----:B------:R-:W-:Y:S02]  /*16f80*/  IMAD.MOV.U32 R11, RZ, RZ, R10 ;  /* 0x000000ffff0b7224 */ /* 0x000fe400078e000a */
[----:B------:R-:W-:Y:S02]  /*16f90*/  IMAD.MOV.U32 R84, RZ, RZ, R83 ;  /* 0x000000ffff547224 */ /* 0x000fe400078e0053 */
.L_x_37096:
[----:B------:R-:W-:Y:S05]  /*16fa0*/  BSYNC B1 ;  /* 0x0000000000017941 */ /* 0x000fea0003800000 */
.L_x_37094:
        /* <DEDUP_REMOVED lines=11> */
.L_x_37098:
[----:B------:R-:W-:Y:S01]  /*17060*/  IMAD.MOV.U32 R8, RZ, RZ, R9 ;  /* 0x000000ffff087224 */ /* 0x000fe200078e0009 */
[----:B------:R-:W-:Y:S01]  /*17070*/  MOV R107, R106 ;  /* 0x0000006a006b7202 */ /* 0x000fe20000000f00 */
[----:B------:R-:W-:Y:S02]  /*17080*/  IMAD.MOV.U32 R10, RZ, RZ, R11 ;  /* 0x000000ffff0a7224 */ /* 0x000fe400078e000b */
[----:B------:R-:W-:Y:S02]  /*17090*/  IMAD.MOV.U32 R83, RZ, RZ, R82 ;  /* 0x000000ffff537224 */ /* 0x000fe400078e0052 */
.L_x_37099:
[----:B------:R-:W-:Y:S05]  /*170a0*/  BSYNC B1 ;  /* 0x0000000000017941 */ /* 0x000fea0003800000 */
.L_x_37097:
        /* <DEDUP_REMOVED lines=11> */
.L_x_37101:
[----:B------:R-:W-:Y:S01]  /*17160*/  IMAD.MOV.U32 R9, RZ, RZ, R8 ;  /* 0x000000ffff097224 */ /* 0x000fe200078e0008 */
[----:B------:R-:W-:Y:S01]  /*17170*/  MOV R106, R109 ;  /* 0x0000006d006a7202 */ /* 0x000fe20000000f00 */
[----:B------:R-:W-:Y:S02]  /*17180*/  IMAD.MOV.U32 R11, RZ, RZ, R10 ;  /* 0x000000ffff0b7224 */ /* 0x000fe400078e000a */
[----:B------:R-:W-:Y:S02]  /*17190*/  IMAD.MOV.U32 R82, RZ, RZ, R81 ;  /* 0x000000ffff527224 */ /* 0x000fe400078e0051 */
.L_x_37102:
[----:B------:R-:W-:Y:S05]  /*171a0*/  BSYNC B1 ;  /* 0x0000000000017941 */ /* 0x000fea0003800000 */
.L_x_37100:
        /* <DEDUP_REMOVED lines=11> */
.L_x_37104:
[----:B------:R-:W-:Y:S01]  /*17260*/  IMAD.MOV.U32 R8, RZ, RZ, R9 ;  /* 0x000000ffff087224 */ /* 0x000fe200078e0009 */
[----:B------:R-:W-:Y:S01]  /*17270*/  MOV R109, R108 ;  /* 0x0000006c006d7202 */ /* 0x000fe20000000f00 */
[----:B------:R-:W-:Y:S02]  /*17280*/  IMAD.MOV.U32 R10, RZ, RZ, R11 ;  /* 0x000000ffff0a7224 */ /* 0x000fe400078e000b */
[----:B------:R-:W-:Y:S02]  /*17290*/  IMAD.MOV.U32 R81, RZ, RZ, R80 ;  /* 0x000000ffff517224 */ /* 0x000fe400078e0050 */
.L_x_37105:
[----:B------:R-:W-:Y:S05]  /*172a0*/  BSYNC B1 ;  /* 0x0000000000017941 */ /* 0x000fea0003800000 */
.L_x_37103:
        /* <DEDUP_REMOVED lines=11> */
.L_x_37107:
[----:B------:R-:W-:Y:S01]  /*17360*/  IMAD.MOV.U32 R9, RZ, RZ, R8 ;  /* 0x000000ffff097224 */ /* 0x000fe200078e0008 */
[----:B------:R-:W-:Y:S01]  /*17370*/  MOV R108, R111 ;  /* 0x0000006f006c7202 */ /* 0x000fe20000000f00 */
[----:B------:R-:W-:Y:S02]  /*17380*/  IMAD.MOV.U32 R11, RZ, RZ, R10 ;  /* 0x000000ffff0b7224 */ /* 0x000fe400078e000a */
[----:B------:R-:W-:Y:S02]  /*17390*/  IMAD.MOV.U32 R80, RZ, RZ, R79 ;  /* 0x000000ffff507224 */ /* 0x000fe400078e004f */
.L_x_37108:
[----:B------:R-:W-:Y:S05]  /*173a0*/  BSYNC B1 ;  /* 0x0000000000017941 */ /* 0x000fea0003800000 */
.L_x_37106:
        /* <DEDUP_REMOVED lines=11> */
.L_x_37110:
[----:B------:R-:W-:Y:S01]  /*17460*/  IMAD.MOV.U32 R8, RZ, RZ, R9 ;  /* 0x000000ffff087224 */ /* 0x000fe200078e0009 */
[----:B------:R-:W-:Y:S01]  /*17470*/  MOV R111, R110 ;  /* 0x0000006e006f7202 */ /* 0x000fe20000000f00 */
[----:B------:R-:W-:Y:S02]  /*17480*/  IMAD.MOV.U32 R10, RZ, RZ, R11 ;  /* 0x000000ffff0a7224 */ /* 0x000fe400078e000b */
[----:B------:R-:W-:Y:S02]  /*17490*/  IMAD.MOV.U32 R79, RZ, RZ, R78 ;  /* 0x000000ffff4f7224 */ /* 0x000fe400078e004e */
.L_x_37111:
[----:B------:R-:W-:Y:S05]  /*174a0*/  BSYNC B1 ;  /* 0x0000000000017941 */ /* 0x000fea0003800000 */
.L_x_37109:
        /* <DEDUP_REMOVED lines=11> */
.L_x_37113:
[----:B------:R-:W-:Y:S01]  /*17560*/  IMAD.MOV.U32 R9, RZ, RZ, R8 ;  /* 0x000000ffff097224 */ /* 0x000fe200078e0008 */
[----:B------:R-:W-:Y:S01]  /*17570*/  MOV R110, R113 ;  /* 0x00000071006e7202 */ /* 0x000fe20000000f00 */
[----:B------:R-:W-:Y:S02]  /*17580*/  IMAD.MOV.U32 R11, RZ, RZ, R10 ;  /* 0x000000ffff0b7224 */ /* 0x000fe400078e000a */
[----:B------:R-:W-:Y:S02]  /*17590*/  IMAD.MOV.U32 R78, RZ, RZ, R77 ;  /* 0x000000ffff4e7224 */ /* 0x000fe400078e004d */
.L_x_37114:
[----:B------:R-:W-:Y:S05]  /*175a0*/  BSYNC B1 ;  /* 0x0000000000017941 */ /* 0x000fea0003800000 */
.L_x_37112:
        /* <DEDUP_REMOVED lines=11> */
.L_x_37116:
[----:B------:R-:W-:Y:S01]  /*17660*/  IMAD.MOV.U32 R8, RZ, RZ, R9 ;  /* 0x000000ffff087224 */ /* 0x000fe200078e0009 */
[----:B------:R-:W-:Y:S01]  /*17670*/  MOV R113, R112 ;  /* 0x0000007000717202 */ /* 0x000fe20000000f00 */
[----:B------:R-:W-:Y:S02]  /*17680*/  IMAD.MOV.U32 R10, RZ, RZ, R11 ;  /* 0x000000ffff0a7224 */ /* 0x000fe400078e000b */
[----:B------:R-:W-:Y:S02]  /*17690*/  IMAD.MOV.U32 R77, RZ, RZ, R76 ;  /* 0x000000ffff4d7224 */ /* 0x000fe400078e004c */
.L_x_37117:
[----:B------:R-:W-:Y:S05]  /*176a0*/  BSYNC B1 ;  /* 0x0000000000017941 */ /* 0x000fea0003800000 */
.L_x_37115:
        /* <DEDUP_REMOVED lines=11> */
.L_x_37119:
[----:B------:R-:W-:Y:S01]  /*17760*/  IMAD.MOV.U32 R9, RZ, RZ, R8 ;  /* 0x000000ffff097224 */ /* 0x000fe200078e0008 */
[----:B------:R-:W-:Y:S01]  /*17770*/  MOV R112, R115 ;  /* 0x0000007300707202 */ /* 0x000fe20000000f00 */
[----:B------:R-:W-:Y:S02]  /*17780*/  IMAD.MOV.U32 R11, RZ, RZ, R10 ;  /* 0x000000ffff0b7224 */ /* 0x000fe400078e000a */
[----:B------:R-:W-:Y:S02]  /*17790*/  IMAD.MOV.U32 R76, RZ, RZ, R75 ;  /* 0x000000ffff4c7224 */ /* 0x000fe400078e004b */
.L_x_37120:
[----:B------:R-:W-:Y:S05]  /*177a0*/  BSYNC B1 ;  /* 0x0000000000017941 */ /* 0x000fea0003800000 */
.L_x_37118:
        /* <DEDUP_REMOVED lines=11> */
.L_x_37122:
[----:B------:R-:W-:Y:S01]  /*17860*/  IMAD.MOV.U32 R8, RZ, RZ, R9 ;  /* 0x000000ffff087224 */ /* 0x000fe200078e0009 */
[----:B------:R-:W-:Y:S01]  /*17870*/  MOV R115, R114 ;  /* 0x0000007200737202 */ /* 0x000fe20000000f00 */
[----:B------:R-:W-:Y:S02]  /*17880*/  IMAD.MOV.U32 R10, RZ, RZ, R11 ;  /* 0x000000ffff0a7224 */ /* 0x000fe400078e000b */
[----:B------:R-:W-:Y:S02]  /*17890*/  IMAD.MOV.U32 R75, RZ, RZ, R74 ;  /* 0x000000ffff4b7224 */ /* 0x000fe400078e004a */
.L_x_37123:
[----:B------:R-:W-:Y:S05]  /*178a0*/  BSYNC B1 ;  /* 0x0000000000017941 */ /* 0x000fea0003800000 */
.L_x_37121:
        /* <DEDUP_REMOVED lines=11> */
.L_x_37125:
[----:B------:R-:W-:Y:S01]  /*17960*/  IMAD.MOV.U32 R9, RZ, RZ, R8 ;  /* 0x000000ffff097224 */ /* 0x000fe200078e0008 */
[----:B------:R-:W-:Y:S01]  /*17970*/  MOV R114, R117 ;  /* 0x0000007500727202 */ /* 0x000fe20000000f00 */
[----:B------:R-:W-:Y:S02]  /*17980*/  IMAD.MOV.U32 R11, RZ, RZ, R10 ;  /* 0x000000ffff0b7224 */ /* 0x000fe400078e000a */
[----:B------:R-:W-:Y:S02]  /*17990*/  IMAD.MOV.U32 R74, RZ, RZ, R73 ;  /* 0x000000ffff4a7224 */ /* 0x000fe400078e0049 */
.L_x_37126:
[----:B------:R-:W-:Y:S05]  /*179a0*/  BSYNC B1 ;  /* 0x0000000000017941 */ /* 0x000fea0003800000 */
.L_x_37124:
        /* <DEDUP_REMOVED lines=11> */
.L_x_37128:
[----:B------:R-:W-:Y:S01]  /*17a60*/  IMAD.MOV.U32 R8, RZ, RZ, R9 ;  /* 0x000000ffff087224 */ /* 0x000fe200078e0009 */
[----:B------:R-:W-:Y:S01]  /*17a70*/  MOV R117, R116 ;  /* 0x0000007400757202 */ /* 0x000fe20000000f00 */
[----:B------:R-:W-:Y:S02]  /*17a80*/  IMAD.MOV.U32 R10, RZ, RZ, R11 ;  /* 0x000000ffff0a7224 */ /* 0x000fe400078e000b */
[----:B------:R-:W-:Y:S02]  /*17a90*/  IMAD.MOV.U32 R73, RZ, RZ, R72 ;  /* 0x000000ffff497224 */ /* 0x000fe400078e0048 */
.L_x_37129:
[----:B------:R-:W-:Y:S05]  /*17aa0*/  BSYNC B1 ;  /* 0x0000000000017941 */ /* 0x000fea0003800000 */
.L_x_37127:
        /* <DEDUP_REMOVED lines=11> */
.L_x_37131:
[----:B------:R-:W-:Y:S01]  /*17b60*/  IMAD.MOV.U32 R9, RZ, RZ, R8 ;  /* 0x000000ffff097224 */ /* 0x000fe200078e0008 */
[----:B------:R-:W-:Y:S01]  /*17b70*/  MOV R116, R119 ;  /* 0x0000007700747202 */ /* 0x000fe20000000f00 */
[----:B------:R-:W-:Y:S02]  /*17b80*/  IMAD.MOV.U32 R11, RZ, RZ, R10 ;  /* 0x000000ffff0b7224 */ /* 0x000fe400078e000a */
[----:B------:R-:W-:Y:S02]  /*17b90*/  IMAD.MOV.U32 R72, RZ, RZ, R71 ;  /* 0x000000ffff487224 */ /* 0x000fe400078e0047 */
.L_x_37132:
[----:B------:R-:W-:Y:S05]  /*17ba0*/  BSYNC B1 ;  /* 0x0000000000017941 */ /* 0x000fea0003800000 */
.L_x_37130:
        /* <DEDUP_REMOVED lines=11> */
.L_x_37134:
[----:B------:R-:W-:Y:S01]  /*17c60*/  IMAD.MOV.U32 R8, RZ, RZ, R9 ;  /* 0x000000ffff087224 */ /* 0x000fe200078e0009 */
[----:B------:R-:W-:Y:S01]  /*17c70*/  MOV R119, R118 ;  /* 0x0000007600777202 */ /* 0x000fe20000000f00 */
[----:B------:R-:W-:Y:S02]  /*17c80*/  IMAD.MOV.U32 R10, RZ, RZ, R11 ;  /* 0x000000ffff0a7224 */ /* 0x000fe400078e000b */
[----:B------:R-:W-:Y:S02]  /*17c90*/  IMAD.MOV.U32 R71, RZ, RZ, R70 ;  /* 0x000000ffff477224 */ /* 0x000fe400078e0046 */
.L_x_37135:
[----:B------:R-:W-:Y:S05]  /*17ca0*/  BSYNC B1 ;  /* 0x0000000000017941 */ /* 0x000fea0003800000 */
.L_x_37133:
        /* <DEDUP_REMOVED lines=11> */
.L_x_37137:
[----:B------:R-:W-:Y:S01]  /*17d60*/  IMAD.MOV.U32 R9, RZ, RZ, R8 ;  /* 0x000000ffff097224 */ /* 0x000fe200078e0008 */
[----:B------:R-:W-:Y:S01]  /*17d70*/  MOV R118, R121 ;  /* 0x0000007900767202 */ /* 0x000fe20000000f00 */
[----:B------:R-:W-:Y:S02]  /*17d80*/  IMAD.MOV.U32 R11, RZ, RZ, R10 ;  /* 0x000000ffff0b7224 */ /* 0x000fe400078e000a */
[----:B------:R-:W-:Y:S02]  /*17d90*/  IMAD.MOV.U32 R70, RZ, RZ, R69 ;  /* 0x000000ffff467224 */ /* 0x000fe400078e0045 */
.L_x_37138:
[----:B------:R-:W-:Y:S05]  /*17da0*/  BSYNC B1 ;  /* 0x0000000000017941 */ /* 0x000fea0003800000 */
.L_x_37136:
        /* <DEDUP_REMOVED lines=11> */
.L_x_37140:
[----:B------:R-:W-:Y:S01]  /*17e60*/  IMAD.MOV.U32 R8, RZ, RZ, R9 ;  /* 0x000000ffff087224 */ /* 0x000fe200078e0009 */
[----:B------:R-:W-:Y:S01]  /*17e70*/  MOV R10, R11 ;  /* 0x0000000b000a7202 */ /* 0x000fe20000000f00 */
[----:B------:R-:W-:Y:S02]  /*17e80*/  IMAD.MOV.U32 R121, RZ, RZ, R120 ;  /* 0x000000ffff797224 */ /* 0x000fe400078e0078 */
[----:B------:R-:W-:Y:S02]  /*17e90*/  IMAD.MOV.U32 R69, RZ, RZ, R68 ;  /* 0x000000ffff457224 */ /* 0x000fe400078e0044 */
.L_x_37141:
[----:B------:R-:W-:Y:S05]  /*17ea0*/  BSYNC B1 ;  /* 0x0000000000017941 */ /* 0x000fea0003800000 */
.L_x_37139:
        /* <DEDUP_REMOVED lines=11> */
.L_x_37143:
[----:B------:R-:W-:Y:S01]  /*17f60*/  IMAD.MOV.U32 R9, RZ, RZ, R8 ;  /* 0x000000ffff097224 */ /* 0x000fe200078e0008 */
[----:B------:R-:W-:Y:S01]  /*17f70*/  MOV R120, R123 ;  /* 0x0000007b00787202 */ /* 0x000fe20000000f00 */
[----:B------:R-:W-:Y:S02]  /*17f80*/  IMAD.MOV.U32 R11, RZ, RZ, R10 ;  /* 0x000000ffff0b7224 */ /* 0x000fe400078e000a */
[----:B------:R-:W-:Y:S02]  /*17f90*/  IMAD.MOV.U32 R68, RZ, RZ, R67 ;  /* 0x000000ffff447224 */ /* 0x000fe400078e0043 */
.L_x_37144:
[----:B------:R-:W-:Y:S05]  /*17fa0*/  BSYNC B1 ;  /* 0x0000000000017941 */ /* 0x000fea0003800000 */
.L_x_37142:
        /* <DEDUP_REMOVED lines=11> */
.L_x_37146:
[----:B------:R-:W-:Y:S01]  /*18060*/  MOV R8, R9 ;  /* 0x0000000900087202 */ /* 0x000fe20000000f00 */
[----:B------:R-:W-:Y:S01]  /*18070*/  IMAD.MOV.U32 R10, RZ, RZ, R11 ;  /* 0x000000ffff0a7224 */ /* 0x000fe200078e000b */
[----:B------:R-:W-:Y:S01]  /*18080*/  MOV R67, R66 ;  /* 0x0000004200437202 */ /* 0x000fe20000000f00 */
[----:B------:R-:W-:Y:S02]  /*18090*/  IMAD.MOV.U32 R123, RZ, RZ, R122 ;  /* 0x000000ffff7b7224 */ /* 0x000fe400078e007a */
.L_x_37147:
[----:B------:R-:W-:Y:S05]  /*180a0*/  BSYNC B1 ;  /* 0x0000000000017941 */ /* 0x000fea0003800000 */
.L_x_37145:
        /* <DEDUP_REMOVED lines=11> */
.L_x_37149:
[----:B------:R-:W-:Y:S01]  /*18160*/  IMAD.MOV.U32 R9, RZ, RZ, R8 ;  /* 0x000000ffff097224 */ /* 0x000fe200078e0008 */
[----:B------:R-:W-:Y:S01]  /*18170*/  MOV R11, R10 ;  /* 0x0000000a000b7202 */ /* 0x000fe20000000f00 */
[----:B------:R-:W-:Y:S02]  /*18180*/  IMAD.MOV.U32 R122, RZ, RZ, R125 ;  /* 0x000000ffff7a7224 */ /* 0x000fe400078e007d */
[----:B------:R-:W-:Y:S02]  /*18190*/  IMAD.MOV.U32 R66, RZ, RZ, R65 ;  /* 0x000000ffff427224 */ /* 0x000fe400078e0041 */
.L_x_37150:
[----:B------:R-:W-:Y:S05]  /*181a0*/  BSYNC B1 ;  /* 0x0000000000017941 */ /* 0x000fea0003800000 */
.L_x_37148:
        /* <DEDUP_REMOVED lines=11> */
.L_x_37152:
[----:B------:R-:W-:Y:S01]  /*18260*/  IMAD.MOV.U32 R8, RZ, RZ, R9 ;  /* 0x000000ffff087224 */ /* 0x000fe200078e0009 */
[----:B------:R-:W-:Y:S01]  /*18270*/  MOV R125, R124 ;  /* 0x0000007c007d7202 */ /* 0x000fe20000000f00 */
[----:B------:R-:W-:Y:S02]  /*18280*/  IMAD.MOV.U32 R10, RZ, RZ, R11 ;  /* 0x000000ffff0a7224 */ /* 0x000fe400078e000b */
[----:B------:R-:W-:Y:S02]  /*18290*/  IMAD.MOV.U32 R65, RZ, RZ, R64 ;  /* 0x000000ffff417224 */ /* 0x000fe400078e0040 */
.L_x_37153:
[----:B------:R-:W-:Y:S05]  /*182a0*/  BSYNC B1 ;  /* 0x0000000000017941 */ /* 0x000fea0003800000 */
.L_x_37151:
        /* <DEDUP_REMOVED lines=11> */
.L_x_37155:
[----:B------:R-:W-:Y:S01]  /*18360*/  MOV R9, R8 ;  /* 0x0000000800097202 */ /* 0x000fe20000000f00 */
[----:B------:R-:W-:Y:S01]  /*18370*/  IMAD.MOV.U32 R11, RZ, RZ, R10 ;  /* 0x000000ffff0b7224 */ /* 0x000fe200078e000a */
[----:B------:R-:W-:Y:S01]  /*18380*/  MOV R64, R63 ;  /* 0x0000003f00407202 */ /* 0x000fe20000000f00 */
[----:B------:R-:W-:Y:S02]  /*18390*/  IMAD.MOV.U32 R124, RZ, RZ, R127 ;  /* 0x000000ffff7c7224 */ /* 0x000fe400078e007f */
.L_x_37156:
[----:B------:R-:W-:Y:S05]  /*183a0*/  BSYNC B1 ;  /* 0x0000000000017941 */ /* 0x000fea0003800000 */
.L_x_37154:
        /* <DEDUP_REMOVED lines=11> */
.L_x_37158:
[----:B------:R-:W-:Y:S01]  /*18460*/  IMAD.MOV.U32 R8, RZ, RZ, R9 ;  /* 0x000000ffff087224 */ /* 0x000fe200078e0009 */
[----:B------:R-:W-:Y:S01]  /*18470*/  MOV R10, R11 ;  /* 0x0000000b000a7202 */ /* 0x000fe20000000f00 */
[----:B------:R-:W-:Y:S02]  /*18480*/  IMAD.MOV.U32 R127, RZ, RZ, R126 ;  /* 0x000000ffff7f7224 */ /* 0x000fe400078e007e */
[----:B------:R-:W-:Y:S02]  /*18490*/  IMAD.MOV.U32 R63, RZ, RZ, R62 ;  /* 0x000000ffff3f7224 */ /* 0x000fe400078e003e */
.L_x_37159:
[----:B------:R-:W-:Y:S05]  /*184a0*/  BSYNC B1 ;  /* 0x0000000000017941 */ /* 0x000fea0003800000 */
.L_x_37157:
        /* <DEDUP_REMOVED lines=11> */
.L_x_37161:
[----:B------:R-:W-:Y:S01]  /*18560*/  IMAD.MOV.U32 R9, RZ, RZ, R8 ;  /* 0x000000ffff097224 */ /* 0x000fe200078e0008 */
[----:B------:R-:W-:Y:S01]  /*18570*/  MOV R126, R129 ;  /* 0x00000081007e7202 */ /* 0x000fe20000000f00 */
[----:B------:R-:W-:Y:S02]  /*18580*/  IMAD.MOV.U32 R11, RZ, RZ, R10 ;  /* 0x000000ffff0b7224 */ /* 0x000fe400078e000a */
[----:B------:R-:W-:Y:S02]  /*18590*/  IMAD.MOV.U32 R62, RZ, RZ, R61 ;  /* 0x000000ffff3e7224 */ /* 0x000fe400078e003d */
.L_x_37162:
[----:B------:R-:W-:Y:S05]  /*185a0*/  BSYNC B1 ;  /* 0x0000000000017941 */ /* 0x000fea0003800000 */
.L_x_37160:
        /* <DEDUP_REMOVED lines=11> */
.L_x_37164:
[----:B------:R-:W-:Y:S01]  /*18660*/  MOV R8, R9 ;  /* 0x0000000900087202 */ /* 0x000fe20000000f00 */
[----:B------:R-:W-:Y:S01]  /*18670*/  IMAD.MOV.U32 R10, RZ, RZ, R11 ;  /* 0x000000ffff0a7224 */ /* 0x000fe200078e000b */
[----:B------:R-:W-:Y:S01]  /*18680*/  MOV R61, R60 ;  /* 0x0000003c003d7202 */ /* 0x000fe20000000f00 */
[----:B------:R-:W-:Y:S02]  /*18690*/  IMAD.MOV.U32 R129, RZ, RZ, R128 ;  /* 0x000000ffff817224 */ /* 0x000fe400078e0080 */
.L_x_37165:
[----:B------:R-:W-:Y:S05]  /*186a0*/  BSYNC B1 ;  /* 0x0000000000017941 */ /* 0x000fea0003800000 */
.L_x_37163:
        /* <DEDUP_REMOVED lines=11> */
.L_x_37167:
[----:B------:R-:W-:Y:S01]  /*18760*/  IMAD.MOV.U32 R9, RZ, RZ, R8 ;  /* 0x000000ffff097224 */ /* 0x000fe200078e0008 */
[----:B------:R-:W-:Y:S01]  /*18770*/  MOV R11, R10 ;  /* 0x0000000a000b7202 */ /* 0x000fe20000000f00 */
[----:B------:R-:W-:Y:S02]  /*18780*/  IMAD.MOV.U32 R128, RZ, RZ, R131 ;  /* 0x000000ffff807224 */ /* 0x000fe400078e0083 */
[----:B------:R-:W-:Y:S02]  /*18790*/  IMAD.MOV.U32 R60, RZ, RZ, R59 ;  /* 0x000000ffff3c7224 */ /* 0x000fe400078e003b */
.L_x_37168:
[----:B------:R-:W-:Y:S05]  /*187a0*/  BSYNC B1 ;  /* 0x0000000000017941 */ /* 0x000fea0003800000 */
.L_x_37166:
        /* <DEDUP_REMOVED lines=11> */
.L_x_37170:
[----:B------:R-:W-:Y:S01]  /*18860*/  IMAD.MOV.U32 R8, RZ, RZ, R9 ;  /* 0x000000ffff087224 */ /* 0x000fe200078e0009 */
[----:B------:R-:W-:Y:S01]  /*18870*/  MOV R131, R130 ;  /* 0x0000008200837202 */ /* 0x000fe20000000f00 */
[----:B------:R-:W-:Y:S02]  /*18880*/  IMAD.MOV.U32 R10, RZ, RZ, R11 ;  /* 0x000000ffff0a7224 */ /* 0x000fe400078e000b */
[----:B------:R-:W-:Y:S02]  /*18890*/  IMAD.MOV.U32 R59, RZ, RZ, R58 ;  /* 0x000000ffff3b7224 */ /* 0x000fe400078e003a */
.L_x_37171:
[----:B------:R-:W-:Y:S05]  /*188a0*/  BSYNC B1 ;  /* 0x0000000000017941 */ /* 0x000fea0003800000 */
.L_x_37169:
        /* <DEDUP_REMOVED lines=11> */
.L_x_37173:
[----:B------:R-:W-:Y:S01]  /*18960*/  MOV R9, R8 ;  /* 0x0000000800097202 */ /* 0x000fe20000000f00 */
[----:B------:R-:W-:Y:S01]  /*18970*/  IMAD.MOV.U32 R11, RZ, RZ, R10 ;  /* 0x000000ffff0b7224 */ /* 0x000fe200078e000a */
[----:B------:R-:W-:Y:S01]  /*18980*/  MOV R58, R57 ;  /* 0x00000039003a7202 */ /* 0x000fe20000000f00 */
[----:B------:R-:W-:Y:S02]  /*18990*/  IMAD.MOV.U32 R130, RZ, RZ, R133 ;  /* 0x000000ffff827224 */ /* 0x000fe400078e0085 */
.L_x_37174:
[----:B------:R-:W-:Y:S05]  /*189a0*/  BSYNC B1 ;  /* 0x0000000000017941 */ /* 0x000fea0003800000 */
.L_x_37172:
        /* <DEDUP_REMOVED lines=11> */
.L_x_37176:
[----:B------:R-:W-:Y:S01]  /*18a60*/  IMAD.MOV.U32 R8, RZ, RZ, R9 ;  /* 0x000000ffff087224 */ /* 0x000fe200078e0009 */
[----:B------:R-:W-:Y:S01]  /*18a70*/  MOV R10, R11 ;  /* 0x0000000b000a7202 */ /* 0x000fe20000000f00 */
[----:B------:R-:W-:Y:S02]  /*18a80*/  IMAD.MOV.U32 R133, RZ, RZ, R132 ;  /* 0x000000ffff857224 */ /* 0x000fe400078e0084 */
[----:B------:R-:W-:Y:S02]  /*18a90*/  IMAD.MOV.U32 R57, RZ, RZ, R56 ;  /* 0x000000ffff397224 */ /* 0x000fe400078e0038 */
.L_x_37177:
[----:B------:R-:W-:Y:S05]  /*18aa0*/  BSYNC B1 ;  /* 0x0000000000017941 */ /* 0x000fea0003800000 */
.L_x_37175:
        /* <DEDUP_REMOVED lines=11> */
.L_x_37179:
[----:B------:R-:W-:Y:S01]  /*18b60*/  IMAD.MOV.U32 R9, RZ, RZ, R8 ;  /* 0x000000ffff097224 */ /* 0x000fe200078e0008 */
[----:B------:R-:W-:Y:S01]  /*18b70*/  MOV R132, R135 ;  /* 0x0000008700847202 */ /* 0x000fe20000000f00 */
[----:B------:R-:W-:Y:S02]  /*18b80*/  IMAD.MOV.U32 R11, RZ, RZ, R10 ;  /* 0x000000ffff0b7224 */ /* 0x000fe400078e000a */
[----:B------:R-:W-:Y:S02]  /*18b90*/  IMAD.MOV.U32 R56, RZ, RZ, R55 ;  /* 0x000000ffff387224 */ /* 0x000fe400078e0037 */
.L_x_37180:
[----:B------:R-:W-:Y:S05]  /*18ba0*/  BSYNC B1 ;  /* 0x0000000000017941 */ /* 0x000fea0003800000 */
.L_x_37178:
        /* <DEDUP_REMOVED lines=11> */
.L_x_37182:
[----:B------:R-:W-:Y:S01]  /*18c60*/  MOV R8, R9 ;  /* 0x0000000900087202 */ /* 0x000fe20000000f00 */
[----:B------:R-:W-:Y:S01]  /*18c70*/  IMAD.MOV.U32 R10, RZ, RZ, R11 ;  /* 0x000000ffff0a7224 */ /* 0x000fe200078e000b */
[----:B------:R-:W-:Y:S01]  /*18c80*/  MOV R55, R54 ;  /* 0x0000003600377202 */ /* 0x000fe20000000f00 */
[----:B------:R-:W-:Y:S02]  /*18c90*/  IMAD.MOV.U32 R135, RZ, RZ, R134 ;  /* 0x000000ffff877224 */ /* 0x000fe400078e0086 */
.L_x_37183:
[----:B------:R-:W-:Y:S05]  /*18ca0*/  BSYNC B1 ;  /* 0x0000000000017941 */ /* 0x000fea0003800000 */
.L_x_37181:
        /* <DEDUP_REMOVED lines=11> */
.L_x_37185:
[----:B------:R-:W-:Y:S01]  /*18d60*/  IMAD.MOV.U32 R9, RZ, RZ, R8 ;  /* 0x000000ffff097224 */ /* 0x000fe200078e0008 */
[----:B------:R-:W-:Y:S01]  /*18d70*/  MOV R11, R10 ;  /* 0x0000000a000b7202 */ /* 0x000fe20000000f00 */
[----:B------:R-:W-:Y:S02]  /*18d80*/  IMAD.MOV.U32 R134, RZ, RZ, R137 ;  /* 0x000000ffff867224 */ /* 0x000fe400078e0089 */
[----:B------:R-:W-:Y:S02]  /*18d90*/  IMAD.MOV.U32 R54, RZ, RZ, R53 ;  /* 0x000000ffff367224 */ /* 0x000fe400078e0035 */
.L_x_37186:
[----:B------:R-:W-:Y:S05]  /*18da0*/  BSYNC B1 ;  /* 0x0000000000017941 */ /* 0x000fea0003800000 */
.L_x_37184:
        /* <DEDUP_REMOVED lines=11> */
.L_x_37188:
[----:B------:R-:W-:Y:S01]  /*18e60*/  IMAD.MOV.U32 R8, RZ, RZ, R9 ;  /* 0x000000ffff087224 */ /* 0x000fe200078e0009 */
[----:B------:R-:W-:Y:S01]  /*18e70*/  MOV R137, R136 ;  /* 0x0000008800897202 */ /* 0x000fe20000000f00 */
[----:B------:R-:W-:Y:S02]  /*18e80*/  IMAD.MOV.U32 R10, RZ, RZ, R11 ;  /* 0x000000ffff0a7224 */ /* 0x000fe400078e000b */
[----:B------:R-:W-:Y:S02]  /*18e90*/  IMAD.MOV.U32 R53, RZ, RZ, R52 ;  /* 0x000000ffff357224 */ /* 0x000fe400078e0034 */
.L_x_37189:
[----:B------:R-:W-:Y:S05]  /*18ea0*/  BSYNC B1 ;  /* 0x0000000000017941 */ /* 0x000fea0003800000 */
.L_x_37187:
        /* <DEDUP_REMOVED lines=11> */
.L_x_37191:
[----:B------:R-:W-:Y:S01]  /*18f60*/  MOV R9, R8 ;  /* 0x0000000800097202 */ /* 0x000fe20000000f00 */
[----:B------:R-:W-:Y:S01]  /*18f70*/  IMAD.MOV.U32 R11, RZ, RZ, R10 ;  /* 0x000000ffff0b7224 */ /* 0x000fe200078e000a */
[----:B------:R-:W-:Y:S01]  /*18f80*/  MOV R52, R51 ;  /* 0x0000003300347202 */ /* 0x000fe20000000f00 */
[----:B------:R-:W-:Y:S02]  /*18f90*/  IMAD.MOV.U32 R136, RZ, RZ, R139 ;  /* 0x000000ffff887224 */ /* 0x000fe400078e008b */
.L_x_37192:
[----:B------:R-:W-:Y:S05]  /*18fa0*/  BSYNC B1 ;  /* 0x0000000000017941 */ /* 0x000fea0003800000 */
.L_x_37190:
        /* <DEDUP_REMOVED lines=11> */
.L_x_37194:
[----:B------:R-:W-:Y:S01]  /*19060*/  IMAD.MOV.U32 R8, RZ, RZ, R9 ;  /* 0x000000ffff087224 */ /* 0x000fe200078e0009 */
[----:B------:R-:W-:Y:S01]  /*19070*/  MOV R10, R11 ;  /* 0x0000000b000a7202 */ /* 0x000fe20000000f00 */
[----:B------:R-:W-:Y:S02]  /*19080*/  IMAD.MOV.U32 R139, RZ, RZ, R138 ;  /* 0x000000ffff8b7224 */ /* 0x000fe400078e008a */
[----:B------:R-:W-:Y:S02]  /*19090*/  IMAD.MOV.U32 R51, RZ, RZ, R50 ;  /* 0x000000ffff337224 */ /* 0x000fe400078e0032 */
.L_x_37195:
[----:B------:R-:W-:Y:S05]  /*190a0*/  BSYNC B1 ;  /* 0x0000000000017941 */ /* 0x000fea0003800000 */
.L_x_37193:
        /* <DEDUP_REMOVED lines=11> */
.L_x_37197:
[----:B------:R-:W-:Y:S01]  /*19160*/  IMAD.MOV.U32 R9, RZ, RZ, R8 ;  /* 0x000000ffff097224 */ /* 0x000fe200078e0008 */
[----:B------:R-:W-:Y:S01]  /*19170*/  MOV R138, R141 ;  /* 0x0000008d008a7202 */ /* 0x000fe20000000f00 */
[----:B------:R-:W-:Y:S02]  /*19180*/  IMAD.MOV.U32 R11, RZ, RZ, R10 ;  /* 0x000000ffff0b7224 */ /* 0x000fe400078e000a */
[----:B------:R-:W-:Y:S02]  /*19190*/  IMAD.MOV.U32 R50, RZ, RZ, R49 ;  /* 0x000000ffff327224 */ /* 0x000fe400078e0031 */
.L_x_37198:
[----:B------:R-:W-:Y:S05]  /*191a0*/  BSYNC B1 ;  /* 0x0000000000017941 */ /* 0x000fea0003800000 */
.L_x_37196:
        /* <DEDUP_REMOVED lines=11> */
.L_x_37200:
[----:B------:R-:W-:Y:S01]  /*19260*/  MOV R8, R9 ;  /* 0x0000000900087202 */ /* 0x000fe20000000f00 */
[----:B------:R-:W-:Y:S01]  /*19270*/  IMAD.MOV.U32 R10, RZ, RZ, R11 ;  /* 0x000000ffff0a7224 */ /* 0x000fe200078e000b */
[----:B------:R-:W-:Y:S01]  /*19280*/  MOV R49, R48 ;  /* 0x0000003000317202 */ /* 0x000fe20000000f00 */
[----:B------:R-:W-:Y:S02]  /*19290*/  IMAD.MOV.U32 R141, RZ, RZ, R140 ;  /* 0x000000ffff8d7224 */ /* 0x000fe400078e008c */
.L_x_37201:
[----:B------:R-:W-:Y:S05]  /*192a0*/  BSYNC B1 ;  /* 0x0000000000017941 */ /* 0x000fea0003800000 */
.L_x_37199:
        /* <DEDUP_REMOVED lines=11> */
.L_x_37203:
[----:B------:R-:W-:Y:S01]  /*19360*/  IMAD.MOV.U32 R9, RZ, RZ, R8 ;  /* 0x000000ffff097224 */ /* 0x000fe200078e0008 */
[----:B------:R-:W-:Y:S01]  /*19370*/  MOV R11, R10 ;  /* 0x0000000a000b7202 */ /* 0x000fe20000000f00 */
[----:B------:R-:W-:Y:S02]  /*19380*/  IMAD.MOV.U32 R140, RZ, RZ, R143 ;  /* 0x000000ffff8c7224 */ /* 0x000fe400078e008f */
[----:B------:R-:W-:Y:S02]  /*19390*/  IMAD.MOV.U32 R48, RZ, RZ, R47 ;  /* 0x000000ffff307224 */ /* 0x000fe400078e002f */
.L_x_37204:
[----:B------:R-:W-:Y:S05]  /*193a0*/  BSYNC B1 ;  /* 0x0000000000017941 */ /* 0x000fea0003800000 */
.L_x_37202:
        /* <DEDUP_REMOVED lines=11> */
.L_x_37206:
[----:B------:R-:W-:Y:S01]  /*19460*/  IMAD.MOV.U32 R8, RZ, RZ, R9 ;  /* 0x000000ffff087224 */ /* 0x000fe200078e0009 */
[----:B------:R-:W-:Y:S01]  /*19470*/  MOV R143, R142 ;  /* 0x0000008e008f7202 */ /* 0x000fe20000000f00 */
[----:B------:R-:W-:Y:S02]  /*19480*/  IMAD.MOV.U32 R10, RZ, RZ, R11 ;  /* 0x000000ffff0a7224 */ /* 0x000fe400078e000b */
[----:B------:R-:W-:Y:S02]  /*19490*/  IMAD.MOV.U32 R47, RZ, RZ, R46 ;  /* 0x000000ffff2f7224 */ /* 0x000fe400078e002e */
.L_x_37207:
[----:B------:R-:W-:Y:S05]  /*194a0*/  BSYNC B1 ;  /* 0x0000000000017941 */ /* 0x000fea0003800000 */
.L_x_37205:
        /* <DEDUP_REMOVED lines=11> */
.L_x_37209:
[----:B------:R-:W-:Y:S01]  /*19560*/  MOV R9, R8 ;  /* 0x0000000800097202 */ /* 0x000fe20000000f00 */
[----:B------:R-:W-:Y:S01]  /*19570*/  IMAD.MOV.U32 R11, RZ, RZ, R10 ;  /* 0x000000ffff0b7224 */ /* 0x000fe200078e000a */
[----:B------:R-:W-:Y:S01]  /*19580*/  MOV R46, R45 ;  /* 0x0000002d002e7202 */ /* 0x000fe20000000f00 */
[----:B------:R-:W-:Y:S02]  /*19590*/  IMAD.MOV.U32 R142, RZ, RZ, R145 ;  /* 0x000000ffff8e7224 */ /* 0x000fe400078e0091 */
.L_x_37210:
[----:B------:R-:W-:Y:S05]  /*195a0*/  BSYNC B1 ;  /* 0x0000000000017941 */ /* 0x000fea0003800000 */
.L_x_37208:
        /* <DEDUP_REMOVED lines=11> */
.L_x_37212:
[----:B------:R-:W-:Y:S01]  /*19660*/  IMAD.MOV.U32 R8, RZ, RZ, R9 ;  /* 0x000000ffff087224 */ /* 0x000fe200078e0009 */
[----:B------:R-:W-:Y:S01]  /*19670*/  MOV R10, R11 ;  /* 0x0000000b000a7202 */ /* 0x000fe20000000f00 */
[----:B------:R-:W-:Y:S02]  /*19680*/  IMAD.MOV.U32 R145, RZ, RZ, R144 ;  /* 0x000000ffff917224 */ /* 0x000fe400078e0090 */
[----:B------:R-:W-:Y:S02]  /*19690*/  IMAD.MOV.U32 R45, RZ, RZ, R44 ;  /* 0x000000ffff2d7224 */ /* 0x000fe400078e002c */
.L_x_37213:
[----:B------:R-:W-:Y:S05]  /*196a0*/  BSYNC B1 ;  /* 0x0000000000017941 */ /* 0x000fea0003800000 */
.L_x_37211:
        /* <DEDUP_REMOVED lines=11> */
.L_x_37215:
[----:B------:R-:W-:Y:S01]  /*19760*/  IMAD.MOV.U32 R9, RZ, RZ, R8 ;  /* 0x000000ffff097224 */ /* 0x000fe200078e0008 */
[----:B------:R-:W-:Y:S01]  /*19770*/  MOV R144, R147 ;  /* 0x0000009300907202 */ /* 0x000fe20000000f00 */
[----:B------:R-:W-:Y:S02]  /*19780*/  IMAD.MOV.U32 R11, RZ, RZ, R10 ;  /* 0x000000ffff0b7224 */ /* 0x000fe400078e000a */
[----:B------:R-:W-:Y:S02]  /*19790*/  IMAD.MOV.U32 R44, RZ, RZ, R43 ;  /* 0x000000ffff2c7224 */ /* 0x000fe400078e002b */
.L_x_37216:
[----:B------:R-:W-:Y:S05]  /*197a0*/  BSYNC B1 ;  /* 0x0000000000017941 */ /* 0x000fea0003800000 */
.L_x_37214:
        /* <DEDUP_REMOVED lines=11> */
.L_x_37218:
[----:B------:R-:W-:Y:S01]  /*19860*/  MOV R8, R9 ;  /* 0x0000000900087202 */ /* 0x000fe20000000f00 */
[----:B------:R-:W-:Y:S01]  /*19870*/  IMAD.MOV.U32 R10, RZ, RZ, R11 ;  /* 0x000000ffff0a7224 */ /* 0x000fe200078e000b */
[----:B------:R-:W-:Y:S01]  /*19880*/  MOV R43, R42 ;  /* 0x0000002a002b7202 */ /* 0x000fe20000000f00 */
[----:B------:R-:W-:Y:S02]  /*19890*/  IMAD.MOV.U32 R147, RZ, RZ, R146 ;  /* 0x000000ffff937224 */ /* 0x000fe400078e0092 */
.L_x_37219:
[----:B------:R-:W-:Y:S05]  /*198a0*/  BSYNC B1 ;  /* 0x0000000000017941 */ /* 0x000fea0003800000 */
.L_x_37217:
        /* <DEDUP_REMOVED lines=11> */
.L_x_37221:
[----:B------:R-:W-:Y:S01]  /*19960*/  IMAD.MOV.U32 R9, RZ, RZ, R8 ;  /* 0x000000ffff097224 */ /* 0x000fe200078e0008 */
[----:B------:R-:W-:Y:S01]  /*19970*/  MOV R11, R10 ;  /* 0x0000000a000b7202 */ /* 0x000fe20000000f00 */
[----:B------:R-:W-:Y:S02]  /*19980*/  IMAD.MOV.U32 R146, RZ, RZ, R149 ;  /* 0x000000ffff927224 */ /* 0x000fe400078e0095 */
[----:B------:R-:W-:Y:S02]  /*19990*/  IMAD.MOV.U32 R42, RZ, RZ, R41 ;  /* 0x000000ffff2a7224 */ /* 0x000fe400078e0029 */
.L_x_37222:
[----:B------:R-:W-:Y:S05]  /*199a0*/  BSYNC B1 ;  /* 0x0000000000017941 */ /* 0x000fea0003800000 */
.L_x_37220:
        /* <DEDUP_REMOVED lines=11> */
.L_x_37224:
[----:B------:R-:W-:Y:S01]  /*19a60*/  IMAD.MOV.U32 R8, RZ, RZ, R9 ;  /* 0x000000ffff087224 */ /* 0x000fe200078e0009 */
[----:B------:R-:W-:Y:S01]  /*19a70*/  MOV R149, R148 ;  /* 0x0000009400957202 */ /* 0x000fe20000000f00 */
[----:B------:R-:W-:Y:S02]  /*19a80*/  IMAD.MOV.U32 R10, RZ, RZ, R11 ;  /* 0x000000ffff0a7224 */ /* 0x000fe400078e000b */
[----:B------:R-:W-:Y:S02]  /*19a90*/  IMAD.MOV.U32 R41, RZ, RZ, R40 ;  /* 0x000000ffff297224 */ /* 0x000fe400078e0028 */
.L_x_37225:
[----:B------:R-:W-:Y:S05]  /*19aa0*/  BSYNC B1 ;  /* 0x0000000000017941 */ /* 0x000fea0003800000 */
.L_x_37223:
        /* <DEDUP_REMOVED lines=11> */
.L_x_37227:
[----:B------:R-:W-:Y:S01]  /*19b60*/  MOV R9, R8 ;  /* 0x0000000800097202 */ /* 0x000fe20000000f00 */
[----:B------:R-:W-:Y:S01]  /*19b70*/  IMAD.MOV.U32 R11, RZ, RZ, R10 ;  /* 0x000000ffff0b7224 */ /* 0x000fe200078e000a */
[----:B------:R-:W-:Y:S01]  /*19b80*/  MOV R40, R39 ;  /* 0x0000002700287202 */ /* 0x000fe20000000f00 */
[----:B------:R-:W-:Y:S02]  /*19b90*/  IMAD.MOV.U32 R148, RZ, RZ, R151 ;  /* 0x000000ffff947224 */ /* 0x000fe400078e0097 */
.L_x_37228:
[----:B------:R-:W-:Y:S05]  /*19ba0*/  BSYNC B1 ;  /* 0x0000000000017941 */ /* 0x000fea0003800000 */
.L_x_37226:
        /* <DEDUP_REMOVED lines=11> */
.L_x_37230:
[----:B------:R-:W-:Y:S01]  /*19c60*/  IMAD.MOV.U32 R8, RZ, RZ, R9 ;  /* 0x000000ffff087224 */ /* 0x000fe200078e0009 */
[----:B------:R-:W-:Y:S01]  /*19c70*/  MOV R10, R11 ;  /* 0x0000000b000a7202 */ /* 0x000fe20000000f00 */
[----:B------:R-:W-:Y:S02]  /*19c80*/  IMAD.MOV.U32 R151, RZ, RZ, R150 ;  /* 0x000000ffff977224 */ /* 0x000fe400078e0096 */
[----:B------:R-:W-:Y:S02]  /*19c90*/  IMAD.MOV.U32 R39, RZ, RZ, R38 ;  /* 0x000000ffff277224 */ /* 0x000fe400078e0026 */
.L_x_37231:
[----:B------:R-:W-:Y:S05]  /*19ca0*/  BSYNC B1 ;  /* 0x0000000000017941 */ /* 0x000fea0003800000 */
.L_x_37229:
        /* <DEDUP_REMOVED lines=11> */
.L_x_37233:
[----:B------:R-:W-:Y:S01]  /*19d60*/  IMAD.MOV.U32 R9, RZ, RZ, R8 ;  /* 0x000000ffff097224 */ /* 0x000fe200078e0008 */
[----:B------:R-:W-:Y:S01]  /*19d70*/  MOV R150, R153 ;  /* 0x0000009900967202 */ /* 0x000fe20000000f00 */
[----:B------:R-:W-:Y:S02]  /*19d80*/  IMAD.MOV.U32 R11, RZ, RZ, R10 ;  /* 0x000000ffff0b7224 */ /* 0x000fe400078e000a */
[----:B------:R-:W-:Y:S02]  /*19d90*/  IMAD.MOV.U32 R38, RZ, RZ, R37 ;  /* 0x000000ffff267224 */ /* 0x000fe400078e0025 */
.L_x_37234:
[----:B------:R-:W-:Y:S05]  /*19da0*/  BSYNC B1 ;  /* 0x0000000000017941 */ /* 0x000fea0003800000 */
.L_x_37232:
        /* <DEDUP_REMOVED lines=11> */
.L_x_37236:
[----:B------:R-:W-:Y:S01]  /*19e60*/  MOV R8, R9 ;  /* 0x0000000900087202 */ /* 0x000fe20000000f00 */
[----:B------:R-:W-:Y:S01]  /*19e70*/  IMAD.MOV.U32 R10, RZ, RZ, R11 ;  /* 0x000000ffff0a7224 */ /* 0x000fe200078e000b */
[----:B------:R-:W-:Y:S01]  /*19e80*/  MOV R37, R36 ;  /* 0x0000002400257202 */ /* 0x000fe20000000f00 */
[----:B------:R-:W-:Y:S02]  /*19e90*/  IMAD.MOV.U32 R153, RZ, RZ, R152 ;  /* 0x000000ffff997224 */ /* 0x000fe400078e0098 */
.L_x_37237:
[----:B------:R-:W-:Y:S05]  /*19ea0*/  BSYNC B1 ;  /* 0x0000000000017941 */ /* 0x000fea0003800000 */
.L_x_37235:
        /* <DEDUP_REMOVED lines=11> */
.L_x_37239:
[----:B------:R-:W-:Y:S01]  /*19f60*/  IMAD.MOV.U32 R9, RZ, RZ, R8 ;  /* 0x000000ffff097224 */ /* 0x000fe200078e0008 */
[----:B------:R-:W-:Y:S01]  /*19f70*/  MOV R11, R10 ;  /* 0x0000000a000b7202 */ /* 0x000fe20000000f00 */
[----:B------:R-:W-:Y:S02]  /*19f80*/  IMAD.MOV.U32 R152, RZ, RZ, R155 ;  /* 0x000000ffff987224 */ /* 0x000fe400078e009b */
[----:B------:R-:W-:Y:S02]  /*19f90*/  IMAD.MOV.U32 R36, RZ, RZ, R35 ;  /* 0x000000ffff247224 */ /* 0x000fe400078e0023 */
.L_x_37240:
[----:B------:R-:W-:Y:S05]  /*19fa0*/  BSYNC B1 ;  /* 0x0000000000017941 */ /* 0x000fea0003800000 */
.L_x_37238:
        /* <DEDUP_REMOVED lines=11> */
.L_x_37242:
[----:B------:R-:W-:Y:S01]  /*1a060*/  IMAD.MOV.U32 R8, RZ, RZ, R9 ;  /* 0x000000ffff087224 */ /* 0x000fe200078e0009 */
[----:B------:R-:W-:Y:S01]  /*1a070*/  MOV R155, R154 ;  /* 0x0000009a009b7202 */ /* 0x000fe20000000f00 */
[----:B------:R-:W-:Y:S02]  /*1a080*/  IMAD.MOV.U32 R10, RZ, RZ, R11 ;  /* 0x000000ffff0a7224 */ /* 0x000fe400078e000b */
[----:B------:R-:W-:Y:S02]  /*1a090*/  IMAD.MOV.U32 R35, RZ, RZ, R34 ;  /* 0x000000ffff237224 */ /* 0x000fe400078e0022 */
.L_x_37243:
[----:B------:R-:W-:Y:S05]  /*1a0a0*/  BSYNC B1 ;  /* 0x0000000000017941 */ /* 0x000fea0003800000 */
.L_x_37241:
        /* <DEDUP_REMOVED lines=11> */
.L_x_37245:
[----:B------:R-:W-:Y:S01]  /*1a160*/  MOV R9, R8 ;  /* 0x0000000800097202 */ /* 0x000fe20000000f00 */
[----:B------:R-:W-:Y:S01]  /*1a170*/  IMAD.MOV.U32 R11, RZ, RZ, R10 ;  /* 0x000000ffff0b7224 */ /* 0x000fe200078e000a */
[----:B------:R-:W-:Y:S01]  /*1a180*/  MOV R34, R33 ;  /* 0x0000002100227202 */ /* 0x000fe20000000f00 */
[----:B------:R-:W-:Y:S02]  /*1a190*/  IMAD.MOV.U32 R154, RZ, RZ, R159 ;  /* 0x000000ffff9a7224 */ /* 0x000fe400078e009f */
.L_x_37246:
[----:B------:R-:W-:Y:S05]  /*1a1a0*/  BSYNC B1 ;  /* 0x0000000000017941 */ /* 0x000fea0003800000 */
.L_x_37244:
        /* <DEDUP_REMOVED lines=11> */
.L_x_37248:
[----:B------:R-:W-:Y:S01]  /*1a260*/  IMAD.MOV.U32 R159, RZ, RZ, R158 ;  /* 0x000000ffff9f7224 */ /* 0x000fe200078e009e */
[----:B------:R-:W-:Y:S01]  /*1a270*/  MOV R10, R11 ;  /* 0x0000000b000a7202 */ /* 0x000fe20000000f00 */
[----:B------:R-:W-:Y:S01]  /*1a280*/  IMAD.MOV.U32 R33, RZ, RZ, R32 ;  /* 0x000000ffff217224 */ /* 0x000fe200078e0020 */
[----:B------:R-:W-:Y:S01]  /*1a290*/  MOV R158, R9 ;  /* 0x00000009009e7202 */ /* 0x000fe20000000f00 */
[----:B------:R-:W-:Y:S02]  /*1a2a0*/  IMAD.MOV.U32 R8, RZ, RZ, R9 ;  /* 0x000000ffff087224 */ /* 0x000fe400078e0009 */
[----:B------:R-:W-:Y:S02]  /*1a2b0*/  IMAD.MOV.U32 R32, RZ, RZ, R11 ;  /* 0x000000ffff207224 */ /* 0x000fe400078e000b */
.L_x_37249:
[----:B------:R-:W-:Y:S05]  /*1a2c0*/  BSYNC B1 ;  /* 0x0000000000017941 */ /* 0x000fea0003800000 */
.L_x_37247:
[----:B------:R-:W-:Y:S01]  /*1a2d0*/  IADD3 R0, R0, 0x4, RZ ;  /* 0x0000000400007810 */ /* 0x000fe20007ffe0ff */
[----:B------:R-:W-:Y:S01]  /*1a2e0*/  @!P1 CALL.REL.NOINC `(.L_x_37250) ;  /* 0x0000001000009944 */ /* 0x000fe20003c00000 */
[----:B------:R-:W-:Y:S05]  /*1a2f0*/  BRA `(.L_x_37251) ;  /* 0xffffc02000007947 */ /* 0x000fea000383ffff */
.L_x_37250:
[----:B------:R-:W-:Y:S01]  /*1a300*/  FADD.FTZ R156, R156, R5 ;  /* 0x000000059c9c7221 */ /* 0x000fe20000010000 */
[----:B------:R-:W-:Y:S01]  /*1a310*/  MOV R158, R8 ;  /* 0x00000008009e7202 */ /* 0x000fe20000000f00 */
[----:B------:R-:W-:Y:S02]  /*1a320*/  IMAD.MOV.U32 R157, RZ, RZ, R7 ;  /* 0x000000ffff9d7224 */ /* 0x000fe400078e0007 */
[----:B------:R-:W-:-:S02]  /*1a330*/  IMAD.MOV.U32 R32, RZ, RZ, R10 ;  /* 0x000000ffff207224 */ /* 0x000fc400078e000a */
.L_x_37060:
[----:B------:R-:W-:Y:S05]  /*1a340*/  BSYNC B0 ;  /* 0x0000000000007941 */ /* 0x000fea0003800000 */
.L_x_37059:
        /* <DEDUP_REMOVED lines=76> */
.L_x_37253:
[----:B------:R-:W-:Y:S05]  /*1a810*/  BSYNC B0 ;  /* 0x0000000000007941 */ /* 0x000fea0003800000 */
.L_x_37252:
        /* <DEDUP_REMOVED lines=10> */
[----:B------:R-:W-:Y:S04]  /*1a8c0*/  LDS.128 R28, [0x2a0] ;  /* 0x0002a000ff1c7984 */ /* 0x000fe80000000c00 */
        /* <DEDUP_REMOVED lines=14> */
[----:B----4-:R-:W-:Y:S04]  /*1a9b0*/  STL.64 [R1+0x20], R20 ;  /* 0x0000201401007387 */ /* 0x010fe80000100a00 */
[----:B------:R-:W-:Y:S04]  /*1a9c0*/  STL.64 [R1+0x28], R22 ;  /* 0x0000281601007387 */ /* 0x000fe80000100a00 */
[----:B------:R-:W-:Y:S04]  /*1a9d0*/  STL.64 [R1+0x80], R24 ;  /* 0x0000801801007387 */ /* 0x000fe80000100a00 */
[----:B------:R-:W-:Y:S04]  /*1a9e0*/  STL.64 [R1+0x88], R26 ;  /* 0x0000881a01007387 */ /* 0x000fe80000100a00 */
[----:B-1----:R-:W-:Y:S04]  /*1a9f0*/  STL.64 [R1+0x50], R8 ;  /* 0x0000500801007387 */ /* 0x002fe80000100a00 */
[----:B------:R-:W-:Y:S04]  /*1aa00*/  STL.64 [R1+0x58], R10 ;  /* 0x0000580a01007387 */ /* 0x000fe80000100a00 */
[----:B--2---:R-:W-:Y:S04]  /*1aa10*/  STL.64 [R1+0x60], R16 ;  /* 0x0000601001007387 */ /* 0x004fe80000100a00 */
[----:B------:R-:W-:Y:S04]  /*1aa20*/  STL.64 [R1+0x68], R18 ;  /* 0x0000681201007387 */ /* 0x000fe80000100a00 */
[----:B------:R-:W-:Y:S04]  /*1aa30*/  STL.64 [R1+0x90], R28 ;  /* 0x0000901c01007387 */ /* 0x000fe80000100a00 */
[----:B------:R-:W-:Y:S04]  /*1aa40*/  STL.64 [R1+0x98], R30 ;  /* 0x0000981e01007387 */ /* 0x000fe80000100a00 */
[----:B---3--:R-:W-:Y:S04]  /*1aa50*/  STL.64 [R1+0xa0], R12 ;  /* 0x0000a00c01007387 */ /* 0x008fe80000100a00 */
[----:B------:R-:W-:Y:S04]  /*1aa60*/  STL.64 [R1+0xa8], R14 ;  /* 0x0000a80e01007387 */ /* 0x000fe80000100a00 */
[----:B------:R-:W1:Y:S04]  /*1aa70*/  LDS.128 R20, [0x280] ;  /* 0x00028000ff147984 */ /* 0x000e680000000c00 */
[----:B------:R-:W2:Y:S04]  /*1aa80*/  LDS.128 R8, [0x2d0] ;  /* 0x0002d000ff087984 */ /* 0x000ea80000000c00 */
[----:B------:R-:W3:Y:S04]  /*1aa90*/  LDS.128 R12, [0x2e0] ;  /* 0x0002e000ff0c7984 */ /* 0x000ee80000000c00 */
[----:B------:R-:W4:Y:S04]  /*1aaa0*/  LDS.128 R24, [0x300] ;  /* 0x00030000ff187984 */ /* 0x000f280000000c00 */
[----:B------:R-:W3:Y:S04]  /*1aab0*/  LDS.128 R28, [0x310] ;  /* 0x00031000ff1c7984 */ /* 0x000ee80000000c00 */
[----:B------:R-:W4:Y:S04]  /*1aac0*/  LDS.128 R16, [0x320] ;  /* 0x00032000ff107984 */ /* 0x000f280000000c00 */
[----:B0-----:R-:W-:Y:S04]  /*1aad0*/  STL.64 [R1+0xb0], R4 ;  /* 0x0000b00401007387 */ /* 0x001fe80000100a00 */
[----:B------:R-:W-:Y:S04]  /*1aae0*/  STL.64 [R1+0xb8], R6 ;  /* 0x0000b80601007387 */ /* 0x000fe80000100a00 */
[----:B------:R-:W0:Y:S04]  /*1aaf0*/  LDS.128 R4, [0x330] ;  /* 0x00033000ff047984 */ /* 0x000e280000000c00 */
        /* <DEDUP_REMOVED lines=38> */
[----:B------:R-:W4:Y:S04]  /*1ad60*/  LDS.128 R24, [0x3f0] ;  /* 0x0003f000ff187984 */ /* 0x000f280000000c00 */
[----:B------:R-:W4:Y:S04]  /*1ad70*/  LDS.128 R28, [0x400] ;  /* 0x00040000ff1c7984 */ /* 0x000f280000000c00 */
[----:B0-----:R-:W-:Y:S04]  /*1ad80*/  STL.64 [R1+0x180], R4 ;  /* 0x0001800401007387 */ /* 0x001fe80000100a00 */
[----:B------:R-:W-:Y:S01]  /*1ad90*/  STL.64 [R1+0x188], R6 ;  /* 0x0001880601007387 */ /* 0x000fe20000100a00 */
[----:B-----5:R-:W-:-:S03]  /*1ada0*/  FSETP.GT.FTZ.AND P0, PT, R157, R160, PT ;  /* 0x000000a09d00720b */ /* 0x020fc60003f14000 */
[----:B------:R-:W0:Y:S01]  /*1adb0*/  LDS.128 R4, [0x3d0] ;  /* 0x0003d000ff047984 */ /* 0x000e220000000c00 */
[----:B------:R-:W-:Y:S02]  /*1adc0*/  FSEL R0, R157, R160, P0 ;  /* 0x000000a09d007208 */ /* 0x000fe40000000000 */
[----:B------:R-:W-:-:S05]  /*1add0*/  FSEL R157, R160, R157, P0 ;  /* 0x0000009da09d7208 */ /* 0x000fca0000000000 */
[----:B------:R-:W-:Y:S01]  /*1ade0*/  FADD.FTZ R157, -R0, R157 ;  /* 0x0000009d009d7221 */ /* 0x000fe20000010100 */
[----:B-1----:R-:W-:Y:S03]  /*1adf0*/  STL.64 [R1+0x190], R20 ;  /* 0x0001901401007387 */ /* 0x002fe60000100a00 */
[----:B------:R-:W-:Y:S01]  /*1ae00*/  FMUL.FTZ R157, R157, 1.4426950216293334961 ;  /* 0x3fb8aa3b9d9d7820 */ /* 0x000fe20000410000 */
        /* <DEDUP_REMOVED lines=10> */
[----:B------:R1:W-:Y:S04]  /*1aeb0*/  STL.64 [R1+0x1a0], R8 ;  /* 0x0001a00801007387 */ /* 0x0003e80000100a00 */
[----:B0-----:R0:W-:Y:S04]  /*1aec0*/  STL.64 [R1+0x1c8], R6 ;  /* 0x0001c80601007387 */ /* 0x0011e80000100a00 */
[----:B------:R2:W-:Y:S01]  /*1aed0*/  STL.64 [R1+0x1c0], R4 ;  /* 0x0001c00401007387 */ /* 0x0005e20000100a00 */
[----:B-1----:R-:W1:Y:S01]  /*1aee0*/  MUFU.EX2 R8, R157 ;  /* 0x0000009d00087308 */ /* 0x002e620000000800 */
[----:B0-----:R-:W-:-:S02]  /*1aef0*/  FSEL R7, R161, R156, P0 ;  /* 0x0000009ca1077208 */ /* 0x001fc40000000000 */
[----:B------:R-:W-:Y:S01]  /*1af00*/  FSEL R156, R156, R161, P0 ;  /* 0x000000a19c9c7208 */ /* 0x000fe20000000000 */
[----:B--2---:R-:W-:Y:S02]  /*1af10*/  IMAD.MOV.U32 R5, RZ, RZ, R1 ;  /* 0x000000ffff057224 */ /* 0x004fe400078e0001 */
[----:B------:R-:W-:Y:S02]  /*1af20*/  IMAD.MOV.U32 R4, RZ, RZ, RZ ;  /* 0x000000ffff047224 */ /* 0x000fe400078e00ff */
[----:B-1----:R-:W-:Y:S02]  /*1af30*/  FMUL.FTZ R7, R7, R8 ;  /* 0x0000000807077220 */ /* 0x002fe40000410000 */
.L_x_37446:
        /* <DEDUP_REMOVED lines=20> */
.L_x_37257:
[----:B------:R-:W-:Y:S01]  /*1b080*/  IMAD.MOV.U32 R6, RZ, RZ, R3 ;  /* 0x000000ffff067224 */ /* 0x000fe200078e0003 */
[----:B------:R-:W-:Y:S01]  /*1b090*/  MOV R3, R2 ;  /* 0x0000000200037202 */ /* 0x000fe20000000f00 */
[----:B------:R-:W-:Y:S02]  /*1b0a0*/  IMAD.MOV.U32 R8, RZ, RZ, R95 ;  /* 0x000000ffff087224 */ /* 0x000fe400078e005f */
[----:B------:R-:W-:Y:S02]  /*1b0b0*/  IMAD.MOV.U32 R95, RZ, RZ, R94 ;  /* 0x000000ffff5f7224 */ /* 0x000fe400078e005e */
.L_x_37258:
[----:B------:R-:W-:Y:S05]  /*1b0c0*/  BSYNC B1 ;  /* 0x0000000000017941 */ /* 0x000fea0003800000 */
.L_x_37256:
        /* <DEDUP_REMOVED lines=11> */
.L_x_37260:
[----:B------:R-:W-:Y:S01]  /*1b180*/  MOV R9, R6 ;  /* 0x0000000600097202 */ /* 0x000fe20000000f00 */
[----:B------:R-:W-:Y:S01]  /*1b190*/  IMAD.MOV.U32 R11, RZ, RZ, R8 ;  /* 0x000000ffff0b7224 */ /* 0x000fe200078e0008 */
[----:B------:R-:W-:Y:S01]  /*1b1a0*/  MOV R94, R93 ;  /* 0x0000005d005e7202 */ /* 0x000fe20000000f00 */
[----:B------:R-:W-:Y:S02]  /*1b1b0*/  IMAD.MOV.U32 R2, RZ, RZ, R97 ;  /* 0x000000ffff027224 */ /* 0x000fe400078e0061 */
.L_x_37261:
[----:B------:R-:W-:Y:S05]  /*1b1c0*/  BSYNC B1 ;  /* 0x0000000000017941 */ /* 0x000fea0003800000 */
.L_x_37259:
        /* <DEDUP_REMOVED lines=11> */
.L_x_37263:
[----:B------:R-:W-:Y:S01]  /*1b280*/  IMAD.MOV.U32 R6, RZ, RZ, R9 ;  /* 0x000000ffff067224 */ /* 0x000fe200078e0009 */
[----:B------:R-:W-:Y:S01]  /*1b290*/  MOV R8, R11 ;  /* 0x0000000b00087202 */ /* 0x000fe20000000f00 */
[----:B------:R-:W-:Y:S02]  /*1b2a0*/  IMAD.MOV.U32 R97, RZ, RZ, R96 ;  /* 0x000000ffff617224 */ /* 0x000fe400078e0060 */
[----:B------:R-:W-:Y:S02]  /*1b2b0*/  IMAD.MOV.U32 R93, RZ, RZ, R92 ;  /* 0x000000ffff5d7224 */ /* 0x000fe400078e005c */
.L_x_37264:
[----:B------:R-:W-:Y:S05]  /*1b2c0*/  BSYNC B1 ;  /* 0x0000000000017941 */ /* 0x000fea0003800000 */
.L_x_37262:
        /* <DEDUP_REMOVED lines=11> */
.L_x_37266:
[----:B------:R-:W-:Y:S01]  /*1b380*/  IMAD.MOV.U32 R9, RZ, RZ, R6 ;  /* 0x000000ffff097224 */ /* 0x000fe200078e0006 */
[----:B------:R-:W-:Y:S01]  /*1b390*/  MOV R96, R99 ;  /* 0x0000006300607202 */ /* 0x000fe20000000f00 */
[----:B------:R-:W-:Y:S02]  /*1b3a0*/  IMAD.MOV.U32 R11, RZ, RZ, R8 ;  /* 0x000000ffff0b7224 */ /* 0x000fe400078e0008 */
[----:B------:R-:W-:Y:S02]  /*1b3b0*/  IMAD.MOV.U32 R92, RZ, RZ, R91 ;  /* 0x000000ffff5c7224 */ /* 0x000fe400078e005b */
.L_x_37267:
[----:B------:R-:W-:Y:S05]  /*1b3c0*/  BSYNC B1 ;  /* 0x0000000000017941 */ /* 0x000fea0003800000 */
.L_x_37265:
        /* <DEDUP_REMOVED lines=11> */
.L_x_37269:
[----:B------:R-:W-:Y:S01]  /*1b480*/  MOV R6, R9 ;  /* 0x0000000900067202 */ /* 0x000fe20000000f00 */
[----:B------:R-:W-:Y:S01]  /*1b490*/  IMAD.MOV.U32 R8, RZ, RZ, R11 ;  /* 0x000000ffff087224 */ /* 0x000fe200078e000b */
[----:B------:R-:W-:Y:S01]  /*1b4a0*/  MOV R91, R90 ;  /* 0x0000005a005b7202 */ /* 0x000fe20000000f00 */
[----:B------:R-:W-:Y:S02]  /*1b4b0*/  IMAD.MOV.U32 R99, RZ, RZ, R98 ;  /* 0x000000ffff637224 */ /* 0x000fe400078e0062 */
.L_x_37270:
[----:B------:R-:W-:Y:S05]  /*1b4c0*/  BSYNC B1 ;  /* 0x0000000000017941 */ /* 0x000fea0003800000 */
.L_x_37268:
        /* <DEDUP_REMOVED lines=11> */
.L_x_37272:
[----:B------:R-:W-:Y:S01]  /*1b580*/  IMAD.MOV.U32 R9, RZ, RZ, R6 ;  /* 0x000000ffff097224 */ /* 0x000fe200078e0006 */
[----:B------:R-:W-:Y:S01]  /*1b590*/  MOV R11, R8 ;  /* 0x00000008000b7202 */ /* 0x000fe20000000f00 */
[----:B------:R-:W-:Y:S02]  /*1b5a0*/  IMAD.MOV.U32 R98, RZ, RZ, R101 ;  /* 0x000000ffff627224 */ /* 0x000fe400078e0065 */
[----:B------:R-:W-:Y:S02]  /*1b5b0*/  IMAD.MOV.U32 R90, RZ, RZ, R89 ;  /* 0x000000ffff5a7224 */ /* 0x000fe400078e0059 */
.L_x_37273:
[----:B------:R-:W-:Y:S05]  /*1b5c0*/  BSYNC B1 ;  /* 0x0000000000017941 */ /* 0x000fea0003800000 */
.L_x_37271:
        /* <DEDUP_REMOVED lines=11> */
.L_x_37275:
[----:B------:R-:W-:Y:S01]  /*1b680*/  IMAD.MOV.U32 R6, RZ, RZ, R9 ;  /* 0x000000ffff067224 */ /* 0x000fe200078e0009 */
[----:B------:R-:W-:Y:S01]  /*1b690*/  MOV R101, R100 ;  /* 0x0000006400657202 */ /* 0x000fe20000000f00 */
[----:B------:R-:W-:Y:S02]  /*1b6a0*/  IMAD.MOV.U32 R8, RZ, RZ, R11 ;  /* 0x000000ffff087224 */ /* 0x000fe400078e000b */
[----:B------:R-:W-:Y:S02]  /*1b6b0*/  IMAD.MOV.U32 R89, RZ, RZ, R88 ;  /* 0x000000ffff597224 */ /* 0x000fe400078e0058 */
.L_x_37276:
[----:B------:R-:W-:Y:S05]  /*1b6c0*/  BSYNC B1 ;  /* 0x0000000000017941 */ /* 0x000fea0003800000 */
.L_x_37274:
        /* <DEDUP_REMOVED lines=11> */
.L_x_37278:
[----:B------:R-:W-:Y:S01]  /*1b780*/  MOV R9, R6 ;  /* 0x0000000600097202 */ /* 0x000fe20000000f00 */
[----:B------:R-:W-:Y:S01]  /*1b790*/  IMAD.MOV.U32 R11, RZ, RZ, R8 ;  /* 0x000000ffff0b7224 */ /* 0x000fe200078e0008 */
[----:B------:R-:W-:Y:S01]  /*1b7a0*/  MOV R88, R87 ;  /* 0x0000005700587202 */ /* 0x000fe20000000f00 */
[----:B------:R-:W-:Y:S02]  /*1b7b0*/  IMAD.MOV.U32 R100, RZ, RZ, R103 ;  /* 0x000000ffff647224 */ /* 0x000fe400078e0067 */
.L_x_37279:
[----:B------:R-:W-:Y:S05]  /*1b7c0*/  BSYNC B1 ;  /* 0x0000000000017941 */ /* 0x000fea0003800000 */
.L_x_37277:
        /* <DEDUP_REMOVED lines=11> */
.L_x_37281:
[----:B------:R-:W-:Y:S01]  /*1b880*/  IMAD.MOV.U32 R6, RZ, RZ, R9 ;  /* 0x000000ffff067224 */ /* 0x000fe200078e0009 */
[----:B------:R-:W-:Y:S01]  /*1b890*/  MOV R8, R11 ;  /* 0x0000000b00087202 */ /* 0x000fe20000000f00 */
[----:B------:R-:W-:Y:S02]  /*1b8a0*/  IMAD.MOV.U32 R103, RZ, RZ, R102 ;  /* 0x000000ffff677224 */ /* 0x000fe400078e0066 */
[----:B------:R-:W-:Y:S02]  /*1b8b0*/  IMAD.MOV.U32 R87, RZ, RZ, R86 ;  /* 0x000000ffff577224 */ /* 0x000fe400078e0056 */
.L_x_37282:
[----:B------:R-:W-:Y:S05]  /*1b8c0*/  BSYNC B1 ;  /* 0x0000000000017941 */ /* 0x000fea0003800000 */
.L_x_37280:
        /* <DEDUP_REMOVED lines=11> */
.L_x_37284:
[----:B------:R-:W-:Y:S01]  /*1b980*/  IMAD.MOV.U32 R9, RZ, RZ, R6 ;  /* 0x000000ffff097224 */ /* 0x000fe200078e0006 */
[----:B------:R-:W-:Y:S01]  /*1b990*/  MOV R102, R105 ;  /* 0x0000006900667202 */ /* 0x000fe20000000f00 */
[----:B------:R-:W-:Y:S02]  /*1b9a0*/  IMAD.MOV.U32 R11, RZ, RZ, R8 ;  /* 0x000000ffff0b7224 */ /* 0x000fe400078e0008 */
[----:B------:R-:W-:Y:S02]  /*1b9b0*/  IMAD.MOV.U32 R86, RZ, RZ, R85 ;  /* 0x000000ffff567224 */ /* 0x000fe400078e0055 */
.L_x_37285:
[----:B------:R-:W-:Y:S05]  /*1b9c0*/  BSYNC B1 ;  /* 0x0000000000017941 */ /* 0x000fea0003800000 */
.L_x_37283:
        /* <DEDUP_REMOVED lines=11> */
.L_x_37287:
[----:B------:R-:W-:Y:S01]  /*1ba80*/  MOV R6, R9 ;  /* 0x0000000900067202 */ /* 0x000fe20000000f00 */
[----:B------:R-:W-:Y:S01]  /*1ba90*/  IMAD.MOV.U32 R8, RZ, RZ, R11 ;  /* 0x000000ffff087224 */ /* 0x000fe200078e000b */
[----:B------:R-:W-:Y:S01]  /*1baa0*/  MOV R85, R84 ;  /* 0x0000005400557202 */ /* 0x000fe20000000f00 */
[----:B------:R-:W-:Y:S02]  /*1bab0*/  IMAD.MOV.U32 R105, RZ, RZ, R104 ;  /* 0x000000ffff697224 */ /* 0x000fe400078e0068 */
.L_x_37288:
[----:B------:R-:W-:Y:S05]  /*1bac0*/  BSYNC B1 ;  /* 0x0000000000017941 */ /* 0x000fea0003800000 */
.L_x_37286:
        /* <DEDUP_REMOVED lines=11> */
.L_x_37290:
[----:B------:R-:W-:Y:S01]  /*1bb80*/  IMAD.MOV.U32 R9, RZ, RZ, R6 ;  /* 0x000000ffff097224 */ /* 0x000fe200078e0006 */
[----:B------:R-:W-:Y:S01]  /*1bb90*/  MOV R11, R8 ;  /* 0x00000008000b7202 */ /* 0x000fe20000000f00 */
[----:B------:R-:W-:Y:S02]  /*1bba0*/  IMAD.MOV.U32 R104, RZ, RZ, R107 ;  /* 0x000000ffff687224 */ /* 0x000fe400078e006b */
[----:B------:R-:W-:Y:S02]  /*1bbb0*/  IMAD.MOV.U32 R84, RZ, RZ, R83 ;  /* 0x000000ffff547224 */ /* 0x000fe400078e0053 */
.L_x_37291:
[----:B------:R-:W-:Y:S05]  /*1bbc0*/  BSYNC B1 ;  /* 0x0000000000017941 */ /* 0x000fea0003800000 */
.L_x_37289:
        /* <DEDUP_REMOVED lines=11> */
.L_x_37293:
[----:B------:R-:W-:Y:S01]  /*1bc80*/  IMAD.MOV.U32 R6, RZ, RZ, R9 ;  /* 0x000000ffff067224 */ /* 0x000fe200078e0009 */
[----:B------:R-:W-:Y:S01]  /*1bc90*/  MOV R107, R106 ;  /* 0x0000006a006b7202 */ /* 0x000fe20000000f00 */
[----:B------:R-:W-:Y:S02]  /*1bca0*/  IMAD.MOV.U32 R8, RZ, RZ, R11 ;  /* 0x000000ffff087224 */ /* 0x000fe400078e000b */
[----:B------:R-:W-:Y:S02]  /*1bcb0*/  IMAD.MOV.U32 R83, RZ, RZ, R82 ;  /* 0x000000ffff537224 */ /* 0x000fe400078e0052 */
.L_x_37294:
[----:B------:R-:W-:Y:S05]  /*1bcc0*/  BSYNC B1 ;  /* 0x0000000000017941 */ /* 0x000fea0003800000 */
.L_x_37292:
        /* <DEDUP_REMOVED lines=11> */
.L_x_37296:
[----:B------:R-:W-:Y:S01]  /*1bd80*/  MOV R9, R6 ;  /* 0x0000000600097202 */ /* 0x000fe20000000f00 */
[----:B------:R-:W-:Y:S01]  /*1bd90*/  IMAD.MOV.U32 R11, RZ, RZ, R8 ;  /* 0x000000ffff0b7224 */ /* 0x000fe200078e0008 */
[----:B------:R-:W-:Y:S01]  /*1bda0*/  MOV R82, R81 ;  /* 0x0000005100527202 */ /* 0x000fe20000000f00 */
[----:B------:R-:W-:Y:S02]  /*1bdb0*/  IMAD.MOV.U32 R106, RZ, RZ, R109 ;  /* 0x000000ffff6a7224 */ /* 0x000fe400078e006d */
.L_x_37297:
[----:B------:R-:W-:Y:S05]  /*1bdc0*/  BSYNC B1 ;  /* 0x0000000000017941 */ /* 0x000fea0003800000 */
.L_x_37295:
        /* <DEDUP_REMOVED lines=11> */
.L_x_37299:
[----:B------:R-:W-:Y:S01]  /*1be80*/  IMAD.MOV.U32 R6, RZ, RZ, R9 ;  /* 0x000000ffff067224 */ /* 0x000fe200078e0009 */
[----:B------:R-:W-:Y:S01]  /*1be90*/  MOV R8, R11 ;  /* 0x0000000b00087202 */ /* 0x000fe20000000f00 */
[----:B------:R-:W-:Y:S02]  /*1bea0*/  IMAD.MOV.U32 R109, RZ, RZ, R108 ;  /* 0x000000ffff6d7224 */ /* 0x000fe400078e006c */
[----:B------:R-:W-:Y:S02]  /*1beb0*/  IMAD.MOV.U32 R81, RZ, RZ, R80 ;  /* 0x000000ffff517224 */ /* 0x000fe400078e0050 */
.L_x_37300:
[----:B------:R-:W-:Y:S05]  /*1bec0*/  BSYNC B1 ;  /* 0x0000000000017941 */ /* 0x000fea0003800000 */
.L_x_37298:
        /* <DEDUP_REMOVED lines=11> */
.L_x_37302:
[----:B------:R-:W-:Y:S01]  /*1bf80*/  IMAD.MOV.U32 R9, RZ, RZ, R6 ;  /* 0x000000ffff097224 */ /* 0x000fe200078e0006 */
[----:B------:R-:W-:Y:S01]  /*1bf90*/  MOV R108, R111 ;  /* 0x0000006f006c7202 */ /* 0x000fe20000000f00 */
[----:B------:R-:W-:Y:S02]  /*1bfa0*/  IMAD.MOV.U32 R11, RZ, RZ, R8 ;  /* 0x000000ffff0b7224 */ /* 0x000fe400078e0008 */
[----:B------:R-:W-:Y:S02]  /*1bfb0*/  IMAD.MOV.U32 R80, RZ, RZ, R79 ;  /* 0x000000ffff507224 */ /* 0x000fe400078e004f */
.L_x_37303:
[----:B------:R-:W-:Y:S05]  /*1bfc0*/  BSYNC B1 ;  /* 0x0000000000017941 */ /* 0x000fea0003800000 */
.L_x_37301:
        /* <DEDUP_REMOVED lines=11> */
.L_x_37305:
[----:B------:R-:W-:Y:S01]  /*1c080*/  MOV R6, R9 ;  /* 0x0000000900067202 */ /* 0x000fe20000000f00 */
[----:B------:R-:W-:Y:S01]  /*1c090*/  IMAD.MOV.U32 R8, RZ, RZ, R11 ;  /* 0x000000ffff087224 */ /* 0x000fe200078e000b */
[----:B------:R-:W-:Y:S01]  /*1c0a0*/  MOV R79, R78 ;  /* 0x0000004e004f7202 */ /* 0x000fe20000000f00 */
[----:B------:R-:W-:Y:S02]  /*1c0b0*/  IMAD.MOV.U32 R111, RZ, RZ, R110 ;  /* 0x000000ffff6f7224 */ /* 0x000fe400078e006e */
.L_x_37306:
[----:B------:R-:W-:Y:S05]  /*1c0c0*/  BSYNC B1 ;  /* 0x0000000000017941 */ /* 0x000fea0003800000 */
.L_x_37304:
        /* <DEDUP_REMOVED lines=11> */
.L_x_37308:
[----:B------:R-:W-:Y:S01]  /*1c180*/  IMAD.MOV.U32 R9, RZ, RZ, R6 ;  /* 0x000000ffff097224 */ /* 0x000fe200078e0006 */
[----:B------:R-:W-:Y:S01]  /*1c190*/  MOV R11, R8 ;  /* 0x00000008000b7202 */ /* 0x000fe20000000f00 */
[----:B------:R-:W-:Y:S02]  /*1c1a0*/  IMAD.MOV.U32 R110, RZ, RZ, R113 ;  /* 0x000000ffff6e7224 */ /* 0x000fe400078e0071 */
[----:B------:R-:W-:Y:S02]  /*1c1b0*/  IMAD.MOV.U32 R78, RZ, RZ, R77 ;  /* 0x000000ffff4e7224 */ /* 0x000fe400078e004d */
.L_x_37309:
[----:B------:R-:W-:Y:S05]  /*1c1c0*/  BSYNC B1 ;  /* 0x0000000000017941 */ /* 0x000fea0003800000 */
.L_x_37307:
        /* <DEDUP_REMOVED lines=11> */
.L_x_37311:
[----:B------:R-:W-:Y:S01]  /*1c280*/  IMAD.MOV.U32 R6, RZ, RZ, R9 ;  /* 0x000000ffff067224 */ /* 0x000fe200078e0009 */
[----:B------:R-:W-:Y:S01]  /*1c290*/  MOV R113, R112 ;  /* 0x0000007000717202 */ /* 0x000fe20000000f00 */
[----:B------:R-:W-:Y:S02]  /*1c2a0*/  IMAD.MOV.U32 R8, RZ, RZ, R11 ;  /* 0x000000ffff087224 */ /* 0x000fe400078e000b */
[----:B------:R-:W-:Y:S02]  /*1c2b0*/  IMAD.MOV.U32 R77, RZ, RZ, R76 ;  /* 0x000000ffff4d7224 */ /* 0x000fe400078e004c */
.L_x_37312:
[----:B------:R-:W-:Y:S05]  /*1c2c0*/  BSYNC B1 ;  /* 0x0000000000017941 */ /* 0x000fea0003800000 */
.L_x_37310:
        /* <DEDUP_REMOVED lines=11> */
.L_x_37314:
[----:B------:R-:W-:Y:S01]  /*1c380*/  MOV R9, R6 ;  /* 0x0000000600097202 */ /* 0x000fe20000000f00 */
[----:B------:R-:W-:Y:S01]  /*1c390*/  IMAD.MOV.U32 R11, RZ, RZ, R8 ;  /* 0x000000ffff0b7224 */ /* 0x000fe200078e0008 */
[----:B------:R-:W-:Y:S01]  /*1c3a0*/  MOV R76, R75 ;  /* 0x0000004b004c7202 */ /* 0x000fe20000000f00 */
[----:B------:R-:W-:Y:S02]  /*1c3b0*/  IMAD.MOV.U32 R112, RZ, RZ, R115 ;  /* 0x000000ffff707224 */ /* 0x000fe400078e0073 */
.L_x_37315:
[----:B------:R-:W-:Y:S05]  /*1c3c0*/  BSYNC B1 ;  /* 0x0000000000017941 */ /* 0x000fea0003800000 */
.L_x_37313:
        /* <DEDUP_REMOVED lines=11> */
.L_x_37317:
[----:B------:R-:W-:Y:S01]  /*1c480*/  IMAD.MOV.U32 R6, RZ, RZ, R9 ;  /* 0x000000ffff067224 */ /* 0x000fe200078e0009 */
[----:B------:R-:W-:Y:S01]  /*1c490*/  MOV R8, R11 ;  /* 0x0000000b00087202 */ /* 0x000fe20000000f00 */
[----:B------:R-:W-:Y:S02]  /*1c4a0*/  IMAD.MOV.U32 R115, RZ, RZ, R114 ;  /* 0x000000ffff737224 */ /* 0x000fe400078e0072 */
[----:B------:R-:W-:Y:S02]  /*1c4b0*/  IMAD.MOV.U32 R75, RZ, RZ, R74 ;  /* 0x000000ffff4b7224 */ /* 0x000fe400078e004a */
.L_x_37318:
[----:B------:R-:W-:Y:S05]  /*1c4c0*/  BSYNC B1 ;  /* 0x0000000000017941 */ /* 0x000fea0003800000 */
.L_x_37316:
        /* <DEDUP_REMOVED lines=11> */
.L_x_37320:
[----:B------:R-:W-:Y:S01]  /*1c580*/  IMAD.MOV.U32 R9, RZ, RZ, R6 ;  /* 0x000000ffff097224 */ /* 0x000fe200078e0006 */
[----:B------:R-:W-:Y:S01]  /*1c590*/  MOV R114, R117 ;  /* 0x0000007500727202 */ /* 0x000fe20000000f00 */
[----:B------:R-:W-:Y:S02]  /*1c5a0*/  IMAD.MOV.U32 R11, RZ, RZ, R8 ;  /* 0x000000ffff0b7224 */ /* 0x000fe400078e0008 */
[----:B------:R-:W-:Y:S02]  /*1c5b0*/  IMAD.MOV.U32 R74, RZ, RZ, R73 ;  /* 0x000000ffff4a7224 */ /* 0x000fe400078e0049 */
.L_x_37321:
[----:B------:R-:W-:Y:S05]  /*1c5c0*/  BSYNC B1 ;  /* 0x0000000000017941 */ /* 0x000fea0003800000 */
.L_x_37319:
        /* <DEDUP_REMOVED lines=11> */
.L_x_37323:
[----:B------:R-:W-:Y:S01]  /*1c680*/  MOV R6, R9 ;  /* 0x0000000900067202 */ /* 0x000fe20000000f00 */
[----:B------:R-:W-:Y:S01]  /*1c690*/  IMAD.MOV.U32 R8, RZ, RZ, R11 ;  /* 0x000000ffff087224 */ /* 0x000fe200078e000b */
[----:B------:R-:W-:Y:S01]  /*1c6a0*/  MOV R73, R72 ;  /* 0x0000004800497202 */ /* 0x000fe20000000f00 */
[----:B------:R-:W-:Y:S02]  /*1c6b0*/  IMAD.MOV.U32 R117, RZ, RZ, R116 ;  /* 0x000000ffff757224 */ /* 0x000fe400078e0074 */
.L_x_37324:
[----:B------:R-:W-:Y:S05]  /*1c6c0*/  BSYNC B1 ;  /* 0x0000000000017941 */ /* 0x000fea0003800000 */
.L_x_37322:
        /* <DEDUP_REMOVED lines=11> */
.L_x_37326:
[----:B------:R-:W-:Y:S01]  /*1c780*/  IMAD.MOV.U32 R9, RZ, RZ, R6 ;  /* 0x000000ffff097224 */ /* 0x000fe200078e0006 */
[----:B------:R-:W-:Y:S01]  /*1c790*/  MOV R11, R8 ;  /* 0x00000008000b7202 */ /* 0x000fe20000000f00 */
[----:B------:R-:W-:Y:S02]  /*1c7a0*/  IMAD.MOV.U32 R116, RZ, RZ, R119 ;  /* 0x000000ffff747224 */ /* 0x000fe400078e0077 */
[----:B------:R-:W-:Y:S02]  /*1c7b0*/  IMAD.MOV.U32 R72, RZ, RZ, R71 ;  /* 0x000000ffff487224 */ /* 0x000fe400078e0047 */
.L_x_37327:
[----:B------:R-:W-:Y:S05]  /*1c7c0*/  BSYNC B1 ;  /* 0x0000000000017941 */ /* 0x000fea0003800000 */
.L_x_37325:
        /* <DEDUP_REMOVED lines=11> */
.L_x_37329:
[----:B------:R-:W-:Y:S01]  /*1c880*/  IMAD.MOV.U32 R6, RZ, RZ, R9 ;  /* 0x000000ffff067224 */ /* 0x000fe200078e0009 */
[----:B------:R-:W-:Y:S01]  /*1c890*/  MOV R119, R118 ;  /* 0x0000007600777202 */ /* 0x000fe20000000f00 */
[----:B------:R-:W-:Y:S02]  /*1c8a0*/  IMAD.MOV.U32 R8, RZ, RZ, R11 ;  /* 0x000000ffff087224 */ /* 0x000fe400078e000b */
[----:B------:R-:W-:Y:S02]  /*1c8b0*/  IMAD.MOV.U32 R71, RZ, RZ, R70 ;  /* 0x000000ffff477224 */ /* 0x000fe400078e0046 */
.L_x_37330:
[----:B------:R-:W-:Y:S05]  /*1c8c0*/  BSYNC B1 ;  /* 0x0000000000017941 */ /* 0x000fea0003800000 */
.L_x_37328:
        /* <DEDUP_REMOVED lines=11> */
.L_x_37332:
[----:B------:R-:W-:Y:S01]  /*1c980*/  MOV R9, R6 ;  /* 0x0000000600097202 */ /* 0x000fe20000000f00 */
[----:B------:R-:W-:Y:S01]  /*1c990*/  IMAD.MOV.U32 R11, RZ, RZ, R8 ;  /* 0x000000ffff0b7224 */ /* 0x000fe200078e0008 */
[----:B------:R-:W-:Y:S01]  /*1c9a0*/  MOV R70, R69 ;  /* 0x0000004500467202 */ /* 0x000fe20000000f00 */
[----:B------:R-:W-:Y:S02]  /*1c9b0*/  IMAD.MOV.U32 R118, RZ, RZ, R121 ;  /* 0x000000ffff767224 */ /* 0x000fe400078e0079 */
.L_x_37333:
[----:B------:R-:W-:Y:S05]  /*1c9c0*/  BSYNC B1 ;  /* 0x0000000000017941 */ /* 0x000fea0003800000 */
.L_x_37331:
        /* <DEDUP_REMOVED lines=11> */
.L_x_37335:
[----:B------:R-:W-:Y:S01]  /*1ca80*/  IMAD.MOV.U32 R6, RZ, RZ, R9 ;  /* 0x000000ffff067224 */ /* 0x000fe200078e0009 */
[----:B------:R-:W-:Y:S01]  /*1ca90*/  MOV R8, R11 ;  /* 0x0000000b00087202 */ /* 0x000fe20000000f00 */
[----:B------:R-:W-:Y:S02]  /*1caa0*/  IMAD.MOV.U32 R121, RZ, RZ, R120 ;  /* 0x000000ffff797224 */ /* 0x000fe400078e0078 */
[----:B------:R-:W-:Y:S02]  /*1cab0*/  IMAD.MOV.U32 R69, RZ, RZ, R68 ;  /* 0x000000ffff457224 */ /* 0x000fe400078e0044 */
.L_x_37336:
[----:B------:R-:W-:Y:S05]  /*1cac0*/  BSYNC B1 ;  /* 0x0000000000017941 */ /* 0x000fea0003800000 */
.L_x_37334:
        /* <DEDUP_REMOVED lines=11> */
.L_x_37338:
[----:B------:R-:W-:Y:S01]  /*1cb80*/  IMAD.MOV.U32 R9, RZ, RZ, R6 ;  /* 0x000000ffff097224 */ /* 0x000fe200078e0006 */
[----:B------:R-:W-:Y:S01]  /*1cb90*/  MOV R120, R123 ;  /* 0x0000007b00787202 */ /* 0x000fe20000000f00 */
[----:B------:R-:W-:Y:S02]  /*1cba0*/  IMAD.MOV.U32 R11, RZ, RZ, R8 ;  /* 0x000000ffff0b7224 */ /* 0x000fe400078e0008 */
[----:B------:R-:W-:Y:S02]  /*1cbb0*/  IMAD.MOV.U32 R68, RZ, RZ, R67 ;  /* 0x000000ffff447224 */ /* 0x000fe400078e0043 */
.L_x_37339:
[----:B------:R-:W-:Y:S05]  /*1cbc0*/  BSYNC B1 ;  /* 0x0000000000017941 */ /* 0x000fea0003800000 */
.L_x_37337:
        /* <DEDUP_REMOVED lines=11> */
.L_x_37341:
[----:B------:R-:W-:Y:S01]  /*1cc80*/  MOV R6, R9 ;  /* 0x0000000900067202 */ /* 0x000fe20000000f00 */
[----:B------:R-:W-:Y:S01]  /*1cc90*/  IMAD.MOV.U32 R8, RZ, RZ, R11 ;  /* 0x000000ffff087224 */ /* 0x000fe200078e000b */
[----:B------:R-:W-:Y:S01]  /*1cca0*/  MOV R67, R66 ;  /* 0x0000004200437202 */ /* 0x000fe20000000f00 */
[----:B------:R-:W-:Y:S02]  /*1ccb0*/  IMAD.MOV.U32 R123, RZ, RZ, R122 ;  /* 0x000000ffff7b7224 */ /* 0x000fe400078e007a */
.L_x_37342:
[----:B------:R-:W-:Y:S05]  /*1ccc0*/  BSYNC B1 ;  /* 0x0000000000017941 */ /* 0x000fea0003800000 */
.L_x_37340:
        /* <DEDUP_REMOVED lines=11> */
.L_x_37344:
[----:B------:R-:W-:Y:S01]  /*1cd80*/  IMAD.MOV.U32 R9, RZ, RZ, R6 ;  /* 0x000000ffff097224 */ /* 0x000fe200078e0006 */
[----:B------:R-:W-:Y:S01]  /*1cd90*/  MOV R11, R8 ;  /* 0x00000008000b7202 */ /* 0x000fe20000000f00 */
[----:B------:R-:W-:Y:S02]  /*1cda0*/  IMAD.MOV.U32 R122, RZ, RZ, R125 ;  /* 0x000000ffff7a7224 */ /* 0x000fe400078e007d */
[----:B------:R-:W-:Y:S02]  /*1cdb0*/  IMAD.MOV.U32 R66, RZ, RZ, R65 ;  /* 0x000000ffff427224 */ /* 0x000fe400078e0041 */
.L_x_37345:
[----:B------:R-:W-:Y:S05]  /*1cdc0*/  BSYNC B1 ;  /* 0x0000000000017941 */ /* 0x000fea0003800000 */
.L_x_37343:
        /* <DEDUP_REMOVED lines=11> */
.L_x_37347:
[----:B------:R-:W-:Y:S01]  /*1ce80*/  IMAD.MOV.U32 R6, RZ, RZ, R9 ;  /* 0x000000ffff067224 */ /* 0x000fe200078e0009 */
[----:B------:R-:W-:Y:S01]  /*1ce90*/  MOV R125, R124 ;  /* 0x0000007c007d7202 */ /* 0x000fe20000000f00 */
[----:B------:R-:W-:Y:S02]  /*1cea0*/  IMAD.MOV.U32 R8, RZ, RZ, R11 ;  /* 0x000000ffff087224 */ /* 0x000fe400078e000b */
[----:B------:R-:W-:Y:S02]  /*1ceb0*/  IMAD.MOV.U32 R65, RZ, RZ, R64 ;  /* 0x000000ffff417224 */ /* 0x000fe400078e0040 */
.L_x_37348:
[----:B------:R-:W-:Y:S05]  /*1cec0*/  BSYNC B1 ;  /* 0x0000000000017941 */ /* 0x000fea0003800000 */
.L_x_37346:
        /* <DEDUP_REMOVED lines=11> */
.L_x_37350:
[----:B------:R-:W-:Y:S01]  /*1cf80*/  MOV R9, R6 ;  /* 0x0000000600097202 */ /* 0x000fe20000000f00 */
[----:B------:R-:W-:Y:S01]  /*1cf90*/  IMAD.MOV.U32 R11, RZ, RZ, R8 ;  /* 0x000000ffff0b7224 */ /* 0x000fe200078e0008 */
[----:B------:R-:W-:Y:S01]  /*1cfa0*/  MOV R64, R63 ;  /* 0x0000003f00407202 */ /* 0x000fe20000000f00 */
[----:B------:R-:W-:Y:S02]  /*1cfb0*/  IMAD.MOV.U32 R124, RZ, RZ, R127 ;  /* 0x000000ffff7c7224 */ /* 0x000fe400078e007f */
.L_x_37351:
[----:B------:R-:W-:Y:S05]  /*1cfc0*/  BSYNC B1 ;  /* 0x0000000000017941 */ /* 0x000fea0003800000 */
.L_x_37349:
        /* <DEDUP_REMOVED lines=11> */
.L_x_37353:
[----:B------:R-:W-:Y:S01]  /*1d080*/  IMAD.MOV.U32 R6, RZ, RZ, R9 ;  /* 0x000000ffff067224 */ /* 0x000fe200078e0009 */
[----:B------:R-:W-:Y:S01]  /*1d090*/  MOV R8, R11 ;  /* 0x0000000b00087202 */ /* 0x000fe20000000f00 */
[----:B------:R-:W-:Y:S02]  /*1d0a0*/  IMAD.MOV.U32 R127, RZ, RZ, R126 ;  /* 0x000000ffff7f7224 */ /* 0x000fe400078e007e */
[----:B------:R-:W-:Y:S02]  /*1d0b0*/  IMAD.MOV.U32 R63, RZ, RZ, R62 ;  /* 0x000000ffff3f7224 */ /* 0x000fe400078e003e */
.L_x_37354:
[----:B------:R-:W-:Y:S05]  /*1d0c0*/  BSYNC B1 ;  /* 0x0000000000017941 */ /* 0x000fea0003800000 */
.L_x_37352:
        /* <DEDUP_REMOVED lines=11> */
.L_x_37356:
[----:B------:R-:W-:Y:S01]  /*1d180*/  IMAD.MOV.U32 R9, RZ, RZ, R6 ;  /* 0x000000ffff097224 */ /* 0x000fe200078e0006 */
[----:B------:R-:W-:Y:S01]  /*1d190*/  MOV R126, R129 ;  /* 0x00000081007e7202 */ /* 0x000fe20000000f00 */
[----:B------:R-:W-:Y:S02]  /*1d1a0*/  IMAD.MOV.U32 R11, RZ, RZ, R8 ;  /* 0x000000ffff0b7224 */ /* 0x000fe400078e0008 */
[----:B------:R-:W-:Y:S02]  /*1d1b0*/  IMAD.MOV.U32 R62, RZ, RZ, R61 ;  /* 0x000000ffff3e7224 */ /* 0x000fe400078e003d */
.L_x_37357:
[----:B------:R-:W-:Y:S05]  /*1d1c0*/  BSYNC B1 ;  /* 0x0000000000017941 */ /* 0x000fea0003800000 */
.L_x_37355:
        /* <DEDUP_REMOVED lines=11> */
.L_x_37359:
[----:B------:R-:W-:Y:S01]  /*1d280*/  MOV R6, R9 ;  /* 0x0000000900067202 */ /* 0x000fe20000000f00 */
[----:B------:R-:W-:Y:S01]  /*1d290*/  IMAD.MOV.U32 R8, RZ, RZ, R11 ;  /* 0x000000ffff087224 */ /* 0x000fe200078e000b */
[----:B------:R-:W-:Y:S01]  /*1d2a0*/  MOV R61, R60 ;  /* 0x0000003c003d7202 */ /* 0x000fe20000000f00 */
[----:B------:R-:W-:Y:S02]  /*1d2b0*/  IMAD.MOV.U32 R129, RZ, RZ, R128 ;  /* 0x000000ffff817224 */ /* 0x000fe400078e0080 */
.L_x_37360:
[----:B------:R-:W-:Y:S05]  /*1d2c0*/  BSYNC B1 ;  /* 0x0000000000017941 */ /* 0x000fea0003800000 */
.L_x_37358:
        /* <DEDUP_REMOVED lines=11> */
.L_x_37362:
[----:B------:R-:W-:Y:S01]  /*1d380*/  IMAD.MOV.U32 R9, RZ, RZ, R6 ;  /* 0x000000ffff097224 */ /* 0x000fe200078e0006 */
[----:B------:R-:W-:Y:S01]  /*1d390*/  MOV R11, R8 ;  /* 0x00000008000b7202 */ /* 0x000fe20000000f00 */
[----:B------:R-:W-:Y:S02]  /*1d3a0*/  IMAD.MOV.U32 R128, RZ, RZ, R131 ;  /* 0x000000ffff807224 */ /* 0x000fe400078e0083 */
[----:B------:R-:W-:Y:S02]  /*1d3b0*/  IMAD.MOV.U32 R60, RZ, RZ, R59 ;  /* 0x000000ffff3c7224 */ /* 0x000fe400078e003b */
.L_x_37363:
[----:B------:R-:W-:Y:S05]  /*1d3c0*/  BSYNC B1 ;  /* 0x0000000000017941 */ /* 0x000fea0003800000 */
.L_x_37361:
        /* <DEDUP_REMOVED lines=11> */
.L_x_37365:
[----:B------:R-:W-:Y:S01]  /*1d480*/  IMAD.MOV.U32 R6, RZ, RZ, R9 ;  /* 0x000000ffff067224 */ /* 0x000fe200078e0009 */
[----:B------:R-:W-:Y:S01]  /*1d490*/  MOV R131, R130 ;  /* 0x0000008200837202 */ /* 0x000fe20000000f00 */
[----:B------:R-:W-:Y:S02]  /*1d4a0*/  IMAD.MOV.U32 R8, RZ, RZ, R11 ;  /* 0x000000ffff087224 */ /* 0x000fe400078e000b */
[----:B------:R-:W-:Y:S02]  /*1d4b0*/  IMAD.MOV.U32 R59, RZ, RZ, R58 ;  /* 0x000000ffff3b7224 */ /* 0x000fe400078e003a */
.L_x_37366:
[----:B------:R-:W-:Y:S05]  /*1d4c0*/  BSYNC B1 ;  /* 0x0000000000017941 */ /* 0x000fea0003800000 */
.L_x_37364:
        /* <DEDUP_REMOVED lines=11> */
.L_x_37368:
[----:B------:R-:W-:Y:S01]  /*1d580*/  MOV R9, R6 ;  /* 0x0000000600097202 */ /* 0x000fe20000000f00 */
[----:B------:R-:W-:Y:S01]  /*1d590*/  IMAD.MOV.U32 R11, RZ, RZ, R8 ;  /* 0x000000ffff0b7224 */ /* 0x000fe200078e0008 */
[----:B------:R-:W-:Y:S01]  /*1d5a0*/  MOV R58, R57 ;  /* 0x00000039003a7202 */ /* 0x000fe20000000f00 */
[----:B------:R-:W-:Y:S02]  /*1d5b0*/  IMAD.MOV.U32 R130, RZ, RZ, R133 ;  /* 0x000000ffff827224 */ /* 0x000fe400078e0085 */
.L_x_37369:
[----:B------:R-:W-:Y:S05]  /*1d5c0*/  BSYNC B1 ;  /* 0x0000000000017941 */ /* 0x000fea0003800000 */
.L_x_37367:
        /* <DEDUP_REMOVED lines=11> */
.L_x_37371:
[----:B------:R-:W-:Y:S01]  /*1d680*/  IMAD.MOV.U32 R6, RZ, RZ, R9 ;  /* 0x000000ffff067224 */ /* 0x000fe200078e0009 */
[----:B------:R-:W-:Y:S01]  /*1d690*/  MOV R8, R11 ;  /* 0x0000000b00087202 */ /* 0x000fe20000000f00 */
[----:B------:R-:W-:Y:S02]  /*1d6a0*/  IMAD.MOV.U32 R133, RZ, RZ, R132 ;  /* 0x000000ffff857224 */ /* 0x000fe400078e0084 */
[----:B------:R-:W-:Y:S02]  /*1d6b0*/  IMAD.MOV.U32 R57, RZ, RZ, R56 ;  /* 0x000000ffff397224 */ /* 0x000fe400078e0038 */
.L_x_37372:
[----:B------:R-:W-:Y:S05]  /*1d6c0*/  BSYNC B1 ;  /* 0x0000000000017941 */ /* 0x000fea0003800000 */
.L_x_37370:
        /* <DEDUP_REMOVED lines=11> */
.L_x_37374:
[----:B------:R-:W-:Y:S01]  /*1d780*/  IMAD.MOV.U32 R9, RZ, RZ, R6 ;  /* 0x000000ffff097224 */ /* 0x000fe200078e0006 */
[----:B------:R-:W-:Y:S01]  /*1d790*/  MOV R132, R135 ;  /* 0x0000008700847202 */ /* 0x000fe20000000f00 */
[----:B------:R-:W-:Y:S02]  /*1d7a0*/  IMAD.MOV.U32 R11, RZ, RZ, R8 ;  /* 0x000000ffff0b7224 */ /* 0x000fe400078e0008 */
[----:B------:R-:W-:Y:S02]  /*1d7b0*/  IMAD.MOV.U32 R56, RZ, RZ, R55 ;  /* 0x000000ffff387224 */ /* 0x000fe400078e0037 */
.L_x_37375:
[----:B------:R-:W-:Y:S05]  /*1d7c0*/  BSYNC B1 ;  /* 0x0000000000017941 */ /* 0x000fea0003800000 */
.L_x_37373:
        /* <DEDUP_REMOVED lines=11> */
.L_x_37377:
[----:B------:R-:W-:Y:S01]  /*1d880*/  MOV R6, R9 ;  /* 0x0000000900067202 */ /* 0x000fe20000000f00 */
[----:B------:R-:W-:Y:S01]  /*1d890*/  IMAD.MOV.U32 R8, RZ, RZ, R11 ;  /* 0x000000ffff087224 */ /* 0x000fe200078e000b */
[----:B------:R-:W-:Y:S01]  /*1d8a0*/  MOV R55, R54 ;  /* 0x0000003600377202 */ /* 0x000fe20000000f00 */
[----:B------:R-:W-:Y:S02]  /*1d8b0*/  IMAD.MOV.U32 R135, RZ, RZ, R134 ;  /* 0x000000ffff877224 */ /* 0x000fe400078e0086 */
.L_x_37378:
[----:B------:R-:W-:Y:S05]  /*1d8c0*/  BSYNC B1 ;  /* 0x0000000000017941 */ /* 0x000fea0003800000 */
.L_x_37376:
        /* <DEDUP_REMOVED lines=11> */
.L_x_37380:
[----:B------:R-:W-:Y:S01]  /*1d980*/  IMAD.MOV.U32 R9, RZ, RZ, R6 ;  /* 0x000000ffff097224 */ /* 0x000fe200078e0006 */
[----:B------:R-:W-:Y:S01]  /*1d990*/  MOV R11, R8 ;  /* 0x00000008000b7202 */ /* 0x000fe20000000f00 */
[----:B------:R-:W-:Y:S02]  /*1d9a0*/  IMAD.MOV.U32 R134, RZ, RZ, R137 ;  /* 0x000000ffff867224 */ /* 0x000fe400078e0089 */
[----:B------:R-:W-:Y:S02]  /*1d9b0*/  IMAD.MOV.U32 R54, RZ, RZ, R53 ;  /* 0x000000ffff367224 */ /* 0x000fe400078e0035 */
.L_x_37381:
[----:B------:R-:W-:Y:S05]  /*1d9c0*/  BSYNC B1 ;  /* 0x0000000000017941 */ /* 0x000fea0003800000 */
.L_x_37379:
        /* <DEDUP_REMOVED lines=11> */
.L_x_37383:
[----:B------:R-:W-:Y:S01]  /*1da80*/  IMAD.MOV.U32 R6, RZ, RZ, R9 ;  /* 0x000000ffff067224 */ /* 0x000fe200078e0009 */
[----:B------:R-:W-:Y:S01]  /*1da90*/  MOV R137, R136 ;  /* 0x0000008800897202 */ /* 0x000fe20000000f00 */
[----:B------:R-:W-:Y:S02]  /*1daa0*/  IMAD.MOV.U32 R8, RZ, RZ, R11 ;  /* 0x000000ffff087224 */ /* 0x000fe400078e000b */
[----:B------:R-:W-:Y:S02]  /*1dab0*/  IMAD.MOV.U32 R53, RZ, RZ, R52 ;  /* 0x000000ffff357224 */ /* 0x000fe400078e0034 */
.L_x_37384:
[----:B------:R-:W-:Y:S05]  /*1dac0*/  BSYNC B1 ;  /* 0x0000000000017941 */ /* 0x000fea0003800000 */
.L_x_37382:
        /* <DEDUP_REMOVED lines=11> */
.L_x_37386:
[----:B------:R-:W-:Y:S01]  /*1db80*/  MOV R9, R6 ;  /* 0x0000000600097202 */ /* 0x000fe20000000f00 */
[----:B------:R-:W-:Y:S01]  /*1db90*/  IMAD.MOV.U32 R11, RZ, RZ, R8 ;  /* 0x000000ffff0b7224 */ /* 0x000fe200078e0008 */
[----:B------:R-:W-:Y:S01]  /*1dba0*/  MOV R52, R51 ;  /* 0x0000003300347202 */ /* 0x000fe20000000f00 */
[----:B------:R-:W-:Y:S02]  /*1dbb0*/  IMAD.MOV.U32 R136, RZ, RZ, R139 ;  /* 0x000000ffff887224 */ /* 0x000fe400078e008b */
.L_x_37387:
[----:B------:R-:W-:Y:S05]  /*1dbc0*/  BSYNC B1 ;  /* 0x0000000000017941 */ /* 0x000fea0003800000 */
.L_x_37385:
        /* <DEDUP_REMOVED lines=11> */
.L_x_37389:
[----:B------:R-:W-:Y:S01]  /*1dc80*/  IMAD.MOV.U32 R6, RZ, RZ, R9 ;  /* 0x000000ffff067224 */ /* 0x000fe200078e0009 */
[----:B------:R-:W-:Y:S01]  /*1dc90*/  MOV R8, R11 ;  /* 0x0000000b00087202 */ /* 0x000fe20000000f00 */
[----:B------:R-:W-:Y:S02]  /*1dca0*/  IMAD.MOV.U32 R139, RZ, RZ, R138 ;  /* 0x000000ffff8b7224 */ /* 0x000fe400078e008a */
[----:B------:R-:W-:Y:S02]  /*1dcb0*/  IMAD.MOV.U32 R51, RZ, RZ, R50 ;  /* 0x000000ffff337224 */ /* 0x000fe400078e0032 */
.L_x_37390:
[----:B------:R-:W-:Y:S05]  /*1dcc0*/  BSYNC B1 ;  /* 0x0000000000017941 */ /* 0x000fea0003800000 */
.L_x_37388:
        /* <DEDUP_REMOVED lines=11> */
.L_x_37392:
[----:B------:R-:W-:Y:S01]  /*1dd80*/  IMAD.MOV.U32 R9, RZ, RZ, R6 ;  /* 0x000000ffff097224 */ /* 0x000fe200078e0006 */
[----:B------:R-:W-:Y:S01]  /*1dd90*/  MOV R138, R141 ;  /* 0x0000008d008a7202 */ /* 0x000fe20000000f00 */
[----:B------:R-:W-:Y:S02]  /*1dda0*/  IMAD.MOV.U32 R11, RZ, RZ, R8 ;  /* 0x000000ffff0b7224 */ /* 0x000fe400078e0008 */
[----:B------:R-:W-:Y:S02]  /*1ddb0*/  IMAD.MOV.U32 R50, RZ, RZ, R49 ;  /* 0x000000ffff327224 */ /* 0x000fe400078e0031 */
.L_x_37393:
[----:B------:R-:W-:Y:S05]  /*1ddc0*/  BSYNC B1 ;  /* 0x0000000000017941 */ /* 0x000fea0003800000 */
.L_x_37391:
        /* <DEDUP_REMOVED lines=11> */
.L_x_37395:
[----:B------:R-:W-:Y:S01]  /*1de80*/  MOV R6, R9 ;  /* 0x0000000900067202 */ /* 0x000fe20000000f00 */
[----:B------:R-:W-:Y:S01]  /*1de90*/  IMAD.MOV.U32 R8, RZ, RZ, R11 ;  /* 0x000000ffff087224 */ /* 0x000fe200078e000b */
[----:B------:R-:W-:Y:S01]  /*1dea0*/  MOV R49, R48 ;  /* 0x0000003000317202 */ /* 0x000fe20000000f00 */
[----:B------:R-:W-:Y:S02]  /*1deb0*/  IMAD.MOV.U32 R141, RZ, RZ, R140 ;  /* 0x000000ffff8d7224 */ /* 0x000fe400078e008c */
.L_x_37396:
[----:B------:R-:W-:Y:S05]  /*1dec0*/  BSYNC B1 ;  /* 0x0000000000017941 */ /* 0x000fea0003800000 */
.L_x_37394:
        /* <DEDUP_REMOVED lines=11> */
.L_x_37398:
[----:B------:R-:W-:Y:S01]  /*1df80*/  IMAD.MOV.U32 R9, RZ, RZ, R6 ;  /* 0x000000ffff097224 */ /* 0x000fe200078e0006 */
[----:B------:R-:W-:Y:S01]  /*1df90*/  MOV R11, R8 ;  /* 0x00000008000b7202 */ /* 0x000fe20000000f00 */
[----:B------:R-:W-:Y:S02]  /*1dfa0*/  IMAD.MOV.U32 R140, RZ, RZ, R143 ;  /* 0x000000ffff8c7224 */ /* 0x000fe400078e008f */
[----:B------:R-:W-:Y:S02]  /*1dfb0*/  IMAD.MOV.U32 R48, RZ, RZ, R47 ;  /* 0x000000ffff307224 */ /* 0x000fe400078e002f */
.L_x_37399:
[----:B------:R-:W-:Y:S05]  /*1dfc0*/  BSYNC B1 ;  /* 0x0000000000017941 */ /* 0x000fea0003800000 */
.L_x_37397:
        /* <DEDUP_REMOVED lines=11> */
.L_x_37401:
[----:B------:R-:W-:Y:S01]  /*1e080*/  IMAD.MOV.U32 R6, RZ, RZ, R9 ;  /* 0x000000ffff067224 */ /* 0x000fe200078e0009 */
[----:B------:R-:W-:Y:S01]  /*1e090*/  MOV R143, R142 ;  /* 0x0000008e008f7202 */ /* 0x000fe20000000f00 */
[----:B------:R-:W-:Y:S02]  /*1e0a0*/  IMAD.MOV.U32 R8, RZ, RZ, R11 ;  /* 0x000000ffff087224 */ /* 0x000fe400078e000b */
[----:B------:R-:W-:Y:S02]  /*1e0b0*/  IMAD.MOV.U32 R47, RZ, RZ, R46 ;  /* 0x000000ffff2f7224 */ /* 0x000fe400078e002e */
.L_x_37402:
[----:B------:R-:W-:Y:S05]  /*1e0c0*/  BSYNC B1 ;  /* 0x0000000000017941 */ /* 0x000fea0003800000 */
.L_x_37400:
        /* <DEDUP_REMOVED lines=11> */
.L_x_37404:
[----:B------:R-:W-:Y:S01]  /*1e180*/  MOV R9, R6 ;  /* 0x0000000600097202 */ /* 0x000fe20000000f00 */
[----:B------:R-:W-:Y:S01]  /*1e190*/  IMAD.MOV.U32 R11, RZ, RZ, R8 ;  /* 0x000000ffff0b7224 */ /* 0x000fe200078e0008 */
[----:B------:R-:W-:Y:S01]  /*1e1a0*/  MOV R46, R45 ;  /* 0x0000002d002e7202 */ /* 0x000fe20000000f00 */
[----:B------:R-:W-:Y:S02]  /*1e1b0*/  IMAD.MOV.U32 R142, RZ, RZ, R145 ;  /* 0x000000ffff8e7224 */ /* 0x000fe400078e0091 */
.L_x_37405:
[----:B------:R-:W-:Y:S05]  /*1e1c0*/  BSYNC B1 ;  /* 0x0000000000017941 */ /* 0x000fea0003800000 */
.L_x_37403:
        /* <DEDUP_REMOVED lines=11> */
.L_x_37407:
[----:B------:R-:W-:Y:S01]  /*1e280*/  IMAD.MOV.U32 R6, RZ, RZ, R9 ;  /* 0x000000ffff067224 */ /* 0x000fe200078e0009 */
[----:B------:R-:W-:Y:S01]  /*1e290*/  MOV R8, R11 ;  /* 0x0000000b00087202 */ /* 0x000fe20000000f00 */
[----:B------:R-:W-:Y:S02]  /*1e2a0*/  IMAD.MOV.U32 R145, RZ, RZ, R144 ;  /* 0x000000ffff917224 */ /* 0x000fe400078e0090 */
[----:B------:R-:W-:Y:S02]  /*1e2b0*/  IMAD.MOV.U32 R45, RZ, RZ, R44 ;  /* 0x000000ffff2d7224 */ /* 0x000fe400078e002c */
.L_x_37408:
[----:B------:R-:W-:Y:S05]  /*1e2c0*/  BSYNC B1 ;  /* 0x0000000000017941 */ /* 0x000fea0003800000 */
.L_x_37406:
        /* <DEDUP_REMOVED lines=11> */
.L_x_37410:
[----:B------:R-:W-:Y:S01]  /*1e380*/  IMAD.MOV.U32 R9, RZ, RZ, R6 ;  /* 0x000000ffff097224 */ /* 0x000fe200078e0006 */
[----:B------:R-:W-:Y:S01]  /*1e390*/  MOV R144, R147 ;  /* 0x0000009300907202 */ /* 0x000fe20000000f00 */
[----:B------:R-:W-:Y:S02]  /*1e3a0*/  IMAD.MOV.U32 R11, RZ, RZ, R8 ;  /* 0x000000ffff0b7224 */ /* 0x000fe400078e0008 */
[----:B------:R-:W-:Y:S02]  /*1e3b0*/  IMAD.MOV.U32 R44, RZ, RZ, R43 ;  /* 0x000000ffff2c7224 */ /* 0x000fe400078e002b */
.L_x_37411:
[----:B------:R-:W-:Y:S05]  /*1e3c0*/  BSYNC B1 ;  /* 0x0000000000017941 */ /* 0x000fea0003800000 */
.L_x_37409:
        /* <DEDUP_REMOVED lines=11> */
.L_x_37413:
[----:B------:R-:W-:Y:S01]  /*1e480*/  MOV R6, R9 ;  /* 0x0000000900067202 */ /* 0x000fe20000000f00 */
[----:B------:R-:W-:Y:S01]  /*1e490*/  IMAD.MOV.U32 R8, RZ, RZ, R11 ;  /* 0x000000ffff087224 */ /* 0x000fe200078e000b */
[----:B------:R-:W-:Y:S01]  /*1e4a0*/  MOV R43, R42 ;  /* 0x0000002a002b7202 */ /* 0x000fe20000000f00 */
[----:B------:R-:W-:Y:S02]  /*1e4b0*/  IMAD.MOV.U32 R147, RZ, RZ, R146 ;  /* 0x000000ffff937224 */ /* 0x000fe400078e0092 */
.L_x_37414:
[----:B------:R-:W-:Y:S05]  /*1e4c0*/  BSYNC B1 ;  /* 0x0000000000017941 */ /* 0x000fea0003800000 */
.L_x_37412:
        /* <DEDUP_REMOVED lines=11> */
.L_x_37416:
[----:B------:R-:W-:Y:S01]  /*1e580*/  IMAD.MOV.U32 R9, RZ, RZ, R6 ;  /* 0x000000ffff097224 */ /* 0x000fe200078e0006 */
[----:B------:R-:W-:Y:S01]  /*1e590*/  MOV R11, R8 ;  /* 0x00000008000b7202 */ /* 0x000fe20000000f00 */
[----:B------:R-:W-:Y:S02]  /*1e5a0*/  IMAD.MOV.U32 R146, RZ, RZ, R149 ;  /* 0x000000ffff927224 */ /* 0x000fe400078e0095 */
[----:B------:R-:W-:Y:S02]  /*1e5b0*/  IMAD.MOV.U32 R42, RZ, RZ, R41 ;  /* 0x000000ffff2a7224 */ /* 0x000fe400078e0029 */
.L_x_37417:
[----:B------:R-:W-:Y:S05]  /*1e5c0*/  BSYNC B1 ;  /* 0x0000000000017941 */ /* 0x000fea0003800000 */
.L_x_37415:
        /* <DEDUP_REMOVED lines=11> */
.L_x_37419:
[----:B------:R-:W-:Y:S01]  /*1e680*/  IMAD.MOV.U32 R6, RZ, RZ, R9 ;  /* 0x000000ffff067224 */ /* 0x000fe200078e0009 */
[----:B------:R-:W-:Y:S01]  /*1e690*/  MOV R149, R148 ;  /* 0x0000009400957202 */ /* 0x000fe20000000f00 */
[----:B------:R-:W-:Y:S02]  /*1e6a0*/  IMAD.MOV.U32 R8, RZ, RZ, R11 ;  /* 0x000000ffff087224 */ /* 0x000fe400078e000b */
[----:B------:R-:W-:Y:S02]  /*1e6b0*/  IMAD.MOV.U32 R41, RZ, RZ, R40 ;  /* 0x000000ffff297224 */ /* 0x000fe400078e0028 */
.L_x_37420:
[----:B------:R-:W-:Y:S05]  /*1e6c0*/  BSYNC B1 ;  /* 0x0000000000017941 */ /* 0x000fea0003800000 */
.L_x_37418:
        /* <DEDUP_REMOVED lines=11> */
.L_x_37422:
[----:B------:R-:W-:Y:S01]  /*1e780*/  MOV R9, R6 ;  /* 0x0000000600097202 */ /* 0x000fe20000000f00 */
[----:B------:R-:W-:Y:S01]  /*1e790*/  IMAD.MOV.U32 R11, RZ, RZ, R8 ;  /* 0x000000ffff0b7224 */ /* 0x000fe200078e0008 */
[----:B------:R-:W-:Y:S01]  /*1e7a0*/  MOV R40, R39 ;  /* 0x0000002700287202 */ /* 0x000fe20000000f00 */
[----:B------:R-:W-:Y:S02]  /*1e7b0*/  IMAD.MOV.U32 R148, RZ, RZ, R151 ;  /* 0x000000ffff947224 */ /* 0x000fe400078e0097 */
.L_x_37423:
[----:B------:R-:W-:Y:S05]  /*1e7c0*/  BSYNC B1 ;  /* 0x0000000000017941 */ /* 0x000fea0003800000 */
.L_x_37421:
        /* <DEDUP_REMOVED lines=11> */
.L_x_37425:
[----:B------:R-:W-:Y:S01]  /*1e880*/  IMAD.MOV.U32 R6, RZ, RZ, R9 ;  /* 0x000000ffff067224 */ /* 0x000fe200078e0009 */
[----:B------:R-:W-:Y:S01]  /*1e890*/  MOV R8, R11 ;  /* 0x0000000b00087202 */ /* 0x000fe20000000f00 */
[----:B------:R-:W-:Y:S02]  /*1e8a0*/  IMAD.MOV.U32 R151, RZ, RZ, R150 ;  /* 0x000000ffff977224 */ /* 0x000fe400078e0096 */
[----:B------:R-:W-:Y:S02]  /*1e8b0*/  IMAD.MOV.U32 R39, RZ, RZ, R38 ;  /* 0x000000ffff277224 */ /* 0x000fe400078e0026 */
.L_x_37426:
[----:B------:R-:W-:Y:S05]  /*1e8c0*/  BSYNC B1 ;  /* 0x0000000000017941 */ /* 0x000fea0003800000 */
.L_x_37424:
        /* <DEDUP_REMOVED lines=11> */
.L_x_37428:
[----:B------:R-:W-:Y:S01]  /*1e980*/  IMAD.MOV.U32 R9, RZ, RZ, R6 ;  /* 0x000000ffff097224 */ /* 0x000fe200078e0006 */
[----:B------:R-:W-:Y:S01]  /*1e990*/  MOV R150, R153 ;  /* 0x0000009900967202 */ /* 0x000fe20000000f00 */
[----:B------:R-:W-:Y:S02]  /*1e9a0*/  IMAD.MOV.U32 R11, RZ, RZ, R8 ;  /* 0x000000ffff0b7224 */ /* 0x000fe400078e0008 */
[----:B------:R-:W-:Y:S02]  /*1e9b0*/  IMAD.MOV.U32 R38, RZ, RZ, R37 ;  /* 0x000000ffff267224 */ /* 0x000fe400078e0025 */
.L_x_37429:
[----:B------:R-:W-:Y:S05]  /*1e9c0*/  BSYNC B1 ;  /* 0x0000000000017941 */ /* 0x000fea0003800000 */
.L_x_37427:
        /* <DEDUP_REMOVED lines=11> */
.L_x_37431:
[----:B------:R-:W-:Y:S01]  /*1ea80*/  MOV R6, R9 ;  /* 0x0000000900067202 */ /* 0x000fe20000000f00 */
[----:B------:R-:W-:Y:S01]  /*1ea90*/  IMAD.MOV.U32 R8, RZ, RZ, R11 ;  /* 0x000000ffff087224 */ /* 0x000fe200078e000b */
[----:B------:R-:W-:Y:S01]  /*1eaa0*/  MOV R37, R36 ;  /* 0x0000002400257202 */ /* 0x000fe20000000f00 */
[----:B------:R-:W-:Y:S02]  /*1eab0*/  IMAD.MOV.U32 R153, RZ, RZ, R152 ;  /* 0x000000ffff997224 */ /* 0x000fe400078e0098 */
.L_x_37432:
[----:B------:R-:W-:Y:S05]  /*1eac0*/  BSYNC B1 ;  /* 0x0000000000017941 */ /* 0x000fea0003800000 */
.L_x_37430:
        /* <DEDUP_REMOVED lines=11> */
.L_x_37434:
[----:B------:R-:W-:Y:S01]  /*1eb80*/  IMAD.MOV.U32 R9, RZ, RZ, R6 ;  /* 0x000000ffff097224 */ /* 0x000fe200078e0006 */
[----:B------:R-:W-:Y:S01]  /*1eb90*/  MOV R11, R8 ;  /* 0x00000008000b7202 */ /* 0x000fe20000000f00 */
[----:B------:R-:W-:Y:S02]  /*1eba0*/  IMAD.MOV.U32 R152, RZ, RZ, R155 ;  /* 0x000000ffff987224 */ /* 0x000fe400078e009b */
[----:B------:R-:W-:Y:S02]  /*1ebb0*/  IMAD.MOV.U32 R36, RZ, RZ, R35 ;  /* 0x000000ffff247224 */ /* 0x000fe400078e0023 */
.L_x_37435:
[----:B------:R-:W-:Y:S05]  /*1ebc0*/  BSYNC B1 ;  /* 0x0000000000017941 */ /* 0x000fea0003800000 */
.L_x_37433:
        /* <DEDUP_REMOVED lines=11> */
.L_x_37437:
[----:B------:R-:W-:Y:S01]  /*1ec80*/  IMAD.MOV.U32 R6, RZ, RZ, R9 ;  /* 0x000000ffff067224 */ /* 0x000fe200078e0009 */
[----:B------:R-:W-:Y:S01]  /*1ec90*/  MOV R155, R154 ;  /* 0x0000009a009b7202 */ /* 0x000fe20000000f00 */
[----:B------:R-:W-:Y:S02]  /*1eca0*/  IMAD.MOV.U32 R8, RZ, RZ, R11 ;  /* 0x000000ffff087224 */ /* 0x000fe400078e000b */
[----:B------:R-:W-:Y:S02]  /*1ecb0*/  IMAD.MOV.U32 R35, RZ, RZ, R34 ;  /* 0x000000ffff237224 */ /* 0x000fe400078e0022 */
.L_x_37438:
[----:B------:R-:W-:Y:S05]  /*1ecc0*/  BSYNC B1 ;  /* 0x0000000000017941 */ /* 0x000fea0003800000 */
.L_x_37436:
        /* <DEDUP_REMOVED lines=11> */
.L_x_37440:
[----:B------:R-:W-:Y:S01]  /*1ed80*/  MOV R9, R6 ;  /* 0x0000000600097202 */ /* 0x000fe20000000f00 */
[----:B------:R-:W-:Y:S01]  /*1ed90*/  IMAD.MOV.U32 R11, RZ, RZ, R8 ;  /* 0x000000ffff0b7224 */ /* 0x000fe200078e0008 */
[----:B------:R-:W-:Y:S01]  /*1eda0*/  MOV R34, R33 ;  /* 0x0000002100227202 */ /* 0x000fe20000000f00 */
[----:B------:R-:W-:Y:S02]  /*1edb0*/  IMAD.MOV.U32 R154, RZ, RZ, R159 ;  /* 0x000000ffff9a7224 */ /* 0x000fe400078e009f */
.L_x_37441:
[----:B------:R-:W-:Y:S05]  /*1edc0*/  BSYNC B1 ;  /* 0x0000000000017941 */ /* 0x000fea0003800000 */
.L_x_37439:
        /* <DEDUP_REMOVED lines=11> */
.L_x_37443:
[----:B------:R-:W-:Y:S01]  /*1ee80*/  IMAD.MOV.U32 R159, RZ, RZ, R158 ;  /* 0x000000ffff9f7224 */ /* 0x000fe200078e009e */
[----:B------:R-:W-:Y:S01]  /*1ee90*/  MOV R8, R11 ;  /* 0x0000000b00087202 */ /* 0x000fe20000000f00 */
[----:B------:R-:W-:Y:S01]  /*1eea0*/  IMAD.MOV.U32 R33, RZ, RZ, R32 ;  /* 0x000000ffff217224 */ /* 0x000fe200078e0020 */
[----:B------:R-:W-:Y:S01]  /*1eeb0*/  MOV R158, R9 ;  /* 0x00000009009e7202 */ /* 0x000fe20000000f00 */
[----:B------:R-:W-:Y:S02]  /*1eec0*/  IMAD.MOV.U32 R6, RZ, RZ, R9 ;  /* 0x000000ffff067224 */ /* 0x000fe400078e0009 */
[----:B------:R-:W-:Y:S02]  /*1eed0*/  IMAD.MOV.U32 R32, RZ, RZ, R11 ;  /* 0x000000ffff207224 */ /* 0x000fe400078e000b */
.L_x_37444:
[----:B------:R-:W-:Y:S05]  /*1eee0*/  BSYNC B1 ;  /* 0x0000000000017941 */ /* 0x000fea0003800000 */
.L_x_37442:
[----:B------:R-:W-:Y:S01]  /*1eef0*/  IADD3 R5, R5, 0x4, RZ ;  /* 0x0000000405057810 */ /* 0x000fe20007ffe0ff */
[----:B------:R-:W-:Y:S01]  /*1ef00*/  @!P1 CALL.REL.NOINC `(.L_x_37445) ;  /* 0x0000001000009944 */ /* 0x000fe20003c00000 */
[----:B------:R-:W-:Y:S05]  /*1ef10*/  BRA `(.L_x_37446) ;  /* 0xffffc02000007947 */ /* 0x000fea000383ffff */
.L_x_37445:
[----:B------:R-:W-:Y:S01]  /*1ef20*/  FADD.FTZ R156, R156, R7 ;  /* 0x000000079c9c7221 */ /* 0x000fe20000010000 */
[----:B------:R-:W-:Y:S01]  /*1ef30*/  MOV R158, R6 ;  /* 0x00000006009e7202 */ /* 0x000fe20000000f00 */
[----:B------:R-:W-:Y:S02]  /*1ef40*/  IMAD.MOV.U32 R32, RZ, RZ, R8 ;  /* 0x000000ffff207224 */ /* 0x000fe400078e0008 */
[----:B------:R-:W-:-:S02]  /*1ef50*/  IMAD.MOV.U32 R157, RZ, RZ, R0 ;  /* 0x000000ffff9d7224 */ /* 0x000fc400078e0000 */
.L_x_37255:
[----:B------:R-:W-:Y:S05]  /*1ef60*/  BSYNC B0 ;  /* 0x0000000000007941 */ /* 0x000fea0003800000 */
.L_x_37254:
        /* <DEDUP_REMOVED lines=34> */
.L_x_37447:
        /* <DEDUP_REMOVED lines=13> */
.L_x_37448:
        /* <DEDUP_REMOVED lines=13> */
.L_x_37449:
        /* <DEDUP_REMOVED lines=13> */
.L_x_37450:
        /* <DEDUP_REMOVED lines=13> */
.L_x_37451:
        /* <DEDUP_REMOVED lines=13> */
.L_x_37452:
        /* <DEDUP_REMOVED lines=19> */
.L_x_37453:
        /* <DEDUP_REMOVED lines=14> */
.L_x_37454:
        /* <DEDUP_REMOVED lines=13> */
.L_x_37455:
        /* <DEDUP_REMOVED lines=13> */
.L_x_37456:
        /* <DEDUP_REMOVED lines=13> */
.L_x_37457:
        /* <DEDUP_REMOVED lines=13> */
.L_x_37458:
        /* <DEDUP_REMOVED lines=22> */
.L_x_37459:
        /* <DEDUP_REMOVED lines=13> */
.L_x_37460:
        /* <DEDUP_REMOVED lines=13> */
.L_x_37461:
        /* <DEDUP_REMOVED lines=13> */
.L_x_37462:
        /* <DEDUP_REMOVED lines=13> */
.L_x_37463:
        /* <DEDUP_REMOVED lines=13> */
.L_x_37464:
        /* <DEDUP_REMOVED lines=20> */
.L_x_37465:
        /* <DEDUP_REMOVED lines=14> */
.L_x_37466:
        /* <DEDUP_REMOVED lines=13> */
.L_x_37467:
        /* <DEDUP_REMOVED lines=13> */
.L_x_37468:
        /* <DEDUP_REMOVED lines=13> */
.L_x_37469:
        /* <DEDUP_REMOVED lines=13> */
.L_x_37470:
        /* <DEDUP_REMOVED lines=19> */
.L_x_37471:
        /* <DEDUP_REMOVED lines=14> */
.L_x_37472:
        /* <DEDUP_REMOVED lines=13> */
.L_x_37473:
        /* <DEDUP_REMOVED lines=13> */
.L_x_37474:
        /* <DEDUP_REMOVED lines=13> */
.L_x_37475:
        /* <DEDUP_REMOVED lines=13> */
.L_x_37476:
        /* <DEDUP_REMOVED lines=13> */
.L_x_37477:
[----:B------:R-:W-:Y:S05]  /*20be0*/  @!P5 BRA `(.L_x_37478) ;  /* 0x000000600000d947 */ /* 0x000fea0003800000 */
[----:B------:R-:W2:Y:S01]  /*20bf0*/  LDG.E.CONSTANT R0, [R4.64] ;  /* 0x0000000404007981 */ /* 0x000ea2000c1e9900 */
[----:B0-----:R-:W-:-:S03]  /*20c00*/  FADD.FTZ R11, R94, -R157 ;  /* 0x8000009d5e0b7221 */ /* 0x001fc60000010000 */
[----:B------:R0:W-:Y:S01]  /*20c10*/  STG.E [R6.64+0xf8], R2 ;  /* 0x0000f80206007986 */ /* 0x0001e2000c101904 */
[----:B------:R-:W-:-:S04]  /*20c20*/  FFMA.FTZ R11, R156, -0.69314718246459960938, R11 ;  /* 0xbf3172189c0b7823 */ /* 0x000fc8000001000b */
[----:B--2---:R-:W-:-:S05]  /*20c30*/  FADD.FTZ R11, R0, R11 ;  /* 0x0000000b000b7221 */ /* 0x004fca0000010000 */
[----:B------:R0:W-:Y:S02]  /*20c40*/  STG.E [R8.64+0xf8], R11 ;  /* 0x0000f80b08007986 */ /* 0x0001e4000c101904 */
.L_x_37478:
        /* <DEDUP_REMOVED lines=8> */
.L_x_37479:
        /* <DEDUP_REMOVED lines=11> */
.L_x_74493:


//--------------------- .text._ZN17fastertransformer38beam_online_softmax_topk_stage2_kernelIfLi64ELi32EEEvPKfS2_PiPT_ii --------------------------
	.section	.text._ZN17fastertransformer38beam_online_softmax_topk_stage2_kernelIfLi64ELi32EEEvPKfS2_PiPT_ii,"ax",@progbits
	.sectioninfo	@"SHI_REGISTERS=164"
	.align	128
        .global         _ZN17fastertransformer38beam_online_softmax_topk_stage2_kernelIfLi64ELi32EEEvPKfS2_PiPT_ii
        .type           _ZN17fastertransformer38beam_online_softmax_topk_stage2_kernelIfLi64ELi32EEEvPKfS2_PiPT_ii,@function
        .size           _ZN17fastertransformer38beam_online_softmax_topk_stage2_kernelIfLi64ELi32EEEvPKfS2_PiPT_ii,(.L_x_74494 - _ZN17fastertransformer38beam_online_softmax_topk_stage2_kernelIfLi64ELi32EEEvPKfS2_PiPT_ii)
        .other          _ZN17fastertransformer38beam_online_softmax_topk_stage2_kernelIfLi64ELi32EEEvPKfS2_PiPT_ii,@"STO_CUDA_ENTRY STV_DEFAULT"
_ZN17fastertransformer38beam_online_softmax_topk_stage2_kernelIfLi64ELi32EEEvPKfS2_PiPT_ii:
.text._ZN17fastertransformer38beam_online_softmax_topk_stage2_kernelIfLi64ELi32EEEvPKfS2_PiPT_ii:
        /* <DEDUP_REMOVED lines=102> */
.L_x_37484:
        /* <DEDUP_REMOVED lines=11> */
.L_x_37483:
[----:B------:R-:W-:Y:S05]  /*0710*/  BSYNC B1 ;  /* 0x0000000000017941 */ /* 0x000fea0003800000 */
.L_x_37482:
        /* <DEDUP_REMOVED lines=14> */
.L_x_37487:
        /* <DEDUP_REMOVED lines=38> */
.L_x_37486:
[----:B------:R-:W-:Y:S05]  /*0a60*/  BSYNC B1 ;  /* 0x0000000000017941 */ /* 0x000fea0003800000 */
.L_x_37485:
        /* <DEDUP_REMOVED lines=25> */
.L_x_37489:
[----:B------:R-:W-:Y:S05]  /*0c00*/  BSYNC B1 ;  /* 0x0000000000017941 */ /* 0x000fea0003800000 */
.L_x_37488:
        /* <DEDUP_REMOVED lines=10> */
.L_x_37481:
[----:B------:R-:W-:Y:S05]  /*0cb0*/  BSYNC B0 ;  /* 0x0000000000007941 */ /* 0x000fea0003800000 */
.L_x_37480:
[----:B------:R-:W-:Y:S01]  /*0cc0*/  ISETP.GE.U32.AND P0, PT, R0, c[0x0][0x184], PT ;  /* 0x0000610000007a0c */ /* 0x000fe20003f06070 */
[----:B------:R-:W-:Y:S01]  /*0cd0*/  BAR.SYNC.DEFER_BLOCKING 0x0 ;  /* 0x0000000000007b1d */ /* 0x000fe20000010000 */
[----:B0-----:R-:W-:Y:S01]  /*0ce0*/  IMAD.MOV.U32 R2, RZ, RZ, RZ ;  /* 0x000000ffff027224 */ /* 0x001fe200078e00ff */
[----:B------:R-:W-:Y:S01]  /*0cf0*/  MOV R129, 0xffffffff ;  /* 0xffffffff00817802 */ /* 0x000fe20000000f00 */
[----:B------:R-:W-:Y:S01]  /*0d00*/  IMAD.MOV.U32 R3, RZ, RZ, -0x800001 ;  /* 0xff7fffffff037424 */ /* 0x000fe200078e00ff */
[----:B------:R-:W-:Y:S01]  /*0d10*/  MOV R125, 0xffffffff ;  /* 0xffffffff007d7802 */ /* 0x000fe20000000f00 */
[----:B------:R-:W-:Y:S01]  /*0d20*/  IMAD.MOV.U32 R128, RZ, RZ, -0x1 ;  /* 0xffffffffff807424 */ /* 0x000fe200078e00ff */
        /* <DEDUP_REMOVED lines=60> */
[----:B--2---:R-:W-:Y:S01]  /*10f0*/  MOV R5, 0xff7fffff ;  /* 0xff7fffff00057802 */ /* 0x004fe20000000f00 */
        /* <DEDUP_REMOVED lines=84> */
.L_x_37496:
        /* <DEDUP_REMOVED lines=44> */
.L_x_37495:
        /* <DEDUP_REMOVED lines=25> */
.L_x_37497:
[----:B------:R-:W-:-:S13]  /*1a90*/  ISETP.NE.OR P0, PT, R4, RZ, P0 ;  /* 0x000000ff0400720c */ /* 0x000fda0000705670 */
[----:B------:R-:W-:Y:S05]  /*1aa0*/  @!P0 BRA `(.L_x_37493) ;  /* 0x000000e000008947 */ /* 0x000fea0003800000 */
.L_x_37494:
        /* <DEDUP_REMOVED lines=14> */
.L_x_37493:
[----:B------:R-:W-:-:S13]  /*1b90*/  LOP3.LUT P0, RZ, R2, 0x3, RZ, 0xc0, !PT ;  /* 0x0000000302ff7812 */ /* 0x000fda000780c0ff */
[----:B------:R-:W-:Y:S05]  /*1ba0*/  @!P0 BRA `(.L_x_37492) ;  /* 0x000000e000008947 */ /* 0x000fea0003800000 */
[----:B------:R-:W-:Y:S01]  /*1bb0*/  IMAD R4, R0, 0x82, R3 ;  /* 0x0000008200047824 */ /* 0x000fe200078e0203 */
[----:B------:R-:W-:Y:S01]  /*1bc0*/  LOP3.LUT R2, R2, 0x3, RZ, 0xc0, !PT ;  /* 0x0000000302027812 */ /* 0x000fe200078ec0ff */
[----:B------:R-:W-:-:S03]  /*1bd0*/  IMAD R3, R3, 0x4, R132 ;  /* 0x0000000403037824 */ /* 0x000fc600078e0284 */
[----:B------:R-:W-:Y:S02]  /*1be0*/  LEA R4, R4, 0x520, 0x2 ;  /* 0x0000052004047811 */ /* 0x000fe400078e10ff */
[----:B0-----:R-:W-:-:S03]  /*1bf0*/  IADD3 R6, R3, 0x108, RZ ;  /* 0x0000010803067810 */ /* 0x001fc60007ffe0ff */
.L_x_37498:
        /* <DEDUP_REMOVED lines=9> */
.L_x_37492:
        /* <DEDUP_REMOVED lines=65> */
[----:B------:R-:W1:Y:S02]  /*20a0*/  LDS.64 R2, [R0+0x620] ;  /* 0x0006200000027984 */ /* 0x000e640000000a00 */
[----:B-1----:R-:W-:Y:S01]  /*20b0*/  IMAD.MOV.U32 R132, RZ, RZ, R3 ;  /* 0x000000ffff847224 */ /* 0x002fe200078e0003 */
[----:B------:R-:W-:-:S05]  /*20c0*/  MOV R133, R2 ;  /* 0x0000000200857202 */ /* 0x000fca0000000f00 */
[----:B------:R0:W-:Y:S02]  /*20d0*/  STL.64 [R1+0x208], R132 ;  /* 0x0002088401007387 */ /* 0x0001e40000100a00 */
.L_x_37491:
[----:B------:R-:W-:Y:S05]  /*20e0*/  BSYNC B0 ;  /* 0x0000000000007941 */ /* 0x000fea0003800000 */
.L_x_37490:
[----:B0----5:R-:W-:Y:S01]  /*20f0*/  SHFL.DOWN PT, R132, R128, 0x1, 0x1f ;  /* 0x08201f0080847f89 */ /* 0x021fe200000e0000 */
        /* <DEDUP_REMOVED lines=201> */
[----:B------:R-:W-:Y:S02]  /*2d90*/  FSEL R3, R132, R3, P0 ;  /* 0x0000000384037208 */ /* 0x000fe40000000000 */
[----:B------:R-:W-:Y:S02]  /*2da0*/  FSEL R132, R133, R2, P0 ;  /* 0x0000000285847208 */ /* 0x000fe40000000000 */
[----:B------:R-:W-:Y:S01]  /*2db0*/  FSEL R133, R2, R133, P0 ;  /* 0x0000008502857208 */ /* 0x000fe20000000000 */
[----:B------:R-:W-:Y:S02]  /*2dc0*/  FADD.FTZ R3, -R134, R3 ;  /* 0x0000000386037221 */ /* 0x000fe40000010100 */
[----:B------:R-:W-:Y:S02]  /*2dd0*/  IMAD.MOV.U32 R2, RZ, RZ, R1 ;  /* 0x000000ffff027224 */ /* 0x000fe400078e0001 */
[----:B------:R-:W-:-:S02]  /*2de0*/  FMUL.FTZ R135, R3, 1.4426950216293334961 ;  /* 0x3fb8aa3b03877820 */ /* 0x000fc40000410000 */
[----:B------:R-:W-:-:S04]  /*2df0*/  IMAD.MOV.U32 R3, RZ, RZ, RZ ;  /* 0x000000ffff037224 */ /* 0x000fc800078e00ff */
[----:B------:R-:W0:Y:S02]  /*2e00*/  MUFU.EX2 R135, R135 ;  /* 0x0000008700877308 */ /* 0x000e240000000800 */
[----:B0-----:R-:W-:-:S06]  /*2e10*/  FMUL.FTZ R132, R132, R135 ;  /* 0x0000008784847220 */ /* 0x001fcc0000410000 */
.L_x_37691:
        /* <DEDUP_REMOVED lines=20> */
.L_x_37502:
[----:B------:R-:W-:Y:S01]  /*2f60*/  IMAD.MOV.U32 R136, RZ, RZ, R71 ;  /* 0x000000ffff887224 */ /* 0x000fe200078e0047 */
[----:B------:R-:W-:Y:S01]  /*2f70*/  MOV R138, R7 ;  /* 0x00000007008a7202 */ /* 0x000fe20000000f00 */
[----:B------:R-:W-:Y:S02]  /*2f80*/  IMAD.MOV.U32 R71, RZ, RZ, R70 ;  /* 0x000000ffff477224 */ /* 0x000fe400078e0046 */
[----:B------:R-:W-:Y:S02]  /*2f90*/  IMAD.MOV.U32 R7, RZ, RZ, R6 ;  /* 0x000000ffff077224 */ /* 0x000fe400078e0006 */
.L_x_37503:
[----:B------:R-:W-:Y:S05]  /*2fa0*/  BSYNC B1 ;  /* 0x0000000000017941 */ /* 0x000fea0003800000 */
.L_x_37501:
        /* <DEDUP_REMOVED lines=11> */
.L_x_37505:
[----:B------:R-:W-:Y:S01]  /*3060*/  IMAD.MOV.U32 R135, RZ, RZ, R136 ;  /* 0x000000ffff877224 */ /* 0x000fe200078e0088 */
[----:B------:R-:W-:Y:S01]  /*3070*/  MOV R137, R138 ;  /* 0x0000008a00897202 */ /* 0x000fe20000000f00 */
[----:B------:R-:W-:Y:S02]  /*3080*/  IMAD.MOV.U32 R70, RZ, RZ, R69 ;  /* 0x000000ffff467224 */ /* 0x000fe400078e0045 */
[----:B------:R-:W-:Y:S02]  /*3090*/  IMAD.MOV.U32 R6, RZ, RZ, R5 ;  /* 0x000000ffff067224 */ /* 0x000fe400078e0005 */
.L_x_37506:
[----:B------:R-:W-:Y:S05]  /*30a0*/  BSYNC B1 ;  /* 0x0000000000017941 */ /* 0x000fea0003800000 */
.L_x_37504:
        /* <DEDUP_REMOVED lines=11> */
.L_x_37508:
[----:B------:R-:W-:Y:S01]  /*3160*/  IMAD.MOV.U32 R136, RZ, RZ, R135 ;  /* 0x000000ffff887224 */ /* 0x000fe200078e0087 */
[----:B------:R-:W-:Y:S01]  /*3170*/  MOV R138, R137 ;  /* 0x00000089008a7202 */ /* 0x000fe20000000f00 */
[----:B------:R-:W-:Y:S02]  /*3180*/  IMAD.MOV.U32 R69, RZ, RZ, R68 ;  /* 0x000000ffff457224 */ /* 0x000fe400078e0044 */
[----:B------:R-:W-:Y:S02]  /*3190*/  IMAD.MOV.U32 R5, RZ, RZ, R4 ;  /* 0x000000ffff057224 */ /* 0x000fe400078e0004 */
.L_x_37509:
[----:B------:R-:W-:Y:S05]  /*31a0*/  BSYNC B1 ;  /* 0x0000000000017941 */ /* 0x000fea0003800000 */
.L_x_37507:
        /* <DEDUP_REMOVED lines=11> */
.L_x_37511:
[----:B------:R-:W-:Y:S01]  /*3260*/  IMAD.MOV.U32 R135, RZ, RZ, R136 ;  /* 0x000000ffff877224 */ /* 0x000fe200078e0088 */
[----:B------:R-:W-:Y:S01]  /*3270*/  MOV R137, R138 ;  /* 0x0000008a00897202 */ /* 0x000fe20000000f00 */
[----:B------:R-:W-:Y:S02]  /*3280*/  IMAD.MOV.U32 R68, RZ, RZ, R75 ;  /* 0x000000ffff447224 */ /* 0x000fe400078e004b */
[----:B------:R-:W-:Y:S02]  /*3290*/  IMAD.MOV.U32 R4, RZ, RZ, R11 ;  /* 0x000000ffff047224 */ /* 0x000fe400078e000b */
.L_x_37512:
[----:B------:R-:W-:Y:S05]  /*32a0*/  BSYNC B1 ;  /* 0x0000000000017941 */ /* 0x000fea0003800000 */
.L_x_37510:
        /* <DEDUP_REMOVED lines=11> */
.L_x_37514:
[----:B------:R-:W-:Y:S01]  /*3360*/  IMAD.MOV.U32 R136, RZ, RZ, R135 ;  /* 0x000000ffff887224 */ /* 0x000fe200078e0087 */
[----:B------:R-:W-:Y:S01]  /*3370*/  MOV R138, R137 ;  /* 0x00000089008a7202 */ /* 0x000fe20000000f00 */
[----:B------:R-:W-:Y:S02]  /*3380*/  IMAD.MOV.U32 R75, RZ, RZ, R74 ;  /* 0x000000ffff4b7224 */ /* 0x000fe400078e004a */
[----:B------:R-:W-:Y:S02]  /*3390*/  IMAD.MOV.U32 R11, RZ, RZ, R10 ;  /* 0x000000ffff0b7224 */ /* 0x000fe400078e000a */
.L_x_37515:
[----:B------:R-:W-:Y:S05]  /*33a0*/  BSYNC B1 ;  /* 0x0000000000017941 */ /* 0x000fea0003800000 */
.L_x_37513:
        /* <DEDUP_REMOVED lines=11> */
.L_x_37517:
[----:B------:R-:W-:Y:S01]  /*3460*/  IMAD.MOV.U32 R135, RZ, RZ, R136 ;  /* 0x000000ffff877224 */ /* 0x000fe200078e0088 */
[----:B------:R-:W-:Y:S01]  /*3470*/  MOV R137, R138 ;  /* 0x0000008a00897202 */ /* 0x000fe20000000f00 */
[----:B------:R-:W-:Y:S02]  /*3480*/  IMAD.MOV.U32 R74, RZ, RZ, R73 ;  /* 0x000000ffff4a7224 */ /* 0x000fe400078e0049 */
[----:B------:R-:W-:Y:S02]  /*3490*/  IMAD.MOV.U32 R10, RZ, RZ, R9 ;  /* 0x000000ffff0a7224 */ /* 0x000fe400078e0009 */
.L_x_37518:
[----:B------:R-:W-:Y:S05]  /*34a0*/  BSYNC B1 ;  /* 0x0000000000017941 */ /* 0x000fea0003800000 */
.L_x_37516:
        /* <DEDUP_REMOVED lines=11> */
.L_x_37520:
[----:B------:R-:W-:Y:S01]  /*3560*/  IMAD.MOV.U32 R136, RZ, RZ, R135 ;  /* 0x000000ffff887224 */ /* 0x000fe200078e0087 */
[----:B------:R-:W-:Y:S01]  /*3570*/  MOV R138, R137 ;  /* 0x00000089008a7202 */ /* 0x000fe20000000f00 */
[----:B------:R-:W-:Y:S02]  /*3580*/  IMAD.MOV.U32 R73, RZ, RZ, R72 ;  /* 0x000000ffff497224 */ /* 0x000fe400078e0048 */
[----:B------:R-:W-:Y:S02]  /*3590*/  IMAD.MOV.U32 R9, RZ, RZ, R8 ;  /* 0x000000ffff097224 */ /* 0x000fe400078e0008 */
.L_x_37521:
[----:B------:R-:W-:Y:S05]  /*35a0*/  BSYNC B1 ;  /* 0x0000000000017941 */ /* 0x000fea0003800000 */
.L_x_37519:
        /* <DEDUP_REMOVED lines=11> */
.L_x_37523:
[----:B------:R-:W-:Y:S01]  /*3660*/  IMAD.MOV.U32 R135, RZ, RZ, R136 ;  /* 0x000000ffff877224 */ /* 0x000fe200078e0088 */
[----:B------:R-:W-:Y:S01]  /*3670*/  MOV R137, R138 ;  /* 0x0000008a00897202 */ /* 0x000fe20000000f00 */
[----:B------:R-:W-:Y:S02]  /*3680*/  IMAD.MOV.U32 R72, RZ, RZ, R79 ;  /* 0x000000ffff487224 */ /* 0x000fe400078e004f */
[----:B------:R-:W-:Y:S02]  /*3690*/  IMAD.MOV.U32 R8, RZ, RZ, R15 ;  /* 0x000000ffff087224 */ /* 0x000fe400078e000f */
.L_x_37524:
[----:B------:R-:W-:Y:S05]  /*36a0*/  BSYNC B1 ;  /* 0x0000000000017941 */ /* 0x000fea0003800000 */
.L_x_37522:
        /* <DEDUP_REMOVED lines=11> */
.L_x_37526:
[----:B------:R-:W-:Y:S01]  /*3760*/  IMAD.MOV.U32 R136, RZ, RZ, R135 ;  /* 0x000000ffff887224 */ /* 0x000fe200078e0087 */
[----:B------:R-:W-:Y:S01]  /*3770*/  MOV R138, R137 ;  /* 0x00000089008a7202 */ /* 0x000fe20000000f00 */
[----:B------:R-:W-:Y:S02]  /*3780*/  IMAD.MOV.U32 R79, RZ, RZ, R78 ;  /* 0x000000ffff4f7224 */ /* 0x000fe400078e004e */
[----:B------:R-:W-:Y:S02]  /*3790*/  IMAD.MOV.U32 R15, RZ, RZ, R14 ;  /* 0x000000ffff0f7224 */ /* 0x000fe400078e000e */
.L_x_37527:
[----:B------:R-:W-:Y:S05]  /*37a0*/  BSYNC B1 ;  /* 0x0000000000017941 */ /* 0x000fea0003800000 */
.L_x_37525:
        /* <DEDUP_REMOVED lines=11> */
.L_x_37529:
[----:B------:R-:W-:Y:S01]  /*3860*/  IMAD.MOV.U32 R135, RZ, RZ, R136 ;  /* 0x000000ffff877224 */ /* 0x000fe200078e0088 */
[----:B------:R-:W-:Y:S01]  /*3870*/  MOV R137, R138 ;  /* 0x0000008a00897202 */ /* 0x000fe20000000f00 */
[----:B------:R-:W-:Y:S02]  /*3880*/  IMAD.MOV.U32 R78, RZ, RZ, R77 ;  /* 0x000000ffff4e7224 */ /* 0x000fe400078e004d */
[----:B------:R-:W-:Y:S02]  /*3890*/  IMAD.MOV.U32 R14, RZ, RZ, R13 ;  /* 0x000000ffff0e7224 */ /* 0x000fe400078e000d */
.L_x_37530:
[----:B------:R-:W-:Y:S05]  /*38a0*/  BSYNC B1 ;  /* 0x0000000000017941 */ /* 0x000fea0003800000 */
.L_x_37528:
        /* <DEDUP_REMOVED lines=11> */
.L_x_37532:
[----:B------:R-:W-:Y:S01]  /*3960*/  IMAD.MOV.U32 R136, RZ, RZ, R135 ;  /* 0x000000ffff887224 */ /* 0x000fe200078e0087 */
[----:B------:R-:W-:Y:S01]  /*3970*/  MOV R138, R137 ;  /* 0x00000089008a7202 */ /* 0x000fe20000000f00 */
[----:B------:R-:W-:Y:S02]  /*3980*/  IMAD.MOV.U32 R77, RZ, RZ, R76 ;  /* 0x000000ffff4d7224 */ /* 0x000fe400078e004c */
[----:B------:R-:W-:Y:S02]  /*3990*/  IMAD.MOV.U32 R13, RZ, RZ, R12 ;  /* 0x000000ffff0d7224 */ /* 0x000fe400078e000c */
.L_x_37533:
[----:B------:R-:W-:Y:S05]  /*39a0*/  BSYNC B1 ;  /* 0x0000000000017941 */ /* 0x000fea0003800000 */
.L_x_37531:
        /* <DEDUP_REMOVED lines=11> */
.L_x_37535:
[----:B------:R-:W-:Y:S01]  /*3a60*/  IMAD.MOV.U32 R135, RZ, RZ, R136 ;  /* 0x000000ffff877224 */ /* 0x000fe200078e0088 */
[----:B------:R-:W-:Y:S01]  /*3a70*/  MOV R137, R138 ;  /* 0x0000008a00897202 */ /* 0x000fe20000000f00 */
[----:B------:R-:W-:Y:S02]  /*3a80*/  IMAD.MOV.U32 R76, RZ, RZ, R83 ;  /* 0x000000ffff4c7224 */ /* 0x000fe400078e0053 */
[----:B------:R-:W-:Y:S02]  /*3a90*/  IMAD.MOV.U32 R12, RZ, RZ, R19 ;  /* 0x000000ffff0c7224 */ /* 0x000fe400078e0013 */
.L_x_37536:
[----:B------:R-:W-:Y:S05]  /*3aa0*/  BSYNC B1 ;  /* 0x0000000000017941 */ /* 0x000fea0003800000 */
.L_x_37534:
        /* <DEDUP_REMOVED lines=11> */
.L_x_37538:
[----:B------:R-:W-:Y:S01]  /*3b60*/  IMAD.MOV.U32 R136, RZ, RZ, R135 ;  /* 0x000000ffff887224 */ /* 0x000fe200078e0087 */
[----:B------:R-:W-:Y:S01]  /*3b70*/  MOV R138, R137 ;  /* 0x00000089008a7202 */ /* 0x000fe20000000f00 */
[----:B------:R-:W-:Y:S02]  /*3b80*/  IMAD.MOV.U32 R83, RZ, RZ, R82 ;  /* 0x000000ffff537224 */ /* 0x000fe400078e0052 */
[----:B------:R-:W-:Y:S02]  /*3b90*/  IMAD.MOV.U32 R19, RZ, RZ, R18 ;  /* 0x000000ffff137224 */ /* 0x000fe400078e0012 */
.L_x_37539:
[----:B------:R-:W-:Y:S05]  /*3ba0*/  BSYNC B1 ;  /* 0x0000000000017941 */ /* 0x000fea0003800000 */
.L_x_37537:
        /* <DEDUP_REMOVED lines=11> */
.L_x_37541:
[----:B------:R-:W-:Y:S01]  /*3c60*/  IMAD.MOV.U32 R135, RZ, RZ, R136 ;  /* 0x000000ffff877224 */ /* 0x000fe200078e0088 */
[----:B------:R-:W-:Y:S01]  /*3c70*/  MOV R137, R138 ;  /* 0x0000008a00897202 */ /* 0x000fe20000000f00 */
[----:B------:R-:W-:Y:S02]  /*3c80*/  IMAD.MOV.U32 R82, RZ, RZ, R81 ;  /* 0x000000ffff527224 */ /* 0x000fe400078e0051 */
[----:B------:R-:W-:Y:S02]  /*3c90*/  IMAD.MOV.U32 R18, RZ, RZ, R17 ;  /* 0x000000ffff127224 */ /* 0x000fe400078e0011 */
.L_x_37542:
[----:B------:R-:W-:Y:S05]  /*3ca0*/  BSYNC B1 ;  /* 0x0000000000017941 */ /* 0x000fea0003800000 */
.L_x_37540:
        /* <DEDUP_REMOVED lines=11> */
.L_x_37544:
[----:B------:R-:W-:Y:S01]  /*3d60*/  IMAD.MOV.U32 R136, RZ, RZ, R135 ;  /* 0x000000ffff887224 */ /* 0x000fe200078e0087 */
[----:B------:R-:W-:Y:S01]  /*3d70*/  MOV R138, R137 ;  /* 0x00000089008a7202 */ /* 0x000fe20000000f00 */
[----:B------:R-:W-:Y:S02]  /*3d80*/  IMAD.MOV.U32 R81, RZ, RZ, R80 ;  /* 0x000000ffff517224 */ /* 0x000fe400078e0050 */
[----:B------:R-:W-:Y:S02]  /*3d90*/  IMAD.MOV.U32 R17, RZ, RZ, R16 ;  /* 0x000000ffff117224 */ /* 0x000fe400078e0010 */
.L_x_37545:
[----:B------:R-:W-:Y:S05]  /*3da0*/  BSYNC B1 ;  /* 0x0000000000017941 */ /* 0x000fea0003800000 */
.L_x_37543:
        /* <DEDUP_REMOVED lines=11> */
.L_x_37547:
[----:B------:R-:W-:Y:S01]  /*3e60*/  IMAD.MOV.U32 R135, RZ, RZ, R136 ;  /* 0x000000ffff877224 */ /* 0x000fe200078e0088 */
[----:B------:R-:W-:Y:S01]  /*3e70*/  MOV R137, R138 ;  /* 0x0000008a00897202 */ /* 0x000fe20000000f00 */
[----:B------:R-:W-:Y:S02]  /*3e80*/  IMAD.MOV.U32 R80, RZ, RZ, R87 ;  /* 0x000000ffff507224 */ /* 0x000fe400078e0057 */
[----:B------:R-:W-:Y:S02]  /*3e90*/  IMAD.MOV.U32 R16, RZ, RZ, R23 ;  /* 0x000000ffff107224 */ /* 0x000fe400078e0017 */
.L_x_37548:
[----:B------:R-:W-:Y:S05]  /*3ea0*/  BSYNC B1 ;  /* 0x0000000000017941 */ /* 0x000fea0003800000 */
.L_x_37546:
        /* <DEDUP_REMOVED lines=11> */
.L_x_37550:
[----:B------:R-:W-:Y:S01]  /*3f60*/  IMAD.MOV.U32 R136, RZ, RZ, R135 ;  /* 0x000000ffff887224 */ /* 0x000fe200078e0087 */
[----:B------:R-:W-:Y:S01]  /*3f70*/  MOV R138, R137 ;  /* 0x00000089008a7202 */ /* 0x000fe20000000f00 */
[----:B------:R-:W-:Y:S02]  /*3f80*/  IMAD.MOV.U32 R87, RZ, RZ, R86 ;  /* 0x000000ffff577224 */ /* 0x000fe400078e0056 */
[----:B------:R-:W-:Y:S02]  /*3f90*/  IMAD.MOV.U32 R23, RZ, RZ, R22 ;  /* 0x000000ffff177224 */ /* 0x000fe400078e0016 */
.L_x_37551:
[----:B------:R-:W-:Y:S05]  /*3fa0*/  BSYNC B1 ;  /* 0x0000000000017941 */ /* 0x000fea0003800000 */
.L_x_37549:
        /* <DEDUP_REMOVED lines=11> */
.L_x_37553:
[----:B------:R-:W-:Y:S01]  /*4060*/  IMAD.MOV.U32 R135, RZ, RZ, R136 ;  /* 0x000000ffff877224 */ /* 0x000fe200078e0088 */
[----:B------:R-:W-:Y:S01]  /*4070*/  MOV R137, R138 ;  /* 0x0000008a00897202 */ /* 0x000fe20000000f00 */
[----:B------:R-:W-:Y:S02]  /*4080*/  IMAD.MOV.U32 R86, RZ, RZ, R85 ;  /* 0x000000ffff567224 */ /* 0x000fe400078e0055 */
[----:B------:R-:W-:Y:S02]  /*4090*/  IMAD.MOV.U32 R22, RZ, RZ, R21 ;  /* 0x000000ffff167224 */ /* 0x000fe400078e0015 */
.L_x_37554:
[----:B------:R-:W-:Y:S05]  /*40a0*/  BSYNC B1 ;  /* 0x0000000000017941 */ /* 0x000fea0003800000 */
.L_x_37552:
        /* <DEDUP_REMOVED lines=11> */
.L_x_37556:
[----:B------:R-:W-:Y:S01]  /*4160*/  IMAD.MOV.U32 R136, RZ, RZ, R135 ;  /* 0x000000ffff887224 */ /* 0x000fe200078e0087 */
[----:B------:R-:W-:Y:S01]  /*4170*/  MOV R138, R137 ;  /* 0x00000089008a7202 */ /* 0x000fe20000000f00 */
[----:B------:R-:W-:Y:S02]  /*4180*/  IMAD.MOV.U32 R85, RZ, RZ, R84 ;  /* 0x000000ffff557224 */ /* 0x000fe400078e0054 */
[----:B------:R-:W-:Y:S02]  /*4190*/  IMAD.MOV.U32 R21, RZ, RZ, R20 ;  /* 0x000000ffff157224 */ /* 0x000fe400078e0014 */
.L_x_37557:
[----:B------:R-:W-:Y:S05]  /*41a0*/  BSYNC B1 ;  /* 0x0000000000017941 */ /* 0x000fea0003800000 */
.L_x_37555:
        /* <DEDUP_REMOVED lines=11> */
.L_x_37559:
[----:B------:R-:W-:Y:S01]  /*4260*/  IMAD.MOV.U32 R135, RZ, RZ, R136 ;  /* 0x000000ffff877224 */ /* 0x000fe200078e0088 */
[----:B------:R-:W-:Y:S01]  /*4270*/  MOV R137, R138 ;  /* 0x0000008a00897202 */ /* 0x000fe20000000f00 */
[----:B------:R-:W-:Y:S02]  /*4280*/  IMAD.MOV.U32 R84, RZ, RZ, R91 ;  /* 0x000000ffff547224 */ /* 0x000fe400078e005b */
[----:B------:R-:W-:Y:S02]  /*4290*/  IMAD.MOV.U32 R20, RZ, RZ, R27 ;  /* 0x000000ffff147224 */ /* 0x000fe400078e001b */
.L_x_37560:
[----:B------:R-:W-:Y:S05]  /*42a0*/  BSYNC B1 ;  /* 0x0000000000017941 */ /* 0x000fea0003800000 */
.L_x_37558:
        /* <DEDUP_REMOVED lines=11> */
.L_x_37562:
[----:B------:R-:W-:Y:S01]  /*4360*/  IMAD.MOV.U32 R136, RZ, RZ, R135 ;  /* 0x000000ffff887224 */ /* 0x000fe200078e0087 */
[----:B------:R-:W-:Y:S01]  /*4370*/  MOV R138, R137 ;  /* 0x00000089008a7202 */ /* 0x000fe20000000f00 */
[----:B------:R-:W-:Y:S02]  /*4380*/  IMAD.MOV.U32 R91, RZ, RZ, R90 ;  /* 0x000000ffff5b7224 */ /* 0x000fe400078e005a */
[----:B------:R-:W-:Y:S02]  /*4390*/  IMAD.MOV.U32 R27, RZ, RZ, R26 ;  /* 0x000000ffff1b7224 */ /* 0x000fe400078e001a */
.L_x_37563:
[----:B------:R-:W-:Y:S05]  /*43a0*/  BSYNC B1 ;  /* 0x0000000000017941 */ /* 0x000fea0003800000 */
.L_x_37561:
        /* <DEDUP_REMOVED lines=11> */
.L_x_37565:
[----:B------:R-:W-:Y:S01]  /*4460*/  IMAD.MOV.U32 R135, RZ, RZ, R136 ;  /* 0x000000ffff877224 */ /* 0x000fe200078e0088 */
[----:B------:R-:W-:Y:S01]  /*4470*/  MOV R137, R138 ;  /* 0x0000008a00897202 */ /* 0x000fe20000000f00 */
[----:B------:R-:W-:Y:S02]  /*4480*/  IMAD.MOV.U32 R90, RZ, RZ, R89 ;  /* 0x000000ffff5a7224 */ /* 0x000fe400078e0059 */
[----:B------:R-:W-:Y:S02]  /*4490*/  IMAD.MOV.U32 R26, RZ, RZ, R25 ;  /* 0x000000ffff1a7224 */ /* 0x000fe400078e0019 */
.L_x_37566:
[----:B------:R-:W-:Y:S05]  /*44a0*/  BSYNC B1 ;  /* 0x0000000000017941 */ /* 0x000fea0003800000 */
.L_x_37564:
        /* <DEDUP_REMOVED lines=11> */
.L_x_37568:
[----:B------:R-:W-:Y:S01]  /*4560*/  IMAD.MOV.U32 R136, RZ, RZ, R135 ;  /* 0x000000ffff887224 */ /* 0x000fe200078e0087 */
[----:B------:R-:W-:Y:S01]  /*4570*/  MOV R138, R137 ;  /* 0x00000089008a7202 */ /* 0x000fe20000000f00 */
[----:B------:R-:W-:Y:S02]  /*4580*/  IMAD.MOV.U32 R89, RZ, RZ, R88 ;  /* 0x000000ffff597224 */ /* 0x000fe400078e0058 */
[----:B------:R-:W-:Y:S02]  /*4590*/  IMAD.MOV.U32 R25, RZ, RZ, R24 ;  /* 0x000000ffff197224 */ /* 0x000fe400078e0018 */
.L_x_37569:
[----:B------:R-:W-:Y:S05]  /*45a0*/  BSYNC B1 ;  /* 0x0000000000017941 */ /* 0x000fea0003800000 */
.L_x_37567:
        /* <DEDUP_REMOVED lines=11> */
.L_x_37571:
[----:B------:R-:W-:Y:S01]  /*4660*/  IMAD.MOV.U32 R135, RZ, RZ, R136 ;  /* 0x000000ffff877224 */ /* 0x000fe200078e0088 */
[----:B------:R-:W-:Y:S01]  /*4670*/  MOV R137, R138 ;  /* 0x0000008a00897202 */ /* 0x000fe20000000f00 */
[----:B------:R-:W-:Y:S02]  /*4680*/  IMAD.MOV.U32 R88, RZ, RZ, R95 ;  /* 0x000000ffff587224 */ /* 0x000fe400078e005f */
[----:B------:R-:W-:Y:S02]  /*4690*/  IMAD.MOV.U32 R24, RZ, RZ, R31 ;  /* 0x000000ffff187224 */ /* 0x000fe400078e001f */
.L_x_37572:
[----:B------:R-:W-:Y:S05]  /*46a0*/  BSYNC B1 ;  /* 0x0000000000017941 */ /* 0x000fea0003800000 */
.L_x_37570:
        /* <DEDUP_REMOVED lines=11> */
.L_x_37574:
[----:B------:R-:W-:Y:S01]  /*4760*/  IMAD.MOV.U32 R136, RZ, RZ, R135 ;  /* 0x000000ffff887224 */ /* 0x000fe200078e0087 */
[----:B------:R-:W-:Y:S01]  /*4770*/  MOV R138, R137 ;  /* 0x00000089008a7202 */ /* 0x000fe20000000f00 */
[----:B------:R-:W-:Y:S02]  /*4780*/  IMAD.MOV.U32 R95, RZ, RZ, R94 ;  /* 0x000000ffff5f7224 */ /* 0x000fe400078e005e */
[----:B------:R-:W-:Y:S02]  /*4790*/  IMAD.MOV.U32 R31, RZ, RZ, R30 ;  /* 0x000000ffff1f7224 */ /* 0x000fe400078e001e */
.L_x_37575:
[----:B------:R-:W-:Y:S05]  /*47a0*/  BSYNC B1 ;  /* 0x0000000000017941 */ /* 0x000fea0003800000 */
.L_x_37573:
        /* <DEDUP_REMOVED lines=11> */
.L_x_37577:
[----:B------:R-:W-:Y:S01]  /*4860*/  IMAD.MOV.U32 R135, RZ, RZ, R136 ;  /* 0x000000ffff877224 */ /* 0x000fe200078e0088 */
[----:B------:R-:W-:Y:S01]  /*4870*/  MOV R137, R138 ;  /* 0x0000008a00897202 */ /* 0x000fe20000000f00 */
[----:B------:R-:W-:Y:S02]  /*4880*/  IMAD.MOV.U32 R94, RZ, RZ, R93 ;  /* 0x000000ffff5e7224 */ /* 0x000fe400078e005d */
[----:B------:R-:W-:Y:S02]  /*4890*/  IMAD.MOV.U32 R30, RZ, RZ, R29 ;  /* 0x000000ffff1e7224 */ /* 0x000fe400078e001d */
.L_x_37578:
[----:B------:R-:W-:Y:S05]  /*48a0*/  BSYNC B1 ;  /* 0x0000000000017941 */ /* 0x000fea0003800000 */
.L_x_37576:
        /* <DEDUP_REMOVED lines=11> */
.L_x_37580:
[----:B------:R-:W-:Y:S01]  /*4960*/  IMAD.MOV.U32 R136, RZ, RZ, R135 ;  /* 0x000000ffff887224 */ /* 0x000fe200078e0087 */
[----:B------:R-:W-:Y:S01]  /*4970*/  MOV R138, R137 ;  /* 0x00000089008a7202 */ /* 0x000fe20000000f00 */
[----:B------:R-:W-:Y:S02]  /*4980*/  IMAD.MOV.U32 R93, RZ, RZ, R92 ;  /* 0x000000ffff5d7224 */ /* 0x000fe400078e005c */
[----:B------:R-:W-:Y:S02]  /*4990*/  IMAD.MOV.U32 R29, RZ, RZ, R28 ;  /* 0x000000ffff1d7224 */ /* 0x000fe400078e001c */
.L_x_37581:
[----:B------:R-:W-:Y:S05]  /*49a0*/  BSYNC B1 ;  /* 0x0000000000017941 */ /* 0x000fea0003800000 */
.L_x_37579:
        /* <DEDUP_REMOVED lines=11> */
.L_x_37583:
[----:B------:R-:W-:Y:S01]  /*4a60*/  IMAD.MOV.U32 R135, RZ, RZ, R136 ;  /* 0x000000ffff877224 */ /* 0x000fe200078e0088 */
[----:B------:R-:W-:Y:S01]  /*4a70*/  MOV R137, R138 ;  /* 0x0000008a00897202 */ /* 0x000fe20000000f00 */
[----:B------:R-:W-:Y:S02]  /*4a80*/  IMAD.MOV.U32 R92, RZ, RZ, R99 ;  /* 0x000000ffff5c7224 */ /* 0x000fe400078e0063 */
[----:B------:R-:W-:Y:S02]  /*4a90*/  IMAD.MOV.U32 R28, RZ, RZ, R35 ;  /* 0x000000ffff1c7224 */ /* 0x000fe400078e0023 */
.L_x_37584:
[----:B------:R-:W-:Y:S05]  /*4aa0*/  BSYNC B1 ;  /* 0x0000000000017941 */ /* 0x000fea0003800000 */
.L_x_37582:
        /* <DEDUP_REMOVED lines=11> */
.L_x_37586:
[----:B------:R-:W-:Y:S01]  /*4b60*/  IMAD.MOV.U32 R136, RZ, RZ, R135 ;  /* 0x000000ffff887224 */ /* 0x000fe200078e0087 */
[----:B------:R-:W-:Y:S01]  /*4b70*/  MOV R138, R137 ;  /* 0x00000089008a7202 */ /* 0x000fe20000000f00 */
[----:B------:R-:W-:Y:S02]  /*4b80*/  IMAD.MOV.U32 R99, RZ, RZ, R98 ;  /* 0x000000ffff637224 */ /* 0x000fe400078e0062 */
[----:B------:R-:W-:Y:S02]  /*4b90*/  IMAD.MOV.U32 R35, RZ, RZ, R34 ;  /* 0x000000ffff237224 */ /* 0x000fe400078e0022 */
.L_x_37587:
[----:B------:R-:W-:Y:S05]  /*4ba0*/  BSYNC B1 ;  /* 0x0000000000017941 */ /* 0x000fea0003800000 */
.L_x_37585:
        /* <DEDUP_REMOVED lines=11> */
.L_x_37589:
[----:B------:R-:W-:Y:S01]  /*4c60*/  IMAD.MOV.U32 R135, RZ, RZ, R136 ;  /* 0x000000ffff877224 */ /* 0x000fe200078e0088 */
[----:B------:R-:W-:Y:S01]  /*4c70*/  MOV R137, R138 ;  /* 0x0000008a00897202 */ /* 0x000fe20000000f00 */
[----:B------:R-:W-:Y:S02]  /*4c80*/  IMAD.MOV.U32 R98, RZ, RZ, R97 ;  /* 0x000000ffff627224 */ /* 0x000fe400078e0061 */
[----:B------:R-:W-:Y:S02]  /*4c90*/  IMAD.MOV.U32 R34, RZ, RZ, R33 ;  /* 0x000000ffff227224 */ /* 0x000fe400078e0021 */
.L_x_37590:
[----:B------:R-:W-:Y:S05]  /*4ca0*/  BSYNC B1 ;  /* 0x0000000000017941 */ /* 0x000fea0003800000 */
.L_x_37588:
        /* <DEDUP_REMOVED lines=11> */
.L_x_37592:
[----:B------:R-:W-:Y:S01]  /*4d60*/  IMAD.MOV.U32 R136, RZ, RZ, R135 ;  /* 0x000000ffff887224 */ /* 0x000fe200078e0087 */
[----:B------:R-:W-:Y:S01]  /*4d70*/  MOV R138, R137 ;  /* 0x00000089008a7202 */ /* 0x000fe20000000f00 */
[----:B------:R-:W-:Y:S02]  /*4d80*/  IMAD.MOV.U32 R97, RZ, RZ, R96 ;  /* 0x000000ffff617224 */ /* 0x000fe400078e0060 */
[----:B------:R-:W-:Y:S02]  /*4d90*/  IMAD.MOV.U32 R33, RZ, RZ, R32 ;  /* 0x000000ffff217224 */ /* 0x000fe400078e0020 */
.L_x_37593:
[----:B------:R-:W-:Y:S05]  /*4da0*/  BSYNC B1 ;  /* 0x0000000000017941 */ /* 0x000fea0003800000 */
.L_x_37591:
        /* <DEDUP_REMOVED lines=11> */
.L_x_37595:
[----:B------:R-:W-:Y:S01]  /*4e60*/  IMAD.MOV.U32 R135, RZ, RZ, R136 ;  /* 0x000000ffff877224 */ /* 0x000fe200078e0088 */
[----:B------:R-:W-:Y:S01]  /*4e70*/  MOV R137, R138 ;  /* 0x0000008a00897202 */ /* 0x000fe20000000f00 */
[----:B------:R-:W-:Y:S02]  /*4e80*/  IMAD.MOV.U32 R96, RZ, RZ, R103 ;  /* 0x000000ffff607224 */ /* 0x000fe400078e0067 */
[----:B------:R-:W-:Y:S02]  /*4e90*/  IMAD.MOV.U32 R32, RZ, RZ, R39 ;  /* 0x000000ffff207224 */ /* 0x000fe400078e0027 */
.L_x_37596:
[----:B------:R-:W-:Y:S05]  /*4ea0*/  BSYNC B1 ;  /* 0x0000000000017941 */ /* 0x000fea0003800000 */
.L_x_37594:
        /* <DEDUP_REMOVED lines=11> */
.L_x_37598:
[----:B------:R-:W-:Y:S01]  /*4f60*/  IMAD.MOV.U32 R136, RZ, RZ, R135 ;  /* 0x000000ffff887224 */ /* 0x000fe200078e0087 */
[----:B------:R-:W-:Y:S01]  /*4f70*/  MOV R138, R137 ;  /* 0x00000089008a7202 */ /* 0x000fe20000000f00 */
[----:B------:R-:W-:Y:S02]  /*4f80*/  IMAD.MOV.U32 R103, RZ, RZ, R102 ;  /* 0x000000ffff677224 */ /* 0x000fe400078e0066 */
[----:B------:R-:W-:Y:S02]  /*4f90*/  IMAD.MOV.U32 R39, RZ, RZ, R38 ;  /* 0x000000ffff277224 */ /* 0x000fe400078e0026 */
.L_x_37599:
[----:B------:R-:W-:Y:S05]  /*4fa0*/  BSYNC B1 ;  /* 0x0000000000017941 */ /* 0x000fea0003800000 */
.L_x_37597:
        /* <DEDUP_REMOVED lines=11> */
.L_x_37601:
[----:B------:R-:W-:Y:S01]  /*5060*/  IMAD.MOV.U32 R135, RZ, RZ, R136 ;  /* 0x000000ffff877224 */ /* 0x000fe200078e0088 */
[----:B------:R-:W-:Y:S01]  /*5070*/  MOV R137, R138 ;  /* 0x0000008a00897202 */ /* 0x000fe20000000f00 */
[----:B------:R-:W-:Y:S02]  /*5080*/  IMAD.MOV.U32 R102, RZ, RZ, R101 ;  /* 0x000000ffff667224 */ /* 0x000fe400078e0065 */
[----:B------:R-:W-:Y:S02]  /*5090*/  IMAD.MOV.U32 R38, RZ, RZ, R37 ;  /* 0x000000ffff267224 */ /* 0x000fe400078e0025 */
.L_x_37602:
[----:B------:R-:W-:Y:S05]  /*50a0*/  BSYNC B1 ;  /* 0x0000000000017941 */ /* 0x000fea0003800000 */
.L_x_37600:
        /* <DEDUP_REMOVED lines=11> */
.L_x_37604:
[----:B------:R-:W-:Y:S01]  /*5160*/  IMAD.MOV.U32 R136, RZ, RZ, R135 ;  /* 0x000000ffff887224 */ /* 0x000fe200078e0087 */
[----:B------:R-:W-:Y:S01]  /*5170*/  MOV R138, R137 ;  /* 0x00000089008a7202 */ /* 0x000fe20000000f00 */
[----:B------:R-:W-:Y:S02]  /*5180*/  IMAD.MOV.U32 R101, RZ, RZ, R100 ;  /* 0x000000ffff657224 */ /* 0x000fe400078e0064 */
[----:B------:R-:W-:Y:S02]  /*5190*/  IMAD.MOV.U32 R37, RZ, RZ, R36 ;  /* 0x000000ffff257224 */ /* 0x000fe400078e0024 */
.L_x_37605:
[----:B------:R-:W-:Y:S05]  /*51a0*/  BSYNC B1 ;  /* 0x0000000000017941 */ /* 0x000fea0003800000 */
.L_x_37603:
        /* <DEDUP_REMOVED lines=11> */
.L_x_37607:
[----:B------:R-:W-:Y:S01]  /*5260*/  IMAD.MOV.U32 R135, RZ, RZ, R136 ;  /* 0x000000ffff877224 */ /* 0x000fe200078e0088 */
[----:B------:R-:W-:Y:S01]  /*5270*/  MOV R137, R138 ;  /* 0x0000008a00897202 */ /* 0x000fe20000000f00 */
[----:B------:R-:W-:Y:S02]  /*5280*/  IMAD.MOV.U32 R100, RZ, RZ, R107 ;  /* 0x000000ffff647224 */ /* 0x000fe400078e006b */
[----:B------:R-:W-:Y:S02]  /*5290*/  IMAD.MOV.U32 R36, RZ, RZ, R43 ;  /* 0x000000ffff247224 */ /* 0x000fe400078e002b */
.L_x_37608:
[----:B------:R-:W-:Y:S05]  /*52a0*/  BSYNC B1 ;  /* 0x0000000000017941 */ /* 0x000fea0003800000 */
.L_x_37606:
        /* <DEDUP_REMOVED lines=11> */
.L_x_37610:
[----:B------:R-:W-:Y:S01]  /*5360*/  IMAD.MOV.U32 R136, RZ, RZ, R135 ;  /* 0x000000ffff887224 */ /* 0x000fe200078e0087 */
[----:B------:R-:W-:Y:S01]  /*5370*/  MOV R138, R137 ;  /* 0x00000089008a7202 */ /* 0x000fe20000000f00 */
[----:B------:R-:W-:Y:S02]  /*5380*/  IMAD.MOV.U32 R107, RZ, RZ, R106 ;  /* 0x000000ffff6b7224 */ /* 0x000fe400078e006a */
[----:B------:R-:W-:Y:S02]  /*5390*/  IMAD.MOV.U32 R43, RZ, RZ, R42 ;  /* 0x000000ffff2b7224 */ /* 0x000fe400078e002a */
.L_x_37611:
[----:B------:R-:W-:Y:S05]  /*53a0*/  BSYNC B1 ;  /* 0x0000000000017941 */ /* 0x000fea0003800000 */
.L_x_37609:
        /* <DEDUP_REMOVED lines=11> */
.L_x_37613:
[----:B------:R-:W-:Y:S01]  /*5460*/  IMAD.MOV.U32 R135, RZ, RZ, R136 ;  /* 0x000000ffff877224 */ /* 0x000fe200078e0088 */
[----:B------:R-:W-:Y:S01]  /*5470*/  MOV R137, R138 ;  /* 0x0000008a00897202 */ /* 0x000fe20000000f00 */
[----:B------:R-:W-:Y:S02]  /*5480*/  IMAD.MOV.U32 R106, RZ, RZ, R105 ;  /* 0x000000ffff6a7224 */ /* 0x000fe400078e0069 */
[----:B------:R-:W-:Y:S02]  /*5490*/  IMAD.MOV.U32 R42, RZ, RZ, R41 ;  /* 0x000000ffff2a7224 */ /* 0x000fe400078e0029 */
.L_x_37614:
[----:B------:R-:W-:Y:S05]  /*54a0*/  BSYNC B1 ;  /* 0x0000000000017941 */ /* 0x000fea0003800000 */
.L_x_37612:
        /* <DEDUP_REMOVED lines=11> */
.L_x_37616:
[----:B------:R-:W-:Y:S01]  /*5560*/  IMAD.MOV.U32 R136, RZ, RZ, R135 ;  /* 0x000000ffff887224 */ /* 0x000fe200078e0087 */
[----:B------:R-:W-:Y:S01]  /*5570*/  MOV R138, R137 ;  /* 0x00000089008a7202 */ /* 0x000fe20000000f00 */
[----:B------:R-:W-:Y:S02]  /*5580*/  IMAD.MOV.U32 R105, RZ, RZ, R104 ;  /* 0x000000ffff697224 */ /* 0x000fe400078e0068 */
[----:B------:R-:W-:Y:S02]  /*5590*/  IMAD.MOV.U32 R41, RZ, RZ, R40 ;  /* 0x000000ffff297224 */ /* 0x000fe400078e0028 */
.L_x_37617:
[----:B------:R-:W-:Y:S05]  /*55a0*/  BSYNC B1 ;  /* 0x0000000000017941 */ /* 0x000fea0003800000 */
.L_x_37615:
        /* <DEDUP_REMOVED lines=11> */
.L_x_37619:
[----:B------:R-:W-:Y:S01]  /*5660*/  IMAD.MOV.U32 R135, RZ, RZ, R136 ;  /* 0x000000ffff877224 */ /* 0x000fe200078e0088 */
[----:B------:R-:W-:Y:S01]  /*5670*/  MOV R137, R138 ;  /* 0x0000008a00897202 */ /* 0x000fe20000000f00 */
[----:B------:R-:W-:Y:S02]  /*5680*/  IMAD.MOV.U32 R104, RZ, RZ, R111 ;  /* 0x000000ffff687224 */ /* 0x000fe400078e006f */
[----:B------:R-:W-:Y:S02]  /*5690*/  IMAD.MOV.U32 R40, RZ, RZ, R47 ;  /* 0x000000ffff287224 */ /* 0x000fe400078e002f */
.L_x_37620:
[----:B------:R-:W-:Y:S05]  /*56a0*/  BSYNC B1 ;  /* 0x0000000000017941 */ /* 0x000fea0003800000 */
.L_x_37618:
        /* <DEDUP_REMOVED lines=11> */
.L_x_37622:
[----:B------:R-:W-:Y:S01]  /*5760*/  IMAD.MOV.U32 R136, RZ, RZ, R135 ;  /* 0x000000ffff887224 */ /* 0x000fe200078e0087 */
[----:B------:R-:W-:Y:S01]  /*5770*/  MOV R138, R137 ;  /* 0x00000089008a7202 */ /* 0x000fe20000000f00 */
[----:B------:R-:W-:Y:S02]  /*5780*/  IMAD.MOV.U32 R111, RZ, RZ, R110 ;  /* 0x000000ffff6f7224 */ /* 0x000fe400078e006e */
[----:B------:R-:W-:Y:S02]  /*5790*/  IMAD.MOV.U32 R47, RZ, RZ, R46 ;  /* 0x000000ffff2f7224 */ /* 0x000fe400078e002e */
.L_x_37623:
[----:B------:R-:W-:Y:S05]  /*57a0*/  BSYNC B1 ;  /* 0x0000000000017941 */ /* 0x000fea0003800000 */
.L_x_37621:
        /* <DEDUP_REMOVED lines=11> */
.L_x_37625:
[----:B------:R-:W-:Y:S01]  /*5860*/  IMAD.MOV.U32 R135, RZ, RZ, R136 ;  /* 0x000000ffff877224 */ /* 0x000fe200078e0088 */
[----:B------:R-:W-:Y:S01]  /*5870*/  MOV R137, R138 ;  /* 0x0000008a00897202 */ /* 0x000fe20000000f00 */
[----:B------:R-:W-:Y:S02]  /*5880*/  IMAD.MOV.U32 R110, RZ, RZ, R109 ;  /* 0x000000ffff6e7224 */ /* 0x000fe400078e006d */
[----:B------:R-:W-:Y:S02]  /*5890*/  IMAD.MOV.U32 R46, RZ, RZ, R45 ;  /* 0x000000ffff2e7224 */ /* 0x000fe400078e002d */
.L_x_37626:
[----:B------:R-:W-:Y:S05]  /*58a0*/  BSYNC B1 ;  /* 0x0000000000017941 */ /* 0x000fea0003800000 */
.L_x_37624:
        /* <DEDUP_REMOVED lines=11> */
.L_x_37628:
[----:B------:R-:W-:Y:S01]  /*5960*/  IMAD.MOV.U32 R136, RZ, RZ, R135 ;  /* 0x000000ffff887224 */ /* 0x000fe200078e0087 */
[----:B------:R-:W-:Y:S01]  /*5970*/  MOV R138, R137 ;  /* 0x00000089008a7202 */ /* 0x000fe20000000f00 */
[----:B------:R-:W-:Y:S02]  /*5980*/  IMAD.MOV.U32 R109, RZ, RZ, R108 ;  /* 0x000000ffff6d7224 */ /* 0x000fe400078e006c */
[----:B------:R-:W-:Y:S02]  /*5990*/  IMAD.MOV.U32 R45, RZ, RZ, R44 ;  /* 0x000000ffff2d7224 */ /* 0x000fe400078e002c */
.L_x_37629:
[----:B------:R-:W-:Y:S05]  /*59a0*/  BSYNC B1 ;  /* 0x0000000000017941 */ /* 0x000fea0003800000 */
.L_x_37627:
        /* <DEDUP_REMOVED lines=11> */
.L_x_37631:
[----:B------:R-:W-:Y:S01]  /*5a60*/  IMAD.MOV.U32 R135, RZ, RZ, R136 ;  /* 0x000000ffff877224 */ /* 0x000fe200078e0088 */
[----:B------:R-:W-:Y:S01]  /*5a70*/  MOV R137, R138 ;  /* 0x0000008a00897202 */ /* 0x000fe20000000f00 */
[----:B------:R-:W-:Y:S02]  /*5a80*/  IMAD.MOV.U32 R108, RZ, RZ, R115 ;  /* 0x000000ffff6c7224 */ /* 0x000fe400078e0073 */
[----:B------:R-:W-:Y:S02]  /*5a90*/  IMAD.MOV.U32 R44, RZ, RZ, R51 ;  /* 0x000000ffff2c7224 */ /* 0x000fe400078e0033 */
.L_x_37632:
[----:B------:R-:W-:Y:S05]  /*5aa0*/  BSYNC B1 ;  /* 0x0000000000017941 */ /* 0x000fea0003800000 */
.L_x_37630:
        /* <DEDUP_REMOVED lines=11> */
.L_x_37634:
[----:B------:R-:W-:Y:S01]  /*5b60*/  IMAD.MOV.U32 R136, RZ, RZ, R135 ;  /* 0x000000ffff887224 */ /* 0x000fe200078e0087 */
[----:B------:R-:W-:Y:S01]  /*5b70*/  MOV R138, R137 ;  /* 0x00000089008a7202 */ /* 0x000fe20000000f00 */
[----:B------:R-:W-:Y:S02]  /*5b80*/  IMAD.MOV.U32 R115, RZ, RZ, R114 ;  /* 0x000000ffff737224 */ /* 0x000fe400078e0072 */
[----:B------:R-:W-:Y:S02]  /*5b90*/  IMAD.MOV.U32 R51, RZ, RZ, R50 ;  /* 0x000000ffff337224 */ /* 0x000fe400078e0032 */
.L_x_37635:
[----:B------:R-:W-:Y:S05]  /*5ba0*/  BSYNC B1 ;  /* 0x0000000000017941 */ /* 0x000fea0003800000 */
.L_x_37633:
        /* <DEDUP_REMOVED lines=11> */
.L_x_37637:
[----:B------:R-:W-:Y:S01]  /*5c60*/  IMAD.MOV.U32 R135, RZ, RZ, R136 ;  /* 0x000000ffff877224 */ /* 0x000fe200078e0088 */
[----:B------:R-:W-:Y:S01]  /*5c70*/  MOV R137, R138 ;  /* 0x0000008a00897202 */ /* 0x000fe20000000f00 */
[----:B------:R-:W-:Y:S02]  /*5c80*/  IMAD.MOV.U32 R114, RZ, RZ, R113 ;  /* 0x000000ffff727224 */ /* 0x000fe400078e0071 */
[----:B------:R-:W-:Y:S02]  /*5c90*/  IMAD.MOV.U32 R50, RZ, RZ, R49 ;  /* 0x000000ffff327224 */ /* 0x000fe400078e0031 */
.L_x_37638:
[----:B------:R-:W-:Y:S05]  /*5ca0*/  BSYNC B1 ;  /* 0x0000000000017941 */ /* 0x000fea0003800000 */
.L_x_37636:
        /* <DEDUP_REMOVED lines=11> */
.L_x_37640:
[----:B------:R-:W-:Y:S01]  /*5d60*/  IMAD.MOV.U32 R136, RZ, RZ, R135 ;  /* 0x000000ffff887224 */ /* 0x000fe200078e0087 */
[----:B------:R-:W-:Y:S01]  /*5d70*/  MOV R138, R137 ;  /* 0x00000089008a7202 */ /* 0x000fe20000000f00 */
[----:B------:R-:W-:Y:S02]  /*5d80*/  IMAD.MOV.U32 R113, RZ, RZ, R112 ;  /* 0x000000ffff717224 */ /* 0x000fe400078e0070 */
[----:B------:R-:W-:Y:S02]  /*5d90*/  IMAD.MOV.U32 R49, RZ, RZ, R48 ;  /* 0x000000ffff317224 */ /* 0x000fe400078e0030 */
.L_x_37641:
[----:B------:R-:W-:Y:S05]  /*5da0*/  BSYNC B1 ;  /* 0x0000000000017941 */ /* 0x000fea0003800000 */
.L_x_37639:
        /* <DEDUP_REMOVED lines=11> */
.L_x_37643:
[----:B------:R-:W-:Y:S01]  /*5e60*/  IMAD.MOV.U32 R135, RZ, RZ, R136 ;  /* 0x000000ffff877224 */ /* 0x000fe200078e0088 */
[----:B------:R-:W-:Y:S01]  /*5e70*/  MOV R137, R138 ;  /* 0x0000008a00897202 */ /* 0x000fe20000000f00 */
[----:B------:R-:W-:Y:S02]  /*5e80*/  IMAD.MOV.U32 R112, RZ, RZ, R119 ;  /* 0x000000ffff707224 */ /* 0x000fe400078e0077 */
[----:B------:R-:W-:Y:S02]  /*5e90*/  IMAD.MOV.U32 R48, RZ, RZ, R55 ;  /* 0x000000ffff307224 */ /* 0x000fe400078e0037 */
.L_x_37644:
[----:B------:R-:W-:Y:S05]  /*5ea0*/  BSYNC B1 ;  /* 0x0000000000017941 */ /* 0x000fea0003800000 */
.L_x_37642:
        /* <DEDUP_REMOVED lines=11> */
.L_x_37646:
[----:B------:R-:W-:Y:S01]  /*5f60*/  IMAD.MOV.U32 R136, RZ, RZ, R135 ;  /* 0x000000ffff887224 */ /* 0x000fe200078e0087 */
[----:B------:R-:W-:Y:S01]  /*5f70*/  MOV R138, R137 ;  /* 0x00000089008a7202 */ /* 0x000fe20000000f00 */
[----:B------:R-:W-:Y:S02]  /*5f80*/  IMAD.MOV.U32 R119, RZ, RZ, R118 ;  /* 0x000000ffff777224 */ /* 0x000fe400078e0076 */
[----:B------:R-:W-:Y:S02]  /*5f90*/  IMAD.MOV.U32 R55, RZ, RZ, R54 ;  /* 0x000000ffff377224 */ /* 0x000fe400078e0036 */
.L_x_37647:
[----:B------:R-:W-:Y:S05]  /*5fa0*/  BSYNC B1 ;  /* 0x0000000000017941 */ /* 0x000fea0003800000 */
.L_x_37645:
        /* <DEDUP_REMOVED lines=11> */
.L_x_37649:
[----:B------:R-:W-:Y:S01]  /*6060*/  IMAD.MOV.U32 R135, RZ, RZ, R136 ;  /* 0x000000ffff877224 */ /* 0x000fe200078e0088 */
[----:B------:R-:W-:Y:S01]  /*6070*/  MOV R137, R138 ;  /* 0x0000008a00897202 */ /* 0x000fe20000000f00 */
[----:B------:R-:W-:Y:S02]  /*6080*/  IMAD.MOV.U32 R118, RZ, RZ, R117 ;  /* 0x000000ffff767224 */ /* 0x000fe400078e0075 */
[----:B------:R-:W-:Y:S02]  /*6090*/  IMAD.MOV.U32 R54, RZ, RZ, R53 ;  /* 0x000000ffff367224 */ /* 0x000fe400078e0035 */
.L_x_37650:
[----:B------:R-:W-:Y:S05]  /*60a0*/  BSYNC B1 ;  /* 0x0000000000017941 */ /* 0x000fea0003800000 */
.L_x_37648:
        /* <DEDUP_REMOVED lines=11> */
.L_x_37652:
[----:B------:R-:W-:Y:S01]  /*6160*/  IMAD.MOV.U32 R136, RZ, RZ, R135 ;  /* 0x000000ffff887224 */ /* 0x000fe200078e0087 */
[----:B------:R-:W-:Y:S01]  /*6170*/  MOV R138, R137 ;  /* 0x00000089008a7202 */ /* 0x000fe20000000f00 */
[----:B------:R-:W-:Y:S02]  /*6180*/  IMAD.MOV.U32 R117, RZ, RZ, R116 ;  /* 0x000000ffff757224 */ /* 0x000fe400078e0074 */
[----:B------:R-:W-:Y:S02]  /*6190*/  IMAD.MOV.U32 R53, RZ, RZ, R52 ;  /* 0x000000ffff357224 */ /* 0x000fe400078e0034 */
.L_x_37653:
[----:B------:R-:W-:Y:S05]  /*61a0*/  BSYNC B1 ;  /* 0x0000000000017941 */ /* 0x000fea0003800000 */
.L_x_37651:
        /* <DEDUP_REMOVED lines=11> */
.L_x_37655:
[----:B------:R-:W-:Y:S01]  /*6260*/  IMAD.MOV.U32 R135, RZ, RZ, R136 ;  /* 0x000000ffff877224 */ /* 0x000fe200078e0088 */
[----:B------:R-:W-:Y:S01]  /*6270*/  MOV R137, R138 ;  /* 0x0000008a00897202 */ /* 0x000fe20000000f00 */
[----:B------:R-:W-:Y:S02]  /*6280*/  IMAD.MOV.U32 R116, RZ, RZ, R123 ;  /* 0x000000ffff747224 */ /* 0x000fe400078e007b */
[----:B------:R-:W-:Y:S02]  /*6290*/  IMAD.MOV.U32 R52, RZ, RZ, R59 ;  /* 0x000000ffff347224 */ /* 0x000fe400078e003b */
.L_x_37656:
[----:B------:R-:W-:Y:S05]  /*62a0*/  BSYNC B1 ;  /* 0x0000000000017941 */ /* 0x000fea0003800000 */
.L_x_37654:
        /* <DEDUP_REMOVED lines=11> */
.L_x_37658:
[----:B------:R-:W-:Y:S01]  /*6360*/  IMAD.MOV.U32 R136, RZ, RZ, R135 ;  /* 0x000000ffff887224 */ /* 0x000fe200078e0087 */
[----:B------:R-:W-:Y:S01]  /*6370*/  MOV R138, R137 ;  /* 0x00000089008a7202 */ /* 0x000fe20000000f00 */
[----:B------:R-:W-:Y:S02]  /*6380*/  IMAD.MOV.U32 R123, RZ, RZ, R122 ;  /* 0x000000ffff7b7224 */ /* 0x000fe400078e007a */
[----:B------:R-:W-:Y:S02]  /*6390*/  IMAD.MOV.U32 R59, RZ, RZ, R58 ;  /* 0x000000ffff3b7224 */ /* 0x000fe400078e003a */
.L_x_37659:
[----:B------:R-:W-:Y:S05]  /*63a0*/  BSYNC B1 ;  /* 0x0000000000017941 */ /* 0x000fea0003800000 */
.L_x_37657:
        /* <DEDUP_REMOVED lines=11> */
.L_x_37661:
[----:B------:R-:W-:Y:S01]  /*6460*/  IMAD.MOV.U32 R135, RZ, RZ, R136 ;  /* 0x000000ffff877224 */ /* 0x000fe200078e0088 */
[----:B------:R-:W-:Y:S01]  /*6470*/  MOV R137, R138 ;  /* 0x0000008a00897202 */ /* 0x000fe20000000f00 */
[----:B------:R-:W-:Y:S02]  /*6480*/  IMAD.MOV.U32 R122, RZ, RZ, R121 ;  /* 0x000000ffff7a7224 */ /* 0x000fe400078e0079 */
[----:B------:R-:W-:Y:S02]  /*6490*/  IMAD.MOV.U32 R58, RZ, RZ, R57 ;  /* 0x000000ffff3a7224 */ /* 0x000fe400078e0039 */
.L_x_37662:
[----:B------:R-:W-:Y:S05]  /*64a0*/  BSYNC B1 ;  /* 0x0000000000017941 */ /* 0x000fea0003800000 */
.L_x_37660:
        /* <DEDUP_REMOVED lines=11> */
.L_x_37664:
[----:B------:R-:W-:Y:S01]  /*6560*/  IMAD.MOV.U32 R136, RZ, RZ, R135 ;  /* 0x000000ffff887224 */ /* 0x000fe200078e0087 */
[----:B------:R-:W-:Y:S01]  /*6570*/  MOV R138, R137 ;  /* 0x00000089008a7202 */ /* 0x000fe20000000f00 */
[----:B------:R-:W-:Y:S02]  /*6580*/  IMAD.MOV.U32 R121, RZ, RZ, R120 ;  /* 0x000000ffff797224 */ /* 0x000fe400078e0078 */
[----:B------:R-:W-:Y:S02]  /*6590*/  IMAD.MOV.U32 R57, RZ, RZ, R56 ;  /* 0x000000ffff397224 */ /* 0x000fe400078e0038 */
.L_x_37665:
[----:B------:R-:W-:Y:S05]  /*65a0*/  BSYNC B1 ;  /* 0x0000000000017941 */ /* 0x000fea0003800000 */
.L_x_37663:
        /* <DEDUP_REMOVED lines=11> */
.L_x_37667:
[----:B------:R-:W-:Y:S01]  /*6660*/  IMAD.MOV.U32 R135, RZ, RZ, R136 ;  /* 0x000000ffff877224 */ /* 0x000fe200078e0088 */
[----:B------:R-:W-:Y:S01]  /*6670*/  MOV R137, R138 ;  /* 0x0000008a00897202 */ /* 0x000fe20000000f00 */
[----:B------:R-:W-:Y:S02]  /*6680*/  IMAD.MOV.U32 R120, RZ, RZ, R127 ;  /* 0x000000ffff787224 */ /* 0x000fe400078e007f */
[----:B------:R-:W-:Y:S02]  /*6690*/  IMAD.MOV.U32 R56, RZ, RZ, R63 ;  /* 0x000000ffff387224 */ /* 0x000fe400078e003f */
.L_x_37668:
[----:B------:R-:W-:Y:S05]  /*66a0*/  BSYNC B1 ;  /* 0x0000000000017941 */ /* 0x000fea0003800000 */
.L_x_37666:
        /* <DEDUP_REMOVED lines=11> */
.L_x_37670:
[----:B------:R-:W-:Y:S01]  /*6760*/  IMAD.MOV.U32 R136, RZ, RZ, R135 ;  /* 0x000000ffff887224 */ /* 0x000fe200078e0087 */
[----:B------:R-:W-:Y:S01]  /*6770*/  MOV R138, R137 ;  /* 0x00000089008a7202 */ /* 0x000fe20000000f00 */
[----:B------:R-:W-:Y:S02]  /*6780*/  IMAD.MOV.U32 R127, RZ, RZ, R126 ;  /* 0x000000ffff7f7224 */ /* 0x000fe400078e007e */
[----:B------:R-:W-:Y:S02]  /*6790*/  IMAD.MOV.U32 R63, RZ, RZ, R62 ;  /* 0x000000ffff3f7224 */ /* 0x000fe400078e003e */
.L_x_37671:
[----:B------:R-:W-:Y:S05]  /*67a0*/  BSYNC B1 ;  /* 0x0000000000017941 */ /* 0x000fea0003800000 */
.L_x_37669:
        /* <DEDUP_REMOVED lines=11> */
.L_x_37673:
[----:B------:R-:W-:Y:S01]  /*6860*/  IMAD.MOV.U32 R135, RZ, RZ, R136 ;  /* 0x000000ffff877224 */ /* 0x000fe200078e0088 */
[----:B------:R-:W-:Y:S01]  /*6870*/  MOV R137, R138 ;  /* 0x0000008a00897202 */ /* 0x000fe20000000f00 */
[----:B------:R-:W-:Y:S02]  /*6880*/  IMAD.MOV.U32 R126, RZ, RZ, R125 ;  /* 0x000000ffff7e7224 */ /* 0x000fe400078e007d */
[----:B------:R-:W-:Y:S02]  /*6890*/  IMAD.MOV.U32 R62, RZ, RZ, R61 ;  /* 0x000000ffff3e7224 */ /* 0x000fe400078e003d */
.L_x_37674:
[----:B------:R-:W-:Y:S05]  /*68a0*/  BSYNC B1 ;  /* 0x0000000000017941 */ /* 0x000fea0003800000 */
.L_x_37672:
        /* <DEDUP_REMOVED lines=11> */
.L_x_37676:
[----:B------:R-:W-:Y:S01]  /*6960*/  IMAD.MOV.U32 R136, RZ, RZ, R135 ;  /* 0x000000ffff887224 */ /* 0x000fe200078e0087 */
[----:B------:R-:W-:Y:S01]  /*6970*/  MOV R138, R137 ;  /* 0x00000089008a7202 */ /* 0x000fe20000000f00 */
[----:B------:R-:W-:Y:S02]  /*6980*/  IMAD.MOV.U32 R125, RZ, RZ, R124 ;  /* 0x000000ffff7d7224 */ /* 0x000fe400078e007c */
[----:B------:R-:W-:Y:S02]  /*6990*/  IMAD.MOV.U32 R61, RZ, RZ, R60 ;  /* 0x000000ffff3d7224 */ /* 0x000fe400078e003c */
.L_x_37677:
[----:B------:R-:W-:Y:S05]  /*69a0*/  BSYNC B1 ;  /* 0x0000000000017941 */ /* 0x000fea0003800000 */
.L_x_37675:
        /* <DEDUP_REMOVED lines=11> */
.L_x_37679:
[----:B------:R-:W-:Y:S01]  /*6a60*/  IMAD.MOV.U32 R135, RZ, RZ, R136 ;  /* 0x000000ffff877224 */ /* 0x000fe200078e0088 */
[----:B------:R-:W-:Y:S01]  /*6a70*/  MOV R137, R138 ;  /* 0x0000008a00897202 */ /* 0x000fe20000000f00 */
[----:B------:R-:W-:Y:S02]  /*6a80*/  IMAD.MOV.U32 R124, RZ, RZ, R131 ;  /* 0x000000ffff7c7224 */ /* 0x000fe400078e0083 */
[----:B------:R-:W-:Y:S02]  /*6a90*/  IMAD.MOV.U32 R60, RZ, RZ, R67 ;  /* 0x000000ffff3c7224 */ /* 0x000fe400078e0043 */
.L_x_37680:
[----:B------:R-:W-:Y:S05]  /*6aa0*/  BSYNC B1 ;  /* 0x0000000000017941 */ /* 0x000fea0003800000 */
.L_x_37678:
        /* <DEDUP_REMOVED lines=11> */
.L_x_37682:
[----:B------:R-:W-:Y:S01]  /*6b60*/  IMAD.MOV.U32 R136, RZ, RZ, R135 ;  /* 0x000000ffff887224 */ /* 0x000fe200078e0087 */
[----:B------:R-:W-:Y:S01]  /*6b70*/  MOV R138, R137 ;  /* 0x00000089008a7202 */ /* 0x000fe20000000f00 */
[----:B------:R-:W-:Y:S02]  /*6b80*/  IMAD.MOV.U32 R131, RZ, RZ, R130 ;  /* 0x000000ffff837224 */ /* 0x000fe400078e0082 */
[----:B------:R-:W-:Y:S02]  /*6b90*/  IMAD.MOV.U32 R67, RZ, RZ, R66 ;  /* 0x000000ffff437224 */ /* 0x000fe400078e0042 */
.L_x_37683:
[----:B------:R-:W-:Y:S05]  /*6ba0*/  BSYNC B1 ;  /* 0x0000000000017941 */ /* 0x000fea0003800000 */
.L_x_37681:
        /* <DEDUP_REMOVED lines=11> */
.L_x_37685:
[----:B------:R-:W-:Y:S01]  /*6c60*/  IMAD.MOV.U32 R135, RZ, RZ, R136 ;  /* 0x000000ffff877224 */ /* 0x000fe200078e0088 */
[----:B------:R-:W-:Y:S01]  /*6c70*/  MOV R137, R138 ;  /* 0x0000008a00897202 */ /* 0x000fe20000000f00 */
[----:B------:R-:W-:Y:S02]  /*6c80*/  IMAD.MOV.U32 R130, RZ, RZ, R129 ;  /* 0x000000ffff827224 */ /* 0x000fe400078e0081 */
[----:B------:R-:W-:Y:S02]  /*6c90*/  IMAD.MOV.U32 R66, RZ, RZ, R65 ;  /* 0x000000ffff427224 */ /* 0x000fe400078e0041 */
.L_x_37686:
[----:B------:R-:W-:Y:S05]  /*6ca0*/  BSYNC B1 ;  /* 0x0000000000017941 */ /* 0x000fea0003800000 */
.L_x_37684:
        /* <DEDUP_REMOVED lines=11> */
.L_x_37688:
[----:B------:R-:W-:Y:S01]  /*6d60*/  IMAD.MOV.U32 R129, RZ, RZ, R128 ;  /* 0x000000ffff817224 */ /* 0x000fe200078e0080 */
[-C--:B------:R-:W-:Y:S01]  /*6d70*/  MOV R138, R137.reuse ;  /* 0x00000089008a7202 */ /* 0x080fe20000000f00 */
[----:B------:R-:W-:Y:S01]  /*6d80*/  IMAD.MOV.U32 R65, RZ, RZ, R64 ;  /* 0x000000ffff417224 */ /* 0x000fe200078e0040 */
[----:B------:R-:W-:Y:S01]  /*6d90*/  MOV R64, R137 ;  /* 0x0000008900407202 */ /* 0x000fe20000000f00 */
[--C-:B------:R-:W-:Y:S02]  /*6da0*/  IMAD.MOV.U32 R136, RZ, RZ, R135.reuse ;  /* 0x000000ffff887224 */ /* 0x100fe400078e0087 */
[----:B------:R-:W-:Y:S02]  /*6db0*/  IMAD.MOV.U32 R128, RZ, RZ, R135 ;  /* 0x000000ffff807224 */ /* 0x000fe400078e0087 */
.L_x_37689:
[----:B------:R-:W-:Y:S05]  /*6dc0*/  BSYNC B1 ;  /* 0x0000000000017941 */ /* 0x000fea0003800000 */
.L_x_37687:
[----:B------:R-:W-:Y:S01]  /*6dd0*/  IADD3 R2, R2, 0x4, RZ ;  /* 0x0000000402027810 */ /* 0x000fe20007ffe0ff */
[----:B------:R-:W-:Y:S01]  /*6de0*/  @!P1 CALL.REL.NOINC `(.L_x_37690) ;  /* 0x0000001000009944 */ /* 0x000fe20003c00000 */
[----:B------:R-:W-:Y:S05]  /*6df0*/  BRA `(.L_x_37691) ;  /* 0xffffc02000007947 */ /* 0x000fea000383ffff */
.L_x_37690:
[----:B------:R-:W-:Y:S02]  /*6e00*/  FADD.FTZ R2, R133, R132 ;  /* 0x0000008485027221 */ /* 0x000fe40000010000 */
[----:B------:R-:W-:Y:S02]  /*6e10*/  IMAD.MOV.U32 R3, RZ, RZ, R134 ;  /* 0x000000ffff037224 */ /* 0x000fe400078e0086 */
[----:B------:R-:W-:-:S02]  /*6e20*/  IMAD.MOV.U32 R128, RZ, RZ, R136 ;  /* 0x000000ffff807224 */ /* 0x000fc400078e0088 */
[----:B------:R-:W-:Y:S02]  /*6e30*/  IMAD.MOV.U32 R64, RZ, RZ, R138 ;  /* 0x000000ffff407224 */ /* 0x000fe400078e008a */
.L_x_37500:
[----:B------:R-:W-:Y:S05]  /*6e40*/  BSYNC B0 ;  /* 0x0000000000007941 */ /* 0x000fea0003800000 */
.L_x_37499:
        /* <DEDUP_REMOVED lines=205> */
[----:B------:R-:W-:Y:S01]  /*7b20*/  FMUL.FTZ R135, R3, 1.4426950216293334961 ;  /* 0x3fb8aa3b03877820 */ /* 0x000fe20000410000 */
[----:B------:R-:W-:-:S05]  /*7b30*/  HFMA2.MMA R3, -RZ, RZ, 0, 0 ;  /* 0x00000000ff037435 */ /* 0x000fca00000001ff */
[----:B------:R-:W0:Y:S02]  /*7b40*/  MUFU.EX2 R135, R135 ;  /* 0x0000008700877308 */ /* 0x000e240000000800 */
[----:B0-----:R-:W-:-:S06]  /*7b50*/  FMUL.FTZ R132, R132, R135 ;  /* 0x0000008784847220 */ /* 0x001fcc0000410000 */
.L_x_37884:
        /* <DEDUP_REMOVED lines=20> */
.L_x_37695:
[----:B------:R-:W-:Y:S01]  /*7ca0*/  IMAD.MOV.U32 R136, RZ, RZ, R71 ;  /* 0x000000ffff887224 */ /* 0x000fe200078e0047 */
[----:B------:R-:W-:Y:S01]  /*7cb0*/  MOV R71, R70 ;  /* 0x0000004600477202 */ /* 0x000fe20000000f00 */
[----:B------:R-:W-:Y:S02]  /*7cc0*/  IMAD.MOV.U32 R138, RZ, RZ, R7 ;  /* 0x000000ffff8a7224 */ /* 0x000fe400078e0007 */
[----:B------:R-:W-:Y:S02]  /*7cd0*/  IMAD.MOV.U32 R7, RZ, RZ, R6 ;  /* 0x000000ffff077224 */ /* 0x000fe400078e0006 */
.L_x_37696:
[----:B------:R-:W-:Y:S05]  /*7ce0*/  BSYNC B1 ;  /* 0x0000000000017941 */ /* 0x000fea0003800000 */
.L_x_37694:
        /* <DEDUP_REMOVED lines=11> */
.L_x_37698:
[----:B------:R-:W-:Y:S01]  /*7da0*/  IMAD.MOV.U32 R135, RZ, RZ, R136 ;  /* 0x000000ffff877224 */ /* 0x000fe200078e0088 */
[----:B------:R-:W-:Y:S01]  /*7db0*/  MOV R70, R69 ;  /* 0x0000004500467202 */ /* 0x000fe20000000f00 */
[----:B------:R-:W-:Y:S02]  /*7dc0*/  IMAD.MOV.U32 R137, RZ, RZ, R138 ;  /* 0x000000ffff897224 */ /* 0x000fe400078e008a */
[----:B------:R-:W-:Y:S02]  /*7dd0*/  IMAD.MOV.U32 R6, RZ, RZ, R5 ;  /* 0x000000ffff067224 */ /* 0x000fe400078e0005 */
.L_x_37699:
[----:B------:R-:W-:Y:S05]  /*7de0*/  BSYNC B1 ;  /* 0x0000000000017941 */ /* 0x000fea0003800000 */
.L_x_37697:
        /* <DEDUP_REMOVED lines=11> */
.L_x_37701:
[----:B------:R-:W-:Y:S01]  /*7ea0*/  IMAD.MOV.U32 R136, RZ, RZ, R135 ;  /* 0x000000ffff887224 */ /* 0x000fe200078e0087 */
[----:B------:R-:W-:Y:S01]  /*7eb0*/  MOV R69, R68 ;  /* 0x0000004400457202 */ /* 0x000fe20000000f00 */
[----:B------:R-:W-:Y:S02]  /*7ec0*/  IMAD.MOV.U32 R138, RZ, RZ, R137 ;  /* 0x000000ffff8a7224 */ /* 0x000fe400078e0089 */
[----:B------:R-:W-:Y:S02]  /*7ed0*/  IMAD.MOV.U32 R5, RZ, RZ, R4 ;  /* 0x000000ffff057224 */ /* 0x000fe400078e0004 */
.L_x_37702:
[----:B------:R-:W-:Y:S05]  /*7ee0*/  BSYNC B1 ;  /* 0x0000000000017941 */ /* 0x000fea0003800000 */
.L_x_37700:
        /* <DEDUP_REMOVED lines=11> */
.L_x_37704:
[----:B------:R-:W-:Y:S01]  /*7fa0*/  IMAD.MOV.U32 R135, RZ, RZ, R136 ;  /* 0x000000ffff877224 */ /* 0x000fe200078e0088 */
[----:B------:R-:W-:Y:S01]  /*7fb0*/  MOV R68, R75 ;  /* 0x0000004b00447202 */ /* 0x000fe20000000f00 */
[----:B------:R-:W-:Y:S02]  /*7fc0*/  IMAD.MOV.U32 R137, RZ, RZ, R138 ;  /* 0x000000ffff897224 */ /* 0x000fe400078e008a */
[----:B------:R-:W-:Y:S02]  /*7fd0*/  IMAD.MOV.U32 R4, RZ, RZ, R11 ;  /* 0x000000ffff047224 */ /* 0x000fe400078e000b */
.L_x_37705:
[----:B------:R-:W-:Y:S05]  /*7fe0*/  BSYNC B1 ;  /* 0x0000000000017941 */ /* 0x000fea0003800000 */
.L_x_37703:
        /* <DEDUP_REMOVED lines=11> */
.L_x_37707:
[----:B------:R-:W-:Y:S01]  /*80a0*/  IMAD.MOV.U32 R136, RZ, RZ, R135 ;  /* 0x000000ffff887224 */ /* 0x000fe200078e0087 */
[----:B------:R-:W-:Y:S01]  /*80b0*/  MOV R75, R74 ;  /* 0x0000004a004b7202 */ /* 0x000fe20000000f00 */
[----:B------:R-:W-:Y:S02]  /*80c0*/  IMAD.MOV.U32 R138, RZ, RZ, R137 ;  /* 0x000000ffff8a7224 */ /* 0x000fe400078e0089 */
[----:B------:R-:W-:Y:S02]  /*80d0*/  IMAD.MOV.U32 R11, RZ, RZ, R10 ;  /* 0x000000ffff0b7224 */ /* 0x000fe400078e000a */
.L_x_37708:
[----:B------:R-:W-:Y:S05]  /*80e0*/  BSYNC B1 ;  /* 0x0000000000017941 */ /* 0x000fea0003800000 */
.L_x_37706:
        /* <DEDUP_REMOVED lines=11> */
.L_x_37710:
[----:B------:R-:W-:Y:S01]  /*81a0*/  IMAD.MOV.U32 R135, RZ, RZ, R136 ;  /* 0x000000ffff877224 */ /* 0x000fe200078e0088 */
[----:B------:R-:W-:Y:S01]  /*81b0*/  MOV R74, R73 ;  /* 0x00000049004a7202 */ /* 0x000fe20000000f00 */
[----:B------:R-:W-:Y:S02]  /*81c0*/  IMAD.MOV.U32 R137, RZ, RZ, R138 ;  /* 0x000000ffff897224 */ /* 0x000fe400078e008a */
[----:B------:R-:W-:Y:S02]  /*81d0*/  IMAD.MOV.U32 R10, RZ, RZ, R9 ;  /* 0x000000ffff0a7224 */ /* 0x000fe400078e0009 */
.L_x_37711:
[----:B------:R-:W-:Y:S05]  /*81e0*/  BSYNC B1 ;  /* 0x0000000000017941 */ /* 0x000fea0003800000 */
.L_x_37709:
        /* <DEDUP_REMOVED lines=11> */
.L_x_37713:
[----:B------:R-:W-:Y:S01]  /*82a0*/  IMAD.MOV.U32 R136, RZ, RZ, R135 ;  /* 0x000000ffff887224 */ /* 0x000fe200078e0087 */
[----:B------:R-:W-:Y:S01]  /*82b0*/  MOV R73, R72 ;  /* 0x0000004800497202 */ /* 0x000fe20000000f00 */
[----:B------:R-:W-:Y:S02]  /*82c0*/  IMAD.MOV.U32 R138, RZ, RZ, R137 ;  /* 0x000000ffff8a7224 */ /* 0x000fe400078e0089 */
[----:B------:R-:W-:Y:S02]  /*82d0*/  IMAD.MOV.U32 R9, RZ, RZ, R8 ;  /* 0x000000ffff097224 */ /* 0x000fe400078e0008 */
.L_x_37714:
[----:B------:R-:W-:Y:S05]  /*82e0*/  BSYNC B1 ;  /* 0x0000000000017941 */ /* 0x000fea0003800000 */
.L_x_37712:
        /* <DEDUP_REMOVED lines=11> */
.L_x_37716:
[----:B------:R-:W-:Y:S01]  /*83a0*/  IMAD.MOV.U32 R135, RZ, RZ, R136 ;  /* 0x000000ffff877224 */ /* 0x000fe200078e0088 */
[----:B------:R-:W-:Y:S01]  /*83b0*/  MOV R72, R79 ;  /* 0x0000004f00487202 */ /* 0x000fe20000000f00 */
[----:B------:R-:W-:Y:S02]  /*83c0*/  IMAD.MOV.U32 R137, RZ, RZ, R138 ;  /* 0x000000ffff897224 */ /* 0x000fe400078e008a */
[----:B------:R-:W-:Y:S02]  /*83d0*/  IMAD.MOV.U32 R8, RZ, RZ, R15 ;  /* 0x000000ffff087224 */ /* 0x000fe400078e000f */
.L_x_37717:
[----:B------:R-:W-:Y:S05]  /*83e0*/  BSYNC B1 ;  /* 0x0000000000017941 */ /* 0x000fea0003800000 */
.L_x_37715:
        /* <DEDUP_REMOVED lines=11> */
.L_x_37719:
[----:B------:R-:W-:Y:S01]  /*84a0*/  IMAD.MOV.U32 R136, RZ, RZ, R135 ;  /* 0x000000ffff887224 */ /* 0x000fe200078e0087 */
[----:B------:R-:W-:Y:S01]  /*84b0*/  MOV R79, R78 ;  /* 0x0000004e004f7202 */ /* 0x000fe20000000f00 */
[----:B------:R-:W-:Y:S02]  /*84c0*/  IMAD.MOV.U32 R138, RZ, RZ, R137 ;  /* 0x000000ffff8a7224 */ /* 0x000fe400078e0089 */
[----:B------:R-:W-:Y:S02]  /*84d0*/  IMAD.MOV.U32 R15, RZ, RZ, R14 ;  /* 0x000000ffff0f7224 */ /* 0x000fe400078e000e */
.L_x_37720:
[----:B------:R-:W-:Y:S05]  /*84e0*/  BSYNC B1 ;  /* 0x0000000000017941 */ /* 0x000fea0003800000 */
.L_x_37718:
        /* <DEDUP_REMOVED lines=11> */
.L_x_37722:
[----:B------:R-:W-:Y:S01]  /*85a0*/  IMAD.MOV.U32 R135, RZ, RZ, R136 ;  /* 0x000000ffff877224 */ /* 0x000fe200078e0088 */
[----:B------:R-:W-:Y:S01]  /*85b0*/  MOV R78, R77 ;  /* 0x0000004d004e7202 */ /* 0x000fe20000000f00 */
[----:B------:R-:W-:Y:S02]  /*85c0*/  IMAD.MOV.U32 R137, RZ, RZ, R138 ;  /* 0x000000ffff897224 */ /* 0x000fe400078e008a */
[----:B------:R-:W-:Y:S02]  /*85d0*/  IMAD.MOV.U32 R14, RZ, RZ, R13 ;  /* 0x000000ffff0e7224 */ /* 0x000fe400078e000d */
.L_x_37723:
[----:B------:R-:W-:Y:S05]  /*85e0*/  BSYNC B1 ;  /* 0x0000000000017941 */ /* 0x000fea0003800000 */
.L_x_37721:
        /* <DEDUP_REMOVED lines=11> */
.L_x_37725:
[----:B------:R-:W-:Y:S01]  /*86a0*/  IMAD.MOV.U32 R136, RZ, RZ, R135 ;  /* 0x000000ffff887224 */ /* 0x000fe200078e0087 */
[----:B------:R-:W-:Y:S01]  /*86b0*/  MOV R77, R76 ;  /* 0x0000004c004d7202 */ /* 0x000fe20000000f00 */
[----:B------:R-:W-:Y:S02]  /*86c0*/  IMAD.MOV.U32 R138, RZ, RZ, R137 ;  /* 0x000000ffff8a7224 */ /* 0x000fe400078e0089 */
[----:B------:R-:W-:Y:S02]  /*86d0*/  IMAD.MOV.U32 R13, RZ, RZ, R12 ;  /* 0x000000ffff0d7224 */ /* 0x000fe400078e000c */
.L_x_37726:
[----:B------:R-:W-:Y:S05]  /*86e0*/  BSYNC B1 ;  /* 0x0000000000017941 */ /* 0x000fea0003800000 */
.L_x_37724:
        /* <DEDUP_REMOVED lines=11> */
.L_x_37728:
[----:B------:R-:W-:Y:S01]  /*87a0*/  IMAD.MOV.U32 R135, RZ, RZ, R136 ;  /* 0x000000ffff877224 */ /* 0x000fe200078e0088 */
[----:B------:R-:W-:Y:S01]  /*87b0*/  MOV R76, R83 ;  /* 0x00000053004c7202 */ /* 0x000fe20000000f00 */
[----:B------:R-:W-:Y:S02]  /*87c0*/  IMAD.MOV.U32 R137, RZ, RZ, R138 ;  /* 0x000000ffff897224 */ /* 0x000fe400078e008a */
[----:B------:R-:W-:Y:S02]  /*87d0*/  IMAD.MOV.U32 R12, RZ, RZ, R19 ;  /* 0x000000ffff0c7224 */ /* 0x000fe400078e0013 */
.L_x_37729:
[----:B------:R-:W-:Y:S05]  /*87e0*/  BSYNC B1 ;  /* 0x0000000000017941 */ /* 0x000fea0003800000 */
.L_x_37727:
        /* <DEDUP_REMOVED lines=11> */
.L_x_37731:
[----:B------:R-:W-:Y:S01]  /*88a0*/  IMAD.MOV.U32 R136, RZ, RZ, R135 ;  /* 0x000000ffff887224 */ /* 0x000fe200078e0087 */
[----:B------:R-:W-:Y:S01]  /*88b0*/  MOV R83, R82 ;  /* 0x0000005200537202 */ /* 0x000fe20000000f00 */
[----:B------:R-:W-:Y:S02]  /*88c0*/  IMAD.MOV.U32 R138, RZ, RZ, R137 ;  /* 0x000000ffff8a7224 */ /* 0x000fe400078e0089 */
[----:B------:R-:W-:Y:S02]  /*88d0*/  IMAD.MOV.U32 R19, RZ, RZ, R18 ;  /* 0x000000ffff137224 */ /* 0x000fe400078e0012 */
.L_x_37732:
[----:B------:R-:W-:Y:S05]  /*88e0*/  BSYNC B1 ;  /* 0x0000000000017941 */ /* 0x000fea0003800000 */
.L_x_37730:
        /* <DEDUP_REMOVED lines=11> */
.L_x_37734:
[----:B------:R-:W-:Y:S01]  /*89a0*/  IMAD.MOV.U32 R135, RZ, RZ, R136 ;  /* 0x000000ffff877224 */ /* 0x000fe200078e0088 */
[----:B------:R-:W-:Y:S01]  /*89b0*/  MOV R82, R81 ;  /* 0x0000005100527202 */ /* 0x000fe20000000f00 */
[----:B------:R-:W-:Y:S02]  /*89c0*/  IMAD.MOV.U32 R137, RZ, RZ, R138 ;  /* 0x000000ffff897224 */ /* 0x000fe400078e008a */
[----:B------:R-:W-:Y:S02]  /*89d0*/  IMAD.MOV.U32 R18, RZ, RZ, R17 ;  /* 0x000000ffff127224 */ /* 0x000fe400078e0011 */
.L_x_37735:
[----:B------:R-:W-:Y:S05]  /*89e0*/  BSYNC B1 ;  /* 0x0000000000017941 */ /* 0x000fea0003800000 */
.L_x_37733:
        /* <DEDUP_REMOVED lines=11> */
.L_x_37737:
[----:B------:R-:W-:Y:S01]  /*8aa0*/  IMAD.MOV.U32 R136, RZ, RZ, R135 ;  /* 0x000000ffff887224 */ /* 0x000fe200078e0087 */
[----:B------:R-:W-:Y:S01]  /*8ab0*/  MOV R81, R80 ;  /* 0x0000005000517202 */ /* 0x000fe20000000f00 */
[----:B------:R-:W-:Y:S02]  /*8ac0*/  IMAD.MOV.U32 R138, RZ, RZ, R137 ;  /* 0x000000ffff8a7224 */ /* 0x000fe400078e0089 */
[----:B------:R-:W-:Y:S02]  /*8ad0*/  IMAD.MOV.U32 R17, RZ, RZ, R16 ;  /* 0x000000ffff117224 */ /* 0x000fe400078e0010 */
.L_x_37738:
[----:B------:R-:W-:Y:S05]  /*8ae0*/  BSYNC B1 ;  /* 0x0000000000017941 */ /* 0x000fea0003800000 */
.L_x_37736:
        /* <DEDUP_REMOVED lines=11> */
.L_x_37740:
[----:B------:R-:W-:Y:S01]  /*8ba0*/  IMAD.MOV.U32 R135, RZ, RZ, R136 ;  /* 0x000000ffff877224 */ /* 0x000fe200078e0088 */
[----:B------:R-:W-:Y:S01]  /*8bb0*/  MOV R80, R87 ;  /* 0x0000005700507202 */ /* 0x000fe20000000f00 */
[----:B------:R-:W-:Y:S02]  /*8bc0*/  IMAD.MOV.U32 R137, RZ, RZ, R138 ;  /* 0x000000ffff897224 */ /* 0x000fe400078e008a */
[----:B------:R-:W-:Y:S02]  /*8bd0*/  IMAD.MOV.U32 R16, RZ, RZ, R23 ;  /* 0x000000ffff107224 */ /* 0x000fe400078e0017 */
.L_x_37741:
[----:B------:R-:W-:Y:S05]  /*8be0*/  BSYNC B1 ;  /* 0x0000000000017941 */ /* 0x000fea0003800000 */
.L_x_37739:
        /* <DEDUP_REMOVED lines=11> */
.L_x_37743:
[----:B------:R-:W-:Y:S01]  /*8ca0*/  IMAD.MOV.U32 R136, RZ, RZ, R135 ;  /* 0x000000ffff887224 */ /* 0x000fe200078e0087 */
[----:B------:R-:W-:Y:S01]  /*8cb0*/  MOV R87, R86 ;  /* 0x0000005600577202 */ /* 0x000fe20000000f00 */
[----:B------:R-:W-:Y:S02]  /*8cc0*/  IMAD.MOV.U32 R138, RZ, RZ, R137 ;  /* 0x000000ffff8a7224 */ /* 0x000fe400078e0089 */
[----:B------:R-:W-:Y:S02]  /*8cd0*/  IMAD.MOV.U32 R23, RZ, RZ, R22 ;  /* 0x000000ffff177224 */ /* 0x000fe400078e0016 */
.L_x_37744:
[----:B------:R-:W-:Y:S05]  /*8ce0*/  BSYNC B1 ;  /* 0x0000000000017941 */ /* 0x000fea0003800000 */
.L_x_37742:
        /* <DEDUP_REMOVED lines=11> */
.L_x_37746:
[----:B------:R-:W-:Y:S01]  /*8da0*/  IMAD.MOV.U32 R135, RZ, RZ, R136 ;  /* 0x000000ffff877224 */ /* 0x000fe200078e0088 */
[----:B------:R-:W-:Y:S01]  /*8db0*/  MOV R86, R85 ;  /* 0x0000005500567202 */ /* 0x000fe20000000f00 */
[----:B------:R-:W-:Y:S02]  /*8dc0*/  IMAD.MOV.U32 R137, RZ, RZ, R138 ;  /* 0x000000ffff897224 */ /* 0x000fe400078e008a */
[----:B------:R-:W-:Y:S02]  /*8dd0*/  IMAD.MOV.U32 R22, RZ, RZ, R21 ;  /* 0x000000ffff167224 */ /* 0x000fe400078e0015 */
.L_x_37747:
[----:B------:R-:W-:Y:S05]  /*8de0*/  BSYNC B1 ;  /* 0x0000000000017941 */ /* 0x000fea0003800000 */
.L_x_37745:
        /* <DEDUP_REMOVED lines=11> */
.L_x_37749:
[----:B------:R-:W-:Y:S01]  /*8ea0*/  IMAD.MOV.U32 R136, RZ, RZ, R135 ;  /* 0x000000ffff887224 */ /* 0x000fe200078e0087 */
[----:B------:R-:W-:Y:S01]  /*8eb0*/  MOV R85, R84 ;  /* 0x0000005400557202 */ /* 0x000fe20000000f00 */
[----:B------:R-:W-:Y:S02]  /*8ec0*/  IMAD.MOV.U32 R138, RZ, RZ, R137 ;  /* 0x000000ffff8a7224 */ /* 0x000fe400078e0089 */
[----:B------:R-:W-:Y:S02]  /*8ed0*/  IMAD.MOV.U32 R21, RZ, RZ, R20 ;  /* 0x000000ffff157224 */ /* 0x000fe400078e0014 */
.L_x_37750:
[----:B------:R-:W-:Y:S05]  /*8ee0*/  BSYNC B1 ;  /* 0x0000000000017941 */ /* 0x000fea0003800000 */
.L_x_37748:
        /* <DEDUP_REMOVED lines=11> */
.L_x_37752:
[----:B------:R-:W-:Y:S01]  /*8fa0*/  IMAD.MOV.U32 R135, RZ, RZ, R136 ;  /* 0x000000ffff877224 */ /* 0x000fe200078e0088 */
[----:B------:R-:W-:Y:S01]  /*8fb0*/  MOV R84, R91 ;  /* 0x0000005b00547202 */ /* 0x000fe20000000f00 */
[----:B------:R-:W-:Y:S02]  /*8fc0*/  IMAD.MOV.U32 R137, RZ, RZ, R138 ;  /* 0x000000ffff897224 */ /* 0x000fe400078e008a */
[----:B------:R-:W-:Y:S02]  /*8fd0*/  IMAD.MOV.U32 R20, RZ, RZ, R27 ;  /* 0x000000ffff147224 */ /* 0x000fe400078e001b */
.L_x_37753:
[----:B------:R-:W-:Y:S05]  /*8fe0*/  BSYNC B1 ;  /* 0x0000000000017941 */ /* 0x000fea0003800000 */
.L_x_37751:
        /* <DEDUP_REMOVED lines=11> */
.L_x_37755:
[----:B------:R-:W-:Y:S01]  /*90a0*/  IMAD.MOV.U32 R136, RZ, RZ, R135 ;  /* 0x000000ffff887224 */ /* 0x000fe200078e0087 */
[----:B------:R-:W-:Y:S01]  /*90b0*/  MOV R91, R90 ;  /* 0x0000005a005b7202 */ /* 0x000fe20000000f00 */
[----:B------:R-:W-:Y:S02]  /*90c0*/  IMAD.MOV.U32 R138, RZ, RZ, R137 ;  /* 0x000000ffff8a7224 */ /* 0x000fe400078e0089 */
[----:B------:R-:W-:Y:S02]  /*90d0*/  IMAD.MOV.U32 R27, RZ, RZ, R26 ;  /* 0x000000ffff1b7224 */ /* 0x000fe400078e001a */
.L_x_37756:
[----:B------:R-:W-:Y:S05]  /*90e0*/  BSYNC B1 ;  /* 0x0000000000017941 */ /* 0x000fea0003800000 */
.L_x_37754:
        /* <DEDUP_REMOVED lines=11> */
.L_x_37758:
[----:B------:R-:W-:Y:S01]  /*91a0*/  IMAD.MOV.U32 R135, RZ, RZ, R136 ;  /* 0x000000ffff877224 */ /* 0x000fe200078e0088 */
[----:B------:R-:W-:Y:S01]  /*91b0*/  MOV R90, R89 ;  /* 0x00000059005a7202 */ /* 0x000fe20000000f00 */
[----:B------:R-:W-:Y:S02]  /*91c0*/  IMAD.MOV.U32 R137, RZ, RZ, R138 ;  /* 0x000000ffff897224 */ /* 0x000fe400078e008a */
[----:B------:R-:W-:Y:S02]  /*91d0*/  IMAD.MOV.U32 R26, RZ, RZ, R25 ;  /* 0x000000ffff1a7224 */ /* 0x000fe400078e0019 */
.L_x_37759:
[----:B------:R-:W-:Y:S05]  /*91e0*/  BSYNC B1 ;  /* 0x0000000000017941 */ /* 0x000fea0003800000 */
.L_x_37757:
        /* <DEDUP_REMOVED lines=11> */
.L_x_37761:
[----:B------:R-:W-:Y:S01]  /*92a0*/  IMAD.MOV.U32 R136, RZ, RZ, R135 ;  /* 0x000000ffff887224 */ /* 0x000fe200078e0087 */
[----:B------:R-:W-:Y:S01]  /*92b0*/  MOV R89, R88 ;  /* 0x0000005800597202 */ /* 0x000fe20000000f00 */
[----:B------:R-:W-:Y:S02]  /*92c0*/  IMAD.MOV.U32 R138, RZ, RZ, R137 ;  /* 0x000000ffff8a7224 */ /* 0x000fe400078e0089 */
[----:B------:R-:W-:Y:S02]  /*92d0*/  IMAD.MOV.U32 R25, RZ, RZ, R24 ;  /* 0x000000ffff197224 */ /* 0x000fe400078e0018 */
.L_x_37762:
[----:B------:R-:W-:Y:S05]  /*92e0*/  BSYNC B1 ;  /* 0x0000000000017941 */ /* 0x000fea0003800000 */
.L_x_37760:
        /* <DEDUP_REMOVED lines=11> */
.L_x_37764:
[----:B------:R-:W-:Y:S01]  /*93a0*/  IMAD.MOV.U32 R135, RZ, RZ, R136 ;  /* 0x000000ffff877224 */ /* 0x000fe200078e0088 */
[----:B------:R-:W-:Y:S01]  /*93b0*/  MOV R88, R95 ;  /* 0x0000005f00587202 */ /* 0x000fe20000000f00 */
[----:B------:R-:W-:Y:S02]  /*93c0*/  IMAD.MOV.U32 R137, RZ, RZ, R138 ;  /* 0x000000ffff897224 */ /* 0x000fe400078e008a */
[----:B------:R-:W-:Y:S02]  /*93d0*/  IMAD.MOV.U32 R24, RZ, RZ, R31 ;  /* 0x000000ffff187224 */ /* 0x000fe400078e001f */
.L_x_37765:
[----:B------:R-:W-:Y:S05]  /*93e0*/  BSYNC B1 ;  /* 0x0000000000017941 */ /* 0x000fea0003800000 */
.L_x_37763:
        /* <DEDUP_REMOVED lines=11> */
.L_x_37767:
[----:B------:R-:W-:Y:S01]  /*94a0*/  IMAD.MOV.U32 R136, RZ, RZ, R135 ;  /* 0x000000ffff887224 */ /* 0x000fe200078e0087 */
[----:B------:R-:W-:Y:S01]  /*94b0*/  MOV R95, R94 ;  /* 0x0000005e005f7202 */ /* 0x000fe20000000f00 */
[----:B------:R-:W-:Y:S02]  /*94c0*/  IMAD.MOV.U32 R138, RZ, RZ, R137 ;  /* 0x000000ffff8a7224 */ /* 0x000fe400078e0089 */
[----:B------:R-:W-:Y:S02]  /*94d0*/  IMAD.MOV.U32 R31, RZ, RZ, R30 ;  /* 0x000000ffff1f7224 */ /* 0x000fe400078e001e */
.L_x_37768:
[----:B------:R-:W-:Y:S05]  /*94e0*/  BSYNC B1 ;  /* 0x0000000000017941 */ /* 0x000fea0003800000 */
.L_x_37766:
        /* <DEDUP_REMOVED lines=11> */
.L_x_37770:
[----:B------:R-:W-:Y:S01]  /*95a0*/  IMAD.MOV.U32 R135, RZ, RZ, R136 ;  /* 0x000000ffff877224 */ /* 0x000fe200078e0088 */
[----:B------:R-:W-:Y:S01]  /*95b0*/  MOV R94, R93 ;  /* 0x0000005d005e7202 */ /* 0x000fe20000000f00 */
[----:B------:R-:W-:Y:S02]  /*95c0*/  IMAD.MOV.U32 R137, RZ, RZ, R138 ;  /* 0x000000ffff897224 */ /* 0x000fe400078e008a */
[----:B------:R-:W-:Y:S02]  /*95d0*/  IMAD.MOV.U32 R30, RZ, RZ, R29 ;  /* 0x000000ffff1e7224 */ /* 0x000fe400078e001d */
.L_x_37771:
[----:B------:R-:W-:Y:S05]  /*95e0*/  BSYNC B1 ;  /* 0x0000000000017941 */ /* 0x000fea0003800000 */
.L_x_37769:
        /* <DEDUP_REMOVED lines=11> */
.L_x_37773:
[----:B------:R-:W-:Y:S01]  /*96a0*/  IMAD.MOV.U32 R136, RZ, RZ, R135 ;  /* 0x000000ffff887224 */ /* 0x000fe200078e0087 */
[----:B------:R-:W-:Y:S01]  /*96b0*/  MOV R93, R92 ;  /* 0x0000005c005d7202 */ /* 0x000fe20000000f00 */
[----:B------:R-:W-:Y:S02]  /*96c0*/  IMAD.MOV.U32 R138, RZ, RZ, R137 ;  /* 0x000000ffff8a7224 */ /* 0x000fe400078e0089 */
[----:B------:R-:W-:Y:S02]  /*96d0*/  IMAD.MOV.U32 R29, RZ, RZ, R28 ;  /* 0x000000ffff1d7224 */ /* 0x000fe400078e001c */
.L_x_37774:
[----:B------:R-:W-:Y:S05]  /*96e0*/  BSYNC B1 ;  /* 0x0000000000017941 */ /* 0x000fea0003800000 */
.L_x_37772:
        /* <DEDUP_REMOVED lines=11> */
.L_x_37776:
[----:B------:R-:W-:Y:S01]  /*97a0*/  IMAD.MOV.U32 R135, RZ, RZ, R136 ;  /* 0x000000ffff877224 */ /* 0x000fe200078e0088 */
[----:B------:R-:W-:Y:S01]  /*97b0*/  MOV R92, R99 ;  /* 0x00000063005c7202 */ /* 0x000fe20000000f00 */
[----:B------:R-:W-:Y:S02]  /*97c0*/  IMAD.MOV.U32 R137, RZ, RZ, R138 ;  /* 0x000000ffff897224 */ /* 0x000fe400078e008a */
[----:B------:R-:W-:Y:S02]  /*97d0*/  IMAD.MOV.U32 R28, RZ, RZ, R35 ;  /* 0x000000ffff1c7224 */ /* 0x000fe400078e0023 */
.L_x_37777:
[----:B------:R-:W-:Y:S05]  /*97e0*/  BSYNC B1 ;  /* 0x0000000000017941 */ /* 0x000fea0003800000 */
.L_x_37775:
        /* <DEDUP_REMOVED lines=11> */
.L_x_37779:
[----:B------:R-:W-:Y:S01]  /*98a0*/  IMAD.MOV.U32 R136, RZ, RZ, R135 ;  /* 0x000000ffff887224 */ /* 0x000fe200078e0087 */
[----:B------:R-:W-:Y:S01]  /*98b0*/  MOV R99, R98 ;  /* 0x0000006200637202 */ /* 0x000fe20000000f00 */
[----:B------:R-:W-:Y:S02]  /*98c0*/  IMAD.MOV.U32 R138, RZ, RZ, R137 ;  /* 0x000000ffff8a7224 */ /* 0x000fe400078e0089 */
[----:B------:R-:W-:Y:S02]  /*98d0*/  IMAD.MOV.U32 R35, RZ, RZ, R34 ;  /* 0x000000ffff237224 */ /* 0x000fe400078e0022 */
.L_x_37780:
[----:B------:R-:W-:Y:S05]  /*98e0*/  BSYNC B1 ;  /* 0x0000000000017941 */ /* 0x000fea0003800000 */
.L_x_37778:
        /* <DEDUP_REMOVED lines=11> */
.L_x_37782:
[----:B------:R-:W-:Y:S01]  /*99a0*/  IMAD.MOV.U32 R135, RZ, RZ, R136 ;  /* 0x000000ffff877224 */ /* 0x000fe200078e0088 */
[----:B------:R-:W-:Y:S01]  /*99b0*/  MOV R98, R97 ;  /* 0x0000006100627202 */ /* 0x000fe20000000f00 */
[----:B------:R-:W-:Y:S02]  /*99c0*/  IMAD.MOV.U32 R137, RZ, RZ, R138 ;  /* 0x000000ffff897224 */ /* 0x000fe400078e008a */
[----:B------:R-:W-:Y:S02]  /*99d0*/  IMAD.MOV.U32 R34, RZ, RZ, R33 ;  /* 0x000000ffff227224 */ /* 0x000fe400078e0021 */
.L_x_37783:
[----:B------:R-:W-:Y:S05]  /*99e0*/  BSYNC B1 ;  /* 0x0000000000017941 */ /* 0x000fea0003800000 */
.L_x_37781:
        /* <DEDUP_REMOVED lines=11> */
.L_x_37785:
[----:B------:R-:W-:Y:S01]  /*9aa0*/  IMAD.MOV.U32 R136, RZ, RZ, R135 ;  /* 0x000000ffff887224 */ /* 0x000fe200078e0087 */
[----:B------:R-:W-:Y:S01]  /*9ab0*/  MOV R97, R96 ;  /* 0x0000006000617202 */ /* 0x000fe20000000f00 */
[----:B------:R-:W-:Y:S02]  /*9ac0*/  IMAD.MOV.U32 R138, RZ, RZ, R137 ;  /* 0x000000ffff8a7224 */ /* 0x000fe400078e0089 */
[----:B------:R-:W-:Y:S02]  /*9ad0*/  IMAD.MOV.U32 R33, RZ, RZ, R32 ;  /* 0x000000ffff217224 */ /* 0x000fe400078e0020 */
.L_x_37786:
[----:B------:R-:W-:Y:S05]  /*9ae0*/  BSYNC B1 ;  /* 0x0000000000017941 */ /* 0x000fea0003800000 */
.L_x_37784:
        /* <DEDUP_REMOVED lines=11> */
.L_x_37788:
[----:B------:R-:W-:Y:S01]  /*9ba0*/  IMAD.MOV.U32 R135, RZ, RZ, R136 ;  /* 0x000000ffff877224 */ /* 0x000fe200078e0088 */
[----:B------:R-:W-:Y:S01]  /*9bb0*/  MOV R96, R103 ;  /* 0x0000006700607202 */ /* 0x000fe20000000f00 */
[----:B------:R-:W-:Y:S02]  /*9bc0*/  IMAD.MOV.U32 R137, RZ, RZ, R138 ;  /* 0x000000ffff897224 */ /* 0x000fe400078e008a */
[----:B------:R-:W-:Y:S02]  /*9bd0*/  IMAD.MOV.U32 R32, RZ, RZ, R39 ;  /* 0x000000ffff207224 */ /* 0x000fe400078e0027 */
.L_x_37789:
[----:B------:R-:W-:Y:S05]  /*9be0*/  BSYNC B1 ;  /* 0x0000000000017941 */ /* 0x000fea0003800000 */
.L_x_37787:
        /* <DEDUP_REMOVED lines=11> */
.L_x_37791:
[----:B------:R-:W-:Y:S01]  /*9ca0*/  IMAD.MOV.U32 R136, RZ, RZ, R135 ;  /* 0x000000ffff887224 */ /* 0x000fe200078e0087 */
[----:B------:R-:W-:Y:S01]  /*9cb0*/  MOV R103, R102 ;  /* 0x0000006600677202 */ /* 0x000fe20000000f00 */
[----:B------:R-:W-:Y:S02]  /*9cc0*/  IMAD.MOV.U32 R138, RZ, RZ, R137 ;  /* 0x000000ffff8a7224 */ /* 0x000fe400078e0089 */
[----:B------:R-:W-:Y:S02]  /*9cd0*/  IMAD.MOV.U32 R39, RZ, RZ, R38 ;  /* 0x000000ffff277224 */ /* 0x000fe400078e0026 */
.L_x_37792:
[----:B------:R-:W-:Y:S05]  /*9ce0*/  BSYNC B1 ;  /* 0x0000000000017941 */ /* 0x000fea0003800000 */
.L_x_37790:
        /* <DEDUP_REMOVED lines=11> */
.L_x_37794:
[----:B------:R-:W-:Y:S01]  /*9da0*/  IMAD.MOV.U32 R135, RZ, RZ, R136 ;  /* 0x000000ffff877224 */ /* 0x000fe200078e0088 */
[----:B------:R-:W-:Y:S01]  /*9db0*/  MOV R102, R101 ;  /* 0x0000006500667202 */ /* 0x000fe20000000f00 */
[----:B------:R-:W-:Y:S02]  /*9dc0*/  IMAD.MOV.U32 R137, RZ, RZ, R138 ;  /* 0x000000ffff897224 */ /* 0x000fe400078e008a */
[----:B------:R-:W-:Y:S02]  /*9dd0*/  IMAD.MOV.U32 R38, RZ, RZ, R37 ;  /* 0x000000ffff267224 */ /* 0x000fe400078e0025 */
.L_x_37795:
[----:B------:R-:W-:Y:S05]  /*9de0*/  BSYNC B1 ;  /* 0x0000000000017941 */ /* 0x000fea0003800000 */
.L_x_37793:
        /* <DEDUP_REMOVED lines=11> */
.L_x_37797:
[----:B------:R-:W-:Y:S01]  /*9ea0*/  IMAD.MOV.U32 R136, RZ, RZ, R135 ;  /* 0x000000ffff887224 */ /* 0x000fe200078e0087 */
[----:B------:R-:W-:Y:S01]  /*9eb0*/  MOV R101, R100 ;  /* 0x0000006400657202 */ /* 0x000fe20000000f00 */
[----:B------:R-:W-:Y:S02]  /*9ec0*/  IMAD.MOV.U32 R138, RZ, RZ, R137 ;  /* 0x000000ffff8a7224 */ /* 0x000fe400078e0089 */
[----:B------:R-:W-:Y:S02]  /*9ed0*/  IMAD.MOV.U32 R37, RZ, RZ, R36 ;  /* 0x000000ffff257224 */ /* 0x000fe400078e0024 */
.L_x_37798:
[----:B------:R-:W-:Y:S05]  /*9ee0*/  BSYNC B1 ;  /* 0x0000000000017941 */ /* 0x000fea0003800000 */
.L_x_37796:
        /* <DEDUP_REMOVED lines=11> */
.L_x_37800:
[----:B------:R-:W-:Y:S01]  /*9fa0*/  IMAD.MOV.U32 R135, RZ, RZ, R136 ;  /* 0x000000ffff877224 */ /* 0x000fe200078e0088 */
[----:B------:R-:W-:Y:S01]  /*9fb0*/  MOV R100, R107 ;  /* 0x0000006b00647202 */ /* 0x000fe20000000f00 */
[----:B------:R-:W-:Y:S02]  /*9fc0*/  IMAD.MOV.U32 R137, RZ, RZ, R138 ;  /* 0x000000ffff897224 */ /* 0x000fe400078e008a */
[----:B------:R-:W-:Y:S02]  /*9fd0*/  IMAD.MOV.U32 R36, RZ, RZ, R43 ;  /* 0x000000ffff247224 */ /* 0x000fe400078e002b */
.L_x_37801:
[----:B------:R-:W-:Y:S05]  /*9fe0*/  BSYNC B1 ;  /* 0x0000000000017941 */ /* 0x000fea0003800000 */
.L_x_37799:
        /* <DEDUP_REMOVED lines=11> */
.L_x_37803:
[----:B------:R-:W-:Y:S01]  /*a0a0*/  IMAD.MOV.U32 R136, RZ, RZ, R135 ;  /* 0x000000ffff887224 */ /* 0x000fe200078e0087 */
[----:B------:R-:W-:Y:S01]  /*a0b0*/  MOV R107, R106 ;  /* 0x0000006a006b7202 */ /* 0x000fe20000000f00 */
[----:B------:R-:W-:Y:S02]  /*a0c0*/  IMAD.MOV.U32 R138, RZ, RZ, R137 ;  /* 0x000000ffff8a7224 */ /* 0x000fe400078e0089 */
[----:B------:R-:W-:Y:S02]  /*a0d0*/  IMAD.MOV.U32 R43, RZ, RZ, R42 ;  /* 0x000000ffff2b7224 */ /* 0x000fe400078e002a */
.L_x_37804:
[----:B------:R-:W-:Y:S05]  /*a0e0*/  BSYNC B1 ;  /* 0x0000000000017941 */ /* 0x000fea0003800000 */
.L_x_37802:
        /* <DEDUP_REMOVED lines=11> */
.L_x_37806:
[----:B------:R-:W-:Y:S01]  /*a1a0*/  IMAD.MOV.U32 R135, RZ, RZ, R136 ;  /* 0x000000ffff877224 */ /* 0x000fe200078e0088 */
[----:B------:R-:W-:Y:S01]  /*a1b0*/  MOV R106, R105 ;  /* 0x00000069006a7202 */ /* 0x000fe20000000f00 */
[----:B------:R-:W-:Y:S02]  /*a1c0*/  IMAD.MOV.U32 R137, RZ, RZ, R138 ;  /* 0x000000ffff897224 */ /* 0x000fe400078e008a */
[----:B------:R-:W-:Y:S02]  /*a1d0*/  IMAD.MOV.U32 R42, RZ, RZ, R41 ;  /* 0x000000ffff2a7224 */ /* 0x000fe400078e0029 */
.L_x_37807:
[----:B------:R-:W-:Y:S05]  /*a1e0*/  BSYNC B1 ;  /* 0x0000000000017941 */ /* 0x000fea0003800000 */
.L_x_37805:
        /* <DEDUP_REMOVED lines=11> */
.L_x_37809:
[----:B------:R-:W-:Y:S01]  /*a2a0*/  IMAD.MOV.U32 R136, RZ, RZ, R135 ;  /* 0x000000ffff887224 */ /* 0x000fe200078e0087 */
[----:B------:R-:W-:Y:S01]  /*a2b0*/  MOV R105, R104 ;  /* 0x0000006800697202 */ /* 0x000fe20000000f00 */
[----:B------:R-:W-:Y:S02]  /*a2c0*/  IMAD.MOV.U32 R138, RZ, RZ, R137 ;  /* 0x000000ffff8a7224 */ /* 0x000fe400078e0089 */
[----:B------:R-:W-:Y:S02]  /*a2d0*/  IMAD.MOV.U32 R41, RZ, RZ, R40 ;  /* 0x000000ffff297224 */ /* 0x000fe400078e0028 */
.L_x_37810:
[----:B------:R-:W-:Y:S05]  /*a2e0*/  BSYNC B1 ;  /* 0x0000000000017941 */ /* 0x000fea0003800000 */
.L_x_37808:
        /* <DEDUP_REMOVED lines=11> */
.L_x_37812:
[----:B------:R-:W-:Y:S01]  /*a3a0*/  IMAD.MOV.U32 R135, RZ, RZ, R136 ;  /* 0x000000ffff877224 */ /* 0x000fe200078e0088 */
[----:B------:R-:W-:Y:S01]  /*a3b0*/  MOV R104, R111 ;  /* 0x0000006f00687202 */ /* 0x000fe20000000f00 */
[----:B------:R-:W-:Y:S02]  /*a3c0*/  IMAD.MOV.U32 R137, RZ, RZ, R138 ;  /* 0x000000ffff897224 */ /* 0x000fe400078e008a */
[----:B------:R-:W-:Y:S02]  /*a3d0*/  IMAD.MOV.U32 R40, RZ, RZ, R47 ;  /* 0x000000ffff287224 */ /* 0x000fe400078e002f */
.L_x_37813:
[----:B------:R-:W-:Y:S05]  /*a3e0*/  BSYNC B1 ;  /* 0x0000000000017941 */ /* 0x000fea0003800000 */
.L_x_37811:
        /* <DEDUP_REMOVED lines=11> */
.L_x_37815:
[----:B------:R-:W-:Y:S01]  /*a4a0*/  IMAD.MOV.U32 R136, RZ, RZ, R135 ;  /* 0x000000ffff887224 */ /* 0x000fe200078e0087 */
[----:B------:R-:W-:Y:S01]  /*a4b0*/  MOV R111, R110 ;  /* 0x0000006e006f7202 */ /* 0x000fe20000000f00 */
[----:B------:R-:W-:Y:S02]  /*a4c0*/  IMAD.MOV.U32 R138, RZ, RZ, R137 ;  /* 0x000000ffff8a7224 */ /* 0x000fe400078e0089 */
[----:B------:R-:W-:Y:S02]  /*a4d0*/  IMAD.MOV.U32 R47, RZ, RZ, R46 ;  /* 0x000000ffff2f7224 */ /* 0x000fe400078e002e */
.L_x_37816:
[----:B------:R-:W-:Y:S05]  /*a4e0*/  BSYNC B1 ;  /* 0x0000000000017941 */ /* 0x000fea0003800000 */
.L_x_37814:
        /* <DEDUP_REMOVED lines=11> */
.L_x_37818:
[----:B------:R-:W-:Y:S01]  /*a5a0*/  IMAD.MOV.U32 R135, RZ, RZ, R136 ;  /* 0x000000ffff877224 */ /* 0x000fe200078e0088 */
[----:B------:R-:W-:Y:S01]  /*a5b0*/  MOV R110, R109 ;  /* 0x0000006d006e7202 */ /* 0x000fe20000000f00 */
[----:B------:R-:W-:Y:S02]  /*a5c0*/  IMAD.MOV.U32 R137, RZ, RZ, R138 ;  /* 0x000000ffff897224 */ /* 0x000fe400078e008a */
[----:B------:R-:W-:Y:S02]  /*a5d0*/  IMAD.MOV.U32 R46, RZ, RZ, R45 ;  /* 0x000000ffff2e7224 */ /* 0x000fe400078e002d */
.L_x_37819:
[----:B------:R-:W-:Y:S05]  /*a5e0*/  BSYNC B1 ;  /* 0x0000000000017941 */ /* 0x000fea0003800000 */
.L_x_37817:
        /* <DEDUP_REMOVED lines=11> */
.L_x_37821:
[----:B------:R-:W-:Y:S01]  /*a6a0*/  IMAD.MOV.U32 R136, RZ, RZ, R135 ;  /* 0x000000ffff887224 */ /* 0x000fe200078e0087 */
[----:B------:R-:W-:Y:S01]  /*a6b0*/  MOV R109, R108 ;  /* 0x0000006c006d7202 */ /* 0x000fe20000000f00 */
[----:B------:R-:W-:Y:S02]  /*a6c0*/  IMAD.MOV.U32 R138, RZ, RZ, R137 ;  /* 0x000000ffff8a7224 */ /* 0x000fe400078e0089 */
[----:B------:R-:W-:Y:S02]  /*a6d0*/  IMAD.MOV.U32 R45, RZ, RZ, R44 ;  /* 0x000000ffff2d7224 */ /* 0x000fe400078e002c */
.L_x_37822:
[----:B------:R-:W-:Y:S05]  /*a6e0*/  BSYNC B1 ;  /* 0x0000000000017941 */ /* 0x000fea0003800000 */
.L_x_37820:
        /* <DEDUP_REMOVED lines=11> */
.L_x_37824:
[----:B------:R-:W-:Y:S01]  /*a7a0*/  IMAD.MOV.U32 R135, RZ, RZ, R136 ;  /* 0x000000ffff877224 */ /* 0x000fe200078e0088 */
[----:B------:R-:W-:Y:S01]  /*a7b0*/  MOV R108, R115 ;  /* 0x00000073006c7202 */ /* 0x000fe20000000f00 */
[----:B------:R-:W-:Y:S02]  /*a7c0*/  IMAD.MOV.U32 R137, RZ, RZ, R138 ;  /* 0x000000ffff897224 */ /* 0x000fe400078e008a */
[----:B------:R-:W-:Y:S02]  /*a7d0*/  IMAD.MOV.U32 R44, RZ, RZ, R51 ;  /* 0x000000ffff2c7224 */ /* 0x000fe400078e0033 */
.L_x_37825:
[----:B------:R-:W-:Y:S05]  /*a7e0*/  BSYNC B1 ;  /* 0x0000000000017941 */ /* 0x000fea0003800000 */
.L_x_37823:
        /* <DEDUP_REMOVED lines=11> */
.L_x_37827:
[----:B------:R-:W-:Y:S01]  /*a8a0*/  IMAD.MOV.U32 R136, RZ, RZ, R135 ;  /* 0x000000ffff887224 */ /* 0x000fe200078e0087 */
[----:B------:R-:W-:Y:S01]  /*a8b0*/  MOV R115, R114 ;  /* 0x0000007200737202 */ /* 0x000fe20000000f00 */
[----:B------:R-:W-:Y:S02]  /*a8c0*/  IMAD.MOV.U32 R138, RZ, RZ, R137 ;  /* 0x000000ffff8a7224 */ /* 0x000fe400078e0089 */
[----:B------:R-:W-:Y:S02]  /*a8d0*/  IMAD.MOV.U32 R51, RZ, RZ, R50 ;  /* 0x000000ffff337224 */ /* 0x000fe400078e0032 */
.L_x_37828:
[----:B------:R-:W-:Y:S05]  /*a8e0*/  BSYNC B1 ;  /* 0x0000000000017941 */ /* 0x000fea0003800000 */
.L_x_37826:
        /* <DEDUP_REMOVED lines=11> */
.L_x_37830:
[----:B------:R-:W-:Y:S01]  /*a9a0*/  IMAD.MOV.U32 R135, RZ, RZ, R136 ;  /* 0x000000ffff877224 */ /* 0x000fe200078e0088 */
[----:B------:R-:W-:Y:S01]  /*a9b0*/  MOV R114, R113 ;  /* 0x0000007100727202 */ /* 0x000fe20000000f00 */
[----:B------:R-:W-:Y:S02]  /*a9c0*/  IMAD.MOV.U32 R137, RZ, RZ, R138 ;  /* 0x000000ffff897224 */ /* 0x000fe400078e008a */
[----:B------:R-:W-:Y:S02]  /*a9d0*/  IMAD.MOV.U32 R50, RZ, RZ, R49 ;  /* 0x000000ffff327224 */ /* 0x000fe400078e0031 */
.L_x_37831:
[----:B------:R-:W-:Y:S05]  /*a9e0*/  BSYNC B1 ;  /* 0x0000000000017941 */ /* 0x000fea0003800000 */
.L_x_37829:
        /* <DEDUP_REMOVED lines=11> */
.L_x_37833:
[----:B------:R-:W-:Y:S01]  /*aaa0*/  IMAD.MOV.U32 R136, RZ, RZ, R135 ;  /* 0x000000ffff887224 */ /* 0x000fe200078e0087 */
[----:B------:R-:W-:Y:S01]  /*aab0*/  MOV R113, R112 ;  /* 0x0000007000717202 */ /* 0x000fe20000000f00 */
[----:B------:R-:W-:Y:S02]  /*aac0*/  IMAD.MOV.U32 R138, RZ, RZ, R137 ;  /* 0x000000ffff8a7224 */ /* 0x000fe400078e0089 */
[----:B------:R-:W-:Y:S02]  /*aad0*/  IMAD.MOV.U32 R49, RZ, RZ, R48 ;  /* 0x000000ffff317224 */ /* 0x000fe400078e0030 */
.L_x_37834:
[----:B------:R-:W-:Y:S05]  /*aae0*/  BSYNC B1 ;  /* 0x0000000000017941 */ /* 0x000fea0003800000 */
.L_x_37832:
        /* <DEDUP_REMOVED lines=11> */
.L_x_37836:
[----:B------:R-:W-:Y:S01]  /*aba0*/  IMAD.MOV.U32 R135, RZ, RZ, R136 ;  /* 0x000000ffff877224 */ /* 0x000fe200078e0088 */
[----:B------:R-:W-:Y:S01]  /*abb0*/  MOV R112, R119 ;  /* 0x0000007700707202 */ /* 0x000fe20000000f00 */
[----:B------:R-:W-:Y:S02]  /*abc0*/  IMAD.MOV.U32 R137, RZ, RZ, R138 ;  /* 0x000000ffff897224 */ /* 0x000fe400078e008a */
[----:B------:R-:W-:Y:S02]  /*abd0*/  IMAD.MOV.U32 R48, RZ, RZ, R55 ;  /* 0x000000ffff307224 */ /* 0x000fe400078e0037 */
.L_x_37837:
[----:B------:R-:W-:Y:S05]  /*abe0*/  BSYNC B1 ;  /* 0x0000000000017941 */ /* 0x000fea0003800000 */
.L_x_37835:
        /* <DEDUP_REMOVED lines=11> */
.L_x_37839:
[----:B------:R-:W-:Y:S01]  /*aca0*/  IMAD.MOV.U32 R136, RZ, RZ, R135 ;  /* 0x000000ffff887224 */ /* 0x000fe200078e0087 */
[----:B------:R-:W-:Y:S01]  /*acb0*/  MOV R119, R118 ;  /* 0x0000007600777202 */ /* 0x000fe20000000f00 */
[----:B------:R-:W-:Y:S02]  /*acc0*/  IMAD.MOV.U32 R138, RZ, RZ, R137 ;  /* 0x000000ffff8a7224 */ /* 0x000fe400078e0089 */
[----:B------:R-:W-:Y:S02]  /*acd0*/  IMAD.MOV.U32 R55, RZ, RZ, R54 ;  /* 0x000000ffff377224 */ /* 0x000fe400078e0036 */
.L_x_37840:
[----:B------:R-:W-:Y:S05]  /*ace0*/  BSYNC B1 ;  /* 0x0000000000017941 */ /* 0x000fea0003800000 */
.L_x_37838:
        /* <DEDUP_REMOVED lines=11> */
.L_x_37842:
[----:B------:R-:W-:Y:S01]  /*ada0*/  IMAD.MOV.U32 R135, RZ, RZ, R136 ;  /* 0x000000ffff877224 */ /* 0x000fe200078e0088 */
[----:B------:R-:W-:Y:S01]  /*adb0*/  MOV R118, R117 ;  /* 0x0000007500767202 */ /* 0x000fe20000000f00 */
[----:B------:R-:W-:Y:S02]  /*adc0*/  IMAD.MOV.U32 R137, RZ, RZ, R138 ;  /* 0x000000ffff897224 */ /* 0x000fe400078e008a */
[----:B------:R-:W-:Y:S02]  /*add0*/  IMAD.MOV.U32 R54, RZ, RZ, R53 ;  /* 0x000000ffff367224 */ /* 0x000fe400078e0035 */
.L_x_37843:
[----:B------:R-:W-:Y:S05]  /*ade0*/  BSYNC B1 ;  /* 0x0000000000017941 */ /* 0x000fea0003800000 */
.L_x_37841:
        /* <DEDUP_REMOVED lines=11> */
.L_x_37845:
[----:B------:R-:W-:Y:S01]  /*aea0*/  IMAD.MOV.U32 R136, RZ, RZ, R135 ;  /* 0x000000ffff887224 */ /* 0x000fe200078e0087 */
[----:B------:R-:W-:Y:S01]  /*aeb0*/  MOV R117, R116 ;  /* 0x0000007400757202 */ /* 0x000fe20000000f00 */
[----:B------:R-:W-:Y:S02]  /*aec0*/  IMAD.MOV.U32 R138, RZ, RZ, R137 ;  /* 0x000000ffff8a7224 */ /* 0x000fe400078e0089 */
[----:B------:R-:W-:Y:S02]  /*aed0*/  IMAD.MOV.U32 R53, RZ, RZ, R52 ;  /* 0x000000ffff357224 */ /* 0x000fe400078e0034 */
.L_x_37846:
[----:B------:R-:W-:Y:S05]  /*aee0*/  BSYNC B1 ;  /* 0x0000000000017941 */ /* 0x000fea0003800000 */
.L_x_37844:
        /* <DEDUP_REMOVED lines=11> */
.L_x_37848:
[----:B------:R-:W-:Y:S01]  /*afa0*/  IMAD.MOV.U32 R135, RZ, RZ, R136 ;  /* 0x000000ffff877224 */ /* 0x000fe200078e0088 */
[----:B------:R-:W-:Y:S01]  /*afb0*/  MOV R116, R123 ;  /* 0x0000007b00747202 */ /* 0x000fe20000000f00 */
[----:B------:R-:W-:Y:S02]  /*afc0*/  IMAD.MOV.U32 R137, RZ, RZ, R138 ;  /* 0x000000ffff897224 */ /* 0x000fe400078e008a */
[----:B------:R-:W-:Y:S02]  /*afd0*/  IMAD.MOV.U32 R52, RZ, RZ, R59 ;  /* 0x000000ffff347224 */ /* 0x000fe400078e003b */
.L_x_37849:
[----:B------:R-:W-:Y:S05]  /*afe0*/  BSYNC B1 ;  /* 0x0000000000017941 */ /* 0x000fea0003800000 */
.L_x_37847:
        /* <DEDUP_REMOVED lines=11> */
.L_x_37851:
[----:B------:R-:W-:Y:S01]  /*b0a0*/  IMAD.MOV.U32 R136, RZ, RZ, R135 ;  /* 0x000000ffff887224 */ /* 0x000fe200078e0087 */
[----:B------:R-:W-:Y:S01]  /*b0b0*/  MOV R123, R122 ;  /* 0x0000007a007b7202 */ /* 0x000fe20000000f00 */
[----:B------:R-:W-:Y:S02]  /*b0c0*/  IMAD.MOV.U32 R138, RZ, RZ, R137 ;  /* 0x000000ffff8a7224 */ /* 0x000fe400078e0089 */
[----:B------:R-:W-:Y:S02]  /*b0d0*/  IMAD.MOV.U32 R59, RZ, RZ, R58 ;  /* 0x000000ffff3b7224 */ /* 0x000fe400078e003a */
.L_x_37852:
[----:B------:R-:W-:Y:S05]  /*b0e0*/  BSYNC B1 ;  /* 0x0000000000017941 */ /* 0x000fea0003800000 */
.L_x_37850:
        /* <DEDUP_REMOVED lines=11> */
.L_x_37854:
[----:B------:R-:W-:Y:S01]  /*b1a0*/  IMAD.MOV.U32 R135, RZ, RZ, R136 ;  /* 0x000000ffff877224 */ /* 0x000fe200078e0088 */
[----:B------:R-:W-:Y:S01]  /*b1b0*/  MOV R122, R121 ;  /* 0x00000079007a7202 */ /* 0x000fe20000000f00 */
[----:B------:R-:W-:Y:S02]  /*b1c0*/  IMAD.MOV.U32 R137, RZ, RZ, R138 ;  /* 0x000000ffff897224 */ /* 0x000fe400078e008a */
[----:B------:R-:W-:Y:S02]  /*b1d0*/  IMAD.MOV.U32 R58, RZ, RZ, R57 ;  /* 0x000000ffff3a7224 */ /* 0x000fe400078e0039 */
.L_x_37855:
[----:B------:R-:W-:Y:S05]  /*b1e0*/  BSYNC B1 ;  /* 0x0000000000017941 */ /* 0x000fea0003800000 */
.L_x_37853:
        /* <DEDUP_REMOVED lines=11> */
.L_x_37857:
[----:B------:R-:W-:Y:S01]  /*b2a0*/  IMAD.MOV.U32 R136, RZ, RZ, R135 ;  /* 0x000000ffff887224 */ /* 0x000fe200078e0087 */
[----:B------:R-:W-:Y:S01]  /*b2b0*/  MOV R121, R120 ;  /* 0x0000007800797202 */ /* 0x000fe20000000f00 */
[----:B------:R-:W-:Y:S02]  /*b2c0*/  IMAD.MOV.U32 R138, RZ, RZ, R137 ;  /* 0x000000ffff8a7224 */ /* 0x000fe400078e0089 */
[----:B------:R-:W-:Y:S02]  /*b2d0*/  IMAD.MOV.U32 R57, RZ, RZ, R56 ;  /* 0x000000ffff397224 */ /* 0x000fe400078e0038 */
.L_x_37858:
[----:B------:R-:W-:Y:S05]  /*b2e0*/  BSYNC B1 ;  /* 0x0000000000017941 */ /* 0x000fea0003800000 */
.L_x_37856:
        /* <DEDUP_REMOVED lines=11> */
.L_x_37860:
[----:B------:R-:W-:Y:S01]  /*b3a0*/  IMAD.MOV.U32 R135, RZ, RZ, R136 ;  /* 0x000000ffff877224 */ /* 0x000fe200078e0088 */
[----:B------:R-:W-:Y:S01]  /*b3b0*/  MOV R120, R127 ;  /* 0x0000007f00787202 */ /* 0x000fe20000000f00 */
[----:B------:R-:W-:Y:S02]  /*b3c0*/  IMAD.MOV.U32 R137, RZ, RZ, R138 ;  /* 0x000000ffff897224 */ /* 0x000fe400078e008a */
[----:B------:R-:W-:Y:S02]  /*b3d0*/  IMAD.MOV.U32 R56, RZ, RZ, R63 ;  /* 0x000000ffff387224 */ /* 0x000fe400078e003f */
.L_x_37861:
[----:B------:R-:W-:Y:S05]  /*b3e0*/  BSYNC B1 ;  /* 0x0000000000017941 */ /* 0x000fea0003800000 */
.L_x_37859:
        /* <DEDUP_REMOVED lines=11> */
.L_x_37863:
[----:B------:R-:W-:Y:S01]  /*b4a0*/  IMAD.MOV.U32 R136, RZ, RZ, R135 ;  /* 0x000000ffff887224 */ /* 0x000fe200078e0087 */
[----:B------:R-:W-:Y:S01]  /*b4b0*/  MOV R127, R126 ;  /* 0x0000007e007f7202 */ /* 0x000fe20000000f00 */
[----:B------:R-:W-:Y:S02]  /*b4c0*/  IMAD.MOV.U32 R138, RZ, RZ, R137 ;  /* 0x000000ffff8a7224 */ /* 0x000fe400078e0089 */
[----:B------:R-:W-:Y:S02]  /*b4d0*/  IMAD.MOV.U32 R63, RZ, RZ, R62 ;  /* 0x000000ffff3f7224 */ /* 0x000fe400078e003e */
.L_x_37864:
[----:B------:R-:W-:Y:S05]  /*b4e0*/  BSYNC B1 ;  /* 0x0000000000017941 */ /* 0x000fea0003800000 */
.L_x_37862:
        /* <DEDUP_REMOVED lines=11> */
.L_x_37866:
[----:B------:R-:W-:Y:S01]  /*b5a0*/  IMAD.MOV.U32 R135, RZ, RZ, R136 ;  /* 0x000000ffff877224 */ /* 0x000fe200078e0088 */
[----:B------:R-:W-:Y:S01]  /*b5b0*/  MOV R126, R125 ;  /* 0x0000007d007e7202 */ /* 0x000fe20000000f00 */
[----:B------:R-:W-:Y:S02]  /*b5c0*/  IMAD.MOV.U32 R137, RZ, RZ, R138 ;  /* 0x000000ffff897224 */ /* 0x000fe400078e008a */
[----:B------:R-:W-:Y:S02]  /*b5d0*/  IMAD.MOV.U32 R62, RZ, RZ, R61 ;  /* 0x000000ffff3e7224 */ /* 0x000fe400078e003d */
.L_x_37867:
[----:B------:R-:W-:Y:S05]  /*b5e0*/  BSYNC B1 ;  /* 0x0000000000017941 */ /* 0x000fea0003800000 */
.L_x_37865:
        /* <DEDUP_REMOVED lines=11> */
.L_x_37869:
[----:B------:R-:W-:Y:S01]  /*b6a0*/  IMAD.MOV.U32 R136, RZ, RZ, R135 ;  /* 0x000000ffff887224 */ /* 0x000fe200078e0087 */
[----:B------:R-:W-:Y:S01]  /*b6b0*/  MOV R125, R124 ;  /* 0x0000007c007d7202 */ /* 0x000fe20000000f00 */
[----:B------:R-:W-:Y:S02]  /*b6c0*/  IMAD.MOV.U32 R138, RZ, RZ, R137 ;  /* 0x000000ffff8a7224 */ /* 0x000fe400078e0089 */
[----:B------:R-:W-:Y:S02]  /*b6d0*/  IMAD.MOV.U32 R61, RZ, RZ, R60 ;  /* 0x000000ffff3d7224 */ /* 0x000fe400078e003c */
.L_x_37870:
[----:B------:R-:W-:Y:S05]  /*b6e0*/  BSYNC B1 ;  /* 0x0000000000017941 */ /* 0x000fea0003800000 */
.L_x_37868:
        /* <DEDUP_REMOVED lines=11> */
.L_x_37872:
[----:B------:R-:W-:Y:S01]  /*b7a0*/  IMAD.MOV.U32 R135, RZ, RZ, R136 ;  /* 0x000000ffff877224 */ /* 0x000fe200078e0088 */
[----:B------:R-:W-:Y:S01]  /*b7b0*/  MOV R124, R131 ;  /* 0x00000083007c7202 */ /* 0x000fe20000000f00 */
[----:B------:R-:W-:Y:S02]  /*b7c0*/  IMAD.MOV.U32 R137, RZ, RZ, R138 ;  /* 0x000000ffff897224 */ /* 0x000fe400078e008a */
[----:B------:R-:W-:Y:S02]  /*b7d0*/  IMAD.MOV.U32 R60, RZ, RZ, R67 ;  /* 0x000000ffff3c7224 */ /* 0x000fe400078e0043 */
.L_x_37873:
[----:B------:R-:W-:Y:S05]  /*b7e0*/  BSYNC B1 ;  /* 0x0000000000017941 */ /* 0x000fea0003800000 */
.L_x_37871:
        /* <DEDUP_REMOVED lines=11> */
.L_x_37875:
[----:B------:R-:W-:Y:S01]  /*b8a0*/  IMAD.MOV.U32 R136, RZ, RZ, R135 ;  /* 0x000000ffff887224 */ /* 0x000fe200078e0087 */
[----:B------:R-:W-:Y:S01]  /*b8b0*/  MOV R131, R130 ;  /* 0x0000008200837202 */ /* 0x000fe20000000f00 */
[----:B------:R-:W-:Y:S02]  /*b8c0*/  IMAD.MOV.U32 R138, RZ, RZ, R137 ;  /* 0x000000ffff8a7224 */ /* 0x000fe400078e0089 */
[----:B------:R-:W-:Y:S02]  /*b8d0*/  IMAD.MOV.U32 R67, RZ, RZ, R66 ;  /* 0x000000ffff437224 */ /* 0x000fe400078e0042 */
.L_x_37876:
[----:B------:R-:W-:Y:S05]  /*b8e0*/  BSYNC B1 ;  /* 0x0000000000017941 */ /* 0x000fea0003800000 */
.L_x_37874:
        /* <DEDUP_REMOVED lines=11> */
.L_x_37878:
[----:B------:R-:W-:Y:S01]  /*b9a0*/  IMAD.MOV.U32 R135, RZ, RZ, R136 ;  /* 0x000000ffff877224 */ /* 0x000fe200078e0088 */
[----:B------:R-:W-:Y:S01]  /*b9b0*/  MOV R130, R129 ;  /* 0x0000008100827202 */ /* 0x000fe20000000f00 */
[----:B------:R-:W-:Y:S02]  /*b9c0*/  IMAD.MOV.U32 R137, RZ, RZ, R138 ;  /* 0x000000ffff897224 */ /* 0x000fe400078e008a */
[----:B------:R-:W-:Y:S02]  /*b9d0*/  IMAD.MOV.U32 R66, RZ, RZ, R65 ;  /* 0x000000ffff427224 */ /* 0x000fe400078e0041 */
.L_x_37879:
[----:B------:R-:W-:Y:S05]  /*b9e0*/  BSYNC B1 ;  /* 0x0000000000017941 */ /* 0x000fea0003800000 */
.L_x_37877:
        /* <DEDUP_REMOVED lines=11> */
.L_x_37881:
[----:B------:R-:W-:Y:S01]  /*baa0*/  MOV R129, R128 ;  /* 0x0000008000817202 */ /* 0x000fe20000000f00 */
[----:B------:R-:W-:Y:S02]  /*bab0*/  IMAD.MOV.U32 R65, RZ, RZ, R64 ;  /* 0x000000ffff417224 */ /* 0x000fe400078e0040 */
[----:B------:R-:W-:Y:S02]  /*bac0*/  IMAD.MOV.U32 R136, RZ, RZ, R135 ;  /* 0x000000ffff887224 */ /* 0x000fe400078e0087 */
[----:B------:R-:W-:Y:S02]  /*bad0*/  IMAD.MOV.U32 R138, RZ, RZ, R137 ;  /* 0x000000ffff8a7224 */ /* 0x000fe400078e0089 */
[----:B------:R-:W-:Y:S02]  /*bae0*/  IMAD.MOV.U32 R128, RZ, RZ, R135 ;  /* 0x000000ffff807224 */ /* 0x000fe400078e0087 */
[----:B------:R-:W-:Y:S02]  /*baf0*/  IMAD.MOV.U32 R64, RZ, RZ, R137 ;  /* 0x000000ffff407224 */ /* 0x000fe400078e0089 */
.L_x_37882:
[----:B------:R-:W-:Y:S05]  /*bb00*/  BSYNC B1 ;  /* 0x0000000000017941 */ /* 0x000fea0003800000 */
.L_x_37880:
[----:B------:R-:W-:Y:S01]  /*bb10*/  IADD3 R2, R2, 0x4, RZ ;  /* 0x0000000402027810 */ /* 0x000fe20007ffe0ff */
[----:B------:R-:W-:Y:S01]  /*bb20*/  @!P1 CALL.REL.NOINC `(.L_x_37883) ;  /* 0x0000001000009944 */ /* 0x000fe20003c00000 */
[----:B------:R-:W-:Y:S05]  /*bb30*/  BRA `(.L_x_37884) ;  /* 0xffffc02000007947 */ /* 0x000fea000383ffff */
.L_x_37883:
[----:B------:R-:W-:Y:S01]  /*bb40*/  FADD.FTZ R2, R133, R132 ;  /* 0x0000008485027221 */ /* 0x000fe20000010000 */
[----:B------:R-:W-:Y:S01]  /*bb50*/  MOV R3, R134 ;  /* 0x0000008600037202 */ /* 0x000fe20000000f00 */
[----:B------:R-:W-:-:S02]  /*bb60*/  IMAD.MOV.U32 R128, RZ, RZ, R136 ;  /* 0x000000ffff807224 */ /* 0x000fc400078e0088 */
[----:B------:R-:W-:Y:S02]  /*bb70*/  IMAD.MOV.U32 R64, RZ, RZ, R138 ;  /* 0x000000ffff407224 */ /* 0x000fe400078e008a */
.L_x_37693:
[----:B------:R-:W-:Y:S05]  /*bb80*/  BSYNC B0 ;  /* 0x0000000000007941 */ /* 0x000fea0003800000 */
.L_x_37692:
        /* <DEDUP_REMOVED lines=203> */
[----:B------:R-:W-:Y:S01]  /*c840*/  FADD.FTZ R3, -R134, R3 ;  /* 0x0000000386037221 */ /* 0x000fe20000010100 */
[----:B------:R-:W-:-:S03]  /*c850*/  MOV R2, R1 ;  /* 0x0000000100027202 */ /* 0x000fc60000000f00 */
[----:B------:R-:W-:Y:S02]  /*c860*/  FMUL.FTZ R135, R3, 1.4426950216293334961 ;  /* 0x3fb8aa3b03877820 */ /* 0x000fe40000410000 */
[----:B------:R-:W-:-:S04]  /*c870*/  IMAD.MOV.U32 R3, RZ, RZ, RZ ;  /* 0x000000ffff037224 */ /* 0x000fc800078e00ff */
[----:B------:R-:W0:Y:S02]  /*c880*/  MUFU.EX2 R135, R135 ;  /* 0x0000008700877308 */ /* 0x000e240000000800 */
[----:B0-----:R-:W-:-:S06]  /*c890*/  FMUL.FTZ R132, R132, R135 ;  /* 0x0000008784847220 */ /* 0x001fcc0000410000 */
.L_x_38077:
        /* <DEDUP_REMOVED lines=20> */
.L_x_37888:
[----:B------:R-:W-:Y:S02]  /*c9e0*/  IMAD.MOV.U32 R136, RZ, RZ, R71 ;  /* 0x000000ffff887224 */ /* 0x000fe400078e0047 */
[----:B------:R-:W-:Y:S01]  /*c9f0*/  IMAD.MOV.U32 R138, RZ, RZ, R7 ;  /* 0x000000ffff8a7224 */ /* 0x000fe200078e0007 */
[----:B------:R-:W-:Y:S01]  /*ca00*/  MOV R7, R6 ;  /* 0x0000000600077202 */ /* 0x000fe20000000f00 */
[----:B------:R-:W-:Y:S02]  /*ca10*/  IMAD.MOV.U32 R71, RZ, RZ, R70 ;  /* 0x000000ffff477224 */ /* 0x000fe400078e0046 */
.L_x_37889:
[----:B------:R-:W-:Y:S05]  /*ca20*/  BSYNC B1 ;  /* 0x0000000000017941 */ /* 0x000fea0003800000 */
.L_x_37887:
        /* <DEDUP_REMOVED lines=11> */
.L_x_37891:
[----:B------:R-:W-:Y:S01]  /*cae0*/  IMAD.MOV.U32 R135, RZ, RZ, R136 ;  /* 0x000000ffff877224 */ /* 0x000fe200078e0088 */
[----:B------:R-:W-:Y:S01]  /*caf0*/  MOV R6, R5 ;  /* 0x0000000500067202 */ /* 0x000fe20000000f00 */
[----:B------:R-:W-:Y:S02]  /*cb00*/  IMAD.MOV.U32 R137, RZ, RZ, R138 ;  /* 0x000000ffff897224 */ /* 0x000fe400078e008a */
[----:B------:R-:W-:Y:S02]  /*cb10*/  IMAD.MOV.U32 R70, RZ, RZ, R69 ;  /* 0x000000ffff467224 */ /* 0x000fe400078e0045 */
.L_x_37892:
[----:B------:R-:W-:Y:S05]  /*cb20*/  BSYNC B1 ;  /* 0x0000000000017941 */ /* 0x000fea0003800000 */
.L_x_37890:
        /* <DEDUP_REMOVED lines=11> */
.L_x_37894:
[----:B------:R-:W-:Y:S01]  /*cbe0*/  IMAD.MOV.U32 R136, RZ, RZ, R135 ;  /* 0x000000ffff887224 */ /* 0x000fe200078e0087 */
[----:B------:R-:W-:Y:S01]  /*cbf0*/  MOV R5, R4 ;  /* 0x0000000400057202 */ /* 0x000fe20000000f00 */
[----:B------:R-:W-:Y:S02]  /*cc00*/  IMAD.MOV.U32 R138, RZ, RZ, R137 ;  /* 0x000000ffff8a7224 */ /* 0x000fe400078e0089 */
[----:B------:R-:W-:Y:S02]  /*cc10*/  IMAD.MOV.U32 R69, RZ, RZ, R68 ;  /* 0x000000ffff457224 */ /* 0x000fe400078e0044 */
.L_x_37895:
[----:B------:R-:W-:Y:S05]  /*cc20*/  BSYNC B1 ;  /* 0x0000000000017941 */ /* 0x000fea0003800000 */
.L_x_37893:
        /* <DEDUP_REMOVED lines=11> */
.L_x_37897:
[----:B------:R-:W-:Y:S01]  /*cce0*/  IMAD.MOV.U32 R135, RZ, RZ, R136 ;  /* 0x000000ffff877224 */ /* 0x000fe200078e0088 */
[----:B------:R-:W-:Y:S01]  /*ccf0*/  MOV R4, R11 ;  /* 0x0000000b00047202 */ /* 0x000fe20000000f00 */
[----:B------:R-:W-:Y:S02]  /*cd00*/  IMAD.MOV.U32 R137, RZ, RZ, R138 ;  /* 0x000000ffff897224 */ /* 0x000fe400078e008a */
[----:B------:R-:W-:Y:S02]  /*cd10*/  IMAD.MOV.U32 R68, RZ, RZ, R75 ;  /* 0x000000ffff447224 */ /* 0x000fe400078e004b */
.L_x_37898:
[----:B------:R-:W-:Y:S05]  /*cd20*/  BSYNC B1 ;  /* 0x0000000000017941 */ /* 0x000fea0003800000 */
.L_x_37896:
        /* <DEDUP_REMOVED lines=11> */
.L_x_37900:
[----:B------:R-:W-:Y:S01]  /*cde0*/  IMAD.MOV.U32 R136, RZ, RZ, R135 ;  /* 0x000000ffff887224 */ /* 0x000fe200078e0087 */
[----:B------:R-:W-:Y:S01]  /*cdf0*/  MOV R11, R10 ;  /* 0x0000000a000b7202 */ /* 0x000fe20000000f00 */
[----:B------:R-:W-:Y:S02]  /*ce00*/  IMAD.MOV.U32 R138, RZ, RZ, R137 ;  /* 0x000000ffff8a7224 */ /* 0x000fe400078e0089 */
[----:B------:R-:W-:Y:S02]  /*ce10*/  IMAD.MOV.U32 R75, RZ, RZ, R74 ;  /* 0x000000ffff4b7224 */ /* 0x000fe400078e004a */
.L_x_37901:
[----:B------:R-:W-:Y:S05]  /*ce20*/  BSYNC B1 ;  /* 0x0000000000017941 */ /* 0x000fea0003800000 */
.L_x_37899:
        /* <DEDUP_REMOVED lines=11> */
.L_x_37903:
[----:B------:R-:W-:Y:S01]  /*cee0*/  IMAD.MOV.U32 R135, RZ, RZ, R136 ;  /* 0x000000ffff877224 */ /* 0x000fe200078e0088 */
[----:B------:R-:W-:Y:S01]  /*cef0*/  MOV R10, R9 ;  /* 0x00000009000a7202 */ /* 0x000fe20000000f00 */
[----:B------:R-:W-:Y:S02]  /*cf00*/  IMAD.MOV.U32 R137, RZ, RZ, R138 ;  /* 0x000000ffff897224 */ /* 0x000fe400078e008a */
[----:B------:R-:W-:Y:S02]  /*cf10*/  IMAD.MOV.U32 R74, RZ, RZ, R73 ;  /* 0x000000ffff4a7224 */ /* 0x000fe400078e0049 */
.L_x_37904:
[----:B------:R-:W-:Y:S05]  /*cf20*/  BSYNC B1 ;  /* 0x0000000000017941 */ /* 0x000fea0003800000 */
.L_x_37902:
        /* <DEDUP_REMOVED lines=11> */
.L_x_37906:
[----:B------:R-:W-:Y:S01]  /*cfe0*/  IMAD.MOV.U32 R136, RZ, RZ, R135 ;  /* 0x000000ffff887224 */ /* 0x000fe200078e0087 */
[----:B------:R-:W-:Y:S01]  /*cff0*/  MOV R9, R8 ;  /* 0x0000000800097202 */ /* 0x000fe20000000f00 */
[----:B------:R-:W-:Y:S02]  /*d000*/  IMAD.MOV.U32 R138, RZ, RZ, R137 ;  /* 0x000000ffff8a7224 */ /* 0x000fe400078e0089 */
[----:B------:R-:W-:Y:S02]  /*d010*/  IMAD.MOV.U32 R73, RZ, RZ, R72 ;  /* 0x000000ffff497224 */ /* 0x000fe400078e0048 */
.L_x_37907:
[----:B------:R-:W-:Y:S05]  /*d020*/  BSYNC B1 ;  /* 0x0000000000017941 */ /* 0x000fea0003800000 */
.L_x_37905:
        /* <DEDUP_REMOVED lines=11> */
.L_x_37909:
[----:B------:R-:W-:Y:S01]  /*d0e0*/  IMAD.MOV.U32 R135, RZ, RZ, R136 ;  /* 0x000000ffff877224 */ /* 0x000fe200078e0088 */
[----:B------:R-:W-:Y:S01]  /*d0f0*/  MOV R8, R15 ;  /* 0x0000000f00087202 */ /* 0x000fe20000000f00 */
[----:B------:R-:W-:Y:S02]  /*d100*/  IMAD.MOV.U32 R137, RZ, RZ, R138 ;  /* 0x000000ffff897224 */ /* 0x000fe400078e008a */
[----:B------:R-:W-:Y:S02]  /*d110*/  IMAD.MOV.U32 R72, RZ, RZ, R79 ;  /* 0x000000ffff487224 */ /* 0x000fe400078e004f */
.L_x_37910:
[----:B------:R-:W-:Y:S05]  /*d120*/  BSYNC B1 ;  /* 0x0000000000017941 */ /* 0x000fea0003800000 */
.L_x_37908:
        /* <DEDUP_REMOVED lines=11> */
.L_x_37912:
[----:B------:R-:W-:Y:S01]  /*d1e0*/  IMAD.MOV.U32 R136, RZ, RZ, R135 ;  /* 0x000000ffff887224 */ /* 0x000fe200078e0087 */
[----:B------:R-:W-:Y:S01]  /*d1f0*/  MOV R15, R14 ;  /* 0x0000000e000f7202 */ /* 0x000fe20000000f00 */
[----:B------:R-:W-:Y:S02]  /*d200*/  IMAD.MOV.U32 R138, RZ, RZ, R137 ;  /* 0x000000ffff8a7224 */ /* 0x000fe400078e0089 */
[----:B------:R-:W-:Y:S02]  /*d210*/  IMAD.MOV.U32 R79, RZ, RZ, R78 ;  /* 0x000000ffff4f7224 */ /* 0x000fe400078e004e */
.L_x_37913:
[----:B------:R-:W-:Y:S05]  /*d220*/  BSYNC B1 ;  /* 0x0000000000017941 */ /* 0x000fea0003800000 */
.L_x_37911:
        /* <DEDUP_REMOVED lines=11> */
.L_x_37915:
[----:B------:R-:W-:Y:S01]  /*d2e0*/  IMAD.MOV.U32 R135, RZ, RZ, R136 ;  /* 0x000000ffff877224 */ /* 0x000fe200078e0088 */
[----:B------:R-:W-:Y:S01]  /*d2f0*/  MOV R14, R13 ;  /* 0x0000000d000e7202 */ /* 0x000fe20000000f00 */
[----:B------:R-:W-:Y:S02]  /*d300*/  IMAD.MOV.U32 R137, RZ, RZ, R138 ;  /* 0x000000ffff897224 */ /* 0x000fe400078e008a */
[----:B------:R-:W-:Y:S02]  /*d310*/  IMAD.MOV.U32 R78, RZ, RZ, R77 ;  /* 0x000000ffff4e7224 */ /* 0x000fe400078e004d */
.L_x_37916:
[----:B------:R-:W-:Y:S05]  /*d320*/  BSYNC B1 ;  /* 0x0000000000017941 */ /* 0x000fea0003800000 */
.L_x_37914:
        /* <DEDUP_REMOVED lines=11> */
.L_x_37918:
[----:B------:R-:W-:Y:S01]  /*d3e0*/  IMAD.MOV.U32 R136, RZ, RZ, R135 ;  /* 0x000000ffff887224 */ /* 0x000fe200078e0087 */
[----:B------:R-:W-:Y:S01]  /*d3f0*/  MOV R13, R12 ;  /* 0x0000000c000d7202 */ /* 0x000fe20000000f00 */
[----:B------:R-:W-:Y:S02]  /*d400*/  IMAD.MOV.U32 R138, RZ, RZ, R137 ;  /* 0x000000ffff8a7224 */ /* 0x000fe400078e0089 */
[----:B------:R-:W-:Y:S02]  /*d410*/  IMAD.MOV.U32 R77, RZ, RZ, R76 ;  /* 0x000000ffff4d7224 */ /* 0x000fe400078e004c */
.L_x_37919:
[----:B------:R-:W-:Y:S05]  /*d420*/  BSYNC B1 ;  /* 0x0000000000017941 */ /* 0x000fea0003800000 */
.L_x_37917:
        /* <DEDUP_REMOVED lines=11> */
.L_x_37921:
[----:B------:R-:W-:Y:S01]  /*d4e0*/  IMAD.MOV.U32 R135, RZ, RZ, R136 ;  /* 0x000000ffff877224 */ /* 0x000fe200078e0088 */
[----:B------:R-:W-:Y:S01]  /*d4f0*/  MOV R12, R19 ;  /* 0x00000013000c7202 */ /* 0x000fe20000000f00 */
[----:B------:R-:W-:Y:S02]  /*d500*/  IMAD.MOV.U32 R137, RZ, RZ, R138 ;  /* 0x000000ffff897224 */ /* 0x000fe400078e008a */
[----:B------:R-:W-:Y:S02]  /*d510*/  IMAD.MOV.U32 R76, RZ, RZ, R83 ;  /* 0x000000ffff4c7224 */ /* 0x000fe400078e0053 */
.L_x_37922:
[----:B------:R-:W-:Y:S05]  /*d520*/  BSYNC B1 ;  /* 0x0000000000017941 */ /* 0x000fea0003800000 */
.L_x_37920:
        /* <DEDUP_REMOVED lines=11> */
.L_x_37924:
[----:B------:R-:W-:Y:S01]  /*d5e0*/  IMAD.MOV.U32 R136, RZ, RZ, R135 ;  /* 0x000000ffff887224 */ /* 0x000fe200078e0087 */
[----:B------:R-:W-:Y:S01]  /*d5f0*/  MOV R19, R18 ;  /* 0x0000001200137202 */ /* 0x000fe20000000f00 */
[----:B------:R-:W-:Y:S02]  /*d600*/  IMAD.MOV.U32 R138, RZ, RZ, R137 ;  /* 0x000000ffff8a7224 */ /* 0x000fe400078e0089 */
[----:B------:R-:W-:Y:S02]  /*d610*/  IMAD.MOV.U32 R83, RZ, RZ, R82 ;  /* 0x000000ffff537224 */ /* 0x000fe400078e0052 */
.L_x_37925:
[----:B------:R-:W-:Y:S05]  /*d620*/  BSYNC B1 ;  /* 0x0000000000017941 */ /* 0x000fea0003800000 */
.L_x_37923:
        /* <DEDUP_REMOVED lines=11> */
.L_x_37927:
[----:B------:R-:W-:Y:S01]  /*d6e0*/  IMAD.MOV.U32 R135, RZ, RZ, R136 ;  /* 0x000000ffff877224 */ /* 0x000fe200078e0088 */
[----:B------:R-:W-:Y:S01]  /*d6f0*/  MOV R18, R17 ;  /* 0x0000001100127202 */ /* 0x000fe20000000f00 */
[----:B------:R-:W-:Y:S02]  /*d700*/  IMAD.MOV.U32 R137, RZ, RZ, R138 ;  /* 0x000000ffff897224 */ /* 0x000fe400078e008a */
[----:B------:R-:W-:Y:S02]  /*d710*/  IMAD.MOV.U32 R82, RZ, RZ, R81 ;  /* 0x000000ffff527224 */ /* 0x000fe400078e0051 */
.L_x_37928:
[----:B------:R-:W-:Y:S05]  /*d720*/  BSYNC B1 ;  /* 0x0000000000017941 */ /* 0x000fea0003800000 */
.L_x_37926:
        /* <DEDUP_REMOVED lines=11> */
.L_x_37930:
[----:B------:R-:W-:Y:S01]  /*d7e0*/  IMAD.MOV.U32 R136, RZ, RZ, R135 ;  /* 0x000000ffff887224 */ /* 0x000fe200078e0087 */
[----:B------:R-:W-:Y:S01]  /*d7f0*/  MOV R17, R16 ;  /* 0x0000001000117202 */ /* 0x000fe20000000f00 */
[----:B------:R-:W-:Y:S02]  /*d800*/  IMAD.MOV.U32 R138, RZ, RZ, R137 ;  /* 0x000000ffff8a7224 */ /* 0x000fe400078e0089 */
[----:B------:R-:W-:Y:S02]  /*d810*/  IMAD.MOV.U32 R81, RZ, RZ, R80 ;  /* 0x000000ffff517224 */ /* 0x000fe400078e0050 */
.L_x_37931:
[----:B------:R-:W-:Y:S05]  /*d820*/  BSYNC B1 ;  /* 0x0000000000017941 */ /* 0x000fea0003800000 */
.L_x_37929:
        /* <DEDUP_REMOVED lines=11> */
.L_x_37933:
[----:B------:R-:W-:Y:S01]  /*d8e0*/  IMAD.MOV.U32 R135, RZ, RZ, R136 ;  /* 0x000000ffff877224 */ /* 0x000fe200078e0088 */
[----:B------:R-:W-:Y:S01]  /*d8f0*/  MOV R16, R23 ;  /* 0x0000001700107202 */ /* 0x000fe20000000f00 */
[----:B------:R-:W-:Y:S02]  /*d900*/  IMAD.MOV.U32 R137, RZ, RZ, R138 ;  /* 0x000000ffff897224 */ /* 0x000fe400078e008a */
[----:B------:R-:W-:Y:S02]  /*d910*/  IMAD.MOV.U32 R80, RZ, RZ, R87 ;  /* 0x000000ffff507224 */ /* 0x000fe400078e0057 */
.L_x_37934:
[----:B------:R-:W-:Y:S05]  /*d920*/  BSYNC B1 ;  /* 0x0000000000017941 */ /* 0x000fea0003800000 */
.L_x_37932:
        /* <DEDUP_REMOVED lines=11> */
.L_x_37936:
[----:B------:R-:W-:Y:S01]  /*d9e0*/  IMAD.MOV.U32 R136, RZ, RZ, R135 ;  /* 0x000000ffff887224 */ /* 0x000fe200078e0087 */
[----:B------:R-:W-:Y:S01]  /*d9f0*/  MOV R23, R22 ;  /* 0x0000001600177202 */ /* 0x000fe20000000f00 */
[----:B------:R-:W-:Y:S02]  /*da00*/  IMAD.MOV.U32 R138, RZ, RZ, R137 ;  /* 0x000000ffff8a7224 */ /* 0x000fe400078e0089 */
[----:B------:R-:W-:Y:S02]  /*da10*/  IMAD.MOV.U32 R87, RZ, RZ, R86 ;  /* 0x000000ffff577224 */ /* 0x000fe400078e0056 */
.L_x_37937:
[----:B------:R-:W-:Y:S05]  /*da20*/  BSYNC B1 ;  /* 0x0000000000017941 */ /* 0x000fea0003800000 */
.L_x_37935:
        /* <DEDUP_REMOVED lines=11> */
.L_x_37939:
[----:B------:R-:W-:Y:S01]  /*dae0*/  IMAD.MOV.U32 R135, RZ, RZ, R136 ;  /* 0x000000ffff877224 */ /* 0x000fe200078e0088 */
[----:B------:R-:W-:Y:S01]  /*daf0*/  MOV R22, R21 ;  /* 0x0000001500167202 */ /* 0x000fe20000000f00 */
[----:B------:R-:W-:Y:S02]  /*db00*/  IMAD.MOV.U32 R137, RZ, RZ, R138 ;  /* 0x000000ffff897224 */ /* 0x000fe400078e008a */
[----:B------:R-:W-:Y:S02]  /*db10*/  IMAD.MOV.U32 R86, RZ, RZ, R85 ;  /* 0x000000ffff567224 */ /* 0x000fe400078e0055 */
.L_x_37940:
[----:B------:R-:W-:Y:S05]  /*db20*/  BSYNC B1 ;  /* 0x0000000000017941 */ /* 0x000fea0003800000 */
.L_x_37938:
        /* <DEDUP_REMOVED lines=11> */
.L_x_37942:
[----:B------:R-:W-:Y:S01]  /*dbe0*/  IMAD.MOV.U32 R136, RZ, RZ, R135 ;  /* 0x000000ffff887224 */ /* 0x000fe200078e0087 */
[----:B------:R-:W-:Y:S01]  /*dbf0*/  MOV R21, R20 ;  /* 0x0000001400157202 */ /* 0x000fe20000000f00 */
[----:B------:R-:W-:Y:S02]  /*dc00*/  IMAD.MOV.U32 R138, RZ, RZ, R137 ;  /* 0x000000ffff8a7224 */ /* 0x000fe400078e0089 */
[----:B------:R-:W-:Y:S02]  /*dc10*/  IMAD.MOV.U32 R85, RZ, RZ, R84 ;  /* 0x000000ffff557224 */ /* 0x000fe400078e0054 */
.L_x_37943:
[----:B------:R-:W-:Y:S05]  /*dc20*/  BSYNC B1 ;  /* 0x0000000000017941 */ /* 0x000fea0003800000 */
.L_x_37941:
        /* <DEDUP_REMOVED lines=11> */
.L_x_37945:
[----:B------:R-:W-:Y:S01]  /*dce0*/  IMAD.MOV.U32 R135, RZ, RZ, R136 ;  /* 0x000000ffff877224 */ /* 0x000fe200078e0088 */
[----:B------:R-:W-:Y:S01]  /*dcf0*/  MOV R20, R27 ;  /* 0x0000001b00147202 */ /* 0x000fe20000000f00 */
[----:B------:R-:W-:Y:S02]  /*dd00*/  IMAD.MOV.U32 R137, RZ, RZ, R138 ;  /* 0x000000ffff897224 */ /* 0x000fe400078e008a */
[----:B------:R-:W-:Y:S02]  /*dd10*/  IMAD.MOV.U32 R84, RZ, RZ, R91 ;  /* 0x000000ffff547224 */ /* 0x000fe400078e005b */
.L_x_37946:
[----:B------:R-:W-:Y:S05]  /*dd20*/  BSYNC B1 ;  /* 0x0000000000017941 */ /* 0x000fea0003800000 */
.L_x_37944:
        /* <DEDUP_REMOVED lines=11> */
.L_x_37948:
[----:B------:R-:W-:Y:S01]  /*dde0*/  IMAD.MOV.U32 R136, RZ, RZ, R135 ;  /* 0x000000ffff887224 */ /* 0x000fe200078e0087 */
[----:B------:R-:W-:Y:S01]  /*ddf0*/  MOV R27, R26 ;  /* 0x0000001a001b7202 */ /* 0x000fe20000000f00 */
[----:B------:R-:W-:Y:S02]  /*de00*/  IMAD.MOV.U32 R138, RZ, RZ, R137 ;  /* 0x000000ffff8a7224 */ /* 0x000fe400078e0089 */
[----:B------:R-:W-:Y:S02]  /*de10*/  IMAD.MOV.U32 R91, RZ, RZ, R90 ;  /* 0x000000ffff5b7224 */ /* 0x000fe400078e005a */
.L_x_37949:
[----:B------:R-:W-:Y:S05]  /*de20*/  BSYNC B1 ;  /* 0x0000000000017941 */ /* 0x000fea0003800000 */
.L_x_37947:
        /* <DEDUP_REMOVED lines=11> */
.L_x_37951:
[----:B------:R-:W-:Y:S01]  /*dee0*/  IMAD.MOV.U32 R135, RZ, RZ, R136 ;  /* 0x000000ffff877224 */ /* 0x000fe200078e0088 */
[----:B------:R-:W-:Y:S01]  /*def0*/  MOV R26, R25 ;  /* 0x00000019001a7202 */ /* 0x000fe20000000f00 */
[----:B------:R-:W-:Y:S02]  /*df00*/  IMAD.MOV.U32 R137, RZ, RZ, R138 ;  /* 0x000000ffff897224 */ /* 0x000fe400078e008a */
[----:B------:R-:W-:Y:S02]  /*df10*/  IMAD.MOV.U32 R90, RZ, RZ, R89 ;  /* 0x000000ffff5a7224 */ /* 0x000fe400078e0059 */
.L_x_37952:
[----:B------:R-:W-:Y:S05]  /*df20*/  BSYNC B1 ;  /* 0x0000000000017941 */ /* 0x000fea0003800000 */
.L_x_37950:
        /* <DEDUP_REMOVED lines=11> */
.L_x_37954:
[----:B------:R-:W-:Y:S01]  /*dfe0*/  IMAD.MOV.U32 R136, RZ, RZ, R135 ;  /* 0x000000ffff887224 */ /* 0x000fe200078e0087 */
[----:B------:R-:W-:Y:S01]  /*dff0*/  MOV R25, R24 ;  /* 0x0000001800197202 */ /* 0x000fe20000000f00 */
[----:B------:R-:W-:Y:S02]  /*e000*/  IMAD.MOV.U32 R138, RZ, RZ, R137 ;  /* 0x000000ffff8a7224 */ /* 0x000fe400078e0089 */
[----:B------:R-:W-:Y:S02]  /*e010*/  IMAD.MOV.U32 R89, RZ, RZ, R88 ;  /* 0x000000ffff597224 */ /* 0x000fe400078e0058 */
.L_x_37955:
[----:B------:R-:W-:Y:S05]  /*e020*/  BSYNC B1 ;  /* 0x0000000000017941 */ /* 0x000fea0003800000 */
.L_x_37953:
        /* <DEDUP_REMOVED lines=11> */
.L_x_37957:
[----:B------:R-:W-:Y:S01]  /*e0e0*/  IMAD.MOV.U32 R135, RZ, RZ, R136 ;  /* 0x000000ffff877224 */ /* 0x000fe200078e0088 */
[----:B------:R-:W-:Y:S01]  /*e0f0*/  MOV R24, R31 ;  /* 0x0000001f00187202 */ /* 0x000fe20000000f00 */
[----:B------:R-:W-:Y:S02]  /*e100*/  IMAD.MOV.U32 R137, RZ, RZ, R138 ;  /* 0x000000ffff897224 */ /* 0x000fe400078e008a */
[----:B------:R-:W-:Y:S02]  /*e110*/  IMAD.MOV.U32 R88, RZ, RZ, R95 ;  /* 0x000000ffff587224 */ /* 0x000fe400078e005f */
.L_x_37958:
[----:B------:R-:W-:Y:S05]  /*e120*/  BSYNC B1 ;  /* 0x0000000000017941 */ /* 0x000fea0003800000 */
.L_x_37956:
        /* <DEDUP_REMOVED lines=11> */
.L_x_37960:
[----:B------:R-:W-:Y:S01]  /*e1e0*/  IMAD.MOV.U32 R136, RZ, RZ, R135 ;  /* 0x000000ffff887224 */ /* 0x000fe200078e0087 */
[----:B------:R-:W-:Y:S01]  /*e1f0*/  MOV R31, R30 ;  /* 0x0000001e001f7202 */ /* 0x000fe20000000f00 */
[----:B------:R-:W-:Y:S02]  /*e200*/  IMAD.MOV.U32 R138, RZ, RZ, R137 ;  /* 0x000000ffff8a7224 */ /* 0x000fe400078e0089 */
[----:B------:R-:W-:Y:S02]  /*e210*/  IMAD.MOV.U32 R95, RZ, RZ, R94 ;  /* 0x000000ffff5f7224 */ /* 0x000fe400078e005e */
.L_x_37961:
[----:B------:R-:W-:Y:S05]  /*e220*/  BSYNC B1 ;  /* 0x0000000000017941 */ /* 0x000fea0003800000 */
.L_x_37959:
        /* <DEDUP_REMOVED lines=11> */
.L_x_37963:
[----:B------:R-:W-:Y:S01]  /*e2e0*/  IMAD.MOV.U32 R135, RZ, RZ, R136 ;  /* 0x000000ffff877224 */ /* 0x000fe200078e0088 */
[----:B------:R-:W-:Y:S01]  /*e2f0*/  MOV R30, R29 ;  /* 0x0000001d001e7202 */ /* 0x000fe20000000f00 */
[----:B------:R-:W-:Y:S02]  /*e300*/  IMAD.MOV.U32 R137, RZ, RZ, R138 ;  /* 0x000000ffff897224 */ /* 0x000fe400078e008a */
[----:B------:R-:W-:Y:S02]  /*e310*/  IMAD.MOV.U32 R94, RZ, RZ, R93 ;  /* 0x000000ffff5e7224 */ /* 0x000fe400078e005d */
.L_x_37964:
[----:B------:R-:W-:Y:S05]  /*e320*/  BSYNC B1 ;  /* 0x0000000000017941 */ /* 0x000fea0003800000 */
.L_x_37962:
        /* <DEDUP_REMOVED lines=11> */
.L_x_37966:
[----:B------:R-:W-:Y:S01]  /*e3e0*/  IMAD.MOV.U32 R136, RZ, RZ, R135 ;  /* 0x000000ffff887224 */ /* 0x000fe200078e0087 */
[----:B------:R-:W-:Y:S01]  /*e3f0*/  MOV R29, R28 ;  /* 0x0000001c001d7202 */ /* 0x000fe20000000f00 */
[----:B------:R-:W-:Y:S02]  /*e400*/  IMAD.MOV.U32 R138, RZ, RZ, R137 ;  /* 0x000000ffff8a7224 */ /* 0x000fe400078e0089 */
[----:B------:R-:W-:Y:S02]  /*e410*/  IMAD.MOV.U32 R93, RZ, RZ, R92 ;  /* 0x000000ffff5d7224 */ /* 0x000fe400078e005c */
.L_x_37967:
[----:B------:R-:W-:Y:S05]  /*e420*/  BSYNC B1 ;  /* 0x0000000000017941 */ /* 0x000fea0003800000 */
.L_x_37965:
        /* <DEDUP_REMOVED lines=11> */
.L_x_37969:
[----:B------:R-:W-:Y:S01]  /*e4e0*/  IMAD.MOV.U32 R135, RZ, RZ, R136 ;  /* 0x000000ffff877224 */ /* 0x000fe200078e0088 */
[----:B------:R-:W-:Y:S01]  /*e4f0*/  MOV R28, R35 ;  /* 0x00000023001c7202 */ /* 0x000fe20000000f00 */
[----:B------:R-:W-:Y:S02]  /*e500*/  IMAD.MOV.U32 R137, RZ, RZ, R138 ;  /* 0x000000ffff897224 */ /* 0x000fe400078e008a */
[----:B------:R-:W-:Y:S02]  /*e510*/  IMAD.MOV.U32 R92, RZ, RZ, R99 ;  /* 0x000000ffff5c7224 */ /* 0x000fe400078e0063 */
.L_x_37970:
[----:B------:R-:W-:Y:S05]  /*e520*/  BSYNC B1 ;  /* 0x0000000000017941 */ /* 0x000fea0003800000 */
.L_x_37968:
        /* <DEDUP_REMOVED lines=11> */
.L_x_37972:
[----:B------:R-:W-:Y:S01]  /*e5e0*/  IMAD.MOV.U32 R136, RZ, RZ, R135 ;  /* 0x000000ffff887224 */ /* 0x000fe200078e0087 */
[----:B------:R-:W-:Y:S01]  /*e5f0*/  MOV R35, R34 ;  /* 0x0000002200237202 */ /* 0x000fe20000000f00 */
[----:B------:R-:W-:Y:S02]  /*e600*/  IMAD.MOV.U32 R138, RZ, RZ, R137 ;  /* 0x000000ffff8a7224 */ /* 0x000fe400078e0089 */
[----:B------:R-:W-:Y:S02]  /*e610*/  IMAD.MOV.U32 R99, RZ, RZ, R98 ;  /* 0x000000ffff637224 */ /* 0x000fe400078e0062 */
.L_x_37973:
[----:B------:R-:W-:Y:S05]  /*e620*/  BSYNC B1 ;  /* 0x0000000000017941 */ /* 0x000fea0003800000 */
.L_x_37971:
        /* <DEDUP_REMOVED lines=11> */
.L_x_37975:
[----:B------:R-:W-:Y:S01]  /*e6e0*/  IMAD.MOV.U32 R135, RZ, RZ, R136 ;  /* 0x000000ffff877224 */ /* 0x000fe200078e0088 */
[----:B------:R-:W-:Y:S01]  /*e6f0*/  MOV R34, R33 ;  /* 0x0000002100227202 */ /* 0x000fe20000000f00 */
[----:B------:R-:W-:Y:S02]  /*e700*/  IMAD.MOV.U32 R137, RZ, RZ, R138 ;  /* 0x000000ffff897224 */ /* 0x000fe400078e008a */
[----:B------:R-:W-:Y:S02]  /*e710*/  IMAD.MOV.U32 R98, RZ, RZ, R97 ;  /* 0x000000ffff627224 */ /* 0x000fe400078e0061 */
.L_x_37976:
[----:B------:R-:W-:Y:S05]  /*e720*/  BSYNC B1 ;  /* 0x0000000000017941 */ /* 0x000fea0003800000 */
.L_x_37974:
        /* <DEDUP_REMOVED lines=11> */
.L_x_37978:
[----:B------:R-:W-:Y:S01]  /*e7e0*/  IMAD.MOV.U32 R136, RZ, RZ, R135 ;  /* 0x000000ffff887224 */ /* 0x000fe200078e0087 */
[----:B------:R-:W-:Y:S01]  /*e7f0*/  MOV R33, R32 ;  /* 0x0000002000217202 */ /* 0x000fe20000000f00 */
[----:B------:R-:W-:Y:S02]  /*e800*/  IMAD.MOV.U32 R138, RZ, RZ, R137 ;  /* 0x000000ffff8a7224 */ /* 0x000fe400078e0089 */
[----:B------:R-:W-:Y:S02]  /*e810*/  IMAD.MOV.U32 R97, RZ, RZ, R96 ;  /* 0x000000ffff617224 */ /* 0x000fe400078e0060 */
.L_x_37979:
[----:B------:R-:W-:Y:S05]  /*e820*/  BSYNC B1 ;  /* 0x0000000000017941 */ /* 0x000fea0003800000 */
.L_x_37977:
        /* <DEDUP_REMOVED lines=11> */
.L_x_37981:
[----:B------:R-:W-:Y:S01]  /*e8e0*/  IMAD.MOV.U32 R135, RZ, RZ, R136 ;  /* 0x000000ffff877224 */ /* 0x000fe200078e0088 */
[----:B------:R-:W-:Y:S01]  /*e8f0*/  MOV R32, R39 ;  /* 0x0000002700207202 */ /* 0x000fe20000000f00 */
[----:B------:R-:W-:Y:S02]  /*e900*/  IMAD.MOV.U32 R137, RZ, RZ, R138 ;  /* 0x000000ffff897224 */ /* 0x000fe400078e008a */
[----:B------:R-:W-:Y:S02]  /*e910*/  IMAD.MOV.U32 R96, RZ, RZ, R103 ;  /* 0x000000ffff607224 */ /* 0x000fe400078e0067 */
.L_x_37982:
[----:B------:R-:W-:Y:S05]  /*e920*/  BSYNC B1 ;  /* 0x0000000000017941 */ /* 0x000fea0003800000 */
.L_x_37980:
        /* <DEDUP_REMOVED lines=11> */
.L_x_37984:
[----:B------:R-:W-:Y:S01]  /*e9e0*/  IMAD.MOV.U32 R136, RZ, RZ, R135 ;  /* 0x000000ffff887224 */ /* 0x000fe200078e0087 */
[----:B------:R-:W-:Y:S01]  /*e9f0*/  MOV R39, R38 ;  /* 0x0000002600277202 */ /* 0x000fe20000000f00 */
[----:B------:R-:W-:Y:S02]  /*ea00*/  IMAD.MOV.U32 R138, RZ, RZ, R137 ;  /* 0x000000ffff8a7224 */ /* 0x000fe400078e0089 */
[----:B------:R-:W-:Y:S02]  /*ea10*/  IMAD.MOV.U32 R103, RZ, RZ, R102 ;  /* 0x000000ffff677224 */ /* 0x000fe400078e0066 */
.L_x_37985:
[----:B------:R-:W-:Y:S05]  /*ea20*/  BSYNC B1 ;  /* 0x0000000000017941 */ /* 0x000fea0003800000 */
.L_x_37983:
        /* <DEDUP_REMOVED lines=11> */
.L_x_37987:
[----:B------:R-:W-:Y:S01]  /*eae0*/  IMAD.MOV.U32 R135, RZ, RZ, R136 ;  /* 0x000000ffff877224 */ /* 0x000fe200078e0088 */
[----:B------:R-:W-:Y:S01]  /*eaf0*/  MOV R38, R37 ;  /* 0x0000002500267202 */ /* 0x000fe20000000f00 */
[----:B------:R-:W-:Y:S02]  /*eb00*/  IMAD.MOV.U32 R137, RZ, RZ, R138 ;  /* 0x000000ffff897224 */ /* 0x000fe400078e008a */
[----:B------:R-:W-:Y:S02]  /*eb10*/  IMAD.MOV.U32 R102, RZ, RZ, R101 ;  /* 0x000000ffff667224 */ /* 0x000fe400078e0065 */
.L_x_37988:
[----:B------:R-:W-:Y:S05]  /*eb20*/  BSYNC B1 ;  /* 0x0000000000017941 */ /* 0x000fea0003800000 */
.L_x_37986:
        /* <DEDUP_REMOVED lines=11> */
.L_x_37990:
[----:B------:R-:W-:Y:S01]  /*ebe0*/  IMAD.MOV.U32 R136, RZ, RZ, R135 ;  /* 0x000000ffff887224 */ /* 0x000fe200078e0087 */
[----:B------:R-:W-:Y:S01]  /*ebf0*/  MOV R37, R36 ;  /* 0x0000002400257202 */ /* 0x000fe20000000f00 */
[----:B------:R-:W-:Y:S02]  /*ec00*/  IMAD.MOV.U32 R138, RZ, RZ, R137 ;  /* 0x000000ffff8a7224 */ /* 0x000fe400078e0089 */
[----:B------:R-:W-:Y:S02]  /*ec10*/  IMAD.MOV.U32 R101, RZ, RZ, R100 ;  /* 0x000000ffff657224 */ /* 0x000fe400078e0064 */
.L_x_37991:
[----:B------:R-:W-:Y:S05]  /*ec20*/  BSYNC B1 ;  /* 0x0000000000017941 */ /* 0x000fea0003800000 */
.L_x_37989:
        /* <DEDUP_REMOVED lines=11> */
.L_x_37993:
[----:B------:R-:W-:Y:S01]  /*ece0*/  IMAD.MOV.U32 R135, RZ, RZ, R136 ;  /* 0x000000ffff877224 */ /* 0x000fe200078e0088 */
[----:B------:R-:W-:Y:S01]  /*ecf0*/  MOV R36, R43 ;  /* 0x0000002b00247202 */ /* 0x000fe20000000f00 */
[----:B------:R-:W-:Y:S02]  /*ed00*/  IMAD.MOV.U32 R137, RZ, RZ, R138 ;  /* 0x000000ffff897224 */ /* 0x000fe400078e008a */
[----:B------:R-:W-:Y:S02]  /*ed10*/  IMAD.MOV.U32 R100, RZ, RZ, R107 ;  /* 0x000000ffff647224 */ /* 0x000fe400078e006b */
.L_x_37994:
[----:B------:R-:W-:Y:S05]  /*ed20*/  BSYNC B1 ;  /* 0x0000000000017941 */ /* 0x000fea0003800000 */
.L_x_37992:
        /* <DEDUP_REMOVED lines=11> */
.L_x_37996:
[----:B------:R-:W-:Y:S01]  /*ede0*/  IMAD.MOV.U32 R136, RZ, RZ, R135 ;  /* 0x000000ffff887224 */ /* 0x000fe200078e0087 */
[----:B------:R-:W-:Y:S01]  /*edf0*/  MOV R43, R42 ;  /* 0x0000002a002b7202 */ /* 0x000fe20000000f00 */
[----:B------:R-:W-:Y:S02]  /*ee00*/  IMAD.MOV.U32 R138, RZ, RZ, R137 ;  /* 0x000000ffff8a7224 */ /* 0x000fe400078e0089 */
[----:B------:R-:W-:Y:S02]  /*ee10*/  IMAD.MOV.U32 R107, RZ, RZ, R106 ;  /* 0x000000ffff6b7224 */ /* 0x000fe400078e006a */
.L_x_37997:
[----:B------:R-:W-:Y:S05]  /*ee20*/  BSYNC B1 ;  /* 0x0000000000017941 */ /* 0x000fea0003800000 */
.L_x_37995:
        /* <DEDUP_REMOVED lines=11> */
.L_x_37999:
[----:B------:R-:W-:Y:S01]  /*eee0*/  IMAD.MOV.U32 R135, RZ, RZ, R136 ;  /* 0x000000ffff877224 */ /* 0x000fe200078e0088 */
[----:B------:R-:W-:Y:S01]  /*eef0*/  MOV R42, R41 ;  /* 0x00000029002a7202 */ /* 0x000fe20000000f00 */
[----:B------:R-:W-:Y:S02]  /*ef00*/  IMAD.MOV.U32 R137, RZ, RZ, R138 ;  /* 0x000000ffff897224 */ /* 0x000fe400078e008a */
[----:B------:R-:W-:Y:S02]  /*ef10*/  IMAD.MOV.U32 R106, RZ, RZ, R105 ;  /* 0x000000ffff6a7224 */ /* 0x000fe400078e0069 */
.L_x_38000:
[----:B------:R-:W-:Y:S05]  /*ef20*/  BSYNC B1 ;  /* 0x0000000000017941 */ /* 0x000fea0003800000 */
.L_x_37998:
        /* <DEDUP_REMOVED lines=11> */
.L_x_38002:
[----:B------:R-:W-:Y:S01]  /*efe0*/  IMAD.MOV.U32 R136, RZ, RZ, R135 ;  /* 0x000000ffff887224 */ /* 0x000fe200078e0087 */
[----:B------:R-:W-:Y:S01]  /*eff0*/  MOV R41, R40 ;  /* 0x0000002800297202 */ /* 0x000fe20000000f00 */
[----:B------:R-:W-:Y:S02]  /*f000*/  IMAD.MOV.U32 R138, RZ, RZ, R137 ;  /* 0x000000ffff8a7224 */ /* 0x000fe400078e0089 */
[----:B------:R-:W-:Y:S02]  /*f010*/  IMAD.MOV.U32 R105, RZ, RZ, R104 ;  /* 0x000000ffff697224 */ /* 0x000fe400078e0068 */
.L_x_38003:
[----:B------:R-:W-:Y:S05]  /*f020*/  BSYNC B1 ;  /* 0x0000000000017941 */ /* 0x000fea0003800000 */
.L_x_38001:
        /* <DEDUP_REMOVED lines=11> */
.L_x_38005:
[----:B------:R-:W-:Y:S01]  /*f0e0*/  IMAD.MOV.U32 R135, RZ, RZ, R136 ;  /* 0x000000ffff877224 */ /* 0x000fe200078e0088 */
[----:B------:R-:W-:Y:S01]  /*f0f0*/  MOV R40, R47 ;  /* 0x0000002f00287202 */ /* 0x000fe20000000f00 */
[----:B------:R-:W-:Y:S02]  /*f100*/  IMAD.MOV.U32 R137, RZ, RZ, R138 ;  /* 0x000000ffff897224 */ /* 0x000fe400078e008a */
[----:B------:R-:W-:Y:S02]  /*f110*/  IMAD.MOV.U32 R104, RZ, RZ, R111 ;  /* 0x000000ffff687224 */ /* 0x000fe400078e006f */
.L_x_38006:
[----:B------:R-:W-:Y:S05]  /*f120*/  BSYNC B1 ;  /* 0x0000000000017941 */ /* 0x000fea0003800000 */
.L_x_38004:
        /* <DEDUP_REMOVED lines=11> */
.L_x_38008:
[----:B------:R-:W-:Y:S01]  /*f1e0*/  IMAD.MOV.U32 R136, RZ, RZ, R135 ;  /* 0x000000ffff887224 */ /* 0x000fe200078e0087 */
[----:B------:R-:W-:Y:S01]  /*f1f0*/  MOV R47, R46 ;  /* 0x0000002e002f7202 */ /* 0x000fe20000000f00 */
[----:B------:R-:W-:Y:S02]  /*f200*/  IMAD.MOV.U32 R138, RZ, RZ, R137 ;  /* 0x000000ffff8a7224 */ /* 0x000fe400078e0089 */
[----:B------:R-:W-:Y:S02]  /*f210*/  IMAD.MOV.U32 R111, RZ, RZ, R110 ;  /* 0x000000ffff6f7224 */ /* 0x000fe400078e006e */
.L_x_38009:
[----:B------:R-:W-:Y:S05]  /*f220*/  BSYNC B1 ;  /* 0x0000000000017941 */ /* 0x000fea0003800000 */
.L_x_38007:
        /* <DEDUP_REMOVED lines=11> */
.L_x_38011:
[----:B------:R-:W-:Y:S01]  /*f2e0*/  IMAD.MOV.U32 R135, RZ, RZ, R136 ;  /* 0x000000ffff877224 */ /* 0x000fe200078e0088 */
[----:B------:R-:W-:Y:S01]  /*f2f0*/  MOV R46, R45 ;  /* 0x0000002d002e7202 */ /* 0x000fe20000000f00 */
[----:B------:R-:W-:Y:S02]  /*f300*/  IMAD.MOV.U32 R137, RZ, RZ, R138 ;  /* 0x000000ffff897224 */ /* 0x000fe400078e008a */
[----:B------:R-:W-:Y:S02]  /*f310*/  IMAD.MOV.U32 R110, RZ, RZ, R109 ;  /* 0x000000ffff6e7224 */ /* 0x000fe400078e006d */
.L_x_38012:
[----:B------:R-:W-:Y:S05]  /*f320*/  BSYNC B1 ;  /* 0x0000000000017941 */ /* 0x000fea0003800000 */
.L_x_38010:
        /* <DEDUP_REMOVED lines=11> */
.L_x_38014:
[----:B------:R-:W-:Y:S01]  /*f3e0*/  IMAD.MOV.U32 R136, RZ, RZ, R135 ;  /* 0x000000ffff887224 */ /* 0x000fe200078e0087 */
[----:B------:R-:W-:Y:S01]  /*f3f0*/  MOV R45, R44 ;  /* 0x0000002c002d7202 */ /* 0x000fe20000000f00 */
[----:B------:R-:W-:Y:S02]  /*f400*/  IMAD.MOV.U32 R138, RZ, RZ, R137 ;  /* 0x000000ffff8a7224 */ /* 0x000fe400078e0089 */
[----:B------:R-:W-:Y:S02]  /*f410*/  IMAD.MOV.U32 R109, RZ, RZ, R108 ;  /* 0x000000ffff6d7224 */ /* 0x000fe400078e006c */
.L_x_38015:
[----:B------:R-:W-:Y:S05]  /*f420*/  BSYNC B1 ;  /* 0x0000000000017941 */ /* 0x000fea0003800000 */
.L_x_38013:
        /* <DEDUP_REMOVED lines=11> */
.L_x_38017:
[----:B------:R-:W-:Y:S01]  /*f4e0*/  IMAD.MOV.U32 R135, RZ, RZ, R136 ;  /* 0x000000ffff877224 */ /* 0x000fe200078e0088 */
[----:B------:R-:W-:Y:S01]  /*f4f0*/  MOV R44, R51 ;  /* 0x00000033002c7202 */ /* 0x000fe20000000f00 */
[----:B------:R-:W-:Y:S02]  /*f500*/  IMAD.MOV.U32 R137, RZ, RZ, R138 ;  /* 0x000000ffff897224 */ /* 0x000fe400078e008a */
[----:B------:R-:W-:Y:S02]  /*f510*/  IMAD.MOV.U32 R108, RZ, RZ, R115 ;  /* 0x000000ffff6c7224 */ /* 0x000fe400078e0073 */
.L_x_38018:
[----:B------:R-:W-:Y:S05]  /*f520*/  BSYNC B1 ;  /* 0x0000000000017941 */ /* 0x000fea0003800000 */
.L_x_38016:
        /* <DEDUP_REMOVED lines=11> */
.L_x_38020:
[----:B------:R-:W-:Y:S01]  /*f5e0*/  IMAD.MOV.U32 R136, RZ, RZ, R135 ;  /* 0x000000ffff887224 */ /* 0x000fe200078e0087 */
[----:B------:R-:W-:Y:S01]  /*f5f0*/  MOV R51, R50 ;  /* 0x0000003200337202 */ /* 0x000fe20000000f00 */
[----:B------:R-:W-:Y:S02]  /*f600*/  IMAD.MOV.U32 R138, RZ, RZ, R137 ;  /* 0x000000ffff8a7224 */ /* 0x000fe400078e0089 */
[----:B------:R-:W-:Y:S02]  /*f610*/  IMAD.MOV.U32 R115, RZ, RZ, R114 ;  /* 0x000000ffff737224 */ /* 0x000fe400078e0072 */
.L_x_38021:
[----:B------:R-:W-:Y:S05]  /*f620*/  BSYNC B1 ;  /* 0x0000000000017941 */ /* 0x000fea0003800000 */
.L_x_38019:
        /* <DEDUP_REMOVED lines=11> */
.L_x_38023:
[----:B------:R-:W-:Y:S01]  /*f6e0*/  IMAD.MOV.U32 R135, RZ, RZ, R136 ;  /* 0x000000ffff877224 */ /* 0x000fe200078e0088 */
[----:B------:R-:W-:Y:S01]  /*f6f0*/  MOV R50, R49 ;  /* 0x0000003100327202 */ /* 0x000fe20000000f00 */
[----:B------:R-:W-:Y:S02]  /*f700*/  IMAD.MOV.U32 R137, RZ, RZ, R138 ;  /* 0x000000ffff897224 */ /* 0x000fe400078e008a */
[----:B------:R-:W-:Y:S02]  /*f710*/  IMAD.MOV.U32 R114, RZ, RZ, R113 ;  /* 0x000000ffff727224 */ /* 0x000fe400078e0071 */
.L_x_38024:
[----:B------:R-:W-:Y:S05]  /*f720*/  BSYNC B1 ;  /* 0x0000000000017941 */ /* 0x000fea0003800000 */
.L_x_38022:
        /* <DEDUP_REMOVED lines=11> */
.L_x_38026:
[----:B------:R-:W-:Y:S01]  /*f7e0*/  IMAD.MOV.U32 R136, RZ, RZ, R135 ;  /* 0x000000ffff887224 */ /* 0x000fe200078e0087 */
[----:B------:R-:W-:Y:S01]  /*f7f0*/  MOV R49, R48 ;  /* 0x0000003000317202 */ /* 0x000fe20000000f00 */
[----:B------:R-:W-:Y:S02]  /*f800*/  IMAD.MOV.U32 R138, RZ, RZ, R137 ;  /* 0x000000ffff8a7224 */ /* 0x000fe400078e0089 */
[----:B------:R-:W-:Y:S02]  /*f810*/  IMAD.MOV.U32 R113, RZ, RZ, R112 ;  /* 0x000000ffff717224 */ /* 0x000fe400078e0070 */
.L_x_38027:
[----:B------:R-:W-:Y:S05]  /*f820*/  BSYNC B1 ;  /* 0x0000000000017941 */ /* 0x000fea0003800000 */
.L_x_38025:
        /* <DEDUP_REMOVED lines=11> */
.L_x_38029:
[----:B------:R-:W-:Y:S01]  /*f8e0*/  IMAD.MOV.U32 R135, RZ, RZ, R136 ;  /* 0x000000ffff877224 */ /* 0x000fe200078e0088 */
[----:B------:R-:W-:Y:S01]  /*f8f0*/  MOV R48, R55 ;  /* 0x0000003700307202 */ /* 0x000fe20000000f00 */
[----:B------:R-:W-:Y:S02]  /*f900*/  IMAD.MOV.U32 R137, RZ, RZ, R138 ;  /* 0x000000ffff897224 */ /* 0x000fe400078e008a */
[----:B------:R-:W-:Y:S02]  /*f910*/  IMAD.MOV.U32 R112, RZ, RZ, R119 ;  /* 0x000000ffff707224 */ /* 0x000fe400078e0077 */
.L_x_38030:
[----:B------:R-:W-:Y:S05]  /*f920*/  BSYNC B1 ;  /* 0x0000000000017941 */ /* 0x000fea0003800000 */
.L_x_38028:
        /* <DEDUP_REMOVED lines=11> */
.L_x_38032:
[----:B------:R-:W-:Y:S01]  /*f9e0*/  IMAD.MOV.U32 R136, RZ, RZ, R135 ;  /* 0x000000ffff887224 */ /* 0x000fe200078e0087 */
[----:B------:R-:W-:Y:S01]  /*f9f0*/  MOV R55, R54 ;  /* 0x0000003600377202 */ /* 0x000fe20000000f00 */
[----:B------:R-:W-:Y:S02]  /*fa00*/  IMAD.MOV.U32 R138, RZ, RZ, R137 ;  /* 0x000000ffff8a7224 */ /* 0x000fe400078e0089 */
[----:B------:R-:W-:Y:S02]  /*fa10*/  IMAD.MOV.U32 R119, RZ, RZ, R118 ;  /* 0x000000ffff777224 */ /* 0x000fe400078e0076 */
.L_x_38033:
[----:B------:R-:W-:Y:S05]  /*fa20*/  BSYNC B1 ;  /* 0x0000000000017941 */ /* 0x000fea0003800000 */
.L_x_38031:
        /* <DEDUP_REMOVED lines=11> */
.L_x_38035:
[----:B------:R-:W-:Y:S01]  /*fae0*/  IMAD.MOV.U32 R135, RZ, RZ, R136 ;  /* 0x000000ffff877224 */ /* 0x000fe200078e0088 */
[----:B------:R-:W-:Y:S01]  /*faf0*/  MOV R54, R53 ;  /* 0x0000003500367202 */ /* 0x000fe20000000f00 */
[----:B------:R-:W-:Y:S02]  /*fb00*/  IMAD.MOV.U32 R137, RZ, RZ, R138 ;  /* 0x000000ffff897224 */ /* 0x000fe400078e008a */
[----:B------:R-:W-:Y:S02]  /*fb10*/  IMAD.MOV.U32 R118, RZ, RZ, R117 ;  /* 0x000000ffff767224 */ /* 0x000fe400078e0075 */
.L_x_38036:
[----:B------:R-:W-:Y:S05]  /*fb20*/  BSYNC B1 ;  /* 0x0000000000017941 */ /* 0x000fea0003800000 */
.L_x_38034:
        /* <DEDUP_REMOVED lines=11> */
.L_x_38038:
[----:B------:R-:W-:Y:S01]  /*fbe0*/  IMAD.MOV.U32 R136, RZ, RZ, R135 ;  /* 0x000000ffff887224 */ /* 0x000fe200078e0087 */
[----:B------:R-:W-:Y:S01]  /*fbf0*/  MOV R53, R52 ;  /* 0x0000003400357202 */ /* 0x000fe20000000f00 */
[----:B------:R-:W-:Y:S02]  /*fc00*/  IMAD.MOV.U32 R138, RZ, RZ, R137 ;  /* 0x000000ffff8a7224 */ /* 0x000fe400078e0089 */
[----:B------:R-:W-:Y:S02]  /*fc10*/  IMAD.MOV.U32 R117, RZ, RZ, R116 ;  /* 0x000000ffff757224 */ /* 0x000fe400078e0074 */
.L_x_38039:
[----:B------:R-:W-:Y:S05]  /*fc20*/  BSYNC B1 ;  /* 0x0000000000017941 */ /* 0x000fea0003800000 */
.L_x_38037:
        /* <DEDUP_REMOVED lines=11> */
.L_x_38041:
[----:B------:R-:W-:Y:S01]  /*fce0*/  IMAD.MOV.U32 R135, RZ, RZ, R136 ;  /* 0x000000ffff877224 */ /* 0x000fe200078e0088 */
[----:B------:R-:W-:Y:S01]  /*fcf0*/  MOV R52, R59 ;  /* 0x0000003b00347202 */ /* 0x000fe20000000f00 */
[----:B------:R-:W-:Y:S02]  /*fd00*/  IMAD.MOV.U32 R137, RZ, RZ, R138 ;  /* 0x000000ffff897224 */ /* 0x000fe400078e008a */
[----:B------:R-:W-:Y:S02]  /*fd10*/  IMAD.MOV.U32 R116, RZ, RZ, R123 ;  /* 0x000000ffff747224 */ /* 0x000fe400078e007b */
.L_x_38042:
[----:B------:R-:W-:Y:S05]  /*fd20*/  BSYNC B1 ;  /* 0x0000000000017941 */ /* 0x000fea0003800000 */
.L_x_38040:
        /* <DEDUP_REMOVED lines=11> */
.L_x_38044:
[----:B------:R-:W-:Y:S01]  /*fde0*/  IMAD.MOV.U32 R136, RZ, RZ, R135 ;  /* 0x000000ffff887224 */ /* 0x000fe200078e0087 */
[----:B------:R-:W-:Y:S01]  /*fdf0*/  MOV R59, R58 ;  /* 0x0000003a003b7202 */ /* 0x000fe20000000f00 */
[----:B------:R-:W-:Y:S02]  /*fe00*/  IMAD.MOV.U32 R138, RZ, RZ, R137 ;  /* 0x000000ffff8a7224 */ /* 0x000fe400078e0089 */
[----:B------:R-:W-:Y:S02]  /*fe10*/  IMAD.MOV.U32 R123, RZ, RZ, R122 ;  /* 0x000000ffff7b7224 */ /* 0x000fe400078e007a */
.L_x_38045:
[----:B------:R-:W-:Y:S05]  /*fe20*/  BSYNC B1 ;  /* 0x0000000000017941 */ /* 0x000fea0003800000 */
.L_x_38043:
        /* <DEDUP_REMOVED lines=11> */
.L_x_38047:
[----:B------:R-:W-:Y:S01]  /*fee0*/  IMAD.MOV.U32 R135, RZ, RZ, R136 ;  /* 0x000000ffff877224 */ /* 0x000fe200078e0088 */
[----:B------:R-:W-:Y:S01]  /*fef0*/  MOV R58, R57 ;  /* 0x00000039003a7202 */ /* 0x000fe20000000f00 */
[----:B------:R-:W-:Y:S02]  /*ff00*/  IMAD.MOV.U32 R137, RZ, RZ, R138 ;  /* 0x000000ffff897224 */ /* 0x000fe400078e008a */
[----:B------:R-:W-:Y:S02]  /*ff10*/  IMAD.MOV.U32 R122, RZ, RZ, R121 ;  /* 0x000000ffff7a7224 */ /* 0x000fe400078e0079 */
.L_x_38048:
[----:B------:R-:W-:Y:S05]  /*ff20*/  BSYNC B1 ;  /* 0x0000000000017941 */ /* 0x000fea0003800000 */
.L_x_38046:
        /* <DEDUP_REMOVED lines=11> */
.L_x_38050:
[----:B------:R-:W-:Y:S01]  /*ffe0*/  IMAD.MOV.U32 R136, RZ, RZ, R135 ;  /* 0x000000ffff887224 */ /* 0x000fe200078e0087 */
[----:B------:R-:W-:Y:S01]  /*fff0*/  MOV R57, R56 ;  /* 0x0000003800397202 */ /* 0x000fe20000000f00 */
[----:B------:R-:W-:Y:S02]  /*10000*/  IMAD.MOV.U32 R138, RZ, RZ, R137 ;  /* 0x000000ffff8a7224 */ /* 0x000fe400078e0089 */
[----:B------:R-:W-:Y:S02]  /*10010*/  IMAD.MOV.U32 R121, RZ, RZ, R120 ;  /* 0x000000ffff797224 */ /* 0x000fe400078e0078 */
.L_x_38051:
[----:B------:R-:W-:Y:S05]  /*10020*/  BSYNC B1 ;  /* 0x0000000000017941 */ /* 0x000fea0003800000 */
.L_x_38049:
        /* <DEDUP_REMOVED lines=11> */
.L_x_38053:
[----:B------:R-:W-:Y:S01]  /*100e0*/  IMAD.MOV.U32 R135, RZ, RZ, R136 ;  /* 0x000000ffff877224 */ /* 0x000fe200078e0088 */
[----:B------:R-:W-:Y:S01]  /*100f0*/  MOV R56, R63 ;  /* 0x0000003f00387202 */ /* 0x000fe20000000f00 */
[----:B------:R-:W-:Y:S02]  /*10100*/  IMAD.MOV.U32 R137, RZ, RZ, R138 ;  /* 0x000000ffff897224 */ /* 0x000fe400078e008a */
[----:B------:R-:W-:Y:S02]  /*10110*/  IMAD.MOV.U32 R120, RZ, RZ, R127 ;  /* 0x000000ffff787224 */ /* 0x000fe400078e007f */
.L_x_38054:
[----:B------:R-:W-:Y:S05]  /*10120*/  BSYNC B1 ;  /* 0x0000000000017941 */ /* 0x000fea0003800000 */
.L_x_38052:
        /* <DEDUP_REMOVED lines=11> */
.L_x_38056:
[----:B------:R-:W-:Y:S01]  /*101e0*/  IMAD.MOV.U32 R136, RZ, RZ, R135 ;  /* 0x000000ffff887224 */ /* 0x000fe200078e0087 */
[----:B------:R-:W-:Y:S01]  /*101f0*/  MOV R63, R62 ;  /* 0x0000003e003f7202 */ /* 0x000fe20000000f00 */
[----:B------:R-:W-:Y:S02]  /*10200*/  IMAD.MOV.U32 R138, RZ, RZ, R137 ;  /* 0x000000ffff8a7224 */ /* 0x000fe400078e0089 */
[----:B------:R-:W-:Y:S02]  /*10210*/  IMAD.MOV.U32 R127, RZ, RZ, R126 ;  /* 0x000000ffff7f7224 */ /* 0x000fe400078e007e */
.L_x_38057:
[----:B------:R-:W-:Y:S05]  /*10220*/  BSYNC B1 ;  /* 0x0000000000017941 */ /* 0x000fea0003800000 */
.L_x_38055:
        /* <DEDUP_REMOVED lines=11> */
.L_x_38059:
[----:B------:R-:W-:Y:S01]  /*102e0*/  IMAD.MOV.U32 R135, RZ, RZ, R136 ;  /* 0x000000ffff877224 */ /* 0x000fe200078e0088 */
[----:B------:R-:W-:Y:S01]  /*102f0*/  MOV R62, R61 ;  /* 0x0000003d003e7202 */ /* 0x000fe20000000f00 */
[----:B------:R-:W-:Y:S02]  /*10300*/  IMAD.MOV.U32 R137, RZ, RZ, R138 ;  /* 0x000000ffff897224 */ /* 0x000fe400078e008a */
[----:B------:R-:W-:Y:S02]  /*10310*/  IMAD.MOV.U32 R126, RZ, RZ, R125 ;  /* 0x000000ffff7e7224 */ /* 0x000fe400078e007d */
.L_x_38060:
[----:B------:R-:W-:Y:S05]  /*10320*/  BSYNC B1 ;  /* 0x0000000000017941 */ /* 0x000fea0003800000 */
.L_x_38058:
        /* <DEDUP_REMOVED lines=11> */
.L_x_38062:
[----:B------:R-:W-:Y:S01]  /*103e0*/  IMAD.MOV.U32 R136, RZ, RZ, R135 ;  /* 0x000000ffff887224 */ /* 0x000fe200078e0087 */
[----:B------:R-:W-:Y:S01]  /*103f0*/  MOV R61, R60 ;  /* 0x0000003c003d7202 */ /* 0x000fe20000000f00 */
[----:B------:R-:W-:Y:S02]  /*10400*/  IMAD.MOV.U32 R138, RZ, RZ, R137 ;  /* 0x000000ffff8a7224 */ /* 0x000fe400078e0089 */
[----:B------:R-:W-:Y:S02]  /*10410*/  IMAD.MOV.U32 R125, RZ, RZ, R124 ;  /* 0x000000ffff7d7224 */ /* 0x000fe400078e007c */
.L_x_38063:
[----:B------:R-:W-:Y:S05]  /*10420*/  BSYNC B1 ;  /* 0x0000000000017941 */ /* 0x000fea0003800000 */
.L_x_38061:
        /* <DEDUP_REMOVED lines=11> */
.L_x_38065:
[----:B------:R-:W-:Y:S01]  /*104e0*/  IMAD.MOV.U32 R135, RZ, RZ, R136 ;  /* 0x000000ffff877224 */ /* 0x000fe200078e0088 */
[----:B------:R-:W-:Y:S01]  /*104f0*/  MOV R60, R67 ;  /* 0x00000043003c7202 */ /* 0x000fe20000000f00 */
[----:B------:R-:W-:Y:S02]  /*10500*/  IMAD.MOV.U32 R137, RZ, RZ, R138 ;  /* 0x000000ffff897224 */ /* 0x000fe400078e008a */
[----:B------:R-:W-:Y:S02]  /*10510*/  IMAD.MOV.U32 R124, RZ, RZ, R131 ;  /* 0x000000ffff7c7224 */ /* 0x000fe400078e0083 */
.L_x_38066:
[----:B------:R-:W-:Y:S05]  /*10520*/  BSYNC B1 ;  /* 0x0000000000017941 */ /* 0x000fea0003800000 */
.L_x_38064:
        /* <DEDUP_REMOVED lines=11> */
.L_x_38068:
[----:B------:R-:W-:Y:S01]  /*105e0*/  IMAD.MOV.U32 R136, RZ, RZ, R135 ;  /* 0x000000ffff887224 */ /* 0x000fe200078e0087 */
[----:B------:R-:W-:Y:S01]  /*105f0*/  MOV R67, R66 ;  /* 0x0000004200437202 */ /* 0x000fe20000000f00 */
[----:B------:R-:W-:Y:S02]  /*10600*/  IMAD.MOV.U32 R138, RZ, RZ, R137 ;  /* 0x000000ffff8a7224 */ /* 0x000fe400078e0089 */
[----:B------:R-:W-:Y:S02]  /*10610*/  IMAD.MOV.U32 R131, RZ, RZ, R130 ;  /* 0x000000ffff837224 */ /* 0x000fe400078e0082 */
.L_x_38069:
[----:B------:R-:W-:Y:S05]  /*10620*/  BSYNC B1 ;  /* 0x0000000000017941 */ /* 0x000fea0003800000 */
.L_x_38067:
        /* <DEDUP_REMOVED lines=11> */
.L_x_38071:
[----:B------:R-:W-:Y:S01]  /*106e0*/  IMAD.MOV.U32 R135, RZ, RZ, R136 ;  /* 0x000000ffff877224 */ /* 0x000fe200078e0088 */
[----:B------:R-:W-:Y:S01]  /*106f0*/  MOV R66, R65 ;  /* 0x0000004100427202 */ /* 0x000fe20000000f00 */
[----:B------:R-:W-:Y:S02]  /*10700*/  IMAD.MOV.U32 R137, RZ, RZ, R138 ;  /* 0x000000ffff897224 */ /* 0x000fe400078e008a */
[----:B------:R-:W-:Y:S02]  /*10710*/  IMAD.MOV.U32 R130, RZ, RZ, R129 ;  /* 0x000000ffff827224 */ /* 0x000fe400078e0081 */
.L_x_38072:
[----:B------:R-:W-:Y:S05]  /*10720*/  BSYNC B1 ;  /* 0x0000000000017941 */ /* 0x000fea0003800000 */
.L_x_38070:
        /* <DEDUP_REMOVED lines=11> */
.L_x_38074:
[----:B------:R-:W-:Y:S01]  /*107e0*/  IMAD.MOV.U32 R129, RZ, RZ, R128 ;  /* 0x000000ffff817224 */ /* 0x000fe200078e0080 */
[----:B------:R-:W-:Y:S01]  /*107f0*/  MOV R65, R64 ;  /* 0x0000004000417202 */ /* 0x000fe20000000f00 */
[----:B------:R-:W-:Y:S02]  /*10800*/  IMAD.MOV.U32 R136, RZ, RZ, R135 ;  /* 0x000000ffff887224 */ /* 0x000fe400078e0087 */
[----:B------:R-:W-:Y:S02]  /*10810*/  IMAD.MOV.U32 R138, RZ, RZ, R137 ;  /* 0x000000ffff8a7224 */ /* 0x000fe400078e0089 */
[----:B------:R-:W-:Y:S02]  /*10820*/  IMAD.MOV.U32 R128, RZ, RZ, R135 ;  /* 0x000000ffff807224 */ /* 0x000fe400078e0087 */
[----:B------:R-:W-:Y:S02]  /*10830*/  IMAD.MOV.U32 R64, RZ, RZ, R137 ;  /* 0x000000ffff407224 */ /* 0x000fe400078e0089 */
.L_x_38075:
[----:B------:R-:W-:Y:S05]  /*10840*/  BSYNC B1 ;  /* 0x0000000000017941 */ /* 0x000fea0003800000 */
.L_x_38073:
[----:B------:R-:W-:Y:S01]  /*10850*/  IADD3 R2, R2, 0x4, RZ ;  /* 0x0000000402027810 */ /* 0x000fe20007ffe0ff */
[----:B------:R-:W-:Y:S01]  /*10860*/  @!P1 CALL.REL.NOINC `(.L_x_38076) ;  /* 0x0000001000009944 */ /* 0x000fe20003c00000 */
[----:B------:R-:W-:Y:S05]  /*10870*/  BRA `(.L_x_38077) ;  /* 0xffffc02000007947 */ /* 0x000fea000383ffff */
.L_x_38076:
[----:B------:R-:W-:Y:S01]  /*10880*/  FADD.FTZ R2, R133, R132 ;  /* 0x0000008485027221 */ /* 0x000fe20000010000 */
[----:B------:R-:W-:Y:S01]  /*10890*/  MOV R128, R136 ;  /* 0x0000008800807202 */ /* 0x000fe20000000f00 */
[----:B------:R-:W-:-:S02]  /*108a0*/  IMAD.MOV.U32 R3, RZ, RZ, R134 ;  /* 0x000000ffff037224 */ /* 0x000fc400078e0086 */
[----:B------:R-:W-:Y:S02]  /*108b0*/  IMAD.MOV.U32 R64, RZ, RZ, R138 ;  /* 0x000000ffff407224 */ /* 0x000fe400078e008a */
.L_x_37886:
[----:B------:R-:W-:Y:S05]  /*108c0*/  BSYNC B0 ;  /* 0x0000000000007941 */ /* 0x000fea0003800000 */
.L_x_37885:
        /* <DEDUP_REMOVED lines=209> */
.L_x_38270:
        /* <DEDUP_REMOVED lines=20> */
.L_x_38081:
[----:B------:R-:W-:Y:S01]  /*11720*/  MOV R136, R71 ;  /* 0x0000004700887202 */ /* 0x000fe20000000f00 */
[----:B------:R-:W-:Y:S02]  /*11730*/  IMAD.MOV.U32 R138, RZ, RZ, R7 ;  /* 0x000000ffff8a7224 */ /* 0x000fe400078e0007 */
[----:B------:R-:W-:Y:S02]  /*11740*/  IMAD.MOV.U32 R71, RZ, RZ, R70 ;  /* 0x000000ffff477224 */ /* 0x000fe400078e0046 */
[----:B------:R-:W-:Y:S02]  /*11750*/  IMAD.MOV.U32 R7, RZ, RZ, R6 ;  /* 0x000000ffff077224 */ /* 0x000fe400078e0006 */
.L_x_38082:
[----:B------:R-:W-:Y:S05]  /*11760*/  BSYNC B1 ;  /* 0x0000000000017941 */ /* 0x000fea0003800000 */
.L_x_38080:
        /* <DEDUP_REMOVED lines=11> */
.L_x_38084:
[----:B------:R-:W-:Y:S01]  /*11820*/  MOV R135, R136 ;  /* 0x0000008800877202 */ /* 0x000fe20000000f00 */
[----:B------:R-:W-:Y:S02]  /*11830*/  IMAD.MOV.U32 R137, RZ, RZ, R138 ;  /* 0x000000ffff897224 */ /* 0x000fe400078e008a */
[----:B------:R-:W-:Y:S02]  /*11840*/  IMAD.MOV.U32 R70, RZ, RZ, R69 ;  /* 0x000000ffff467224 */ /* 0x000fe400078e0045 */
[----:B------:R-:W-:Y:S02]  /*11850*/  IMAD.MOV.U32 R6, RZ, RZ, R5 ;  /* 0x000000ffff067224 */ /* 0x000fe400078e0005 */
.L_x_38085:
[----:B------:R-:W-:Y:S05]  /*11860*/  BSYNC B1 ;  /* 0x0000000000017941 */ /* 0x000fea0003800000 */
.L_x_38083:
        /* <DEDUP_REMOVED lines=11> */
.L_x_38087:
[----:B------:R-:W-:Y:S01]  /*11920*/  MOV R136, R135 ;  /* 0x0000008700887202 */ /* 0x000fe20000000f00 */
[----:B------:R-:W-:Y:S02]  /*11930*/  IMAD.MOV.U32 R138, RZ, RZ, R137 ;  /* 0x000000ffff8a7224 */ /* 0x000fe400078e0089 */
[----:B------:R-:W-:Y:S02]  /*11940*/  IMAD.MOV.U32 R69, RZ, RZ, R68 ;  /* 0x000000ffff457224 */ /* 0x000fe400078e0044 */
[----:B------:R-:W-:Y:S02]  /*11950*/  IMAD.MOV.U32 R5, RZ, RZ, R4 ;  /* 0x000000ffff057224 */ /* 0x000fe400078e0004 */
.L_x_38088:
[----:B------:R-:W-:Y:S05]  /*11960*/  BSYNC B1 ;  /* 0x0000000000017941 */ /* 0x000fea0003800000 */
.L_x_38086:
        /* <DEDUP_REMOVED lines=11> */
.L_x_38090:
[----:B------:R-:W-:Y:S01]  /*11a20*/  MOV R135, R136 ;  /* 0x0000008800877202 */ /* 0x000fe20000000f00 */
[----:B------:R-:W-:Y:S02]  /*11a30*/  IMAD.MOV.U32 R137, RZ, RZ, R138 ;  /* 0x000000ffff897224 */ /* 0x000fe400078e008a */
[----:B------:R-:W-:Y:S02]  /*11a40*/  IMAD.MOV.U32 R68, RZ, RZ, R75 ;  /* 0x000000ffff447224 */ /* 0x000fe400078e004b */
[----:B------:R-:W-:Y:S02]  /*11a50*/  IMAD.MOV.U32 R4, RZ, RZ, R11 ;  /* 0x000000ffff047224 */ /* 0x000fe400078e000b */
.L_x_38091:
[----:B------:R-:W-:Y:S05]  /*11a60*/  BSYNC B1 ;  /* 0x0000000000017941 */ /* 0x000fea0003800000 */
.L_x_38089:
        /* <DEDUP_REMOVED lines=11> */
.L_x_38093:
[----:B------:R-:W-:Y:S01]  /*11b20*/  MOV R136, R135 ;  /* 0x0000008700887202 */ /* 0x000fe20000000f00 */
[----:B------:R-:W-:Y:S02]  /*11b30*/  IMAD.MOV.U32 R138, RZ, RZ, R137 ;  /* 0x000000ffff8a7224 */ /* 0x000fe400078e0089 */
[----:B------:R-:W-:Y:S02]  /*11b40*/  IMAD.MOV.U32 R75, RZ, RZ, R74 ;  /* 0x000000ffff4b7224 */ /* 0x000fe400078e004a */
[----:B------:R-:W-:Y:S02]  /*11b50*/  IMAD.MOV.U32 R11, RZ, RZ, R10 ;  /* 0x000000ffff0b7224 */ /* 0x000fe400078e000a */
.L_x_38094:
[----:B------:R-:W-:Y:S05]  /*11b60*/  BSYNC B1 ;  /* 0x0000000000017941 */ /* 0x000fea0003800000 */
.L_x_38092:
        /* <DEDUP_REMOVED lines=11> */
.L_x_38096:
[----:B------:R-:W-:Y:S01]  /*11c20*/  MOV R135, R136 ;  /* 0x0000008800877202 */ /* 0x000fe20000000f00 */
[----:B------:R-:W-:Y:S02]  /*11c30*/  IMAD.MOV.U32 R137, RZ, RZ, R138 ;  /* 0x000000ffff897224 */ /* 0x000fe400078e008a */
[----:B------:R-:W-:Y:S02]  /*11c40*/  IMAD.MOV.U32 R74, RZ, RZ, R73 ;  /* 0x000000ffff4a7224 */ /* 0x000fe400078e0049 */
[----:B------:R-:W-:Y:S02]  /*11c50*/  IMAD.MOV.U32 R10, RZ, RZ, R9 ;  /* 0x000000ffff0a7224 */ /* 0x000fe400078e0009 */
.L_x_38097:
[----:B------:R-:W-:Y:S05]  /*11c60*/  BSYNC B1 ;  /* 0x0000000000017941 */ /* 0x000fea0003800000 */
.L_x_38095:
        /* <DEDUP_REMOVED lines=11> */
.L_x_38099:
[----:B------:R-:W-:Y:S01]  /*11d20*/  MOV R136, R135 ;  /* 0x0000008700887202 */ /* 0x000fe20000000f00 */
[----:B------:R-:W-:Y:S02]  /*11d30*/  IMAD.MOV.U32 R138, RZ, RZ, R137 ;  /* 0x000000ffff8a7224 */ /* 0x000fe400078e0089 */
[----:B------:R-:W-:Y:S02]  /*11d40*/  IMAD.MOV.U32 R73, RZ, RZ, R72 ;  /* 0x000000ffff497224 */ /* 0x000fe400078e0048 */
[----:B------:R-:W-:Y:S02]  /*11d50*/  IMAD.MOV.U32 R9, RZ, RZ, R8 ;  /* 0x000000ffff097224 */ /* 0x000fe400078e0008 */
.L_x_38100:
[----:B------:R-:W-:Y:S05]  /*11d60*/  BSYNC B1 ;  /* 0x0000000000017941 */ /* 0x000fea0003800000 */
.L_x_38098:
        /* <DEDUP_REMOVED lines=11> */
.L_x_38102:
[----:B------:R-:W-:Y:S01]  /*11e20*/  MOV R135, R136 ;  /* 0x0000008800877202 */ /* 0x000fe20000000f00 */
[----:B------:R-:W-:Y:S02]  /*11e30*/  IMAD.MOV.U32 R137, RZ, RZ, R138 ;  /* 0x000000ffff897224 */ /* 0x000fe400078e008a */
[----:B------:R-:W-:Y:S02]  /*11e40*/  IMAD.MOV.U32 R72, RZ, RZ, R79 ;  /* 0x000000ffff487224 */ /* 0x000fe400078e004f */
[----:B------:R-:W-:Y:S02]  /*11e50*/  IMAD.MOV.U32 R8, RZ, RZ, R15 ;  /* 0x000000ffff087224 */ /* 0x000fe400078e000f */
.L_x_38103:
[----:B------:R-:W-:Y:S05]  /*11e60*/  BSYNC B1 ;  /* 0x0000000000017941 */ /* 0x000fea0003800000 */
.L_x_38101:
        /* <DEDUP_REMOVED lines=11> */
.L_x_38105:
[----:B------:R-:W-:Y:S01]  /*11f20*/  MOV R136, R135 ;  /* 0x0000008700887202 */ /* 0x000fe20000000f00 */
[----:B------:R-:W-:Y:S02]  /*11f30*/  IMAD.MOV.U32 R138, RZ, RZ, R137 ;  /* 0x000000ffff8a7224 */ /* 0x000fe400078e0089 */
[----:B------:R-:W-:Y:S02]  /*11f40*/  IMAD.MOV.U32 R79, RZ, RZ, R78 ;  /* 0x000000ffff4f7224 */ /* 0x000fe400078e004e */
[----:B------:R-:W-:Y:S02]  /*11f50*/  IMAD.MOV.U32 R15, RZ, RZ, R14 ;  /* 0x000000ffff0f7224 */ /* 0x000fe400078e000e */
.L_x_38106:
[----:B------:R-:W-:Y:S05]  /*11f60*/  BSYNC B1 ;  /* 0x0000000000017941 */ /* 0x000fea0003800000 */
.L_x_38104:
        /* <DEDUP_REMOVED lines=11> */
.L_x_38108:
[----:B------:R-:W-:Y:S01]  /*12020*/  MOV R135, R136 ;  /* 0x0000008800877202 */ /* 0x000fe20000000f00 */
[----:B------:R-:W-:Y:S02]  /*12030*/  IMAD.MOV.U32 R137, RZ, RZ, R138 ;  /* 0x000000ffff897224 */ /* 0x000fe400078e008a */
[----:B------:R-:W-:Y:S02]  /*12040*/  IMAD.MOV.U32 R78, RZ, RZ, R77 ;  /* 0x000000ffff4e7224 */ /* 0x000fe400078e004d */
[----:B------:R-:W-:Y:S02]  /*12050*/  IMAD.MOV.U32 R14, RZ, RZ, R13 ;  /* 0x000000ffff0e7224 */ /* 0x000fe400078e000d */
.L_x_38109:
[----:B------:R-:W-:Y:S05]  /*12060*/  BSYNC B1 ;  /* 0x0000000000017941 */ /* 0x000fea0003800000 */
.L_x_38107:
        /* <DEDUP_REMOVED lines=11> */
.L_x_38111:
[----:B------:R-:W-:Y:S01]  /*12120*/  MOV R136, R135 ;  /* 0x0000008700887202 */ /* 0x000fe20000000f00 */
[----:B------:R-:W-:Y:S02]  /*12130*/  IMAD.MOV.U32 R138, RZ, RZ, R137 ;  /* 0x000000ffff8a7224 */ /* 0x000fe400078e0089 */
[----:B------:R-:W-:Y:S02]  /*12140*/  IMAD.MOV.U32 R77, RZ, RZ, R76 ;  /* 0x000000ffff4d7224 */ /* 0x000fe400078e004c */
[----:B------:R-:W-:Y:S02]  /*12150*/  IMAD.MOV.U32 R13, RZ, RZ, R12 ;  /* 0x000000ffff0d7224 */ /* 0x000fe400078e000c */
.L_x_38112:
[----:B------:R-:W-:Y:S05]  /*12160*/  BSYNC B1 ;  /* 0x0000000000017941 */ /* 0x000fea0003800000 */
.L_x_38110:
        /* <DEDUP_REMOVED lines=11> */
.L_x_38114:
[----:B------:R-:W-:Y:S01]  /*12220*/  MOV R135, R136 ;  /* 0x0000008800877202 */ /* 0x000fe20000000f00 */
[----:B------:R-:W-:Y:S02]  /*12230*/  IMAD.MOV.U32 R137, RZ, RZ, R138 ;  /* 0x000000ffff897224 */ /* 0x000fe400078e008a */
[----:B------:R-:W-:Y:S02]  /*12240*/  IMAD.MOV.U32 R76, RZ, RZ, R83 ;  /* 0x000000ffff4c7224 */ /* 0x000fe400078e0053 */
[----:B------:R-:W-:Y:S02]  /*12250*/  IMAD.MOV.U32 R12, RZ, RZ, R19 ;  /* 0x000000ffff0c7224 */ /* 0x000fe400078e0013 */
.L_x_38115:
[----:B------:R-:W-:Y:S05]  /*12260*/  BSYNC B1 ;  /* 0x0000000000017941 */ /* 0x000fea0003800000 */
.L_x_38113:
        /* <DEDUP_REMOVED lines=11> */
.L_x_38117:
[----:B------:R-:W-:Y:S01]  /*12320*/  MOV R136, R135 ;  /* 0x0000008700887202 */ /* 0x000fe20000000f00 */
[----:B------:R-:W-:Y:S02]  /*12330*/  IMAD.MOV.U32 R138, RZ, RZ, R137 ;  /* 0x000000ffff8a7224 */ /* 0x000fe400078e0089 */
[----:B------:R-:W-:Y:S02]  /*12340*/  IMAD.MOV.U32 R83, RZ, RZ, R82 ;  /* 0x000000ffff537224 */ /* 0x000fe400078e0052 */
[----:B------:R-:W-:Y:S02]  /*12350*/  IMAD.MOV.U32 R19, RZ, RZ, R18 ;  /* 0x000000ffff137224 */ /* 0x000fe400078e0012 */
.L_x_38118:
[----:B------:R-:W-:Y:S05]  /*12360*/  BSYNC B1 ;  /* 0x0000000000017941 */ /* 0x000fea0003800000 */
.L_x_38116:
        /* <DEDUP_REMOVED lines=11> */
.L_x_38120:
[----:B------:R-:W-:Y:S01]  /*12420*/  MOV R135, R136 ;  /* 0x0000008800877202 */ /* 0x000fe20000000f00 */
[----:B------:R-:W-:Y:S02]  /*12430*/  IMAD.MOV.U32 R137, RZ, RZ, R138 ;  /* 0x000000ffff897224 */ /* 0x000fe400078e008a */
[----:B------:R-:W-:Y:S02]  /*12440*/  IMAD.MOV.U32 R82, RZ, RZ, R81 ;  /* 0x000000ffff527224 */ /* 0x000fe400078e0051 */
[----:B------:R-:W-:Y:S02]  /*12450*/  IMAD.MOV.U32 R18, RZ, RZ, R17 ;  /* 0x000000ffff127224 */ /* 0x000fe400078e0011 */
.L_x_38121:
[----:B------:R-:W-:Y:S05]  /*12460*/  BSYNC B1 ;  /* 0x0000000000017941 */ /* 0x000fea0003800000 */
.L_x_38119:
        /* <DEDUP_REMOVED lines=11> */
.L_x_38123:
[----:B------:R-:W-:Y:S01]  /*12520*/  MOV R136, R135 ;  /* 0x0000008700887202 */ /* 0x000fe20000000f00 */
[----:B------:R-:W-:Y:S02]  /*12530*/  IMAD.MOV.U32 R138, RZ, RZ, R137 ;  /* 0x000000ffff8a7224 */ /* 0x000fe400078e0089 */
[----:B------:R-:W-:Y:S02]  /*12540*/  IMAD.MOV.U32 R81, RZ, RZ, R80 ;  /* 0x000000ffff517224 */ /* 0x000fe400078e0050 */
[----:B------:R-:W-:Y:S02]  /*12550*/  IMAD.MOV.U32 R17, RZ, RZ, R16 ;  /* 0x000000ffff117224 */ /* 0x000fe400078e0010 */
.L_x_38124:
[----:B------:R-:W-:Y:S05]  /*12560*/  BSYNC B1 ;  /* 0x0000000000017941 */ /* 0x000fea0003800000 */
.L_x_38122:
        /* <DEDUP_REMOVED lines=11> */
.L_x_38126:
[----:B------:R-:W-:Y:S01]  /*12620*/  MOV R135, R136 ;  /* 0x0000008800877202 */ /* 0x000fe20000000f00 */
[----:B------:R-:W-:Y:S02]  /*12630*/  IMAD.MOV.U32 R137, RZ, RZ, R138 ;  /* 0x000000ffff897224 */ /* 0x000fe400078e008a */
[----:B------:R-:W-:Y:S02]  /*12640*/  IMAD.MOV.U32 R80, RZ, RZ, R87 ;  /* 0x000000ffff507224 */ /* 0x000fe400078e0057 */
[----:B------:R-:W-:Y:S02]  /*12650*/  IMAD.MOV.U32 R16, RZ, RZ, R23 ;  /* 0x000000ffff107224 */ /* 0x000fe400078e0017 */
.L_x_38127:
[----:B------:R-:W-:Y:S05]  /*12660*/  BSYNC B1 ;  /* 0x0000000000017941 */ /* 0x000fea0003800000 */
.L_x_38125:
        /* <DEDUP_REMOVED lines=11> */
.L_x_38129:
[----:B------:R-:W-:Y:S01]  /*12720*/  MOV R136, R135 ;  /* 0x0000008700887202 */ /* 0x000fe20000000f00 */
[----:B------:R-:W-:Y:S02]  /*12730*/  IMAD.MOV.U32 R138, RZ, RZ, R137 ;  /* 0x000000ffff8a7224 */ /* 0x000fe400078e0089 */
[----:B------:R-:W-:Y:S02]  /*12740*/  IMAD.MOV.U32 R87, RZ, RZ, R86 ;  /* 0x000000ffff577224 */ /* 0x000fe400078e0056 */
[----:B------:R-:W-:Y:S02]  /*12750*/  IMAD.MOV.U32 R23, RZ, RZ, R22 ;  /* 0x000000ffff177224 */ /* 0x000fe400078e0016 */
.L_x_38130:
[----:B------:R-:W-:Y:S05]  /*12760*/  BSYNC B1 ;  /* 0x0000000000017941 */ /* 0x000fea0003800000 */
.L_x_38128:
        /* <DEDUP_REMOVED lines=11> */
.L_x_38132:
[----:B------:R-:W-:Y:S01]  /*12820*/  MOV R135, R136 ;  /* 0x0000008800877202 */ /* 0x000fe20000000f00 */
[----:B------:R-:W-:Y:S02]  /*12830*/  IMAD.MOV.U32 R137, RZ, RZ, R138 ;  /* 0x000000ffff897224 */ /* 0x000fe400078e008a */
[----:B------:R-:W-:Y:S02]  /*12840*/  IMAD.MOV.U32 R86, RZ, RZ, R85 ;  /* 0x000000ffff567224 */ /* 0x000fe400078e0055 */
[----:B------:R-:W-:Y:S02]  /*12850*/  IMAD.MOV.U32 R22, RZ, RZ, R21 ;  /* 0x000000ffff167224 */ /* 0x000fe400078e0015 */
.L_x_38133:
[----:B------:R-:W-:Y:S05]  /*12860*/  BSYNC B1 ;  /* 0x0000000000017941 */ /* 0x000fea0003800000 */
.L_x_38131:
        /* <DEDUP_REMOVED lines=11> */
.L_x_38135:
[----:B------:R-:W-:Y:S01]  /*12920*/  MOV R136, R135 ;  /* 0x0000008700887202 */ /* 0x000fe20000000f00 */
[----:B------:R-:W-:Y:S02]  /*12930*/  IMAD.MOV.U32 R138, RZ, RZ, R137 ;  /* 0x000000ffff8a7224 */ /* 0x000fe400078e0089 */
[----:B------:R-:W-:Y:S02]  /*12940*/  IMAD.MOV.U32 R85, RZ, RZ, R84 ;  /* 0x000000ffff557224 */ /* 0x000fe400078e0054 */
[----:B------:R-:W-:Y:S02]  /*12950*/  IMAD.MOV.U32 R21, RZ, RZ, R20 ;  /* 0x000000ffff157224 */ /* 0x000fe400078e0014 */
.L_x_38136:
[----:B------:R-:W-:Y:S05]  /*12960*/  BSYNC B1 ;  /* 0x0000000000017941 */ /* 0x000fea0003800000 */
.L_x_38134:
        /* <DEDUP_REMOVED lines=11> */
.L_x_38138:
[----:B------:R-:W-:Y:S01]  /*12a20*/  MOV R135, R136 ;  /* 0x0000008800877202 */ /* 0x000fe20000000f00 */
[----:B------:R-:W-:Y:S01]  /*12a30*/  IMAD.MOV.U32 R137, RZ, RZ, R138 ;  /* 0x000000ffff897224 */ /* 0x000fe200078e008a */
[----:B------:R-:W-:Y:S01]  /*12a40*/  MOV R20, R27 ;  /* 0x0000001b00147202 */ /* 0x000fe20000000f00 */
[----:B------:R-:W-:Y:S02]  /*12a50*/  IMAD.MOV.U32 R84, RZ, RZ, R91 ;  /* 0x000000ffff547224 */ /* 0x000fe400078e005b */
.L_x_38139:
[----:B------:R-:W-:Y:S05]  /*12a60*/  BSYNC B1 ;  /* 0x0000000000017941 */ /* 0x000fea0003800000 */
.L_x_38137:
        /* <DEDUP_REMOVED lines=11> */
.L_x_38141:
[----:B------:R-:W-:Y:S01]  /*12b20*/  IMAD.MOV.U32 R136, RZ, RZ, R135 ;  /* 0x000000ffff887224 */ /* 0x000fe200078e0087 */
[----:B------:R-:W-:Y:S01]  /*12b30*/  MOV R138, R137 ;  /* 0x00000089008a7202 */ /* 0x000fe20000000f00 */
[----:B------:R-:W-:Y:S02]  /*12b40*/  IMAD.MOV.U32 R91, RZ, RZ, R90 ;  /* 0x000000ffff5b7224 */ /* 0x000fe400078e005a */
[----:B------:R-:W-:Y:S02]  /*12b50*/  IMAD.MOV.U32 R27, RZ, RZ, R26 ;  /* 0x000000ffff1b7224 */ /* 0x000fe400078e001a */
.L_x_38142:
[----:B------:R-:W-:Y:S05]  /*12b60*/  BSYNC B1 ;  /* 0x0000000000017941 */ /* 0x000fea0003800000 */
.L_x_38140:
        /* <DEDUP_REMOVED lines=11> */
.L_x_38144:
[----:B------:R-:W-:Y:S01]  /*12c20*/  IMAD.MOV.U32 R135, RZ, RZ, R136 ;  /* 0x000000ffff877224 */ /* 0x000fe200078e0088 */
[----:B------:R-:W-:Y:S01]  /*12c30*/  MOV R90, R89 ;  /* 0x00000059005a7202 */ /* 0x000fe20000000f00 */
[----:B------:R-:W-:Y:S02]  /*12c40*/  IMAD.MOV.U32 R137, RZ, RZ, R138 ;  /* 0x000000ffff897224 */ /* 0x000fe400078e008a */
[----:B------:R-:W-:Y:S02]  /*12c50*/  IMAD.MOV.U32 R26, RZ, RZ, R25 ;  /* 0x000000ffff1a7224 */ /* 0x000fe400078e0019 */
.L_x_38145:
[----:B------:R-:W-:Y:S05]  /*12c60*/  BSYNC B1 ;  /* 0x0000000000017941 */ /* 0x000fea0003800000 */
.L_x_38143:
        /* <DEDUP_REMOVED lines=11> */
.L_x_38147:
[----:B------:R-:W-:Y:S01]  /*12d20*/  MOV R136, R135 ;  /* 0x0000008700887202 */ /* 0x000fe20000000f00 */
[----:B------:R-:W-:Y:S01]  /*12d30*/  IMAD.MOV.U32 R138, RZ, RZ, R137 ;  /* 0x000000ffff8a7224 */ /* 0x000fe200078e0089 */
[----:B------:R-:W-:Y:S01]  /*12d40*/  MOV R25, R24 ;  /* 0x0000001800197202 */ /* 0x000fe20000000f00 */
[----:B------:R-:W-:Y:S02]  /*12d50*/  IMAD.MOV.U32 R89, RZ, RZ, R88 ;  /* 0x000000ffff597224 */ /* 0x000fe400078e0058 */
.L_x_38148:
[----:B------:R-:W-:Y:S05]  /*12d60*/  BSYNC B1 ;  /* 0x0000000000017941 */ /* 0x000fea0003800000 */
.L_x_38146:
        /* <DEDUP_REMOVED lines=11> */
.L_x_38150:
[----:B------:R-:W-:Y:S01]  /*12e20*/  IMAD.MOV.U32 R135, RZ, RZ, R136 ;  /* 0x000000ffff877224 */ /* 0x000fe200078e0088 */
[----:B------:R-:W-:Y:S01]  /*12e30*/  MOV R137, R138 ;  /* 0x0000008a00897202 */ /* 0x000fe20000000f00 */
[----:B------:R-:W-:Y:S02]  /*12e40*/  IMAD.MOV.U32 R88, RZ, RZ, R95 ;  /* 0x000000ffff587224 */ /* 0x000fe400078e005f */
[----:B------:R-:W-:Y:S02]  /*12e50*/  IMAD.MOV.U32 R24, RZ, RZ, R31 ;  /* 0x000000ffff187224 */ /* 0x000fe400078e001f */
.L_x_38151:
[----:B------:R-:W-:Y:S05]  /*12e60*/  BSYNC B1 ;  /* 0x0000000000017941 */ /* 0x000fea0003800000 */
.L_x_38149:
        /* <DEDUP_REMOVED lines=11> */
.L_x_38153:
[----:B------:R-:W-:Y:S01]  /*12f20*/  IMAD.MOV.U32 R136, RZ, RZ, R135 ;  /* 0x000000ffff887224 */ /* 0x000fe200078e0087 */
[----:B------:R-:W-:Y:S01]  /*12f30*/  MOV R95, R94 ;  /* 0x0000005e005f7202 */ /* 0x000fe20000000f00 */
[----:B------:R-:W-:Y:S02]  /*12f40*/  IMAD.MOV.U32 R138, RZ, RZ, R137 ;  /* 0x000000ffff8a7224 */ /* 0x000fe400078e0089 */
[----:B------:R-:W-:Y:S02]  /*12f50*/  IMAD.MOV.U32 R31, RZ, RZ, R30 ;  /* 0x000000ffff1f7224 */ /* 0x000fe400078e001e */
.L_x_38154:
[----:B------:R-:W-:Y:S05]  /*12f60*/  BSYNC B1 ;  /* 0x0000000000017941 */ /* 0x000fea0003800000 */
.L_x_38152:
        /* <DEDUP_REMOVED lines=11> */
.L_x_38156:
[----:B------:R-:W-:Y:S01]  /*13020*/  MOV R135, R136 ;  /* 0x0000008800877202 */ /* 0x000fe20000000f00 */
[----:B------:R-:W-:Y:S01]  /*13030*/  IMAD.MOV.U32 R137, RZ, RZ, R138 ;  /* 0x000000ffff897224 */ /* 0x000fe200078e008a */
[----:B------:R-:W-:Y:S01]  /*13040*/  MOV R30, R29 ;  /* 0x0000001d001e7202 */ /* 0x000fe20000000f00 */
[----:B------:R-:W-:Y:S02]  /*13050*/  IMAD.MOV.U32 R94, RZ, RZ, R93 ;  /* 0x000000ffff5e7224 */ /* 0x000fe400078e005d */
.L_x_38157:
[----:B------:R-:W-:Y:S05]  /*13060*/  BSYNC B1 ;  /* 0x0000000000017941 */ /* 0x000fea0003800000 */
.L_x_38155:
        /* <DEDUP_REMOVED lines=11> */
.L_x_38159:
[----:B------:R-:W-:Y:S01]  /*13120*/  IMAD.MOV.U32 R136, RZ, RZ, R135 ;  /* 0x000000ffff887224 */ /* 0x000fe200078e0087 */
[----:B------:R-:W-:Y:S01]  /*13130*/  MOV R138, R137 ;  /* 0x00000089008a7202 */ /* 0x000fe20000000f00 */
[----:B------:R-:W-:Y:S02]  /*13140*/  IMAD.MOV.U32 R93, RZ, RZ, R92 ;  /* 0x000000ffff5d7224 */ /* 0x000fe400078e005c */
[----:B------:R-:W-:Y:S02]  /*13150*/  IMAD.MOV.U32 R29, RZ, RZ, R28 ;  /* 0x000000ffff1d7224 */ /* 0x000fe400078e001c */
.L_x_38160:
[----:B------:R-:W-:Y:S05]  /*13160*/  BSYNC B1 ;  /* 0x0000000000017941 */ /* 0x000fea0003800000 */
.L_x_38158:
        /* <DEDUP_REMOVED lines=11> */
.L_x_38162:
[----:B------:R-:W-:Y:S01]  /*13220*/  IMAD.MOV.U32 R135, RZ, RZ, R136 ;  /* 0x000000ffff877224 */ /* 0x000fe200078e0088 */
[----:B------:R-:W-:Y:S01]  /*13230*/  MOV R92, R99 ;  /* 0x00000063005c7202 */ /* 0x000fe20000000f00 */
[----:B------:R-:W-:Y:S02]  /*13240*/  IMAD.MOV.U32 R137, RZ, RZ, R138 ;  /* 0x000000ffff897224 */ /* 0x000fe400078e008a */
[----:B------:R-:W-:Y:S02]  /*13250*/  IMAD.MOV.U32 R28, RZ, RZ, R35 ;  /* 0x000000ffff1c7224 */ /* 0x000fe400078e0023 */
.L_x_38163:
[----:B------:R-:W-:Y:S05]  /*13260*/  BSYNC B1 ;  /* 0x0000000000017941 */ /* 0x000fea0003800000 */
.L_x_38161:
        /* <DEDUP_REMOVED lines=11> */
.L_x_38165:
[----:B------:R-:W-:Y:S01]  /*13320*/  MOV R136, R135 ;  /* 0x0000008700887202 */ /* 0x000fe20000000f00 */
[----:B------:R-:W-:Y:S01]  /*13330*/  IMAD.MOV.U32 R138, RZ, RZ, R137 ;  /* 0x000000ffff8a7224 */ /* 0x000fe200078e0089 */
[----:B------:R-:W-:Y:S01]  /*13340*/  MOV R35, R34 ;  /* 0x0000002200237202 */ /* 0x000fe20000000f00 */
[----:B------:R-:W-:Y:S02]  /*13350*/  IMAD.MOV.U32 R99, RZ, RZ, R98 ;  /* 0x000000ffff637224 */ /* 0x000fe400078e0062 */
.L_x_38166:
[----:B------:R-:W-:Y:S05]  /*13360*/  BSYNC B1 ;  /* 0x0000000000017941 */ /* 0x000fea0003800000 */
.L_x_38164:
        /* <DEDUP_REMOVED lines=11> */
.L_x_38168:
[----:B------:R-:W-:Y:S01]  /*13420*/  IMAD.MOV.U32 R135, RZ, RZ, R136 ;  /* 0x000000ffff877224 */ /* 0x000fe200078e0088 */
[----:B------:R-:W-:Y:S01]  /*13430*/  MOV R137, R138 ;  /* 0x0000008a00897202 */ /* 0x000fe20000000f00 */
[----:B------:R-:W-:Y:S02]  /*13440*/  IMAD.MOV.U32 R98, RZ, RZ, R97 ;  /* 0x000000ffff627224 */ /* 0x000fe400078e0061 */
[----:B------:R-:W-:Y:S02]  /*13450*/  IMAD.MOV.U32 R34, RZ, RZ, R33 ;  /* 0x000000ffff227224 */ /* 0x000fe400078e0021 */
.L_x_38169:
[----:B------:R-:W-:Y:S05]  /*13460*/  BSYNC B1 ;  /* 0x0000000000017941 */ /* 0x000fea0003800000 */
.L_x_38167:
        /* <DEDUP_REMOVED lines=11> */
.L_x_38171:
[----:B------:R-:W-:Y:S01]  /*13520*/  IMAD.MOV.U32 R136, RZ, RZ, R135 ;  /* 0x000000ffff887224 */ /* 0x000fe200078e0087 */
[----:B------:R-:W-:Y:S01]  /*13530*/  MOV R97, R96 ;  /* 0x0000006000617202 */ /* 0x000fe20000000f00 */
[----:B------:R-:W-:Y:S02]  /*13540*/  IMAD.MOV.U32 R138, RZ, RZ, R137 ;  /* 0x000000ffff8a7224 */ /* 0x000fe400078e0089 */
[----:B------:R-:W-:Y:S02]  /*13550*/  IMAD.MOV.U32 R33, RZ, RZ, R32 ;  /* 0x000000ffff217224 */ /* 0x000fe400078e0020 */
.L_x_38172:
[----:B------:R-:W-:Y:S05]  /*13560*/  BSYNC B1 ;  /* 0x0000000000017941 */ /* 0x000fea0003800000 */
.L_x_38170:
        /* <DEDUP_REMOVED lines=11> */
.L_x_38174:
[----:B------:R-:W-:Y:S01]  /*13620*/  MOV R135, R136 ;  /* 0x0000008800877202 */ /* 0x000fe20000000f00 */
[----:B------:R-:W-:Y:S01]  /*13630*/  IMAD.MOV.U32 R137, RZ, RZ, R138 ;  /* 0x000000ffff897224 */ /* 0x000fe200078e008a */
[----:B------:R-:W-:Y:S01]  /*13640*/  MOV R32, R39 ;  /* 0x0000002700207202 */ /* 0x000fe20000000f00 */
[----:B------:R-:W-:Y:S02]  /*13650*/  IMAD.MOV.U32 R96, RZ, RZ, R103 ;  /* 0x000000ffff607224 */ /* 0x000fe400078e0067 */
.L_x_38175:
[----:B------:R-:W-:Y:S05]  /*13660*/  BSYNC B1 ;  /* 0x0000000000017941 */ /* 0x000fea0003800000 */
.L_x_38173:
        /* <DEDUP_REMOVED lines=11> */
.L_x_38177:
[----:B------:R-:W-:Y:S01]  /*13720*/  IMAD.MOV.U32 R136, RZ, RZ, R135 ;  /* 0x000000ffff887224 */ /* 0x000fe200078e0087 */
[----:B------:R-:W-:Y:S01]  /*13730*/  MOV R138, R137 ;  /* 0x00000089008a7202 */ /* 0x000fe20000000f00 */
[----:B------:R-:W-:Y:S02]  /*13740*/  IMAD.MOV.U32 R103, RZ, RZ, R102 ;  /* 0x000000ffff677224 */ /* 0x000fe400078e0066 */
[----:B------:R-:W-:Y:S02]  /*13750*/  IMAD.MOV.U32 R39, RZ, RZ, R38 ;  /* 0x000000ffff277224 */ /* 0x000fe400078e0026 */
.L_x_38178:
[----:B------:R-:W-:Y:S05]  /*13760*/  BSYNC B1 ;  /* 0x0000000000017941 */ /* 0x000fea0003800000 */
.L_x_38176:
        /* <DEDUP_REMOVED lines=11> */
.L_x_38180:
[----:B------:R-:W-:Y:S01]  /*13820*/  IMAD.MOV.U32 R135, RZ, RZ, R136 ;  /* 0x000000ffff877224 */ /* 0x000fe200078e0088 */
[----:B------:R-:W-:Y:S01]  /*13830*/  MOV R102, R101 ;  /* 0x0000006500667202 */ /* 0x000fe20000000f00 */
[----:B------:R-:W-:Y:S02]  /*13840*/  IMAD.MOV.U32 R137, RZ, RZ, R138 ;  /* 0x000000ffff897224 */ /* 0x000fe400078e008a */
[----:B------:R-:W-:Y:S02]  /*13850*/  IMAD.MOV.U32 R38, RZ, RZ, R37 ;  /* 0x000000ffff267224 */ /* 0x000fe400078e0025 */
.L_x_38181:
[----:B------:R-:W-:Y:S05]  /*13860*/  BSYNC B1 ;  /* 0x0000000000017941 */ /* 0x000fea0003800000 */
.L_x_38179:
        /* <DEDUP_REMOVED lines=11> */
.L_x_38183:
[----:B------:R-:W-:Y:S01]  /*13920*/  MOV R136, R135 ;  /* 0x0000008700887202 */ /* 0x000fe20000000f00 */
[----:B------:R-:W-:Y:S01]  /*13930*/  IMAD.MOV.U32 R138, RZ, RZ, R137 ;  /* 0x000000ffff8a7224 */ /* 0x000fe200078e0089 */
[----:B------:R-:W-:Y:S01]  /*13940*/  MOV R37, R36 ;  /* 0x0000002400257202 */ /* 0x000fe20000000f00 */
[----:B------:R-:W-:Y:S02]  /*13950*/  IMAD.MOV.U32 R101, RZ, RZ, R100 ;  /* 0x000000ffff657224 */ /* 0x000fe400078e0064 */
.L_x_38184:
[----:B------:R-:W-:Y:S05]  /*13960*/  BSYNC B1 ;  /* 0x0000000000017941 */ /* 0x000fea0003800000 */
.L_x_38182:
        /* <DEDUP_REMOVED lines=11> */
.L_x_38186:
[----:B------:R-:W-:Y:S01]  /*13a20*/  IMAD.MOV.U32 R135, RZ, RZ, R136 ;  /* 0x000000ffff877224 */ /* 0x000fe200078e0088 */
[----:B------:R-:W-:Y:S01]  /*13a30*/  MOV R137, R138 ;  /* 0x0000008a00897202 */ /* 0x000fe20000000f00 */
[----:B------:R-:W-:Y:S02]  /*13a40*/  IMAD.MOV.U32 R100, RZ, RZ, R107 ;  /* 0x000000ffff647224 */ /* 0x000fe400078e006b */
[----:B------:R-:W-:Y:S02]  /*13a50*/  IMAD.MOV.U32 R36, RZ, RZ, R43 ;  /* 0x000000ffff247224 */ /* 0x000fe400078e002b */
.L_x_38187:
[----:B------:R-:W-:Y:S05]  /*13a60*/  BSYNC B1 ;  /* 0x0000000000017941 */ /* 0x000fea0003800000 */
.L_x_38185:
        /* <DEDUP_REMOVED lines=11> */
.L_x_38189:
[----:B------:R-:W-:Y:S01]  /*13b20*/  IMAD.MOV.U32 R136, RZ, RZ, R135 ;  /* 0x000000ffff887224 */ /* 0x000fe200078e0087 */
[----:B------:R-:W-:Y:S01]  /*13b30*/  MOV R107, R106 ;  /* 0x0000006a006b7202 */ /* 0x000fe20000000f00 */
[----:B------:R-:W-:Y:S02]  /*13b40*/  IMAD.MOV.U32 R138, RZ, RZ, R137 ;  /* 0x000000ffff8a7224 */ /* 0x000fe400078e0089 */
[----:B------:R-:W-:Y:S02]  /*13b50*/  IMAD.MOV.U32 R43, RZ, RZ, R42 ;  /* 0x000000ffff2b7224 */ /* 0x000fe400078e002a */
.L_x_38190:
[----:B------:R-:W-:Y:S05]  /*13b60*/  BSYNC B1 ;  /* 0x0000000000017941 */ /* 0x000fea0003800000 */
.L_x_38188:
        /* <DEDUP_REMOVED lines=11> */
.L_x_38192:
[----:B------:R-:W-:Y:S01]  /*13c20*/  MOV R135, R136 ;  /* 0x0000008800877202 */ /* 0x000fe20000000f00 */
[----:B------:R-:W-:Y:S01]  /*13c30*/  IMAD.MOV.U32 R137, RZ, RZ, R138 ;  /* 0x000000ffff897224 */ /* 0x000fe200078e008a */
[----:B------:R-:W-:Y:S01]  /*13c40*/  MOV R42, R41 ;  /* 0x00000029002a7202 */ /* 0x000fe20000000f00 */
[----:B------:R-:W-:Y:S02]  /*13c50*/  IMAD.MOV.U32 R106, RZ, RZ, R105 ;  /* 0x000000ffff6a7224 */ /* 0x000fe400078e0069 */
.L_x_38193:
[----:B------:R-:W-:Y:S05]  /*13c60*/  BSYNC B1 ;  /* 0x0000000000017941 */ /* 0x000fea0003800000 */
.L_x_38191:
        /* <DEDUP_REMOVED lines=11> */
.L_x_38195:
[----:B------:R-:W-:Y:S01]  /*13d20*/  IMAD.MOV.U32 R136, RZ, RZ, R135 ;  /* 0x000000ffff887224 */ /* 0x000fe200078e0087 */
[----:B------:R-:W-:Y:S01]  /*13d30*/  MOV R138, R137 ;  /* 0x00000089008a7202 */ /* 0x000fe20000000f00 */
[----:B------:R-:W-:Y:S02]  /*13d40*/  IMAD.MOV.U32 R105, RZ, RZ, R104 ;  /* 0x000000ffff697224 */ /* 0x000fe400078e0068 */
[----:B------:R-:W-:Y:S02]  /*13d50*/  IMAD.MOV.U32 R41, RZ, RZ, R40 ;  /* 0x000000ffff297224 */ /* 0x000fe400078e0028 */
.L_x_38196:
[----:B------:R-:W-:Y:S05]  /*13d60*/  BSYNC B1 ;  /* 0x0000000000017941 */ /* 0x000fea0003800000 */
.L_x_38194:
        /* <DEDUP_REMOVED lines=11> */
.L_x_38198:
[----:B------:R-:W-:Y:S01]  /*13e20*/  IMAD.MOV.U32 R135, RZ, RZ, R136 ;  /* 0x000000ffff877224 */ /* 0x000fe200078e0088 */
[----:B------:R-:W-:Y:S01]  /*13e30*/  MOV R104, R111 ;  /* 0x0000006f00687202 */ /* 0x000fe20000000f00 */
[----:B------:R-:W-:Y:S02]  /*13e40*/  IMAD.MOV.U32 R137, RZ, RZ, R138 ;  /* 0x000000ffff897224 */ /* 0x000fe400078e008a */
[----:B------:R-:W-:Y:S02]  /*13e50*/  IMAD.MOV.U32 R40, RZ, RZ, R47 ;  /* 0x000000ffff287224 */ /* 0x000fe400078e002f */
.L_x_38199:
[----:B------:R-:W-:Y:S05]  /*13e60*/  BSYNC B1 ;  /* 0x0000000000017941 */ /* 0x000fea0003800000 */
.L_x_38197:
        /* <DEDUP_REMOVED lines=11> */
.L_x_38201:
[----:B------:R-:W-:Y:S01]  /*13f20*/  MOV R136, R135 ;  /* 0x0000008700887202 */ /* 0x000fe20000000f00 */
[----:B------:R-:W-:Y:S01]  /*13f30*/  IMAD.MOV.U32 R138, RZ, RZ, R137 ;  /* 0x000000ffff8a7224 */ /* 0x000fe200078e0089 */
[----:B------:R-:W-:Y:S01]  /*13f40*/  MOV R47, R46 ;  /* 0x0000002e002f7202 */ /* 0x000fe20000000f00 */
[----:B------:R-:W-:Y:S02]  /*13f50*/  IMAD.MOV.U32 R111, RZ, RZ, R110 ;  /* 0x000000ffff6f7224 */ /* 0x000fe400078e006e */
.L_x_38202:
[----:B------:R-:W-:Y:S05]  /*13f60*/  BSYNC B1 ;  /* 0x0000000000017941 */ /* 0x000fea0003800000 */
.L_x_38200:
        /* <DEDUP_REMOVED lines=11> */
.L_x_38204:
[----:B------:R-:W-:Y:S01]  /*14020*/  IMAD.MOV.U32 R135, RZ, RZ, R136 ;  /* 0x000000ffff877224 */ /* 0x000fe200078e0088 */
[----:B------:R-:W-:Y:S01]  /*14030*/  MOV R137, R138 ;  /* 0x0000008a00897202 */ /* 0x000fe20000000f00 */
[----:B------:R-:W-:Y:S02]  /*14040*/  IMAD.MOV.U32 R110, RZ, RZ, R109 ;  /* 0x000000ffff6e7224 */ /* 0x000fe400078e006d */
[----:B------:R-:W-:Y:S02]  /*14050*/  IMAD.MOV.U32 R46, RZ, RZ, R45 ;  /* 0x000000ffff2e7224 */ /* 0x000fe400078e002d */
.L_x_38205:
[----:B------:R-:W-:Y:S05]  /*14060*/  BSYNC B1 ;  /* 0x0000000000017941 */ /* 0x000fea0003800000 */
.L_x_38203:
        /* <DEDUP_REMOVED lines=11> */
.L_x_38207:
[----:B------:R-:W-:Y:S01]  /*14120*/  IMAD.MOV.U32 R136, RZ, RZ, R135 ;  /* 0x000000ffff887224 */ /* 0x000fe200078e0087 */
[----:B------:R-:W-:Y:S01]  /*14130*/  MOV R109, R108 ;  /* 0x0000006c006d7202 */ /* 0x000fe20000000f00 */
[----:B------:R-:W-:Y:S02]  /*14140*/  IMAD.MOV.U32 R138, RZ, RZ, R137 ;  /* 0x000000ffff8a7224 */ /* 0x000fe400078e0089 */
[----:B------:R-:W-:Y:S02]  /*14150*/  IMAD.MOV.U32 R45, RZ, RZ, R44 ;  /* 0x000000ffff2d7224 */ /* 0x000fe400078e002c */
.L_x_38208:
[----:B------:R-:W-:Y:S05]  /*14160*/  BSYNC B1 ;  /* 0x0000000000017941 */ /* 0x000fea0003800000 */
.L_x_38206:
        /* <DEDUP_REMOVED lines=11> */
.L_x_38210:
[----:B------:R-:W-:Y:S01]  /*14220*/  MOV R135, R136 ;  /* 0x0000008800877202 */ /* 0x000fe20000000f00 */
[----:B------:R-:W-:Y:S01]  /*14230*/  IMAD.MOV.U32 R137, RZ, RZ, R138 ;  /* 0x000000ffff897224 */ /* 0x000fe200078e008a */
[----:B------:R-:W-:Y:S01]  /*14240*/  MOV R44, R51 ;  /* 0x00000033002c7202 */ /* 0x000fe20000000f00 */
[----:B------:R-:W-:Y:S02]  /*14250*/  IMAD.MOV.U32 R108, RZ, RZ, R115 ;  /* 0x000000ffff6c7224 */ /* 0x000fe400078e0073 */
.L_x_38211:
[----:B------:R-:W-:Y:S05]  /*14260*/  BSYNC B1 ;  /* 0x0000000000017941 */ /* 0x000fea0003800000 */
.L_x_38209:
        /* <DEDUP_REMOVED lines=11> */
.L_x_38213:
[----:B------:R-:W-:Y:S01]  /*14320*/  IMAD.MOV.U32 R136, RZ, RZ, R135 ;  /* 0x000000ffff887224 */ /* 0x000fe200078e0087 */
[----:B------:R-:W-:Y:S01]  /*14330*/  MOV R138, R137 ;  /* 0x00000089008a7202 */ /* 0x000fe20000000f00 */
[----:B------:R-:W-:Y:S02]  /*14340*/  IMAD.MOV.U32 R115, RZ, RZ, R114 ;  /* 0x000000ffff737224 */ /* 0x000fe400078e0072 */
[----:B------:R-:W-:Y:S02]  /*14350*/  IMAD.MOV.U32 R51, RZ, RZ, R50 ;  /* 0x000000ffff337224 */ /* 0x000fe400078e0032 */
.L_x_38214:
[----:B------:R-:W-:Y:S05]  /*14360*/  BSYNC B1 ;  /* 0x0000000000017941 */ /* 0x000fea0003800000 */
.L_x_38212:
        /* <DEDUP_REMOVED lines=11> */
.L_x_38216:
[----:B------:R-:W-:Y:S01]  /*14420*/  IMAD.MOV.U32 R135, RZ, RZ, R136 ;  /* 0x000000ffff877224 */ /* 0x000fe200078e0088 */
[----:B------:R-:W-:Y:S01]  /*14430*/  MOV R114, R113 ;  /* 0x0000007100727202 */ /* 0x000fe20000000f00 */
[----:B------:R-:W-:Y:S02]  /*14440*/  IMAD.MOV.U32 R137, RZ, RZ, R138 ;  /* 0x000000ffff897224 */ /* 0x000fe400078e008a */
[----:B------:R-:W-:Y:S02]  /*14450*/  IMAD.MOV.U32 R50, RZ, RZ, R49 ;  /* 0x000000ffff327224 */ /* 0x000fe400078e0031 */
.L_x_38217:
[----:B------:R-:W-:Y:S05]  /*14460*/  BSYNC B1 ;  /* 0x0000000000017941 */ /* 0x000fea0003800000 */
.L_x_38215:
        /* <DEDUP_REMOVED lines=11> */
.L_x_38219:
[----:B------:R-:W-:Y:S01]  /*14520*/  MOV R136, R135 ;  /* 0x0000008700887202 */ /* 0x000fe20000000f00 */
[----:B------:R-:W-:Y:S01]  /*14530*/  IMAD.MOV.U32 R138, RZ, RZ, R137 ;  /* 0x000000ffff8a7224 */ /* 0x000fe200078e0089 */
[----:B------:R-:W-:Y:S01]  /*14540*/  MOV R49, R48 ;  /* 0x0000003000317202 */ /* 0x000fe20000000f00 */
[----:B------:R-:W-:Y:S02]  /*14550*/  IMAD.MOV.U32 R113, RZ, RZ, R112 ;  /* 0x000000ffff717224 */ /* 0x000fe400078e0070 */
.L_x_38220:
[----:B------:R-:W-:Y:S05]  /*14560*/  BSYNC B1 ;  /* 0x0000000000017941 */ /* 0x000fea0003800000 */
.L_x_38218:
        /* <DEDUP_REMOVED lines=11> */
.L_x_38222:
[----:B------:R-:W-:Y:S01]  /*14620*/  IMAD.MOV.U32 R135, RZ, RZ, R136 ;  /* 0x000000ffff877224 */ /* 0x000fe200078e0088 */
[----:B------:R-:W-:Y:S01]  /*14630*/  MOV R137, R138 ;  /* 0x0000008a00897202 */ /* 0x000fe20000000f00 */
[----:B------:R-:W-:Y:S02]  /*14640*/  IMAD.MOV.U32 R112, RZ, RZ, R119 ;  /* 0x000000ffff707224 */ /* 0x000fe400078e0077 */
[----:B------:R-:W-:Y:S02]  /*14650*/  IMAD.MOV.U32 R48, RZ, RZ, R55 ;  /* 0x000000ffff307224 */ /* 0x000fe400078e0037 */
.L_x_38223:
[----:B------:R-:W-:Y:S05]  /*14660*/  BSYNC B1 ;  /* 0x0000000000017941 */ /* 0x000fea0003800000 */
.L_x_38221:
        /* <DEDUP_REMOVED lines=11> */
.L_x_38225:
[----:B------:R-:W-:Y:S01]  /*14720*/  IMAD.MOV.U32 R136, RZ, RZ, R135 ;  /* 0x000000ffff887224 */ /* 0x000fe200078e0087 */
[----:B------:R-:W-:Y:S01]  /*14730*/  MOV R119, R118 ;  /* 0x0000007600777202 */ /* 0x000fe20000000f00 */
[----:B------:R-:W-:Y:S02]  /*14740*/  IMAD.MOV.U32 R138, RZ, RZ, R137 ;  /* 0x000000ffff8a7224 */ /* 0x000fe400078e0089 */
[----:B------:R-:W-:Y:S02]  /*14750*/  IMAD.MOV.U32 R55, RZ, RZ, R54 ;  /* 0x000000ffff377224 */ /* 0x000fe400078e0036 */
.L_x_38226:
[----:B------:R-:W-:Y:S05]  /*14760*/  BSYNC B1 ;  /* 0x0000000000017941 */ /* 0x000fea0003800000 */
.L_x_38224:
        /* <DEDUP_REMOVED lines=11> */
.L_x_38228:
[----:B------:R-:W-:Y:S01]  /*14820*/  MOV R135, R136 ;  /* 0x0000008800877202 */ /* 0x000fe20000000f00 */
[----:B------:R-:W-:Y:S01]  /*14830*/  IMAD.MOV.U32 R137, RZ, RZ, R138 ;  /* 0x000000ffff897224 */ /* 0x000fe200078e008a */
[----:B------:R-:W-:Y:S01]  /*14840*/  MOV R54, R53 ;  /* 0x0000003500367202 */ /* 0x000fe20000000f00 */
[----:B------:R-:W-:Y:S02]  /*14850*/  IMAD.MOV.U32 R118, RZ, RZ, R117 ;  /* 0x000000ffff767224 */ /* 0x000fe400078e0075 */
.L_x_38229:
[----:B------:R-:W-:Y:S05]  /*14860*/  BSYNC B1 ;  /* 0x0000000000017941 */ /* 0x000fea0003800000 */
.L_x_38227:
        /* <DEDUP_REMOVED lines=11> */
.L_x_38231:
[----:B------:R-:W-:Y:S01]  /*14920*/  IMAD.MOV.U32 R136, RZ, RZ, R135 ;  /* 0x000000ffff887224 */ /* 0x000fe200078e0087 */
[----:B------:R-:W-:Y:S01]  /*14930*/  MOV R138, R137 ;  /* 0x00000089008a7202 */ /* 0x000fe20000000f00 */
[----:B------:R-:W-:Y:S02]  /*14940*/  IMAD.MOV.U32 R117, RZ, RZ, R116 ;  /* 0x000000ffff757224 */ /* 0x000fe400078e0074 */
[----:B------:R-:W-:Y:S02]  /*14950*/  IMAD.MOV.U32 R53, RZ, RZ, R52 ;  /* 0x000000ffff357224 */ /* 0x000fe400078e0034 */
.L_x_38232:
[----:B------:R-:W-:Y:S05]  /*14960*/  BSYNC B1 ;  /* 0x0000000000017941 */ /* 0x000fea0003800000 */
.L_x_38230:
        /* <DEDUP_REMOVED lines=11> */
.L_x_38234:
[----:B------:R-:W-:Y:S01]  /*14a20*/  IMAD.MOV.U32 R135, RZ, RZ, R136 ;  /* 0x000000ffff877224 */ /* 0x000fe200078e0088 */
[----:B------:R-:W-:Y:S01]  /*14a30*/  MOV R116, R123 ;  /* 0x0000007b00747202 */ /* 0x000fe20000000f00 */
[----:B------:R-:W-:Y:S02]  /*14a40*/  IMAD.MOV.U32 R137, RZ, RZ, R138 ;  /* 0x000000ffff897224 */ /* 0x000fe400078e008a */
[----:B------:R-:W-:Y:S02]  /*14a50*/  IMAD.MOV.U32 R52, RZ, RZ, R59 ;  /* 0x000000ffff347224 */ /* 0x000fe400078e003b */
.L_x_38235:
[----:B------:R-:W-:Y:S05]  /*14a60*/  BSYNC B1 ;  /* 0x0000000000017941 */ /* 0x000fea0003800000 */
.L_x_38233:
        /* <DEDUP_REMOVED lines=11> */
.L_x_38237:
[----:B------:R-:W-:Y:S01]  /*14b20*/  MOV R136, R135 ;  /* 0x0000008700887202 */ /* 0x000fe20000000f00 */
[----:B------:R-:W-:Y:S01]  /*14b30*/  IMAD.MOV.U32 R138, RZ, RZ, R137 ;  /* 0x000000ffff8a7224 */ /* 0x000fe200078e0089 */
[----:B------:R-:W-:Y:S01]  /*14b40*/  MOV R59, R58 ;  /* 0x0000003a003b7202 */ /* 0x000fe20000000f00 */
[----:B------:R-:W-:Y:S02]  /*14b50*/  IMAD.MOV.U32 R123, RZ, RZ, R122 ;  /* 0x000000ffff7b7224 */ /* 0x000fe400078e007a */
.L_x_38238:
[----:B------:R-:W-:Y:S05]  /*14b60*/  BSYNC B1 ;  /* 0x0000000000017941 */ /* 0x000fea0003800000 */
.L_x_38236:
        /* <DEDUP_REMOVED lines=11> */
.L_x_38240:
[----:B------:R-:W-:Y:S01]  /*14c20*/  IMAD.MOV.U32 R135, RZ, RZ, R136 ;  /* 0x000000ffff877224 */ /* 0x000fe200078e0088 */
[----:B------:R-:W-:Y:S01]  /*14c30*/  MOV R137, R138 ;  /* 0x0000008a00897202 */ /* 0x000fe20000000f00 */
[----:B------:R-:W-:Y:S02]  /*14c40*/  IMAD.MOV.U32 R122, RZ, RZ, R121 ;  /* 0x000000ffff7a7224 */ /* 0x000fe400078e0079 */
[----:B------:R-:W-:Y:S02]  /*14c50*/  IMAD.MOV.U32 R58, RZ, RZ, R57 ;  /* 0x000000ffff3a7224 */ /* 0x000fe400078e0039 */
.L_x_38241:
[----:B------:R-:W-:Y:S05]  /*14c60*/  BSYNC B1 ;  /* 0x0000000000017941 */ /* 0x000fea0003800000 */
.L_x_38239:
        /* <DEDUP_REMOVED lines=11> */
.L_x_38243:
[----:B------:R-:W-:Y:S01]  /*14d20*/  IMAD.MOV.U32 R136, RZ, RZ, R135 ;  /* 0x000000ffff887224 */ /* 0x000fe200078e0087 */
[----:B------:R-:W-:Y:S01]  /*14d30*/  MOV R121, R120 ;  /* 0x0000007800797202 */ /* 0x000fe20000000f00 */
[----:B------:R-:W-:Y:S02]  /*14d40*/  IMAD.MOV.U32 R138, RZ, RZ, R137 ;  /* 0x000000ffff8a7224 */ /* 0x000fe400078e0089 */
[----:B------:R-:W-:Y:S02]  /*14d50*/  IMAD.MOV.U32 R57, RZ, RZ, R56 ;  /* 0x000000ffff397224 */ /* 0x000fe400078e0038 */
.L_x_38244:
[----:B------:R-:W-:Y:S05]  /*14d60*/  BSYNC B1 ;  /* 0x0000000000017941 */ /* 0x000fea0003800000 */
.L_x_38242:
        /* <DEDUP_REMOVED lines=11> */
.L_x_38246:
[----:B------:R-:W-:Y:S01]  /*14e20*/  MOV R135, R136 ;  /* 0x0000008800877202 */ /* 0x000fe20000000f00 */
[----:B------:R-:W-:Y:S01]  /*14e30*/  IMAD.MOV.U32 R137, RZ, RZ, R138 ;  /* 0x000000ffff897224 */ /* 0x000fe200078e008a */
[----:B------:R-:W-:Y:S01]  /*14e40*/  MOV R56, R63 ;  /* 0x0000003f00387202 */ /* 0x000fe20000000f00 */
[----:B------:R-:W-:Y:S02]  /*14e50*/  IMAD.MOV.U32 R120, RZ, RZ, R127 ;  /* 0x000000ffff787224 */ /* 0x000fe400078e007f */
.L_x_38247:
[----:B------:R-:W-:Y:S05]  /*14e60*/  BSYNC B1 ;  /* 0x0000000000017941 */ /* 0x000fea0003800000 */
.L_x_38245:
        /* <DEDUP_REMOVED lines=11> */
.L_x_38249:
[----:B------:R-:W-:Y:S01]  /*14f20*/  IMAD.MOV.U32 R136, RZ, RZ, R135 ;  /* 0x000000ffff887224 */ /* 0x000fe200078e0087 */
[----:B------:R-:W-:Y:S01]  /*14f30*/  MOV R138, R137 ;  /* 0x00000089008a7202 */ /* 0x000fe20000000f00 */
[----:B------:R-:W-:Y:S02]  /*14f40*/  IMAD.MOV.U32 R127, RZ, RZ, R126 ;  /* 0x000000ffff7f7224 */ /* 0x000fe400078e007e */
[----:B------:R-:W-:Y:S02]  /*14f50*/  IMAD.MOV.U32 R63, RZ, RZ, R62 ;  /* 0x000000ffff3f7224 */ /* 0x000fe400078e003e */
.L_x_38250:
[----:B------:R-:W-:Y:S05]  /*14f60*/  BSYNC B1 ;  /* 0x0000000000017941 */ /* 0x000fea0003800000 */
.L_x_38248:
        /* <DEDUP_REMOVED lines=11> */
.L_x_38252:
[----:B------:R-:W-:Y:S01]  /*15020*/  IMAD.MOV.U32 R135, RZ, RZ, R136 ;  /* 0x000000ffff877224 */ /* 0x000fe200078e0088 */
[----:B------:R-:W-:Y:S01]  /*15030*/  MOV R126, R125 ;  /* 0x0000007d007e7202 */ /* 0x000fe20000000f00 */
[----:B------:R-:W-:Y:S02]  /*15040*/  IMAD.MOV.U32 R137, RZ, RZ, R138 ;  /* 0x000000ffff897224 */ /* 0x000fe400078e008a */
[----:B------:R-:W-:Y:S02]  /*15050*/  IMAD.MOV.U32 R62, RZ, RZ, R61 ;  /* 0x000000ffff3e7224 */ /* 0x000fe400078e003d */
.L_x_38253:
[----:B------:R-:W-:Y:S05]  /*15060*/  BSYNC B1 ;  /* 0x0000000000017941 */ /* 0x000fea0003800000 */
.L_x_38251:
        /* <DEDUP_REMOVED lines=11> */
.L_x_38255:
[----:B------:R-:W-:Y:S01]  /*15120*/  MOV R136, R135 ;  /* 0x0000008700887202 */ /* 0x000fe20000000f00 */
[----:B------:R-:W-:Y:S01]  /*15130*/  IMAD.MOV.U32 R138, RZ, RZ, R137 ;  /* 0x000000ffff8a7224 */ /* 0x000fe200078e0089 */
[----:B------:R-:W-:Y:S01]  /*15140*/  MOV R61, R60 ;  /* 0x0000003c003d7202 */ /* 0x000fe20000000f00 */
[----:B------:R-:W-:Y:S02]  /*15150*/  IMAD.MOV.U32 R125, RZ, RZ, R124 ;  /* 0x000000ffff7d7224 */ /* 0x000fe400078e007c */
.L_x_38256:
[----:B------:R-:W-:Y:S05]  /*15160*/  BSYNC B1 ;  /* 0x0000000000017941 */ /* 0x000fea0003800000 */
.L_x_38254:
        /* <DEDUP_REMOVED lines=11> */
.L_x_38258:
[----:B------:R-:W-:Y:S01]  /*15220*/  IMAD.MOV.U32 R135, RZ, RZ, R136 ;  /* 0x000000ffff877224 */ /* 0x000fe200078e0088 */
[----:B------:R-:W-:Y:S01]  /*15230*/  MOV R137, R138 ;  /* 0x0000008a00897202 */ /* 0x000fe20000000f00 */
[----:B------:R-:W-:Y:S02]  /*15240*/  IMAD.MOV.U32 R124, RZ, RZ, R131 ;  /* 0x000000ffff7c7224 */ /* 0x000fe400078e0083 */
[----:B------:R-:W-:Y:S02]  /*15250*/  IMAD.MOV.U32 R60, RZ, RZ, R67 ;  /* 0x000000ffff3c7224 */ /* 0x000fe400078e0043 */
.L_x_38259:
[----:B------:R-:W-:Y:S05]  /*15260*/  BSYNC B1 ;  /* 0x0000000000017941 */ /* 0x000fea0003800000 */
.L_x_38257:
        /* <DEDUP_REMOVED lines=11> */
.L_x_38261:
[----:B------:R-:W-:Y:S01]  /*15320*/  IMAD.MOV.U32 R136, RZ, RZ, R135 ;  /* 0x000000ffff887224 */ /* 0x000fe200078e0087 */
[----:B------:R-:W-:Y:S01]  /*15330*/  MOV R131, R130 ;  /* 0x0000008200837202 */ /* 0x000fe20000000f00 */
[----:B------:R-:W-:Y:S02]  /*15340*/  IMAD.MOV.U32 R138, RZ, RZ, R137 ;  /* 0x000000ffff8a7224 */ /* 0x000fe400078e0089 */
[----:B------:R-:W-:Y:S02]  /*15350*/  IMAD.MOV.U32 R67, RZ, RZ, R66 ;  /* 0x000000ffff437224 */ /* 0x000fe400078e0042 */
.L_x_38262:
[----:B------:R-:W-:Y:S05]  /*15360*/  BSYNC B1 ;  /* 0x0000000000017941 */ /* 0x000fea0003800000 */
.L_x_38260:
        /* <DEDUP_REMOVED lines=11> */
.L_x_38264:
[----:B------:R-:W-:Y:S01]  /*15420*/  MOV R135, R136 ;  /* 0x0000008800877202 */ /* 0x000fe20000000f00 */
[----:B------:R-:W-:Y:S01]  /*15430*/  IMAD.MOV.U32 R137, RZ, RZ, R138 ;  /* 0x000000ffff897224 */ /* 0x000fe200078e008a */
[----:B------:R-:W-:Y:S01]  /*15440*/  MOV R66, R65 ;  /* 0x0000004100427202 */ /* 0x000fe20000000f00 */
[----:B------:R-:W-:Y:S02]  /*15450*/  IMAD.MOV.U32 R130, RZ, RZ, R129 ;  /* 0x000000ffff827224 */ /* 0x000fe400078e0081 */
.L_x_38265:
[----:B------:R-:W-:Y:S05]  /*15460*/  BSYNC B1 ;  /* 0x0000000000017941 */ /* 0x000fea0003800000 */
.L_x_38263:
        /* <DEDUP_REMOVED lines=11> */
.L_x_38267:
[----:B------:R-:W-:Y:S01]  /*15520*/  IMAD.MOV.U32 R129, RZ, RZ, R128 ;  /* 0x000000ffff817224 */ /* 0x000fe200078e0080 */
[----:B------:R-:W-:Y:S01]  /*15530*/  MOV R138, R137 ;  /* 0x00000089008a7202 */ /* 0x000fe20000000f00 */
[----:B------:R-:W-:Y:S01]  /*15540*/  IMAD.MOV.U32 R65, RZ, RZ, R64 ;  /* 0x000000ffff417224 */ /* 0x000fe200078e0040 */
[----:B------:R-:W-:Y:S01]  /*15550*/  MOV R128, R135 ;  /* 0x0000008700807202 */ /* 0x000fe20000000f00 */
[----:B------:R-:W-:Y:S02]  /*15560*/  IMAD.MOV.U32 R136, RZ, RZ, R135 ;  /* 0x000000ffff887224 */ /* 0x000fe400078e0087 */
[----:B------:R-:W-:Y:S02]  /*15570*/  IMAD.MOV.U32 R64, RZ, RZ, R137 ;  /* 0x000000ffff407224 */ /* 0x000fe400078e0089 */
.L_x_38268:
[----:B------:R-:W-:Y:S05]  /*15580*/  BSYNC B1 ;  /* 0x0000000000017941 */ /* 0x000fea0003800000 */
.L_x_38266:
[----:B------:R-:W-:Y:S01]  /*15590*/  IADD3 R2, R2, 0x4, RZ ;  /* 0x0000000402027810 */ /* 0x000fe20007ffe0ff */
[----:B------:R-:W-:Y:S01]  /*155a0*/  @!P1 CALL.REL.NOINC `(.L_x_38269) ;  /* 0x0000001000009944 */ /* 0x000fe20003c00000 */
[----:B------:R-:W-:Y:S05]  /*155b0*/  BRA `(.L_x_38270) ;  /* 0xffffc02000007947 */ /* 0x000fea000383ffff */
.L_x_38269:
[----:B------:R-:W-:Y:S01]  /*155c0*/  FADD.FTZ R2, R133, R132 ;  /* 0x0000008485027221 */ /* 0x000fe20000010000 */
[----:B------:R-:W-:Y:S01]  /*155d0*/  MOV R128, R136 ;  /* 0x0000008800807202 */ /* 0x000fe20000000f00 */
[----:B------:R-:W-:Y:S02]  /*155e0*/  IMAD.MOV.U32 R3, RZ, RZ, R134 ;  /* 0x000000ffff037224 */ /* 0x000fe400078e0086 */
[----:B------:R-:W-:-:S02]  /*155f0*/  IMAD.MOV.U32 R64, RZ, RZ, R138 ;  /* 0x000000ffff407224 */ /* 0x000fc400078e008a */
.L_x_38079:
[----:B------:R-:W-:Y:S05]  /*15600*/  BSYNC B0 ;  /* 0x0000000000007941 */ /* 0x000fea0003800000 */
.L_x_38078:
        /* <DEDUP_REMOVED lines=202> */
[----:B-1----:R-:W-:Y:S02]  /*162b0*/  FSEL R132, R132, R3, P0 ;  /* 0x0000000384847208 */ /* 0x002fe40000000000 */
[----:B------:R-:W-:Y:S02]  /*162c0*/  FSEL R3, R133, R2, P0 ;  /* 0x0000000285037208 */ /* 0x000fe40000000000 */
[----:B------:R-:W-:Y:S01]  /*162d0*/  FSEL R2, R2, R133, P0 ;  /* 0x0000008502027208 */ /* 0x000fe20000000000 */
[----:B------:R-:W-:-:S04]  /*162e0*/  FADD.FTZ R132, -R135, R132 ;  /* 0x0000008487847221 */ /* 0x000fc80000010100 */
[----:B------:R-:W-:-:S06]  /*162f0*/  FMUL.FTZ R132, R132, 1.4426950216293334961 ;  /* 0x3fb8aa3b84847820 */ /* 0x000fcc0000410000 */
[----:B------:R-:W1:Y:S02]  /*16300*/  MUFU.EX2 R132, R132 ;  /* 0x0000008400847308 */ /* 0x000e640000000800 */
[----:B-1----:R-:W-:Y:S01]  /*16310*/  FMUL.FTZ R133, R3, R132 ;  /* 0x0000008403857220 */ /* 0x002fe20000410000 */
[----:B------:R-:W-:-:S05]  /*16320*/  HFMA2.MMA R3, -RZ, RZ, 0, 0 ;  /* 0x00000000ff037435 */ /* 0x000fca00000001ff */
.L_x_38463:
        /* <DEDUP_REMOVED lines=20> */
.L_x_38274:
[----:B------:R-:W-:Y:S01]  /*16470*/  IMAD.MOV.U32 R132, RZ, RZ, R71 ;  /* 0x000000ffff847224 */ /* 0x000fe200078e0047 */
[----:B------:R-:W-:Y:S01]  /*16480*/  MOV R136, R7 ;  /* 0x0000000700887202 */ /* 0x000fe20000000f00 */
[----:B------:R-:W-:Y:S02]  /*16490*/  IMAD.MOV.U32 R71, RZ, RZ, R70 ;  /* 0x000000ffff477224 */ /* 0x000fe400078e0046 */
[----:B------:R-:W-:Y:S02]  /*164a0*/  IMAD.MOV.U32 R7, RZ, RZ, R6 ;  /* 0x000000ffff077224 */ /* 0x000fe400078e0006 */
.L_x_38275:
[----:B------:R-:W-:Y:S05]  /*164b0*/  BSYNC B1 ;  /* 0x0000000000017941 */ /* 0x000fea0003800000 */
.L_x_38273:
        /* <DEDUP_REMOVED lines=11> */
.L_x_38277:
[----:B------:R-:W-:Y:S01]  /*16570*/  IMAD.MOV.U32 R137, RZ, RZ, R132 ;  /* 0x000000ffff897224 */ /* 0x000fe200078e0084 */
[----:B------:R-:W-:Y:S01]  /*16580*/  MOV R70, R69 ;  /* 0x0000004500467202 */ /* 0x000fe20000000f00 */
[----:B------:R-:W-:Y:S02]  /*16590*/  IMAD.MOV.U32 R139, RZ, RZ, R136 ;  /* 0x000000ffff8b7224 */ /* 0x000fe400078e0088 */
[----:B------:R-:W-:Y:S02]  /*165a0*/  IMAD.MOV.U32 R6, RZ, RZ, R5 ;  /* 0x000000ffff067224 */ /* 0x000fe400078e0005 */
.L_x_38278:
[----:B------:R-:W-:Y:S05]  /*165b0*/  BSYNC B1 ;  /* 0x0000000000017941 */ /* 0x000fea0003800000 */
.L_x_38276:
        /* <DEDUP_REMOVED lines=11> */
.L_x_38280:
[----:B------:R-:W-:Y:S01]  /*16670*/  MOV R132, R137 ;  /* 0x0000008900847202 */ /* 0x000fe20000000f00 */
[----:B------:R-:W-:Y:S01]  /*16680*/  IMAD.MOV.U32 R136, RZ, RZ, R139 ;  /* 0x000000ffff887224 */ /* 0x000fe200078e008b */
[----:B------:R-:W-:Y:S01]  /*16690*/  MOV R5, R4 ;  /* 0x0000000400057202 */ /* 0x000fe20000000f00 */
[----:B------:R-:W-:Y:S02]  /*166a0*/  IMAD.MOV.U32 R69, RZ, RZ, R68 ;  /* 0x000000ffff457224 */ /* 0x000fe400078e0044 */
.L_x_38281:
[----:B------:R-:W-:Y:S05]  /*166b0*/  BSYNC B1 ;  /* 0x0000000000017941 */ /* 0x000fea0003800000 */
.L_x_38279:
        /* <DEDUP_REMOVED lines=11> */
.L_x_38283:
[----:B------:R-:W-:Y:S01]  /*16770*/  IMAD.MOV.U32 R137, RZ, RZ, R132 ;  /* 0x000000ffff897224 */ /* 0x000fe200078e0084 */
[----:B------:R-:W-:Y:S01]  /*16780*/  MOV R139, R136 ;  /* 0x00000088008b7202 */ /* 0x000fe20000000f00 */
[----:B------:R-:W-:Y:S02]  /*16790*/  IMAD.MOV.U32 R68, RZ, RZ, R75 ;  /* 0x000000ffff447224 */ /* 0x000fe400078e004b */
[----:B------:R-:W-:Y:S02]  /*167a0*/  IMAD.MOV.U32 R4, RZ, RZ, R11 ;  /* 0x000000ffff047224 */ /* 0x000fe400078e000b */
.L_x_38284:
[----:B------:R-:W-:Y:S05]  /*167b0*/  BSYNC B1 ;  /* 0x0000000000017941 */ /* 0x000fea0003800000 */
.L_x_38282:
        /* <DEDUP_REMOVED lines=11> */
.L_x_38286:
[----:B------:R-:W-:Y:S01]  /*16870*/  IMAD.MOV.U32 R132, RZ, RZ, R137 ;  /* 0x000000ffff847224 */ /* 0x000fe200078e0089 */
[----:B------:R-:W-:Y:S01]  /*16880*/  MOV R75, R74 ;  /* 0x0000004a004b7202 */ /* 0x000fe20000000f00 */
[----:B------:R-:W-:Y:S02]  /*16890*/  IMAD.MOV.U32 R136, RZ, RZ, R139 ;  /* 0x000000ffff887224 */ /* 0x000fe400078e008b */
[----:B------:R-:W-:Y:S02]  /*168a0*/  IMAD.MOV.U32 R11, RZ, RZ, R10 ;  /* 0x000000ffff0b7224 */ /* 0x000fe400078e000a */
.L_x_38287:
[----:B------:R-:W-:Y:S05]  /*168b0*/  BSYNC B1 ;  /* 0x0000000000017941 */ /* 0x000fea0003800000 */
.L_x_38285:
        /* <DEDUP_REMOVED lines=11> */
.L_x_38289:
[----:B------:R-:W-:Y:S01]  /*16970*/  MOV R137, R132 ;  /* 0x0000008400897202 */ /* 0x000fe20000000f00 */
[----:B------:R-:W-:Y:S01]  /*16980*/  IMAD.MOV.U32 R139, RZ, RZ, R136 ;  /* 0x000000ffff8b7224 */ /* 0x000fe200078e0088 */
[----:B------:R-:W-:Y:S01]  /*16990*/  MOV R10, R9 ;  /* 0x00000009000a7202 */ /* 0x000fe20000000f00 */
[----:B------:R-:W-:Y:S02]  /*169a0*/  IMAD.MOV.U32 R74, RZ, RZ, R73 ;  /* 0x000000ffff4a7224 */ /* 0x000fe400078e0049 */
.L_x_38290:
[----:B------:R-:W-:Y:S05]  /*169b0*/  BSYNC B1 ;  /* 0x0000000000017941 */ /* 0x000fea0003800000 */
.L_x_38288:
        /* <DEDUP_REMOVED lines=11> */
.L_x_38292:
[----:B------:R-:W-:Y:S01]  /*16a70*/  IMAD.MOV.U32 R132, RZ, RZ, R137 ;  /* 0x000000ffff847224 */ /* 0x000fe200078e0089 */
[----:B------:R-:W-:Y:S01]  /*16a80*/  MOV R136, R139 ;  /* 0x0000008b00887202 */ /* 0x000fe20000000f00 */
[----:B------:R-:W-:Y:S02]  /*16a90*/  IMAD.MOV.U32 R73, RZ, RZ, R72 ;  /* 0x000000ffff497224 */ /* 0x000fe400078e0048 */
[----:B------:R-:W-:Y:S02]  /*16aa0*/  IMAD.MOV.U32 R9, RZ, RZ, R8 ;  /* 0x000000ffff097224 */ /* 0x000fe400078e0008 */
.L_x_38293:
[----:B------:R-:W-:Y:S05]  /*16ab0*/  BSYNC B1 ;  /* 0x0000000000017941 */ /* 0x000fea0003800000 */
.L_x_38291:
        /* <DEDUP_REMOVED lines=11> */
.L_x_38295:
[----:B------:R-:W-:Y:S01]  /*16b70*/  IMAD.MOV.U32 R137, RZ, RZ, R132 ;  /* 0x000000ffff897224 */ /* 0x000fe200078e0084 */
[----:B------:R-:W-:Y:S01]  /*16b80*/  MOV R72, R79 ;  /* 0x0000004f00487202 */ /* 0x000fe20000000f00 */
[----:B------:R-:W-:Y:S02]  /*16b90*/  IMAD.MOV.U32 R139, RZ, RZ, R136 ;  /* 0x000000ffff8b7224 */ /* 0x000fe400078e0088 */
[----:B------:R-:W-:Y:S02]  /*16ba0*/  IMAD.MOV.U32 R8, RZ, RZ, R15 ;  /* 0x000000ffff087224 */ /* 0x000fe400078e000f */
.L_x_38296:
[----:B------:R-:W-:Y:S05]  /*16bb0*/  BSYNC B1 ;  /* 0x0000000000017941 */ /* 0x000fea0003800000 */
.L_x_38294:
        /* <DEDUP_REMOVED lines=11> */
.L_x_38298:
[----:B------:R-:W-:Y:S01]  /*16c70*/  MOV R132, R137 ;  /* 0x0000008900847202 */ /* 0x000fe20000000f00 */
[----:B------:R-:W-:Y:S01]  /*16c80*/  IMAD.MOV.U32 R136, RZ, RZ, R139 ;  /* 0x000000ffff887224 */ /* 0x000fe200078e008b */
[----:B------:R-:W-:Y:S01]  /*16c90*/  MOV R15, R14 ;  /* 0x0000000e000f7202 */ /* 0x000fe20000000f00 */
[----:B------:R-:W-:Y:S02]  /*16ca0*/  IMAD.MOV.U32 R79, RZ, RZ, R78 ;  /* 0x000000ffff4f7224 */ /* 0x000fe400078e004e */
.L_x_38299:
[----:B------:R-:W-:Y:S05]  /*16cb0*/  BSYNC B1 ;  /* 0x0000000000017941 */ /* 0x000fea0003800000 */
.L_x_38297:
        /* <DEDUP_REMOVED lines=11> */
.L_x_38301:
[----:B------:R-:W-:Y:S01]  /*16d70*/  IMAD.MOV.U32 R137, RZ, RZ, R132 ;  /* 0x000000ffff897224 */ /* 0x000fe200078e0084 */
[----:B------:R-:W-:Y:S01]  /*16d80*/  MOV R139, R136 ;  /* 0x00000088008b7202 */ /* 0x000fe20000000f00 */
[----:B------:R-:W-:Y:S02]  /*16d90*/  IMAD.MOV.U32 R78, RZ, RZ, R77 ;  /* 0x000000ffff4e7224 */ /* 0x000fe400078e004d */
[----:B------:R-:W-:Y:S02]  /*16da0*/  IMAD.MOV.U32 R14, RZ, RZ, R13 ;  /* 0x000000ffff0e7224 */ /* 0x000fe400078e000d */
.L_x_38302:
[----:B------:R-:W-:Y:S05]  /*16db0*/  BSYNC B1 ;  /* 0x0000000000017941 */ /* 0x000fea0003800000 */
.L_x_38300:
        /* <DEDUP_REMOVED lines=11> */
.L_x_38304:
[----:B------:R-:W-:Y:S01]  /*16e70*/  IMAD.MOV.U32 R132, RZ, RZ, R137 ;  /* 0x000000ffff847224 */ /* 0x000fe200078e0089 */
[----:B------:R-:W-:Y:S01]  /*16e80*/  MOV R77, R76 ;  /* 0x0000004c004d7202 */ /* 0x000fe20000000f00 */
[----:B------:R-:W-:Y:S02]  /*16e90*/  IMAD.MOV.U32 R136, RZ, RZ, R139 ;  /* 0x000000ffff887224 */ /* 0x000fe400078e008b */
[----:B------:R-:W-:Y:S02]  /*16ea0*/  IMAD.MOV.U32 R13, RZ, RZ, R12 ;  /* 0x000000ffff0d7224 */ /* 0x000fe400078e000c */
.L_x_38305:
[----:B------:R-:W-:Y:S05]  /*16eb0*/  BSYNC B1 ;  /* 0x0000000000017941 */ /* 0x000fea0003800000 */
.L_x_38303:
        /* <DEDUP_REMOVED lines=11> */
.L_x_38307:
[----:B------:R-:W-:Y:S01]  /*16f70*/  MOV R137, R132 ;  /* 0x0000008400897202 */ /* 0x000fe20000000f00 */
[----:B------:R-:W-:Y:S01]  /*16f80*/  IMAD.MOV.U32 R139, RZ, RZ, R136 ;  /* 0x000000ffff8b7224 */ /* 0x000fe200078e0088 */
[----:B------:R-:W-:Y:S01]  /*16f90*/  MOV R12, R19 ;  /* 0x00000013000c7202 */ /* 0x000fe20000000f00 */
[----:B------:R-:W-:Y:S02]  /*16fa0*/  IMAD.MOV.U32 R76, RZ, RZ, R83 ;  /* 0x000000ffff4c7224 */ /* 0x000fe400078e0053 */
.L_x_38308:
[----:B------:R-:W-:Y:S05]  /*16fb0*/  BSYNC B1 ;  /* 0x0000000000017941 */ /* 0x000fea0003800000 */
.L_x_38306:
        /* <DEDUP_REMOVED lines=11> */
.L_x_38310:
[----:B------:R-:W-:Y:S01]  /*17070*/  IMAD.MOV.U32 R132, RZ, RZ, R137 ;  /* 0x000000ffff847224 */ /* 0x000fe200078e0089 */
[----:B------:R-:W-:Y:S01]  /*17080*/  MOV R136, R139 ;  /* 0x0000008b00887202 */ /* 0x000fe20000000f00 */
[----:B------:R-:W-:Y:S02]  /*17090*/  IMAD.MOV.U32 R83, RZ, RZ, R82 ;  /* 0x000000ffff537224 */ /* 0x000fe400078e0052 */
[----:B------:R-:W-:Y:S02]  /*170a0*/  IMAD.MOV.U32 R19, RZ, RZ, R18 ;  /* 0x000000ffff137224 */ /* 0x000fe400078e0012 */
.L_x_38311:
[----:B------:R-:W-:Y:S05]  /*170b0*/  BSYNC B1 ;  /* 0x0000000000017941 */ /* 0x000fea0003800000 */
.L_x_38309:
        /* <DEDUP_REMOVED lines=11> */
.L_x_38313:
[----:B------:R-:W-:Y:S01]  /*17170*/  IMAD.MOV.U32 R137, RZ, RZ, R132 ;  /* 0x000000ffff897224 */ /* 0x000fe200078e0084 */
[----:B------:R-:W-:Y:S01]  /*17180*/  MOV R82, R81 ;  /* 0x0000005100527202 */ /* 0x000fe20000000f00 */
[----:B------:R-:W-:Y:S02]  /*17190*/  IMAD.MOV.U32 R139, RZ, RZ, R136 ;  /* 0x000000ffff8b7224 */ /* 0x000fe400078e0088 */
[----:B------:R-:W-:Y:S02]  /*171a0*/  IMAD.MOV.U32 R18, RZ, RZ, R17 ;  /* 0x000000ffff127224 */ /* 0x000fe400078e0011 */
.L_x_38314:
[----:B------:R-:W-:Y:S05]  /*171b0*/  BSYNC B1 ;  /* 0x0000000000017941 */ /* 0x000fea0003800000 */
.L_x_38312:
        /* <DEDUP_REMOVED lines=11> */
.L_x_38316:
[----:B------:R-:W-:Y:S01]  /*17270*/  MOV R132, R137 ;  /* 0x0000008900847202 */ /* 0x000fe20000000f00 */
[----:B------:R-:W-:Y:S01]  /*17280*/  IMAD.MOV.U32 R136, RZ, RZ, R139 ;  /* 0x000000ffff887224 */ /* 0x000fe200078e008b */
[----:B------:R-:W-:Y:S01]  /*17290*/  MOV R17, R16 ;  /* 0x0000001000117202 */ /* 0x000fe20000000f00 */
[----:B------:R-:W-:Y:S02]  /*172a0*/  IMAD.MOV.U32 R81, RZ, RZ, R80 ;  /* 0x000000ffff517224 */ /* 0x000fe400078e0050 */
.L_x_38317:
[----:B------:R-:W-:Y:S05]  /*172b0*/  BSYNC B1 ;  /* 0x0000000000017941 */ /* 0x000fea0003800000 */
.L_x_38315:
        /* <DEDUP_REMOVED lines=11> */
.L_x_38319:
[----:B------:R-:W-:Y:S01]  /*17370*/  IMAD.MOV.U32 R137, RZ, RZ, R132 ;  /* 0x000000ffff897224 */ /* 0x000fe200078e0084 */
[----:B------:R-:W-:Y:S01]  /*17380*/  MOV R139, R136 ;  /* 0x00000088008b7202 */ /* 0x000fe20000000f00 */
[----:B------:R-:W-:Y:S02]  /*17390*/  IMAD.MOV.U32 R80, RZ, RZ, R87 ;  /* 0x000000ffff507224 */ /* 0x000fe400078e0057 */
[----:B------:R-:W-:Y:S02]  /*173a0*/  IMAD.MOV.U32 R16, RZ, RZ, R23 ;  /* 0x000000ffff107224 */ /* 0x000fe400078e0017 */
.L_x_38320:
[----:B------:R-:W-:Y:S05]  /*173b0*/  BSYNC B1 ;  /* 0x0000000000017941 */ /* 0x000fea0003800000 */
.L_x_38318:
        /* <DEDUP_REMOVED lines=11> */
.L_x_38322:
[----:B------:R-:W-:Y:S01]  /*17470*/  IMAD.MOV.U32 R132, RZ, RZ, R137 ;  /* 0x000000ffff847224 */ /* 0x000fe200078e0089 */
[----:B------:R-:W-:Y:S01]  /*17480*/  MOV R87, R86 ;  /* 0x0000005600577202 */ /* 0x000fe20000000f00 */
[----:B------:R-:W-:Y:S02]  /*17490*/  IMAD.MOV.U32 R136, RZ, RZ, R139 ;  /* 0x000000ffff887224 */ /* 0x000fe400078e008b */
[----:B------:R-:W-:Y:S02]  /*174a0*/  IMAD.MOV.U32 R23, RZ, RZ, R22 ;  /* 0x000000ffff177224 */ /* 0x000fe400078e0016 */
.L_x_38323:
[----:B------:R-:W-:Y:S05]  /*174b0*/  BSYNC B1 ;  /* 0x0000000000017941 */ /* 0x000fea0003800000 */
.L_x_38321:
        /* <DEDUP_REMOVED lines=11> */
.L_x_38325:
[----:B------:R-:W-:Y:S01]  /*17570*/  MOV R137, R132 ;  /* 0x0000008400897202 */ /* 0x000fe20000000f00 */
[----:B------:R-:W-:Y:S01]  /*17580*/  IMAD.MOV.U32 R139, RZ, RZ, R136 ;  /* 0x000000ffff8b7224 */ /* 0x000fe200078e0088 */
[----:B------:R-:W-:Y:S01]  /*17590*/  MOV R22, R21 ;  /* 0x0000001500167202 */ /* 0x000fe20000000f00 */
[----:B------:R-:W-:Y:S02]  /*175a0*/  IMAD.MOV.U32 R86, RZ, RZ, R85 ;  /* 0x000000ffff567224 */ /* 0x000fe400078e0055 */
.L_x_38326:
[----:B------:R-:W-:Y:S05]  /*175b0*/  BSYNC B1 ;  /* 0x0000000000017941 */ /* 0x000fea0003800000 */
.L_x_38324:
        /* <DEDUP_REMOVED lines=11> */
.L_x_38328:
[----:B------:R-:W-:Y:S01]  /*17670*/  IMAD.MOV.U32 R132, RZ, RZ, R137 ;  /* 0x000000ffff847224 */ /* 0x000fe200078e0089 */
[----:B------:R-:W-:Y:S01]  /*17680*/  MOV R136, R139 ;  /* 0x0000008b00887202 */ /* 0x000fe20000000f00 */
[----:B------:R-:W-:Y:S02]  /*17690*/  IMAD.MOV.U32 R85, RZ, RZ, R84 ;  /* 0x000000ffff557224 */ /* 0x000fe400078e0054 */
[----:B------:R-:W-:Y:S02]  /*176a0*/  IMAD.MOV.U32 R21, RZ, RZ, R20 ;  /* 0x000000ffff157224 */ /* 0x000fe400078e0014 */
.L_x_38329:
[----:B------:R-:W-:Y:S05]  /*176b0*/  BSYNC B1 ;  /* 0x0000000000017941 */ /* 0x000fea0003800000 */
.L_x_38327:
        /* <DEDUP_REMOVED lines=11> */
.L_x_38331:
[----:B------:R-:W-:Y:S01]  /*17770*/  IMAD.MOV.U32 R137, RZ, RZ, R132 ;  /* 0x000000ffff897224 */ /* 0x000fe200078e0084 */
[----:B------:R-:W-:Y:S01]  /*17780*/  MOV R84, R91 ;  /* 0x0000005b00547202 */ /* 0x000fe20000000f00 */
[----:B------:R-:W-:Y:S02]  /*17790*/  IMAD.MOV.U32 R139, RZ, RZ, R136 ;  /* 0x000000ffff8b7224 */ /* 0x000fe400078e0088 */
[----:B------:R-:W-:Y:S02]  /*177a0*/  IMAD.MOV.U32 R20, RZ, RZ, R27 ;  /* 0x000000ffff147224 */ /* 0x000fe400078e001b */
.L_x_38332:
[----:B------:R-:W-:Y:S05]  /*177b0*/  BSYNC B1 ;  /* 0x0000000000017941 */ /* 0x000fea0003800000 */
.L_x_38330:
        /* <DEDUP_REMOVED lines=11> */
.L_x_38334:
[----:B------:R-:W-:Y:S01]  /*17870*/  MOV R132, R137 ;  /* 0x0000008900847202 */ /* 0x000fe20000000f00 */
[----:B------:R-:W-:Y:S01]  /*17880*/  IMAD.MOV.U32 R136, RZ, RZ, R139 ;  /* 0x000000ffff887224 */ /* 0x000fe200078e008b */
[----:B------:R-:W-:Y:S01]  /*17890*/  MOV R27, R26 ;  /* 0x0000001a001b7202 */ /* 0x000fe20000000f00 */
[----:B------:R-:W-:Y:S02]  /*178a0*/  IMAD.MOV.U32 R91, RZ, RZ, R90 ;  /* 0x000000ffff5b7224 */ /* 0x000fe400078e005a */
.L_x_38335:
[----:B------:R-:W-:Y:S05]  /*178b0*/  BSYNC B1 ;  /* 0x0000000000017941 */ /* 0x000fea0003800000 */
.L_x_38333:
        /* <DEDUP_REMOVED lines=11> */
.L_x_38337:
[----:B------:R-:W-:Y:S01]  /*17970*/  IMAD.MOV.U32 R137, RZ, RZ, R132 ;  /* 0x000000ffff897224 */ /* 0x000fe200078e0084 */
[----:B------:R-:W-:Y:S01]  /*17980*/  MOV R139, R136 ;  /* 0x00000088008b7202 */ /* 0x000fe20000000f00 */
[----:B------:R-:W-:Y:S02]  /*17990*/  IMAD.MOV.U32 R90, RZ, RZ, R89 ;  /* 0x000000ffff5a7224 */ /* 0x000fe400078e0059 */
[----:B------:R-:W-:Y:S02]  /*179a0*/  IMAD.MOV.U32 R26, RZ, RZ, R25 ;  /* 0x000000ffff1a7224 */ /* 0x000fe400078e0019 */
.L_x_38338:
[----:B------:R-:W-:Y:S05]  /*179b0*/  BSYNC B1 ;  /* 0x0000000000017941 */ /* 0x000fea0003800000 */
.L_x_38336:
        /* <DEDUP_REMOVED lines=11> */
.L_x_38340:
[----:B------:R-:W-:Y:S01]  /*17a70*/  IMAD.MOV.U32 R132, RZ, RZ, R137 ;  /* 0x000000ffff847224 */ /* 0x000fe200078e0089 */
[----:B------:R-:W-:Y:S01]  /*17a80*/  MOV R89, R88 ;  /* 0x0000005800597202 */ /* 0x000fe20000000f00 */
[----:B------:R-:W-:Y:S02]  /*17a90*/  IMAD.MOV.U32 R136, RZ, RZ, R139 ;  /* 0x000000ffff887224 */ /* 0x000fe400078e008b */
[----:B------:R-:W-:Y:S02]  /*17aa0*/  IMAD.MOV.U32 R25, RZ, RZ, R24 ;  /* 0x000000ffff197224 */ /* 0x000fe400078e0018 */
.L_x_38341:
[----:B------:R-:W-:Y:S05]  /*17ab0*/  BSYNC B1 ;  /* 0x0000000000017941 */ /* 0x000fea0003800000 */
.L_x_38339:
        /* <DEDUP_REMOVED lines=11> */
.L_x_38343:
[----:B------:R-:W-:Y:S01]  /*17b70*/  MOV R137, R132 ;  /* 0x0000008400897202 */ /* 0x000fe20000000f00 */
[----:B------:R-:W-:Y:S01]  /*17b80*/  IMAD.MOV.U32 R139, RZ, RZ, R136 ;  /* 0x000000ffff8b7224 */ /* 0x000fe200078e0088 */
[----:B------:R-:W-:Y:S01]  /*17b90*/  MOV R24, R31 ;  /* 0x0000001f00187202 */ /* 0x000fe20000000f00 */
[----:B------:R-:W-:Y:S02]  /*17ba0*/  IMAD.MOV.U32 R88, RZ, RZ, R95 ;  /* 0x000000ffff587224 */ /* 0x000fe400078e005f */
.L_x_38344:
[----:B------:R-:W-:Y:S05]  /*17bb0*/  BSYNC B1 ;  /* 0x0000000000017941 */ /* 0x000fea0003800000 */
.L_x_38342:
        /* <DEDUP_REMOVED lines=11> */
.L_x_38346:
[----:B------:R-:W-:Y:S01]  /*17c70*/  IMAD.MOV.U32 R132, RZ, RZ, R137 ;  /* 0x000000ffff847224 */ /* 0x000fe200078e0089 */
[----:B------:R-:W-:Y:S01]  /*17c80*/  MOV R136, R139 ;  /* 0x0000008b00887202 */ /* 0x000fe20000000f00 */
[----:B------:R-:W-:Y:S02]  /*17c90*/  IMAD.MOV.U32 R95, RZ, RZ, R94 ;  /* 0x000000ffff5f7224 */ /* 0x000fe400078e005e */
[----:B------:R-:W-:Y:S02]  /*17ca0*/  IMAD.MOV.U32 R31, RZ, RZ, R30 ;  /* 0x000000ffff1f7224 */ /* 0x000fe400078e001e */
.L_x_38347:
[----:B------:R-:W-:Y:S05]  /*17cb0*/  BSYNC B1 ;  /* 0x0000000000017941 */ /* 0x000fea0003800000 */
.L_x_38345:
        /* <DEDUP_REMOVED lines=11> */
.L_x_38349:
[----:B------:R-:W-:Y:S01]  /*17d70*/  IMAD.MOV.U32 R137, RZ, RZ, R132 ;  /* 0x000000ffff897224 */ /* 0x000fe200078e0084 */
[----:B------:R-:W-:Y:S01]  /*17d80*/  MOV R94, R93 ;  /* 0x0000005d005e7202 */ /* 0x000fe20000000f00 */
[----:B------:R-:W-:Y:S02]  /*17d90*/  IMAD.MOV.U32 R139, RZ, RZ, R136 ;  /* 0x000000ffff8b7224 */ /* 0x000fe400078e0088 */
[----:B------:R-:W-:Y:S02]  /*17da0*/  IMAD.MOV.U32 R30, RZ, RZ, R29 ;  /* 0x000000ffff1e7224 */ /* 0x000fe400078e001d */
.L_x_38350:
[----:B------:R-:W-:Y:S05]  /*17db0*/  BSYNC B1 ;  /* 0x0000000000017941 */ /* 0x000fea0003800000 */
.L_x_38348:
        /* <DEDUP_REMOVED lines=11> */
.L_x_38352:
[----:B------:R-:W-:Y:S01]  /*17e70*/  MOV R132, R137 ;  /* 0x0000008900847202 */ /* 0x000fe20000000f00 */
[----:B------:R-:W-:Y:S01]  /*17e80*/  IMAD.MOV.U32 R136, RZ, RZ, R139 ;  /* 0x000000ffff887224 */ /* 0x000fe200078e008b */
[----:B------:R-:W-:Y:S01]  /*17e90*/  MOV R29, R28 ;  /* 0x0000001c001d7202 */ /* 0x000fe20000000f00 */
[----:B------:R-:W-:Y:S02]  /*17ea0*/  IMAD.MOV.U32 R93, RZ, RZ, R92 ;  /* 0x000000ffff5d7224 */ /* 0x000fe400078e005c */
.L_x_38353:
[----:B------:R-:W-:Y:S05]  /*17eb0*/  BSYNC B1 ;  /* 0x0000000000017941 */ /* 0x000fea0003800000 */
.L_x_38351:
        /* <DEDUP_REMOVED lines=11> */
.L_x_38355:
[----:B------:R-:W-:Y:S01]  /*17f70*/  IMAD.MOV.U32 R137, RZ, RZ, R132 ;  /* 0x000000ffff897224 */ /* 0x000fe200078e0084 */
[----:B------:R-:W-:Y:S01]  /*17f80*/  MOV R139, R136 ;  /* 0x00000088008b7202 */ /* 0x000fe20000000f00 */
[----:B------:R-:W-:Y:S02]  /*17f90*/  IMAD.MOV.U32 R92, RZ, RZ, R99 ;  /* 0x000000ffff5c7224 */ /* 0x000fe400078e0063 */
[----:B------:R-:W-:Y:S02]  /*17fa0*/  IMAD.MOV.U32 R28, RZ, RZ, R35 ;  /* 0x000000ffff1c7224 */ /* 0x000fe400078e0023 */
.L_x_38356:
[----:B------:R-:W-:Y:S05]  /*17fb0*/  BSYNC B1 ;  /* 0x0000000000017941 */ /* 0x000fea0003800000 */
.L_x_38354:
        /* <DEDUP_REMOVED lines=11> */
.L_x_38358:
[----:B------:R-:W-:Y:S01]  /*18070*/  IMAD.MOV.U32 R132, RZ, RZ, R137 ;  /* 0x000000ffff847224 */ /* 0x000fe200078e0089 */
[----:B------:R-:W-:Y:S01]  /*18080*/  MOV R99, R98 ;  /* 0x0000006200637202 */ /* 0x000fe20000000f00 */
[----:B------:R-:W-:Y:S02]  /*18090*/  IMAD.MOV.U32 R136, RZ, RZ, R139 ;  /* 0x000000ffff887224 */ /* 0x000fe400078e008b */
[----:B------:R-:W-:Y:S02]  /*180a0*/  IMAD.MOV.U32 R35, RZ, RZ, R34 ;  /* 0x000000ffff237224 */ /* 0x000fe400078e0022 */
.L_x_38359:
[----:B------:R-:W-:Y:S05]  /*180b0*/  BSYNC B1 ;  /* 0x0000000000017941 */ /* 0x000fea0003800000 */
.L_x_38357:
        /* <DEDUP_REMOVED lines=11> */
.L_x_38361:
[----:B------:R-:W-:Y:S01]  /*18170*/  MOV R137, R132 ;  /* 0x0000008400897202 */ /* 0x000fe20000000f00 */
[----:B------:R-:W-:Y:S01]  /*18180*/  IMAD.MOV.U32 R139, RZ, RZ, R136 ;  /* 0x000000ffff8b7224 */ /* 0x000fe200078e0088 */
[----:B------:R-:W-:Y:S01]  /*18190*/  MOV R34, R33 ;  /* 0x0000002100227202 */ /* 0x000fe20000000f00 */
[----:B------:R-:W-:Y:S02]  /*181a0*/  IMAD.MOV.U32 R98, RZ, RZ, R97 ;  /* 0x000000ffff627224 */ /* 0x000fe400078e0061 */
.L_x_38362:
[----:B------:R-:W-:Y:S05]  /*181b0*/  BSYNC B1 ;  /* 0x0000000000017941 */ /* 0x000fea0003800000 */
.L_x_38360:
        /* <DEDUP_REMOVED lines=11> */
.L_x_38364:
[----:B------:R-:W-:Y:S01]  /*18270*/  IMAD.MOV.U32 R132, RZ, RZ, R137 ;  /* 0x000000ffff847224 */ /* 0x000fe200078e0089 */
[----:B------:R-:W-:Y:S01]  /*18280*/  MOV R136, R139 ;  /* 0x0000008b00887202 */ /* 0x000fe20000000f00 */
[----:B------:R-:W-:Y:S02]  /*18290*/  IMAD.MOV.U32 R97, RZ, RZ, R96 ;  /* 0x000000ffff617224 */ /* 0x000fe400078e0060 */
[----:B------:R-:W-:Y:S02]  /*182a0*/  IMAD.MOV.U32 R33, RZ, RZ, R32 ;  /* 0x000000ffff217224 */ /* 0x000fe400078e0020 */
.L_x_38365:
[----:B------:R-:W-:Y:S05]  /*182b0*/  BSYNC B1 ;  /* 0x0000000000017941 */ /* 0x000fea0003800000 */
.L_x_38363:
        /* <DEDUP_REMOVED lines=11> */
.L_x_38367:
[----:B------:R-:W-:Y:S01]  /*18370*/  IMAD.MOV.U32 R137, RZ, RZ, R132 ;  /* 0x000000ffff897224 */ /* 0x000fe200078e0084 */
[----:B------:R-:W-:Y:S01]  /*18380*/  MOV R96, R103 ;  /* 0x0000006700607202 */ /* 0x000fe20000000f00 */
[----:B------:R-:W-:Y:S02]  /*18390*/  IMAD.MOV.U32 R139, RZ, RZ, R136 ;  /* 0x000000ffff8b7224 */ /* 0x000fe400078e0088 */
[----:B------:R-:W-:Y:S02]  /*183a0*/  IMAD.MOV.U32 R32, RZ, RZ, R39 ;  /* 0x000000ffff207224 */ /* 0x000fe400078e0027 */
.L_x_38368:
[----:B------:R-:W-:Y:S05]  /*183b0*/  BSYNC B1 ;  /* 0x0000000000017941 */ /* 0x000fea0003800000 */
.L_x_38366:
        /* <DEDUP_REMOVED lines=11> */
.L_x_38370:
[----:B------:R-:W-:Y:S01]  /*18470*/  MOV R132, R137 ;  /* 0x0000008900847202 */ /* 0x000fe20000000f00 */
[----:B------:R-:W-:Y:S01]  /*18480*/  IMAD.MOV.U32 R136, RZ, RZ, R139 ;  /* 0x000000ffff887224 */ /* 0x000fe200078e008b */
[----:B------:R-:W-:Y:S01]  /*18490*/  MOV R39, R38 ;  /* 0x0000002600277202 */ /* 0x000fe20000000f00 */
[----:B------:R-:W-:Y:S02]  /*184a0*/  IMAD.MOV.U32 R103, RZ, RZ, R102 ;  /* 0x000000ffff677224 */ /* 0x000fe400078e0066 */
.L_x_38371:
[----:B------:R-:W-:Y:S05]  /*184b0*/  BSYNC B1 ;  /* 0x0000000000017941 */ /* 0x000fea0003800000 */
.L_x_38369:
        /* <DEDUP_REMOVED lines=11> */
.L_x_38373:
[----:B------:R-:W-:Y:S01]  /*18570*/  IMAD.MOV.U32 R137, RZ, RZ, R132 ;  /* 0x000000ffff897224 */ /* 0x000fe200078e0084 */
[----:B------:R-:W-:Y:S01]  /*18580*/  MOV R139, R136 ;  /* 0x00000088008b7202 */ /* 0x000fe20000000f00 */
[----:B------:R-:W-:Y:S02]  /*18590*/  IMAD.MOV.U32 R102, RZ, RZ, R101 ;  /* 0x000000ffff667224 */ /* 0x000fe400078e0065 */
[----:B------:R-:W-:Y:S02]  /*185a0*/  IMAD.MOV.U32 R38, RZ, RZ, R37 ;  /* 0x000000ffff267224 */ /* 0x000fe400078e0025 */
.L_x_38374:
[----:B------:R-:W-:Y:S05]  /*185b0*/  BSYNC B1 ;  /* 0x0000000000017941 */ /* 0x000fea0003800000 */
.L_x_38372:
        /* <DEDUP_REMOVED lines=11> */
.L_x_38376:
[----:B------:R-:W-:Y:S01]  /*18670*/  IMAD.MOV.U32 R132, RZ, RZ, R137 ;  /* 0x000000ffff847224 */ /* 0x000fe200078e0089 */
[----:B------:R-:W-:Y:S01]  /*18680*/  MOV R101, R100 ;  /* 0x0000006400657202 */ /* 0x000fe20000000f00 */
[----:B------:R-:W-:Y:S02]  /*18690*/  IMAD.MOV.U32 R136, RZ, RZ, R139 ;  /* 0x000000ffff887224 */ /* 0x000fe400078e008b */
[----:B------:R-:W-:Y:S02]  /*186a0*/  IMAD.MOV.U32 R37, RZ, RZ, R36 ;  /* 0x000000ffff257224 */ /* 0x000fe400078e0024 */
.L_x_38377:
[----:B------:R-:W-:Y:S05]  /*186b0*/  BSYNC B1 ;  /* 0x0000000000017941 */ /* 0x000fea0003800000 */
.L_x_38375:
        /* <DEDUP_REMOVED lines=11> */
.L_x_38379:
[----:B------:R-:W-:Y:S01]  /*18770*/  MOV R137, R132 ;  /* 0x0000008400897202 */ /* 0x000fe20000000f00 */
[----:B------:R-:W-:Y:S01]  /*18780*/  IMAD.MOV.U32 R139, RZ, RZ, R136 ;  /* 0x000000ffff8b7224 */ /* 0x000fe200078e0088 */
[----:B------:R-:W-:Y:S01]  /*18790*/  MOV R36, R43 ;  /* 0x0000002b00247202 */ /* 0x000fe20000000f00 */
[----:B------:R-:W-:Y:S02]  /*187a0*/  IMAD.MOV.U32 R100, RZ, RZ, R107 ;  /* 0x000000ffff647224 */ /* 0x000fe400078e006b */
.L_x_38380:
[----:B------:R-:W-:Y:S05]  /*187b0*/  BSYNC B1 ;  /* 0x0000000000017941 */ /* 0x000fea0003800000 */
.L_x_38378:
        /* <DEDUP_REMOVED lines=11> */
.L_x_38382:
[----:B------:R-:W-:Y:S01]  /*18870*/  IMAD.MOV.U32 R132, RZ, RZ, R137 ;  /* 0x000000ffff847224 */ /* 0x000fe200078e0089 */
[----:B------:R-:W-:Y:S01]  /*18880*/  MOV R136, R139 ;  /* 0x0000008b00887202 */ /* 0x000fe20000000f00 */
[----:B------:R-:W-:Y:S02]  /*18890*/  IMAD.MOV.U32 R107, RZ, RZ, R106 ;  /* 0x000000ffff6b7224 */ /* 0x000fe400078e006a */
[----:B------:R-:W-:Y:S02]  /*188a0*/  IMAD.MOV.U32 R43, RZ, RZ, R42 ;  /* 0x000000ffff2b7224 */ /* 0x000fe400078e002a */
.L_x_38383:
[----:B------:R-:W-:Y:S05]  /*188b0*/  BSYNC B1 ;  /* 0x0000000000017941 */ /* 0x000fea0003800000 */
.L_x_38381:
        /* <DEDUP_REMOVED lines=11> */
.L_x_38385:
[----:B------:R-:W-:Y:S01]  /*18970*/  IMAD.MOV.U32 R137, RZ, RZ, R132 ;  /* 0x000000ffff897224 */ /* 0x000fe200078e0084 */
[----:B------:R-:W-:Y:S01]  /*18980*/  MOV R106, R105 ;  /* 0x00000069006a7202 */ /* 0x000fe20000000f00 */
[----:B------:R-:W-:Y:S02]  /*18990*/  IMAD.MOV.U32 R139, RZ, RZ, R136 ;  /* 0x000000ffff8b7224 */ /* 0x000fe400078e0088 */
[----:B------:R-:W-:Y:S02]  /*189a0*/  IMAD.MOV.U32 R42, RZ, RZ, R41 ;  /* 0x000000ffff2a7224 */ /* 0x000fe400078e0029 */
.L_x_38386:
[----:B------:R-:W-:Y:S05]  /*189b0*/  BSYNC B1 ;  /* 0x0000000000017941 */ /* 0x000fea0003800000 */
.L_x_38384:
        /* <DEDUP_REMOVED lines=11> */
.L_x_38388:
[----:B------:R-:W-:Y:S01]  /*18a70*/  MOV R132, R137 ;  /* 0x0000008900847202 */ /* 0x000fe20000000f00 */
[----:B------:R-:W-:Y:S01]  /*18a80*/  IMAD.MOV.U32 R136, RZ, RZ, R139 ;  /* 0x000000ffff887224 */ /* 0x000fe200078e008b */
[----:B------:R-:W-:Y:S01]  /*18a90*/  MOV R41, R40 ;  /* 0x0000002800297202 */ /* 0x000fe20000000f00 */
[----:B------:R-:W-:Y:S02]  /*18aa0*/  IMAD.MOV.U32 R105, RZ, RZ, R104 ;  /* 0x000000ffff697224 */ /* 0x000fe400078e0068 */
.L_x_38389:
[----:B------:R-:W-:Y:S05]  /*18ab0*/  BSYNC B1 ;  /* 0x0000000000017941 */ /* 0x000fea0003800000 */
.L_x_38387:
        /* <DEDUP_REMOVED lines=11> */
.L_x_38391:
[----:B------:R-:W-:Y:S01]  /*18b70*/  IMAD.MOV.U32 R137, RZ, RZ, R132 ;  /* 0x000000ffff897224 */ /* 0x000fe200078e0084 */
[----:B------:R-:W-:Y:S01]  /*18b80*/  MOV R139, R136 ;  /* 0x00000088008b7202 */ /* 0x000fe20000000f00 */
[----:B------:R-:W-:Y:S02]  /*18b90*/  IMAD.MOV.U32 R104, RZ, RZ, R111 ;  /* 0x000000ffff687224 */ /* 0x000fe400078e006f */
[----:B------:R-:W-:Y:S02]  /*18ba0*/  IMAD.MOV.U32 R40, RZ, RZ, R47 ;  /* 0x000000ffff287224 */ /* 0x000fe400078e002f */
.L_x_38392:
[----:B------:R-:W-:Y:S05]  /*18bb0*/  BSYNC B1 ;  /* 0x0000000000017941 */ /* 0x000fea0003800000 */
.L_x_38390:
        /* <DEDUP_REMOVED lines=11> */
.L_x_38394:
[----:B------:R-:W-:Y:S01]  /*18c70*/  IMAD.MOV.U32 R132, RZ, RZ, R137 ;  /* 0x000000ffff847224 */ /* 0x000fe200078e0089 */
[----:B------:R-:W-:Y:S01]  /*18c80*/  MOV R111, R110 ;  /* 0x0000006e006f7202 */ /* 0x000fe20000000f00 */
[----:B------:R-:W-:Y:S02]  /*18c90*/  IMAD.MOV.U32 R136, RZ, RZ, R139 ;  /* 0x000000ffff887224 */ /* 0x000fe400078e008b */
[----:B------:R-:W-:Y:S02]  /*18ca0*/  IMAD.MOV.U32 R47, RZ, RZ, R46 ;  /* 0x000000ffff2f7224 */ /* 0x000fe400078e002e */
.L_x_38395:
[----:B------:R-:W-:Y:S05]  /*18cb0*/  BSYNC B1 ;  /* 0x0000000000017941 */ /* 0x000fea0003800000 */
.L_x_38393:
        /* <DEDUP_REMOVED lines=11> */
.L_x_38397:
[----:B------:R-:W-:Y:S01]  /*18d70*/  MOV R137, R132 ;  /* 0x0000008400897202 */ /* 0x000fe20000000f00 */
[----:B------:R-:W-:Y:S01]  /*18d80*/  IMAD.MOV.U32 R139, RZ, RZ, R136 ;  /* 0x000000ffff8b7224 */ /* 0x000fe200078e0088 */
[----:B------:R-:W-:Y:S01]  /*18d90*/  MOV R46, R45 ;  /* 0x0000002d002e7202 */ /* 0x000fe20000000f00 */
[----:B------:R-:W-:Y:S02]  /*18da0*/  IMAD.MOV.U32 R110, RZ, RZ, R109 ;  /* 0x000000ffff6e7224 */ /* 0x000fe400078e006d */
.L_x_38398:
[----:B------:R-:W-:Y:S05]  /*18db0*/  BSYNC B1 ;  /* 0x0000000000017941 */ /* 0x000fea0003800000 */
.L_x_38396:
        /* <DEDUP_REMOVED lines=11> */
.L_x_38400:
[----:B------:R-:W-:Y:S01]  /*18e70*/  IMAD.MOV.U32 R132, RZ, RZ, R137 ;  /* 0x000000ffff847224 */ /* 0x000fe200078e0089 */
[----:B------:R-:W-:Y:S01]  /*18e80*/  MOV R136, R139 ;  /* 0x0000008b00887202 */ /* 0x000fe20000000f00 */
[----:B------:R-:W-:Y:S02]  /*18e90*/  IMAD.MOV.U32 R109, RZ, RZ, R108 ;  /* 0x000000ffff6d7224 */ /* 0x000fe400078e006c */
[----:B------:R-:W-:Y:S02]  /*18ea0*/  IMAD.MOV.U32 R45, RZ, RZ, R44 ;  /* 0x000000ffff2d7224 */ /* 0x000fe400078e002c */
.L_x_38401:
[----:B------:R-:W-:Y:S05]  /*18eb0*/  BSYNC B1 ;  /* 0x0000000000017941 */ /* 0x000fea0003800000 */
.L_x_38399:
        /* <DEDUP_REMOVED lines=11> */
.L_x_38403:
[----:B------:R-:W-:Y:S01]  /*18f70*/  IMAD.MOV.U32 R137, RZ, RZ, R132 ;  /* 0x000000ffff897224 */ /* 0x000fe200078e0084 */
[----:B------:R-:W-:Y:S01]  /*18f80*/  MOV R108, R115 ;  /* 0x00000073006c7202 */ /* 0x000fe20000000f00 */
[----:B------:R-:W-:Y:S02]  /*18f90*/  IMAD.MOV.U32 R139, RZ, RZ, R136 ;  /* 0x000000ffff8b7224 */ /* 0x000fe400078e0088 */
[----:B------:R-:W-:Y:S02]  /*18fa0*/  IMAD.MOV.U32 R44, RZ, RZ, R51 ;  /* 0x000000ffff2c7224 */ /* 0x000fe400078e0033 */
.L_x_38404:
[----:B------:R-:W-:Y:S05]  /*18fb0*/  BSYNC B1 ;  /* 0x0000000000017941 */ /* 0x000fea0003800000 */
.L_x_38402:
        /* <DEDUP_REMOVED lines=11> */
.L_x_38406:
[----:B------:R-:W-:Y:S01]  /*19070*/  MOV R132, R137 ;  /* 0x0000008900847202 */ /* 0x000fe20000000f00 */
[----:B------:R-:W-:Y:S01]  /*19080*/  IMAD.MOV.U32 R136, RZ, RZ, R139 ;  /* 0x000000ffff887224 */ /* 0x000fe200078e008b */
[----:B------:R-:W-:Y:S01]  /*19090*/  MOV R51, R50 ;  /* 0x0000003200337202 */ /* 0x000fe20000000f00 */
[----:B------:R-:W-:Y:S02]  /*190a0*/  IMAD.MOV.U32 R115, RZ, RZ, R114 ;  /* 0x000000ffff737224 */ /* 0x000fe400078e0072 */
.L_x_38407:
[----:B------:R-:W-:Y:S05]  /*190b0*/  BSYNC B1 ;  /* 0x0000000000017941 */ /* 0x000fea0003800000 */
.L_x_38405:
        /* <DEDUP_REMOVED lines=11> */
.L_x_38409:
[----:B------:R-:W-:Y:S01]  /*19170*/  IMAD.MOV.U32 R137, RZ, RZ, R132 ;  /* 0x000000ffff897224 */ /* 0x000fe200078e0084 */
[----:B------:R-:W-:Y:S01]  /*19180*/  MOV R139, R136 ;  /* 0x00000088008b7202 */ /* 0x000fe20000000f00 */
[----:B------:R-:W-:Y:S02]  /*19190*/  IMAD.MOV.U32 R114, RZ, RZ, R113 ;  /* 0x000000ffff727224 */ /* 0x000fe400078e0071 */
[----:B------:R-:W-:Y:S02]  /*191a0*/  IMAD.MOV.U32 R50, RZ, RZ, R49 ;  /* 0x000000ffff327224 */ /* 0x000fe400078e0031 */
.L_x_38410:
[----:B------:R-:W-:Y:S05]  /*191b0*/  BSYNC B1 ;  /* 0x0000000000017941 */ /* 0x000fea0003800000 */
.L_x_38408:
        /* <DEDUP_REMOVED lines=11> */
.L_x_38412:
[----:B------:R-:W-:Y:S01]  /*19270*/  IMAD.MOV.U32 R132, RZ, RZ, R137 ;  /* 0x000000ffff847224 */ /* 0x000fe200078e0089 */
[----:B------:R-:W-:Y:S01]  /*19280*/  MOV R113, R112 ;  /* 0x0000007000717202 */ /* 0x000fe20000000f00 */
[----:B------:R-:W-:Y:S02]  /*19290*/  IMAD.MOV.U32 R136, RZ, RZ, R139 ;  /* 0x000000ffff887224 */ /* 0x000fe400078e008b */
[----:B------:R-:W-:Y:S02]  /*192a0*/  IMAD.MOV.U32 R49, RZ, RZ, R48 ;  /* 0x000000ffff317224 */ /* 0x000fe400078e0030 */
.L_x_38413:
[----:B------:R-:W-:Y:S05]  /*192b0*/  BSYNC B1 ;  /* 0x0000000000017941 */ /* 0x000fea0003800000 */
.L_x_38411:
        /* <DEDUP_REMOVED lines=11> */
.L_x_38415:
[----:B------:R-:W-:Y:S01]  /*19370*/  MOV R137, R132 ;  /* 0x0000008400897202 */ /* 0x000fe20000000f00 */
[----:B------:R-:W-:Y:S01]  /*19380*/  IMAD.MOV.U32 R139, RZ, RZ, R136 ;  /* 0x000000ffff8b7224 */ /* 0x000fe200078e0088 */
[----:B------:R-:W-:Y:S01]  /*19390*/  MOV R48, R55 ;  /* 0x0000003700307202 */ /* 0x000fe20000000f00 */
[----:B------:R-:W-:Y:S02]  /*193a0*/  IMAD.MOV.U32 R112, RZ, RZ, R119 ;  /* 0x000000ffff707224 */ /* 0x000fe400078e0077 */
.L_x_38416:
[----:B------:R-:W-:Y:S05]  /*193b0*/  BSYNC B1 ;  /* 0x0000000000017941 */ /* 0x000fea0003800000 */
.L_x_38414:
        /* <DEDUP_REMOVED lines=11> */
.L_x_38418:
[----:B------:R-:W-:Y:S01]  /*19470*/  IMAD.MOV.U32 R132, RZ, RZ, R137 ;  /* 0x000000ffff847224 */ /* 0x000fe200078e0089 */
[----:B------:R-:W-:Y:S01]  /*19480*/  MOV R136, R139 ;  /* 0x0000008b00887202 */ /* 0x000fe20000000f00 */
[----:B------:R-:W-:Y:S02]  /*19490*/  IMAD.MOV.U32 R119, RZ, RZ, R118 ;  /* 0x000000ffff777224 */ /* 0x000fe400078e0076 */
[----:B------:R-:W-:Y:S02]  /*194a0*/  IMAD.MOV.U32 R55, RZ, RZ, R54 ;  /* 0x000000ffff377224 */ /* 0x000fe400078e0036 */
.L_x_38419:
[----:B------:R-:W-:Y:S05]  /*194b0*/  BSYNC B1 ;  /* 0x0000000000017941 */ /* 0x000fea0003800000 */
.L_x_38417:
        /* <DEDUP_REMOVED lines=11> */
.L_x_38421:
[----:B------:R-:W-:Y:S01]  /*19570*/  IMAD.MOV.U32 R137, RZ, RZ, R132 ;  /* 0x000000ffff897224 */ /* 0x000fe200078e0084 */
[----:B------:R-:W-:Y:S01]  /*19580*/  MOV R118, R117 ;  /* 0x0000007500767202 */ /* 0x000fe20000000f00 */
[----:B------:R-:W-:Y:S02]  /*19590*/  IMAD.MOV.U32 R139, RZ, RZ, R136 ;  /* 0x000000ffff8b7224 */ /* 0x000fe400078e0088 */
[----:B------:R-:W-:Y:S02]  /*195a0*/  IMAD.MOV.U32 R54, RZ, RZ, R53 ;  /* 0x000000ffff367224 */ /* 0x000fe400078e0035 */
.L_x_38422:
[----:B------:R-:W-:Y:S05]  /*195b0*/  BSYNC B1 ;  /* 0x0000000000017941 */ /* 0x000fea0003800000 */
.L_x_38420:
        /* <DEDUP_REMOVED lines=11> */
.L_x_38424:
[----:B------:R-:W-:Y:S01]  /*19670*/  MOV R132, R137 ;  /* 0x0000008900847202 */ /* 0x000fe20000000f00 */
[----:B------:R-:W-:Y:S01]  /*19680*/  IMAD.MOV.U32 R136, RZ, RZ, R139 ;  /* 0x000000ffff887224 */ /* 0x000fe200078e008b */
[----:B------:R-:W-:Y:S01]  /*19690*/  MOV R53, R52 ;  /* 0x0000003400357202 */ /* 0x000fe20000000f00 */
[----:B------:R-:W-:Y:S02]  /*196a0*/  IMAD.MOV.U32 R117, RZ, RZ, R116 ;  /* 0x000000ffff757224 */ /* 0x000fe400078e0074 */
.L_x_38425:
[----:B------:R-:W-:Y:S05]  /*196b0*/  BSYNC B1 ;  /* 0x0000000000017941 */ /* 0x000fea0003800000 */
.L_x_38423:
        /* <DEDUP_REMOVED lines=11> */
.L_x_38427:
[----:B------:R-:W-:Y:S01]  /*19770*/  IMAD.MOV.U32 R137, RZ, RZ, R132 ;  /* 0x000000ffff897224 */ /* 0x000fe200078e0084 */
[----:B------:R-:W-:Y:S01]  /*19780*/  MOV R139, R136 ;  /* 0x00000088008b7202 */ /* 0x000fe20000000f00 */
[----:B------:R-:W-:Y:S02]  /*19790*/  IMAD.MOV.U32 R116, RZ, RZ, R123 ;  /* 0x000000ffff747224 */ /* 0x000fe400078e007b */
[----:B------:R-:W-:Y:S02]  /*197a0*/  IMAD.MOV.U32 R52, RZ, RZ, R59 ;  /* 0x000000ffff347224 */ /* 0x000fe400078e003b */
.L_x_38428:
[----:B------:R-:W-:Y:S05]  /*197b0*/  BSYNC B1 ;  /* 0x0000000000017941 */ /* 0x000fea0003800000 */
.L_x_38426:
        /* <DEDUP_REMOVED lines=11> */
.L_x_38430:
[----:B------:R-:W-:Y:S01]  /*19870*/  IMAD.MOV.U32 R132, RZ, RZ, R137 ;  /* 0x000000ffff847224 */ /* 0x000fe200078e0089 */
[----:B------:R-:W-:Y:S01]  /*19880*/  MOV R123, R122 ;  /* 0x0000007a007b7202 */ /* 0x000fe20000000f00 */
[----:B------:R-:W-:Y:S02]  /*19890*/  IMAD.MOV.U32 R136, RZ, RZ, R139 ;  /* 0x000000ffff887224 */ /* 0x000fe400078e008b */
[----:B------:R-:W-:Y:S02]  /*198a0*/  IMAD.MOV.U32 R59, RZ, RZ, R58 ;  /* 0x000000ffff3b7224 */ /* 0x000fe400078e003a */
.L_x_38431:
[----:B------:R-:W-:Y:S05]  /*198b0*/  BSYNC B1 ;  /* 0x0000000000017941 */ /* 0x000fea0003800000 */
.L_x_38429:
        /* <DEDUP_REMOVED lines=11> */
.L_x_38433:
[----:B------:R-:W-:Y:S01]  /*19970*/  MOV R137, R132 ;  /* 0x0000008400897202 */ /* 0x000fe20000000f00 */
[----:B------:R-:W-:Y:S01]  /*19980*/  IMAD.MOV.U32 R139, RZ, RZ, R136 ;  /* 0x000000ffff8b7224 */ /* 0x000fe200078e0088 */
[----:B------:R-:W-:Y:S01]  /*19990*/  MOV R58, R57 ;  /* 0x00000039003a7202 */ /* 0x000fe20000000f00 */
[----:B------:R-:W-:Y:S02]  /*199a0*/  IMAD.MOV.U32 R122, RZ, RZ, R121 ;  /* 0x000000ffff7a7224 */ /* 0x000fe400078e0079 */
.L_x_38434:
[----:B------:R-:W-:Y:S05]  /*199b0*/  BSYNC B1 ;  /* 0x0000000000017941 */ /* 0x000fea0003800000 */
.L_x_38432:
        /* <DEDUP_REMOVED lines=11> */
.L_x_38436:
[----:B------:R-:W-:Y:S01]  /*19a70*/  IMAD.MOV.U32 R132, RZ, RZ, R137 ;  /* 0x000000ffff847224 */ /* 0x000fe200078e0089 */
[----:B------:R-:W-:Y:S01]  /*19a80*/  MOV R136, R139 ;  /* 0x0000008b00887202 */ /* 0x000fe20000000f00 */
[----:B------:R-:W-:Y:S02]  /*19a90*/  IMAD.MOV.U32 R121, RZ, RZ, R120 ;  /* 0x000000ffff797224 */ /* 0x000fe400078e0078 */
[----:B------:R-:W-:Y:S02]  /*19aa0*/  IMAD.MOV.U32 R57, RZ, RZ, R56 ;  /* 0x000000ffff397224 */ /* 0x000fe400078e0038 */
.L_x_38437:
[----:B------:R-:W-:Y:S05]  /*19ab0*/  BSYNC B1 ;  /* 0x0000000000017941 */ /* 0x000fea0003800000 */
.L_x_38435:
        /* <DEDUP_REMOVED lines=11> */
.L_x_38439:
[----:B------:R-:W-:Y:S01]  /*19b70*/  IMAD.MOV.U32 R137, RZ, RZ, R132 ;  /* 0x000000ffff897224 */ /* 0x000fe200078e0084 */
[----:B------:R-:W-:Y:S01]  /*19b80*/  MOV R120, R127 ;  /* 0x0000007f00787202 */ /* 0x000fe20000000f00 */
[----:B------:R-:W-:Y:S02]  /*19b90*/  IMAD.MOV.U32 R139, RZ, RZ, R136 ;  /* 0x000000ffff8b7224 */ /* 0x000fe400078e0088 */
[----:B------:R-:W-:Y:S02]  /*19ba0*/  IMAD.MOV.U32 R56, RZ, RZ, R63 ;  /* 0x000000ffff387224 */ /* 0x000fe400078e003f */
.L_x_38440:
[----:B------:R-:W-:Y:S05]  /*19bb0*/  BSYNC B1 ;  /* 0x0000000000017941 */ /* 0x000fea0003800000 */
.L_x_38438:
        /* <DEDUP_REMOVED lines=11> */
.L_x_38442:
[----:B------:R-:W-:Y:S01]  /*19c70*/  MOV R132, R137 ;  /* 0x0000008900847202 */ /* 0x000fe20000000f00 */
[----:B------:R-:W-:Y:S01]  /*19c80*/  IMAD.MOV.U32 R136, RZ, RZ, R139 ;  /* 0x000000ffff887224 */ /* 0x000fe200078e008b */
[----:B------:R-:W-:Y:S01]  /*19c90*/  MOV R63, R62 ;  /* 0x0000003e003f7202 */ /* 0x000fe20000000f00 */
[----:B------:R-:W-:Y:S02]  /*19ca0*/  IMAD.MOV.U32 R127, RZ, RZ, R126 ;  /* 0x000000ffff7f7224 */ /* 0x000fe400078e007e */
.L_x_38443:
[----:B------:R-:W-:Y:S05]  /*19cb0*/  BSYNC B1 ;  /* 0x0000000000017941 */ /* 0x000fea0003800000 */
.L_x_38441:
        /* <DEDUP_REMOVED lines=11> */
.L_x_38445:
[----:B------:R-:W-:Y:S01]  /*19d70*/  IMAD.MOV.U32 R137, RZ, RZ, R132 ;  /* 0x000000ffff897224 */ /* 0x000fe200078e0084 */
[----:B------:R-:W-:Y:S01]  /*19d80*/  MOV R139, R136 ;  /* 0x00000088008b7202 */ /* 0x000fe20000000f00 */
[----:B------:R-:W-:Y:S02]  /*19d90*/  IMAD.MOV.U32 R126, RZ, RZ, R125 ;  /* 0x000000ffff7e7224 */ /* 0x000fe400078e007d */
[----:B------:R-:W-:Y:S02]  /*19da0*/  IMAD.MOV.U32 R62, RZ, RZ, R61 ;  /* 0x000000ffff3e7224 */ /* 0x000fe400078e003d */
.L_x_38446:
[----:B------:R-:W-:Y:S05]  /*19db0*/  BSYNC B1 ;  /* 0x0000000000017941 */ /* 0x000fea0003800000 */
.L_x_38444:
        /* <DEDUP_REMOVED lines=11> */
.L_x_38448:
[----:B------:R-:W-:Y:S01]  /*19e70*/  IMAD.MOV.U32 R132, RZ, RZ, R137 ;  /* 0x000000ffff847224 */ /* 0x000fe200078e0089 */
[----:B------:R-:W-:Y:S01]  /*19e80*/  MOV R125, R124 ;  /* 0x0000007c007d7202 */ /* 0x000fe20000000f00 */
[----:B------:R-:W-:Y:S02]  /*19e90*/  IMAD.MOV.U32 R136, RZ, RZ, R139 ;  /* 0x000000ffff887224 */ /* 0x000fe400078e008b */
[----:B------:R-:W-:Y:S02]  /*19ea0*/  IMAD.MOV.U32 R61, RZ, RZ, R60 ;  /* 0x000000ffff3d7224 */ /* 0x000fe400078e003c */
.L_x_38449:
[----:B------:R-:W-:Y:S05]  /*19eb0*/  BSYNC B1 ;  /* 0x0000000000017941 */ /* 0x000fea0003800000 */
.L_x_38447:
        /* <DEDUP_REMOVED lines=11> */
.L_x_38451:
[----:B------:R-:W-:Y:S01]  /*19f70*/  MOV R137, R132 ;  /* 0x0000008400897202 */ /* 0x000fe20000000f00 */
[----:B------:R-:W-:Y:S01]  /*19f80*/  IMAD.MOV.U32 R139, RZ, RZ, R136 ;  /* 0x000000ffff8b7224 */ /* 0x000fe200078e0088 */
[----:B------:R-:W-:Y:S01]  /*19f90*/  MOV R60, R67 ;  /* 0x00000043003c7202 */ /* 0x000fe20000000f00 */
[----:B------:R-:W-:Y:S02]  /*19fa0*/  IMAD.MOV.U32 R124, RZ, RZ, R131 ;  /* 0x000000ffff7c7224 */ /* 0x000fe400078e0083 */
.L_x_38452:
[----:B------:R-:W-:Y:S05]  /*19fb0*/  BSYNC B1 ;  /* 0x0000000000017941 */ /* 0x000fea0003800000 */
.L_x_38450:
        /* <DEDUP_REMOVED lines=11> */
.L_x_38454:
[----:B------:R-:W-:Y:S01]  /*1a070*/  IMAD.MOV.U32 R132, RZ, RZ, R137 ;  /* 0x000000ffff847224 */ /* 0x000fe200078e0089 */
[----:B------:R-:W-:Y:S01]  /*1a080*/  MOV R136, R139 ;  /* 0x0000008b00887202 */ /* 0x000fe20000000f00 */
[----:B------:R-:W-:Y:S02]  /*1a090*/  IMAD.MOV.U32 R131, RZ, RZ, R130 ;  /* 0x000000ffff837224 */ /* 0x000fe400078e0082 */
[----:B------:R-:W-:Y:S02]  /*1a0a0*/  IMAD.MOV.U32 R67, RZ, RZ, R66 ;  /* 0x000000ffff437224 */ /* 0x000fe400078e0042 */
.L_x_38455:
[----:B------:R-:W-:Y:S05]  /*1a0b0*/  BSYNC B1 ;  /* 0x0000000000017941 */ /* 0x000fea0003800000 */
.L_x_38453:
        /* <DEDUP_REMOVED lines=11> */
.L_x_38457:
[----:B------:R-:W-:Y:S01]  /*1a170*/  IMAD.MOV.U32 R137, RZ, RZ, R132 ;  /* 0x000000ffff897224 */ /* 0x000fe200078e0084 */
[----:B------:R-:W-:Y:S01]  /*1a180*/  MOV R130, R129 ;  /* 0x0000008100827202 */ /* 0x000fe20000000f00 */
[----:B------:R-:W-:Y:S02]  /*1a190*/  IMAD.MOV.U32 R139, RZ, RZ, R136 ;  /* 0x000000ffff8b7224 */ /* 0x000fe400078e0088 */
[----:B------:R-:W-:Y:S02]  /*1a1a0*/  IMAD.MOV.U32 R66, RZ, RZ, R65 ;  /* 0x000000ffff427224 */ /* 0x000fe400078e0041 */
.L_x_38458:
[----:B------:R-:W-:Y:S05]  /*1a1b0*/  BSYNC B1 ;  /* 0x0000000000017941 */ /* 0x000fea0003800000 */
.L_x_38456:
        /* <DEDUP_REMOVED lines=11> */
.L_x_38460:
[----:B------:R-:W-:Y:S01]  /*1a270*/  IMAD.MOV.U32 R129, RZ, RZ, R128 ;  /* 0x000000ffff817224 */ /* 0x000fe200078e0080 */
[----:B------:R-:W-:Y:S01]  /*1a280*/  MOV R65, R64 ;  /* 0x0000004000417202 */ /* 0x000fe20000000f00 */
[----:B------:R-:W-:Y:S01]  /*1a290*/  IMAD.MOV.U32 R136, RZ, RZ, R139 ;  /* 0x000000ffff887224 */ /* 0x000fe200078e008b */
[----:B------:R-:W-:Y:S01]  /*1a2a0*/  MOV R132, R137 ;  /* 0x0000008900847202 */ /* 0x000fe20000000f00 */
[----:B------:R-:W-:Y:S02]  /*1a2b0*/  IMAD.MOV.U32 R128, RZ, RZ, R137 ;  /* 0x000000ffff807224 */ /* 0x000fe400078e0089 */
[----:B------:R-:W-:Y:S02]  /*1a2c0*/  IMAD.MOV.U32 R64, RZ, RZ, R139 ;  /* 0x000000ffff407224 */ /* 0x000fe400078e008b */
.L_x_38461:
[----:B------:R-:W-:Y:S05]  /*1a2d0*/  BSYNC B1 ;  /* 0x0000000000017941 */ /* 0x000fea0003800000 */
.L_x_38459:
[----:B------:R-:W-:Y:S01]  /*1a2e0*/  IADD3 R0, R0, 0x4, RZ ;  /* 0x0000000400007810 */ /* 0x000fe20007ffe0ff */
[----:B------:R-:W-:Y:S01]  /*1a2f0*/  @!P1 CALL.REL.NOINC `(.L_x_38462) ;  /* 0x0000001000009944 */ /* 0x000fe20003c00000 */
[----:B------:R-:W-:Y:S05]  /*1a300*/  BRA `(.L_x_38463) ;  /* 0xffffc02000007947 */ /* 0x000fea000383ffff */
.L_x_38462:
[----:B------:R-:W-:Y:S01]  /*1a310*/  FADD.FTZ R2, R2, R133 ;  /* 0x0000008502027221 */ /* 0x000fe20000010000 */
[----:B------:R-:W-:Y:S01]  /*1a320*/  MOV R3, R135 ;  /* 0x0000008700037202 */ /* 0x000fe20000000f00 */
[----:B------:R-:W-:Y:S02]  /*1a330*/  IMAD.MOV.U32 R128, RZ, RZ, R132 ;  /* 0x000000ffff807224 */ /* 0x000fe400078e0084 */
[----:B------:R-:W-:-:S02]  /*1a340*/  IMAD.MOV.U32 R64, RZ, RZ, R136 ;  /* 0x000000ffff407224 */ /* 0x000fc400078e0088 */
.L_x_38272:
[----:B------:R-:W-:Y:S05]  /*1a350*/  BSYNC B0 ;  /* 0x0000000000007941 */ /* 0x000fea0003800000 */
.L_x_38271:
[----:B------:R-:W2:Y:S01]  /*1a360*/  S2R R0, SR_TID.X ;  /* 0x0000000000007919 */ /* 0x000ea20000002100 */
[----:B0-----:R-:W-:Y:S01]  /*1a370*/  ISETP.NE.AND P0, PT, R134, RZ, PT ;  /* 0x000000ff8600720c */ /* 0x001fe20003f05270 */
[----:B------:R-:W-:Y:S01]  /*1a380*/  BSSY B0, `(.L_x_38464) ;  /* 0x0000026000007945 */ /* 0x000fe20003800000 */
[----:B--2---:R-:W-:-:S11]  /*1a390*/  ISETP.NE.AND P1, PT, R0, RZ, PT ;  /* 0x000000ff0000720c */ /* 0x004fd60003f25270 */
[----:B------:R-:W-:Y:S05]  /*1a3a0*/  @P0 BRA `(.L_x_38465) ;  /* 0x0000023000000947 */ /* 0x000fea0003800000 */
[----:B-1----:R-:W-:Y:S01]  /*1a3b0*/  MOV R132, R3 ;  /* 0x0000000300847202 */ /* 0x002fe20000000f00 */
[----:B------:R-:W-:Y:S01]  /*1a3c0*/  IMAD.MOV.U32 R133, RZ, RZ, R2 ;  /* 0x000000ffff857224 */ /* 0x000fe200078e0002 */
[----:B------:R0:W-:Y:S04]  /*1a3d0*/  STS.128 [0x10], R128 ;  /* 0x00001080ff007388 */ /* 0x0001e80000000c00 */
[----:B------:R0:W-:Y:S04]  /*1a3e0*/  STS.128 [0x20], R124 ;  /* 0x0000207cff007388 */ /* 0x0001e80000000c00 */
        /* <DEDUP_REMOVED lines=30> */
[----:B------:R0:W-:Y:S02]  /*1a5d0*/  STS.128 [0x200], R4 ;  /* 0x00020004ff007388 */ /* 0x0001e40000000c00 */
.L_x_38465:
[----:B------:R-:W-:Y:S05]  /*1a5e0*/  BSYNC B0 ;  /* 0x0000000000007941 */ /* 0x000fea0003800000 */
.L_x_38464:
[----:B------:R-:W-:Y:S06]  /*1a5f0*/  BAR.SYNC.DEFER_BLOCKING 0x0 ;  /* 0x0000000000007b1d */ /* 0x000fec0000010000 */
        /* <DEDUP_REMOVED lines=34> */
.L_x_38466:
        /* <DEDUP_REMOVED lines=13> */
.L_x_38467:
        /* <DEDUP_REMOVED lines=13> */
.L_x_38468:
        /* <DEDUP_REMOVED lines=13> */
.L_x_38469:
        /* <DEDUP_REMOVED lines=13> */
.L_x_38470:
        /* <DEDUP_REMOVED lines=13> */
.L_x_38471:
        /* <DEDUP_REMOVED lines=19> */
.L_x_38472:
        /* <DEDUP_REMOVED lines=14> */
.L_x_38473:
        /* <DEDUP_REMOVED lines=13> */
.L_x_38474:
        /* <DEDUP_REMOVED lines=13> */
.L_x_38475:
        /* <DEDUP_REMOVED lines=13> */
.L_x_38476:
        /* <DEDUP_REMOVED lines=13> */
.L_x_38477:
[----:B------:R-:W-:Y:S02]  /*1b180*/  P2R R0, PR, RZ, 0x2 ;  /* 0x00000002ff007803 */ /* 0x000fe40000000000 */
[----:B------:R-:W-:-:S02]  /*1b190*/  ISETP.GE.AND P1, PT, R138, 0x14, PT ;  /* 0x000000148a00780c */ /* 0x000fc40003f26270 */
[C---:B------:R-:W-:Y:S02]  /*1b1a0*/  ISETP.GE.AND P2, PT, R138.reuse, 0xf, PT ;  /* 0x0000000f8a00780c */ /* 0x040fe40003f46270 */
[----:B------:R-:W-:Y:S02]  /*1b1b0*/  P2R R44, PR, RZ, 0x2 ;  /* 0x00000002ff2c7803 */ /* 0x000fe40000000000 */
        /* <DEDUP_REMOVED lines=8> */
[--C-:B0-----:R-:W-:Y:S02]  /*1b240*/  FADD.FTZ R45, R40, -R3.reuse ;  /* 0x80000003282d7221 */ /* 0x101fe40000010000 */
        /* <DEDUP_REMOVED lines=9> */
.L_x_38478:
        /* <DEDUP_REMOVED lines=13> */
.L_x_38479:
        /* <DEDUP_REMOVED lines=13> */
.L_x_38480:
        /* <DEDUP_REMOVED lines=13> */
.L_x_38481:
        /* <DEDUP_REMOVED lines=13> */
.L_x_38482:
        /* <DEDUP_REMOVED lines=13> */
.L_x_38483:
        /* <DEDUP_REMOVED lines=20> */
.L_x_38484:
        /* <DEDUP_REMOVED lines=14> */
.L_x_38485:
        /* <DEDUP_REMOVED lines=13> */
.L_x_38486:
        /* <DEDUP_REMOVED lines=13> */
.L_x_38487:
        /* <DEDUP_REMOVED lines=13> */
.L_x_38488:
        /* <DEDUP_REMOVED lines=13> */
.L_x_38489:
        /* <DEDUP_REMOVED lines=19> */
.L_x_38490:
        /* <DEDUP_REMOVED lines=14> */
.L_x_38491:
        /* <DEDUP_REMOVED lines=13> */
.L_x_38492:
        /* <DEDUP_REMOVED lines=13> */
.L_x_38493:
        /* <DEDUP_REMOVED lines=13> */
.L_x_38494:
        /* <DEDUP_REMOVED lines=13> */
.L_x_38495:
        /* <DEDUP_REMOVED lines=13> */
.L_x_38496:
[----:B------:R-:W-:Y:S05]  /*1c270*/  @!P5 BRA `(.L_x_38497) ;  /* 0x000000600000d947 */ /* 0x000fea0003800000 */
[----:B------:R-:W2:Y:S01]  /*1c280*/  LDG.E.CONSTANT R0, [R132.64] ;  /* 0x0000000484007981 */ /* 0x000ea2000c1e9900 */
[----:B0-----:R-:W-:-:S03]  /*1c290*/  FADD.FTZ R5, R6, -R3 ;  /* 0x8000000306057221 */ /* 0x001fc60000010000 */
[----:B------:R0:W-:Y:S01]  /*1c2a0*/  STG.E [R134.64+0xf8], R70 ;  /* 0x0000f84686007986 */ /* 0x0001e2000c101904 */
[----:B------:R-:W-:-:S04]  /*1c2b0*/  FFMA.FTZ R5, R2, -0.69314718246459960938, R5 ;  /* 0xbf31721802057823 */ /* 0x000fc80000010005 */
[----:B--2---:R-:W-:-:S05]  /*1c2c0*/  FADD.FTZ R5, R0, R5 ;  /* 0x0000000500057221 */ /* 0x004fca0000010000 */
[----:B------:R0:W-:Y:S02]  /*1c2d0*/  STG.E [R136.64+0xf8], R5 ;  /* 0x0000f80588007986 */ /* 0x0001e4000c101904 */
.L_x_38497:
[----:B------:R-:W-:Y:S05]  /*1c2e0*/  @!P5 EXIT ;  /* 0x000000000000d94d */ /* 0x000fea0003800000 */
[----:B------:R-:W2:Y:S01]  /*1c2f0*/  LDG.E.CONSTANT R132, [R132.64] ;  /* 0x0000000484847981 */ /* 0x000ea2000c1e9900 */
[----:B------:R-:W-:-:S03]  /*1c300*/  FADD.FTZ R3, R7, -R3 ;  /* 0x8000000307037221 */ /* 0x000fc60000010000 */
[----:B------:R-:W-:Y:S01]  /*1c310*/  STG.E [R134.64+0xfc], R71 ;  /* 0x0000fc4786007986 */ /* 0x000fe2000c101904 */
[----:B------:R-:W-:-:S04]  /*1c320*/  FFMA.FTZ R3, R2, -0.69314718246459960938, R3 ;  /* 0xbf31721802037823 */ /* 0x000fc80000010003 */
[----:B--2---:R-:W-:-:S05]  /*1c330*/  FADD.FTZ R3, R132, R3 ;  /* 0x0000000384037221 */ /* 0x004fca0000010000 */
[----:B------:R-:W-:Y:S01]  /*1c340*/  STG.E [R136.64+0xfc], R3 ;  /* 0x0000fc0388007986 */ /* 0x000fe2000c101904 */
[----:B------:R-:W-:Y:S05]  /*1c350*/  EXIT ;  /* 0x000000000000794d */ /* 0x000fea0003800000 */
.L_x_38498:
        /* <DEDUP_REMOVED lines=10> */
.L_x_74494:


//--------------------- .text._ZN17fastertransformer38beam_online_softmax_topk_stage1_kernelIfLi1ELi64ELi64EEEvPKT_S3_PKbPfiiPKi --------------------------
	.section	.text._ZN17fastertransformer38beam_online_softmax_topk_stage1_kernelIfLi1ELi64ELi64EEEvPKT_S3_PKbPfiiPKi,"ax",@progbits
	.sectioninfo	@"SHI_REGISTERS=220"
	.align	128
        .global         _ZN17fastertransformer38beam_online_softmax_topk_stage1_kernelIfLi1ELi64ELi64EEEvPKT_S3_PKbPfiiPKi
        .type           _ZN17fastertransformer38beam_online_softmax_topk_stage1_kernelIfLi1ELi64ELi64EEEvPKT_S3_PKbPfiiPKi,@function
        .size           _ZN17fastertransformer38beam_online_softmax_topk_stage1_kernelIfLi1ELi64ELi64EEEvPKT_S3_PKbPfiiPKi,(.L_x_74495 - _ZN17fastertransformer38beam_online_softmax_topk_stage1_kernelIfLi1ELi64ELi64EEEvPKT_S3_PKbPfiiPKi)
        .other          _ZN17fastertransformer38beam_online_softmax_topk_stage1_kernelIfLi1ELi64ELi64EEEvPKT_S3_PKbPfiiPKi,@"STO_CUDA_ENTRY STV_DEFAULT"
_ZN17fastertransformer38beam_online_softmax_topk_stage1_kernelIfLi1ELi64ELi64EEEvPKT_S3_PKbPfiiPKi:
.text._ZN17fastertransformer38beam_online_softmax_topk_stage1_kernelIfLi1ELi64ELi64EEEvPKT_S3_PKbPfiiPKi:
        /* <DEDUP_REMOVED lines=10> */
[----:B------:R-:W-:Y:S01]  /*00a0*/  BSSY B1, `(.L_x_38499) ;  /* 0x0000e67000017945 */ /* 0x000fe20003800000 */
[----:B------:R-:W-:Y:S01]  /*00b0*/  IMAD.MOV.U32 R215, RZ, RZ, -0x800001 ;  /* 0xff7fffffffd77424 */ /* 0x000fe200078e00ff */
[----:B------:R-:W-:Y:S01]  /*00c0*/  MOV R213, 0xff7fffff ;  /* 0xff7fffff00d57802 */ /* 0x000fe20000000f00 */
[----:B------:R-:W-:Y:S01]  /*00d0*/  IMAD.MOV.U32 R214, RZ, RZ, -0x800001 ;  /* 0xff7fffffffd67424 */ /* 0x000fe200078e00ff */
[----:B------:R-:W-:Y:S01]  /*00e0*/  IADD3 R0, R0, c[0x0][0x180], RZ ;  /* 0x0000600000007a10 */ /* 0x000fe20007ffe0ff */
[----:B------:R-:W-:Y:S01]  /*00f0*/  IMAD.MOV.U32 R212, RZ, RZ, -0x800001 ;  /* 0xff7fffffffd47424 */ /* 0x000fe200078e00ff */
[----:B------:R-:W-:Y:S01]  /*0100*/  MOV R209, 0xff7fffff ;  /* 0xff7fffff00d17802 */ /* 0x000fe20000000f00 */
[----:B------:R-:W-:Y:S01]  /*0110*/  IMAD.MOV.U32 R211, RZ, RZ, -0x800001 ;  /* 0xff7fffffffd37424 */ /* 0x000fe200078e00ff */
[----:B------:R-:W-:Y:S01]  /*0120*/  IADD3 R0, R0, -0x1, RZ ;  /* 0xffffffff00007810 */ /* 0x000fe20007ffe0ff */
[----:B------:R-:W-:Y:S01]  /*0130*/  IMAD.MOV.U32 R210, RZ, RZ, -0x800001 ;  /* 0xff7fffffffd27424 */ /* 0x000fe200078e00ff */
[----:B------:R-:W-:Y:S01]  /*0140*/  MOV R89, 0xff7fffff ;  /* 0xff7fffff00597802 */ /* 0x000fe20000000f00 */
[----:B------:R-:W-:Y:S01]  /*0150*/  IMAD.MOV.U32 R208, RZ, RZ, -0x800001 ;  /* 0xff7fffffffd07424 */ /* 0x000fe200078e00ff */
[----:B------:R-:W-:Y:S01]  /*0160*/  MOV R93, 0xff7fffff ;  /* 0xff7fffff005d7802 */ /* 0x000fe20000000f00 */
[----:B-1----:R-:W1:Y:S01]  /*0170*/  MUFU.RCP R6, R6 ;  /* 0x0000000600067308 */ /* 0x002e620000001000 */
        /* <DEDUP_REMOVED lines=19> */
[----:B------:R1:W3:Y:S01]  /*02b0*/  F2I.FTZ.U32.TRUNC.NTZ R5, R4 ;  /* 0x0000000400057305 */ /* 0x0002e2000021f000 */
        /* <DEDUP_REMOVED lines=8> */
[----:B-1----:R-:W-:Y:S01]  /*0340*/  HFMA2.MMA R4, -RZ, RZ, 0, 0 ;  /* 0x00000000ff047435 */ /* 0x002fe200000001ff */
[----:B------:R-:W-:-:S02]  /*0350*/  IMAD.MOV.U32 R106, RZ, RZ, -0x800001 ;  /* 0xff7fffffff6a7424 */ /* 0x000fc400078e00ff */
[----:B------:R-:W-:Y:S02]  /*0360*/  IMAD.MOV.U32 R108, RZ, RZ, -0x800001 ;  /* 0xff7fffffff6c7424 */ /* 0x000fe400078e00ff */
[----:B------:R-:W-:Y:S02]  /*0370*/  IMAD.MOV.U32 R111, RZ, RZ, -0x800001 ;  /* 0xff7fffffff6f7424 */ /* 0x000fe400078e00ff */
[----:B---3--:R-:W-:Y:S02]  /*0380*/  IMAD.MOV R9, RZ, RZ, -R5 ;  /* 0x000000ffff097224 */ /* 0x008fe400078e0a05 */
[----:B------:R-:W-:Y:S02]  /*0390*/  IMAD.MOV.U32 R110, RZ, RZ, -0x800001 ;  /* 0xff7fffffff6e7424 */ /* 0x000fe400078e00ff */
[----:B------:R-:W-:Y:S02]  /*03a0*/  IMAD R9, R9, c[0x0][0x10], RZ ;  /* 0x0000040009097a24 */ /* 0x000fe400078e02ff */
[----:B------:R-:W-:-:S02]  /*03b0*/  IMAD.MOV.U32 R112, RZ, RZ, -0x800001 ;  /* 0xff7fffffff707424 */ /* 0x000fc400078e00ff */
[----:B------:R-:W-:Y:S02]  /*03c0*/  IMAD.HI.U32 R5, R5, R9, R4 ;  /* 0x0000000905057227 */ /* 0x000fe400078e0004 */
[----:B------:R-:W1:Y:S02]  /*03d0*/  S2R R4, SR_CTAID.Y ;  /* 0x0000000000047919 */ /* 0x000e640000002600 */
[----:B------:R-:W-:Y:S02]  /*03e0*/  IMAD.MOV.U32 R115, RZ, RZ, -0x800001 ;  /* 0xff7fffffff737424 */ /* 0x000fe400078e00ff */
[----:B------:R-:W-:-:S04]  /*03f0*/  IMAD.HI.U32 R5, R5, R0, RZ ;  /* 0x0000000005057227 */ /* 0x000fc800078e00ff */
[----:B0-----:R-:W-:Y:S02]  /*0400*/  IMAD.MOV R3, RZ, RZ, -R5 ;  /* 0x000000ffff037224 */ /* 0x001fe400078e0a05 */
[----:B------:R-:W-:Y:S02]  /*0410*/  IMAD.MOV.U32 R114, RZ, RZ, -0x800001 ;  /* 0xff7fffffff727424 */ /* 0x000fe400078e00ff */
[----:B------:R-:W-:Y:S02]  /*0420*/  IMAD R0, R3, c[0x0][0x10], R0 ;  /* 0x0000040003007a24 */ /* 0x000fe400078e0200 */
[----:B------:R-:W1:Y:S01]  /*0430*/  S2R R3, SR_TID.X ;  /* 0x0000000000037919 */ /* 0x000e620000002100 */
        /* <DEDUP_REMOVED lines=24> */
[CC--:B-1----:R-:W-:Y:S02]  /*05c0*/  IMAD R0, R5.reuse, R4.reuse, R3 ;  /* 0x0000000405007224 */ /* 0x0c2fe400078e0203 */
[----:B------:R-:W-:Y:S02]  /*05d0*/  IMAD R5, R5, R4, R5 ;  /* 0x0000000405057224 */ /* 0x000fe400078e0205 */
[----:B------:R-:W-:Y:S02]  /*05e0*/  IMAD.MOV.U32 R3, RZ, RZ, -0x800001 ;  /* 0xff7fffffff037424 */ /* 0x000fe400078e00ff */
[----:B------:R-:W-:Y:S01]  /*05f0*/  IMAD.MOV.U32 R140, RZ, RZ, -0x800001 ;  /* 0xff7fffffff8c7424 */ /* 0x000fe200078e00ff */
[----:B------:R-:W-:Y:S01]  /*0600*/  IMNMX R5, R5, c[0x0][0x180], PT ;  /* 0x0000600005057a17 */ /* 0x000fe20003800200 */
[----:B------:R-:W-:-:S02]  /*0610*/  IMAD.MOV.U32 R143, RZ, RZ, RZ ;  /* 0x000000ffff8f7224 */ /* 0x000fc400078e00ff */
[----:B------:R-:W-:Y:S01]  /*0620*/  IMAD.MOV.U32 R142, RZ, RZ, -0x800001 ;  /* 0xff7fffffff8e7424 */ /* 0x000fe200078e00ff */
[----:B--2---:R-:W-:Y:S01]  /*0630*/  ISETP.NE.AND P0, PT, R2, RZ, PT ;  /* 0x000000ff0200720c */ /* 0x004fe20003f05270 */
[----:B------:R-:W-:-:S12]  /*0640*/  IMAD.MOV.U32 R2, RZ, RZ, -0x800001 ;  /* 0xff7fffffff027424 */ /* 0x000fd800078e00ff */
[----:B------:R-:W-:Y:S05]  /*0650*/  @!P0 BRA `(.L_x_38500) ;  /* 0x00004a8000008947 */ /* 0x000fea0003800000 */
[----:B------:R-:W-:Y:S01]  /*0660*/  ISETP.GE.AND P0, PT, R0, R5, PT ;  /* 0x000000050000720c */ /* 0x000fe20003f06270 */
[----:B------:R-:W-:Y:S01]  /*0670*/  BSSY B0, `(.L_x_38501) ;  /* 0x00004a5000007945 */ /* 0x000fe20003800000 */
        /* <DEDUP_REMOVED lines=70> */
[----:B0-----:R-:W-:Y:S01]  /*0ae0*/  IMAD.MOV.U32 R2, RZ, RZ, RZ ;  /* 0x000000ffff027224 */ /* 0x001fe200078e00ff */
[----:B-1----:R-:W-:-:S05]  /*0af0*/  IADD3 R6, RZ, -R3, RZ ;  /* 0x80000003ff067210 */ /* 0x002fca0007ffe0ff */
[----:B------:R-:W-:Y:S01]  /*0b00*/  IMAD R11, R6, R9, RZ ;  /* 0x00000009060b7224 */ /* 0x000fe200078e02ff */
[----:B------:R-:W-:-:S03]  /*0b10*/  IABS R6, R7 ;  /* 0x0000000700067213 */ /* 0x000fc60000000000 */
[----:B------:R-:W-:Y:S01]  /*0b20*/  IMAD.HI.U32 R3, R3, R11, R2 ;  /* 0x0000000b03037227 */ /* 0x000fe200078e0002 */
[----:B------:R-:W-:-:S04]  /*0b30*/  LOP3.LUT R2, R7, c[0x0][0x184], RZ, 0x3c, !PT ;  /* 0x0000610007027a12 */ /* 0x000fc800078e3cff */
[----:B------:R-:W-:Y:S01]  /*0b40*/  ISETP.GE.AND P2, PT, R2, RZ, PT ;  /* 0x000000ff0200720c */ /* 0x000fe20003f46270 */
[----:B------:R-:W-:-:S04]  /*0b50*/  IMAD.HI.U32 R3, R3, R6, RZ ;  /* 0x0000000603037227 */ /* 0x000fc800078e00ff */
[----:B------:R-:W-:Y:S02]  /*0b60*/  IMAD.MOV R4, RZ, RZ, -R3 ;  /* 0x000000ffff047224 */ /* 0x000fe400078e0a03 */
[----:B------:R-:W-:Y:S02]  /*0b70*/  IMAD.MOV.U32 R2, RZ, RZ, 0x4 ;  /* 0x00000004ff027424 */ /* 0x000fe400078e00ff */
[----:B------:R-:W-:-:S05]  /*0b80*/  IMAD R4, R9, R4, R6 ;  /* 0x0000000409047224 */ /* 0x000fca00078e0206 */
[----:B------:R-:W-:-:S13]  /*0b90*/  ISETP.GT.U32.AND P1, PT, R9, R4, PT ;  /* 0x000000040900720c */ /* 0x000fda0003f24070 */
[----:B------:R-:W-:Y:S01]  /*0ba0*/  @!P1 IMAD.IADD R4, R4, 0x1, -R9 ;  /* 0x0000000104049824 */ /* 0x000fe200078e0a09 */
[----:B------:R-:W-:Y:S02]  /*0bb0*/  @!P1 IADD3 R3, R3, 0x1, RZ ;  /* 0x0000000103039810 */ /* 0x000fe40007ffe0ff */
[----:B------:R-:W-:Y:S02]  /*0bc0*/  ISETP.NE.AND P1, PT, RZ, c[0x0][0x184], PT ;  /* 0x00006100ff007a0c */ /* 0x000fe40003f25270 */
[----:B------:R-:W-:-:S13]  /*0bd0*/  ISETP.GE.U32.AND P0, PT, R4, R9, PT ;  /* 0x000000090400720c */ /* 0x000fda0003f06070 */
[----:B------:R-:W-:-:S04]  /*0be0*/  @P0 IADD3 R3, R3, 0x1, RZ ;  /* 0x0000000103030810 */ /* 0x000fc80007ffe0ff */
[----:B------:R-:W-:Y:S02]  /*0bf0*/  @!P2 IADD3 R3, -R3, RZ, RZ ;  /* 0x000000ff0303a210 */ /* 0x000fe40007ffe1ff */
[----:B------:R-:W-:Y:S01]  /*0c00*/  @!P1 LOP3.LUT R3, RZ, c[0x0][0x184], RZ, 0x33, !PT ;  /* 0x00006100ff039a12 */ /* 0x000fe200078e33ff */
[----:B------:R-:W-:-:S04]  /*0c10*/  HFMA2.MMA R143, -RZ, RZ, 0, 0 ;  /* 0x00000000ff8f7435 */ /* 0x000fc800000001ff */
[----:B------:R-:W-:Y:S01]  /*0c20*/  IMAD.WIDE R2, R3, R2, c[0x0][0x188] ;  /* 0x0000620003027625 */ /* 0x000fe200078e0202 */
[----:B------:R-:W-:Y:S02]  /*0c30*/  MOV R212, 0xff7fffff ;  /* 0xff7fffff00d47802 */ /* 0x000fe40000000f00 */
[----:B------:R-:W-:Y:S01]  /*0c40*/  MOV R208, 0xff7fffff ;  /* 0xff7fffff00d07802 */ /* 0x000fe20000000f00 */
[----:B------:R-:W-:Y:S01]  /*0c50*/  IMAD.MOV.U32 R142, RZ, RZ, -0x800001 ;  /* 0xff7fffffff8e7424 */ /* 0x000fe200078e00ff */
[----:B------:R0:W5:Y:S01]  /*0c60*/  LDG.E.CONSTANT R7, [R2.64] ;  /* 0x0000000602077981 */ /* 0x000162000c1e9900 */
        /* <DEDUP_REMOVED lines=63> */
.L_x_38695:
[----:B------:R-:W-:Y:S01]  /*1060*/  IMAD.MOV.U32 R4, RZ, RZ, 0x7f7fffff ;  /* 0x7f7fffffff047424 */ /* 0x000fe200078e00ff */
[----:B-----5:R-:W-:Y:S01]  /*1070*/  ISETP.NE.AND P0, PT, R0, R7, PT ;  /* 0x000000070000720c */ /* 0x020fe20003f05270 */
[----:B------:R-:W-:Y:S03]  /*1080*/  BSSY B2, `(.L_x_38503) ;  /* 0x0000013000027945 */ /* 0x000fe60003800000 */
[----:B------:R-:W-:-:S04]  /*1090*/  FSEL R11, R4, -3.40282346638528859812e+38, !P0 ;  /* 0xff7fffff040b7808 */ /* 0x000fc80004000000 */
[CC--:B------:R-:W-:Y:S02]  /*10a0*/  FSETP.GT.FTZ.AND P1, PT, R142.reuse, R11.reuse, PT ;  /* 0x0000000b8e00720b */ /* 0x0c0fe40003f34000 */
[-C--:B------:R-:W-:Y:S02]  /*10b0*/  FSETP.GEU.FTZ.AND P0, PT, R215, R11.reuse, PT ;  /* 0x0000000bd700720b */ /* 0x080fe40003f1e000 */
[----:B------:R-:W-:Y:S02]  /*10c0*/  FSEL R9, R11, R142, P1 ;  /* 0x0000008e0b097208 */ /* 0x000fe40000800000 */
[----:B------:R-:W-:Y:S02]  /*10d0*/  FSEL R142, R142, R11, P1 ;  /* 0x0000000b8e8e7208 */ /* 0x000fe40000800000 */
[----:B------:R-:W-:Y:S02]  /*10e0*/  ISETP.EQ.OR P0, PT, R145, -0x1, !P0 ;  /* 0xffffffff9100780c */ /* 0x000fe40004702670 */
[C---:B------:R-:W-:Y:S01]  /*10f0*/  FSEL R4, R143.reuse, 1, !P1 ;  /* 0x3f8000008f047808 */ /* 0x040fe20004800000 */
[----:B------:R-:W-:Y:S01]  /*1100*/  FADD.FTZ R9, -R142, R9 ;  /* 0x000000098e097221 */ /* 0x000fe20000010100 */
[----:B------:R-:W-:-:S03]  /*1110*/  FSEL R143, R143, 1, P1 ;  /* 0x3f8000008f8f7808 */ /* 0x000fc60000800000 */
[----:B------:R-:W-:-:S06]  /*1120*/  FMUL.FTZ R9, R9, 1.4426950216293334961 ;  /* 0x3fb8aa3b09097820 */ /* 0x000fcc0000410000 */
[----:B------:R-:W0:Y:S02]  /*1130*/  MUFU.EX2 R9, R9 ;  /* 0x0000000900097308 */ /* 0x000e240000000800 */
[----:B0-----:R-:W-:Y:S01]  /*1140*/  FFMA.FTZ R143, R4, R9, R143 ;  /* 0x00000009048f7223 */ /* 0x001fe2000001008f */
[----:B------:R-:W-:Y:S05]  /*1150*/  @P0 BRA `(.L_x_38504) ;  /* 0x0000003000000947 */ /* 0x000fea0003800000 */
[----:B------:R-:W-:-:S04]  /*1160*/  FSETP.NEU.FTZ.AND P0, PT, R215, R11, PT ;  /* 0x0000000bd700720b */ /* 0x000fc80003f1d000 */
[----:B------:R-:W-:-:S13]  /*1170*/  ISETP.LE.OR P0, PT, R145, R0, P0 ;  /* 0x000000009100720c */ /* 0x000fda0000703670 */
[----:B------:R-:W-:Y:S05]  /*1180*/  @P0 BRA `(.L_x_38505) ;  /* 0x0000002000000947 */ /* 0x000fea0003800000 */
.L_x_38504:
[----:B------:R-:W-:Y:S02]  /*1190*/  IMAD.MOV.U32 R215, RZ, RZ, R11 ;  /* 0x000000ffffd77224 */ /* 0x000fe400078e000b */
[----:B------:R-:W-:Y:S02]  /*11a0*/  IMAD.MOV.U32 R145, RZ, RZ, R0 ;  /* 0x000000ffff917224 */ /* 0x000fe400078e0000 */
.L_x_38505:
[----:B------:R-:W-:Y:S05]  /*11b0*/  BSYNC B2 ;  /* 0x0000000000027941 */ /* 0x000fea0003800000 */
.L_x_38503:
[----:B------:R-:W-:Y:S01]  /*11c0*/  FSETP.GT.FTZ.AND P0, PT, R215, R214, PT ;  /* 0x000000d6d700720b */ /* 0x000fe20003f14000 */
[----:B------:R-:W-:Y:S03]  /*11d0*/  BSSY B2, `(.L_x_38506) ;  /* 0x000000c000027945 */ /* 0x000fe60003800000 */
[----:B------:R-:W-:-:S13]  /*11e0*/  ISETP.EQ.OR P0, PT, R144, -0x1, P0 ;  /* 0xffffffff9000780c */ /* 0x000fda0000702670 */
[----:B------:R-:W-:Y:S05]  /*11f0*/  @P0 BRA `(.L_x_38507) ;  /* 0x0000005000000947 */ /* 0x000fea0003800000 */
[-C--:B------:R-:W-:Y:S01]  /*1200*/  FSETP.NEU.FTZ.AND P0, PT, R215, R214.reuse, PT ;  /* 0x000000d6d700720b */ /* 0x080fe20003f1d000 */
[----:B------:R-:W-:Y:S01]  /*1210*/  IMAD.MOV.U32 R6, RZ, RZ, R144 ;  /* 0x000000ffff067224 */ /* 0x000fe200078e0090 */
[----:B------:R-:W-:Y:S02]  /*1220*/  MOV R4, R214 ;  /* 0x000000d600047202 */ /* 0x000fe40000000f00 */
[----:B------:R-:W-:-:S13]  /*1230*/  ISETP.GE.OR P0, PT, R145, R144, P0 ;  /* 0x000000909100720c */ /* 0x000fda0000706670 */
[----:B------:R-:W-:Y:S05]  /*1240*/  @P0 BRA `(.L_x_38508) ;  /* 0x0000004000000947 */ /* 0x000fea0003800000 */
.L_x_38507:
[----:B------:R-:W-:Y:S01]  /*1250*/  IMAD.MOV.U32 R4, RZ, RZ, R215 ;  /* 0x000000ffff047224 */ /* 0x000fe200078e00d7 */
[----:B------:R-:W-:Y:S01]  /*1260*/  MOV R215, R214 ;  /* 0x000000d600d77202 */ /* 0x000fe20000000f00 */
[----:B------:R-:W-:Y:S02]  /*1270*/  IMAD.MOV.U32 R6, RZ, RZ, R145 ;  /* 0x000000ffff067224 */ /* 0x000fe400078e0091 */
[----:B------:R-:W-:Y:S02]  /*1280*/  IMAD.MOV.U32 R145, RZ, RZ, R144 ;  /* 0x000000ffff917224 */ /* 0x000fe400078e0090 */
.L_x_38508:
[----:B------:R-:W-:Y:S05]  /*1290*/  BSYNC B2 ;  /* 0x0000000000027941 */ /* 0x000fea0003800000 */
.L_x_38506:
        /* <DEDUP_REMOVED lines=11> */
.L_x_38510:
[----:B------:R-:W-:Y:S01]  /*1350*/  IMAD.MOV.U32 R9, RZ, RZ, R4 ;  /* 0x000000ffff097224 */ /* 0x000fe200078e0004 */
[----:B------:R-:W-:Y:S01]  /*1360*/  MOV R214, R213 ;  /* 0x000000d500d67202 */ /* 0x000fe20000000f00 */
[----:B------:R-:W-:Y:S02]  /*1370*/  IMAD.MOV.U32 R11, RZ, RZ, R6 ;  /* 0x000000ffff0b7224 */ /* 0x000fe400078e0006 */
[----:B------:R-:W-:Y:S02]  /*1380*/  IMAD.MOV.U32 R144, RZ, RZ, R147 ;  /* 0x000000ffff907224 */ /* 0x000fe400078e0093 */
.L_x_38511:
[----:B------:R-:W-:Y:S05]  /*1390*/  BSYNC B2 ;  /* 0x0000000000027941 */ /* 0x000fea0003800000 */
.L_x_38509:
        /* <DEDUP_REMOVED lines=11> */
.L_x_38513:
[----:B------:R-:W-:Y:S01]  /*1450*/  IMAD.MOV.U32 R4, RZ, RZ, R9 ;  /* 0x000000ffff047224 */ /* 0x000fe200078e0009 */
[----:B------:R-:W-:Y:S01]  /*1460*/  MOV R213, R212 ;  /* 0x000000d400d57202 */ /* 0x000fe20000000f00 */
[----:B------:R-:W-:Y:S02]  /*1470*/  IMAD.MOV.U32 R6, RZ, RZ, R11 ;  /* 0x000000ffff067224 */ /* 0x000fe400078e000b */
[----:B------:R-:W-:Y:S02]  /*1480*/  IMAD.MOV.U32 R147, RZ, RZ, R146 ;  /* 0x000000ffff937224 */ /* 0x000fe400078e0092 */
.L_x_38514:
[----:B------:R-:W-:Y:S05]  /*1490*/  BSYNC B2 ;  /* 0x0000000000027941 */ /* 0x000fea0003800000 */
.L_x_38512:
        /* <DEDUP_REMOVED lines=11> */
.L_x_38516:
[----:B------:R-:W-:Y:S01]  /*1550*/  IMAD.MOV.U32 R9, RZ, RZ, R4 ;  /* 0x000000ffff097224 */ /* 0x000fe200078e0004 */
[----:B------:R-:W-:Y:S01]  /*1560*/  MOV R212, R211 ;  /* 0x000000d300d47202 */ /* 0x000fe20000000f00 */
[----:B------:R-:W-:Y:S02]  /*1570*/  IMAD.MOV.U32 R11, RZ, RZ, R6 ;  /* 0x000000ffff0b7224 */ /* 0x000fe400078e0006 */
[----:B------:R-:W-:Y:S02]  /*1580*/  IMAD.MOV.U32 R146, RZ, RZ, R149 ;  /* 0x000000ffff927224 */ /* 0x000fe400078e0095 */
.L_x_38517:
[----:B------:R-:W-:Y:S05]  /*1590*/  BSYNC B2 ;  /* 0x0000000000027941 */ /* 0x000fea0003800000 */
.L_x_38515:
        /* <DEDUP_REMOVED lines=11> */
.L_x_38519:
[----:B------:R-:W-:Y:S01]  /*1650*/  IMAD.MOV.U32 R4, RZ, RZ, R9 ;  /* 0x000000ffff047224 */ /* 0x000fe200078e0009 */
[----:B------:R-:W-:Y:S01]  /*1660*/  MOV R211, R210 ;  /* 0x000000d200d37202 */ /* 0x000fe20000000f00 */
[----:B------:R-:W-:Y:S02]  /*1670*/  IMAD.MOV.U32 R6, RZ, RZ, R11 ;  /* 0x000000ffff067224 */ /* 0x000fe400078e000b */
[----:B------:R-:W-:Y:S02]  /*1680*/  IMAD.MOV.U32 R149, RZ, RZ, R148 ;  /* 0x000000ffff957224 */ /* 0x000fe400078e0094 */
.L_x_38520:
[----:B------:R-:W-:Y:S05]  /*1690*/  BSYNC B2 ;  /* 0x0000000000027941 */ /* 0x000fea0003800000 */
.L_x_38518:
        /* <DEDUP_REMOVED lines=11> */
.L_x_38522:
[----:B------:R-:W-:Y:S01]  /*1750*/  IMAD.MOV.U32 R9, RZ, RZ, R4 ;  /* 0x000000ffff097224 */ /* 0x000fe200078e0004 */
[----:B------:R-:W-:Y:S01]  /*1760*/  MOV R210, R209 ;  /* 0x000000d100d27202 */ /* 0x000fe20000000f00 */
[----:B------:R-:W-:Y:S02]  /*1770*/  IMAD.MOV.U32 R11, RZ, RZ, R6 ;  /* 0x000000ffff0b7224 */ /* 0x000fe400078e0006 */
[----:B------:R-:W-:Y:S02]  /*1780*/  IMAD.MOV.U32 R148, RZ, RZ, R151 ;  /* 0x000000ffff947224 */ /* 0x000fe400078e0097 */
.L_x_38523:
[----:B------:R-:W-:Y:S05]  /*1790*/  BSYNC B2 ;  /* 0x0000000000027941 */ /* 0x000fea0003800000 */
.L_x_38521:
        /* <DEDUP_REMOVED lines=11> */
.L_x_38525:
[----:B------:R-:W-:Y:S01]  /*1850*/  IMAD.MOV.U32 R4, RZ, RZ, R9 ;  /* 0x000000ffff047224 */ /* 0x000fe200078e0009 */
[----:B------:R-:W-:Y:S01]  /*1860*/  MOV R209, R208 ;  /* 0x000000d000d17202 */ /* 0x000fe20000000f00 */
[----:B------:R-:W-:Y:S02]  /*1870*/  IMAD.MOV.U32 R6, RZ, RZ, R11 ;  /* 0x000000ffff067224 */ /* 0x000fe400078e000b */
[----:B------:R-:W-:Y:S02]  /*1880*/  IMAD.MOV.U32 R151, RZ, RZ, R150 ;  /* 0x000000ffff977224 */ /* 0x000fe400078e0096 */
.L_x_38526:
[----:B------:R-:W-:Y:S05]  /*1890*/  BSYNC B2 ;  /* 0x0000000000027941 */ /* 0x000fea0003800000 */
.L_x_38524:
        /* <DEDUP_REMOVED lines=11> */
.L_x_38528:
[----:B------:R-:W-:Y:S01]  /*1950*/  IMAD.MOV.U32 R9, RZ, RZ, R4 ;  /* 0x000000ffff097224 */ /* 0x000fe200078e0004 */
[----:B------:R-:W-:Y:S01]  /*1960*/  MOV R208, R3 ;  /* 0x0000000300d07202 */ /* 0x000fe20000000f00 */
[----:B------:R-:W-:Y:S02]  /*1970*/  IMAD.MOV.U32 R11, RZ, RZ, R6 ;  /* 0x000000ffff0b7224 */ /* 0x000fe400078e0006 */
[----:B------:R-:W-:Y:S02]  /*1980*/  IMAD.MOV.U32 R150, RZ, RZ, R153 ;  /* 0x000000ffff967224 */ /* 0x000fe400078e0099 */
.L_x_38529:
[----:B------:R-:W-:Y:S05]  /*1990*/  BSYNC B2 ;  /* 0x0000000000027941 */ /* 0x000fea0003800000 */
.L_x_38527:
        /* <DEDUP_REMOVED lines=11> */
.L_x_38531:
[----:B------:R-:W-:Y:S01]  /*1a50*/  IMAD.MOV.U32 R4, RZ, RZ, R9 ;  /* 0x000000ffff047224 */ /* 0x000fe200078e0009 */
[----:B------:R-:W-:Y:S01]  /*1a60*/  MOV R3, R2 ;  /* 0x0000000200037202 */ /* 0x000fe20000000f00 */
[----:B------:R-:W-:Y:S02]  /*1a70*/  IMAD.MOV.U32 R6, RZ, RZ, R11 ;  /* 0x000000ffff067224 */ /* 0x000fe400078e000b */
[----:B------:R-:W-:Y:S02]  /*1a80*/  IMAD.MOV.U32 R153, RZ, RZ, R152 ;  /* 0x000000ffff997224 */ /* 0x000fe400078e0098 */
.L_x_38532:
[----:B------:R-:W-:Y:S05]  /*1a90*/  BSYNC B2 ;  /* 0x0000000000027941 */ /* 0x000fea0003800000 */
.L_x_38530:
        /* <DEDUP_REMOVED lines=11> */
.L_x_38534:
[----:B------:R-:W-:Y:S01]  /*1b50*/  IMAD.MOV.U32 R9, RZ, RZ, R4 ;  /* 0x000000ffff097224 */ /* 0x000fe200078e0004 */
[----:B------:R-:W-:Y:S01]  /*1b60*/  MOV R2, R89 ;  /* 0x0000005900027202 */ /* 0x000fe20000000f00 */
[----:B------:R-:W-:Y:S02]  /*1b70*/  IMAD.MOV.U32 R11, RZ, RZ, R6 ;  /* 0x000000ffff0b7224 */ /* 0x000fe400078e0006 */
[----:B------:R-:W-:Y:S02]  /*1b80*/  IMAD.MOV.U32 R152, RZ, RZ, R155 ;  /* 0x000000ffff987224 */ /* 0x000fe400078e009b */
.L_x_38535:
[----:B------:R-:W-:Y:S05]  /*1b90*/  BSYNC B2 ;  /* 0x0000000000027941 */ /* 0x000fea0003800000 */
.L_x_38533:
        /* <DEDUP_REMOVED lines=11> */
.L_x_38537:
[----:B------:R-:W-:Y:S01]  /*1c50*/  IMAD.MOV.U32 R4, RZ, RZ, R9 ;  /* 0x000000ffff047224 */ /* 0x000fe200078e0009 */
[----:B------:R-:W-:Y:S01]  /*1c60*/  MOV R89, R88 ;  /* 0x0000005800597202 */ /* 0x000fe20000000f00 */
[----:B------:R-:W-:Y:S02]  /*1c70*/  IMAD.MOV.U32 R6, RZ, RZ, R11 ;  /* 0x000000ffff067224 */ /* 0x000fe400078e000b */
[----:B------:R-:W-:Y:S02]  /*1c80*/  IMAD.MOV.U32 R155, RZ, RZ, R154 ;  /* 0x000000ffff9b7224 */ /* 0x000fe400078e009a */
.L_x_38538:
[----:B------:R-:W-:Y:S05]  /*1c90*/  BSYNC B2 ;  /* 0x0000000000027941 */ /* 0x000fea0003800000 */
.L_x_38536:
        /* <DEDUP_REMOVED lines=11> */
.L_x_38540:
[----:B------:R-:W-:Y:S01]  /*1d50*/  IMAD.MOV.U32 R9, RZ, RZ, R4 ;  /* 0x000000ffff097224 */ /* 0x000fe200078e0004 */
[----:B------:R-:W-:Y:S01]  /*1d60*/  MOV R88, R91 ;  /* 0x0000005b00587202 */ /* 0x000fe20000000f00 */
[----:B------:R-:W-:Y:S02]  /*1d70*/  IMAD.MOV.U32 R11, RZ, RZ, R6 ;  /* 0x000000ffff0b7224 */ /* 0x000fe400078e0006 */
[----:B------:R-:W-:Y:S02]  /*1d80*/  IMAD.MOV.U32 R154, RZ, RZ, R157 ;  /* 0x000000ffff9a7224 */ /* 0x000fe400078e009d */
.L_x_38541:
[----:B------:R-:W-:Y:S05]  /*1d90*/  BSYNC B2 ;  /* 0x0000000000027941 */ /* 0x000fea0003800000 */
.L_x_38539:
        /* <DEDUP_REMOVED lines=11> */
.L_x_38543:
[----:B------:R-:W-:Y:S01]  /*1e50*/  IMAD.MOV.U32 R4, RZ, RZ, R9 ;  /* 0x000000ffff047224 */ /* 0x000fe200078e0009 */
[----:B------:R-:W-:Y:S01]  /*1e60*/  MOV R91, R90 ;  /* 0x0000005a005b7202 */ /* 0x000fe20000000f00 */
[----:B------:R-:W-:Y:S02]  /*1e70*/  IMAD.MOV.U32 R6, RZ, RZ, R11 ;  /* 0x000000ffff067224 */ /* 0x000fe400078e000b */
[----:B------:R-:W-:Y:S02]  /*1e80*/  IMAD.MOV.U32 R157, RZ, RZ, R156 ;  /* 0x000000ffff9d7224 */ /* 0x000fe400078e009c */
.L_x_38544:
[----:B------:R-:W-:Y:S05]  /*1e90*/  BSYNC B2 ;  /* 0x0000000000027941 */ /* 0x000fea0003800000 */
.L_x_38542:
        /* <DEDUP_REMOVED lines=11> */
.L_x_38546:
[----:B------:R-:W-:Y:S01]  /*1f50*/  IMAD.MOV.U32 R9, RZ, RZ, R4 ;  /* 0x000000ffff097224 */ /* 0x000fe200078e0004 */
[----:B------:R-:W-:Y:S01]  /*1f60*/  MOV R90, R93 ;  /* 0x0000005d005a7202 */ /* 0x000fe20000000f00 */
[----:B------:R-:W-:Y:S02]  /*1f70*/  IMAD.MOV.U32 R11, RZ, RZ, R6 ;  /* 0x000000ffff0b7224 */ /* 0x000fe400078e0006 */
[----:B------:R-:W-:Y:S02]  /*1f80*/  IMAD.MOV.U32 R156, RZ, RZ, R159 ;  /* 0x000000ffff9c7224 */ /* 0x000fe400078e009f */
.L_x_38547:
[----:B------:R-:W-:Y:S05]  /*1f90*/  BSYNC B2 ;  /* 0x0000000000027941 */ /* 0x000fea0003800000 */
.L_x_38545:
        /* <DEDUP_REMOVED lines=11> */
.L_x_38549:
[----:B------:R-:W-:Y:S01]  /*2050*/  IMAD.MOV.U32 R4, RZ, RZ, R9 ;  /* 0x000000ffff047224 */ /* 0x000fe200078e0009 */
[----:B------:R-:W-:Y:S01]  /*2060*/  MOV R93, R92 ;  /* 0x0000005c005d7202 */ /* 0x000fe20000000f00 */
[----:B------:R-:W-:Y:S02]  /*2070*/  IMAD.MOV.U32 R6, RZ, RZ, R11 ;  /* 0x000000ffff067224 */ /* 0x000fe400078e000b */
[----:B------:R-:W-:Y:S02]  /*2080*/  IMAD.MOV.U32 R159, RZ, RZ, R158 ;  /* 0x000000ffff9f7224 */ /* 0x000fe400078e009e */
.L_x_38550:
[----:B------:R-:W-:Y:S05]  /*2090*/  BSYNC B2 ;  /* 0x0000000000027941 */ /* 0x000fea0003800000 */
.L_x_38548:
        /* <DEDUP_REMOVED lines=11> */
.L_x_38552:
[----:B------:R-:W-:Y:S01]  /*2150*/  IMAD.MOV.U32 R9, RZ, RZ, R4 ;  /* 0x000000ffff097224 */ /* 0x000fe200078e0004 */
[----:B------:R-:W-:Y:S01]  /*2160*/  MOV R92, R95 ;  /* 0x0000005f005c7202 */ /* 0x000fe20000000f00 */
[----:B------:R-:W-:Y:S02]  /*2170*/  IMAD.MOV.U32 R11, RZ, RZ, R6 ;  /* 0x000000ffff0b7224 */ /* 0x000fe400078e0006 */
[----:B------:R-:W-:Y:S02]  /*2180*/  IMAD.MOV.U32 R158, RZ, RZ, R161 ;  /* 0x000000ffff9e7224 */ /* 0x000fe400078e00a1 */
.L_x_38553:
[----:B------:R-:W-:Y:S05]  /*2190*/  BSYNC B2 ;  /* 0x0000000000027941 */ /* 0x000fea0003800000 */
.L_x_38551:
        /* <DEDUP_REMOVED lines=11> */
.L_x_38555:
[----:B------:R-:W-:Y:S01]  /*2250*/  IMAD.MOV.U32 R4, RZ, RZ, R9 ;  /* 0x000000ffff047224 */ /* 0x000fe200078e0009 */
[----:B------:R-:W-:Y:S01]  /*2260*/  MOV R95, R94 ;  /* 0x0000005e005f7202 */ /* 0x000fe20000000f00 */
[----:B------:R-:W-:Y:S02]  /*2270*/  IMAD.MOV.U32 R6, RZ, RZ, R11 ;  /* 0x000000ffff067224 */ /* 0x000fe400078e000b */
[----:B------:R-:W-:Y:S02]  /*2280*/  IMAD.MOV.U32 R161, RZ, RZ, R160 ;  /* 0x000000ffffa17224 */ /* 0x000fe400078e00a0 */
.L_x_38556:
[----:B------:R-:W-:Y:S05]  /*2290*/  BSYNC B2 ;  /* 0x0000000000027941 */ /* 0x000fea0003800000 */
.L_x_38554:
        /* <DEDUP_REMOVED lines=11> */
.L_x_38558:
[----:B------:R-:W-:Y:S01]  /*2350*/  IMAD.MOV.U32 R9, RZ, RZ, R4 ;  /* 0x000000ffff097224 */ /* 0x000fe200078e0004 */
[----:B------:R-:W-:Y:S01]  /*2360*/  MOV R94, R97 ;  /* 0x00000061005e7202 */ /* 0x000fe20000000f00 */
[----:B------:R-:W-:Y:S02]  /*2370*/  IMAD.MOV.U32 R11, RZ, RZ, R6 ;  /* 0x000000ffff0b7224 */ /* 0x000fe400078e0006 */
[----:B------:R-:W-:Y:S02]  /*2380*/  IMAD.MOV.U32 R160, RZ, RZ, R163 ;  /* 0x000000ffffa07224 */ /* 0x000fe400078e00a3 */
.L_x_38559:
[----:B------:R-:W-:Y:S05]  /*2390*/  BSYNC B2 ;  /* 0x0000000000027941 */ /* 0x000fea0003800000 */
.L_x_38557:
        /* <DEDUP_REMOVED lines=11> */
.L_x_38561:
[----:B------:R-:W-:Y:S01]  /*2450*/  IMAD.MOV.U32 R4, RZ, RZ, R9 ;  /* 0x000000ffff047224 */ /* 0x000fe200078e0009 */
[----:B------:R-:W-:Y:S01]  /*2460*/  MOV R97, R96 ;  /* 0x0000006000617202 */ /* 0x000fe20000000f00 */
[----:B------:R-:W-:Y:S02]  /*2470*/  IMAD.MOV.U32 R6, RZ, RZ, R11 ;  /* 0x000000ffff067224 */ /* 0x000fe400078e000b */
[----:B------:R-:W-:Y:S02]  /*2480*/  IMAD.MOV.U32 R163, RZ, RZ, R162 ;  /* 0x000000ffffa37224 */ /* 0x000fe400078e00a2 */
.L_x_38562:
[----:B------:R-:W-:Y:S05]  /*2490*/  BSYNC B2 ;  /* 0x0000000000027941 */ /* 0x000fea0003800000 */
.L_x_38560:
        /* <DEDUP_REMOVED lines=11> */
.L_x_38564:
[----:B------:R-:W-:Y:S01]  /*2550*/  IMAD.MOV.U32 R9, RZ, RZ, R4 ;  /* 0x000000ffff097224 */ /* 0x000fe200078e0004 */
[----:B------:R-:W-:Y:S01]  /*2560*/  MOV R96, R99 ;  /* 0x0000006300607202 */ /* 0x000fe20000000f00 */
[----:B------:R-:W-:Y:S02]  /*2570*/  IMAD.MOV.U32 R11, RZ, RZ, R6 ;  /* 0x000000ffff0b7224 */ /* 0x000fe400078e0006 */
[----:B------:R-:W-:Y:S02]  /*2580*/  IMAD.MOV.U32 R162, RZ, RZ, R165 ;  /* 0x000000ffffa27224 */ /* 0x000fe400078e00a5 */
.L_x_38565:
[----:B------:R-:W-:Y:S05]  /*2590*/  BSYNC B2 ;  /* 0x0000000000027941 */ /* 0x000fea0003800000 */
.L_x_38563:
        /* <DEDUP_REMOVED lines=11> */
.L_x_38567:
[----:B------:R-:W-:Y:S01]  /*2650*/  IMAD.MOV.U32 R4, RZ, RZ, R9 ;  /* 0x000000ffff047224 */ /* 0x000fe200078e0009 */
[----:B------:R-:W-:Y:S01]  /*2660*/  MOV R99, R98 ;  /* 0x0000006200637202 */ /* 0x000fe20000000f00 */
[----:B------:R-:W-:Y:S02]  /*2670*/  IMAD.MOV.U32 R6, RZ, RZ, R11 ;  /* 0x000000ffff067224 */ /* 0x000fe400078e000b */
[----:B------:R-:W-:Y:S02]  /*2680*/  IMAD.MOV.U32 R165, RZ, RZ, R164 ;  /* 0x000000ffffa57224 */ /* 0x000fe400078e00a4 */
.L_x_38568:
[----:B------:R-:W-:Y:S05]  /*2690*/  BSYNC B2 ;  /* 0x0000000000027941 */ /* 0x000fea0003800000 */
.L_x_38566:
        /* <DEDUP_REMOVED lines=11> */
.L_x_38570:
[----:B------:R-:W-:Y:S01]  /*2750*/  IMAD.MOV.U32 R9, RZ, RZ, R4 ;  /* 0x000000ffff097224 */ /* 0x000fe200078e0004 */
[----:B------:R-:W-:Y:S01]  /*2760*/  MOV R98, R101 ;  /* 0x0000006500627202 */ /* 0x000fe20000000f00 */
[----:B------:R-:W-:Y:S02]  /*2770*/  IMAD.MOV.U32 R11, RZ, RZ, R6 ;  /* 0x000000ffff0b7224 */ /* 0x000fe400078e0006 */
[----:B------:R-:W-:Y:S02]  /*2780*/  IMAD.MOV.U32 R164, RZ, RZ, R167 ;  /* 0x000000ffffa47224 */ /* 0x000fe400078e00a7 */
.L_x_38571:
[----:B------:R-:W-:Y:S05]  /*2790*/  BSYNC B2 ;  /* 0x0000000000027941 */ /* 0x000fea0003800000 */
.L_x_38569:
        /* <DEDUP_REMOVED lines=11> */
.L_x_38573:
[----:B------:R-:W-:Y:S01]  /*2850*/  IMAD.MOV.U32 R4, RZ, RZ, R9 ;  /* 0x000000ffff047224 */ /* 0x000fe200078e0009 */
[----:B------:R-:W-:Y:S01]  /*2860*/  MOV R101, R100 ;  /* 0x0000006400657202 */ /* 0x000fe20000000f00 */
[----:B------:R-:W-:Y:S02]  /*2870*/  IMAD.MOV.U32 R6, RZ, RZ, R11 ;  /* 0x000000ffff067224 */ /* 0x000fe400078e000b */
[----:B------:R-:W-:Y:S02]  /*2880*/  IMAD.MOV.U32 R167, RZ, RZ, R166 ;  /* 0x000000ffffa77224 */ /* 0x000fe400078e00a6 */
.L_x_38574:
[----:B------:R-:W-:Y:S05]  /*2890*/  BSYNC B2 ;  /* 0x0000000000027941 */ /* 0x000fea0003800000 */
.L_x_38572:
        /* <DEDUP_REMOVED lines=11> */
.L_x_38576:
[----:B------:R-:W-:Y:S01]  /*2950*/  IMAD.MOV.U32 R9, RZ, RZ, R4 ;  /* 0x000000ffff097224 */ /* 0x000fe200078e0004 */
[----:B------:R-:W-:Y:S01]  /*2960*/  MOV R100, R103 ;  /* 0x0000006700647202 */ /* 0x000fe20000000f00 */
[----:B------:R-:W-:Y:S02]  /*2970*/  IMAD.MOV.U32 R11, RZ, RZ, R6 ;  /* 0x000000ffff0b7224 */ /* 0x000fe400078e0006 */
[----:B------:R-:W-:Y:S02]  /*2980*/  IMAD.MOV.U32 R166, RZ, RZ, R169 ;  /* 0x000000ffffa67224 */ /* 0x000fe400078e00a9 */
.L_x_38577:
[----:B------:R-:W-:Y:S05]  /*2990*/  BSYNC B2 ;  /* 0x0000000000027941 */ /* 0x000fea0003800000 */
.L_x_38575:
        /* <DEDUP_REMOVED lines=11> */
.L_x_38579:
[----:B------:R-:W-:Y:S01]  /*2a50*/  IMAD.MOV.U32 R4, RZ, RZ, R9 ;  /* 0x000000ffff047224 */ /* 0x000fe200078e0009 */
[----:B------:R-:W-:Y:S01]  /*2a60*/  MOV R103, R102 ;  /* 0x0000006600677202 */ /* 0x000fe20000000f00 */
[----:B------:R-:W-:Y:S02]  /*2a70*/  IMAD.MOV.U32 R6, RZ, RZ, R11 ;  /* 0x000000ffff067224 */ /* 0x000fe400078e000b */
[----:B------:R-:W-:Y:S02]  /*2a80*/  IMAD.MOV.U32 R169, RZ, RZ, R168 ;  /* 0x000000ffffa97224 */ /* 0x000fe400078e00a8 */
.L_x_38580:
[----:B------:R-:W-:Y:S05]  /*2a90*/  BSYNC B2 ;  /* 0x0000000000027941 */ /* 0x000fea0003800000 */
.L_x_38578:
        /* <DEDUP_REMOVED lines=11> */
.L_x_38582:
[----:B------:R-:W-:Y:S01]  /*2b50*/  IMAD.MOV.U32 R9, RZ, RZ, R4 ;  /* 0x000000ffff097224 */ /* 0x000fe200078e0004 */
[----:B------:R-:W-:Y:S01]  /*2b60*/  MOV R102, R105 ;  /* 0x0000006900667202 */ /* 0x000fe20000000f00 */
[----:B------:R-:W-:Y:S02]  /*2b70*/  IMAD.MOV.U32 R11, RZ, RZ, R6 ;  /* 0x000000ffff0b7224 */ /* 0x000fe400078e0006 */
[----:B------:R-:W-:Y:S02]  /*2b80*/  IMAD.MOV.U32 R168, RZ, RZ, R171 ;  /* 0x000000ffffa87224 */ /* 0x000fe400078e00ab */
.L_x_38583:
[----:B------:R-:W-:Y:S05]  /*2b90*/  BSYNC B2 ;  /* 0x0000000000027941 */ /* 0x000fea0003800000 */
.L_x_38581:
        /* <DEDUP_REMOVED lines=11> */
.L_x_38585:
[----:B------:R-:W-:Y:S01]  /*2c50*/  IMAD.MOV.U32 R4, RZ, RZ, R9 ;  /* 0x000000ffff047224 */ /* 0x000fe200078e0009 */
[----:B------:R-:W-:Y:S01]  /*2c60*/  MOV R105, R104 ;  /* 0x0000006800697202 */ /* 0x000fe20000000f00 */
[----:B------:R-:W-:Y:S02]  /*2c70*/  IMAD.MOV.U32 R6, RZ, RZ, R11 ;  /* 0x000000ffff067224 */ /* 0x000fe400078e000b */
[----:B------:R-:W-:Y:S02]  /*2c80*/  IMAD.MOV.U32 R171, RZ, RZ, R170 ;  /* 0x000000ffffab7224 */ /* 0x000fe400078e00aa */
.L_x_38586:
[----:B------:R-:W-:Y:S05]  /*2c90*/  BSYNC B2 ;  /* 0x0000000000027941 */ /* 0x000fea0003800000 */
.L_x_38584:
        /* <DEDUP_REMOVED lines=11> */
.L_x_38588:
[----:B------:R-:W-:Y:S01]  /*2d50*/  IMAD.MOV.U32 R9, RZ, RZ, R4 ;  /* 0x000000ffff097224 */ /* 0x000fe200078e0004 */
[----:B------:R-:W-:Y:S01]  /*2d60*/  MOV R104, R107 ;  /* 0x0000006b00687202 */ /* 0x000fe20000000f00 */
[----:B------:R-:W-:Y:S02]  /*2d70*/  IMAD.MOV.U32 R11, RZ, RZ, R6 ;  /* 0x000000ffff0b7224 */ /* 0x000fe400078e0006 */
[----:B------:R-:W-:Y:S02]  /*2d80*/  IMAD.MOV.U32 R170, RZ, RZ, R173 ;  /* 0x000000ffffaa7224 */ /* 0x000fe400078e00ad */
.L_x_38589:
[----:B------:R-:W-:Y:S05]  /*2d90*/  BSYNC B2 ;  /* 0x0000000000027941 */ /* 0x000fea0003800000 */
.L_x_38587:
        /* <DEDUP_REMOVED lines=11> */
.L_x_38591:
[----:B------:R-:W-:Y:S01]  /*2e50*/  IMAD.MOV.U32 R4, RZ, RZ, R9 ;  /* 0x000000ffff047224 */ /* 0x000fe200078e0009 */
[----:B------:R-:W-:Y:S01]  /*2e60*/  MOV R107, R106 ;  /* 0x0000006a006b7202 */ /* 0x000fe20000000f00 */
[----:B------:R-:W-:Y:S02]  /*2e70*/  IMAD.MOV.U32 R6, RZ, RZ, R11 ;  /* 0x000000ffff067224 */ /* 0x000fe400078e000b */
[----:B------:R-:W-:Y:S02]  /*2e80*/  IMAD.MOV.U32 R173, RZ, RZ, R172 ;  /* 0x000000ffffad7224 */ /* 0x000fe400078e00ac */
.L_x_38592:
[----:B------:R-:W-:Y:S05]  /*2e90*/  BSYNC B2 ;  /* 0x0000000000027941 */ /* 0x000fea0003800000 */
.L_x_38590:
        /* <DEDUP_REMOVED lines=11> */
.L_x_38594:
[----:B------:R-:W-:Y:S01]  /*2f50*/  IMAD.MOV.U32 R9, RZ, RZ, R4 ;  /* 0x000000ffff097224 */ /* 0x000fe200078e0004 */
[----:B------:R-:W-:Y:S01]  /*2f60*/  MOV R106, R109 ;  /* 0x0000006d006a7202 */ /* 0x000fe20000000f00 */
[----:B------:R-:W-:Y:S02]  /*2f70*/  IMAD.MOV.U32 R11, RZ, RZ, R6 ;  /* 0x000000ffff0b7224 */ /* 0x000fe400078e0006 */
[----:B------:R-:W-:Y:S02]  /*2f80*/  IMAD.MOV.U32 R172, RZ, RZ, R175 ;  /* 0x000000ffffac7224 */ /* 0x000fe400078e00af */
.L_x_38595:
[----:B------:R-:W-:Y:S05]  /*2f90*/  BSYNC B2 ;  /* 0x0000000000027941 */ /* 0x000fea0003800000 */
.L_x_38593:
        /* <DEDUP_REMOVED lines=11> */
.L_x_38597:
[----:B------:R-:W-:Y:S01]  /*3050*/  IMAD.MOV.U32 R4, RZ, RZ, R9 ;  /* 0x000000ffff047224 */ /* 0x000fe200078e0009 */
[----:B------:R-:W-:Y:S01]  /*3060*/  MOV R109, R108 ;  /* 0x0000006c006d7202 */ /* 0x000fe20000000f00 */
[----:B------:R-:W-:Y:S02]  /*3070*/  IMAD.MOV.U32 R6, RZ, RZ, R11 ;  /* 0x000000ffff067224 */ /* 0x000fe400078e000b */
[----:B------:R-:W-:Y:S02]  /*3080*/  IMAD.MOV.U32 R175, RZ, RZ, R174 ;  /* 0x000000ffffaf7224 */ /* 0x000fe400078e00ae */
.L_x_38598:
[----:B------:R-:W-:Y:S05]  /*3090*/  BSYNC B2 ;  /* 0x0000000000027941 */ /* 0x000fea0003800000 */
.L_x_38596:
        /* <DEDUP_REMOVED lines=11> */
.L_x_38600:
[----:B------:R-:W-:Y:S01]  /*3150*/  IMAD.MOV.U32 R9, RZ, RZ, R4 ;  /* 0x000000ffff097224 */ /* 0x000fe200078e0004 */
[----:B------:R-:W-:Y:S01]  /*3160*/  MOV R108, R111 ;  /* 0x0000006f006c7202 */ /* 0x000fe20000000f00 */
[----:B------:R-:W-:Y:S02]  /*3170*/  IMAD.MOV.U32 R11, RZ, RZ, R6 ;  /* 0x000000ffff0b7224 */ /* 0x000fe400078e0006 */
[----:B------:R-:W-:Y:S02]  /*3180*/  IMAD.MOV.U32 R174, RZ, RZ, R177 ;  /* 0x000000ffffae7224 */ /* 0x000fe400078e00b1 */
.L_x_38601:
[----:B------:R-:W-:Y:S05]  /*3190*/  BSYNC B2 ;  /* 0x0000000000027941 */ /* 0x000fea0003800000 */
.L_x_38599:
        /* <DEDUP_REMOVED lines=11> */
.L_x_38603:
[----:B------:R-:W-:Y:S01]  /*3250*/  IMAD.MOV.U32 R4, RZ, RZ, R9 ;  /* 0x000000ffff047224 */ /* 0x000fe200078e0009 */
[----:B------:R-:W-:Y:S01]  /*3260*/  MOV R111, R110 ;  /* 0x0000006e006f7202 */ /* 0x000fe20000000f00 */
[----:B------:R-:W-:Y:S02]  /*3270*/  IMAD.MOV.U32 R6, RZ, RZ, R11 ;  /* 0x000000ffff067224 */ /* 0x000fe400078e000b */
[----:B------:R-:W-:Y:S02]  /*3280*/  IMAD.MOV.U32 R177, RZ, RZ, R176 ;  /* 0x000000ffffb17224 */ /* 0x000fe400078e00b0 */
.L_x_38604:
[----:B------:R-:W-:Y:S05]  /*3290*/  BSYNC B2 ;  /* 0x0000000000027941 */ /* 0x000fea0003800000 */
.L_x_38602:
        /* <DEDUP_REMOVED lines=11> */
.L_x_38606:
[----:B------:R-:W-:Y:S01]  /*3350*/  IMAD.MOV.U32 R9, RZ, RZ, R4 ;  /* 0x000000ffff097224 */ /* 0x000fe200078e0004 */
[----:B------:R-:W-:Y:S01]  /*3360*/  MOV R110, R113 ;  /* 0x00000071006e7202 */ /* 0x000fe20000000f00 */
[----:B------:R-:W-:Y:S02]  /*3370*/  IMAD.MOV.U32 R11, RZ, RZ, R6 ;  /* 0x000000ffff0b7224 */ /* 0x000fe400078e0006 */
[----:B------:R-:W-:Y:S02]  /*3380*/  IMAD.MOV.U32 R176, RZ, RZ, R179 ;  /* 0x000000ffffb07224 */ /* 0x000fe400078e00b3 */
.L_x_38607:
[----:B------:R-:W-:Y:S05]  /*3390*/  BSYNC B2 ;  /* 0x0000000000027941 */ /* 0x000fea0003800000 */
.L_x_38605:
        /* <DEDUP_REMOVED lines=11> */
.L_x_38609:
[----:B------:R-:W-:Y:S01]  /*3450*/  IMAD.MOV.U32 R4, RZ, RZ, R9 ;  /* 0x000000ffff047224 */ /* 0x000fe200078e0009 */
[----:B------:R-:W-:Y:S01]  /*3460*/  MOV R113, R112 ;  /* 0x0000007000717202 */ /* 0x000fe20000000f00 */
[----:B------:R-:W-:Y:S02]  /*3470*/  IMAD.MOV.U32 R6, RZ, RZ, R11 ;  /* 0x000000ffff067224 */ /* 0x000fe400078e000b */
[----:B------:R-:W-:Y:S02]  /*3480*/  IMAD.MOV.U32 R179, RZ, RZ, R178 ;  /* 0x000000ffffb37224 */ /* 0x000fe400078e00b2 */
.L_x_38610:
[----:B------:R-:W-:Y:S05]  /*3490*/  BSYNC B2 ;  /* 0x0000000000027941 */ /* 0x000fea0003800000 */
.L_x_38608:
        /* <DEDUP_REMOVED lines=11> */
.L_x_38612:
[----:B------:R-:W-:Y:S01]  /*3550*/  IMAD.MOV.U32 R9, RZ, RZ, R4 ;  /* 0x000000ffff097224 */ /* 0x000fe200078e0004 */
[----:B------:R-:W-:Y:S01]  /*3560*/  MOV R112, R115 ;  /* 0x0000007300707202 */ /* 0x000fe20000000f00 */
[----:B------:R-:W-:Y:S02]  /*3570*/  IMAD.MOV.U32 R11, RZ, RZ, R6 ;  /* 0x000000ffff0b7224 */ /* 0x000fe400078e0006 */
[----:B------:R-:W-:Y:S02]  /*3580*/  IMAD.MOV.U32 R178, RZ, RZ, R181 ;  /* 0x000000ffffb27224 */ /* 0x000fe400078e00b5 */
.L_x_38613:
[----:B------:R-:W-:Y:S05]  /*3590*/  BSYNC B2 ;  /* 0x0000000000027941 */ /* 0x000fea0003800000 */
.L_x_38611:
        /* <DEDUP_REMOVED lines=11> */
.L_x_38615:
[----:B------:R-:W-:Y:S01]  /*3650*/  IMAD.MOV.U32 R4, RZ, RZ, R9 ;  /* 0x000000ffff047224 */ /* 0x000fe200078e0009 */
[----:B------:R-:W-:Y:S01]  /*3660*/  MOV R115, R114 ;  /* 0x0000007200737202 */ /* 0x000fe20000000f00 */
[----:B------:R-:W-:Y:S02]  /*3670*/  IMAD.MOV.U32 R6, RZ, RZ, R11 ;  /* 0x000000ffff067224 */ /* 0x000fe400078e000b */
[----:B------:R-:W-:Y:S02]  /*3680*/  IMAD.MOV.U32 R181, RZ, RZ, R180 ;  /* 0x000000ffffb57224 */ /* 0x000fe400078e00b4 */
.L_x_38616:
[----:B------:R-:W-:Y:S05]  /*3690*/  BSYNC B2 ;  /* 0x0000000000027941 */ /* 0x000fea0003800000 */
.L_x_38614:
        /* <DEDUP_REMOVED lines=11> */
.L_x_38618:
[----:B------:R-:W-:Y:S01]  /*3750*/  IMAD.MOV.U32 R9, RZ, RZ, R4 ;  /* 0x000000ffff097224 */ /* 0x000fe200078e0004 */
[----:B------:R-:W-:Y:S01]  /*3760*/  MOV R114, R117 ;  /* 0x0000007500727202 */ /* 0x000fe20000000f00 */
[----:B------:R-:W-:Y:S02]  /*3770*/  IMAD.MOV.U32 R11, RZ, RZ, R6 ;  /* 0x000000ffff0b7224 */ /* 0x000fe400078e0006 */
[----:B------:R-:W-:Y:S02]  /*3780*/  IMAD.MOV.U32 R180, RZ, RZ, R183 ;  /* 0x000000ffffb47224 */ /* 0x000fe400078e00b7 */
.L_x_38619:
[----:B------:R-:W-:Y:S05]  /*3790*/  BSYNC B2 ;  /* 0x0000000000027941 */ /* 0x000fea0003800000 */
.L_x_38617:
        /* <DEDUP_REMOVED lines=11> */
.L_x_38621:
[----:B------:R-:W-:Y:S01]  /*3850*/  IMAD.MOV.U32 R4, RZ, RZ, R9 ;  /* 0x000000ffff047224 */ /* 0x000fe200078e0009 */
[----:B------:R-:W-:Y:S01]  /*3860*/  MOV R117, R116 ;  /* 0x0000007400757202 */ /* 0x000fe20000000f00 */
[----:B------:R-:W-:Y:S02]  /*3870*/  IMAD.MOV.U32 R6, RZ, RZ, R11 ;  /* 0x000000ffff067224 */ /* 0x000fe400078e000b */
[----:B------:R-:W-:Y:S02]  /*3880*/  IMAD.MOV.U32 R183, RZ, RZ, R182 ;  /* 0x000000ffffb77224 */ /* 0x000fe400078e00b6 */
.L_x_38622:
[----:B------:R-:W-:Y:S05]  /*3890*/  BSYNC B2 ;  /* 0x0000000000027941 */ /* 0x000fea0003800000 */
.L_x_38620:
        /* <DEDUP_REMOVED lines=11> */
.L_x_38624:
[----:B------:R-:W-:Y:S01]  /*3950*/  IMAD.MOV.U32 R9, RZ, RZ, R4 ;  /* 0x000000ffff097224 */ /* 0x000fe200078e0004 */
[----:B------:R-:W-:Y:S01]  /*3960*/  MOV R116, R119 ;  /* 0x0000007700747202 */ /* 0x000fe20000000f00 */
[----:B------:R-:W-:Y:S02]  /*3970*/  IMAD.MOV.U32 R11, RZ, RZ, R6 ;  /* 0x000000ffff0b7224 */ /* 0x000fe400078e0006 */
[----:B------:R-:W-:Y:S02]  /*3980*/  IMAD.MOV.U32 R182, RZ, RZ, R185 ;  /* 0x000000ffffb67224 */ /* 0x000fe400078e00b9 */
.L_x_38625:
[----:B------:R-:W-:Y:S05]  /*3990*/  BSYNC B2 ;  /* 0x0000000000027941 */ /* 0x000fea0003800000 */
.L_x_38623:
        /* <DEDUP_REMOVED lines=11> */
.L_x_38627:
[----:B------:R-:W-:Y:S01]  /*3a50*/  IMAD.MOV.U32 R4, RZ, RZ, R9 ;  /* 0x000000ffff047224 */ /* 0x000fe200078e0009 */
[----:B------:R-:W-:Y:S01]  /*3a60*/  MOV R119, R118 ;  /* 0x0000007600777202 */ /* 0x000fe20000000f00 */
[----:B------:R-:W-:Y:S02]  /*3a70*/  IMAD.MOV.U32 R6, RZ, RZ, R11 ;  /* 0x000000ffff067224 */ /* 0x000fe400078e000b */
[----:B------:R-:W-:Y:S02]  /*3a80*/  IMAD.MOV.U32 R185, RZ, RZ, R184 ;  /* 0x000000ffffb97224 */ /* 0x000fe400078e00b8 */
.L_x_38628:
[----:B------:R-:W-:Y:S05]  /*3a90*/  BSYNC B2 ;  /* 0x0000000000027941 */ /* 0x000fea0003800000 */
.L_x_38626:
        /* <DEDUP_REMOVED lines=11> */
.L_x_38630:
[----:B------:R-:W-:Y:S01]  /*3b50*/  IMAD.MOV.U32 R9, RZ, RZ, R4 ;  /* 0x000000ffff097224 */ /* 0x000fe200078e0004 */
[----:B------:R-:W-:Y:S01]  /*3b60*/  MOV R118, R121 ;  /* 0x0000007900767202 */ /* 0x000fe20000000f00 */
[----:B------:R-:W-:Y:S02]  /*3b70*/  IMAD.MOV.U32 R11, RZ, RZ, R6 ;  /* 0x000000ffff0b7224 */ /* 0x000fe400078e0006 */
[----:B------:R-:W-:Y:S02]  /*3b80*/  IMAD.MOV.U32 R184, RZ, RZ, R187 ;  /* 0x000000ffffb87224 */ /* 0x000fe400078e00bb */
.L_x_38631:
[----:B------:R-:W-:Y:S05]  /*3b90*/  BSYNC B2 ;  /* 0x0000000000027941 */ /* 0x000fea0003800000 */
.L_x_38629:
        /* <DEDUP_REMOVED lines=11> */
.L_x_38633:
[----:B------:R-:W-:Y:S01]  /*3c50*/  IMAD.MOV.U32 R4, RZ, RZ, R9 ;  /* 0x000000ffff047224 */ /* 0x000fe200078e0009 */
[----:B------:R-:W-:Y:S01]  /*3c60*/  MOV R121, R120 ;  /* 0x0000007800797202 */ /* 0x000fe20000000f00 */
[----:B------:R-:W-:Y:S02]  /*3c70*/  IMAD.MOV.U32 R6, RZ, RZ, R11 ;  /* 0x000000ffff067224 */ /* 0x000fe400078e000b */
[----:B------:R-:W-:Y:S02]  /*3c80*/  IMAD.MOV.U32 R187, RZ, RZ, R186 ;  /* 0x000000ffffbb7224 */ /* 0x000fe400078e00ba */
.L_x_38634:
[----:B------:R-:W-:Y:S05]  /*3c90*/  BSYNC B2 ;  /* 0x0000000000027941 */ /* 0x000fea0003800000 */
.L_x_38632:
        /* <DEDUP_REMOVED lines=11> */
.L_x_38636:
[----:B------:R-:W-:Y:S01]  /*3d50*/  IMAD.MOV.U32 R9, RZ, RZ, R4 ;  /* 0x000000ffff097224 */ /* 0x000fe200078e0004 */
[----:B------:R-:W-:Y:S01]  /*3d60*/  MOV R120, R123 ;  /* 0x0000007b00787202 */ /* 0x000fe20000000f00 */
[----:B------:R-:W-:Y:S02]  /*3d70*/  IMAD.MOV.U32 R11, RZ, RZ, R6 ;  /* 0x000000ffff0b7224 */ /* 0x000fe400078e0006 */
[----:B------:R-:W-:Y:S02]  /*3d80*/  IMAD.MOV.U32 R186, RZ, RZ, R189 ;  /* 0x000000ffffba7224 */ /* 0x000fe400078e00bd */
.L_x_38637:
[----:B------:R-:W-:Y:S05]  /*3d90*/  BSYNC B2 ;  /* 0x0000000000027941 */ /* 0x000fea0003800000 */
.L_x_38635:
        /* <DEDUP_REMOVED lines=11> */
.L_x_38639:
[----:B------:R-:W-:Y:S01]  /*3e50*/  IMAD.MOV.U32 R4, RZ, RZ, R9 ;  /* 0x000000ffff047224 */ /* 0x000fe200078e0009 */
[----:B------:R-:W-:Y:S01]  /*3e60*/  MOV R123, R122 ;  /* 0x0000007a007b7202 */ /* 0x000fe20000000f00 */
[----:B------:R-:W-:Y:S02]  /*3e70*/  IMAD.MOV.U32 R6, RZ, RZ, R11 ;  /* 0x000000ffff067224 */ /* 0x000fe400078e000b */
[----:B------:R-:W-:Y:S02]  /*3e80*/  IMAD.MOV.U32 R189, RZ, RZ, R188 ;  /* 0x000000ffffbd7224 */ /* 0x000fe400078e00bc */
.L_x_38640:
[----:B------:R-:W-:Y:S05]  /*3e90*/  BSYNC B2 ;  /* 0x0000000000027941 */ /* 0x000fea0003800000 */
.L_x_38638:
        /* <DEDUP_REMOVED lines=11> */
.L_x_38642:
[----:B------:R-:W-:Y:S01]  /*3f50*/  IMAD.MOV.U32 R9, RZ, RZ, R4 ;  /* 0x000000ffff097224 */ /* 0x000fe200078e0004 */
[----:B------:R-:W-:Y:S01]  /*3f60*/  MOV R122, R125 ;  /* 0x0000007d007a7202 */ /* 0x000fe20000000f00 */
[----:B------:R-:W-:Y:S02]  /*3f70*/  IMAD.MOV.U32 R11, RZ, RZ, R6 ;  /* 0x000000ffff0b7224 */ /* 0x000fe400078e0006 */
[----:B------:R-:W-:Y:S02]  /*3f80*/  IMAD.MOV.U32 R188, RZ, RZ, R191 ;  /* 0x000000ffffbc7224 */ /* 0x000fe400078e00bf */
.L_x_38643:
[----:B------:R-:W-:Y:S05]  /*3f90*/  BSYNC B2 ;  /* 0x0000000000027941 */ /* 0x000fea0003800000 */
.L_x_38641:
        /* <DEDUP_REMOVED lines=11> */
.L_x_38645:
[----:B------:R-:W-:Y:S01]  /*4050*/  IMAD.MOV.U32 R4, RZ, RZ, R9 ;  /* 0x000000ffff047224 */ /* 0x000fe200078e0009 */
[----:B------:R-:W-:Y:S01]  /*4060*/  MOV R125, R124 ;  /* 0x0000007c007d7202 */ /* 0x000fe20000000f00 */
[----:B------:R-:W-:Y:S02]  /*4070*/  IMAD.MOV.U32 R6, RZ, RZ, R11 ;  /* 0x000000ffff067224 */ /* 0x000fe400078e000b */
[----:B------:R-:W-:Y:S02]  /*4080*/  IMAD.MOV.U32 R191, RZ, RZ, R190 ;  /* 0x000000ffffbf7224 */ /* 0x000fe400078e00be */
.L_x_38646:
[----:B------:R-:W-:Y:S05]  /*4090*/  BSYNC B2 ;  /* 0x0000000000027941 */ /* 0x000fea0003800000 */
.L_x_38644:
        /* <DEDUP_REMOVED lines=11> */
.L_x_38648:
[----:B------:R-:W-:Y:S01]  /*4150*/  IMAD.MOV.U32 R9, RZ, RZ, R4 ;  /* 0x000000ffff097224 */ /* 0x000fe200078e0004 */
[----:B------:R-:W-:Y:S01]  /*4160*/  MOV R124, R127 ;  /* 0x0000007f007c7202 */ /* 0x000fe20000000f00 */
[----:B------:R-:W-:Y:S02]  /*4170*/  IMAD.MOV.U32 R11, RZ, RZ, R6 ;  /* 0x000000ffff0b7224 */ /* 0x000fe400078e0006 */
[----:B------:R-:W-:Y:S02]  /*4180*/  IMAD.MOV.U32 R190, RZ, RZ, R193 ;  /* 0x000000ffffbe7224 */ /* 0x000fe400078e00c1 */
.L_x_38649:
[----:B------:R-:W-:Y:S05]  /*4190*/  BSYNC B2 ;  /* 0x0000000000027941 */ /* 0x000fea0003800000 */
.L_x_38647:
        /* <DEDUP_REMOVED lines=11> */
.L_x_38651:
[----:B------:R-:W-:Y:S01]  /*4250*/  IMAD.MOV.U32 R4, RZ, RZ, R9 ;  /* 0x000000ffff047224 */ /* 0x000fe200078e0009 */
[----:B------:R-:W-:Y:S01]  /*4260*/  MOV R127, R126 ;  /* 0x0000007e007f7202 */ /* 0x000fe20000000f00 */
[----:B------:R-:W-:Y:S02]  /*4270*/  IMAD.MOV.U32 R6, RZ, RZ, R11 ;  /* 0x000000ffff067224 */ /* 0x000fe400078e000b */
[----:B------:R-:W-:Y:S02]  /*4280*/  IMAD.MOV.U32 R193, RZ, RZ, R192 ;  /* 0x000000ffffc17224 */ /* 0x000fe400078e00c0 */
.L_x_38652:
[----:B------:R-:W-:Y:S05]  /*4290*/  BSYNC B2 ;  /* 0x0000000000027941 */ /* 0x000fea0003800000 */
.L_x_38650:
        /* <DEDUP_REMOVED lines=11> */
.L_x_38654:
[----:B------:R-:W-:Y:S01]  /*4350*/  IMAD.MOV.U32 R9, RZ, RZ, R4 ;  /* 0x000000ffff097224 */ /* 0x000fe200078e0004 */
[----:B------:R-:W-:Y:S01]  /*4360*/  MOV R126, R129 ;  /* 0x00000081007e7202 */ /* 0x000fe20000000f00 */
[----:B------:R-:W-:Y:S02]  /*4370*/  IMAD.MOV.U32 R11, RZ, RZ, R6 ;  /* 0x000000ffff0b7224 */ /* 0x000fe400078e0006 */
[----:B------:R-:W-:Y:S02]  /*4380*/  IMAD.MOV.U32 R192, RZ, RZ, R195 ;  /* 0x000000ffffc07224 */ /* 0x000fe400078e00c3 */
.L_x_38655:
[----:B------:R-:W-:Y:S05]  /*4390*/  BSYNC B2 ;  /* 0x0000000000027941 */ /* 0x000fea0003800000 */
.L_x_38653:
        /* <DEDUP_REMOVED lines=11> */
.L_x_38657:
[----:B------:R-:W-:Y:S01]  /*4450*/  IMAD.MOV.U32 R4, RZ, RZ, R9 ;  /* 0x000000ffff047224 */ /* 0x000fe200078e0009 */
[----:B------:R-:W-:Y:S01]  /*4460*/  MOV R129, R128 ;  /* 0x0000008000817202 */ /* 0x000fe20000000f00 */
[----:B------:R-:W-:Y:S02]  /*4470*/  IMAD.MOV.U32 R6, RZ, RZ, R11 ;  /* 0x000000ffff067224 */ /* 0x000fe400078e000b */
[----:B------:R-:W-:Y:S02]  /*4480*/  IMAD.MOV.U32 R195, RZ, RZ, R194 ;  /* 0x000000ffffc37224 */ /* 0x000fe400078e00c2 */
.L_x_38658:
[----:B------:R-:W-:Y:S05]  /*4490*/  BSYNC B2 ;  /* 0x0000000000027941 */ /* 0x000fea0003800000 */
.L_x_38656:
        /* <DEDUP_REMOVED lines=11> */
.L_x_38660:
[----:B------:R-:W-:Y:S01]  /*4550*/  IMAD.MOV.U32 R9, RZ, RZ, R4 ;  /* 0x000000ffff097224 */ /* 0x000fe200078e0004 */
[----:B------:R-:W-:Y:S01]  /*4560*/  MOV R128, R131 ;  /* 0x0000008300807202 */ /* 0x000fe20000000f00 */
[----:B------:R-:W-:Y:S02]  /*4570*/  IMAD.MOV.U32 R11, RZ, RZ, R6 ;  /* 0x000000ffff0b7224 */ /* 0x000fe400078e0006 */
[----:B------:R-:W-:Y:S02]  /*4580*/  IMAD.MOV.U32 R194, RZ, RZ, R197 ;  /* 0x000000ffffc27224 */ /* 0x000fe400078e00c5 */
.L_x_38661:
[----:B------:R-:W-:Y:S05]  /*4590*/  BSYNC B2 ;  /* 0x0000000000027941 */ /* 0x000fea0003800000 */
.L_x_38659:
        /* <DEDUP_REMOVED lines=11> */
.L_x_38663:
[----:B------:R-:W-:Y:S01]  /*4650*/  IMAD.MOV.U32 R4, RZ, RZ, R9 ;  /* 0x000000ffff047224 */ /* 0x000fe200078e0009 */
[----:B------:R-:W-:Y:S01]  /*4660*/  MOV R131, R130 ;  /* 0x0000008200837202 */ /* 0x000fe20000000f00 */
[----:B------:R-:W-:Y:S02]  /*4670*/  IMAD.MOV.U32 R6, RZ, RZ, R11 ;  /* 0x000000ffff067224 */ /* 0x000fe400078e000b */
[----:B------:R-:W-:Y:S02]  /*4680*/  IMAD.MOV.U32 R197, RZ, RZ, R196 ;  /* 0x000000ffffc57224 */ /* 0x000fe400078e00c4 */
.L_x_38664:
[----:B------:R-:W-:Y:S05]  /*4690*/  BSYNC B2 ;  /* 0x0000000000027941 */ /* 0x000fea0003800000 */
.L_x_38662:
        /* <DEDUP_REMOVED lines=11> */
.L_x_38666:
[----:B------:R-:W-:Y:S01]  /*4750*/  IMAD.MOV.U32 R9, RZ, RZ, R4 ;  /* 0x000000ffff097224 */ /* 0x000fe200078e0004 */
[----:B------:R-:W-:Y:S01]  /*4760*/  MOV R130, R133 ;  /* 0x0000008500827202 */ /* 0x000fe20000000f00 */
[----:B------:R-:W-:Y:S02]  /*4770*/  IMAD.MOV.U32 R11, RZ, RZ, R6 ;  /* 0x000000ffff0b7224 */ /* 0x000fe400078e0006 */
[----:B------:R-:W-:Y:S02]  /*4780*/  IMAD.MOV.U32 R196, RZ, RZ, R199 ;  /* 0x000000ffffc47224 */ /* 0x000fe400078e00c7 */
.L_x_38667:
[----:B------:R-:W-:Y:S05]  /*4790*/  BSYNC B2 ;  /* 0x0000000000027941 */ /* 0x000fea0003800000 */
.L_x_38665:
        /* <DEDUP_REMOVED lines=11> */
.L_x_38669:
[----:B------:R-:W-:Y:S01]  /*4850*/  IMAD.MOV.U32 R4, RZ, RZ, R9 ;  /* 0x000000ffff047224 */ /* 0x000fe200078e0009 */
[----:B------:R-:W-:Y:S01]  /*4860*/  MOV R133, R132 ;  /* 0x0000008400857202 */ /* 0x000fe20000000f00 */
[----:B------:R-:W-:Y:S02]  /*4870*/  IMAD.MOV.U32 R6, RZ, RZ, R11 ;  /* 0x000000ffff067224 */ /* 0x000fe400078e000b */
[----:B------:R-:W-:Y:S02]  /*4880*/  IMAD.MOV.U32 R199, RZ, RZ, R198 ;  /* 0x000000ffffc77224 */ /* 0x000fe400078e00c6 */
.L_x_38670:
[----:B------:R-:W-:Y:S05]  /*4890*/  BSYNC B2 ;  /* 0x0000000000027941 */ /* 0x000fea0003800000 */
.L_x_38668:
        /* <DEDUP_REMOVED lines=11> */
.L_x_38672:
[----:B------:R-:W-:Y:S01]  /*4950*/  IMAD.MOV.U32 R9, RZ, RZ, R4 ;  /* 0x000000ffff097224 */ /* 0x000fe200078e0004 */
[----:B------:R-:W-:Y:S01]  /*4960*/  MOV R132, R135 ;  /* 0x0000008700847202 */ /* 0x000fe20000000f00 */
[----:B------:R-:W-:Y:S02]  /*4970*/  IMAD.MOV.U32 R11, RZ, RZ, R6 ;  /* 0x000000ffff0b7224 */ /* 0x000fe400078e0006 */
[----:B------:R-:W-:Y:S02]  /*4980*/  IMAD.MOV.U32 R198, RZ, RZ, R201 ;  /* 0x000000ffffc67224 */ /* 0x000fe400078e00c9 */
.L_x_38673:
[----:B------:R-:W-:Y:S05]  /*4990*/  BSYNC B2 ;  /* 0x0000000000027941 */ /* 0x000fea0003800000 */
.L_x_38671:
        /* <DEDUP_REMOVED lines=11> */
.L_x_38675:
[----:B------:R-:W-:Y:S01]  /*4a50*/  IMAD.MOV.U32 R4, RZ, RZ, R9 ;  /* 0x000000ffff047224 */ /* 0x000fe200078e0009 */
[----:B------:R-:W-:Y:S01]  /*4a60*/  MOV R135, R134 ;  /* 0x0000008600877202 */ /* 0x000fe20000000f00 */
[----:B------:R-:W-:Y:S02]  /*4a70*/  IMAD.MOV.U32 R6, RZ, RZ, R11 ;  /* 0x000000ffff067224 */ /* 0x000fe400078e000b */
[----:B------:R-:W-:Y:S02]  /*4a80*/  IMAD.MOV.U32 R201, RZ, RZ, R200 ;  /* 0x000000ffffc97224 */ /* 0x000fe400078e00c8 */
.L_x_38676:
[----:B------:R-:W-:Y:S05]  /*4a90*/  BSYNC B2 ;  /* 0x0000000000027941 */ /* 0x000fea0003800000 */
.L_x_38674:
        /* <DEDUP_REMOVED lines=11> */
.L_x_38678:
[----:B------:R-:W-:Y:S01]  /*4b50*/  IMAD.MOV.U32 R9, RZ, RZ, R4 ;  /* 0x000000ffff097224 */ /* 0x000fe200078e0004 */
[----:B------:R-:W-:Y:S01]  /*4b60*/  MOV R134, R137 ;  /* 0x0000008900867202 */ /* 0x000fe20000000f00 */
[----:B------:R-:W-:Y:S02]  /*4b70*/  IMAD.MOV.U32 R11, RZ, RZ, R6 ;  /* 0x000000ffff0b7224 */ /* 0x000fe400078e0006 */
[----:B------:R-:W-:Y:S02]  /*4b80*/  IMAD.MOV.U32 R200, RZ, RZ, R203 ;  /* 0x000000ffffc87224 */ /* 0x000fe400078e00cb */
.L_x_38679:
[----:B------:R-:W-:Y:S05]  /*4b90*/  BSYNC B2 ;  /* 0x0000000000027941 */ /* 0x000fea0003800000 */
.L_x_38677:
        /* <DEDUP_REMOVED lines=11> */
.L_x_38681:
[----:B------:R-:W-:Y:S01]  /*4c50*/  IMAD.MOV.U32 R4, RZ, RZ, R9 ;  /* 0x000000ffff047224 */ /* 0x000fe200078e0009 */
[----:B------:R-:W-:Y:S01]  /*4c60*/  MOV R137, R136 ;  /* 0x0000008800897202 */ /* 0x000fe20000000f00 */
[----:B------:R-:W-:Y:S02]  /*4c70*/  IMAD.MOV.U32 R6, RZ, RZ, R11 ;  /* 0x000000ffff067224 */ /* 0x000fe400078e000b */
[----:B------:R-:W-:Y:S02]  /*4c80*/  IMAD.MOV.U32 R203, RZ, RZ, R202 ;  /* 0x000000ffffcb7224 */ /* 0x000fe400078e00ca */
.L_x_38682:
[----:B------:R-:W-:Y:S05]  /*4c90*/  BSYNC B2 ;  /* 0x0000000000027941 */ /* 0x000fea0003800000 */
.L_x_38680:
        /* <DEDUP_REMOVED lines=11> */
.L_x_38684:
[----:B------:R-:W-:Y:S01]  /*4d50*/  IMAD.MOV.U32 R9, RZ, RZ, R4 ;  /* 0x000000ffff097224 */ /* 0x000fe200078e0004 */
[----:B------:R-:W-:Y:S01]  /*4d60*/  MOV R136, R139 ;  /* 0x0000008b00887202 */ /* 0x000fe20000000f00 */
[----:B------:R-:W-:Y:S02]  /*4d70*/  IMAD.MOV.U32 R11, RZ, RZ, R6 ;  /* 0x000000ffff0b7224 */ /* 0x000fe400078e0006 */
[----:B------:R-:W-:Y:S02]  /*4d80*/  IMAD.MOV.U32 R202, RZ, RZ, R205 ;  /* 0x000000ffffca7224 */ /* 0x000fe400078e00cd */
.L_x_38685:
[----:B------:R-:W-:Y:S05]  /*4d90*/  BSYNC B2 ;  /* 0x0000000000027941 */ /* 0x000fea0003800000 */
.L_x_38683:
        /* <DEDUP_REMOVED lines=11> */
.L_x_38687:
[----:B------:R-:W-:Y:S01]  /*4e50*/  IMAD.MOV.U32 R4, RZ, RZ, R9 ;  /* 0x000000ffff047224 */ /* 0x000fe200078e0009 */
[----:B------:R-:W-:Y:S01]  /*4e60*/  MOV R139, R138 ;  /* 0x0000008a008b7202 */ /* 0x000fe20000000f00 */
[----:B------:R-:W-:Y:S02]  /*4e70*/  IMAD.MOV.U32 R6, RZ, RZ, R11 ;  /* 0x000000ffff067224 */ /* 0x000fe400078e000b */
[----:B------:R-:W-:Y:S02]  /*4e80*/  IMAD.MOV.U32 R205, RZ, RZ, R204 ;  /* 0x000000ffffcd7224 */ /* 0x000fe400078e00cc */
.L_x_38688:
[----:B------:R-:W-:Y:S05]  /*4e90*/  BSYNC B2 ;  /* 0x0000000000027941 */ /* 0x000fea0003800000 */
.L_x_38686:
        /* <DEDUP_REMOVED lines=11> */
.L_x_38690:
[----:B------:R-:W-:Y:S01]  /*4f50*/  IMAD.MOV.U32 R9, RZ, RZ, R4 ;  /* 0x000000ffff097224 */ /* 0x000fe200078e0004 */
[----:B------:R-:W-:Y:S01]  /*4f60*/  MOV R138, R141 ;  /* 0x0000008d008a7202 */ /* 0x000fe20000000f00 */
[----:B------:R-:W-:Y:S02]  /*4f70*/  IMAD.MOV.U32 R11, RZ, RZ, R6 ;  /* 0x000000ffff0b7224 */ /* 0x000fe400078e0006 */
[----:B------:R-:W-:Y:S02]  /*4f80*/  IMAD.MOV.U32 R204, RZ, RZ, R207 ;  /* 0x000000ffffcc7224 */ /* 0x000fe400078e00cf */
.L_x_38691:
[----:B------:R-:W-:Y:S05]  /*4f90*/  BSYNC B2 ;  /* 0x0000000000027941 */ /* 0x000fea0003800000 */
.L_x_38689:
        /* <DEDUP_REMOVED lines=9> */
.L_x_38693:
[----:B------:R-:W-:Y:S01]  /*5030*/  MOV R141, R140 ;  /* 0x0000008c008d7202 */ /* 0x000fe20000000f00 */
[----:B------:R-:W-:Y:S02]  /*5040*/  IMAD.MOV.U32 R207, RZ, RZ, R206 ;  /* 0x000000ffffcf7224 */ /* 0x000fe400078e00ce */
[----:B------:R-:W-:Y:S02]  /*5050*/  IMAD.MOV.U32 R140, RZ, RZ, R9 ;  /* 0x000000ffff8c7224 */ /* 0x000fe400078e0009 */
[----:B------:R-:W-:Y:S02]  /*5060*/  IMAD.MOV.U32 R206, RZ, RZ, R11 ;  /* 0x000000ffffce7224 */ /* 0x000fe400078e000b */
.L_x_38694:
[----:B------:R-:W-:Y:S05]  /*5070*/  BSYNC B2 ;  /* 0x0000000000027941 */ /* 0x000fea0003800000 */
.L_x_38692:
[----:B------:R-:W-:-:S04]  /*5080*/  IADD3 R0, R0, 0x40, RZ ;  /* 0x0000004000007810 */ /* 0x000fc80007ffe0ff */
[----:B------:R-:W-:-:S13]  /*5090*/  ISETP.GE.AND P0, PT, R0, R5, PT ;  /* 0x000000050000720c */ /* 0x000fda0003f06270 */
[----:B------:R-:W-:Y:S01]  /*50a0*/  @P0 CALL.REL.NOINC `(.L_x_38502) ;  /* 0x0000001000000944 */ /* 0x000fe20003c00000 */
[----:B------:R-:W-:Y:S05]  /*50b0*/  BRA `(.L_x_38695) ;  /* 0xffffbfa000007947 */ /* 0x000fea000383ffff */
.L_x_38502:
[----:B------:R-:W-:Y:S05]  /*50c0*/  BSYNC B0 ;  /* 0x0000000000007941 */ /* 0x000fea0003800000 */
.L_x_38501:
[----:B------:R-:W-:Y:S05]  /*50d0*/  BRA `(.L_x_38696) ;  /* 0x0000963000007947 */ /* 0x000fea0003800000 */
.L_x_38500:
[----:B------:R-:W-:Y:S01]  /*50e0*/  ISETP.GE.AND P0, PT, R0, R5, PT ;  /* 0x000000050000720c */ /* 0x000fe20003f06270 */
        /* <DEDUP_REMOVED lines=64> */
[----:B------:R-:W-:Y:S05]  /*54f0*/  @P0 BRA `(.L_x_38696) ;  /* 0x0000921000000947 */ /* 0x000fea0003800000 */
[----:B------:R-:W-:-:S04]  /*5500*/  ISETP.NE.U32.AND P0, PT, RZ, c[0x0][0x168], PT ;  /* 0x00005a00ff007a0c */ /* 0x000fc80003f05070 */
[----:B------:R-:W-:-:S13]  /*5510*/  ISETP.NE.AND.EX P0, PT, RZ, c[0x0][0x16c], PT, P0 ;  /* 0x00005b00ff007a0c */ /* 0x000fda0003f05300 */
[----:B------:R-:W-:Y:S05]  /*5520*/  @!P0 BRA `(.L_x_38697) ;  /* 0x0000491000008947 */ /* 0x000fea0003800000 */
[----:B------:R-:W-:Y:S01]  /*5530*/  IMAD R7, R7, c[0x0][0x180], RZ ;  /* 0x0000600007077a24 */ /* 0x000fe200078e02ff */
[----:B------:R-:W-:Y:S01]  /*5540*/  MOV R142, 0xff7fffff ;  /* 0xff7fffff008e7802 */ /* 0x000fe20000000f00 */
[----:B------:R-:W-:Y:S01]  /*5550*/  IMAD.MOV.U32 R215, RZ, RZ, -0x800001 ;  /* 0xff7fffffffd77424 */ /* 0x000fe200078e00ff */
[----:B------:R-:W-:Y:S01]  /*5560*/  MOV R214, 0xff7fffff ;  /* 0xff7fffff00d67802 */ /* 0x000fe20000000f00 */
[----:B------:R-:W-:Y:S01]  /*5570*/  IMAD.MOV.U32 R143, RZ, RZ, RZ ;  /* 0x000000ffff8f7224 */ /* 0x000fe200078e00ff */
        /* <DEDUP_REMOVED lines=126> */
.L_x_38891:
[----:B------:R-:W-:Y:S01]  /*5d60*/  SHF.R.S32.HI R4, RZ, 0x1f, R0 ;  /* 0x0000001fff047819 */ /* 0x000fe20000011400 */
[----:B------:R-:W-:Y:S01]  /*5d70*/  IMAD.MOV.U32 R9, RZ, RZ, 0x4 ;  /* 0x00000004ff097424 */ /* 0x000fe200078e00ff */
[----:B------:R-:W-:-:S03]  /*5d80*/  IADD3 R6, P0, R7, R0, RZ ;  /* 0x0000000007067210 */ /* 0x000fc60007f1e0ff */
[----:B------:R-:W-:Y:S01]  /*5d90*/  IMAD.WIDE R8, R0, R9, c[0x0][0x168] ;  /* 0x00005a0000087625 */ /* 0x000fe200078e0209 */
[----:B------:R-:W-:Y:S02]  /*5da0*/  LEA.HI.X.SX32 R11, R7, R4, 0x1, P0 ;  /* 0x00000004070b7211 */ /* 0x000fe400000f0eff */
[----:B------:R-:W-:-:S03]  /*5db0*/  LEA R10, P0, R6, c[0x0][0x160], 0x2 ;  /* 0x00005800060a7a11 */ /* 0x000fc600078010ff */
[----:B------:R-:W2:Y:S01]  /*5dc0*/  LDG.E.CONSTANT R9, [R8.64] ;  /* 0x0000000608097981 */ /* 0x000ea2000c1e9900 */
[----:B------:R-:W-:-:S05]  /*5dd0*/  LEA.HI.X R11, R6, c[0x0][0x164], R11, 0x2, P0 ;  /* 0x00005900060b7a11 */ /* 0x000fca00000f140b */
[----:B------:R-:W2:Y:S01]  /*5de0*/  LDG.E.CONSTANT R10, [R10.64] ;  /* 0x000000060a0a7981 */ /* 0x000ea2000c1e9900 */
[----:B------:R-:W-:Y:S01]  /*5df0*/  BSSY B0, `(.L_x_38698) ;  /* 0x0000013000007945 */ /* 0x000fe20003800000 */
[----:B--2---:R-:W-:-:S05]  /*5e00*/  FADD.FTZ R15, R10, R9 ;  /* 0x000000090a0f7221 */ /* 0x004fca0000010000 */
[----:B------:R-:W-:-:S04]  /*5e10*/  FSETP.GT.FTZ.AND P1, PT, R142, R15, PT ;  /* 0x0000000f8e00720b */ /* 0x000fc80003f34000 */
[----:B------:R-:W-:Y:S02]  /*5e20*/  FSEL R13, R15, R142, P1 ;  /* 0x0000008e0f0d7208 */ /* 0x000fe40000800000 */
[----:B------:R-:W-:-:S05]  /*5e30*/  FSEL R142, R142, R15, P1 ;  /* 0x0000000f8e8e7208 */ /* 0x000fca0000800000 */
[----:B------:R-:W-:Y:S01]  /*5e40*/  FADD.FTZ R13, -R142, R13 ;  /* 0x0000000d8e0d7221 */ /* 0x000fe20000010100 */
[----:B------:R-:W-:-:S03]  /*5e50*/  FSETP.GEU.FTZ.AND P0, PT, R215, R15, PT ;  /* 0x0000000fd700720b */ /* 0x000fc60003f1e000 */
[----:B------:R-:W-:Y:S01]  /*5e60*/  FMUL.FTZ R13, R13, 1.4426950216293334961 ;  /* 0x3fb8aa3b0d0d7820 */ /* 0x000fe20000410000 */
[----:B------:R-:W-:-:S05]  /*5e70*/  ISETP.EQ.OR P0, PT, R145, -0x1, !P0 ;  /* 0xffffffff9100780c */ /* 0x000fca0004702670 */
[----:B------:R-:W0:Y:S01]  /*5e80*/  MUFU.EX2 R13, R13 ;  /* 0x0000000d000d7308 */ /* 0x000e220000000800 */
[C---:B------:R-:W-:Y:S02]  /*5e90*/  FSEL R4, R143.reuse, 1, !P1 ;  /* 0x3f8000008f047808 */ /* 0x040fe40004800000 */
[----:B------:R-:W-:-:S05]  /*5ea0*/  FSEL R143, R143, 1, P1 ;  /* 0x3f8000008f8f7808 */ /* 0x000fca0000800000 */
[----:B0-----:R-:W-:Y:S01]  /*5eb0*/  FFMA.FTZ R143, R4, R13, R143 ;  /* 0x0000000d048f7223 */ /* 0x001fe2000001008f */
[----:B------:R-:W-:Y:S05]  /*5ec0*/  @P0 BRA `(.L_x_38699) ;  /* 0x0000003000000947 */ /* 0x000fea0003800000 */
[----:B------:R-:W-:-:S04]  /*5ed0*/  FSETP.NEU.FTZ.AND P0, PT, R215, R15, PT ;  /* 0x0000000fd700720b */ /* 0x000fc80003f1d000 */
[----:B------:R-:W-:-:S13]  /*5ee0*/  ISETP.LE.OR P0, PT, R145, R0, P0 ;  /* 0x000000009100720c */ /* 0x000fda0000703670 */
[----:B------:R-:W-:Y:S05]  /*5ef0*/  @P0 BRA `(.L_x_38700) ;  /* 0x0000002000000947 */ /* 0x000fea0003800000 */
.L_x_38699:
[----:B------:R-:W-:Y:S01]  /*5f00*/  IMAD.MOV.U32 R215, RZ, RZ, R15 ;  /* 0x000000ffffd77224 */ /* 0x000fe200078e000f */
[----:B------:R-:W-:Y:S02]  /*5f10*/  MOV R145, R0 ;  /* 0x0000000000917202 */ /* 0x000fe40000000f00 */
.L_x_38700:
[----:B------:R-:W-:Y:S05]  /*5f20*/  BSYNC B0 ;  /* 0x0000000000007941 */ /* 0x000fea0003800000 */
.L_x_38698:
        /* <DEDUP_REMOVED lines=9> */
.L_x_38702:
[----:B------:R-:W-:Y:S01]  /*5fc0*/  IMAD.MOV.U32 R4, RZ, RZ, R215 ;  /* 0x000000ffff047224 */ /* 0x000fe200078e00d7 */
[----:B------:R-:W-:Y:S01]  /*5fd0*/  MOV R6, R145 ;  /* 0x0000009100067202 */ /* 0x000fe20000000f00 */
[----:B------:R-:W-:Y:S02]  /*5fe0*/  IMAD.MOV.U32 R215, RZ, RZ, R214 ;  /* 0x000000ffffd77224 */ /* 0x000fe400078e00d6 */
[----:B------:R-:W-:Y:S02]  /*5ff0*/  IMAD.MOV.U32 R145, RZ, RZ, R144 ;  /* 0x000000ffff917224 */ /* 0x000fe400078e0090 */
.L_x_38703:
[----:B------:R-:W-:Y:S05]  /*6000*/  BSYNC B0 ;  /* 0x0000000000007941 */ /* 0x000fea0003800000 */
.L_x_38701:
        /* <DEDUP_REMOVED lines=11> */
.L_x_38705:
[----:B------:R-:W-:Y:S01]  /*60c0*/  IMAD.MOV.U32 R9, RZ, RZ, R4 ;  /* 0x000000ffff097224 */ /* 0x000fe200078e0004 */
[----:B------:R-:W-:Y:S01]  /*60d0*/  MOV R11, R6 ;  /* 0x00000006000b7202 */ /* 0x000fe20000000f00 */
[----:B------:R-:W-:Y:S02]  /*60e0*/  IMAD.MOV.U32 R214, RZ, RZ, R213 ;  /* 0x000000ffffd67224 */ /* 0x000fe400078e00d5 */
[----:B------:R-:W-:Y:S02]  /*60f0*/  IMAD.MOV.U32 R144, RZ, RZ, R147 ;  /* 0x000000ffff907224 */ /* 0x000fe400078e0093 */
.L_x_38706:
[----:B------:R-:W-:Y:S05]  /*6100*/  BSYNC B0 ;  /* 0x0000000000007941 */ /* 0x000fea0003800000 */
.L_x_38704:
        /* <DEDUP_REMOVED lines=11> */
.L_x_38708:
[----:B------:R-:W-:Y:S01]  /*61c0*/  IMAD.MOV.U32 R4, RZ, RZ, R9 ;  /* 0x000000ffff047224 */ /* 0x000fe200078e0009 */
[----:B------:R-:W-:Y:S01]  /*61d0*/  MOV R6, R11 ;  /* 0x0000000b00067202 */ /* 0x000fe20000000f00 */
[----:B------:R-:W-:Y:S02]  /*61e0*/  IMAD.MOV.U32 R213, RZ, RZ, R212 ;  /* 0x000000ffffd57224 */ /* 0x000fe400078e00d4 */
[----:B------:R-:W-:Y:S02]  /*61f0*/  IMAD.MOV.U32 R147, RZ, RZ, R146 ;  /* 0x000000ffff937224 */ /* 0x000fe400078e0092 */
.L_x_38709:
[----:B------:R-:W-:Y:S05]  /*6200*/  BSYNC B0 ;  /* 0x0000000000007941 */ /* 0x000fea0003800000 */
.L_x_38707:
        /* <DEDUP_REMOVED lines=11> */
.L_x_38711:
[----:B------:R-:W-:Y:S01]  /*62c0*/  IMAD.MOV.U32 R9, RZ, RZ, R4 ;  /* 0x000000ffff097224 */ /* 0x000fe200078e0004 */
[----:B------:R-:W-:Y:S01]  /*62d0*/  MOV R11, R6 ;  /* 0x00000006000b7202 */ /* 0x000fe20000000f00 */
[----:B------:R-:W-:Y:S02]  /*62e0*/  IMAD.MOV.U32 R212, RZ, RZ, R211 ;  /* 0x000000ffffd47224 */ /* 0x000fe400078e00d3 */
[----:B------:R-:W-:Y:S02]  /*62f0*/  IMAD.MOV.U32 R146, RZ, RZ, R149 ;  /* 0x000000ffff927224 */ /* 0x000fe400078e0095 */
.L_x_38712:
[----:B------:R-:W-:Y:S05]  /*6300*/  BSYNC B0 ;  /* 0x0000000000007941 */ /* 0x000fea0003800000 */
.L_x_38710:
        /* <DEDUP_REMOVED lines=11> */
.L_x_38714:
[----:B------:R-:W-:Y:S01]  /*63c0*/  IMAD.MOV.U32 R4, RZ, RZ, R9 ;  /* 0x000000ffff047224 */ /* 0x000fe200078e0009 */
[----:B------:R-:W-:Y:S01]  /*63d0*/  MOV R6, R11 ;  /* 0x0000000b00067202 */ /* 0x000fe20000000f00 */
[----:B------:R-:W-:Y:S02]  /*63e0*/  IMAD.MOV.U32 R211, RZ, RZ, R210 ;  /* 0x000000ffffd37224 */ /* 0x000fe400078e00d2 */
[----:B------:R-:W-:Y:S02]  /*63f0*/  IMAD.MOV.U32 R149, RZ, RZ, R148 ;  /* 0x000000ffff957224 */ /* 0x000fe400078e0094 */
.L_x_38715:
[----:B------:R-:W-:Y:S05]  /*6400*/  BSYNC B0 ;  /* 0x0000000000007941 */ /* 0x000fea0003800000 */
.L_x_38713:
        /* <DEDUP_REMOVED lines=11> */
.L_x_38717:
[----:B------:R-:W-:Y:S01]  /*64c0*/  IMAD.MOV.U32 R9, RZ, RZ, R4 ;  /* 0x000000ffff097224 */ /* 0x000fe200078e0004 */
[----:B------:R-:W-:Y:S01]  /*64d0*/  MOV R11, R6 ;  /* 0x00000006000b7202 */ /* 0x000fe20000000f00 */
[----:B------:R-:W-:Y:S02]  /*64e0*/  IMAD.MOV.U32 R210, RZ, RZ, R209 ;  /* 0x000000ffffd27224 */ /* 0x000fe400078e00d1 */
[----:B------:R-:W-:Y:S02]  /*64f0*/  IMAD.MOV.U32 R148, RZ, RZ, R151 ;  /* 0x000000ffff947224 */ /* 0x000fe400078e0097 */
.L_x_38718:
[----:B------:R-:W-:Y:S05]  /*6500*/  BSYNC B0 ;  /* 0x0000000000007941 */ /* 0x000fea0003800000 */
.L_x_38716:
        /* <DEDUP_REMOVED lines=11> */
.L_x_38720:
[----:B------:R-:W-:Y:S01]  /*65c0*/  IMAD.MOV.U32 R4, RZ, RZ, R9 ;  /* 0x000000ffff047224 */ /* 0x000fe200078e0009 */
[----:B------:R-:W-:Y:S01]  /*65d0*/  MOV R6, R11 ;  /* 0x0000000b00067202 */ /* 0x000fe20000000f00 */
[----:B------:R-:W-:Y:S02]  /*65e0*/  IMAD.MOV.U32 R209, RZ, RZ, R208 ;  /* 0x000000ffffd17224 */ /* 0x000fe400078e00d0 */
[----:B------:R-:W-:Y:S02]  /*65f0*/  IMAD.MOV.U32 R151, RZ, RZ, R150 ;  /* 0x000000ffff977224 */ /* 0x000fe400078e0096 */
.L_x_38721:
[----:B------:R-:W-:Y:S05]  /*6600*/  BSYNC B0 ;  /* 0x0000000000007941 */ /* 0x000fea0003800000 */
.L_x_38719:
        /* <DEDUP_REMOVED lines=11> */
.L_x_38723:
[----:B------:R-:W-:Y:S01]  /*66c0*/  IMAD.MOV.U32 R9, RZ, RZ, R4 ;  /* 0x000000ffff097224 */ /* 0x000fe200078e0004 */
[----:B------:R-:W-:Y:S01]  /*66d0*/  MOV R11, R6 ;  /* 0x00000006000b7202 */ /* 0x000fe20000000f00 */
[----:B------:R-:W-:Y:S02]  /*66e0*/  IMAD.MOV.U32 R208, RZ, RZ, R3 ;  /* 0x000000ffffd07224 */ /* 0x000fe400078e0003 */
[----:B------:R-:W-:Y:S02]  /*66f0*/  IMAD.MOV.U32 R150, RZ, RZ, R153 ;  /* 0x000000ffff967224 */ /* 0x000fe400078e0099 */
.L_x_38724:
[----:B------:R-:W-:Y:S05]  /*6700*/  BSYNC B0 ;  /* 0x0000000000007941 */ /* 0x000fea0003800000 */
.L_x_38722:
        /* <DEDUP_REMOVED lines=11> */
.L_x_38726:
[----:B------:R-:W-:Y:S01]  /*67c0*/  IMAD.MOV.U32 R4, RZ, RZ, R9 ;  /* 0x000000ffff047224 */ /* 0x000fe200078e0009 */
[----:B------:R-:W-:Y:S01]  /*67d0*/  MOV R6, R11 ;  /* 0x0000000b00067202 */ /* 0x000fe20000000f00 */
[----:B------:R-:W-:Y:S02]  /*67e0*/  IMAD.MOV.U32 R3, RZ, RZ, R2 ;  /* 0x000000ffff037224 */ /* 0x000fe400078e0002 */
[----:B------:R-:W-:Y:S02]  /*67f0*/  IMAD.MOV.U32 R153, RZ, RZ, R152 ;  /* 0x000000ffff997224 */ /* 0x000fe400078e0098 */
.L_x_38727:
[----:B------:R-:W-:Y:S05]  /*6800*/  BSYNC B0 ;  /* 0x0000000000007941 */ /* 0x000fea0003800000 */
.L_x_38725:
        /* <DEDUP_REMOVED lines=11> */
.L_x_38729:
[----:B------:R-:W-:Y:S01]  /*68c0*/  IMAD.MOV.U32 R9, RZ, RZ, R4 ;  /* 0x000000ffff097224 */ /* 0x000fe200078e0004 */
[----:B------:R-:W-:Y:S01]  /*68d0*/  MOV R11, R6 ;  /* 0x00000006000b7202 */ /* 0x000fe20000000f00 */
[----:B------:R-:W-:Y:S02]  /*68e0*/  IMAD.MOV.U32 R2, RZ, RZ, R89 ;  /* 0x000000ffff027224 */ /* 0x000fe400078e0059 */
[----:B------:R-:W-:Y:S02]  /*68f0*/  IMAD.MOV.U32 R152, RZ, RZ, R155 ;  /* 0x000000ffff987224 */ /* 0x000fe400078e009b */
.L_x_38730:
[----:B------:R-:W-:Y:S05]  /*6900*/  BSYNC B0 ;  /* 0x0000000000007941 */ /* 0x000fea0003800000 */
.L_x_38728:
        /* <DEDUP_REMOVED lines=11> */
.L_x_38732:
[----:B------:R-:W-:Y:S01]  /*69c0*/  IMAD.MOV.U32 R4, RZ, RZ, R9 ;  /* 0x000000ffff047224 */ /* 0x000fe200078e0009 */
[----:B------:R-:W-:Y:S01]  /*69d0*/  MOV R6, R11 ;  /* 0x0000000b00067202 */ /* 0x000fe20000000f00 */
[----:B------:R-:W-:Y:S02]  /*69e0*/  IMAD.MOV.U32 R89, RZ, RZ, R88 ;  /* 0x000000ffff597224 */ /* 0x000fe400078e0058 */
[----:B------:R-:W-:Y:S02]  /*69f0*/  IMAD.MOV.U32 R155, RZ, RZ, R154 ;  /* 0x000000ffff9b7224 */ /* 0x000fe400078e009a */
.L_x_38733:
[----:B------:R-:W-:Y:S05]  /*6a00*/  BSYNC B0 ;  /* 0x0000000000007941 */ /* 0x000fea0003800000 */
.L_x_38731:
        /* <DEDUP_REMOVED lines=11> */
.L_x_38735:
[----:B------:R-:W-:Y:S01]  /*6ac0*/  IMAD.MOV.U32 R9, RZ, RZ, R4 ;  /* 0x000000ffff097224 */ /* 0x000fe200078e0004 */
[----:B------:R-:W-:Y:S01]  /*6ad0*/  MOV R11, R6 ;  /* 0x00000006000b7202 */ /* 0x000fe20000000f00 */
[----:B------:R-:W-:Y:S02]  /*6ae0*/  IMAD.MOV.U32 R88, RZ, RZ, R91 ;  /* 0x000000ffff587224 */ /* 0x000fe400078e005b */
[----:B------:R-:W-:Y:S02]  /*6af0*/  IMAD.MOV.U32 R154, RZ, RZ, R157 ;  /* 0x000000ffff9a7224 */ /* 0x000fe400078e009d */
.L_x_38736:
[----:B------:R-:W-:Y:S05]  /*6b00*/  BSYNC B0 ;  /* 0x0000000000007941 */ /* 0x000fea0003800000 */
.L_x_38734:
        /* <DEDUP_REMOVED lines=11> */
.L_x_38738:
[----:B------:R-:W-:Y:S01]  /*6bc0*/  IMAD.MOV.U32 R4, RZ, RZ, R9 ;  /* 0x000000ffff047224 */ /* 0x000fe200078e0009 */
[----:B------:R-:W-:Y:S01]  /*6bd0*/  MOV R6, R11 ;  /* 0x0000000b00067202 */ /* 0x000fe20000000f00 */
[----:B------:R-:W-:Y:S02]  /*6be0*/  IMAD.MOV.U32 R91, RZ, RZ, R90 ;  /* 0x000000ffff5b7224 */ /* 0x000fe400078e005a */
[----:B------:R-:W-:Y:S02]  /*6bf0*/  IMAD.MOV.U32 R157, RZ, RZ, R156 ;  /* 0x000000ffff9d7224 */ /* 0x000fe400078e009c */
.L_x_38739:
[----:B------:R-:W-:Y:S05]  /*6c00*/  BSYNC B0 ;  /* 0x0000000000007941 */ /* 0x000fea0003800000 */
.L_x_38737:
        /* <DEDUP_REMOVED lines=11> */
.L_x_38741:
[----:B------:R-:W-:Y:S01]  /*6cc0*/  IMAD.MOV.U32 R9, RZ, RZ, R4 ;  /* 0x000000ffff097224 */ /* 0x000fe200078e0004 */
[----:B------:R-:W-:Y:S01]  /*6cd0*/  MOV R11, R6 ;  /* 0x00000006000b7202 */ /* 0x000fe20000000f00 */
[----:B------:R-:W-:Y:S02]  /*6ce0*/  IMAD.MOV.U32 R90, RZ, RZ, R93 ;  /* 0x000000ffff5a7224 */ /* 0x000fe400078e005d */
[----:B------:R-:W-:Y:S02]  /*6cf0*/  IMAD.MOV.U32 R156, RZ, RZ, R159 ;  /* 0x000000ffff9c7224 */ /* 0x000fe400078e009f */
.L_x_38742:
[----:B------:R-:W-:Y:S05]  /*6d00*/  BSYNC B0 ;  /* 0x0000000000007941 */ /* 0x000fea0003800000 */
.L_x_38740:
        /* <DEDUP_REMOVED lines=11> */
.L_x_38744:
[----:B------:R-:W-:Y:S01]  /*6dc0*/  IMAD.MOV.U32 R4, RZ, RZ, R9 ;  /* 0x000000ffff047224 */ /* 0x000fe200078e0009 */
[----:B------:R-:W-:Y:S01]  /*6dd0*/  MOV R6, R11 ;  /* 0x0000000b00067202 */ /* 0x000fe20000000f00 */
[----:B------:R-:W-:Y:S02]  /*6de0*/  IMAD.MOV.U32 R93, RZ, RZ, R92 ;  /* 0x000000ffff5d7224 */ /* 0x000fe400078e005c */
[----:B------:R-:W-:Y:S02]  /*6df0*/  IMAD.MOV.U32 R159, RZ, RZ, R158 ;  /* 0x000000ffff9f7224 */ /* 0x000fe400078e009e */
.L_x_38745:
[----:B------:R-:W-:Y:S05]  /*6e00*/  BSYNC B0 ;  /* 0x0000000000007941 */ /* 0x000fea0003800000 */
.L_x_38743:
        /* <DEDUP_REMOVED lines=11> */
.L_x_38747:
[----:B------:R-:W-:Y:S01]  /*6ec0*/  IMAD.MOV.U32 R9, RZ, RZ, R4 ;  /* 0x000000ffff097224 */ /* 0x000fe200078e0004 */
[----:B------:R-:W-:Y:S01]  /*6ed0*/  MOV R11, R6 ;  /* 0x00000006000b7202 */ /* 0x000fe20000000f00 */
[----:B------:R-:W-:Y:S02]  /*6ee0*/  IMAD.MOV.U32 R92, RZ, RZ, R95 ;  /* 0x000000ffff5c7224 */ /* 0x000fe400078e005f */
[----:B------:R-:W-:Y:S02]  /*6ef0*/  IMAD.MOV.U32 R158, RZ, RZ, R161 ;  /* 0x000000ffff9e7224 */ /* 0x000fe400078e00a1 */
.L_x_38748:
[----:B------:R-:W-:Y:S05]  /*6f00*/  BSYNC B0 ;  /* 0x0000000000007941 */ /* 0x000fea0003800000 */
.L_x_38746:
        /* <DEDUP_REMOVED lines=11> */
.L_x_38750:
[----:B------:R-:W-:Y:S01]  /*6fc0*/  IMAD.MOV.U32 R4, RZ, RZ, R9 ;  /* 0x000000ffff047224 */ /* 0x000fe200078e0009 */
[----:B------:R-:W-:Y:S01]  /*6fd0*/  MOV R6, R11 ;  /* 0x0000000b00067202 */ /* 0x000fe20000000f00 */
[----:B------:R-:W-:Y:S02]  /*6fe0*/  IMAD.MOV.U32 R95, RZ, RZ, R94 ;  /* 0x000000ffff5f7224 */ /* 0x000fe400078e005e */
[----:B------:R-:W-:Y:S02]  /*6ff0*/  IMAD.MOV.U32 R161, RZ, RZ, R160 ;  /* 0x000000ffffa17224 */ /* 0x000fe400078e00a0 */
.L_x_38751:
[----:B------:R-:W-:Y:S05]  /*7000*/  BSYNC B0 ;  /* 0x0000000000007941 */ /* 0x000fea0003800000 */
.L_x_38749:
        /* <DEDUP_REMOVED lines=11> */
.L_x_38753:
[----:B------:R-:W-:Y:S01]  /*70c0*/  IMAD.MOV.U32 R9, RZ, RZ, R4 ;  /* 0x000000ffff097224 */ /* 0x000fe200078e0004 */
[----:B------:R-:W-:Y:S01]  /*70d0*/  MOV R11, R6 ;  /* 0x00000006000b7202 */ /* 0x000fe20000000f00 */
[----:B------:R-:W-:Y:S02]  /*70e0*/  IMAD.MOV.U32 R94, RZ, RZ, R97 ;  /* 0x000000ffff5e7224 */ /* 0x000fe400078e0061 */
[----:B------:R-:W-:Y:S02]  /*70f0*/  IMAD.MOV.U32 R160, RZ, RZ, R163 ;  /* 0x000000ffffa07224 */ /* 0x000fe400078e00a3 */
.L_x_38754:
[----:B------:R-:W-:Y:S05]  /*7100*/  BSYNC B0 ;  /* 0x0000000000007941 */ /* 0x000fea0003800000 */
.L_x_38752:
        /* <DEDUP_REMOVED lines=11> */
.L_x_38756:
[----:B------:R-:W-:Y:S01]  /*71c0*/  IMAD.MOV.U32 R4, RZ, RZ, R9 ;  /* 0x000000ffff047224 */ /* 0x000fe200078e0009 */
[----:B------:R-:W-:Y:S01]  /*71d0*/  MOV R6, R11 ;  /* 0x0000000b00067202 */ /* 0x000fe20000000f00 */
[----:B------:R-:W-:Y:S02]  /*71e0*/  IMAD.MOV.U32 R97, RZ, RZ, R96 ;  /* 0x000000ffff617224 */ /* 0x000fe400078e0060 */
[----:B------:R-:W-:Y:S02]  /*71f0*/  IMAD.MOV.U32 R163, RZ, RZ, R162 ;  /* 0x000000ffffa37224 */ /* 0x000fe400078e00a2 */
.L_x_38757:
[----:B------:R-:W-:Y:S05]  /*7200*/  BSYNC B0 ;  /* 0x0000000000007941 */ /* 0x000fea0003800000 */
.L_x_38755:
        /* <DEDUP_REMOVED lines=11> */
.L_x_38759:
[----:B------:R-:W-:Y:S01]  /*72c0*/  IMAD.MOV.U32 R9, RZ, RZ, R4 ;  /* 0x000000ffff097224 */ /* 0x000fe200078e0004 */
[----:B------:R-:W-:Y:S01]  /*72d0*/  MOV R11, R6 ;  /* 0x00000006000b7202 */ /* 0x000fe20000000f00 */
[----:B------:R-:W-:Y:S02]  /*72e0*/  IMAD.MOV.U32 R96, RZ, RZ, R99 ;  /* 0x000000ffff607224 */ /* 0x000fe400078e0063 */
[----:B------:R-:W-:Y:S02]  /*72f0*/  IMAD.MOV.U32 R162, RZ, RZ, R165 ;  /* 0x000000ffffa27224 */ /* 0x000fe400078e00a5 */
.L_x_38760:
[----:B------:R-:W-:Y:S05]  /*7300*/  BSYNC B0 ;  /* 0x0000000000007941 */ /* 0x000fea0003800000 */
.L_x_38758:
        /* <DEDUP_REMOVED lines=11> */
.L_x_38762:
[----:B------:R-:W-:Y:S01]  /*73c0*/  IMAD.MOV.U32 R4, RZ, RZ, R9 ;  /* 0x000000ffff047224 */ /* 0x000fe200078e0009 */
[----:B------:R-:W-:Y:S01]  /*73d0*/  MOV R6, R11 ;  /* 0x0000000b00067202 */ /* 0x000fe20000000f00 */
[----:B------:R-:W-:Y:S02]  /*73e0*/  IMAD.MOV.U32 R99, RZ, RZ, R98 ;  /* 0x000000ffff637224 */ /* 0x000fe400078e0062 */
[----:B------:R-:W-:Y:S02]  /*73f0*/  IMAD.MOV.U32 R165, RZ, RZ, R164 ;  /* 0x000000ffffa57224 */ /* 0x000fe400078e00a4 */
.L_x_38763:
[----:B------:R-:W-:Y:S05]  /*7400*/  BSYNC B0 ;  /* 0x0000000000007941 */ /* 0x000fea0003800000 */
.L_x_38761:
        /* <DEDUP_REMOVED lines=11> */
.L_x_38765:
[----:B------:R-:W-:Y:S01]  /*74c0*/  IMAD.MOV.U32 R9, RZ, RZ, R4 ;  /* 0x000000ffff097224 */ /* 0x000fe200078e0004 */
[----:B------:R-:W-:Y:S01]  /*74d0*/  MOV R11, R6 ;  /* 0x00000006000b7202 */ /* 0x000fe20000000f00 */
[----:B------:R-:W-:Y:S02]  /*74e0*/  IMAD.MOV.U32 R98, RZ, RZ, R101 ;  /* 0x000000ffff627224 */ /* 0x000fe400078e0065 */
[----:B------:R-:W-:Y:S02]  /*74f0*/  IMAD.MOV.U32 R164, RZ, RZ, R167 ;  /* 0x000000ffffa47224 */ /* 0x000fe400078e00a7 */
.L_x_38766:
[----:B------:R-:W-:Y:S05]  /*7500*/  BSYNC B0 ;  /* 0x0000000000007941 */ /* 0x000fea0003800000 */
.L_x_38764:
        /* <DEDUP_REMOVED lines=11> */
.L_x_38768:
[----:B------:R-:W-:Y:S01]  /*75c0*/  IMAD.MOV.U32 R4, RZ, RZ, R9 ;  /* 0x000000ffff047224 */ /* 0x000fe200078e0009 */
[----:B------:R-:W-:Y:S01]  /*75d0*/  MOV R6, R11 ;  /* 0x0000000b00067202 */ /* 0x000fe20000000f00 */
[----:B------:R-:W-:Y:S02]  /*75e0*/  IMAD.MOV.U32 R101, RZ, RZ, R100 ;  /* 0x000000ffff657224 */ /* 0x000fe400078e0064 */
[----:B------:R-:W-:Y:S02]  /*75f0*/  IMAD.MOV.U32 R167, RZ, RZ, R166 ;  /* 0x000000ffffa77224 */ /* 0x000fe400078e00a6 */
.L_x_38769:
[----:B------:R-:W-:Y:S05]  /*7600*/  BSYNC B0 ;  /* 0x0000000000007941 */ /* 0x000fea0003800000 */
.L_x_38767:
        /* <DEDUP_REMOVED lines=11> */
.L_x_38771:
[----:B------:R-:W-:Y:S01]  /*76c0*/  IMAD.MOV.U32 R9, RZ, RZ, R4 ;  /* 0x000000ffff097224 */ /* 0x000fe200078e0004 */
[----:B------:R-:W-:Y:S01]  /*76d0*/  MOV R11, R6 ;  /* 0x00000006000b7202 */ /* 0x000fe20000000f00 */
[----:B------:R-:W-:Y:S02]  /*76e0*/  IMAD.MOV.U32 R100, RZ, RZ, R103 ;  /* 0x000000ffff647224 */ /* 0x000fe400078e0067 */
[----:B------:R-:W-:Y:S02]  /*76f0*/  IMAD.MOV.U32 R166, RZ, RZ, R169 ;  /* 0x000000ffffa67224 */ /* 0x000fe400078e00a9 */
.L_x_38772:
[----:B------:R-:W-:Y:S05]  /*7700*/  BSYNC B0 ;  /* 0x0000000000007941 */ /* 0x000fea0003800000 */
.L_x_38770:
        /* <DEDUP_REMOVED lines=11> */
.L_x_38774:
[----:B------:R-:W-:Y:S01]  /*77c0*/  IMAD.MOV.U32 R4, RZ, RZ, R9 ;  /* 0x000000ffff047224 */ /* 0x000fe200078e0009 */
[----:B------:R-:W-:Y:S01]  /*77d0*/  MOV R6, R11 ;  /* 0x0000000b00067202 */ /* 0x000fe20000000f00 */
[----:B------:R-:W-:Y:S02]  /*77e0*/  IMAD.MOV.U32 R103, RZ, RZ, R102 ;  /* 0x000000ffff677224 */ /* 0x000fe400078e0066 */
[----:B------:R-:W-:Y:S02]  /*77f0*/  IMAD.MOV.U32 R169, RZ, RZ, R168 ;  /* 0x000000ffffa97224 */ /* 0x000fe400078e00a8 */
.L_x_38775:
[----:B------:R-:W-:Y:S05]  /*7800*/  BSYNC B0 ;  /* 0x0000000000007941 */ /* 0x000fea0003800000 */
.L_x_38773:
        /* <DEDUP_REMOVED lines=11> */
.L_x_38777:
[----:B------:R-:W-:Y:S01]  /*78c0*/  IMAD.MOV.U32 R9, RZ, RZ, R4 ;  /* 0x000000ffff097224 */ /* 0x000fe200078e0004 */
[----:B------:R-:W-:Y:S01]  /*78d0*/  MOV R11, R6 ;  /* 0x00000006000b7202 */ /* 0x000fe20000000f00 */
[----:B------:R-:W-:Y:S02]  /*78e0*/  IMAD.MOV.U32 R102, RZ, RZ, R105 ;  /* 0x000000ffff667224 */ /* 0x000fe400078e0069 */
[----:B------:R-:W-:Y:S02]  /*78f0*/  IMAD.MOV.U32 R168, RZ, RZ, R171 ;  /* 0x000000ffffa87224 */ /* 0x000fe400078e00ab */
.L_x_38778:
[----:B------:R-:W-:Y:S05]  /*7900*/  BSYNC B0 ;  /* 0x0000000000007941 */ /* 0x000fea0003800000 */
.L_x_38776:
        /* <DEDUP_REMOVED lines=11> */
.L_x_38780:
[----:B------:R-:W-:Y:S01]  /*79c0*/  IMAD.MOV.U32 R4, RZ, RZ, R9 ;  /* 0x000000ffff047224 */ /* 0x000fe200078e0009 */
[----:B------:R-:W-:Y:S01]  /*79d0*/  MOV R6, R11 ;  /* 0x0000000b00067202 */ /* 0x000fe20000000f00 */
[----:B------:R-:W-:Y:S02]  /*79e0*/  IMAD.MOV.U32 R105, RZ, RZ, R104 ;  /* 0x000000ffff697224 */ /* 0x000fe400078e0068 */
[----:B------:R-:W-:Y:S02]  /*79f0*/  IMAD.MOV.U32 R171, RZ, RZ, R170 ;  /* 0x000000ffffab7224 */ /* 0x000fe400078e00aa */
.L_x_38781:
[----:B------:R-:W-:Y:S05]  /*7a00*/  BSYNC B0 ;  /* 0x0000000000007941 */ /* 0x000fea0003800000 */
.L_x_38779:
        /* <DEDUP_REMOVED lines=11> */
.L_x_38783:
[----:B------:R-:W-:Y:S01]  /*7ac0*/  IMAD.MOV.U32 R9, RZ, RZ, R4 ;  /* 0x000000ffff097224 */ /* 0x000fe200078e0004 */
[----:B------:R-:W-:Y:S01]  /*7ad0*/  MOV R11, R6 ;  /* 0x00000006000b7202 */ /* 0x000fe20000000f00 */
[----:B------:R-:W-:Y:S02]  /*7ae0*/  IMAD.MOV.U32 R104, RZ, RZ, R107 ;  /* 0x000000ffff687224 */ /* 0x000fe400078e006b */
[----:B------:R-:W-:Y:S02]  /*7af0*/  IMAD.MOV.U32 R170, RZ, RZ, R173 ;  /* 0x000000ffffaa7224 */ /* 0x000fe400078e00ad */
.L_x_38784:
[----:B------:R-:W-:Y:S05]  /*7b00*/  BSYNC B0 ;  /* 0x0000000000007941 */ /* 0x000fea0003800000 */
.L_x_38782:
        /* <DEDUP_REMOVED lines=11> */
.L_x_38786:
[----:B------:R-:W-:Y:S01]  /*7bc0*/  IMAD.MOV.U32 R4, RZ, RZ, R9 ;  /* 0x000000ffff047224 */ /* 0x000fe200078e0009 */
[----:B------:R-:W-:Y:S01]  /*7bd0*/  MOV R6, R11 ;  /* 0x0000000b00067202 */ /* 0x000fe20000000f00 */
[----:B------:R-:W-:Y:S02]  /*7be0*/  IMAD.MOV.U32 R107, RZ, RZ, R106 ;  /* 0x000000ffff6b7224 */ /* 0x000fe400078e006a */
[----:B------:R-:W-:Y:S02]  /*7bf0*/  IMAD.MOV.U32 R173, RZ, RZ, R172 ;  /* 0x000000ffffad7224 */ /* 0x000fe400078e00ac */
.L_x_38787:
[----:B------:R-:W-:Y:S05]  /*7c00*/  BSYNC B0 ;  /* 0x0000000000007941 */ /* 0x000fea0003800000 */
.L_x_38785:
        /* <DEDUP_REMOVED lines=11> */
.L_x_38789:
[----:B------:R-:W-:Y:S01]  /*7cc0*/  IMAD.MOV.U32 R9, RZ, RZ, R4 ;  /* 0x000000ffff097224 */ /* 0x000fe200078e0004 */
[----:B------:R-:W-:Y:S01]  /*7cd0*/  MOV R11, R6 ;  /* 0x00000006000b7202 */ /* 0x000fe20000000f00 */
[----:B------:R-:W-:Y:S02]  /*7ce0*/  IMAD.MOV.U32 R106, RZ, RZ, R109 ;  /* 0x000000ffff6a7224 */ /* 0x000fe400078e006d */
[----:B------:R-:W-:Y:S02]  /*7cf0*/  IMAD.MOV.U32 R172, RZ, RZ, R175 ;  /* 0x000000ffffac7224 */ /* 0x000fe400078e00af */
.L_x_38790:
[----:B------:R-:W-:Y:S05]  /*7d00*/  BSYNC B0 ;  /* 0x0000000000007941 */ /* 0x000fea0003800000 */
.L_x_38788:
        /* <DEDUP_REMOVED lines=11> */
.L_x_38792:
[----:B------:R-:W-:Y:S01]  /*7dc0*/  IMAD.MOV.U32 R4, RZ, RZ, R9 ;  /* 0x000000ffff047224 */ /* 0x000fe200078e0009 */
[----:B------:R-:W-:Y:S01]  /*7dd0*/  MOV R6, R11 ;  /* 0x0000000b00067202 */ /* 0x000fe20000000f00 */
[----:B------:R-:W-:Y:S02]  /*7de0*/  IMAD.MOV.U32 R109, RZ, RZ, R108 ;  /* 0x000000ffff6d7224 */ /* 0x000fe400078e006c */
[----:B------:R-:W-:Y:S02]  /*7df0*/  IMAD.MOV.U32 R175, RZ, RZ, R174 ;  /* 0x000000ffffaf7224 */ /* 0x000fe400078e00ae */
.L_x_38793:
[----:B------:R-:W-:Y:S05]  /*7e00*/  BSYNC B0 ;  /* 0x0000000000007941 */ /* 0x000fea0003800000 */
.L_x_38791:
        /* <DEDUP_REMOVED lines=11> */
.L_x_38795:
[----:B------:R-:W-:Y:S01]  /*7ec0*/  IMAD.MOV.U32 R9, RZ, RZ, R4 ;  /* 0x000000ffff097224 */ /* 0x000fe200078e0004 */
[----:B------:R-:W-:Y:S01]  /*7ed0*/  MOV R11, R6 ;  /* 0x00000006000b7202 */ /* 0x000fe20000000f00 */
[----:B------:R-:W-:Y:S02]  /*7ee0*/  IMAD.MOV.U32 R108, RZ, RZ, R111 ;  /* 0x000000ffff6c7224 */ /* 0x000fe400078e006f */
[----:B------:R-:W-:Y:S02]  /*7ef0*/  IMAD.MOV.U32 R174, RZ, RZ, R177 ;  /* 0x000000ffffae7224 */ /* 0x000fe400078e00b1 */
.L_x_38796:
[----:B------:R-:W-:Y:S05]  /*7f00*/  BSYNC B0 ;  /* 0x0000000000007941 */ /* 0x000fea0003800000 */
.L_x_38794:
        /* <DEDUP_REMOVED lines=11> */
.L_x_38798:
[----:B------:R-:W-:Y:S01]  /*7fc0*/  IMAD.MOV.U32 R4, RZ, RZ, R9 ;  /* 0x000000ffff047224 */ /* 0x000fe200078e0009 */
[----:B------:R-:W-:Y:S01]  /*7fd0*/  MOV R6, R11 ;  /* 0x0000000b00067202 */ /* 0x000fe20000000f00 */
[----:B------:R-:W-:Y:S02]  /*7fe0*/  IMAD.MOV.U32 R111, RZ, RZ, R110 ;  /* 0x000000ffff6f7224 */ /* 0x000fe400078e006e */
[----:B------:R-:W-:Y:S02]  /*7ff0*/  IMAD.MOV.U32 R177, RZ, RZ, R176 ;  /* 0x000000ffffb17224 */ /* 0x000fe400078e00b0 */
.L_x_38799:
[----:B------:R-:W-:Y:S05]  /*8000*/  BSYNC B0 ;  /* 0x0000000000007941 */ /* 0x000fea0003800000 */
.L_x_38797:
        /* <DEDUP_REMOVED lines=11> */
.L_x_38801:
[----:B------:R-:W-:Y:S01]  /*80c0*/  IMAD.MOV.U32 R9, RZ, RZ, R4 ;  /* 0x000000ffff097224 */ /* 0x000fe200078e0004 */
[----:B------:R-:W-:Y:S01]  /*80d0*/  MOV R11, R6 ;  /* 0x00000006000b7202 */ /* 0x000fe20000000f00 */
[----:B------:R-:W-:Y:S02]  /*80e0*/  IMAD.MOV.U32 R110, RZ, RZ, R113 ;  /* 0x000000ffff6e7224 */ /* 0x000fe400078e0071 */
[----:B------:R-:W-:Y:S02]  /*80f0*/  IMAD.MOV.U32 R176, RZ, RZ, R179 ;  /* 0x000000ffffb07224 */ /* 0x000fe400078e00b3 */
.L_x_38802:
[----:B------:R-:W-:Y:S05]  /*8100*/  BSYNC B0 ;  /* 0x0000000000007941 */ /* 0x000fea0003800000 */
.L_x_38800:
        /* <DEDUP_REMOVED lines=11> */
.L_x_38804:
[----:B------:R-:W-:Y:S01]  /*81c0*/  IMAD.MOV.U32 R4, RZ, RZ, R9 ;  /* 0x000000ffff047224 */ /* 0x000fe200078e0009 */
[----:B------:R-:W-:Y:S01]  /*81d0*/  MOV R6, R11 ;  /* 0x0000000b00067202 */ /* 0x000fe20000000f00 */
[----:B------:R-:W-:Y:S02]  /*81e0*/  IMAD.MOV.U32 R113, RZ, RZ, R112 ;  /* 0x000000ffff717224 */ /* 0x000fe400078e0070 */
[----:B------:R-:W-:Y:S02]  /*81f0*/  IMAD.MOV.U32 R179, RZ, RZ, R178 ;  /* 0x000000ffffb37224 */ /* 0x000fe400078e00b2 */
.L_x_38805:
[----:B------:R-:W-:Y:S05]  /*8200*/  BSYNC B0 ;  /* 0x0000000000007941 */ /* 0x000fea0003800000 */
.L_x_38803:
        /* <DEDUP_REMOVED lines=11> */
.L_x_38807:
[----:B------:R-:W-:Y:S01]  /*82c0*/  IMAD.MOV.U32 R9, RZ, RZ, R4 ;  /* 0x000000ffff097224 */ /* 0x000fe200078e0004 */
[----:B------:R-:W-:Y:S01]  /*82d0*/  MOV R11, R6 ;  /* 0x00000006000b7202 */ /* 0x000fe20000000f00 */
[----:B------:R-:W-:Y:S02]  /*82e0*/  IMAD.MOV.U32 R112, RZ, RZ, R115 ;  /* 0x000000ffff707224 */ /* 0x000fe400078e0073 */
[----:B------:R-:W-:Y:S02]  /*82f0*/  IMAD.MOV.U32 R178, RZ, RZ, R181 ;  /* 0x000000ffffb27224 */ /* 0x000fe400078e00b5 */
.L_x_38808:
[----:B------:R-:W-:Y:S05]  /*8300*/  BSYNC B0 ;  /* 0x0000000000007941 */ /* 0x000fea0003800000 */
.L_x_38806:
        /* <DEDUP_REMOVED lines=11> */
.L_x_38810:
[----:B------:R-:W-:Y:S01]  /*83c0*/  IMAD.MOV.U32 R4, RZ, RZ, R9 ;  /* 0x000000ffff047224 */ /* 0x000fe200078e0009 */
[----:B------:R-:W-:Y:S01]  /*83d0*/  MOV R6, R11 ;  /* 0x0000000b00067202 */ /* 0x000fe20000000f00 */
[----:B------:R-:W-:Y:S02]  /*83e0*/  IMAD.MOV.U32 R115, RZ, RZ, R114 ;  /* 0x000000ffff737224 */ /* 0x000fe400078e0072 */
[----:B------:R-:W-:Y:S02]  /*83f0*/  IMAD.MOV.U32 R181, RZ, RZ, R180 ;  /* 0x000000ffffb57224 */ /* 0x000fe400078e00b4 */
.L_x_38811:
[----:B------:R-:W-:Y:S05]  /*8400*/  BSYNC B0 ;  /* 0x0000000000007941 */ /* 0x000fea0003800000 */
.L_x_38809:
        /* <DEDUP_REMOVED lines=11> */
.L_x_38813:
[----:B------:R-:W-:Y:S01]  /*84c0*/  IMAD.MOV.U32 R9, RZ, RZ, R4 ;  /* 0x000000ffff097224 */ /* 0x000fe200078e0004 */
[----:B------:R-:W-:Y:S01]  /*84d0*/  MOV R11, R6 ;  /* 0x00000006000b7202 */ /* 0x000fe20000000f00 */
[----:B------:R-:W-:Y:S02]  /*84e0*/  IMAD.MOV.U32 R114, RZ, RZ, R117 ;  /* 0x000000ffff727224 */ /* 0x000fe400078e0075 */
[----:B------:R-:W-:Y:S02]  /*84f0*/  IMAD.MOV.U32 R180, RZ, RZ, R183 ;  /* 0x000000ffffb47224 */ /* 0x000fe400078e00b7 */
.L_x_38814:
[----:B------:R-:W-:Y:S05]  /*8500*/  BSYNC B0 ;  /* 0x0000000000007941 */ /* 0x000fea0003800000 */
.L_x_38812:
        /* <DEDUP_REMOVED lines=11> */
.L_x_38816:
[----:B------:R-:W-:Y:S01]  /*85c0*/  IMAD.MOV.U32 R4, RZ, RZ, R9 ;  /* 0x000000ffff047224 */ /* 0x000fe200078e0009 */
[----:B------:R-:W-:Y:S01]  /*85d0*/  MOV R6, R11 ;  /* 0x0000000b00067202 */ /* 0x000fe20000000f00 */
[----:B------:R-:W-:Y:S02]  /*85e0*/  IMAD.MOV.U32 R117, RZ, RZ, R116 ;  /* 0x000000ffff757224 */ /* 0x000fe400078e0074 */
[----:B------:R-:W-:Y:S02]  /*85f0*/  IMAD.MOV.U32 R183, RZ, RZ, R182 ;  /* 0x000000ffffb77224 */ /* 0x000fe400078e00b6 */
.L_x_38817:
[----:B------:R-:W-:Y:S05]  /*8600*/  BSYNC B0 ;  /* 0x0000000000007941 */ /* 0x000fea0003800000 */
.L_x_38815:
        /* <DEDUP_REMOVED lines=11> */
.L_x_38819:
[----:B------:R-:W-:Y:S01]  /*86c0*/  IMAD.MOV.U32 R9, RZ, RZ, R4 ;  /* 0x000000ffff097224 */ /* 0x000fe200078e0004 */
[----:B------:R-:W-:Y:S01]  /*86d0*/  MOV R11, R6 ;  /* 0x00000006000b7202 */ /* 0x000fe20000000f00 */
[----:B------:R-:W-:Y:S02]  /*86e0*/  IMAD.MOV.U32 R116, RZ, RZ, R119 ;  /* 0x000000ffff747224 */ /* 0x000fe400078e0077 */
[----:B------:R-:W-:Y:S02]  /*86f0*/  IMAD.MOV.U32 R182, RZ, RZ, R185 ;  /* 0x000000ffffb67224 */ /* 0x000fe400078e00b9 */
.L_x_38820:
[----:B------:R-:W-:Y:S05]  /*8700*/  BSYNC B0 ;  /* 0x0000000000007941 */ /* 0x000fea0003800000 */
.L_x_38818:
        /* <DEDUP_REMOVED lines=11> */
.L_x_38822:
[----:B------:R-:W-:Y:S01]  /*87c0*/  IMAD.MOV.U32 R4, RZ, RZ, R9 ;  /* 0x000000ffff047224 */ /* 0x000fe200078e0009 */
[----:B------:R-:W-:Y:S01]  /*87d0*/  MOV R6, R11 ;  /* 0x0000000b00067202 */ /* 0x000fe20000000f00 */
[----:B------:R-:W-:Y:S02]  /*87e0*/  IMAD.MOV.U32 R119, RZ, RZ, R118 ;  /* 0x000000ffff777224 */ /* 0x000fe400078e0076 */
[----:B------:R-:W-:Y:S02]  /*87f0*/  IMAD.MOV.U32 R185, RZ, RZ, R184 ;  /* 0x000000ffffb97224 */ /* 0x000fe400078e00b8 */
.L_x_38823:
[----:B------:R-:W-:Y:S05]  /*8800*/  BSYNC B0 ;  /* 0x0000000000007941 */ /* 0x000fea0003800000 */
.L_x_38821:
        /* <DEDUP_REMOVED lines=11> */
.L_x_38825:
[----:B------:R-:W-:Y:S01]  /*88c0*/  IMAD.MOV.U32 R9, RZ, RZ, R4 ;  /* 0x000000ffff097224 */ /* 0x000fe200078e0004 */
[----:B------:R-:W-:Y:S01]  /*88d0*/  MOV R11, R6 ;  /* 0x00000006000b7202 */ /* 0x000fe20000000f00 */
[----:B------:R-:W-:Y:S02]  /*88e0*/  IMAD.MOV.U32 R118, RZ, RZ, R121 ;  /* 0x000000ffff767224 */ /* 0x000fe400078e0079 */
[----:B------:R-:W-:Y:S02]  /*88f0*/  IMAD.MOV.U32 R184, RZ, RZ, R187 ;  /* 0x000000ffffb87224 */ /* 0x000fe400078e00bb */
.L_x_38826:
[----:B------:R-:W-:Y:S05]  /*8900*/  BSYNC B0 ;  /* 0x0000000000007941 */ /* 0x000fea0003800000 */
.L_x_38824:
        /* <DEDUP_REMOVED lines=11> */
.L_x_38828:
[----:B------:R-:W-:Y:S01]  /*89c0*/  IMAD.MOV.U32 R4, RZ, RZ, R9 ;  /* 0x000000ffff047224 */ /* 0x000fe200078e0009 */
[----:B------:R-:W-:Y:S01]  /*89d0*/  MOV R6, R11 ;  /* 0x0000000b00067202 */ /* 0x000fe20000000f00 */
[----:B------:R-:W-:Y:S02]  /*89e0*/  IMAD.MOV.U32 R121, RZ, RZ, R120 ;  /* 0x000000ffff797224 */ /* 0x000fe400078e0078 */
[----:B------:R-:W-:Y:S02]  /*89f0*/  IMAD.MOV.U32 R187, RZ, RZ, R186 ;  /* 0x000000ffffbb7224 */ /* 0x000fe400078e00ba */
.L_x_38829:
[----:B------:R-:W-:Y:S05]  /*8a00*/  BSYNC B0 ;  /* 0x0000000000007941 */ /* 0x000fea0003800000 */
.L_x_38827:
        /* <DEDUP_REMOVED lines=11> */
.L_x_38831:
[----:B------:R-:W-:Y:S01]  /*8ac0*/  IMAD.MOV.U32 R9, RZ, RZ, R4 ;  /* 0x000000ffff097224 */ /* 0x000fe200078e0004 */
[----:B------:R-:W-:Y:S01]  /*8ad0*/  MOV R11, R6 ;  /* 0x00000006000b7202 */ /* 0x000fe20000000f00 */
[----:B------:R-:W-:Y:S02]  /*8ae0*/  IMAD.MOV.U32 R120, RZ, RZ, R123 ;  /* 0x000000ffff787224 */ /* 0x000fe400078e007b */
[----:B------:R-:W-:Y:S02]  /*8af0*/  IMAD.MOV.U32 R186, RZ, RZ, R189 ;  /* 0x000000ffffba7224 */ /* 0x000fe400078e00bd */
.L_x_38832:
[----:B------:R-:W-:Y:S05]  /*8b00*/  BSYNC B0 ;  /* 0x0000000000007941 */ /* 0x000fea0003800000 */
.L_x_38830:
        /* <DEDUP_REMOVED lines=11> */
.L_x_38834:
[----:B------:R-:W-:Y:S01]  /*8bc0*/  IMAD.MOV.U32 R4, RZ, RZ, R9 ;  /* 0x000000ffff047224 */ /* 0x000fe200078e0009 */
[----:B------:R-:W-:Y:S01]  /*8bd0*/  MOV R6, R11 ;  /* 0x0000000b00067202 */ /* 0x000fe20000000f00 */
[----:B------:R-:W-:Y:S02]  /*8be0*/  IMAD.MOV.U32 R123, RZ, RZ, R122 ;  /* 0x000000ffff7b7224 */ /* 0x000fe400078e007a */
[----:B------:R-:W-:Y:S02]  /*8bf0*/  IMAD.MOV.U32 R189, RZ, RZ, R188 ;  /* 0x000000ffffbd7224 */ /* 0x000fe400078e00bc */
.L_x_38835:
[----:B------:R-:W-:Y:S05]  /*8c00*/  BSYNC B0 ;  /* 0x0000000000007941 */ /* 0x000fea0003800000 */
.L_x_38833:
        /* <DEDUP_REMOVED lines=11> */
.L_x_38837:
[----:B------:R-:W-:Y:S01]  /*8cc0*/  IMAD.MOV.U32 R9, RZ, RZ, R4 ;  /* 0x000000ffff097224 */ /* 0x000fe200078e0004 */
[----:B------:R-:W-:Y:S01]  /*8cd0*/  MOV R11, R6 ;  /* 0x00000006000b7202 */ /* 0x000fe20000000f00 */
[----:B------:R-:W-:Y:S02]  /*8ce0*/  IMAD.MOV.U32 R122, RZ, RZ, R125 ;  /* 0x000000ffff7a7224 */ /* 0x000fe400078e007d */
[----:B------:R-:W-:Y:S02]  /*8cf0*/  IMAD.MOV.U32 R188, RZ, RZ, R191 ;  /* 0x000000ffffbc7224 */ /* 0x000fe400078e00bf */
.L_x_38838:
[----:B------:R-:W-:Y:S05]  /*8d00*/  BSYNC B0 ;  /* 0x0000000000007941 */ /* 0x000fea0003800000 */
.L_x_38836:
        /* <DEDUP_REMOVED lines=11> */
.L_x_38840:
[----:B------:R-:W-:Y:S01]  /*8dc0*/  IMAD.MOV.U32 R4, RZ, RZ, R9 ;  /* 0x000000ffff047224 */ /* 0x000fe200078e0009 */
[----:B------:R-:W-:Y:S01]  /*8dd0*/  MOV R6, R11 ;  /* 0x0000000b00067202 */ /* 0x000fe20000000f00 */
[----:B------:R-:W-:Y:S02]  /*8de0*/  IMAD.MOV.U32 R125, RZ, RZ, R124 ;  /* 0x000000ffff7d7224 */ /* 0x000fe400078e007c */
[----:B------:R-:W-:Y:S02]  /*8df0*/  IMAD.MOV.U32 R191, RZ, RZ, R190 ;  /* 0x000000ffffbf7224 */ /* 0x000fe400078e00be */
.L_x_38841:
[----:B------:R-:W-:Y:S05]  /*8e00*/  BSYNC B0 ;  /* 0x0000000000007941 */ /* 0x000fea0003800000 */
.L_x_38839:
        /* <DEDUP_REMOVED lines=11> */
.L_x_38843:
[----:B------:R-:W-:Y:S01]  /*8ec0*/  IMAD.MOV.U32 R9, RZ, RZ, R4 ;  /* 0x000000ffff097224 */ /* 0x000fe200078e0004 */
[----:B------:R-:W-:Y:S01]  /*8ed0*/  MOV R11, R6 ;  /* 0x00000006000b7202 */ /* 0x000fe20000000f00 */
[----:B------:R-:W-:Y:S02]  /*8ee0*/  IMAD.MOV.U32 R124, RZ, RZ, R127 ;  /* 0x000000ffff7c7224 */ /* 0x000fe400078e007f */
[----:B------:R-:W-:Y:S02]  /*8ef0*/  IMAD.MOV.U32 R190, RZ, RZ, R193 ;  /* 0x000000ffffbe7224 */ /* 0x000fe400078e00c1 */
.L_x_38844:
[----:B------:R-:W-:Y:S05]  /*8f00*/  BSYNC B0 ;  /* 0x0000000000007941 */ /* 0x000fea0003800000 */
.L_x_38842:
        /* <DEDUP_REMOVED lines=11> */
.L_x_38846:
[----:B------:R-:W-:Y:S01]  /*8fc0*/  IMAD.MOV.U32 R4, RZ, RZ, R9 ;  /* 0x000000ffff047224 */ /* 0x000fe200078e0009 */
[----:B------:R-:W-:Y:S01]  /*8fd0*/  MOV R6, R11 ;  /* 0x0000000b00067202 */ /* 0x000fe20000000f00 */
[----:B------:R-:W-:Y:S02]  /*8fe0*/  IMAD.MOV.U32 R127, RZ, RZ, R126 ;  /* 0x000000ffff7f7224 */ /* 0x000fe400078e007e */
[----:B------:R-:W-:Y:S02]  /*8ff0*/  IMAD.MOV.U32 R193, RZ, RZ, R192 ;  /* 0x000000ffffc17224 */ /* 0x000fe400078e00c0 */
.L_x_38847:
[----:B------:R-:W-:Y:S05]  /*9000*/  BSYNC B0 ;  /* 0x0000000000007941 */ /* 0x000fea0003800000 */
.L_x_38845:
        /* <DEDUP_REMOVED lines=11> */
.L_x_38849:
[----:B------:R-:W-:Y:S01]  /*90c0*/  IMAD.MOV.U32 R9, RZ, RZ, R4 ;  /* 0x000000ffff097224 */ /* 0x000fe200078e0004 */
[----:B------:R-:W-:Y:S01]  /*90d0*/  MOV R11, R6 ;  /* 0x00000006000b7202 */ /* 0x000fe20000000f00 */
[----:B------:R-:W-:Y:S02]  /*90e0*/  IMAD.MOV.U32 R126, RZ, RZ, R129 ;  /* 0x000000ffff7e7224 */ /* 0x000fe400078e0081 */
[----:B------:R-:W-:Y:S02]  /*90f0*/  IMAD.MOV.U32 R192, RZ, RZ, R195 ;  /* 0x000000ffffc07224 */ /* 0x000fe400078e00c3 */
.L_x_38850:
[----:B------:R-:W-:Y:S05]  /*9100*/  BSYNC B0 ;  /* 0x0000000000007941 */ /* 0x000fea0003800000 */
.L_x_38848:
        /* <DEDUP_REMOVED lines=11> */
.L_x_38852:
[----:B------:R-:W-:Y:S01]  /*91c0*/  IMAD.MOV.U32 R4, RZ, RZ, R9 ;  /* 0x000000ffff047224 */ /* 0x000fe200078e0009 */
[----:B------:R-:W-:Y:S01]  /*91d0*/  MOV R6, R11 ;  /* 0x0000000b00067202 */ /* 0x000fe20000000f00 */
[----:B------:R-:W-:Y:S02]  /*91e0*/  IMAD.MOV.U32 R129, RZ, RZ, R128 ;  /* 0x000000ffff817224 */ /* 0x000fe400078e0080 */
[----:B------:R-:W-:Y:S02]  /*91f0*/  IMAD.MOV.U32 R195, RZ, RZ, R194 ;  /* 0x000000ffffc37224 */ /* 0x000fe400078e00c2 */
.L_x_38853:
[----:B------:R-:W-:Y:S05]  /*9200*/  BSYNC B0 ;  /* 0x0000000000007941 */ /* 0x000fea0003800000 */
.L_x_38851:
        /* <DEDUP_REMOVED lines=11> */
.L_x_38855:
[----:B------:R-:W-:Y:S01]  /*92c0*/  IMAD.MOV.U32 R9, RZ, RZ, R4 ;  /* 0x000000ffff097224 */ /* 0x000fe200078e0004 */
[----:B------:R-:W-:Y:S01]  /*92d0*/  MOV R11, R6 ;  /* 0x00000006000b7202 */ /* 0x000fe20000000f00 */
[----:B------:R-:W-:Y:S02]  /*92e0*/  IMAD.MOV.U32 R128, RZ, RZ, R131 ;  /* 0x000000ffff807224 */ /* 0x000fe400078e0083 */
[----:B------:R-:W-:Y:S02]  /*92f0*/  IMAD.MOV.U32 R194, RZ, RZ, R197 ;  /* 0x000000ffffc27224 */ /* 0x000fe400078e00c5 */
.L_x_38856:
[----:B------:R-:W-:Y:S05]  /*9300*/  BSYNC B0 ;  /* 0x0000000000007941 */ /* 0x000fea0003800000 */
.L_x_38854:
        /* <DEDUP_REMOVED lines=11> */
.L_x_38858:
[----:B------:R-:W-:Y:S01]  /*93c0*/  IMAD.MOV.U32 R4, RZ, RZ, R9 ;  /* 0x000000ffff047224 */ /* 0x000fe200078e0009 */
[----:B------:R-:W-:Y:S01]  /*93d0*/  MOV R6, R11 ;  /* 0x0000000b00067202 */ /* 0x000fe20000000f00 */
[----:B------:R-:W-:Y:S02]  /*93e0*/  IMAD.MOV.U32 R131, RZ, RZ, R130 ;  /* 0x000000ffff837224 */ /* 0x000fe400078e0082 */
[----:B------:R-:W-:Y:S02]  /*93f0*/  IMAD.MOV.U32 R197, RZ, RZ, R196 ;  /* 0x000000ffffc57224 */ /* 0x000fe400078e00c4 */
.L_x_38859:
[----:B------:R-:W-:Y:S05]  /*9400*/  BSYNC B0 ;  /* 0x0000000000007941 */ /* 0x000fea0003800000 */
.L_x_38857:
        /* <DEDUP_REMOVED lines=11> */
.L_x_38861:
[----:B------:R-:W-:Y:S01]  /*94c0*/  IMAD.MOV.U32 R9, RZ, RZ, R4 ;  /* 0x000000ffff097224 */ /* 0x000fe200078e0004 */
[----:B------:R-:W-:Y:S01]  /*94d0*/  MOV R11, R6 ;  /* 0x00000006000b7202 */ /* 0x000fe20000000f00 */
[----:B------:R-:W-:Y:S02]  /*94e0*/  IMAD.MOV.U32 R130, RZ, RZ, R133 ;  /* 0x000000ffff827224 */ /* 0x000fe400078e0085 */
[----:B------:R-:W-:Y:S02]  /*94f0*/  IMAD.MOV.U32 R196, RZ, RZ, R199 ;  /* 0x000000ffffc47224 */ /* 0x000fe400078e00c7 */
.L_x_38862:
[----:B------:R-:W-:Y:S05]  /*9500*/  BSYNC B0 ;  /* 0x0000000000007941 */ /* 0x000fea0003800000 */
.L_x_38860:
        /* <DEDUP_REMOVED lines=11> */
.L_x_38864:
[----:B------:R-:W-:Y:S01]  /*95c0*/  IMAD.MOV.U32 R4, RZ, RZ, R9 ;  /* 0x000000ffff047224 */ /* 0x000fe200078e0009 */
[----:B------:R-:W-:Y:S01]  /*95d0*/  MOV R6, R11 ;  /* 0x0000000b00067202 */ /* 0x000fe20000000f00 */
[----:B------:R-:W-:Y:S02]  /*95e0*/  IMAD.MOV.U32 R133, RZ, RZ, R132 ;  /* 0x000000ffff857224 */ /* 0x000fe400078e0084 */
[----:B------:R-:W-:Y:S02]  /*95f0*/  IMAD.MOV.U32 R199, RZ, RZ, R198 ;  /* 0x000000ffffc77224 */ /* 0x000fe400078e00c6 */
.L_x_38865:
[----:B------:R-:W-:Y:S05]  /*9600*/  BSYNC B0 ;  /* 0x0000000000007941 */ /* 0x000fea0003800000 */
.L_x_38863:
        /* <DEDUP_REMOVED lines=11> */
.L_x_38867:
[----:B------:R-:W-:Y:S01]  /*96c0*/  IMAD.MOV.U32 R9, RZ, RZ, R4 ;  /* 0x000000ffff097224 */ /* 0x000fe200078e0004 */
[----:B------:R-:W-:Y:S01]  /*96d0*/  MOV R11, R6 ;  /* 0x00000006000b7202 */ /* 0x000fe20000000f00 */
[----:B------:R-:W-:Y:S02]  /*96e0*/  IMAD.MOV.U32 R132, RZ, RZ, R135 ;  /* 0x000000ffff847224 */ /* 0x000fe400078e0087 */
[----:B------:R-:W-:Y:S02]  /*96f0*/  IMAD.MOV.U32 R198, RZ, RZ, R201 ;  /* 0x000000ffffc67224 */ /* 0x000fe400078e00c9 */
.L_x_38868:
[----:B------:R-:W-:Y:S05]  /*9700*/  BSYNC B0 ;  /* 0x0000000000007941 */ /* 0x000fea0003800000 */
.L_x_38866:
        /* <DEDUP_REMOVED lines=11> */
.L_x_38870:
[----:B------:R-:W-:Y:S01]  /*97c0*/  IMAD.MOV.U32 R4, RZ, RZ, R9 ;  /* 0x000000ffff047224 */ /* 0x000fe200078e0009 */
[----:B------:R-:W-:Y:S01]  /*97d0*/  MOV R6, R11 ;  /* 0x0000000b00067202 */ /* 0x000fe20000000f00 */
[----:B------:R-:W-:Y:S02]  /*97e0*/  IMAD.MOV.U32 R135, RZ, RZ, R134 ;  /* 0x000000ffff877224 */ /* 0x000fe400078e0086 */
[----:B------:R-:W-:Y:S02]  /*97f0*/  IMAD.MOV.U32 R201, RZ, RZ, R200 ;  /* 0x000000ffffc97224 */ /* 0x000fe400078e00c8 */
.L_x_38871:
[----:B------:R-:W-:Y:S05]  /*9800*/  BSYNC B0 ;  /* 0x0000000000007941 */ /* 0x000fea0003800000 */
.L_x_38869:
        /* <DEDUP_REMOVED lines=11> */
.L_x_38873:
[----:B------:R-:W-:Y:S01]  /*98c0*/  IMAD.MOV.U32 R9, RZ, RZ, R4 ;  /* 0x000000ffff097224 */ /* 0x000fe200078e0004 */
[----:B------:R-:W-:Y:S01]  /*98d0*/  MOV R11, R6 ;  /* 0x00000006000b7202 */ /* 0x000fe20000000f00 */
[----:B------:R-:W-:Y:S02]  /*98e0*/  IMAD.MOV.U32 R134, RZ, RZ, R137 ;  /* 0x000000ffff867224 */ /* 0x000fe400078e0089 */
[----:B------:R-:W-:Y:S02]  /*98f0*/  IMAD.MOV.U32 R200, RZ, RZ, R203 ;  /* 0x000000ffffc87224 */ /* 0x000fe400078e00cb */
.L_x_38874:
[----:B------:R-:W-:Y:S05]  /*9900*/  BSYNC B0 ;  /* 0x0000000000007941 */ /* 0x000fea0003800000 */
.L_x_38872:
        /* <DEDUP_REMOVED lines=11> */
.L_x_38876:
[----:B------:R-:W-:Y:S01]  /*99c0*/  IMAD.MOV.U32 R4, RZ, RZ, R9 ;  /* 0x000000ffff047224 */ /* 0x000fe200078e0009 */
[----:B------:R-:W-:Y:S01]  /*99d0*/  MOV R6, R11 ;  /* 0x0000000b00067202 */ /* 0x000fe20000000f00 */
[----:B------:R-:W-:Y:S02]  /*99e0*/  IMAD.MOV.U32 R137, RZ, RZ, R136 ;  /* 0x000000ffff897224 */ /* 0x000fe400078e0088 */
[----:B------:R-:W-:Y:S02]  /*99f0*/  IMAD.MOV.U32 R203, RZ, RZ, R202 ;  /* 0x000000ffffcb7224 */ /* 0x000fe400078e00ca */
.L_x_38877:
[----:B------:R-:W-:Y:S05]  /*9a00*/  BSYNC B0 ;  /* 0x0000000000007941 */ /* 0x000fea0003800000 */
.L_x_38875:
        /* <DEDUP_REMOVED lines=11> */
.L_x_38879:
[----:B------:R-:W-:Y:S01]  /*9ac0*/  IMAD.MOV.U32 R9, RZ, RZ, R4 ;  /* 0x000000ffff097224 */ /* 0x000fe200078e0004 */
[----:B------:R-:W-:Y:S01]  /*9ad0*/  MOV R11, R6 ;  /* 0x00000006000b7202 */ /* 0x000fe20000000f00 */
[----:B------:R-:W-:Y:S02]  /*9ae0*/  IMAD.MOV.U32 R136, RZ, RZ, R139 ;  /* 0x000000ffff887224 */ /* 0x000fe400078e008b */
[----:B------:R-:W-:Y:S02]  /*9af0*/  IMAD.MOV.U32 R202, RZ, RZ, R205 ;  /* 0x000000ffffca7224 */ /* 0x000fe400078e00cd */
.L_x_38880:
[----:B------:R-:W-:Y:S05]  /*9b00*/  BSYNC B0 ;  /* 0x0000000000007941 */ /* 0x000fea0003800000 */
.L_x_38878:
        /* <DEDUP_REMOVED lines=11> */
.L_x_38882:
[----:B------:R-:W-:Y:S01]  /*9bc0*/  IMAD.MOV.U32 R4, RZ, RZ, R9 ;  /* 0x000000ffff047224 */ /* 0x000fe200078e0009 */
[----:B------:R-:W-:Y:S01]  /*9bd0*/  MOV R6, R11 ;  /* 0x0000000b00067202 */ /* 0x000fe20000000f00 */
[----:B------:R-:W-:Y:S02]  /*9be0*/  IMAD.MOV.U32 R139, RZ, RZ, R138 ;  /* 0x000000ffff8b7224 */ /* 0x000fe400078e008a */
[----:B------:R-:W-:Y:S02]  /*9bf0*/  IMAD.MOV.U32 R205, RZ, RZ, R204 ;  /* 0x000000ffffcd7224 */ /* 0x000fe400078e00cc */
.L_x_38883:
[----:B------:R-:W-:Y:S05]  /*9c00*/  BSYNC B0 ;  /* 0x0000000000007941 */ /* 0x000fea0003800000 */
.L_x_38881:
        /* <DEDUP_REMOVED lines=11> */
.L_x_38885:
[----:B------:R-:W-:Y:S01]  /*9cc0*/  IMAD.MOV.U32 R9, RZ, RZ, R4 ;  /* 0x000000ffff097224 */ /* 0x000fe200078e0004 */
[----:B------:R-:W-:Y:S01]  /*9cd0*/  MOV R11, R6 ;  /* 0x00000006000b7202 */ /* 0x000fe20000000f00 */
[----:B------:R-:W-:Y:S02]  /*9ce0*/  IMAD.MOV.U32 R138, RZ, RZ, R141 ;  /* 0x000000ffff8a7224 */ /* 0x000fe400078e008d */
[----:B------:R-:W-:Y:S02]  /*9cf0*/  IMAD.MOV.U32 R204, RZ, RZ, R207 ;  /* 0x000000ffffcc7224 */ /* 0x000fe400078e00cf */
.L_x_38886:
[----:B------:R-:W-:Y:S05]  /*9d00*/  BSYNC B0 ;  /* 0x0000000000007941 */ /* 0x000fea0003800000 */
.L_x_38884:
        /* <DEDUP_REMOVED lines=9> */
.L_x_38888:
[----:B------:R-:W-:Y:S02]  /*9da0*/  IMAD.MOV.U32 R141, RZ, RZ, R140 ;  /* 0x000000ffff8d7224 */ /* 0x000fe400078e008c */
[----:B------:R-:W-:Y:S01]  /*9db0*/  IMAD.MOV.U32 R207, RZ, RZ, R206 ;  /* 0x000000ffffcf7224 */ /* 0x000fe200078e00ce */
[----:B------:R-:W-:Y:S01]  /*9dc0*/  MOV R206, R11 ;  /* 0x0000000b00ce7202 */ /* 0x000fe20000000f00 */
[----:B------:R-:W-:Y:S02]  /*9dd0*/  IMAD.MOV.U32 R140, RZ, RZ, R9 ;  /* 0x000000ffff8c7224 */ /* 0x000fe400078e0009 */
.L_x_38889:
[----:B------:R-:W-:Y:S05]  /*9de0*/  BSYNC B0 ;  /* 0x0000000000007941 */ /* 0x000fea0003800000 */
.L_x_38887:
[----:B------:R-:W-:-:S04]  /*9df0*/  IADD3 R0, R0, 0x40, RZ ;  /* 0x0000004000007810 */ /* 0x000fc80007ffe0ff */
[----:B------:R-:W-:-:S13]  /*9e00*/  ISETP.GE.AND P0, PT, R0, R5, PT ;  /* 0x000000050000720c */ /* 0x000fda0003f06270 */
[----:B------:R-:W-:Y:S01]  /*9e10*/  @P0 CALL.REL.NOINC `(.L_x_38890) ;  /* 0x0000001000000944 */ /* 0x000fe20003c00000 */
[----:B------:R-:W-:Y:S05]  /*9e20*/  BRA `(.L_x_38891) ;  /* 0xffffbf3000007947 */ /* 0x000fea000383ffff */
.L_x_38890:
[----:B------:R-:W-:Y:S05]  /*9e30*/  BRA `(.L_x_38696) ;  /* 0x000048d000007947 */ /* 0x000fea0003800000 */
.L_x_38697:
[----:B------:R-:W-:Y:S01]  /*9e40*/  IMAD R7, R7, c[0x0][0x180], RZ ;  /* 0x0000600007077a24 */ /* 0x000fe200078e02ff */
[----:B------:R-:W-:Y:S01]  /*9e50*/  MOV R145, 0xffffffff ;  /* 0xffffffff00917802 */ /* 0x000fe20000000f00 */
[----:B------:R-:W-:Y:S01]  /*9e60*/  IMAD.MOV.U32 R142, RZ, RZ, -0x800001 ;  /* 0xff7fffffff8e7424 */ /* 0x000fe200078e00ff */
        /* <DEDUP_REMOVED lines=128> */
.L_x_39084:
[----:B------:R-:W-:Y:S02]  /*a670*/  SHF.R.S32.HI R4, RZ, 0x1f, R0 ;  /* 0x0000001fff047819 */ /* 0x000fe40000011400 */
[----:B------:R-:W-:-:S04]  /*a680*/  IADD3 R6, P0, R7, R0, RZ ;  /* 0x0000000007067210 */ /* 0x000fc80007f1e0ff */
[----:B------:R-:W-:Y:S02]  /*a690*/  LEA.HI.X.SX32 R9, R7, R4, 0x1, P0 ;  /* 0x0000000407097211 */ /* 0x000fe400000f0eff */
[----:B------:R-:W-:-:S04]  /*a6a0*/  LEA R8, P0, R6, c[0x0][0x160], 0x2 ;  /* 0x0000580006087a11 */ /* 0x000fc800078010ff */
[----:B------:R-:W-:-:S05]  /*a6b0*/  LEA.HI.X R9, R6, c[0x0][0x164], R9, 0x2, P0 ;  /* 0x0000590006097a11 */ /* 0x000fca00000f1409 */
[----:B------:R-:W2:Y:S01]  /*a6c0*/  LDG.E.CONSTANT R8, [R8.64] ;  /* 0x0000000608087981 */ /* 0x000ea2000c1e9900 */
[----:B------:R-:W-:Y:S01]  /*a6d0*/  BSSY B0, `(.L_x_38892) ;  /* 0x0000013000007945 */ /* 0x000fe20003800000 */
[----:B--2---:R-:W-:-:S05]  /*a6e0*/  FADD.FTZ R13, RZ, R8 ;  /* 0x00000008ff0d7221 */ /* 0x004fca0000010000 */
        /* <DEDUP_REMOVED lines=15> */
.L_x_38893:
[----:B------:R-:W-:Y:S01]  /*a7e0*/  IMAD.MOV.U32 R215, RZ, RZ, R13 ;  /* 0x000000ffffd77224 */ /* 0x000fe200078e000d */
[----:B------:R-:W-:Y:S02]  /*a7f0*/  MOV R145, R0 ;  /* 0x0000000000917202 */ /* 0x000fe40000000f00 */
.L_x_38894:
[----:B------:R-:W-:Y:S05]  /*a800*/  BSYNC B0 ;  /* 0x0000000000007941 */ /* 0x000fea0003800000 */
.L_x_38892:
        /* <DEDUP_REMOVED lines=9> */
.L_x_38896:
[----:B------:R-:W-:Y:S01]  /*a8a0*/  IMAD.MOV.U32 R4, RZ, RZ, R215 ;  /* 0x000000ffff047224 */ /* 0x000fe200078e00d7 */
[----:B------:R-:W-:Y:S01]  /*a8b0*/  MOV R6, R145 ;  /* 0x0000009100067202 */ /* 0x000fe20000000f00 */
[----:B------:R-:W-:Y:S02]  /*a8c0*/  IMAD.MOV.U32 R215, RZ, RZ, R214 ;  /* 0x000000ffffd77224 */ /* 0x000fe400078e00d6 */
[----:B------:R-:W-:Y:S02]  /*a8d0*/  IMAD.MOV.U32 R145, RZ, RZ, R144 ;  /* 0x000000ffff917224 */ /* 0x000fe400078e0090 */
.L_x_38897:
[----:B------:R-:W-:Y:S05]  /*a8e0*/  BSYNC B0 ;  /* 0x0000000000007941 */ /* 0x000fea0003800000 */
.L_x_38895:
        /* <DEDUP_REMOVED lines=11> */
.L_x_38899:
[----:B------:R-:W-:Y:S01]  /*a9a0*/  IMAD.MOV.U32 R9, RZ, RZ, R4 ;  /* 0x000000ffff097224 */ /* 0x000fe200078e0004 */
[----:B------:R-:W-:Y:S01]  /*a9b0*/  MOV R11, R6 ;  /* 0x00000006000b7202 */ /* 0x000fe20000000f00 */
[----:B------:R-:W-:Y:S02]  /*a9c0*/  IMAD.MOV.U32 R214, RZ, RZ, R213 ;  /* 0x000000ffffd67224 */ /* 0x000fe400078e00d5 */
[----:B------:R-:W-:Y:S02]  /*a9d0*/  IMAD.MOV.U32 R144, RZ, RZ, R147 ;  /* 0x000000ffff907224 */ /* 0x000fe400078e0093 */
.L_x_38900:
[----:B------:R-:W-:Y:S05]  /*a9e0*/  BSYNC B0 ;  /* 0x0000000000007941 */ /* 0x000fea0003800000 */
.L_x_38898:
        /* <DEDUP_REMOVED lines=11> */
.L_x_38902:
[----:B------:R-:W-:Y:S01]  /*aaa0*/  IMAD.MOV.U32 R4, RZ, RZ, R9 ;  /* 0x000000ffff047224 */ /* 0x000fe200078e0009 */
[----:B------:R-:W-:Y:S01]  /*aab0*/  MOV R6, R11 ;  /* 0x0000000b00067202 */ /* 0x000fe20000000f00 */
[----:B------:R-:W-:Y:S02]  /*aac0*/  IMAD.MOV.U32 R213, RZ, RZ, R212 ;  /* 0x000000ffffd57224 */ /* 0x000fe400078e00d4 */
[----:B------:R-:W-:Y:S02]  /*aad0*/  IMAD.MOV.U32 R147, RZ, RZ, R146 ;  /* 0x000000ffff937224 */ /* 0x000fe400078e0092 */
.L_x_38903:
[----:B------:R-:W-:Y:S05]  /*aae0*/  BSYNC B0 ;  /* 0x0000000000007941 */ /* 0x000fea0003800000 */
.L_x_38901:
        /* <DEDUP_REMOVED lines=11> */
.L_x_38905:
[----:B------:R-:W-:Y:S01]  /*aba0*/  IMAD.MOV.U32 R9, RZ, RZ, R4 ;  /* 0x000000ffff097224 */ /* 0x000fe200078e0004 */
[----:B------:R-:W-:Y:S01]  /*abb0*/  MOV R11, R6 ;  /* 0x00000006000b7202 */ /* 0x000fe20000000f00 */
[----:B------:R-:W-:Y:S02]  /*abc0*/  IMAD.MOV.U32 R212, RZ, RZ, R211 ;  /* 0x000000ffffd47224 */ /* 0x000fe400078e00d3 */
[----:B------:R-:W-:Y:S02]  /*abd0*/  IMAD.MOV.U32 R146, RZ, RZ, R149 ;  /* 0x000000ffff927224 */ /* 0x000fe400078e0095 */
.L_x_38906:
[----:B------:R-:W-:Y:S05]  /*abe0*/  BSYNC B0 ;  /* 0x0000000000007941 */ /* 0x000fea0003800000 */
.L_x_38904:
        /* <DEDUP_REMOVED lines=11> */
.L_x_38908:
[----:B------:R-:W-:Y:S01]  /*aca0*/  IMAD.MOV.U32 R4, RZ, RZ, R9 ;  /* 0x000000ffff047224 */ /* 0x000fe200078e0009 */
[----:B------:R-:W-:Y:S01]  /*acb0*/  MOV R6, R11 ;  /* 0x0000000b00067202 */ /* 0x000fe20000000f00 */
[----:B------:R-:W-:Y:S02]  /*acc0*/  IMAD.MOV.U32 R211, RZ, RZ, R210 ;  /* 0x000000ffffd37224 */ /* 0x000fe400078e00d2 */
[----:B------:R-:W-:Y:S02]  /*acd0*/  IMAD.MOV.U32 R149, RZ, RZ, R148 ;  /* 0x000000ffff957224 */ /* 0x000fe400078e0094 */
.L_x_38909:
[----:B------:R-:W-:Y:S05]  /*ace0*/  BSYNC B0 ;  /* 0x0000000000007941 */ /* 0x000fea0003800000 */
.L_x_38907:
        /* <DEDUP_REMOVED lines=11> */
.L_x_38911:
[----:B------:R-:W-:Y:S01]  /*ada0*/  IMAD.MOV.U32 R9, RZ, RZ, R4 ;  /* 0x000000ffff097224 */ /* 0x000fe200078e0004 */
[----:B------:R-:W-:Y:S01]  /*adb0*/  MOV R11, R6 ;  /* 0x00000006000b7202 */ /* 0x000fe20000000f00 */
[----:B------:R-:W-:Y:S02]  /*adc0*/  IMAD.MOV.U32 R210, RZ, RZ, R209 ;  /* 0x000000ffffd27224 */ /* 0x000fe400078e00d1 */
[----:B------:R-:W-:Y:S02]  /*add0*/  IMAD.MOV.U32 R148, RZ, RZ, R151 ;  /* 0x000000ffff947224 */ /* 0x000fe400078e0097 */
.L_x_38912:
[----:B------:R-:W-:Y:S05]  /*ade0*/  BSYNC B0 ;  /* 0x0000000000007941 */ /* 0x000fea0003800000 */
.L_x_38910:
        /* <DEDUP_REMOVED lines=11> */
.L_x_38914:
[----:B------:R-:W-:Y:S01]  /*aea0*/  IMAD.MOV.U32 R4, RZ, RZ, R9 ;  /* 0x000000ffff047224 */ /* 0x000fe200078e0009 */
[----:B------:R-:W-:Y:S01]  /*aeb0*/  MOV R6, R11 ;  /* 0x0000000b00067202 */ /* 0x000fe20000000f00 */
[----:B------:R-:W-:Y:S02]  /*aec0*/  IMAD.MOV.U32 R209, RZ, RZ, R208 ;  /* 0x000000ffffd17224 */ /* 0x000fe400078e00d0 */
[----:B------:R-:W-:Y:S02]  /*aed0*/  IMAD.MOV.U32 R151, RZ, RZ, R150 ;  /* 0x000000ffff977224 */ /* 0x000fe400078e0096 */
.L_x_38915:
[----:B------:R-:W-:Y:S05]  /*aee0*/  BSYNC B0 ;  /* 0x0000000000007941 */ /* 0x000fea0003800000 */
.L_x_38913:
        /* <DEDUP_REMOVED lines=11> */
.L_x_38917:
[----:B------:R-:W-:Y:S01]  /*afa0*/  IMAD.MOV.U32 R9, RZ, RZ, R4 ;  /* 0x000000ffff097224 */ /* 0x000fe200078e0004 */
[----:B------:R-:W-:Y:S01]  /*afb0*/  MOV R11, R6 ;  /* 0x00000006000b7202 */ /* 0x000fe20000000f00 */
[----:B------:R-:W-:Y:S02]  /*afc0*/  IMAD.MOV.U32 R208, RZ, RZ, R3 ;  /* 0x000000ffffd07224 */ /* 0x000fe400078e0003 */
[----:B------:R-:W-:Y:S02]  /*afd0*/  IMAD.MOV.U32 R150, RZ, RZ, R153 ;  /* 0x000000ffff967224 */ /* 0x000fe400078e0099 */
.L_x_38918:
[----:B------:R-:W-:Y:S05]  /*afe0*/  BSYNC B0 ;  /* 0x0000000000007941 */ /* 0x000fea0003800000 */
.L_x_38916:
        /* <DEDUP_REMOVED lines=11> */
.L_x_38920:
[----:B------:R-:W-:Y:S01]  /*b0a0*/  IMAD.MOV.U32 R4, RZ, RZ, R9 ;  /* 0x000000ffff047224 */ /* 0x000fe200078e0009 */
[----:B------:R-:W-:Y:S01]  /*b0b0*/  MOV R6, R11 ;  /* 0x0000000b00067202 */ /* 0x000fe20000000f00 */
[----:B------:R-:W-:Y:S02]  /*b0c0*/  IMAD.MOV.U32 R3, RZ, RZ, R2 ;  /* 0x000000ffff037224 */ /* 0x000fe400078e0002 */
[----:B------:R-:W-:Y:S02]  /*b0d0*/  IMAD.MOV.U32 R153, RZ, RZ, R152 ;  /* 0x000000ffff997224 */ /* 0x000fe400078e0098 */
.L_x_38921:
[----:B------:R-:W-:Y:S05]  /*b0e0*/  BSYNC B0 ;  /* 0x0000000000007941 */ /* 0x000fea0003800000 */
.L_x_38919:
        /* <DEDUP_REMOVED lines=11> */
.L_x_38923:
[----:B------:R-:W-:Y:S01]  /*b1a0*/  IMAD.MOV.U32 R9, RZ, RZ, R4 ;  /* 0x000000ffff097224 */ /* 0x000fe200078e0004 */
[----:B------:R-:W-:Y:S01]  /*b1b0*/  MOV R11, R6 ;  /* 0x00000006000b7202 */ /* 0x000fe20000000f00 */
[----:B------:R-:W-:Y:S02]  /*b1c0*/  IMAD.MOV.U32 R2, RZ, RZ, R89 ;  /* 0x000000ffff027224 */ /* 0x000fe400078e0059 */
[----:B------:R-:W-:Y:S02]  /*b1d0*/  IMAD.MOV.U32 R152, RZ, RZ, R155 ;  /* 0x000000ffff987224 */ /* 0x000fe400078e009b */
.L_x_38924:
[----:B------:R-:W-:Y:S05]  /*b1e0*/  BSYNC B0 ;  /* 0x0000000000007941 */ /* 0x000fea0003800000 */
.L_x_38922:
        /* <DEDUP_REMOVED lines=11> */
.L_x_38926:
[----:B------:R-:W-:Y:S01]  /*b2a0*/  IMAD.MOV.U32 R4, RZ, RZ, R9 ;  /* 0x000000ffff047224 */ /* 0x000fe200078e0009 */
[----:B------:R-:W-:Y:S01]  /*b2b0*/  MOV R6, R11 ;  /* 0x0000000b00067202 */ /* 0x000fe20000000f00 */
[----:B------:R-:W-:Y:S02]  /*b2c0*/  IMAD.MOV.U32 R89, RZ, RZ, R88 ;  /* 0x000000ffff597224 */ /* 0x000fe400078e0058 */
[----:B------:R-:W-:Y:S02]  /*b2d0*/  IMAD.MOV.U32 R155, RZ, RZ, R154 ;  /* 0x000000ffff9b7224 */ /* 0x000fe400078e009a */
.L_x_38927:
[----:B------:R-:W-:Y:S05]  /*b2e0*/  BSYNC B0 ;  /* 0x0000000000007941 */ /* 0x000fea0003800000 */
.L_x_38925:
        /* <DEDUP_REMOVED lines=11> */
.L_x_38929:
[----:B------:R-:W-:Y:S01]  /*b3a0*/  IMAD.MOV.U32 R9, RZ, RZ, R4 ;  /* 0x000000ffff097224 */ /* 0x000fe200078e0004 */
[----:B------:R-:W-:Y:S01]  /*b3b0*/  MOV R11, R6 ;  /* 0x00000006000b7202 */ /* 0x000fe20000000f00 */
[----:B------:R-:W-:Y:S02]  /*b3c0*/  IMAD.MOV.U32 R88, RZ, RZ, R91 ;  /* 0x000000ffff587224 */ /* 0x000fe400078e005b */
[----:B------:R-:W-:Y:S02]  /*b3d0*/  IMAD.MOV.U32 R154, RZ, RZ, R157 ;  /* 0x000000ffff9a7224 */ /* 0x000fe400078e009d */
.L_x_38930:
[----:B------:R-:W-:Y:S05]  /*b3e0*/  BSYNC B0 ;  /* 0x0000000000007941 */ /* 0x000fea0003800000 */
.L_x_38928:
        /* <DEDUP_REMOVED lines=11> */
.L_x_38932:
[----:B------:R-:W-:Y:S01]  /*b4a0*/  IMAD.MOV.U32 R4, RZ, RZ, R9 ;  /* 0x000000ffff047224 */ /* 0x000fe200078e0009 */
[----:B------:R-:W-:Y:S01]  /*b4b0*/  MOV R6, R11 ;  /* 0x0000000b00067202 */ /* 0x000fe20000000f00 */
[----:B------:R-:W-:Y:S02]  /*b4c0*/  IMAD.MOV.U32 R91, RZ, RZ, R90 ;  /* 0x000000ffff5b7224 */ /* 0x000fe400078e005a */
[----:B------:R-:W-:Y:S02]  /*b4d0*/  IMAD.MOV.U32 R157, RZ, RZ, R156 ;  /* 0x000000ffff9d7224 */ /* 0x000fe400078e009c */
.L_x_38933:
[----:B------:R-:W-:Y:S05]  /*b4e0*/  BSYNC B0 ;  /* 0x0000000000007941 */ /* 0x000fea0003800000 */
.L_x_38931:
        /* <DEDUP_REMOVED lines=11> */
.L_x_38935:
[----:B------:R-:W-:Y:S01]  /*b5a0*/  IMAD.MOV.U32 R9, RZ, RZ, R4 ;  /* 0x000000ffff097224 */ /* 0x000fe200078e0004 */
[----:B------:R-:W-:Y:S01]  /*b5b0*/  MOV R11, R6 ;  /* 0x00000006000b7202 */ /* 0x000fe20000000f00 */
[----:B------:R-:W-:Y:S02]  /*b5c0*/  IMAD.MOV.U32 R90, RZ, RZ, R93 ;  /* 0x000000ffff5a7224 */ /* 0x000fe400078e005d */
[----:B------:R-:W-:Y:S02]  /*b5d0*/  IMAD.MOV.U32 R156, RZ, RZ, R159 ;  /* 0x000000ffff9c7224 */ /* 0x000fe400078e009f */
.L_x_38936:
[----:B------:R-:W-:Y:S05]  /*b5e0*/  BSYNC B0 ;  /* 0x0000000000007941 */ /* 0x000fea0003800000 */
.L_x_38934:
        /* <DEDUP_REMOVED lines=11> */
.L_x_38938:
[----:B------:R-:W-:Y:S01]  /*b6a0*/  IMAD.MOV.U32 R4, RZ, RZ, R9 ;  /* 0x000000ffff047224 */ /* 0x000fe200078e0009 */
[----:B------:R-:W-:Y:S01]  /*b6b0*/  MOV R6, R11 ;  /* 0x0000000b00067202 */ /* 0x000fe20000000f00 */
[----:B------:R-:W-:Y:S02]  /*b6c0*/  IMAD.MOV.U32 R93, RZ, RZ, R92 ;  /* 0x000000ffff5d7224 */ /* 0x000fe400078e005c */
[----:B------:R-:W-:Y:S02]  /*b6d0*/  IMAD.MOV.U32 R159, RZ, RZ, R158 ;  /* 0x000000ffff9f7224 */ /* 0x000fe400078e009e */
.L_x_38939:
[----:B------:R-:W-:Y:S05]  /*b6e0*/  BSYNC B0 ;  /* 0x0000000000007941 */ /* 0x000fea0003800000 */
.L_x_38937:
        /* <DEDUP_REMOVED lines=11> */
.L_x_38941:
[----:B------:R-:W-:Y:S01]  /*b7a0*/  IMAD.MOV.U32 R9, RZ, RZ, R4 ;  /* 0x000000ffff097224 */ /* 0x000fe200078e0004 */
[----:B------:R-:W-:Y:S01]  /*b7b0*/  MOV R11, R6 ;  /* 0x00000006000b7202 */ /* 0x000fe20000000f00 */
[----:B------:R-:W-:Y:S02]  /*b7c0*/  IMAD.MOV.U32 R92, RZ, RZ, R95 ;  /* 0x000000ffff5c7224 */ /* 0x000fe400078e005f */
[----:B------:R-:W-:Y:S02]  /*b7d0*/  IMAD.MOV.U32 R158, RZ, RZ, R161 ;  /* 0x000000ffff9e7224 */ /* 0x000fe400078e00a1 */
.L_x_38942:
[----:B------:R-:W-:Y:S05]  /*b7e0*/  BSYNC B0 ;  /* 0x0000000000007941 */ /* 0x000fea0003800000 */
.L_x_38940:
        /* <DEDUP_REMOVED lines=11> */
.L_x_38944:
[----:B------:R-:W-:Y:S01]  /*b8a0*/  IMAD.MOV.U32 R4, RZ, RZ, R9 ;  /* 0x000000ffff047224 */ /* 0x000fe200078e0009 */
[----:B------:R-:W-:Y:S01]  /*b8b0*/  MOV R6, R11 ;  /* 0x0000000b00067202 */ /* 0x000fe20000000f00 */
[----:B------:R-:W-:Y:S02]  /*b8c0*/  IMAD.MOV.U32 R95, RZ, RZ, R94 ;  /* 0x000000ffff5f7224 */ /* 0x000fe400078e005e */
[----:B------:R-:W-:Y:S02]  /*b8d0*/  IMAD.MOV.U32 R161, RZ, RZ, R160 ;  /* 0x000000ffffa17224 */ /* 0x000fe400078e00a0 */
.L_x_38945:
[----:B------:R-:W-:Y:S05]  /*b8e0*/  BSYNC B0 ;  /* 0x0000000000007941 */ /* 0x000fea0003800000 */
.L_x_38943:
        /* <DEDUP_REMOVED lines=11> */
.L_x_38947:
[----:B------:R-:W-:Y:S01]  /*b9a0*/  IMAD.MOV.U32 R9, RZ, RZ, R4 ;  /* 0x000000ffff097224 */ /* 0x000fe200078e0004 */
[----:B------:R-:W-:Y:S01]  /*b9b0*/  MOV R11, R6 ;  /* 0x00000006000b7202 */ /* 0x000fe20000000f00 */
[----:B------:R-:W-:Y:S02]  /*b9c0*/  IMAD.MOV.U32 R94, RZ, RZ, R97 ;  /* 0x000000ffff5e7224 */ /* 0x000fe400078e0061 */
[----:B------:R-:W-:Y:S02]  /*b9d0*/  IMAD.MOV.U32 R160, RZ, RZ, R163 ;  /* 0x000000ffffa07224 */ /* 0x000fe400078e00a3 */
.L_x_38948:
[----:B------:R-:W-:Y:S05]  /*b9e0*/  BSYNC B0 ;  /* 0x0000000000007941 */ /* 0x000fea0003800000 */
.L_x_38946:
        /* <DEDUP_REMOVED lines=11> */
.L_x_38950:
[----:B------:R-:W-:Y:S01]  /*baa0*/  IMAD.MOV.U32 R4, RZ, RZ, R9 ;  /* 0x000000ffff047224 */ /* 0x000fe200078e0009 */
[----:B------:R-:W-:Y:S01]  /*bab0*/  MOV R6, R11 ;  /* 0x0000000b00067202 */ /* 0x000fe20000000f00 */
[----:B------:R-:W-:Y:S02]  /*bac0*/  IMAD.MOV.U32 R97, RZ, RZ, R96 ;  /* 0x000000ffff617224 */ /* 0x000fe400078e0060 */
[----:B------:R-:W-:Y:S02]  /*bad0*/  IMAD.MOV.U32 R163, RZ, RZ, R162 ;  /* 0x000000ffffa37224 */ /* 0x000fe400078e00a2 */
.L_x_38951:
[----:B------:R-:W-:Y:S05]  /*bae0*/  BSYNC B0 ;  /* 0x0000000000007941 */ /* 0x000fea0003800000 */
.L_x_38949:
        /* <DEDUP_REMOVED lines=11> */
.L_x_38953:
[----:B------:R-:W-:Y:S01]  /*bba0*/  IMAD.MOV.U32 R9, RZ, RZ, R4 ;  /* 0x000000ffff097224 */ /* 0x000fe200078e0004 */
[----:B------:R-:W-:Y:S01]  /*bbb0*/  MOV R11, R6 ;  /* 0x00000006000b7202 */ /* 0x000fe20000000f00 */
[----:B------:R-:W-:Y:S02]  /*bbc0*/  IMAD.MOV.U32 R96, RZ, RZ, R99 ;  /* 0x000000ffff607224 */ /* 0x000fe400078e0063 */
[----:B------:R-:W-:Y:S02]  /*bbd0*/  IMAD.MOV.U32 R162, RZ, RZ, R165 ;  /* 0x000000ffffa27224 */ /* 0x000fe400078e00a5 */
.L_x_38954:
[----:B------:R-:W-:Y:S05]  /*bbe0*/  BSYNC B0 ;  /* 0x0000000000007941 */ /* 0x000fea0003800000 */
.L_x_38952:
        /* <DEDUP_REMOVED lines=11> */
.L_x_38956:
[----:B------:R-:W-:Y:S01]  /*bca0*/  IMAD.MOV.U32 R4, RZ, RZ, R9 ;  /* 0x000000ffff047224 */ /* 0x000fe200078e0009 */
[----:B------:R-:W-:Y:S01]  /*bcb0*/  MOV R6, R11 ;  /* 0x0000000b00067202 */ /* 0x000fe20000000f00 */
[----:B------:R-:W-:Y:S02]  /*bcc0*/  IMAD.MOV.U32 R99, RZ, RZ, R98 ;  /* 0x000000ffff637224 */ /* 0x000fe400078e0062 */
[----:B------:R-:W-:Y:S02]  /*bcd0*/  IMAD.MOV.U32 R165, RZ, RZ, R164 ;  /* 0x000000ffffa57224 */ /* 0x000fe400078e00a4 */
.L_x_38957:
[----:B------:R-:W-:Y:S05]  /*bce0*/  BSYNC B0 ;  /* 0x0000000000007941 */ /* 0x000fea0003800000 */
.L_x_38955:
        /* <DEDUP_REMOVED lines=11> */
.L_x_38959:
[----:B------:R-:W-:Y:S01]  /*bda0*/  IMAD.MOV.U32 R9, RZ, RZ, R4 ;  /* 0x000000ffff097224 */ /* 0x000fe200078e0004 */
[----:B------:R-:W-:Y:S01]  /*bdb0*/  MOV R11, R6 ;  /* 0x00000006000b7202 */ /* 0x000fe20000000f00 */
[----:B------:R-:W-:Y:S02]  /*bdc0*/  IMAD.MOV.U32 R98, RZ, RZ, R101 ;  /* 0x000000ffff627224 */ /* 0x000fe400078e0065 */
[----:B------:R-:W-:Y:S02]  /*bdd0*/  IMAD.MOV.U32 R164, RZ, RZ, R167 ;  /* 0x000000ffffa47224 */ /* 0x000fe400078e00a7 */
.L_x_38960:
[----:B------:R-:W-:Y:S05]  /*bde0*/  BSYNC B0 ;  /* 0x0000000000007941 */ /* 0x000fea0003800000 */
.L_x_38958:
        /* <DEDUP_REMOVED lines=11> */
.L_x_38962:
[----:B------:R-:W-:Y:S01]  /*bea0*/  IMAD.MOV.U32 R4, RZ, RZ, R9 ;  /* 0x000000ffff047224 */ /* 0x000fe200078e0009 */
[----:B------:R-:W-:Y:S01]  /*beb0*/  MOV R6, R11 ;  /* 0x0000000b00067202 */ /* 0x000fe20000000f00 */
[----:B------:R-:W-:Y:S02]  /*bec0*/  IMAD.MOV.U32 R101, RZ, RZ, R100 ;  /* 0x000000ffff657224 */ /* 0x000fe400078e0064 */
[----:B------:R-:W-:Y:S02]  /*bed0*/  IMAD.MOV.U32 R167, RZ, RZ, R166 ;  /* 0x000000ffffa77224 */ /* 0x000fe400078e00a6 */
.L_x_38963:
[----:B------:R-:W-:Y:S05]  /*bee0*/  BSYNC B0 ;  /* 0x0000000000007941 */ /* 0x000fea0003800000 */
.L_x_38961:
        /* <DEDUP_REMOVED lines=11> */
.L_x_38965:
[----:B------:R-:W-:Y:S01]  /*bfa0*/  IMAD.MOV.U32 R9, RZ, RZ, R4 ;  /* 0x000000ffff097224 */ /* 0x000fe200078e0004 */
[----:B------:R-:W-:Y:S01]  /*bfb0*/  MOV R11, R6 ;  /* 0x00000006000b7202 */ /* 0x000fe20000000f00 */
[----:B------:R-:W-:Y:S02]  /*bfc0*/  IMAD.MOV.U32 R100, RZ, RZ, R103 ;  /* 0x000000ffff647224 */ /* 0x000fe400078e0067 */
[----:B------:R-:W-:Y:S02]  /*bfd0*/  IMAD.MOV.U32 R166, RZ, RZ, R169 ;  /* 0x000000ffffa67224 */ /* 0x000fe400078e00a9 */
.L_x_38966:
[----:B------:R-:W-:Y:S05]  /*bfe0*/  BSYNC B0 ;  /* 0x0000000000007941 */ /* 0x000fea0003800000 */
.L_x_38964:
        /* <DEDUP_REMOVED lines=11> */
.L_x_38968:
[----:B------:R-:W-:Y:S01]  /*c0a0*/  IMAD.MOV.U32 R4, RZ, RZ, R9 ;  /* 0x000000ffff047224 */ /* 0x000fe200078e0009 */
[----:B------:R-:W-:Y:S01]  /*c0b0*/  MOV R6, R11 ;  /* 0x0000000b00067202 */ /* 0x000fe20000000f00 */
[----:B------:R-:W-:Y:S02]  /*c0c0*/  IMAD.MOV.U32 R103, RZ, RZ, R102 ;  /* 0x000000ffff677224 */ /* 0x000fe400078e0066 */
[----:B------:R-:W-:Y:S02]  /*c0d0*/  IMAD.MOV.U32 R169, RZ, RZ, R168 ;  /* 0x000000ffffa97224 */ /* 0x000fe400078e00a8 */
.L_x_38969:
[----:B------:R-:W-:Y:S05]  /*c0e0*/  BSYNC B0 ;  /* 0x0000000000007941 */ /* 0x000fea0003800000 */
.L_x_38967:
        /* <DEDUP_REMOVED lines=11> */
.L_x_38971:
[----:B------:R-:W-:Y:S01]  /*c1a0*/  IMAD.MOV.U32 R9, RZ, RZ, R4 ;  /* 0x000000ffff097224 */ /* 0x000fe200078e0004 */
[----:B------:R-:W-:Y:S01]  /*c1b0*/  MOV R11, R6 ;  /* 0x00000006000b7202 */ /* 0x000fe20000000f00 */
[----:B------:R-:W-:Y:S02]  /*c1c0*/  IMAD.MOV.U32 R102, RZ, RZ, R105 ;  /* 0x000000ffff667224 */ /* 0x000fe400078e0069 */
[----:B------:R-:W-:Y:S02]  /*c1d0*/  IMAD.MOV.U32 R168, RZ, RZ, R171 ;  /* 0x000000ffffa87224 */ /* 0x000fe400078e00ab */
.L_x_38972:
[----:B------:R-:W-:Y:S05]  /*c1e0*/  BSYNC B0 ;  /* 0x0000000000007941 */ /* 0x000fea0003800000 */
.L_x_38970:
        /* <DEDUP_REMOVED lines=11> */
.L_x_38974:
[----:B------:R-:W-:Y:S01]  /*c2a0*/  IMAD.MOV.U32 R4, RZ, RZ, R9 ;  /* 0x000000ffff047224 */ /* 0x000fe200078e0009 */
[----:B------:R-:W-:Y:S01]  /*c2b0*/  MOV R6, R11 ;  /* 0x0000000b00067202 */ /* 0x000fe20000000f00 */
[----:B------:R-:W-:Y:S02]  /*c2c0*/  IMAD.MOV.U32 R105, RZ, RZ, R104 ;  /* 0x000000ffff697224 */ /* 0x000fe400078e0068 */
[----:B------:R-:W-:Y:S02]  /*c2d0*/  IMAD.MOV.U32 R171, RZ, RZ, R170 ;  /* 0x000000ffffab7224 */ /* 0x000fe400078e00aa */
.L_x_38975:
[----:B------:R-:W-:Y:S05]  /*c2e0*/  BSYNC B0 ;  /* 0x0000000000007941 */ /* 0x000fea0003800000 */
.L_x_38973:
        /* <DEDUP_REMOVED lines=11> */
.L_x_38977:
[----:B------:R-:W-:Y:S01]  /*c3a0*/  IMAD.MOV.U32 R9, RZ, RZ, R4 ;  /* 0x000000ffff097224 */ /* 0x000fe200078e0004 */
[----:B------:R-:W-:Y:S01]  /*c3b0*/  MOV R11, R6 ;  /* 0x00000006000b7202 */ /* 0x000fe20000000f00 */
[----:B------:R-:W-:Y:S02]  /*c3c0*/  IMAD.MOV.U32 R104, RZ, RZ, R107 ;  /* 0x000000ffff687224 */ /* 0x000fe400078e006b */
[----:B------:R-:W-:Y:S02]  /*c3d0*/  IMAD.MOV.U32 R170, RZ, RZ, R173 ;  /* 0x000000ffffaa7224 */ /* 0x000fe400078e00ad */
.L_x_38978:
[----:B------:R-:W-:Y:S05]  /*c3e0*/  BSYNC B0 ;  /* 0x0000000000007941 */ /* 0x000fea0003800000 */
.L_x_38976:
        /* <DEDUP_REMOVED lines=11> */
.L_x_38980:
[----:B------:R-:W-:Y:S01]  /*c4a0*/  IMAD.MOV.U32 R4, RZ, RZ, R9 ;  /* 0x000000ffff047224 */ /* 0x000fe200078e0009 */
[----:B------:R-:W-:Y:S01]  /*c4b0*/  MOV R6, R11 ;  /* 0x0000000b00067202 */ /* 0x000fe20000000f00 */
[----:B------:R-:W-:Y:S02]  /*c4c0*/  IMAD.MOV.U32 R107, RZ, RZ, R106 ;  /* 0x000000ffff6b7224 */ /* 0x000fe400078e006a */
[----:B------:R-:W-:Y:S02]  /*c4d0*/  IMAD.MOV.U32 R173, RZ, RZ, R172 ;  /* 0x000000ffffad7224 */ /* 0x000fe400078e00ac */
.L_x_38981:
[----:B------:R-:W-:Y:S05]  /*c4e0*/  BSYNC B0 ;  /* 0x0000000000007941 */ /* 0x000fea0003800000 */
.L_x_38979:
        /* <DEDUP_REMOVED lines=11> */
.L_x_38983:
[----:B------:R-:W-:Y:S01]  /*c5a0*/  IMAD.MOV.U32 R9, RZ, RZ, R4 ;  /* 0x000000ffff097224 */ /* 0x000fe200078e0004 */
[----:B------:R-:W-:Y:S01]  /*c5b0*/  MOV R11, R6 ;  /* 0x00000006000b7202 */ /* 0x000fe20000000f00 */
[----:B------:R-:W-:Y:S02]  /*c5c0*/  IMAD.MOV.U32 R106, RZ, RZ, R109 ;  /* 0x000000ffff6a7224 */ /* 0x000fe400078e006d */
[----:B------:R-:W-:Y:S02]  /*c5d0*/  IMAD.MOV.U32 R172, RZ, RZ, R175 ;  /* 0x000000ffffac7224 */ /* 0x000fe400078e00af */
.L_x_38984:
[----:B------:R-:W-:Y:S05]  /*c5e0*/  BSYNC B0 ;  /* 0x0000000000007941 */ /* 0x000fea0003800000 */
.L_x_38982:
        /* <DEDUP_REMOVED lines=11> */
.L_x_38986:
[----:B------:R-:W-:Y:S01]  /*c6a0*/  IMAD.MOV.U32 R4, RZ, RZ, R9 ;  /* 0x000000ffff047224 */ /* 0x000fe200078e0009 */
[----:B------:R-:W-:Y:S01]  /*c6b0*/  MOV R6, R11 ;  /* 0x0000000b00067202 */ /* 0x000fe20000000f00 */
[----:B------:R-:W-:Y:S02]  /*c6c0*/  IMAD.MOV.U32 R109, RZ, RZ, R108 ;  /* 0x000000ffff6d7224 */ /* 0x000fe400078e006c */
[----:B------:R-:W-:Y:S02]  /*c6d0*/  IMAD.MOV.U32 R175, RZ, RZ, R174 ;  /* 0x000000ffffaf7224 */ /* 0x000fe400078e00ae */
.L_x_38987:
[----:B------:R-:W-:Y:S05]  /*c6e0*/  BSYNC B0 ;  /* 0x0000000000007941 */ /* 0x000fea0003800000 */
.L_x_38985:
        /* <DEDUP_REMOVED lines=11> */
.L_x_38989:
[----:B------:R-:W-:Y:S01]  /*c7a0*/  IMAD.MOV.U32 R9, RZ, RZ, R4 ;  /* 0x000000ffff097224 */ /* 0x000fe200078e0004 */
[----:B------:R-:W-:Y:S01]  /*c7b0*/  MOV R11, R6 ;  /* 0x00000006000b7202 */ /* 0x000fe20000000f00 */
[----:B------:R-:W-:Y:S02]  /*c7c0*/  IMAD.MOV.U32 R108, RZ, RZ, R111 ;  /* 0x000000ffff6c7224 */ /* 0x000fe400078e006f */
[----:B------:R-:W-:Y:S02]  /*c7d0*/  IMAD.MOV.U32 R174, RZ, RZ, R177 ;  /* 0x000000ffffae7224 */ /* 0x000fe400078e00b1 */
.L_x_38990:
[----:B------:R-:W-:Y:S05]  /*c7e0*/  BSYNC B0 ;  /* 0x0000000000007941 */ /* 0x000fea0003800000 */
.L_x_38988:
        /* <DEDUP_REMOVED lines=11> */
.L_x_38992:
[----:B------:R-:W-:Y:S01]  /*c8a0*/  IMAD.MOV.U32 R4, RZ, RZ, R9 ;  /* 0x000000ffff047224 */ /* 0x000fe200078e0009 */
[----:B------:R-:W-:Y:S01]  /*c8b0*/  MOV R6, R11 ;  /* 0x0000000b00067202 */ /* 0x000fe20000000f00 */
[----:B------:R-:W-:Y:S02]  /*c8c0*/  IMAD.MOV.U32 R111, RZ, RZ, R110 ;  /* 0x000000ffff6f7224 */ /* 0x000fe400078e006e */
[----:B------:R-:W-:Y:S02]  /*c8d0*/  IMAD.MOV.U32 R177, RZ, RZ, R176 ;  /* 0x000000ffffb17224 */ /* 0x000fe400078e00b0 */
.L_x_38993:
[----:B------:R-:W-:Y:S05]  /*c8e0*/  BSYNC B0 ;  /* 0x0000000000007941 */ /* 0x000fea0003800000 */
.L_x_38991:
        /* <DEDUP_REMOVED lines=11> */
.L_x_38995:
[----:B------:R-:W-:Y:S01]  /*c9a0*/  IMAD.MOV.U32 R9, RZ, RZ, R4 ;  /* 0x000000ffff097224 */ /* 0x000fe200078e0004 */
[----:B------:R-:W-:Y:S01]  /*c9b0*/  MOV R11, R6 ;  /* 0x00000006000b7202 */ /* 0x000fe20000000f00 */
[----:B------:R-:W-:Y:S02]  /*c9c0*/  IMAD.MOV.U32 R110, RZ, RZ, R113 ;  /* 0x000000ffff6e7224 */ /* 0x000fe400078e0071 */
[----:B------:R-:W-:Y:S02]  /*c9d0*/  IMAD.MOV.U32 R176, RZ, RZ, R179 ;  /* 0x000000ffffb07224 */ /* 0x000fe400078e00b3 */
.L_x_38996:
[----:B------:R-:W-:Y:S05]  /*c9e0*/  BSYNC B0 ;  /* 0x0000000000007941 */ /* 0x000fea0003800000 */
.L_x_38994:
        /* <DEDUP_REMOVED lines=11> */
.L_x_38998:
[----:B------:R-:W-:Y:S01]  /*caa0*/  IMAD.MOV.U32 R4, RZ, RZ, R9 ;  /* 0x000000ffff047224 */ /* 0x000fe200078e0009 */
[----:B------:R-:W-:Y:S01]  /*cab0*/  MOV R6, R11 ;  /* 0x0000000b00067202 */ /* 0x000fe20000000f00 */
[----:B------:R-:W-:Y:S02]  /*cac0*/  IMAD.MOV.U32 R113, RZ, RZ, R112 ;  /* 0x000000ffff717224 */ /* 0x000fe400078e0070 */
[----:B------:R-:W-:Y:S02]  /*cad0*/  IMAD.MOV.U32 R179, RZ, RZ, R178 ;  /* 0x000000ffffb37224 */ /* 0x000fe400078e00b2 */
.L_x_38999:
[----:B------:R-:W-:Y:S05]  /*cae0*/  BSYNC B0 ;  /* 0x0000000000007941 */ /* 0x000fea0003800000 */
.L_x_38997:
        /* <DEDUP_REMOVED lines=11> */
.L_x_39001:
[----:B------:R-:W-:Y:S01]  /*cba0*/  IMAD.MOV.U32 R9, RZ, RZ, R4 ;  /* 0x000000ffff097224 */ /* 0x000fe200078e0004 */
[----:B------:R-:W-:Y:S01]  /*cbb0*/  MOV R11, R6 ;  /* 0x00000006000b7202 */ /* 0x000fe20000000f00 */
[----:B------:R-:W-:Y:S02]  /*cbc0*/  IMAD.MOV.U32 R112, RZ, RZ, R115 ;  /* 0x000000ffff707224 */ /* 0x000fe400078e0073 */
[----:B------:R-:W-:Y:S02]  /*cbd0*/  IMAD.MOV.U32 R178, RZ, RZ, R181 ;  /* 0x000000ffffb27224 */ /* 0x000fe400078e00b5 */
.L_x_39002:
[----:B------:R-:W-:Y:S05]  /*cbe0*/  BSYNC B0 ;  /* 0x0000000000007941 */ /* 0x000fea0003800000 */
.L_x_39000:
        /* <DEDUP_REMOVED lines=11> */
.L_x_39004:
[----:B------:R-:W-:Y:S01]  /*cca0*/  IMAD.MOV.U32 R4, RZ, RZ, R9 ;  /* 0x000000ffff047224 */ /* 0x000fe200078e0009 */
[----:B------:R-:W-:Y:S01]  /*ccb0*/  MOV R6, R11 ;  /* 0x0000000b00067202 */ /* 0x000fe20000000f00 */
[----:B------:R-:W-:Y:S02]  /*ccc0*/  IMAD.MOV.U32 R115, RZ, RZ, R114 ;  /* 0x000000ffff737224 */ /* 0x000fe400078e0072 */
[----:B------:R-:W-:Y:S02]  /*ccd0*/  IMAD.MOV.U32 R181, RZ, RZ, R180 ;  /* 0x000000ffffb57224 */ /* 0x000fe400078e00b4 */
.L_x_39005:
[----:B------:R-:W-:Y:S05]  /*cce0*/  BSYNC B0 ;  /* 0x0000000000007941 */ /* 0x000fea0003800000 */
.L_x_39003:
        /* <DEDUP_REMOVED lines=11> */
.L_x_39007:
[----:B------:R-:W-:Y:S01]  /*cda0*/  IMAD.MOV.U32 R9, RZ, RZ, R4 ;  /* 0x000000ffff097224 */ /* 0x000fe200078e0004 */
[----:B------:R-:W-:Y:S01]  /*cdb0*/  MOV R11, R6 ;  /* 0x00000006000b7202 */ /* 0x000fe20000000f00 */
[----:B------:R-:W-:Y:S02]  /*cdc0*/  IMAD.MOV.U32 R114, RZ, RZ, R117 ;  /* 0x000000ffff727224 */ /* 0x000fe400078e0075 */
[----:B------:R-:W-:Y:S02]  /*cdd0*/  IMAD.MOV.U32 R180, RZ, RZ, R183 ;  /* 0x000000ffffb47224 */ /* 0x000fe400078e00b7 */
.L_x_39008:
[----:B------:R-:W-:Y:S05]  /*cde0*/  BSYNC B0 ;  /* 0x0000000000007941 */ /* 0x000fea0003800000 */
.L_x_39006:
        /* <DEDUP_REMOVED lines=11> */
.L_x_39010:
[----:B------:R-:W-:Y:S01]  /*cea0*/  IMAD.MOV.U32 R4, RZ, RZ, R9 ;  /* 0x000000ffff047224 */ /* 0x000fe200078e0009 */
[----:B------:R-:W-:Y:S01]  /*ceb0*/  MOV R6, R11 ;  /* 0x0000000b00067202 */ /* 0x000fe20000000f00 */
[----:B------:R-:W-:Y:S02]  /*cec0*/  IMAD.MOV.U32 R117, RZ, RZ, R116 ;  /* 0x000000ffff757224 */ /* 0x000fe400078e0074 */
[----:B------:R-:W-:Y:S02]  /*ced0*/  IMAD.MOV.U32 R183, RZ, RZ, R182 ;  /* 0x000000ffffb77224 */ /* 0x000fe400078e00b6 */
.L_x_39011:
[----:B------:R-:W-:Y:S05]  /*cee0*/  BSYNC B0 ;  /* 0x0000000000007941 */ /* 0x000fea0003800000 */
.L_x_39009:
        /* <DEDUP_REMOVED lines=11> */
.L_x_39013:
[----:B------:R-:W-:Y:S01]  /*cfa0*/  IMAD.MOV.U32 R9, RZ, RZ, R4 ;  /* 0x000000ffff097224 */ /* 0x000fe200078e0004 */
[----:B------:R-:W-:Y:S01]  /*cfb0*/  MOV R11, R6 ;  /* 0x00000006000b7202 */ /* 0x000fe20000000f00 */
[----:B------:R-:W-:Y:S02]  /*cfc0*/  IMAD.MOV.U32 R116, RZ, RZ, R119 ;  /* 0x000000ffff747224 */ /* 0x000fe400078e0077 */
[----:B------:R-:W-:Y:S02]  /*cfd0*/  IMAD.MOV.U32 R182, RZ, RZ, R185 ;  /* 0x000000ffffb67224 */ /* 0x000fe400078e00b9 */
.L_x_39014:
[----:B------:R-:W-:Y:S05]  /*cfe0*/  BSYNC B0 ;  /* 0x0000000000007941 */ /* 0x000fea0003800000 */
.L_x_39012:
        /* <DEDUP_REMOVED lines=11> */
.L_x_39016:
[----:B------:R-:W-:Y:S01]  /*d0a0*/  IMAD.MOV.U32 R4, RZ, RZ, R9 ;  /* 0x000000ffff047224 */ /* 0x000fe200078e0009 */
[----:B------:R-:W-:Y:S01]  /*d0b0*/  MOV R6, R11 ;  /* 0x0000000b00067202 */ /* 0x000fe20000000f00 */
[----:B------:R-:W-:Y:S02]  /*d0c0*/  IMAD.MOV.U32 R119, RZ, RZ, R118 ;  /* 0x000000ffff777224 */ /* 0x000fe400078e0076 */
[----:B------:R-:W-:Y:S02]  /*d0d0*/  IMAD.MOV.U32 R185, RZ, RZ, R184 ;  /* 0x000000ffffb97224 */ /* 0x000fe400078e00b8 */
.L_x_39017:
[----:B------:R-:W-:Y:S05]  /*d0e0*/  BSYNC B0 ;  /* 0x0000000000007941 */ /* 0x000fea0003800000 */
.L_x_39015:
        /* <DEDUP_REMOVED lines=11> */
.L_x_39019:
[----:B------:R-:W-:Y:S01]  /*d1a0*/  IMAD.MOV.U32 R9, RZ, RZ, R4 ;  /* 0x000000ffff097224 */ /* 0x000fe200078e0004 */
[----:B------:R-:W-:Y:S01]  /*d1b0*/  MOV R11, R6 ;  /* 0x00000006000b7202 */ /* 0x000fe20000000f00 */
[----:B------:R-:W-:Y:S02]  /*d1c0*/  IMAD.MOV.U32 R118, RZ, RZ, R121 ;  /* 0x000000ffff767224 */ /* 0x000fe400078e0079 */
[----:B------:R-:W-:Y:S02]  /*d1d0*/  IMAD.MOV.U32 R184, RZ, RZ, R187 ;  /* 0x000000ffffb87224 */ /* 0x000fe400078e00bb */
.L_x_39020:
[----:B------:R-:W-:Y:S05]  /*d1e0*/  BSYNC B0 ;  /* 0x0000000000007941 */ /* 0x000fea0003800000 */
.L_x_39018:
        /* <DEDUP_REMOVED lines=11> */
.L_x_39022:
[----:B------:R-:W-:Y:S01]  /*d2a0*/  IMAD.MOV.U32 R4, RZ, RZ, R9 ;  /* 0x000000ffff047224 */ /* 0x000fe200078e0009 */
[----:B------:R-:W-:Y:S01]  /*d2b0*/  MOV R6, R11 ;  /* 0x0000000b00067202 */ /* 0x000fe20000000f00 */
[----:B------:R-:W-:Y:S02]  /*d2c0*/  IMAD.MOV.U32 R121, RZ, RZ, R120 ;  /* 0x000000ffff797224 */ /* 0x000fe400078e0078 */
[----:B------:R-:W-:Y:S02]  /*d2d0*/  IMAD.MOV.U32 R187, RZ, RZ, R186 ;  /* 0x000000ffffbb7224 */ /* 0x000fe400078e00ba */
.L_x_39023:
[----:B------:R-:W-:Y:S05]  /*d2e0*/  BSYNC B0 ;  /* 0x0000000000007941 */ /* 0x000fea0003800000 */
.L_x_39021:
        /* <DEDUP_REMOVED lines=11> */
.L_x_39025:
[----:B------:R-:W-:Y:S01]  /*d3a0*/  IMAD.MOV.U32 R9, RZ, RZ, R4 ;  /* 0x000000ffff097224 */ /* 0x000fe200078e0004 */
[----:B------:R-:W-:Y:S01]  /*d3b0*/  MOV R11, R6 ;  /* 0x00000006000b7202 */ /* 0x000fe20000000f00 */
[----:B------:R-:W-:Y:S02]  /*d3c0*/  IMAD.MOV.U32 R120, RZ, RZ, R123 ;  /* 0x000000ffff787224 */ /* 0x000fe400078e007b */
[----:B------:R-:W-:Y:S02]  /*d3d0*/  IMAD.MOV.U32 R186, RZ, RZ, R189 ;  /* 0x000000ffffba7224 */ /* 0x000fe400078e00bd */
.L_x_39026:
[----:B------:R-:W-:Y:S05]  /*d3e0*/  BSYNC B0 ;  /* 0x0000000000007941 */ /* 0x000fea0003800000 */
.L_x_39024:
        /* <DEDUP_REMOVED lines=11> */
.L_x_39028:
[----:B------:R-:W-:Y:S01]  /*d4a0*/  IMAD.MOV.U32 R4, RZ, RZ, R9 ;  /* 0x000000ffff047224 */ /* 0x000fe200078e0009 */
[----:B------:R-:W-:Y:S01]  /*d4b0*/  MOV R6, R11 ;  /* 0x0000000b00067202 */ /* 0x000fe20000000f00 */
[----:B------:R-:W-:Y:S02]  /*d4c0*/  IMAD.MOV.U32 R123, RZ, RZ, R122 ;  /* 0x000000ffff7b7224 */ /* 0x000fe400078e007a */
[----:B------:R-:W-:Y:S02]  /*d4d0*/  IMAD.MOV.U32 R189, RZ, RZ, R188 ;  /* 0x000000ffffbd7224 */ /* 0x000fe400078e00bc */
.L_x_39029:
[----:B------:R-:W-:Y:S05]  /*d4e0*/  BSYNC B0 ;  /* 0x0000000000007941 */ /* 0x000fea0003800000 */
.L_x_39027:
        /* <DEDUP_REMOVED lines=11> */
.L_x_39031:
[----:B------:R-:W-:Y:S01]  /*d5a0*/  IMAD.MOV.U32 R9, RZ, RZ, R4 ;  /* 0x000000ffff097224 */ /* 0x000fe200078e0004 */
[----:B------:R-:W-:Y:S01]  /*d5b0*/  MOV R11, R6 ;  /* 0x00000006000b7202 */ /* 0x000fe20000000f00 */
[----:B------:R-:W-:Y:S02]  /*d5c0*/  IMAD.MOV.U32 R122, RZ, RZ, R125 ;  /* 0x000000ffff7a7224 */ /* 0x000fe400078e007d */
[----:B------:R-:W-:Y:S02]  /*d5d0*/  IMAD.MOV.U32 R188, RZ, RZ, R191 ;  /* 0x000000ffffbc7224 */ /* 0x000fe400078e00bf */
.L_x_39032:
[----:B------:R-:W-:Y:S05]  /*d5e0*/  BSYNC B0 ;  /* 0x0000000000007941 */ /* 0x000fea0003800000 */
.L_x_39030:
        /* <DEDUP_REMOVED lines=11> */
.L_x_39034:
[----:B------:R-:W-:Y:S01]  /*d6a0*/  IMAD.MOV.U32 R4, RZ, RZ, R9 ;  /* 0x000000ffff047224 */ /* 0x000fe200078e0009 */
[----:B------:R-:W-:Y:S01]  /*d6b0*/  MOV R6, R11 ;  /* 0x0000000b00067202 */ /* 0x000fe20000000f00 */
[----:B------:R-:W-:Y:S02]  /*d6c0*/  IMAD.MOV.U32 R125, RZ, RZ, R124 ;  /* 0x000000ffff7d7224 */ /* 0x000fe400078e007c */
[----:B------:R-:W-:Y:S02]  /*d6d0*/  IMAD.MOV.U32 R191, RZ, RZ, R190 ;  /* 0x000000ffffbf7224 */ /* 0x000fe400078e00be */
.L_x_39035:
[----:B------:R-:W-:Y:S05]  /*d6e0*/  BSYNC B0 ;  /* 0x0000000000007941 */ /* 0x000fea0003800000 */
.L_x_39033:
        /* <DEDUP_REMOVED lines=11> */
.L_x_39037:
[----:B------:R-:W-:Y:S01]  /*d7a0*/  IMAD.MOV.U32 R9, RZ, RZ, R4 ;  /* 0x000000ffff097224 */ /* 0x000fe200078e0004 */
[----:B------:R-:W-:Y:S01]  /*d7b0*/  MOV R11, R6 ;  /* 0x00000006000b7202 */ /* 0x000fe20000000f00 */
[----:B------:R-:W-:Y:S02]  /*d7c0*/  IMAD.MOV.U32 R124, RZ, RZ, R127 ;  /* 0x000000ffff7c7224 */ /* 0x000fe400078e007f */
[----:B------:R-:W-:Y:S02]  /*d7d0*/  IMAD.MOV.U32 R190, RZ, RZ, R193 ;  /* 0x000000ffffbe7224 */ /* 0x000fe400078e00c1 */
.L_x_39038:
[----:B------:R-:W-:Y:S05]  /*d7e0*/  BSYNC B0 ;  /* 0x0000000000007941 */ /* 0x000fea0003800000 */
.L_x_39036:
        /* <DEDUP_REMOVED lines=11> */
.L_x_39040:
[----:B------:R-:W-:Y:S01]  /*d8a0*/  IMAD.MOV.U32 R4, RZ, RZ, R9 ;  /* 0x000000ffff047224 */ /* 0x000fe200078e0009 */
[----:B------:R-:W-:Y:S01]  /*d8b0*/  MOV R6, R11 ;  /* 0x0000000b00067202 */ /* 0x000fe20000000f00 */
[----:B------:R-:W-:Y:S02]  /*d8c0*/  IMAD.MOV.U32 R127, RZ, RZ, R126 ;  /* 0x000000ffff7f7224 */ /* 0x000fe400078e007e */
[----:B------:R-:W-:Y:S02]  /*d8d0*/  IMAD.MOV.U32 R193, RZ, RZ, R192 ;  /* 0x000000ffffc17224 */ /* 0x000fe400078e00c0 */
.L_x_39041:
[----:B------:R-:W-:Y:S05]  /*d8e0*/  BSYNC B0 ;  /* 0x0000000000007941 */ /* 0x000fea0003800000 */
.L_x_39039:
        /* <DEDUP_REMOVED lines=11> */
.L_x_39043:
[----:B------:R-:W-:Y:S01]  /*d9a0*/  IMAD.MOV.U32 R9, RZ, RZ, R4 ;  /* 0x000000ffff097224 */ /* 0x000fe200078e0004 */
[----:B------:R-:W-:Y:S01]  /*d9b0*/  MOV R11, R6 ;  /* 0x00000006000b7202 */ /* 0x000fe20000000f00 */
[----:B------:R-:W-:Y:S02]  /*d9c0*/  IMAD.MOV.U32 R126, RZ, RZ, R129 ;  /* 0x000000ffff7e7224 */ /* 0x000fe400078e0081 */
[----:B------:R-:W-:Y:S02]  /*d9d0*/  IMAD.MOV.U32 R192, RZ, RZ, R195 ;  /* 0x000000ffffc07224 */ /* 0x000fe400078e00c3 */
.L_x_39044:
[----:B------:R-:W-:Y:S05]  /*d9e0*/  BSYNC B0 ;  /* 0x0000000000007941 */ /* 0x000fea0003800000 */
.L_x_39042:
        /* <DEDUP_REMOVED lines=11> */
.L_x_39046:
[----:B------:R-:W-:Y:S01]  /*daa0*/  IMAD.MOV.U32 R4, RZ, RZ, R9 ;  /* 0x000000ffff047224 */ /* 0x000fe200078e0009 */
[----:B------:R-:W-:Y:S01]  /*dab0*/  MOV R6, R11 ;  /* 0x0000000b00067202 */ /* 0x000fe20000000f00 */
[----:B------:R-:W-:Y:S02]  /*dac0*/  IMAD.MOV.U32 R129, RZ, RZ, R128 ;  /* 0x000000ffff817224 */ /* 0x000fe400078e0080 */
[----:B------:R-:W-:Y:S02]  /*dad0*/  IMAD.MOV.U32 R195, RZ, RZ, R194 ;  /* 0x000000ffffc37224 */ /* 0x000fe400078e00c2 */
.L_x_39047:
[----:B------:R-:W-:Y:S05]  /*dae0*/  BSYNC B0 ;  /* 0x0000000000007941 */ /* 0x000fea0003800000 */
.L_x_39045:
        /* <DEDUP_REMOVED lines=11> */
.L_x_39049:
[----:B------:R-:W-:Y:S01]  /*dba0*/  IMAD.MOV.U32 R9, RZ, RZ, R4 ;  /* 0x000000ffff097224 */ /* 0x000fe200078e0004 */
[----:B------:R-:W-:Y:S01]  /*dbb0*/  MOV R11, R6 ;  /* 0x00000006000b7202 */ /* 0x000fe20000000f00 */
[----:B------:R-:W-:Y:S02]  /*dbc0*/  IMAD.MOV.U32 R128, RZ, RZ, R131 ;  /* 0x000000ffff807224 */ /* 0x000fe400078e0083 */
[----:B------:R-:W-:Y:S02]  /*dbd0*/  IMAD.MOV.U32 R194, RZ, RZ, R197 ;  /* 0x000000ffffc27224 */ /* 0x000fe400078e00c5 */
.L_x_39050:
[----:B------:R-:W-:Y:S05]  /*dbe0*/  BSYNC B0 ;  /* 0x0000000000007941 */ /* 0x000fea0003800000 */
.L_x_39048:
        /* <DEDUP_REMOVED lines=11> */
.L_x_39052:
[----:B------:R-:W-:Y:S01]  /*dca0*/  IMAD.MOV.U32 R4, RZ, RZ, R9 ;  /* 0x000000ffff047224 */ /* 0x000fe200078e0009 */
[----:B------:R-:W-:Y:S01]  /*dcb0*/  MOV R6, R11 ;  /* 0x0000000b00067202 */ /* 0x000fe20000000f00 */
[----:B------:R-:W-:Y:S02]  /*dcc0*/  IMAD.MOV.U32 R131, RZ, RZ, R130 ;  /* 0x000000ffff837224 */ /* 0x000fe400078e0082 */
[----:B------:R-:W-:Y:S02]  /*dcd0*/  IMAD.MOV.U32 R197, RZ, RZ, R196 ;  /* 0x000000ffffc57224 */ /* 0x000fe400078e00c4 */
.L_x_39053:
[----:B------:R-:W-:Y:S05]  /*dce0*/  BSYNC B0 ;  /* 0x0000000000007941 */ /* 0x000fea0003800000 */
.L_x_39051:
        /* <DEDUP_REMOVED lines=11> */
.L_x_39055:
[----:B------:R-:W-:Y:S01]  /*dda0*/  IMAD.MOV.U32 R9, RZ, RZ, R4 ;  /* 0x000000ffff097224 */ /* 0x000fe200078e0004 */
[----:B------:R-:W-:Y:S01]  /*ddb0*/  MOV R11, R6 ;  /* 0x00000006000b7202 */ /* 0x000fe20000000f00 */
[----:B------:R-:W-:Y:S02]  /*ddc0*/  IMAD.MOV.U32 R130, RZ, RZ, R133 ;  /* 0x000000ffff827224 */ /* 0x000fe400078e0085 */
[----:B------:R-:W-:Y:S02]  /*ddd0*/  IMAD.MOV.U32 R196, RZ, RZ, R199 ;  /* 0x000000ffffc47224 */ /* 0x000fe400078e00c7 */
.L_x_39056:
[----:B------:R-:W-:Y:S05]  /*dde0*/  BSYNC B0 ;  /* 0x0000000000007941 */ /* 0x000fea0003800000 */
.L_x_39054:
        /* <DEDUP_REMOVED lines=11> */
.L_x_39058:
[----:B------:R-:W-:Y:S01]  /*dea0*/  IMAD.MOV.U32 R4, RZ, RZ, R9 ;  /* 0x000000ffff047224 */ /* 0x000fe200078e0009 */
[----:B------:R-:W-:Y:S01]  /*deb0*/  MOV R6, R11 ;  /* 0x0000000b00067202 */ /* 0x000fe20000000f00 */
[----:B------:R-:W-:Y:S02]  /*dec0*/  IMAD.MOV.U32 R133, RZ, RZ, R132 ;  /* 0x000000ffff857224 */ /* 0x000fe400078e0084 */
[----:B------:R-:W-:Y:S02]  /*ded0*/  IMAD.MOV.U32 R199, RZ, RZ, R198 ;  /* 0x000000ffffc77224 */ /* 0x000fe400078e00c6 */
.L_x_39059:
[----:B------:R-:W-:Y:S05]  /*dee0*/  BSYNC B0 ;  /* 0x0000000000007941 */ /* 0x000fea0003800000 */
.L_x_39057:
        /* <DEDUP_REMOVED lines=11> */
.L_x_39061:
[----:B------:R-:W-:Y:S01]  /*dfa0*/  IMAD.MOV.U32 R9, RZ, RZ, R4 ;  /* 0x000000ffff097224 */ /* 0x000fe200078e0004 */
[----:B------:R-:W-:Y:S01]  /*dfb0*/  MOV R11, R6 ;  /* 0x00000006000b7202 */ /* 0x000fe20000000f00 */
[----:B------:R-:W-:Y:S02]  /*dfc0*/  IMAD.MOV.U32 R132, RZ, RZ, R135 ;  /* 0x000000ffff847224 */ /* 0x000fe400078e0087 */
[----:B------:R-:W-:Y:S02]  /*dfd0*/  IMAD.MOV.U32 R198, RZ, RZ, R201 ;  /* 0x000000ffffc67224 */ /* 0x000fe400078e00c9 */
.L_x_39062:
[----:B------:R-:W-:Y:S05]  /*dfe0*/  BSYNC B0 ;  /* 0x0000000000007941 */ /* 0x000fea0003800000 */
.L_x_39060:
        /* <DEDUP_REMOVED lines=11> */
.L_x_39064:
[----:B------:R-:W-:Y:S01]  /*e0a0*/  IMAD.MOV.U32 R4, RZ, RZ, R9 ;  /* 0x000000ffff047224 */ /* 0x000fe200078e0009 */
[----:B------:R-:W-:Y:S01]  /*e0b0*/  MOV R6, R11 ;  /* 0x0000000b00067202 */ /* 0x000fe20000000f00 */
[----:B------:R-:W-:Y:S02]  /*e0c0*/  IMAD.MOV.U32 R135, RZ, RZ, R134 ;  /* 0x000000ffff877224 */ /* 0x000fe400078e0086 */
[----:B------:R-:W-:Y:S02]  /*e0d0*/  IMAD.MOV.U32 R201, RZ, RZ, R200 ;  /* 0x000000ffffc97224 */ /* 0x000fe400078e00c8 */
.L_x_39065:
[----:B------:R-:W-:Y:S05]  /*e0e0*/  BSYNC B0 ;  /* 0x0000000000007941 */ /* 0x000fea0003800000 */
.L_x_39063:
        /* <DEDUP_REMOVED lines=11> */
.L_x_39067:
[----:B------:R-:W-:Y:S01]  /*e1a0*/  IMAD.MOV.U32 R9, RZ, RZ, R4 ;  /* 0x000000ffff097224 */ /* 0x000fe200078e0004 */
[----:B------:R-:W-:Y:S01]  /*e1b0*/  MOV R11, R6 ;  /* 0x00000006000b7202 */ /* 0x000fe20000000f00 */
[----:B------:R-:W-:Y:S02]  /*e1c0*/  IMAD.MOV.U32 R134, RZ, RZ, R137 ;  /* 0x000000ffff867224 */ /* 0x000fe400078e0089 */
[----:B------:R-:W-:Y:S02]  /*e1d0*/  IMAD.MOV.U32 R200, RZ, RZ, R203 ;  /* 0x000000ffffc87224 */ /* 0x000fe400078e00cb */
.L_x_39068:
[----:B------:R-:W-:Y:S05]  /*e1e0*/  BSYNC B0 ;  /* 0x0000000000007941 */ /* 0x000fea0003800000 */
.L_x_39066:
        /* <DEDUP_REMOVED lines=11> */
.L_x_39070:
[----:B------:R-:W-:Y:S01]  /*e2a0*/  IMAD.MOV.U32 R4, RZ, RZ, R9 ;  /* 0x000000ffff047224 */ /* 0x000fe200078e0009 */
[----:B------:R-:W-:Y:S01]  /*e2b0*/  MOV R6, R11 ;  /* 0x0000000b00067202 */ /* 0x000fe20000000f00 */
[----:B------:R-:W-:Y:S02]  /*e2c0*/  IMAD.MOV.U32 R137, RZ, RZ, R136 ;  /* 0x000000ffff897224 */ /* 0x000fe400078e0088 */
[----:B------:R-:W-:Y:S02]  /*e2d0*/  IMAD.MOV.U32 R203, RZ, RZ, R202 ;  /* 0x000000ffffcb7224 */ /* 0x000fe400078e00ca */
.L_x_39071:
[----:B------:R-:W-:Y:S05]  /*e2e0*/  BSYNC B0 ;  /* 0x0000000000007941 */ /* 0x000fea0003800000 */
.L_x_39069:
        /* <DEDUP_REMOVED lines=11> */
.L_x_39073:
[----:B------:R-:W-:Y:S01]  /*e3a0*/  IMAD.MOV.U32 R9, RZ, RZ, R4 ;  /* 0x000000ffff097224 */ /* 0x000fe200078e0004 */
[----:B------:R-:W-:Y:S01]  /*e3b0*/  MOV R11, R6 ;  /* 0x00000006000b7202 */ /* 0x000fe20000000f00 */
[----:B------:R-:W-:Y:S02]  /*e3c0*/  IMAD.MOV.U32 R136, RZ, RZ, R139 ;  /* 0x000000ffff887224 */ /* 0x000fe400078e008b */
[----:B------:R-:W-:Y:S02]  /*e3d0*/  IMAD.MOV.U32 R202, RZ, RZ, R205 ;  /* 0x000000ffffca7224 */ /* 0x000fe400078e00cd */
.L_x_39074:
[----:B------:R-:W-:Y:S05]  /*e3e0*/  BSYNC B0 ;  /* 0x0000000000007941 */ /* 0x000fea0003800000 */
.L_x_39072:
        /* <DEDUP_REMOVED lines=11> */
.L_x_39076:
[----:B------:R-:W-:Y:S01]  /*e4a0*/  IMAD.MOV.U32 R4, RZ, RZ, R9 ;  /* 0x000000ffff047224 */ /* 0x000fe200078e0009 */
[----:B------:R-:W-:Y:S01]  /*e4b0*/  MOV R6, R11 ;  /* 0x0000000b00067202 */ /* 0x000fe20000000f00 */
[----:B------:R-:W-:Y:S02]  /*e4c0*/  IMAD.MOV.U32 R139, RZ, RZ, R138 ;  /* 0x000000ffff8b7224 */ /* 0x000fe400078e008a */
[----:B------:R-:W-:Y:S02]  /*e4d0*/  IMAD.MOV.U32 R205, RZ, RZ, R204 ;  /* 0x000000ffffcd7224 */ /* 0x000fe400078e00cc */
.L_x_39077:
[----:B------:R-:W-:Y:S05]  /*e4e0*/  BSYNC B0 ;  /* 0x0000000000007941 */ /* 0x000fea0003800000 */
.L_x_39075:
        /* <DEDUP_REMOVED lines=11> */
.L_x_39079:
[----:B------:R-:W-:Y:S01]  /*e5a0*/  IMAD.MOV.U32 R9, RZ, RZ, R4 ;  /* 0x000000ffff097224 */ /* 0x000fe200078e0004 */
[----:B------:R-:W-:Y:S01]  /*e5b0*/  MOV R11, R6 ;  /* 0x00000006000b7202 */ /* 0x000fe20000000f00 */
[----:B------:R-:W-:Y:S02]  /*e5c0*/  IMAD.MOV.U32 R138, RZ, RZ, R141 ;  /* 0x000000ffff8a7224 */ /* 0x000fe400078e008d */
[----:B------:R-:W-:Y:S02]  /*e5d0*/  IMAD.MOV.U32 R204, RZ, RZ, R207 ;  /* 0x000000ffffcc7224 */ /* 0x000fe400078e00cf */
.L_x_39080:
[----:B------:R-:W-:Y:S05]  /*e5e0*/  BSYNC B0 ;  /* 0x0000000000007941 */ /* 0x000fea0003800000 */
.L_x_39078:
        /* <DEDUP_REMOVED lines=9> */
.L_x_39082:
[----:B------:R-:W-:Y:S02]  /*e680*/  IMAD.MOV.U32 R141, RZ, RZ, R140 ;  /* 0x000000ffff8d7224 */ /* 0x000fe400078e008c */
[----:B------:R-:W-:Y:S01]  /*e690*/  IMAD.MOV.U32 R207, RZ, RZ, R206 ;  /* 0x000000ffffcf7224 */ /* 0x000fe200078e00ce */
[----:B------:R-:W-:Y:S01]  /*e6a0*/  MOV R206, R11 ;  /* 0x0000000b00ce7202 */ /* 0x000fe20000000f00 */
[----:B------:R-:W-:Y:S02]  /*e6b0*/  IMAD.MOV.U32 R140, RZ, RZ, R9 ;  /* 0x000000ffff8c7224 */ /* 0x000fe400078e0009 */
.L_x_39083:
[----:B------:R-:W-:Y:S05]  /*e6c0*/  BSYNC B0 ;  /* 0x0000000000007941 */ /* 0x000fea0003800000 */
.L_x_39081:
[----:B------:R-:W-:-:S04]  /*e6d0*/  IADD3 R0, R0, 0x40, RZ ;  /* 0x0000004000007810 */ /* 0x000fc80007ffe0ff */
[----:B------:R-:W-:-:S13]  /*e6e0*/  ISETP.GE.AND P0, PT, R0, R5, PT ;  /* 0x000000050000720c */ /* 0x000fda0003f06270 */
[----:B------:R-:W-:Y:S01]  /*e6f0*/  @P0 CALL.REL.NOINC `(.L_x_38696) ;  /* 0x0000001000000944 */ /* 0x000fe20003c00000 */
[----:B------:R-:W-:Y:S05]  /*e700*/  BRA `(.L_x_39084) ;  /* 0xffffbf6000007947 */ /* 0x000fea000383ffff */
.L_x_38696:
[----:B------:R-:W-:Y:S05]  /*e710*/  BSYNC B1 ;  /* 0x0000000000017941 */ /* 0x000fea0003800000 */
.L_x_38499:
        /* <DEDUP_REMOVED lines=199> */
[----:B------:R-:W-:Y:S01]  /*f390*/  FSETP.GT.FTZ.AND P0, PT, R142, R48, PT ;  /* 0x000000308e00720b */ /* 0x000fe20003f14000 */
[----:B0-----:R-:W-:-:S02]  /*f3a0*/  IMAD.MOV.U32 R6, RZ, RZ, RZ ;  /* 0x000000ffff067224 */ /* 0x001fc400078e00ff */
[----:B------:R-:W-:Y:S01]  /*f3b0*/  IMAD.MOV.U32 R4, RZ, RZ, R1 ;  /* 0x000000ffff047224 */ /* 0x000fe200078e0001 */
[----:B------:R-:W-:Y:S02]  /*f3c0*/  FSEL R5, R142, R48, P0 ;  /* 0x000000308e057208 */ /* 0x000fe40000000000 */
[----:B------:R-:W-:Y:S02]  /*f3d0*/  FSEL R48, R48, R142, P0 ;  /* 0x0000008e30307208 */ /* 0x000fe40000000000 */
[----:B------:R-:W-:Y:S02]  /*f3e0*/  FSEL R8, R49, R143, P0 ;  /* 0x0000008f31087208 */ /* 0x000fe40000000000 */
[----:B------:R-:W-:Y:S01]  /*f3f0*/  FSEL R143, R143, R49, P0 ;  /* 0x000000318f8f7208 */ /* 0x000fe20000000000 */
[----:B------:R-:W-:-:S04]  /*f400*/  FADD.FTZ R48, -R5, R48 ;  /* 0x0000003005307221 */ /* 0x000fc80000010100 */
[----:B------:R-:W-:-:S04]  /*f410*/  FMUL.FTZ R48, R48, 1.4426950216293334961 ;  /* 0x3fb8aa3b30307820 */ /* 0x000fc80000410000 */
[----:B------:R-:W0:Y:S02]  /*f420*/  MUFU.EX2 R7, R48 ;  /* 0x0000003000077308 */ /* 0x000e240000000800 */
[----:B0-----:R-:W-:-:S06]  /*f430*/  FMUL.FTZ R8, R8, R7 ;  /* 0x0000000708087220 */ /* 0x001fcc0000410000 */
.L_x_39277:
        /* <DEDUP_REMOVED lines=20> */
.L_x_39088:
[----:B------:R-:W-:Y:S01]  /*f580*/  IMAD.MOV.U32 R10, RZ, RZ, R145 ;  /* 0x000000ffff0a7224 */ /* 0x000fe200078e0091 */
[----:B------:R-:W-:Y:S01]  /*f590*/  MOV R12, R215 ;  /* 0x000000d7000c7202 */ /* 0x000fe20000000f00 */
[----:B------:R-:W-:Y:S02]  /*f5a0*/  IMAD.MOV.U32 R145, RZ, RZ, R144 ;  /* 0x000000ffff917224 */ /* 0x000fe400078e0090 */
[----:B------:R-:W-:Y:S02]  /*f5b0*/  IMAD.MOV.U32 R215, RZ, RZ, R214 ;  /* 0x000000ffffd77224 */ /* 0x000fe400078e00d6 */
.L_x_39089:
[----:B------:R-:W-:Y:S05]  /*f5c0*/  BSYNC B1 ;  /* 0x0000000000017941 */ /* 0x000fea0003800000 */
.L_x_39087:
        /* <DEDUP_REMOVED lines=11> */
.L_x_39091:
[----:B------:R-:W-:Y:S01]  /*f680*/  IMAD.MOV.U32 R7, RZ, RZ, R10 ;  /* 0x000000ffff077224 */ /* 0x000fe200078e000a */
[----:B------:R-:W-:Y:S01]  /*f690*/  MOV R9, R12 ;  /* 0x0000000c00097202 */ /* 0x000fe20000000f00 */
[----:B------:R-:W-:Y:S02]  /*f6a0*/  IMAD.MOV.U32 R144, RZ, RZ, R147 ;  /* 0x000000ffff907224 */ /* 0x000fe400078e0093 */
[----:B------:R-:W-:Y:S02]  /*f6b0*/  IMAD.MOV.U32 R214, RZ, RZ, R213 ;  /* 0x000000ffffd67224 */ /* 0x000fe400078e00d5 */
.L_x_39092:
[----:B------:R-:W-:Y:S05]  /*f6c0*/  BSYNC B1 ;  /* 0x0000000000017941 */ /* 0x000fea0003800000 */
.L_x_39090:
        /* <DEDUP_REMOVED lines=11> */
.L_x_39094:
[----:B------:R-:W-:Y:S01]  /*f780*/  IMAD.MOV.U32 R10, RZ, RZ, R7 ;  /* 0x000000ffff0a7224 */ /* 0x000fe200078e0007 */
[----:B------:R-:W-:Y:S01]  /*f790*/  MOV R12, R9 ;  /* 0x00000009000c7202 */ /* 0x000fe20000000f00 */
[----:B------:R-:W-:Y:S02]  /*f7a0*/  IMAD.MOV.U32 R147, RZ, RZ, R146 ;  /* 0x000000ffff937224 */ /* 0x000fe400078e0092 */
[----:B------:R-:W-:Y:S02]  /*f7b0*/  IMAD.MOV.U32 R213, RZ, RZ, R212 ;  /* 0x000000ffffd57224 */ /* 0x000fe400078e00d4 */
.L_x_39095:
[----:B------:R-:W-:Y:S05]  /*f7c0*/  BSYNC B1 ;  /* 0x0000000000017941 */ /* 0x000fea0003800000 */
.L_x_39093:
        /* <DEDUP_REMOVED lines=11> */
.L_x_39097:
[----:B------:R-:W-:Y:S01]  /*f880*/  IMAD.MOV.U32 R7, RZ, RZ, R10 ;  /* 0x000000ffff077224 */ /* 0x000fe200078e000a */
[----:B------:R-:W-:Y:S01]  /*f890*/  MOV R9, R12 ;  /* 0x0000000c00097202 */ /* 0x000fe20000000f00 */
[----:B------:R-:W-:Y:S02]  /*f8a0*/  IMAD.MOV.U32 R146, RZ, RZ, R149 ;  /* 0x000000ffff927224 */ /* 0x000fe400078e0095 */
[----:B------:R-:W-:Y:S02]  /*f8b0*/  IMAD.MOV.U32 R212, RZ, RZ, R211 ;  /* 0x000000ffffd47224 */ /* 0x000fe400078e00d3 */
.L_x_39098:
[----:B------:R-:W-:Y:S05]  /*f8c0*/  BSYNC B1 ;  /* 0x0000000000017941 */ /* 0x000fea0003800000 */
.L_x_39096:
        /* <DEDUP_REMOVED lines=11> */
.L_x_39100:
[----:B------:R-:W-:Y:S01]  /*f980*/  IMAD.MOV.U32 R10, RZ, RZ, R7 ;  /* 0x000000ffff0a7224 */ /* 0x000fe200078e0007 */
[----:B------:R-:W-:Y:S01]  /*f990*/  MOV R12, R9 ;  /* 0x00000009000c7202 */ /* 0x000fe20000000f00 */
[----:B------:R-:W-:Y:S02]  /*f9a0*/  IMAD.MOV.U32 R149, RZ, RZ, R148 ;  /* 0x000000ffff957224 */ /* 0x000fe400078e0094 */
[----:B------:R-:W-:Y:S02]  /*f9b0*/  IMAD.MOV.U32 R211, RZ, RZ, R210 ;  /* 0x000000ffffd37224 */ /* 0x000fe400078e00d2 */
.L_x_39101:
[----:B------:R-:W-:Y:S05]  /*f9c0*/  BSYNC B1 ;  /* 0x0000000000017941 */ /* 0x000fea0003800000 */
.L_x_39099:
        /* <DEDUP_REMOVED lines=11> */
.L_x_39103:
[----:B------:R-:W-:Y:S01]  /*fa80*/  IMAD.MOV.U32 R7, RZ, RZ, R10 ;  /* 0x000000ffff077224 */ /* 0x000fe200078e000a */
[----:B------:R-:W-:Y:S01]  /*fa90*/  MOV R9, R12 ;  /* 0x0000000c00097202 */ /* 0x000fe20000000f00 */
[----:B------:R-:W-:Y:S02]  /*faa0*/  IMAD.MOV.U32 R148, RZ, RZ, R151 ;  /* 0x000000ffff947224 */ /* 0x000fe400078e0097 */
[----:B------:R-:W-:Y:S02]  /*fab0*/  IMAD.MOV.U32 R210, RZ, RZ, R209 ;  /* 0x000000ffffd27224 */ /* 0x000fe400078e00d1 */
.L_x_39104:
[----:B------:R-:W-:Y:S05]  /*fac0*/  BSYNC B1 ;  /* 0x0000000000017941 */ /* 0x000fea0003800000 */
.L_x_39102:
        /* <DEDUP_REMOVED lines=11> */
.L_x_39106:
[----:B------:R-:W-:Y:S01]  /*fb80*/  IMAD.MOV.U32 R10, RZ, RZ, R7 ;  /* 0x000000ffff0a7224 */ /* 0x000fe200078e0007 */
[----:B------:R-:W-:Y:S01]  /*fb90*/  MOV R12, R9 ;  /* 0x00000009000c7202 */ /* 0x000fe20000000f00 */
[----:B------:R-:W-:Y:S02]  /*fba0*/  IMAD.MOV.U32 R151, RZ, RZ, R150 ;  /* 0x000000ffff977224 */ /* 0x000fe400078e0096 */
[----:B------:R-:W-:Y:S02]  /*fbb0*/  IMAD.MOV.U32 R209, RZ, RZ, R208 ;  /* 0x000000ffffd17224 */ /* 0x000fe400078e00d0 */
.L_x_39107:
[----:B------:R-:W-:Y:S05]  /*fbc0*/  BSYNC B1 ;  /* 0x0000000000017941 */ /* 0x000fea0003800000 */
.L_x_39105:
        /* <DEDUP_REMOVED lines=11> */
.L_x_39109:
[----:B------:R-:W-:Y:S01]  /*fc80*/  IMAD.MOV.U32 R7, RZ, RZ, R10 ;  /* 0x000000ffff077224 */ /* 0x000fe200078e000a */
[----:B------:R-:W-:Y:S01]  /*fc90*/  MOV R9, R12 ;  /* 0x0000000c00097202 */ /* 0x000fe20000000f00 */
[----:B------:R-:W-:Y:S02]  /*fca0*/  IMAD.MOV.U32 R150, RZ, RZ, R153 ;  /* 0x000000ffff967224 */ /* 0x000fe400078e0099 */
[----:B------:R-:W-:Y:S02]  /*fcb0*/  IMAD.MOV.U32 R208, RZ, RZ, R3 ;  /* 0x000000ffffd07224 */ /* 0x000fe400078e0003 */
.L_x_39110:
[----:B------:R-:W-:Y:S05]  /*fcc0*/  BSYNC B1 ;  /* 0x0000000000017941 */ /* 0x000fea0003800000 */
.L_x_39108:
        /* <DEDUP_REMOVED lines=11> */
.L_x_39112:
[----:B------:R-:W-:Y:S01]  /*fd80*/  IMAD.MOV.U32 R10, RZ, RZ, R7 ;  /* 0x000000ffff0a7224 */ /* 0x000fe200078e0007 */
[----:B------:R-:W-:Y:S01]  /*fd90*/  MOV R12, R9 ;  /* 0x00000009000c7202 */ /* 0x000fe20000000f00 */
[----:B------:R-:W-:Y:S02]  /*fda0*/  IMAD.MOV.U32 R153, RZ, RZ, R152 ;  /* 0x000000ffff997224 */ /* 0x000fe400078e0098 */
[----:B------:R-:W-:Y:S02]  /*fdb0*/  IMAD.MOV.U32 R3, RZ, RZ, R2 ;  /* 0x000000ffff037224 */ /* 0x000fe400078e0002 */
.L_x_39113:
[----:B------:R-:W-:Y:S05]  /*fdc0*/  BSYNC B1 ;  /* 0x0000000000017941 */ /* 0x000fea0003800000 */
.L_x_39111:
        /* <DEDUP_REMOVED lines=11> */
.L_x_39115:
[----:B------:R-:W-:Y:S01]  /*fe80*/  IMAD.MOV.U32 R7, RZ, RZ, R10 ;  /* 0x000000ffff077224 */ /* 0x000fe200078e000a */
[----:B------:R-:W-:Y:S01]  /*fe90*/  MOV R9, R12 ;  /* 0x0000000c00097202 */ /* 0x000fe20000000f00 */
[----:B------:R-:W-:Y:S02]  /*fea0*/  IMAD.MOV.U32 R152, RZ, RZ, R155 ;  /* 0x000000ffff987224 */ /* 0x000fe400078e009b */
[----:B------:R-:W-:Y:S02]  /*feb0*/  IMAD.MOV.U32 R2, RZ, RZ, R89 ;  /* 0x000000ffff027224 */ /* 0x000fe400078e0059 */
.L_x_39116:
[----:B------:R-:W-:Y:S05]  /*fec0*/  BSYNC B1 ;  /* 0x0000000000017941 */ /* 0x000fea0003800000 */
.L_x_39114:
        /* <DEDUP_REMOVED lines=11> */
.L_x_39118:
[----:B------:R-:W-:Y:S01]  /*ff80*/  IMAD.MOV.U32 R10, RZ, RZ, R7 ;  /* 0x000000ffff0a7224 */ /* 0x000fe200078e0007 */
[----:B------:R-:W-:Y:S01]  /*ff90*/  MOV R12, R9 ;  /* 0x00000009000c7202 */ /* 0x000fe20000000f00 */
[----:B------:R-:W-:Y:S02]  /*ffa0*/  IMAD.MOV.U32 R155, RZ, RZ, R154 ;  /* 0x000000ffff9b7224 */ /* 0x000fe400078e009a */
[----:B------:R-:W-:Y:S02]  /*ffb0*/  IMAD.MOV.U32 R89, RZ, RZ, R88 ;  /* 0x000000ffff597224 */ /* 0x000fe400078e0058 */
.L_x_39119:
[----:B------:R-:W-:Y:S05]  /*ffc0*/  BSYNC B1 ;  /* 0x0000000000017941 */ /* 0x000fea0003800000 */
.L_x_39117:
        /* <DEDUP_REMOVED lines=11> */
.L_x_39121:
[----:B------:R-:W-:Y:S01]  /*10080*/  IMAD.MOV.U32 R7, RZ, RZ, R10 ;  /* 0x000000ffff077224 */ /* 0x000fe200078e000a */
[----:B------:R-:W-:Y:S01]  /*10090*/  MOV R9, R12 ;  /* 0x0000000c00097202 */ /* 0x000fe20000000f00 */
[----:B------:R-:W-:Y:S02]  /*100a0*/  IMAD.MOV.U32 R154, RZ, RZ, R157 ;  /* 0x000000ffff9a7224 */ /* 0x000fe400078e009d */
[----:B------:R-:W-:Y:S02]  /*100b0*/  IMAD.MOV.U32 R88, RZ, RZ, R91 ;  /* 0x000000ffff587224 */ /* 0x000fe400078e005b */
.L_x_39122:
[----:B------:R-:W-:Y:S05]  /*100c0*/  BSYNC B1 ;  /* 0x0000000000017941 */ /* 0x000fea0003800000 */
.L_x_39120:
        /* <DEDUP_REMOVED lines=11> */
.L_x_39124:
[----:B------:R-:W-:Y:S01]  /*10180*/  IMAD.MOV.U32 R10, RZ, RZ, R7 ;  /* 0x000000ffff0a7224 */ /* 0x000fe200078e0007 */
[----:B------:R-:W-:Y:S01]  /*10190*/  MOV R12, R9 ;  /* 0x00000009000c7202 */ /* 0x000fe20000000f00 */
[----:B------:R-:W-:Y:S02]  /*101a0*/  IMAD.MOV.U32 R157, RZ, RZ, R156 ;  /* 0x000000ffff9d7224 */ /* 0x000fe400078e009c */
[----:B------:R-:W-:Y:S02]  /*101b0*/  IMAD.MOV.U32 R91, RZ, RZ, R90 ;  /* 0x000000ffff5b7224 */ /* 0x000fe400078e005a */
.L_x_39125:
[----:B------:R-:W-:Y:S05]  /*101c0*/  BSYNC B1 ;  /* 0x0000000000017941 */ /* 0x000fea0003800000 */
.L_x_39123:
        /* <DEDUP_REMOVED lines=11> */
.L_x_39127:
[----:B------:R-:W-:Y:S01]  /*10280*/  IMAD.MOV.U32 R7, RZ, RZ, R10 ;  /* 0x000000ffff077224 */ /* 0x000fe200078e000a */
[----:B------:R-:W-:Y:S01]  /*10290*/  MOV R9, R12 ;  /* 0x0000000c00097202 */ /* 0x000fe20000000f00 */
[----:B------:R-:W-:Y:S02]  /*102a0*/  IMAD.MOV.U32 R156, RZ, RZ, R159 ;  /* 0x000000ffff9c7224 */ /* 0x000fe400078e009f */
[----:B------:R-:W-:Y:S02]  /*102b0*/  IMAD.MOV.U32 R90, RZ, RZ, R93 ;  /* 0x000000ffff5a7224 */ /* 0x000fe400078e005d */
.L_x_39128:
[----:B------:R-:W-:Y:S05]  /*102c0*/  BSYNC B1 ;  /* 0x0000000000017941 */ /* 0x000fea0003800000 */
.L_x_39126:
        /* <DEDUP_REMOVED lines=11> */
.L_x_39130:
[----:B------:R-:W-:Y:S01]  /*10380*/  IMAD.MOV.U32 R10, RZ, RZ, R7 ;  /* 0x000000ffff0a7224 */ /* 0x000fe200078e0007 */
[----:B------:R-:W-:Y:S01]  /*10390*/  MOV R12, R9 ;  /* 0x00000009000c7202 */ /* 0x000fe20000000f00 */
[----:B------:R-:W-:Y:S02]  /*103a0*/  IMAD.MOV.U32 R159, RZ, RZ, R158 ;  /* 0x000000ffff9f7224 */ /* 0x000fe400078e009e */
[----:B------:R-:W-:Y:S02]  /*103b0*/  IMAD.MOV.U32 R93, RZ, RZ, R92 ;  /* 0x000000ffff5d7224 */ /* 0x000fe400078e005c */
.L_x_39131:
[----:B------:R-:W-:Y:S05]  /*103c0*/  BSYNC B1 ;  /* 0x0000000000017941 */ /* 0x000fea0003800000 */
.L_x_39129:
        /* <DEDUP_REMOVED lines=11> */
.L_x_39133:
[----:B------:R-:W-:Y:S01]  /*10480*/  IMAD.MOV.U32 R7, RZ, RZ, R10 ;  /* 0x000000ffff077224 */ /* 0x000fe200078e000a */
[----:B------:R-:W-:Y:S01]  /*10490*/  MOV R9, R12 ;  /* 0x0000000c00097202 */ /* 0x000fe20000000f00 */
[----:B------:R-:W-:Y:S02]  /*104a0*/  IMAD.MOV.U32 R158, RZ, RZ, R161 ;  /* 0x000000ffff9e7224 */ /* 0x000fe400078e00a1 */
[----:B------:R-:W-:Y:S02]  /*104b0*/  IMAD.MOV.U32 R92, RZ, RZ, R95 ;  /* 0x000000ffff5c7224 */ /* 0x000fe400078e005f */
.L_x_39134:
[----:B------:R-:W-:Y:S05]  /*104c0*/  BSYNC B1 ;  /* 0x0000000000017941 */ /* 0x000fea0003800000 */
.L_x_39132:
        /* <DEDUP_REMOVED lines=11> */
.L_x_39136:
[----:B------:R-:W-:Y:S01]  /*10580*/  IMAD.MOV.U32 R10, RZ, RZ, R7 ;  /* 0x000000ffff0a7224 */ /* 0x000fe200078e0007 */
[----:B------:R-:W-:Y:S01]  /*10590*/  MOV R12, R9 ;  /* 0x00000009000c7202 */ /* 0x000fe20000000f00 */
[----:B------:R-:W-:Y:S02]  /*105a0*/  IMAD.MOV.U32 R161, RZ, RZ, R160 ;  /* 0x000000ffffa17224 */ /* 0x000fe400078e00a0 */
[----:B------:R-:W-:Y:S02]  /*105b0*/  IMAD.MOV.U32 R95, RZ, RZ, R94 ;  /* 0x000000ffff5f7224 */ /* 0x000fe400078e005e */
.L_x_39137:
[----:B------:R-:W-:Y:S05]  /*105c0*/  BSYNC B1 ;  /* 0x0000000000017941 */ /* 0x000fea0003800000 */
.L_x_39135:
        /* <DEDUP_REMOVED lines=11> */
.L_x_39139:
[----:B------:R-:W-:Y:S01]  /*10680*/  IMAD.MOV.U32 R7, RZ, RZ, R10 ;  /* 0x000000ffff077224 */ /* 0x000fe200078e000a */
[----:B------:R-:W-:Y:S01]  /*10690*/  MOV R9, R12 ;  /* 0x0000000c00097202 */ /* 0x000fe20000000f00 */
[----:B------:R-:W-:Y:S02]  /*106a0*/  IMAD.MOV.U32 R160, RZ, RZ, R163 ;  /* 0x000000ffffa07224 */ /* 0x000fe400078e00a3 */
[----:B------:R-:W-:Y:S02]  /*106b0*/  IMAD.MOV.U32 R94, RZ, RZ, R97 ;  /* 0x000000ffff5e7224 */ /* 0x000fe400078e0061 */
.L_x_39140:
[----:B------:R-:W-:Y:S05]  /*106c0*/  BSYNC B1 ;  /* 0x0000000000017941 */ /* 0x000fea0003800000 */
.L_x_39138:
        /* <DEDUP_REMOVED lines=11> */
.L_x_39142:
[----:B------:R-:W-:Y:S01]  /*10780*/  IMAD.MOV.U32 R10, RZ, RZ, R7 ;  /* 0x000000ffff0a7224 */ /* 0x000fe200078e0007 */
[----:B------:R-:W-:Y:S01]  /*10790*/  MOV R12, R9 ;  /* 0x00000009000c7202 */ /* 0x000fe20000000f00 */
[----:B------:R-:W-:Y:S02]  /*107a0*/  IMAD.MOV.U32 R163, RZ, RZ, R162 ;  /* 0x000000ffffa37224 */ /* 0x000fe400078e00a2 */
[----:B------:R-:W-:Y:S02]  /*107b0*/  IMAD.MOV.U32 R97, RZ, RZ, R96 ;  /* 0x000000ffff617224 */ /* 0x000fe400078e0060 */
.L_x_39143:
[----:B------:R-:W-:Y:S05]  /*107c0*/  BSYNC B1 ;  /* 0x0000000000017941 */ /* 0x000fea0003800000 */
.L_x_39141:
        /* <DEDUP_REMOVED lines=11> */
.L_x_39145:
[----:B------:R-:W-:Y:S01]  /*10880*/  IMAD.MOV.U32 R7, RZ, RZ, R10 ;  /* 0x000000ffff077224 */ /* 0x000fe200078e000a */
[----:B------:R-:W-:Y:S01]  /*10890*/  MOV R9, R12 ;  /* 0x0000000c00097202 */ /* 0x000fe20000000f00 */
[----:B------:R-:W-:Y:S02]  /*108a0*/  IMAD.MOV.U32 R162, RZ, RZ, R165 ;  /* 0x000000ffffa27224 */ /* 0x000fe400078e00a5 */
[----:B------:R-:W-:Y:S02]  /*108b0*/  IMAD.MOV.U32 R96, RZ, RZ, R99 ;  /* 0x000000ffff607224 */ /* 0x000fe400078e0063 */
.L_x_39146:
[----:B------:R-:W-:Y:S05]  /*108c0*/  BSYNC B1 ;  /* 0x0000000000017941 */ /* 0x000fea0003800000 */
.L_x_39144:
        /* <DEDUP_REMOVED lines=11> */
.L_x_39148:
[----:B------:R-:W-:Y:S01]  /*10980*/  IMAD.MOV.U32 R10, RZ, RZ, R7 ;  /* 0x000000ffff0a7224 */ /* 0x000fe200078e0007 */
[----:B------:R-:W-:Y:S01]  /*10990*/  MOV R12, R9 ;  /* 0x00000009000c7202 */ /* 0x000fe20000000f00 */
[----:B------:R-:W-:Y:S02]  /*109a0*/  IMAD.MOV.U32 R165, RZ, RZ, R164 ;  /* 0x000000ffffa57224 */ /* 0x000fe400078e00a4 */
[----:B------:R-:W-:Y:S02]  /*109b0*/  IMAD.MOV.U32 R99, RZ, RZ, R98 ;  /* 0x000000ffff637224 */ /* 0x000fe400078e0062 */
.L_x_39149:
[----:B------:R-:W-:Y:S05]  /*109c0*/  BSYNC B1 ;  /* 0x0000000000017941 */ /* 0x000fea0003800000 */
.L_x_39147:
        /* <DEDUP_REMOVED lines=11> */
.L_x_39151:
[----:B------:R-:W-:Y:S01]  /*10a80*/  IMAD.MOV.U32 R7, RZ, RZ, R10 ;  /* 0x000000ffff077224 */ /* 0x000fe200078e000a */
[----:B------:R-:W-:Y:S01]  /*10a90*/  MOV R9, R12 ;  /* 0x0000000c00097202 */ /* 0x000fe20000000f00 */
[----:B------:R-:W-:Y:S02]  /*10aa0*/  IMAD.MOV.U32 R164, RZ, RZ, R167 ;  /* 0x000000ffffa47224 */ /* 0x000fe400078e00a7 */
[----:B------:R-:W-:Y:S02]  /*10ab0*/  IMAD.MOV.U32 R98, RZ, RZ, R101 ;  /* 0x000000ffff627224 */ /* 0x000fe400078e0065 */
.L_x_39152:
[----:B------:R-:W-:Y:S05]  /*10ac0*/  BSYNC B1 ;  /* 0x0000000000017941 */ /* 0x000fea0003800000 */
.L_x_39150:
        /* <DEDUP_REMOVED lines=11> */
.L_x_39154:
[----:B------:R-:W-:Y:S01]  /*10b80*/  IMAD.MOV.U32 R10, RZ, RZ, R7 ;  /* 0x000000ffff0a7224 */ /* 0x000fe200078e0007 */
[----:B------:R-:W-:Y:S01]  /*10b90*/  MOV R12, R9 ;  /* 0x00000009000c7202 */ /* 0x000fe20000000f00 */
[----:B------:R-:W-:Y:S02]  /*10ba0*/  IMAD.MOV.U32 R167, RZ, RZ, R166 ;  /* 0x000000ffffa77224 */ /* 0x000fe400078e00a6 */
[----:B------:R-:W-:Y:S02]  /*10bb0*/  IMAD.MOV.U32 R101, RZ, RZ, R100 ;  /* 0x000000ffff657224 */ /* 0x000fe400078e0064 */
.L_x_39155:
[----:B------:R-:W-:Y:S05]  /*10bc0*/  BSYNC B1 ;  /* 0x0000000000017941 */ /* 0x000fea0003800000 */
.L_x_39153:
        /* <DEDUP_REMOVED lines=11> */
.L_x_39157:
[----:B------:R-:W-:Y:S01]  /*10c80*/  IMAD.MOV.U32 R7, RZ, RZ, R10 ;  /* 0x000000ffff077224 */ /* 0x000fe200078e000a */
[----:B------:R-:W-:Y:S01]  /*10c90*/  MOV R9, R12 ;  /* 0x0000000c00097202 */ /* 0x000fe20000000f00 */
[----:B------:R-:W-:Y:S02]  /*10ca0*/  IMAD.MOV.U32 R166, RZ, RZ, R169 ;  /* 0x000000ffffa67224 */ /* 0x000fe400078e00a9 */
[----:B------:R-:W-:Y:S02]  /*10cb0*/  IMAD.MOV.U32 R100, RZ, RZ, R103 ;  /* 0x000000ffff647224 */ /* 0x000fe400078e0067 */
.L_x_39158:
[----:B------:R-:W-:Y:S05]  /*10cc0*/  BSYNC B1 ;  /* 0x0000000000017941 */ /* 0x000fea0003800000 */
.L_x_39156:
        /* <DEDUP_REMOVED lines=11> */
.L_x_39160:
[----:B------:R-:W-:Y:S01]  /*10d80*/  IMAD.MOV.U32 R10, RZ, RZ, R7 ;  /* 0x000000ffff0a7224 */ /* 0x000fe200078e0007 */
[----:B------:R-:W-:Y:S01]  /*10d90*/  MOV R12, R9 ;  /* 0x00000009000c7202 */ /* 0x000fe20000000f00 */
[----:B------:R-:W-:Y:S02]  /*10da0*/  IMAD.MOV.U32 R169, RZ, RZ, R168 ;  /* 0x000000ffffa97224 */ /* 0x000fe400078e00a8 */
[----:B------:R-:W-:Y:S02]  /*10db0*/  IMAD.MOV.U32 R103, RZ, RZ, R102 ;  /* 0x000000ffff677224 */ /* 0x000fe400078e0066 */
.L_x_39161:
[----:B------:R-:W-:Y:S05]  /*10dc0*/  BSYNC B1 ;  /* 0x0000000000017941 */ /* 0x000fea0003800000 */
.L_x_39159:
        /* <DEDUP_REMOVED lines=11> */
.L_x_39163:
[----:B------:R-:W-:Y:S01]  /*10e80*/  IMAD.MOV.U32 R7, RZ, RZ, R10 ;  /* 0x000000ffff077224 */ /* 0x000fe200078e000a */
[----:B------:R-:W-:Y:S01]  /*10e90*/  MOV R9, R12 ;  /* 0x0000000c00097202 */ /* 0x000fe20000000f00 */
[----:B------:R-:W-:Y:S02]  /*10ea0*/  IMAD.MOV.U32 R168, RZ, RZ, R171 ;  /* 0x000000ffffa87224 */ /* 0x000fe400078e00ab */
[----:B------:R-:W-:Y:S02]  /*10eb0*/  IMAD.MOV.U32 R102, RZ, RZ, R105 ;  /* 0x000000ffff667224 */ /* 0x000fe400078e0069 */
.L_x_39164:
[----:B------:R-:W-:Y:S05]  /*10ec0*/  BSYNC B1 ;  /* 0x0000000000017941 */ /* 0x000fea0003800000 */
.L_x_39162:
        /* <DEDUP_REMOVED lines=11> */
.L_x_39166:
[----:B------:R-:W-:Y:S01]  /*10f80*/  IMAD.MOV.U32 R10, RZ, RZ, R7 ;  /* 0x000000ffff0a7224 */ /* 0x000fe200078e0007 */
[----:B------:R-:W-:Y:S01]  /*10f90*/  MOV R12, R9 ;  /* 0x00000009000c7202 */ /* 0x000fe20000000f00 */
[----:B------:R-:W-:Y:S02]  /*10fa0*/  IMAD.MOV.U32 R171, RZ, RZ, R170 ;  /* 0x000000ffffab7224 */ /* 0x000fe400078e00aa */
[----:B------:R-:W-:Y:S02]  /*10fb0*/  IMAD.MOV.U32 R105, RZ, RZ, R104 ;  /* 0x000000ffff697224 */ /* 0x000fe400078e0068 */
.L_x_39167:
[----:B------:R-:W-:Y:S05]  /*10fc0*/  BSYNC B1 ;  /* 0x0000000000017941 */ /* 0x000fea0003800000 */
.L_x_39165:
        /* <DEDUP_REMOVED lines=11> */
.L_x_39169:
[----:B------:R-:W-:Y:S01]  /*11080*/  IMAD.MOV.U32 R7, RZ, RZ, R10 ;  /* 0x000000ffff077224 */ /* 0x000fe200078e000a */
[----:B------:R-:W-:Y:S01]  /*11090*/  MOV R9, R12 ;  /* 0x0000000c00097202 */ /* 0x000fe20000000f00 */
[----:B------:R-:W-:Y:S02]  /*110a0*/  IMAD.MOV.U32 R170, RZ, RZ, R173 ;  /* 0x000000ffffaa7224 */ /* 0x000fe400078e00ad */
[----:B------:R-:W-:Y:S02]  /*110b0*/  IMAD.MOV.U32 R104, RZ, RZ, R107 ;  /* 0x000000ffff687224 */ /* 0x000fe400078e006b */
.L_x_39170:
[----:B------:R-:W-:Y:S05]  /*110c0*/  BSYNC B1 ;  /* 0x0000000000017941 */ /* 0x000fea0003800000 */
.L_x_39168:
        /* <DEDUP_REMOVED lines=11> */
.L_x_39172:
[----:B------:R-:W-:Y:S01]  /*11180*/  IMAD.MOV.U32 R10, RZ, RZ, R7 ;  /* 0x000000ffff0a7224 */ /* 0x000fe200078e0007 */
[----:B------:R-:W-:Y:S01]  /*11190*/  MOV R12, R9 ;  /* 0x00000009000c7202 */ /* 0x000fe20000000f00 */
[----:B------:R-:W-:Y:S02]  /*111a0*/  IMAD.MOV.U32 R173, RZ, RZ, R172 ;  /* 0x000000ffffad7224 */ /* 0x000fe400078e00ac */
[----:B------:R-:W-:Y:S02]  /*111b0*/  IMAD.MOV.U32 R107, RZ, RZ, R106 ;  /* 0x000000ffff6b7224 */ /* 0x000fe400078e006a */
.L_x_39173:
[----:B------:R-:W-:Y:S05]  /*111c0*/  BSYNC B1 ;  /* 0x0000000000017941 */ /* 0x000fea0003800000 */
.L_x_39171:
        /* <DEDUP_REMOVED lines=11> */
.L_x_39175:
[----:B------:R-:W-:Y:S01]  /*11280*/  IMAD.MOV.U32 R7, RZ, RZ, R10 ;  /* 0x000000ffff077224 */ /* 0x000fe200078e000a */
[----:B------:R-:W-:Y:S01]  /*11290*/  MOV R9, R12 ;  /* 0x0000000c00097202 */ /* 0x000fe20000000f00 */
[----:B------:R-:W-:Y:S02]  /*112a0*/  IMAD.MOV.U32 R172, RZ, RZ, R175 ;  /* 0x000000ffffac7224 */ /* 0x000fe400078e00af */
[----:B------:R-:W-:Y:S02]  /*112b0*/  IMAD.MOV.U32 R106, RZ, RZ, R109 ;  /* 0x000000ffff6a7224 */ /* 0x000fe400078e006d */
.L_x_39176:
[----:B------:R-:W-:Y:S05]  /*112c0*/  BSYNC B1 ;  /* 0x0000000000017941 */ /* 0x000fea0003800000 */
.L_x_39174:
        /* <DEDUP_REMOVED lines=11> */
.L_x_39178:
[----:B------:R-:W-:Y:S01]  /*11380*/  IMAD.MOV.U32 R10, RZ, RZ, R7 ;  /* 0x000000ffff0a7224 */ /* 0x000fe200078e0007 */
[----:B------:R-:W-:Y:S01]  /*11390*/  MOV R12, R9 ;  /* 0x00000009000c7202 */ /* 0x000fe20000000f00 */
[----:B------:R-:W-:Y:S02]  /*113a0*/  IMAD.MOV.U32 R175, RZ, RZ, R174 ;  /* 0x000000ffffaf7224 */ /* 0x000fe400078e00ae */
[----:B------:R-:W-:Y:S02]  /*113b0*/  IMAD.MOV.U32 R109, RZ, RZ, R108 ;  /* 0x000000ffff6d7224 */ /* 0x000fe400078e006c */
.L_x_39179:
[----:B------:R-:W-:Y:S05]  /*113c0*/  BSYNC B1 ;  /* 0x0000000000017941 */ /* 0x000fea0003800000 */
.L_x_39177:
        /* <DEDUP_REMOVED lines=11> */
.L_x_39181:
[----:B------:R-:W-:Y:S01]  /*11480*/  IMAD.MOV.U32 R7, RZ, RZ, R10 ;  /* 0x000000ffff077224 */ /* 0x000fe200078e000a */
[----:B------:R-:W-:Y:S01]  /*11490*/  MOV R9, R12 ;  /* 0x0000000c00097202 */ /* 0x000fe20000000f00 */
[----:B------:R-:W-:Y:S02]  /*114a0*/  IMAD.MOV.U32 R174, RZ, RZ, R177 ;  /* 0x000000ffffae7224 */ /* 0x000fe400078e00b1 */
[----:B------:R-:W-:Y:S02]  /*114b0*/  IMAD.MOV.U32 R108, RZ, RZ, R111 ;  /* 0x000000ffff6c7224 */ /* 0x000fe400078e006f */
.L_x_39182:
[----:B------:R-:W-:Y:S05]  /*114c0*/  BSYNC B1 ;  /* 0x0000000000017941 */ /* 0x000fea0003800000 */
.L_x_39180:
        /* <DEDUP_REMOVED lines=11> */
.L_x_39184:
[----:B------:R-:W-:Y:S01]  /*11580*/  IMAD.MOV.U32 R10, RZ, RZ, R7 ;  /* 0x000000ffff0a7224 */ /* 0x000fe200078e0007 */
[----:B------:R-:W-:Y:S01]  /*11590*/  MOV R12, R9 ;  /* 0x00000009000c7202 */ /* 0x000fe20000000f00 */
[----:B------:R-:W-:Y:S02]  /*115a0*/  IMAD.MOV.U32 R177, RZ, RZ, R176 ;  /* 0x000000ffffb17224 */ /* 0x000fe400078e00b0 */
[----:B------:R-:W-:Y:S02]  /*115b0*/  IMAD.MOV.U32 R111, RZ, RZ, R110 ;  /* 0x000000ffff6f7224 */ /* 0x000fe400078e006e */
.L_x_39185:
[----:B------:R-:W-:Y:S05]  /*115c0*/  BSYNC B1 ;  /* 0x0000000000017941 */ /* 0x000fea0003800000 */
.L_x_39183:
        /* <DEDUP_REMOVED lines=11> */
.L_x_39187:
[----:B------:R-:W-:Y:S01]  /*11680*/  IMAD.MOV.U32 R7, RZ, RZ, R10 ;  /* 0x000000ffff077224 */ /* 0x000fe200078e000a */
[----:B------:R-:W-:Y:S01]  /*11690*/  MOV R9, R12 ;  /* 0x0000000c00097202 */ /* 0x000fe20000000f00 */
[----:B------:R-:W-:Y:S02]  /*116a0*/  IMAD.MOV.U32 R176, RZ, RZ, R179 ;  /* 0x000000ffffb07224 */ /* 0x000fe400078e00b3 */
[----:B------:R-:W-:Y:S02]  /*116b0*/  IMAD.MOV.U32 R110, RZ, RZ, R113 ;  /* 0x000000ffff6e7224 */ /* 0x000fe400078e0071 */
.L_x_39188:
[----:B------:R-:W-:Y:S05]  /*116c0*/  BSYNC B1 ;  /* 0x0000000000017941 */ /* 0x000fea0003800000 */
.L_x_39186:
        /* <DEDUP_REMOVED lines=11> */
.L_x_39190:
[----:B------:R-:W-:Y:S01]  /*11780*/  IMAD.MOV.U32 R10, RZ, RZ, R7 ;  /* 0x000000ffff0a7224 */ /* 0x000fe200078e0007 */
[----:B------:R-:W-:Y:S01]  /*11790*/  MOV R12, R9 ;  /* 0x00000009000c7202 */ /* 0x000fe20000000f00 */
[----:B------:R-:W-:Y:S02]  /*117a0*/  IMAD.MOV.U32 R179, RZ, RZ, R178 ;  /* 0x000000ffffb37224 */ /* 0x000fe400078e00b2 */
[----:B------:R-:W-:Y:S02]  /*117b0*/  IMAD.MOV.U32 R113, RZ, RZ, R112 ;  /* 0x000000ffff717224 */ /* 0x000fe400078e0070 */
.L_x_39191:
[----:B------:R-:W-:Y:S05]  /*117c0*/  BSYNC B1 ;  /* 0x0000000000017941 */ /* 0x000fea0003800000 */
.L_x_39189:
        /* <DEDUP_REMOVED lines=11> */
.L_x_39193:
[----:B------:R-:W-:Y:S01]  /*11880*/  IMAD.MOV.U32 R7, RZ, RZ, R10 ;  /* 0x000000ffff077224 */ /* 0x000fe200078e000a */
[----:B------:R-:W-:Y:S01]  /*11890*/  MOV R9, R12 ;  /* 0x0000000c00097202 */ /* 0x000fe20000000f00 */
[----:B------:R-:W-:Y:S02]  /*118a0*/  IMAD.MOV.U32 R178, RZ, RZ, R181 ;  /* 0x000000ffffb27224 */ /* 0x000fe400078e00b5 */
[----:B------:R-:W-:Y:S02]  /*118b0*/  IMAD.MOV.U32 R112, RZ, RZ, R115 ;  /* 0x000000ffff707224 */ /* 0x000fe400078e0073 */
.L_x_39194:
[----:B------:R-:W-:Y:S05]  /*118c0*/  BSYNC B1 ;  /* 0x0000000000017941 */ /* 0x000fea0003800000 */
.L_x_39192:
        /* <DEDUP_REMOVED lines=11> */
.L_x_39196:
[----:B------:R-:W-:Y:S01]  /*11980*/  IMAD.MOV.U32 R10, RZ, RZ, R7 ;  /* 0x000000ffff0a7224 */ /* 0x000fe200078e0007 */
[----:B------:R-:W-:Y:S01]  /*11990*/  MOV R12, R9 ;  /* 0x00000009000c7202 */ /* 0x000fe20000000f00 */
[----:B------:R-:W-:Y:S02]  /*119a0*/  IMAD.MOV.U32 R181, RZ, RZ, R180 ;  /* 0x000000ffffb57224 */ /* 0x000fe400078e00b4 */
[----:B------:R-:W-:Y:S02]  /*119b0*/  IMAD.MOV.U32 R115, RZ, RZ, R114 ;  /* 0x000000ffff737224 */ /* 0x000fe400078e0072 */
.L_x_39197:
[----:B------:R-:W-:Y:S05]  /*119c0*/  BSYNC B1 ;  /* 0x0000000000017941 */ /* 0x000fea0003800000 */
.L_x_39195:
        /* <DEDUP_REMOVED lines=11> */
.L_x_39199:
[----:B------:R-:W-:Y:S01]  /*11a80*/  IMAD.MOV.U32 R7, RZ, RZ, R10 ;  /* 0x000000ffff077224 */ /* 0x000fe200078e000a */
[----:B------:R-:W-:Y:S01]  /*11a90*/  MOV R9, R12 ;  /* 0x0000000c00097202 */ /* 0x000fe20000000f00 */
[----:B------:R-:W-:Y:S02]  /*11aa0*/  IMAD.MOV.U32 R180, RZ, RZ, R183 ;  /* 0x000000ffffb47224 */ /* 0x000fe400078e00b7 */
[----:B------:R-:W-:Y:S02]  /*11ab0*/  IMAD.MOV.U32 R114, RZ, RZ, R117 ;  /* 0x000000ffff727224 */ /* 0x000fe400078e0075 */
.L_x_39200:
[----:B------:R-:W-:Y:S05]  /*11ac0*/  BSYNC B1 ;  /* 0x0000000000017941 */ /* 0x000fea0003800000 */
.L_x_39198:
        /* <DEDUP_REMOVED lines=11> */
.L_x_39202:
[----:B------:R-:W-:Y:S01]  /*11b80*/  IMAD.MOV.U32 R10, RZ, RZ, R7 ;  /* 0x000000ffff0a7224 */ /* 0x000fe200078e0007 */
[----:B------:R-:W-:Y:S01]  /*11b90*/  MOV R12, R9 ;  /* 0x00000009000c7202 */ /* 0x000fe20000000f00 */
[----:B------:R-:W-:Y:S02]  /*11ba0*/  IMAD.MOV.U32 R183, RZ, RZ, R182 ;  /* 0x000000ffffb77224 */ /* 0x000fe400078e00b6 */
[----:B------:R-:W-:Y:S02]  /*11bb0*/  IMAD.MOV.U32 R117, RZ, RZ, R116 ;  /* 0x000000ffff757224 */ /* 0x000fe400078e0074 */
.L_x_39203:
[----:B------:R-:W-:Y:S05]  /*11bc0*/  BSYNC B1 ;  /* 0x0000000000017941 */ /* 0x000fea0003800000 */
.L_x_39201:
        /* <DEDUP_REMOVED lines=11> */
.L_x_39205:
[----:B------:R-:W-:Y:S01]  /*11c80*/  IMAD.MOV.U32 R7, RZ, RZ, R10 ;  /* 0x000000ffff077224 */ /* 0x000fe200078e000a */
[----:B------:R-:W-:Y:S01]  /*11c90*/  MOV R9, R12 ;  /* 0x0000000c00097202 */ /* 0x000fe20000000f00 */
[----:B------:R-:W-:Y:S02]  /*11ca0*/  IMAD.MOV.U32 R182, RZ, RZ, R185 ;  /* 0x000000ffffb67224 */ /* 0x000fe400078e00b9 */
[----:B------:R-:W-:Y:S02]  /*11cb0*/  IMAD.MOV.U32 R116, RZ, RZ, R119 ;  /* 0x000000ffff747224 */ /* 0x000fe400078e0077 */
.L_x_39206:
[----:B------:R-:W-:Y:S05]  /*11cc0*/  BSYNC B1 ;  /* 0x0000000000017941 */ /* 0x000fea0003800000 */
.L_x_39204:
        /* <DEDUP_REMOVED lines=11> */
.L_x_39208:
[----:B------:R-:W-:Y:S01]  /*11d80*/  IMAD.MOV.U32 R10, RZ, RZ, R7 ;  /* 0x000000ffff0a7224 */ /* 0x000fe200078e0007 */
[----:B------:R-:W-:Y:S01]  /*11d90*/  MOV R12, R9 ;  /* 0x00000009000c7202 */ /* 0x000fe20000000f00 */
[----:B------:R-:W-:Y:S02]  /*11da0*/  IMAD.MOV.U32 R185, RZ, RZ, R184 ;  /* 0x000000ffffb97224 */ /* 0x000fe400078e00b8 */
[----:B------:R-:W-:Y:S02]  /*11db0*/  IMAD.MOV.U32 R119, RZ, RZ, R118 ;  /* 0x000000ffff777224 */ /* 0x000fe400078e0076 */
.L_x_39209:
[----:B------:R-:W-:Y:S05]  /*11dc0*/  BSYNC B1 ;  /* 0x0000000000017941 */ /* 0x000fea0003800000 */
.L_x_39207:
        /* <DEDUP_REMOVED lines=11> */
.L_x_39211:
[----:B------:R-:W-:Y:S01]  /*11e80*/  IMAD.MOV.U32 R7, RZ, RZ, R10 ;  /* 0x000000ffff077224 */ /* 0x000fe200078e000a */
[----:B------:R-:W-:Y:S01]  /*11e90*/  MOV R9, R12 ;  /* 0x0000000c00097202 */ /* 0x000fe20000000f00 */
[----:B------:R-:W-:Y:S02]  /*11ea0*/  IMAD.MOV.U32 R184, RZ, RZ, R187 ;  /* 0x000000ffffb87224 */ /* 0x000fe400078e00bb */
[----:B------:R-:W-:Y:S02]  /*11eb0*/  IMAD.MOV.U32 R118, RZ, RZ, R121 ;  /* 0x000000ffff767224 */ /* 0x000fe400078e0079 */
.L_x_39212:
[----:B------:R-:W-:Y:S05]  /*11ec0*/  BSYNC B1 ;  /* 0x0000000000017941 */ /* 0x000fea0003800000 */
.L_x_39210:
        /* <DEDUP_REMOVED lines=11> */
.L_x_39214:
[----:B------:R-:W-:Y:S01]  /*11f80*/  IMAD.MOV.U32 R10, RZ, RZ, R7 ;  /* 0x000000ffff0a7224 */ /* 0x000fe200078e0007 */
[----:B------:R-:W-:Y:S01]  /*11f90*/  MOV R12, R9 ;  /* 0x00000009000c7202 */ /* 0x000fe20000000f00 */
[----:B------:R-:W-:Y:S02]  /*11fa0*/  IMAD.MOV.U32 R187, RZ, RZ, R186 ;  /* 0x000000ffffbb7224 */ /* 0x000fe400078e00ba */
[----:B------:R-:W-:Y:S02]  /*11fb0*/  IMAD.MOV.U32 R121, RZ, RZ, R120 ;  /* 0x000000ffff797224 */ /* 0x000fe400078e0078 */
.L_x_39215:
[----:B------:R-:W-:Y:S05]  /*11fc0*/  BSYNC B1 ;  /* 0x0000000000017941 */ /* 0x000fea0003800000 */
.L_x_39213:
        /* <DEDUP_REMOVED lines=11> */
.L_x_39217:
[----:B------:R-:W-:Y:S01]  /*12080*/  IMAD.MOV.U32 R7, RZ, RZ, R10 ;  /* 0x000000ffff077224 */ /* 0x000fe200078e000a */
[----:B------:R-:W-:Y:S01]  /*12090*/  MOV R9, R12 ;  /* 0x0000000c00097202 */ /* 0x000fe20000000f00 */
[----:B------:R-:W-:Y:S02]  /*120a0*/  IMAD.MOV.U32 R186, RZ, RZ, R189 ;  /* 0x000000ffffba7224 */ /* 0x000fe400078e00bd */
[----:B------:R-:W-:Y:S02]  /*120b0*/  IMAD.MOV.U32 R120, RZ, RZ, R123 ;  /* 0x000000ffff787224 */ /* 0x000fe400078e007b */
.L_x_39218:
[----:B------:R-:W-:Y:S05]  /*120c0*/  BSYNC B1 ;  /* 0x0000000000017941 */ /* 0x000fea0003800000 */
.L_x_39216:
        /* <DEDUP_REMOVED lines=11> */
.L_x_39220:
[----:B------:R-:W-:Y:S01]  /*12180*/  IMAD.MOV.U32 R10, RZ, RZ, R7 ;  /* 0x000000ffff0a7224 */ /* 0x000fe200078e0007 */
[----:B------:R-:W-:Y:S01]  /*12190*/  MOV R12, R9 ;  /* 0x00000009000c7202 */ /* 0x000fe20000000f00 */
[----:B------:R-:W-:Y:S02]  /*121a0*/  IMAD.MOV.U32 R189, RZ, RZ, R188 ;  /* 0x000000ffffbd7224 */ /* 0x000fe400078e00bc */
[----:B------:R-:W-:Y:S02]  /*121b0*/  IMAD.MOV.U32 R123, RZ, RZ, R122 ;  /* 0x000000ffff7b7224 */ /* 0x000fe400078e007a */
.L_x_39221:
[----:B------:R-:W-:Y:S05]  /*121c0*/  BSYNC B1 ;  /* 0x0000000000017941 */ /* 0x000fea0003800000 */
.L_x_39219:
        /* <DEDUP_REMOVED lines=11> */
.L_x_39223:
[----:B------:R-:W-:Y:S01]  /*12280*/  IMAD.MOV.U32 R7, RZ, RZ, R10 ;  /* 0x000000ffff077224 */ /* 0x000fe200078e000a */
[----:B------:R-:W-:Y:S01]  /*12290*/  MOV R9, R12 ;  /* 0x0000000c00097202 */ /* 0x000fe20000000f00 */
[----:B------:R-:W-:Y:S02]  /*122a0*/  IMAD.MOV.U32 R188, RZ, RZ, R191 ;  /* 0x000000ffffbc7224 */ /* 0x000fe400078e00bf */
[----:B------:R-:W-:Y:S02]  /*122b0*/  IMAD.MOV.U32 R122, RZ, RZ, R125 ;  /* 0x000000ffff7a7224 */ /* 0x000fe400078e007d */
.L_x_39224:
[----:B------:R-:W-:Y:S05]  /*122c0*/  BSYNC B1 ;  /* 0x0000000000017941 */ /* 0x000fea0003800000 */
.L_x_39222:
        /* <DEDUP_REMOVED lines=11> */
.L_x_39226:
[----:B------:R-:W-:Y:S01]  /*12380*/  IMAD.MOV.U32 R10, RZ, RZ, R7 ;  /* 0x000000ffff0a7224 */ /* 0x000fe200078e0007 */
[----:B------:R-:W-:Y:S01]  /*12390*/  MOV R12, R9 ;  /* 0x00000009000c7202 */ /* 0x000fe20000000f00 */
[----:B------:R-:W-:Y:S02]  /*123a0*/  IMAD.MOV.U32 R191, RZ, RZ, R190 ;  /* 0x000000ffffbf7224 */ /* 0x000fe400078e00be */
[----:B------:R-:W-:Y:S02]  /*123b0*/  IMAD.MOV.U32 R125, RZ, RZ, R124 ;  /* 0x000000ffff7d7224 */ /* 0x000fe400078e007c */
.L_x_39227:
[----:B------:R-:W-:Y:S05]  /*123c0*/  BSYNC B1 ;  /* 0x0000000000017941 */ /* 0x000fea0003800000 */
.L_x_39225:
        /* <DEDUP_REMOVED lines=11> */
.L_x_39229:
[----:B------:R-:W-:Y:S01]  /*12480*/  IMAD.MOV.U32 R7, RZ, RZ, R10 ;  /* 0x000000ffff077224 */ /* 0x000fe200078e000a */
[----:B------:R-:W-:Y:S01]  /*12490*/  MOV R9, R12 ;  /* 0x0000000c00097202 */ /* 0x000fe20000000f00 */
[----:B------:R-:W-:Y:S02]  /*124a0*/  IMAD.MOV.U32 R190, RZ, RZ, R193 ;  /* 0x000000ffffbe7224 */ /* 0x000fe400078e00c1 */
[----:B------:R-:W-:Y:S02]  /*124b0*/  IMAD.MOV.U32 R124, RZ, RZ, R127 ;  /* 0x000000ffff7c7224 */ /* 0x000fe400078e007f */
.L_x_39230:
[----:B------:R-:W-:Y:S05]  /*124c0*/  BSYNC B1 ;  /* 0x0000000000017941 */ /* 0x000fea0003800000 */
.L_x_39228:
        /* <DEDUP_REMOVED lines=11> */
.L_x_39232:
[----:B------:R-:W-:Y:S01]  /*12580*/  IMAD.MOV.U32 R10, RZ, RZ, R7 ;  /* 0x000000ffff0a7224 */ /* 0x000fe200078e0007 */
[----:B------:R-:W-:Y:S01]  /*12590*/  MOV R12, R9 ;  /* 0x00000009000c7202 */ /* 0x000fe20000000f00 */
[----:B------:R-:W-:Y:S02]  /*125a0*/  IMAD.MOV.U32 R193, RZ, RZ, R192 ;  /* 0x000000ffffc17224 */ /* 0x000fe400078e00c0 */
[----:B------:R-:W-:Y:S02]  /*125b0*/  IMAD.MOV.U32 R127, RZ, RZ, R126 ;  /* 0x000000ffff7f7224 */ /* 0x000fe400078e007e */
.L_x_39233:
[----:B------:R-:W-:Y:S05]  /*125c0*/  BSYNC B1 ;  /* 0x0000000000017941 */ /* 0x000fea0003800000 */
.L_x_39231:
        /* <DEDUP_REMOVED lines=11> */
.L_x_39235:
[----:B------:R-:W-:Y:S01]  /*12680*/  IMAD.MOV.U32 R7, RZ, RZ, R10 ;  /* 0x000000ffff077224 */ /* 0x000fe200078e000a */
[----:B------:R-:W-:Y:S01]  /*12690*/  MOV R9, R12 ;  /* 0x0000000c00097202 */ /* 0x000fe20000000f00 */
[----:B------:R-:W-:Y:S02]  /*126a0*/  IMAD.MOV.U32 R192, RZ, RZ, R195 ;  /* 0x000000ffffc07224 */ /* 0x000fe400078e00c3 */
[----:B------:R-:W-:Y:S02]  /*126b0*/  IMAD.MOV.U32 R126, RZ, RZ, R129 ;  /* 0x000000ffff7e7224 */ /* 0x000fe400078e0081 */
.L_x_39236:
[----:B------:R-:W-:Y:S05]  /*126c0*/  BSYNC B1 ;  /* 0x0000000000017941 */ /* 0x000fea0003800000 */
.L_x_39234:
        /* <DEDUP_REMOVED lines=11> */
.L_x_39238:
[----:B------:R-:W-:Y:S01]  /*12780*/  IMAD.MOV.U32 R10, RZ, RZ, R7 ;  /* 0x000000ffff0a7224 */ /* 0x000fe200078e0007 */
[----:B------:R-:W-:Y:S01]  /*12790*/  MOV R12, R9 ;  /* 0x00000009000c7202 */ /* 0x000fe20000000f00 */
[----:B------:R-:W-:Y:S02]  /*127a0*/  IMAD.MOV.U32 R195, RZ, RZ, R194 ;  /* 0x000000ffffc37224 */ /* 0x000fe400078e00c2 */
[----:B------:R-:W-:Y:S02]  /*127b0*/  IMAD.MOV.U32 R129, RZ, RZ, R128 ;  /* 0x000000ffff817224 */ /* 0x000fe400078e0080 */
.L_x_39239:
[----:B------:R-:W-:Y:S05]  /*127c0*/  BSYNC B1 ;  /* 0x0000000000017941 */ /* 0x000fea0003800000 */
.L_x_39237:
        /* <DEDUP_REMOVED lines=11> */
.L_x_39241:
[----:B------:R-:W-:Y:S01]  /*12880*/  IMAD.MOV.U32 R7, RZ, RZ, R10 ;  /* 0x000000ffff077224 */ /* 0x000fe200078e000a */
[----:B------:R-:W-:Y:S01]  /*12890*/  MOV R9, R12 ;  /* 0x0000000c00097202 */ /* 0x000fe20000000f00 */
[----:B------:R-:W-:Y:S02]  /*128a0*/  IMAD.MOV.U32 R194, RZ, RZ, R197 ;  /* 0x000000ffffc27224 */ /* 0x000fe400078e00c5 */
[----:B------:R-:W-:Y:S02]  /*128b0*/  IMAD.MOV.U32 R128, RZ, RZ, R131 ;  /* 0x000000ffff807224 */ /* 0x000fe400078e0083 */
.L_x_39242:
[----:B------:R-:W-:Y:S05]  /*128c0*/  BSYNC B1 ;  /* 0x0000000000017941 */ /* 0x000fea0003800000 */
.L_x_39240:
        /* <DEDUP_REMOVED lines=11> */
.L_x_39244:
[----:B------:R-:W-:Y:S01]  /*12980*/  IMAD.MOV.U32 R10, RZ, RZ, R7 ;  /* 0x000000ffff0a7224 */ /* 0x000fe200078e0007 */
[----:B------:R-:W-:Y:S01]  /*12990*/  MOV R12, R9 ;  /* 0x00000009000c7202 */ /* 0x000fe20000000f00 */
[----:B------:R-:W-:Y:S02]  /*129a0*/  IMAD.MOV.U32 R197, RZ, RZ, R196 ;  /* 0x000000ffffc57224 */ /* 0x000fe400078e00c4 */
[----:B------:R-:W-:Y:S02]  /*129b0*/  IMAD.MOV.U32 R131, RZ, RZ, R130 ;  /* 0x000000ffff837224 */ /* 0x000fe400078e0082 */
.L_x_39245:
[----:B------:R-:W-:Y:S05]  /*129c0*/  BSYNC B1 ;  /* 0x0000000000017941 */ /* 0x000fea0003800000 */
.L_x_39243:
        /* <DEDUP_REMOVED lines=11> */
.L_x_39247:
[----:B------:R-:W-:Y:S01]  /*12a80*/  IMAD.MOV.U32 R7, RZ, RZ, R10 ;  /* 0x000000ffff077224 */ /* 0x000fe200078e000a */
[----:B------:R-:W-:Y:S01]  /*12a90*/  MOV R9, R12 ;  /* 0x0000000c00097202 */ /* 0x000fe20000000f00 */
[----:B------:R-:W-:Y:S02]  /*12aa0*/  IMAD.MOV.U32 R196, RZ, RZ, R199 ;  /* 0x000000ffffc47224 */ /* 0x000fe400078e00c7 */
[----:B------:R-:W-:Y:S02]  /*12ab0*/  IMAD.MOV.U32 R130, RZ, RZ, R133 ;  /* 0x000000ffff827224 */ /* 0x000fe400078e0085 */
.L_x_39248:
[----:B------:R-:W-:Y:S05]  /*12ac0*/  BSYNC B1 ;  /* 0x0000000000017941 */ /* 0x000fea0003800000 */
.L_x_39246:
        /* <DEDUP_REMOVED lines=11> */
.L_x_39250:
[----:B------:R-:W-:Y:S01]  /*12b80*/  IMAD.MOV.U32 R10, RZ, RZ, R7 ;  /* 0x000000ffff0a7224 */ /* 0x000fe200078e0007 */
[----:B------:R-:W-:Y:S01]  /*12b90*/  MOV R12, R9 ;  /* 0x00000009000c7202 */ /* 0x000fe20000000f00 */
[----:B------:R-:W-:Y:S02]  /*12ba0*/  IMAD.MOV.U32 R199, RZ, RZ, R198 ;  /* 0x000000ffffc77224 */ /* 0x000fe400078e00c6 */
[----:B------:R-:W-:Y:S02]  /*12bb0*/  IMAD.MOV.U32 R133, RZ, RZ, R132 ;  /* 0x000000ffff857224 */ /* 0x000fe400078e0084 */
.L_x_39251:
[----:B------:R-:W-:Y:S05]  /*12bc0*/  BSYNC B1 ;  /* 0x0000000000017941 */ /* 0x000fea0003800000 */
.L_x_39249:
        /* <DEDUP_REMOVED lines=11> */
.L_x_39253:
[----:B------:R-:W-:Y:S01]  /*12c80*/  IMAD.MOV.U32 R7, RZ, RZ, R10 ;  /* 0x000000ffff077224 */ /* 0x000fe200078e000a */
[----:B------:R-:W-:Y:S01]  /*12c90*/  MOV R9, R12 ;  /* 0x0000000c00097202 */ /* 0x000fe20000000f00 */
[----:B------:R-:W-:Y:S02]  /*12ca0*/  IMAD.MOV.U32 R198, RZ, RZ, R201 ;  /* 0x000000ffffc67224 */ /* 0x000fe400078e00c9 */
[----:B------:R-:W-:Y:S02]  /*12cb0*/  IMAD.MOV.U32 R132, RZ, RZ, R135 ;  /* 0x000000ffff847224 */ /* 0x000fe400078e0087 */
.L_x_39254:
[----:B------:R-:W-:Y:S05]  /*12cc0*/  BSYNC B1 ;  /* 0x0000000000017941 */ /* 0x000fea0003800000 */
.L_x_39252:
        /* <DEDUP_REMOVED lines=11> */
.L_x_39256:
[----:B------:R-:W-:Y:S01]  /*12d80*/  IMAD.MOV.U32 R10, RZ, RZ, R7 ;  /* 0x000000ffff0a7224 */ /* 0x000fe200078e0007 */
[----:B------:R-:W-:Y:S01]  /*12d90*/  MOV R12, R9 ;  /* 0x00000009000c7202 */ /* 0x000fe20000000f00 */
[----:B------:R-:W-:Y:S02]  /*12da0*/  IMAD.MOV.U32 R201, RZ, RZ, R200 ;  /* 0x000000ffffc97224 */ /* 0x000fe400078e00c8 */
[----:B------:R-:W-:Y:S02]  /*12db0*/  IMAD.MOV.U32 R135, RZ, RZ, R134 ;  /* 0x000000ffff877224 */ /* 0x000fe400078e0086 */
.L_x_39257:
[----:B------:R-:W-:Y:S05]  /*12dc0*/  BSYNC B1 ;  /* 0x0000000000017941 */ /* 0x000fea0003800000 */
.L_x_39255:
        /* <DEDUP_REMOVED lines=11> */
.L_x_39259:
[----:B------:R-:W-:Y:S01]  /*12e80*/  IMAD.MOV.U32 R7, RZ, RZ, R10 ;  /* 0x000000ffff077224 */ /* 0x000fe200078e000a */
[----:B------:R-:W-:Y:S01]  /*12e90*/  MOV R9, R12 ;  /* 0x0000000c00097202 */ /* 0x000fe20000000f00 */
[----:B------:R-:W-:Y:S02]  /*12ea0*/  IMAD.MOV.U32 R200, RZ, RZ, R203 ;  /* 0x000000ffffc87224 */ /* 0x000fe400078e00cb */
[----:B------:R-:W-:Y:S02]  /*12eb0*/  IMAD.MOV.U32 R134, RZ, RZ, R137 ;  /* 0x000000ffff867224 */ /* 0x000fe400078e0089 */
.L_x_39260:
[----:B------:R-:W-:Y:S05]  /*12ec0*/  BSYNC B1 ;  /* 0x0000000000017941 */ /* 0x000fea0003800000 */
.L_x_39258:
        /* <DEDUP_REMOVED lines=11> */
.L_x_39262:
[----:B------:R-:W-:Y:S01]  /*12f80*/  IMAD.MOV.U32 R10, RZ, RZ, R7 ;  /* 0x000000ffff0a7224 */ /* 0x000fe200078e0007 */
[----:B------:R-:W-:Y:S01]  /*12f90*/  MOV R12, R9 ;  /* 0x00000009000c7202 */ /* 0x000fe20000000f00 */
[----:B------:R-:W-:Y:S02]  /*12fa0*/  IMAD.MOV.U32 R203, RZ, RZ, R202 ;  /* 0x000000ffffcb7224 */ /* 0x000fe400078e00ca */
[----:B------:R-:W-:Y:S02]  /*12fb0*/  IMAD.MOV.U32 R137, RZ, RZ, R136 ;  /* 0x000000ffff897224 */ /* 0x000fe400078e0088 */
.L_x_39263:
[----:B------:R-:W-:Y:S05]  /*12fc0*/  BSYNC B1 ;  /* 0x0000000000017941 */ /* 0x000fea0003800000 */
.L_x_39261:
        /* <DEDUP_REMOVED lines=11> */
.L_x_39265:
[----:B------:R-:W-:Y:S01]  /*13080*/  IMAD.MOV.U32 R7, RZ, RZ, R10 ;  /* 0x000000ffff077224 */ /* 0x000fe200078e000a */
[----:B------:R-:W-:Y:S01]  /*13090*/  MOV R9, R12 ;  /* 0x0000000c00097202 */ /* 0x000fe20000000f00 */
[----:B------:R-:W-:Y:S02]  /*130a0*/  IMAD.MOV.U32 R202, RZ, RZ, R205 ;  /* 0x000000ffffca7224 */ /* 0x000fe400078e00cd */
[----:B------:R-:W-:Y:S02]  /*130b0*/  IMAD.MOV.U32 R136, RZ, RZ, R139 ;  /* 0x000000ffff887224 */ /* 0x000fe400078e008b */
.L_x_39266:
[----:B------:R-:W-:Y:S05]  /*130c0*/  BSYNC B1 ;  /* 0x0000000000017941 */ /* 0x000fea0003800000 */
.L_x_39264:
        /* <DEDUP_REMOVED lines=11> */
.L_x_39268:
[----:B------:R-:W-:Y:S01]  /*13180*/  IMAD.MOV.U32 R10, RZ, RZ, R7 ;  /* 0x000000ffff0a7224 */ /* 0x000fe200078e0007 */
[----:B------:R-:W-:Y:S01]  /*13190*/  MOV R12, R9 ;  /* 0x00000009000c7202 */ /* 0x000fe20000000f00 */
[----:B------:R-:W-:Y:S02]  /*131a0*/  IMAD.MOV.U32 R205, RZ, RZ, R204 ;  /* 0x000000ffffcd7224 */ /* 0x000fe400078e00cc */
[----:B------:R-:W-:Y:S02]  /*131b0*/  IMAD.MOV.U32 R139, RZ, RZ, R138 ;  /* 0x000000ffff8b7224 */ /* 0x000fe400078e008a */
.L_x_39269:
[----:B------:R-:W-:Y:S05]  /*131c0*/  BSYNC B1 ;  /* 0x0000000000017941 */ /* 0x000fea0003800000 */
.L_x_39267:
        /* <DEDUP_REMOVED lines=11> */
.L_x_39271:
[----:B------:R-:W-:Y:S01]  /*13280*/  IMAD.MOV.U32 R7, RZ, RZ, R10 ;  /* 0x000000ffff077224 */ /* 0x000fe200078e000a */
[----:B------:R-:W-:Y:S01]  /*13290*/  MOV R9, R12 ;  /* 0x0000000c00097202 */ /* 0x000fe20000000f00 */
[----:B------:R-:W-:Y:S02]  /*132a0*/  IMAD.MOV.U32 R204, RZ, RZ, R207 ;  /* 0x000000ffffcc7224 */ /* 0x000fe400078e00cf */
[----:B------:R-:W-:Y:S02]  /*132b0*/  IMAD.MOV.U32 R138, RZ, RZ, R141 ;  /* 0x000000ffff8a7224 */ /* 0x000fe400078e008d */
.L_x_39272:
[----:B------:R-:W-:Y:S05]  /*132c0*/  BSYNC B1 ;  /* 0x0000000000017941 */ /* 0x000fea0003800000 */
.L_x_39270:
        /* <DEDUP_REMOVED lines=11> */
.L_x_39274:
[----:B------:R-:W-:Y:S01]  /*13380*/  IMAD.MOV.U32 R207, RZ, RZ, R206 ;  /* 0x000000ffffcf7224 */ /* 0x000fe200078e00ce */
[-C--:B------:R-:W-:Y:S01]  /*13390*/  MOV R11, R9.reuse ;  /* 0x00000009000b7202 */ /* 0x080fe20000000f00 */
[----:B------:R-:W-:Y:S01]  /*133a0*/  IMAD.MOV.U32 R141, RZ, RZ, R140 ;  /* 0x000000ffff8d7224 */ /* 0x000fe200078e008c */
[----:B------:R-:W-:Y:S01]  /*133b0*/  MOV R140, R9 ;  /* 0x00000009008c7202 */ /* 0x000fe20000000f00 */
[--C-:B------:R-:W-:Y:S02]  /*133c0*/  IMAD.MOV.U32 R10, RZ, RZ, R7.reuse ;  /* 0x000000ffff0a7224 */ /* 0x100fe400078e0007 */
[----:B------:R-:W-:Y:S02]  /*133d0*/  IMAD.MOV.U32 R206, RZ, RZ, R7 ;  /* 0x000000ffffce7224 */ /* 0x000fe400078e0007 */
.L_x_39275:
[----:B------:R-:W-:Y:S05]  /*133e0*/  BSYNC B1 ;  /* 0x0000000000017941 */ /* 0x000fea0003800000 */
.L_x_39273:
[----:B------:R-:W-:Y:S01]  /*133f0*/  IADD3 R4, R4, 0x4, RZ ;  /* 0x0000000404047810 */ /* 0x000fe20007ffe0ff */
[----:B------:R-:W-:Y:S01]  /*13400*/  @!P1 CALL.REL.NOINC `(.L_x_39276) ;  /* 0x0000001000009944 */ /* 0x000fe20003c00000 */
[----:B------:R-:W-:Y:S05]  /*13410*/  BRA `(.L_x_39277) ;  /* 0xffffc02000007947 */ /* 0x000fea000383ffff */
.L_x_39276:
[----:B------:R-:W-:Y:S02]  /*13420*/  FADD.FTZ R143, R143, R8 ;  /* 0x000000088f8f7221 */ /* 0x000fe40000010000 */
[----:B------:R-:W-:Y:S02]  /*13430*/  IMAD.MOV.U32 R142, RZ, RZ, R5 ;  /* 0x000000ffff8e7224 */ /* 0x000fe400078e0005 */
[----:B------:R-:W-:-:S02]  /*13440*/  IMAD.MOV.U32 R206, RZ, RZ, R10 ;  /* 0x000000ffffce7224 */ /* 0x000fc400078e000a */
[----:B------:R-:W-:Y:S02]  /*13450*/  IMAD.MOV.U32 R140, RZ, RZ, R11 ;  /* 0x000000ffff8c7224 */ /* 0x000fe400078e000b */
.L_x_39086:
[----:B------:R-:W-:Y:S05]  /*13460*/  BSYNC B0 ;  /* 0x0000000000007941 */ /* 0x000fea0003800000 */
.L_x_39085:
        /* <DEDUP_REMOVED lines=199> */
[----:B0-----:R-:W-:Y:S01]  /*140e0*/  HFMA2.MMA R6, -RZ, RZ, 0, 0 ;  /* 0x00000000ff067435 */ /* 0x001fe200000001ff */
[----:B------:R-:W-:-:S02]  /*140f0*/  IMAD.MOV.U32 R4, RZ, RZ, R1 ;  /* 0x000000ffff047224 */ /* 0x000fc400078e0001 */
        /* <DEDUP_REMOVED lines=8> */
.L_x_39470:
        /* <DEDUP_REMOVED lines=20> */
.L_x_39281:
[----:B------:R-:W-:Y:S01]  /*142c0*/  IMAD.MOV.U32 R10, RZ, RZ, R145 ;  /* 0x000000ffff0a7224 */ /* 0x000fe200078e0091 */
[----:B------:R-:W-:Y:S01]  /*142d0*/  MOV R145, R144 ;  /* 0x0000009000917202 */ /* 0x000fe20000000f00 */
[----:B------:R-:W-:Y:S02]  /*142e0*/  IMAD.MOV.U32 R12, RZ, RZ, R215 ;  /* 0x000000ffff0c7224 */ /* 0x000fe400078e00d7 */
[----:B------:R-:W-:Y:S02]  /*142f0*/  IMAD.MOV.U32 R215, RZ, RZ, R214 ;  /* 0x000000ffffd77224 */ /* 0x000fe400078e00d6 */
.L_x_39282:
[----:B------:R-:W-:Y:S05]  /*14300*/  BSYNC B1 ;  /* 0x0000000000017941 */ /* 0x000fea0003800000 */
.L_x_39280:
        /* <DEDUP_REMOVED lines=11> */
.L_x_39284:
[----:B------:R-:W-:Y:S01]  /*143c0*/  IMAD.MOV.U32 R7, RZ, RZ, R10 ;  /* 0x000000ffff077224 */ /* 0x000fe200078e000a */
[----:B------:R-:W-:Y:S01]  /*143d0*/  MOV R144, R147 ;  /* 0x0000009300907202 */ /* 0x000fe20000000f00 */
[----:B------:R-:W-:Y:S02]  /*143e0*/  IMAD.MOV.U32 R9, RZ, RZ, R12 ;  /* 0x000000ffff097224 */ /* 0x000fe400078e000c */
[----:B------:R-:W-:Y:S02]  /*143f0*/  IMAD.MOV.U32 R214, RZ, RZ, R213 ;  /* 0x000000ffffd67224 */ /* 0x000fe400078e00d5 */
.L_x_39285:
[----:B------:R-:W-:Y:S05]  /*14400*/  BSYNC B1 ;  /* 0x0000000000017941 */ /* 0x000fea0003800000 */
.L_x_39283:
        /* <DEDUP_REMOVED lines=11> */
.L_x_39287:
[----:B------:R-:W-:Y:S01]  /*144c0*/  IMAD.MOV.U32 R10, RZ, RZ, R7 ;  /* 0x000000ffff0a7224 */ /* 0x000fe200078e0007 */
[----:B------:R-:W-:Y:S01]  /*144d0*/  MOV R147, R146 ;  /* 0x0000009200937202 */ /* 0x000fe20000000f00 */
[----:B------:R-:W-:Y:S02]  /*144e0*/  IMAD.MOV.U32 R12, RZ, RZ, R9 ;  /* 0x000000ffff0c7224 */ /* 0x000fe400078e0009 */
[----:B------:R-:W-:Y:S02]  /*144f0*/  IMAD.MOV.U32 R213, RZ, RZ, R212 ;  /* 0x000000ffffd57224 */ /* 0x000fe400078e00d4 */
.L_x_39288:
[----:B------:R-:W-:Y:S05]  /*14500*/  BSYNC B1 ;  /* 0x0000000000017941 */ /* 0x000fea0003800000 */
.L_x_39286:
        /* <DEDUP_REMOVED lines=11> */
.L_x_39290:
[----:B------:R-:W-:Y:S01]  /*145c0*/  IMAD.MOV.U32 R7, RZ, RZ, R10 ;  /* 0x000000ffff077224 */ /* 0x000fe200078e000a */
[----:B------:R-:W-:Y:S01]  /*145d0*/  MOV R146, R149 ;  /* 0x0000009500927202 */ /* 0x000fe20000000f00 */
[----:B------:R-:W-:Y:S02]  /*145e0*/  IMAD.MOV.U32 R9, RZ, RZ, R12 ;  /* 0x000000ffff097224 */ /* 0x000fe400078e000c */
[----:B------:R-:W-:Y:S02]  /*145f0*/  IMAD.MOV.U32 R212, RZ, RZ, R211 ;  /* 0x000000ffffd47224 */ /* 0x000fe400078e00d3 */
.L_x_39291:
[----:B------:R-:W-:Y:S05]  /*14600*/  BSYNC B1 ;  /* 0x0000000000017941 */ /* 0x000fea0003800000 */
.L_x_39289:
        /* <DEDUP_REMOVED lines=11> */
.L_x_39293:
[----:B------:R-:W-:Y:S01]  /*146c0*/  IMAD.MOV.U32 R10, RZ, RZ, R7 ;  /* 0x000000ffff0a7224 */ /* 0x000fe200078e0007 */
[----:B------:R-:W-:Y:S01]  /*146d0*/  MOV R149, R148 ;  /* 0x0000009400957202 */ /* 0x000fe20000000f00 */
[----:B------:R-:W-:Y:S02]  /*146e0*/  IMAD.MOV.U32 R12, RZ, RZ, R9 ;  /* 0x000000ffff0c7224 */ /* 0x000fe400078e0009 */
[----:B------:R-:W-:Y:S02]  /*146f0*/  IMAD.MOV.U32 R211, RZ, RZ, R210 ;  /* 0x000000ffffd37224 */ /* 0x000fe400078e00d2 */
.L_x_39294:
[----:B------:R-:W-:Y:S05]  /*14700*/  BSYNC B1 ;  /* 0x0000000000017941 */ /* 0x000fea0003800000 */
.L_x_39292:
        /* <DEDUP_REMOVED lines=11> */
.L_x_39296:
[----:B------:R-:W-:Y:S01]  /*147c0*/  IMAD.MOV.U32 R7, RZ, RZ, R10 ;  /* 0x000000ffff077224 */ /* 0x000fe200078e000a */
[----:B------:R-:W-:Y:S01]  /*147d0*/  MOV R148, R151 ;  /* 0x0000009700947202 */ /* 0x000fe20000000f00 */
[----:B------:R-:W-:Y:S02]  /*147e0*/  IMAD.MOV.U32 R9, RZ, RZ, R12 ;  /* 0x000000ffff097224 */ /* 0x000fe400078e000c */
[----:B------:R-:W-:Y:S02]  /*147f0*/  IMAD.MOV.U32 R210, RZ, RZ, R209 ;  /* 0x000000ffffd27224 */ /* 0x000fe400078e00d1 */
.L_x_39297:
[----:B------:R-:W-:Y:S05]  /*14800*/  BSYNC B1 ;  /* 0x0000000000017941 */ /* 0x000fea0003800000 */
.L_x_39295:
        /* <DEDUP_REMOVED lines=11> */
.L_x_39299:
[----:B------:R-:W-:Y:S01]  /*148c0*/  IMAD.MOV.U32 R10, RZ, RZ, R7 ;  /* 0x000000ffff0a7224 */ /* 0x000fe200078e0007 */
[----:B------:R-:W-:Y:S01]  /*148d0*/  MOV R151, R150 ;  /* 0x0000009600977202 */ /* 0x000fe20000000f00 */
[----:B------:R-:W-:Y:S02]  /*148e0*/  IMAD.MOV.U32 R12, RZ, RZ, R9 ;  /* 0x000000ffff0c7224 */ /* 0x000fe400078e0009 */
[----:B------:R-:W-:Y:S02]  /*148f0*/  IMAD.MOV.U32 R209, RZ, RZ, R208 ;  /* 0x000000ffffd17224 */ /* 0x000fe400078e00d0 */
.L_x_39300:
[----:B------:R-:W-:Y:S05]  /*14900*/  BSYNC B1 ;  /* 0x0000000000017941 */ /* 0x000fea0003800000 */
.L_x_39298:
        /* <DEDUP_REMOVED lines=11> */
.L_x_39302:
[----:B------:R-:W-:Y:S01]  /*149c0*/  IMAD.MOV.U32 R7, RZ, RZ, R10 ;  /* 0x000000ffff077224 */ /* 0x000fe200078e000a */
[----:B------:R-:W-:Y:S01]  /*149d0*/  MOV R150, R153 ;  /* 0x0000009900967202 */ /* 0x000fe20000000f00 */
[----:B------:R-:W-:Y:S02]  /*149e0*/  IMAD.MOV.U32 R9, RZ, RZ, R12 ;  /* 0x000000ffff097224 */ /* 0x000fe400078e000c */
[----:B------:R-:W-:Y:S02]  /*149f0*/  IMAD.MOV.U32 R208, RZ, RZ, R3 ;  /* 0x000000ffffd07224 */ /* 0x000fe400078e0003 */
.L_x_39303:
[----:B------:R-:W-:Y:S05]  /*14a00*/  BSYNC B1 ;  /* 0x0000000000017941 */ /* 0x000fea0003800000 */
.L_x_39301:
        /* <DEDUP_REMOVED lines=11> */
.L_x_39305:
[----:B------:R-:W-:Y:S01]  /*14ac0*/  IMAD.MOV.U32 R10, RZ, RZ, R7 ;  /* 0x000000ffff0a7224 */ /* 0x000fe200078e0007 */
[----:B------:R-:W-:Y:S01]  /*14ad0*/  MOV R153, R152 ;  /* 0x0000009800997202 */ /* 0x000fe20000000f00 */
[----:B------:R-:W-:Y:S02]  /*14ae0*/  IMAD.MOV.U32 R12, RZ, RZ, R9 ;  /* 0x000000ffff0c7224 */ /* 0x000fe400078e0009 */
[----:B------:R-:W-:Y:S02]  /*14af0*/  IMAD.MOV.U32 R3, RZ, RZ, R2 ;  /* 0x000000ffff037224 */ /* 0x000fe400078e0002 */
.L_x_39306:
[----:B------:R-:W-:Y:S05]  /*14b00*/  BSYNC B1 ;  /* 0x0000000000017941 */ /* 0x000fea0003800000 */
.L_x_39304:
        /* <DEDUP_REMOVED lines=11> */
.L_x_39308:
[----:B------:R-:W-:Y:S01]  /*14bc0*/  IMAD.MOV.U32 R7, RZ, RZ, R10 ;  /* 0x000000ffff077224 */ /* 0x000fe200078e000a */
[----:B------:R-:W-:Y:S01]  /*14bd0*/  MOV R152, R155 ;  /* 0x0000009b00987202 */ /* 0x000fe20000000f00 */
[----:B------:R-:W-:Y:S02]  /*14be0*/  IMAD.MOV.U32 R9, RZ, RZ, R12 ;  /* 0x000000ffff097224 */ /* 0x000fe400078e000c */
[----:B------:R-:W-:Y:S02]  /*14bf0*/  IMAD.MOV.U32 R2, RZ, RZ, R89 ;  /* 0x000000ffff027224 */ /* 0x000fe400078e0059 */
.L_x_39309:
[----:B------:R-:W-:Y:S05]  /*14c00*/  BSYNC B1 ;  /* 0x0000000000017941 */ /* 0x000fea0003800000 */
.L_x_39307:
        /* <DEDUP_REMOVED lines=11> */
.L_x_39311:
[----:B------:R-:W-:Y:S01]  /*14cc0*/  IMAD.MOV.U32 R10, RZ, RZ, R7 ;  /* 0x000000ffff0a7224 */ /* 0x000fe200078e0007 */
[----:B------:R-:W-:Y:S01]  /*14cd0*/  MOV R155, R154 ;  /* 0x0000009a009b7202 */ /* 0x000fe20000000f00 */
[----:B------:R-:W-:Y:S02]  /*14ce0*/  IMAD.MOV.U32 R12, RZ, RZ, R9 ;  /* 0x000000ffff0c7224 */ /* 0x000fe400078e0009 */
[----:B------:R-:W-:Y:S02]  /*14cf0*/  IMAD.MOV.U32 R89, RZ, RZ, R88 ;  /* 0x000000ffff597224 */ /* 0x000fe400078e0058 */
.L_x_39312:
[----:B------:R-:W-:Y:S05]  /*14d00*/  BSYNC B1 ;  /* 0x0000000000017941 */ /* 0x000fea0003800000 */
.L_x_39310:
        /* <DEDUP_REMOVED lines=11> */
.L_x_39314:
[----:B------:R-:W-:Y:S01]  /*14dc0*/  IMAD.MOV.U32 R7, RZ, RZ, R10 ;  /* 0x000000ffff077224 */ /* 0x000fe200078e000a */
[----:B------:R-:W-:Y:S01]  /*14dd0*/  MOV R154, R157 ;  /* 0x0000009d009a7202 */ /* 0x000fe20000000f00 */
[----:B------:R-:W-:Y:S02]  /*14de0*/  IMAD.MOV.U32 R9, RZ, RZ, R12 ;  /* 0x000000ffff097224 */ /* 0x000fe400078e000c */
[----:B------:R-:W-:Y:S02]  /*14df0*/  IMAD.MOV.U32 R88, RZ, RZ, R91 ;  /* 0x000000ffff587224 */ /* 0x000fe400078e005b */
.L_x_39315:
[----:B------:R-:W-:Y:S05]  /*14e00*/  BSYNC B1 ;  /* 0x0000000000017941 */ /* 0x000fea0003800000 */
.L_x_39313:
        /* <DEDUP_REMOVED lines=11> */
.L_x_39317:
[----:B------:R-:W-:Y:S01]  /*14ec0*/  IMAD.MOV.U32 R10, RZ, RZ, R7 ;  /* 0x000000ffff0a7224 */ /* 0x000fe200078e0007 */
[----:B------:R-:W-:Y:S01]  /*14ed0*/  MOV R157, R156 ;  /* 0x0000009c009d7202 */ /* 0x000fe20000000f00 */
[----:B------:R-:W-:Y:S02]  /*14ee0*/  IMAD.MOV.U32 R12, RZ, RZ, R9 ;  /* 0x000000ffff0c7224 */ /* 0x000fe400078e0009 */
[----:B------:R-:W-:Y:S02]  /*14ef0*/  IMAD.MOV.U32 R91, RZ, RZ, R90 ;  /* 0x000000ffff5b7224 */ /* 0x000fe400078e005a */
.L_x_39318:
[----:B------:R-:W-:Y:S05]  /*14f00*/  BSYNC B1 ;  /* 0x0000000000017941 */ /* 0x000fea0003800000 */
.L_x_39316:
        /* <DEDUP_REMOVED lines=11> */
.L_x_39320:
[----:B------:R-:W-:Y:S01]  /*14fc0*/  IMAD.MOV.U32 R7, RZ, RZ, R10 ;  /* 0x000000ffff077224 */ /* 0x000fe200078e000a */
[----:B------:R-:W-:Y:S01]  /*14fd0*/  MOV R156, R159 ;  /* 0x0000009f009c7202 */ /* 0x000fe20000000f00 */
[----:B------:R-:W-:Y:S02]  /*14fe0*/  IMAD.MOV.U32 R9, RZ, RZ, R12 ;  /* 0x000000ffff097224 */ /* 0x000fe400078e000c */
[----:B------:R-:W-:Y:S02]  /*14ff0*/  IMAD.MOV.U32 R90, RZ, RZ, R93 ;  /* 0x000000ffff5a7224 */ /* 0x000fe400078e005d */
.L_x_39321:
[----:B------:R-:W-:Y:S05]  /*15000*/  BSYNC B1 ;  /* 0x0000000000017941 */ /* 0x000fea0003800000 */
.L_x_39319:
        /* <DEDUP_REMOVED lines=11> */
.L_x_39323:
[----:B------:R-:W-:Y:S01]  /*150c0*/  IMAD.MOV.U32 R10, RZ, RZ, R7 ;  /* 0x000000ffff0a7224 */ /* 0x000fe200078e0007 */
[----:B------:R-:W-:Y:S01]  /*150d0*/  MOV R159, R158 ;  /* 0x0000009e009f7202 */ /* 0x000fe20000000f00 */
[----:B------:R-:W-:Y:S02]  /*150e0*/  IMAD.MOV.U32 R12, RZ, RZ, R9 ;  /* 0x000000ffff0c7224 */ /* 0x000fe400078e0009 */
[----:B------:R-:W-:Y:S02]  /*150f0*/  IMAD.MOV.U32 R93, RZ, RZ, R92 ;  /* 0x000000ffff5d7224 */ /* 0x000fe400078e005c */
.L_x_39324:
[----:B------:R-:W-:Y:S05]  /*15100*/  BSYNC B1 ;  /* 0x0000000000017941 */ /* 0x000fea0003800000 */
.L_x_39322:
        /* <DEDUP_REMOVED lines=11> */
.L_x_39326:
[----:B------:R-:W-:Y:S01]  /*151c0*/  IMAD.MOV.U32 R7, RZ, RZ, R10 ;  /* 0x000000ffff077224 */ /* 0x000fe200078e000a */
[----:B------:R-:W-:Y:S01]  /*151d0*/  MOV R158, R161 ;  /* 0x000000a1009e7202 */ /* 0x000fe20000000f00 */
[----:B------:R-:W-:Y:S02]  /*151e0*/  IMAD.MOV.U32 R9, RZ, RZ, R12 ;  /* 0x000000ffff097224 */ /* 0x000fe400078e000c */
[----:B------:R-:W-:Y:S02]  /*151f0*/  IMAD.MOV.U32 R92, RZ, RZ, R95 ;  /* 0x000000ffff5c7224 */ /* 0x000fe400078e005f */
.L_x_39327:
[----:B------:R-:W-:Y:S05]  /*15200*/  BSYNC B1 ;  /* 0x0000000000017941 */ /* 0x000fea0003800000 */
.L_x_39325:
        /* <DEDUP_REMOVED lines=11> */
.L_x_39329:
[----:B------:R-:W-:Y:S01]  /*152c0*/  IMAD.MOV.U32 R10, RZ, RZ, R7 ;  /* 0x000000ffff0a7224 */ /* 0x000fe200078e0007 */
[----:B------:R-:W-:Y:S01]  /*152d0*/  MOV R161, R160 ;  /* 0x000000a000a17202 */ /* 0x000fe20000000f00 */
[----:B------:R-:W-:Y:S02]  /*152e0*/  IMAD.MOV.U32 R12, RZ, RZ, R9 ;  /* 0x000000ffff0c7224 */ /* 0x000fe400078e0009 */
[----:B------:R-:W-:Y:S02]  /*152f0*/  IMAD.MOV.U32 R95, RZ, RZ, R94 ;  /* 0x000000ffff5f7224 */ /* 0x000fe400078e005e */
.L_x_39330:
[----:B------:R-:W-:Y:S05]  /*15300*/  BSYNC B1 ;  /* 0x0000000000017941 */ /* 0x000fea0003800000 */
.L_x_39328:
        /* <DEDUP_REMOVED lines=11> */
.L_x_39332:
[----:B------:R-:W-:Y:S01]  /*153c0*/  IMAD.MOV.U32 R7, RZ, RZ, R10 ;  /* 0x000000ffff077224 */ /* 0x000fe200078e000a */
[----:B------:R-:W-:Y:S01]  /*153d0*/  MOV R160, R163 ;  /* 0x000000a300a07202 */ /* 0x000fe20000000f00 */
[----:B------:R-:W-:Y:S02]  /*153e0*/  IMAD.MOV.U32 R9, RZ, RZ, R12 ;  /* 0x000000ffff097224 */ /* 0x000fe400078e000c */
[----:B------:R-:W-:Y:S02]  /*153f0*/  IMAD.MOV.U32 R94, RZ, RZ, R97 ;  /* 0x000000ffff5e7224 */ /* 0x000fe400078e0061 */
.L_x_39333:
[----:B------:R-:W-:Y:S05]  /*15400*/  BSYNC B1 ;  /* 0x0000000000017941 */ /* 0x000fea0003800000 */
.L_x_39331:
        /* <DEDUP_REMOVED lines=11> */
.L_x_39335:
[----:B------:R-:W-:Y:S01]  /*154c0*/  IMAD.MOV.U32 R10, RZ, RZ, R7 ;  /* 0x000000ffff0a7224 */ /* 0x000fe200078e0007 */
[----:B------:R-:W-:Y:S01]  /*154d0*/  MOV R163, R162 ;  /* 0x000000a200a37202 */ /* 0x000fe20000000f00 */
[----:B------:R-:W-:Y:S02]  /*154e0*/  IMAD.MOV.U32 R12, RZ, RZ, R9 ;  /* 0x000000ffff0c7224 */ /* 0x000fe400078e0009 */
[----:B------:R-:W-:Y:S02]  /*154f0*/  IMAD.MOV.U32 R97, RZ, RZ, R96 ;  /* 0x000000ffff617224 */ /* 0x000fe400078e0060 */
.L_x_39336:
[----:B------:R-:W-:Y:S05]  /*15500*/  BSYNC B1 ;  /* 0x0000000000017941 */ /* 0x000fea0003800000 */
.L_x_39334:
        /* <DEDUP_REMOVED lines=11> */
.L_x_39338:
[----:B------:R-:W-:Y:S01]  /*155c0*/  IMAD.MOV.U32 R7, RZ, RZ, R10 ;  /* 0x000000ffff077224 */ /* 0x000fe200078e000a */
[----:B------:R-:W-:Y:S01]  /*155d0*/  MOV R162, R165 ;  /* 0x000000a500a27202 */ /* 0x000fe20000000f00 */
[----:B------:R-:W-:Y:S02]  /*155e0*/  IMAD.MOV.U32 R9, RZ, RZ, R12 ;  /* 0x000000ffff097224 */ /* 0x000fe400078e000c */
[----:B------:R-:W-:Y:S02]  /*155f0*/  IMAD.MOV.U32 R96, RZ, RZ, R99 ;  /* 0x000000ffff607224 */ /* 0x000fe400078e0063 */
.L_x_39339:
[----:B------:R-:W-:Y:S05]  /*15600*/  BSYNC B1 ;  /* 0x0000000000017941 */ /* 0x000fea0003800000 */
.L_x_39337:
        /* <DEDUP_REMOVED lines=11> */
.L_x_39341:
[----:B------:R-:W-:Y:S01]  /*156c0*/  IMAD.MOV.U32 R10, RZ, RZ, R7 ;  /* 0x000000ffff0a7224 */ /* 0x000fe200078e0007 */
[----:B------:R-:W-:Y:S01]  /*156d0*/  MOV R165, R164 ;  /* 0x000000a400a57202 */ /* 0x000fe20000000f00 */
[----:B------:R-:W-:Y:S02]  /*156e0*/  IMAD.MOV.U32 R12, RZ, RZ, R9 ;  /* 0x000000ffff0c7224 */ /* 0x000fe400078e0009 */
[----:B------:R-:W-:Y:S02]  /*156f0*/  IMAD.MOV.U32 R99, RZ, RZ, R98 ;  /* 0x000000ffff637224 */ /* 0x000fe400078e0062 */
.L_x_39342:
[----:B------:R-:W-:Y:S05]  /*15700*/  BSYNC B1 ;  /* 0x0000000000017941 */ /* 0x000fea0003800000 */
.L_x_39340:
        /* <DEDUP_REMOVED lines=11> */
.L_x_39344:
[----:B------:R-:W-:Y:S01]  /*157c0*/  IMAD.MOV.U32 R7, RZ, RZ, R10 ;  /* 0x000000ffff077224 */ /* 0x000fe200078e000a */
[----:B------:R-:W-:Y:S01]  /*157d0*/  MOV R164, R167 ;  /* 0x000000a700a47202 */ /* 0x000fe20000000f00 */
[----:B------:R-:W-:Y:S02]  /*157e0*/  IMAD.MOV.U32 R9, RZ, RZ, R12 ;  /* 0x000000ffff097224 */ /* 0x000fe400078e000c */
[----:B------:R-:W-:Y:S02]  /*157f0*/  IMAD.MOV.U32 R98, RZ, RZ, R101 ;  /* 0x000000ffff627224 */ /* 0x000fe400078e0065 */
.L_x_39345:
[----:B------:R-:W-:Y:S05]  /*15800*/  BSYNC B1 ;  /* 0x0000000000017941 */ /* 0x000fea0003800000 */
.L_x_39343:
        /* <DEDUP_REMOVED lines=11> */
.L_x_39347:
[----:B------:R-:W-:Y:S01]  /*158c0*/  IMAD.MOV.U32 R10, RZ, RZ, R7 ;  /* 0x000000ffff0a7224 */ /* 0x000fe200078e0007 */
[----:B------:R-:W-:Y:S01]  /*158d0*/  MOV R167, R166 ;  /* 0x000000a600a77202 */ /* 0x000fe20000000f00 */
[----:B------:R-:W-:Y:S02]  /*158e0*/  IMAD.MOV.U32 R12, RZ, RZ, R9 ;  /* 0x000000ffff0c7224 */ /* 0x000fe400078e0009 */
[----:B------:R-:W-:Y:S02]  /*158f0*/  IMAD.MOV.U32 R101, RZ, RZ, R100 ;  /* 0x000000ffff657224 */ /* 0x000fe400078e0064 */
.L_x_39348:
[----:B------:R-:W-:Y:S05]  /*15900*/  BSYNC B1 ;  /* 0x0000000000017941 */ /* 0x000fea0003800000 */
.L_x_39346:
        /* <DEDUP_REMOVED lines=11> */
.L_x_39350:
[----:B------:R-:W-:Y:S01]  /*159c0*/  IMAD.MOV.U32 R7, RZ, RZ, R10 ;  /* 0x000000ffff077224 */ /* 0x000fe200078e000a */
[----:B------:R-:W-:Y:S01]  /*159d0*/  MOV R166, R169 ;  /* 0x000000a900a67202 */ /* 0x000fe20000000f00 */
[----:B------:R-:W-:Y:S02]  /*159e0*/  IMAD.MOV.U32 R9, RZ, RZ, R12 ;  /* 0x000000ffff097224 */ /* 0x000fe400078e000c */
[----:B------:R-:W-:Y:S02]  /*159f0*/  IMAD.MOV.U32 R100, RZ, RZ, R103 ;  /* 0x000000ffff647224 */ /* 0x000fe400078e0067 */
.L_x_39351:
[----:B------:R-:W-:Y:S05]  /*15a00*/  BSYNC B1 ;  /* 0x0000000000017941 */ /* 0x000fea0003800000 */
.L_x_39349:
        /* <DEDUP_REMOVED lines=11> */
.L_x_39353:
[----:B------:R-:W-:Y:S01]  /*15ac0*/  IMAD.MOV.U32 R10, RZ, RZ, R7 ;  /* 0x000000ffff0a7224 */ /* 0x000fe200078e0007 */
[----:B------:R-:W-:Y:S01]  /*15ad0*/  MOV R169, R168 ;  /* 0x000000a800a97202 */ /* 0x000fe20000000f00 */
[----:B------:R-:W-:Y:S02]  /*15ae0*/  IMAD.MOV.U32 R12, RZ, RZ, R9 ;  /* 0x000000ffff0c7224 */ /* 0x000fe400078e0009 */
[----:B------:R-:W-:Y:S02]  /*15af0*/  IMAD.MOV.U32 R103, RZ, RZ, R102 ;  /* 0x000000ffff677224 */ /* 0x000fe400078e0066 */
.L_x_39354:
[----:B------:R-:W-:Y:S05]  /*15b00*/  BSYNC B1 ;  /* 0x0000000000017941 */ /* 0x000fea0003800000 */
.L_x_39352:
        /* <DEDUP_REMOVED lines=11> */
.L_x_39356:
[----:B------:R-:W-:Y:S01]  /*15bc0*/  IMAD.MOV.U32 R7, RZ, RZ, R10 ;  /* 0x000000ffff077224 */ /* 0x000fe200078e000a */
[----:B------:R-:W-:Y:S01]  /*15bd0*/  MOV R168, R171 ;  /* 0x000000ab00a87202 */ /* 0x000fe20000000f00 */
[----:B------:R-:W-:Y:S02]  /*15be0*/  IMAD.MOV.U32 R9, RZ, RZ, R12 ;  /* 0x000000ffff097224 */ /* 0x000fe400078e000c */
[----:B------:R-:W-:Y:S02]  /*15bf0*/  IMAD.MOV.U32 R102, RZ, RZ, R105 ;  /* 0x000000ffff667224 */ /* 0x000fe400078e0069 */
.L_x_39357:
[----:B------:R-:W-:Y:S05]  /*15c00*/  BSYNC B1 ;  /* 0x0000000000017941 */ /* 0x000fea0003800000 */
.L_x_39355:
        /* <DEDUP_REMOVED lines=11> */
.L_x_39359:
[----:B------:R-:W-:Y:S01]  /*15cc0*/  IMAD.MOV.U32 R10, RZ, RZ, R7 ;  /* 0x000000ffff0a7224 */ /* 0x000fe200078e0007 */
[----:B------:R-:W-:Y:S01]  /*15cd0*/  MOV R171, R170 ;  /* 0x000000aa00ab7202 */ /* 0x000fe20000000f00 */
[----:B------:R-:W-:Y:S02]  /*15ce0*/  IMAD.MOV.U32 R12, RZ, RZ, R9 ;  /* 0x000000ffff0c7224 */ /* 0x000fe400078e0009 */
[----:B------:R-:W-:Y:S02]  /*15cf0*/  IMAD.MOV.U32 R105, RZ, RZ, R104 ;  /* 0x000000ffff697224 */ /* 0x000fe400078e0068 */
.L_x_39360:
[----:B------:R-:W-:Y:S05]  /*15d00*/  BSYNC B1 ;  /* 0x0000000000017941 */ /* 0x000fea0003800000 */
.L_x_39358:
        /* <DEDUP_REMOVED lines=11> */
.L_x_39362:
[----:B------:R-:W-:Y:S01]  /*15dc0*/  IMAD.MOV.U32 R7, RZ, RZ, R10 ;  /* 0x000000ffff077224 */ /* 0x000fe200078e000a */
[----:B------:R-:W-:Y:S01]  /*15dd0*/  MOV R170, R173 ;  /* 0x000000ad00aa7202 */ /* 0x000fe20000000f00 */
[----:B------:R-:W-:Y:S02]  /*15de0*/  IMAD.MOV.U32 R9, RZ, RZ, R12 ;  /* 0x000000ffff097224 */ /* 0x000fe400078e000c */
[----:B------:R-:W-:Y:S02]  /*15df0*/  IMAD.MOV.U32 R104, RZ, RZ, R107 ;  /* 0x000000ffff687224 */ /* 0x000fe400078e006b */
.L_x_39363:
[----:B------:R-:W-:Y:S05]  /*15e00*/  BSYNC B1 ;  /* 0x0000000000017941 */ /* 0x000fea0003800000 */
.L_x_39361:
        /* <DEDUP_REMOVED lines=11> */
.L_x_39365:
[----:B------:R-:W-:Y:S01]  /*15ec0*/  IMAD.MOV.U32 R10, RZ, RZ, R7 ;  /* 0x000000ffff0a7224 */ /* 0x000fe200078e0007 */
[----:B------:R-:W-:Y:S01]  /*15ed0*/  MOV R173, R172 ;  /* 0x000000ac00ad7202 */ /* 0x000fe20000000f00 */
[----:B------:R-:W-:Y:S02]  /*15ee0*/  IMAD.MOV.U32 R12, RZ, RZ, R9 ;  /* 0x000000ffff0c7224 */ /* 0x000fe400078e0009 */
[----:B------:R-:W-:Y:S02]  /*15ef0*/  IMAD.MOV.U32 R107, RZ, RZ, R106 ;  /* 0x000000ffff6b7224 */ /* 0x000fe400078e006a */
.L_x_39366:
[----:B------:R-:W-:Y:S05]  /*15f00*/  BSYNC B1 ;  /* 0x0000000000017941 */ /* 0x000fea0003800000 */
.L_x_39364:
        /* <DEDUP_REMOVED lines=11> */
.L_x_39368:
[----:B------:R-:W-:Y:S01]  /*15fc0*/  IMAD.MOV.U32 R7, RZ, RZ, R10 ;  /* 0x000000ffff077224 */ /* 0x000fe200078e000a */
[----:B------:R-:W-:Y:S01]  /*15fd0*/  MOV R172, R175 ;  /* 0x000000af00ac7202 */ /* 0x000fe20000000f00 */
[----:B------:R-:W-:Y:S02]  /*15fe0*/  IMAD.MOV.U32 R9, RZ, RZ, R12 ;  /* 0x000000ffff097224 */ /* 0x000fe400078e000c */
[----:B------:R-:W-:Y:S02]  /*15ff0*/  IMAD.MOV.U32 R106, RZ, RZ, R109 ;  /* 0x000000ffff6a7224 */ /* 0x000fe400078e006d */
.L_x_39369:
[----:B------:R-:W-:Y:S05]  /*16000*/  BSYNC B1 ;  /* 0x0000000000017941 */ /* 0x000fea0003800000 */
.L_x_39367:
        /* <DEDUP_REMOVED lines=11> */
.L_x_39371:
[----:B------:R-:W-:Y:S01]  /*160c0*/  IMAD.MOV.U32 R10, RZ, RZ, R7 ;  /* 0x000000ffff0a7224 */ /* 0x000fe200078e0007 */
[----:B------:R-:W-:Y:S01]  /*160d0*/  MOV R175, R174 ;  /* 0x000000ae00af7202 */ /* 0x000fe20000000f00 */
[----:B------:R-:W-:Y:S02]  /*160e0*/  IMAD.MOV.U32 R12, RZ, RZ, R9 ;  /* 0x000000ffff0c7224 */ /* 0x000fe400078e0009 */
[----:B------:R-:W-:Y:S02]  /*160f0*/  IMAD.MOV.U32 R109, RZ, RZ, R108 ;  /* 0x000000ffff6d7224 */ /* 0x000fe400078e006c */
.L_x_39372:
[----:B------:R-:W-:Y:S05]  /*16100*/  BSYNC B1 ;  /* 0x0000000000017941 */ /* 0x000fea0003800000 */
.L_x_39370:
        /* <DEDUP_REMOVED lines=11> */
.L_x_39374:
[----:B------:R-:W-:Y:S01]  /*161c0*/  IMAD.MOV.U32 R7, RZ, RZ, R10 ;  /* 0x000000ffff077224 */ /* 0x000fe200078e000a */
[----:B------:R-:W-:Y:S01]  /*161d0*/  MOV R174, R177 ;  /* 0x000000b100ae7202 */ /* 0x000fe20000000f00 */
[----:B------:R-:W-:Y:S02]  /*161e0*/  IMAD.MOV.U32 R9, RZ, RZ, R12 ;  /* 0x000000ffff097224 */ /* 0x000fe400078e000c */
[----:B------:R-:W-:Y:S02]  /*161f0*/  IMAD.MOV.U32 R108, RZ, RZ, R111 ;  /* 0x000000ffff6c7224 */ /* 0x000fe400078e006f */
.L_x_39375:
[----:B------:R-:W-:Y:S05]  /*16200*/  BSYNC B1 ;  /* 0x0000000000017941 */ /* 0x000fea0003800000 */
.L_x_39373:
        /* <DEDUP_REMOVED lines=11> */
.L_x_39377:
[----:B------:R-:W-:Y:S01]  /*162c0*/  IMAD.MOV.U32 R10, RZ, RZ, R7 ;  /* 0x000000ffff0a7224 */ /* 0x000fe200078e0007 */
[----:B------:R-:W-:Y:S01]  /*162d0*/  MOV R177, R176 ;  /* 0x000000b000b17202 */ /* 0x000fe20000000f00 */
[----:B------:R-:W-:Y:S02]  /*162e0*/  IMAD.MOV.U32 R12, RZ, RZ, R9 ;  /* 0x000000ffff0c7224 */ /* 0x000fe400078e0009 */
[----:B------:R-:W-:Y:S02]  /*162f0*/  IMAD.MOV.U32 R111, RZ, RZ, R110 ;  /* 0x000000ffff6f7224 */ /* 0x000fe400078e006e */
.L_x_39378:
[----:B------:R-:W-:Y:S05]  /*16300*/  BSYNC B1 ;  /* 0x0000000000017941 */ /* 0x000fea0003800000 */
.L_x_39376:
        /* <DEDUP_REMOVED lines=11> */
.L_x_39380:
[----:B------:R-:W-:Y:S01]  /*163c0*/  IMAD.MOV.U32 R7, RZ, RZ, R10 ;  /* 0x000000ffff077224 */ /* 0x000fe200078e000a */
[----:B------:R-:W-:Y:S01]  /*163d0*/  MOV R176, R179 ;  /* 0x000000b300b07202 */ /* 0x000fe20000000f00 */
[----:B------:R-:W-:Y:S02]  /*163e0*/  IMAD.MOV.U32 R9, RZ, RZ, R12 ;  /* 0x000000ffff097224 */ /* 0x000fe400078e000c */
[----:B------:R-:W-:Y:S02]  /*163f0*/  IMAD.MOV.U32 R110, RZ, RZ, R113 ;  /* 0x000000ffff6e7224 */ /* 0x000fe400078e0071 */
.L_x_39381:
[----:B------:R-:W-:Y:S05]  /*16400*/  BSYNC B1 ;  /* 0x0000000000017941 */ /* 0x000fea0003800000 */
.L_x_39379:
        /* <DEDUP_REMOVED lines=11> */
.L_x_39383:
[----:B------:R-:W-:Y:S01]  /*164c0*/  IMAD.MOV.U32 R10, RZ, RZ, R7 ;  /* 0x000000ffff0a7224 */ /* 0x000fe200078e0007 */
[----:B------:R-:W-:Y:S01]  /*164d0*/  MOV R179, R178 ;  /* 0x000000b200b37202 */ /* 0x000fe20000000f00 */
[----:B------:R-:W-:Y:S02]  /*164e0*/  IMAD.MOV.U32 R12, RZ, RZ, R9 ;  /* 0x000000ffff0c7224 */ /* 0x000fe400078e0009 */
[----:B------:R-:W-:Y:S02]  /*164f0*/  IMAD.MOV.U32 R113, RZ, RZ, R112 ;  /* 0x000000ffff717224 */ /* 0x000fe400078e0070 */
.L_x_39384:
[----:B------:R-:W-:Y:S05]  /*16500*/  BSYNC B1 ;  /* 0x0000000000017941 */ /* 0x000fea0003800000 */
.L_x_39382:
        /* <DEDUP_REMOVED lines=11> */
.L_x_39386:
[----:B------:R-:W-:Y:S01]  /*165c0*/  IMAD.MOV.U32 R7, RZ, RZ, R10 ;  /* 0x000000ffff077224 */ /* 0x000fe200078e000a */
[----:B------:R-:W-:Y:S01]  /*165d0*/  MOV R178, R181 ;  /* 0x000000b500b27202 */ /* 0x000fe20000000f00 */
[----:B------:R-:W-:Y:S02]  /*165e0*/  IMAD.MOV.U32 R9, RZ, RZ, R12 ;  /* 0x000000ffff097224 */ /* 0x000fe400078e000c */
[----:B------:R-:W-:Y:S02]  /*165f0*/  IMAD.MOV.U32 R112, RZ, RZ, R115 ;  /* 0x000000ffff707224 */ /* 0x000fe400078e0073 */
.L_x_39387:
[----:B------:R-:W-:Y:S05]  /*16600*/  BSYNC B1 ;  /* 0x0000000000017941 */ /* 0x000fea0003800000 */
.L_x_39385:
        /* <DEDUP_REMOVED lines=11> */
.L_x_39389:
[----:B------:R-:W-:Y:S01]  /*166c0*/  IMAD.MOV.U32 R10, RZ, RZ, R7 ;  /* 0x000000ffff0a7224 */ /* 0x000fe200078e0007 */
[----:B------:R-:W-:Y:S01]  /*166d0*/  MOV R181, R180 ;  /* 0x000000b400b57202 */ /* 0x000fe20000000f00 */
[----:B------:R-:W-:Y:S02]  /*166e0*/  IMAD.MOV.U32 R12, RZ, RZ, R9 ;  /* 0x000000ffff0c7224 */ /* 0x000fe400078e0009 */
[----:B------:R-:W-:Y:S02]  /*166f0*/  IMAD.MOV.U32 R115, RZ, RZ, R114 ;  /* 0x000000ffff737224 */ /* 0x000fe400078e0072 */
.L_x_39390:
[----:B------:R-:W-:Y:S05]  /*16700*/  BSYNC B1 ;  /* 0x0000000000017941 */ /* 0x000fea0003800000 */
.L_x_39388:
        /* <DEDUP_REMOVED lines=11> */
.L_x_39392:
[----:B------:R-:W-:Y:S01]  /*167c0*/  IMAD.MOV.U32 R7, RZ, RZ, R10 ;  /* 0x000000ffff077224 */ /* 0x000fe200078e000a */
[----:B------:R-:W-:Y:S01]  /*167d0*/  MOV R180, R183 ;  /* 0x000000b700b47202 */ /* 0x000fe20000000f00 */
[----:B------:R-:W-:Y:S02]  /*167e0*/  IMAD.MOV.U32 R9, RZ, RZ, R12 ;  /* 0x000000ffff097224 */ /* 0x000fe400078e000c */
[----:B------:R-:W-:Y:S02]  /*167f0*/  IMAD.MOV.U32 R114, RZ, RZ, R117 ;  /* 0x000000ffff727224 */ /* 0x000fe400078e0075 */
.L_x_39393:
[----:B------:R-:W-:Y:S05]  /*16800*/  BSYNC B1 ;  /* 0x0000000000017941 */ /* 0x000fea0003800000 */
.L_x_39391:
        /* <DEDUP_REMOVED lines=11> */
.L_x_39395:
[----:B------:R-:W-:Y:S01]  /*168c0*/  IMAD.MOV.U32 R10, RZ, RZ, R7 ;  /* 0x000000ffff0a7224 */ /* 0x000fe200078e0007 */
[----:B------:R-:W-:Y:S01]  /*168d0*/  MOV R183, R182 ;  /* 0x000000b600b77202 */ /* 0x000fe20000000f00 */
[----:B------:R-:W-:Y:S02]  /*168e0*/  IMAD.MOV.U32 R12, RZ, RZ, R9 ;  /* 0x000000ffff0c7224 */ /* 0x000fe400078e0009 */
[----:B------:R-:W-:Y:S02]  /*168f0*/  IMAD.MOV.U32 R117, RZ, RZ, R116 ;  /* 0x000000ffff757224 */ /* 0x000fe400078e0074 */
.L_x_39396:
[----:B------:R-:W-:Y:S05]  /*16900*/  BSYNC B1 ;  /* 0x0000000000017941 */ /* 0x000fea0003800000 */
.L_x_39394:
        /* <DEDUP_REMOVED lines=11> */
.L_x_39398:
[----:B------:R-:W-:Y:S01]  /*169c0*/  IMAD.MOV.U32 R7, RZ, RZ, R10 ;  /* 0x000000ffff077224 */ /* 0x000fe200078e000a */
[----:B------:R-:W-:Y:S01]  /*169d0*/  MOV R182, R185 ;  /* 0x000000b900b67202 */ /* 0x000fe20000000f00 */
[----:B------:R-:W-:Y:S02]  /*169e0*/  IMAD.MOV.U32 R9, RZ, RZ, R12 ;  /* 0x000000ffff097224 */ /* 0x000fe400078e000c */
[----:B------:R-:W-:Y:S02]  /*169f0*/  IMAD.MOV.U32 R116, RZ, RZ, R119 ;  /* 0x000000ffff747224 */ /* 0x000fe400078e0077 */
.L_x_39399:
[----:B------:R-:W-:Y:S05]  /*16a00*/  BSYNC B1 ;  /* 0x0000000000017941 */ /* 0x000fea0003800000 */
.L_x_39397:
        /* <DEDUP_REMOVED lines=11> */
.L_x_39401:
[----:B------:R-:W-:Y:S01]  /*16ac0*/  IMAD.MOV.U32 R10, RZ, RZ, R7 ;  /* 0x000000ffff0a7224 */ /* 0x000fe200078e0007 */
[----:B------:R-:W-:Y:S01]  /*16ad0*/  MOV R185, R184 ;  /* 0x000000b800b97202 */ /* 0x000fe20000000f00 */
[----:B------:R-:W-:Y:S02]  /*16ae0*/  IMAD.MOV.U32 R12, RZ, RZ, R9 ;  /* 0x000000ffff0c7224 */ /* 0x000fe400078e0009 */
[----:B------:R-:W-:Y:S02]  /*16af0*/  IMAD.MOV.U32 R119, RZ, RZ, R118 ;  /* 0x000000ffff777224 */ /* 0x000fe400078e0076 */
.L_x_39402:
[----:B------:R-:W-:Y:S05]  /*16b00*/  BSYNC B1 ;  /* 0x0000000000017941 */ /* 0x000fea0003800000 */
.L_x_39400:
        /* <DEDUP_REMOVED lines=11> */
.L_x_39404:
[----:B------:R-:W-:Y:S01]  /*16bc0*/  IMAD.MOV.U32 R7, RZ, RZ, R10 ;  /* 0x000000ffff077224 */ /* 0x000fe200078e000a */
[----:B------:R-:W-:Y:S01]  /*16bd0*/  MOV R184, R187 ;  /* 0x000000bb00b87202 */ /* 0x000fe20000000f00 */
[----:B------:R-:W-:Y:S02]  /*16be0*/  IMAD.MOV.U32 R9, RZ, RZ, R12 ;  /* 0x000000ffff097224 */ /* 0x000fe400078e000c */
[----:B------:R-:W-:Y:S02]  /*16bf0*/  IMAD.MOV.U32 R118, RZ, RZ, R121 ;  /* 0x000000ffff767224 */ /* 0x000fe400078e0079 */
.L_x_39405:
[----:B------:R-:W-:Y:S05]  /*16c00*/  BSYNC B1 ;  /* 0x0000000000017941 */ /* 0x000fea0003800000 */
.L_x_39403:
        /* <DEDUP_REMOVED lines=11> */
.L_x_39407:
[----:B------:R-:W-:Y:S01]  /*16cc0*/  IMAD.MOV.U32 R10, RZ, RZ, R7 ;  /* 0x000000ffff0a7224 */ /* 0x000fe200078e0007 */
[----:B------:R-:W-:Y:S01]  /*16cd0*/  MOV R187, R186 ;  /* 0x000000ba00bb7202 */ /* 0x000fe20000000f00 */
[----:B------:R-:W-:Y:S02]  /*16ce0*/  IMAD.MOV.U32 R12, RZ, RZ, R9 ;  /* 0x000000ffff0c7224 */ /* 0x000fe400078e0009 */
[----:B------:R-:W-:Y:S02]  /*16cf0*/  IMAD.MOV.U32 R121, RZ, RZ, R120 ;  /* 0x000000ffff797224 */ /* 0x000fe400078e0078 */
.L_x_39408:
[----:B------:R-:W-:Y:S05]  /*16d00*/  BSYNC B1 ;  /* 0x0000000000017941 */ /* 0x000fea0003800000 */
.L_x_39406:
        /* <DEDUP_REMOVED lines=11> */
.L_x_39410:
[----:B------:R-:W-:Y:S01]  /*16dc0*/  IMAD.MOV.U32 R7, RZ, RZ, R10 ;  /* 0x000000ffff077224 */ /* 0x000fe200078e000a */
[----:B------:R-:W-:Y:S01]  /*16dd0*/  MOV R186, R189 ;  /* 0x000000bd00ba7202 */ /* 0x000fe20000000f00 */
[----:B------:R-:W-:Y:S02]  /*16de0*/  IMAD.MOV.U32 R9, RZ, RZ, R12 ;  /* 0x000000ffff097224 */ /* 0x000fe400078e000c */
[----:B------:R-:W-:Y:S02]  /*16df0*/  IMAD.MOV.U32 R120, RZ, RZ, R123 ;  /* 0x000000ffff787224 */ /* 0x000fe400078e007b */
.L_x_39411:
[----:B------:R-:W-:Y:S05]  /*16e00*/  BSYNC B1 ;  /* 0x0000000000017941 */ /* 0x000fea0003800000 */
.L_x_39409:
        /* <DEDUP_REMOVED lines=11> */
.L_x_39413:
[----:B------:R-:W-:Y:S01]  /*16ec0*/  IMAD.MOV.U32 R10, RZ, RZ, R7 ;  /* 0x000000ffff0a7224 */ /* 0x000fe200078e0007 */
[----:B------:R-:W-:Y:S01]  /*16ed0*/  MOV R189, R188 ;  /* 0x000000bc00bd7202 */ /* 0x000fe20000000f00 */
[----:B------:R-:W-:Y:S02]  /*16ee0*/  IMAD.MOV.U32 R12, RZ, RZ, R9 ;  /* 0x000000ffff0c7224 */ /* 0x000fe400078e0009 */
[----:B------:R-:W-:Y:S02]  /*16ef0*/  IMAD.MOV.U32 R123, RZ, RZ, R122 ;  /* 0x000000ffff7b7224 */ /* 0x000fe400078e007a */
.L_x_39414:
[----:B------:R-:W-:Y:S05]  /*16f00*/  BSYNC B1 ;  /* 0x0000000000017941 */ /* 0x000fea0003800000 */
.L_x_39412:
        /* <DEDUP_REMOVED lines=11> */
.L_x_39416:
[----:B------:R-:W-:Y:S01]  /*16fc0*/  IMAD.MOV.U32 R7, RZ, RZ, R10 ;  /* 0x000000ffff077224 */ /* 0x000fe200078e000a */
[----:B------:R-:W-:Y:S01]  /*16fd0*/  MOV R188, R191 ;  /* 0x000000bf00bc7202 */ /* 0x000fe20000000f00 */
[----:B------:R-:W-:Y:S02]  /*16fe0*/  IMAD.MOV.U32 R9, RZ, RZ, R12 ;  /* 0x000000ffff097224 */ /* 0x000fe400078e000c */
[----:B------:R-:W-:Y:S02]  /*16ff0*/  IMAD.MOV.U32 R122, RZ, RZ, R125 ;  /* 0x000000ffff7a7224 */ /* 0x000fe400078e007d */
.L_x_39417:
[----:B------:R-:W-:Y:S05]  /*17000*/  BSYNC B1 ;  /* 0x0000000000017941 */ /* 0x000fea0003800000 */
.L_x_39415:
        /* <DEDUP_REMOVED lines=11> */
.L_x_39419:
[----:B------:R-:W-:Y:S01]  /*170c0*/  IMAD.MOV.U32 R10, RZ, RZ, R7 ;  /* 0x000000ffff0a7224 */ /* 0x000fe200078e0007 */
[----:B------:R-:W-:Y:S01]  /*170d0*/  MOV R191, R190 ;  /* 0x000000be00bf7202 */ /* 0x000fe20000000f00 */
[----:B------:R-:W-:Y:S02]  /*170e0*/  IMAD.MOV.U32 R12, RZ, RZ, R9 ;  /* 0x000000ffff0c7224 */ /* 0x000fe400078e0009 */
[----:B------:R-:W-:Y:S02]  /*170f0*/  IMAD.MOV.U32 R125, RZ, RZ, R124 ;  /* 0x000000ffff7d7224 */ /* 0x000fe400078e007c */
.L_x_39420:
[----:B------:R-:W-:Y:S05]  /*17100*/  BSYNC B1 ;  /* 0x0000000000017941 */ /* 0x000fea0003800000 */
.L_x_39418:
        /* <DEDUP_REMOVED lines=11> */
.L_x_39422:
[----:B------:R-:W-:Y:S01]  /*171c0*/  IMAD.MOV.U32 R7, RZ, RZ, R10 ;  /* 0x000000ffff077224 */ /* 0x000fe200078e000a */
[----:B------:R-:W-:Y:S01]  /*171d0*/  MOV R190, R193 ;  /* 0x000000c100be7202 */ /* 0x000fe20000000f00 */
[----:B------:R-:W-:Y:S02]  /*171e0*/  IMAD.MOV.U32 R9, RZ, RZ, R12 ;  /* 0x000000ffff097224 */ /* 0x000fe400078e000c */
[----:B------:R-:W-:Y:S02]  /*171f0*/  IMAD.MOV.U32 R124, RZ, RZ, R127 ;  /* 0x000000ffff7c7224 */ /* 0x000fe400078e007f */
.L_x_39423:
[----:B------:R-:W-:Y:S05]  /*17200*/  BSYNC B1 ;  /* 0x0000000000017941 */ /* 0x000fea0003800000 */
.L_x_39421:
        /* <DEDUP_REMOVED lines=11> */
.L_x_39425:
[----:B------:R-:W-:Y:S01]  /*172c0*/  IMAD.MOV.U32 R10, RZ, RZ, R7 ;  /* 0x000000ffff0a7224 */ /* 0x000fe200078e0007 */
[----:B------:R-:W-:Y:S01]  /*172d0*/  MOV R193, R192 ;  /* 0x000000c000c17202 */ /* 0x000fe20000000f00 */
[----:B------:R-:W-:Y:S02]  /*172e0*/  IMAD.MOV.U32 R12, RZ, RZ, R9 ;  /* 0x000000ffff0c7224 */ /* 0x000fe400078e0009 */
[----:B------:R-:W-:Y:S02]  /*172f0*/  IMAD.MOV.U32 R127, RZ, RZ, R126 ;  /* 0x000000ffff7f7224 */ /* 0x000fe400078e007e */
.L_x_39426:
[----:B------:R-:W-:Y:S05]  /*17300*/  BSYNC B1 ;  /* 0x0000000000017941 */ /* 0x000fea0003800000 */
.L_x_39424:
        /* <DEDUP_REMOVED lines=11> */
.L_x_39428:
[----:B------:R-:W-:Y:S01]  /*173c0*/  IMAD.MOV.U32 R7, RZ, RZ, R10 ;  /* 0x000000ffff077224 */ /* 0x000fe200078e000a */
[----:B------:R-:W-:Y:S01]  /*173d0*/  MOV R192, R195 ;  /* 0x000000c300c07202 */ /* 0x000fe20000000f00 */
[----:B------:R-:W-:Y:S02]  /*173e0*/  IMAD.MOV.U32 R9, RZ, RZ, R12 ;  /* 0x000000ffff097224 */ /* 0x000fe400078e000c */
[----:B------:R-:W-:Y:S02]  /*173f0*/  IMAD.MOV.U32 R126, RZ, RZ, R129 ;  /* 0x000000ffff7e7224 */ /* 0x000fe400078e0081 */
.L_x_39429:
[----:B------:R-:W-:Y:S05]  /*17400*/  BSYNC B1 ;  /* 0x0000000000017941 */ /* 0x000fea0003800000 */
.L_x_39427:
        /* <DEDUP_REMOVED lines=11> */
.L_x_39431:
[----:B------:R-:W-:Y:S01]  /*174c0*/  IMAD.MOV.U32 R10, RZ, RZ, R7 ;  /* 0x000000ffff0a7224 */ /* 0x000fe200078e0007 */
[----:B------:R-:W-:Y:S01]  /*174d0*/  MOV R195, R194 ;  /* 0x000000c200c37202 */ /* 0x000fe20000000f00 */
[----:B------:R-:W-:Y:S02]  /*174e0*/  IMAD.MOV.U32 R12, RZ, RZ, R9 ;  /* 0x000000ffff0c7224 */ /* 0x000fe400078e0009 */
[----:B------:R-:W-:Y:S02]  /*174f0*/  IMAD.MOV.U32 R129, RZ, RZ, R128 ;  /* 0x000000ffff817224 */ /* 0x000fe400078e0080 */
.L_x_39432:
[----:B------:R-:W-:Y:S05]  /*17500*/  BSYNC B1 ;  /* 0x0000000000017941 */ /* 0x000fea0003800000 */
.L_x_39430:
        /* <DEDUP_REMOVED lines=11> */
.L_x_39434:
[----:B------:R-:W-:Y:S01]  /*175c0*/  IMAD.MOV.U32 R7, RZ, RZ, R10 ;  /* 0x000000ffff077224 */ /* 0x000fe200078e000a */
[----:B------:R-:W-:Y:S01]  /*175d0*/  MOV R194, R197 ;  /* 0x000000c500c27202 */ /* 0x000fe20000000f00 */
[----:B------:R-:W-:Y:S02]  /*175e0*/  IMAD.MOV.U32 R9, RZ, RZ, R12 ;  /* 0x000000ffff097224 */ /* 0x000fe400078e000c */
[----:B------:R-:W-:Y:S02]  /*175f0*/  IMAD.MOV.U32 R128, RZ, RZ, R131 ;  /* 0x000000ffff807224 */ /* 0x000fe400078e0083 */
.L_x_39435:
[----:B------:R-:W-:Y:S05]  /*17600*/  BSYNC B1 ;  /* 0x0000000000017941 */ /* 0x000fea0003800000 */
.L_x_39433:
        /* <DEDUP_REMOVED lines=11> */
.L_x_39437:
[----:B------:R-:W-:Y:S01]  /*176c0*/  IMAD.MOV.U32 R10, RZ, RZ, R7 ;  /* 0x000000ffff0a7224 */ /* 0x000fe200078e0007 */
[----:B------:R-:W-:Y:S01]  /*176d0*/  MOV R197, R196 ;  /* 0x000000c400c57202 */ /* 0x000fe20000000f00 */
[----:B------:R-:W-:Y:S02]  /*176e0*/  IMAD.MOV.U32 R12, RZ, RZ, R9 ;  /* 0x000000ffff0c7224 */ /* 0x000fe400078e0009 */
[----:B------:R-:W-:Y:S02]  /*176f0*/  IMAD.MOV.U32 R131, RZ, RZ, R130 ;  /* 0x000000ffff837224 */ /* 0x000fe400078e0082 */
.L_x_39438:
[----:B------:R-:W-:Y:S05]  /*17700*/  BSYNC B1 ;  /* 0x0000000000017941 */ /* 0x000fea0003800000 */
.L_x_39436:
        /* <DEDUP_REMOVED lines=11> */
.L_x_39440:
[----:B------:R-:W-:Y:S01]  /*177c0*/  IMAD.MOV.U32 R7, RZ, RZ, R10 ;  /* 0x000000ffff077224 */ /* 0x000fe200078e000a */
[----:B------:R-:W-:Y:S01]  /*177d0*/  MOV R196, R199 ;  /* 0x000000c700c47202 */ /* 0x000fe20000000f00 */
[----:B------:R-:W-:Y:S02]  /*177e0*/  IMAD.MOV.U32 R9, RZ, RZ, R12 ;  /* 0x000000ffff097224 */ /* 0x000fe400078e000c */
[----:B------:R-:W-:Y:S02]  /*177f0*/  IMAD.MOV.U32 R130, RZ, RZ, R133 ;  /* 0x000000ffff827224 */ /* 0x000fe400078e0085 */
.L_x_39441:
[----:B------:R-:W-:Y:S05]  /*17800*/  BSYNC B1 ;  /* 0x0000000000017941 */ /* 0x000fea0003800000 */
.L_x_39439:
        /* <DEDUP_REMOVED lines=11> */
.L_x_39443:
[----:B------:R-:W-:Y:S01]  /*178c0*/  IMAD.MOV.U32 R10, RZ, RZ, R7 ;  /* 0x000000ffff0a7224 */ /* 0x000fe200078e0007 */
[----:B------:R-:W-:Y:S01]  /*178d0*/  MOV R199, R198 ;  /* 0x000000c600c77202 */ /* 0x000fe20000000f00 */
[----:B------:R-:W-:Y:S02]  /*178e0*/  IMAD.MOV.U32 R12, RZ, RZ, R9 ;  /* 0x000000ffff0c7224 */ /* 0x000fe400078e0009 */
[----:B------:R-:W-:Y:S02]  /*178f0*/  IMAD.MOV.U32 R133, RZ, RZ, R132 ;  /* 0x000000ffff857224 */ /* 0x000fe400078e0084 */
.L_x_39444:
[----:B------:R-:W-:Y:S05]  /*17900*/  BSYNC B1 ;  /* 0x0000000000017941 */ /* 0x000fea0003800000 */
.L_x_39442:
        /* <DEDUP_REMOVED lines=11> */
.L_x_39446:
[----:B------:R-:W-:Y:S01]  /*179c0*/  IMAD.MOV.U32 R7, RZ, RZ, R10 ;  /* 0x000000ffff077224 */ /* 0x000fe200078e000a */
[----:B------:R-:W-:Y:S01]  /*179d0*/  MOV R198, R201 ;  /* 0x000000c900c67202 */ /* 0x000fe20000000f00 */
[----:B------:R-:W-:Y:S02]  /*179e0*/  IMAD.MOV.U32 R9, RZ, RZ, R12 ;  /* 0x000000ffff097224 */ /* 0x000fe400078e000c */
[----:B------:R-:W-:Y:S02]  /*179f0*/  IMAD.MOV.U32 R132, RZ, RZ, R135 ;  /* 0x000000ffff847224 */ /* 0x000fe400078e0087 */
.L_x_39447:
[----:B------:R-:W-:Y:S05]  /*17a00*/  BSYNC B1 ;  /* 0x0000000000017941 */ /* 0x000fea0003800000 */
.L_x_39445:
        /* <DEDUP_REMOVED lines=11> */
.L_x_39449:
[----:B------:R-:W-:Y:S01]  /*17ac0*/  IMAD.MOV.U32 R10, RZ, RZ, R7 ;  /* 0x000000ffff0a7224 */ /* 0x000fe200078e0007 */
[----:B------:R-:W-:Y:S01]  /*17ad0*/  MOV R201, R200 ;  /* 0x000000c800c97202 */ /* 0x000fe20000000f00 */
[----:B------:R-:W-:Y:S02]  /*17ae0*/  IMAD.MOV.U32 R12, RZ, RZ, R9 ;  /* 0x000000ffff0c7224 */ /* 0x000fe400078e0009 */
[----:B------:R-:W-:Y:S02]  /*17af0*/  IMAD.MOV.U32 R135, RZ, RZ, R134 ;  /* 0x000000ffff877224 */ /* 0x000fe400078e0086 */
.L_x_39450:
[----:B------:R-:W-:Y:S05]  /*17b00*/  BSYNC B1 ;  /* 0x0000000000017941 */ /* 0x000fea0003800000 */
.L_x_39448:
        /* <DEDUP_REMOVED lines=11> */
.L_x_39452:
[----:B------:R-:W-:Y:S01]  /*17bc0*/  IMAD.MOV.U32 R7, RZ, RZ, R10 ;  /* 0x000000ffff077224 */ /* 0x000fe200078e000a */
[----:B------:R-:W-:Y:S01]  /*17bd0*/  MOV R200, R203 ;  /* 0x000000cb00c87202 */ /* 0x000fe20000000f00 */
[----:B------:R-:W-:Y:S02]  /*17be0*/  IMAD.MOV.U32 R9, RZ, RZ, R12 ;  /* 0x000000ffff097224 */ /* 0x000fe400078e000c */
[----:B------:R-:W-:Y:S02]  /*17bf0*/  IMAD.MOV.U32 R134, RZ, RZ, R137 ;  /* 0x000000ffff867224 */ /* 0x000fe400078e0089 */
.L_x_39453:
[----:B------:R-:W-:Y:S05]  /*17c00*/  BSYNC B1 ;  /* 0x0000000000017941 */ /* 0x000fea0003800000 */
.L_x_39451:
        /* <DEDUP_REMOVED lines=11> */
.L_x_39455:
[----:B------:R-:W-:Y:S01]  /*17cc0*/  IMAD.MOV.U32 R10, RZ, RZ, R7 ;  /* 0x000000ffff0a7224 */ /* 0x000fe200078e0007 */
[----:B------:R-:W-:Y:S01]  /*17cd0*/  MOV R203, R202 ;  /* 0x000000ca00cb7202 */ /* 0x000fe20000000f00 */
[----:B------:R-:W-:Y:S02]  /*17ce0*/  IMAD.MOV.U32 R12, RZ, RZ, R9 ;  /* 0x000000ffff0c7224 */ /* 0x000fe400078e0009 */
[----:B------:R-:W-:Y:S02]  /*17cf0*/  IMAD.MOV.U32 R137, RZ, RZ, R136 ;  /* 0x000000ffff897224 */ /* 0x000fe400078e0088 */
.L_x_39456:
[----:B------:R-:W-:Y:S05]  /*17d00*/  BSYNC B1 ;  /* 0x0000000000017941 */ /* 0x000fea0003800000 */
.L_x_39454:
        /* <DEDUP_REMOVED lines=11> */
.L_x_39458:
[----:B------:R-:W-:Y:S01]  /*17dc0*/  IMAD.MOV.U32 R7, RZ, RZ, R10 ;  /* 0x000000ffff077224 */ /* 0x000fe200078e000a */
[----:B------:R-:W-:Y:S01]  /*17dd0*/  MOV R202, R205 ;  /* 0x000000cd00ca7202 */ /* 0x000fe20000000f00 */
[----:B------:R-:W-:Y:S02]  /*17de0*/  IMAD.MOV.U32 R9, RZ, RZ, R12 ;  /* 0x000000ffff097224 */ /* 0x000fe400078e000c */
[----:B------:R-:W-:Y:S02]  /*17df0*/  IMAD.MOV.U32 R136, RZ, RZ, R139 ;  /* 0x000000ffff887224 */ /* 0x000fe400078e008b */
.L_x_39459:
[----:B------:R-:W-:Y:S05]  /*17e00*/  BSYNC B1 ;  /* 0x0000000000017941 */ /* 0x000fea0003800000 */
.L_x_39457:
        /* <DEDUP_REMOVED lines=11> */
.L_x_39461:
[----:B------:R-:W-:Y:S01]  /*17ec0*/  IMAD.MOV.U32 R10, RZ, RZ, R7 ;  /* 0x000000ffff0a7224 */ /* 0x000fe200078e0007 */
[----:B------:R-:W-:Y:S01]  /*17ed0*/  MOV R205, R204 ;  /* 0x000000cc00cd7202 */ /* 0x000fe20000000f00 */
[----:B------:R-:W-:Y:S02]  /*17ee0*/  IMAD.MOV.U32 R12, RZ, RZ, R9 ;  /* 0x000000ffff0c7224 */ /* 0x000fe400078e0009 */
[----:B------:R-:W-:Y:S02]  /*17ef0*/  IMAD.MOV.U32 R139, RZ, RZ, R138 ;  /* 0x000000ffff8b7224 */ /* 0x000fe400078e008a */
.L_x_39462:
[----:B------:R-:W-:Y:S05]  /*17f00*/  BSYNC B1 ;  /* 0x0000000000017941 */ /* 0x000fea0003800000 */
.L_x_39460:
        /* <DEDUP_REMOVED lines=11> */
.L_x_39464:
[----:B------:R-:W-:Y:S01]  /*17fc0*/  IMAD.MOV.U32 R7, RZ, RZ, R10 ;  /* 0x000000ffff077224 */ /* 0x000fe200078e000a */
[----:B------:R-:W-:Y:S01]  /*17fd0*/  MOV R204, R207 ;  /* 0x000000cf00cc7202 */ /* 0x000fe20000000f00 */
[----:B------:R-:W-:Y:S02]  /*17fe0*/  IMAD.MOV.U32 R9, RZ, RZ, R12 ;  /* 0x000000ffff097224 */ /* 0x000fe400078e000c */
[----:B------:R-:W-:Y:S02]  /*17ff0*/  IMAD.MOV.U32 R138, RZ, RZ, R141 ;  /* 0x000000ffff8a7224 */ /* 0x000fe400078e008d */
.L_x_39465:
[----:B------:R-:W-:Y:S05]  /*18000*/  BSYNC B1 ;  /* 0x0000000000017941 */ /* 0x000fea0003800000 */
.L_x_39463:
        /* <DEDUP_REMOVED lines=11> */
.L_x_39467:
[----:B------:R-:W-:Y:S01]  /*180c0*/  MOV R207, R206 ;  /* 0x000000ce00cf7202 */ /* 0x000fe20000000f00 */
[----:B------:R-:W-:Y:S02]  /*180d0*/  IMAD.MOV.U32 R141, RZ, RZ, R140 ;  /* 0x000000ffff8d7224 */ /* 0x000fe400078e008c */
[----:B------:R-:W-:Y:S02]  /*180e0*/  IMAD.MOV.U32 R10, RZ, RZ, R7 ;  /* 0x000000ffff0a7224 */ /* 0x000fe400078e0007 */
[----:B------:R-:W-:Y:S02]  /*180f0*/  IMAD.MOV.U32 R11, RZ, RZ, R9 ;  /* 0x000000ffff0b7224 */ /* 0x000fe400078e0009 */
[----:B------:R-:W-:Y:S02]  /*18100*/  IMAD.MOV.U32 R206, RZ, RZ, R7 ;  /* 0x000000ffffce7224 */ /* 0x000fe400078e0007 */
[----:B------:R-:W-:Y:S02]  /*18110*/  IMAD.MOV.U32 R140, RZ, RZ, R9 ;  /* 0x000000ffff8c7224 */ /* 0x000fe400078e0009 */
.L_x_39468:
[----:B------:R-:W-:Y:S05]  /*18120*/  BSYNC B1 ;  /* 0x0000000000017941 */ /* 0x000fea0003800000 */
.L_x_39466:
[----:B------:R-:W-:Y:S01]  /*18130*/  IADD3 R4, R4, 0x4, RZ ;  /* 0x0000000404047810 */ /* 0x000fe20007ffe0ff */
[----:B------:R-:W-:Y:S01]  /*18140*/  @!P1 CALL.REL.NOINC `(.L_x_39469) ;  /* 0x0000001000009944 */ /* 0x000fe20003c00000 */
[----:B------:R-:W-:Y:S05]  /*18150*/  BRA `(.L_x_39470) ;  /* 0xffffc02000007947 */ /* 0x000fea000383ffff */
.L_x_39469:
[----:B------:R-:W-:Y:S01]  /*18160*/  FADD.FTZ R143, R143, R8 ;  /* 0x000000088f8f7221 */ /* 0x000fe20000010000 */
[----:B------:R-:W-:Y:S01]  /*18170*/  MOV R142, R5 ;  /* 0x00000005008e7202 */ /* 0x000fe20000000f00 */
[----:B------:R-:W-:-:S02]  /*18180*/  IMAD.MOV.U32 R206, RZ, RZ, R10 ;  /* 0x000000ffffce7224 */ /* 0x000fc400078e000a */
[----:B------:R-:W-:Y:S02]  /*18190*/  IMAD.MOV.U32 R140, RZ, RZ, R11 ;  /* 0x000000ffff8c7224 */ /* 0x000fe400078e000b */
.L_x_39279:
[----:B------:R-:W-:Y:S05]  /*181a0*/  BSYNC B0 ;  /* 0x0000000000007941 */ /* 0x000fea0003800000 */
.L_x_39278:
        /* <DEDUP_REMOVED lines=199> */
[----:B0-----:R-:W-:Y:S01]  /*18e20*/  IMAD.MOV.U32 R6, RZ, RZ, RZ ;  /* 0x000000ffff067224 */ /* 0x001fe200078e00ff */
[----:B------:R-:W-:-:S02]  /*18e30*/  MOV R4, R1 ;  /* 0x0000000100047202 */ /* 0x000fc40000000f00 */
        /* <DEDUP_REMOVED lines=8> */
.L_x_39663:
        /* <DEDUP_REMOVED lines=20> */
.L_x_39474:
[----:B------:R-:W-:Y:S02]  /*19000*/  IMAD.MOV.U32 R10, RZ, RZ, R145 ;  /* 0x000000ffff0a7224 */ /* 0x000fe400078e0091 */
[----:B------:R-:W-:Y:S01]  /*19010*/  IMAD.MOV.U32 R12, RZ, RZ, R215 ;  /* 0x000000ffff0c7224 */ /* 0x000fe200078e00d7 */
[----:B------:R-:W-:Y:S01]  /*19020*/  MOV R215, R214 ;  /* 0x000000d600d77202 */ /* 0x000fe20000000f00 */
[----:B------:R-:W-:Y:S02]  /*19030*/  IMAD.MOV.U32 R145, RZ, RZ, R144 ;  /* 0x000000ffff917224 */ /* 0x000fe400078e0090 */
.L_x_39475:
[----:B------:R-:W-:Y:S05]  /*19040*/  BSYNC B1 ;  /* 0x0000000000017941 */ /* 0x000fea0003800000 */
.L_x_39473:
        /* <DEDUP_REMOVED lines=11> */
.L_x_39477:
[----:B------:R-:W-:Y:S01]  /*19100*/  IMAD.MOV.U32 R7, RZ, RZ, R10 ;  /* 0x000000ffff077224 */ /* 0x000fe200078e000a */
[----:B------:R-:W-:Y:S01]  /*19110*/  MOV R214, R213 ;  /* 0x000000d500d67202 */ /* 0x000fe20000000f00 */
[----:B------:R-:W-:Y:S02]  /*19120*/  IMAD.MOV.U32 R9, RZ, RZ, R12 ;  /* 0x000000ffff097224 */ /* 0x000fe400078e000c */
[----:B------:R-:W-:Y:S02]  /*19130*/  IMAD.MOV.U32 R144, RZ, RZ, R147 ;  /* 0x000000ffff907224 */ /* 0x000fe400078e0093 */
.L_x_39478:
[----:B------:R-:W-:Y:S05]  /*19140*/  BSYNC B1 ;  /* 0x0000000000017941 */ /* 0x000fea0003800000 */
.L_x_39476:
        /* <DEDUP_REMOVED lines=11> */
.L_x_39480:
[----:B------:R-:W-:Y:S01]  /*19200*/  IMAD.MOV.U32 R10, RZ, RZ, R7 ;  /* 0x000000ffff0a7224 */ /* 0x000fe200078e0007 */
[----:B------:R-:W-:Y:S01]  /*19210*/  MOV R213, R212 ;  /* 0x000000d400d57202 */ /* 0x000fe20000000f00 */
[----:B------:R-:W-:Y:S02]  /*19220*/  IMAD.MOV.U32 R12, RZ, RZ, R9 ;  /* 0x000000ffff0c7224 */ /* 0x000fe400078e0009 */
[----:B------:R-:W-:Y:S02]  /*19230*/  IMAD.MOV.U32 R147, RZ, RZ, R146 ;  /* 0x000000ffff937224 */ /* 0x000fe400078e0092 */
.L_x_39481:
[----:B------:R-:W-:Y:S05]  /*19240*/  BSYNC B1 ;  /* 0x0000000000017941 */ /* 0x000fea0003800000 */
.L_x_39479:
        /* <DEDUP_REMOVED lines=11> */
.L_x_39483:
[----:B------:R-:W-:Y:S01]  /*19300*/  IMAD.MOV.U32 R7, RZ, RZ, R10 ;  /* 0x000000ffff077224 */ /* 0x000fe200078e000a */
[----:B------:R-:W-:Y:S01]  /*19310*/  MOV R212, R211 ;  /* 0x000000d300d47202 */ /* 0x000fe20000000f00 */
[----:B------:R-:W-:Y:S02]  /*19320*/  IMAD.MOV.U32 R9, RZ, RZ, R12 ;  /* 0x000000ffff097224 */ /* 0x000fe400078e000c */
[----:B------:R-:W-:Y:S02]  /*19330*/  IMAD.MOV.U32 R146, RZ, RZ, R149 ;  /* 0x000000ffff927224 */ /* 0x000fe400078e0095 */
.L_x_39484:
[----:B------:R-:W-:Y:S05]  /*19340*/  BSYNC B1 ;  /* 0x0000000000017941 */ /* 0x000fea0003800000 */
.L_x_39482:
        /* <DEDUP_REMOVED lines=11> */
.L_x_39486:
[----:B------:R-:W-:Y:S01]  /*19400*/  IMAD.MOV.U32 R10, RZ, RZ, R7 ;  /* 0x000000ffff0a7224 */ /* 0x000fe200078e0007 */
[----:B------:R-:W-:Y:S01]  /*19410*/  MOV R211, R210 ;  /* 0x000000d200d37202 */ /* 0x000fe20000000f00 */
[----:B------:R-:W-:Y:S02]  /*19420*/  IMAD.MOV.U32 R12, RZ, RZ, R9 ;  /* 0x000000ffff0c7224 */ /* 0x000fe400078e0009 */
[----:B------:R-:W-:Y:S02]  /*19430*/  IMAD.MOV.U32 R149, RZ, RZ, R148 ;  /* 0x000000ffff957224 */ /* 0x000fe400078e0094 */
.L_x_39487:
[----:B------:R-:W-:Y:S05]  /*19440*/  BSYNC B1 ;  /* 0x0000000000017941 */ /* 0x000fea0003800000 */
.L_x_39485:
        /* <DEDUP_REMOVED lines=11> */
.L_x_39489:
[----:B------:R-:W-:Y:S01]  /*19500*/  IMAD.MOV.U32 R7, RZ, RZ, R10 ;  /* 0x000000ffff077224 */ /* 0x000fe200078e000a */
[----:B------:R-:W-:Y:S01]  /*19510*/  MOV R210, R209 ;  /* 0x000000d100d27202 */ /* 0x000fe20000000f00 */
[----:B------:R-:W-:Y:S02]  /*19520*/  IMAD.MOV.U32 R9, RZ, RZ, R12 ;  /* 0x000000ffff097224 */ /* 0x000fe400078e000c */
[----:B------:R-:W-:Y:S02]  /*19530*/  IMAD.MOV.U32 R148, RZ, RZ, R151 ;  /* 0x000000ffff947224 */ /* 0x000fe400078e0097 */
.L_x_39490:
[----:B------:R-:W-:Y:S05]  /*19540*/  BSYNC B1 ;  /* 0x0000000000017941 */ /* 0x000fea0003800000 */
.L_x_39488:
        /* <DEDUP_REMOVED lines=11> */
.L_x_39492:
[----:B------:R-:W-:Y:S01]  /*19600*/  IMAD.MOV.U32 R10, RZ, RZ, R7 ;  /* 0x000000ffff0a7224 */ /* 0x000fe200078e0007 */
[----:B------:R-:W-:Y:S01]  /*19610*/  MOV R209, R208 ;  /* 0x000000d000d17202 */ /* 0x000fe20000000f00 */
[----:B------:R-:W-:Y:S02]  /*19620*/  IMAD.MOV.U32 R12, RZ, RZ, R9 ;  /* 0x000000ffff0c7224 */ /* 0x000fe400078e0009 */
[----:B------:R-:W-:Y:S02]  /*19630*/  IMAD.MOV.U32 R151, RZ, RZ, R150 ;  /* 0x000000ffff977224 */ /* 0x000fe400078e0096 */
.L_x_39493:
[----:B------:R-:W-:Y:S05]  /*19640*/  BSYNC B1 ;  /* 0x0000000000017941 */ /* 0x000fea0003800000 */
.L_x_39491:
        /* <DEDUP_REMOVED lines=11> */
.L_x_39495:
[----:B------:R-:W-:Y:S01]  /*19700*/  IMAD.MOV.U32 R7, RZ, RZ, R10 ;  /* 0x000000ffff077224 */ /* 0x000fe200078e000a */
[----:B------:R-:W-:Y:S01]  /*19710*/  MOV R208, R3 ;  /* 0x0000000300d07202 */ /* 0x000fe20000000f00 */
[----:B------:R-:W-:Y:S02]  /*19720*/  IMAD.MOV.U32 R9, RZ, RZ, R12 ;  /* 0x000000ffff097224 */ /* 0x000fe400078e000c */
[----:B------:R-:W-:Y:S02]  /*19730*/  IMAD.MOV.U32 R150, RZ, RZ, R153 ;  /* 0x000000ffff967224 */ /* 0x000fe400078e0099 */
.L_x_39496:
[----:B------:R-:W-:Y:S05]  /*19740*/  BSYNC B1 ;  /* 0x0000000000017941 */ /* 0x000fea0003800000 */
.L_x_39494:
        /* <DEDUP_REMOVED lines=11> */
.L_x_39498:
[----:B------:R-:W-:Y:S01]  /*19800*/  IMAD.MOV.U32 R10, RZ, RZ, R7 ;  /* 0x000000ffff0a7224 */ /* 0x000fe200078e0007 */
[----:B------:R-:W-:Y:S01]  /*19810*/  MOV R3, R2 ;  /* 0x0000000200037202 */ /* 0x000fe20000000f00 */
[----:B------:R-:W-:Y:S02]  /*19820*/  IMAD.MOV.U32 R12, RZ, RZ, R9 ;  /* 0x000000ffff0c7224 */ /* 0x000fe400078e0009 */
[----:B------:R-:W-:Y:S02]  /*19830*/  IMAD.MOV.U32 R153, RZ, RZ, R152 ;  /* 0x000000ffff997224 */ /* 0x000fe400078e0098 */
.L_x_39499:
[----:B------:R-:W-:Y:S05]  /*19840*/  BSYNC B1 ;  /* 0x0000000000017941 */ /* 0x000fea0003800000 */
.L_x_39497:
        /* <DEDUP_REMOVED lines=11> */
.L_x_39501:
[----:B------:R-:W-:Y:S01]  /*19900*/  IMAD.MOV.U32 R7, RZ, RZ, R10 ;  /* 0x000000ffff077224 */ /* 0x000fe200078e000a */
[----:B------:R-:W-:Y:S01]  /*19910*/  MOV R2, R89 ;  /* 0x0000005900027202 */ /* 0x000fe20000000f00 */
[----:B------:R-:W-:Y:S02]  /*19920*/  IMAD.MOV.U32 R9, RZ, RZ, R12 ;  /* 0x000000ffff097224 */ /* 0x000fe400078e000c */
[----:B------:R-:W-:Y:S02]  /*19930*/  IMAD.MOV.U32 R152, RZ, RZ, R155 ;  /* 0x000000ffff987224 */ /* 0x000fe400078e009b */
.L_x_39502:
[----:B------:R-:W-:Y:S05]  /*19940*/  BSYNC B1 ;  /* 0x0000000000017941 */ /* 0x000fea0003800000 */
.L_x_39500:
        /* <DEDUP_REMOVED lines=11> */
.L_x_39504:
[----:B------:R-:W-:Y:S01]  /*19a00*/  IMAD.MOV.U32 R10, RZ, RZ, R7 ;  /* 0x000000ffff0a7224 */ /* 0x000fe200078e0007 */
[----:B------:R-:W-:Y:S01]  /*19a10*/  MOV R89, R88 ;  /* 0x0000005800597202 */ /* 0x000fe20000000f00 */
[----:B------:R-:W-:Y:S02]  /*19a20*/  IMAD.MOV.U32 R12, RZ, RZ, R9 ;  /* 0x000000ffff0c7224 */ /* 0x000fe400078e0009 */
[----:B------:R-:W-:Y:S02]  /*19a30*/  IMAD.MOV.U32 R155, RZ, RZ, R154 ;  /* 0x000000ffff9b7224 */ /* 0x000fe400078e009a */
.L_x_39505:
[----:B------:R-:W-:Y:S05]  /*19a40*/  BSYNC B1 ;  /* 0x0000000000017941 */ /* 0x000fea0003800000 */
.L_x_39503:
        /* <DEDUP_REMOVED lines=11> */
.L_x_39507:
[----:B------:R-:W-:Y:S01]  /*19b00*/  IMAD.MOV.U32 R7, RZ, RZ, R10 ;  /* 0x000000ffff077224 */ /* 0x000fe200078e000a */
[----:B------:R-:W-:Y:S01]  /*19b10*/  MOV R88, R91 ;  /* 0x0000005b00587202 */ /* 0x000fe20000000f00 */
[----:B------:R-:W-:Y:S02]  /*19b20*/  IMAD.MOV.U32 R9, RZ, RZ, R12 ;  /* 0x000000ffff097224 */ /* 0x000fe400078e000c */
[----:B------:R-:W-:Y:S02]  /*19b30*/  IMAD.MOV.U32 R154, RZ, RZ, R157 ;  /* 0x000000ffff9a7224 */ /* 0x000fe400078e009d */
.L_x_39508:
[----:B------:R-:W-:Y:S05]  /*19b40*/  BSYNC B1 ;  /* 0x0000000000017941 */ /* 0x000fea0003800000 */
.L_x_39506:
        /* <DEDUP_REMOVED lines=11> */
.L_x_39510:
[----:B------:R-:W-:Y:S01]  /*19c00*/  IMAD.MOV.U32 R10, RZ, RZ, R7 ;  /* 0x000000ffff0a7224 */ /* 0x000fe200078e0007 */
[----:B------:R-:W-:Y:S01]  /*19c10*/  MOV R91, R90 ;  /* 0x0000005a005b7202 */ /* 0x000fe20000000f00 */
[----:B------:R-:W-:Y:S02]  /*19c20*/  IMAD.MOV.U32 R12, RZ, RZ, R9 ;  /* 0x000000ffff0c7224 */ /* 0x000fe400078e0009 */
[----:B------:R-:W-:Y:S02]  /*19c30*/  IMAD.MOV.U32 R157, RZ, RZ, R156 ;  /* 0x000000ffff9d7224 */ /* 0x000fe400078e009c */
.L_x_39511:
[----:B------:R-:W-:Y:S05]  /*19c40*/  BSYNC B1 ;  /* 0x0000000000017941 */ /* 0x000fea0003800000 */
.L_x_39509:
        /* <DEDUP_REMOVED lines=11> */
.L_x_39513:
[----:B------:R-:W-:Y:S01]  /*19d00*/  IMAD.MOV.U32 R7, RZ, RZ, R10 ;  /* 0x000000ffff077224 */ /* 0x000fe200078e000a */
[----:B------:R-:W-:Y:S01]  /*19d10*/  MOV R90, R93 ;  /* 0x0000005d005a7202 */ /* 0x000fe20000000f00 */
[----:B------:R-:W-:Y:S02]  /*19d20*/  IMAD.MOV.U32 R9, RZ, RZ, R12 ;  /* 0x000000ffff097224 */ /* 0x000fe400078e000c */
[----:B------:R-:W-:Y:S02]  /*19d30*/  IMAD.MOV.U32 R156, RZ, RZ, R159 ;  /* 0x000000ffff9c7224 */ /* 0x000fe400078e009f */
.L_x_39514:
[----:B------:R-:W-:Y:S05]  /*19d40*/  BSYNC B1 ;  /* 0x0000000000017941 */ /* 0x000fea0003800000 */
.L_x_39512:
        /* <DEDUP_REMOVED lines=11> */
.L_x_39516:
[----:B------:R-:W-:Y:S01]  /*19e00*/  IMAD.MOV.U32 R10, RZ, RZ, R7 ;  /* 0x000000ffff0a7224 */ /* 0x000fe200078e0007 */
[----:B------:R-:W-:Y:S01]  /*19e10*/  MOV R93, R92 ;  /* 0x0000005c005d7202 */ /* 0x000fe20000000f00 */
[----:B------:R-:W-:Y:S02]  /*19e20*/  IMAD.MOV.U32 R12, RZ, RZ, R9 ;  /* 0x000000ffff0c7224 */ /* 0x000fe400078e0009 */
[----:B------:R-:W-:Y:S02]  /*19e30*/  IMAD.MOV.U32 R159, RZ, RZ, R158 ;  /* 0x000000ffff9f7224 */ /* 0x000fe400078e009e */
.L_x_39517:
[----:B------:R-:W-:Y:S05]  /*19e40*/  BSYNC B1 ;  /* 0x0000000000017941 */ /* 0x000fea0003800000 */
.L_x_39515:
        /* <DEDUP_REMOVED lines=11> */
.L_x_39519:
[----:B------:R-:W-:Y:S01]  /*19f00*/  IMAD.MOV.U32 R7, RZ, RZ, R10 ;  /* 0x000000ffff077224 */ /* 0x000fe200078e000a */
[----:B------:R-:W-:Y:S01]  /*19f10*/  MOV R92, R95 ;  /* 0x0000005f005c7202 */ /* 0x000fe20000000f00 */
[----:B------:R-:W-:Y:S02]  /*19f20*/  IMAD.MOV.U32 R9, RZ, RZ, R12 ;  /* 0x000000ffff097224 */ /* 0x000fe400078e000c */
[----:B------:R-:W-:Y:S02]  /*19f30*/  IMAD.MOV.U32 R158, RZ, RZ, R161 ;  /* 0x000000ffff9e7224 */ /* 0x000fe400078e00a1 */
.L_x_39520:
[----:B------:R-:W-:Y:S05]  /*19f40*/  BSYNC B1 ;  /* 0x0000000000017941 */ /* 0x000fea0003800000 */
.L_x_39518:
        /* <DEDUP_REMOVED lines=11> */
.L_x_39522:
[----:B------:R-:W-:Y:S01]  /*1a000*/  IMAD.MOV.U32 R10, RZ, RZ, R7 ;  /* 0x000000ffff0a7224 */ /* 0x000fe200078e0007 */
[----:B------:R-:W-:Y:S01]  /*1a010*/  MOV R95, R94 ;  /* 0x0000005e005f7202 */ /* 0x000fe20000000f00 */
[----:B------:R-:W-:Y:S02]  /*1a020*/  IMAD.MOV.U32 R12, RZ, RZ, R9 ;  /* 0x000000ffff0c7224 */ /* 0x000fe400078e0009 */
[----:B------:R-:W-:Y:S02]  /*1a030*/  IMAD.MOV.U32 R161, RZ, RZ, R160 ;  /* 0x000000ffffa17224 */ /* 0x000fe400078e00a0 */
.L_x_39523:
[----:B------:R-:W-:Y:S05]  /*1a040*/  BSYNC B1 ;  /* 0x0000000000017941 */ /* 0x000fea0003800000 */
.L_x_39521:
        /* <DEDUP_REMOVED lines=11> */
.L_x_39525:
[----:B------:R-:W-:Y:S01]  /*1a100*/  IMAD.MOV.U32 R7, RZ, RZ, R10 ;  /* 0x000000ffff077224 */ /* 0x000fe200078e000a */
[----:B------:R-:W-:Y:S01]  /*1a110*/  MOV R94, R97 ;  /* 0x00000061005e7202 */ /* 0x000fe20000000f00 */
[----:B------:R-:W-:Y:S02]  /*1a120*/  IMAD.MOV.U32 R9, RZ, RZ, R12 ;  /* 0x000000ffff097224 */ /* 0x000fe400078e000c */
[----:B------:R-:W-:Y:S02]  /*1a130*/  IMAD.MOV.U32 R160, RZ, RZ, R163 ;  /* 0x000000ffffa07224 */ /* 0x000fe400078e00a3 */
.L_x_39526:
[----:B------:R-:W-:Y:S05]  /*1a140*/  BSYNC B1 ;  /* 0x0000000000017941 */ /* 0x000fea0003800000 */
.L_x_39524:
        /* <DEDUP_REMOVED lines=11> */
.L_x_39528:
[----:B------:R-:W-:Y:S01]  /*1a200*/  IMAD.MOV.U32 R10, RZ, RZ, R7 ;  /* 0x000000ffff0a7224 */ /* 0x000fe200078e0007 */
[----:B------:R-:W-:Y:S01]  /*1a210*/  MOV R97, R96 ;  /* 0x0000006000617202 */ /* 0x000fe20000000f00 */
[----:B------:R-:W-:Y:S02]  /*1a220*/  IMAD.MOV.U32 R12, RZ, RZ, R9 ;  /* 0x000000ffff0c7224 */ /* 0x000fe400078e0009 */
[----:B------:R-:W-:Y:S02]  /*1a230*/  IMAD.MOV.U32 R163, RZ, RZ, R162 ;  /* 0x000000ffffa37224 */ /* 0x000fe400078e00a2 */
.L_x_39529:
[----:B------:R-:W-:Y:S05]  /*1a240*/  BSYNC B1 ;  /* 0x0000000000017941 */ /* 0x000fea0003800000 */
.L_x_39527:
        /* <DEDUP_REMOVED lines=11> */
.L_x_39531:
[----:B------:R-:W-:Y:S01]  /*1a300*/  IMAD.MOV.U32 R7, RZ, RZ, R10 ;  /* 0x000000ffff077224 */ /* 0x000fe200078e000a */
[----:B------:R-:W-:Y:S01]  /*1a310*/  MOV R96, R99 ;  /* 0x0000006300607202 */ /* 0x000fe20000000f00 */
[----:B------:R-:W-:Y:S02]  /*1a320*/  IMAD.MOV.U32 R9, RZ, RZ, R12 ;  /* 0x000000ffff097224 */ /* 0x000fe400078e000c */
[----:B------:R-:W-:Y:S02]  /*1a330*/  IMAD.MOV.U32 R162, RZ, RZ, R165 ;  /* 0x000000ffffa27224 */ /* 0x000fe400078e00a5 */
.L_x_39532:
[----:B------:R-:W-:Y:S05]  /*1a340*/  BSYNC B1 ;  /* 0x0000000000017941 */ /* 0x000fea0003800000 */
.L_x_39530:
        /* <DEDUP_REMOVED lines=11> */
.L_x_39534:
[----:B------:R-:W-:Y:S01]  /*1a400*/  IMAD.MOV.U32 R10, RZ, RZ, R7 ;  /* 0x000000ffff0a7224 */ /* 0x000fe200078e0007 */
[----:B------:R-:W-:Y:S01]  /*1a410*/  MOV R99, R98 ;  /* 0x0000006200637202 */ /* 0x000fe20000000f00 */
[----:B------:R-:W-:Y:S02]  /*1a420*/  IMAD.MOV.U32 R12, RZ, RZ, R9 ;  /* 0x000000ffff0c7224 */ /* 0x000fe400078e0009 */
[----:B------:R-:W-:Y:S02]  /*1a430*/  IMAD.MOV.U32 R165, RZ, RZ, R164 ;  /* 0x000000ffffa57224 */ /* 0x000fe400078e00a4 */
.L_x_39535:
[----:B------:R-:W-:Y:S05]  /*1a440*/  BSYNC B1 ;  /* 0x0000000000017941 */ /* 0x000fea0003800000 */
.L_x_39533:
        /* <DEDUP_REMOVED lines=11> */
.L_x_39537:
[----:B------:R-:W-:Y:S01]  /*1a500*/  IMAD.MOV.U32 R7, RZ, RZ, R10 ;  /* 0x000000ffff077224 */ /* 0x000fe200078e000a */
[----:B------:R-:W-:Y:S01]  /*1a510*/  MOV R98, R101 ;  /* 0x0000006500627202 */ /* 0x000fe20000000f00 */
[----:B------:R-:W-:Y:S02]  /*1a520*/  IMAD.MOV.U32 R9, RZ, RZ, R12 ;  /* 0x000000ffff097224 */ /* 0x000fe400078e000c */
[----:B------:R-:W-:Y:S02]  /*1a530*/  IMAD.MOV.U32 R164, RZ, RZ, R167 ;  /* 0x000000ffffa47224 */ /* 0x000fe400078e00a7 */
.L_x_39538:
[----:B------:R-:W-:Y:S05]  /*1a540*/  BSYNC B1 ;  /* 0x0000000000017941 */ /* 0x000fea0003800000 */
.L_x_39536:
        /* <DEDUP_REMOVED lines=11> */
.L_x_39540:
[----:B------:R-:W-:Y:S01]  /*1a600*/  IMAD.MOV.U32 R10, RZ, RZ, R7 ;  /* 0x000000ffff0a7224 */ /* 0x000fe200078e0007 */
[----:B------:R-:W-:Y:S01]  /*1a610*/  MOV R101, R100 ;  /* 0x0000006400657202 */ /* 0x000fe20000000f00 */
[----:B------:R-:W-:Y:S02]  /*1a620*/  IMAD.MOV.U32 R12, RZ, RZ, R9 ;  /* 0x000000ffff0c7224 */ /* 0x000fe400078e0009 */
[----:B------:R-:W-:Y:S02]  /*1a630*/  IMAD.MOV.U32 R167, RZ, RZ, R166 ;  /* 0x000000ffffa77224 */ /* 0x000fe400078e00a6 */
.L_x_39541:
[----:B------:R-:W-:Y:S05]  /*1a640*/  BSYNC B1 ;  /* 0x0000000000017941 */ /* 0x000fea0003800000 */
.L_x_39539:
        /* <DEDUP_REMOVED lines=11> */
.L_x_39543:
[----:B------:R-:W-:Y:S01]  /*1a700*/  IMAD.MOV.U32 R7, RZ, RZ, R10 ;  /* 0x000000ffff077224 */ /* 0x000fe200078e000a */
[----:B------:R-:W-:Y:S01]  /*1a710*/  MOV R100, R103 ;  /* 0x0000006700647202 */ /* 0x000fe20000000f00 */
[----:B------:R-:W-:Y:S02]  /*1a720*/  IMAD.MOV.U32 R9, RZ, RZ, R12 ;  /* 0x000000ffff097224 */ /* 0x000fe400078e000c */
[----:B------:R-:W-:Y:S02]  /*1a730*/  IMAD.MOV.U32 R166, RZ, RZ, R169 ;  /* 0x000000ffffa67224 */ /* 0x000fe400078e00a9 */
.L_x_39544:
[----:B------:R-:W-:Y:S05]  /*1a740*/  BSYNC B1 ;  /* 0x0000000000017941 */ /* 0x000fea0003800000 */
.L_x_39542:
        /* <DEDUP_REMOVED lines=11> */
.L_x_39546:
[----:B------:R-:W-:Y:S01]  /*1a800*/  IMAD.MOV.U32 R10, RZ, RZ, R7 ;  /* 0x000000ffff0a7224 */ /* 0x000fe200078e0007 */
[----:B------:R-:W-:Y:S01]  /*1a810*/  MOV R103, R102 ;  /* 0x0000006600677202 */ /* 0x000fe20000000f00 */
[----:B------:R-:W-:Y:S02]  /*1a820*/  IMAD.MOV.U32 R12, RZ, RZ, R9 ;  /* 0x000000ffff0c7224 */ /* 0x000fe400078e0009 */
[----:B------:R-:W-:Y:S02]  /*1a830*/  IMAD.MOV.U32 R169, RZ, RZ, R168 ;  /* 0x000000ffffa97224 */ /* 0x000fe400078e00a8 */
.L_x_39547:
[----:B------:R-:W-:Y:S05]  /*1a840*/  BSYNC B1 ;  /* 0x0000000000017941 */ /* 0x000fea0003800000 */
.L_x_39545:
        /* <DEDUP_REMOVED lines=11> */
.L_x_39549:
[----:B------:R-:W-:Y:S01]  /*1a900*/  IMAD.MOV.U32 R7, RZ, RZ, R10 ;  /* 0x000000ffff077224 */ /* 0x000fe200078e000a */
[----:B------:R-:W-:Y:S01]  /*1a910*/  MOV R102, R105 ;  /* 0x0000006900667202 */ /* 0x000fe20000000f00 */
[----:B------:R-:W-:Y:S02]  /*1a920*/  IMAD.MOV.U32 R9, RZ, RZ, R12 ;  /* 0x000000ffff097224 */ /* 0x000fe400078e000c */
[----:B------:R-:W-:Y:S02]  /*1a930*/  IMAD.MOV.U32 R168, RZ, RZ, R171 ;  /* 0x000000ffffa87224 */ /* 0x000fe400078e00ab */
.L_x_39550:
[----:B------:R-:W-:Y:S05]  /*1a940*/  BSYNC B1 ;  /* 0x0000000000017941 */ /* 0x000fea0003800000 */
.L_x_39548:
        /* <DEDUP_REMOVED lines=11> */
.L_x_39552:
[----:B------:R-:W-:Y:S01]  /*1aa00*/  IMAD.MOV.U32 R10, RZ, RZ, R7 ;  /* 0x000000ffff0a7224 */ /* 0x000fe200078e0007 */
[----:B------:R-:W-:Y:S01]  /*1aa10*/  MOV R105, R104 ;  /* 0x0000006800697202 */ /* 0x000fe20000000f00 */
[----:B------:R-:W-:Y:S02]  /*1aa20*/  IMAD.MOV.U32 R12, RZ, RZ, R9 ;  /* 0x000000ffff0c7224 */ /* 0x000fe400078e0009 */
[----:B------:R-:W-:Y:S02]  /*1aa30*/  IMAD.MOV.U32 R171, RZ, RZ, R170 ;  /* 0x000000ffffab7224 */ /* 0x000fe400078e00aa */
.L_x_39553:
[----:B------:R-:W-:Y:S05]  /*1aa40*/  BSYNC B1 ;  /* 0x0000000000017941 */ /* 0x000fea0003800000 */
.L_x_39551:
        /* <DEDUP_REMOVED lines=11> */
.L_x_39555:
[----:B------:R-:W-:Y:S01]  /*1ab00*/  IMAD.MOV.U32 R7, RZ, RZ, R10 ;  /* 0x000000ffff077224 */ /* 0x000fe200078e000a */
[----:B------:R-:W-:Y:S01]  /*1ab10*/  MOV R104, R107 ;  /* 0x0000006b00687202 */ /* 0x000fe20000000f00 */
[----:B------:R-:W-:Y:S02]  /*1ab20*/  IMAD.MOV.U32 R9, RZ, RZ, R12 ;  /* 0x000000ffff097224 */ /* 0x000fe400078e000c */
[----:B------:R-:W-:Y:S02]  /*1ab30*/  IMAD.MOV.U32 R170, RZ, RZ, R173 ;  /* 0x000000ffffaa7224 */ /* 0x000fe400078e00ad */
.L_x_39556:
[----:B------:R-:W-:Y:S05]  /*1ab40*/  BSYNC B1 ;  /* 0x0000000000017941 */ /* 0x000fea0003800000 */
.L_x_39554:
        /* <DEDUP_REMOVED lines=11> */
.L_x_39558:
[----:B------:R-:W-:Y:S01]  /*1ac00*/  IMAD.MOV.U32 R10, RZ, RZ, R7 ;  /* 0x000000ffff0a7224 */ /* 0x000fe200078e0007 */
[----:B------:R-:W-:Y:S01]  /*1ac10*/  MOV R107, R106 ;  /* 0x0000006a006b7202 */ /* 0x000fe20000000f00 */
[----:B------:R-:W-:Y:S02]  /*1ac20*/  IMAD.MOV.U32 R12, RZ, RZ, R9 ;  /* 0x000000ffff0c7224 */ /* 0x000fe400078e0009 */
[----:B------:R-:W-:Y:S02]  /*1ac30*/  IMAD.MOV.U32 R173, RZ, RZ, R172 ;  /* 0x000000ffffad7224 */ /* 0x000fe400078e00ac */
.L_x_39559:
[----:B------:R-:W-:Y:S05]  /*1ac40*/  BSYNC B1 ;  /* 0x0000000000017941 */ /* 0x000fea0003800000 */
.L_x_39557:
        /* <DEDUP_REMOVED lines=11> */
.L_x_39561:
[----:B------:R-:W-:Y:S01]  /*1ad00*/  IMAD.MOV.U32 R7, RZ, RZ, R10 ;  /* 0x000000ffff077224 */ /* 0x000fe200078e000a */
[----:B------:R-:W-:Y:S01]  /*1ad10*/  MOV R106, R109 ;  /* 0x0000006d006a7202 */ /* 0x000fe20000000f00 */
[----:B------:R-:W-:Y:S02]  /*1ad20*/  IMAD.MOV.U32 R9, RZ, RZ, R12 ;  /* 0x000000ffff097224 */ /* 0x000fe400078e000c */
[----:B------:R-:W-:Y:S02]  /*1ad30*/  IMAD.MOV.U32 R172, RZ, RZ, R175 ;  /* 0x000000ffffac7224 */ /* 0x000fe400078e00af */
.L_x_39562:
[----:B------:R-:W-:Y:S05]  /*1ad40*/  BSYNC B1 ;  /* 0x0000000000017941 */ /* 0x000fea0003800000 */
.L_x_39560:
        /* <DEDUP_REMOVED lines=11> */
.L_x_39564:
[----:B------:R-:W-:Y:S01]  /*1ae00*/  IMAD.MOV.U32 R10, RZ, RZ, R7 ;  /* 0x000000ffff0a7224 */ /* 0x000fe200078e0007 */
[----:B------:R-:W-:Y:S01]  /*1ae10*/  MOV R109, R108 ;  /* 0x0000006c006d7202 */ /* 0x000fe20000000f00 */
[----:B------:R-:W-:Y:S02]  /*1ae20*/  IMAD.MOV.U32 R12, RZ, RZ, R9 ;  /* 0x000000ffff0c7224 */ /* 0x000fe400078e0009 */
[----:B------:R-:W-:Y:S02]  /*1ae30*/  IMAD.MOV.U32 R175, RZ, RZ, R174 ;  /* 0x000000ffffaf7224 */ /* 0x000fe400078e00ae */
.L_x_39565:
[----:B------:R-:W-:Y:S05]  /*1ae40*/  BSYNC B1 ;  /* 0x0000000000017941 */ /* 0x000fea0003800000 */
.L_x_39563:
        /* <DEDUP_REMOVED lines=11> */
.L_x_39567:
[----:B------:R-:W-:Y:S01]  /*1af00*/  IMAD.MOV.U32 R7, RZ, RZ, R10 ;  /* 0x000000ffff077224 */ /* 0x000fe200078e000a */
[----:B------:R-:W-:Y:S01]  /*1af10*/  MOV R108, R111 ;  /* 0x0000006f006c7202 */ /* 0x000fe20000000f00 */
[----:B------:R-:W-:Y:S02]  /*1af20*/  IMAD.MOV.U32 R9, RZ, RZ, R12 ;  /* 0x000000ffff097224 */ /* 0x000fe400078e000c */
[----:B------:R-:W-:Y:S02]  /*1af30*/  IMAD.MOV.U32 R174, RZ, RZ, R177 ;  /* 0x000000ffffae7224 */ /* 0x000fe400078e00b1 */
.L_x_39568:
[----:B------:R-:W-:Y:S05]  /*1af40*/  BSYNC B1 ;  /* 0x0000000000017941 */ /* 0x000fea0003800000 */
.L_x_39566:
        /* <DEDUP_REMOVED lines=11> */
.L_x_39570:
[----:B------:R-:W-:Y:S01]  /*1b000*/  IMAD.MOV.U32 R10, RZ, RZ, R7 ;  /* 0x000000ffff0a7224 */ /* 0x000fe200078e0007 */
[----:B------:R-:W-:Y:S01]  /*1b010*/  MOV R111, R110 ;  /* 0x0000006e006f7202 */ /* 0x000fe20000000f00 */
[----:B------:R-:W-:Y:S02]  /*1b020*/  IMAD.MOV.U32 R12, RZ, RZ, R9 ;  /* 0x000000ffff0c7224 */ /* 0x000fe400078e0009 */
[----:B------:R-:W-:Y:S02]  /*1b030*/  IMAD.MOV.U32 R177, RZ, RZ, R176 ;  /* 0x000000ffffb17224 */ /* 0x000fe400078e00b0 */
.L_x_39571:
[----:B------:R-:W-:Y:S05]  /*1b040*/  BSYNC B1 ;  /* 0x0000000000017941 */ /* 0x000fea0003800000 */
.L_x_39569:
        /* <DEDUP_REMOVED lines=11> */
.L_x_39573:
[----:B------:R-:W-:Y:S01]  /*1b100*/  IMAD.MOV.U32 R7, RZ, RZ, R10 ;  /* 0x000000ffff077224 */ /* 0x000fe200078e000a */
[----:B------:R-:W-:Y:S01]  /*1b110*/  MOV R110, R113 ;  /* 0x00000071006e7202 */ /* 0x000fe20000000f00 */
[----:B------:R-:W-:Y:S02]  /*1b120*/  IMAD.MOV.U32 R9, RZ, RZ, R12 ;  /* 0x000000ffff097224 */ /* 0x000fe400078e000c */
[----:B------:R-:W-:Y:S02]  /*1b130*/  IMAD.MOV.U32 R176, RZ, RZ, R179 ;  /* 0x000000ffffb07224 */ /* 0x000fe400078e00b3 */
.L_x_39574:
[----:B------:R-:W-:Y:S05]  /*1b140*/  BSYNC B1 ;  /* 0x0000000000017941 */ /* 0x000fea0003800000 */
.L_x_39572:
        /* <DEDUP_REMOVED lines=11> */
.L_x_39576:
[----:B------:R-:W-:Y:S01]  /*1b200*/  IMAD.MOV.U32 R10, RZ, RZ, R7 ;  /* 0x000000ffff0a7224 */ /* 0x000fe200078e0007 */
[----:B------:R-:W-:Y:S01]  /*1b210*/  MOV R113, R112 ;  /* 0x0000007000717202 */ /* 0x000fe20000000f00 */
[----:B------:R-:W-:Y:S02]  /*1b220*/  IMAD.MOV.U32 R12, RZ, RZ, R9 ;  /* 0x000000ffff0c7224 */ /* 0x000fe400078e0009 */
[----:B------:R-:W-:Y:S02]  /*1b230*/  IMAD.MOV.U32 R179, RZ, RZ, R178 ;  /* 0x000000ffffb37224 */ /* 0x000fe400078e00b2 */
.L_x_39577:
[----:B------:R-:W-:Y:S05]  /*1b240*/  BSYNC B1 ;  /* 0x0000000000017941 */ /* 0x000fea0003800000 */
.L_x_39575:
        /* <DEDUP_REMOVED lines=11> */
.L_x_39579:
[----:B------:R-:W-:Y:S01]  /*1b300*/  IMAD.MOV.U32 R7, RZ, RZ, R10 ;  /* 0x000000ffff077224 */ /* 0x000fe200078e000a */
[----:B------:R-:W-:Y:S01]  /*1b310*/  MOV R112, R115 ;  /* 0x0000007300707202 */ /* 0x000fe20000000f00 */
[----:B------:R-:W-:Y:S02]  /*1b320*/  IMAD.MOV.U32 R9, RZ, RZ, R12 ;  /* 0x000000ffff097224 */ /* 0x000fe400078e000c */
[----:B------:R-:W-:Y:S02]  /*1b330*/  IMAD.MOV.U32 R178, RZ, RZ, R181 ;  /* 0x000000ffffb27224 */ /* 0x000fe400078e00b5 */
.L_x_39580:
[----:B------:R-:W-:Y:S05]  /*1b340*/  BSYNC B1 ;  /* 0x0000000000017941 */ /* 0x000fea0003800000 */
.L_x_39578:
        /* <DEDUP_REMOVED lines=11> */
.L_x_39582:
[----:B------:R-:W-:Y:S01]  /*1b400*/  IMAD.MOV.U32 R10, RZ, RZ, R7 ;  /* 0x000000ffff0a7224 */ /* 0x000fe200078e0007 */
[----:B------:R-:W-:Y:S01]  /*1b410*/  MOV R115, R114 ;  /* 0x0000007200737202 */ /* 0x000fe20000000f00 */
[----:B------:R-:W-:Y:S02]  /*1b420*/  IMAD.MOV.U32 R12, RZ, RZ, R9 ;  /* 0x000000ffff0c7224 */ /* 0x000fe400078e0009 */
[----:B------:R-:W-:Y:S02]  /*1b430*/  IMAD.MOV.U32 R181, RZ, RZ, R180 ;  /* 0x000000ffffb57224 */ /* 0x000fe400078e00b4 */
.L_x_39583:
[----:B------:R-:W-:Y:S05]  /*1b440*/  BSYNC B1 ;  /* 0x0000000000017941 */ /* 0x000fea0003800000 */
.L_x_39581:
        /* <DEDUP_REMOVED lines=11> */
.L_x_39585:
[----:B------:R-:W-:Y:S01]  /*1b500*/  IMAD.MOV.U32 R7, RZ, RZ, R10 ;  /* 0x000000ffff077224 */ /* 0x000fe200078e000a */
[----:B------:R-:W-:Y:S01]  /*1b510*/  MOV R114, R117 ;  /* 0x0000007500727202 */ /* 0x000fe20000000f00 */
[----:B------:R-:W-:Y:S02]  /*1b520*/  IMAD.MOV.U32 R9, RZ, RZ, R12 ;  /* 0x000000ffff097224 */ /* 0x000fe400078e000c */
[----:B------:R-:W-:Y:S02]  /*1b530*/  IMAD.MOV.U32 R180, RZ, RZ, R183 ;  /* 0x000000ffffb47224 */ /* 0x000fe400078e00b7 */
.L_x_39586:
[----:B------:R-:W-:Y:S05]  /*1b540*/  BSYNC B1 ;  /* 0x0000000000017941 */ /* 0x000fea0003800000 */
.L_x_39584:
        /* <DEDUP_REMOVED lines=11> */
.L_x_39588:
[----:B------:R-:W-:Y:S01]  /*1b600*/  IMAD.MOV.U32 R10, RZ, RZ, R7 ;  /* 0x000000ffff0a7224 */ /* 0x000fe200078e0007 */
[----:B------:R-:W-:Y:S01]  /*1b610*/  MOV R117, R116 ;  /* 0x0000007400757202 */ /* 0x000fe20000000f00 */
[----:B------:R-:W-:Y:S02]  /*1b620*/  IMAD.MOV.U32 R12, RZ, RZ, R9 ;  /* 0x000000ffff0c7224 */ /* 0x000fe400078e0009 */
[----:B------:R-:W-:Y:S02]  /*1b630*/  IMAD.MOV.U32 R183, RZ, RZ, R182 ;  /* 0x000000ffffb77224 */ /* 0x000fe400078e00b6 */
.L_x_39589:
[----:B------:R-:W-:Y:S05]  /*1b640*/  BSYNC B1 ;  /* 0x0000000000017941 */ /* 0x000fea0003800000 */
.L_x_39587:
        /* <DEDUP_REMOVED lines=11> */
.L_x_39591:
[----:B------:R-:W-:Y:S01]  /*1b700*/  IMAD.MOV.U32 R7, RZ, RZ, R10 ;  /* 0x000000ffff077224 */ /* 0x000fe200078e000a */
[----:B------:R-:W-:Y:S01]  /*1b710*/  MOV R116, R119 ;  /* 0x0000007700747202 */ /* 0x000fe20000000f00 */
[----:B------:R-:W-:Y:S02]  /*1b720*/  IMAD.MOV.U32 R9, RZ, RZ, R12 ;  /* 0x000000ffff097224 */ /* 0x000fe400078e000c */
[----:B------:R-:W-:Y:S02]  /*1b730*/  IMAD.MOV.U32 R182, RZ, RZ, R185 ;  /* 0x000000ffffb67224 */ /* 0x000fe400078e00b9 */
.L_x_39592:
[----:B------:R-:W-:Y:S05]  /*1b740*/  BSYNC B1 ;  /* 0x0000000000017941 */ /* 0x000fea0003800000 */
.L_x_39590:
        /* <DEDUP_REMOVED lines=11> */
.L_x_39594:
[----:B------:R-:W-:Y:S01]  /*1b800*/  IMAD.MOV.U32 R10, RZ, RZ, R7 ;  /* 0x000000ffff0a7224 */ /* 0x000fe200078e0007 */
[----:B------:R-:W-:Y:S01]  /*1b810*/  MOV R119, R118 ;  /* 0x0000007600777202 */ /* 0x000fe20000000f00 */
[----:B------:R-:W-:Y:S02]  /*1b820*/  IMAD.MOV.U32 R12, RZ, RZ, R9 ;  /* 0x000000ffff0c7224 */ /* 0x000fe400078e0009 */
[----:B------:R-:W-:Y:S02]  /*1b830*/  IMAD.MOV.U32 R185, RZ, RZ, R184 ;  /* 0x000000ffffb97224 */ /* 0x000fe400078e00b8 */
.L_x_39595:
[----:B------:R-:W-:Y:S05]  /*1b840*/  BSYNC B1 ;  /* 0x0000000000017941 */ /* 0x000fea0003800000 */
.L_x_39593:
        /* <DEDUP_REMOVED lines=11> */
.L_x_39597:
[----:B------:R-:W-:Y:S01]  /*1b900*/  IMAD.MOV.U32 R7, RZ, RZ, R10 ;  /* 0x000000ffff077224 */ /* 0x000fe200078e000a */
[----:B------:R-:W-:Y:S01]  /*1b910*/  MOV R118, R121 ;  /* 0x0000007900767202 */ /* 0x000fe20000000f00 */
[----:B------:R-:W-:Y:S02]  /*1b920*/  IMAD.MOV.U32 R9, RZ, RZ, R12 ;  /* 0x000000ffff097224 */ /* 0x000fe400078e000c */
[----:B------:R-:W-:Y:S02]  /*1b930*/  IMAD.MOV.U32 R184, RZ, RZ, R187 ;  /* 0x000000ffffb87224 */ /* 0x000fe400078e00bb */
.L_x_39598:
[----:B------:R-:W-:Y:S05]  /*1b940*/  BSYNC B1 ;  /* 0x0000000000017941 */ /* 0x000fea0003800000 */
.L_x_39596:
        /* <DEDUP_REMOVED lines=11> */
.L_x_39600:
[----:B------:R-:W-:Y:S01]  /*1ba00*/  IMAD.MOV.U32 R10, RZ, RZ, R7 ;  /* 0x000000ffff0a7224 */ /* 0x000fe200078e0007 */
[----:B------:R-:W-:Y:S01]  /*1ba10*/  MOV R121, R120 ;  /* 0x0000007800797202 */ /* 0x000fe20000000f00 */
[----:B------:R-:W-:Y:S02]  /*1ba20*/  IMAD.MOV.U32 R12, RZ, RZ, R9 ;  /* 0x000000ffff0c7224 */ /* 0x000fe400078e0009 */
[----:B------:R-:W-:Y:S02]  /*1ba30*/  IMAD.MOV.U32 R187, RZ, RZ, R186 ;  /* 0x000000ffffbb7224 */ /* 0x000fe400078e00ba */
.L_x_39601:
[----:B------:R-:W-:Y:S05]  /*1ba40*/  BSYNC B1 ;  /* 0x0000000000017941 */ /* 0x000fea0003800000 */
.L_x_39599:
        /* <DEDUP_REMOVED lines=11> */
.L_x_39603:
[----:B------:R-:W-:Y:S01]  /*1bb00*/  IMAD.MOV.U32 R7, RZ, RZ, R10 ;  /* 0x000000ffff077224 */ /* 0x000fe200078e000a */
[----:B------:R-:W-:Y:S01]  /*1bb10*/  MOV R120, R123 ;  /* 0x0000007b00787202 */ /* 0x000fe20000000f00 */
[----:B------:R-:W-:Y:S02]  /*1bb20*/  IMAD.MOV.U32 R9, RZ, RZ, R12 ;  /* 0x000000ffff097224 */ /* 0x000fe400078e000c */
[----:B------:R-:W-:Y:S02]  /*1bb30*/  IMAD.MOV.U32 R186, RZ, RZ, R189 ;  /* 0x000000ffffba7224 */ /* 0x000fe400078e00bd */
.L_x_39604:
[----:B------:R-:W-:Y:S05]  /*1bb40*/  BSYNC B1 ;  /* 0x0000000000017941 */ /* 0x000fea0003800000 */
.L_x_39602:
        /* <DEDUP_REMOVED lines=11> */
.L_x_39606:
[----:B------:R-:W-:Y:S01]  /*1bc00*/  IMAD.MOV.U32 R10, RZ, RZ, R7 ;  /* 0x000000ffff0a7224 */ /* 0x000fe200078e0007 */
[----:B------:R-:W-:Y:S01]  /*1bc10*/  MOV R123, R122 ;  /* 0x0000007a007b7202 */ /* 0x000fe20000000f00 */
[----:B------:R-:W-:Y:S02]  /*1bc20*/  IMAD.MOV.U32 R12, RZ, RZ, R9 ;  /* 0x000000ffff0c7224 */ /* 0x000fe400078e0009 */
[----:B------:R-:W-:Y:S02]  /*1bc30*/  IMAD.MOV.U32 R189, RZ, RZ, R188 ;  /* 0x000000ffffbd7224 */ /* 0x000fe400078e00bc */
.L_x_39607:
[----:B------:R-:W-:Y:S05]  /*1bc40*/  BSYNC B1 ;  /* 0x0000000000017941 */ /* 0x000fea0003800000 */
.L_x_39605:
        /* <DEDUP_REMOVED lines=11> */
.L_x_39609:
[----:B------:R-:W-:Y:S01]  /*1bd00*/  IMAD.MOV.U32 R7, RZ, RZ, R10 ;  /* 0x000000ffff077224 */ /* 0x000fe200078e000a */
[----:B------:R-:W-:Y:S01]  /*1bd10*/  MOV R122, R125 ;  /* 0x0000007d007a7202 */ /* 0x000fe20000000f00 */
[----:B------:R-:W-:Y:S02]  /*1bd20*/  IMAD.MOV.U32 R9, RZ, RZ, R12 ;  /* 0x000000ffff097224 */ /* 0x000fe400078e000c */
[----:B------:R-:W-:Y:S02]  /*1bd30*/  IMAD.MOV.U32 R188, RZ, RZ, R191 ;  /* 0x000000ffffbc7224 */ /* 0x000fe400078e00bf */
.L_x_39610:
[----:B------:R-:W-:Y:S05]  /*1bd40*/  BSYNC B1 ;  /* 0x0000000000017941 */ /* 0x000fea0003800000 */
.L_x_39608:
        /* <DEDUP_REMOVED lines=11> */
.L_x_39612:
[----:B------:R-:W-:Y:S01]  /*1be00*/  IMAD.MOV.U32 R10, RZ, RZ, R7 ;  /* 0x000000ffff0a7224 */ /* 0x000fe200078e0007 */
[----:B------:R-:W-:Y:S01]  /*1be10*/  MOV R125, R124 ;  /* 0x0000007c007d7202 */ /* 0x000fe20000000f00 */
[----:B------:R-:W-:Y:S02]  /*1be20*/  IMAD.MOV.U32 R12, RZ, RZ, R9 ;  /* 0x000000ffff0c7224 */ /* 0x000fe400078e0009 */
[----:B------:R-:W-:Y:S02]  /*1be30*/  IMAD.MOV.U32 R191, RZ, RZ, R190 ;  /* 0x000000ffffbf7224 */ /* 0x000fe400078e00be */
.L_x_39613:
[----:B------:R-:W-:Y:S05]  /*1be40*/  BSYNC B1 ;  /* 0x0000000000017941 */ /* 0x000fea0003800000 */
.L_x_39611:
        /* <DEDUP_REMOVED lines=11> */
.L_x_39615:
[----:B------:R-:W-:Y:S01]  /*1bf00*/  IMAD.MOV.U32 R7, RZ, RZ, R10 ;  /* 0x000000ffff077224 */ /* 0x000fe200078e000a */
[----:B------:R-:W-:Y:S01]  /*1bf10*/  MOV R124, R127 ;  /* 0x0000007f007c7202 */ /* 0x000fe20000000f00 */
[----:B------:R-:W-:Y:S02]  /*1bf20*/  IMAD.MOV.U32 R9, RZ, RZ, R12 ;  /* 0x000000ffff097224 */ /* 0x000fe400078e000c */
[----:B------:R-:W-:Y:S02]  /*1bf30*/  IMAD.MOV.U32 R190, RZ, RZ, R193 ;  /* 0x000000ffffbe7224 */ /* 0x000fe400078e00c1 */
.L_x_39616:
[----:B------:R-:W-:Y:S05]  /*1bf40*/  BSYNC B1 ;  /* 0x0000000000017941 */ /* 0x000fea0003800000 */
.L_x_39614:
        /* <DEDUP_REMOVED lines=11> */
.L_x_39618:
[----:B------:R-:W-:Y:S01]  /*1c000*/  IMAD.MOV.U32 R10, RZ, RZ, R7 ;  /* 0x000000ffff0a7224 */ /* 0x000fe200078e0007 */
[----:B------:R-:W-:Y:S01]  /*1c010*/  MOV R127, R126 ;  /* 0x0000007e007f7202 */ /* 0x000fe20000000f00 */
[----:B------:R-:W-:Y:S02]  /*1c020*/  IMAD.MOV.U32 R12, RZ, RZ, R9 ;  /* 0x000000ffff0c7224 */ /* 0x000fe400078e0009 */
[----:B------:R-:W-:Y:S02]  /*1c030*/  IMAD.MOV.U32 R193, RZ, RZ, R192 ;  /* 0x000000ffffc17224 */ /* 0x000fe400078e00c0 */
.L_x_39619:
[----:B------:R-:W-:Y:S05]  /*1c040*/  BSYNC B1 ;  /* 0x0000000000017941 */ /* 0x000fea0003800000 */
.L_x_39617:
        /* <DEDUP_REMOVED lines=11> */
.L_x_39621:
[----:B------:R-:W-:Y:S01]  /*1c100*/  IMAD.MOV.U32 R7, RZ, RZ, R10 ;  /* 0x000000ffff077224 */ /* 0x000fe200078e000a */
[----:B------:R-:W-:Y:S01]  /*1c110*/  MOV R126, R129 ;  /* 0x00000081007e7202 */ /* 0x000fe20000000f00 */
[----:B------:R-:W-:Y:S02]  /*1c120*/  IMAD.MOV.U32 R9, RZ, RZ, R12 ;  /* 0x000000ffff097224 */ /* 0x000fe400078e000c */
[----:B------:R-:W-:Y:S02]  /*1c130*/  IMAD.MOV.U32 R192, RZ, RZ, R195 ;  /* 0x000000ffffc07224 */ /* 0x000fe400078e00c3 */
.L_x_39622:
[----:B------:R-:W-:Y:S05]  /*1c140*/  BSYNC B1 ;  /* 0x0000000000017941 */ /* 0x000fea0003800000 */
.L_x_39620:
        /* <DEDUP_REMOVED lines=11> */
.L_x_39624:
[----:B------:R-:W-:Y:S01]  /*1c200*/  IMAD.MOV.U32 R10, RZ, RZ, R7 ;  /* 0x000000ffff0a7224 */ /* 0x000fe200078e0007 */
[----:B------:R-:W-:Y:S01]  /*1c210*/  MOV R129, R128 ;  /* 0x0000008000817202 */ /* 0x000fe20000000f00 */
[----:B------:R-:W-:Y:S02]  /*1c220*/  IMAD.MOV.U32 R12, RZ, RZ, R9 ;  /* 0x000000ffff0c7224 */ /* 0x000fe400078e0009 */
[----:B------:R-:W-:Y:S02]  /*1c230*/  IMAD.MOV.U32 R195, RZ, RZ, R194 ;  /* 0x000000ffffc37224 */ /* 0x000fe400078e00c2 */
.L_x_39625:
[----:B------:R-:W-:Y:S05]  /*1c240*/  BSYNC B1 ;  /* 0x0000000000017941 */ /* 0x000fea0003800000 */
.L_x_39623:
        /* <DEDUP_REMOVED lines=11> */
.L_x_39627:
[----:B------:R-:W-:Y:S01]  /*1c300*/  IMAD.MOV.U32 R7, RZ, RZ, R10 ;  /* 0x000000ffff077224 */ /* 0x000fe200078e000a */
[----:B------:R-:W-:Y:S01]  /*1c310*/  MOV R128, R131 ;  /* 0x0000008300807202 */ /* 0x000fe20000000f00 */
[----:B------:R-:W-:Y:S02]  /*1c320*/  IMAD.MOV.U32 R9, RZ, RZ, R12 ;  /* 0x000000ffff097224 */ /* 0x000fe400078e000c */
[----:B------:R-:W-:Y:S02]  /*1c330*/  IMAD.MOV.U32 R194, RZ, RZ, R197 ;  /* 0x000000ffffc27224 */ /* 0x000fe400078e00c5 */
.L_x_39628:
[----:B------:R-:W-:Y:S05]  /*1c340*/  BSYNC B1 ;  /* 0x0000000000017941 */ /* 0x000fea0003800000 */
.L_x_39626:
        /* <DEDUP_REMOVED lines=11> */
.L_x_39630:
[----:B------:R-:W-:Y:S01]  /*1c400*/  IMAD.MOV.U32 R10, RZ, RZ, R7 ;  /* 0x000000ffff0a7224 */ /* 0x000fe200078e0007 */
[----:B------:R-:W-:Y:S01]  /*1c410*/  MOV R131, R130 ;  /* 0x0000008200837202 */ /* 0x000fe20000000f00 */
[----:B------:R-:W-:Y:S02]  /*1c420*/  IMAD.MOV.U32 R12, RZ, RZ, R9 ;  /* 0x000000ffff0c7224 */ /* 0x000fe400078e0009 */
[----:B------:R-:W-:Y:S02]  /*1c430*/  IMAD.MOV.U32 R197, RZ, RZ, R196 ;  /* 0x000000ffffc57224 */ /* 0x000fe400078e00c4 */
.L_x_39631:
[----:B------:R-:W-:Y:S05]  /*1c440*/  BSYNC B1 ;  /* 0x0000000000017941 */ /* 0x000fea0003800000 */
.L_x_39629:
        /* <DEDUP_REMOVED lines=11> */
.L_x_39633:
[----:B------:R-:W-:Y:S01]  /*1c500*/  IMAD.MOV.U32 R7, RZ, RZ, R10 ;  /* 0x000000ffff077224 */ /* 0x000fe200078e000a */
[----:B------:R-:W-:Y:S01]  /*1c510*/  MOV R130, R133 ;  /* 0x0000008500827202 */ /* 0x000fe20000000f00 */
[----:B------:R-:W-:Y:S02]  /*1c520*/  IMAD.MOV.U32 R9, RZ, RZ, R12 ;  /* 0x000000ffff097224 */ /* 0x000fe400078e000c */
[----:B------:R-:W-:Y:S02]  /*1c530*/  IMAD.MOV.U32 R196, RZ, RZ, R199 ;  /* 0x000000ffffc47224 */ /* 0x000fe400078e00c7 */
.L_x_39634:
[----:B------:R-:W-:Y:S05]  /*1c540*/  BSYNC B1 ;  /* 0x0000000000017941 */ /* 0x000fea0003800000 */
.L_x_39632:
        /* <DEDUP_REMOVED lines=11> */
.L_x_39636:
[----:B------:R-:W-:Y:S01]  /*1c600*/  IMAD.MOV.U32 R10, RZ, RZ, R7 ;  /* 0x000000ffff0a7224 */ /* 0x000fe200078e0007 */
[----:B------:R-:W-:Y:S01]  /*1c610*/  MOV R133, R132 ;  /* 0x0000008400857202 */ /* 0x000fe20000000f00 */
[----:B------:R-:W-:Y:S02]  /*1c620*/  IMAD.MOV.U32 R12, RZ, RZ, R9 ;  /* 0x000000ffff0c7224 */ /* 0x000fe400078e0009 */
[----:B------:R-:W-:Y:S02]  /*1c630*/  IMAD.MOV.U32 R199, RZ, RZ, R198 ;  /* 0x000000ffffc77224 */ /* 0x000fe400078e00c6 */
.L_x_39637:
[----:B------:R-:W-:Y:S05]  /*1c640*/  BSYNC B1 ;  /* 0x0000000000017941 */ /* 0x000fea0003800000 */
.L_x_39635:
        /* <DEDUP_REMOVED lines=11> */
.L_x_39639:
[----:B------:R-:W-:Y:S01]  /*1c700*/  IMAD.MOV.U32 R7, RZ, RZ, R10 ;  /* 0x000000ffff077224 */ /* 0x000fe200078e000a */
[----:B------:R-:W-:Y:S01]  /*1c710*/  MOV R132, R135 ;  /* 0x0000008700847202 */ /* 0x000fe20000000f00 */
[----:B------:R-:W-:Y:S02]  /*1c720*/  IMAD.MOV.U32 R9, RZ, RZ, R12 ;  /* 0x000000ffff097224 */ /* 0x000fe400078e000c */
[----:B------:R-:W-:Y:S02]  /*1c730*/  IMAD.MOV.U32 R198, RZ, RZ, R201 ;  /* 0x000000ffffc67224 */ /* 0x000fe400078e00c9 */
.L_x_39640:
[----:B------:R-:W-:Y:S05]  /*1c740*/  BSYNC B1 ;  /* 0x0000000000017941 */ /* 0x000fea0003800000 */
.L_x_39638:
        /* <DEDUP_REMOVED lines=11> */
.L_x_39642:
[----:B------:R-:W-:Y:S01]  /*1c800*/  IMAD.MOV.U32 R10, RZ, RZ, R7 ;  /* 0x000000ffff0a7224 */ /* 0x000fe200078e0007 */
[----:B------:R-:W-:Y:S01]  /*1c810*/  MOV R135, R134 ;  /* 0x0000008600877202 */ /* 0x000fe20000000f00 */
[----:B------:R-:W-:Y:S02]  /*1c820*/  IMAD.MOV.U32 R12, RZ, RZ, R9 ;  /* 0x000000ffff0c7224 */ /* 0x000fe400078e0009 */
[----:B------:R-:W-:Y:S02]  /*1c830*/  IMAD.MOV.U32 R201, RZ, RZ, R200 ;  /* 0x000000ffffc97224 */ /* 0x000fe400078e00c8 */
.L_x_39643:
[----:B------:R-:W-:Y:S05]  /*1c840*/  BSYNC B1 ;  /* 0x0000000000017941 */ /* 0x000fea0003800000 */
.L_x_39641:
        /* <DEDUP_REMOVED lines=11> */
.L_x_39645:
[----:B------:R-:W-:Y:S01]  /*1c900*/  IMAD.MOV.U32 R7, RZ, RZ, R10 ;  /* 0x000000ffff077224 */ /* 0x000fe200078e000a */
[----:B------:R-:W-:Y:S01]  /*1c910*/  MOV R134, R137 ;  /* 0x0000008900867202 */ /* 0x000fe20000000f00 */
[----:B------:R-:W-:Y:S02]  /*1c920*/  IMAD.MOV.U32 R9, RZ, RZ, R12 ;  /* 0x000000ffff097224 */ /* 0x000fe400078e000c */
[----:B------:R-:W-:Y:S02]  /*1c930*/  IMAD.MOV.U32 R200, RZ, RZ, R203 ;  /* 0x000000ffffc87224 */ /* 0x000fe400078e00cb */
.L_x_39646:
[----:B------:R-:W-:Y:S05]  /*1c940*/  BSYNC B1 ;  /* 0x0000000000017941 */ /* 0x000fea0003800000 */
.L_x_39644:
        /* <DEDUP_REMOVED lines=11> */
.L_x_39648:
[----:B------:R-:W-:Y:S01]  /*1ca00*/  IMAD.MOV.U32 R10, RZ, RZ, R7 ;  /* 0x000000ffff0a7224 */ /* 0x000fe200078e0007 */
[----:B------:R-:W-:Y:S01]  /*1ca10*/  MOV R137, R136 ;  /* 0x0000008800897202 */ /* 0x000fe20000000f00 */
[----:B------:R-:W-:Y:S02]  /*1ca20*/  IMAD.MOV.U32 R12, RZ, RZ, R9 ;  /* 0x000000ffff0c7224 */ /* 0x000fe400078e0009 */
[----:B------:R-:W-:Y:S02]  /*1ca30*/  IMAD.MOV.U32 R203, RZ, RZ, R202 ;  /* 0x000000ffffcb7224 */ /* 0x000fe400078e00ca */
.L_x_39649:
[----:B------:R-:W-:Y:S05]  /*1ca40*/  BSYNC B1 ;  /* 0x0000000000017941 */ /* 0x000fea0003800000 */
.L_x_39647:
        /* <DEDUP_REMOVED lines=11> */
.L_x_39651:
[----:B------:R-:W-:Y:S01]  /*1cb00*/  IMAD.MOV.U32 R7, RZ, RZ, R10 ;  /* 0x000000ffff077224 */ /* 0x000fe200078e000a */
[----:B------:R-:W-:Y:S01]  /*1cb10*/  MOV R136, R139 ;  /* 0x0000008b00887202 */ /* 0x000fe20000000f00 */
[----:B------:R-:W-:Y:S02]  /*1cb20*/  IMAD.MOV.U32 R9, RZ, RZ, R12 ;  /* 0x000000ffff097224 */ /* 0x000fe400078e000c */
[----:B------:R-:W-:Y:S02]  /*1cb30*/  IMAD.MOV.U32 R202, RZ, RZ, R205 ;  /* 0x000000ffffca7224 */ /* 0x000fe400078e00cd */
.L_x_39652:
[----:B------:R-:W-:Y:S05]  /*1cb40*/  BSYNC B1 ;  /* 0x0000000000017941 */ /* 0x000fea0003800000 */
.L_x_39650:
        /* <DEDUP_REMOVED lines=11> */
.L_x_39654:
[----:B------:R-:W-:Y:S01]  /*1cc00*/  IMAD.MOV.U32 R10, RZ, RZ, R7 ;  /* 0x000000ffff0a7224 */ /* 0x000fe200078e0007 */
[----:B------:R-:W-:Y:S01]  /*1cc10*/  MOV R139, R138 ;  /* 0x0000008a008b7202 */ /* 0x000fe20000000f00 */
[----:B------:R-:W-:Y:S02]  /*1cc20*/  IMAD.MOV.U32 R12, RZ, RZ, R9 ;  /* 0x000000ffff0c7224 */ /* 0x000fe400078e0009 */
[----:B------:R-:W-:Y:S02]  /*1cc30*/  IMAD.MOV.U32 R205, RZ, RZ, R204 ;  /* 0x000000ffffcd7224 */ /* 0x000fe400078e00cc */
.L_x_39655:
[----:B------:R-:W-:Y:S05]  /*1cc40*/  BSYNC B1 ;  /* 0x0000000000017941 */ /* 0x000fea0003800000 */
.L_x_39653:
        /* <DEDUP_REMOVED lines=11> */
.L_x_39657:
[----:B------:R-:W-:Y:S01]  /*1cd00*/  IMAD.MOV.U32 R7, RZ, RZ, R10 ;  /* 0x000000ffff077224 */ /* 0x000fe200078e000a */
[----:B------:R-:W-:Y:S01]  /*1cd10*/  MOV R138, R141 ;  /* 0x0000008d008a7202 */ /* 0x000fe20000000f00 */
[----:B------:R-:W-:Y:S02]  /*1cd20*/  IMAD.MOV.U32 R9, RZ, RZ, R12 ;  /* 0x000000ffff097224 */ /* 0x000fe400078e000c */
[----:B------:R-:W-:Y:S02]  /*1cd30*/  IMAD.MOV.U32 R204, RZ, RZ, R207 ;  /* 0x000000ffffcc7224 */ /* 0x000fe400078e00cf */
.L_x_39658:
[----:B------:R-:W-:Y:S05]  /*1cd40*/  BSYNC B1 ;  /* 0x0000000000017941 */ /* 0x000fea0003800000 */
.L_x_39656:
        /* <DEDUP_REMOVED lines=11> */
.L_x_39660:
[----:B------:R-:W-:Y:S01]  /*1ce00*/  IMAD.MOV.U32 R207, RZ, RZ, R206 ;  /* 0x000000ffffcf7224 */ /* 0x000fe200078e00ce */
[----:B------:R-:W-:Y:S01]  /*1ce10*/  MOV R141, R140 ;  /* 0x0000008c008d7202 */ /* 0x000fe20000000f00 */
[----:B------:R-:W-:Y:S02]  /*1ce20*/  IMAD.MOV.U32 R10, RZ, RZ, R7 ;  /* 0x000000ffff0a7224 */ /* 0x000fe400078e0007 */
[----:B------:R-:W-:Y:S02]  /*1ce30*/  IMAD.MOV.U32 R11, RZ, RZ, R9 ;  /* 0x000000ffff0b7224 */ /* 0x000fe400078e0009 */
[----:B------:R-:W-:Y:S02]  /*1ce40*/  IMAD.MOV.U32 R206, RZ, RZ, R7 ;  /* 0x000000ffffce7224 */ /* 0x000fe400078e0007 */
[----:B------:R-:W-:Y:S02]  /*1ce50*/  IMAD.MOV.U32 R140, RZ, RZ, R9 ;  /* 0x000000ffff8c7224 */ /* 0x000fe400078e0009 */
.L_x_39661:
[----:B------:R-:W-:Y:S05]  /*1ce60*/  BSYNC B1 ;  /* 0x0000000000017941 */ /* 0x000fea0003800000 */
.L_x_39659:
[----:B------:R-:W-:Y:S01]  /*1ce70*/  IADD3 R4, R4, 0x4, RZ ;  /* 0x0000000404047810 */ /* 0x000fe20007ffe0ff */
[----:B------:R-:W-:Y:S01]  /*1ce80*/  @!P1 CALL.REL.NOINC `(.L_x_39662) ;  /* 0x0000001000009944 */ /* 0x000fe20003c00000 */
[----:B------:R-:W-:Y:S05]  /*1ce90*/  BRA `(.L_x_39663) ;  /* 0xffffc02000007947 */ /* 0x000fea000383ffff */
.L_x_39662:
[----:B------:R-:W-:Y:S01]  /*1cea0*/  FADD.FTZ R143, R143, R8 ;  /* 0x000000088f8f7221 */ /* 0x000fe20000010000 */
[----:B------:R-:W-:Y:S01]  /*1ceb0*/  MOV R206, R10 ;  /* 0x0000000a00ce7202 */ /* 0x000fe20000000f00 */
[----:B------:R-:W-:-:S02]  /*1cec0*/  IMAD.MOV.U32 R142, RZ, RZ, R5 ;  /* 0x000000ffff8e7224 */ /* 0x000fc400078e0005 */
[----:B------:R-:W-:Y:S02]  /*1ced0*/  IMAD.MOV.U32 R140, RZ, RZ, R11 ;  /* 0x000000ffff8c7224 */ /* 0x000fe400078e000b */
.L_x_39472:
[----:B------:R-:W-:Y:S05]  /*1cee0*/  BSYNC B0 ;  /* 0x0000000000007941 */ /* 0x000fea0003800000 */
.L_x_39471:
        /* <DEDUP_REMOVED lines=209> */
.L_x_39856:
        /* <DEDUP_REMOVED lines=20> */
.L_x_39667:
[----:B------:R-:W-:Y:S01]  /*1dd40*/  MOV R10, R145 ;  /* 0x00000091000a7202 */ /* 0x000fe20000000f00 */
[----:B------:R-:W-:Y:S02]  /*1dd50*/  IMAD.MOV.U32 R12, RZ, RZ, R215 ;  /* 0x000000ffff0c7224 */ /* 0x000fe400078e00d7 */
[----:B------:R-:W-:Y:S02]  /*1dd60*/  IMAD.MOV.U32 R145, RZ, RZ, R144 ;  /* 0x000000ffff917224 */ /* 0x000fe400078e0090 */
[----:B------:R-:W-:Y:S02]  /*1dd70*/  IMAD.MOV.U32 R215, RZ, RZ, R214 ;  /* 0x000000ffffd77224 */ /* 0x000fe400078e00d6 */
.L_x_39668:
[----:B------:R-:W-:Y:S05]  /*1dd80*/  BSYNC B1 ;  /* 0x0000000000017941 */ /* 0x000fea0003800000 */
.L_x_39666:
        /* <DEDUP_REMOVED lines=11> */
.L_x_39670:
[----:B------:R-:W-:Y:S01]  /*1de40*/  MOV R7, R10 ;  /* 0x0000000a00077202 */ /* 0x000fe20000000f00 */
[----:B------:R-:W-:Y:S02]  /*1de50*/  IMAD.MOV.U32 R9, RZ, RZ, R12 ;  /* 0x000000ffff097224 */ /* 0x000fe400078e000c */
[----:B------:R-:W-:Y:S02]  /*1de60*/  IMAD.MOV.U32 R144, RZ, RZ, R147 ;  /* 0x000000ffff907224 */ /* 0x000fe400078e0093 */
[----:B------:R-:W-:Y:S02]  /*1de70*/  IMAD.MOV.U32 R214, RZ, RZ, R213 ;  /* 0x000000ffffd67224 */ /* 0x000fe400078e00d5 */
.L_x_39671:
[----:B------:R-:W-:Y:S05]  /*1de80*/  BSYNC B1 ;  /* 0x0000000000017941 */ /* 0x000fea0003800000 */
.L_x_39669:
        /* <DEDUP_REMOVED lines=11> */
.L_x_39673:
[----:B------:R-:W-:Y:S01]  /*1df40*/  MOV R10, R7 ;  /* 0x00000007000a7202 */ /* 0x000fe20000000f00 */
[----:B------:R-:W-:Y:S02]  /*1df50*/  IMAD.MOV.U32 R12, RZ, RZ, R9 ;  /* 0x000000ffff0c7224 */ /* 0x000fe400078e0009 */
[----:B------:R-:W-:Y:S02]  /*1df60*/  IMAD.MOV.U32 R147, RZ, RZ, R146 ;  /* 0x000000ffff937224 */ /* 0x000fe400078e0092 */
[----:B------:R-:W-:Y:S02]  /*1df70*/  IMAD.MOV.U32 R213, RZ, RZ, R212 ;  /* 0x000000ffffd57224 */ /* 0x000fe400078e00d4 */
.L_x_39674:
[----:B------:R-:W-:Y:S05]  /*1df80*/  BSYNC B1 ;  /* 0x0000000000017941 */ /* 0x000fea0003800000 */
.L_x_39672:
        /* <DEDUP_REMOVED lines=11> */
.L_x_39676:
[----:B------:R-:W-:Y:S01]  /*1e040*/  MOV R7, R10 ;  /* 0x0000000a00077202 */ /* 0x000fe20000000f00 */
[----:B------:R-:W-:Y:S02]  /*1e050*/  IMAD.MOV.U32 R9, RZ, RZ, R12 ;  /* 0x000000ffff097224 */ /* 0x000fe400078e000c */
[----:B------:R-:W-:Y:S02]  /*1e060*/  IMAD.MOV.U32 R146, RZ, RZ, R149 ;  /* 0x000000ffff927224 */ /* 0x000fe400078e0095 */
[----:B------:R-:W-:Y:S02]  /*1e070*/  IMAD.MOV.U32 R212, RZ, RZ, R211 ;  /* 0x000000ffffd47224 */ /* 0x000fe400078e00d3 */
.L_x_39677:
[----:B------:R-:W-:Y:S05]  /*1e080*/  BSYNC B1 ;  /* 0x0000000000017941 */ /* 0x000fea0003800000 */
.L_x_39675:
        /* <DEDUP_REMOVED lines=11> */
.L_x_39679:
[----:B------:R-:W-:Y:S01]  /*1e140*/  MOV R10, R7 ;  /* 0x00000007000a7202 */ /* 0x000fe20000000f00 */
[----:B------:R-:W-:Y:S02]  /*1e150*/  IMAD.MOV.U32 R12, RZ, RZ, R9 ;  /* 0x000000ffff0c7224 */ /* 0x000fe400078e0009 */
[----:B------:R-:W-:Y:S02]  /*1e160*/  IMAD.MOV.U32 R149, RZ, RZ, R148 ;  /* 0x000000ffff957224 */ /* 0x000fe400078e0094 */
[----:B------:R-:W-:Y:S02]  /*1e170*/  IMAD.MOV.U32 R211, RZ, RZ, R210 ;  /* 0x000000ffffd37224 */ /* 0x000fe400078e00d2 */
.L_x_39680:
[----:B------:R-:W-:Y:S05]  /*1e180*/  BSYNC B1 ;  /* 0x0000000000017941 */ /* 0x000fea0003800000 */
.L_x_39678:
        /* <DEDUP_REMOVED lines=11> */
.L_x_39682:
[----:B------:R-:W-:Y:S01]  /*1e240*/  MOV R7, R10 ;  /* 0x0000000a00077202 */ /* 0x000fe20000000f00 */
[----:B------:R-:W-:Y:S02]  /*1e250*/  IMAD.MOV.U32 R9, RZ, RZ, R12 ;  /* 0x000000ffff097224 */ /* 0x000fe400078e000c */
[----:B------:R-:W-:Y:S02]  /*1e260*/  IMAD.MOV.U32 R148, RZ, RZ, R151 ;  /* 0x000000ffff947224 */ /* 0x000fe400078e0097 */
[----:B------:R-:W-:Y:S02]  /*1e270*/  IMAD.MOV.U32 R210, RZ, RZ, R209 ;  /* 0x000000ffffd27224 */ /* 0x000fe400078e00d1 */
.L_x_39683:
[----:B------:R-:W-:Y:S05]  /*1e280*/  BSYNC B1 ;  /* 0x0000000000017941 */ /* 0x000fea0003800000 */
.L_x_39681:
        /* <DEDUP_REMOVED lines=11> */
.L_x_39685:
[----:B------:R-:W-:Y:S01]  /*1e340*/  MOV R10, R7 ;  /* 0x00000007000a7202 */ /* 0x000fe20000000f00 */
[----:B------:R-:W-:Y:S02]  /*1e350*/  IMAD.MOV.U32 R12, RZ, RZ, R9 ;  /* 0x000000ffff0c7224 */ /* 0x000fe400078e0009 */
[----:B------:R-:W-:Y:S02]  /*1e360*/  IMAD.MOV.U32 R151, RZ, RZ, R150 ;  /* 0x000000ffff977224 */ /* 0x000fe400078e0096 */
[----:B------:R-:W-:Y:S02]  /*1e370*/  IMAD.MOV.U32 R209, RZ, RZ, R208 ;  /* 0x000000ffffd17224 */ /* 0x000fe400078e00d0 */
.L_x_39686:
[----:B------:R-:W-:Y:S05]  /*1e380*/  BSYNC B1 ;  /* 0x0000000000017941 */ /* 0x000fea0003800000 */
.L_x_39684:
        /* <DEDUP_REMOVED lines=11> */
.L_x_39688:
[----:B------:R-:W-:Y:S01]  /*1e440*/  MOV R7, R10 ;  /* 0x0000000a00077202 */ /* 0x000fe20000000f00 */
[----:B------:R-:W-:Y:S02]  /*1e450*/  IMAD.MOV.U32 R9, RZ, RZ, R12 ;  /* 0x000000ffff097224 */ /* 0x000fe400078e000c */
[----:B------:R-:W-:Y:S02]  /*1e460*/  IMAD.MOV.U32 R150, RZ, RZ, R153 ;  /* 0x000000ffff967224 */ /* 0x000fe400078e0099 */
[----:B------:R-:W-:Y:S02]  /*1e470*/  IMAD.MOV.U32 R208, RZ, RZ, R3 ;  /* 0x000000ffffd07224 */ /* 0x000fe400078e0003 */
.L_x_39689:
[----:B------:R-:W-:Y:S05]  /*1e480*/  BSYNC B1 ;  /* 0x0000000000017941 */ /* 0x000fea0003800000 */
.L_x_39687:
        /* <DEDUP_REMOVED lines=11> */
.L_x_39691:
[----:B------:R-:W-:Y:S01]  /*1e540*/  MOV R10, R7 ;  /* 0x00000007000a7202 */ /* 0x000fe20000000f00 */
[----:B------:R-:W-:Y:S02]  /*1e550*/  IMAD.MOV.U32 R12, RZ, RZ, R9 ;  /* 0x000000ffff0c7224 */ /* 0x000fe400078e0009 */
[----:B------:R-:W-:Y:S02]  /*1e560*/  IMAD.MOV.U32 R153, RZ, RZ, R152 ;  /* 0x000000ffff997224 */ /* 0x000fe400078e0098 */
[----:B------:R-:W-:Y:S02]  /*1e570*/  IMAD.MOV.U32 R3, RZ, RZ, R2 ;  /* 0x000000ffff037224 */ /* 0x000fe400078e0002 */
.L_x_39692:
[----:B------:R-:W-:Y:S05]  /*1e580*/  BSYNC B1 ;  /* 0x0000000000017941 */ /* 0x000fea0003800000 */
.L_x_39690:
        /* <DEDUP_REMOVED lines=11> */
.L_x_39694:
[----:B------:R-:W-:Y:S01]  /*1e640*/  MOV R7, R10 ;  /* 0x0000000a00077202 */ /* 0x000fe20000000f00 */
[----:B------:R-:W-:Y:S02]  /*1e650*/  IMAD.MOV.U32 R9, RZ, RZ, R12 ;  /* 0x000000ffff097224 */ /* 0x000fe400078e000c */
[----:B------:R-:W-:Y:S02]  /*1e660*/  IMAD.MOV.U32 R152, RZ, RZ, R155 ;  /* 0x000000ffff987224 */ /* 0x000fe400078e009b */
[----:B------:R-:W-:Y:S02]  /*1e670*/  IMAD.MOV.U32 R2, RZ, RZ, R89 ;  /* 0x000000ffff027224 */ /* 0x000fe400078e0059 */
.L_x_39695:
[----:B------:R-:W-:Y:S05]  /*1e680*/  BSYNC B1 ;  /* 0x0000000000017941 */ /* 0x000fea0003800000 */
.L_x_39693:
        /* <DEDUP_REMOVED lines=11> */
.L_x_39697:
[----:B------:R-:W-:Y:S01]  /*1e740*/  MOV R10, R7 ;  /* 0x00000007000a7202 */ /* 0x000fe20000000f00 */
[----:B------:R-:W-:Y:S02]  /*1e750*/  IMAD.MOV.U32 R12, RZ, RZ, R9 ;  /* 0x000000ffff0c7224 */ /* 0x000fe400078e0009 */
[----:B------:R-:W-:Y:S02]  /*1e760*/  IMAD.MOV.U32 R155, RZ, RZ, R154 ;  /* 0x000000ffff9b7224 */ /* 0x000fe400078e009a */
[----:B------:R-:W-:Y:S02]  /*1e770*/  IMAD.MOV.U32 R89, RZ, RZ, R88 ;  /* 0x000000ffff597224 */ /* 0x000fe400078e0058 */
.L_x_39698:
[----:B------:R-:W-:Y:S05]  /*1e780*/  BSYNC B1 ;  /* 0x0000000000017941 */ /* 0x000fea0003800000 */
.L_x_39696:
        /* <DEDUP_REMOVED lines=11> */
.L_x_39700:
[----:B------:R-:W-:Y:S01]  /*1e840*/  MOV R7, R10 ;  /* 0x0000000a00077202 */ /* 0x000fe20000000f00 */
[----:B------:R-:W-:Y:S02]  /*1e850*/  IMAD.MOV.U32 R9, RZ, RZ, R12 ;  /* 0x000000ffff097224 */ /* 0x000fe400078e000c */
[----:B------:R-:W-:Y:S02]  /*1e860*/  IMAD.MOV.U32 R154, RZ, RZ, R157 ;  /* 0x000000ffff9a7224 */ /* 0x000fe400078e009d */
[----:B------:R-:W-:Y:S02]  /*1e870*/  IMAD.MOV.U32 R88, RZ, RZ, R91 ;  /* 0x000000ffff587224 */ /* 0x000fe400078e005b */
.L_x_39701:
[----:B------:R-:W-:Y:S05]  /*1e880*/  BSYNC B1 ;  /* 0x0000000000017941 */ /* 0x000fea0003800000 */
.L_x_39699:
        /* <DEDUP_REMOVED lines=11> */
.L_x_39703:
[----:B------:R-:W-:Y:S01]  /*1e940*/  MOV R10, R7 ;  /* 0x00000007000a7202 */ /* 0x000fe20000000f00 */
[----:B------:R-:W-:Y:S02]  /*1e950*/  IMAD.MOV.U32 R12, RZ, RZ, R9 ;  /* 0x000000ffff0c7224 */ /* 0x000fe400078e0009 */
[----:B------:R-:W-:Y:S02]  /*1e960*/  IMAD.MOV.U32 R157, RZ, RZ, R156 ;  /* 0x000000ffff9d7224 */ /* 0x000fe400078e009c */
[----:B------:R-:W-:Y:S02]  /*1e970*/  IMAD.MOV.U32 R91, RZ, RZ, R90 ;  /* 0x000000ffff5b7224 */ /* 0x000fe400078e005a */
.L_x_39704:
[----:B------:R-:W-:Y:S05]  /*1e980*/  BSYNC B1 ;  /* 0x0000000000017941 */ /* 0x000fea0003800000 */
.L_x_39702:
        /* <DEDUP_REMOVED lines=11> */
.L_x_39706:
[----:B------:R-:W-:Y:S01]  /*1ea40*/  MOV R7, R10 ;  /* 0x0000000a00077202 */ /* 0x000fe20000000f00 */
[----:B------:R-:W-:Y:S02]  /*1ea50*/  IMAD.MOV.U32 R9, RZ, RZ, R12 ;  /* 0x000000ffff097224 */ /* 0x000fe400078e000c */
[----:B------:R-:W-:Y:S02]  /*1ea60*/  IMAD.MOV.U32 R156, RZ, RZ, R159 ;  /* 0x000000ffff9c7224 */ /* 0x000fe400078e009f */
[----:B------:R-:W-:Y:S02]  /*1ea70*/  IMAD.MOV.U32 R90, RZ, RZ, R93 ;  /* 0x000000ffff5a7224 */ /* 0x000fe400078e005d */
.L_x_39707:
[----:B------:R-:W-:Y:S05]  /*1ea80*/  BSYNC B1 ;  /* 0x0000000000017941 */ /* 0x000fea0003800000 */
.L_x_39705:
        /* <DEDUP_REMOVED lines=11> */
.L_x_39709:
[----:B------:R-:W-:Y:S01]  /*1eb40*/  MOV R10, R7 ;  /* 0x00000007000a7202 */ /* 0x000fe20000000f00 */
[----:B------:R-:W-:Y:S02]  /*1eb50*/  IMAD.MOV.U32 R12, RZ, RZ, R9 ;  /* 0x000000ffff0c7224 */ /* 0x000fe400078e0009 */
[----:B------:R-:W-:Y:S02]  /*1eb60*/  IMAD.MOV.U32 R159, RZ, RZ, R158 ;  /* 0x000000ffff9f7224 */ /* 0x000fe400078e009e */
[----:B------:R-:W-:Y:S02]  /*1eb70*/  IMAD.MOV.U32 R93, RZ, RZ, R92 ;  /* 0x000000ffff5d7224 */ /* 0x000fe400078e005c */
.L_x_39710:
[----:B------:R-:W-:Y:S05]  /*1eb80*/  BSYNC B1 ;  /* 0x0000000000017941 */ /* 0x000fea0003800000 */
.L_x_39708:
        /* <DEDUP_REMOVED lines=11> */
.L_x_39712:
[----:B------:R-:W-:Y:S01]  /*1ec40*/  MOV R7, R10 ;  /* 0x0000000a00077202 */ /* 0x000fe20000000f00 */
[----:B------:R-:W-:Y:S02]  /*1ec50*/  IMAD.MOV.U32 R9, RZ, RZ, R12 ;  /* 0x000000ffff097224 */ /* 0x000fe400078e000c */
[----:B------:R-:W-:Y:S02]  /*1ec60*/  IMAD.MOV.U32 R158, RZ, RZ, R161 ;  /* 0x000000ffff9e7224 */ /* 0x000fe400078e00a1 */
[----:B------:R-:W-:Y:S02]  /*1ec70*/  IMAD.MOV.U32 R92, RZ, RZ, R95 ;  /* 0x000000ffff5c7224 */ /* 0x000fe400078e005f */
.L_x_39713:
[----:B------:R-:W-:Y:S05]  /*1ec80*/  BSYNC B1 ;  /* 0x0000000000017941 */ /* 0x000fea0003800000 */
.L_x_39711:
        /* <DEDUP_REMOVED lines=11> */
.L_x_39715:
[----:B------:R-:W-:Y:S01]  /*1ed40*/  MOV R10, R7 ;  /* 0x00000007000a7202 */ /* 0x000fe20000000f00 */
[----:B------:R-:W-:Y:S02]  /*1ed50*/  IMAD.MOV.U32 R12, RZ, RZ, R9 ;  /* 0x000000ffff0c7224 */ /* 0x000fe400078e0009 */
[----:B------:R-:W-:Y:S02]  /*1ed60*/  IMAD.MOV.U32 R161, RZ, RZ, R160 ;  /* 0x000000ffffa17224 */ /* 0x000fe400078e00a0 */
[----:B------:R-:W-:Y:S02]  /*1ed70*/  IMAD.MOV.U32 R95, RZ, RZ, R94 ;  /* 0x000000ffff5f7224 */ /* 0x000fe400078e005e */
.L_x_39716:
[----:B------:R-:W-:Y:S05]  /*1ed80*/  BSYNC B1 ;  /* 0x0000000000017941 */ /* 0x000fea0003800000 */
.L_x_39714:
        /* <DEDUP_REMOVED lines=11> */
.L_x_39718:
[----:B------:R-:W-:Y:S01]  /*1ee40*/  MOV R7, R10 ;  /* 0x0000000a00077202 */ /* 0x000fe20000000f00 */
[----:B------:R-:W-:Y:S02]  /*1ee50*/  IMAD.MOV.U32 R9, RZ, RZ, R12 ;  /* 0x000000ffff097224 */ /* 0x000fe400078e000c */
[----:B------:R-:W-:Y:S02]  /*1ee60*/  IMAD.MOV.U32 R160, RZ, RZ, R163 ;  /* 0x000000ffffa07224 */ /* 0x000fe400078e00a3 */
[----:B------:R-:W-:Y:S02]  /*1ee70*/  IMAD.MOV.U32 R94, RZ, RZ, R97 ;  /* 0x000000ffff5e7224 */ /* 0x000fe400078e0061 */
.L_x_39719:
[----:B------:R-:W-:Y:S05]  /*1ee80*/  BSYNC B1 ;  /* 0x0000000000017941 */ /* 0x000fea0003800000 */
.L_x_39717:
        /* <DEDUP_REMOVED lines=11> */
.L_x_39721:
[----:B------:R-:W-:Y:S01]  /*1ef40*/  MOV R10, R7 ;  /* 0x00000007000a7202 */ /* 0x000fe20000000f00 */
[----:B------:R-:W-:Y:S02]  /*1ef50*/  IMAD.MOV.U32 R12, RZ, RZ, R9 ;  /* 0x000000ffff0c7224 */ /* 0x000fe400078e0009 */
[----:B------:R-:W-:Y:S02]  /*1ef60*/  IMAD.MOV.U32 R163, RZ, RZ, R162 ;  /* 0x000000ffffa37224 */ /* 0x000fe400078e00a2 */
[----:B------:R-:W-:Y:S02]  /*1ef70*/  IMAD.MOV.U32 R97, RZ, RZ, R96 ;  /* 0x000000ffff617224 */ /* 0x000fe400078e0060 */
.L_x_39722:
[----:B------:R-:W-:Y:S05]  /*1ef80*/  BSYNC B1 ;  /* 0x0000000000017941 */ /* 0x000fea0003800000 */
.L_x_39720:
        /* <DEDUP_REMOVED lines=11> */
.L_x_39724:
[----:B------:R-:W-:Y:S01]  /*1f040*/  MOV R7, R10 ;  /* 0x0000000a00077202 */ /* 0x000fe20000000f00 */
[----:B------:R-:W-:Y:S02]  /*1f050*/  IMAD.MOV.U32 R9, RZ, RZ, R12 ;  /* 0x000000ffff097224 */ /* 0x000fe400078e000c */
[----:B------:R-:W-:Y:S02]  /*1f060*/  IMAD.MOV.U32 R162, RZ, RZ, R165 ;  /* 0x000000ffffa27224 */ /* 0x000fe400078e00a5 */
[----:B------:R-:W-:Y:S02]  /*1f070*/  IMAD.MOV.U32 R96, RZ, RZ, R99 ;  /* 0x000000ffff607224 */ /* 0x000fe400078e0063 */
.L_x_39725:
[----:B------:R-:W-:Y:S05]  /*1f080*/  BSYNC B1 ;  /* 0x0000000000017941 */ /* 0x000fea0003800000 */
.L_x_39723:
        /* <DEDUP_REMOVED lines=11> */
.L_x_39727:
[----:B------:R-:W-:Y:S01]  /*1f140*/  MOV R10, R7 ;  /* 0x00000007000a7202 */ /* 0x000fe20000000f00 */
[----:B------:R-:W-:Y:S02]  /*1f150*/  IMAD.MOV.U32 R12, RZ, RZ, R9 ;  /* 0x000000ffff0c7224 */ /* 0x000fe400078e0009 */
[----:B------:R-:W-:Y:S02]  /*1f160*/  IMAD.MOV.U32 R165, RZ, RZ, R164 ;  /* 0x000000ffffa57224 */ /* 0x000fe400078e00a4 */
[----:B------:R-:W-:Y:S02]  /*1f170*/  IMAD.MOV.U32 R99, RZ, RZ, R98 ;  /* 0x000000ffff637224 */ /* 0x000fe400078e0062 */
.L_x_39728:
[----:B------:R-:W-:Y:S05]  /*1f180*/  BSYNC B1 ;  /* 0x0000000000017941 */ /* 0x000fea0003800000 */
.L_x_39726:
        /* <DEDUP_REMOVED lines=11> */
.L_x_39730:
[----:B------:R-:W-:Y:S01]  /*1f240*/  MOV R7, R10 ;  /* 0x0000000a00077202 */ /* 0x000fe20000000f00 */
[----:B------:R-:W-:Y:S02]  /*1f250*/  IMAD.MOV.U32 R9, RZ, RZ, R12 ;  /* 0x000000ffff097224 */ /* 0x000fe400078e000c */
[----:B------:R-:W-:Y:S02]  /*1f260*/  IMAD.MOV.U32 R164, RZ, RZ, R167 ;  /* 0x000000ffffa47224 */ /* 0x000fe400078e00a7 */
[----:B------:R-:W-:Y:S02]  /*1f270*/  IMAD.MOV.U32 R98, RZ, RZ, R101 ;  /* 0x000000ffff627224 */ /* 0x000fe400078e0065 */
.L_x_39731:
[----:B------:R-:W-:Y:S05]  /*1f280*/  BSYNC B1 ;  /* 0x0000000000017941 */ /* 0x000fea0003800000 */
.L_x_39729:
        /* <DEDUP_REMOVED lines=11> */
.L_x_39733:
[----:B------:R-:W-:Y:S01]  /*1f340*/  MOV R10, R7 ;  /* 0x00000007000a7202 */ /* 0x000fe20000000f00 */
[----:B------:R-:W-:Y:S02]  /*1f350*/  IMAD.MOV.U32 R12, RZ, RZ, R9 ;  /* 0x000000ffff0c7224 */ /* 0x000fe400078e0009 */
[----:B------:R-:W-:Y:S02]  /*1f360*/  IMAD.MOV.U32 R167, RZ, RZ, R166 ;  /* 0x000000ffffa77224 */ /* 0x000fe400078e00a6 */
[----:B------:R-:W-:Y:S02]  /*1f370*/  IMAD.MOV.U32 R101, RZ, RZ, R100 ;  /* 0x000000ffff657224 */ /* 0x000fe400078e0064 */
.L_x_39734:
[----:B------:R-:W-:Y:S05]  /*1f380*/  BSYNC B1 ;  /* 0x0000000000017941 */ /* 0x000fea0003800000 */
.L_x_39732:
        /* <DEDUP_REMOVED lines=11> */
.L_x_39736:
[----:B------:R-:W-:Y:S01]  /*1f440*/  MOV R7, R10 ;  /* 0x0000000a00077202 */ /* 0x000fe20000000f00 */
[----:B------:R-:W-:Y:S02]  /*1f450*/  IMAD.MOV.U32 R9, RZ, RZ, R12 ;  /* 0x000000ffff097224 */ /* 0x000fe400078e000c */
[----:B------:R-:W-:Y:S02]  /*1f460*/  IMAD.MOV.U32 R166, RZ, RZ, R169 ;  /* 0x000000ffffa67224 */ /* 0x000fe400078e00a9 */
[----:B------:R-:W-:Y:S02]  /*1f470*/  IMAD.MOV.U32 R100, RZ, RZ, R103 ;  /* 0x000000ffff647224 */ /* 0x000fe400078e0067 */
.L_x_39737:
[----:B------:R-:W-:Y:S05]  /*1f480*/  BSYNC B1 ;  /* 0x0000000000017941 */ /* 0x000fea0003800000 */
.L_x_39735:
        /* <DEDUP_REMOVED lines=11> */
.L_x_39739:
[----:B------:R-:W-:Y:S01]  /*1f540*/  MOV R10, R7 ;  /* 0x00000007000a7202 */ /* 0x000fe20000000f00 */
[----:B------:R-:W-:Y:S02]  /*1f550*/  IMAD.MOV.U32 R12, RZ, RZ, R9 ;  /* 0x000000ffff0c7224 */ /* 0x000fe400078e0009 */
[----:B------:R-:W-:Y:S02]  /*1f560*/  IMAD.MOV.U32 R169, RZ, RZ, R168 ;  /* 0x000000ffffa97224 */ /* 0x000fe400078e00a8 */
[----:B------:R-:W-:Y:S02]  /*1f570*/  IMAD.MOV.U32 R103, RZ, RZ, R102 ;  /* 0x000000ffff677224 */ /* 0x000fe400078e0066 */
.L_x_39740:
[----:B------:R-:W-:Y:S05]  /*1f580*/  BSYNC B1 ;  /* 0x0000000000017941 */ /* 0x000fea0003800000 */
.L_x_39738:
        /* <DEDUP_REMOVED lines=11> */
.L_x_39742:
[----:B------:R-:W-:Y:S01]  /*1f640*/  MOV R7, R10 ;  /* 0x0000000a00077202 */ /* 0x000fe20000000f00 */
[----:B------:R-:W-:Y:S02]  /*1f650*/  IMAD.MOV.U32 R9, RZ, RZ, R12 ;  /* 0x000000ffff097224 */ /* 0x000fe400078e000c */
[----:B------:R-:W-:Y:S02]  /*1f660*/  IMAD.MOV.U32 R168, RZ, RZ, R171 ;  /* 0x000000ffffa87224 */ /* 0x000fe400078e00ab */
[----:B------:R-:W-:Y:S02]  /*1f670*/  IMAD.MOV.U32 R102, RZ, RZ, R105 ;  /* 0x000000ffff667224 */ /* 0x000fe400078e0069 */
.L_x_39743:
[----:B------:R-:W-:Y:S05]  /*1f680*/  BSYNC B1 ;  /* 0x0000000000017941 */ /* 0x000fea0003800000 */
.L_x_39741:
        /* <DEDUP_REMOVED lines=11> */
.L_x_39745:
[----:B------:R-:W-:Y:S01]  /*1f740*/  MOV R10, R7 ;  /* 0x00000007000a7202 */ /* 0x000fe20000000f00 */
[----:B------:R-:W-:Y:S02]  /*1f750*/  IMAD.MOV.U32 R12, RZ, RZ, R9 ;  /* 0x000000ffff0c7224 */ /* 0x000fe400078e0009 */
[----:B------:R-:W-:Y:S02]  /*1f760*/  IMAD.MOV.U32 R171, RZ, RZ, R170 ;  /* 0x000000ffffab7224 */ /* 0x000fe400078e00aa */
[----:B------:R-:W-:Y:S02]  /*1f770*/  IMAD.MOV.U32 R105, RZ, RZ, R104 ;  /* 0x000000ffff697224 */ /* 0x000fe400078e0068 */
.L_x_39746:
[----:B------:R-:W-:Y:S05]  /*1f780*/  BSYNC B1 ;  /* 0x0000000000017941 */ /* 0x000fea0003800000 */
.L_x_39744:
        /* <DEDUP_REMOVED lines=11> */
.L_x_39748:
[----:B------:R-:W-:Y:S01]  /*1f840*/  MOV R7, R10 ;  /* 0x0000000a00077202 */ /* 0x000fe20000000f00 */
[----:B------:R-:W-:Y:S02]  /*1f850*/  IMAD.MOV.U32 R9, RZ, RZ, R12 ;  /* 0x000000ffff097224 */ /* 0x000fe400078e000c */
[----:B------:R-:W-:Y:S02]  /*1f860*/  IMAD.MOV.U32 R170, RZ, RZ, R173 ;  /* 0x000000ffffaa7224 */ /* 0x000fe400078e00ad */
[----:B------:R-:W-:Y:S02]  /*1f870*/  IMAD.MOV.U32 R104, RZ, RZ, R107 ;  /* 0x000000ffff687224 */ /* 0x000fe400078e006b */
.L_x_39749:
[----:B------:R-:W-:Y:S05]  /*1f880*/  BSYNC B1 ;  /* 0x0000000000017941 */ /* 0x000fea0003800000 */
.L_x_39747:
        /* <DEDUP_REMOVED lines=11> */
.L_x_39751:
[----:B------:R-:W-:Y:S01]  /*1f940*/  MOV R10, R7 ;  /* 0x00000007000a7202 */ /* 0x000fe20000000f00 */
[----:B------:R-:W-:Y:S02]  /*1f950*/  IMAD.MOV.U32 R12, RZ, RZ, R9 ;  /* 0x000000ffff0c7224 */ /* 0x000fe400078e0009 */
[----:B------:R-:W-:Y:S02]  /*1f960*/  IMAD.MOV.U32 R173, RZ, RZ, R172 ;  /* 0x000000ffffad7224 */ /* 0x000fe400078e00ac */
[----:B------:R-:W-:Y:S02]  /*1f970*/  IMAD.MOV.U32 R107, RZ, RZ, R106 ;  /* 0x000000ffff6b7224 */ /* 0x000fe400078e006a */
.L_x_39752:
[----:B------:R-:W-:Y:S05]  /*1f980*/  BSYNC B1 ;  /* 0x0000000000017941 */ /* 0x000fea0003800000 */
.L_x_39750:
        /* <DEDUP_REMOVED lines=11> */
.L_x_39754:
[----:B------:R-:W-:Y:S01]  /*1fa40*/  MOV R7, R10 ;  /* 0x0000000a00077202 */ /* 0x000fe20000000f00 */
[----:B------:R-:W-:Y:S02]  /*1fa50*/  IMAD.MOV.U32 R9, RZ, RZ, R12 ;  /* 0x000000ffff097224 */ /* 0x000fe400078e000c */
[----:B------:R-:W-:Y:S02]  /*1fa60*/  IMAD.MOV.U32 R172, RZ, RZ, R175 ;  /* 0x000000ffffac7224 */ /* 0x000fe400078e00af */
[----:B------:R-:W-:Y:S02]  /*1fa70*/  IMAD.MOV.U32 R106, RZ, RZ, R109 ;  /* 0x000000ffff6a7224 */ /* 0x000fe400078e006d */
.L_x_39755:
[----:B------:R-:W-:Y:S05]  /*1fa80*/  BSYNC B1 ;  /* 0x0000000000017941 */ /* 0x000fea0003800000 */
.L_x_39753:
        /* <DEDUP_REMOVED lines=11> */
.L_x_39757:
[----:B------:R-:W-:Y:S01]  /*1fb40*/  MOV R10, R7 ;  /* 0x00000007000a7202 */ /* 0x000fe20000000f00 */
[----:B------:R-:W-:Y:S02]  /*1fb50*/  IMAD.MOV.U32 R12, RZ, RZ, R9 ;  /* 0x000000ffff0c7224 */ /* 0x000fe400078e0009 */
[----:B------:R-:W-:Y:S02]  /*1fb60*/  IMAD.MOV.U32 R175, RZ, RZ, R174 ;  /* 0x000000ffffaf7224 */ /* 0x000fe400078e00ae */
[----:B------:R-:W-:Y:S02]  /*1fb70*/  IMAD.MOV.U32 R109, RZ, RZ, R108 ;  /* 0x000000ffff6d7224 */ /* 0x000fe400078e006c */
.L_x_39758:
[----:B------:R-:W-:Y:S05]  /*1fb80*/  BSYNC B1 ;  /* 0x0000000000017941 */ /* 0x000fea0003800000 */
.L_x_39756:
        /* <DEDUP_REMOVED lines=11> */
.L_x_39760:
[----:B------:R-:W-:Y:S01]  /*1fc40*/  MOV R7, R10 ;  /* 0x0000000a00077202 */ /* 0x000fe20000000f00 */
[----:B------:R-:W-:Y:S02]  /*1fc50*/  IMAD.MOV.U32 R9, RZ, RZ, R12 ;  /* 0x000000ffff097224 */ /* 0x000fe400078e000c */
[----:B------:R-:W-:Y:S02]  /*1fc60*/  IMAD.MOV.U32 R174, RZ, RZ, R177 ;  /* 0x000000ffffae7224 */ /* 0x000fe400078e00b1 */
[----:B------:R-:W-:Y:S02]  /*1fc70*/  IMAD.MOV.U32 R108, RZ, RZ, R111 ;  /* 0x000000ffff6c7224 */ /* 0x000fe400078e006f */
.L_x_39761:
[----:B------:R-:W-:Y:S05]  /*1fc80*/  BSYNC B1 ;  /* 0x0000000000017941 */ /* 0x000fea0003800000 */
.L_x_39759:
        /* <DEDUP_REMOVED lines=11> */
.L_x_39763:
[----:B------:R-:W-:Y:S01]  /*1fd40*/  MOV R10, R7 ;  /* 0x00000007000a7202 */ /* 0x000fe20000000f00 */
[----:B------:R-:W-:Y:S02]  /*1fd50*/  IMAD.MOV.U32 R12, RZ, RZ, R9 ;  /* 0x000000ffff0c7224 */ /* 0x000fe400078e0009 */
[----:B------:R-:W-:Y:S02]  /*1fd60*/  IMAD.MOV.U32 R177, RZ, RZ, R176 ;  /* 0x000000ffffb17224 */ /* 0x000fe400078e00b0 */
[----:B------:R-:W-:Y:S02]  /*1fd70*/  IMAD.MOV.U32 R111, RZ, RZ, R110 ;  /* 0x000000ffff6f7224 */ /* 0x000fe400078e006e */
.L_x_39764:
[----:B------:R-:W-:Y:S05]  /*1fd80*/  BSYNC B1 ;  /* 0x0000000000017941 */ /* 0x000fea0003800000 */
.L_x_39762:
        /* <DEDUP_REMOVED lines=11> */
.L_x_39766:
[----:B------:R-:W-:Y:S01]  /*1fe40*/  MOV R7, R10 ;  /* 0x0000000a00077202 */ /* 0x000fe20000000f00 */
[----:B------:R-:W-:Y:S02]  /*1fe50*/  IMAD.MOV.U32 R9, RZ, RZ, R12 ;  /* 0x000000ffff097224 */ /* 0x000fe400078e000c */
[----:B------:R-:W-:Y:S02]  /*1fe60*/  IMAD.MOV.U32 R176, RZ, RZ, R179 ;  /* 0x000000ffffb07224 */ /* 0x000fe400078e00b3 */
[----:B------:R-:W-:Y:S02]  /*1fe70*/  IMAD.MOV.U32 R110, RZ, RZ, R113 ;  /* 0x000000ffff6e7224 */ /* 0x000fe400078e0071 */
.L_x_39767:
[----:B------:R-:W-:Y:S05]  /*1fe80*/  BSYNC B1 ;  /* 0x0000000000017941 */ /* 0x000fea0003800000 */
.L_x_39765:
        /* <DEDUP_REMOVED lines=11> */
.L_x_39769:
[----:B------:R-:W-:Y:S01]  /*1ff40*/  MOV R10, R7 ;  /* 0x00000007000a7202 */ /* 0x000fe20000000f00 */
[----:B------:R-:W-:Y:S02]  /*1ff50*/  IMAD.MOV.U32 R12, RZ, RZ, R9 ;  /* 0x000000ffff0c7224 */ /* 0x000fe400078e0009 */
[----:B------:R-:W-:Y:S02]  /*1ff60*/  IMAD.MOV.U32 R179, RZ, RZ, R178 ;  /* 0x000000ffffb37224 */ /* 0x000fe400078e00b2 */
[----:B------:R-:W-:Y:S02]  /*1ff70*/  IMAD.MOV.U32 R113, RZ, RZ, R112 ;  /* 0x000000ffff717224 */ /* 0x000fe400078e0070 */
.L_x_39770:
[----:B------:R-:W-:Y:S05]  /*1ff80*/  BSYNC B1 ;  /* 0x0000000000017941 */ /* 0x000fea0003800000 */
.L_x_39768:
        /* <DEDUP_REMOVED lines=11> */
.L_x_39772:
[----:B------:R-:W-:Y:S01]  /*20040*/  MOV R7, R10 ;  /* 0x0000000a00077202 */ /* 0x000fe20000000f00 */
[----:B------:R-:W-:Y:S02]  /*20050*/  IMAD.MOV.U32 R9, RZ, RZ, R12 ;  /* 0x000000ffff097224 */ /* 0x000fe400078e000c */
[----:B------:R-:W-:Y:S02]  /*20060*/  IMAD.MOV.U32 R178, RZ, RZ, R181 ;  /* 0x000000ffffb27224 */ /* 0x000fe400078e00b5 */
[----:B------:R-:W-:Y:S02]  /*20070*/  IMAD.MOV.U32 R112, RZ, RZ, R115 ;  /* 0x000000ffff707224 */ /* 0x000fe400078e0073 */
.L_x_39773:
[----:B------:R-:W-:Y:S05]  /*20080*/  BSYNC B1 ;  /* 0x0000000000017941 */ /* 0x000fea0003800000 */
.L_x_39771:
        /* <DEDUP_REMOVED lines=11> */
.L_x_39775:
[----:B------:R-:W-:Y:S01]  /*20140*/  MOV R10, R7 ;  /* 0x00000007000a7202 */ /* 0x000fe20000000f00 */
[----:B------:R-:W-:Y:S02]  /*20150*/  IMAD.MOV.U32 R12, RZ, RZ, R9 ;  /* 0x000000ffff0c7224 */ /* 0x000fe400078e0009 */
[----:B------:R-:W-:Y:S02]  /*20160*/  IMAD.MOV.U32 R181, RZ, RZ, R180 ;  /* 0x000000ffffb57224 */ /* 0x000fe400078e00b4 */
[----:B------:R-:W-:Y:S02]  /*20170*/  IMAD.MOV.U32 R115, RZ, RZ, R114 ;  /* 0x000000ffff737224 */ /* 0x000fe400078e0072 */
.L_x_39776:
[----:B------:R-:W-:Y:S05]  /*20180*/  BSYNC B1 ;  /* 0x0000000000017941 */ /* 0x000fea0003800000 */
.L_x_39774:
        /* <DEDUP_REMOVED lines=11> */
.L_x_39778:
[----:B------:R-:W-:Y:S01]  /*20240*/  MOV R7, R10 ;  /* 0x0000000a00077202 */ /* 0x000fe20000000f00 */
[----:B------:R-:W-:Y:S02]  /*20250*/  IMAD.MOV.U32 R9, RZ, RZ, R12 ;  /* 0x000000ffff097224 */ /* 0x000fe400078e000c */
[----:B------:R-:W-:Y:S02]  /*20260*/  IMAD.MOV.U32 R180, RZ, RZ, R183 ;  /* 0x000000ffffb47224 */ /* 0x000fe400078e00b7 */
[----:B------:R-:W-:Y:S02]  /*20270*/  IMAD.MOV.U32 R114, RZ, RZ, R117 ;  /* 0x000000ffff727224 */ /* 0x000fe400078e0075 */
.L_x_39779:
[----:B------:R-:W-:Y:S05]  /*20280*/  BSYNC B1 ;  /* 0x0000000000017941 */ /* 0x000fea0003800000 */
.L_x_39777:
        /* <DEDUP_REMOVED lines=11> */
.L_x_39781:
[----:B------:R-:W-:Y:S01]  /*20340*/  MOV R10, R7 ;  /* 0x00000007000a7202 */ /* 0x000fe20000000f00 */
[----:B------:R-:W-:Y:S02]  /*20350*/  IMAD.MOV.U32 R12, RZ, RZ, R9 ;  /* 0x000000ffff0c7224 */ /* 0x000fe400078e0009 */
[----:B------:R-:W-:Y:S02]  /*20360*/  IMAD.MOV.U32 R183, RZ, RZ, R182 ;  /* 0x000000ffffb77224 */ /* 0x000fe400078e00b6 */
[----:B------:R-:W-:Y:S02]  /*20370*/  IMAD.MOV.U32 R117, RZ, RZ, R116 ;  /* 0x000000ffff757224 */ /* 0x000fe400078e0074 */
.L_x_39782:
[----:B------:R-:W-:Y:S05]  /*20380*/  BSYNC B1 ;  /* 0x0000000000017941 */ /* 0x000fea0003800000 */
.L_x_39780:
        /* <DEDUP_REMOVED lines=11> */
.L_x_39784:
[----:B------:R-:W-:Y:S01]  /*20440*/  MOV R7, R10 ;  /* 0x0000000a00077202 */ /* 0x000fe20000000f00 */
[----:B------:R-:W-:Y:S02]  /*20450*/  IMAD.MOV.U32 R9, RZ, RZ, R12 ;  /* 0x000000ffff097224 */ /* 0x000fe400078e000c */
[----:B------:R-:W-:Y:S02]  /*20460*/  IMAD.MOV.U32 R182, RZ, RZ, R185 ;  /* 0x000000ffffb67224 */ /* 0x000fe400078e00b9 */
[----:B------:R-:W-:Y:S02]  /*20470*/  IMAD.MOV.U32 R116, RZ, RZ, R119 ;  /* 0x000000ffff747224 */ /* 0x000fe400078e0077 */
.L_x_39785:
[----:B------:R-:W-:Y:S05]  /*20480*/  BSYNC B1 ;  /* 0x0000000000017941 */ /* 0x000fea0003800000 */
.L_x_39783:
        /* <DEDUP_REMOVED lines=11> */
.L_x_39787:
[----:B------:R-:W-:Y:S01]  /*20540*/  MOV R10, R7 ;  /* 0x00000007000a7202 */ /* 0x000fe20000000f00 */
[----:B------:R-:W-:Y:S02]  /*20550*/  IMAD.MOV.U32 R12, RZ, RZ, R9 ;  /* 0x000000ffff0c7224 */ /* 0x000fe400078e0009 */
[----:B------:R-:W-:Y:S02]  /*20560*/  IMAD.MOV.U32 R185, RZ, RZ, R184 ;  /* 0x000000ffffb97224 */ /* 0x000fe400078e00b8 */
[----:B------:R-:W-:Y:S02]  /*20570*/  IMAD.MOV.U32 R119, RZ, RZ, R118 ;  /* 0x000000ffff777224 */ /* 0x000fe400078e0076 */
.L_x_39788:
[----:B------:R-:W-:Y:S05]  /*20580*/  BSYNC B1 ;  /* 0x0000000000017941 */ /* 0x000fea0003800000 */
.L_x_39786:
        /* <DEDUP_REMOVED lines=11> */
.L_x_39790:
[----:B------:R-:W-:Y:S01]  /*20640*/  MOV R7, R10 ;  /* 0x0000000a00077202 */ /* 0x000fe20000000f00 */
[----:B------:R-:W-:Y:S02]  /*20650*/  IMAD.MOV.U32 R9, RZ, RZ, R12 ;  /* 0x000000ffff097224 */ /* 0x000fe400078e000c */
[----:B------:R-:W-:Y:S02]  /*20660*/  IMAD.MOV.U32 R184, RZ, RZ, R187 ;  /* 0x000000ffffb87224 */ /* 0x000fe400078e00bb */
[----:B------:R-:W-:Y:S02]  /*20670*/  IMAD.MOV.U32 R118, RZ, RZ, R121 ;  /* 0x000000ffff767224 */ /* 0x000fe400078e0079 */
.L_x_39791:
[----:B------:R-:W-:Y:S05]  /*20680*/  BSYNC B1 ;  /* 0x0000000000017941 */ /* 0x000fea0003800000 */
.L_x_39789:
        /* <DEDUP_REMOVED lines=11> */
.L_x_39793:
[----:B------:R-:W-:Y:S01]  /*20740*/  MOV R10, R7 ;  /* 0x00000007000a7202 */ /* 0x000fe20000000f00 */
[----:B------:R-:W-:Y:S02]  /*20750*/  IMAD.MOV.U32 R12, RZ, RZ, R9 ;  /* 0x000000ffff0c7224 */ /* 0x000fe400078e0009 */
[----:B------:R-:W-:Y:S02]  /*20760*/  IMAD.MOV.U32 R187, RZ, RZ, R186 ;  /* 0x000000ffffbb7224 */ /* 0x000fe400078e00ba */
[----:B------:R-:W-:Y:S02]  /*20770*/  IMAD.MOV.U32 R121, RZ, RZ, R120 ;  /* 0x000000ffff797224 */ /* 0x000fe400078e0078 */
.L_x_39794:
[----:B------:R-:W-:Y:S05]  /*20780*/  BSYNC B1 ;  /* 0x0000000000017941 */ /* 0x000fea0003800000 */
.L_x_39792:
        /* <DEDUP_REMOVED lines=11> */
.L_x_39796:
[----:B------:R-:W-:Y:S01]  /*20840*/  MOV R7, R10 ;  /* 0x0000000a00077202 */ /* 0x000fe20000000f00 */
[----:B------:R-:W-:Y:S02]  /*20850*/  IMAD.MOV.U32 R9, RZ, RZ, R12 ;  /* 0x000000ffff097224 */ /* 0x000fe400078e000c */
[----:B------:R-:W-:Y:S02]  /*20860*/  IMAD.MOV.U32 R186, RZ, RZ, R189 ;  /* 0x000000ffffba7224 */ /* 0x000fe400078e00bd */
[----:B------:R-:W-:Y:S02]  /*20870*/  IMAD.MOV.U32 R120, RZ, RZ, R123 ;  /* 0x000000ffff787224 */ /* 0x000fe400078e007b */
.L_x_39797:
[----:B------:R-:W-:Y:S05]  /*20880*/  BSYNC B1 ;  /* 0x0000000000017941 */ /* 0x000fea0003800000 */
.L_x_39795:
        /* <DEDUP_REMOVED lines=11> */
.L_x_39799:
[----:B------:R-:W-:Y:S01]  /*20940*/  MOV R10, R7 ;  /* 0x00000007000a7202 */ /* 0x000fe20000000f00 */
[----:B------:R-:W-:Y:S02]  /*20950*/  IMAD.MOV.U32 R12, RZ, RZ, R9 ;  /* 0x000000ffff0c7224 */ /* 0x000fe400078e0009 */
[----:B------:R-:W-:Y:S02]  /*20960*/  IMAD.MOV.U32 R189, RZ, RZ, R188 ;  /* 0x000000ffffbd7224 */ /* 0x000fe400078e00bc */
[----:B------:R-:W-:Y:S02]  /*20970*/  IMAD.MOV.U32 R123, RZ, RZ, R122 ;  /* 0x000000ffff7b7224 */ /* 0x000fe400078e007a */
.L_x_39800:
[----:B------:R-:W-:Y:S05]  /*20980*/  BSYNC B1 ;  /* 0x0000000000017941 */ /* 0x000fea0003800000 */
.L_x_39798:
        /* <DEDUP_REMOVED lines=11> */
.L_x_39802:
[----:B------:R-:W-:Y:S01]  /*20a40*/  MOV R7, R10 ;  /* 0x0000000a00077202 */ /* 0x000fe20000000f00 */
[----:B------:R-:W-:Y:S02]  /*20a50*/  IMAD.MOV.U32 R9, RZ, RZ, R12 ;  /* 0x000000ffff097224 */ /* 0x000fe400078e000c */
[----:B------:R-:W-:Y:S02]  /*20a60*/  IMAD.MOV.U32 R188, RZ, RZ, R191 ;  /* 0x000000ffffbc7224 */ /* 0x000fe400078e00bf */
[----:B------:R-:W-:Y:S02]  /*20a70*/  IMAD.MOV.U32 R122, RZ, RZ, R125 ;  /* 0x000000ffff7a7224 */ /* 0x000fe400078e007d */
.L_x_39803:
[----:B------:R-:W-:Y:S05]  /*20a80*/  BSYNC B1 ;  /* 0x0000000000017941 */ /* 0x000fea0003800000 */
.L_x_39801:
        /* <DEDUP_REMOVED lines=11> */
.L_x_39805:
[----:B------:R-:W-:Y:S01]  /*20b40*/  MOV R10, R7 ;  /* 0x00000007000a7202 */ /* 0x000fe20000000f00 */
[----:B------:R-:W-:Y:S02]  /*20b50*/  IMAD.MOV.U32 R12, RZ, RZ, R9 ;  /* 0x000000ffff0c7224 */ /* 0x000fe400078e0009 */
[----:B------:R-:W-:Y:S02]  /*20b60*/  IMAD.MOV.U32 R191, RZ, RZ, R190 ;  /* 0x000000ffffbf7224 */ /* 0x000fe400078e00be */
[----:B------:R-:W-:Y:S02]  /*20b70*/  IMAD.MOV.U32 R125, RZ, RZ, R124 ;  /* 0x000000ffff7d7224 */ /* 0x000fe400078e007c */
.L_x_39806:
[----:B------:R-:W-:Y:S05]  /*20b80*/  BSYNC B1 ;  /* 0x0000000000017941 */ /* 0x000fea0003800000 */
.L_x_39804:
        /* <DEDUP_REMOVED lines=11> */
.L_x_39808:
[----:B------:R-:W-:Y:S01]  /*20c40*/  MOV R7, R10 ;  /* 0x0000000a00077202 */ /* 0x000fe20000000f00 */
[----:B------:R-:W-:Y:S02]  /*20c50*/  IMAD.MOV.U32 R9, RZ, RZ, R12 ;  /* 0x000000ffff097224 */ /* 0x000fe400078e000c */
[----:B------:R-:W-:Y:S02]  /*20c60*/  IMAD.MOV.U32 R190, RZ, RZ, R193 ;  /* 0x000000ffffbe7224 */ /* 0x000fe400078e00c1 */
[----:B------:R-:W-:Y:S02]  /*20c70*/  IMAD.MOV.U32 R124, RZ, RZ, R127 ;  /* 0x000000ffff7c7224 */ /* 0x000fe400078e007f */
.L_x_39809:
[----:B------:R-:W-:Y:S05]  /*20c80*/  BSYNC B1 ;  /* 0x0000000000017941 */ /* 0x000fea0003800000 */
.L_x_39807:
        /* <DEDUP_REMOVED lines=11> */
.L_x_39811:
[----:B------:R-:W-:Y:S01]  /*20d40*/  MOV R10, R7 ;  /* 0x00000007000a7202 */ /* 0x000fe20000000f00 */
[----:B------:R-:W-:Y:S02]  /*20d50*/  IMAD.MOV.U32 R12, RZ, RZ, R9 ;  /* 0x000000ffff0c7224 */ /* 0x000fe400078e0009 */
[----:B------:R-:W-:Y:S02]  /*20d60*/  IMAD.MOV.U32 R193, RZ, RZ, R192 ;  /* 0x000000ffffc17224 */ /* 0x000fe400078e00c0 */
[----:B------:R-:W-:Y:S02]  /*20d70*/  IMAD.MOV.U32 R127, RZ, RZ, R126 ;  /* 0x000000ffff7f7224 */ /* 0x000fe400078e007e */
.L_x_39812:
[----:B------:R-:W-:Y:S05]  /*20d80*/  BSYNC B1 ;  /* 0x0000000000017941 */ /* 0x000fea0003800000 */
.L_x_39810:
        /* <DEDUP_REMOVED lines=11> */
.L_x_39814:
[----:B------:R-:W-:Y:S01]  /*20e40*/  MOV R7, R10 ;  /* 0x0000000a00077202 */ /* 0x000fe20000000f00 */
[----:B------:R-:W-:Y:S02]  /*20e50*/  IMAD.MOV.U32 R9, RZ, RZ, R12 ;  /* 0x000000ffff097224 */ /* 0x000fe400078e000c */
[----:B------:R-:W-:Y:S02]  /*20e60*/  IMAD.MOV.U32 R192, RZ, RZ, R195 ;  /* 0x000000ffffc07224 */ /* 0x000fe400078e00c3 */
[----:B------:R-:W-:Y:S02]  /*20e70*/  IMAD.MOV.U32 R126, RZ, RZ, R129 ;  /* 0x000000ffff7e7224 */ /* 0x000fe400078e0081 */
.L_x_39815:
[----:B------:R-:W-:Y:S05]  /*20e80*/  BSYNC B1 ;  /* 0x0000000000017941 */ /* 0x000fea0003800000 */
.L_x_39813:
        /* <DEDUP_REMOVED lines=11> */
.L_x_39817:
[----:B------:R-:W-:Y:S01]  /*20f40*/  MOV R10, R7 ;  /* 0x00000007000a7202 */ /* 0x000fe20000000f00 */
[----:B------:R-:W-:Y:S02]  /*20f50*/  IMAD.MOV.U32 R12, RZ, RZ, R9 ;  /* 0x000000ffff0c7224 */ /* 0x000fe400078e0009 */
[----:B------:R-:W-:Y:S02]  /*20f60*/  IMAD.MOV.U32 R195, RZ, RZ, R194 ;  /* 0x000000ffffc37224 */ /* 0x000fe400078e00c2 */
[----:B------:R-:W-:Y:S02]  /*20f70*/  IMAD.MOV.U32 R129, RZ, RZ, R128 ;  /* 0x000000ffff817224 */ /* 0x000fe400078e0080 */
.L_x_39818:
[----:B------:R-:W-:Y:S05]  /*20f80*/  BSYNC B1 ;  /* 0x0000000000017941 */ /* 0x000fea0003800000 */
.L_x_39816:
        /* <DEDUP_REMOVED lines=11> */
.L_x_39820:
[----:B------:R-:W-:Y:S01]  /*21040*/  MOV R7, R10 ;  /* 0x0000000a00077202 */ /* 0x000fe20000000f00 */
[----:B------:R-:W-:Y:S02]  /*21050*/  IMAD.MOV.U32 R9, RZ, RZ, R12 ;  /* 0x000000ffff097224 */ /* 0x000fe400078e000c */
[----:B------:R-:W-:Y:S02]  /*21060*/  IMAD.MOV.U32 R194, RZ, RZ, R197 ;  /* 0x000000ffffc27224 */ /* 0x000fe400078e00c5 */
[----:B------:R-:W-:Y:S02]  /*21070*/  IMAD.MOV.U32 R128, RZ, RZ, R131 ;  /* 0x000000ffff807224 */ /* 0x000fe400078e0083 */
.L_x_39821:
[----:B------:R-:W-:Y:S05]  /*21080*/  BSYNC B1 ;  /* 0x0000000000017941 */ /* 0x000fea0003800000 */
.L_x_39819:
        /* <DEDUP_REMOVED lines=11> */
.L_x_39823:
[----:B------:R-:W-:Y:S01]  /*21140*/  MOV R10, R7 ;  /* 0x00000007000a7202 */ /* 0x000fe20000000f00 */
[----:B------:R-:W-:Y:S02]  /*21150*/  IMAD.MOV.U32 R12, RZ, RZ, R9 ;  /* 0x000000ffff0c7224 */ /* 0x000fe400078e0009 */
[----:B------:R-:W-:Y:S02]  /*21160*/  IMAD.MOV.U32 R197, RZ, RZ, R196 ;  /* 0x000000ffffc57224 */ /* 0x000fe400078e00c4 */
[----:B------:R-:W-:Y:S02]  /*21170*/  IMAD.MOV.U32 R131, RZ, RZ, R130 ;  /* 0x000000ffff837224 */ /* 0x000fe400078e0082 */
.L_x_39824:
[----:B------:R-:W-:Y:S05]  /*21180*/  BSYNC B1 ;  /* 0x0000000000017941 */ /* 0x000fea0003800000 */
.L_x_39822:
        /* <DEDUP_REMOVED lines=11> */
.L_x_39826:
[----:B------:R-:W-:Y:S01]  /*21240*/  MOV R7, R10 ;  /* 0x0000000a00077202 */ /* 0x000fe20000000f00 */
[----:B------:R-:W-:Y:S02]  /*21250*/  IMAD.MOV.U32 R9, RZ, RZ, R12 ;  /* 0x000000ffff097224 */ /* 0x000fe400078e000c */
[----:B------:R-:W-:Y:S02]  /*21260*/  IMAD.MOV.U32 R196, RZ, RZ, R199 ;  /* 0x000000ffffc47224 */ /* 0x000fe400078e00c7 */
[----:B------:R-:W-:Y:S02]  /*21270*/  IMAD.MOV.U32 R130, RZ, RZ, R133 ;  /* 0x000000ffff827224 */ /* 0x000fe400078e0085 */
.L_x_39827:
[----:B------:R-:W-:Y:S05]  /*21280*/  BSYNC B1 ;  /* 0x0000000000017941 */ /* 0x000fea0003800000 */
.L_x_39825:
        /* <DEDUP_REMOVED lines=11> */
.L_x_39829:
[----:B------:R-:W-:Y:S01]  /*21340*/  MOV R10, R7 ;  /* 0x00000007000a7202 */ /* 0x000fe20000000f00 */
[----:B------:R-:W-:Y:S02]  /*21350*/  IMAD.MOV.U32 R12, RZ, RZ, R9 ;  /* 0x000000ffff0c7224 */ /* 0x000fe400078e0009 */
[----:B------:R-:W-:Y:S02]  /*21360*/  IMAD.MOV.U32 R199, RZ, RZ, R198 ;  /* 0x000000ffffc77224 */ /* 0x000fe400078e00c6 */
[----:B------:R-:W-:Y:S02]  /*21370*/  IMAD.MOV.U32 R133, RZ, RZ, R132 ;  /* 0x000000ffff857224 */ /* 0x000fe400078e0084 */
.L_x_39830:
[----:B------:R-:W-:Y:S05]  /*21380*/  BSYNC B1 ;  /* 0x0000000000017941 */ /* 0x000fea0003800000 */
.L_x_39828:
        /* <DEDUP_REMOVED lines=11> */
.L_x_39832:
[----:B------:R-:W-:Y:S01]  /*21440*/  MOV R7, R10 ;  /* 0x0000000a00077202 */ /* 0x000fe20000000f00 */
[----:B------:R-:W-:Y:S02]  /*21450*/  IMAD.MOV.U32 R9, RZ, RZ, R12 ;  /* 0x000000ffff097224 */ /* 0x000fe400078e000c */
[----:B------:R-:W-:Y:S02]  /*21460*/  IMAD.MOV.U32 R198, RZ, RZ, R201 ;  /* 0x000000ffffc67224 */ /* 0x000fe400078e00c9 */
[----:B------:R-:W-:Y:S02]  /*21470*/  IMAD.MOV.U32 R132, RZ, RZ, R135 ;  /* 0x000000ffff847224 */ /* 0x000fe400078e0087 */
.L_x_39833:
[----:B------:R-:W-:Y:S05]  /*21480*/  BSYNC B1 ;  /* 0x0000000000017941 */ /* 0x000fea0003800000 */
.L_x_39831:
        /* <DEDUP_REMOVED lines=11> */
.L_x_39835:
[----:B------:R-:W-:Y:S01]  /*21540*/  MOV R10, R7 ;  /* 0x00000007000a7202 */ /* 0x000fe20000000f00 */
[----:B------:R-:W-:Y:S02]  /*21550*/  IMAD.MOV.U32 R12, RZ, RZ, R9 ;  /* 0x000000ffff0c7224 */ /* 0x000fe400078e0009 */
[----:B------:R-:W-:Y:S02]  /*21560*/  IMAD.MOV.U32 R201, RZ, RZ, R200 ;  /* 0x000000ffffc97224 */ /* 0x000fe400078e00c8 */
[----:B------:R-:W-:Y:S02]  /*21570*/  IMAD.MOV.U32 R135, RZ, RZ, R134 ;  /* 0x000000ffff877224 */ /* 0x000fe400078e0086 */
.L_x_39836:
[----:B------:R-:W-:Y:S05]  /*21580*/  BSYNC B1 ;  /* 0x0000000000017941 */ /* 0x000fea0003800000 */
.L_x_39834:
        /* <DEDUP_REMOVED lines=11> */
.L_x_39838:
[----:B------:R-:W-:Y:S01]  /*21640*/  MOV R7, R10 ;  /* 0x0000000a00077202 */ /* 0x000fe20000000f00 */
[----:B------:R-:W-:Y:S02]  /*21650*/  IMAD.MOV.U32 R9, RZ, RZ, R12 ;  /* 0x000000ffff097224 */ /* 0x000fe400078e000c */
[----:B------:R-:W-:Y:S02]  /*21660*/  IMAD.MOV.U32 R200, RZ, RZ, R203 ;  /* 0x000000ffffc87224 */ /* 0x000fe400078e00cb */
[----:B------:R-:W-:Y:S02]  /*21670*/  IMAD.MOV.U32 R134, RZ, RZ, R137 ;  /* 0x000000ffff867224 */ /* 0x000fe400078e0089 */
.L_x_39839:
[----:B------:R-:W-:Y:S05]  /*21680*/  BSYNC B1 ;  /* 0x0000000000017941 */ /* 0x000fea0003800000 */
.L_x_39837:
        /* <DEDUP_REMOVED lines=11> */
.L_x_39841:
[----:B------:R-:W-:Y:S01]  /*21740*/  MOV R10, R7 ;  /* 0x00000007000a7202 */ /* 0x000fe20000000f00 */
[----:B------:R-:W-:Y:S02]  /*21750*/  IMAD.MOV.U32 R12, RZ, RZ, R9 ;  /* 0x000000ffff0c7224 */ /* 0x000fe400078e0009 */
[----:B------:R-:W-:Y:S02]  /*21760*/  IMAD.MOV.U32 R203, RZ, RZ, R202 ;  /* 0x000000ffffcb7224 */ /* 0x000fe400078e00ca */
[----:B------:R-:W-:Y:S02]  /*21770*/  IMAD.MOV.U32 R137, RZ, RZ, R136 ;  /* 0x000000ffff897224 */ /* 0x000fe400078e0088 */
.L_x_39842:
[----:B------:R-:W-:Y:S05]  /*21780*/  BSYNC B1 ;  /* 0x0000000000017941 */ /* 0x000fea0003800000 */
.L_x_39840:
        /* <DEDUP_REMOVED lines=11> */
.L_x_39844:
[----:B------:R-:W-:Y:S01]  /*21840*/  MOV R7, R10 ;  /* 0x0000000a00077202 */ /* 0x000fe20000000f00 */
[----:B------:R-:W-:Y:S02]  /*21850*/  IMAD.MOV.U32 R9, RZ, RZ, R12 ;  /* 0x000000ffff097224 */ /* 0x000fe400078e000c */
[----:B------:R-:W-:Y:S02]  /*21860*/  IMAD.MOV.U32 R202, RZ, RZ, R205 ;  /* 0x000000ffffca7224 */ /* 0x000fe400078e00cd */
[----:B------:R-:W-:Y:S02]  /*21870*/  IMAD.MOV.U32 R136, RZ, RZ, R139 ;  /* 0x000000ffff887224 */ /* 0x000fe400078e008b */
.L_x_39845:
[----:B------:R-:W-:Y:S05]  /*21880*/  BSYNC B1 ;  /* 0x0000000000017941 */ /* 0x000fea0003800000 */
.L_x_39843:
        /* <DEDUP_REMOVED lines=11> */
.L_x_39847:
[----:B------:R-:W-:Y:S01]  /*21940*/  MOV R10, R7 ;  /* 0x00000007000a7202 */ /* 0x000fe20000000f00 */
[----:B------:R-:W-:Y:S02]  /*21950*/  IMAD.MOV.U32 R12, RZ, RZ, R9 ;  /* 0x000000ffff0c7224 */ /* 0x000fe400078e0009 */
[----:B------:R-:W-:Y:S02]  /*21960*/  IMAD.MOV.U32 R205, RZ, RZ, R204 ;  /* 0x000000ffffcd7224 */ /* 0x000fe400078e00cc */
[----:B------:R-:W-:Y:S02]  /*21970*/  IMAD.MOV.U32 R139, RZ, RZ, R138 ;  /* 0x000000ffff8b7224 */ /* 0x000fe400078e008a */
.L_x_39848:
[----:B------:R-:W-:Y:S05]  /*21980*/  BSYNC B1 ;  /* 0x0000000000017941 */ /* 0x000fea0003800000 */
.L_x_39846:
        /* <DEDUP_REMOVED lines=11> */
.L_x_39850:
[----:B------:R-:W-:Y:S01]  /*21a40*/  MOV R7, R10 ;  /* 0x0000000a00077202 */ /* 0x000fe20000000f00 */
[----:B------:R-:W-:Y:S02]  /*21a50*/  IMAD.MOV.U32 R9, RZ, RZ, R12 ;  /* 0x000000ffff097224 */ /* 0x000fe400078e000c */
[----:B------:R-:W-:Y:S02]  /*21a60*/  IMAD.MOV.U32 R204, RZ, RZ, R207 ;  /* 0x000000ffffcc7224 */ /* 0x000fe400078e00cf */
[----:B------:R-:W-:Y:S02]  /*21a70*/  IMAD.MOV.U32 R138, RZ, RZ, R141 ;  /* 0x000000ffff8a7224 */ /* 0x000fe400078e008d */
.L_x_39851:
[----:B------:R-:W-:Y:S05]  /*21a80*/  BSYNC B1 ;  /* 0x0000000000017941 */ /* 0x000fea0003800000 */
.L_x_39849:
        /* <DEDUP_REMOVED lines=11> */
.L_x_39853:
[----:B------:R-:W-:Y:S01]  /*21b40*/  IMAD.MOV.U32 R207, RZ, RZ, R206 ;  /* 0x000000ffffcf7224 */ /* 0x000fe200078e00ce */
[-C--:B------:R-:W-:Y:S01]  /*21b50*/  MOV R10, R7.reuse ;  /* 0x00000007000a7202 */ /* 0x080fe20000000f00 */
[----:B------:R-:W-:Y:S01]  /*21b60*/  IMAD.MOV.U32 R141, RZ, RZ, R140 ;  /* 0x000000ffff8d7224 */ /* 0x000fe200078e008c */
[----:B------:R-:W-:Y:S01]  /*21b70*/  MOV R206, R7 ;  /* 0x0000000700ce7202 */ /* 0x000fe20000000f00 */
[--C-:B------:R-:W-:Y:S02]  /*21b80*/  IMAD.MOV.U32 R11, RZ, RZ, R9.reuse ;  /* 0x000000ffff0b7224 */ /* 0x100fe400078e0009 */
[----:B------:R-:W-:Y:S02]  /*21b90*/  IMAD.MOV.U32 R140, RZ, RZ, R9 ;  /* 0x000000ffff8c7224 */ /* 0x000fe400078e0009 */
.L_x_39854:
[----:B------:R-:W-:Y:S05]  /*21ba0*/  BSYNC B1 ;  /* 0x0000000000017941 */ /* 0x000fea0003800000 */
.L_x_39852:
[----:B------:R-:W-:Y:S01]  /*21bb0*/  IADD3 R4, R4, 0x4, RZ ;  /* 0x0000000404047810 */ /* 0x000fe20007ffe0ff */
[----:B------:R-:W-:Y:S01]  /*21bc0*/  @!P1 CALL.REL.NOINC `(.L_x_39855) ;  /* 0x0000001000009944 */ /* 0x000fe20003c00000 */
[----:B------:R-:W-:Y:S05]  /*21bd0*/  BRA `(.L_x_39856) ;  /* 0xffffc02000007947 */ /* 0x000fea000383ffff */
.L_x_39855:
[----:B------:R-:W-:Y:S01]  /*21be0*/  FADD.FTZ R143, R143, R8 ;  /* 0x000000088f8f7221 */ /* 0x000fe20000010000 */
[----:B------:R-:W-:Y:S01]  /*21bf0*/  MOV R140, R11 ;  /* 0x0000000b008c7202 */ /* 0x000fe20000000f00 */
[----:B------:R-:W-:Y:S02]  /*21c00*/  IMAD.MOV.U32 R142, RZ, RZ, R5 ;  /* 0x000000ffff8e7224 */ /* 0x000fe400078e0005 */
[----:B------:R-:W-:-:S02]  /*21c10*/  IMAD.MOV.U32 R206, RZ, RZ, R10 ;  /* 0x000000ffffce7224 */ /* 0x000fc400078e000a */
.L_x_39665:
[----:B------:R-:W-:Y:S05]  /*21c20*/  BSYNC B0 ;  /* 0x0000000000007941 */ /* 0x000fea0003800000 */
.L_x_39664:
        /* <DEDUP_REMOVED lines=200> */
[----:B-1----:R-:W-:-:S02]  /*228b0*/  IMAD.MOV.U32 R6, RZ, RZ, RZ ;  /* 0x000000ffff067224 */ /* 0x002fc400078e00ff */
[----:B------:R-:W-:Y:S01]  /*228c0*/  IMAD.MOV.U32 R0, RZ, RZ, R1 ;  /* 0x000000ffff007224 */ /* 0x000fe200078e0001 */
[----:B------:R-:W-:Y:S02]  /*228d0*/  FSEL R5, R142, R48, P0 ;  /* 0x000000308e057208 */ /* 0x000fe40000000000 */
[----:B------:R-:W-:Y:S02]  /*228e0*/  FSEL R48, R48, R142, P0 ;  /* 0x0000008e30307208 */ /* 0x000fe40000000000 */
[----:B------:R-:W-:Y:S02]  /*228f0*/  FSEL R8, R49, R143, P0 ;  /* 0x0000008f31087208 */ /* 0x000fe40000000000 */
[----:B------:R-:W-:Y:S01]  /*22900*/  FSEL R143, R143, R49, P0 ;  /* 0x000000318f8f7208 */ /* 0x000fe20000000000 */
[----:B------:R-:W-:-:S04]  /*22910*/  FADD.FTZ R48, -R5, R48 ;  /* 0x0000003005307221 */ /* 0x000fc80000010100 */
[----:B------:R-:W-:-:S04]  /*22920*/  FMUL.FTZ R48, R48, 1.4426950216293334961 ;  /* 0x3fb8aa3b30307820 */ /* 0x000fc80000410000 */
[----:B------:R-:W1:Y:S02]  /*22930*/  MUFU.EX2 R7, R48 ;  /* 0x0000003000077308 */ /* 0x000e640000000800 */
[----:B-1----:R-:W-:-:S06]  /*22940*/  FMUL.FTZ R8, R8, R7 ;  /* 0x0000000708087220 */ /* 0x002fcc0000410000 */
.L_x_40049:
        /* <DEDUP_REMOVED lines=20> */
.L_x_39860:
[----:B------:R-:W-:Y:S01]  /*22a90*/  IMAD.MOV.U32 R10, RZ, RZ, R145 ;  /* 0x000000ffff0a7224 */ /* 0x000fe200078e0091 */
[----:B------:R-:W-:Y:S01]  /*22aa0*/  MOV R12, R215 ;  /* 0x000000d7000c7202 */ /* 0x000fe20000000f00 */
[----:B------:R-:W-:Y:S02]  /*22ab0*/  IMAD.MOV.U32 R145, RZ, RZ, R144 ;  /* 0x000000ffff917224 */ /* 0x000fe400078e0090 */
[----:B------:R-:W-:Y:S02]  /*22ac0*/  IMAD.MOV.U32 R215, RZ, RZ, R214 ;  /* 0x000000ffffd77224 */ /* 0x000fe400078e00d6 */
.L_x_39861:
[----:B------:R-:W-:Y:S05]  /*22ad0*/  BSYNC B1 ;  /* 0x0000000000017941 */ /* 0x000fea0003800000 */
.L_x_39859:
        /* <DEDUP_REMOVED lines=11> */
.L_x_39863:
[----:B------:R-:W-:Y:S01]  /*22b90*/  IMAD.MOV.U32 R7, RZ, RZ, R10 ;  /* 0x000000ffff077224 */ /* 0x000fe200078e000a */
[----:B------:R-:W-:Y:S01]  /*22ba0*/  MOV R9, R12 ;  /* 0x0000000c00097202 */ /* 0x000fe20000000f00 */
[----:B------:R-:W-:Y:S02]  /*22bb0*/  IMAD.MOV.U32 R144, RZ, RZ, R147 ;  /* 0x000000ffff907224 */ /* 0x000fe400078e0093 */
[----:B------:R-:W-:Y:S02]  /*22bc0*/  IMAD.MOV.U32 R214, RZ, RZ, R213 ;  /* 0x000000ffffd67224 */ /* 0x000fe400078e00d5 */
.L_x_39864:
[----:B------:R-:W-:Y:S05]  /*22bd0*/  BSYNC B1 ;  /* 0x0000000000017941 */ /* 0x000fea0003800000 */
.L_x_39862:
        /* <DEDUP_REMOVED lines=11> */
.L_x_39866:
[----:B------:R-:W-:Y:S01]  /*22c90*/  IMAD.MOV.U32 R10, RZ, RZ, R7 ;  /* 0x000000ffff0a7224 */ /* 0x000fe200078e0007 */
[----:B------:R-:W-:Y:S01]  /*22ca0*/  MOV R12, R9 ;  /* 0x00000009000c7202 */ /* 0x000fe20000000f00 */
[----:B------:R-:W-:Y:S02]  /*22cb0*/  IMAD.MOV.U32 R147, RZ, RZ, R146 ;  /* 0x000000ffff937224 */ /* 0x000fe400078e0092 */
[----:B------:R-:W-:Y:S02]  /*22cc0*/  IMAD.MOV.U32 R213, RZ, RZ, R212 ;  /* 0x000000ffffd57224 */ /* 0x000fe400078e00d4 */
.L_x_39867:
[----:B------:R-:W-:Y:S05]  /*22cd0*/  BSYNC B1 ;  /* 0x0000000000017941 */ /* 0x000fea0003800000 */
.L_x_39865:
        /* <DEDUP_REMOVED lines=11> */
.L_x_39869:
[----:B------:R-:W-:Y:S01]  /*22d90*/  IMAD.MOV.U32 R7, RZ, RZ, R10 ;  /* 0x000000ffff077224 */ /* 0x000fe200078e000a */
[----:B------:R-:W-:Y:S01]  /*22da0*/  MOV R9, R12 ;  /* 0x0000000c00097202 */ /* 0x000fe20000000f00 */
[----:B------:R-:W-:Y:S02]  /*22db0*/  IMAD.MOV.U32 R146, RZ, RZ, R149 ;  /* 0x000000ffff927224 */ /* 0x000fe400078e0095 */
[----:B------:R-:W-:Y:S02]  /*22dc0*/  IMAD.MOV.U32 R212, RZ, RZ, R211 ;  /* 0x000000ffffd47224 */ /* 0x000fe400078e00d3 */
.L_x_39870:
[----:B------:R-:W-:Y:S05]  /*22dd0*/  BSYNC B1 ;  /* 0x0000000000017941 */ /* 0x000fea0003800000 */
.L_x_39868:
        /* <DEDUP_REMOVED lines=11> */
.L_x_39872:
[----:B------:R-:W-:Y:S01]  /*22e90*/  IMAD.MOV.U32 R10, RZ, RZ, R7 ;  /* 0x000000ffff0a7224 */ /* 0x000fe200078e0007 */
[----:B------:R-:W-:Y:S01]  /*22ea0*/  MOV R12, R9 ;  /* 0x00000009000c7202 */ /* 0x000fe20000000f00 */
[----:B------:R-:W-:Y:S02]  /*22eb0*/  IMAD.MOV.U32 R149, RZ, RZ, R148 ;  /* 0x000000ffff957224 */ /* 0x000fe400078e0094 */
[----:B------:R-:W-:Y:S02]  /*22ec0*/  IMAD.MOV.U32 R211, RZ, RZ, R210 ;  /* 0x000000ffffd37224 */ /* 0x000fe400078e00d2 */
.L_x_39873:
[----:B------:R-:W-:Y:S05]  /*22ed0*/  BSYNC B1 ;  /* 0x0000000000017941 */ /* 0x000fea0003800000 */
.L_x_39871:
        /* <DEDUP_REMOVED lines=11> */
.L_x_39875:
[----:B------:R-:W-:Y:S01]  /*22f90*/  IMAD.MOV.U32 R7, RZ, RZ, R10 ;  /* 0x000000ffff077224 */ /* 0x000fe200078e000a */
[----:B------:R-:W-:Y:S01]  /*22fa0*/  MOV R9, R12 ;  /* 0x0000000c00097202 */ /* 0x000fe20000000f00 */
[----:B------:R-:W-:Y:S02]  /*22fb0*/  IMAD.MOV.U32 R148, RZ, RZ, R151 ;  /* 0x000000ffff947224 */ /* 0x000fe400078e0097 */
[----:B------:R-:W-:Y:S02]  /*22fc0*/  IMAD.MOV.U32 R210, RZ, RZ, R209 ;  /* 0x000000ffffd27224 */ /* 0x000fe400078e00d1 */
.L_x_39876:
[----:B------:R-:W-:Y:S05]  /*22fd0*/  BSYNC B1 ;  /* 0x0000000000017941 */ /* 0x000fea0003800000 */
.L_x_39874:
        /* <DEDUP_REMOVED lines=11> */
.L_x_39878:
[----:B------:R-:W-:Y:S01]  /*23090*/  IMAD.MOV.U32 R10, RZ, RZ, R7 ;  /* 0x000000ffff0a7224 */ /* 0x000fe200078e0007 */
[----:B------:R-:W-:Y:S01]  /*230a0*/  MOV R12, R9 ;  /* 0x00000009000c7202 */ /* 0x000fe20000000f00 */
[----:B------:R-:W-:Y:S02]  /*230b0*/  IMAD.MOV.U32 R151, RZ, RZ, R150 ;  /* 0x000000ffff977224 */ /* 0x000fe400078e0096 */
[----:B------:R-:W-:Y:S02]  /*230c0*/  IMAD.MOV.U32 R209, RZ, RZ, R208 ;  /* 0x000000ffffd17224 */ /* 0x000fe400078e00d0 */
.L_x_39879:
[----:B------:R-:W-:Y:S05]  /*230d0*/  BSYNC B1 ;  /* 0x0000000000017941 */ /* 0x000fea0003800000 */
.L_x_39877:
        /* <DEDUP_REMOVED lines=11> */
.L_x_39881:
[----:B------:R-:W-:Y:S01]  /*23190*/  IMAD.MOV.U32 R7, RZ, RZ, R10 ;  /* 0x000000ffff077224 */ /* 0x000fe200078e000a */
[----:B------:R-:W-:Y:S01]  /*231a0*/  MOV R9, R12 ;  /* 0x0000000c00097202 */ /* 0x000fe20000000f00 */
[----:B------:R-:W-:Y:S02]  /*231b0*/  IMAD.MOV.U32 R150, RZ, RZ, R153 ;  /* 0x000000ffff967224 */ /* 0x000fe400078e0099 */
[----:B------:R-:W-:Y:S02]  /*231c0*/  IMAD.MOV.U32 R208, RZ, RZ, R3 ;  /* 0x000000ffffd07224 */ /* 0x000fe400078e0003 */
.L_x_39882:
[----:B------:R-:W-:Y:S05]  /*231d0*/  BSYNC B1 ;  /* 0x0000000000017941 */ /* 0x000fea0003800000 */
.L_x_39880:
        /* <DEDUP_REMOVED lines=11> */
.L_x_39884:
[----:B------:R-:W-:Y:S01]  /*23290*/  IMAD.MOV.U32 R10, RZ, RZ, R7 ;  /* 0x000000ffff0a7224 */ /* 0x000fe200078e0007 */
[----:B------:R-:W-:Y:S01]  /*232a0*/  MOV R12, R9 ;  /* 0x00000009000c7202 */ /* 0x000fe20000000f00 */
[----:B------:R-:W-:Y:S02]  /*232b0*/  IMAD.MOV.U32 R153, RZ, RZ, R152 ;  /* 0x000000ffff997224 */ /* 0x000fe400078e0098 */
[----:B------:R-:W-:Y:S02]  /*232c0*/  IMAD.MOV.U32 R3, RZ, RZ, R2 ;  /* 0x000000ffff037224 */ /* 0x000fe400078e0002 */
.L_x_39885:
[----:B------:R-:W-:Y:S05]  /*232d0*/  BSYNC B1 ;  /* 0x0000000000017941 */ /* 0x000fea0003800000 */
.L_x_39883:
        /* <DEDUP_REMOVED lines=11> */
.L_x_39887:
[----:B------:R-:W-:Y:S01]  /*23390*/  IMAD.MOV.U32 R7, RZ, RZ, R10 ;  /* 0x000000ffff077224 */ /* 0x000fe200078e000a */
[----:B------:R-:W-:Y:S01]  /*233a0*/  MOV R9, R12 ;  /* 0x0000000c00097202 */ /* 0x000fe20000000f00 */
[----:B------:R-:W-:Y:S02]  /*233b0*/  IMAD.MOV.U32 R152, RZ, RZ, R155 ;  /* 0x000000ffff987224 */ /* 0x000fe400078e009b */
[----:B------:R-:W-:Y:S02]  /*233c0*/  IMAD.MOV.U32 R2, RZ, RZ, R89 ;  /* 0x000000ffff027224 */ /* 0x000fe400078e0059 */
.L_x_39888:
[----:B------:R-:W-:Y:S05]  /*233d0*/  BSYNC B1 ;  /* 0x0000000000017941 */ /* 0x000fea0003800000 */
.L_x_39886:
        /* <DEDUP_REMOVED lines=11> */
.L_x_39890:
[----:B------:R-:W-:Y:S01]  /*23490*/  IMAD.MOV.U32 R10, RZ, RZ, R7 ;  /* 0x000000ffff0a7224 */ /* 0x000fe200078e0007 */
[----:B------:R-:W-:Y:S01]  /*234a0*/  MOV R12, R9 ;  /* 0x00000009000c7202 */ /* 0x000fe20000000f00 */
[----:B------:R-:W-:Y:S02]  /*234b0*/  IMAD.MOV.U32 R155, RZ, RZ, R154 ;  /* 0x000000ffff9b7224 */ /* 0x000fe400078e009a */
[----:B------:R-:W-:Y:S02]  /*234c0*/  IMAD.MOV.U32 R89, RZ, RZ, R88 ;  /* 0x000000ffff597224 */ /* 0x000fe400078e0058 */
.L_x_39891:
[----:B------:R-:W-:Y:S05]  /*234d0*/  BSYNC B1 ;  /* 0x0000000000017941 */ /* 0x000fea0003800000 */
.L_x_39889:
        /* <DEDUP_REMOVED lines=11> */
.L_x_39893:
[----:B------:R-:W-:Y:S01]  /*23590*/  IMAD.MOV.U32 R7, RZ, RZ, R10 ;  /* 0x000000ffff077224 */ /* 0x000fe200078e000a */
[----:B------:R-:W-:Y:S01]  /*235a0*/  MOV R9, R12 ;  /* 0x0000000c00097202 */ /* 0x000fe20000000f00 */
[----:B------:R-:W-:Y:S02]  /*235b0*/  IMAD.MOV.U32 R154, RZ, RZ, R157 ;  /* 0x000000ffff9a7224 */ /* 0x000fe400078e009d */
[----:B------:R-:W-:Y:S02]  /*235c0*/  IMAD.MOV.U32 R88, RZ, RZ, R91 ;  /* 0x000000ffff587224 */ /* 0x000fe400078e005b */
.L_x_39894:
[----:B------:R-:W-:Y:S05]  /*235d0*/  BSYNC B1 ;  /* 0x0000000000017941 */ /* 0x000fea0003800000 */
.L_x_39892:
        /* <DEDUP_REMOVED lines=11> */
.L_x_39896:
[----:B------:R-:W-:Y:S01]  /*23690*/  IMAD.MOV.U32 R10, RZ, RZ, R7 ;  /* 0x000000ffff0a7224 */ /* 0x000fe200078e0007 */
[----:B------:R-:W-:Y:S01]  /*236a0*/  MOV R12, R9 ;  /* 0x00000009000c7202 */ /* 0x000fe20000000f00 */
[----:B------:R-:W-:Y:S02]  /*236b0*/  IMAD.MOV.U32 R157, RZ, RZ, R156 ;  /* 0x000000ffff9d7224 */ /* 0x000fe400078e009c */
[----:B------:R-:W-:Y:S02]  /*236c0*/  IMAD.MOV.U32 R91, RZ, RZ, R90 ;  /* 0x000000ffff5b7224 */ /* 0x000fe400078e005a */
.L_x_39897:
[----:B------:R-:W-:Y:S05]  /*236d0*/  BSYNC B1 ;  /* 0x0000000000017941 */ /* 0x000fea0003800000 */
.L_x_39895:
        /* <DEDUP_REMOVED lines=11> */
.L_x_39899:
[----:B------:R-:W-:Y:S01]  /*23790*/  IMAD.MOV.U32 R7, RZ, RZ, R10 ;  /* 0x000000ffff077224 */ /* 0x000fe200078e000a */
[----:B------:R-:W-:Y:S01]  /*237a0*/  MOV R9, R12 ;  /* 0x0000000c00097202 */ /* 0x000fe20000000f00 */
[----:B------:R-:W-:Y:S02]  /*237b0*/  IMAD.MOV.U32 R156, RZ, RZ, R159 ;  /* 0x000000ffff9c7224 */ /* 0x000fe400078e009f */
[----:B------:R-:W-:Y:S02]  /*237c0*/  IMAD.MOV.U32 R90, RZ, RZ, R93 ;  /* 0x000000ffff5a7224 */ /* 0x000fe400078e005d */
.L_x_39900:
[----:B------:R-:W-:Y:S05]  /*237d0*/  BSYNC B1 ;  /* 0x0000000000017941 */ /* 0x000fea0003800000 */
.L_x_39898:
        /* <DEDUP_REMOVED lines=11> */
.L_x_39902:
[----:B------:R-:W-:Y:S01]  /*23890*/  IMAD.MOV.U32 R10, RZ, RZ, R7 ;  /* 0x000000ffff0a7224 */ /* 0x000fe200078e0007 */
[----:B------:R-:W-:Y:S01]  /*238a0*/  MOV R12, R9 ;  /* 0x00000009000c7202 */ /* 0x000fe20000000f00 */
[----:B------:R-:W-:Y:S02]  /*238b0*/  IMAD.MOV.U32 R159, RZ, RZ, R158 ;  /* 0x000000ffff9f7224 */ /* 0x000fe400078e009e */
[----:B------:R-:W-:Y:S02]  /*238c0*/  IMAD.MOV.U32 R93, RZ, RZ, R92 ;  /* 0x000000ffff5d7224 */ /* 0x000fe400078e005c */
.L_x_39903:
[----:B------:R-:W-:Y:S05]  /*238d0*/  BSYNC B1 ;  /* 0x0000000000017941 */ /* 0x000fea0003800000 */
.L_x_39901:
        /* <DEDUP_REMOVED lines=11> */
.L_x_39905:
[----:B------:R-:W-:Y:S01]  /*23990*/  IMAD.MOV.U32 R7, RZ, RZ, R10 ;  /* 0x000000ffff077224 */ /* 0x000fe200078e000a */
[----:B------:R-:W-:Y:S01]  /*239a0*/  MOV R9, R12 ;  /* 0x0000000c00097202 */ /* 0x000fe20000000f00 */
[----:B------:R-:W-:Y:S02]  /*239b0*/  IMAD.MOV.U32 R158, RZ, RZ, R161 ;  /* 0x000000ffff9e7224 */ /* 0x000fe400078e00a1 */
[----:B------:R-:W-:Y:S02]  /*239c0*/  IMAD.MOV.U32 R92, RZ, RZ, R95 ;  /* 0x000000ffff5c7224 */ /* 0x000fe400078e005f */
.L_x_39906:
[----:B------:R-:W-:Y:S05]  /*239d0*/  BSYNC B1 ;  /* 0x0000000000017941 */ /* 0x000fea0003800000 */
.L_x_39904:
        /* <DEDUP_REMOVED lines=11> */
.L_x_39908:
[----:B------:R-:W-:Y:S01]  /*23a90*/  IMAD.MOV.U32 R10, RZ, RZ, R7 ;  /* 0x000000ffff0a7224 */ /* 0x000fe200078e0007 */
[----:B------:R-:W-:Y:S01]  /*23aa0*/  MOV R12, R9 ;  /* 0x00000009000c7202 */ /* 0x000fe20000000f00 */
[----:B------:R-:W-:Y:S02]  /*23ab0*/  IMAD.MOV.U32 R161, RZ, RZ, R160 ;  /* 0x000000ffffa17224 */ /* 0x000fe400078e00a0 */
[----:B------:R-:W-:Y:S02]  /*23ac0*/  IMAD.MOV.U32 R95, RZ, RZ, R94 ;  /* 0x000000ffff5f7224 */ /* 0x000fe400078e005e */
.L_x_39909:
[----:B------:R-:W-:Y:S05]  /*23ad0*/  BSYNC B1 ;  /* 0x0000000000017941 */ /* 0x000fea0003800000 */
.L_x_39907:
        /* <DEDUP_REMOVED lines=11> */
.L_x_39911:
[----:B------:R-:W-:Y:S01]  /*23b90*/  IMAD.MOV.U32 R7, RZ, RZ, R10 ;  /* 0x000000ffff077224 */ /* 0x000fe200078e000a */
[----:B------:R-:W-:Y:S01]  /*23ba0*/  MOV R9, R12 ;  /* 0x0000000c00097202 */ /* 0x000fe20000000f00 */
[----:B------:R-:W-:Y:S02]  /*23bb0*/  IMAD.MOV.U32 R160, RZ, RZ, R163 ;  /* 0x000000ffffa07224 */ /* 0x000fe400078e00a3 */
[----:B------:R-:W-:Y:S02]  /*23bc0*/  IMAD.MOV.U32 R94, RZ, RZ, R97 ;  /* 0x000000ffff5e7224 */ /* 0x000fe400078e0061 */
.L_x_39912:
[----:B------:R-:W-:Y:S05]  /*23bd0*/  BSYNC B1 ;  /* 0x0000000000017941 */ /* 0x000fea0003800000 */
.L_x_39910:
        /* <DEDUP_REMOVED lines=11> */
.L_x_39914:
[----:B------:R-:W-:Y:S01]  /*23c90*/  IMAD.MOV.U32 R10, RZ, RZ, R7 ;  /* 0x000000ffff0a7224 */ /* 0x000fe200078e0007 */
[----:B------:R-:W-:Y:S01]  /*23ca0*/  MOV R12, R9 ;  /* 0x00000009000c7202 */ /* 0x000fe20000000f00 */
[----:B------:R-:W-:Y:S02]  /*23cb0*/  IMAD.MOV.U32 R163, RZ, RZ, R162 ;  /* 0x000000ffffa37224 */ /* 0x000fe400078e00a2 */
[----:B------:R-:W-:Y:S02]  /*23cc0*/  IMAD.MOV.U32 R97, RZ, RZ, R96 ;  /* 0x000000ffff617224 */ /* 0x000fe400078e0060 */
.L_x_39915:
[----:B------:R-:W-:Y:S05]  /*23cd0*/  BSYNC B1 ;  /* 0x0000000000017941 */ /* 0x000fea0003800000 */
.L_x_39913:
        /* <DEDUP_REMOVED lines=11> */
.L_x_39917:
[----:B------:R-:W-:Y:S01]  /*23d90*/  IMAD.MOV.U32 R7, RZ, RZ, R10 ;  /* 0x000000ffff077224 */ /* 0x000fe200078e000a */
[----:B------:R-:W-:Y:S01]  /*23da0*/  MOV R9, R12 ;  /* 0x0000000c00097202 */ /* 0x000fe20000000f00 */
[----:B------:R-:W-:Y:S02]  /*23db0*/  IMAD.MOV.U32 R162, RZ, RZ, R165 ;  /* 0x000000ffffa27224 */ /* 0x000fe400078e00a5 */
[----:B------:R-:W-:Y:S02]  /*23dc0*/  IMAD.MOV.U32 R96, RZ, RZ, R99 ;  /* 0x000000ffff607224 */ /* 0x000fe400078e0063 */
.L_x_39918:
[----:B------:R-:W-:Y:S05]  /*23dd0*/  BSYNC B1 ;  /* 0x0000000000017941 */ /* 0x000fea0003800000 */
.L_x_39916:
        /* <DEDUP_REMOVED lines=11> */
.L_x_39920:
[----:B------:R-:W-:Y:S01]  /*23e90*/  IMAD.MOV.U32 R10, RZ, RZ, R7 ;  /* 0x000000ffff0a7224 */ /* 0x000fe200078e0007 */
[----:B------:R-:W-:Y:S01]  /*23ea0*/  MOV R12, R9 ;  /* 0x00000009000c7202 */ /* 0x000fe20000000f00 */
[----:B------:R-:W-:Y:S02]  /*23eb0*/  IMAD.MOV.U32 R165, RZ, RZ, R164 ;  /* 0x000000ffffa57224 */ /* 0x000fe400078e00a4 */
[----:B------:R-:W-:Y:S02]  /*23ec0*/  IMAD.MOV.U32 R99, RZ, RZ, R98 ;  /* 0x000000ffff637224 */ /* 0x000fe400078e0062 */
.L_x_39921:
[----:B------:R-:W-:Y:S05]  /*23ed0*/  BSYNC B1 ;  /* 0x0000000000017941 */ /* 0x000fea0003800000 */
.L_x_39919:
        /* <DEDUP_REMOVED lines=11> */
.L_x_39923:
[----:B------:R-:W-:Y:S01]  /*23f90*/  IMAD.MOV.U32 R7, RZ, RZ, R10 ;  /* 0x000000ffff077224 */ /* 0x000fe200078e000a */
[----:B------:R-:W-:Y:S01]  /*23fa0*/  MOV R9, R12 ;  /* 0x0000000c00097202 */ /* 0x000fe20000000f00 */
[----:B------:R-:W-:Y:S02]  /*23fb0*/  IMAD.MOV.U32 R164, RZ, RZ, R167 ;  /* 0x000000ffffa47224 */ /* 0x000fe400078e00a7 */
[----:B------:R-:W-:Y:S02]  /*23fc0*/  IMAD.MOV.U32 R98, RZ, RZ, R101 ;  /* 0x000000ffff627224 */ /* 0x000fe400078e0065 */
.L_x_39924:
[----:B------:R-:W-:Y:S05]  /*23fd0*/  BSYNC B1 ;  /* 0x0000000000017941 */ /* 0x000fea0003800000 */
.L_x_39922:
        /* <DEDUP_REMOVED lines=11> */
.L_x_39926:
[----:B------:R-:W-:Y:S01]  /*24090*/  IMAD.MOV.U32 R10, RZ, RZ, R7 ;  /* 0x000000ffff0a7224 */ /* 0x000fe200078e0007 */
[----:B------:R-:W-:Y:S01]  /*240a0*/  MOV R12, R9 ;  /* 0x00000009000c7202 */ /* 0x000fe20000000f00 */
[----:B------:R-:W-:Y:S02]  /*240b0*/  IMAD.MOV.U32 R167, RZ, RZ, R166 ;  /* 0x000000ffffa77224 */ /* 0x000fe400078e00a6 */
[----:B------:R-:W-:Y:S02]  /*240c0*/  IMAD.MOV.U32 R101, RZ, RZ, R100 ;  /* 0x000000ffff657224 */ /* 0x000fe400078e0064 */
.L_x_39927:
[----:B------:R-:W-:Y:S05]  /*240d0*/  BSYNC B1 ;  /* 0x0000000000017941 */ /* 0x000fea0003800000 */
.L_x_39925:
        /* <DEDUP_REMOVED lines=11> */
.L_x_39929:
[----:B------:R-:W-:Y:S01]  /*24190*/  IMAD.MOV.U32 R7, RZ, RZ, R10 ;  /* 0x000000ffff077224 */ /* 0x000fe200078e000a */
[----:B------:R-:W-:Y:S01]  /*241a0*/  MOV R9, R12 ;  /* 0x0000000c00097202 */ /* 0x000fe20000000f00 */
[----:B------:R-:W-:Y:S02]  /*241b0*/  IMAD.MOV.U32 R166, RZ, RZ, R169 ;  /* 0x000000ffffa67224 */ /* 0x000fe400078e00a9 */
[----:B------:R-:W-:Y:S02]  /*241c0*/  IMAD.MOV.U32 R100, RZ, RZ, R103 ;  /* 0x000000ffff647224 */ /* 0x000fe400078e0067 */
.L_x_39930:
[----:B------:R-:W-:Y:S05]  /*241d0*/  BSYNC B1 ;  /* 0x0000000000017941 */ /* 0x000fea0003800000 */
.L_x_39928:
        /* <DEDUP_REMOVED lines=11> */
.L_x_39932:
[----:B------:R-:W-:Y:S01]  /*24290*/  IMAD.MOV.U32 R10, RZ, RZ, R7 ;  /* 0x000000ffff0a7224 */ /* 0x000fe200078e0007 */
[----:B------:R-:W-:Y:S01]  /*242a0*/  MOV R12, R9 ;  /* 0x00000009000c7202 */ /* 0x000fe20000000f00 */
[----:B------:R-:W-:Y:S02]  /*242b0*/  IMAD.MOV.U32 R169, RZ, RZ, R168 ;  /* 0x000000ffffa97224 */ /* 0x000fe400078e00a8 */
[----:B------:R-:W-:Y:S02]  /*242c0*/  IMAD.MOV.U32 R103, RZ, RZ, R102 ;  /* 0x000000ffff677224 */ /* 0x000fe400078e0066 */
.L_x_39933:
[----:B------:R-:W-:Y:S05]  /*242d0*/  BSYNC B1 ;  /* 0x0000000000017941 */ /* 0x000fea0003800000 */
.L_x_39931:
        /* <DEDUP_REMOVED lines=11> */
.L_x_39935:
[----:B------:R-:W-:Y:S01]  /*24390*/  IMAD.MOV.U32 R7, RZ, RZ, R10 ;  /* 0x000000ffff077224 */ /* 0x000fe200078e000a */
[----:B------:R-:W-:Y:S01]  /*243a0*/  MOV R9, R12 ;  /* 0x0000000c00097202 */ /* 0x000fe20000000f00 */
[----:B------:R-:W-:Y:S02]  /*243b0*/  IMAD.MOV.U32 R168, RZ, RZ, R171 ;  /* 0x000000ffffa87224 */ /* 0x000fe400078e00ab */
[----:B------:R-:W-:Y:S02]  /*243c0*/  IMAD.MOV.U32 R102, RZ, RZ, R105 ;  /* 0x000000ffff667224 */ /* 0x000fe400078e0069 */
.L_x_39936:
[----:B------:R-:W-:Y:S05]  /*243d0*/  BSYNC B1 ;  /* 0x0000000000017941 */ /* 0x000fea0003800000 */
.L_x_39934:
        /* <DEDUP_REMOVED lines=11> */
.L_x_39938:
[----:B------:R-:W-:Y:S01]  /*24490*/  IMAD.MOV.U32 R10, RZ, RZ, R7 ;  /* 0x000000ffff0a7224 */ /* 0x000fe200078e0007 */
[----:B------:R-:W-:Y:S01]  /*244a0*/  MOV R12, R9 ;  /* 0x00000009000c7202 */ /* 0x000fe20000000f00 */
[----:B------:R-:W-:Y:S02]  /*244b0*/  IMAD.MOV.U32 R171, RZ, RZ, R170 ;  /* 0x000000ffffab7224 */ /* 0x000fe400078e00aa */
[----:B------:R-:W-:Y:S02]  /*244c0*/  IMAD.MOV.U32 R105, RZ, RZ, R104 ;  /* 0x000000ffff697224 */ /* 0x000fe400078e0068 */
.L_x_39939:
[----:B------:R-:W-:Y:S05]  /*244d0*/  BSYNC B1 ;  /* 0x0000000000017941 */ /* 0x000fea0003800000 */
.L_x_39937:
        /* <DEDUP_REMOVED lines=11> */
.L_x_39941:
[----:B------:R-:W-:Y:S01]  /*24590*/  IMAD.MOV.U32 R7, RZ, RZ, R10 ;  /* 0x000000ffff077224 */ /* 0x000fe200078e000a */
[----:B------:R-:W-:Y:S01]  /*245a0*/  MOV R9, R12 ;  /* 0x0000000c00097202 */ /* 0x000fe20000000f00 */
[----:B------:R-:W-:Y:S02]  /*245b0*/  IMAD.MOV.U32 R170, RZ, RZ, R173 ;  /* 0x000000ffffaa7224 */ /* 0x000fe400078e00ad */
[----:B------:R-:W-:Y:S02]  /*245c0*/  IMAD.MOV.U32 R104, RZ, RZ, R107 ;  /* 0x000000ffff687224 */ /* 0x000fe400078e006b */
.L_x_39942:
[----:B------:R-:W-:Y:S05]  /*245d0*/  BSYNC B1 ;  /* 0x0000000000017941 */ /* 0x000fea0003800000 */
.L_x_39940:
        /* <DEDUP_REMOVED lines=11> */
.L_x_39944:
[----:B------:R-:W-:Y:S01]  /*24690*/  IMAD.MOV.U32 R10, RZ, RZ, R7 ;  /* 0x000000ffff0a7224 */ /* 0x000fe200078e0007 */
[----:B------:R-:W-:Y:S01]  /*246a0*/  MOV R12, R9 ;  /* 0x00000009000c7202 */ /* 0x000fe20000000f00 */
[----:B------:R-:W-:Y:S02]  /*246b0*/  IMAD.MOV.U32 R173, RZ, RZ, R172 ;  /* 0x000000ffffad7224 */ /* 0x000fe400078e00ac */
[----:B------:R-:W-:Y:S02]  /*246c0*/  IMAD.MOV.U32 R107, RZ, RZ, R106 ;  /* 0x000000ffff6b7224 */ /* 0x000fe400078e006a */
.L_x_39945:
[----:B------:R-:W-:Y:S05]  /*246d0*/  BSYNC B1 ;  /* 0x0000000000017941 */ /* 0x000fea0003800000 */
.L_x_39943:
        /* <DEDUP_REMOVED lines=11> */
.L_x_39947:
[----:B------:R-:W-:Y:S01]  /*24790*/  IMAD.MOV.U32 R7, RZ, RZ, R10 ;  /* 0x000000ffff077224 */ /* 0x000fe200078e000a */
[----:B------:R-:W-:Y:S01]  /*247a0*/  MOV R9, R12 ;  /* 0x0000000c00097202 */ /* 0x000fe20000000f00 */
[----:B------:R-:W-:Y:S02]  /*247b0*/  IMAD.MOV.U32 R172, RZ, RZ, R175 ;  /* 0x000000ffffac7224 */ /* 0x000fe400078e00af */
[----:B------:R-:W-:Y:S02]  /*247c0*/  IMAD.MOV.U32 R106, RZ, RZ, R109 ;  /* 0x000000ffff6a7224 */ /* 0x000fe400078e006d */
.L_x_39948:
[----:B------:R-:W-:Y:S05]  /*247d0*/  BSYNC B1 ;  /* 0x0000000000017941 */ /* 0x000fea0003800000 */
.L_x_39946:
        /* <DEDUP_REMOVED lines=11> */
.L_x_39950:
[----:B------:R-:W-:Y:S01]  /*24890*/  IMAD.MOV.U32 R10, RZ, RZ, R7 ;  /* 0x000000ffff0a7224 */ /* 0x000fe200078e0007 */
[----:B------:R-:W-:Y:S01]  /*248a0*/  MOV R12, R9 ;  /* 0x00000009000c7202 */ /* 0x000fe20000000f00 */
[----:B------:R-:W-:Y:S02]  /*248b0*/  IMAD.MOV.U32 R175, RZ, RZ, R174 ;  /* 0x000000ffffaf7224 */ /* 0x000fe400078e00ae */
[----:B------:R-:W-:Y:S02]  /*248c0*/  IMAD.MOV.U32 R109, RZ, RZ, R108 ;  /* 0x000000ffff6d7224 */ /* 0x000fe400078e006c */
.L_x_39951:
[----:B------:R-:W-:Y:S05]  /*248d0*/  BSYNC B1 ;  /* 0x0000000000017941 */ /* 0x000fea0003800000 */
.L_x_39949:
        /* <DEDUP_REMOVED lines=11> */
.L_x_39953:
[----:B------:R-:W-:Y:S01]  /*24990*/  IMAD.MOV.U32 R7, RZ, RZ, R10 ;  /* 0x000000ffff077224 */ /* 0x000fe200078e000a */
[----:B------:R-:W-:Y:S01]  /*249a0*/  MOV R9, R12 ;  /* 0x0000000c00097202 */ /* 0x000fe20000000f00 */
[----:B------:R-:W-:Y:S02]  /*249b0*/  IMAD.MOV.U32 R174, RZ, RZ, R177 ;  /* 0x000000ffffae7224 */ /* 0x000fe400078e00b1 */
[----:B------:R-:W-:Y:S02]  /*249c0*/  IMAD.MOV.U32 R108, RZ, RZ, R111 ;  /* 0x000000ffff6c7224 */ /* 0x000fe400078e006f */
.L_x_39954:
[----:B------:R-:W-:Y:S05]  /*249d0*/  BSYNC B1 ;  /* 0x0000000000017941 */ /* 0x000fea0003800000 */
.L_x_39952:
        /* <DEDUP_REMOVED lines=11> */
.L_x_39956:
[----:B------:R-:W-:Y:S01]  /*24a90*/  IMAD.MOV.U32 R10, RZ, RZ, R7 ;  /* 0x000000ffff0a7224 */ /* 0x000fe200078e0007 */
[----:B------:R-:W-:Y:S01]  /*24aa0*/  MOV R12, R9 ;  /* 0x00000009000c7202 */ /* 0x000fe20000000f00 */
[----:B------:R-:W-:Y:S02]  /*24ab0*/  IMAD.MOV.U32 R177, RZ, RZ, R176 ;  /* 0x000000ffffb17224 */ /* 0x000fe400078e00b0 */
[----:B------:R-:W-:Y:S02]  /*24ac0*/  IMAD.MOV.U32 R111, RZ, RZ, R110 ;  /* 0x000000ffff6f7224 */ /* 0x000fe400078e006e */
.L_x_39957:
[----:B------:R-:W-:Y:S05]  /*24ad0*/  BSYNC B1 ;  /* 0x0000000000017941 */ /* 0x000fea0003800000 */
.L_x_39955:
        /* <DEDUP_REMOVED lines=11> */
.L_x_39959:
[----:B------:R-:W-:Y:S01]  /*24b90*/  IMAD.MOV.U32 R7, RZ, RZ, R10 ;  /* 0x000000ffff077224 */ /* 0x000fe200078e000a */
[----:B------:R-:W-:Y:S01]  /*24ba0*/  MOV R9, R12 ;  /* 0x0000000c00097202 */ /* 0x000fe20000000f00 */
[----:B------:R-:W-:Y:S02]  /*24bb0*/  IMAD.MOV.U32 R176, RZ, RZ, R179 ;  /* 0x000000ffffb07224 */ /* 0x000fe400078e00b3 */
[----:B------:R-:W-:Y:S02]  /*24bc0*/  IMAD.MOV.U32 R110, RZ, RZ, R113 ;  /* 0x000000ffff6e7224 */ /* 0x000fe400078e0071 */
.L_x_39960:
[----:B------:R-:W-:Y:S05]  /*24bd0*/  BSYNC B1 ;  /* 0x0000000000017941 */ /* 0x000fea0003800000 */
.L_x_39958:
        /* <DEDUP_REMOVED lines=11> */
.L_x_39962:
[----:B------:R-:W-:Y:S01]  /*24c90*/  IMAD.MOV.U32 R10, RZ, RZ, R7 ;  /* 0x000000ffff0a7224 */ /* 0x000fe200078e0007 */
[----:B------:R-:W-:Y:S01]  /*24ca0*/  MOV R12, R9 ;  /* 0x00000009000c7202 */ /* 0x000fe20000000f00 */
[----:B------:R-:W-:Y:S02]  /*24cb0*/  IMAD.MOV.U32 R179, RZ, RZ, R178 ;  /* 0x000000ffffb37224 */ /* 0x000fe400078e00b2 */
[----:B------:R-:W-:Y:S02]  /*24cc0*/  IMAD.MOV.U32 R113, RZ, RZ, R112 ;  /* 0x000000ffff717224 */ /* 0x000fe400078e0070 */
.L_x_39963:
[----:B------:R-:W-:Y:S05]  /*24cd0*/  BSYNC B1 ;  /* 0x0000000000017941 */ /* 0x000fea0003800000 */
.L_x_39961:
        /* <DEDUP_REMOVED lines=11> */
.L_x_39965:
[----:B------:R-:W-:Y:S01]  /*24d90*/  IMAD.MOV.U32 R7, RZ, RZ, R10 ;  /* 0x000000ffff077224 */ /* 0x000fe200078e000a */
[----:B------:R-:W-:Y:S01]  /*24da0*/  MOV R9, R12 ;  /* 0x0000000c00097202 */ /* 0x000fe20000000f00 */
[----:B------:R-:W-:Y:S02]  /*24db0*/  IMAD.MOV.U32 R178, RZ, RZ, R181 ;  /* 0x000000ffffb27224 */ /* 0x000fe400078e00b5 */
[----:B------:R-:W-:Y:S02]  /*24dc0*/  IMAD.MOV.U32 R112, RZ, RZ, R115 ;  /* 0x000000ffff707224 */ /* 0x000fe400078e0073 */
.L_x_39966:
[----:B------:R-:W-:Y:S05]  /*24dd0*/  BSYNC B1 ;  /* 0x0000000000017941 */ /* 0x000fea0003800000 */
.L_x_39964:
        /* <DEDUP_REMOVED lines=11> */
.L_x_39968:
[----:B------:R-:W-:Y:S01]  /*24e90*/  IMAD.MOV.U32 R10, RZ, RZ, R7 ;  /* 0x000000ffff0a7224 */ /* 0x000fe200078e0007 */
[----:B------:R-:W-:Y:S01]  /*24ea0*/  MOV R12, R9 ;  /* 0x00000009000c7202 */ /* 0x000fe20000000f00 */
[----:B------:R-:W-:Y:S02]  /*24eb0*/  IMAD.MOV.U32 R181, RZ, RZ, R180 ;  /* 0x000000ffffb57224 */ /* 0x000fe400078e00b4 */
[----:B------:R-:W-:Y:S02]  /*24ec0*/  IMAD.MOV.U32 R115, RZ, RZ, R114 ;  /* 0x000000ffff737224 */ /* 0x000fe400078e0072 */
.L_x_39969:
[----:B------:R-:W-:Y:S05]  /*24ed0*/  BSYNC B1 ;  /* 0x0000000000017941 */ /* 0x000fea0003800000 */
.L_x_39967:
        /* <DEDUP_REMOVED lines=11> */
.L_x_39971:
[----:B------:R-:W-:Y:S01]  /*24f90*/  IMAD.MOV.U32 R7, RZ, RZ, R10 ;  /* 0x000000ffff077224 */ /* 0x000fe200078e000a */
[----:B------:R-:W-:Y:S01]  /*24fa0*/  MOV R9, R12 ;  /* 0x0000000c00097202 */ /* 0x000fe20000000f00 */
[----:B------:R-:W-:Y:S02]  /*24fb0*/  IMAD.MOV.U32 R180, RZ, RZ, R183 ;  /* 0x000000ffffb47224 */ /* 0x000fe400078e00b7 */
[----:B------:R-:W-:Y:S02]  /*24fc0*/  IMAD.MOV.U32 R114, RZ, RZ, R117 ;  /* 0x000000ffff727224 */ /* 0x000fe400078e0075 */
.L_x_39972:
[----:B------:R-:W-:Y:S05]  /*24fd0*/  BSYNC B1 ;  /* 0x0000000000017941 */ /* 0x000fea0003800000 */
.L_x_39970:
        /* <DEDUP_REMOVED lines=11> */
.L_x_39974:
[----:B------:R-:W-:Y:S01]  /*25090*/  IMAD.MOV.U32 R10, RZ, RZ, R7 ;  /* 0x000000ffff0a7224 */ /* 0x000fe200078e0007 */
[----:B------:R-:W-:Y:S01]  /*250a0*/  MOV R12, R9 ;  /* 0x00000009000c7202 */ /* 0x000fe20000000f00 */
[----:B------:R-:W-:Y:S02]  /*250b0*/  IMAD.MOV.U32 R183, RZ, RZ, R182 ;  /* 0x000000ffffb77224 */ /* 0x000fe400078e00b6 */
[----:B------:R-:W-:Y:S02]  /*250c0*/  IMAD.MOV.U32 R117, RZ, RZ, R116 ;  /* 0x000000ffff757224 */ /* 0x000fe400078e0074 */
.L_x_39975:
[----:B------:R-:W-:Y:S05]  /*250d0*/  BSYNC B1 ;  /* 0x0000000000017941 */ /* 0x000fea0003800000 */
.L_x_39973:
        /* <DEDUP_REMOVED lines=11> */
.L_x_39977:
[----:B------:R-:W-:Y:S01]  /*25190*/  IMAD.MOV.U32 R7, RZ, RZ, R10 ;  /* 0x000000ffff077224 */ /* 0x000fe200078e000a */
[----:B------:R-:W-:Y:S01]  /*251a0*/  MOV R9, R12 ;  /* 0x0000000c00097202 */ /* 0x000fe20000000f00 */
[----:B------:R-:W-:Y:S02]  /*251b0*/  IMAD.MOV.U32 R182, RZ, RZ, R185 ;  /* 0x000000ffffb67224 */ /* 0x000fe400078e00b9 */
[----:B------:R-:W-:Y:S02]  /*251c0*/  IMAD.MOV.U32 R116, RZ, RZ, R119 ;  /* 0x000000ffff747224 */ /* 0x000fe400078e0077 */
.L_x_39978:
[----:B------:R-:W-:Y:S05]  /*251d0*/  BSYNC B1 ;  /* 0x0000000000017941 */ /* 0x000fea0003800000 */
.L_x_39976:
        /* <DEDUP_REMOVED lines=11> */
.L_x_39980:
[----:B------:R-:W-:Y:S01]  /*25290*/  IMAD.MOV.U32 R10, RZ, RZ, R7 ;  /* 0x000000ffff0a7224 */ /* 0x000fe200078e0007 */
[----:B------:R-:W-:Y:S01]  /*252a0*/  MOV R12, R9 ;  /* 0x00000009000c7202 */ /* 0x000fe20000000f00 */
[----:B------:R-:W-:Y:S02]  /*252b0*/  IMAD.MOV.U32 R185, RZ, RZ, R184 ;  /* 0x000000ffffb97224 */ /* 0x000fe400078e00b8 */
[----:B------:R-:W-:Y:S02]  /*252c0*/  IMAD.MOV.U32 R119, RZ, RZ, R118 ;  /* 0x000000ffff777224 */ /* 0x000fe400078e0076 */
.L_x_39981:
[----:B------:R-:W-:Y:S05]  /*252d0*/  BSYNC B1 ;  /* 0x0000000000017941 */ /* 0x000fea0003800000 */
.L_x_39979:
        /* <DEDUP_REMOVED lines=11> */
.L_x_39983:
[----:B------:R-:W-:Y:S01]  /*25390*/  IMAD.MOV.U32 R7, RZ, RZ, R10 ;  /* 0x000000ffff077224 */ /* 0x000fe200078e000a */
[----:B------:R-:W-:Y:S01]  /*253a0*/  MOV R9, R12 ;  /* 0x0000000c00097202 */ /* 0x000fe20000000f00 */
[----:B------:R-:W-:Y:S02]  /*253b0*/  IMAD.MOV.U32 R184, RZ, RZ, R187 ;  /* 0x000000ffffb87224 */ /* 0x000fe400078e00bb */
[----:B------:R-:W-:Y:S02]  /*253c0*/  IMAD.MOV.U32 R118, RZ, RZ, R121 ;  /* 0x000000ffff767224 */ /* 0x000fe400078e0079 */
.L_x_39984:
[----:B------:R-:W-:Y:S05]  /*253d0*/  BSYNC B1 ;  /* 0x0000000000017941 */ /* 0x000fea0003800000 */
.L_x_39982:
        /* <DEDUP_REMOVED lines=11> */
.L_x_39986:
[----:B------:R-:W-:Y:S01]  /*25490*/  IMAD.MOV.U32 R10, RZ, RZ, R7 ;  /* 0x000000ffff0a7224 */ /* 0x000fe200078e0007 */
[----:B------:R-:W-:Y:S01]  /*254a0*/  MOV R12, R9 ;  /* 0x00000009000c7202 */ /* 0x000fe20000000f00 */
[----:B------:R-:W-:Y:S02]  /*254b0*/  IMAD.MOV.U32 R187, RZ, RZ, R186 ;  /* 0x000000ffffbb7224 */ /* 0x000fe400078e00ba */
[----:B------:R-:W-:Y:S02]  /*254c0*/  IMAD.MOV.U32 R121, RZ, RZ, R120 ;  /* 0x000000ffff797224 */ /* 0x000fe400078e0078 */
.L_x_39987:
[----:B------:R-:W-:Y:S05]  /*254d0*/  BSYNC B1 ;  /* 0x0000000000017941 */ /* 0x000fea0003800000 */
.L_x_39985:
        /* <DEDUP_REMOVED lines=11> */
.L_x_39989:
[----:B------:R-:W-:Y:S01]  /*25590*/  IMAD.MOV.U32 R7, RZ, RZ, R10 ;  /* 0x000000ffff077224 */ /* 0x000fe200078e000a */
[----:B------:R-:W-:Y:S01]  /*255a0*/  MOV R9, R12 ;  /* 0x0000000c00097202 */ /* 0x000fe20000000f00 */
[----:B------:R-:W-:Y:S02]  /*255b0*/  IMAD.MOV.U32 R186, RZ, RZ, R189 ;  /* 0x000000ffffba7224 */ /* 0x000fe400078e00bd */
[----:B------:R-:W-:Y:S02]  /*255c0*/  IMAD.MOV.U32 R120, RZ, RZ, R123 ;  /* 0x000000ffff787224 */ /* 0x000fe400078e007b */
.L_x_39990:
[----:B------:R-:W-:Y:S05]  /*255d0*/  BSYNC B1 ;  /* 0x0000000000017941 */ /* 0x000fea0003800000 */
.L_x_39988:
        /* <DEDUP_REMOVED lines=11> */
.L_x_39992:
[----:B------:R-:W-:Y:S01]  /*25690*/  IMAD.MOV.U32 R10, RZ, RZ, R7 ;  /* 0x000000ffff0a7224 */ /* 0x000fe200078e0007 */
[----:B------:R-:W-:Y:S01]  /*256a0*/  MOV R12, R9 ;  /* 0x00000009000c7202 */ /* 0x000fe20000000f00 */
[----:B------:R-:W-:Y:S02]  /*256b0*/  IMAD.MOV.U32 R189, RZ, RZ, R188 ;  /* 0x000000ffffbd7224 */ /* 0x000fe400078e00bc */
[----:B------:R-:W-:Y:S02]  /*256c0*/  IMAD.MOV.U32 R123, RZ, RZ, R122 ;  /* 0x000000ffff7b7224 */ /* 0x000fe400078e007a */
.L_x_39993:
[----:B------:R-:W-:Y:S05]  /*256d0*/  BSYNC B1 ;  /* 0x0000000000017941 */ /* 0x000fea0003800000 */
.L_x_39991:
        /* <DEDUP_REMOVED lines=11> */
.L_x_39995:
[----:B------:R-:W-:Y:S01]  /*25790*/  IMAD.MOV.U32 R7, RZ, RZ, R10 ;  /* 0x000000ffff077224 */ /* 0x000fe200078e000a */
[----:B------:R-:W-:Y:S01]  /*257a0*/  MOV R9, R12 ;  /* 0x0000000c00097202 */ /* 0x000fe20000000f00 */
[----:B------:R-:W-:Y:S02]  /*257b0*/  IMAD.MOV.U32 R188, RZ, RZ, R191 ;  /* 0x000000ffffbc7224 */ /* 0x000fe400078e00bf */
[----:B------:R-:W-:Y:S02]  /*257c0*/  IMAD.MOV.U32 R122, RZ, RZ, R125 ;  /* 0x000000ffff7a7224 */ /* 0x000fe400078e007d */
.L_x_39996:
[----:B------:R-:W-:Y:S05]  /*257d0*/  BSYNC B1 ;  /* 0x0000000000017941 */ /* 0x000fea0003800000 */
.L_x_39994:
        /* <DEDUP_REMOVED lines=11> */
.L_x_39998:
[----:B------:R-:W-:Y:S01]  /*25890*/  IMAD.MOV.U32 R10, RZ, RZ, R7 ;  /* 0x000000ffff0a7224 */ /* 0x000fe200078e0007 */
[----:B------:R-:W-:Y:S01]  /*258a0*/  MOV R12, R9 ;  /* 0x00000009000c7202 */ /* 0x000fe20000000f00 */
[----:B------:R-:W-:Y:S02]  /*258b0*/  IMAD.MOV.U32 R191, RZ, RZ, R190 ;  /* 0x000000ffffbf7224 */ /* 0x000fe400078e00be */
[----:B------:R-:W-:Y:S02]  /*258c0*/  IMAD.MOV.U32 R125, RZ, RZ, R124 ;  /* 0x000000ffff7d7224 */ /* 0x000fe400078e007c */
.L_x_39999:
[----:B------:R-:W-:Y:S05]  /*258d0*/  BSYNC B1 ;  /* 0x0000000000017941 */ /* 0x000fea0003800000 */
.L_x_39997:
        /* <DEDUP_REMOVED lines=11> */
.L_x_40001:
[----:B------:R-:W-:Y:S01]  /*25990*/  IMAD.MOV.U32 R7, RZ, RZ, R10 ;  /* 0x000000ffff077224 */ /* 0x000fe200078e000a */
[----:B------:R-:W-:Y:S01]  /*259a0*/  MOV R9, R12 ;  /* 0x0000000c00097202 */ /* 0x000fe20000000f00 */
[----:B------:R-:W-:Y:S02]  /*259b0*/  IMAD.MOV.U32 R190, RZ, RZ, R193 ;  /* 0x000000ffffbe7224 */ /* 0x000fe400078e00c1 */
[----:B------:R-:W-:Y:S02]  /*259c0*/  IMAD.MOV.U32 R124, RZ, RZ, R127 ;  /* 0x000000ffff7c7224 */ /* 0x000fe400078e007f */
.L_x_40002:
[----:B------:R-:W-:Y:S05]  /*259d0*/  BSYNC B1 ;  /* 0x0000000000017941 */ /* 0x000fea0003800000 */
.L_x_40000:
        /* <DEDUP_REMOVED lines=11> */
.L_x_40004:
[----:B------:R-:W-:Y:S01]  /*25a90*/  IMAD.MOV.U32 R10, RZ, RZ, R7 ;  /* 0x000000ffff0a7224 */ /* 0x000fe200078e0007 */
[----:B------:R-:W-:Y:S01]  /*25aa0*/  MOV R12, R9 ;  /* 0x00000009000c7202 */ /* 0x000fe20000000f00 */
[----:B------:R-:W-:Y:S02]  /*25ab0*/  IMAD.MOV.U32 R193, RZ, RZ, R192 ;  /* 0x000000ffffc17224 */ /* 0x000fe400078e00c0 */
[----:B------:R-:W-:Y:S02]  /*25ac0*/  IMAD.MOV.U32 R127, RZ, RZ, R126 ;  /* 0x000000ffff7f7224 */ /* 0x000fe400078e007e */
.L_x_40005:
[----:B------:R-:W-:Y:S05]  /*25ad0*/  BSYNC B1 ;  /* 0x0000000000017941 */ /* 0x000fea0003800000 */
.L_x_40003:
        /* <DEDUP_REMOVED lines=11> */
.L_x_40007:
[----:B------:R-:W-:Y:S01]  /*25b90*/  IMAD.MOV.U32 R7, RZ, RZ, R10 ;  /* 0x000000ffff077224 */ /* 0x000fe200078e000a */
[----:B------:R-:W-:Y:S01]  /*25ba0*/  MOV R9, R12 ;  /* 0x0000000c00097202 */ /* 0x000fe20000000f00 */
[----:B------:R-:W-:Y:S02]  /*25bb0*/  IMAD.MOV.U32 R192, RZ, RZ, R195 ;  /* 0x000000ffffc07224 */ /* 0x000fe400078e00c3 */
[----:B------:R-:W-:Y:S02]  /*25bc0*/  IMAD.MOV.U32 R126, RZ, RZ, R129 ;  /* 0x000000ffff7e7224 */ /* 0x000fe400078e0081 */
.L_x_40008:
[----:B------:R-:W-:Y:S05]  /*25bd0*/  BSYNC B1 ;  /* 0x0000000000017941 */ /* 0x000fea0003800000 */
.L_x_40006:
        /* <DEDUP_REMOVED lines=11> */
.L_x_40010:
[----:B------:R-:W-:Y:S01]  /*25c90*/  IMAD.MOV.U32 R10, RZ, RZ, R7 ;  /* 0x000000ffff0a7224 */ /* 0x000fe200078e0007 */
[----:B------:R-:W-:Y:S01]  /*25ca0*/  MOV R12, R9 ;  /* 0x00000009000c7202 */ /* 0x000fe20000000f00 */
[----:B------:R-:W-:Y:S02]  /*25cb0*/  IMAD.MOV.U32 R195, RZ, RZ, R194 ;  /* 0x000000ffffc37224 */ /* 0x000fe400078e00c2 */
[----:B------:R-:W-:Y:S02]  /*25cc0*/  IMAD.MOV.U32 R129, RZ, RZ, R128 ;  /* 0x000000ffff817224 */ /* 0x000fe400078e0080 */
.L_x_40011:
[----:B------:R-:W-:Y:S05]  /*25cd0*/  BSYNC B1 ;  /* 0x0000000000017941 */ /* 0x000fea0003800000 */
.L_x_40009:
        /* <DEDUP_REMOVED lines=11> */
.L_x_40013:
[----:B------:R-:W-:Y:S01]  /*25d90*/  IMAD.MOV.U32 R7, RZ, RZ, R10 ;  /* 0x000000ffff077224 */ /* 0x000fe200078e000a */
[----:B------:R-:W-:Y:S01]  /*25da0*/  MOV R9, R12 ;  /* 0x0000000c00097202 */ /* 0x000fe20000000f00 */
[----:B------:R-:W-:Y:S02]  /*25db0*/  IMAD.MOV.U32 R194, RZ, RZ, R197 ;  /* 0x000000ffffc27224 */ /* 0x000fe400078e00c5 */
[----:B------:R-:W-:Y:S02]  /*25dc0*/  IMAD.MOV.U32 R128, RZ, RZ, R131 ;  /* 0x000000ffff807224 */ /* 0x000fe400078e0083 */
.L_x_40014:
[----:B------:R-:W-:Y:S05]  /*25dd0*/  BSYNC B1 ;  /* 0x0000000000017941 */ /* 0x000fea0003800000 */
.L_x_40012:
        /* <DEDUP_REMOVED lines=11> */
.L_x_40016:
[----:B------:R-:W-:Y:S01]  /*25e90*/  IMAD.MOV.U32 R10, RZ, RZ, R7 ;  /* 0x000000ffff0a7224 */ /* 0x000fe200078e0007 */
[----:B------:R-:W-:Y:S01]  /*25ea0*/  MOV R12, R9 ;  /* 0x00000009000c7202 */ /* 0x000fe20000000f00 */
[----:B------:R-:W-:Y:S02]  /*25eb0*/  IMAD.MOV.U32 R197, RZ, RZ, R196 ;  /* 0x000000ffffc57224 */ /* 0x000fe400078e00c4 */
[----:B------:R-:W-:Y:S02]  /*25ec0*/  IMAD.MOV.U32 R131, RZ, RZ, R130 ;  /* 0x000000ffff837224 */ /* 0x000fe400078e0082 */
.L_x_40017:
[----:B------:R-:W-:Y:S05]  /*25ed0*/  BSYNC B1 ;  /* 0x0000000000017941 */ /* 0x000fea0003800000 */
.L_x_40015:
        /* <DEDUP_REMOVED lines=11> */
.L_x_40019:
[----:B------:R-:W-:Y:S01]  /*25f90*/  MOV R7, R10 ;  /* 0x0000000a00077202 */ /* 0x000fe20000000f00 */
[----:B------:R-:W-:Y:S01]  /*25fa0*/  IMAD.MOV.U32 R9, RZ, RZ, R12 ;  /* 0x000000ffff097224 */ /* 0x000fe200078e000c */
[----:B------:R-:W-:Y:S01]  /*25fb0*/  MOV R130, R133 ;  /* 0x0000008500827202 */ /* 0x000fe20000000f00 */
[----:B------:R-:W-:Y:S02]  /*25fc0*/  IMAD.MOV.U32 R196, RZ, RZ, R199 ;  /* 0x000000ffffc47224 */ /* 0x000fe400078e00c7 */
.L_x_40020:
[----:B------:R-:W-:Y:S05]  /*25fd0*/  BSYNC B1 ;  /* 0x0000000000017941 */ /* 0x000fea0003800000 */
.L_x_40018:
        /* <DEDUP_REMOVED lines=11> */
.L_x_40022:
[----:B------:R-:W-:Y:S01]  /*26090*/  IMAD.MOV.U32 R10, RZ, RZ, R7 ;  /* 0x000000ffff0a7224 */ /* 0x000fe200078e0007 */
[----:B------:R-:W-:Y:S01]  /*260a0*/  MOV R12, R9 ;  /* 0x00000009000c7202 */ /* 0x000fe20000000f00 */
[----:B------:R-:W-:Y:S02]  /*260b0*/  IMAD.MOV.U32 R199, RZ, RZ, R198 ;  /* 0x000000ffffc77224 */ /* 0x000fe400078e00c6 */
[----:B------:R-:W-:Y:S02]  /*260c0*/  IMAD.MOV.U32 R133, RZ, RZ, R132 ;  /* 0x000000ffff857224 */ /* 0x000fe400078e0084 */
.L_x_40023:
[----:B------:R-:W-:Y:S05]  /*260d0*/  BSYNC B1 ;  /* 0x0000000000017941 */ /* 0x000fea0003800000 */
.L_x_40021:
        /* <DEDUP_REMOVED lines=11> */
.L_x_40025:
[----:B------:R-:W-:Y:S01]  /*26190*/  IMAD.MOV.U32 R7, RZ, RZ, R10 ;  /* 0x000000ffff077224 */ /* 0x000fe200078e000a */
[----:B------:R-:W-:Y:S01]  /*261a0*/  MOV R198, R201 ;  /* 0x000000c900c67202 */ /* 0x000fe20000000f00 */
[----:B------:R-:W-:Y:S02]  /*261b0*/  IMAD.MOV.U32 R9, RZ, RZ, R12 ;  /* 0x000000ffff097224 */ /* 0x000fe400078e000c */
[----:B------:R-:W-:Y:S02]  /*261c0*/  IMAD.MOV.U32 R132, RZ, RZ, R135 ;  /* 0x000000ffff847224 */ /* 0x000fe400078e0087 */
.L_x_40026:
[----:B------:R-:W-:Y:S05]  /*261d0*/  BSYNC B1 ;  /* 0x0000000000017941 */ /* 0x000fea0003800000 */
.L_x_40024:
        /* <DEDUP_REMOVED lines=11> */
.L_x_40028:
[----:B------:R-:W-:Y:S01]  /*26290*/  MOV R10, R7 ;  /* 0x00000007000a7202 */ /* 0x000fe20000000f00 */
[----:B------:R-:W-:Y:S01]  /*262a0*/  IMAD.MOV.U32 R12, RZ, RZ, R9 ;  /* 0x000000ffff0c7224 */ /* 0x000fe200078e0009 */
[----:B------:R-:W-:Y:S01]  /*262b0*/  MOV R135, R134 ;  /* 0x0000008600877202 */ /* 0x000fe20000000f00 */
[----:B------:R-:W-:Y:S02]  /*262c0*/  IMAD.MOV.U32 R201, RZ, RZ, R200 ;  /* 0x000000ffffc97224 */ /* 0x000fe400078e00c8 */
.L_x_40029:
[----:B------:R-:W-:Y:S05]  /*262d0*/  BSYNC B1 ;  /* 0x0000000000017941 */ /* 0x000fea0003800000 */
.L_x_40027:
        /* <DEDUP_REMOVED lines=11> */
.L_x_40031:
[----:B------:R-:W-:Y:S01]  /*26390*/  IMAD.MOV.U32 R7, RZ, RZ, R10 ;  /* 0x000000ffff077224 */ /* 0x000fe200078e000a */
[----:B------:R-:W-:Y:S01]  /*263a0*/  MOV R9, R12 ;  /* 0x0000000c00097202 */ /* 0x000fe20000000f00 */
[----:B------:R-:W-:Y:S02]  /*263b0*/  IMAD.MOV.U32 R200, RZ, RZ, R203 ;  /* 0x000000ffffc87224 */ /* 0x000fe400078e00cb */
[----:B------:R-:W-:Y:S02]  /*263c0*/  IMAD.MOV.U32 R134, RZ, RZ, R137 ;  /* 0x000000ffff867224 */ /* 0x000fe400078e0089 */
.L_x_40032:
[----:B------:R-:W-:Y:S05]  /*263d0*/  BSYNC B1 ;  /* 0x0000000000017941 */ /* 0x000fea0003800000 */
.L_x_40030:
        /* <DEDUP_REMOVED lines=11> */
.L_x_40034:
[----:B------:R-:W-:Y:S01]  /*26490*/  IMAD.MOV.U32 R10, RZ, RZ, R7 ;  /* 0x000000ffff0a7224 */ /* 0x000fe200078e0007 */
[----:B------:R-:W-:Y:S01]  /*264a0*/  MOV R203, R202 ;  /* 0x000000ca00cb7202 */ /* 0x000fe20000000f00 */
[----:B------:R-:W-:Y:S02]  /*264b0*/  IMAD.MOV.U32 R12, RZ, RZ, R9 ;  /* 0x000000ffff0c7224 */ /* 0x000fe400078e0009 */
[----:B------:R-:W-:Y:S02]  /*264c0*/  IMAD.MOV.U32 R137, RZ, RZ, R136 ;  /* 0x000000ffff897224 */ /* 0x000fe400078e0088 */
.L_x_40035:
[----:B------:R-:W-:Y:S05]  /*264d0*/  BSYNC B1 ;  /* 0x0000000000017941 */ /* 0x000fea0003800000 */
.L_x_40033:
        /* <DEDUP_REMOVED lines=11> */
.L_x_40037:
[----:B------:R-:W-:Y:S01]  /*26590*/  MOV R7, R10 ;  /* 0x0000000a00077202 */ /* 0x000fe20000000f00 */
[----:B------:R-:W-:Y:S01]  /*265a0*/  IMAD.MOV.U32 R9, RZ, RZ, R12 ;  /* 0x000000ffff097224 */ /* 0x000fe200078e000c */
[----:B------:R-:W-:Y:S01]  /*265b0*/  MOV R136, R139 ;  /* 0x0000008b00887202 */ /* 0x000fe20000000f00 */
[----:B------:R-:W-:Y:S02]  /*265c0*/  IMAD.MOV.U32 R202, RZ, RZ, R205 ;  /* 0x000000ffffca7224 */ /* 0x000fe400078e00cd */
.L_x_40038:
[----:B------:R-:W-:Y:S05]  /*265d0*/  BSYNC B1 ;  /* 0x0000000000017941 */ /* 0x000fea0003800000 */
.L_x_40036:
        /* <DEDUP_REMOVED lines=11> */
.L_x_40040:
[----:B------:R-:W-:Y:S01]  /*26690*/  IMAD.MOV.U32 R10, RZ, RZ, R7 ;  /* 0x000000ffff0a7224 */ /* 0x000fe200078e0007 */
[----:B------:R-:W-:Y:S01]  /*266a0*/  MOV R12, R9 ;  /* 0x00000009000c7202 */ /* 0x000fe20000000f00 */
[----:B------:R-:W-:Y:S02]  /*266b0*/  IMAD.MOV.U32 R205, RZ, RZ, R204 ;  /* 0x000000ffffcd7224 */ /* 0x000fe400078e00cc */
[----:B------:R-:W-:Y:S02]  /*266c0*/  IMAD.MOV.U32 R139, RZ, RZ, R138 ;  /* 0x000000ffff8b7224 */ /* 0x000fe400078e008a */
.L_x_40041:
[----:B------:R-:W-:Y:S05]  /*266d0*/  BSYNC B1 ;  /* 0x0000000000017941 */ /* 0x000fea0003800000 */
.L_x_40039:
        /* <DEDUP_REMOVED lines=11> */
.L_x_40043:
[----:B------:R-:W-:Y:S01]  /*26790*/  IMAD.MOV.U32 R7, RZ, RZ, R10 ;  /* 0x000000ffff077224 */ /* 0x000fe200078e000a */
[----:B------:R-:W-:Y:S01]  /*267a0*/  MOV R204, R207 ;  /* 0x000000cf00cc7202 */ /* 0x000fe20000000f00 */
[----:B------:R-:W-:Y:S02]  /*267b0*/  IMAD.MOV.U32 R9, RZ, RZ, R12 ;  /* 0x000000ffff097224 */ /* 0x000fe400078e000c */
[----:B------:R-:W-:Y:S02]  /*267c0*/  IMAD.MOV.U32 R138, RZ, RZ, R141 ;  /* 0x000000ffff8a7224 */ /* 0x000fe400078e008d */
.L_x_40044:
[----:B------:R-:W-:Y:S05]  /*267d0*/  BSYNC B1 ;  /* 0x0000000000017941 */ /* 0x000fea0003800000 */
.L_x_40042:
        /* <DEDUP_REMOVED lines=11> */
.L_x_40046:
[----:B------:R-:W-:Y:S01]  /*26890*/  IMAD.MOV.U32 R207, RZ, RZ, R206 ;  /* 0x000000ffffcf7224 */ /* 0x000fe200078e00ce */
[----:B------:R-:W-:Y:S01]  /*268a0*/  MOV R141, R140 ;  /* 0x0000008c008d7202 */ /* 0x000fe20000000f00 */
[----:B------:R-:W-:Y:S01]  /*268b0*/  IMAD.MOV.U32 R11, RZ, RZ, R9 ;  /* 0x000000ffff0b7224 */ /* 0x000fe200078e0009 */
[----:B------:R-:W-:Y:S01]  /*268c0*/  MOV R10, R7 ;  /* 0x00000007000a7202 */ /* 0x000fe20000000f00 */
[----:B------:R-:W-:Y:S02]  /*268d0*/  IMAD.MOV.U32 R206, RZ, RZ, R7 ;  /* 0x000000ffffce7224 */ /* 0x000fe400078e0007 */
[----:B------:R-:W-:Y:S02]  /*268e0*/  IMAD.MOV.U32 R140, RZ, RZ, R9 ;  /* 0x000000ffff8c7224 */ /* 0x000fe400078e0009 */
.L_x_40047:
[----:B------:R-:W-:Y:S05]  /*268f0*/  BSYNC B1 ;  /* 0x0000000000017941 */ /* 0x000fea0003800000 */
.L_x_40045:
[----:B------:R-:W-:Y:S01]  /*26900*/  IADD3 R0, R0, 0x4, RZ ;  /* 0x0000000400007810 */ /* 0x000fe20007ffe0ff */
[----:B------:R-:W-:Y:S01]  /*26910*/  @!P1 CALL.REL.NOINC `(.L_x_40048) ;  /* 0x0000001000009944 */ /* 0x000fe20003c00000 */
[----:B------:R-:W-:Y:S05]  /*26920*/  BRA `(.L_x_40049) ;  /* 0xffffc02000007947 */ /* 0x000fea000383ffff */
.L_x_40048:
[----:B------:R-:W-:Y:S01]  /*26930*/  FADD.FTZ R143, R143, R8 ;  /* 0x000000088f8f7221 */ /* 0x000fe20000010000 */
[----:B------:R-:W-:Y:S01]  /*26940*/  MOV R142, R5 ;  /* 0x00000005008e7202 */ /* 0x000fe20000000f00 */
[----:B------:R-:W-:Y:S02]  /*26950*/  IMAD.MOV.U32 R206, RZ, RZ, R10 ;  /* 0x000000ffffce7224 */ /* 0x000fe400078e000a */
[----:B------:R-:W-:-:S02]  /*26960*/  IMAD.MOV.U32 R140, RZ, RZ, R11 ;  /* 0x000000ffff8c7224 */ /* 0x000fc400078e000b */
.L_x_39858:
[----:B------:R-:W-:Y:S05]  /*26970*/  BSYNC B0 ;  /* 0x0000000000007941 */ /* 0x000fea0003800000 */
.L_x_39857:
        /* <DEDUP_REMOVED lines=74> */
.L_x_40051:
[----:B------:R-:W-:Y:S05]  /*26e20*/  BSYNC B0 ;  /* 0x0000000000007941 */ /* 0x000fea0003800000 */
.L_x_40050:
[----:B------:R-:W-:Y:S01]  /*26e30*/  BAR.SYNC.DEFER_BLOCKING 0x0 ;  /* 0x0000000000007b1d */ /* 0x000fe20000010000 */
[----:B-1----:R-:W-:-:S02]  /*26e40*/  ISETP.NE.AND P2, PT, R6, RZ, PT ;  /* 0x000000ff0600720c */ /* 0x002fc40003f45270 */
[----:B0-----:R-:W-:-:S03]  /*26e50*/  IADD3 R0, R1, 0x208, RZ ;  /* 0x0000020801007810 */ /* 0x001fc60007ffe0ff */
[----:B------:R-:W-:Y:S08]  /*26e60*/  BSSY B0, `(.L_x_40052) ;  /* 0x0000472000007945 */ /* 0x000ff00003800000 */
[----:B------:R-:W-:Y:S05]  /*26e70*/  @P2 BRA `(.L_x_40053) ;  /* 0x0000470000002947 */ /* 0x000fea0003800000 */
[----:B------:R-:W0:Y:S04]  /*26e80*/  LDS.128 R24, [0x210] ;  /* 0x00021000ff187984 */ /* 0x000e280000000c00 */
[----:B------:R-:W1:Y:S04]  /*26e90*/  LDS.128 R36, [0x220] ;  /* 0x00022000ff247984 */ /* 0x000e680000000c00 */
[----:B------:R-:W2:Y:S04]  /*26ea0*/  LDS.128 R44, [0x230] ;  /* 0x00023000ff2c7984 */ /* 0x000ea80000000c00 */
[----:B------:R-:W3:Y:S04]  /*26eb0*/  LDS.128 R56, [0x240] ;  /* 0x00024000ff387984 */ /* 0x000ee80000000c00 */
[----:B------:R-:W4:Y:S04]  /*26ec0*/  LDS.128 R60, [0x250] ;  /* 0x00025000ff3c7984 */ /* 0x000f280000000c00 */
[----:B------:R-:W2:Y:S04]  /*26ed0*/  LDS.128 R68, [0x260] ;  /* 0x00026000ff447984 */ /* 0x000ea80000000c00 */
[----:B------:R-:W1:Y:S04]  /*26ee0*/  LDS.128 R80, [0x270] ;  /* 0x00027000ff507984 */ /* 0x000e680000000c00 */
[----:B------:R-:W2:Y:S04]  /*26ef0*/  LDS.128 R72, [0x280] ;  /* 0x00028000ff487984 */ /* 0x000ea80000000c00 */
[----:B------:R-:W2:Y:S04]  /*26f00*/  LDS.128 R52, [0x290] ;  /* 0x00029000ff347984 */ /* 0x000ea80000000c00 */
[----:B------:R-:W3:Y:S04]  /*26f10*/  LDS.128 R40, [0x2a0] ;  /* 0x0002a000ff287984 */ /* 0x000ee80000000c00 */
[----:B0-----:R-:W-:Y:S04]  /*26f20*/  STL.64 [R1], R24 ;  /* 0x0000001801007387 */ /* 0x001fe80000100a00 */
[----:B------:R-:W5:Y:S04]  /*26f30*/  LDL.64 R216, [R1] ;  /* 0x0000000001d87983 */ /* 0x000f680000100a00 */
[----:B------:R-:W0:Y:S04]  /*26f40*/  LDS.128 R28, [0x2b0] ;  /* 0x0002b000ff1c7984 */ /* 0x000e280000000c00 */
[----:B------:R-:W0:Y:S04]  /*26f50*/  LDS.128 R20, [0x2c0] ;  /* 0x0002c000ff147984 */ /* 0x000e280000000c00 */
        /* <DEDUP_REMOVED lines=40> */
[----:B------:R-:W3:Y:S04]  /*271e0*/  LDS.128 R40, [0x3f0] ;  /* 0x0003f000ff287984 */ /* 0x000ee80000000c00 */
[----:B------:R-:W3:Y:S04]  /*271f0*/  LDS.128 R28, [0x400] ;  /* 0x00040000ff1c7984 */ /* 0x000ee80000000c00 */
[----:B------:R-:W4:Y:S04]  /*27200*/  LDS.64 R20, [0x410] ;  /* 0x00041000ff147984 */ /* 0x000f280000000a00 */
[----:B------:R-:W-:Y:S04]  /*27210*/  STL.64 [R1+0xd0], R4 ;  /* 0x0000d00401007387 */ /* 0x000fe80000100a00 */
[----:B------:R1:W-:Y:S04]  /*27220*/  STL.64 [R1+0xd8], R6 ;  /* 0x0000d80601007387 */ /* 0x0003e80000100a00 */
[----:B------:R-:W-:Y:S04]  /*27230*/  STL.64 [R1+0xb8], R22 ;  /* 0x0000b81601007387 */ /* 0x000fe80000100a00 */
[----:B0-----:R-:W-:Y:S04]  /*27240*/  STL.64 [R1+0xc0], R12 ;  /* 0x0000c00c01007387 */ /* 0x001fe80000100a00 */
[----:B------:R-:W-:Y:S01]  /*27250*/  STL.64 [R1+0xc8], R14 ;  /* 0x0000c80e01007387 */ /* 0x000fe20000100a00 */
[----:B-1----:R-:W-:-:S03]  /*27260*/  MOV R6, R1 ;  /* 0x0000000100067202 */ /* 0x002fc60000000f00 */
        /* <DEDUP_REMOVED lines=23> */
[----:B------:R-:W-:Y:S01]  /*273e0*/  STL.64 [R1+0x1a0], R80 ;  /* 0x0001a05001007387 */ /* 0x000fe20000100a00 */
[----:B-----5:R-:W-:-:S03]  /*273f0*/  FSETP.GT.FTZ.AND P0, PT, R142, R216, PT ;  /* 0x000000d88e00720b */ /* 0x020fc60003f14000 */
[----:B------:R-:W-:Y:S01]  /*27400*/  STL.64 [R1+0x1a8], R82 ;  /* 0x0001a85201007387 */ /* 0x000fe20000100a00 */
[----:B------:R-:W-:-:S03]  /*27410*/  FSEL R4, R142, R216, P0 ;  /* 0x000000d88e047208 */ /* 0x000fc60000000000 */
[----:B------:R-:W-:Y:S01]  /*27420*/  STL.64 [R1+0x1b0], R72 ;  /* 0x0001b04801007387 */ /* 0x000fe20000100a00 */
[----:B------:R-:W-:-:S03]  /*27430*/  FSEL R5, R216, R142, P0 ;  /* 0x0000008ed8057208 */ /* 0x000fc60000000000 */
[----:B------:R-:W-:Y:S02]  /*27440*/  STL.64 [R1+0x1b8], R74 ;  /* 0x0001b84a01007387 */ /* 0x000fe40000100a00 */
[----:B------:R-:W-:Y:S02]  /*27450*/  FADD.FTZ R5, -R4, R5 ;  /* 0x0000000504057221 */ /* 0x000fe40000010100 */
[----:B------:R-:W-:Y:S02]  /*27460*/  STL.64 [R1+0x1c0], R84 ;  /* 0x0001c05401007387 */ /* 0x000fe40000100a00 */
[----:B------:R-:W-:Y:S02]  /*27470*/  FMUL.FTZ R7, R5, 1.4426950216293334961 ;  /* 0x3fb8aa3b05077820 */ /* 0x000fe40000410000 */
[----:B------:R-:W-:Y:S01]  /*27480*/  STL.64 [R1+0x1c8], R86 ;  /* 0x0001c85601007387 */ /* 0x000fe20000100a00 */
[----:B------:R-:W-:-:S03]  /*27490*/  IMAD.MOV.U32 R5, RZ, RZ, RZ ;  /* 0x000000ffff057224 */ /* 0x000fc600078e00ff */
        /* <DEDUP_REMOVED lines=8> */
[----:B------:R1:W-:Y:S02]  /*27520*/  STL.64 [R1+0xe0], R8 ;  /* 0x0000e00801007387 */ /* 0x0003e40000100a00 */
[----:B-1----:R-:W-:-:S02]  /*27530*/  FSEL R8, R217, R143, P0 ;  /* 0x0000008fd9087208 */ /* 0x002fc40000000000 */
[----:B------:R-:W-:-:S03]  /*27540*/  FSEL R143, R143, R217, P0 ;  /* 0x000000d98f8f7208 */ /* 0x000fc60000000000 */
[----:B0-----:R-:W-:Y:S02]  /*27550*/  FMUL.FTZ R8, R8, R7 ;  /* 0x0000000708087220 */ /* 0x001fe40000410000 */
.L_x_40244:
[----:B------:R-:W2:Y:S04]  /*27560*/  LDL R12, [R6+0x108] ;  /* 0x00010800060c7983 */ /* 0x000ea80000100800 */
[----:B------:R-:W3:Y:S01]  /*27570*/  LDL R10, [R6+0x8] ;  /* 0x00000800060a7983 */ /* 0x000ee20000100800 */
[----:B------:R-:W-:Y:S01]  /*27580*/  IADD3 R5, R5, 0x1, RZ ;  /* 0x0000000105057810 */ /* 0x000fe20007ffe0ff */
[----:B------:R-:W-:Y:S03]  /*27590*/  BSSY B1, `(.L_x_40054) ;  /* 0x0000015000017945 */ /* 0x000fe60003800000 */
[----:B------:R-:W-:Y:S02]  /*275a0*/  ISETP.NE.AND P3, PT, R5, 0x40, PT ;  /* 0x000000400500780c */ /* 0x000fe40003f65270 */
[----:B--2---:R-:W-:-:S02]  /*275b0*/  FSETP.GEU.FTZ.AND P0, PT, R215, R12, PT ;  /* 0x0000000cd700720b */ /* 0x004fc40003f1e000 */
[----:B------:R-:W-:Y:S02]  /*275c0*/  FSETP.NEU.FTZ.AND P1, PT, R215, R12, PT ;  /* 0x0000000cd700720b */ /* 0x000fe40003f3d000 */
[C---:B------:R-:W-:Y:S02]  /*275d0*/  ISETP.EQ.OR P0, PT, R145.reuse, -0x1, !P0 ;  /* 0xffffffff9100780c */ /* 0x040fe40004702670 */
[----:B---3--:R-:W-:-:S04]  /*275e0*/  ISETP.LE.OR P1, PT, R145, R10, P1 ;  /* 0x0000000a9100720c */ /* 0x008fc80000f23670 */
[----:B------:R-:W-:-:S13]  /*275f0*/  PLOP3.LUT P0, PT, P0, P1, PT, 0x8, 0x0 ;  /* 0x000000000000781c */ /* 0x000fda0000702170 */
        /* <DEDUP_REMOVED lines=10> */
.L_x_40055:
[----:B------:R-:W-:Y:S01]  /*276a0*/  MOV R10, R145 ;  /* 0x00000091000a7202 */ /* 0x000fe20000000f00 */
[----:B------:R-:W-:Y:S01]  /*276b0*/  IMAD.MOV.U32 R12, RZ, RZ, R215 ;  /* 0x000000ffff0c7224 */ /* 0x000fe200078e00d7 */
[----:B------:R-:W-:Y:S01]  /*276c0*/  MOV R215, R214 ;  /* 0x000000d600d77202 */ /* 0x000fe20000000f00 */
[----:B------:R-:W-:Y:S02]  /*276d0*/  IMAD.MOV.U32 R145, RZ, RZ, R144 ;  /* 0x000000ffff917224 */ /* 0x000fe400078e0090 */
.L_x_40056:
[----:B------:R-:W-:Y:S05]  /*276e0*/  BSYNC B1 ;  /* 0x0000000000017941 */ /* 0x000fea0003800000 */
.L_x_40054:
        /* <DEDUP_REMOVED lines=11> */
.L_x_40058:
[----:B------:R-:W-:Y:S01]  /*277a0*/  IMAD.MOV.U32 R7, RZ, RZ, R10 ;  /* 0x000000ffff077224 */ /* 0x000fe200078e000a */
[----:B------:R-:W-:Y:S01]  /*277b0*/  MOV R9, R12 ;  /* 0x0000000c00097202 */ /* 0x000fe20000000f00 */
[----:B------:R-:W-:Y:S02]  /*277c0*/  IMAD.MOV.U32 R144, RZ, RZ, R147 ;  /* 0x000000ffff907224 */ /* 0x000fe400078e0093 */
[----:B------:R-:W-:Y:S02]  /*277d0*/  IMAD.MOV.U32 R214, RZ, RZ, R213 ;  /* 0x000000ffffd67224 */ /* 0x000fe400078e00d5 */
.L_x_40059:
[----:B------:R-:W-:Y:S05]  /*277e0*/  BSYNC B1 ;  /* 0x0000000000017941 */ /* 0x000fea0003800000 */
.L_x_40057:
        /* <DEDUP_REMOVED lines=11> */
.L_x_40061:
[----:B------:R-:W-:Y:S01]  /*278a0*/  IMAD.MOV.U32 R10, RZ, RZ, R7 ;  /* 0x000000ffff0a7224 */ /* 0x000fe200078e0007 */
[----:B------:R-:W-:Y:S01]  /*278b0*/  MOV R147, R146 ;  /* 0x0000009200937202 */ /* 0x000fe20000000f00 */
[----:B------:R-:W-:Y:S02]  /*278c0*/  IMAD.MOV.U32 R12, RZ, RZ, R9 ;  /* 0x000000ffff0c7224 */ /* 0x000fe400078e0009 */
[----:B------:R-:W-:Y:S02]  /*278d0*/  IMAD.MOV.U32 R213, RZ, RZ, R212 ;  /* 0x000000ffffd57224 */ /* 0x000fe400078e00d4 */
.L_x_40062:
[----:B------:R-:W-:Y:S05]  /*278e0*/  BSYNC B1 ;  /* 0x0000000000017941 */ /* 0x000fea0003800000 */
.L_x_40060:
        /* <DEDUP_REMOVED lines=11> */
.L_x_40064:
[----:B------:R-:W-:Y:S01]  /*279a0*/  MOV R7, R10 ;  /* 0x0000000a00077202 */ /* 0x000fe20000000f00 */
[----:B------:R-:W-:Y:S01]  /*279b0*/  IMAD.MOV.U32 R9, RZ, RZ, R12 ;  /* 0x000000ffff097224 */ /* 0x000fe200078e000c */
[----:B------:R-:W-:Y:S01]  /*279c0*/  MOV R212, R211 ;  /* 0x000000d300d47202 */ /* 0x000fe20000000f00 */
[----:B------:R-:W-:Y:S02]  /*279d0*/  IMAD.MOV.U32 R146, RZ, RZ, R149 ;  /* 0x000000ffff927224 */ /* 0x000fe400078e0095 */
.L_x_40065:
[----:B------:R-:W-:Y:S05]  /*279e0*/  BSYNC B1 ;  /* 0x0000000000017941 */ /* 0x000fea0003800000 */
.L_x_40063:
        /* <DEDUP_REMOVED lines=11> */
.L_x_40067:
[----:B------:R-:W-:Y:S01]  /*27aa0*/  IMAD.MOV.U32 R10, RZ, RZ, R7 ;  /* 0x000000ffff0a7224 */ /* 0x000fe200078e0007 */
[----:B------:R-:W-:Y:S01]  /*27ab0*/  MOV R12, R9 ;  /* 0x00000009000c7202 */ /* 0x000fe20000000f00 */
[----:B------:R-:W-:Y:S02]  /*27ac0*/  IMAD.MOV.U32 R149, RZ, RZ, R148 ;  /* 0x000000ffff957224 */ /* 0x000fe400078e0094 */
[----:B------:R-:W-:Y:S02]  /*27ad0*/  IMAD.MOV.U32 R211, RZ, RZ, R210 ;  /* 0x000000ffffd37224 */ /* 0x000fe400078e00d2 */
.L_x_40068:
[----:B------:R-:W-:Y:S05]  /*27ae0*/  BSYNC B1 ;  /* 0x0000000000017941 */ /* 0x000fea0003800000 */
.L_x_40066:
        /* <DEDUP_REMOVED lines=11> */
.L_x_40070:
[----:B------:R-:W-:Y:S01]  /*27ba0*/  IMAD.MOV.U32 R7, RZ, RZ, R10 ;  /* 0x000000ffff077224 */ /* 0x000fe200078e000a */
[----:B------:R-:W-:Y:S01]  /*27bb0*/  MOV R148, R151 ;  /* 0x0000009700947202 */ /* 0x000fe20000000f00 */
[----:B------:R-:W-:Y:S02]  /*27bc0*/  IMAD.MOV.U32 R9, RZ, RZ, R12 ;  /* 0x000000ffff097224 */ /* 0x000fe400078e000c */
[----:B------:R-:W-:Y:S02]  /*27bd0*/  IMAD.MOV.U32 R210, RZ, RZ, R209 ;  /* 0x000000ffffd27224 */ /* 0x000fe400078e00d1 */
.L_x_40071:
[----:B------:R-:W-:Y:S05]  /*27be0*/  BSYNC B1 ;  /* 0x0000000000017941 */ /* 0x000fea0003800000 */
.L_x_40069:
        /* <DEDUP_REMOVED lines=11> */
.L_x_40073:
[----:B------:R-:W-:Y:S01]  /*27ca0*/  MOV R10, R7 ;  /* 0x00000007000a7202 */ /* 0x000fe20000000f00 */
[----:B------:R-:W-:Y:S01]  /*27cb0*/  IMAD.MOV.U32 R12, RZ, RZ, R9 ;  /* 0x000000ffff0c7224 */ /* 0x000fe200078e0009 */
[----:B------:R-:W-:Y:S01]  /*27cc0*/  MOV R209, R208 ;  /* 0x000000d000d17202 */ /* 0x000fe20000000f00 */
[----:B------:R-:W-:Y:S02]  /*27cd0*/  IMAD.MOV.U32 R151, RZ, RZ, R150 ;  /* 0x000000ffff977224 */ /* 0x000fe400078e0096 */
.L_x_40074:
[----:B------:R-:W-:Y:S05]  /*27ce0*/  BSYNC B1 ;  /* 0x0000000000017941 */ /* 0x000fea0003800000 */
.L_x_40072:
        /* <DEDUP_REMOVED lines=11> */
.L_x_40076:
[----:B------:R-:W-:Y:S01]  /*27da0*/  IMAD.MOV.U32 R7, RZ, RZ, R10 ;  /* 0x000000ffff077224 */ /* 0x000fe200078e000a */
[----:B------:R-:W-:Y:S01]  /*27db0*/  MOV R9, R12 ;  /* 0x0000000c00097202 */ /* 0x000fe20000000f00 */
[----:B------:R-:W-:Y:S02]  /*27dc0*/  IMAD.MOV.U32 R150, RZ, RZ, R153 ;  /* 0x000000ffff967224 */ /* 0x000fe400078e0099 */
[----:B------:R-:W-:Y:S02]  /*27dd0*/  IMAD.MOV.U32 R208, RZ, RZ, R3 ;  /* 0x000000ffffd07224 */ /* 0x000fe400078e0003 */
.L_x_40077:
[----:B------:R-:W-:Y:S05]  /*27de0*/  BSYNC B1 ;  /* 0x0000000000017941 */ /* 0x000fea0003800000 */
.L_x_40075:
        /* <DEDUP_REMOVED lines=11> */
.L_x_40079:
[----:B------:R-:W-:Y:S01]  /*27ea0*/  IMAD.MOV.U32 R10, RZ, RZ, R7 ;  /* 0x000000ffff0a7224 */ /* 0x000fe200078e0007 */
[----:B------:R-:W-:Y:S01]  /*27eb0*/  MOV R153, R152 ;  /* 0x0000009800997202 */ /* 0x000fe20000000f00 */
[----:B------:R-:W-:Y:S02]  /*27ec0*/  IMAD.MOV.U32 R12, RZ, RZ, R9 ;  /* 0x000000ffff0c7224 */ /* 0x000fe400078e0009 */
[----:B------:R-:W-:Y:S02]  /*27ed0*/  IMAD.MOV.U32 R3, RZ, RZ, R2 ;  /* 0x000000ffff037224 */ /* 0x000fe400078e0002 */
.L_x_40080:
[----:B------:R-:W-:Y:S05]  /*27ee0*/  BSYNC B1 ;  /* 0x0000000000017941 */ /* 0x000fea0003800000 */
.L_x_40078:
        /* <DEDUP_REMOVED lines=11> */
.L_x_40082:
[----:B------:R-:W-:Y:S01]  /*27fa0*/  MOV R7, R10 ;  /* 0x0000000a00077202 */ /* 0x000fe20000000f00 */
[----:B------:R-:W-:Y:S01]  /*27fb0*/  IMAD.MOV.U32 R9, RZ, RZ, R12 ;  /* 0x000000ffff097224 */ /* 0x000fe200078e000c */
[----:B------:R-:W-:Y:S01]  /*27fc0*/  MOV R2, R89 ;  /* 0x0000005900027202 */ /* 0x000fe20000000f00 */
[----:B------:R-:W-:Y:S02]  /*27fd0*/  IMAD.MOV.U32 R152, RZ, RZ, R155 ;  /* 0x000000ffff987224 */ /* 0x000fe400078e009b */
.L_x_40083:
[----:B------:R-:W-:Y:S05]  /*27fe0*/  BSYNC B1 ;  /* 0x0000000000017941 */ /* 0x000fea0003800000 */
.L_x_40081:
        /* <DEDUP_REMOVED lines=11> */
.L_x_40085:
[----:B------:R-:W-:Y:S01]  /*280a0*/  IMAD.MOV.U32 R10, RZ, RZ, R7 ;  /* 0x000000ffff0a7224 */ /* 0x000fe200078e0007 */
[----:B------:R-:W-:Y:S01]  /*280b0*/  MOV R12, R9 ;  /* 0x00000009000c7202 */ /* 0x000fe20000000f00 */
[----:B------:R-:W-:Y:S02]  /*280c0*/  IMAD.MOV.U32 R155, RZ, RZ, R154 ;  /* 0x000000ffff9b7224 */ /* 0x000fe400078e009a */
[----:B------:R-:W-:Y:S02]  /*280d0*/  IMAD.MOV.U32 R89, RZ, RZ, R88 ;  /* 0x000000ffff597224 */ /* 0x000fe400078e0058 */
.L_x_40086:
[----:B------:R-:W-:Y:S05]  /*280e0*/  BSYNC B1 ;  /* 0x0000000000017941 */ /* 0x000fea0003800000 */
.L_x_40084:
        /* <DEDUP_REMOVED lines=11> */
.L_x_40088:
[----:B------:R-:W-:Y:S01]  /*281a0*/  IMAD.MOV.U32 R7, RZ, RZ, R10 ;  /* 0x000000ffff077224 */ /* 0x000fe200078e000a */
[----:B------:R-:W-:Y:S01]  /*281b0*/  MOV R154, R157 ;  /* 0x0000009d009a7202 */ /* 0x000fe20000000f00 */
[----:B------:R-:W-:Y:S02]  /*281c0*/  IMAD.MOV.U32 R9, RZ, RZ, R12 ;  /* 0x000000ffff097224 */ /* 0x000fe400078e000c */
[----:B------:R-:W-:Y:S02]  /*281d0*/  IMAD.MOV.U32 R88, RZ, RZ, R91 ;  /* 0x000000ffff587224 */ /* 0x000fe400078e005b */
.L_x_40089:
[----:B------:R-:W-:Y:S05]  /*281e0*/  BSYNC B1 ;  /* 0x0000000000017941 */ /* 0x000fea0003800000 */
.L_x_40087:
        /* <DEDUP_REMOVED lines=11> */
.L_x_40091:
[----:B------:R-:W-:Y:S01]  /*282a0*/  MOV R10, R7 ;  /* 0x00000007000a7202 */ /* 0x000fe20000000f00 */
[----:B------:R-:W-:Y:S01]  /*282b0*/  IMAD.MOV.U32 R12, RZ, RZ, R9 ;  /* 0x000000ffff0c7224 */ /* 0x000fe200078e0009 */
[----:B------:R-:W-:Y:S01]  /*282c0*/  MOV R91, R90 ;  /* 0x0000005a005b7202 */ /* 0x000fe20000000f00 */
[----:B------:R-:W-:Y:S02]  /*282d0*/  IMAD.MOV.U32 R157, RZ, RZ, R156 ;  /* 0x000000ffff9d7224 */ /* 0x000fe400078e009c */
.L_x_40092:
[----:B------:R-:W-:Y:S05]  /*282e0*/  BSYNC B1 ;  /* 0x0000000000017941 */ /* 0x000fea0003800000 */
.L_x_40090:
        /* <DEDUP_REMOVED lines=11> */
.L_x_40094:
[----:B------:R-:W-:Y:S01]  /*283a0*/  IMAD.MOV.U32 R7, RZ, RZ, R10 ;  /* 0x000000ffff077224 */ /* 0x000fe200078e000a */
[----:B------:R-:W-:Y:S01]  /*283b0*/  MOV R9, R12 ;  /* 0x0000000c00097202 */ /* 0x000fe20000000f00 */
[----:B------:R-:W-:Y:S02]  /*283c0*/  IMAD.MOV.U32 R156, RZ, RZ, R159 ;  /* 0x000000ffff9c7224 */ /* 0x000fe400078e009f */
[----:B------:R-:W-:Y:S02]  /*283d0*/  IMAD.MOV.U32 R90, RZ, RZ, R93 ;  /* 0x000000ffff5a7224 */ /* 0x000fe400078e005d */
.L_x_40095:
[----:B------:R-:W-:Y:S05]  /*283e0*/  BSYNC B1 ;  /* 0x0000000000017941 */ /* 0x000fea0003800000 */
.L_x_40093:
        /* <DEDUP_REMOVED lines=11> */
.L_x_40097:
[----:B------:R-:W-:Y:S01]  /*284a0*/  IMAD.MOV.U32 R10, RZ, RZ, R7 ;  /* 0x000000ffff0a7224 */ /* 0x000fe200078e0007 */
[----:B------:R-:W-:Y:S01]  /*284b0*/  MOV R159, R158 ;  /* 0x0000009e009f7202 */ /* 0x000fe20000000f00 */
[----:B------:R-:W-:Y:S02]  /*284c0*/  IMAD.MOV.U32 R12, RZ, RZ, R9 ;  /* 0x000000ffff0c7224 */ /* 0x000fe400078e0009 */
[----:B------:R-:W-:Y:S02]  /*284d0*/  IMAD.MOV.U32 R93, RZ, RZ, R92 ;  /* 0x000000ffff5d7224 */ /* 0x000fe400078e005c */
.L_x_40098:
[----:B------:R-:W-:Y:S05]  /*284e0*/  BSYNC B1 ;  /* 0x0000000000017941 */ /* 0x000fea0003800000 */
.L_x_40096:
        /* <DEDUP_REMOVED lines=11> */
.L_x_40100:
[----:B------:R-:W-:Y:S01]  /*285a0*/  MOV R7, R10 ;  /* 0x0000000a00077202 */ /* 0x000fe20000000f00 */
[----:B------:R-:W-:Y:S01]  /*285b0*/  IMAD.MOV.U32 R9, RZ, RZ, R12 ;  /* 0x000000ffff097224 */ /* 0x000fe200078e000c */
[----:B------:R-:W-:Y:S01]  /*285c0*/  MOV R92, R95 ;  /* 0x0000005f005c7202 */ /* 0x000fe20000000f00 */
[----:B------:R-:W-:Y:S02]  /*285d0*/  IMAD.MOV.U32 R158, RZ, RZ, R161 ;  /* 0x000000ffff9e7224 */ /* 0x000fe400078e00a1 */
.L_x_40101:
[----:B------:R-:W-:Y:S05]  /*285e0*/  BSYNC B1 ;  /* 0x0000000000017941 */ /* 0x000fea0003800000 */
.L_x_40099:
        /* <DEDUP_REMOVED lines=11> */
.L_x_40103:
[----:B------:R-:W-:Y:S01]  /*286a0*/  IMAD.MOV.U32 R10, RZ, RZ, R7 ;  /* 0x000000ffff0a7224 */ /* 0x000fe200078e0007 */
[----:B------:R-:W-:Y:S01]  /*286b0*/  MOV R12, R9 ;  /* 0x00000009000c7202 */ /* 0x000fe20000000f00 */
[----:B------:R-:W-:Y:S02]  /*286c0*/  IMAD.MOV.U32 R161, RZ, RZ, R160 ;  /* 0x000000ffffa17224 */ /* 0x000fe400078e00a0 */
[----:B------:R-:W-:Y:S02]  /*286d0*/  IMAD.MOV.U32 R95, RZ, RZ, R94 ;  /* 0x000000ffff5f7224 */ /* 0x000fe400078e005e */
.L_x_40104:
[----:B------:R-:W-:Y:S05]  /*286e0*/  BSYNC B1 ;  /* 0x0000000000017941 */ /* 0x000fea0003800000 */
.L_x_40102:
        /* <DEDUP_REMOVED lines=11> */
.L_x_40106:
[----:B------:R-:W-:Y:S01]  /*287a0*/  IMAD.MOV.U32 R7, RZ, RZ, R10 ;  /* 0x000000ffff077224 */ /* 0x000fe200078e000a */
[----:B------:R-:W-:Y:S01]  /*287b0*/  MOV R160, R163 ;  /* 0x000000a300a07202 */ /* 0x000fe20000000f00 */
[----:B------:R-:W-:Y:S02]  /*287c0*/  IMAD.MOV.U32 R9, RZ, RZ, R12 ;  /* 0x000000ffff097224 */ /* 0x000fe400078e000c */
[----:B------:R-:W-:Y:S02]  /*287d0*/  IMAD.MOV.U32 R94, RZ, RZ, R97 ;  /* 0x000000ffff5e7224 */ /* 0x000fe400078e0061 */
.L_x_40107:
[----:B------:R-:W-:Y:S05]  /*287e0*/  BSYNC B1 ;  /* 0x0000000000017941 */ /* 0x000fea0003800000 */
.L_x_40105:
        /* <DEDUP_REMOVED lines=11> */
.L_x_40109:
[----:B------:R-:W-:Y:S01]  /*288a0*/  MOV R10, R7 ;  /* 0x00000007000a7202 */ /* 0x000fe20000000f00 */
[----:B------:R-:W-:Y:S01]  /*288b0*/  IMAD.MOV.U32 R12, RZ, RZ, R9 ;  /* 0x000000ffff0c7224 */ /* 0x000fe200078e0009 */
[----:B------:R-:W-:Y:S01]  /*288c0*/  MOV R97, R96 ;  /* 0x0000006000617202 */ /* 0x000fe20000000f00 */
[----:B------:R-:W-:Y:S02]  /*288d0*/  IMAD.MOV.U32 R163, RZ, RZ, R162 ;  /* 0x000000ffffa37224 */ /* 0x000fe400078e00a2 */
.L_x_40110:
[----:B------:R-:W-:Y:S05]  /*288e0*/  BSYNC B1 ;  /* 0x0000000000017941 */ /* 0x000fea0003800000 */
.L_x_40108:
        /* <DEDUP_REMOVED lines=11> */
.L_x_40112:
[----:B------:R-:W-:Y:S01]  /*289a0*/  IMAD.MOV.U32 R7, RZ, RZ, R10 ;  /* 0x000000ffff077224 */ /* 0x000fe200078e000a */
[----:B------:R-:W-:Y:S01]  /*289b0*/  MOV R9, R12 ;  /* 0x0000000c00097202 */ /* 0x000fe20000000f00 */
[----:B------:R-:W-:Y:S02]  /*289c0*/  IMAD.MOV.U32 R162, RZ, RZ, R165 ;  /* 0x000000ffffa27224 */ /* 0x000fe400078e00a5 */
[----:B------:R-:W-:Y:S02]  /*289d0*/  IMAD.MOV.U32 R96, RZ, RZ, R99 ;  /* 0x000000ffff607224 */ /* 0x000fe400078e0063 */
.L_x_40113:
[----:B------:R-:W-:Y:S05]  /*289e0*/  BSYNC B1 ;  /* 0x0000000000017941 */ /* 0x000fea0003800000 */
.L_x_40111:
        /* <DEDUP_REMOVED lines=11> */
.L_x_40115:
[----:B------:R-:W-:Y:S01]  /*28aa0*/  IMAD.MOV.U32 R10, RZ, RZ, R7 ;  /* 0x000000ffff0a7224 */ /* 0x000fe200078e0007 */
[----:B------:R-:W-:Y:S01]  /*28ab0*/  MOV R165, R164 ;  /* 0x000000a400a57202 */ /* 0x000fe20000000f00 */
[----:B------:R-:W-:Y:S02]  /*28ac0*/  IMAD.MOV.U32 R12, RZ, RZ, R9 ;  /* 0x000000ffff0c7224 */ /* 0x000fe400078e0009 */
[----:B------:R-:W-:Y:S02]  /*28ad0*/  IMAD.MOV.U32 R99, RZ, RZ, R98 ;  /* 0x000000ffff637224 */ /* 0x000fe400078e0062 */
.L_x_40116:
[----:B------:R-:W-:Y:S05]  /*28ae0*/  BSYNC B1 ;  /* 0x0000000000017941 */ /* 0x000fea0003800000 */
.L_x_40114:
        /* <DEDUP_REMOVED lines=11> */
.L_x_40118:
[----:B------:R-:W-:Y:S01]  /*28ba0*/  MOV R7, R10 ;  /* 0x0000000a00077202 */ /* 0x000fe20000000f00 */
[----:B------:R-:W-:Y:S01]  /*28bb0*/  IMAD.MOV.U32 R9, RZ, RZ, R12 ;  /* 0x000000ffff097224 */ /* 0x000fe200078e000c */
[----:B------:R-:W-:Y:S01]  /*28bc0*/  MOV R98, R101 ;  /* 0x0000006500627202 */ /* 0x000fe20000000f00 */
[----:B------:R-:W-:Y:S02]  /*28bd0*/  IMAD.MOV.U32 R164, RZ, RZ, R167 ;  /* 0x000000ffffa47224 */ /* 0x000fe400078e00a7 */
.L_x_40119:
[----:B------:R-:W-:Y:S05]  /*28be0*/  BSYNC B1 ;  /* 0x0000000000017941 */ /* 0x000fea0003800000 */
.L_x_40117:
        /* <DEDUP_REMOVED lines=11> */
.L_x_40121:
[----:B------:R-:W-:Y:S01]  /*28ca0*/  IMAD.MOV.U32 R10, RZ, RZ, R7 ;  /* 0x000000ffff0a7224 */ /* 0x000fe200078e0007 */
[----:B------:R-:W-:Y:S01]  /*28cb0*/  MOV R12, R9 ;  /* 0x00000009000c7202 */ /* 0x000fe20000000f00 */
[----:B------:R-:W-:Y:S02]  /*28cc0*/  IMAD.MOV.U32 R167, RZ, RZ, R166 ;  /* 0x000000ffffa77224 */ /* 0x000fe400078e00a6 */
[----:B------:R-:W-:Y:S02]  /*28cd0*/  IMAD.MOV.U32 R101, RZ, RZ, R100 ;  /* 0x000000ffff657224 */ /* 0x000fe400078e0064 */
.L_x_40122:
[----:B------:R-:W-:Y:S05]  /*28ce0*/  BSYNC B1 ;  /* 0x0000000000017941 */ /* 0x000fea0003800000 */
.L_x_40120:
        /* <DEDUP_REMOVED lines=11> */
.L_x_40124:
[----:B------:R-:W-:Y:S01]  /*28da0*/  IMAD.MOV.U32 R7, RZ, RZ, R10 ;  /* 0x000000ffff077224 */ /* 0x000fe200078e000a */
[----:B------:R-:W-:Y:S01]  /*28db0*/  MOV R166, R169 ;  /* 0x000000a900a67202 */ /* 0x000fe20000000f00 */
[----:B------:R-:W-:Y:S02]  /*28dc0*/  IMAD.MOV.U32 R9, RZ, RZ, R12 ;  /* 0x000000ffff097224 */ /* 0x000fe400078e000c */
[----:B------:R-:W-:Y:S02]  /*28dd0*/  IMAD.MOV.U32 R100, RZ, RZ, R103 ;  /* 0x000000ffff647224 */ /* 0x000fe400078e0067 */
.L_x_40125:
[----:B------:R-:W-:Y:S05]  /*28de0*/  BSYNC B1 ;  /* 0x0000000000017941 */ /* 0x000fea0003800000 */
.L_x_40123:
        /* <DEDUP_REMOVED lines=11> */
.L_x_40127:
[----:B------:R-:W-:Y:S01]  /*28ea0*/  MOV R10, R7 ;  /* 0x00000007000a7202 */ /* 0x000fe20000000f00 */
[----:B------:R-:W-:Y:S01]  /*28eb0*/  IMAD.MOV.U32 R12, RZ, RZ, R9 ;  /* 0x000000ffff0c7224 */ /* 0x000fe200078e0009 */
[----:B------:R-:W-:Y:S01]  /*28ec0*/  MOV R103, R102 ;  /* 0x0000006600677202 */ /* 0x000fe20000000f00 */
[----:B------:R-:W-:Y:S02]  /*28ed0*/  IMAD.MOV.U32 R169, RZ, RZ, R168 ;  /* 0x000000ffffa97224 */ /* 0x000fe400078e00a8 */
.L_x_40128:
[----:B------:R-:W-:Y:S05]  /*28ee0*/  BSYNC B1 ;  /* 0x0000000000017941 */ /* 0x000fea0003800000 */
.L_x_40126:
        /* <DEDUP_REMOVED lines=11> */
.L_x_40130:
[----:B------:R-:W-:Y:S01]  /*28fa0*/  IMAD.MOV.U32 R7, RZ, RZ, R10 ;  /* 0x000000ffff077224 */ /* 0x000fe200078e000a */
[----:B------:R-:W-:Y:S01]  /*28fb0*/  MOV R9, R12 ;  /* 0x0000000c00097202 */ /* 0x000fe20000000f00 */
[----:B------:R-:W-:Y:S02]  /*28fc0*/  IMAD.MOV.U32 R168, RZ, RZ, R171 ;  /* 0x000000ffffa87224 */ /* 0x000fe400078e00ab */
[----:B------:R-:W-:Y:S02]  /*28fd0*/  IMAD.MOV.U32 R102, RZ, RZ, R105 ;  /* 0x000000ffff667224 */ /* 0x000fe400078e0069 */
.L_x_40131:
[----:B------:R-:W-:Y:S05]  /*28fe0*/  BSYNC B1 ;  /* 0x0000000000017941 */ /* 0x000fea0003800000 */
.L_x_40129:
        /* <DEDUP_REMOVED lines=11> */
.L_x_40133:
[----:B------:R-:W-:Y:S01]  /*290a0*/  IMAD.MOV.U32 R10, RZ, RZ, R7 ;  /* 0x000000ffff0a7224 */ /* 0x000fe200078e0007 */
[----:B------:R-:W-:Y:S01]  /*290b0*/  MOV R171, R170 ;  /* 0x000000aa00ab7202 */ /* 0x000fe20000000f00 */
[----:B------:R-:W-:Y:S02]  /*290c0*/  IMAD.MOV.U32 R12, RZ, RZ, R9 ;  /* 0x000000ffff0c7224 */ /* 0x000fe400078e0009 */
[----:B------:R-:W-:Y:S02]  /*290d0*/  IMAD.MOV.U32 R105, RZ, RZ, R104 ;  /* 0x000000ffff697224 */ /* 0x000fe400078e0068 */
.L_x_40134:
[----:B------:R-:W-:Y:S05]  /*290e0*/  BSYNC B1 ;  /* 0x0000000000017941 */ /* 0x000fea0003800000 */
.L_x_40132:
        /* <DEDUP_REMOVED lines=11> */
.L_x_40136:
[----:B------:R-:W-:Y:S01]  /*291a0*/  MOV R7, R10 ;  /* 0x0000000a00077202 */ /* 0x000fe20000000f00 */
[----:B------:R-:W-:Y:S01]  /*291b0*/  IMAD.MOV.U32 R9, RZ, RZ, R12 ;  /* 0x000000ffff097224 */ /* 0x000fe200078e000c */
[----:B------:R-:W-:Y:S01]  /*291c0*/  MOV R104, R107 ;  /* 0x0000006b00687202 */ /* 0x000fe20000000f00 */
[----:B------:R-:W-:Y:S02]  /*291d0*/  IMAD.MOV.U32 R170, RZ, RZ, R173 ;  /* 0x000000ffffaa7224 */ /* 0x000fe400078e00ad */
.L_x_40137:
[----:B------:R-:W-:Y:S05]  /*291e0*/  BSYNC B1 ;  /* 0x0000000000017941 */ /* 0x000fea0003800000 */
.L_x_40135:
        /* <DEDUP_REMOVED lines=11> */
.L_x_40139:
[----:B------:R-:W-:Y:S01]  /*292a0*/  IMAD.MOV.U32 R10, RZ, RZ, R7 ;  /* 0x000000ffff0a7224 */ /* 0x000fe200078e0007 */
[----:B------:R-:W-:Y:S01]  /*292b0*/  MOV R12, R9 ;  /* 0x00000009000c7202 */ /* 0x000fe20000000f00 */
[----:B------:R-:W-:Y:S02]  /*292c0*/  IMAD.MOV.U32 R173, RZ, RZ, R172 ;  /* 0x000000ffffad7224 */ /* 0x000fe400078e00ac */
[----:B------:R-:W-:Y:S02]  /*292d0*/  IMAD.MOV.U32 R107, RZ, RZ, R106 ;  /* 0x000000ffff6b7224 */ /* 0x000fe400078e006a */
.L_x_40140:
[----:B------:R-:W-:Y:S05]  /*292e0*/  BSYNC B1 ;  /* 0x0000000000017941 */ /* 0x000fea0003800000 */
.L_x_40138:
        /* <DEDUP_REMOVED lines=11> */
.L_x_40142:
[----:B------:R-:W-:Y:S01]  /*293a0*/  IMAD.MOV.U32 R7, RZ, RZ, R10 ;  /* 0x000000ffff077224 */ /* 0x000fe200078e000a */
[----:B------:R-:W-:Y:S01]  /*293b0*/  MOV R172, R175 ;  /* 0x000000af00ac7202 */ /* 0x000fe20000000f00 */
[----:B------:R-:W-:Y:S02]  /*293c0*/  IMAD.MOV.U32 R9, RZ, RZ, R12 ;  /* 0x000000ffff097224 */ /* 0x000fe400078e000c */
[----:B------:R-:W-:Y:S02]  /*293d0*/  IMAD.MOV.U32 R106, RZ, RZ, R109 ;  /* 0x000000ffff6a7224 */ /* 0x000fe400078e006d */
.L_x_40143:
[----:B------:R-:W-:Y:S05]  /*293e0*/  BSYNC B1 ;  /* 0x0000000000017941 */ /* 0x000fea0003800000 */
.L_x_40141:
        /* <DEDUP_REMOVED lines=11> */
.L_x_40145:
[----:B------:R-:W-:Y:S01]  /*294a0*/  MOV R10, R7 ;  /* 0x00000007000a7202 */ /* 0x000fe20000000f00 */
[----:B------:R-:W-:Y:S01]  /*294b0*/  IMAD.MOV.U32 R12, RZ, RZ, R9 ;  /* 0x000000ffff0c7224 */ /* 0x000fe200078e0009 */
[----:B------:R-:W-:Y:S01]  /*294c0*/  MOV R109, R108 ;  /* 0x0000006c006d7202 */ /* 0x000fe20000000f00 */
[----:B------:R-:W-:Y:S02]  /*294d0*/  IMAD.MOV.U32 R175, RZ, RZ, R174 ;  /* 0x000000ffffaf7224 */ /* 0x000fe400078e00ae */
.L_x_40146:
[----:B------:R-:W-:Y:S05]  /*294e0*/  BSYNC B1 ;  /* 0x0000000000017941 */ /* 0x000fea0003800000 */
.L_x_40144:
        /* <DEDUP_REMOVED lines=11> */
.L_x_40148:
[----:B------:R-:W-:Y:S01]  /*295a0*/  IMAD.MOV.U32 R7, RZ, RZ, R10 ;  /* 0x000000ffff077224 */ /* 0x000fe200078e000a */
[----:B------:R-:W-:Y:S01]  /*295b0*/  MOV R9, R12 ;  /* 0x0000000c00097202 */ /* 0x000fe20000000f00 */
[----:B------:R-:W-:Y:S02]  /*295c0*/  IMAD.MOV.U32 R174, RZ, RZ, R177 ;  /* 0x000000ffffae7224 */ /* 0x000fe400078e00b1 */
[----:B------:R-:W-:Y:S02]  /*295d0*/  IMAD.MOV.U32 R108, RZ, RZ, R111 ;  /* 0x000000ffff6c7224 */ /* 0x000fe400078e006f */
.L_x_40149:
[----:B------:R-:W-:Y:S05]  /*295e0*/  BSYNC B1 ;  /* 0x0000000000017941 */ /* 0x000fea0003800000 */
.L_x_40147:
        /* <DEDUP_REMOVED lines=11> */
.L_x_40151:
[----:B------:R-:W-:Y:S01]  /*296a0*/  IMAD.MOV.U32 R10, RZ, RZ, R7 ;  /* 0x000000ffff0a7224 */ /* 0x000fe200078e0007 */
[----:B------:R-:W-:Y:S01]  /*296b0*/  MOV R177, R176 ;  /* 0x000000b000b17202 */ /* 0x000fe20000000f00 */
[----:B------:R-:W-:Y:S02]  /*296c0*/  IMAD.MOV.U32 R12, RZ, RZ, R9 ;  /* 0x000000ffff0c7224 */ /* 0x000fe400078e0009 */
[----:B------:R-:W-:Y:S02]  /*296d0*/  IMAD.MOV.U32 R111, RZ, RZ, R110 ;  /* 0x000000ffff6f7224 */ /* 0x000fe400078e006e */
.L_x_40152:
[----:B------:R-:W-:Y:S05]  /*296e0*/  BSYNC B1 ;  /* 0x0000000000017941 */ /* 0x000fea0003800000 */
.L_x_40150:
        /* <DEDUP_REMOVED lines=11> */
.L_x_40154:
[----:B------:R-:W-:Y:S01]  /*297a0*/  MOV R7, R10 ;  /* 0x0000000a00077202 */ /* 0x000fe20000000f00 */
[----:B------:R-:W-:Y:S01]  /*297b0*/  IMAD.MOV.U32 R9, RZ, RZ, R12 ;  /* 0x000000ffff097224 */ /* 0x000fe200078e000c */
[----:B------:R-:W-:Y:S01]  /*297c0*/  MOV R110, R113 ;  /* 0x00000071006e7202 */ /* 0x000fe20000000f00 */
[----:B------:R-:W-:Y:S02]  /*297d0*/  IMAD.MOV.U32 R176, RZ, RZ, R179 ;  /* 0x000000ffffb07224 */ /* 0x000fe400078e00b3 */
.L_x_40155:
[----:B------:R-:W-:Y:S05]  /*297e0*/  BSYNC B1 ;  /* 0x0000000000017941 */ /* 0x000fea0003800000 */
.L_x_40153:
        /* <DEDUP_REMOVED lines=11> */
.L_x_40157:
[----:B------:R-:W-:Y:S01]  /*298a0*/  IMAD.MOV.U32 R10, RZ, RZ, R7 ;  /* 0x000000ffff0a7224 */ /* 0x000fe200078e0007 */
[----:B------:R-:W-:Y:S01]  /*298b0*/  MOV R12, R9 ;  /* 0x00000009000c7202 */ /* 0x000fe20000000f00 */
[----:B------:R-:W-:Y:S02]  /*298c0*/  IMAD.MOV.U32 R179, RZ, RZ, R178 ;  /* 0x000000ffffb37224 */ /* 0x000fe400078e00b2 */
[----:B------:R-:W-:Y:S02]  /*298d0*/  IMAD.MOV.U32 R113, RZ, RZ, R112 ;  /* 0x000000ffff717224 */ /* 0x000fe400078e0070 */
.L_x_40158:
[----:B------:R-:W-:Y:S05]  /*298e0*/  BSYNC B1 ;  /* 0x0000000000017941 */ /* 0x000fea0003800000 */
.L_x_40156:
        /* <DEDUP_REMOVED lines=11> */
.L_x_40160:
[----:B------:R-:W-:Y:S01]  /*299a0*/  IMAD.MOV.U32 R7, RZ, RZ, R10 ;  /* 0x000000ffff077224 */ /* 0x000fe200078e000a */
[----:B------:R-:W-:Y:S01]  /*299b0*/  MOV R178, R181 ;  /* 0x000000b500b27202 */ /* 0x000fe20000000f00 */
[----:B------:R-:W-:Y:S02]  /*299c0*/  IMAD.MOV.U32 R9, RZ, RZ, R12 ;  /* 0x000000ffff097224 */ /* 0x000fe400078e000c */
[----:B------:R-:W-:Y:S02]  /*299d0*/  IMAD.MOV.U32 R112, RZ, RZ, R115 ;  /* 0x000000ffff707224 */ /* 0x000fe400078e0073 */
.L_x_40161:
[----:B------:R-:W-:Y:S05]  /*299e0*/  BSYNC B1 ;  /* 0x0000000000017941 */ /* 0x000fea0003800000 */
.L_x_40159:
        /* <DEDUP_REMOVED lines=11> */
.L_x_40163:
[----:B------:R-:W-:Y:S01]  /*29aa0*/  MOV R10, R7 ;  /* 0x00000007000a7202 */ /* 0x000fe20000000f00 */
[----:B------:R-:W-:Y:S01]  /*29ab0*/  IMAD.MOV.U32 R12, RZ, RZ, R9 ;  /* 0x000000ffff0c7224 */ /* 0x000fe200078e0009 */
[----:B------:R-:W-:Y:S01]  /*29ac0*/  MOV R115, R114 ;  /* 0x0000007200737202 */ /* 0x000fe20000000f00 */
[----:B------:R-:W-:Y:S02]  /*29ad0*/  IMAD.MOV.U32 R181, RZ, RZ, R180 ;  /* 0x000000ffffb57224 */ /* 0x000fe400078e00b4 */
.L_x_40164:
[----:B------:R-:W-:Y:S05]  /*29ae0*/  BSYNC B1 ;  /* 0x0000000000017941 */ /* 0x000fea0003800000 */
.L_x_40162:
        /* <DEDUP_REMOVED lines=11> */
.L_x_40166:
[----:B------:R-:W-:Y:S01]  /*29ba0*/  IMAD.MOV.U32 R7, RZ, RZ, R10 ;  /* 0x000000ffff077224 */ /* 0x000fe200078e000a */
[----:B------:R-:W-:Y:S01]  /*29bb0*/  MOV R9, R12 ;  /* 0x0000000c00097202 */ /* 0x000fe20000000f00 */
[----:B------:R-:W-:Y:S02]  /*29bc0*/  IMAD.MOV.U32 R180, RZ, RZ, R183 ;  /* 0x000000ffffb47224 */ /* 0x000fe400078e00b7 */
[----:B------:R-:W-:Y:S02]  /*29bd0*/  IMAD.MOV.U32 R114, RZ, RZ, R117 ;  /* 0x000000ffff727224 */ /* 0x000fe400078e0075 */
.L_x_40167:
[----:B------:R-:W-:Y:S05]  /*29be0*/  BSYNC B1 ;  /* 0x0000000000017941 */ /* 0x000fea0003800000 */
.L_x_40165:
        /* <DEDUP_REMOVED lines=11> */
.L_x_40169:
[----:B------:R-:W-:Y:S01]  /*29ca0*/  IMAD.MOV.U32 R10, RZ, RZ, R7 ;  /* 0x000000ffff0a7224 */ /* 0x000fe200078e0007 */
[----:B------:R-:W-:Y:S01]  /*29cb0*/  MOV R183, R182 ;  /* 0x000000b600b77202 */ /* 0x000fe20000000f00 */
[----:B------:R-:W-:Y:S02]  /*29cc0*/  IMAD.MOV.U32 R12, RZ, RZ, R9 ;  /* 0x000000ffff0c7224 */ /* 0x000fe400078e0009 */
[----:B------:R-:W-:Y:S02]  /*29cd0*/  IMAD.MOV.U32 R117, RZ, RZ, R116 ;  /* 0x000000ffff757224 */ /* 0x000fe400078e0074 */
.L_x_40170:
[----:B------:R-:W-:Y:S05]  /*29ce0*/  BSYNC B1 ;  /* 0x0000000000017941 */ /* 0x000fea0003800000 */
.L_x_40168:
        /* <DEDUP_REMOVED lines=11> */
.L_x_40172:
[----:B------:R-:W-:Y:S01]  /*29da0*/  MOV R7, R10 ;  /* 0x0000000a00077202 */ /* 0x000fe20000000f00 */
[----:B------:R-:W-:Y:S01]  /*29db0*/  IMAD.MOV.U32 R9, RZ, RZ, R12 ;  /* 0x000000ffff097224 */ /* 0x000fe200078e000c */
[----:B------:R-:W-:Y:S01]  /*29dc0*/  MOV R116, R119 ;  /* 0x0000007700747202 */ /* 0x000fe20000000f00 */
[----:B------:R-:W-:Y:S02]  /*29dd0*/  IMAD.MOV.U32 R182, RZ, RZ, R185 ;  /* 0x000000ffffb67224 */ /* 0x000fe400078e00b9 */
.L_x_40173:
[----:B------:R-:W-:Y:S05]  /*29de0*/  BSYNC B1 ;  /* 0x0000000000017941 */ /* 0x000fea0003800000 */
.L_x_40171:
        /* <DEDUP_REMOVED lines=11> */
.L_x_40175:
[----:B------:R-:W-:Y:S01]  /*29ea0*/  IMAD.MOV.U32 R10, RZ, RZ, R7 ;  /* 0x000000ffff0a7224 */ /* 0x000fe200078e0007 */
[----:B------:R-:W-:Y:S01]  /*29eb0*/  MOV R12, R9 ;  /* 0x00000009000c7202 */ /* 0x000fe20000000f00 */
[----:B------:R-:W-:Y:S02]  /*29ec0*/  IMAD.MOV.U32 R185, RZ, RZ, R184 ;  /* 0x000000ffffb97224 */ /* 0x000fe400078e00b8 */
[----:B------:R-:W-:Y:S02]  /*29ed0*/  IMAD.MOV.U32 R119, RZ, RZ, R118 ;  /* 0x000000ffff777224 */ /* 0x000fe400078e0076 */
.L_x_40176:
[----:B------:R-:W-:Y:S05]  /*29ee0*/  BSYNC B1 ;  /* 0x0000000000017941 */ /* 0x000fea0003800000 */
.L_x_40174:
        /* <DEDUP_REMOVED lines=11> */
.L_x_40178:
[----:B------:R-:W-:Y:S01]  /*29fa0*/  IMAD.MOV.U32 R7, RZ, RZ, R10 ;  /* 0x000000ffff077224 */ /* 0x000fe200078e000a */
[----:B------:R-:W-:Y:S01]  /*29fb0*/  MOV R184, R187 ;  /* 0x000000bb00b87202 */ /* 0x000fe20000000f00 */
[----:B------:R-:W-:Y:S02]  /*29fc0*/  IMAD.MOV.U32 R9, RZ, RZ, R12 ;  /* 0x000000ffff097224 */ /* 0x000fe400078e000c */
[----:B------:R-:W-:Y:S02]  /*29fd0*/  IMAD.MOV.U32 R118, RZ, RZ, R121 ;  /* 0x000000ffff767224 */ /* 0x000fe400078e0079 */
.L_x_40179:
[----:B------:R-:W-:Y:S05]  /*29fe0*/  BSYNC B1 ;  /* 0x0000000000017941 */ /* 0x000fea0003800000 */
.L_x_40177:
        /* <DEDUP_REMOVED lines=11> */
.L_x_40181:
[----:B------:R-:W-:Y:S01]  /*2a0a0*/  MOV R10, R7 ;  /* 0x00000007000a7202 */ /* 0x000fe20000000f00 */
[----:B------:R-:W-:Y:S01]  /*2a0b0*/  IMAD.MOV.U32 R12, RZ, RZ, R9 ;  /* 0x000000ffff0c7224 */ /* 0x000fe200078e0009 */
[----:B------:R-:W-:Y:S01]  /*2a0c0*/  MOV R121, R120 ;  /* 0x0000007800797202 */ /* 0x000fe20000000f00 */
[----:B------:R-:W-:Y:S02]  /*2a0d0*/  IMAD.MOV.U32 R187, RZ, RZ, R186 ;  /* 0x000000ffffbb7224 */ /* 0x000fe400078e00ba */
.L_x_40182:
[----:B------:R-:W-:Y:S05]  /*2a0e0*/  BSYNC B1 ;  /* 0x0000000000017941 */ /* 0x000fea0003800000 */
.L_x_40180:
        /* <DEDUP_REMOVED lines=11> */
.L_x_40184:
[----:B------:R-:W-:Y:S01]  /*2a1a0*/  IMAD.MOV.U32 R7, RZ, RZ, R10 ;  /* 0x000000ffff077224 */ /* 0x000fe200078e000a */
[----:B------:R-:W-:Y:S01]  /*2a1b0*/  MOV R9, R12 ;  /* 0x0000000c00097202 */ /* 0x000fe20000000f00 */
[----:B------:R-:W-:Y:S02]  /*2a1c0*/  IMAD.MOV.U32 R186, RZ, RZ, R189 ;  /* 0x000000ffffba7224 */ /* 0x000fe400078e00bd */
[----:B------:R-:W-:Y:S02]  /*2a1d0*/  IMAD.MOV.U32 R120, RZ, RZ, R123 ;  /* 0x000000ffff787224 */ /* 0x000fe400078e007b */
.L_x_40185:
[----:B------:R-:W-:Y:S05]  /*2a1e0*/  BSYNC B1 ;  /* 0x0000000000017941 */ /* 0x000fea0003800000 */
.L_x_40183:
        /* <DEDUP_REMOVED lines=11> */
.L_x_40187:
[----:B------:R-:W-:Y:S01]  /*2a2a0*/  IMAD.MOV.U32 R10, RZ, RZ, R7 ;  /* 0x000000ffff0a7224 */ /* 0x000fe200078e0007 */
[----:B------:R-:W-:Y:S01]  /*2a2b0*/  MOV R189, R188 ;  /* 0x000000bc00bd7202 */ /* 0x000fe20000000f00 */
[----:B------:R-:W-:Y:S02]  /*2a2c0*/  IMAD.MOV.U32 R12, RZ, RZ, R9 ;  /* 0x000000ffff0c7224 */ /* 0x000fe400078e0009 */
[----:B------:R-:W-:Y:S02]  /*2a2d0*/  IMAD.MOV.U32 R123, RZ, RZ, R122 ;  /* 0x000000ffff7b7224 */ /* 0x000fe400078e007a */
.L_x_40188:
[----:B------:R-:W-:Y:S05]  /*2a2e0*/  BSYNC B1 ;  /* 0x0000000000017941 */ /* 0x000fea0003800000 */
.L_x_40186:
        /* <DEDUP_REMOVED lines=11> */
.L_x_40190:
[----:B------:R-:W-:Y:S01]  /*2a3a0*/  MOV R7, R10 ;  /* 0x0000000a00077202 */ /* 0x000fe20000000f00 */
[----:B------:R-:W-:Y:S01]  /*2a3b0*/  IMAD.MOV.U32 R9, RZ, RZ, R12 ;  /* 0x000000ffff097224 */ /* 0x000fe200078e000c */
[----:B------:R-:W-:Y:S01]  /*2a3c0*/  MOV R122, R125 ;  /* 0x0000007d007a7202 */ /* 0x000fe20000000f00 */
[----:B------:R-:W-:Y:S02]  /*2a3d0*/  IMAD.MOV.U32 R188, RZ, RZ, R191 ;  /* 0x000000ffffbc7224 */ /* 0x000fe400078e00bf */
.L_x_40191:
[----:B------:R-:W-:Y:S05]  /*2a3e0*/  BSYNC B1 ;  /* 0x0000000000017941 */ /* 0x000fea0003800000 */
.L_x_40189:
        /* <DEDUP_REMOVED lines=11> */
.L_x_40193:
[----:B------:R-:W-:Y:S01]  /*2a4a0*/  IMAD.MOV.U32 R10, RZ, RZ, R7 ;  /* 0x000000ffff0a7224 */ /* 0x000fe200078e0007 */
[----:B------:R-:W-:Y:S01]  /*2a4b0*/  MOV R12, R9 ;  /* 0x00000009000c7202 */ /* 0x000fe20000000f00 */
[----:B------:R-:W-:Y:S02]  /*2a4c0*/  IMAD.MOV.U32 R191, RZ, RZ, R190 ;  /* 0x000000ffffbf7224 */ /* 0x000fe400078e00be */
[----:B------:R-:W-:Y:S02]  /*2a4d0*/  IMAD.MOV.U32 R125, RZ, RZ, R124 ;  /* 0x000000ffff7d7224 */ /* 0x000fe400078e007c */
.L_x_40194:
[----:B------:R-:W-:Y:S05]  /*2a4e0*/  BSYNC B1 ;  /* 0x0000000000017941 */ /* 0x000fea0003800000 */
.L_x_40192:
        /* <DEDUP_REMOVED lines=11> */
.L_x_40196:
[----:B------:R-:W-:Y:S01]  /*2a5a0*/  IMAD.MOV.U32 R7, RZ, RZ, R10 ;  /* 0x000000ffff077224 */ /* 0x000fe200078e000a */
[----:B------:R-:W-:Y:S01]  /*2a5b0*/  MOV R190, R193 ;  /* 0x000000c100be7202 */ /* 0x000fe20000000f00 */
[----:B------:R-:W-:Y:S02]  /*2a5c0*/  IMAD.MOV.U32 R9, RZ, RZ, R12 ;  /* 0x000000ffff097224 */ /* 0x000fe400078e000c */
[----:B------:R-:W-:Y:S02]  /*2a5d0*/  IMAD.MOV.U32 R124, RZ, RZ, R127 ;  /* 0x000000ffff7c7224 */ /* 0x000fe400078e007f */
.L_x_40197:
[----:B------:R-:W-:Y:S05]  /*2a5e0*/  BSYNC B1 ;  /* 0x0000000000017941 */ /* 0x000fea0003800000 */
.L_x_40195:
        /* <DEDUP_REMOVED lines=11> */
.L_x_40199:
[----:B------:R-:W-:Y:S01]  /*2a6a0*/  MOV R10, R7 ;  /* 0x00000007000a7202 */ /* 0x000fe20000000f00 */
[----:B------:R-:W-:Y:S01]  /*2a6b0*/  IMAD.MOV.U32 R12, RZ, RZ, R9 ;  /* 0x000000ffff0c7224 */ /* 0x000fe200078e0009 */
[----:B------:R-:W-:Y:S01]  /*2a6c0*/  MOV R127, R126 ;  /* 0x0000007e007f7202 */ /* 0x000fe20000000f00 */
[----:B------:R-:W-:Y:S02]  /*2a6d0*/  IMAD.MOV.U32 R193, RZ, RZ, R192 ;  /* 0x000000ffffc17224 */ /* 0x000fe400078e00c0 */
.L_x_40200:
[----:B------:R-:W-:Y:S05]  /*2a6e0*/  BSYNC B1 ;  /* 0x0000000000017941 */ /* 0x000fea0003800000 */
.L_x_40198:
        /* <DEDUP_REMOVED lines=11> */
.L_x_40202:
[----:B------:R-:W-:Y:S01]  /*2a7a0*/  IMAD.MOV.U32 R7, RZ, RZ, R10 ;  /* 0x000000ffff077224 */ /* 0x000fe200078e000a */
[----:B------:R-:W-:Y:S01]  /*2a7b0*/  MOV R9, R12 ;  /* 0x0000000c00097202 */ /* 0x000fe20000000f00 */
[----:B------:R-:W-:Y:S02]  /*2a7c0*/  IMAD.MOV.U32 R192, RZ, RZ, R195 ;  /* 0x000000ffffc07224 */ /* 0x000fe400078e00c3 */
[----:B------:R-:W-:Y:S02]  /*2a7d0*/  IMAD.MOV.U32 R126, RZ, RZ, R129 ;  /* 0x000000ffff7e7224 */ /* 0x000fe400078e0081 */
.L_x_40203:
[----:B------:R-:W-:Y:S05]  /*2a7e0*/  BSYNC B1 ;  /* 0x0000000000017941 */ /* 0x000fea0003800000 */
.L_x_40201:
        /* <DEDUP_REMOVED lines=11> */
.L_x_40205:
[----:B------:R-:W-:Y:S01]  /*2a8a0*/  IMAD.MOV.U32 R10, RZ, RZ, R7 ;  /* 0x000000ffff0a7224 */ /* 0x000fe200078e0007 */
[----:B------:R-:W-:Y:S01]  /*2a8b0*/  MOV R195, R194 ;  /* 0x000000c200c37202 */ /* 0x000fe20000000f00 */
[----:B------:R-:W-:Y:S02]  /*2a8c0*/  IMAD.MOV.U32 R12, RZ, RZ, R9 ;  /* 0x000000ffff0c7224 */ /* 0x000fe400078e0009 */
[----:B------:R-:W-:Y:S02]  /*2a8d0*/  IMAD.MOV.U32 R129, RZ, RZ, R128 ;  /* 0x000000ffff817224 */ /* 0x000fe400078e0080 */
.L_x_40206:
[----:B------:R-:W-:Y:S05]  /*2a8e0*/  BSYNC B1 ;  /* 0x0000000000017941 */ /* 0x000fea0003800000 */
.L_x_40204:
        /* <DEDUP_REMOVED lines=11> */
.L_x_40208:
[----:B------:R-:W-:Y:S01]  /*2a9a0*/  MOV R7, R10 ;  /* 0x0000000a00077202 */ /* 0x000fe20000000f00 */
[----:B------:R-:W-:Y:S01]  /*2a9b0*/  IMAD.MOV.U32 R9, RZ, RZ, R12 ;  /* 0x000000ffff097224 */ /* 0x000fe200078e000c */
[----:B------:R-:W-:Y:S01]  /*2a9c0*/  MOV R128, R131 ;  /* 0x0000008300807202 */ /* 0x000fe20000000f00 */
[----:B------:R-:W-:Y:S02]  /*2a9d0*/  IMAD.MOV.U32 R194, RZ, RZ, R197 ;  /* 0x000000ffffc27224 */ /* 0x000fe400078e00c5 */
.L_x_40209:
[----:B------:R-:W-:Y:S05]  /*2a9e0*/  BSYNC B1 ;  /* 0x0000000000017941 */ /* 0x000fea0003800000 */
.L_x_40207:
        /* <DEDUP_REMOVED lines=11> */
.L_x_40211:
[----:B------:R-:W-:Y:S01]  /*2aaa0*/  IMAD.MOV.U32 R10, RZ, RZ, R7 ;  /* 0x000000ffff0a7224 */ /* 0x000fe200078e0007 */
[----:B------:R-:W-:Y:S01]  /*2aab0*/  MOV R12, R9 ;  /* 0x00000009000c7202 */ /* 0x000fe20000000f00 */
[----:B------:R-:W-:Y:S02]  /*2aac0*/  IMAD.MOV.U32 R197, RZ, RZ, R196 ;  /* 0x000000ffffc57224 */ /* 0x000fe400078e00c4 */
[----:B------:R-:W-:Y:S02]  /*2aad0*/  IMAD.MOV.U32 R131, RZ, RZ, R130 ;  /* 0x000000ffff837224 */ /* 0x000fe400078e0082 */
.L_x_40212:
[----:B------:R-:W-:Y:S05]  /*2aae0*/  BSYNC B1 ;  /* 0x0000000000017941 */ /* 0x000fea0003800000 */
.L_x_40210:
        /* <DEDUP_REMOVED lines=11> */
.L_x_40214:
[----:B------:R-:W-:Y:S01]  /*2aba0*/  IMAD.MOV.U32 R7, RZ, RZ, R10 ;  /* 0x000000ffff077224 */ /* 0x000fe200078e000a */
[----:B------:R-:W-:Y:S01]  /*2abb0*/  MOV R196, R199 ;  /* 0x000000c700c47202 */ /* 0x000fe20000000f00 */
[----:B------:R-:W-:Y:S02]  /*2abc0*/  IMAD.MOV.U32 R9, RZ, RZ, R12 ;  /* 0x000000ffff097224 */ /* 0x000fe400078e000c */
[----:B------:R-:W-:Y:S02]  /*2abd0*/  IMAD.MOV.U32 R130, RZ, RZ, R133 ;  /* 0x000000ffff827224 */ /* 0x000fe400078e0085 */
.L_x_40215:
[----:B------:R-:W-:Y:S05]  /*2abe0*/  BSYNC B1 ;  /* 0x0000000000017941 */ /* 0x000fea0003800000 */
.L_x_40213:
        /* <DEDUP_REMOVED lines=11> */
.L_x_40217:
[----:B------:R-:W-:Y:S01]  /*2aca0*/  MOV R10, R7 ;  /* 0x00000007000a7202 */ /* 0x000fe20000000f00 */
[----:B------:R-:W-:Y:S01]  /*2acb0*/  IMAD.MOV.U32 R12, RZ, RZ, R9 ;  /* 0x000000ffff0c7224 */ /* 0x000fe200078e0009 */
[----:B------:R-:W-:Y:S01]  /*2acc0*/  MOV R133, R132 ;  /* 0x0000008400857202 */ /* 0x000fe20000000f00 */
[----:B------:R-:W-:Y:S02]  /*2acd0*/  IMAD.MOV.U32 R199, RZ, RZ, R198 ;  /* 0x000000ffffc77224 */ /* 0x000fe400078e00c6 */
.L_x_40218:
[----:B------:R-:W-:Y:S05]  /*2ace0*/  BSYNC B1 ;  /* 0x0000000000017941 */ /* 0x000fea0003800000 */
.L_x_40216:
        /* <DEDUP_REMOVED lines=11> */
.L_x_40220:
[----:B------:R-:W-:Y:S01]  /*2ada0*/  IMAD.MOV.U32 R7, RZ, RZ, R10 ;  /* 0x000000ffff077224 */ /* 0x000fe200078e000a */
[----:B------:R-:W-:Y:S01]  /*2adb0*/  MOV R9, R12 ;  /* 0x0000000c00097202 */ /* 0x000fe20000000f00 */
[----:B------:R-:W-:Y:S02]  /*2adc0*/  IMAD.MOV.U32 R198, RZ, RZ, R201 ;  /* 0x000000ffffc67224 */ /* 0x000fe400078e00c9 */
[----:B------:R-:W-:Y:S02]  /*2add0*/  IMAD.MOV.U32 R132, RZ, RZ, R135 ;  /* 0x000000ffff847224 */ /* 0x000fe400078e0087 */
.L_x_40221:
[----:B------:R-:W-:Y:S05]  /*2ade0*/  BSYNC B1 ;  /* 0x0000000000017941 */ /* 0x000fea0003800000 */
.L_x_40219:
        /* <DEDUP_REMOVED lines=11> */
.L_x_40223:
[----:B------:R-:W-:Y:S01]  /*2aea0*/  IMAD.MOV.U32 R10, RZ, RZ, R7 ;  /* 0x000000ffff0a7224 */ /* 0x000fe200078e0007 */
[----:B------:R-:W-:Y:S01]  /*2aeb0*/  MOV R201, R200 ;  /* 0x000000c800c97202 */ /* 0x000fe20000000f00 */
[----:B------:R-:W-:Y:S02]  /*2aec0*/  IMAD.MOV.U32 R12, RZ, RZ, R9 ;  /* 0x000000ffff0c7224 */ /* 0x000fe400078e0009 */
[----:B------:R-:W-:Y:S02]  /*2aed0*/  IMAD.MOV.U32 R135, RZ, RZ, R134 ;  /* 0x000000ffff877224 */ /* 0x000fe400078e0086 */
.L_x_40224:
[----:B------:R-:W-:Y:S05]  /*2aee0*/  BSYNC B1 ;  /* 0x0000000000017941 */ /* 0x000fea0003800000 */
.L_x_40222:
        /* <DEDUP_REMOVED lines=11> */
.L_x_40226:
[----:B------:R-:W-:Y:S01]  /*2afa0*/  MOV R7, R10 ;  /* 0x0000000a00077202 */ /* 0x000fe20000000f00 */
[----:B------:R-:W-:Y:S01]  /*2afb0*/  IMAD.MOV.U32 R9, RZ, RZ, R12 ;  /* 0x000000ffff097224 */ /* 0x000fe200078e000c */
[----:B------:R-:W-:Y:S01]  /*2afc0*/  MOV R134, R137 ;  /* 0x0000008900867202 */ /* 0x000fe20000000f00 */
[----:B------:R-:W-:Y:S02]  /*2afd0*/  IMAD.MOV.U32 R200, RZ, RZ, R203 ;  /* 0x000000ffffc87224 */ /* 0x000fe400078e00cb */
.L_x_40227:
[----:B------:R-:W-:Y:S05]  /*2afe0*/  BSYNC B1 ;  /* 0x0000000000017941 */ /* 0x000fea0003800000 */
.L_x_40225:
        /* <DEDUP_REMOVED lines=11> */
.L_x_40229:
[----:B------:R-:W-:Y:S01]  /*2b0a0*/  IMAD.MOV.U32 R10, RZ, RZ, R7 ;  /* 0x000000ffff0a7224 */ /* 0x000fe200078e0007 */
[----:B------:R-:W-:Y:S01]  /*2b0b0*/  MOV R12, R9 ;  /* 0x00000009000c7202 */ /* 0x000fe20000000f00 */
[----:B------:R-:W-:Y:S02]  /*2b0c0*/  IMAD.MOV.U32 R203, RZ, RZ, R202 ;  /* 0x000000ffffcb7224 */ /* 0x000fe400078e00ca */
[----:B------:R-:W-:Y:S02]  /*2b0d0*/  IMAD.MOV.U32 R137, RZ, RZ, R136 ;  /* 0x000000ffff897224 */ /* 0x000fe400078e0088 */
.L_x_40230:
[----:B------:R-:W-:Y:S05]  /*2b0e0*/  BSYNC B1 ;  /* 0x0000000000017941 */ /* 0x000fea0003800000 */
.L_x_40228:
        /* <DEDUP_REMOVED lines=11> */
.L_x_40232:
[----:B------:R-:W-:Y:S01]  /*2b1a0*/  IMAD.MOV.U32 R7, RZ, RZ, R10 ;  /* 0x000000ffff077224 */ /* 0x000fe200078e000a */
[----:B------:R-:W-:Y:S01]  /*2b1b0*/  MOV R202, R205 ;  /* 0x000000cd00ca7202 */ /* 0x000fe20000000f00 */
[----:B------:R-:W-:Y:S02]  /*2b1c0*/  IMAD.MOV.U32 R9, RZ, RZ, R12 ;  /* 0x000000ffff097224 */ /* 0x000fe400078e000c */
[----:B------:R-:W-:Y:S02]  /*2b1d0*/  IMAD.MOV.U32 R136, RZ, RZ, R139 ;  /* 0x000000ffff887224 */ /* 0x000fe400078e008b */
.L_x_40233:
[----:B------:R-:W-:Y:S05]  /*2b1e0*/  BSYNC B1 ;  /* 0x0000000000017941 */ /* 0x000fea0003800000 */
.L_x_40231:
        /* <DEDUP_REMOVED lines=11> */
.L_x_40235:
[----:B------:R-:W-:Y:S01]  /*2b2a0*/  MOV R10, R7 ;  /* 0x00000007000a7202 */ /* 0x000fe20000000f00 */
[----:B------:R-:W-:Y:S01]  /*2b2b0*/  IMAD.MOV.U32 R12, RZ, RZ, R9 ;  /* 0x000000ffff0c7224 */ /* 0x000fe200078e0009 */
[----:B------:R-:W-:Y:S01]  /*2b2c0*/  MOV R139, R138 ;  /* 0x0000008a008b7202 */ /* 0x000fe20000000f00 */
[----:B------:R-:W-:Y:S02]  /*2b2d0*/  IMAD.MOV.U32 R205, RZ, RZ, R204 ;  /* 0x000000ffffcd7224 */ /* 0x000fe400078e00cc */
.L_x_40236:
[----:B------:R-:W-:Y:S05]  /*2b2e0*/  BSYNC B1 ;  /* 0x0000000000017941 */ /* 0x000fea0003800000 */
.L_x_40234:
        /* <DEDUP_REMOVED lines=11> */
.L_x_40238:
[----:B------:R-:W-:Y:S01]  /*2b3a0*/  IMAD.MOV.U32 R7, RZ, RZ, R10 ;  /* 0x000000ffff077224 */ /* 0x000fe200078e000a */
[----:B------:R-:W-:Y:S01]  /*2b3b0*/  MOV R9, R12 ;  /* 0x0000000c00097202 */ /* 0x000fe20000000f00 */
[----:B------:R-:W-:Y:S02]  /*2b3c0*/  IMAD.MOV.U32 R204, RZ, RZ, R207 ;  /* 0x000000ffffcc7224 */ /* 0x000fe400078e00cf */
[----:B------:R-:W-:Y:S02]  /*2b3d0*/  IMAD.MOV.U32 R138, RZ, RZ, R141 ;  /* 0x000000ffff8a7224 */ /* 0x000fe400078e008d */
.L_x_40239:
[----:B------:R-:W-:Y:S05]  /*2b3e0*/  BSYNC B1 ;  /* 0x0000000000017941 */ /* 0x000fea0003800000 */
.L_x_40237:
        /* <DEDUP_REMOVED lines=11> */
.L_x_40241:
[----:B------:R-:W-:Y:S01]  /*2b4a0*/  MOV R207, R206 ;  /* 0x000000ce00cf7202 */ /* 0x000fe20000000f00 */
[----:B------:R-:W-:Y:S01]  /*2b4b0*/  IMAD.MOV.U32 R141, RZ, RZ, R140 ;  /* 0x000000ffff8d7224 */ /* 0x000fe200078e008c */
[----:B------:R-:W-:Y:S01]  /*2b4c0*/  MOV R140, R9 ;  /* 0x00000009008c7202 */ /* 0x000fe20000000f00 */
[----:B------:R-:W-:Y:S02]  /*2b4d0*/  IMAD.MOV.U32 R10, RZ, RZ, R7 ;  /* 0x000000ffff0a7224 */ /* 0x000fe400078e0007 */
[----:B------:R-:W-:Y:S02]  /*2b4e0*/  IMAD.MOV.U32 R11, RZ, RZ, R9 ;  /* 0x000000ffff0b7224 */ /* 0x000fe400078e0009 */
[----:B------:R-:W-:Y:S02]  /*2b4f0*/  IMAD.MOV.U32 R206, RZ, RZ, R7 ;  /* 0x000000ffffce7224 */ /* 0x000fe400078e0007 */
.L_x_40242:
[----:B------:R-:W-:Y:S05]  /*2b500*/  BSYNC B1 ;  /* 0x0000000000017941 */ /* 0x000fea0003800000 */
.L_x_40240:
[----:B------:R-:W-:Y:S01]  /*2b510*/  IADD3 R6, R6, 0x4, RZ ;  /* 0x0000000406067810 */ /* 0x000fe20007ffe0ff */
[----:B------:R-:W-:Y:S01]  /*2b520*/  @!P3 CALL.REL.NOINC `(.L_x_40243) ;  /* 0x000000100000b944 */ /* 0x000fe20003c00000 */
[----:B------:R-:W-:Y:S05]  /*2b530*/  BRA `(.L_x_40244) ;  /* 0xffffc02000007947 */ /* 0x000fea000383ffff */
.L_x_40243:
[----:B------:R-:W-:Y:S01]  /*2b540*/  FADD.FTZ R143, R143, R8 ;  /* 0x000000088f8f7221 */ /* 0x000fe20000010000 */
[----:B------:R-:W-:Y:S01]  /*2b550*/  MOV R142, R4 ;  /* 0x00000004008e7202 */ /* 0x000fe20000000f00 */
[----:B------:R-:W-:-:S02]  /*2b560*/  IMAD.MOV.U32 R140, RZ, RZ, R11 ;  /* 0x000000ffff8c7224 */ /* 0x000fc400078e000b */
[----:B------:R-:W-:Y:S02]  /*2b570*/  IMAD.MOV.U32 R206, RZ, RZ, R10 ;  /* 0x000000ffffce7224 */ /* 0x000fe400078e000a */
.L_x_40053:
[----:B------:R-:W-:Y:S05]  /*2b580*/  BSYNC B0 ;  /* 0x0000000000007941 */ /* 0x000fea0003800000 */
.L_x_40052:
        /* <DEDUP_REMOVED lines=70> */
[----:B------:R-:W-:Y:S01]  /*2b9f0*/  IMAD.SHL.U32 R2, R2, 0x2, RZ ;  /* 0x0000000202027824 */ /* 0x000fe200078e00ff */
[----:B------:R-:W-:-:S04]  /*2ba00*/  HFMA2.MMA R5, -RZ, RZ, 0, 0 ;  /* 0x00000000ff057435 */ /* 0x000fc800000001ff */
        /* <DEDUP_REMOVED lines=16> */
.L_x_40251:
[CC--:B------:R-:W-:Y:S02]  /*2bb10*/  LEA R4, R5.reuse, R0.reuse, 0x2 ;  /* 0x0000000005047211 */ /* 0x0c0fe400078e10ff */
[C---:B------:R-:W-:Y:S02]  /*2bb20*/  IADD3 R9, R5.reuse, 0x4, RZ ;  /* 0x0000000405097810 */ /* 0x040fe40007ffe0ff */
[----:B------:R-:W-:Y:S01]  /*2bb30*/  IADD3 R15, R5, 0x8, RZ ;  /* 0x00000008050f7810 */ /* 0x000fe20007ffe0ff */
[----:B------:R-:W2:Y:S02]  /*2bb40*/  LDL.64 R6, [R4+0x8] ;  /* 0x0000080004067983 */ /* 0x000ea40000100a00 */
[--C-:B------:R-:W-:Y:S02]  /*2bb50*/  IMAD R14, R9, 0x4, R0.reuse ;  /* 0x00000004090e7824 */ /* 0x100fe400078e0200 */
[----:B------:R-:W-:Y:S01]  /*2bb60*/  IMAD R15, R15, 0x4, R0 ;  /* 0x000000040f0f7824 */ /* 0x000fe200078e0200 */
[----:B------:R-:W-:Y:S01]  /*2bb70*/  IADD3 R21, R5, 0xc, RZ ;  /* 0x0000000c05157810 */ /* 0x000fe20007ffe0ff */
[----:B------:R0:W3:Y:S03]  /*2bb80*/  LDL.64 R8, [R4+0x108] ;  /* 0x0001080004087983 */ /* 0x0000e60000100a00 */
[----:B------:R-:W-:Y:S01]  /*2bb90*/  LEA R21, R21, R0, 0x2 ;  /* 0x0000000015157211 */ /* 0x000fe200078e10ff */
[----:B------:R-:W4:Y:S04]  /*2bba0*/  LDL.64 R22, [R14+0x10] ;  /* 0x000010000e167983 */ /* 0x000f280000100a00 */
[----:B------:R-:W5:Y:S04]  /*2bbb0*/  LDL.64 R26, [R15+0x8] ;  /* 0x000008000f1a7983 */ /* 0x000f680000100a00 */
[----:B------:R0:W3:Y:S04]  /*2bbc0*/  LDL.64 R10, [R4+0x10] ;  /* 0x00001000040a7983 */ /* 0x0000e80000100a00 */
[----:B------:R1:W3:Y:S04]  /*2bbd0*/  LDL.64 R16, [R14+0x8] ;  /* 0x000008000e107983 */ /* 0x0002e80000100a00 */
[----:B------:R-:W3:Y:S04]  /*2bbe0*/  LDL.64 R30, [R15+0x10] ;  /* 0x000010000f1e7983 */ /* 0x000ee80000100a00 */
[----:B------:R-:W3:Y:S04]  /*2bbf0*/  LDL.64 R34, [R21+0x8] ;  /* 0x0000080015227983 */ /* 0x000ee80000100a00 */
[----:B------:R-:W3:Y:S04]  /*2bc00*/  LDL.64 R38, [R21+0x10] ;  /* 0x0000100015267983 */ /* 0x000ee80000100a00 */
[----:B------:R0:W3:Y:S04]  /*2bc10*/  LDL.64 R12, [R4+0x110] ;  /* 0x00011000040c7983 */ /* 0x0000e80000100a00 */
[----:B------:R1:W3:Y:S04]  /*2bc20*/  LDL.64 R18, [R14+0x108] ;  /* 0x000108000e127983 */ /* 0x0002e80000100a00 */
[----:B------:R1:W3:Y:S04]  /*2bc30*/  LDL.64 R24, [R14+0x110] ;  /* 0x000110000e187983 */ /* 0x0002e80000100a00 */
[----:B------:R-:W3:Y:S04]  /*2bc40*/  LDL.64 R28, [R15+0x108] ;  /* 0x000108000f1c7983 */ /* 0x000ee80000100a00 */
[----:B------:R-:W3:Y:S04]  /*2bc50*/  LDL.64 R32, [R15+0x110] ;  /* 0x000110000f207983 */ /* 0x000ee80000100a00 */
[----:B------:R-:W3:Y:S04]  /*2bc60*/  LDL.64 R36, [R21+0x108] ;  /* 0x0001080015247983 */ /* 0x000ee80000100a00 */
[----:B------:R-:W3:Y:S01]  /*2bc70*/  LDL.64 R40, [R21+0x110] ;  /* 0x0001100015287983 */ /* 0x000ee20000100a00 */
[----:B------:R-:W-:-:S04]  /*2bc80*/  IADD3 R2, R2, -0x10, RZ ;  /* 0xfffffff002027810 */ /* 0x000fc80007ffe0ff */
[----:B------:R-:W-:Y:S02]  /*2bc90*/  ISETP.GT.AND P1, PT, R2, 0xc, PT ;  /* 0x0000000c0200780c */ /* 0x000fe40003f24270 */
[----:B--2---:R-:W-:Y:S02]  /*2bca0*/  IADD3 R6, R6, UR4, RZ ;  /* 0x0000000406067c10 */ /* 0x004fe4000fffe0ff */
[----:B0-----:R-:W-:-:S03]  /*2bcb0*/  IADD3 R4, R7, UR4, RZ ;  /* 0x0000000407047c10 */ /* 0x001fc6000fffe0ff */
[----:B------:R5:W-:Y:S04]  /*2bcc0*/  STS [R5.X4+0x620], R6 ;  /* 0x0006200605007388 */ /* 0x000be80000004800 */
[----:B------:R4:W-:Y:S01]  /*2bcd0*/  STS [R5.X4+0x624], R4 ;  /* 0x0006240405007388 */ /* 0x0009e20000004800 */
[----:B-----5:R-:W-:Y:S02]  /*2bce0*/  IADD3 R6, R27, UR4, RZ ;  /* 0x000000041b067c10 */ /* 0x020fe4000fffe0ff */
[----:B----4-:R-:W-:Y:S01]  /*2bcf0*/  IADD3 R4, R23, UR4, RZ ;  /* 0x0000000417047c10 */ /* 0x010fe2000fffe0ff */
[----:B---3--:R0:W-:Y:S01]  /*2bd00*/  STS [R5.X4+0x720], R8 ;  /* 0x0007200805007388 */ /* 0x0081e20000004800 */
[----:B------:R-:W-:Y:S02]  /*2bd10*/  IADD3 R10, R10, UR4, RZ ;  /* 0x000000040a0a7c10 */ /* 0x000fe4000fffe0ff */
[----:B-1----:R-:W-:Y:S01]  /*2bd20*/  IADD3 R14, R11, UR4, RZ ;  /* 0x000000040b0e7c10 */ /* 0x002fe2000fffe0ff */
[----:B------:R1:W-:Y:S01]  /*2bd30*/  STS [R5.X4+0x63c], R4 ;  /* 0x00063c0405007388 */ /* 0x0003e20000004800 */
[----:B------:R-:W-:-:S02]  /*2bd40*/  IADD3 R16, R16, UR4, RZ ;  /* 0x0000000410107c10 */ /* 0x000fc4000fffe0ff */
[----:B------:R-:W-:Y:S01]  /*2bd50*/  IADD3 R20, R17, UR4, RZ ;  /* 0x0000000411147c10 */ /* 0x000fe2000fffe0ff */
[----:B------:R2:W-:Y:S01]  /*2bd60*/  STS [R5.X4+0x644], R6 ;  /* 0x0006440605007388 */ /* 0x0005e20000004800 */
[----:B------:R-:W-:Y:S02]  /*2bd70*/  IADD3 R22, R22, UR4, RZ ;  /* 0x0000000416167c10 */ /* 0x000fe4000fffe0ff */
[----:B------:R-:W-:Y:S02]  /*2bd80*/  IADD3 R26, R26, UR4, RZ ;  /* 0x000000041a1a7c10 */ /* 0x000fe4000fffe0ff */
[----:B------:R-:W-:Y:S02]  /*2bd90*/  IADD3 R30, R30, UR4, RZ ;  /* 0x000000041e1e7c10 */ /* 0x000fe4000fffe0ff */
[----:B0-----:R-:W-:Y:S02]  /*2bda0*/  IADD3 R8, R31, UR4, RZ ;  /* 0x000000041f087c10 */ /* 0x001fe4000fffe0ff */
[----:B------:R-:W-:-:S02]  /*2bdb0*/  IADD3 R34, R34, UR4, RZ ;  /* 0x0000000422227c10 */ /* 0x000fc4000fffe0ff */
[----:B-1----:R-:W-:Y:S02]  /*2bdc0*/  IADD3 R4, R35, UR4, RZ ;  /* 0x0000000423047c10 */ /* 0x002fe4000fffe0ff */
[----:B------:R-:W-:Y:S02]  /*2bdd0*/  IADD3 R38, R38, UR4, RZ ;  /* 0x0000000426267c10 */ /* 0x000fe4000fffe0ff */
[----:B--2---:R-:W-:Y:S01]  /*2bde0*/  IADD3 R6, R39, UR4, RZ ;  /* 0x0000000427067c10 */ /* 0x004fe2000fffe0ff */
        /* <DEDUP_REMOVED lines=29> */
.L_x_40250:
[----:B------:R-:W-:-:S13]  /*2bfc0*/  ISETP.GT.AND P1, PT, R2, 0x4, PT ;  /* 0x000000040200780c */ /* 0x000fda0003f24270 */
[----:B------:R-:W-:Y:S05]  /*2bfd0*/  @!P1 BRA `(.L_x_40252) ;  /* 0x0000026000009947 */ /* 0x000fea0003800000 */
[C---:B------:R-:W-:Y:S01]  /*2bfe0*/  IMAD R4, R5.reuse, 0x4, R0 ;  /* 0x0000000405047824 */ /* 0x040fe200078e0200 */
[----:B------:R-:W-:-:S04]  /*2bff0*/  IADD3 R9, R5, 0x4, RZ ;  /* 0x0000000405097810 */ /* 0x000fc80007ffe0ff */
[----:B------:R-:W2:Y:S01]  /*2c000*/  LDL.64 R6, [R4+0x8] ;  /* 0x0000080004067983 */ /* 0x000ea20000100a00 */
[----:B------:R-:W-:-:S03]  /*2c010*/  IMAD R11, R9, 0x4, R0 ;  /* 0x00000004090b7824 */ /* 0x000fc600078e0200 */
[----:B------:R-:W3:Y:S04]  /*2c020*/  LDL.64 R12, [R4+0x10] ;  /* 0x00001000040c7983 */ /* 0x000ee80000100a00 */
[----:B------:R-:W4:Y:S04]  /*2c030*/  LDL.64 R18, [R11+0x8] ;  /* 0x000008000b127983 */ /* 0x000f280000100a00 */
[----:B------:R-:W5:Y:S04]  /*2c040*/  LDL.64 R22, [R11+0x10] ;  /* 0x000010000b167983 */ /* 0x000f680000100a00 */
[----:B------:R0:W5:Y:S04]  /*2c050*/  LDL.64 R8, [R4+0x108] ;  /* 0x0001080004087983 */ /* 0x0001680000100a00 */
[----:B------:R0:W5:Y:S04]  /*2c060*/  LDL.64 R14, [R4+0x110] ;  /* 0x00011000040e7983 */ /* 0x0001680000100a00 */
        /* <DEDUP_REMOVED lines=10> */
[----:B0-----:R-:W-:Y:S02]  /*2c110*/  IADD3 R4, R19, UR4, RZ ;  /* 0x0000000413047c10 */ /* 0x001fe4000fffe0ff */
[----:B-----5:R-:W-:Y:S02]  /*2c120*/  IADD3 R22, R22, UR4, RZ ;  /* 0x0000000416167c10 */ /* 0x020fe4000fffe0ff */
        /* <DEDUP_REMOVED lines=17> */
.L_x_40252:
[----:B------:R-:W-:-:S13]  /*2c240*/  ISETP.NE.OR P0, PT, R2, RZ, P0 ;  /* 0x000000ff0200720c */ /* 0x000fda0000705670 */
[----:B------:R-:W-:Y:S05]  /*2c250*/  @!P0 BRA `(.L_x_40248) ;  /* 0x0000015000008947 */ /* 0x000fea0003800000 */
.L_x_40249:
[----:B------:R-:W-:-:S05]  /*2c260*/  LEA R15, R5, R0, 0x2 ;  /* 0x00000000050f7211 */ /* 0x000fca00078e10ff */
        /* <DEDUP_REMOVED lines=19> */
[----:B------:R-:W-:Y:S05]  /*2c3a0*/  @P0 BRA `(.L_x_40249) ;  /* 0xfffffeb000000947 */ /* 0x000fea000383ffff */
.L_x_40248:
[----:B------:R-:W-:-:S13]  /*2c3b0*/  ISETP.NE.AND P0, PT, R3, RZ, PT ;  /* 0x000000ff0300720c */ /* 0x000fda0003f05270 */
[----:B------:R-:W-:Y:S05]  /*2c3c0*/  @!P0 BRA `(.L_x_40247) ;  /* 0x000000f000008947 */ /* 0x000fea0003800000 */
[----:B------:R-:W0:Y:S01]  /*2c3d0*/  S2R R7, SR_CTAID.X ;  /* 0x0000000000077919 */ /* 0x000e220000002500 */
[C---:B------:R-:W-:Y:S01]  /*2c3e0*/  IMAD R0, R5.reuse, 0x4, R0 ;  /* 0x0000000405007824 */ /* 0x040fe200078e0200 */
[----:B------:R-:W-:-:S04]  /*2c3f0*/  LEA R5, R5, 0x620, 0x2 ;  /* 0x0000062005057811 */ /* 0x000fc800078e10ff */
[----:B------:R-:W-:Y:S02]  /*2c400*/  IADD3 R4, R0, 0x108, RZ ;  /* 0x0000010800047810 */ /* 0x000fe40007ffe0ff */
[----:B------:R-:W-:-:S03]  /*2c410*/  IADD3 R5, R5, 0x100, RZ ;  /* 0x0000010005057810 */ /* 0x000fc60007ffe0ff */
.L_x_40253:
[----:B------:R1:W2:Y:S04]  /*2c420*/  LDL R0, [R4+-0x100] ;  /* 0xffff000004007983 */ /* 0x0002a80000100800 */
[----:B------:R1:W3:Y:S01]  /*2c430*/  LDL R2, [R4] ;  /* 0x0000000004027983 */ /* 0x0002e20000100800 */
[----:B------:R-:W-:-:S04]  /*2c440*/  IADD3 R3, R3, -0x1, RZ ;  /* 0xffffffff03037810 */ /* 0x000fc80007ffe0ff */
[----:B------:R-:W-:Y:S02]  /*2c450*/  ISETP.NE.AND P0, PT, R3, RZ, PT ;  /* 0x000000ff0300720c */ /* 0x000fe40003f05270 */
[----:B-1----:R-:W-:Y:S01]  /*2c460*/  IADD3 R4, R4, 0x4, RZ ;  /* 0x0000000404047810 */ /* 0x002fe20007ffe0ff */
[----:B0-2---:R-:W-:Y:S01]  /*2c470*/  IMAD R0, R7, c[0x0][0x180], R0 ;  /* 0x0000600007007a24 */ /* 0x005fe200078e0200 */
[----:B---3--:R-:W-:Y:S04]  /*2c480*/  STS [R5], R2 ;  /* 0x0000000205007388 */ /* 0x008fe80000000800 */
[----:B------:R0:W-:Y:S02]  /*2c490*/  STS [R5+-0x100], R0 ;  /* 0xffff000005007388 */ /* 0x0001e40000000800 */
[----:B0-----:R-:W-:-:S03]  /*2c4a0*/  IADD3 R5, R5, 0x4, RZ ;  /* 0x0000000405057810 */ /* 0x001fc60007ffe0ff */
[----:B------:R-:W-:Y:S05]  /*2c4b0*/  @P0 BRA `(.L_x_40253) ;  /* 0xffffff6000000947 */ /* 0x000fea000383ffff */
.L_x_40247:
[----:B------:R-:W-:Y:S02]  /*2c4c0*/  IMAD.MOV.U32 R2, RZ, RZ, R143 ;  /* 0x000000ffff027224 */ /* 0x000fe400078e008f */
[----:B------:R-:W-:-:S05]  /*2c4d0*/  IMAD.MOV.U32 R3, RZ, RZ, R142 ;  /* 0x000000ffff037224 */ /* 0x000fca00078e008e */
[----:B------:R0:W-:Y:S02]  /*2c4e0*/  STS.64 [0x820], R2 ;  /* 0x00082002ff007388 */ /* 0x0001e40000000a00 */
.L_x_40246:
[----:B------:R-:W-:Y:S05]  /*2c4f0*/  BSYNC B0 ;  /* 0x0000000000007941 */ /* 0x000fea0003800000 */
.L_x_40245:
[----:B------:R-:W1:Y:S04]  /*2c500*/  S2R R5, SR_TID.X ;  /* 0x0000000000057919 */ /* 0x000e680000002100 */
        /* <DEDUP_REMOVED lines=17> */
.L_x_40256:
        /* <DEDUP_REMOVED lines=9> */
.L_x_40255:
[----:B------:R-:W-:Y:S05]  /*2c6b0*/  BSYNC B0 ;  /* 0x0000000000007941 */ /* 0x000fea0003800000 */
.L_x_40254:
        /* <DEDUP_REMOVED lines=12> */
.L_x_40259:
        /* <DEDUP_REMOVED lines=69> */
.L_x_40258:
[----:B------:R-:W-:Y:S05]  /*2cbd0*/  BSYNC B0 ;  /* 0x0000000000007941 */ /* 0x000fea0003800000 */
.L_x_40257:
[----:B0-----:R-:W-:Y:S01]  /*2cbe0*/  IADD3 R2, -R16, -0x7e, RZ ;  /* 0xffffff8210027810 */ /* 0x001fe20007ffe1ff */
[----:B------:R-:W-:Y:S03]  /*2cbf0*/  BSSY B0, `(.L_x_40260) ;  /* 0x0000027000007945 */ /* 0x000fe60003800000 */
[----:B------:R-:W-:-:S13]  /*2cc00*/  ISETP.GT.AND P1, PT, R2, 0x100, PT ;  /* 0x000001000200780c */ /* 0x000fda0003f24270 */
[----:B------:R-:W-:Y:S05]  /*2cc10*/  @!P1 BRA `(.L_x_40261) ;  /* 0x0000024000009947 */ /* 0x000fea0003800000 */
[----:B------:R-:W0:Y:S01]  /*2cc20*/  LDS R19, [R0+-0x200] ;  /* 0xfffe000000137984 */ /* 0x000e220000000800 */
[----:B------:R-:W-:Y:S01]  /*2cc30*/  HFMA2.MMA R35, -RZ, RZ, 0, 2.384185791015625e-07 ;  /* 0x00000004ff237435 */ /* 0x000fe200000001ff */
[C---:B------:R-:W-:Y:S02]  /*2cc40*/  IADD3 R4, R18.reuse, -0x80, RZ ;  /* 0xffffff8012047810 */ /* 0x040fe40007ffe0ff */
[----:B------:R-:W1:Y:S01]  /*2cc50*/  LDS R21, [R0+-0x100] ;  /* 0xffff000000157984 */ /* 0x000e620000000800 */
[C---:B------:R-:W-:Y:S02]  /*2cc60*/  IADD3 R6, R18.reuse, -0x40, RZ ;  /* 0xffffffc012067810 */ /* 0x040fe40007ffe0ff */
[C---:B------:R-:W-:Y:S01]  /*2cc70*/  IADD3 R10, R17.reuse, 0x100, RZ ;  /* 0x00000100110a7810 */ /* 0x040fe20007ffe0ff */
[----:B------:R-:W2:Y:S01]  /*2cc80*/  LDS R23, [R0] ;  /* 0x0000000000177984 */ /* 0x000ea20000000800 */
[C---:B------:R-:W-:Y:S02]  /*2cc90*/  IADD3 R12, R18.reuse, 0x80, RZ ;  /* 0x00000080120c7810 */ /* 0x040fe40007ffe0ff */
[----:B------:R-:W-:Y:S01]  /*2cca0*/  IMAD.WIDE.U32 R2, R17, R35, c[0x0][0x178] ;  /* 0x00005e0011027625 */ /* 0x000fe200078e0023 */
[----:B------:R-:W3:Y:S01]  /*2ccb0*/  LDS R25, [R0+0x100] ;  /* 0x0001000000197984 */ /* 0x000ee20000000800 */
[----:B------:R-:W-:-:S02]  /*2ccc0*/  IADD3 R14, R18, 0xc0, RZ ;  /* 0x000000c0120e7810 */ /* 0x000fc40007ffe0ff */
[-C--:B------:R-:W-:Y:S01]  /*2ccd0*/  IMAD.WIDE.U32 R4, R4, R35.reuse, c[0x0][0x178] ;  /* 0x00005e0004047625 */ /* 0x080fe200078e0023 */
[----:B------:R-:W4:Y:S01]  /*2cce0*/  LDS R27, [R0+0x200] ;  /* 0x00020000001b7984 */ /* 0x000f220000000800 */
[----:B------:R-:W-:Y:S02]  /*2ccf0*/  IADD3 R20, R18, 0x100, RZ ;  /* 0x0000010012147810 */ /* 0x000fe40007ffe0ff */
[-C--:B------:R-:W-:Y:S01]  /*2cd00*/  IMAD.WIDE.U32 R6, R6, R35.reuse, c[0x0][0x178] ;  /* 0x00005e0006067625 */ /* 0x080fe200078e0023 */
[----:B------:R-:W5:Y:S01]  /*2cd10*/  LDS R29, [R0+0x300] ;  /* 0x00030000001d7984 */ /* 0x000f620000000800 */
[----:B------:R-:W-:Y:S02]  /*2cd20*/  PLOP3.LUT P0, PT, PT, PT, PT, 0x8, 0x0 ;  /* 0x000000000000781c */ /* 0x000fe40003f0e170 */
[----:B------:R-:W-:Y:S01]  /*2cd30*/  IMAD.WIDE.U32 R8, R18, R35, c[0x0][0x178] ;  /* 0x00005e0012087625 */ /* 0x000fe200078e0023 */
[----:B------:R-:W5:Y:S01]  /*2cd40*/  LDS R31, [R0+0x400] ;  /* 0x00040000001f7984 */ /* 0x000f620000000800 */
[----:B------:R-:W-:-:S02]  /*2cd50*/  IADD3 R16, R16, 0x200, RZ ;  /* 0x0000020010107810 */ /* 0x000fc40007ffe0ff */
[-C--:B------:R-:W-:Y:S01]  /*2cd60*/  IMAD.WIDE.U32 R10, R10, R35.reuse, c[0x0][0x178] ;  /* 0x00005e000a0a7625 */ /* 0x080fe200078e0023 */
[----:B------:R0:W5:Y:S01]  /*2cd70*/  LDS R33, [R0+0x500] ;  /* 0x0005000000217984 */ /* 0x0001620000000800 */
[----:B------:R-:W-:Y:S02]  /*2cd80*/  IADD3 R18, R18, 0x200, RZ ;  /* 0x0000020012127810 */ /* 0x000fe40007ffe0ff */
[----:B------:R-:W-:Y:S01]  /*2cd90*/  IMAD.WIDE.U32 R12, R12, R35, c[0x0][0x178] ;  /* 0x00005e000c0c7625 */ /* 0x000fe200078e0023 */
[----:B------:R-:W-:-:S03]  /*2cda0*/  IADD3 R17, R17, 0x200, RZ ;  /* 0x0000020011117810 */ /* 0x000fc60007ffe0ff */
        /* <DEDUP_REMOVED lines=11> */
.L_x_40261:
[----:B------:R-:W-:Y:S05]  /*2ce60*/  BSYNC B0 ;  /* 0x0000000000007941 */ /* 0x000fea0003800000 */
.L_x_40260:
        /* <DEDUP_REMOVED lines=18> */
.L_x_40262:
        /* <DEDUP_REMOVED lines=15> */
.L_x_74495:


//--------------------- .text._ZN17fastertransformer17batch_topk_kernelIfLi32ELi32EEEvPKiPKT_PiPfS7_PKbS2_NS_14BeamHypothesesEiiifS3_ --------------------------
	.section	.text._ZN17fastertransformer17batch_topk_kernelIfLi32ELi32EEEvPKiPKT_PiPfS7_PKbS2_NS_14BeamHypothesesEiiifS3_,"ax",@progbits
	.sectioninfo	@"SHI_REGISTERS=80"
	.align	128
        .global         _ZN17fastertransformer17batch_topk_kernelIfLi32ELi32EEEvPKiPKT_PiPfS7_PKbS2_NS_14BeamHypothesesEiiifS3_
        .type           _ZN17fastertransformer17batch_topk_kernelIfLi32ELi32EEEvPKiPKT_PiPfS7_PKbS2_NS_14BeamHypothesesEiiifS3_,@function
        .size           _ZN17fastertransformer17batch_topk_kernelIfLi32ELi32EEEvPKiPKT_PiPfS7_PKbS2_NS_14BeamHypothesesEiiifS3_,(.L_x_74496 - _ZN17fastertransformer17batch_topk_kernelIfLi32ELi32EEEvPKiPKT_PiPfS7_PKbS2_NS_14BeamHypothesesEiiifS3_)
        .other          _ZN17fastertransformer17batch_topk_kernelIfLi32ELi32EEEvPKiPKT_PiPfS7_PKbS2_NS_14BeamHypothesesEiiifS3_,@"STO_CUDA_ENTRY STV_DEFAULT"
_ZN17fastertransformer17batch_topk_kernelIfLi32ELi32EEEvPKiPKT_PiPfS7_PKbS2_NS_14BeamHypothesesEiiifS3_:
.text._ZN17fastertransformer17batch_topk_kernelIfLi32ELi32EEEvPKiPKT_PiPfS7_PKbS2_NS_14BeamHypothesesEiiifS3_:
        /* <DEDUP_REMOVED lines=31> */
.L_x_40264:
[----:B------:R-:W-:-:S04]  /*01f0*/  LEA R6, P0, R3, c[0x0][0x1c0], 0x2 ;  /* 0x0000700003067a11 */ /* 0x000fc800078010ff */
[----:B------:R-:W-:Y:S02]  /*0200*/  LEA.HI.X R7, R3, c[0x0][0x1c4], R4, 0x2, P0 ;  /* 0x0000710003077a11 */ /* 0x000fe400000f1404 */
[----:B------:R-:W-:-:S05]  /*0210*/  MOV R3, 0x7f7fffff ;  /* 0x7f7fffff00037802 */ /* 0x000fca0000000f00 */
[----:B------:R0:W-:Y:S02]  /*0220*/  STG.E [R6.64], R3 ;  /* 0x0000000306007986 */ /* 0x0001e4000c101904 */
.L_x_40265:
[----:B------:R-:W-:Y:S05]  /*0230*/  BSYNC B0 ;  /* 0x0000000000007941 */ /* 0x000fea0003800000 */
.L_x_40263:
        /* <DEDUP_REMOVED lines=70> */
[----:B------:R-:W-:-:S03]  /*06a0*/  HFMA2.MMA R3, -RZ, RZ, 0, 2.384185791015625e-07 ;  /* 0x00000004ff037435 */ /* 0x000fc600000001ff */
[----:B------:R-:W-:-:S05]  /*06b0*/  LEA.HI.X.SX32 R9, R2, c[0x0][0x18c], 0x1, P0 ;  /* 0x0000630002097a11 */ /* 0x000fca00000f0eff */
[----:B------:R0:W2:Y:S02]  /*06c0*/  LDG.E.U8 R8, [R8.64] ;  /* 0x0000000408087981 */ /* 0x0000a4000c1e1100 */
        /* <DEDUP_REMOVED lines=69> */
[----:B--2---:R-:W-:Y:S02]  /*0b20*/  ISETP.NE.AND P0, PT, R8, RZ, PT ;  /* 0x000000ff0800720c */ /* 0x004fe40003f05270 */
[----:B------:R-:W-:-:S02]  /*0b30*/  MOV R8, 0xff7fffff ;  /* 0xff7fffff00087802 */ /* 0x000fc40000000f00 */
[----:B---3--:R-:W-:-:S09]  /*0b40*/  IADD3 R68, R2, 0x1, RZ ;  /* 0x0000000102447810 */ /* 0x008fd20007ffe0ff */
[----:B------:R-:W-:-:S04]  /*0b50*/  @P0 IMAD.MOV R68, RZ, RZ, R2 ;  /* 0x000000ffff440224 */ /* 0x000fc800078e0202 */
[----:B------:R-:W0:Y:S08]  /*0b60*/  I2F R2, R68 ;  /* 0x0000004400027306 */ /* 0x000e300000201400 */
[----:B0-----:R-:W0:Y:S02]  /*0b70*/  MUFU.LG2 R2, R2 ;  /* 0x0000000200027308 */ /* 0x001e240000000c00 */
[----:B0-----:R-:W-:-:S06]  /*0b80*/  FMUL.FTZ R2, R2, c[0x0][0x22c] ;  /* 0x00008b0002027a20 */ /* 0x001fcc0000410000 */
[----:B------:R0:W1:Y:S02]  /*0b90*/  MUFU.EX2 R4, -R2 ;  /* 0x8000000200047308 */ /* 0x0000640000000800 */
.L_x_40366:
[----:B------:R-:W-:-:S04]  /*0ba0*/  IABS R71, c[0x0][0x224] ;  /* 0x0000890000477a13 */ /* 0x000fc80000000000 */
[----:B------:R-:W2:Y:S08]  /*0bb0*/  I2F.RP R72, R71 ;  /* 0x0000004700487306 */ /* 0x000eb00000209400 */
[----:B--2---:R-:W2:Y:S02]  /*0bc0*/  MUFU.RCP R72, R72 ;  /* 0x0000004800487308 */ /* 0x004ea40000001000 */
[----:B0-2---:R-:W-:-:S06]  /*0bd0*/  IADD3 R2, R72, 0xffffffe, RZ ;  /* 0x0ffffffe48027810 */ /* 0x005fcc0007ffe0ff */
[----:B------:R0:W2:Y:S02]  /*0be0*/  F2I.FTZ.U32.TRUNC.NTZ R3, R2 ;  /* 0x0000000200037305 */ /* 0x0000a4000021f000 */
[----:B0-----:R-:W-:Y:S02]  /*0bf0*/  IMAD.MOV.U32 R2, RZ, RZ, RZ ;  /* 0x000000ffff027224 */ /* 0x001fe400078e00ff */
[----:B--2---:R-:W-:-:S04]  /*0c00*/  IMAD.MOV R73, RZ, RZ, -R3 ;  /* 0x000000ffff497224 */ /* 0x004fc800078e0a03 */
[----:B------:R-:W-:-:S04]  /*0c10*/  IMAD R73, R73, R71, RZ ;  /* 0x0000004749497224 */ /* 0x000fc800078e02ff */
[----:B------:R-:W-:Y:S01]  /*0c20*/  IMAD.HI.U32 R3, R3, R73, R2 ;  /* 0x0000004903037227 */ /* 0x000fe200078e0002 */
[----:B------:R-:W-:-:S03]  /*0c30*/  IABS R73, R5 ;  /* 0x0000000500497213 */ /* 0x000fc60000000000 */
[----:B------:R-:W-:Y:S02]  /*0c40*/  IMAD.MOV.U32 R2, RZ, RZ, R70 ;  /* 0x000000ffff027224 */ /* 0x000fe400078e0046 */
[----:B------:R-:W-:-:S04]  /*0c50*/  IMAD.HI.U32 R3, R3, R73, RZ ;  /* 0x0000004903037227 */ /* 0x000fc800078e00ff */
[----:B------:R-:W-:Y:S02]  /*0c60*/  IMAD.MOV R72, RZ, RZ, -R3 ;  /* 0x000000ffff487224 */ /* 0x000fe400078e0a03 */
[----:B------:R-:W-:Y:S02]  /*0c70*/  IMAD.MOV.U32 R3, RZ, RZ, R7 ;  /* 0x000000ffff037224 */ /* 0x000fe400078e0007 */
[----:B------:R-:W-:-:S05]  /*0c80*/  IMAD R72, R71, R72, R73 ;  /* 0x0000004847487224 */ /* 0x000fca00078e0249 */
[----:B------:R-:W-:-:S13]  /*0c90*/  ISETP.GT.U32.AND P0, PT, R71, R72, PT ;  /* 0x000000484700720c */ /* 0x000fda0003f04070 */
[----:B------:R-:W-:-:S05]  /*0ca0*/  @!P0 IMAD.IADD R72, R72, 0x1, -R71 ;  /* 0x0000000148488824 */ /* 0x000fca00078e0a47 */
[----:B------:R-:W-:-:S13]  /*0cb0*/  ISETP.GT.U32.AND P0, PT, R71, R72, PT ;  /* 0x000000484700720c */ /* 0x000fda0003f04070 */
[----:B------:R-:W-:Y:S02]  /*0cc0*/  @!P0 IADD3 R72, R72, -R71, RZ ;  /* 0x8000004748488210 */ /* 0x000fe40007ffe0ff */
[----:B------:R-:W2:Y:S01]  /*0cd0*/  LDG.E.CONSTANT R71, [R2.64] ;  /* 0x0000000402477981 */ /* 0x000ea2000c1e9900 */
[----:B------:R-:W-:Y:S01]  /*0ce0*/  ISETP.GE.AND P1, PT, R5, RZ, PT ;  /* 0x000000ff0500720c */ /* 0x000fe20003f26270 */
[----:B------:R-:W-:Y:S01]  /*0cf0*/  BSSY B1, `(.L_x_40269) ;  /* 0x0000010000017945 */ /* 0x000fe20003800000 */
[----:B------:R-:W-:-:S11]  /*0d00*/  ISETP.NE.AND P0, PT, RZ, c[0x0][0x224], PT ;  /* 0x00008900ff007a0c */ /* 0x000fd60003f05270 */
[----:B------:R-:W-:Y:S02]  /*0d10*/  @!P1 IMAD.MOV R72, RZ, RZ, -R72 ;  /* 0x000000ffff489224 */ /* 0x000fe400078e0a48 */
[----:B------:R-:W-:Y:S02]  /*0d20*/  @!P0 LOP3.LUT R72, RZ, c[0x0][0x224], RZ, 0x33, !PT ;  /* 0x00008900ff488a12 */ /* 0x000fe400078e33ff */
[----:B------:R-:W-:-:S04]  /*0d30*/  ISETP.NE.AND P0, PT, R68, 0x1, PT ;  /* 0x000000014400780c */ /* 0x000fc80003f05270 */
[----:B------:R-:W0:Y:S09]  /*0d40*/  I2F R72, R72 ;  /* 0x0000004800487306 */ /* 0x000e320000201400 */
[----:B-12---:R-:W-:-:S04]  /*0d50*/  @P0 FMUL.FTZ R71, R71, R4 ;  /* 0x0000000447470220 */ /* 0x006fc80000410000 */
[----:B0-----:R-:W-:-:S05]  /*0d60*/  FFMA.FTZ R71, R72, c[0x0][0x230], R71 ;  /* 0x00008c0048477a23 */ /* 0x001fca0000010047 */
[----:B------:R-:W-:-:S04]  /*0d70*/  FSETP.GEU.FTZ.AND P0, PT, R69, R71, PT ;  /* 0x000000474500720b */ /* 0x000fc80003f1e000 */
[----:B------:R-:W-:-:S13]  /*0d80*/  ISETP.EQ.OR P0, PT, R36, -0x1, !P0 ;  /* 0xffffffff2400780c */ /* 0x000fda0004702670 */
[----:B------:R-:W-:Y:S05]  /*0d90*/  @P0 BRA `(.L_x_40270) ;  /* 0x0000003000000947 */ /* 0x000fea0003800000 */
[----:B------:R-:W-:-:S04]  /*0da0*/  FSETP.NEU.FTZ.AND P0, PT, R69, R71, PT ;  /* 0x000000474500720b */ /* 0x000fc80003f1d000 */
[----:B------:R-:W-:-:S13]  /*0db0*/  ISETP.LE.OR P0, PT, R36, R5, P0 ;  /* 0x000000052400720c */ /* 0x000fda0000703670 */
[----:B------:R-:W-:Y:S05]  /*0dc0*/  @P0 BRA `(.L_x_40271) ;  /* 0x0000002000000947 */ /* 0x000fea0003800000 */
.L_x_40270:
[----:B------:R-:W-:Y:S01]  /*0dd0*/  IMAD.MOV.U32 R69, RZ, RZ, R71 ;  /* 0x000000ffff457224 */ /* 0x000fe200078e0047 */
[----:B------:R-:W-:Y:S02]  /*0de0*/  MOV R36, R5 ;  /* 0x0000000500247202 */ /* 0x000fe40000000f00 */
.L_x_40271:
[----:B------:R-:W-:Y:S05]  /*0df0*/  BSYNC B1 ;  /* 0x0000000000017941 */ /* 0x000fea0003800000 */
.L_x_40269:
        /* <DEDUP_REMOVED lines=9> */
.L_x_40273:
[----:B------:R-:W-:Y:S01]  /*0e90*/  IMAD.MOV.U32 R3, RZ, RZ, R69 ;  /* 0x000000ffff037224 */ /* 0x000fe200078e0045 */
[----:B------:R-:W-:Y:S01]  /*0ea0*/  MOV R69, R11 ;  /* 0x0000000b00457202 */ /* 0x000fe20000000f00 */
[----:B------:R-:W-:Y:S02]  /*0eb0*/  IMAD.MOV.U32 R71, RZ, RZ, R36 ;  /* 0x000000ffff477224 */ /* 0x000fe400078e0024 */
[----:B------:R-:W-:Y:S02]  /*0ec0*/  IMAD.MOV.U32 R36, RZ, RZ, R43 ;  /* 0x000000ffff247224 */ /* 0x000fe400078e002b */
.L_x_40274:
[----:B------:R-:W-:Y:S05]  /*0ed0*/  BSYNC B1 ;  /* 0x0000000000017941 */ /* 0x000fea0003800000 */
.L_x_40272:
        /* <DEDUP_REMOVED lines=11> */
.L_x_40276:
[----:B------:R-:W-:Y:S02]  /*0f90*/  IMAD.MOV.U32 R2, RZ, RZ, R3 ;  /* 0x000000ffff027224 */ /* 0x000fe400078e0003 */
[----:B------:R-:W-:Y:S02]  /*0fa0*/  IMAD.MOV.U32 R72, RZ, RZ, R71 ;  /* 0x000000ffff487224 */ /* 0x000fe400078e0047 */
[----:B------:R-:W-:Y:S02]  /*0fb0*/  IMAD.MOV.U32 R11, RZ, RZ, R10 ;  /* 0x000000ffff0b7224 */ /* 0x000fe400078e000a */
[----:B------:R-:W-:Y:S02]  /*0fc0*/  IMAD.MOV.U32 R43, RZ, RZ, R42 ;  /* 0x000000ffff2b7224 */ /* 0x000fe400078e002a */
.L_x_40277:
[----:B------:R-:W-:Y:S05]  /*0fd0*/  BSYNC B1 ;  /* 0x0000000000017941 */ /* 0x000fea0003800000 */
.L_x_40275:
        /* <DEDUP_REMOVED lines=11> */
.L_x_40279:
[----:B------:R-:W-:Y:S01]  /*1090*/  IMAD.MOV.U32 R3, RZ, RZ, R2 ;  /* 0x000000ffff037224 */ /* 0x000fe200078e0002 */
[----:B------:R-:W-:Y:S01]  /*10a0*/  MOV R71, R72 ;  /* 0x0000004800477202 */ /* 0x000fe20000000f00 */
[----:B------:R-:W-:Y:S02]  /*10b0*/  IMAD.MOV.U32 R10, RZ, RZ, R9 ;  /* 0x000000ffff0a7224 */ /* 0x000fe400078e0009 */
[----:B------:R-:W-:Y:S02]  /*10c0*/  IMAD.MOV.U32 R42, RZ, RZ, R41 ;  /* 0x000000ffff2a7224 */ /* 0x000fe400078e0029 */
.L_x_40280:
[----:B------:R-:W-:Y:S05]  /*10d0*/  BSYNC B1 ;  /* 0x0000000000017941 */ /* 0x000fea0003800000 */
.L_x_40278:
        /* <DEDUP_REMOVED lines=11> */
.L_x_40282:
[----:B------:R-:W-:Y:S01]  /*1190*/  IMAD.MOV.U32 R2, RZ, RZ, R3 ;  /* 0x000000ffff027224 */ /* 0x000fe200078e0003 */
[----:B------:R-:W-:Y:S01]  /*11a0*/  MOV R41, R40 ;  /* 0x0000002800297202 */ /* 0x000fe20000000f00 */
[----:B------:R-:W-:Y:S02]  /*11b0*/  IMAD.MOV.U32 R72, RZ, RZ, R71 ;  /* 0x000000ffff487224 */ /* 0x000fe400078e0047 */
[----:B------:R-:W-:Y:S02]  /*11c0*/  IMAD.MOV.U32 R9, RZ, RZ, R8 ;  /* 0x000000ffff097224 */ /* 0x000fe400078e0008 */
.L_x_40283:
[----:B------:R-:W-:Y:S05]  /*11d0*/  BSYNC B1 ;  /* 0x0000000000017941 */ /* 0x000fea0003800000 */
.L_x_40281:
[----:B------:R-:W-:Y:S01]  /*11e0*/  FSETP.GT.FTZ.AND P0, PT, R2, R15, PT ;  /* 0x0000000f0200720b */ /* 0x000fe20003f14000 */
[----:B------:R-:W-:Y:S03]  /*11f0*/  BSSY B1, `(.L_x_40284) ;  /* 0x000000e000017945 */ /* 0x000fe60003800000 */
[----:B------:R-:W-:-:S13]  /*1200*/  ISETP.EQ.OR P0, PT, R47, -0x1, P0 ;  /* 0xffffffff2f00780c */ /* 0x000fda0000702670 */
[----:B------:R-:W-:Y:S05]  /*1210*/  @P0 BRA `(.L_x_40285) ;  /* 0x0000007000000947 */ /* 0x000fea0003800000 */
[----:B------:R-:W-:Y:S01]  /*1220*/  FSETP.NEU.FTZ.AND P0, PT, R2, R15, PT ;  /* 0x0000000f0200720b */ /* 0x000fe20003f1d000 */
[----:B------:R-:W-:Y:S02]  /*1230*/  IMAD.MOV.U32 R3, RZ, RZ, R15 ;  /* 0x000000ffff037224 */ /* 0x000fe400078e000f */
[----:B------:R-:W-:Y:S01]  /*1240*/  IMAD.MOV.U32 R71, RZ, RZ, R47 ;  /* 0x000000ffff477224 */ /* 0x000fe200078e002f */
[----:B------:R-:W-:Y:S01]  /*1250*/  ISETP.GE.OR P0, PT, R72, R47, P0 ;  /* 0x0000002f4800720c */ /* 0x000fe20000706670 */
[----:B------:R-:W-:Y:S02]  /*1260*/  IMAD.MOV.U32 R8, RZ, RZ, R2 ;  /* 0x000000ffff087224 */ /* 0x000fe400078e0002 */
[----:B------:R-:W-:-:S10]  /*1270*/  IMAD.MOV.U32 R40, RZ, RZ, R72 ;  /* 0x000000ffff287224 */ /* 0x000fd400078e0048 */
[----:B------:R-:W-:Y:S05]  /*1280*/  @P0 BRA `(.L_x_40286) ;  /* 0x0000004000000947 */ /* 0x000fea0003800000 */
.L_x_40285:
[----:B------:R-:W-:Y:S01]  /*1290*/  MOV R3, R2 ;  /* 0x0000000200037202 */ /* 0x000fe20000000f00 */
[----:B------:R-:W-:Y:S02]  /*12a0*/  IMAD.MOV.U32 R71, RZ, RZ, R72 ;  /* 0x000000ffff477224 */ /* 0x000fe400078e0048 */
[----:B------:R-:W-:Y:S02]  /*12b0*/  IMAD.MOV.U32 R8, RZ, RZ, R15 ;  /* 0x000000ffff087224 */ /* 0x000fe400078e000f */
[----:B------:R-:W-:Y:S02]  /*12c0*/  IMAD.MOV.U32 R40, RZ, RZ, R47 ;  /* 0x000000ffff287224 */ /* 0x000fe400078e002f */
.L_x_40286:
[----:B------:R-:W-:Y:S05]  /*12d0*/  BSYNC B1 ;  /* 0x0000000000017941 */ /* 0x000fea0003800000 */
.L_x_40284:
        /* <DEDUP_REMOVED lines=11> */
.L_x_40288:
[----:B------:R-:W-:Y:S01]  /*1390*/  IMAD.MOV.U32 R2, RZ, RZ, R3 ;  /* 0x000000ffff027224 */ /* 0x000fe200078e0003 */
[----:B------:R-:W-:Y:S01]  /*13a0*/  MOV R15, R14 ;  /* 0x0000000e000f7202 */ /* 0x000fe20000000f00 */
[----:B------:R-:W-:Y:S02]  /*13b0*/  IMAD.MOV.U32 R72, RZ, RZ, R71 ;  /* 0x000000ffff487224 */ /* 0x000fe400078e0047 */
[----:B------:R-:W-:Y:S02]  /*13c0*/  IMAD.MOV.U32 R47, RZ, RZ, R46 ;  /* 0x000000ffff2f7224 */ /* 0x000fe400078e002e */
.L_x_40289:
[----:B------:R-:W-:Y:S05]  /*13d0*/  BSYNC B1 ;  /* 0x0000000000017941 */ /* 0x000fea0003800000 */
.L_x_40287:
        /* <DEDUP_REMOVED lines=11> */
.L_x_40291:
[----:B------:R-:W-:Y:S02]  /*1490*/  IMAD.MOV.U32 R3, RZ, RZ, R2 ;  /* 0x000000ffff037224 */ /* 0x000fe400078e0002 */
[----:B------:R-:W-:Y:S02]  /*14a0*/  IMAD.MOV.U32 R71, RZ, RZ, R72 ;  /* 0x000000ffff477224 */ /* 0x000fe400078e0048 */
[----:B------:R-:W-:Y:S02]  /*14b0*/  IMAD.MOV.U32 R14, RZ, RZ, R13 ;  /* 0x000000ffff0e7224 */ /* 0x000fe400078e000d */
[----:B------:R-:W-:Y:S02]  /*14c0*/  IMAD.MOV.U32 R46, RZ, RZ, R45 ;  /* 0x000000ffff2e7224 */ /* 0x000fe400078e002d */
.L_x_40292:
[----:B------:R-:W-:Y:S05]  /*14d0*/  BSYNC B1 ;  /* 0x0000000000017941 */ /* 0x000fea0003800000 */
.L_x_40290:
        /* <DEDUP_REMOVED lines=11> */
.L_x_40294:
[----:B------:R-:W-:Y:S01]  /*1590*/  IMAD.MOV.U32 R2, RZ, RZ, R3 ;  /* 0x000000ffff027224 */ /* 0x000fe200078e0003 */
[----:B------:R-:W-:Y:S01]  /*15a0*/  MOV R72, R71 ;  /* 0x0000004700487202 */ /* 0x000fe20000000f00 */
[----:B------:R-:W-:Y:S02]  /*15b0*/  IMAD.MOV.U32 R13, RZ, RZ, R12 ;  /* 0x000000ffff0d7224 */ /* 0x000fe400078e000c */
[----:B------:R-:W-:Y:S02]  /*15c0*/  IMAD.MOV.U32 R45, RZ, RZ, R44 ;  /* 0x000000ffff2d7224 */ /* 0x000fe400078e002c */
.L_x_40295:
[----:B------:R-:W-:Y:S05]  /*15d0*/  BSYNC B1 ;  /* 0x0000000000017941 */ /* 0x000fea0003800000 */
.L_x_40293:
        /* <DEDUP_REMOVED lines=11> */
.L_x_40297:
[----:B------:R-:W-:Y:S01]  /*1690*/  IMAD.MOV.U32 R3, RZ, RZ, R2 ;  /* 0x000000ffff037224 */ /* 0x000fe200078e0002 */
[----:B------:R-:W-:Y:S01]  /*16a0*/  MOV R44, R51 ;  /* 0x00000033002c7202 */ /* 0x000fe20000000f00 */
[----:B------:R-:W-:Y:S02]  /*16b0*/  IMAD.MOV.U32 R71, RZ, RZ, R72 ;  /* 0x000000ffff477224 */ /* 0x000fe400078e0048 */
[----:B------:R-:W-:Y:S02]  /*16c0*/  IMAD.MOV.U32 R12, RZ, RZ, R19 ;  /* 0x000000ffff0c7224 */ /* 0x000fe400078e0013 */
.L_x_40298:
[----:B------:R-:W-:Y:S05]  /*16d0*/  BSYNC B1 ;  /* 0x0000000000017941 */ /* 0x000fea0003800000 */
.L_x_40296:
        /* <DEDUP_REMOVED lines=11> */
.L_x_40300:
[----:B------:R-:W-:Y:S01]  /*1790*/  MOV R2, R3 ;  /* 0x0000000300027202 */ /* 0x000fe20000000f00 */
[----:B------:R-:W-:Y:S02]  /*17a0*/  IMAD.MOV.U32 R72, RZ, RZ, R71 ;  /* 0x000000ffff487224 */ /* 0x000fe400078e0047 */
[----:B------:R-:W-:Y:S02]  /*17b0*/  IMAD.MOV.U32 R19, RZ, RZ, R18 ;  /* 0x000000ffff137224 */ /* 0x000fe400078e0012 */
[----:B------:R-:W-:Y:S02]  /*17c0*/  IMAD.MOV.U32 R51, RZ, RZ, R50 ;  /* 0x000000ffff337224 */ /* 0x000fe400078e0032 */
.L_x_40301:
[----:B------:R-:W-:Y:S05]  /*17d0*/  BSYNC B1 ;  /* 0x0000000000017941 */ /* 0x000fea0003800000 */
.L_x_40299:
        /* <DEDUP_REMOVED lines=11> */
.L_x_40303:
[----:B------:R-:W-:Y:S01]  /*1890*/  IMAD.MOV.U32 R3, RZ, RZ, R2 ;  /* 0x000000ffff037224 */ /* 0x000fe200078e0002 */
[----:B------:R-:W-:Y:S01]  /*18a0*/  MOV R18, R17 ;  /* 0x0000001100127202 */ /* 0x000fe20000000f00 */
[----:B------:R-:W-:Y:S02]  /*18b0*/  IMAD.MOV.U32 R71, RZ, RZ, R72 ;  /* 0x000000ffff477224 */ /* 0x000fe400078e0048 */
[----:B------:R-:W-:Y:S02]  /*18c0*/  IMAD.MOV.U32 R50, RZ, RZ, R49 ;  /* 0x000000ffff327224 */ /* 0x000fe400078e0031 */
.L_x_40304:
[----:B------:R-:W-:Y:S05]  /*18d0*/  BSYNC B1 ;  /* 0x0000000000017941 */ /* 0x000fea0003800000 */
.L_x_40302:
        /* <DEDUP_REMOVED lines=11> */
.L_x_40306:
[----:B------:R-:W-:Y:S02]  /*1990*/  IMAD.MOV.U32 R2, RZ, RZ, R3 ;  /* 0x000000ffff027224 */ /* 0x000fe400078e0003 */
[----:B------:R-:W-:Y:S02]  /*19a0*/  IMAD.MOV.U32 R72, RZ, RZ, R71 ;  /* 0x000000ffff487224 */ /* 0x000fe400078e0047 */
[----:B------:R-:W-:Y:S02]  /*19b0*/  IMAD.MOV.U32 R17, RZ, RZ, R16 ;  /* 0x000000ffff117224 */ /* 0x000fe400078e0010 */
[----:B------:R-:W-:Y:S02]  /*19c0*/  IMAD.MOV.U32 R49, RZ, RZ, R48 ;  /* 0x000000ffff317224 */ /* 0x000fe400078e0030 */
.L_x_40307:
[----:B------:R-:W-:Y:S05]  /*19d0*/  BSYNC B1 ;  /* 0x0000000000017941 */ /* 0x000fea0003800000 */
.L_x_40305:
        /* <DEDUP_REMOVED lines=11> */
.L_x_40309:
[----:B------:R-:W-:Y:S01]  /*1a90*/  IMAD.MOV.U32 R3, RZ, RZ, R2 ;  /* 0x000000ffff037224 */ /* 0x000fe200078e0002 */
[----:B------:R-:W-:Y:S01]  /*1aa0*/  MOV R71, R72 ;  /* 0x0000004800477202 */ /* 0x000fe20000000f00 */
[----:B------:R-:W-:Y:S02]  /*1ab0*/  IMAD.MOV.U32 R16, RZ, RZ, R23 ;  /* 0x000000ffff107224 */ /* 0x000fe400078e0017 */
[----:B------:R-:W-:Y:S02]  /*1ac0*/  IMAD.MOV.U32 R48, RZ, RZ, R55 ;  /* 0x000000ffff307224 */ /* 0x000fe400078e0037 */
.L_x_40310:
[----:B------:R-:W-:Y:S05]  /*1ad0*/  BSYNC B1 ;  /* 0x0000000000017941 */ /* 0x000fea0003800000 */
.L_x_40308:
        /* <DEDUP_REMOVED lines=11> */
.L_x_40312:
[----:B------:R-:W-:Y:S01]  /*1b90*/  IMAD.MOV.U32 R2, RZ, RZ, R3 ;  /* 0x000000ffff027224 */ /* 0x000fe200078e0003 */
[----:B------:R-:W-:Y:S01]  /*1ba0*/  MOV R55, R54 ;  /* 0x0000003600377202 */ /* 0x000fe20000000f00 */
[----:B------:R-:W-:Y:S02]  /*1bb0*/  IMAD.MOV.U32 R72, RZ, RZ, R71 ;  /* 0x000000ffff487224 */ /* 0x000fe400078e0047 */
[----:B------:R-:W-:Y:S02]  /*1bc0*/  IMAD.MOV.U32 R23, RZ, RZ, R22 ;  /* 0x000000ffff177224 */ /* 0x000fe400078e0016 */
.L_x_40313:
[----:B------:R-:W-:Y:S05]  /*1bd0*/  BSYNC B1 ;  /* 0x0000000000017941 */ /* 0x000fea0003800000 */
.L_x_40311:
        /* <DEDUP_REMOVED lines=11> */
.L_x_40315:
[----:B------:R-:W-:Y:S01]  /*1c90*/  MOV R71, R2 ;  /* 0x0000000200477202 */ /* 0x000fe20000000f00 */
[----:B------:R-:W-:Y:S02]  /*1ca0*/  IMAD.MOV.U32 R3, RZ, RZ, R72 ;  /* 0x000000ffff037224 */ /* 0x000fe400078e0048 */
[----:B------:R-:W-:Y:S02]  /*1cb0*/  IMAD.MOV.U32 R22, RZ, RZ, R21 ;  /* 0x000000ffff167224 */ /* 0x000fe400078e0015 */
[----:B------:R-:W-:Y:S02]  /*1cc0*/  IMAD.MOV.U32 R54, RZ, RZ, R53 ;  /* 0x000000ffff367224 */ /* 0x000fe400078e0035 */
.L_x_40316:
[----:B------:R-:W-:Y:S05]  /*1cd0*/  BSYNC B1 ;  /* 0x0000000000017941 */ /* 0x000fea0003800000 */
.L_x_40314:
        /* <DEDUP_REMOVED lines=11> */
.L_x_40318:
[----:B------:R-:W-:Y:S01]  /*1d90*/  IMAD.MOV.U32 R72, RZ, RZ, R71 ;  /* 0x000000ffff487224 */ /* 0x000fe200078e0047 */
[----:B------:R-:W-:Y:S01]  /*1da0*/  MOV R21, R20 ;  /* 0x0000001400157202 */ /* 0x000fe20000000f00 */
[----:B------:R-:W-:Y:S02]  /*1db0*/  IMAD.MOV.U32 R2, RZ, RZ, R3 ;  /* 0x000000ffff027224 */ /* 0x000fe400078e0003 */
[----:B------:R-:W-:Y:S02]  /*1dc0*/  IMAD.MOV.U32 R53, RZ, RZ, R52 ;  /* 0x000000ffff357224 */ /* 0x000fe400078e0034 */
.L_x_40319:
[----:B------:R-:W-:Y:S05]  /*1dd0*/  BSYNC B1 ;  /* 0x0000000000017941 */ /* 0x000fea0003800000 */
.L_x_40317:
        /* <DEDUP_REMOVED lines=11> */
.L_x_40321:
[----:B------:R-:W-:Y:S02]  /*1e90*/  IMAD.MOV.U32 R71, RZ, RZ, R72 ;  /* 0x000000ffff477224 */ /* 0x000fe400078e0048 */
[----:B------:R-:W-:Y:S02]  /*1ea0*/  IMAD.MOV.U32 R3, RZ, RZ, R2 ;  /* 0x000000ffff037224 */ /* 0x000fe400078e0002 */
[----:B------:R-:W-:Y:S02]  /*1eb0*/  IMAD.MOV.U32 R20, RZ, RZ, R27 ;  /* 0x000000ffff147224 */ /* 0x000fe400078e001b */
[----:B------:R-:W-:Y:S02]  /*1ec0*/  IMAD.MOV.U32 R52, RZ, RZ, R59 ;  /* 0x000000ffff347224 */ /* 0x000fe400078e003b */
.L_x_40322:
[----:B------:R-:W-:Y:S05]  /*1ed0*/  BSYNC B1 ;  /* 0x0000000000017941 */ /* 0x000fea0003800000 */
.L_x_40320:
        /* <DEDUP_REMOVED lines=11> */
.L_x_40324:
[----:B------:R-:W-:Y:S01]  /*1f90*/  IMAD.MOV.U32 R72, RZ, RZ, R71 ;  /* 0x000000ffff487224 */ /* 0x000fe200078e0047 */
[----:B------:R-:W-:Y:S01]  /*1fa0*/  MOV R2, R3 ;  /* 0x0000000300027202 */ /* 0x000fe20000000f00 */
[----:B------:R-:W-:Y:S02]  /*1fb0*/  IMAD.MOV.U32 R27, RZ, RZ, R26 ;  /* 0x000000ffff1b7224 */ /* 0x000fe400078e001a */
[----:B------:R-:W-:Y:S02]  /*1fc0*/  IMAD.MOV.U32 R59, RZ, RZ, R58 ;  /* 0x000000ffff3b7224 */ /* 0x000fe400078e003a */
.L_x_40325:
[----:B------:R-:W-:Y:S05]  /*1fd0*/  BSYNC B1 ;  /* 0x0000000000017941 */ /* 0x000fea0003800000 */
.L_x_40323:
        /* <DEDUP_REMOVED lines=11> */
.L_x_40327:
[----:B------:R-:W-:Y:S01]  /*2090*/  IMAD.MOV.U32 R71, RZ, RZ, R72 ;  /* 0x000000ffff477224 */ /* 0x000fe200078e0048 */
[----:B------:R-:W-:Y:S01]  /*20a0*/  MOV R58, R57 ;  /* 0x00000039003a7202 */ /* 0x000fe20000000f00 */
[----:B------:R-:W-:Y:S02]  /*20b0*/  IMAD.MOV.U32 R3, RZ, RZ, R2 ;  /* 0x000000ffff037224 */ /* 0x000fe400078e0002 */
[----:B------:R-:W-:Y:S02]  /*20c0*/  IMAD.MOV.U32 R26, RZ, RZ, R25 ;  /* 0x000000ffff1a7224 */ /* 0x000fe400078e0019 */
.L_x_40328:
[----:B------:R-:W-:Y:S05]  /*20d0*/  BSYNC B1 ;  /* 0x0000000000017941 */ /* 0x000fea0003800000 */
.L_x_40326:
        /* <DEDUP_REMOVED lines=11> */
.L_x_40330:
[----:B------:R-:W-:Y:S01]  /*2190*/  MOV R72, R71 ;  /* 0x0000004700487202 */ /* 0x000fe20000000f00 */
[----:B------:R-:W-:Y:S02]  /*21a0*/  IMAD.MOV.U32 R2, RZ, RZ, R3 ;  /* 0x000000ffff027224 */ /* 0x000fe400078e0003 */
[----:B------:R-:W-:Y:S02]  /*21b0*/  IMAD.MOV.U32 R25, RZ, RZ, R24 ;  /* 0x000000ffff197224 */ /* 0x000fe400078e0018 */
[----:B------:R-:W-:Y:S02]  /*21c0*/  IMAD.MOV.U32 R57, RZ, RZ, R56 ;  /* 0x000000ffff397224 */ /* 0x000fe400078e0038 */
.L_x_40331:
[----:B------:R-:W-:Y:S05]  /*21d0*/  BSYNC B1 ;  /* 0x0000000000017941 */ /* 0x000fea0003800000 */
.L_x_40329:
        /* <DEDUP_REMOVED lines=11> */
.L_x_40333:
[----:B------:R-:W-:Y:S01]  /*2290*/  IMAD.MOV.U32 R71, RZ, RZ, R72 ;  /* 0x000000ffff477224 */ /* 0x000fe200078e0048 */
[----:B------:R-:W-:Y:S01]  /*22a0*/  MOV R24, R31 ;  /* 0x0000001f00187202 */ /* 0x000fe20000000f00 */
[----:B------:R-:W-:Y:S02]  /*22b0*/  IMAD.MOV.U32 R3, RZ, RZ, R2 ;  /* 0x000000ffff037224 */ /* 0x000fe400078e0002 */
[----:B------:R-:W-:Y:S02]  /*22c0*/  IMAD.MOV.U32 R56, RZ, RZ, R63 ;  /* 0x000000ffff387224 */ /* 0x000fe400078e003f */
.L_x_40334:
[----:B------:R-:W-:Y:S05]  /*22d0*/  BSYNC B1 ;  /* 0x0000000000017941 */ /* 0x000fea0003800000 */
.L_x_40332:
        /* <DEDUP_REMOVED lines=11> */
.L_x_40336:
[----:B------:R-:W-:Y:S02]  /*2390*/  IMAD.MOV.U32 R72, RZ, RZ, R71 ;  /* 0x000000ffff487224 */ /* 0x000fe400078e0047 */
[----:B------:R-:W-:Y:S02]  /*23a0*/  IMAD.MOV.U32 R2, RZ, RZ, R3 ;  /* 0x000000ffff027224 */ /* 0x000fe400078e0003 */
[----:B------:R-:W-:Y:S02]  /*23b0*/  IMAD.MOV.U32 R31, RZ, RZ, R30 ;  /* 0x000000ffff1f7224 */ /* 0x000fe400078e001e */
[----:B------:R-:W-:Y:S02]  /*23c0*/  IMAD.MOV.U32 R63, RZ, RZ, R62 ;  /* 0x000000ffff3f7224 */ /* 0x000fe400078e003e */
.L_x_40337:
[----:B------:R-:W-:Y:S05]  /*23d0*/  BSYNC B1 ;  /* 0x0000000000017941 */ /* 0x000fea0003800000 */
.L_x_40335:
        /* <DEDUP_REMOVED lines=11> */
.L_x_40339:
[----:B------:R-:W-:Y:S01]  /*2490*/  IMAD.MOV.U32 R71, RZ, RZ, R72 ;  /* 0x000000ffff477224 */ /* 0x000fe200078e0048 */
[----:B------:R-:W-:Y:S01]  /*24a0*/  MOV R3, R2 ;  /* 0x0000000200037202 */ /* 0x000fe20000000f00 */
[----:B------:R-:W-:Y:S02]  /*24b0*/  IMAD.MOV.U32 R30, RZ, RZ, R29 ;  /* 0x000000ffff1e7224 */ /* 0x000fe400078e001d */
[----:B------:R-:W-:Y:S02]  /*24c0*/  IMAD.MOV.U32 R62, RZ, RZ, R61 ;  /* 0x000000ffff3e7224 */ /* 0x000fe400078e003d */
.L_x_40340:
[----:B------:R-:W-:Y:S05]  /*24d0*/  BSYNC B1 ;  /* 0x0000000000017941 */ /* 0x000fea0003800000 */
.L_x_40338:
        /* <DEDUP_REMOVED lines=11> */
.L_x_40342:
[----:B------:R-:W-:Y:S01]  /*2590*/  IMAD.MOV.U32 R72, RZ, RZ, R71 ;  /* 0x000000ffff487224 */ /* 0x000fe200078e0047 */
[----:B------:R-:W-:Y:S01]  /*25a0*/  MOV R61, R60 ;  /* 0x0000003c003d7202 */ /* 0x000fe20000000f00 */
[----:B------:R-:W-:Y:S02]  /*25b0*/  IMAD.MOV.U32 R2, RZ, RZ, R3 ;  /* 0x000000ffff027224 */ /* 0x000fe400078e0003 */
[----:B------:R-:W-:Y:S02]  /*25c0*/  IMAD.MOV.U32 R29, RZ, RZ, R28 ;  /* 0x000000ffff1d7224 */ /* 0x000fe400078e001c */
.L_x_40343:
[----:B------:R-:W-:Y:S05]  /*25d0*/  BSYNC B1 ;  /* 0x0000000000017941 */ /* 0x000fea0003800000 */
.L_x_40341:
        /* <DEDUP_REMOVED lines=11> */
.L_x_40345:
[----:B------:R-:W-:Y:S01]  /*2690*/  MOV R71, R72 ;  /* 0x0000004800477202 */ /* 0x000fe20000000f00 */
[----:B------:R-:W-:Y:S02]  /*26a0*/  IMAD.MOV.U32 R3, RZ, RZ, R2 ;  /* 0x000000ffff037224 */ /* 0x000fe400078e0002 */
[----:B------:R-:W-:Y:S02]  /*26b0*/  IMAD.MOV.U32 R28, RZ, RZ, R35 ;  /* 0x000000ffff1c7224 */ /* 0x000fe400078e0023 */
[----:B------:R-:W-:Y:S02]  /*26c0*/  IMAD.MOV.U32 R60, RZ, RZ, R67 ;  /* 0x000000ffff3c7224 */ /* 0x000fe400078e0043 */
.L_x_40346:
[----:B------:R-:W-:Y:S05]  /*26d0*/  BSYNC B1 ;  /* 0x0000000000017941 */ /* 0x000fea0003800000 */
.L_x_40344:
        /* <DEDUP_REMOVED lines=11> */
.L_x_40348:
[----:B------:R-:W-:Y:S01]  /*2790*/  IMAD.MOV.U32 R72, RZ, RZ, R71 ;  /* 0x000000ffff487224 */ /* 0x000fe200078e0047 */
[----:B------:R-:W-:Y:S01]  /*27a0*/  MOV R35, R34 ;  /* 0x0000002200237202 */ /* 0x000fe20000000f00 */
[----:B------:R-:W-:Y:S02]  /*27b0*/  IMAD.MOV.U32 R2, RZ, RZ, R3 ;  /* 0x000000ffff027224 */ /* 0x000fe400078e0003 */
[----:B------:R-:W-:Y:S02]  /*27c0*/  IMAD.MOV.U32 R67, RZ, RZ, R66 ;  /* 0x000000ffff437224 */ /* 0x000fe400078e0042 */
.L_x_40349:
[----:B------:R-:W-:Y:S05]  /*27d0*/  BSYNC B1 ;  /* 0x0000000000017941 */ /* 0x000fea0003800000 */
.L_x_40347:
        /* <DEDUP_REMOVED lines=11> */
.L_x_40351:
[----:B------:R-:W-:Y:S02]  /*2890*/  IMAD.MOV.U32 R71, RZ, RZ, R72 ;  /* 0x000000ffff477224 */ /* 0x000fe400078e0048 */
[----:B------:R-:W-:Y:S02]  /*28a0*/  IMAD.MOV.U32 R3, RZ, RZ, R2 ;  /* 0x000000ffff037224 */ /* 0x000fe400078e0002 */
[----:B------:R-:W-:Y:S02]  /*28b0*/  IMAD.MOV.U32 R34, RZ, RZ, R33 ;  /* 0x000000ffff227224 */ /* 0x000fe400078e0021 */
[----:B------:R-:W-:Y:S02]  /*28c0*/  IMAD.MOV.U32 R66, RZ, RZ, R65 ;  /* 0x000000ffff427224 */ /* 0x000fe400078e0041 */
.L_x_40352:
[----:B------:R-:W-:Y:S05]  /*28d0*/  BSYNC B1 ;  /* 0x0000000000017941 */ /* 0x000fea0003800000 */
.L_x_40350:
        /* <DEDUP_REMOVED lines=11> */
.L_x_40354:
[----:B------:R-:W-:Y:S01]  /*2990*/  IMAD.MOV.U32 R72, RZ, RZ, R71 ;  /* 0x000000ffff487224 */ /* 0x000fe200078e0047 */
[----:B------:R-:W-:Y:S01]  /*29a0*/  MOV R2, R3 ;  /* 0x0000000300027202 */ /* 0x000fe20000000f00 */
[----:B------:R-:W-:Y:S02]  /*29b0*/  IMAD.MOV.U32 R33, RZ, RZ, R32 ;  /* 0x000000ffff217224 */ /* 0x000fe400078e0020 */
[----:B------:R-:W-:Y:S02]  /*29c0*/  IMAD.MOV.U32 R65, RZ, RZ, R64 ;  /* 0x000000ffff417224 */ /* 0x000fe400078e0040 */
.L_x_40355:
[----:B------:R-:W-:Y:S05]  /*29d0*/  BSYNC B1 ;  /* 0x0000000000017941 */ /* 0x000fea0003800000 */
.L_x_40353:
        /* <DEDUP_REMOVED lines=11> */
.L_x_40357:
[----:B------:R-:W-:Y:S01]  /*2a90*/  IMAD.MOV.U32 R71, RZ, RZ, R72 ;  /* 0x000000ffff477224 */ /* 0x000fe200078e0048 */
[----:B------:R-:W-:Y:S01]  /*2aa0*/  MOV R64, R75 ;  /* 0x0000004b00407202 */ /* 0x000fe20000000f00 */
[----:B------:R-:W-:Y:S02]  /*2ab0*/  IMAD.MOV.U32 R3, RZ, RZ, R2 ;  /* 0x000000ffff037224 */ /* 0x000fe400078e0002 */
[----:B------:R-:W-:Y:S02]  /*2ac0*/  IMAD.MOV.U32 R32, RZ, RZ, R39 ;  /* 0x000000ffff207224 */ /* 0x000fe400078e0027 */
.L_x_40358:
[----:B------:R-:W-:Y:S05]  /*2ad0*/  BSYNC B1 ;  /* 0x0000000000017941 */ /* 0x000fea0003800000 */
.L_x_40356:
        /* <DEDUP_REMOVED lines=11> */
.L_x_40360:
[----:B------:R-:W-:Y:S01]  /*2b90*/  MOV R2, R71 ;  /* 0x0000004700027202 */ /* 0x000fe20000000f00 */
[----:B------:R-:W-:Y:S02]  /*2ba0*/  IMAD.MOV.U32 R73, RZ, RZ, R3 ;  /* 0x000000ffff497224 */ /* 0x000fe400078e0003 */
[----:B------:R-:W-:Y:S02]  /*2bb0*/  IMAD.MOV.U32 R75, RZ, RZ, R74 ;  /* 0x000000ffff4b7224 */ /* 0x000fe400078e004a */
[----:B------:R-:W-:Y:S02]  /*2bc0*/  IMAD.MOV.U32 R39, RZ, RZ, R38 ;  /* 0x000000ffff277224 */ /* 0x000fe400078e0026 */
.L_x_40361:
[----:B------:R-:W-:Y:S05]  /*2bd0*/  BSYNC B1 ;  /* 0x0000000000017941 */ /* 0x000fea0003800000 */
.L_x_40359:
        /* <DEDUP_REMOVED lines=9> */
.L_x_40363:
[----:B------:R-:W-:Y:S02]  /*2c70*/  IMAD.MOV.U32 R74, RZ, RZ, R6 ;  /* 0x000000ffff4a7224 */ /* 0x000fe400078e0006 */
[----:B------:R-:W-:Y:S02]  /*2c80*/  IMAD.MOV.U32 R38, RZ, RZ, R37 ;  /* 0x000000ffff267224 */ /* 0x000fe400078e0025 */
[----:B------:R-:W-:Y:S02]  /*2c90*/  IMAD.MOV.U32 R6, RZ, RZ, R73 ;  /* 0x000000ffff067224 */ /* 0x000fe400078e0049 */
[----:B------:R-:W-:Y:S02]  /*2ca0*/  IMAD.MOV.U32 R37, RZ, RZ, R2 ;  /* 0x000000ffff257224 */ /* 0x000fe400078e0002 */
.L_x_40364:
[----:B------:R-:W-:Y:S05]  /*2cb0*/  BSYNC B1 ;  /* 0x0000000000017941 */ /* 0x000fea0003800000 */
.L_x_40362:
[----:B------:R-:W-:Y:S02]  /*2cc0*/  IADD3 R5, R5, 0x20, RZ ;  /* 0x0000002005057810 */ /* 0x000fe40007ffe0ff */
[----:B------:R-:W-:Y:S02]  /*2cd0*/  IADD3 R70, P1, R70, 0x80, RZ ;  /* 0x0000008046467810 */ /* 0x000fe40007f3e0ff */
[----:B------:R-:W-:-:S02]  /*2ce0*/  ISETP.GE.AND P0, PT, R5, c[0x0][0x220], PT ;  /* 0x0000880005007a0c */ /* 0x000fc40003f06270 */
[----:B------:R-:W-:-:S11]  /*2cf0*/  IADD3.X R7, RZ, R7, RZ, P1, !PT ;  /* 0x00000007ff077210 */ /* 0x000fd60000ffe4ff */
[----:B------:R-:W-:Y:S01]  /*2d00*/  @P0 CALL.REL.NOINC `(.L_x_40365) ;  /* 0x0000001000000944 */ /* 0x000fe20003c00000 */
[----:B------:R-:W-:Y:S05]  /*2d10*/  BRA `(.L_x_40366) ;  /* 0xffffde8000007947 */ /* 0x000fea000383ffff */
.L_x_40365:
[----:B------:R-:W-:Y:S05]  /*2d20*/  BRA `(.L_x_40267) ;  /* 0x0000259000007947 */ /* 0x000fea0003800000 */
.L_x_40268:
[----:B------:R-:W-:Y:S01]  /*2d30*/  IABS R7, c[0x0][0x224] ;  /* 0x0000890000077a13 */ /* 0x000fe20000000000 */
[----:B------:R-:W-:Y:S01]  /*2d40*/  IMAD.MOV.U32 R69, RZ, RZ, -0x800001 ;  /* 0xff7fffffff457424 */ /* 0x000fe200078e00ff */
[----:B------:R-:W-:Y:S01]  /*2d50*/  IADD3 R3, P0, R0, R5, RZ ;  /* 0x0000000500037210 */ /* 0x000fe20007f1e0ff */
[----:B------:R-:W-:Y:S01]  /*2d60*/  IMAD.MOV.U32 R75, RZ, RZ, -0x1 ;  /* 0xffffffffff4b7424 */ /* 0x000fe200078e00ff */
[----:B------:R-:W0:Y:S01]  /*2d70*/  I2F.RP R6, R7 ;  /* 0x0000000700067306 */ /* 0x000e220000209400 */
        /* <DEDUP_REMOVED lines=38> */
[----:B------:R-:W-:-:S02]  /*2fe0*/  IMAD.MOV.U32 R34, RZ, RZ, -0x800001 ;  /* 0xff7fffffff227424 */ /* 0x000fc400078e00ff */
[----:B------:R-:W-:Y:S02]  /*2ff0*/  IMAD.MOV.U32 R33, RZ, RZ, -0x800001 ;  /* 0xff7fffffff217424 */ /* 0x000fe400078e00ff */
[----:B------:R-:W-:Y:S02]  /*3000*/  IMAD.MOV.U32 R39, RZ, RZ, -0x800001 ;  /* 0xff7fffffff277424 */ /* 0x000fe400078e00ff */
[----:B0-----:R-:W-:Y:S02]  /*3010*/  IMAD.MOV.U32 R8, RZ, RZ, RZ ;  /* 0x000000ffff087224 */ /* 0x001fe400078e00ff */
[----:B------:R-:W-:Y:S02]  /*3020*/  IMAD.MOV.U32 R38, RZ, RZ, -0x800001 ;  /* 0xff7fffffff267424 */ /* 0x000fe400078e00ff */
[----:B------:R-:W-:Y:S02]  /*3030*/  IMAD.MOV.U32 R37, RZ, RZ, -0x800001 ;  /* 0xff7fffffff257424 */ /* 0x000fe400078e00ff */
[----:B------:R-:W-:-:S02]  /*3040*/  IMAD.MOV.U32 R42, RZ, RZ, -0x1 ;  /* 0xffffffffff2a7424 */ /* 0x000fc400078e00ff */
[--C-:B-1----:R-:W-:Y:S02]  /*3050*/  IMAD.MOV R10, RZ, RZ, -R9.reuse ;  /* 0x000000ffff0a7224 */ /* 0x102fe400078e0a09 */
[----:B------:R-:W-:Y:S02]  /*3060*/  IMAD.MOV.U32 R41, RZ, RZ, -0x1 ;  /* 0xffffffffff297424 */ /* 0x000fe400078e00ff */
[----:B------:R-:W-:Y:S02]  /*3070*/  IMAD R11, R10, R7, RZ ;  /* 0x000000070a0b7224 */ /* 0x000fe400078e02ff */
[----:B------:R-:W-:Y:S02]  /*3080*/  IMAD.MOV.U32 R10, RZ, RZ, -0x800001 ;  /* 0xff7fffffff0a7424 */ /* 0x000fe400078e00ff */
[----:B------:R-:W-:Y:S01]  /*3090*/  IMAD.HI.U32 R4, R9, R11, R8 ;  /* 0x0000000b09047227 */ /* 0x000fe200078e0008 */
[----:B------:R-:W-:-:S03]  /*30a0*/  MOV R9, 0xff7fffff ;  /* 0xff7fffff00097802 */ /* 0x000fc60000000f00 */
        /* <DEDUP_REMOVED lines=21> */
.L_x_40463:
[----:B------:R-:W-:Y:S02]  /*3200*/  IABS R71, R5 ;  /* 0x0000000500477213 */ /* 0x000fe40000000000 */
[----:B------:R-:W-:-:S03]  /*3210*/  IABS R73, c[0x0][0x224] ;  /* 0x0000890000497a13 */ /* 0x000fc60000000000 */
[----:B------:R-:W-:-:S05]  /*3220*/  IMAD.HI.U32 R68, R4, R71, RZ ;  /* 0x0000004704447227 */ /* 0x000fca00078e00ff */
[----:B------:R-:W-:-:S05]  /*3230*/  IADD3 R68, -R68, RZ, RZ ;  /* 0x000000ff44447210 */ /* 0x000fca0007ffe1ff */
[----:B------:R-:W-:Y:S02]  /*3240*/  IMAD R68, R73, R68, R71 ;  /* 0x0000004449447224 */ /* 0x000fe400078e0247 */
[----:B------:R-:W2:Y:S03]  /*3250*/  LDG.E.CONSTANT R71, [R2.64] ;  /* 0x0000000402477981 */ /* 0x000ea6000c1e9900 */
[----:B------:R-:W-:-:S13]  /*3260*/  ISETP.GT.U32.AND P0, PT, R7, R68, PT ;  /* 0x000000440700720c */ /* 0x000fda0003f04070 */
[----:B------:R-:W-:-:S05]  /*3270*/  @!P0 IMAD.IADD R68, R68, 0x1, -R73 ;  /* 0x0000000144448824 */ /* 0x000fca00078e0a49 */
[----:B------:R-:W-:Y:S02]  /*3280*/  ISETP.GT.U32.AND P0, PT, R7, R68, PT ;  /* 0x000000440700720c */ /* 0x000fe40003f04070 */
[----:B------:R-:W-:-:S11]  /*3290*/  ISETP.NE.AND P1, PT, RZ, c[0x0][0x224], PT ;  /* 0x00008900ff007a0c */ /* 0x000fd60003f25270 */
[----:B------:R-:W-:Y:S01]  /*32a0*/  @!P0 IMAD.IADD R68, R68, 0x1, -R73 ;  /* 0x0000000144448824 */ /* 0x000fe200078e0a49 */
[----:B------:R-:W-:-:S13]  /*32b0*/  ISETP.GE.AND P0, PT, R5, RZ, PT ;  /* 0x000000ff0500720c */ /* 0x000fda0003f06270 */
[----:B------:R-:W-:Y:S01]  /*32c0*/  @!P0 IMAD.MOV R68, RZ, RZ, -R68 ;  /* 0x000000ffff448224 */ /* 0x000fe200078e0a44 */
[----:B------:R-:W-:-:S06]  /*32d0*/  @!P1 LOP3.LUT R68, RZ, c[0x0][0x224], RZ, 0x33, !PT ;  /* 0x00008900ff449a12 */ /* 0x000fcc00078e33ff */
[----:B------:R-:W2:Y:S01]  /*32e0*/  I2F R68, R68 ;  /* 0x0000004400447306 */ /* 0x000ea20000201400 */
[----:B------:R-:W-:Y:S01]  /*32f0*/  BSSY B1, `(.L_x_40367) ;  /* 0x000000a000017945 */ /* 0x000fe20003800000 */
[----:B--2---:R-:W-:-:S05]  /*3300*/  FFMA.FTZ R70, R68, c[0x0][0x230], R71 ;  /* 0x00008c0044467a23 */ /* 0x004fca0000010047 */
[----:B------:R-:W-:-:S04]  /*3310*/  FSETP.GEU.FTZ.AND P0, PT, R69, R70, PT ;  /* 0x000000464500720b */ /* 0x000fc80003f1e000 */
[----:B------:R-:W-:-:S13]  /*3320*/  ISETP.EQ.OR P0, PT, R36, -0x1, !P0 ;  /* 0xffffffff2400780c */ /* 0x000fda0004702670 */
[----:B------:R-:W-:Y:S05]  /*3330*/  @P0 BRA `(.L_x_40368) ;  /* 0x0000003000000947 */ /* 0x000fea0003800000 */
[----:B------:R-:W-:-:S04]  /*3340*/  FSETP.NEU.FTZ.AND P0, PT, R69, R70, PT ;  /* 0x000000464500720b */ /* 0x000fc80003f1d000 */
[----:B------:R-:W-:-:S13]  /*3350*/  ISETP.LE.OR P0, PT, R36, R5, P0 ;  /* 0x000000052400720c */ /* 0x000fda0000703670 */
[----:B------:R-:W-:Y:S05]  /*3360*/  @P0 BRA `(.L_x_40369) ;  /* 0x0000002000000947 */ /* 0x000fea0003800000 */
.L_x_40368:
[----:B------:R-:W-:Y:S01]  /*3370*/  MOV R69, R70 ;  /* 0x0000004600457202 */ /* 0x000fe20000000f00 */
[----:B------:R-:W-:Y:S02]  /*3380*/  IMAD.MOV.U32 R36, RZ, RZ, R5 ;  /* 0x000000ffff247224 */ /* 0x000fe400078e0005 */
.L_x_40369:
[----:B------:R-:W-:Y:S05]  /*3390*/  BSYNC B1 ;  /* 0x0000000000017941 */ /* 0x000fea0003800000 */
.L_x_40367:
        /* <DEDUP_REMOVED lines=9> */
.L_x_40371:
[----:B------:R-:W-:Y:S01]  /*3430*/  MOV R71, R69 ;  /* 0x0000004500477202 */ /* 0x000fe20000000f00 */
[----:B------:R-:W-:Y:S02]  /*3440*/  IMAD.MOV.U32 R73, RZ, RZ, R36 ;  /* 0x000000ffff497224 */ /* 0x000fe400078e0024 */
[----:B------:R-:W-:Y:S02]  /*3450*/  IMAD.MOV.U32 R69, RZ, RZ, R11 ;  /* 0x000000ffff457224 */ /* 0x000fe400078e000b */
[----:B------:R-:W-:Y:S02]  /*3460*/  IMAD.MOV.U32 R36, RZ, RZ, R43 ;  /* 0x000000ffff247224 */ /* 0x000fe400078e002b */
.L_x_40372:
[----:B------:R-:W-:Y:S05]  /*3470*/  BSYNC B1 ;  /* 0x0000000000017941 */ /* 0x000fea0003800000 */
.L_x_40370:
        /* <DEDUP_REMOVED lines=11> */
.L_x_40374:
[----:B------:R-:W-:Y:S01]  /*3530*/  MOV R68, R71 ;  /* 0x0000004700447202 */ /* 0x000fe20000000f00 */
[----:B------:R-:W-:Y:S02]  /*3540*/  IMAD.MOV.U32 R70, RZ, RZ, R73 ;  /* 0x000000ffff467224 */ /* 0x000fe400078e0049 */
[----:B------:R-:W-:Y:S02]  /*3550*/  IMAD.MOV.U32 R11, RZ, RZ, R10 ;  /* 0x000000ffff0b7224 */ /* 0x000fe400078e000a */
[----:B------:R-:W-:Y:S02]  /*3560*/  IMAD.MOV.U32 R43, RZ, RZ, R42 ;  /* 0x000000ffff2b7224 */ /* 0x000fe400078e002a */
.L_x_40375:
[----:B------:R-:W-:Y:S05]  /*3570*/  BSYNC B1 ;  /* 0x0000000000017941 */ /* 0x000fea0003800000 */
.L_x_40373:
        /* <DEDUP_REMOVED lines=11> */
.L_x_40377:
[----:B------:R-:W-:Y:S01]  /*3630*/  MOV R71, R68 ;  /* 0x0000004400477202 */ /* 0x000fe20000000f00 */
[----:B------:R-:W-:Y:S02]  /*3640*/  IMAD.MOV.U32 R73, RZ, RZ, R70 ;  /* 0x000000ffff497224 */ /* 0x000fe400078e0046 */
[----:B------:R-:W-:Y:S02]  /*3650*/  IMAD.MOV.U32 R10, RZ, RZ, R9 ;  /* 0x000000ffff0a7224 */ /* 0x000fe400078e0009 */
[----:B------:R-:W-:Y:S02]  /*3660*/  IMAD.MOV.U32 R42, RZ, RZ, R41 ;  /* 0x000000ffff2a7224 */ /* 0x000fe400078e0029 */
.L_x_40378:
[----:B------:R-:W-:Y:S05]  /*3670*/  BSYNC B1 ;  /* 0x0000000000017941 */ /* 0x000fea0003800000 */
.L_x_40376:
        /* <DEDUP_REMOVED lines=11> */
.L_x_40380:
[----:B------:R-:W-:Y:S01]  /*3730*/  MOV R68, R71 ;  /* 0x0000004700447202 */ /* 0x000fe20000000f00 */
[----:B------:R-:W-:Y:S02]  /*3740*/  IMAD.MOV.U32 R70, RZ, RZ, R73 ;  /* 0x000000ffff467224 */ /* 0x000fe400078e0049 */
[----:B------:R-:W-:Y:S02]  /*3750*/  IMAD.MOV.U32 R9, RZ, RZ, R8 ;  /* 0x000000ffff097224 */ /* 0x000fe400078e0008 */
[----:B------:R-:W-:Y:S02]  /*3760*/  IMAD.MOV.U32 R41, RZ, RZ, R40 ;  /* 0x000000ffff297224 */ /* 0x000fe400078e0028 */
.L_x_40381:
[----:B------:R-:W-:Y:S05]  /*3770*/  BSYNC B1 ;  /* 0x0000000000017941 */ /* 0x000fea0003800000 */
.L_x_40379:
        /* <DEDUP_REMOVED lines=11> */
.L_x_40383:
[----:B------:R-:W-:Y:S01]  /*3830*/  MOV R71, R68 ;  /* 0x0000004400477202 */ /* 0x000fe20000000f00 */
[----:B------:R-:W-:Y:S02]  /*3840*/  IMAD.MOV.U32 R73, RZ, RZ, R70 ;  /* 0x000000ffff497224 */ /* 0x000fe400078e0046 */
[----:B------:R-:W-:Y:S02]  /*3850*/  IMAD.MOV.U32 R8, RZ, RZ, R15 ;  /* 0x000000ffff087224 */ /* 0x000fe400078e000f */
[----:B------:R-:W-:Y:S02]  /*3860*/  IMAD.MOV.U32 R40, RZ, RZ, R47 ;  /* 0x000000ffff287224 */ /* 0x000fe400078e002f */
.L_x_40384:
[----:B------:R-:W-:Y:S05]  /*3870*/  BSYNC B1 ;  /* 0x0000000000017941 */ /* 0x000fea0003800000 */
.L_x_40382:
        /* <DEDUP_REMOVED lines=11> */
.L_x_40386:
[----:B------:R-:W-:Y:S01]  /*3930*/  MOV R68, R71 ;  /* 0x0000004700447202 */ /* 0x000fe20000000f00 */
[----:B------:R-:W-:Y:S02]  /*3940*/  IMAD.MOV.U32 R70, RZ, RZ, R73 ;  /* 0x000000ffff467224 */ /* 0x000fe400078e0049 */
[----:B------:R-:W-:Y:S02]  /*3950*/  IMAD.MOV.U32 R15, RZ, RZ, R14 ;  /* 0x000000ffff0f7224 */ /* 0x000fe400078e000e */
[----:B------:R-:W-:Y:S02]  /*3960*/  IMAD.MOV.U32 R47, RZ, RZ, R46 ;  /* 0x000000ffff2f7224 */ /* 0x000fe400078e002e */
.L_x_40387:
[----:B------:R-:W-:Y:S05]  /*3970*/  BSYNC B1 ;  /* 0x0000000000017941 */ /* 0x000fea0003800000 */
.L_x_40385:
        /* <DEDUP_REMOVED lines=11> */
.L_x_40389:
[----:B------:R-:W-:Y:S01]  /*3a30*/  MOV R71, R68 ;  /* 0x0000004400477202 */ /* 0x000fe20000000f00 */
[----:B------:R-:W-:Y:S02]  /*3a40*/  IMAD.MOV.U32 R73, RZ, RZ, R70 ;  /* 0x000000ffff497224 */ /* 0x000fe400078e0046 */
[----:B------:R-:W-:Y:S02]  /*3a50*/  IMAD.MOV.U32 R14, RZ, RZ, R13 ;  /* 0x000000ffff0e7224 */ /* 0x000fe400078e000d */
[----:B------:R-:W-:Y:S02]  /*3a60*/  IMAD.MOV.U32 R46, RZ, RZ, R45 ;  /* 0x000000ffff2e7224 */ /* 0x000fe400078e002d */
.L_x_40390:
[----:B------:R-:W-:Y:S05]  /*3a70*/  BSYNC B1 ;  /* 0x0000000000017941 */ /* 0x000fea0003800000 */
.L_x_40388:
        /* <DEDUP_REMOVED lines=11> */
.L_x_40392:
[----:B------:R-:W-:Y:S01]  /*3b30*/  MOV R68, R71 ;  /* 0x0000004700447202 */ /* 0x000fe20000000f00 */
[----:B------:R-:W-:Y:S02]  /*3b40*/  IMAD.MOV.U32 R70, RZ, RZ, R73 ;  /* 0x000000ffff467224 */ /* 0x000fe400078e0049 */
[----:B------:R-:W-:Y:S02]  /*3b50*/  IMAD.MOV.U32 R13, RZ, RZ, R12 ;  /* 0x000000ffff0d7224 */ /* 0x000fe400078e000c */
[----:B------:R-:W-:Y:S02]  /*3b60*/  IMAD.MOV.U32 R45, RZ, RZ, R44 ;  /* 0x000000ffff2d7224 */ /* 0x000fe400078e002c */
.L_x_40393:
[----:B------:R-:W-:Y:S05]  /*3b70*/  BSYNC B1 ;  /* 0x0000000000017941 */ /* 0x000fea0003800000 */
.L_x_40391:
        /* <DEDUP_REMOVED lines=11> */
.L_x_40395:
[----:B------:R-:W-:Y:S01]  /*3c30*/  MOV R71, R68 ;  /* 0x0000004400477202 */ /* 0x000fe20000000f00 */
[----:B------:R-:W-:Y:S02]  /*3c40*/  IMAD.MOV.U32 R73, RZ, RZ, R70 ;  /* 0x000000ffff497224 */ /* 0x000fe400078e0046 */
[----:B------:R-:W-:Y:S02]  /*3c50*/  IMAD.MOV.U32 R12, RZ, RZ, R19 ;  /* 0x000000ffff0c7224 */ /* 0x000fe400078e0013 */
[----:B------:R-:W-:Y:S02]  /*3c60*/  IMAD.MOV.U32 R44, RZ, RZ, R51 ;  /* 0x000000ffff2c7224 */ /* 0x000fe400078e0033 */
.L_x_40396:
[----:B------:R-:W-:Y:S05]  /*3c70*/  BSYNC B1 ;  /* 0x0000000000017941 */ /* 0x000fea0003800000 */
.L_x_40394:
        /* <DEDUP_REMOVED lines=11> */
.L_x_40398:
[----:B------:R-:W-:Y:S01]  /*3d30*/  MOV R68, R71 ;  /* 0x0000004700447202 */ /* 0x000fe20000000f00 */
[----:B------:R-:W-:Y:S02]  /*3d40*/  IMAD.MOV.U32 R70, RZ, RZ, R73 ;  /* 0x000000ffff467224 */ /* 0x000fe400078e0049 */
[----:B------:R-:W-:Y:S02]  /*3d50*/  IMAD.MOV.U32 R19, RZ, RZ, R18 ;  /* 0x000000ffff137224 */ /* 0x000fe400078e0012 */
[----:B------:R-:W-:Y:S02]  /*3d60*/  IMAD.MOV.U32 R51, RZ, RZ, R50 ;  /* 0x000000ffff337224 */ /* 0x000fe400078e0032 */
.L_x_40399:
[----:B------:R-:W-:Y:S05]  /*3d70*/  BSYNC B1 ;  /* 0x0000000000017941 */ /* 0x000fea0003800000 */
.L_x_40397:
        /* <DEDUP_REMOVED lines=11> */
.L_x_40401:
[----:B------:R-:W-:Y:S01]  /*3e30*/  MOV R71, R68 ;  /* 0x0000004400477202 */ /* 0x000fe20000000f00 */
[----:B------:R-:W-:Y:S02]  /*3e40*/  IMAD.MOV.U32 R73, RZ, RZ, R70 ;  /* 0x000000ffff497224 */ /* 0x000fe400078e0046 */
[----:B------:R-:W-:Y:S02]  /*3e50*/  IMAD.MOV.U32 R18, RZ, RZ, R17 ;  /* 0x000000ffff127224 */ /* 0x000fe400078e0011 */
[----:B------:R-:W-:Y:S02]  /*3e60*/  IMAD.MOV.U32 R50, RZ, RZ, R49 ;  /* 0x000000ffff327224 */ /* 0x000fe400078e0031 */
.L_x_40402:
[----:B------:R-:W-:Y:S05]  /*3e70*/  BSYNC B1 ;  /* 0x0000000000017941 */ /* 0x000fea0003800000 */
.L_x_40400:
        /* <DEDUP_REMOVED lines=11> */
.L_x_40404:
[----:B------:R-:W-:Y:S01]  /*3f30*/  MOV R68, R71 ;  /* 0x0000004700447202 */ /* 0x000fe20000000f00 */
[----:B------:R-:W-:Y:S02]  /*3f40*/  IMAD.MOV.U32 R70, RZ, RZ, R73 ;  /* 0x000000ffff467224 */ /* 0x000fe400078e0049 */
[----:B------:R-:W-:Y:S02]  /*3f50*/  IMAD.MOV.U32 R17, RZ, RZ, R16 ;  /* 0x000000ffff117224 */ /* 0x000fe400078e0010 */
[----:B------:R-:W-:Y:S02]  /*3f60*/  IMAD.MOV.U32 R49, RZ, RZ, R48 ;  /* 0x000000ffff317224 */ /* 0x000fe400078e0030 */
.L_x_40405:
[----:B------:R-:W-:Y:S05]  /*3f70*/  BSYNC B1 ;  /* 0x0000000000017941 */ /* 0x000fea0003800000 */
.L_x_40403:
        /* <DEDUP_REMOVED lines=11> */
.L_x_40407:
[----:B------:R-:W-:Y:S01]  /*4030*/  MOV R71, R68 ;  /* 0x0000004400477202 */ /* 0x000fe20000000f00 */
[----:B------:R-:W-:Y:S02]  /*4040*/  IMAD.MOV.U32 R73, RZ, RZ, R70 ;  /* 0x000000ffff497224 */ /* 0x000fe400078e0046 */
[----:B------:R-:W-:Y:S02]  /*4050*/  IMAD.MOV.U32 R16, RZ, RZ, R23 ;  /* 0x000000ffff107224 */ /* 0x000fe400078e0017 */
[----:B------:R-:W-:Y:S02]  /*4060*/  IMAD.MOV.U32 R48, RZ, RZ, R55 ;  /* 0x000000ffff307224 */ /* 0x000fe400078e0037 */
.L_x_40408:
[----:B------:R-:W-:Y:S05]  /*4070*/  BSYNC B1 ;  /* 0x0000000000017941 */ /* 0x000fea0003800000 */
.L_x_40406:
        /* <DEDUP_REMOVED lines=11> */
.L_x_40410:
[----:B------:R-:W-:Y:S01]  /*4130*/  MOV R68, R71 ;  /* 0x0000004700447202 */ /* 0x000fe20000000f00 */
[----:B------:R-:W-:Y:S02]  /*4140*/  IMAD.MOV.U32 R70, RZ, RZ, R73 ;  /* 0x000000ffff467224 */ /* 0x000fe400078e0049 */
[----:B------:R-:W-:Y:S02]  /*4150*/  IMAD.MOV.U32 R23, RZ, RZ, R22 ;  /* 0x000000ffff177224 */ /* 0x000fe400078e0016 */
[----:B------:R-:W-:Y:S02]  /*4160*/  IMAD.MOV.U32 R55, RZ, RZ, R54 ;  /* 0x000000ffff377224 */ /* 0x000fe400078e0036 */
.L_x_40411:
[----:B------:R-:W-:Y:S05]  /*4170*/  BSYNC B1 ;  /* 0x0000000000017941 */ /* 0x000fea0003800000 */
.L_x_40409:
        /* <DEDUP_REMOVED lines=11> */
.L_x_40413:
[----:B------:R-:W-:Y:S01]  /*4230*/  MOV R73, R68 ;  /* 0x0000004400497202 */ /* 0x000fe20000000f00 */
[----:B------:R-:W-:Y:S02]  /*4240*/  IMAD.MOV.U32 R71, RZ, RZ, R70 ;  /* 0x000000ffff477224 */ /* 0x000fe400078e0046 */
[----:B------:R-:W-:Y:S02]  /*4250*/  IMAD.MOV.U32 R22, RZ, RZ, R21 ;  /* 0x000000ffff167224 */ /* 0x000fe400078e0015 */
[----:B------:R-:W-:Y:S02]  /*4260*/  IMAD.MOV.U32 R54, RZ, RZ, R53 ;  /* 0x000000ffff367224 */ /* 0x000fe400078e0035 */
.L_x_40414:
[----:B------:R-:W-:Y:S05]  /*4270*/  BSYNC B1 ;  /* 0x0000000000017941 */ /* 0x000fea0003800000 */
.L_x_40412:
        /* <DEDUP_REMOVED lines=11> */
.L_x_40416:
[----:B------:R-:W-:Y:S01]  /*4330*/  MOV R70, R73 ;  /* 0x0000004900467202 */ /* 0x000fe20000000f00 */
[----:B------:R-:W-:Y:S02]  /*4340*/  IMAD.MOV.U32 R68, RZ, RZ, R71 ;  /* 0x000000ffff447224 */ /* 0x000fe400078e0047 */
[----:B------:R-:W-:Y:S02]  /*4350*/  IMAD.MOV.U32 R21, RZ, RZ, R20 ;  /* 0x000000ffff157224 */ /* 0x000fe400078e0014 */
[----:B------:R-:W-:Y:S02]  /*4360*/  IMAD.MOV.U32 R53, RZ, RZ, R52 ;  /* 0x000000ffff357224 */ /* 0x000fe400078e0034 */
.L_x_40417:
[----:B------:R-:W-:Y:S05]  /*4370*/  BSYNC B1 ;  /* 0x0000000000017941 */ /* 0x000fea0003800000 */
.L_x_40415:
        /* <DEDUP_REMOVED lines=11> */
.L_x_40419:
[----:B------:R-:W-:Y:S01]  /*4430*/  MOV R73, R70 ;  /* 0x0000004600497202 */ /* 0x000fe20000000f00 */
[----:B------:R-:W-:Y:S02]  /*4440*/  IMAD.MOV.U32 R71, RZ, RZ, R68 ;  /* 0x000000ffff477224 */ /* 0x000fe400078e0044 */
[----:B------:R-:W-:Y:S02]  /*4450*/  IMAD.MOV.U32 R20, RZ, RZ, R27 ;  /* 0x000000ffff147224 */ /* 0x000fe400078e001b */
[----:B------:R-:W-:Y:S02]  /*4460*/  IMAD.MOV.U32 R52, RZ, RZ, R59 ;  /* 0x000000ffff347224 */ /* 0x000fe400078e003b */
.L_x_40420:
[----:B------:R-:W-:Y:S05]  /*4470*/  BSYNC B1 ;  /* 0x0000000000017941 */ /* 0x000fea0003800000 */
.L_x_40418:
        /* <DEDUP_REMOVED lines=11> */
.L_x_40422:
[----:B------:R-:W-:Y:S01]  /*4530*/  MOV R70, R73 ;  /* 0x0000004900467202 */ /* 0x000fe20000000f00 */
[----:B------:R-:W-:Y:S02]  /*4540*/  IMAD.MOV.U32 R68, RZ, RZ, R71 ;  /* 0x000000ffff447224 */ /* 0x000fe400078e0047 */
[----:B------:R-:W-:Y:S02]  /*4550*/  IMAD.MOV.U32 R27, RZ, RZ, R26 ;  /* 0x000000ffff1b7224 */ /* 0x000fe400078e001a */
[----:B------:R-:W-:Y:S02]  /*4560*/  IMAD.MOV.U32 R59, RZ, RZ, R58 ;  /* 0x000000ffff3b7224 */ /* 0x000fe400078e003a */
.L_x_40423:
[----:B------:R-:W-:Y:S05]  /*4570*/  BSYNC B1 ;  /* 0x0000000000017941 */ /* 0x000fea0003800000 */
.L_x_40421:
        /* <DEDUP_REMOVED lines=11> */
.L_x_40425:
[----:B------:R-:W-:Y:S01]  /*4630*/  MOV R73, R70 ;  /* 0x0000004600497202 */ /* 0x000fe20000000f00 */
[----:B------:R-:W-:Y:S02]  /*4640*/  IMAD.MOV.U32 R71, RZ, RZ, R68 ;  /* 0x000000ffff477224 */ /* 0x000fe400078e0044 */
[----:B------:R-:W-:Y:S02]  /*4650*/  IMAD.MOV.U32 R26, RZ, RZ, R25 ;  /* 0x000000ffff1a7224 */ /* 0x000fe400078e0019 */
[----:B------:R-:W-:Y:S02]  /*4660*/  IMAD.MOV.U32 R58, RZ, RZ, R57 ;  /* 0x000000ffff3a7224 */ /* 0x000fe400078e0039 */
.L_x_40426:
[----:B------:R-:W-:Y:S05]  /*4670*/  BSYNC B1 ;  /* 0x0000000000017941 */ /* 0x000fea0003800000 */
.L_x_40424:
        /* <DEDUP_REMOVED lines=11> */
.L_x_40428:
[----:B------:R-:W-:Y:S01]  /*4730*/  MOV R70, R73 ;  /* 0x0000004900467202 */ /* 0x000fe20000000f00 */
[----:B------:R-:W-:Y:S02]  /*4740*/  IMAD.MOV.U32 R68, RZ, RZ, R71 ;  /* 0x000000ffff447224 */ /* 0x000fe400078e0047 */
[----:B------:R-:W-:Y:S02]  /*4750*/  IMAD.MOV.U32 R25, RZ, RZ, R24 ;  /* 0x000000ffff197224 */ /* 0x000fe400078e0018 */
[----:B------:R-:W-:Y:S02]  /*4760*/  IMAD.MOV.U32 R57, RZ, RZ, R56 ;  /* 0x000000ffff397224 */ /* 0x000fe400078e0038 */
.L_x_40429:
[----:B------:R-:W-:Y:S05]  /*4770*/  BSYNC B1 ;  /* 0x0000000000017941 */ /* 0x000fea0003800000 */
.L_x_40427:
        /* <DEDUP_REMOVED lines=11> */
.L_x_40431:
[----:B------:R-:W-:Y:S01]  /*4830*/  MOV R73, R70 ;  /* 0x0000004600497202 */ /* 0x000fe20000000f00 */
[----:B------:R-:W-:Y:S02]  /*4840*/  IMAD.MOV.U32 R71, RZ, RZ, R68 ;  /* 0x000000ffff477224 */ /* 0x000fe400078e0044 */
[----:B------:R-:W-:Y:S02]  /*4850*/  IMAD.MOV.U32 R24, RZ, RZ, R31 ;  /* 0x000000ffff187224 */ /* 0x000fe400078e001f */
[----:B------:R-:W-:Y:S02]  /*4860*/  IMAD.MOV.U32 R56, RZ, RZ, R63 ;  /* 0x000000ffff387224 */ /* 0x000fe400078e003f */
.L_x_40432:
[----:B------:R-:W-:Y:S05]  /*4870*/  BSYNC B1 ;  /* 0x0000000000017941 */ /* 0x000fea0003800000 */
.L_x_40430:
        /* <DEDUP_REMOVED lines=11> */
.L_x_40434:
[----:B------:R-:W-:Y:S01]  /*4930*/  MOV R70, R73 ;  /* 0x0000004900467202 */ /* 0x000fe20000000f00 */
[----:B------:R-:W-:Y:S02]  /*4940*/  IMAD.MOV.U32 R68, RZ, RZ, R71 ;  /* 0x000000ffff447224 */ /* 0x000fe400078e0047 */
[----:B------:R-:W-:Y:S02]  /*4950*/  IMAD.MOV.U32 R31, RZ, RZ, R30 ;  /* 0x000000ffff1f7224 */ /* 0x000fe400078e001e */
[----:B------:R-:W-:Y:S02]  /*4960*/  IMAD.MOV.U32 R63, RZ, RZ, R62 ;  /* 0x000000ffff3f7224 */ /* 0x000fe400078e003e */
.L_x_40435:
[----:B------:R-:W-:Y:S05]  /*4970*/  BSYNC B1 ;  /* 0x0000000000017941 */ /* 0x000fea0003800000 */
.L_x_40433:
        /* <DEDUP_REMOVED lines=11> */
.L_x_40437:
[----:B------:R-:W-:Y:S01]  /*4a30*/  MOV R73, R70 ;  /* 0x0000004600497202 */ /* 0x000fe20000000f00 */
[----:B------:R-:W-:Y:S02]  /*4a40*/  IMAD.MOV.U32 R71, RZ, RZ, R68 ;  /* 0x000000ffff477224 */ /* 0x000fe400078e0044 */
[----:B------:R-:W-:Y:S02]  /*4a50*/  IMAD.MOV.U32 R30, RZ, RZ, R29 ;  /* 0x000000ffff1e7224 */ /* 0x000fe400078e001d */
[----:B------:R-:W-:Y:S02]  /*4a60*/  IMAD.MOV.U32 R62, RZ, RZ, R61 ;  /* 0x000000ffff3e7224 */ /* 0x000fe400078e003d */
.L_x_40438:
[----:B------:R-:W-:Y:S05]  /*4a70*/  BSYNC B1 ;  /* 0x0000000000017941 */ /* 0x000fea0003800000 */
.L_x_40436:
        /* <DEDUP_REMOVED lines=11> */
.L_x_40440:
[----:B------:R-:W-:Y:S01]  /*4b30*/  MOV R70, R73 ;  /* 0x0000004900467202 */ /* 0x000fe20000000f00 */
[----:B------:R-:W-:Y:S02]  /*4b40*/  IMAD.MOV.U32 R68, RZ, RZ, R71 ;  /* 0x000000ffff447224 */ /* 0x000fe400078e0047 */
[----:B------:R-:W-:Y:S02]  /*4b50*/  IMAD.MOV.U32 R29, RZ, RZ, R28 ;  /* 0x000000ffff1d7224 */ /* 0x000fe400078e001c */
[----:B------:R-:W-:Y:S02]  /*4b60*/  IMAD.MOV.U32 R61, RZ, RZ, R60 ;  /* 0x000000ffff3d7224 */ /* 0x000fe400078e003c */
.L_x_40441:
[----:B------:R-:W-:Y:S05]  /*4b70*/  BSYNC B1 ;  /* 0x0000000000017941 */ /* 0x000fea0003800000 */
.L_x_40439:
        /* <DEDUP_REMOVED lines=11> */
.L_x_40443:
[----:B------:R-:W-:Y:S01]  /*4c30*/  MOV R73, R70 ;  /* 0x0000004600497202 */ /* 0x000fe20000000f00 */
[----:B------:R-:W-:Y:S02]  /*4c40*/  IMAD.MOV.U32 R71, RZ, RZ, R68 ;  /* 0x000000ffff477224 */ /* 0x000fe400078e0044 */
[----:B------:R-:W-:Y:S02]  /*4c50*/  IMAD.MOV.U32 R28, RZ, RZ, R35 ;  /* 0x000000ffff1c7224 */ /* 0x000fe400078e0023 */
[----:B------:R-:W-:Y:S02]  /*4c60*/  IMAD.MOV.U32 R60, RZ, RZ, R67 ;  /* 0x000000ffff3c7224 */ /* 0x000fe400078e0043 */
.L_x_40444:
[----:B------:R-:W-:Y:S05]  /*4c70*/  BSYNC B1 ;  /* 0x0000000000017941 */ /* 0x000fea0003800000 */
.L_x_40442:
        /* <DEDUP_REMOVED lines=11> */
.L_x_40446:
[----:B------:R-:W-:Y:S01]  /*4d30*/  MOV R70, R73 ;  /* 0x0000004900467202 */ /* 0x000fe20000000f00 */
[----:B------:R-:W-:Y:S02]  /*4d40*/  IMAD.MOV.U32 R68, RZ, RZ, R71 ;  /* 0x000000ffff447224 */ /* 0x000fe400078e0047 */
[----:B------:R-:W-:Y:S02]  /*4d50*/  IMAD.MOV.U32 R35, RZ, RZ, R34 ;  /* 0x000000ffff237224 */ /* 0x000fe400078e0022 */
[----:B------:R-:W-:Y:S02]  /*4d60*/  IMAD.MOV.U32 R67, RZ, RZ, R66 ;  /* 0x000000ffff437224 */ /* 0x000fe400078e0042 */
.L_x_40447:
[----:B------:R-:W-:Y:S05]  /*4d70*/  BSYNC B1 ;  /* 0x0000000000017941 */ /* 0x000fea0003800000 */
.L_x_40445:
        /* <DEDUP_REMOVED lines=11> */
.L_x_40449:
[----:B------:R-:W-:Y:S01]  /*4e30*/  MOV R73, R70 ;  /* 0x0000004600497202 */ /* 0x000fe20000000f00 */
[----:B------:R-:W-:Y:S02]  /*4e40*/  IMAD.MOV.U32 R71, RZ, RZ, R68 ;  /* 0x000000ffff477224 */ /* 0x000fe400078e0044 */
[----:B------:R-:W-:Y:S02]  /*4e50*/  IMAD.MOV.U32 R34, RZ, RZ, R33 ;  /* 0x000000ffff227224 */ /* 0x000fe400078e0021 */
[----:B------:R-:W-:Y:S02]  /*4e60*/  IMAD.MOV.U32 R66, RZ, RZ, R65 ;  /* 0x000000ffff427224 */ /* 0x000fe400078e0041 */
.L_x_40450:
[----:B------:R-:W-:Y:S05]  /*4e70*/  BSYNC B1 ;  /* 0x0000000000017941 */ /* 0x000fea0003800000 */
.L_x_40448:
        /* <DEDUP_REMOVED lines=11> */
.L_x_40452:
[----:B------:R-:W-:Y:S01]  /*4f30*/  MOV R70, R73 ;  /* 0x0000004900467202 */ /* 0x000fe20000000f00 */
[----:B------:R-:W-:Y:S02]  /*4f40*/  IMAD.MOV.U32 R68, RZ, RZ, R71 ;  /* 0x000000ffff447224 */ /* 0x000fe400078e0047 */
[----:B------:R-:W-:Y:S02]  /*4f50*/  IMAD.MOV.U32 R33, RZ, RZ, R32 ;  /* 0x000000ffff217224 */ /* 0x000fe400078e0020 */
[----:B------:R-:W-:Y:S02]  /*4f60*/  IMAD.MOV.U32 R65, RZ, RZ, R64 ;  /* 0x000000ffff417224 */ /* 0x000fe400078e0040 */
.L_x_40453:
[----:B------:R-:W-:Y:S05]  /*4f70*/  BSYNC B1 ;  /* 0x0000000000017941 */ /* 0x000fea0003800000 */
.L_x_40451:
        /* <DEDUP_REMOVED lines=11> */
.L_x_40455:
[----:B------:R-:W-:Y:S01]  /*5030*/  MOV R73, R70 ;  /* 0x0000004600497202 */ /* 0x000fe20000000f00 */
[----:B------:R-:W-:Y:S02]  /*5040*/  IMAD.MOV.U32 R71, RZ, RZ, R68 ;  /* 0x000000ffff477224 */ /* 0x000fe400078e0044 */
[----:B------:R-:W-:Y:S02]  /*5050*/  IMAD.MOV.U32 R32, RZ, RZ, R39 ;  /* 0x000000ffff207224 */ /* 0x000fe400078e0027 */
[----:B------:R-:W-:Y:S02]  /*5060*/  IMAD.MOV.U32 R64, RZ, RZ, R75 ;  /* 0x000000ffff407224 */ /* 0x000fe400078e004b */
.L_x_40456:
[----:B------:R-:W-:Y:S05]  /*5070*/  BSYNC B1 ;  /* 0x0000000000017941 */ /* 0x000fea0003800000 */
.L_x_40454:
        /* <DEDUP_REMOVED lines=11> */
.L_x_40458:
[----:B------:R-:W-:Y:S01]  /*5130*/  MOV R68, R73 ;  /* 0x0000004900447202 */ /* 0x000fe20000000f00 */
[----:B------:R-:W-:Y:S02]  /*5140*/  IMAD.MOV.U32 R77, RZ, RZ, R71 ;  /* 0x000000ffff4d7224 */ /* 0x000fe400078e0047 */
[----:B------:R-:W-:Y:S02]  /*5150*/  IMAD.MOV.U32 R75, RZ, RZ, R74 ;  /* 0x000000ffff4b7224 */ /* 0x000fe400078e004a */
[----:B------:R-:W-:Y:S02]  /*5160*/  IMAD.MOV.U32 R39, RZ, RZ, R38 ;  /* 0x000000ffff277224 */ /* 0x000fe400078e0026 */
.L_x_40459:
[----:B------:R-:W-:Y:S05]  /*5170*/  BSYNC B1 ;  /* 0x0000000000017941 */ /* 0x000fea0003800000 */
.L_x_40457:
        /* <DEDUP_REMOVED lines=9> */
.L_x_40461:
[----:B------:R-:W-:Y:S01]  /*5210*/  IMAD.MOV.U32 R74, RZ, RZ, R6 ;  /* 0x000000ffff4a7224 */ /* 0x000fe200078e0006 */
[----:B------:R-:W-:Y:S01]  /*5220*/  MOV R6, R77 ;  /* 0x0000004d00067202 */ /* 0x000fe20000000f00 */
[----:B------:R-:W-:Y:S02]  /*5230*/  IMAD.MOV.U32 R38, RZ, RZ, R37 ;  /* 0x000000ffff267224 */ /* 0x000fe400078e0025 */
[----:B------:R-:W-:Y:S02]  /*5240*/  IMAD.MOV.U32 R37, RZ, RZ, R68 ;  /* 0x000000ffff257224 */ /* 0x000fe400078e0044 */
.L_x_40462:
[----:B------:R-:W-:Y:S05]  /*5250*/  BSYNC B1 ;  /* 0x0000000000017941 */ /* 0x000fea0003800000 */
.L_x_40460:
[----:B------:R-:W-:Y:S02]  /*5260*/  IADD3 R5, R5, 0x20, RZ ;  /* 0x0000002005057810 */ /* 0x000fe40007ffe0ff */
[----:B------:R-:W-:Y:S02]  /*5270*/  IADD3 R2, P1, R2, 0x80, RZ ;  /* 0x0000008002027810 */ /* 0x000fe40007f3e0ff */
[----:B------:R-:W-:-:S03]  /*5280*/  ISETP.GE.AND P0, PT, R5, c[0x0][0x220], PT ;  /* 0x0000880005007a0c */ /* 0x000fc60003f06270 */
[----:B------:R-:W-:-:S10]  /*5290*/  IMAD.X R3, RZ, RZ, R3, P1 ;  /* 0x000000ffff037224 */ /* 0x000fd400008e0603 */
[----:B------:R-:W-:Y:S01]  /*52a0*/  @P0 CALL.REL.NOINC `(.L_x_40267) ;  /* 0x0000001000000944 */ /* 0x000fe20003c00000 */
[----:B------:R-:W-:Y:S05]  /*52b0*/  BRA `(.L_x_40463) ;  /* 0xffffdf4000007947 */ /* 0x000fea000383ffff */
.L_x_40267:
[----:B------:R-:W-:Y:S05]  /*52c0*/  BSYNC B0 ;  /* 0x0000000000007941 */ /* 0x000fea0003800000 */
.L_x_40266:
        /* <DEDUP_REMOVED lines=11> */
[----:B-1----:R-:W-:Y:S04]  /*5380*/  STL.64 [R1], R70 ;  /* 0x0000004601007387 */ /* 0x002fe80000100a00 */
[----:B--2---:R-:W-:Y:S04]  /*5390*/  STL.64 [R1+0x18], R4 ;  /* 0x0000180401007387 */ /* 0x004fe80000100a00 */
[----:B------:R-:W-:Y:S04]  /*53a0*/  SHFL.DOWN PT, R70, R63, 0x1, 0x1f ;  /* 0x08201f003f467f89 */ /* 0x000fe800000e0000 */
[----:B------:R-:W1:Y:S04]  /*53b0*/  SHFL.DOWN PT, R71, R56, 0x1, 0x1f ;  /* 0x08201f0038477f89 */ /* 0x000e6800000e0000 */
[----:B------:R-:W-:Y:S04]  /*53c0*/  SHFL.DOWN PT, R4, R57, 0x1, 0x1f ;  /* 0x08201f0039047f89 */ /* 0x000fe800000e0000 */
[----:B0-----:R-:W-:Y:S04]  /*53d0*/  STL.64 [R1+0x20], R2 ;  /* 0x0000200201007387 */ /* 0x001fe80000100a00 */
[----:B------:R-:W-:Y:S04]  /*53e0*/  SHFL.DOWN PT, R2, R53, 0x1, 0x1f ;  /* 0x08201f0035027f89 */ /* 0x000fe800000e0000 */
[----:B------:R-:W0:Y:S04]  /*53f0*/  SHFL.DOWN PT, R3, R54, 0x1, 0x1f ;  /* 0x08201f0036037f89 */ /* 0x000e2800000e0000 */
[----:B------:R-:W2:Y:S04]  /*5400*/  SHFL.DOWN PT, R5, R58, 0x1, 0x1f ;  /* 0x08201f003a057f89 */ /* 0x000ea800000e0000 */
[----:B-1----:R-:W-:Y:S04]  /*5410*/  STL.64 [R1+0x28], R70 ;  /* 0x0000284601007387 */ /* 0x002fe80000100a00 */
[----:B------:R-:W1:Y:S04]  /*5420*/  SHFL.DOWN PT, R73, R64, 0x1, 0x1f ;  /* 0x08201f0040497f89 */ /* 0x000e6800000e0000 */
[----:B------:R-:W-:Y:S04]  /*5430*/  SHFL.DOWN PT, R70, R55, 0x1, 0x1f ;  /* 0x08201f0037467f89 */ /* 0x000fe800000e0000 */
[----:B------:R-:W3:Y:S04]  /*5440*/  SHFL.DOWN PT, R71, R48, 0x1, 0x1f ;  /* 0x08201f0030477f89 */ /* 0x000ee800000e0000 */
[----:B0-----:R-:W-:Y:S04]  /*5450*/  STL.64 [R1+0x40], R2 ;  /* 0x0000400201007387 */ /* 0x001fe80000100a00 */
[----:B------:R-:W-:Y:S04]  /*5460*/  SHFL.DOWN PT, R2, R51, 0x1, 0x1f ;  /* 0x08201f0033027f89 */ /* 0x000fe800000e0000 */
[----:B------:R-:W0:Y:S04]  /*5470*/  SHFL.DOWN PT, R3, R44, 0x1, 0x1f ;  /* 0x08201f002c037f89 */ /* 0x000e2800000e0000 */
[----:B--2---:R-:W-:Y:S04]  /*5480*/  STL.64 [R1+0x30], R4 ;  /* 0x0000300401007387 */ /* 0x004fe80000100a00 */
[----:B------:R-:W-:Y:S04]  /*5490*/  SHFL.DOWN PT, R4, R49, 0x1, 0x1f ;  /* 0x08201f0031047f89 */ /* 0x000fe800000e0000 */
[----:B------:R-:W2:Y:S04]  /*54a0*/  SHFL.DOWN PT, R5, R50, 0x1, 0x1f ;  /* 0x08201f0032057f89 */ /* 0x000ea800000e0000 */
[----:B-1----:R-:W-:Y:S04]  /*54b0*/  STL.64 [R1+0x8], R72 ;  /* 0x0000084801007387 */ /* 0x002fe80000100a00 */
[----:B---3--:R-:W-:Y:S04]  /*54c0*/  STL.64 [R1+0x48], R70 ;  /* 0x0000484601007387 */ /* 0x008fe80000100a00 */
[----:B0-----:R-:W-:Y:S04]  /*54d0*/  STL.64 [R1+0x58], R2 ;  /* 0x0000580201007387 */ /* 0x001fe80000100a00 */
[----:B------:R-:W-:Y:S04]  /*54e0*/  SHFL.DOWN PT, R2, R41, 0x1, 0x1f ;  /* 0x08201f0029027f89 */ /* 0x000fe800000e0000 */
[----:B------:R-:W0:Y:S04]  /*54f0*/  SHFL.DOWN PT, R3, R42, 0x1, 0x1f ;  /* 0x08201f002a037f89 */ /* 0x000e2800000e0000 */
[----:B--2---:R-:W-:Y:S04]  /*5500*/  STL.64 [R1+0x50], R4 ;  /* 0x0000500401007387 */ /* 0x004fe80000100a00 */
[----:B------:R-:W-:Y:S04]  /*5510*/  SHFL.DOWN PT, R72, R59, 0x1, 0x1f ;  /* 0x08201f003b487f89 */ /* 0x000fe800000e0000 */
[----:B------:R-:W1:Y:S04]  /*5520*/  SHFL.DOWN PT, R73, R52, 0x1, 0x1f ;  /* 0x08201f0034497f89 */ /* 0x000e6800000e0000 */
[----:B------:R-:W-:Y:S04]  /*5530*/  SHFL.DOWN PT, R70, R45, 0x1, 0x1f ;  /* 0x08201f002d467f89 */ /* 0x000fe800000e0000 */
[----:B------:R-:W2:Y:S04]  /*5540*/  SHFL.DOWN PT, R71, R46, 0x1, 0x1f ;  /* 0x08201f002e477f89 */ /* 0x000ea800000e0000 */
[----:B0-----:R-:W-:Y:S04]  /*5550*/  STL.64 [R1+0x70], R2 ;  /* 0x0000700201007387 */ /* 0x001fe80000100a00 */
[----:B------:R-:W-:Y:S04]  /*5560*/  SHFL.DOWN PT, R4, R43, 0x1, 0x1f ;  /* 0x08201f002b047f89 */ /* 0x000fe800000e0000 */
[----:B------:R-:W0:Y:S04]  /*5570*/  SHFL.DOWN PT, R5, R36, 0x1, 0x1f ;  /* 0x08201f0024057f89 */ /* 0x000e2800000e0000 */
[----:B------:R-:W-:Y:S04]  /*5580*/  SHFL.DOWN PT, R2, R33, 0x1, 0x1f ;  /* 0x08201f0021027f89 */ /* 0x000fe800000e0000 */
[----:B------:R-:W3:Y:S04]  /*5590*/  SHFL.DOWN PT, R3, R34, 0x1, 0x1f ;  /* 0x08201f0022037f89 */ /* 0x000ee800000e0000 */
[----:B-1----:R-:W-:Y:S04]  /*55a0*/  STL.64 [R1+0x38], R72 ;  /* 0x0000384801007387 */ /* 0x002fe80000100a00 */
[----:B--2---:R-:W-:Y:S04]  /*55b0*/  STL.64 [R1+0x60], R70 ;  /* 0x0000604601007387 */ /* 0x004fe80000100a00 */
[----:B------:R-:W-:Y:S04]  /*55c0*/  SHFL.DOWN PT, R72, R47, 0x1, 0x1f ;  /* 0x08201f002f487f89 */ /* 0x000fe800000e0000 */
[----:B0-----:R-:W-:Y:S04]  /*55d0*/  STL.64 [R1+0x78], R4 ;  /* 0x0000780401007387 */ /* 0x001fe80000100a00 */
[----:B------:R-:W0:Y:S04]  /*55e0*/  SHFL.DOWN PT, R73, R40, 0x1, 0x1f ;  /* 0x08201f0028497f89 */ /* 0x000e2800000e0000 */
[----:B---3--:R-:W-:Y:S04]  /*55f0*/  STL.64 [R1+0x90], R2 ;  /* 0x0000900201007387 */ /* 0x008fe80000100a00 */
        /* <DEDUP_REMOVED lines=8> */
[----:B------:R-:W-:Y:S04]  /*5680*/  SHFL.DOWN PT, R72, R35, 0x1, 0x1f ;  /* 0x08201f0023487f89 */ /* 0x000fe800000e0000 */
[----:B--2---:R-:W-:Y:S04]  /*5690*/  STL.64 [R1+0x88], R4 ;  /* 0x0000880401007387 */ /* 0x004fe80000100a00 */
        /* <DEDUP_REMOVED lines=36> */
[----:B---3--:R0:W-:Y:S01]  /*58e0*/  STL.64 [R1+0xf8], R2 ;  /* 0x0000f80201007387 */ /* 0x0081e20000100a00 */
[----:B----4-:R-:W-:-:S13]  /*58f0*/  ISETP.GT.AND P0, PT, R7, 0x1e, PT ;  /* 0x0000001e0700780c */ /* 0x010fda0003f04270 */
[----:B------:R-:W-:Y:S05]  /*5900*/  @P0 BRA `(.L_x_40465) ;  /* 0x0000202000000947 */ /* 0x000fea0003800000 */
[----:B0-----:R-:W-:Y:S01]  /*5910*/  HFMA2.MMA R3, -RZ, RZ, 0, 0 ;  /* 0x00000000ff037435 */ /* 0x001fe200000001ff */
[----:B------:R-:W-:-:S05]  /*5920*/  IMAD.MOV.U32 R2, RZ, RZ, R1 ;  /* 0x000000ffff027224 */ /* 0x000fca00078e0001 */
.L_x_40560:
[----:B------:R-:W2:Y:S04]  /*5930*/  LDL R4, [R2+0x80] ;  /* 0x0000800002047983 */ /* 0x000ea80000100800 */
[----:B------:R-:W3:Y:S01]  /*5940*/  LDL R5, [R2] ;  /* 0x0000000002057983 */ /* 0x000ee20000100800 */
        /* <DEDUP_REMOVED lines=18> */
.L_x_40467:
[----:B------:R-:W-:Y:S02]  /*5a70*/  IMAD.MOV.U32 R71, RZ, RZ, R69 ;  /* 0x000000ffff477224 */ /* 0x000fe400078e0045 */
[----:B------:R-:W-:Y:S01]  /*5a80*/  IMAD.MOV.U32 R5, RZ, RZ, R36 ;  /* 0x000000ffff057224 */ /* 0x000fe200078e0024 */
[----:B------:R-:W-:Y:S01]  /*5a90*/  MOV R36, R43 ;  /* 0x0000002b00247202 */ /* 0x000fe20000000f00 */
[----:B------:R-:W-:Y:S02]  /*5aa0*/  IMAD.MOV.U32 R69, RZ, RZ, R11 ;  /* 0x000000ffff457224 */ /* 0x000fe400078e000b */
.L_x_40468:
[----:B------:R-:W-:Y:S05]  /*5ab0*/  BSYNC B1 ;  /* 0x0000000000017941 */ /* 0x000fea0003800000 */
.L_x_40466:
        /* <DEDUP_REMOVED lines=11> */
.L_x_40470:
[----:B------:R-:W-:Y:S01]  /*5b70*/  IMAD.MOV.U32 R4, RZ, RZ, R5 ;  /* 0x000000ffff047224 */ /* 0x000fe200078e0005 */
[----:B------:R-:W-:Y:S01]  /*5b80*/  MOV R11, R10 ;  /* 0x0000000a000b7202 */ /* 0x000fe20000000f00 */
[----:B------:R-:W-:Y:S02]  /*5b90*/  IMAD.MOV.U32 R68, RZ, RZ, R71 ;  /* 0x000000ffff447224 */ /* 0x000fe400078e0047 */
[----:B------:R-:W-:Y:S02]  /*5ba0*/  IMAD.MOV.U32 R43, RZ, RZ, R42 ;  /* 0x000000ffff2b7224 */ /* 0x000fe400078e002a */
.L_x_40471:
[----:B------:R-:W-:Y:S05]  /*5bb0*/  BSYNC B1 ;  /* 0x0000000000017941 */ /* 0x000fea0003800000 */
.L_x_40469:
        /* <DEDUP_REMOVED lines=11> */
.L_x_40473:
[----:B------:R-:W-:Y:S01]  /*5c70*/  IMAD.MOV.U32 R5, RZ, RZ, R4 ;  /* 0x000000ffff057224 */ /* 0x000fe200078e0004 */
[----:B------:R-:W-:Y:S01]  /*5c80*/  MOV R10, R9 ;  /* 0x00000009000a7202 */ /* 0x000fe20000000f00 */
[----:B------:R-:W-:Y:S02]  /*5c90*/  IMAD.MOV.U32 R71, RZ, RZ, R68 ;  /* 0x000000ffff477224 */ /* 0x000fe400078e0044 */
[----:B------:R-:W-:Y:S02]  /*5ca0*/  IMAD.MOV.U32 R42, RZ, RZ, R41 ;  /* 0x000000ffff2a7224 */ /* 0x000fe400078e0029 */
.L_x_40474:
[----:B------:R-:W-:Y:S05]  /*5cb0*/  BSYNC B1 ;  /* 0x0000000000017941 */ /* 0x000fea0003800000 */
.L_x_40472:
        /* <DEDUP_REMOVED lines=11> */
.L_x_40476:
[----:B------:R-:W-:Y:S01]  /*5d70*/  IMAD.MOV.U32 R4, RZ, RZ, R5 ;  /* 0x000000ffff047224 */ /* 0x000fe200078e0005 */
[----:B------:R-:W-:Y:S01]  /*5d80*/  MOV R9, R8 ;  /* 0x0000000800097202 */ /* 0x000fe20000000f00 */
[----:B------:R-:W-:Y:S02]  /*5d90*/  IMAD.MOV.U32 R68, RZ, RZ, R71 ;  /* 0x000000ffff447224 */ /* 0x000fe400078e0047 */
[----:B------:R-:W-:Y:S02]  /*5da0*/  IMAD.MOV.U32 R41, RZ, RZ, R40 ;  /* 0x000000ffff297224 */ /* 0x000fe400078e0028 */
.L_x_40477:
[----:B------:R-:W-:Y:S05]  /*5db0*/  BSYNC B1 ;  /* 0x0000000000017941 */ /* 0x000fea0003800000 */
.L_x_40475:
        /* <DEDUP_REMOVED lines=11> */
.L_x_40479:
[----:B------:R-:W-:Y:S01]  /*5e70*/  IMAD.MOV.U32 R5, RZ, RZ, R4 ;  /* 0x000000ffff057224 */ /* 0x000fe200078e0004 */
[----:B------:R-:W-:Y:S01]  /*5e80*/  MOV R8, R15 ;  /* 0x0000000f00087202 */ /* 0x000fe20000000f00 */
[----:B------:R-:W-:Y:S02]  /*5e90*/  IMAD.MOV.U32 R71, RZ, RZ, R68 ;  /* 0x000000ffff477224 */ /* 0x000fe400078e0044 */
[----:B------:R-:W-:Y:S02]  /*5ea0*/  IMAD.MOV.U32 R40, RZ, RZ, R47 ;  /* 0x000000ffff287224 */ /* 0x000fe400078e002f */
.L_x_40480:
[----:B------:R-:W-:Y:S05]  /*5eb0*/  BSYNC B1 ;  /* 0x0000000000017941 */ /* 0x000fea0003800000 */
.L_x_40478:
        /* <DEDUP_REMOVED lines=11> */
.L_x_40482:
[----:B------:R-:W-:Y:S01]  /*5f70*/  IMAD.MOV.U32 R4, RZ, RZ, R5 ;  /* 0x000000ffff047224 */ /* 0x000fe200078e0005 */
[----:B------:R-:W-:Y:S01]  /*5f80*/  MOV R15, R14 ;  /* 0x0000000e000f7202 */ /* 0x000fe20000000f00 */
[----:B------:R-:W-:Y:S02]  /*5f90*/  IMAD.MOV.U32 R68, RZ, RZ, R71 ;  /* 0x000000ffff447224 */ /* 0x000fe400078e0047 */
[----:B------:R-:W-:Y:S02]  /*5fa0*/  IMAD.MOV.U32 R47, RZ, RZ, R46 ;  /* 0x000000ffff2f7224 */ /* 0x000fe400078e002e */
.L_x_40483:
[----:B------:R-:W-:Y:S05]  /*5fb0*/  BSYNC B1 ;  /* 0x0000000000017941 */ /* 0x000fea0003800000 */
.L_x_40481:
        /* <DEDUP_REMOVED lines=11> */
.L_x_40485:
[----:B------:R-:W-:Y:S01]  /*6070*/  IMAD.MOV.U32 R5, RZ, RZ, R4 ;  /* 0x000000ffff057224 */ /* 0x000fe200078e0004 */
[----:B------:R-:W-:Y:S01]  /*6080*/  MOV R14, R13 ;  /* 0x0000000d000e7202 */ /* 0x000fe20000000f00 */
[----:B------:R-:W-:Y:S02]  /*6090*/  IMAD.MOV.U32 R71, RZ, RZ, R68 ;  /* 0x000000ffff477224 */ /* 0x000fe400078e0044 */
[----:B------:R-:W-:Y:S02]  /*60a0*/  IMAD.MOV.U32 R46, RZ, RZ, R45 ;  /* 0x000000ffff2e7224 */ /* 0x000fe400078e002d */
.L_x_40486:
[----:B------:R-:W-:Y:S05]  /*60b0*/  BSYNC B1 ;  /* 0x0000000000017941 */ /* 0x000fea0003800000 */
.L_x_40484:
        /* <DEDUP_REMOVED lines=11> */
.L_x_40488:
[----:B------:R-:W-:Y:S01]  /*6170*/  IMAD.MOV.U32 R4, RZ, RZ, R5 ;  /* 0x000000ffff047224 */ /* 0x000fe200078e0005 */
[----:B------:R-:W-:Y:S01]  /*6180*/  MOV R13, R12 ;  /* 0x0000000c000d7202 */ /* 0x000fe20000000f00 */
[----:B------:R-:W-:Y:S02]  /*6190*/  IMAD.MOV.U32 R68, RZ, RZ, R71 ;  /* 0x000000ffff447224 */ /* 0x000fe400078e0047 */
[----:B------:R-:W-:Y:S02]  /*61a0*/  IMAD.MOV.U32 R45, RZ, RZ, R44 ;  /* 0x000000ffff2d7224 */ /* 0x000fe400078e002c */
.L_x_40489:
[----:B------:R-:W-:Y:S05]  /*61b0*/  BSYNC B1 ;  /* 0x0000000000017941 */ /* 0x000fea0003800000 */
.L_x_40487:
        /* <DEDUP_REMOVED lines=11> */
.L_x_40491:
[----:B------:R-:W-:Y:S01]  /*6270*/  IMAD.MOV.U32 R5, RZ, RZ, R4 ;  /* 0x000000ffff057224 */ /* 0x000fe200078e0004 */
[----:B------:R-:W-:Y:S01]  /*6280*/  MOV R12, R19 ;  /* 0x00000013000c7202 */ /* 0x000fe20000000f00 */
[----:B------:R-:W-:Y:S02]  /*6290*/  IMAD.MOV.U32 R71, RZ, RZ, R68 ;  /* 0x000000ffff477224 */ /* 0x000fe400078e0044 */
[----:B------:R-:W-:Y:S02]  /*62a0*/  IMAD.MOV.U32 R44, RZ, RZ, R51 ;  /* 0x000000ffff2c7224 */ /* 0x000fe400078e0033 */
.L_x_40492:
[----:B------:R-:W-:Y:S05]  /*62b0*/  BSYNC B1 ;  /* 0x0000000000017941 */ /* 0x000fea0003800000 */
.L_x_40490:
        /* <DEDUP_REMOVED lines=11> */
.L_x_40494:
[----:B------:R-:W-:Y:S01]  /*6370*/  IMAD.MOV.U32 R4, RZ, RZ, R5 ;  /* 0x000000ffff047224 */ /* 0x000fe200078e0005 */
[----:B------:R-:W-:Y:S01]  /*6380*/  MOV R19, R18 ;  /* 0x0000001200137202 */ /* 0x000fe20000000f00 */
[----:B------:R-:W-:Y:S02]  /*6390*/  IMAD.MOV.U32 R68, RZ, RZ, R71 ;  /* 0x000000ffff447224 */ /* 0x000fe400078e0047 */
[----:B------:R-:W-:Y:S02]  /*63a0*/  IMAD.MOV.U32 R51, RZ, RZ, R50 ;  /* 0x000000ffff337224 */ /* 0x000fe400078e0032 */
.L_x_40495:
[----:B------:R-:W-:Y:S05]  /*63b0*/  BSYNC B1 ;  /* 0x0000000000017941 */ /* 0x000fea0003800000 */
.L_x_40493:
        /* <DEDUP_REMOVED lines=11> */
.L_x_40497:
[----:B------:R-:W-:Y:S01]  /*6470*/  IMAD.MOV.U32 R5, RZ, RZ, R4 ;  /* 0x000000ffff057224 */ /* 0x000fe200078e0004 */
[----:B------:R-:W-:Y:S01]  /*6480*/  MOV R18, R17 ;  /* 0x0000001100127202 */ /* 0x000fe20000000f00 */
[----:B------:R-:W-:Y:S02]  /*6490*/  IMAD.MOV.U32 R71, RZ, RZ, R68 ;  /* 0x000000ffff477224 */ /* 0x000fe400078e0044 */
[----:B------:R-:W-:Y:S02]  /*64a0*/  IMAD.MOV.U32 R50, RZ, RZ, R49 ;  /* 0x000000ffff327224 */ /* 0x000fe400078e0031 */
.L_x_40498:
[----:B------:R-:W-:Y:S05]  /*64b0*/  BSYNC B1 ;  /* 0x0000000000017941 */ /* 0x000fea0003800000 */
.L_x_40496:
        /* <DEDUP_REMOVED lines=11> */
.L_x_40500:
[----:B------:R-:W-:Y:S01]  /*6570*/  IMAD.MOV.U32 R4, RZ, RZ, R5 ;  /* 0x000000ffff047224 */ /* 0x000fe200078e0005 */
[----:B------:R-:W-:Y:S01]  /*6580*/  MOV R17, R16 ;  /* 0x0000001000117202 */ /* 0x000fe20000000f00 */
[----:B------:R-:W-:Y:S02]  /*6590*/  IMAD.MOV.U32 R68, RZ, RZ, R71 ;  /* 0x000000ffff447224 */ /* 0x000fe400078e0047 */
[----:B------:R-:W-:Y:S02]  /*65a0*/  IMAD.MOV.U32 R49, RZ, RZ, R48 ;  /* 0x000000ffff317224 */ /* 0x000fe400078e0030 */
.L_x_40501:
[----:B------:R-:W-:Y:S05]  /*65b0*/  BSYNC B1 ;  /* 0x0000000000017941 */ /* 0x000fea0003800000 */
.L_x_40499:
        /* <DEDUP_REMOVED lines=11> */
.L_x_40503:
[----:B------:R-:W-:Y:S01]  /*6670*/  IMAD.MOV.U32 R5, RZ, RZ, R4 ;  /* 0x000000ffff057224 */ /* 0x000fe200078e0004 */
[----:B------:R-:W-:Y:S01]  /*6680*/  MOV R16, R23 ;  /* 0x0000001700107202 */ /* 0x000fe20000000f00 */
[----:B------:R-:W-:Y:S02]  /*6690*/  IMAD.MOV.U32 R71, RZ, RZ, R68 ;  /* 0x000000ffff477224 */ /* 0x000fe400078e0044 */
[----:B------:R-:W-:Y:S02]  /*66a0*/  IMAD.MOV.U32 R48, RZ, RZ, R55 ;  /* 0x000000ffff307224 */ /* 0x000fe400078e0037 */
.L_x_40504:
[----:B------:R-:W-:Y:S05]  /*66b0*/  BSYNC B1 ;  /* 0x0000000000017941 */ /* 0x000fea0003800000 */
.L_x_40502:
        /* <DEDUP_REMOVED lines=11> */
.L_x_40506:
[----:B------:R-:W-:Y:S01]  /*6770*/  IMAD.MOV.U32 R4, RZ, RZ, R5 ;  /* 0x000000ffff047224 */ /* 0x000fe200078e0005 */
[----:B------:R-:W-:Y:S01]  /*6780*/  MOV R23, R22 ;  /* 0x0000001600177202 */ /* 0x000fe20000000f00 */
[----:B------:R-:W-:Y:S02]  /*6790*/  IMAD.MOV.U32 R68, RZ, RZ, R71 ;  /* 0x000000ffff447224 */ /* 0x000fe400078e0047 */
[----:B------:R-:W-:Y:S02]  /*67a0*/  IMAD.MOV.U32 R55, RZ, RZ, R54 ;  /* 0x000000ffff377224 */ /* 0x000fe400078e0036 */
.L_x_40507:
[----:B------:R-:W-:Y:S05]  /*67b0*/  BSYNC B1 ;  /* 0x0000000000017941 */ /* 0x000fea0003800000 */
.L_x_40505:
        /* <DEDUP_REMOVED lines=11> */
.L_x_40509:
[----:B------:R-:W-:Y:S01]  /*6870*/  IMAD.MOV.U32 R5, RZ, RZ, R4 ;  /* 0x000000ffff057224 */ /* 0x000fe200078e0004 */
[----:B------:R-:W-:Y:S01]  /*6880*/  MOV R22, R21 ;  /* 0x0000001500167202 */ /* 0x000fe20000000f00 */
[----:B------:R-:W-:Y:S02]  /*6890*/  IMAD.MOV.U32 R71, RZ, RZ, R68 ;  /* 0x000000ffff477224 */ /* 0x000fe400078e0044 */
[----:B------:R-:W-:Y:S02]  /*68a0*/  IMAD.MOV.U32 R54, RZ, RZ, R53 ;  /* 0x000000ffff367224 */ /* 0x000fe400078e0035 */
.L_x_40510:
[----:B------:R-:W-:Y:S05]  /*68b0*/  BSYNC B1 ;  /* 0x0000000000017941 */ /* 0x000fea0003800000 */
.L_x_40508:
        /* <DEDUP_REMOVED lines=11> */
.L_x_40512:
[----:B------:R-:W-:Y:S01]  /*6970*/  IMAD.MOV.U32 R4, RZ, RZ, R5 ;  /* 0x000000ffff047224 */ /* 0x000fe200078e0005 */
[----:B------:R-:W-:Y:S01]  /*6980*/  MOV R21, R20 ;  /* 0x0000001400157202 */ /* 0x000fe20000000f00 */
[----:B------:R-:W-:Y:S02]  /*6990*/  IMAD.MOV.U32 R68, RZ, RZ, R71 ;  /* 0x000000ffff447224 */ /* 0x000fe400078e0047 */
[----:B------:R-:W-:Y:S02]  /*69a0*/  IMAD.MOV.U32 R53, RZ, RZ, R52 ;  /* 0x000000ffff357224 */ /* 0x000fe400078e0034 */
.L_x_40513:
[----:B------:R-:W-:Y:S05]  /*69b0*/  BSYNC B1 ;  /* 0x0000000000017941 */ /* 0x000fea0003800000 */
.L_x_40511:
        /* <DEDUP_REMOVED lines=11> */
.L_x_40515:
[----:B------:R-:W-:Y:S01]  /*6a70*/  IMAD.MOV.U32 R5, RZ, RZ, R4 ;  /* 0x000000ffff057224 */ /* 0x000fe200078e0004 */
[----:B------:R-:W-:Y:S01]  /*6a80*/  MOV R20, R27 ;  /* 0x0000001b00147202 */ /* 0x000fe20000000f00 */
[----:B------:R-:W-:Y:S02]  /*6a90*/  IMAD.MOV.U32 R71, RZ, RZ, R68 ;  /* 0x000000ffff477224 */ /* 0x000fe400078e0044 */
[----:B------:R-:W-:Y:S02]  /*6aa0*/  IMAD.MOV.U32 R52, RZ, RZ, R59 ;  /* 0x000000ffff347224 */ /* 0x000fe400078e003b */
.L_x_40516:
[----:B------:R-:W-:Y:S05]  /*6ab0*/  BSYNC B1 ;  /* 0x0000000000017941 */ /* 0x000fea0003800000 */
.L_x_40514:
        /* <DEDUP_REMOVED lines=11> */
.L_x_40518:
[----:B------:R-:W-:Y:S01]  /*6b70*/  IMAD.MOV.U32 R4, RZ, RZ, R5 ;  /* 0x000000ffff047224 */ /* 0x000fe200078e0005 */
[----:B------:R-:W-:Y:S01]  /*6b80*/  MOV R27, R26 ;  /* 0x0000001a001b7202 */ /* 0x000fe20000000f00 */
[----:B------:R-:W-:Y:S02]  /*6b90*/  IMAD.MOV.U32 R68, RZ, RZ, R71 ;  /* 0x000000ffff447224 */ /* 0x000fe400078e0047 */
[----:B------:R-:W-:Y:S02]  /*6ba0*/  IMAD.MOV.U32 R59, RZ, RZ, R58 ;  /* 0x000000ffff3b7224 */ /* 0x000fe400078e003a */
.L_x_40519:
[----:B------:R-:W-:Y:S05]  /*6bb0*/  BSYNC B1 ;  /* 0x0000000000017941 */ /* 0x000fea0003800000 */
.L_x_40517:
        /* <DEDUP_REMOVED lines=11> */
.L_x_40521:
[----:B------:R-:W-:Y:S01]  /*6c70*/  IMAD.MOV.U32 R5, RZ, RZ, R4 ;  /* 0x000000ffff057224 */ /* 0x000fe200078e0004 */
[----:B------:R-:W-:Y:S01]  /*6c80*/  MOV R26, R25 ;  /* 0x00000019001a7202 */ /* 0x000fe20000000f00 */
[----:B------:R-:W-:Y:S02]  /*6c90*/  IMAD.MOV.U32 R71, RZ, RZ, R68 ;  /* 0x000000ffff477224 */ /* 0x000fe400078e0044 */
[----:B------:R-:W-:Y:S02]  /*6ca0*/  IMAD.MOV.U32 R58, RZ, RZ, R57 ;  /* 0x000000ffff3a7224 */ /* 0x000fe400078e0039 */
.L_x_40522:
[----:B------:R-:W-:Y:S05]  /*6cb0*/  BSYNC B1 ;  /* 0x0000000000017941 */ /* 0x000fea0003800000 */
.L_x_40520:
        /* <DEDUP_REMOVED lines=11> */
.L_x_40524:
[----:B------:R-:W-:Y:S01]  /*6d70*/  IMAD.MOV.U32 R4, RZ, RZ, R5 ;  /* 0x000000ffff047224 */ /* 0x000fe200078e0005 */
[----:B------:R-:W-:Y:S01]  /*6d80*/  MOV R25, R24 ;  /* 0x0000001800197202 */ /* 0x000fe20000000f00 */
[----:B------:R-:W-:Y:S02]  /*6d90*/  IMAD.MOV.U32 R68, RZ, RZ, R71 ;  /* 0x000000ffff447224 */ /* 0x000fe400078e0047 */
[----:B------:R-:W-:Y:S02]  /*6da0*/  IMAD.MOV.U32 R57, RZ, RZ, R56 ;  /* 0x000000ffff397224 */ /* 0x000fe400078e0038 */
.L_x_40525:
[----:B------:R-:W-:Y:S05]  /*6db0*/  BSYNC B1 ;  /* 0x0000000000017941 */ /* 0x000fea0003800000 */
.L_x_40523:
        /* <DEDUP_REMOVED lines=11> */
.L_x_40527:
[----:B------:R-:W-:Y:S01]  /*6e70*/  IMAD.MOV.U32 R5, RZ, RZ, R4 ;  /* 0x000000ffff057224 */ /* 0x000fe200078e0004 */
[----:B------:R-:W-:Y:S01]  /*6e80*/  MOV R24, R31 ;  /* 0x0000001f00187202 */ /* 0x000fe20000000f00 */
[----:B------:R-:W-:Y:S02]  /*6e90*/  IMAD.MOV.U32 R71, RZ, RZ, R68 ;  /* 0x000000ffff477224 */ /* 0x000fe400078e0044 */
[----:B------:R-:W-:Y:S02]  /*6ea0*/  IMAD.MOV.U32 R56, RZ, RZ, R63 ;  /* 0x000000ffff387224 */ /* 0x000fe400078e003f */
.L_x_40528:
[----:B------:R-:W-:Y:S05]  /*6eb0*/  BSYNC B1 ;  /* 0x0000000000017941 */ /* 0x000fea0003800000 */
.L_x_40526:
        /* <DEDUP_REMOVED lines=11> */
.L_x_40530:
[----:B------:R-:W-:Y:S01]  /*6f70*/  IMAD.MOV.U32 R4, RZ, RZ, R5 ;  /* 0x000000ffff047224 */ /* 0x000fe200078e0005 */
[----:B------:R-:W-:Y:S01]  /*6f80*/  MOV R31, R30 ;  /* 0x0000001e001f7202 */ /* 0x000fe20000000f00 */
[----:B------:R-:W-:Y:S02]  /*6f90*/  IMAD.MOV.U32 R68, RZ, RZ, R71 ;  /* 0x000000ffff447224 */ /* 0x000fe400078e0047 */
[----:B------:R-:W-:Y:S02]  /*6fa0*/  IMAD.MOV.U32 R63, RZ, RZ, R62 ;  /* 0x000000ffff3f7224 */ /* 0x000fe400078e003e */
.L_x_40531:
[----:B------:R-:W-:Y:S05]  /*6fb0*/  BSYNC B1 ;  /* 0x0000000000017941 */ /* 0x000fea0003800000 */
.L_x_40529:
        /* <DEDUP_REMOVED lines=11> */
.L_x_40533:
[----:B------:R-:W-:Y:S01]  /*7070*/  IMAD.MOV.U32 R5, RZ, RZ, R4 ;  /* 0x000000ffff057224 */ /* 0x000fe200078e0004 */
[----:B------:R-:W-:Y:S01]  /*7080*/  MOV R30, R29 ;  /* 0x0000001d001e7202 */ /* 0x000fe20000000f00 */
[----:B------:R-:W-:Y:S02]  /*7090*/  IMAD.MOV.U32 R71, RZ, RZ, R68 ;  /* 0x000000ffff477224 */ /* 0x000fe400078e0044 */
[----:B------:R-:W-:Y:S02]  /*70a0*/  IMAD.MOV.U32 R62, RZ, RZ, R61 ;  /* 0x000000ffff3e7224 */ /* 0x000fe400078e003d */
.L_x_40534:
[----:B------:R-:W-:Y:S05]  /*70b0*/  BSYNC B1 ;  /* 0x0000000000017941 */ /* 0x000fea0003800000 */
.L_x_40532:
        /* <DEDUP_REMOVED lines=11> */
.L_x_40536:
[----:B------:R-:W-:Y:S01]  /*7170*/  IMAD.MOV.U32 R4, RZ, RZ, R5 ;  /* 0x000000ffff047224 */ /* 0x000fe200078e0005 */
[----:B------:R-:W-:Y:S01]  /*7180*/  MOV R29, R28 ;  /* 0x0000001c001d7202 */ /* 0x000fe20000000f00 */
[----:B------:R-:W-:Y:S02]  /*7190*/  IMAD.MOV.U32 R68, RZ, RZ, R71 ;  /* 0x000000ffff447224 */ /* 0x000fe400078e0047 */
[----:B------:R-:W-:Y:S02]  /*71a0*/  IMAD.MOV.U32 R61, RZ, RZ, R60 ;  /* 0x000000ffff3d7224 */ /* 0x000fe400078e003c */
.L_x_40537:
[----:B------:R-:W-:Y:S05]  /*71b0*/  BSYNC B1 ;  /* 0x0000000000017941 */ /* 0x000fea0003800000 */
.L_x_40535:
        /* <DEDUP_REMOVED lines=11> */
.L_x_40539:
[----:B------:R-:W-:Y:S01]  /*7270*/  IMAD.MOV.U32 R5, RZ, RZ, R4 ;  /* 0x000000ffff057224 */ /* 0x000fe200078e0004 */
[----:B------:R-:W-:Y:S01]  /*7280*/  MOV R28, R35 ;  /* 0x00000023001c7202 */ /* 0x000fe20000000f00 */
[----:B------:R-:W-:Y:S02]  /*7290*/  IMAD.MOV.U32 R71, RZ, RZ, R68 ;  /* 0x000000ffff477224 */ /* 0x000fe400078e0044 */
[----:B------:R-:W-:Y:S02]  /*72a0*/  IMAD.MOV.U32 R60, RZ, RZ, R67 ;  /* 0x000000ffff3c7224 */ /* 0x000fe400078e0043 */
.L_x_40540:
[----:B------:R-:W-:Y:S05]  /*72b0*/  BSYNC B1 ;  /* 0x0000000000017941 */ /* 0x000fea0003800000 */
.L_x_40538:
        /* <DEDUP_REMOVED lines=11> */
.L_x_40542:
[----:B------:R-:W-:Y:S01]  /*7370*/  IMAD.MOV.U32 R4, RZ, RZ, R5 ;  /* 0x000000ffff047224 */ /* 0x000fe200078e0005 */
[----:B------:R-:W-:Y:S01]  /*7380*/  MOV R35, R34 ;  /* 0x0000002200237202 */ /* 0x000fe20000000f00 */
[----:B------:R-:W-:Y:S02]  /*7390*/  IMAD.MOV.U32 R68, RZ, RZ, R71 ;  /* 0x000000ffff447224 */ /* 0x000fe400078e0047 */
[----:B------:R-:W-:Y:S02]  /*73a0*/  IMAD.MOV.U32 R67, RZ, RZ, R66 ;  /* 0x000000ffff437224 */ /* 0x000fe400078e0042 */
.L_x_40543:
[----:B------:R-:W-:Y:S05]  /*73b0*/  BSYNC B1 ;  /* 0x0000000000017941 */ /* 0x000fea0003800000 */
.L_x_40541:
        /* <DEDUP_REMOVED lines=11> */
.L_x_40545:
[----:B------:R-:W-:Y:S01]  /*7470*/  IMAD.MOV.U32 R5, RZ, RZ, R4 ;  /* 0x000000ffff057224 */ /* 0x000fe200078e0004 */
[----:B------:R-:W-:Y:S01]  /*7480*/  MOV R34, R33 ;  /* 0x0000002100227202 */ /* 0x000fe20000000f00 */
[----:B------:R-:W-:Y:S02]  /*7490*/  IMAD.MOV.U32 R71, RZ, RZ, R68 ;  /* 0x000000ffff477224 */ /* 0x000fe400078e0044 */
[----:B------:R-:W-:Y:S02]  /*74a0*/  IMAD.MOV.U32 R66, RZ, RZ, R65 ;  /* 0x000000ffff427224 */ /* 0x000fe400078e0041 */
.L_x_40546:
[----:B------:R-:W-:Y:S05]  /*74b0*/  BSYNC B1 ;  /* 0x0000000000017941 */ /* 0x000fea0003800000 */
.L_x_40544:
        /* <DEDUP_REMOVED lines=11> */
.L_x_40548:
[----:B------:R-:W-:Y:S01]  /*7570*/  IMAD.MOV.U32 R4, RZ, RZ, R5 ;  /* 0x000000ffff047224 */ /* 0x000fe200078e0005 */
[----:B------:R-:W-:Y:S01]  /*7580*/  MOV R33, R32 ;  /* 0x0000002000217202 */ /* 0x000fe20000000f00 */
[----:B------:R-:W-:Y:S02]  /*7590*/  IMAD.MOV.U32 R68, RZ, RZ, R71 ;  /* 0x000000ffff447224 */ /* 0x000fe400078e0047 */
[----:B------:R-:W-:Y:S02]  /*75a0*/  IMAD.MOV.U32 R65, RZ, RZ, R64 ;  /* 0x000000ffff417224 */ /* 0x000fe400078e0040 */
.L_x_40549:
[----:B------:R-:W-:Y:S05]  /*75b0*/  BSYNC B1 ;  /* 0x0000000000017941 */ /* 0x000fea0003800000 */
.L_x_40547:
        /* <DEDUP_REMOVED lines=11> */
.L_x_40551:
[----:B------:R-:W-:Y:S01]  /*7670*/  IMAD.MOV.U32 R5, RZ, RZ, R4 ;  /* 0x000000ffff057224 */ /* 0x000fe200078e0004 */
[----:B------:R-:W-:Y:S01]  /*7680*/  MOV R64, R75 ;  /* 0x0000004b00407202 */ /* 0x000fe20000000f00 */
[----:B------:R-:W-:Y:S02]  /*7690*/  IMAD.MOV.U32 R71, RZ, RZ, R68 ;  /* 0x000000ffff477224 */ /* 0x000fe400078e0044 */
[----:B------:R-:W-:Y:S02]  /*76a0*/  IMAD.MOV.U32 R32, RZ, RZ, R39 ;  /* 0x000000ffff207224 */ /* 0x000fe400078e0027 */
.L_x_40552:
[----:B------:R-:W-:Y:S05]  /*76b0*/  BSYNC B1 ;  /* 0x0000000000017941 */ /* 0x000fea0003800000 */
.L_x_40550:
        /* <DEDUP_REMOVED lines=11> */
.L_x_40554:
[----:B------:R-:W-:Y:S01]  /*7770*/  IMAD.MOV.U32 R73, RZ, RZ, R5 ;  /* 0x000000ffff497224 */ /* 0x000fe200078e0005 */
[----:B------:R-:W-:Y:S01]  /*7780*/  MOV R39, R38 ;  /* 0x0000002600277202 */ /* 0x000fe20000000f00 */
[----:B------:R-:W-:Y:S02]  /*7790*/  IMAD.MOV.U32 R4, RZ, RZ, R71 ;  /* 0x000000ffff047224 */ /* 0x000fe400078e0047 */
[----:B------:R-:W-:Y:S02]  /*77a0*/  IMAD.MOV.U32 R75, RZ, RZ, R74 ;  /* 0x000000ffff4b7224 */ /* 0x000fe400078e004a */
.L_x_40555:
[----:B------:R-:W-:Y:S05]  /*77b0*/  BSYNC B1 ;  /* 0x0000000000017941 */ /* 0x000fea0003800000 */
.L_x_40553:
        /* <DEDUP_REMOVED lines=11> */
.L_x_40557:
[----:B------:R-:W-:Y:S01]  /*7870*/  IMAD.MOV.U32 R74, RZ, RZ, R6 ;  /* 0x000000ffff4a7224 */ /* 0x000fe200078e0006 */
[----:B------:R-:W-:Y:S01]  /*7880*/  MOV R6, R73 ;  /* 0x0000004900067202 */ /* 0x000fe20000000f00 */
[----:B------:R-:W-:Y:S02]  /*7890*/  IMAD.MOV.U32 R38, RZ, RZ, R37 ;  /* 0x000000ffff267224 */ /* 0x000fe400078e0025 */
[----:B------:R-:W-:Y:S02]  /*78a0*/  IMAD.MOV.U32 R5, RZ, RZ, R73 ;  /* 0x000000ffff057224 */ /* 0x000fe400078e0049 */
[--C-:B------:R-:W-:Y:S02]  /*78b0*/  IMAD.MOV.U32 R68, RZ, RZ, R4.reuse ;  /* 0x000000ffff447224 */ /* 0x100fe400078e0004 */
[----:B------:R-:W-:Y:S02]  /*78c0*/  IMAD.MOV.U32 R37, RZ, RZ, R4 ;  /* 0x000000ffff257224 */ /* 0x000fe400078e0004 */
.L_x_40558:
[----:B------:R-:W-:Y:S05]  /*78d0*/  BSYNC B1 ;  /* 0x0000000000017941 */ /* 0x000fea0003800000 */
.L_x_40556:
[----:B------:R-:W-:Y:S01]  /*78e0*/  IADD3 R2, R2, 0x4, RZ ;  /* 0x0000000402027810 */ /* 0x000fe20007ffe0ff */
[----:B------:R-:W-:Y:S01]  /*78f0*/  @!P1 CALL.REL.NOINC `(.L_x_40559) ;  /* 0x0000001000009944 */ /* 0x000fe20003c00000 */
[----:B------:R-:W-:Y:S05]  /*7900*/  BRA `(.L_x_40560) ;  /* 0xffffe02000007947 */ /* 0x000fea000383ffff */
.L_x_40559:
[----:B------:R-:W-:Y:S01]  /*7910*/  IMAD.MOV.U32 R6, RZ, RZ, R5 ;  /* 0x000000ffff067224 */ /* 0x000fe200078e0005 */
[----:B------:R-:W-:-:S02]  /*7920*/  MOV R37, R68 ;  /* 0x0000004400257202 */ /* 0x000fc40000000f00 */
.L_x_40465:
[----:B0-----:R-:W-:Y:S05]  /*7930*/  BSYNC B0 ;  /* 0x0000000000007941 */ /* 0x001fea0003800000 */
.L_x_40464:
        /* <DEDUP_REMOVED lines=10> */
[----:B------:R-:W-:Y:S04]  /*79e0*/  SHFL.DOWN PT, R2, R61, 0x2, 0x1f ;  /* 0x08401f003d027f89 */ /* 0x000fe800000e0000 */
[----:B-1----:R-:W-:Y:S04]  /*79f0*/  STL.64 [R1+0x8], R4 ;  /* 0x0000080401007387 */ /* 0x002fe80000100a00 */
[----:B------:R-:W0:Y:S04]  /*7a00*/  SHFL.DOWN PT, R3, R62, 0x2, 0x1f ;  /* 0x08401f003e037f89 */ /* 0x000e2800000e0000 */
[----:B------:R-:W-:Y:S04]  /*7a10*/  SHFL.DOWN PT, R4, R63, 0x2, 0x1f ;  /* 0x08401f003f047f89 */ /* 0x000fe800000e0000 */
[----:B------:R-:W1:Y:S04]  /*7a20*/  SHFL.DOWN PT, R5, R56, 0x2, 0x1f ;  /* 0x08401f0038057f89 */ /* 0x000e6800000e0000 */
[----:B------:R-:W3:Y:S04]  /*7a30*/  SHFL.DOWN PT, R73, R60, 0x2, 0x1f ;  /* 0x08401f003c497f89 */ /* 0x000ee800000e0000 */
[----:B--2---:R-:W-:Y:S04]  /*7a40*/  STL.64 [R1+0x10], R70 ;  /* 0x0000104601007387 */ /* 0x004fe80000100a00 */
[----:B------:R-:W-:Y:S04]  /*7a50*/  SHFL.DOWN PT, R70, R59, 0x2, 0x1f ;  /* 0x08401f003b467f89 */ /* 0x000fe800000e0000 */
[----:B0-----:R-:W-:Y:S04]  /*7a60*/  STL.64 [R1+0x20], R2 ;  /* 0x0000200201007387 */ /* 0x001fe80000100a00 */
[----:B------:R-:W-:Y:S04]  /*7a70*/  SHFL.DOWN PT, R2, R57, 0x2, 0x1f ;  /* 0x08401f0039027f89 */ /* 0x000fe800000e0000 */
[----:B-1----:R-:W-:Y:S04]  /*7a80*/  STL.64 [R1+0x28], R4 ;  /* 0x0000280401007387 */ /* 0x002fe80000100a00 */
[----:B------:R-:W0:Y:S04]  /*7a90*/  SHFL.DOWN PT, R3, R58, 0x2, 0x1f ;  /* 0x08401f003a037f89 */ /* 0x000e2800000e0000 */
[----:B------:R-:W-:Y:S04]  /*7aa0*/  SHFL.DOWN PT, R4, R55, 0x2, 0x1f ;  /* 0x08401f0037047f89 */ /* 0x000fe800000e0000 */
[----:B------:R-:W1:Y:S04]  /*7ab0*/  SHFL.DOWN PT, R5, R48, 0x2, 0x1f ;  /* 0x08401f0030057f89 */ /* 0x000e6800000e0000 */
[----:B---3--:R-:W-:Y:S04]  /*7ac0*/  STL.64 [R1+0x18], R72 ;  /* 0x0000184801007387 */ /* 0x008fe80000100a00 */
[----:B------:R-:W2:Y:S04]  /*7ad0*/  SHFL.DOWN PT, R71, R52, 0x2, 0x1f ;  /* 0x08401f0034477f89 */ /* 0x000ea800000e0000 */
[----:B------:R-:W-:Y:S04]  /*7ae0*/  SHFL.DOWN PT, R72, R53, 0x2, 0x1f ;  /* 0x08401f0035487f89 */ /* 0x000fe800000e0000 */
[----:B0-----:R-:W-:Y:S04]  /*7af0*/  STL.64 [R1+0x30], R2 ;  /* 0x0000300201007387 */ /* 0x001fe80000100a00 */
        /* <DEDUP_REMOVED lines=42> */
[----:B--2---:R-:W-:Y:S04]  /*7da0*/  STL.64 [R1+0x88], R70 ;  /* 0x0000884601007387 */ /* 0x004fe80000100a00 */
[----:B0-----:R-:W-:Y:S04]  /*7db0*/  STL.64 [R1+0x90], R72 ;  /* 0x0000904801007387 */ /* 0x001fe80000100a00 */
[----:B------:R-:W-:Y:S04]  /*7dc0*/  SHFL.DOWN PT, R70, R25, 0x2, 0x1f ;  /* 0x08401f0019467f89 */ /* 0x000fe800000e0000 */
[----:B-1----:R-:W-:Y:S04]  /*7dd0*/  STL.64 [R1+0xc0], R2 ;  /* 0x0000c00201007387 */ /* 0x002fe80000100a00 */
        /* <DEDUP_REMOVED lines=22> */
[----:B--2---:R0:W-:Y:S04]  /*7f40*/  STL.64 [R1+0xf0], R2 ;  /* 0x0000f00201007387 */ /* 0x0041e80000100a00 */
[----:B---3--:R0:W-:Y:S01]  /*7f50*/  STL.64 [R1+0xf8], R4 ;  /* 0x0000f80401007387 */ /* 0x0081e20000100a00 */
[----:B------:R-:W-:Y:S05]  /*7f60*/  @P0 BRA `(.L_x_40562) ;  /* 0x0000202000000947 */ /* 0x000fea0003800000 */
[----:B0-----:R-:W-:Y:S02]  /*7f70*/  IMAD.MOV.U32 R2, RZ, RZ, R1 ;  /* 0x000000ffff027224 */ /* 0x001fe400078e0001 */
[----:B------:R-:W-:-:S03]  /*7f80*/  IMAD.MOV.U32 R3, RZ, RZ, RZ ;  /* 0x000000ffff037224 */ /* 0x000fc600078e00ff */
.L_x_40657:
[----:B------:R-:W2:Y:S04]  /*7f90*/  LDL R4, [R2+0x80] ;  /* 0x0000800002047983 */ /* 0x000ea80000100800 */
        /* <DEDUP_REMOVED lines=19> */
.L_x_40564:
[----:B------:R-:W-:Y:S01]  /*80d0*/  IMAD.MOV.U32 R71, RZ, RZ, R69 ;  /* 0x000000ffff477224 */ /* 0x000fe200078e0045 */
[----:B------:R-:W-:Y:S01]  /*80e0*/  MOV R5, R36 ;  /* 0x0000002400057202 */ /* 0x000fe20000000f00 */
[----:B------:R-:W-:Y:S02]  /*80f0*/  IMAD.MOV.U32 R69, RZ, RZ, R11 ;  /* 0x000000ffff457224 */ /* 0x000fe400078e000b */
[----:B------:R-:W-:Y:S02]  /*8100*/  IMAD.MOV.U32 R36, RZ, RZ, R43 ;  /* 0x000000ffff247224 */ /* 0x000fe400078e002b */
.L_x_40565:
[----:B------:R-:W-:Y:S05]  /*8110*/  BSYNC B1 ;  /* 0x0000000000017941 */ /* 0x000fea0003800000 */
.L_x_40563:
        /* <DEDUP_REMOVED lines=11> */
.L_x_40567:
[----:B------:R-:W-:Y:S01]  /*81d0*/  IMAD.MOV.U32 R4, RZ, RZ, R5 ;  /* 0x000000ffff047224 */ /* 0x000fe200078e0005 */
[----:B------:R-:W-:Y:S01]  /*81e0*/  MOV R68, R71 ;  /* 0x0000004700447202 */ /* 0x000fe20000000f00 */
[----:B------:R-:W-:Y:S02]  /*81f0*/  IMAD.MOV.U32 R43, RZ, RZ, R42 ;  /* 0x000000ffff2b7224 */ /* 0x000fe400078e002a */
[----:B------:R-:W-:Y:S02]  /*8200*/  IMAD.MOV.U32 R11, RZ, RZ, R10 ;  /* 0x000000ffff0b7224 */ /* 0x000fe400078e000a */
.L_x_40568:
[----:B------:R-:W-:Y:S05]  /*8210*/  BSYNC B1 ;  /* 0x0000000000017941 */ /* 0x000fea0003800000 */
.L_x_40566:
        /* <DEDUP_REMOVED lines=11> */
.L_x_40570:
[----:B------:R-:W-:Y:S01]  /*82d0*/  IMAD.MOV.U32 R5, RZ, RZ, R4 ;  /* 0x000000ffff057224 */ /* 0x000fe200078e0004 */
[----:B------:R-:W-:Y:S01]  /*82e0*/  MOV R71, R68 ;  /* 0x0000004400477202 */ /* 0x000fe20000000f00 */
[----:B------:R-:W-:Y:S02]  /*82f0*/  IMAD.MOV.U32 R42, RZ, RZ, R41 ;  /* 0x000000ffff2a7224 */ /* 0x000fe400078e0029 */
[----:B------:R-:W-:Y:S02]  /*8300*/  IMAD.MOV.U32 R10, RZ, RZ, R9 ;  /* 0x000000ffff0a7224 */ /* 0x000fe400078e0009 */
.L_x_40571:
[----:B------:R-:W-:Y:S05]  /*8310*/  BSYNC B1 ;  /* 0x0000000000017941 */ /* 0x000fea0003800000 */
.L_x_40569:
        /* <DEDUP_REMOVED lines=11> */
.L_x_40573:
[----:B------:R-:W-:Y:S01]  /*83d0*/  IMAD.MOV.U32 R4, RZ, RZ, R5 ;  /* 0x000000ffff047224 */ /* 0x000fe200078e0005 */
[----:B------:R-:W-:Y:S01]  /*83e0*/  MOV R68, R71 ;  /* 0x0000004700447202 */ /* 0x000fe20000000f00 */
[----:B------:R-:W-:Y:S02]  /*83f0*/  IMAD.MOV.U32 R41, RZ, RZ, R40 ;  /* 0x000000ffff297224 */ /* 0x000fe400078e0028 */
[----:B------:R-:W-:Y:S02]  /*8400*/  IMAD.MOV.U32 R9, RZ, RZ, R8 ;  /* 0x000000ffff097224 */ /* 0x000fe400078e0008 */
.L_x_40574:
[----:B------:R-:W-:Y:S05]  /*8410*/  BSYNC B1 ;  /* 0x0000000000017941 */ /* 0x000fea0003800000 */
.L_x_40572:
        /* <DEDUP_REMOVED lines=11> */
.L_x_40576:
[----:B------:R-:W-:Y:S01]  /*84d0*/  IMAD.MOV.U32 R5, RZ, RZ, R4 ;  /* 0x000000ffff057224 */ /* 0x000fe200078e0004 */
[----:B------:R-:W-:Y:S01]  /*84e0*/  MOV R71, R68 ;  /* 0x0000004400477202 */ /* 0x000fe20000000f00 */
[----:B------:R-:W-:Y:S02]  /*84f0*/  IMAD.MOV.U32 R40, RZ, RZ, R47 ;  /* 0x000000ffff287224 */ /* 0x000fe400078e002f */
[----:B------:R-:W-:Y:S02]  /*8500*/  IMAD.MOV.U32 R8, RZ, RZ, R15 ;  /* 0x000000ffff087224 */ /* 0x000fe400078e000f */
.L_x_40577:
[----:B------:R-:W-:Y:S05]  /*8510*/  BSYNC B1 ;  /* 0x0000000000017941 */ /* 0x000fea0003800000 */
.L_x_40575:
        /* <DEDUP_REMOVED lines=11> */
.L_x_40579:
[----:B------:R-:W-:Y:S01]  /*85d0*/  IMAD.MOV.U32 R4, RZ, RZ, R5 ;  /* 0x000000ffff047224 */ /* 0x000fe200078e0005 */
[----:B------:R-:W-:Y:S01]  /*85e0*/  MOV R68, R71 ;  /* 0x0000004700447202 */ /* 0x000fe20000000f00 */
[----:B------:R-:W-:Y:S02]  /*85f0*/  IMAD.MOV.U32 R47, RZ, RZ, R46 ;  /* 0x000000ffff2f7224 */ /* 0x000fe400078e002e */
[----:B------:R-:W-:Y:S02]  /*8600*/  IMAD.MOV.U32 R15, RZ, RZ, R14 ;  /* 0x000000ffff0f7224 */ /* 0x000fe400078e000e */
.L_x_40580:
[----:B------:R-:W-:Y:S05]  /*8610*/  BSYNC B1 ;  /* 0x0000000000017941 */ /* 0x000fea0003800000 */
.L_x_40578:
        /* <DEDUP_REMOVED lines=11> */
.L_x_40582:
[----:B------:R-:W-:Y:S01]  /*86d0*/  IMAD.MOV.U32 R5, RZ, RZ, R4 ;  /* 0x000000ffff057224 */ /* 0x000fe200078e0004 */
[----:B------:R-:W-:Y:S01]  /*86e0*/  MOV R71, R68 ;  /* 0x0000004400477202 */ /* 0x000fe20000000f00 */
[----:B------:R-:W-:Y:S02]  /*86f0*/  IMAD.MOV.U32 R46, RZ, RZ, R45 ;  /* 0x000000ffff2e7224 */ /* 0x000fe400078e002d */
[----:B------:R-:W-:Y:S02]  /*8700*/  IMAD.MOV.U32 R14, RZ, RZ, R13 ;  /* 0x000000ffff0e7224 */ /* 0x000fe400078e000d */
.L_x_40583:
[----:B------:R-:W-:Y:S05]  /*8710*/  BSYNC B1 ;  /* 0x0000000000017941 */ /* 0x000fea0003800000 */
.L_x_40581:
        /* <DEDUP_REMOVED lines=11> */
.L_x_40585:
[----:B------:R-:W-:Y:S01]  /*87d0*/  IMAD.MOV.U32 R4, RZ, RZ, R5 ;  /* 0x000000ffff047224 */ /* 0x000fe200078e0005 */
[----:B------:R-:W-:Y:S01]  /*87e0*/  MOV R68, R71 ;  /* 0x0000004700447202 */ /* 0x000fe20000000f00 */
[----:B------:R-:W-:Y:S02]  /*87f0*/  IMAD.MOV.U32 R45, RZ, RZ, R44 ;  /* 0x000000ffff2d7224 */ /* 0x000fe400078e002c */
[----:B------:R-:W-:Y:S02]  /*8800*/  IMAD.MOV.U32 R13, RZ, RZ, R12 ;  /* 0x000000ffff0d7224 */ /* 0x000fe400078e000c */
.L_x_40586:
[----:B------:R-:W-:Y:S05]  /*8810*/  BSYNC B1 ;  /* 0x0000000000017941 */ /* 0x000fea0003800000 */
.L_x_40584:
        /* <DEDUP_REMOVED lines=11> */
.L_x_40588:
[----:B------:R-:W-:Y:S01]  /*88d0*/  IMAD.MOV.U32 R5, RZ, RZ, R4 ;  /* 0x000000ffff057224 */ /* 0x000fe200078e0004 */
[----:B------:R-:W-:Y:S01]  /*88e0*/  MOV R71, R68 ;  /* 0x0000004400477202 */ /* 0x000fe20000000f00 */
[----:B------:R-:W-:Y:S02]  /*88f0*/  IMAD.MOV.U32 R44, RZ, RZ, R51 ;  /* 0x000000ffff2c7224 */ /* 0x000fe400078e0033 */
[----:B------:R-:W-:Y:S02]  /*8900*/  IMAD.MOV.U32 R12, RZ, RZ, R19 ;  /* 0x000000ffff0c7224 */ /* 0x000fe400078e0013 */
.L_x_40589:
[----:B------:R-:W-:Y:S05]  /*8910*/  BSYNC B1 ;  /* 0x0000000000017941 */ /* 0x000fea0003800000 */
.L_x_40587:
        /* <DEDUP_REMOVED lines=11> */
.L_x_40591:
[----:B------:R-:W-:Y:S01]  /*89d0*/  IMAD.MOV.U32 R4, RZ, RZ, R5 ;  /* 0x000000ffff047224 */ /* 0x000fe200078e0005 */
[----:B------:R-:W-:Y:S01]  /*89e0*/  MOV R68, R71 ;  /* 0x0000004700447202 */ /* 0x000fe20000000f00 */
[----:B------:R-:W-:Y:S02]  /*89f0*/  IMAD.MOV.U32 R51, RZ, RZ, R50 ;  /* 0x000000ffff337224 */ /* 0x000fe400078e0032 */
[----:B------:R-:W-:Y:S02]  /*8a00*/  IMAD.MOV.U32 R19, RZ, RZ, R18 ;  /* 0x000000ffff137224 */ /* 0x000fe400078e0012 */
.L_x_40592:
[----:B------:R-:W-:Y:S05]  /*8a10*/  BSYNC B1 ;  /* 0x0000000000017941 */ /* 0x000fea0003800000 */
.L_x_40590:
        /* <DEDUP_REMOVED lines=11> */
.L_x_40594:
[----:B------:R-:W-:Y:S01]  /*8ad0*/  IMAD.MOV.U32 R5, RZ, RZ, R4 ;  /* 0x000000ffff057224 */ /* 0x000fe200078e0004 */
[----:B------:R-:W-:Y:S01]  /*8ae0*/  MOV R71, R68 ;  /* 0x0000004400477202 */ /* 0x000fe20000000f00 */
[----:B------:R-:W-:Y:S02]  /*8af0*/  IMAD.MOV.U32 R50, RZ, RZ, R49 ;  /* 0x000000ffff327224 */ /* 0x000fe400078e0031 */
[----:B------:R-:W-:Y:S02]  /*8b00*/  IMAD.MOV.U32 R18, RZ, RZ, R17 ;  /* 0x000000ffff127224 */ /* 0x000fe400078e0011 */
.L_x_40595:
[----:B------:R-:W-:Y:S05]  /*8b10*/  BSYNC B1 ;  /* 0x0000000000017941 */ /* 0x000fea0003800000 */
.L_x_40593:
        /* <DEDUP_REMOVED lines=11> */
.L_x_40597:
[----:B------:R-:W-:Y:S01]  /*8bd0*/  IMAD.MOV.U32 R4, RZ, RZ, R5 ;  /* 0x000000ffff047224 */ /* 0x000fe200078e0005 */
[----:B------:R-:W-:Y:S01]  /*8be0*/  MOV R68, R71 ;  /* 0x0000004700447202 */ /* 0x000fe20000000f00 */
[----:B------:R-:W-:Y:S02]  /*8bf0*/  IMAD.MOV.U32 R49, RZ, RZ, R48 ;  /* 0x000000ffff317224 */ /* 0x000fe400078e0030 */
[----:B------:R-:W-:Y:S02]  /*8c00*/  IMAD.MOV.U32 R17, RZ, RZ, R16 ;  /* 0x000000ffff117224 */ /* 0x000fe400078e0010 */
.L_x_40598:
[----:B------:R-:W-:Y:S05]  /*8c10*/  BSYNC B1 ;  /* 0x0000000000017941 */ /* 0x000fea0003800000 */
.L_x_40596:
        /* <DEDUP_REMOVED lines=11> */
.L_x_40600:
[----:B------:R-:W-:Y:S01]  /*8cd0*/  IMAD.MOV.U32 R5, RZ, RZ, R4 ;  /* 0x000000ffff057224 */ /* 0x000fe200078e0004 */
[----:B------:R-:W-:Y:S01]  /*8ce0*/  MOV R71, R68 ;  /* 0x0000004400477202 */ /* 0x000fe20000000f00 */
[----:B------:R-:W-:Y:S02]  /*8cf0*/  IMAD.MOV.U32 R48, RZ, RZ, R55 ;  /* 0x000000ffff307224 */ /* 0x000fe400078e0037 */
[----:B------:R-:W-:Y:S02]  /*8d00*/  IMAD.MOV.U32 R16, RZ, RZ, R23 ;  /* 0x000000ffff107224 */ /* 0x000fe400078e0017 */
.L_x_40601:
[----:B------:R-:W-:Y:S05]  /*8d10*/  BSYNC B1 ;  /* 0x0000000000017941 */ /* 0x000fea0003800000 */
.L_x_40599:
        /* <DEDUP_REMOVED lines=11> */
.L_x_40603:
[----:B------:R-:W-:Y:S01]  /*8dd0*/  IMAD.MOV.U32 R4, RZ, RZ, R5 ;  /* 0x000000ffff047224 */ /* 0x000fe200078e0005 */
[----:B------:R-:W-:Y:S01]  /*8de0*/  MOV R68, R71 ;  /* 0x0000004700447202 */ /* 0x000fe20000000f00 */
[----:B------:R-:W-:Y:S02]  /*8df0*/  IMAD.MOV.U32 R55, RZ, RZ, R54 ;  /* 0x000000ffff377224 */ /* 0x000fe400078e0036 */
[----:B------:R-:W-:Y:S02]  /*8e00*/  IMAD.MOV.U32 R23, RZ, RZ, R22 ;  /* 0x000000ffff177224 */ /* 0x000fe400078e0016 */
.L_x_40604:
[----:B------:R-:W-:Y:S05]  /*8e10*/  BSYNC B1 ;  /* 0x0000000000017941 */ /* 0x000fea0003800000 */
.L_x_40602:
        /* <DEDUP_REMOVED lines=11> */
.L_x_40606:
[----:B------:R-:W-:Y:S01]  /*8ed0*/  IMAD.MOV.U32 R5, RZ, RZ, R4 ;  /* 0x000000ffff057224 */ /* 0x000fe200078e0004 */
[----:B------:R-:W-:Y:S01]  /*8ee0*/  MOV R71, R68 ;  /* 0x0000004400477202 */ /* 0x000fe20000000f00 */
[----:B------:R-:W-:Y:S02]  /*8ef0*/  IMAD.MOV.U32 R54, RZ, RZ, R53 ;  /* 0x000000ffff367224 */ /* 0x000fe400078e0035 */
[----:B------:R-:W-:Y:S02]  /*8f00*/  IMAD.MOV.U32 R22, RZ, RZ, R21 ;  /* 0x000000ffff167224 */ /* 0x000fe400078e0015 */
.L_x_40607:
[----:B------:R-:W-:Y:S05]  /*8f10*/  BSYNC B1 ;  /* 0x0000000000017941 */ /* 0x000fea0003800000 */
.L_x_40605:
        /* <DEDUP_REMOVED lines=11> */
.L_x_40609:
[----:B------:R-:W-:Y:S01]  /*8fd0*/  IMAD.MOV.U32 R4, RZ, RZ, R5 ;  /* 0x000000ffff047224 */ /* 0x000fe200078e0005 */
[----:B------:R-:W-:Y:S01]  /*8fe0*/  MOV R68, R71 ;  /* 0x0000004700447202 */ /* 0x000fe20000000f00 */
[----:B------:R-:W-:Y:S02]  /*8ff0*/  IMAD.MOV.U32 R53, RZ, RZ, R52 ;  /* 0x000000ffff357224 */ /* 0x000fe400078e0034 */
[----:B------:R-:W-:Y:S02]  /*9000*/  IMAD.MOV.U32 R21, RZ, RZ, R20 ;  /* 0x000000ffff157224 */ /* 0x000fe400078e0014 */
.L_x_40610:
[----:B------:R-:W-:Y:S05]  /*9010*/  BSYNC B1 ;  /* 0x0000000000017941 */ /* 0x000fea0003800000 */
.L_x_40608:
        /* <DEDUP_REMOVED lines=11> */
.L_x_40612:
[----:B------:R-:W-:Y:S01]  /*90d0*/  IMAD.MOV.U32 R5, RZ, RZ, R4 ;  /* 0x000000ffff057224 */ /* 0x000fe200078e0004 */
[----:B------:R-:W-:Y:S01]  /*90e0*/  MOV R71, R68 ;  /* 0x0000004400477202 */ /* 0x000fe20000000f00 */
[----:B------:R-:W-:Y:S02]  /*90f0*/  IMAD.MOV.U32 R52, RZ, RZ, R59 ;  /* 0x000000ffff347224 */ /* 0x000fe400078e003b */
[----:B------:R-:W-:Y:S02]  /*9100*/  IMAD.MOV.U32 R20, RZ, RZ, R27 ;  /* 0x000000ffff147224 */ /* 0x000fe400078e001b */
.L_x_40613:
[----:B------:R-:W-:Y:S05]  /*9110*/  BSYNC B1 ;  /* 0x0000000000017941 */ /* 0x000fea0003800000 */
.L_x_40611:
        /* <DEDUP_REMOVED lines=11> */
.L_x_40615:
[----:B------:R-:W-:Y:S01]  /*91d0*/  IMAD.MOV.U32 R4, RZ, RZ, R5 ;  /* 0x000000ffff047224 */ /* 0x000fe200078e0005 */
[----:B------:R-:W-:Y:S01]  /*91e0*/  MOV R68, R71 ;  /* 0x0000004700447202 */ /* 0x000fe20000000f00 */
[----:B------:R-:W-:Y:S02]  /*91f0*/  IMAD.MOV.U32 R59, RZ, RZ, R58 ;  /* 0x000000ffff3b7224 */ /* 0x000fe400078e003a */
[----:B------:R-:W-:Y:S02]  /*9200*/  IMAD.MOV.U32 R27, RZ, RZ, R26 ;  /* 0x000000ffff1b7224 */ /* 0x000fe400078e001a */
.L_x_40616:
[----:B------:R-:W-:Y:S05]  /*9210*/  BSYNC B1 ;  /* 0x0000000000017941 */ /* 0x000fea0003800000 */
.L_x_40614:
        /* <DEDUP_REMOVED lines=11> */
.L_x_40618:
[----:B------:R-:W-:Y:S01]  /*92d0*/  IMAD.MOV.U32 R5, RZ, RZ, R4 ;  /* 0x000000ffff057224 */ /* 0x000fe200078e0004 */
[----:B------:R-:W-:Y:S01]  /*92e0*/  MOV R71, R68 ;  /* 0x0000004400477202 */ /* 0x000fe20000000f00 */
[----:B------:R-:W-:Y:S02]  /*92f0*/  IMAD.MOV.U32 R58, RZ, RZ, R57 ;  /* 0x000000ffff3a7224 */ /* 0x000fe400078e0039 */
[----:B------:R-:W-:Y:S02]  /*9300*/  IMAD.MOV.U32 R26, RZ, RZ, R25 ;  /* 0x000000ffff1a7224 */ /* 0x000fe400078e0019 */
.L_x_40619:
[----:B------:R-:W-:Y:S05]  /*9310*/  BSYNC B1 ;  /* 0x0000000000017941 */ /* 0x000fea0003800000 */
.L_x_40617:
        /* <DEDUP_REMOVED lines=11> */
.L_x_40621:
[----:B------:R-:W-:Y:S01]  /*93d0*/  IMAD.MOV.U32 R4, RZ, RZ, R5 ;  /* 0x000000ffff047224 */ /* 0x000fe200078e0005 */
[----:B------:R-:W-:Y:S01]  /*93e0*/  MOV R68, R71 ;  /* 0x0000004700447202 */ /* 0x000fe20000000f00 */
[----:B------:R-:W-:Y:S02]  /*93f0*/  IMAD.MOV.U32 R57, RZ, RZ, R56 ;  /* 0x000000ffff397224 */ /* 0x000fe400078e0038 */
[----:B------:R-:W-:Y:S02]  /*9400*/  IMAD.MOV.U32 R25, RZ, RZ, R24 ;  /* 0x000000ffff197224 */ /* 0x000fe400078e0018 */
.L_x_40622:
[----:B------:R-:W-:Y:S05]  /*9410*/  BSYNC B1 ;  /* 0x0000000000017941 */ /* 0x000fea0003800000 */
.L_x_40620:
        /* <DEDUP_REMOVED lines=11> */
.L_x_40624:
[----:B------:R-:W-:Y:S01]  /*94d0*/  IMAD.MOV.U32 R5, RZ, RZ, R4 ;  /* 0x000000ffff057224 */ /* 0x000fe200078e0004 */
[----:B------:R-:W-:Y:S01]  /*94e0*/  MOV R71, R68 ;  /* 0x0000004400477202 */ /* 0x000fe20000000f00 */
[----:B------:R-:W-:Y:S02]  /*94f0*/  IMAD.MOV.U32 R56, RZ, RZ, R63 ;  /* 0x000000ffff387224 */ /* 0x000fe400078e003f */
[----:B------:R-:W-:Y:S02]  /*9500*/  IMAD.MOV.U32 R24, RZ, RZ, R31 ;  /* 0x000000ffff187224 */ /* 0x000fe400078e001f */
.L_x_40625:
[----:B------:R-:W-:Y:S05]  /*9510*/  BSYNC B1 ;  /* 0x0000000000017941 */ /* 0x000fea0003800000 */
.L_x_40623:
        /* <DEDUP_REMOVED lines=11> */
.L_x_40627:
[----:B------:R-:W-:Y:S01]  /*95d0*/  IMAD.MOV.U32 R4, RZ, RZ, R5 ;  /* 0x000000ffff047224 */ /* 0x000fe200078e0005 */
[----:B------:R-:W-:Y:S01]  /*95e0*/  MOV R68, R71 ;  /* 0x0000004700447202 */ /* 0x000fe20000000f00 */
[----:B------:R-:W-:Y:S02]  /*95f0*/  IMAD.MOV.U32 R63, RZ, RZ, R62 ;  /* 0x000000ffff3f7224 */ /* 0x000fe400078e003e */
[----:B------:R-:W-:Y:S02]  /*9600*/  IMAD.MOV.U32 R31, RZ, RZ, R30 ;  /* 0x000000ffff1f7224 */ /* 0x000fe400078e001e */
.L_x_40628:
[----:B------:R-:W-:Y:S05]  /*9610*/  BSYNC B1 ;  /* 0x0000000000017941 */ /* 0x000fea0003800000 */
.L_x_40626:
        /* <DEDUP_REMOVED lines=11> */
.L_x_40630:
[----:B------:R-:W-:Y:S01]  /*96d0*/  IMAD.MOV.U32 R5, RZ, RZ, R4 ;  /* 0x000000ffff057224 */ /* 0x000fe200078e0004 */
[----:B------:R-:W-:Y:S01]  /*96e0*/  MOV R71, R68 ;  /* 0x0000004400477202 */ /* 0x000fe20000000f00 */
[----:B------:R-:W-:Y:S02]  /*96f0*/  IMAD.MOV.U32 R62, RZ, RZ, R61 ;  /* 0x000000ffff3e7224 */ /* 0x000fe400078e003d */
[----:B------:R-:W-:Y:S02]  /*9700*/  IMAD.MOV.U32 R30, RZ, RZ, R29 ;  /* 0x000000ffff1e7224 */ /* 0x000fe400078e001d */
.L_x_40631:
[----:B------:R-:W-:Y:S05]  /*9710*/  BSYNC B1 ;  /* 0x0000000000017941 */ /* 0x000fea0003800000 */
.L_x_40629:
        /* <DEDUP_REMOVED lines=11> */
.L_x_40633:
[----:B------:R-:W-:Y:S01]  /*97d0*/  IMAD.MOV.U32 R4, RZ, RZ, R5 ;  /* 0x000000ffff047224 */ /* 0x000fe200078e0005 */
[----:B------:R-:W-:Y:S01]  /*97e0*/  MOV R68, R71 ;  /* 0x0000004700447202 */ /* 0x000fe20000000f00 */
[----:B------:R-:W-:Y:S02]  /*97f0*/  IMAD.MOV.U32 R61, RZ, RZ, R60 ;  /* 0x000000ffff3d7224 */ /* 0x000fe400078e003c */
[----:B------:R-:W-:Y:S02]  /*9800*/  IMAD.MOV.U32 R29, RZ, RZ, R28 ;  /* 0x000000ffff1d7224 */ /* 0x000fe400078e001c */
.L_x_40634:
[----:B------:R-:W-:Y:S05]  /*9810*/  BSYNC B1 ;  /* 0x0000000000017941 */ /* 0x000fea0003800000 */
.L_x_40632:
        /* <DEDUP_REMOVED lines=11> */
.L_x_40636:
[----:B------:R-:W-:Y:S01]  /*98d0*/  IMAD.MOV.U32 R5, RZ, RZ, R4 ;  /* 0x000000ffff057224 */ /* 0x000fe200078e0004 */
[----:B------:R-:W-:Y:S01]  /*98e0*/  MOV R71, R68 ;  /* 0x0000004400477202 */ /* 0x000fe20000000f00 */
[----:B------:R-:W-:Y:S02]  /*98f0*/  IMAD.MOV.U32 R60, RZ, RZ, R67 ;  /* 0x000000ffff3c7224 */ /* 0x000fe400078e0043 */
[----:B------:R-:W-:Y:S02]  /*9900*/  IMAD.MOV.U32 R28, RZ, RZ, R35 ;  /* 0x000000ffff1c7224 */ /* 0x000fe400078e0023 */
.L_x_40637:
[----:B------:R-:W-:Y:S05]  /*9910*/  BSYNC B1 ;  /* 0x0000000000017941 */ /* 0x000fea0003800000 */
.L_x_40635:
        /* <DEDUP_REMOVED lines=11> */
.L_x_40639:
[----:B------:R-:W-:Y:S01]  /*99d0*/  IMAD.MOV.U32 R4, RZ, RZ, R5 ;  /* 0x000000ffff047224 */ /* 0x000fe200078e0005 */
[----:B------:R-:W-:Y:S01]  /*99e0*/  MOV R68, R71 ;  /* 0x0000004700447202 */ /* 0x000fe20000000f00 */
[----:B------:R-:W-:Y:S02]  /*99f0*/  IMAD.MOV.U32 R67, RZ, RZ, R66 ;  /* 0x000000ffff437224 */ /* 0x000fe400078e0042 */
[----:B------:R-:W-:Y:S02]  /*9a00*/  IMAD.MOV.U32 R35, RZ, RZ, R34 ;  /* 0x000000ffff237224 */ /* 0x000fe400078e0022 */
.L_x_40640:
[----:B------:R-:W-:Y:S05]  /*9a10*/  BSYNC B1 ;  /* 0x0000000000017941 */ /* 0x000fea0003800000 */
.L_x_40638:
        /* <DEDUP_REMOVED lines=11> */
.L_x_40642:
[----:B------:R-:W-:Y:S01]  /*9ad0*/  IMAD.MOV.U32 R5, RZ, RZ, R4 ;  /* 0x000000ffff057224 */ /* 0x000fe200078e0004 */
[----:B------:R-:W-:Y:S01]  /*9ae0*/  MOV R71, R68 ;  /* 0x0000004400477202 */ /* 0x000fe20000000f00 */
[----:B------:R-:W-:Y:S02]  /*9af0*/  IMAD.MOV.U32 R66, RZ, RZ, R65 ;  /* 0x000000ffff427224 */ /* 0x000fe400078e0041 */
[----:B------:R-:W-:Y:S02]  /*9b00*/  IMAD.MOV.U32 R34, RZ, RZ, R33 ;  /* 0x000000ffff227224 */ /* 0x000fe400078e0021 */
.L_x_40643:
[----:B------:R-:W-:Y:S05]  /*9b10*/  BSYNC B1 ;  /* 0x0000000000017941 */ /* 0x000fea0003800000 */
.L_x_40641:
        /* <DEDUP_REMOVED lines=11> */
.L_x_40645:
[----:B------:R-:W-:Y:S01]  /*9bd0*/  IMAD.MOV.U32 R4, RZ, RZ, R5 ;  /* 0x000000ffff047224 */ /* 0x000fe200078e0005 */
[----:B------:R-:W-:Y:S01]  /*9be0*/  MOV R68, R71 ;  /* 0x0000004700447202 */ /* 0x000fe20000000f00 */
[----:B------:R-:W-:Y:S02]  /*9bf0*/  IMAD.MOV.U32 R65, RZ, RZ, R64 ;  /* 0x000000ffff417224 */ /* 0x000fe400078e0040 */
[----:B------:R-:W-:Y:S02]  /*9c00*/  IMAD.MOV.U32 R33, RZ, RZ, R32 ;  /* 0x000000ffff217224 */ /* 0x000fe400078e0020 */
.L_x_40646:
[----:B------:R-:W-:Y:S05]  /*9c10*/  BSYNC B1 ;  /* 0x0000000000017941 */ /* 0x000fea0003800000 */
.L_x_40644:
        /* <DEDUP_REMOVED lines=11> */
.L_x_40648:
[----:B------:R-:W-:Y:S01]  /*9cd0*/  IMAD.MOV.U32 R5, RZ, RZ, R4 ;  /* 0x000000ffff057224 */ /* 0x000fe200078e0004 */
[----:B------:R-:W-:Y:S01]  /*9ce0*/  MOV R71, R68 ;  /* 0x0000004400477202 */ /* 0x000fe20000000f00 */
[----:B------:R-:W-:Y:S02]  /*9cf0*/  IMAD.MOV.U32 R32, RZ, RZ, R39 ;  /* 0x000000ffff207224 */ /* 0x000fe400078e0027 */
[----:B------:R-:W-:Y:S02]  /*9d00*/  IMAD.MOV.U32 R64, RZ, RZ, R75 ;  /* 0x000000ffff407224 */ /* 0x000fe400078e004b */
.L_x_40649:
[----:B------:R-:W-:Y:S05]  /*9d10*/  BSYNC B1 ;  /* 0x0000000000017941 */ /* 0x000fea0003800000 */
.L_x_40647:
        /* <DEDUP_REMOVED lines=11> */
.L_x_40651:
[----:B------:R-:W-:Y:S01]  /*9dd0*/  IMAD.MOV.U32 R73, RZ, RZ, R5 ;  /* 0x000000ffff497224 */ /* 0x000fe200078e0005 */
[----:B------:R-:W-:Y:S01]  /*9de0*/  MOV R4, R71 ;  /* 0x0000004700047202 */ /* 0x000fe20000000f00 */
[----:B------:R-:W-:Y:S02]  /*9df0*/  IMAD.MOV.U32 R75, RZ, RZ, R74 ;  /* 0x000000ffff4b7224 */ /* 0x000fe400078e004a */
[----:B------:R-:W-:Y:S02]  /*9e00*/  IMAD.MOV.U32 R39, RZ, RZ, R38 ;  /* 0x000000ffff277224 */ /* 0x000fe400078e0026 */
.L_x_40652:
[----:B------:R-:W-:Y:S05]  /*9e10*/  BSYNC B1 ;  /* 0x0000000000017941 */ /* 0x000fea0003800000 */
.L_x_40650:
        /* <DEDUP_REMOVED lines=11> */
.L_x_40654:
[----:B------:R-:W-:Y:S01]  /*9ed0*/  IMAD.MOV.U32 R74, RZ, RZ, R6 ;  /* 0x000000ffff4a7224 */ /* 0x000fe200078e0006 */
[----:B------:R-:W-:Y:S01]  /*9ee0*/  MOV R38, R37 ;  /* 0x0000002500267202 */ /* 0x000fe20000000f00 */
[--C-:B------:R-:W-:Y:S01]  /*9ef0*/  IMAD.MOV.U32 R5, RZ, RZ, R73.reuse ;  /* 0x000000ffff057224 */ /* 0x100fe200078e0049 */
[----:B------:R-:W-:Y:S01]  /*9f00*/  MOV R37, R4 ;  /* 0x0000000400257202 */ /* 0x000fe20000000f00 */
[----:B------:R-:W-:Y:S02]  /*9f10*/  IMAD.MOV.U32 R6, RZ, RZ, R73 ;  /* 0x000000ffff067224 */ /* 0x000fe400078e0049 */
[----:B------:R-:W-:Y:S02]  /*9f20*/  IMAD.MOV.U32 R68, RZ, RZ, R4 ;  /* 0x000000ffff447224 */ /* 0x000fe400078e0004 */
.L_x_40655:
[----:B------:R-:W-:Y:S05]  /*9f30*/  BSYNC B1 ;  /* 0x0000000000017941 */ /* 0x000fea0003800000 */
.L_x_40653:
[----:B------:R-:W-:Y:S01]  /*9f40*/  IADD3 R2, R2, 0x4, RZ ;  /* 0x0000000402027810 */ /* 0x000fe20007ffe0ff */
[----:B------:R-:W-:Y:S01]  /*9f50*/  @!P1 CALL.REL.NOINC `(.L_x_40656) ;  /* 0x0000001000009944 */ /* 0x000fe20003c00000 */
[----:B------:R-:W-:Y:S05]  /*9f60*/  BRA `(.L_x_40657) ;  /* 0xffffe02000007947 */ /* 0x000fea000383ffff */
.L_x_40656:
[----:B------:R-:W-:Y:S02]  /*9f70*/  IMAD.MOV.U32 R6, RZ, RZ, R5 ;  /* 0x000000ffff067224 */ /* 0x000fe400078e0005 */
[----:B------:R-:W-:Y:S02]  /*9f80*/  IMAD.MOV.U32 R37, RZ, RZ, R68 ;  /* 0x000000ffff257224 */ /* 0x000fe400078e0044 */
.L_x_40562:
[----:B------:R-:W-:Y:S05]  /*9f90*/  BSYNC B0 ;  /* 0x0000000000007941 */ /* 0x000fea0003800000 */
.L_x_40561:
        /* <DEDUP_REMOVED lines=99> */
[----:B0-----:R-:W-:Y:S01]  /*a5d0*/  HFMA2.MMA R3, -RZ, RZ, 0, 0 ;  /* 0x00000000ff037435 */ /* 0x001fe200000001ff */
[----:B------:R-:W-:-:S05]  /*a5e0*/  IMAD.MOV.U32 R2, RZ, RZ, R1 ;  /* 0x000000ffff027224 */ /* 0x000fca00078e0001 */
.L_x_40754:
        /* <DEDUP_REMOVED lines=20> */
.L_x_40661:
[----:B------:R-:W-:Y:S02]  /*a730*/  IMAD.MOV.U32 R71, RZ, RZ, R69 ;  /* 0x000000ffff477224 */ /* 0x000fe400078e0045 */
[----:B------:R-:W-:Y:S01]  /*a740*/  IMAD.MOV.U32 R5, RZ, RZ, R36 ;  /* 0x000000ffff057224 */ /* 0x000fe200078e0024 */
[----:B------:R-:W-:Y:S01]  /*a750*/  MOV R36, R43 ;  /* 0x0000002b00247202 */ /* 0x000fe20000000f00 */
[----:B------:R-:W-:Y:S02]  /*a760*/  IMAD.MOV.U32 R69, RZ, RZ, R11 ;  /* 0x000000ffff457224 */ /* 0x000fe400078e000b */
.L_x_40662:
[----:B------:R-:W-:Y:S05]  /*a770*/  BSYNC B1 ;  /* 0x0000000000017941 */ /* 0x000fea0003800000 */
.L_x_40660:
        /* <DEDUP_REMOVED lines=11> */
.L_x_40664:
[----:B------:R-:W-:Y:S01]  /*a830*/  IMAD.MOV.U32 R4, RZ, RZ, R5 ;  /* 0x000000ffff047224 */ /* 0x000fe200078e0005 */
[----:B------:R-:W-:Y:S01]  /*a840*/  MOV R11, R10 ;  /* 0x0000000a000b7202 */ /* 0x000fe20000000f00 */
[----:B------:R-:W-:Y:S02]  /*a850*/  IMAD.MOV.U32 R68, RZ, RZ, R71 ;  /* 0x000000ffff447224 */ /* 0x000fe400078e0047 */
[----:B------:R-:W-:Y:S02]  /*a860*/  IMAD.MOV.U32 R43, RZ, RZ, R42 ;  /* 0x000000ffff2b7224 */ /* 0x000fe400078e002a */
.L_x_40665:
[----:B------:R-:W-:Y:S05]  /*a870*/  BSYNC B1 ;  /* 0x0000000000017941 */ /* 0x000fea0003800000 */
.L_x_40663:
        /* <DEDUP_REMOVED lines=11> */
.L_x_40667:
[----:B------:R-:W-:Y:S01]  /*a930*/  IMAD.MOV.U32 R5, RZ, RZ, R4 ;  /* 0x000000ffff057224 */ /* 0x000fe200078e0004 */
[----:B------:R-:W-:Y:S01]  /*a940*/  MOV R10, R9 ;  /* 0x00000009000a7202 */ /* 0x000fe20000000f00 */
[----:B------:R-:W-:Y:S02]  /*a950*/  IMAD.MOV.U32 R71, RZ, RZ, R68 ;  /* 0x000000ffff477224 */ /* 0x000fe400078e0044 */
[----:B------:R-:W-:Y:S02]  /*a960*/  IMAD.MOV.U32 R42, RZ, RZ, R41 ;  /* 0x000000ffff2a7224 */ /* 0x000fe400078e0029 */
.L_x_40668:
[----:B------:R-:W-:Y:S05]  /*a970*/  BSYNC B1 ;  /* 0x0000000000017941 */ /* 0x000fea0003800000 */
.L_x_40666:
        /* <DEDUP_REMOVED lines=11> */
.L_x_40670:
[----:B------:R-:W-:Y:S01]  /*aa30*/  IMAD.MOV.U32 R4, RZ, RZ, R5 ;  /* 0x000000ffff047224 */ /* 0x000fe200078e0005 */
[----:B------:R-:W-:Y:S01]  /*aa40*/  MOV R9, R8 ;  /* 0x0000000800097202 */ /* 0x000fe20000000f00 */
[----:B------:R-:W-:Y:S02]  /*aa50*/  IMAD.MOV.U32 R68, RZ, RZ, R71 ;  /* 0x000000ffff447224 */ /* 0x000fe400078e0047 */
[----:B------:R-:W-:Y:S02]  /*aa60*/  IMAD.MOV.U32 R41, RZ, RZ, R40 ;  /* 0x000000ffff297224 */ /* 0x000fe400078e0028 */
.L_x_40671:
[----:B------:R-:W-:Y:S05]  /*aa70*/  BSYNC B1 ;  /* 0x0000000000017941 */ /* 0x000fea0003800000 */
.L_x_40669:
        /* <DEDUP_REMOVED lines=11> */
.L_x_40673:
[----:B------:R-:W-:Y:S01]  /*ab30*/  IMAD.MOV.U32 R5, RZ, RZ, R4 ;  /* 0x000000ffff057224 */ /* 0x000fe200078e0004 */
[----:B------:R-:W-:Y:S01]  /*ab40*/  MOV R8, R15 ;  /* 0x0000000f00087202 */ /* 0x000fe20000000f00 */
[----:B------:R-:W-:Y:S02]  /*ab50*/  IMAD.MOV.U32 R71, RZ, RZ, R68 ;  /* 0x000000ffff477224 */ /* 0x000fe400078e0044 */
[----:B------:R-:W-:Y:S02]  /*ab60*/  IMAD.MOV.U32 R40, RZ, RZ, R47 ;  /* 0x000000ffff287224 */ /* 0x000fe400078e002f */
.L_x_40674:
[----:B------:R-:W-:Y:S05]  /*ab70*/  BSYNC B1 ;  /* 0x0000000000017941 */ /* 0x000fea0003800000 */
.L_x_40672:
        /* <DEDUP_REMOVED lines=11> */
.L_x_40676:
[----:B------:R-:W-:Y:S01]  /*ac30*/  IMAD.MOV.U32 R4, RZ, RZ, R5 ;  /* 0x000000ffff047224 */ /* 0x000fe200078e0005 */
[----:B------:R-:W-:Y:S01]  /*ac40*/  MOV R15, R14 ;  /* 0x0000000e000f7202 */ /* 0x000fe20000000f00 */
[----:B------:R-:W-:Y:S02]  /*ac50*/  IMAD.MOV.U32 R68, RZ, RZ, R71 ;  /* 0x000000ffff447224 */ /* 0x000fe400078e0047 */
[----:B------:R-:W-:Y:S02]  /*ac60*/  IMAD.MOV.U32 R47, RZ, RZ, R46 ;  /* 0x000000ffff2f7224 */ /* 0x000fe400078e002e */
.L_x_40677:
[----:B------:R-:W-:Y:S05]  /*ac70*/  BSYNC B1 ;  /* 0x0000000000017941 */ /* 0x000fea0003800000 */
.L_x_40675:
        /* <DEDUP_REMOVED lines=11> */
.L_x_40679:
[----:B------:R-:W-:Y:S01]  /*ad30*/  IMAD.MOV.U32 R5, RZ, RZ, R4 ;  /* 0x000000ffff057224 */ /* 0x000fe200078e0004 */
[----:B------:R-:W-:Y:S01]  /*ad40*/  MOV R14, R13 ;  /* 0x0000000d000e7202 */ /* 0x000fe20000000f00 */
[----:B------:R-:W-:Y:S02]  /*ad50*/  IMAD.MOV.U32 R71, RZ, RZ, R68 ;  /* 0x000000ffff477224 */ /* 0x000fe400078e0044 */
[----:B------:R-:W-:Y:S02]  /*ad60*/  IMAD.MOV.U32 R46, RZ, RZ, R45 ;  /* 0x000000ffff2e7224 */ /* 0x000fe400078e002d */
.L_x_40680:
[----:B------:R-:W-:Y:S05]  /*ad70*/  BSYNC B1 ;  /* 0x0000000000017941 */ /* 0x000fea0003800000 */
.L_x_40678:
        /* <DEDUP_REMOVED lines=11> */
.L_x_40682:
[----:B------:R-:W-:Y:S01]  /*ae30*/  IMAD.MOV.U32 R4, RZ, RZ, R5 ;  /* 0x000000ffff047224 */ /* 0x000fe200078e0005 */
[----:B------:R-:W-:Y:S01]  /*ae40*/  MOV R13, R12 ;  /* 0x0000000c000d7202 */ /* 0x000fe20000000f00 */
[----:B------:R-:W-:Y:S02]  /*ae50*/  IMAD.MOV.U32 R68, RZ, RZ, R71 ;  /* 0x000000ffff447224 */ /* 0x000fe400078e0047 */
[----:B------:R-:W-:Y:S02]  /*ae60*/  IMAD.MOV.U32 R45, RZ, RZ, R44 ;  /* 0x000000ffff2d7224 */ /* 0x000fe400078e002c */
.L_x_40683:
[----:B------:R-:W-:Y:S05]  /*ae70*/  BSYNC B1 ;  /* 0x0000000000017941 */ /* 0x000fea0003800000 */
.L_x_40681:
        /* <DEDUP_REMOVED lines=11> */
.L_x_40685:
[----:B------:R-:W-:Y:S01]  /*af30*/  IMAD.MOV.U32 R5, RZ, RZ, R4 ;  /* 0x000000ffff057224 */ /* 0x000fe200078e0004 */
[----:B------:R-:W-:Y:S01]  /*af40*/  MOV R12, R19 ;  /* 0x00000013000c7202 */ /* 0x000fe20000000f00 */
[----:B------:R-:W-:Y:S02]  /*af50*/  IMAD.MOV.U32 R71, RZ, RZ, R68 ;  /* 0x000000ffff477224 */ /* 0x000fe400078e0044 */
[----:B------:R-:W-:Y:S02]  /*af60*/  IMAD.MOV.U32 R44, RZ, RZ, R51 ;  /* 0x000000ffff2c7224 */ /* 0x000fe400078e0033 */
.L_x_40686:
[----:B------:R-:W-:Y:S05]  /*af70*/  BSYNC B1 ;  /* 0x0000000000017941 */ /* 0x000fea0003800000 */
.L_x_40684:
        /* <DEDUP_REMOVED lines=11> */
.L_x_40688:
[----:B------:R-:W-:Y:S01]  /*b030*/  IMAD.MOV.U32 R4, RZ, RZ, R5 ;  /* 0x000000ffff047224 */ /* 0x000fe200078e0005 */
[----:B------:R-:W-:Y:S01]  /*b040*/  MOV R19, R18 ;  /* 0x0000001200137202 */ /* 0x000fe20000000f00 */
[----:B------:R-:W-:Y:S02]  /*b050*/  IMAD.MOV.U32 R68, RZ, RZ, R71 ;  /* 0x000000ffff447224 */ /* 0x000fe400078e0047 */
[----:B------:R-:W-:Y:S02]  /*b060*/  IMAD.MOV.U32 R51, RZ, RZ, R50 ;  /* 0x000000ffff337224 */ /* 0x000fe400078e0032 */
.L_x_40689:
[----:B------:R-:W-:Y:S05]  /*b070*/  BSYNC B1 ;  /* 0x0000000000017941 */ /* 0x000fea0003800000 */
.L_x_40687:
        /* <DEDUP_REMOVED lines=11> */
.L_x_40691:
[----:B------:R-:W-:Y:S01]  /*b130*/  IMAD.MOV.U32 R5, RZ, RZ, R4 ;  /* 0x000000ffff057224 */ /* 0x000fe200078e0004 */
[----:B------:R-:W-:Y:S01]  /*b140*/  MOV R18, R17 ;  /* 0x0000001100127202 */ /* 0x000fe20000000f00 */
[----:B------:R-:W-:Y:S02]  /*b150*/  IMAD.MOV.U32 R71, RZ, RZ, R68 ;  /* 0x000000ffff477224 */ /* 0x000fe400078e0044 */
[----:B------:R-:W-:Y:S02]  /*b160*/  IMAD.MOV.U32 R50, RZ, RZ, R49 ;  /* 0x000000ffff327224 */ /* 0x000fe400078e0031 */
.L_x_40692:
[----:B------:R-:W-:Y:S05]  /*b170*/  BSYNC B1 ;  /* 0x0000000000017941 */ /* 0x000fea0003800000 */
.L_x_40690:
        /* <DEDUP_REMOVED lines=11> */
.L_x_40694:
[----:B------:R-:W-:Y:S01]  /*b230*/  IMAD.MOV.U32 R4, RZ, RZ, R5 ;  /* 0x000000ffff047224 */ /* 0x000fe200078e0005 */
[----:B------:R-:W-:Y:S01]  /*b240*/  MOV R17, R16 ;  /* 0x0000001000117202 */ /* 0x000fe20000000f00 */
[----:B------:R-:W-:Y:S02]  /*b250*/  IMAD.MOV.U32 R68, RZ, RZ, R71 ;  /* 0x000000ffff447224 */ /* 0x000fe400078e0047 */
[----:B------:R-:W-:Y:S02]  /*b260*/  IMAD.MOV.U32 R49, RZ, RZ, R48 ;  /* 0x000000ffff317224 */ /* 0x000fe400078e0030 */
.L_x_40695:
[----:B------:R-:W-:Y:S05]  /*b270*/  BSYNC B1 ;  /* 0x0000000000017941 */ /* 0x000fea0003800000 */
.L_x_40693:
        /* <DEDUP_REMOVED lines=11> */
.L_x_40697:
[----:B------:R-:W-:Y:S01]  /*b330*/  IMAD.MOV.U32 R5, RZ, RZ, R4 ;  /* 0x000000ffff057224 */ /* 0x000fe200078e0004 */
[----:B------:R-:W-:Y:S01]  /*b340*/  MOV R16, R23 ;  /* 0x0000001700107202 */ /* 0x000fe20000000f00 */
[----:B------:R-:W-:Y:S02]  /*b350*/  IMAD.MOV.U32 R71, RZ, RZ, R68 ;  /* 0x000000ffff477224 */ /* 0x000fe400078e0044 */
[----:B------:R-:W-:Y:S02]  /*b360*/  IMAD.MOV.U32 R48, RZ, RZ, R55 ;  /* 0x000000ffff307224 */ /* 0x000fe400078e0037 */
.L_x_40698:
[----:B------:R-:W-:Y:S05]  /*b370*/  BSYNC B1 ;  /* 0x0000000000017941 */ /* 0x000fea0003800000 */
.L_x_40696:
        /* <DEDUP_REMOVED lines=11> */
.L_x_40700:
[----:B------:R-:W-:Y:S01]  /*b430*/  IMAD.MOV.U32 R4, RZ, RZ, R5 ;  /* 0x000000ffff047224 */ /* 0x000fe200078e0005 */
[----:B------:R-:W-:Y:S01]  /*b440*/  MOV R23, R22 ;  /* 0x0000001600177202 */ /* 0x000fe20000000f00 */
[----:B------:R-:W-:Y:S02]  /*b450*/  IMAD.MOV.U32 R68, RZ, RZ, R71 ;  /* 0x000000ffff447224 */ /* 0x000fe400078e0047 */
[----:B------:R-:W-:Y:S02]  /*b460*/  IMAD.MOV.U32 R55, RZ, RZ, R54 ;  /* 0x000000ffff377224 */ /* 0x000fe400078e0036 */
.L_x_40701:
[----:B------:R-:W-:Y:S05]  /*b470*/  BSYNC B1 ;  /* 0x0000000000017941 */ /* 0x000fea0003800000 */
.L_x_40699:
        /* <DEDUP_REMOVED lines=11> */
.L_x_40703:
[----:B------:R-:W-:Y:S01]  /*b530*/  IMAD.MOV.U32 R5, RZ, RZ, R4 ;  /* 0x000000ffff057224 */ /* 0x000fe200078e0004 */
[----:B------:R-:W-:Y:S01]  /*b540*/  MOV R22, R21 ;  /* 0x0000001500167202 */ /* 0x000fe20000000f00 */
[----:B------:R-:W-:Y:S02]  /*b550*/  IMAD.MOV.U32 R71, RZ, RZ, R68 ;  /* 0x000000ffff477224 */ /* 0x000fe400078e0044 */
[----:B------:R-:W-:Y:S02]  /*b560*/  IMAD.MOV.U32 R54, RZ, RZ, R53 ;  /* 0x000000ffff367224 */ /* 0x000fe400078e0035 */
.L_x_40704:
[----:B------:R-:W-:Y:S05]  /*b570*/  BSYNC B1 ;  /* 0x0000000000017941 */ /* 0x000fea0003800000 */
.L_x_40702:
        /* <DEDUP_REMOVED lines=11> */
.L_x_40706:
[----:B------:R-:W-:Y:S01]  /*b630*/  IMAD.MOV.U32 R4, RZ, RZ, R5 ;  /* 0x000000ffff047224 */ /* 0x000fe200078e0005 */
[----:B------:R-:W-:Y:S01]  /*b640*/  MOV R21, R20 ;  /* 0x0000001400157202 */ /* 0x000fe20000000f00 */
[----:B------:R-:W-:Y:S02]  /*b650*/  IMAD.MOV.U32 R68, RZ, RZ, R71 ;  /* 0x000000ffff447224 */ /* 0x000fe400078e0047 */
[----:B------:R-:W-:Y:S02]  /*b660*/  IMAD.MOV.U32 R53, RZ, RZ, R52 ;  /* 0x000000ffff357224 */ /* 0x000fe400078e0034 */
.L_x_40707:
[----:B------:R-:W-:Y:S05]  /*b670*/  BSYNC B1 ;  /* 0x0000000000017941 */ /* 0x000fea0003800000 */
.L_x_40705:
        /* <DEDUP_REMOVED lines=11> */
.L_x_40709:
[----:B------:R-:W-:Y:S01]  /*b730*/  IMAD.MOV.U32 R5, RZ, RZ, R4 ;  /* 0x000000ffff057224 */ /* 0x000fe200078e0004 */
[----:B------:R-:W-:Y:S01]  /*b740*/  MOV R20, R27 ;  /* 0x0000001b00147202 */ /* 0x000fe20000000f00 */
[----:B------:R-:W-:Y:S02]  /*b750*/  IMAD.MOV.U32 R71, RZ, RZ, R68 ;  /* 0x000000ffff477224 */ /* 0x000fe400078e0044 */
[----:B------:R-:W-:Y:S02]  /*b760*/  IMAD.MOV.U32 R52, RZ, RZ, R59 ;  /* 0x000000ffff347224 */ /* 0x000fe400078e003b */
.L_x_40710:
[----:B------:R-:W-:Y:S05]  /*b770*/  BSYNC B1 ;  /* 0x0000000000017941 */ /* 0x000fea0003800000 */
.L_x_40708:
        /* <DEDUP_REMOVED lines=11> */
.L_x_40712:
[----:B------:R-:W-:Y:S01]  /*b830*/  IMAD.MOV.U32 R4, RZ, RZ, R5 ;  /* 0x000000ffff047224 */ /* 0x000fe200078e0005 */
[----:B------:R-:W-:Y:S01]  /*b840*/  MOV R27, R26 ;  /* 0x0000001a001b7202 */ /* 0x000fe20000000f00 */
[----:B------:R-:W-:Y:S02]  /*b850*/  IMAD.MOV.U32 R68, RZ, RZ, R71 ;  /* 0x000000ffff447224 */ /* 0x000fe400078e0047 */
[----:B------:R-:W-:Y:S02]  /*b860*/  IMAD.MOV.U32 R59, RZ, RZ, R58 ;  /* 0x000000ffff3b7224 */ /* 0x000fe400078e003a */
.L_x_40713:
[----:B------:R-:W-:Y:S05]  /*b870*/  BSYNC B1 ;  /* 0x0000000000017941 */ /* 0x000fea0003800000 */
.L_x_40711:
        /* <DEDUP_REMOVED lines=11> */
.L_x_40715:
[----:B------:R-:W-:Y:S01]  /*b930*/  IMAD.MOV.U32 R5, RZ, RZ, R4 ;  /* 0x000000ffff057224 */ /* 0x000fe200078e0004 */
[----:B------:R-:W-:Y:S01]  /*b940*/  MOV R26, R25 ;  /* 0x00000019001a7202 */ /* 0x000fe20000000f00 */
[----:B------:R-:W-:Y:S02]  /*b950*/  IMAD.MOV.U32 R71, RZ, RZ, R68 ;  /* 0x000000ffff477224 */ /* 0x000fe400078e0044 */
[----:B------:R-:W-:Y:S02]  /*b960*/  IMAD.MOV.U32 R58, RZ, RZ, R57 ;  /* 0x000000ffff3a7224 */ /* 0x000fe400078e0039 */
.L_x_40716:
[----:B------:R-:W-:Y:S05]  /*b970*/  BSYNC B1 ;  /* 0x0000000000017941 */ /* 0x000fea0003800000 */
.L_x_40714:
        /* <DEDUP_REMOVED lines=11> */
.L_x_40718:
[----:B------:R-:W-:Y:S01]  /*ba30*/  IMAD.MOV.U32 R4, RZ, RZ, R5 ;  /* 0x000000ffff047224 */ /* 0x000fe200078e0005 */
[----:B------:R-:W-:Y:S01]  /*ba40*/  MOV R25, R24 ;  /* 0x0000001800197202 */ /* 0x000fe20000000f00 */
[----:B------:R-:W-:Y:S02]  /*ba50*/  IMAD.MOV.U32 R68, RZ, RZ, R71 ;  /* 0x000000ffff447224 */ /* 0x000fe400078e0047 */
[----:B------:R-:W-:Y:S02]  /*ba60*/  IMAD.MOV.U32 R57, RZ, RZ, R56 ;  /* 0x000000ffff397224 */ /* 0x000fe400078e0038 */
.L_x_40719:
[----:B------:R-:W-:Y:S05]  /*ba70*/  BSYNC B1 ;  /* 0x0000000000017941 */ /* 0x000fea0003800000 */
.L_x_40717:
        /* <DEDUP_REMOVED lines=11> */
.L_x_40721:
[----:B------:R-:W-:Y:S01]  /*bb30*/  IMAD.MOV.U32 R5, RZ, RZ, R4 ;  /* 0x000000ffff057224 */ /* 0x000fe200078e0004 */
[----:B------:R-:W-:Y:S01]  /*bb40*/  MOV R24, R31 ;  /* 0x0000001f00187202 */ /* 0x000fe20000000f00 */
[----:B------:R-:W-:Y:S02]  /*bb50*/  IMAD.MOV.U32 R71, RZ, RZ, R68 ;  /* 0x000000ffff477224 */ /* 0x000fe400078e0044 */
[----:B------:R-:W-:Y:S02]  /*bb60*/  IMAD.MOV.U32 R56, RZ, RZ, R63 ;  /* 0x000000ffff387224 */ /* 0x000fe400078e003f */
.L_x_40722:
[----:B------:R-:W-:Y:S05]  /*bb70*/  BSYNC B1 ;  /* 0x0000000000017941 */ /* 0x000fea0003800000 */
.L_x_40720:
        /* <DEDUP_REMOVED lines=11> */
.L_x_40724:
[----:B------:R-:W-:Y:S01]  /*bc30*/  IMAD.MOV.U32 R4, RZ, RZ, R5 ;  /* 0x000000ffff047224 */ /* 0x000fe200078e0005 */
[----:B------:R-:W-:Y:S01]  /*bc40*/  MOV R31, R30 ;  /* 0x0000001e001f7202 */ /* 0x000fe20000000f00 */
[----:B------:R-:W-:Y:S02]  /*bc50*/  IMAD.MOV.U32 R68, RZ, RZ, R71 ;  /* 0x000000ffff447224 */ /* 0x000fe400078e0047 */
[----:B------:R-:W-:Y:S02]  /*bc60*/  IMAD.MOV.U32 R63, RZ, RZ, R62 ;  /* 0x000000ffff3f7224 */ /* 0x000fe400078e003e */
.L_x_40725:
[----:B------:R-:W-:Y:S05]  /*bc70*/  BSYNC B1 ;  /* 0x0000000000017941 */ /* 0x000fea0003800000 */
.L_x_40723:
        /* <DEDUP_REMOVED lines=11> */
.L_x_40727:
[----:B------:R-:W-:Y:S01]  /*bd30*/  IMAD.MOV.U32 R5, RZ, RZ, R4 ;  /* 0x000000ffff057224 */ /* 0x000fe200078e0004 */
[----:B------:R-:W-:Y:S01]  /*bd40*/  MOV R30, R29 ;  /* 0x0000001d001e7202 */ /* 0x000fe20000000f00 */
[----:B------:R-:W-:Y:S02]  /*bd50*/  IMAD.MOV.U32 R71, RZ, RZ, R68 ;  /* 0x000000ffff477224 */ /* 0x000fe400078e0044 */
[----:B------:R-:W-:Y:S02]  /*bd60*/  IMAD.MOV.U32 R62, RZ, RZ, R61 ;  /* 0x000000ffff3e7224 */ /* 0x000fe400078e003d */
.L_x_40728:
[----:B------:R-:W-:Y:S05]  /*bd70*/  BSYNC B1 ;  /* 0x0000000000017941 */ /* 0x000fea0003800000 */
.L_x_40726:
        /* <DEDUP_REMOVED lines=11> */
.L_x_40730:
[----:B------:R-:W-:Y:S01]  /*be30*/  IMAD.MOV.U32 R4, RZ, RZ, R5 ;  /* 0x000000ffff047224 */ /* 0x000fe200078e0005 */
[----:B------:R-:W-:Y:S01]  /*be40*/  MOV R29, R28 ;  /* 0x0000001c001d7202 */ /* 0x000fe20000000f00 */
[----:B------:R-:W-:Y:S02]  /*be50*/  IMAD.MOV.U32 R68, RZ, RZ, R71 ;  /* 0x000000ffff447224 */ /* 0x000fe400078e0047 */
[----:B------:R-:W-:Y:S02]  /*be60*/  IMAD.MOV.U32 R61, RZ, RZ, R60 ;  /* 0x000000ffff3d7224 */ /* 0x000fe400078e003c */
.L_x_40731:
[----:B------:R-:W-:Y:S05]  /*be70*/  BSYNC B1 ;  /* 0x0000000000017941 */ /* 0x000fea0003800000 */
.L_x_40729:
        /* <DEDUP_REMOVED lines=11> */
.L_x_40733:
[----:B------:R-:W-:Y:S01]  /*bf30*/  IMAD.MOV.U32 R5, RZ, RZ, R4 ;  /* 0x000000ffff057224 */ /* 0x000fe200078e0004 */
[----:B------:R-:W-:Y:S01]  /*bf40*/  MOV R28, R35 ;  /* 0x00000023001c7202 */ /* 0x000fe20000000f00 */
[----:B------:R-:W-:Y:S02]  /*bf50*/  IMAD.MOV.U32 R71, RZ, RZ, R68 ;  /* 0x000000ffff477224 */ /* 0x000fe400078e0044 */
[----:B------:R-:W-:Y:S02]  /*bf60*/  IMAD.MOV.U32 R60, RZ, RZ, R67 ;  /* 0x000000ffff3c7224 */ /* 0x000fe400078e0043 */
.L_x_40734:
[----:B------:R-:W-:Y:S05]  /*bf70*/  BSYNC B1 ;  /* 0x0000000000017941 */ /* 0x000fea0003800000 */
.L_x_40732:
        /* <DEDUP_REMOVED lines=11> */
.L_x_40736:
[----:B------:R-:W-:Y:S01]  /*c030*/  IMAD.MOV.U32 R4, RZ, RZ, R5 ;  /* 0x000000ffff047224 */ /* 0x000fe200078e0005 */
[----:B------:R-:W-:Y:S01]  /*c040*/  MOV R35, R34 ;  /* 0x0000002200237202 */ /* 0x000fe20000000f00 */
[----:B------:R-:W-:Y:S02]  /*c050*/  IMAD.MOV.U32 R68, RZ, RZ, R71 ;  /* 0x000000ffff447224 */ /* 0x000fe400078e0047 */
[----:B------:R-:W-:Y:S02]  /*c060*/  IMAD.MOV.U32 R67, RZ, RZ, R66 ;  /* 0x000000ffff437224 */ /* 0x000fe400078e0042 */
.L_x_40737:
[----:B------:R-:W-:Y:S05]  /*c070*/  BSYNC B1 ;  /* 0x0000000000017941 */ /* 0x000fea0003800000 */
.L_x_40735:
        /* <DEDUP_REMOVED lines=11> */
.L_x_40739:
[----:B------:R-:W-:Y:S01]  /*c130*/  IMAD.MOV.U32 R5, RZ, RZ, R4 ;  /* 0x000000ffff057224 */ /* 0x000fe200078e0004 */
[----:B------:R-:W-:Y:S01]  /*c140*/  MOV R34, R33 ;  /* 0x0000002100227202 */ /* 0x000fe20000000f00 */
[----:B------:R-:W-:Y:S02]  /*c150*/  IMAD.MOV.U32 R71, RZ, RZ, R68 ;  /* 0x000000ffff477224 */ /* 0x000fe400078e0044 */
[----:B------:R-:W-:Y:S02]  /*c160*/  IMAD.MOV.U32 R66, RZ, RZ, R65 ;  /* 0x000000ffff427224 */ /* 0x000fe400078e0041 */
.L_x_40740:
[----:B------:R-:W-:Y:S05]  /*c170*/  BSYNC B1 ;  /* 0x0000000000017941 */ /* 0x000fea0003800000 */
.L_x_40738:
        /* <DEDUP_REMOVED lines=11> */
.L_x_40742:
[----:B------:R-:W-:Y:S01]  /*c230*/  IMAD.MOV.U32 R4, RZ, RZ, R5 ;  /* 0x000000ffff047224 */ /* 0x000fe200078e0005 */
[----:B------:R-:W-:Y:S01]  /*c240*/  MOV R33, R32 ;  /* 0x0000002000217202 */ /* 0x000fe20000000f00 */
[----:B------:R-:W-:Y:S02]  /*c250*/  IMAD.MOV.U32 R68, RZ, RZ, R71 ;  /* 0x000000ffff447224 */ /* 0x000fe400078e0047 */
[----:B------:R-:W-:Y:S02]  /*c260*/  IMAD.MOV.U32 R65, RZ, RZ, R64 ;  /* 0x000000ffff417224 */ /* 0x000fe400078e0040 */
.L_x_40743:
[----:B------:R-:W-:Y:S05]  /*c270*/  BSYNC B1 ;  /* 0x0000000000017941 */ /* 0x000fea0003800000 */
.L_x_40741:
        /* <DEDUP_REMOVED lines=11> */
.L_x_40745:
[----:B------:R-:W-:Y:S01]  /*c330*/  IMAD.MOV.U32 R5, RZ, RZ, R4 ;  /* 0x000000ffff057224 */ /* 0x000fe200078e0004 */
[----:B------:R-:W-:Y:S01]  /*c340*/  MOV R64, R75 ;  /* 0x0000004b00407202 */ /* 0x000fe20000000f00 */
[----:B------:R-:W-:Y:S02]  /*c350*/  IMAD.MOV.U32 R71, RZ, RZ, R68 ;  /* 0x000000ffff477224 */ /* 0x000fe400078e0044 */
[----:B------:R-:W-:Y:S02]  /*c360*/  IMAD.MOV.U32 R32, RZ, RZ, R39 ;  /* 0x000000ffff207224 */ /* 0x000fe400078e0027 */
.L_x_40746:
[----:B------:R-:W-:Y:S05]  /*c370*/  BSYNC B1 ;  /* 0x0000000000017941 */ /* 0x000fea0003800000 */
.L_x_40744:
        /* <DEDUP_REMOVED lines=11> */
.L_x_40748:
[----:B------:R-:W-:Y:S01]  /*c430*/  IMAD.MOV.U32 R73, RZ, RZ, R5 ;  /* 0x000000ffff497224 */ /* 0x000fe200078e0005 */
[----:B------:R-:W-:Y:S01]  /*c440*/  MOV R39, R38 ;  /* 0x0000002600277202 */ /* 0x000fe20000000f00 */
[----:B------:R-:W-:Y:S02]  /*c450*/  IMAD.MOV.U32 R4, RZ, RZ, R71 ;  /* 0x000000ffff047224 */ /* 0x000fe400078e0047 */
[----:B------:R-:W-:Y:S02]  /*c460*/  IMAD.MOV.U32 R75, RZ, RZ, R74 ;  /* 0x000000ffff4b7224 */ /* 0x000fe400078e004a */
.L_x_40749:
[----:B------:R-:W-:Y:S05]  /*c470*/  BSYNC B1 ;  /* 0x0000000000017941 */ /* 0x000fea0003800000 */
.L_x_40747:
        /* <DEDUP_REMOVED lines=11> */
.L_x_40751:
[----:B------:R-:W-:Y:S01]  /*c530*/  IMAD.MOV.U32 R74, RZ, RZ, R6 ;  /* 0x000000ffff4a7224 */ /* 0x000fe200078e0006 */
[----:B------:R-:W-:Y:S01]  /*c540*/  MOV R6, R73 ;  /* 0x0000004900067202 */ /* 0x000fe20000000f00 */
[----:B------:R-:W-:Y:S02]  /*c550*/  IMAD.MOV.U32 R38, RZ, RZ, R37 ;  /* 0x000000ffff267224 */ /* 0x000fe400078e0025 */
[----:B------:R-:W-:Y:S02]  /*c560*/  IMAD.MOV.U32 R5, RZ, RZ, R73 ;  /* 0x000000ffff057224 */ /* 0x000fe400078e0049 */
[--C-:B------:R-:W-:Y:S02]  /*c570*/  IMAD.MOV.U32 R68, RZ, RZ, R4.reuse ;  /* 0x000000ffff447224 */ /* 0x100fe400078e0004 */
[----:B------:R-:W-:Y:S02]  /*c580*/  IMAD.MOV.U32 R37, RZ, RZ, R4 ;  /* 0x000000ffff257224 */ /* 0x000fe400078e0004 */
.L_x_40752:
[----:B------:R-:W-:Y:S05]  /*c590*/  BSYNC B1 ;  /* 0x0000000000017941 */ /* 0x000fea0003800000 */
.L_x_40750:
[----:B------:R-:W-:Y:S01]  /*c5a0*/  IADD3 R2, R2, 0x4, RZ ;  /* 0x0000000402027810 */ /* 0x000fe20007ffe0ff */
[----:B------:R-:W-:Y:S01]  /*c5b0*/  @!P1 CALL.REL.NOINC `(.L_x_40753) ;  /* 0x0000001000009944 */ /* 0x000fe20003c00000 */
[----:B------:R-:W-:Y:S05]  /*c5c0*/  BRA `(.L_x_40754) ;  /* 0xffffe02000007947 */ /* 0x000fea000383ffff */
.L_x_40753:
[----:B------:R-:W-:Y:S01]  /*c5d0*/  IMAD.MOV.U32 R6, RZ, RZ, R5 ;  /* 0x000000ffff067224 */ /* 0x000fe200078e0005 */
[----:B------:R-:W-:-:S02]  /*c5e0*/  MOV R37, R68 ;  /* 0x0000004400257202 */ /* 0x000fc40000000f00 */
.L_x_40659:
[----:B------:R-:W-:Y:S05]  /*c5f0*/  BSYNC B0 ;  /* 0x0000000000007941 */ /* 0x000fea0003800000 */
.L_x_40658:
        /* <DEDUP_REMOVED lines=99> */
[----:B0-----:R-:W-:Y:S02]  /*cc30*/  IMAD.MOV.U32 R3, RZ, RZ, RZ ;  /* 0x000000ffff037224 */ /* 0x001fe400078e00ff */
[----:B------:R-:W-:-:S05]  /*cc40*/  IMAD.MOV.U32 R2, RZ, RZ, R1 ;  /* 0x000000ffff027224 */ /* 0x000fca00078e0001 */
.L_x_40851:
        /* <DEDUP_REMOVED lines=20> */
.L_x_40758:
[----:B------:R-:W-:Y:S01]  /*cd90*/  IMAD.MOV.U32 R71, RZ, RZ, R69 ;  /* 0x000000ffff477224 */ /* 0x000fe200078e0045 */
[----:B------:R-:W-:Y:S01]  /*cda0*/  MOV R5, R36 ;  /* 0x0000002400057202 */ /* 0x000fe20000000f00 */
[----:B------:R-:W-:Y:S02]  /*cdb0*/  IMAD.MOV.U32 R69, RZ, RZ, R11 ;  /* 0x000000ffff457224 */ /* 0x000fe400078e000b */
[----:B------:R-:W-:Y:S02]  /*cdc0*/  IMAD.MOV.U32 R36, RZ, RZ, R43 ;  /* 0x000000ffff247224 */ /* 0x000fe400078e002b */
.L_x_40759:
[----:B------:R-:W-:Y:S05]  /*cdd0*/  BSYNC B1 ;  /* 0x0000000000017941 */ /* 0x000fea0003800000 */
.L_x_40757:
        /* <DEDUP_REMOVED lines=11> */
.L_x_40761:
[----:B------:R-:W-:Y:S01]  /*ce90*/  IMAD.MOV.U32 R4, RZ, RZ, R5 ;  /* 0x000000ffff047224 */ /* 0x000fe200078e0005 */
[----:B------:R-:W-:Y:S01]  /*cea0*/  MOV R68, R71 ;  /* 0x0000004700447202 */ /* 0x000fe20000000f00 */
[----:B------:R-:W-:Y:S02]  /*ceb0*/  IMAD.MOV.U32 R43, RZ, RZ, R42 ;  /* 0x000000ffff2b7224 */ /* 0x000fe400078e002a */
[----:B------:R-:W-:Y:S02]  /*cec0*/  IMAD.MOV.U32 R11, RZ, RZ, R10 ;  /* 0x000000ffff0b7224 */ /* 0x000fe400078e000a */
.L_x_40762:
[----:B------:R-:W-:Y:S05]  /*ced0*/  BSYNC B1 ;  /* 0x0000000000017941 */ /* 0x000fea0003800000 */
.L_x_40760:
        /* <DEDUP_REMOVED lines=11> */
.L_x_40764:
[----:B------:R-:W-:Y:S01]  /*cf90*/  IMAD.MOV.U32 R5, RZ, RZ, R4 ;  /* 0x000000ffff057224 */ /* 0x000fe200078e0004 */
[----:B------:R-:W-:Y:S01]  /*cfa0*/  MOV R71, R68 ;  /* 0x0000004400477202 */ /* 0x000fe20000000f00 */
[----:B------:R-:W-:Y:S02]  /*cfb0*/  IMAD.MOV.U32 R42, RZ, RZ, R41 ;  /* 0x000000ffff2a7224 */ /* 0x000fe400078e0029 */
[----:B------:R-:W-:Y:S02]  /*cfc0*/  IMAD.MOV.U32 R10, RZ, RZ, R9 ;  /* 0x000000ffff0a7224 */ /* 0x000fe400078e0009 */
.L_x_40765:
[----:B------:R-:W-:Y:S05]  /*cfd0*/  BSYNC B1 ;  /* 0x0000000000017941 */ /* 0x000fea0003800000 */
.L_x_40763:
        /* <DEDUP_REMOVED lines=11> */
.L_x_40767:
[----:B------:R-:W-:Y:S01]  /*d090*/  IMAD.MOV.U32 R4, RZ, RZ, R5 ;  /* 0x000000ffff047224 */ /* 0x000fe200078e0005 */
[----:B------:R-:W-:Y:S01]  /*d0a0*/  MOV R68, R71 ;  /* 0x0000004700447202 */ /* 0x000fe20000000f00 */
[----:B------:R-:W-:Y:S02]  /*d0b0*/  IMAD.MOV.U32 R41, RZ, RZ, R40 ;  /* 0x000000ffff297224 */ /* 0x000fe400078e0028 */
[----:B------:R-:W-:Y:S02]  /*d0c0*/  IMAD.MOV.U32 R9, RZ, RZ, R8 ;  /* 0x000000ffff097224 */ /* 0x000fe400078e0008 */
.L_x_40768:
[----:B------:R-:W-:Y:S05]  /*d0d0*/  BSYNC B1 ;  /* 0x0000000000017941 */ /* 0x000fea0003800000 */
.L_x_40766:
        /* <DEDUP_REMOVED lines=11> */
.L_x_40770:
[----:B------:R-:W-:Y:S01]  /*d190*/  IMAD.MOV.U32 R5, RZ, RZ, R4 ;  /* 0x000000ffff057224 */ /* 0x000fe200078e0004 */
[----:B------:R-:W-:Y:S01]  /*d1a0*/  MOV R71, R68 ;  /* 0x0000004400477202 */ /* 0x000fe20000000f00 */
[----:B------:R-:W-:Y:S02]  /*d1b0*/  IMAD.MOV.U32 R40, RZ, RZ, R47 ;  /* 0x000000ffff287224 */ /* 0x000fe400078e002f */
[----:B------:R-:W-:Y:S02]  /*d1c0*/  IMAD.MOV.U32 R8, RZ, RZ, R15 ;  /* 0x000000ffff087224 */ /* 0x000fe400078e000f */
.L_x_40771:
[----:B------:R-:W-:Y:S05]  /*d1d0*/  BSYNC B1 ;  /* 0x0000000000017941 */ /* 0x000fea0003800000 */
.L_x_40769:
        /* <DEDUP_REMOVED lines=11> */
.L_x_40773:
[----:B------:R-:W-:Y:S01]  /*d290*/  IMAD.MOV.U32 R4, RZ, RZ, R5 ;  /* 0x000000ffff047224 */ /* 0x000fe200078e0005 */
[----:B------:R-:W-:Y:S01]  /*d2a0*/  MOV R68, R71 ;  /* 0x0000004700447202 */ /* 0x000fe20000000f00 */
[----:B------:R-:W-:Y:S02]  /*d2b0*/  IMAD.MOV.U32 R47, RZ, RZ, R46 ;  /* 0x000000ffff2f7224 */ /* 0x000fe400078e002e */
[----:B------:R-:W-:Y:S02]  /*d2c0*/  IMAD.MOV.U32 R15, RZ, RZ, R14 ;  /* 0x000000ffff0f7224 */ /* 0x000fe400078e000e */
.L_x_40774:
[----:B------:R-:W-:Y:S05]  /*d2d0*/  BSYNC B1 ;  /* 0x0000000000017941 */ /* 0x000fea0003800000 */
.L_x_40772:
        /* <DEDUP_REMOVED lines=11> */
.L_x_40776:
[----:B------:R-:W-:Y:S01]  /*d390*/  IMAD.MOV.U32 R5, RZ, RZ, R4 ;  /* 0x000000ffff057224 */ /* 0x000fe200078e0004 */
[----:B------:R-:W-:Y:S01]  /*d3a0*/  MOV R71, R68 ;  /* 0x0000004400477202 */ /* 0x000fe20000000f00 */
[----:B------:R-:W-:Y:S02]  /*d3b0*/  IMAD.MOV.U32 R46, RZ, RZ, R45 ;  /* 0x000000ffff2e7224 */ /* 0x000fe400078e002d */
[----:B------:R-:W-:Y:S02]  /*d3c0*/  IMAD.MOV.U32 R14, RZ, RZ, R13 ;  /* 0x000000ffff0e7224 */ /* 0x000fe400078e000d */
.L_x_40777:
[----:B------:R-:W-:Y:S05]  /*d3d0*/  BSYNC B1 ;  /* 0x0000000000017941 */ /* 0x000fea0003800000 */
.L_x_40775:
        /* <DEDUP_REMOVED lines=11> */
.L_x_40779:
[----:B------:R-:W-:Y:S01]  /*d490*/  IMAD.MOV.U32 R4, RZ, RZ, R5 ;  /* 0x000000ffff047224 */ /* 0x000fe200078e0005 */
[----:B------:R-:W-:Y:S01]  /*d4a0*/  MOV R68, R71 ;  /* 0x0000004700447202 */ /* 0x000fe20000000f00 */
[----:B------:R-:W-:Y:S02]  /*d4b0*/  IMAD.MOV.U32 R45, RZ, RZ, R44 ;  /* 0x000000ffff2d7224 */ /* 0x000fe400078e002c */
[----:B------:R-:W-:Y:S02]  /*d4c0*/  IMAD.MOV.U32 R13, RZ, RZ, R12 ;  /* 0x000000ffff0d7224 */ /* 0x000fe400078e000c */
.L_x_40780:
[----:B------:R-:W-:Y:S05]  /*d4d0*/  BSYNC B1 ;  /* 0x0000000000017941 */ /* 0x000fea0003800000 */
.L_x_40778:
        /* <DEDUP_REMOVED lines=11> */
.L_x_40782:
[----:B------:R-:W-:Y:S01]  /*d590*/  IMAD.MOV.U32 R5, RZ, RZ, R4 ;  /* 0x000000ffff057224 */ /* 0x000fe200078e0004 */
[----:B------:R-:W-:Y:S01]  /*d5a0*/  MOV R71, R68 ;  /* 0x0000004400477202 */ /* 0x000fe20000000f00 */
[----:B------:R-:W-:Y:S02]  /*d5b0*/  IMAD.MOV.U32 R44, RZ, RZ, R51 ;  /* 0x000000ffff2c7224 */ /* 0x000fe400078e0033 */
[----:B------:R-:W-:Y:S02]  /*d5c0*/  IMAD.MOV.U32 R12, RZ, RZ, R19 ;  /* 0x000000ffff0c7224 */ /* 0x000fe400078e0013 */
.L_x_40783:
[----:B------:R-:W-:Y:S05]  /*d5d0*/  BSYNC B1 ;  /* 0x0000000000017941 */ /* 0x000fea0003800000 */
.L_x_40781:
        /* <DEDUP_REMOVED lines=11> */
.L_x_40785:
[----:B------:R-:W-:Y:S01]  /*d690*/  IMAD.MOV.U32 R4, RZ, RZ, R5 ;  /* 0x000000ffff047224 */ /* 0x000fe200078e0005 */
[----:B------:R-:W-:Y:S01]  /*d6a0*/  MOV R68, R71 ;  /* 0x0000004700447202 */ /* 0x000fe20000000f00 */
[----:B------:R-:W-:Y:S02]  /*d6b0*/  IMAD.MOV.U32 R51, RZ, RZ, R50 ;  /* 0x000000ffff337224 */ /* 0x000fe400078e0032 */
[----:B------:R-:W-:Y:S02]  /*d6c0*/  IMAD.MOV.U32 R19, RZ, RZ, R18 ;  /* 0x000000ffff137224 */ /* 0x000fe400078e0012 */
.L_x_40786:
[----:B------:R-:W-:Y:S05]  /*d6d0*/  BSYNC B1 ;  /* 0x0000000000017941 */ /* 0x000fea0003800000 */
.L_x_40784:
        /* <DEDUP_REMOVED lines=11> */
.L_x_40788:
[----:B------:R-:W-:Y:S01]  /*d790*/  IMAD.MOV.U32 R5, RZ, RZ, R4 ;  /* 0x000000ffff057224 */ /* 0x000fe200078e0004 */
[----:B------:R-:W-:Y:S01]  /*d7a0*/  MOV R71, R68 ;  /* 0x0000004400477202 */ /* 0x000fe20000000f00 */
[----:B------:R-:W-:Y:S02]  /*d7b0*/  IMAD.MOV.U32 R50, RZ, RZ, R49 ;  /* 0x000000ffff327224 */ /* 0x000fe400078e0031 */
[----:B------:R-:W-:Y:S02]  /*d7c0*/  IMAD.MOV.U32 R18, RZ, RZ, R17 ;  /* 0x000000ffff127224 */ /* 0x000fe400078e0011 */
.L_x_40789:
[----:B------:R-:W-:Y:S05]  /*d7d0*/  BSYNC B1 ;  /* 0x0000000000017941 */ /* 0x000fea0003800000 */
.L_x_40787:
        /* <DEDUP_REMOVED lines=11> */
.L_x_40791:
[----:B------:R-:W-:Y:S01]  /*d890*/  IMAD.MOV.U32 R4, RZ, RZ, R5 ;  /* 0x000000ffff047224 */ /* 0x000fe200078e0005 */
[----:B------:R-:W-:Y:S01]  /*d8a0*/  MOV R68, R71 ;  /* 0x0000004700447202 */ /* 0x000fe20000000f00 */
[----:B------:R-:W-:Y:S02]  /*d8b0*/  IMAD.MOV.U32 R49, RZ, RZ, R48 ;  /* 0x000000ffff317224 */ /* 0x000fe400078e0030 */
[----:B------:R-:W-:Y:S02]  /*d8c0*/  IMAD.MOV.U32 R17, RZ, RZ, R16 ;  /* 0x000000ffff117224 */ /* 0x000fe400078e0010 */
.L_x_40792:
[----:B------:R-:W-:Y:S05]  /*d8d0*/  BSYNC B1 ;  /* 0x0000000000017941 */ /* 0x000fea0003800000 */
.L_x_40790:
        /* <DEDUP_REMOVED lines=11> */
.L_x_40794:
[----:B------:R-:W-:Y:S01]  /*d990*/  IMAD.MOV.U32 R5, RZ, RZ, R4 ;  /* 0x000000ffff057224 */ /* 0x000fe200078e0004 */
[----:B------:R-:W-:Y:S01]  /*d9a0*/  MOV R71, R68 ;  /* 0x0000004400477202 */ /* 0x000fe20000000f00 */
[----:B------:R-:W-:Y:S02]  /*d9b0*/  IMAD.MOV.U32 R48, RZ, RZ, R55 ;  /* 0x000000ffff307224 */ /* 0x000fe400078e0037 */
[----:B------:R-:W-:Y:S02]  /*d9c0*/  IMAD.MOV.U32 R16, RZ, RZ, R23 ;  /* 0x000000ffff107224 */ /* 0x000fe400078e0017 */
.L_x_40795:
[----:B------:R-:W-:Y:S05]  /*d9d0*/  BSYNC B1 ;  /* 0x0000000000017941 */ /* 0x000fea0003800000 */
.L_x_40793:
        /* <DEDUP_REMOVED lines=11> */
.L_x_40797:
[----:B------:R-:W-:Y:S01]  /*da90*/  IMAD.MOV.U32 R4, RZ, RZ, R5 ;  /* 0x000000ffff047224 */ /* 0x000fe200078e0005 */
[----:B------:R-:W-:Y:S01]  /*daa0*/  MOV R68, R71 ;  /* 0x0000004700447202 */ /* 0x000fe20000000f00 */
[----:B------:R-:W-:Y:S02]  /*dab0*/  IMAD.MOV.U32 R55, RZ, RZ, R54 ;  /* 0x000000ffff377224 */ /* 0x000fe400078e0036 */
[----:B------:R-:W-:Y:S02]  /*dac0*/  IMAD.MOV.U32 R23, RZ, RZ, R22 ;  /* 0x000000ffff177224 */ /* 0x000fe400078e0016 */
.L_x_40798:
[----:B------:R-:W-:Y:S05]  /*dad0*/  BSYNC B1 ;  /* 0x0000000000017941 */ /* 0x000fea0003800000 */
.L_x_40796:
        /* <DEDUP_REMOVED lines=11> */
.L_x_40800:
[----:B------:R-:W-:Y:S01]  /*db90*/  IMAD.MOV.U32 R5, RZ, RZ, R4 ;  /* 0x000000ffff057224 */ /* 0x000fe200078e0004 */
[----:B------:R-:W-:Y:S01]  /*dba0*/  MOV R71, R68 ;  /* 0x0000004400477202 */ /* 0x000fe20000000f00 */
[----:B------:R-:W-:Y:S02]  /*dbb0*/  IMAD.MOV.U32 R54, RZ, RZ, R53 ;  /* 0x000000ffff367224 */ /* 0x000fe400078e0035 */
[----:B------:R-:W-:Y:S02]  /*dbc0*/  IMAD.MOV.U32 R22, RZ, RZ, R21 ;  /* 0x000000ffff167224 */ /* 0x000fe400078e0015 */
.L_x_40801:
[----:B------:R-:W-:Y:S05]  /*dbd0*/  BSYNC B1 ;  /* 0x0000000000017941 */ /* 0x000fea0003800000 */
.L_x_40799:
        /* <DEDUP_REMOVED lines=11> */
.L_x_40803:
[----:B------:R-:W-:Y:S01]  /*dc90*/  IMAD.MOV.U32 R4, RZ, RZ, R5 ;  /* 0x000000ffff047224 */ /* 0x000fe200078e0005 */
[----:B------:R-:W-:Y:S01]  /*dca0*/  MOV R68, R71 ;  /* 0x0000004700447202 */ /* 0x000fe20000000f00 */
[----:B------:R-:W-:Y:S02]  /*dcb0*/  IMAD.MOV.U32 R53, RZ, RZ, R52 ;  /* 0x000000ffff357224 */ /* 0x000fe400078e0034 */
[----:B------:R-:W-:Y:S02]  /*dcc0*/  IMAD.MOV.U32 R21, RZ, RZ, R20 ;  /* 0x000000ffff157224 */ /* 0x000fe400078e0014 */
.L_x_40804:
[----:B------:R-:W-:Y:S05]  /*dcd0*/  BSYNC B1 ;  /* 0x0000000000017941 */ /* 0x000fea0003800000 */
.L_x_40802:
        /* <DEDUP_REMOVED lines=11> */
.L_x_40806:
[----:B------:R-:W-:Y:S01]  /*dd90*/  IMAD.MOV.U32 R5, RZ, RZ, R4 ;  /* 0x000000ffff057224 */ /* 0x000fe200078e0004 */
[----:B------:R-:W-:Y:S01]  /*dda0*/  MOV R71, R68 ;  /* 0x0000004400477202 */ /* 0x000fe20000000f00 */
[----:B------:R-:W-:Y:S02]  /*ddb0*/  IMAD.MOV.U32 R52, RZ, RZ, R59 ;  /* 0x000000ffff347224 */ /* 0x000fe400078e003b */
[----:B------:R-:W-:Y:S02]  /*ddc0*/  IMAD.MOV.U32 R20, RZ, RZ, R27 ;  /* 0x000000ffff147224 */ /* 0x000fe400078e001b */
.L_x_40807:
[----:B------:R-:W-:Y:S05]  /*ddd0*/  BSYNC B1 ;  /* 0x0000000000017941 */ /* 0x000fea0003800000 */
.L_x_40805:
        /* <DEDUP_REMOVED lines=11> */
.L_x_40809:
[----:B------:R-:W-:Y:S01]  /*de90*/  IMAD.MOV.U32 R4, RZ, RZ, R5 ;  /* 0x000000ffff047224 */ /* 0x000fe200078e0005 */
[----:B------:R-:W-:Y:S01]  /*dea0*/  MOV R68, R71 ;  /* 0x0000004700447202 */ /* 0x000fe20000000f00 */
[----:B------:R-:W-:Y:S02]  /*deb0*/  IMAD.MOV.U32 R59, RZ, RZ, R58 ;  /* 0x000000ffff3b7224 */ /* 0x000fe400078e003a */
[----:B------:R-:W-:Y:S02]  /*dec0*/  IMAD.MOV.U32 R27, RZ, RZ, R26 ;  /* 0x000000ffff1b7224 */ /* 0x000fe400078e001a */
.L_x_40810:
[----:B------:R-:W-:Y:S05]  /*ded0*/  BSYNC B1 ;  /* 0x0000000000017941 */ /* 0x000fea0003800000 */
.L_x_40808:
        /* <DEDUP_REMOVED lines=11> */
.L_x_40812:
[----:B------:R-:W-:Y:S01]  /*df90*/  IMAD.MOV.U32 R5, RZ, RZ, R4 ;  /* 0x000000ffff057224 */ /* 0x000fe200078e0004 */
[----:B------:R-:W-:Y:S01]  /*dfa0*/  MOV R71, R68 ;  /* 0x0000004400477202 */ /* 0x000fe20000000f00 */
[----:B------:R-:W-:Y:S02]  /*dfb0*/  IMAD.MOV.U32 R58, RZ, RZ, R57 ;  /* 0x000000ffff3a7224 */ /* 0x000fe400078e0039 */
[----:B------:R-:W-:Y:S02]  /*dfc0*/  IMAD.MOV.U32 R26, RZ, RZ, R25 ;  /* 0x000000ffff1a7224 */ /* 0x000fe400078e0019 */
.L_x_40813:
[----:B------:R-:W-:Y:S05]  /*dfd0*/  BSYNC B1 ;  /* 0x0000000000017941 */ /* 0x000fea0003800000 */
.L_x_40811:
        /* <DEDUP_REMOVED lines=11> */
.L_x_40815:
[----:B------:R-:W-:Y:S01]  /*e090*/  IMAD.MOV.U32 R4, RZ, RZ, R5 ;  /* 0x000000ffff047224 */ /* 0x000fe200078e0005 */
[----:B------:R-:W-:Y:S01]  /*e0a0*/  MOV R68, R71 ;  /* 0x0000004700447202 */ /* 0x000fe20000000f00 */
[----:B------:R-:W-:Y:S02]  /*e0b0*/  IMAD.MOV.U32 R57, RZ, RZ, R56 ;  /* 0x000000ffff397224 */ /* 0x000fe400078e0038 */
[----:B------:R-:W-:Y:S02]  /*e0c0*/  IMAD.MOV.U32 R25, RZ, RZ, R24 ;  /* 0x000000ffff197224 */ /* 0x000fe400078e0018 */
.L_x_40816:
[----:B------:R-:W-:Y:S05]  /*e0d0*/  BSYNC B1 ;  /* 0x0000000000017941 */ /* 0x000fea0003800000 */
.L_x_40814:
        /* <DEDUP_REMOVED lines=11> */
.L_x_40818:
[----:B------:R-:W-:Y:S01]  /*e190*/  IMAD.MOV.U32 R5, RZ, RZ, R4 ;  /* 0x000000ffff057224 */ /* 0x000fe200078e0004 */
[----:B------:R-:W-:Y:S01]  /*e1a0*/  MOV R71, R68 ;  /* 0x0000004400477202 */ /* 0x000fe20000000f00 */
[----:B------:R-:W-:Y:S02]  /*e1b0*/  IMAD.MOV.U32 R56, RZ, RZ, R63 ;  /* 0x000000ffff387224 */ /* 0x000fe400078e003f */
[----:B------:R-:W-:Y:S02]  /*e1c0*/  IMAD.MOV.U32 R24, RZ, RZ, R31 ;  /* 0x000000ffff187224 */ /* 0x000fe400078e001f */
.L_x_40819:
[----:B------:R-:W-:Y:S05]  /*e1d0*/  BSYNC B1 ;  /* 0x0000000000017941 */ /* 0x000fea0003800000 */
.L_x_40817:
        /* <DEDUP_REMOVED lines=11> */
.L_x_40821:
[----:B------:R-:W-:Y:S01]  /*e290*/  IMAD.MOV.U32 R4, RZ, RZ, R5 ;  /* 0x000000ffff047224 */ /* 0x000fe200078e0005 */
[----:B------:R-:W-:Y:S01]  /*e2a0*/  MOV R68, R71 ;  /* 0x0000004700447202 */ /* 0x000fe20000000f00 */
[----:B------:R-:W-:Y:S02]  /*e2b0*/  IMAD.MOV.U32 R63, RZ, RZ, R62 ;  /* 0x000000ffff3f7224 */ /* 0x000fe400078e003e */
[----:B------:R-:W-:Y:S02]  /*e2c0*/  IMAD.MOV.U32 R31, RZ, RZ, R30 ;  /* 0x000000ffff1f7224 */ /* 0x000fe400078e001e */
.L_x_40822:
[----:B------:R-:W-:Y:S05]  /*e2d0*/  BSYNC B1 ;  /* 0x0000000000017941 */ /* 0x000fea0003800000 */
.L_x_40820:
        /* <DEDUP_REMOVED lines=11> */
.L_x_40824:
[----:B------:R-:W-:Y:S01]  /*e390*/  IMAD.MOV.U32 R5, RZ, RZ, R4 ;  /* 0x000000ffff057224 */ /* 0x000fe200078e0004 */
[----:B------:R-:W-:Y:S01]  /*e3a0*/  MOV R71, R68 ;  /* 0x0000004400477202 */ /* 0x000fe20000000f00 */
[----:B------:R-:W-:Y:S02]  /*e3b0*/  IMAD.MOV.U32 R62, RZ, RZ, R61 ;  /* 0x000000ffff3e7224 */ /* 0x000fe400078e003d */
[----:B------:R-:W-:Y:S02]  /*e3c0*/  IMAD.MOV.U32 R30, RZ, RZ, R29 ;  /* 0x000000ffff1e7224 */ /* 0x000fe400078e001d */
.L_x_40825:
[----:B------:R-:W-:Y:S05]  /*e3d0*/  BSYNC B1 ;  /* 0x0000000000017941 */ /* 0x000fea0003800000 */
.L_x_40823:
        /* <DEDUP_REMOVED lines=11> */
.L_x_40827:
[----:B------:R-:W-:Y:S01]  /*e490*/  IMAD.MOV.U32 R4, RZ, RZ, R5 ;  /* 0x000000ffff047224 */ /* 0x000fe200078e0005 */
[----:B------:R-:W-:Y:S01]  /*e4a0*/  MOV R68, R71 ;  /* 0x0000004700447202 */ /* 0x000fe20000000f00 */
[----:B------:R-:W-:Y:S02]  /*e4b0*/  IMAD.MOV.U32 R61, RZ, RZ, R60 ;  /* 0x000000ffff3d7224 */ /* 0x000fe400078e003c */
[----:B------:R-:W-:Y:S02]  /*e4c0*/  IMAD.MOV.U32 R29, RZ, RZ, R28 ;  /* 0x000000ffff1d7224 */ /* 0x000fe400078e001c */
.L_x_40828:
[----:B------:R-:W-:Y:S05]  /*e4d0*/  BSYNC B1 ;  /* 0x0000000000017941 */ /* 0x000fea0003800000 */
.L_x_40826:
        /* <DEDUP_REMOVED lines=11> */
.L_x_40830:
[----:B------:R-:W-:Y:S01]  /*e590*/  IMAD.MOV.U32 R5, RZ, RZ, R4 ;  /* 0x000000ffff057224 */ /* 0x000fe200078e0004 */
[----:B------:R-:W-:Y:S01]  /*e5a0*/  MOV R71, R68 ;  /* 0x0000004400477202 */ /* 0x000fe20000000f00 */
[----:B------:R-:W-:Y:S02]  /*e5b0*/  IMAD.MOV.U32 R60, RZ, RZ, R67 ;  /* 0x000000ffff3c7224 */ /* 0x000fe400078e0043 */
[----:B------:R-:W-:Y:S02]  /*e5c0*/  IMAD.MOV.U32 R28, RZ, RZ, R35 ;  /* 0x000000ffff1c7224 */ /* 0x000fe400078e0023 */
.L_x_40831:
[----:B------:R-:W-:Y:S05]  /*e5d0*/  BSYNC B1 ;  /* 0x0000000000017941 */ /* 0x000fea0003800000 */
.L_x_40829:
        /* <DEDUP_REMOVED lines=11> */
.L_x_40833:
[----:B------:R-:W-:Y:S01]  /*e690*/  IMAD.MOV.U32 R4, RZ, RZ, R5 ;  /* 0x000000ffff047224 */ /* 0x000fe200078e0005 */
[----:B------:R-:W-:Y:S01]  /*e6a0*/  MOV R68, R71 ;  /* 0x0000004700447202 */ /* 0x000fe20000000f00 */
[----:B------:R-:W-:Y:S02]  /*e6b0*/  IMAD.MOV.U32 R67, RZ, RZ, R66 ;  /* 0x000000ffff437224 */ /* 0x000fe400078e0042 */
[----:B------:R-:W-:Y:S02]  /*e6c0*/  IMAD.MOV.U32 R35, RZ, RZ, R34 ;  /* 0x000000ffff237224 */ /* 0x000fe400078e0022 */
.L_x_40834:
[----:B------:R-:W-:Y:S05]  /*e6d0*/  BSYNC B1 ;  /* 0x0000000000017941 */ /* 0x000fea0003800000 */
.L_x_40832:
        /* <DEDUP_REMOVED lines=11> */
.L_x_40836:
[----:B------:R-:W-:Y:S01]  /*e790*/  IMAD.MOV.U32 R5, RZ, RZ, R4 ;  /* 0x000000ffff057224 */ /* 0x000fe200078e0004 */
[----:B------:R-:W-:Y:S01]  /*e7a0*/  MOV R71, R68 ;  /* 0x0000004400477202 */ /* 0x000fe20000000f00 */
[----:B------:R-:W-:Y:S02]  /*e7b0*/  IMAD.MOV.U32 R66, RZ, RZ, R65 ;  /* 0x000000ffff427224 */ /* 0x000fe400078e0041 */
[----:B------:R-:W-:Y:S02]  /*e7c0*/  IMAD.MOV.U32 R34, RZ, RZ, R33 ;  /* 0x000000ffff227224 */ /* 0x000fe400078e0021 */
.L_x_40837:
[----:B------:R-:W-:Y:S05]  /*e7d0*/  BSYNC B1 ;  /* 0x0000000000017941 */ /* 0x000fea0003800000 */
.L_x_40835:
        /* <DEDUP_REMOVED lines=11> */
.L_x_40839:
[----:B------:R-:W-:Y:S01]  /*e890*/  IMAD.MOV.U32 R4, RZ, RZ, R5 ;  /* 0x000000ffff047224 */ /* 0x000fe200078e0005 */
[----:B------:R-:W-:Y:S01]  /*e8a0*/  MOV R68, R71 ;  /* 0x0000004700447202 */ /* 0x000fe20000000f00 */
[----:B------:R-:W-:Y:S02]  /*e8b0*/  IMAD.MOV.U32 R65, RZ, RZ, R64 ;  /* 0x000000ffff417224 */ /* 0x000fe400078e0040 */
[----:B------:R-:W-:Y:S02]  /*e8c0*/  IMAD.MOV.U32 R33, RZ, RZ, R32 ;  /* 0x000000ffff217224 */ /* 0x000fe400078e0020 */
.L_x_40840:
[----:B------:R-:W-:Y:S05]  /*e8d0*/  BSYNC B1 ;  /* 0x0000000000017941 */ /* 0x000fea0003800000 */
.L_x_40838:
        /* <DEDUP_REMOVED lines=11> */
.L_x_40842:
[----:B------:R-:W-:Y:S01]  /*e990*/  IMAD.MOV.U32 R5, RZ, RZ, R4 ;  /* 0x000000ffff057224 */ /* 0x000fe200078e0004 */
[----:B------:R-:W-:Y:S01]  /*e9a0*/  MOV R71, R68 ;  /* 0x0000004400477202 */ /* 0x000fe20000000f00 */
[----:B------:R-:W-:Y:S02]  /*e9b0*/  IMAD.MOV.U32 R32, RZ, RZ, R39 ;  /* 0x000000ffff207224 */ /* 0x000fe400078e0027 */
[----:B------:R-:W-:Y:S02]  /*e9c0*/  IMAD.MOV.U32 R64, RZ, RZ, R75 ;  /* 0x000000ffff407224 */ /* 0x000fe400078e004b */
.L_x_40843:
[----:B------:R-:W-:Y:S05]  /*e9d0*/  BSYNC B1 ;  /* 0x0000000000017941 */ /* 0x000fea0003800000 */
.L_x_40841:
        /* <DEDUP_REMOVED lines=11> */
.L_x_40845:
[----:B------:R-:W-:Y:S01]  /*ea90*/  IMAD.MOV.U32 R73, RZ, RZ, R5 ;  /* 0x000000ffff497224 */ /* 0x000fe200078e0005 */
[----:B------:R-:W-:Y:S01]  /*eaa0*/  MOV R4, R71 ;  /* 0x0000004700047202 */ /* 0x000fe20000000f00 */
[----:B------:R-:W-:Y:S02]  /*eab0*/  IMAD.MOV.U32 R75, RZ, RZ, R74 ;  /* 0x000000ffff4b7224 */ /* 0x000fe400078e004a */
[----:B------:R-:W-:Y:S02]  /*eac0*/  IMAD.MOV.U32 R39, RZ, RZ, R38 ;  /* 0x000000ffff277224 */ /* 0x000fe400078e0026 */
.L_x_40846:
[----:B------:R-:W-:Y:S05]  /*ead0*/  BSYNC B1 ;  /* 0x0000000000017941 */ /* 0x000fea0003800000 */
.L_x_40844:
        /* <DEDUP_REMOVED lines=11> */
.L_x_40848:
[----:B------:R-:W-:Y:S01]  /*eb90*/  IMAD.MOV.U32 R74, RZ, RZ, R6 ;  /* 0x000000ffff4a7224 */ /* 0x000fe200078e0006 */
[----:B------:R-:W-:Y:S01]  /*eba0*/  MOV R38, R37 ;  /* 0x0000002500267202 */ /* 0x000fe20000000f00 */
[--C-:B------:R-:W-:Y:S01]  /*ebb0*/  IMAD.MOV.U32 R5, RZ, RZ, R73.reuse ;  /* 0x000000ffff057224 */ /* 0x100fe200078e0049 */
[----:B------:R-:W-:Y:S01]  /*ebc0*/  MOV R37, R4 ;  /* 0x0000000400257202 */ /* 0x000fe20000000f00 */
[----:B------:R-:W-:Y:S02]  /*ebd0*/  IMAD.MOV.U32 R6, RZ, RZ, R73 ;  /* 0x000000ffff067224 */ /* 0x000fe400078e0049 */
[----:B------:R-:W-:Y:S02]  /*ebe0*/  IMAD.MOV.U32 R68, RZ, RZ, R4 ;  /* 0x000000ffff447224 */ /* 0x000fe400078e0004 */
.L_x_40849:
[----:B------:R-:W-:Y:S05]  /*ebf0*/  BSYNC B1 ;  /* 0x0000000000017941 */ /* 0x000fea0003800000 */
.L_x_40847:
[----:B------:R-:W-:Y:S01]  /*ec00*/  IADD3 R2, R2, 0x4, RZ ;  /* 0x0000000402027810 */ /* 0x000fe20007ffe0ff */
[----:B------:R-:W-:Y:S01]  /*ec10*/  @!P1 CALL.REL.NOINC `(.L_x_40850) ;  /* 0x0000001000009944 */ /* 0x000fe20003c00000 */
[----:B------:R-:W-:Y:S05]  /*ec20*/  BRA `(.L_x_40851) ;  /* 0xffffe02000007947 */ /* 0x000fea000383ffff */
.L_x_40850:
[----:B------:R-:W-:Y:S02]  /*ec30*/  IMAD.MOV.U32 R6, RZ, RZ, R5 ;  /* 0x000000ffff067224 */ /* 0x000fe400078e0005 */
[----:B------:R-:W-:Y:S02]  /*ec40*/  IMAD.MOV.U32 R37, RZ, RZ, R68 ;  /* 0x000000ffff257224 */ /* 0x000fe400078e0044 */
.L_x_40756:
[----:B------:R-:W-:Y:S05]  /*ec50*/  BSYNC B0 ;  /* 0x0000000000007941 */ /* 0x000fea0003800000 */
.L_x_40755:
        /* <DEDUP_REMOVED lines=96> */
[----:B------:R-:W1:Y:S04]  /*f260*/  S2R R68, SR_LANEID ;  /* 0x0000000000447919 */ /* 0x000e680000000000 */
[----:B--2---:R0:W-:Y:S04]  /*f270*/  STL.64 [R1+0xf0], R2 ;  /* 0x0000f00201007387 */ /* 0x0041e80000100a00 */
[----:B---3--:R0:W-:Y:S01]  /*f280*/  STL.64 [R1+0xf8], R4 ;  /* 0x0000f80401007387 */ /* 0x0081e20000100a00 */
[----:B------:R-:W-:Y:S05]  /*f290*/  @P0 BRA `(.L_x_40853) ;  /* 0x0000201000000947 */ /* 0x000fea0003800000 */
[----:B0-----:R-:W-:-:S05]  /*f2a0*/  IMAD.MOV.U32 R2, RZ, RZ, RZ ;  /* 0x000000ffff027224 */ /* 0x001fca00078e00ff */
.L_x_40948:
[----:B------:R-:W-:-:S05]  /*f2b0*/  LEA R3, R2, R1, 0x2 ;  /* 0x0000000102037211 */ /* 0x000fca00078e10ff */
[----:B------:R-:W2:Y:S04]  /*f2c0*/  LDL R4, [R3+0x80] ;  /* 0x0000800003047983 */ /* 0x000ea80000100800 */
        /* <DEDUP_REMOVED lines=19> */
.L_x_40855:
[----:B------:R-:W-:Y:S02]  /*f400*/  IMAD.MOV.U32 R5, RZ, RZ, R69 ;  /* 0x000000ffff057224 */ /* 0x000fe400078e0045 */
[----:B------:R-:W-:Y:S01]  /*f410*/  IMAD.MOV.U32 R3, RZ, RZ, R36 ;  /* 0x000000ffff037224 */ /* 0x000fe200078e0024 */
[----:B------:R-:W-:Y:S01]  /*f420*/  MOV R36, R43 ;  /* 0x0000002b00247202 */ /* 0x000fe20000000f00 */
[----:B------:R-:W-:Y:S02]  /*f430*/  IMAD.MOV.U32 R69, RZ, RZ, R11 ;  /* 0x000000ffff457224 */ /* 0x000fe400078e000b */
.L_x_40856:
[----:B------:R-:W-:Y:S05]  /*f440*/  BSYNC B1 ;  /* 0x0000000000017941 */ /* 0x000fea0003800000 */
.L_x_40854:
        /* <DEDUP_REMOVED lines=11> */
.L_x_40858:
[----:B------:R-:W-:Y:S01]  /*f500*/  IMAD.MOV.U32 R4, RZ, RZ, R3 ;  /* 0x000000ffff047224 */ /* 0x000fe200078e0003 */
[----:B------:R-:W-:Y:S01]  /*f510*/  MOV R11, R10 ;  /* 0x0000000a000b7202 */ /* 0x000fe20000000f00 */
[----:B------:R-:W-:Y:S02]  /*f520*/  IMAD.MOV.U32 R70, RZ, RZ, R5 ;  /* 0x000000ffff467224 */ /* 0x000fe400078e0005 */
[----:B------:R-:W-:Y:S02]  /*f530*/  IMAD.MOV.U32 R43, RZ, RZ, R42 ;  /* 0x000000ffff2b7224 */ /* 0x000fe400078e002a */
.L_x_40859:
[----:B------:R-:W-:Y:S05]  /*f540*/  BSYNC B1 ;  /* 0x0000000000017941 */ /* 0x000fea0003800000 */
.L_x_40857:
        /* <DEDUP_REMOVED lines=11> */
.L_x_40861:
[----:B------:R-:W-:Y:S01]  /*f600*/  IMAD.MOV.U32 R3, RZ, RZ, R4 ;  /* 0x000000ffff037224 */ /* 0x000fe200078e0004 */
[----:B------:R-:W-:Y:S01]  /*f610*/  MOV R10, R9 ;  /* 0x00000009000a7202 */ /* 0x000fe20000000f00 */
[----:B------:R-:W-:Y:S02]  /*f620*/  IMAD.MOV.U32 R5, RZ, RZ, R70 ;  /* 0x000000ffff057224 */ /* 0x000fe400078e0046 */
[----:B------:R-:W-:Y:S02]  /*f630*/  IMAD.MOV.U32 R42, RZ, RZ, R41 ;  /* 0x000000ffff2a7224 */ /* 0x000fe400078e0029 */
.L_x_40862:
[----:B------:R-:W-:Y:S05]  /*f640*/  BSYNC B1 ;  /* 0x0000000000017941 */ /* 0x000fea0003800000 */
.L_x_40860:
        /* <DEDUP_REMOVED lines=11> */
.L_x_40864:
[----:B------:R-:W-:Y:S01]  /*f700*/  IMAD.MOV.U32 R4, RZ, RZ, R3 ;  /* 0x000000ffff047224 */ /* 0x000fe200078e0003 */
[----:B------:R-:W-:Y:S01]  /*f710*/  MOV R9, R8 ;  /* 0x0000000800097202 */ /* 0x000fe20000000f00 */
[----:B------:R-:W-:Y:S02]  /*f720*/  IMAD.MOV.U32 R70, RZ, RZ, R5 ;  /* 0x000000ffff467224 */ /* 0x000fe400078e0005 */
[----:B------:R-:W-:Y:S02]  /*f730*/  IMAD.MOV.U32 R41, RZ, RZ, R40 ;  /* 0x000000ffff297224 */ /* 0x000fe400078e0028 */
.L_x_40865:
[----:B------:R-:W-:Y:S05]  /*f740*/  BSYNC B1 ;  /* 0x0000000000017941 */ /* 0x000fea0003800000 */
.L_x_40863:
        /* <DEDUP_REMOVED lines=11> */
.L_x_40867:
[----:B------:R-:W-:Y:S01]  /*f800*/  IMAD.MOV.U32 R3, RZ, RZ, R4 ;  /* 0x000000ffff037224 */ /* 0x000fe200078e0004 */
[----:B------:R-:W-:Y:S01]  /*f810*/  MOV R8, R15 ;  /* 0x0000000f00087202 */ /* 0x000fe20000000f00 */
[----:B------:R-:W-:Y:S02]  /*f820*/  IMAD.MOV.U32 R5, RZ, RZ, R70 ;  /* 0x000000ffff057224 */ /* 0x000fe400078e0046 */
[----:B------:R-:W-:Y:S02]  /*f830*/  IMAD.MOV.U32 R40, RZ, RZ, R47 ;  /* 0x000000ffff287224 */ /* 0x000fe400078e002f */
.L_x_40868:
[----:B------:R-:W-:Y:S05]  /*f840*/  BSYNC B1 ;  /* 0x0000000000017941 */ /* 0x000fea0003800000 */
.L_x_40866:
        /* <DEDUP_REMOVED lines=11> */
.L_x_40870:
[----:B------:R-:W-:Y:S01]  /*f900*/  IMAD.MOV.U32 R4, RZ, RZ, R3 ;  /* 0x000000ffff047224 */ /* 0x000fe200078e0003 */
[----:B------:R-:W-:Y:S01]  /*f910*/  MOV R15, R14 ;  /* 0x0000000e000f7202 */ /* 0x000fe20000000f00 */
[----:B------:R-:W-:Y:S02]  /*f920*/  IMAD.MOV.U32 R70, RZ, RZ, R5 ;  /* 0x000000ffff467224 */ /* 0x000fe400078e0005 */
[----:B------:R-:W-:Y:S02]  /*f930*/  IMAD.MOV.U32 R47, RZ, RZ, R46 ;  /* 0x000000ffff2f7224 */ /* 0x000fe400078e002e */
.L_x_40871:
[----:B------:R-:W-:Y:S05]  /*f940*/  BSYNC B1 ;  /* 0x0000000000017941 */ /* 0x000fea0003800000 */
.L_x_40869:
        /* <DEDUP_REMOVED lines=11> */
.L_x_40873:
[----:B------:R-:W-:Y:S01]  /*fa00*/  IMAD.MOV.U32 R3, RZ, RZ, R4 ;  /* 0x000000ffff037224 */ /* 0x000fe200078e0004 */
[----:B------:R-:W-:Y:S01]  /*fa10*/  MOV R14, R13 ;  /* 0x0000000d000e7202 */ /* 0x000fe20000000f00 */
[----:B------:R-:W-:Y:S02]  /*fa20*/  IMAD.MOV.U32 R5, RZ, RZ, R70 ;  /* 0x000000ffff057224 */ /* 0x000fe400078e0046 */
[----:B------:R-:W-:Y:S02]  /*fa30*/  IMAD.MOV.U32 R46, RZ, RZ, R45 ;  /* 0x000000ffff2e7224 */ /* 0x000fe400078e002d */
.L_x_40874:
[----:B------:R-:W-:Y:S05]  /*fa40*/  BSYNC B1 ;  /* 0x0000000000017941 */ /* 0x000fea0003800000 */
.L_x_40872:
        /* <DEDUP_REMOVED lines=11> */
.L_x_40876:
[----:B------:R-:W-:Y:S01]  /*fb00*/  IMAD.MOV.U32 R4, RZ, RZ, R3 ;  /* 0x000000ffff047224 */ /* 0x000fe200078e0003 */
[----:B------:R-:W-:Y:S01]  /*fb10*/  MOV R13, R12 ;  /* 0x0000000c000d7202 */ /* 0x000fe20000000f00 */
[----:B------:R-:W-:Y:S02]  /*fb20*/  IMAD.MOV.U32 R70, RZ, RZ, R5 ;  /* 0x000000ffff467224 */ /* 0x000fe400078e0005 */
[----:B------:R-:W-:Y:S02]  /*fb30*/  IMAD.MOV.U32 R45, RZ, RZ, R44 ;  /* 0x000000ffff2d7224 */ /* 0x000fe400078e002c */
.L_x_40877:
[----:B------:R-:W-:Y:S05]  /*fb40*/  BSYNC B1 ;  /* 0x0000000000017941 */ /* 0x000fea0003800000 */
.L_x_40875:
        /* <DEDUP_REMOVED lines=11> */
.L_x_40879:
[----:B------:R-:W-:Y:S01]  /*fc00*/  IMAD.MOV.U32 R3, RZ, RZ, R4 ;  /* 0x000000ffff037224 */ /* 0x000fe200078e0004 */
[----:B------:R-:W-:Y:S01]  /*fc10*/  MOV R12, R19 ;  /* 0x00000013000c7202 */ /* 0x000fe20000000f00 */
[----:B------:R-:W-:Y:S02]  /*fc20*/  IMAD.MOV.U32 R5, RZ, RZ, R70 ;  /* 0x000000ffff057224 */ /* 0x000fe400078e0046 */
[----:B------:R-:W-:Y:S02]  /*fc30*/  IMAD.MOV.U32 R44, RZ, RZ, R51 ;  /* 0x000000ffff2c7224 */ /* 0x000fe400078e0033 */
.L_x_40880:
[----:B------:R-:W-:Y:S05]  /*fc40*/  BSYNC B1 ;  /* 0x0000000000017941 */ /* 0x000fea0003800000 */
.L_x_40878:
        /* <DEDUP_REMOVED lines=11> */
.L_x_40882:
[----:B------:R-:W-:Y:S01]  /*fd00*/  IMAD.MOV.U32 R4, RZ, RZ, R3 ;  /* 0x000000ffff047224 */ /* 0x000fe200078e0003 */
[----:B------:R-:W-:Y:S01]  /*fd10*/  MOV R19, R18 ;  /* 0x0000001200137202 */ /* 0x000fe20000000f00 */
[----:B------:R-:W-:Y:S02]  /*fd20*/  IMAD.MOV.U32 R70, RZ, RZ, R5 ;  /* 0x000000ffff467224 */ /* 0x000fe400078e0005 */
[----:B------:R-:W-:Y:S02]  /*fd30*/  IMAD.MOV.U32 R51, RZ, RZ, R50 ;  /* 0x000000ffff337224 */ /* 0x000fe400078e0032 */
.L_x_40883:
[----:B------:R-:W-:Y:S05]  /*fd40*/  BSYNC B1 ;  /* 0x0000000000017941 */ /* 0x000fea0003800000 */
.L_x_40881:
        /* <DEDUP_REMOVED lines=11> */
.L_x_40885:
[----:B------:R-:W-:Y:S01]  /*fe00*/  IMAD.MOV.U32 R3, RZ, RZ, R4 ;  /* 0x000000ffff037224 */ /* 0x000fe200078e0004 */
[----:B------:R-:W-:Y:S01]  /*fe10*/  MOV R18, R17 ;  /* 0x0000001100127202 */ /* 0x000fe20000000f00 */
[----:B------:R-:W-:Y:S02]  /*fe20*/  IMAD.MOV.U32 R5, RZ, RZ, R70 ;  /* 0x000000ffff057224 */ /* 0x000fe400078e0046 */
[----:B------:R-:W-:Y:S02]  /*fe30*/  IMAD.MOV.U32 R50, RZ, RZ, R49 ;  /* 0x000000ffff327224 */ /* 0x000fe400078e0031 */
.L_x_40886:
[----:B------:R-:W-:Y:S05]  /*fe40*/  BSYNC B1 ;  /* 0x0000000000017941 */ /* 0x000fea0003800000 */
.L_x_40884:
        /* <DEDUP_REMOVED lines=11> */
.L_x_40888:
[----:B------:R-:W-:Y:S01]  /*ff00*/  IMAD.MOV.U32 R4, RZ, RZ, R3 ;  /* 0x000000ffff047224 */ /* 0x000fe200078e0003 */
[----:B------:R-:W-:Y:S01]  /*ff10*/  MOV R17, R16 ;  /* 0x0000001000117202 */ /* 0x000fe20000000f00 */
[----:B------:R-:W-:Y:S02]  /*ff20*/  IMAD.MOV.U32 R70, RZ, RZ, R5 ;  /* 0x000000ffff467224 */ /* 0x000fe400078e0005 */
[----:B------:R-:W-:Y:S02]  /*ff30*/  IMAD.MOV.U32 R49, RZ, RZ, R48 ;  /* 0x000000ffff317224 */ /* 0x000fe400078e0030 */
.L_x_40889:
[----:B------:R-:W-:Y:S05]  /*ff40*/  BSYNC B1 ;  /* 0x0000000000017941 */ /* 0x000fea0003800000 */
.L_x_40887:
        /* <DEDUP_REMOVED lines=11> */
.L_x_40891:
[----:B------:R-:W-:Y:S01]  /*10000*/  IMAD.MOV.U32 R3, RZ, RZ, R4 ;  /* 0x000000ffff037224 */ /* 0x000fe200078e0004 */
[----:B------:R-:W-:Y:S01]  /*10010*/  MOV R16, R23 ;  /* 0x0000001700107202 */ /* 0x000fe20000000f00 */
[----:B------:R-:W-:Y:S02]  /*10020*/  IMAD.MOV.U32 R5, RZ, RZ, R70 ;  /* 0x000000ffff057224 */ /* 0x000fe400078e0046 */
[----:B------:R-:W-:Y:S02]  /*10030*/  IMAD.MOV.U32 R48, RZ, RZ, R55 ;  /* 0x000000ffff307224 */ /* 0x000fe400078e0037 */
.L_x_40892:
[----:B------:R-:W-:Y:S05]  /*10040*/  BSYNC B1 ;  /* 0x0000000000017941 */ /* 0x000fea0003800000 */
.L_x_40890:
        /* <DEDUP_REMOVED lines=11> */
.L_x_40894:
[----:B------:R-:W-:Y:S01]  /*10100*/  IMAD.MOV.U32 R4, RZ, RZ, R3 ;  /* 0x000000ffff047224 */ /* 0x000fe200078e0003 */
[----:B------:R-:W-:Y:S01]  /*10110*/  MOV R23, R22 ;  /* 0x0000001600177202 */ /* 0x000fe20000000f00 */
[----:B------:R-:W-:Y:S02]  /*10120*/  IMAD.MOV.U32 R70, RZ, RZ, R5 ;  /* 0x000000ffff467224 */ /* 0x000fe400078e0005 */
[----:B------:R-:W-:Y:S02]  /*10130*/  IMAD.MOV.U32 R55, RZ, RZ, R54 ;  /* 0x000000ffff377224 */ /* 0x000fe400078e0036 */
.L_x_40895:
[----:B------:R-:W-:Y:S05]  /*10140*/  BSYNC B1 ;  /* 0x0000000000017941 */ /* 0x000fea0003800000 */
.L_x_40893:
        /* <DEDUP_REMOVED lines=11> */
.L_x_40897:
[----:B------:R-:W-:Y:S01]  /*10200*/  IMAD.MOV.U32 R3, RZ, RZ, R4 ;  /* 0x000000ffff037224 */ /* 0x000fe200078e0004 */
[----:B------:R-:W-:Y:S01]  /*10210*/  MOV R22, R21 ;  /* 0x0000001500167202 */ /* 0x000fe20000000f00 */
[----:B------:R-:W-:Y:S02]  /*10220*/  IMAD.MOV.U32 R5, RZ, RZ, R70 ;  /* 0x000000ffff057224 */ /* 0x000fe400078e0046 */
[----:B------:R-:W-:Y:S02]  /*10230*/  IMAD.MOV.U32 R54, RZ, RZ, R53 ;  /* 0x000000ffff367224 */ /* 0x000fe400078e0035 */
.L_x_40898:
[----:B------:R-:W-:Y:S05]  /*10240*/  BSYNC B1 ;  /* 0x0000000000017941 */ /* 0x000fea0003800000 */
.L_x_40896:
        /* <DEDUP_REMOVED lines=11> */
.L_x_40900:
[----:B------:R-:W-:Y:S01]  /*10300*/  IMAD.MOV.U32 R4, RZ, RZ, R3 ;  /* 0x000000ffff047224 */ /* 0x000fe200078e0003 */
[----:B------:R-:W-:Y:S01]  /*10310*/  MOV R21, R20 ;  /* 0x0000001400157202 */ /* 0x000fe20000000f00 */
[----:B------:R-:W-:Y:S02]  /*10320*/  IMAD.MOV.U32 R70, RZ, RZ, R5 ;  /* 0x000000ffff467224 */ /* 0x000fe400078e0005 */
[----:B------:R-:W-:Y:S02]  /*10330*/  IMAD.MOV.U32 R53, RZ, RZ, R52 ;  /* 0x000000ffff357224 */ /* 0x000fe400078e0034 */
.L_x_40901:
[----:B------:R-:W-:Y:S05]  /*10340*/  BSYNC B1 ;  /* 0x0000000000017941 */ /* 0x000fea0003800000 */
.L_x_40899:
        /* <DEDUP_REMOVED lines=11> */
.L_x_40903:
[----:B------:R-:W-:Y:S01]  /*10400*/  IMAD.MOV.U32 R3, RZ, RZ, R4 ;  /* 0x000000ffff037224 */ /* 0x000fe200078e0004 */
[----:B------:R-:W-:Y:S01]  /*10410*/  MOV R20, R27 ;  /* 0x0000001b00147202 */ /* 0x000fe20000000f00 */
[----:B------:R-:W-:Y:S02]  /*10420*/  IMAD.MOV.U32 R5, RZ, RZ, R70 ;  /* 0x000000ffff057224 */ /* 0x000fe400078e0046 */
[----:B------:R-:W-:Y:S02]  /*10430*/  IMAD.MOV.U32 R52, RZ, RZ, R59 ;  /* 0x000000ffff347224 */ /* 0x000fe400078e003b */
.L_x_40904:
[----:B------:R-:W-:Y:S05]  /*10440*/  BSYNC B1 ;  /* 0x0000000000017941 */ /* 0x000fea0003800000 */
.L_x_40902:
        /* <DEDUP_REMOVED lines=11> */
.L_x_40906:
[----:B------:R-:W-:Y:S01]  /*10500*/  IMAD.MOV.U32 R4, RZ, RZ, R3 ;  /* 0x000000ffff047224 */ /* 0x000fe200078e0003 */
[----:B------:R-:W-:Y:S01]  /*10510*/  MOV R27, R26 ;  /* 0x0000001a001b7202 */ /* 0x000fe20000000f00 */
[----:B------:R-:W-:Y:S02]  /*10520*/  IMAD.MOV.U32 R70, RZ, RZ, R5 ;  /* 0x000000ffff467224 */ /* 0x000fe400078e0005 */
[----:B------:R-:W-:Y:S02]  /*10530*/  IMAD.MOV.U32 R59, RZ, RZ, R58 ;  /* 0x000000ffff3b7224 */ /* 0x000fe400078e003a */
.L_x_40907:
[----:B------:R-:W-:Y:S05]  /*10540*/  BSYNC B1 ;  /* 0x0000000000017941 */ /* 0x000fea0003800000 */
.L_x_40905:
        /* <DEDUP_REMOVED lines=11> */
.L_x_40909:
[----:B------:R-:W-:Y:S01]  /*10600*/  IMAD.MOV.U32 R3, RZ, RZ, R4 ;  /* 0x000000ffff037224 */ /* 0x000fe200078e0004 */
[----:B------:R-:W-:Y:S01]  /*10610*/  MOV R26, R25 ;  /* 0x00000019001a7202 */ /* 0x000fe20000000f00 */
[----:B------:R-:W-:Y:S02]  /*10620*/  IMAD.MOV.U32 R5, RZ, RZ, R70 ;  /* 0x000000ffff057224 */ /* 0x000fe400078e0046 */
[----:B------:R-:W-:Y:S02]  /*10630*/  IMAD.MOV.U32 R58, RZ, RZ, R57 ;  /* 0x000000ffff3a7224 */ /* 0x000fe400078e0039 */
.L_x_40910:
[----:B------:R-:W-:Y:S05]  /*10640*/  BSYNC B1 ;  /* 0x0000000000017941 */ /* 0x000fea0003800000 */
.L_x_40908:
        /* <DEDUP_REMOVED lines=11> */
.L_x_40912:
[----:B------:R-:W-:Y:S01]  /*10700*/  IMAD.MOV.U32 R4, RZ, RZ, R3 ;  /* 0x000000ffff047224 */ /* 0x000fe200078e0003 */
[----:B------:R-:W-:Y:S01]  /*10710*/  MOV R25, R24 ;  /* 0x0000001800197202 */ /* 0x000fe20000000f00 */
[----:B------:R-:W-:Y:S02]  /*10720*/  IMAD.MOV.U32 R70, RZ, RZ, R5 ;  /* 0x000000ffff467224 */ /* 0x000fe400078e0005 */
[----:B------:R-:W-:Y:S02]  /*10730*/  IMAD.MOV.U32 R57, RZ, RZ, R56 ;  /* 0x000000ffff397224 */ /* 0x000fe400078e0038 */
.L_x_40913:
[----:B------:R-:W-:Y:S05]  /*10740*/  BSYNC B1 ;  /* 0x0000000000017941 */ /* 0x000fea0003800000 */
.L_x_40911:
        /* <DEDUP_REMOVED lines=11> */
.L_x_40915:
[----:B------:R-:W-:Y:S01]  /*10800*/  IMAD.MOV.U32 R3, RZ, RZ, R4 ;  /* 0x000000ffff037224 */ /* 0x000fe200078e0004 */
[----:B------:R-:W-:Y:S01]  /*10810*/  MOV R24, R31 ;  /* 0x0000001f00187202 */ /* 0x000fe20000000f00 */
[----:B------:R-:W-:Y:S02]  /*10820*/  IMAD.MOV.U32 R5, RZ, RZ, R70 ;  /* 0x000000ffff057224 */ /* 0x000fe400078e0046 */
[----:B------:R-:W-:Y:S02]  /*10830*/  IMAD.MOV.U32 R56, RZ, RZ, R63 ;  /* 0x000000ffff387224 */ /* 0x000fe400078e003f */
.L_x_40916:
[----:B------:R-:W-:Y:S05]  /*10840*/  BSYNC B1 ;  /* 0x0000000000017941 */ /* 0x000fea0003800000 */
.L_x_40914:
        /* <DEDUP_REMOVED lines=11> */
.L_x_40918:
[----:B------:R-:W-:Y:S01]  /*10900*/  IMAD.MOV.U32 R4, RZ, RZ, R3 ;  /* 0x000000ffff047224 */ /* 0x000fe200078e0003 */
[----:B------:R-:W-:Y:S01]  /*10910*/  MOV R31, R30 ;  /* 0x0000001e001f7202 */ /* 0x000fe20000000f00 */
[----:B------:R-:W-:Y:S02]  /*10920*/  IMAD.MOV.U32 R70, RZ, RZ, R5 ;  /* 0x000000ffff467224 */ /* 0x000fe400078e0005 */
[----:B------:R-:W-:Y:S02]  /*10930*/  IMAD.MOV.U32 R63, RZ, RZ, R62 ;  /* 0x000000ffff3f7224 */ /* 0x000fe400078e003e */
.L_x_40919:
[----:B------:R-:W-:Y:S05]  /*10940*/  BSYNC B1 ;  /* 0x0000000000017941 */ /* 0x000fea0003800000 */
.L_x_40917:
        /* <DEDUP_REMOVED lines=11> */
.L_x_40921:
[----:B------:R-:W-:Y:S01]  /*10a00*/  IMAD.MOV.U32 R3, RZ, RZ, R4 ;  /* 0x000000ffff037224 */ /* 0x000fe200078e0004 */
[----:B------:R-:W-:Y:S01]  /*10a10*/  MOV R30, R29 ;  /* 0x0000001d001e7202 */ /* 0x000fe20000000f00 */
[----:B------:R-:W-:Y:S02]  /*10a20*/  IMAD.MOV.U32 R5, RZ, RZ, R70 ;  /* 0x000000ffff057224 */ /* 0x000fe400078e0046 */
[----:B------:R-:W-:Y:S02]  /*10a30*/  IMAD.MOV.U32 R62, RZ, RZ, R61 ;  /* 0x000000ffff3e7224 */ /* 0x000fe400078e003d */
.L_x_40922:
[----:B------:R-:W-:Y:S05]  /*10a40*/  BSYNC B1 ;  /* 0x0000000000017941 */ /* 0x000fea0003800000 */
.L_x_40920:
        /* <DEDUP_REMOVED lines=11> */
.L_x_40924:
[----:B------:R-:W-:Y:S01]  /*10b00*/  IMAD.MOV.U32 R4, RZ, RZ, R3 ;  /* 0x000000ffff047224 */ /* 0x000fe200078e0003 */
[----:B------:R-:W-:Y:S01]  /*10b10*/  MOV R29, R28 ;  /* 0x0000001c001d7202 */ /* 0x000fe20000000f00 */
[----:B------:R-:W-:Y:S02]  /*10b20*/  IMAD.MOV.U32 R70, RZ, RZ, R5 ;  /* 0x000000ffff467224 */ /* 0x000fe400078e0005 */
[----:B------:R-:W-:Y:S02]  /*10b30*/  IMAD.MOV.U32 R61, RZ, RZ, R60 ;  /* 0x000000ffff3d7224 */ /* 0x000fe400078e003c */
.L_x_40925:
[----:B------:R-:W-:Y:S05]  /*10b40*/  BSYNC B1 ;  /* 0x0000000000017941 */ /* 0x000fea0003800000 */
.L_x_40923:
        /* <DEDUP_REMOVED lines=11> */
.L_x_40927:
[----:B------:R-:W-:Y:S01]  /*10c00*/  IMAD.MOV.U32 R3, RZ, RZ, R4 ;  /* 0x000000ffff037224 */ /* 0x000fe200078e0004 */
[----:B------:R-:W-:Y:S01]  /*10c10*/  MOV R28, R35 ;  /* 0x00000023001c7202 */ /* 0x000fe20000000f00 */
[----:B------:R-:W-:Y:S02]  /*10c20*/  IMAD.MOV.U32 R5, RZ, RZ, R70 ;  /* 0x000000ffff057224 */ /* 0x000fe400078e0046 */
[----:B------:R-:W-:Y:S02]  /*10c30*/  IMAD.MOV.U32 R60, RZ, RZ, R67 ;  /* 0x000000ffff3c7224 */ /* 0x000fe400078e0043 */
.L_x_40928:
[----:B------:R-:W-:Y:S05]  /*10c40*/  BSYNC B1 ;  /* 0x0000000000017941 */ /* 0x000fea0003800000 */
.L_x_40926:
        /* <DEDUP_REMOVED lines=11> */
.L_x_40930:
[----:B------:R-:W-:Y:S01]  /*10d00*/  IMAD.MOV.U32 R4, RZ, RZ, R3 ;  /* 0x000000ffff047224 */ /* 0x000fe200078e0003 */
[----:B------:R-:W-:Y:S01]  /*10d10*/  MOV R35, R34 ;  /* 0x0000002200237202 */ /* 0x000fe20000000f00 */
[----:B------:R-:W-:Y:S02]  /*10d20*/  IMAD.MOV.U32 R70, RZ, RZ, R5 ;  /* 0x000000ffff467224 */ /* 0x000fe400078e0005 */
[----:B------:R-:W-:Y:S02]  /*10d30*/  IMAD.MOV.U32 R67, RZ, RZ, R66 ;  /* 0x000000ffff437224 */ /* 0x000fe400078e0042 */
.L_x_40931:
[----:B------:R-:W-:Y:S05]  /*10d40*/  BSYNC B1 ;  /* 0x0000000000017941 */ /* 0x000fea0003800000 */
.L_x_40929:
        /* <DEDUP_REMOVED lines=11> */
.L_x_40933:
[----:B------:R-:W-:Y:S01]  /*10e00*/  IMAD.MOV.U32 R3, RZ, RZ, R4 ;  /* 0x000000ffff037224 */ /* 0x000fe200078e0004 */
[----:B------:R-:W-:Y:S01]  /*10e10*/  MOV R34, R33 ;  /* 0x0000002100227202 */ /* 0x000fe20000000f00 */
[----:B------:R-:W-:Y:S02]  /*10e20*/  IMAD.MOV.U32 R5, RZ, RZ, R70 ;  /* 0x000000ffff057224 */ /* 0x000fe400078e0046 */
[----:B------:R-:W-:Y:S02]  /*10e30*/  IMAD.MOV.U32 R66, RZ, RZ, R65 ;  /* 0x000000ffff427224 */ /* 0x000fe400078e0041 */
.L_x_40934:
[----:B------:R-:W-:Y:S05]  /*10e40*/  BSYNC B1 ;  /* 0x0000000000017941 */ /* 0x000fea0003800000 */
.L_x_40932:
        /* <DEDUP_REMOVED lines=11> */
.L_x_40936:
[----:B------:R-:W-:Y:S01]  /*10f00*/  IMAD.MOV.U32 R4, RZ, RZ, R3 ;  /* 0x000000ffff047224 */ /* 0x000fe200078e0003 */
[----:B------:R-:W-:Y:S01]  /*10f10*/  MOV R33, R32 ;  /* 0x0000002000217202 */ /* 0x000fe20000000f00 */
[----:B------:R-:W-:Y:S02]  /*10f20*/  IMAD.MOV.U32 R70, RZ, RZ, R5 ;  /* 0x000000ffff467224 */ /* 0x000fe400078e0005 */
[----:B------:R-:W-:Y:S02]  /*10f30*/  IMAD.MOV.U32 R65, RZ, RZ, R64 ;  /* 0x000000ffff417224 */ /* 0x000fe400078e0040 */
.L_x_40937:
[----:B------:R-:W-:Y:S05]  /*10f40*/  BSYNC B1 ;  /* 0x0000000000017941 */ /* 0x000fea0003800000 */
.L_x_40935:
        /* <DEDUP_REMOVED lines=11> */
.L_x_40939:
[----:B------:R-:W-:Y:S01]  /*11000*/  IMAD.MOV.U32 R3, RZ, RZ, R4 ;  /* 0x000000ffff037224 */ /* 0x000fe200078e0004 */
[----:B------:R-:W-:Y:S01]  /*11010*/  MOV R64, R75 ;  /* 0x0000004b00407202 */ /* 0x000fe20000000f00 */
[----:B------:R-:W-:Y:S02]  /*11020*/  IMAD.MOV.U32 R5, RZ, RZ, R70 ;  /* 0x000000ffff057224 */ /* 0x000fe400078e0046 */
[----:B------:R-:W-:Y:S02]  /*11030*/  IMAD.MOV.U32 R32, RZ, RZ, R39 ;  /* 0x000000ffff207224 */ /* 0x000fe400078e0027 */
.L_x_40940:
[----:B------:R-:W-:Y:S05]  /*11040*/  BSYNC B1 ;  /* 0x0000000000017941 */ /* 0x000fea0003800000 */
.L_x_40938:
        /* <DEDUP_REMOVED lines=11> */
.L_x_40942:
[----:B------:R-:W-:Y:S01]  /*11100*/  IMAD.MOV.U32 R7, RZ, RZ, R3 ;  /* 0x000000ffff077224 */ /* 0x000fe200078e0003 */
[----:B------:R-:W-:Y:S01]  /*11110*/  MOV R39, R38 ;  /* 0x0000002600277202 */ /* 0x000fe20000000f00 */
[----:B------:R-:W-:Y:S02]  /*11120*/  IMAD.MOV.U32 R4, RZ, RZ, R5 ;  /* 0x000000ffff047224 */ /* 0x000fe400078e0005 */
[----:B------:R-:W-:Y:S02]  /*11130*/  IMAD.MOV.U32 R75, RZ, RZ, R74 ;  /* 0x000000ffff4b7224 */ /* 0x000fe400078e004a */
.L_x_40943:
[----:B------:R-:W-:Y:S05]  /*11140*/  BSYNC B1 ;  /* 0x0000000000017941 */ /* 0x000fea0003800000 */
.L_x_40941:
        /* <DEDUP_REMOVED lines=11> */
.L_x_40945:
[----:B------:R-:W-:Y:S01]  /*11200*/  IMAD.MOV.U32 R74, RZ, RZ, R6 ;  /* 0x000000ffff4a7224 */ /* 0x000fe200078e0006 */
[----:B------:R-:W-:Y:S01]  /*11210*/  MOV R6, R7 ;  /* 0x0000000700067202 */ /* 0x000fe20000000f00 */
[----:B------:R-:W-:Y:S02]  /*11220*/  IMAD.MOV.U32 R38, RZ, RZ, R37 ;  /* 0x000000ffff267224 */ /* 0x000fe400078e0025 */
[----:B------:R-:W-:Y:S02]  /*11230*/  IMAD.MOV.U32 R3, RZ, RZ, R7 ;  /* 0x000000ffff037224 */ /* 0x000fe400078e0007 */
[--C-:B------:R-:W-:Y:S02]  /*11240*/  IMAD.MOV.U32 R5, RZ, RZ, R4.reuse ;  /* 0x000000ffff057224 */ /* 0x100fe400078e0004 */
[----:B------:R-:W-:Y:S02]  /*11250*/  IMAD.MOV.U32 R37, RZ, RZ, R4 ;  /* 0x000000ffff257224 */ /* 0x000fe400078e0004 */
.L_x_40946:
[----:B------:R-:W-:Y:S05]  /*11260*/  BSYNC B1 ;  /* 0x0000000000017941 */ /* 0x000fea0003800000 */
.L_x_40944:
[----:B------:R-:W-:Y:S01]  /*11270*/  @!P1 CALL.REL.NOINC `(.L_x_40947) ;  /* 0x0000001000009944 */ /* 0x000fe20003c00000 */
[----:B------:R-:W-:Y:S05]  /*11280*/  BRA `(.L_x_40948) ;  /* 0xffffe02000007947 */ /* 0x000fea000383ffff */
.L_x_40947:
[----:B------:R-:W-:Y:S01]  /*11290*/  IMAD.MOV.U32 R6, RZ, RZ, R3 ;  /* 0x000000ffff067224 */ /* 0x000fe200078e0003 */
[----:B------:R-:W-:Y:S02]  /*112a0*/  MOV R37, R5 ;  /* 0x0000000500257202 */ /* 0x000fe40000000f00 */
.L_x_40853:
[----:B------:R-:W-:Y:S05]  /*112b0*/  BSYNC B0 ;  /* 0x0000000000007941 */ /* 0x000fea0003800000 */
.L_x_40852:
[----:B-1----:R-:W-:Y:S01]  /*112c0*/  ISETP.NE.AND P0, PT, R68, RZ, PT ;  /* 0x000000ff4400720c */ /* 0x002fe20003f05270 */
[----:B------:R-:W-:Y:S01]  /*112d0*/  BSSY B0, `(.L_x_40949) ;  /* 0x0000016000007945 */ /* 0x000fe20003800000 */
[----:B0-----:R-:W-:-:S02]  /*112e0*/  IMAD.MOV.U32 R5, RZ, RZ, R64 ;  /* 0x000000ffff057224 */ /* 0x001fc400078e0040 */
[----:B------:R-:W-:-:S09]  /*112f0*/  IMAD.MOV.U32 R2, RZ, RZ, R65 ;  /* 0x000000ffff027224 */ /* 0x000fd200078e0041 */
[----:B------:R-:W-:Y:S05]  /*11300*/  @P0 BRA `(.L_x_40950) ;  /* 0x0000012000000947 */ /* 0x000fea0003800000 */
        /* <DEDUP_REMOVED lines=18> */
.L_x_40950:
[----:B------:R-:W-:Y:S05]  /*11430*/  BSYNC B0 ;  /* 0x0000000000007941 */ /* 0x000fea0003800000 */
.L_x_40949:
[----:B0-----:R-:W-:Y:S01]  /*11440*/  IMAD.MOV.U32 R65, RZ, RZ, R60 ;  /* 0x000000ffff417224 */ /* 0x001fe200078e003c */
[----:B------:R-:W-:Y:S01]  /*11450*/  MOV R64, R67 ;  /* 0x0000004300407202 */ /* 0x000fe20000000f00 */
[----:B------:R-:W-:Y:S01]  /*11460*/  IMAD.MOV.U32 R60, RZ, RZ, R61 ;  /* 0x000000ffff3c7224 */ /* 0x000fe200078e003d */
[----:B------:R-:W-:Y:S01]  /*11470*/  BAR.SYNC.DEFER_BLOCKING 0x0 ;  /* 0x0000000000007b1d */ /* 0x000fe20000010000 */
[----:B------:R-:W-:Y:S01]  /*11480*/  IMAD.MOV.U32 R61, RZ, RZ, R62 ;  /* 0x000000ffff3d7224 */ /* 0x000fe200078e003e */
[----:B------:R-:W-:Y:S01]  /*11490*/  MOV R62, R63 ;  /* 0x0000003f003e7202 */ /* 0x000fe20000000f00 */
[----:B------:R-:W-:-:S02]  /*114a0*/  IMAD.MOV.U32 R63, RZ, RZ, R56 ;  /* 0x000000ffff3f7224 */ /* 0x000fc400078e0038 */
[----:B------:R-:W-:Y:S01]  /*114b0*/  IMAD.MOV.U32 R56, RZ, RZ, R57 ;  /* 0x000000ffff387224 */ /* 0x000fe200078e0039 */
[----:B------:R-:W-:Y:S01]  /*114c0*/  STL.64 [R1+0x118], R64 ;  /* 0x0001184001007387 */ /* 0x000fe20000100a00 */
[----:B------:R-:W-:Y:S01]  /*114d0*/  IMAD.MOV.U32 R57, RZ, RZ, R58 ;  /* 0x000000ffff397224 */ /* 0x000fe200078e003a */
[----:B------:R-:W-:Y:S01]  /*114e0*/  MOV R58, R59 ;  /* 0x0000003b003a7202 */ /* 0x000fe20000000f00 */
[----:B------:R-:W-:Y:S01]  /*114f0*/  IMAD.MOV.U32 R59, RZ, RZ, R52 ;  /* 0x000000ffff3b7224 */ /* 0x000fe200078e0034 */
[----:B------:R-:W-:Y:S01]  /*11500*/  STL.64 [R1+0x120], R60 ;  /* 0x0001203c01007387 */ /* 0x000fe20000100a00 */
[----:B------:R-:W-:Y:S01]  /*11510*/  IMAD.MOV.U32 R52, RZ, RZ, R53 ;  /* 0x000000ffff347224 */ /* 0x000fe200078e0035 */
[----:B------:R-:W-:Y:S01]  /*11520*/  BSSY B0, `(.L_x_40951) ;  /* 0x00002b5000007945 */ /* 0x000fe20003800000 */
[----:B------:R-:W-:Y:S01]  /*11530*/  IMAD.MOV.U32 R53, RZ, RZ, R54 ;  /* 0x000000ffff357224 */ /* 0x000fe200078e0036 */
[----:B------:R-:W-:Y:S01]  /*11540*/  MOV R54, R55 ;  /* 0x0000003700367202 */ /* 0x000fe20000000f00 */
[----:B------:R-:W-:Y:S01]  /*11550*/  IMAD.MOV.U32 R55, RZ, RZ, R48 ;  /* 0x000000ffff377224 */ /* 0x000fe200078e0030 */
[----:B------:R-:W-:Y:S01]  /*11560*/  STL.64 [R1+0x128], R62 ;  /* 0x0001283e01007387 */ /* 0x000fe20000100a00 */
        /* <DEDUP_REMOVED lines=27> */
[----:B------:R-:W-:Y:S01]  /*11720*/  STL.64 [R1+0x158], R50 ;  /* 0x0001583201007387 */ /* 0x000fe20000100a00 */
[----:B------:R-:W-:Y:S01]  /*11730*/  IMAD.MOV.U32 R29, RZ, RZ, R30 ;  /* 0x000000ffff1d7224 */ /* 0x000fe200078e001e */
[----:B------:R-:W-:Y:S01]  /*11740*/  MOV R30, R31 ;  /* 0x0000001f001e7202 */ /* 0x000fe20000000f00 */
[----:B------:R-:W-:Y:S01]  /*11750*/  IMAD.MOV.U32 R31, RZ, RZ, R24 ;  /* 0x000000ffff1f7224 */ /* 0x000fe200078e0018 */
[----:B------:R0:W-:Y:S01]  /*11760*/  STL.64 [R1+0x110], R2 ;  /* 0x0001100201007387 */ /* 0x0001e20000100a00 */
[----:B------:R-:W-:-:S02]  /*11770*/  IMAD.MOV.U32 R24, RZ, RZ, R25 ;  /* 0x000000ffff187224 */ /* 0x000fc400078e0019 */
[----:B------:R-:W-:Y:S01]  /*11780*/  IMAD.MOV.U32 R25, RZ, RZ, R26 ;  /* 0x000000ffff197224 */ /* 0x000fe200078e001a */
[----:B------:R-:W-:Y:S01]  /*11790*/  MOV R26, R27 ;  /* 0x0000001b001a7202 */ /* 0x000fe20000000f00 */
[----:B------:R-:W-:Y:S01]  /*117a0*/  IMAD.MOV.U32 R27, RZ, RZ, R20 ;  /* 0x000000ffff1b7224 */ /* 0x000fe200078e0014 */
[----:B------:R1:W-:Y:S01]  /*117b0*/  STL.64 [R1+0x160], R44 ;  /* 0x0001602c01007387 */ /* 0x0003e20000100a00 */
[----:B------:R-:W-:Y:S02]  /*117c0*/  IMAD.MOV.U32 R20, RZ, RZ, R21 ;  /* 0x000000ffff147224 */ /* 0x000fe400078e0015 */
[----:B------:R-:W-:Y:S01]  /*117d0*/  IMAD.MOV.U32 R21, RZ, RZ, R22 ;  /* 0x000000ffff157224 */ /* 0x000fe200078e0016 */
[----:B------:R-:W-:Y:S01]  /*117e0*/  MOV R22, R23 ;  /* 0x0000001700167202 */ /* 0x000fe20000000f00 */
[----:B------:R-:W-:Y:S01]  /*117f0*/  IMAD.MOV.U32 R23, RZ, RZ, R16 ;  /* 0x000000ffff177224 */ /* 0x000fe200078e0010 */
[----:B0-----:R-:W0:Y:S01]  /*11800*/  S2R R2, SR_TID.X ;  /* 0x0000000000027919 */ /* 0x001e220000002100 */
[----:B------:R-:W-:Y:S01]  /*11810*/  IMAD.MOV.U32 R16, RZ, RZ, R17 ;  /* 0x000000ffff107224 */ /* 0x000fe200078e0011 */
[----:B------:R-:W-:Y:S01]  /*11820*/  IADD3 R3, R1, 0x100, RZ ;  /* 0x0000010001037810 */ /* 0x000fe20007ffe0ff */
        /* <DEDUP_REMOVED lines=8> */
[----:B------:R-:W-:Y:S01]  /*118b0*/  MOV R8, R9 ;  /* 0x0000000900087202 */ /* 0x000fe20000000f00 */
[----:B------:R-:W-:Y:S01]  /*118c0*/  IMAD.MOV.U32 R7, RZ, RZ, R74 ;  /* 0x000000ffff077224 */ /* 0x000fe200078e004a */
[----:B------:R1:W-:Y:S01]  /*118d0*/  STL.64 [R1+0x170], R40 ;  /* 0x0001702801007387 */ /* 0x0003e20000100a00 */
[----:B------:R-:W-:Y:S02]  /*118e0*/  IMAD.MOV.U32 R4, RZ, RZ, R75 ;  /* 0x000000ffff047224 */ /* 0x000fe400078e004b */
[----:B------:R-:W-:Y:S01]  /*118f0*/  IMAD.MOV.U32 R9, RZ, RZ, R10 ;  /* 0x000000ffff097224 */ /* 0x000fe200078e000a */
[----:B------:R1:W-:Y:S01]  /*11900*/  STL.64 [R1+0x100], R6 ;  /* 0x0001000601007387 */ /* 0x0003e20000100a00 */
[----:B------:R-:W-:-:S03]  /*11910*/  IMAD.MOV.U32 R68, RZ, RZ, R11 ;  /* 0x000000ffff447224 */ /* 0x000fc600078e000b */
[----:B------:R1:W-:Y:S01]  /*11920*/  STL.64 [R1+0x108], R4 ;  /* 0x0001080401007387 */ /* 0x0003e20000100a00 */
[----:B0-----:R-:W-:-:S03]  /*11930*/  ISETP.NE.AND P0, PT, R2, RZ, PT ;  /* 0x000000ff0200720c */ /* 0x001fc60003f05270 */
        /* <DEDUP_REMOVED lines=18> */
[----:B-1----:R-:W0:Y:S01]  /*11a60*/  S2R R8, SR_CTAID.X ;  /* 0x0000000000087919 */ /* 0x002e220000002500 */
[----:B------:R-:W-:Y:S01]  /*11a70*/  LOP3.LUT R4, RZ, c[0x0][0x200], RZ, 0x33, !PT ;  /* 0x00008000ff047a12 */ /* 0x000fe200078e33ff */
[----:B------:R-:W-:Y:S01]  /*11a80*/  IMAD.MOV.U32 R20, RZ, RZ, c[0x0][0x200] ;  /* 0x00008000ff147624 */ /* 0x000fe200078e00ff */
[----:B------:R-:W-:Y:S01]  /*11a90*/  MOV R28, c[0x0][0x208] ;  /* 0x00008200001c7a02 */ /* 0x000fe20000000f00 */
[----:B------:R-:W-:Y:S01]  /*11aa0*/  IMAD.MOV.U32 R10, RZ, RZ, 0x4 ;  /* 0x00000004ff0a7424 */ /* 0x000fe200078e00ff */
[----:B------:R-:W-:Y:S01]  /*11ab0*/  IMNMX R4, R4, -0x2, !PT ;  /* 0xfffffffe04047817 */ /* 0x000fe20007800200 */
[----:B------:R-:W-:Y:S01]  /*11ac0*/  IMAD.MOV.U32 R22, RZ, RZ, c[0x0][0x224] ;  /* 0x00008900ff167624 */ /* 0x000fe200078e00ff */
[----:B------:R-:W-:Y:S01]  /*11ad0*/  IADD3 R29, R20, -0x1, RZ ;  /* 0xffffffff141d7810 */ /* 0x000fe20007ffe0ff */
[----:B------:R-:W-:Y:S01]  /*11ae0*/  IMAD.MOV.U32 R24, RZ, RZ, c[0x0][0x20c] ;  /* 0x00008300ff187624 */ /* 0x000fe200078e00ff */
[----:B------:R-:W-:Y:S01]  /*11af0*/  IADD3 R4, R4, c[0x0][0x200], RZ ;  /* 0x0000800004047a10 */ /* 0x000fe20007ffe0ff */
[----:B------:R-:W-:Y:S01]  /*11b00*/  IMAD.MOV.U32 R15, RZ, RZ, 0x4 ;  /* 0x00000004ff0f7424 */ /* 0x000fe200078e00ff */
[----:B------:R-:W-:Y:S01]  /*11b10*/  ISETP.NE.U32.AND P1, PT, RZ, c[0x0][0x1f8], PT ;  /* 0x00007e00ff007a0c */ /* 0x000fe20003f25070 */
[----:B------:R-:W-:Y:S01]  /*11b20*/  IMAD.MOV.U32 R30, RZ, RZ, RZ ;  /* 0x000000ffff1e7224 */ /* 0x000fe200078e00ff */
[----:B------:R-:W-:-:S02]  /*11b30*/  IADD3 R5, R4, 0x1, RZ ;  /* 0x0000000104057810 */ /* 0x000fc40007ffe0ff */
[----:B------:R-:W-:Y:S02]  /*11b40*/  IADD3 R12, P2, -R10, c[0x0][0x198], RZ ;  /* 0x000066000a0c7a10 */ /* 0x000fe40007f5e1ff */
[----:B------:R-:W-:Y:S01]  /*11b50*/  ISETP.GE.U32.AND P3, PT, R5, 0x3, PT ;  /* 0x000000030500780c */ /* 0x000fe20003f66070 */
[C---:B------:R-:W-:Y:S01]  /*11b60*/  IMAD R5, R29.reuse, R28, -c[0x0][0x208] ;  /* 0x800082001d057624 */ /* 0x040fe200078e021c */
[----:B------:R-:W-:Y:S01]  /*11b70*/  MOV R6, 0xffffffff ;  /* 0xffffffff00067802 */ /* 0x000fe20000000f00 */
[----:B------:R-:W-:Y:S01]  /*11b80*/  IMAD R28, R28, c[0x0][0x224], RZ ;  /* 0x000089001c1c7a24 */ /* 0x000fe200078e02ff */
[C---:B------:R-:W-:Y:S02]  /*11b90*/  SHF.L.U32 R23, R22.reuse, 0x1, RZ ;  /* 0x0000000116177819 */ /* 0x040fe400000006ff */
[----:B------:R-:W-:Y:S01]  /*11ba0*/  IADD3 R42, R22, -0x1, RZ ;  /* 0xffffffff162a7810 */ /* 0x000fe20007ffe0ff */
[--C-:B0-----:R-:W-:Y:S01]  /*11bb0*/  IMAD R27, R29, c[0x0][0x208], R8.reuse ;  /* 0x000082001d1b7a24 */ /* 0x101fe200078e0208 */
[----:B------:R-:W-:Y:S01]  /*11bc0*/  IADD3 R25, R8, -c[0x0][0x208], R5 ;  /* 0x8000820008197a10 */ /* 0x000fe20007ffe005 */
[----:B------:R-:W-:Y:S01]  /*11bd0*/  IMAD.IADD R26, R5, 0x1, R8 ;  /* 0x00000001051a7824 */ /* 0x000fe200078e0208 */
[----:B------:R-:W-:Y:S01]  /*11be0*/  IADD3 R10, P4, -R10, c[0x0][0x1b8], RZ ;  /* 0x00006e000a0a7a10 */ /* 0x000fe20007f9e1ff */
[C---:B------:R-:W-:Y:S01]  /*11bf0*/  IMAD R27, R24.reuse, c[0x0][0x204], R27 ;  /* 0x00008100181b7a24 */ /* 0x040fe200078e021b */
[----:B------:R-:W-:Y:S01]  /*11c00*/  ISETP.NE.U32.AND P0, PT, RZ, c[0x0][0x1b8], PT ;  /* 0x00006e00ff007a0c */ /* 0x000fe20003f05070 */
[C---:B------:R-:W-:Y:S01]  /*11c10*/  IMAD R26, R24.reuse, c[0x0][0x204], R26 ;  /* 0x00008100181a7a24 */ /* 0x040fe200078e021a */
[----:B------:R-:W-:Y:S01]  /*11c20*/  ISETP.NE.AND.EX P1, PT, RZ, c[0x0][0x1fc], PT, P1 ;  /* 0x00007f00ff007a0c */ /* 0x000fe20003f25310 */
[----:B------:R-:W-:Y:S01]  /*11c30*/  IMAD R25, R24, c[0x0][0x204], R25 ;  /* 0x0000810018197a24 */ /* 0x000fe200078e0219 */
[----:B------:R-:W-:Y:S01]  /*11c40*/  LOP3.LUT R22, R22, 0x3, RZ, 0xc0, !PT ;  /* 0x0000000316167812 */ /* 0x000fe200078ec0ff */
[----:B------:R-:W-:Y:S01]  /*11c50*/  IMAD R24, R24, c[0x0][0x204], R8 ;  /* 0x0000810018187a24 */ /* 0x000fe200078e0208 */
[----:B------:R-:W-:Y:S01]  /*11c60*/  IADD3 R16, R4, 0x2, RZ ;  /* 0x0000000204107810 */ /* 0x000fe20007ffe0ff */
[----:B------:R-:W-:Y:S01]  /*11c70*/  IMAD R19, R8, c[0x0][0x224], RZ ;  /* 0x0000890008137a24 */ /* 0x000fe200078e02ff */
[----:B------:R-:W-:Y:S01]  /*11c80*/  IADD3 R21, R20, -0x2, RZ ;  /* 0xfffffffe14157810 */ /* 0x000fe20007ffe0ff */
[----:B------:R-:W-:Y:S01]  /*11c90*/  IMAD.WIDE R8, R8, R15, c[0x0][0x1f0] ;  /* 0x00007c0008087625 */ /* 0x000fe200078e020f */
[----:B------:R-:W-:-:S02]  /*11ca0*/  IADD3.X R13, R6, c[0x0][0x19c], RZ, P2, !PT ;  /* 0x00006700060d7a10 */ /* 0x000fc400017fe4ff */
[----:B------:R-:W-:Y:S01]  /*11cb0*/  IADD3.X R11, R6, c[0x0][0x1bc], RZ, P4, !PT ;  /* 0x00006f00060b7a10 */ /* 0x000fe200027fe4ff */
[-C--:B------:R-:W-:Y:S01]  /*11cc0*/  IMAD.WIDE R6, R24, R15.reuse, c[0x0][0x1c8] ;  /* 0x0000720018067625 */ /* 0x080fe200078e020f */
[----:B------:R-:W-:Y:S02]  /*11cd0*/  IADD3 R20, R20, -0x3, RZ ;  /* 0xfffffffd14147810 */ /* 0x000fe40007ffe0ff */
[----:B------:R-:W-:Y:S01]  /*11ce0*/  ISETP.NE.AND.EX P1, PT, RZ, c[0x0][0x1bc], P1, P0 ;  /* 0x00006f00ff007a0c */ /* 0x000fe20000f25300 */
[----:B------:R-:W-:Y:S01]  /*11cf0*/  IMAD.WIDE R4, R24, R15, c[0x0][0x1c0] ;  /* 0x0000700018047625 */ /* 0x000fe200078e020f */
[----:B------:R-:W-:Y:S02]  /*11d00*/  IADD3 R17, -R22, c[0x0][0x224], RZ ;  /* 0x0000890016117a10 */ /* 0x000fe40007ffe1ff */
[----:B------:R-:W-:Y:S01]  /*11d10*/  LOP3.LUT R16, R16, 0x3, RZ, 0xc0, !PT ;  /* 0x0000000310107812 */ /* 0x000fe200078ec0ff */
[----:B------:R-:W-:Y:S02]  /*11d20*/  IMAD R18, R24, R23, RZ ;  /* 0x0000001718127224 */ /* 0x000fe400078e02ff */
.L_x_40969:
[----:B------:R-:W-:Y:S01]  /*11d30*/  ISETP.NE.U32.AND P0, PT, RZ, c[0x0][0x1c8], PT ;  /* 0x00007200ff007a0c */ /* 0x000fe20003f05070 */
[----:B0-----:R-:W-:Y:S01]  /*11d40*/  IMAD R34, R30, 0x4, R3 ;  /* 0x000000041e227824 */ /* 0x001fe200078e0203 */
[----:B------:R-:W-:-:S02]  /*11d50*/  IABS R31, c[0x0][0x228] ;  /* 0x00008a00001f7a13 */ /* 0x000fc40000000000 */
[----:B------:R-:W-:-:S13]  /*11d60*/  ISETP.NE.AND.EX P0, PT, RZ, c[0x0][0x1cc], PT, P0 ;  /* 0x00007300ff007a0c */ /* 0x000fda0003f05300 */
[----:B------:R-:W-:Y:S05]  /*11d70*/  @!P0 BRA `(.L_x_40953) ;  /* 0x00001d2000008947 */ /* 0x000fea0003800000 */
[----:B------:R-:W2:Y:S04]  /*11d80*/  LDL R15, [R34] ;  /* 0x00000000220f7983 */ /* 0x000ea80000100800 */
[----:B------:R-:W3:Y:S01]  /*11d90*/  LDG.E R37, [R8.64] ;  /* 0x0000000408257981 */ /* 0x000ee2000c1e1900 */
[----:B------:R-:W0:Y:S08]  /*11da0*/  I2F.RP R35, R31 ;  /* 0x0000001f00237306 */ /* 0x000e300000209400 */
[----:B0-----:R-:W0:Y:S01]  /*11db0*/  MUFU.RCP R35, R35 ;  /* 0x0000002300237308 */ /* 0x001e220000001000 */
[----:B--2---:R-:W-:-:S04]  /*11dc0*/  IADD3 R32, P2, R0, R15, RZ ;  /* 0x0000000f00207210 */ /* 0x004fc80007f5e0ff */
[----:B------:R-:W-:Y:S01]  /*11dd0*/  LEA.HI.X.SX32 R15, R15, R76, 0x1, P2 ;  /* 0x0000004c0f0f7211 */ /* 0x000fe200010f0eff */
[----:B------:R-:W-:-:S03]  /*11de0*/  IMAD.SHL.U32 R14, R32, 0x4, RZ ;  /* 0x00000004200e7824 */ /* 0x000fc600078e00ff */
[----:B------:R-:W-:Y:S02]  /*11df0*/  SHF.L.U64.HI R15, R32, 0x2, R15 ;  /* 0x00000002200f7819 */ /* 0x000fe4000001020f */
[----:B------:R-:W-:-:S04]  /*11e00*/  IADD3 R38, P2, R14, c[0x0][0x160], RZ ;  /* 0x000058000e267a10 */ /* 0x000fc80007f5e0ff */
[----:B------:R-:W-:-:S05]  /*11e10*/  IADD3.X R39, R15, c[0x0][0x164], RZ, P2, !PT ;  /* 0x000059000f277a10 */ /* 0x000fca00017fe4ff */
[----:B------:R-:W2:Y:S01]  /*11e20*/  LDG.E.CONSTANT R38, [R38.64] ;  /* 0x0000000426267981 */ /* 0x000ea2000c1e9900 */
[----:B0-----:R-:W-:-:S04]  /*11e30*/  IADD3 R32, R35, 0xffffffe, RZ ;  /* 0x0ffffffe23207810 */ /* 0x001fc80007ffe0ff */
[----:B------:R0:W1:Y:S02]  /*11e40*/  F2I.FTZ.U32.TRUNC.NTZ R33, R32 ;  /* 0x0000002000217305 */ /* 0x000064000021f000 */
[----:B0-----:R-:W-:Y:S01]  /*11e50*/  HFMA2.MMA R32, -RZ, RZ, 0, 0 ;  /* 0x00000000ff207435 */ /* 0x001fe200000001ff */
[----:B-1----:R-:W-:-:S04]  /*11e60*/  IMAD.MOV R36, RZ, RZ, -R33 ;  /* 0x000000ffff247224 */ /* 0x002fc800078e0a21 */
[----:B------:R-:W-:-:S05]  /*11e70*/  IMAD R41, R36, R31, RZ ;  /* 0x0000001f24297224 */ /* 0x000fca00078e02ff */
        /* <DEDUP_REMOVED lines=18> */
[----:B------:R0:W5:Y:S01]  /*11fa0*/  LDL R31, [R34+0x80] ;  /* 0x00008000221f7983 */ /* 0x0001620000100800 */
[----:B--2---:R-:W-:-:S13]  /*11fb0*/  ISETP.NE.AND P0, PT, R35, c[0x0][0x224], PT ;  /* 0x0000890023007a0c */ /* 0x004fda0003f05270 */
[----:B------:R-:W-:Y:S05]  /*11fc0*/  @P0 BRA `(.L_x_40955) ;  /* 0x00000a7000000947 */ /* 0x000fea0003800000 */
[----:B0-----:R-:W2:Y:S02]  /*11fd0*/  LDG.E R36, [R4.64] ;  /* 0x0000000404247981 */ /* 0x001ea4000c1e1900 */
[----:B--2--5:R-:W-:-:S13]  /*11fe0*/  FSETP.GEU.FTZ.AND P0, PT, R31, R36, PT ;  /* 0x000000241f00720b */ /* 0x024fda0003f1e000 */
[----:B------:R-:W-:Y:S05]  /*11ff0*/  @!P0 BRA `(.L_x_40956) ;  /* 0x00001a7000008947 */ /* 0x000fea0003800000 */
[----:B------:R-:W-:Y:S02]  /*12000*/  IMAD.MOV.U32 R32, RZ, RZ, c[0x0][0x224] ;  /* 0x00008900ff207624 */ /* 0x000fe400078e00ff */
[----:B------:R-:W-:-:S03]  /*12010*/  IMAD.MOV.U32 R35, RZ, RZ, c[0x0][0x224] ;  /* 0x00008900ff237624 */ /* 0x000fc600078e00ff */
[----:B------:R-:W-:-:S13]  /*12020*/  ISETP.GE.AND P0, PT, R32, 0x1, PT ;  /* 0x000000012000780c */ /* 0x000fda0003f06270 */
[----:B------:R-:W-:Y:S05]  /*12030*/  @!P0 BRA `(.L_x_40955) ;  /* 0x00000a0000008947 */ /* 0x000fea0003800000 */
[----:B------:R-:W-:-:S05]  /*12040*/  IMAD.MOV.U32 R35, RZ, RZ, RZ ;  /* 0x000000ffff237224 */ /* 0x000fca00078e00ff */
.L_x_40958:
        /* <DEDUP_REMOVED lines=11> */
.L_x_40957:
[----:B------:R-:W2:Y:S01]  /*12100*/  LDG.E R36, [R6.64] ;  /* 0x0000000406247981 */ /* 0x000ea2000c1e1900 */
[----:B------:R-:W-:Y:S01]  /*12110*/  IMAD.MOV.U32 R41, RZ, RZ, 0x7f7fffff ;  /* 0x7f7fffffff297424 */ /* 0x000fe200078e00ff */
[----:B------:R-:W-:Y:S02]  /*12120*/  ISETP.GE.U32.AND P0, PT, R42, 0x3, PT ;  /* 0x000000032a00780c */ /* 0x000fe40003f06070 */
[----:B------:R-:W-:Y:S02]  /*12130*/  MOV R39, RZ ;  /* 0x000000ff00277202 */ /* 0x000fe40000000f00 */
        /* <DEDUP_REMOVED lines=14> */
.L_x_40962:
        /* <DEDUP_REMOVED lines=60> */
.L_x_40961:
[----:B------:R-:W-:-:S13]  /*125e0*/  ISETP.GT.AND P2, PT, R40, 0x4, PT ;  /* 0x000000042800780c */ /* 0x000fda0003f44270 */
[----:B------:R-:W-:Y:S05]  /*125f0*/  @!P2 BRA `(.L_x_40963) ;  /* 0x000001f00000a947 */ /* 0x000fea0003800000 */
[----:B-1----:R-:W-:-:S05]  /*12600*/  IADD3 R33, R18, R39, RZ ;  /* 0x0000002712217210 */ /* 0x002fca0007ffe0ff */
        /* <DEDUP_REMOVED lines=30> */
.L_x_40963:
[----:B------:R-:W-:-:S13]  /*127f0*/  ISETP.NE.OR P0, PT, R40, RZ, P0 ;  /* 0x000000ff2800720c */ /* 0x000fda0000705670 */
[----:B------:R-:W-:Y:S05]  /*12800*/  @!P0 BRA `(.L_x_40959) ;  /* 0x0000012000008947 */ /* 0x000fea0003800000 */
.L_x_40960:
        /* <DEDUP_REMOVED lines=18> */
.L_x_40959:
        /* <DEDUP_REMOVED lines=17> */
.L_x_40955:
[----:B01----:R-:W2:Y:S01]  /*12a40*/  LDG.E R39, [R8.64] ;  /* 0x0000000408277981 */ /* 0x003ea2000c1e1900 */
[----:B------:R-:W-:Y:S01]  /*12a50*/  MOV R33, c[0x0][0x210] ;  /* 0x0000840000217a02 */ /* 0x000fe20000000f00 */
[----:B------:R-:W-:Y:S01]  /*12a60*/  IMAD.IADD R36, R18, 0x1, R35 ;  /* 0x0000000112247824 */ /* 0x000fe200078e0223 */
[----:B------:R-:W-:Y:S01]  /*12a70*/  ISETP.NE.U32.AND P0, PT, RZ, c[0x0][0x1b8], PT ;  /* 0x00006e00ff007a0c */ /* 0x000fe20003f05070 */
[----:B------:R-:W-:Y:S01]  /*12a80*/  IMAD.MOV.U32 R37, RZ, RZ, 0x4 ;  /* 0x00000004ff257424 */ /* 0x000fe200078e00ff */
[----:B------:R-:W-:Y:S01]  /*12a90*/  IADD3 R14, P4, R14, c[0x0][0x168], RZ ;  /* 0x00005a000e0e7a10 */ /* 0x000fe20007f9e0ff */
[----:B------:R-:W-:Y:S01]  /*12aa0*/  IMAD R34, R36, R33, c[0x0][0x200] ;  /* 0x0000800024227624 */ /* 0x000fe200078e0221 */
[----:B------:R-:W-:Y:S01]  /*12ab0*/  ISETP.NE.AND.EX P0, PT, RZ, c[0x0][0x1bc], PT, P0 ;  /* 0x00006f00ff007a0c */ /* 0x000fe20003f05300 */
[----:B------:R-:W-:Y:S01]  /*12ac0*/  IMAD.MOV.U32 R35, RZ, RZ, c[0x0][0x200] ;  /* 0x00008000ff237624 */ /* 0x000fe200078e00ff */
[----:B------:R-:W-:Y:S01]  /*12ad0*/  IADD3.X R15, R15, c[0x0][0x16c], RZ, P4, !PT ;  /* 0x00005b000f0f7a10 */ /* 0x000fe200027fe4ff */
[----:B------:R-:W-:-:S03]  /*12ae0*/  IMAD.WIDE R32, R34, R37, c[0x0][0x198] ;  /* 0x0000660022207625 */ /* 0x000fc600078e0225 */
[----:B------:R-:W-:Y:S01]  /*12af0*/  ISETP.GE.AND P2, PT, R35, 0x1, PT ;  /* 0x000000012300780c */ /* 0x000fe20003f46270 */
[----:B------:R-:W-:Y:S01]  /*12b00*/  IMAD.WIDE R34, R34, R37, c[0x0][0x1b8] ;  /* 0x00006e0022227625 */ /* 0x000fe200078e0225 */
[----:B--2---:R0:W-:Y:S05]  /*12b10*/  STG.E [R32.64], R39 ;  /* 0x0000002720007986 */ /* 0x0041ea000c101904 */
[----:B------:R-:W-:Y:S06]  /*12b20*/  @!P0 BRA `(.L_x_40964) ;  /* 0x0000033000008947 */ /* 0x000fec0003800000 */
[----:B0-----:R-:W2:Y:S01]  /*12b30*/  LDG.E.CONSTANT R39, [R14.64] ;  /* 0x000000040e277981 */ /* 0x001ea2000c1e9900 */
[----:B------:R-:W-:Y:S02]  /*12b40*/  IABS R43, c[0x0][0x228] ;  /* 0x00008a00002b7a13 */ /* 0x000fe40000000000 */
[----:B------:R-:W-:-:S02]  /*12b50*/  IABS R47, c[0x0][0x224] ;  /* 0x00008900002f7a13 */ /* 0x000fc40000000000 */
[----:B------:R-:W0:Y:S08]  /*12b60*/  I2F.RP R44, R43 ;  /* 0x0000002b002c7306 */ /* 0x000e300000209400 */
[----:B0-----:R-:W0:Y:S02]  /*12b70*/  MUFU.RCP R44, R44 ;  /* 0x0000002c002c7308 */ /* 0x001e240000001000 */
[----:B0-----:R-:W-:-:S02]  /*12b80*/  IADD3 R40, R44, 0xffffffe, RZ ;  /* 0x0ffffffe2c287810 */ /* 0x001fc40007ffe0ff */
[----:B------:R-:W-:-:S04]  /*12b90*/  IABS R44, R38 ;  /* 0x00000026002c7213 */ /* 0x000fc80000000000 */
[----:B-----5:R0:W1:Y:S02]  /*12ba0*/  F2I.FTZ.U32.TRUNC.NTZ R41, R40 ;  /* 0x0000002800297305 */ /* 0x020064000021f000 */
[----:B0-----:R-:W-:Y:S01]  /*12bb0*/  HFMA2.MMA R40, -RZ, RZ, 0, 0 ;  /* 0x00000000ff287435 */ /* 0x001fe200000001ff */
[----:B-1----:R-:W-:-:S04]  /*12bc0*/  IMAD.MOV R46, RZ, RZ, -R41 ;  /* 0x000000ffff2e7224 */ /* 0x002fc800078e0a29 */
[----:B------:R-:W-:Y:S02]  /*12bd0*/  IMAD R45, R46, R43, RZ ;  /* 0x0000002b2e2d7224 */ /* 0x000fe400078e02ff */
[----:B------:R-:W0:Y:S03]  /*12be0*/  I2F.RP R46, R47 ;  /* 0x0000002f002e7306 */ /* 0x000e260000209400 */
        /* <DEDUP_REMOVED lines=10> */
[----:B------:R-:W-:Y:S01]  /*12c90*/  ISETP.GE.U32.AND P4, PT, R40, R43, PT ;  /* 0x0000002b2800720c */ /* 0x000fe20003f86070 */
[----:B------:R-:W0:Y:S01]  /*12ca0*/  F2I.FTZ.U32.TRUNC.NTZ R41, R41 ;  /* 0x0000002900297305 */ /* 0x000e22000021f000 */
[----:B------:R-:W-:-:S04]  /*12cb0*/  LOP3.LUT R40, R38, c[0x0][0x228], RZ, 0x3c, !PT ;  /* 0x00008a0026287a12 */ /* 0x000fc800078e3cff */
[----:B------:R-:W-:-:S07]  /*12cc0*/  ISETP.GE.AND P0, PT, R40, RZ, PT ;  /* 0x000000ff2800720c */ /* 0x000fce0003f06270 */
[----:B------:R-:W-:Y:S02]  /*12cd0*/  @P4 IADD3 R45, R45, 0x1, RZ ;  /* 0x000000012d2d4810 */ /* 0x000fe40007ffe0ff */
[----:B0-----:R-:W-:-:S03]  /*12ce0*/  IADD3 R40, RZ, -R41, RZ ;  /* 0x80000029ff287210 */ /* 0x001fc60007ffe0ff */
[----:B------:R-:W-:-:S04]  /*12cf0*/  IMAD.MOV.U32 R43, RZ, RZ, R45 ;  /* 0x000000ffff2b7224 */ /* 0x000fc800078e002d */
        /* <DEDUP_REMOVED lines=11> */
[----:B------:R-:W-:-:S05]  /*12db0*/  IMAD R40, R47, R40, R41 ;  /* 0x000000282f287224 */ /* 0x000fca00078e0229 */
[----:B------:R-:W-:-:S13]  /*12dc0*/  ISETP.GT.U32.AND P0, PT, R47, R40, PT ;  /* 0x000000282f00720c */ /* 0x000fda0003f04070 */
[----:B------:R-:W-:-:S05]  /*12dd0*/  @!P0 IMAD.IADD R40, R40, 0x1, -R47 ;  /* 0x0000000128288824 */ /* 0x000fca00078e0a2f */
        /* <DEDUP_REMOVED lines=8> */
.L_x_40964:
[----:B------:R-:W-:Y:S05]  /*12e60*/  @!P2 BRA `(.L_x_40965) ;  /* 0x00000b100000a947 */ /* 0x000fea0003800000 */
[----:B0-----:R-:W-:Y:S02]  /*12e70*/  IABS R39, c[0x0][0x228] ;  /* 0x00008a0000277a13 */ /* 0x001fe40000000000 */
[----:B------:R-:W-:Y:S02]  /*12e80*/  IABS R47, c[0x0][0x224] ;  /* 0x00008900002f7a13 */ /* 0x000fe40000000000 */
[----:B------:R-:W0:Y:S08]  /*12e90*/  I2F.RP R43, R39 ;  /* 0x00000027002b7306 */ /* 0x000e300000209400 */
[----:B0-----:R-:W0:Y:S02]  /*12ea0*/  MUFU.RCP R43, R43 ;  /* 0x0000002b002b7308 */ /* 0x001e240000001000 */
[----:B0-----:R-:W-:-:S06]  /*12eb0*/  IADD3 R40, R43, 0xffffffe, RZ ;  /* 0x0ffffffe2b287810 */ /* 0x001fcc0007ffe0ff */
[----:B------:R-:W0:Y:S08]  /*12ec0*/  I2F.RP R43, R47 ;  /* 0x0000002f002b7306 */ /* 0x000e300000209400 */
[----:B-----5:R1:W2:Y:S08]  /*12ed0*/  F2I.FTZ.U32.TRUNC.NTZ R41, R40 ;  /* 0x0000002800297305 */ /* 0x0202b0000021f000 */
[----:B0-----:R-:W0:Y:S01]  /*12ee0*/  MUFU.RCP R43, R43 ;  /* 0x0000002b002b7308 */ /* 0x001e220000001000 */
[----:B-1----:R-:W-:-:S02]  /*12ef0*/  IMAD.MOV.U32 R40, RZ, RZ, RZ ;  /* 0x000000ffff287224 */ /* 0x002fc400078e00ff */
[----:B--2---:R-:W-:-:S04]  /*12f00*/  IMAD.MOV R44, RZ, RZ, -R41 ;  /* 0x000000ffff2c7224 */ /* 0x004fc800078e0a29 */
[----:B------:R-:W-:Y:S01]  /*12f10*/  IMAD R45, R44, R39, RZ ;  /* 0x000000272c2d7224 */ /* 0x000fe200078e02ff */
[----:B------:R-:W-:Y:S02]  /*12f20*/  IABS R44, R38 ;  /* 0x00000026002c7213 */ /* 0x000fe40000000000 */
[----:B------:R-:W-:Y:S01]  /*12f30*/  LOP3.LUT R38, R38, c[0x0][0x228], RZ, 0x3c, !PT ;  /* 0x00008a0026267a12 */ /* 0x000fe200078e3cff */
[----:B------:R-:W-:-:S03]  /*12f40*/  IMAD.HI.U32 R45, R41, R45, R40 ;  /* 0x0000002d292d7227 */ /* 0x000fc600078e0028 */
[----:B------:R-:W-:-:S03]  /*12f50*/  ISETP.GE.AND P4, PT, R38, RZ, PT ;  /* 0x000000ff2600720c */ /* 0x000fc60003f86270 */
[----:B------:R-:W-:-:S04]  /*12f60*/  IMAD.HI.U32 R40, R45, R44, RZ ;  /* 0x0000002c2d287227 */ /* 0x000fc800078e00ff */
[----:B------:R-:W-:-:S04]  /*12f70*/  IMAD.MOV R41, RZ, RZ, -R40 ;  /* 0x000000ffff297224 */ /* 0x000fc800078e0a28 */
[----:B------:R-:W-:Y:S01]  /*12f80*/  IMAD R44, R39, R41, R44 ;  /* 0x00000029272c7224 */ /* 0x000fe200078e022c */
[----:B0-----:R-:W-:-:S04]  /*12f90*/  IADD3 R41, R43, 0xffffffe, RZ ;  /* 0x0ffffffe2b297810 */ /* 0x001fc80007ffe0ff */
[----:B------:R-:W-:-:S13]  /*12fa0*/  ISETP.GT.U32.AND P0, PT, R39, R44, PT ;  /* 0x0000002c2700720c */ /* 0x000fda0003f04070 */
[-C--:B------:R-:W-:Y:S02]  /*12fb0*/  @!P0 IADD3 R44, R44, -R39.reuse, RZ ;  /* 0x800000272c2c8210 */ /* 0x080fe40007ffe0ff */
[----:B------:R-:W-:Y:S02]  /*12fc0*/  @!P0 IADD3 R40, R40, 0x1, RZ ;  /* 0x0000000128288810 */ /* 0x000fe40007ffe0ff */
[----:B------:R-:W-:Y:S02]  /*12fd0*/  ISETP.GE.U32.AND P2, PT, R44, R39, PT ;  /* 0x000000272c00720c */ /* 0x000fe40003f46070 */
[----:B------:R-:W0:Y:S01]  /*12fe0*/  F2I.FTZ.U32.TRUNC.NTZ R39, R41 ;  /* 0x0000002900277305 */ /* 0x000e22000021f000 */
[----:B------:R-:W-:-:S10]  /*12ff0*/  ISETP.NE.AND P0, PT, RZ, c[0x0][0x228], PT ;  /* 0x00008a00ff007a0c */ /* 0x000fd40003f05270 */
        /* <DEDUP_REMOVED lines=10> */
[----:B------:R-:W-:-:S03]  /*130a0*/  MOV R39, R43 ;  /* 0x0000002b00277202 */ /* 0x000fc60000000f00 */
        /* <DEDUP_REMOVED lines=8> */
[----:B------:R-:W-:-:S04]  /*13130*/  ISETP.NE.AND P0, PT, R16, RZ, PT ;  /* 0x000000ff1000720c */ /* 0x000fc80003f05270 */
[----:B------:R-:W-:Y:S02]  /*13140*/  @!P2 IADD3 R38, -R38, RZ, RZ ;  /* 0x000000ff2626a210 */ /* 0x000fe40007ffe1ff */
[----:B------:R-:W-:-:S05]  /*13150*/  @!P4 LOP3.LUT R38, RZ, c[0x0][0x224], RZ, 0x33, !PT ;  /* 0x00008900ff26ca12 */ /* 0x000fca00078e33ff */
[----:B------:R-:W-:Y:S02]  /*13160*/  IMAD.MOV.U32 R44, RZ, RZ, R38 ;  /* 0x000000ffff2c7224 */ /* 0x000fe400078e0026 */
        /* <DEDUP_REMOVED lines=44> */
.L_x_40966:
        /* <DEDUP_REMOVED lines=11> */
[--C-:B------:R-:W-:Y:S01]  /*134e0*/  IMAD R37, R37, c[0x0][0x208], R24.reuse ;  /* 0x0000820025257a24 */ /* 0x100fe200078e0218 */
[----:B------:R-:W-:Y:S01]  /*134f0*/  MOV R40, R34 ;  /* 0x0000002200287202 */ /* 0x000fe20000000f00 */
[--C-:B------:R-:W-:Y:S02]  /*13500*/  IMAD R33, R33, c[0x0][0x208], R24.reuse ;  /* 0x0000820021217a24 */ /* 0x100fe400078e0218 */
[--C-:B------:R-:W-:Y:S02]  /*13510*/  IMAD R35, R35, c[0x0][0x208], R24.reuse ;  /* 0x0000820023237a24 */ /* 0x100fe400078e0218 */
[----:B------:R-:W-:-:S02]  /*13520*/  IMAD R45, R39, c[0x0][0x208], R24 ;  /* 0x00008200272d7a24 */ /* 0x000fc400078e0218 */
[----:B------:R-:W-:Y:S02]  /*13530*/  IMAD.MOV.U32 R48, RZ, RZ, R32 ;  /* 0x000000ffff307224 */ /* 0x000fe400078e0020 */
[----:B------:R-:W-:Y:S02]  /*13540*/  IMAD R39, R33, c[0x0][0x224], RZ ;  /* 0x0000890021277a24 */ /* 0x000fe400078e02ff */
[----:B------:R-:W-:Y:S02]  /*13550*/  IMAD R41, R35, c[0x0][0x224], RZ ;  /* 0x0000890023297a24 */ /* 0x000fe400078e02ff */
[----:B------:R-:W-:Y:S02]  /*13560*/  IMAD R43, R37, c[0x0][0x224], RZ ;  /* 0x00008900252b7a24 */ /* 0x000fe400078e02ff */
[----:B------:R-:W-:-:S04]  /*13570*/  IMAD R45, R45, c[0x0][0x224], RZ ;  /* 0x000089002d2d7a24 */ /* 0x000fc800078e02ff */
.L_x_40967:
[----:B-----5:R-:W-:Y:S02]  /*13580*/  IMAD.IADD R44, R45, 0x1, R44 ;  /* 0x000000012d2c7824 */ /* 0x020fe400078e022c */
[----:B------:R-:W-:-:S04]  /*13590*/  IMAD.MOV.U32 R37, RZ, RZ, 0x4 ;  /* 0x00000004ff257424 */ /* 0x000fc800078e00ff */
[----:B------:R-:W-:-:S05]  /*135a0*/  IMAD.WIDE R32, R44, R37, c[0x0][0x1d8] ;  /* 0x000076002c207625 */ /* 0x000fca00078e0225 */
[----:B--2---:R0:W2:Y:S01]  /*135b0*/  LDG.E R49, [R32.64] ;  /* 0x0000000420317981 */ /* 0x0040a2000c1e1900 */
[----:B------:R-:W-:Y:S02]  /*135c0*/  SHF.R.S32.HI R47, RZ, 0x1f, R44 ;  /* 0x0000001fff2f7819 */ /* 0x000fe4000001142c */
[----:B------:R-:W-:-:S04]  /*135d0*/  @P1 LEA R34, P0, R44, c[0x0][0x1f8], 0x2 ;  /* 0x00007e002c221a11 */ /* 0x000fc800078010ff */
[----:B------:R-:W-:Y:S02]  /*135e0*/  @P1 LEA.HI.X R35, R44, c[0x0][0x1fc], R47, 0x2, P0 ;  /* 0x00007f002c231a11 */ /* 0x000fe400000f142f */
[----:B0-----:R-:W-:Y:S01]  /*135f0*/  MOV R32, R48 ;  /* 0x0000003000207202 */ /* 0x001fe20000000f00 */
        /* <DEDUP_REMOVED lines=9> */
[----:B--2---:R-:W-:-:S05]  /*13690*/  IADD3 R40, R46, R39, RZ ;  /* 0x000000272e287210 */ /* 0x004fca0007ffe0ff */
        /* <DEDUP_REMOVED lines=43> */
[----:B-1----:R-:W-:Y:S01]  /*13950*/  IADD3.X R53, R33, -0x1, RZ, P4, !PT ;  /* 0xffffffff21357810 */ /* 0x002fe200027fe4ff */
[----:B------:R-:W-:Y:S01]  /*13960*/  IMAD R43, R28, -0x4, R43 ;  /* 0xfffffffc1c2b7824 */ /* 0x000fe200078e022b */
[----:B------:R-:W-:Y:S05]  /*13970*/  @P0 BRA `(.L_x_40967) ;  /* 0xfffffc0000000947 */ /* 0x000fea000383ffff */
.L_x_40965:
[----:B------:R-:W-:Y:S01]  /*13980*/  IMAD.MOV.U32 R43, RZ, RZ, c[0x0][0x200] ;  /* 0x00008000ff2b7624 */ /* 0x000fe200078e00ff */
[----:B------:R-:W3:Y:S01]  /*13990*/  LDG.E.CONSTANT R15, [R14.64] ;  /* 0x000000040e0f7981 */ /* 0x000ee2000c1e9900 */
[----:B0-----:R-:W-:-:S04]  /*139a0*/  IMAD.WIDE R32, R36, R37, c[0x0][0x1a0] ;  /* 0x0000680024207625 */ /* 0x001fc800078e0225 */
[----:B--2---:R-:W-:Y:S01]  /*139b0*/  IMAD.WIDE R34, R36, R37, c[0x0][0x1b0] ;  /* 0x00006c0024227625 */ /* 0x004fe200078e0225 */
[----:B------:R0:W-:Y:S04]  /*139c0*/  STG.E [R32.64], R43 ;  /* 0x0000002b20007986 */ /* 0x0001e8000c101904 */
[----:B-----5:R0:W-:Y:S04]  /*139d0*/  STG.E [R34.64], R31 ;  /* 0x0000001f22007986 */ /* 0x0201e8000c101904 */
[----:B------:R-:W2:Y:S02]  /*139e0*/  LDG.E R38, [R4.64] ;  /* 0x0000000404267981 */ /* 0x000ea4000c1e1900 */
[----:B--2---:R-:W-:-:S05]  /*139f0*/  FMNMX.FTZ R39, R31, R38, PT ;  /* 0x000000261f277209 */ /* 0x004fca0003810000 */
[----:B------:R0:W-:Y:S04]  /*13a00*/  STG.E [R4.64], R39 ;  /* 0x0000002704007986 */ /* 0x0001e8000c101904 */
[----:B------:R-:W2:Y:S01]  /*13a10*/  LDG.E R38, [R6.64] ;  /* 0x0000000406267981 */ /* 0x000ea2000c1e1900 */
[----:B------:R-:W-:Y:S01]  /*13a20*/  IMAD.WIDE R36, R36, R37, c[0x0][0x1a8] ;  /* 0x00006a0024247625 */ /* 0x000fe200078e0225 */
[----:B--2---:R-:W-:-:S05]  /*13a30*/  IADD3 R41, R38, 0x1, RZ ;  /* 0x0000000126297810 */ /* 0x004fca0007ffe0ff */
[----:B------:R0:W-:Y:S04]  /*13a40*/  STG.E [R6.64], R41 ;  /* 0x0000002906007986 */ /* 0x0001e8000c101904 */
[----:B---3--:R0:W-:Y:S01]  /*13a50*/  STG.E [R36.64], R15 ;  /* 0x0000000f24007986 */ /* 0x0081e2000c101904 */
[----:B------:R-:W-:Y:S05]  /*13a60*/  BRA `(.L_x_40954) ;  /* 0x0000059000007947 */ /* 0x000fea0003800000 */
.L_x_40956:
[----:B------:R-:W-:-:S05]  /*13a70*/  MOV R0, c[0x0][0x224] ;  /* 0x0000890000007a02 */ /* 0x000fca0000000f00 */
[----:B------:R0:W-:Y:S01]  /*13a80*/  STS [0x204], R0 ;  /* 0x00020400ff007388 */ /* 0x0001e20000000800 */
[----:B------:R-:W-:Y:S05]  /*13a90*/  BRA `(.L_x_40952) ;  /* 0x000005d000007947 */ /* 0x000fea0003800000 */
.L_x_40953:
[----:B------:R-:W-:Y:S02]  /*13aa0*/  ISETP.NE.U32.AND P2, PT, RZ, c[0x0][0x1c8], PT ;  /* 0x00007200ff007a0c */ /* 0x000fe40003f45070 */
[----:B------:R-:W-:Y:S02]  /*13ab0*/  ISETP.LT.AND P0, PT, R30, c[0x0][0x224], !P0 ;  /* 0x000089001e007a0c */ /* 0x000fe40004701270 */
[----:B------:R-:W-:-:S04]  /*13ac0*/  ISETP.NE.AND.EX P2, PT, RZ, c[0x0][0x1cc], PT, P2 ;  /* 0x00007300ff007a0c */ /* 0x000fc80003f45320 */
[----:B------:R-:W-:-:S04]  /*13ad0*/  ISETP.LT.AND P2, PT, R30, R23, P2 ;  /* 0x000000171e00720c */ /* 0x000fc80001741270 */
[----:B------:R-:W-:-:S13]  /*13ae0*/  PLOP3.LUT P0, PT, P2, P0, PT, 0xa8, 0x0 ;  /* 0x000000000000781c */ /* 0x000fda0001701570 */
[----:B------:R-:W-:Y:S05]  /*13af0*/  @!P0 BRA `(.L_x_40954) ;  /* 0x0000050000008947 */ /* 0x000fea0003800000 */
[----:B------:R-:W2:Y:S02]  /*13b00*/  LDL R15, [R34] ;  /* 0x00000000220f7983 */ /* 0x000ea40000100800 */
[----:B--2---:R-:W-:-:S04]  /*13b10*/  IADD3 R32, P0, R0, R15, RZ ;  /* 0x0000000f00207210 */ /* 0x004fc80007f1e0ff */
[----:B------:R-:W-:Y:S01]  /*13b20*/  LEA.HI.X.SX32 R15, R15, R76, 0x1, P0 ;  /* 0x0000004c0f0f7211 */ /* 0x000fe200000f0eff */
[----:B------:R-:W-:-:S03]  /*13b30*/  IMAD.SHL.U32 R36, R32, 0x4, RZ ;  /* 0x0000000420247824 */ /* 0x000fc600078e00ff */
[----:B------:R-:W-:Y:S02]  /*13b40*/  SHF.L.U64.HI R32, R32, 0x2, R15 ;  /* 0x0000000220207819 */ /* 0x000fe4000001020f */
[----:B------:R-:W-:-:S04]  /*13b50*/  IADD3 R14, P0, R36, c[0x0][0x160], RZ ;  /* 0x00005800240e7a10 */ /* 0x000fc80007f1e0ff */
[----:B------:R-:W-:Y:S02]  /*13b60*/  IADD3.X R15, R32, c[0x0][0x164], RZ, P0, !PT ;  /* 0x00005900200f7a10 */ /* 0x000fe400007fe4ff */
[----:B------:R-:W-:-:S03]  /*13b70*/  IADD3 R36, P0, R36, c[0x0][0x168], RZ ;  /* 0x00005a0024247a10 */ /* 0x000fc60007f1e0ff */
[----:B------:R0:W2:Y:S01]  /*13b80*/  LDG.E.CONSTANT R41, [R14.64] ;  /* 0x000000040e297981 */ /* 0x0000a2000c1e9900 */
[----:B------:R-:W-:-:S03]  /*13b90*/  IADD3.X R37, R32, c[0x0][0x16c], RZ, P0, !PT ;  /* 0x00005b0020257a10 */ /* 0x000fc600007fe4ff */
[----:B------:R-:W1:Y:S04]  /*13ba0*/  LDS R32, [0x204] ;  /* 0x00020400ff207984 */ /* 0x000e680000000800 */
[----:B------:R3:W5:Y:S01]  /*13bb0*/  LDG.E.CONSTANT R33, [R36.64] ;  /* 0x0000000424217981 */ /* 0x000762000c1e9900 */
[C---:B-1----:R-:W-:Y:S02]  /*13bc0*/  IADD3 R38, P0, R19.reuse, R32, RZ ;  /* 0x0000002013267210 */ /* 0x042fe40007f1e0ff */
[----:B------:R-:W-:Y:S02]  /*13bd0*/  SHF.R.S32.HI R34, RZ, 0x1f, R32 ;  /* 0x0000001fff227819 */ /* 0x000fe40000011420 */
[----:B---3--:R-:W-:Y:S01]  /*13be0*/  IADD3 R37, R32, 0x1, RZ ;  /* 0x0000000120257810 */ /* 0x008fe20007ffe0ff */
[----:B------:R-:W-:Y:S01]  /*13bf0*/  IMAD.SHL.U32 R35, R38, 0x4, RZ ;  /* 0x0000000426237824 */ /* 0x000fe200078e00ff */
[----:B------:R-:W-:-:S02]  /*13c00*/  LEA.HI.X.SX32 R39, R19, R34, 0x1, P0 ;  /* 0x0000002213277211 */ /* 0x000fc400000f0eff */
[----:B------:R-:W-:Y:S02]  /*13c10*/  ISETP.NE.U32.AND P0, PT, RZ, c[0x0][0x180], PT ;  /* 0x00006000ff007a0c */ /* 0x000fe40003f05070 */
[----:B------:R-:W-:Y:S02]  /*13c20*/  SHF.L.U64.HI R38, R38, 0x2, R39 ;  /* 0x0000000226267819 */ /* 0x000fe40000010227 */
[C---:B------:R-:W-:Y:S02]  /*13c30*/  IADD3 R34, P2, R35.reuse, c[0x0][0x170], RZ ;  /* 0x00005c0023227a10 */ /* 0x040fe40007f5e0ff */
[----:B0-----:R-:W-:Y:S02]  /*13c40*/  IADD3 R14, P4, R35, c[0x0][0x178], RZ ;  /* 0x00005e00230e7a10 */ /* 0x001fe40007f9e0ff */
[----:B------:R-:W-:Y:S02]  /*13c50*/  IADD3.X R35, R38, c[0x0][0x174], RZ, P2, !PT ;  /* 0x00005d0026237a10 */ /* 0x000fe400017fe4ff */
[----:B------:R-:W-:-:S02]  /*13c60*/  ISETP.NE.AND.EX P0, PT, RZ, c[0x0][0x184], PT, P0 ;  /* 0x00006100ff007a0c */ /* 0x000fc40003f05300 */
[----:B------:R-:W-:Y:S01]  /*13c70*/  IADD3.X R15, R38, c[0x0][0x17c], RZ, P4, !PT ;  /* 0x00005f00260f7a10 */ /* 0x000fe200027fe4ff */
[----:B--2---:R0:W-:Y:S10]  /*13c80*/  STG.E [R34.64], R41 ;  /* 0x0000002922007986 */ /* 0x0041f4000c101904 */
[----:B------:R-:W-:Y:S05]  /*13c90*/  @!P0 BRA `(.L_x_40968) ;  /* 0x0000034000008947 */ /* 0x000fea0003800000 */
[----:B------:R-:W1:Y:S01]  /*13ca0*/  I2F.RP R36, R31 ;  /* 0x0000001f00247306 */ /* 0x000e620000209400 */
[----:B------:R-:W-:-:S07]  /*13cb0*/  IABS R43, c[0x0][0x224] ;  /* 0x00008900002b7a13 */ /* 0x000fce0000000000 */
[----:B-1----:R-:W1:Y:S02]  /*13cc0*/  MUFU.RCP R36, R36 ;  /* 0x0000002400247308 */ /* 0x002e640000001000 */
[----:B01----:R-:W-:Y:S02]  /*13cd0*/  IADD3 R34, R36, 0xffffffe, RZ ;  /* 0x0ffffffe24227810 */ /* 0x003fe40007ffe0ff */
[----:B------:R-:W-:-:S04]  /*13ce0*/  IABS R36, R41 ;  /* 0x0000002900247213 */ /* 0x000fc80000000000 */
[----:B------:R0:W1:Y:S02]  /*13cf0*/  F2I.FTZ.U32.TRUNC.NTZ R35, R34 ;  /* 0x0000002200237305 */ /* 0x000064000021f000 */
        /* <DEDUP_REMOVED lines=18> */
[----:B------:R-:W-:-:S05]  /*13e20*/  @P0 IADD3 R34, R34, 0x1, RZ ;  /* 0x0000000122220810 */ /* 0x000fca0007ffe0ff */
[----:B------:R-:W-:Y:S01]  /*13e30*/  IMAD.MOV.U32 R31, RZ, RZ, R34 ;  /* 0x000000ffff1f7224 */ /* 0x000fe200078e0022 */
[----:B0-----:R-:W-:-:S03]  /*13e40*/  IADD3 R34, RZ, -R35, RZ ;  /* 0x80000023ff227210 */ /* 0x001fc60007ffe0ff */
        /* <DEDUP_REMOVED lines=11> */
[----:B------:R-:W-:Y:S02]  /*13f00*/  IMAD R34, R43, R34, R35 ;  /* 0x000000222b227224 */ /* 0x000fe400078e0223 */
[----:B------:R-:W-:-:S03]  /*13f10*/  IMAD.MOV.U32 R35, RZ, RZ, 0x4 ;  /* 0x00000004ff237424 */ /* 0x000fc600078e00ff */
[----:B------:R-:W-:-:S13]  /*13f20*/  ISETP.GT.U32.AND P0, PT, R43, R34, PT ;  /* 0x000000222b00720c */ /* 0x000fda0003f04070 */
[----:B------:R-:W-:-:S05]  /*13f30*/  @!P0 IMAD.IADD R34, R34, 0x1, -R43 ;  /* 0x0000000122228824 */ /* 0x000fca00078e0a2b */
[----:B------:R-:W-:-:S13]  /*13f40*/  ISETP.GT.U32.AND P0, PT, R43, R34, PT ;  /* 0x000000222b00720c */ /* 0x000fda0003f04070 */
[----:B------:R-:W-:-:S04]  /*13f50*/  @!P0 IMAD.IADD R34, R34, 0x1, -R43 ;  /* 0x0000000122228824 */ /* 0x000fc800078e0a2b */
[----:B------:R-:W-:Y:S01]  /*13f60*/  @!P2 IMAD.MOV R34, RZ, RZ, -R34 ;  /* 0x000000ffff22a224 */ /* 0x000fe200078e0a22 */
[----:B------:R-:W-:-:S04]  /*13f70*/  @!P4 LOP3.LUT R34, RZ, c[0x0][0x224], RZ, 0x33, !PT ;  /* 0x00008900ff22ca12 */ /* 0x000fc800078e33ff */
[----:B------:R-:W-:Y:S01]  /*13f80*/  SHF.L.U32 R36, R34, 0x2, RZ ;  /* 0x0000000222247819 */ /* 0x000fe200000006ff */
[----:B------:R-:W-:-:S04]  /*13f90*/  IMAD.IADD R34, R19, 0x1, R32 ;  /* 0x0000000113227824 */ /* 0x000fc800078e0220 */
[----:B------:R-:W-:Y:S01]  /*13fa0*/  IMAD.WIDE R34, R34, R35, c[0x0][0x180] ;  /* 0x0000600022227625 */ /* 0x000fe200078e0223 */
[----:B------:R-:W0:Y:S03]  /*13fb0*/  LDS R36, [R36+0x208] ;  /* 0x0002080024247984 */ /* 0x000e260000000800 */
[----:B0----5:R-:W-:-:S05]  /*13fc0*/  FADD.FTZ R31, R33, -R36 ;  /* 0x80000024211f7221 */ /* 0x021fca0000010000 */
[----:B------:R0:W-:Y:S02]  /*13fd0*/  STG.E [R34.64], R31 ;  /* 0x0000001f22007986 */ /* 0x0001e4000c101904 */
.L_x_40968:
[----:B-----5:R1:W-:Y:S04]  /*13fe0*/  STG.E [R14.64], R33 ;  /* 0x000000210e007986 */ /* 0x0203e8000c101904 */
[----:B------:R1:W-:Y:S02]  /*13ff0*/  STS [0x204], R37 ;  /* 0x00020425ff007388 */ /* 0x0003e40000000800 */
.L_x_40954:
[----:B------:R-:W-:Y:S01]  /*14000*/  WARPSYNC 0xffffffff ;  /* 0xffffffff00007948 */ /* 0x000fe20003800000 */
[----:B------:R-:W-:Y:S01]  /*14010*/  BAR.SYNC.DEFER_BLOCKING 0x0 ;  /* 0x0000000000007b1d */ /* 0x000fe20000010000 */
[----:B------:R-:W-:-:S04]  /*14020*/  IADD3 R30, R30, 0x1, RZ ;  /* 0x000000011e1e7810 */ /* 0x000fc80007ffe0ff */
[----:B------:R-:W-:Y:S01]  /*14030*/  ISETP.GE.U32.AND P0, PT, R30, 0x20, PT ;  /* 0x000000201e00780c */ /* 0x000fe20003f06070 */
[----:B-1----:R-:W1:Y:S02]  /*14040*/  LDS R14, [0x204] ;  /* 0x00020400ff0e7984 */ /* 0x002e640000000800 */
[----:B-1----:R-:W-:-:S13]  /*14050*/  ISETP.LT.AND P2, PT, R14, c[0x0][0x224], PT ;  /* 0x000089000e007a0c */ /* 0x002fda0003f41270 */
[----:B------:R-:W-:Y:S05]  /*14060*/  @!P0 BRA P2, `(.L_x_40969) ;  /* 0xffffdcc000008947 */ /* 0x000fea000103ffff */
.L_x_40952:
[----:B------:R-:W-:Y:S05]  /*14070*/  BSYNC B0 ;  /* 0x0000000000007941 */ /* 0x000fea0003800000 */
.L_x_40951:
        /* <DEDUP_REMOVED lines=14> */
[----:B------:R-:W-:-:S04]  /*14160*/  HFMA2.MMA R0, -RZ, RZ, 0, 5.9604644775390625e-08 ;  /* 0x00000001ff007435 */ /* 0x000fc800000001ff */
[----:B------:R-:W-:-:S05]  /*14170*/  IMAD.X R3, RZ, RZ, c[0x0][0x1d4], P0 ;  /* 0x00007500ff037624 */ /* 0x000fca00000e06ff */
[----:B------:R-:W-:Y:S01]  /*14180*/  STG.E.U8 [R2.64], R0 ;  /* 0x0000000002007986 */ /* 0x000fe2000c101104 */
[----:B------:R-:W-:Y:S05]  /*14190*/  EXIT ;  /* 0x000000000000794d */ /* 0x000fea0003800000 */
.L_x_40970:
[----:B------:R-:W-:-:S05]  /*141a0*/  IADD3 R2, P0, R0, c[0x0][0x1d0], RZ ;  /* 0x0000740000027a10 */ /* 0x000fca0007f1e0ff */
[----:B------:R-:W-:-:S05]  /*141b0*/  IMAD.X R3, RZ, RZ, c[0x0][0x1d4], P0 ;  /* 0x00007500ff037624 */ /* 0x000fca00000e06ff */
[----:B------:R-:W-:Y:S01]  /*141c0*/  STG.E.U8 [R2.64], RZ ;  /* 0x000000ff02007986 */ /* 0x000fe2000c101104 */
[----:B------:R-:W-:Y:S05]  /*141d0*/  EXIT ;  /* 0x000000000000794d */ /* 0x000fea0003800000 */
.L_x_40971:
        /* <DEDUP_REMOVED lines=10> */
.L_x_74496:


//--------------------- .text._ZN17fastertransformer38beam_online_softmax_topk_stage2_kernelIfLi32ELi128EEEvPKfS2_PiPT_ii --------------------------
	.section	.text._ZN17fastertransformer38beam_online_softmax_topk_stage2_kernelIfLi32ELi128EEEvPKfS2_PiPT_ii,"ax",@progbits
	.sectioninfo	@"SHI_REGISTERS=96"
	.align	128
        .global         _ZN17fastertransformer38beam_online_softmax_topk_stage2_kernelIfLi32ELi128EEEvPKfS2_PiPT_ii
        .type           _ZN17fastertransformer38beam_online_softmax_topk_stage2_kernelIfLi32ELi128EEEvPKfS2_PiPT_ii,@function
        .size           _ZN17fastertransformer38beam_online_softmax_topk_stage2_kernelIfLi32ELi128EEEvPKfS2_PiPT_ii,(.L_x_74497 - _ZN17fastertransformer38beam_online_softmax_topk_stage2_kernelIfLi32ELi128EEEvPKfS2_PiPT_ii)
        .other          _ZN17fastertransformer38beam_online_softmax_topk_stage2_kernelIfLi32ELi128EEEvPKfS2_PiPT_ii,@"STO_CUDA_ENTRY STV_DEFAULT"
_ZN17fastertransformer38beam_online_softmax_topk_stage2_kernelIfLi32ELi128EEEvPKfS2_PiPT_ii:
.text._ZN17fastertransformer38beam_online_softmax_topk_stage2_kernelIfLi32ELi128EEEvPKfS2_PiPT_ii:
        /* <DEDUP_REMOVED lines=70> */
.L_x_40976:
        /* <DEDUP_REMOVED lines=10> */
.L_x_40975:
[----:B------:R-:W-:Y:S05]  /*0500*/  BSYNC B1 ;  /* 0x0000000000017941 */ /* 0x000fea0003800000 */
.L_x_40974:
        /* <DEDUP_REMOVED lines=14> */
.L_x_40979:
        /* <DEDUP_REMOVED lines=38> */
.L_x_40978:
[----:B------:R-:W-:Y:S05]  /*0850*/  BSYNC B1 ;  /* 0x0000000000017941 */ /* 0x000fea0003800000 */
.L_x_40977:
        /* <DEDUP_REMOVED lines=25> */
.L_x_40981:
[----:B------:R-:W-:Y:S05]  /*09f0*/  BSYNC B1 ;  /* 0x0000000000017941 */ /* 0x000fea0003800000 */
.L_x_40980:
        /* <DEDUP_REMOVED lines=10> */
.L_x_40973:
[----:B------:R-:W-:Y:S05]  /*0aa0*/  BSYNC B0 ;  /* 0x0000000000007941 */ /* 0x000fea0003800000 */
.L_x_40972:
        /* <DEDUP_REMOVED lines=45> */
[----:B0-----:R-:W-:Y:S02]  /*0d80*/  IMAD.MOV.U32 R2, RZ, RZ, -0x800001 ;  /* 0xff7fffffff027424 */ /* 0x001fe400078e00ff */
        /* <DEDUP_REMOVED lines=42> */
.L_x_40988:
        /* <DEDUP_REMOVED lines=44> */
.L_x_40987:
        /* <DEDUP_REMOVED lines=25> */
.L_x_40989:
[----:B------:R-:W-:-:S13]  /*1480*/  ISETP.NE.OR P0, PT, R5, RZ, P0 ;  /* 0x000000ff0500720c */ /* 0x000fda0000705670 */
[----:B------:R-:W-:Y:S05]  /*1490*/  @!P0 BRA `(.L_x_40985) ;  /* 0x000000e000008947 */ /* 0x000fea0003800000 */
.L_x_40986:
        /* <DEDUP_REMOVED lines=14> */
.L_x_40985:
[----:B------:R-:W-:-:S13]  /*1580*/  LOP3.LUT P0, RZ, R2, 0x3, RZ, 0xc0, !PT ;  /* 0x0000000302ff7812 */ /* 0x000fda000780c0ff */
[----:B------:R-:W-:Y:S05]  /*1590*/  @!P0 BRA `(.L_x_40984) ;  /* 0x000000e000008947 */ /* 0x000fea0003800000 */
[----:B------:R-:W-:Y:S01]  /*15a0*/  IMAD R5, R0, 0x42, R3 ;  /* 0x0000004200057824 */ /* 0x000fe200078e0203 */
[----:B------:R-:W-:Y:S01]  /*15b0*/  LOP3.LUT R2, R2, 0x3, RZ, 0xc0, !PT ;  /* 0x0000000302027812 */ /* 0x000fe200078ec0ff */
[----:B------:R-:W-:-:S03]  /*15c0*/  IMAD R3, R3, 0x4, R4 ;  /* 0x0000000403037824 */ /* 0x000fc600078e0204 */
[----:B------:R-:W-:Y:S02]  /*15d0*/  LEA R4, R5, 0x5b0, 0x2 ;  /* 0x000005b005047811 */ /* 0x000fe400078e10ff */
[----:B--2---:R-:W-:-:S03]  /*15e0*/  IADD3 R6, R3, 0x88, RZ ;  /* 0x0000008803067810 */ /* 0x004fc60007ffe0ff */
.L_x_40990:
        /* <DEDUP_REMOVED lines=9> */
.L_x_40984:
        /* <DEDUP_REMOVED lines=37> */
.L_x_40983:
[----:B------:R-:W-:Y:S05]  /*18d0*/  BSYNC B0 ;  /* 0x0000000000007941 */ /* 0x000fea0003800000 */
.L_x_40982:
        /* <DEDUP_REMOVED lines=100> */
[----:B------:R0:W-:Y:S04]  /*1f20*/  STL.64 [R1], R4 ;  /* 0x0000000401007387 */ /* 0x0001e80000100a00 */
[----:B------:R-:W-:Y:S01]  /*1f30*/  BAR.SYNC.DEFER_BLOCKING 0x0 ;  /* 0x0000000000007b1d */ /* 0x000fe20000010000 */
[----:B------:R-:W-:-:S13]  /*1f40*/  ISETP.GT.AND P0, PT, R0, 0x1e, PT ;  /* 0x0000001e0000780c */ /* 0x000fda0003f04270 */
[----:B------:R-:W-:Y:S05]  /*1f50*/  @P0 BRA `(.L_x_40992) ;  /* 0x000020d000000947 */ /* 0x000fea0003800000 */
[----:B0-----:R-:W-:-:S04]  /*1f60*/  FSETP.GT.FTZ.AND P0, PT, R87, R4, PT ;  /* 0x000000045700720b */ /* 0x001fc80003f14000 */
[----:B------:R-:W-:Y:S02]  /*1f70*/  FSEL R6, R87, R4, P0 ;  /* 0x0000000457067208 */ /* 0x000fe40000000000 */
        /* <DEDUP_REMOVED lines=9> */
.L_x_41087:
        /* <DEDUP_REMOVED lines=20> */
.L_x_40994:
[----:B------:R-:W-:Y:S01]  /*2150*/  IMAD.MOV.U32 R8, RZ, RZ, R55 ;  /* 0x000000ffff087224 */ /* 0x000fe200078e0037 */
[----:B------:R-:W-:Y:S01]  /*2160*/  MOV R55, R54 ;  /* 0x0000003600377202 */ /* 0x000fe20000000f00 */
[----:B------:R-:W-:Y:S02]  /*2170*/  IMAD.MOV.U32 R10, RZ, RZ, R53 ;  /* 0x000000ffff0a7224 */ /* 0x000fe400078e0035 */
[----:B------:R-:W-:Y:S02]  /*2180*/  IMAD.MOV.U32 R53, RZ, RZ, R52 ;  /* 0x000000ffff357224 */ /* 0x000fe400078e0034 */
.L_x_40995:
[----:B------:R-:W-:Y:S05]  /*2190*/  BSYNC B1 ;  /* 0x0000000000017941 */ /* 0x000fea0003800000 */
.L_x_40993:
        /* <DEDUP_REMOVED lines=11> */
.L_x_40997:
[----:B------:R-:W-:Y:S01]  /*2250*/  IMAD.MOV.U32 R9, RZ, RZ, R8 ;  /* 0x000000ffff097224 */ /* 0x000fe200078e0008 */
[----:B------:R-:W-:Y:S01]  /*2260*/  MOV R54, R57 ;  /* 0x0000003900367202 */ /* 0x000fe20000000f00 */
[----:B------:R-:W-:Y:S02]  /*2270*/  IMAD.MOV.U32 R11, RZ, RZ, R10 ;  /* 0x000000ffff0b7224 */ /* 0x000fe400078e000a */
[----:B------:R-:W-:Y:S02]  /*2280*/  IMAD.MOV.U32 R52, RZ, RZ, R47 ;  /* 0x000000ffff347224 */ /* 0x000fe400078e002f */
.L_x_40998:
[----:B------:R-:W-:Y:S05]  /*2290*/  BSYNC B1 ;  /* 0x0000000000017941 */ /* 0x000fea0003800000 */
.L_x_40996:
        /* <DEDUP_REMOVED lines=11> */
.L_x_41000:
[----:B------:R-:W-:Y:S01]  /*2350*/  IMAD.MOV.U32 R8, RZ, RZ, R9 ;  /* 0x000000ffff087224 */ /* 0x000fe200078e0009 */
[----:B------:R-:W-:Y:S01]  /*2360*/  MOV R57, R56 ;  /* 0x0000003800397202 */ /* 0x000fe20000000f00 */
[----:B------:R-:W-:Y:S02]  /*2370*/  IMAD.MOV.U32 R10, RZ, RZ, R11 ;  /* 0x000000ffff0a7224 */ /* 0x000fe400078e000b */
[----:B------:R-:W-:Y:S02]  /*2380*/  IMAD.MOV.U32 R47, RZ, RZ, R46 ;  /* 0x000000ffff2f7224 */ /* 0x000fe400078e002e */
.L_x_41001:
[----:B------:R-:W-:Y:S05]  /*2390*/  BSYNC B1 ;  /* 0x0000000000017941 */ /* 0x000fea0003800000 */
.L_x_40999:
        /* <DEDUP_REMOVED lines=11> */
.L_x_41003:
[----:B------:R-:W-:Y:S01]  /*2450*/  IMAD.MOV.U32 R9, RZ, RZ, R8 ;  /* 0x000000ffff097224 */ /* 0x000fe200078e0008 */
[----:B------:R-:W-:Y:S01]  /*2460*/  MOV R56, R59 ;  /* 0x0000003b00387202 */ /* 0x000fe20000000f00 */
[----:B------:R-:W-:Y:S02]  /*2470*/  IMAD.MOV.U32 R11, RZ, RZ, R10 ;  /* 0x000000ffff0b7224 */ /* 0x000fe400078e000a */
[----:B------:R-:W-:Y:S02]  /*2480*/  IMAD.MOV.U32 R46, RZ, RZ, R45 ;  /* 0x000000ffff2e7224 */ /* 0x000fe400078e002d */
.L_x_41004:
[----:B------:R-:W-:Y:S05]  /*2490*/  BSYNC B1 ;  /* 0x0000000000017941 */ /* 0x000fea0003800000 */
.L_x_41002:
        /* <DEDUP_REMOVED lines=11> */
.L_x_41006:
[----:B------:R-:W-:Y:S01]  /*2550*/  IMAD.MOV.U32 R8, RZ, RZ, R9 ;  /* 0x000000ffff087224 */ /* 0x000fe200078e0009 */
[----:B------:R-:W-:Y:S01]  /*2560*/  MOV R59, R58 ;  /* 0x0000003a003b7202 */ /* 0x000fe20000000f00 */
[----:B------:R-:W-:Y:S02]  /*2570*/  IMAD.MOV.U32 R10, RZ, RZ, R11 ;  /* 0x000000ffff0a7224 */ /* 0x000fe400078e000b */
[----:B------:R-:W-:Y:S02]  /*2580*/  IMAD.MOV.U32 R45, RZ, RZ, R44 ;  /* 0x000000ffff2d7224 */ /* 0x000fe400078e002c */
.L_x_41007:
[----:B------:R-:W-:Y:S05]  /*2590*/  BSYNC B1 ;  /* 0x0000000000017941 */ /* 0x000fea0003800000 */
.L_x_41005:
        /* <DEDUP_REMOVED lines=11> */
.L_x_41009:
[----:B------:R-:W-:Y:S01]  /*2650*/  IMAD.MOV.U32 R9, RZ, RZ, R8 ;  /* 0x000000ffff097224 */ /* 0x000fe200078e0008 */
[----:B------:R-:W-:Y:S01]  /*2660*/  MOV R58, R61 ;  /* 0x0000003d003a7202 */ /* 0x000fe20000000f00 */
[----:B------:R-:W-:Y:S02]  /*2670*/  IMAD.MOV.U32 R11, RZ, RZ, R10 ;  /* 0x000000ffff0b7224 */ /* 0x000fe400078e000a */
[----:B------:R-:W-:Y:S02]  /*2680*/  IMAD.MOV.U32 R44, RZ, RZ, R43 ;  /* 0x000000ffff2c7224 */ /* 0x000fe400078e002b */
.L_x_41010:
[----:B------:R-:W-:Y:S05]  /*2690*/  BSYNC B1 ;  /* 0x0000000000017941 */ /* 0x000fea0003800000 */
.L_x_41008:
        /* <DEDUP_REMOVED lines=11> */
.L_x_41012:
[----:B------:R-:W-:Y:S01]  /*2750*/  IMAD.MOV.U32 R8, RZ, RZ, R9 ;  /* 0x000000ffff087224 */ /* 0x000fe200078e0009 */
[----:B------:R-:W-:Y:S01]  /*2760*/  MOV R61, R60 ;  /* 0x0000003c003d7202 */ /* 0x000fe20000000f00 */
[----:B------:R-:W-:Y:S02]  /*2770*/  IMAD.MOV.U32 R10, RZ, RZ, R11 ;  /* 0x000000ffff0a7224 */ /* 0x000fe400078e000b */
[----:B------:R-:W-:Y:S02]  /*2780*/  IMAD.MOV.U32 R43, RZ, RZ, R42 ;  /* 0x000000ffff2b7224 */ /* 0x000fe400078e002a */
.L_x_41013:
[----:B------:R-:W-:Y:S05]  /*2790*/  BSYNC B1 ;  /* 0x0000000000017941 */ /* 0x000fea0003800000 */
.L_x_41011:
        /* <DEDUP_REMOVED lines=11> */
.L_x_41015:
[----:B------:R-:W-:Y:S01]  /*2850*/  IMAD.MOV.U32 R9, RZ, RZ, R8 ;  /* 0x000000ffff097224 */ /* 0x000fe200078e0008 */
[----:B------:R-:W-:Y:S01]  /*2860*/  MOV R60, R63 ;  /* 0x0000003f003c7202 */ /* 0x000fe20000000f00 */
[----:B------:R-:W-:Y:S02]  /*2870*/  IMAD.MOV.U32 R11, RZ, RZ, R10 ;  /* 0x000000ffff0b7224 */ /* 0x000fe400078e000a */
[----:B------:R-:W-:Y:S02]  /*2880*/  IMAD.MOV.U32 R42, RZ, RZ, R41 ;  /* 0x000000ffff2a7224 */ /* 0x000fe400078e0029 */
.L_x_41016:
[----:B------:R-:W-:Y:S05]  /*2890*/  BSYNC B1 ;  /* 0x0000000000017941 */ /* 0x000fea0003800000 */
.L_x_41014:
        /* <DEDUP_REMOVED lines=11> */
.L_x_41018:
[----:B------:R-:W-:Y:S01]  /*2950*/  IMAD.MOV.U32 R8, RZ, RZ, R9 ;  /* 0x000000ffff087224 */ /* 0x000fe200078e0009 */
[----:B------:R-:W-:Y:S01]  /*2960*/  MOV R63, R62 ;  /* 0x0000003e003f7202 */ /* 0x000fe20000000f00 */
[----:B------:R-:W-:Y:S02]  /*2970*/  IMAD.MOV.U32 R10, RZ, RZ, R11 ;  /* 0x000000ffff0a7224 */ /* 0x000fe400078e000b */
[----:B------:R-:W-:Y:S02]  /*2980*/  IMAD.MOV.U32 R41, RZ, RZ, R40 ;  /* 0x000000ffff297224 */ /* 0x000fe400078e0028 */
.L_x_41019:
[----:B------:R-:W-:Y:S05]  /*2990*/  BSYNC B1 ;  /* 0x0000000000017941 */ /* 0x000fea0003800000 */
.L_x_41017:
        /* <DEDUP_REMOVED lines=11> */
.L_x_41021:
[----:B------:R-:W-:Y:S01]  /*2a50*/  IMAD.MOV.U32 R9, RZ, RZ, R8 ;  /* 0x000000ffff097224 */ /* 0x000fe200078e0008 */
[----:B------:R-:W-:Y:S01]  /*2a60*/  MOV R62, R65 ;  /* 0x00000041003e7202 */ /* 0x000fe20000000f00 */
[----:B------:R-:W-:Y:S02]  /*2a70*/  IMAD.MOV.U32 R11, RZ, RZ, R10 ;  /* 0x000000ffff0b7224 */ /* 0x000fe400078e000a */
[----:B------:R-:W-:Y:S02]  /*2a80*/  IMAD.MOV.U32 R40, RZ, RZ, R39 ;  /* 0x000000ffff287224 */ /* 0x000fe400078e0027 */
.L_x_41022:
[----:B------:R-:W-:Y:S05]  /*2a90*/  BSYNC B1 ;  /* 0x0000000000017941 */ /* 0x000fea0003800000 */
.L_x_41020:
        /* <DEDUP_REMOVED lines=11> */
.L_x_41024:
[----:B------:R-:W-:Y:S01]  /*2b50*/  IMAD.MOV.U32 R8, RZ, RZ, R9 ;  /* 0x000000ffff087224 */ /* 0x000fe200078e0009 */
[----:B------:R-:W-:Y:S01]  /*2b60*/  MOV R65, R64 ;  /* 0x0000004000417202 */ /* 0x000fe20000000f00 */
[----:B------:R-:W-:Y:S02]  /*2b70*/  IMAD.MOV.U32 R10, RZ, RZ, R11 ;  /* 0x000000ffff0a7224 */ /* 0x000fe400078e000b */
[----:B------:R-:W-:Y:S02]  /*2b80*/  IMAD.MOV.U32 R39, RZ, RZ, R38 ;  /* 0x000000ffff277224 */ /* 0x000fe400078e0026 */
.L_x_41025:
[----:B------:R-:W-:Y:S05]  /*2b90*/  BSYNC B1 ;  /* 0x0000000000017941 */ /* 0x000fea0003800000 */
.L_x_41023:
        /* <DEDUP_REMOVED lines=11> */
.L_x_41027:
[----:B------:R-:W-:Y:S01]  /*2c50*/  IMAD.MOV.U32 R9, RZ, RZ, R8 ;  /* 0x000000ffff097224 */ /* 0x000fe200078e0008 */
[----:B------:R-:W-:Y:S01]  /*2c60*/  MOV R64, R67 ;  /* 0x0000004300407202 */ /* 0x000fe20000000f00 */
[----:B------:R-:W-:Y:S02]  /*2c70*/  IMAD.MOV.U32 R11, RZ, RZ, R10 ;  /* 0x000000ffff0b7224 */ /* 0x000fe400078e000a */
[----:B------:R-:W-:Y:S02]  /*2c80*/  IMAD.MOV.U32 R38, RZ, RZ, R37 ;  /* 0x000000ffff267224 */ /* 0x000fe400078e0025 */
.L_x_41028:
[----:B------:R-:W-:Y:S05]  /*2c90*/  BSYNC B1 ;  /* 0x0000000000017941 */ /* 0x000fea0003800000 */
.L_x_41026:
        /* <DEDUP_REMOVED lines=11> */
.L_x_41030:
[----:B------:R-:W-:Y:S01]  /*2d50*/  IMAD.MOV.U32 R8, RZ, RZ, R9 ;  /* 0x000000ffff087224 */ /* 0x000fe200078e0009 */
[----:B------:R-:W-:Y:S01]  /*2d60*/  MOV R67, R66 ;  /* 0x0000004200437202 */ /* 0x000fe20000000f00 */
[----:B------:R-:W-:Y:S02]  /*2d70*/  IMAD.MOV.U32 R10, RZ, RZ, R11 ;  /* 0x000000ffff0a7224 */ /* 0x000fe400078e000b */
[----:B------:R-:W-:Y:S02]  /*2d80*/  IMAD.MOV.U32 R37, RZ, RZ, R36 ;  /* 0x000000ffff257224 */ /* 0x000fe400078e0024 */
.L_x_41031:
[----:B------:R-:W-:Y:S05]  /*2d90*/  BSYNC B1 ;  /* 0x0000000000017941 */ /* 0x000fea0003800000 */
.L_x_41029:
        /* <DEDUP_REMOVED lines=11> */
.L_x_41033:
[----:B------:R-:W-:Y:S01]  /*2e50*/  IMAD.MOV.U32 R9, RZ, RZ, R8 ;  /* 0x000000ffff097224 */ /* 0x000fe200078e0008 */
[----:B------:R-:W-:Y:S01]  /*2e60*/  MOV R66, R69 ;  /* 0x0000004500427202 */ /* 0x000fe20000000f00 */
[----:B------:R-:W-:Y:S02]  /*2e70*/  IMAD.MOV.U32 R11, RZ, RZ, R10 ;  /* 0x000000ffff0b7224 */ /* 0x000fe400078e000a */
[----:B------:R-:W-:Y:S02]  /*2e80*/  IMAD.MOV.U32 R36, RZ, RZ, R35 ;  /* 0x000000ffff247224 */ /* 0x000fe400078e0023 */
.L_x_41034:
[----:B------:R-:W-:Y:S05]  /*2e90*/  BSYNC B1 ;  /* 0x0000000000017941 */ /* 0x000fea0003800000 */
.L_x_41032:
        /* <DEDUP_REMOVED lines=11> */
.L_x_41036:
[----:B------:R-:W-:Y:S01]  /*2f50*/  IMAD.MOV.U32 R8, RZ, RZ, R9 ;  /* 0x000000ffff087224 */ /* 0x000fe200078e0009 */
[----:B------:R-:W-:Y:S01]  /*2f60*/  MOV R69, R68 ;  /* 0x0000004400457202 */ /* 0x000fe20000000f00 */
[----:B------:R-:W-:Y:S02]  /*2f70*/  IMAD.MOV.U32 R10, RZ, RZ, R11 ;  /* 0x000000ffff0a7224 */ /* 0x000fe400078e000b */
[----:B------:R-:W-:Y:S02]  /*2f80*/  IMAD.MOV.U32 R35, RZ, RZ, R34 ;  /* 0x000000ffff237224 */ /* 0x000fe400078e0022 */
.L_x_41037:
[----:B------:R-:W-:Y:S05]  /*2f90*/  BSYNC B1 ;  /* 0x0000000000017941 */ /* 0x000fea0003800000 */
.L_x_41035:
        /* <DEDUP_REMOVED lines=11> */
.L_x_41039:
[----:B------:R-:W-:Y:S01]  /*3050*/  IMAD.MOV.U32 R9, RZ, RZ, R8 ;  /* 0x000000ffff097224 */ /* 0x000fe200078e0008 */
[----:B------:R-:W-:Y:S01]  /*3060*/  MOV R68, R71 ;  /* 0x0000004700447202 */ /* 0x000fe20000000f00 */
[----:B------:R-:W-:Y:S02]  /*3070*/  IMAD.MOV.U32 R11, RZ, RZ, R10 ;  /* 0x000000ffff0b7224 */ /* 0x000fe400078e000a */
[----:B------:R-:W-:Y:S02]  /*3080*/  IMAD.MOV.U32 R34, RZ, RZ, R33 ;  /* 0x000000ffff227224 */ /* 0x000fe400078e0021 */
.L_x_41040:
[----:B------:R-:W-:Y:S05]  /*3090*/  BSYNC B1 ;  /* 0x0000000000017941 */ /* 0x000fea0003800000 */
.L_x_41038:
        /* <DEDUP_REMOVED lines=11> */
.L_x_41042:
[----:B------:R-:W-:Y:S01]  /*3150*/  IMAD.MOV.U32 R8, RZ, RZ, R9 ;  /* 0x000000ffff087224 */ /* 0x000fe200078e0009 */
[----:B------:R-:W-:Y:S01]  /*3160*/  MOV R71, R70 ;  /* 0x0000004600477202 */ /* 0x000fe20000000f00 */
[----:B------:R-:W-:Y:S02]  /*3170*/  IMAD.MOV.U32 R10, RZ, RZ, R11 ;  /* 0x000000ffff0a7224 */ /* 0x000fe400078e000b */
[----:B------:R-:W-:Y:S02]  /*3180*/  IMAD.MOV.U32 R33, RZ, RZ, R32 ;  /* 0x000000ffff217224 */ /* 0x000fe400078e0020 */
.L_x_41043:
[----:B------:R-:W-:Y:S05]  /*3190*/  BSYNC B1 ;  /* 0x0000000000017941 */ /* 0x000fea0003800000 */
.L_x_41041:
        /* <DEDUP_REMOVED lines=11> */
.L_x_41045:
[----:B------:R-:W-:Y:S01]  /*3250*/  IMAD.MOV.U32 R9, RZ, RZ, R8 ;  /* 0x000000ffff097224 */ /* 0x000fe200078e0008 */
[----:B------:R-:W-:Y:S01]  /*3260*/  MOV R70, R73 ;  /* 0x0000004900467202 */ /* 0x000fe20000000f00 */
[----:B------:R-:W-:Y:S02]  /*3270*/  IMAD.MOV.U32 R11, RZ, RZ, R10 ;  /* 0x000000ffff0b7224 */ /* 0x000fe400078e000a */
[----:B------:R-:W-:Y:S02]  /*3280*/  IMAD.MOV.U32 R32, RZ, RZ, R31 ;  /* 0x000000ffff207224 */ /* 0x000fe400078e001f */
.L_x_41046:
[----:B------:R-:W-:Y:S05]  /*3290*/  BSYNC B1 ;  /* 0x0000000000017941 */ /* 0x000fea0003800000 */
.L_x_41044:
        /* <DEDUP_REMOVED lines=11> */
.L_x_41048:
[----:B------:R-:W-:Y:S01]  /*3350*/  IMAD.MOV.U32 R8, RZ, RZ, R9 ;  /* 0x000000ffff087224 */ /* 0x000fe200078e0009 */
[----:B------:R-:W-:Y:S01]  /*3360*/  MOV R73, R72 ;  /* 0x0000004800497202 */ /* 0x000fe20000000f00 */
[----:B------:R-:W-:Y:S02]  /*3370*/  IMAD.MOV.U32 R10, RZ, RZ, R11 ;  /* 0x000000ffff0a7224 */ /* 0x000fe400078e000b */
[----:B------:R-:W-:Y:S02]  /*3380*/  IMAD.MOV.U32 R31, RZ, RZ, R30 ;  /* 0x000000ffff1f7224 */ /* 0x000fe400078e001e */
.L_x_41049:
[----:B------:R-:W-:Y:S05]  /*3390*/  BSYNC B1 ;  /* 0x0000000000017941 */ /* 0x000fea0003800000 */
.L_x_41047:
        /* <DEDUP_REMOVED lines=11> */
.L_x_41051:
[----:B------:R-:W-:Y:S01]  /*3450*/  IMAD.MOV.U32 R9, RZ, RZ, R8 ;  /* 0x000000ffff097224 */ /* 0x000fe200078e0008 */
[----:B------:R-:W-:Y:S01]  /*3460*/  MOV R72, R75 ;  /* 0x0000004b00487202 */ /* 0x000fe20000000f00 */
[----:B------:R-:W-:Y:S02]  /*3470*/  IMAD.MOV.U32 R11, RZ, RZ, R10 ;  /* 0x000000ffff0b7224 */ /* 0x000fe400078e000a */
[----:B------:R-:W-:Y:S02]  /*3480*/  IMAD.MOV.U32 R30, RZ, RZ, R29 ;  /* 0x000000ffff1e7224 */ /* 0x000fe400078e001d */
.L_x_41052:
[----:B------:R-:W-:Y:S05]  /*3490*/  BSYNC B1 ;  /* 0x0000000000017941 */ /* 0x000fea0003800000 */
.L_x_41050:
        /* <DEDUP_REMOVED lines=11> */
.L_x_41054:
[----:B------:R-:W-:Y:S01]  /*3550*/  IMAD.MOV.U32 R8, RZ, RZ, R9 ;  /* 0x000000ffff087224 */ /* 0x000fe200078e0009 */
[----:B------:R-:W-:Y:S01]  /*3560*/  MOV R75, R74 ;  /* 0x0000004a004b7202 */ /* 0x000fe20000000f00 */
[----:B------:R-:W-:Y:S02]  /*3570*/  IMAD.MOV.U32 R10, RZ, RZ, R11 ;  /* 0x000000ffff0a7224 */ /* 0x000fe400078e000b */
[----:B------:R-:W-:Y:S02]  /*3580*/  IMAD.MOV.U32 R29, RZ, RZ, R28 ;  /* 0x000000ffff1d7224 */ /* 0x000fe400078e001c */
.L_x_41055:
[----:B------:R-:W-:Y:S05]  /*3590*/  BSYNC B1 ;  /* 0x0000000000017941 */ /* 0x000fea0003800000 */
.L_x_41053:
        /* <DEDUP_REMOVED lines=11> */
.L_x_41057:
[----:B------:R-:W-:Y:S01]  /*3650*/  IMAD.MOV.U32 R9, RZ, RZ, R8 ;  /* 0x000000ffff097224 */ /* 0x000fe200078e0008 */
[----:B------:R-:W-:Y:S01]  /*3660*/  MOV R74, R77 ;  /* 0x0000004d004a7202 */ /* 0x000fe20000000f00 */
[----:B------:R-:W-:Y:S02]  /*3670*/  IMAD.MOV.U32 R11, RZ, RZ, R10 ;  /* 0x000000ffff0b7224 */ /* 0x000fe400078e000a */
[----:B------:R-:W-:Y:S02]  /*3680*/  IMAD.MOV.U32 R28, RZ, RZ, R27 ;  /* 0x000000ffff1c7224 */ /* 0x000fe400078e001b */
.L_x_41058:
[----:B------:R-:W-:Y:S05]  /*3690*/  BSYNC B1 ;  /* 0x0000000000017941 */ /* 0x000fea0003800000 */
.L_x_41056:
        /* <DEDUP_REMOVED lines=11> */
.L_x_41060:
[----:B------:R-:W-:Y:S01]  /*3750*/  IMAD.MOV.U32 R8, RZ, RZ, R9 ;  /* 0x000000ffff087224 */ /* 0x000fe200078e0009 */
[----:B------:R-:W-:Y:S01]  /*3760*/  MOV R77, R76 ;  /* 0x0000004c004d7202 */ /* 0x000fe20000000f00 */
[----:B------:R-:W-:Y:S02]  /*3770*/  IMAD.MOV.U32 R10, RZ, RZ, R11 ;  /* 0x000000ffff0a7224 */ /* 0x000fe400078e000b */
[----:B------:R-:W-:Y:S02]  /*3780*/  IMAD.MOV.U32 R27, RZ, RZ, R26 ;  /* 0x000000ffff1b7224 */ /* 0x000fe400078e001a */
.L_x_41061:
[----:B------:R-:W-:Y:S05]  /*3790*/  BSYNC B1 ;  /* 0x0000000000017941 */ /* 0x000fea0003800000 */
.L_x_41059:
        /* <DEDUP_REMOVED lines=11> */
.L_x_41063:
[----:B------:R-:W-:Y:S01]  /*3850*/  IMAD.MOV.U32 R9, RZ, RZ, R8 ;  /* 0x000000ffff097224 */ /* 0x000fe200078e0008 */
[----:B------:R-:W-:Y:S01]  /*3860*/  MOV R76, R79 ;  /* 0x0000004f004c7202 */ /* 0x000fe20000000f00 */
[----:B------:R-:W-:Y:S02]  /*3870*/  IMAD.MOV.U32 R11, RZ, RZ, R10 ;  /* 0x000000ffff0b7224 */ /* 0x000fe400078e000a */
[----:B------:R-:W-:Y:S02]  /*3880*/  IMAD.MOV.U32 R26, RZ, RZ, R25 ;  /* 0x000000ffff1a7224 */ /* 0x000fe400078e0019 */
.L_x_41064:
[----:B------:R-:W-:Y:S05]  /*3890*/  BSYNC B1 ;  /* 0x0000000000017941 */ /* 0x000fea0003800000 */
.L_x_41062:
        /* <DEDUP_REMOVED lines=11> */
.L_x_41066:
[----:B------:R-:W-:Y:S01]  /*3950*/  IMAD.MOV.U32 R8, RZ, RZ, R9 ;  /* 0x000000ffff087224 */ /* 0x000fe200078e0009 */
[----:B------:R-:W-:Y:S01]  /*3960*/  MOV R79, R78 ;  /* 0x0000004e004f7202 */ /* 0x000fe20000000f00 */
[----:B------:R-:W-:Y:S02]  /*3970*/  IMAD.MOV.U32 R10, RZ, RZ, R11 ;  /* 0x000000ffff0a7224 */ /* 0x000fe400078e000b */
[----:B------:R-:W-:Y:S02]  /*3980*/  IMAD.MOV.U32 R25, RZ, RZ, R24 ;  /* 0x000000ffff197224 */ /* 0x000fe400078e0018 */
.L_x_41067:
[----:B------:R-:W-:Y:S05]  /*3990*/  BSYNC B1 ;  /* 0x0000000000017941 */ /* 0x000fea0003800000 */
.L_x_41065:
        /* <DEDUP_REMOVED lines=11> */
.L_x_41069:
[----:B------:R-:W-:Y:S01]  /*3a50*/  IMAD.MOV.U32 R9, RZ, RZ, R8 ;  /* 0x000000ffff097224 */ /* 0x000fe200078e0008 */
[----:B------:R-:W-:Y:S01]  /*3a60*/  MOV R78, R81 ;  /* 0x00000051004e7202 */ /* 0x000fe20000000f00 */
[----:B------:R-:W-:Y:S02]  /*3a70*/  IMAD.MOV.U32 R11, RZ, RZ, R10 ;  /* 0x000000ffff0b7224 */ /* 0x000fe400078e000a */
[----:B------:R-:W-:Y:S02]  /*3a80*/  IMAD.MOV.U32 R24, RZ, RZ, R23 ;  /* 0x000000ffff187224 */ /* 0x000fe400078e0017 */
.L_x_41070:
[----:B------:R-:W-:Y:S05]  /*3a90*/  BSYNC B1 ;  /* 0x0000000000017941 */ /* 0x000fea0003800000 */
.L_x_41068:
        /* <DEDUP_REMOVED lines=11> */
.L_x_41072:
[----:B------:R-:W-:Y:S01]  /*3b50*/  IMAD.MOV.U32 R8, RZ, RZ, R9 ;  /* 0x000000ffff087224 */ /* 0x000fe200078e0009 */
[----:B------:R-:W-:Y:S01]  /*3b60*/  MOV R81, R80 ;  /* 0x0000005000517202 */ /* 0x000fe20000000f00 */
[----:B------:R-:W-:Y:S02]  /*3b70*/  IMAD.MOV.U32 R10, RZ, RZ, R11 ;  /* 0x000000ffff0a7224 */ /* 0x000fe400078e000b */
[----:B------:R-:W-:Y:S02]  /*3b80*/  IMAD.MOV.U32 R23, RZ, RZ, R22 ;  /* 0x000000ffff177224 */ /* 0x000fe400078e0016 */
.L_x_41073:
[----:B------:R-:W-:Y:S05]  /*3b90*/  BSYNC B1 ;  /* 0x0000000000017941 */ /* 0x000fea0003800000 */
.L_x_41071:
        /* <DEDUP_REMOVED lines=11> */
.L_x_41075:
[----:B------:R-:W-:Y:S01]  /*3c50*/  IMAD.MOV.U32 R9, RZ, RZ, R8 ;  /* 0x000000ffff097224 */ /* 0x000fe200078e0008 */
[----:B------:R-:W-:Y:S01]  /*3c60*/  MOV R80, R83 ;  /* 0x0000005300507202 */ /* 0x000fe20000000f00 */
[----:B------:R-:W-:Y:S02]  /*3c70*/  IMAD.MOV.U32 R11, RZ, RZ, R10 ;  /* 0x000000ffff0b7224 */ /* 0x000fe400078e000a */
[----:B------:R-:W-:Y:S02]  /*3c80*/  IMAD.MOV.U32 R22, RZ, RZ, R21 ;  /* 0x000000ffff167224 */ /* 0x000fe400078e0015 */
.L_x_41076:
[----:B------:R-:W-:Y:S05]  /*3c90*/  BSYNC B1 ;  /* 0x0000000000017941 */ /* 0x000fea0003800000 */
.L_x_41074:
        /* <DEDUP_REMOVED lines=11> */
.L_x_41078:
[----:B------:R-:W-:Y:S01]  /*3d50*/  IMAD.MOV.U32 R8, RZ, RZ, R9 ;  /* 0x000000ffff087224 */ /* 0x000fe200078e0009 */
[----:B------:R-:W-:Y:S01]  /*3d60*/  MOV R83, R82 ;  /* 0x0000005200537202 */ /* 0x000fe20000000f00 */
[----:B------:R-:W-:Y:S02]  /*3d70*/  IMAD.MOV.U32 R10, RZ, RZ, R11 ;  /* 0x000000ffff0a7224 */ /* 0x000fe400078e000b */
[----:B------:R-:W-:Y:S02]  /*3d80*/  IMAD.MOV.U32 R21, RZ, RZ, R20 ;  /* 0x000000ffff157224 */ /* 0x000fe400078e0014 */
.L_x_41079:
[----:B------:R-:W-:Y:S05]  /*3d90*/  BSYNC B1 ;  /* 0x0000000000017941 */ /* 0x000fea0003800000 */
.L_x_41077:
        /* <DEDUP_REMOVED lines=11> */
.L_x_41081:
[----:B------:R-:W-:Y:S01]  /*3e50*/  IMAD.MOV.U32 R9, RZ, RZ, R8 ;  /* 0x000000ffff097224 */ /* 0x000fe200078e0008 */
[----:B------:R-:W-:Y:S01]  /*3e60*/  MOV R82, R85 ;  /* 0x0000005500527202 */ /* 0x000fe20000000f00 */
[----:B------:R-:W-:Y:S02]  /*3e70*/  IMAD.MOV.U32 R11, RZ, RZ, R10 ;  /* 0x000000ffff0b7224 */ /* 0x000fe400078e000a */
[----:B------:R-:W-:Y:S02]  /*3e80*/  IMAD.MOV.U32 R20, RZ, RZ, R3 ;  /* 0x000000ffff147224 */ /* 0x000fe400078e0003 */
.L_x_41082:
[----:B------:R-:W-:Y:S05]  /*3e90*/  BSYNC B1 ;  /* 0x0000000000017941 */ /* 0x000fea0003800000 */
.L_x_41080:
        /* <DEDUP_REMOVED lines=11> */
.L_x_41084:
[----:B------:R-:W-:Y:S01]  /*3f50*/  IMAD.MOV.U32 R85, RZ, RZ, R84 ;  /* 0x000000ffff557224 */ /* 0x000fe200078e0054 */
[----:B------:R-:W-:Y:S01]  /*3f60*/  MOV R8, R9 ;  /* 0x0000000900087202 */ /* 0x000fe20000000f00 */
[----:B------:R-:W-:Y:S02]  /*3f70*/  IMAD.MOV.U32 R3, RZ, RZ, R2 ;  /* 0x000000ffff037224 */ /* 0x000fe400078e0002 */
[----:B------:R-:W-:Y:S02]  /*3f80*/  IMAD.MOV.U32 R84, RZ, RZ, R9 ;  /* 0x000000ffff547224 */ /* 0x000fe400078e0009 */
[--C-:B------:R-:W-:Y:S02]  /*3f90*/  IMAD.MOV.U32 R10, RZ, RZ, R11.reuse ;  /* 0x000000ffff0a7224 */ /* 0x100fe400078e000b */
[----:B------:R-:W-:Y:S02]  /*3fa0*/  IMAD.MOV.U32 R2, RZ, RZ, R11 ;  /* 0x000000ffff027224 */ /* 0x000fe400078e000b */
.L_x_41085:
[----:B------:R-:W-:Y:S05]  /*3fb0*/  BSYNC B1 ;  /* 0x0000000000017941 */ /* 0x000fea0003800000 */
.L_x_41083:
[----:B------:R-:W-:Y:S01]  /*3fc0*/  IADD3 R4, R4, 0x4, RZ ;  /* 0x0000000404047810 */ /* 0x000fe20007ffe0ff */
[----:B------:R-:W-:Y:S01]  /*3fd0*/  @!P1 CALL.REL.NOINC `(.L_x_41086) ;  /* 0x0000001000009944 */ /* 0x000fe20003c00000 */
[----:B------:R-:W-:Y:S05]  /*3fe0*/  BRA `(.L_x_41087) ;  /* 0xffffe02000007947 */ /* 0x000fea000383ffff */
.L_x_41086:
[----:B------:R-:W-:Y:S01]  /*3ff0*/  FADD.FTZ R86, R86, R7 ;  /* 0x0000000756567221 */ /* 0x000fe20000010000 */
[----:B------:R-:W-:Y:S01]  /*4000*/  MOV R87, R6 ;  /* 0x0000000600577202 */ /* 0x000fe20000000f00 */
[----:B------:R-:W-:-:S02]  /*4010*/  IMAD.MOV.U32 R84, RZ, RZ, R8 ;  /* 0x000000ffff547224 */ /* 0x000fc400078e0008 */
[----:B------:R-:W-:Y:S02]  /*4020*/  IMAD.MOV.U32 R2, RZ, RZ, R10 ;  /* 0x000000ffff027224 */ /* 0x000fe400078e000a */
.L_x_40992:
[----:B0-----:R-:W-:Y:S05]  /*4030*/  BSYNC B0 ;  /* 0x0000000000007941 */ /* 0x001fea0003800000 */
.L_x_40991:
        /* <DEDUP_REMOVED lines=100> */
[----:B-----5:R0:W-:Y:S01]  /*4680*/  STL.64 [R1], R4 ;  /* 0x0000000401007387 */ /* 0x0201e20000100a00 */
        /* <DEDUP_REMOVED lines=12> */
.L_x_41184:
        /* <DEDUP_REMOVED lines=20> */
.L_x_41091:
[----:B------:R-:W-:Y:S02]  /*4890*/  IMAD.MOV.U32 R8, RZ, RZ, R55 ;  /* 0x000000ffff087224 */ /* 0x000fe400078e0037 */
[----:B------:R-:W-:Y:S01]  /*48a0*/  IMAD.MOV.U32 R10, RZ, RZ, R53 ;  /* 0x000000ffff0a7224 */ /* 0x000fe200078e0035 */
[----:B------:R-:W-:Y:S01]  /*48b0*/  MOV R53, R52 ;  /* 0x0000003400357202 */ /* 0x000fe20000000f00 */
[----:B------:R-:W-:Y:S02]  /*48c0*/  IMAD.MOV.U32 R55, RZ, RZ, R54 ;  /* 0x000000ffff377224 */ /* 0x000fe400078e0036 */
.L_x_41092:
[----:B------:R-:W-:Y:S05]  /*48d0*/  BSYNC B1 ;  /* 0x0000000000017941 */ /* 0x000fea0003800000 */
.L_x_41090:
        /* <DEDUP_REMOVED lines=11> */
.L_x_41094:
[----:B------:R-:W-:Y:S01]  /*4990*/  IMAD.MOV.U32 R9, RZ, RZ, R8 ;  /* 0x000000ffff097224 */ /* 0x000fe200078e0008 */
[----:B------:R-:W-:Y:S01]  /*49a0*/  MOV R52, R47 ;  /* 0x0000002f00347202 */ /* 0x000fe20000000f00 */
[----:B------:R-:W-:Y:S02]  /*49b0*/  IMAD.MOV.U32 R11, RZ, RZ, R10 ;  /* 0x000000ffff0b7224 */ /* 0x000fe400078e000a */
[----:B------:R-:W-:Y:S02]  /*49c0*/  IMAD.MOV.U32 R54, RZ, RZ, R57 ;  /* 0x000000ffff367224 */ /* 0x000fe400078e0039 */
.L_x_41095:
[----:B------:R-:W-:Y:S05]  /*49d0*/  BSYNC B1 ;  /* 0x0000000000017941 */ /* 0x000fea0003800000 */
.L_x_41093:
        /* <DEDUP_REMOVED lines=11> */
.L_x_41097:
[----:B------:R-:W-:Y:S01]  /*4a90*/  IMAD.MOV.U32 R8, RZ, RZ, R9 ;  /* 0x000000ffff087224 */ /* 0x000fe200078e0009 */
[----:B------:R-:W-:Y:S01]  /*4aa0*/  MOV R47, R46 ;  /* 0x0000002e002f7202 */ /* 0x000fe20000000f00 */
[----:B------:R-:W-:Y:S02]  /*4ab0*/  IMAD.MOV.U32 R10, RZ, RZ, R11 ;  /* 0x000000ffff0a7224 */ /* 0x000fe400078e000b */
[----:B------:R-:W-:Y:S02]  /*4ac0*/  IMAD.MOV.U32 R57, RZ, RZ, R56 ;  /* 0x000000ffff397224 */ /* 0x000fe400078e0038 */
.L_x_41098:
[----:B------:R-:W-:Y:S05]  /*4ad0*/  BSYNC B1 ;  /* 0x0000000000017941 */ /* 0x000fea0003800000 */
.L_x_41096:
        /* <DEDUP_REMOVED lines=11> */
.L_x_41100:
[----:B------:R-:W-:Y:S01]  /*4b90*/  IMAD.MOV.U32 R9, RZ, RZ, R8 ;  /* 0x000000ffff097224 */ /* 0x000fe200078e0008 */
[----:B------:R-:W-:Y:S01]  /*4ba0*/  MOV R46, R45 ;  /* 0x0000002d002e7202 */ /* 0x000fe20000000f00 */
[----:B------:R-:W-:Y:S02]  /*4bb0*/  IMAD.MOV.U32 R11, RZ, RZ, R10 ;  /* 0x000000ffff0b7224 */ /* 0x000fe400078e000a */
[----:B------:R-:W-:Y:S02]  /*4bc0*/  IMAD.MOV.U32 R56, RZ, RZ, R59 ;  /* 0x000000ffff387224 */ /* 0x000fe400078e003b */
.L_x_41101:
[----:B------:R-:W-:Y:S05]  /*4bd0*/  BSYNC B1 ;  /* 0x0000000000017941 */ /* 0x000fea0003800000 */
.L_x_41099:
        /* <DEDUP_REMOVED lines=11> */
.L_x_41103:
[----:B------:R-:W-:Y:S01]  /*4c90*/  IMAD.MOV.U32 R8, RZ, RZ, R9 ;  /* 0x000000ffff087224 */ /* 0x000fe200078e0009 */
[----:B------:R-:W-:Y:S01]  /*4ca0*/  MOV R45, R44 ;  /* 0x0000002c002d7202 */ /* 0x000fe20000000f00 */
[----:B------:R-:W-:Y:S02]  /*4cb0*/  IMAD.MOV.U32 R10, RZ, RZ, R11 ;  /* 0x000000ffff0a7224 */ /* 0x000fe400078e000b */
[----:B------:R-:W-:Y:S02]  /*4cc0*/  IMAD.MOV.U32 R59, RZ, RZ, R58 ;  /* 0x000000ffff3b7224 */ /* 0x000fe400078e003a */
.L_x_41104:
[----:B------:R-:W-:Y:S05]  /*4cd0*/  BSYNC B1 ;  /* 0x0000000000017941 */ /* 0x000fea0003800000 */
.L_x_41102:
        /* <DEDUP_REMOVED lines=11> */
.L_x_41106:
[----:B------:R-:W-:Y:S01]  /*4d90*/  IMAD.MOV.U32 R9, RZ, RZ, R8 ;  /* 0x000000ffff097224 */ /* 0x000fe200078e0008 */
[----:B------:R-:W-:Y:S01]  /*4da0*/  MOV R44, R43 ;  /* 0x0000002b002c7202 */ /* 0x000fe20000000f00 */
[----:B------:R-:W-:Y:S02]  /*4db0*/  IMAD.MOV.U32 R11, RZ, RZ, R10 ;  /* 0x000000ffff0b7224 */ /* 0x000fe400078e000a */
[----:B------:R-:W-:Y:S02]  /*4dc0*/  IMAD.MOV.U32 R58, RZ, RZ, R61 ;  /* 0x000000ffff3a7224 */ /* 0x000fe400078e003d */
.L_x_41107:
[----:B------:R-:W-:Y:S05]  /*4dd0*/  BSYNC B1 ;  /* 0x0000000000017941 */ /* 0x000fea0003800000 */
.L_x_41105:
        /* <DEDUP_REMOVED lines=11> */
.L_x_41109:
[----:B------:R-:W-:Y:S01]  /*4e90*/  IMAD.MOV.U32 R8, RZ, RZ, R9 ;  /* 0x000000ffff087224 */ /* 0x000fe200078e0009 */
[----:B------:R-:W-:Y:S01]  /*4ea0*/  MOV R43, R42 ;  /* 0x0000002a002b7202 */ /* 0x000fe20000000f00 */
[----:B------:R-:W-:Y:S02]  /*4eb0*/  IMAD.MOV.U32 R10, RZ, RZ, R11 ;  /* 0x000000ffff0a7224 */ /* 0x000fe400078e000b */
[----:B------:R-:W-:Y:S02]  /*4ec0*/  IMAD.MOV.U32 R61, RZ, RZ, R60 ;  /* 0x000000ffff3d7224 */ /* 0x000fe400078e003c */
.L_x_41110:
[----:B------:R-:W-:Y:S05]  /*4ed0*/  BSYNC B1 ;  /* 0x0000000000017941 */ /* 0x000fea0003800000 */
.L_x_41108:
        /* <DEDUP_REMOVED lines=11> */
.L_x_41112:
[----:B------:R-:W-:Y:S01]  /*4f90*/  IMAD.MOV.U32 R9, RZ, RZ, R8 ;  /* 0x000000ffff097224 */ /* 0x000fe200078e0008 */
[----:B------:R-:W-:Y:S01]  /*4fa0*/  MOV R42, R41 ;  /* 0x00000029002a7202 */ /* 0x000fe20000000f00 */
[----:B------:R-:W-:Y:S02]  /*4fb0*/  IMAD.MOV.U32 R11, RZ, RZ, R10 ;  /* 0x000000ffff0b7224 */ /* 0x000fe400078e000a */
[----:B------:R-:W-:Y:S02]  /*4fc0*/  IMAD.MOV.U32 R60, RZ, RZ, R63 ;  /* 0x000000ffff3c7224 */ /* 0x000fe400078e003f */
.L_x_41113:
[----:B------:R-:W-:Y:S05]  /*4fd0*/  BSYNC B1 ;  /* 0x0000000000017941 */ /* 0x000fea0003800000 */
.L_x_41111:
        /* <DEDUP_REMOVED lines=11> */
.L_x_41115:
[----:B------:R-:W-:Y:S01]  /*5090*/  IMAD.MOV.U32 R8, RZ, RZ, R9 ;  /* 0x000000ffff087224 */ /* 0x000fe200078e0009 */
[----:B------:R-:W-:Y:S01]  /*50a0*/  MOV R41, R40 ;  /* 0x0000002800297202 */ /* 0x000fe20000000f00 */
[----:B------:R-:W-:Y:S02]  /*50b0*/  IMAD.MOV.U32 R10, RZ, RZ, R11 ;  /* 0x000000ffff0a7224 */ /* 0x000fe400078e000b */
[----:B------:R-:W-:Y:S02]  /*50c0*/  IMAD.MOV.U32 R63, RZ, RZ, R62 ;  /* 0x000000ffff3f7224 */ /* 0x000fe400078e003e */
.L_x_41116:
[----:B------:R-:W-:Y:S05]  /*50d0*/  BSYNC B1 ;  /* 0x0000000000017941 */ /* 0x000fea0003800000 */
.L_x_41114:
        /* <DEDUP_REMOVED lines=11> */
.L_x_41118:
[----:B------:R-:W-:Y:S01]  /*5190*/  IMAD.MOV.U32 R9, RZ, RZ, R8 ;  /* 0x000000ffff097224 */ /* 0x000fe200078e0008 */
[----:B------:R-:W-:Y:S01]  /*51a0*/  MOV R40, R39 ;  /* 0x0000002700287202 */ /* 0x000fe20000000f00 */
[----:B------:R-:W-:Y:S02]  /*51b0*/  IMAD.MOV.U32 R11, RZ, RZ, R10 ;  /* 0x000000ffff0b7224 */ /* 0x000fe400078e000a */
[----:B------:R-:W-:Y:S02]  /*51c0*/  IMAD.MOV.U32 R62, RZ, RZ, R65 ;  /* 0x000000ffff3e7224 */ /* 0x000fe400078e0041 */
.L_x_41119:
[----:B------:R-:W-:Y:S05]  /*51d0*/  BSYNC B1 ;  /* 0x0000000000017941 */ /* 0x000fea0003800000 */
.L_x_41117:
        /* <DEDUP_REMOVED lines=11> */
.L_x_41121:
[----:B------:R-:W-:Y:S01]  /*5290*/  IMAD.MOV.U32 R8, RZ, RZ, R9 ;  /* 0x000000ffff087224 */ /* 0x000fe200078e0009 */
[----:B------:R-:W-:Y:S01]  /*52a0*/  MOV R39, R38 ;  /* 0x0000002600277202 */ /* 0x000fe20000000f00 */
[----:B------:R-:W-:Y:S02]  /*52b0*/  IMAD.MOV.U32 R10, RZ, RZ, R11 ;  /* 0x000000ffff0a7224 */ /* 0x000fe400078e000b */
[----:B------:R-:W-:Y:S02]  /*52c0*/  IMAD.MOV.U32 R65, RZ, RZ, R64 ;  /* 0x000000ffff417224 */ /* 0x000fe400078e0040 */
.L_x_41122:
[----:B------:R-:W-:Y:S05]  /*52d0*/  BSYNC B1 ;  /* 0x0000000000017941 */ /* 0x000fea0003800000 */
.L_x_41120:
        /* <DEDUP_REMOVED lines=11> */
.L_x_41124:
[----:B------:R-:W-:Y:S01]  /*5390*/  IMAD.MOV.U32 R9, RZ, RZ, R8 ;  /* 0x000000ffff097224 */ /* 0x000fe200078e0008 */
[----:B------:R-:W-:Y:S01]  /*53a0*/  MOV R38, R37 ;  /* 0x0000002500267202 */ /* 0x000fe20000000f00 */
[----:B------:R-:W-:Y:S02]  /*53b0*/  IMAD.MOV.U32 R11, RZ, RZ, R10 ;  /* 0x000000ffff0b7224 */ /* 0x000fe400078e000a */
[----:B------:R-:W-:Y:S02]  /*53c0*/  IMAD.MOV.U32 R64, RZ, RZ, R67 ;  /* 0x000000ffff407224 */ /* 0x000fe400078e0043 */
.L_x_41125:
[----:B------:R-:W-:Y:S05]  /*53d0*/  BSYNC B1 ;  /* 0x0000000000017941 */ /* 0x000fea0003800000 */
.L_x_41123:
        /* <DEDUP_REMOVED lines=11> */
.L_x_41127:
[----:B------:R-:W-:Y:S01]  /*5490*/  IMAD.MOV.U32 R8, RZ, RZ, R9 ;  /* 0x000000ffff087224 */ /* 0x000fe200078e0009 */
[----:B------:R-:W-:Y:S01]  /*54a0*/  MOV R37, R36 ;  /* 0x0000002400257202 */ /* 0x000fe20000000f00 */
[----:B------:R-:W-:Y:S02]  /*54b0*/  IMAD.MOV.U32 R10, RZ, RZ, R11 ;  /* 0x000000ffff0a7224 */ /* 0x000fe400078e000b */
[----:B------:R-:W-:Y:S02]  /*54c0*/  IMAD.MOV.U32 R67, RZ, RZ, R66 ;  /* 0x000000ffff437224 */ /* 0x000fe400078e0042 */
.L_x_41128:
[----:B------:R-:W-:Y:S05]  /*54d0*/  BSYNC B1 ;  /* 0x0000000000017941 */ /* 0x000fea0003800000 */
.L_x_41126:
        /* <DEDUP_REMOVED lines=11> */
.L_x_41130:
[----:B------:R-:W-:Y:S01]  /*5590*/  IMAD.MOV.U32 R9, RZ, RZ, R8 ;  /* 0x000000ffff097224 */ /* 0x000fe200078e0008 */
[----:B------:R-:W-:Y:S01]  /*55a0*/  MOV R36, R35 ;  /* 0x0000002300247202 */ /* 0x000fe20000000f00 */
[----:B------:R-:W-:Y:S02]  /*55b0*/  IMAD.MOV.U32 R11, RZ, RZ, R10 ;  /* 0x000000ffff0b7224 */ /* 0x000fe400078e000a */
[----:B------:R-:W-:Y:S02]  /*55c0*/  IMAD.MOV.U32 R66, RZ, RZ, R69 ;  /* 0x000000ffff427224 */ /* 0x000fe400078e0045 */
.L_x_41131:
[----:B------:R-:W-:Y:S05]  /*55d0*/  BSYNC B1 ;  /* 0x0000000000017941 */ /* 0x000fea0003800000 */
.L_x_41129:
        /* <DEDUP_REMOVED lines=11> */
.L_x_41133:
[----:B------:R-:W-:Y:S01]  /*5690*/  IMAD.MOV.U32 R8, RZ, RZ, R9 ;  /* 0x000000ffff087224 */ /* 0x000fe200078e0009 */
[----:B------:R-:W-:Y:S01]  /*56a0*/  MOV R35, R34 ;  /* 0x0000002200237202 */ /* 0x000fe20000000f00 */
[----:B------:R-:W-:Y:S02]  /*56b0*/  IMAD.MOV.U32 R10, RZ, RZ, R11 ;  /* 0x000000ffff0a7224 */ /* 0x000fe400078e000b */
[----:B------:R-:W-:Y:S02]  /*56c0*/  IMAD.MOV.U32 R69, RZ, RZ, R68 ;  /* 0x000000ffff457224 */ /* 0x000fe400078e0044 */
.L_x_41134:
[----:B------:R-:W-:Y:S05]  /*56d0*/  BSYNC B1 ;  /* 0x0000000000017941 */ /* 0x000fea0003800000 */
.L_x_41132:
        /* <DEDUP_REMOVED lines=11> */
.L_x_41136:
[----:B------:R-:W-:Y:S01]  /*5790*/  IMAD.MOV.U32 R9, RZ, RZ, R8 ;  /* 0x000000ffff097224 */ /* 0x000fe200078e0008 */
[----:B------:R-:W-:Y:S01]  /*57a0*/  MOV R34, R33 ;  /* 0x0000002100227202 */ /* 0x000fe20000000f00 */
[----:B------:R-:W-:Y:S02]  /*57b0*/  IMAD.MOV.U32 R11, RZ, RZ, R10 ;  /* 0x000000ffff0b7224 */ /* 0x000fe400078e000a */
[----:B------:R-:W-:Y:S02]  /*57c0*/  IMAD.MOV.U32 R68, RZ, RZ, R71 ;  /* 0x000000ffff447224 */ /* 0x000fe400078e0047 */
.L_x_41137:
[----:B------:R-:W-:Y:S05]  /*57d0*/  BSYNC B1 ;  /* 0x0000000000017941 */ /* 0x000fea0003800000 */
.L_x_41135:
        /* <DEDUP_REMOVED lines=11> */
.L_x_41139:
[----:B------:R-:W-:Y:S01]  /*5890*/  IMAD.MOV.U32 R8, RZ, RZ, R9 ;  /* 0x000000ffff087224 */ /* 0x000fe200078e0009 */
[----:B------:R-:W-:Y:S01]  /*58a0*/  MOV R33, R32 ;  /* 0x0000002000217202 */ /* 0x000fe20000000f00 */
[----:B------:R-:W-:Y:S02]  /*58b0*/  IMAD.MOV.U32 R10, RZ, RZ, R11 ;  /* 0x000000ffff0a7224 */ /* 0x000fe400078e000b */
[----:B------:R-:W-:Y:S02]  /*58c0*/  IMAD.MOV.U32 R71, RZ, RZ, R70 ;  /* 0x000000ffff477224 */ /* 0x000fe400078e0046 */
.L_x_41140:
[----:B------:R-:W-:Y:S05]  /*58d0*/  BSYNC B1 ;  /* 0x0000000000017941 */ /* 0x000fea0003800000 */
.L_x_41138:
        /* <DEDUP_REMOVED lines=11> */
.L_x_41142:
[----:B------:R-:W-:Y:S01]  /*5990*/  IMAD.MOV.U32 R9, RZ, RZ, R8 ;  /* 0x000000ffff097224 */ /* 0x000fe200078e0008 */
[----:B------:R-:W-:Y:S01]  /*59a0*/  MOV R32, R31 ;  /* 0x0000001f00207202 */ /* 0x000fe20000000f00 */
[----:B------:R-:W-:Y:S02]  /*59b0*/  IMAD.MOV.U32 R11, RZ, RZ, R10 ;  /* 0x000000ffff0b7224 */ /* 0x000fe400078e000a */
[----:B------:R-:W-:Y:S02]  /*59c0*/  IMAD.MOV.U32 R70, RZ, RZ, R73 ;  /* 0x000000ffff467224 */ /* 0x000fe400078e0049 */
.L_x_41143:
[----:B------:R-:W-:Y:S05]  /*59d0*/  BSYNC B1 ;  /* 0x0000000000017941 */ /* 0x000fea0003800000 */
.L_x_41141:
        /* <DEDUP_REMOVED lines=11> */
.L_x_41145:
[----:B------:R-:W-:Y:S01]  /*5a90*/  IMAD.MOV.U32 R8, RZ, RZ, R9 ;  /* 0x000000ffff087224 */ /* 0x000fe200078e0009 */
[----:B------:R-:W-:Y:S01]  /*5aa0*/  MOV R31, R30 ;  /* 0x0000001e001f7202 */ /* 0x000fe20000000f00 */
[----:B------:R-:W-:Y:S02]  /*5ab0*/  IMAD.MOV.U32 R10, RZ, RZ, R11 ;  /* 0x000000ffff0a7224 */ /* 0x000fe400078e000b */
[----:B------:R-:W-:Y:S02]  /*5ac0*/  IMAD.MOV.U32 R73, RZ, RZ, R72 ;  /* 0x000000ffff497224 */ /* 0x000fe400078e0048 */
.L_x_41146:
[----:B------:R-:W-:Y:S05]  /*5ad0*/  BSYNC B1 ;  /* 0x0000000000017941 */ /* 0x000fea0003800000 */
.L_x_41144:
        /* <DEDUP_REMOVED lines=11> */
.L_x_41148:
[----:B------:R-:W-:Y:S01]  /*5b90*/  IMAD.MOV.U32 R9, RZ, RZ, R8 ;  /* 0x000000ffff097224 */ /* 0x000fe200078e0008 */
[----:B------:R-:W-:Y:S01]  /*5ba0*/  MOV R30, R29 ;  /* 0x0000001d001e7202 */ /* 0x000fe20000000f00 */
[----:B------:R-:W-:Y:S02]  /*5bb0*/  IMAD.MOV.U32 R11, RZ, RZ, R10 ;  /* 0x000000ffff0b7224 */ /* 0x000fe400078e000a */
[----:B------:R-:W-:Y:S02]  /*5bc0*/  IMAD.MOV.U32 R72, RZ, RZ, R75 ;  /* 0x000000ffff487224 */ /* 0x000fe400078e004b */
.L_x_41149:
[----:B------:R-:W-:Y:S05]  /*5bd0*/  BSYNC B1 ;  /* 0x0000000000017941 */ /* 0x000fea0003800000 */
.L_x_41147:
        /* <DEDUP_REMOVED lines=11> */
.L_x_41151:
[----:B------:R-:W-:Y:S01]  /*5c90*/  IMAD.MOV.U32 R8, RZ, RZ, R9 ;  /* 0x000000ffff087224 */ /* 0x000fe200078e0009 */
[----:B------:R-:W-:Y:S01]  /*5ca0*/  MOV R29, R28 ;  /* 0x0000001c001d7202 */ /* 0x000fe20000000f00 */
[----:B------:R-:W-:Y:S02]  /*5cb0*/  IMAD.MOV.U32 R10, RZ, RZ, R11 ;  /* 0x000000ffff0a7224 */ /* 0x000fe400078e000b */
[----:B------:R-:W-:Y:S02]  /*5cc0*/  IMAD.MOV.U32 R75, RZ, RZ, R74 ;  /* 0x000000ffff4b7224 */ /* 0x000fe400078e004a */
.L_x_41152:
[----:B------:R-:W-:Y:S05]  /*5cd0*/  BSYNC B1 ;  /* 0x0000000000017941 */ /* 0x000fea0003800000 */
.L_x_41150:
        /* <DEDUP_REMOVED lines=11> */
.L_x_41154:
[----:B------:R-:W-:Y:S01]  /*5d90*/  IMAD.MOV.U32 R9, RZ, RZ, R8 ;  /* 0x000000ffff097224 */ /* 0x000fe200078e0008 */
[----:B------:R-:W-:Y:S01]  /*5da0*/  MOV R28, R27 ;  /* 0x0000001b001c7202 */ /* 0x000fe20000000f00 */
[----:B------:R-:W-:Y:S02]  /*5db0*/  IMAD.MOV.U32 R11, RZ, RZ, R10 ;  /* 0x000000ffff0b7224 */ /* 0x000fe400078e000a */
[----:B------:R-:W-:Y:S02]  /*5dc0*/  IMAD.MOV.U32 R74, RZ, RZ, R77 ;  /* 0x000000ffff4a7224 */ /* 0x000fe400078e004d */
.L_x_41155:
[----:B------:R-:W-:Y:S05]  /*5dd0*/  BSYNC B1 ;  /* 0x0000000000017941 */ /* 0x000fea0003800000 */
.L_x_41153:
        /* <DEDUP_REMOVED lines=11> */
.L_x_41157:
[----:B------:R-:W-:Y:S01]  /*5e90*/  IMAD.MOV.U32 R8, RZ, RZ, R9 ;  /* 0x000000ffff087224 */ /* 0x000fe200078e0009 */
[----:B------:R-:W-:Y:S01]  /*5ea0*/  MOV R27, R26 ;  /* 0x0000001a001b7202 */ /* 0x000fe20000000f00 */
[----:B------:R-:W-:Y:S02]  /*5eb0*/  IMAD.MOV.U32 R10, RZ, RZ, R11 ;  /* 0x000000ffff0a7224 */ /* 0x000fe400078e000b */
[----:B------:R-:W-:Y:S02]  /*5ec0*/  IMAD.MOV.U32 R77, RZ, RZ, R76 ;  /* 0x000000ffff4d7224 */ /* 0x000fe400078e004c */
.L_x_41158:
[----:B------:R-:W-:Y:S05]  /*5ed0*/  BSYNC B1 ;  /* 0x0000000000017941 */ /* 0x000fea0003800000 */
.L_x_41156:
        /* <DEDUP_REMOVED lines=11> */
.L_x_41160:
[----:B------:R-:W-:Y:S01]  /*5f90*/  IMAD.MOV.U32 R9, RZ, RZ, R8 ;  /* 0x000000ffff097224 */ /* 0x000fe200078e0008 */
[----:B------:R-:W-:Y:S01]  /*5fa0*/  MOV R26, R25 ;  /* 0x00000019001a7202 */ /* 0x000fe20000000f00 */
[----:B------:R-:W-:Y:S02]  /*5fb0*/  IMAD.MOV.U32 R11, RZ, RZ, R10 ;  /* 0x000000ffff0b7224 */ /* 0x000fe400078e000a */
[----:B------:R-:W-:Y:S02]  /*5fc0*/  IMAD.MOV.U32 R76, RZ, RZ, R79 ;  /* 0x000000ffff4c7224 */ /* 0x000fe400078e004f */
.L_x_41161:
[----:B------:R-:W-:Y:S05]  /*5fd0*/  BSYNC B1 ;  /* 0x0000000000017941 */ /* 0x000fea0003800000 */
.L_x_41159:
        /* <DEDUP_REMOVED lines=11> */
.L_x_41163:
[----:B------:R-:W-:Y:S01]  /*6090*/  IMAD.MOV.U32 R8, RZ, RZ, R9 ;  /* 0x000000ffff087224 */ /* 0x000fe200078e0009 */
[----:B------:R-:W-:Y:S01]  /*60a0*/  MOV R25, R24 ;  /* 0x0000001800197202 */ /* 0x000fe20000000f00 */
[----:B------:R-:W-:Y:S02]  /*60b0*/  IMAD.MOV.U32 R10, RZ, RZ, R11 ;  /* 0x000000ffff0a7224 */ /* 0x000fe400078e000b */
[----:B------:R-:W-:Y:S02]  /*60c0*/  IMAD.MOV.U32 R79, RZ, RZ, R78 ;  /* 0x000000ffff4f7224 */ /* 0x000fe400078e004e */
.L_x_41164:
[----:B------:R-:W-:Y:S05]  /*60d0*/  BSYNC B1 ;  /* 0x0000000000017941 */ /* 0x000fea0003800000 */
.L_x_41162:
        /* <DEDUP_REMOVED lines=11> */
.L_x_41166:
[----:B------:R-:W-:Y:S01]  /*6190*/  IMAD.MOV.U32 R9, RZ, RZ, R8 ;  /* 0x000000ffff097224 */ /* 0x000fe200078e0008 */
[----:B------:R-:W-:Y:S01]  /*61a0*/  MOV R24, R23 ;  /* 0x0000001700187202 */ /* 0x000fe20000000f00 */
[----:B------:R-:W-:Y:S02]  /*61b0*/  IMAD.MOV.U32 R11, RZ, RZ, R10 ;  /* 0x000000ffff0b7224 */ /* 0x000fe400078e000a */
[----:B------:R-:W-:Y:S02]  /*61c0*/  IMAD.MOV.U32 R78, RZ, RZ, R81 ;  /* 0x000000ffff4e7224 */ /* 0x000fe400078e0051 */
.L_x_41167:
[----:B------:R-:W-:Y:S05]  /*61d0*/  BSYNC B1 ;  /* 0x0000000000017941 */ /* 0x000fea0003800000 */
.L_x_41165:
        /* <DEDUP_REMOVED lines=11> */
.L_x_41169:
[----:B------:R-:W-:Y:S01]  /*6290*/  IMAD.MOV.U32 R8, RZ, RZ, R9 ;  /* 0x000000ffff087224 */ /* 0x000fe200078e0009 */
[----:B------:R-:W-:Y:S01]  /*62a0*/  MOV R23, R22 ;  /* 0x0000001600177202 */ /* 0x000fe20000000f00 */
[----:B------:R-:W-:Y:S02]  /*62b0*/  IMAD.MOV.U32 R10, RZ, RZ, R11 ;  /* 0x000000ffff0a7224 */ /* 0x000fe400078e000b */
[----:B------:R-:W-:Y:S02]  /*62c0*/  IMAD.MOV.U32 R81, RZ, RZ, R80 ;  /* 0x000000ffff517224 */ /* 0x000fe400078e0050 */
.L_x_41170:
[----:B------:R-:W-:Y:S05]  /*62d0*/  BSYNC B1 ;  /* 0x0000000000017941 */ /* 0x000fea0003800000 */
.L_x_41168:
        /* <DEDUP_REMOVED lines=11> */
.L_x_41172:
[----:B------:R-:W-:Y:S01]  /*6390*/  IMAD.MOV.U32 R9, RZ, RZ, R8 ;  /* 0x000000ffff097224 */ /* 0x000fe200078e0008 */
[----:B------:R-:W-:Y:S01]  /*63a0*/  MOV R22, R21 ;  /* 0x0000001500167202 */ /* 0x000fe20000000f00 */
[----:B------:R-:W-:Y:S02]  /*63b0*/  IMAD.MOV.U32 R11, RZ, RZ, R10 ;  /* 0x000000ffff0b7224 */ /* 0x000fe400078e000a */
[----:B------:R-:W-:Y:S02]  /*63c0*/  IMAD.MOV.U32 R80, RZ, RZ, R83 ;  /* 0x000000ffff507224 */ /* 0x000fe400078e0053 */
.L_x_41173:
[----:B------:R-:W-:Y:S05]  /*63d0*/  BSYNC B1 ;  /* 0x0000000000017941 */ /* 0x000fea0003800000 */
.L_x_41171:
        /* <DEDUP_REMOVED lines=11> */
.L_x_41175:
[----:B------:R-:W-:Y:S01]  /*6490*/  IMAD.MOV.U32 R8, RZ, RZ, R9 ;  /* 0x000000ffff087224 */ /* 0x000fe200078e0009 */
[----:B------:R-:W-:Y:S01]  /*64a0*/  MOV R21, R20 ;  /* 0x0000001400157202 */ /* 0x000fe20000000f00 */
[----:B------:R-:W-:Y:S02]  /*64b0*/  IMAD.MOV.U32 R10, RZ, RZ, R11 ;  /* 0x000000ffff0a7224 */ /* 0x000fe400078e000b */
[----:B------:R-:W-:Y:S02]  /*64c0*/  IMAD.MOV.U32 R83, RZ, RZ, R82 ;  /* 0x000000ffff537224 */ /* 0x000fe400078e0052 */
.L_x_41176:
[----:B------:R-:W-:Y:S05]  /*64d0*/  BSYNC B1 ;  /* 0x0000000000017941 */ /* 0x000fea0003800000 */
.L_x_41174:
        /* <DEDUP_REMOVED lines=11> */
.L_x_41178:
[----:B------:R-:W-:Y:S01]  /*6590*/  IMAD.MOV.U32 R9, RZ, RZ, R8 ;  /* 0x000000ffff097224 */ /* 0x000fe200078e0008 */
[----:B------:R-:W-:Y:S01]  /*65a0*/  MOV R20, R3 ;  /* 0x0000000300147202 */ /* 0x000fe20000000f00 */
[----:B------:R-:W-:Y:S02]  /*65b0*/  IMAD.MOV.U32 R11, RZ, RZ, R10 ;  /* 0x000000ffff0b7224 */ /* 0x000fe400078e000a */
[----:B------:R-:W-:Y:S02]  /*65c0*/  IMAD.MOV.U32 R82, RZ, RZ, R85 ;  /* 0x000000ffff527224 */ /* 0x000fe400078e0055 */
.L_x_41179:
[----:B------:R-:W-:Y:S05]  /*65d0*/  BSYNC B1 ;  /* 0x0000000000017941 */ /* 0x000fea0003800000 */
.L_x_41177:
        /* <DEDUP_REMOVED lines=11> */
.L_x_41181:
[----:B------:R-:W-:Y:S01]  /*6690*/  IMAD.MOV.U32 R85, RZ, RZ, R84 ;  /* 0x000000ffff557224 */ /* 0x000fe200078e0054 */
[----:B------:R-:W-:Y:S01]  /*66a0*/  MOV R84, R9 ;  /* 0x0000000900547202 */ /* 0x000fe20000000f00 */
[----:B------:R-:W-:Y:S02]  /*66b0*/  IMAD.MOV.U32 R3, RZ, RZ, R2 ;  /* 0x000000ffff037224 */ /* 0x000fe400078e0002 */
[----:B------:R-:W-:Y:S02]  /*66c0*/  IMAD.MOV.U32 R8, RZ, RZ, R9 ;  /* 0x000000ffff087224 */ /* 0x000fe400078e0009 */
[--C-:B------:R-:W-:Y:S02]  /*66d0*/  IMAD.MOV.U32 R10, RZ, RZ, R11.reuse ;  /* 0x000000ffff0a7224 */ /* 0x100fe400078e000b */
[----:B------:R-:W-:Y:S02]  /*66e0*/  IMAD.MOV.U32 R2, RZ, RZ, R11 ;  /* 0x000000ffff027224 */ /* 0x000fe400078e000b */
.L_x_41182:
[----:B------:R-:W-:Y:S05]  /*66f0*/  BSYNC B1 ;  /* 0x0000000000017941 */ /* 0x000fea0003800000 */
.L_x_41180:
[----:B------:R-:W-:Y:S01]  /*6700*/  IADD3 R4, R4, 0x4, RZ ;  /* 0x0000000404047810 */ /* 0x000fe20007ffe0ff */
[----:B------:R-:W-:Y:S01]  /*6710*/  @!P1 CALL.REL.NOINC `(.L_x_41183) ;  /* 0x0000001000009944 */ /* 0x000fe20003c00000 */
[----:B------:R-:W-:Y:S05]  /*6720*/  BRA `(.L_x_41184) ;  /* 0xffffe02000007947 */ /* 0x000fea000383ffff */
.L_x_41183:
[----:B------:R-:W-:Y:S01]  /*6730*/  FADD.FTZ R86, R86, R7 ;  /* 0x0000000756567221 */ /* 0x000fe20000010000 */
[----:B------:R-:W-:Y:S01]  /*6740*/  MOV R84, R8 ;  /* 0x0000000800547202 */ /* 0x000fe20000000f00 */
[----:B------:R-:W-:-:S02]  /*6750*/  IMAD.MOV.U32 R87, RZ, RZ, R6 ;  /* 0x000000ffff577224 */ /* 0x000fc400078e0006 */
[----:B------:R-:W-:Y:S02]  /*6760*/  IMAD.MOV.U32 R2, RZ, RZ, R10 ;  /* 0x000000ffff027224 */ /* 0x000fe400078e000a */
.L_x_41089:
[----:B------:R-:W-:Y:S05]  /*6770*/  BSYNC B0 ;  /* 0x0000000000007941 */ /* 0x000fea0003800000 */
.L_x_41088:
        /* <DEDUP_REMOVED lines=113> */
.L_x_41281:
        /* <DEDUP_REMOVED lines=20> */
.L_x_41188:
[----:B------:R-:W-:Y:S01]  /*6fd0*/  MOV R8, R55 ;  /* 0x0000003700087202 */ /* 0x000fe20000000f00 */
[----:B------:R-:W-:Y:S02]  /*6fe0*/  IMAD.MOV.U32 R10, RZ, RZ, R53 ;  /* 0x000000ffff0a7224 */ /* 0x000fe400078e0035 */
[----:B------:R-:W-:Y:S02]  /*6ff0*/  IMAD.MOV.U32 R55, RZ, RZ, R54 ;  /* 0x000000ffff377224 */ /* 0x000fe400078e0036 */
[----:B------:R-:W-:Y:S02]  /*7000*/  IMAD.MOV.U32 R53, RZ, RZ, R52 ;  /* 0x000000ffff357224 */ /* 0x000fe400078e0034 */
.L_x_41189:
[----:B------:R-:W-:Y:S05]  /*7010*/  BSYNC B1 ;  /* 0x0000000000017941 */ /* 0x000fea0003800000 */
.L_x_41187:
        /* <DEDUP_REMOVED lines=11> */
.L_x_41191:
[----:B------:R-:W-:Y:S01]  /*70d0*/  MOV R9, R8 ;  /* 0x0000000800097202 */ /* 0x000fe20000000f00 */
[----:B------:R-:W-:Y:S02]  /*70e0*/  IMAD.MOV.U32 R11, RZ, RZ, R10 ;  /* 0x000000ffff0b7224 */ /* 0x000fe400078e000a */
[----:B------:R-:W-:Y:S02]  /*70f0*/  IMAD.MOV.U32 R54, RZ, RZ, R57 ;  /* 0x000000ffff367224 */ /* 0x000fe400078e0039 */
[----:B------:R-:W-:Y:S02]  /*7100*/  IMAD.MOV.U32 R52, RZ, RZ, R47 ;  /* 0x000000ffff347224 */ /* 0x000fe400078e002f */
.L_x_41192:
[----:B------:R-:W-:Y:S05]  /*7110*/  BSYNC B1 ;  /* 0x0000000000017941 */ /* 0x000fea0003800000 */
.L_x_41190:
        /* <DEDUP_REMOVED lines=11> */
.L_x_41194:
[----:B------:R-:W-:Y:S01]  /*71d0*/  MOV R8, R9 ;  /* 0x0000000900087202 */ /* 0x000fe20000000f00 */
[----:B------:R-:W-:Y:S02]  /*71e0*/  IMAD.MOV.U32 R10, RZ, RZ, R11 ;  /* 0x000000ffff0a7224 */ /* 0x000fe400078e000b */
[----:B------:R-:W-:Y:S02]  /*71f0*/  IMAD.MOV.U32 R57, RZ, RZ, R56 ;  /* 0x000000ffff397224 */ /* 0x000fe400078e0038 */
[----:B------:R-:W-:Y:S02]  /*7200*/  IMAD.MOV.U32 R47, RZ, RZ, R46 ;  /* 0x000000ffff2f7224 */ /* 0x000fe400078e002e */
.L_x_41195:
[----:B------:R-:W-:Y:S05]  /*7210*/  BSYNC B1 ;  /* 0x0000000000017941 */ /* 0x000fea0003800000 */
.L_x_41193:
        /* <DEDUP_REMOVED lines=11> */
.L_x_41197:
[----:B------:R-:W-:Y:S01]  /*72d0*/  MOV R9, R8 ;  /* 0x0000000800097202 */ /* 0x000fe20000000f00 */
[----:B------:R-:W-:Y:S02]  /*72e0*/  IMAD.MOV.U32 R11, RZ, RZ, R10 ;  /* 0x000000ffff0b7224 */ /* 0x000fe400078e000a */
[----:B------:R-:W-:Y:S02]  /*72f0*/  IMAD.MOV.U32 R56, RZ, RZ, R59 ;  /* 0x000000ffff387224 */ /* 0x000fe400078e003b */
[----:B------:R-:W-:Y:S02]  /*7300*/  IMAD.MOV.U32 R46, RZ, RZ, R45 ;  /* 0x000000ffff2e7224 */ /* 0x000fe400078e002d */
.L_x_41198:
[----:B------:R-:W-:Y:S05]  /*7310*/  BSYNC B1 ;  /* 0x0000000000017941 */ /* 0x000fea0003800000 */
.L_x_41196:
        /* <DEDUP_REMOVED lines=11> */
.L_x_41200:
[----:B------:R-:W-:Y:S01]  /*73d0*/  MOV R8, R9 ;  /* 0x0000000900087202 */ /* 0x000fe20000000f00 */
[----:B------:R-:W-:Y:S02]  /*73e0*/  IMAD.MOV.U32 R10, RZ, RZ, R11 ;  /* 0x000000ffff0a7224 */ /* 0x000fe400078e000b */
[----:B------:R-:W-:Y:S02]  /*73f0*/  IMAD.MOV.U32 R59, RZ, RZ, R58 ;  /* 0x000000ffff3b7224 */ /* 0x000fe400078e003a */
[----:B------:R-:W-:Y:S02]  /*7400*/  IMAD.MOV.U32 R45, RZ, RZ, R44 ;  /* 0x000000ffff2d7224 */ /* 0x000fe400078e002c */
.L_x_41201:
[----:B------:R-:W-:Y:S05]  /*7410*/  BSYNC B1 ;  /* 0x0000000000017941 */ /* 0x000fea0003800000 */
.L_x_41199:
        /* <DEDUP_REMOVED lines=11> */
.L_x_41203:
[----:B------:R-:W-:Y:S01]  /*74d0*/  MOV R9, R8 ;  /* 0x0000000800097202 */ /* 0x000fe20000000f00 */
[----:B------:R-:W-:Y:S02]  /*74e0*/  IMAD.MOV.U32 R11, RZ, RZ, R10 ;  /* 0x000000ffff0b7224 */ /* 0x000fe400078e000a */
[----:B------:R-:W-:Y:S02]  /*74f0*/  IMAD.MOV.U32 R58, RZ, RZ, R61 ;  /* 0x000000ffff3a7224 */ /* 0x000fe400078e003d */
[----:B------:R-:W-:Y:S02]  /*7500*/  IMAD.MOV.U32 R44, RZ, RZ, R43 ;  /* 0x000000ffff2c7224 */ /* 0x000fe400078e002b */
.L_x_41204:
[----:B------:R-:W-:Y:S05]  /*7510*/  BSYNC B1 ;  /* 0x0000000000017941 */ /* 0x000fea0003800000 */
.L_x_41202:
        /* <DEDUP_REMOVED lines=11> */
.L_x_41206:
[----:B------:R-:W-:Y:S01]  /*75d0*/  MOV R8, R9 ;  /* 0x0000000900087202 */ /* 0x000fe20000000f00 */
[----:B------:R-:W-:Y:S02]  /*75e0*/  IMAD.MOV.U32 R10, RZ, RZ, R11 ;  /* 0x000000ffff0a7224 */ /* 0x000fe400078e000b */
[----:B------:R-:W-:Y:S02]  /*75f0*/  IMAD.MOV.U32 R61, RZ, RZ, R60 ;  /* 0x000000ffff3d7224 */ /* 0x000fe400078e003c */
[----:B------:R-:W-:Y:S02]  /*7600*/  IMAD.MOV.U32 R43, RZ, RZ, R42 ;  /* 0x000000ffff2b7224 */ /* 0x000fe400078e002a */
.L_x_41207:
[----:B------:R-:W-:Y:S05]  /*7610*/  BSYNC B1 ;  /* 0x0000000000017941 */ /* 0x000fea0003800000 */
.L_x_41205:
        /* <DEDUP_REMOVED lines=11> */
.L_x_41209:
[----:B------:R-:W-:Y:S01]  /*76d0*/  MOV R9, R8 ;  /* 0x0000000800097202 */ /* 0x000fe20000000f00 */
[----:B------:R-:W-:Y:S02]  /*76e0*/  IMAD.MOV.U32 R11, RZ, RZ, R10 ;  /* 0x000000ffff0b7224 */ /* 0x000fe400078e000a */
[----:B------:R-:W-:Y:S02]  /*76f0*/  IMAD.MOV.U32 R60, RZ, RZ, R63 ;  /* 0x000000ffff3c7224 */ /* 0x000fe400078e003f */
[----:B------:R-:W-:Y:S02]  /*7700*/  IMAD.MOV.U32 R42, RZ, RZ, R41 ;  /* 0x000000ffff2a7224 */ /* 0x000fe400078e0029 */
.L_x_41210:
[----:B------:R-:W-:Y:S05]  /*7710*/  BSYNC B1 ;  /* 0x0000000000017941 */ /* 0x000fea0003800000 */
.L_x_41208:
        /* <DEDUP_REMOVED lines=11> */
.L_x_41212:
[----:B------:R-:W-:Y:S01]  /*77d0*/  MOV R8, R9 ;  /* 0x0000000900087202 */ /* 0x000fe20000000f00 */
[----:B------:R-:W-:Y:S02]  /*77e0*/  IMAD.MOV.U32 R10, RZ, RZ, R11 ;  /* 0x000000ffff0a7224 */ /* 0x000fe400078e000b */
[----:B------:R-:W-:Y:S02]  /*77f0*/  IMAD.MOV.U32 R63, RZ, RZ, R62 ;  /* 0x000000ffff3f7224 */ /* 0x000fe400078e003e */
[----:B------:R-:W-:Y:S02]  /*7800*/  IMAD.MOV.U32 R41, RZ, RZ, R40 ;  /* 0x000000ffff297224 */ /* 0x000fe400078e0028 */
.L_x_41213:
[----:B------:R-:W-:Y:S05]  /*7810*/  BSYNC B1 ;  /* 0x0000000000017941 */ /* 0x000fea0003800000 */
.L_x_41211:
        /* <DEDUP_REMOVED lines=11> */
.L_x_41215:
[----:B------:R-:W-:Y:S01]  /*78d0*/  MOV R9, R8 ;  /* 0x0000000800097202 */ /* 0x000fe20000000f00 */
[----:B------:R-:W-:Y:S02]  /*78e0*/  IMAD.MOV.U32 R11, RZ, RZ, R10 ;  /* 0x000000ffff0b7224 */ /* 0x000fe400078e000a */
[----:B------:R-:W-:Y:S02]  /*78f0*/  IMAD.MOV.U32 R62, RZ, RZ, R65 ;  /* 0x000000ffff3e7224 */ /* 0x000fe400078e0041 */
[----:B------:R-:W-:Y:S02]  /*7900*/  IMAD.MOV.U32 R40, RZ, RZ, R39 ;  /* 0x000000ffff287224 */ /* 0x000fe400078e0027 */
.L_x_41216:
[----:B------:R-:W-:Y:S05]  /*7910*/  BSYNC B1 ;  /* 0x0000000000017941 */ /* 0x000fea0003800000 */
.L_x_41214:
        /* <DEDUP_REMOVED lines=11> */
.L_x_41218:
[----:B------:R-:W-:Y:S01]  /*79d0*/  MOV R8, R9 ;  /* 0x0000000900087202 */ /* 0x000fe20000000f00 */
[----:B------:R-:W-:Y:S02]  /*79e0*/  IMAD.MOV.U32 R10, RZ, RZ, R11 ;  /* 0x000000ffff0a7224 */ /* 0x000fe400078e000b */
[----:B------:R-:W-:Y:S02]  /*79f0*/  IMAD.MOV.U32 R65, RZ, RZ, R64 ;  /* 0x000000ffff417224 */ /* 0x000fe400078e0040 */
[----:B------:R-:W-:Y:S02]  /*7a00*/  IMAD.MOV.U32 R39, RZ, RZ, R38 ;  /* 0x000000ffff277224 */ /* 0x000fe400078e0026 */
.L_x_41219:
[----:B------:R-:W-:Y:S05]  /*7a10*/  BSYNC B1 ;  /* 0x0000000000017941 */ /* 0x000fea0003800000 */
.L_x_41217:
        /* <DEDUP_REMOVED lines=11> */
.L_x_41221:
[----:B------:R-:W-:Y:S01]  /*7ad0*/  MOV R9, R8 ;  /* 0x0000000800097202 */ /* 0x000fe20000000f00 */
[----:B------:R-:W-:Y:S02]  /*7ae0*/  IMAD.MOV.U32 R11, RZ, RZ, R10 ;  /* 0x000000ffff0b7224 */ /* 0x000fe400078e000a */
[----:B------:R-:W-:Y:S02]  /*7af0*/  IMAD.MOV.U32 R64, RZ, RZ, R67 ;  /* 0x000000ffff407224 */ /* 0x000fe400078e0043 */
[----:B------:R-:W-:Y:S02]  /*7b00*/  IMAD.MOV.U32 R38, RZ, RZ, R37 ;  /* 0x000000ffff267224 */ /* 0x000fe400078e0025 */
.L_x_41222:
[----:B------:R-:W-:Y:S05]  /*7b10*/  BSYNC B1 ;  /* 0x0000000000017941 */ /* 0x000fea0003800000 */
.L_x_41220:
        /* <DEDUP_REMOVED lines=11> */
.L_x_41224:
[----:B------:R-:W-:Y:S01]  /*7bd0*/  MOV R8, R9 ;  /* 0x0000000900087202 */ /* 0x000fe20000000f00 */
[----:B------:R-:W-:Y:S02]  /*7be0*/  IMAD.MOV.U32 R10, RZ, RZ, R11 ;  /* 0x000000ffff0a7224 */ /* 0x000fe400078e000b */
[----:B------:R-:W-:Y:S02]  /*7bf0*/  IMAD.MOV.U32 R67, RZ, RZ, R66 ;  /* 0x000000ffff437224 */ /* 0x000fe400078e0042 */
[----:B------:R-:W-:Y:S02]  /*7c00*/  IMAD.MOV.U32 R37, RZ, RZ, R36 ;  /* 0x000000ffff257224 */ /* 0x000fe400078e0024 */
.L_x_41225:
[----:B------:R-:W-:Y:S05]  /*7c10*/  BSYNC B1 ;  /* 0x0000000000017941 */ /* 0x000fea0003800000 */
.L_x_41223:
        /* <DEDUP_REMOVED lines=11> */
.L_x_41227:
[----:B------:R-:W-:Y:S01]  /*7cd0*/  MOV R9, R8 ;  /* 0x0000000800097202 */ /* 0x000fe20000000f00 */
[----:B------:R-:W-:Y:S02]  /*7ce0*/  IMAD.MOV.U32 R11, RZ, RZ, R10 ;  /* 0x000000ffff0b7224 */ /* 0x000fe400078e000a */
[----:B------:R-:W-:Y:S02]  /*7cf0*/  IMAD.MOV.U32 R66, RZ, RZ, R69 ;  /* 0x000000ffff427224 */ /* 0x000fe400078e0045 */
[----:B------:R-:W-:Y:S02]  /*7d00*/  IMAD.MOV.U32 R36, RZ, RZ, R35 ;  /* 0x000000ffff247224 */ /* 0x000fe400078e0023 */
.L_x_41228:
[----:B------:R-:W-:Y:S05]  /*7d10*/  BSYNC B1 ;  /* 0x0000000000017941 */ /* 0x000fea0003800000 */
.L_x_41226:
        /* <DEDUP_REMOVED lines=11> */
.L_x_41230:
[----:B------:R-:W-:Y:S01]  /*7dd0*/  MOV R8, R9 ;  /* 0x0000000900087202 */ /* 0x000fe20000000f00 */
[----:B------:R-:W-:Y:S02]  /*7de0*/  IMAD.MOV.U32 R10, RZ, RZ, R11 ;  /* 0x000000ffff0a7224 */ /* 0x000fe400078e000b */
[----:B------:R-:W-:Y:S02]  /*7df0*/  IMAD.MOV.U32 R69, RZ, RZ, R68 ;  /* 0x000000ffff457224 */ /* 0x000fe400078e0044 */
[----:B------:R-:W-:Y:S02]  /*7e00*/  IMAD.MOV.U32 R35, RZ, RZ, R34 ;  /* 0x000000ffff237224 */ /* 0x000fe400078e0022 */
.L_x_41231:
[----:B------:R-:W-:Y:S05]  /*7e10*/  BSYNC B1 ;  /* 0x0000000000017941 */ /* 0x000fea0003800000 */
.L_x_41229:
        /* <DEDUP_REMOVED lines=11> */
.L_x_41233:
[----:B------:R-:W-:Y:S01]  /*7ed0*/  MOV R9, R8 ;  /* 0x0000000800097202 */ /* 0x000fe20000000f00 */
[----:B------:R-:W-:Y:S02]  /*7ee0*/  IMAD.MOV.U32 R11, RZ, RZ, R10 ;  /* 0x000000ffff0b7224 */ /* 0x000fe400078e000a */
[----:B------:R-:W-:Y:S02]  /*7ef0*/  IMAD.MOV.U32 R68, RZ, RZ, R71 ;  /* 0x000000ffff447224 */ /* 0x000fe400078e0047 */
[----:B------:R-:W-:Y:S02]  /*7f00*/  IMAD.MOV.U32 R34, RZ, RZ, R33 ;  /* 0x000000ffff227224 */ /* 0x000fe400078e0021 */
.L_x_41234:
[----:B------:R-:W-:Y:S05]  /*7f10*/  BSYNC B1 ;  /* 0x0000000000017941 */ /* 0x000fea0003800000 */
.L_x_41232:
        /* <DEDUP_REMOVED lines=11> */
.L_x_41236:
[----:B------:R-:W-:Y:S01]  /*7fd0*/  MOV R8, R9 ;  /* 0x0000000900087202 */ /* 0x000fe20000000f00 */
[----:B------:R-:W-:Y:S02]  /*7fe0*/  IMAD.MOV.U32 R10, RZ, RZ, R11 ;  /* 0x000000ffff0a7224 */ /* 0x000fe400078e000b */
[----:B------:R-:W-:Y:S02]  /*7ff0*/  IMAD.MOV.U32 R71, RZ, RZ, R70 ;  /* 0x000000ffff477224 */ /* 0x000fe400078e0046 */
[----:B------:R-:W-:Y:S02]  /*8000*/  IMAD.MOV.U32 R33, RZ, RZ, R32 ;  /* 0x000000ffff217224 */ /* 0x000fe400078e0020 */
.L_x_41237:
[----:B------:R-:W-:Y:S05]  /*8010*/  BSYNC B1 ;  /* 0x0000000000017941 */ /* 0x000fea0003800000 */
.L_x_41235:
        /* <DEDUP_REMOVED lines=11> */
.L_x_41239:
[----:B------:R-:W-:Y:S01]  /*80d0*/  MOV R9, R8 ;  /* 0x0000000800097202 */ /* 0x000fe20000000f00 */
[----:B------:R-:W-:Y:S02]  /*80e0*/  IMAD.MOV.U32 R11, RZ, RZ, R10 ;  /* 0x000000ffff0b7224 */ /* 0x000fe400078e000a */
[----:B------:R-:W-:Y:S02]  /*80f0*/  IMAD.MOV.U32 R70, RZ, RZ, R73 ;  /* 0x000000ffff467224 */ /* 0x000fe400078e0049 */
[----:B------:R-:W-:Y:S02]  /*8100*/  IMAD.MOV.U32 R32, RZ, RZ, R31 ;  /* 0x000000ffff207224 */ /* 0x000fe400078e001f */
.L_x_41240:
[----:B------:R-:W-:Y:S05]  /*8110*/  BSYNC B1 ;  /* 0x0000000000017941 */ /* 0x000fea0003800000 */
.L_x_41238:
        /* <DEDUP_REMOVED lines=11> */
.L_x_41242:
[----:B------:R-:W-:Y:S01]  /*81d0*/  MOV R8, R9 ;  /* 0x0000000900087202 */ /* 0x000fe20000000f00 */
[----:B------:R-:W-:Y:S02]  /*81e0*/  IMAD.MOV.U32 R10, RZ, RZ, R11 ;  /* 0x000000ffff0a7224 */ /* 0x000fe400078e000b */
[----:B------:R-:W-:Y:S02]  /*81f0*/  IMAD.MOV.U32 R73, RZ, RZ, R72 ;  /* 0x000000ffff497224 */ /* 0x000fe400078e0048 */
[----:B------:R-:W-:Y:S02]  /*8200*/  IMAD.MOV.U32 R31, RZ, RZ, R30 ;  /* 0x000000ffff1f7224 */ /* 0x000fe400078e001e */
.L_x_41243:
[----:B------:R-:W-:Y:S05]  /*8210*/  BSYNC B1 ;  /* 0x0000000000017941 */ /* 0x000fea0003800000 */
.L_x_41241:
        /* <DEDUP_REMOVED lines=11> */
.L_x_41245:
[----:B------:R-:W-:Y:S01]  /*82d0*/  MOV R9, R8 ;  /* 0x0000000800097202 */ /* 0x000fe20000000f00 */
[----:B------:R-:W-:Y:S02]  /*82e0*/  IMAD.MOV.U32 R11, RZ, RZ, R10 ;  /* 0x000000ffff0b7224 */ /* 0x000fe400078e000a */
[----:B------:R-:W-:Y:S02]  /*82f0*/  IMAD.MOV.U32 R72, RZ, RZ, R75 ;  /* 0x000000ffff487224 */ /* 0x000fe400078e004b */
[----:B------:R-:W-:Y:S02]  /*8300*/  IMAD.MOV.U32 R30, RZ, RZ, R29 ;  /* 0x000000ffff1e7224 */ /* 0x000fe400078e001d */
.L_x_41246:
[----:B------:R-:W-:Y:S05]  /*8310*/  BSYNC B1 ;  /* 0x0000000000017941 */ /* 0x000fea0003800000 */
.L_x_41244:
        /* <DEDUP_REMOVED lines=11> */
.L_x_41248:
[----:B------:R-:W-:Y:S01]  /*83d0*/  MOV R8, R9 ;  /* 0x0000000900087202 */ /* 0x000fe20000000f00 */
[----:B------:R-:W-:Y:S02]  /*83e0*/  IMAD.MOV.U32 R10, RZ, RZ, R11 ;  /* 0x000000ffff0a7224 */ /* 0x000fe400078e000b */
[----:B------:R-:W-:Y:S02]  /*83f0*/  IMAD.MOV.U32 R75, RZ, RZ, R74 ;  /* 0x000000ffff4b7224 */ /* 0x000fe400078e004a */
[----:B------:R-:W-:Y:S02]  /*8400*/  IMAD.MOV.U32 R29, RZ, RZ, R28 ;  /* 0x000000ffff1d7224 */ /* 0x000fe400078e001c */
.L_x_41249:
[----:B------:R-:W-:Y:S05]  /*8410*/  BSYNC B1 ;  /* 0x0000000000017941 */ /* 0x000fea0003800000 */
.L_x_41247:
        /* <DEDUP_REMOVED lines=11> */
.L_x_41251:
[----:B------:R-:W-:Y:S01]  /*84d0*/  MOV R9, R8 ;  /* 0x0000000800097202 */ /* 0x000fe20000000f00 */
[----:B------:R-:W-:Y:S02]  /*84e0*/  IMAD.MOV.U32 R11, RZ, RZ, R10 ;  /* 0x000000ffff0b7224 */ /* 0x000fe400078e000a */
[----:B------:R-:W-:Y:S02]  /*84f0*/  IMAD.MOV.U32 R74, RZ, RZ, R77 ;  /* 0x000000ffff4a7224 */ /* 0x000fe400078e004d */
[----:B------:R-:W-:Y:S02]  /*8500*/  IMAD.MOV.U32 R28, RZ, RZ, R27 ;  /* 0x000000ffff1c7224 */ /* 0x000fe400078e001b */
.L_x_41252:
[----:B------:R-:W-:Y:S05]  /*8510*/  BSYNC B1 ;  /* 0x0000000000017941 */ /* 0x000fea0003800000 */
.L_x_41250:
        /* <DEDUP_REMOVED lines=11> */
.L_x_41254:
[----:B------:R-:W-:Y:S01]  /*85d0*/  MOV R8, R9 ;  /* 0x0000000900087202 */ /* 0x000fe20000000f00 */
[----:B------:R-:W-:Y:S02]  /*85e0*/  IMAD.MOV.U32 R10, RZ, RZ, R11 ;  /* 0x000000ffff0a7224 */ /* 0x000fe400078e000b */
[----:B------:R-:W-:Y:S02]  /*85f0*/  IMAD.MOV.U32 R77, RZ, RZ, R76 ;  /* 0x000000ffff4d7224 */ /* 0x000fe400078e004c */
[----:B------:R-:W-:Y:S02]  /*8600*/  IMAD.MOV.U32 R27, RZ, RZ, R26 ;  /* 0x000000ffff1b7224 */ /* 0x000fe400078e001a */
.L_x_41255:
[----:B------:R-:W-:Y:S05]  /*8610*/  BSYNC B1 ;  /* 0x0000000000017941 */ /* 0x000fea0003800000 */
.L_x_41253:
        /* <DEDUP_REMOVED lines=11> */
.L_x_41257:
[----:B------:R-:W-:Y:S01]  /*86d0*/  MOV R9, R8 ;  /* 0x0000000800097202 */ /* 0x000fe20000000f00 */
[----:B------:R-:W-:Y:S02]  /*86e0*/  IMAD.MOV.U32 R11, RZ, RZ, R10 ;  /* 0x000000ffff0b7224 */ /* 0x000fe400078e000a */
[----:B------:R-:W-:Y:S02]  /*86f0*/  IMAD.MOV.U32 R76, RZ, RZ, R79 ;  /* 0x000000ffff4c7224 */ /* 0x000fe400078e004f */
[----:B------:R-:W-:Y:S02]  /*8700*/  IMAD.MOV.U32 R26, RZ, RZ, R25 ;  /* 0x000000ffff1a7224 */ /* 0x000fe400078e0019 */
.L_x_41258:
[----:B------:R-:W-:Y:S05]  /*8710*/  BSYNC B1 ;  /* 0x0000000000017941 */ /* 0x000fea0003800000 */
.L_x_41256:
        /* <DEDUP_REMOVED lines=11> */
.L_x_41260:
[----:B------:R-:W-:Y:S01]  /*87d0*/  MOV R8, R9 ;  /* 0x0000000900087202 */ /* 0x000fe20000000f00 */
[----:B------:R-:W-:Y:S02]  /*87e0*/  IMAD.MOV.U32 R10, RZ, RZ, R11 ;  /* 0x000000ffff0a7224 */ /* 0x000fe400078e000b */
[----:B------:R-:W-:Y:S02]  /*87f0*/  IMAD.MOV.U32 R79, RZ, RZ, R78 ;  /* 0x000000ffff4f7224 */ /* 0x000fe400078e004e */
[----:B------:R-:W-:Y:S02]  /*8800*/  IMAD.MOV.U32 R25, RZ, RZ, R24 ;  /* 0x000000ffff197224 */ /* 0x000fe400078e0018 */
.L_x_41261:
[----:B------:R-:W-:Y:S05]  /*8810*/  BSYNC B1 ;  /* 0x0000000000017941 */ /* 0x000fea0003800000 */
.L_x_41259:
        /* <DEDUP_REMOVED lines=11> */
.L_x_41263:
[----:B------:R-:W-:Y:S01]  /*88d0*/  MOV R9, R8 ;  /* 0x0000000800097202 */ /* 0x000fe20000000f00 */
[----:B------:R-:W-:Y:S02]  /*88e0*/  IMAD.MOV.U32 R11, RZ, RZ, R10 ;  /* 0x000000ffff0b7224 */ /* 0x000fe400078e000a */
[----:B------:R-:W-:Y:S02]  /*88f0*/  IMAD.MOV.U32 R78, RZ, RZ, R81 ;  /* 0x000000ffff4e7224 */ /* 0x000fe400078e0051 */
[----:B------:R-:W-:Y:S02]  /*8900*/  IMAD.MOV.U32 R24, RZ, RZ, R23 ;  /* 0x000000ffff187224 */ /* 0x000fe400078e0017 */
.L_x_41264:
[----:B------:R-:W-:Y:S05]  /*8910*/  BSYNC B1 ;  /* 0x0000000000017941 */ /* 0x000fea0003800000 */
.L_x_41262:
        /* <DEDUP_REMOVED lines=11> */
.L_x_41266:
[----:B------:R-:W-:Y:S01]  /*89d0*/  MOV R8, R9 ;  /* 0x0000000900087202 */ /* 0x000fe20000000f00 */
[----:B------:R-:W-:Y:S02]  /*89e0*/  IMAD.MOV.U32 R10, RZ, RZ, R11 ;  /* 0x000000ffff0a7224 */ /* 0x000fe400078e000b */
[----:B------:R-:W-:Y:S02]  /*89f0*/  IMAD.MOV.U32 R81, RZ, RZ, R80 ;  /* 0x000000ffff517224 */ /* 0x000fe400078e0050 */
[----:B------:R-:W-:Y:S02]  /*8a00*/  IMAD.MOV.U32 R23, RZ, RZ, R22 ;  /* 0x000000ffff177224 */ /* 0x000fe400078e0016 */
.L_x_41267:
[----:B------:R-:W-:Y:S05]  /*8a10*/  BSYNC B1 ;  /* 0x0000000000017941 */ /* 0x000fea0003800000 */
.L_x_41265:
        /* <DEDUP_REMOVED lines=11> */
.L_x_41269:
[----:B------:R-:W-:Y:S01]  /*8ad0*/  MOV R9, R8 ;  /* 0x0000000800097202 */ /* 0x000fe20000000f00 */
[----:B------:R-:W-:Y:S02]  /*8ae0*/  IMAD.MOV.U32 R11, RZ, RZ, R10 ;  /* 0x000000ffff0b7224 */ /* 0x000fe400078e000a */
[----:B------:R-:W-:Y:S02]  /*8af0*/  IMAD.MOV.U32 R80, RZ, RZ, R83 ;  /* 0x000000ffff507224 */ /* 0x000fe400078e0053 */
[----:B------:R-:W-:Y:S02]  /*8b00*/  IMAD.MOV.U32 R22, RZ, RZ, R21 ;  /* 0x000000ffff167224 */ /* 0x000fe400078e0015 */
.L_x_41270:
[----:B------:R-:W-:Y:S05]  /*8b10*/  BSYNC B1 ;  /* 0x0000000000017941 */ /* 0x000fea0003800000 */
.L_x_41268:
        /* <DEDUP_REMOVED lines=11> */
.L_x_41272:
[----:B------:R-:W-:Y:S01]  /*8bd0*/  MOV R8, R9 ;  /* 0x0000000900087202 */ /* 0x000fe20000000f00 */
[----:B------:R-:W-:Y:S02]  /*8be0*/  IMAD.MOV.U32 R10, RZ, RZ, R11 ;  /* 0x000000ffff0a7224 */ /* 0x000fe400078e000b */
[----:B------:R-:W-:Y:S02]  /*8bf0*/  IMAD.MOV.U32 R83, RZ, RZ, R82 ;  /* 0x000000ffff537224 */ /* 0x000fe400078e0052 */
[----:B------:R-:W-:Y:S02]  /*8c00*/  IMAD.MOV.U32 R21, RZ, RZ, R20 ;  /* 0x000000ffff157224 */ /* 0x000fe400078e0014 */
.L_x_41273:
[----:B------:R-:W-:Y:S05]  /*8c10*/  BSYNC B1 ;  /* 0x0000000000017941 */ /* 0x000fea0003800000 */
.L_x_41271:
        /* <DEDUP_REMOVED lines=11> */
.L_x_41275:
[----:B------:R-:W-:Y:S01]  /*8cd0*/  MOV R9, R8 ;  /* 0x0000000800097202 */ /* 0x000fe20000000f00 */
[----:B------:R-:W-:Y:S02]  /*8ce0*/  IMAD.MOV.U32 R11, RZ, RZ, R10 ;  /* 0x000000ffff0b7224 */ /* 0x000fe400078e000a */
[----:B------:R-:W-:Y:S02]  /*8cf0*/  IMAD.MOV.U32 R82, RZ, RZ, R85 ;  /* 0x000000ffff527224 */ /* 0x000fe400078e0055 */
[----:B------:R-:W-:Y:S02]  /*8d00*/  IMAD.MOV.U32 R20, RZ, RZ, R3 ;  /* 0x000000ffff147224 */ /* 0x000fe400078e0003 */
.L_x_41276:
[----:B------:R-:W-:Y:S05]  /*8d10*/  BSYNC B1 ;  /* 0x0000000000017941 */ /* 0x000fea0003800000 */
.L_x_41274:
        /* <DEDUP_REMOVED lines=11> */
.L_x_41278:
[----:B------:R-:W-:Y:S01]  /*8dd0*/  MOV R85, R84 ;  /* 0x0000005400557202 */ /* 0x000fe20000000f00 */
[----:B------:R-:W-:Y:S01]  /*8de0*/  IMAD.MOV.U32 R3, RZ, RZ, R2 ;  /* 0x000000ffff037224 */ /* 0x000fe200078e0002 */
[----:B------:R-:W-:Y:S01]  /*8df0*/  MOV R10, R11 ;  /* 0x0000000b000a7202 */ /* 0x000fe20000000f00 */
[--C-:B------:R-:W-:Y:S02]  /*8e00*/  IMAD.MOV.U32 R8, RZ, RZ, R9.reuse ;  /* 0x000000ffff087224 */ /* 0x100fe400078e0009 */
[----:B------:R-:W-:Y:S02]  /*8e10*/  IMAD.MOV.U32 R84, RZ, RZ, R9 ;  /* 0x000000ffff547224 */ /* 0x000fe400078e0009 */
[----:B------:R-:W-:Y:S02]  /*8e20*/  IMAD.MOV.U32 R2, RZ, RZ, R11 ;  /* 0x000000ffff027224 */ /* 0x000fe400078e000b */
.L_x_41279:
[----:B------:R-:W-:Y:S05]  /*8e30*/  BSYNC B1 ;  /* 0x0000000000017941 */ /* 0x000fea0003800000 */
.L_x_41277:
[----:B------:R-:W-:Y:S01]  /*8e40*/  IADD3 R4, R4, 0x4, RZ ;  /* 0x0000000404047810 */ /* 0x000fe20007ffe0ff */
[----:B------:R-:W-:Y:S01]  /*8e50*/  @!P1 CALL.REL.NOINC `(.L_x_41280) ;  /* 0x0000001000009944 */ /* 0x000fe20003c00000 */
[----:B------:R-:W-:Y:S05]  /*8e60*/  BRA `(.L_x_41281) ;  /* 0xffffe02000007947 */ /* 0x000fea000383ffff */
.L_x_41280:
[----:B------:R-:W-:Y:S01]  /*8e70*/  FADD.FTZ R86, R86, R7 ;  /* 0x0000000756567221 */ /* 0x000fe20000010000 */
[----:B------:R-:W-:Y:S01]  /*8e80*/  MOV R2, R10 ;  /* 0x0000000a00027202 */ /* 0x000fe20000000f00 */
[----:B------:R-:W-:-:S02]  /*8e90*/  IMAD.MOV.U32 R87, RZ, RZ, R6 ;  /* 0x000000ffff577224 */ /* 0x000fc400078e0006 */
[----:B------:R-:W-:Y:S02]  /*8ea0*/  IMAD.MOV.U32 R84, RZ, RZ, R8 ;  /* 0x000000ffff547224 */ /* 0x000fe400078e0008 */
.L_x_41186:
[----:B------:R-:W-:Y:S05]  /*8eb0*/  BSYNC B0 ;  /* 0x0000000000007941 */ /* 0x000fea0003800000 */
.L_x_41185:
        /* <DEDUP_REMOVED lines=113> */
.L_x_41378:
        /* <DEDUP_REMOVED lines=20> */
.L_x_41285:
[----:B------:R-:W-:Y:S01]  /*9710*/  IMAD.MOV.U32 R8, RZ, RZ, R55 ;  /* 0x000000ffff087224 */ /* 0x000fe200078e0037 */
[----:B------:R-:W-:Y:S01]  /*9720*/  MOV R10, R53 ;  /* 0x00000035000a7202 */ /* 0x000fe20000000f00 */
[----:B------:R-:W-:Y:S02]  /*9730*/  IMAD.MOV.U32 R55, RZ, RZ, R54 ;  /* 0x000000ffff377224 */ /* 0x000fe400078e0036 */
[----:B------:R-:W-:Y:S02]  /*9740*/  IMAD.MOV.U32 R53, RZ, RZ, R52 ;  /* 0x000000ffff357224 */ /* 0x000fe400078e0034 */
.L_x_41286:
[----:B------:R-:W-:Y:S05]  /*9750*/  BSYNC B1 ;  /* 0x0000000000017941 */ /* 0x000fea0003800000 */
.L_x_41284:
        /* <DEDUP_REMOVED lines=11> */
.L_x_41288:
[----:B------:R-:W-:Y:S01]  /*9810*/  IMAD.MOV.U32 R9, RZ, RZ, R8 ;  /* 0x000000ffff097224 */ /* 0x000fe200078e0008 */
[----:B------:R-:W-:Y:S01]  /*9820*/  MOV R11, R10 ;  /* 0x0000000a000b7202 */ /* 0x000fe20000000f00 */
[----:B------:R-:W-:Y:S02]  /*9830*/  IMAD.MOV.U32 R54, RZ, RZ, R57 ;  /* 0x000000ffff367224 */ /* 0x000fe400078e0039 */
[----:B------:R-:W-:Y:S02]  /*9840*/  IMAD.MOV.U32 R52, RZ, RZ, R47 ;  /* 0x000000ffff347224 */ /* 0x000fe400078e002f */
.L_x_41289:
[----:B------:R-:W-:Y:S05]  /*9850*/  BSYNC B1 ;  /* 0x0000000000017941 */ /* 0x000fea0003800000 */
.L_x_41287:
        /* <DEDUP_REMOVED lines=11> */
.L_x_41291:
[----:B------:R-:W-:Y:S01]  /*9910*/  IMAD.MOV.U32 R8, RZ, RZ, R9 ;  /* 0x000000ffff087224 */ /* 0x000fe200078e0009 */
[----:B------:R-:W-:Y:S01]  /*9920*/  MOV R10, R11 ;  /* 0x0000000b000a7202 */ /* 0x000fe20000000f00 */
[----:B------:R-:W-:Y:S02]  /*9930*/  IMAD.MOV.U32 R57, RZ, RZ, R56 ;  /* 0x000000ffff397224 */ /* 0x000fe400078e0038 */
[----:B------:R-:W-:Y:S02]  /*9940*/  IMAD.MOV.U32 R47, RZ, RZ, R46 ;  /* 0x000000ffff2f7224 */ /* 0x000fe400078e002e */
.L_x_41292:
[----:B------:R-:W-:Y:S05]  /*9950*/  BSYNC B1 ;  /* 0x0000000000017941 */ /* 0x000fea0003800000 */
.L_x_41290:
        /* <DEDUP_REMOVED lines=11> */
.L_x_41294:
[----:B------:R-:W-:Y:S01]  /*9a10*/  IMAD.MOV.U32 R9, RZ, RZ, R8 ;  /* 0x000000ffff097224 */ /* 0x000fe200078e0008 */
[----:B------:R-:W-:Y:S01]  /*9a20*/  MOV R11, R10 ;  /* 0x0000000a000b7202 */ /* 0x000fe20000000f00 */
[----:B------:R-:W-:Y:S02]  /*9a30*/  IMAD.MOV.U32 R56, RZ, RZ, R59 ;  /* 0x000000ffff387224 */ /* 0x000fe400078e003b */
[----:B------:R-:W-:Y:S02]  /*9a40*/  IMAD.MOV.U32 R46, RZ, RZ, R45 ;  /* 0x000000ffff2e7224 */ /* 0x000fe400078e002d */
.L_x_41295:
[----:B------:R-:W-:Y:S05]  /*9a50*/  BSYNC B1 ;  /* 0x0000000000017941 */ /* 0x000fea0003800000 */
.L_x_41293:
        /* <DEDUP_REMOVED lines=11> */
.L_x_41297:
[----:B------:R-:W-:Y:S01]  /*9b10*/  IMAD.MOV.U32 R8, RZ, RZ, R9 ;  /* 0x000000ffff087224 */ /* 0x000fe200078e0009 */
[----:B------:R-:W-:Y:S01]  /*9b20*/  MOV R10, R11 ;  /* 0x0000000b000a7202 */ /* 0x000fe20000000f00 */
[----:B------:R-:W-:Y:S02]  /*9b30*/  IMAD.MOV.U32 R59, RZ, RZ, R58 ;  /* 0x000000ffff3b7224 */ /* 0x000fe400078e003a */
[----:B------:R-:W-:Y:S02]  /*9b40*/  IMAD.MOV.U32 R45, RZ, RZ, R44 ;  /* 0x000000ffff2d7224 */ /* 0x000fe400078e002c */
.L_x_41298:
[----:B------:R-:W-:Y:S05]  /*9b50*/  BSYNC B1 ;  /* 0x0000000000017941 */ /* 0x000fea0003800000 */
.L_x_41296:
        /* <DEDUP_REMOVED lines=11> */
.L_x_41300:
[----:B------:R-:W-:Y:S01]  /*9c10*/  IMAD.MOV.U32 R9, RZ, RZ, R8 ;  /* 0x000000ffff097224 */ /* 0x000fe200078e0008 */
[----:B------:R-:W-:Y:S01]  /*9c20*/  MOV R11, R10 ;  /* 0x0000000a000b7202 */ /* 0x000fe20000000f00 */
[----:B------:R-:W-:Y:S02]  /*9c30*/  IMAD.MOV.U32 R58, RZ, RZ, R61 ;  /* 0x000000ffff3a7224 */ /* 0x000fe400078e003d */
[----:B------:R-:W-:Y:S02]  /*9c40*/  IMAD.MOV.U32 R44, RZ, RZ, R43 ;  /* 0x000000ffff2c7224 */ /* 0x000fe400078e002b */
.L_x_41301:
[----:B------:R-:W-:Y:S05]  /*9c50*/  BSYNC B1 ;  /* 0x0000000000017941 */ /* 0x000fea0003800000 */
.L_x_41299:
        /* <DEDUP_REMOVED lines=11> */
.L_x_41303:
[----:B------:R-:W-:Y:S01]  /*9d10*/  IMAD.MOV.U32 R8, RZ, RZ, R9 ;  /* 0x000000ffff087224 */ /* 0x000fe200078e0009 */
[----:B------:R-:W-:Y:S01]  /*9d20*/  MOV R10, R11 ;  /* 0x0000000b000a7202 */ /* 0x000fe20000000f00 */
[----:B------:R-:W-:Y:S02]  /*9d30*/  IMAD.MOV.U32 R61, RZ, RZ, R60 ;  /* 0x000000ffff3d7224 */ /* 0x000fe400078e003c */
[----:B------:R-:W-:Y:S02]  /*9d40*/  IMAD.MOV.U32 R43, RZ, RZ, R42 ;  /* 0x000000ffff2b7224 */ /* 0x000fe400078e002a */
.L_x_41304:
[----:B------:R-:W-:Y:S05]  /*9d50*/  BSYNC B1 ;  /* 0x0000000000017941 */ /* 0x000fea0003800000 */
.L_x_41302:
        /* <DEDUP_REMOVED lines=11> */
.L_x_41306:
[----:B------:R-:W-:Y:S01]  /*9e10*/  IMAD.MOV.U32 R9, RZ, RZ, R8 ;  /* 0x000000ffff097224 */ /* 0x000fe200078e0008 */
[----:B------:R-:W-:Y:S01]  /*9e20*/  MOV R11, R10 ;  /* 0x0000000a000b7202 */ /* 0x000fe20000000f00 */
[----:B------:R-:W-:Y:S02]  /*9e30*/  IMAD.MOV.U32 R60, RZ, RZ, R63 ;  /* 0x000000ffff3c7224 */ /* 0x000fe400078e003f */
[----:B------:R-:W-:Y:S02]  /*9e40*/  IMAD.MOV.U32 R42, RZ, RZ, R41 ;  /* 0x000000ffff2a7224 */ /* 0x000fe400078e0029 */
.L_x_41307:
[----:B------:R-:W-:Y:S05]  /*9e50*/  BSYNC B1 ;  /* 0x0000000000017941 */ /* 0x000fea0003800000 */
.L_x_41305:
        /* <DEDUP_REMOVED lines=11> */
.L_x_41309:
[----:B------:R-:W-:Y:S01]  /*9f10*/  IMAD.MOV.U32 R8, RZ, RZ, R9 ;  /* 0x000000ffff087224 */ /* 0x000fe200078e0009 */
[----:B------:R-:W-:Y:S01]  /*9f20*/  MOV R10, R11 ;  /* 0x0000000b000a7202 */ /* 0x000fe20000000f00 */
[----:B------:R-:W-:Y:S02]  /*9f30*/  IMAD.MOV.U32 R63, RZ, RZ, R62 ;  /* 0x000000ffff3f7224 */ /* 0x000fe400078e003e */
[----:B------:R-:W-:Y:S02]  /*9f40*/  IMAD.MOV.U32 R41, RZ, RZ, R40 ;  /* 0x000000ffff297224 */ /* 0x000fe400078e0028 */
.L_x_41310:
[----:B------:R-:W-:Y:S05]  /*9f50*/  BSYNC B1 ;  /* 0x0000000000017941 */ /* 0x000fea0003800000 */
.L_x_41308:
        /* <DEDUP_REMOVED lines=11> */
.L_x_41312:
[----:B------:R-:W-:Y:S01]  /*a010*/  IMAD.MOV.U32 R9, RZ, RZ, R8 ;  /* 0x000000ffff097224 */ /* 0x000fe200078e0008 */
[----:B------:R-:W-:Y:S01]  /*a020*/  MOV R11, R10 ;  /* 0x0000000a000b7202 */ /* 0x000fe20000000f00 */
[----:B------:R-:W-:Y:S02]  /*a030*/  IMAD.MOV.U32 R62, RZ, RZ, R65 ;  /* 0x000000ffff3e7224 */ /* 0x000fe400078e0041 */
[----:B------:R-:W-:Y:S02]  /*a040*/  IMAD.MOV.U32 R40, RZ, RZ, R39 ;  /* 0x000000ffff287224 */ /* 0x000fe400078e0027 */
.L_x_41313:
[----:B------:R-:W-:Y:S05]  /*a050*/  BSYNC B1 ;  /* 0x0000000000017941 */ /* 0x000fea0003800000 */
.L_x_41311:
        /* <DEDUP_REMOVED lines=11> */
.L_x_41315:
[----:B------:R-:W-:Y:S01]  /*a110*/  IMAD.MOV.U32 R8, RZ, RZ, R9 ;  /* 0x000000ffff087224 */ /* 0x000fe200078e0009 */
[----:B------:R-:W-:Y:S01]  /*a120*/  MOV R10, R11 ;  /* 0x0000000b000a7202 */ /* 0x000fe20000000f00 */
[----:B------:R-:W-:Y:S02]  /*a130*/  IMAD.MOV.U32 R65, RZ, RZ, R64 ;  /* 0x000000ffff417224 */ /* 0x000fe400078e0040 */
[----:B------:R-:W-:Y:S02]  /*a140*/  IMAD.MOV.U32 R39, RZ, RZ, R38 ;  /* 0x000000ffff277224 */ /* 0x000fe400078e0026 */
.L_x_41316:
[----:B------:R-:W-:Y:S05]  /*a150*/  BSYNC B1 ;  /* 0x0000000000017941 */ /* 0x000fea0003800000 */
.L_x_41314:
        /* <DEDUP_REMOVED lines=11> */
.L_x_41318:
[----:B------:R-:W-:Y:S01]  /*a210*/  IMAD.MOV.U32 R9, RZ, RZ, R8 ;  /* 0x000000ffff097224 */ /* 0x000fe200078e0008 */
[----:B------:R-:W-:Y:S01]  /*a220*/  MOV R11, R10 ;  /* 0x0000000a000b7202 */ /* 0x000fe20000000f00 */
[----:B------:R-:W-:Y:S02]  /*a230*/  IMAD.MOV.U32 R64, RZ, RZ, R67 ;  /* 0x000000ffff407224 */ /* 0x000fe400078e0043 */
[----:B------:R-:W-:Y:S02]  /*a240*/  IMAD.MOV.U32 R38, RZ, RZ, R37 ;  /* 0x000000ffff267224 */ /* 0x000fe400078e0025 */
.L_x_41319:
[----:B------:R-:W-:Y:S05]  /*a250*/  BSYNC B1 ;  /* 0x0000000000017941 */ /* 0x000fea0003800000 */
.L_x_41317:
        /* <DEDUP_REMOVED lines=11> */
.L_x_41321:
[----:B------:R-:W-:Y:S01]  /*a310*/  IMAD.MOV.U32 R8, RZ, RZ, R9 ;  /* 0x000000ffff087224 */ /* 0x000fe200078e0009 */
[----:B------:R-:W-:Y:S01]  /*a320*/  MOV R10, R11 ;  /* 0x0000000b000a7202 */ /* 0x000fe20000000f00 */
[----:B------:R-:W-:Y:S02]  /*a330*/  IMAD.MOV.U32 R67, RZ, RZ, R66 ;  /* 0x000000ffff437224 */ /* 0x000fe400078e0042 */
[----:B------:R-:W-:Y:S02]  /*a340*/  IMAD.MOV.U32 R37, RZ, RZ, R36 ;  /* 0x000000ffff257224 */ /* 0x000fe400078e0024 */
.L_x_41322:
[----:B------:R-:W-:Y:S05]  /*a350*/  BSYNC B1 ;  /* 0x0000000000017941 */ /* 0x000fea0003800000 */
.L_x_41320:
        /* <DEDUP_REMOVED lines=11> */
.L_x_41324:
[----:B------:R-:W-:Y:S01]  /*a410*/  IMAD.MOV.U32 R9, RZ, RZ, R8 ;  /* 0x000000ffff097224 */ /* 0x000fe200078e0008 */
[----:B------:R-:W-:Y:S01]  /*a420*/  MOV R11, R10 ;  /* 0x0000000a000b7202 */ /* 0x000fe20000000f00 */
[----:B------:R-:W-:Y:S02]  /*a430*/  IMAD.MOV.U32 R66, RZ, RZ, R69 ;  /* 0x000000ffff427224 */ /* 0x000fe400078e0045 */
[----:B------:R-:W-:Y:S02]  /*a440*/  IMAD.MOV.U32 R36, RZ, RZ, R35 ;  /* 0x000000ffff247224 */ /* 0x000fe400078e0023 */
.L_x_41325:
[----:B------:R-:W-:Y:S05]  /*a450*/  BSYNC B1 ;  /* 0x0000000000017941 */ /* 0x000fea0003800000 */
.L_x_41323:
        /* <DEDUP_REMOVED lines=11> */
.L_x_41327:
[----:B------:R-:W-:Y:S01]  /*a510*/  IMAD.MOV.U32 R8, RZ, RZ, R9 ;  /* 0x000000ffff087224 */ /* 0x000fe200078e0009 */
[----:B------:R-:W-:Y:S01]  /*a520*/  MOV R10, R11 ;  /* 0x0000000b000a7202 */ /* 0x000fe20000000f00 */
[----:B------:R-:W-:Y:S02]  /*a530*/  IMAD.MOV.U32 R69, RZ, RZ, R68 ;  /* 0x000000ffff457224 */ /* 0x000fe400078e0044 */
[----:B------:R-:W-:Y:S02]  /*a540*/  IMAD.MOV.U32 R35, RZ, RZ, R34 ;  /* 0x000000ffff237224 */ /* 0x000fe400078e0022 */
.L_x_41328:
[----:B------:R-:W-:Y:S05]  /*a550*/  BSYNC B1 ;  /* 0x0000000000017941 */ /* 0x000fea0003800000 */
.L_x_41326:
        /* <DEDUP_REMOVED lines=11> */
.L_x_41330:
[----:B------:R-:W-:Y:S01]  /*a610*/  IMAD.MOV.U32 R9, RZ, RZ, R8 ;  /* 0x000000ffff097224 */ /* 0x000fe200078e0008 */
[----:B------:R-:W-:Y:S01]  /*a620*/  MOV R11, R10 ;  /* 0x0000000a000b7202 */ /* 0x000fe20000000f00 */
[----:B------:R-:W-:Y:S02]  /*a630*/  IMAD.MOV.U32 R68, RZ, RZ, R71 ;  /* 0x000000ffff447224 */ /* 0x000fe400078e0047 */
[----:B------:R-:W-:Y:S02]  /*a640*/  IMAD.MOV.U32 R34, RZ, RZ, R33 ;  /* 0x000000ffff227224 */ /* 0x000fe400078e0021 */
.L_x_41331:
[----:B------:R-:W-:Y:S05]  /*a650*/  BSYNC B1 ;  /* 0x0000000000017941 */ /* 0x000fea0003800000 */
.L_x_41329:
        /* <DEDUP_REMOVED lines=11> */
.L_x_41333:
[----:B------:R-:W-:Y:S01]  /*a710*/  IMAD.MOV.U32 R8, RZ, RZ, R9 ;  /* 0x000000ffff087224 */ /* 0x000fe200078e0009 */
[----:B------:R-:W-:Y:S01]  /*a720*/  MOV R10, R11 ;  /* 0x0000000b000a7202 */ /* 0x000fe20000000f00 */
[----:B------:R-:W-:Y:S02]  /*a730*/  IMAD.MOV.U32 R71, RZ, RZ, R70 ;  /* 0x000000ffff477224 */ /* 0x000fe400078e0046 */
[----:B------:R-:W-:Y:S02]  /*a740*/  IMAD.MOV.U32 R33, RZ, RZ, R32 ;  /* 0x000000ffff217224 */ /* 0x000fe400078e0020 */
.L_x_41334:
[----:B------:R-:W-:Y:S05]  /*a750*/  BSYNC B1 ;  /* 0x0000000000017941 */ /* 0x000fea0003800000 */
.L_x_41332:
        /* <DEDUP_REMOVED lines=11> */
.L_x_41336:
[----:B------:R-:W-:Y:S01]  /*a810*/  IMAD.MOV.U32 R9, RZ, RZ, R8 ;  /* 0x000000ffff097224 */ /* 0x000fe200078e0008 */
[----:B------:R-:W-:Y:S01]  /*a820*/  MOV R11, R10 ;  /* 0x0000000a000b7202 */ /* 0x000fe20000000f00 */
[----:B------:R-:W-:Y:S02]  /*a830*/  IMAD.MOV.U32 R70, RZ, RZ, R73 ;  /* 0x000000ffff467224 */ /* 0x000fe400078e0049 */
[----:B------:R-:W-:Y:S02]  /*a840*/  IMAD.MOV.U32 R32, RZ, RZ, R31 ;  /* 0x000000ffff207224 */ /* 0x000fe400078e001f */
.L_x_41337:
[----:B------:R-:W-:Y:S05]  /*a850*/  BSYNC B1 ;  /* 0x0000000000017941 */ /* 0x000fea0003800000 */
.L_x_41335:
        /* <DEDUP_REMOVED lines=11> */
.L_x_41339:
[----:B------:R-:W-:Y:S01]  /*a910*/  IMAD.MOV.U32 R8, RZ, RZ, R9 ;  /* 0x000000ffff087224 */ /* 0x000fe200078e0009 */
[----:B------:R-:W-:Y:S01]  /*a920*/  MOV R10, R11 ;  /* 0x0000000b000a7202 */ /* 0x000fe20000000f00 */
[----:B------:R-:W-:Y:S02]  /*a930*/  IMAD.MOV.U32 R73, RZ, RZ, R72 ;  /* 0x000000ffff497224 */ /* 0x000fe400078e0048 */
[----:B------:R-:W-:Y:S02]  /*a940*/  IMAD.MOV.U32 R31, RZ, RZ, R30 ;  /* 0x000000ffff1f7224 */ /* 0x000fe400078e001e */
.L_x_41340:
[----:B------:R-:W-:Y:S05]  /*a950*/  BSYNC B1 ;  /* 0x0000000000017941 */ /* 0x000fea0003800000 */
.L_x_41338:
        /* <DEDUP_REMOVED lines=11> */
.L_x_41342:
[----:B------:R-:W-:Y:S01]  /*aa10*/  IMAD.MOV.U32 R9, RZ, RZ, R8 ;  /* 0x000000ffff097224 */ /* 0x000fe200078e0008 */
[----:B------:R-:W-:Y:S01]  /*aa20*/  MOV R11, R10 ;  /* 0x0000000a000b7202 */ /* 0x000fe20000000f00 */
[----:B------:R-:W-:Y:S02]  /*aa30*/  IMAD.MOV.U32 R72, RZ, RZ, R75 ;  /* 0x000000ffff487224 */ /* 0x000fe400078e004b */
[----:B------:R-:W-:Y:S02]  /*aa40*/  IMAD.MOV.U32 R30, RZ, RZ, R29 ;  /* 0x000000ffff1e7224 */ /* 0x000fe400078e001d */
.L_x_41343:
[----:B------:R-:W-:Y:S05]  /*aa50*/  BSYNC B1 ;  /* 0x0000000000017941 */ /* 0x000fea0003800000 */
.L_x_41341:
        /* <DEDUP_REMOVED lines=11> */
.L_x_41345:
[----:B------:R-:W-:Y:S01]  /*ab10*/  IMAD.MOV.U32 R8, RZ, RZ, R9 ;  /* 0x000000ffff087224 */ /* 0x000fe200078e0009 */
[----:B------:R-:W-:Y:S01]  /*ab20*/  MOV R10, R11 ;  /* 0x0000000b000a7202 */ /* 0x000fe20000000f00 */
[----:B------:R-:W-:Y:S02]  /*ab30*/  IMAD.MOV.U32 R75, RZ, RZ, R74 ;  /* 0x000000ffff4b7224 */ /* 0x000fe400078e004a */
[----:B------:R-:W-:Y:S02]  /*ab40*/  IMAD.MOV.U32 R29, RZ, RZ, R28 ;  /* 0x000000ffff1d7224 */ /* 0x000fe400078e001c */
.L_x_41346:
[----:B------:R-:W-:Y:S05]  /*ab50*/  BSYNC B1 ;  /* 0x0000000000017941 */ /* 0x000fea0003800000 */
.L_x_41344:
        /* <DEDUP_REMOVED lines=11> */
.L_x_41348:
[----:B------:R-:W-:Y:S01]  /*ac10*/  IMAD.MOV.U32 R9, RZ, RZ, R8 ;  /* 0x000000ffff097224 */ /* 0x000fe200078e0008 */
[----:B------:R-:W-:Y:S01]  /*ac20*/  MOV R11, R10 ;  /* 0x0000000a000b7202 */ /* 0x000fe20000000f00 */
[----:B------:R-:W-:Y:S02]  /*ac30*/  IMAD.MOV.U32 R74, RZ, RZ, R77 ;  /* 0x000000ffff4a7224 */ /* 0x000fe400078e004d */
[----:B------:R-:W-:Y:S02]  /*ac40*/  IMAD.MOV.U32 R28, RZ, RZ, R27 ;  /* 0x000000ffff1c7224 */ /* 0x000fe400078e001b */
.L_x_41349:
[----:B------:R-:W-:Y:S05]  /*ac50*/  BSYNC B1 ;  /* 0x0000000000017941 */ /* 0x000fea0003800000 */
.L_x_41347:
        /* <DEDUP_REMOVED lines=11> */
.L_x_41351:
[----:B------:R-:W-:Y:S01]  /*ad10*/  IMAD.MOV.U32 R8, RZ, RZ, R9 ;  /* 0x000000ffff087224 */ /* 0x000fe200078e0009 */
[----:B------:R-:W-:Y:S01]  /*ad20*/  MOV R10, R11 ;  /* 0x0000000b000a7202 */ /* 0x000fe20000000f00 */
[----:B------:R-:W-:Y:S02]  /*ad30*/  IMAD.MOV.U32 R77, RZ, RZ, R76 ;  /* 0x000000ffff4d7224 */ /* 0x000fe400078e004c */
[----:B------:R-:W-:Y:S02]  /*ad40*/  IMAD.MOV.U32 R27, RZ, RZ, R26 ;  /* 0x000000ffff1b7224 */ /* 0x000fe400078e001a */
.L_x_41352:
[----:B------:R-:W-:Y:S05]  /*ad50*/  BSYNC B1 ;  /* 0x0000000000017941 */ /* 0x000fea0003800000 */
.L_x_41350:
        /* <DEDUP_REMOVED lines=11> */
.L_x_41354:
[----:B------:R-:W-:Y:S01]  /*ae10*/  IMAD.MOV.U32 R9, RZ, RZ, R8 ;  /* 0x000000ffff097224 */ /* 0x000fe200078e0008 */
[----:B------:R-:W-:Y:S01]  /*ae20*/  MOV R11, R10 ;  /* 0x0000000a000b7202 */ /* 0x000fe20000000f00 */
[----:B------:R-:W-:Y:S02]  /*ae30*/  IMAD.MOV.U32 R76, RZ, RZ, R79 ;  /* 0x000000ffff4c7224 */ /* 0x000fe400078e004f */
[----:B------:R-:W-:Y:S02]  /*ae40*/  IMAD.MOV.U32 R26, RZ, RZ, R25 ;  /* 0x000000ffff1a7224 */ /* 0x000fe400078e0019 */
.L_x_41355:
[----:B------:R-:W-:Y:S05]  /*ae50*/  BSYNC B1 ;  /* 0x0000000000017941 */ /* 0x000fea0003800000 */
.L_x_41353:
        /* <DEDUP_REMOVED lines=11> */
.L_x_41357:
[----:B------:R-:W-:Y:S01]  /*af10*/  IMAD.MOV.U32 R8, RZ, RZ, R9 ;  /* 0x000000ffff087224 */ /* 0x000fe200078e0009 */
[----:B------:R-:W-:Y:S01]  /*af20*/  MOV R10, R11 ;  /* 0x0000000b000a7202 */ /* 0x000fe20000000f00 */
[----:B------:R-:W-:Y:S02]  /*af30*/  IMAD.MOV.U32 R79, RZ, RZ, R78 ;  /* 0x000000ffff4f7224 */ /* 0x000fe400078e004e */
[----:B------:R-:W-:Y:S02]  /*af40*/  IMAD.MOV.U32 R25, RZ, RZ, R24 ;  /* 0x000000ffff197224 */ /* 0x000fe400078e0018 */
.L_x_41358:
[----:B------:R-:W-:Y:S05]  /*af50*/  BSYNC B1 ;  /* 0x0000000000017941 */ /* 0x000fea0003800000 */
.L_x_41356:
        /* <DEDUP_REMOVED lines=11> */
.L_x_41360:
[----:B------:R-:W-:Y:S01]  /*b010*/  IMAD.MOV.U32 R9, RZ, RZ, R8 ;  /* 0x000000ffff097224 */ /* 0x000fe200078e0008 */
[----:B------:R-:W-:Y:S01]  /*b020*/  MOV R11, R10 ;  /* 0x0000000a000b7202 */ /* 0x000fe20000000f00 */
[----:B------:R-:W-:Y:S02]  /*b030*/  IMAD.MOV.U32 R78, RZ, RZ, R81 ;  /* 0x000000ffff4e7224 */ /* 0x000fe400078e0051 */
[----:B------:R-:W-:Y:S02]  /*b040*/  IMAD.MOV.U32 R24, RZ, RZ, R23 ;  /* 0x000000ffff187224 */ /* 0x000fe400078e0017 */
.L_x_41361:
[----:B------:R-:W-:Y:S05]  /*b050*/  BSYNC B1 ;  /* 0x0000000000017941 */ /* 0x000fea0003800000 */
.L_x_41359:
        /* <DEDUP_REMOVED lines=11> */
.L_x_41363:
[----:B------:R-:W-:Y:S01]  /*b110*/  IMAD.MOV.U32 R8, RZ, RZ, R9 ;  /* 0x000000ffff087224 */ /* 0x000fe200078e0009 */
[----:B------:R-:W-:Y:S01]  /*b120*/  MOV R10, R11 ;  /* 0x0000000b000a7202 */ /* 0x000fe20000000f00 */
[----:B------:R-:W-:Y:S02]  /*b130*/  IMAD.MOV.U32 R81, RZ, RZ, R80 ;  /* 0x000000ffff517224 */ /* 0x000fe400078e0050 */
[----:B------:R-:W-:Y:S02]  /*b140*/  IMAD.MOV.U32 R23, RZ, RZ, R22 ;  /* 0x000000ffff177224 */ /* 0x000fe400078e0016 */
.L_x_41364:
[----:B------:R-:W-:Y:S05]  /*b150*/  BSYNC B1 ;  /* 0x0000000000017941 */ /* 0x000fea0003800000 */
.L_x_41362:
        /* <DEDUP_REMOVED lines=11> */
.L_x_41366:
[----:B------:R-:W-:Y:S01]  /*b210*/  IMAD.MOV.U32 R9, RZ, RZ, R8 ;  /* 0x000000ffff097224 */ /* 0x000fe200078e0008 */
[----:B------:R-:W-:Y:S01]  /*b220*/  MOV R11, R10 ;  /* 0x0000000a000b7202 */ /* 0x000fe20000000f00 */
[----:B------:R-:W-:Y:S02]  /*b230*/  IMAD.MOV.U32 R80, RZ, RZ, R83 ;  /* 0x000000ffff507224 */ /* 0x000fe400078e0053 */
[----:B------:R-:W-:Y:S02]  /*b240*/  IMAD.MOV.U32 R22, RZ, RZ, R21 ;  /* 0x000000ffff167224 */ /* 0x000fe400078e0015 */
.L_x_41367:
[----:B------:R-:W-:Y:S05]  /*b250*/  BSYNC B1 ;  /* 0x0000000000017941 */ /* 0x000fea0003800000 */
.L_x_41365:
        /* <DEDUP_REMOVED lines=11> */
.L_x_41369:
[----:B------:R-:W-:Y:S01]  /*b310*/  IMAD.MOV.U32 R8, RZ, RZ, R9 ;  /* 0x000000ffff087224 */ /* 0x000fe200078e0009 */
[----:B------:R-:W-:Y:S01]  /*b320*/  MOV R10, R11 ;  /* 0x0000000b000a7202 */ /* 0x000fe20000000f00 */
[----:B------:R-:W-:Y:S02]  /*b330*/  IMAD.MOV.U32 R83, RZ, RZ, R82 ;  /* 0x000000ffff537224 */ /* 0x000fe400078e0052 */
[----:B------:R-:W-:Y:S02]  /*b340*/  IMAD.MOV.U32 R21, RZ, RZ, R20 ;  /* 0x000000ffff157224 */ /* 0x000fe400078e0014 */
.L_x_41370:
[----:B------:R-:W-:Y:S05]  /*b350*/  BSYNC B1 ;  /* 0x0000000000017941 */ /* 0x000fea0003800000 */
.L_x_41368:
        /* <DEDUP_REMOVED lines=11> */
.L_x_41372:
[----:B------:R-:W-:Y:S01]  /*b410*/  IMAD.MOV.U32 R9, RZ, RZ, R8 ;  /* 0x000000ffff097224 */ /* 0x000fe200078e0008 */
[----:B------:R-:W-:Y:S01]  /*b420*/  MOV R11, R10 ;  /* 0x0000000a000b7202 */ /* 0x000fe20000000f00 */
[----:B------:R-:W-:Y:S02]  /*b430*/  IMAD.MOV.U32 R82, RZ, RZ, R85 ;  /* 0x000000ffff527224 */ /* 0x000fe400078e0055 */
[----:B------:R-:W-:Y:S02]  /*b440*/  IMAD.MOV.U32 R20, RZ, RZ, R3 ;  /* 0x000000ffff147224 */ /* 0x000fe400078e0003 */
.L_x_41373:
[----:B------:R-:W-:Y:S05]  /*b450*/  BSYNC B1 ;  /* 0x0000000000017941 */ /* 0x000fea0003800000 */
.L_x_41371:
        /* <DEDUP_REMOVED lines=11> */
.L_x_41375:
[----:B------:R-:W-:Y:S01]  /*b510*/  IMAD.MOV.U32 R85, RZ, RZ, R84 ;  /* 0x000000ffff557224 */ /* 0x000fe200078e0054 */
[----:B------:R-:W-:Y:S01]  /*b520*/  MOV R3, R2 ;  /* 0x0000000200037202 */ /* 0x000fe20000000f00 */
[--C-:B------:R-:W-:Y:S01]  /*b530*/  IMAD.MOV.U32 R8, RZ, RZ, R9.reuse ;  /* 0x000000ffff087224 */ /* 0x100fe200078e0009 */
[----:B------:R-:W-:Y:S01]  /*b540*/  MOV R2, R11 ;  /* 0x0000000b00027202 */ /* 0x000fe20000000f00 */
[----:B------:R-:W-:Y:S02]  /*b550*/  IMAD.MOV.U32 R84, RZ, RZ, R9 ;  /* 0x000000ffff547224 */ /* 0x000fe400078e0009 */
[----:B------:R-:W-:Y:S02]  /*b560*/  IMAD.MOV.U32 R10, RZ, RZ, R11 ;  /* 0x000000ffff0a7224 */ /* 0x000fe400078e000b */
.L_x_41376:
[----:B------:R-:W-:Y:S05]  /*b570*/  BSYNC B1 ;  /* 0x0000000000017941 */ /* 0x000fea0003800000 */
.L_x_41374:
[----:B------:R-:W-:Y:S01]  /*b580*/  IADD3 R4, R4, 0x4, RZ ;  /* 0x0000000404047810 */ /* 0x000fe20007ffe0ff */
[----:B------:R-:W-:Y:S01]  /*b590*/  @!P1 CALL.REL.NOINC `(.L_x_41377) ;  /* 0x0000001000009944 */ /* 0x000fe20003c00000 */
[----:B------:R-:W-:Y:S05]  /*b5a0*/  BRA `(.L_x_41378) ;  /* 0xffffe02000007947 */ /* 0x000fea000383ffff */
.L_x_41377:
[----:B------:R-:W-:Y:S02]  /*b5b0*/  FADD.FTZ R86, R86, R7 ;  /* 0x0000000756567221 */ /* 0x000fe40000010000 */
[----:B------:R-:W-:Y:S02]  /*b5c0*/  IMAD.MOV.U32 R87, RZ, RZ, R6 ;  /* 0x000000ffff577224 */ /* 0x000fe400078e0006 */
[----:B------:R-:W-:-:S02]  /*b5d0*/  IMAD.MOV.U32 R84, RZ, RZ, R8 ;  /* 0x000000ffff547224 */ /* 0x000fc400078e0008 */
[----:B------:R-:W-:Y:S02]  /*b5e0*/  IMAD.MOV.U32 R2, RZ, RZ, R10 ;  /* 0x000000ffff027224 */ /* 0x000fe400078e000a */
.L_x_41283:
[----:B------:R-:W-:Y:S05]  /*b5f0*/  BSYNC B0 ;  /* 0x0000000000007941 */ /* 0x000fea0003800000 */
.L_x_41282:
        /* <DEDUP_REMOVED lines=20> */
[----:B--2---:R-:W-:Y:S04]  /*b740*/  STL.64 [R1+0x10], R6 ;  /* 0x0000100601007387 */ /* 0x004fe80000100a00 */
[----:B0-----:R-:W-:Y:S04]  /*b750*/  STL.64 [R1+0x20], R10 ;  /* 0x0000200a01007387 */ /* 0x001fe80000100a00 */
[----:B-1----:R-:W-:Y:S04]  /*b760*/  STL.64 [R1+0x28], R12 ;  /* 0x0000280c01007387 */ /* 0x002fe80000100a00 */
[----:B---3--:R-:W-:Y:S04]  /*b770*/  STL.64 [R1+0x30], R14 ;  /* 0x0000300e01007387 */ /* 0x008fe80000100a00 */
[----:B------:R-:W-:Y:S04]  /*b780*/  SHFL.DOWN PT, R6, R70, 0x10, 0x1f ;  /* 0x0a001f0046067f89 */ /* 0x000fe800000e0000 */
[----:B------:R-:W0:Y:S04]  /*b790*/  SHFL.DOWN PT, R7, R71, 0x10, 0x1f ;  /* 0x0a001f0047077f89 */ /* 0x000e2800000e0000 */
[----:B----4-:R-:W-:Y:S04]  /*b7a0*/  STL.64 [R1+0x38], R4 ;  /* 0x0000380401007387 */ /* 0x010fe80000100a00 */
[----:B-----5:R-:W-:Y:S04]  /*b7b0*/  STL.64 [R1+0x48], R8 ;  /* 0x0000480801007387 */ /* 0x020fe80000100a00 */
        /* <DEDUP_REMOVED lines=72> */
[----:B------:R1:W-:Y:S04]  /*bc40*/  STL.64 [R1], R4 ;  /* 0x0000000401007387 */ /* 0x0003e80000100a00 */
[----:B0-----:R-:W0:Y:S01]  /*bc50*/  S2R R6, SR_LANEID ;  /* 0x0000000000067919 */ /* 0x001e220000000000 */
        /* <DEDUP_REMOVED lines=12> */
.L_x_41475:
        /* <DEDUP_REMOVED lines=20> */
.L_x_41382:
[----:B------:R-:W-:Y:S01]  /*be60*/  IMAD.MOV.U32 R8, RZ, RZ, R55 ;  /* 0x000000ffff087224 */ /* 0x000fe200078e0037 */
[----:B------:R-:W-:Y:S01]  /*be70*/  MOV R55, R54 ;  /* 0x0000003600377202 */ /* 0x000fe20000000f00 */
[----:B------:R-:W-:Y:S02]  /*be80*/  IMAD.MOV.U32 R10, RZ, RZ, R53 ;  /* 0x000000ffff0a7224 */ /* 0x000fe400078e0035 */
[----:B------:R-:W-:Y:S02]  /*be90*/  IMAD.MOV.U32 R53, RZ, RZ, R52 ;  /* 0x000000ffff357224 */ /* 0x000fe400078e0034 */
.L_x_41383:
[----:B------:R-:W-:Y:S05]  /*bea0*/  BSYNC B1 ;  /* 0x0000000000017941 */ /* 0x000fea0003800000 */
.L_x_41381:
        /* <DEDUP_REMOVED lines=11> */
.L_x_41385:
[----:B------:R-:W-:Y:S01]  /*bf60*/  IMAD.MOV.U32 R9, RZ, RZ, R8 ;  /* 0x000000ffff097224 */ /* 0x000fe200078e0008 */
[----:B------:R-:W-:Y:S01]  /*bf70*/  MOV R54, R57 ;  /* 0x0000003900367202 */ /* 0x000fe20000000f00 */
[----:B------:R-:W-:Y:S02]  /*bf80*/  IMAD.MOV.U32 R11, RZ, RZ, R10 ;  /* 0x000000ffff0b7224 */ /* 0x000fe400078e000a */
[----:B------:R-:W-:Y:S02]  /*bf90*/  IMAD.MOV.U32 R52, RZ, RZ, R47 ;  /* 0x000000ffff347224 */ /* 0x000fe400078e002f */
.L_x_41386:
[----:B------:R-:W-:Y:S05]  /*bfa0*/  BSYNC B1 ;  /* 0x0000000000017941 */ /* 0x000fea0003800000 */
.L_x_41384:
        /* <DEDUP_REMOVED lines=11> */
.L_x_41388:
[----:B------:R-:W-:Y:S01]  /*c060*/  IMAD.MOV.U32 R8, RZ, RZ, R9 ;  /* 0x000000ffff087224 */ /* 0x000fe200078e0009 */
[----:B------:R-:W-:Y:S01]  /*c070*/  MOV R57, R56 ;  /* 0x0000003800397202 */ /* 0x000fe20000000f00 */
[----:B------:R-:W-:Y:S02]  /*c080*/  IMAD.MOV.U32 R10, RZ, RZ, R11 ;  /* 0x000000ffff0a7224 */ /* 0x000fe400078e000b */
[----:B------:R-:W-:Y:S02]  /*c090*/  IMAD.MOV.U32 R47, RZ, RZ, R46 ;  /* 0x000000ffff2f7224 */ /* 0x000fe400078e002e */
.L_x_41389:
[----:B------:R-:W-:Y:S05]  /*c0a0*/  BSYNC B1 ;  /* 0x0000000000017941 */ /* 0x000fea0003800000 */
.L_x_41387:
        /* <DEDUP_REMOVED lines=11> */
.L_x_41391:
[----:B------:R-:W-:Y:S01]  /*c160*/  IMAD.MOV.U32 R9, RZ, RZ, R8 ;  /* 0x000000ffff097224 */ /* 0x000fe200078e0008 */
[----:B------:R-:W-:Y:S01]  /*c170*/  MOV R56, R59 ;  /* 0x0000003b00387202 */ /* 0x000fe20000000f00 */
[----:B------:R-:W-:Y:S02]  /*c180*/  IMAD.MOV.U32 R11, RZ, RZ, R10 ;  /* 0x000000ffff0b7224 */ /* 0x000fe400078e000a */
[----:B------:R-:W-:Y:S02]  /*c190*/  IMAD.MOV.U32 R46, RZ, RZ, R45 ;  /* 0x000000ffff2e7224 */ /* 0x000fe400078e002d */
.L_x_41392:
[----:B------:R-:W-:Y:S05]  /*c1a0*/  BSYNC B1 ;  /* 0x0000000000017941 */ /* 0x000fea0003800000 */
.L_x_41390:
        /* <DEDUP_REMOVED lines=11> */
.L_x_41394:
[----:B------:R-:W-:Y:S01]  /*c260*/  IMAD.MOV.U32 R8, RZ, RZ, R9 ;  /* 0x000000ffff087224 */ /* 0x000fe200078e0009 */
[----:B------:R-:W-:Y:S01]  /*c270*/  MOV R59, R58 ;  /* 0x0000003a003b7202 */ /* 0x000fe20000000f00 */
[----:B------:R-:W-:Y:S02]  /*c280*/  IMAD.MOV.U32 R10, RZ, RZ, R11 ;  /* 0x000000ffff0a7224 */ /* 0x000fe400078e000b */
[----:B------:R-:W-:Y:S02]  /*c290*/  IMAD.MOV.U32 R45, RZ, RZ, R44 ;  /* 0x000000ffff2d7224 */ /* 0x000fe400078e002c */
.L_x_41395:
[----:B------:R-:W-:Y:S05]  /*c2a0*/  BSYNC B1 ;  /* 0x0000000000017941 */ /* 0x000fea0003800000 */
.L_x_41393:
        /* <DEDUP_REMOVED lines=11> */
.L_x_41397:
[----:B------:R-:W-:Y:S01]  /*c360*/  IMAD.MOV.U32 R9, RZ, RZ, R8 ;  /* 0x000000ffff097224 */ /* 0x000fe200078e0008 */
[----:B------:R-:W-:Y:S01]  /*c370*/  MOV R58, R61 ;  /* 0x0000003d003a7202 */ /* 0x000fe20000000f00 */
[----:B------:R-:W-:Y:S02]  /*c380*/  IMAD.MOV.U32 R11, RZ, RZ, R10 ;  /* 0x000000ffff0b7224 */ /* 0x000fe400078e000a */
[----:B------:R-:W-:Y:S02]  /*c390*/  IMAD.MOV.U32 R44, RZ, RZ, R43 ;  /* 0x000000ffff2c7224 */ /* 0x000fe400078e002b */
.L_x_41398:
[----:B------:R-:W-:Y:S05]  /*c3a0*/  BSYNC B1 ;  /* 0x0000000000017941 */ /* 0x000fea0003800000 */
.L_x_41396:
        /* <DEDUP_REMOVED lines=11> */
.L_x_41400:
[----:B------:R-:W-:Y:S01]  /*c460*/  IMAD.MOV.U32 R8, RZ, RZ, R9 ;  /* 0x000000ffff087224 */ /* 0x000fe200078e0009 */
[----:B------:R-:W-:Y:S01]  /*c470*/  MOV R61, R60 ;  /* 0x0000003c003d7202 */ /* 0x000fe20000000f00 */
[----:B------:R-:W-:Y:S02]  /*c480*/  IMAD.MOV.U32 R10, RZ, RZ, R11 ;  /* 0x000000ffff0a7224 */ /* 0x000fe400078e000b */
[----:B------:R-:W-:Y:S02]  /*c490*/  IMAD.MOV.U32 R43, RZ, RZ, R42 ;  /* 0x000000ffff2b7224 */ /* 0x000fe400078e002a */
.L_x_41401:
[----:B------:R-:W-:Y:S05]  /*c4a0*/  BSYNC B1 ;  /* 0x0000000000017941 */ /* 0x000fea0003800000 */
.L_x_41399:
        /* <DEDUP_REMOVED lines=11> */
.L_x_41403:
[----:B------:R-:W-:Y:S01]  /*c560*/  IMAD.MOV.U32 R9, RZ, RZ, R8 ;  /* 0x000000ffff097224 */ /* 0x000fe200078e0008 */
[----:B------:R-:W-:Y:S01]  /*c570*/  MOV R60, R63 ;  /* 0x0000003f003c7202 */ /* 0x000fe20000000f00 */
[----:B------:R-:W-:Y:S02]  /*c580*/  IMAD.MOV.U32 R11, RZ, RZ, R10 ;  /* 0x000000ffff0b7224 */ /* 0x000fe400078e000a */
[----:B------:R-:W-:Y:S02]  /*c590*/  IMAD.MOV.U32 R42, RZ, RZ, R41 ;  /* 0x000000ffff2a7224 */ /* 0x000fe400078e0029 */
.L_x_41404:
[----:B------:R-:W-:Y:S05]  /*c5a0*/  BSYNC B1 ;  /* 0x0000000000017941 */ /* 0x000fea0003800000 */
.L_x_41402:
        /* <DEDUP_REMOVED lines=11> */
.L_x_41406:
[----:B------:R-:W-:Y:S01]  /*c660*/  IMAD.MOV.U32 R8, RZ, RZ, R9 ;  /* 0x000000ffff087224 */ /* 0x000fe200078e0009 */
[----:B------:R-:W-:Y:S01]  /*c670*/  MOV R63, R62 ;  /* 0x0000003e003f7202 */ /* 0x000fe20000000f00 */
[----:B------:R-:W-:Y:S02]  /*c680*/  IMAD.MOV.U32 R10, RZ, RZ, R11 ;  /* 0x000000ffff0a7224 */ /* 0x000fe400078e000b */
[----:B------:R-:W-:Y:S02]  /*c690*/  IMAD.MOV.U32 R41, RZ, RZ, R40 ;  /* 0x000000ffff297224 */ /* 0x000fe400078e0028 */
.L_x_41407:
[----:B------:R-:W-:Y:S05]  /*c6a0*/  BSYNC B1 ;  /* 0x0000000000017941 */ /* 0x000fea0003800000 */
.L_x_41405:
        /* <DEDUP_REMOVED lines=11> */
.L_x_41409:
[----:B------:R-:W-:Y:S01]  /*c760*/  IMAD.MOV.U32 R9, RZ, RZ, R8 ;  /* 0x000000ffff097224 */ /* 0x000fe200078e0008 */
[----:B------:R-:W-:Y:S01]  /*c770*/  MOV R62, R65 ;  /* 0x00000041003e7202 */ /* 0x000fe20000000f00 */
[----:B------:R-:W-:Y:S02]  /*c780*/  IMAD.MOV.U32 R11, RZ, RZ, R10 ;  /* 0x000000ffff0b7224 */ /* 0x000fe400078e000a */
[----:B------:R-:W-:Y:S02]  /*c790*/  IMAD.MOV.U32 R40, RZ, RZ, R39 ;  /* 0x000000ffff287224 */ /* 0x000fe400078e0027 */
.L_x_41410:
[----:B------:R-:W-:Y:S05]  /*c7a0*/  BSYNC B1 ;  /* 0x0000000000017941 */ /* 0x000fea0003800000 */
.L_x_41408:
        /* <DEDUP_REMOVED lines=11> */
.L_x_41412:
[----:B------:R-:W-:Y:S01]  /*c860*/  IMAD.MOV.U32 R8, RZ, RZ, R9 ;  /* 0x000000ffff087224 */ /* 0x000fe200078e0009 */
[----:B------:R-:W-:Y:S01]  /*c870*/  MOV R65, R64 ;  /* 0x0000004000417202 */ /* 0x000fe20000000f00 */
[----:B------:R-:W-:Y:S02]  /*c880*/  IMAD.MOV.U32 R10, RZ, RZ, R11 ;  /* 0x000000ffff0a7224 */ /* 0x000fe400078e000b */
[----:B------:R-:W-:Y:S02]  /*c890*/  IMAD.MOV.U32 R39, RZ, RZ, R38 ;  /* 0x000000ffff277224 */ /* 0x000fe400078e0026 */
.L_x_41413:
[----:B------:R-:W-:Y:S05]  /*c8a0*/  BSYNC B1 ;  /* 0x0000000000017941 */ /* 0x000fea0003800000 */
.L_x_41411:
        /* <DEDUP_REMOVED lines=11> */
.L_x_41415:
[----:B------:R-:W-:Y:S01]  /*c960*/  IMAD.MOV.U32 R9, RZ, RZ, R8 ;  /* 0x000000ffff097224 */ /* 0x000fe200078e0008 */
[----:B------:R-:W-:Y:S01]  /*c970*/  MOV R64, R67 ;  /* 0x0000004300407202 */ /* 0x000fe20000000f00 */
[----:B------:R-:W-:Y:S02]  /*c980*/  IMAD.MOV.U32 R11, RZ, RZ, R10 ;  /* 0x000000ffff0b7224 */ /* 0x000fe400078e000a */
[----:B------:R-:W-:Y:S02]  /*c990*/  IMAD.MOV.U32 R38, RZ, RZ, R37 ;  /* 0x000000ffff267224 */ /* 0x000fe400078e0025 */
.L_x_41416:
[----:B------:R-:W-:Y:S05]  /*c9a0*/  BSYNC B1 ;  /* 0x0000000000017941 */ /* 0x000fea0003800000 */
.L_x_41414:
        /* <DEDUP_REMOVED lines=11> */
.L_x_41418:
[----:B------:R-:W-:Y:S01]  /*ca60*/  IMAD.MOV.U32 R8, RZ, RZ, R9 ;  /* 0x000000ffff087224 */ /* 0x000fe200078e0009 */
[----:B------:R-:W-:Y:S01]  /*ca70*/  MOV R67, R66 ;  /* 0x0000004200437202 */ /* 0x000fe20000000f00 */
[----:B------:R-:W-:Y:S02]  /*ca80*/  IMAD.MOV.U32 R10, RZ, RZ, R11 ;  /* 0x000000ffff0a7224 */ /* 0x000fe400078e000b */
[----:B------:R-:W-:Y:S02]  /*ca90*/  IMAD.MOV.U32 R37, RZ, RZ, R36 ;  /* 0x000000ffff257224 */ /* 0x000fe400078e0024 */
.L_x_41419:
[----:B------:R-:W-:Y:S05]  /*caa0*/  BSYNC B1 ;  /* 0x0000000000017941 */ /* 0x000fea0003800000 */
.L_x_41417:
        /* <DEDUP_REMOVED lines=11> */
.L_x_41421:
[----:B------:R-:W-:Y:S01]  /*cb60*/  IMAD.MOV.U32 R9, RZ, RZ, R8 ;  /* 0x000000ffff097224 */ /* 0x000fe200078e0008 */
[----:B------:R-:W-:Y:S01]  /*cb70*/  MOV R66, R69 ;  /* 0x0000004500427202 */ /* 0x000fe20000000f00 */
[----:B------:R-:W-:Y:S02]  /*cb80*/  IMAD.MOV.U32 R11, RZ, RZ, R10 ;  /* 0x000000ffff0b7224 */ /* 0x000fe400078e000a */
[----:B------:R-:W-:Y:S02]  /*cb90*/  IMAD.MOV.U32 R36, RZ, RZ, R35 ;  /* 0x000000ffff247224 */ /* 0x000fe400078e0023 */
.L_x_41422:
[----:B------:R-:W-:Y:S05]  /*cba0*/  BSYNC B1 ;  /* 0x0000000000017941 */ /* 0x000fea0003800000 */
.L_x_41420:
        /* <DEDUP_REMOVED lines=11> */
.L_x_41424:
[----:B------:R-:W-:Y:S01]  /*cc60*/  IMAD.MOV.U32 R8, RZ, RZ, R9 ;  /* 0x000000ffff087224 */ /* 0x000fe200078e0009 */
[----:B------:R-:W-:Y:S01]  /*cc70*/  MOV R69, R68 ;  /* 0x0000004400457202 */ /* 0x000fe20000000f00 */
[----:B------:R-:W-:Y:S02]  /*cc80*/  IMAD.MOV.U32 R10, RZ, RZ, R11 ;  /* 0x000000ffff0a7224 */ /* 0x000fe400078e000b */
[----:B------:R-:W-:Y:S02]  /*cc90*/  IMAD.MOV.U32 R35, RZ, RZ, R34 ;  /* 0x000000ffff237224 */ /* 0x000fe400078e0022 */
.L_x_41425:
[----:B------:R-:W-:Y:S05]  /*cca0*/  BSYNC B1 ;  /* 0x0000000000017941 */ /* 0x000fea0003800000 */
.L_x_41423:
        /* <DEDUP_REMOVED lines=11> */
.L_x_41427:
[----:B------:R-:W-:Y:S01]  /*cd60*/  IMAD.MOV.U32 R9, RZ, RZ, R8 ;  /* 0x000000ffff097224 */ /* 0x000fe200078e0008 */
[----:B------:R-:W-:Y:S01]  /*cd70*/  MOV R68, R71 ;  /* 0x0000004700447202 */ /* 0x000fe20000000f00 */
[----:B------:R-:W-:Y:S02]  /*cd80*/  IMAD.MOV.U32 R11, RZ, RZ, R10 ;  /* 0x000000ffff0b7224 */ /* 0x000fe400078e000a */
[----:B------:R-:W-:Y:S02]  /*cd90*/  IMAD.MOV.U32 R34, RZ, RZ, R33 ;  /* 0x000000ffff227224 */ /* 0x000fe400078e0021 */
.L_x_41428:
[----:B------:R-:W-:Y:S05]  /*cda0*/  BSYNC B1 ;  /* 0x0000000000017941 */ /* 0x000fea0003800000 */
.L_x_41426:
        /* <DEDUP_REMOVED lines=11> */
.L_x_41430:
[----:B------:R-:W-:Y:S01]  /*ce60*/  IMAD.MOV.U32 R8, RZ, RZ, R9 ;  /* 0x000000ffff087224 */ /* 0x000fe200078e0009 */
[----:B------:R-:W-:Y:S01]  /*ce70*/  MOV R71, R70 ;  /* 0x0000004600477202 */ /* 0x000fe20000000f00 */
[----:B------:R-:W-:Y:S02]  /*ce80*/  IMAD.MOV.U32 R10, RZ, RZ, R11 ;  /* 0x000000ffff0a7224 */ /* 0x000fe400078e000b */
[----:B------:R-:W-:Y:S02]  /*ce90*/  IMAD.MOV.U32 R33, RZ, RZ, R32 ;  /* 0x000000ffff217224 */ /* 0x000fe400078e0020 */
.L_x_41431:
[----:B------:R-:W-:Y:S05]  /*cea0*/  BSYNC B1 ;  /* 0x0000000000017941 */ /* 0x000fea0003800000 */
.L_x_41429:
        /* <DEDUP_REMOVED lines=11> */
.L_x_41433:
[----:B------:R-:W-:Y:S01]  /*cf60*/  IMAD.MOV.U32 R9, RZ, RZ, R8 ;  /* 0x000000ffff097224 */ /* 0x000fe200078e0008 */
[----:B------:R-:W-:Y:S01]  /*cf70*/  MOV R70, R73 ;  /* 0x0000004900467202 */ /* 0x000fe20000000f00 */
[----:B------:R-:W-:Y:S02]  /*cf80*/  IMAD.MOV.U32 R11, RZ, RZ, R10 ;  /* 0x000000ffff0b7224 */ /* 0x000fe400078e000a */
[----:B------:R-:W-:Y:S02]  /*cf90*/  IMAD.MOV.U32 R32, RZ, RZ, R31 ;  /* 0x000000ffff207224 */ /* 0x000fe400078e001f */
.L_x_41434:
[----:B------:R-:W-:Y:S05]  /*cfa0*/  BSYNC B1 ;  /* 0x0000000000017941 */ /* 0x000fea0003800000 */
.L_x_41432:
        /* <DEDUP_REMOVED lines=11> */
.L_x_41436:
[----:B------:R-:W-:Y:S01]  /*d060*/  IMAD.MOV.U32 R8, RZ, RZ, R9 ;  /* 0x000000ffff087224 */ /* 0x000fe200078e0009 */
[----:B------:R-:W-:Y:S01]  /*d070*/  MOV R73, R72 ;  /* 0x0000004800497202 */ /* 0x000fe20000000f00 */
[----:B------:R-:W-:Y:S02]  /*d080*/  IMAD.MOV.U32 R10, RZ, RZ, R11 ;  /* 0x000000ffff0a7224 */ /* 0x000fe400078e000b */
[----:B------:R-:W-:Y:S02]  /*d090*/  IMAD.MOV.U32 R31, RZ, RZ, R30 ;  /* 0x000000ffff1f7224 */ /* 0x000fe400078e001e */
.L_x_41437:
[----:B------:R-:W-:Y:S05]  /*d0a0*/  BSYNC B1 ;  /* 0x0000000000017941 */ /* 0x000fea0003800000 */
.L_x_41435:
        /* <DEDUP_REMOVED lines=11> */
.L_x_41439:
[----:B------:R-:W-:Y:S01]  /*d160*/  IMAD.MOV.U32 R9, RZ, RZ, R8 ;  /* 0x000000ffff097224 */ /* 0x000fe200078e0008 */
[----:B------:R-:W-:Y:S01]  /*d170*/  MOV R72, R75 ;  /* 0x0000004b00487202 */ /* 0x000fe20000000f00 */
[----:B------:R-:W-:Y:S02]  /*d180*/  IMAD.MOV.U32 R11, RZ, RZ, R10 ;  /* 0x000000ffff0b7224 */ /* 0x000fe400078e000a */
[----:B------:R-:W-:Y:S02]  /*d190*/  IMAD.MOV.U32 R30, RZ, RZ, R29 ;  /* 0x000000ffff1e7224 */ /* 0x000fe400078e001d */
.L_x_41440:
[----:B------:R-:W-:Y:S05]  /*d1a0*/  BSYNC B1 ;  /* 0x0000000000017941 */ /* 0x000fea0003800000 */
.L_x_41438:
        /* <DEDUP_REMOVED lines=11> */
.L_x_41442:
[----:B------:R-:W-:Y:S01]  /*d260*/  IMAD.MOV.U32 R8, RZ, RZ, R9 ;  /* 0x000000ffff087224 */ /* 0x000fe200078e0009 */
[----:B------:R-:W-:Y:S01]  /*d270*/  MOV R75, R74 ;  /* 0x0000004a004b7202 */ /* 0x000fe20000000f00 */
[----:B------:R-:W-:Y:S02]  /*d280*/  IMAD.MOV.U32 R10, RZ, RZ, R11 ;  /* 0x000000ffff0a7224 */ /* 0x000fe400078e000b */
[----:B------:R-:W-:Y:S02]  /*d290*/  IMAD.MOV.U32 R29, RZ, RZ, R28 ;  /* 0x000000ffff1d7224 */ /* 0x000fe400078e001c */
.L_x_41443:
[----:B------:R-:W-:Y:S05]  /*d2a0*/  BSYNC B1 ;  /* 0x0000000000017941 */ /* 0x000fea0003800000 */
.L_x_41441:
        /* <DEDUP_REMOVED lines=11> */
.L_x_41445:
[----:B------:R-:W-:Y:S01]  /*d360*/  IMAD.MOV.U32 R9, RZ, RZ, R8 ;  /* 0x000000ffff097224 */ /* 0x000fe200078e0008 */
[----:B------:R-:W-:Y:S01]  /*d370*/  MOV R74, R77 ;  /* 0x0000004d004a7202 */ /* 0x000fe20000000f00 */
[----:B------:R-:W-:Y:S02]  /*d380*/  IMAD.MOV.U32 R11, RZ, RZ, R10 ;  /* 0x000000ffff0b7224 */ /* 0x000fe400078e000a */
[----:B------:R-:W-:Y:S02]  /*d390*/  IMAD.MOV.U32 R28, RZ, RZ, R27 ;  /* 0x000000ffff1c7224 */ /* 0x000fe400078e001b */
.L_x_41446:
[----:B------:R-:W-:Y:S05]  /*d3a0*/  BSYNC B1 ;  /* 0x0000000000017941 */ /* 0x000fea0003800000 */
.L_x_41444:
        /* <DEDUP_REMOVED lines=11> */
.L_x_41448:
[----:B------:R-:W-:Y:S01]  /*d460*/  IMAD.MOV.U32 R8, RZ, RZ, R9 ;  /* 0x000000ffff087224 */ /* 0x000fe200078e0009 */
[----:B------:R-:W-:Y:S01]  /*d470*/  MOV R77, R76 ;  /* 0x0000004c004d7202 */ /* 0x000fe20000000f00 */
[----:B------:R-:W-:Y:S02]  /*d480*/  IMAD.MOV.U32 R10, RZ, RZ, R11 ;  /* 0x000000ffff0a7224 */ /* 0x000fe400078e000b */
[----:B------:R-:W-:Y:S02]  /*d490*/  IMAD.MOV.U32 R27, RZ, RZ, R26 ;  /* 0x000000ffff1b7224 */ /* 0x000fe400078e001a */
.L_x_41449:
[----:B------:R-:W-:Y:S05]  /*d4a0*/  BSYNC B1 ;  /* 0x0000000000017941 */ /* 0x000fea0003800000 */
.L_x_41447:
        /* <DEDUP_REMOVED lines=11> */
.L_x_41451:
[----:B------:R-:W-:Y:S01]  /*d560*/  IMAD.MOV.U32 R9, RZ, RZ, R8 ;  /* 0x000000ffff097224 */ /* 0x000fe200078e0008 */
[----:B------:R-:W-:Y:S01]  /*d570*/  MOV R76, R79 ;  /* 0x0000004f004c7202 */ /* 0x000fe20000000f00 */
[----:B------:R-:W-:Y:S02]  /*d580*/  IMAD.MOV.U32 R11, RZ, RZ, R10 ;  /* 0x000000ffff0b7224 */ /* 0x000fe400078e000a */
[----:B------:R-:W-:Y:S02]  /*d590*/  IMAD.MOV.U32 R26, RZ, RZ, R25 ;  /* 0x000000ffff1a7224 */ /* 0x000fe400078e0019 */
.L_x_41452:
[----:B------:R-:W-:Y:S05]  /*d5a0*/  BSYNC B1 ;  /* 0x0000000000017941 */ /* 0x000fea0003800000 */
.L_x_41450:
        /* <DEDUP_REMOVED lines=11> */
.L_x_41454:
[----:B------:R-:W-:Y:S01]  /*d660*/  IMAD.MOV.U32 R8, RZ, RZ, R9 ;  /* 0x000000ffff087224 */ /* 0x000fe200078e0009 */
[----:B------:R-:W-:Y:S01]  /*d670*/  MOV R79, R78 ;  /* 0x0000004e004f7202 */ /* 0x000fe20000000f00 */
[----:B------:R-:W-:Y:S02]  /*d680*/  IMAD.MOV.U32 R10, RZ, RZ, R11 ;  /* 0x000000ffff0a7224 */ /* 0x000fe400078e000b */
[----:B------:R-:W-:Y:S02]  /*d690*/  IMAD.MOV.U32 R25, RZ, RZ, R24 ;  /* 0x000000ffff197224 */ /* 0x000fe400078e0018 */
.L_x_41455:
[----:B------:R-:W-:Y:S05]  /*d6a0*/  BSYNC B1 ;  /* 0x0000000000017941 */ /* 0x000fea0003800000 */
.L_x_41453:
        /* <DEDUP_REMOVED lines=11> */
.L_x_41457:
[----:B------:R-:W-:Y:S01]  /*d760*/  IMAD.MOV.U32 R9, RZ, RZ, R8 ;  /* 0x000000ffff097224 */ /* 0x000fe200078e0008 */
[----:B------:R-:W-:Y:S01]  /*d770*/  MOV R78, R81 ;  /* 0x00000051004e7202 */ /* 0x000fe20000000f00 */
[----:B------:R-:W-:Y:S02]  /*d780*/  IMAD.MOV.U32 R11, RZ, RZ, R10 ;  /* 0x000000ffff0b7224 */ /* 0x000fe400078e000a */
[----:B------:R-:W-:Y:S02]  /*d790*/  IMAD.MOV.U32 R24, RZ, RZ, R23 ;  /* 0x000000ffff187224 */ /* 0x000fe400078e0017 */
.L_x_41458:
[----:B------:R-:W-:Y:S05]  /*d7a0*/  BSYNC B1 ;  /* 0x0000000000017941 */ /* 0x000fea0003800000 */
.L_x_41456:
        /* <DEDUP_REMOVED lines=11> */
.L_x_41460:
[----:B------:R-:W-:Y:S01]  /*d860*/  IMAD.MOV.U32 R8, RZ, RZ, R9 ;  /* 0x000000ffff087224 */ /* 0x000fe200078e0009 */
[----:B------:R-:W-:Y:S01]  /*d870*/  MOV R81, R80 ;  /* 0x0000005000517202 */ /* 0x000fe20000000f00 */
[----:B------:R-:W-:Y:S02]  /*d880*/  IMAD.MOV.U32 R10, RZ, RZ, R11 ;  /* 0x000000ffff0a7224 */ /* 0x000fe400078e000b */
[----:B------:R-:W-:Y:S02]  /*d890*/  IMAD.MOV.U32 R23, RZ, RZ, R22 ;  /* 0x000000ffff177224 */ /* 0x000fe400078e0016 */
.L_x_41461:
[----:B------:R-:W-:Y:S05]  /*d8a0*/  BSYNC B1 ;  /* 0x0000000000017941 */ /* 0x000fea0003800000 */
.L_x_41459:
        /* <DEDUP_REMOVED lines=11> */
.L_x_41463:
[----:B------:R-:W-:Y:S01]  /*d960*/  IMAD.MOV.U32 R9, RZ, RZ, R8 ;  /* 0x000000ffff097224 */ /* 0x000fe200078e0008 */
[----:B------:R-:W-:Y:S01]  /*d970*/  MOV R80, R83 ;  /* 0x0000005300507202 */ /* 0x000fe20000000f00 */
[----:B------:R-:W-:Y:S02]  /*d980*/  IMAD.MOV.U32 R11, RZ, RZ, R10 ;  /* 0x000000ffff0b7224 */ /* 0x000fe400078e000a */
[----:B------:R-:W-:Y:S02]  /*d990*/  IMAD.MOV.U32 R22, RZ, RZ, R21 ;  /* 0x000000ffff167224 */ /* 0x000fe400078e0015 */
.L_x_41464:
[----:B------:R-:W-:Y:S05]  /*d9a0*/  BSYNC B1 ;  /* 0x0000000000017941 */ /* 0x000fea0003800000 */
.L_x_41462:
        /* <DEDUP_REMOVED lines=11> */
.L_x_41466:
[----:B------:R-:W-:Y:S01]  /*da60*/  IMAD.MOV.U32 R8, RZ, RZ, R9 ;  /* 0x000000ffff087224 */ /* 0x000fe200078e0009 */
[----:B------:R-:W-:Y:S01]  /*da70*/  MOV R83, R82 ;  /* 0x0000005200537202 */ /* 0x000fe20000000f00 */
[----:B------:R-:W-:Y:S02]  /*da80*/  IMAD.MOV.U32 R10, RZ, RZ, R11 ;  /* 0x000000ffff0a7224 */ /* 0x000fe400078e000b */
[----:B------:R-:W-:Y:S02]  /*da90*/  IMAD.MOV.U32 R21, RZ, RZ, R20 ;  /* 0x000000ffff157224 */ /* 0x000fe400078e0014 */
.L_x_41467:
[----:B------:R-:W-:Y:S05]  /*daa0*/  BSYNC B1 ;  /* 0x0000000000017941 */ /* 0x000fea0003800000 */
.L_x_41465:
        /* <DEDUP_REMOVED lines=11> */
.L_x_41469:
[----:B------:R-:W-:Y:S01]  /*db60*/  IMAD.MOV.U32 R9, RZ, RZ, R8 ;  /* 0x000000ffff097224 */ /* 0x000fe200078e0008 */
[----:B------:R-:W-:Y:S01]  /*db70*/  MOV R82, R85 ;  /* 0x0000005500527202 */ /* 0x000fe20000000f00 */
[----:B------:R-:W-:Y:S02]  /*db80*/  IMAD.MOV.U32 R11, RZ, RZ, R10 ;  /* 0x000000ffff0b7224 */ /* 0x000fe400078e000a */
[----:B------:R-:W-:Y:S02]  /*db90*/  IMAD.MOV.U32 R20, RZ, RZ, R3 ;  /* 0x000000ffff147224 */ /* 0x000fe400078e0003 */
.L_x_41470:
[----:B------:R-:W-:Y:S05]  /*dba0*/  BSYNC B1 ;  /* 0x0000000000017941 */ /* 0x000fea0003800000 */
.L_x_41468:
        /* <DEDUP_REMOVED lines=11> */
.L_x_41472:
[----:B------:R-:W-:Y:S01]  /*dc60*/  IMAD.MOV.U32 R85, RZ, RZ, R84 ;  /* 0x000000ffff557224 */ /* 0x000fe200078e0054 */
[----:B------:R-:W-:Y:S01]  /*dc70*/  MOV R8, R9 ;  /* 0x0000000900087202 */ /* 0x000fe20000000f00 */
[----:B------:R-:W-:Y:S02]  /*dc80*/  IMAD.MOV.U32 R3, RZ, RZ, R2 ;  /* 0x000000ffff037224 */ /* 0x000fe400078e0002 */
[----:B------:R-:W-:Y:S02]  /*dc90*/  IMAD.MOV.U32 R84, RZ, RZ, R9 ;  /* 0x000000ffff547224 */ /* 0x000fe400078e0009 */
[--C-:B------:R-:W-:Y:S02]  /*dca0*/  IMAD.MOV.U32 R10, RZ, RZ, R11.reuse ;  /* 0x000000ffff0a7224 */ /* 0x100fe400078e000b */
[----:B------:R-:W-:Y:S02]  /*dcb0*/  IMAD.MOV.U32 R2, RZ, RZ, R11 ;  /* 0x000000ffff027224 */ /* 0x000fe400078e000b */
.L_x_41473:
[----:B------:R-:W-:Y:S05]  /*dcc0*/  BSYNC B1 ;  /* 0x0000000000017941 */ /* 0x000fea0003800000 */
.L_x_41471:
[----:B------:R-:W-:Y:S01]  /*dcd0*/  IADD3 R0, R0, 0x4, RZ ;  /* 0x0000000400007810 */ /* 0x000fe20007ffe0ff */
[----:B------:R-:W-:Y:S01]  /*dce0*/  @!P1 CALL.REL.NOINC `(.L_x_41474) ;  /* 0x0000001000009944 */ /* 0x000fe20003c00000 */
[----:B------:R-:W-:Y:S05]  /*dcf0*/  BRA `(.L_x_41475) ;  /* 0xffffe02000007947 */ /* 0x000fea000383ffff */
.L_x_41474:
[----:B------:R-:W-:Y:S01]  /*dd00*/  FADD.FTZ R86, R86, R5 ;  /* 0x0000000556567221 */ /* 0x000fe20000010000 */
[----:B------:R-:W-:Y:S01]  /*dd10*/  MOV R87, R7 ;  /* 0x0000000700577202 */ /* 0x000fe20000000f00 */
[----:B------:R-:W-:-:S02]  /*dd20*/  IMAD.MOV.U32 R84, RZ, RZ, R8 ;  /* 0x000000ffff547224 */ /* 0x000fc400078e0008 */
[----:B------:R-:W-:Y:S02]  /*dd30*/  IMAD.MOV.U32 R2, RZ, RZ, R10 ;  /* 0x000000ffff027224 */ /* 0x000fe400078e000a */
.L_x_41380:
[----:B------:R-:W-:Y:S05]  /*dd40*/  BSYNC B0 ;  /* 0x0000000000007941 */ /* 0x000fea0003800000 */
.L_x_41379:
        /* <DEDUP_REMOVED lines=44> */
.L_x_41477:
[----:B------:R-:W-:Y:S05]  /*e010*/  BSYNC B0 ;  /* 0x0000000000007941 */ /* 0x000fea0003800000 */
.L_x_41476:
        /* <DEDUP_REMOVED lines=9> */
[----:B-1----:R-:W-:Y:S04]  /*e0b0*/  STL.64 [R1], R12 ;  /* 0x0000000c01007387 */ /* 0x002fe80000100a00 */
[----:B------:R-:W5:Y:S04]  /*e0c0*/  LDL.64 R88, [R1] ;  /* 0x0000000001587983 */ /* 0x000f680000100a00 */
[----:B------:R-:W-:Y:S04]  /*e0d0*/  STL.64 [R1+0x8], R14 ;  /* 0x0000080e01007387 */ /* 0x000fe80000100a00 */
[----:B--2---:R-:W-:Y:S04]  /*e0e0*/  STL.64 [R1+0x10], R16 ;  /* 0x0000101001007387 */ /* 0x004fe80000100a00 */
[----:B------:R-:W-:Y:S04]  /*e0f0*/  STL.64 [R1+0x18], R18 ;  /* 0x0000181201007387 */ /* 0x000fe80000100a00 */
[----:B------:R-:W1:Y:S04]  /*e100*/  LDS.128 R12, [0x160] ;  /* 0x00016000ff0c7984 */ /* 0x000e680000000c00 */
[----:B------:R-:W2:Y:S04]  /*e110*/  LDS.128 R16, [0x170] ;  /* 0x00017000ff107984 */ /* 0x000ea80000000c00 */
[----:B---3--:R-:W-:Y:S04]  /*e120*/  STL.64 [R1+0x20], R48 ;  /* 0x0000203001007387 */ /* 0x008fe80000100a00 */
[----:B------:R-:W-:Y:S04]  /*e130*/  STL.64 [R1+0x28], R50 ;  /* 0x0000283201007387 */ /* 0x000fe80000100a00 */
[----:B0-----:R-:W-:Y:S04]  /*e140*/  STL.64 [R1+0x30], R4 ;  /* 0x0000300401007387 */ /* 0x001fe80000100a00 */
[----:B------:R-:W-:Y:S04]  /*e150*/  STL.64 [R1+0x38], R6 ;  /* 0x0000380601007387 */ /* 0x000fe80000100a00 */
[----:B----4-:R-:W-:Y:S04]  /*e160*/  STL.64 [R1+0x40], R8 ;  /* 0x0000400801007387 */ /* 0x010fe80000100a00 */
[----:B------:R-:W-:Y:S04]  /*e170*/  STL.64 [R1+0x48], R10 ;  /* 0x0000480a01007387 */ /* 0x000fe80000100a00 */
[----:B------:R-:W0:Y:S04]  /*e180*/  LDS.128 R48, [0x180] ;  /* 0x00018000ff307984 */ /* 0x000e280000000c00 */
[----:B------:R-:W3:Y:S04]  /*e190*/  LDS.128 R4, [0x190] ;  /* 0x00019000ff047984 */ /* 0x000ee80000000c00 */
[----:B-1----:R-:W-:Y:S04]  /*e1a0*/  STL.64 [R1+0x50], R12 ;  /* 0x0000500c01007387 */ /* 0x002fe80000100a00 */
[----:B------:R-:W-:Y:S04]  /*e1b0*/  STL.64 [R1+0x58], R14 ;  /* 0x0000580e01007387 */ /* 0x000fe80000100a00 */
[----:B--2---:R-:W-:Y:S04]  /*e1c0*/  STL.64 [R1+0x60], R16 ;  /* 0x0000601001007387 */ /* 0x004fe80000100a00 */
[----:B------:R-:W-:Y:S04]  /*e1d0*/  STL.64 [R1+0x68], R18 ;  /* 0x0000681201007387 */ /* 0x000fe80000100a00 */
[----:B------:R-:W1:Y:S04]  /*e1e0*/  LDS.128 R8, [0x1a0] ;  /* 0x0001a000ff087984 */ /* 0x000e680000000c00 */
[----:B------:R-:W2:Y:S04]  /*e1f0*/  LDS.128 R12, [0x1b0] ;  /* 0x0001b000ff0c7984 */ /* 0x000ea80000000c00 */
[----:B------:R-:W4:Y:S04]  /*e200*/  LDS.128 R16, [0x1c0] ;  /* 0x0001c000ff107984 */ /* 0x000f280000000c00 */
[----:B0-----:R-:W-:Y:S04]  /*e210*/  STL.64 [R1+0x70], R48 ;  /* 0x0000703001007387 */ /* 0x001fe80000100a00 */
[----:B------:R-:W-:Y:S04]  /*e220*/  STL.64 [R1+0x78], R50 ;  /* 0x0000783201007387 */ /* 0x000fe80000100a00 */
[----:B---3--:R-:W-:Y:S04]  /*e230*/  STL.64 [R1+0x80], R4 ;  /* 0x0000800401007387 */ /* 0x008fe80000100a00 */
[----:B------:R-:W-:Y:S04]  /*e240*/  STL.64 [R1+0x88], R6 ;  /* 0x0000880601007387 */ /* 0x000fe80000100a00 */
[----:B------:R-:W0:Y:S04]  /*e250*/  LDS.128 R48, [0x1d0] ;  /* 0x0001d000ff307984 */ /* 0x000e280000000c00 */
[----:B------:R-:W3:Y:S04]  /*e260*/  LDS.128 R4, [0x1e0] ;  /* 0x0001e000ff047984 */ /* 0x000ee80000000c00 */
[----:B-1----:R-:W-:Y:S04]  /*e270*/  STL.64 [R1+0x90], R8 ;  /* 0x0000900801007387 */ /* 0x002fe80000100a00 */
[----:B------:R-:W-:Y:S04]  /*e280*/  STL.64 [R1+0x98], R10 ;  /* 0x0000980a01007387 */ /* 0x000fe80000100a00 */
[----:B--2---:R-:W-:Y:S04]  /*e290*/  STL.64 [R1+0xa0], R12 ;  /* 0x0000a00c01007387 */ /* 0x004fe80000100a00 */
[----:B------:R-:W-:Y:S04]  /*e2a0*/  STL.64 [R1+0xa8], R14 ;  /* 0x0000a80e01007387 */ /* 0x000fe80000100a00 */
[----:B----4-:R-:W-:Y:S04]  /*e2b0*/  STL.64 [R1+0xb0], R16 ;  /* 0x0000b01001007387 */ /* 0x010fe80000100a00 */
[----:B------:R-:W1:Y:S04]  /*e2c0*/  LDS.128 R8, [0x1f0] ;  /* 0x0001f000ff087984 */ /* 0x000e680000000c00 */
[----:B------:R-:W2:Y:S04]  /*e2d0*/  LDS.128 R12, [0x200] ;  /* 0x00020000ff0c7984 */ /* 0x000ea80000000c00 */
[----:B------:R-:W4:Y:S04]  /*e2e0*/  LDS.64 R16, [0x210] ;  /* 0x00021000ff107984 */ /* 0x000f280000000a00 */
[----:B------:R-:W-:Y:S04]  /*e2f0*/  STL.64 [R1+0xb8], R18 ;  /* 0x0000b81201007387 */ /* 0x000fe80000100a00 */
[----:B0-----:R-:W-:Y:S04]  /*e300*/  STL.64 [R1+0xc0], R48 ;  /* 0x0000c03001007387 */ /* 0x001fe80000100a00 */
[----:B------:R-:W-:Y:S04]  /*e310*/  STL.64 [R1+0xc8], R50 ;  /* 0x0000c83201007387 */ /* 0x000fe80000100a00 */
[----:B---3--:R-:W-:Y:S04]  /*e320*/  STL.64 [R1+0xd8], R6 ;  /* 0x0000d80601007387 */ /* 0x008fe80000100a00 */
[----:B------:R0:W-:Y:S04]  /*e330*/  STL.64 [R1+0xd0], R4 ;  /* 0x0000d00401007387 */ /* 0x0001e80000100a00 */
[----:B-1----:R1:W-:Y:S04]  /*e340*/  STL.64 [R1+0xe0], R8 ;  /* 0x0000e00801007387 */ /* 0x0023e80000100a00 */
[----:B------:R1:W-:Y:S04]  /*e350*/  STL.64 [R1+0xe8], R10 ;  /* 0x0000e80a01007387 */ /* 0x0003e80000100a00 */
[----:B--2---:R1:W-:Y:S04]  /*e360*/  STL.64 [R1+0xf0], R12 ;  /* 0x0000f00c01007387 */ /* 0x0043e80000100a00 */
[----:B------:R1:W-:Y:S04]  /*e370*/  STL.64 [R1+0xf8], R14 ;  /* 0x0000f80e01007387 */ /* 0x0003e80000100a00 */
[----:B----4-:R1:W-:Y:S01]  /*e380*/  STL.64 [R1+0x100], R16 ;  /* 0x0001001001007387 */ /* 0x0103e20000100a00 */
[----:B0-----:R-:W-:Y:S01]  /*e390*/  IMAD.MOV.U32 R4, RZ, RZ, RZ ;  /* 0x000000ffff047224 */ /* 0x001fe200078e00ff */
[----:B-----5:R-:W-:-:S04]  /*e3a0*/  FSETP.GT.FTZ.AND P0, PT, R87, R88, PT ;  /* 0x000000585700720b */ /* 0x020fc80003f14000 */
[----:B------:R-:W-:Y:S02]  /*e3b0*/  FSEL R91, R87, R88, P0 ;  /* 0x00000058575b7208 */ /* 0x000fe40000000000 */
[----:B------:R-:W-:-:S05]  /*e3c0*/  FSEL R88, R88, R87, P0 ;  /* 0x0000005758587208 */ /* 0x000fca0000000000 */
[----:B------:R-:W-:-:S04]  /*e3d0*/  FADD.FTZ R88, -R91, R88 ;  /* 0x000000585b587221 */ /* 0x000fc80000010100 */
[----:B------:R-:W-:-:S04]  /*e3e0*/  FMUL.FTZ R88, R88, 1.4426950216293334961 ;  /* 0x3fb8aa3b58587820 */ /* 0x000fc80000410000 */
[----:B------:R-:W0:Y:S01]  /*e3f0*/  MUFU.EX2 R5, R88 ;  /* 0x0000005800057308 */ /* 0x000e220000000800 */
[----:B------:R-:W-:Y:S02]  /*e400*/  FSEL R0, R89, R86, P0 ;  /* 0x0000005659007208 */ /* 0x000fe40000000000 */
[----:B------:R-:W-:-:S03]  /*e410*/  FSEL R90, R86, R89, P0 ;  /* 0x00000059565a7208 */ /* 0x000fc60000000000 */
[----:B0-----:R-:W-:Y:S02]  /*e420*/  FMUL.FTZ R0, R0, R5 ;  /* 0x0000000500007220 */ /* 0x001fe40000410000 */
[----:B-1----:R-:W-:-:S05]  /*e430*/  IMAD.MOV.U32 R5, RZ, RZ, R1 ;  /* 0x000000ffff057224 */ /* 0x002fca00078e0001 */
.L_x_41574:
        /* <DEDUP_REMOVED lines=20> */
.L_x_41481:
[----:B------:R-:W-:Y:S01]  /*e580*/  IMAD.MOV.U32 R6, RZ, RZ, R55 ;  /* 0x000000ffff067224 */ /* 0x000fe200078e0037 */
[----:B------:R-:W-:Y:S01]  /*e590*/  MOV R8, R53 ;  /* 0x0000003500087202 */ /* 0x000fe20000000f00 */
[----:B------:R-:W-:Y:S02]  /*e5a0*/  IMAD.MOV.U32 R55, RZ, RZ, R54 ;  /* 0x000000ffff377224 */ /* 0x000fe400078e0036 */
[----:B------:R-:W-:Y:S02]  /*e5b0*/  IMAD.MOV.U32 R53, RZ, RZ, R52 ;  /* 0x000000ffff357224 */ /* 0x000fe400078e0034 */
.L_x_41482:
[----:B------:R-:W-:Y:S05]  /*e5c0*/  BSYNC B1 ;  /* 0x0000000000017941 */ /* 0x000fea0003800000 */
.L_x_41480:
        /* <DEDUP_REMOVED lines=11> */
.L_x_41484:
[----:B------:R-:W-:Y:S01]  /*e680*/  IMAD.MOV.U32 R7, RZ, RZ, R6 ;  /* 0x000000ffff077224 */ /* 0x000fe200078e0006 */
[----:B------:R-:W-:Y:S01]  /*e690*/  MOV R9, R8 ;  /* 0x0000000800097202 */ /* 0x000fe20000000f00 */
[----:B------:R-:W-:Y:S02]  /*e6a0*/  IMAD.MOV.U32 R54, RZ, RZ, R57 ;  /* 0x000000ffff367224 */ /* 0x000fe400078e0039 */
[----:B------:R-:W-:Y:S02]  /*e6b0*/  IMAD.MOV.U32 R52, RZ, RZ, R47 ;  /* 0x000000ffff347224 */ /* 0x000fe400078e002f */
.L_x_41485:
[----:B------:R-:W-:Y:S05]  /*e6c0*/  BSYNC B1 ;  /* 0x0000000000017941 */ /* 0x000fea0003800000 */
.L_x_41483:
        /* <DEDUP_REMOVED lines=11> */
.L_x_41487:
[----:B------:R-:W-:Y:S01]  /*e780*/  IMAD.MOV.U32 R6, RZ, RZ, R7 ;  /* 0x000000ffff067224 */ /* 0x000fe200078e0007 */
[----:B------:R-:W-:Y:S01]  /*e790*/  MOV R8, R9 ;  /* 0x0000000900087202 */ /* 0x000fe20000000f00 */
[----:B------:R-:W-:Y:S02]  /*e7a0*/  IMAD.MOV.U32 R57, RZ, RZ, R56 ;  /* 0x000000ffff397224 */ /* 0x000fe400078e0038 */
[----:B------:R-:W-:Y:S02]  /*e7b0*/  IMAD.MOV.U32 R47, RZ, RZ, R46 ;  /* 0x000000ffff2f7224 */ /* 0x000fe400078e002e */
.L_x_41488:
[----:B------:R-:W-:Y:S05]  /*e7c0*/  BSYNC B1 ;  /* 0x0000000000017941 */ /* 0x000fea0003800000 */
.L_x_41486:
        /* <DEDUP_REMOVED lines=11> */
.L_x_41490:
[----:B------:R-:W-:Y:S01]  /*e880*/  IMAD.MOV.U32 R7, RZ, RZ, R6 ;  /* 0x000000ffff077224 */ /* 0x000fe200078e0006 */
[----:B------:R-:W-:Y:S01]  /*e890*/  MOV R9, R8 ;  /* 0x0000000800097202 */ /* 0x000fe20000000f00 */
[----:B------:R-:W-:Y:S02]  /*e8a0*/  IMAD.MOV.U32 R56, RZ, RZ, R59 ;  /* 0x000000ffff387224 */ /* 0x000fe400078e003b */
[----:B------:R-:W-:Y:S02]  /*e8b0*/  IMAD.MOV.U32 R46, RZ, RZ, R45 ;  /* 0x000000ffff2e7224 */ /* 0x000fe400078e002d */
.L_x_41491:
[----:B------:R-:W-:Y:S05]  /*e8c0*/  BSYNC B1 ;  /* 0x0000000000017941 */ /* 0x000fea0003800000 */
.L_x_41489:
        /* <DEDUP_REMOVED lines=11> */
.L_x_41493:
[----:B------:R-:W-:Y:S01]  /*e980*/  IMAD.MOV.U32 R6, RZ, RZ, R7 ;  /* 0x000000ffff067224 */ /* 0x000fe200078e0007 */
[----:B------:R-:W-:Y:S01]  /*e990*/  MOV R8, R9 ;  /* 0x0000000900087202 */ /* 0x000fe20000000f00 */
[----:B------:R-:W-:Y:S02]  /*e9a0*/  IMAD.MOV.U32 R59, RZ, RZ, R58 ;  /* 0x000000ffff3b7224 */ /* 0x000fe400078e003a */
[----:B------:R-:W-:Y:S02]  /*e9b0*/  IMAD.MOV.U32 R45, RZ, RZ, R44 ;  /* 0x000000ffff2d7224 */ /* 0x000fe400078e002c */
.L_x_41494:
[----:B------:R-:W-:Y:S05]  /*e9c0*/  BSYNC B1 ;  /* 0x0000000000017941 */ /* 0x000fea0003800000 */
.L_x_41492:
        /* <DEDUP_REMOVED lines=11> */
.L_x_41496:
[----:B------:R-:W-:Y:S01]  /*ea80*/  IMAD.MOV.U32 R7, RZ, RZ, R6 ;  /* 0x000000ffff077224 */ /* 0x000fe200078e0006 */
[----:B------:R-:W-:Y:S01]  /*ea90*/  MOV R9, R8 ;  /* 0x0000000800097202 */ /* 0x000fe20000000f00 */
[----:B------:R-:W-:Y:S02]  /*eaa0*/  IMAD.MOV.U32 R58, RZ, RZ, R61 ;  /* 0x000000ffff3a7224 */ /* 0x000fe400078e003d */
[----:B------:R-:W-:Y:S02]  /*eab0*/  IMAD.MOV.U32 R44, RZ, RZ, R43 ;  /* 0x000000ffff2c7224 */ /* 0x000fe400078e002b */
.L_x_41497:
[----:B------:R-:W-:Y:S05]  /*eac0*/  BSYNC B1 ;  /* 0x0000000000017941 */ /* 0x000fea0003800000 */
.L_x_41495:
        /* <DEDUP_REMOVED lines=11> */
.L_x_41499:
[----:B------:R-:W-:Y:S01]  /*eb80*/  IMAD.MOV.U32 R6, RZ, RZ, R7 ;  /* 0x000000ffff067224 */ /* 0x000fe200078e0007 */
[----:B------:R-:W-:Y:S01]  /*eb90*/  MOV R8, R9 ;  /* 0x0000000900087202 */ /* 0x000fe20000000f00 */
[----:B------:R-:W-:Y:S02]  /*eba0*/  IMAD.MOV.U32 R61, RZ, RZ, R60 ;  /* 0x000000ffff3d7224 */ /* 0x000fe400078e003c */
[----:B------:R-:W-:Y:S02]  /*ebb0*/  IMAD.MOV.U32 R43, RZ, RZ, R42 ;  /* 0x000000ffff2b7224 */ /* 0x000fe400078e002a */
.L_x_41500:
[----:B------:R-:W-:Y:S05]  /*ebc0*/  BSYNC B1 ;  /* 0x0000000000017941 */ /* 0x000fea0003800000 */
.L_x_41498:
        /* <DEDUP_REMOVED lines=11> */
.L_x_41502:
[----:B------:R-:W-:Y:S01]  /*ec80*/  IMAD.MOV.U32 R7, RZ, RZ, R6 ;  /* 0x000000ffff077224 */ /* 0x000fe200078e0006 */
[----:B------:R-:W-:Y:S01]  /*ec90*/  MOV R9, R8 ;  /* 0x0000000800097202 */ /* 0x000fe20000000f00 */
[----:B------:R-:W-:Y:S02]  /*eca0*/  IMAD.MOV.U32 R60, RZ, RZ, R63 ;  /* 0x000000ffff3c7224 */ /* 0x000fe400078e003f */
[----:B------:R-:W-:Y:S02]  /*ecb0*/  IMAD.MOV.U32 R42, RZ, RZ, R41 ;  /* 0x000000ffff2a7224 */ /* 0x000fe400078e0029 */
.L_x_41503:
[----:B------:R-:W-:Y:S05]  /*ecc0*/  BSYNC B1 ;  /* 0x0000000000017941 */ /* 0x000fea0003800000 */
.L_x_41501:
        /* <DEDUP_REMOVED lines=11> */
.L_x_41505:
[----:B------:R-:W-:Y:S01]  /*ed80*/  IMAD.MOV.U32 R6, RZ, RZ, R7 ;  /* 0x000000ffff067224 */ /* 0x000fe200078e0007 */
[----:B------:R-:W-:Y:S01]  /*ed90*/  MOV R8, R9 ;  /* 0x0000000900087202 */ /* 0x000fe20000000f00 */
[----:B------:R-:W-:Y:S02]  /*eda0*/  IMAD.MOV.U32 R63, RZ, RZ, R62 ;  /* 0x000000ffff3f7224 */ /* 0x000fe400078e003e */
[----:B------:R-:W-:Y:S02]  /*edb0*/  IMAD.MOV.U32 R41, RZ, RZ, R40 ;  /* 0x000000ffff297224 */ /* 0x000fe400078e0028 */
.L_x_41506:
[----:B------:R-:W-:Y:S05]  /*edc0*/  BSYNC B1 ;  /* 0x0000000000017941 */ /* 0x000fea0003800000 */
.L_x_41504:
        /* <DEDUP_REMOVED lines=11> */
.L_x_41508:
[----:B------:R-:W-:Y:S01]  /*ee80*/  IMAD.MOV.U32 R7, RZ, RZ, R6 ;  /* 0x000000ffff077224 */ /* 0x000fe200078e0006 */
[----:B------:R-:W-:Y:S01]  /*ee90*/  MOV R9, R8 ;  /* 0x0000000800097202 */ /* 0x000fe20000000f00 */
[----:B------:R-:W-:Y:S02]  /*eea0*/  IMAD.MOV.U32 R62, RZ, RZ, R65 ;  /* 0x000000ffff3e7224 */ /* 0x000fe400078e0041 */
[----:B------:R-:W-:Y:S02]  /*eeb0*/  IMAD.MOV.U32 R40, RZ, RZ, R39 ;  /* 0x000000ffff287224 */ /* 0x000fe400078e0027 */
.L_x_41509:
[----:B------:R-:W-:Y:S05]  /*eec0*/  BSYNC B1 ;  /* 0x0000000000017941 */ /* 0x000fea0003800000 */
.L_x_41507:
        /* <DEDUP_REMOVED lines=11> */
.L_x_41511:
[----:B------:R-:W-:Y:S01]  /*ef80*/  IMAD.MOV.U32 R6, RZ, RZ, R7 ;  /* 0x000000ffff067224 */ /* 0x000fe200078e0007 */
[----:B------:R-:W-:Y:S01]  /*ef90*/  MOV R8, R9 ;  /* 0x0000000900087202 */ /* 0x000fe20000000f00 */
[----:B------:R-:W-:Y:S02]  /*efa0*/  IMAD.MOV.U32 R65, RZ, RZ, R64 ;  /* 0x000000ffff417224 */ /* 0x000fe400078e0040 */
[----:B------:R-:W-:Y:S02]  /*efb0*/  IMAD.MOV.U32 R39, RZ, RZ, R38 ;  /* 0x000000ffff277224 */ /* 0x000fe400078e0026 */
.L_x_41512:
[----:B------:R-:W-:Y:S05]  /*efc0*/  BSYNC B1 ;  /* 0x0000000000017941 */ /* 0x000fea0003800000 */
.L_x_41510:
        /* <DEDUP_REMOVED lines=11> */
.L_x_41514:
[----:B------:R-:W-:Y:S01]  /*f080*/  IMAD.MOV.U32 R7, RZ, RZ, R6 ;  /* 0x000000ffff077224 */ /* 0x000fe200078e0006 */
[----:B------:R-:W-:Y:S01]  /*f090*/  MOV R9, R8 ;  /* 0x0000000800097202 */ /* 0x000fe20000000f00 */
[----:B------:R-:W-:Y:S02]  /*f0a0*/  IMAD.MOV.U32 R64, RZ, RZ, R67 ;  /* 0x000000ffff407224 */ /* 0x000fe400078e0043 */
[----:B------:R-:W-:Y:S02]  /*f0b0*/  IMAD.MOV.U32 R38, RZ, RZ, R37 ;  /* 0x000000ffff267224 */ /* 0x000fe400078e0025 */
.L_x_41515:
[----:B------:R-:W-:Y:S05]  /*f0c0*/  BSYNC B1 ;  /* 0x0000000000017941 */ /* 0x000fea0003800000 */
.L_x_41513:
        /* <DEDUP_REMOVED lines=11> */
.L_x_41517:
[----:B------:R-:W-:Y:S01]  /*f180*/  IMAD.MOV.U32 R6, RZ, RZ, R7 ;  /* 0x000000ffff067224 */ /* 0x000fe200078e0007 */
[----:B------:R-:W-:Y:S01]  /*f190*/  MOV R8, R9 ;  /* 0x0000000900087202 */ /* 0x000fe20000000f00 */
[----:B------:R-:W-:Y:S02]  /*f1a0*/  IMAD.MOV.U32 R67, RZ, RZ, R66 ;  /* 0x000000ffff437224 */ /* 0x000fe400078e0042 */
[----:B------:R-:W-:Y:S02]  /*f1b0*/  IMAD.MOV.U32 R37, RZ, RZ, R36 ;  /* 0x000000ffff257224 */ /* 0x000fe400078e0024 */
.L_x_41518:
[----:B------:R-:W-:Y:S05]  /*f1c0*/  BSYNC B1 ;  /* 0x0000000000017941 */ /* 0x000fea0003800000 */
.L_x_41516:
        /* <DEDUP_REMOVED lines=11> */
.L_x_41520:
[----:B------:R-:W-:Y:S01]  /*f280*/  IMAD.MOV.U32 R7, RZ, RZ, R6 ;  /* 0x000000ffff077224 */ /* 0x000fe200078e0006 */
[----:B------:R-:W-:Y:S01]  /*f290*/  MOV R9, R8 ;  /* 0x0000000800097202 */ /* 0x000fe20000000f00 */
[----:B------:R-:W-:Y:S02]  /*f2a0*/  IMAD.MOV.U32 R66, RZ, RZ, R69 ;  /* 0x000000ffff427224 */ /* 0x000fe400078e0045 */
[----:B------:R-:W-:Y:S02]  /*f2b0*/  IMAD.MOV.U32 R36, RZ, RZ, R35 ;  /* 0x000000ffff247224 */ /* 0x000fe400078e0023 */
.L_x_41521:
[----:B------:R-:W-:Y:S05]  /*f2c0*/  BSYNC B1 ;  /* 0x0000000000017941 */ /* 0x000fea0003800000 */
.L_x_41519:
        /* <DEDUP_REMOVED lines=11> */
.L_x_41523:
[----:B------:R-:W-:Y:S01]  /*f380*/  IMAD.MOV.U32 R6, RZ, RZ, R7 ;  /* 0x000000ffff067224 */ /* 0x000fe200078e0007 */
[----:B------:R-:W-:Y:S01]  /*f390*/  MOV R8, R9 ;  /* 0x0000000900087202 */ /* 0x000fe20000000f00 */
[----:B------:R-:W-:Y:S02]  /*f3a0*/  IMAD.MOV.U32 R69, RZ, RZ, R68 ;  /* 0x000000ffff457224 */ /* 0x000fe400078e0044 */
[----:B------:R-:W-:Y:S02]  /*f3b0*/  IMAD.MOV.U32 R35, RZ, RZ, R34 ;  /* 0x000000ffff237224 */ /* 0x000fe400078e0022 */
.L_x_41524:
[----:B------:R-:W-:Y:S05]  /*f3c0*/  BSYNC B1 ;  /* 0x0000000000017941 */ /* 0x000fea0003800000 */
.L_x_41522:
        /* <DEDUP_REMOVED lines=11> */
.L_x_41526:
[----:B------:R-:W-:Y:S01]  /*f480*/  IMAD.MOV.U32 R7, RZ, RZ, R6 ;  /* 0x000000ffff077224 */ /* 0x000fe200078e0006 */
[----:B------:R-:W-:Y:S01]  /*f490*/  MOV R9, R8 ;  /* 0x0000000800097202 */ /* 0x000fe20000000f00 */
[----:B------:R-:W-:Y:S02]  /*f4a0*/  IMAD.MOV.U32 R68, RZ, RZ, R71 ;  /* 0x000000ffff447224 */ /* 0x000fe400078e0047 */
[----:B------:R-:W-:Y:S02]  /*f4b0*/  IMAD.MOV.U32 R34, RZ, RZ, R33 ;  /* 0x000000ffff227224 */ /* 0x000fe400078e0021 */
.L_x_41527:
[----:B------:R-:W-:Y:S05]  /*f4c0*/  BSYNC B1 ;  /* 0x0000000000017941 */ /* 0x000fea0003800000 */
.L_x_41525:
        /* <DEDUP_REMOVED lines=11> */
.L_x_41529:
[----:B------:R-:W-:Y:S01]  /*f580*/  IMAD.MOV.U32 R6, RZ, RZ, R7 ;  /* 0x000000ffff067224 */ /* 0x000fe200078e0007 */
[----:B------:R-:W-:Y:S01]  /*f590*/  MOV R8, R9 ;  /* 0x0000000900087202 */ /* 0x000fe20000000f00 */
[----:B------:R-:W-:Y:S02]  /*f5a0*/  IMAD.MOV.U32 R71, RZ, RZ, R70 ;  /* 0x000000ffff477224 */ /* 0x000fe400078e0046 */
[----:B------:R-:W-:Y:S02]  /*f5b0*/  IMAD.MOV.U32 R33, RZ, RZ, R32 ;  /* 0x000000ffff217224 */ /* 0x000fe400078e0020 */
.L_x_41530:
[----:B------:R-:W-:Y:S05]  /*f5c0*/  BSYNC B1 ;  /* 0x0000000000017941 */ /* 0x000fea0003800000 */
.L_x_41528:
        /* <DEDUP_REMOVED lines=11> */
.L_x_41532:
[----:B------:R-:W-:Y:S01]  /*f680*/  IMAD.MOV.U32 R7, RZ, RZ, R6 ;  /* 0x000000ffff077224 */ /* 0x000fe200078e0006 */
[----:B------:R-:W-:Y:S01]  /*f690*/  MOV R9, R8 ;  /* 0x0000000800097202 */ /* 0x000fe20000000f00 */
[----:B------:R-:W-:Y:S02]  /*f6a0*/  IMAD.MOV.U32 R70, RZ, RZ, R73 ;  /* 0x000000ffff467224 */ /* 0x000fe400078e0049 */
[----:B------:R-:W-:Y:S02]  /*f6b0*/  IMAD.MOV.U32 R32, RZ, RZ, R31 ;  /* 0x000000ffff207224 */ /* 0x000fe400078e001f */
.L_x_41533:
[----:B------:R-:W-:Y:S05]  /*f6c0*/  BSYNC B1 ;  /* 0x0000000000017941 */ /* 0x000fea0003800000 */
.L_x_41531:
        /* <DEDUP_REMOVED lines=11> */
.L_x_41535:
[----:B------:R-:W-:Y:S01]  /*f780*/  IMAD.MOV.U32 R6, RZ, RZ, R7 ;  /* 0x000000ffff067224 */ /* 0x000fe200078e0007 */
[----:B------:R-:W-:Y:S01]  /*f790*/  MOV R8, R9 ;  /* 0x0000000900087202 */ /* 0x000fe20000000f00 */
[----:B------:R-:W-:Y:S02]  /*f7a0*/  IMAD.MOV.U32 R73, RZ, RZ, R72 ;  /* 0x000000ffff497224 */ /* 0x000fe400078e0048 */
[----:B------:R-:W-:Y:S02]  /*f7b0*/  IMAD.MOV.U32 R31, RZ, RZ, R30 ;  /* 0x000000ffff1f7224 */ /* 0x000fe400078e001e */
.L_x_41536:
[----:B------:R-:W-:Y:S05]  /*f7c0*/  BSYNC B1 ;  /* 0x0000000000017941 */ /* 0x000fea0003800000 */
.L_x_41534:
        /* <DEDUP_REMOVED lines=11> */
.L_x_41538:
[----:B------:R-:W-:Y:S01]  /*f880*/  IMAD.MOV.U32 R7, RZ, RZ, R6 ;  /* 0x000000ffff077224 */ /* 0x000fe200078e0006 */
[----:B------:R-:W-:Y:S01]  /*f890*/  MOV R9, R8 ;  /* 0x0000000800097202 */ /* 0x000fe20000000f00 */
[----:B------:R-:W-:Y:S02]  /*f8a0*/  IMAD.MOV.U32 R72, RZ, RZ, R75 ;  /* 0x000000ffff487224 */ /* 0x000fe400078e004b */
[----:B------:R-:W-:Y:S02]  /*f8b0*/  IMAD.MOV.U32 R30, RZ, RZ, R29 ;  /* 0x000000ffff1e7224 */ /* 0x000fe400078e001d */
.L_x_41539:
[----:B------:R-:W-:Y:S05]  /*f8c0*/  BSYNC B1 ;  /* 0x0000000000017941 */ /* 0x000fea0003800000 */
.L_x_41537:
        /* <DEDUP_REMOVED lines=11> */
.L_x_41541:
[----:B------:R-:W-:Y:S01]  /*f980*/  IMAD.MOV.U32 R6, RZ, RZ, R7 ;  /* 0x000000ffff067224 */ /* 0x000fe200078e0007 */
[----:B------:R-:W-:Y:S01]  /*f990*/  MOV R8, R9 ;  /* 0x0000000900087202 */ /* 0x000fe20000000f00 */
[----:B------:R-:W-:Y:S02]  /*f9a0*/  IMAD.MOV.U32 R75, RZ, RZ, R74 ;  /* 0x000000ffff4b7224 */ /* 0x000fe400078e004a */
[----:B------:R-:W-:Y:S02]  /*f9b0*/  IMAD.MOV.U32 R29, RZ, RZ, R28 ;  /* 0x000000ffff1d7224 */ /* 0x000fe400078e001c */
.L_x_41542:
[----:B------:R-:W-:Y:S05]  /*f9c0*/  BSYNC B1 ;  /* 0x0000000000017941 */ /* 0x000fea0003800000 */
.L_x_41540:
        /* <DEDUP_REMOVED lines=11> */
.L_x_41544:
[----:B------:R-:W-:Y:S01]  /*fa80*/  IMAD.MOV.U32 R7, RZ, RZ, R6 ;  /* 0x000000ffff077224 */ /* 0x000fe200078e0006 */
[----:B------:R-:W-:Y:S01]  /*fa90*/  MOV R9, R8 ;  /* 0x0000000800097202 */ /* 0x000fe20000000f00 */
[----:B------:R-:W-:Y:S02]  /*faa0*/  IMAD.MOV.U32 R74, RZ, RZ, R77 ;  /* 0x000000ffff4a7224 */ /* 0x000fe400078e004d */
[----:B------:R-:W-:Y:S02]  /*fab0*/  IMAD.MOV.U32 R28, RZ, RZ, R27 ;  /* 0x000000ffff1c7224 */ /* 0x000fe400078e001b */
.L_x_41545:
[----:B------:R-:W-:Y:S05]  /*fac0*/  BSYNC B1 ;  /* 0x0000000000017941 */ /* 0x000fea0003800000 */
.L_x_41543:
        /* <DEDUP_REMOVED lines=11> */
.L_x_41547:
[----:B------:R-:W-:Y:S01]  /*fb80*/  IMAD.MOV.U32 R6, RZ, RZ, R7 ;  /* 0x000000ffff067224 */ /* 0x000fe200078e0007 */
[----:B------:R-:W-:Y:S01]  /*fb90*/  MOV R8, R9 ;  /* 0x0000000900087202 */ /* 0x000fe20000000f00 */
[----:B------:R-:W-:Y:S02]  /*fba0*/  IMAD.MOV.U32 R77, RZ, RZ, R76 ;  /* 0x000000ffff4d7224 */ /* 0x000fe400078e004c */
[----:B------:R-:W-:Y:S02]  /*fbb0*/  IMAD.MOV.U32 R27, RZ, RZ, R26 ;  /* 0x000000ffff1b7224 */ /* 0x000fe400078e001a */
.L_x_41548:
[----:B------:R-:W-:Y:S05]  /*fbc0*/  BSYNC B1 ;  /* 0x0000000000017941 */ /* 0x000fea0003800000 */
.L_x_41546:
        /* <DEDUP_REMOVED lines=11> */
.L_x_41550:
[----:B------:R-:W-:Y:S01]  /*fc80*/  IMAD.MOV.U32 R7, RZ, RZ, R6 ;  /* 0x000000ffff077224 */ /* 0x000fe200078e0006 */
[----:B------:R-:W-:Y:S01]  /*fc90*/  MOV R9, R8 ;  /* 0x0000000800097202 */ /* 0x000fe20000000f00 */
[----:B------:R-:W-:Y:S02]  /*fca0*/  IMAD.MOV.U32 R76, RZ, RZ, R79 ;  /* 0x000000ffff4c7224 */ /* 0x000fe400078e004f */
[----:B------:R-:W-:Y:S02]  /*fcb0*/  IMAD.MOV.U32 R26, RZ, RZ, R25 ;  /* 0x000000ffff1a7224 */ /* 0x000fe400078e0019 */
.L_x_41551:
[----:B------:R-:W-:Y:S05]  /*fcc0*/  BSYNC B1 ;  /* 0x0000000000017941 */ /* 0x000fea0003800000 */
.L_x_41549:
        /* <DEDUP_REMOVED lines=11> */
.L_x_41553:
[----:B------:R-:W-:Y:S01]  /*fd80*/  IMAD.MOV.U32 R6, RZ, RZ, R7 ;  /* 0x000000ffff067224 */ /* 0x000fe200078e0007 */
[----:B------:R-:W-:Y:S01]  /*fd90*/  MOV R8, R9 ;  /* 0x0000000900087202 */ /* 0x000fe20000000f00 */
[----:B------:R-:W-:Y:S02]  /*fda0*/  IMAD.MOV.U32 R79, RZ, RZ, R78 ;  /* 0x000000ffff4f7224 */ /* 0x000fe400078e004e */
[----:B------:R-:W-:Y:S02]  /*fdb0*/  IMAD.MOV.U32 R25, RZ, RZ, R24 ;  /* 0x000000ffff197224 */ /* 0x000fe400078e0018 */
.L_x_41554:
[----:B------:R-:W-:Y:S05]  /*fdc0*/  BSYNC B1 ;  /* 0x0000000000017941 */ /* 0x000fea0003800000 */
.L_x_41552:
        /* <DEDUP_REMOVED lines=11> */
.L_x_41556:
[----:B------:R-:W-:Y:S01]  /*fe80*/  IMAD.MOV.U32 R7, RZ, RZ, R6 ;  /* 0x000000ffff077224 */ /* 0x000fe200078e0006 */
[----:B------:R-:W-:Y:S01]  /*fe90*/  MOV R9, R8 ;  /* 0x0000000800097202 */ /* 0x000fe20000000f00 */
[----:B------:R-:W-:Y:S02]  /*fea0*/  IMAD.MOV.U32 R78, RZ, RZ, R81 ;  /* 0x000000ffff4e7224 */ /* 0x000fe400078e0051 */
[----:B------:R-:W-:Y:S02]  /*feb0*/  IMAD.MOV.U32 R24, RZ, RZ, R23 ;  /* 0x000000ffff187224 */ /* 0x000fe400078e0017 */
.L_x_41557:
[----:B------:R-:W-:Y:S05]  /*fec0*/  BSYNC B1 ;  /* 0x0000000000017941 */ /* 0x000fea0003800000 */
.L_x_41555:
        /* <DEDUP_REMOVED lines=11> */
.L_x_41559:
[----:B------:R-:W-:Y:S01]  /*ff80*/  IMAD.MOV.U32 R6, RZ, RZ, R7 ;  /* 0x000000ffff067224 */ /* 0x000fe200078e0007 */
[----:B------:R-:W-:Y:S01]  /*ff90*/  MOV R8, R9 ;  /* 0x0000000900087202 */ /* 0x000fe20000000f00 */
[----:B------:R-:W-:Y:S02]  /*ffa0*/  IMAD.MOV.U32 R81, RZ, RZ, R80 ;  /* 0x000000ffff517224 */ /* 0x000fe400078e0050 */
[----:B------:R-:W-:Y:S02]  /*ffb0*/  IMAD.MOV.U32 R23, RZ, RZ, R22 ;  /* 0x000000ffff177224 */ /* 0x000fe400078e0016 */
.L_x_41560:
[----:B------:R-:W-:Y:S05]  /*ffc0*/  BSYNC B1 ;  /* 0x0000000000017941 */ /* 0x000fea0003800000 */
.L_x_41558:
        /* <DEDUP_REMOVED lines=11> */
.L_x_41562:
[----:B------:R-:W-:Y:S01]  /*10080*/  IMAD.MOV.U32 R7, RZ, RZ, R6 ;  /* 0x000000ffff077224 */ /* 0x000fe200078e0006 */
[----:B------:R-:W-:Y:S01]  /*10090*/  MOV R9, R8 ;  /* 0x0000000800097202 */ /* 0x000fe20000000f00 */
[----:B------:R-:W-:Y:S02]  /*100a0*/  IMAD.MOV.U32 R80, RZ, RZ, R83 ;  /* 0x000000ffff507224 */ /* 0x000fe400078e0053 */
[----:B------:R-:W-:Y:S02]  /*100b0*/  IMAD.MOV.U32 R22, RZ, RZ, R21 ;  /* 0x000000ffff167224 */ /* 0x000fe400078e0015 */
.L_x_41563:
[----:B------:R-:W-:Y:S05]  /*100c0*/  BSYNC B1 ;  /* 0x0000000000017941 */ /* 0x000fea0003800000 */
.L_x_41561:
        /* <DEDUP_REMOVED lines=11> */
.L_x_41565:
[----:B------:R-:W-:Y:S01]  /*10180*/  IMAD.MOV.U32 R6, RZ, RZ, R7 ;  /* 0x000000ffff067224 */ /* 0x000fe200078e0007 */
[----:B------:R-:W-:Y:S01]  /*10190*/  MOV R8, R9 ;  /* 0x0000000900087202 */ /* 0x000fe20000000f00 */
[----:B------:R-:W-:Y:S02]  /*101a0*/  IMAD.MOV.U32 R83, RZ, RZ, R82 ;  /* 0x000000ffff537224 */ /* 0x000fe400078e0052 */
[----:B------:R-:W-:Y:S02]  /*101b0*/  IMAD.MOV.U32 R21, RZ, RZ, R20 ;  /* 0x000000ffff157224 */ /* 0x000fe400078e0014 */
.L_x_41566:
[----:B------:R-:W-:Y:S05]  /*101c0*/  BSYNC B1 ;  /* 0x0000000000017941 */ /* 0x000fea0003800000 */
.L_x_41564:
        /* <DEDUP_REMOVED lines=11> */
.L_x_41568:
[----:B------:R-:W-:Y:S01]  /*10280*/  IMAD.MOV.U32 R7, RZ, RZ, R6 ;  /* 0x000000ffff077224 */ /* 0x000fe200078e0006 */
[----:B------:R-:W-:Y:S01]  /*10290*/  MOV R9, R8 ;  /* 0x0000000800097202 */ /* 0x000fe20000000f00 */
[----:B------:R-:W-:Y:S02]  /*102a0*/  IMAD.MOV.U32 R82, RZ, RZ, R85 ;  /* 0x000000ffff527224 */ /* 0x000fe400078e0055 */
[----:B------:R-:W-:Y:S02]  /*102b0*/  IMAD.MOV.U32 R20, RZ, RZ, R3 ;  /* 0x000000ffff147224 */ /* 0x000fe400078e0003 */
.L_x_41569:
[----:B------:R-:W-:Y:S05]  /*102c0*/  BSYNC B1 ;  /* 0x0000000000017941 */ /* 0x000fea0003800000 */
.L_x_41567:
        /* <DEDUP_REMOVED lines=11> */
.L_x_41571:
[----:B------:R-:W-:Y:S01]  /*10380*/  IMAD.MOV.U32 R85, RZ, RZ, R84 ;  /* 0x000000ffff557224 */ /* 0x000fe200078e0054 */
[----:B------:R-:W-:Y:S01]  /*10390*/  MOV R3, R2 ;  /* 0x0000000200037202 */ /* 0x000fe20000000f00 */
[--C-:B------:R-:W-:Y:S01]  /*103a0*/  IMAD.MOV.U32 R89, RZ, RZ, R7.reuse ;  /* 0x000000ffff597224 */ /* 0x100fe200078e0007 */
[----:B------:R-:W-:Y:S01]  /*103b0*/  MOV R2, R9 ;  /* 0x0000000900027202 */ /* 0x000fe20000000f00 */
[----:B------:R-:W-:Y:S02]  /*103c0*/  IMAD.MOV.U32 R84, RZ, RZ, R7 ;  /* 0x000000ffff547224 */ /* 0x000fe400078e0007 */
[----:B------:R-:W-:Y:S02]  /*103d0*/  IMAD.MOV.U32 R88, RZ, RZ, R9 ;  /* 0x000000ffff587224 */ /* 0x000fe400078e0009 */
.L_x_41572:
[----:B------:R-:W-:Y:S05]  /*103e0*/  BSYNC B1 ;  /* 0x0000000000017941 */ /* 0x000fea0003800000 */
.L_x_41570:
[----:B------:R-:W-:Y:S01]  /*103f0*/  IADD3 R5, R5, 0x4, RZ ;  /* 0x0000000405057810 */ /* 0x000fe20007ffe0ff */
[----:B------:R-:W-:Y:S01]  /*10400*/  @!P1 CALL.REL.NOINC `(.L_x_41573) ;  /* 0x0000001000009944 */ /* 0x000fe20003c00000 */
[----:B------:R-:W-:Y:S05]  /*10410*/  BRA `(.L_x_41574) ;  /* 0xffffe02000007947 */ /* 0x000fea000383ffff */
.L_x_41573:
[----:B------:R-:W0:Y:S04]  /*10420*/  LDS.64 R92, [0x218] ;  /* 0x00021800ff5c7984 */ /* 0x000e280000000a00 */
[----:B------:R-:W1:Y:S04]  /*10430*/  LDS.128 R16, [0x220] ;  /* 0x00022000ff107984 */ /* 0x000e680000000c00 */
[----:B------:R-:W2:Y:S04]  /*10440*/  LDS.128 R48, [0x230] ;  /* 0x00023000ff307984 */ /* 0x000ea80000000c00 */
[----:B------:R-:W3:Y:S04]  /*10450*/  LDS.128 R12, [0x240] ;  /* 0x00024000ff0c7984 */ /* 0x000ee80000000c00 */
[----:B------:R-:W4:Y:S04]  /*10460*/  LDS.128 R4, [0x250] ;  /* 0x00025000ff047984 */ /* 0x000f280000000c00 */
[----:B------:R-:W2:Y:S04]  /*10470*/  LDS.128 R8, [0x260] ;  /* 0x00026000ff087984 */ /* 0x000ea80000000c00 */
[----:B0-----:R-:W-:Y:S04]  /*10480*/  STL.64 [R1], R92 ;  /* 0x0000005c01007387 */ /* 0x001fe80000100a00 */
[----:B------:R-:W5:Y:S04]  /*10490*/  LDL.64 R86, [R1] ;  /* 0x0000000001567983 */ /* 0x000f680000100a00 */
[----:B-1----:R-:W-:Y:S04]  /*104a0*/  STL.64 [R1+0x8], R16 ;  /* 0x0000081001007387 */ /* 0x002fe80000100a00 */
[----:B------:R-:W-:Y:S04]  /*104b0*/  STL.64 [R1+0x10], R18 ;  /* 0x0000101201007387 */ /* 0x000fe80000100a00 */
[----:B------:R-:W0:Y:S04]  /*104c0*/  LDS.128 R16, [0x270] ;  /* 0x00027000ff107984 */ /* 0x000e280000000c00 */
        /* <DEDUP_REMOVED lines=8> */
[----:B------:R-:W1:Y:S04]  /*10550*/  LDS.128 R48, [0x280] ;  /* 0x00028000ff307984 */ /* 0x000e680000000c00 */
[----:B0-----:R-:W-:Y:S04]  /*10560*/  STL.64 [R1+0x58], R16 ;  /* 0x0000581001007387 */ /* 0x001fe80000100a00 */
[----:B------:R-:W-:Y:S04]  /*10570*/  STL.64 [R1+0x60], R18 ;  /* 0x0000601201007387 */ /* 0x000fe80000100a00 */
[----:B------:R-:W0:Y:S04]  /*10580*/  LDS.128 R12, [0x290] ;  /* 0x00029000ff0c7984 */ /* 0x000e280000000c00 */
[----:B------:R-:W2:Y:S04]  /*10590*/  LDS.128 R4, [0x2a0] ;  /* 0x0002a000ff047984 */ /* 0x000ea80000000c00 */
[----:B------:R-:W3:Y:S04]  /*105a0*/  LDS.128 R8, [0x2b0] ;  /* 0x0002b000ff087984 */ /* 0x000ee80000000c00 */
[----:B------:R-:W4:Y:S04]  /*105b0*/  LDS.128 R16, [0x2c0] ;  /* 0x0002c000ff107984 */ /* 0x000f280000000c00 */
[----:B-1----:R-:W-:Y:S04]  /*105c0*/  STL.64 [R1+0x68], R48 ;  /* 0x0000683001007387 */ /* 0x002fe80000100a00 */
[----:B------:R-:W-:Y:S04]  /*105d0*/  STL.64 [R1+0x70], R50 ;  /* 0x0000703201007387 */ /* 0x000fe80000100a00 */
[----:B------:R-:W1:Y:S04]  /*105e0*/  LDS.128 R48, [0x2e0] ;  /* 0x0002e000ff307984 */ /* 0x000e680000000c00 */
[----:B0-----:R-:W-:Y:S04]  /*105f0*/  STL.64 [R1+0x78], R12 ;  /* 0x0000780c01007387 */ /* 0x001fe80000100a00 */
        /* <DEDUP_REMOVED lines=8> */
[----:B------:R-:W2:Y:S04]  /*10680*/  LDS.128 R4, [0x2f0] ;  /* 0x0002f000ff047984 */ /* 0x000ea80000000c00 */
[----:B------:R-:W3:Y:S04]  /*10690*/  LDS.128 R8, [0x300] ;  /* 0x00030000ff087984 */ /* 0x000ee80000000c00 */
[----:B------:R-:W4:Y:S04]  /*106a0*/  LDS.128 R16, [0x310] ;  /* 0x00031000ff107984 */ /* 0x000f280000000c00 */
[----:B-1----:R-:W-:Y:S04]  /*106b0*/  STL.64 [R1+0xc8], R48 ;  /* 0x0000c83001007387 */ /* 0x002fe80000100a00 */
[----:B------:R-:W-:Y:S01]  /*106c0*/  STL.64 [R1+0xd0], R50 ;  /* 0x0000d03201007387 */ /* 0x000fe20000100a00 */
[----:B------:R-:W-:-:S03]  /*106d0*/  FADD.FTZ R0, R90, R0 ;  /* 0x000000005a007221 */ /* 0x000fc60000010000 */
[----:B0-----:R-:W-:Y:S04]  /*106e0*/  STL.64 [R1+0xb8], R12 ;  /* 0x0000b80c01007387 */ /* 0x001fe80000100a00 */
[----:B------:R-:W-:Y:S04]  /*106f0*/  STL.64 [R1+0xc0], R14 ;  /* 0x0000c00e01007387 */ /* 0x000fe80000100a00 */
[----:B--2---:R-:W-:Y:S04]  /*10700*/  STL.64 [R1+0xe0], R6 ;  /* 0x0000e00601007387 */ /* 0x004fe80000100a00 */
[----:B---3--:R-:W-:Y:S04]  /*10710*/  STL.64 [R1+0xe8], R8 ;  /* 0x0000e80801007387 */ /* 0x008fe80000100a00 */
[----:B------:R-:W-:Y:S04]  /*10720*/  STL.64 [R1+0xf0], R10 ;  /* 0x0000f00a01007387 */ /* 0x000fe80000100a00 */
[----:B----4-:R-:W-:Y:S04]  /*10730*/  STL.64 [R1+0xf8], R16 ;  /* 0x0000f81001007387 */ /* 0x010fe80000100a00 */
[----:B------:R-:W-:Y:S04]  /*10740*/  STL.64 [R1+0x100], R18 ;  /* 0x0001001201007387 */ /* 0x000fe80000100a00 */
[----:B------:R0:W-:Y:S02]  /*10750*/  STL.64 [R1+0xd8], R4 ;  /* 0x0000d80401007387 */ /* 0x0001e40000100a00 */
        /* <DEDUP_REMOVED lines=10> */
[----:B------:R-:W-:-:S05]  /*10800*/  IMAD.MOV.U32 R5, RZ, RZ, R1 ;  /* 0x000000ffff057224 */ /* 0x000fca00078e0001 */
.L_x_41669:
        /* <DEDUP_REMOVED lines=20> */
.L_x_41576:
[----:B------:R-:W-:Y:S01]  /*10950*/  IMAD.MOV.U32 R0, RZ, RZ, R55 ;  /* 0x000000ffff007224 */ /* 0x000fe200078e0037 */
[----:B------:R-:W-:Y:S01]  /*10960*/  MOV R6, R53 ;  /* 0x0000003500067202 */ /* 0x000fe20000000f00 */
[----:B------:R-:W-:Y:S02]  /*10970*/  IMAD.MOV.U32 R55, RZ, RZ, R54 ;  /* 0x000000ffff377224 */ /* 0x000fe400078e0036 */
[----:B------:R-:W-:Y:S02]  /*10980*/  IMAD.MOV.U32 R53, RZ, RZ, R52 ;  /* 0x000000ffff357224 */ /* 0x000fe400078e0034 */
.L_x_41577:
[----:B------:R-:W-:Y:S05]  /*10990*/  BSYNC B1 ;  /* 0x0000000000017941 */ /* 0x000fea0003800000 */
.L_x_41575:
        /* <DEDUP_REMOVED lines=11> */
.L_x_41579:
[----:B------:R-:W-:Y:S01]  /*10a50*/  IMAD.MOV.U32 R7, RZ, RZ, R0 ;  /* 0x000000ffff077224 */ /* 0x000fe200078e0000 */
[----:B------:R-:W-:Y:S01]  /*10a60*/  MOV R9, R6 ;  /* 0x0000000600097202 */ /* 0x000fe20000000f00 */
[----:B------:R-:W-:Y:S02]  /*10a70*/  IMAD.MOV.U32 R54, RZ, RZ, R57 ;  /* 0x000000ffff367224 */ /* 0x000fe400078e0039 */
[----:B------:R-:W-:Y:S02]  /*10a80*/  IMAD.MOV.U32 R52, RZ, RZ, R47 ;  /* 0x000000ffff347224 */ /* 0x000fe400078e002f */
.L_x_41580:
[----:B------:R-:W-:Y:S05]  /*10a90*/  BSYNC B1 ;  /* 0x0000000000017941 */ /* 0x000fea0003800000 */
.L_x_41578:
        /* <DEDUP_REMOVED lines=11> */
.L_x_41582:
[----:B------:R-:W-:Y:S01]  /*10b50*/  IMAD.MOV.U32 R0, RZ, RZ, R7 ;  /* 0x000000ffff007224 */ /* 0x000fe200078e0007 */
[----:B------:R-:W-:Y:S01]  /*10b60*/  MOV R6, R9 ;  /* 0x0000000900067202 */ /* 0x000fe20000000f00 */
[----:B------:R-:W-:Y:S02]  /*10b70*/  IMAD.MOV.U32 R57, RZ, RZ, R56 ;  /* 0x000000ffff397224 */ /* 0x000fe400078e0038 */
[----:B------:R-:W-:Y:S02]  /*10b80*/  IMAD.MOV.U32 R47, RZ, RZ, R46 ;  /* 0x000000ffff2f7224 */ /* 0x000fe400078e002e */
.L_x_41583:
[----:B------:R-:W-:Y:S05]  /*10b90*/  BSYNC B1 ;  /* 0x0000000000017941 */ /* 0x000fea0003800000 */
.L_x_41581:
        /* <DEDUP_REMOVED lines=11> */
.L_x_41585:
[----:B------:R-:W-:Y:S01]  /*10c50*/  IMAD.MOV.U32 R7, RZ, RZ, R0 ;  /* 0x000000ffff077224 */ /* 0x000fe200078e0000 */
[----:B------:R-:W-:Y:S01]  /*10c60*/  MOV R9, R6 ;  /* 0x0000000600097202 */ /* 0x000fe20000000f00 */
[----:B------:R-:W-:Y:S02]  /*10c70*/  IMAD.MOV.U32 R56, RZ, RZ, R59 ;  /* 0x000000ffff387224 */ /* 0x000fe400078e003b */
[----:B------:R-:W-:Y:S02]  /*10c80*/  IMAD.MOV.U32 R46, RZ, RZ, R45 ;  /* 0x000000ffff2e7224 */ /* 0x000fe400078e002d */
.L_x_41586:
[----:B------:R-:W-:Y:S05]  /*10c90*/  BSYNC B1 ;  /* 0x0000000000017941 */ /* 0x000fea0003800000 */
.L_x_41584:
        /* <DEDUP_REMOVED lines=11> */
.L_x_41588:
[----:B------:R-:W-:Y:S01]  /*10d50*/  IMAD.MOV.U32 R0, RZ, RZ, R7 ;  /* 0x000000ffff007224 */ /* 0x000fe200078e0007 */
[----:B------:R-:W-:Y:S01]  /*10d60*/  MOV R6, R9 ;  /* 0x0000000900067202 */ /* 0x000fe20000000f00 */
[----:B------:R-:W-:Y:S02]  /*10d70*/  IMAD.MOV.U32 R59, RZ, RZ, R58 ;  /* 0x000000ffff3b7224 */ /* 0x000fe400078e003a */
[----:B------:R-:W-:Y:S02]  /*10d80*/  IMAD.MOV.U32 R45, RZ, RZ, R44 ;  /* 0x000000ffff2d7224 */ /* 0x000fe400078e002c */
.L_x_41589:
[----:B------:R-:W-:Y:S05]  /*10d90*/  BSYNC B1 ;  /* 0x0000000000017941 */ /* 0x000fea0003800000 */
.L_x_41587:
        /* <DEDUP_REMOVED lines=11> */
.L_x_41591:
[----:B------:R-:W-:Y:S01]  /*10e50*/  IMAD.MOV.U32 R7, RZ, RZ, R0 ;  /* 0x000000ffff077224 */ /* 0x000fe200078e0000 */
[----:B------:R-:W-:Y:S01]  /*10e60*/  MOV R9, R6 ;  /* 0x0000000600097202 */ /* 0x000fe20000000f00 */
[----:B------:R-:W-:Y:S02]  /*10e70*/  IMAD.MOV.U32 R58, RZ, RZ, R61 ;  /* 0x000000ffff3a7224 */ /* 0x000fe400078e003d */
[----:B------:R-:W-:Y:S02]  /*10e80*/  IMAD.MOV.U32 R44, RZ, RZ, R43 ;  /* 0x000000ffff2c7224 */ /* 0x000fe400078e002b */
.L_x_41592:
[----:B------:R-:W-:Y:S05]  /*10e90*/  BSYNC B1 ;  /* 0x0000000000017941 */ /* 0x000fea0003800000 */
.L_x_41590:
        /* <DEDUP_REMOVED lines=11> */
.L_x_41594:
[----:B------:R-:W-:Y:S01]  /*10f50*/  IMAD.MOV.U32 R0, RZ, RZ, R7 ;  /* 0x000000ffff007224 */ /* 0x000fe200078e0007 */
[----:B------:R-:W-:Y:S01]  /*10f60*/  MOV R6, R9 ;  /* 0x0000000900067202 */ /* 0x000fe20000000f00 */
[----:B------:R-:W-:Y:S02]  /*10f70*/  IMAD.MOV.U32 R61, RZ, RZ, R60 ;  /* 0x000000ffff3d7224 */ /* 0x000fe400078e003c */
[----:B------:R-:W-:Y:S02]  /*10f80*/  IMAD.MOV.U32 R43, RZ, RZ, R42 ;  /* 0x000000ffff2b7224 */ /* 0x000fe400078e002a */
.L_x_41595:
[----:B------:R-:W-:Y:S05]  /*10f90*/  BSYNC B1 ;  /* 0x0000000000017941 */ /* 0x000fea0003800000 */
.L_x_41593:
        /* <DEDUP_REMOVED lines=11> */
.L_x_41597:
[----:B------:R-:W-:Y:S01]  /*11050*/  IMAD.MOV.U32 R7, RZ, RZ, R0 ;  /* 0x000000ffff077224 */ /* 0x000fe200078e0000 */
[----:B------:R-:W-:Y:S01]  /*11060*/  MOV R9, R6 ;  /* 0x0000000600097202 */ /* 0x000fe20000000f00 */
[----:B------:R-:W-:Y:S02]  /*11070*/  IMAD.MOV.U32 R60, RZ, RZ, R63 ;  /* 0x000000ffff3c7224 */ /* 0x000fe400078e003f */
[----:B------:R-:W-:Y:S02]  /*11080*/  IMAD.MOV.U32 R42, RZ, RZ, R41 ;  /* 0x000000ffff2a7224 */ /* 0x000fe400078e0029 */
.L_x_41598:
[----:B------:R-:W-:Y:S05]  /*11090*/  BSYNC B1 ;  /* 0x0000000000017941 */ /* 0x000fea0003800000 */
.L_x_41596:
        /* <DEDUP_REMOVED lines=11> */
.L_x_41600:
[----:B------:R-:W-:Y:S01]  /*11150*/  IMAD.MOV.U32 R0, RZ, RZ, R7 ;  /* 0x000000ffff007224 */ /* 0x000fe200078e0007 */
[----:B------:R-:W-:Y:S01]  /*11160*/  MOV R6, R9 ;  /* 0x0000000900067202 */ /* 0x000fe20000000f00 */
[----:B------:R-:W-:Y:S02]  /*11170*/  IMAD.MOV.U32 R63, RZ, RZ, R62 ;  /* 0x000000ffff3f7224 */ /* 0x000fe400078e003e */
[----:B------:R-:W-:Y:S02]  /*11180*/  IMAD.MOV.U32 R41, RZ, RZ, R40 ;  /* 0x000000ffff297224 */ /* 0x000fe400078e0028 */
.L_x_41601:
[----:B------:R-:W-:Y:S05]  /*11190*/  BSYNC B1 ;  /* 0x0000000000017941 */ /* 0x000fea0003800000 */
.L_x_41599:
        /* <DEDUP_REMOVED lines=11> */
.L_x_41603:
[----:B------:R-:W-:Y:S01]  /*11250*/  IMAD.MOV.U32 R7, RZ, RZ, R0 ;  /* 0x000000ffff077224 */ /* 0x000fe200078e0000 */
[----:B------:R-:W-:Y:S01]  /*11260*/  MOV R9, R6 ;  /* 0x0000000600097202 */ /* 0x000fe20000000f00 */
[----:B------:R-:W-:Y:S02]  /*11270*/  IMAD.MOV.U32 R62, RZ, RZ, R65 ;  /* 0x000000ffff3e7224 */ /* 0x000fe400078e0041 */
[----:B------:R-:W-:Y:S02]  /*11280*/  IMAD.MOV.U32 R40, RZ, RZ, R39 ;  /* 0x000000ffff287224 */ /* 0x000fe400078e0027 */
.L_x_41604:
[----:B------:R-:W-:Y:S05]  /*11290*/  BSYNC B1 ;  /* 0x0000000000017941 */ /* 0x000fea0003800000 */
.L_x_41602:
        /* <DEDUP_REMOVED lines=11> */
.L_x_41606:
[----:B------:R-:W-:Y:S01]  /*11350*/  IMAD.MOV.U32 R0, RZ, RZ, R7 ;  /* 0x000000ffff007224 */ /* 0x000fe200078e0007 */
[----:B------:R-:W-:Y:S01]  /*11360*/  MOV R6, R9 ;  /* 0x0000000900067202 */ /* 0x000fe20000000f00 */
[----:B------:R-:W-:Y:S02]  /*11370*/  IMAD.MOV.U32 R65, RZ, RZ, R64 ;  /* 0x000000ffff417224 */ /* 0x000fe400078e0040 */
[----:B------:R-:W-:Y:S02]  /*11380*/  IMAD.MOV.U32 R39, RZ, RZ, R38 ;  /* 0x000000ffff277224 */ /* 0x000fe400078e0026 */
.L_x_41607:
[----:B------:R-:W-:Y:S05]  /*11390*/  BSYNC B1 ;  /* 0x0000000000017941 */ /* 0x000fea0003800000 */
.L_x_41605:
        /* <DEDUP_REMOVED lines=11> */
.L_x_41609:
[----:B------:R-:W-:Y:S01]  /*11450*/  IMAD.MOV.U32 R7, RZ, RZ, R0 ;  /* 0x000000ffff077224 */ /* 0x000fe200078e0000 */
[----:B------:R-:W-:Y:S01]  /*11460*/  MOV R9, R6 ;  /* 0x0000000600097202 */ /* 0x000fe20000000f00 */
[----:B------:R-:W-:Y:S02]  /*11470*/  IMAD.MOV.U32 R64, RZ, RZ, R67 ;  /* 0x000000ffff407224 */ /* 0x000fe400078e0043 */
[----:B------:R-:W-:Y:S02]  /*11480*/  IMAD.MOV.U32 R38, RZ, RZ, R37 ;  /* 0x000000ffff267224 */ /* 0x000fe400078e0025 */
.L_x_41610:
[----:B------:R-:W-:Y:S05]  /*11490*/  BSYNC B1 ;  /* 0x0000000000017941 */ /* 0x000fea0003800000 */
.L_x_41608:
        /* <DEDUP_REMOVED lines=11> */
.L_x_41612:
[----:B------:R-:W-:Y:S01]  /*11550*/  IMAD.MOV.U32 R0, RZ, RZ, R7 ;  /* 0x000000ffff007224 */ /* 0x000fe200078e0007 */
[----:B------:R-:W-:Y:S01]  /*11560*/  MOV R6, R9 ;  /* 0x0000000900067202 */ /* 0x000fe20000000f00 */
[----:B------:R-:W-:Y:S02]  /*11570*/  IMAD.MOV.U32 R67, RZ, RZ, R66 ;  /* 0x000000ffff437224 */ /* 0x000fe400078e0042 */
[----:B------:R-:W-:Y:S02]  /*11580*/  IMAD.MOV.U32 R37, RZ, RZ, R36 ;  /* 0x000000ffff257224 */ /* 0x000fe400078e0024 */
.L_x_41613:
[----:B------:R-:W-:Y:S05]  /*11590*/  BSYNC B1 ;  /* 0x0000000000017941 */ /* 0x000fea0003800000 */
.L_x_41611:
        /* <DEDUP_REMOVED lines=11> */
.L_x_41615:
[----:B------:R-:W-:Y:S01]  /*11650*/  IMAD.MOV.U32 R7, RZ, RZ, R0 ;  /* 0x000000ffff077224 */ /* 0x000fe200078e0000 */
[----:B------:R-:W-:Y:S01]  /*11660*/  MOV R9, R6 ;  /* 0x0000000600097202 */ /* 0x000fe20000000f00 */
[----:B------:R-:W-:Y:S02]  /*11670*/  IMAD.MOV.U32 R66, RZ, RZ, R69 ;  /* 0x000000ffff427224 */ /* 0x000fe400078e0045 */
[----:B------:R-:W-:Y:S02]  /*11680*/  IMAD.MOV.U32 R36, RZ, RZ, R35 ;  /* 0x000000ffff247224 */ /* 0x000fe400078e0023 */
.L_x_41616:
[----:B------:R-:W-:Y:S05]  /*11690*/  BSYNC B1 ;  /* 0x0000000000017941 */ /* 0x000fea0003800000 */
.L_x_41614:
        /* <DEDUP_REMOVED lines=11> */
.L_x_41618:
[----:B------:R-:W-:Y:S01]  /*11750*/  IMAD.MOV.U32 R0, RZ, RZ, R7 ;  /* 0x000000ffff007224 */ /* 0x000fe200078e0007 */
[----:B------:R-:W-:Y:S01]  /*11760*/  MOV R6, R9 ;  /* 0x0000000900067202 */ /* 0x000fe20000000f00 */
[----:B------:R-:W-:Y:S02]  /*11770*/  IMAD.MOV.U32 R69, RZ, RZ, R68 ;  /* 0x000000ffff457224 */ /* 0x000fe400078e0044 */
[----:B------:R-:W-:Y:S02]  /*11780*/  IMAD.MOV.U32 R35, RZ, RZ, R34 ;  /* 0x000000ffff237224 */ /* 0x000fe400078e0022 */
.L_x_41619:
[----:B------:R-:W-:Y:S05]  /*11790*/  BSYNC B1 ;  /* 0x0000000000017941 */ /* 0x000fea0003800000 */
.L_x_41617:
        /* <DEDUP_REMOVED lines=11> */
.L_x_41621:
[----:B------:R-:W-:Y:S01]  /*11850*/  IMAD.MOV.U32 R7, RZ, RZ, R0 ;  /* 0x000000ffff077224 */ /* 0x000fe200078e0000 */
[----:B------:R-:W-:Y:S01]  /*11860*/  MOV R9, R6 ;  /* 0x0000000600097202 */ /* 0x000fe20000000f00 */
[----:B------:R-:W-:Y:S02]  /*11870*/  IMAD.MOV.U32 R68, RZ, RZ, R71 ;  /* 0x000000ffff447224 */ /* 0x000fe400078e0047 */
[----:B------:R-:W-:Y:S02]  /*11880*/  IMAD.MOV.U32 R34, RZ, RZ, R33 ;  /* 0x000000ffff227224 */ /* 0x000fe400078e0021 */
.L_x_41622:
[----:B------:R-:W-:Y:S05]  /*11890*/  BSYNC B1 ;  /* 0x0000000000017941 */ /* 0x000fea0003800000 */
.L_x_41620:
        /* <DEDUP_REMOVED lines=11> */
.L_x_41624:
[----:B------:R-:W-:Y:S01]  /*11950*/  IMAD.MOV.U32 R0, RZ, RZ, R7 ;  /* 0x000000ffff007224 */ /* 0x000fe200078e0007 */
[----:B------:R-:W-:Y:S01]  /*11960*/  MOV R6, R9 ;  /* 0x0000000900067202 */ /* 0x000fe20000000f00 */
[----:B------:R-:W-:Y:S02]  /*11970*/  IMAD.MOV.U32 R71, RZ, RZ, R70 ;  /* 0x000000ffff477224 */ /* 0x000fe400078e0046 */
[----:B------:R-:W-:Y:S02]  /*11980*/  IMAD.MOV.U32 R33, RZ, RZ, R32 ;  /* 0x000000ffff217224 */ /* 0x000fe400078e0020 */
.L_x_41625:
[----:B------:R-:W-:Y:S05]  /*11990*/  BSYNC B1 ;  /* 0x0000000000017941 */ /* 0x000fea0003800000 */
.L_x_41623:
        /* <DEDUP_REMOVED lines=11> */
.L_x_41627:
[----:B------:R-:W-:Y:S01]  /*11a50*/  IMAD.MOV.U32 R7, RZ, RZ, R0 ;  /* 0x000000ffff077224 */ /* 0x000fe200078e0000 */
[----:B------:R-:W-:Y:S01]  /*11a60*/  MOV R9, R6 ;  /* 0x0000000600097202 */ /* 0x000fe20000000f00 */
[----:B------:R-:W-:Y:S02]  /*11a70*/  IMAD.MOV.U32 R70, RZ, RZ, R73 ;  /* 0x000000ffff467224 */ /* 0x000fe400078e0049 */
[----:B------:R-:W-:Y:S02]  /*11a80*/  IMAD.MOV.U32 R32, RZ, RZ, R31 ;  /* 0x000000ffff207224 */ /* 0x000fe400078e001f */
.L_x_41628:
[----:B------:R-:W-:Y:S05]  /*11a90*/  BSYNC B1 ;  /* 0x0000000000017941 */ /* 0x000fea0003800000 */
.L_x_41626:
        /* <DEDUP_REMOVED lines=11> */
.L_x_41630:
[----:B------:R-:W-:Y:S01]  /*11b50*/  IMAD.MOV.U32 R0, RZ, RZ, R7 ;  /* 0x000000ffff007224 */ /* 0x000fe200078e0007 */
[----:B------:R-:W-:Y:S01]  /*11b60*/  MOV R6, R9 ;  /* 0x0000000900067202 */ /* 0x000fe20000000f00 */
[----:B------:R-:W-:Y:S02]  /*11b70*/  IMAD.MOV.U32 R73, RZ, RZ, R72 ;  /* 0x000000ffff497224 */ /* 0x000fe400078e0048 */
[----:B------:R-:W-:Y:S02]  /*11b80*/  IMAD.MOV.U32 R31, RZ, RZ, R30 ;  /* 0x000000ffff1f7224 */ /* 0x000fe400078e001e */
.L_x_41631:
[----:B------:R-:W-:Y:S05]  /*11b90*/  BSYNC B1 ;  /* 0x0000000000017941 */ /* 0x000fea0003800000 */
.L_x_41629:
        /* <DEDUP_REMOVED lines=11> */
.L_x_41633:
[----:B------:R-:W-:Y:S01]  /*11c50*/  IMAD.MOV.U32 R7, RZ, RZ, R0 ;  /* 0x000000ffff077224 */ /* 0x000fe200078e0000 */
[----:B------:R-:W-:Y:S01]  /*11c60*/  MOV R9, R6 ;  /* 0x0000000600097202 */ /* 0x000fe20000000f00 */
[----:B------:R-:W-:Y:S02]  /*11c70*/  IMAD.MOV.U32 R72, RZ, RZ, R75 ;  /* 0x000000ffff487224 */ /* 0x000fe400078e004b */
[----:B------:R-:W-:Y:S02]  /*11c80*/  IMAD.MOV.U32 R30, RZ, RZ, R29 ;  /* 0x000000ffff1e7224 */ /* 0x000fe400078e001d */
.L_x_41634:
[----:B------:R-:W-:Y:S05]  /*11c90*/  BSYNC B1 ;  /* 0x0000000000017941 */ /* 0x000fea0003800000 */
.L_x_41632:
        /* <DEDUP_REMOVED lines=11> */
.L_x_41636:
[----:B------:R-:W-:Y:S01]  /*11d50*/  IMAD.MOV.U32 R0, RZ, RZ, R7 ;  /* 0x000000ffff007224 */ /* 0x000fe200078e0007 */
[----:B------:R-:W-:Y:S01]  /*11d60*/  MOV R6, R9 ;  /* 0x0000000900067202 */ /* 0x000fe20000000f00 */
[----:B------:R-:W-:Y:S02]  /*11d70*/  IMAD.MOV.U32 R75, RZ, RZ, R74 ;  /* 0x000000ffff4b7224 */ /* 0x000fe400078e004a */
[----:B------:R-:W-:Y:S02]  /*11d80*/  IMAD.MOV.U32 R29, RZ, RZ, R28 ;  /* 0x000000ffff1d7224 */ /* 0x000fe400078e001c */
.L_x_41637:
[----:B------:R-:W-:Y:S05]  /*11d90*/  BSYNC B1 ;  /* 0x0000000000017941 */ /* 0x000fea0003800000 */
.L_x_41635:
        /* <DEDUP_REMOVED lines=11> */
.L_x_41639:
[----:B------:R-:W-:Y:S01]  /*11e50*/  IMAD.MOV.U32 R7, RZ, RZ, R0 ;  /* 0x000000ffff077224 */ /* 0x000fe200078e0000 */
[----:B------:R-:W-:Y:S01]  /*11e60*/  MOV R9, R6 ;  /* 0x0000000600097202 */ /* 0x000fe20000000f00 */
[----:B------:R-:W-:Y:S02]  /*11e70*/  IMAD.MOV.U32 R74, RZ, RZ, R77 ;  /* 0x000000ffff4a7224 */ /* 0x000fe400078e004d */
[----:B------:R-:W-:Y:S02]  /*11e80*/  IMAD.MOV.U32 R28, RZ, RZ, R27 ;  /* 0x000000ffff1c7224 */ /* 0x000fe400078e001b */
.L_x_41640:
[----:B------:R-:W-:Y:S05]  /*11e90*/  BSYNC B1 ;  /* 0x0000000000017941 */ /* 0x000fea0003800000 */
.L_x_41638:
        /* <DEDUP_REMOVED lines=11> */
.L_x_41642:
[----:B------:R-:W-:Y:S01]  /*11f50*/  IMAD.MOV.U32 R0, RZ, RZ, R7 ;  /* 0x000000ffff007224 */ /* 0x000fe200078e0007 */
[----:B------:R-:W-:Y:S01]  /*11f60*/  MOV R6, R9 ;  /* 0x0000000900067202 */ /* 0x000fe20000000f00 */
[----:B------:R-:W-:Y:S02]  /*11f70*/  IMAD.MOV.U32 R77, RZ, RZ, R76 ;  /* 0x000000ffff4d7224 */ /* 0x000fe400078e004c */
[----:B------:R-:W-:Y:S02]  /*11f80*/  IMAD.MOV.U32 R27, RZ, RZ, R26 ;  /* 0x000000ffff1b7224 */ /* 0x000fe400078e001a */
.L_x_41643:
[----:B------:R-:W-:Y:S05]  /*11f90*/  BSYNC B1 ;  /* 0x0000000000017941 */ /* 0x000fea0003800000 */
.L_x_41641:
        /* <DEDUP_REMOVED lines=11> */
.L_x_41645:
[----:B------:R-:W-:Y:S01]  /*12050*/  IMAD.MOV.U32 R7, RZ, RZ, R0 ;  /* 0x000000ffff077224 */ /* 0x000fe200078e0000 */
[----:B------:R-:W-:Y:S01]  /*12060*/  MOV R9, R6 ;  /* 0x0000000600097202 */ /* 0x000fe20000000f00 */
[----:B------:R-:W-:Y:S02]  /*12070*/  IMAD.MOV.U32 R76, RZ, RZ, R79 ;  /* 0x000000ffff4c7224 */ /* 0x000fe400078e004f */
[----:B------:R-:W-:Y:S02]  /*12080*/  IMAD.MOV.U32 R26, RZ, RZ, R25 ;  /* 0x000000ffff1a7224 */ /* 0x000fe400078e0019 */
.L_x_41646:
[----:B------:R-:W-:Y:S05]  /*12090*/  BSYNC B1 ;  /* 0x0000000000017941 */ /* 0x000fea0003800000 */
.L_x_41644:
        /* <DEDUP_REMOVED lines=11> */
.L_x_41648:
[----:B------:R-:W-:Y:S01]  /*12150*/  IMAD.MOV.U32 R0, RZ, RZ, R7 ;  /* 0x000000ffff007224 */ /* 0x000fe200078e0007 */
[----:B------:R-:W-:Y:S01]  /*12160*/  MOV R6, R9 ;  /* 0x0000000900067202 */ /* 0x000fe20000000f00 */
[----:B------:R-:W-:Y:S02]  /*12170*/  IMAD.MOV.U32 R79, RZ, RZ, R78 ;  /* 0x000000ffff4f7224 */ /* 0x000fe400078e004e */
[----:B------:R-:W-:Y:S02]  /*12180*/  IMAD.MOV.U32 R25, RZ, RZ, R24 ;  /* 0x000000ffff197224 */ /* 0x000fe400078e0018 */
.L_x_41649:
[----:B------:R-:W-:Y:S05]  /*12190*/  BSYNC B1 ;  /* 0x0000000000017941 */ /* 0x000fea0003800000 */
.L_x_41647:
        /* <DEDUP_REMOVED lines=11> */
.L_x_41651:
[----:B------:R-:W-:Y:S01]  /*12250*/  IMAD.MOV.U32 R7, RZ, RZ, R0 ;  /* 0x000000ffff077224 */ /* 0x000fe200078e0000 */
[----:B------:R-:W-:Y:S01]  /*12260*/  MOV R9, R6 ;  /* 0x0000000600097202 */ /* 0x000fe20000000f00 */
[----:B------:R-:W-:Y:S02]  /*12270*/  IMAD.MOV.U32 R78, RZ, RZ, R81 ;  /* 0x000000ffff4e7224 */ /* 0x000fe400078e0051 */
[----:B------:R-:W-:Y:S02]  /*12280*/  IMAD.MOV.U32 R24, RZ, RZ, R23 ;  /* 0x000000ffff187224 */ /* 0x000fe400078e0017 */
.L_x_41652:
[----:B------:R-:W-:Y:S05]  /*12290*/  BSYNC B1 ;  /* 0x0000000000017941 */ /* 0x000fea0003800000 */
.L_x_41650:
        /* <DEDUP_REMOVED lines=11> */
.L_x_41654:
[----:B------:R-:W-:Y:S01]  /*12350*/  IMAD.MOV.U32 R0, RZ, RZ, R7 ;  /* 0x000000ffff007224 */ /* 0x000fe200078e0007 */
[----:B------:R-:W-:Y:S01]  /*12360*/  MOV R6, R9 ;  /* 0x0000000900067202 */ /* 0x000fe20000000f00 */
[----:B------:R-:W-:Y:S02]  /*12370*/  IMAD.MOV.U32 R81, RZ, RZ, R80 ;  /* 0x000000ffff517224 */ /* 0x000fe400078e0050 */
[----:B------:R-:W-:Y:S02]  /*12380*/  IMAD.MOV.U32 R23, RZ, RZ, R22 ;  /* 0x000000ffff177224 */ /* 0x000fe400078e0016 */
.L_x_41655:
[----:B------:R-:W-:Y:S05]  /*12390*/  BSYNC B1 ;  /* 0x0000000000017941 */ /* 0x000fea0003800000 */
.L_x_41653:
        /* <DEDUP_REMOVED lines=11> */
.L_x_41657:
[----:B------:R-:W-:Y:S01]  /*12450*/  IMAD.MOV.U32 R7, RZ, RZ, R0 ;  /* 0x000000ffff077224 */ /* 0x000fe200078e0000 */
[----:B------:R-:W-:Y:S01]  /*12460*/  MOV R9, R6 ;  /* 0x0000000600097202 */ /* 0x000fe20000000f00 */
[----:B------:R-:W-:Y:S02]  /*12470*/  IMAD.MOV.U32 R80, RZ, RZ, R83 ;  /* 0x000000ffff507224 */ /* 0x000fe400078e0053 */
[----:B------:R-:W-:Y:S02]  /*12480*/  IMAD.MOV.U32 R22, RZ, RZ, R21 ;  /* 0x000000ffff167224 */ /* 0x000fe400078e0015 */
.L_x_41658:
[----:B------:R-:W-:Y:S05]  /*12490*/  BSYNC B1 ;  /* 0x0000000000017941 */ /* 0x000fea0003800000 */
.L_x_41656:
        /* <DEDUP_REMOVED lines=11> */
.L_x_41660:
[----:B------:R-:W-:Y:S01]  /*12550*/  IMAD.MOV.U32 R0, RZ, RZ, R7 ;  /* 0x000000ffff007224 */ /* 0x000fe200078e0007 */
[----:B------:R-:W-:Y:S01]  /*12560*/  MOV R6, R9 ;  /* 0x0000000900067202 */ /* 0x000fe20000000f00 */
[----:B------:R-:W-:Y:S02]  /*12570*/  IMAD.MOV.U32 R83, RZ, RZ, R82 ;  /* 0x000000ffff537224 */ /* 0x000fe400078e0052 */
[----:B------:R-:W-:Y:S02]  /*12580*/  IMAD.MOV.U32 R21, RZ, RZ, R20 ;  /* 0x000000ffff157224 */ /* 0x000fe400078e0014 */
.L_x_41661:
[----:B------:R-:W-:Y:S05]  /*12590*/  BSYNC B1 ;  /* 0x0000000000017941 */ /* 0x000fea0003800000 */
.L_x_41659:
        /* <DEDUP_REMOVED lines=11> */
.L_x_41663:
[----:B------:R-:W-:Y:S01]  /*12650*/  IMAD.MOV.U32 R8, RZ, RZ, R0 ;  /* 0x000000ffff087224 */ /* 0x000fe200078e0000 */
[----:B------:R-:W-:Y:S01]  /*12660*/  MOV R82, R85 ;  /* 0x0000005500527202 */ /* 0x000fe20000000f00 */
[----:B------:R-:W-:Y:S02]  /*12670*/  IMAD.MOV.U32 R7, RZ, RZ, R6 ;  /* 0x000000ffff077224 */ /* 0x000fe400078e0006 */
[----:B------:R-:W-:Y:S02]  /*12680*/  IMAD.MOV.U32 R20, RZ, RZ, R3 ;  /* 0x000000ffff147224 */ /* 0x000fe400078e0003 */
.L_x_41664:
[----:B------:R-:W-:Y:S05]  /*12690*/  BSYNC B1 ;  /* 0x0000000000017941 */ /* 0x000fea0003800000 */
.L_x_41662:
        /* <DEDUP_REMOVED lines=11> */
.L_x_41666:
[----:B------:R-:W-:Y:S01]  /*12750*/  IMAD.MOV.U32 R85, RZ, RZ, R89 ;  /* 0x000000ffff557224 */ /* 0x000fe200078e0059 */
[----:B------:R-:W-:Y:S01]  /*12760*/  MOV R3, R88 ;  /* 0x0000005800037202 */ /* 0x000fe20000000f00 */
[--C-:B------:R-:W-:Y:S01]  /*12770*/  IMAD.MOV.U32 R86, RZ, RZ, R8.reuse ;  /* 0x000000ffff567224 */ /* 0x100fe200078e0008 */
[----:B------:R-:W-:Y:S01]  /*12780*/  MOV R88, R7 ;  /* 0x0000000700587202 */ /* 0x000fe20000000f00 */
[----:B------:R-:W-:Y:S02]  /*12790*/  IMAD.MOV.U32 R89, RZ, RZ, R8 ;  /* 0x000000ffff597224 */ /* 0x000fe400078e0008 */
[----:B------:R-:W-:Y:S02]  /*127a0*/  IMAD.MOV.U32 R0, RZ, RZ, R7 ;  /* 0x000000ffff007224 */ /* 0x000fe400078e0007 */
.L_x_41667:
[----:B------:R-:W-:Y:S05]  /*127b0*/  BSYNC B1 ;  /* 0x0000000000017941 */ /* 0x000fea0003800000 */
.L_x_41665:
[----:B------:R-:W-:Y:S01]  /*127c0*/  IADD3 R5, R5, 0x4, RZ ;  /* 0x0000000405057810 */ /* 0x000fe20007ffe0ff */
[----:B------:R-:W-:Y:S01]  /*127d0*/  @!P1 CALL.REL.NOINC `(.L_x_41668) ;  /* 0x0000001000009944 */ /* 0x000fe20003c00000 */
[----:B------:R-:W-:Y:S05]  /*127e0*/  BRA `(.L_x_41669) ;  /* 0xffffe02000007947 */ /* 0x000fea000383ffff */
.L_x_41668:
[----:B------:R-:W0:Y:S04]  /*127f0*/  LDS.128 R12, [0x320] ;  /* 0x00032000ff0c7984 */ /* 0x000e280000000c00 */
        /* <DEDUP_REMOVED lines=9> */
[----:B------:R-:W0:Y:S04]  /*12890*/  LDS.128 R12, [0x370] ;  /* 0x00037000ff0c7984 */ /* 0x000e280000000c00 */
[----:B------:R-:W1:Y:S04]  /*128a0*/  LDS.128 R16, [0x390] ;  /* 0x00039000ff107984 */ /* 0x000e680000000c00 */
[----:B--2---:R-:W-:Y:S04]  /*128b0*/  STL.64 [R1+0x10], R48 ;  /* 0x0000103001007387 */ /* 0x004fe80000100a00 */
[----:B------:R-:W-:Y:S04]  /*128c0*/  STL.64 [R1+0x18], R50 ;  /* 0x0000183201007387 */ /* 0x000fe80000100a00 */
[----:B------:R-:W2:Y:S04]  /*128d0*/  LDS.128 R48, [0x380] ;  /* 0x00038000ff307984 */ /* 0x000ea80000000c00 */
[----:B---3--:R-:W-:Y:S04]  /*128e0*/  STL.64 [R1+0x30], R8 ;  /* 0x0000300801007387 */ /* 0x008fe80000100a00 */
[----:B------:R-:W-:Y:S04]  /*128f0*/  STL.64 [R1+0x38], R10 ;  /* 0x0000380a01007387 */ /* 0x000fe80000100a00 */
[----:B------:R-:W3:Y:S04]  /*12900*/  LDS.128 R8, [0x3a0] ;  /* 0x0003a000ff087984 */ /* 0x000ee80000000c00 */
[----:B----4-:R-:W-:Y:S04]  /*12910*/  STL.64 [R1+0x40], R4 ;  /* 0x0000400401007387 */ /* 0x010fe80000100a00 */
[----:B------:R-:W-:Y:S04]  /*12920*/  STL.64 [R1+0x48], R6 ;  /* 0x0000480601007387 */ /* 0x000fe80000100a00 */
[----:B0-----:R-:W-:Y:S04]  /*12930*/  STL.64 [R1+0x50], R12 ;  /* 0x0000500c01007387 */ /* 0x001fe80000100a00 */
[----:B------:R-:W-:Y:S04]  /*12940*/  STL.64 [R1+0x58], R14 ;  /* 0x0000580e01007387 */ /* 0x000fe80000100a00 */
[----:B-1----:R-:W-:Y:S04]  /*12950*/  STL.64 [R1+0x70], R16 ;  /* 0x0000701001007387 */ /* 0x002fe80000100a00 */
[----:B------:R-:W-:Y:S04]  /*12960*/  STL.64 [R1+0x78], R18 ;  /* 0x0000781201007387 */ /* 0x000fe80000100a00 */
[----:B------:R-:W0:Y:S04]  /*12970*/  LDS.128 R12, [0x3c0] ;  /* 0x0003c000ff0c7984 */ /* 0x000e280000000c00 */
[----:B------:R-:W1:Y:S04]  /*12980*/  LDS.128 R16, [0x3e0] ;  /* 0x0003e000ff107984 */ /* 0x000e680000000c00 */
[----:B------:R-:W4:Y:S04]  /*12990*/  LDS.128 R4, [0x3b0] ;  /* 0x0003b000ff047984 */ /* 0x000f280000000c00 */
[----:B--2---:R-:W-:Y:S04]  /*129a0*/  STL.64 [R1+0x60], R48 ;  /* 0x0000603001007387 */ /* 0x004fe80000100a00 */
[----:B------:R-:W-:Y:S04]  /*129b0*/  STL.64 [R1+0x68], R50 ;  /* 0x0000683201007387 */ /* 0x000fe80000100a00 */
[----:B------:R-:W2:Y:S04]  /*129c0*/  LDS.128 R48, [0x3d0] ;  /* 0x0003d000ff307984 */ /* 0x000ea80000000c00 */
[----:B---3--:R-:W-:Y:S04]  /*129d0*/  STL.64 [R1+0x80], R8 ;  /* 0x0000800801007387 */ /* 0x008fe80000100a00 */
[----:B------:R-:W-:Y:S04]  /*129e0*/  STL.64 [R1+0x88], R10 ;  /* 0x0000880a01007387 */ /* 0x000fe80000100a00 */
[----:B------:R-:W3:Y:S04]  /*129f0*/  LDS.128 R8, [0x3f0] ;  /* 0x0003f000ff087984 */ /* 0x000ee80000000c00 */
[----:B0-----:R-:W-:Y:S04]  /*12a00*/  STL.64 [R1+0xa0], R12 ;  /* 0x0000a00c01007387 */ /* 0x001fe80000100a00 */
[----:B------:R-:W-:Y:S04]  /*12a10*/  STL.64 [R1+0xa8], R14 ;  /* 0x0000a80e01007387 */ /* 0x000fe80000100a00 */
[----:B-1----:R-:W-:Y:S04]  /*12a20*/  STL.64 [R1+0xc0], R16 ;  /* 0x0000c01001007387 */ /* 0x002fe80000100a00 */
[----:B------:R-:W0:Y:S04]  /*12a30*/  LDS.128 R12, [0x410] ;  /* 0x00041000ff0c7984 */ /* 0x000e280000000c00 */
[----:B------:R-:W1:Y:S04]  /*12a40*/  LDS.64 R16, [0x420] ;  /* 0x00042000ff107984 */ /* 0x000e680000000a00 */
[----:B----4-:R-:W-:Y:S04]  /*12a50*/  STL.64 [R1+0x90], R4 ;  /* 0x0000900401007387 */ /* 0x010fe80000100a00 */
[----:B------:R-:W-:Y:S04]  /*12a60*/  STL.64 [R1+0x98], R6 ;  /* 0x0000980601007387 */ /* 0x000fe80000100a00 */
[----:B------:R-:W4:Y:S04]  /*12a70*/  LDS.128 R4, [0x400] ;  /* 0x00040000ff047984 */ /* 0x000f280000000c00 */
[----:B--2---:R-:W-:Y:S04]  /*12a80*/  STL.64 [R1+0xb0], R48 ;  /* 0x0000b03001007387 */ /* 0x004fe80000100a00 */
[----:B------:R-:W-:Y:S04]  /*12a90*/  STL.64 [R1+0xb8], R50 ;  /* 0x0000b83201007387 */ /* 0x000fe80000100a00 */
[----:B------:R-:W-:Y:S04]  /*12aa0*/  STL.64 [R1+0xc8], R18 ;  /* 0x0000c81201007387 */ /* 0x000fe80000100a00 */
[----:B---3--:R-:W-:Y:S04]  /*12ab0*/  STL.64 [R1+0xd0], R8 ;  /* 0x0000d00801007387 */ /* 0x008fe80000100a00 */
[----:B------:R-:W-:Y:S04]  /*12ac0*/  STL.64 [R1+0xd8], R10 ;  /* 0x0000d80a01007387 */ /* 0x000fe80000100a00 */
[----:B0-----:R-:W-:Y:S04]  /*12ad0*/  STL.64 [R1+0xf0], R12 ;  /* 0x0000f00c01007387 */ /* 0x001fe80000100a00 */
[----:B------:R-:W-:Y:S04]  /*12ae0*/  STL.64 [R1+0xf8], R14 ;  /* 0x0000f80e01007387 */ /* 0x000fe80000100a00 */
[----:B-1----:R-:W-:Y:S01]  /*12af0*/  STL.64 [R1+0x100], R16 ;  /* 0x0001001001007387 */ /* 0x002fe20000100a00 */
[----:B------:R-:W-:-:S03]  /*12b00*/  FADD.FTZ R2, R91, R2 ;  /* 0x000000025b027221 */ /* 0x000fc60000010000 */
[----:B----4-:R0:W-:Y:S04]  /*12b10*/  STL.64 [R1+0xe0], R4 ;  /* 0x0000e00401007387 */ /* 0x0101e80000100a00 */
[----:B------:R1:W-:Y:S01]  /*12b20*/  STL.64 [R1+0xe8], R6 ;  /* 0x0000e80601007387 */ /* 0x0003e20000100a00 */
[----:B0-----:R-:W-:Y:S01]  /*12b30*/  IMAD.MOV.U32 R4, RZ, RZ, RZ ;  /* 0x000000ffff047224 */ /* 0x001fe200078e00ff */
[----:B-----5:R-:W-:-:S04]  /*12b40*/  FSETP.GT.FTZ.AND P0, PT, R93, R88, PT ;  /* 0x000000585d00720b */ /* 0x020fc80003f14000 */
[----:B------:R-:W-:Y:S02]  /*12b50*/  FSEL R48, R88, R93, P0 ;  /* 0x0000005d58307208 */ /* 0x000fe40000000000 */
[----:B------:R-:W-:-:S05]  /*12b60*/  FSEL R87, R93, R88, P0 ;  /* 0x000000585d577208 */ /* 0x000fca0000000000 */
[----:B------:R-:W-:-:S04]  /*12b70*/  FADD.FTZ R48, -R87, R48 ;  /* 0x0000003057307221 */ /* 0x000fc80000010100 */
[----:B------:R-:W-:-:S04]  /*12b80*/  FMUL.FTZ R48, R48, 1.4426950216293334961 ;  /* 0x3fb8aa3b30307820 */ /* 0x000fc80000410000 */
[----:B------:R-:W0:Y:S01]  /*12b90*/  MUFU.EX2 R5, R48 ;  /* 0x0000003000057308 */ /* 0x000e220000000800 */
[----:B-1----:R-:W-:Y:S02]  /*12ba0*/  FSEL R6, R89, R2, P0 ;  /* 0x0000000259067208 */ /* 0x002fe40000000000 */
[----:B------:R-:W-:-:S03]  /*12bb0*/  FSEL R89, R2, R89, P0 ;  /* 0x0000005902597208 */ /* 0x000fc60000000000 */
[----:B0-----:R-:W-:Y:S02]  /*12bc0*/  FMUL.FTZ R6, R6, R5 ;  /* 0x0000000506067220 */ /* 0x001fe40000410000 */
[----:B------:R-:W-:-:S05]  /*12bd0*/  IMAD.MOV.U32 R5, RZ, RZ, R1 ;  /* 0x000000ffff057224 */ /* 0x000fca00078e0001 */
.L_x_41764:
        /* <DEDUP_REMOVED lines=20> */
.L_x_41671:
[----:B------:R-:W-:Y:S01]  /*12d20*/  IMAD.MOV.U32 R2, RZ, RZ, R55 ;  /* 0x000000ffff027224 */ /* 0x000fe200078e0037 */
[----:B------:R-:W-:Y:S01]  /*12d30*/  MOV R8, R53 ;  /* 0x0000003500087202 */ /* 0x000fe20000000f00 */
[----:B------:R-:W-:Y:S02]  /*12d40*/  IMAD.MOV.U32 R55, RZ, RZ, R54 ;  /* 0x000000ffff377224 */ /* 0x000fe400078e0036 */
[----:B------:R-:W-:Y:S02]  /*12d50*/  IMAD.MOV.U32 R53, RZ, RZ, R52 ;  /* 0x000000ffff357224 */ /* 0x000fe400078e0034 */
.L_x_41672:
[----:B------:R-:W-:Y:S05]  /*12d60*/  BSYNC B1 ;  /* 0x0000000000017941 */ /* 0x000fea0003800000 */
.L_x_41670:
        /* <DEDUP_REMOVED lines=11> */
.L_x_41674:
[----:B------:R-:W-:Y:S01]  /*12e20*/  IMAD.MOV.U32 R7, RZ, RZ, R2 ;  /* 0x000000ffff077224 */ /* 0x000fe200078e0002 */
[----:B------:R-:W-:Y:S01]  /*12e30*/  MOV R9, R8 ;  /* 0x0000000800097202 */ /* 0x000fe20000000f00 */
[----:B------:R-:W-:Y:S02]  /*12e40*/  IMAD.MOV.U32 R54, RZ, RZ, R57 ;  /* 0x000000ffff367224 */ /* 0x000fe400078e0039 */
[----:B------:R-:W-:Y:S02]  /*12e50*/  IMAD.MOV.U32 R52, RZ, RZ, R47 ;  /* 0x000000ffff347224 */ /* 0x000fe400078e002f */
.L_x_41675:
[----:B------:R-:W-:Y:S05]  /*12e60*/  BSYNC B1 ;  /* 0x0000000000017941 */ /* 0x000fea0003800000 */
.L_x_41673:
        /* <DEDUP_REMOVED lines=11> */
.L_x_41677:
[----:B------:R-:W-:Y:S01]  /*12f20*/  IMAD.MOV.U32 R2, RZ, RZ, R7 ;  /* 0x000000ffff027224 */ /* 0x000fe200078e0007 */
[----:B------:R-:W-:Y:S01]  /*12f30*/  MOV R8, R9 ;  /* 0x0000000900087202 */ /* 0x000fe20000000f00 */
[----:B------:R-:W-:Y:S02]  /*12f40*/  IMAD.MOV.U32 R57, RZ, RZ, R56 ;  /* 0x000000ffff397224 */ /* 0x000fe400078e0038 */
[----:B------:R-:W-:Y:S02]  /*12f50*/  IMAD.MOV.U32 R47, RZ, RZ, R46 ;  /* 0x000000ffff2f7224 */ /* 0x000fe400078e002e */
.L_x_41678:
[----:B------:R-:W-:Y:S05]  /*12f60*/  BSYNC B1 ;  /* 0x0000000000017941 */ /* 0x000fea0003800000 */
.L_x_41676:
        /* <DEDUP_REMOVED lines=11> */
.L_x_41680:
[----:B------:R-:W-:Y:S01]  /*13020*/  IMAD.MOV.U32 R7, RZ, RZ, R2 ;  /* 0x000000ffff077224 */ /* 0x000fe200078e0002 */
[----:B------:R-:W-:Y:S01]  /*13030*/  MOV R9, R8 ;  /* 0x0000000800097202 */ /* 0x000fe20000000f00 */
[----:B------:R-:W-:Y:S02]  /*13040*/  IMAD.MOV.U32 R56, RZ, RZ, R59 ;  /* 0x000000ffff387224 */ /* 0x000fe400078e003b */
[----:B------:R-:W-:Y:S02]  /*13050*/  IMAD.MOV.U32 R46, RZ, RZ, R45 ;  /* 0x000000ffff2e7224 */ /* 0x000fe400078e002d */
.L_x_41681:
[----:B------:R-:W-:Y:S05]  /*13060*/  BSYNC B1 ;  /* 0x0000000000017941 */ /* 0x000fea0003800000 */
.L_x_41679:
        /* <DEDUP_REMOVED lines=11> */
.L_x_41683:
[----:B------:R-:W-:Y:S01]  /*13120*/  IMAD.MOV.U32 R2, RZ, RZ, R7 ;  /* 0x000000ffff027224 */ /* 0x000fe200078e0007 */
[----:B------:R-:W-:Y:S01]  /*13130*/  MOV R8, R9 ;  /* 0x0000000900087202 */ /* 0x000fe20000000f00 */
[----:B------:R-:W-:Y:S02]  /*13140*/  IMAD.MOV.U32 R59, RZ, RZ, R58 ;  /* 0x000000ffff3b7224 */ /* 0x000fe400078e003a */
[----:B------:R-:W-:Y:S02]  /*13150*/  IMAD.MOV.U32 R45, RZ, RZ, R44 ;  /* 0x000000ffff2d7224 */ /* 0x000fe400078e002c */
.L_x_41684:
[----:B------:R-:W-:Y:S05]  /*13160*/  BSYNC B1 ;  /* 0x0000000000017941 */ /* 0x000fea0003800000 */
.L_x_41682:
        /* <DEDUP_REMOVED lines=11> */
.L_x_41686:
[----:B------:R-:W-:Y:S01]  /*13220*/  IMAD.MOV.U32 R7, RZ, RZ, R2 ;  /* 0x000000ffff077224 */ /* 0x000fe200078e0002 */
[----:B------:R-:W-:Y:S01]  /*13230*/  MOV R9, R8 ;  /* 0x0000000800097202 */ /* 0x000fe20000000f00 */
[----:B------:R-:W-:Y:S02]  /*13240*/  IMAD.MOV.U32 R58, RZ, RZ, R61 ;  /* 0x000000ffff3a7224 */ /* 0x000fe400078e003d */
[----:B------:R-:W-:Y:S02]  /*13250*/  IMAD.MOV.U32 R44, RZ, RZ, R43 ;  /* 0x000000ffff2c7224 */ /* 0x000fe400078e002b */
.L_x_41687:
[----:B------:R-:W-:Y:S05]  /*13260*/  BSYNC B1 ;  /* 0x0000000000017941 */ /* 0x000fea0003800000 */
.L_x_41685:
        /* <DEDUP_REMOVED lines=11> */
.L_x_41689:
[----:B------:R-:W-:Y:S01]  /*13320*/  IMAD.MOV.U32 R2, RZ, RZ, R7 ;  /* 0x000000ffff027224 */ /* 0x000fe200078e0007 */
[----:B------:R-:W-:Y:S01]  /*13330*/  MOV R8, R9 ;  /* 0x0000000900087202 */ /* 0x000fe20000000f00 */
[----:B------:R-:W-:Y:S02]  /*13340*/  IMAD.MOV.U32 R61, RZ, RZ, R60 ;  /* 0x000000ffff3d7224 */ /* 0x000fe400078e003c */
[----:B------:R-:W-:Y:S02]  /*13350*/  IMAD.MOV.U32 R43, RZ, RZ, R42 ;  /* 0x000000ffff2b7224 */ /* 0x000fe400078e002a */
.L_x_41690:
[----:B------:R-:W-:Y:S05]  /*13360*/  BSYNC B1 ;  /* 0x0000000000017941 */ /* 0x000fea0003800000 */
.L_x_41688:
        /* <DEDUP_REMOVED lines=11> */
.L_x_41692:
[----:B------:R-:W-:Y:S01]  /*13420*/  IMAD.MOV.U32 R7, RZ, RZ, R2 ;  /* 0x000000ffff077224 */ /* 0x000fe200078e0002 */
[----:B------:R-:W-:Y:S01]  /*13430*/  MOV R9, R8 ;  /* 0x0000000800097202 */ /* 0x000fe20000000f00 */
[----:B------:R-:W-:Y:S02]  /*13440*/  IMAD.MOV.U32 R60, RZ, RZ, R63 ;  /* 0x000000ffff3c7224 */ /* 0x000fe400078e003f */
[----:B------:R-:W-:Y:S02]  /*13450*/  IMAD.MOV.U32 R42, RZ, RZ, R41 ;  /* 0x000000ffff2a7224 */ /* 0x000fe400078e0029 */
.L_x_41693:
[----:B------:R-:W-:Y:S05]  /*13460*/  BSYNC B1 ;  /* 0x0000000000017941 */ /* 0x000fea0003800000 */
.L_x_41691:
        /* <DEDUP_REMOVED lines=11> */
.L_x_41695:
[----:B------:R-:W-:Y:S01]  /*13520*/  IMAD.MOV.U32 R2, RZ, RZ, R7 ;  /* 0x000000ffff027224 */ /* 0x000fe200078e0007 */
[----:B------:R-:W-:Y:S01]  /*13530*/  MOV R8, R9 ;  /* 0x0000000900087202 */ /* 0x000fe20000000f00 */
[----:B------:R-:W-:Y:S02]  /*13540*/  IMAD.MOV.U32 R63, RZ, RZ, R62 ;  /* 0x000000ffff3f7224 */ /* 0x000fe400078e003e */
[----:B------:R-:W-:Y:S02]  /*13550*/  IMAD.MOV.U32 R41, RZ, RZ, R40 ;  /* 0x000000ffff297224 */ /* 0x000fe400078e0028 */
.L_x_41696:
[----:B------:R-:W-:Y:S05]  /*13560*/  BSYNC B1 ;  /* 0x0000000000017941 */ /* 0x000fea0003800000 */
.L_x_41694:
        /* <DEDUP_REMOVED lines=11> */
.L_x_41698:
[----:B------:R-:W-:Y:S01]  /*13620*/  IMAD.MOV.U32 R7, RZ, RZ, R2 ;  /* 0x000000ffff077224 */ /* 0x000fe200078e0002 */
[----:B------:R-:W-:Y:S01]  /*13630*/  MOV R9, R8 ;  /* 0x0000000800097202 */ /* 0x000fe20000000f00 */
[----:B------:R-:W-:Y:S02]  /*13640*/  IMAD.MOV.U32 R62, RZ, RZ, R65 ;  /* 0x000000ffff3e7224 */ /* 0x000fe400078e0041 */
[----:B------:R-:W-:Y:S02]  /*13650*/  IMAD.MOV.U32 R40, RZ, RZ, R39 ;  /* 0x000000ffff287224 */ /* 0x000fe400078e0027 */
.L_x_41699:
[----:B------:R-:W-:Y:S05]  /*13660*/  BSYNC B1 ;  /* 0x0000000000017941 */ /* 0x000fea0003800000 */
.L_x_41697:
        /* <DEDUP_REMOVED lines=11> */
.L_x_41701:
[----:B------:R-:W-:Y:S01]  /*13720*/  IMAD.MOV.U32 R2, RZ, RZ, R7 ;  /* 0x000000ffff027224 */ /* 0x000fe200078e0007 */
[----:B------:R-:W-:Y:S01]  /*13730*/  MOV R8, R9 ;  /* 0x0000000900087202 */ /* 0x000fe20000000f00 */
[----:B------:R-:W-:Y:S02]  /*13740*/  IMAD.MOV.U32 R65, RZ, RZ, R64 ;  /* 0x000000ffff417224 */ /* 0x000fe400078e0040 */
[----:B------:R-:W-:Y:S02]  /*13750*/  IMAD.MOV.U32 R39, RZ, RZ, R38 ;  /* 0x000000ffff277224 */ /* 0x000fe400078e0026 */
.L_x_41702:
[----:B------:R-:W-:Y:S05]  /*13760*/  BSYNC B1 ;  /* 0x0000000000017941 */ /* 0x000fea0003800000 */
.L_x_41700:
        /* <DEDUP_REMOVED lines=11> */
.L_x_41704:
[----:B------:R-:W-:Y:S01]  /*13820*/  IMAD.MOV.U32 R7, RZ, RZ, R2 ;  /* 0x000000ffff077224 */ /* 0x000fe200078e0002 */
[----:B------:R-:W-:Y:S01]  /*13830*/  MOV R9, R8 ;  /* 0x0000000800097202 */ /* 0x000fe20000000f00 */
[----:B------:R-:W-:Y:S02]  /*13840*/  IMAD.MOV.U32 R64, RZ, RZ, R67 ;  /* 0x000000ffff407224 */ /* 0x000fe400078e0043 */
[----:B------:R-:W-:Y:S02]  /*13850*/  IMAD.MOV.U32 R38, RZ, RZ, R37 ;  /* 0x000000ffff267224 */ /* 0x000fe400078e0025 */
.L_x_41705:
[----:B------:R-:W-:Y:S05]  /*13860*/  BSYNC B1 ;  /* 0x0000000000017941 */ /* 0x000fea0003800000 */
.L_x_41703:
        /* <DEDUP_REMOVED lines=11> */
.L_x_41707:
[----:B------:R-:W-:Y:S01]  /*13920*/  IMAD.MOV.U32 R2, RZ, RZ, R7 ;  /* 0x000000ffff027224 */ /* 0x000fe200078e0007 */
[----:B------:R-:W-:Y:S01]  /*13930*/  MOV R8, R9 ;  /* 0x0000000900087202 */ /* 0x000fe20000000f00 */
[----:B------:R-:W-:Y:S02]  /*13940*/  IMAD.MOV.U32 R67, RZ, RZ, R66 ;  /* 0x000000ffff437224 */ /* 0x000fe400078e0042 */
[----:B------:R-:W-:Y:S02]  /*13950*/  IMAD.MOV.U32 R37, RZ, RZ, R36 ;  /* 0x000000ffff257224 */ /* 0x000fe400078e0024 */
.L_x_41708:
[----:B------:R-:W-:Y:S05]  /*13960*/  BSYNC B1 ;  /* 0x0000000000017941 */ /* 0x000fea0003800000 */
.L_x_41706:
        /* <DEDUP_REMOVED lines=11> */
.L_x_41710:
[----:B------:R-:W-:Y:S01]  /*13a20*/  IMAD.MOV.U32 R7, RZ, RZ, R2 ;  /* 0x000000ffff077224 */ /* 0x000fe200078e0002 */
[----:B------:R-:W-:Y:S01]  /*13a30*/  MOV R9, R8 ;  /* 0x0000000800097202 */ /* 0x000fe20000000f00 */
[----:B------:R-:W-:Y:S02]  /*13a40*/  IMAD.MOV.U32 R66, RZ, RZ, R69 ;  /* 0x000000ffff427224 */ /* 0x000fe400078e0045 */
[----:B------:R-:W-:Y:S02]  /*13a50*/  IMAD.MOV.U32 R36, RZ, RZ, R35 ;  /* 0x000000ffff247224 */ /* 0x000fe400078e0023 */
.L_x_41711:
[----:B------:R-:W-:Y:S05]  /*13a60*/  BSYNC B1 ;  /* 0x0000000000017941 */ /* 0x000fea0003800000 */
.L_x_41709:
        /* <DEDUP_REMOVED lines=11> */
.L_x_41713:
[----:B------:R-:W-:Y:S01]  /*13b20*/  IMAD.MOV.U32 R2, RZ, RZ, R7 ;  /* 0x000000ffff027224 */ /* 0x000fe200078e0007 */
[----:B------:R-:W-:Y:S01]  /*13b30*/  MOV R8, R9 ;  /* 0x0000000900087202 */ /* 0x000fe20000000f00 */
[----:B------:R-:W-:Y:S02]  /*13b40*/  IMAD.MOV.U32 R69, RZ, RZ, R68 ;  /* 0x000000ffff457224 */ /* 0x000fe400078e0044 */
[----:B------:R-:W-:Y:S02]  /*13b50*/  IMAD.MOV.U32 R35, RZ, RZ, R34 ;  /* 0x000000ffff237224 */ /* 0x000fe400078e0022 */
.L_x_41714:
[----:B------:R-:W-:Y:S05]  /*13b60*/  BSYNC B1 ;  /* 0x0000000000017941 */ /* 0x000fea0003800000 */
.L_x_41712:
        /* <DEDUP_REMOVED lines=11> */
.L_x_41716:
[----:B------:R-:W-:Y:S01]  /*13c20*/  IMAD.MOV.U32 R7, RZ, RZ, R2 ;  /* 0x000000ffff077224 */ /* 0x000fe200078e0002 */
[----:B------:R-:W-:Y:S01]  /*13c30*/  MOV R9, R8 ;  /* 0x0000000800097202 */ /* 0x000fe20000000f00 */
[----:B------:R-:W-:Y:S02]  /*13c40*/  IMAD.MOV.U32 R68, RZ, RZ, R71 ;  /* 0x000000ffff447224 */ /* 0x000fe400078e0047 */
[----:B------:R-:W-:Y:S02]  /*13c50*/  IMAD.MOV.U32 R34, RZ, RZ, R33 ;  /* 0x000000ffff227224 */ /* 0x000fe400078e0021 */
.L_x_41717:
[----:B------:R-:W-:Y:S05]  /*13c60*/  BSYNC B1 ;  /* 0x0000000000017941 */ /* 0x000fea0003800000 */
.L_x_41715:
        /* <DEDUP_REMOVED lines=11> */
.L_x_41719:
[----:B------:R-:W-:Y:S01]  /*13d20*/  IMAD.MOV.U32 R2, RZ, RZ, R7 ;  /* 0x000000ffff027224 */ /* 0x000fe200078e0007 */
[----:B------:R-:W-:Y:S01]  /*13d30*/  MOV R8, R9 ;  /* 0x0000000900087202 */ /* 0x000fe20000000f00 */
[----:B------:R-:W-:Y:S02]  /*13d40*/  IMAD.MOV.U32 R71, RZ, RZ, R70 ;  /* 0x000000ffff477224 */ /* 0x000fe400078e0046 */
[----:B------:R-:W-:Y:S02]  /*13d50*/  IMAD.MOV.U32 R33, RZ, RZ, R32 ;  /* 0x000000ffff217224 */ /* 0x000fe400078e0020 */
.L_x_41720:
[----:B------:R-:W-:Y:S05]  /*13d60*/  BSYNC B1 ;  /* 0x0000000000017941 */ /* 0x000fea0003800000 */
.L_x_41718:
        /* <DEDUP_REMOVED lines=11> */
.L_x_41722:
[----:B------:R-:W-:Y:S01]  /*13e20*/  IMAD.MOV.U32 R7, RZ, RZ, R2 ;  /* 0x000000ffff077224 */ /* 0x000fe200078e0002 */
[----:B------:R-:W-:Y:S01]  /*13e30*/  MOV R9, R8 ;  /* 0x0000000800097202 */ /* 0x000fe20000000f00 */
[----:B------:R-:W-:Y:S02]  /*13e40*/  IMAD.MOV.U32 R70, RZ, RZ, R73 ;  /* 0x000000ffff467224 */ /* 0x000fe400078e0049 */
[----:B------:R-:W-:Y:S02]  /*13e50*/  IMAD.MOV.U32 R32, RZ, RZ, R31 ;  /* 0x000000ffff207224 */ /* 0x000fe400078e001f */
.L_x_41723:
[----:B------:R-:W-:Y:S05]  /*13e60*/  BSYNC B1 ;  /* 0x0000000000017941 */ /* 0x000fea0003800000 */
.L_x_41721:
        /* <DEDUP_REMOVED lines=11> */
.L_x_41725:
[----:B------:R-:W-:Y:S01]  /*13f20*/  IMAD.MOV.U32 R2, RZ, RZ, R7 ;  /* 0x000000ffff027224 */ /* 0x000fe200078e0007 */
[----:B------:R-:W-:Y:S01]  /*13f30*/  MOV R8, R9 ;  /* 0x0000000900087202 */ /* 0x000fe20000000f00 */
[----:B------:R-:W-:Y:S02]  /*13f40*/  IMAD.MOV.U32 R73, RZ, RZ, R72 ;  /* 0x000000ffff497224 */ /* 0x000fe400078e0048 */
[----:B------:R-:W-:Y:S02]  /*13f50*/  IMAD.MOV.U32 R31, RZ, RZ, R30 ;  /* 0x000000ffff1f7224 */ /* 0x000fe400078e001e */
.L_x_41726:
[----:B------:R-:W-:Y:S05]  /*13f60*/  BSYNC B1 ;  /* 0x0000000000017941 */ /* 0x000fea0003800000 */
.L_x_41724:
        /* <DEDUP_REMOVED lines=11> */
.L_x_41728:
[----:B------:R-:W-:Y:S01]  /*14020*/  IMAD.MOV.U32 R7, RZ, RZ, R2 ;  /* 0x000000ffff077224 */ /* 0x000fe200078e0002 */
[----:B------:R-:W-:Y:S01]  /*14030*/  MOV R9, R8 ;  /* 0x0000000800097202 */ /* 0x000fe20000000f00 */
[----:B------:R-:W-:Y:S02]  /*14040*/  IMAD.MOV.U32 R72, RZ, RZ, R75 ;  /* 0x000000ffff487224 */ /* 0x000fe400078e004b */
[----:B------:R-:W-:Y:S02]  /*14050*/  IMAD.MOV.U32 R30, RZ, RZ, R29 ;  /* 0x000000ffff1e7224 */ /* 0x000fe400078e001d */
.L_x_41729:
[----:B------:R-:W-:Y:S05]  /*14060*/  BSYNC B1 ;  /* 0x0000000000017941 */ /* 0x000fea0003800000 */
.L_x_41727:
        /* <DEDUP_REMOVED lines=11> */
.L_x_41731:
[----:B------:R-:W-:Y:S01]  /*14120*/  MOV R2, R7 ;  /* 0x0000000700027202 */ /* 0x000fe20000000f00 */
[----:B------:R-:W-:Y:S01]  /*14130*/  IMAD.MOV.U32 R8, RZ, RZ, R9 ;  /* 0x000000ffff087224 */ /* 0x000fe200078e0009 */
[----:B------:R-:W-:Y:S01]  /*14140*/  MOV R29, R28 ;  /* 0x0000001c001d7202 */ /* 0x000fe20000000f00 */
[----:B------:R-:W-:Y:S02]  /*14150*/  IMAD.MOV.U32 R75, RZ, RZ, R74 ;  /* 0x000000ffff4b7224 */ /* 0x000fe400078e004a */
.L_x_41732:
[----:B------:R-:W-:Y:S05]  /*14160*/  BSYNC B1 ;  /* 0x0000000000017941 */ /* 0x000fea0003800000 */
.L_x_41730:
        /* <DEDUP_REMOVED lines=11> */
.L_x_41734:
[----:B------:R-:W-:Y:S01]  /*14220*/  IMAD.MOV.U32 R7, RZ, RZ, R2 ;  /* 0x000000ffff077224 */ /* 0x000fe200078e0002 */
[----:B------:R-:W-:Y:S01]  /*14230*/  MOV R9, R8 ;  /* 0x0000000800097202 */ /* 0x000fe20000000f00 */
[----:B------:R-:W-:Y:S02]  /*14240*/  IMAD.MOV.U32 R74, RZ, RZ, R77 ;  /* 0x000000ffff4a7224 */ /* 0x000fe400078e004d */
[----:B------:R-:W-:Y:S02]  /*14250*/  IMAD.MOV.U32 R28, RZ, RZ, R27 ;  /* 0x000000ffff1c7224 */ /* 0x000fe400078e001b */
.L_x_41735:
[----:B------:R-:W-:Y:S05]  /*14260*/  BSYNC B1 ;  /* 0x0000000000017941 */ /* 0x000fea0003800000 */
.L_x_41733:
        /* <DEDUP_REMOVED lines=11> */
.L_x_41737:
[----:B------:R-:W-:Y:S01]  /*14320*/  IMAD.MOV.U32 R2, RZ, RZ, R7 ;  /* 0x000000ffff027224 */ /* 0x000fe200078e0007 */
[----:B------:R-:W-:Y:S01]  /*14330*/  MOV R77, R76 ;  /* 0x0000004c004d7202 */ /* 0x000fe20000000f00 */
[----:B------:R-:W-:Y:S02]  /*14340*/  IMAD.MOV.U32 R8, RZ, RZ, R9 ;  /* 0x000000ffff087224 */ /* 0x000fe400078e0009 */
[----:B------:R-:W-:Y:S02]  /*14350*/  IMAD.MOV.U32 R27, RZ, RZ, R26 ;  /* 0x000000ffff1b7224 */ /* 0x000fe400078e001a */
.L_x_41738:
[----:B------:R-:W-:Y:S05]  /*14360*/  BSYNC B1 ;  /* 0x0000000000017941 */ /* 0x000fea0003800000 */
.L_x_41736:
        /* <DEDUP_REMOVED lines=11> */
.L_x_41740:
[----:B------:R-:W-:Y:S01]  /*14420*/  MOV R7, R2 ;  /* 0x0000000200077202 */ /* 0x000fe20000000f00 */
[----:B------:R-:W-:Y:S01]  /*14430*/  IMAD.MOV.U32 R9, RZ, RZ, R8 ;  /* 0x000000ffff097224 */ /* 0x000fe200078e0008 */
[----:B------:R-:W-:Y:S01]  /*14440*/  MOV R26, R25 ;  /* 0x00000019001a7202 */ /* 0x000fe20000000f00 */
[----:B------:R-:W-:Y:S02]  /*14450*/  IMAD.MOV.U32 R76, RZ, RZ, R79 ;  /* 0x000000ffff4c7224 */ /* 0x000fe400078e004f */
.L_x_41741:
[----:B------:R-:W-:Y:S05]  /*14460*/  BSYNC B1 ;  /* 0x0000000000017941 */ /* 0x000fea0003800000 */
.L_x_41739:
        /* <DEDUP_REMOVED lines=11> */
.L_x_41743:
[----:B------:R-:W-:Y:S01]  /*14520*/  IMAD.MOV.U32 R2, RZ, RZ, R7 ;  /* 0x000000ffff027224 */ /* 0x000fe200078e0007 */
[----:B------:R-:W-:Y:S01]  /*14530*/  MOV R8, R9 ;  /* 0x0000000900087202 */ /* 0x000fe20000000f00 */
[----:B------:R-:W-:Y:S02]  /*14540*/  IMAD.MOV.U32 R79, RZ, RZ, R78 ;  /* 0x000000ffff4f7224 */ /* 0x000fe400078e004e */
[----:B------:R-:W-:Y:S02]  /*14550*/  IMAD.MOV.U32 R25, RZ, RZ, R24 ;  /* 0x000000ffff197224 */ /* 0x000fe400078e0018 */
.L_x_41744:
[----:B------:R-:W-:Y:S05]  /*14560*/  BSYNC B1 ;  /* 0x0000000000017941 */ /* 0x000fea0003800000 */
.L_x_41742:
        /* <DEDUP_REMOVED lines=11> */
.L_x_41746:
[----:B------:R-:W-:Y:S01]  /*14620*/  IMAD.MOV.U32 R7, RZ, RZ, R2 ;  /* 0x000000ffff077224 */ /* 0x000fe200078e0002 */
[----:B------:R-:W-:Y:S01]  /*14630*/  MOV R78, R81 ;  /* 0x00000051004e7202 */ /* 0x000fe20000000f00 */
[----:B------:R-:W-:Y:S02]  /*14640*/  IMAD.MOV.U32 R9, RZ, RZ, R8 ;  /* 0x000000ffff097224 */ /* 0x000fe400078e0008 */
[----:B------:R-:W-:Y:S02]  /*14650*/  IMAD.MOV.U32 R24, RZ, RZ, R23 ;  /* 0x000000ffff187224 */ /* 0x000fe400078e0017 */
.L_x_41747:
[----:B------:R-:W-:Y:S05]  /*14660*/  BSYNC B1 ;  /* 0x0000000000017941 */ /* 0x000fea0003800000 */
.L_x_41745:
        /* <DEDUP_REMOVED lines=11> */
.L_x_41749:
[----:B------:R-:W-:Y:S01]  /*14720*/  MOV R2, R7 ;  /* 0x0000000700027202 */ /* 0x000fe20000000f00 */
[----:B------:R-:W-:Y:S01]  /*14730*/  IMAD.MOV.U32 R8, RZ, RZ, R9 ;  /* 0x000000ffff087224 */ /* 0x000fe200078e0009 */
[----:B------:R-:W-:Y:S01]  /*14740*/  MOV R23, R22 ;  /* 0x0000001600177202 */ /* 0x000fe20000000f00 */
[----:B------:R-:W-:Y:S02]  /*14750*/  IMAD.MOV.U32 R81, RZ, RZ, R80 ;  /* 0x000000ffff517224 */ /* 0x000fe400078e0050 */
.L_x_41750:
[----:B------:R-:W-:Y:S05]  /*14760*/  BSYNC B1 ;  /* 0x0000000000017941 */ /* 0x000fea0003800000 */
.L_x_41748:
        /* <DEDUP_REMOVED lines=11> */
.L_x_41752:
[----:B------:R-:W-:Y:S01]  /*14820*/  IMAD.MOV.U32 R7, RZ, RZ, R2 ;  /* 0x000000ffff077224 */ /* 0x000fe200078e0002 */
[----:B------:R-:W-:Y:S01]  /*14830*/  MOV R9, R8 ;  /* 0x0000000800097202 */ /* 0x000fe20000000f00 */
[----:B------:R-:W-:Y:S02]  /*14840*/  IMAD.MOV.U32 R80, RZ, RZ, R83 ;  /* 0x000000ffff507224 */ /* 0x000fe400078e0053 */
[----:B------:R-:W-:Y:S02]  /*14850*/  IMAD.MOV.U32 R22, RZ, RZ, R21 ;  /* 0x000000ffff167224 */ /* 0x000fe400078e0015 */
.L_x_41753:
[----:B------:R-:W-:Y:S05]  /*14860*/  BSYNC B1 ;  /* 0x0000000000017941 */ /* 0x000fea0003800000 */
.L_x_41751:
        /* <DEDUP_REMOVED lines=11> */
.L_x_41755:
[----:B------:R-:W-:Y:S01]  /*14920*/  IMAD.MOV.U32 R2, RZ, RZ, R7 ;  /* 0x000000ffff027224 */ /* 0x000fe200078e0007 */
[----:B------:R-:W-:Y:S01]  /*14930*/  MOV R83, R82 ;  /* 0x0000005200537202 */ /* 0x000fe20000000f00 */
[----:B------:R-:W-:Y:S02]  /*14940*/  IMAD.MOV.U32 R8, RZ, RZ, R9 ;  /* 0x000000ffff087224 */ /* 0x000fe400078e0009 */
[----:B------:R-:W-:Y:S02]  /*14950*/  IMAD.MOV.U32 R21, RZ, RZ, R20 ;  /* 0x000000ffff157224 */ /* 0x000fe400078e0014 */
.L_x_41756:
[----:B------:R-:W-:Y:S05]  /*14960*/  BSYNC B1 ;  /* 0x0000000000017941 */ /* 0x000fea0003800000 */
.L_x_41754:
        /* <DEDUP_REMOVED lines=11> */
.L_x_41758:
[----:B------:R-:W-:Y:S01]  /*14a20*/  MOV R7, R2 ;  /* 0x0000000200077202 */ /* 0x000fe20000000f00 */
[----:B------:R-:W-:Y:S01]  /*14a30*/  IMAD.MOV.U32 R82, RZ, RZ, R85 ;  /* 0x000000ffff527224 */ /* 0x000fe200078e0055 */
[----:B------:R-:W-:Y:S01]  /*14a40*/  MOV R20, R3 ;  /* 0x0000000300147202 */ /* 0x000fe20000000f00 */
[----:B------:R-:W-:Y:S02]  /*14a50*/  IMAD.MOV.U32 R9, RZ, RZ, R8 ;  /* 0x000000ffff097224 */ /* 0x000fe400078e0008 */
.L_x_41759:
[----:B------:R-:W-:Y:S05]  /*14a60*/  BSYNC B1 ;  /* 0x0000000000017941 */ /* 0x000fea0003800000 */
.L_x_41757:
        /* <DEDUP_REMOVED lines=11> */
.L_x_41761:
[----:B------:R-:W-:Y:S01]  /*14b20*/  IMAD.MOV.U32 R85, RZ, RZ, R86 ;  /* 0x000000ffff557224 */ /* 0x000fe200078e0056 */
[----:B------:R-:W-:Y:S01]  /*14b30*/  MOV R3, R0 ;  /* 0x0000000000037202 */ /* 0x000fe20000000f00 */
[--C-:B------:R-:W-:Y:S01]  /*14b40*/  IMAD.MOV.U32 R84, RZ, RZ, R7.reuse ;  /* 0x000000ffff547224 */ /* 0x100fe200078e0007 */
[----:B------:R-:W-:Y:S01]  /*14b50*/  MOV R2, R9 ;  /* 0x0000000900027202 */ /* 0x000fe20000000f00 */
[----:B------:R-:W-:Y:S02]  /*14b60*/  IMAD.MOV.U32 R86, RZ, RZ, R7 ;  /* 0x000000ffff567224 */ /* 0x000fe400078e0007 */
[----:B------:R-:W-:Y:S02]  /*14b70*/  IMAD.MOV.U32 R0, RZ, RZ, R9 ;  /* 0x000000ffff007224 */ /* 0x000fe400078e0009 */
.L_x_41762:
[----:B------:R-:W-:Y:S05]  /*14b80*/  BSYNC B1 ;  /* 0x0000000000017941 */ /* 0x000fea0003800000 */
.L_x_41760:
[----:B------:R-:W-:Y:S01]  /*14b90*/  IADD3 R5, R5, 0x4, RZ ;  /* 0x0000000405057810 */ /* 0x000fe20007ffe0ff */
[----:B------:R-:W-:Y:S01]  /*14ba0*/  @!P1 CALL.REL.NOINC `(.L_x_41763) ;  /* 0x0000001000009944 */ /* 0x000fe20003c00000 */
[----:B------:R-:W-:Y:S05]  /*14bb0*/  BRA `(.L_x_41764) ;  /* 0xffffe02000007947 */ /* 0x000fea000383ffff */
.L_x_41763:
[----:B------:R-:W-:Y:S02]  /*14bc0*/  FADD.FTZ R86, R89, R6 ;  /* 0x0000000659567221 */ /* 0x000fe40000010000 */
.L_x_41479:
[----:B------:R-:W-:Y:S05]  /*14bd0*/  BSYNC B0 ;  /* 0x0000000000007941 */ /* 0x000fea0003800000 */
.L_x_41478:
[----:B------:R-:W-:Y:S05]  /*14be0*/  @P2 EXIT ;  /* 0x000000000000294d */ /* 0x000fea0003800000 */
[----:B------:R-:W2:Y:S01]  /*14bf0*/  S2R R6, SR_CTAID.X ;  /* 0x0000000000067919 */ /* 0x000ea20000002500 */
[----:B-1----:R-:W-:Y:S01]  /*14c00*/  IMAD.MOV.U32 R10, RZ, RZ, c[0x0][0x180] ;  /* 0x00006000ff0a7624 */ /* 0x002fe200078e00ff */
[----:B------:R-:W1:Y:S01]  /*14c10*/  MUFU.LG2 R86, R86 ;  /* 0x0000005600567308 */ /* 0x000e620000000c00 */
[----:B------:R-:W-:-:S03]  /*14c20*/  IMAD.MOV.U32 R9, RZ, RZ, 0x4 ;  /* 0x00000004ff097424 */ /* 0x000fc600078e00ff */
[----:B------:R-:W-:Y:S01]  /*14c30*/  ISETP.GE.AND P0, PT, R10, 0x1, PT ;  /* 0x000000010a00780c */ /* 0x000fe20003f06270 */
[C---:B0-2---:R-:W-:Y:S02]  /*14c40*/  IMAD R0, R6.reuse, c[0x0][0x180], RZ ;  /* 0x0000600006007a24 */ /* 0x045fe400078e02ff */
[----:B------:R-:W-:-:S03]  /*14c50*/  IMAD.WIDE R6, R6, R9, c[0x0][0x168] ;  /* 0x00005a0006067625 */ /* 0x000fc600078e0209 */
[----:B------:R-:W-:-:S05]  /*14c60*/  SHF.L.U32 R0, R0, 0x1, RZ ;  /* 0x0000000100007819 */ /* 0x000fca00000006ff */
[----:B------:R-:W-:-:S04]  /*14c70*/  IMAD.WIDE R4, R0, R9, c[0x0][0x170] ;  /* 0x00005c0000047625 */ /* 0x000fc800078e0209 */
[----:B------:R-:W-:Y:S01]  /*14c80*/  IMAD.WIDE R8, R0, R9, c[0x0][0x178] ;  /* 0x00005e0000087625 */ /* 0x000fe200078e0209 */
[----:B------:R-:W-:Y:S05]  /*14c90*/  @!P0 BRA `(.L_x_41765) ;  /* 0x000000c000008947 */ /* 0x000fea0003800000 */
[----:B-1----:R-:W2:Y:S04]  /*14ca0*/  LDG.E.CONSTANT R11, [R6.64] ;  /* 0x00000004060b7981 */ /* 0x002ea8000c1e9900 */
[----:B------:R-:W3:Y:S01]  /*14cb0*/  LDG.E.CONSTANT R0, [R6.64] ;  /* 0x0000000406007981 */ /* 0x000ee2000c1e9900 */
[--C-:B------:R-:W-:Y:S02]  /*14cc0*/  FADD.FTZ R13, R2, -R87.reuse ;  /* 0x80000057020d7221 */ /* 0x100fe40000010000 */
[----:B------:R-:W-:Y:S01]  /*14cd0*/  FADD.FTZ R3, R3, -R87 ;  /* 0x8000005703037221 */ /* 0x000fe20000010000 */
[----:B------:R0:W-:Y:S01]  /*14ce0*/  STG.E [R4.64], R84 ;  /* 0x0000005404007986 */ /* 0x0001e2000c101904 */
[----:B------:R-:W-:-:S02]  /*14cf0*/  FFMA.FTZ R2, R86, -0.69314718246459960938, R13 ;  /* 0xbf31721856027823 */ /* 0x000fc4000001000d */
[----:B------:R-:W-:Y:S02]  /*14d00*/  FFMA.FTZ R3, R86, -0.69314718246459960938, R3 ;  /* 0xbf31721856037823 */ /* 0x000fe40000010003 */
[----:B--2---:R-:W-:Y:S02]  /*14d10*/  FADD.FTZ R11, R11, R2 ;  /* 0x000000020b0b7221 */ /* 0x004fe40000010000 */
[----:B---3--:R-:W-:-:S03]  /*14d20*/  FADD.FTZ R3, R0, R3 ;  /* 0x0000000300037221 */ /* 0x008fc60000010000 */
[----:B------:R0:W-:Y:S04]  /*14d30*/  STG.E [R8.64], R11 ;  /* 0x0000000b08007986 */ /* 0x0001e8000c101904 */
[----:B------:R0:W-:Y:S04]  /*14d40*/  STG.E [R4.64+0x4], R85 ;  /* 0x0000045504007986 */ /* 0x0001e8000c101904 */
[----:B------:R0:W-:Y:S02]  /*14d50*/  STG.E [R8.64+0x4], R3 ;  /* 0x0000040308007986 */ /* 0x0001e4000c101904 */
.L_x_41765:
[----:B-1----:R-:W-:-:S13]  /*14d60*/  ISETP.GE.AND P0, PT, R10, 0x2, PT ;  /* 0x000000020a00780c */ /* 0x002fda0003f06270 */
        /* <DEDUP_REMOVED lines=13> */
.L_x_41766:
[C---:B------:R-:W-:Y:S02]  /*14e40*/  ISETP.GE.AND P5, PT, R10.reuse, 0x3, PT ;  /* 0x000000030a00780c */ /* 0x040fe40003fa6270 */
[----:B------:R-:W-:-:S02]  /*14e50*/  ISETP.GE.AND P0, PT, R10, 0x4, PT ;  /* 0x000000040a00780c */ /* 0x000fc40003f06270 */
[----:B------:R-:W-:Y:S02]  /*14e60*/  P2R R0, PR, RZ, 0x20 ;  /* 0x00000020ff007803 */ /* 0x000fe40000000000 */
[C---:B------:R-:W-:Y:S02]  /*14e70*/  ISETP.GE.AND P5, PT, R10.reuse, 0xa, PT ;  /* 0x0000000a0a00780c */ /* 0x040fe40003fa6270 */
[----:B------:R-:W-:Y:S02]  /*14e80*/  ISETP.GE.AND P1, PT, R10, 0x5, PT ;  /* 0x000000050a00780c */ /* 0x000fe40003f26270 */
[----:B------:R-:W-:Y:S02]  /*14e90*/  P2R R2, PR, RZ, 0x20 ;  /* 0x00000020ff027803 */ /* 0x000fe40000000000 */
[----:B------:R-:W-:Y:S02]  /*14ea0*/  ISETP.NE.AND P5, PT, R0, RZ, PT ;  /* 0x000000ff0000720c */ /* 0x000fe40003fa5270 */
[----:B------:R-:W-:-:S02]  /*14eb0*/  ISETP.GE.AND P2, PT, R10, 0x6, PT ;  /* 0x000000060a00780c */ /* 0x000fc40003f46270 */
[C---:B------:R-:W-:Y:S02]  /*14ec0*/  ISETP.GE.AND P3, PT, R10.reuse, 0x7, PT ;  /* 0x000000070a00780c */ /* 0x040fe40003f66270 */
[C---:B------:R-:W-:Y:S02]  /*14ed0*/  ISETP.GE.AND P4, PT, R10.reuse, 0x8, PT ;  /* 0x000000080a00780c */ /* 0x040fe40003f86270 */
[----:B------:R-:W-:-:S05]  /*14ee0*/  ISETP.GE.AND P6, PT, R10, 0x9, PT ;  /* 0x000000090a00780c */ /* 0x000fca0003fc6270 */
        /* <DEDUP_REMOVED lines=13> */
.L_x_41767:
        /* <DEDUP_REMOVED lines=13> */
.L_x_41768:
        /* <DEDUP_REMOVED lines=13> */
.L_x_41769:
        /* <DEDUP_REMOVED lines=13> */
.L_x_41770:
        /* <DEDUP_REMOVED lines=13> */
.L_x_41771:
        /* <DEDUP_REMOVED lines=13> */
.L_x_41772:
        /* <DEDUP_REMOVED lines=19> */
.L_x_41773:
        /* <DEDUP_REMOVED lines=14> */
.L_x_41774:
        /* <DEDUP_REMOVED lines=13> */
.L_x_41775:
        /* <DEDUP_REMOVED lines=13> */
.L_x_41776:
        /* <DEDUP_REMOVED lines=13> */
.L_x_41777:
        /* <DEDUP_REMOVED lines=13> */
.L_x_41778:
        /* <DEDUP_REMOVED lines=13> */
.L_x_41779:
[----:B------:R-:W-:Y:S05]  /*159f0*/  @!P5 BRA `(.L_x_41780) ;  /* 0x000000600000d947 */ /* 0x000fea0003800000 */
[----:B------:R-:W2:Y:S01]  /*15a00*/  LDG.E.CONSTANT R0, [R6.64] ;  /* 0x0000000406007981 */ /* 0x000ea2000c1e9900 */
[----:B0-----:R-:W-:-:S03]  /*15a10*/  FADD.FTZ R3, R52, -R87 ;  /* 0x8000005734037221 */ /* 0x001fc60000010000 */
[----:B------:R0:W-:Y:S01]  /*15a20*/  STG.E [R4.64+0x78], R54 ;  /* 0x0000783604007986 */ /* 0x0001e2000c101904 */
[----:B------:R-:W-:-:S04]  /*15a30*/  FFMA.FTZ R3, R86, -0.69314718246459960938, R3 ;  /* 0xbf31721856037823 */ /* 0x000fc80000010003 */
[----:B--2---:R-:W-:-:S05]  /*15a40*/  FADD.FTZ R3, R0, R3 ;  /* 0x0000000300037221 */ /* 0x004fca0000010000 */
[----:B------:R0:W-:Y:S02]  /*15a50*/  STG.E [R8.64+0x78], R3 ;  /* 0x0000780308007986 */ /* 0x0001e4000c101904 */
.L_x_41780:
        /* <DEDUP_REMOVED lines=8> */
.L_x_41781:
        /* <DEDUP_REMOVED lines=10> */
.L_x_74497:


//--------------------- .text._ZN17fastertransformer38beam_online_softmax_topk_stage2_kernelIfLi32ELi64EEEvPKfS2_PiPT_ii --------------------------
	.section	.text._ZN17fastertransformer38beam_online_softmax_topk_stage2_kernelIfLi32ELi64EEEvPKfS2_PiPT_ii,"ax",@progbits
	.sectioninfo	@"SHI_REGISTERS=92"
	.align	128
        .global         _ZN17fastertransformer38beam_online_softmax_topk_stage2_kernelIfLi32ELi64EEEvPKfS2_PiPT_ii
        .type           _ZN17fastertransformer38beam_online_softmax_topk_stage2_kernelIfLi32ELi64EEEvPKfS2_PiPT_ii,@function
        .size           _ZN17fastertransformer38beam_online_softmax_topk_stage2_kernelIfLi32ELi64EEEvPKfS2_PiPT_ii,(.L_x_74498 - _ZN17fastertransformer38beam_online_softmax_topk_stage2_kernelIfLi32ELi64EEEvPKfS2_PiPT_ii)
        .other          _ZN17fastertransformer38beam_online_softmax_topk_stage2_kernelIfLi32ELi64EEEvPKfS2_PiPT_ii,@"STO_CUDA_ENTRY STV_DEFAULT"
_ZN17fastertransformer38beam_online_softmax_topk_stage2_kernelIfLi32ELi64EEEvPKfS2_PiPT_ii:
.text._ZN17fastertransformer38beam_online_softmax_topk_stage2_kernelIfLi32ELi64EEEvPKfS2_PiPT_ii:
        /* <DEDUP_REMOVED lines=70> */
.L_x_41786:
        /* <DEDUP_REMOVED lines=10> */
.L_x_41785:
[----:B------:R-:W-:Y:S05]  /*0500*/  BSYNC B1 ;  /* 0x0000000000017941 */ /* 0x000fea0003800000 */
.L_x_41784:
        /* <DEDUP_REMOVED lines=14> */
.L_x_41789:
        /* <DEDUP_REMOVED lines=38> */
.L_x_41788:
[----:B------:R-:W-:Y:S05]  /*0850*/  BSYNC B1 ;  /* 0x0000000000017941 */ /* 0x000fea0003800000 */
.L_x_41787:
        /* <DEDUP_REMOVED lines=25> */
.L_x_41791:
[----:B------:R-:W-:Y:S05]  /*09f0*/  BSYNC B1 ;  /* 0x0000000000017941 */ /* 0x000fea0003800000 */
.L_x_41790:
        /* <DEDUP_REMOVED lines=10> */
.L_x_41783:
[----:B------:R-:W-:Y:S05]  /*0aa0*/  BSYNC B0 ;  /* 0x0000000000007941 */ /* 0x000fea0003800000 */
.L_x_41782:
        /* <DEDUP_REMOVED lines=88> */
.L_x_41798:
        /* <DEDUP_REMOVED lines=44> */
.L_x_41797:
        /* <DEDUP_REMOVED lines=25> */
.L_x_41799:
[----:B------:R-:W-:-:S13]  /*1480*/  ISETP.NE.OR P0, PT, R5, RZ, P0 ;  /* 0x000000ff0500720c */ /* 0x000fda0000705670 */
[----:B------:R-:W-:Y:S05]  /*1490*/  @!P0 BRA `(.L_x_41795) ;  /* 0x000000e000008947 */ /* 0x000fea0003800000 */
.L_x_41796:
        /* <DEDUP_REMOVED lines=14> */
.L_x_41795:
[----:B------:R-:W-:-:S13]  /*1580*/  LOP3.LUT P0, RZ, R2, 0x3, RZ, 0xc0, !PT ;  /* 0x0000000302ff7812 */ /* 0x000fda000780c0ff */
[----:B------:R-:W-:Y:S05]  /*1590*/  @!P0 BRA `(.L_x_41794) ;  /* 0x000000e000008947 */ /* 0x000fea0003800000 */
[----:B------:R-:W-:Y:S01]  /*15a0*/  IMAD R5, R0, 0x42, R3 ;  /* 0x0000004200057824 */ /* 0x000fe200078e0203 */
[----:B------:R-:W-:Y:S01]  /*15b0*/  LOP3.LUT R2, R2, 0x3, RZ, 0xc0, !PT ;  /* 0x0000000302027812 */ /* 0x000fe200078ec0ff */
[----:B------:R-:W-:-:S03]  /*15c0*/  IMAD R3, R3, 0x4, R4 ;  /* 0x0000000403037824 */ /* 0x000fc600078e0204 */
[----:B------:R-:W-:Y:S02]  /*15d0*/  LEA R4, R5, 0x3a0, 0x2 ;  /* 0x000003a005047811 */ /* 0x000fe400078e10ff */
[----:B--2---:R-:W-:-:S03]  /*15e0*/  IADD3 R6, R3, 0x88, RZ ;  /* 0x0000008803067810 */ /* 0x004fc60007ffe0ff */
.L_x_41800:
        /* <DEDUP_REMOVED lines=9> */
.L_x_41794:
        /* <DEDUP_REMOVED lines=37> */
.L_x_41793:
[----:B------:R-:W-:Y:S05]  /*18d0*/  BSYNC B0 ;  /* 0x0000000000007941 */ /* 0x000fea0003800000 */
.L_x_41792:
        /* <DEDUP_REMOVED lines=115> */
.L_x_41897:
        /* <DEDUP_REMOVED lines=20> */
.L_x_41804:
[----:B------:R-:W-:Y:S01]  /*2150*/  IMAD.MOV.U32 R8, RZ, RZ, R3 ;  /* 0x000000ffff087224 */ /* 0x000fe200078e0003 */
[----:B------:R-:W-:Y:S01]  /*2160*/  MOV R3, R2 ;  /* 0x0000000200037202 */ /* 0x000fe20000000f00 */
[----:B------:R-:W-:Y:S02]  /*2170*/  IMAD.MOV.U32 R10, RZ, RZ, R55 ;  /* 0x000000ffff0a7224 */ /* 0x000fe400078e0037 */
[----:B------:R-:W-:Y:S02]  /*2180*/  IMAD.MOV.U32 R55, RZ, RZ, R54 ;  /* 0x000000ffff377224 */ /* 0x000fe400078e0036 */
.L_x_41805:
[----:B------:R-:W-:Y:S05]  /*2190*/  BSYNC B1 ;  /* 0x0000000000017941 */ /* 0x000fea0003800000 */
.L_x_41803:
        /* <DEDUP_REMOVED lines=11> */
.L_x_41807:
[----:B------:R-:W-:Y:S01]  /*2250*/  IMAD.MOV.U32 R9, RZ, RZ, R8 ;  /* 0x000000ffff097224 */ /* 0x000fe200078e0008 */
[----:B------:R-:W-:Y:S01]  /*2260*/  MOV R2, R57 ;  /* 0x0000003900027202 */ /* 0x000fe20000000f00 */
[----:B------:R-:W-:Y:S02]  /*2270*/  IMAD.MOV.U32 R11, RZ, RZ, R10 ;  /* 0x000000ffff0b7224 */ /* 0x000fe400078e000a */
[----:B------:R-:W-:Y:S02]  /*2280*/  IMAD.MOV.U32 R54, RZ, RZ, R53 ;  /* 0x000000ffff367224 */ /* 0x000fe400078e0035 */
.L_x_41808:
[----:B------:R-:W-:Y:S05]  /*2290*/  BSYNC B1 ;  /* 0x0000000000017941 */ /* 0x000fea0003800000 */
.L_x_41806:
        /* <DEDUP_REMOVED lines=11> */
.L_x_41810:
[----:B------:R-:W-:Y:S01]  /*2350*/  IMAD.MOV.U32 R8, RZ, RZ, R9 ;  /* 0x000000ffff087224 */ /* 0x000fe200078e0009 */
[----:B------:R-:W-:Y:S01]  /*2360*/  MOV R57, R56 ;  /* 0x0000003800397202 */ /* 0x000fe20000000f00 */
[----:B------:R-:W-:Y:S02]  /*2370*/  IMAD.MOV.U32 R10, RZ, RZ, R11 ;  /* 0x000000ffff0a7224 */ /* 0x000fe400078e000b */
[----:B------:R-:W-:Y:S02]  /*2380*/  IMAD.MOV.U32 R53, RZ, RZ, R52 ;  /* 0x000000ffff357224 */ /* 0x000fe400078e0034 */
.L_x_41811:
[----:B------:R-:W-:Y:S05]  /*2390*/  BSYNC B1 ;  /* 0x0000000000017941 */ /* 0x000fea0003800000 */
.L_x_41809:
        /* <DEDUP_REMOVED lines=11> */
.L_x_41813:
[----:B------:R-:W-:Y:S01]  /*2450*/  IMAD.MOV.U32 R9, RZ, RZ, R8 ;  /* 0x000000ffff097224 */ /* 0x000fe200078e0008 */
[----:B------:R-:W-:Y:S01]  /*2460*/  MOV R56, R59 ;  /* 0x0000003b00387202 */ /* 0x000fe20000000f00 */
[----:B------:R-:W-:Y:S02]  /*2470*/  IMAD.MOV.U32 R11, RZ, RZ, R10 ;  /* 0x000000ffff0b7224 */ /* 0x000fe400078e000a */
[----:B------:R-:W-:Y:S02]  /*2480*/  IMAD.MOV.U32 R52, RZ, RZ, R51 ;  /* 0x000000ffff347224 */ /* 0x000fe400078e0033 */
.L_x_41814:
[----:B------:R-:W-:Y:S05]  /*2490*/  BSYNC B1 ;  /* 0x0000000000017941 */ /* 0x000fea0003800000 */
.L_x_41812:
        /* <DEDUP_REMOVED lines=11> */
.L_x_41816:
[----:B------:R-:W-:Y:S01]  /*2550*/  IMAD.MOV.U32 R8, RZ, RZ, R9 ;  /* 0x000000ffff087224 */ /* 0x000fe200078e0009 */
[----:B------:R-:W-:Y:S01]  /*2560*/  MOV R59, R58 ;  /* 0x0000003a003b7202 */ /* 0x000fe20000000f00 */
[----:B------:R-:W-:Y:S02]  /*2570*/  IMAD.MOV.U32 R10, RZ, RZ, R11 ;  /* 0x000000ffff0a7224 */ /* 0x000fe400078e000b */
[----:B------:R-:W-:Y:S02]  /*2580*/  IMAD.MOV.U32 R51, RZ, RZ, R50 ;  /* 0x000000ffff337224 */ /* 0x000fe400078e0032 */
.L_x_41817:
[----:B------:R-:W-:Y:S05]  /*2590*/  BSYNC B1 ;  /* 0x0000000000017941 */ /* 0x000fea0003800000 */
.L_x_41815:
        /* <DEDUP_REMOVED lines=11> */
.L_x_41819:
[----:B------:R-:W-:Y:S01]  /*2650*/  IMAD.MOV.U32 R9, RZ, RZ, R8 ;  /* 0x000000ffff097224 */ /* 0x000fe200078e0008 */
[----:B------:R-:W-:Y:S01]  /*2660*/  MOV R58, R61 ;  /* 0x0000003d003a7202 */ /* 0x000fe20000000f00 */
[----:B------:R-:W-:Y:S02]  /*2670*/  IMAD.MOV.U32 R11, RZ, RZ, R10 ;  /* 0x000000ffff0b7224 */ /* 0x000fe400078e000a */
[----:B------:R-:W-:Y:S02]  /*2680*/  IMAD.MOV.U32 R50, RZ, RZ, R49 ;  /* 0x000000ffff327224 */ /* 0x000fe400078e0031 */
.L_x_41820:
[----:B------:R-:W-:Y:S05]  /*2690*/  BSYNC B1 ;  /* 0x0000000000017941 */ /* 0x000fea0003800000 */
.L_x_41818:
        /* <DEDUP_REMOVED lines=11> */
.L_x_41822:
[----:B------:R-:W-:Y:S01]  /*2750*/  IMAD.MOV.U32 R8, RZ, RZ, R9 ;  /* 0x000000ffff087224 */ /* 0x000fe200078e0009 */
[----:B------:R-:W-:Y:S01]  /*2760*/  MOV R61, R60 ;  /* 0x0000003c003d7202 */ /* 0x000fe20000000f00 */
[----:B------:R-:W-:Y:S02]  /*2770*/  IMAD.MOV.U32 R10, RZ, RZ, R11 ;  /* 0x000000ffff0a7224 */ /* 0x000fe400078e000b */
[----:B------:R-:W-:Y:S02]  /*2780*/  IMAD.MOV.U32 R49, RZ, RZ, R48 ;  /* 0x000000ffff317224 */ /* 0x000fe400078e0030 */
.L_x_41823:
[----:B------:R-:W-:Y:S05]  /*2790*/  BSYNC B1 ;  /* 0x0000000000017941 */ /* 0x000fea0003800000 */
.L_x_41821:
        /* <DEDUP_REMOVED lines=11> */
.L_x_41825:
[----:B------:R-:W-:Y:S01]  /*2850*/  IMAD.MOV.U32 R9, RZ, RZ, R8 ;  /* 0x000000ffff097224 */ /* 0x000fe200078e0008 */
[----:B------:R-:W-:Y:S01]  /*2860*/  MOV R60, R63 ;  /* 0x0000003f003c7202 */ /* 0x000fe20000000f00 */
[----:B------:R-:W-:Y:S02]  /*2870*/  IMAD.MOV.U32 R11, RZ, RZ, R10 ;  /* 0x000000ffff0b7224 */ /* 0x000fe400078e000a */
[----:B------:R-:W-:Y:S02]  /*2880*/  IMAD.MOV.U32 R48, RZ, RZ, R47 ;  /* 0x000000ffff307224 */ /* 0x000fe400078e002f */
.L_x_41826:
[----:B------:R-:W-:Y:S05]  /*2890*/  BSYNC B1 ;  /* 0x0000000000017941 */ /* 0x000fea0003800000 */
.L_x_41824:
        /* <DEDUP_REMOVED lines=11> */
.L_x_41828:
[----:B------:R-:W-:Y:S01]  /*2950*/  IMAD.MOV.U32 R8, RZ, RZ, R9 ;  /* 0x000000ffff087224 */ /* 0x000fe200078e0009 */
[----:B------:R-:W-:Y:S01]  /*2960*/  MOV R63, R62 ;  /* 0x0000003e003f7202 */ /* 0x000fe20000000f00 */
[----:B------:R-:W-:Y:S02]  /*2970*/  IMAD.MOV.U32 R10, RZ, RZ, R11 ;  /* 0x000000ffff0a7224 */ /* 0x000fe400078e000b */
[----:B------:R-:W-:Y:S02]  /*2980*/  IMAD.MOV.U32 R47, RZ, RZ, R46 ;  /* 0x000000ffff2f7224 */ /* 0x000fe400078e002e */
.L_x_41829:
[----:B------:R-:W-:Y:S05]  /*2990*/  BSYNC B1 ;  /* 0x0000000000017941 */ /* 0x000fea0003800000 */
.L_x_41827:
        /* <DEDUP_REMOVED lines=11> */
.L_x_41831:
[----:B------:R-:W-:Y:S01]  /*2a50*/  IMAD.MOV.U32 R9, RZ, RZ, R8 ;  /* 0x000000ffff097224 */ /* 0x000fe200078e0008 */
[----:B------:R-:W-:Y:S01]  /*2a60*/  MOV R62, R65 ;  /* 0x00000041003e7202 */ /* 0x000fe20000000f00 */
[----:B------:R-:W-:Y:S02]  /*2a70*/  IMAD.MOV.U32 R11, RZ, RZ, R10 ;  /* 0x000000ffff0b7224 */ /* 0x000fe400078e000a */
[----:B------:R-:W-:Y:S02]  /*2a80*/  IMAD.MOV.U32 R46, RZ, RZ, R45 ;  /* 0x000000ffff2e7224 */ /* 0x000fe400078e002d */
.L_x_41832:
[----:B------:R-:W-:Y:S05]  /*2a90*/  BSYNC B1 ;  /* 0x0000000000017941 */ /* 0x000fea0003800000 */
.L_x_41830:
        /* <DEDUP_REMOVED lines=11> */
.L_x_41834:
[----:B------:R-:W-:Y:S01]  /*2b50*/  IMAD.MOV.U32 R8, RZ, RZ, R9 ;  /* 0x000000ffff087224 */ /* 0x000fe200078e0009 */
[----:B------:R-:W-:Y:S01]  /*2b60*/  MOV R65, R64 ;  /* 0x0000004000417202 */ /* 0x000fe20000000f00 */
[----:B------:R-:W-:Y:S02]  /*2b70*/  IMAD.MOV.U32 R10, RZ, RZ, R11 ;  /* 0x000000ffff0a7224 */ /* 0x000fe400078e000b */
[----:B------:R-:W-:Y:S02]  /*2b80*/  IMAD.MOV.U32 R45, RZ, RZ, R44 ;  /* 0x000000ffff2d7224 */ /* 0x000fe400078e002c */
.L_x_41835:
[----:B------:R-:W-:Y:S05]  /*2b90*/  BSYNC B1 ;  /* 0x0000000000017941 */ /* 0x000fea0003800000 */
.L_x_41833:
        /* <DEDUP_REMOVED lines=11> */
.L_x_41837:
[----:B------:R-:W-:Y:S01]  /*2c50*/  IMAD.MOV.U32 R9, RZ, RZ, R8 ;  /* 0x000000ffff097224 */ /* 0x000fe200078e0008 */
[----:B------:R-:W-:Y:S01]  /*2c60*/  MOV R64, R67 ;  /* 0x0000004300407202 */ /* 0x000fe20000000f00 */
[----:B------:R-:W-:Y:S02]  /*2c70*/  IMAD.MOV.U32 R11, RZ, RZ, R10 ;  /* 0x000000ffff0b7224 */ /* 0x000fe400078e000a */
[----:B------:R-:W-:Y:S02]  /*2c80*/  IMAD.MOV.U32 R44, RZ, RZ, R43 ;  /* 0x000000ffff2c7224 */ /* 0x000fe400078e002b */
.L_x_41838:
[----:B------:R-:W-:Y:S05]  /*2c90*/  BSYNC B1 ;  /* 0x0000000000017941 */ /* 0x000fea0003800000 */
.L_x_41836:
        /* <DEDUP_REMOVED lines=11> */
.L_x_41840:
[----:B------:R-:W-:Y:S01]  /*2d50*/  IMAD.MOV.U32 R8, RZ, RZ, R9 ;  /* 0x000000ffff087224 */ /* 0x000fe200078e0009 */
[----:B------:R-:W-:Y:S01]  /*2d60*/  MOV R67, R66 ;  /* 0x0000004200437202 */ /* 0x000fe20000000f00 */
[----:B------:R-:W-:Y:S02]  /*2d70*/  IMAD.MOV.U32 R10, RZ, RZ, R11 ;  /* 0x000000ffff0a7224 */ /* 0x000fe400078e000b */
[----:B------:R-:W-:Y:S02]  /*2d80*/  IMAD.MOV.U32 R43, RZ, RZ, R42 ;  /* 0x000000ffff2b7224 */ /* 0x000fe400078e002a */
.L_x_41841:
[----:B------:R-:W-:Y:S05]  /*2d90*/  BSYNC B1 ;  /* 0x0000000000017941 */ /* 0x000fea0003800000 */
.L_x_41839:
        /* <DEDUP_REMOVED lines=11> */
.L_x_41843:
[----:B------:R-:W-:Y:S01]  /*2e50*/  IMAD.MOV.U32 R9, RZ, RZ, R8 ;  /* 0x000000ffff097224 */ /* 0x000fe200078e0008 */
[----:B------:R-:W-:Y:S01]  /*2e60*/  MOV R66, R69 ;  /* 0x0000004500427202 */ /* 0x000fe20000000f00 */
[----:B------:R-:W-:Y:S02]  /*2e70*/  IMAD.MOV.U32 R11, RZ, RZ, R10 ;  /* 0x000000ffff0b7224 */ /* 0x000fe400078e000a */
[----:B------:R-:W-:Y:S02]  /*2e80*/  IMAD.MOV.U32 R42, RZ, RZ, R41 ;  /* 0x000000ffff2a7224 */ /* 0x000fe400078e0029 */
.L_x_41844:
[----:B------:R-:W-:Y:S05]  /*2e90*/  BSYNC B1 ;  /* 0x0000000000017941 */ /* 0x000fea0003800000 */
.L_x_41842:
        /* <DEDUP_REMOVED lines=11> */
.L_x_41846:
[----:B------:R-:W-:Y:S01]  /*2f50*/  IMAD.MOV.U32 R8, RZ, RZ, R9 ;  /* 0x000000ffff087224 */ /* 0x000fe200078e0009 */
[----:B------:R-:W-:Y:S01]  /*2f60*/  MOV R69, R68 ;  /* 0x0000004400457202 */ /* 0x000fe20000000f00 */
[----:B------:R-:W-:Y:S02]  /*2f70*/  IMAD.MOV.U32 R10, RZ, RZ, R11 ;  /* 0x000000ffff0a7224 */ /* 0x000fe400078e000b */
[----:B------:R-:W-:Y:S02]  /*2f80*/  IMAD.MOV.U32 R41, RZ, RZ, R40 ;  /* 0x000000ffff297224 */ /* 0x000fe400078e0028 */
.L_x_41847:
[----:B------:R-:W-:Y:S05]  /*2f90*/  BSYNC B1 ;  /* 0x0000000000017941 */ /* 0x000fea0003800000 */
.L_x_41845:
        /* <DEDUP_REMOVED lines=11> */
.L_x_41849:
[----:B------:R-:W-:Y:S01]  /*3050*/  IMAD.MOV.U32 R9, RZ, RZ, R8 ;  /* 0x000000ffff097224 */ /* 0x000fe200078e0008 */
[----:B------:R-:W-:Y:S01]  /*3060*/  MOV R68, R71 ;  /* 0x0000004700447202 */ /* 0x000fe20000000f00 */
[----:B------:R-:W-:Y:S02]  /*3070*/  IMAD.MOV.U32 R11, RZ, RZ, R10 ;  /* 0x000000ffff0b7224 */ /* 0x000fe400078e000a */
[----:B------:R-:W-:Y:S02]  /*3080*/  IMAD.MOV.U32 R40, RZ, RZ, R39 ;  /* 0x000000ffff287224 */ /* 0x000fe400078e0027 */
.L_x_41850:
[----:B------:R-:W-:Y:S05]  /*3090*/  BSYNC B1 ;  /* 0x0000000000017941 */ /* 0x000fea0003800000 */
.L_x_41848:
        /* <DEDUP_REMOVED lines=11> */
.L_x_41852:
[----:B------:R-:W-:Y:S01]  /*3150*/  IMAD.MOV.U32 R8, RZ, RZ, R9 ;  /* 0x000000ffff087224 */ /* 0x000fe200078e0009 */
[----:B------:R-:W-:Y:S01]  /*3160*/  MOV R71, R70 ;  /* 0x0000004600477202 */ /* 0x000fe20000000f00 */
[----:B------:R-:W-:Y:S02]  /*3170*/  IMAD.MOV.U32 R10, RZ, RZ, R11 ;  /* 0x000000ffff0a7224 */ /* 0x000fe400078e000b */
[----:B------:R-:W-:Y:S02]  /*3180*/  IMAD.MOV.U32 R39, RZ, RZ, R38 ;  /* 0x000000ffff277224 */ /* 0x000fe400078e0026 */
.L_x_41853:
[----:B------:R-:W-:Y:S05]  /*3190*/  BSYNC B1 ;  /* 0x0000000000017941 */ /* 0x000fea0003800000 */
.L_x_41851:
        /* <DEDUP_REMOVED lines=11> */
.L_x_41855:
[----:B------:R-:W-:Y:S01]  /*3250*/  IMAD.MOV.U32 R9, RZ, RZ, R8 ;  /* 0x000000ffff097224 */ /* 0x000fe200078e0008 */
[----:B------:R-:W-:Y:S01]  /*3260*/  MOV R70, R73 ;  /* 0x0000004900467202 */ /* 0x000fe20000000f00 */
[----:B------:R-:W-:Y:S02]  /*3270*/  IMAD.MOV.U32 R11, RZ, RZ, R10 ;  /* 0x000000ffff0b7224 */ /* 0x000fe400078e000a */
[----:B------:R-:W-:Y:S02]  /*3280*/  IMAD.MOV.U32 R38, RZ, RZ, R37 ;  /* 0x000000ffff267224 */ /* 0x000fe400078e0025 */
.L_x_41856:
[----:B------:R-:W-:Y:S05]  /*3290*/  BSYNC B1 ;  /* 0x0000000000017941 */ /* 0x000fea0003800000 */
.L_x_41854:
        /* <DEDUP_REMOVED lines=11> */
.L_x_41858:
[----:B------:R-:W-:Y:S01]  /*3350*/  IMAD.MOV.U32 R8, RZ, RZ, R9 ;  /* 0x000000ffff087224 */ /* 0x000fe200078e0009 */
[----:B------:R-:W-:Y:S01]  /*3360*/  MOV R73, R72 ;  /* 0x0000004800497202 */ /* 0x000fe20000000f00 */
[----:B------:R-:W-:Y:S02]  /*3370*/  IMAD.MOV.U32 R10, RZ, RZ, R11 ;  /* 0x000000ffff0a7224 */ /* 0x000fe400078e000b */
[----:B------:R-:W-:Y:S02]  /*3380*/  IMAD.MOV.U32 R37, RZ, RZ, R36 ;  /* 0x000000ffff257224 */ /* 0x000fe400078e0024 */
.L_x_41859:
[----:B------:R-:W-:Y:S05]  /*3390*/  BSYNC B1 ;  /* 0x0000000000017941 */ /* 0x000fea0003800000 */
.L_x_41857:
        /* <DEDUP_REMOVED lines=11> */
.L_x_41861:
[----:B------:R-:W-:Y:S01]  /*3450*/  IMAD.MOV.U32 R9, RZ, RZ, R8 ;  /* 0x000000ffff097224 */ /* 0x000fe200078e0008 */
[----:B------:R-:W-:Y:S01]  /*3460*/  MOV R72, R75 ;  /* 0x0000004b00487202 */ /* 0x000fe20000000f00 */
[----:B------:R-:W-:Y:S02]  /*3470*/  IMAD.MOV.U32 R11, RZ, RZ, R10 ;  /* 0x000000ffff0b7224 */ /* 0x000fe400078e000a */
[----:B------:R-:W-:Y:S02]  /*3480*/  IMAD.MOV.U32 R36, RZ, RZ, R35 ;  /* 0x000000ffff247224 */ /* 0x000fe400078e0023 */
.L_x_41862:
[----:B------:R-:W-:Y:S05]  /*3490*/  BSYNC B1 ;  /* 0x0000000000017941 */ /* 0x000fea0003800000 */
.L_x_41860:
        /* <DEDUP_REMOVED lines=11> */
.L_x_41864:
[----:B------:R-:W-:Y:S01]  /*3550*/  IMAD.MOV.U32 R8, RZ, RZ, R9 ;  /* 0x000000ffff087224 */ /* 0x000fe200078e0009 */
[----:B------:R-:W-:Y:S01]  /*3560*/  MOV R75, R74 ;  /* 0x0000004a004b7202 */ /* 0x000fe20000000f00 */
[----:B------:R-:W-:Y:S02]  /*3570*/  IMAD.MOV.U32 R10, RZ, RZ, R11 ;  /* 0x000000ffff0a7224 */ /* 0x000fe400078e000b */
[----:B------:R-:W-:Y:S02]  /*3580*/  IMAD.MOV.U32 R35, RZ, RZ, R34 ;  /* 0x000000ffff237224 */ /* 0x000fe400078e0022 */
.L_x_41865:
[----:B------:R-:W-:Y:S05]  /*3590*/  BSYNC B1 ;  /* 0x0000000000017941 */ /* 0x000fea0003800000 */
.L_x_41863:
        /* <DEDUP_REMOVED lines=11> */
.L_x_41867:
[----:B------:R-:W-:Y:S01]  /*3650*/  IMAD.MOV.U32 R9, RZ, RZ, R8 ;  /* 0x000000ffff097224 */ /* 0x000fe200078e0008 */
[----:B------:R-:W-:Y:S01]  /*3660*/  MOV R74, R77 ;  /* 0x0000004d004a7202 */ /* 0x000fe20000000f00 */
[----:B------:R-:W-:Y:S02]  /*3670*/  IMAD.MOV.U32 R11, RZ, RZ, R10 ;  /* 0x000000ffff0b7224 */ /* 0x000fe400078e000a */
[----:B------:R-:W-:Y:S02]  /*3680*/  IMAD.MOV.U32 R34, RZ, RZ, R33 ;  /* 0x000000ffff227224 */ /* 0x000fe400078e0021 */
.L_x_41868:
[----:B------:R-:W-:Y:S05]  /*3690*/  BSYNC B1 ;  /* 0x0000000000017941 */ /* 0x000fea0003800000 */
.L_x_41866:
        /* <DEDUP_REMOVED lines=11> */
.L_x_41870:
[----:B------:R-:W-:Y:S01]  /*3750*/  IMAD.MOV.U32 R8, RZ, RZ, R9 ;  /* 0x000000ffff087224 */ /* 0x000fe200078e0009 */
[----:B------:R-:W-:Y:S01]  /*3760*/  MOV R77, R76 ;  /* 0x0000004c004d7202 */ /* 0x000fe20000000f00 */
[----:B------:R-:W-:Y:S02]  /*3770*/  IMAD.MOV.U32 R10, RZ, RZ, R11 ;  /* 0x000000ffff0a7224 */ /* 0x000fe400078e000b */
[----:B------:R-:W-:Y:S02]  /*3780*/  IMAD.MOV.U32 R33, RZ, RZ, R32 ;  /* 0x000000ffff217224 */ /* 0x000fe400078e0020 */
.L_x_41871:
[----:B------:R-:W-:Y:S05]  /*3790*/  BSYNC B1 ;  /* 0x0000000000017941 */ /* 0x000fea0003800000 */
.L_x_41869:
        /* <DEDUP_REMOVED lines=11> */
.L_x_41873:
[----:B------:R-:W-:Y:S01]  /*3850*/  IMAD.MOV.U32 R9, RZ, RZ, R8 ;  /* 0x000000ffff097224 */ /* 0x000fe200078e0008 */
[----:B------:R-:W-:Y:S01]  /*3860*/  MOV R76, R79 ;  /* 0x0000004f004c7202 */ /* 0x000fe20000000f00 */
[----:B------:R-:W-:Y:S02]  /*3870*/  IMAD.MOV.U32 R11, RZ, RZ, R10 ;  /* 0x000000ffff0b7224 */ /* 0x000fe400078e000a */
[----:B------:R-:W-:Y:S02]  /*3880*/  IMAD.MOV.U32 R32, RZ, RZ, R31 ;  /* 0x000000ffff207224 */ /* 0x000fe400078e001f */
.L_x_41874:
[----:B------:R-:W-:Y:S05]  /*3890*/  BSYNC B1 ;  /* 0x0000000000017941 */ /* 0x000fea0003800000 */
.L_x_41872:
        /* <DEDUP_REMOVED lines=11> */
.L_x_41876:
[----:B------:R-:W-:Y:S01]  /*3950*/  IMAD.MOV.U32 R8, RZ, RZ, R9 ;  /* 0x000000ffff087224 */ /* 0x000fe200078e0009 */
[----:B------:R-:W-:Y:S01]  /*3960*/  MOV R79, R78 ;  /* 0x0000004e004f7202 */ /* 0x000fe20000000f00 */
[----:B------:R-:W-:Y:S02]  /*3970*/  IMAD.MOV.U32 R10, RZ, RZ, R11 ;  /* 0x000000ffff0a7224 */ /* 0x000fe400078e000b */
[----:B------:R-:W-:Y:S02]  /*3980*/  IMAD.MOV.U32 R31, RZ, RZ, R30 ;  /* 0x000000ffff1f7224 */ /* 0x000fe400078e001e */
.L_x_41877:
[----:B------:R-:W-:Y:S05]  /*3990*/  BSYNC B1 ;  /* 0x0000000000017941 */ /* 0x000fea0003800000 */
.L_x_41875:
        /* <DEDUP_REMOVED lines=11> */
.L_x_41879:
[----:B------:R-:W-:Y:S01]  /*3a50*/  IMAD.MOV.U32 R9, RZ, RZ, R8 ;  /* 0x000000ffff097224 */ /* 0x000fe200078e0008 */
[----:B------:R-:W-:Y:S01]  /*3a60*/  MOV R78, R81 ;  /* 0x00000051004e7202 */ /* 0x000fe20000000f00 */
[----:B------:R-:W-:Y:S02]  /*3a70*/  IMAD.MOV.U32 R11, RZ, RZ, R10 ;  /* 0x000000ffff0b7224 */ /* 0x000fe400078e000a */
[----:B------:R-:W-:Y:S02]  /*3a80*/  IMAD.MOV.U32 R30, RZ, RZ, R29 ;  /* 0x000000ffff1e7224 */ /* 0x000fe400078e001d */
.L_x_41880:
[----:B------:R-:W-:Y:S05]  /*3a90*/  BSYNC B1 ;  /* 0x0000000000017941 */ /* 0x000fea0003800000 */
.L_x_41878:
        /* <DEDUP_REMOVED lines=11> */
.L_x_41882:
[----:B------:R-:W-:Y:S01]  /*3b50*/  IMAD.MOV.U32 R8, RZ, RZ, R9 ;  /* 0x000000ffff087224 */ /* 0x000fe200078e0009 */
[----:B------:R-:W-:Y:S01]  /*3b60*/  MOV R81, R80 ;  /* 0x0000005000517202 */ /* 0x000fe20000000f00 */
[----:B------:R-:W-:Y:S02]  /*3b70*/  IMAD.MOV.U32 R10, RZ, RZ, R11 ;  /* 0x000000ffff0a7224 */ /* 0x000fe400078e000b */
[----:B------:R-:W-:Y:S02]  /*3b80*/  IMAD.MOV.U32 R29, RZ, RZ, R28 ;  /* 0x000000ffff1d7224 */ /* 0x000fe400078e001c */
.L_x_41883:
[----:B------:R-:W-:Y:S05]  /*3b90*/  BSYNC B1 ;  /* 0x0000000000017941 */ /* 0x000fea0003800000 */
.L_x_41881:
        /* <DEDUP_REMOVED lines=11> */
.L_x_41885:
[----:B------:R-:W-:Y:S01]  /*3c50*/  IMAD.MOV.U32 R9, RZ, RZ, R8 ;  /* 0x000000ffff097224 */ /* 0x000fe200078e0008 */
[----:B------:R-:W-:Y:S01]  /*3c60*/  MOV R80, R83 ;  /* 0x0000005300507202 */ /* 0x000fe20000000f00 */
[----:B------:R-:W-:Y:S02]  /*3c70*/  IMAD.MOV.U32 R11, RZ, RZ, R10 ;  /* 0x000000ffff0b7224 */ /* 0x000fe400078e000a */
[----:B------:R-:W-:Y:S02]  /*3c80*/  IMAD.MOV.U32 R28, RZ, RZ, R27 ;  /* 0x000000ffff1c7224 */ /* 0x000fe400078e001b */
.L_x_41886:
[----:B------:R-:W-:Y:S05]  /*3c90*/  BSYNC B1 ;  /* 0x0000000000017941 */ /* 0x000fea0003800000 */
.L_x_41884:
        /* <DEDUP_REMOVED lines=11> */
.L_x_41888:
[----:B------:R-:W-:Y:S01]  /*3d50*/  IMAD.MOV.U32 R8, RZ, RZ, R9 ;  /* 0x000000ffff087224 */ /* 0x000fe200078e0009 */
[----:B------:R-:W-:Y:S01]  /*3d60*/  MOV R83, R82 ;  /* 0x0000005200537202 */ /* 0x000fe20000000f00 */
[----:B------:R-:W-:Y:S02]  /*3d70*/  IMAD.MOV.U32 R10, RZ, RZ, R11 ;  /* 0x000000ffff0a7224 */ /* 0x000fe400078e000b */
[----:B------:R-:W-:Y:S02]  /*3d80*/  IMAD.MOV.U32 R27, RZ, RZ, R26 ;  /* 0x000000ffff1b7224 */ /* 0x000fe400078e001a */
.L_x_41889:
[----:B------:R-:W-:Y:S05]  /*3d90*/  BSYNC B1 ;  /* 0x0000000000017941 */ /* 0x000fea0003800000 */
.L_x_41887:
        /* <DEDUP_REMOVED lines=11> */
.L_x_41891:
[----:B------:R-:W-:Y:S01]  /*3e50*/  IMAD.MOV.U32 R9, RZ, RZ, R8 ;  /* 0x000000ffff097224 */ /* 0x000fe200078e0008 */
[----:B------:R-:W-:Y:S01]  /*3e60*/  MOV R82, R87 ;  /* 0x0000005700527202 */ /* 0x000fe20000000f00 */
[----:B------:R-:W-:Y:S02]  /*3e70*/  IMAD.MOV.U32 R11, RZ, RZ, R10 ;  /* 0x000000ffff0b7224 */ /* 0x000fe400078e000a */
[----:B------:R-:W-:Y:S02]  /*3e80*/  IMAD.MOV.U32 R26, RZ, RZ, R25 ;  /* 0x000000ffff1a7224 */ /* 0x000fe400078e0019 */
.L_x_41892:
[----:B------:R-:W-:Y:S05]  /*3e90*/  BSYNC B1 ;  /* 0x0000000000017941 */ /* 0x000fea0003800000 */
.L_x_41890:
        /* <DEDUP_REMOVED lines=11> */
.L_x_41894:
[----:B------:R-:W-:Y:S01]  /*3f50*/  IMAD.MOV.U32 R87, RZ, RZ, R86 ;  /* 0x000000ffff577224 */ /* 0x000fe200078e0056 */
[----:B------:R-:W-:Y:S01]  /*3f60*/  MOV R8, R9 ;  /* 0x0000000900087202 */ /* 0x000fe20000000f00 */
[----:B------:R-:W-:Y:S02]  /*3f70*/  IMAD.MOV.U32 R25, RZ, RZ, R24 ;  /* 0x000000ffff197224 */ /* 0x000fe400078e0018 */
[----:B------:R-:W-:Y:S02]  /*3f80*/  IMAD.MOV.U32 R86, RZ, RZ, R9 ;  /* 0x000000ffff567224 */ /* 0x000fe400078e0009 */
[--C-:B------:R-:W-:Y:S02]  /*3f90*/  IMAD.MOV.U32 R10, RZ, RZ, R11.reuse ;  /* 0x000000ffff0a7224 */ /* 0x100fe400078e000b */
[----:B------:R-:W-:Y:S02]  /*3fa0*/  IMAD.MOV.U32 R24, RZ, RZ, R11 ;  /* 0x000000ffff187224 */ /* 0x000fe400078e000b */
.L_x_41895:
[----:B------:R-:W-:Y:S05]  /*3fb0*/  BSYNC B1 ;  /* 0x0000000000017941 */ /* 0x000fea0003800000 */
.L_x_41893:
[----:B------:R-:W-:Y:S01]  /*3fc0*/  IADD3 R4, R4, 0x4, RZ ;  /* 0x0000000404047810 */ /* 0x000fe20007ffe0ff */
[----:B------:R-:W-:Y:S01]  /*3fd0*/  @!P1 CALL.REL.NOINC `(.L_x_41896) ;  /* 0x0000001000009944 */ /* 0x000fe20003c00000 */
[----:B------:R-:W-:Y:S05]  /*3fe0*/  BRA `(.L_x_41897) ;  /* 0xffffe02000007947 */ /* 0x000fea000383ffff */
.L_x_41896:
[----:B------:R-:W-:Y:S01]  /*3ff0*/  FADD.FTZ R84, R84, R7 ;  /* 0x0000000754547221 */ /* 0x000fe20000010000 */
[----:B------:R-:W-:Y:S01]  /*4000*/  MOV R85, R6 ;  /* 0x0000000600557202 */ /* 0x000fe20000000f00 */
[----:B------:R-:W-:-:S02]  /*4010*/  IMAD.MOV.U32 R86, RZ, RZ, R8 ;  /* 0x000000ffff567224 */ /* 0x000fc400078e0008 */
[----:B------:R-:W-:Y:S02]  /*4020*/  IMAD.MOV.U32 R24, RZ, RZ, R10 ;  /* 0x000000ffff187224 */ /* 0x000fe400078e000a */
.L_x_41802:
[----:B0-----:R-:W-:Y:S05]  /*4030*/  BSYNC B0 ;  /* 0x0000000000007941 */ /* 0x001fea0003800000 */
.L_x_41801:
        /* <DEDUP_REMOVED lines=113> */
.L_x_41994:
        /* <DEDUP_REMOVED lines=20> */
.L_x_41901:
[----:B------:R-:W-:Y:S02]  /*4890*/  IMAD.MOV.U32 R8, RZ, RZ, R3 ;  /* 0x000000ffff087224 */ /* 0x000fe400078e0003 */
[----:B------:R-:W-:Y:S01]  /*48a0*/  IMAD.MOV.U32 R10, RZ, RZ, R55 ;  /* 0x000000ffff0a7224 */ /* 0x000fe200078e0037 */
[----:B------:R-:W-:Y:S01]  /*48b0*/  MOV R55, R54 ;  /* 0x0000003600377202 */ /* 0x000fe20000000f00 */
[----:B------:R-:W-:Y:S02]  /*48c0*/  IMAD.MOV.U32 R3, RZ, RZ, R2 ;  /* 0x000000ffff037224 */ /* 0x000fe400078e0002 */
.L_x_41902:
[----:B------:R-:W-:Y:S05]  /*48d0*/  BSYNC B1 ;  /* 0x0000000000017941 */ /* 0x000fea0003800000 */
.L_x_41900:
        /* <DEDUP_REMOVED lines=11> */
.L_x_41904:
[----:B------:R-:W-:Y:S01]  /*4990*/  IMAD.MOV.U32 R9, RZ, RZ, R8 ;  /* 0x000000ffff097224 */ /* 0x000fe200078e0008 */
[----:B------:R-:W-:Y:S01]  /*49a0*/  MOV R54, R53 ;  /* 0x0000003500367202 */ /* 0x000fe20000000f00 */
[----:B------:R-:W-:Y:S02]  /*49b0*/  IMAD.MOV.U32 R11, RZ, RZ, R10 ;  /* 0x000000ffff0b7224 */ /* 0x000fe400078e000a */
[----:B------:R-:W-:Y:S02]  /*49c0*/  IMAD.MOV.U32 R2, RZ, RZ, R57 ;  /* 0x000000ffff027224 */ /* 0x000fe400078e0039 */
.L_x_41905:
[----:B------:R-:W-:Y:S05]  /*49d0*/  BSYNC B1 ;  /* 0x0000000000017941 */ /* 0x000fea0003800000 */
.L_x_41903:
        /* <DEDUP_REMOVED lines=11> */
.L_x_41907:
[----:B------:R-:W-:Y:S01]  /*4a90*/  IMAD.MOV.U32 R8, RZ, RZ, R9 ;  /* 0x000000ffff087224 */ /* 0x000fe200078e0009 */
[----:B------:R-:W-:Y:S01]  /*4aa0*/  MOV R53, R52 ;  /* 0x0000003400357202 */ /* 0x000fe20000000f00 */
[----:B------:R-:W-:Y:S02]  /*4ab0*/  IMAD.MOV.U32 R10, RZ, RZ, R11 ;  /* 0x000000ffff0a7224 */ /* 0x000fe400078e000b */
[----:B------:R-:W-:Y:S02]  /*4ac0*/  IMAD.MOV.U32 R57, RZ, RZ, R56 ;  /* 0x000000ffff397224 */ /* 0x000fe400078e0038 */
.L_x_41908:
[----:B------:R-:W-:Y:S05]  /*4ad0*/  BSYNC B1 ;  /* 0x0000000000017941 */ /* 0x000fea0003800000 */
.L_x_41906:
        /* <DEDUP_REMOVED lines=11> */
.L_x_41910:
[----:B------:R-:W-:Y:S01]  /*4b90*/  IMAD.MOV.U32 R9, RZ, RZ, R8 ;  /* 0x000000ffff097224 */ /* 0x000fe200078e0008 */
[----:B------:R-:W-:Y:S01]  /*4ba0*/  MOV R52, R51 ;  /* 0x0000003300347202 */ /* 0x000fe20000000f00 */
[----:B------:R-:W-:Y:S02]  /*4bb0*/  IMAD.MOV.U32 R11, RZ, RZ, R10 ;  /* 0x000000ffff0b7224 */ /* 0x000fe400078e000a */
[----:B------:R-:W-:Y:S02]  /*4bc0*/  IMAD.MOV.U32 R56, RZ, RZ, R59 ;  /* 0x000000ffff387224 */ /* 0x000fe400078e003b */
.L_x_41911:
[----:B------:R-:W-:Y:S05]  /*4bd0*/  BSYNC B1 ;  /* 0x0000000000017941 */ /* 0x000fea0003800000 */
.L_x_41909:
        /* <DEDUP_REMOVED lines=11> */
.L_x_41913:
[----:B------:R-:W-:Y:S01]  /*4c90*/  IMAD.MOV.U32 R8, RZ, RZ, R9 ;  /* 0x000000ffff087224 */ /* 0x000fe200078e0009 */
[----:B------:R-:W-:Y:S01]  /*4ca0*/  MOV R51, R50 ;  /* 0x0000003200337202 */ /* 0x000fe20000000f00 */
[----:B------:R-:W-:Y:S02]  /*4cb0*/  IMAD.MOV.U32 R10, RZ, RZ, R11 ;  /* 0x000000ffff0a7224 */ /* 0x000fe400078e000b */
[----:B------:R-:W-:Y:S02]  /*4cc0*/  IMAD.MOV.U32 R59, RZ, RZ, R58 ;  /* 0x000000ffff3b7224 */ /* 0x000fe400078e003a */
.L_x_41914:
[----:B------:R-:W-:Y:S05]  /*4cd0*/  BSYNC B1 ;  /* 0x0000000000017941 */ /* 0x000fea0003800000 */
.L_x_41912:
        /* <DEDUP_REMOVED lines=11> */
.L_x_41916:
[----:B------:R-:W-:Y:S01]  /*4d90*/  IMAD.MOV.U32 R9, RZ, RZ, R8 ;  /* 0x000000ffff097224 */ /* 0x000fe200078e0008 */
[----:B------:R-:W-:Y:S01]  /*4da0*/  MOV R50, R49 ;  /* 0x0000003100327202 */ /* 0x000fe20000000f00 */
[----:B------:R-:W-:Y:S02]  /*4db0*/  IMAD.MOV.U32 R11, RZ, RZ, R10 ;  /* 0x000000ffff0b7224 */ /* 0x000fe400078e000a */
[----:B------:R-:W-:Y:S02]  /*4dc0*/  IMAD.MOV.U32 R58, RZ, RZ, R61 ;  /* 0x000000ffff3a7224 */ /* 0x000fe400078e003d */
.L_x_41917:
[----:B------:R-:W-:Y:S05]  /*4dd0*/  BSYNC B1 ;  /* 0x0000000000017941 */ /* 0x000fea0003800000 */
.L_x_41915:
        /* <DEDUP_REMOVED lines=11> */
.L_x_41919:
[----:B------:R-:W-:Y:S01]  /*4e90*/  IMAD.MOV.U32 R8, RZ, RZ, R9 ;  /* 0x000000ffff087224 */ /* 0x000fe200078e0009 */
[----:B------:R-:W-:Y:S01]  /*4ea0*/  MOV R49, R48 ;  /* 0x0000003000317202 */ /* 0x000fe20000000f00 */
[----:B------:R-:W-:Y:S02]  /*4eb0*/  IMAD.MOV.U32 R10, RZ, RZ, R11 ;  /* 0x000000ffff0a7224 */ /* 0x000fe400078e000b */
[----:B------:R-:W-:Y:S02]  /*4ec0*/  IMAD.MOV.U32 R61, RZ, RZ, R60 ;  /* 0x000000ffff3d7224 */ /* 0x000fe400078e003c */
.L_x_41920:
[----:B------:R-:W-:Y:S05]  /*4ed0*/  BSYNC B1 ;  /* 0x0000000000017941 */ /* 0x000fea0003800000 */
.L_x_41918:
        /* <DEDUP_REMOVED lines=11> */
.L_x_41922:
[----:B------:R-:W-:Y:S01]  /*4f90*/  IMAD.MOV.U32 R9, RZ, RZ, R8 ;  /* 0x000000ffff097224 */ /* 0x000fe200078e0008 */
[----:B------:R-:W-:Y:S01]  /*4fa0*/  MOV R48, R47 ;  /* 0x0000002f00307202 */ /* 0x000fe20000000f00 */
[----:B------:R-:W-:Y:S02]  /*4fb0*/  IMAD.MOV.U32 R11, RZ, RZ, R10 ;  /* 0x000000ffff0b7224 */ /* 0x000fe400078e000a */
[----:B------:R-:W-:Y:S02]  /*4fc0*/  IMAD.MOV.U32 R60, RZ, RZ, R63 ;  /* 0x000000ffff3c7224 */ /* 0x000fe400078e003f */
.L_x_41923:
[----:B------:R-:W-:Y:S05]  /*4fd0*/  BSYNC B1 ;  /* 0x0000000000017941 */ /* 0x000fea0003800000 */
.L_x_41921:
        /* <DEDUP_REMOVED lines=11> */
.L_x_41925:
[----:B------:R-:W-:Y:S01]  /*5090*/  IMAD.MOV.U32 R8, RZ, RZ, R9 ;  /* 0x000000ffff087224 */ /* 0x000fe200078e0009 */
[----:B------:R-:W-:Y:S01]  /*50a0*/  MOV R47, R46 ;  /* 0x0000002e002f7202 */ /* 0x000fe20000000f00 */
[----:B------:R-:W-:Y:S02]  /*50b0*/  IMAD.MOV.U32 R10, RZ, RZ, R11 ;  /* 0x000000ffff0a7224 */ /* 0x000fe400078e000b */
[----:B------:R-:W-:Y:S02]  /*50c0*/  IMAD.MOV.U32 R63, RZ, RZ, R62 ;  /* 0x000000ffff3f7224 */ /* 0x000fe400078e003e */
.L_x_41926:
[----:B------:R-:W-:Y:S05]  /*50d0*/  BSYNC B1 ;  /* 0x0000000000017941 */ /* 0x000fea0003800000 */
.L_x_41924:
        /* <DEDUP_REMOVED lines=11> */
.L_x_41928:
[----:B------:R-:W-:Y:S01]  /*5190*/  IMAD.MOV.U32 R9, RZ, RZ, R8 ;  /* 0x000000ffff097224 */ /* 0x000fe200078e0008 */
[----:B------:R-:W-:Y:S01]  /*51a0*/  MOV R46, R45 ;  /* 0x0000002d002e7202 */ /* 0x000fe20000000f00 */
[----:B------:R-:W-:Y:S02]  /*51b0*/  IMAD.MOV.U32 R11, RZ, RZ, R10 ;  /* 0x000000ffff0b7224 */ /* 0x000fe400078e000a */
[----:B------:R-:W-:Y:S02]  /*51c0*/  IMAD.MOV.U32 R62, RZ, RZ, R65 ;  /* 0x000000ffff3e7224 */ /* 0x000fe400078e0041 */
.L_x_41929:
[----:B------:R-:W-:Y:S05]  /*51d0*/  BSYNC B1 ;  /* 0x0000000000017941 */ /* 0x000fea0003800000 */
.L_x_41927:
        /* <DEDUP_REMOVED lines=11> */
.L_x_41931:
[----:B------:R-:W-:Y:S01]  /*5290*/  IMAD.MOV.U32 R8, RZ, RZ, R9 ;  /* 0x000000ffff087224 */ /* 0x000fe200078e0009 */
[----:B------:R-:W-:Y:S01]  /*52a0*/  MOV R45, R44 ;  /* 0x0000002c002d7202 */ /* 0x000fe20000000f00 */
[----:B------:R-:W-:Y:S02]  /*52b0*/  IMAD.MOV.U32 R10, RZ, RZ, R11 ;  /* 0x000000ffff0a7224 */ /* 0x000fe400078e000b */
[----:B------:R-:W-:Y:S02]  /*52c0*/  IMAD.MOV.U32 R65, RZ, RZ, R64 ;  /* 0x000000ffff417224 */ /* 0x000fe400078e0040 */
.L_x_41932:
[----:B------:R-:W-:Y:S05]  /*52d0*/  BSYNC B1 ;  /* 0x0000000000017941 */ /* 0x000fea0003800000 */
.L_x_41930:
        /* <DEDUP_REMOVED lines=11> */
.L_x_41934:
[----:B------:R-:W-:Y:S01]  /*5390*/  IMAD.MOV.U32 R9, RZ, RZ, R8 ;  /* 0x000000ffff097224 */ /* 0x000fe200078e0008 */
[----:B------:R-:W-:Y:S01]  /*53a0*/  MOV R44, R43 ;  /* 0x0000002b002c7202 */ /* 0x000fe20000000f00 */
[----:B------:R-:W-:Y:S02]  /*53b0*/  IMAD.MOV.U32 R11, RZ, RZ, R10 ;  /* 0x000000ffff0b7224 */ /* 0x000fe400078e000a */
[----:B------:R-:W-:Y:S02]  /*53c0*/  IMAD.MOV.U32 R64, RZ, RZ, R67 ;  /* 0x000000ffff407224 */ /* 0x000fe400078e0043 */
.L_x_41935:
[----:B------:R-:W-:Y:S05]  /*53d0*/  BSYNC B1 ;  /* 0x0000000000017941 */ /* 0x000fea0003800000 */
.L_x_41933:
        /* <DEDUP_REMOVED lines=11> */
.L_x_41937:
[----:B------:R-:W-:Y:S01]  /*5490*/  IMAD.MOV.U32 R8, RZ, RZ, R9 ;  /* 0x000000ffff087224 */ /* 0x000fe200078e0009 */
[----:B------:R-:W-:Y:S01]  /*54a0*/  MOV R43, R42 ;  /* 0x0000002a002b7202 */ /* 0x000fe20000000f00 */
[----:B------:R-:W-:Y:S02]  /*54b0*/  IMAD.MOV.U32 R10, RZ, RZ, R11 ;  /* 0x000000ffff0a7224 */ /* 0x000fe400078e000b */
[----:B------:R-:W-:Y:S02]  /*54c0*/  IMAD.MOV.U32 R67, RZ, RZ, R66 ;  /* 0x000000ffff437224 */ /* 0x000fe400078e0042 */
.L_x_41938:
[----:B------:R-:W-:Y:S05]  /*54d0*/  BSYNC B1 ;  /* 0x0000000000017941 */ /* 0x000fea0003800000 */
.L_x_41936:
        /* <DEDUP_REMOVED lines=11> */
.L_x_41940:
[----:B------:R-:W-:Y:S01]  /*5590*/  IMAD.MOV.U32 R9, RZ, RZ, R8 ;  /* 0x000000ffff097224 */ /* 0x000fe200078e0008 */
[----:B------:R-:W-:Y:S01]  /*55a0*/  MOV R42, R41 ;  /* 0x00000029002a7202 */ /* 0x000fe20000000f00 */
[----:B------:R-:W-:Y:S02]  /*55b0*/  IMAD.MOV.U32 R11, RZ, RZ, R10 ;  /* 0x000000ffff0b7224 */ /* 0x000fe400078e000a */
[----:B------:R-:W-:Y:S02]  /*55c0*/  IMAD.MOV.U32 R66, RZ, RZ, R69 ;  /* 0x000000ffff427224 */ /* 0x000fe400078e0045 */
.L_x_41941:
[----:B------:R-:W-:Y:S05]  /*55d0*/  BSYNC B1 ;  /* 0x0000000000017941 */ /* 0x000fea0003800000 */
.L_x_41939:
        /* <DEDUP_REMOVED lines=11> */
.L_x_41943:
[----:B------:R-:W-:Y:S01]  /*5690*/  IMAD.MOV.U32 R8, RZ, RZ, R9 ;  /* 0x000000ffff087224 */ /* 0x000fe200078e0009 */
[----:B------:R-:W-:Y:S01]  /*56a0*/  MOV R41, R40 ;  /* 0x0000002800297202 */ /* 0x000fe20000000f00 */
[----:B------:R-:W-:Y:S02]  /*56b0*/  IMAD.MOV.U32 R10, RZ, RZ, R11 ;  /* 0x000000ffff0a7224 */ /* 0x000fe400078e000b */
[----:B------:R-:W-:Y:S02]  /*56c0*/  IMAD.MOV.U32 R69, RZ, RZ, R68 ;  /* 0x000000ffff457224 */ /* 0x000fe400078e0044 */
.L_x_41944:
[----:B------:R-:W-:Y:S05]  /*56d0*/  BSYNC B1 ;  /* 0x0000000000017941 */ /* 0x000fea0003800000 */
.L_x_41942:
        /* <DEDUP_REMOVED lines=11> */
.L_x_41946:
[----:B------:R-:W-:Y:S01]  /*5790*/  IMAD.MOV.U32 R9, RZ, RZ, R8 ;  /* 0x000000ffff097224 */ /* 0x000fe200078e0008 */
[----:B------:R-:W-:Y:S01]  /*57a0*/  MOV R40, R39 ;  /* 0x0000002700287202 */ /* 0x000fe20000000f00 */
[----:B------:R-:W-:Y:S02]  /*57b0*/  IMAD.MOV.U32 R11, RZ, RZ, R10 ;  /* 0x000000ffff0b7224 */ /* 0x000fe400078e000a */
[----:B------:R-:W-:Y:S02]  /*57c0*/  IMAD.MOV.U32 R68, RZ, RZ, R71 ;  /* 0x000000ffff447224 */ /* 0x000fe400078e0047 */
.L_x_41947:
[----:B------:R-:W-:Y:S05]  /*57d0*/  BSYNC B1 ;  /* 0x0000000000017941 */ /* 0x000fea0003800000 */
.L_x_41945:
        /* <DEDUP_REMOVED lines=11> */
.L_x_41949:
[----:B------:R-:W-:Y:S01]  /*5890*/  IMAD.MOV.U32 R8, RZ, RZ, R9 ;  /* 0x000000ffff087224 */ /* 0x000fe200078e0009 */
[----:B------:R-:W-:Y:S01]  /*58a0*/  MOV R39, R38 ;  /* 0x0000002600277202 */ /* 0x000fe20000000f00 */
[----:B------:R-:W-:Y:S02]  /*58b0*/  IMAD.MOV.U32 R10, RZ, RZ, R11 ;  /* 0x000000ffff0a7224 */ /* 0x000fe400078e000b */
[----:B------:R-:W-:Y:S02]  /*58c0*/  IMAD.MOV.U32 R71, RZ, RZ, R70 ;  /* 0x000000ffff477224 */ /* 0x000fe400078e0046 */
.L_x_41950:
[----:B------:R-:W-:Y:S05]  /*58d0*/  BSYNC B1 ;  /* 0x0000000000017941 */ /* 0x000fea0003800000 */
.L_x_41948:
        /* <DEDUP_REMOVED lines=11> */
.L_x_41952:
[----:B------:R-:W-:Y:S01]  /*5990*/  IMAD.MOV.U32 R9, RZ, RZ, R8 ;  /* 0x000000ffff097224 */ /* 0x000fe200078e0008 */
[----:B------:R-:W-:Y:S01]  /*59a0*/  MOV R38, R37 ;  /* 0x0000002500267202 */ /* 0x000fe20000000f00 */
[----:B------:R-:W-:Y:S02]  /*59b0*/  IMAD.MOV.U32 R11, RZ, RZ, R10 ;  /* 0x000000ffff0b7224 */ /* 0x000fe400078e000a */
[----:B------:R-:W-:Y:S02]  /*59c0*/  IMAD.MOV.U32 R70, RZ, RZ, R73 ;  /* 0x000000ffff467224 */ /* 0x000fe400078e0049 */
.L_x_41953:
[----:B------:R-:W-:Y:S05]  /*59d0*/  BSYNC B1 ;  /* 0x0000000000017941 */ /* 0x000fea0003800000 */
.L_x_41951:
        /* <DEDUP_REMOVED lines=11> */
.L_x_41955:
[----:B------:R-:W-:Y:S01]  /*5a90*/  IMAD.MOV.U32 R8, RZ, RZ, R9 ;  /* 0x000000ffff087224 */ /* 0x000fe200078e0009 */
[----:B------:R-:W-:Y:S01]  /*5aa0*/  MOV R37, R36 ;  /* 0x0000002400257202 */ /* 0x000fe20000000f00 */
[----:B------:R-:W-:Y:S02]  /*5ab0*/  IMAD.MOV.U32 R10, RZ, RZ, R11 ;  /* 0x000000ffff0a7224 */ /* 0x000fe400078e000b */
[----:B------:R-:W-:Y:S02]  /*5ac0*/  IMAD.MOV.U32 R73, RZ, RZ, R72 ;  /* 0x000000ffff497224 */ /* 0x000fe400078e0048 */
.L_x_41956:
[----:B------:R-:W-:Y:S05]  /*5ad0*/  BSYNC B1 ;  /* 0x0000000000017941 */ /* 0x000fea0003800000 */
.L_x_41954:
        /* <DEDUP_REMOVED lines=11> */
.L_x_41958:
[----:B------:R-:W-:Y:S01]  /*5b90*/  IMAD.MOV.U32 R9, RZ, RZ, R8 ;  /* 0x000000ffff097224 */ /* 0x000fe200078e0008 */
[----:B------:R-:W-:Y:S01]  /*5ba0*/  MOV R36, R35 ;  /* 0x0000002300247202 */ /* 0x000fe20000000f00 */
[----:B------:R-:W-:Y:S02]  /*5bb0*/  IMAD.MOV.U32 R11, RZ, RZ, R10 ;  /* 0x000000ffff0b7224 */ /* 0x000fe400078e000a */
[----:B------:R-:W-:Y:S02]  /*5bc0*/  IMAD.MOV.U32 R72, RZ, RZ, R75 ;  /* 0x000000ffff487224 */ /* 0x000fe400078e004b */
.L_x_41959:
[----:B------:R-:W-:Y:S05]  /*5bd0*/  BSYNC B1 ;  /* 0x0000000000017941 */ /* 0x000fea0003800000 */
.L_x_41957:
        /* <DEDUP_REMOVED lines=11> */
.L_x_41961:
[----:B------:R-:W-:Y:S01]  /*5c90*/  IMAD.MOV.U32 R8, RZ, RZ, R9 ;  /* 0x000000ffff087224 */ /* 0x000fe200078e0009 */
[----:B------:R-:W-:Y:S01]  /*5ca0*/  MOV R35, R34 ;  /* 0x0000002200237202 */ /* 0x000fe20000000f00 */
[----:B------:R-:W-:Y:S02]  /*5cb0*/  IMAD.MOV.U32 R10, RZ, RZ, R11 ;  /* 0x000000ffff0a7224 */ /* 0x000fe400078e000b */
[----:B------:R-:W-:Y:S02]  /*5cc0*/  IMAD.MOV.U32 R75, RZ, RZ, R74 ;  /* 0x000000ffff4b7224 */ /* 0x000fe400078e004a */
.L_x_41962:
[----:B------:R-:W-:Y:S05]  /*5cd0*/  BSYNC B1 ;  /* 0x0000000000017941 */ /* 0x000fea0003800000 */
.L_x_41960:
        /* <DEDUP_REMOVED lines=11> */
.L_x_41964:
[----:B------:R-:W-:Y:S01]  /*5d90*/  IMAD.MOV.U32 R9, RZ, RZ, R8 ;  /* 0x000000ffff097224 */ /* 0x000fe200078e0008 */
[----:B------:R-:W-:Y:S01]  /*5da0*/  MOV R34, R33 ;  /* 0x0000002100227202 */ /* 0x000fe20000000f00 */
[----:B------:R-:W-:Y:S02]  /*5db0*/  IMAD.MOV.U32 R11, RZ, RZ, R10 ;  /* 0x000000ffff0b7224 */ /* 0x000fe400078e000a */
[----:B------:R-:W-:Y:S02]  /*5dc0*/  IMAD.MOV.U32 R74, RZ, RZ, R77 ;  /* 0x000000ffff4a7224 */ /* 0x000fe400078e004d */
.L_x_41965:
[----:B------:R-:W-:Y:S05]  /*5dd0*/  BSYNC B1 ;  /* 0x0000000000017941 */ /* 0x000fea0003800000 */
.L_x_41963:
        /* <DEDUP_REMOVED lines=11> */
.L_x_41967:
[----:B------:R-:W-:Y:S01]  /*5e90*/  IMAD.MOV.U32 R8, RZ, RZ, R9 ;  /* 0x000000ffff087224 */ /* 0x000fe200078e0009 */
[----:B------:R-:W-:Y:S01]  /*5ea0*/  MOV R33, R32 ;  /* 0x0000002000217202 */ /* 0x000fe20000000f00 */
[----:B------:R-:W-:Y:S02]  /*5eb0*/  IMAD.MOV.U32 R10, RZ, RZ, R11 ;  /* 0x000000ffff0a7224 */ /* 0x000fe400078e000b */
[----:B------:R-:W-:Y:S02]  /*5ec0*/  IMAD.MOV.U32 R77, RZ, RZ, R76 ;  /* 0x000000ffff4d7224 */ /* 0x000fe400078e004c */
.L_x_41968:
[----:B------:R-:W-:Y:S05]  /*5ed0*/  BSYNC B1 ;  /* 0x0000000000017941 */ /* 0x000fea0003800000 */
.L_x_41966:
        /* <DEDUP_REMOVED lines=11> */
.L_x_41970:
[----:B------:R-:W-:Y:S01]  /*5f90*/  IMAD.MOV.U32 R9, RZ, RZ, R8 ;  /* 0x000000ffff097224 */ /* 0x000fe200078e0008 */
[----:B------:R-:W-:Y:S01]  /*5fa0*/  MOV R32, R31 ;  /* 0x0000001f00207202 */ /* 0x000fe20000000f00 */
[----:B------:R-:W-:Y:S02]  /*5fb0*/  IMAD.MOV.U32 R11, RZ, RZ, R10 ;  /* 0x000000ffff0b7224 */ /* 0x000fe400078e000a */
[----:B------:R-:W-:Y:S02]  /*5fc0*/  IMAD.MOV.U32 R76, RZ, RZ, R79 ;  /* 0x000000ffff4c7224 */ /* 0x000fe400078e004f */
.L_x_41971:
[----:B------:R-:W-:Y:S05]  /*5fd0*/  BSYNC B1 ;  /* 0x0000000000017941 */ /* 0x000fea0003800000 */
.L_x_41969:
        /* <DEDUP_REMOVED lines=11> */
.L_x_41973:
[----:B------:R-:W-:Y:S01]  /*6090*/  IMAD.MOV.U32 R8, RZ, RZ, R9 ;  /* 0x000000ffff087224 */ /* 0x000fe200078e0009 */
[----:B------:R-:W-:Y:S01]  /*60a0*/  MOV R31, R30 ;  /* 0x0000001e001f7202 */ /* 0x000fe20000000f00 */
[----:B------:R-:W-:Y:S02]  /*60b0*/  IMAD.MOV.U32 R10, RZ, RZ, R11 ;  /* 0x000000ffff0a7224 */ /* 0x000fe400078e000b */
[----:B------:R-:W-:Y:S02]  /*60c0*/  IMAD.MOV.U32 R79, RZ, RZ, R78 ;  /* 0x000000ffff4f7224 */ /* 0x000fe400078e004e */
.L_x_41974:
[----:B------:R-:W-:Y:S05]  /*60d0*/  BSYNC B1 ;  /* 0x0000000000017941 */ /* 0x000fea0003800000 */
.L_x_41972:
        /* <DEDUP_REMOVED lines=11> */
.L_x_41976:
[----:B------:R-:W-:Y:S01]  /*6190*/  IMAD.MOV.U32 R9, RZ, RZ, R8 ;  /* 0x000000ffff097224 */ /* 0x000fe200078e0008 */
[----:B------:R-:W-:Y:S01]  /*61a0*/  MOV R30, R29 ;  /* 0x0000001d001e7202 */ /* 0x000fe20000000f00 */
[----:B------:R-:W-:Y:S02]  /*61b0*/  IMAD.MOV.U32 R11, RZ, RZ, R10 ;  /* 0x000000ffff0b7224 */ /* 0x000fe400078e000a */
[----:B------:R-:W-:Y:S02]  /*61c0*/  IMAD.MOV.U32 R78, RZ, RZ, R81 ;  /* 0x000000ffff4e7224 */ /* 0x000fe400078e0051 */
.L_x_41977:
[----:B------:R-:W-:Y:S05]  /*61d0*/  BSYNC B1 ;  /* 0x0000000000017941 */ /* 0x000fea0003800000 */
.L_x_41975:
        /* <DEDUP_REMOVED lines=11> */
.L_x_41979:
[----:B------:R-:W-:Y:S01]  /*6290*/  IMAD.MOV.U32 R8, RZ, RZ, R9 ;  /* 0x000000ffff087224 */ /* 0x000fe200078e0009 */
[----:B------:R-:W-:Y:S01]  /*62a0*/  MOV R29, R28 ;  /* 0x0000001c001d7202 */ /* 0x000fe20000000f00 */
[----:B------:R-:W-:Y:S02]  /*62b0*/  IMAD.MOV.U32 R10, RZ, RZ, R11 ;  /* 0x000000ffff0a7224 */ /* 0x000fe400078e000b */
[----:B------:R-:W-:Y:S02]  /*62c0*/  IMAD.MOV.U32 R81, RZ, RZ, R80 ;  /* 0x000000ffff517224 */ /* 0x000fe400078e0050 */
.L_x_41980:
[----:B------:R-:W-:Y:S05]  /*62d0*/  BSYNC B1 ;  /* 0x0000000000017941 */ /* 0x000fea0003800000 */
.L_x_41978:
        /* <DEDUP_REMOVED lines=11> */
.L_x_41982:
[----:B------:R-:W-:Y:S01]  /*6390*/  IMAD.MOV.U32 R9, RZ, RZ, R8 ;  /* 0x000000ffff097224 */ /* 0x000fe200078e0008 */
[----:B------:R-:W-:Y:S01]  /*63a0*/  MOV R28, R27 ;  /* 0x0000001b001c7202 */ /* 0x000fe20000000f00 */
[----:B------:R-:W-:Y:S02]  /*63b0*/  IMAD.MOV.U32 R11, RZ, RZ, R10 ;  /* 0x000000ffff0b7224 */ /* 0x000fe400078e000a */
[----:B------:R-:W-:Y:S02]  /*63c0*/  IMAD.MOV.U32 R80, RZ, RZ, R83 ;  /* 0x000000ffff507224 */ /* 0x000fe400078e0053 */
.L_x_41983:
[----:B------:R-:W-:Y:S05]  /*63d0*/  BSYNC B1 ;  /* 0x0000000000017941 */ /* 0x000fea0003800000 */
.L_x_41981:
        /* <DEDUP_REMOVED lines=11> */
.L_x_41985:
[----:B------:R-:W-:Y:S01]  /*6490*/  IMAD.MOV.U32 R8, RZ, RZ, R9 ;  /* 0x000000ffff087224 */ /* 0x000fe200078e0009 */
[----:B------:R-:W-:Y:S01]  /*64a0*/  MOV R27, R26 ;  /* 0x0000001a001b7202 */ /* 0x000fe20000000f00 */
[----:B------:R-:W-:Y:S02]  /*64b0*/  IMAD.MOV.U32 R10, RZ, RZ, R11 ;  /* 0x000000ffff0a7224 */ /* 0x000fe400078e000b */
[----:B------:R-:W-:Y:S02]  /*64c0*/  IMAD.MOV.U32 R83, RZ, RZ, R82 ;  /* 0x000000ffff537224 */ /* 0x000fe400078e0052 */
.L_x_41986:
[----:B------:R-:W-:Y:S05]  /*64d0*/  BSYNC B1 ;  /* 0x0000000000017941 */ /* 0x000fea0003800000 */
.L_x_41984:
        /* <DEDUP_REMOVED lines=11> */
.L_x_41988:
[----:B------:R-:W-:Y:S01]  /*6590*/  IMAD.MOV.U32 R9, RZ, RZ, R8 ;  /* 0x000000ffff097224 */ /* 0x000fe200078e0008 */
[----:B------:R-:W-:Y:S01]  /*65a0*/  MOV R26, R25 ;  /* 0x00000019001a7202 */ /* 0x000fe20000000f00 */
[----:B------:R-:W-:Y:S02]  /*65b0*/  IMAD.MOV.U32 R11, RZ, RZ, R10 ;  /* 0x000000ffff0b7224 */ /* 0x000fe400078e000a */
[----:B------:R-:W-:Y:S02]  /*65c0*/  IMAD.MOV.U32 R82, RZ, RZ, R87 ;  /* 0x000000ffff527224 */ /* 0x000fe400078e0057 */
.L_x_41989:
[----:B------:R-:W-:Y:S05]  /*65d0*/  BSYNC B1 ;  /* 0x0000000000017941 */ /* 0x000fea0003800000 */
.L_x_41987:
        /* <DEDUP_REMOVED lines=11> */
.L_x_41991:
[----:B------:R-:W-:Y:S01]  /*6690*/  IMAD.MOV.U32 R87, RZ, RZ, R86 ;  /* 0x000000ffff577224 */ /* 0x000fe200078e0056 */
[----:B------:R-:W-:Y:S01]  /*66a0*/  MOV R86, R9 ;  /* 0x0000000900567202 */ /* 0x000fe20000000f00 */
[----:B------:R-:W-:Y:S02]  /*66b0*/  IMAD.MOV.U32 R25, RZ, RZ, R24 ;  /* 0x000000ffff197224 */ /* 0x000fe400078e0018 */
[----:B------:R-:W-:Y:S02]  /*66c0*/  IMAD.MOV.U32 R8, RZ, RZ, R9 ;  /* 0x000000ffff087224 */ /* 0x000fe400078e0009 */
[--C-:B------:R-:W-:Y:S02]  /*66d0*/  IMAD.MOV.U32 R10, RZ, RZ, R11.reuse ;  /* 0x000000ffff0a7224 */ /* 0x100fe400078e000b */
[----:B------:R-:W-:Y:S02]  /*66e0*/  IMAD.MOV.U32 R24, RZ, RZ, R11 ;  /* 0x000000ffff187224 */ /* 0x000fe400078e000b */
.L_x_41992:
[----:B------:R-:W-:Y:S05]  /*66f0*/  BSYNC B1 ;  /* 0x0000000000017941 */ /* 0x000fea0003800000 */
.L_x_41990:
[----:B------:R-:W-:Y:S01]  /*6700*/  IADD3 R4, R4, 0x4, RZ ;  /* 0x0000000404047810 */ /* 0x000fe20007ffe0ff */
[----:B------:R-:W-:Y:S01]  /*6710*/  @!P1 CALL.REL.NOINC `(.L_x_41993) ;  /* 0x0000001000009944 */ /* 0x000fe20003c00000 */
[----:B------:R-:W-:Y:S05]  /*6720*/  BRA `(.L_x_41994) ;  /* 0xffffe02000007947 */ /* 0x000fea000383ffff */
.L_x_41993:
[----:B------:R-:W-:Y:S01]  /*6730*/  FADD.FTZ R84, R84, R7 ;  /* 0x0000000754547221 */ /* 0x000fe20000010000 */
[----:B------:R-:W-:Y:S01]  /*6740*/  MOV R86, R8 ;  /* 0x0000000800567202 */ /* 0x000fe20000000f00 */
[----:B------:R-:W-:-:S02]  /*6750*/  IMAD.MOV.U32 R85, RZ, RZ, R6 ;  /* 0x000000ffff557224 */ /* 0x000fc400078e0006 */
[----:B------:R-:W-:Y:S02]  /*6760*/  IMAD.MOV.U32 R24, RZ, RZ, R10 ;  /* 0x000000ffff187224 */ /* 0x000fe400078e000a */
.L_x_41899:
[----:B------:R-:W-:Y:S05]  /*6770*/  BSYNC B0 ;  /* 0x0000000000007941 */ /* 0x000fea0003800000 */
.L_x_41898:
        /* <DEDUP_REMOVED lines=113> */
.L_x_42091:
        /* <DEDUP_REMOVED lines=20> */
.L_x_41998:
[----:B------:R-:W-:Y:S01]  /*6fd0*/  MOV R8, R3 ;  /* 0x0000000300087202 */ /* 0x000fe20000000f00 */
[----:B------:R-:W-:Y:S02]  /*6fe0*/  IMAD.MOV.U32 R10, RZ, RZ, R55 ;  /* 0x000000ffff0a7224 */ /* 0x000fe400078e0037 */
[----:B------:R-:W-:Y:S02]  /*6ff0*/  IMAD.MOV.U32 R3, RZ, RZ, R2 ;  /* 0x000000ffff037224 */ /* 0x000fe400078e0002 */
[----:B------:R-:W-:Y:S02]  /*7000*/  IMAD.MOV.U32 R55, RZ, RZ, R54 ;  /* 0x000000ffff377224 */ /* 0x000fe400078e0036 */
.L_x_41999:
[----:B------:R-:W-:Y:S05]  /*7010*/  BSYNC B1 ;  /* 0x0000000000017941 */ /* 0x000fea0003800000 */
.L_x_41997:
        /* <DEDUP_REMOVED lines=11> */
.L_x_42001:
[----:B------:R-:W-:Y:S01]  /*70d0*/  MOV R9, R8 ;  /* 0x0000000800097202 */ /* 0x000fe20000000f00 */
[----:B------:R-:W-:Y:S02]  /*70e0*/  IMAD.MOV.U32 R11, RZ, RZ, R10 ;  /* 0x000000ffff0b7224 */ /* 0x000fe400078e000a */
[----:B------:R-:W-:Y:S02]  /*70f0*/  IMAD.MOV.U32 R2, RZ, RZ, R57 ;  /* 0x000000ffff027224 */ /* 0x000fe400078e0039 */
[----:B------:R-:W-:Y:S02]  /*7100*/  IMAD.MOV.U32 R54, RZ, RZ, R53 ;  /* 0x000000ffff367224 */ /* 0x000fe400078e0035 */
.L_x_42002:
[----:B------:R-:W-:Y:S05]  /*7110*/  BSYNC B1 ;  /* 0x0000000000017941 */ /* 0x000fea0003800000 */
.L_x_42000:
        /* <DEDUP_REMOVED lines=11> */
.L_x_42004:
[----:B------:R-:W-:Y:S01]  /*71d0*/  MOV R8, R9 ;  /* 0x0000000900087202 */ /* 0x000fe20000000f00 */
[----:B------:R-:W-:Y:S02]  /*71e0*/  IMAD.MOV.U32 R10, RZ, RZ, R11 ;  /* 0x000000ffff0a7224 */ /* 0x000fe400078e000b */
[----:B------:R-:W-:Y:S02]  /*71f0*/  IMAD.MOV.U32 R57, RZ, RZ, R56 ;  /* 0x000000ffff397224 */ /* 0x000fe400078e0038 */
[----:B------:R-:W-:Y:S02]  /*7200*/  IMAD.MOV.U32 R53, RZ, RZ, R52 ;  /* 0x000000ffff357224 */ /* 0x000fe400078e0034 */
.L_x_42005:
[----:B------:R-:W-:Y:S05]  /*7210*/  BSYNC B1 ;  /* 0x0000000000017941 */ /* 0x000fea0003800000 */
.L_x_42003:
        /* <DEDUP_REMOVED lines=11> */
.L_x_42007:
[----:B------:R-:W-:Y:S01]  /*72d0*/  MOV R9, R8 ;  /* 0x0000000800097202 */ /* 0x000fe20000000f00 */
[----:B------:R-:W-:Y:S02]  /*72e0*/  IMAD.MOV.U32 R11, RZ, RZ, R10 ;  /* 0x000000ffff0b7224 */ /* 0x000fe400078e000a */
[----:B------:R-:W-:Y:S02]  /*72f0*/  IMAD.MOV.U32 R56, RZ, RZ, R59 ;  /* 0x000000ffff387224 */ /* 0x000fe400078e003b */
[----:B------:R-:W-:Y:S02]  /*7300*/  IMAD.MOV.U32 R52, RZ, RZ, R51 ;  /* 0x000000ffff347224 */ /* 0x000fe400078e0033 */
.L_x_42008:
[----:B------:R-:W-:Y:S05]  /*7310*/  BSYNC B1 ;  /* 0x0000000000017941 */ /* 0x000fea0003800000 */
.L_x_42006:
        /* <DEDUP_REMOVED lines=11> */
.L_x_42010:
[----:B------:R-:W-:Y:S01]  /*73d0*/  MOV R8, R9 ;  /* 0x0000000900087202 */ /* 0x000fe20000000f00 */
[----:B------:R-:W-:Y:S02]  /*73e0*/  IMAD.MOV.U32 R10, RZ, RZ, R11 ;  /* 0x000000ffff0a7224 */ /* 0x000fe400078e000b */
[----:B------:R-:W-:Y:S02]  /*73f0*/  IMAD.MOV.U32 R59, RZ, RZ, R58 ;  /* 0x000000ffff3b7224 */ /* 0x000fe400078e003a */
[----:B------:R-:W-:Y:S02]  /*7400*/  IMAD.MOV.U32 R51, RZ, RZ, R50 ;  /* 0x000000ffff337224 */ /* 0x000fe400078e0032 */
.L_x_42011:
[----:B------:R-:W-:Y:S05]  /*7410*/  BSYNC B1 ;  /* 0x0000000000017941 */ /* 0x000fea0003800000 */
.L_x_42009:
        /* <DEDUP_REMOVED lines=11> */
.L_x_42013:
[----:B------:R-:W-:Y:S01]  /*74d0*/  MOV R9, R8 ;  /* 0x0000000800097202 */ /* 0x000fe20000000f00 */
[----:B------:R-:W-:Y:S02]  /*74e0*/  IMAD.MOV.U32 R11, RZ, RZ, R10 ;  /* 0x000000ffff0b7224 */ /* 0x000fe400078e000a */
[----:B------:R-:W-:Y:S02]  /*74f0*/  IMAD.MOV.U32 R58, RZ, RZ, R61 ;  /* 0x000000ffff3a7224 */ /* 0x000fe400078e003d */
[----:B------:R-:W-:Y:S02]  /*7500*/  IMAD.MOV.U32 R50, RZ, RZ, R49 ;  /* 0x000000ffff327224 */ /* 0x000fe400078e0031 */
.L_x_42014:
[----:B------:R-:W-:Y:S05]  /*7510*/  BSYNC B1 ;  /* 0x0000000000017941 */ /* 0x000fea0003800000 */
.L_x_42012:
        /* <DEDUP_REMOVED lines=11> */
.L_x_42016:
[----:B------:R-:W-:Y:S01]  /*75d0*/  MOV R8, R9 ;  /* 0x0000000900087202 */ /* 0x000fe20000000f00 */
[----:B------:R-:W-:Y:S02]  /*75e0*/  IMAD.MOV.U32 R10, RZ, RZ, R11 ;  /* 0x000000ffff0a7224 */ /* 0x000fe400078e000b */
[----:B------:R-:W-:Y:S02]  /*75f0*/  IMAD.MOV.U32 R61, RZ, RZ, R60 ;  /* 0x000000ffff3d7224 */ /* 0x000fe400078e003c */
[----:B------:R-:W-:Y:S02]  /*7600*/  IMAD.MOV.U32 R49, RZ, RZ, R48 ;  /* 0x000000ffff317224 */ /* 0x000fe400078e0030 */
.L_x_42017:
[----:B------:R-:W-:Y:S05]  /*7610*/  BSYNC B1 ;  /* 0x0000000000017941 */ /* 0x000fea0003800000 */
.L_x_42015:
        /* <DEDUP_REMOVED lines=11> */
.L_x_42019:
[----:B------:R-:W-:Y:S01]  /*76d0*/  MOV R9, R8 ;  /* 0x0000000800097202 */ /* 0x000fe20000000f00 */
[----:B------:R-:W-:Y:S02]  /*76e0*/  IMAD.MOV.U32 R11, RZ, RZ, R10 ;  /* 0x000000ffff0b7224 */ /* 0x000fe400078e000a */
[----:B------:R-:W-:Y:S02]  /*76f0*/  IMAD.MOV.U32 R60, RZ, RZ, R63 ;  /* 0x000000ffff3c7224 */ /* 0x000fe400078e003f */
[----:B------:R-:W-:Y:S02]  /*7700*/  IMAD.MOV.U32 R48, RZ, RZ, R47 ;  /* 0x000000ffff307224 */ /* 0x000fe400078e002f */
.L_x_42020:
[----:B------:R-:W-:Y:S05]  /*7710*/  BSYNC B1 ;  /* 0x0000000000017941 */ /* 0x000fea0003800000 */
.L_x_42018:
        /* <DEDUP_REMOVED lines=11> */
.L_x_42022:
[----:B------:R-:W-:Y:S01]  /*77d0*/  MOV R8, R9 ;  /* 0x0000000900087202 */ /* 0x000fe20000000f00 */
[----:B------:R-:W-:Y:S02]  /*77e0*/  IMAD.MOV.U32 R10, RZ, RZ, R11 ;  /* 0x000000ffff0a7224 */ /* 0x000fe400078e000b */
[----:B------:R-:W-:Y:S02]  /*77f0*/  IMAD.MOV.U32 R63, RZ, RZ, R62 ;  /* 0x000000ffff3f7224 */ /* 0x000fe400078e003e */
[----:B------:R-:W-:Y:S02]  /*7800*/  IMAD.MOV.U32 R47, RZ, RZ, R46 ;  /* 0x000000ffff2f7224 */ /* 0x000fe400078e002e */
.L_x_42023:
[----:B------:R-:W-:Y:S05]  /*7810*/  BSYNC B1 ;  /* 0x0000000000017941 */ /* 0x000fea0003800000 */
.L_x_42021:
        /* <DEDUP_REMOVED lines=11> */
.L_x_42025:
[----:B------:R-:W-:Y:S01]  /*78d0*/  MOV R9, R8 ;  /* 0x0000000800097202 */ /* 0x000fe20000000f00 */
[----:B------:R-:W-:Y:S02]  /*78e0*/  IMAD.MOV.U32 R11, RZ, RZ, R10 ;  /* 0x000000ffff0b7224 */ /* 0x000fe400078e000a */
[----:B------:R-:W-:Y:S02]  /*78f0*/  IMAD.MOV.U32 R62, RZ, RZ, R65 ;  /* 0x000000ffff3e7224 */ /* 0x000fe400078e0041 */
[----:B------:R-:W-:Y:S02]  /*7900*/  IMAD.MOV.U32 R46, RZ, RZ, R45 ;  /* 0x000000ffff2e7224 */ /* 0x000fe400078e002d */
.L_x_42026:
[----:B------:R-:W-:Y:S05]  /*7910*/  BSYNC B1 ;  /* 0x0000000000017941 */ /* 0x000fea0003800000 */
.L_x_42024:
        /* <DEDUP_REMOVED lines=11> */
.L_x_42028:
[----:B------:R-:W-:Y:S01]  /*79d0*/  MOV R8, R9 ;  /* 0x0000000900087202 */ /* 0x000fe20000000f00 */
[----:B------:R-:W-:Y:S02]  /*79e0*/  IMAD.MOV.U32 R10, RZ, RZ, R11 ;  /* 0x000000ffff0a7224 */ /* 0x000fe400078e000b */
[----:B------:R-:W-:Y:S02]  /*79f0*/  IMAD.MOV.U32 R65, RZ, RZ, R64 ;  /* 0x000000ffff417224 */ /* 0x000fe400078e0040 */
[----:B------:R-:W-:Y:S02]  /*7a00*/  IMAD.MOV.U32 R45, RZ, RZ, R44 ;  /* 0x000000ffff2d7224 */ /* 0x000fe400078e002c */
.L_x_42029:
[----:B------:R-:W-:Y:S05]  /*7a10*/  BSYNC B1 ;  /* 0x0000000000017941 */ /* 0x000fea0003800000 */
.L_x_42027:
        /* <DEDUP_REMOVED lines=11> */
.L_x_42031:
[----:B------:R-:W-:Y:S01]  /*7ad0*/  MOV R9, R8 ;  /* 0x0000000800097202 */ /* 0x000fe20000000f00 */
[----:B------:R-:W-:Y:S02]  /*7ae0*/  IMAD.MOV.U32 R11, RZ, RZ, R10 ;  /* 0x000000ffff0b7224 */ /* 0x000fe400078e000a */
[----:B------:R-:W-:Y:S02]  /*7af0*/  IMAD.MOV.U32 R64, RZ, RZ, R67 ;  /* 0x000000ffff407224 */ /* 0x000fe400078e0043 */
[----:B------:R-:W-:Y:S02]  /*7b00*/  IMAD.MOV.U32 R44, RZ, RZ, R43 ;  /* 0x000000ffff2c7224 */ /* 0x000fe400078e002b */
.L_x_42032:
[----:B------:R-:W-:Y:S05]  /*7b10*/  BSYNC B1 ;  /* 0x0000000000017941 */ /* 0x000fea0003800000 */
.L_x_42030:
        /* <DEDUP_REMOVED lines=11> */
.L_x_42034:
[----:B------:R-:W-:Y:S01]  /*7bd0*/  MOV R8, R9 ;  /* 0x0000000900087202 */ /* 0x000fe20000000f00 */
[----:B------:R-:W-:Y:S02]  /*7be0*/  IMAD.MOV.U32 R10, RZ, RZ, R11 ;  /* 0x000000ffff0a7224 */ /* 0x000fe400078e000b */
[----:B------:R-:W-:Y:S02]  /*7bf0*/  IMAD.MOV.U32 R67, RZ, RZ, R66 ;  /* 0x000000ffff437224 */ /* 0x000fe400078e0042 */
[----:B------:R-:W-:Y:S02]  /*7c00*/  IMAD.MOV.U32 R43, RZ, RZ, R42 ;  /* 0x000000ffff2b7224 */ /* 0x000fe400078e002a */
.L_x_42035:
[----:B------:R-:W-:Y:S05]  /*7c10*/  BSYNC B1 ;  /* 0x0000000000017941 */ /* 0x000fea0003800000 */
.L_x_42033:
        /* <DEDUP_REMOVED lines=11> */
.L_x_42037:
[----:B------:R-:W-:Y:S01]  /*7cd0*/  MOV R9, R8 ;  /* 0x0000000800097202 */ /* 0x000fe20000000f00 */
[----:B------:R-:W-:Y:S02]  /*7ce0*/  IMAD.MOV.U32 R11, RZ, RZ, R10 ;  /* 0x000000ffff0b7224 */ /* 0x000fe400078e000a */
[----:B------:R-:W-:Y:S02]  /*7cf0*/  IMAD.MOV.U32 R66, RZ, RZ, R69 ;  /* 0x000000ffff427224 */ /* 0x000fe400078e0045 */
[----:B------:R-:W-:Y:S02]  /*7d00*/  IMAD.MOV.U32 R42, RZ, RZ, R41 ;  /* 0x000000ffff2a7224 */ /* 0x000fe400078e0029 */
.L_x_42038:
[----:B------:R-:W-:Y:S05]  /*7d10*/  BSYNC B1 ;  /* 0x0000000000017941 */ /* 0x000fea0003800000 */
.L_x_42036:
        /* <DEDUP_REMOVED lines=11> */
.L_x_42040:
[----:B------:R-:W-:Y:S01]  /*7dd0*/  MOV R8, R9 ;  /* 0x0000000900087202 */ /* 0x000fe20000000f00 */
[----:B------:R-:W-:Y:S02]  /*7de0*/  IMAD.MOV.U32 R10, RZ, RZ, R11 ;  /* 0x000000ffff0a7224 */ /* 0x000fe400078e000b */
[----:B------:R-:W-:Y:S02]  /*7df0*/  IMAD.MOV.U32 R69, RZ, RZ, R68 ;  /* 0x000000ffff457224 */ /* 0x000fe400078e0044 */
[----:B------:R-:W-:Y:S02]  /*7e00*/  IMAD.MOV.U32 R41, RZ, RZ, R40 ;  /* 0x000000ffff297224 */ /* 0x000fe400078e0028 */
.L_x_42041:
[----:B------:R-:W-:Y:S05]  /*7e10*/  BSYNC B1 ;  /* 0x0000000000017941 */ /* 0x000fea0003800000 */
.L_x_42039:
        /* <DEDUP_REMOVED lines=11> */
.L_x_42043:
[----:B------:R-:W-:Y:S01]  /*7ed0*/  MOV R9, R8 ;  /* 0x0000000800097202 */ /* 0x000fe20000000f00 */
[----:B------:R-:W-:Y:S02]  /*7ee0*/  IMAD.MOV.U32 R11, RZ, RZ, R10 ;  /* 0x000000ffff0b7224 */ /* 0x000fe400078e000a */
[----:B------:R-:W-:Y:S02]  /*7ef0*/  IMAD.MOV.U32 R68, RZ, RZ, R71 ;  /* 0x000000ffff447224 */ /* 0x000fe400078e0047 */
[----:B------:R-:W-:Y:S02]  /*7f00*/  IMAD.MOV.U32 R40, RZ, RZ, R39 ;  /* 0x000000ffff287224 */ /* 0x000fe400078e0027 */
.L_x_42044:
[----:B------:R-:W-:Y:S05]  /*7f10*/  BSYNC B1 ;  /* 0x0000000000017941 */ /* 0x000fea0003800000 */
.L_x_42042:
        /* <DEDUP_REMOVED lines=11> */
.L_x_42046:
[----:B------:R-:W-:Y:S01]  /*7fd0*/  MOV R8, R9 ;  /* 0x0000000900087202 */ /* 0x000fe20000000f00 */
[----:B------:R-:W-:Y:S02]  /*7fe0*/  IMAD.MOV.U32 R10, RZ, RZ, R11 ;  /* 0x000000ffff0a7224 */ /* 0x000fe400078e000b */
[----:B------:R-:W-:Y:S02]  /*7ff0*/  IMAD.MOV.U32 R71, RZ, RZ, R70 ;  /* 0x000000ffff477224 */ /* 0x000fe400078e0046 */
[----:B------:R-:W-:Y:S02]  /*8000*/  IMAD.MOV.U32 R39, RZ, RZ, R38 ;  /* 0x000000ffff277224 */ /* 0x000fe400078e0026 */
.L_x_42047:
[----:B------:R-:W-:Y:S05]  /*8010*/  BSYNC B1 ;  /* 0x0000000000017941 */ /* 0x000fea0003800000 */
.L_x_42045:
        /* <DEDUP_REMOVED lines=11> */
.L_x_42049:
[----:B------:R-:W-:Y:S01]  /*80d0*/  MOV R9, R8 ;  /* 0x0000000800097202 */ /* 0x000fe20000000f00 */
[----:B------:R-:W-:Y:S02]  /*80e0*/  IMAD.MOV.U32 R11, RZ, RZ, R10 ;  /* 0x000000ffff0b7224 */ /* 0x000fe400078e000a */
[----:B------:R-:W-:Y:S02]  /*80f0*/  IMAD.MOV.U32 R70, RZ, RZ, R73 ;  /* 0x000000ffff467224 */ /* 0x000fe400078e0049 */
[----:B------:R-:W-:Y:S02]  /*8100*/  IMAD.MOV.U32 R38, RZ, RZ, R37 ;  /* 0x000000ffff267224 */ /* 0x000fe400078e0025 */
.L_x_42050:
[----:B------:R-:W-:Y:S05]  /*8110*/  BSYNC B1 ;  /* 0x0000000000017941 */ /* 0x000fea0003800000 */
.L_x_42048:
        /* <DEDUP_REMOVED lines=11> */
.L_x_42052:
[----:B------:R-:W-:Y:S01]  /*81d0*/  MOV R8, R9 ;  /* 0x0000000900087202 */ /* 0x000fe20000000f00 */
[----:B------:R-:W-:Y:S02]  /*81e0*/  IMAD.MOV.U32 R10, RZ, RZ, R11 ;  /* 0x000000ffff0a7224 */ /* 0x000fe400078e000b */
[----:B------:R-:W-:Y:S02]  /*81f0*/  IMAD.MOV.U32 R73, RZ, RZ, R72 ;  /* 0x000000ffff497224 */ /* 0x000fe400078e0048 */
[----:B------:R-:W-:Y:S02]  /*8200*/  IMAD.MOV.U32 R37, RZ, RZ, R36 ;  /* 0x000000ffff257224 */ /* 0x000fe400078e0024 */
.L_x_42053:
[----:B------:R-:W-:Y:S05]  /*8210*/  BSYNC B1 ;  /* 0x0000000000017941 */ /* 0x000fea0003800000 */
.L_x_42051:
        /* <DEDUP_REMOVED lines=11> */
.L_x_42055:
[----:B------:R-:W-:Y:S01]  /*82d0*/  MOV R9, R8 ;  /* 0x0000000800097202 */ /* 0x000fe20000000f00 */
[----:B------:R-:W-:Y:S02]  /*82e0*/  IMAD.MOV.U32 R11, RZ, RZ, R10 ;  /* 0x000000ffff0b7224 */ /* 0x000fe400078e000a */
[----:B------:R-:W-:Y:S02]  /*82f0*/  IMAD.MOV.U32 R72, RZ, RZ, R75 ;  /* 0x000000ffff487224 */ /* 0x000fe400078e004b */
[----:B------:R-:W-:Y:S02]  /*8300*/  IMAD.MOV.U32 R36, RZ, RZ, R35 ;  /* 0x000000ffff247224 */ /* 0x000fe400078e0023 */
.L_x_42056:
[----:B------:R-:W-:Y:S05]  /*8310*/  BSYNC B1 ;  /* 0x0000000000017941 */ /* 0x000fea0003800000 */
.L_x_42054:
        /* <DEDUP_REMOVED lines=11> */
.L_x_42058:
[----:B------:R-:W-:Y:S01]  /*83d0*/  MOV R8, R9 ;  /* 0x0000000900087202 */ /* 0x000fe20000000f00 */
[----:B------:R-:W-:Y:S02]  /*83e0*/  IMAD.MOV.U32 R10, RZ, RZ, R11 ;  /* 0x000000ffff0a7224 */ /* 0x000fe400078e000b */
[----:B------:R-:W-:Y:S02]  /*83f0*/  IMAD.MOV.U32 R75, RZ, RZ, R74 ;  /* 0x000000ffff4b7224 */ /* 0x000fe400078e004a */
[----:B------:R-:W-:Y:S02]  /*8400*/  IMAD.MOV.U32 R35, RZ, RZ, R34 ;  /* 0x000000ffff237224 */ /* 0x000fe400078e0022 */
.L_x_42059:
[----:B------:R-:W-:Y:S05]  /*8410*/  BSYNC B1 ;  /* 0x0000000000017941 */ /* 0x000fea0003800000 */
.L_x_42057:
        /* <DEDUP_REMOVED lines=11> */
.L_x_42061:
[----:B------:R-:W-:Y:S01]  /*84d0*/  MOV R9, R8 ;  /* 0x0000000800097202 */ /* 0x000fe20000000f00 */
[----:B------:R-:W-:Y:S02]  /*84e0*/  IMAD.MOV.U32 R11, RZ, RZ, R10 ;  /* 0x000000ffff0b7224 */ /* 0x000fe400078e000a */
[----:B------:R-:W-:Y:S02]  /*84f0*/  IMAD.MOV.U32 R74, RZ, RZ, R77 ;  /* 0x000000ffff4a7224 */ /* 0x000fe400078e004d */
[----:B------:R-:W-:Y:S02]  /*8500*/  IMAD.MOV.U32 R34, RZ, RZ, R33 ;  /* 0x000000ffff227224 */ /* 0x000fe400078e0021 */
.L_x_42062:
[----:B------:R-:W-:Y:S05]  /*8510*/  BSYNC B1 ;  /* 0x0000000000017941 */ /* 0x000fea0003800000 */
.L_x_42060:
        /* <DEDUP_REMOVED lines=11> */
.L_x_42064:
[----:B------:R-:W-:Y:S01]  /*85d0*/  MOV R8, R9 ;  /* 0x0000000900087202 */ /* 0x000fe20000000f00 */
[----:B------:R-:W-:Y:S02]  /*85e0*/  IMAD.MOV.U32 R10, RZ, RZ, R11 ;  /* 0x000000ffff0a7224 */ /* 0x000fe400078e000b */
[----:B------:R-:W-:Y:S02]  /*85f0*/  IMAD.MOV.U32 R77, RZ, RZ, R76 ;  /* 0x000000ffff4d7224 */ /* 0x000fe400078e004c */
[----:B------:R-:W-:Y:S02]  /*8600*/  IMAD.MOV.U32 R33, RZ, RZ, R32 ;  /* 0x000000ffff217224 */ /* 0x000fe400078e0020 */
.L_x_42065:
[----:B------:R-:W-:Y:S05]  /*8610*/  BSYNC B1 ;  /* 0x0000000000017941 */ /* 0x000fea0003800000 */
.L_x_42063:
        /* <DEDUP_REMOVED lines=11> */
.L_x_42067:
[----:B------:R-:W-:Y:S01]  /*86d0*/  MOV R9, R8 ;  /* 0x0000000800097202 */ /* 0x000fe20000000f00 */
[----:B------:R-:W-:Y:S02]  /*86e0*/  IMAD.MOV.U32 R11, RZ, RZ, R10 ;  /* 0x000000ffff0b7224 */ /* 0x000fe400078e000a */
[----:B------:R-:W-:Y:S02]  /*86f0*/  IMAD.MOV.U32 R76, RZ, RZ, R79 ;  /* 0x000000ffff4c7224 */ /* 0x000fe400078e004f */
[----:B------:R-:W-:Y:S02]  /*8700*/  IMAD.MOV.U32 R32, RZ, RZ, R31 ;  /* 0x000000ffff207224 */ /* 0x000fe400078e001f */
.L_x_42068:
[----:B------:R-:W-:Y:S05]  /*8710*/  BSYNC B1 ;  /* 0x0000000000017941 */ /* 0x000fea0003800000 */
.L_x_42066:
        /* <DEDUP_REMOVED lines=11> */
.L_x_42070:
[----:B------:R-:W-:Y:S01]  /*87d0*/  MOV R8, R9 ;  /* 0x0000000900087202 */ /* 0x000fe20000000f00 */
[----:B------:R-:W-:Y:S02]  /*87e0*/  IMAD.MOV.U32 R10, RZ, RZ, R11 ;  /* 0x000000ffff0a7224 */ /* 0x000fe400078e000b */
[----:B------:R-:W-:Y:S02]  /*87f0*/  IMAD.MOV.U32 R79, RZ, RZ, R78 ;  /* 0x000000ffff4f7224 */ /* 0x000fe400078e004e */
[----:B------:R-:W-:Y:S02]  /*8800*/  IMAD.MOV.U32 R31, RZ, RZ, R30 ;  /* 0x000000ffff1f7224 */ /* 0x000fe400078e001e */
.L_x_42071:
[----:B------:R-:W-:Y:S05]  /*8810*/  BSYNC B1 ;  /* 0x0000000000017941 */ /* 0x000fea0003800000 */
.L_x_42069:
        /* <DEDUP_REMOVED lines=11> */
.L_x_42073:
[----:B------:R-:W-:Y:S01]  /*88d0*/  MOV R9, R8 ;  /* 0x0000000800097202 */ /* 0x000fe20000000f00 */
[----:B------:R-:W-:Y:S02]  /*88e0*/  IMAD.MOV.U32 R11, RZ, RZ, R10 ;  /* 0x000000ffff0b7224 */ /* 0x000fe400078e000a */
[----:B------:R-:W-:Y:S02]  /*88f0*/  IMAD.MOV.U32 R78, RZ, RZ, R81 ;  /* 0x000000ffff4e7224 */ /* 0x000fe400078e0051 */
[----:B------:R-:W-:Y:S02]  /*8900*/  IMAD.MOV.U32 R30, RZ, RZ, R29 ;  /* 0x000000ffff1e7224 */ /* 0x000fe400078e001d */
.L_x_42074:
[----:B------:R-:W-:Y:S05]  /*8910*/  BSYNC B1 ;  /* 0x0000000000017941 */ /* 0x000fea0003800000 */
.L_x_42072:
        /* <DEDUP_REMOVED lines=11> */
.L_x_42076:
[----:B------:R-:W-:Y:S01]  /*89d0*/  MOV R8, R9 ;  /* 0x0000000900087202 */ /* 0x000fe20000000f00 */
[----:B------:R-:W-:Y:S02]  /*89e0*/  IMAD.MOV.U32 R10, RZ, RZ, R11 ;  /* 0x000000ffff0a7224 */ /* 0x000fe400078e000b */
[----:B------:R-:W-:Y:S02]  /*89f0*/  IMAD.MOV.U32 R81, RZ, RZ, R80 ;  /* 0x000000ffff517224 */ /* 0x000fe400078e0050 */
[----:B------:R-:W-:Y:S02]  /*8a00*/  IMAD.MOV.U32 R29, RZ, RZ, R28 ;  /* 0x000000ffff1d7224 */ /* 0x000fe400078e001c */
.L_x_42077:
[----:B------:R-:W-:Y:S05]  /*8a10*/  BSYNC B1 ;  /* 0x0000000000017941 */ /* 0x000fea0003800000 */
.L_x_42075:
        /* <DEDUP_REMOVED lines=11> */
.L_x_42079:
[----:B------:R-:W-:Y:S01]  /*8ad0*/  MOV R9, R8 ;  /* 0x0000000800097202 */ /* 0x000fe20000000f00 */
[----:B------:R-:W-:Y:S02]  /*8ae0*/  IMAD.MOV.U32 R11, RZ, RZ, R10 ;  /* 0x000000ffff0b7224 */ /* 0x000fe400078e000a */
[----:B------:R-:W-:Y:S02]  /*8af0*/  IMAD.MOV.U32 R80, RZ, RZ, R83 ;  /* 0x000000ffff507224 */ /* 0x000fe400078e0053 */
[----:B------:R-:W-:Y:S02]  /*8b00*/  IMAD.MOV.U32 R28, RZ, RZ, R27 ;  /* 0x000000ffff1c7224 */ /* 0x000fe400078e001b */
.L_x_42080:
[----:B------:R-:W-:Y:S05]  /*8b10*/  BSYNC B1 ;  /* 0x0000000000017941 */ /* 0x000fea0003800000 */
.L_x_42078:
        /* <DEDUP_REMOVED lines=11> */
.L_x_42082:
[----:B------:R-:W-:Y:S01]  /*8bd0*/  MOV R8, R9 ;  /* 0x0000000900087202 */ /* 0x000fe20000000f00 */
[----:B------:R-:W-:Y:S02]  /*8be0*/  IMAD.MOV.U32 R10, RZ, RZ, R11 ;  /* 0x000000ffff0a7224 */ /* 0x000fe400078e000b */
[----:B------:R-:W-:Y:S02]  /*8bf0*/  IMAD.MOV.U32 R83, RZ, RZ, R82 ;  /* 0x000000ffff537224 */ /* 0x000fe400078e0052 */
[----:B------:R-:W-:Y:S02]  /*8c00*/  IMAD.MOV.U32 R27, RZ, RZ, R26 ;  /* 0x000000ffff1b7224 */ /* 0x000fe400078e001a */
.L_x_42083:
[----:B------:R-:W-:Y:S05]  /*8c10*/  BSYNC B1 ;  /* 0x0000000000017941 */ /* 0x000fea0003800000 */
.L_x_42081:
        /* <DEDUP_REMOVED lines=11> */
.L_x_42085:
[----:B------:R-:W-:Y:S01]  /*8cd0*/  MOV R9, R8 ;  /* 0x0000000800097202 */ /* 0x000fe20000000f00 */
[----:B------:R-:W-:Y:S02]  /*8ce0*/  IMAD.MOV.U32 R11, RZ, RZ, R10 ;  /* 0x000000ffff0b7224 */ /* 0x000fe400078e000a */
[----:B------:R-:W-:Y:S02]  /*8cf0*/  IMAD.MOV.U32 R82, RZ, RZ, R87 ;  /* 0x000000ffff527224 */ /* 0x000fe400078e0057 */
[----:B------:R-:W-:Y:S02]  /*8d00*/  IMAD.MOV.U32 R26, RZ, RZ, R25 ;  /* 0x000000ffff1a7224 */ /* 0x000fe400078e0019 */
.L_x_42086:
[----:B------:R-:W-:Y:S05]  /*8d10*/  BSYNC B1 ;  /* 0x0000000000017941 */ /* 0x000fea0003800000 */
.L_x_42084:
        /* <DEDUP_REMOVED lines=11> */
.L_x_42088:
[----:B------:R-:W-:Y:S01]  /*8dd0*/  MOV R87, R86 ;  /* 0x0000005600577202 */ /* 0x000fe20000000f00 */
[----:B------:R-:W-:Y:S01]  /*8de0*/  IMAD.MOV.U32 R25, RZ, RZ, R24 ;  /* 0x000000ffff197224 */ /* 0x000fe200078e0018 */
[----:B------:R-:W-:Y:S01]  /*8df0*/  MOV R10, R11 ;  /* 0x0000000b000a7202 */ /* 0x000fe20000000f00 */
[--C-:B------:R-:W-:Y:S02]  /*8e00*/  IMAD.MOV.U32 R8, RZ, RZ, R9.reuse ;  /* 0x000000ffff087224 */ /* 0x100fe400078e0009 */
[----:B------:R-:W-:Y:S02]  /*8e10*/  IMAD.MOV.U32 R86, RZ, RZ, R9 ;  /* 0x000000ffff567224 */ /* 0x000fe400078e0009 */
[----:B------:R-:W-:Y:S02]  /*8e20*/  IMAD.MOV.U32 R24, RZ, RZ, R11 ;  /* 0x000000ffff187224 */ /* 0x000fe400078e000b */
.L_x_42089:
[----:B------:R-:W-:Y:S05]  /*8e30*/  BSYNC B1 ;  /* 0x0000000000017941 */ /* 0x000fea0003800000 */
.L_x_42087:
[----:B------:R-:W-:Y:S01]  /*8e40*/  IADD3 R4, R4, 0x4, RZ ;  /* 0x0000000404047810 */ /* 0x000fe20007ffe0ff */
[----:B------:R-:W-:Y:S01]  /*8e50*/  @!P1 CALL.REL.NOINC `(.L_x_42090) ;  /* 0x0000001000009944 */ /* 0x000fe20003c00000 */
[----:B------:R-:W-:Y:S05]  /*8e60*/  BRA `(.L_x_42091) ;  /* 0xffffe02000007947 */ /* 0x000fea000383ffff */
.L_x_42090:
[----:B------:R-:W-:Y:S01]  /*8e70*/  FADD.FTZ R84, R84, R7 ;  /* 0x0000000754547221 */ /* 0x000fe20000010000 */
[----:B------:R-:W-:Y:S01]  /*8e80*/  MOV R24, R10 ;  /* 0x0000000a00187202 */ /* 0x000fe20000000f00 */
[----:B------:R-:W-:-:S02]  /*8e90*/  IMAD.MOV.U32 R85, RZ, RZ, R6 ;  /* 0x000000ffff557224 */ /* 0x000fc400078e0006 */
[----:B------:R-:W-:Y:S02]  /*8ea0*/  IMAD.MOV.U32 R86, RZ, RZ, R8 ;  /* 0x000000ffff567224 */ /* 0x000fe400078e0008 */
.L_x_41996:
[----:B------:R-:W-:Y:S05]  /*8eb0*/  BSYNC B0 ;  /* 0x0000000000007941 */ /* 0x000fea0003800000 */
.L_x_41995:
        /* <DEDUP_REMOVED lines=113> */
.L_x_42188:
        /* <DEDUP_REMOVED lines=20> */
.L_x_42095:
[----:B------:R-:W-:Y:S01]  /*9710*/  IMAD.MOV.U32 R8, RZ, RZ, R3 ;  /* 0x000000ffff087224 */ /* 0x000fe200078e0003 */
[----:B------:R-:W-:Y:S01]  /*9720*/  MOV R10, R55 ;  /* 0x00000037000a7202 */ /* 0x000fe20000000f00 */
[----:B------:R-:W-:Y:S02]  /*9730*/  IMAD.MOV.U32 R3, RZ, RZ, R2 ;  /* 0x000000ffff037224 */ /* 0x000fe400078e0002 */
[----:B------:R-:W-:Y:S02]  /*9740*/  IMAD.MOV.U32 R55, RZ, RZ, R54 ;  /* 0x000000ffff377224 */ /* 0x000fe400078e0036 */
.L_x_42096:
[----:B------:R-:W-:Y:S05]  /*9750*/  BSYNC B1 ;  /* 0x0000000000017941 */ /* 0x000fea0003800000 */
.L_x_42094:
        /* <DEDUP_REMOVED lines=11> */
.L_x_42098:
[----:B------:R-:W-:Y:S01]  /*9810*/  IMAD.MOV.U32 R9, RZ, RZ, R8 ;  /* 0x000000ffff097224 */ /* 0x000fe200078e0008 */
[----:B------:R-:W-:Y:S01]  /*9820*/  MOV R11, R10 ;  /* 0x0000000a000b7202 */ /* 0x000fe20000000f00 */
[----:B------:R-:W-:Y:S02]  /*9830*/  IMAD.MOV.U32 R2, RZ, RZ, R57 ;  /* 0x000000ffff027224 */ /* 0x000fe400078e0039 */
[----:B------:R-:W-:Y:S02]  /*9840*/  IMAD.MOV.U32 R54, RZ, RZ, R53 ;  /* 0x000000ffff367224 */ /* 0x000fe400078e0035 */
.L_x_42099:
[----:B------:R-:W-:Y:S05]  /*9850*/  BSYNC B1 ;  /* 0x0000000000017941 */ /* 0x000fea0003800000 */
.L_x_42097:
        /* <DEDUP_REMOVED lines=11> */
.L_x_42101:
[----:B------:R-:W-:Y:S01]  /*9910*/  IMAD.MOV.U32 R8, RZ, RZ, R9 ;  /* 0x000000ffff087224 */ /* 0x000fe200078e0009 */
[----:B------:R-:W-:Y:S01]  /*9920*/  MOV R10, R11 ;  /* 0x0000000b000a7202 */ /* 0x000fe20000000f00 */
[----:B------:R-:W-:Y:S02]  /*9930*/  IMAD.MOV.U32 R57, RZ, RZ, R56 ;  /* 0x000000ffff397224 */ /* 0x000fe400078e0038 */
[----:B------:R-:W-:Y:S02]  /*9940*/  IMAD.MOV.U32 R53, RZ, RZ, R52 ;  /* 0x000000ffff357224 */ /* 0x000fe400078e0034 */
.L_x_42102:
[----:B------:R-:W-:Y:S05]  /*9950*/  BSYNC B1 ;  /* 0x0000000000017941 */ /* 0x000fea0003800000 */
.L_x_42100:
        /* <DEDUP_REMOVED lines=11> */
.L_x_42104:
[----:B------:R-:W-:Y:S01]  /*9a10*/  IMAD.MOV.U32 R9, RZ, RZ, R8 ;  /* 0x000000ffff097224 */ /* 0x000fe200078e0008 */
[----:B------:R-:W-:Y:S01]  /*9a20*/  MOV R11, R10 ;  /* 0x0000000a000b7202 */ /* 0x000fe20000000f00 */
[----:B------:R-:W-:Y:S02]  /*9a30*/  IMAD.MOV.U32 R56, RZ, RZ, R59 ;  /* 0x000000ffff387224 */ /* 0x000fe400078e003b */
[----:B------:R-:W-:Y:S02]  /*9a40*/  IMAD.MOV.U32 R52, RZ, RZ, R51 ;  /* 0x000000ffff347224 */ /* 0x000fe400078e0033 */
.L_x_42105:
[----:B------:R-:W-:Y:S05]  /*9a50*/  BSYNC B1 ;  /* 0x0000000000017941 */ /* 0x000fea0003800000 */
.L_x_42103:
        /* <DEDUP_REMOVED lines=11> */
.L_x_42107:
[----:B------:R-:W-:Y:S01]  /*9b10*/  IMAD.MOV.U32 R8, RZ, RZ, R9 ;  /* 0x000000ffff087224 */ /* 0x000fe200078e0009 */
[----:B------:R-:W-:Y:S01]  /*9b20*/  MOV R10, R11 ;  /* 0x0000000b000a7202 */ /* 0x000fe20000000f00 */
[----:B------:R-:W-:Y:S02]  /*9b30*/  IMAD.MOV.U32 R59, RZ, RZ, R58 ;  /* 0x000000ffff3b7224 */ /* 0x000fe400078e003a */
[----:B------:R-:W-:Y:S02]  /*9b40*/  IMAD.MOV.U32 R51, RZ, RZ, R50 ;  /* 0x000000ffff337224 */ /* 0x000fe400078e0032 */
.L_x_42108:
[----:B------:R-:W-:Y:S05]  /*9b50*/  BSYNC B1 ;  /* 0x0000000000017941 */ /* 0x000fea0003800000 */
.L_x_42106:
        /* <DEDUP_REMOVED lines=11> */
.L_x_42110:
[----:B------:R-:W-:Y:S01]  /*9c10*/  IMAD.MOV.U32 R9, RZ, RZ, R8 ;  /* 0x000000ffff097224 */ /* 0x000fe200078e0008 */
[----:B------:R-:W-:Y:S01]  /*9c20*/  MOV R11, R10 ;  /* 0x0000000a000b7202 */ /* 0x000fe20000000f00 */
[----:B------:R-:W-:Y:S02]  /*9c30*/  IMAD.MOV.U32 R58, RZ, RZ, R61 ;  /* 0x000000ffff3a7224 */ /* 0x000fe400078e003d */
[----:B------:R-:W-:Y:S02]  /*9c40*/  IMAD.MOV.U32 R50, RZ, RZ, R49 ;  /* 0x000000ffff327224 */ /* 0x000fe400078e0031 */
.L_x_42111:
[----:B------:R-:W-:Y:S05]  /*9c50*/  BSYNC B1 ;  /* 0x0000000000017941 */ /* 0x000fea0003800000 */
.L_x_42109:
        /* <DEDUP_REMOVED lines=11> */
.L_x_42113:
[----:B------:R-:W-:Y:S01]  /*9d10*/  IMAD.MOV.U32 R8, RZ, RZ, R9 ;  /* 0x000000ffff087224 */ /* 0x000fe200078e0009 */
[----:B------:R-:W-:Y:S01]  /*9d20*/  MOV R10, R11 ;  /* 0x0000000b000a7202 */ /* 0x000fe20000000f00 */
[----:B------:R-:W-:Y:S02]  /*9d30*/  IMAD.MOV.U32 R61, RZ, RZ, R60 ;  /* 0x000000ffff3d7224 */ /* 0x000fe400078e003c */
[----:B------:R-:W-:Y:S02]  /*9d40*/  IMAD.MOV.U32 R49, RZ, RZ, R48 ;  /* 0x000000ffff317224 */ /* 0x000fe400078e0030 */
.L_x_42114:
[----:B------:R-:W-:Y:S05]  /*9d50*/  BSYNC B1 ;  /* 0x0000000000017941 */ /* 0x000fea0003800000 */
.L_x_42112:
        /* <DEDUP_REMOVED lines=11> */
.L_x_42116:
[----:B------:R-:W-:Y:S01]  /*9e10*/  IMAD.MOV.U32 R9, RZ, RZ, R8 ;  /* 0x000000ffff097224 */ /* 0x000fe200078e0008 */
[----:B------:R-:W-:Y:S01]  /*9e20*/  MOV R11, R10 ;  /* 0x0000000a000b7202 */ /* 0x000fe20000000f00 */
[----:B------:R-:W-:Y:S02]  /*9e30*/  IMAD.MOV.U32 R60, RZ, RZ, R63 ;  /* 0x000000ffff3c7224 */ /* 0x000fe400078e003f */
[----:B------:R-:W-:Y:S02]  /*9e40*/  IMAD.MOV.U32 R48, RZ, RZ, R47 ;  /* 0x000000ffff307224 */ /* 0x000fe400078e002f */
.L_x_42117:
[----:B------:R-:W-:Y:S05]  /*9e50*/  BSYNC B1 ;  /* 0x0000000000017941 */ /* 0x000fea0003800000 */
.L_x_42115:
        /* <DEDUP_REMOVED lines=11> */
.L_x_42119:
[----:B------:R-:W-:Y:S01]  /*9f10*/  IMAD.MOV.U32 R8, RZ, RZ, R9 ;  /* 0x000000ffff087224 */ /* 0x000fe200078e0009 */
[----:B------:R-:W-:Y:S01]  /*9f20*/  MOV R10, R11 ;  /* 0x0000000b000a7202 */ /* 0x000fe20000000f00 */
[----:B------:R-:W-:Y:S02]  /*9f30*/  IMAD.MOV.U32 R63, RZ, RZ, R62 ;  /* 0x000000ffff3f7224 */ /* 0x000fe400078e003e */
[----:B------:R-:W-:Y:S02]  /*9f40*/  IMAD.MOV.U32 R47, RZ, RZ, R46 ;  /* 0x000000ffff2f7224 */ /* 0x000fe400078e002e */
.L_x_42120:
[----:B------:R-:W-:Y:S05]  /*9f50*/  BSYNC B1 ;  /* 0x0000000000017941 */ /* 0x000fea0003800000 */
.L_x_42118:
        /* <DEDUP_REMOVED lines=11> */
.L_x_42122:
[----:B------:R-:W-:Y:S01]  /*a010*/  IMAD.MOV.U32 R9, RZ, RZ, R8 ;  /* 0x000000ffff097224 */ /* 0x000fe200078e0008 */
[----:B------:R-:W-:Y:S01]  /*a020*/  MOV R11, R10 ;  /* 0x0000000a000b7202 */ /* 0x000fe20000000f00 */
[----:B------:R-:W-:Y:S02]  /*a030*/  IMAD.MOV.U32 R62, RZ, RZ, R65 ;  /* 0x000000ffff3e7224 */ /* 0x000fe400078e0041 */
[----:B------:R-:W-:Y:S02]  /*a040*/  IMAD.MOV.U32 R46, RZ, RZ, R45 ;  /* 0x000000ffff2e7224 */ /* 0x000fe400078e002d */
.L_x_42123:
[----:B------:R-:W-:Y:S05]  /*a050*/  BSYNC B1 ;  /* 0x0000000000017941 */ /* 0x000fea0003800000 */
.L_x_42121:
        /* <DEDUP_REMOVED lines=11> */
.L_x_42125:
[----:B------:R-:W-:Y:S01]  /*a110*/  IMAD.MOV.U32 R8, RZ, RZ, R9 ;  /* 0x000000ffff087224 */ /* 0x000fe200078e0009 */
[----:B------:R-:W-:Y:S01]  /*a120*/  MOV R10, R11 ;  /* 0x0000000b000a7202 */ /* 0x000fe20000000f00 */
[----:B------:R-:W-:Y:S02]  /*a130*/  IMAD.MOV.U32 R65, RZ, RZ, R64 ;  /* 0x000000ffff417224 */ /* 0x000fe400078e0040 */
[----:B------:R-:W-:Y:S02]  /*a140*/  IMAD.MOV.U32 R45, RZ, RZ, R44 ;  /* 0x000000ffff2d7224 */ /* 0x000fe400078e002c */
.L_x_42126:
[----:B------:R-:W-:Y:S05]  /*a150*/  BSYNC B1 ;  /* 0x0000000000017941 */ /* 0x000fea0003800000 */
.L_x_42124:
        /* <DEDUP_REMOVED lines=11> */
.L_x_42128:
[----:B------:R-:W-:Y:S01]  /*a210*/  IMAD.MOV.U32 R9, RZ, RZ, R8 ;  /* 0x000000ffff097224 */ /* 0x000fe200078e0008 */
[----:B------:R-:W-:Y:S01]  /*a220*/  MOV R11, R10 ;  /* 0x0000000a000b7202 */ /* 0x000fe20000000f00 */
[----:B------:R-:W-:Y:S02]  /*a230*/  IMAD.MOV.U32 R64, RZ, RZ, R67 ;  /* 0x000000ffff407224 */ /* 0x000fe400078e0043 */
[----:B------:R-:W-:Y:S02]  /*a240*/  IMAD.MOV.U32 R44, RZ, RZ, R43 ;  /* 0x000000ffff2c7224 */ /* 0x000fe400078e002b */
.L_x_42129:
[----:B------:R-:W-:Y:S05]  /*a250*/  BSYNC B1 ;  /* 0x0000000000017941 */ /* 0x000fea0003800000 */
.L_x_42127:
        /* <DEDUP_REMOVED lines=11> */
.L_x_42131:
[----:B------:R-:W-:Y:S01]  /*a310*/  IMAD.MOV.U32 R8, RZ, RZ, R9 ;  /* 0x000000ffff087224 */ /* 0x000fe200078e0009 */
[----:B------:R-:W-:Y:S01]  /*a320*/  MOV R10, R11 ;  /* 0x0000000b000a7202 */ /* 0x000fe20000000f00 */
[----:B------:R-:W-:Y:S02]  /*a330*/  IMAD.MOV.U32 R67, RZ, RZ, R66 ;  /* 0x000000ffff437224 */ /* 0x000fe400078e0042 */
[----:B------:R-:W-:Y:S02]  /*a340*/  IMAD.MOV.U32 R43, RZ, RZ, R42 ;  /* 0x000000ffff2b7224 */ /* 0x000fe400078e002a */
.L_x_42132:
[----:B------:R-:W-:Y:S05]  /*a350*/  BSYNC B1 ;  /* 0x0000000000017941 */ /* 0x000fea0003800000 */
.L_x_42130:
        /* <DEDUP_REMOVED lines=11> */
.L_x_42134:
[----:B------:R-:W-:Y:S01]  /*a410*/  IMAD.MOV.U32 R9, RZ, RZ, R8 ;  /* 0x000000ffff097224 */ /* 0x000fe200078e0008 */
[----:B------:R-:W-:Y:S01]  /*a420*/  MOV R11, R10 ;  /* 0x0000000a000b7202 */ /* 0x000fe20000000f00 */
[----:B------:R-:W-:Y:S02]  /*a430*/  IMAD.MOV.U32 R66, RZ, RZ, R69 ;  /* 0x000000ffff427224 */ /* 0x000fe400078e0045 */
[----:B------:R-:W-:Y:S02]  /*a440*/  IMAD.MOV.U32 R42, RZ, RZ, R41 ;  /* 0x000000ffff2a7224 */ /* 0x000fe400078e0029 */
.L_x_42135:
[----:B------:R-:W-:Y:S05]  /*a450*/  BSYNC B1 ;  /* 0x0000000000017941 */ /* 0x000fea0003800000 */
.L_x_42133:
        /* <DEDUP_REMOVED lines=11> */
.L_x_42137:
[----:B------:R-:W-:Y:S01]  /*a510*/  IMAD.MOV.U32 R8, RZ, RZ, R9 ;  /* 0x000000ffff087224 */ /* 0x000fe200078e0009 */
[----:B------:R-:W-:Y:S01]  /*a520*/  MOV R10, R11 ;  /* 0x0000000b000a7202 */ /* 0x000fe20000000f00 */
[----:B------:R-:W-:Y:S02]  /*a530*/  IMAD.MOV.U32 R69, RZ, RZ, R68 ;  /* 0x000000ffff457224 */ /* 0x000fe400078e0044 */
[----:B------:R-:W-:Y:S02]  /*a540*/  IMAD.MOV.U32 R41, RZ, RZ, R40 ;  /* 0x000000ffff297224 */ /* 0x000fe400078e0028 */
.L_x_42138:
[----:B------:R-:W-:Y:S05]  /*a550*/  BSYNC B1 ;  /* 0x0000000000017941 */ /* 0x000fea0003800000 */
.L_x_42136:
        /* <DEDUP_REMOVED lines=11> */
.L_x_42140:
[----:B------:R-:W-:Y:S01]  /*a610*/  IMAD.MOV.U32 R9, RZ, RZ, R8 ;  /* 0x000000ffff097224 */ /* 0x000fe200078e0008 */
[----:B------:R-:W-:Y:S01]  /*a620*/  MOV R11, R10 ;  /* 0x0000000a000b7202 */ /* 0x000fe20000000f00 */
[----:B------:R-:W-:Y:S02]  /*a630*/  IMAD.MOV.U32 R68, RZ, RZ, R71 ;  /* 0x000000ffff447224 */ /* 0x000fe400078e0047 */
[----:B------:R-:W-:Y:S02]  /*a640*/  IMAD.MOV.U32 R40, RZ, RZ, R39 ;  /* 0x000000ffff287224 */ /* 0x000fe400078e0027 */
.L_x_42141:
[----:B------:R-:W-:Y:S05]  /*a650*/  BSYNC B1 ;  /* 0x0000000000017941 */ /* 0x000fea0003800000 */
.L_x_42139:
        /* <DEDUP_REMOVED lines=11> */
.L_x_42143:
[----:B------:R-:W-:Y:S01]  /*a710*/  IMAD.MOV.U32 R8, RZ, RZ, R9 ;  /* 0x000000ffff087224 */ /* 0x000fe200078e0009 */
[----:B------:R-:W-:Y:S01]  /*a720*/  MOV R10, R11 ;  /* 0x0000000b000a7202 */ /* 0x000fe20000000f00 */
[----:B------:R-:W-:Y:S02]  /*a730*/  IMAD.MOV.U32 R71, RZ, RZ, R70 ;  /* 0x000000ffff477224 */ /* 0x000fe400078e0046 */
[----:B------:R-:W-:Y:S02]  /*a740*/  IMAD.MOV.U32 R39, RZ, RZ, R38 ;  /* 0x000000ffff277224 */ /* 0x000fe400078e0026 */
.L_x_42144:
[----:B------:R-:W-:Y:S05]  /*a750*/  BSYNC B1 ;  /* 0x0000000000017941 */ /* 0x000fea0003800000 */
.L_x_42142:
        /* <DEDUP_REMOVED lines=11> */
.L_x_42146:
[----:B------:R-:W-:Y:S01]  /*a810*/  IMAD.MOV.U32 R9, RZ, RZ, R8 ;  /* 0x000000ffff097224 */ /* 0x000fe200078e0008 */
[----:B------:R-:W-:Y:S01]  /*a820*/  MOV R11, R10 ;  /* 0x0000000a000b7202 */ /* 0x000fe20000000f00 */
[----:B------:R-:W-:Y:S02]  /*a830*/  IMAD.MOV.U32 R70, RZ, RZ, R73 ;  /* 0x000000ffff467224 */ /* 0x000fe400078e0049 */
[----:B------:R-:W-:Y:S02]  /*a840*/  IMAD.MOV.U32 R38, RZ, RZ, R37 ;  /* 0x000000ffff267224 */ /* 0x000fe400078e0025 */
.L_x_42147:
[----:B------:R-:W-:Y:S05]  /*a850*/  BSYNC B1 ;  /* 0x0000000000017941 */ /* 0x000fea0003800000 */
.L_x_42145:
        /* <DEDUP_REMOVED lines=11> */
.L_x_42149:
[----:B------:R-:W-:Y:S01]  /*a910*/  IMAD.MOV.U32 R8, RZ, RZ, R9 ;  /* 0x000000ffff087224 */ /* 0x000fe200078e0009 */
[----:B------:R-:W-:Y:S01]  /*a920*/  MOV R10, R11 ;  /* 0x0000000b000a7202 */ /* 0x000fe20000000f00 */
[----:B------:R-:W-:Y:S02]  /*a930*/  IMAD.MOV.U32 R73, RZ, RZ, R72 ;  /* 0x000000ffff497224 */ /* 0x000fe400078e0048 */
[----:B------:R-:W-:Y:S02]  /*a940*/  IMAD.MOV.U32 R37, RZ, RZ, R36 ;  /* 0x000000ffff257224 */ /* 0x000fe400078e0024 */
.L_x_42150:
[----:B------:R-:W-:Y:S05]  /*a950*/  BSYNC B1 ;  /* 0x0000000000017941 */ /* 0x000fea0003800000 */
.L_x_42148:
        /* <DEDUP_REMOVED lines=11> */
.L_x_42152:
[----:B------:R-:W-:Y:S01]  /*aa10*/  IMAD.MOV.U32 R9, RZ, RZ, R8 ;  /* 0x000000ffff097224 */ /* 0x000fe200078e0008 */
[----:B------:R-:W-:Y:S01]  /*aa20*/  MOV R11, R10 ;  /* 0x0000000a000b7202 */ /* 0x000fe20000000f00 */
[----:B------:R-:W-:Y:S02]  /*aa30*/  IMAD.MOV.U32 R72, RZ, RZ, R75 ;  /* 0x000000ffff487224 */ /* 0x000fe400078e004b */
[----:B------:R-:W-:Y:S02]  /*aa40*/  IMAD.MOV.U32 R36, RZ, RZ, R35 ;  /* 0x000000ffff247224 */ /* 0x000fe400078e0023 */
.L_x_42153:
[----:B------:R-:W-:Y:S05]  /*aa50*/  BSYNC B1 ;  /* 0x0000000000017941 */ /* 0x000fea0003800000 */
.L_x_42151:
        /* <DEDUP_REMOVED lines=11> */
.L_x_42155:
[----:B------:R-:W-:Y:S01]  /*ab10*/  IMAD.MOV.U32 R8, RZ, RZ, R9 ;  /* 0x000000ffff087224 */ /* 0x000fe200078e0009 */
[----:B------:R-:W-:Y:S01]  /*ab20*/  MOV R10, R11 ;  /* 0x0000000b000a7202 */ /* 0x000fe20000000f00 */
[----:B------:R-:W-:Y:S02]  /*ab30*/  IMAD.MOV.U32 R75, RZ, RZ, R74 ;  /* 0x000000ffff4b7224 */ /* 0x000fe400078e004a */
[----:B------:R-:W-:Y:S02]  /*ab40*/  IMAD.MOV.U32 R35, RZ, RZ, R34 ;  /* 0x000000ffff237224 */ /* 0x000fe400078e0022 */
.L_x_42156:
[----:B------:R-:W-:Y:S05]  /*ab50*/  BSYNC B1 ;  /* 0x0000000000017941 */ /* 0x000fea0003800000 */
.L_x_42154:
        /* <DEDUP_REMOVED lines=11> */
.L_x_42158:
[----:B------:R-:W-:Y:S01]  /*ac10*/  IMAD.MOV.U32 R9, RZ, RZ, R8 ;  /* 0x000000ffff097224 */ /* 0x000fe200078e0008 */
[----:B------:R-:W-:Y:S01]  /*ac20*/  MOV R11, R10 ;  /* 0x0000000a000b7202 */ /* 0x000fe20000000f00 */
[----:B------:R-:W-:Y:S02]  /*ac30*/  IMAD.MOV.U32 R74, RZ, RZ, R77 ;  /* 0x000000ffff4a7224 */ /* 0x000fe400078e004d */
[----:B------:R-:W-:Y:S02]  /*ac40*/  IMAD.MOV.U32 R34, RZ, RZ, R33 ;  /* 0x000000ffff227224 */ /* 0x000fe400078e0021 */
.L_x_42159:
[----:B------:R-:W-:Y:S05]  /*ac50*/  BSYNC B1 ;  /* 0x0000000000017941 */ /* 0x000fea0003800000 */
.L_x_42157:
        /* <DEDUP_REMOVED lines=11> */
.L_x_42161:
[----:B------:R-:W-:Y:S01]  /*ad10*/  IMAD.MOV.U32 R8, RZ, RZ, R9 ;  /* 0x000000ffff087224 */ /* 0x000fe200078e0009 */
[----:B------:R-:W-:Y:S01]  /*ad20*/  MOV R10, R11 ;  /* 0x0000000b000a7202 */ /* 0x000fe20000000f00 */
[----:B------:R-:W-:Y:S02]  /*ad30*/  IMAD.MOV.U32 R77, RZ, RZ, R76 ;  /* 0x000000ffff4d7224 */ /* 0x000fe400078e004c */
[----:B------:R-:W-:Y:S02]  /*ad40*/  IMAD.MOV.U32 R33, RZ, RZ, R32 ;  /* 0x000000ffff217224 */ /* 0x000fe400078e0020 */
.L_x_42162:
[----:B------:R-:W-:Y:S05]  /*ad50*/  BSYNC B1 ;  /* 0x0000000000017941 */ /* 0x000fea0003800000 */
.L_x_42160:
        /* <DEDUP_REMOVED lines=11> */
.L_x_42164:
[----:B------:R-:W-:Y:S01]  /*ae10*/  IMAD.MOV.U32 R9, RZ, RZ, R8 ;  /* 0x000000ffff097224 */ /* 0x000fe200078e0008 */
[----:B------:R-:W-:Y:S01]  /*ae20*/  MOV R11, R10 ;  /* 0x0000000a000b7202 */ /* 0x000fe20000000f00 */
[----:B------:R-:W-:Y:S02]  /*ae30*/  IMAD.MOV.U32 R76, RZ, RZ, R79 ;  /* 0x000000ffff4c7224 */ /* 0x000fe400078e004f */
[----:B------:R-:W-:Y:S02]  /*ae40*/  IMAD.MOV.U32 R32, RZ, RZ, R31 ;  /* 0x000000ffff207224 */ /* 0x000fe400078e001f */
.L_x_42165:
[----:B------:R-:W-:Y:S05]  /*ae50*/  BSYNC B1 ;  /* 0x0000000000017941 */ /* 0x000fea0003800000 */
.L_x_42163:
        /* <DEDUP_REMOVED lines=11> */
.L_x_42167:
[----:B------:R-:W-:Y:S01]  /*af10*/  IMAD.MOV.U32 R8, RZ, RZ, R9 ;  /* 0x000000ffff087224 */ /* 0x000fe200078e0009 */
[----:B------:R-:W-:Y:S01]  /*af20*/  MOV R10, R11 ;  /* 0x0000000b000a7202 */ /* 0x000fe20000000f00 */
[----:B------:R-:W-:Y:S02]  /*af30*/  IMAD.MOV.U32 R79, RZ, RZ, R78 ;  /* 0x000000ffff4f7224 */ /* 0x000fe400078e004e */
[----:B------:R-:W-:Y:S02]  /*af40*/  IMAD.MOV.U32 R31, RZ, RZ, R30 ;  /* 0x000000ffff1f7224 */ /* 0x000fe400078e001e */
.L_x_42168:
[----:B------:R-:W-:Y:S05]  /*af50*/  BSYNC B1 ;  /* 0x0000000000017941 */ /* 0x000fea0003800000 */
.L_x_42166:
        /* <DEDUP_REMOVED lines=11> */
.L_x_42170:
[----:B------:R-:W-:Y:S01]  /*b010*/  IMAD.MOV.U32 R9, RZ, RZ, R8 ;  /* 0x000000ffff097224 */ /* 0x000fe200078e0008 */
[----:B------:R-:W-:Y:S01]  /*b020*/  MOV R11, R10 ;  /* 0x0000000a000b7202 */ /* 0x000fe20000000f00 */
[----:B------:R-:W-:Y:S02]  /*b030*/  IMAD.MOV.U32 R78, RZ, RZ, R81 ;  /* 0x000000ffff4e7224 */ /* 0x000fe400078e0051 */
[----:B------:R-:W-:Y:S02]  /*b040*/  IMAD.MOV.U32 R30, RZ, RZ, R29 ;  /* 0x000000ffff1e7224 */ /* 0x000fe400078e001d */
.L_x_42171:
[----:B------:R-:W-:Y:S05]  /*b050*/  BSYNC B1 ;  /* 0x0000000000017941 */ /* 0x000fea0003800000 */
.L_x_42169:
        /* <DEDUP_REMOVED lines=11> */
.L_x_42173:
[----:B------:R-:W-:Y:S01]  /*b110*/  IMAD.MOV.U32 R8, RZ, RZ, R9 ;  /* 0x000000ffff087224 */ /* 0x000fe200078e0009 */
[----:B------:R-:W-:Y:S01]  /*b120*/  MOV R10, R11 ;  /* 0x0000000b000a7202 */ /* 0x000fe20000000f00 */
[----:B------:R-:W-:Y:S02]  /*b130*/  IMAD.MOV.U32 R81, RZ, RZ, R80 ;  /* 0x000000ffff517224 */ /* 0x000fe400078e0050 */
[----:B------:R-:W-:Y:S02]  /*b140*/  IMAD.MOV.U32 R29, RZ, RZ, R28 ;  /* 0x000000ffff1d7224 */ /* 0x000fe400078e001c */
.L_x_42174:
[----:B------:R-:W-:Y:S05]  /*b150*/  BSYNC B1 ;  /* 0x0000000000017941 */ /* 0x000fea0003800000 */
.L_x_42172:
        /* <DEDUP_REMOVED lines=11> */
.L_x_42176:
[----:B------:R-:W-:Y:S01]  /*b210*/  IMAD.MOV.U32 R9, RZ, RZ, R8 ;  /* 0x000000ffff097224 */ /* 0x000fe200078e0008 */
[----:B------:R-:W-:Y:S01]  /*b220*/  MOV R11, R10 ;  /* 0x0000000a000b7202 */ /* 0x000fe20000000f00 */
[----:B------:R-:W-:Y:S02]  /*b230*/  IMAD.MOV.U32 R80, RZ, RZ, R83 ;  /* 0x000000ffff507224 */ /* 0x000fe400078e0053 */
[----:B------:R-:W-:Y:S02]  /*b240*/  IMAD.MOV.U32 R28, RZ, RZ, R27 ;  /* 0x000000ffff1c7224 */ /* 0x000fe400078e001b */
.L_x_42177:
[----:B------:R-:W-:Y:S05]  /*b250*/  BSYNC B1 ;  /* 0x0000000000017941 */ /* 0x000fea0003800000 */
.L_x_42175:
        /* <DEDUP_REMOVED lines=11> */
.L_x_42179:
[----:B------:R-:W-:Y:S01]  /*b310*/  IMAD.MOV.U32 R8, RZ, RZ, R9 ;  /* 0x000000ffff087224 */ /* 0x000fe200078e0009 */
[----:B------:R-:W-:Y:S01]  /*b320*/  MOV R10, R11 ;  /* 0x0000000b000a7202 */ /* 0x000fe20000000f00 */
[----:B------:R-:W-:Y:S02]  /*b330*/  IMAD.MOV.U32 R83, RZ, RZ, R82 ;  /* 0x000000ffff537224 */ /* 0x000fe400078e0052 */
[----:B------:R-:W-:Y:S02]  /*b340*/  IMAD.MOV.U32 R27, RZ, RZ, R26 ;  /* 0x000000ffff1b7224 */ /* 0x000fe400078e001a */
.L_x_42180:
[----:B------:R-:W-:Y:S05]  /*b350*/  BSYNC B1 ;  /* 0x0000000000017941 */ /* 0x000fea0003800000 */
.L_x_42178:
        /* <DEDUP_REMOVED lines=11> */
.L_x_42182:
[----:B------:R-:W-:Y:S01]  /*b410*/  IMAD.MOV.U32 R9, RZ, RZ, R8 ;  /* 0x000000ffff097224 */ /* 0x000fe200078e0008 */
[----:B------:R-:W-:Y:S01]  /*b420*/  MOV R11, R10 ;  /* 0x0000000a000b7202 */ /* 0x000fe20000000f00 */
[----:B------:R-:W-:Y:S02]  /*b430*/  IMAD.MOV.U32 R82, RZ, RZ, R87 ;  /* 0x000000ffff527224 */ /* 0x000fe400078e0057 */
[----:B------:R-:W-:Y:S02]  /*b440*/  IMAD.MOV.U32 R26, RZ, RZ, R25 ;  /* 0x000000ffff1a7224 */ /* 0x000fe400078e0019 */
.L_x_42183:
[----:B------:R-:W-:Y:S05]  /*b450*/  BSYNC B1 ;  /* 0x0000000000017941 */ /* 0x000fea0003800000 */
.L_x_42181:
        /* <DEDUP_REMOVED lines=11> */
.L_x_42185:
[----:B------:R-:W-:Y:S01]  /*b510*/  IMAD.MOV.U32 R87, RZ, RZ, R86 ;  /* 0x000000ffff577224 */ /* 0x000fe200078e0056 */
[----:B------:R-:W-:Y:S01]  /*b520*/  MOV R25, R24 ;  /* 0x0000001800197202 */ /* 0x000fe20000000f00 */
[--C-:B------:R-:W-:Y:S01]  /*b530*/  IMAD.MOV.U32 R8, RZ, RZ, R9.reuse ;  /* 0x000000ffff087224 */ /* 0x100fe200078e0009 */
[----:B------:R-:W-:Y:S01]  /*b540*/  MOV R24, R11 ;  /* 0x0000000b00187202 */ /* 0x000fe20000000f00 */
[----:B------:R-:W-:Y:S02]  /*b550*/  IMAD.MOV.U32 R86, RZ, RZ, R9 ;  /* 0x000000ffff567224 */ /* 0x000fe400078e0009 */
[----:B------:R-:W-:Y:S02]  /*b560*/  IMAD.MOV.U32 R10, RZ, RZ, R11 ;  /* 0x000000ffff0a7224 */ /* 0x000fe400078e000b */
.L_x_42186:
[----:B------:R-:W-:Y:S05]  /*b570*/  BSYNC B1 ;  /* 0x0000000000017941 */ /* 0x000fea0003800000 */
.L_x_42184:
[----:B------:R-:W-:Y:S01]  /*b580*/  IADD3 R4, R4, 0x4, RZ ;  /* 0x0000000404047810 */ /* 0x000fe20007ffe0ff */
[----:B------:R-:W-:Y:S01]  /*b590*/  @!P1 CALL.REL.NOINC `(.L_x_42187) ;  /* 0x0000001000009944 */ /* 0x000fe20003c00000 */
[----:B------:R-:W-:Y:S05]  /*b5a0*/  BRA `(.L_x_42188) ;  /* 0xffffe02000007947 */ /* 0x000fea000383ffff */
.L_x_42187:
[----:B------:R-:W-:Y:S02]  /*b5b0*/  FADD.FTZ R84, R84, R7 ;  /* 0x0000000754547221 */ /* 0x000fe40000010000 */
[----:B------:R-:W-:Y:S02]  /*b5c0*/  IMAD.MOV.U32 R85, RZ, RZ, R6 ;  /* 0x000000ffff557224 */ /* 0x000fe400078e0006 */
[----:B------:R-:W-:-:S02]  /*b5d0*/  IMAD.MOV.U32 R86, RZ, RZ, R8 ;  /* 0x000000ffff567224 */ /* 0x000fc400078e0008 */
[----:B------:R-:W-:Y:S02]  /*b5e0*/  IMAD.MOV.U32 R24, RZ, RZ, R10 ;  /* 0x000000ffff187224 */ /* 0x000fe400078e000a */
.L_x_42093:
[----:B------:R-:W-:Y:S05]  /*b5f0*/  BSYNC B0 ;  /* 0x0000000000007941 */ /* 0x000fea0003800000 */
.L_x_42092:
        /* <DEDUP_REMOVED lines=114> */
.L_x_42285:
        /* <DEDUP_REMOVED lines=20> */
.L_x_42192:
[----:B------:R-:W-:Y:S01]  /*be60*/  IMAD.MOV.U32 R8, RZ, RZ, R3 ;  /* 0x000000ffff087224 */ /* 0x000fe200078e0003 */
[----:B------:R-:W-:Y:S01]  /*be70*/  MOV R3, R2 ;  /* 0x0000000200037202 */ /* 0x000fe20000000f00 */
[----:B------:R-:W-:Y:S02]  /*be80*/  IMAD.MOV.U32 R10, RZ, RZ, R55 ;  /* 0x000000ffff0a7224 */ /* 0x000fe400078e0037 */
[----:B------:R-:W-:Y:S02]  /*be90*/  IMAD.MOV.U32 R55, RZ, RZ, R54 ;  /* 0x000000ffff377224 */ /* 0x000fe400078e0036 */
.L_x_42193:
[----:B------:R-:W-:Y:S05]  /*bea0*/  BSYNC B1 ;  /* 0x0000000000017941 */ /* 0x000fea0003800000 */
.L_x_42191:
        /* <DEDUP_REMOVED lines=11> */
.L_x_42195:
[----:B------:R-:W-:Y:S01]  /*bf60*/  IMAD.MOV.U32 R9, RZ, RZ, R8 ;  /* 0x000000ffff097224 */ /* 0x000fe200078e0008 */
[----:B------:R-:W-:Y:S01]  /*bf70*/  MOV R2, R57 ;  /* 0x0000003900027202 */ /* 0x000fe20000000f00 */
[----:B------:R-:W-:Y:S02]  /*bf80*/  IMAD.MOV.U32 R11, RZ, RZ, R10 ;  /* 0x000000ffff0b7224 */ /* 0x000fe400078e000a */
[----:B------:R-:W-:Y:S02]  /*bf90*/  IMAD.MOV.U32 R54, RZ, RZ, R53 ;  /* 0x000000ffff367224 */ /* 0x000fe400078e0035 */
.L_x_42196:
[----:B------:R-:W-:Y:S05]  /*bfa0*/  BSYNC B1 ;  /* 0x0000000000017941 */ /* 0x000fea0003800000 */
.L_x_42194:
        /* <DEDUP_REMOVED lines=11> */
.L_x_42198:
[----:B------:R-:W-:Y:S01]  /*c060*/  IMAD.MOV.U32 R8, RZ, RZ, R9 ;  /* 0x000000ffff087224 */ /* 0x000fe200078e0009 */
[----:B------:R-:W-:Y:S01]  /*c070*/  MOV R57, R56 ;  /* 0x0000003800397202 */ /* 0x000fe20000000f00 */
[----:B------:R-:W-:Y:S02]  /*c080*/  IMAD.MOV.U32 R10, RZ, RZ, R11 ;  /* 0x000000ffff0a7224 */ /* 0x000fe400078e000b */
[----:B------:R-:W-:Y:S02]  /*c090*/  IMAD.MOV.U32 R53, RZ, RZ, R52 ;  /* 0x000000ffff357224 */ /* 0x000fe400078e0034 */
.L_x_42199:
[----:B------:R-:W-:Y:S05]  /*c0a0*/  BSYNC B1 ;  /* 0x0000000000017941 */ /* 0x000fea0003800000 */
.L_x_42197:
        /* <DEDUP_REMOVED lines=11> */
.L_x_42201:
[----:B------:R-:W-:Y:S01]  /*c160*/  IMAD.MOV.U32 R9, RZ, RZ, R8 ;  /* 0x000000ffff097224 */ /* 0x000fe200078e0008 */
[----:B------:R-:W-:Y:S01]  /*c170*/  MOV R56, R59 ;  /* 0x0000003b00387202 */ /* 0x000fe20000000f00 */
[----:B------:R-:W-:Y:S02]  /*c180*/  IMAD.MOV.U32 R11, RZ, RZ, R10 ;  /* 0x000000ffff0b7224 */ /* 0x000fe400078e000a */
[----:B------:R-:W-:Y:S02]  /*c190*/  IMAD.MOV.U32 R52, RZ, RZ, R51 ;  /* 0x000000ffff347224 */ /* 0x000fe400078e0033 */
.L_x_42202:
[----:B------:R-:W-:Y:S05]  /*c1a0*/  BSYNC B1 ;  /* 0x0000000000017941 */ /* 0x000fea0003800000 */
.L_x_42200:
        /* <DEDUP_REMOVED lines=11> */
.L_x_42204:
[----:B------:R-:W-:Y:S01]  /*c260*/  IMAD.MOV.U32 R8, RZ, RZ, R9 ;  /* 0x000000ffff087224 */ /* 0x000fe200078e0009 */
[----:B------:R-:W-:Y:S01]  /*c270*/  MOV R59, R58 ;  /* 0x0000003a003b7202 */ /* 0x000fe20000000f00 */
[----:B------:R-:W-:Y:S02]  /*c280*/  IMAD.MOV.U32 R10, RZ, RZ, R11 ;  /* 0x000000ffff0a7224 */ /* 0x000fe400078e000b */
[----:B------:R-:W-:Y:S02]  /*c290*/  IMAD.MOV.U32 R51, RZ, RZ, R50 ;  /* 0x000000ffff337224 */ /* 0x000fe400078e0032 */
.L_x_42205:
[----:B------:R-:W-:Y:S05]  /*c2a0*/  BSYNC B1 ;  /* 0x0000000000017941 */ /* 0x000fea0003800000 */
.L_x_42203:
        /* <DEDUP_REMOVED lines=11> */
.L_x_42207:
[----:B------:R-:W-:Y:S01]  /*c360*/  IMAD.MOV.U32 R9, RZ, RZ, R8 ;  /* 0x000000ffff097224 */ /* 0x000fe200078e0008 */
[----:B------:R-:W-:Y:S01]  /*c370*/  MOV R58, R61 ;  /* 0x0000003d003a7202 */ /* 0x000fe20000000f00 */
[----:B------:R-:W-:Y:S02]  /*c380*/  IMAD.MOV.U32 R11, RZ, RZ, R10 ;  /* 0x000000ffff0b7224 */ /* 0x000fe400078e000a */
[----:B------:R-:W-:Y:S02]  /*c390*/  IMAD.MOV.U32 R50, RZ, RZ, R49 ;  /* 0x000000ffff327224 */ /* 0x000fe400078e0031 */
.L_x_42208:
[----:B------:R-:W-:Y:S05]  /*c3a0*/  BSYNC B1 ;  /* 0x0000000000017941 */ /* 0x000fea0003800000 */
.L_x_42206:
        /* <DEDUP_REMOVED lines=11> */
.L_x_42210:
[----:B------:R-:W-:Y:S01]  /*c460*/  IMAD.MOV.U32 R8, RZ, RZ, R9 ;  /* 0x000000ffff087224 */ /* 0x000fe200078e0009 */
[----:B------:R-:W-:Y:S01]  /*c470*/  MOV R61, R60 ;  /* 0x0000003c003d7202 */ /* 0x000fe20000000f00 */
[----:B------:R-:W-:Y:S02]  /*c480*/  IMAD.MOV.U32 R10, RZ, RZ, R11 ;  /* 0x000000ffff0a7224 */ /* 0x000fe400078e000b */
[----:B------:R-:W-:Y:S02]  /*c490*/  IMAD.MOV.U32 R49, RZ, RZ, R48 ;  /* 0x000000ffff317224 */ /* 0x000fe400078e0030 */
.L_x_42211:
[----:B------:R-:W-:Y:S05]  /*c4a0*/  BSYNC B1 ;  /* 0x0000000000017941 */ /* 0x000fea0003800000 */
.L_x_42209:
        /* <DEDUP_REMOVED lines=11> */
.L_x_42213:
[----:B------:R-:W-:Y:S01]  /*c560*/  IMAD.MOV.U32 R9, RZ, RZ, R8 ;  /* 0x000000ffff097224 */ /* 0x000fe200078e0008 */
[----:B------:R-:W-:Y:S01]  /*c570*/  MOV R60, R63 ;  /* 0x0000003f003c7202 */ /* 0x000fe20000000f00 */
[----:B------:R-:W-:Y:S02]  /*c580*/  IMAD.MOV.U32 R11, RZ, RZ, R10 ;  /* 0x000000ffff0b7224 */ /* 0x000fe400078e000a */
[----:B------:R-:W-:Y:S02]  /*c590*/  IMAD.MOV.U32 R48, RZ, RZ, R47 ;  /* 0x000000ffff307224 */ /* 0x000fe400078e002f */
.L_x_42214:
[----:B------:R-:W-:Y:S05]  /*c5a0*/  BSYNC B1 ;  /* 0x0000000000017941 */ /* 0x000fea0003800000 */
.L_x_42212:
        /* <DEDUP_REMOVED lines=11> */
.L_x_42216:
[----:B------:R-:W-:Y:S01]  /*c660*/  IMAD.MOV.U32 R8, RZ, RZ, R9 ;  /* 0x000000ffff087224 */ /* 0x000fe200078e0009 */
[----:B------:R-:W-:Y:S01]  /*c670*/  MOV R63, R62 ;  /* 0x0000003e003f7202 */ /* 0x000fe20000000f00 */
[----:B------:R-:W-:Y:S02]  /*c680*/  IMAD.MOV.U32 R10, RZ, RZ, R11 ;  /* 0x000000ffff0a7224 */ /* 0x000fe400078e000b */
[----:B------:R-:W-:Y:S02]  /*c690*/  IMAD.MOV.U32 R47, RZ, RZ, R46 ;  /* 0x000000ffff2f7224 */ /* 0x000fe400078e002e */
.L_x_42217:
[----:B------:R-:W-:Y:S05]  /*c6a0*/  BSYNC B1 ;  /* 0x0000000000017941 */ /* 0x000fea0003800000 */
.L_x_42215:
        /* <DEDUP_REMOVED lines=11> */
.L_x_42219:
[----:B------:R-:W-:Y:S01]  /*c760*/  IMAD.MOV.U32 R9, RZ, RZ, R8 ;  /* 0x000000ffff097224 */ /* 0x000fe200078e0008 */
[----:B------:R-:W-:Y:S01]  /*c770*/  MOV R62, R65 ;  /* 0x00000041003e7202 */ /* 0x000fe20000000f00 */
[----:B------:R-:W-:Y:S02]  /*c780*/  IMAD.MOV.U32 R11, RZ, RZ, R10 ;  /* 0x000000ffff0b7224 */ /* 0x000fe400078e000a */
[----:B------:R-:W-:Y:S02]  /*c790*/  IMAD.MOV.U32 R46, RZ, RZ, R45 ;  /* 0x000000ffff2e7224 */ /* 0x000fe400078e002d */
.L_x_42220:
[----:B------:R-:W-:Y:S05]  /*c7a0*/  BSYNC B1 ;  /* 0x0000000000017941 */ /* 0x000fea0003800000 */
.L_x_42218:
        /* <DEDUP_REMOVED lines=11> */
.L_x_42222:
[----:B------:R-:W-:Y:S01]  /*c860*/  IMAD.MOV.U32 R8, RZ, RZ, R9 ;  /* 0x000000ffff087224 */ /* 0x000fe200078e0009 */
[----:B------:R-:W-:Y:S01]  /*c870*/  MOV R65, R64 ;  /* 0x0000004000417202 */ /* 0x000fe20000000f00 */
[----:B------:R-:W-:Y:S02]  /*c880*/  IMAD.MOV.U32 R10, RZ, RZ, R11 ;  /* 0x000000ffff0a7224 */ /* 0x000fe400078e000b */
[----:B------:R-:W-:Y:S02]  /*c890*/  IMAD.MOV.U32 R45, RZ, RZ, R44 ;  /* 0x000000ffff2d7224 */ /* 0x000fe400078e002c */
.L_x_42223:
[----:B------:R-:W-:Y:S05]  /*c8a0*/  BSYNC B1 ;  /* 0x0000000000017941 */ /* 0x000fea0003800000 */
.L_x_42221:
        /* <DEDUP_REMOVED lines=11> */
.L_x_42225:
[----:B------:R-:W-:Y:S01]  /*c960*/  IMAD.MOV.U32 R9, RZ, RZ, R8 ;  /* 0x000000ffff097224 */ /* 0x000fe200078e0008 */
[----:B------:R-:W-:Y:S01]  /*c970*/  MOV R64, R67 ;  /* 0x0000004300407202 */ /* 0x000fe20000000f00 */
[----:B------:R-:W-:Y:S02]  /*c980*/  IMAD.MOV.U32 R11, RZ, RZ, R10 ;  /* 0x000000ffff0b7224 */ /* 0x000fe400078e000a */
[----:B------:R-:W-:Y:S02]  /*c990*/  IMAD.MOV.U32 R44, RZ, RZ, R43 ;  /* 0x000000ffff2c7224 */ /* 0x000fe400078e002b */
.L_x_42226:
[----:B------:R-:W-:Y:S05]  /*c9a0*/  BSYNC B1 ;  /* 0x0000000000017941 */ /* 0x000fea0003800000 */
.L_x_42224:
        /* <DEDUP_REMOVED lines=11> */
.L_x_42228:
[----:B------:R-:W-:Y:S01]  /*ca60*/  IMAD.MOV.U32 R8, RZ, RZ, R9 ;  /* 0x000000ffff087224 */ /* 0x000fe200078e0009 */
[----:B------:R-:W-:Y:S01]  /*ca70*/  MOV R67, R66 ;  /* 0x0000004200437202 */ /* 0x000fe20000000f00 */
[----:B------:R-:W-:Y:S02]  /*ca80*/  IMAD.MOV.U32 R10, RZ, RZ, R11 ;  /* 0x000000ffff0a7224 */ /* 0x000fe400078e000b */
[----:B------:R-:W-:Y:S02]  /*ca90*/  IMAD.MOV.U32 R43, RZ, RZ, R42 ;  /* 0x000000ffff2b7224 */ /* 0x000fe400078e002a */
.L_x_42229:
[----:B------:R-:W-:Y:S05]  /*caa0*/  BSYNC B1 ;  /* 0x0000000000017941 */ /* 0x000fea0003800000 */
.L_x_42227:
        /* <DEDUP_REMOVED lines=11> */
.L_x_42231:
[----:B------:R-:W-:Y:S01]  /*cb60*/  IMAD.MOV.U32 R9, RZ, RZ, R8 ;  /* 0x000000ffff097224 */ /* 0x000fe200078e0008 */
[----:B------:R-:W-:Y:S01]  /*cb70*/  MOV R66, R69 ;  /* 0x0000004500427202 */ /* 0x000fe20000000f00 */
[----:B------:R-:W-:Y:S02]  /*cb80*/  IMAD.MOV.U32 R11, RZ, RZ, R10 ;  /* 0x000000ffff0b7224 */ /* 0x000fe400078e000a */
[----:B------:R-:W-:Y:S02]  /*cb90*/  IMAD.MOV.U32 R42, RZ, RZ, R41 ;  /* 0x000000ffff2a7224 */ /* 0x000fe400078e0029 */
.L_x_42232:
[----:B------:R-:W-:Y:S05]  /*cba0*/  BSYNC B1 ;  /* 0x0000000000017941 */ /* 0x000fea0003800000 */
.L_x_42230:
        /* <DEDUP_REMOVED lines=11> */
.L_x_42234:
[----:B------:R-:W-:Y:S01]  /*cc60*/  IMAD.MOV.U32 R8, RZ, RZ, R9 ;  /* 0x000000ffff087224 */ /* 0x000fe200078e0009 */
[----:B------:R-:W-:Y:S01]  /*cc70*/  MOV R69, R68 ;  /* 0x0000004400457202 */ /* 0x000fe20000000f00 */
[----:B------:R-:W-:Y:S02]  /*cc80*/  IMAD.MOV.U32 R10, RZ, RZ, R11 ;  /* 0x000000ffff0a7224 */ /* 0x000fe400078e000b */
[----:B------:R-:W-:Y:S02]  /*cc90*/  IMAD.MOV.U32 R41, RZ, RZ, R40 ;  /* 0x000000ffff297224 */ /* 0x000fe400078e0028 */
.L_x_42235:
[----:B------:R-:W-:Y:S05]  /*cca0*/  BSYNC B1 ;  /* 0x0000000000017941 */ /* 0x000fea0003800000 */
.L_x_42233:
        /* <DEDUP_REMOVED lines=11> */
.L_x_42237:
[----:B------:R-:W-:Y:S01]  /*cd60*/  IMAD.MOV.U32 R9, RZ, RZ, R8 ;  /* 0x000000ffff097224 */ /* 0x000fe200078e0008 */
[----:B------:R-:W-:Y:S01]  /*cd70*/  MOV R68, R71 ;  /* 0x0000004700447202 */ /* 0x000fe20000000f00 */
[----:B------:R-:W-:Y:S02]  /*cd80*/  IMAD.MOV.U32 R11, RZ, RZ, R10 ;  /* 0x000000ffff0b7224 */ /* 0x000fe400078e000a */
[----:B------:R-:W-:Y:S02]  /*cd90*/  IMAD.MOV.U32 R40, RZ, RZ, R39 ;  /* 0x000000ffff287224 */ /* 0x000fe400078e0027 */
.L_x_42238:
[----:B------:R-:W-:Y:S05]  /*cda0*/  BSYNC B1 ;  /* 0x0000000000017941 */ /* 0x000fea0003800000 */
.L_x_42236:
        /* <DEDUP_REMOVED lines=11> */
.L_x_42240:
[----:B------:R-:W-:Y:S01]  /*ce60*/  IMAD.MOV.U32 R8, RZ, RZ, R9 ;  /* 0x000000ffff087224 */ /* 0x000fe200078e0009 */
[----:B------:R-:W-:Y:S01]  /*ce70*/  MOV R71, R70 ;  /* 0x0000004600477202 */ /* 0x000fe20000000f00 */
[----:B------:R-:W-:Y:S02]  /*ce80*/  IMAD.MOV.U32 R10, RZ, RZ, R11 ;  /* 0x000000ffff0a7224 */ /* 0x000fe400078e000b */
[----:B------:R-:W-:Y:S02]  /*ce90*/  IMAD.MOV.U32 R39, RZ, RZ, R38 ;  /* 0x000000ffff277224 */ /* 0x000fe400078e0026 */
.L_x_42241:
[----:B------:R-:W-:Y:S05]  /*cea0*/  BSYNC B1 ;  /* 0x0000000000017941 */ /* 0x000fea0003800000 */
.L_x_42239:
        /* <DEDUP_REMOVED lines=11> */
.L_x_42243:
[----:B------:R-:W-:Y:S01]  /*cf60*/  IMAD.MOV.U32 R9, RZ, RZ, R8 ;  /* 0x000000ffff097224 */ /* 0x000fe200078e0008 */
[----:B------:R-:W-:Y:S01]  /*cf70*/  MOV R70, R73 ;  /* 0x0000004900467202 */ /* 0x000fe20000000f00 */
[----:B------:R-:W-:Y:S02]  /*cf80*/  IMAD.MOV.U32 R11, RZ, RZ, R10 ;  /* 0x000000ffff0b7224 */ /* 0x000fe400078e000a */
[----:B------:R-:W-:Y:S02]  /*cf90*/  IMAD.MOV.U32 R38, RZ, RZ, R37 ;  /* 0x000000ffff267224 */ /* 0x000fe400078e0025 */
.L_x_42244:
[----:B------:R-:W-:Y:S05]  /*cfa0*/  BSYNC B1 ;  /* 0x0000000000017941 */ /* 0x000fea0003800000 */
.L_x_42242:
        /* <DEDUP_REMOVED lines=11> */
.L_x_42246:
[----:B------:R-:W-:Y:S01]  /*d060*/  IMAD.MOV.U32 R8, RZ, RZ, R9 ;  /* 0x000000ffff087224 */ /* 0x000fe200078e0009 */
[----:B------:R-:W-:Y:S01]  /*d070*/  MOV R73, R72 ;  /* 0x0000004800497202 */ /* 0x000fe20000000f00 */
[----:B------:R-:W-:Y:S02]  /*d080*/  IMAD.MOV.U32 R10, RZ, RZ, R11 ;  /* 0x000000ffff0a7224 */ /* 0x000fe400078e000b */
[----:B------:R-:W-:Y:S02]  /*d090*/  IMAD.MOV.U32 R37, RZ, RZ, R36 ;  /* 0x000000ffff257224 */ /* 0x000fe400078e0024 */
.L_x_42247:
[----:B------:R-:W-:Y:S05]  /*d0a0*/  BSYNC B1 ;  /* 0x0000000000017941 */ /* 0x000fea0003800000 */
.L_x_42245:
        /* <DEDUP_REMOVED lines=11> */
.L_x_42249:
[----:B------:R-:W-:Y:S01]  /*d160*/  IMAD.MOV.U32 R9, RZ, RZ, R8 ;  /* 0x000000ffff097224 */ /* 0x000fe200078e0008 */
[----:B------:R-:W-:Y:S01]  /*d170*/  MOV R72, R75 ;  /* 0x0000004b00487202 */ /* 0x000fe20000000f00 */
[----:B------:R-:W-:Y:S02]  /*d180*/  IMAD.MOV.U32 R11, RZ, RZ, R10 ;  /* 0x000000ffff0b7224 */ /* 0x000fe400078e000a */
[----:B------:R-:W-:Y:S02]  /*d190*/  IMAD.MOV.U32 R36, RZ, RZ, R35 ;  /* 0x000000ffff247224 */ /* 0x000fe400078e0023 */
.L_x_42250:
[----:B------:R-:W-:Y:S05]  /*d1a0*/  BSYNC B1 ;  /* 0x0000000000017941 */ /* 0x000fea0003800000 */
.L_x_42248:
        /* <DEDUP_REMOVED lines=11> */
.L_x_42252:
[----:B------:R-:W-:Y:S01]  /*d260*/  IMAD.MOV.U32 R8, RZ, RZ, R9 ;  /* 0x000000ffff087224 */ /* 0x000fe200078e0009 */
[----:B------:R-:W-:Y:S01]  /*d270*/  MOV R75, R74 ;  /* 0x0000004a004b7202 */ /* 0x000fe20000000f00 */
[----:B------:R-:W-:Y:S02]  /*d280*/  IMAD.MOV.U32 R10, RZ, RZ, R11 ;  /* 0x000000ffff0a7224 */ /* 0x000fe400078e000b */
[----:B------:R-:W-:Y:S02]  /*d290*/  IMAD.MOV.U32 R35, RZ, RZ, R34 ;  /* 0x000000ffff237224 */ /* 0x000fe400078e0022 */
.L_x_42253:
[----:B------:R-:W-:Y:S05]  /*d2a0*/  BSYNC B1 ;  /* 0x0000000000017941 */ /* 0x000fea0003800000 */
.L_x_42251:
        /* <DEDUP_REMOVED lines=11> */
.L_x_42255:
[----:B------:R-:W-:Y:S01]  /*d360*/  IMAD.MOV.U32 R9, RZ, RZ, R8 ;  /* 0x000000ffff097224 */ /* 0x000fe200078e0008 */
[----:B------:R-:W-:Y:S01]  /*d370*/  MOV R74, R77 ;  /* 0x0000004d004a7202 */ /* 0x000fe20000000f00 */
[----:B------:R-:W-:Y:S02]  /*d380*/  IMAD.MOV.U32 R11, RZ, RZ, R10 ;  /* 0x000000ffff0b7224 */ /* 0x000fe400078e000a */
[----:B------:R-:W-:Y:S02]  /*d390*/  IMAD.MOV.U32 R34, RZ, RZ, R33 ;  /* 0x000000ffff227224 */ /* 0x000fe400078e0021 */
.L_x_42256:
[----:B------:R-:W-:Y:S05]  /*d3a0*/  BSYNC B1 ;  /* 0x0000000000017941 */ /* 0x000fea0003800000 */
.L_x_42254:
        /* <DEDUP_REMOVED lines=11> */
.L_x_42258:
[----:B------:R-:W-:Y:S01]  /*d460*/  IMAD.MOV.U32 R8, RZ, RZ, R9 ;  /* 0x000000ffff087224 */ /* 0x000fe200078e0009 */
[----:B------:R-:W-:Y:S01]  /*d470*/  MOV R77, R76 ;  /* 0x0000004c004d7202 */ /* 0x000fe20000000f00 */
[----:B------:R-:W-:Y:S02]  /*d480*/  IMAD.MOV.U32 R10, RZ, RZ, R11 ;  /* 0x000000ffff0a7224 */ /* 0x000fe400078e000b */
[----:B------:R-:W-:Y:S02]  /*d490*/  IMAD.MOV.U32 R33, RZ, RZ, R32 ;  /* 0x000000ffff217224 */ /* 0x000fe400078e0020 */
.L_x_42259:
[----:B------:R-:W-:Y:S05]  /*d4a0*/  BSYNC B1 ;  /* 0x0000000000017941 */ /* 0x000fea0003800000 */
.L_x_42257:
        /* <DEDUP_REMOVED lines=11> */
.L_x_42261:
[----:B------:R-:W-:Y:S01]  /*d560*/  IMAD.MOV.U32 R9, RZ, RZ, R8 ;  /* 0x000000ffff097224 */ /* 0x000fe200078e0008 */
[----:B------:R-:W-:Y:S01]  /*d570*/  MOV R76, R79 ;  /* 0x0000004f004c7202 */ /* 0x000fe20000000f00 */
[----:B------:R-:W-:Y:S02]  /*d580*/  IMAD.MOV.U32 R11, RZ, RZ, R10 ;  /* 0x000000ffff0b7224 */ /* 0x000fe400078e000a */
[----:B------:R-:W-:Y:S02]  /*d590*/  IMAD.MOV.U32 R32, RZ, RZ, R31 ;  /* 0x000000ffff207224 */ /* 0x000fe400078e001f */
.L_x_42262:
[----:B------:R-:W-:Y:S05]  /*d5a0*/  BSYNC B1 ;  /* 0x0000000000017941 */ /* 0x000fea0003800000 */
.L_x_42260:
        /* <DEDUP_REMOVED lines=11> */
.L_x_42264:
[----:B------:R-:W-:Y:S01]  /*d660*/  IMAD.MOV.U32 R8, RZ, RZ, R9 ;  /* 0x000000ffff087224 */ /* 0x000fe200078e0009 */
[----:B------:R-:W-:Y:S01]  /*d670*/  MOV R79, R78 ;  /* 0x0000004e004f7202 */ /* 0x000fe20000000f00 */
[----:B------:R-:W-:Y:S02]  /*d680*/  IMAD.MOV.U32 R10, RZ, RZ, R11 ;  /* 0x000000ffff0a7224 */ /* 0x000fe400078e000b */
[----:B------:R-:W-:Y:S02]  /*d690*/  IMAD.MOV.U32 R31, RZ, RZ, R30 ;  /* 0x000000ffff1f7224 */ /* 0x000fe400078e001e */
.L_x_42265:
[----:B------:R-:W-:Y:S05]  /*d6a0*/  BSYNC B1 ;  /* 0x0000000000017941 */ /* 0x000fea0003800000 */
.L_x_42263:
        /* <DEDUP_REMOVED lines=11> */
.L_x_42267:
[----:B------:R-:W-:Y:S01]  /*d760*/  IMAD.MOV.U32 R9, RZ, RZ, R8 ;  /* 0x000000ffff097224 */ /* 0x000fe200078e0008 */
[----:B------:R-:W-:Y:S01]  /*d770*/  MOV R78, R81 ;  /* 0x00000051004e7202 */ /* 0x000fe20000000f00 */
[----:B------:R-:W-:Y:S02]  /*d780*/  IMAD.MOV.U32 R11, RZ, RZ, R10 ;  /* 0x000000ffff0b7224 */ /* 0x000fe400078e000a */
[----:B------:R-:W-:Y:S02]  /*d790*/  IMAD.MOV.U32 R30, RZ, RZ, R29 ;  /* 0x000000ffff1e7224 */ /* 0x000fe400078e001d */
.L_x_42268:
[----:B------:R-:W-:Y:S05]  /*d7a0*/  BSYNC B1 ;  /* 0x0000000000017941 */ /* 0x000fea0003800000 */
.L_x_42266:
        /* <DEDUP_REMOVED lines=11> */
.L_x_42270:
[----:B------:R-:W-:Y:S01]  /*d860*/  IMAD.MOV.U32 R8, RZ, RZ, R9 ;  /* 0x000000ffff087224 */ /* 0x000fe200078e0009 */
[----:B------:R-:W-:Y:S01]  /*d870*/  MOV R81, R80 ;  /* 0x0000005000517202 */ /* 0x000fe20000000f00 */
[----:B------:R-:W-:Y:S02]  /*d880*/  IMAD.MOV.U32 R10, RZ, RZ, R11 ;  /* 0x000000ffff0a7224 */ /* 0x000fe400078e000b */
[----:B------:R-:W-:Y:S02]  /*d890*/  IMAD.MOV.U32 R29, RZ, RZ, R28 ;  /* 0x000000ffff1d7224 */ /* 0x000fe400078e001c */
.L_x_42271:
[----:B------:R-:W-:Y:S05]  /*d8a0*/  BSYNC B1 ;  /* 0x0000000000017941 */ /* 0x000fea0003800000 */
.L_x_42269:
        /* <DEDUP_REMOVED lines=11> */
.L_x_42273:
[----:B------:R-:W-:Y:S01]  /*d960*/  IMAD.MOV.U32 R9, RZ, RZ, R8 ;  /* 0x000000ffff097224 */ /* 0x000fe200078e0008 */
[----:B------:R-:W-:Y:S01]  /*d970*/  MOV R80, R83 ;  /* 0x0000005300507202 */ /* 0x000fe20000000f00 */
[----:B------:R-:W-:Y:S02]  /*d980*/  IMAD.MOV.U32 R11, RZ, RZ, R10 ;  /* 0x000000ffff0b7224 */ /* 0x000fe400078e000a */
[----:B------:R-:W-:Y:S02]  /*d990*/  IMAD.MOV.U32 R28, RZ, RZ, R27 ;  /* 0x000000ffff1c7224 */ /* 0x000fe400078e001b */
.L_x_42274:
[----:B------:R-:W-:Y:S05]  /*d9a0*/  BSYNC B1 ;  /* 0x0000000000017941 */ /* 0x000fea0003800000 */
.L_x_42272:
        /* <DEDUP_REMOVED lines=11> */
.L_x_42276:
[----:B------:R-:W-:Y:S01]  /*da60*/  IMAD.MOV.U32 R8, RZ, RZ, R9 ;  /* 0x000000ffff087224 */ /* 0x000fe200078e0009 */
[----:B------:R-:W-:Y:S01]  /*da70*/  MOV R83, R82 ;  /* 0x0000005200537202 */ /* 0x000fe20000000f00 */
[----:B------:R-:W-:Y:S02]  /*da80*/  IMAD.MOV.U32 R10, RZ, RZ, R11 ;  /* 0x000000ffff0a7224 */ /* 0x000fe400078e000b */
[----:B------:R-:W-:Y:S02]  /*da90*/  IMAD.MOV.U32 R27, RZ, RZ, R26 ;  /* 0x000000ffff1b7224 */ /* 0x000fe400078e001a */
.L_x_42277:
[----:B------:R-:W-:Y:S05]  /*daa0*/  BSYNC B1 ;  /* 0x0000000000017941 */ /* 0x000fea0003800000 */
.L_x_42275:
        /* <DEDUP_REMOVED lines=11> */
.L_x_42279:
[----:B------:R-:W-:Y:S01]  /*db60*/  IMAD.MOV.U32 R9, RZ, RZ, R8 ;  /* 0x000000ffff097224 */ /* 0x000fe200078e0008 */
[----:B------:R-:W-:Y:S01]  /*db70*/  MOV R82, R87 ;  /* 0x0000005700527202 */ /* 0x000fe20000000f00 */
[----:B------:R-:W-:Y:S02]  /*db80*/  IMAD.MOV.U32 R11, RZ, RZ, R10 ;  /* 0x000000ffff0b7224 */ /* 0x000fe400078e000a */
[----:B------:R-:W-:Y:S02]  /*db90*/  IMAD.MOV.U32 R26, RZ, RZ, R25 ;  /* 0x000000ffff1a7224 */ /* 0x000fe400078e0019 */
.L_x_42280:
[----:B------:R-:W-:Y:S05]  /*dba0*/  BSYNC B1 ;  /* 0x0000000000017941 */ /* 0x000fea0003800000 */
.L_x_42278:
        /* <DEDUP_REMOVED lines=11> */
.L_x_42282:
[----:B------:R-:W-:Y:S01]  /*dc60*/  IMAD.MOV.U32 R87, RZ, RZ, R86 ;  /* 0x000000ffff577224 */ /* 0x000fe200078e0056 */
[----:B------:R-:W-:Y:S01]  /*dc70*/  MOV R8, R9 ;  /* 0x0000000900087202 */ /* 0x000fe20000000f00 */
[----:B------:R-:W-:Y:S02]  /*dc80*/  IMAD.MOV.U32 R25, RZ, RZ, R24 ;  /* 0x000000ffff197224 */ /* 0x000fe400078e0018 */
[----:B------:R-:W-:Y:S02]  /*dc90*/  IMAD.MOV.U32 R86, RZ, RZ, R9 ;  /* 0x000000ffff567224 */ /* 0x000fe400078e0009 */
[--C-:B------:R-:W-:Y:S02]  /*dca0*/  IMAD.MOV.U32 R10, RZ, RZ, R11.reuse ;  /* 0x000000ffff0a7224 */ /* 0x100fe400078e000b */
[----:B------:R-:W-:Y:S02]  /*dcb0*/  IMAD.MOV.U32 R24, RZ, RZ, R11 ;  /* 0x000000ffff187224 */ /* 0x000fe400078e000b */
.L_x_42283:
[----:B------:R-:W-:Y:S05]  /*dcc0*/  BSYNC B1 ;  /* 0x0000000000017941 */ /* 0x000fea0003800000 */
.L_x_42281:
[----:B------:R-:W-:Y:S01]  /*dcd0*/  IADD3 R0, R0, 0x4, RZ ;  /* 0x0000000400007810 */ /* 0x000fe20007ffe0ff */
[----:B------:R-:W-:Y:S01]  /*dce0*/  @!P1 CALL.REL.NOINC `(.L_x_42284) ;  /* 0x0000001000009944 */ /* 0x000fe20003c00000 */
[----:B------:R-:W-:Y:S05]  /*dcf0*/  BRA `(.L_x_42285) ;  /* 0xffffe02000007947 */ /* 0x000fea000383ffff */
.L_x_42284:
[----:B------:R-:W-:Y:S01]  /*dd00*/  FADD.FTZ R84, R84, R5 ;  /* 0x0000000554547221 */ /* 0x000fe20000010000 */
[----:B------:R-:W-:Y:S01]  /*dd10*/  MOV R85, R7 ;  /* 0x0000000700557202 */ /* 0x000fe20000000f00 */
[----:B------:R-:W-:-:S02]  /*dd20*/  IMAD.MOV.U32 R86, RZ, RZ, R8 ;  /* 0x000000ffff567224 */ /* 0x000fc400078e0008 */
[----:B------:R-:W-:Y:S02]  /*dd30*/  IMAD.MOV.U32 R24, RZ, RZ, R10 ;  /* 0x000000ffff187224 */ /* 0x000fe400078e000a */
.L_x_42190:
[----:B------:R-:W-:Y:S05]  /*dd40*/  BSYNC B0 ;  /* 0x0000000000007941 */ /* 0x000fea0003800000 */
.L_x_42189:
        /* <DEDUP_REMOVED lines=44> */
.L_x_42287:
[----:B------:R-:W-:Y:S05]  /*e010*/  BSYNC B0 ;  /* 0x0000000000007941 */ /* 0x000fea0003800000 */
.L_x_42286:
[----:B------:R-:W-:Y:S01]  /*e020*/  BAR.SYNC.DEFER_BLOCKING 0x0 ;  /* 0x0000000000007b1d */ /* 0x000fe20000010000 */
[----:B--2---:R-:W-:-:S05]  /*e030*/  ISETP.NE.AND P2, PT, R7, RZ, PT ;  /* 0x000000ff0700720c */ /* 0x004fca0003f45270 */
[----:B------:R-:W-:Y:S08]  /*e040*/  BSSY B0, `(.L_x_42288) ;  /* 0x0000242000007945 */ /* 0x000ff00003800000 */
[----:B------:R-:W-:Y:S05]  /*e050*/  @P2 BRA `(.L_x_42289) ;  /* 0x0000240000002947 */ /* 0x000fea0003800000 */
[----:B------:R-:W2:Y:S04]  /*e060*/  LDS.128 R20, [0x110] ;  /* 0x00011000ff147984 */ /* 0x000ea80000000c00 */
[----:B01----:R-:W0:Y:S04]  /*e070*/  LDS.128 R4, [0x120] ;  /* 0x00012000ff047984 */ /* 0x003e280000000c00 */
[----:B------:R-:W1:Y:S04]  /*e080*/  LDS.128 R8, [0x130] ;  /* 0x00013000ff087984 */ /* 0x000e680000000c00 */
[----:B------:R-:W3:Y:S04]  /*e090*/  LDS.128 R12, [0x140] ;  /* 0x00014000ff0c7984 */ /* 0x000ee80000000c00 */
[----:B------:R-:W4:Y:S04]  /*e0a0*/  LDS.128 R16, [0x150] ;  /* 0x00015000ff107984 */ /* 0x000f280000000c00 */
[----:B--2---:R-:W-:Y:S04]  /*e0b0*/  STL.64 [R1], R20 ;  /* 0x0000001401007387 */ /* 0x004fe80000100a00 */
[----:B------:R-:W2:Y:S04]  /*e0c0*/  LDL.64 R88, [R1] ;  /* 0x0000000001587983 */ /* 0x000ea80000100a00 */
[----:B------:R-:W-:Y:S04]  /*e0d0*/  STL.64 [R1+0x8], R22 ;  /* 0x0000081601007387 */ /* 0x000fe80000100a00 */
[----:B0-----:R-:W-:Y:S04]  /*e0e0*/  STL.64 [R1+0x10], R4 ;  /* 0x0000100401007387 */ /* 0x001fe80000100a00 */
[----:B------:R-:W-:Y:S04]  /*e0f0*/  STL.64 [R1+0x18], R6 ;  /* 0x0000180601007387 */ /* 0x000fe80000100a00 */
[----:B------:R-:W0:Y:S04]  /*e100*/  LDS.128 R20, [0x160] ;  /* 0x00016000ff147984 */ /* 0x000e280000000c00 */
[----:B------:R-:W5:Y:S04]  /*e110*/  LDS.128 R4, [0x170] ;  /* 0x00017000ff047984 */ /* 0x000f680000000c00 */
[----:B-1----:R-:W-:Y:S04]  /*e120*/  STL.64 [R1+0x20], R8 ;  /* 0x0000200801007387 */ /* 0x002fe80000100a00 */
[----:B------:R-:W-:Y:S04]  /*e130*/  STL.64 [R1+0x28], R10 ;  /* 0x0000280a01007387 */ /* 0x000fe80000100a00 */
[----:B------:R-:W1:Y:S04]  /*e140*/  LDS.128 R8, [0x180] ;  /* 0x00018000ff087984 */ /* 0x000e680000000c00 */
[----:B---3--:R-:W-:Y:S04]  /*e150*/  STL.64 [R1+0x30], R12 ;  /* 0x0000300c01007387 */ /* 0x008fe80000100a00 */
[----:B------:R-:W-:Y:S04]  /*e160*/  STL.64 [R1+0x38], R14 ;  /* 0x0000380e01007387 */ /* 0x000fe80000100a00 */
[----:B----4-:R-:W-:Y:S04]  /*e170*/  STL.64 [R1+0x40], R16 ;  /* 0x0000401001007387 */ /* 0x010fe80000100a00 */
[----:B------:R-:W-:Y:S04]  /*e180*/  STL.64 [R1+0x48], R18 ;  /* 0x0000481201007387 */ /* 0x000fe80000100a00 */
[----:B------:R-:W3:Y:S04]  /*e190*/  LDS.128 R12, [0x190] ;  /* 0x00019000ff0c7984 */ /* 0x000ee80000000c00 */
[----:B0-----:R-:W-:Y:S04]  /*e1a0*/  STL.64 [R1+0x50], R20 ;  /* 0x0000501401007387 */ /* 0x001fe80000100a00 */
[----:B------:R-:W-:Y:S04]  /*e1b0*/  STL.64 [R1+0x58], R22 ;  /* 0x0000581601007387 */ /* 0x000fe80000100a00 */
[----:B-----5:R-:W-:Y:S04]  /*e1c0*/  STL.64 [R1+0x60], R4 ;  /* 0x0000600401007387 */ /* 0x020fe80000100a00 */
[----:B------:R-:W-:Y:S04]  /*e1d0*/  STL.64 [R1+0x68], R6 ;  /* 0x0000680601007387 */ /* 0x000fe80000100a00 */
[----:B------:R-:W0:Y:S04]  /*e1e0*/  LDS.128 R16, [0x1a0] ;  /* 0x0001a000ff107984 */ /* 0x000e280000000c00 */
[----:B------:R-:W4:Y:S04]  /*e1f0*/  LDS.128 R20, [0x1b0] ;  /* 0x0001b000ff147984 */ /* 0x000f280000000c00 */
[----:B------:R-:W5:Y:S04]  /*e200*/  LDS.128 R4, [0x1c0] ;  /* 0x0001c000ff047984 */ /* 0x000f680000000c00 */
[----:B-1----:R-:W-:Y:S04]  /*e210*/  STL.64 [R1+0x70], R8 ;  /* 0x0000700801007387 */ /* 0x002fe80000100a00 */
[----:B------:R-:W-:Y:S04]  /*e220*/  STL.64 [R1+0x78], R10 ;  /* 0x0000780a01007387 */ /* 0x000fe80000100a00 */
[----:B------:R-:W1:Y:S04]  /*e230*/  LDS.128 R8, [0x1d0] ;  /* 0x0001d000ff087984 */ /* 0x000e680000000c00 */
[----:B---3--:R-:W-:Y:S04]  /*e240*/  STL.64 [R1+0x80], R12 ;  /* 0x0000800c01007387 */ /* 0x008fe80000100a00 */
[----:B------:R-:W-:Y:S04]  /*e250*/  STL.64 [R1+0x88], R14 ;  /* 0x0000880e01007387 */ /* 0x000fe80000100a00 */
[----:B------:R-:W3:Y:S04]  /*e260*/  LDS.128 R12, [0x1e0] ;  /* 0x0001e000ff0c7984 */ /* 0x000ee80000000c00 */
[----:B0-----:R-:W-:Y:S04]  /*e270*/  STL.64 [R1+0x90], R16 ;  /* 0x0000901001007387 */ /* 0x001fe80000100a00 */
[----:B------:R-:W-:Y:S04]  /*e280*/  STL.64 [R1+0x98], R18 ;  /* 0x0000981201007387 */ /* 0x000fe80000100a00 */
[----:B----4-:R-:W-:Y:S04]  /*e290*/  STL.64 [R1+0xa0], R20 ;  /* 0x0000a01401007387 */ /* 0x010fe80000100a00 */
[----:B------:R-:W-:Y:S04]  /*e2a0*/  STL.64 [R1+0xa8], R22 ;  /* 0x0000a81601007387 */ /* 0x000fe80000100a00 */
[----:B-----5:R-:W-:Y:S04]  /*e2b0*/  STL.64 [R1+0xb0], R4 ;  /* 0x0000b00401007387 */ /* 0x020fe80000100a00 */
[----:B------:R-:W0:Y:S04]  /*e2c0*/  LDS.128 R16, [0x1f0] ;  /* 0x0001f000ff107984 */ /* 0x000e280000000c00 */
[----:B------:R-:W4:Y:S04]  /*e2d0*/  LDS.128 R20, [0x200] ;  /* 0x00020000ff147984 */ /* 0x000f280000000c00 */
[----:B------:R-:W5:Y:S04]  /*e2e0*/  LDS.64 R4, [0x210] ;  /* 0x00021000ff047984 */ /* 0x000f680000000a00 */
[----:B------:R0:W-:Y:S04]  /*e2f0*/  STL.64 [R1+0xb8], R6 ;  /* 0x0000b80601007387 */ /* 0x0001e80000100a00 */
[----:B-1----:R1:W-:Y:S04]  /*e300*/  STL.64 [R1+0xc0], R8 ;  /* 0x0000c00801007387 */ /* 0x0023e80000100a00 */
[----:B------:R0:W-:Y:S04]  /*e310*/  STL.64 [R1+0xc8], R10 ;  /* 0x0000c80a01007387 */ /* 0x0001e80000100a00 */
[----:B---3--:R3:W-:Y:S04]  /*e320*/  STL.64 [R1+0xd0], R12 ;  /* 0x0000d00c01007387 */ /* 0x0087e80000100a00 */
[----:B------:R3:W-:Y:S04]  /*e330*/  STL.64 [R1+0xd8], R14 ;  /* 0x0000d80e01007387 */ /* 0x0007e80000100a00 */
[----:B0-----:R3:W-:Y:S04]  /*e340*/  STL.64 [R1+0xe0], R16 ;  /* 0x0000e01001007387 */ /* 0x0017e80000100a00 */
[----:B------:R3:W-:Y:S04]  /*e350*/  STL.64 [R1+0xe8], R18 ;  /* 0x0000e81201007387 */ /* 0x0007e80000100a00 */
[----:B----4-:R3:W-:Y:S04]  /*e360*/  STL.64 [R1+0xf0], R20 ;  /* 0x0000f01401007387 */ /* 0x0107e80000100a00 */
[----:B------:R3:W-:Y:S04]  /*e370*/  STL.64 [R1+0xf8], R22 ;  /* 0x0000f81601007387 */ /* 0x0007e80000100a00 */
[----:B-----5:R3:W-:Y:S01]  /*e380*/  STL.64 [R1+0x100], R4 ;  /* 0x0001000401007387 */ /* 0x0207e20000100a00 */
[----:B------:R-:W-:Y:S01]  /*e390*/  IMAD.MOV.U32 R6, RZ, RZ, RZ ;  /* 0x000000ffff067224 */ /* 0x000fe200078e00ff */
[----:B--2---:R-:W-:-:S04]  /*e3a0*/  FSETP.GT.FTZ.AND P0, PT, R85, R88, PT ;  /* 0x000000585500720b */ /* 0x004fc80003f14000 */
[----:B------:R-:W-:Y:S02]  /*e3b0*/  FSEL R0, R85, R88, P0 ;  /* 0x0000005855007208 */ /* 0x000fe40000000000 */
[----:B------:R-:W-:-:S05]  /*e3c0*/  FSEL R7, R88, R85, P0 ;  /* 0x0000005558077208 */ /* 0x000fca0000000000 */
[----:B------:R-:W-:-:S04]  /*e3d0*/  FADD.FTZ R7, -R0, R7 ;  /* 0x0000000700077221 */ /* 0x000fc80000010100 */
[----:B-1----:R-:W-:-:S06]  /*e3e0*/  FMUL.FTZ R8, R7, 1.4426950216293334961 ;  /* 0x3fb8aa3b07087820 */ /* 0x002fcc0000410000 */
[----:B------:R-:W0:Y:S01]  /*e3f0*/  MUFU.EX2 R8, R8 ;  /* 0x0000000800087308 */ /* 0x000e220000000800 */
[----:B------:R-:W-:Y:S01]  /*e400*/  FSEL R9, R89, R84, P0 ;  /* 0x0000005459097208 */ /* 0x000fe20000000000 */
[----:B------:R-:W-:Y:S01]  /*e410*/  IMAD.MOV.U32 R7, RZ, RZ, R1 ;  /* 0x000000ffff077224 */ /* 0x000fe200078e0001 */
[----:B------:R-:W-:-:S03]  /*e420*/  FSEL R84, R84, R89, P0 ;  /* 0x0000005954547208 */ /* 0x000fc60000000000 */
[----:B0--3--:R-:W-:Y:S02]  /*e430*/  FMUL.FTZ R9, R9, R8 ;  /* 0x0000000809097220 */ /* 0x009fe40000410000 */
.L_x_42384:
        /* <DEDUP_REMOVED lines=20> */
.L_x_42291:
[----:B------:R-:W-:Y:S01]  /*e580*/  IMAD.MOV.U32 R4, RZ, RZ, R3 ;  /* 0x000000ffff047224 */ /* 0x000fe200078e0003 */
[----:B------:R-:W-:Y:S01]  /*e590*/  MOV R8, R55 ;  /* 0x0000003700087202 */ /* 0x000fe20000000f00 */
[----:B------:R-:W-:Y:S02]  /*e5a0*/  IMAD.MOV.U32 R3, RZ, RZ, R2 ;  /* 0x000000ffff037224 */ /* 0x000fe400078e0002 */
[----:B------:R-:W-:Y:S02]  /*e5b0*/  IMAD.MOV.U32 R55, RZ, RZ, R54 ;  /* 0x000000ffff377224 */ /* 0x000fe400078e0036 */
.L_x_42292:
[----:B------:R-:W-:Y:S05]  /*e5c0*/  BSYNC B1 ;  /* 0x0000000000017941 */ /* 0x000fea0003800000 */
.L_x_42290:
        /* <DEDUP_REMOVED lines=11> */
.L_x_42294:
[----:B------:R-:W-:Y:S01]  /*e680*/  IMAD.MOV.U32 R5, RZ, RZ, R4 ;  /* 0x000000ffff057224 */ /* 0x000fe200078e0004 */
[----:B------:R-:W-:Y:S01]  /*e690*/  MOV R11, R8 ;  /* 0x00000008000b7202 */ /* 0x000fe20000000f00 */
[----:B------:R-:W-:Y:S02]  /*e6a0*/  IMAD.MOV.U32 R2, RZ, RZ, R57 ;  /* 0x000000ffff027224 */ /* 0x000fe400078e0039 */
[----:B------:R-:W-:Y:S02]  /*e6b0*/  IMAD.MOV.U32 R54, RZ, RZ, R53 ;  /* 0x000000ffff367224 */ /* 0x000fe400078e0035 */
.L_x_42295:
[----:B------:R-:W-:Y:S05]  /*e6c0*/  BSYNC B1 ;  /* 0x0000000000017941 */ /* 0x000fea0003800000 */
.L_x_42293:
        /* <DEDUP_REMOVED lines=11> */
.L_x_42297:
[----:B------:R-:W-:Y:S01]  /*e780*/  IMAD.MOV.U32 R4, RZ, RZ, R5 ;  /* 0x000000ffff047224 */ /* 0x000fe200078e0005 */
[----:B------:R-:W-:Y:S01]  /*e790*/  MOV R8, R11 ;  /* 0x0000000b00087202 */ /* 0x000fe20000000f00 */
[----:B------:R-:W-:Y:S02]  /*e7a0*/  IMAD.MOV.U32 R57, RZ, RZ, R56 ;  /* 0x000000ffff397224 */ /* 0x000fe400078e0038 */
[----:B------:R-:W-:Y:S02]  /*e7b0*/  IMAD.MOV.U32 R53, RZ, RZ, R52 ;  /* 0x000000ffff357224 */ /* 0x000fe400078e0034 */
.L_x_42298:
[----:B------:R-:W-:Y:S05]  /*e7c0*/  BSYNC B1 ;  /* 0x0000000000017941 */ /* 0x000fea0003800000 */
.L_x_42296:
        /* <DEDUP_REMOVED lines=11> */
.L_x_42300:
[----:B------:R-:W-:Y:S01]  /*e880*/  IMAD.MOV.U32 R5, RZ, RZ, R4 ;  /* 0x000000ffff057224 */ /* 0x000fe200078e0004 */
[----:B------:R-:W-:Y:S01]  /*e890*/  MOV R11, R8 ;  /* 0x00000008000b7202 */ /* 0x000fe20000000f00 */
[----:B------:R-:W-:Y:S02]  /*e8a0*/  IMAD.MOV.U32 R56, RZ, RZ, R59 ;  /* 0x000000ffff387224 */ /* 0x000fe400078e003b */
[----:B------:R-:W-:Y:S02]  /*e8b0*/  IMAD.MOV.U32 R52, RZ, RZ, R51 ;  /* 0x000000ffff347224 */ /* 0x000fe400078e0033 */
.L_x_42301:
[----:B------:R-:W-:Y:S05]  /*e8c0*/  BSYNC B1 ;  /* 0x0000000000017941 */ /* 0x000fea0003800000 */
.L_x_42299:
        /* <DEDUP_REMOVED lines=11> */
.L_x_42303:
[----:B------:R-:W-:Y:S01]  /*e980*/  IMAD.MOV.U32 R4, RZ, RZ, R5 ;  /* 0x000000ffff047224 */ /* 0x000fe200078e0005 */
[----:B------:R-:W-:Y:S01]  /*e990*/  MOV R8, R11 ;  /* 0x0000000b00087202 */ /* 0x000fe20000000f00 */
[----:B------:R-:W-:Y:S02]  /*e9a0*/  IMAD.MOV.U32 R59, RZ, RZ, R58 ;  /* 0x000000ffff3b7224 */ /* 0x000fe400078e003a */
[----:B------:R-:W-:Y:S02]  /*e9b0*/  IMAD.MOV.U32 R51, RZ, RZ, R50 ;  /* 0x000000ffff337224 */ /* 0x000fe400078e0032 */
.L_x_42304:
[----:B------:R-:W-:Y:S05]  /*e9c0*/  BSYNC B1 ;  /* 0x0000000000017941 */ /* 0x000fea0003800000 */
.L_x_42302:
        /* <DEDUP_REMOVED lines=11> */
.L_x_42306:
[----:B------:R-:W-:Y:S01]  /*ea80*/  IMAD.MOV.U32 R5, RZ, RZ, R4 ;  /* 0x000000ffff057224 */ /* 0x000fe200078e0004 */
[----:B------:R-:W-:Y:S01]  /*ea90*/  MOV R11, R8 ;  /* 0x00000008000b7202 */ /* 0x000fe20000000f00 */
[----:B------:R-:W-:Y:S02]  /*eaa0*/  IMAD.MOV.U32 R58, RZ, RZ, R61 ;  /* 0x000000ffff3a7224 */ /* 0x000fe400078e003d */
[----:B------:R-:W-:Y:S02]  /*eab0*/  IMAD.MOV.U32 R50, RZ, RZ, R49 ;  /* 0x000000ffff327224 */ /* 0x000fe400078e0031 */
.L_x_42307:
[----:B------:R-:W-:Y:S05]  /*eac0*/  BSYNC B1 ;  /* 0x0000000000017941 */ /* 0x000fea0003800000 */
.L_x_42305:
        /* <DEDUP_REMOVED lines=11> */
.L_x_42309:
[----:B------:R-:W-:Y:S01]  /*eb80*/  IMAD.MOV.U32 R4, RZ, RZ, R5 ;  /* 0x000000ffff047224 */ /* 0x000fe200078e0005 */
[----:B------:R-:W-:Y:S01]  /*eb90*/  MOV R8, R11 ;  /* 0x0000000b00087202 */ /* 0x000fe20000000f00 */
[----:B------:R-:W-:Y:S02]  /*eba0*/  IMAD.MOV.U32 R61, RZ, RZ, R60 ;  /* 0x000000ffff3d7224 */ /* 0x000fe400078e003c */
[----:B------:R-:W-:Y:S02]  /*ebb0*/  IMAD.MOV.U32 R49, RZ, RZ, R48 ;  /* 0x000000ffff317224 */ /* 0x000fe400078e0030 */
.L_x_42310:
[----:B------:R-:W-:Y:S05]  /*ebc0*/  BSYNC B1 ;  /* 0x0000000000017941 */ /* 0x000fea0003800000 */
.L_x_42308:
        /* <DEDUP_REMOVED lines=11> */
.L_x_42312:
[----:B------:R-:W-:Y:S01]  /*ec80*/  IMAD.MOV.U32 R5, RZ, RZ, R4 ;  /* 0x000000ffff057224 */ /* 0x000fe200078e0004 */
[----:B------:R-:W-:Y:S01]  /*ec90*/  MOV R11, R8 ;  /* 0x00000008000b7202 */ /* 0x000fe20000000f00 */
[----:B------:R-:W-:Y:S02]  /*eca0*/  IMAD.MOV.U32 R60, RZ, RZ, R63 ;  /* 0x000000ffff3c7224 */ /* 0x000fe400078e003f */
[----:B------:R-:W-:Y:S02]  /*ecb0*/  IMAD.MOV.U32 R48, RZ, RZ, R47 ;  /* 0x000000ffff307224 */ /* 0x000fe400078e002f */
.L_x_42313:
[----:B------:R-:W-:Y:S05]  /*ecc0*/  BSYNC B1 ;  /* 0x0000000000017941 */ /* 0x000fea0003800000 */
.L_x_42311:
        /* <DEDUP_REMOVED lines=11> */
.L_x_42315:
[----:B------:R-:W-:Y:S01]  /*ed80*/  IMAD.MOV.U32 R4, RZ, RZ, R5 ;  /* 0x000000ffff047224 */ /* 0x000fe200078e0005 */
[----:B------:R-:W-:Y:S01]  /*ed90*/  MOV R8, R11 ;  /* 0x0000000b00087202 */ /* 0x000fe20000000f00 */
[----:B------:R-:W-:Y:S02]  /*eda0*/  IMAD.MOV.U32 R63, RZ, RZ, R62 ;  /* 0x000000ffff3f7224 */ /* 0x000fe400078e003e */
[----:B------:R-:W-:Y:S02]  /*edb0*/  IMAD.MOV.U32 R47, RZ, RZ, R46 ;  /* 0x000000ffff2f7224 */ /* 0x000fe400078e002e */
.L_x_42316:
[----:B------:R-:W-:Y:S05]  /*edc0*/  BSYNC B1 ;  /* 0x0000000000017941 */ /* 0x000fea0003800000 */
.L_x_42314:
        /* <DEDUP_REMOVED lines=11> */
.L_x_42318:
[----:B------:R-:W-:Y:S01]  /*ee80*/  IMAD.MOV.U32 R5, RZ, RZ, R4 ;  /* 0x000000ffff057224 */ /* 0x000fe200078e0004 */
[----:B------:R-:W-:Y:S01]  /*ee90*/  MOV R11, R8 ;  /* 0x00000008000b7202 */ /* 0x000fe20000000f00 */
[----:B------:R-:W-:Y:S02]  /*eea0*/  IMAD.MOV.U32 R62, RZ, RZ, R65 ;  /* 0x000000ffff3e7224 */ /* 0x000fe400078e0041 */
[----:B------:R-:W-:Y:S02]  /*eeb0*/  IMAD.MOV.U32 R46, RZ, RZ, R45 ;  /* 0x000000ffff2e7224 */ /* 0x000fe400078e002d */
.L_x_42319:
[----:B------:R-:W-:Y:S05]  /*eec0*/  BSYNC B1 ;  /* 0x0000000000017941 */ /* 0x000fea0003800000 */
.L_x_42317:
        /* <DEDUP_REMOVED lines=11> */
.L_x_42321:
[----:B------:R-:W-:Y:S01]  /*ef80*/  IMAD.MOV.U32 R4, RZ, RZ, R5 ;  /* 0x000000ffff047224 */ /* 0x000fe200078e0005 */
[----:B------:R-:W-:Y:S01]  /*ef90*/  MOV R65, R64 ;  /* 0x0000004000417202 */ /* 0x000fe20000000f00 */
[----:B------:R-:W-:Y:S02]  /*efa0*/  IMAD.MOV.U32 R8, RZ, RZ, R11 ;  /* 0x000000ffff087224 */ /* 0x000fe400078e000b */
[----:B------:R-:W-:Y:S02]  /*efb0*/  IMAD.MOV.U32 R45, RZ, RZ, R44 ;  /* 0x000000ffff2d7224 */ /* 0x000fe400078e002c */
.L_x_42322:
[----:B------:R-:W-:Y:S05]  /*efc0*/  BSYNC B1 ;  /* 0x0000000000017941 */ /* 0x000fea0003800000 */
.L_x_42320:
        /* <DEDUP_REMOVED lines=11> */
.L_x_42324:
[----:B------:R-:W-:Y:S01]  /*f080*/  MOV R5, R4 ;  /* 0x0000000400057202 */ /* 0x000fe20000000f00 */
[----:B------:R-:W-:Y:S01]  /*f090*/  IMAD.MOV.U32 R11, RZ, RZ, R8 ;  /* 0x000000ffff0b7224 */ /* 0x000fe200078e0008 */
[----:B------:R-:W-:Y:S01]  /*f0a0*/  MOV R44, R43 ;  /* 0x0000002b002c7202 */ /* 0x000fe20000000f00 */
[----:B------:R-:W-:Y:S02]  /*f0b0*/  IMAD.MOV.U32 R64, RZ, RZ, R67 ;  /* 0x000000ffff407224 */ /* 0x000fe400078e0043 */
.L_x_42325:
[----:B------:R-:W-:Y:S05]  /*f0c0*/  BSYNC B1 ;  /* 0x0000000000017941 */ /* 0x000fea0003800000 */
.L_x_42323:
        /* <DEDUP_REMOVED lines=11> */
.L_x_42327:
[----:B------:R-:W-:Y:S01]  /*f180*/  IMAD.MOV.U32 R4, RZ, RZ, R5 ;  /* 0x000000ffff047224 */ /* 0x000fe200078e0005 */
[----:B------:R-:W-:Y:S01]  /*f190*/  MOV R8, R11 ;  /* 0x0000000b00087202 */ /* 0x000fe20000000f00 */
[----:B------:R-:W-:Y:S02]  /*f1a0*/  IMAD.MOV.U32 R67, RZ, RZ, R66 ;  /* 0x000000ffff437224 */ /* 0x000fe400078e0042 */
[----:B------:R-:W-:Y:S02]  /*f1b0*/  IMAD.MOV.U32 R43, RZ, RZ, R42 ;  /* 0x000000ffff2b7224 */ /* 0x000fe400078e002a */
.L_x_42328:
[----:B------:R-:W-:Y:S05]  /*f1c0*/  BSYNC B1 ;  /* 0x0000000000017941 */ /* 0x000fea0003800000 */
.L_x_42326:
        /* <DEDUP_REMOVED lines=11> */
.L_x_42330:
[----:B------:R-:W-:Y:S01]  /*f280*/  IMAD.MOV.U32 R5, RZ, RZ, R4 ;  /* 0x000000ffff057224 */ /* 0x000fe200078e0004 */
[----:B------:R-:W-:Y:S01]  /*f290*/  MOV R66, R69 ;  /* 0x0000004500427202 */ /* 0x000fe20000000f00 */
[----:B------:R-:W-:Y:S02]  /*f2a0*/  IMAD.MOV.U32 R11, RZ, RZ, R8 ;  /* 0x000000ffff0b7224 */ /* 0x000fe400078e0008 */
[----:B------:R-:W-:Y:S02]  /*f2b0*/  IMAD.MOV.U32 R42, RZ, RZ, R41 ;  /* 0x000000ffff2a7224 */ /* 0x000fe400078e0029 */
.L_x_42331:
[----:B------:R-:W-:Y:S05]  /*f2c0*/  BSYNC B1 ;  /* 0x0000000000017941 */ /* 0x000fea0003800000 */
.L_x_42329:
        /* <DEDUP_REMOVED lines=11> */
.L_x_42333:
[----:B------:R-:W-:Y:S01]  /*f380*/  MOV R4, R5 ;  /* 0x0000000500047202 */ /* 0x000fe20000000f00 */
[----:B------:R-:W-:Y:S01]  /*f390*/  IMAD.MOV.U32 R8, RZ, RZ, R11 ;  /* 0x000000ffff087224 */ /* 0x000fe200078e000b */
[----:B------:R-:W-:Y:S01]  /*f3a0*/  MOV R41, R40 ;  /* 0x0000002800297202 */ /* 0x000fe20000000f00 */
[----:B------:R-:W-:Y:S02]  /*f3b0*/  IMAD.MOV.U32 R69, RZ, RZ, R68 ;  /* 0x000000ffff457224 */ /* 0x000fe400078e0044 */
.L_x_42334:
[----:B------:R-:W-:Y:S05]  /*f3c0*/  BSYNC B1 ;  /* 0x0000000000017941 */ /* 0x000fea0003800000 */
.L_x_42332:
        /* <DEDUP_REMOVED lines=11> */
.L_x_42336:
[----:B------:R-:W-:Y:S01]  /*f480*/  IMAD.MOV.U32 R5, RZ, RZ, R4 ;  /* 0x000000ffff057224 */ /* 0x000fe200078e0004 */
[----:B------:R-:W-:Y:S01]  /*f490*/  MOV R11, R8 ;  /* 0x00000008000b7202 */ /* 0x000fe20000000f00 */
[----:B------:R-:W-:Y:S02]  /*f4a0*/  IMAD.MOV.U32 R68, RZ, RZ, R71 ;  /* 0x000000ffff447224 */ /* 0x000fe400078e0047 */
[----:B------:R-:W-:Y:S02]  /*f4b0*/  IMAD.MOV.U32 R40, RZ, RZ, R39 ;  /* 0x000000ffff287224 */ /* 0x000fe400078e0027 */
.L_x_42337:
[----:B------:R-:W-:Y:S05]  /*f4c0*/  BSYNC B1 ;  /* 0x0000000000017941 */ /* 0x000fea0003800000 */
.L_x_42335:
        /* <DEDUP_REMOVED lines=11> */
.L_x_42339:
[----:B------:R-:W-:Y:S01]  /*f580*/  IMAD.MOV.U32 R4, RZ, RZ, R5 ;  /* 0x000000ffff047224 */ /* 0x000fe200078e0005 */
[----:B------:R-:W-:Y:S01]  /*f590*/  MOV R71, R70 ;  /* 0x0000004600477202 */ /* 0x000fe20000000f00 */
[----:B------:R-:W-:Y:S02]  /*f5a0*/  IMAD.MOV.U32 R8, RZ, RZ, R11 ;  /* 0x000000ffff087224 */ /* 0x000fe400078e000b */
[----:B------:R-:W-:Y:S02]  /*f5b0*/  IMAD.MOV.U32 R39, RZ, RZ, R38 ;  /* 0x000000ffff277224 */ /* 0x000fe400078e0026 */
.L_x_42340:
[----:B------:R-:W-:Y:S05]  /*f5c0*/  BSYNC B1 ;  /* 0x0000000000017941 */ /* 0x000fea0003800000 */
.L_x_42338:
        /* <DEDUP_REMOVED lines=11> */
.L_x_42342:
[----:B------:R-:W-:Y:S01]  /*f680*/  MOV R5, R4 ;  /* 0x0000000400057202 */ /* 0x000fe20000000f00 */
[----:B------:R-:W-:Y:S01]  /*f690*/  IMAD.MOV.U32 R11, RZ, RZ, R8 ;  /* 0x000000ffff0b7224 */ /* 0x000fe200078e0008 */
[----:B------:R-:W-:Y:S01]  /*f6a0*/  MOV R38, R37 ;  /* 0x0000002500267202 */ /* 0x000fe20000000f00 */
[----:B------:R-:W-:Y:S02]  /*f6b0*/  IMAD.MOV.U32 R70, RZ, RZ, R73 ;  /* 0x000000ffff467224 */ /* 0x000fe400078e0049 */
.L_x_42343:
[----:B------:R-:W-:Y:S05]  /*f6c0*/  BSYNC B1 ;  /* 0x0000000000017941 */ /* 0x000fea0003800000 */
.L_x_42341:
        /* <DEDUP_REMOVED lines=11> */
.L_x_42345:
[----:B------:R-:W-:Y:S01]  /*f780*/  IMAD.MOV.U32 R4, RZ, RZ, R5 ;  /* 0x000000ffff047224 */ /* 0x000fe200078e0005 */
[----:B------:R-:W-:Y:S01]  /*f790*/  MOV R8, R11 ;  /* 0x0000000b00087202 */ /* 0x000fe20000000f00 */
[----:B------:R-:W-:Y:S02]  /*f7a0*/  IMAD.MOV.U32 R73, RZ, RZ, R72 ;  /* 0x000000ffff497224 */ /* 0x000fe400078e0048 */
[----:B------:R-:W-:Y:S02]  /*f7b0*/  IMAD.MOV.U32 R37, RZ, RZ, R36 ;  /* 0x000000ffff257224 */ /* 0x000fe400078e0024 */
.L_x_42346:
[----:B------:R-:W-:Y:S05]  /*f7c0*/  BSYNC B1 ;  /* 0x0000000000017941 */ /* 0x000fea0003800000 */
.L_x_42344:
        /* <DEDUP_REMOVED lines=11> */
.L_x_42348:
[----:B------:R-:W-:Y:S01]  /*f880*/  IMAD.MOV.U32 R5, RZ, RZ, R4 ;  /* 0x000000ffff057224 */ /* 0x000fe200078e0004 */
[----:B------:R-:W-:Y:S01]  /*f890*/  MOV R72, R75 ;  /* 0x0000004b00487202 */ /* 0x000fe20000000f00 */
[----:B------:R-:W-:Y:S02]  /*f8a0*/  IMAD.MOV.U32 R11, RZ, RZ, R8 ;  /* 0x000000ffff0b7224 */ /* 0x000fe400078e0008 */
[----:B------:R-:W-:Y:S02]  /*f8b0*/  IMAD.MOV.U32 R36, RZ, RZ, R35 ;  /* 0x000000ffff247224 */ /* 0x000fe400078e0023 */
.L_x_42349:
[----:B------:R-:W-:Y:S05]  /*f8c0*/  BSYNC B1 ;  /* 0x0000000000017941 */ /* 0x000fea0003800000 */
.L_x_42347:
        /* <DEDUP_REMOVED lines=11> */
.L_x_42351:
[----:B------:R-:W-:Y:S01]  /*f980*/  MOV R4, R5 ;  /* 0x0000000500047202 */ /* 0x000fe20000000f00 */
[----:B------:R-:W-:Y:S01]  /*f990*/  IMAD.MOV.U32 R8, RZ, RZ, R11 ;  /* 0x000000ffff087224 */ /* 0x000fe200078e000b */
[----:B------:R-:W-:Y:S01]  /*f9a0*/  MOV R35, R34 ;  /* 0x0000002200237202 */ /* 0x000fe20000000f00 */
[----:B------:R-:W-:Y:S02]  /*f9b0*/  IMAD.MOV.U32 R75, RZ, RZ, R74 ;  /* 0x000000ffff4b7224 */ /* 0x000fe400078e004a */
.L_x_42352:
[----:B------:R-:W-:Y:S05]  /*f9c0*/  BSYNC B1 ;  /* 0x0000000000017941 */ /* 0x000fea0003800000 */
.L_x_42350:
        /* <DEDUP_REMOVED lines=11> */
.L_x_42354:
[----:B------:R-:W-:Y:S01]  /*fa80*/  IMAD.MOV.U32 R5, RZ, RZ, R4 ;  /* 0x000000ffff057224 */ /* 0x000fe200078e0004 */
[----:B------:R-:W-:Y:S01]  /*fa90*/  MOV R11, R8 ;  /* 0x00000008000b7202 */ /* 0x000fe20000000f00 */
[----:B------:R-:W-:Y:S02]  /*faa0*/  IMAD.MOV.U32 R74, RZ, RZ, R77 ;  /* 0x000000ffff4a7224 */ /* 0x000fe400078e004d */
[----:B------:R-:W-:Y:S02]  /*fab0*/  IMAD.MOV.U32 R34, RZ, RZ, R33 ;  /* 0x000000ffff227224 */ /* 0x000fe400078e0021 */
.L_x_42355:
[----:B------:R-:W-:Y:S05]  /*fac0*/  BSYNC B1 ;  /* 0x0000000000017941 */ /* 0x000fea0003800000 */
.L_x_42353:
        /* <DEDUP_REMOVED lines=11> */
.L_x_42357:
[----:B------:R-:W-:Y:S01]  /*fb80*/  IMAD.MOV.U32 R4, RZ, RZ, R5 ;  /* 0x000000ffff047224 */ /* 0x000fe200078e0005 */
[----:B------:R-:W-:Y:S01]  /*fb90*/  MOV R77, R76 ;  /* 0x0000004c004d7202 */ /* 0x000fe20000000f00 */
[----:B------:R-:W-:Y:S02]  /*fba0*/  IMAD.MOV.U32 R8, RZ, RZ, R11 ;  /* 0x000000ffff087224 */ /* 0x000fe400078e000b */
[----:B------:R-:W-:Y:S02]  /*fbb0*/  IMAD.MOV.U32 R33, RZ, RZ, R32 ;  /* 0x000000ffff217224 */ /* 0x000fe400078e0020 */
.L_x_42358:
[----:B------:R-:W-:Y:S05]  /*fbc0*/  BSYNC B1 ;  /* 0x0000000000017941 */ /* 0x000fea0003800000 */
.L_x_42356:
        /* <DEDUP_REMOVED lines=11> */
.L_x_42360:
[----:B------:R-:W-:Y:S01]  /*fc80*/  MOV R5, R4 ;  /* 0x0000000400057202 */ /* 0x000fe20000000f00 */
[----:B------:R-:W-:Y:S01]  /*fc90*/  IMAD.MOV.U32 R11, RZ, RZ, R8 ;  /* 0x000000ffff0b7224 */ /* 0x000fe200078e0008 */
[----:B------:R-:W-:Y:S01]  /*fca0*/  MOV R32, R31 ;  /* 0x0000001f00207202 */ /* 0x000fe20000000f00 */
[----:B------:R-:W-:Y:S02]  /*fcb0*/  IMAD.MOV.U32 R76, RZ, RZ, R79 ;  /* 0x000000ffff4c7224 */ /* 0x000fe400078e004f */
.L_x_42361:
[----:B------:R-:W-:Y:S05]  /*fcc0*/  BSYNC B1 ;  /* 0x0000000000017941 */ /* 0x000fea0003800000 */
.L_x_42359:
        /* <DEDUP_REMOVED lines=11> */
.L_x_42363:
[----:B------:R-:W-:Y:S01]  /*fd80*/  IMAD.MOV.U32 R4, RZ, RZ, R5 ;  /* 0x000000ffff047224 */ /* 0x000fe200078e0005 */
[----:B------:R-:W-:Y:S01]  /*fd90*/  MOV R8, R11 ;  /* 0x0000000b00087202 */ /* 0x000fe20000000f00 */
[----:B------:R-:W-:Y:S02]  /*fda0*/  IMAD.MOV.U32 R79, RZ, RZ, R78 ;  /* 0x000000ffff4f7224 */ /* 0x000fe400078e004e */
[----:B------:R-:W-:Y:S02]  /*fdb0*/  IMAD.MOV.U32 R31, RZ, RZ, R30 ;  /* 0x000000ffff1f7224 */ /* 0x000fe400078e001e */
.L_x_42364:
[----:B------:R-:W-:Y:S05]  /*fdc0*/  BSYNC B1 ;  /* 0x0000000000017941 */ /* 0x000fea0003800000 */
.L_x_42362:
        /* <DEDUP_REMOVED lines=11> */
.L_x_42366:
[----:B------:R-:W-:Y:S01]  /*fe80*/  IMAD.MOV.U32 R5, RZ, RZ, R4 ;  /* 0x000000ffff057224 */ /* 0x000fe200078e0004 */
[----:B------:R-:W-:Y:S01]  /*fe90*/  MOV R78, R81 ;  /* 0x00000051004e7202 */ /* 0x000fe20000000f00 */
[----:B------:R-:W-:Y:S02]  /*fea0*/  IMAD.MOV.U32 R11, RZ, RZ, R8 ;  /* 0x000000ffff0b7224 */ /* 0x000fe400078e0008 */
[----:B------:R-:W-:Y:S02]  /*feb0*/  IMAD.MOV.U32 R30, RZ, RZ, R29 ;  /* 0x000000ffff1e7224 */ /* 0x000fe400078e001d */
.L_x_42367:
[----:B------:R-:W-:Y:S05]  /*fec0*/  BSYNC B1 ;  /* 0x0000000000017941 */ /* 0x000fea0003800000 */
.L_x_42365:
        /* <DEDUP_REMOVED lines=11> */
.L_x_42369:
[----:B------:R-:W-:Y:S01]  /*ff80*/  MOV R4, R5 ;  /* 0x0000000500047202 */ /* 0x000fe20000000f00 */
[----:B------:R-:W-:Y:S01]  /*ff90*/  IMAD.MOV.U32 R8, RZ, RZ, R11 ;  /* 0x000000ffff087224 */ /* 0x000fe200078e000b */
[----:B------:R-:W-:Y:S01]  /*ffa0*/  MOV R29, R28 ;  /* 0x0000001c001d7202 */ /* 0x000fe20000000f00 */
[----:B------:R-:W-:Y:S02]  /*ffb0*/  IMAD.MOV.U32 R81, RZ, RZ, R80 ;  /* 0x000000ffff517224 */ /* 0x000fe400078e0050 */
.L_x_42370:
[----:B------:R-:W-:Y:S05]  /*ffc0*/  BSYNC B1 ;  /* 0x0000000000017941 */ /* 0x000fea0003800000 */
.L_x_42368:
        /* <DEDUP_REMOVED lines=11> */
.L_x_42372:
[----:B------:R-:W-:Y:S01]  /*10080*/  IMAD.MOV.U32 R5, RZ, RZ, R4 ;  /* 0x000000ffff057224 */ /* 0x000fe200078e0004 */
[----:B------:R-:W-:Y:S01]  /*10090*/  MOV R11, R8 ;  /* 0x00000008000b7202 */ /* 0x000fe20000000f00 */
[----:B------:R-:W-:Y:S02]  /*100a0*/  IMAD.MOV.U32 R80, RZ, RZ, R83 ;  /* 0x000000ffff507224 */ /* 0x000fe400078e0053 */
[----:B------:R-:W-:Y:S02]  /*100b0*/  IMAD.MOV.U32 R28, RZ, RZ, R27 ;  /* 0x000000ffff1c7224 */ /* 0x000fe400078e001b */
.L_x_42373:
[----:B------:R-:W-:Y:S05]  /*100c0*/  BSYNC B1 ;  /* 0x0000000000017941 */ /* 0x000fea0003800000 */
.L_x_42371:
        /* <DEDUP_REMOVED lines=11> */
.L_x_42375:
[----:B------:R-:W-:Y:S01]  /*10180*/  IMAD.MOV.U32 R4, RZ, RZ, R5 ;  /* 0x000000ffff047224 */ /* 0x000fe200078e0005 */
[----:B------:R-:W-:Y:S01]  /*10190*/  MOV R83, R82 ;  /* 0x0000005200537202 */ /* 0x000fe20000000f00 */
[----:B------:R-:W-:Y:S02]  /*101a0*/  IMAD.MOV.U32 R8, RZ, RZ, R11 ;  /* 0x000000ffff087224 */ /* 0x000fe400078e000b */
[----:B------:R-:W-:Y:S02]  /*101b0*/  IMAD.MOV.U32 R27, RZ, RZ, R26 ;  /* 0x000000ffff1b7224 */ /* 0x000fe400078e001a */
.L_x_42376:
[----:B------:R-:W-:Y:S05]  /*101c0*/  BSYNC B1 ;  /* 0x0000000000017941 */ /* 0x000fea0003800000 */
.L_x_42374:
        /* <DEDUP_REMOVED lines=11> */
.L_x_42378:
[----:B------:R-:W-:Y:S01]  /*10280*/  MOV R5, R4 ;  /* 0x0000000400057202 */ /* 0x000fe20000000f00 */
[----:B------:R-:W-:Y:S01]  /*10290*/  IMAD.MOV.U32 R11, RZ, RZ, R8 ;  /* 0x000000ffff0b7224 */ /* 0x000fe200078e0008 */
[----:B------:R-:W-:Y:S01]  /*102a0*/  MOV R26, R25 ;  /* 0x00000019001a7202 */ /* 0x000fe20000000f00 */
[----:B------:R-:W-:Y:S02]  /*102b0*/  IMAD.MOV.U32 R82, RZ, RZ, R87 ;  /* 0x000000ffff527224 */ /* 0x000fe400078e0057 */
.L_x_42379:
[----:B------:R-:W-:Y:S05]  /*102c0*/  BSYNC B1 ;  /* 0x0000000000017941 */ /* 0x000fea0003800000 */
.L_x_42377:
        /* <DEDUP_REMOVED lines=11> */
.L_x_42381:
[----:B------:R-:W-:Y:S01]  /*10380*/  IMAD.MOV.U32 R87, RZ, RZ, R86 ;  /* 0x000000ffff577224 */ /* 0x000fe200078e0056 */
[----:B------:R-:W-:Y:S01]  /*10390*/  MOV R25, R24 ;  /* 0x0000001800197202 */ /* 0x000fe20000000f00 */
[--C-:B------:R-:W-:Y:S01]  /*103a0*/  IMAD.MOV.U32 R4, RZ, RZ, R5.reuse ;  /* 0x000000ffff047224 */ /* 0x100fe200078e0005 */
[----:B------:R-:W-:Y:S01]  /*103b0*/  MOV R8, R11 ;  /* 0x0000000b00087202 */ /* 0x000fe20000000f00 */
[----:B------:R-:W-:Y:S02]  /*103c0*/  IMAD.MOV.U32 R86, RZ, RZ, R5 ;  /* 0x000000ffff567224 */ /* 0x000fe400078e0005 */
[----:B------:R-:W-:Y:S02]  /*103d0*/  IMAD.MOV.U32 R24, RZ, RZ, R11 ;  /* 0x000000ffff187224 */ /* 0x000fe400078e000b */
.L_x_42382:
[----:B------:R-:W-:Y:S05]  /*103e0*/  BSYNC B1 ;  /* 0x0000000000017941 */ /* 0x000fea0003800000 */
.L_x_42380:
[----:B------:R-:W-:Y:S01]  /*103f0*/  IADD3 R7, R7, 0x4, RZ ;  /* 0x0000000407077810 */ /* 0x000fe20007ffe0ff */
[----:B------:R-:W-:Y:S01]  /*10400*/  @!P1 CALL.REL.NOINC `(.L_x_42383) ;  /* 0x0000001000009944 */ /* 0x000fe20003c00000 */
[----:B------:R-:W-:Y:S05]  /*10410*/  BRA `(.L_x_42384) ;  /* 0xffffe02000007947 */ /* 0x000fea000383ffff */
.L_x_42383:
[----:B------:R-:W-:Y:S01]  /*10420*/  FADD.FTZ R84, R84, R9 ;  /* 0x0000000954547221 */ /* 0x000fe20000010000 */
[----:B------:R-:W-:Y:S01]  /*10430*/  MOV R86, R4 ;  /* 0x0000000400567202 */ /* 0x000fe20000000f00 */
[----:B------:R-:W-:Y:S02]  /*10440*/  IMAD.MOV.U32 R24, RZ, RZ, R8 ;  /* 0x000000ffff187224 */ /* 0x000fe400078e0008 */
[----:B------:R-:W-:-:S02]  /*10450*/  IMAD.MOV.U32 R85, RZ, RZ, R0 ;  /* 0x000000ffff557224 */ /* 0x000fc400078e0000 */
.L_x_42289:
[----:B------:R-:W-:Y:S05]  /*10460*/  BSYNC B0 ;  /* 0x0000000000007941 */ /* 0x000fea0003800000 */
.L_x_42288:
        /* <DEDUP_REMOVED lines=14> */
[----:B------:R-:W-:-:S03]  /*10550*/  FADD.FTZ R13, R24, -R85 ;  /* 0x80000055180d7221 */ /* 0x000fc60000010000 */
[----:B------:R0:W-:Y:S01]  /*10560*/  STG.E [R4.64], R86 ;  /* 0x0000005604007986 */ /* 0x0001e2000c101904 */
[----:B------:R-:W-:Y:S02]  /*10570*/  FFMA.FTZ R12, R84, -0.69314718246459960938, R13 ;  /* 0xbf317218540c7823 */ /* 0x000fe4000001000d */
[----:B------:R-:W-:-:S04]  /*10580*/  FADD.FTZ R13, R25, -R85 ;  /* 0x80000055190d7221 */ /* 0x000fc80000010000 */
[----:B------:R-:W-:Y:S02]  /*10590*/  FFMA.FTZ R13, R84, -0.69314718246459960938, R13 ;  /* 0xbf317218540d7823 */ /* 0x000fe4000001000d */
[----:B--2---:R-:W-:Y:S02]  /*105a0*/  FADD.FTZ R11, R11, R12 ;  /* 0x0000000c0b0b7221 */ /* 0x004fe40000010000 */
[----:B---3--:R-:W-:-:S03]  /*105b0*/  FADD.FTZ R13, R0, R13 ;  /* 0x0000000d000d7221 */ /* 0x008fc60000010000 */
[----:B------:R0:W-:Y:S04]  /*105c0*/  STG.E [R8.64], R11 ;  /* 0x0000000b08007986 */ /* 0x0001e8000c101904 */
[----:B------:R0:W-:Y:S04]  /*105d0*/  STG.E [R4.64+0x4], R87 ;  /* 0x0000045704007986 */ /* 0x0001e8000c101904 */
[----:B------:R0:W-:Y:S02]  /*105e0*/  STG.E [R8.64+0x4], R13 ;  /* 0x0000040d08007986 */ /* 0x0001e4000c101904 */
.L_x_42385:
        /* <DEDUP_REMOVED lines=14> */
.L_x_42386:
[C---:B------:R-:W-:Y:S02]  /*106d0*/  ISETP.GE.AND P5, PT, R10.reuse, 0x3, PT ;  /* 0x000000030a00780c */ /* 0x040fe40003fa6270 */
[----:B------:R-:W-:-:S02]  /*106e0*/  ISETP.GE.AND P0, PT, R10, 0x4, PT ;  /* 0x000000040a00780c */ /* 0x000fc40003f06270 */
[----:B------:R-:W-:Y:S02]  /*106f0*/  P2R R0, PR, RZ, 0x20 ;  /* 0x00000020ff007803 */ /* 0x000fe40000000000 */
[C---:B------:R-:W-:Y:S02]  /*10700*/  ISETP.GE.AND P5, PT, R10.reuse, 0xa, PT ;  /* 0x0000000a0a00780c */ /* 0x040fe40003fa6270 */
[----:B------:R-:W-:Y:S02]  /*10710*/  ISETP.GE.AND P1, PT, R10, 0x5, PT ;  /* 0x000000050a00780c */ /* 0x000fe40003f26270 */
[----:B0-----:R-:W-:Y:S02]  /*10720*/  P2R R11, PR, RZ, 0x20 ;  /* 0x00000020ff0b7803 */ /* 0x001fe40000000000 */
        /* <DEDUP_REMOVED lines=8> */
[--C-:B------:R-:W-:Y:S02]  /*107b0*/  FADD.FTZ R11, R28, -R85.reuse ;  /* 0x800000551c0b7221 */ /* 0x100fe40000010000 */
        /* <DEDUP_REMOVED lines=9> */
.L_x_42387:
        /* <DEDUP_REMOVED lines=13> */
.L_x_42388:
        /* <DEDUP_REMOVED lines=13> */
.L_x_42389:
        /* <DEDUP_REMOVED lines=13> */
.L_x_42390:
        /* <DEDUP_REMOVED lines=13> */
.L_x_42391:
        /* <DEDUP_REMOVED lines=13> */
.L_x_42392:
        /* <DEDUP_REMOVED lines=19> */
.L_x_42393:
        /* <DEDUP_REMOVED lines=14> */
.L_x_42394:
        /* <DEDUP_REMOVED lines=13> */
.L_x_42395:
        /* <DEDUP_REMOVED lines=13> */
.L_x_42396:
        /* <DEDUP_REMOVED lines=13> */
.L_x_42397:
        /* <DEDUP_REMOVED lines=13> */
.L_x_42398:
        /* <DEDUP_REMOVED lines=13> */
.L_x_42399:
[----:B------:R-:W-:Y:S05]  /*11280*/  @!P5 BRA `(.L_x_42400) ;  /* 0x000000600000d947 */ /* 0x000fea0003800000 */
[----:B------:R-:W2:Y:S01]  /*11290*/  LDG.E.CONSTANT R0, [R6.64] ;  /* 0x0000000406007981 */ /* 0x000ea2000c1e9900 */
[----:B0-----:R-:W-:-:S03]  /*112a0*/  FADD.FTZ R11, R54, -R85 ;  /* 0x80000055360b7221 */ /* 0x001fc60000010000 */
[----:B------:R0:W-:Y:S01]  /*112b0*/  STG.E [R4.64+0x78], R2 ;  /* 0x0000780204007986 */ /* 0x0001e2000c101904 */
[----:B------:R-:W-:-:S04]  /*112c0*/  FFMA.FTZ R11, R84, -0.69314718246459960938, R11 ;  /* 0xbf317218540b7823 */ /* 0x000fc8000001000b */
[----:B--2---:R-:W-:-:S05]  /*112d0*/  FADD.FTZ R11, R0, R11 ;  /* 0x0000000b000b7221 */ /* 0x004fca0000010000 */
[----:B------:R0:W-:Y:S02]  /*112e0*/  STG.E [R8.64+0x78], R11 ;  /* 0x0000780b08007986 */ /* 0x0001e4000c101904 */
.L_x_42400:
        /* <DEDUP_REMOVED lines=8> */
.L_x_42401:
        /* <DEDUP_REMOVED lines=9> */
.L_x_74498:


//--------------------- .text._ZN17fastertransformer38beam_online_softmax_topk_stage2_kernelIfLi32ELi32EEEvPKfS2_PiPT_ii --------------------------
	.section	.text._ZN17fastertransformer38beam_online_softmax_topk_stage2_kernelIfLi32ELi32EEEvPKfS2_PiPT_ii,"ax",@progbits
	.sectioninfo	@"SHI_REGISTERS=80"
	.align	128
        .global         _ZN17fastertransformer38beam_online_softmax_topk_stage2_kernelIfLi32ELi32EEEvPKfS2_PiPT_ii
        .type           _ZN17fastertransformer38beam_online_softmax_topk_stage2_kernelIfLi32ELi32EEEvPKfS2_PiPT_ii,@function
        .size           _ZN17fastertransformer38beam_online_softmax_topk_stage2_kernelIfLi32ELi32EEEvPKfS2_PiPT_ii,(.L_x_74499 - _ZN17fastertransformer38beam_online_softmax_topk_stage2_kernelIfLi32ELi32EEEvPKfS2_PiPT_ii)
        .other          _ZN17fastertransformer38beam_online_softmax_topk_stage2_kernelIfLi32ELi32EEEvPKfS2_PiPT_ii,@"STO_CUDA_ENTRY STV_DEFAULT"
_ZN17fastertransformer38beam_online_softmax_topk_stage2_kernelIfLi32ELi32EEEvPKfS2_PiPT_ii:
.text._ZN17fastertransformer38beam_online_softmax_topk_stage2_kernelIfLi32ELi32EEEvPKfS2_PiPT_ii:
        /* <DEDUP_REMOVED lines=70> */
.L_x_42406:
        /* <DEDUP_REMOVED lines=11> */
.L_x_42405:
[----:B------:R-:W-:Y:S05]  /*0510*/  BSYNC B1 ;  /* 0x0000000000017941 */ /* 0x000fea0003800000 */
.L_x_42404:
        /* <DEDUP_REMOVED lines=14> */
.L_x_42409:
        /* <DEDUP_REMOVED lines=38> */
.L_x_42408:
[----:B------:R-:W-:Y:S05]  /*0860*/  BSYNC B1 ;  /* 0x0000000000017941 */ /* 0x000fea0003800000 */
.L_x_42407:
        /* <DEDUP_REMOVED lines=25> */
.L_x_42411:
[----:B------:R-:W-:Y:S05]  /*0a00*/  BSYNC B1 ;  /* 0x0000000000017941 */ /* 0x000fea0003800000 */
.L_x_42410:
        /* <DEDUP_REMOVED lines=10> */
.L_x_42403:
[----:B------:R-:W-:Y:S05]  /*0ab0*/  BSYNC B0 ;  /* 0x0000000000007941 */ /* 0x000fea0003800000 */
.L_x_42402:
        /* <DEDUP_REMOVED lines=88> */
.L_x_42418:
        /* <DEDUP_REMOVED lines=44> */
.L_x_42417:
        /* <DEDUP_REMOVED lines=25> */
.L_x_42419:
[----:B------:R-:W-:-:S13]  /*1490*/  ISETP.NE.OR P0, PT, R4, RZ, P0 ;  /* 0x000000ff0400720c */ /* 0x000fda0000705670 */
[----:B------:R-:W-:Y:S05]  /*14a0*/  @!P0 BRA `(.L_x_42415) ;  /* 0x000000e000008947 */ /* 0x000fea0003800000 */
.L_x_42416:
        /* <DEDUP_REMOVED lines=14> */
.L_x_42415:
[----:B------:R-:W-:-:S13]  /*1590*/  LOP3.LUT P0, RZ, R2, 0x3, RZ, 0xc0, !PT ;  /* 0x0000000302ff7812 */ /* 0x000fda000780c0ff */
[----:B------:R-:W-:Y:S05]  /*15a0*/  @!P0 BRA `(.L_x_42414) ;  /* 0x000000e000008947 */ /* 0x000fea0003800000 */
[----:B------:R-:W-:Y:S01]  /*15b0*/  IMAD R4, R0, 0x42, R3 ;  /* 0x0000004200047824 */ /* 0x000fe200078e0203 */
[----:B------:R-:W-:Y:S01]  /*15c0*/  LOP3.LUT R2, R2, 0x3, RZ, 0xc0, !PT ;  /* 0x0000000302027812 */ /* 0x000fe200078ec0ff */
[----:B------:R-:W-:-:S03]  /*15d0*/  IMAD R3, R3, 0x4, R68 ;  /* 0x0000000403037824 */ /* 0x000fc600078e0244 */
[----:B------:R-:W-:Y:S02]  /*15e0*/  LEA R4, R4, 0x2a0, 0x2 ;  /* 0x000002a004047811 */ /* 0x000fe400078e10ff */
[----:B0-----:R-:W-:-:S03]  /*15f0*/  IADD3 R6, R3, 0x88, RZ ;  /* 0x0000008803067810 */ /* 0x001fc60007ffe0ff */
.L_x_42420:
        /* <DEDUP_REMOVED lines=9> */
.L_x_42414:
        /* <DEDUP_REMOVED lines=37> */
.L_x_42413:
[----:B------:R-:W-:Y:S05]  /*18e0*/  BSYNC B0 ;  /* 0x0000000000007941 */ /* 0x000fea0003800000 */
.L_x_42412:
        /* <DEDUP_REMOVED lines=11> */
[----:B-1----:R-:W-:Y:S04]  /*19a0*/  STL.64 [R1+0x10], R70 ;  /* 0x0000104601007387 */ /* 0x002fe80000100a00 */
[----:B------:R-:W-:Y:S04]  /*19b0*/  SHFL.DOWN PT, R70, R52, 0x1, 0x1f ;  /* 0x08201f0034467f89 */ /* 0x000fe800000e0000 */
[----:B------:R-:W1:Y:S04]  /*19c0*/  SHFL.DOWN PT, R71, R53, 0x1, 0x1f ;  /* 0x08201f0035477f89 */ /* 0x000e6800000e0000 */
[----:B--2---:R-:W-:Y:S04]  /*19d0*/  STL.64 [R1+0x18], R72 ;  /* 0x0000184801007387 */ /* 0x004fe80000100a00 */
[----:B------:R-:W-:Y:S04]  /*19e0*/  SHFL.DOWN PT, R75, R63, 0x1, 0x1f ;  /* 0x08201f003f4b7f89 */ /* 0x000fe800000e0000 */
[----:B0-----:R-:W-:Y:S04]  /*19f0*/  STL.64 [R1+0x30], R68 ;  /* 0x0000304401007387 */ /* 0x001fe80000100a00 */
[----:B------:R-:W-:Y:S04]  /*1a00*/  SHFL.DOWN PT, R68, R48, 0x1, 0x1f ;  /* 0x08201f0030447f89 */ /* 0x000fe800000e0000 */
[----:B------:R-:W0:Y:S04]  /*1a10*/  SHFL.DOWN PT, R69, R49, 0x1, 0x1f ;  /* 0x08201f0031457f89 */ /* 0x000e2800000e0000 */
        /* <DEDUP_REMOVED lines=10> */
[----:B------:R-:W-:Y:S04]  /*1ac0*/  STL.64 [R1+0x20], R74 ;  /* 0x0000204a01007387 */ /* 0x000fe80000100a00 */
[----:B-1----:R-:W-:Y:S04]  /*1ad0*/  STL.64 [R1+0x28], R76 ;  /* 0x0000284c01007387 */ /* 0x002fe80000100a00 */
[----:B--2---:R-:W-:Y:S04]  /*1ae0*/  STL.64 [R1+0x40], R72 ;  /* 0x0000404801007387 */ /* 0x004fe80000100a00 */
[----:B0-----:R-:W-:Y:S04]  /*1af0*/  STL.64 [R1+0x60], R68 ;  /* 0x0000604401007387 */ /* 0x001fe80000100a00 */
[----:B------:R-:W-:Y:S04]  /*1b00*/  SHFL.DOWN PT, R68, R36, 0x1, 0x1f ;  /* 0x08201f0024447f89 */ /* 0x000fe800000e0000 */
[----:B------:R-:W0:Y:S04]  /*1b10*/  SHFL.DOWN PT, R69, R37, 0x1, 0x1f ;  /* 0x08201f0025457f89 */ /* 0x000e2800000e0000 */
[----:B---3--:R-:W-:Y:S04]  /*1b20*/  STL.64 [R1+0x68], R70 ;  /* 0x0000684601007387 */ /* 0x008fe80000100a00 */
[----:B------:R-:W-:Y:S04]  /*1b30*/  SHFL.DOWN PT, R74, R50, 0x1, 0x1f ;  /* 0x08201f00324a7f89 */ /* 0x000fe800000e0000 */
[----:B------:R-:W1:Y:S04]  /*1b40*/  SHFL.DOWN PT, R75, R51, 0x1, 0x1f ;  /* 0x08201f00334b7f89 */ /* 0x000e6800000e0000 */
[----:B------:R-:W-:Y:S04]  /*1b50*/  SHFL.DOWN PT, R76, R44, 0x1, 0x1f ;  /* 0x08201f002c4c7f89 */ /* 0x000fe800000e0000 */
[----:B------:R-:W-:Y:S04]  /*1b60*/  SHFL.DOWN PT, R77, R45, 0x1, 0x1f ;  /* 0x08201f002d4d7f89 */ /* 0x000fe800000e0000 */
[----:B0-----:R-:W-:Y:S04]  /*1b70*/  STL.64 [R1+0x78], R68 ;  /* 0x0000784401007387 */ /* 0x001fe80000100a00 */
[----:B------:R-:W-:Y:S04]  /*1b80*/  SHFL.DOWN PT, R68, R34, 0x1, 0x1f ;  /* 0x08201f0022447f89 */ /* 0x000fe800000e0000 */
[----:B------:R-:W0:Y:S04]  /*1b90*/  SHFL.DOWN PT, R69, R35, 0x1, 0x1f ;  /* 0x08201f0023457f89 */ /* 0x000e2800000e0000 */
[----:B------:R-:W-:Y:S04]  /*1ba0*/  SHFL.DOWN PT, R72, R42, 0x1, 0x1f ;  /* 0x08201f002a487f89 */ /* 0x000fe800000e0000 */
[----:B------:R-:W2:Y:S04]  /*1bb0*/  SHFL.DOWN PT, R73, R43, 0x1, 0x1f ;  /* 0x08201f002b497f89 */ /* 0x000ea800000e0000 */
[----:B------:R-:W-:Y:S04]  /*1bc0*/  SHFL.DOWN PT, R70, R28, 0x1, 0x1f ;  /* 0x08201f001c467f89 */ /* 0x000fe800000e0000 */
[----:B------:R-:W3:Y:S04]  /*1bd0*/  SHFL.DOWN PT, R71, R29, 0x1, 0x1f ;  /* 0x08201f001d477f89 */ /* 0x000ee800000e0000 */
[----:B-1----:R-:W-:Y:S04]  /*1be0*/  STL.64 [R1+0x50], R74 ;  /* 0x0000504a01007387 */ /* 0x002fe80000100a00 */
[----:B0-----:R-:W-:Y:S04]  /*1bf0*/  STL.64 [R1+0x90], R68 ;  /* 0x0000904401007387 */ /* 0x001fe80000100a00 */
[----:B------:R-:W-:Y:S04]  /*1c00*/  SHFL.DOWN PT, R68, R24, 0x1, 0x1f ;  /* 0x08201f0018447f89 */ /* 0x000fe800000e0000 */
[----:B------:R-:W0:Y:S04]  /*1c10*/  SHFL.DOWN PT, R69, R25, 0x1, 0x1f ;  /* 0x08201f0019457f89 */ /* 0x000e2800000e0000 */
[----:B------:R-:W-:Y:S04]  /*1c20*/  STL.64 [R1+0x58], R76 ;  /* 0x0000584c01007387 */ /* 0x000fe80000100a00 */
[----:B--2---:R-:W-:Y:S04]  /*1c30*/  STL.64 [R1+0x70], R72 ;  /* 0x0000704801007387 */ /* 0x004fe80000100a00 */
[----:B---3--:R-:W-:Y:S04]  /*1c40*/  STL.64 [R1+0x98], R70 ;  /* 0x0000984601007387 */ /* 0x008fe80000100a00 */
[----:B------:R-:W-:Y:S04]  /*1c50*/  SHFL.DOWN PT, R74, R38, 0x1, 0x1f ;  /* 0x08201f00264a7f89 */ /* 0x000fe800000e0000 */
[----:B------:R-:W1:Y:S04]  /*1c60*/  SHFL.DOWN PT, R75, R39, 0x1, 0x1f ;  /* 0x08201f00274b7f89 */ /* 0x000e6800000e0000 */
[----:B0-----:R-:W-:Y:S04]  /*1c70*/  STL.64 [R1+0xa8], R68 ;  /* 0x0000a84401007387 */ /* 0x001fe80000100a00 */
        /* <DEDUP_REMOVED lines=8> */
[----:B-1----:R-:W-:Y:S04]  /*1d00*/  STL.64 [R1+0x80], R74 ;  /* 0x0000804a01007387 */ /* 0x002fe80000100a00 */
[----:B0-----:R-:W-:Y:S04]  /*1d10*/  STL.64 [R1+0x88], R76 ;  /* 0x0000884c01007387 */ /* 0x001fe80000100a00 */
        /* <DEDUP_REMOVED lines=28> */
[----:B------:R-:W4:Y:S04]  /*1ee0*/  S2R R0, SR_LANEID ;  /* 0x0000000000007919 */ /* 0x000f280000000000 */
[----:B0-----:R0:W-:Y:S04]  /*1ef0*/  STL.64 [R1+0xe0], R74 ;  /* 0x0000e04a01007387 */ /* 0x0011e80000100a00 */
[----:B-1----:R0:W-:Y:S04]  /*1f00*/  STL.64 [R1+0xe8], R76 ;  /* 0x0000e84c01007387 */ /* 0x0021e80000100a00 */
[----:B--2---:R0:W-:Y:S04]  /*1f10*/  STL.64 [R1+0xf8], R72 ;  /* 0x0000f84801007387 */ /* 0x0041e80000100a00 */
[----:B---3--:R0:W-:Y:S04]  /*1f20*/  STL.64 [R1+0x100], R70 ;  /* 0x0001004601007387 */ /* 0x0081e80000100a00 */
[----:B----4-:R0:W-:Y:S04]  /*1f30*/  STL.64 [R1], R68 ;  /* 0x0000004401007387 */ /* 0x0101e80000100a00 */
[----:B------:R-:W-:Y:S01]  /*1f40*/  BAR.SYNC.DEFER_BLOCKING 0x0 ;  /* 0x0000000000007b1d */ /* 0x000fe20000010000 */
[----:B------:R-:W-:-:S13]  /*1f50*/  ISETP.GT.AND P0, PT, R0, 0x1e, PT ;  /* 0x0000001e0000780c */ /* 0x000fda0003f04270 */
[----:B------:R-:W-:Y:S05]  /*1f60*/  @P0 BRA `(.L_x_42422) ;  /* 0x000020d000000947 */ /* 0x000fea0003800000 */
[----:B0-----:R-:W-:-:S04]  /*1f70*/  FSETP.GT.FTZ.AND P0, PT, R3, R68, PT ;  /* 0x000000440300720b */ /* 0x001fc80003f14000 */
[----:B------:R-:W-:Y:S02]  /*1f80*/  FSEL R70, R3, R68, P0 ;  /* 0x0000004403467208 */ /* 0x000fe40000000000 */
        /* <DEDUP_REMOVED lines=9> */
.L_x_42517:
        /* <DEDUP_REMOVED lines=20> */
.L_x_42424:
[----:B------:R-:W-:Y:S01]  /*2160*/  IMAD.MOV.U32 R72, RZ, RZ, R39 ;  /* 0x000000ffff487224 */ /* 0x000fe200078e0027 */
[----:B------:R-:W-:Y:S01]  /*2170*/  MOV R74, R7 ;  /* 0x00000007004a7202 */ /* 0x000fe20000000f00 */
[----:B------:R-:W-:Y:S02]  /*2180*/  IMAD.MOV.U32 R39, RZ, RZ, R38 ;  /* 0x000000ffff277224 */ /* 0x000fe400078e0026 */
[----:B------:R-:W-:Y:S02]  /*2190*/  IMAD.MOV.U32 R7, RZ, RZ, R6 ;  /* 0x000000ffff077224 */ /* 0x000fe400078e0006 */
.L_x_42425:
[----:B------:R-:W-:Y:S05]  /*21a0*/  BSYNC B1 ;  /* 0x0000000000017941 */ /* 0x000fea0003800000 */
.L_x_42423:
        /* <DEDUP_REMOVED lines=11> */
.L_x_42427:
[----:B------:R-:W-:Y:S01]  /*2260*/  IMAD.MOV.U32 R71, RZ, RZ, R72 ;  /* 0x000000ffff477224 */ /* 0x000fe200078e0048 */
[----:B------:R-:W-:Y:S01]  /*2270*/  MOV R73, R74 ;  /* 0x0000004a00497202 */ /* 0x000fe20000000f00 */
[----:B------:R-:W-:Y:S02]  /*2280*/  IMAD.MOV.U32 R38, RZ, RZ, R37 ;  /* 0x000000ffff267224 */ /* 0x000fe400078e0025 */
[----:B------:R-:W-:Y:S02]  /*2290*/  IMAD.MOV.U32 R6, RZ, RZ, R5 ;  /* 0x000000ffff067224 */ /* 0x000fe400078e0005 */
.L_x_42428:
[----:B------:R-:W-:Y:S05]  /*22a0*/  BSYNC B1 ;  /* 0x0000000000017941 */ /* 0x000fea0003800000 */
.L_x_42426:
        /* <DEDUP_REMOVED lines=11> */
.L_x_42430:
[----:B------:R-:W-:Y:S01]  /*2360*/  IMAD.MOV.U32 R72, RZ, RZ, R71 ;  /* 0x000000ffff487224 */ /* 0x000fe200078e0047 */
[----:B------:R-:W-:Y:S01]  /*2370*/  MOV R74, R73 ;  /* 0x00000049004a7202 */ /* 0x000fe20000000f00 */
[----:B------:R-:W-:Y:S02]  /*2380*/  IMAD.MOV.U32 R37, RZ, RZ, R36 ;  /* 0x000000ffff257224 */ /* 0x000fe400078e0024 */
[----:B------:R-:W-:Y:S02]  /*2390*/  IMAD.MOV.U32 R5, RZ, RZ, R4 ;  /* 0x000000ffff057224 */ /* 0x000fe400078e0004 */
.L_x_42431:
[----:B------:R-:W-:Y:S05]  /*23a0*/  BSYNC B1 ;  /* 0x0000000000017941 */ /* 0x000fea0003800000 */
.L_x_42429:
        /* <DEDUP_REMOVED lines=11> */
.L_x_42433:
[----:B------:R-:W-:Y:S01]  /*2460*/  IMAD.MOV.U32 R71, RZ, RZ, R72 ;  /* 0x000000ffff477224 */ /* 0x000fe200078e0048 */
[----:B------:R-:W-:Y:S01]  /*2470*/  MOV R73, R74 ;  /* 0x0000004a00497202 */ /* 0x000fe20000000f00 */
[----:B------:R-:W-:Y:S02]  /*2480*/  IMAD.MOV.U32 R36, RZ, RZ, R43 ;  /* 0x000000ffff247224 */ /* 0x000fe400078e002b */
[----:B------:R-:W-:Y:S02]  /*2490*/  IMAD.MOV.U32 R4, RZ, RZ, R11 ;  /* 0x000000ffff047224 */ /* 0x000fe400078e000b */
.L_x_42434:
[----:B------:R-:W-:Y:S05]  /*24a0*/  BSYNC B1 ;  /* 0x0000000000017941 */ /* 0x000fea0003800000 */
.L_x_42432:
        /* <DEDUP_REMOVED lines=11> */
.L_x_42436:
[----:B------:R-:W-:Y:S01]  /*2560*/  IMAD.MOV.U32 R72, RZ, RZ, R71 ;  /* 0x000000ffff487224 */ /* 0x000fe200078e0047 */
[----:B------:R-:W-:Y:S01]  /*2570*/  MOV R74, R73 ;  /* 0x00000049004a7202 */ /* 0x000fe20000000f00 */
[----:B------:R-:W-:Y:S02]  /*2580*/  IMAD.MOV.U32 R43, RZ, RZ, R42 ;  /* 0x000000ffff2b7224 */ /* 0x000fe400078e002a */
[----:B------:R-:W-:Y:S02]  /*2590*/  IMAD.MOV.U32 R11, RZ, RZ, R10 ;  /* 0x000000ffff0b7224 */ /* 0x000fe400078e000a */
.L_x_42437:
[----:B------:R-:W-:Y:S05]  /*25a0*/  BSYNC B1 ;  /* 0x0000000000017941 */ /* 0x000fea0003800000 */
.L_x_42435:
        /* <DEDUP_REMOVED lines=11> */
.L_x_42439:
[----:B------:R-:W-:Y:S01]  /*2660*/  IMAD.MOV.U32 R71, RZ, RZ, R72 ;  /* 0x000000ffff477224 */ /* 0x000fe200078e0048 */
[----:B------:R-:W-:Y:S01]  /*2670*/  MOV R73, R74 ;  /* 0x0000004a00497202 */ /* 0x000fe20000000f00 */
[----:B------:R-:W-:Y:S02]  /*2680*/  IMAD.MOV.U32 R42, RZ, RZ, R41 ;  /* 0x000000ffff2a7224 */ /* 0x000fe400078e0029 */
[----:B------:R-:W-:Y:S02]  /*2690*/  IMAD.MOV.U32 R10, RZ, RZ, R9 ;  /* 0x000000ffff0a7224 */ /* 0x000fe400078e0009 */
.L_x_42440:
[----:B------:R-:W-:Y:S05]  /*26a0*/  BSYNC B1 ;  /* 0x0000000000017941 */ /* 0x000fea0003800000 */
.L_x_42438:
        /* <DEDUP_REMOVED lines=11> */
.L_x_42442:
[----:B------:R-:W-:Y:S01]  /*2760*/  IMAD.MOV.U32 R72, RZ, RZ, R71 ;  /* 0x000000ffff487224 */ /* 0x000fe200078e0047 */
[----:B------:R-:W-:Y:S01]  /*2770*/  MOV R74, R73 ;  /* 0x00000049004a7202 */ /* 0x000fe20000000f00 */
[----:B------:R-:W-:Y:S02]  /*2780*/  IMAD.MOV.U32 R41, RZ, RZ, R40 ;  /* 0x000000ffff297224 */ /* 0x000fe400078e0028 */
[----:B------:R-:W-:Y:S02]  /*2790*/  IMAD.MOV.U32 R9, RZ, RZ, R8 ;  /* 0x000000ffff097224 */ /* 0x000fe400078e0008 */
.L_x_42443:
[----:B------:R-:W-:Y:S05]  /*27a0*/  BSYNC B1 ;  /* 0x0000000000017941 */ /* 0x000fea0003800000 */
.L_x_42441:
        /* <DEDUP_REMOVED lines=11> */
.L_x_42445:
[----:B------:R-:W-:Y:S01]  /*2860*/  IMAD.MOV.U32 R71, RZ, RZ, R72 ;  /* 0x000000ffff477224 */ /* 0x000fe200078e0048 */
[----:B------:R-:W-:Y:S01]  /*2870*/  MOV R73, R74 ;  /* 0x0000004a00497202 */ /* 0x000fe20000000f00 */
[----:B------:R-:W-:Y:S02]  /*2880*/  IMAD.MOV.U32 R40, RZ, RZ, R47 ;  /* 0x000000ffff287224 */ /* 0x000fe400078e002f */
[----:B------:R-:W-:Y:S02]  /*2890*/  IMAD.MOV.U32 R8, RZ, RZ, R15 ;  /* 0x000000ffff087224 */ /* 0x000fe400078e000f */
.L_x_42446:
[----:B------:R-:W-:Y:S05]  /*28a0*/  BSYNC B1 ;  /* 0x0000000000017941 */ /* 0x000fea0003800000 */
.L_x_42444:
        /* <DEDUP_REMOVED lines=11> */
.L_x_42448:
[----:B------:R-:W-:Y:S01]  /*2960*/  IMAD.MOV.U32 R72, RZ, RZ, R71 ;  /* 0x000000ffff487224 */ /* 0x000fe200078e0047 */
[----:B------:R-:W-:Y:S01]  /*2970*/  MOV R74, R73 ;  /* 0x00000049004a7202 */ /* 0x000fe20000000f00 */
[----:B------:R-:W-:Y:S02]  /*2980*/  IMAD.MOV.U32 R47, RZ, RZ, R46 ;  /* 0x000000ffff2f7224 */ /* 0x000fe400078e002e */
[----:B------:R-:W-:Y:S02]  /*2990*/  IMAD.MOV.U32 R15, RZ, RZ, R14 ;  /* 0x000000ffff0f7224 */ /* 0x000fe400078e000e */
.L_x_42449:
[----:B------:R-:W-:Y:S05]  /*29a0*/  BSYNC B1 ;  /* 0x0000000000017941 */ /* 0x000fea0003800000 */
.L_x_42447:
        /* <DEDUP_REMOVED lines=11> */
.L_x_42451:
[----:B------:R-:W-:Y:S01]  /*2a60*/  IMAD.MOV.U32 R71, RZ, RZ, R72 ;  /* 0x000000ffff477224 */ /* 0x000fe200078e0048 */
[----:B------:R-:W-:Y:S01]  /*2a70*/  MOV R73, R74 ;  /* 0x0000004a00497202 */ /* 0x000fe20000000f00 */
[----:B------:R-:W-:Y:S02]  /*2a80*/  IMAD.MOV.U32 R46, RZ, RZ, R45 ;  /* 0x000000ffff2e7224 */ /* 0x000fe400078e002d */
[----:B------:R-:W-:Y:S02]  /*2a90*/  IMAD.MOV.U32 R14, RZ, RZ, R13 ;  /* 0x000000ffff0e7224 */ /* 0x000fe400078e000d */
.L_x_42452:
[----:B------:R-:W-:Y:S05]  /*2aa0*/  BSYNC B1 ;  /* 0x0000000000017941 */ /* 0x000fea0003800000 */
.L_x_42450:
        /* <DEDUP_REMOVED lines=11> */
.L_x_42454:
[----:B------:R-:W-:Y:S01]  /*2b60*/  IMAD.MOV.U32 R72, RZ, RZ, R71 ;  /* 0x000000ffff487224 */ /* 0x000fe200078e0047 */
[----:B------:R-:W-:Y:S01]  /*2b70*/  MOV R74, R73 ;  /* 0x00000049004a7202 */ /* 0x000fe20000000f00 */
[----:B------:R-:W-:Y:S02]  /*2b80*/  IMAD.MOV.U32 R45, RZ, RZ, R44 ;  /* 0x000000ffff2d7224 */ /* 0x000fe400078e002c */
[----:B------:R-:W-:Y:S02]  /*2b90*/  IMAD.MOV.U32 R13, RZ, RZ, R12 ;  /* 0x000000ffff0d7224 */ /* 0x000fe400078e000c */
.L_x_42455:
[----:B------:R-:W-:Y:S05]  /*2ba0*/  BSYNC B1 ;  /* 0x0000000000017941 */ /* 0x000fea0003800000 */
.L_x_42453:
        /* <DEDUP_REMOVED lines=11> */
.L_x_42457:
[----:B------:R-:W-:Y:S01]  /*2c60*/  IMAD.MOV.U32 R71, RZ, RZ, R72 ;  /* 0x000000ffff477224 */ /* 0x000fe200078e0048 */
[----:B------:R-:W-:Y:S01]  /*2c70*/  MOV R73, R74 ;  /* 0x0000004a00497202 */ /* 0x000fe20000000f00 */
[----:B------:R-:W-:Y:S02]  /*2c80*/  IMAD.MOV.U32 R44, RZ, RZ, R51 ;  /* 0x000000ffff2c7224 */ /* 0x000fe400078e0033 */
[----:B------:R-:W-:Y:S02]  /*2c90*/  IMAD.MOV.U32 R12, RZ, RZ, R19 ;  /* 0x000000ffff0c7224 */ /* 0x000fe400078e0013 */
.L_x_42458:
[----:B------:R-:W-:Y:S05]  /*2ca0*/  BSYNC B1 ;  /* 0x0000000000017941 */ /* 0x000fea0003800000 */
.L_x_42456:
        /* <DEDUP_REMOVED lines=11> */
.L_x_42460:
[----:B------:R-:W-:Y:S01]  /*2d60*/  IMAD.MOV.U32 R72, RZ, RZ, R71 ;  /* 0x000000ffff487224 */ /* 0x000fe200078e0047 */
[----:B------:R-:W-:Y:S01]  /*2d70*/  MOV R74, R73 ;  /* 0x00000049004a7202 */ /* 0x000fe20000000f00 */
[----:B------:R-:W-:Y:S02]  /*2d80*/  IMAD.MOV.U32 R51, RZ, RZ, R50 ;  /* 0x000000ffff337224 */ /* 0x000fe400078e0032 */
[----:B------:R-:W-:Y:S02]  /*2d90*/  IMAD.MOV.U32 R19, RZ, RZ, R18 ;  /* 0x000000ffff137224 */ /* 0x000fe400078e0012 */
.L_x_42461:
[----:B------:R-:W-:Y:S05]  /*2da0*/  BSYNC B1 ;  /* 0x0000000000017941 */ /* 0x000fea0003800000 */
.L_x_42459:
        /* <DEDUP_REMOVED lines=11> */
.L_x_42463:
[----:B------:R-:W-:Y:S01]  /*2e60*/  IMAD.MOV.U32 R71, RZ, RZ, R72 ;  /* 0x000000ffff477224 */ /* 0x000fe200078e0048 */
[----:B------:R-:W-:Y:S01]  /*2e70*/  MOV R73, R74 ;  /* 0x0000004a00497202 */ /* 0x000fe20000000f00 */
[----:B------:R-:W-:Y:S02]  /*2e80*/  IMAD.MOV.U32 R50, RZ, RZ, R49 ;  /* 0x000000ffff327224 */ /* 0x000fe400078e0031 */
[----:B------:R-:W-:Y:S02]  /*2e90*/  IMAD.MOV.U32 R18, RZ, RZ, R17 ;  /* 0x000000ffff127224 */ /* 0x000fe400078e0011 */
.L_x_42464:
[----:B------:R-:W-:Y:S05]  /*2ea0*/  BSYNC B1 ;  /* 0x0000000000017941 */ /* 0x000fea0003800000 */
.L_x_42462:
        /* <DEDUP_REMOVED lines=11> */
.L_x_42466:
[----:B------:R-:W-:Y:S01]  /*2f60*/  IMAD.MOV.U32 R72, RZ, RZ, R71 ;  /* 0x000000ffff487224 */ /* 0x000fe200078e0047 */
[----:B------:R-:W-:Y:S01]  /*2f70*/  MOV R74, R73 ;  /* 0x00000049004a7202 */ /* 0x000fe20000000f00 */
[----:B------:R-:W-:Y:S02]  /*2f80*/  IMAD.MOV.U32 R49, RZ, RZ, R48 ;  /* 0x000000ffff317224 */ /* 0x000fe400078e0030 */
[----:B------:R-:W-:Y:S02]  /*2f90*/  IMAD.MOV.U32 R17, RZ, RZ, R16 ;  /* 0x000000ffff117224 */ /* 0x000fe400078e0010 */
.L_x_42467:
[----:B------:R-:W-:Y:S05]  /*2fa0*/  BSYNC B1 ;  /* 0x0000000000017941 */ /* 0x000fea0003800000 */
.L_x_42465:
        /* <DEDUP_REMOVED lines=11> */
.L_x_42469:
[----:B------:R-:W-:Y:S01]  /*3060*/  IMAD.MOV.U32 R71, RZ, RZ, R72 ;  /* 0x000000ffff477224 */ /* 0x000fe200078e0048 */
[----:B------:R-:W-:Y:S01]  /*3070*/  MOV R73, R74 ;  /* 0x0000004a00497202 */ /* 0x000fe20000000f00 */
[----:B------:R-:W-:Y:S02]  /*3080*/  IMAD.MOV.U32 R48, RZ, RZ, R55 ;  /* 0x000000ffff307224 */ /* 0x000fe400078e0037 */
[----:B------:R-:W-:Y:S02]  /*3090*/  IMAD.MOV.U32 R16, RZ, RZ, R23 ;  /* 0x000000ffff107224 */ /* 0x000fe400078e0017 */
.L_x_42470:
[----:B------:R-:W-:Y:S05]  /*30a0*/  BSYNC B1 ;  /* 0x0000000000017941 */ /* 0x000fea0003800000 */
.L_x_42468:
        /* <DEDUP_REMOVED lines=11> */
.L_x_42472:
[----:B------:R-:W-:Y:S01]  /*3160*/  IMAD.MOV.U32 R72, RZ, RZ, R71 ;  /* 0x000000ffff487224 */ /* 0x000fe200078e0047 */
[----:B------:R-:W-:Y:S01]  /*3170*/  MOV R74, R73 ;  /* 0x00000049004a7202 */ /* 0x000fe20000000f00 */
[----:B------:R-:W-:Y:S02]  /*3180*/  IMAD.MOV.U32 R55, RZ, RZ, R54 ;  /* 0x000000ffff377224 */ /* 0x000fe400078e0036 */
[----:B------:R-:W-:Y:S02]  /*3190*/  IMAD.MOV.U32 R23, RZ, RZ, R22 ;  /* 0x000000ffff177224 */ /* 0x000fe400078e0016 */
.L_x_42473:
[----:B------:R-:W-:Y:S05]  /*31a0*/  BSYNC B1 ;  /* 0x0000000000017941 */ /* 0x000fea0003800000 */
.L_x_42471:
        /* <DEDUP_REMOVED lines=11> */
.L_x_42475:
[----:B------:R-:W-:Y:S01]  /*3260*/  IMAD.MOV.U32 R71, RZ, RZ, R72 ;  /* 0x000000ffff477224 */ /* 0x000fe200078e0048 */
[----:B------:R-:W-:Y:S01]  /*3270*/  MOV R73, R74 ;  /* 0x0000004a00497202 */ /* 0x000fe20000000f00 */
[----:B------:R-:W-:Y:S02]  /*3280*/  IMAD.MOV.U32 R54, RZ, RZ, R53 ;  /* 0x000000ffff367224 */ /* 0x000fe400078e0035 */
[----:B------:R-:W-:Y:S02]  /*3290*/  IMAD.MOV.U32 R22, RZ, RZ, R21 ;  /* 0x000000ffff167224 */ /* 0x000fe400078e0015 */
.L_x_42476:
[----:B------:R-:W-:Y:S05]  /*32a0*/  BSYNC B1 ;  /* 0x0000000000017941 */ /* 0x000fea0003800000 */
.L_x_42474:
        /* <DEDUP_REMOVED lines=11> */
.L_x_42478:
[----:B------:R-:W-:Y:S01]  /*3360*/  IMAD.MOV.U32 R72, RZ, RZ, R71 ;  /* 0x000000ffff487224 */ /* 0x000fe200078e0047 */
[----:B------:R-:W-:Y:S01]  /*3370*/  MOV R74, R73 ;  /* 0x00000049004a7202 */ /* 0x000fe20000000f00 */
[----:B------:R-:W-:Y:S02]  /*3380*/  IMAD.MOV.U32 R53, RZ, RZ, R52 ;  /* 0x000000ffff357224 */ /* 0x000fe400078e0034 */
[----:B------:R-:W-:Y:S02]  /*3390*/  IMAD.MOV.U32 R21, RZ, RZ, R20 ;  /* 0x000000ffff157224 */ /* 0x000fe400078e0014 */
.L_x_42479:
[----:B------:R-:W-:Y:S05]  /*33a0*/  BSYNC B1 ;  /* 0x0000000000017941 */ /* 0x000fea0003800000 */
.L_x_42477:
        /* <DEDUP_REMOVED lines=11> */
.L_x_42481:
[----:B------:R-:W-:Y:S01]  /*3460*/  IMAD.MOV.U32 R71, RZ, RZ, R72 ;  /* 0x000000ffff477224 */ /* 0x000fe200078e0048 */
[----:B------:R-:W-:Y:S01]  /*3470*/  MOV R73, R74 ;  /* 0x0000004a00497202 */ /* 0x000fe20000000f00 */
[----:B------:R-:W-:Y:S02]  /*3480*/  IMAD.MOV.U32 R52, RZ, RZ, R59 ;  /* 0x000000ffff347224 */ /* 0x000fe400078e003b */
[----:B------:R-:W-:Y:S02]  /*3490*/  IMAD.MOV.U32 R20, RZ, RZ, R27 ;  /* 0x000000ffff147224 */ /* 0x000fe400078e001b */
.L_x_42482:
[----:B------:R-:W-:Y:S05]  /*34a0*/  BSYNC B1 ;  /* 0x0000000000017941 */ /* 0x000fea0003800000 */
.L_x_42480:
        /* <DEDUP_REMOVED lines=11> */
.L_x_42484:
[----:B------:R-:W-:Y:S01]  /*3560*/  IMAD.MOV.U32 R72, RZ, RZ, R71 ;  /* 0x000000ffff487224 */ /* 0x000fe200078e0047 */
[----:B------:R-:W-:Y:S01]  /*3570*/  MOV R74, R73 ;  /* 0x00000049004a7202 */ /* 0x000fe20000000f00 */
[----:B------:R-:W-:Y:S02]  /*3580*/  IMAD.MOV.U32 R59, RZ, RZ, R58 ;  /* 0x000000ffff3b7224 */ /* 0x000fe400078e003a */
[----:B------:R-:W-:Y:S02]  /*3590*/  IMAD.MOV.U32 R27, RZ, RZ, R26 ;  /* 0x000000ffff1b7224 */ /* 0x000fe400078e001a */
.L_x_42485:
[----:B------:R-:W-:Y:S05]  /*35a0*/  BSYNC B1 ;  /* 0x0000000000017941 */ /* 0x000fea0003800000 */
.L_x_42483:
        /* <DEDUP_REMOVED lines=11> */
.L_x_42487:
[----:B------:R-:W-:Y:S01]  /*3660*/  IMAD.MOV.U32 R71, RZ, RZ, R72 ;  /* 0x000000ffff477224 */ /* 0x000fe200078e0048 */
[----:B------:R-:W-:Y:S01]  /*3670*/  MOV R73, R74 ;  /* 0x0000004a00497202 */ /* 0x000fe20000000f00 */
[----:B------:R-:W-:Y:S02]  /*3680*/  IMAD.MOV.U32 R58, RZ, RZ, R57 ;  /* 0x000000ffff3a7224 */ /* 0x000fe400078e0039 */
[----:B------:R-:W-:Y:S02]  /*3690*/  IMAD.MOV.U32 R26, RZ, RZ, R25 ;  /* 0x000000ffff1a7224 */ /* 0x000fe400078e0019 */
.L_x_42488:
[----:B------:R-:W-:Y:S05]  /*36a0*/  BSYNC B1 ;  /* 0x0000000000017941 */ /* 0x000fea0003800000 */
.L_x_42486:
        /* <DEDUP_REMOVED lines=11> */
.L_x_42490:
[----:B------:R-:W-:Y:S01]  /*3760*/  IMAD.MOV.U32 R72, RZ, RZ, R71 ;  /* 0x000000ffff487224 */ /* 0x000fe200078e0047 */
[----:B------:R-:W-:Y:S01]  /*3770*/  MOV R74, R73 ;  /* 0x00000049004a7202 */ /* 0x000fe20000000f00 */
[----:B------:R-:W-:Y:S02]  /*3780*/  IMAD.MOV.U32 R57, RZ, RZ, R56 ;  /* 0x000000ffff397224 */ /* 0x000fe400078e0038 */
[----:B------:R-:W-:Y:S02]  /*3790*/  IMAD.MOV.U32 R25, RZ, RZ, R24 ;  /* 0x000000ffff197224 */ /* 0x000fe400078e0018 */
.L_x_42491:
[----:B------:R-:W-:Y:S05]  /*37a0*/  BSYNC B1 ;  /* 0x0000000000017941 */ /* 0x000fea0003800000 */
.L_x_42489:
        /* <DEDUP_REMOVED lines=11> */
.L_x_42493:
[----:B------:R-:W-:Y:S01]  /*3860*/  IMAD.MOV.U32 R71, RZ, RZ, R72 ;  /* 0x000000ffff477224 */ /* 0x000fe200078e0048 */
[----:B------:R-:W-:Y:S01]  /*3870*/  MOV R73, R74 ;  /* 0x0000004a00497202 */ /* 0x000fe20000000f00 */
[----:B------:R-:W-:Y:S02]  /*3880*/  IMAD.MOV.U32 R56, RZ, RZ, R63 ;  /* 0x000000ffff387224 */ /* 0x000fe400078e003f */
[----:B------:R-:W-:Y:S02]  /*3890*/  IMAD.MOV.U32 R24, RZ, RZ, R31 ;  /* 0x000000ffff187224 */ /* 0x000fe400078e001f */
.L_x_42494:
[----:B------:R-:W-:Y:S05]  /*38a0*/  BSYNC B1 ;  /* 0x0000000000017941 */ /* 0x000fea0003800000 */
.L_x_42492:
        /* <DEDUP_REMOVED lines=11> */
.L_x_42496:
[----:B------:R-:W-:Y:S01]  /*3960*/  IMAD.MOV.U32 R72, RZ, RZ, R71 ;  /* 0x000000ffff487224 */ /* 0x000fe200078e0047 */
[----:B------:R-:W-:Y:S01]  /*3970*/  MOV R74, R73 ;  /* 0x00000049004a7202 */ /* 0x000fe20000000f00 */
[----:B------:R-:W-:Y:S02]  /*3980*/  IMAD.MOV.U32 R63, RZ, RZ, R62 ;  /* 0x000000ffff3f7224 */ /* 0x000fe400078e003e */
[----:B------:R-:W-:Y:S02]  /*3990*/  IMAD.MOV.U32 R31, RZ, RZ, R30 ;  /* 0x000000ffff1f7224 */ /* 0x000fe400078e001e */
.L_x_42497:
[----:B------:R-:W-:Y:S05]  /*39a0*/  BSYNC B1 ;  /* 0x0000000000017941 */ /* 0x000fea0003800000 */
.L_x_42495:
        /* <DEDUP_REMOVED lines=11> */
.L_x_42499:
[----:B------:R-:W-:Y:S01]  /*3a60*/  IMAD.MOV.U32 R71, RZ, RZ, R72 ;  /* 0x000000ffff477224 */ /* 0x000fe200078e0048 */
[----:B------:R-:W-:Y:S01]  /*3a70*/  MOV R73, R74 ;  /* 0x0000004a00497202 */ /* 0x000fe20000000f00 */
[----:B------:R-:W-:Y:S02]  /*3a80*/  IMAD.MOV.U32 R62, RZ, RZ, R61 ;  /* 0x000000ffff3e7224 */ /* 0x000fe400078e003d */
[----:B------:R-:W-:Y:S02]  /*3a90*/  IMAD.MOV.U32 R30, RZ, RZ, R29 ;  /* 0x000000ffff1e7224 */ /* 0x000fe400078e001d */
.L_x_42500:
[----:B------:R-:W-:Y:S05]  /*3aa0*/  BSYNC B1 ;  /* 0x0000000000017941 */ /* 0x000fea0003800000 */
.L_x_42498:
        /* <DEDUP_REMOVED lines=11> */
.L_x_42502:
[----:B------:R-:W-:Y:S01]  /*3b60*/  IMAD.MOV.U32 R72, RZ, RZ, R71 ;  /* 0x000000ffff487224 */ /* 0x000fe200078e0047 */
[----:B------:R-:W-:Y:S01]  /*3b70*/  MOV R74, R73 ;  /* 0x00000049004a7202 */ /* 0x000fe20000000f00 */
[----:B------:R-:W-:Y:S02]  /*3b80*/  IMAD.MOV.U32 R61, RZ, RZ, R60 ;  /* 0x000000ffff3d7224 */ /* 0x000fe400078e003c */
[----:B------:R-:W-:Y:S02]  /*3b90*/  IMAD.MOV.U32 R29, RZ, RZ, R28 ;  /* 0x000000ffff1d7224 */ /* 0x000fe400078e001c */
.L_x_42503:
[----:B------:R-:W-:Y:S05]  /*3ba0*/  BSYNC B1 ;  /* 0x0000000000017941 */ /* 0x000fea0003800000 */
.L_x_42501:
        /* <DEDUP_REMOVED lines=11> */
.L_x_42505:
[----:B------:R-:W-:Y:S01]  /*3c60*/  IMAD.MOV.U32 R71, RZ, RZ, R72 ;  /* 0x000000ffff477224 */ /* 0x000fe200078e0048 */
[----:B------:R-:W-:Y:S01]  /*3c70*/  MOV R73, R74 ;  /* 0x0000004a00497202 */ /* 0x000fe20000000f00 */
[----:B------:R-:W-:Y:S02]  /*3c80*/  IMAD.MOV.U32 R60, RZ, RZ, R67 ;  /* 0x000000ffff3c7224 */ /* 0x000fe400078e0043 */
[----:B------:R-:W-:Y:S02]  /*3c90*/  IMAD.MOV.U32 R28, RZ, RZ, R35 ;  /* 0x000000ffff1c7224 */ /* 0x000fe400078e0023 */
.L_x_42506:
[----:B------:R-:W-:Y:S05]  /*3ca0*/  BSYNC B1 ;  /* 0x0000000000017941 */ /* 0x000fea0003800000 */
.L_x_42504:
        /* <DEDUP_REMOVED lines=11> */
.L_x_42508:
[----:B------:R-:W-:Y:S01]  /*3d60*/  IMAD.MOV.U32 R72, RZ, RZ, R71 ;  /* 0x000000ffff487224 */ /* 0x000fe200078e0047 */
[----:B------:R-:W-:Y:S01]  /*3d70*/  MOV R74, R73 ;  /* 0x00000049004a7202 */ /* 0x000fe20000000f00 */
[----:B------:R-:W-:Y:S02]  /*3d80*/  IMAD.MOV.U32 R67, RZ, RZ, R66 ;  /* 0x000000ffff437224 */ /* 0x000fe400078e0042 */
[----:B------:R-:W-:Y:S02]  /*3d90*/  IMAD.MOV.U32 R35, RZ, RZ, R34 ;  /* 0x000000ffff237224 */ /* 0x000fe400078e0022 */
.L_x_42509:
[----:B------:R-:W-:Y:S05]  /*3da0*/  BSYNC B1 ;  /* 0x0000000000017941 */ /* 0x000fea0003800000 */
.L_x_42507:
        /* <DEDUP_REMOVED lines=11> */
.L_x_42511:
[----:B------:R-:W-:Y:S01]  /*3e60*/  IMAD.MOV.U32 R71, RZ, RZ, R72 ;  /* 0x000000ffff477224 */ /* 0x000fe200078e0048 */
[----:B------:R-:W-:Y:S01]  /*3e70*/  MOV R73, R74 ;  /* 0x0000004a00497202 */ /* 0x000fe20000000f00 */
[----:B------:R-:W-:Y:S02]  /*3e80*/  IMAD.MOV.U32 R66, RZ, RZ, R65 ;  /* 0x000000ffff427224 */ /* 0x000fe400078e0041 */
[----:B------:R-:W-:Y:S02]  /*3e90*/  IMAD.MOV.U32 R34, RZ, RZ, R33 ;  /* 0x000000ffff227224 */ /* 0x000fe400078e0021 */
.L_x_42512:
[----:B------:R-:W-:Y:S05]  /*3ea0*/  BSYNC B1 ;  /* 0x0000000000017941 */ /* 0x000fea0003800000 */
.L_x_42510:
        /* <DEDUP_REMOVED lines=11> */
.L_x_42514:
[----:B------:R-:W-:Y:S01]  /*3f60*/  IMAD.MOV.U32 R65, RZ, RZ, R64 ;  /* 0x000000ffff417224 */ /* 0x000fe200078e0040 */
[----:B------:R-:W-:Y:S01]  /*3f70*/  MOV R33, R32 ;  /* 0x0000002000217202 */ /* 0x000fe20000000f00 */
[--C-:B------:R-:W-:Y:S01]  /*3f80*/  IMAD.MOV.U32 R72, RZ, RZ, R71.reuse ;  /* 0x000000ffff487224 */ /* 0x100fe200078e0047 */
[----:B------:R-:W-:Y:S01]  /*3f90*/  MOV R32, R73 ;  /* 0x0000004900207202 */ /* 0x000fe20000000f00 */
[----:B------:R-:W-:Y:S02]  /*3fa0*/  IMAD.MOV.U32 R64, RZ, RZ, R71 ;  /* 0x000000ffff407224 */ /* 0x000fe400078e0047 */
[----:B------:R-:W-:Y:S02]  /*3fb0*/  IMAD.MOV.U32 R74, RZ, RZ, R73 ;  /* 0x000000ffff4a7224 */ /* 0x000fe400078e0049 */
.L_x_42515:
[----:B------:R-:W-:Y:S05]  /*3fc0*/  BSYNC B1 ;  /* 0x0000000000017941 */ /* 0x000fea0003800000 */
.L_x_42513:
[----:B------:R-:W-:Y:S01]  /*3fd0*/  IADD3 R2, R2, 0x4, RZ ;  /* 0x0000000402027810 */ /* 0x000fe20007ffe0ff */
[----:B------:R-:W-:Y:S01]  /*3fe0*/  @!P1 CALL.REL.NOINC `(.L_x_42516) ;  /* 0x0000001000009944 */ /* 0x000fe20003c00000 */
[----:B------:R-:W-:Y:S05]  /*3ff0*/  BRA `(.L_x_42517) ;  /* 0xffffe02000007947 */ /* 0x000fea000383ffff */
.L_x_42516:
[----:B------:R-:W-:Y:S02]  /*4000*/  FADD.FTZ R2, R69, R68 ;  /* 0x0000004445027221 */ /* 0x000fe40000010000 */
[----:B------:R-:W-:Y:S02]  /*4010*/  IMAD.MOV.U32 R3, RZ, RZ, R70 ;  /* 0x000000ffff037224 */ /* 0x000fe400078e0046 */
[----:B------:R-:W-:-:S02]  /*4020*/  IMAD.MOV.U32 R64, RZ, RZ, R72 ;  /* 0x000000ffff407224 */ /* 0x000fc400078e0048 */
[----:B------:R-:W-:Y:S02]  /*4030*/  IMAD.MOV.U32 R32, RZ, RZ, R74 ;  /* 0x000000ffff207224 */ /* 0x000fe400078e004a */
.L_x_42422:
[----:B0-----:R-:W-:Y:S05]  /*4040*/  BSYNC B0 ;  /* 0x0000000000007941 */ /* 0x001fea0003800000 */
.L_x_42421:
        /* <DEDUP_REMOVED lines=100> */
[----:B----4-:R0:W-:Y:S01]  /*4690*/  STL.64 [R1], R68 ;  /* 0x0000004401007387 */ /* 0x0101e20000100a00 */
        /* <DEDUP_REMOVED lines=12> */
.L_x_42614:
        /* <DEDUP_REMOVED lines=20> */
.L_x_42521:
[----:B------:R-:W-:Y:S01]  /*48a0*/  IMAD.MOV.U32 R72, RZ, RZ, R39 ;  /* 0x000000ffff487224 */ /* 0x000fe200078e0027 */
[----:B------:R-:W-:Y:S01]  /*48b0*/  MOV R39, R38 ;  /* 0x0000002600277202 */ /* 0x000fe20000000f00 */
[----:B------:R-:W-:Y:S02]  /*48c0*/  IMAD.MOV.U32 R74, RZ, RZ, R7 ;  /* 0x000000ffff4a7224 */ /* 0x000fe400078e0007 */
[----:B------:R-:W-:Y:S02]  /*48d0*/  IMAD.MOV.U32 R7, RZ, RZ, R6 ;  /* 0x000000ffff077224 */ /* 0x000fe400078e0006 */
.L_x_42522:
[----:B------:R-:W-:Y:S05]  /*48e0*/  BSYNC B1 ;  /* 0x0000000000017941 */ /* 0x000fea0003800000 */
.L_x_42520:
        /* <DEDUP_REMOVED lines=11> */
.L_x_42524:
[----:B------:R-:W-:Y:S01]  /*49a0*/  IMAD.MOV.U32 R71, RZ, RZ, R72 ;  /* 0x000000ffff477224 */ /* 0x000fe200078e0048 */
[----:B------:R-:W-:Y:S01]  /*49b0*/  MOV R38, R37 ;  /* 0x0000002500267202 */ /* 0x000fe20000000f00 */
[----:B------:R-:W-:Y:S02]  /*49c0*/  IMAD.MOV.U32 R73, RZ, RZ, R74 ;  /* 0x000000ffff497224 */ /* 0x000fe400078e004a */
[----:B------:R-:W-:Y:S02]  /*49d0*/  IMAD.MOV.U32 R6, RZ, RZ, R5 ;  /* 0x000000ffff067224 */ /* 0x000fe400078e0005 */
.L_x_42525:
[----:B------:R-:W-:Y:S05]  /*49e0*/  BSYNC B1 ;  /* 0x0000000000017941 */ /* 0x000fea0003800000 */
.L_x_42523:
        /* <DEDUP_REMOVED lines=11> */
.L_x_42527:
[----:B------:R-:W-:Y:S01]  /*4aa0*/  IMAD.MOV.U32 R72, RZ, RZ, R71 ;  /* 0x000000ffff487224 */ /* 0x000fe200078e0047 */
[----:B------:R-:W-:Y:S01]  /*4ab0*/  MOV R37, R36 ;  /* 0x0000002400257202 */ /* 0x000fe20000000f00 */
[----:B------:R-:W-:Y:S02]  /*4ac0*/  IMAD.MOV.U32 R74, RZ, RZ, R73 ;  /* 0x000000ffff4a7224 */ /* 0x000fe400078e0049 */
[----:B------:R-:W-:Y:S02]  /*4ad0*/  IMAD.MOV.U32 R5, RZ, RZ, R4 ;  /* 0x000000ffff057224 */ /* 0x000fe400078e0004 */
.L_x_42528:
[----:B------:R-:W-:Y:S05]  /*4ae0*/  BSYNC B1 ;  /* 0x0000000000017941 */ /* 0x000fea0003800000 */
.L_x_42526:
        /* <DEDUP_REMOVED lines=11> */
.L_x_42530:
[----:B------:R-:W-:Y:S01]  /*4ba0*/  IMAD.MOV.U32 R71, RZ, RZ, R72 ;  /* 0x000000ffff477224 */ /* 0x000fe200078e0048 */
[----:B------:R-:W-:Y:S01]  /*4bb0*/  MOV R36, R43 ;  /* 0x0000002b00247202 */ /* 0x000fe20000000f00 */
[----:B------:R-:W-:Y:S02]  /*4bc0*/  IMAD.MOV.U32 R73, RZ, RZ, R74 ;  /* 0x000000ffff497224 */ /* 0x000fe400078e004a */
[----:B------:R-:W-:Y:S02]  /*4bd0*/  IMAD.MOV.U32 R4, RZ, RZ, R11 ;  /* 0x000000ffff047224 */ /* 0x000fe400078e000b */
.L_x_42531:
[----:B------:R-:W-:Y:S05]  /*4be0*/  BSYNC B1 ;  /* 0x0000000000017941 */ /* 0x000fea0003800000 */
.L_x_42529:
        /* <DEDUP_REMOVED lines=11> */
.L_x_42533:
[----:B------:R-:W-:Y:S01]  /*4ca0*/  IMAD.MOV.U32 R72, RZ, RZ, R71 ;  /* 0x000000ffff487224 */ /* 0x000fe200078e0047 */
[----:B------:R-:W-:Y:S01]  /*4cb0*/  MOV R43, R42 ;  /* 0x0000002a002b7202 */ /* 0x000fe20000000f00 */
[----:B------:R-:W-:Y:S02]  /*4cc0*/  IMAD.MOV.U32 R74, RZ, RZ, R73 ;  /* 0x000000ffff4a7224 */ /* 0x000fe400078e0049 */
[----:B------:R-:W-:Y:S02]  /*4cd0*/  IMAD.MOV.U32 R11, RZ, RZ, R10 ;  /* 0x000000ffff0b7224 */ /* 0x000fe400078e000a */
.L_x_42534:
[----:B------:R-:W-:Y:S05]  /*4ce0*/  BSYNC B1 ;  /* 0x0000000000017941 */ /* 0x000fea0003800000 */
.L_x_42532:
        /* <DEDUP_REMOVED lines=11> */
.L_x_42536:
[----:B------:R-:W-:Y:S01]  /*4da0*/  IMAD.MOV.U32 R71, RZ, RZ, R72 ;  /* 0x000000ffff477224 */ /* 0x000fe200078e0048 */
[----:B------:R-:W-:Y:S01]  /*4db0*/  MOV R42, R41 ;  /* 0x00000029002a7202 */ /* 0x000fe20000000f00 */
[----:B------:R-:W-:Y:S02]  /*4dc0*/  IMAD.MOV.U32 R73, RZ, RZ, R74 ;  /* 0x000000ffff497224 */ /* 0x000fe400078e004a */
[----:B------:R-:W-:Y:S02]  /*4dd0*/  IMAD.MOV.U32 R10, RZ, RZ, R9 ;  /* 0x000000ffff0a7224 */ /* 0x000fe400078e0009 */
.L_x_42537:
[----:B------:R-:W-:Y:S05]  /*4de0*/  BSYNC B1 ;  /* 0x0000000000017941 */ /* 0x000fea0003800000 */
.L_x_42535:
        /* <DEDUP_REMOVED lines=11> */
.L_x_42539:
[----:B------:R-:W-:Y:S01]  /*4ea0*/  IMAD.MOV.U32 R72, RZ, RZ, R71 ;  /* 0x000000ffff487224 */ /* 0x000fe200078e0047 */
[----:B------:R-:W-:Y:S01]  /*4eb0*/  MOV R41, R40 ;  /* 0x0000002800297202 */ /* 0x000fe20000000f00 */
[----:B------:R-:W-:Y:S02]  /*4ec0*/  IMAD.MOV.U32 R74, RZ, RZ, R73 ;  /* 0x000000ffff4a7224 */ /* 0x000fe400078e0049 */
[----:B------:R-:W-:Y:S02]  /*4ed0*/  IMAD.MOV.U32 R9, RZ, RZ, R8 ;  /* 0x000000ffff097224 */ /* 0x000fe400078e0008 */
.L_x_42540:
[----:B------:R-:W-:Y:S05]  /*4ee0*/  BSYNC B1 ;  /* 0x0000000000017941 */ /* 0x000fea0003800000 */
.L_x_42538:
        /* <DEDUP_REMOVED lines=11> */
.L_x_42542:
[----:B------:R-:W-:Y:S01]  /*4fa0*/  IMAD.MOV.U32 R71, RZ, RZ, R72 ;  /* 0x000000ffff477224 */ /* 0x000fe200078e0048 */
[----:B------:R-:W-:Y:S01]  /*4fb0*/  MOV R40, R47 ;  /* 0x0000002f00287202 */ /* 0x000fe20000000f00 */
[----:B------:R-:W-:Y:S02]  /*4fc0*/  IMAD.MOV.U32 R73, RZ, RZ, R74 ;  /* 0x000000ffff497224 */ /* 0x000fe400078e004a */
[----:B------:R-:W-:Y:S02]  /*4fd0*/  IMAD.MOV.U32 R8, RZ, RZ, R15 ;  /* 0x000000ffff087224 */ /* 0x000fe400078e000f */
.L_x_42543:
[----:B------:R-:W-:Y:S05]  /*4fe0*/  BSYNC B1 ;  /* 0x0000000000017941 */ /* 0x000fea0003800000 */
.L_x_42541:
        /* <DEDUP_REMOVED lines=11> */
.L_x_42545:
[----:B------:R-:W-:Y:S01]  /*50a0*/  IMAD.MOV.U32 R72, RZ, RZ, R71 ;  /* 0x000000ffff487224 */ /* 0x000fe200078e0047 */
[----:B------:R-:W-:Y:S01]  /*50b0*/  MOV R47, R46 ;  /* 0x0000002e002f7202 */ /* 0x000fe20000000f00 */
[----:B------:R-:W-:Y:S02]  /*50c0*/  IMAD.MOV.U32 R74, RZ, RZ, R73 ;  /* 0x000000ffff4a7224 */ /* 0x000fe400078e0049 */
[----:B------:R-:W-:Y:S02]  /*50d0*/  IMAD.MOV.U32 R15, RZ, RZ, R14 ;  /* 0x000000ffff0f7224 */ /* 0x000fe400078e000e */
.L_x_42546:
[----:B------:R-:W-:Y:S05]  /*50e0*/  BSYNC B1 ;  /* 0x0000000000017941 */ /* 0x000fea0003800000 */
.L_x_42544:
        /* <DEDUP_REMOVED lines=11> */
.L_x_42548:
[----:B------:R-:W-:Y:S01]  /*51a0*/  IMAD.MOV.U32 R71, RZ, RZ, R72 ;  /* 0x000000ffff477224 */ /* 0x000fe200078e0048 */
[----:B------:R-:W-:Y:S01]  /*51b0*/  MOV R46, R45 ;  /* 0x0000002d002e7202 */ /* 0x000fe20000000f00 */
[----:B------:R-:W-:Y:S02]  /*51c0*/  IMAD.MOV.U32 R73, RZ, RZ, R74 ;  /* 0x000000ffff497224 */ /* 0x000fe400078e004a */
[----:B------:R-:W-:Y:S02]  /*51d0*/  IMAD.MOV.U32 R14, RZ, RZ, R13 ;  /* 0x000000ffff0e7224 */ /* 0x000fe400078e000d */
.L_x_42549:
[----:B------:R-:W-:Y:S05]  /*51e0*/  BSYNC B1 ;  /* 0x0000000000017941 */ /* 0x000fea0003800000 */
.L_x_42547:
        /* <DEDUP_REMOVED lines=11> */
.L_x_42551:
[----:B------:R-:W-:Y:S01]  /*52a0*/  IMAD.MOV.U32 R72, RZ, RZ, R71 ;  /* 0x000000ffff487224 */ /* 0x000fe200078e0047 */
[----:B------:R-:W-:Y:S01]  /*52b0*/  MOV R45, R44 ;  /* 0x0000002c002d7202 */ /* 0x000fe20000000f00 */
[----:B------:R-:W-:Y:S02]  /*52c0*/  IMAD.MOV.U32 R74, RZ, RZ, R73 ;  /* 0x000000ffff4a7224 */ /* 0x000fe400078e0049 */
[----:B------:R-:W-:Y:S02]  /*52d0*/  IMAD.MOV.U32 R13, RZ, RZ, R12 ;  /* 0x000000ffff0d7224 */ /* 0x000fe400078e000c */
.L_x_42552:
[----:B------:R-:W-:Y:S05]  /*52e0*/  BSYNC B1 ;  /* 0x0000000000017941 */ /* 0x000fea0003800000 */
.L_x_42550:
        /* <DEDUP_REMOVED lines=11> */
.L_x_42554:
[----:B------:R-:W-:Y:S01]  /*53a0*/  IMAD.MOV.U32 R71, RZ, RZ, R72 ;  /* 0x000000ffff477224 */ /* 0x000fe200078e0048 */
[----:B------:R-:W-:Y:S01]  /*53b0*/  MOV R44, R51 ;  /* 0x00000033002c7202 */ /* 0x000fe20000000f00 */
[----:B------:R-:W-:Y:S02]  /*53c0*/  IMAD.MOV.U32 R73, RZ, RZ, R74 ;  /* 0x000000ffff497224 */ /* 0x000fe400078e004a */
[----:B------:R-:W-:Y:S02]  /*53d0*/  IMAD.MOV.U32 R12, RZ, RZ, R19 ;  /* 0x000000ffff0c7224 */ /* 0x000fe400078e0013 */
.L_x_42555:
[----:B------:R-:W-:Y:S05]  /*53e0*/  BSYNC B1 ;  /* 0x0000000000017941 */ /* 0x000fea0003800000 */
.L_x_42553:
        /* <DEDUP_REMOVED lines=11> */
.L_x_42557:
[----:B------:R-:W-:Y:S01]  /*54a0*/  IMAD.MOV.U32 R72, RZ, RZ, R71 ;  /* 0x000000ffff487224 */ /* 0x000fe200078e0047 */
[----:B------:R-:W-:Y:S01]  /*54b0*/  MOV R51, R50 ;  /* 0x0000003200337202 */ /* 0x000fe20000000f00 */
[----:B------:R-:W-:Y:S02]  /*54c0*/  IMAD.MOV.U32 R74, RZ, RZ, R73 ;  /* 0x000000ffff4a7224 */ /* 0x000fe400078e0049 */
[----:B------:R-:W-:Y:S02]  /*54d0*/  IMAD.MOV.U32 R19, RZ, RZ, R18 ;  /* 0x000000ffff137224 */ /* 0x000fe400078e0012 */
.L_x_42558:
[----:B------:R-:W-:Y:S05]  /*54e0*/  BSYNC B1 ;  /* 0x0000000000017941 */ /* 0x000fea0003800000 */
.L_x_42556:
        /* <DEDUP_REMOVED lines=11> */
.L_x_42560:
[----:B------:R-:W-:Y:S01]  /*55a0*/  IMAD.MOV.U32 R71, RZ, RZ, R72 ;  /* 0x000000ffff477224 */ /* 0x000fe200078e0048 */
[----:B------:R-:W-:Y:S01]  /*55b0*/  MOV R50, R49 ;  /* 0x0000003100327202 */ /* 0x000fe20000000f00 */
[----:B------:R-:W-:Y:S02]  /*55c0*/  IMAD.MOV.U32 R73, RZ, RZ, R74 ;  /* 0x000000ffff497224 */ /* 0x000fe400078e004a */
[----:B------:R-:W-:Y:S02]  /*55d0*/  IMAD.MOV.U32 R18, RZ, RZ, R17 ;  /* 0x000000ffff127224 */ /* 0x000fe400078e0011 */
.L_x_42561:
[----:B------:R-:W-:Y:S05]  /*55e0*/  BSYNC B1 ;  /* 0x0000000000017941 */ /* 0x000fea0003800000 */
.L_x_42559:
        /* <DEDUP_REMOVED lines=11> */
.L_x_42563:
[----:B------:R-:W-:Y:S01]  /*56a0*/  IMAD.MOV.U32 R72, RZ, RZ, R71 ;  /* 0x000000ffff487224 */ /* 0x000fe200078e0047 */
[----:B------:R-:W-:Y:S01]  /*56b0*/  MOV R49, R48 ;  /* 0x0000003000317202 */ /* 0x000fe20000000f00 */
[----:B------:R-:W-:Y:S02]  /*56c0*/  IMAD.MOV.U32 R74, RZ, RZ, R73 ;  /* 0x000000ffff4a7224 */ /* 0x000fe400078e0049 */
[----:B------:R-:W-:Y:S02]  /*56d0*/  IMAD.MOV.U32 R17, RZ, RZ, R16 ;  /* 0x000000ffff117224 */ /* 0x000fe400078e0010 */
.L_x_42564:
[----:B------:R-:W-:Y:S05]  /*56e0*/  BSYNC B1 ;  /* 0x0000000000017941 */ /* 0x000fea0003800000 */
.L_x_42562:
        /* <DEDUP_REMOVED lines=11> */
.L_x_42566:
[----:B------:R-:W-:Y:S01]  /*57a0*/  IMAD.MOV.U32 R71, RZ, RZ, R72 ;  /* 0x000000ffff477224 */ /* 0x000fe200078e0048 */
[----:B------:R-:W-:Y:S01]  /*57b0*/  MOV R48, R55 ;  /* 0x0000003700307202 */ /* 0x000fe20000000f00 */
[----:B------:R-:W-:Y:S02]  /*57c0*/  IMAD.MOV.U32 R73, RZ, RZ, R74 ;  /* 0x000000ffff497224 */ /* 0x000fe400078e004a */
[----:B------:R-:W-:Y:S02]  /*57d0*/  IMAD.MOV.U32 R16, RZ, RZ, R23 ;  /* 0x000000ffff107224 */ /* 0x000fe400078e0017 */
.L_x_42567:
[----:B------:R-:W-:Y:S05]  /*57e0*/  BSYNC B1 ;  /* 0x0000000000017941 */ /* 0x000fea0003800000 */
.L_x_42565:
        /* <DEDUP_REMOVED lines=11> */
.L_x_42569:
[----:B------:R-:W-:Y:S01]  /*58a0*/  IMAD.MOV.U32 R72, RZ, RZ, R71 ;  /* 0x000000ffff487224 */ /* 0x000fe200078e0047 */
[----:B------:R-:W-:Y:S01]  /*58b0*/  MOV R55, R54 ;  /* 0x0000003600377202 */ /* 0x000fe20000000f00 */
[----:B------:R-:W-:Y:S02]  /*58c0*/  IMAD.MOV.U32 R74, RZ, RZ, R73 ;  /* 0x000000ffff4a7224 */ /* 0x000fe400078e0049 */
[----:B------:R-:W-:Y:S02]  /*58d0*/  IMAD.MOV.U32 R23, RZ, RZ, R22 ;  /* 0x000000ffff177224 */ /* 0x000fe400078e0016 */
.L_x_42570:
[----:B------:R-:W-:Y:S05]  /*58e0*/  BSYNC B1 ;  /* 0x0000000000017941 */ /* 0x000fea0003800000 */
.L_x_42568:
        /* <DEDUP_REMOVED lines=11> */
.L_x_42572:
[----:B------:R-:W-:Y:S01]  /*59a0*/  IMAD.MOV.U32 R71, RZ, RZ, R72 ;  /* 0x000000ffff477224 */ /* 0x000fe200078e0048 */
[----:B------:R-:W-:Y:S01]  /*59b0*/  MOV R54, R53 ;  /* 0x0000003500367202 */ /* 0x000fe20000000f00 */
[----:B------:R-:W-:Y:S02]  /*59c0*/  IMAD.MOV.U32 R73, RZ, RZ, R74 ;  /* 0x000000ffff497224 */ /* 0x000fe400078e004a */
[----:B------:R-:W-:Y:S02]  /*59d0*/  IMAD.MOV.U32 R22, RZ, RZ, R21 ;  /* 0x000000ffff167224 */ /* 0x000fe400078e0015 */
.L_x_42573:
[----:B------:R-:W-:Y:S05]  /*59e0*/  BSYNC B1 ;  /* 0x0000000000017941 */ /* 0x000fea0003800000 */
.L_x_42571:
        /* <DEDUP_REMOVED lines=11> */
.L_x_42575:
[----:B------:R-:W-:Y:S01]  /*5aa0*/  IMAD.MOV.U32 R72, RZ, RZ, R71 ;  /* 0x000000ffff487224 */ /* 0x000fe200078e0047 */
[----:B------:R-:W-:Y:S01]  /*5ab0*/  MOV R53, R52 ;  /* 0x0000003400357202 */ /* 0x000fe20000000f00 */
[----:B------:R-:W-:Y:S02]  /*5ac0*/  IMAD.MOV.U32 R74, RZ, RZ, R73 ;  /* 0x000000ffff4a7224 */ /* 0x000fe400078e0049 */
[----:B------:R-:W-:Y:S02]  /*5ad0*/  IMAD.MOV.U32 R21, RZ, RZ, R20 ;  /* 0x000000ffff157224 */ /* 0x000fe400078e0014 */
.L_x_42576:
[----:B------:R-:W-:Y:S05]  /*5ae0*/  BSYNC B1 ;  /* 0x0000000000017941 */ /* 0x000fea0003800000 */
.L_x_42574:
        /* <DEDUP_REMOVED lines=11> */
.L_x_42578:
[----:B------:R-:W-:Y:S01]  /*5ba0*/  IMAD.MOV.U32 R71, RZ, RZ, R72 ;  /* 0x000000ffff477224 */ /* 0x000fe200078e0048 */
[----:B------:R-:W-:Y:S01]  /*5bb0*/  MOV R52, R59 ;  /* 0x0000003b00347202 */ /* 0x000fe20000000f00 */
[----:B------:R-:W-:Y:S02]  /*5bc0*/  IMAD.MOV.U32 R73, RZ, RZ, R74 ;  /* 0x000000ffff497224 */ /* 0x000fe400078e004a */
[----:B------:R-:W-:Y:S02]  /*5bd0*/  IMAD.MOV.U32 R20, RZ, RZ, R27 ;  /* 0x000000ffff147224 */ /* 0x000fe400078e001b */
.L_x_42579:
[----:B------:R-:W-:Y:S05]  /*5be0*/  BSYNC B1 ;  /* 0x0000000000017941 */ /* 0x000fea0003800000 */
.L_x_42577:
        /* <DEDUP_REMOVED lines=11> */
.L_x_42581:
[----:B------:R-:W-:Y:S01]  /*5ca0*/  IMAD.MOV.U32 R72, RZ, RZ, R71 ;  /* 0x000000ffff487224 */ /* 0x000fe200078e0047 */
[----:B------:R-:W-:Y:S01]  /*5cb0*/  MOV R59, R58 ;  /* 0x0000003a003b7202 */ /* 0x000fe20000000f00 */
[----:B------:R-:W-:Y:S02]  /*5cc0*/  IMAD.MOV.U32 R74, RZ, RZ, R73 ;  /* 0x000000ffff4a7224 */ /* 0x000fe400078e0049 */
[----:B------:R-:W-:Y:S02]  /*5cd0*/  IMAD.MOV.U32 R27, RZ, RZ, R26 ;  /* 0x000000ffff1b7224 */ /* 0x000fe400078e001a */
.L_x_42582:
[----:B------:R-:W-:Y:S05]  /*5ce0*/  BSYNC B1 ;  /* 0x0000000000017941 */ /* 0x000fea0003800000 */
.L_x_42580:
        /* <DEDUP_REMOVED lines=11> */
.L_x_42584:
[----:B------:R-:W-:Y:S01]  /*5da0*/  IMAD.MOV.U32 R71, RZ, RZ, R72 ;  /* 0x000000ffff477224 */ /* 0x000fe200078e0048 */
[----:B------:R-:W-:Y:S01]  /*5db0*/  MOV R58, R57 ;  /* 0x00000039003a7202 */ /* 0x000fe20000000f00 */
[----:B------:R-:W-:Y:S02]  /*5dc0*/  IMAD.MOV.U32 R73, RZ, RZ, R74 ;  /* 0x000000ffff497224 */ /* 0x000fe400078e004a */
[----:B------:R-:W-:Y:S02]  /*5dd0*/  IMAD.MOV.U32 R26, RZ, RZ, R25 ;  /* 0x000000ffff1a7224 */ /* 0x000fe400078e0019 */
.L_x_42585:
[----:B------:R-:W-:Y:S05]  /*5de0*/  BSYNC B1 ;  /* 0x0000000000017941 */ /* 0x000fea0003800000 */
.L_x_42583:
        /* <DEDUP_REMOVED lines=11> */
.L_x_42587:
[----:B------:R-:W-:Y:S01]  /*5ea0*/  IMAD.MOV.U32 R72, RZ, RZ, R71 ;  /* 0x000000ffff487224 */ /* 0x000fe200078e0047 */
[----:B------:R-:W-:Y:S01]  /*5eb0*/  MOV R57, R56 ;  /* 0x0000003800397202 */ /* 0x000fe20000000f00 */
[----:B------:R-:W-:Y:S02]  /*5ec0*/  IMAD.MOV.U32 R74, RZ, RZ, R73 ;  /* 0x000000ffff4a7224 */ /* 0x000fe400078e0049 */
[----:B------:R-:W-:Y:S02]  /*5ed0*/  IMAD.MOV.U32 R25, RZ, RZ, R24 ;  /* 0x000000ffff197224 */ /* 0x000fe400078e0018 */
.L_x_42588:
[----:B------:R-:W-:Y:S05]  /*5ee0*/  BSYNC B1 ;  /* 0x0000000000017941 */ /* 0x000fea0003800000 */
.L_x_42586:
        /* <DEDUP_REMOVED lines=11> */
.L_x_42590:
[----:B------:R-:W-:Y:S01]  /*5fa0*/  IMAD.MOV.U32 R71, RZ, RZ, R72 ;  /* 0x000000ffff477224 */ /* 0x000fe200078e0048 */
[----:B------:R-:W-:Y:S01]  /*5fb0*/  MOV R56, R63 ;  /* 0x0000003f00387202 */ /* 0x000fe20000000f00 */
[----:B------:R-:W-:Y:S02]  /*5fc0*/  IMAD.MOV.U32 R73, RZ, RZ, R74 ;  /* 0x000000ffff497224 */ /* 0x000fe400078e004a */
[----:B------:R-:W-:Y:S02]  /*5fd0*/  IMAD.MOV.U32 R24, RZ, RZ, R31 ;  /* 0x000000ffff187224 */ /* 0x000fe400078e001f */
.L_x_42591:
[----:B------:R-:W-:Y:S05]  /*5fe0*/  BSYNC B1 ;  /* 0x0000000000017941 */ /* 0x000fea0003800000 */
.L_x_42589:
        /* <DEDUP_REMOVED lines=11> */
.L_x_42593:
[----:B------:R-:W-:Y:S01]  /*60a0*/  IMAD.MOV.U32 R72, RZ, RZ, R71 ;  /* 0x000000ffff487224 */ /* 0x000fe200078e0047 */
[----:B------:R-:W-:Y:S01]  /*60b0*/  MOV R63, R62 ;  /* 0x0000003e003f7202 */ /* 0x000fe20000000f00 */
[----:B------:R-:W-:Y:S02]  /*60c0*/  IMAD.MOV.U32 R74, RZ, RZ, R73 ;  /* 0x000000ffff4a7224 */ /* 0x000fe400078e0049 */
[----:B------:R-:W-:Y:S02]  /*60d0*/  IMAD.MOV.U32 R31, RZ, RZ, R30 ;  /* 0x000000ffff1f7224 */ /* 0x000fe400078e001e */
.L_x_42594:
[----:B------:R-:W-:Y:S05]  /*60e0*/  BSYNC B1 ;  /* 0x0000000000017941 */ /* 0x000fea0003800000 */
.L_x_42592:
        /* <DEDUP_REMOVED lines=11> */
.L_x_42596:
[----:B------:R-:W-:Y:S01]  /*61a0*/  IMAD.MOV.U32 R71, RZ, RZ, R72 ;  /* 0x000000ffff477224 */ /* 0x000fe200078e0048 */
[----:B------:R-:W-:Y:S01]  /*61b0*/  MOV R62, R61 ;  /* 0x0000003d003e7202 */ /* 0x000fe20000000f00 */
[----:B------:R-:W-:Y:S02]  /*61c0*/  IMAD.MOV.U32 R73, RZ, RZ, R74 ;  /* 0x000000ffff497224 */ /* 0x000fe400078e004a */
[----:B------:R-:W-:Y:S02]  /*61d0*/  IMAD.MOV.U32 R30, RZ, RZ, R29 ;  /* 0x000000ffff1e7224 */ /* 0x000fe400078e001d */
.L_x_42597:
[----:B------:R-:W-:Y:S05]  /*61e0*/  BSYNC B1 ;  /* 0x0000000000017941 */ /* 0x000fea0003800000 */
.L_x_42595:
        /* <DEDUP_REMOVED lines=11> */
.L_x_42599:
[----:B------:R-:W-:Y:S01]  /*62a0*/  IMAD.MOV.U32 R72, RZ, RZ, R71 ;  /* 0x000000ffff487224 */ /* 0x000fe200078e0047 */
[----:B------:R-:W-:Y:S01]  /*62b0*/  MOV R61, R60 ;  /* 0x0000003c003d7202 */ /* 0x000fe20000000f00 */
[----:B------:R-:W-:Y:S02]  /*62c0*/  IMAD.MOV.U32 R74, RZ, RZ, R73 ;  /* 0x000000ffff4a7224 */ /* 0x000fe400078e0049 */
[----:B------:R-:W-:Y:S02]  /*62d0*/  IMAD.MOV.U32 R29, RZ, RZ, R28 ;  /* 0x000000ffff1d7224 */ /* 0x000fe400078e001c */
.L_x_42600:
[----:B------:R-:W-:Y:S05]  /*62e0*/  BSYNC B1 ;  /* 0x0000000000017941 */ /* 0x000fea0003800000 */
.L_x_42598:
        /* <DEDUP_REMOVED lines=11> */
.L_x_42602:
[----:B------:R-:W-:Y:S01]  /*63a0*/  IMAD.MOV.U32 R71, RZ, RZ, R72 ;  /* 0x000000ffff477224 */ /* 0x000fe200078e0048 */
[----:B------:R-:W-:Y:S01]  /*63b0*/  MOV R60, R67 ;  /* 0x00000043003c7202 */ /* 0x000fe20000000f00 */
[----:B------:R-:W-:Y:S02]  /*63c0*/  IMAD.MOV.U32 R73, RZ, RZ, R74 ;  /* 0x000000ffff497224 */ /* 0x000fe400078e004a */
[----:B------:R-:W-:Y:S02]  /*63d0*/  IMAD.MOV.U32 R28, RZ, RZ, R35 ;  /* 0x000000ffff1c7224 */ /* 0x000fe400078e0023 */
.L_x_42603:
[----:B------:R-:W-:Y:S05]  /*63e0*/  BSYNC B1 ;  /* 0x0000000000017941 */ /* 0x000fea0003800000 */
.L_x_42601:
        /* <DEDUP_REMOVED lines=11> */
.L_x_42605:
[----:B------:R-:W-:Y:S01]  /*64a0*/  IMAD.MOV.U32 R72, RZ, RZ, R71 ;  /* 0x000000ffff487224 */ /* 0x000fe200078e0047 */
[----:B------:R-:W-:Y:S01]  /*64b0*/  MOV R67, R66 ;  /* 0x0000004200437202 */ /* 0x000fe20000000f00 */
[----:B------:R-:W-:Y:S02]  /*64c0*/  IMAD.MOV.U32 R74, RZ, RZ, R73 ;  /* 0x000000ffff4a7224 */ /* 0x000fe400078e0049 */
[----:B------:R-:W-:Y:S02]  /*64d0*/  IMAD.MOV.U32 R35, RZ, RZ, R34 ;  /* 0x000000ffff237224 */ /* 0x000fe400078e0022 */
.L_x_42606:
[----:B------:R-:W-:Y:S05]  /*64e0*/  BSYNC B1 ;  /* 0x0000000000017941 */ /* 0x000fea0003800000 */
.L_x_42604:
        /* <DEDUP_REMOVED lines=11> */
.L_x_42608:
[----:B------:R-:W-:Y:S01]  /*65a0*/  IMAD.MOV.U32 R71, RZ, RZ, R72 ;  /* 0x000000ffff477224 */ /* 0x000fe200078e0048 */
[----:B------:R-:W-:Y:S01]  /*65b0*/  MOV R66, R65 ;  /* 0x0000004100427202 */ /* 0x000fe20000000f00 */
[----:B------:R-:W-:Y:S02]  /*65c0*/  IMAD.MOV.U32 R73, RZ, RZ, R74 ;  /* 0x000000ffff497224 */ /* 0x000fe400078e004a */
[----:B------:R-:W-:Y:S02]  /*65d0*/  IMAD.MOV.U32 R34, RZ, RZ, R33 ;  /* 0x000000ffff227224 */ /* 0x000fe400078e0021 */
.L_x_42609:
[----:B------:R-:W-:Y:S05]  /*65e0*/  BSYNC B1 ;  /* 0x0000000000017941 */ /* 0x000fea0003800000 */
.L_x_42607:
        /* <DEDUP_REMOVED lines=11> */
.L_x_42611:
[----:B------:R-:W-:Y:S01]  /*66a0*/  IMAD.MOV.U32 R65, RZ, RZ, R64 ;  /* 0x000000ffff417224 */ /* 0x000fe200078e0040 */
[----:B------:R-:W-:Y:S01]  /*66b0*/  MOV R72, R71 ;  /* 0x0000004700487202 */ /* 0x000fe20000000f00 */
[----:B------:R-:W-:Y:S02]  /*66c0*/  IMAD.MOV.U32 R33, RZ, RZ, R32 ;  /* 0x000000ffff217224 */ /* 0x000fe400078e0020 */
[----:B------:R-:W-:Y:S02]  /*66d0*/  IMAD.MOV.U32 R64, RZ, RZ, R71 ;  /* 0x000000ffff407224 */ /* 0x000fe400078e0047 */
[--C-:B------:R-:W-:Y:S02]  /*66e0*/  IMAD.MOV.U32 R74, RZ, RZ, R73.reuse ;  /* 0x000000ffff4a7224 */ /* 0x100fe400078e0049 */
[----:B------:R-:W-:Y:S02]  /*66f0*/  IMAD.MOV.U32 R32, RZ, RZ, R73 ;  /* 0x000000ffff207224 */ /* 0x000fe400078e0049 */
.L_x_42612:
[----:B------:R-:W-:Y:S05]  /*6700*/  BSYNC B1 ;  /* 0x0000000000017941 */ /* 0x000fea0003800000 */
.L_x_42610:
[----:B------:R-:W-:Y:S01]  /*6710*/  IADD3 R2, R2, 0x4, RZ ;  /* 0x0000000402027810 */ /* 0x000fe20007ffe0ff */
[----:B------:R-:W-:Y:S01]  /*6720*/  @!P1 CALL.REL.NOINC `(.L_x_42613) ;  /* 0x0000001000009944 */ /* 0x000fe20003c00000 */
[----:B------:R-:W-:Y:S05]  /*6730*/  BRA `(.L_x_42614) ;  /* 0xffffe02000007947 */ /* 0x000fea000383ffff */
.L_x_42613:
[----:B------:R-:W-:Y:S01]  /*6740*/  FADD.FTZ R2, R69, R68 ;  /* 0x0000004445027221 */ /* 0x000fe20000010000 */
[----:B------:R-:W-:Y:S01]  /*6750*/  MOV R3, R70 ;  /* 0x0000004600037202 */ /* 0x000fe20000000f00 */
[----:B------:R-:W-:-:S02]  /*6760*/  IMAD.MOV.U32 R64, RZ, RZ, R72 ;  /* 0x000000ffff407224 */ /* 0x000fc400078e0048 */
[----:B------:R-:W-:Y:S02]  /*6770*/  IMAD.MOV.U32 R32, RZ, RZ, R74 ;  /* 0x000000ffff207224 */ /* 0x000fe400078e004a */
.L_x_42519:
[----:B------:R-:W-:Y:S05]  /*6780*/  BSYNC B0 ;  /* 0x0000000000007941 */ /* 0x000fea0003800000 */
.L_x_42518:
        /* <DEDUP_REMOVED lines=113> */
.L_x_42711:
        /* <DEDUP_REMOVED lines=20> */
.L_x_42618:
[----:B------:R-:W-:Y:S02]  /*6fe0*/  IMAD.MOV.U32 R72, RZ, RZ, R39 ;  /* 0x000000ffff487224 */ /* 0x000fe400078e0027 */
[----:B------:R-:W-:Y:S01]  /*6ff0*/  IMAD.MOV.U32 R74, RZ, RZ, R7 ;  /* 0x000000ffff4a7224 */ /* 0x000fe200078e0007 */
[----:B------:R-:W-:Y:S01]  /*7000*/  MOV R7, R6 ;  /* 0x0000000600077202 */ /* 0x000fe20000000f00 */
[----:B------:R-:W-:Y:S02]  /*7010*/  IMAD.MOV.U32 R39, RZ, RZ, R38 ;  /* 0x000000ffff277224 */ /* 0x000fe400078e0026 */
.L_x_42619:
[----:B------:R-:W-:Y:S05]  /*7020*/  BSYNC B1 ;  /* 0x0000000000017941 */ /* 0x000fea0003800000 */
.L_x_42617:
        /* <DEDUP_REMOVED lines=11> */
.L_x_42621:
[----:B------:R-:W-:Y:S01]  /*70e0*/  IMAD.MOV.U32 R71, RZ, RZ, R72 ;  /* 0x000000ffff477224 */ /* 0x000fe200078e0048 */
[----:B------:R-:W-:Y:S01]  /*70f0*/  MOV R6, R5 ;  /* 0x0000000500067202 */ /* 0x000fe20000000f00 */
[----:B------:R-:W-:Y:S02]  /*7100*/  IMAD.MOV.U32 R73, RZ, RZ, R74 ;  /* 0x000000ffff497224 */ /* 0x000fe400078e004a */
[----:B------:R-:W-:Y:S02]  /*7110*/  IMAD.MOV.U32 R38, RZ, RZ, R37 ;  /* 0x000000ffff267224 */ /* 0x000fe400078e0025 */
.L_x_42622:
[----:B------:R-:W-:Y:S05]  /*7120*/  BSYNC B1 ;  /* 0x0000000000017941 */ /* 0x000fea0003800000 */
.L_x_42620:
        /* <DEDUP_REMOVED lines=11> */
.L_x_42624:
[----:B------:R-:W-:Y:S01]  /*71e0*/  IMAD.MOV.U32 R72, RZ, RZ, R71 ;  /* 0x000000ffff487224 */ /* 0x000fe200078e0047 */
[----:B------:R-:W-:Y:S01]  /*71f0*/  MOV R5, R4 ;  /* 0x0000000400057202 */ /* 0x000fe20000000f00 */
[----:B------:R-:W-:Y:S02]  /*7200*/  IMAD.MOV.U32 R74, RZ, RZ, R73 ;  /* 0x000000ffff4a7224 */ /* 0x000fe400078e0049 */
[----:B------:R-:W-:Y:S02]  /*7210*/  IMAD.MOV.U32 R37, RZ, RZ, R36 ;  /* 0x000000ffff257224 */ /* 0x000fe400078e0024 */
.L_x_42625:
[----:B------:R-:W-:Y:S05]  /*7220*/  BSYNC B1 ;  /* 0x0000000000017941 */ /* 0x000fea0003800000 */
.L_x_42623:
        /* <DEDUP_REMOVED lines=11> */
.L_x_42627:
[----:B------:R-:W-:Y:S01]  /*72e0*/  IMAD.MOV.U32 R71, RZ, RZ, R72 ;  /* 0x000000ffff477224 */ /* 0x000fe200078e0048 */
[----:B------:R-:W-:Y:S01]  /*72f0*/  MOV R4, R11 ;  /* 0x0000000b00047202 */ /* 0x000fe20000000f00 */
[----:B------:R-:W-:Y:S02]  /*7300*/  IMAD.MOV.U32 R73, RZ, RZ, R74 ;  /* 0x000000ffff497224 */ /* 0x000fe400078e004a */
[----:B------:R-:W-:Y:S02]  /*7310*/  IMAD.MOV.U32 R36, RZ, RZ, R43 ;  /* 0x000000ffff247224 */ /* 0x000fe400078e002b */
.L_x_42628:
[----:B------:R-:W-:Y:S05]  /*7320*/  BSYNC B1 ;  /* 0x0000000000017941 */ /* 0x000fea0003800000 */
.L_x_42626:
        /* <DEDUP_REMOVED lines=11> */
.L_x_42630:
[----:B------:R-:W-:Y:S01]  /*73e0*/  IMAD.MOV.U32 R72, RZ, RZ, R71 ;  /* 0x000000ffff487224 */ /* 0x000fe200078e0047 */
[----:B------:R-:W-:Y:S01]  /*73f0*/  MOV R11, R10 ;  /* 0x0000000a000b7202 */ /* 0x000fe20000000f00 */
[----:B------:R-:W-:Y:S02]  /*7400*/  IMAD.MOV.U32 R74, RZ, RZ, R73 ;  /* 0x000000ffff4a7224 */ /* 0x000fe400078e0049 */
[----:B------:R-:W-:Y:S02]  /*7410*/  IMAD.MOV.U32 R43, RZ, RZ, R42 ;  /* 0x000000ffff2b7224 */ /* 0x000fe400078e002a */
.L_x_42631:
[----:B------:R-:W-:Y:S05]  /*7420*/  BSYNC B1 ;  /* 0x0000000000017941 */ /* 0x000fea0003800000 */
.L_x_42629:
        /* <DEDUP_REMOVED lines=11> */
.L_x_42633:
[----:B------:R-:W-:Y:S01]  /*74e0*/  IMAD.MOV.U32 R71, RZ, RZ, R72 ;  /* 0x000000ffff477224 */ /* 0x000fe200078e0048 */
[----:B------:R-:W-:Y:S01]  /*74f0*/  MOV R10, R9 ;  /* 0x00000009000a7202 */ /* 0x000fe20000000f00 */
[----:B------:R-:W-:Y:S02]  /*7500*/  IMAD.MOV.U32 R73, RZ, RZ, R74 ;  /* 0x000000ffff497224 */ /* 0x000fe400078e004a */
[----:B------:R-:W-:Y:S02]  /*7510*/  IMAD.MOV.U32 R42, RZ, RZ, R41 ;  /* 0x000000ffff2a7224 */ /* 0x000fe400078e0029 */
.L_x_42634:
[----:B------:R-:W-:Y:S05]  /*7520*/  BSYNC B1 ;  /* 0x0000000000017941 */ /* 0x000fea0003800000 */
.L_x_42632:
        /* <DEDUP_REMOVED lines=11> */
.L_x_42636:
[----:B------:R-:W-:Y:S01]  /*75e0*/  IMAD.MOV.U32 R72, RZ, RZ, R71 ;  /* 0x000000ffff487224 */ /* 0x000fe200078e0047 */
[----:B------:R-:W-:Y:S01]  /*75f0*/  MOV R9, R8 ;  /* 0x0000000800097202 */ /* 0x000fe20000000f00 */
[----:B------:R-:W-:Y:S02]  /*7600*/  IMAD.MOV.U32 R74, RZ, RZ, R73 ;  /* 0x000000ffff4a7224 */ /* 0x000fe400078e0049 */
[----:B------:R-:W-:Y:S02]  /*7610*/  IMAD.MOV.U32 R41, RZ, RZ, R40 ;  /* 0x000000ffff297224 */ /* 0x000fe400078e0028 */
.L_x_42637:
[----:B------:R-:W-:Y:S05]  /*7620*/  BSYNC B1 ;  /* 0x0000000000017941 */ /* 0x000fea0003800000 */
.L_x_42635:
        /* <DEDUP_REMOVED lines=11> */
.L_x_42639:
[----:B------:R-:W-:Y:S01]  /*76e0*/  IMAD.MOV.U32 R71, RZ, RZ, R72 ;  /* 0x000000ffff477224 */ /* 0x000fe200078e0048 */
[----:B------:R-:W-:Y:S01]  /*76f0*/  MOV R8, R15 ;  /* 0x0000000f00087202 */ /* 0x000fe20000000f00 */
[----:B------:R-:W-:Y:S02]  /*7700*/  IMAD.MOV.U32 R73, RZ, RZ, R74 ;  /* 0x000000ffff497224 */ /* 0x000fe400078e004a */
[----:B------:R-:W-:Y:S02]  /*7710*/  IMAD.MOV.U32 R40, RZ, RZ, R47 ;  /* 0x000000ffff287224 */ /* 0x000fe400078e002f */
.L_x_42640:
[----:B------:R-:W-:Y:S05]  /*7720*/  BSYNC B1 ;  /* 0x0000000000017941 */ /* 0x000fea0003800000 */
.L_x_42638:
        /* <DEDUP_REMOVED lines=11> */
.L_x_42642:
[----:B------:R-:W-:Y:S01]  /*77e0*/  IMAD.MOV.U32 R72, RZ, RZ, R71 ;  /* 0x000000ffff487224 */ /* 0x000fe200078e0047 */
[----:B------:R-:W-:Y:S01]  /*77f0*/  MOV R15, R14 ;  /* 0x0000000e000f7202 */ /* 0x000fe20000000f00 */
[----:B------:R-:W-:Y:S02]  /*7800*/  IMAD.MOV.U32 R74, RZ, RZ, R73 ;  /* 0x000000ffff4a7224 */ /* 0x000fe400078e0049 */
[----:B------:R-:W-:Y:S02]  /*7810*/  IMAD.MOV.U32 R47, RZ, RZ, R46 ;  /* 0x000000ffff2f7224 */ /* 0x000fe400078e002e */
.L_x_42643:
[----:B------:R-:W-:Y:S05]  /*7820*/  BSYNC B1 ;  /* 0x0000000000017941 */ /* 0x000fea0003800000 */
.L_x_42641:
        /* <DEDUP_REMOVED lines=11> */
.L_x_42645:
[----:B------:R-:W-:Y:S01]  /*78e0*/  IMAD.MOV.U32 R71, RZ, RZ, R72 ;  /* 0x000000ffff477224 */ /* 0x000fe200078e0048 */
[----:B------:R-:W-:Y:S01]  /*78f0*/  MOV R14, R13 ;  /* 0x0000000d000e7202 */ /* 0x000fe20000000f00 */
[----:B------:R-:W-:Y:S02]  /*7900*/  IMAD.MOV.U32 R73, RZ, RZ, R74 ;  /* 0x000000ffff497224 */ /* 0x000fe400078e004a */
[----:B------:R-:W-:Y:S02]  /*7910*/  IMAD.MOV.U32 R46, RZ, RZ, R45 ;  /* 0x000000ffff2e7224 */ /* 0x000fe400078e002d */
.L_x_42646:
[----:B------:R-:W-:Y:S05]  /*7920*/  BSYNC B1 ;  /* 0x0000000000017941 */ /* 0x000fea0003800000 */
.L_x_42644:
        /* <DEDUP_REMOVED lines=11> */
.L_x_42648:
[----:B------:R-:W-:Y:S01]  /*79e0*/  IMAD.MOV.U32 R72, RZ, RZ, R71 ;  /* 0x000000ffff487224 */ /* 0x000fe200078e0047 */
[----:B------:R-:W-:Y:S01]  /*79f0*/  MOV R13, R12 ;  /* 0x0000000c000d7202 */ /* 0x000fe20000000f00 */
[----:B------:R-:W-:Y:S02]  /*7a00*/  IMAD.MOV.U32 R74, RZ, RZ, R73 ;  /* 0x000000ffff4a7224 */ /* 0x000fe400078e0049 */
[----:B------:R-:W-:Y:S02]  /*7a10*/  IMAD.MOV.U32 R45, RZ, RZ, R44 ;  /* 0x000000ffff2d7224 */ /* 0x000fe400078e002c */
.L_x_42649:
[----:B------:R-:W-:Y:S05]  /*7a20*/  BSYNC B1 ;  /* 0x0000000000017941 */ /* 0x000fea0003800000 */
.L_x_42647:
        /* <DEDUP_REMOVED lines=11> */
.L_x_42651:
[----:B------:R-:W-:Y:S01]  /*7ae0*/  IMAD.MOV.U32 R71, RZ, RZ, R72 ;  /* 0x000000ffff477224 */ /* 0x000fe200078e0048 */
[----:B------:R-:W-:Y:S01]  /*7af0*/  MOV R12, R19 ;  /* 0x00000013000c7202 */ /* 0x000fe20000000f00 */
[----:B------:R-:W-:Y:S02]  /*7b00*/  IMAD.MOV.U32 R73, RZ, RZ, R74 ;  /* 0x000000ffff497224 */ /* 0x000fe400078e004a */
[----:B------:R-:W-:Y:S02]  /*7b10*/  IMAD.MOV.U32 R44, RZ, RZ, R51 ;  /* 0x000000ffff2c7224 */ /* 0x000fe400078e0033 */
.L_x_42652:
[----:B------:R-:W-:Y:S05]  /*7b20*/  BSYNC B1 ;  /* 0x0000000000017941 */ /* 0x000fea0003800000 */
.L_x_42650:
        /* <DEDUP_REMOVED lines=11> */
.L_x_42654:
[----:B------:R-:W-:Y:S01]  /*7be0*/  IMAD.MOV.U32 R72, RZ, RZ, R71 ;  /* 0x000000ffff487224 */ /* 0x000fe200078e0047 */
[----:B------:R-:W-:Y:S01]  /*7bf0*/  MOV R19, R18 ;  /* 0x0000001200137202 */ /* 0x000fe20000000f00 */
[----:B------:R-:W-:Y:S02]  /*7c00*/  IMAD.MOV.U32 R74, RZ, RZ, R73 ;  /* 0x000000ffff4a7224 */ /* 0x000fe400078e0049 */
[----:B------:R-:W-:Y:S02]  /*7c10*/  IMAD.MOV.U32 R51, RZ, RZ, R50 ;  /* 0x000000ffff337224 */ /* 0x000fe400078e0032 */
.L_x_42655:
[----:B------:R-:W-:Y:S05]  /*7c20*/  BSYNC B1 ;  /* 0x0000000000017941 */ /* 0x000fea0003800000 */
.L_x_42653:
        /* <DEDUP_REMOVED lines=11> */
.L_x_42657:
[----:B------:R-:W-:Y:S01]  /*7ce0*/  IMAD.MOV.U32 R71, RZ, RZ, R72 ;  /* 0x000000ffff477224 */ /* 0x000fe200078e0048 */
[----:B------:R-:W-:Y:S01]  /*7cf0*/  MOV R18, R17 ;  /* 0x0000001100127202 */ /* 0x000fe20000000f00 */
[----:B------:R-:W-:Y:S02]  /*7d00*/  IMAD.MOV.U32 R73, RZ, RZ, R74 ;  /* 0x000000ffff497224 */ /* 0x000fe400078e004a */
[----:B------:R-:W-:Y:S02]  /*7d10*/  IMAD.MOV.U32 R50, RZ, RZ, R49 ;  /* 0x000000ffff327224 */ /* 0x000fe400078e0031 */
.L_x_42658:
[----:B------:R-:W-:Y:S05]  /*7d20*/  BSYNC B1 ;  /* 0x0000000000017941 */ /* 0x000fea0003800000 */
.L_x_42656:
        /* <DEDUP_REMOVED lines=11> */
.L_x_42660:
[----:B------:R-:W-:Y:S01]  /*7de0*/  IMAD.MOV.U32 R72, RZ, RZ, R71 ;  /* 0x000000ffff487224 */ /* 0x000fe200078e0047 */
[----:B------:R-:W-:Y:S01]  /*7df0*/  MOV R17, R16 ;  /* 0x0000001000117202 */ /* 0x000fe20000000f00 */
[----:B------:R-:W-:Y:S02]  /*7e00*/  IMAD.MOV.U32 R74, RZ, RZ, R73 ;  /* 0x000000ffff4a7224 */ /* 0x000fe400078e0049 */
[----:B------:R-:W-:Y:S02]  /*7e10*/  IMAD.MOV.U32 R49, RZ, RZ, R48 ;  /* 0x000000ffff317224 */ /* 0x000fe400078e0030 */
.L_x_42661:
[----:B------:R-:W-:Y:S05]  /*7e20*/  BSYNC B1 ;  /* 0x0000000000017941 */ /* 0x000fea0003800000 */
.L_x_42659:
        /* <DEDUP_REMOVED lines=11> */
.L_x_42663:
[----:B------:R-:W-:Y:S01]  /*7ee0*/  IMAD.MOV.U32 R71, RZ, RZ, R72 ;  /* 0x000000ffff477224 */ /* 0x000fe200078e0048 */
[----:B------:R-:W-:Y:S01]  /*7ef0*/  MOV R16, R23 ;  /* 0x0000001700107202 */ /* 0x000fe20000000f00 */
[----:B------:R-:W-:Y:S02]  /*7f00*/  IMAD.MOV.U32 R73, RZ, RZ, R74 ;  /* 0x000000ffff497224 */ /* 0x000fe400078e004a */
[----:B------:R-:W-:Y:S02]  /*7f10*/  IMAD.MOV.U32 R48, RZ, RZ, R55 ;  /* 0x000000ffff307224 */ /* 0x000fe400078e0037 */
.L_x_42664:
[----:B------:R-:W-:Y:S05]  /*7f20*/  BSYNC B1 ;  /* 0x0000000000017941 */ /* 0x000fea0003800000 */
.L_x_42662:
        /* <DEDUP_REMOVED lines=11> */
.L_x_42666:
[----:B------:R-:W-:Y:S01]  /*7fe0*/  IMAD.MOV.U32 R72, RZ, RZ, R71 ;  /* 0x000000ffff487224 */ /* 0x000fe200078e0047 */
[----:B------:R-:W-:Y:S01]  /*7ff0*/  MOV R23, R22 ;  /* 0x0000001600177202 */ /* 0x000fe20000000f00 */
[----:B------:R-:W-:Y:S02]  /*8000*/  IMAD.MOV.U32 R74, RZ, RZ, R73 ;  /* 0x000000ffff4a7224 */ /* 0x000fe400078e0049 */
[----:B------:R-:W-:Y:S02]  /*8010*/  IMAD.MOV.U32 R55, RZ, RZ, R54 ;  /* 0x000000ffff377224 */ /* 0x000fe400078e0036 */
.L_x_42667:
[----:B------:R-:W-:Y:S05]  /*8020*/  BSYNC B1 ;  /* 0x0000000000017941 */ /* 0x000fea0003800000 */
.L_x_42665:
        /* <DEDUP_REMOVED lines=11> */
.L_x_42669:
[----:B------:R-:W-:Y:S01]  /*80e0*/  IMAD.MOV.U32 R71, RZ, RZ, R72 ;  /* 0x000000ffff477224 */ /* 0x000fe200078e0048 */
[----:B------:R-:W-:Y:S01]  /*80f0*/  MOV R22, R21 ;  /* 0x0000001500167202 */ /* 0x000fe20000000f00 */
[----:B------:R-:W-:Y:S02]  /*8100*/  IMAD.MOV.U32 R73, RZ, RZ, R74 ;  /* 0x000000ffff497224 */ /* 0x000fe400078e004a */
[----:B------:R-:W-:Y:S02]  /*8110*/  IMAD.MOV.U32 R54, RZ, RZ, R53 ;  /* 0x000000ffff367224 */ /* 0x000fe400078e0035 */
.L_x_42670:
[----:B------:R-:W-:Y:S05]  /*8120*/  BSYNC B1 ;  /* 0x0000000000017941 */ /* 0x000fea0003800000 */
.L_x_42668:
        /* <DEDUP_REMOVED lines=11> */
.L_x_42672:
[----:B------:R-:W-:Y:S01]  /*81e0*/  IMAD.MOV.U32 R72, RZ, RZ, R71 ;  /* 0x000000ffff487224 */ /* 0x000fe200078e0047 */
[----:B------:R-:W-:Y:S01]  /*81f0*/  MOV R21, R20 ;  /* 0x0000001400157202 */ /* 0x000fe20000000f00 */
[----:B------:R-:W-:Y:S02]  /*8200*/  IMAD.MOV.U32 R74, RZ, RZ, R73 ;  /* 0x000000ffff4a7224 */ /* 0x000fe400078e0049 */
[----:B------:R-:W-:Y:S02]  /*8210*/  IMAD.MOV.U32 R53, RZ, RZ, R52 ;  /* 0x000000ffff357224 */ /* 0x000fe400078e0034 */
.L_x_42673:
[----:B------:R-:W-:Y:S05]  /*8220*/  BSYNC B1 ;  /* 0x0000000000017941 */ /* 0x000fea0003800000 */
.L_x_42671:
        /* <DEDUP_REMOVED lines=11> */
.L_x_42675:
[----:B------:R-:W-:Y:S01]  /*82e0*/  IMAD.MOV.U32 R71, RZ, RZ, R72 ;  /* 0x000000ffff477224 */ /* 0x000fe200078e0048 */
[----:B------:R-:W-:Y:S01]  /*82f0*/  MOV R20, R27 ;  /* 0x0000001b00147202 */ /* 0x000fe20000000f00 */
[----:B------:R-:W-:Y:S02]  /*8300*/  IMAD.MOV.U32 R73, RZ, RZ, R74 ;  /* 0x000000ffff497224 */ /* 0x000fe400078e004a */
[----:B------:R-:W-:Y:S02]  /*8310*/  IMAD.MOV.U32 R52, RZ, RZ, R59 ;  /* 0x000000ffff347224 */ /* 0x000fe400078e003b */
.L_x_42676:
[----:B------:R-:W-:Y:S05]  /*8320*/  BSYNC B1 ;  /* 0x0000000000017941 */ /* 0x000fea0003800000 */
.L_x_42674:
        /* <DEDUP_REMOVED lines=11> */
.L_x_42678:
[----:B------:R-:W-:Y:S01]  /*83e0*/  IMAD.MOV.U32 R72, RZ, RZ, R71 ;  /* 0x000000ffff487224 */ /* 0x000fe200078e0047 */
[----:B------:R-:W-:Y:S01]  /*83f0*/  MOV R27, R26 ;  /* 0x0000001a001b7202 */ /* 0x000fe20000000f00 */
[----:B------:R-:W-:Y:S02]  /*8400*/  IMAD.MOV.U32 R74, RZ, RZ, R73 ;  /* 0x000000ffff4a7224 */ /* 0x000fe400078e0049 */
[----:B------:R-:W-:Y:S02]  /*8410*/  IMAD.MOV.U32 R59, RZ, RZ, R58 ;  /* 0x000000ffff3b7224 */ /* 0x000fe400078e003a */
.L_x_42679:
[----:B------:R-:W-:Y:S05]  /*8420*/  BSYNC B1 ;  /* 0x0000000000017941 */ /* 0x000fea0003800000 */
.L_x_42677:
        /* <DEDUP_REMOVED lines=11> */
.L_x_42681:
[----:B------:R-:W-:Y:S01]  /*84e0*/  IMAD.MOV.U32 R71, RZ, RZ, R72 ;  /* 0x000000ffff477224 */ /* 0x000fe200078e0048 */
[----:B------:R-:W-:Y:S01]  /*84f0*/  MOV R26, R25 ;  /* 0x00000019001a7202 */ /* 0x000fe20000000f00 */
[----:B------:R-:W-:Y:S02]  /*8500*/  IMAD.MOV.U32 R73, RZ, RZ, R74 ;  /* 0x000000ffff497224 */ /* 0x000fe400078e004a */
[----:B------:R-:W-:Y:S02]  /*8510*/  IMAD.MOV.U32 R58, RZ, RZ, R57 ;  /* 0x000000ffff3a7224 */ /* 0x000fe400078e0039 */
.L_x_42682:
[----:B------:R-:W-:Y:S05]  /*8520*/  BSYNC B1 ;  /* 0x0000000000017941 */ /* 0x000fea0003800000 */
.L_x_42680:
        /* <DEDUP_REMOVED lines=11> */
.L_x_42684:
[----:B------:R-:W-:Y:S01]  /*85e0*/  IMAD.MOV.U32 R72, RZ, RZ, R71 ;  /* 0x000000ffff487224 */ /* 0x000fe200078e0047 */
[----:B------:R-:W-:Y:S01]  /*85f0*/  MOV R25, R24 ;  /* 0x0000001800197202 */ /* 0x000fe20000000f00 */
[----:B------:R-:W-:Y:S02]  /*8600*/  IMAD.MOV.U32 R74, RZ, RZ, R73 ;  /* 0x000000ffff4a7224 */ /* 0x000fe400078e0049 */
[----:B------:R-:W-:Y:S02]  /*8610*/  IMAD.MOV.U32 R57, RZ, RZ, R56 ;  /* 0x000000ffff397224 */ /* 0x000fe400078e0038 */
.L_x_42685:
[----:B------:R-:W-:Y:S05]  /*8620*/  BSYNC B1 ;  /* 0x0000000000017941 */ /* 0x000fea0003800000 */
.L_x_42683:
        /* <DEDUP_REMOVED lines=11> */
.L_x_42687:
[----:B------:R-:W-:Y:S01]  /*86e0*/  IMAD.MOV.U32 R71, RZ, RZ, R72 ;  /* 0x000000ffff477224 */ /* 0x000fe200078e0048 */
[----:B------:R-:W-:Y:S01]  /*86f0*/  MOV R24, R31 ;  /* 0x0000001f00187202 */ /* 0x000fe20000000f00 */
[----:B------:R-:W-:Y:S02]  /*8700*/  IMAD.MOV.U32 R73, RZ, RZ, R74 ;  /* 0x000000ffff497224 */ /* 0x000fe400078e004a */
[----:B------:R-:W-:Y:S02]  /*8710*/  IMAD.MOV.U32 R56, RZ, RZ, R63 ;  /* 0x000000ffff387224 */ /* 0x000fe400078e003f */
.L_x_42688:
[----:B------:R-:W-:Y:S05]  /*8720*/  BSYNC B1 ;  /* 0x0000000000017941 */ /* 0x000fea0003800000 */
.L_x_42686:
        /* <DEDUP_REMOVED lines=11> */
.L_x_42690:
[----:B------:R-:W-:Y:S01]  /*87e0*/  IMAD.MOV.U32 R72, RZ, RZ, R71 ;  /* 0x000000ffff487224 */ /* 0x000fe200078e0047 */
[----:B------:R-:W-:Y:S01]  /*87f0*/  MOV R31, R30 ;  /* 0x0000001e001f7202 */ /* 0x000fe20000000f00 */
[----:B------:R-:W-:Y:S02]  /*8800*/  IMAD.MOV.U32 R74, RZ, RZ, R73 ;  /* 0x000000ffff4a7224 */ /* 0x000fe400078e0049 */
[----:B------:R-:W-:Y:S02]  /*8810*/  IMAD.MOV.U32 R63, RZ, RZ, R62 ;  /* 0x000000ffff3f7224 */ /* 0x000fe400078e003e */
.L_x_42691:
[----:B------:R-:W-:Y:S05]  /*8820*/  BSYNC B1 ;  /* 0x0000000000017941 */ /* 0x000fea0003800000 */
.L_x_42689:
        /* <DEDUP_REMOVED lines=11> */
.L_x_42693:
[----:B------:R-:W-:Y:S01]  /*88e0*/  IMAD.MOV.U32 R71, RZ, RZ, R72 ;  /* 0x000000ffff477224 */ /* 0x000fe200078e0048 */
[----:B------:R-:W-:Y:S01]  /*88f0*/  MOV R30, R29 ;  /* 0x0000001d001e7202 */ /* 0x000fe20000000f00 */
[----:B------:R-:W-:Y:S02]  /*8900*/  IMAD.MOV.U32 R73, RZ, RZ, R74 ;  /* 0x000000ffff497224 */ /* 0x000fe400078e004a */
[----:B------:R-:W-:Y:S02]  /*8910*/  IMAD.MOV.U32 R62, RZ, RZ, R61 ;  /* 0x000000ffff3e7224 */ /* 0x000fe400078e003d */
.L_x_42694:
[----:B------:R-:W-:Y:S05]  /*8920*/  BSYNC B1 ;  /* 0x0000000000017941 */ /* 0x000fea0003800000 */
.L_x_42692:
        /* <DEDUP_REMOVED lines=11> */
.L_x_42696:
[----:B------:R-:W-:Y:S01]  /*89e0*/  IMAD.MOV.U32 R72, RZ, RZ, R71 ;  /* 0x000000ffff487224 */ /* 0x000fe200078e0047 */
[----:B------:R-:W-:Y:S01]  /*89f0*/  MOV R29, R28 ;  /* 0x0000001c001d7202 */ /* 0x000fe20000000f00 */
[----:B------:R-:W-:Y:S02]  /*8a00*/  IMAD.MOV.U32 R74, RZ, RZ, R73 ;  /* 0x000000ffff4a7224 */ /* 0x000fe400078e0049 */
[----:B------:R-:W-:Y:S02]  /*8a10*/  IMAD.MOV.U32 R61, RZ, RZ, R60 ;  /* 0x000000ffff3d7224 */ /* 0x000fe400078e003c */
.L_x_42697:
[----:B------:R-:W-:Y:S05]  /*8a20*/  BSYNC B1 ;  /* 0x0000000000017941 */ /* 0x000fea0003800000 */
.L_x_42695:
        /* <DEDUP_REMOVED lines=11> */
.L_x_42699:
[----:B------:R-:W-:Y:S01]  /*8ae0*/  IMAD.MOV.U32 R71, RZ, RZ, R72 ;  /* 0x000000ffff477224 */ /* 0x000fe200078e0048 */
[----:B------:R-:W-:Y:S01]  /*8af0*/  MOV R28, R35 ;  /* 0x00000023001c7202 */ /* 0x000fe20000000f00 */
[----:B------:R-:W-:Y:S02]  /*8b00*/  IMAD.MOV.U32 R73, RZ, RZ, R74 ;  /* 0x000000ffff497224 */ /* 0x000fe400078e004a */
[----:B------:R-:W-:Y:S02]  /*8b10*/  IMAD.MOV.U32 R60, RZ, RZ, R67 ;  /* 0x000000ffff3c7224 */ /* 0x000fe400078e0043 */
.L_x_42700:
[----:B------:R-:W-:Y:S05]  /*8b20*/  BSYNC B1 ;  /* 0x0000000000017941 */ /* 0x000fea0003800000 */
.L_x_42698:
        /* <DEDUP_REMOVED lines=11> */
.L_x_42702:
[----:B------:R-:W-:Y:S01]  /*8be0*/  IMAD.MOV.U32 R72, RZ, RZ, R71 ;  /* 0x000000ffff487224 */ /* 0x000fe200078e0047 */
[----:B------:R-:W-:Y:S01]  /*8bf0*/  MOV R35, R34 ;  /* 0x0000002200237202 */ /* 0x000fe20000000f00 */
[----:B------:R-:W-:Y:S02]  /*8c00*/  IMAD.MOV.U32 R74, RZ, RZ, R73 ;  /* 0x000000ffff4a7224 */ /* 0x000fe400078e0049 */
[----:B------:R-:W-:Y:S02]  /*8c10*/  IMAD.MOV.U32 R67, RZ, RZ, R66 ;  /* 0x000000ffff437224 */ /* 0x000fe400078e0042 */
.L_x_42703:
[----:B------:R-:W-:Y:S05]  /*8c20*/  BSYNC B1 ;  /* 0x0000000000017941 */ /* 0x000fea0003800000 */
.L_x_42701:
        /* <DEDUP_REMOVED lines=11> */
.L_x_42705:
[----:B------:R-:W-:Y:S01]  /*8ce0*/  IMAD.MOV.U32 R71, RZ, RZ, R72 ;  /* 0x000000ffff477224 */ /* 0x000fe200078e0048 */
[----:B------:R-:W-:Y:S01]  /*8cf0*/  MOV R34, R33 ;  /* 0x0000002100227202 */ /* 0x000fe20000000f00 */
[----:B------:R-:W-:Y:S02]  /*8d00*/  IMAD.MOV.U32 R73, RZ, RZ, R74 ;  /* 0x000000ffff497224 */ /* 0x000fe400078e004a */
[----:B------:R-:W-:Y:S02]  /*8d10*/  IMAD.MOV.U32 R66, RZ, RZ, R65 ;  /* 0x000000ffff427224 */ /* 0x000fe400078e0041 */
.L_x_42706:
[----:B------:R-:W-:Y:S05]  /*8d20*/  BSYNC B1 ;  /* 0x0000000000017941 */ /* 0x000fea0003800000 */
.L_x_42704:
        /* <DEDUP_REMOVED lines=11> */
.L_x_42708:
[----:B------:R-:W-:Y:S01]  /*8de0*/  IMAD.MOV.U32 R65, RZ, RZ, R64 ;  /* 0x000000ffff417224 */ /* 0x000fe200078e0040 */
[----:B------:R-:W-:Y:S01]  /*8df0*/  MOV R64, R71 ;  /* 0x0000004700407202 */ /* 0x000fe20000000f00 */
[----:B------:R-:W-:Y:S02]  /*8e00*/  IMAD.MOV.U32 R33, RZ, RZ, R32 ;  /* 0x000000ffff217224 */ /* 0x000fe400078e0020 */
[----:B------:R-:W-:Y:S02]  /*8e10*/  IMAD.MOV.U32 R72, RZ, RZ, R71 ;  /* 0x000000ffff487224 */ /* 0x000fe400078e0047 */
[--C-:B------:R-:W-:Y:S02]  /*8e20*/  IMAD.MOV.U32 R74, RZ, RZ, R73.reuse ;  /* 0x000000ffff4a7224 */ /* 0x100fe400078e0049 */
[----:B------:R-:W-:Y:S02]  /*8e30*/  IMAD.MOV.U32 R32, RZ, RZ, R73 ;  /* 0x000000ffff207224 */ /* 0x000fe400078e0049 */
.L_x_42709:
[----:B------:R-:W-:Y:S05]  /*8e40*/  BSYNC B1 ;  /* 0x0000000000017941 */ /* 0x000fea0003800000 */
.L_x_42707:
[----:B------:R-:W-:Y:S01]  /*8e50*/  IADD3 R2, R2, 0x4, RZ ;  /* 0x0000000402027810 */ /* 0x000fe20007ffe0ff */
[----:B------:R-:W-:Y:S01]  /*8e60*/  @!P1 CALL.REL.NOINC `(.L_x_42710) ;  /* 0x0000001000009944 */ /* 0x000fe20003c00000 */
[----:B------:R-:W-:Y:S05]  /*8e70*/  BRA `(.L_x_42711) ;  /* 0xffffe02000007947 */ /* 0x000fea000383ffff */
.L_x_42710:
[----:B------:R-:W-:Y:S01]  /*8e80*/  FADD.FTZ R2, R69, R68 ;  /* 0x0000004445027221 */ /* 0x000fe20000010000 */
[----:B------:R-:W-:Y:S01]  /*8e90*/  MOV R64, R72 ;  /* 0x0000004800407202 */ /* 0x000fe20000000f00 */
[----:B------:R-:W-:-:S02]  /*8ea0*/  IMAD.MOV.U32 R3, RZ, RZ, R70 ;  /* 0x000000ffff037224 */ /* 0x000fc400078e0046 */
[----:B------:R-:W-:Y:S02]  /*8eb0*/  IMAD.MOV.U32 R32, RZ, RZ, R74 ;  /* 0x000000ffff207224 */ /* 0x000fe400078e004a */
.L_x_42616:
[----:B------:R-:W-:Y:S05]  /*8ec0*/  BSYNC B0 ;  /* 0x0000000000007941 */ /* 0x000fea0003800000 */
.L_x_42615:
        /* <DEDUP_REMOVED lines=113> */
.L_x_42808:
        /* <DEDUP_REMOVED lines=20> */
.L_x_42715:
[----:B------:R-:W-:Y:S01]  /*9720*/  MOV R72, R39 ;  /* 0x0000002700487202 */ /* 0x000fe20000000f00 */
[----:B------:R-:W-:Y:S02]  /*9730*/  IMAD.MOV.U32 R74, RZ, RZ, R7 ;  /* 0x000000ffff4a7224 */ /* 0x000fe400078e0007 */
[----:B------:R-:W-:Y:S02]  /*9740*/  IMAD.MOV.U32 R39, RZ, RZ, R38 ;  /* 0x000000ffff277224 */ /* 0x000fe400078e0026 */
[----:B------:R-:W-:Y:S02]  /*9750*/  IMAD.MOV.U32 R7, RZ, RZ, R6 ;  /* 0x000000ffff077224 */ /* 0x000fe400078e0006 */
.L_x_42716:
[----:B------:R-:W-:Y:S05]  /*9760*/  BSYNC B1 ;  /* 0x0000000000017941 */ /* 0x000fea0003800000 */
.L_x_42714:
        /* <DEDUP_REMOVED lines=11> */
.L_x_42718:
[----:B------:R-:W-:Y:S01]  /*9820*/  MOV R71, R72 ;  /* 0x0000004800477202 */ /* 0x000fe20000000f00 */
[----:B------:R-:W-:Y:S02]  /*9830*/  IMAD.MOV.U32 R73, RZ, RZ, R74 ;  /* 0x000000ffff497224 */ /* 0x000fe400078e004a */
[----:B------:R-:W-:Y:S02]  /*9840*/  IMAD.MOV.U32 R38, RZ, RZ, R37 ;  /* 0x000000ffff267224 */ /* 0x000fe400078e0025 */
[----:B------:R-:W-:Y:S02]  /*9850*/  IMAD.MOV.U32 R6, RZ, RZ, R5 ;  /* 0x000000ffff067224 */ /* 0x000fe400078e0005 */
.L_x_42719:
[----:B------:R-:W-:Y:S05]  /*9860*/  BSYNC B1 ;  /* 0x0000000000017941 */ /* 0x000fea0003800000 */
.L_x_42717:
        /* <DEDUP_REMOVED lines=11> */
.L_x_42721:
[----:B------:R-:W-:Y:S01]  /*9920*/  MOV R72, R71 ;  /* 0x0000004700487202 */ /* 0x000fe20000000f00 */
[----:B------:R-:W-:Y:S02]  /*9930*/  IMAD.MOV.U32 R74, RZ, RZ, R73 ;  /* 0x000000ffff4a7224 */ /* 0x000fe400078e0049 */
[----:B------:R-:W-:Y:S02]  /*9940*/  IMAD.MOV.U32 R37, RZ, RZ, R36 ;  /* 0x000000ffff257224 */ /* 0x000fe400078e0024 */
[----:B------:R-:W-:Y:S02]  /*9950*/  IMAD.MOV.U32 R5, RZ, RZ, R4 ;  /* 0x000000ffff057224 */ /* 0x000fe400078e0004 */
.L_x_42722:
[----:B------:R-:W-:Y:S05]  /*9960*/  BSYNC B1 ;  /* 0x0000000000017941 */ /* 0x000fea0003800000 */
.L_x_42720:
        /* <DEDUP_REMOVED lines=11> */
.L_x_42724:
[----:B------:R-:W-:Y:S01]  /*9a20*/  MOV R71, R72 ;  /* 0x0000004800477202 */ /* 0x000fe20000000f00 */
[----:B------:R-:W-:Y:S02]  /*9a30*/  IMAD.MOV.U32 R73, RZ, RZ, R74 ;  /* 0x000000ffff497224 */ /* 0x000fe400078e004a */
[----:B------:R-:W-:Y:S02]  /*9a40*/  IMAD.MOV.U32 R36, RZ, RZ, R43 ;  /* 0x000000ffff247224 */ /* 0x000fe400078e002b */
[----:B------:R-:W-:Y:S02]  /*9a50*/  IMAD.MOV.U32 R4, RZ, RZ, R11 ;  /* 0x000000ffff047224 */ /* 0x000fe400078e000b */
.L_x_42725:
[----:B------:R-:W-:Y:S05]  /*9a60*/  BSYNC B1 ;  /* 0x0000000000017941 */ /* 0x000fea0003800000 */
.L_x_42723:
        /* <DEDUP_REMOVED lines=11> */
.L_x_42727:
[----:B------:R-:W-:Y:S01]  /*9b20*/  MOV R72, R71 ;  /* 0x0000004700487202 */ /* 0x000fe20000000f00 */
[----:B------:R-:W-:Y:S02]  /*9b30*/  IMAD.MOV.U32 R74, RZ, RZ, R73 ;  /* 0x000000ffff4a7224 */ /* 0x000fe400078e0049 */
[----:B------:R-:W-:Y:S02]  /*9b40*/  IMAD.MOV.U32 R43, RZ, RZ, R42 ;  /* 0x000000ffff2b7224 */ /* 0x000fe400078e002a */
[----:B------:R-:W-:Y:S02]  /*9b50*/  IMAD.MOV.U32 R11, RZ, RZ, R10 ;  /* 0x000000ffff0b7224 */ /* 0x000fe400078e000a */
.L_x_42728:
[----:B------:R-:W-:Y:S05]  /*9b60*/  BSYNC B1 ;  /* 0x0000000000017941 */ /* 0x000fea0003800000 */
.L_x_42726:
        /* <DEDUP_REMOVED lines=11> */
.L_x_42730:
[----:B------:R-:W-:Y:S01]  /*9c20*/  MOV R71, R72 ;  /* 0x0000004800477202 */ /* 0x000fe20000000f00 */
[----:B------:R-:W-:Y:S02]  /*9c30*/  IMAD.MOV.U32 R73, RZ, RZ, R74 ;  /* 0x000000ffff497224 */ /* 0x000fe400078e004a */
[----:B------:R-:W-:Y:S02]  /*9c40*/  IMAD.MOV.U32 R42, RZ, RZ, R41 ;  /* 0x000000ffff2a7224 */ /* 0x000fe400078e0029 */
[----:B------:R-:W-:Y:S02]  /*9c50*/  IMAD.MOV.U32 R10, RZ, RZ, R9 ;  /* 0x000000ffff0a7224 */ /* 0x000fe400078e0009 */
.L_x_42731:
[----:B------:R-:W-:Y:S05]  /*9c60*/  BSYNC B1 ;  /* 0x0000000000017941 */ /* 0x000fea0003800000 */
.L_x_42729:
        /* <DEDUP_REMOVED lines=11> */
.L_x_42733:
[----:B------:R-:W-:Y:S01]  /*9d20*/  MOV R72, R71 ;  /* 0x0000004700487202 */ /* 0x000fe20000000f00 */
[----:B------:R-:W-:Y:S02]  /*9d30*/  IMAD.MOV.U32 R74, RZ, RZ, R73 ;  /* 0x000000ffff4a7224 */ /* 0x000fe400078e0049 */
[----:B------:R-:W-:Y:S02]  /*9d40*/  IMAD.MOV.U32 R41, RZ, RZ, R40 ;  /* 0x000000ffff297224 */ /* 0x000fe400078e0028 */
[----:B------:R-:W-:Y:S02]  /*9d50*/  IMAD.MOV.U32 R9, RZ, RZ, R8 ;  /* 0x000000ffff097224 */ /* 0x000fe400078e0008 */
.L_x_42734:
[----:B------:R-:W-:Y:S05]  /*9d60*/  BSYNC B1 ;  /* 0x0000000000017941 */ /* 0x000fea0003800000 */
.L_x_42732:
        /* <DEDUP_REMOVED lines=11> */
.L_x_42736:
[----:B------:R-:W-:Y:S01]  /*9e20*/  MOV R71, R72 ;  /* 0x0000004800477202 */ /* 0x000fe20000000f00 */
[----:B------:R-:W-:Y:S02]  /*9e30*/  IMAD.MOV.U32 R73, RZ, RZ, R74 ;  /* 0x000000ffff497224 */ /* 0x000fe400078e004a */
[----:B------:R-:W-:Y:S02]  /*9e40*/  IMAD.MOV.U32 R40, RZ, RZ, R47 ;  /* 0x000000ffff287224 */ /* 0x000fe400078e002f */
[----:B------:R-:W-:Y:S02]  /*9e50*/  IMAD.MOV.U32 R8, RZ, RZ, R15 ;  /* 0x000000ffff087224 */ /* 0x000fe400078e000f */
.L_x_42737:
[----:B------:R-:W-:Y:S05]  /*9e60*/  BSYNC B1 ;  /* 0x0000000000017941 */ /* 0x000fea0003800000 */
.L_x_42735:
        /* <DEDUP_REMOVED lines=11> */
.L_x_42739:
[----:B------:R-:W-:Y:S01]  /*9f20*/  MOV R72, R71 ;  /* 0x0000004700487202 */ /* 0x000fe20000000f00 */
[----:B------:R-:W-:Y:S02]  /*9f30*/  IMAD.MOV.U32 R74, RZ, RZ, R73 ;  /* 0x000000ffff4a7224 */ /* 0x000fe400078e0049 */
[----:B------:R-:W-:Y:S02]  /*9f40*/  IMAD.MOV.U32 R47, RZ, RZ, R46 ;  /* 0x000000ffff2f7224 */ /* 0x000fe400078e002e */
[----:B------:R-:W-:Y:S02]  /*9f50*/  IMAD.MOV.U32 R15, RZ, RZ, R14 ;  /* 0x000000ffff0f7224 */ /* 0x000fe400078e000e */
.L_x_42740:
[----:B------:R-:W-:Y:S05]  /*9f60*/  BSYNC B1 ;  /* 0x0000000000017941 */ /* 0x000fea0003800000 */
.L_x_42738:
        /* <DEDUP_REMOVED lines=11> */
.L_x_42742:
[----:B------:R-:W-:Y:S01]  /*a020*/  MOV R71, R72 ;  /* 0x0000004800477202 */ /* 0x000fe20000000f00 */
[----:B------:R-:W-:Y:S02]  /*a030*/  IMAD.MOV.U32 R73, RZ, RZ, R74 ;  /* 0x000000ffff497224 */ /* 0x000fe400078e004a */
[----:B------:R-:W-:Y:S02]  /*a040*/  IMAD.MOV.U32 R46, RZ, RZ, R45 ;  /* 0x000000ffff2e7224 */ /* 0x000fe400078e002d */
[----:B------:R-:W-:Y:S02]  /*a050*/  IMAD.MOV.U32 R14, RZ, RZ, R13 ;  /* 0x000000ffff0e7224 */ /* 0x000fe400078e000d */
.L_x_42743:
[----:B------:R-:W-:Y:S05]  /*a060*/  BSYNC B1 ;  /* 0x0000000000017941 */ /* 0x000fea0003800000 */
.L_x_42741:
        /* <DEDUP_REMOVED lines=11> */
.L_x_42745:
[----:B------:R-:W-:Y:S01]  /*a120*/  MOV R72, R71 ;  /* 0x0000004700487202 */ /* 0x000fe20000000f00 */
[----:B------:R-:W-:Y:S02]  /*a130*/  IMAD.MOV.U32 R74, RZ, RZ, R73 ;  /* 0x000000ffff4a7224 */ /* 0x000fe400078e0049 */
[----:B------:R-:W-:Y:S02]  /*a140*/  IMAD.MOV.U32 R45, RZ, RZ, R44 ;  /* 0x000000ffff2d7224 */ /* 0x000fe400078e002c */
[----:B------:R-:W-:Y:S02]  /*a150*/  IMAD.MOV.U32 R13, RZ, RZ, R12 ;  /* 0x000000ffff0d7224 */ /* 0x000fe400078e000c */
.L_x_42746:
[----:B------:R-:W-:Y:S05]  /*a160*/  BSYNC B1 ;  /* 0x0000000000017941 */ /* 0x000fea0003800000 */
.L_x_42744:
        /* <DEDUP_REMOVED lines=11> */
.L_x_42748:
[----:B------:R-:W-:Y:S01]  /*a220*/  MOV R71, R72 ;  /* 0x0000004800477202 */ /* 0x000fe20000000f00 */
[----:B------:R-:W-:Y:S02]  /*a230*/  IMAD.MOV.U32 R73, RZ, RZ, R74 ;  /* 0x000000ffff497224 */ /* 0x000fe400078e004a */
[----:B------:R-:W-:Y:S02]  /*a240*/  IMAD.MOV.U32 R44, RZ, RZ, R51 ;  /* 0x000000ffff2c7224 */ /* 0x000fe400078e0033 */
[----:B------:R-:W-:Y:S02]  /*a250*/  IMAD.MOV.U32 R12, RZ, RZ, R19 ;  /* 0x000000ffff0c7224 */ /* 0x000fe400078e0013 */
.L_x_42749:
[----:B------:R-:W-:Y:S05]  /*a260*/  BSYNC B1 ;  /* 0x0000000000017941 */ /* 0x000fea0003800000 */
.L_x_42747:
        /* <DEDUP_REMOVED lines=11> */
.L_x_42751:
[----:B------:R-:W-:Y:S01]  /*a320*/  MOV R72, R71 ;  /* 0x0000004700487202 */ /* 0x000fe20000000f00 */
[----:B------:R-:W-:Y:S02]  /*a330*/  IMAD.MOV.U32 R74, RZ, RZ, R73 ;  /* 0x000000ffff4a7224 */ /* 0x000fe400078e0049 */
[----:B------:R-:W-:Y:S02]  /*a340*/  IMAD.MOV.U32 R51, RZ, RZ, R50 ;  /* 0x000000ffff337224 */ /* 0x000fe400078e0032 */
[----:B------:R-:W-:Y:S02]  /*a350*/  IMAD.MOV.U32 R19, RZ, RZ, R18 ;  /* 0x000000ffff137224 */ /* 0x000fe400078e0012 */
.L_x_42752:
[----:B------:R-:W-:Y:S05]  /*a360*/  BSYNC B1 ;  /* 0x0000000000017941 */ /* 0x000fea0003800000 */
.L_x_42750:
        /* <DEDUP_REMOVED lines=11> */
.L_x_42754:
[----:B------:R-:W-:Y:S01]  /*a420*/  MOV R71, R72 ;  /* 0x0000004800477202 */ /* 0x000fe20000000f00 */
[----:B------:R-:W-:Y:S02]  /*a430*/  IMAD.MOV.U32 R73, RZ, RZ, R74 ;  /* 0x000000ffff497224 */ /* 0x000fe400078e004a */
[----:B------:R-:W-:Y:S02]  /*a440*/  IMAD.MOV.U32 R50, RZ, RZ, R49 ;  /* 0x000000ffff327224 */ /* 0x000fe400078e0031 */
[----:B------:R-:W-:Y:S02]  /*a450*/  IMAD.MOV.U32 R18, RZ, RZ, R17 ;  /* 0x000000ffff127224 */ /* 0x000fe400078e0011 */
.L_x_42755:
[----:B------:R-:W-:Y:S05]  /*a460*/  BSYNC B1 ;  /* 0x0000000000017941 */ /* 0x000fea0003800000 */
.L_x_42753:
        /* <DEDUP_REMOVED lines=11> */
.L_x_42757:
[----:B------:R-:W-:Y:S01]  /*a520*/  MOV R72, R71 ;  /* 0x0000004700487202 */ /* 0x000fe20000000f00 */
[----:B------:R-:W-:Y:S02]  /*a530*/  IMAD.MOV.U32 R74, RZ, RZ, R73 ;  /* 0x000000ffff4a7224 */ /* 0x000fe400078e0049 */
[----:B------:R-:W-:Y:S02]  /*a540*/  IMAD.MOV.U32 R49, RZ, RZ, R48 ;  /* 0x000000ffff317224 */ /* 0x000fe400078e0030 */
[----:B------:R-:W-:Y:S02]  /*a550*/  IMAD.MOV.U32 R17, RZ, RZ, R16 ;  /* 0x000000ffff117224 */ /* 0x000fe400078e0010 */
.L_x_42758:
[----:B------:R-:W-:Y:S05]  /*a560*/  BSYNC B1 ;  /* 0x0000000000017941 */ /* 0x000fea0003800000 */
.L_x_42756:
        /* <DEDUP_REMOVED lines=11> */
.L_x_42760:
[----:B------:R-:W-:Y:S01]  /*a620*/  MOV R71, R72 ;  /* 0x0000004800477202 */ /* 0x000fe20000000f00 */
[----:B------:R-:W-:Y:S02]  /*a630*/  IMAD.MOV.U32 R73, RZ, RZ, R74 ;  /* 0x000000ffff497224 */ /* 0x000fe400078e004a */
[----:B------:R-:W-:Y:S02]  /*a640*/  IMAD.MOV.U32 R48, RZ, RZ, R55 ;  /* 0x000000ffff307224 */ /* 0x000fe400078e0037 */
[----:B------:R-:W-:Y:S02]  /*a650*/  IMAD.MOV.U32 R16, RZ, RZ, R23 ;  /* 0x000000ffff107224 */ /* 0x000fe400078e0017 */
.L_x_42761:
[----:B------:R-:W-:Y:S05]  /*a660*/  BSYNC B1 ;  /* 0x0000000000017941 */ /* 0x000fea0003800000 */
.L_x_42759:
        /* <DEDUP_REMOVED lines=11> */
.L_x_42763:
[----:B------:R-:W-:Y:S01]  /*a720*/  MOV R72, R71 ;  /* 0x0000004700487202 */ /* 0x000fe20000000f00 */
[----:B------:R-:W-:Y:S02]  /*a730*/  IMAD.MOV.U32 R74, RZ, RZ, R73 ;  /* 0x000000ffff4a7224 */ /* 0x000fe400078e0049 */
[----:B------:R-:W-:Y:S02]  /*a740*/  IMAD.MOV.U32 R55, RZ, RZ, R54 ;  /* 0x000000ffff377224 */ /* 0x000fe400078e0036 */
[----:B------:R-:W-:Y:S02]  /*a750*/  IMAD.MOV.U32 R23, RZ, RZ, R22 ;  /* 0x000000ffff177224 */ /* 0x000fe400078e0016 */
.L_x_42764:
[----:B------:R-:W-:Y:S05]  /*a760*/  BSYNC B1 ;  /* 0x0000000000017941 */ /* 0x000fea0003800000 */
.L_x_42762:
        /* <DEDUP_REMOVED lines=11> */
.L_x_42766:
[----:B------:R-:W-:Y:S01]  /*a820*/  MOV R71, R72 ;  /* 0x0000004800477202 */ /* 0x000fe20000000f00 */
[----:B------:R-:W-:Y:S02]  /*a830*/  IMAD.MOV.U32 R73, RZ, RZ, R74 ;  /* 0x000000ffff497224 */ /* 0x000fe400078e004a */
[----:B------:R-:W-:Y:S02]  /*a840*/  IMAD.MOV.U32 R54, RZ, RZ, R53 ;  /* 0x000000ffff367224 */ /* 0x000fe400078e0035 */
[----:B------:R-:W-:Y:S02]  /*a850*/  IMAD.MOV.U32 R22, RZ, RZ, R21 ;  /* 0x000000ffff167224 */ /* 0x000fe400078e0015 */
.L_x_42767:
[----:B------:R-:W-:Y:S05]  /*a860*/  BSYNC B1 ;  /* 0x0000000000017941 */ /* 0x000fea0003800000 */
.L_x_42765:
        /* <DEDUP_REMOVED lines=11> */
.L_x_42769:
[----:B------:R-:W-:Y:S01]  /*a920*/  MOV R72, R71 ;  /* 0x0000004700487202 */ /* 0x000fe20000000f00 */
[----:B------:R-:W-:Y:S02]  /*a930*/  IMAD.MOV.U32 R74, RZ, RZ, R73 ;  /* 0x000000ffff4a7224 */ /* 0x000fe400078e0049 */
[----:B------:R-:W-:Y:S02]  /*a940*/  IMAD.MOV.U32 R53, RZ, RZ, R52 ;  /* 0x000000ffff357224 */ /* 0x000fe400078e0034 */
[----:B------:R-:W-:Y:S02]  /*a950*/  IMAD.MOV.U32 R21, RZ, RZ, R20 ;  /* 0x000000ffff157224 */ /* 0x000fe400078e0014 */
.L_x_42770:
[----:B------:R-:W-:Y:S05]  /*a960*/  BSYNC B1 ;  /* 0x0000000000017941 */ /* 0x000fea0003800000 */
.L_x_42768:
        /* <DEDUP_REMOVED lines=11> */
.L_x_42772:
[----:B------:R-:W-:Y:S01]  /*aa20*/  MOV R71, R72 ;  /* 0x0000004800477202 */ /* 0x000fe20000000f00 */
[----:B------:R-:W-:Y:S02]  /*aa30*/  IMAD.MOV.U32 R73, RZ, RZ, R74 ;  /* 0x000000ffff497224 */ /* 0x000fe400078e004a */
[----:B------:R-:W-:Y:S02]  /*aa40*/  IMAD.MOV.U32 R52, RZ, RZ, R59 ;  /* 0x000000ffff347224 */ /* 0x000fe400078e003b */
[----:B------:R-:W-:Y:S02]  /*aa50*/  IMAD.MOV.U32 R20, RZ, RZ, R27 ;  /* 0x000000ffff147224 */ /* 0x000fe400078e001b */
.L_x_42773:
[----:B------:R-:W-:Y:S05]  /*aa60*/  BSYNC B1 ;  /* 0x0000000000017941 */ /* 0x000fea0003800000 */
.L_x_42771:
        /* <DEDUP_REMOVED lines=11> */
.L_x_42775:
[----:B------:R-:W-:Y:S01]  /*ab20*/  MOV R72, R71 ;  /* 0x0000004700487202 */ /* 0x000fe20000000f00 */
[----:B------:R-:W-:Y:S02]  /*ab30*/  IMAD.MOV.U32 R74, RZ, RZ, R73 ;  /* 0x000000ffff4a7224 */ /* 0x000fe400078e0049 */
[----:B------:R-:W-:Y:S02]  /*ab40*/  IMAD.MOV.U32 R59, RZ, RZ, R58 ;  /* 0x000000ffff3b7224 */ /* 0x000fe400078e003a */
[----:B------:R-:W-:Y:S02]  /*ab50*/  IMAD.MOV.U32 R27, RZ, RZ, R26 ;  /* 0x000000ffff1b7224 */ /* 0x000fe400078e001a */
.L_x_42776:
[----:B------:R-:W-:Y:S05]  /*ab60*/  BSYNC B1 ;  /* 0x0000000000017941 */ /* 0x000fea0003800000 */
.L_x_42774:
        /* <DEDUP_REMOVED lines=11> */
.L_x_42778:
[----:B------:R-:W-:Y:S01]  /*ac20*/  MOV R71, R72 ;  /* 0x0000004800477202 */ /* 0x000fe20000000f00 */
[----:B------:R-:W-:Y:S02]  /*ac30*/  IMAD.MOV.U32 R73, RZ, RZ, R74 ;  /* 0x000000ffff497224 */ /* 0x000fe400078e004a */
[----:B------:R-:W-:Y:S02]  /*ac40*/  IMAD.MOV.U32 R58, RZ, RZ, R57 ;  /* 0x000000ffff3a7224 */ /* 0x000fe400078e0039 */
[----:B------:R-:W-:Y:S02]  /*ac50*/  IMAD.MOV.U32 R26, RZ, RZ, R25 ;  /* 0x000000ffff1a7224 */ /* 0x000fe400078e0019 */
.L_x_42779:
[----:B------:R-:W-:Y:S05]  /*ac60*/  BSYNC B1 ;  /* 0x0000000000017941 */ /* 0x000fea0003800000 */
.L_x_42777:
        /* <DEDUP_REMOVED lines=11> */
.L_x_42781:
[----:B------:R-:W-:Y:S01]  /*ad20*/  MOV R72, R71 ;  /* 0x0000004700487202 */ /* 0x000fe20000000f00 */
[----:B------:R-:W-:Y:S02]  /*ad30*/  IMAD.MOV.U32 R74, RZ, RZ, R73 ;  /* 0x000000ffff4a7224 */ /* 0x000fe400078e0049 */
[----:B------:R-:W-:Y:S02]  /*ad40*/  IMAD.MOV.U32 R57, RZ, RZ, R56 ;  /* 0x000000ffff397224 */ /* 0x000fe400078e0038 */
[----:B------:R-:W-:Y:S02]  /*ad50*/  IMAD.MOV.U32 R25, RZ, RZ, R24 ;  /* 0x000000ffff197224 */ /* 0x000fe400078e0018 */
.L_x_42782:
[----:B------:R-:W-:Y:S05]  /*ad60*/  BSYNC B1 ;  /* 0x0000000000017941 */ /* 0x000fea0003800000 */
.L_x_42780:
        /* <DEDUP_REMOVED lines=11> */
.L_x_42784:
[----:B------:R-:W-:Y:S01]  /*ae20*/  MOV R71, R72 ;  /* 0x0000004800477202 */ /* 0x000fe20000000f00 */
[----:B------:R-:W-:Y:S02]  /*ae30*/  IMAD.MOV.U32 R73, RZ, RZ, R74 ;  /* 0x000000ffff497224 */ /* 0x000fe400078e004a */
[----:B------:R-:W-:Y:S02]  /*ae40*/  IMAD.MOV.U32 R56, RZ, RZ, R63 ;  /* 0x000000ffff387224 */ /* 0x000fe400078e003f */
[----:B------:R-:W-:Y:S02]  /*ae50*/  IMAD.MOV.U32 R24, RZ, RZ, R31 ;  /* 0x000000ffff187224 */ /* 0x000fe400078e001f */
.L_x_42785:
[----:B------:R-:W-:Y:S05]  /*ae60*/  BSYNC B1 ;  /* 0x0000000000017941 */ /* 0x000fea0003800000 */
.L_x_42783:
        /* <DEDUP_REMOVED lines=11> */
.L_x_42787:
[----:B------:R-:W-:Y:S01]  /*af20*/  MOV R72, R71 ;  /* 0x0000004700487202 */ /* 0x000fe20000000f00 */
[----:B------:R-:W-:Y:S02]  /*af30*/  IMAD.MOV.U32 R74, RZ, RZ, R73 ;  /* 0x000000ffff4a7224 */ /* 0x000fe400078e0049 */
[----:B------:R-:W-:Y:S02]  /*af40*/  IMAD.MOV.U32 R63, RZ, RZ, R62 ;  /* 0x000000ffff3f7224 */ /* 0x000fe400078e003e */
[----:B------:R-:W-:Y:S02]  /*af50*/  IMAD.MOV.U32 R31, RZ, RZ, R30 ;  /* 0x000000ffff1f7224 */ /* 0x000fe400078e001e */
.L_x_42788:
[----:B------:R-:W-:Y:S05]  /*af60*/  BSYNC B1 ;  /* 0x0000000000017941 */ /* 0x000fea0003800000 */
.L_x_42786:
        /* <DEDUP_REMOVED lines=11> */
.L_x_42790:
[----:B------:R-:W-:Y:S01]  /*b020*/  MOV R71, R72 ;  /* 0x0000004800477202 */ /* 0x000fe20000000f00 */
[----:B------:R-:W-:Y:S02]  /*b030*/  IMAD.MOV.U32 R73, RZ, RZ, R74 ;  /* 0x000000ffff497224 */ /* 0x000fe400078e004a */
[----:B------:R-:W-:Y:S02]  /*b040*/  IMAD.MOV.U32 R62, RZ, RZ, R61 ;  /* 0x000000ffff3e7224 */ /* 0x000fe400078e003d */
[----:B------:R-:W-:Y:S02]  /*b050*/  IMAD.MOV.U32 R30, RZ, RZ, R29 ;  /* 0x000000ffff1e7224 */ /* 0x000fe400078e001d */
.L_x_42791:
[----:B------:R-:W-:Y:S05]  /*b060*/  BSYNC B1 ;  /* 0x0000000000017941 */ /* 0x000fea0003800000 */
.L_x_42789:
        /* <DEDUP_REMOVED lines=11> */
.L_x_42793:
[----:B------:R-:W-:Y:S01]  /*b120*/  MOV R72, R71 ;  /* 0x0000004700487202 */ /* 0x000fe20000000f00 */
[----:B------:R-:W-:Y:S02]  /*b130*/  IMAD.MOV.U32 R74, RZ, RZ, R73 ;  /* 0x000000ffff4a7224 */ /* 0x000fe400078e0049 */
[----:B------:R-:W-:Y:S02]  /*b140*/  IMAD.MOV.U32 R61, RZ, RZ, R60 ;  /* 0x000000ffff3d7224 */ /* 0x000fe400078e003c */
[----:B------:R-:W-:Y:S02]  /*b150*/  IMAD.MOV.U32 R29, RZ, RZ, R28 ;  /* 0x000000ffff1d7224 */ /* 0x000fe400078e001c */
.L_x_42794:
[----:B------:R-:W-:Y:S05]  /*b160*/  BSYNC B1 ;  /* 0x0000000000017941 */ /* 0x000fea0003800000 */
.L_x_42792:
        /* <DEDUP_REMOVED lines=11> */
.L_x_42796:
[----:B------:R-:W-:Y:S01]  /*b220*/  MOV R71, R72 ;  /* 0x0000004800477202 */ /* 0x000fe20000000f00 */
[----:B------:R-:W-:Y:S02]  /*b230*/  IMAD.MOV.U32 R73, RZ, RZ, R74 ;  /* 0x000000ffff497224 */ /* 0x000fe400078e004a */
[----:B------:R-:W-:Y:S02]  /*b240*/  IMAD.MOV.U32 R60, RZ, RZ, R67 ;  /* 0x000000ffff3c7224 */ /* 0x000fe400078e0043 */
[----:B------:R-:W-:Y:S02]  /*b250*/  IMAD.MOV.U32 R28, RZ, RZ, R35 ;  /* 0x000000ffff1c7224 */ /* 0x000fe400078e0023 */
.L_x_42797:
[----:B------:R-:W-:Y:S05]  /*b260*/  BSYNC B1 ;  /* 0x0000000000017941 */ /* 0x000fea0003800000 */
.L_x_42795:
        /* <DEDUP_REMOVED lines=11> */
.L_x_42799:
[----:B------:R-:W-:Y:S01]  /*b320*/  MOV R72, R71 ;  /* 0x0000004700487202 */ /* 0x000fe20000000f00 */
[----:B------:R-:W-:Y:S02]  /*b330*/  IMAD.MOV.U32 R74, RZ, RZ, R73 ;  /* 0x000000ffff4a7224 */ /* 0x000fe400078e0049 */
[----:B------:R-:W-:Y:S02]  /*b340*/  IMAD.MOV.U32 R67, RZ, RZ, R66 ;  /* 0x000000ffff437224 */ /* 0x000fe400078e0042 */
[----:B------:R-:W-:Y:S02]  /*b350*/  IMAD.MOV.U32 R35, RZ, RZ, R34 ;  /* 0x000000ffff237224 */ /* 0x000fe400078e0022 */
.L_x_42800:
[----:B------:R-:W-:Y:S05]  /*b360*/  BSYNC B1 ;  /* 0x0000000000017941 */ /* 0x000fea0003800000 */
.L_x_42798:
        /* <DEDUP_REMOVED lines=11> */
.L_x_42802:
[----:B------:R-:W-:Y:S01]  /*b420*/  MOV R71, R72 ;  /* 0x0000004800477202 */ /* 0x000fe20000000f00 */
[----:B------:R-:W-:Y:S02]  /*b430*/  IMAD.MOV.U32 R73, RZ, RZ, R74 ;  /* 0x000000ffff497224 */ /* 0x000fe400078e004a */
[----:B------:R-:W-:Y:S02]  /*b440*/  IMAD.MOV.U32 R66, RZ, RZ, R65 ;  /* 0x000000ffff427224 */ /* 0x000fe400078e0041 */
[----:B------:R-:W-:Y:S02]  /*b450*/  IMAD.MOV.U32 R34, RZ, RZ, R33 ;  /* 0x000000ffff227224 */ /* 0x000fe400078e0021 */
.L_x_42803:
[----:B------:R-:W-:Y:S05]  /*b460*/  BSYNC B1 ;  /* 0x0000000000017941 */ /* 0x000fea0003800000 */
.L_x_42801:
        /* <DEDUP_REMOVED lines=11> */
.L_x_42805:
[----:B------:R-:W-:Y:S01]  /*b520*/  MOV R65, R64 ;  /* 0x0000004000417202 */ /* 0x000fe20000000f00 */
[----:B------:R-:W-:Y:S01]  /*b530*/  IMAD.MOV.U32 R33, RZ, RZ, R32 ;  /* 0x000000ffff217224 */ /* 0x000fe200078e0020 */
[----:B------:R-:W-:Y:S01]  /*b540*/  MOV R74, R73 ;  /* 0x00000049004a7202 */ /* 0x000fe20000000f00 */
[--C-:B------:R-:W-:Y:S02]  /*b550*/  IMAD.MOV.U32 R72, RZ, RZ, R71.reuse ;  /* 0x000000ffff487224 */ /* 0x100fe400078e0047 */
[----:B------:R-:W-:Y:S02]  /*b560*/  IMAD.MOV.U32 R64, RZ, RZ, R71 ;  /* 0x000000ffff407224 */ /* 0x000fe400078e0047 */
[----:B------:R-:W-:Y:S02]  /*b570*/  IMAD.MOV.U32 R32, RZ, RZ, R73 ;  /* 0x000000ffff207224 */ /* 0x000fe400078e0049 */
.L_x_42806:
[----:B------:R-:W-:Y:S05]  /*b580*/  BSYNC B1 ;  /* 0x0000000000017941 */ /* 0x000fea0003800000 */
.L_x_42804:
[----:B------:R-:W-:Y:S01]  /*b590*/  IADD3 R2, R2, 0x4, RZ ;  /* 0x0000000402027810 */ /* 0x000fe20007ffe0ff */
[----:B------:R-:W-:Y:S01]  /*b5a0*/  @!P1 CALL.REL.NOINC `(.L_x_42807) ;  /* 0x0000001000009944 */ /* 0x000fe20003c00000 */
[----:B------:R-:W-:Y:S05]  /*b5b0*/  BRA `(.L_x_42808) ;  /* 0xffffe02000007947 */ /* 0x000fea000383ffff */
.L_x_42807:
[----:B------:R-:W-:Y:S01]  /*b5c0*/  FADD.FTZ R2, R69, R68 ;  /* 0x0000004445027221 */ /* 0x000fe20000010000 */
[----:B------:R-:W-:Y:S01]  /*b5d0*/  MOV R32, R74 ;  /* 0x0000004a00207202 */ /* 0x000fe20000000f00 */
[----:B------:R-:W-:-:S02]  /*b5e0*/  IMAD.MOV.U32 R3, RZ, RZ, R70 ;  /* 0x000000ffff037224 */ /* 0x000fc400078e0046 */
[----:B------:R-:W-:Y:S02]  /*b5f0*/  IMAD.MOV.U32 R64, RZ, RZ, R72 ;  /* 0x000000ffff407224 */ /* 0x000fe400078e0048 */
.L_x_42713:
[----:B------:R-:W-:Y:S05]  /*b600*/  BSYNC B0 ;  /* 0x0000000000007941 */ /* 0x000fea0003800000 */
.L_x_42712:
        /* <DEDUP_REMOVED lines=28> */
[----:B------:R-:W-:Y:S04]  /*b7d0*/  SHFL.DOWN PT, R72, R42, 0x10, 0x1f ;  /* 0x0a001f002a487f89 */ /* 0x000fe800000e0000 */
[----:B------:R-:W4:Y:S04]  /*b7e0*/  SHFL.DOWN PT, R73, R43, 0x10, 0x1f ;  /* 0x0a001f002b497f89 */ /* 0x000f2800000e0000 */
[----:B--2---:R-:W-:Y:S04]  /*b7f0*/  STL.64 [R1+0x38], R70 ;  /* 0x0000384601007387 */ /* 0x004fe80000100a00 */
[----:B-1----:R-:W-:Y:S04]  /*b800*/  STL.64 [R1+0x20], R74 ;  /* 0x0000204a01007387 */ /* 0x002fe80000100a00 */
[----:B---3--:R-:W-:Y:S04]  /*b810*/  STL.64 [R1+0x28], R76 ;  /* 0x0000284c01007387 */ /* 0x008fe80000100a00 */
[----:B0-----:R-:W-:Y:S04]  /*b820*/  STL.64 [R1+0x60], R68 ;  /* 0x0000604401007387 */ /* 0x001fe80000100a00 */
[----:B------:R-:W-:Y:S04]  /*b830*/  SHFL.DOWN PT, R68, R36, 0x10, 0x1f ;  /* 0x0a001f0024447f89 */ /* 0x000fe800000e0000 */
[----:B------:R-:W0:Y:S04]  /*b840*/  SHFL.DOWN PT, R69, R37, 0x10, 0x1f ;  /* 0x0a001f0025457f89 */ /* 0x000e2800000e0000 */
[----:B------:R-:W-:Y:S04]  /*b850*/  SHFL.DOWN PT, R70, R40, 0x10, 0x1f ;  /* 0x0a001f0028467f89 */ /* 0x000fe800000e0000 */
[----:B------:R-:W1:Y:S04]  /*b860*/  SHFL.DOWN PT, R71, R41, 0x10, 0x1f ;  /* 0x0a001f0029477f89 */ /* 0x000e6800000e0000 */
[----:B----4-:R-:W-:Y:S04]  /*b870*/  STL.64 [R1+0x70], R72 ;  /* 0x0000704801007387 */ /* 0x010fe80000100a00 */
        /* <DEDUP_REMOVED lines=15> */
[----:B------:R-:W-:Y:S04]  /*b970*/  SHFL.DOWN PT, R70, R28, 0x10, 0x1f ;  /* 0x0a001f001c467f89 */ /* 0x000fe800000e0000 */
[----:B------:R-:W1:Y:S04]  /*b980*/  SHFL.DOWN PT, R71, R29, 0x10, 0x1f ;  /* 0x0a001f001d477f89 */ /* 0x000e6800000e0000 */
[----:B---3--:R-:W-:Y:S04]  /*b990*/  STL.64 [R1+0xa0], R72 ;  /* 0x0000a04801007387 */ /* 0x008fe80000100a00 */
        /* <DEDUP_REMOVED lines=14> */
[----:B------:R-:W0:Y:S04]  /*ba80*/  SHFL.DOWN PT, R71, R17, 0x10, 0x1f ;  /* 0x0a001f0011477f89 */ /* 0x000e2800000e0000 */
        /* <DEDUP_REMOVED lines=28> */
[----:B0-----:R-:W0:Y:S04]  /*bc50*/  S2R R70, SR_LANEID ;  /* 0x0000000000467919 */ /* 0x001e280000000000 */
[----:B----4-:R1:W-:Y:S01]  /*bc60*/  STL.64 [R1], R68 ;  /* 0x0000004401007387 */ /* 0x0103e20000100a00 */
[----:B------:R-:W-:Y:S05]  /*bc70*/  @P0 BRA `(.L_x_42810) ;  /* 0x000020d000000947 */ /* 0x000fea0003800000 */
[----:B------:R-:W-:-:S04]  /*bc80*/  FSETP.GT.FTZ.AND P0, PT, R3, R68, PT ;  /* 0x000000440300720b */ /* 0x000fc80003f14000 */
[----:B------:R-:W-:Y:S02]  /*bc90*/  FSEL R71, R3, R68, P0 ;  /* 0x0000004403477208 */ /* 0x000fe40000000000 */
[----:B-1----:R-:W-:Y:S02]  /*bca0*/  FSEL R68, R68, R3, P0 ;  /* 0x0000000344447208 */ /* 0x002fe40000000000 */
[----:B------:R-:W-:Y:S02]  /*bcb0*/  FSEL R0, R69, R2, P0 ;  /* 0x0000000245007208 */ /* 0x000fe40000000000 */
[----:B------:R-:W-:Y:S01]  /*bcc0*/  FSEL R2, R2, R69, P0 ;  /* 0x0000004502027208 */ /* 0x000fe20000000000 */
[----:B------:R-:W-:-:S04]  /*bcd0*/  FADD.FTZ R68, -R71, R68 ;  /* 0x0000004447447221 */ /* 0x000fc80000010100 */
[----:B------:R-:W-:-:S04]  /*bce0*/  FMUL.FTZ R68, R68, 1.4426950216293334961 ;  /* 0x3fb8aa3b44447820 */ /* 0x000fc80000410000 */
[----:B------:R-:W1:Y:S02]  /*bcf0*/  MUFU.EX2 R3, R68 ;  /* 0x0000004400037308 */ /* 0x000e640000000800 */
[----:B-1----:R-:W-:Y:S02]  /*bd00*/  FMUL.FTZ R69, R0, R3 ;  /* 0x0000000300457220 */ /* 0x002fe40000410000 */
[----:B------:R-:W-:Y:S02]  /*bd10*/  IMAD.MOV.U32 R0, RZ, RZ, R1 ;  /* 0x000000ffff007224 */ /* 0x000fe400078e0001 */
[----:B------:R-:W-:-:S03]  /*bd20*/  IMAD.MOV.U32 R3, RZ, RZ, RZ ;  /* 0x000000ffff037224 */ /* 0x000fc600078e00ff */
.L_x_42905:
        /* <DEDUP_REMOVED lines=20> */
.L_x_42812:
[----:B------:R-:W-:Y:S01]  /*be70*/  IMAD.MOV.U32 R68, RZ, RZ, R39 ;  /* 0x000000ffff447224 */ /* 0x000fe200078e0027 */
[----:B------:R-:W-:Y:S01]  /*be80*/  MOV R72, R7 ;  /* 0x0000000700487202 */ /* 0x000fe20000000f00 */
[----:B------:R-:W-:Y:S02]  /*be90*/  IMAD.MOV.U32 R39, RZ, RZ, R38 ;  /* 0x000000ffff277224 */ /* 0x000fe400078e0026 */
[----:B------:R-:W-:Y:S02]  /*bea0*/  IMAD.MOV.U32 R7, RZ, RZ, R6 ;  /* 0x000000ffff077224 */ /* 0x000fe400078e0006 */
.L_x_42813:
[----:B------:R-:W-:Y:S05]  /*beb0*/  BSYNC B1 ;  /* 0x0000000000017941 */ /* 0x000fea0003800000 */
.L_x_42811:
        /* <DEDUP_REMOVED lines=11> */
.L_x_42815:
[----:B------:R-:W-:Y:S01]  /*bf70*/  IMAD.MOV.U32 R73, RZ, RZ, R68 ;  /* 0x000000ffff497224 */ /* 0x000fe200078e0044 */
[----:B------:R-:W-:Y:S01]  /*bf80*/  MOV R75, R72 ;  /* 0x00000048004b7202 */ /* 0x000fe20000000f00 */
[----:B------:R-:W-:Y:S02]  /*bf90*/  IMAD.MOV.U32 R38, RZ, RZ, R37 ;  /* 0x000000ffff267224 */ /* 0x000fe400078e0025 */
[----:B------:R-:W-:Y:S02]  /*bfa0*/  IMAD.MOV.U32 R6, RZ, RZ, R5 ;  /* 0x000000ffff067224 */ /* 0x000fe400078e0005 */
.L_x_42816:
[----:B------:R-:W-:Y:S05]  /*bfb0*/  BSYNC B1 ;  /* 0x0000000000017941 */ /* 0x000fea0003800000 */
.L_x_42814:
        /* <DEDUP_REMOVED lines=11> */
.L_x_42818:
[----:B------:R-:W-:Y:S01]  /*c070*/  IMAD.MOV.U32 R68, RZ, RZ, R73 ;  /* 0x000000ffff447224 */ /* 0x000fe200078e0049 */
[----:B------:R-:W-:Y:S01]  /*c080*/  MOV R72, R75 ;  /* 0x0000004b00487202 */ /* 0x000fe20000000f00 */
[----:B------:R-:W-:Y:S02]  /*c090*/  IMAD.MOV.U32 R37, RZ, RZ, R36 ;  /* 0x000000ffff257224 */ /* 0x000fe400078e0024 */
[----:B------:R-:W-:Y:S02]  /*c0a0*/  IMAD.MOV.U32 R5, RZ, RZ, R4 ;  /* 0x000000ffff057224 */ /* 0x000fe400078e0004 */
.L_x_42819:
[----:B------:R-:W-:Y:S05]  /*c0b0*/  BSYNC B1 ;  /* 0x0000000000017941 */ /* 0x000fea0003800000 */
.L_x_42817:
        /* <DEDUP_REMOVED lines=11> */
.L_x_42821:
[----:B------:R-:W-:Y:S01]  /*c170*/  MOV R73, R68 ;  /* 0x0000004400497202 */ /* 0x000fe20000000f00 */
[----:B------:R-:W-:Y:S01]  /*c180*/  IMAD.MOV.U32 R75, RZ, RZ, R72 ;  /* 0x000000ffff4b7224 */ /* 0x000fe200078e0048 */
[----:B------:R-:W-:Y:S01]  /*c190*/  MOV R4, R11 ;  /* 0x0000000b00047202 */ /* 0x000fe20000000f00 */
[----:B------:R-:W-:Y:S02]  /*c1a0*/  IMAD.MOV.U32 R36, RZ, RZ, R43 ;  /* 0x000000ffff247224 */ /* 0x000fe400078e002b */
.L_x_42822:
[----:B------:R-:W-:Y:S05]  /*c1b0*/  BSYNC B1 ;  /* 0x0000000000017941 */ /* 0x000fea0003800000 */
.L_x_42820:
        /* <DEDUP_REMOVED lines=11> */
.L_x_42824:
[----:B------:R-:W-:Y:S01]  /*c270*/  IMAD.MOV.U32 R68, RZ, RZ, R73 ;  /* 0x000000ffff447224 */ /* 0x000fe200078e0049 */
[----:B------:R-:W-:Y:S01]  /*c280*/  MOV R72, R75 ;  /* 0x0000004b00487202 */ /* 0x000fe20000000f00 */
[----:B------:R-:W-:Y:S02]  /*c290*/  IMAD.MOV.U32 R43, RZ, RZ, R42 ;  /* 0x000000ffff2b7224 */ /* 0x000fe400078e002a */
[----:B------:R-:W-:Y:S02]  /*c2a0*/  IMAD.MOV.U32 R11, RZ, RZ, R10 ;  /* 0x000000ffff0b7224 */ /* 0x000fe400078e000a */
.L_x_42825:
[----:B------:R-:W-:Y:S05]  /*c2b0*/  BSYNC B1 ;  /* 0x0000000000017941 */ /* 0x000fea0003800000 */
.L_x_42823:
        /* <DEDUP_REMOVED lines=11> */
.L_x_42827:
[----:B------:R-:W-:Y:S01]  /*c370*/  IMAD.MOV.U32 R73, RZ, RZ, R68 ;  /* 0x000000ffff497224 */ /* 0x000fe200078e0044 */
[----:B------:R-:W-:Y:S01]  /*c380*/  MOV R42, R41 ;  /* 0x00000029002a7202 */ /* 0x000fe20000000f00 */
[----:B------:R-:W-:Y:S02]  /*c390*/  IMAD.MOV.U32 R75, RZ, RZ, R72 ;  /* 0x000000ffff4b7224 */ /* 0x000fe400078e0048 */
[----:B------:R-:W-:Y:S02]  /*c3a0*/  IMAD.MOV.U32 R10, RZ, RZ, R9 ;  /* 0x000000ffff0a7224 */ /* 0x000fe400078e0009 */
.L_x_42828:
[----:B------:R-:W-:Y:S05]  /*c3b0*/  BSYNC B1 ;  /* 0x0000000000017941 */ /* 0x000fea0003800000 */
.L_x_42826:
        /* <DEDUP_REMOVED lines=11> */
.L_x_42830:
[----:B------:R-:W-:Y:S01]  /*c470*/  MOV R68, R73 ;  /* 0x0000004900447202 */ /* 0x000fe20000000f00 */
[----:B------:R-:W-:Y:S01]  /*c480*/  IMAD.MOV.U32 R72, RZ, RZ, R75 ;  /* 0x000000ffff487224 */ /* 0x000fe200078e004b */
[----:B------:R-:W-:Y:S01]  /*c490*/  MOV R9, R8 ;  /* 0x0000000800097202 */ /* 0x000fe20000000f00 */
[----:B------:R-:W-:Y:S02]  /*c4a0*/  IMAD.MOV.U32 R41, RZ, RZ, R40 ;  /* 0x000000ffff297224 */ /* 0x000fe400078e0028 */
.L_x_42831:
[----:B------:R-:W-:Y:S05]  /*c4b0*/  BSYNC B1 ;  /* 0x0000000000017941 */ /* 0x000fea0003800000 */
.L_x_42829:
        /* <DEDUP_REMOVED lines=11> */
.L_x_42833:
[----:B------:R-:W-:Y:S01]  /*c570*/  IMAD.MOV.U32 R73, RZ, RZ, R68 ;  /* 0x000000ffff497224 */ /* 0x000fe200078e0044 */
[----:B------:R-:W-:Y:S01]  /*c580*/  MOV R75, R72 ;  /* 0x00000048004b7202 */ /* 0x000fe20000000f00 */
[----:B------:R-:W-:Y:S02]  /*c590*/  IMAD.MOV.U32 R40, RZ, RZ, R47 ;  /* 0x000000ffff287224 */ /* 0x000fe400078e002f */
[----:B------:R-:W-:Y:S02]  /*c5a0*/  IMAD.MOV.U32 R8, RZ, RZ, R15 ;  /* 0x000000ffff087224 */ /* 0x000fe400078e000f */
.L_x_42834:
[----:B------:R-:W-:Y:S05]  /*c5b0*/  BSYNC B1 ;  /* 0x0000000000017941 */ /* 0x000fea0003800000 */
.L_x_42832:
        /* <DEDUP_REMOVED lines=11> */
.L_x_42836:
[----:B------:R-:W-:Y:S01]  /*c670*/  IMAD.MOV.U32 R68, RZ, RZ, R73 ;  /* 0x000000ffff447224 */ /* 0x000fe200078e0049 */
[----:B------:R-:W-:Y:S01]  /*c680*/  MOV R47, R46 ;  /* 0x0000002e002f7202 */ /* 0x000fe20000000f00 */
[----:B------:R-:W-:Y:S02]  /*c690*/  IMAD.MOV.U32 R72, RZ, RZ, R75 ;  /* 0x000000ffff487224 */ /* 0x000fe400078e004b */
[----:B------:R-:W-:Y:S02]  /*c6a0*/  IMAD.MOV.U32 R15, RZ, RZ, R14 ;  /* 0x000000ffff0f7224 */ /* 0x000fe400078e000e */
.L_x_42837:
[----:B------:R-:W-:Y:S05]  /*c6b0*/  BSYNC B1 ;  /* 0x0000000000017941 */ /* 0x000fea0003800000 */
.L_x_42835:
        /* <DEDUP_REMOVED lines=11> */
.L_x_42839:
[----:B------:R-:W-:Y:S01]  /*c770*/  MOV R73, R68 ;  /* 0x0000004400497202 */ /* 0x000fe20000000f00 */
[----:B------:R-:W-:Y:S01]  /*c780*/  IMAD.MOV.U32 R75, RZ, RZ, R72 ;  /* 0x000000ffff4b7224 */ /* 0x000fe200078e0048 */
[----:B------:R-:W-:Y:S01]  /*c790*/  MOV R14, R13 ;  /* 0x0000000d000e7202 */ /* 0x000fe20000000f00 */
[----:B------:R-:W-:Y:S02]  /*c7a0*/  IMAD.MOV.U32 R46, RZ, RZ, R45 ;  /* 0x000000ffff2e7224 */ /* 0x000fe400078e002d */
.L_x_42840:
[----:B------:R-:W-:Y:S05]  /*c7b0*/  BSYNC B1 ;  /* 0x0000000000017941 */ /* 0x000fea0003800000 */
.L_x_42838:
        /* <DEDUP_REMOVED lines=11> */
.L_x_42842:
[----:B------:R-:W-:Y:S01]  /*c870*/  IMAD.MOV.U32 R68, RZ, RZ, R73 ;  /* 0x000000ffff447224 */ /* 0x000fe200078e0049 */
[----:B------:R-:W-:Y:S01]  /*c880*/  MOV R72, R75 ;  /* 0x0000004b00487202 */ /* 0x000fe20000000f00 */
[----:B------:R-:W-:Y:S02]  /*c890*/  IMAD.MOV.U32 R45, RZ, RZ, R44 ;  /* 0x000000ffff2d7224 */ /* 0x000fe400078e002c */
[----:B------:R-:W-:Y:S02]  /*c8a0*/  IMAD.MOV.U32 R13, RZ, RZ, R12 ;  /* 0x000000ffff0d7224 */ /* 0x000fe400078e000c */
.L_x_42843:
[----:B------:R-:W-:Y:S05]  /*c8b0*/  BSYNC B1 ;  /* 0x0000000000017941 */ /* 0x000fea0003800000 */
.L_x_42841:
        /* <DEDUP_REMOVED lines=11> */
.L_x_42845:
[----:B------:R-:W-:Y:S01]  /*c970*/  IMAD.MOV.U32 R73, RZ, RZ, R68 ;  /* 0x000000ffff497224 */ /* 0x000fe200078e0044 */
[----:B------:R-:W-:Y:S01]  /*c980*/  MOV R44, R51 ;  /* 0x00000033002c7202 */ /* 0x000fe20000000f00 */
[----:B------:R-:W-:Y:S02]  /*c990*/  IMAD.MOV.U32 R75, RZ, RZ, R72 ;  /* 0x000000ffff4b7224 */ /* 0x000fe400078e0048 */
[----:B------:R-:W-:Y:S02]  /*c9a0*/  IMAD.MOV.U32 R12, RZ, RZ, R19 ;  /* 0x000000ffff0c7224 */ /* 0x000fe400078e0013 */
.L_x_42846:
[----:B------:R-:W-:Y:S05]  /*c9b0*/  BSYNC B1 ;  /* 0x0000000000017941 */ /* 0x000fea0003800000 */
.L_x_42844:
        /* <DEDUP_REMOVED lines=11> */
.L_x_42848:
[----:B------:R-:W-:Y:S01]  /*ca70*/  MOV R68, R73 ;  /* 0x0000004900447202 */ /* 0x000fe20000000f00 */
[----:B------:R-:W-:Y:S01]  /*ca80*/  IMAD.MOV.U32 R72, RZ, RZ, R75 ;  /* 0x000000ffff487224 */ /* 0x000fe200078e004b */
[----:B------:R-:W-:Y:S01]  /*ca90*/  MOV R19, R18 ;  /* 0x0000001200137202 */ /* 0x000fe20000000f00 */
[----:B------:R-:W-:Y:S02]  /*caa0*/  IMAD.MOV.U32 R51, RZ, RZ, R50 ;  /* 0x000000ffff337224 */ /* 0x000fe400078e0032 */
.L_x_42849:
[----:B------:R-:W-:Y:S05]  /*cab0*/  BSYNC B1 ;  /* 0x0000000000017941 */ /* 0x000fea0003800000 */
.L_x_42847:
        /* <DEDUP_REMOVED lines=11> */
.L_x_42851:
[----:B------:R-:W-:Y:S01]  /*cb70*/  IMAD.MOV.U32 R73, RZ, RZ, R68 ;  /* 0x000000ffff497224 */ /* 0x000fe200078e0044 */
[----:B------:R-:W-:Y:S01]  /*cb80*/  MOV R75, R72 ;  /* 0x00000048004b7202 */ /* 0x000fe20000000f00 */
[----:B------:R-:W-:Y:S02]  /*cb90*/  IMAD.MOV.U32 R50, RZ, RZ, R49 ;  /* 0x000000ffff327224 */ /* 0x000fe400078e0031 */
[----:B------:R-:W-:Y:S02]  /*cba0*/  IMAD.MOV.U32 R18, RZ, RZ, R17 ;  /* 0x000000ffff127224 */ /* 0x000fe400078e0011 */
.L_x_42852:
[----:B------:R-:W-:Y:S05]  /*cbb0*/  BSYNC B1 ;  /* 0x0000000000017941 */ /* 0x000fea0003800000 */
.L_x_42850:
        /* <DEDUP_REMOVED lines=11> */
.L_x_42854:
[----:B------:R-:W-:Y:S01]  /*cc70*/  IMAD.MOV.U32 R68, RZ, RZ, R73 ;  /* 0x000000ffff447224 */ /* 0x000fe200078e0049 */
[----:B------:R-:W-:Y:S01]  /*cc80*/  MOV R49, R48 ;  /* 0x0000003000317202 */ /* 0x000fe20000000f00 */
[----:B------:R-:W-:Y:S02]  /*cc90*/  IMAD.MOV.U32 R72, RZ, RZ, R75 ;  /* 0x000000ffff487224 */ /* 0x000fe400078e004b */
[----:B------:R-:W-:Y:S02]  /*cca0*/  IMAD.MOV.U32 R17, RZ, RZ, R16 ;  /* 0x000000ffff117224 */ /* 0x000fe400078e0010 */
.L_x_42855:
[----:B------:R-:W-:Y:S05]  /*ccb0*/  BSYNC B1 ;  /* 0x0000000000017941 */ /* 0x000fea0003800000 */
.L_x_42853:
        /* <DEDUP_REMOVED lines=11> */
.L_x_42857:
[----:B------:R-:W-:Y:S01]  /*cd70*/  MOV R73, R68 ;  /* 0x0000004400497202 */ /* 0x000fe20000000f00 */
[----:B------:R-:W-:Y:S01]  /*cd80*/  IMAD.MOV.U32 R75, RZ, RZ, R72 ;  /* 0x000000ffff4b7224 */ /* 0x000fe200078e0048 */
[----:B------:R-:W-:Y:S01]  /*cd90*/  MOV R16, R23 ;  /* 0x0000001700107202 */ /* 0x000fe20000000f00 */
[----:B------:R-:W-:Y:S02]  /*cda0*/  IMAD.MOV.U32 R48, RZ, RZ, R55 ;  /* 0x000000ffff307224 */ /* 0x000fe400078e0037 */
.L_x_42858:
[----:B------:R-:W-:Y:S05]  /*cdb0*/  BSYNC B1 ;  /* 0x0000000000017941 */ /* 0x000fea0003800000 */
.L_x_42856:
        /* <DEDUP_REMOVED lines=11> */
.L_x_42860:
[----:B------:R-:W-:Y:S01]  /*ce70*/  IMAD.MOV.U32 R68, RZ, RZ, R73 ;  /* 0x000000ffff447224 */ /* 0x000fe200078e0049 */
[----:B------:R-:W-:Y:S01]  /*ce80*/  MOV R72, R75 ;  /* 0x0000004b00487202 */ /* 0x000fe20000000f00 */
[----:B------:R-:W-:Y:S02]  /*ce90*/  IMAD.MOV.U32 R55, RZ, RZ, R54 ;  /* 0x000000ffff377224 */ /* 0x000fe400078e0036 */
[----:B------:R-:W-:Y:S02]  /*cea0*/  IMAD.MOV.U32 R23, RZ, RZ, R22 ;  /* 0x000000ffff177224 */ /* 0x000fe400078e0016 */
.L_x_42861:
[----:B------:R-:W-:Y:S05]  /*ceb0*/  BSYNC B1 ;  /* 0x0000000000017941 */ /* 0x000fea0003800000 */
.L_x_42859:
        /* <DEDUP_REMOVED lines=11> */
.L_x_42863:
[----:B------:R-:W-:Y:S01]  /*cf70*/  IMAD.MOV.U32 R73, RZ, RZ, R68 ;  /* 0x000000ffff497224 */ /* 0x000fe200078e0044 */
[----:B------:R-:W-:Y:S01]  /*cf80*/  MOV R54, R53 ;  /* 0x0000003500367202 */ /* 0x000fe20000000f00 */
[----:B------:R-:W-:Y:S02]  /*cf90*/  IMAD.MOV.U32 R75, RZ, RZ, R72 ;  /* 0x000000ffff4b7224 */ /* 0x000fe400078e0048 */
[----:B------:R-:W-:Y:S02]  /*cfa0*/  IMAD.MOV.U32 R22, RZ, RZ, R21 ;  /* 0x000000ffff167224 */ /* 0x000fe400078e0015 */
.L_x_42864:
[----:B------:R-:W-:Y:S05]  /*cfb0*/  BSYNC B1 ;  /* 0x0000000000017941 */ /* 0x000fea0003800000 */
.L_x_42862:
        /* <DEDUP_REMOVED lines=11> */
.L_x_42866:
[----:B------:R-:W-:Y:S01]  /*d070*/  MOV R68, R73 ;  /* 0x0000004900447202 */ /* 0x000fe20000000f00 */
[----:B------:R-:W-:Y:S01]  /*d080*/  IMAD.MOV.U32 R72, RZ, RZ, R75 ;  /* 0x000000ffff487224 */ /* 0x000fe200078e004b */
[----:B------:R-:W-:Y:S01]  /*d090*/  MOV R21, R20 ;  /* 0x0000001400157202 */ /* 0x000fe20000000f00 */
[----:B------:R-:W-:Y:S02]  /*d0a0*/  IMAD.MOV.U32 R53, RZ, RZ, R52 ;  /* 0x000000ffff357224 */ /* 0x000fe400078e0034 */
.L_x_42867:
[----:B------:R-:W-:Y:S05]  /*d0b0*/  BSYNC B1 ;  /* 0x0000000000017941 */ /* 0x000fea0003800000 */
.L_x_42865:
        /* <DEDUP_REMOVED lines=11> */
.L_x_42869:
[----:B------:R-:W-:Y:S01]  /*d170*/  IMAD.MOV.U32 R73, RZ, RZ, R68 ;  /* 0x000000ffff497224 */ /* 0x000fe200078e0044 */
[----:B------:R-:W-:Y:S01]  /*d180*/  MOV R75, R72 ;  /* 0x00000048004b7202 */ /* 0x000fe20000000f00 */
[----:B------:R-:W-:Y:S02]  /*d190*/  IMAD.MOV.U32 R52, RZ, RZ, R59 ;  /* 0x000000ffff347224 */ /* 0x000fe400078e003b */
[----:B------:R-:W-:Y:S02]  /*d1a0*/  IMAD.MOV.U32 R20, RZ, RZ, R27 ;  /* 0x000000ffff147224 */ /* 0x000fe400078e001b */
.L_x_42870:
[----:B------:R-:W-:Y:S05]  /*d1b0*/  BSYNC B1 ;  /* 0x0000000000017941 */ /* 0x000fea0003800000 */
.L_x_42868:
        /* <DEDUP_REMOVED lines=11> */
.L_x_42872:
[----:B------:R-:W-:Y:S01]  /*d270*/  IMAD.MOV.U32 R68, RZ, RZ, R73 ;  /* 0x000000ffff447224 */ /* 0x000fe200078e0049 */
[----:B------:R-:W-:Y:S01]  /*d280*/  MOV R59, R58 ;  /* 0x0000003a003b7202 */ /* 0x000fe20000000f00 */
[----:B------:R-:W-:Y:S02]  /*d290*/  IMAD.MOV.U32 R72, RZ, RZ, R75 ;  /* 0x000000ffff487224 */ /* 0x000fe400078e004b */
[----:B------:R-:W-:Y:S02]  /*d2a0*/  IMAD.MOV.U32 R27, RZ, RZ, R26 ;  /* 0x000000ffff1b7224 */ /* 0x000fe400078e001a */
.L_x_42873:
[----:B------:R-:W-:Y:S05]  /*d2b0*/  BSYNC B1 ;  /* 0x0000000000017941 */ /* 0x000fea0003800000 */
.L_x_42871:
        /* <DEDUP_REMOVED lines=11> */
.L_x_42875:
[----:B------:R-:W-:Y:S01]  /*d370*/  MOV R73, R68 ;  /* 0x0000004400497202 */ /* 0x000fe20000000f00 */
[----:B------:R-:W-:Y:S01]  /*d380*/  IMAD.MOV.U32 R75, RZ, RZ, R72 ;  /* 0x000000ffff4b7224 */ /* 0x000fe200078e0048 */
[----:B------:R-:W-:Y:S01]  /*d390*/  MOV R26, R25 ;  /* 0x00000019001a7202 */ /* 0x000fe20000000f00 */
[----:B------:R-:W-:Y:S02]  /*d3a0*/  IMAD.MOV.U32 R58, RZ, RZ, R57 ;  /* 0x000000ffff3a7224 */ /* 0x000fe400078e0039 */
.L_x_42876:
[----:B------:R-:W-:Y:S05]  /*d3b0*/  BSYNC B1 ;  /* 0x0000000000017941 */ /* 0x000fea0003800000 */
.L_x_42874:
        /* <DEDUP_REMOVED lines=11> */
.L_x_42878:
[----:B------:R-:W-:Y:S01]  /*d470*/  IMAD.MOV.U32 R68, RZ, RZ, R73 ;  /* 0x000000ffff447224 */ /* 0x000fe200078e0049 */
[----:B------:R-:W-:Y:S01]  /*d480*/  MOV R72, R75 ;  /* 0x0000004b00487202 */ /* 0x000fe20000000f00 */
[----:B------:R-:W-:Y:S02]  /*d490*/  IMAD.MOV.U32 R57, RZ, RZ, R56 ;  /* 0x000000ffff397224 */ /* 0x000fe400078e0038 */
[----:B------:R-:W-:Y:S02]  /*d4a0*/  IMAD.MOV.U32 R25, RZ, RZ, R24 ;  /* 0x000000ffff197224 */ /* 0x000fe400078e0018 */
.L_x_42879:
[----:B------:R-:W-:Y:S05]  /*d4b0*/  BSYNC B1 ;  /* 0x0000000000017941 */ /* 0x000fea0003800000 */
.L_x_42877:
        /* <DEDUP_REMOVED lines=11> */
.L_x_42881:
[----:B------:R-:W-:Y:S01]  /*d570*/  IMAD.MOV.U32 R73, RZ, RZ, R68 ;  /* 0x000000ffff497224 */ /* 0x000fe200078e0044 */
[----:B------:R-:W-:Y:S01]  /*d580*/  MOV R56, R63 ;  /* 0x0000003f00387202 */ /* 0x000fe20000000f00 */
[----:B------:R-:W-:Y:S02]  /*d590*/  IMAD.MOV.U32 R75, RZ, RZ, R72 ;  /* 0x000000ffff4b7224 */ /* 0x000fe400078e0048 */
[----:B------:R-:W-:Y:S02]  /*d5a0*/  IMAD.MOV.U32 R24, RZ, RZ, R31 ;  /* 0x000000ffff187224 */ /* 0x000fe400078e001f */
.L_x_42882:
[----:B------:R-:W-:Y:S05]  /*d5b0*/  BSYNC B1 ;  /* 0x0000000000017941 */ /* 0x000fea0003800000 */
.L_x_42880:
        /* <DEDUP_REMOVED lines=11> */
.L_x_42884:
[----:B------:R-:W-:Y:S01]  /*d670*/  MOV R68, R73 ;  /* 0x0000004900447202 */ /* 0x000fe20000000f00 */
[----:B------:R-:W-:Y:S01]  /*d680*/  IMAD.MOV.U32 R72, RZ, RZ, R75 ;  /* 0x000000ffff487224 */ /* 0x000fe200078e004b */
[----:B------:R-:W-:Y:S01]  /*d690*/  MOV R31, R30 ;  /* 0x0000001e001f7202 */ /* 0x000fe20000000f00 */
[----:B------:R-:W-:Y:S02]  /*d6a0*/  IMAD.MOV.U32 R63, RZ, RZ, R62 ;  /* 0x000000ffff3f7224 */ /* 0x000fe400078e003e */
.L_x_42885:
[----:B------:R-:W-:Y:S05]  /*d6b0*/  BSYNC B1 ;  /* 0x0000000000017941 */ /* 0x000fea0003800000 */
.L_x_42883:
        /* <DEDUP_REMOVED lines=11> */
.L_x_42887:
[----:B------:R-:W-:Y:S01]  /*d770*/  IMAD.MOV.U32 R73, RZ, RZ, R68 ;  /* 0x000000ffff497224 */ /* 0x000fe200078e0044 */
[----:B------:R-:W-:Y:S01]  /*d780*/  MOV R75, R72 ;  /* 0x00000048004b7202 */ /* 0x000fe20000000f00 */
[----:B------:R-:W-:Y:S02]  /*d790*/  IMAD.MOV.U32 R62, RZ, RZ, R61 ;  /* 0x000000ffff3e7224 */ /* 0x000fe400078e003d */
[----:B------:R-:W-:Y:S02]  /*d7a0*/  IMAD.MOV.U32 R30, RZ, RZ, R29 ;  /* 0x000000ffff1e7224 */ /* 0x000fe400078e001d */
.L_x_42888:
[----:B------:R-:W-:Y:S05]  /*d7b0*/  BSYNC B1 ;  /* 0x0000000000017941 */ /* 0x000fea0003800000 */
.L_x_42886:
        /* <DEDUP_REMOVED lines=11> */
.L_x_42890:
[----:B------:R-:W-:Y:S01]  /*d870*/  IMAD.MOV.U32 R68, RZ, RZ, R73 ;  /* 0x000000ffff447224 */ /* 0x000fe200078e0049 */
[----:B------:R-:W-:Y:S01]  /*d880*/  MOV R61, R60 ;  /* 0x0000003c003d7202 */ /* 0x000fe20000000f00 */
[----:B------:R-:W-:Y:S02]  /*d890*/  IMAD.MOV.U32 R72, RZ, RZ, R75 ;  /* 0x000000ffff487224 */ /* 0x000fe400078e004b */
[----:B------:R-:W-:Y:S02]  /*d8a0*/  IMAD.MOV.U32 R29, RZ, RZ, R28 ;  /* 0x000000ffff1d7224 */ /* 0x000fe400078e001c */
.L_x_42891:
[----:B------:R-:W-:Y:S05]  /*d8b0*/  BSYNC B1 ;  /* 0x0000000000017941 */ /* 0x000fea0003800000 */
.L_x_42889:
        /* <DEDUP_REMOVED lines=11> */
.L_x_42893:
[----:B------:R-:W-:Y:S01]  /*d970*/  MOV R73, R68 ;  /* 0x0000004400497202 */ /* 0x000fe20000000f00 */
[----:B------:R-:W-:Y:S01]  /*d980*/  IMAD.MOV.U32 R75, RZ, RZ, R72 ;  /* 0x000000ffff4b7224 */ /* 0x000fe200078e0048 */
[----:B------:R-:W-:Y:S01]  /*d990*/  MOV R28, R35 ;  /* 0x00000023001c7202 */ /* 0x000fe20000000f00 */
[----:B------:R-:W-:Y:S02]  /*d9a0*/  IMAD.MOV.U32 R60, RZ, RZ, R67 ;  /* 0x000000ffff3c7224 */ /* 0x000fe400078e0043 */
.L_x_42894:
[----:B------:R-:W-:Y:S05]  /*d9b0*/  BSYNC B1 ;  /* 0x0000000000017941 */ /* 0x000fea0003800000 */
.L_x_42892:
        /* <DEDUP_REMOVED lines=11> */
.L_x_42896:
[----:B------:R-:W-:Y:S01]  /*da70*/  IMAD.MOV.U32 R68, RZ, RZ, R73 ;  /* 0x000000ffff447224 */ /* 0x000fe200078e0049 */
[----:B------:R-:W-:Y:S01]  /*da80*/  MOV R72, R75 ;  /* 0x0000004b00487202 */ /* 0x000fe20000000f00 */
[----:B------:R-:W-:Y:S02]  /*da90*/  IMAD.MOV.U32 R67, RZ, RZ, R66 ;  /* 0x000000ffff437224 */ /* 0x000fe400078e0042 */
[----:B------:R-:W-:Y:S02]  /*daa0*/  IMAD.MOV.U32 R35, RZ, RZ, R34 ;  /* 0x000000ffff237224 */ /* 0x000fe400078e0022 */
.L_x_42897:
[----:B------:R-:W-:Y:S05]  /*dab0*/  BSYNC B1 ;  /* 0x0000000000017941 */ /* 0x000fea0003800000 */
.L_x_42895:
        /* <DEDUP_REMOVED lines=11> */
.L_x_42899:
[----:B------:R-:W-:Y:S01]  /*db70*/  IMAD.MOV.U32 R73, RZ, RZ, R68 ;  /* 0x000000ffff497224 */ /* 0x000fe200078e0044 */
[----:B------:R-:W-:Y:S01]  /*db80*/  MOV R66, R65 ;  /* 0x0000004100427202 */ /* 0x000fe20000000f00 */
[----:B------:R-:W-:Y:S02]  /*db90*/  IMAD.MOV.U32 R75, RZ, RZ, R72 ;  /* 0x000000ffff4b7224 */ /* 0x000fe400078e0048 */
[----:B------:R-:W-:Y:S02]  /*dba0*/  IMAD.MOV.U32 R34, RZ, RZ, R33 ;  /* 0x000000ffff227224 */ /* 0x000fe400078e0021 */
.L_x_42900:
[----:B------:R-:W-:Y:S05]  /*dbb0*/  BSYNC B1 ;  /* 0x0000000000017941 */ /* 0x000fea0003800000 */
.L_x_42898:
        /* <DEDUP_REMOVED lines=11> */
.L_x_42902:
[----:B------:R-:W-:Y:S01]  /*dc70*/  MOV R65, R64 ;  /* 0x0000004000417202 */ /* 0x000fe20000000f00 */
[----:B------:R-:W-:Y:S01]  /*dc80*/  IMAD.MOV.U32 R33, RZ, RZ, R32 ;  /* 0x000000ffff217224 */ /* 0x000fe200078e0020 */
[----:B------:R-:W-:Y:S01]  /*dc90*/  MOV R64, R73 ;  /* 0x0000004900407202 */ /* 0x000fe20000000f00 */
[----:B------:R-:W-:Y:S02]  /*dca0*/  IMAD.MOV.U32 R68, RZ, RZ, R73 ;  /* 0x000000ffff447224 */ /* 0x000fe400078e0049 */
[--C-:B------:R-:W-:Y:S02]  /*dcb0*/  IMAD.MOV.U32 R72, RZ, RZ, R75.reuse ;  /* 0x000000ffff487224 */ /* 0x100fe400078e004b */
[----:B------:R-:W-:Y:S02]  /*dcc0*/  IMAD.MOV.U32 R32, RZ, RZ, R75 ;  /* 0x000000ffff207224 */ /* 0x000fe400078e004b */
.L_x_42903:
[----:B------:R-:W-:Y:S05]  /*dcd0*/  BSYNC B1 ;  /* 0x0000000000017941 */ /* 0x000fea0003800000 */
.L_x_42901:
[----:B------:R-:W-:Y:S01]  /*dce0*/  IADD3 R0, R0, 0x4, RZ ;  /* 0x0000000400007810 */ /* 0x000fe20007ffe0ff */
[----:B------:R-:W-:Y:S01]  /*dcf0*/  @!P1 CALL.REL.NOINC `(.L_x_42904) ;  /* 0x0000001000009944 */ /* 0x000fe20003c00000 */
[----:B------:R-:W-:Y:S05]  /*dd00*/  BRA `(.L_x_42905) ;  /* 0xffffe02000007947 */ /* 0x000fea000383ffff */
.L_x_42904:
[----:B------:R-:W-:Y:S01]  /*dd10*/  FADD.FTZ R2, R2, R69 ;  /* 0x0000004502027221 */ /* 0x000fe20000010000 */
[----:B------:R-:W-:Y:S01]  /*dd20*/  MOV R3, R71 ;  /* 0x0000004700037202 */ /* 0x000fe20000000f00 */
[----:B------:R-:W-:-:S02]  /*dd30*/  IMAD.MOV.U32 R64, RZ, RZ, R68 ;  /* 0x000000ffff407224 */ /* 0x000fc400078e0044 */
[----:B------:R-:W-:Y:S02]  /*dd40*/  IMAD.MOV.U32 R32, RZ, RZ, R72 ;  /* 0x000000ffff207224 */ /* 0x000fe400078e0048 */
.L_x_42810:
[----:B------:R-:W-:Y:S05]  /*dd50*/  BSYNC B0 ;  /* 0x0000000000007941 */ /* 0x000fea0003800000 */
.L_x_42809:
        /* <DEDUP_REMOVED lines=24> */
.L_x_42907:
[----:B------:R-:W-:Y:S05]  /*dee0*/  BSYNC B0 ;  /* 0x0000000000007941 */ /* 0x000fea0003800000 */
.L_x_42906:
[----:B------:R-:W-:Y:S06]  /*def0*/  BAR.SYNC.DEFER_BLOCKING 0x0 ;  /* 0x0000000000007b1d */ /* 0x000fec0000010000 */
[----:B------:R-:W-:Y:S05]  /*df00*/  @P1 EXIT ;  /* 0x000000000000194d */ /* 0x000fea0003800000 */
[----:B------:R-:W2:Y:S01]  /*df10*/  S2R R70, SR_CTAID.X ;  /* 0x0000000000467919 */ /* 0x000ea20000002500 */
[----:B-1----:R-:W-:Y:S01]  /*df20*/  IMAD.MOV.U32 R74, RZ, RZ, c[0x0][0x180] ;  /* 0x00006000ff4a7624 */ /* 0x002fe200078e00ff */
[----:B------:R-:W1:Y:S01]  /*df30*/  MUFU.LG2 R2, R2 ;  /* 0x0000000200027308 */ /* 0x000e620000000c00 */
[----:B------:R-:W-:-:S03]  /*df40*/  IMAD.MOV.U32 R73, RZ, RZ, 0x4 ;  /* 0x00000004ff497424 */ /* 0x000fc600078e00ff */
[----:B------:R-:W-:Y:S01]  /*df50*/  ISETP.GE.AND P0, PT, R74, 0x1, PT ;  /* 0x000000014a00780c */ /* 0x000fe20003f06270 */
[C---:B--2---:R-:W-:Y:S02]  /*df60*/  IMAD R0, R70.reuse, c[0x0][0x180], RZ ;  /* 0x0000600046007a24 */ /* 0x044fe400078e02ff */
[----:B------:R-:W-:-:S03]  /*df70*/  IMAD.WIDE R70, R70, R73, c[0x0][0x168] ;  /* 0x00005a0046467625 */ /* 0x000fc600078e0249 */
[----:B------:R-:W-:-:S05]  /*df80*/  SHF.L.U32 R0, R0, 0x1, RZ ;  /* 0x0000000100007819 */ /* 0x000fca00000006ff */
[----:B0-----:R-:W-:-:S04]  /*df90*/  IMAD.WIDE R68, R0, R73, c[0x0][0x170] ;  /* 0x00005c0000447625 */ /* 0x001fc800078e0249 */
        /* <DEDUP_REMOVED lines=14> */
.L_x_42908:
        /* <DEDUP_REMOVED lines=14> */
.L_x_42909:
        /* <DEDUP_REMOVED lines=24> */
.L_x_42910:
        /* <DEDUP_REMOVED lines=13> */
.L_x_42911:
        /* <DEDUP_REMOVED lines=13> */
.L_x_42912:
        /* <DEDUP_REMOVED lines=13> */
.L_x_42913:
        /* <DEDUP_REMOVED lines=13> */
.L_x_42914:
        /* <DEDUP_REMOVED lines=13> */
.L_x_42915:
        /* <DEDUP_REMOVED lines=19> */
.L_x_42916:
        /* <DEDUP_REMOVED lines=14> */
.L_x_42917:
        /* <DEDUP_REMOVED lines=13> */
.L_x_42918:
        /* <DEDUP_REMOVED lines=13> */
.L_x_42919:
        /* <DEDUP_REMOVED lines=13> */
.L_x_42920:
        /* <DEDUP_REMOVED lines=13> */
.L_x_42921:
        /* <DEDUP_REMOVED lines=13> */
.L_x_42922:
[----:B------:R-:W-:Y:S05]  /*ed10*/  @!P5 BRA `(.L_x_42923) ;  /* 0x000000600000d947 */ /* 0x000fea0003800000 */
[----:B------:R-:W2:Y:S01]  /*ed20*/  LDG.E.CONSTANT R0, [R70.64] ;  /* 0x0000000446007981 */ /* 0x000ea2000c1e9900 */
[----:B0-----:R-:W-:-:S03]  /*ed30*/  FADD.FTZ R5, R6, -R3 ;  /* 0x8000000306057221 */ /* 0x001fc60000010000 */
[----:B------:R0:W-:Y:S01]  /*ed40*/  STG.E [R68.64+0x78], R38 ;  /* 0x0000782644007986 */ /* 0x0001e2000c101904 */
[----:B------:R-:W-:-:S04]  /*ed50*/  FFMA.FTZ R5, R2, -0.69314718246459960938, R5 ;  /* 0xbf31721802057823 */ /* 0x000fc80000010005 */
[----:B--2---:R-:W-:-:S05]  /*ed60*/  FADD.FTZ R5, R0, R5 ;  /* 0x0000000500057221 */ /* 0x004fca0000010000 */
[----:B------:R0:W-:Y:S02]  /*ed70*/  STG.E [R72.64+0x78], R5 ;  /* 0x0000780548007986 */ /* 0x0001e4000c101904 */
.L_x_42923:
        /* <DEDUP_REMOVED lines=8> */
.L_x_42924:
        /* <DEDUP_REMOVED lines=16> */
.L_x_74499:


//--------------------- .text._ZN17fastertransformer38beam_online_softmax_topk_stage1_kernelIfLi1ELi32ELi64EEEvPKT_S3_PKbPfiiPKi --------------------------
	.section	.text._ZN17fastertransformer38beam_online_softmax_topk_stage1_kernelIfLi1ELi32ELi64EEEvPKT_S3_PKbPfiiPKi,"ax",@progbits
	.sectioninfo	@"SHI_REGISTERS=137"
	.align	128
        .global         _ZN17fastertransformer38beam_online_softmax_topk_stage1_kernelIfLi1ELi32ELi64EEEvPKT_S3_PKbPfiiPKi
        .type           _ZN17fastertransformer38beam_online_softmax_topk_stage1_kernelIfLi1ELi32ELi64EEEvPKT_S3_PKbPfiiPKi,@function
        .size           _ZN17fastertransformer38beam_online_softmax_topk_stage1_kernelIfLi1ELi32ELi64EEEvPKT_S3_PKbPfiiPKi,(.L_x_74500 - _ZN17fastertransformer38beam_online_softmax_topk_stage1_kernelIfLi1ELi32ELi64EEEvPKT_S3_PKbPfiiPKi)
        .other          _ZN17fastertransformer38beam_online_softmax_topk_stage1_kernelIfLi1ELi32ELi64EEEvPKT_S3_PKbPfiiPKi,@"STO_CUDA_ENTRY STV_DEFAULT"
_ZN17fastertransformer38beam_online_softmax_topk_stage1_kernelIfLi1ELi32ELi64EEEvPKT_S3_PKbPfiiPKi:
.text._ZN17fastertransformer38beam_online_softmax_topk_stage1_kernelIfLi1ELi32ELi64EEEvPKT_S3_PKbPfiiPKi:
        /* <DEDUP_REMOVED lines=33> */
[----:B------:R-:W-:Y:S01]  /*0210*/  IMAD.MOV.U32 R85, RZ, RZ, -0x800001 ;  /* 0xff7fffffff557424 */ /* 0x000fe200078e00ff */
[----:B-1----:R-:W-:Y:S01]  /*0220*/  IADD3 R4, R6, 0xffffffe, RZ ;  /* 0x0ffffffe06047810 */ /* 0x002fe20007ffe0ff */
[----:B------:R-:W-:-:S02]  /*0230*/  IMAD.MOV.U32 R87, RZ, RZ, -0x800001 ;  /* 0xff7fffffff577424 */ /* 0x000fc400078e00ff */
[----:B------:R-:W-:Y:S01]  /*0240*/  IMAD.MOV.U32 R86, RZ, RZ, -0x800001 ;  /* 0xff7fffffff567424 */ /* 0x000fe200078e00ff */
[----:B------:R1:W3:Y:S01]  /*0250*/  F2I.FTZ.U32.TRUNC.NTZ R5, R4 ;  /* 0x0000000400057305 */ /* 0x0002e2000021f000 */
[----:B------:R-:W-:Y:S02]  /*0260*/  IMAD.MOV.U32 R89, RZ, RZ, -0x800001 ;  /* 0xff7fffffff597424 */ /* 0x000fe400078e00ff */
[----:B------:R-:W-:Y:S02]  /*0270*/  IMAD.MOV.U32 R88, RZ, RZ, -0x800001 ;  /* 0xff7fffffff587424 */ /* 0x000fe400078e00ff */
[----:B------:R-:W-:Y:S02]  /*0280*/  IMAD.MOV.U32 R90, RZ, RZ, -0x800001 ;  /* 0xff7fffffff5a7424 */ /* 0x000fe400078e00ff */
[----:B------:R-:W-:Y:S02]  /*0290*/  IMAD.MOV.U32 R93, RZ, RZ, -0x800001 ;  /* 0xff7fffffff5d7424 */ /* 0x000fe400078e00ff */
[----:B-1----:R-:W-:-:S02]  /*02a0*/  IMAD.MOV.U32 R4, RZ, RZ, RZ ;  /* 0x000000ffff047224 */ /* 0x002fc400078e00ff */
[----:B------:R-:W-:Y:S02]  /*02b0*/  IMAD.MOV.U32 R92, RZ, RZ, -0x800001 ;  /* 0xff7fffffff5c7424 */ /* 0x000fe400078e00ff */
[----:B------:R-:W-:Y:S02]  /*02c0*/  IMAD.MOV.U32 R95, RZ, RZ, -0x800001 ;  /* 0xff7fffffff5f7424 */ /* 0x000fe400078e00ff */
[----:B------:R-:W-:Y:S02]  /*02d0*/  IMAD.MOV.U32 R97, RZ, RZ, -0x800001 ;  /* 0xff7fffffff617424 */ /* 0x000fe400078e00ff */
[----:B---3--:R-:W-:Y:S02]  /*02e0*/  IMAD.MOV R7, RZ, RZ, -R5 ;  /* 0x000000ffff077224 */ /* 0x008fe400078e0a05 */
[----:B------:R-:W-:Y:S02]  /*02f0*/  IMAD.MOV.U32 R96, RZ, RZ, -0x800001 ;  /* 0xff7fffffff607424 */ /* 0x000fe400078e00ff */
[----:B------:R-:W-:-:S02]  /*0300*/  IMAD R7, R7, c[0x0][0x10], RZ ;  /* 0x0000040007077a24 */ /* 0x000fc400078e02ff */
[----:B------:R-:W-:Y:S02]  /*0310*/  IMAD.MOV.U32 R99, RZ, RZ, RZ ;  /* 0x000000ffff637224 */ /* 0x000fe400078e00ff */
[----:B------:R-:W-:Y:S02]  /*0320*/  IMAD.HI.U32 R5, R5, R7, R4 ;  /* 0x0000000705057227 */ /* 0x000fe400078e0004 */
[----:B------:R-:W1:Y:S02]  /*0330*/  S2R R4, SR_CTAID.Y ;  /* 0x0000000000047919 */ /* 0x000e640000002600 */
[----:B------:R-:W-:Y:S02]  /*0340*/  IMAD.MOV.U32 R98, RZ, RZ, -0x800001 ;  /* 0xff7fffffff627424 */ /* 0x000fe400078e00ff */
[----:B------:R-:W-:-:S05]  /*0350*/  IMAD.HI.U32 R5, R5, R0, RZ ;  /* 0x0000000005057227 */ /* 0x000fca00078e00ff */
[----:B0-----:R-:W-:-:S05]  /*0360*/  IADD3 R3, -R5, RZ, RZ ;  /* 0x000000ff05037210 */ /* 0x001fca0007ffe1ff */
[----:B------:R-:W-:Y:S02]  /*0370*/  IMAD R0, R3, c[0x0][0x10], R0 ;  /* 0x0000040003007a24 */ /* 0x000fe400078e0200 */
[----:B------:R-:W1:Y:S03]  /*0380*/  S2R R3, SR_TID.X ;  /* 0x0000000000037919 */ /* 0x000e660000002100 */
[----:B------:R-:W-:-:S13]  /*0390*/  ISETP.GE.U32.AND P0, PT, R0, c[0x0][0x10], PT ;  /* 0x0000040000007a0c */ /* 0x000fda0003f06070 */
[----:B------:R-:W-:Y:S02]  /*03a0*/  @P0 IADD3 R0, R0, -c[0x0][0x10], RZ ;  /* 0x8000040000000a10 */ /* 0x000fe40007ffe0ff */
[----:B------:R-:W-:Y:S02]  /*03b0*/  @P0 IADD3 R5, R5, 0x1, RZ ;  /* 0x0000000105050810 */ /* 0x000fe40007ffe0ff */
[----:B------:R-:W-:-:S13]  /*03c0*/  ISETP.GE.U32.AND P1, PT, R0, c[0x0][0x10], PT ;  /* 0x0000040000007a0c */ /* 0x000fda0003f26070 */
[----:B------:R-:W-:Y:S02]  /*03d0*/  @P1 IADD3 R5, R5, 0x1, RZ ;  /* 0x0000000105051810 */ /* 0x000fe40007ffe0ff */
[----:B------:R-:W-:-:S05]  /*03e0*/  @!P2 LOP3.LUT R5, RZ, c[0x0][0x10], RZ, 0x33, !PT ;  /* 0x00000400ff05aa12 */ /* 0x000fca00078e33ff */
[CC--:B-1----:R-:W-:Y:S02]  /*03f0*/  IMAD R0, R5.reuse, R4.reuse, R3 ;  /* 0x0000000405007224 */ /* 0x0c2fe400078e0203 */
[----:B------:R-:W-:Y:S02]  /*0400*/  IMAD R5, R5, R4, R5 ;  /* 0x0000000405057224 */ /* 0x000fe400078e0205 */
[----:B------:R-:W-:-:S03]  /*0410*/  IMAD.MOV.U32 R3, RZ, RZ, -0x800001 ;  /* 0xff7fffffff037424 */ /* 0x000fc600078e00ff */
[----:B------:R-:W-:Y:S02]  /*0420*/  IMNMX R5, R5, c[0x0][0x180], PT ;  /* 0x0000600005057a17 */ /* 0x000fe40003800200 */
        /* <DEDUP_REMOVED lines=55> */
[-C--:B------:R-:W-:Y:S02]  /*07a0*/  @!P1 IADD3 R4, R4, -R7.reuse, RZ ;  /* 0x8000000704049210 */ /* 0x080fe40007ffe0ff */
[----:B------:R-:W-:Y:S02]  /*07b0*/  @!P1 IADD3 R3, R3, 0x1, RZ ;  /* 0x0000000103039810 */ /* 0x000fe40007ffe0ff */
[----:B------:R-:W-:Y:S02]  /*07c0*/  ISETP.GE.U32.AND P0, PT, R4, R7, PT ;  /* 0x000000070400720c */ /* 0x000fe40003f06070 */
[----:B------:R-:W-:-:S11]  /*07d0*/  ISETP.NE.AND P1, PT, RZ, c[0x0][0x184], PT ;  /* 0x00006100ff007a0c */ /* 0x000fd60003f25270 */
[----:B------:R-:W-:-:S05]  /*07e0*/  @P0 IADD3 R3, R3, 0x1, RZ ;  /* 0x0000000103030810 */ /* 0x000fca0007ffe0ff */
[----:B------:R-:W-:Y:S01]  /*07f0*/  @!P2 IMAD.MOV R3, RZ, RZ, -R3 ;  /* 0x000000ffff03a224 */ /* 0x000fe200078e0a03 */
[----:B------:R-:W-:-:S05]  /*0800*/  @!P1 LOP3.LUT R3, RZ, c[0x0][0x184], RZ, 0x33, !PT ;  /* 0x00006100ff039a12 */ /* 0x000fca00078e33ff */
[----:B------:R-:W-:-:S05]  /*0810*/  IMAD.WIDE R6, R3, R6, c[0x0][0x188] ;  /* 0x0000620003067625 */ /* 0x000fca00078e0206 */
[----:B------:R0:W5:Y:S01]  /*0820*/  LDG.E.CONSTANT R11, [R6.64] ;  /* 0x00000006060b7981 */ /* 0x000162000c1e9900 */
[----:B------:R-:W-:Y:S01]  /*0830*/  HFMA2.MMA R99, -RZ, RZ, 0, 0 ;  /* 0x00000000ff637435 */ /* 0x000fe200000001ff */
        /* <DEDUP_REMOVED lines=34> */
.L_x_43025:
        /* <DEDUP_REMOVED lines=19> */
.L_x_42930:
[----:B------:R-:W-:Y:S01]  /*0b90*/  IMAD.MOV.U32 R3, RZ, RZ, R9 ;  /* 0x000000ffff037224 */ /* 0x000fe200078e0009 */
[----:B------:R-:W-:Y:S02]  /*0ba0*/  MOV R101, R0 ;  /* 0x0000000000657202 */ /* 0x000fe40000000f00 */
.L_x_42931:
[----:B------:R-:W-:Y:S05]  /*0bb0*/  BSYNC B2 ;  /* 0x0000000000027941 */ /* 0x000fea0003800000 */
.L_x_42929:
        /* <DEDUP_REMOVED lines=9> */
.L_x_42933:
[----:B------:R-:W-:Y:S01]  /*0c50*/  IMAD.MOV.U32 R4, RZ, RZ, R3 ;  /* 0x000000ffff047224 */ /* 0x000fe200078e0003 */
[----:B------:R-:W-:Y:S01]  /*0c60*/  MOV R3, R2 ;  /* 0x0000000200037202 */ /* 0x000fe20000000f00 */
[----:B------:R-:W-:Y:S02]  /*0c70*/  IMAD.MOV.U32 R6, RZ, RZ, R101 ;  /* 0x000000ffff067224 */ /* 0x000fe400078e0065 */
[----:B------:R-:W-:Y:S02]  /*0c80*/  IMAD.MOV.U32 R101, RZ, RZ, R100 ;  /* 0x000000ffff657224 */ /* 0x000fe400078e0064 */
.L_x_42934:
[----:B------:R-:W-:Y:S05]  /*0c90*/  BSYNC B2 ;  /* 0x0000000000027941 */ /* 0x000fea0003800000 */
.L_x_42932:
        /* <DEDUP_REMOVED lines=11> */
.L_x_42936:
[----:B------:R-:W-:Y:S02]  /*0d50*/  IMAD.MOV.U32 R7, RZ, RZ, R4 ;  /* 0x000000ffff077224 */ /* 0x000fe400078e0004 */
[----:B------:R-:W-:Y:S02]  /*0d60*/  IMAD.MOV.U32 R9, RZ, RZ, R6 ;  /* 0x000000ffff097224 */ /* 0x000fe400078e0006 */
[----:B------:R-:W-:Y:S02]  /*0d70*/  IMAD.MOV.U32 R2, RZ, RZ, R69 ;  /* 0x000000ffff027224 */ /* 0x000fe400078e0045 */
[----:B------:R-:W-:Y:S02]  /*0d80*/  IMAD.MOV.U32 R100, RZ, RZ, R103 ;  /* 0x000000ffff647224 */ /* 0x000fe400078e0067 */
.L_x_42937:
[----:B------:R-:W-:Y:S05]  /*0d90*/  BSYNC B2 ;  /* 0x0000000000027941 */ /* 0x000fea0003800000 */
.L_x_42935:
        /* <DEDUP_REMOVED lines=11> */
.L_x_42939:
[----:B------:R-:W-:Y:S01]  /*0e50*/  IMAD.MOV.U32 R4, RZ, RZ, R7 ;  /* 0x000000ffff047224 */ /* 0x000fe200078e0007 */
[----:B------:R-:W-:Y:S01]  /*0e60*/  MOV R6, R9 ;  /* 0x0000000900067202 */ /* 0x000fe20000000f00 */
[----:B------:R-:W-:Y:S02]  /*0e70*/  IMAD.MOV.U32 R69, RZ, RZ, R68 ;  /* 0x000000ffff457224 */ /* 0x000fe400078e0044 */
[----:B------:R-:W-:Y:S02]  /*0e80*/  IMAD.MOV.U32 R103, RZ, RZ, R102 ;  /* 0x000000ffff677224 */ /* 0x000fe400078e0066 */
.L_x_42940:
[----:B------:R-:W-:Y:S05]  /*0e90*/  BSYNC B2 ;  /* 0x0000000000027941 */ /* 0x000fea0003800000 */
.L_x_42938:
        /* <DEDUP_REMOVED lines=11> */
.L_x_42942:
[----:B------:R-:W-:Y:S01]  /*0f50*/  IMAD.MOV.U32 R7, RZ, RZ, R4 ;  /* 0x000000ffff077224 */ /* 0x000fe200078e0004 */
[----:B------:R-:W-:Y:S01]  /*0f60*/  MOV R102, R105 ;  /* 0x0000006900667202 */ /* 0x000fe20000000f00 */
[----:B------:R-:W-:Y:S02]  /*0f70*/  IMAD.MOV.U32 R9, RZ, RZ, R6 ;  /* 0x000000ffff097224 */ /* 0x000fe400078e0006 */
[----:B------:R-:W-:Y:S02]  /*0f80*/  IMAD.MOV.U32 R68, RZ, RZ, R71 ;  /* 0x000000ffff447224 */ /* 0x000fe400078e0047 */
.L_x_42943:
[----:B------:R-:W-:Y:S05]  /*0f90*/  BSYNC B2 ;  /* 0x0000000000027941 */ /* 0x000fea0003800000 */
.L_x_42941:
        /* <DEDUP_REMOVED lines=11> */
.L_x_42945:
[----:B------:R-:W-:Y:S01]  /*1050*/  MOV R4, R7 ;  /* 0x0000000700047202 */ /* 0x000fe20000000f00 */
[----:B------:R-:W-:Y:S02]  /*1060*/  IMAD.MOV.U32 R6, RZ, RZ, R9 ;  /* 0x000000ffff067224 */ /* 0x000fe400078e0009 */
[----:B------:R-:W-:Y:S02]  /*1070*/  IMAD.MOV.U32 R71, RZ, RZ, R70 ;  /* 0x000000ffff477224 */ /* 0x000fe400078e0046 */
[----:B------:R-:W-:Y:S02]  /*1080*/  IMAD.MOV.U32 R105, RZ, RZ, R104 ;  /* 0x000000ffff697224 */ /* 0x000fe400078e0068 */
.L_x_42946:
[----:B------:R-:W-:Y:S05]  /*1090*/  BSYNC B2 ;  /* 0x0000000000027941 */ /* 0x000fea0003800000 */
.L_x_42944:
        /* <DEDUP_REMOVED lines=11> */
.L_x_42948:
[----:B------:R-:W-:Y:S01]  /*1150*/  IMAD.MOV.U32 R7, RZ, RZ, R4 ;  /* 0x000000ffff077224 */ /* 0x000fe200078e0004 */
[----:B------:R-:W-:Y:S01]  /*1160*/  MOV R70, R73 ;  /* 0x0000004900467202 */ /* 0x000fe20000000f00 */
[----:B------:R-:W-:Y:S02]  /*1170*/  IMAD.MOV.U32 R9, RZ, RZ, R6 ;  /* 0x000000ffff097224 */ /* 0x000fe400078e0006 */
[----:B------:R-:W-:Y:S02]  /*1180*/  IMAD.MOV.U32 R104, RZ, RZ, R107 ;  /* 0x000000ffff687224 */ /* 0x000fe400078e006b */
.L_x_42949:
[----:B------:R-:W-:Y:S05]  /*1190*/  BSYNC B2 ;  /* 0x0000000000027941 */ /* 0x000fea0003800000 */
.L_x_42947:
        /* <DEDUP_REMOVED lines=11> */
.L_x_42951:
[----:B------:R-:W-:Y:S02]  /*1250*/  IMAD.MOV.U32 R4, RZ, RZ, R7 ;  /* 0x000000ffff047224 */ /* 0x000fe400078e0007 */
[----:B------:R-:W-:Y:S02]  /*1260*/  IMAD.MOV.U32 R6, RZ, RZ, R9 ;  /* 0x000000ffff067224 */ /* 0x000fe400078e0009 */
[----:B------:R-:W-:Y:S02]  /*1270*/  IMAD.MOV.U32 R73, RZ, RZ, R72 ;  /* 0x000000ffff497224 */ /* 0x000fe400078e0048 */
[----:B------:R-:W-:Y:S02]  /*1280*/  IMAD.MOV.U32 R107, RZ, RZ, R106 ;  /* 0x000000ffff6b7224 */ /* 0x000fe400078e006a */
.L_x_42952:
[----:B------:R-:W-:Y:S05]  /*1290*/  BSYNC B2 ;  /* 0x0000000000027941 */ /* 0x000fea0003800000 */
.L_x_42950:
        /* <DEDUP_REMOVED lines=11> */
.L_x_42954:
[----:B------:R-:W-:Y:S01]  /*1350*/  IMAD.MOV.U32 R7, RZ, RZ, R4 ;  /* 0x000000ffff077224 */ /* 0x000fe200078e0004 */
[----:B------:R-:W-:Y:S01]  /*1360*/  MOV R9, R6 ;  /* 0x0000000600097202 */ /* 0x000fe20000000f00 */
[----:B------:R-:W-:Y:S02]  /*1370*/  IMAD.MOV.U32 R72, RZ, RZ, R75 ;  /* 0x000000ffff487224 */ /* 0x000fe400078e004b */
[----:B------:R-:W-:Y:S02]  /*1380*/  IMAD.MOV.U32 R106, RZ, RZ, R109 ;  /* 0x000000ffff6a7224 */ /* 0x000fe400078e006d */
.L_x_42955:
[----:B------:R-:W-:Y:S05]  /*1390*/  BSYNC B2 ;  /* 0x0000000000027941 */ /* 0x000fea0003800000 */
.L_x_42953:
        /* <DEDUP_REMOVED lines=11> */
.L_x_42957:
[----:B------:R-:W-:Y:S01]  /*1450*/  IMAD.MOV.U32 R4, RZ, RZ, R7 ;  /* 0x000000ffff047224 */ /* 0x000fe200078e0007 */
[----:B------:R-:W-:Y:S01]  /*1460*/  MOV R109, R108 ;  /* 0x0000006c006d7202 */ /* 0x000fe20000000f00 */
[----:B------:R-:W-:Y:S02]  /*1470*/  IMAD.MOV.U32 R6, RZ, RZ, R9 ;  /* 0x000000ffff067224 */ /* 0x000fe400078e0009 */
[----:B------:R-:W-:Y:S02]  /*1480*/  IMAD.MOV.U32 R75, RZ, RZ, R74 ;  /* 0x000000ffff4b7224 */ /* 0x000fe400078e004a */
.L_x_42958:
[----:B------:R-:W-:Y:S05]  /*1490*/  BSYNC B2 ;  /* 0x0000000000027941 */ /* 0x000fea0003800000 */
.L_x_42956:
        /* <DEDUP_REMOVED lines=11> */
.L_x_42960:
[----:B------:R-:W-:Y:S01]  /*1550*/  MOV R7, R4 ;  /* 0x0000000400077202 */ /* 0x000fe20000000f00 */
[----:B------:R-:W-:Y:S02]  /*1560*/  IMAD.MOV.U32 R9, RZ, RZ, R6 ;  /* 0x000000ffff097224 */ /* 0x000fe400078e0006 */
[----:B------:R-:W-:Y:S02]  /*1570*/  IMAD.MOV.U32 R74, RZ, RZ, R77 ;  /* 0x000000ffff4a7224 */ /* 0x000fe400078e004d */
[----:B------:R-:W-:Y:S02]  /*1580*/  IMAD.MOV.U32 R108, RZ, RZ, R111 ;  /* 0x000000ffff6c7224 */ /* 0x000fe400078e006f */
.L_x_42961:
[----:B------:R-:W-:Y:S05]  /*1590*/  BSYNC B2 ;  /* 0x0000000000027941 */ /* 0x000fea0003800000 */
.L_x_42959:
        /* <DEDUP_REMOVED lines=11> */
.L_x_42963:
[----:B------:R-:W-:Y:S01]  /*1650*/  IMAD.MOV.U32 R4, RZ, RZ, R7 ;  /* 0x000000ffff047224 */ /* 0x000fe200078e0007 */
[----:B------:R-:W-:Y:S01]  /*1660*/  MOV R77, R76 ;  /* 0x0000004c004d7202 */ /* 0x000fe20000000f00 */
[----:B------:R-:W-:Y:S02]  /*1670*/  IMAD.MOV.U32 R6, RZ, RZ, R9 ;  /* 0x000000ffff067224 */ /* 0x000fe400078e0009 */
[----:B------:R-:W-:Y:S02]  /*1680*/  IMAD.MOV.U32 R111, RZ, RZ, R110 ;  /* 0x000000ffff6f7224 */ /* 0x000fe400078e006e */
.L_x_42964:
[----:B------:R-:W-:Y:S05]  /*1690*/  BSYNC B2 ;  /* 0x0000000000027941 */ /* 0x000fea0003800000 */
.L_x_42962:
        /* <DEDUP_REMOVED lines=11> */
.L_x_42966:
[----:B------:R-:W-:Y:S02]  /*1750*/  IMAD.MOV.U32 R7, RZ, RZ, R4 ;  /* 0x000000ffff077224 */ /* 0x000fe400078e0004 */
[----:B------:R-:W-:Y:S02]  /*1760*/  IMAD.MOV.U32 R9, RZ, RZ, R6 ;  /* 0x000000ffff097224 */ /* 0x000fe400078e0006 */
[----:B------:R-:W-:Y:S02]  /*1770*/  IMAD.MOV.U32 R76, RZ, RZ, R79 ;  /* 0x000000ffff4c7224 */ /* 0x000fe400078e004f */
[----:B------:R-:W-:Y:S02]  /*1780*/  IMAD.MOV.U32 R110, RZ, RZ, R113 ;  /* 0x000000ffff6e7224 */ /* 0x000fe400078e0071 */
.L_x_42967:
[----:B------:R-:W-:Y:S05]  /*1790*/  BSYNC B2 ;  /* 0x0000000000027941 */ /* 0x000fea0003800000 */
.L_x_42965:
        /* <DEDUP_REMOVED lines=11> */
.L_x_42969:
[----:B------:R-:W-:Y:S01]  /*1850*/  IMAD.MOV.U32 R4, RZ, RZ, R7 ;  /* 0x000000ffff047224 */ /* 0x000fe200078e0007 */
[----:B------:R-:W-:Y:S01]  /*1860*/  MOV R6, R9 ;  /* 0x0000000900067202 */ /* 0x000fe20000000f00 */
[----:B------:R-:W-:Y:S02]  /*1870*/  IMAD.MOV.U32 R79, RZ, RZ, R78 ;  /* 0x000000ffff4f7224 */ /* 0x000fe400078e004e */
[----:B------:R-:W-:Y:S02]  /*1880*/  IMAD.MOV.U32 R113, RZ, RZ, R112 ;  /* 0x000000ffff717224 */ /* 0x000fe400078e0070 */
.L_x_42970:
[----:B------:R-:W-:Y:S05]  /*1890*/  BSYNC B2 ;  /* 0x0000000000027941 */ /* 0x000fea0003800000 */
.L_x_42968:
        /* <DEDUP_REMOVED lines=11> */
.L_x_42972:
[----:B------:R-:W-:Y:S01]  /*1950*/  IMAD.MOV.U32 R7, RZ, RZ, R4 ;  /* 0x000000ffff077224 */ /* 0x000fe200078e0004 */
[----:B------:R-:W-:Y:S01]  /*1960*/  MOV R112, R115 ;  /* 0x0000007300707202 */ /* 0x000fe20000000f00 */
[----:B------:R-:W-:Y:S02]  /*1970*/  IMAD.MOV.U32 R9, RZ, RZ, R6 ;  /* 0x000000ffff097224 */ /* 0x000fe400078e0006 */
[----:B------:R-:W-:Y:S02]  /*1980*/  IMAD.MOV.U32 R78, RZ, RZ, R81 ;  /* 0x000000ffff4e7224 */ /* 0x000fe400078e0051 */
.L_x_42973:
[----:B------:R-:W-:Y:S05]  /*1990*/  BSYNC B2 ;  /* 0x0000000000027941 */ /* 0x000fea0003800000 */
.L_x_42971:
        /* <DEDUP_REMOVED lines=11> */
.L_x_42975:
[----:B------:R-:W-:Y:S01]  /*1a50*/  MOV R4, R7 ;  /* 0x0000000700047202 */ /* 0x000fe20000000f00 */
[----:B------:R-:W-:Y:S02]  /*1a60*/  IMAD.MOV.U32 R6, RZ, RZ, R9 ;  /* 0x000000ffff067224 */ /* 0x000fe400078e0009 */
[----:B------:R-:W-:Y:S02]  /*1a70*/  IMAD.MOV.U32 R81, RZ, RZ, R80 ;  /* 0x000000ffff517224 */ /* 0x000fe400078e0050 */
[----:B------:R-:W-:Y:S02]  /*1a80*/  IMAD.MOV.U32 R115, RZ, RZ, R114 ;  /* 0x000000ffff737224 */ /* 0x000fe400078e0072 */
.L_x_42976:
[----:B------:R-:W-:Y:S05]  /*1a90*/  BSYNC B2 ;  /* 0x0000000000027941 */ /* 0x000fea0003800000 */
.L_x_42974:
        /* <DEDUP_REMOVED lines=11> */
.L_x_42978:
[----:B------:R-:W-:Y:S01]  /*1b50*/  IMAD.MOV.U32 R7, RZ, RZ, R4 ;  /* 0x000000ffff077224 */ /* 0x000fe200078e0004 */
[----:B------:R-:W-:Y:S01]  /*1b60*/  MOV R80, R83 ;  /* 0x0000005300507202 */ /* 0x000fe20000000f00 */
[----:B------:R-:W-:Y:S02]  /*1b70*/  IMAD.MOV.U32 R9, RZ, RZ, R6 ;  /* 0x000000ffff097224 */ /* 0x000fe400078e0006 */
[----:B------:R-:W-:Y:S02]  /*1b80*/  IMAD.MOV.U32 R114, RZ, RZ, R117 ;  /* 0x000000ffff727224 */ /* 0x000fe400078e0075 */
.L_x_42979:
[----:B------:R-:W-:Y:S05]  /*1b90*/  BSYNC B2 ;  /* 0x0000000000027941 */ /* 0x000fea0003800000 */
.L_x_42977:
        /* <DEDUP_REMOVED lines=11> */
.L_x_42981:
[----:B------:R-:W-:Y:S02]  /*1c50*/  IMAD.MOV.U32 R4, RZ, RZ, R7 ;  /* 0x000000ffff047224 */ /* 0x000fe400078e0007 */
[----:B------:R-:W-:Y:S02]  /*1c60*/  IMAD.MOV.U32 R6, RZ, RZ, R9 ;  /* 0x000000ffff067224 */ /* 0x000fe400078e0009 */
[----:B------:R-:W-:Y:S02]  /*1c70*/  IMAD.MOV.U32 R83, RZ, RZ, R82 ;  /* 0x000000ffff537224 */ /* 0x000fe400078e0052 */
[----:B------:R-:W-:Y:S02]  /*1c80*/  IMAD.MOV.U32 R117, RZ, RZ, R116 ;  /* 0x000000ffff757224 */ /* 0x000fe400078e0074 */
.L_x_42982:
[----:B------:R-:W-:Y:S05]  /*1c90*/  BSYNC B2 ;  /* 0x0000000000027941 */ /* 0x000fea0003800000 */
.L_x_42980:
        /* <DEDUP_REMOVED lines=11> */
.L_x_42984:
[----:B------:R-:W-:Y:S01]  /*1d50*/  IMAD.MOV.U32 R7, RZ, RZ, R4 ;  /* 0x000000ffff077224 */ /* 0x000fe200078e0004 */
[----:B------:R-:W-:Y:S01]  /*1d60*/  MOV R9, R6 ;  /* 0x0000000600097202 */ /* 0x000fe20000000f00 */
[----:B------:R-:W-:Y:S02]  /*1d70*/  IMAD.MOV.U32 R82, RZ, RZ, R85 ;  /* 0x000000ffff527224 */ /* 0x000fe400078e0055 */
[----:B------:R-:W-:Y:S02]  /*1d80*/  IMAD.MOV.U32 R116, RZ, RZ, R119 ;  /* 0x000000ffff747224 */ /* 0x000fe400078e0077 */
.L_x_42985:
[----:B------:R-:W-:Y:S05]  /*1d90*/  BSYNC B2 ;  /* 0x0000000000027941 */ /* 0x000fea0003800000 */
.L_x_42983:
        /* <DEDUP_REMOVED lines=11> */
.L_x_42987:
[----:B------:R-:W-:Y:S01]  /*1e50*/  IMAD.MOV.U32 R4, RZ, RZ, R7 ;  /* 0x000000ffff047224 */ /* 0x000fe200078e0007 */
[----:B------:R-:W-:Y:S01]  /*1e60*/  MOV R6, R9 ;  /* 0x0000000900067202 */ /* 0x000fe20000000f00 */
[----:B------:R-:W-:Y:S02]  /*1e70*/  IMAD.MOV.U32 R85, RZ, RZ, R84 ;  /* 0x000000ffff557224 */ /* 0x000fe400078e0054 */
[----:B------:R-:W-:Y:S02]  /*1e80*/  IMAD.MOV.U32 R119, RZ, RZ, R118 ;  /* 0x000000ffff777224 */ /* 0x000fe400078e0076 */
.L_x_42988:
[----:B------:R-:W-:Y:S05]  /*1e90*/  BSYNC B2 ;  /* 0x0000000000027941 */ /* 0x000fea0003800000 */
.L_x_42986:
        /* <DEDUP_REMOVED lines=11> */
.L_x_42990:
[----:B------:R-:W-:Y:S01]  /*1f50*/  IMAD.MOV.U32 R7, RZ, RZ, R4 ;  /* 0x000000ffff077224 */ /* 0x000fe200078e0004 */
[----:B------:R-:W-:Y:S01]  /*1f60*/  MOV R9, R6 ;  /* 0x0000000600097202 */ /* 0x000fe20000000f00 */
[----:B------:R-:W-:Y:S02]  /*1f70*/  IMAD.MOV.U32 R84, RZ, RZ, R87 ;  /* 0x000000ffff547224 */ /* 0x000fe400078e0057 */
[----:B------:R-:W-:Y:S02]  /*1f80*/  IMAD.MOV.U32 R118, RZ, RZ, R121 ;  /* 0x000000ffff767224 */ /* 0x000fe400078e0079 */
.L_x_42991:
[----:B------:R-:W-:Y:S05]  /*1f90*/  BSYNC B2 ;  /* 0x0000000000027941 */ /* 0x000fea0003800000 */
.L_x_42989:
        /* <DEDUP_REMOVED lines=11> */
.L_x_42993:
[----:B------:R-:W-:Y:S01]  /*2050*/  IMAD.MOV.U32 R4, RZ, RZ, R7 ;  /* 0x000000ffff047224 */ /* 0x000fe200078e0007 */
[----:B------:R-:W-:Y:S01]  /*2060*/  MOV R6, R9 ;  /* 0x0000000900067202 */ /* 0x000fe20000000f00 */
[----:B------:R-:W-:Y:S02]  /*2070*/  IMAD.MOV.U32 R87, RZ, RZ, R86 ;  /* 0x000000ffff577224 */ /* 0x000fe400078e0056 */
[----:B------:R-:W-:Y:S02]  /*2080*/  IMAD.MOV.U32 R121, RZ, RZ, R120 ;  /* 0x000000ffff797224 */ /* 0x000fe400078e0078 */
.L_x_42994:
[----:B------:R-:W-:Y:S05]  /*2090*/  BSYNC B2 ;  /* 0x0000000000027941 */ /* 0x000fea0003800000 */
.L_x_42992:
        /* <DEDUP_REMOVED lines=11> */
.L_x_42996:
[----:B------:R-:W-:Y:S01]  /*2150*/  IMAD.MOV.U32 R7, RZ, RZ, R4 ;  /* 0x000000ffff077224 */ /* 0x000fe200078e0004 */
[----:B------:R-:W-:Y:S01]  /*2160*/  MOV R9, R6 ;  /* 0x0000000600097202 */ /* 0x000fe20000000f00 */
[----:B------:R-:W-:Y:S02]  /*2170*/  IMAD.MOV.U32 R86, RZ, RZ, R89 ;  /* 0x000000ffff567224 */ /* 0x000fe400078e0059 */
[----:B------:R-:W-:Y:S02]  /*2180*/  IMAD.MOV.U32 R120, RZ, RZ, R123 ;  /* 0x000000ffff787224 */ /* 0x000fe400078e007b */
.L_x_42997:
[----:B------:R-:W-:Y:S05]  /*2190*/  BSYNC B2 ;  /* 0x0000000000027941 */ /* 0x000fea0003800000 */
.L_x_42995:
        /* <DEDUP_REMOVED lines=11> */
.L_x_42999:
[----:B------:R-:W-:Y:S01]  /*2250*/  IMAD.MOV.U32 R4, RZ, RZ, R7 ;  /* 0x000000ffff047224 */ /* 0x000fe200078e0007 */
[----:B------:R-:W-:Y:S01]  /*2260*/  MOV R6, R9 ;  /* 0x0000000900067202 */ /* 0x000fe20000000f00 */
[----:B------:R-:W-:Y:S02]  /*2270*/  IMAD.MOV.U32 R89, RZ, RZ, R88 ;  /* 0x000000ffff597224 */ /* 0x000fe400078e0058 */
[----:B------:R-:W-:Y:S02]  /*2280*/  IMAD.MOV.U32 R123, RZ, RZ, R122 ;  /* 0x000000ffff7b7224 */ /* 0x000fe400078e007a */
.L_x_43000:
[----:B------:R-:W-:Y:S05]  /*2290*/  BSYNC B2 ;  /* 0x0000000000027941 */ /* 0x000fea0003800000 */
.L_x_42998:
        /* <DEDUP_REMOVED lines=11> */
.L_x_43002:
[----:B------:R-:W-:Y:S01]  /*2350*/  IMAD.MOV.U32 R7, RZ, RZ, R4 ;  /* 0x000000ffff077224 */ /* 0x000fe200078e0004 */
[----:B------:R-:W-:Y:S01]  /*2360*/  MOV R9, R6 ;  /* 0x0000000600097202 */ /* 0x000fe20000000f00 */
[----:B------:R-:W-:Y:S02]  /*2370*/  IMAD.MOV.U32 R88, RZ, RZ, R91 ;  /* 0x000000ffff587224 */ /* 0x000fe400078e005b */
[----:B------:R-:W-:Y:S02]  /*2380*/  IMAD.MOV.U32 R122, RZ, RZ, R125 ;  /* 0x000000ffff7a7224 */ /* 0x000fe400078e007d */
.L_x_43003:
[----:B------:R-:W-:Y:S05]  /*2390*/  BSYNC B2 ;  /* 0x0000000000027941 */ /* 0x000fea0003800000 */
.L_x_43001:
        /* <DEDUP_REMOVED lines=11> */
.L_x_43005:
[----:B------:R-:W-:Y:S01]  /*2450*/  IMAD.MOV.U32 R4, RZ, RZ, R7 ;  /* 0x000000ffff047224 */ /* 0x000fe200078e0007 */
[----:B------:R-:W-:Y:S01]  /*2460*/  MOV R6, R9 ;  /* 0x0000000900067202 */ /* 0x000fe20000000f00 */
[----:B------:R-:W-:Y:S02]  /*2470*/  IMAD.MOV.U32 R91, RZ, RZ, R90 ;  /* 0x000000ffff5b7224 */ /* 0x000fe400078e005a */
[----:B------:R-:W-:Y:S02]  /*2480*/  IMAD.MOV.U32 R125, RZ, RZ, R124 ;  /* 0x000000ffff7d7224 */ /* 0x000fe400078e007c */
.L_x_43006:
[----:B------:R-:W-:Y:S05]  /*2490*/  BSYNC B2 ;  /* 0x0000000000027941 */ /* 0x000fea0003800000 */
.L_x_43004:
        /* <DEDUP_REMOVED lines=11> */
.L_x_43008:
[----:B------:R-:W-:Y:S01]  /*2550*/  IMAD.MOV.U32 R7, RZ, RZ, R4 ;  /* 0x000000ffff077224 */ /* 0x000fe200078e0004 */
[----:B------:R-:W-:Y:S01]  /*2560*/  MOV R9, R6 ;  /* 0x0000000600097202 */ /* 0x000fe20000000f00 */
[----:B------:R-:W-:Y:S02]  /*2570*/  IMAD.MOV.U32 R90, RZ, RZ, R93 ;  /* 0x000000ffff5a7224 */ /* 0x000fe400078e005d */
[----:B------:R-:W-:Y:S02]  /*2580*/  IMAD.MOV.U32 R124, RZ, RZ, R127 ;  /* 0x000000ffff7c7224 */ /* 0x000fe400078e007f */
.L_x_43009:
[----:B------:R-:W-:Y:S05]  /*2590*/  BSYNC B2 ;  /* 0x0000000000027941 */ /* 0x000fea0003800000 */
.L_x_43007:
        /* <DEDUP_REMOVED lines=11> */
.L_x_43011:
[----:B------:R-:W-:Y:S01]  /*2650*/  IMAD.MOV.U32 R4, RZ, RZ, R7 ;  /* 0x000000ffff047224 */ /* 0x000fe200078e0007 */
[----:B------:R-:W-:Y:S01]  /*2660*/  MOV R6, R9 ;  /* 0x0000000900067202 */ /* 0x000fe20000000f00 */
[----:B------:R-:W-:Y:S02]  /*2670*/  IMAD.MOV.U32 R93, RZ, RZ, R92 ;  /* 0x000000ffff5d7224 */ /* 0x000fe400078e005c */
[----:B------:R-:W-:Y:S02]  /*2680*/  IMAD.MOV.U32 R127, RZ, RZ, R126 ;  /* 0x000000ffff7f7224 */ /* 0x000fe400078e007e */
.L_x_43012:
[----:B------:R-:W-:Y:S05]  /*2690*/  BSYNC B2 ;  /* 0x0000000000027941 */ /* 0x000fea0003800000 */
.L_x_43010:
        /* <DEDUP_REMOVED lines=11> */
.L_x_43014:
[----:B------:R-:W-:Y:S01]  /*2750*/  IMAD.MOV.U32 R7, RZ, RZ, R4 ;  /* 0x000000ffff077224 */ /* 0x000fe200078e0004 */
[----:B------:R-:W-:Y:S01]  /*2760*/  MOV R9, R6 ;  /* 0x0000000600097202 */ /* 0x000fe20000000f00 */
[----:B------:R-:W-:Y:S02]  /*2770*/  IMAD.MOV.U32 R92, RZ, RZ, R95 ;  /* 0x000000ffff5c7224 */ /* 0x000fe400078e005f */
[----:B------:R-:W-:Y:S02]  /*2780*/  IMAD.MOV.U32 R126, RZ, RZ, R129 ;  /* 0x000000ffff7e7224 */ /* 0x000fe400078e0081 */
.L_x_43015:
[----:B------:R-:W-:Y:S05]  /*2790*/  BSYNC B2 ;  /* 0x0000000000027941 */ /* 0x000fea0003800000 */
.L_x_43013:
        /* <DEDUP_REMOVED lines=11> */
.L_x_43017:
[----:B------:R-:W-:Y:S01]  /*2850*/  IMAD.MOV.U32 R4, RZ, RZ, R7 ;  /* 0x000000ffff047224 */ /* 0x000fe200078e0007 */
[----:B------:R-:W-:Y:S01]  /*2860*/  MOV R6, R9 ;  /* 0x0000000900067202 */ /* 0x000fe20000000f00 */
[----:B------:R-:W-:Y:S02]  /*2870*/  IMAD.MOV.U32 R95, RZ, RZ, R94 ;  /* 0x000000ffff5f7224 */ /* 0x000fe400078e005e */
[----:B------:R-:W-:Y:S02]  /*2880*/  IMAD.MOV.U32 R129, RZ, RZ, R128 ;  /* 0x000000ffff817224 */ /* 0x000fe400078e0080 */
.L_x_43018:
[----:B------:R-:W-:Y:S05]  /*2890*/  BSYNC B2 ;  /* 0x0000000000027941 */ /* 0x000fea0003800000 */
.L_x_43016:
        /* <DEDUP_REMOVED lines=11> */
.L_x_43020:
[----:B------:R-:W-:Y:S01]  /*2950*/  IMAD.MOV.U32 R7, RZ, RZ, R4 ;  /* 0x000000ffff077224 */ /* 0x000fe200078e0004 */
[----:B------:R-:W-:Y:S01]  /*2960*/  MOV R9, R6 ;  /* 0x0000000600097202 */ /* 0x000fe20000000f00 */
[----:B------:R-:W-:Y:S02]  /*2970*/  IMAD.MOV.U32 R94, RZ, RZ, R97 ;  /* 0x000000ffff5e7224 */ /* 0x000fe400078e0061 */
[----:B------:R-:W-:Y:S02]  /*2980*/  IMAD.MOV.U32 R128, RZ, RZ, R131 ;  /* 0x000000ffff807224 */ /* 0x000fe400078e0083 */
.L_x_43021:
[----:B------:R-:W-:Y:S05]  /*2990*/  BSYNC B2 ;  /* 0x0000000000027941 */ /* 0x000fea0003800000 */
.L_x_43019:
        /* <DEDUP_REMOVED lines=9> */
.L_x_43023:
[----:B------:R-:W-:Y:S02]  /*2a30*/  IMAD.MOV.U32 R97, RZ, RZ, R96 ;  /* 0x000000ffff617224 */ /* 0x000fe400078e0060 */
[----:B------:R-:W-:Y:S01]  /*2a40*/  IMAD.MOV.U32 R131, RZ, RZ, R130 ;  /* 0x000000ffff837224 */ /* 0x000fe200078e0082 */
[----:B------:R-:W-:Y:S01]  /*2a50*/  MOV R130, R9 ;  /* 0x0000000900827202 */ /* 0x000fe20000000f00 */
[----:B------:R-:W-:Y:S02]  /*2a60*/  IMAD.MOV.U32 R96, RZ, RZ, R7 ;  /* 0x000000ffff607224 */ /* 0x000fe400078e0007 */
.L_x_43024:
[----:B------:R-:W-:Y:S05]  /*2a70*/  BSYNC B2 ;  /* 0x0000000000027941 */ /* 0x000fea0003800000 */
.L_x_43022:
[----:B------:R-:W-:-:S04]  /*2a80*/  IADD3 R0, R0, 0x40, RZ ;  /* 0x0000004000007810 */ /* 0x000fc80007ffe0ff */
[----:B------:R-:W-:-:S13]  /*2a90*/  ISETP.GE.AND P0, PT, R0, R5, PT ;  /* 0x000000050000720c */ /* 0x000fda0003f06270 */
[----:B------:R-:W-:Y:S01]  /*2aa0*/  @P0 CALL.REL.NOINC `(.L_x_42928) ;  /* 0x0000001000000944 */ /* 0x000fe20003c00000 */
[----:B------:R-:W-:Y:S05]  /*2ab0*/  BRA `(.L_x_43025) ;  /* 0xffffdfa000007947 */ /* 0x000fea000383ffff */
.L_x_42928:
[----:B------:R-:W-:Y:S05]  /*2ac0*/  BSYNC B0 ;  /* 0x0000000000007941 */ /* 0x000fea0003800000 */
.L_x_42927:
[----:B------:R-:W-:Y:S05]  /*2ad0*/  BRA `(.L_x_43026) ;  /* 0x00004c3000007947 */ /* 0x000fea0003800000 */
.L_x_42926:
        /* <DEDUP_REMOVED lines=104> */
.L_x_43125:
        /* <DEDUP_REMOVED lines=26> */
.L_x_43029:
[----:B------:R-:W-:Y:S01]  /*3300*/  MOV R3, R15 ;  /* 0x0000000f00037202 */ /* 0x000fe20000000f00 */
[----:B------:R-:W-:Y:S02]  /*3310*/  IMAD.MOV.U32 R101, RZ, RZ, R0 ;  /* 0x000000ffff657224 */ /* 0x000fe400078e0000 */
.L_x_43030:
[----:B------:R-:W-:Y:S05]  /*3320*/  BSYNC B0 ;  /* 0x0000000000007941 */ /* 0x000fea0003800000 */
.L_x_43028:
        /* <DEDUP_REMOVED lines=9> */
.L_x_43032:
[----:B------:R-:W-:Y:S01]  /*33c0*/  MOV R4, R3 ;  /* 0x0000000300047202 */ /* 0x000fe20000000f00 */
[----:B------:R-:W-:Y:S02]  /*33d0*/  IMAD.MOV.U32 R6, RZ, RZ, R101 ;  /* 0x000000ffff067224 */ /* 0x000fe400078e0065 */
[----:B------:R-:W-:Y:S02]  /*33e0*/  IMAD.MOV.U32 R3, RZ, RZ, R2 ;  /* 0x000000ffff037224 */ /* 0x000fe400078e0002 */
[----:B------:R-:W-:Y:S02]  /*33f0*/  IMAD.MOV.U32 R101, RZ, RZ, R100 ;  /* 0x000000ffff657224 */ /* 0x000fe400078e0064 */
.L_x_43033:
[----:B------:R-:W-:Y:S05]  /*3400*/  BSYNC B0 ;  /* 0x0000000000007941 */ /* 0x000fea0003800000 */
.L_x_43031:
        /* <DEDUP_REMOVED lines=11> */
.L_x_43035:
[----:B------:R-:W-:Y:S01]  /*34c0*/  MOV R7, R4 ;  /* 0x0000000400077202 */ /* 0x000fe20000000f00 */
[----:B------:R-:W-:Y:S02]  /*34d0*/  IMAD.MOV.U32 R9, RZ, RZ, R6 ;  /* 0x000000ffff097224 */ /* 0x000fe400078e0006 */
[----:B------:R-:W-:Y:S02]  /*34e0*/  IMAD.MOV.U32 R2, RZ, RZ, R69 ;  /* 0x000000ffff027224 */ /* 0x000fe400078e0045 */
[----:B------:R-:W-:Y:S02]  /*34f0*/  IMAD.MOV.U32 R100, RZ, RZ, R103 ;  /* 0x000000ffff647224 */ /* 0x000fe400078e0067 */
.L_x_43036:
[----:B------:R-:W-:Y:S05]  /*3500*/  BSYNC B0 ;  /* 0x0000000000007941 */ /* 0x000fea0003800000 */
.L_x_43034:
        /* <DEDUP_REMOVED lines=11> */
.L_x_43038:
[----:B------:R-:W-:Y:S01]  /*35c0*/  MOV R4, R7 ;  /* 0x0000000700047202 */ /* 0x000fe20000000f00 */
[----:B------:R-:W-:Y:S02]  /*35d0*/  IMAD.MOV.U32 R6, RZ, RZ, R9 ;  /* 0x000000ffff067224 */ /* 0x000fe400078e0009 */
[----:B------:R-:W-:Y:S02]  /*35e0*/  IMAD.MOV.U32 R69, RZ, RZ, R68 ;  /* 0x000000ffff457224 */ /* 0x000fe400078e0044 */
[----:B------:R-:W-:Y:S02]  /*35f0*/  IMAD.MOV.U32 R103, RZ, RZ, R102 ;  /* 0x000000ffff677224 */ /* 0x000fe400078e0066 */
.L_x_43039:
[----:B------:R-:W-:Y:S05]  /*3600*/  BSYNC B0 ;  /* 0x0000000000007941 */ /* 0x000fea0003800000 */
.L_x_43037:
        /* <DEDUP_REMOVED lines=11> */
.L_x_43041:
[----:B------:R-:W-:Y:S01]  /*36c0*/  MOV R7, R4 ;  /* 0x0000000400077202 */ /* 0x000fe20000000f00 */
[----:B------:R-:W-:Y:S02]  /*36d0*/  IMAD.MOV.U32 R9, RZ, RZ, R6 ;  /* 0x000000ffff097224 */ /* 0x000fe400078e0006 */
[----:B------:R-:W-:Y:S02]  /*36e0*/  IMAD.MOV.U32 R68, RZ, RZ, R71 ;  /* 0x000000ffff447224 */ /* 0x000fe400078e0047 */
[----:B------:R-:W-:Y:S02]  /*36f0*/  IMAD.MOV.U32 R102, RZ, RZ, R105 ;  /* 0x000000ffff667224 */ /* 0x000fe400078e0069 */
.L_x_43042:
[----:B------:R-:W-:Y:S05]  /*3700*/  BSYNC B0 ;  /* 0x0000000000007941 */ /* 0x000fea0003800000 */
.L_x_43040:
        /* <DEDUP_REMOVED lines=11> */
.L_x_43044:
[----:B------:R-:W-:Y:S01]  /*37c0*/  MOV R4, R7 ;  /* 0x0000000700047202 */ /* 0x000fe20000000f00 */
[----:B------:R-:W-:Y:S02]  /*37d0*/  IMAD.MOV.U32 R6, RZ, RZ, R9 ;  /* 0x000000ffff067224 */ /* 0x000fe400078e0009 */
[----:B------:R-:W-:Y:S02]  /*37e0*/  IMAD.MOV.U32 R71, RZ, RZ, R70 ;  /* 0x000000ffff477224 */ /* 0x000fe400078e0046 */
[----:B------:R-:W-:Y:S02]  /*37f0*/  IMAD.MOV.U32 R105, RZ, RZ, R104 ;  /* 0x000000ffff697224 */ /* 0x000fe400078e0068 */
.L_x_43045:
[----:B------:R-:W-:Y:S05]  /*3800*/  BSYNC B0 ;  /* 0x0000000000007941 */ /* 0x000fea0003800000 */
.L_x_43043:
        /* <DEDUP_REMOVED lines=11> */
.L_x_43047:
[----:B------:R-:W-:Y:S01]  /*38c0*/  MOV R7, R4 ;  /* 0x0000000400077202 */ /* 0x000fe20000000f00 */
[----:B------:R-:W-:Y:S02]  /*38d0*/  IMAD.MOV.U32 R9, RZ, RZ, R6 ;  /* 0x000000ffff097224 */ /* 0x000fe400078e0006 */
[----:B------:R-:W-:Y:S02]  /*38e0*/  IMAD.MOV.U32 R70, RZ, RZ, R73 ;  /* 0x000000ffff467224 */ /* 0x000fe400078e0049 */
[----:B------:R-:W-:Y:S02]  /*38f0*/  IMAD.MOV.U32 R104, RZ, RZ, R107 ;  /* 0x000000ffff687224 */ /* 0x000fe400078e006b */
.L_x_43048:
[----:B------:R-:W-:Y:S05]  /*3900*/  BSYNC B0 ;  /* 0x0000000000007941 */ /* 0x000fea0003800000 */
.L_x_43046:
        /* <DEDUP_REMOVED lines=11> */
.L_x_43050:
[----:B------:R-:W-:Y:S01]  /*39c0*/  MOV R4, R7 ;  /* 0x0000000700047202 */ /* 0x000fe20000000f00 */
[----:B------:R-:W-:Y:S02]  /*39d0*/  IMAD.MOV.U32 R6, RZ, RZ, R9 ;  /* 0x000000ffff067224 */ /* 0x000fe400078e0009 */
[----:B------:R-:W-:Y:S02]  /*39e0*/  IMAD.MOV.U32 R73, RZ, RZ, R72 ;  /* 0x000000ffff497224 */ /* 0x000fe400078e0048 */
[----:B------:R-:W-:Y:S02]  /*39f0*/  IMAD.MOV.U32 R107, RZ, RZ, R106 ;  /* 0x000000ffff6b7224 */ /* 0x000fe400078e006a */
.L_x_43051:
[----:B------:R-:W-:Y:S05]  /*3a00*/  BSYNC B0 ;  /* 0x0000000000007941 */ /* 0x000fea0003800000 */
.L_x_43049:
        /* <DEDUP_REMOVED lines=11> */
.L_x_43053:
[----:B------:R-:W-:Y:S01]  /*3ac0*/  MOV R7, R4 ;  /* 0x0000000400077202 */ /* 0x000fe20000000f00 */
[----:B------:R-:W-:Y:S02]  /*3ad0*/  IMAD.MOV.U32 R9, RZ, RZ, R6 ;  /* 0x000000ffff097224 */ /* 0x000fe400078e0006 */
[----:B------:R-:W-:Y:S02]  /*3ae0*/  IMAD.MOV.U32 R72, RZ, RZ, R75 ;  /* 0x000000ffff487224 */ /* 0x000fe400078e004b */
[----:B------:R-:W-:Y:S02]  /*3af0*/  IMAD.MOV.U32 R106, RZ, RZ, R109 ;  /* 0x000000ffff6a7224 */ /* 0x000fe400078e006d */
.L_x_43054:
[----:B------:R-:W-:Y:S05]  /*3b00*/  BSYNC B0 ;  /* 0x0000000000007941 */ /* 0x000fea0003800000 */
.L_x_43052:
        /* <DEDUP_REMOVED lines=11> */
.L_x_43056:
[----:B------:R-:W-:Y:S01]  /*3bc0*/  MOV R4, R7 ;  /* 0x0000000700047202 */ /* 0x000fe20000000f00 */
[----:B------:R-:W-:Y:S02]  /*3bd0*/  IMAD.MOV.U32 R6, RZ, RZ, R9 ;  /* 0x000000ffff067224 */ /* 0x000fe400078e0009 */
[----:B------:R-:W-:Y:S02]  /*3be0*/  IMAD.MOV.U32 R75, RZ, RZ, R74 ;  /* 0x000000ffff4b7224 */ /* 0x000fe400078e004a */
[----:B------:R-:W-:Y:S02]  /*3bf0*/  IMAD.MOV.U32 R109, RZ, RZ, R108 ;  /* 0x000000ffff6d7224 */ /* 0x000fe400078e006c */
.L_x_43057:
[----:B------:R-:W-:Y:S05]  /*3c00*/  BSYNC B0 ;  /* 0x0000000000007941 */ /* 0x000fea0003800000 */
.L_x_43055:
        /* <DEDUP_REMOVED lines=11> */
.L_x_43059:
[----:B------:R-:W-:Y:S01]  /*3cc0*/  MOV R7, R4 ;  /* 0x0000000400077202 */ /* 0x000fe20000000f00 */
[----:B------:R-:W-:Y:S02]  /*3cd0*/  IMAD.MOV.U32 R9, RZ, RZ, R6 ;  /* 0x000000ffff097224 */ /* 0x000fe400078e0006 */
[----:B------:R-:W-:Y:S02]  /*3ce0*/  IMAD.MOV.U32 R74, RZ, RZ, R77 ;  /* 0x000000ffff4a7224 */ /* 0x000fe400078e004d */
[----:B------:R-:W-:Y:S02]  /*3cf0*/  IMAD.MOV.U32 R108, RZ, RZ, R111 ;  /* 0x000000ffff6c7224 */ /* 0x000fe400078e006f */
.L_x_43060:
[----:B------:R-:W-:Y:S05]  /*3d00*/  BSYNC B0 ;  /* 0x0000000000007941 */ /* 0x000fea0003800000 */
.L_x_43058:
        /* <DEDUP_REMOVED lines=11> */
.L_x_43062:
[----:B------:R-:W-:Y:S01]  /*3dc0*/  MOV R4, R7 ;  /* 0x0000000700047202 */ /* 0x000fe20000000f00 */
[----:B------:R-:W-:Y:S02]  /*3dd0*/  IMAD.MOV.U32 R6, RZ, RZ, R9 ;  /* 0x000000ffff067224 */ /* 0x000fe400078e0009 */
[----:B------:R-:W-:Y:S02]  /*3de0*/  IMAD.MOV.U32 R77, RZ, RZ, R76 ;  /* 0x000000ffff4d7224 */ /* 0x000fe400078e004c */
[----:B------:R-:W-:Y:S02]  /*3df0*/  IMAD.MOV.U32 R111, RZ, RZ, R110 ;  /* 0x000000ffff6f7224 */ /* 0x000fe400078e006e */
.L_x_43063:
[----:B------:R-:W-:Y:S05]  /*3e00*/  BSYNC B0 ;  /* 0x0000000000007941 */ /* 0x000fea0003800000 */
.L_x_43061:
        /* <DEDUP_REMOVED lines=11> */
.L_x_43065:
[----:B------:R-:W-:Y:S01]  /*3ec0*/  MOV R7, R4 ;  /* 0x0000000400077202 */ /* 0x000fe20000000f00 */
[----:B------:R-:W-:Y:S02]  /*3ed0*/  IMAD.MOV.U32 R9, RZ, RZ, R6 ;  /* 0x000000ffff097224 */ /* 0x000fe400078e0006 */
[----:B------:R-:W-:Y:S02]  /*3ee0*/  IMAD.MOV.U32 R76, RZ, RZ, R79 ;  /* 0x000000ffff4c7224 */ /* 0x000fe400078e004f */
[----:B------:R-:W-:Y:S02]  /*3ef0*/  IMAD.MOV.U32 R110, RZ, RZ, R113 ;  /* 0x000000ffff6e7224 */ /* 0x000fe400078e0071 */
.L_x_43066:
[----:B------:R-:W-:Y:S05]  /*3f00*/  BSYNC B0 ;  /* 0x0000000000007941 */ /* 0x000fea0003800000 */
.L_x_43064:
        /* <DEDUP_REMOVED lines=11> */
.L_x_43068:
[----:B------:R-:W-:Y:S01]  /*3fc0*/  MOV R4, R7 ;  /* 0x0000000700047202 */ /* 0x000fe20000000f00 */
[----:B------:R-:W-:Y:S02]  /*3fd0*/  IMAD.MOV.U32 R6, RZ, RZ, R9 ;  /* 0x000000ffff067224 */ /* 0x000fe400078e0009 */
[----:B------:R-:W-:Y:S02]  /*3fe0*/  IMAD.MOV.U32 R79, RZ, RZ, R78 ;  /* 0x000000ffff4f7224 */ /* 0x000fe400078e004e */
[----:B------:R-:W-:Y:S02]  /*3ff0*/  IMAD.MOV.U32 R113, RZ, RZ, R112 ;  /* 0x000000ffff717224 */ /* 0x000fe400078e0070 */
.L_x_43069:
[----:B------:R-:W-:Y:S05]  /*4000*/  BSYNC B0 ;  /* 0x0000000000007941 */ /* 0x000fea0003800000 */
.L_x_43067:
        /* <DEDUP_REMOVED lines=11> */
.L_x_43071:
[----:B------:R-:W-:Y:S01]  /*40c0*/  MOV R7, R4 ;  /* 0x0000000400077202 */ /* 0x000fe20000000f00 */
[----:B------:R-:W-:Y:S02]  /*40d0*/  IMAD.MOV.U32 R9, RZ, RZ, R6 ;  /* 0x000000ffff097224 */ /* 0x000fe400078e0006 */
[----:B------:R-:W-:Y:S02]  /*40e0*/  IMAD.MOV.U32 R78, RZ, RZ, R81 ;  /* 0x000000ffff4e7224 */ /* 0x000fe400078e0051 */
[----:B------:R-:W-:Y:S02]  /*40f0*/  IMAD.MOV.U32 R112, RZ, RZ, R115 ;  /* 0x000000ffff707224 */ /* 0x000fe400078e0073 */
.L_x_43072:
[----:B------:R-:W-:Y:S05]  /*4100*/  BSYNC B0 ;  /* 0x0000000000007941 */ /* 0x000fea0003800000 */
.L_x_43070:
        /* <DEDUP_REMOVED lines=11> */
.L_x_43074:
[----:B------:R-:W-:Y:S01]  /*41c0*/  MOV R4, R7 ;  /* 0x0000000700047202 */ /* 0x000fe20000000f00 */
[----:B------:R-:W-:Y:S02]  /*41d0*/  IMAD.MOV.U32 R6, RZ, RZ, R9 ;  /* 0x000000ffff067224 */ /* 0x000fe400078e0009 */
[----:B------:R-:W-:Y:S02]  /*41e0*/  IMAD.MOV.U32 R81, RZ, RZ, R80 ;  /* 0x000000ffff517224 */ /* 0x000fe400078e0050 */
[----:B------:R-:W-:Y:S02]  /*41f0*/  IMAD.MOV.U32 R115, RZ, RZ, R114 ;  /* 0x000000ffff737224 */ /* 0x000fe400078e0072 */
.L_x_43075:
[----:B------:R-:W-:Y:S05]  /*4200*/  BSYNC B0 ;  /* 0x0000000000007941 */ /* 0x000fea0003800000 */
.L_x_43073:
        /* <DEDUP_REMOVED lines=11> */
.L_x_43077:
[----:B------:R-:W-:Y:S01]  /*42c0*/  MOV R7, R4 ;  /* 0x0000000400077202 */ /* 0x000fe20000000f00 */
[----:B------:R-:W-:Y:S02]  /*42d0*/  IMAD.MOV.U32 R9, RZ, RZ, R6 ;  /* 0x000000ffff097224 */ /* 0x000fe400078e0006 */
[----:B------:R-:W-:Y:S02]  /*42e0*/  IMAD.MOV.U32 R80, RZ, RZ, R83 ;  /* 0x000000ffff507224 */ /* 0x000fe400078e0053 */
[----:B------:R-:W-:Y:S02]  /*42f0*/  IMAD.MOV.U32 R114, RZ, RZ, R117 ;  /* 0x000000ffff727224 */ /* 0x000fe400078e0075 */
.L_x_43078:
[----:B------:R-:W-:Y:S05]  /*4300*/  BSYNC B0 ;  /* 0x0000000000007941 */ /* 0x000fea0003800000 */
.L_x_43076:
        /* <DEDUP_REMOVED lines=11> */
.L_x_43080:
[----:B------:R-:W-:Y:S01]  /*43c0*/  MOV R4, R7 ;  /* 0x0000000700047202 */ /* 0x000fe20000000f00 */
[----:B------:R-:W-:Y:S02]  /*43d0*/  IMAD.MOV.U32 R6, RZ, RZ, R9 ;  /* 0x000000ffff067224 */ /* 0x000fe400078e0009 */
[----:B------:R-:W-:Y:S02]  /*43e0*/  IMAD.MOV.U32 R83, RZ, RZ, R82 ;  /* 0x000000ffff537224 */ /* 0x000fe400078e0052 */
[----:B------:R-:W-:Y:S02]  /*43f0*/  IMAD.MOV.U32 R117, RZ, RZ, R116 ;  /* 0x000000ffff757224 */ /* 0x000fe400078e0074 */
.L_x_43081:
[----:B------:R-:W-:Y:S05]  /*4400*/  BSYNC B0 ;  /* 0x0000000000007941 */ /* 0x000fea0003800000 */
.L_x_43079:
        /* <DEDUP_REMOVED lines=11> */
.L_x_43083:
[----:B------:R-:W-:Y:S01]  /*44c0*/  MOV R7, R4 ;  /* 0x0000000400077202 */ /* 0x000fe20000000f00 */
[----:B------:R-:W-:Y:S02]  /*44d0*/  IMAD.MOV.U32 R9, RZ, RZ, R6 ;  /* 0x000000ffff097224 */ /* 0x000fe400078e0006 */
[----:B------:R-:W-:Y:S02]  /*44e0*/  IMAD.MOV.U32 R82, RZ, RZ, R85 ;  /* 0x000000ffff527224 */ /* 0x000fe400078e0055 */
[----:B------:R-:W-:Y:S02]  /*44f0*/  IMAD.MOV.U32 R116, RZ, RZ, R119 ;  /* 0x000000ffff747224 */ /* 0x000fe400078e0077 */
.L_x_43084:
[----:B------:R-:W-:Y:S05]  /*4500*/  BSYNC B0 ;  /* 0x0000000000007941 */ /* 0x000fea0003800000 */
.L_x_43082:
        /* <DEDUP_REMOVED lines=11> */
.L_x_43086:
[----:B------:R-:W-:Y:S01]  /*45c0*/  MOV R4, R7 ;  /* 0x0000000700047202 */ /* 0x000fe20000000f00 */
[----:B------:R-:W-:Y:S02]  /*45d0*/  IMAD.MOV.U32 R6, RZ, RZ, R9 ;  /* 0x000000ffff067224 */ /* 0x000fe400078e0009 */
[----:B------:R-:W-:Y:S02]  /*45e0*/  IMAD.MOV.U32 R85, RZ, RZ, R84 ;  /* 0x000000ffff557224 */ /* 0x000fe400078e0054 */
[----:B------:R-:W-:Y:S02]  /*45f0*/  IMAD.MOV.U32 R119, RZ, RZ, R118 ;  /* 0x000000ffff777224 */ /* 0x000fe400078e0076 */
.L_x_43087:
[----:B------:R-:W-:Y:S05]  /*4600*/  BSYNC B0 ;  /* 0x0000000000007941 */ /* 0x000fea0003800000 */
.L_x_43085:
        /* <DEDUP_REMOVED lines=11> */
.L_x_43089:
[----:B------:R-:W-:Y:S01]  /*46c0*/  MOV R7, R4 ;  /* 0x0000000400077202 */ /* 0x000fe20000000f00 */
[----:B------:R-:W-:Y:S02]  /*46d0*/  IMAD.MOV.U32 R9, RZ, RZ, R6 ;  /* 0x000000ffff097224 */ /* 0x000fe400078e0006 */
[----:B------:R-:W-:Y:S02]  /*46e0*/  IMAD.MOV.U32 R84, RZ, RZ, R87 ;  /* 0x000000ffff547224 */ /* 0x000fe400078e0057 */
[----:B------:R-:W-:Y:S02]  /*46f0*/  IMAD.MOV.U32 R118, RZ, RZ, R121 ;  /* 0x000000ffff767224 */ /* 0x000fe400078e0079 */
.L_x_43090:
[----:B------:R-:W-:Y:S05]  /*4700*/  BSYNC B0 ;  /* 0x0000000000007941 */ /* 0x000fea0003800000 */
.L_x_43088:
        /* <DEDUP_REMOVED lines=11> */
.L_x_43092:
[----:B------:R-:W-:Y:S01]  /*47c0*/  MOV R4, R7 ;  /* 0x0000000700047202 */ /* 0x000fe20000000f00 */
[----:B------:R-:W-:Y:S02]  /*47d0*/  IMAD.MOV.U32 R6, RZ, RZ, R9 ;  /* 0x000000ffff067224 */ /* 0x000fe400078e0009 */
[----:B------:R-:W-:Y:S02]  /*47e0*/  IMAD.MOV.U32 R87, RZ, RZ, R86 ;  /* 0x000000ffff577224 */ /* 0x000fe400078e0056 */
[----:B------:R-:W-:Y:S02]  /*47f0*/  IMAD.MOV.U32 R121, RZ, RZ, R120 ;  /* 0x000000ffff797224 */ /* 0x000fe400078e0078 */
.L_x_43093:
[----:B------:R-:W-:Y:S05]  /*4800*/  BSYNC B0 ;  /* 0x0000000000007941 */ /* 0x000fea0003800000 */
.L_x_43091:
        /* <DEDUP_REMOVED lines=11> */
.L_x_43095:
[----:B------:R-:W-:Y:S01]  /*48c0*/  MOV R7, R4 ;  /* 0x0000000400077202 */ /* 0x000fe20000000f00 */
[----:B------:R-:W-:Y:S02]  /*48d0*/  IMAD.MOV.U32 R9, RZ, RZ, R6 ;  /* 0x000000ffff097224 */ /* 0x000fe400078e0006 */
[----:B------:R-:W-:Y:S02]  /*48e0*/  IMAD.MOV.U32 R86, RZ, RZ, R89 ;  /* 0x000000ffff567224 */ /* 0x000fe400078e0059 */
[----:B------:R-:W-:Y:S02]  /*48f0*/  IMAD.MOV.U32 R120, RZ, RZ, R123 ;  /* 0x000000ffff787224 */ /* 0x000fe400078e007b */
.L_x_43096:
[----:B------:R-:W-:Y:S05]  /*4900*/  BSYNC B0 ;  /* 0x0000000000007941 */ /* 0x000fea0003800000 */
.L_x_43094:
        /* <DEDUP_REMOVED lines=11> */
.L_x_43098:
[----:B------:R-:W-:Y:S01]  /*49c0*/  MOV R4, R7 ;  /* 0x0000000700047202 */ /* 0x000fe20000000f00 */
[----:B------:R-:W-:Y:S02]  /*49d0*/  IMAD.MOV.U32 R6, RZ, RZ, R9 ;  /* 0x000000ffff067224 */ /* 0x000fe400078e0009 */
[----:B------:R-:W-:Y:S02]  /*49e0*/  IMAD.MOV.U32 R89, RZ, RZ, R88 ;  /* 0x000000ffff597224 */ /* 0x000fe400078e0058 */
[----:B------:R-:W-:Y:S02]  /*49f0*/  IMAD.MOV.U32 R123, RZ, RZ, R122 ;  /* 0x000000ffff7b7224 */ /* 0x000fe400078e007a */
.L_x_43099:
[----:B------:R-:W-:Y:S05]  /*4a00*/  BSYNC B0 ;  /* 0x0000000000007941 */ /* 0x000fea0003800000 */
.L_x_43097:
        /* <DEDUP_REMOVED lines=11> */
.L_x_43101:
[----:B------:R-:W-:Y:S01]  /*4ac0*/  MOV R7, R4 ;  /* 0x0000000400077202 */ /* 0x000fe20000000f00 */
[----:B------:R-:W-:Y:S02]  /*4ad0*/  IMAD.MOV.U32 R9, RZ, RZ, R6 ;  /* 0x000000ffff097224 */ /* 0x000fe400078e0006 */
[----:B------:R-:W-:Y:S02]  /*4ae0*/  IMAD.MOV.U32 R88, RZ, RZ, R91 ;  /* 0x000000ffff587224 */ /* 0x000fe400078e005b */
[----:B------:R-:W-:Y:S02]  /*4af0*/  IMAD.MOV.U32 R122, RZ, RZ, R125 ;  /* 0x000000ffff7a7224 */ /* 0x000fe400078e007d */
.L_x_43102:
[----:B------:R-:W-:Y:S05]  /*4b00*/  BSYNC B0 ;  /* 0x0000000000007941 */ /* 0x000fea0003800000 */
.L_x_43100:
        /* <DEDUP_REMOVED lines=11> */
.L_x_43104:
[----:B------:R-:W-:Y:S01]  /*4bc0*/  MOV R4, R7 ;  /* 0x0000000700047202 */ /* 0x000fe20000000f00 */
[----:B------:R-:W-:Y:S02]  /*4bd0*/  IMAD.MOV.U32 R6, RZ, RZ, R9 ;  /* 0x000000ffff067224 */ /* 0x000fe400078e0009 */
[----:B------:R-:W-:Y:S02]  /*4be0*/  IMAD.MOV.U32 R91, RZ, RZ, R90 ;  /* 0x000000ffff5b7224 */ /* 0x000fe400078e005a */
[----:B------:R-:W-:Y:S02]  /*4bf0*/  IMAD.MOV.U32 R125, RZ, RZ, R124 ;  /* 0x000000ffff7d7224 */ /* 0x000fe400078e007c */
.L_x_43105:
[----:B------:R-:W-:Y:S05]  /*4c00*/  BSYNC B0 ;  /* 0x0000000000007941 */ /* 0x000fea0003800000 */
.L_x_43103:
        /* <DEDUP_REMOVED lines=11> */
.L_x_43107:
[----:B------:R-:W-:Y:S01]  /*4cc0*/  MOV R7, R4 ;  /* 0x0000000400077202 */ /* 0x000fe20000000f00 */
[----:B------:R-:W-:Y:S02]  /*4cd0*/  IMAD.MOV.U32 R9, RZ, RZ, R6 ;  /* 0x000000ffff097224 */ /* 0x000fe400078e0006 */
[----:B------:R-:W-:Y:S02]  /*4ce0*/  IMAD.MOV.U32 R90, RZ, RZ, R93 ;  /* 0x000000ffff5a7224 */ /* 0x000fe400078e005d */
[----:B------:R-:W-:Y:S02]  /*4cf0*/  IMAD.MOV.U32 R124, RZ, RZ, R127 ;  /* 0x000000ffff7c7224 */ /* 0x000fe400078e007f */
.L_x_43108:
[----:B------:R-:W-:Y:S05]  /*4d00*/  BSYNC B0 ;  /* 0x0000000000007941 */ /* 0x000fea0003800000 */
.L_x_43106:
        /* <DEDUP_REMOVED lines=11> */
.L_x_43110:
[----:B------:R-:W-:Y:S01]  /*4dc0*/  MOV R4, R7 ;  /* 0x0000000700047202 */ /* 0x000fe20000000f00 */
[----:B------:R-:W-:Y:S02]  /*4dd0*/  IMAD.MOV.U32 R6, RZ, RZ, R9 ;  /* 0x000000ffff067224 */ /* 0x000fe400078e0009 */
[----:B------:R-:W-:Y:S02]  /*4de0*/  IMAD.MOV.U32 R93, RZ, RZ, R92 ;  /* 0x000000ffff5d7224 */ /* 0x000fe400078e005c */
[----:B------:R-:W-:Y:S02]  /*4df0*/  IMAD.MOV.U32 R127, RZ, RZ, R126 ;  /* 0x000000ffff7f7224 */ /* 0x000fe400078e007e */
.L_x_43111:
[----:B------:R-:W-:Y:S05]  /*4e00*/  BSYNC B0 ;  /* 0x0000000000007941 */ /* 0x000fea0003800000 */
.L_x_43109:
        /* <DEDUP_REMOVED lines=11> */
.L_x_43113:
[----:B------:R-:W-:Y:S01]  /*4ec0*/  MOV R7, R4 ;  /* 0x0000000400077202 */ /* 0x000fe20000000f00 */
[----:B------:R-:W-:Y:S02]  /*4ed0*/  IMAD.MOV.U32 R9, RZ, RZ, R6 ;  /* 0x000000ffff097224 */ /* 0x000fe400078e0006 */
[----:B------:R-:W-:Y:S02]  /*4ee0*/  IMAD.MOV.U32 R92, RZ, RZ, R95 ;  /* 0x000000ffff5c7224 */ /* 0x000fe400078e005f */
[----:B------:R-:W-:Y:S02]  /*4ef0*/  IMAD.MOV.U32 R126, RZ, RZ, R129 ;  /* 0x000000ffff7e7224 */ /* 0x000fe400078e0081 */
.L_x_43114:
[----:B------:R-:W-:Y:S05]  /*4f00*/  BSYNC B0 ;  /* 0x0000000000007941 */ /* 0x000fea0003800000 */
.L_x_43112:
        /* <DEDUP_REMOVED lines=11> */
.L_x_43116:
[----:B------:R-:W-:Y:S01]  /*4fc0*/  MOV R4, R7 ;  /* 0x0000000700047202 */ /* 0x000fe20000000f00 */
[----:B------:R-:W-:Y:S02]  /*4fd0*/  IMAD.MOV.U32 R6, RZ, RZ, R9 ;  /* 0x000000ffff067224 */ /* 0x000fe400078e0009 */
[----:B------:R-:W-:Y:S02]  /*4fe0*/  IMAD.MOV.U32 R95, RZ, RZ, R94 ;  /* 0x000000ffff5f7224 */ /* 0x000fe400078e005e */
[----:B------:R-:W-:Y:S02]  /*4ff0*/  IMAD.MOV.U32 R129, RZ, RZ, R128 ;  /* 0x000000ffff817224 */ /* 0x000fe400078e0080 */
.L_x_43117:
[----:B------:R-:W-:Y:S05]  /*5000*/  BSYNC B0 ;  /* 0x0000000000007941 */ /* 0x000fea0003800000 */
.L_x_43115:
        /* <DEDUP_REMOVED lines=11> */
.L_x_43119:
[----:B------:R-:W-:Y:S01]  /*50c0*/  MOV R7, R4 ;  /* 0x0000000400077202 */ /* 0x000fe20000000f00 */
[----:B------:R-:W-:Y:S02]  /*50d0*/  IMAD.MOV.U32 R9, RZ, RZ, R6 ;  /* 0x000000ffff097224 */ /* 0x000fe400078e0006 */
[----:B------:R-:W-:Y:S02]  /*50e0*/  IMAD.MOV.U32 R94, RZ, RZ, R97 ;  /* 0x000000ffff5e7224 */ /* 0x000fe400078e0061 */
[----:B------:R-:W-:Y:S02]  /*50f0*/  IMAD.MOV.U32 R128, RZ, RZ, R131 ;  /* 0x000000ffff807224 */ /* 0x000fe400078e0083 */
.L_x_43120:
[----:B------:R-:W-:Y:S05]  /*5100*/  BSYNC B0 ;  /* 0x0000000000007941 */ /* 0x000fea0003800000 */
.L_x_43118:
        /* <DEDUP_REMOVED lines=9> */
.L_x_43122:
[----:B------:R-:W-:Y:S01]  /*51a0*/  IMAD.MOV.U32 R97, RZ, RZ, R96 ;  /* 0x000000ffff617224 */ /* 0x000fe200078e0060 */
[----:B------:R-:W-:Y:S01]  /*51b0*/  MOV R96, R7 ;  /* 0x0000000700607202 */ /* 0x000fe20000000f00 */
[----:B------:R-:W-:Y:S02]  /*51c0*/  IMAD.MOV.U32 R131, RZ, RZ, R130 ;  /* 0x000000ffff837224 */ /* 0x000fe400078e0082 */
[----:B------:R-:W-:Y:S02]  /*51d0*/  IMAD.MOV.U32 R130, RZ, RZ, R9 ;  /* 0x000000ffff827224 */ /* 0x000fe400078e0009 */
.L_x_43123:
[----:B------:R-:W-:Y:S05]  /*51e0*/  BSYNC B0 ;  /* 0x0000000000007941 */ /* 0x000fea0003800000 */
.L_x_43121:
[----:B------:R-:W-:-:S04]  /*51f0*/  IADD3 R0, R0, 0x40, RZ ;  /* 0x0000004000007810 */ /* 0x000fc80007ffe0ff */
[----:B------:R-:W-:-:S13]  /*5200*/  ISETP.GE.AND P0, PT, R0, R5, PT ;  /* 0x000000050000720c */ /* 0x000fda0003f06270 */
[----:B------:R-:W-:Y:S01]  /*5210*/  @P0 CALL.REL.NOINC `(.L_x_43124) ;  /* 0x0000001000000944 */ /* 0x000fe20003c00000 */
[----:B------:R-:W-:Y:S05]  /*5220*/  BRA `(.L_x_43125) ;  /* 0xffffdf3000007947 */ /* 0x000fea000383ffff */
.L_x_43124:
[----:B------:R-:W-:Y:S05]  /*5230*/  BRA `(.L_x_43026) ;  /* 0x000024d000007947 */ /* 0x000fea0003800000 */
.L_x_43027:
[----:B------:R-:W-:Y:S01]  /*5240*/  HFMA2.MMA R99, -RZ, RZ, 0, 0 ;  /* 0x00000000ff637435 */ /* 0x000fe200000001ff */
[----:B------:R-:W-:Y:S01]  /*5250*/  IMAD R13, R11, c[0x0][0x180], RZ ;  /* 0x000060000b0d7a24 */ /* 0x000fe200078e02ff */
        /* <DEDUP_REMOVED lines=65> */
.L_x_43222:
        /* <DEDUP_REMOVED lines=23> */
.L_x_43127:
[----:B------:R-:W-:Y:S01]  /*57e0*/  MOV R3, R11 ;  /* 0x0000000b00037202 */ /* 0x000fe20000000f00 */
[----:B------:R-:W-:Y:S02]  /*57f0*/  IMAD.MOV.U32 R101, RZ, RZ, R0 ;  /* 0x000000ffff657224 */ /* 0x000fe400078e0000 */
.L_x_43128:
[----:B------:R-:W-:Y:S05]  /*5800*/  BSYNC B0 ;  /* 0x0000000000007941 */ /* 0x000fea0003800000 */
.L_x_43126:
        /* <DEDUP_REMOVED lines=9> */
.L_x_43130:
[----:B------:R-:W-:Y:S01]  /*58a0*/  MOV R4, R3 ;  /* 0x0000000300047202 */ /* 0x000fe20000000f00 */
[----:B------:R-:W-:Y:S02]  /*58b0*/  IMAD.MOV.U32 R6, RZ, RZ, R101 ;  /* 0x000000ffff067224 */ /* 0x000fe400078e0065 */
[----:B------:R-:W-:Y:S02]  /*58c0*/  IMAD.MOV.U32 R3, RZ, RZ, R2 ;  /* 0x000000ffff037224 */ /* 0x000fe400078e0002 */
[----:B------:R-:W-:Y:S02]  /*58d0*/  IMAD.MOV.U32 R101, RZ, RZ, R100 ;  /* 0x000000ffff657224 */ /* 0x000fe400078e0064 */
.L_x_43131:
[----:B------:R-:W-:Y:S05]  /*58e0*/  BSYNC B0 ;  /* 0x0000000000007941 */ /* 0x000fea0003800000 */
.L_x_43129:
        /* <DEDUP_REMOVED lines=11> */
.L_x_43133:
[----:B------:R-:W-:Y:S01]  /*59a0*/  MOV R7, R4 ;  /* 0x0000000400077202 */ /* 0x000fe20000000f00 */
[----:B------:R-:W-:Y:S02]  /*59b0*/  IMAD.MOV.U32 R9, RZ, RZ, R6 ;  /* 0x000000ffff097224 */ /* 0x000fe400078e0006 */
[----:B------:R-:W-:Y:S02]  /*59c0*/  IMAD.MOV.U32 R2, RZ, RZ, R69 ;  /* 0x000000ffff027224 */ /* 0x000fe400078e0045 */
[----:B------:R-:W-:Y:S02]  /*59d0*/  IMAD.MOV.U32 R100, RZ, RZ, R103 ;  /* 0x000000ffff647224 */ /* 0x000fe400078e0067 */
.L_x_43134:
[----:B------:R-:W-:Y:S05]  /*59e0*/  BSYNC B0 ;  /* 0x0000000000007941 */ /* 0x000fea0003800000 */
.L_x_43132:
        /* <DEDUP_REMOVED lines=11> */
.L_x_43136:
[----:B------:R-:W-:Y:S01]  /*5aa0*/  MOV R4, R7 ;  /* 0x0000000700047202 */ /* 0x000fe20000000f00 */
[----:B------:R-:W-:Y:S02]  /*5ab0*/  IMAD.MOV.U32 R6, RZ, RZ, R9 ;  /* 0x000000ffff067224 */ /* 0x000fe400078e0009 */
[----:B------:R-:W-:Y:S02]  /*5ac0*/  IMAD.MOV.U32 R69, RZ, RZ, R68 ;  /* 0x000000ffff457224 */ /* 0x000fe400078e0044 */
[----:B------:R-:W-:Y:S02]  /*5ad0*/  IMAD.MOV.U32 R103, RZ, RZ, R102 ;  /* 0x000000ffff677224 */ /* 0x000fe400078e0066 */
.L_x_43137:
[----:B------:R-:W-:Y:S05]  /*5ae0*/  BSYNC B0 ;  /* 0x0000000000007941 */ /* 0x000fea0003800000 */
.L_x_43135:
        /* <DEDUP_REMOVED lines=11> */
.L_x_43139:
[----:B------:R-:W-:Y:S01]  /*5ba0*/  MOV R7, R4 ;  /* 0x0000000400077202 */ /* 0x000fe20000000f00 */
[----:B------:R-:W-:Y:S02]  /*5bb0*/  IMAD.MOV.U32 R9, RZ, RZ, R6 ;  /* 0x000000ffff097224 */ /* 0x000fe400078e0006 */
[----:B------:R-:W-:Y:S02]  /*5bc0*/  IMAD.MOV.U32 R68, RZ, RZ, R71 ;  /* 0x000000ffff447224 */ /* 0x000fe400078e0047 */
[----:B------:R-:W-:Y:S02]  /*5bd0*/  IMAD.MOV.U32 R102, RZ, RZ, R105 ;  /* 0x000000ffff667224 */ /* 0x000fe400078e0069 */
.L_x_43140:
[----:B------:R-:W-:Y:S05]  /*5be0*/  BSYNC B0 ;  /* 0x0000000000007941 */ /* 0x000fea0003800000 */
.L_x_43138:
        /* <DEDUP_REMOVED lines=11> */
.L_x_43142:
[----:B------:R-:W-:Y:S01]  /*5ca0*/  MOV R4, R7 ;  /* 0x0000000700047202 */ /* 0x000fe20000000f00 */
[----:B------:R-:W-:Y:S02]  /*5cb0*/  IMAD.MOV.U32 R6, RZ, RZ, R9 ;  /* 0x000000ffff067224 */ /* 0x000fe400078e0009 */
[----:B------:R-:W-:Y:S02]  /*5cc0*/  IMAD.MOV.U32 R71, RZ, RZ, R70 ;  /* 0x000000ffff477224 */ /* 0x000fe400078e0046 */
[----:B------:R-:W-:Y:S02]  /*5cd0*/  IMAD.MOV.U32 R105, RZ, RZ, R104 ;  /* 0x000000ffff697224 */ /* 0x000fe400078e0068 */
.L_x_43143:
[----:B------:R-:W-:Y:S05]  /*5ce0*/  BSYNC B0 ;  /* 0x0000000000007941 */ /* 0x000fea0003800000 */
.L_x_43141:
        /* <DEDUP_REMOVED lines=11> */
.L_x_43145:
[----:B------:R-:W-:Y:S01]  /*5da0*/  MOV R7, R4 ;  /* 0x0000000400077202 */ /* 0x000fe20000000f00 */
[----:B------:R-:W-:Y:S02]  /*5db0*/  IMAD.MOV.U32 R9, RZ, RZ, R6 ;  /* 0x000000ffff097224 */ /* 0x000fe400078e0006 */
[----:B------:R-:W-:Y:S02]  /*5dc0*/  IMAD.MOV.U32 R70, RZ, RZ, R73 ;  /* 0x000000ffff467224 */ /* 0x000fe400078e0049 */
[----:B------:R-:W-:Y:S02]  /*5dd0*/  IMAD.MOV.U32 R104, RZ, RZ, R107 ;  /* 0x000000ffff687224 */ /* 0x000fe400078e006b */
.L_x_43146:
[----:B------:R-:W-:Y:S05]  /*5de0*/  BSYNC B0 ;  /* 0x0000000000007941 */ /* 0x000fea0003800000 */
.L_x_43144:
        /* <DEDUP_REMOVED lines=11> */
.L_x_43148:
[----:B------:R-:W-:Y:S01]  /*5ea0*/  MOV R4, R7 ;  /* 0x0000000700047202 */ /* 0x000fe20000000f00 */
[----:B------:R-:W-:Y:S02]  /*5eb0*/  IMAD.MOV.U32 R6, RZ, RZ, R9 ;  /* 0x000000ffff067224 */ /* 0x000fe400078e0009 */
[----:B------:R-:W-:Y:S02]  /*5ec0*/  IMAD.MOV.U32 R73, RZ, RZ, R72 ;  /* 0x000000ffff497224 */ /* 0x000fe400078e0048 */
[----:B------:R-:W-:Y:S02]  /*5ed0*/  IMAD.MOV.U32 R107, RZ, RZ, R106 ;  /* 0x000000ffff6b7224 */ /* 0x000fe400078e006a */
.L_x_43149:
[----:B------:R-:W-:Y:S05]  /*5ee0*/  BSYNC B0 ;  /* 0x0000000000007941 */ /* 0x000fea0003800000 */
.L_x_43147:
        /* <DEDUP_REMOVED lines=11> */
.L_x_43151:
[----:B------:R-:W-:Y:S01]  /*5fa0*/  MOV R7, R4 ;  /* 0x0000000400077202 */ /* 0x000fe20000000f00 */
[----:B------:R-:W-:Y:S02]  /*5fb0*/  IMAD.MOV.U32 R9, RZ, RZ, R6 ;  /* 0x000000ffff097224 */ /* 0x000fe400078e0006 */
[----:B------:R-:W-:Y:S02]  /*5fc0*/  IMAD.MOV.U32 R72, RZ, RZ, R75 ;  /* 0x000000ffff487224 */ /* 0x000fe400078e004b */
[----:B------:R-:W-:Y:S02]  /*5fd0*/  IMAD.MOV.U32 R106, RZ, RZ, R109 ;  /* 0x000000ffff6a7224 */ /* 0x000fe400078e006d */
.L_x_43152:
[----:B------:R-:W-:Y:S05]  /*5fe0*/  BSYNC B0 ;  /* 0x0000000000007941 */ /* 0x000fea0003800000 */
.L_x_43150:
        /* <DEDUP_REMOVED lines=11> */
.L_x_43154:
[----:B------:R-:W-:Y:S01]  /*60a0*/  MOV R4, R7 ;  /* 0x0000000700047202 */ /* 0x000fe20000000f00 */
[----:B------:R-:W-:Y:S02]  /*60b0*/  IMAD.MOV.U32 R6, RZ, RZ, R9 ;  /* 0x000000ffff067224 */ /* 0x000fe400078e0009 */
[----:B------:R-:W-:Y:S02]  /*60c0*/  IMAD.MOV.U32 R75, RZ, RZ, R74 ;  /* 0x000000ffff4b7224 */ /* 0x000fe400078e004a */
[----:B------:R-:W-:Y:S02]  /*60d0*/  IMAD.MOV.U32 R109, RZ, RZ, R108 ;  /* 0x000000ffff6d7224 */ /* 0x000fe400078e006c */
.L_x_43155:
[----:B------:R-:W-:Y:S05]  /*60e0*/  BSYNC B0 ;  /* 0x0000000000007941 */ /* 0x000fea0003800000 */
.L_x_43153:
        /* <DEDUP_REMOVED lines=11> */
.L_x_43157:
[----:B------:R-:W-:Y:S01]  /*61a0*/  MOV R7, R4 ;  /* 0x0000000400077202 */ /* 0x000fe20000000f00 */
[----:B------:R-:W-:Y:S02]  /*61b0*/  IMAD.MOV.U32 R9, RZ, RZ, R6 ;  /* 0x000000ffff097224 */ /* 0x000fe400078e0006 */
[----:B------:R-:W-:Y:S02]  /*61c0*/  IMAD.MOV.U32 R74, RZ, RZ, R77 ;  /* 0x000000ffff4a7224 */ /* 0x000fe400078e004d */
[----:B------:R-:W-:Y:S02]  /*61d0*/  IMAD.MOV.U32 R108, RZ, RZ, R111 ;  /* 0x000000ffff6c7224 */ /* 0x000fe400078e006f */
.L_x_43158:
[----:B------:R-:W-:Y:S05]  /*61e0*/  BSYNC B0 ;  /* 0x0000000000007941 */ /* 0x000fea0003800000 */
.L_x_43156:
        /* <DEDUP_REMOVED lines=11> */
.L_x_43160:
[----:B------:R-:W-:Y:S01]  /*62a0*/  MOV R4, R7 ;  /* 0x0000000700047202 */ /* 0x000fe20000000f00 */
[----:B------:R-:W-:Y:S02]  /*62b0*/  IMAD.MOV.U32 R6, RZ, RZ, R9 ;  /* 0x000000ffff067224 */ /* 0x000fe400078e0009 */
[----:B------:R-:W-:Y:S02]  /*62c0*/  IMAD.MOV.U32 R77, RZ, RZ, R76 ;  /* 0x000000ffff4d7224 */ /* 0x000fe400078e004c */
[----:B------:R-:W-:Y:S02]  /*62d0*/  IMAD.MOV.U32 R111, RZ, RZ, R110 ;  /* 0x000000ffff6f7224 */ /* 0x000fe400078e006e */
.L_x_43161:
[----:B------:R-:W-:Y:S05]  /*62e0*/  BSYNC B0 ;  /* 0x0000000000007941 */ /* 0x000fea0003800000 */
.L_x_43159:
        /* <DEDUP_REMOVED lines=11> */
.L_x_43163:
[----:B------:R-:W-:Y:S01]  /*63a0*/  MOV R7, R4 ;  /* 0x0000000400077202 */ /* 0x000fe20000000f00 */
[----:B------:R-:W-:Y:S02]  /*63b0*/  IMAD.MOV.U32 R9, RZ, RZ, R6 ;  /* 0x000000ffff097224 */ /* 0x000fe400078e0006 */
[----:B------:R-:W-:Y:S02]  /*63c0*/  IMAD.MOV.U32 R76, RZ, RZ, R79 ;  /* 0x000000ffff4c7224 */ /* 0x000fe400078e004f */
[----:B------:R-:W-:Y:S02]  /*63d0*/  IMAD.MOV.U32 R110, RZ, RZ, R113 ;  /* 0x000000ffff6e7224 */ /* 0x000fe400078e0071 */
.L_x_43164:
[----:B------:R-:W-:Y:S05]  /*63e0*/  BSYNC B0 ;  /* 0x0000000000007941 */ /* 0x000fea0003800000 */
.L_x_43162:
        /* <DEDUP_REMOVED lines=11> */
.L_x_43166:
[----:B------:R-:W-:Y:S01]  /*64a0*/  MOV R4, R7 ;  /* 0x0000000700047202 */ /* 0x000fe20000000f00 */
[----:B------:R-:W-:Y:S02]  /*64b0*/  IMAD.MOV.U32 R6, RZ, RZ, R9 ;  /* 0x000000ffff067224 */ /* 0x000fe400078e0009 */
[----:B------:R-:W-:Y:S02]  /*64c0*/  IMAD.MOV.U32 R79, RZ, RZ, R78 ;  /* 0x000000ffff4f7224 */ /* 0x000fe400078e004e */
[----:B------:R-:W-:Y:S02]  /*64d0*/  IMAD.MOV.U32 R113, RZ, RZ, R112 ;  /* 0x000000ffff717224 */ /* 0x000fe400078e0070 */
.L_x_43167:
[----:B------:R-:W-:Y:S05]  /*64e0*/  BSYNC B0 ;  /* 0x0000000000007941 */ /* 0x000fea0003800000 */
.L_x_43165:
        /* <DEDUP_REMOVED lines=11> */
.L_x_43169:
[----:B------:R-:W-:Y:S01]  /*65a0*/  MOV R7, R4 ;  /* 0x0000000400077202 */ /* 0x000fe20000000f00 */
[----:B------:R-:W-:Y:S02]  /*65b0*/  IMAD.MOV.U32 R9, RZ, RZ, R6 ;  /* 0x000000ffff097224 */ /* 0x000fe400078e0006 */
[----:B------:R-:W-:Y:S02]  /*65c0*/  IMAD.MOV.U32 R78, RZ, RZ, R81 ;  /* 0x000000ffff4e7224 */ /* 0x000fe400078e0051 */
[----:B------:R-:W-:Y:S02]  /*65d0*/  IMAD.MOV.U32 R112, RZ, RZ, R115 ;  /* 0x000000ffff707224 */ /* 0x000fe400078e0073 */
.L_x_43170:
[----:B------:R-:W-:Y:S05]  /*65e0*/  BSYNC B0 ;  /* 0x0000000000007941 */ /* 0x000fea0003800000 */
.L_x_43168:
        /* <DEDUP_REMOVED lines=11> */
.L_x_43172:
[----:B------:R-:W-:Y:S01]  /*66a0*/  MOV R4, R7 ;  /* 0x0000000700047202 */ /* 0x000fe20000000f00 */
[----:B------:R-:W-:Y:S02]  /*66b0*/  IMAD.MOV.U32 R6, RZ, RZ, R9 ;  /* 0x000000ffff067224 */ /* 0x000fe400078e0009 */
[----:B------:R-:W-:Y:S02]  /*66c0*/  IMAD.MOV.U32 R81, RZ, RZ, R80 ;  /* 0x000000ffff517224 */ /* 0x000fe400078e0050 */
[----:B------:R-:W-:Y:S02]  /*66d0*/  IMAD.MOV.U32 R115, RZ, RZ, R114 ;  /* 0x000000ffff737224 */ /* 0x000fe400078e0072 */
.L_x_43173:
[----:B------:R-:W-:Y:S05]  /*66e0*/  BSYNC B0 ;  /* 0x0000000000007941 */ /* 0x000fea0003800000 */
.L_x_43171:
        /* <DEDUP_REMOVED lines=11> */
.L_x_43175:
[----:B------:R-:W-:Y:S01]  /*67a0*/  MOV R7, R4 ;  /* 0x0000000400077202 */ /* 0x000fe20000000f00 */
[----:B------:R-:W-:Y:S02]  /*67b0*/  IMAD.MOV.U32 R9, RZ, RZ, R6 ;  /* 0x000000ffff097224 */ /* 0x000fe400078e0006 */
[----:B------:R-:W-:Y:S02]  /*67c0*/  IMAD.MOV.U32 R80, RZ, RZ, R83 ;  /* 0x000000ffff507224 */ /* 0x000fe400078e0053 */
[----:B------:R-:W-:Y:S02]  /*67d0*/  IMAD.MOV.U32 R114, RZ, RZ, R117 ;  /* 0x000000ffff727224 */ /* 0x000fe400078e0075 */
.L_x_43176:
[----:B------:R-:W-:Y:S05]  /*67e0*/  BSYNC B0 ;  /* 0x0000000000007941 */ /* 0x000fea0003800000 */
.L_x_43174:
        /* <DEDUP_REMOVED lines=11> */
.L_x_43178:
[----:B------:R-:W-:Y:S01]  /*68a0*/  MOV R4, R7 ;  /* 0x0000000700047202 */ /* 0x000fe20000000f00 */
[----:B------:R-:W-:Y:S02]  /*68b0*/  IMAD.MOV.U32 R6, RZ, RZ, R9 ;  /* 0x000000ffff067224 */ /* 0x000fe400078e0009 */
[----:B------:R-:W-:Y:S02]  /*68c0*/  IMAD.MOV.U32 R83, RZ, RZ, R82 ;  /* 0x000000ffff537224 */ /* 0x000fe400078e0052 */
[----:B------:R-:W-:Y:S02]  /*68d0*/  IMAD.MOV.U32 R117, RZ, RZ, R116 ;  /* 0x000000ffff757224 */ /* 0x000fe400078e0074 */
.L_x_43179:
[----:B------:R-:W-:Y:S05]  /*68e0*/  BSYNC B0 ;  /* 0x0000000000007941 */ /* 0x000fea0003800000 */
.L_x_43177:
        /* <DEDUP_REMOVED lines=11> */
.L_x_43181:
[----:B------:R-:W-:Y:S01]  /*69a0*/  MOV R7, R4 ;  /* 0x0000000400077202 */ /* 0x000fe20000000f00 */
[----:B------:R-:W-:Y:S02]  /*69b0*/  IMAD.MOV.U32 R9, RZ, RZ, R6 ;  /* 0x000000ffff097224 */ /* 0x000fe400078e0006 */
[----:B------:R-:W-:Y:S02]  /*69c0*/  IMAD.MOV.U32 R82, RZ, RZ, R85 ;  /* 0x000000ffff527224 */ /* 0x000fe400078e0055 */
[----:B------:R-:W-:Y:S02]  /*69d0*/  IMAD.MOV.U32 R116, RZ, RZ, R119 ;  /* 0x000000ffff747224 */ /* 0x000fe400078e0077 */
.L_x_43182:
[----:B------:R-:W-:Y:S05]  /*69e0*/  BSYNC B0 ;  /* 0x0000000000007941 */ /* 0x000fea0003800000 */
.L_x_43180:
        /* <DEDUP_REMOVED lines=11> */
.L_x_43184:
[----:B------:R-:W-:Y:S01]  /*6aa0*/  MOV R4, R7 ;  /* 0x0000000700047202 */ /* 0x000fe20000000f00 */
[----:B------:R-:W-:Y:S02]  /*6ab0*/  IMAD.MOV.U32 R6, RZ, RZ, R9 ;  /* 0x000000ffff067224 */ /* 0x000fe400078e0009 */
[----:B------:R-:W-:Y:S02]  /*6ac0*/  IMAD.MOV.U32 R85, RZ, RZ, R84 ;  /* 0x000000ffff557224 */ /* 0x000fe400078e0054 */
[----:B------:R-:W-:Y:S02]  /*6ad0*/  IMAD.MOV.U32 R119, RZ, RZ, R118 ;  /* 0x000000ffff777224 */ /* 0x000fe400078e0076 */
.L_x_43185:
[----:B------:R-:W-:Y:S05]  /*6ae0*/  BSYNC B0 ;  /* 0x0000000000007941 */ /* 0x000fea0003800000 */
.L_x_43183:
        /* <DEDUP_REMOVED lines=11> */
.L_x_43187:
[----:B------:R-:W-:Y:S01]  /*6ba0*/  MOV R7, R4 ;  /* 0x0000000400077202 */ /* 0x000fe20000000f00 */
[----:B------:R-:W-:Y:S02]  /*6bb0*/  IMAD.MOV.U32 R9, RZ, RZ, R6 ;  /* 0x000000ffff097224 */ /* 0x000fe400078e0006 */
[----:B------:R-:W-:Y:S02]  /*6bc0*/  IMAD.MOV.U32 R84, RZ, RZ, R87 ;  /* 0x000000ffff547224 */ /* 0x000fe400078e0057 */
[----:B------:R-:W-:Y:S02]  /*6bd0*/  IMAD.MOV.U32 R118, RZ, RZ, R121 ;  /* 0x000000ffff767224 */ /* 0x000fe400078e0079 */
.L_x_43188:
[----:B------:R-:W-:Y:S05]  /*6be0*/  BSYNC B0 ;  /* 0x0000000000007941 */ /* 0x000fea0003800000 */
.L_x_43186:
        /* <DEDUP_REMOVED lines=11> */
.L_x_43190:
[----:B------:R-:W-:Y:S01]  /*6ca0*/  MOV R4, R7 ;  /* 0x0000000700047202 */ /* 0x000fe20000000f00 */
[----:B------:R-:W-:Y:S02]  /*6cb0*/  IMAD.MOV.U32 R6, RZ, RZ, R9 ;  /* 0x000000ffff067224 */ /* 0x000fe400078e0009 */
[----:B------:R-:W-:Y:S02]  /*6cc0*/  IMAD.MOV.U32 R87, RZ, RZ, R86 ;  /* 0x000000ffff577224 */ /* 0x000fe400078e0056 */
[----:B------:R-:W-:Y:S02]  /*6cd0*/  IMAD.MOV.U32 R121, RZ, RZ, R120 ;  /* 0x000000ffff797224 */ /* 0x000fe400078e0078 */
.L_x_43191:
[----:B------:R-:W-:Y:S05]  /*6ce0*/  BSYNC B0 ;  /* 0x0000000000007941 */ /* 0x000fea0003800000 */
.L_x_43189:
        /* <DEDUP_REMOVED lines=11> */
.L_x_43193:
[----:B------:R-:W-:Y:S01]  /*6da0*/  MOV R7, R4 ;  /* 0x0000000400077202 */ /* 0x000fe20000000f00 */
[----:B------:R-:W-:Y:S02]  /*6db0*/  IMAD.MOV.U32 R9, RZ, RZ, R6 ;  /* 0x000000ffff097224 */ /* 0x000fe400078e0006 */
[----:B------:R-:W-:Y:S02]  /*6dc0*/  IMAD.MOV.U32 R86, RZ, RZ, R89 ;  /* 0x000000ffff567224 */ /* 0x000fe400078e0059 */
[----:B------:R-:W-:Y:S02]  /*6dd0*/  IMAD.MOV.U32 R120, RZ, RZ, R123 ;  /* 0x000000ffff787224 */ /* 0x000fe400078e007b */
.L_x_43194:
[----:B------:R-:W-:Y:S05]  /*6de0*/  BSYNC B0 ;  /* 0x0000000000007941 */ /* 0x000fea0003800000 */
.L_x_43192:
        /* <DEDUP_REMOVED lines=11> */
.L_x_43196:
[----:B------:R-:W-:Y:S01]  /*6ea0*/  MOV R4, R7 ;  /* 0x0000000700047202 */ /* 0x000fe20000000f00 */
[----:B------:R-:W-:Y:S02]  /*6eb0*/  IMAD.MOV.U32 R6, RZ, RZ, R9 ;  /* 0x000000ffff067224 */ /* 0x000fe400078e0009 */
[----:B------:R-:W-:Y:S02]  /*6ec0*/  IMAD.MOV.U32 R89, RZ, RZ, R88 ;  /* 0x000000ffff597224 */ /* 0x000fe400078e0058 */
[----:B------:R-:W-:Y:S02]  /*6ed0*/  IMAD.MOV.U32 R123, RZ, RZ, R122 ;  /* 0x000000ffff7b7224 */ /* 0x000fe400078e007a */
.L_x_43197:
[----:B------:R-:W-:Y:S05]  /*6ee0*/  BSYNC B0 ;  /* 0x0000000000007941 */ /* 0x000fea0003800000 */
.L_x_43195:
        /* <DEDUP_REMOVED lines=11> */
.L_x_43199:
[----:B------:R-:W-:Y:S01]  /*6fa0*/  MOV R7, R4 ;  /* 0x0000000400077202 */ /* 0x000fe20000000f00 */
[----:B------:R-:W-:Y:S02]  /*6fb0*/  IMAD.MOV.U32 R9, RZ, RZ, R6 ;  /* 0x000000ffff097224 */ /* 0x000fe400078e0006 */
[----:B------:R-:W-:Y:S02]  /*6fc0*/  IMAD.MOV.U32 R88, RZ, RZ, R91 ;  /* 0x000000ffff587224 */ /* 0x000fe400078e005b */
[----:B------:R-:W-:Y:S02]  /*6fd0*/  IMAD.MOV.U32 R122, RZ, RZ, R125 ;  /* 0x000000ffff7a7224 */ /* 0x000fe400078e007d */
.L_x_43200:
[----:B------:R-:W-:Y:S05]  /*6fe0*/  BSYNC B0 ;  /* 0x0000000000007941 */ /* 0x000fea0003800000 */
.L_x_43198:
        /* <DEDUP_REMOVED lines=11> */
.L_x_43202:
[----:B------:R-:W-:Y:S01]  /*70a0*/  MOV R4, R7 ;  /* 0x0000000700047202 */ /* 0x000fe20000000f00 */
[----:B------:R-:W-:Y:S02]  /*70b0*/  IMAD.MOV.U32 R6, RZ, RZ, R9 ;  /* 0x000000ffff067224 */ /* 0x000fe400078e0009 */
[----:B------:R-:W-:Y:S02]  /*70c0*/  IMAD.MOV.U32 R91, RZ, RZ, R90 ;  /* 0x000000ffff5b7224 */ /* 0x000fe400078e005a */
[----:B------:R-:W-:Y:S02]  /*70d0*/  IMAD.MOV.U32 R125, RZ, RZ, R124 ;  /* 0x000000ffff7d7224 */ /* 0x000fe400078e007c */
.L_x_43203:
[----:B------:R-:W-:Y:S05]  /*70e0*/  BSYNC B0 ;  /* 0x0000000000007941 */ /* 0x000fea0003800000 */
.L_x_43201:
        /* <DEDUP_REMOVED lines=11> */
.L_x_43205:
[----:B------:R-:W-:Y:S01]  /*71a0*/  MOV R7, R4 ;  /* 0x0000000400077202 */ /* 0x000fe20000000f00 */
[----:B------:R-:W-:Y:S02]  /*71b0*/  IMAD.MOV.U32 R9, RZ, RZ, R6 ;  /* 0x000000ffff097224 */ /* 0x000fe400078e0006 */
[----:B------:R-:W-:Y:S02]  /*71c0*/  IMAD.MOV.U32 R90, RZ, RZ, R93 ;  /* 0x000000ffff5a7224 */ /* 0x000fe400078e005d */
[----:B------:R-:W-:Y:S02]  /*71d0*/  IMAD.MOV.U32 R124, RZ, RZ, R127 ;  /* 0x000000ffff7c7224 */ /* 0x000fe400078e007f */
.L_x_43206:
[----:B------:R-:W-:Y:S05]  /*71e0*/  BSYNC B0 ;  /* 0x0000000000007941 */ /* 0x000fea0003800000 */
.L_x_43204:
        /* <DEDUP_REMOVED lines=11> */
.L_x_43208:
[----:B------:R-:W-:Y:S01]  /*72a0*/  MOV R4, R7 ;  /* 0x0000000700047202 */ /* 0x000fe20000000f00 */
[----:B------:R-:W-:Y:S02]  /*72b0*/  IMAD.MOV.U32 R6, RZ, RZ, R9 ;  /* 0x000000ffff067224 */ /* 0x000fe400078e0009 */
[----:B------:R-:W-:Y:S02]  /*72c0*/  IMAD.MOV.U32 R93, RZ, RZ, R92 ;  /* 0x000000ffff5d7224 */ /* 0x000fe400078e005c */
[----:B------:R-:W-:Y:S02]  /*72d0*/  IMAD.MOV.U32 R127, RZ, RZ, R126 ;  /* 0x000000ffff7f7224 */ /* 0x000fe400078e007e */
.L_x_43209:
[----:B------:R-:W-:Y:S05]  /*72e0*/  BSYNC B0 ;  /* 0x0000000000007941 */ /* 0x000fea0003800000 */
.L_x_43207:
        /* <DEDUP_REMOVED lines=11> */
.L_x_43211:
[----:B------:R-:W-:Y:S01]  /*73a0*/  MOV R7, R4 ;  /* 0x0000000400077202 */ /* 0x000fe20000000f00 */
[----:B------:R-:W-:Y:S02]  /*73b0*/  IMAD.MOV.U32 R9, RZ, RZ, R6 ;  /* 0x000000ffff097224 */ /* 0x000fe400078e0006 */
[----:B------:R-:W-:Y:S02]  /*73c0*/  IMAD.MOV.U32 R92, RZ, RZ, R95 ;  /* 0x000000ffff5c7224 */ /* 0x000fe400078e005f */
[----:B------:R-:W-:Y:S02]  /*73d0*/  IMAD.MOV.U32 R126, RZ, RZ, R129 ;  /* 0x000000ffff7e7224 */ /* 0x000fe400078e0081 */
.L_x_43212:
[----:B------:R-:W-:Y:S05]  /*73e0*/  BSYNC B0 ;  /* 0x0000000000007941 */ /* 0x000fea0003800000 */
.L_x_43210:
        /* <DEDUP_REMOVED lines=11> */
.L_x_43214:
[----:B------:R-:W-:Y:S01]  /*74a0*/  MOV R4, R7 ;  /* 0x0000000700047202 */ /* 0x000fe20000000f00 */
[----:B------:R-:W-:Y:S02]  /*74b0*/  IMAD.MOV.U32 R6, RZ, RZ, R9 ;  /* 0x000000ffff067224 */ /* 0x000fe400078e0009 */
[----:B------:R-:W-:Y:S02]  /*74c0*/  IMAD.MOV.U32 R95, RZ, RZ, R94 ;  /* 0x000000ffff5f7224 */ /* 0x000fe400078e005e */
[----:B------:R-:W-:Y:S02]  /*74d0*/  IMAD.MOV.U32 R129, RZ, RZ, R128 ;  /* 0x000000ffff817224 */ /* 0x000fe400078e0080 */
.L_x_43215:
[----:B------:R-:W-:Y:S05]  /*74e0*/  BSYNC B0 ;  /* 0x0000000000007941 */ /* 0x000fea0003800000 */
.L_x_43213:
        /* <DEDUP_REMOVED lines=11> */
.L_x_43217:
[----:B------:R-:W-:Y:S01]  /*75a0*/  MOV R7, R4 ;  /* 0x0000000400077202 */ /* 0x000fe20000000f00 */
[----:B------:R-:W-:Y:S02]  /*75b0*/  IMAD.MOV.U32 R9, RZ, RZ, R6 ;  /* 0x000000ffff097224 */ /* 0x000fe400078e0006 */
[----:B------:R-:W-:Y:S02]  /*75c0*/  IMAD.MOV.U32 R94, RZ, RZ, R97 ;  /* 0x000000ffff5e7224 */ /* 0x000fe400078e0061 */
[----:B------:R-:W-:Y:S02]  /*75d0*/  IMAD.MOV.U32 R128, RZ, RZ, R131 ;  /* 0x000000ffff807224 */ /* 0x000fe400078e0083 */
.L_x_43218:
[----:B------:R-:W-:Y:S05]  /*75e0*/  BSYNC B0 ;  /* 0x0000000000007941 */ /* 0x000fea0003800000 */
.L_x_43216:
        /* <DEDUP_REMOVED lines=9> */
.L_x_43220:
[----:B------:R-:W-:Y:S01]  /*7680*/  IMAD.MOV.U32 R97, RZ, RZ, R96 ;  /* 0x000000ffff617224 */ /* 0x000fe200078e0060 */
[----:B------:R-:W-:Y:S01]  /*7690*/  MOV R96, R7 ;  /* 0x0000000700607202 */ /* 0x000fe20000000f00 */
[----:B------:R-:W-:Y:S02]  /*76a0*/  IMAD.MOV.U32 R131, RZ, RZ, R130 ;  /* 0x000000ffff837224 */ /* 0x000fe400078e0082 */
[----:B------:R-:W-:Y:S02]  /*76b0*/  IMAD.MOV.U32 R130, RZ, RZ, R9 ;  /* 0x000000ffff827224 */ /* 0x000fe400078e0009 */
.L_x_43221:
[----:B------:R-:W-:Y:S05]  /*76c0*/  BSYNC B0 ;  /* 0x0000000000007941 */ /* 0x000fea0003800000 */
.L_x_43219:
[----:B------:R-:W-:-:S04]  /*76d0*/  IADD3 R0, R0, 0x40, RZ ;  /* 0x0000004000007810 */ /* 0x000fc80007ffe0ff */
[----:B------:R-:W-:-:S13]  /*76e0*/  ISETP.GE.AND P0, PT, R0, R5, PT ;  /* 0x000000050000720c */ /* 0x000fda0003f06270 */
[----:B------:R-:W-:Y:S01]  /*76f0*/  @P0 CALL.REL.NOINC `(.L_x_43026) ;  /* 0x0000001000000944 */ /* 0x000fe20003c00000 */
[----:B------:R-:W-:Y:S05]  /*7700*/  BRA `(.L_x_43222) ;  /* 0xffffdf6000007947 */ /* 0x000fea000383ffff */
.L_x_43026:
[----:B------:R-:W-:Y:S05]  /*7710*/  BSYNC B1 ;  /* 0x0000000000017941 */ /* 0x000fea0003800000 */
.L_x_42925:
        /* <DEDUP_REMOVED lines=104> */
[----:B0-----:R-:W-:-:S03]  /*7da0*/  IMAD.MOV.U32 R6, RZ, RZ, RZ ;  /* 0x000000ffff067224 */ /* 0x001fc600078e00ff */
[----:B------:R-:W-:Y:S02]  /*7db0*/  FSEL R11, R98, R48, P0 ;  /* 0x00000030620b7208 */ /* 0x000fe40000000000 */
[----:B------:R-:W-:Y:S02]  /*7dc0*/  FSEL R48, R48, R98, P0 ;  /* 0x0000006230307208 */ /* 0x000fe40000000000 */
[----:B------:R-:W-:Y:S02]  /*7dd0*/  FSEL R4, R49, R99, P0 ;  /* 0x0000006331047208 */ /* 0x000fe40000000000 */
[----:B------:R-:W-:Y:S01]  /*7de0*/  FSEL R99, R99, R49, P0 ;  /* 0x0000003163637208 */ /* 0x000fe20000000000 */
[----:B------:R-:W-:-:S04]  /*7df0*/  FADD.FTZ R48, -R11, R48 ;  /* 0x000000300b307221 */ /* 0x000fc80000010100 */
[----:B------:R-:W-:-:S04]  /*7e00*/  FMUL.FTZ R48, R48, 1.4426950216293334961 ;  /* 0x3fb8aa3b30307820 */ /* 0x000fc80000410000 */
[----:B------:R-:W0:Y:S02]  /*7e10*/  MUFU.EX2 R5, R48 ;  /* 0x0000003000057308 */ /* 0x000e240000000800 */
[----:B0-----:R-:W-:Y:S02]  /*7e20*/  FMUL.FTZ R12, R4, R5 ;  /* 0x00000005040c7220 */ /* 0x001fe40000410000 */
[----:B------:R-:W-:-:S05]  /*7e30*/  IMAD.MOV.U32 R4, RZ, RZ, R1 ;  /* 0x000000ffff047224 */ /* 0x000fca00078e0001 */
.L_x_43319:
        /* <DEDUP_REMOVED lines=20> */
.L_x_43226:
[----:B------:R-:W-:Y:S01]  /*7f80*/  MOV R8, R101 ;  /* 0x0000006500087202 */ /* 0x000fe20000000f00 */
[----:B------:R-:W-:Y:S02]  /*7f90*/  IMAD.MOV.U32 R10, RZ, RZ, R3 ;  /* 0x000000ffff0a7224 */ /* 0x000fe400078e0003 */
[----:B------:R-:W-:Y:S02]  /*7fa0*/  IMAD.MOV.U32 R101, RZ, RZ, R100 ;  /* 0x000000ffff657224 */ /* 0x000fe400078e0064 */
[----:B------:R-:W-:Y:S02]  /*7fb0*/  IMAD.MOV.U32 R3, RZ, RZ, R2 ;  /* 0x000000ffff037224 */ /* 0x000fe400078e0002 */
.L_x_43227:
[----:B------:R-:W-:Y:S05]  /*7fc0*/  BSYNC B1 ;  /* 0x0000000000017941 */ /* 0x000fea0003800000 */
.L_x_43225:
        /* <DEDUP_REMOVED lines=11> */
.L_x_43229:
[----:B------:R-:W-:Y:S01]  /*8080*/  MOV R5, R8 ;  /* 0x0000000800057202 */ /* 0x000fe20000000f00 */
[----:B------:R-:W-:Y:S02]  /*8090*/  IMAD.MOV.U32 R7, RZ, RZ, R10 ;  /* 0x000000ffff077224 */ /* 0x000fe400078e000a */
[----:B------:R-:W-:Y:S02]  /*80a0*/  IMAD.MOV.U32 R100, RZ, RZ, R103 ;  /* 0x000000ffff647224 */ /* 0x000fe400078e0067 */
[----:B------:R-:W-:Y:S02]  /*80b0*/  IMAD.MOV.U32 R2, RZ, RZ, R69 ;  /* 0x000000ffff027224 */ /* 0x000fe400078e0045 */
.L_x_43230:
[----:B------:R-:W-:Y:S05]  /*80c0*/  BSYNC B1 ;  /* 0x0000000000017941 */ /* 0x000fea0003800000 */
.L_x_43228:
        /* <DEDUP_REMOVED lines=11> */
.L_x_43232:
[----:B------:R-:W-:Y:S01]  /*8180*/  MOV R8, R5 ;  /* 0x0000000500087202 */ /* 0x000fe20000000f00 */
[----:B------:R-:W-:Y:S02]  /*8190*/  IMAD.MOV.U32 R10, RZ, RZ, R7 ;  /* 0x000000ffff0a7224 */ /* 0x000fe400078e0007 */
[----:B------:R-:W-:Y:S02]  /*81a0*/  IMAD.MOV.U32 R103, RZ, RZ, R102 ;  /* 0x000000ffff677224 */ /* 0x000fe400078e0066 */
[----:B------:R-:W-:Y:S02]  /*81b0*/  IMAD.MOV.U32 R69, RZ, RZ, R68 ;  /* 0x000000ffff457224 */ /* 0x000fe400078e0044 */
.L_x_43233:
[----:B------:R-:W-:Y:S05]  /*81c0*/  BSYNC B1 ;  /* 0x0000000000017941 */ /* 0x000fea0003800000 */
.L_x_43231:
        /* <DEDUP_REMOVED lines=11> */
.L_x_43235:
[----:B------:R-:W-:Y:S01]  /*8280*/  MOV R5, R8 ;  /* 0x0000000800057202 */ /* 0x000fe20000000f00 */
[----:B------:R-:W-:Y:S02]  /*8290*/  IMAD.MOV.U32 R7, RZ, RZ, R10 ;  /* 0x000000ffff077224 */ /* 0x000fe400078e000a */
[----:B------:R-:W-:Y:S02]  /*82a0*/  IMAD.MOV.U32 R102, RZ, RZ, R105 ;  /* 0x000000ffff667224 */ /* 0x000fe400078e0069 */
[----:B------:R-:W-:Y:S02]  /*82b0*/  IMAD.MOV.U32 R68, RZ, RZ, R71 ;  /* 0x000000ffff447224 */ /* 0x000fe400078e0047 */
.L_x_43236:
[----:B------:R-:W-:Y:S05]  /*82c0*/  BSYNC B1 ;  /* 0x0000000000017941 */ /* 0x000fea0003800000 */
.L_x_43234:
        /* <DEDUP_REMOVED lines=11> */
.L_x_43238:
[----:B------:R-:W-:Y:S01]  /*8380*/  MOV R8, R5 ;  /* 0x0000000500087202 */ /* 0x000fe20000000f00 */
[----:B------:R-:W-:Y:S02]  /*8390*/  IMAD.MOV.U32 R10, RZ, RZ, R7 ;  /* 0x000000ffff0a7224 */ /* 0x000fe400078e0007 */
[----:B------:R-:W-:Y:S02]  /*83a0*/  IMAD.MOV.U32 R105, RZ, RZ, R104 ;  /* 0x000000ffff697224 */ /* 0x000fe400078e0068 */
[----:B------:R-:W-:Y:S02]  /*83b0*/  IMAD.MOV.U32 R71, RZ, RZ, R70 ;  /* 0x000000ffff477224 */ /* 0x000fe400078e0046 */
.L_x_43239:
[----:B------:R-:W-:Y:S05]  /*83c0*/  BSYNC B1 ;  /* 0x0000000000017941 */ /* 0x000fea0003800000 */
.L_x_43237:
        /* <DEDUP_REMOVED lines=11> */
.L_x_43241:
[----:B------:R-:W-:Y:S01]  /*8480*/  MOV R5, R8 ;  /* 0x0000000800057202 */ /* 0x000fe20000000f00 */
[----:B------:R-:W-:Y:S02]  /*8490*/  IMAD.MOV.U32 R7, RZ, RZ, R10 ;  /* 0x000000ffff077224 */ /* 0x000fe400078e000a */
[----:B------:R-:W-:Y:S02]  /*84a0*/  IMAD.MOV.U32 R104, RZ, RZ, R107 ;  /* 0x000000ffff687224 */ /* 0x000fe400078e006b */
[----:B------:R-:W-:Y:S02]  /*84b0*/  IMAD.MOV.U32 R70, RZ, RZ, R73 ;  /* 0x000000ffff467224 */ /* 0x000fe400078e0049 */
.L_x_43242:
[----:B------:R-:W-:Y:S05]  /*84c0*/  BSYNC B1 ;  /* 0x0000000000017941 */ /* 0x000fea0003800000 */
.L_x_43240:
        /* <DEDUP_REMOVED lines=11> */
.L_x_43244:
[----:B------:R-:W-:Y:S01]  /*8580*/  MOV R8, R5 ;  /* 0x0000000500087202 */ /* 0x000fe20000000f00 */
[----:B------:R-:W-:Y:S02]  /*8590*/  IMAD.MOV.U32 R10, RZ, RZ, R7 ;  /* 0x000000ffff0a7224 */ /* 0x000fe400078e0007 */
[----:B------:R-:W-:Y:S02]  /*85a0*/  IMAD.MOV.U32 R107, RZ, RZ, R106 ;  /* 0x000000ffff6b7224 */ /* 0x000fe400078e006a */
[----:B------:R-:W-:Y:S02]  /*85b0*/  IMAD.MOV.U32 R73, RZ, RZ, R72 ;  /* 0x000000ffff497224 */ /* 0x000fe400078e0048 */
.L_x_43245:
[----:B------:R-:W-:Y:S05]  /*85c0*/  BSYNC B1 ;  /* 0x0000000000017941 */ /* 0x000fea0003800000 */
.L_x_43243:
        /* <DEDUP_REMOVED lines=11> */
.L_x_43247:
[----:B------:R-:W-:Y:S01]  /*8680*/  MOV R5, R8 ;  /* 0x0000000800057202 */ /* 0x000fe20000000f00 */
[----:B------:R-:W-:Y:S02]  /*8690*/  IMAD.MOV.U32 R7, RZ, RZ, R10 ;  /* 0x000000ffff077224 */ /* 0x000fe400078e000a */
[----:B------:R-:W-:Y:S02]  /*86a0*/  IMAD.MOV.U32 R106, RZ, RZ, R109 ;  /* 0x000000ffff6a7224 */ /* 0x000fe400078e006d */
[----:B------:R-:W-:Y:S02]  /*86b0*/  IMAD.MOV.U32 R72, RZ, RZ, R75 ;  /* 0x000000ffff487224 */ /* 0x000fe400078e004b */
.L_x_43248:
[----:B------:R-:W-:Y:S05]  /*86c0*/  BSYNC B1 ;  /* 0x0000000000017941 */ /* 0x000fea0003800000 */
.L_x_43246:
        /* <DEDUP_REMOVED lines=11> */
.L_x_43250:
[----:B------:R-:W-:Y:S01]  /*8780*/  MOV R8, R5 ;  /* 0x0000000500087202 */ /* 0x000fe20000000f00 */
[----:B------:R-:W-:Y:S02]  /*8790*/  IMAD.MOV.U32 R10, RZ, RZ, R7 ;  /* 0x000000ffff0a7224 */ /* 0x000fe400078e0007 */
[----:B------:R-:W-:Y:S02]  /*87a0*/  IMAD.MOV.U32 R109, RZ, RZ, R108 ;  /* 0x000000ffff6d7224 */ /* 0x000fe400078e006c */
[----:B------:R-:W-:Y:S02]  /*87b0*/  IMAD.MOV.U32 R75, RZ, RZ, R74 ;  /* 0x000000ffff4b7224 */ /* 0x000fe400078e004a */
.L_x_43251:
[----:B------:R-:W-:Y:S05]  /*87c0*/  BSYNC B1 ;  /* 0x0000000000017941 */ /* 0x000fea0003800000 */
.L_x_43249:
        /* <DEDUP_REMOVED lines=11> */
.L_x_43253:
[----:B------:R-:W-:Y:S01]  /*8880*/  MOV R5, R8 ;  /* 0x0000000800057202 */ /* 0x000fe20000000f00 */
[----:B------:R-:W-:Y:S02]  /*8890*/  IMAD.MOV.U32 R7, RZ, RZ, R10 ;  /* 0x000000ffff077224 */ /* 0x000fe400078e000a */
[----:B------:R-:W-:Y:S02]  /*88a0*/  IMAD.MOV.U32 R108, RZ, RZ, R111 ;  /* 0x000000ffff6c7224 */ /* 0x000fe400078e006f */
[----:B------:R-:W-:Y:S02]  /*88b0*/  IMAD.MOV.U32 R74, RZ, RZ, R77 ;  /* 0x000000ffff4a7224 */ /* 0x000fe400078e004d */
.L_x_43254:
[----:B------:R-:W-:Y:S05]  /*88c0*/  BSYNC B1 ;  /* 0x0000000000017941 */ /* 0x000fea0003800000 */
.L_x_43252:
        /* <DEDUP_REMOVED lines=11> */
.L_x_43256:
[----:B------:R-:W-:Y:S01]  /*8980*/  MOV R8, R5 ;  /* 0x0000000500087202 */ /* 0x000fe20000000f00 */
[----:B------:R-:W-:Y:S02]  /*8990*/  IMAD.MOV.U32 R10, RZ, RZ, R7 ;  /* 0x000000ffff0a7224 */ /* 0x000fe400078e0007 */
[----:B------:R-:W-:Y:S02]  /*89a0*/  IMAD.MOV.U32 R111, RZ, RZ, R110 ;  /* 0x000000ffff6f7224 */ /* 0x000fe400078e006e */
[----:B------:R-:W-:Y:S02]  /*89b0*/  IMAD.MOV.U32 R77, RZ, RZ, R76 ;  /* 0x000000ffff4d7224 */ /* 0x000fe400078e004c */
.L_x_43257:
[----:B------:R-:W-:Y:S05]  /*89c0*/  BSYNC B1 ;  /* 0x0000000000017941 */ /* 0x000fea0003800000 */
.L_x_43255:
        /* <DEDUP_REMOVED lines=11> */
.L_x_43259:
[----:B------:R-:W-:Y:S01]  /*8a80*/  MOV R5, R8 ;  /* 0x0000000800057202 */ /* 0x000fe20000000f00 */
[----:B------:R-:W-:Y:S02]  /*8a90*/  IMAD.MOV.U32 R7, RZ, RZ, R10 ;  /* 0x000000ffff077224 */ /* 0x000fe400078e000a */
[----:B------:R-:W-:Y:S02]  /*8aa0*/  IMAD.MOV.U32 R110, RZ, RZ, R113 ;  /* 0x000000ffff6e7224 */ /* 0x000fe400078e0071 */
[----:B------:R-:W-:Y:S02]  /*8ab0*/  IMAD.MOV.U32 R76, RZ, RZ, R79 ;  /* 0x000000ffff4c7224 */ /* 0x000fe400078e004f */
.L_x_43260:
[----:B------:R-:W-:Y:S05]  /*8ac0*/  BSYNC B1 ;  /* 0x0000000000017941 */ /* 0x000fea0003800000 */
.L_x_43258:
        /* <DEDUP_REMOVED lines=11> */
.L_x_43262:
[----:B------:R-:W-:Y:S01]  /*8b80*/  MOV R8, R5 ;  /* 0x0000000500087202 */ /* 0x000fe20000000f00 */
[----:B------:R-:W-:Y:S02]  /*8b90*/  IMAD.MOV.U32 R10, RZ, RZ, R7 ;  /* 0x000000ffff0a7224 */ /* 0x000fe400078e0007 */
[----:B------:R-:W-:Y:S02]  /*8ba0*/  IMAD.MOV.U32 R113, RZ, RZ, R112 ;  /* 0x000000ffff717224 */ /* 0x000fe400078e0070 */
[----:B------:R-:W-:Y:S02]  /*8bb0*/  IMAD.MOV.U32 R79, RZ, RZ, R78 ;  /* 0x000000ffff4f7224 */ /* 0x000fe400078e004e */
.L_x_43263:
[----:B------:R-:W-:Y:S05]  /*8bc0*/  BSYNC B1 ;  /* 0x0000000000017941 */ /* 0x000fea0003800000 */
.L_x_43261:
        /* <DEDUP_REMOVED lines=11> */
.L_x_43265:
[----:B------:R-:W-:Y:S01]  /*8c80*/  MOV R5, R8 ;  /* 0x0000000800057202 */ /* 0x000fe20000000f00 */
[----:B------:R-:W-:Y:S02]  /*8c90*/  IMAD.MOV.U32 R7, RZ, RZ, R10 ;  /* 0x000000ffff077224 */ /* 0x000fe400078e000a */
[----:B------:R-:W-:Y:S02]  /*8ca0*/  IMAD.MOV.U32 R112, RZ, RZ, R115 ;  /* 0x000000ffff707224 */ /* 0x000fe400078e0073 */
[----:B------:R-:W-:Y:S02]  /*8cb0*/  IMAD.MOV.U32 R78, RZ, RZ, R81 ;  /* 0x000000ffff4e7224 */ /* 0x000fe400078e0051 */
.L_x_43266:
[----:B------:R-:W-:Y:S05]  /*8cc0*/  BSYNC B1 ;  /* 0x0000000000017941 */ /* 0x000fea0003800000 */
.L_x_43264:
        /* <DEDUP_REMOVED lines=11> */
.L_x_43268:
[----:B------:R-:W-:Y:S01]  /*8d80*/  MOV R8, R5 ;  /* 0x0000000500087202 */ /* 0x000fe20000000f00 */
[----:B------:R-:W-:Y:S02]  /*8d90*/  IMAD.MOV.U32 R10, RZ, RZ, R7 ;  /* 0x000000ffff0a7224 */ /* 0x000fe400078e0007 */
[----:B------:R-:W-:Y:S02]  /*8da0*/  IMAD.MOV.U32 R115, RZ, RZ, R114 ;  /* 0x000000ffff737224 */ /* 0x000fe400078e0072 */
[----:B------:R-:W-:Y:S02]  /*8db0*/  IMAD.MOV.U32 R81, RZ, RZ, R80 ;  /* 0x000000ffff517224 */ /* 0x000fe400078e0050 */
.L_x_43269:
[----:B------:R-:W-:Y:S05]  /*8dc0*/  BSYNC B1 ;  /* 0x0000000000017941 */ /* 0x000fea0003800000 */
.L_x_43267:
        /* <DEDUP_REMOVED lines=11> */
.L_x_43271:
[----:B------:R-:W-:Y:S01]  /*8e80*/  MOV R5, R8 ;  /* 0x0000000800057202 */ /* 0x000fe20000000f00 */
[----:B------:R-:W-:Y:S02]  /*8e90*/  IMAD.MOV.U32 R7, RZ, RZ, R10 ;  /* 0x000000ffff077224 */ /* 0x000fe400078e000a */
[----:B------:R-:W-:Y:S02]  /*8ea0*/  IMAD.MOV.U32 R114, RZ, RZ, R117 ;  /* 0x000000ffff727224 */ /* 0x000fe400078e0075 */
[----:B------:R-:W-:Y:S02]  /*8eb0*/  IMAD.MOV.U32 R80, RZ, RZ, R83 ;  /* 0x000000ffff507224 */ /* 0x000fe400078e0053 */
.L_x_43272:
[----:B------:R-:W-:Y:S05]  /*8ec0*/  BSYNC B1 ;  /* 0x0000000000017941 */ /* 0x000fea0003800000 */
.L_x_43270:
        /* <DEDUP_REMOVED lines=11> */
.L_x_43274:
[----:B------:R-:W-:Y:S01]  /*8f80*/  MOV R8, R5 ;  /* 0x0000000500087202 */ /* 0x000fe20000000f00 */
[----:B------:R-:W-:Y:S02]  /*8f90*/  IMAD.MOV.U32 R10, RZ, RZ, R7 ;  /* 0x000000ffff0a7224 */ /* 0x000fe400078e0007 */
[----:B------:R-:W-:Y:S02]  /*8fa0*/  IMAD.MOV.U32 R117, RZ, RZ, R116 ;  /* 0x000000ffff757224 */ /* 0x000fe400078e0074 */
[----:B------:R-:W-:Y:S02]  /*8fb0*/  IMAD.MOV.U32 R83, RZ, RZ, R82 ;  /* 0x000000ffff537224 */ /* 0x000fe400078e0052 */
.L_x_43275:
[----:B------:R-:W-:Y:S05]  /*8fc0*/  BSYNC B1 ;  /* 0x0000000000017941 */ /* 0x000fea0003800000 */
.L_x_43273:
        /* <DEDUP_REMOVED lines=11> */
.L_x_43277:
[----:B------:R-:W-:Y:S01]  /*9080*/  MOV R5, R8 ;  /* 0x0000000800057202 */ /* 0x000fe20000000f00 */
[----:B------:R-:W-:Y:S02]  /*9090*/  IMAD.MOV.U32 R7, RZ, RZ, R10 ;  /* 0x000000ffff077224 */ /* 0x000fe400078e000a */
[----:B------:R-:W-:Y:S02]  /*90a0*/  IMAD.MOV.U32 R116, RZ, RZ, R119 ;  /* 0x000000ffff747224 */ /* 0x000fe400078e0077 */
[----:B------:R-:W-:Y:S02]  /*90b0*/  IMAD.MOV.U32 R82, RZ, RZ, R85 ;  /* 0x000000ffff527224 */ /* 0x000fe400078e0055 */
.L_x_43278:
[----:B------:R-:W-:Y:S05]  /*90c0*/  BSYNC B1 ;  /* 0x0000000000017941 */ /* 0x000fea0003800000 */
.L_x_43276:
        /* <DEDUP_REMOVED lines=11> */
.L_x_43280:
[----:B------:R-:W-:Y:S01]  /*9180*/  MOV R8, R5 ;  /* 0x0000000500087202 */ /* 0x000fe20000000f00 */
[----:B------:R-:W-:Y:S02]  /*9190*/  IMAD.MOV.U32 R10, RZ, RZ, R7 ;  /* 0x000000ffff0a7224 */ /* 0x000fe400078e0007 */
[----:B------:R-:W-:Y:S02]  /*91a0*/  IMAD.MOV.U32 R119, RZ, RZ, R118 ;  /* 0x000000ffff777224 */ /* 0x000fe400078e0076 */
[----:B------:R-:W-:Y:S02]  /*91b0*/  IMAD.MOV.U32 R85, RZ, RZ, R84 ;  /* 0x000000ffff557224 */ /* 0x000fe400078e0054 */
.L_x_43281:
[----:B------:R-:W-:Y:S05]  /*91c0*/  BSYNC B1 ;  /* 0x0000000000017941 */ /* 0x000fea0003800000 */
.L_x_43279:
        /* <DEDUP_REMOVED lines=11> */
.L_x_43283:
[----:B------:R-:W-:Y:S01]  /*9280*/  MOV R5, R8 ;  /* 0x0000000800057202 */ /* 0x000fe20000000f00 */
[----:B------:R-:W-:Y:S02]  /*9290*/  IMAD.MOV.U32 R7, RZ, RZ, R10 ;  /* 0x000000ffff077224 */ /* 0x000fe400078e000a */
[----:B------:R-:W-:Y:S02]  /*92a0*/  IMAD.MOV.U32 R118, RZ, RZ, R121 ;  /* 0x000000ffff767224 */ /* 0x000fe400078e0079 */
[----:B------:R-:W-:Y:S02]  /*92b0*/  IMAD.MOV.U32 R84, RZ, RZ, R87 ;  /* 0x000000ffff547224 */ /* 0x000fe400078e0057 */
.L_x_43284:
[----:B------:R-:W-:Y:S05]  /*92c0*/  BSYNC B1 ;  /* 0x0000000000017941 */ /* 0x000fea0003800000 */
.L_x_43282:
        /* <DEDUP_REMOVED lines=11> */
.L_x_43286:
[----:B------:R-:W-:Y:S01]  /*9380*/  MOV R8, R5 ;  /* 0x0000000500087202 */ /* 0x000fe20000000f00 */
[----:B------:R-:W-:Y:S02]  /*9390*/  IMAD.MOV.U32 R10, RZ, RZ, R7 ;  /* 0x000000ffff0a7224 */ /* 0x000fe400078e0007 */
[----:B------:R-:W-:Y:S02]  /*93a0*/  IMAD.MOV.U32 R121, RZ, RZ, R120 ;  /* 0x000000ffff797224 */ /* 0x000fe400078e0078 */
[----:B------:R-:W-:Y:S02]  /*93b0*/  IMAD.MOV.U32 R87, RZ, RZ, R86 ;  /* 0x000000ffff577224 */ /* 0x000fe400078e0056 */
.L_x_43287:
[----:B------:R-:W-:Y:S05]  /*93c0*/  BSYNC B1 ;  /* 0x0000000000017941 */ /* 0x000fea0003800000 */
.L_x_43285:
        /* <DEDUP_REMOVED lines=11> */
.L_x_43289:
[----:B------:R-:W-:Y:S01]  /*9480*/  MOV R5, R8 ;  /* 0x0000000800057202 */ /* 0x000fe20000000f00 */
[----:B------:R-:W-:Y:S02]  /*9490*/  IMAD.MOV.U32 R7, RZ, RZ, R10 ;  /* 0x000000ffff077224 */ /* 0x000fe400078e000a */
[----:B------:R-:W-:Y:S02]  /*94a0*/  IMAD.MOV.U32 R120, RZ, RZ, R123 ;  /* 0x000000ffff787224 */ /* 0x000fe400078e007b */
[----:B------:R-:W-:Y:S02]  /*94b0*/  IMAD.MOV.U32 R86, RZ, RZ, R89 ;  /* 0x000000ffff567224 */ /* 0x000fe400078e0059 */
.L_x_43290:
[----:B------:R-:W-:Y:S05]  /*94c0*/  BSYNC B1 ;  /* 0x0000000000017941 */ /* 0x000fea0003800000 */
.L_x_43288:
        /* <DEDUP_REMOVED lines=11> */
.L_x_43292:
[----:B------:R-:W-:Y:S01]  /*9580*/  MOV R8, R5 ;  /* 0x0000000500087202 */ /* 0x000fe20000000f00 */
[----:B------:R-:W-:Y:S02]  /*9590*/  IMAD.MOV.U32 R10, RZ, RZ, R7 ;  /* 0x000000ffff0a7224 */ /* 0x000fe400078e0007 */
[----:B------:R-:W-:Y:S02]  /*95a0*/  IMAD.MOV.U32 R123, RZ, RZ, R122 ;  /* 0x000000ffff7b7224 */ /* 0x000fe400078e007a */
[----:B------:R-:W-:Y:S02]  /*95b0*/  IMAD.MOV.U32 R89, RZ, RZ, R88 ;  /* 0x000000ffff597224 */ /* 0x000fe400078e0058 */
.L_x_43293:
[----:B------:R-:W-:Y:S05]  /*95c0*/  BSYNC B1 ;  /* 0x0000000000017941 */ /* 0x000fea0003800000 */
.L_x_43291:
        /* <DEDUP_REMOVED lines=11> */
.L_x_43295:
[----:B------:R-:W-:Y:S01]  /*9680*/  MOV R5, R8 ;  /* 0x0000000800057202 */ /* 0x000fe20000000f00 */
[----:B------:R-:W-:Y:S02]  /*9690*/  IMAD.MOV.U32 R7, RZ, RZ, R10 ;  /* 0x000000ffff077224 */ /* 0x000fe400078e000a */
[----:B------:R-:W-:Y:S02]  /*96a0*/  IMAD.MOV.U32 R122, RZ, RZ, R125 ;  /* 0x000000ffff7a7224 */ /* 0x000fe400078e007d */
[----:B------:R-:W-:Y:S02]  /*96b0*/  IMAD.MOV.U32 R88, RZ, RZ, R91 ;  /* 0x000000ffff587224 */ /* 0x000fe400078e005b */
.L_x_43296:
[----:B------:R-:W-:Y:S05]  /*96c0*/  BSYNC B1 ;  /* 0x0000000000017941 */ /* 0x000fea0003800000 */
.L_x_43294:
        /* <DEDUP_REMOVED lines=11> */
.L_x_43298:
[----:B------:R-:W-:Y:S01]  /*9780*/  MOV R8, R5 ;  /* 0x0000000500087202 */ /* 0x000fe20000000f00 */
[----:B------:R-:W-:Y:S02]  /*9790*/  IMAD.MOV.U32 R10, RZ, RZ, R7 ;  /* 0x000000ffff0a7224 */ /* 0x000fe400078e0007 */
[----:B------:R-:W-:Y:S02]  /*97a0*/  IMAD.MOV.U32 R125, RZ, RZ, R124 ;  /* 0x000000ffff7d7224 */ /* 0x000fe400078e007c */
[----:B------:R-:W-:Y:S02]  /*97b0*/  IMAD.MOV.U32 R91, RZ, RZ, R90 ;  /* 0x000000ffff5b7224 */ /* 0x000fe400078e005a */
.L_x_43299:
[----:B------:R-:W-:Y:S05]  /*97c0*/  BSYNC B1 ;  /* 0x0000000000017941 */ /* 0x000fea0003800000 */
.L_x_43297:
        /* <DEDUP_REMOVED lines=11> */
.L_x_43301:
[----:B------:R-:W-:Y:S01]  /*9880*/  MOV R5, R8 ;  /* 0x0000000800057202 */ /* 0x000fe20000000f00 */
[----:B------:R-:W-:Y:S02]  /*9890*/  IMAD.MOV.U32 R7, RZ, RZ, R10 ;  /* 0x000000ffff077224 */ /* 0x000fe400078e000a */
[----:B------:R-:W-:Y:S02]  /*98a0*/  IMAD.MOV.U32 R124, RZ, RZ, R127 ;  /* 0x000000ffff7c7224 */ /* 0x000fe400078e007f */
[----:B------:R-:W-:Y:S02]  /*98b0*/  IMAD.MOV.U32 R90, RZ, RZ, R93 ;  /* 0x000000ffff5a7224 */ /* 0x000fe400078e005d */
.L_x_43302:
[----:B------:R-:W-:Y:S05]  /*98c0*/  BSYNC B1 ;  /* 0x0000000000017941 */ /* 0x000fea0003800000 */
.L_x_43300:
        /* <DEDUP_REMOVED lines=11> */
.L_x_43304:
[----:B------:R-:W-:Y:S01]  /*9980*/  MOV R8, R5 ;  /* 0x0000000500087202 */ /* 0x000fe20000000f00 */
[----:B------:R-:W-:Y:S02]  /*9990*/  IMAD.MOV.U32 R10, RZ, RZ, R7 ;  /* 0x000000ffff0a7224 */ /* 0x000fe400078e0007 */
[----:B------:R-:W-:Y:S02]  /*99a0*/  IMAD.MOV.U32 R127, RZ, RZ, R126 ;  /* 0x000000ffff7f7224 */ /* 0x000fe400078e007e */
[----:B------:R-:W-:Y:S02]  /*99b0*/  IMAD.MOV.U32 R93, RZ, RZ, R92 ;  /* 0x000000ffff5d7224 */ /* 0x000fe400078e005c */
.L_x_43305:
[----:B------:R-:W-:Y:S05]  /*99c0*/  BSYNC B1 ;  /* 0x0000000000017941 */ /* 0x000fea0003800000 */
.L_x_43303:
        /* <DEDUP_REMOVED lines=11> */
.L_x_43307:
[----:B------:R-:W-:Y:S01]  /*9a80*/  MOV R5, R8 ;  /* 0x0000000800057202 */ /* 0x000fe20000000f00 */
[----:B------:R-:W-:Y:S02]  /*9a90*/  IMAD.MOV.U32 R7, RZ, RZ, R10 ;  /* 0x000000ffff077224 */ /* 0x000fe400078e000a */
[----:B------:R-:W-:Y:S02]  /*9aa0*/  IMAD.MOV.U32 R126, RZ, RZ, R129 ;  /* 0x000000ffff7e7224 */ /* 0x000fe400078e0081 */
[----:B------:R-:W-:Y:S02]  /*9ab0*/  IMAD.MOV.U32 R92, RZ, RZ, R95 ;  /* 0x000000ffff5c7224 */ /* 0x000fe400078e005f */
.L_x_43308:
[----:B------:R-:W-:Y:S05]  /*9ac0*/  BSYNC B1 ;  /* 0x0000000000017941 */ /* 0x000fea0003800000 */
.L_x_43306:
        /* <DEDUP_REMOVED lines=11> */
.L_x_43310:
[----:B------:R-:W-:Y:S01]  /*9b80*/  MOV R8, R5 ;  /* 0x0000000500087202 */ /* 0x000fe20000000f00 */
[----:B------:R-:W-:Y:S02]  /*9b90*/  IMAD.MOV.U32 R10, RZ, RZ, R7 ;  /* 0x000000ffff0a7224 */ /* 0x000fe400078e0007 */
[----:B------:R-:W-:Y:S02]  /*9ba0*/  IMAD.MOV.U32 R129, RZ, RZ, R128 ;  /* 0x000000ffff817224 */ /* 0x000fe400078e0080 */
[----:B------:R-:W-:Y:S02]  /*9bb0*/  IMAD.MOV.U32 R95, RZ, RZ, R94 ;  /* 0x000000ffff5f7224 */ /* 0x000fe400078e005e */
.L_x_43311:
[----:B------:R-:W-:Y:S05]  /*9bc0*/  BSYNC B1 ;  /* 0x0000000000017941 */ /* 0x000fea0003800000 */
.L_x_43309:
        /* <DEDUP_REMOVED lines=11> */
.L_x_43313:
[----:B------:R-:W-:Y:S01]  /*9c80*/  MOV R5, R8 ;  /* 0x0000000800057202 */ /* 0x000fe20000000f00 */
[----:B------:R-:W-:Y:S02]  /*9c90*/  IMAD.MOV.U32 R7, RZ, RZ, R10 ;  /* 0x000000ffff077224 */ /* 0x000fe400078e000a */
[----:B------:R-:W-:Y:S02]  /*9ca0*/  IMAD.MOV.U32 R128, RZ, RZ, R131 ;  /* 0x000000ffff807224 */ /* 0x000fe400078e0083 */
[----:B------:R-:W-:Y:S02]  /*9cb0*/  IMAD.MOV.U32 R94, RZ, RZ, R97 ;  /* 0x000000ffff5e7224 */ /* 0x000fe400078e0061 */
.L_x_43314:
[----:B------:R-:W-:Y:S05]  /*9cc0*/  BSYNC B1 ;  /* 0x0000000000017941 */ /* 0x000fea0003800000 */
.L_x_43312:
        /* <DEDUP_REMOVED lines=11> */
.L_x_43316:
[----:B------:R-:W-:Y:S01]  /*9d80*/  IMAD.MOV.U32 R131, RZ, RZ, R130 ;  /* 0x000000ffff837224 */ /* 0x000fe200078e0082 */
[-C--:B------:R-:W-:Y:S01]  /*9d90*/  MOV R8, R5.reuse ;  /* 0x0000000500087202 */ /* 0x080fe20000000f00 */
[----:B------:R-:W-:Y:S01]  /*9da0*/  IMAD.MOV.U32 R97, RZ, RZ, R96 ;  /* 0x000000ffff617224 */ /* 0x000fe200078e0060 */
[----:B------:R-:W-:Y:S01]  /*9db0*/  MOV R130, R5 ;  /* 0x0000000500827202 */ /* 0x000fe20000000f00 */
[--C-:B------:R-:W-:Y:S02]  /*9dc0*/  IMAD.MOV.U32 R9, RZ, RZ, R7.reuse ;  /* 0x000000ffff097224 */ /* 0x100fe400078e0007 */
[----:B------:R-:W-:Y:S02]  /*9dd0*/  IMAD.MOV.U32 R96, RZ, RZ, R7 ;  /* 0x000000ffff607224 */ /* 0x000fe400078e0007 */
.L_x_43317:
[----:B------:R-:W-:Y:S05]  /*9de0*/  BSYNC B1 ;  /* 0x0000000000017941 */ /* 0x000fea0003800000 */
.L_x_43315:
[----:B------:R-:W-:Y:S01]  /*9df0*/  IADD3 R4, R4, 0x4, RZ ;  /* 0x0000000404047810 */ /* 0x000fe20007ffe0ff */
[----:B------:R-:W-:Y:S01]  /*9e00*/  @!P1 CALL.REL.NOINC `(.L_x_43318) ;  /* 0x0000001000009944 */ /* 0x000fe20003c00000 */
[----:B------:R-:W-:Y:S05]  /*9e10*/  BRA `(.L_x_43319) ;  /* 0xffffe02000007947 */ /* 0x000fea000383ffff */
.L_x_43318:
[----:B------:R-:W-:Y:S01]  /*9e20*/  FADD.FTZ R99, R99, R12 ;  /* 0x0000000c63637221 */ /* 0x000fe20000010000 */
[----:B------:R-:W-:Y:S01]  /*9e30*/  MOV R96, R9 ;  /* 0x0000000900607202 */ /* 0x000fe20000000f00 */
[----:B------:R-:W-:Y:S02]  /*9e40*/  IMAD.MOV.U32 R98, RZ, RZ, R11 ;  /* 0x000000ffff627224 */ /* 0x000fe400078e000b */
[----:B------:R-:W-:-:S02]  /*9e50*/  IMAD.MOV.U32 R130, RZ, RZ, R8 ;  /* 0x000000ffff827224 */ /* 0x000fc400078e0008 */
.L_x_43224:
[----:B------:R-:W-:Y:S05]  /*9e60*/  BSYNC B0 ;  /* 0x0000000000007941 */ /* 0x000fea0003800000 */
.L_x_43223:
        /* <DEDUP_REMOVED lines=113> */
.L_x_43416:
        /* <DEDUP_REMOVED lines=20> */
.L_x_43323:
[----:B------:R-:W-:Y:S01]  /*a6c0*/  IMAD.MOV.U32 R8, RZ, RZ, R101 ;  /* 0x000000ffff087224 */ /* 0x000fe200078e0065 */
[----:B------:R-:W-:Y:S01]  /*a6d0*/  MOV R10, R3 ;  /* 0x00000003000a7202 */ /* 0x000fe20000000f00 */
[----:B------:R-:W-:Y:S02]  /*a6e0*/  IMAD.MOV.U32 R101, RZ, RZ, R100 ;  /* 0x000000ffff657224 */ /* 0x000fe400078e0064 */
[----:B------:R-:W-:Y:S02]  /*a6f0*/  IMAD.MOV.U32 R3, RZ, RZ, R2 ;  /* 0x000000ffff037224 */ /* 0x000fe400078e0002 */
.L_x_43324:
[----:B------:R-:W-:Y:S05]  /*a700*/  BSYNC B1 ;  /* 0x0000000000017941 */ /* 0x000fea0003800000 */
.L_x_43322:
        /* <DEDUP_REMOVED lines=11> */
.L_x_43326:
[----:B------:R-:W-:Y:S01]  /*a7c0*/  IMAD.MOV.U32 R5, RZ, RZ, R8 ;  /* 0x000000ffff057224 */ /* 0x000fe200078e0008 */
[----:B------:R-:W-:Y:S01]  /*a7d0*/  MOV R7, R10 ;  /* 0x0000000a00077202 */ /* 0x000fe20000000f00 */
[----:B------:R-:W-:Y:S02]  /*a7e0*/  IMAD.MOV.U32 R100, RZ, RZ, R103 ;  /* 0x000000ffff647224 */ /* 0x000fe400078e0067 */
[----:B------:R-:W-:Y:S02]  /*a7f0*/  IMAD.MOV.U32 R2, RZ, RZ, R69 ;  /* 0x000000ffff027224 */ /* 0x000fe400078e0045 */
.L_x_43327:
[----:B------:R-:W-:Y:S05]  /*a800*/  BSYNC B1 ;  /* 0x0000000000017941 */ /* 0x000fea0003800000 */
.L_x_43325:
        /* <DEDUP_REMOVED lines=11> */
.L_x_43329:
[----:B------:R-:W-:Y:S01]  /*a8c0*/  IMAD.MOV.U32 R8, RZ, RZ, R5 ;  /* 0x000000ffff087224 */ /* 0x000fe200078e0005 */
[----:B------:R-:W-:Y:S01]  /*a8d0*/  MOV R10, R7 ;  /* 0x00000007000a7202 */ /* 0x000fe20000000f00 */
[----:B------:R-:W-:Y:S02]  /*a8e0*/  IMAD.MOV.U32 R103, RZ, RZ, R102 ;  /* 0x000000ffff677224 */ /* 0x000fe400078e0066 */
[----:B------:R-:W-:Y:S02]  /*a8f0*/  IMAD.MOV.U32 R69, RZ, RZ, R68 ;  /* 0x000000ffff457224 */ /* 0x000fe400078e0044 */
.L_x_43330:
[----:B------:R-:W-:Y:S05]  /*a900*/  BSYNC B1 ;  /* 0x0000000000017941 */ /* 0x000fea0003800000 */
.L_x_43328:
        /* <DEDUP_REMOVED lines=11> */
.L_x_43332:
[----:B------:R-:W-:Y:S01]  /*a9c0*/  IMAD.MOV.U32 R5, RZ, RZ, R8 ;  /* 0x000000ffff057224 */ /* 0x000fe200078e0008 */
[----:B------:R-:W-:Y:S01]  /*a9d0*/  MOV R7, R10 ;  /* 0x0000000a00077202 */ /* 0x000fe20000000f00 */
[----:B------:R-:W-:Y:S02]  /*a9e0*/  IMAD.MOV.U32 R102, RZ, RZ, R105 ;  /* 0x000000ffff667224 */ /* 0x000fe400078e0069 */
[----:B------:R-:W-:Y:S02]  /*a9f0*/  IMAD.MOV.U32 R68, RZ, RZ, R71 ;  /* 0x000000ffff447224 */ /* 0x000fe400078e0047 */
.L_x_43333:
[----:B------:R-:W-:Y:S05]  /*aa00*/  BSYNC B1 ;  /* 0x0000000000017941 */ /* 0x000fea0003800000 */
.L_x_43331:
        /* <DEDUP_REMOVED lines=11> */
.L_x_43335:
[----:B------:R-:W-:Y:S01]  /*aac0*/  IMAD.MOV.U32 R8, RZ, RZ, R5 ;  /* 0x000000ffff087224 */ /* 0x000fe200078e0005 */
[----:B------:R-:W-:Y:S01]  /*aad0*/  MOV R10, R7 ;  /* 0x00000007000a7202 */ /* 0x000fe20000000f00 */
[----:B------:R-:W-:Y:S02]  /*aae0*/  IMAD.MOV.U32 R105, RZ, RZ, R104 ;  /* 0x000000ffff697224 */ /* 0x000fe400078e0068 */
[----:B------:R-:W-:Y:S02]  /*aaf0*/  IMAD.MOV.U32 R71, RZ, RZ, R70 ;  /* 0x000000ffff477224 */ /* 0x000fe400078e0046 */
.L_x_43336:
[----:B------:R-:W-:Y:S05]  /*ab00*/  BSYNC B1 ;  /* 0x0000000000017941 */ /* 0x000fea0003800000 */
.L_x_43334:
        /* <DEDUP_REMOVED lines=11> */
.L_x_43338:
[----:B------:R-:W-:Y:S01]  /*abc0*/  IMAD.MOV.U32 R5, RZ, RZ, R8 ;  /* 0x000000ffff057224 */ /* 0x000fe200078e0008 */
[----:B------:R-:W-:Y:S01]  /*abd0*/  MOV R7, R10 ;  /* 0x0000000a00077202 */ /* 0x000fe20000000f00 */
[----:B------:R-:W-:Y:S02]  /*abe0*/  IMAD.MOV.U32 R104, RZ, RZ, R107 ;  /* 0x000000ffff687224 */ /* 0x000fe400078e006b */
[----:B------:R-:W-:Y:S02]  /*abf0*/  IMAD.MOV.U32 R70, RZ, RZ, R73 ;  /* 0x000000ffff467224 */ /* 0x000fe400078e0049 */
.L_x_43339:
[----:B------:R-:W-:Y:S05]  /*ac00*/  BSYNC B1 ;  /* 0x0000000000017941 */ /* 0x000fea0003800000 */
.L_x_43337:
        /* <DEDUP_REMOVED lines=11> */
.L_x_43341:
[----:B------:R-:W-:Y:S01]  /*acc0*/  IMAD.MOV.U32 R8, RZ, RZ, R5 ;  /* 0x000000ffff087224 */ /* 0x000fe200078e0005 */
[----:B------:R-:W-:Y:S01]  /*acd0*/  MOV R10, R7 ;  /* 0x00000007000a7202 */ /* 0x000fe20000000f00 */
[----:B------:R-:W-:Y:S02]  /*ace0*/  IMAD.MOV.U32 R107, RZ, RZ, R106 ;  /* 0x000000ffff6b7224 */ /* 0x000fe400078e006a */
[----:B------:R-:W-:Y:S02]  /*acf0*/  IMAD.MOV.U32 R73, RZ, RZ, R72 ;  /* 0x000000ffff497224 */ /* 0x000fe400078e0048 */
.L_x_43342:
[----:B------:R-:W-:Y:S05]  /*ad00*/  BSYNC B1 ;  /* 0x0000000000017941 */ /* 0x000fea0003800000 */
.L_x_43340:
        /* <DEDUP_REMOVED lines=11> */
.L_x_43344:
[----:B------:R-:W-:Y:S01]  /*adc0*/  IMAD.MOV.U32 R5, RZ, RZ, R8 ;  /* 0x000000ffff057224 */ /* 0x000fe200078e0008 */
[----:B------:R-:W-:Y:S01]  /*add0*/  MOV R7, R10 ;  /* 0x0000000a00077202 */ /* 0x000fe20000000f00 */
[----:B------:R-:W-:Y:S02]  /*ade0*/  IMAD.MOV.U32 R106, RZ, RZ, R109 ;  /* 0x000000ffff6a7224 */ /* 0x000fe400078e006d */
[----:B------:R-:W-:Y:S02]  /*adf0*/  IMAD.MOV.U32 R72, RZ, RZ, R75 ;  /* 0x000000ffff487224 */ /* 0x000fe400078e004b */
.L_x_43345:
[----:B------:R-:W-:Y:S05]  /*ae00*/  BSYNC B1 ;  /* 0x0000000000017941 */ /* 0x000fea0003800000 */
.L_x_43343:
        /* <DEDUP_REMOVED lines=11> */
.L_x_43347:
[----:B------:R-:W-:Y:S01]  /*aec0*/  IMAD.MOV.U32 R8, RZ, RZ, R5 ;  /* 0x000000ffff087224 */ /* 0x000fe200078e0005 */
[----:B------:R-:W-:Y:S01]  /*aed0*/  MOV R10, R7 ;  /* 0x00000007000a7202 */ /* 0x000fe20000000f00 */
[----:B------:R-:W-:Y:S02]  /*aee0*/  IMAD.MOV.U32 R109, RZ, RZ, R108 ;  /* 0x000000ffff6d7224 */ /* 0x000fe400078e006c */
[----:B------:R-:W-:Y:S02]  /*aef0*/  IMAD.MOV.U32 R75, RZ, RZ, R74 ;  /* 0x000000ffff4b7224 */ /* 0x000fe400078e004a */
.L_x_43348:
[----:B------:R-:W-:Y:S05]  /*af00*/  BSYNC B1 ;  /* 0x0000000000017941 */ /* 0x000fea0003800000 */
.L_x_43346:
        /* <DEDUP_REMOVED lines=11> */
.L_x_43350:
[----:B------:R-:W-:Y:S01]  /*afc0*/  IMAD.MOV.U32 R5, RZ, RZ, R8 ;  /* 0x000000ffff057224 */ /* 0x000fe200078e0008 */
[----:B------:R-:W-:Y:S01]  /*afd0*/  MOV R7, R10 ;  /* 0x0000000a00077202 */ /* 0x000fe20000000f00 */
[----:B------:R-:W-:Y:S02]  /*afe0*/  IMAD.MOV.U32 R108, RZ, RZ, R111 ;  /* 0x000000ffff6c7224 */ /* 0x000fe400078e006f */
[----:B------:R-:W-:Y:S02]  /*aff0*/  IMAD.MOV.U32 R74, RZ, RZ, R77 ;  /* 0x000000ffff4a7224 */ /* 0x000fe400078e004d */
.L_x_43351:
[----:B------:R-:W-:Y:S05]  /*b000*/  BSYNC B1 ;  /* 0x0000000000017941 */ /* 0x000fea0003800000 */
.L_x_43349:
        /* <DEDUP_REMOVED lines=11> */
.L_x_43353:
[----:B------:R-:W-:Y:S01]  /*b0c0*/  IMAD.MOV.U32 R8, RZ, RZ, R5 ;  /* 0x000000ffff087224 */ /* 0x000fe200078e0005 */
[----:B------:R-:W-:Y:S01]  /*b0d0*/  MOV R10, R7 ;  /* 0x00000007000a7202 */ /* 0x000fe20000000f00 */
[----:B------:R-:W-:Y:S02]  /*b0e0*/  IMAD.MOV.U32 R111, RZ, RZ, R110 ;  /* 0x000000ffff6f7224 */ /* 0x000fe400078e006e */
[----:B------:R-:W-:Y:S02]  /*b0f0*/  IMAD.MOV.U32 R77, RZ, RZ, R76 ;  /* 0x000000ffff4d7224 */ /* 0x000fe400078e004c */
.L_x_43354:
[----:B------:R-:W-:Y:S05]  /*b100*/  BSYNC B1 ;  /* 0x0000000000017941 */ /* 0x000fea0003800000 */
.L_x_43352:
        /* <DEDUP_REMOVED lines=11> */
.L_x_43356:
[----:B------:R-:W-:Y:S01]  /*b1c0*/  IMAD.MOV.U32 R5, RZ, RZ, R8 ;  /* 0x000000ffff057224 */ /* 0x000fe200078e0008 */
[----:B------:R-:W-:Y:S01]  /*b1d0*/  MOV R7, R10 ;  /* 0x0000000a00077202 */ /* 0x000fe20000000f00 */
[----:B------:R-:W-:Y:S02]  /*b1e0*/  IMAD.MOV.U32 R110, RZ, RZ, R113 ;  /* 0x000000ffff6e7224 */ /* 0x000fe400078e0071 */
[----:B------:R-:W-:Y:S02]  /*b1f0*/  IMAD.MOV.U32 R76, RZ, RZ, R79 ;  /* 0x000000ffff4c7224 */ /* 0x000fe400078e004f */
.L_x_43357:
[----:B------:R-:W-:Y:S05]  /*b200*/  BSYNC B1 ;  /* 0x0000000000017941 */ /* 0x000fea0003800000 */
.L_x_43355:
        /* <DEDUP_REMOVED lines=11> */
.L_x_43359:
[----:B------:R-:W-:Y:S01]  /*b2c0*/  IMAD.MOV.U32 R8, RZ, RZ, R5 ;  /* 0x000000ffff087224 */ /* 0x000fe200078e0005 */
[----:B------:R-:W-:Y:S01]  /*b2d0*/  MOV R10, R7 ;  /* 0x00000007000a7202 */ /* 0x000fe20000000f00 */
[----:B------:R-:W-:Y:S02]  /*b2e0*/  IMAD.MOV.U32 R113, RZ, RZ, R112 ;  /* 0x000000ffff717224 */ /* 0x000fe400078e0070 */
[----:B------:R-:W-:Y:S02]  /*b2f0*/  IMAD.MOV.U32 R79, RZ, RZ, R78 ;  /* 0x000000ffff4f7224 */ /* 0x000fe400078e004e */
.L_x_43360:
[----:B------:R-:W-:Y:S05]  /*b300*/  BSYNC B1 ;  /* 0x0000000000017941 */ /* 0x000fea0003800000 */
.L_x_43358:
        /* <DEDUP_REMOVED lines=11> */
.L_x_43362:
[----:B------:R-:W-:Y:S01]  /*b3c0*/  IMAD.MOV.U32 R5, RZ, RZ, R8 ;  /* 0x000000ffff057224 */ /* 0x000fe200078e0008 */
[----:B------:R-:W-:Y:S01]  /*b3d0*/  MOV R7, R10 ;  /* 0x0000000a00077202 */ /* 0x000fe20000000f00 */
[----:B------:R-:W-:Y:S02]  /*b3e0*/  IMAD.MOV.U32 R112, RZ, RZ, R115 ;  /* 0x000000ffff707224 */ /* 0x000fe400078e0073 */
[----:B------:R-:W-:Y:S02]  /*b3f0*/  IMAD.MOV.U32 R78, RZ, RZ, R81 ;  /* 0x000000ffff4e7224 */ /* 0x000fe400078e0051 */
.L_x_43363:
[----:B------:R-:W-:Y:S05]  /*b400*/  BSYNC B1 ;  /* 0x0000000000017941 */ /* 0x000fea0003800000 */
.L_x_43361:
        /* <DEDUP_REMOVED lines=11> */
.L_x_43365:
[----:B------:R-:W-:Y:S01]  /*b4c0*/  IMAD.MOV.U32 R8, RZ, RZ, R5 ;  /* 0x000000ffff087224 */ /* 0x000fe200078e0005 */
[----:B------:R-:W-:Y:S01]  /*b4d0*/  MOV R10, R7 ;  /* 0x00000007000a7202 */ /* 0x000fe20000000f00 */
[----:B------:R-:W-:Y:S02]  /*b4e0*/  IMAD.MOV.U32 R115, RZ, RZ, R114 ;  /* 0x000000ffff737224 */ /* 0x000fe400078e0072 */
[----:B------:R-:W-:Y:S02]  /*b4f0*/  IMAD.MOV.U32 R81, RZ, RZ, R80 ;  /* 0x000000ffff517224 */ /* 0x000fe400078e0050 */
.L_x_43366:
[----:B------:R-:W-:Y:S05]  /*b500*/  BSYNC B1 ;  /* 0x0000000000017941 */ /* 0x000fea0003800000 */
.L_x_43364:
        /* <DEDUP_REMOVED lines=11> */
.L_x_43368:
[----:B------:R-:W-:Y:S01]  /*b5c0*/  IMAD.MOV.U32 R5, RZ, RZ, R8 ;  /* 0x000000ffff057224 */ /* 0x000fe200078e0008 */
[----:B------:R-:W-:Y:S01]  /*b5d0*/  MOV R7, R10 ;  /* 0x0000000a00077202 */ /* 0x000fe20000000f00 */
[----:B------:R-:W-:Y:S02]  /*b5e0*/  IMAD.MOV.U32 R114, RZ, RZ, R117 ;  /* 0x000000ffff727224 */ /* 0x000fe400078e0075 */
[----:B------:R-:W-:Y:S02]  /*b5f0*/  IMAD.MOV.U32 R80, RZ, RZ, R83 ;  /* 0x000000ffff507224 */ /* 0x000fe400078e0053 */
.L_x_43369:
[----:B------:R-:W-:Y:S05]  /*b600*/  BSYNC B1 ;  /* 0x0000000000017941 */ /* 0x000fea0003800000 */
.L_x_43367:
        /* <DEDUP_REMOVED lines=11> */
.L_x_43371:
[----:B------:R-:W-:Y:S01]  /*b6c0*/  IMAD.MOV.U32 R8, RZ, RZ, R5 ;  /* 0x000000ffff087224 */ /* 0x000fe200078e0005 */
[----:B------:R-:W-:Y:S01]  /*b6d0*/  MOV R10, R7 ;  /* 0x00000007000a7202 */ /* 0x000fe20000000f00 */
[----:B------:R-:W-:Y:S02]  /*b6e0*/  IMAD.MOV.U32 R117, RZ, RZ, R116 ;  /* 0x000000ffff757224 */ /* 0x000fe400078e0074 */
[----:B------:R-:W-:Y:S02]  /*b6f0*/  IMAD.MOV.U32 R83, RZ, RZ, R82 ;  /* 0x000000ffff537224 */ /* 0x000fe400078e0052 */
.L_x_43372:
[----:B------:R-:W-:Y:S05]  /*b700*/  BSYNC B1 ;  /* 0x0000000000017941 */ /* 0x000fea0003800000 */
.L_x_43370:
        /* <DEDUP_REMOVED lines=11> */
.L_x_43374:
[----:B------:R-:W-:Y:S01]  /*b7c0*/  IMAD.MOV.U32 R5, RZ, RZ, R8 ;  /* 0x000000ffff057224 */ /* 0x000fe200078e0008 */
[----:B------:R-:W-:Y:S01]  /*b7d0*/  MOV R7, R10 ;  /* 0x0000000a00077202 */ /* 0x000fe20000000f00 */
[----:B------:R-:W-:Y:S02]  /*b7e0*/  IMAD.MOV.U32 R116, RZ, RZ, R119 ;  /* 0x000000ffff747224 */ /* 0x000fe400078e0077 */
[----:B------:R-:W-:Y:S02]  /*b7f0*/  IMAD.MOV.U32 R82, RZ, RZ, R85 ;  /* 0x000000ffff527224 */ /* 0x000fe400078e0055 */
.L_x_43375:
[----:B------:R-:W-:Y:S05]  /*b800*/  BSYNC B1 ;  /* 0x0000000000017941 */ /* 0x000fea0003800000 */
.L_x_43373:
        /* <DEDUP_REMOVED lines=11> */
.L_x_43377:
[----:B------:R-:W-:Y:S01]  /*b8c0*/  IMAD.MOV.U32 R8, RZ, RZ, R5 ;  /* 0x000000ffff087224 */ /* 0x000fe200078e0005 */
[----:B------:R-:W-:Y:S01]  /*b8d0*/  MOV R10, R7 ;  /* 0x00000007000a7202 */ /* 0x000fe20000000f00 */
[----:B------:R-:W-:Y:S02]  /*b8e0*/  IMAD.MOV.U32 R119, RZ, RZ, R118 ;  /* 0x000000ffff777224 */ /* 0x000fe400078e0076 */
[----:B------:R-:W-:Y:S02]  /*b8f0*/  IMAD.MOV.U32 R85, RZ, RZ, R84 ;  /* 0x000000ffff557224 */ /* 0x000fe400078e0054 */
.L_x_43378:
[----:B------:R-:W-:Y:S05]  /*b900*/  BSYNC B1 ;  /* 0x0000000000017941 */ /* 0x000fea0003800000 */
.L_x_43376:
        /* <DEDUP_REMOVED lines=11> */
.L_x_43380:
[----:B------:R-:W-:Y:S01]  /*b9c0*/  IMAD.MOV.U32 R5, RZ, RZ, R8 ;  /* 0x000000ffff057224 */ /* 0x000fe200078e0008 */
[----:B------:R-:W-:Y:S01]  /*b9d0*/  MOV R7, R10 ;  /* 0x0000000a00077202 */ /* 0x000fe20000000f00 */
[----:B------:R-:W-:Y:S02]  /*b9e0*/  IMAD.MOV.U32 R118, RZ, RZ, R121 ;  /* 0x000000ffff767224 */ /* 0x000fe400078e0079 */
[----:B------:R-:W-:Y:S02]  /*b9f0*/  IMAD.MOV.U32 R84, RZ, RZ, R87 ;  /* 0x000000ffff547224 */ /* 0x000fe400078e0057 */
.L_x_43381:
[----:B------:R-:W-:Y:S05]  /*ba00*/  BSYNC B1 ;  /* 0x0000000000017941 */ /* 0x000fea0003800000 */
.L_x_43379:
        /* <DEDUP_REMOVED lines=11> */
.L_x_43383:
[----:B------:R-:W-:Y:S01]  /*bac0*/  IMAD.MOV.U32 R8, RZ, RZ, R5 ;  /* 0x000000ffff087224 */ /* 0x000fe200078e0005 */
[----:B------:R-:W-:Y:S01]  /*bad0*/  MOV R10, R7 ;  /* 0x00000007000a7202 */ /* 0x000fe20000000f00 */
[----:B------:R-:W-:Y:S02]  /*bae0*/  IMAD.MOV.U32 R121, RZ, RZ, R120 ;  /* 0x000000ffff797224 */ /* 0x000fe400078e0078 */
[----:B------:R-:W-:Y:S02]  /*baf0*/  IMAD.MOV.U32 R87, RZ, RZ, R86 ;  /* 0x000000ffff577224 */ /* 0x000fe400078e0056 */
.L_x_43384:
[----:B------:R-:W-:Y:S05]  /*bb00*/  BSYNC B1 ;  /* 0x0000000000017941 */ /* 0x000fea0003800000 */
.L_x_43382:
        /* <DEDUP_REMOVED lines=11> */
.L_x_43386:
[----:B------:R-:W-:Y:S01]  /*bbc0*/  IMAD.MOV.U32 R5, RZ, RZ, R8 ;  /* 0x000000ffff057224 */ /* 0x000fe200078e0008 */
[----:B------:R-:W-:Y:S01]  /*bbd0*/  MOV R7, R10 ;  /* 0x0000000a00077202 */ /* 0x000fe20000000f00 */
[----:B------:R-:W-:Y:S02]  /*bbe0*/  IMAD.MOV.U32 R120, RZ, RZ, R123 ;  /* 0x000000ffff787224 */ /* 0x000fe400078e007b */
[----:B------:R-:W-:Y:S02]  /*bbf0*/  IMAD.MOV.U32 R86, RZ, RZ, R89 ;  /* 0x000000ffff567224 */ /* 0x000fe400078e0059 */
.L_x_43387:
[----:B------:R-:W-:Y:S05]  /*bc00*/  BSYNC B1 ;  /* 0x0000000000017941 */ /* 0x000fea0003800000 */
.L_x_43385:
        /* <DEDUP_REMOVED lines=11> */
.L_x_43389:
[----:B------:R-:W-:Y:S01]  /*bcc0*/  IMAD.MOV.U32 R8, RZ, RZ, R5 ;  /* 0x000000ffff087224 */ /* 0x000fe200078e0005 */
[----:B------:R-:W-:Y:S01]  /*bcd0*/  MOV R10, R7 ;  /* 0x00000007000a7202 */ /* 0x000fe20000000f00 */
[----:B------:R-:W-:Y:S02]  /*bce0*/  IMAD.MOV.U32 R123, RZ, RZ, R122 ;  /* 0x000000ffff7b7224 */ /* 0x000fe400078e007a */
[----:B------:R-:W-:Y:S02]  /*bcf0*/  IMAD.MOV.U32 R89, RZ, RZ, R88 ;  /* 0x000000ffff597224 */ /* 0x000fe400078e0058 */
.L_x_43390:
[----:B------:R-:W-:Y:S05]  /*bd00*/  BSYNC B1 ;  /* 0x0000000000017941 */ /* 0x000fea0003800000 */
.L_x_43388:
        /* <DEDUP_REMOVED lines=11> */
.L_x_43392:
[----:B------:R-:W-:Y:S01]  /*bdc0*/  IMAD.MOV.U32 R5, RZ, RZ, R8 ;  /* 0x000000ffff057224 */ /* 0x000fe200078e0008 */
[----:B------:R-:W-:Y:S01]  /*bdd0*/  MOV R7, R10 ;  /* 0x0000000a00077202 */ /* 0x000fe20000000f00 */
[----:B------:R-:W-:Y:S02]  /*bde0*/  IMAD.MOV.U32 R122, RZ, RZ, R125 ;  /* 0x000000ffff7a7224 */ /* 0x000fe400078e007d */
[----:B------:R-:W-:Y:S02]  /*bdf0*/  IMAD.MOV.U32 R88, RZ, RZ, R91 ;  /* 0x000000ffff587224 */ /* 0x000fe400078e005b */
.L_x_43393:
[----:B------:R-:W-:Y:S05]  /*be00*/  BSYNC B1 ;  /* 0x0000000000017941 */ /* 0x000fea0003800000 */
.L_x_43391:
        /* <DEDUP_REMOVED lines=11> */
.L_x_43395:
[----:B------:R-:W-:Y:S01]  /*bec0*/  IMAD.MOV.U32 R8, RZ, RZ, R5 ;  /* 0x000000ffff087224 */ /* 0x000fe200078e0005 */
[----:B------:R-:W-:Y:S01]  /*bed0*/  MOV R10, R7 ;  /* 0x00000007000a7202 */ /* 0x000fe20000000f00 */
[----:B------:R-:W-:Y:S02]  /*bee0*/  IMAD.MOV.U32 R125, RZ, RZ, R124 ;  /* 0x000000ffff7d7224 */ /* 0x000fe400078e007c */
[----:B------:R-:W-:Y:S02]  /*bef0*/  IMAD.MOV.U32 R91, RZ, RZ, R90 ;  /* 0x000000ffff5b7224 */ /* 0x000fe400078e005a */
.L_x_43396:
[----:B------:R-:W-:Y:S05]  /*bf00*/  BSYNC B1 ;  /* 0x0000000000017941 */ /* 0x000fea0003800000 */
.L_x_43394:
        /* <DEDUP_REMOVED lines=11> */
.L_x_43398:
[----:B------:R-:W-:Y:S01]  /*bfc0*/  IMAD.MOV.U32 R5, RZ, RZ, R8 ;  /* 0x000000ffff057224 */ /* 0x000fe200078e0008 */
[----:B------:R-:W-:Y:S01]  /*bfd0*/  MOV R7, R10 ;  /* 0x0000000a00077202 */ /* 0x000fe20000000f00 */
[----:B------:R-:W-:Y:S02]  /*bfe0*/  IMAD.MOV.U32 R124, RZ, RZ, R127 ;  /* 0x000000ffff7c7224 */ /* 0x000fe400078e007f */
[----:B------:R-:W-:Y:S02]  /*bff0*/  IMAD.MOV.U32 R90, RZ, RZ, R93 ;  /* 0x000000ffff5a7224 */ /* 0x000fe400078e005d */
.L_x_43399:
[----:B------:R-:W-:Y:S05]  /*c000*/  BSYNC B1 ;  /* 0x0000000000017941 */ /* 0x000fea0003800000 */
.L_x_43397:
        /* <DEDUP_REMOVED lines=11> */
.L_x_43401:
[----:B------:R-:W-:Y:S01]  /*c0c0*/  IMAD.MOV.U32 R8, RZ, RZ, R5 ;  /* 0x000000ffff087224 */ /* 0x000fe200078e0005 */
[----:B------:R-:W-:Y:S01]  /*c0d0*/  MOV R10, R7 ;  /* 0x00000007000a7202 */ /* 0x000fe20000000f00 */
[----:B------:R-:W-:Y:S02]  /*c0e0*/  IMAD.MOV.U32 R127, RZ, RZ, R126 ;  /* 0x000000ffff7f7224 */ /* 0x000fe400078e007e */
[----:B------:R-:W-:Y:S02]  /*c0f0*/  IMAD.MOV.U32 R93, RZ, RZ, R92 ;  /* 0x000000ffff5d7224 */ /* 0x000fe400078e005c */
.L_x_43402:
[----:B------:R-:W-:Y:S05]  /*c100*/  BSYNC B1 ;  /* 0x0000000000017941 */ /* 0x000fea0003800000 */
.L_x_43400:
        /* <DEDUP_REMOVED lines=11> */
.L_x_43404:
[----:B------:R-:W-:Y:S01]  /*c1c0*/  IMAD.MOV.U32 R5, RZ, RZ, R8 ;  /* 0x000000ffff057224 */ /* 0x000fe200078e0008 */
[----:B------:R-:W-:Y:S01]  /*c1d0*/  MOV R7, R10 ;  /* 0x0000000a00077202 */ /* 0x000fe20000000f00 */
[----:B------:R-:W-:Y:S02]  /*c1e0*/  IMAD.MOV.U32 R126, RZ, RZ, R129 ;  /* 0x000000ffff7e7224 */ /* 0x000fe400078e0081 */
[----:B------:R-:W-:Y:S02]  /*c1f0*/  IMAD.MOV.U32 R92, RZ, RZ, R95 ;  /* 0x000000ffff5c7224 */ /* 0x000fe400078e005f */
.L_x_43405:
[----:B------:R-:W-:Y:S05]  /*c200*/  BSYNC B1 ;  /* 0x0000000000017941 */ /* 0x000fea0003800000 */
.L_x_43403:
        /* <DEDUP_REMOVED lines=11> */
.L_x_43407:
[----:B------:R-:W-:Y:S01]  /*c2c0*/  IMAD.MOV.U32 R8, RZ, RZ, R5 ;  /* 0x000000ffff087224 */ /* 0x000fe200078e0005 */
[----:B------:R-:W-:Y:S01]  /*c2d0*/  MOV R10, R7 ;  /* 0x00000007000a7202 */ /* 0x000fe20000000f00 */
[----:B------:R-:W-:Y:S02]  /*c2e0*/  IMAD.MOV.U32 R129, RZ, RZ, R128 ;  /* 0x000000ffff817224 */ /* 0x000fe400078e0080 */
[----:B------:R-:W-:Y:S02]  /*c2f0*/  IMAD.MOV.U32 R95, RZ, RZ, R94 ;  /* 0x000000ffff5f7224 */ /* 0x000fe400078e005e */
.L_x_43408:
[----:B------:R-:W-:Y:S05]  /*c300*/  BSYNC B1 ;  /* 0x0000000000017941 */ /* 0x000fea0003800000 */
.L_x_43406:
        /* <DEDUP_REMOVED lines=11> */
.L_x_43410:
[----:B------:R-:W-:Y:S01]  /*c3c0*/  IMAD.MOV.U32 R5, RZ, RZ, R8 ;  /* 0x000000ffff057224 */ /* 0x000fe200078e0008 */
[----:B------:R-:W-:Y:S01]  /*c3d0*/  MOV R7, R10 ;  /* 0x0000000a00077202 */ /* 0x000fe20000000f00 */
[----:B------:R-:W-:Y:S02]  /*c3e0*/  IMAD.MOV.U32 R128, RZ, RZ, R131 ;  /* 0x000000ffff807224 */ /* 0x000fe400078e0083 */
[----:B------:R-:W-:Y:S02]  /*c3f0*/  IMAD.MOV.U32 R94, RZ, RZ, R97 ;  /* 0x000000ffff5e7224 */ /* 0x000fe400078e0061 */
.L_x_43411:
[----:B------:R-:W-:Y:S05]  /*c400*/  BSYNC B1 ;  /* 0x0000000000017941 */ /* 0x000fea0003800000 */
.L_x_43409:
        /* <DEDUP_REMOVED lines=11> */
.L_x_43413:
[----:B------:R-:W-:Y:S01]  /*c4c0*/  IMAD.MOV.U32 R131, RZ, RZ, R130 ;  /* 0x000000ffff837224 */ /* 0x000fe200078e0082 */
[-C--:B------:R-:W-:Y:S01]  /*c4d0*/  MOV R9, R7.reuse ;  /* 0x0000000700097202 */ /* 0x080fe20000000f00 */
[----:B------:R-:W-:Y:S01]  /*c4e0*/  IMAD.MOV.U32 R97, RZ, RZ, R96 ;  /* 0x000000ffff617224 */ /* 0x000fe200078e0060 */
[----:B------:R-:W-:Y:S01]  /*c4f0*/  MOV R96, R7 ;  /* 0x0000000700607202 */ /* 0x000fe20000000f00 */
[--C-:B------:R-:W-:Y:S02]  /*c500*/  IMAD.MOV.U32 R8, RZ, RZ, R5.reuse ;  /* 0x000000ffff087224 */ /* 0x100fe400078e0005 */
[----:B------:R-:W-:Y:S02]  /*c510*/  IMAD.MOV.U32 R130, RZ, RZ, R5 ;  /* 0x000000ffff827224 */ /* 0x000fe400078e0005 */
.L_x_43414:
[----:B------:R-:W-:Y:S05]  /*c520*/  BSYNC B1 ;  /* 0x0000000000017941 */ /* 0x000fea0003800000 */
.L_x_43412:
[----:B------:R-:W-:Y:S01]  /*c530*/  IADD3 R4, R4, 0x4, RZ ;  /* 0x0000000404047810 */ /* 0x000fe20007ffe0ff */
[----:B------:R-:W-:Y:S01]  /*c540*/  @!P1 CALL.REL.NOINC `(.L_x_43415) ;  /* 0x0000001000009944 */ /* 0x000fe20003c00000 */
[----:B------:R-:W-:Y:S05]  /*c550*/  BRA `(.L_x_43416) ;  /* 0xffffe02000007947 */ /* 0x000fea000383ffff */
.L_x_43415:
[----:B------:R-:W-:Y:S02]  /*c560*/  FADD.FTZ R99, R99, R12 ;  /* 0x0000000c63637221 */ /* 0x000fe40000010000 */
[----:B------:R-:W-:Y:S02]  /*c570*/  IMAD.MOV.U32 R98, RZ, RZ, R11 ;  /* 0x000000ffff627224 */ /* 0x000fe400078e000b */
[----:B------:R-:W-:-:S02]  /*c580*/  IMAD.MOV.U32 R130, RZ, RZ, R8 ;  /* 0x000000ffff827224 */ /* 0x000fc400078e0008 */
[----:B------:R-:W-:Y:S02]  /*c590*/  IMAD.MOV.U32 R96, RZ, RZ, R9 ;  /* 0x000000ffff607224 */ /* 0x000fe400078e0009 */
.L_x_43321:
[----:B------:R-:W-:Y:S05]  /*c5a0*/  BSYNC B0 ;  /* 0x0000000000007941 */ /* 0x000fea0003800000 */
.L_x_43320:
        /* <DEDUP_REMOVED lines=103> */
[----:B0-----:R-:W-:-:S03]  /*cc20*/  HFMA2.MMA R6, -RZ, RZ, 0, 0 ;  /* 0x00000000ff067435 */ /* 0x001fc600000001ff */
        /* <DEDUP_REMOVED lines=9> */
.L_x_43513:
        /* <DEDUP_REMOVED lines=20> */
.L_x_43420:
[----:B------:R-:W-:Y:S01]  /*ce00*/  IMAD.MOV.U32 R8, RZ, RZ, R101 ;  /* 0x000000ffff087224 */ /* 0x000fe200078e0065 */
[----:B------:R-:W-:Y:S01]  /*ce10*/  MOV R101, R100 ;  /* 0x0000006400657202 */ /* 0x000fe20000000f00 */
[----:B------:R-:W-:Y:S02]  /*ce20*/  IMAD.MOV.U32 R10, RZ, RZ, R3 ;  /* 0x000000ffff0a7224 */ /* 0x000fe400078e0003 */
[----:B------:R-:W-:Y:S02]  /*ce30*/  IMAD.MOV.U32 R3, RZ, RZ, R2 ;  /* 0x000000ffff037224 */ /* 0x000fe400078e0002 */
.L_x_43421:
[----:B------:R-:W-:Y:S05]  /*ce40*/  BSYNC B1 ;  /* 0x0000000000017941 */ /* 0x000fea0003800000 */
.L_x_43419:
        /* <DEDUP_REMOVED lines=11> */
.L_x_43423:
[----:B------:R-:W-:Y:S01]  /*cf00*/  IMAD.MOV.U32 R5, RZ, RZ, R8 ;  /* 0x000000ffff057224 */ /* 0x000fe200078e0008 */
[----:B------:R-:W-:Y:S01]  /*cf10*/  MOV R100, R103 ;  /* 0x0000006700647202 */ /* 0x000fe20000000f00 */
[----:B------:R-:W-:Y:S02]  /*cf20*/  IMAD.MOV.U32 R7, RZ, RZ, R10 ;  /* 0x000000ffff077224 */ /* 0x000fe400078e000a */
[----:B------:R-:W-:Y:S02]  /*cf30*/  IMAD.MOV.U32 R2, RZ, RZ, R69 ;  /* 0x000000ffff027224 */ /* 0x000fe400078e0045 */
.L_x_43424:
[----:B------:R-:W-:Y:S05]  /*cf40*/  BSYNC B1 ;  /* 0x0000000000017941 */ /* 0x000fea0003800000 */
.L_x_43422:
        /* <DEDUP_REMOVED lines=11> */
.L_x_43426:
[----:B------:R-:W-:Y:S01]  /*d000*/  IMAD.MOV.U32 R8, RZ, RZ, R5 ;  /* 0x000000ffff087224 */ /* 0x000fe200078e0005 */
[----:B------:R-:W-:Y:S01]  /*d010*/  MOV R103, R102 ;  /* 0x0000006600677202 */ /* 0x000fe20000000f00 */
[----:B------:R-:W-:Y:S02]  /*d020*/  IMAD.MOV.U32 R10, RZ, RZ, R7 ;  /* 0x000000ffff0a7224 */ /* 0x000fe400078e0007 */
[----:B------:R-:W-:Y:S02]  /*d030*/  IMAD.MOV.U32 R69, RZ, RZ, R68 ;  /* 0x000000ffff457224 */ /* 0x000fe400078e0044 */
.L_x_43427:
[----:B------:R-:W-:Y:S05]  /*d040*/  BSYNC B1 ;  /* 0x0000000000017941 */ /* 0x000fea0003800000 */
.L_x_43425:
        /* <DEDUP_REMOVED lines=11> */
.L_x_43429:
[----:B------:R-:W-:Y:S01]  /*d100*/  IMAD.MOV.U32 R5, RZ, RZ, R8 ;  /* 0x000000ffff057224 */ /* 0x000fe200078e0008 */
[----:B------:R-:W-:Y:S01]  /*d110*/  MOV R102, R105 ;  /* 0x0000006900667202 */ /* 0x000fe20000000f00 */
[----:B------:R-:W-:Y:S02]  /*d120*/  IMAD.MOV.U32 R7, RZ, RZ, R10 ;  /* 0x000000ffff077224 */ /* 0x000fe400078e000a */
[----:B------:R-:W-:Y:S02]  /*d130*/  IMAD.MOV.U32 R68, RZ, RZ, R71 ;  /* 0x000000ffff447224 */ /* 0x000fe400078e0047 */
.L_x_43430:
[----:B------:R-:W-:Y:S05]  /*d140*/  BSYNC B1 ;  /* 0x0000000000017941 */ /* 0x000fea0003800000 */
.L_x_43428:
        /* <DEDUP_REMOVED lines=11> */
.L_x_43432:
[----:B------:R-:W-:Y:S01]  /*d200*/  IMAD.MOV.U32 R8, RZ, RZ, R5 ;  /* 0x000000ffff087224 */ /* 0x000fe200078e0005 */
[----:B------:R-:W-:Y:S01]  /*d210*/  MOV R105, R104 ;  /* 0x0000006800697202 */ /* 0x000fe20000000f00 */
[----:B------:R-:W-:Y:S02]  /*d220*/  IMAD.MOV.U32 R10, RZ, RZ, R7 ;  /* 0x000000ffff0a7224 */ /* 0x000fe400078e0007 */
[----:B------:R-:W-:Y:S02]  /*d230*/  IMAD.MOV.U32 R71, RZ, RZ, R70 ;  /* 0x000000ffff477224 */ /* 0x000fe400078e0046 */
.L_x_43433:
[----:B------:R-:W-:Y:S05]  /*d240*/  BSYNC B1 ;  /* 0x0000000000017941 */ /* 0x000fea0003800000 */
.L_x_43431:
        /* <DEDUP_REMOVED lines=11> */
.L_x_43435:
[----:B------:R-:W-:Y:S01]  /*d300*/  IMAD.MOV.U32 R5, RZ, RZ, R8 ;  /* 0x000000ffff057224 */ /* 0x000fe200078e0008 */
[----:B------:R-:W-:Y:S01]  /*d310*/  MOV R104, R107 ;  /* 0x0000006b00687202 */ /* 0x000fe20000000f00 */
[----:B------:R-:W-:Y:S02]  /*d320*/  IMAD.MOV.U32 R7, RZ, RZ, R10 ;  /* 0x000000ffff077224 */ /* 0x000fe400078e000a */
[----:B------:R-:W-:Y:S02]  /*d330*/  IMAD.MOV.U32 R70, RZ, RZ, R73 ;  /* 0x000000ffff467224 */ /* 0x000fe400078e0049 */
.L_x_43436:
[----:B------:R-:W-:Y:S05]  /*d340*/  BSYNC B1 ;  /* 0x0000000000017941 */ /* 0x000fea0003800000 */
.L_x_43434:
        /* <DEDUP_REMOVED lines=11> */
.L_x_43438:
[----:B------:R-:W-:Y:S01]  /*d400*/  IMAD.MOV.U32 R8, RZ, RZ, R5 ;  /* 0x000000ffff087224 */ /* 0x000fe200078e0005 */
[----:B------:R-:W-:Y:S01]  /*d410*/  MOV R107, R106 ;  /* 0x0000006a006b7202 */ /* 0x000fe20000000f00 */
[----:B------:R-:W-:Y:S02]  /*d420*/  IMAD.MOV.U32 R10, RZ, RZ, R7 ;  /* 0x000000ffff0a7224 */ /* 0x000fe400078e0007 */
[----:B------:R-:W-:Y:S02]  /*d430*/  IMAD.MOV.U32 R73, RZ, RZ, R72 ;  /* 0x000000ffff497224 */ /* 0x000fe400078e0048 */
.L_x_43439:
[----:B------:R-:W-:Y:S05]  /*d440*/  BSYNC B1 ;  /* 0x0000000000017941 */ /* 0x000fea0003800000 */
.L_x_43437:
        /* <DEDUP_REMOVED lines=11> */
.L_x_43441:
[----:B------:R-:W-:Y:S01]  /*d500*/  IMAD.MOV.U32 R5, RZ, RZ, R8 ;  /* 0x000000ffff057224 */ /* 0x000fe200078e0008 */
[----:B------:R-:W-:Y:S01]  /*d510*/  MOV R106, R109 ;  /* 0x0000006d006a7202 */ /* 0x000fe20000000f00 */
[----:B------:R-:W-:Y:S02]  /*d520*/  IMAD.MOV.U32 R7, RZ, RZ, R10 ;  /* 0x000000ffff077224 */ /* 0x000fe400078e000a */
[----:B------:R-:W-:Y:S02]  /*d530*/  IMAD.MOV.U32 R72, RZ, RZ, R75 ;  /* 0x000000ffff487224 */ /* 0x000fe400078e004b */
.L_x_43442:
[----:B------:R-:W-:Y:S05]  /*d540*/  BSYNC B1 ;  /* 0x0000000000017941 */ /* 0x000fea0003800000 */
.L_x_43440:
        /* <DEDUP_REMOVED lines=11> */
.L_x_43444:
[----:B------:R-:W-:Y:S01]  /*d600*/  IMAD.MOV.U32 R8, RZ, RZ, R5 ;  /* 0x000000ffff087224 */ /* 0x000fe200078e0005 */
[----:B------:R-:W-:Y:S01]  /*d610*/  MOV R109, R108 ;  /* 0x0000006c006d7202 */ /* 0x000fe20000000f00 */
[----:B------:R-:W-:Y:S02]  /*d620*/  IMAD.MOV.U32 R10, RZ, RZ, R7 ;  /* 0x000000ffff0a7224 */ /* 0x000fe400078e0007 */
[----:B------:R-:W-:Y:S02]  /*d630*/  IMAD.MOV.U32 R75, RZ, RZ, R74 ;  /* 0x000000ffff4b7224 */ /* 0x000fe400078e004a */
.L_x_43445:
[----:B------:R-:W-:Y:S05]  /*d640*/  BSYNC B1 ;  /* 0x0000000000017941 */ /* 0x000fea0003800000 */
.L_x_43443:
        /* <DEDUP_REMOVED lines=11> */
.L_x_43447:
[----:B------:R-:W-:Y:S01]  /*d700*/  IMAD.MOV.U32 R5, RZ, RZ, R8 ;  /* 0x000000ffff057224 */ /* 0x000fe200078e0008 */
[----:B------:R-:W-:Y:S01]  /*d710*/  MOV R108, R111 ;  /* 0x0000006f006c7202 */ /* 0x000fe20000000f00 */
[----:B------:R-:W-:Y:S02]  /*d720*/  IMAD.MOV.U32 R7, RZ, RZ, R10 ;  /* 0x000000ffff077224 */ /* 0x000fe400078e000a */
[----:B------:R-:W-:Y:S02]  /*d730*/  IMAD.MOV.U32 R74, RZ, RZ, R77 ;  /* 0x000000ffff4a7224 */ /* 0x000fe400078e004d */
.L_x_43448:
[----:B------:R-:W-:Y:S05]  /*d740*/  BSYNC B1 ;  /* 0x0000000000017941 */ /* 0x000fea0003800000 */
.L_x_43446:
        /* <DEDUP_REMOVED lines=11> */
.L_x_43450:
[----:B------:R-:W-:Y:S01]  /*d800*/  IMAD.MOV.U32 R8, RZ, RZ, R5 ;  /* 0x000000ffff087224 */ /* 0x000fe200078e0005 */
[----:B------:R-:W-:Y:S01]  /*d810*/  MOV R111, R110 ;  /* 0x0000006e006f7202 */ /* 0x000fe20000000f00 */
[----:B------:R-:W-:Y:S02]  /*d820*/  IMAD.MOV.U32 R10, RZ, RZ, R7 ;  /* 0x000000ffff0a7224 */ /* 0x000fe400078e0007 */
[----:B------:R-:W-:Y:S02]  /*d830*/  IMAD.MOV.U32 R77, RZ, RZ, R76 ;  /* 0x000000ffff4d7224 */ /* 0x000fe400078e004c */
.L_x_43451:
[----:B------:R-:W-:Y:S05]  /*d840*/  BSYNC B1 ;  /* 0x0000000000017941 */ /* 0x000fea0003800000 */
.L_x_43449:
        /* <DEDUP_REMOVED lines=11> */
.L_x_43453:
[----:B------:R-:W-:Y:S01]  /*d900*/  IMAD.MOV.U32 R5, RZ, RZ, R8 ;  /* 0x000000ffff057224 */ /* 0x000fe200078e0008 */
[----:B------:R-:W-:Y:S01]  /*d910*/  MOV R110, R113 ;  /* 0x00000071006e7202 */ /* 0x000fe20000000f00 */
[----:B------:R-:W-:Y:S02]  /*d920*/  IMAD.MOV.U32 R7, RZ, RZ, R10 ;  /* 0x000000ffff077224 */ /* 0x000fe400078e000a */
[----:B------:R-:W-:Y:S02]  /*d930*/  IMAD.MOV.U32 R76, RZ, RZ, R79 ;  /* 0x000000ffff4c7224 */ /* 0x000fe400078e004f */
.L_x_43454:
[----:B------:R-:W-:Y:S05]  /*d940*/  BSYNC B1 ;  /* 0x0000000000017941 */ /* 0x000fea0003800000 */
.L_x_43452:
        /* <DEDUP_REMOVED lines=11> */
.L_x_43456:
[----:B------:R-:W-:Y:S01]  /*da00*/  IMAD.MOV.U32 R8, RZ, RZ, R5 ;  /* 0x000000ffff087224 */ /* 0x000fe200078e0005 */
[----:B------:R-:W-:Y:S01]  /*da10*/  MOV R113, R112 ;  /* 0x0000007000717202 */ /* 0x000fe20000000f00 */
[----:B------:R-:W-:Y:S02]  /*da20*/  IMAD.MOV.U32 R10, RZ, RZ, R7 ;  /* 0x000000ffff0a7224 */ /* 0x000fe400078e0007 */
[----:B------:R-:W-:Y:S02]  /*da30*/  IMAD.MOV.U32 R79, RZ, RZ, R78 ;  /* 0x000000ffff4f7224 */ /* 0x000fe400078e004e */
.L_x_43457:
[----:B------:R-:W-:Y:S05]  /*da40*/  BSYNC B1 ;  /* 0x0000000000017941 */ /* 0x000fea0003800000 */
.L_x_43455:
        /* <DEDUP_REMOVED lines=11> */
.L_x_43459:
[----:B------:R-:W-:Y:S01]  /*db00*/  IMAD.MOV.U32 R5, RZ, RZ, R8 ;  /* 0x000000ffff057224 */ /* 0x000fe200078e0008 */
[----:B------:R-:W-:Y:S01]  /*db10*/  MOV R112, R115 ;  /* 0x0000007300707202 */ /* 0x000fe20000000f00 */
[----:B------:R-:W-:Y:S02]  /*db20*/  IMAD.MOV.U32 R7, RZ, RZ, R10 ;  /* 0x000000ffff077224 */ /* 0x000fe400078e000a */
[----:B------:R-:W-:Y:S02]  /*db30*/  IMAD.MOV.U32 R78, RZ, RZ, R81 ;  /* 0x000000ffff4e7224 */ /* 0x000fe400078e0051 */
.L_x_43460:
[----:B------:R-:W-:Y:S05]  /*db40*/  BSYNC B1 ;  /* 0x0000000000017941 */ /* 0x000fea0003800000 */
.L_x_43458:
        /* <DEDUP_REMOVED lines=11> */
.L_x_43462:
[----:B------:R-:W-:Y:S01]  /*dc00*/  IMAD.MOV.U32 R8, RZ, RZ, R5 ;  /* 0x000000ffff087224 */ /* 0x000fe200078e0005 */
[----:B------:R-:W-:Y:S01]  /*dc10*/  MOV R115, R114 ;  /* 0x0000007200737202 */ /* 0x000fe20000000f00 */
[----:B------:R-:W-:Y:S02]  /*dc20*/  IMAD.MOV.U32 R10, RZ, RZ, R7 ;  /* 0x000000ffff0a7224 */ /* 0x000fe400078e0007 */
[----:B------:R-:W-:Y:S02]  /*dc30*/  IMAD.MOV.U32 R81, RZ, RZ, R80 ;  /* 0x000000ffff517224 */ /* 0x000fe400078e0050 */
.L_x_43463:
[----:B------:R-:W-:Y:S05]  /*dc40*/  BSYNC B1 ;  /* 0x0000000000017941 */ /* 0x000fea0003800000 */
.L_x_43461:
        /* <DEDUP_REMOVED lines=11> */
.L_x_43465:
[----:B------:R-:W-:Y:S01]  /*dd00*/  IMAD.MOV.U32 R5, RZ, RZ, R8 ;  /* 0x000000ffff057224 */ /* 0x000fe200078e0008 */
[----:B------:R-:W-:Y:S01]  /*dd10*/  MOV R114, R117 ;  /* 0x0000007500727202 */ /* 0x000fe20000000f00 */
[----:B------:R-:W-:Y:S02]  /*dd20*/  IMAD.MOV.U32 R7, RZ, RZ, R10 ;  /* 0x000000ffff077224 */ /* 0x000fe400078e000a */
[----:B------:R-:W-:Y:S02]  /*dd30*/  IMAD.MOV.U32 R80, RZ, RZ, R83 ;  /* 0x000000ffff507224 */ /* 0x000fe400078e0053 */
.L_x_43466:
[----:B------:R-:W-:Y:S05]  /*dd40*/  BSYNC B1 ;  /* 0x0000000000017941 */ /* 0x000fea0003800000 */
.L_x_43464:
        /* <DEDUP_REMOVED lines=11> */
.L_x_43468:
[----:B------:R-:W-:Y:S01]  /*de00*/  IMAD.MOV.U32 R8, RZ, RZ, R5 ;  /* 0x000000ffff087224 */ /* 0x000fe200078e0005 */
[----:B------:R-:W-:Y:S01]  /*de10*/  MOV R117, R116 ;  /* 0x0000007400757202 */ /* 0x000fe20000000f00 */
[----:B------:R-:W-:Y:S02]  /*de20*/  IMAD.MOV.U32 R10, RZ, RZ, R7 ;  /* 0x000000ffff0a7224 */ /* 0x000fe400078e0007 */
[----:B------:R-:W-:Y:S02]  /*de30*/  IMAD.MOV.U32 R83, RZ, RZ, R82 ;  /* 0x000000ffff537224 */ /* 0x000fe400078e0052 */
.L_x_43469:
[----:B------:R-:W-:Y:S05]  /*de40*/  BSYNC B1 ;  /* 0x0000000000017941 */ /* 0x000fea0003800000 */
.L_x_43467:
        /* <DEDUP_REMOVED lines=11> */
.L_x_43471:
[----:B------:R-:W-:Y:S01]  /*df00*/  IMAD.MOV.U32 R5, RZ, RZ, R8 ;  /* 0x000000ffff057224 */ /* 0x000fe200078e0008 */
[----:B------:R-:W-:Y:S01]  /*df10*/  MOV R116, R119 ;  /* 0x0000007700747202 */ /* 0x000fe20000000f00 */
[----:B------:R-:W-:Y:S02]  /*df20*/  IMAD.MOV.U32 R7, RZ, RZ, R10 ;  /* 0x000000ffff077224 */ /* 0x000fe400078e000a */
[----:B------:R-:W-:Y:S02]  /*df30*/  IMAD.MOV.U32 R82, RZ, RZ, R85 ;  /* 0x000000ffff527224 */ /* 0x000fe400078e0055 */
.L_x_43472:
[----:B------:R-:W-:Y:S05]  /*df40*/  BSYNC B1 ;  /* 0x0000000000017941 */ /* 0x000fea0003800000 */
.L_x_43470:
        /* <DEDUP_REMOVED lines=11> */
.L_x_43474:
[----:B------:R-:W-:Y:S01]  /*e000*/  IMAD.MOV.U32 R8, RZ, RZ, R5 ;  /* 0x000000ffff087224 */ /* 0x000fe200078e0005 */
[----:B------:R-:W-:Y:S01]  /*e010*/  MOV R119, R118 ;  /* 0x0000007600777202 */ /* 0x000fe20000000f00 */
[----:B------:R-:W-:Y:S02]  /*e020*/  IMAD.MOV.U32 R10, RZ, RZ, R7 ;  /* 0x000000ffff0a7224 */ /* 0x000fe400078e0007 */
[----:B------:R-:W-:Y:S02]  /*e030*/  IMAD.MOV.U32 R85, RZ, RZ, R84 ;  /* 0x000000ffff557224 */ /* 0x000fe400078e0054 */
.L_x_43475:
[----:B------:R-:W-:Y:S05]  /*e040*/  BSYNC B1 ;  /* 0x0000000000017941 */ /* 0x000fea0003800000 */
.L_x_43473:
        /* <DEDUP_REMOVED lines=11> */
.L_x_43477:
[----:B------:R-:W-:Y:S01]  /*e100*/  IMAD.MOV.U32 R5, RZ, RZ, R8 ;  /* 0x000000ffff057224 */ /* 0x000fe200078e0008 */
[----:B------:R-:W-:Y:S01]  /*e110*/  MOV R118, R121 ;  /* 0x0000007900767202 */ /* 0x000fe20000000f00 */
[----:B------:R-:W-:Y:S02]  /*e120*/  IMAD.MOV.U32 R7, RZ, RZ, R10 ;  /* 0x000000ffff077224 */ /* 0x000fe400078e000a */
[----:B------:R-:W-:Y:S02]  /*e130*/  IMAD.MOV.U32 R84, RZ, RZ, R87 ;  /* 0x000000ffff547224 */ /* 0x000fe400078e0057 */
.L_x_43478:
[----:B------:R-:W-:Y:S05]  /*e140*/  BSYNC B1 ;  /* 0x0000000000017941 */ /* 0x000fea0003800000 */
.L_x_43476:
        /* <DEDUP_REMOVED lines=11> */
.L_x_43480:
[----:B------:R-:W-:Y:S01]  /*e200*/  IMAD.MOV.U32 R8, RZ, RZ, R5 ;  /* 0x000000ffff087224 */ /* 0x000fe200078e0005 */
[----:B------:R-:W-:Y:S01]  /*e210*/  MOV R121, R120 ;  /* 0x0000007800797202 */ /* 0x000fe20000000f00 */
[----:B------:R-:W-:Y:S02]  /*e220*/  IMAD.MOV.U32 R10, RZ, RZ, R7 ;  /* 0x000000ffff0a7224 */ /* 0x000fe400078e0007 */
[----:B------:R-:W-:Y:S02]  /*e230*/  IMAD.MOV.U32 R87, RZ, RZ, R86 ;  /* 0x000000ffff577224 */ /* 0x000fe400078e0056 */
.L_x_43481:
[----:B------:R-:W-:Y:S05]  /*e240*/  BSYNC B1 ;  /* 0x0000000000017941 */ /* 0x000fea0003800000 */
.L_x_43479:
        /* <DEDUP_REMOVED lines=11> */
.L_x_43483:
[----:B------:R-:W-:Y:S01]  /*e300*/  IMAD.MOV.U32 R5, RZ, RZ, R8 ;  /* 0x000000ffff057224 */ /* 0x000fe200078e0008 */
[----:B------:R-:W-:Y:S01]  /*e310*/  MOV R120, R123 ;  /* 0x0000007b00787202 */ /* 0x000fe20000000f00 */
[----:B------:R-:W-:Y:S02]  /*e320*/  IMAD.MOV.U32 R7, RZ, RZ, R10 ;  /* 0x000000ffff077224 */ /* 0x000fe400078e000a */
[----:B------:R-:W-:Y:S02]  /*e330*/  IMAD.MOV.U32 R86, RZ, RZ, R89 ;  /* 0x000000ffff567224 */ /* 0x000fe400078e0059 */
.L_x_43484:
[----:B------:R-:W-:Y:S05]  /*e340*/  BSYNC B1 ;  /* 0x0000000000017941 */ /* 0x000fea0003800000 */
.L_x_43482:
        /* <DEDUP_REMOVED lines=11> */
.L_x_43486:
[----:B------:R-:W-:Y:S01]  /*e400*/  IMAD.MOV.U32 R8, RZ, RZ, R5 ;  /* 0x000000ffff087224 */ /* 0x000fe200078e0005 */
[----:B------:R-:W-:Y:S01]  /*e410*/  MOV R123, R122 ;  /* 0x0000007a007b7202 */ /* 0x000fe20000000f00 */
[----:B------:R-:W-:Y:S02]  /*e420*/  IMAD.MOV.U32 R10, RZ, RZ, R7 ;  /* 0x000000ffff0a7224 */ /* 0x000fe400078e0007 */
[----:B------:R-:W-:Y:S02]  /*e430*/  IMAD.MOV.U32 R89, RZ, RZ, R88 ;  /* 0x000000ffff597224 */ /* 0x000fe400078e0058 */
.L_x_43487:
[----:B------:R-:W-:Y:S05]  /*e440*/  BSYNC B1 ;  /* 0x0000000000017941 */ /* 0x000fea0003800000 */
.L_x_43485:
        /* <DEDUP_REMOVED lines=11> */
.L_x_43489:
[----:B------:R-:W-:Y:S01]  /*e500*/  IMAD.MOV.U32 R5, RZ, RZ, R8 ;  /* 0x000000ffff057224 */ /* 0x000fe200078e0008 */
[----:B------:R-:W-:Y:S01]  /*e510*/  MOV R122, R125 ;  /* 0x0000007d007a7202 */ /* 0x000fe20000000f00 */
[----:B------:R-:W-:Y:S02]  /*e520*/  IMAD.MOV.U32 R7, RZ, RZ, R10 ;  /* 0x000000ffff077224 */ /* 0x000fe400078e000a */
[----:B------:R-:W-:Y:S02]  /*e530*/  IMAD.MOV.U32 R88, RZ, RZ, R91 ;  /* 0x000000ffff587224 */ /* 0x000fe400078e005b */
.L_x_43490:
[----:B------:R-:W-:Y:S05]  /*e540*/  BSYNC B1 ;  /* 0x0000000000017941 */ /* 0x000fea0003800000 */
.L_x_43488:
        /* <DEDUP_REMOVED lines=11> */
.L_x_43492:
[----:B------:R-:W-:Y:S01]  /*e600*/  IMAD.MOV.U32 R8, RZ, RZ, R5 ;  /* 0x000000ffff087224 */ /* 0x000fe200078e0005 */
[----:B------:R-:W-:Y:S01]  /*e610*/  MOV R125, R124 ;  /* 0x0000007c007d7202 */ /* 0x000fe20000000f00 */
[----:B------:R-:W-:Y:S02]  /*e620*/  IMAD.MOV.U32 R10, RZ, RZ, R7 ;  /* 0x000000ffff0a7224 */ /* 0x000fe400078e0007 */
[----:B------:R-:W-:Y:S02]  /*e630*/  IMAD.MOV.U32 R91, RZ, RZ, R90 ;  /* 0x000000ffff5b7224 */ /* 0x000fe400078e005a */
.L_x_43493:
[----:B------:R-:W-:Y:S05]  /*e640*/  BSYNC B1 ;  /* 0x0000000000017941 */ /* 0x000fea0003800000 */
.L_x_43491:
        /* <DEDUP_REMOVED lines=11> */
.L_x_43495:
[----:B------:R-:W-:Y:S01]  /*e700*/  IMAD.MOV.U32 R5, RZ, RZ, R8 ;  /* 0x000000ffff057224 */ /* 0x000fe200078e0008 */
[----:B------:R-:W-:Y:S01]  /*e710*/  MOV R124, R127 ;  /* 0x0000007f007c7202 */ /* 0x000fe20000000f00 */
[----:B------:R-:W-:Y:S02]  /*e720*/  IMAD.MOV.U32 R7, RZ, RZ, R10 ;  /* 0x000000ffff077224 */ /* 0x000fe400078e000a */
[----:B------:R-:W-:Y:S02]  /*e730*/  IMAD.MOV.U32 R90, RZ, RZ, R93 ;  /* 0x000000ffff5a7224 */ /* 0x000fe400078e005d */
.L_x_43496:
[----:B------:R-:W-:Y:S05]  /*e740*/  BSYNC B1 ;  /* 0x0000000000017941 */ /* 0x000fea0003800000 */
.L_x_43494:
        /* <DEDUP_REMOVED lines=11> */
.L_x_43498:
[----:B------:R-:W-:Y:S01]  /*e800*/  IMAD.MOV.U32 R8, RZ, RZ, R5 ;  /* 0x000000ffff087224 */ /* 0x000fe200078e0005 */
[----:B------:R-:W-:Y:S01]  /*e810*/  MOV R127, R126 ;  /* 0x0000007e007f7202 */ /* 0x000fe20000000f00 */
[----:B------:R-:W-:Y:S02]  /*e820*/  IMAD.MOV.U32 R10, RZ, RZ, R7 ;  /* 0x000000ffff0a7224 */ /* 0x000fe400078e0007 */
[----:B------:R-:W-:Y:S02]  /*e830*/  IMAD.MOV.U32 R93, RZ, RZ, R92 ;  /* 0x000000ffff5d7224 */ /* 0x000fe400078e005c */
.L_x_43499:
[----:B------:R-:W-:Y:S05]  /*e840*/  BSYNC B1 ;  /* 0x0000000000017941 */ /* 0x000fea0003800000 */
.L_x_43497:
        /* <DEDUP_REMOVED lines=11> */
.L_x_43501:
[----:B------:R-:W-:Y:S01]  /*e900*/  IMAD.MOV.U32 R5, RZ, RZ, R8 ;  /* 0x000000ffff057224 */ /* 0x000fe200078e0008 */
[----:B------:R-:W-:Y:S01]  /*e910*/  MOV R126, R129 ;  /* 0x00000081007e7202 */ /* 0x000fe20000000f00 */
[----:B------:R-:W-:Y:S02]  /*e920*/  IMAD.MOV.U32 R7, RZ, RZ, R10 ;  /* 0x000000ffff077224 */ /* 0x000fe400078e000a */
[----:B------:R-:W-:Y:S02]  /*e930*/  IMAD.MOV.U32 R92, RZ, RZ, R95 ;  /* 0x000000ffff5c7224 */ /* 0x000fe400078e005f */
.L_x_43502:
[----:B------:R-:W-:Y:S05]  /*e940*/  BSYNC B1 ;  /* 0x0000000000017941 */ /* 0x000fea0003800000 */
.L_x_43500:
        /* <DEDUP_REMOVED lines=11> */
.L_x_43504:
[----:B------:R-:W-:Y:S01]  /*ea00*/  IMAD.MOV.U32 R8, RZ, RZ, R5 ;  /* 0x000000ffff087224 */ /* 0x000fe200078e0005 */
[----:B------:R-:W-:Y:S01]  /*ea10*/  MOV R129, R128 ;  /* 0x0000008000817202 */ /* 0x000fe20000000f00 */
[----:B------:R-:W-:Y:S02]  /*ea20*/  IMAD.MOV.U32 R10, RZ, RZ, R7 ;  /* 0x000000ffff0a7224 */ /* 0x000fe400078e0007 */
[----:B------:R-:W-:Y:S02]  /*ea30*/  IMAD.MOV.U32 R95, RZ, RZ, R94 ;  /* 0x000000ffff5f7224 */ /* 0x000fe400078e005e */
.L_x_43505:
[----:B------:R-:W-:Y:S05]  /*ea40*/  BSYNC B1 ;  /* 0x0000000000017941 */ /* 0x000fea0003800000 */
.L_x_43503:
        /* <DEDUP_REMOVED lines=11> */
.L_x_43507:
[----:B------:R-:W-:Y:S01]  /*eb00*/  IMAD.MOV.U32 R5, RZ, RZ, R8 ;  /* 0x000000ffff057224 */ /* 0x000fe200078e0008 */
[----:B------:R-:W-:Y:S01]  /*eb10*/  MOV R128, R131 ;  /* 0x0000008300807202 */ /* 0x000fe20000000f00 */
[----:B------:R-:W-:Y:S02]  /*eb20*/  IMAD.MOV.U32 R7, RZ, RZ, R10 ;  /* 0x000000ffff077224 */ /* 0x000fe400078e000a */
[----:B------:R-:W-:Y:S02]  /*eb30*/  IMAD.MOV.U32 R94, RZ, RZ, R97 ;  /* 0x000000ffff5e7224 */ /* 0x000fe400078e0061 */
.L_x_43508:
[----:B------:R-:W-:Y:S05]  /*eb40*/  BSYNC B1 ;  /* 0x0000000000017941 */ /* 0x000fea0003800000 */
.L_x_43506:
        /* <DEDUP_REMOVED lines=11> */
.L_x_43510:
[----:B------:R-:W-:Y:S01]  /*ec00*/  MOV R131, R130 ;  /* 0x0000008200837202 */ /* 0x000fe20000000f00 */
[----:B------:R-:W-:Y:S02]  /*ec10*/  IMAD.MOV.U32 R97, RZ, RZ, R96 ;  /* 0x000000ffff617224 */ /* 0x000fe400078e0060 */
[----:B------:R-:W-:Y:S02]  /*ec20*/  IMAD.MOV.U32 R8, RZ, RZ, R5 ;  /* 0x000000ffff087224 */ /* 0x000fe400078e0005 */
[----:B------:R-:W-:Y:S02]  /*ec30*/  IMAD.MOV.U32 R9, RZ, RZ, R7 ;  /* 0x000000ffff097224 */ /* 0x000fe400078e0007 */
[----:B------:R-:W-:Y:S02]  /*ec40*/  IMAD.MOV.U32 R130, RZ, RZ, R5 ;  /* 0x000000ffff827224 */ /* 0x000fe400078e0005 */
[----:B------:R-:W-:Y:S02]  /*ec50*/  IMAD.MOV.U32 R96, RZ, RZ, R7 ;  /* 0x000000ffff607224 */ /* 0x000fe400078e0007 */
.L_x_43511:
[----:B------:R-:W-:Y:S05]  /*ec60*/  BSYNC B1 ;  /* 0x0000000000017941 */ /* 0x000fea0003800000 */
.L_x_43509:
[----:B------:R-:W-:Y:S01]  /*ec70*/  IADD3 R4, R4, 0x4, RZ ;  /* 0x0000000404047810 */ /* 0x000fe20007ffe0ff */
[----:B------:R-:W-:Y:S01]  /*ec80*/  @!P1 CALL.REL.NOINC `(.L_x_43512) ;  /* 0x0000001000009944 */ /* 0x000fe20003c00000 */
[----:B------:R-:W-:Y:S05]  /*ec90*/  BRA `(.L_x_43513) ;  /* 0xffffe02000007947 */ /* 0x000fea000383ffff */
.L_x_43512:
[----:B------:R-:W-:Y:S01]  /*eca0*/  FADD.FTZ R99, R99, R12 ;  /* 0x0000000c63637221 */ /* 0x000fe20000010000 */
[----:B------:R-:W-:Y:S01]  /*ecb0*/  MOV R98, R11 ;  /* 0x0000000b00627202 */ /* 0x000fe20000000f00 */
[----:B------:R-:W-:-:S02]  /*ecc0*/  IMAD.MOV.U32 R130, RZ, RZ, R8 ;  /* 0x000000ffff827224 */ /* 0x000fc400078e0008 */
[----:B------:R-:W-:Y:S02]  /*ecd0*/  IMAD.MOV.U32 R96, RZ, RZ, R9 ;  /* 0x000000ffff607224 */ /* 0x000fe400078e0009 */
.L_x_43418:
[----:B------:R-:W-:Y:S05]  /*ece0*/  BSYNC B0 ;  /* 0x0000000000007941 */ /* 0x000fea0003800000 */
.L_x_43417:
        /* <DEDUP_REMOVED lines=111> */
[----:B0-----:R-:W-:Y:S01]  /*f3e0*/  FMUL.FTZ R12, R4, R5 ;  /* 0x00000005040c7220 */ /* 0x001fe20000410000 */
[----:B------:R-:W-:-:S05]  /*f3f0*/  MOV R4, R1 ;  /* 0x0000000100047202 */ /* 0x000fca0000000f00 */
.L_x_43610:
        /* <DEDUP_REMOVED lines=20> */
.L_x_43517:
[----:B------:R-:W-:Y:S02]  /*f540*/  IMAD.MOV.U32 R8, RZ, RZ, R101 ;  /* 0x000000ffff087224 */ /* 0x000fe400078e0065 */
[----:B------:R-:W-:Y:S01]  /*f550*/  IMAD.MOV.U32 R10, RZ, RZ, R3 ;  /* 0x000000ffff0a7224 */ /* 0x000fe200078e0003 */
[----:B------:R-:W-:Y:S01]  /*f560*/  MOV R3, R2 ;  /* 0x0000000200037202 */ /* 0x000fe20000000f00 */
[----:B------:R-:W-:Y:S02]  /*f570*/  IMAD.MOV.U32 R101, RZ, RZ, R100 ;  /* 0x000000ffff657224 */ /* 0x000fe400078e0064 */
.L_x_43518:
[----:B------:R-:W-:Y:S05]  /*f580*/  BSYNC B1 ;  /* 0x0000000000017941 */ /* 0x000fea0003800000 */
.L_x_43516:
        /* <DEDUP_REMOVED lines=11> */
.L_x_43520:
[----:B------:R-:W-:Y:S01]  /*f640*/  IMAD.MOV.U32 R5, RZ, RZ, R8 ;  /* 0x000000ffff057224 */ /* 0x000fe200078e0008 */
[----:B------:R-:W-:Y:S01]  /*f650*/  MOV R2, R69 ;  /* 0x0000004500027202 */ /* 0x000fe20000000f00 */
[----:B------:R-:W-:Y:S02]  /*f660*/  IMAD.MOV.U32 R7, RZ, RZ, R10 ;  /* 0x000000ffff077224 */ /* 0x000fe400078e000a */
[----:B------:R-:W-:Y:S02]  /*f670*/  IMAD.MOV.U32 R100, RZ, RZ, R103 ;  /* 0x000000ffff647224 */ /* 0x000fe400078e0067 */
.L_x_43521:
[----:B------:R-:W-:Y:S05]  /*f680*/  BSYNC B1 ;  /* 0x0000000000017941 */ /* 0x000fea0003800000 */
.L_x_43519:
        /* <DEDUP_REMOVED lines=11> */
.L_x_43523:
[----:B------:R-:W-:Y:S01]  /*f740*/  IMAD.MOV.U32 R8, RZ, RZ, R5 ;  /* 0x000000ffff087224 */ /* 0x000fe200078e0005 */
[----:B------:R-:W-:Y:S01]  /*f750*/  MOV R69, R68 ;  /* 0x0000004400457202 */ /* 0x000fe20000000f00 */
[----:B------:R-:W-:Y:S02]  /*f760*/  IMAD.MOV.U32 R10, RZ, RZ, R7 ;  /* 0x000000ffff0a7224 */ /* 0x000fe400078e0007 */
[----:B------:R-:W-:Y:S02]  /*f770*/  IMAD.MOV.U32 R103, RZ, RZ, R102 ;  /* 0x000000ffff677224 */ /* 0x000fe400078e0066 */
.L_x_43524:
[----:B------:R-:W-:Y:S05]  /*f780*/  BSYNC B1 ;  /* 0x0000000000017941 */ /* 0x000fea0003800000 */
.L_x_43522:
        /* <DEDUP_REMOVED lines=11> */
.L_x_43526:
[----:B------:R-:W-:Y:S01]  /*f840*/  IMAD.MOV.U32 R5, RZ, RZ, R8 ;  /* 0x000000ffff057224 */ /* 0x000fe200078e0008 */
[----:B------:R-:W-:Y:S01]  /*f850*/  MOV R68, R71 ;  /* 0x0000004700447202 */ /* 0x000fe20000000f00 */
[----:B------:R-:W-:Y:S02]  /*f860*/  IMAD.MOV.U32 R7, RZ, RZ, R10 ;  /* 0x000000ffff077224 */ /* 0x000fe400078e000a */
[----:B------:R-:W-:Y:S02]  /*f870*/  IMAD.MOV.U32 R102, RZ, RZ, R105 ;  /* 0x000000ffff667224 */ /* 0x000fe400078e0069 */
.L_x_43527:
[----:B------:R-:W-:Y:S05]  /*f880*/  BSYNC B1 ;  /* 0x0000000000017941 */ /* 0x000fea0003800000 */
.L_x_43525:
        /* <DEDUP_REMOVED lines=11> */
.L_x_43529:
[----:B------:R-:W-:Y:S01]  /*f940*/  IMAD.MOV.U32 R8, RZ, RZ, R5 ;  /* 0x000000ffff087224 */ /* 0x000fe200078e0005 */
[----:B------:R-:W-:Y:S01]  /*f950*/  MOV R71, R70 ;  /* 0x0000004600477202 */ /* 0x000fe20000000f00 */
[----:B------:R-:W-:Y:S02]  /*f960*/  IMAD.MOV.U32 R10, RZ, RZ, R7 ;  /* 0x000000ffff0a7224 */ /* 0x000fe400078e0007 */
[----:B------:R-:W-:Y:S02]  /*f970*/  IMAD.MOV.U32 R105, RZ, RZ, R104 ;  /* 0x000000ffff697224 */ /* 0x000fe400078e0068 */
.L_x_43530:
[----:B------:R-:W-:Y:S05]  /*f980*/  BSYNC B1 ;  /* 0x0000000000017941 */ /* 0x000fea0003800000 */
.L_x_43528:
        /* <DEDUP_REMOVED lines=11> */
.L_x_43532:
[----:B------:R-:W-:Y:S01]  /*fa40*/  IMAD.MOV.U32 R5, RZ, RZ, R8 ;  /* 0x000000ffff057224 */ /* 0x000fe200078e0008 */
[----:B------:R-:W-:Y:S01]  /*fa50*/  MOV R70, R73 ;  /* 0x0000004900467202 */ /* 0x000fe20000000f00 */
[----:B------:R-:W-:Y:S02]  /*fa60*/  IMAD.MOV.U32 R7, RZ, RZ, R10 ;  /* 0x000000ffff077224 */ /* 0x000fe400078e000a */
[----:B------:R-:W-:Y:S02]  /*fa70*/  IMAD.MOV.U32 R104, RZ, RZ, R107 ;  /* 0x000000ffff687224 */ /* 0x000fe400078e006b */
.L_x_43533:
[----:B------:R-:W-:Y:S05]  /*fa80*/  BSYNC B1 ;  /* 0x0000000000017941 */ /* 0x000fea0003800000 */
.L_x_43531:
        /* <DEDUP_REMOVED lines=11> */
.L_x_43535:
[----:B------:R-:W-:Y:S01]  /*fb40*/  IMAD.MOV.U32 R8, RZ, RZ, R5 ;  /* 0x000000ffff087224 */ /* 0x000fe200078e0005 */
[----:B------:R-:W-:Y:S01]  /*fb50*/  MOV R73, R72 ;  /* 0x0000004800497202 */ /* 0x000fe20000000f00 */
[----:B------:R-:W-:Y:S02]  /*fb60*/  IMAD.MOV.U32 R10, RZ, RZ, R7 ;  /* 0x000000ffff0a7224 */ /* 0x000fe400078e0007 */
[----:B------:R-:W-:Y:S02]  /*fb70*/  IMAD.MOV.U32 R107, RZ, RZ, R106 ;  /* 0x000000ffff6b7224 */ /* 0x000fe400078e006a */
.L_x_43536:
[----:B------:R-:W-:Y:S05]  /*fb80*/  BSYNC B1 ;  /* 0x0000000000017941 */ /* 0x000fea0003800000 */
.L_x_43534:
        /* <DEDUP_REMOVED lines=11> */
.L_x_43538:
[----:B------:R-:W-:Y:S01]  /*fc40*/  IMAD.MOV.U32 R5, RZ, RZ, R8 ;  /* 0x000000ffff057224 */ /* 0x000fe200078e0008 */
[----:B------:R-:W-:Y:S01]  /*fc50*/  MOV R72, R75 ;  /* 0x0000004b00487202 */ /* 0x000fe20000000f00 */
[----:B------:R-:W-:Y:S02]  /*fc60*/  IMAD.MOV.U32 R7, RZ, RZ, R10 ;  /* 0x000000ffff077224 */ /* 0x000fe400078e000a */
[----:B------:R-:W-:Y:S02]  /*fc70*/  IMAD.MOV.U32 R106, RZ, RZ, R109 ;  /* 0x000000ffff6a7224 */ /* 0x000fe400078e006d */
.L_x_43539:
[----:B------:R-:W-:Y:S05]  /*fc80*/  BSYNC B1 ;  /* 0x0000000000017941 */ /* 0x000fea0003800000 */
.L_x_43537:
        /* <DEDUP_REMOVED lines=11> */
.L_x_43541:
[----:B------:R-:W-:Y:S01]  /*fd40*/  IMAD.MOV.U32 R8, RZ, RZ, R5 ;  /* 0x000000ffff087224 */ /* 0x000fe200078e0005 */
[----:B------:R-:W-:Y:S01]  /*fd50*/  MOV R75, R74 ;  /* 0x0000004a004b7202 */ /* 0x000fe20000000f00 */
[----:B------:R-:W-:Y:S02]  /*fd60*/  IMAD.MOV.U32 R10, RZ, RZ, R7 ;  /* 0x000000ffff0a7224 */ /* 0x000fe400078e0007 */
[----:B------:R-:W-:Y:S02]  /*fd70*/  IMAD.MOV.U32 R109, RZ, RZ, R108 ;  /* 0x000000ffff6d7224 */ /* 0x000fe400078e006c */
.L_x_43542:
[----:B------:R-:W-:Y:S05]  /*fd80*/  BSYNC B1 ;  /* 0x0000000000017941 */ /* 0x000fea0003800000 */
.L_x_43540:
        /* <DEDUP_REMOVED lines=11> */
.L_x_43544:
[----:B------:R-:W-:Y:S01]  /*fe40*/  IMAD.MOV.U32 R5, RZ, RZ, R8 ;  /* 0x000000ffff057224 */ /* 0x000fe200078e0008 */
[----:B------:R-:W-:Y:S01]  /*fe50*/  MOV R74, R77 ;  /* 0x0000004d004a7202 */ /* 0x000fe20000000f00 */
[----:B------:R-:W-:Y:S02]  /*fe60*/  IMAD.MOV.U32 R7, RZ, RZ, R10 ;  /* 0x000000ffff077224 */ /* 0x000fe400078e000a */
[----:B------:R-:W-:Y:S02]  /*fe70*/  IMAD.MOV.U32 R108, RZ, RZ, R111 ;  /* 0x000000ffff6c7224 */ /* 0x000fe400078e006f */
.L_x_43545:
[----:B------:R-:W-:Y:S05]  /*fe80*/  BSYNC B1 ;  /* 0x0000000000017941 */ /* 0x000fea0003800000 */
.L_x_43543:
        /* <DEDUP_REMOVED lines=11> */
.L_x_43547:
[----:B------:R-:W-:Y:S01]  /*ff40*/  IMAD.MOV.U32 R8, RZ, RZ, R5 ;  /* 0x000000ffff087224 */ /* 0x000fe200078e0005 */
[----:B------:R-:W-:Y:S01]  /*ff50*/  MOV R77, R76 ;  /* 0x0000004c004d7202 */ /* 0x000fe20000000f00 */
[----:B------:R-:W-:Y:S02]  /*ff60*/  IMAD.MOV.U32 R10, RZ, RZ, R7 ;  /* 0x000000ffff0a7224 */ /* 0x000fe400078e0007 */
[----:B------:R-:W-:Y:S02]  /*ff70*/  IMAD.MOV.U32 R111, RZ, RZ, R110 ;  /* 0x000000ffff6f7224 */ /* 0x000fe400078e006e */
.L_x_43548:
[----:B------:R-:W-:Y:S05]  /*ff80*/  BSYNC B1 ;  /* 0x0000000000017941 */ /* 0x000fea0003800000 */
.L_x_43546:
        /* <DEDUP_REMOVED lines=11> */
.L_x_43550:
[----:B------:R-:W-:Y:S01]  /*10040*/  IMAD.MOV.U32 R5, RZ, RZ, R8 ;  /* 0x000000ffff057224 */ /* 0x000fe200078e0008 */
[----:B------:R-:W-:Y:S01]  /*10050*/  MOV R76, R79 ;  /* 0x0000004f004c7202 */ /* 0x000fe20000000f00 */
[----:B------:R-:W-:Y:S02]  /*10060*/  IMAD.MOV.U32 R7, RZ, RZ, R10 ;  /* 0x000000ffff077224 */ /* 0x000fe400078e000a */
[----:B------:R-:W-:Y:S02]  /*10070*/  IMAD.MOV.U32 R110, RZ, RZ, R113 ;  /* 0x000000ffff6e7224 */ /* 0x000fe400078e0071 */
.L_x_43551:
[----:B------:R-:W-:Y:S05]  /*10080*/  BSYNC B1 ;  /* 0x0000000000017941 */ /* 0x000fea0003800000 */
.L_x_43549:
        /* <DEDUP_REMOVED lines=11> */
.L_x_43553:
[----:B------:R-:W-:Y:S01]  /*10140*/  IMAD.MOV.U32 R8, RZ, RZ, R5 ;  /* 0x000000ffff087224 */ /* 0x000fe200078e0005 */
[----:B------:R-:W-:Y:S01]  /*10150*/  MOV R79, R78 ;  /* 0x0000004e004f7202 */ /* 0x000fe20000000f00 */
[----:B------:R-:W-:Y:S02]  /*10160*/  IMAD.MOV.U32 R10, RZ, RZ, R7 ;  /* 0x000000ffff0a7224 */ /* 0x000fe400078e0007 */
[----:B------:R-:W-:Y:S02]  /*10170*/  IMAD.MOV.U32 R113, RZ, RZ, R112 ;  /* 0x000000ffff717224 */ /* 0x000fe400078e0070 */
.L_x_43554:
[----:B------:R-:W-:Y:S05]  /*10180*/  BSYNC B1 ;  /* 0x0000000000017941 */ /* 0x000fea0003800000 */
.L_x_43552:
        /* <DEDUP_REMOVED lines=11> */
.L_x_43556:
[----:B------:R-:W-:Y:S01]  /*10240*/  IMAD.MOV.U32 R5, RZ, RZ, R8 ;  /* 0x000000ffff057224 */ /* 0x000fe200078e0008 */
[----:B------:R-:W-:Y:S01]  /*10250*/  MOV R78, R81 ;  /* 0x00000051004e7202 */ /* 0x000fe20000000f00 */
[----:B------:R-:W-:Y:S02]  /*10260*/  IMAD.MOV.U32 R7, RZ, RZ, R10 ;  /* 0x000000ffff077224 */ /* 0x000fe400078e000a */
[----:B------:R-:W-:Y:S02]  /*10270*/  IMAD.MOV.U32 R112, RZ, RZ, R115 ;  /* 0x000000ffff707224 */ /* 0x000fe400078e0073 */
.L_x_43557:
[----:B------:R-:W-:Y:S05]  /*10280*/  BSYNC B1 ;  /* 0x0000000000017941 */ /* 0x000fea0003800000 */
.L_x_43555:
        /* <DEDUP_REMOVED lines=11> */
.L_x_43559:
[----:B------:R-:W-:Y:S01]  /*10340*/  IMAD.MOV.U32 R8, RZ, RZ, R5 ;  /* 0x000000ffff087224 */ /* 0x000fe200078e0005 */
[----:B------:R-:W-:Y:S01]  /*10350*/  MOV R81, R80 ;  /* 0x0000005000517202 */ /* 0x000fe20000000f00 */
[----:B------:R-:W-:Y:S02]  /*10360*/  IMAD.MOV.U32 R10, RZ, RZ, R7 ;  /* 0x000000ffff0a7224 */ /* 0x000fe400078e0007 */
[----:B------:R-:W-:Y:S02]  /*10370*/  IMAD.MOV.U32 R115, RZ, RZ, R114 ;  /* 0x000000ffff737224 */ /* 0x000fe400078e0072 */
.L_x_43560:
[----:B------:R-:W-:Y:S05]  /*10380*/  BSYNC B1 ;  /* 0x0000000000017941 */ /* 0x000fea0003800000 */
.L_x_43558:
        /* <DEDUP_REMOVED lines=11> */
.L_x_43562:
[----:B------:R-:W-:Y:S01]  /*10440*/  IMAD.MOV.U32 R5, RZ, RZ, R8 ;  /* 0x000000ffff057224 */ /* 0x000fe200078e0008 */
[----:B------:R-:W-:Y:S01]  /*10450*/  MOV R80, R83 ;  /* 0x0000005300507202 */ /* 0x000fe20000000f00 */
[----:B------:R-:W-:Y:S02]  /*10460*/  IMAD.MOV.U32 R7, RZ, RZ, R10 ;  /* 0x000000ffff077224 */ /* 0x000fe400078e000a */
[----:B------:R-:W-:Y:S02]  /*10470*/  IMAD.MOV.U32 R114, RZ, RZ, R117 ;  /* 0x000000ffff727224 */ /* 0x000fe400078e0075 */
.L_x_43563:
[----:B------:R-:W-:Y:S05]  /*10480*/  BSYNC B1 ;  /* 0x0000000000017941 */ /* 0x000fea0003800000 */
.L_x_43561:
        /* <DEDUP_REMOVED lines=11> */
.L_x_43565:
[----:B------:R-:W-:Y:S01]  /*10540*/  IMAD.MOV.U32 R8, RZ, RZ, R5 ;  /* 0x000000ffff087224 */ /* 0x000fe200078e0005 */
[----:B------:R-:W-:Y:S01]  /*10550*/  MOV R83, R82 ;  /* 0x0000005200537202 */ /* 0x000fe20000000f00 */
[----:B------:R-:W-:Y:S02]  /*10560*/  IMAD.MOV.U32 R10, RZ, RZ, R7 ;  /* 0x000000ffff0a7224 */ /* 0x000fe400078e0007 */
[----:B------:R-:W-:Y:S02]  /*10570*/  IMAD.MOV.U32 R117, RZ, RZ, R116 ;  /* 0x000000ffff757224 */ /* 0x000fe400078e0074 */
.L_x_43566:
[----:B------:R-:W-:Y:S05]  /*10580*/  BSYNC B1 ;  /* 0x0000000000017941 */ /* 0x000fea0003800000 */
.L_x_43564:
        /* <DEDUP_REMOVED lines=11> */
.L_x_43568:
[----:B------:R-:W-:Y:S01]  /*10640*/  IMAD.MOV.U32 R5, RZ, RZ, R8 ;  /* 0x000000ffff057224 */ /* 0x000fe200078e0008 */
[----:B------:R-:W-:Y:S01]  /*10650*/  MOV R82, R85 ;  /* 0x0000005500527202 */ /* 0x000fe20000000f00 */
[----:B------:R-:W-:Y:S02]  /*10660*/  IMAD.MOV.U32 R7, RZ, RZ, R10 ;  /* 0x000000ffff077224 */ /* 0x000fe400078e000a */
[----:B------:R-:W-:Y:S02]  /*10670*/  IMAD.MOV.U32 R116, RZ, RZ, R119 ;  /* 0x000000ffff747224 */ /* 0x000fe400078e0077 */
.L_x_43569:
[----:B------:R-:W-:Y:S05]  /*10680*/  BSYNC B1 ;  /* 0x0000000000017941 */ /* 0x000fea0003800000 */
.L_x_43567:
        /* <DEDUP_REMOVED lines=11> */
.L_x_43571:
[----:B------:R-:W-:Y:S01]  /*10740*/  IMAD.MOV.U32 R8, RZ, RZ, R5 ;  /* 0x000000ffff087224 */ /* 0x000fe200078e0005 */
[----:B------:R-:W-:Y:S01]  /*10750*/  MOV R85, R84 ;  /* 0x0000005400557202 */ /* 0x000fe20000000f00 */
[----:B------:R-:W-:Y:S02]  /*10760*/  IMAD.MOV.U32 R10, RZ, RZ, R7 ;  /* 0x000000ffff0a7224 */ /* 0x000fe400078e0007 */
[----:B------:R-:W-:Y:S02]  /*10770*/  IMAD.MOV.U32 R119, RZ, RZ, R118 ;  /* 0x000000ffff777224 */ /* 0x000fe400078e0076 */
.L_x_43572:
[----:B------:R-:W-:Y:S05]  /*10780*/  BSYNC B1 ;  /* 0x0000000000017941 */ /* 0x000fea0003800000 */
.L_x_43570:
        /* <DEDUP_REMOVED lines=11> */
.L_x_43574:
[----:B------:R-:W-:Y:S01]  /*10840*/  IMAD.MOV.U32 R5, RZ, RZ, R8 ;  /* 0x000000ffff057224 */ /* 0x000fe200078e0008 */
[----:B------:R-:W-:Y:S01]  /*10850*/  MOV R84, R87 ;  /* 0x0000005700547202 */ /* 0x000fe20000000f00 */
[----:B------:R-:W-:Y:S02]  /*10860*/  IMAD.MOV.U32 R7, RZ, RZ, R10 ;  /* 0x000000ffff077224 */ /* 0x000fe400078e000a */
[----:B------:R-:W-:Y:S02]  /*10870*/  IMAD.MOV.U32 R118, RZ, RZ, R121 ;  /* 0x000000ffff767224 */ /* 0x000fe400078e0079 */
.L_x_43575:
[----:B------:R-:W-:Y:S05]  /*10880*/  BSYNC B1 ;  /* 0x0000000000017941 */ /* 0x000fea0003800000 */
.L_x_43573:
        /* <DEDUP_REMOVED lines=11> */
.L_x_43577:
[----:B------:R-:W-:Y:S01]  /*10940*/  IMAD.MOV.U32 R8, RZ, RZ, R5 ;  /* 0x000000ffff087224 */ /* 0x000fe200078e0005 */
[----:B------:R-:W-:Y:S01]  /*10950*/  MOV R87, R86 ;  /* 0x0000005600577202 */ /* 0x000fe20000000f00 */
[----:B------:R-:W-:Y:S02]  /*10960*/  IMAD.MOV.U32 R10, RZ, RZ, R7 ;  /* 0x000000ffff0a7224 */ /* 0x000fe400078e0007 */
[----:B------:R-:W-:Y:S02]  /*10970*/  IMAD.MOV.U32 R121, RZ, RZ, R120 ;  /* 0x000000ffff797224 */ /* 0x000fe400078e0078 */
.L_x_43578:
[----:B------:R-:W-:Y:S05]  /*10980*/  BSYNC B1 ;  /* 0x0000000000017941 */ /* 0x000fea0003800000 */
.L_x_43576:
        /* <DEDUP_REMOVED lines=11> */
.L_x_43580:
[----:B------:R-:W-:Y:S01]  /*10a40*/  IMAD.MOV.U32 R5, RZ, RZ, R8 ;  /* 0x000000ffff057224 */ /* 0x000fe200078e0008 */
[----:B------:R-:W-:Y:S01]  /*10a50*/  MOV R86, R89 ;  /* 0x0000005900567202 */ /* 0x000fe20000000f00 */
[----:B------:R-:W-:Y:S02]  /*10a60*/  IMAD.MOV.U32 R7, RZ, RZ, R10 ;  /* 0x000000ffff077224 */ /* 0x000fe400078e000a */
[----:B------:R-:W-:Y:S02]  /*10a70*/  IMAD.MOV.U32 R120, RZ, RZ, R123 ;  /* 0x000000ffff787224 */ /* 0x000fe400078e007b */
.L_x_43581:
[----:B------:R-:W-:Y:S05]  /*10a80*/  BSYNC B1 ;  /* 0x0000000000017941 */ /* 0x000fea0003800000 */
.L_x_43579:
        /* <DEDUP_REMOVED lines=11> */
.L_x_43583:
[----:B------:R-:W-:Y:S01]  /*10b40*/  IMAD.MOV.U32 R8, RZ, RZ, R5 ;  /* 0x000000ffff087224 */ /* 0x000fe200078e0005 */
[----:B------:R-:W-:Y:S01]  /*10b50*/  MOV R89, R88 ;  /* 0x0000005800597202 */ /* 0x000fe20000000f00 */
[----:B------:R-:W-:Y:S02]  /*10b60*/  IMAD.MOV.U32 R10, RZ, RZ, R7 ;  /* 0x000000ffff0a7224 */ /* 0x000fe400078e0007 */
[----:B------:R-:W-:Y:S02]  /*10b70*/  IMAD.MOV.U32 R123, RZ, RZ, R122 ;  /* 0x000000ffff7b7224 */ /* 0x000fe400078e007a */
.L_x_43584:
[----:B------:R-:W-:Y:S05]  /*10b80*/  BSYNC B1 ;  /* 0x0000000000017941 */ /* 0x000fea0003800000 */
.L_x_43582:
        /* <DEDUP_REMOVED lines=11> */
.L_x_43586:
[----:B------:R-:W-:Y:S01]  /*10c40*/  IMAD.MOV.U32 R5, RZ, RZ, R8 ;  /* 0x000000ffff057224 */ /* 0x000fe200078e0008 */
[----:B------:R-:W-:Y:S01]  /*10c50*/  MOV R88, R91 ;  /* 0x0000005b00587202 */ /* 0x000fe20000000f00 */
[----:B------:R-:W-:Y:S02]  /*10c60*/  IMAD.MOV.U32 R7, RZ, RZ, R10 ;  /* 0x000000ffff077224 */ /* 0x000fe400078e000a */
[----:B------:R-:W-:Y:S02]  /*10c70*/  IMAD.MOV.U32 R122, RZ, RZ, R125 ;  /* 0x000000ffff7a7224 */ /* 0x000fe400078e007d */
.L_x_43587:
[----:B------:R-:W-:Y:S05]  /*10c80*/  BSYNC B1 ;  /* 0x0000000000017941 */ /* 0x000fea0003800000 */
.L_x_43585:
        /* <DEDUP_REMOVED lines=11> */
.L_x_43589:
[----:B------:R-:W-:Y:S01]  /*10d40*/  IMAD.MOV.U32 R8, RZ, RZ, R5 ;  /* 0x000000ffff087224 */ /* 0x000fe200078e0005 */
[----:B------:R-:W-:Y:S01]  /*10d50*/  MOV R91, R90 ;  /* 0x0000005a005b7202 */ /* 0x000fe20000000f00 */
[----:B------:R-:W-:Y:S02]  /*10d60*/  IMAD.MOV.U32 R10, RZ, RZ, R7 ;  /* 0x000000ffff0a7224 */ /* 0x000fe400078e0007 */
[----:B------:R-:W-:Y:S02]  /*10d70*/  IMAD.MOV.U32 R125, RZ, RZ, R124 ;  /* 0x000000ffff7d7224 */ /* 0x000fe400078e007c */
.L_x_43590:
[----:B------:R-:W-:Y:S05]  /*10d80*/  BSYNC B1 ;  /* 0x0000000000017941 */ /* 0x000fea0003800000 */
.L_x_43588:
        /* <DEDUP_REMOVED lines=11> */
.L_x_43592:
[----:B------:R-:W-:Y:S01]  /*10e40*/  IMAD.MOV.U32 R5, RZ, RZ, R8 ;  /* 0x000000ffff057224 */ /* 0x000fe200078e0008 */
[----:B------:R-:W-:Y:S01]  /*10e50*/  MOV R90, R93 ;  /* 0x0000005d005a7202 */ /* 0x000fe20000000f00 */
[----:B------:R-:W-:Y:S02]  /*10e60*/  IMAD.MOV.U32 R7, RZ, RZ, R10 ;  /* 0x000000ffff077224 */ /* 0x000fe400078e000a */
[----:B------:R-:W-:Y:S02]  /*10e70*/  IMAD.MOV.U32 R124, RZ, RZ, R127 ;  /* 0x000000ffff7c7224 */ /* 0x000fe400078e007f */
.L_x_43593:
[----:B------:R-:W-:Y:S05]  /*10e80*/  BSYNC B1 ;  /* 0x0000000000017941 */ /* 0x000fea0003800000 */
.L_x_43591:
        /* <DEDUP_REMOVED lines=11> */
.L_x_43595:
[----:B------:R-:W-:Y:S01]  /*10f40*/  IMAD.MOV.U32 R8, RZ, RZ, R5 ;  /* 0x000000ffff087224 */ /* 0x000fe200078e0005 */
[----:B------:R-:W-:Y:S01]  /*10f50*/  MOV R93, R92 ;  /* 0x0000005c005d7202 */ /* 0x000fe20000000f00 */
[----:B------:R-:W-:Y:S02]  /*10f60*/  IMAD.MOV.U32 R10, RZ, RZ, R7 ;  /* 0x000000ffff0a7224 */ /* 0x000fe400078e0007 */
[----:B------:R-:W-:Y:S02]  /*10f70*/  IMAD.MOV.U32 R127, RZ, RZ, R126 ;  /* 0x000000ffff7f7224 */ /* 0x000fe400078e007e */
.L_x_43596:
[----:B------:R-:W-:Y:S05]  /*10f80*/  BSYNC B1 ;  /* 0x0000000000017941 */ /* 0x000fea0003800000 */
.L_x_43594:
        /* <DEDUP_REMOVED lines=11> */
.L_x_43598:
[----:B------:R-:W-:Y:S01]  /*11040*/  IMAD.MOV.U32 R5, RZ, RZ, R8 ;  /* 0x000000ffff057224 */ /* 0x000fe200078e0008 */
[----:B------:R-:W-:Y:S01]  /*11050*/  MOV R92, R95 ;  /* 0x0000005f005c7202 */ /* 0x000fe20000000f00 */
[----:B------:R-:W-:Y:S02]  /*11060*/  IMAD.MOV.U32 R7, RZ, RZ, R10 ;  /* 0x000000ffff077224 */ /* 0x000fe400078e000a */
[----:B------:R-:W-:Y:S02]  /*11070*/  IMAD.MOV.U32 R126, RZ, RZ, R129 ;  /* 0x000000ffff7e7224 */ /* 0x000fe400078e0081 */
.L_x_43599:
[----:B------:R-:W-:Y:S05]  /*11080*/  BSYNC B1 ;  /* 0x0000000000017941 */ /* 0x000fea0003800000 */
.L_x_43597:
        /* <DEDUP_REMOVED lines=11> */
.L_x_43601:
[----:B------:R-:W-:Y:S01]  /*11140*/  IMAD.MOV.U32 R8, RZ, RZ, R5 ;  /* 0x000000ffff087224 */ /* 0x000fe200078e0005 */
[----:B------:R-:W-:Y:S01]  /*11150*/  MOV R95, R94 ;  /* 0x0000005e005f7202 */ /* 0x000fe20000000f00 */
[----:B------:R-:W-:Y:S02]  /*11160*/  IMAD.MOV.U32 R10, RZ, RZ, R7 ;  /* 0x000000ffff0a7224 */ /* 0x000fe400078e0007 */
[----:B------:R-:W-:Y:S02]  /*11170*/  IMAD.MOV.U32 R129, RZ, RZ, R128 ;  /* 0x000000ffff817224 */ /* 0x000fe400078e0080 */
.L_x_43602:
[----:B------:R-:W-:Y:S05]  /*11180*/  BSYNC B1 ;  /* 0x0000000000017941 */ /* 0x000fea0003800000 */
.L_x_43600:
        /* <DEDUP_REMOVED lines=11> */
.L_x_43604:
[----:B------:R-:W-:Y:S01]  /*11240*/  IMAD.MOV.U32 R5, RZ, RZ, R8 ;  /* 0x000000ffff057224 */ /* 0x000fe200078e0008 */
[----:B------:R-:W-:Y:S01]  /*11250*/  MOV R94, R97 ;  /* 0x00000061005e7202 */ /* 0x000fe20000000f00 */
[----:B------:R-:W-:Y:S02]  /*11260*/  IMAD.MOV.U32 R7, RZ, RZ, R10 ;  /* 0x000000ffff077224 */ /* 0x000fe400078e000a */
[----:B------:R-:W-:Y:S02]  /*11270*/  IMAD.MOV.U32 R128, RZ, RZ, R131 ;  /* 0x000000ffff807224 */ /* 0x000fe400078e0083 */
.L_x_43605:
[----:B------:R-:W-:Y:S05]  /*11280*/  BSYNC B1 ;  /* 0x0000000000017941 */ /* 0x000fea0003800000 */
.L_x_43603:
        /* <DEDUP_REMOVED lines=11> */
.L_x_43607:
[----:B------:R-:W-:Y:S01]  /*11340*/  IMAD.MOV.U32 R131, RZ, RZ, R130 ;  /* 0x000000ffff837224 */ /* 0x000fe200078e0082 */
[----:B------:R-:W-:Y:S01]  /*11350*/  MOV R97, R96 ;  /* 0x0000006000617202 */ /* 0x000fe20000000f00 */
[----:B------:R-:W-:Y:S02]  /*11360*/  IMAD.MOV.U32 R8, RZ, RZ, R5 ;  /* 0x000000ffff087224 */ /* 0x000fe400078e0005 */
[----:B------:R-:W-:Y:S02]  /*11370*/  IMAD.MOV.U32 R9, RZ, RZ, R7 ;  /* 0x000000ffff097224 */ /* 0x000fe400078e0007 */
[----:B------:R-:W-:Y:S02]  /*11380*/  IMAD.MOV.U32 R130, RZ, RZ, R5 ;  /* 0x000000ffff827224 */ /* 0x000fe400078e0005 */
[----:B------:R-:W-:Y:S02]  /*11390*/  IMAD.MOV.U32 R96, RZ, RZ, R7 ;  /* 0x000000ffff607224 */ /* 0x000fe400078e0007 */
.L_x_43608:
[----:B------:R-:W-:Y:S05]  /*113a0*/  BSYNC B1 ;  /* 0x0000000000017941 */ /* 0x000fea0003800000 */
.L_x_43606:
[----:B------:R-:W-:Y:S01]  /*113b0*/  IADD3 R4, R4, 0x4, RZ ;  /* 0x0000000404047810 */ /* 0x000fe20007ffe0ff */
[----:B------:R-:W-:Y:S01]  /*113c0*/  @!P1 CALL.REL.NOINC `(.L_x_43609) ;  /* 0x0000001000009944 */ /* 0x000fe20003c00000 */
[----:B------:R-:W-:Y:S05]  /*113d0*/  BRA `(.L_x_43610) ;  /* 0xffffe02000007947 */ /* 0x000fea000383ffff */
.L_x_43609:
[----:B------:R-:W-:Y:S01]  /*113e0*/  FADD.FTZ R99, R99, R12 ;  /* 0x0000000c63637221 */ /* 0x000fe20000010000 */
[----:B------:R-:W-:Y:S01]  /*113f0*/  MOV R130, R8 ;  /* 0x0000000800827202 */ /* 0x000fe20000000f00 */
[----:B------:R-:W-:-:S02]  /*11400*/  IMAD.MOV.U32 R98, RZ, RZ, R11 ;  /* 0x000000ffff627224 */ /* 0x000fc400078e000b */
[----:B------:R-:W-:Y:S02]  /*11410*/  IMAD.MOV.U32 R96, RZ, RZ, R9 ;  /* 0x000000ffff607224 */ /* 0x000fe400078e0009 */
.L_x_43515:
[----:B------:R-:W-:Y:S05]  /*11420*/  BSYNC B0 ;  /* 0x0000000000007941 */ /* 0x000fea0003800000 */
.L_x_43514:
        /* <DEDUP_REMOVED lines=104> */
[----:B-1----:R-:W-:-:S03]  /*11ab0*/  IMAD.MOV.U32 R6, RZ, RZ, RZ ;  /* 0x000000ffff067224 */ /* 0x002fc600078e00ff */
[----:B------:R-:W-:Y:S02]  /*11ac0*/  FSEL R11, R98, R48, P0 ;  /* 0x00000030620b7208 */ /* 0x000fe40000000000 */
[----:B------:R-:W-:Y:S02]  /*11ad0*/  FSEL R48, R48, R98, P0 ;  /* 0x0000006230307208 */ /* 0x000fe40000000000 */
[----:B------:R-:W-:Y:S02]  /*11ae0*/  FSEL R0, R49, R99, P0 ;  /* 0x0000006331007208 */ /* 0x000fe40000000000 */
[----:B------:R-:W-:Y:S01]  /*11af0*/  FSEL R99, R99, R49, P0 ;  /* 0x0000003163637208 */ /* 0x000fe20000000000 */
[----:B------:R-:W-:-:S04]  /*11b00*/  FADD.FTZ R48, -R11, R48 ;  /* 0x000000300b307221 */ /* 0x000fc80000010100 */
[----:B------:R-:W-:-:S04]  /*11b10*/  FMUL.FTZ R48, R48, 1.4426950216293334961 ;  /* 0x3fb8aa3b30307820 */ /* 0x000fc80000410000 */
[----:B------:R-:W1:Y:S02]  /*11b20*/  MUFU.EX2 R5, R48 ;  /* 0x0000003000057308 */ /* 0x000e640000000800 */
[----:B-1----:R-:W-:Y:S02]  /*11b30*/  FMUL.FTZ R12, R0, R5 ;  /* 0x00000005000c7220 */ /* 0x002fe40000410000 */
[----:B------:R-:W-:-:S05]  /*11b40*/  IMAD.MOV.U32 R0, RZ, RZ, R1 ;  /* 0x000000ffff007224 */ /* 0x000fca00078e0001 */
.L_x_43707:
        /* <DEDUP_REMOVED lines=20> */
.L_x_43614:
[----:B------:R-:W-:Y:S01]  /*11c90*/  MOV R8, R101 ;  /* 0x0000006500087202 */ /* 0x000fe20000000f00 */
[----:B------:R-:W-:Y:S02]  /*11ca0*/  IMAD.MOV.U32 R10, RZ, RZ, R3 ;  /* 0x000000ffff0a7224 */ /* 0x000fe400078e0003 */
[----:B------:R-:W-:Y:S02]  /*11cb0*/  IMAD.MOV.U32 R101, RZ, RZ, R100 ;  /* 0x000000ffff657224 */ /* 0x000fe400078e0064 */
[----:B------:R-:W-:Y:S02]  /*11cc0*/  IMAD.MOV.U32 R3, RZ, RZ, R2 ;  /* 0x000000ffff037224 */ /* 0x000fe400078e0002 */
.L_x_43615:
[----:B------:R-:W-:Y:S05]  /*11cd0*/  BSYNC B1 ;  /* 0x0000000000017941 */ /* 0x000fea0003800000 */
.L_x_43613:
        /* <DEDUP_REMOVED lines=11> */
.L_x_43617:
[----:B------:R-:W-:Y:S01]  /*11d90*/  MOV R5, R8 ;  /* 0x0000000800057202 */ /* 0x000fe20000000f00 */
[----:B------:R-:W-:Y:S02]  /*11da0*/  IMAD.MOV.U32 R7, RZ, RZ, R10 ;  /* 0x000000ffff077224 */ /* 0x000fe400078e000a */
[----:B------:R-:W-:Y:S02]  /*11db0*/  IMAD.MOV.U32 R100, RZ, RZ, R103 ;  /* 0x000000ffff647224 */ /* 0x000fe400078e0067 */
[----:B------:R-:W-:Y:S02]  /*11dc0*/  IMAD.MOV.U32 R2, RZ, RZ, R69 ;  /* 0x000000ffff027224 */ /* 0x000fe400078e0045 */
.L_x_43618:
[----:B------:R-:W-:Y:S05]  /*11dd0*/  BSYNC B1 ;  /* 0x0000000000017941 */ /* 0x000fea0003800000 */
.L_x_43616:
        /* <DEDUP_REMOVED lines=11> */
.L_x_43620:
[----:B------:R-:W-:Y:S01]  /*11e90*/  MOV R8, R5 ;  /* 0x0000000500087202 */ /* 0x000fe20000000f00 */
[----:B------:R-:W-:Y:S02]  /*11ea0*/  IMAD.MOV.U32 R10, RZ, RZ, R7 ;  /* 0x000000ffff0a7224 */ /* 0x000fe400078e0007 */
[----:B------:R-:W-:Y:S02]  /*11eb0*/  IMAD.MOV.U32 R103, RZ, RZ, R102 ;  /* 0x000000ffff677224 */ /* 0x000fe400078e0066 */
[----:B------:R-:W-:Y:S02]  /*11ec0*/  IMAD.MOV.U32 R69, RZ, RZ, R68 ;  /* 0x000000ffff457224 */ /* 0x000fe400078e0044 */
.L_x_43621:
[----:B------:R-:W-:Y:S05]  /*11ed0*/  BSYNC B1 ;  /* 0x0000000000017941 */ /* 0x000fea0003800000 */
.L_x_43619:
        /* <DEDUP_REMOVED lines=11> */
.L_x_43623:
[----:B------:R-:W-:Y:S01]  /*11f90*/  MOV R5, R8 ;  /* 0x0000000800057202 */ /* 0x000fe20000000f00 */
[----:B------:R-:W-:Y:S02]  /*11fa0*/  IMAD.MOV.U32 R7, RZ, RZ, R10 ;  /* 0x000000ffff077224 */ /* 0x000fe400078e000a */
[----:B------:R-:W-:Y:S02]  /*11fb0*/  IMAD.MOV.U32 R102, RZ, RZ, R105 ;  /* 0x000000ffff667224 */ /* 0x000fe400078e0069 */
[----:B------:R-:W-:Y:S02]  /*11fc0*/  IMAD.MOV.U32 R68, RZ, RZ, R71 ;  /* 0x000000ffff447224 */ /* 0x000fe400078e0047 */
.L_x_43624:
[----:B------:R-:W-:Y:S05]  /*11fd0*/  BSYNC B1 ;  /* 0x0000000000017941 */ /* 0x000fea0003800000 */
.L_x_43622:
        /* <DEDUP_REMOVED lines=11> */
.L_x_43626:
[----:B------:R-:W-:Y:S01]  /*12090*/  MOV R8, R5 ;  /* 0x0000000500087202 */ /* 0x000fe20000000f00 */
[----:B------:R-:W-:Y:S02]  /*120a0*/  IMAD.MOV.U32 R10, RZ, RZ, R7 ;  /* 0x000000ffff0a7224 */ /* 0x000fe400078e0007 */
[----:B------:R-:W-:Y:S02]  /*120b0*/  IMAD.MOV.U32 R105, RZ, RZ, R104 ;  /* 0x000000ffff697224 */ /* 0x000fe400078e0068 */
[----:B------:R-:W-:Y:S02]  /*120c0*/  IMAD.MOV.U32 R71, RZ, RZ, R70 ;  /* 0x000000ffff477224 */ /* 0x000fe400078e0046 */
.L_x_43627:
[----:B------:R-:W-:Y:S05]  /*120d0*/  BSYNC B1 ;  /* 0x0000000000017941 */ /* 0x000fea0003800000 */
.L_x_43625:
        /* <DEDUP_REMOVED lines=11> */
.L_x_43629:
[----:B------:R-:W-:Y:S01]  /*12190*/  MOV R5, R8 ;  /* 0x0000000800057202 */ /* 0x000fe20000000f00 */
[----:B------:R-:W-:Y:S02]  /*121a0*/  IMAD.MOV.U32 R7, RZ, RZ, R10 ;  /* 0x000000ffff077224 */ /* 0x000fe400078e000a */
[----:B------:R-:W-:Y:S02]  /*121b0*/  IMAD.MOV.U32 R104, RZ, RZ, R107 ;  /* 0x000000ffff687224 */ /* 0x000fe400078e006b */
[----:B------:R-:W-:Y:S02]  /*121c0*/  IMAD.MOV.U32 R70, RZ, RZ, R73 ;  /* 0x000000ffff467224 */ /* 0x000fe400078e0049 */
.L_x_43630:
[----:B------:R-:W-:Y:S05]  /*121d0*/  BSYNC B1 ;  /* 0x0000000000017941 */ /* 0x000fea0003800000 */
.L_x_43628:
        /* <DEDUP_REMOVED lines=11> */
.L_x_43632:
[----:B------:R-:W-:Y:S01]  /*12290*/  MOV R8, R5 ;  /* 0x0000000500087202 */ /* 0x000fe20000000f00 */
[----:B------:R-:W-:Y:S02]  /*122a0*/  IMAD.MOV.U32 R10, RZ, RZ, R7 ;  /* 0x000000ffff0a7224 */ /* 0x000fe400078e0007 */
[----:B------:R-:W-:Y:S02]  /*122b0*/  IMAD.MOV.U32 R107, RZ, RZ, R106 ;  /* 0x000000ffff6b7224 */ /* 0x000fe400078e006a */
[----:B------:R-:W-:Y:S02]  /*122c0*/  IMAD.MOV.U32 R73, RZ, RZ, R72 ;  /* 0x000000ffff497224 */ /* 0x000fe400078e0048 */
.L_x_43633:
[----:B------:R-:W-:Y:S05]  /*122d0*/  BSYNC B1 ;  /* 0x0000000000017941 */ /* 0x000fea0003800000 */
.L_x_43631:
        /* <DEDUP_REMOVED lines=11> */
.L_x_43635:
[----:B------:R-:W-:Y:S01]  /*12390*/  MOV R5, R8 ;  /* 0x0000000800057202 */ /* 0x000fe20000000f00 */
[----:B------:R-:W-:Y:S02]  /*123a0*/  IMAD.MOV.U32 R7, RZ, RZ, R10 ;  /* 0x000000ffff077224 */ /* 0x000fe400078e000a */
[----:B------:R-:W-:Y:S02]  /*123b0*/  IMAD.MOV.U32 R106, RZ, RZ, R109 ;  /* 0x000000ffff6a7224 */ /* 0x000fe400078e006d */
[----:B------:R-:W-:Y:S02]  /*123c0*/  IMAD.MOV.U32 R72, RZ, RZ, R75 ;  /* 0x000000ffff487224 */ /* 0x000fe400078e004b */
.L_x_43636:
[----:B------:R-:W-:Y:S05]  /*123d0*/  BSYNC B1 ;  /* 0x0000000000017941 */ /* 0x000fea0003800000 */
.L_x_43634:
        /* <DEDUP_REMOVED lines=11> */
.L_x_43638:
[----:B------:R-:W-:Y:S01]  /*12490*/  MOV R8, R5 ;  /* 0x0000000500087202 */ /* 0x000fe20000000f00 */
[----:B------:R-:W-:Y:S02]  /*124a0*/  IMAD.MOV.U32 R10, RZ, RZ, R7 ;  /* 0x000000ffff0a7224 */ /* 0x000fe400078e0007 */
[----:B------:R-:W-:Y:S02]  /*124b0*/  IMAD.MOV.U32 R109, RZ, RZ, R108 ;  /* 0x000000ffff6d7224 */ /* 0x000fe400078e006c */
[----:B------:R-:W-:Y:S02]  /*124c0*/  IMAD.MOV.U32 R75, RZ, RZ, R74 ;  /* 0x000000ffff4b7224 */ /* 0x000fe400078e004a */
.L_x_43639:
[----:B------:R-:W-:Y:S05]  /*124d0*/  BSYNC B1 ;  /* 0x0000000000017941 */ /* 0x000fea0003800000 */
.L_x_43637:
        /* <DEDUP_REMOVED lines=11> */
.L_x_43641:
[----:B------:R-:W-:Y:S01]  /*12590*/  MOV R5, R8 ;  /* 0x0000000800057202 */ /* 0x000fe20000000f00 */
[----:B------:R-:W-:Y:S02]  /*125a0*/  IMAD.MOV.U32 R7, RZ, RZ, R10 ;  /* 0x000000ffff077224 */ /* 0x000fe400078e000a */
[----:B------:R-:W-:Y:S02]  /*125b0*/  IMAD.MOV.U32 R108, RZ, RZ, R111 ;  /* 0x000000ffff6c7224 */ /* 0x000fe400078e006f */
[----:B------:R-:W-:Y:S02]  /*125c0*/  IMAD.MOV.U32 R74, RZ, RZ, R77 ;  /* 0x000000ffff4a7224 */ /* 0x000fe400078e004d */
.L_x_43642:
[----:B------:R-:W-:Y:S05]  /*125d0*/  BSYNC B1 ;  /* 0x0000000000017941 */ /* 0x000fea0003800000 */
.L_x_43640:
        /* <DEDUP_REMOVED lines=11> */
.L_x_43644:
[----:B------:R-:W-:Y:S01]  /*12690*/  MOV R8, R5 ;  /* 0x0000000500087202 */ /* 0x000fe20000000f00 */
[----:B------:R-:W-:Y:S02]  /*126a0*/  IMAD.MOV.U32 R10, RZ, RZ, R7 ;  /* 0x000000ffff0a7224 */ /* 0x000fe400078e0007 */
[----:B------:R-:W-:Y:S02]  /*126b0*/  IMAD.MOV.U32 R111, RZ, RZ, R110 ;  /* 0x000000ffff6f7224 */ /* 0x000fe400078e006e */
[----:B------:R-:W-:Y:S02]  /*126c0*/  IMAD.MOV.U32 R77, RZ, RZ, R76 ;  /* 0x000000ffff4d7224 */ /* 0x000fe400078e004c */
.L_x_43645:
[----:B------:R-:W-:Y:S05]  /*126d0*/  BSYNC B1 ;  /* 0x0000000000017941 */ /* 0x000fea0003800000 */
.L_x_43643:
        /* <DEDUP_REMOVED lines=11> */
.L_x_43647:
[----:B------:R-:W-:Y:S01]  /*12790*/  MOV R5, R8 ;  /* 0x0000000800057202 */ /* 0x000fe20000000f00 */
[----:B------:R-:W-:Y:S02]  /*127a0*/  IMAD.MOV.U32 R7, RZ, RZ, R10 ;  /* 0x000000ffff077224 */ /* 0x000fe400078e000a */
[----:B------:R-:W-:Y:S02]  /*127b0*/  IMAD.MOV.U32 R110, RZ, RZ, R113 ;  /* 0x000000ffff6e7224 */ /* 0x000fe400078e0071 */
[----:B------:R-:W-:Y:S02]  /*127c0*/  IMAD.MOV.U32 R76, RZ, RZ, R79 ;  /* 0x000000ffff4c7224 */ /* 0x000fe400078e004f */
.L_x_43648:
[----:B------:R-:W-:Y:S05]  /*127d0*/  BSYNC B1 ;  /* 0x0000000000017941 */ /* 0x000fea0003800000 */
.L_x_43646:
        /* <DEDUP_REMOVED lines=11> */
.L_x_43650:
[----:B------:R-:W-:Y:S01]  /*12890*/  MOV R8, R5 ;  /* 0x0000000500087202 */ /* 0x000fe20000000f00 */
[----:B------:R-:W-:Y:S02]  /*128a0*/  IMAD.MOV.U32 R10, RZ, RZ, R7 ;  /* 0x000000ffff0a7224 */ /* 0x000fe400078e0007 */
[----:B------:R-:W-:Y:S02]  /*128b0*/  IMAD.MOV.U32 R113, RZ, RZ, R112 ;  /* 0x000000ffff717224 */ /* 0x000fe400078e0070 */
[----:B------:R-:W-:Y:S02]  /*128c0*/  IMAD.MOV.U32 R79, RZ, RZ, R78 ;  /* 0x000000ffff4f7224 */ /* 0x000fe400078e004e */
.L_x_43651:
[----:B------:R-:W-:Y:S05]  /*128d0*/  BSYNC B1 ;  /* 0x0000000000017941 */ /* 0x000fea0003800000 */
.L_x_43649:
        /* <DEDUP_REMOVED lines=11> */
.L_x_43653:
[----:B------:R-:W-:Y:S01]  /*12990*/  MOV R5, R8 ;  /* 0x0000000800057202 */ /* 0x000fe20000000f00 */
[----:B------:R-:W-:Y:S02]  /*129a0*/  IMAD.MOV.U32 R7, RZ, RZ, R10 ;  /* 0x000000ffff077224 */ /* 0x000fe400078e000a */
[----:B------:R-:W-:Y:S02]  /*129b0*/  IMAD.MOV.U32 R112, RZ, RZ, R115 ;  /* 0x000000ffff707224 */ /* 0x000fe400078e0073 */
[----:B------:R-:W-:Y:S02]  /*129c0*/  IMAD.MOV.U32 R78, RZ, RZ, R81 ;  /* 0x000000ffff4e7224 */ /* 0x000fe400078e0051 */
.L_x_43654:
[----:B------:R-:W-:Y:S05]  /*129d0*/  BSYNC B1 ;  /* 0x0000000000017941 */ /* 0x000fea0003800000 */
.L_x_43652:
        /* <DEDUP_REMOVED lines=11> */
.L_x_43656:
[----:B------:R-:W-:Y:S01]  /*12a90*/  MOV R8, R5 ;  /* 0x0000000500087202 */ /* 0x000fe20000000f00 */
[----:B------:R-:W-:Y:S02]  /*12aa0*/  IMAD.MOV.U32 R10, RZ, RZ, R7 ;  /* 0x000000ffff0a7224 */ /* 0x000fe400078e0007 */
[----:B------:R-:W-:Y:S02]  /*12ab0*/  IMAD.MOV.U32 R115, RZ, RZ, R114 ;  /* 0x000000ffff737224 */ /* 0x000fe400078e0072 */
[----:B------:R-:W-:Y:S02]  /*12ac0*/  IMAD.MOV.U32 R81, RZ, RZ, R80 ;  /* 0x000000ffff517224 */ /* 0x000fe400078e0050 */
.L_x_43657:
[----:B------:R-:W-:Y:S05]  /*12ad0*/  BSYNC B1 ;  /* 0x0000000000017941 */ /* 0x000fea0003800000 */
.L_x_43655:
        /* <DEDUP_REMOVED lines=11> */
.L_x_43659:
[----:B------:R-:W-:Y:S01]  /*12b90*/  MOV R5, R8 ;  /* 0x0000000800057202 */ /* 0x000fe20000000f00 */
[----:B------:R-:W-:Y:S02]  /*12ba0*/  IMAD.MOV.U32 R7, RZ, RZ, R10 ;  /* 0x000000ffff077224 */ /* 0x000fe400078e000a */
[----:B------:R-:W-:Y:S02]  /*12bb0*/  IMAD.MOV.U32 R114, RZ, RZ, R117 ;  /* 0x000000ffff727224 */ /* 0x000fe400078e0075 */
[----:B------:R-:W-:Y:S02]  /*12bc0*/  IMAD.MOV.U32 R80, RZ, RZ, R83 ;  /* 0x000000ffff507224 */ /* 0x000fe400078e0053 */
.L_x_43660:
[----:B------:R-:W-:Y:S05]  /*12bd0*/  BSYNC B1 ;  /* 0x0000000000017941 */ /* 0x000fea0003800000 */
.L_x_43658:
        /* <DEDUP_REMOVED lines=11> */
.L_x_43662:
[----:B------:R-:W-:Y:S01]  /*12c90*/  MOV R8, R5 ;  /* 0x0000000500087202 */ /* 0x000fe20000000f00 */
[----:B------:R-:W-:Y:S02]  /*12ca0*/  IMAD.MOV.U32 R10, RZ, RZ, R7 ;  /* 0x000000ffff0a7224 */ /* 0x000fe400078e0007 */
[----:B------:R-:W-:Y:S02]  /*12cb0*/  IMAD.MOV.U32 R117, RZ, RZ, R116 ;  /* 0x000000ffff757224 */ /* 0x000fe400078e0074 */
[----:B------:R-:W-:Y:S02]  /*12cc0*/  IMAD.MOV.U32 R83, RZ, RZ, R82 ;  /* 0x000000ffff537224 */ /* 0x000fe400078e0052 */
.L_x_43663:
[----:B------:R-:W-:Y:S05]  /*12cd0*/  BSYNC B1 ;  /* 0x0000000000017941 */ /* 0x000fea0003800000 */
.L_x_43661:
        /* <DEDUP_REMOVED lines=11> */
.L_x_43665:
[----:B------:R-:W-:Y:S01]  /*12d90*/  MOV R5, R8 ;  /* 0x0000000800057202 */ /* 0x000fe20000000f00 */
[----:B------:R-:W-:Y:S02]  /*12da0*/  IMAD.MOV.U32 R7, RZ, RZ, R10 ;  /* 0x000000ffff077224 */ /* 0x000fe400078e000a */
[----:B------:R-:W-:Y:S02]  /*12db0*/  IMAD.MOV.U32 R116, RZ, RZ, R119 ;  /* 0x000000ffff747224 */ /* 0x000fe400078e0077 */
[----:B------:R-:W-:Y:S02]  /*12dc0*/  IMAD.MOV.U32 R82, RZ, RZ, R85 ;  /* 0x000000ffff527224 */ /* 0x000fe400078e0055 */
.L_x_43666:
[----:B------:R-:W-:Y:S05]  /*12dd0*/  BSYNC B1 ;  /* 0x0000000000017941 */ /* 0x000fea0003800000 */
.L_x_43664:
        /* <DEDUP_REMOVED lines=11> */
.L_x_43668:
[----:B------:R-:W-:Y:S01]  /*12e90*/  MOV R8, R5 ;  /* 0x0000000500087202 */ /* 0x000fe20000000f00 */
[----:B------:R-:W-:Y:S02]  /*12ea0*/  IMAD.MOV.U32 R10, RZ, RZ, R7 ;  /* 0x000000ffff0a7224 */ /* 0x000fe400078e0007 */
[----:B------:R-:W-:Y:S02]  /*12eb0*/  IMAD.MOV.U32 R119, RZ, RZ, R118 ;  /* 0x000000ffff777224 */ /* 0x000fe400078e0076 */
[----:B------:R-:W-:Y:S02]  /*12ec0*/  IMAD.MOV.U32 R85, RZ, RZ, R84 ;  /* 0x000000ffff557224 */ /* 0x000fe400078e0054 */
.L_x_43669:
[----:B------:R-:W-:Y:S05]  /*12ed0*/  BSYNC B1 ;  /* 0x0000000000017941 */ /* 0x000fea0003800000 */
.L_x_43667:
        /* <DEDUP_REMOVED lines=11> */
.L_x_43671:
[----:B------:R-:W-:Y:S01]  /*12f90*/  MOV R5, R8 ;  /* 0x0000000800057202 */ /* 0x000fe20000000f00 */
[----:B------:R-:W-:Y:S02]  /*12fa0*/  IMAD.MOV.U32 R7, RZ, RZ, R10 ;  /* 0x000000ffff077224 */ /* 0x000fe400078e000a */
[----:B------:R-:W-:Y:S02]  /*12fb0*/  IMAD.MOV.U32 R118, RZ, RZ, R121 ;  /* 0x000000ffff767224 */ /* 0x000fe400078e0079 */
[----:B------:R-:W-:Y:S02]  /*12fc0*/  IMAD.MOV.U32 R84, RZ, RZ, R87 ;  /* 0x000000ffff547224 */ /* 0x000fe400078e0057 */
.L_x_43672:
[----:B------:R-:W-:Y:S05]  /*12fd0*/  BSYNC B1 ;  /* 0x0000000000017941 */ /* 0x000fea0003800000 */
.L_x_43670:
        /* <DEDUP_REMOVED lines=11> */
.L_x_43674:
[----:B------:R-:W-:Y:S01]  /*13090*/  MOV R8, R5 ;  /* 0x0000000500087202 */ /* 0x000fe20000000f00 */
[----:B------:R-:W-:Y:S02]  /*130a0*/  IMAD.MOV.U32 R10, RZ, RZ, R7 ;  /* 0x000000ffff0a7224 */ /* 0x000fe400078e0007 */
[----:B------:R-:W-:Y:S02]  /*130b0*/  IMAD.MOV.U32 R121, RZ, RZ, R120 ;  /* 0x000000ffff797224 */ /* 0x000fe400078e0078 */
[----:B------:R-:W-:Y:S02]  /*130c0*/  IMAD.MOV.U32 R87, RZ, RZ, R86 ;  /* 0x000000ffff577224 */ /* 0x000fe400078e0056 */
.L_x_43675:
[----:B------:R-:W-:Y:S05]  /*130d0*/  BSYNC B1 ;  /* 0x0000000000017941 */ /* 0x000fea0003800000 */
.L_x_43673:
        /* <DEDUP_REMOVED lines=11> */
.L_x_43677:
[----:B------:R-:W-:Y:S01]  /*13190*/  MOV R5, R8 ;  /* 0x0000000800057202 */ /* 0x000fe20000000f00 */
[----:B------:R-:W-:Y:S02]  /*131a0*/  IMAD.MOV.U32 R7, RZ, RZ, R10 ;  /* 0x000000ffff077224 */ /* 0x000fe400078e000a */
[----:B------:R-:W-:Y:S02]  /*131b0*/  IMAD.MOV.U32 R120, RZ, RZ, R123 ;  /* 0x000000ffff787224 */ /* 0x000fe400078e007b */
[----:B------:R-:W-:Y:S02]  /*131c0*/  IMAD.MOV.U32 R86, RZ, RZ, R89 ;  /* 0x000000ffff567224 */ /* 0x000fe400078e0059 */
.L_x_43678:
[----:B------:R-:W-:Y:S05]  /*131d0*/  BSYNC B1 ;  /* 0x0000000000017941 */ /* 0x000fea0003800000 */
.L_x_43676:
        /* <DEDUP_REMOVED lines=11> */
.L_x_43680:
[----:B------:R-:W-:Y:S01]  /*13290*/  MOV R8, R5 ;  /* 0x0000000500087202 */ /* 0x000fe20000000f00 */
[----:B------:R-:W-:Y:S02]  /*132a0*/  IMAD.MOV.U32 R10, RZ, RZ, R7 ;  /* 0x000000ffff0a7224 */ /* 0x000fe400078e0007 */
[----:B------:R-:W-:Y:S02]  /*132b0*/  IMAD.MOV.U32 R123, RZ, RZ, R122 ;  /* 0x000000ffff7b7224 */ /* 0x000fe400078e007a */
[----:B------:R-:W-:Y:S02]  /*132c0*/  IMAD.MOV.U32 R89, RZ, RZ, R88 ;  /* 0x000000ffff597224 */ /* 0x000fe400078e0058 */
.L_x_43681:
[----:B------:R-:W-:Y:S05]  /*132d0*/  BSYNC B1 ;  /* 0x0000000000017941 */ /* 0x000fea0003800000 */
.L_x_43679:
        /* <DEDUP_REMOVED lines=11> */
.L_x_43683:
[----:B------:R-:W-:Y:S01]  /*13390*/  MOV R5, R8 ;  /* 0x0000000800057202 */ /* 0x000fe20000000f00 */
[----:B------:R-:W-:Y:S02]  /*133a0*/  IMAD.MOV.U32 R7, RZ, RZ, R10 ;  /* 0x000000ffff077224 */ /* 0x000fe400078e000a */
[----:B------:R-:W-:Y:S02]  /*133b0*/  IMAD.MOV.U32 R122, RZ, RZ, R125 ;  /* 0x000000ffff7a7224 */ /* 0x000fe400078e007d */
[----:B------:R-:W-:Y:S02]  /*133c0*/  IMAD.MOV.U32 R88, RZ, RZ, R91 ;  /* 0x000000ffff587224 */ /* 0x000fe400078e005b */
.L_x_43684:
[----:B------:R-:W-:Y:S05]  /*133d0*/  BSYNC B1 ;  /* 0x0000000000017941 */ /* 0x000fea0003800000 */
.L_x_43682:
        /* <DEDUP_REMOVED lines=11> */
.L_x_43686:
[----:B------:R-:W-:Y:S01]  /*13490*/  MOV R8, R5 ;  /* 0x0000000500087202 */ /* 0x000fe20000000f00 */
[----:B------:R-:W-:Y:S02]  /*134a0*/  IMAD.MOV.U32 R10, RZ, RZ, R7 ;  /* 0x000000ffff0a7224 */ /* 0x000fe400078e0007 */
[----:B------:R-:W-:Y:S02]  /*134b0*/  IMAD.MOV.U32 R125, RZ, RZ, R124 ;  /* 0x000000ffff7d7224 */ /* 0x000fe400078e007c */
[----:B------:R-:W-:Y:S02]  /*134c0*/  IMAD.MOV.U32 R91, RZ, RZ, R90 ;  /* 0x000000ffff5b7224 */ /* 0x000fe400078e005a */
.L_x_43687:
[----:B------:R-:W-:Y:S05]  /*134d0*/  BSYNC B1 ;  /* 0x0000000000017941 */ /* 0x000fea0003800000 */
.L_x_43685:
        /* <DEDUP_REMOVED lines=11> */
.L_x_43689:
[----:B------:R-:W-:Y:S01]  /*13590*/  MOV R5, R8 ;  /* 0x0000000800057202 */ /* 0x000fe20000000f00 */
[----:B------:R-:W-:Y:S02]  /*135a0*/  IMAD.MOV.U32 R7, RZ, RZ, R10 ;  /* 0x000000ffff077224 */ /* 0x000fe400078e000a */
[----:B------:R-:W-:Y:S02]  /*135b0*/  IMAD.MOV.U32 R124, RZ, RZ, R127 ;  /* 0x000000ffff7c7224 */ /* 0x000fe400078e007f */
[----:B------:R-:W-:Y:S02]  /*135c0*/  IMAD.MOV.U32 R90, RZ, RZ, R93 ;  /* 0x000000ffff5a7224 */ /* 0x000fe400078e005d */
.L_x_43690:
[----:B------:R-:W-:Y:S05]  /*135d0*/  BSYNC B1 ;  /* 0x0000000000017941 */ /* 0x000fea0003800000 */
.L_x_43688:
        /* <DEDUP_REMOVED lines=11> */
.L_x_43692:
[----:B------:R-:W-:Y:S01]  /*13690*/  MOV R8, R5 ;  /* 0x0000000500087202 */ /* 0x000fe20000000f00 */
[----:B------:R-:W-:Y:S02]  /*136a0*/  IMAD.MOV.U32 R10, RZ, RZ, R7 ;  /* 0x000000ffff0a7224 */ /* 0x000fe400078e0007 */
[----:B------:R-:W-:Y:S02]  /*136b0*/  IMAD.MOV.U32 R127, RZ, RZ, R126 ;  /* 0x000000ffff7f7224 */ /* 0x000fe400078e007e */
[----:B------:R-:W-:Y:S02]  /*136c0*/  IMAD.MOV.U32 R93, RZ, RZ, R92 ;  /* 0x000000ffff5d7224 */ /* 0x000fe400078e005c */
.L_x_43693:
[----:B------:R-:W-:Y:S05]  /*136d0*/  BSYNC B1 ;  /* 0x0000000000017941 */ /* 0x000fea0003800000 */
.L_x_43691:
        /* <DEDUP_REMOVED lines=11> */
.L_x_43695:
[----:B------:R-:W-:Y:S01]  /*13790*/  MOV R5, R8 ;  /* 0x0000000800057202 */ /* 0x000fe20000000f00 */
[----:B------:R-:W-:Y:S02]  /*137a0*/  IMAD.MOV.U32 R7, RZ, RZ, R10 ;  /* 0x000000ffff077224 */ /* 0x000fe400078e000a */
[----:B------:R-:W-:Y:S02]  /*137b0*/  IMAD.MOV.U32 R126, RZ, RZ, R129 ;  /* 0x000000ffff7e7224 */ /* 0x000fe400078e0081 */
[----:B------:R-:W-:Y:S02]  /*137c0*/  IMAD.MOV.U32 R92, RZ, RZ, R95 ;  /* 0x000000ffff5c7224 */ /* 0x000fe400078e005f */
.L_x_43696:
[----:B------:R-:W-:Y:S05]  /*137d0*/  BSYNC B1 ;  /* 0x0000000000017941 */ /* 0x000fea0003800000 */
.L_x_43694:
        /* <DEDUP_REMOVED lines=11> */
.L_x_43698:
[----:B------:R-:W-:Y:S01]  /*13890*/  MOV R8, R5 ;  /* 0x0000000500087202 */ /* 0x000fe20000000f00 */
[----:B------:R-:W-:Y:S02]  /*138a0*/  IMAD.MOV.U32 R10, RZ, RZ, R7 ;  /* 0x000000ffff0a7224 */ /* 0x000fe400078e0007 */
[----:B------:R-:W-:Y:S02]  /*138b0*/  IMAD.MOV.U32 R129, RZ, RZ, R128 ;  /* 0x000000ffff817224 */ /* 0x000fe400078e0080 */
[----:B------:R-:W-:Y:S02]  /*138c0*/  IMAD.MOV.U32 R95, RZ, RZ, R94 ;  /* 0x000000ffff5f7224 */ /* 0x000fe400078e005e */
.L_x_43699:
[----:B------:R-:W-:Y:S05]  /*138d0*/  BSYNC B1 ;  /* 0x0000000000017941 */ /* 0x000fea0003800000 */
.L_x_43697:
        /* <DEDUP_REMOVED lines=11> */
.L_x_43701:
[----:B------:R-:W-:Y:S01]  /*13990*/  MOV R5, R8 ;  /* 0x0000000800057202 */ /* 0x000fe20000000f00 */
[----:B------:R-:W-:Y:S02]  /*139a0*/  IMAD.MOV.U32 R7, RZ, RZ, R10 ;  /* 0x000000ffff077224 */ /* 0x000fe400078e000a */
[----:B------:R-:W-:Y:S02]  /*139b0*/  IMAD.MOV.U32 R128, RZ, RZ, R131 ;  /* 0x000000ffff807224 */ /* 0x000fe400078e0083 */
[----:B------:R-:W-:Y:S02]  /*139c0*/  IMAD.MOV.U32 R94, RZ, RZ, R97 ;  /* 0x000000ffff5e7224 */ /* 0x000fe400078e0061 */
.L_x_43702:
[----:B------:R-:W-:Y:S05]  /*139d0*/  BSYNC B1 ;  /* 0x0000000000017941 */ /* 0x000fea0003800000 */
.L_x_43700:
        /* <DEDUP_REMOVED lines=11> */
.L_x_43704:
[----:B------:R-:W-:Y:S01]  /*13a90*/  IMAD.MOV.U32 R131, RZ, RZ, R130 ;  /* 0x000000ffff837224 */ /* 0x000fe200078e0082 */
[-C--:B------:R-:W-:Y:S01]  /*13aa0*/  MOV R8, R5.reuse ;  /* 0x0000000500087202 */ /* 0x080fe20000000f00 */
[----:B------:R-:W-:Y:S01]  /*13ab0*/  IMAD.MOV.U32 R97, RZ, RZ, R96 ;  /* 0x000000ffff617224 */ /* 0x000fe200078e0060 */
[----:B------:R-:W-:Y:S01]  /*13ac0*/  MOV R130, R5 ;  /* 0x0000000500827202 */ /* 0x000fe20000000f00 */
[--C-:B------:R-:W-:Y:S02]  /*13ad0*/  IMAD.MOV.U32 R9, RZ, RZ, R7.reuse ;  /* 0x000000ffff097224 */ /* 0x100fe400078e0007 */
[----:B------:R-:W-:Y:S02]  /*13ae0*/  IMAD.MOV.U32 R96, RZ, RZ, R7 ;  /* 0x000000ffff607224 */ /* 0x000fe400078e0007 */
.L_x_43705:
[----:B------:R-:W-:Y:S05]  /*13af0*/  BSYNC B1 ;  /* 0x0000000000017941 */ /* 0x000fea0003800000 */
.L_x_43703:
[----:B------:R-:W-:Y:S01]  /*13b00*/  IADD3 R0, R0, 0x4, RZ ;  /* 0x0000000400007810 */ /* 0x000fe20007ffe0ff */
[----:B------:R-:W-:Y:S01]  /*13b10*/  @!P1 CALL.REL.NOINC `(.L_x_43706) ;  /* 0x0000001000009944 */ /* 0x000fe20003c00000 */
[----:B------:R-:W-:Y:S05]  /*13b20*/  BRA `(.L_x_43707) ;  /* 0xffffe02000007947 */ /* 0x000fea000383ffff */
.L_x_43706:
[----:B------:R-:W-:Y:S01]  /*13b30*/  FADD.FTZ R99, R99, R12 ;  /* 0x0000000c63637221 */ /* 0x000fe20000010000 */
[----:B------:R-:W-:Y:S01]  /*13b40*/  MOV R96, R9 ;  /* 0x0000000900607202 */ /* 0x000fe20000000f00 */
[----:B------:R-:W-:Y:S02]  /*13b50*/  IMAD.MOV.U32 R98, RZ, RZ, R11 ;  /* 0x000000ffff627224 */ /* 0x000fe400078e000b */
[----:B------:R-:W-:-:S02]  /*13b60*/  IMAD.MOV.U32 R130, RZ, RZ, R8 ;  /* 0x000000ffff827224 */ /* 0x000fc400078e0008 */
.L_x_43612:
[----:B------:R-:W-:Y:S05]  /*13b70*/  BSYNC B0 ;  /* 0x0000000000007941 */ /* 0x000fea0003800000 */
.L_x_43611:
        /* <DEDUP_REMOVED lines=42> */
.L_x_43709:
[----:B------:R-:W-:Y:S05]  /*13e20*/  BSYNC B0 ;  /* 0x0000000000007941 */ /* 0x000fea0003800000 */
.L_x_43708:
[----:B------:R-:W-:Y:S01]  /*13e30*/  BAR.SYNC.DEFER_BLOCKING 0x0 ;  /* 0x0000000000007b1d */ /* 0x000fe20000010000 */
[----:B-1----:R-:W-:-:S02]  /*13e40*/  ISETP.NE.AND P2, PT, R6, RZ, PT ;  /* 0x000000ff0600720c */ /* 0x002fc40003f45270 */
[----:B------:R-:W-:-:S03]  /*13e50*/  IADD3 R134, R1, 0x108, RZ ;  /* 0x0000010801867810 */ /* 0x000fc60007ffe0ff */
[----:B------:R-:W-:Y:S08]  /*13e60*/  BSSY B0, `(.L_x_43710) ;  /* 0x0000242000007945 */ /* 0x000ff00003800000 */
[----:B------:R-:W-:Y:S05]  /*13e70*/  @P2 BRA `(.L_x_43711) ;  /* 0x0000240000002947 */ /* 0x000fea0003800000 */
[----:B------:R-:W1:Y:S04]  /*13e80*/  LDS.128 R4, [0x110] ;  /* 0x00011000ff047984 */ /* 0x000e680000000c00 */
[----:B------:R-:W2:Y:S04]  /*13e90*/  LDS.128 R8, [0x120] ;  /* 0x00012000ff087984 */ /* 0x000ea80000000c00 */
[----:B------:R-:W3:Y:S04]  /*13ea0*/  LDS.128 R12, [0x130] ;  /* 0x00013000ff0c7984 */ /* 0x000ee80000000c00 */
[----:B------:R-:W4:Y:S04]  /*13eb0*/  LDS.128 R16, [0x140] ;  /* 0x00014000ff107984 */ /* 0x000f280000000c00 */
[----:B------:R-:W2:Y:S04]  /*13ec0*/  LDS.128 R20, [0x150] ;  /* 0x00015000ff147984 */ /* 0x000ea80000000c00 */
[----:B------:R-:W0:Y:S04]  /*13ed0*/  LDS.128 R24, [0x160] ;  /* 0x00016000ff187984 */ /* 0x000e280000000c00 */
[----:B------:R-:W0:Y:S04]  /*13ee0*/  LDS.128 R28, [0x170] ;  /* 0x00017000ff1c7984 */ /* 0x000e280000000c00 */
[----:B------:R-:W0:Y:S04]  /*13ef0*/  LDS.128 R32, [0x180] ;  /* 0x00018000ff207984 */ /* 0x000e280000000c00 */
[----:B------:R-:W0:Y:S04]  /*13f00*/  LDS.128 R36, [0x190] ;  /* 0x00019000ff247984 */ /* 0x000e280000000c00 */
[----:B------:R-:W0:Y:S04]  /*13f10*/  LDS.128 R40, [0x1a0] ;  /* 0x0001a000ff287984 */ /* 0x000e280000000c00 */
[----:B-1----:R-:W-:Y:S04]  /*13f20*/  STL.64 [R1], R4 ;  /* 0x0000000401007387 */ /* 0x002fe80000100a00 */
[----:B------:R-:W5:Y:S04]  /*13f30*/  LDL.64 R132, [R1] ;  /* 0x0000000001847983 */ /* 0x000f680000100a00 */
[----:B------:R-:W1:Y:S04]  /*13f40*/  LDS.128 R44, [0x1b0] ;  /* 0x0001b000ff2c7984 */ /* 0x000e680000000c00 */
[----:B------:R-:W0:Y:S04]  /*13f50*/  LDS.128 R48, [0x1c0] ;  /* 0x0001c000ff307984 */ /* 0x000e280000000c00 */
[----:B------:R-:W0:Y:S04]  /*13f60*/  LDS.128 R52, [0x1d0] ;  /* 0x0001d000ff347984 */ /* 0x000e280000000c00 */
[----:B------:R-:W0:Y:S04]  /*13f70*/  LDS.128 R56, [0x1e0] ;  /* 0x0001e000ff387984 */ /* 0x000e280000000c00 */
[----:B------:R-:W0:Y:S04]  /*13f80*/  LDS.128 R60, [0x1f0] ;  /* 0x0001f000ff3c7984 */ /* 0x000e280000000c00 */
[----:B------:R-:W0:Y:S04]  /*13f90*/  LDS.128 R64, [0x200] ;  /* 0x00020000ff407984 */ /* 0x000e280000000c00 */
[----:B------:R-:W1:Y:S04]  /*13fa0*/  LDS.64 R4, [0x210] ;  /* 0x00021000ff047984 */ /* 0x000e680000000a00 */
        /* <DEDUP_REMOVED lines=32> */
[----:B0-----:R-:W-:Y:S01]  /*141b0*/  IMAD.MOV.U32 R6, RZ, RZ, R1 ;  /* 0x000000ffff067224 */ /* 0x001fe200078e0001 */
[----:B-----5:R-:W-:-:S04]  /*141c0*/  FSETP.GT.FTZ.AND P0, PT, R98, R132, PT ;  /* 0x000000846200720b */ /* 0x020fc80003f14000 */
        /* <DEDUP_REMOVED lines=8> */
[----:B------:R-:W-:-:S04]  /*14250*/  IMAD.MOV.U32 R0, RZ, RZ, RZ ;  /* 0x000000ffff007224 */ /* 0x000fc800078e00ff */
.L_x_43806:
[----:B------:R-:W2:Y:S04]  /*14260*/  LDL R10, [R6+0x88] ;  /* 0x00008800060a7983 */ /* 0x000ea80000100800 */
[----:B------:R-:W3:Y:S01]  /*14270*/  LDL R4, [R6+0x8] ;  /* 0x0000080006047983 */ /* 0x000ee20000100800 */
[----:B------:R-:W-:Y:S01]  /*14280*/  IADD3 R0, R0, 0x1, RZ ;  /* 0x0000000100007810 */ /* 0x000fe20007ffe0ff */
[----:B------:R-:W-:Y:S03]  /*14290*/  BSSY B1, `(.L_x_43712) ;  /* 0x0000015000017945 */ /* 0x000fe60003800000 */
[----:B------:R-:W-:-:S02]  /*142a0*/  ISETP.NE.AND P3, PT, R0, 0x20, PT ;  /* 0x000000200000780c */ /* 0x000fc40003f65270 */
[CC--:B--2---:R-:W-:Y:S02]  /*142b0*/  FSETP.GEU.FTZ.AND P0, PT, R3.reuse, R10.reuse, PT ;  /* 0x0000000a0300720b */ /* 0x0c4fe40003f1e000 */
        /* <DEDUP_REMOVED lines=14> */
.L_x_43713:
[----:B------:R-:W-:Y:S01]  /*143a0*/  IMAD.MOV.U32 R4, RZ, RZ, R101 ;  /* 0x000000ffff047224 */ /* 0x000fe200078e0065 */
[----:B------:R-:W-:Y:S01]  /*143b0*/  MOV R10, R3 ;  /* 0x00000003000a7202 */ /* 0x000fe20000000f00 */
[----:B------:R-:W-:Y:S02]  /*143c0*/  IMAD.MOV.U32 R101, RZ, RZ, R100 ;  /* 0x000000ffff657224 */ /* 0x000fe400078e0064 */
[----:B------:R-:W-:Y:S02]  /*143d0*/  IMAD.MOV.U32 R3, RZ, RZ, R2 ;  /* 0x000000ffff037224 */ /* 0x000fe400078e0002 */
.L_x_43714:
[----:B------:R-:W-:Y:S05]  /*143e0*/  BSYNC B1 ;  /* 0x0000000000017941 */ /* 0x000fea0003800000 */
.L_x_43712:
        /* <DEDUP_REMOVED lines=11> */
.L_x_43716:
[----:B------:R-:W-:Y:S01]  /*144a0*/  IMAD.MOV.U32 R5, RZ, RZ, R4 ;  /* 0x000000ffff057224 */ /* 0x000fe200078e0004 */
[----:B------:R-:W-:Y:S01]  /*144b0*/  MOV R7, R10 ;  /* 0x0000000a00077202 */ /* 0x000fe20000000f00 */
[----:B------:R-:W-:Y:S02]  /*144c0*/  IMAD.MOV.U32 R100, RZ, RZ, R103 ;  /* 0x000000ffff647224 */ /* 0x000fe400078e0067 */
[----:B------:R-:W-:Y:S02]  /*144d0*/  IMAD.MOV.U32 R2, RZ, RZ, R69 ;  /* 0x000000ffff027224 */ /* 0x000fe400078e0045 */
.L_x_43717:
[----:B------:R-:W-:Y:S05]  /*144e0*/  BSYNC B1 ;  /* 0x0000000000017941 */ /* 0x000fea0003800000 */
.L_x_43715:
        /* <DEDUP_REMOVED lines=11> */
.L_x_43719:
[----:B------:R-:W-:Y:S01]  /*145a0*/  IMAD.MOV.U32 R4, RZ, RZ, R5 ;  /* 0x000000ffff047224 */ /* 0x000fe200078e0005 */
[----:B------:R-:W-:Y:S01]  /*145b0*/  MOV R10, R7 ;  /* 0x00000007000a7202 */ /* 0x000fe20000000f00 */
[----:B------:R-:W-:Y:S02]  /*145c0*/  IMAD.MOV.U32 R103, RZ, RZ, R102 ;  /* 0x000000ffff677224 */ /* 0x000fe400078e0066 */
[----:B------:R-:W-:Y:S02]  /*145d0*/  IMAD.MOV.U32 R69, RZ, RZ, R68 ;  /* 0x000000ffff457224 */ /* 0x000fe400078e0044 */
.L_x_43720:
[----:B------:R-:W-:Y:S05]  /*145e0*/  BSYNC B1 ;  /* 0x0000000000017941 */ /* 0x000fea0003800000 */
.L_x_43718:
        /* <DEDUP_REMOVED lines=11> */
.L_x_43722:
[----:B------:R-:W-:Y:S01]  /*146a0*/  IMAD.MOV.U32 R5, RZ, RZ, R4 ;  /* 0x000000ffff057224 */ /* 0x000fe200078e0004 */
[----:B------:R-:W-:Y:S01]  /*146b0*/  MOV R7, R10 ;  /* 0x0000000a00077202 */ /* 0x000fe20000000f00 */
[----:B------:R-:W-:Y:S02]  /*146c0*/  IMAD.MOV.U32 R102, RZ, RZ, R105 ;  /* 0x000000ffff667224 */ /* 0x000fe400078e0069 */
[----:B------:R-:W-:Y:S02]  /*146d0*/  IMAD.MOV.U32 R68, RZ, RZ, R71 ;  /* 0x000000ffff447224 */ /* 0x000fe400078e0047 */
.L_x_43723:
[----:B------:R-:W-:Y:S05]  /*146e0*/  BSYNC B1 ;  /* 0x0000000000017941 */ /* 0x000fea0003800000 */
.L_x_43721:
        /* <DEDUP_REMOVED lines=11> */
.L_x_43725:
[----:B------:R-:W-:Y:S01]  /*147a0*/  IMAD.MOV.U32 R4, RZ, RZ, R5 ;  /* 0x000000ffff047224 */ /* 0x000fe200078e0005 */
[----:B------:R-:W-:Y:S01]  /*147b0*/  MOV R10, R7 ;  /* 0x00000007000a7202 */ /* 0x000fe20000000f00 */
[----:B------:R-:W-:Y:S02]  /*147c0*/  IMAD.MOV.U32 R105, RZ, RZ, R104 ;  /* 0x000000ffff697224 */ /* 0x000fe400078e0068 */
[----:B------:R-:W-:Y:S02]  /*147d0*/  IMAD.MOV.U32 R71, RZ, RZ, R70 ;  /* 0x000000ffff477224 */ /* 0x000fe400078e0046 */
.L_x_43726:
[----:B------:R-:W-:Y:S05]  /*147e0*/  BSYNC B1 ;  /* 0x0000000000017941 */ /* 0x000fea0003800000 */
.L_x_43724:
        /* <DEDUP_REMOVED lines=11> */
.L_x_43728:
[----:B------:R-:W-:Y:S01]  /*148a0*/  IMAD.MOV.U32 R5, RZ, RZ, R4 ;  /* 0x000000ffff057224 */ /* 0x000fe200078e0004 */
[----:B------:R-:W-:Y:S01]  /*148b0*/  MOV R7, R10 ;  /* 0x0000000a00077202 */ /* 0x000fe20000000f00 */
[----:B------:R-:W-:Y:S02]  /*148c0*/  IMAD.MOV.U32 R104, RZ, RZ, R107 ;  /* 0x000000ffff687224 */ /* 0x000fe400078e006b */
[----:B------:R-:W-:Y:S02]  /*148d0*/  IMAD.MOV.U32 R70, RZ, RZ, R73 ;  /* 0x000000ffff467224 */ /* 0x000fe400078e0049 */
.L_x_43729:
[----:B------:R-:W-:Y:S05]  /*148e0*/  BSYNC B1 ;  /* 0x0000000000017941 */ /* 0x000fea0003800000 */
.L_x_43727:
        /* <DEDUP_REMOVED lines=11> */
.L_x_43731:
[----:B------:R-:W-:Y:S01]  /*149a0*/  IMAD.MOV.U32 R4, RZ, RZ, R5 ;  /* 0x000000ffff047224 */ /* 0x000fe200078e0005 */
[----:B------:R-:W-:Y:S01]  /*149b0*/  MOV R10, R7 ;  /* 0x00000007000a7202 */ /* 0x000fe20000000f00 */
[----:B------:R-:W-:Y:S02]  /*149c0*/  IMAD.MOV.U32 R107, RZ, RZ, R106 ;  /* 0x000000ffff6b7224 */ /* 0x000fe400078e006a */
[----:B------:R-:W-:Y:S02]  /*149d0*/  IMAD.MOV.U32 R73, RZ, RZ, R72 ;  /* 0x000000ffff497224 */ /* 0x000fe400078e0048 */
.L_x_43732:
[----:B------:R-:W-:Y:S05]  /*149e0*/  BSYNC B1 ;  /* 0x0000000000017941 */ /* 0x000fea0003800000 */
.L_x_43730:
        /* <DEDUP_REMOVED lines=11> */
.L_x_43734:
[----:B------:R-:W-:Y:S01]  /*14aa0*/  IMAD.MOV.U32 R5, RZ, RZ, R4 ;  /* 0x000000ffff057224 */ /* 0x000fe200078e0004 */
[----:B------:R-:W-:Y:S01]  /*14ab0*/  MOV R7, R10 ;  /* 0x0000000a00077202 */ /* 0x000fe20000000f00 */
[----:B------:R-:W-:Y:S02]  /*14ac0*/  IMAD.MOV.U32 R106, RZ, RZ, R109 ;  /* 0x000000ffff6a7224 */ /* 0x000fe400078e006d */
[----:B------:R-:W-:Y:S02]  /*14ad0*/  IMAD.MOV.U32 R72, RZ, RZ, R75 ;  /* 0x000000ffff487224 */ /* 0x000fe400078e004b */
.L_x_43735:
[----:B------:R-:W-:Y:S05]  /*14ae0*/  BSYNC B1 ;  /* 0x0000000000017941 */ /* 0x000fea0003800000 */
.L_x_43733:
        /* <DEDUP_REMOVED lines=11> */
.L_x_43737:
[----:B------:R-:W-:Y:S01]  /*14ba0*/  IMAD.MOV.U32 R4, RZ, RZ, R5 ;  /* 0x000000ffff047224 */ /* 0x000fe200078e0005 */
[----:B------:R-:W-:Y:S01]  /*14bb0*/  MOV R10, R7 ;  /* 0x00000007000a7202 */ /* 0x000fe20000000f00 */
[----:B------:R-:W-:Y:S02]  /*14bc0*/  IMAD.MOV.U32 R109, RZ, RZ, R108 ;  /* 0x000000ffff6d7224 */ /* 0x000fe400078e006c */
[----:B------:R-:W-:Y:S02]  /*14bd0*/  IMAD.MOV.U32 R75, RZ, RZ, R74 ;  /* 0x000000ffff4b7224 */ /* 0x000fe400078e004a */
.L_x_43738:
[----:B------:R-:W-:Y:S05]  /*14be0*/  BSYNC B1 ;  /* 0x0000000000017941 */ /* 0x000fea0003800000 */
.L_x_43736:
        /* <DEDUP_REMOVED lines=11> */
.L_x_43740:
[----:B------:R-:W-:Y:S01]  /*14ca0*/  IMAD.MOV.U32 R5, RZ, RZ, R4 ;  /* 0x000000ffff057224 */ /* 0x000fe200078e0004 */
[----:B------:R-:W-:Y:S01]  /*14cb0*/  MOV R7, R10 ;  /* 0x0000000a00077202 */ /* 0x000fe20000000f00 */
[----:B------:R-:W-:Y:S02]  /*14cc0*/  IMAD.MOV.U32 R108, RZ, RZ, R111 ;  /* 0x000000ffff6c7224 */ /* 0x000fe400078e006f */
[----:B------:R-:W-:Y:S02]  /*14cd0*/  IMAD.MOV.U32 R74, RZ, RZ, R77 ;  /* 0x000000ffff4a7224 */ /* 0x000fe400078e004d */
.L_x_43741:
[----:B------:R-:W-:Y:S05]  /*14ce0*/  BSYNC B1 ;  /* 0x0000000000017941 */ /* 0x000fea0003800000 */
.L_x_43739:
        /* <DEDUP_REMOVED lines=11> */
.L_x_43743:
[----:B------:R-:W-:Y:S01]  /*14da0*/  IMAD.MOV.U32 R4, RZ, RZ, R5 ;  /* 0x000000ffff047224 */ /* 0x000fe200078e0005 */
[----:B------:R-:W-:Y:S01]  /*14db0*/  MOV R10, R7 ;  /* 0x00000007000a7202 */ /* 0x000fe20000000f00 */
[----:B------:R-:W-:Y:S02]  /*14dc0*/  IMAD.MOV.U32 R111, RZ, RZ, R110 ;  /* 0x000000ffff6f7224 */ /* 0x000fe400078e006e */
[----:B------:R-:W-:Y:S02]  /*14dd0*/  IMAD.MOV.U32 R77, RZ, RZ, R76 ;  /* 0x000000ffff4d7224 */ /* 0x000fe400078e004c */
.L_x_43744:
[----:B------:R-:W-:Y:S05]  /*14de0*/  BSYNC B1 ;  /* 0x0000000000017941 */ /* 0x000fea0003800000 */
.L_x_43742:
        /* <DEDUP_REMOVED lines=11> */
.L_x_43746:
[----:B------:R-:W-:Y:S01]  /*14ea0*/  IMAD.MOV.U32 R5, RZ, RZ, R4 ;  /* 0x000000ffff057224 */ /* 0x000fe200078e0004 */
[----:B------:R-:W-:Y:S01]  /*14eb0*/  MOV R7, R10 ;  /* 0x0000000a00077202 */ /* 0x000fe20000000f00 */
[----:B------:R-:W-:Y:S02]  /*14ec0*/  IMAD.MOV.U32 R110, RZ, RZ, R113 ;  /* 0x000000ffff6e7224 */ /* 0x000fe400078e0071 */
[----:B------:R-:W-:Y:S02]  /*14ed0*/  IMAD.MOV.U32 R76, RZ, RZ, R79 ;  /* 0x000000ffff4c7224 */ /* 0x000fe400078e004f */
.L_x_43747:
[----:B------:R-:W-:Y:S05]  /*14ee0*/  BSYNC B1 ;  /* 0x0000000000017941 */ /* 0x000fea0003800000 */
.L_x_43745:
        /* <DEDUP_REMOVED lines=11> */
.L_x_43749:
[----:B------:R-:W-:Y:S01]  /*14fa0*/  IMAD.MOV.U32 R4, RZ, RZ, R5 ;  /* 0x000000ffff047224 */ /* 0x000fe200078e0005 */
[----:B------:R-:W-:Y:S01]  /*14fb0*/  MOV R10, R7 ;  /* 0x00000007000a7202 */ /* 0x000fe20000000f00 */
[----:B------:R-:W-:Y:S02]  /*14fc0*/  IMAD.MOV.U32 R113, RZ, RZ, R112 ;  /* 0x000000ffff717224 */ /* 0x000fe400078e0070 */
[----:B------:R-:W-:Y:S02]  /*14fd0*/  IMAD.MOV.U32 R79, RZ, RZ, R78 ;  /* 0x000000ffff4f7224 */ /* 0x000fe400078e004e */
.L_x_43750:
[----:B------:R-:W-:Y:S05]  /*14fe0*/  BSYNC B1 ;  /* 0x0000000000017941 */ /* 0x000fea0003800000 */
.L_x_43748:
        /* <DEDUP_REMOVED lines=11> */
.L_x_43752:
[----:B------:R-:W-:Y:S01]  /*150a0*/  IMAD.MOV.U32 R5, RZ, RZ, R4 ;  /* 0x000000ffff057224 */ /* 0x000fe200078e0004 */
[----:B------:R-:W-:Y:S01]  /*150b0*/  MOV R7, R10 ;  /* 0x0000000a00077202 */ /* 0x000fe20000000f00 */
[----:B------:R-:W-:Y:S02]  /*150c0*/  IMAD.MOV.U32 R112, RZ, RZ, R115 ;  /* 0x000000ffff707224 */ /* 0x000fe400078e0073 */
[----:B------:R-:W-:Y:S02]  /*150d0*/  IMAD.MOV.U32 R78, RZ, RZ, R81 ;  /* 0x000000ffff4e7224 */ /* 0x000fe400078e0051 */
.L_x_43753:
[----:B------:R-:W-:Y:S05]  /*150e0*/  BSYNC B1 ;  /* 0x0000000000017941 */ /* 0x000fea0003800000 */
.L_x_43751:
        /* <DEDUP_REMOVED lines=11> */
.L_x_43755:
[----:B------:R-:W-:Y:S01]  /*151a0*/  IMAD.MOV.U32 R4, RZ, RZ, R5 ;  /* 0x000000ffff047224 */ /* 0x000fe200078e0005 */
[----:B------:R-:W-:Y:S01]  /*151b0*/  MOV R10, R7 ;  /* 0x00000007000a7202 */ /* 0x000fe20000000f00 */
[----:B------:R-:W-:Y:S02]  /*151c0*/  IMAD.MOV.U32 R115, RZ, RZ, R114 ;  /* 0x000000ffff737224 */ /* 0x000fe400078e0072 */
[----:B------:R-:W-:Y:S02]  /*151d0*/  IMAD.MOV.U32 R81, RZ, RZ, R80 ;  /* 0x000000ffff517224 */ /* 0x000fe400078e0050 */
.L_x_43756:
[----:B------:R-:W-:Y:S05]  /*151e0*/  BSYNC B1 ;  /* 0x0000000000017941 */ /* 0x000fea0003800000 */
.L_x_43754:
        /* <DEDUP_REMOVED lines=11> */
.L_x_43758:
[----:B------:R-:W-:Y:S01]  /*152a0*/  IMAD.MOV.U32 R5, RZ, RZ, R4 ;  /* 0x000000ffff057224 */ /* 0x000fe200078e0004 */
[----:B------:R-:W-:Y:S01]  /*152b0*/  MOV R7, R10 ;  /* 0x0000000a00077202 */ /* 0x000fe20000000f00 */
[----:B------:R-:W-:Y:S02]  /*152c0*/  IMAD.MOV.U32 R114, RZ, RZ, R117 ;  /* 0x000000ffff727224 */ /* 0x000fe400078e0075 */
[----:B------:R-:W-:Y:S02]  /*152d0*/  IMAD.MOV.U32 R80, RZ, RZ, R83 ;  /* 0x000000ffff507224 */ /* 0x000fe400078e0053 */
.L_x_43759:
[----:B------:R-:W-:Y:S05]  /*152e0*/  BSYNC B1 ;  /* 0x0000000000017941 */ /* 0x000fea0003800000 */
.L_x_43757:
        /* <DEDUP_REMOVED lines=11> */
.L_x_43761:
[----:B------:R-:W-:Y:S01]  /*153a0*/  IMAD.MOV.U32 R4, RZ, RZ, R5 ;  /* 0x000000ffff047224 */ /* 0x000fe200078e0005 */
[----:B------:R-:W-:Y:S01]  /*153b0*/  MOV R10, R7 ;  /* 0x00000007000a7202 */ /* 0x000fe20000000f00 */
[----:B------:R-:W-:Y:S02]  /*153c0*/  IMAD.MOV.U32 R117, RZ, RZ, R116 ;  /* 0x000000ffff757224 */ /* 0x000fe400078e0074 */
[----:B------:R-:W-:Y:S02]  /*153d0*/  IMAD.MOV.U32 R83, RZ, RZ, R82 ;  /* 0x000000ffff537224 */ /* 0x000fe400078e0052 */
.L_x_43762:
[----:B------:R-:W-:Y:S05]  /*153e0*/  BSYNC B1 ;  /* 0x0000000000017941 */ /* 0x000fea0003800000 */
.L_x_43760:
        /* <DEDUP_REMOVED lines=11> */
.L_x_43764:
[----:B------:R-:W-:Y:S01]  /*154a0*/  IMAD.MOV.U32 R5, RZ, RZ, R4 ;  /* 0x000000ffff057224 */ /* 0x000fe200078e0004 */
[----:B------:R-:W-:Y:S01]  /*154b0*/  MOV R7, R10 ;  /* 0x0000000a00077202 */ /* 0x000fe20000000f00 */
[----:B------:R-:W-:Y:S02]  /*154c0*/  IMAD.MOV.U32 R116, RZ, RZ, R119 ;  /* 0x000000ffff747224 */ /* 0x000fe400078e0077 */
[----:B------:R-:W-:Y:S02]  /*154d0*/  IMAD.MOV.U32 R82, RZ, RZ, R85 ;  /* 0x000000ffff527224 */ /* 0x000fe400078e0055 */
.L_x_43765:
[----:B------:R-:W-:Y:S05]  /*154e0*/  BSYNC B1 ;  /* 0x0000000000017941 */ /* 0x000fea0003800000 */
.L_x_43763:
        /* <DEDUP_REMOVED lines=11> */
.L_x_43767:
[----:B------:R-:W-:Y:S01]  /*155a0*/  IMAD.MOV.U32 R4, RZ, RZ, R5 ;  /* 0x000000ffff047224 */ /* 0x000fe200078e0005 */
[----:B------:R-:W-:Y:S01]  /*155b0*/  MOV R10, R7 ;  /* 0x00000007000a7202 */ /* 0x000fe20000000f00 */
[----:B------:R-:W-:Y:S02]  /*155c0*/  IMAD.MOV.U32 R119, RZ, RZ, R118 ;  /* 0x000000ffff777224 */ /* 0x000fe400078e0076 */
[----:B------:R-:W-:Y:S02]  /*155d0*/  IMAD.MOV.U32 R85, RZ, RZ, R84 ;  /* 0x000000ffff557224 */ /* 0x000fe400078e0054 */
.L_x_43768:
[----:B------:R-:W-:Y:S05]  /*155e0*/  BSYNC B1 ;  /* 0x0000000000017941 */ /* 0x000fea0003800000 */
.L_x_43766:
        /* <DEDUP_REMOVED lines=11> */
.L_x_43770:
[----:B------:R-:W-:Y:S01]  /*156a0*/  IMAD.MOV.U32 R5, RZ, RZ, R4 ;  /* 0x000000ffff057224 */ /* 0x000fe200078e0004 */
[----:B------:R-:W-:Y:S01]  /*156b0*/  MOV R7, R10 ;  /* 0x0000000a00077202 */ /* 0x000fe20000000f00 */
[----:B------:R-:W-:Y:S02]  /*156c0*/  IMAD.MOV.U32 R118, RZ, RZ, R121 ;  /* 0x000000ffff767224 */ /* 0x000fe400078e0079 */
[----:B------:R-:W-:Y:S02]  /*156d0*/  IMAD.MOV.U32 R84, RZ, RZ, R87 ;  /* 0x000000ffff547224 */ /* 0x000fe400078e0057 */
.L_x_43771:
[----:B------:R-:W-:Y:S05]  /*156e0*/  BSYNC B1 ;  /* 0x0000000000017941 */ /* 0x000fea0003800000 */
.L_x_43769:
        /* <DEDUP_REMOVED lines=11> */
.L_x_43773:
[----:B------:R-:W-:Y:S01]  /*157a0*/  IMAD.MOV.U32 R4, RZ, RZ, R5 ;  /* 0x000000ffff047224 */ /* 0x000fe200078e0005 */
[----:B------:R-:W-:Y:S01]  /*157b0*/  MOV R10, R7 ;  /* 0x00000007000a7202 */ /* 0x000fe20000000f00 */
[----:B------:R-:W-:Y:S02]  /*157c0*/  IMAD.MOV.U32 R121, RZ, RZ, R120 ;  /* 0x000000ffff797224 */ /* 0x000fe400078e0078 */
[----:B------:R-:W-:Y:S02]  /*157d0*/  IMAD.MOV.U32 R87, RZ, RZ, R86 ;  /* 0x000000ffff577224 */ /* 0x000fe400078e0056 */
.L_x_43774:
[----:B------:R-:W-:Y:S05]  /*157e0*/  BSYNC B1 ;  /* 0x0000000000017941 */ /* 0x000fea0003800000 */
.L_x_43772:
        /* <DEDUP_REMOVED lines=11> */
.L_x_43776:
[----:B------:R-:W-:Y:S01]  /*158a0*/  IMAD.MOV.U32 R5, RZ, RZ, R4 ;  /* 0x000000ffff057224 */ /* 0x000fe200078e0004 */
[----:B------:R-:W-:Y:S01]  /*158b0*/  MOV R7, R10 ;  /* 0x0000000a00077202 */ /* 0x000fe20000000f00 */
[----:B------:R-:W-:Y:S02]  /*158c0*/  IMAD.MOV.U32 R120, RZ, RZ, R123 ;  /* 0x000000ffff787224 */ /* 0x000fe400078e007b */
[----:B------:R-:W-:Y:S02]  /*158d0*/  IMAD.MOV.U32 R86, RZ, RZ, R89 ;  /* 0x000000ffff567224 */ /* 0x000fe400078e0059 */
.L_x_43777:
[----:B------:R-:W-:Y:S05]  /*158e0*/  BSYNC B1 ;  /* 0x0000000000017941 */ /* 0x000fea0003800000 */
.L_x_43775:
        /* <DEDUP_REMOVED lines=11> */
.L_x_43779:
[----:B------:R-:W-:Y:S01]  /*159a0*/  IMAD.MOV.U32 R4, RZ, RZ, R5 ;  /* 0x000000ffff047224 */ /* 0x000fe200078e0005 */
[----:B------:R-:W-:Y:S01]  /*159b0*/  MOV R10, R7 ;  /* 0x00000007000a7202 */ /* 0x000fe20000000f00 */
[----:B------:R-:W-:Y:S02]  /*159c0*/  IMAD.MOV.U32 R123, RZ, RZ, R122 ;  /* 0x000000ffff7b7224 */ /* 0x000fe400078e007a */
[----:B------:R-:W-:Y:S02]  /*159d0*/  IMAD.MOV.U32 R89, RZ, RZ, R88 ;  /* 0x000000ffff597224 */ /* 0x000fe400078e0058 */
.L_x_43780:
[----:B------:R-:W-:Y:S05]  /*159e0*/  BSYNC B1 ;  /* 0x0000000000017941 */ /* 0x000fea0003800000 */
.L_x_43778:
        /* <DEDUP_REMOVED lines=11> */
.L_x_43782:
[----:B------:R-:W-:Y:S01]  /*15aa0*/  IMAD.MOV.U32 R5, RZ, RZ, R4 ;  /* 0x000000ffff057224 */ /* 0x000fe200078e0004 */
[----:B------:R-:W-:Y:S01]  /*15ab0*/  MOV R7, R10 ;  /* 0x0000000a00077202 */ /* 0x000fe20000000f00 */
[----:B------:R-:W-:Y:S02]  /*15ac0*/  IMAD.MOV.U32 R122, RZ, RZ, R125 ;  /* 0x000000ffff7a7224 */ /* 0x000fe400078e007d */
[----:B------:R-:W-:Y:S02]  /*15ad0*/  IMAD.MOV.U32 R88, RZ, RZ, R91 ;  /* 0x000000ffff587224 */ /* 0x000fe400078e005b */
.L_x_43783:
[----:B------:R-:W-:Y:S05]  /*15ae0*/  BSYNC B1 ;  /* 0x0000000000017941 */ /* 0x000fea0003800000 */
.L_x_43781:
        /* <DEDUP_REMOVED lines=11> */
.L_x_43785:
[----:B------:R-:W-:Y:S01]  /*15ba0*/  IMAD.MOV.U32 R4, RZ, RZ, R5 ;  /* 0x000000ffff047224 */ /* 0x000fe200078e0005 */
[----:B------:R-:W-:Y:S01]  /*15bb0*/  MOV R10, R7 ;  /* 0x00000007000a7202 */ /* 0x000fe20000000f00 */
[----:B------:R-:W-:Y:S02]  /*15bc0*/  IMAD.MOV.U32 R125, RZ, RZ, R124 ;  /* 0x000000ffff7d7224 */ /* 0x000fe400078e007c */
[----:B------:R-:W-:Y:S02]  /*15bd0*/  IMAD.MOV.U32 R91, RZ, RZ, R90 ;  /* 0x000000ffff5b7224 */ /* 0x000fe400078e005a */
.L_x_43786:
[----:B------:R-:W-:Y:S05]  /*15be0*/  BSYNC B1 ;  /* 0x0000000000017941 */ /* 0x000fea0003800000 */
.L_x_43784:
        /* <DEDUP_REMOVED lines=11> */
.L_x_43788:
[----:B------:R-:W-:Y:S01]  /*15ca0*/  IMAD.MOV.U32 R5, RZ, RZ, R4 ;  /* 0x000000ffff057224 */ /* 0x000fe200078e0004 */
[----:B------:R-:W-:Y:S01]  /*15cb0*/  MOV R7, R10 ;  /* 0x0000000a00077202 */ /* 0x000fe20000000f00 */
[----:B------:R-:W-:Y:S02]  /*15cc0*/  IMAD.MOV.U32 R124, RZ, RZ, R127 ;  /* 0x000000ffff7c7224 */ /* 0x000fe400078e007f */
[----:B------:R-:W-:Y:S02]  /*15cd0*/  IMAD.MOV.U32 R90, RZ, RZ, R93 ;  /* 0x000000ffff5a7224 */ /* 0x000fe400078e005d */
.L_x_43789:
[----:B------:R-:W-:Y:S05]  /*15ce0*/  BSYNC B1 ;  /* 0x0000000000017941 */ /* 0x000fea0003800000 */
.L_x_43787:
        /* <DEDUP_REMOVED lines=11> */
.L_x_43791:
[----:B------:R-:W-:Y:S01]  /*15da0*/  IMAD.MOV.U32 R4, RZ, RZ, R5 ;  /* 0x000000ffff047224 */ /* 0x000fe200078e0005 */
[----:B------:R-:W-:Y:S01]  /*15db0*/  MOV R10, R7 ;  /* 0x00000007000a7202 */ /* 0x000fe20000000f00 */
[----:B------:R-:W-:Y:S02]  /*15dc0*/  IMAD.MOV.U32 R127, RZ, RZ, R126 ;  /* 0x000000ffff7f7224 */ /* 0x000fe400078e007e */
[----:B------:R-:W-:Y:S02]  /*15dd0*/  IMAD.MOV.U32 R93, RZ, RZ, R92 ;  /* 0x000000ffff5d7224 */ /* 0x000fe400078e005c */
.L_x_43792:
[----:B------:R-:W-:Y:S05]  /*15de0*/  BSYNC B1 ;  /* 0x0000000000017941 */ /* 0x000fea0003800000 */
.L_x_43790:
        /* <DEDUP_REMOVED lines=11> */
.L_x_43794:
[----:B------:R-:W-:Y:S01]  /*15ea0*/  IMAD.MOV.U32 R5, RZ, RZ, R4 ;  /* 0x000000ffff057224 */ /* 0x000fe200078e0004 */
[----:B------:R-:W-:Y:S01]  /*15eb0*/  MOV R7, R10 ;  /* 0x0000000a00077202 */ /* 0x000fe20000000f00 */
[----:B------:R-:W-:Y:S02]  /*15ec0*/  IMAD.MOV.U32 R126, RZ, RZ, R129 ;  /* 0x000000ffff7e7224 */ /* 0x000fe400078e0081 */
[----:B------:R-:W-:Y:S02]  /*15ed0*/  IMAD.MOV.U32 R92, RZ, RZ, R95 ;  /* 0x000000ffff5c7224 */ /* 0x000fe400078e005f */
.L_x_43795:
[----:B------:R-:W-:Y:S05]  /*15ee0*/  BSYNC B1 ;  /* 0x0000000000017941 */ /* 0x000fea0003800000 */
.L_x_43793:
        /* <DEDUP_REMOVED lines=11> */
.L_x_43797:
[----:B------:R-:W-:Y:S01]  /*15fa0*/  IMAD.MOV.U32 R4, RZ, RZ, R5 ;  /* 0x000000ffff047224 */ /* 0x000fe200078e0005 */
[----:B------:R-:W-:Y:S01]  /*15fb0*/  MOV R10, R7 ;  /* 0x00000007000a7202 */ /* 0x000fe20000000f00 */
[----:B------:R-:W-:Y:S02]  /*15fc0*/  IMAD.MOV.U32 R129, RZ, RZ, R128 ;  /* 0x000000ffff817224 */ /* 0x000fe400078e0080 */
[----:B------:R-:W-:Y:S02]  /*15fd0*/  IMAD.MOV.U32 R95, RZ, RZ, R94 ;  /* 0x000000ffff5f7224 */ /* 0x000fe400078e005e */
.L_x_43798:
[----:B------:R-:W-:Y:S05]  /*15fe0*/  BSYNC B1 ;  /* 0x0000000000017941 */ /* 0x000fea0003800000 */
.L_x_43796:
        /* <DEDUP_REMOVED lines=11> */
.L_x_43800:
[----:B------:R-:W-:Y:S01]  /*160a0*/  IMAD.MOV.U32 R5, RZ, RZ, R4 ;  /* 0x000000ffff057224 */ /* 0x000fe200078e0004 */
[----:B------:R-:W-:Y:S01]  /*160b0*/  MOV R7, R10 ;  /* 0x0000000a00077202 */ /* 0x000fe20000000f00 */
[----:B------:R-:W-:Y:S02]  /*160c0*/  IMAD.MOV.U32 R128, RZ, RZ, R131 ;  /* 0x000000ffff807224 */ /* 0x000fe400078e0083 */
[----:B------:R-:W-:Y:S02]  /*160d0*/  IMAD.MOV.U32 R94, RZ, RZ, R97 ;  /* 0x000000ffff5e7224 */ /* 0x000fe400078e0061 */
.L_x_43801:
[----:B------:R-:W-:Y:S05]  /*160e0*/  BSYNC B1 ;  /* 0x0000000000017941 */ /* 0x000fea0003800000 */
.L_x_43799:
        /* <DEDUP_REMOVED lines=11> */
.L_x_43803:
[----:B------:R-:W-:Y:S01]  /*161a0*/  IMAD.MOV.U32 R131, RZ, RZ, R130 ;  /* 0x000000ffff837224 */ /* 0x000fe200078e0082 */
[-C--:B------:R-:W-:Y:S01]  /*161b0*/  MOV R10, R7.reuse ;  /* 0x00000007000a7202 */ /* 0x080fe20000000f00 */
[----:B------:R-:W-:Y:S01]  /*161c0*/  IMAD.MOV.U32 R97, RZ, RZ, R96 ;  /* 0x000000ffff617224 */ /* 0x000fe200078e0060 */
[----:B------:R-:W-:Y:S01]  /*161d0*/  MOV R96, R7 ;  /* 0x0000000700607202 */ /* 0x000fe20000000f00 */
[--C-:B------:R-:W-:Y:S02]  /*161e0*/  IMAD.MOV.U32 R4, RZ, RZ, R5.reuse ;  /* 0x000000ffff047224 */ /* 0x100fe400078e0005 */
[----:B------:R-:W-:Y:S02]  /*161f0*/  IMAD.MOV.U32 R130, RZ, RZ, R5 ;  /* 0x000000ffff827224 */ /* 0x000fe400078e0005 */
.L_x_43804:
[----:B------:R-:W-:Y:S05]  /*16200*/  BSYNC B1 ;  /* 0x0000000000017941 */ /* 0x000fea0003800000 */
.L_x_43802:
[----:B------:R-:W-:Y:S01]  /*16210*/  IADD3 R6, R6, 0x4, RZ ;  /* 0x0000000406067810 */ /* 0x000fe20007ffe0ff */
[----:B------:R-:W-:Y:S01]  /*16220*/  @!P3 CALL.REL.NOINC `(.L_x_43805) ;  /* 0x000000100000b944 */ /* 0x000fe20003c00000 */
[----:B------:R-:W-:Y:S05]  /*16230*/  BRA `(.L_x_43806) ;  /* 0xffffe02000007947 */ /* 0x000fea000383ffff */
.L_x_43805:
[----:B------:R-:W-:Y:S02]  /*16240*/  FADD.FTZ R99, R99, R8 ;  /* 0x0000000863637221 */ /* 0x000fe40000010000 */
[----:B------:R-:W-:Y:S02]  /*16250*/  IMAD.MOV.U32 R96, RZ, RZ, R10 ;  /* 0x000000ffff607224 */ /* 0x000fe400078e000a */
[----:B------:R-:W-:-:S02]  /*16260*/  IMAD.MOV.U32 R130, RZ, RZ, R4 ;  /* 0x000000ffff827224 */ /* 0x000fc400078e0004 */
[----:B------:R-:W-:Y:S02]  /*16270*/  IMAD.MOV.U32 R98, RZ, RZ, R9 ;  /* 0x000000ffff627224 */ /* 0x000fe400078e0009 */
.L_x_43711:
[----:B------:R-:W-:Y:S05]  /*16280*/  BSYNC B0 ;  /* 0x0000000000007941 */ /* 0x000fea0003800000 */
.L_x_43710:
        /* <DEDUP_REMOVED lines=35> */
[----:B0-----:R-:W-:-:S04]  /*164c0*/  MOV R0, c[0x0][0x184] ;  /* 0x0000610000007a02 */ /* 0x001fc80000000f00 */
[----:B------:R-:W-:-:S13]  /*164d0*/  ISETP.GE.AND P0, PT, R0, 0x1, PT ;  /* 0x000000010000780c */ /* 0x000fda0003f06270 */
[----:B------:R-:W-:Y:S05]  /*164e0*/  @!P0 BRA `(.L_x_43809) ;  /* 0x00000ad000008947 */ /* 0x000fea0003800000 */
[----:B------:R-:W-:Y:S02]  /*164f0*/  IMAD.SHL.U32 R0, R0, 0x2, RZ ;  /* 0x0000000200007824 */ /* 0x000fe400078e00ff */
[----:B------:R-:W-:-:S03]  /*16500*/  IMAD.MOV.U32 R5, RZ, RZ, RZ ;  /* 0x000000ffff057224 */ /* 0x000fc600078e00ff */
[----:B------:R-:W-:-:S04]  /*16510*/  IMNMX R0, R0, 0x1, !PT ;  /* 0x0000000100007817 */ /* 0x000fc80007800200 */
[C---:B-1----:R-:W-:Y:S02]  /*16520*/  IADD3 R2, R0.reuse, -0x1, RZ ;  /* 0xffffffff00027810 */ /* 0x042fe40007ffe0ff */
[----:B------:R-:W-:Y:S02]  /*16530*/  LOP3.LUT R3, R0, 0x3, RZ, 0xc0, !PT ;  /* 0x0000000300037812 */ /* 0x000fe400078ec0ff */
[----:B------:R-:W-:-:S13]  /*16540*/  ISETP.GE.U32.AND P0, PT, R2, 0x3, PT ;  /* 0x000000030200780c */ /* 0x000fda0003f06070 */
[----:B------:R-:W-:Y:S05]  /*16550*/  @!P0 BRA `(.L_x_43810) ;  /* 0x0000095000008947 */ /* 0x000fea0003800000 */
[----:B------:R-:W0:Y:S01]  /*16560*/  S2UR UR4, SR_CTAID.X ;  /* 0x00000000000479c3 */ /* 0x000e220000002500 */
[----:B------:R-:W-:Y:S01]  /*16570*/  IMAD.IADD R0, R0, 0x1, -R3 ;  /* 0x0000000100007824 */ /* 0x000fe200078e0a03 */
[----:B------:R-:W-:Y:S01]  /*16580*/  ULDC UR5, c[0x0][0x180] ;  /* 0x0000600000057ab9 */ /* 0x000fe20000000800 */
[----:B------:R-:W-:-:S03]  /*16590*/  HFMA2.MMA R5, -RZ, RZ, 0, 0 ;  /* 0x00000000ff057435 */ /* 0x000fc600000001ff */
[----:B------:R-:W-:Y:S01]  /*165a0*/  ISETP.GT.AND P0, PT, R0, RZ, PT ;  /* 0x000000ff0000720c */ /* 0x000fe20003f04270 */
[----:B0-----:R-:W-:-:S12]  /*165b0*/  UIMAD UR4, UR4, UR5, URZ ;  /* 0x00000005040472a4 */ /* 0x001fd8000f8e023f */
[----:B------:R-:W-:Y:S05]  /*165c0*/  @!P0 BRA `(.L_x_43811) ;  /* 0x0000079000008947 */ /* 0x000fea0003800000 */
[----:B------:R-:W-:Y:S02]  /*165d0*/  ISETP.GT.AND P1, PT, R0, 0xc, PT ;  /* 0x0000000c0000780c */ /* 0x000fe40003f24270 */
[----:B------:R-:W-:-:S11]  /*165e0*/  PLOP3.LUT P0, PT, PT, PT, PT, 0x80, 0x0 ;  /* 0x000000000000781c */ /* 0x000fd60003f0f070 */
[----:B------:R-:W-:Y:S05]  /*165f0*/  @!P1 BRA `(.L_x_43812) ;  /* 0x000004c000009947 */ /* 0x000fea0003800000 */
[----:B------:R-:W-:Y:S02]  /*16600*/  PLOP3.LUT P0, PT, PT, PT, PT, 0x8, 0x0 ;  /* 0x000000000000781c */ /* 0x000fe40003f0e170 */
.L_x_43813:
[C-C-:B------:R-:W-:Y:S01]  /*16610*/  IMAD R2, R5.reuse, 0x4, R134.reuse ;  /* 0x0000000405027824 */ /* 0x140fe200078e0286 */
[C---:B------:R-:W-:Y:S02]  /*16620*/  IADD3 R9, R5.reuse, 0x4, RZ ;  /* 0x0000000405097810 */ /* 0x040fe40007ffe0ff */
[----:B------:R-:W-:Y:S02]  /*16630*/  IADD3 R17, R5, 0x8, RZ ;  /* 0x0000000805117810 */ /* 0x000fe40007ffe0ff */
[----:B------:R-:W2:Y:S01]  /*16640*/  LDL.64 R6, [R2+0x8] ;  /* 0x0000080002067983 */ /* 0x000ea20000100a00 */
[--C-:B------:R-:W-:Y:S02]  /*16650*/  IMAD R4, R9, 0x4, R134.reuse ;  /* 0x0000000409047824 */ /* 0x100fe400078e0286 */
[----:B------:R-:W-:Y:S01]  /*16660*/  IMAD R18, R17, 0x4, R134 ;  /* 0x0000000411127824 */ /* 0x000fe200078e0286 */
[----:B------:R2:W3:Y:S01]  /*16670*/  LDL.64 R10, [R2+0x10] ;  /* 0x00001000020a7983 */ /* 0x0004e20000100a00 */
[----:B------:R-:W-:-:S03]  /*16680*/  IADD3 R19, R5, 0xc, RZ ;  /* 0x0000000c05137810 */ /* 0x000fc60007ffe0ff */
[----:B------:R3:W4:Y:S01]  /*16690*/  LDL.64 R20, [R4+0x10] ;  /* 0x0000100004147983 */ /* 0x0007220000100a00 */
[----:B------:R-:W-:-:S03]  /*166a0*/  LEA R19, R19, R134, 0x2 ;  /* 0x0000008613137211 */ /* 0x000fc600078e10ff */
[----:B------:R-:W5:Y:S04]  /*166b0*/  LDL.64 R24, [R18+0x8] ;  /* 0x0000080012187983 */ /* 0x000f680000100a00 */
[----:B------:R3:W5:Y:S04]  /*166c0*/  LDL.64 R14, [R4+0x8] ;  /* 0x00000800040e7983 */ /* 0x0007680000100a00 */
[----:B------:R0:W5:Y:S04]  /*166d0*/  LDL.64 R28, [R18+0x10] ;  /* 0x00001000121c7983 */ /* 0x0001680000100a00 */
[----:B------:R-:W5:Y:S04]  /*166e0*/  LDL.64 R32, [R19+0x8] ;  /* 0x0000080013207983 */ /* 0x000f680000100a00 */
[----:B------:R-:W5:Y:S04]  /*166f0*/  LDL.64 R36, [R19+0x10] ;  /* 0x0000100013247983 */ /* 0x000f680000100a00 */
[----:B------:R2:W5:Y:S04]  /*16700*/  LDL.64 R8, [R2+0x88] ;  /* 0x0000880002087983 */ /* 0x0005680000100a00 */
[----:B------:R2:W5:Y:S04]  /*16710*/  LDL.64 R12, [R2+0x90] ;  /* 0x00009000020c7983 */ /* 0x0005680000100a00 */
[----:B------:R3:W5:Y:S04]  /*16720*/  LDL.64 R16, [R4+0x88] ;  /* 0x0000880004107983 */ /* 0x0007680000100a00 */
[----:B------:R3:W5:Y:S04]  /*16730*/  LDL.64 R22, [R4+0x90] ;  /* 0x0000900004167983 */ /* 0x0007680000100a00 */
[----:B------:R0:W5:Y:S04]  /*16740*/  LDL.64 R26, [R18+0x88] ;  /* 0x00008800121a7983 */ /* 0x0001680000100a00 */
[----:B------:R0:W5:Y:S04]  /*16750*/  LDL.64 R30, [R18+0x90] ;  /* 0x00009000121e7983 */ /* 0x0001680000100a00 */
[----:B------:R-:W5:Y:S04]  /*16760*/  LDL.64 R34, [R19+0x88] ;  /* 0x0000880013227983 */ /* 0x000f680000100a00 */
[----:B------:R-:W5:Y:S01]  /*16770*/  LDL.64 R38, [R19+0x90] ;  /* 0x0000900013267983 */ /* 0x000f620000100a00 */
[----:B------:R-:W-:-:S04]  /*16780*/  IADD3 R0, R0, -0x10, RZ ;  /* 0xfffffff000007810 */ /* 0x000fc80007ffe0ff */
[----:B------:R-:W-:Y:S02]  /*16790*/  ISETP.GT.AND P1, PT, R0, 0xc, PT ;  /* 0x0000000c0000780c */ /* 0x000fe40003f24270 */
[----:B--2---:R-:W-:Y:S02]  /*167a0*/  IADD3 R2, R7, UR4, RZ ;  /* 0x0000000407027c10 */ /* 0x004fe4000fffe0ff */
[----:B---3--:R-:W-:-:S03]  /*167b0*/  IADD3 R4, R11, UR4, RZ ;  /* 0x000000040b047c10 */ /* 0x008fc6000fffe0ff */
[----:B------:R4:W-:Y:S01]  /*167c0*/  STS [R5.X4+0x324], R2 ;  /* 0x0003240205007388 */ /* 0x0009e20000004800 */
[----:B------:R-:W-:-:S03]  /*167d0*/  IADD3 R6, R6, UR4, RZ ;  /* 0x0000000406067c10 */ /* 0x000fc6000fffe0ff */
[----:B------:R5:W-:Y:S01]  /*167e0*/  STS [R5.X4+0x32c], R4 ;  /* 0x00032c0405007388 */ /* 0x000be20000004800 */
[----:B----4-:R-:W-:Y:S02]  /*167f0*/  IADD3 R2, R21, UR4, RZ ;  /* 0x0000000415027c10 */ /* 0x010fe4000fffe0ff */
[----:B-----5:R-:W-:Y:S01]  /*16800*/  IADD3 R4, R25, UR4, RZ ;  /* 0x0000000419047c10 */ /* 0x020fe2000fffe0ff */
[----:B------:R1:W-:Y:S01]  /*16810*/  STS [R5.X4+0x320], R6 ;  /* 0x0003200605007388 */ /* 0x0003e20000004800 */
[----:B------:R-:W-:Y:S02]  /*16820*/  IADD3 R10, R10, UR4, RZ ;  /* 0x000000040a0a7c10 */ /* 0x000fe4000fffe0ff */
[----:B------:R-:W-:Y:S01]  /*16830*/  IADD3 R14, R14, UR4, RZ ;  /* 0x000000040e0e7c10 */ /* 0x000fe2000fffe0ff */
[----:B------:R2:W-:Y:S01]  /*16840*/  STS [R5.X4+0x33c], R2 ;  /* 0x00033c0205007388 */ /* 0x0005e20000004800 */
[----:B0-----:R-:W-:Y:S02]  /*16850*/  IADD3 R18, R15, UR4, RZ ;  /* 0x000000040f127c10 */ /* 0x001fe4000fffe0ff */
[----:B------:R-:W-:Y:S01]  /*16860*/  IADD3 R20, R20, UR4, RZ ;  /* 0x0000000414147c10 */ /* 0x000fe2000fffe0ff */
[----:B------:R0:W-:Y:S01]  /*16870*/  STS [R5.X4+0x344], R4 ;  /* 0x0003440405007388 */ /* 0x0001e20000004800 */
[----:B------:R-:W-:-:S02]  /*16880*/  IADD3 R24, R24, UR4, RZ ;  /* 0x0000000418187c10 */ /* 0x000fc4000fffe0ff */
[----:B------:R-:W-:Y:S02]  /*16890*/  IADD3 R28, R28, UR4, RZ ;  /* 0x000000041c1c7c10 */ /* 0x000fe4000fffe0ff */
[----:B-1----:R-:W-:Y:S02]  /*168a0*/  IADD3 R6, R29, UR4, RZ ;  /* 0x000000041d067c10 */ /* 0x002fe4000fffe0ff */
[----:B------:R-:W-:Y:S02]  /*168b0*/  IADD3 R32, R32, UR4, RZ ;  /* 0x0000000420207c10 */ /* 0x000fe4000fffe0ff */
[----:B--2---:R-:W-:Y:S02]  /*168c0*/  IADD3 R2, R33, UR4, RZ ;  /* 0x0000000421027c10 */ /* 0x004fe4000fffe0ff */
[----:B------:R-:W-:Y:S02]  /*168d0*/  IADD3 R36, R36, UR4, RZ ;  /* 0x0000000424247c10 */ /* 0x000fe4000fffe0ff */
        /* <DEDUP_REMOVED lines=30> */
.L_x_43812:
        /* <DEDUP_REMOVED lines=40> */
.L_x_43814:
[----:B------:R-:W-:-:S13]  /*16d40*/  ISETP.NE.OR P0, PT, R0, RZ, P0 ;  /* 0x000000ff0000720c */ /* 0x000fda0000705670 */
[----:B------:R-:W-:Y:S05]  /*16d50*/  @!P0 BRA `(.L_x_43810) ;  /* 0x0000015000008947 */ /* 0x000fea0003800000 */
.L_x_43811:
        /* <DEDUP_REMOVED lines=21> */
.L_x_43810:
[----:B------:R-:W-:-:S13]  /*16eb0*/  ISETP.NE.AND P0, PT, R3, RZ, PT ;  /* 0x000000ff0300720c */ /* 0x000fda0003f05270 */
[----:B------:R-:W-:Y:S05]  /*16ec0*/  @!P0 BRA `(.L_x_43809) ;  /* 0x000000f000008947 */ /* 0x000fea0003800000 */
[----:B------:R-:W0:Y:S01]  /*16ed0*/  S2R R7, SR_CTAID.X ;  /* 0x0000000000077919 */ /* 0x000e220000002500 */
[C---:B------:R-:W-:Y:S01]  /*16ee0*/  IMAD R134, R5.reuse, 0x4, R134 ;  /* 0x0000000405867824 */ /* 0x040fe200078e0286 */
[----:B------:R-:W-:-:S04]  /*16ef0*/  LEA R5, R5, 0x320, 0x2 ;  /* 0x0000032005057811 */ /* 0x000fc800078e10ff */
[----:B------:R-:W-:Y:S02]  /*16f00*/  IADD3 R134, R134, 0x88, RZ ;  /* 0x0000008886867810 */ /* 0x000fe40007ffe0ff */
[----:B------:R-:W-:-:S03]  /*16f10*/  IADD3 R5, R5, 0x80, RZ ;  /* 0x0000008005057810 */ /* 0x000fc60007ffe0ff */
.L_x_43815:
        /* <DEDUP_REMOVED lines=10> */
.L_x_43809:
[----:B-1----:R-:W-:Y:S01]  /*16fc0*/  MOV R2, R99 ;  /* 0x0000006300027202 */ /* 0x002fe20000000f00 */
[----:B------:R-:W-:-:S05]  /*16fd0*/  IMAD.MOV.U32 R3, RZ, RZ, R98 ;  /* 0x000000ffff037224 */ /* 0x000fca00078e0062 */
[----:B------:R0:W-:Y:S02]  /*16fe0*/  STS.64 [0x420], R2 ;  /* 0x00042002ff007388 */ /* 0x0001e40000000a00 */
.L_x_43808:
[----:B------:R-:W-:Y:S05]  /*16ff0*/  BSYNC B0 ;  /* 0x0000000000007941 */ /* 0x000fea0003800000 */
.L_x_43807:
[----:B------:R-:W2:Y:S04]  /*17000*/  S2R R5, SR_TID.X ;  /* 0x0000000000057919 */ /* 0x000ea80000002100 */
[----:B------:R-:W-:Y:S01]  /*17010*/  BAR.SYNC.DEFER_BLOCKING 0x0 ;  /* 0x0000000000007b1d */ /* 0x000fe20000010000 */
[----:B--2---:R-:W-:-:S13]  /*17020*/  ISETP.GT.AND P0, PT, R5, 0x41, PT ;  /* 0x000000410500780c */ /* 0x004fda0003f04270 */
[----:B------:R-:W-:Y:S05]  /*17030*/  @P0 EXIT ;  /* 0x000000000000094d */ /* 0x000fea0003800000 */
[C---:B0-----:R-:W-:Y:S01]  /*17040*/  IMNMX R0, R5.reuse, 0x2, !PT ;  /* 0x0000000205007817 */ /* 0x041fe20007800200 */
        /* <DEDUP_REMOVED lines=13> */
.L_x_43818:
        /* <DEDUP_REMOVED lines=9> */
.L_x_43817:
[----:B------:R-:W-:Y:S05]  /*171b0*/  BSYNC B0 ;  /* 0x0000000000007941 */ /* 0x000fea0003800000 */
.L_x_43816:
        /* <DEDUP_REMOVED lines=12> */
.L_x_43821:
[----:B0-----:R-:W0:Y:S01]  /*17280*/  LDS R7, [R0+-0x200] ;  /* 0xfffe000000077984 */ /* 0x001e220000000800 */
        /* <DEDUP_REMOVED lines=15> */
[----:B------:R-:W-:Y:S02]  /*17380*/  IADD3 R20, R17, 0x200, RZ ;  /* 0x0000020011147810 */ /* 0x000fe40007ffe0ff */
[----:B------:R-:W-:Y:S01]  /*17390*/  IMAD.WIDE.U32 R10, R10, R47, c[0x0][0x178] ;  /* 0x00005e000a0a7625 */ /* 0x000fe200078e002f */
[----:B------:R-:W0:Y:S01]  /*173a0*/  LDS R27, [R0+0x400] ;  /* 0x00040000001b7984 */ /* 0x000e220000000800 */
[----:B------:R-:W-:-:S02]  /*173b0*/  IADD3 R22, R18, 0x180, RZ ;  /* 0x0000018012167810 */ /* 0x000fc40007ffe0ff */
[----:B------:R-:W-:Y:S01]  /*173c0*/  IADD3 R24, R18, 0x1c0, RZ ;  /* 0x000001c012187810 */ /* 0x000fe20007ffe0ff */
[----:B------:R-:W1:Y:S01]  /*173d0*/  LDS R29, [R0+0x500] ;  /* 0x00050000001d7984 */ /* 0x000e620000000800 */
[-C--:B------:R-:W-:Y:S01]  /*173e0*/  IMAD.WIDE.U32 R12, R12, R47.reuse, c[0x0][0x178] ;  /* 0x00005e000c0c7625 */ /* 0x080fe200078e002f */
[----:B------:R-:W-:Y:S02]  /*173f0*/  IADD3 R16, R16, 0x400, RZ ;  /* 0x0000040010107810 */ /* 0x000fe40007ffe0ff */
[----:B------:R-:W2:Y:S02]  /*17400*/  LDS R31, [R0+0x600] ;  /* 0x00060000001f7984 */ /* 0x000ea40000000800 */
[----:B------:R-:W-:Y:S02]  /*17410*/  ISETP.GE.AND P1, PT, R16, -0x3be, PT ;  /* 0xfffffc421000780c */ /* 0x000fe40003f26270 */
        /* <DEDUP_REMOVED lines=43> */
.L_x_43820:
[----:B------:R-:W-:Y:S05]  /*176d0*/  BSYNC B0 ;  /* 0x0000000000007941 */ /* 0x000fea0003800000 */
.L_x_43819:
        /* <DEDUP_REMOVED lines=40> */
.L_x_43823:
[----:B------:R-:W-:Y:S05]  /*17960*/  BSYNC B0 ;  /* 0x0000000000007941 */ /* 0x000fea0003800000 */
.L_x_43822:
        /* <DEDUP_REMOVED lines=18> */
.L_x_43824:
        /* <DEDUP_REMOVED lines=15> */
.L_x_74500:


//--------------------- .text._ZN17fastertransformer17batch_topk_kernelIfLi16ELi32EEEvPKiPKT_PiPfS7_PKbS2_NS_14BeamHypothesesEiiifS3_ --------------------------
	.section	.text._ZN17fastertransformer17batch_topk_kernelIfLi16ELi32EEEvPKiPKT_PiPfS7_PKbS2_NS_14BeamHypothesesEiiifS3_,"ax",@progbits
	.sectioninfo	@"SHI_REGISTERS=71"
	.align	128
        .global         _ZN17fastertransformer17batch_topk_kernelIfLi16ELi32EEEvPKiPKT_PiPfS7_PKbS2_NS_14BeamHypothesesEiiifS3_
        .type           _ZN17fastertransformer17batch_topk_kernelIfLi16ELi32EEEvPKiPKT_PiPfS7_PKbS2_NS_14BeamHypothesesEiiifS3_,@function
        .size           _ZN17fastertransformer17batch_topk_kernelIfLi16ELi32EEEvPKiPKT_PiPfS7_PKbS2_NS_14BeamHypothesesEiiifS3_,(.L_x_74501 - _ZN17fastertransformer17batch_topk_kernelIfLi16ELi32EEEvPKiPKT_PiPfS7_PKbS2_NS_14BeamHypothesesEiiifS3_)
        .other          _ZN17fastertransformer17batch_topk_kernelIfLi16ELi32EEEvPKiPKT_PiPfS7_PKbS2_NS_14BeamHypothesesEiiifS3_,@"STO_CUDA_ENTRY STV_DEFAULT"
_ZN17fastertransformer17batch_topk_kernelIfLi16ELi32EEEvPKiPKT_PiPfS7_PKbS2_NS_14BeamHypothesesEiiifS3_:
.text._ZN17fastertransformer17batch_topk_kernelIfLi16ELi32EEEvPKiPKT_PiPfS7_PKbS2_NS_14BeamHypothesesEiiifS3_:
        /* <DEDUP_REMOVED lines=11> */
[----:B------:R-:W0:Y:S01]  /*00b0*/  S2UR UR9, SR_CTAID.X ;  /* 0x00000000000979c3 */ /* 0x000e220000002500 */
[----:B------:R-:W-:-:S11]  /*00c0*/  ULDC UR6, c[0x0][0x220] ;  /* 0x0000880000067ab9 */ /* 0x000fd60000000800 */
[----:B------:R-:W-:Y:S01]  /*00d0*/  @!P0 STS [0x104], RZ ;  /* 0x000104ffff008388 */ /* 0x000fe20000000800 */
[----:B------:R-:W-:-:S04]  /*00e0*/  ISETP.NE.U32.AND P0, PT, RZ, c[0x0][0x1c8], PT ;  /* 0x00007200ff007a0c */ /* 0x000fc80003f05070 */
[----:B------:R-:W-:Y:S01]  /*00f0*/  ISETP.NE.AND.EX P0, PT, RZ, c[0x0][0x1cc], PT, P0 ;  /* 0x00007300ff007a0c */ /* 0x000fe20003f05300 */
[----:B0-----:R-:W-:-:S04]  /*0100*/  UIMAD UR6, UR9, UR6, URZ ;  /* 0x00000006090672a4 */ /* 0x001fc8000f8e023f */
[----:B------:R-:W-:Y:S01]  /*0110*/  USHF.R.S32.HI UR12, URZ, 0x1f, UR6 ;  /* 0x0000001f3f0c7899 */ /* 0x000fe20008011406 */
[----:B--2---:R0:W-:Y:S04]  /*0120*/  @!P1 STS [R3.X4+0x108], R4 ;  /* 0x0001080403009388 */ /* 0x0041e80000004800 */
[----:B------:R-:W-:Y:S06]  /*0130*/  BAR.SYNC.DEFER_BLOCKING 0x0 ;  /* 0x0000000000007b1d */ /* 0x000fec0000010000 */
[----:B------:R-:W-:Y:S05]  /*0140*/  @!P0 BRA `(.L_x_43825) ;  /* 0x0000018000008947 */ /* 0x000fea0003800000 */
[----:B0-----:R-:W-:Y:S02]  /*0150*/  ULDC UR7, c[0x0][0x20c] ;  /* 0x0000830000077ab9 */ /* 0x001fe40000000800 */
[----:B------:R-:W-:-:S02]  /*0160*/  ULDC UR4, c[0x0][0x204] ;  /* 0x0000810000047ab9 */ /* 0x000fc40000000800 */
[----:B------:R-:W-:Y:S02]  /*0170*/  UIMAD UR7, UR7, UR4, UR9 ;  /* 0x00000004070772a4 */ /* 0x000fe4000f8e0209 */
[----:B------:R-:W-:Y:S02]  /*0180*/  UMOV UR8, 0x4 ;  /* 0x0000000400087882 */ /* 0x000fe40000000000 */
[----:B------:R-:W-:Y:S02]  /*0190*/  ULDC.64 UR4, c[0x0][0x1c8] ;  /* 0x0000720000047ab9 */ /* 0x000fe40000000a00 */
[----:B------:R-:W-:-:S06]  /*01a0*/  UIMAD.WIDE UR4, UR7, UR8, UR4 ;  /* 0x00000008070472a5 */ /* 0x000fcc000f8e0204 */
[----:B------:R-:W-:Y:S02]  /*01b0*/  IMAD.U32 R4, RZ, RZ, UR4 ;  /* 0x00000004ff047e24 */ /* 0x000fe4000f8e00ff */
[----:B------:R-:W-:-:S05]  /*01c0*/  IMAD.U32 R5, RZ, RZ, UR5 ;  /* 0x00000005ff057e24 */ /* 0x000fca000f8e00ff */
[----:B------:R-:W2:Y:S01]  /*01d0*/  LDG.E R4, [R4.64] ;  /* 0x0000000a04047981 */ /* 0x000ea2000c1e1900 */
[----:B------:R-:W-:Y:S01]  /*01e0*/  USHF.R.S32.HI UR8, URZ, 0x1f, UR7 ;  /* 0x0000001f3f087899 */ /* 0x000fe20008011407 */
[----:B------:R-:W-:Y:S01]  /*01f0*/  BSSY B0, `(.L_x_43825) ;  /* 0x000000d000007945 */ /* 0x000fe20003800000 */
[----:B--2---:R-:W-:-:S13]  /*0200*/  LOP3.LUT P0, RZ, R4, R3, RZ, 0xfc, !PT ;  /* 0x0000000304ff7212 */ /* 0x004fda000780fcff */
[----:B------:R-:W-:Y:S05]  /*0210*/  @!P0 BRA `(.L_x_43826) ;  /* 0x0000003000008947 */ /* 0x000fea0003800000 */
[----:B------:R-:W-:-:S13]  /*0220*/  ISETP.NE.AND P0, PT, R4, c[0x0][0x224], PT ;  /* 0x0000890004007a0c */ /* 0x000fda0003f05270 */
[----:B------:R-:W-:Y:S05]  /*0230*/  @!P0 EXIT ;  /* 0x000000000000894d */ /* 0x000fea0003800000 */
[----:B------:R-:W-:Y:S05]  /*0240*/  BRA `(.L_x_43827) ;  /* 0x0000007000007947 */ /* 0x000fea0003800000 */
.L_x_43826:
[----:B------:R-:W-:Y:S01]  /*0250*/  ULDC.64 UR4, c[0x0][0x1c0] ;  /* 0x0000700000047ab9 */ /* 0x000fe20000000a00 */
[----:B------:R-:W-:Y:S01]  /*0260*/  MOV R7, 0x7f7fffff ;  /* 0x7f7fffff00077802 */ /* 0x000fe20000000f00 */
[----:B------:R-:W-:-:S04]  /*0270*/  ULEA UR4, UP0, UR7, UR4, 0x2 ;  /* 0x0000000407047291 */ /* 0x000fc8000f80103f */
[----:B------:R-:W-:Y:S02]  /*0280*/  ULEA.HI.X UR5, UR7, UR5, UR8, 0x2, UP0 ;  /* 0x0000000507057291 */ /* 0x000fe400080f1408 */
[----:B------:R-:W-:-:S04]  /*0290*/  IMAD.U32 R4, RZ, RZ, UR4 ;  /* 0x00000004ff047e24 */ /* 0x000fc8000f8e00ff */
[----:B------:R-:W-:-:S05]  /*02a0*/  IMAD.U32 R5, RZ, RZ, UR5 ;  /* 0x00000005ff057e24 */ /* 0x000fca000f8e00ff */
[----:B------:R0:W-:Y:S02]  /*02b0*/  STG.E [R4.64], R7 ;  /* 0x0000000704007986 */ /* 0x0001e4000c10190a */
.L_x_43827:
[----:B------:R-:W-:Y:S05]  /*02c0*/  BSYNC B0 ;  /* 0x0000000000007941 */ /* 0x000fea0003800000 */
.L_x_43825:
        /* <DEDUP_REMOVED lines=37> */
[----:B------:R-:W-:Y:S02]  /*0520*/  ULDC.64 UR4, c[0x0][0x188] ;  /* 0x0000620000047ab9 */ /* 0x000fe40000000a00 */
[----:B------:R-:W-:Y:S02]  /*0530*/  UIADD3 UR4, UP0, UR9, UR4, URZ ;  /* 0x0000000409047290 */ /* 0x000fe4000ff1e03f */
[----:B------:R-:W-:Y:S02]  /*0540*/  UMOV UR7, 0x4 ;  /* 0x0000000400077882 */ /* 0x000fe40000000000 */
[----:B------:R-:W-:Y:S02]  /*0550*/  ULEA.HI.X.SX32 UR5, UR9, UR5, 0x1, UP0 ;  /* 0x0000000509057291 */ /* 0x000fe400080f0e3f */
[----:B------:R-:W-:-:S04]  /*0560*/  IMAD.U32 R6, RZ, RZ, UR4 ;  /* 0x00000004ff067e24 */ /* 0x000fc8000f8e00ff */
[----:B------:R-:W-:Y:S01]  /*0570*/  IMAD.U32 R7, RZ, RZ, UR5 ;  /* 0x00000005ff077e24 */ /* 0x000fe2000f8e00ff */
[----:B------:R-:W-:Y:S02]  /*0580*/  ULDC.64 UR4, c[0x0][0x190] ;  /* 0x0000640000047ab9 */ /* 0x000fe40000000a00 */
[----:B------:R-:W-:Y:S02]  /*0590*/  UIMAD.WIDE UR4, UR9, UR7, UR4 ;  /* 0x00000007090472a5 */ /* 0x000fe4000f8e0204 */
[----:B------:R-:W2:Y:S04]  /*05a0*/  LDG.E.U8 R6, [R6.64] ;  /* 0x0000000a06067981 */ /* 0x000ea8000c1e1100 */
[----:B------:R-:W-:Y:S01]  /*05b0*/  MOV R8, UR4 ;  /* 0x0000000400087c02 */ /* 0x000fe20008000f00 */
[----:B------:R-:W-:-:S05]  /*05c0*/  IMAD.U32 R9, RZ, RZ, UR5 ;  /* 0x00000005ff097e24 */ /* 0x000fca000f8e00ff */
[----:B------:R-:W3:Y:S01]  /*05d0*/  LDG.E R8, [R8.64] ;  /* 0x0000000a08087981 */ /* 0x000ee2000c1e1900 */
        /* <DEDUP_REMOVED lines=34> */
[----:B---3--:R-:W-:-:S11]  /*0800*/  IADD3 R0, R8, 0x1, RZ ;  /* 0x0000000108007810 */ /* 0x008fd60007ffe0ff */
[----:B------:R-:W-:-:S04]  /*0810*/  @P0 IMAD.MOV R0, RZ, RZ, R8 ;  /* 0x000000ffff000224 */ /* 0x000fc800078e0208 */
[----:B------:R-:W0:Y:S08]  /*0820*/  I2F R4, R0 ;  /* 0x0000000000047306 */ /* 0x000e300000201400 */
[----:B0-----:R-:W0:Y:S02]  /*0830*/  MUFU.LG2 R4, R4 ;  /* 0x0000000400047308 */ /* 0x001e240000000c00 */
[----:B0-----:R-:W-:-:S06]  /*0840*/  FMUL.FTZ R4, R4, c[0x0][0x22c] ;  /* 0x00008b0004047a20 */ /* 0x001fcc0000410000 */
[----:B------:R-:W0:Y:S02]  /*0850*/  MUFU.EX2 R4, -R4 ;  /* 0x8000000400047308 */ /* 0x000e240000000800 */
.L_x_43881:
[----:B------:R-:W-:-:S04]  /*0860*/  IADD3 R7, P0, R3, UR6, RZ ;  /* 0x0000000603077c10 */ /* 0x000fc8000ff1e0ff */
[----:B------:R-:W-:Y:S02]  /*0870*/  LEA.HI.X.SX32 R8, R3, UR12, 0x1, P0 ;  /* 0x0000000c03087c11 */ /* 0x000fe400080f0eff */
[----:B------:R-:W-:-:S04]  /*0880*/  LEA R6, P0, R7, c[0x0][0x168], 0x2 ;  /* 0x00005a0007067a11 */ /* 0x000fc800078010ff */
[----:B------:R-:W-:-:S06]  /*0890*/  LEA.HI.X R7, R7, c[0x0][0x16c], R8, 0x2, P0 ;  /* 0x00005b0007077a11 */ /* 0x000fcc00000f1408 */
[----:B------:R1:W2:Y:S01]  /*08a0*/  LDG.E.CONSTANT R7, [R6.64] ;  /* 0x0000000a06077981 */ /* 0x0002a2000c1e9900 */
[----:B------:R-:W-:Y:S01]  /*08b0*/  IABS R11, c[0x0][0x224] ;  /* 0x00008900000b7a13 */ /* 0x000fe20000000000 */
[----:B------:R-:W-:Y:S01]  /*08c0*/  BSSY B2, `(.L_x_43832) ;  /* 0x0000021000027945 */ /* 0x000fe20003800000 */
[----:B------:R-:W-:Y:S02]  /*08d0*/  ISETP.GE.AND P2, PT, R3, RZ, PT ;  /* 0x000000ff0300720c */ /* 0x000fe40003f46270 */
[----:B------:R-:W3:Y:S01]  /*08e0*/  I2F.RP R10, R11 ;  /* 0x0000000b000a7306 */ /* 0x000ee20000209400 */
[----:B-1----:R-:W-:-:S07]  /*08f0*/  IABS R6, R3 ;  /* 0x0000000300067213 */ /* 0x002fce0000000000 */
[----:B---3--:R-:W1:Y:S02]  /*0900*/  MUFU.RCP R10, R10 ;  /* 0x0000000a000a7308 */ /* 0x008e640000001000 */
[----:B-1----:R-:W-:-:S06]  /*0910*/  IADD3 R8, R10, 0xffffffe, RZ ;  /* 0x0ffffffe0a087810 */ /* 0x002fcc0007ffe0ff */
[----:B------:R1:W3:Y:S02]  /*0920*/  F2I.FTZ.U32.TRUNC.NTZ R9, R8 ;  /* 0x0000000800097305 */ /* 0x0002e4000021f000 */
[----:B-1----:R-:W-:Y:S01]  /*0930*/  IMAD.MOV.U32 R8, RZ, RZ, RZ ;  /* 0x000000ffff087224 */ /* 0x002fe200078e00ff */
[----:B---3--:R-:W-:-:S05]  /*0940*/  IADD3 R12, RZ, -R9, RZ ;  /* 0x80000009ff0c7210 */ /* 0x008fca0007ffe0ff */
        /* <DEDUP_REMOVED lines=12> */
[----:B------:R-:W-:-:S04]  /*0a10*/  ISETP.NE.AND P0, PT, R0, 0x1, PT ;  /* 0x000000010000780c */ /* 0x000fc80003f05270 */
[----:B------:R-:W1:Y:S09]  /*0a20*/  I2F R6, R6 ;  /* 0x0000000600067306 */ /* 0x000e720000201400 */
        /* <DEDUP_REMOVED lines=8> */
.L_x_43833:
[----:B------:R-:W-:Y:S01]  /*0ab0*/  IMAD.MOV.U32 R5, RZ, RZ, R8 ;  /* 0x000000ffff057224 */ /* 0x000fe200078e0008 */
[----:B------:R-:W-:Y:S02]  /*0ac0*/  MOV R32, R3 ;  /* 0x0000000300207202 */ /* 0x000fe40000000f00 */
.L_x_43834:
[----:B------:R-:W-:Y:S05]  /*0ad0*/  BSYNC B2 ;  /* 0x0000000000027941 */ /* 0x000fea0003800000 */
.L_x_43832:
        /* <DEDUP_REMOVED lines=9> */
.L_x_43836:
[----:B------:R-:W-:Y:S02]  /*0b70*/  IMAD.MOV.U32 R7, RZ, RZ, R5 ;  /* 0x000000ffff077224 */ /* 0x000fe400078e0005 */
[----:B------:R-:W-:Y:S02]  /*0b80*/  IMAD.MOV.U32 R9, RZ, RZ, R32 ;  /* 0x000000ffff097224 */ /* 0x000fe400078e0020 */
[----:B------:R-:W-:Y:S02]  /*0b90*/  IMAD.MOV.U32 R5, RZ, RZ, R23 ;  /* 0x000000ffff057224 */ /* 0x000fe400078e0017 */
[----:B------:R-:W-:Y:S02]  /*0ba0*/  IMAD.MOV.U32 R32, RZ, RZ, R39 ;  /* 0x000000ffff207224 */ /* 0x000fe400078e0027 */
.L_x_43837:
[----:B------:R-:W-:Y:S05]  /*0bb0*/  BSYNC B2 ;  /* 0x0000000000027941 */ /* 0x000fea0003800000 */
.L_x_43835:
        /* <DEDUP_REMOVED lines=11> */
.L_x_43839:
[----:B------:R-:W-:Y:S01]  /*0c70*/  IMAD.MOV.U32 R6, RZ, RZ, R7 ;  /* 0x000000ffff067224 */ /* 0x000fe200078e0007 */
[----:B------:R-:W-:Y:S01]  /*0c80*/  MOV R39, R38 ;  /* 0x0000002600277202 */ /* 0x000fe20000000f00 */
[----:B------:R-:W-:Y:S02]  /*0c90*/  IMAD.MOV.U32 R8, RZ, RZ, R9 ;  /* 0x000000ffff087224 */ /* 0x000fe400078e0009 */
[----:B------:R-:W-:Y:S02]  /*0ca0*/  IMAD.MOV.U32 R23, RZ, RZ, R22 ;  /* 0x000000ffff177224 */ /* 0x000fe400078e0016 */
.L_x_43840:
[----:B------:R-:W-:Y:S05]  /*0cb0*/  BSYNC B2 ;  /* 0x0000000000027941 */ /* 0x000fea0003800000 */
.L_x_43838:
        /* <DEDUP_REMOVED lines=11> */
.L_x_43842:
[----:B------:R-:W-:Y:S01]  /*0d70*/  IMAD.MOV.U32 R7, RZ, RZ, R6 ;  /* 0x000000ffff077224 */ /* 0x000fe200078e0006 */
[----:B------:R-:W-:Y:S01]  /*0d80*/  MOV R22, R21 ;  /* 0x0000001500167202 */ /* 0x000fe20000000f00 */
[----:B------:R-:W-:Y:S02]  /*0d90*/  IMAD.MOV.U32 R9, RZ, RZ, R8 ;  /* 0x000000ffff097224 */ /* 0x000fe400078e0008 */
[----:B------:R-:W-:Y:S02]  /*0da0*/  IMAD.MOV.U32 R38, RZ, RZ, R37 ;  /* 0x000000ffff267224 */ /* 0x000fe400078e0025 */
.L_x_43843:
[----:B------:R-:W-:Y:S05]  /*0db0*/  BSYNC B2 ;  /* 0x0000000000027941 */ /* 0x000fea0003800000 */
.L_x_43841:
        /* <DEDUP_REMOVED lines=11> */
.L_x_43845:
[----:B------:R-:W-:Y:S01]  /*0e70*/  IMAD.MOV.U32 R6, RZ, RZ, R7 ;  /* 0x000000ffff067224 */ /* 0x000fe200078e0007 */
[----:B------:R-:W-:Y:S01]  /*0e80*/  MOV R8, R9 ;  /* 0x0000000900087202 */ /* 0x000fe20000000f00 */
[----:B------:R-:W-:Y:S02]  /*0e90*/  IMAD.MOV.U32 R21, RZ, RZ, R20 ;  /* 0x000000ffff157224 */ /* 0x000fe400078e0014 */
[----:B------:R-:W-:Y:S02]  /*0ea0*/  IMAD.MOV.U32 R37, RZ, RZ, R36 ;  /* 0x000000ffff257224 */ /* 0x000fe400078e0024 */
.L_x_43846:
[----:B------:R-:W-:Y:S05]  /*0eb0*/  BSYNC B2 ;  /* 0x0000000000027941 */ /* 0x000fea0003800000 */
.L_x_43844:
        /* <DEDUP_REMOVED lines=11> */
.L_x_43848:
[----:B------:R-:W-:Y:S01]  /*0f70*/  MOV R7, R6 ;  /* 0x0000000600077202 */ /* 0x000fe20000000f00 */
[----:B------:R-:W-:Y:S02]  /*0f80*/  IMAD.MOV.U32 R9, RZ, RZ, R8 ;  /* 0x000000ffff097224 */ /* 0x000fe400078e0008 */
[----:B------:R-:W-:Y:S02]  /*0f90*/  IMAD.MOV.U32 R20, RZ, RZ, R27 ;  /* 0x000000ffff147224 */ /* 0x000fe400078e001b */
[----:B------:R-:W-:Y:S02]  /*0fa0*/  IMAD.MOV.U32 R36, RZ, RZ, R43 ;  /* 0x000000ffff247224 */ /* 0x000fe400078e002b */
.L_x_43849:
[----:B------:R-:W-:Y:S05]  /*0fb0*/  BSYNC B2 ;  /* 0x0000000000027941 */ /* 0x000fea0003800000 */
.L_x_43847:
        /* <DEDUP_REMOVED lines=11> */
.L_x_43851:
[----:B------:R-:W-:Y:S02]  /*1070*/  IMAD.MOV.U32 R6, RZ, RZ, R7 ;  /* 0x000000ffff067224 */ /* 0x000fe400078e0007 */
[----:B------:R-:W-:Y:S02]  /*1080*/  IMAD.MOV.U32 R8, RZ, RZ, R9 ;  /* 0x000000ffff087224 */ /* 0x000fe400078e0009 */
[----:B------:R-:W-:Y:S02]  /*1090*/  IMAD.MOV.U32 R27, RZ, RZ, R26 ;  /* 0x000000ffff1b7224 */ /* 0x000fe400078e001a */
[----:B------:R-:W-:Y:S02]  /*10a0*/  IMAD.MOV.U32 R43, RZ, RZ, R42 ;  /* 0x000000ffff2b7224 */ /* 0x000fe400078e002a */
.L_x_43852:
[----:B------:R-:W-:Y:S05]  /*10b0*/  BSYNC B2 ;  /* 0x0000000000027941 */ /* 0x000fea0003800000 */
.L_x_43850:
        /* <DEDUP_REMOVED lines=11> */
.L_x_43854:
[----:B------:R-:W-:Y:S02]  /*1170*/  IMAD.MOV.U32 R7, RZ, RZ, R6 ;  /* 0x000000ffff077224 */ /* 0x000fe400078e0006 */
[----:B------:R-:W-:Y:S02]  /*1180*/  IMAD.MOV.U32 R9, RZ, RZ, R8 ;  /* 0x000000ffff097224 */ /* 0x000fe400078e0008 */
[----:B------:R-:W-:Y:S02]  /*1190*/  IMAD.MOV.U32 R26, RZ, RZ, R25 ;  /* 0x000000ffff1a7224 */ /* 0x000fe400078e0019 */
[----:B------:R-:W-:Y:S02]  /*11a0*/  IMAD.MOV.U32 R42, RZ, RZ, R41 ;  /* 0x000000ffff2a7224 */ /* 0x000fe400078e0029 */
.L_x_43855:
[----:B------:R-:W-:Y:S05]  /*11b0*/  BSYNC B2 ;  /* 0x0000000000027941 */ /* 0x000fea0003800000 */
.L_x_43853:
        /* <DEDUP_REMOVED lines=11> */
.L_x_43857:
[----:B------:R-:W-:Y:S02]  /*1270*/  IMAD.MOV.U32 R6, RZ, RZ, R7 ;  /* 0x000000ffff067224 */ /* 0x000fe400078e0007 */
[----:B------:R-:W-:Y:S02]  /*1280*/  IMAD.MOV.U32 R8, RZ, RZ, R9 ;  /* 0x000000ffff087224 */ /* 0x000fe400078e0009 */
[----:B------:R-:W-:Y:S02]  /*1290*/  IMAD.MOV.U32 R25, RZ, RZ, R24 ;  /* 0x000000ffff197224 */ /* 0x000fe400078e0018 */
[----:B------:R-:W-:Y:S02]  /*12a0*/  IMAD.MOV.U32 R41, RZ, RZ, R40 ;  /* 0x000000ffff297224 */ /* 0x000fe400078e0028 */
.L_x_43858:
[----:B------:R-:W-:Y:S05]  /*12b0*/  BSYNC B2 ;  /* 0x0000000000027941 */ /* 0x000fea0003800000 */
.L_x_43856:
        /* <DEDUP_REMOVED lines=11> */
.L_x_43860:
[----:B------:R-:W-:Y:S01]  /*1370*/  IMAD.MOV.U32 R7, RZ, RZ, R6 ;  /* 0x000000ffff077224 */ /* 0x000fe200078e0006 */
[----:B------:R-:W-:Y:S01]  /*1380*/  MOV R40, R47 ;  /* 0x0000002f00287202 */ /* 0x000fe20000000f00 */
[----:B------:R-:W-:Y:S02]  /*1390*/  IMAD.MOV.U32 R9, RZ, RZ, R8 ;  /* 0x000000ffff097224 */ /* 0x000fe400078e0008 */
[----:B------:R-:W-:Y:S02]  /*13a0*/  IMAD.MOV.U32 R24, RZ, RZ, R31 ;  /* 0x000000ffff187224 */ /* 0x000fe400078e001f */
.L_x_43861:
[----:B------:R-:W-:Y:S05]  /*13b0*/  BSYNC B2 ;  /* 0x0000000000027941 */ /* 0x000fea0003800000 */
.L_x_43859:
        /* <DEDUP_REMOVED lines=11> */
.L_x_43863:
[----:B------:R-:W-:Y:S01]  /*1470*/  IMAD.MOV.U32 R6, RZ, RZ, R7 ;  /* 0x000000ffff067224 */ /* 0x000fe200078e0007 */
[----:B------:R-:W-:Y:S01]  /*1480*/  MOV R31, R30 ;  /* 0x0000001e001f7202 */ /* 0x000fe20000000f00 */
[----:B------:R-:W-:Y:S02]  /*1490*/  IMAD.MOV.U32 R8, RZ, RZ, R9 ;  /* 0x000000ffff087224 */ /* 0x000fe400078e0009 */
[----:B------:R-:W-:Y:S02]  /*14a0*/  IMAD.MOV.U32 R47, RZ, RZ, R46 ;  /* 0x000000ffff2f7224 */ /* 0x000fe400078e002e */
.L_x_43864:
[----:B------:R-:W-:Y:S05]  /*14b0*/  BSYNC B2 ;  /* 0x0000000000027941 */ /* 0x000fea0003800000 */
.L_x_43862:
        /* <DEDUP_REMOVED lines=11> */
.L_x_43866:
[----:B------:R-:W-:Y:S01]  /*1570*/  IMAD.MOV.U32 R7, RZ, RZ, R6 ;  /* 0x000000ffff077224 */ /* 0x000fe200078e0006 */
[----:B------:R-:W-:Y:S01]  /*1580*/  MOV R9, R8 ;  /* 0x0000000800097202 */ /* 0x000fe20000000f00 */
[----:B------:R-:W-:Y:S02]  /*1590*/  IMAD.MOV.U32 R30, RZ, RZ, R29 ;  /* 0x000000ffff1e7224 */ /* 0x000fe400078e001d */
[----:B------:R-:W-:Y:S02]  /*15a0*/  IMAD.MOV.U32 R46, RZ, RZ, R45 ;  /* 0x000000ffff2e7224 */ /* 0x000fe400078e002d */
.L_x_43867:
[----:B------:R-:W-:Y:S05]  /*15b0*/  BSYNC B2 ;  /* 0x0000000000027941 */ /* 0x000fea0003800000 */
.L_x_43865:
        /* <DEDUP_REMOVED lines=11> */
.L_x_43869:
[----:B------:R-:W-:Y:S01]  /*1670*/  MOV R6, R7 ;  /* 0x0000000700067202 */ /* 0x000fe20000000f00 */
[----:B------:R-:W-:Y:S02]  /*1680*/  IMAD.MOV.U32 R8, RZ, RZ, R9 ;  /* 0x000000ffff087224 */ /* 0x000fe400078e0009 */
[----:B------:R-:W-:Y:S02]  /*1690*/  IMAD.MOV.U32 R29, RZ, RZ, R28 ;  /* 0x000000ffff1d7224 */ /* 0x000fe400078e001c */
[----:B------:R-:W-:Y:S02]  /*16a0*/  IMAD.MOV.U32 R45, RZ, RZ, R44 ;  /* 0x000000ffff2d7224 */ /* 0x000fe400078e002c */
.L_x_43870:
[----:B------:R-:W-:Y:S05]  /*16b0*/  BSYNC B2 ;  /* 0x0000000000027941 */ /* 0x000fea0003800000 */
.L_x_43868:
        /* <DEDUP_REMOVED lines=11> */
.L_x_43872:
[----:B------:R-:W-:Y:S02]  /*1770*/  IMAD.MOV.U32 R7, RZ, RZ, R6 ;  /* 0x000000ffff077224 */ /* 0x000fe400078e0006 */
[----:B------:R-:W-:Y:S02]  /*1780*/  IMAD.MOV.U32 R9, RZ, RZ, R8 ;  /* 0x000000ffff097224 */ /* 0x000fe400078e0008 */
[----:B------:R-:W-:Y:S02]  /*1790*/  IMAD.MOV.U32 R28, RZ, RZ, R35 ;  /* 0x000000ffff1c7224 */ /* 0x000fe400078e0023 */
[----:B------:R-:W-:Y:S02]  /*17a0*/  IMAD.MOV.U32 R44, RZ, RZ, R51 ;  /* 0x000000ffff2c7224 */ /* 0x000fe400078e0033 */
.L_x_43873:
[----:B------:R-:W-:Y:S05]  /*17b0*/  BSYNC B2 ;  /* 0x0000000000027941 */ /* 0x000fea0003800000 */
.L_x_43871:
        /* <DEDUP_REMOVED lines=11> */
.L_x_43875:
[----:B------:R-:W-:Y:S02]  /*1870*/  IMAD.MOV.U32 R6, RZ, RZ, R7 ;  /* 0x000000ffff067224 */ /* 0x000fe400078e0007 */
[----:B------:R-:W-:Y:S02]  /*1880*/  IMAD.MOV.U32 R11, RZ, RZ, R9 ;  /* 0x000000ffff0b7224 */ /* 0x000fe400078e0009 */
[----:B------:R-:W-:Y:S02]  /*1890*/  IMAD.MOV.U32 R51, RZ, RZ, R50 ;  /* 0x000000ffff337224 */ /* 0x000fe400078e0032 */
[----:B------:R-:W-:Y:S02]  /*18a0*/  IMAD.MOV.U32 R35, RZ, RZ, R34 ;  /* 0x000000ffff237224 */ /* 0x000fe400078e0022 */
.L_x_43876:
[----:B------:R-:W-:Y:S05]  /*18b0*/  BSYNC B2 ;  /* 0x0000000000027941 */ /* 0x000fea0003800000 */
.L_x_43874:
        /* <DEDUP_REMOVED lines=9> */
.L_x_43878:
[----:B------:R-:W-:Y:S02]  /*1950*/  IMAD.MOV.U32 R50, RZ, RZ, R2 ;  /* 0x000000ffff327224 */ /* 0x000fe400078e0002 */
[----:B------:R-:W-:Y:S02]  /*1960*/  IMAD.MOV.U32 R34, RZ, RZ, R33 ;  /* 0x000000ffff227224 */ /* 0x000fe400078e0021 */
[----:B------:R-:W-:Y:S02]  /*1970*/  IMAD.MOV.U32 R33, RZ, RZ, R6 ;  /* 0x000000ffff217224 */ /* 0x000fe400078e0006 */
[----:B------:R-:W-:Y:S02]  /*1980*/  IMAD.MOV.U32 R2, RZ, RZ, R11 ;  /* 0x000000ffff027224 */ /* 0x000fe400078e000b */
.L_x_43879:
[----:B------:R-:W-:Y:S05]  /*1990*/  BSYNC B2 ;  /* 0x0000000000027941 */ /* 0x000fea0003800000 */
.L_x_43877:
[----:B------:R-:W-:-:S04]  /*19a0*/  IADD3 R3, R3, 0x20, RZ ;  /* 0x0000002003037810 */ /* 0x000fc80007ffe0ff */
[----:B------:R-:W-:-:S13]  /*19b0*/  ISETP.GE.AND P0, PT, R3, c[0x0][0x220], PT ;  /* 0x0000880003007a0c */ /* 0x000fda0003f06270 */
[----:B------:R-:W-:Y:S01]  /*19c0*/  @P0 CALL.REL.NOINC `(.L_x_43880) ;  /* 0x0000001000000944 */ /* 0x000fe20003c00000 */
[----:B------:R-:W-:Y:S05]  /*19d0*/  BRA `(.L_x_43881) ;  /* 0xffffee8000007947 */ /* 0x000fea000383ffff */
.L_x_43880:
[----:B------:R-:W-:Y:S05]  /*19e0*/  BSYNC B0 ;  /* 0x0000000000007941 */ /* 0x000fea0003800000 */
.L_x_43831:
[----:B------:R-:W-:Y:S05]  /*19f0*/  BRA `(.L_x_43829) ;  /* 0x0000137000007947 */ /* 0x000fea0003800000 */
.L_x_43830:
[----:B------:R-:W-:Y:S01]  /*1a00*/  IABS R0, c[0x0][0x224] ;  /* 0x0000890000007a13 */ /* 0x000fe20000000000 */
[----:B------:R-:W-:Y:S01]  /*1a10*/  IMAD.MOV.U32 R4, RZ, RZ, RZ ;  /* 0x000000ffff047224 */ /* 0x000fe200078e00ff */
[----:B------:R-:W-:Y:S01]  /*1a20*/  MOV R2, 0xffffffff ;  /* 0xffffffff00027802 */ /* 0x000fe20000000f00 */
[----:B------:R-:W-:Y:S01]  /*1a30*/  IMAD.MOV.U32 R33, RZ, RZ, -0x800001 ;  /* 0xff7fffffff217424 */ /* 0x000fe200078e00ff */
[----:B------:R-:W0:Y:S01]  /*1a40*/  I2F.RP R6, R0 ;  /* 0x0000000000067306 */ /* 0x000e220000209400 */
        /* <DEDUP_REMOVED lines=23> */
[----:B------:R-:W-:Y:S01]  /*1bc0*/  IMAD.MOV.U32 R36, RZ, RZ, -0x1 ;  /* 0xffffffffff247424 */ /* 0x000fe200078e00ff */
[----:B------:R-:W0:Y:S01]  /*1bd0*/  F2I.FTZ.U32.TRUNC.NTZ R5, R7 ;  /* 0x0000000700057305 */ /* 0x000e22000021f000 */
[----:B------:R-:W-:Y:S02]  /*1be0*/  IMAD.MOV.U32 R43, RZ, RZ, -0x1 ;  /* 0xffffffffff2b7424 */ /* 0x000fe400078e00ff */
[----:B------:R-:W-:Y:S02]  /*1bf0*/  IMAD.MOV.U32 R42, RZ, RZ, -0x1 ;  /* 0xffffffffff2a7424 */ /* 0x000fe400078e00ff */
[----:B------:R-:W-:Y:S02]  /*1c00*/  IMAD.MOV.U32 R41, RZ, RZ, -0x1 ;  /* 0xffffffffff297424 */ /* 0x000fe400078e00ff */
[----:B------:R-:W-:Y:S02]  /*1c10*/  IMAD.MOV.U32 R40, RZ, RZ, -0x1 ;  /* 0xffffffffff287424 */ /* 0x000fe400078e00ff */
[----:B------:R-:W-:-:S02]  /*1c20*/  IMAD.MOV.U32 R46, RZ, RZ, -0x1 ;  /* 0xffffffffff2e7424 */ /* 0x000fc400078e00ff */
[----:B------:R-:W-:Y:S02]  /*1c30*/  IMAD.MOV.U32 R45, RZ, RZ, -0x1 ;  /* 0xffffffffff2d7424 */ /* 0x000fe400078e00ff */
[----:B------:R-:W-:Y:S02]  /*1c40*/  IMAD.MOV.U32 R44, RZ, RZ, -0x1 ;  /* 0xffffffffff2c7424 */ /* 0x000fe400078e00ff */
[----:B0-----:R-:W-:-:S04]  /*1c50*/  IMAD.MOV R9, RZ, RZ, -R5 ;  /* 0x000000ffff097224 */ /* 0x001fc800078e0a05 */
[----:B------:R-:W-:-:S04]  /*1c60*/  IMAD R9, R9, R0, RZ ;  /* 0x0000000009097224 */ /* 0x000fc800078e02ff */
[----:B------:R-:W-:-:S04]  /*1c70*/  IMAD.HI.U32 R4, R5, R9, R4 ;  /* 0x0000000905047227 */ /* 0x000fc800078e0004 */
[----:B------:R-:W-:Y:S02]  /*1c80*/  IMAD.MOV.U32 R5, RZ, RZ, -0x800001 ;  /* 0xff7fffffff057424 */ /* 0x000fe400078e00ff */
.L_x_43930:
[----:B------:R-:W-:-:S04]  /*1c90*/  IADD3 R7, P0, R3, UR6, RZ ;  /* 0x0000000603077c10 */ /* 0x000fc8000ff1e0ff */
[----:B------:R-:W-:Y:S02]  /*1ca0*/  LEA.HI.X.SX32 R8, R3, UR12, 0x1, P0 ;  /* 0x0000000c03087c11 */ /* 0x000fe400080f0eff */
[----:B------:R-:W-:-:S04]  /*1cb0*/  LEA R6, P0, R7, c[0x0][0x168], 0x2 ;  /* 0x00005a0007067a11 */ /* 0x000fc800078010ff */
[----:B------:R-:W-:-:S05]  /*1cc0*/  LEA.HI.X R7, R7, c[0x0][0x16c], R8, 0x2, P0 ;  /* 0x00005b0007077a11 */ /* 0x000fca00000f1408 */
[----:B------:R-:W2:Y:S01]  /*1cd0*/  LDG.E.CONSTANT R6, [R6.64] ;  /* 0x0000000a06067981 */ /* 0x000ea2000c1e9900 */
        /* <DEDUP_REMOVED lines=11> */
[----:B------:R-:W-:-:S05]  /*1d90*/  @!P0 IMAD.IADD R9, R9, 0x1, -R10 ;  /* 0x0000000109098824 */ /* 0x000fca00078e0a0a */
[----:B------:R-:W-:Y:S02]  /*1da0*/  @!P1 IADD3 R9, -R9, RZ, RZ ;  /* 0x000000ff09099210 */ /* 0x000fe40007ffe1ff */
        /* <DEDUP_REMOVED lines=9> */
.L_x_43883:
[----:B------:R-:W-:Y:S02]  /*1e40*/  IMAD.MOV.U32 R5, RZ, RZ, R6 ;  /* 0x000000ffff057224 */ /* 0x000fe400078e0006 */
[----:B------:R-:W-:Y:S02]  /*1e50*/  IMAD.MOV.U32 R32, RZ, RZ, R3 ;  /* 0x000000ffff207224 */ /* 0x000fe400078e0003 */
.L_x_43884:
[----:B------:R-:W-:Y:S05]  /*1e60*/  BSYNC B0 ;  /* 0x0000000000007941 */ /* 0x000fea0003800000 */
.L_x_43882:
        /* <DEDUP_REMOVED lines=9> */
.L_x_43886:
[----:B------:R-:W-:Y:S01]  /*1f00*/  IMAD.MOV.U32 R7, RZ, RZ, R5 ;  /* 0x000000ffff077224 */ /* 0x000fe200078e0005 */
[----:B------:R-:W-:Y:S01]  /*1f10*/  MOV R5, R23 ;  /* 0x0000001700057202 */ /* 0x000fe20000000f00 */
[----:B------:R-:W-:Y:S02]  /*1f20*/  IMAD.MOV.U32 R9, RZ, RZ, R32 ;  /* 0x000000ffff097224 */ /* 0x000fe400078e0020 */
[----:B------:R-:W-:Y:S02]  /*1f30*/  IMAD.MOV.U32 R32, RZ, RZ, R39 ;  /* 0x000000ffff207224 */ /* 0x000fe400078e0027 */
.L_x_43887:
[----:B------:R-:W-:Y:S05]  /*1f40*/  BSYNC B0 ;  /* 0x0000000000007941 */ /* 0x000fea0003800000 */
.L_x_43885:
        /* <DEDUP_REMOVED lines=11> */
.L_x_43889:
[----:B------:R-:W-:Y:S01]  /*2000*/  IMAD.MOV.U32 R6, RZ, RZ, R7 ;  /* 0x000000ffff067224 */ /* 0x000fe200078e0007 */
[----:B------:R-:W-:Y:S01]  /*2010*/  MOV R8, R9 ;  /* 0x0000000900087202 */ /* 0x000fe20000000f00 */
[----:B------:R-:W-:Y:S02]  /*2020*/  IMAD.MOV.U32 R23, RZ, RZ, R22 ;  /* 0x000000ffff177224 */ /* 0x000fe400078e0016 */
[----:B------:R-:W-:Y:S02]  /*2030*/  IMAD.MOV.U32 R39, RZ, RZ, R38 ;  /* 0x000000ffff277224 */ /* 0x000fe400078e0026 */
.L_x_43890:
[----:B------:R-:W-:Y:S05]  /*2040*/  BSYNC B0 ;  /* 0x0000000000007941 */ /* 0x000fea0003800000 */
.L_x_43888:
        /* <DEDUP_REMOVED lines=11> */
.L_x_43892:
[----:B------:R-:W-:Y:S01]  /*2100*/  MOV R7, R6 ;  /* 0x0000000600077202 */ /* 0x000fe20000000f00 */
[----:B------:R-:W-:Y:S02]  /*2110*/  IMAD.MOV.U32 R9, RZ, RZ, R8 ;  /* 0x000000ffff097224 */ /* 0x000fe400078e0008 */
[----:B------:R-:W-:Y:S02]  /*2120*/  IMAD.MOV.U32 R22, RZ, RZ, R21 ;  /* 0x000000ffff167224 */ /* 0x000fe400078e0015 */
[----:B------:R-:W-:Y:S02]  /*2130*/  IMAD.MOV.U32 R38, RZ, RZ, R37 ;  /* 0x000000ffff267224 */ /* 0x000fe400078e0025 */
.L_x_43893:
[----:B------:R-:W-:Y:S05]  /*2140*/  BSYNC B0 ;  /* 0x0000000000007941 */ /* 0x000fea0003800000 */
.L_x_43891:
        /* <DEDUP_REMOVED lines=11> */
.L_x_43895:
[----:B------:R-:W-:Y:S02]  /*2200*/  IMAD.MOV.U32 R6, RZ, RZ, R7 ;  /* 0x000000ffff067224 */ /* 0x000fe400078e0007 */
[----:B------:R-:W-:Y:S02]  /*2210*/  IMAD.MOV.U32 R8, RZ, RZ, R9 ;  /* 0x000000ffff087224 */ /* 0x000fe400078e0009 */
[----:B------:R-:W-:Y:S02]  /*2220*/  IMAD.MOV.U32 R21, RZ, RZ, R20 ;  /* 0x000000ffff157224 */ /* 0x000fe400078e0014 */
[----:B------:R-:W-:Y:S02]  /*2230*/  IMAD.MOV.U32 R37, RZ, RZ, R36 ;  /* 0x000000ffff257224 */ /* 0x000fe400078e0024 */
.L_x_43896:
[----:B------:R-:W-:Y:S05]  /*2240*/  BSYNC B0 ;  /* 0x0000000000007941 */ /* 0x000fea0003800000 */
.L_x_43894:
        /* <DEDUP_REMOVED lines=11> */
.L_x_43898:
[----:B------:R-:W-:Y:S02]  /*2300*/  IMAD.MOV.U32 R7, RZ, RZ, R6 ;  /* 0x000000ffff077224 */ /* 0x000fe400078e0006 */
[----:B------:R-:W-:Y:S02]  /*2310*/  IMAD.MOV.U32 R9, RZ, RZ, R8 ;  /* 0x000000ffff097224 */ /* 0x000fe400078e0008 */
[----:B------:R-:W-:Y:S02]  /*2320*/  IMAD.MOV.U32 R20, RZ, RZ, R27 ;  /* 0x000000ffff147224 */ /* 0x000fe400078e001b */
[----:B------:R-:W-:Y:S02]  /*2330*/  IMAD.MOV.U32 R36, RZ, RZ, R43 ;  /* 0x000000ffff247224 */ /* 0x000fe400078e002b */
.L_x_43899:
[----:B------:R-:W-:Y:S05]  /*2340*/  BSYNC B0 ;  /* 0x0000000000007941 */ /* 0x000fea0003800000 */
.L_x_43897:
        /* <DEDUP_REMOVED lines=11> */
.L_x_43901:
[----:B------:R-:W-:Y:S02]  /*2400*/  IMAD.MOV.U32 R6, RZ, RZ, R7 ;  /* 0x000000ffff067224 */ /* 0x000fe400078e0007 */
[----:B------:R-:W-:Y:S02]  /*2410*/  IMAD.MOV.U32 R8, RZ, RZ, R9 ;  /* 0x000000ffff087224 */ /* 0x000fe400078e0009 */
[----:B------:R-:W-:Y:S02]  /*2420*/  IMAD.MOV.U32 R27, RZ, RZ, R26 ;  /* 0x000000ffff1b7224 */ /* 0x000fe400078e001a */
[----:B------:R-:W-:Y:S02]  /*2430*/  IMAD.MOV.U32 R43, RZ, RZ, R42 ;  /* 0x000000ffff2b7224 */ /* 0x000fe400078e002a */
.L_x_43902:
[----:B------:R-:W-:Y:S05]  /*2440*/  BSYNC B0 ;  /* 0x0000000000007941 */ /* 0x000fea0003800000 */
.L_x_43900:
        /* <DEDUP_REMOVED lines=11> */
.L_x_43904:
[----:B------:R-:W-:Y:S01]  /*2500*/  IMAD.MOV.U32 R7, RZ, RZ, R6 ;  /* 0x000000ffff077224 */ /* 0x000fe200078e0006 */
[----:B------:R-:W-:Y:S01]  /*2510*/  MOV R42, R41 ;  /* 0x00000029002a7202 */ /* 0x000fe20000000f00 */
[----:B------:R-:W-:Y:S02]  /*2520*/  IMAD.MOV.U32 R9, RZ, RZ, R8 ;  /* 0x000000ffff097224 */ /* 0x000fe400078e0008 */
[----:B------:R-:W-:Y:S02]  /*2530*/  IMAD.MOV.U32 R26, RZ, RZ, R25 ;  /* 0x000000ffff1a7224 */ /* 0x000fe400078e0019 */
.L_x_43905:
[----:B------:R-:W-:Y:S05]  /*2540*/  BSYNC B0 ;  /* 0x0000000000007941 */ /* 0x000fea0003800000 */
.L_x_43903:
        /* <DEDUP_REMOVED lines=11> */
.L_x_43907:
[----:B------:R-:W-:Y:S01]  /*2600*/  IMAD.MOV.U32 R6, RZ, RZ, R7 ;  /* 0x000000ffff067224 */ /* 0x000fe200078e0007 */
[----:B------:R-:W-:Y:S01]  /*2610*/  MOV R25, R24 ;  /* 0x0000001800197202 */ /* 0x000fe20000000f00 */
[----:B------:R-:W-:Y:S02]  /*2620*/  IMAD.MOV.U32 R8, RZ, RZ, R9 ;  /* 0x000000ffff087224 */ /* 0x000fe400078e0009 */
[----:B------:R-:W-:Y:S02]  /*2630*/  IMAD.MOV.U32 R41, RZ, RZ, R40 ;  /* 0x000000ffff297224 */ /* 0x000fe400078e0028 */
.L_x_43908:
[----:B------:R-:W-:Y:S05]  /*2640*/  BSYNC B0 ;  /* 0x0000000000007941 */ /* 0x000fea0003800000 */
.L_x_43906:
        /* <DEDUP_REMOVED lines=11> */
.L_x_43910:
[----:B------:R-:W-:Y:S01]  /*2700*/  IMAD.MOV.U32 R7, RZ, RZ, R6 ;  /* 0x000000ffff077224 */ /* 0x000fe200078e0006 */
[----:B------:R-:W-:Y:S01]  /*2710*/  MOV R9, R8 ;  /* 0x0000000800097202 */ /* 0x000fe20000000f00 */
[----:B------:R-:W-:Y:S02]  /*2720*/  IMAD.MOV.U32 R24, RZ, RZ, R31 ;  /* 0x000000ffff187224 */ /* 0x000fe400078e001f */
[----:B------:R-:W-:Y:S02]  /*2730*/  IMAD.MOV.U32 R40, RZ, RZ, R47 ;  /* 0x000000ffff287224 */ /* 0x000fe400078e002f */
.L_x_43911:
[----:B------:R-:W-:Y:S05]  /*2740*/  BSYNC B0 ;  /* 0x0000000000007941 */ /* 0x000fea0003800000 */
.L_x_43909:
        /* <DEDUP_REMOVED lines=11> */
.L_x_43913:
[----:B------:R-:W-:Y:S01]  /*2800*/  MOV R6, R7 ;  /* 0x0000000700067202 */ /* 0x000fe20000000f00 */
[----:B------:R-:W-:Y:S02]  /*2810*/  IMAD.MOV.U32 R8, RZ, RZ, R9 ;  /* 0x000000ffff087224 */ /* 0x000fe400078e0009 */
[----:B------:R-:W-:Y:S02]  /*2820*/  IMAD.MOV.U32 R31, RZ, RZ, R30 ;  /* 0x000000ffff1f7224 */ /* 0x000fe400078e001e */
[----:B------:R-:W-:Y:S02]  /*2830*/  IMAD.MOV.U32 R47, RZ, RZ, R46 ;  /* 0x000000ffff2f7224 */ /* 0x000fe400078e002e */
.L_x_43914:
[----:B------:R-:W-:Y:S05]  /*2840*/  BSYNC B0 ;  /* 0x0000000000007941 */ /* 0x000fea0003800000 */
.L_x_43912:
        /* <DEDUP_REMOVED lines=11> */
.L_x_43916:
[----:B------:R-:W-:Y:S02]  /*2900*/  IMAD.MOV.U32 R7, RZ, RZ, R6 ;  /* 0x000000ffff077224 */ /* 0x000fe400078e0006 */
[----:B------:R-:W-:Y:S02]  /*2910*/  IMAD.MOV.U32 R9, RZ, RZ, R8 ;  /* 0x000000ffff097224 */ /* 0x000fe400078e0008 */
[----:B------:R-:W-:Y:S02]  /*2920*/  IMAD.MOV.U32 R30, RZ, RZ, R29 ;  /* 0x000000ffff1e7224 */ /* 0x000fe400078e001d */
[----:B------:R-:W-:Y:S02]  /*2930*/  IMAD.MOV.U32 R46, RZ, RZ, R45 ;  /* 0x000000ffff2e7224 */ /* 0x000fe400078e002d */
.L_x_43917:
[----:B------:R-:W-:Y:S05]  /*2940*/  BSYNC B0 ;  /* 0x0000000000007941 */ /* 0x000fea0003800000 */
.L_x_43915:
        /* <DEDUP_REMOVED lines=11> */
.L_x_43919:
[----:B------:R-:W-:Y:S02]  /*2a00*/  IMAD.MOV.U32 R6, RZ, RZ, R7 ;  /* 0x000000ffff067224 */ /* 0x000fe400078e0007 */
[----:B------:R-:W-:Y:S02]  /*2a10*/  IMAD.MOV.U32 R8, RZ, RZ, R9 ;  /* 0x000000ffff087224 */ /* 0x000fe400078e0009 */
[----:B------:R-:W-:Y:S02]  /*2a20*/  IMAD.MOV.U32 R29, RZ, RZ, R28 ;  /* 0x000000ffff1d7224 */ /* 0x000fe400078e001c */
[----:B------:R-:W-:Y:S02]  /*2a30*/  IMAD.MOV.U32 R45, RZ, RZ, R44 ;  /* 0x000000ffff2d7224 */ /* 0x000fe400078e002c */
.L_x_43920:
[----:B------:R-:W-:Y:S05]  /*2a40*/  BSYNC B0 ;  /* 0x0000000000007941 */ /* 0x000fea0003800000 */
.L_x_43918:
        /* <DEDUP_REMOVED lines=11> */
.L_x_43922:
[----:B------:R-:W-:Y:S02]  /*2b00*/  IMAD.MOV.U32 R7, RZ, RZ, R6 ;  /* 0x000000ffff077224 */ /* 0x000fe400078e0006 */
[----:B------:R-:W-:Y:S02]  /*2b10*/  IMAD.MOV.U32 R9, RZ, RZ, R8 ;  /* 0x000000ffff097224 */ /* 0x000fe400078e0008 */
[----:B------:R-:W-:Y:S02]  /*2b20*/  IMAD.MOV.U32 R28, RZ, RZ, R35 ;  /* 0x000000ffff1c7224 */ /* 0x000fe400078e0023 */
[----:B------:R-:W-:Y:S02]  /*2b30*/  IMAD.MOV.U32 R44, RZ, RZ, R51 ;  /* 0x000000ffff2c7224 */ /* 0x000fe400078e0033 */
.L_x_43923:
[----:B------:R-:W-:Y:S05]  /*2b40*/  BSYNC B0 ;  /* 0x0000000000007941 */ /* 0x000fea0003800000 */
.L_x_43921:
        /* <DEDUP_REMOVED lines=11> */
.L_x_43925:
[----:B------:R-:W-:Y:S01]  /*2c00*/  IMAD.MOV.U32 R6, RZ, RZ, R7 ;  /* 0x000000ffff067224 */ /* 0x000fe200078e0007 */
[----:B------:R-:W-:Y:S01]  /*2c10*/  MOV R35, R34 ;  /* 0x0000002200237202 */ /* 0x000fe20000000f00 */
[----:B------:R-:W-:Y:S02]  /*2c20*/  IMAD.MOV.U32 R11, RZ, RZ, R9 ;  /* 0x000000ffff0b7224 */ /* 0x000fe400078e0009 */
[----:B------:R-:W-:Y:S02]  /*2c30*/  IMAD.MOV.U32 R51, RZ, RZ, R50 ;  /* 0x000000ffff337224 */ /* 0x000fe400078e0032 */
.L_x_43926:
[----:B------:R-:W-:Y:S05]  /*2c40*/  BSYNC B0 ;  /* 0x0000000000007941 */ /* 0x000fea0003800000 */
.L_x_43924:
        /* <DEDUP_REMOVED lines=9> */
.L_x_43928:
[----:B------:R-:W-:Y:S02]  /*2ce0*/  IMAD.MOV.U32 R50, RZ, RZ, R2 ;  /* 0x000000ffff327224 */ /* 0x000fe400078e0002 */
[----:B------:R-:W-:Y:S02]  /*2cf0*/  IMAD.MOV.U32 R34, RZ, RZ, R33 ;  /* 0x000000ffff227224 */ /* 0x000fe400078e0021 */
[----:B------:R-:W-:Y:S02]  /*2d00*/  IMAD.MOV.U32 R33, RZ, RZ, R6 ;  /* 0x000000ffff217224 */ /* 0x000fe400078e0006 */
[----:B------:R-:W-:Y:S02]  /*2d10*/  IMAD.MOV.U32 R2, RZ, RZ, R11 ;  /* 0x000000ffff027224 */ /* 0x000fe400078e000b */
.L_x_43929:
[----:B------:R-:W-:Y:S05]  /*2d20*/  BSYNC B0 ;  /* 0x0000000000007941 */ /* 0x000fea0003800000 */
.L_x_43927:
[----:B------:R-:W-:-:S04]  /*2d30*/  IADD3 R3, R3, 0x20, RZ ;  /* 0x0000002003037810 */ /* 0x000fc80007ffe0ff */
[----:B------:R-:W-:-:S13]  /*2d40*/  ISETP.GE.AND P0, PT, R3, c[0x0][0x220], PT ;  /* 0x0000880003007a0c */ /* 0x000fda0003f06270 */
[----:B------:R-:W-:Y:S01]  /*2d50*/  @P0 CALL.REL.NOINC `(.L_x_43829) ;  /* 0x0000001000000944 */ /* 0x000fe20003c00000 */
[----:B------:R-:W-:Y:S05]  /*2d60*/  BRA `(.L_x_43930) ;  /* 0xffffef2000007947 */ /* 0x000fea000383ffff */
.L_x_43829:
[----:B------:R-:W-:Y:S05]  /*2d70*/  BSYNC B1 ;  /* 0x0000000000017941 */ /* 0x000fea0003800000 */
.L_x_43828:
[----:B------:R-:W0:Y:S01]  /*2d80*/  S2R R52, SR_LANEID ;  /* 0x0000000000347919 */ /* 0x000e220000000000 */
[----:B------:R-:W-:Y:S03]  /*2d90*/  BSSY B0, `(.L_x_43931) ;  /* 0x0000db1000007945 */ /* 0x000fe60003800000 */
[----:B------:R1:W2:Y:S04]  /*2da0*/  SHFL.DOWN PT, R0, R33, 0x1, 0x1f ;  /* 0x08201f0021007f89 */ /* 0x0002a800000e0000 */
        /* <DEDUP_REMOVED lines=33> */
[CC--:B-1234-:R-:W-:Y:S01]  /*2fc0*/  FSETP.GEU.FTZ.AND P0, PT, R5.reuse, R0.reuse, PT ;  /* 0x000000000500720b */ /* 0x0defe20003f1e000 */
[----:B------:R-:W-:Y:S01]  /*2fd0*/  BSSY B1, `(.L_x_43933) ;  /* 0x0000013000017945 */ /* 0x000fe20003800000 */
[----:B------:R-:W-:-:S02]  /*2fe0*/  FSETP.NEU.FTZ.AND P1, PT, R5, R0, PT ;  /* 0x000000000500720b */ /* 0x000fc40003f3d000 */
[C---:B------:R-:W-:Y:S02]  /*2ff0*/  ISETP.EQ.OR P0, PT, R32.reuse, -0x1, !P0 ;  /* 0xffffffff2000780c */ /* 0x040fe40004702670 */
[----:B------:R-:W-:-:S04]  /*3000*/  ISETP.LE.OR P1, PT, R32, R3, P1 ;  /* 0x000000032000720c */ /* 0x000fc80000f23670 */
[----:B------:R-:W-:-:S13]  /*3010*/  PLOP3.LUT P1, PT, P0, P1, PT, 0x8, 0x0 ;  /* 0x000000000000781c */ /* 0x000fda0000722170 */
[----:B0-----:R-:W-:Y:S01]  /*3020*/  @!P1 MOV R5, R0 ;  /* 0x0000000000059202 */ /* 0x001fe20000000f00 */
        /* <DEDUP_REMOVED lines=9> */
.L_x_43934:
[----:B------:R-:W-:Y:S02]  /*30c0*/  IMAD.MOV.U32 R0, RZ, RZ, R5 ;  /* 0x000000ffff007224 */ /* 0x000fe400078e0005 */
[----:B------:R-:W-:Y:S01]  /*30d0*/  IMAD.MOV.U32 R3, RZ, RZ, R32 ;  /* 0x000000ffff037224 */ /* 0x000fe200078e0020 */
[----:B------:R-:W-:Y:S01]  /*30e0*/  MOV R32, R39 ;  /* 0x0000002700207202 */ /* 0x000fe20000000f00 */
[----:B------:R-:W-:Y:S02]  /*30f0*/  IMAD.MOV.U32 R5, RZ, RZ, R23 ;  /* 0x000000ffff057224 */ /* 0x000fe400078e0017 */
.L_x_43935:
[----:B------:R-:W-:Y:S05]  /*3100*/  BSYNC B1 ;  /* 0x0000000000017941 */ /* 0x000fea0003800000 */
.L_x_43933:
        /* <DEDUP_REMOVED lines=9> */
.L_x_43937:
[----:B------:R-:W-:Y:S02]  /*31a0*/  IMAD.MOV.U32 R68, RZ, RZ, R3 ;  /* 0x000000ffff447224 */ /* 0x000fe400078e0003 */
[----:B------:R-:W-:Y:S02]  /*31b0*/  IMAD.MOV.U32 R66, RZ, RZ, R0 ;  /* 0x000000ffff427224 */ /* 0x000fe400078e0000 */
[----:B------:R-:W-:Y:S02]  /*31c0*/  IMAD.MOV.U32 R3, RZ, RZ, R38 ;  /* 0x000000ffff037224 */ /* 0x000fe400078e0026 */
[----:B------:R-:W-:Y:S02]  /*31d0*/  IMAD.MOV.U32 R0, RZ, RZ, R22 ;  /* 0x000000ffff007224 */ /* 0x000fe400078e0016 */
.L_x_43938:
[----:B------:R-:W-:Y:S05]  /*31e0*/  BSYNC B1 ;  /* 0x0000000000017941 */ /* 0x000fea0003800000 */
.L_x_43936:
[----:B------:R-:W-:Y:S01]  /*31f0*/  FSETP.GT.FTZ.AND P0, PT, R66, R21, PT ;  /* 0x000000154200720b */ /* 0x000fe20003f14000 */
[----:B------:R-:W-:Y:S03]  /*3200*/  BSSY B1, `(.L_x_43939) ;  /* 0x000000c000017945 */ /* 0x000fe60003800000 */
[----:B------:R-:W-:-:S13]  /*3210*/  ISETP.EQ.OR P0, PT, R37, -0x1, P0 ;  /* 0xffffffff2500780c */ /* 0x000fda0000702670 */
[----:B------:R-:W-:Y:S05]  /*3220*/  @P0 BRA `(.L_x_43940) ;  /* 0x0000005000000947 */ /* 0x000fea0003800000 */
[----:B------:R-:W-:Y:S01]  /*3230*/  FSETP.NEU.FTZ.AND P0, PT, R66, R21, PT ;  /* 0x000000154200720b */ /* 0x000fe20003f1d000 */
[----:B------:R-:W-:Y:S01]  /*3240*/  IMAD.MOV.U32 R23, RZ, RZ, R21 ;  /* 0x000000ffff177224 */ /* 0x000fe200078e0015 */
[-C--:B------:R-:W-:Y:S02]  /*3250*/  MOV R39, R37.reuse ;  /* 0x0000002500277202 */ /* 0x080fe40000000f00 */
[----:B------:R-:W-:-:S13]  /*3260*/  ISETP.GE.OR P0, PT, R68, R37, P0 ;  /* 0x000000254400720c */ /* 0x000fda0000706670 */
[----:B------:R-:W-:Y:S05]  /*3270*/  @P0 BRA `(.L_x_43941) ;  /* 0x0000004000000947 */ /* 0x000fea0003800000 */
.L_x_43940:
[----:B------:R-:W-:Y:S02]  /*3280*/  IMAD.MOV.U32 R39, RZ, RZ, R68 ;  /* 0x000000ffff277224 */ /* 0x000fe400078e0044 */
[----:B------:R-:W-:Y:S02]  /*3290*/  IMAD.MOV.U32 R23, RZ, RZ, R66 ;  /* 0x000000ffff177224 */ /* 0x000fe400078e0042 */
[----:B------:R-:W-:Y:S02]  /*32a0*/  IMAD.MOV.U32 R68, RZ, RZ, R37 ;  /* 0x000000ffff447224 */ /* 0x000fe400078e0025 */
[----:B------:R-:W-:Y:S02]  /*32b0*/  IMAD.MOV.U32 R66, RZ, RZ, R21 ;  /* 0x000000ffff427224 */ /* 0x000fe400078e0015 */
.L_x_43941:
[----:B------:R-:W-:Y:S05]  /*32c0*/  BSYNC B1 ;  /* 0x0000000000017941 */ /* 0x000fea0003800000 */
.L_x_43939:
        /* <DEDUP_REMOVED lines=9> */
.L_x_43943:
[----:B------:R-:W-:Y:S02]  /*3360*/  IMAD.MOV.U32 R38, RZ, RZ, R39 ;  /* 0x000000ffff267224 */ /* 0x000fe400078e0027 */
[----:B------:R-:W-:Y:S02]  /*3370*/  IMAD.MOV.U32 R22, RZ, RZ, R23 ;  /* 0x000000ffff167224 */ /* 0x000fe400078e0017 */
[----:B------:R-:W-:Y:S02]  /*3380*/  IMAD.MOV.U32 R39, RZ, RZ, R36 ;  /* 0x000000ffff277224 */ /* 0x000fe400078e0024 */
[----:B------:R-:W-:Y:S02]  /*3390*/  IMAD.MOV.U32 R23, RZ, RZ, R20 ;  /* 0x000000ffff177224 */ /* 0x000fe400078e0014 */
.L_x_43944:
[----:B------:R-:W-:Y:S05]  /*33a0*/  BSYNC B1 ;  /* 0x0000000000017941 */ /* 0x000fea0003800000 */
.L_x_43942:
        /* <DEDUP_REMOVED lines=9> */
.L_x_43946:
[----:B------:R-:W-:Y:S01]  /*3440*/  MOV R37, R38 ;  /* 0x0000002600257202 */ /* 0x000fe20000000f00 */
[----:B------:R-:W-:Y:S02]  /*3450*/  IMAD.MOV.U32 R21, RZ, RZ, R22 ;  /* 0x000000ffff157224 */ /* 0x000fe400078e0016 */
[----:B------:R-:W-:Y:S02]  /*3460*/  IMAD.MOV.U32 R38, RZ, RZ, R43 ;  /* 0x000000ffff267224 */ /* 0x000fe400078e002b */
[----:B------:R-:W-:Y:S02]  /*3470*/  IMAD.MOV.U32 R22, RZ, RZ, R27 ;  /* 0x000000ffff167224 */ /* 0x000fe400078e001b */
.L_x_43947:
[----:B------:R-:W-:Y:S05]  /*3480*/  BSYNC B1 ;  /* 0x0000000000017941 */ /* 0x000fea0003800000 */
.L_x_43945:
        /* <DEDUP_REMOVED lines=9> */
.L_x_43949:
[----:B------:R-:W-:Y:S01]  /*3520*/  IMAD.MOV.U32 R36, RZ, RZ, R37 ;  /* 0x000000ffff247224 */ /* 0x000fe200078e0025 */
[----:B------:R-:W-:Y:S01]  /*3530*/  MOV R20, R21 ;  /* 0x0000001500147202 */ /* 0x000fe20000000f00 */
[----:B------:R-:W-:Y:S02]  /*3540*/  IMAD.MOV.U32 R37, RZ, RZ, R42 ;  /* 0x000000ffff257224 */ /* 0x000fe400078e002a */
[----:B------:R-:W-:Y:S02]  /*3550*/  IMAD.MOV.U32 R21, RZ, RZ, R26 ;  /* 0x000000ffff157224 */ /* 0x000fe400078e001a */
.L_x_43950:
[----:B------:R-:W-:Y:S05]  /*3560*/  BSYNC B1 ;  /* 0x0000000000017941 */ /* 0x000fea0003800000 */
.L_x_43948:
        /* <DEDUP_REMOVED lines=9> */
.L_x_43952:
[----:B------:R-:W-:Y:S01]  /*3600*/  IMAD.MOV.U32 R43, RZ, RZ, R36 ;  /* 0x000000ffff2b7224 */ /* 0x000fe200078e0024 */
[----:B------:R-:W-:Y:S01]  /*3610*/  MOV R36, R41 ;  /* 0x0000002900247202 */ /* 0x000fe20000000f00 */
[----:B------:R-:W-:Y:S02]  /*3620*/  IMAD.MOV.U32 R27, RZ, RZ, R20 ;  /* 0x000000ffff1b7224 */ /* 0x000fe400078e0014 */
[----:B------:R-:W-:Y:S02]  /*3630*/  IMAD.MOV.U32 R20, RZ, RZ, R25 ;  /* 0x000000ffff147224 */ /* 0x000fe400078e0019 */
.L_x_43953:
[----:B------:R-:W-:Y:S05]  /*3640*/  BSYNC B1 ;  /* 0x0000000000017941 */ /* 0x000fea0003800000 */
.L_x_43951:
        /* <DEDUP_REMOVED lines=9> */
.L_x_43955:
[----:B------:R-:W-:Y:S02]  /*36e0*/  IMAD.MOV.U32 R42, RZ, RZ, R43 ;  /* 0x000000ffff2a7224 */ /* 0x000fe400078e002b */
[----:B------:R-:W-:Y:S01]  /*36f0*/  IMAD.MOV.U32 R26, RZ, RZ, R27 ;  /* 0x000000ffff1a7224 */ /* 0x000fe200078e001b */
[----:B------:R-:W-:Y:S01]  /*3700*/  MOV R27, R24 ;  /* 0x00000018001b7202 */ /* 0x000fe20000000f00 */
[----:B------:R-:W-:Y:S02]  /*3710*/  IMAD.MOV.U32 R43, RZ, RZ, R40 ;  /* 0x000000ffff2b7224 */ /* 0x000fe400078e0028 */
.L_x_43956:
[----:B------:R-:W-:Y:S05]  /*3720*/  BSYNC B1 ;  /* 0x0000000000017941 */ /* 0x000fea0003800000 */
.L_x_43954:
        /* <DEDUP_REMOVED lines=9> */
.L_x_43958:
[----:B------:R-:W-:Y:S02]  /*37c0*/  IMAD.MOV.U32 R41, RZ, RZ, R42 ;  /* 0x000000ffff297224 */ /* 0x000fe400078e002a */
[----:B------:R-:W-:Y:S02]  /*37d0*/  IMAD.MOV.U32 R25, RZ, RZ, R26 ;  /* 0x000000ffff197224 */ /* 0x000fe400078e001a */
[----:B------:R-:W-:Y:S02]  /*37e0*/  IMAD.MOV.U32 R42, RZ, RZ, R47 ;  /* 0x000000ffff2a7224 */ /* 0x000fe400078e002f */
[----:B------:R-:W-:Y:S02]  /*37f0*/  IMAD.MOV.U32 R26, RZ, RZ, R31 ;  /* 0x000000ffff1a7224 */ /* 0x000fe400078e001f */
.L_x_43959:
[----:B------:R-:W-:Y:S05]  /*3800*/  BSYNC B1 ;  /* 0x0000000000017941 */ /* 0x000fea0003800000 */
.L_x_43957:
        /* <DEDUP_REMOVED lines=9> */
.L_x_43961:
[----:B------:R-:W-:Y:S02]  /*38a0*/  IMAD.MOV.U32 R40, RZ, RZ, R41 ;  /* 0x000000ffff287224 */ /* 0x000fe400078e0029 */
[----:B------:R-:W-:Y:S02]  /*38b0*/  IMAD.MOV.U32 R24, RZ, RZ, R25 ;  /* 0x000000ffff187224 */ /* 0x000fe400078e0019 */
[----:B------:R-:W-:Y:S02]  /*38c0*/  IMAD.MOV.U32 R41, RZ, RZ, R46 ;  /* 0x000000ffff297224 */ /* 0x000fe400078e002e */
[----:B------:R-:W-:Y:S02]  /*38d0*/  IMAD.MOV.U32 R25, RZ, RZ, R30 ;  /* 0x000000ffff197224 */ /* 0x000fe400078e001e */
.L_x_43962:
[----:B------:R-:W-:Y:S05]  /*38e0*/  BSYNC B1 ;  /* 0x0000000000017941 */ /* 0x000fea0003800000 */
.L_x_43960:
        /* <DEDUP_REMOVED lines=9> */
.L_x_43964:
[----:B------:R-:W-:Y:S02]  /*3980*/  IMAD.MOV.U32 R47, RZ, RZ, R40 ;  /* 0x000000ffff2f7224 */ /* 0x000fe400078e0028 */
[----:B------:R-:W-:Y:S02]  /*3990*/  IMAD.MOV.U32 R31, RZ, RZ, R24 ;  /* 0x000000ffff1f7224 */ /* 0x000fe400078e0018 */
[----:B------:R-:W-:Y:S02]  /*39a0*/  IMAD.MOV.U32 R40, RZ, RZ, R45 ;  /* 0x000000ffff287224 */ /* 0x000fe400078e002d */
[----:B------:R-:W-:Y:S02]  /*39b0*/  IMAD.MOV.U32 R24, RZ, RZ, R29 ;  /* 0x000000ffff187224 */ /* 0x000fe400078e001d */
.L_x_43965:
[----:B------:R-:W-:Y:S05]  /*39c0*/  BSYNC B1 ;  /* 0x0000000000017941 */ /* 0x000fea0003800000 */
.L_x_43963:
        /* <DEDUP_REMOVED lines=9> */
.L_x_43967:
[----:B------:R-:W-:Y:S01]  /*3a60*/  MOV R46, R47 ;  /* 0x0000002f002e7202 */ /* 0x000fe20000000f00 */
[----:B------:R-:W-:Y:S02]  /*3a70*/  IMAD.MOV.U32 R30, RZ, RZ, R31 ;  /* 0x000000ffff1e7224 */ /* 0x000fe400078e001f */
[----:B------:R-:W-:Y:S02]  /*3a80*/  IMAD.MOV.U32 R47, RZ, RZ, R44 ;  /* 0x000000ffff2f7224 */ /* 0x000fe400078e002c */
[----:B------:R-:W-:Y:S02]  /*3a90*/  IMAD.MOV.U32 R31, RZ, RZ, R28 ;  /* 0x000000ffff1f7224 */ /* 0x000fe400078e001c */
.L_x_43968:
[----:B------:R-:W-:Y:S05]  /*3aa0*/  BSYNC B1 ;  /* 0x0000000000017941 */ /* 0x000fea0003800000 */
.L_x_43966:
        /* <DEDUP_REMOVED lines=9> */
.L_x_43970:
[----:B------:R-:W-:Y:S01]  /*3b40*/  IMAD.MOV.U32 R45, RZ, RZ, R46 ;  /* 0x000000ffff2d7224 */ /* 0x000fe200078e002e */
[----:B------:R-:W-:Y:S01]  /*3b50*/  MOV R29, R30 ;  /* 0x0000001e001d7202 */ /* 0x000fe20000000f00 */
[----:B------:R-:W-:Y:S02]  /*3b60*/  IMAD.MOV.U32 R30, RZ, RZ, R35 ;  /* 0x000000ffff1e7224 */ /* 0x000fe400078e0023 */
[----:B------:R-:W-:Y:S02]  /*3b70*/  IMAD.MOV.U32 R46, RZ, RZ, R51 ;  /* 0x000000ffff2e7224 */ /* 0x000fe400078e0033 */
.L_x_43971:
[----:B------:R-:W-:Y:S05]  /*3b80*/  BSYNC B1 ;  /* 0x0000000000017941 */ /* 0x000fea0003800000 */
.L_x_43969:
        /* <DEDUP_REMOVED lines=9> */
.L_x_43973:
[----:B------:R-:W-:Y:S01]  /*3c20*/  IMAD.MOV.U32 R35, RZ, RZ, R45 ;  /* 0x000000ffff237224 */ /* 0x000fe200078e002d */
[----:B------:R-:W-:Y:S01]  /*3c30*/  MOV R45, R50 ;  /* 0x00000032002d7202 */ /* 0x000fe20000000f00 */
[----:B------:R-:W-:Y:S02]  /*3c40*/  IMAD.MOV.U32 R28, RZ, RZ, R29 ;  /* 0x000000ffff1c7224 */ /* 0x000fe400078e001d */
[----:B------:R-:W-:Y:S02]  /*3c50*/  IMAD.MOV.U32 R29, RZ, RZ, R34 ;  /* 0x000000ffff1d7224 */ /* 0x000fe400078e0022 */
.L_x_43974:
[----:B------:R-:W-:Y:S05]  /*3c60*/  BSYNC B1 ;  /* 0x0000000000017941 */ /* 0x000fea0003800000 */
.L_x_43972:
        /* <DEDUP_REMOVED lines=9> */
.L_x_43976:
[----:B------:R-:W-:Y:S02]  /*3d00*/  IMAD.MOV.U32 R44, RZ, RZ, R35 ;  /* 0x000000ffff2c7224 */ /* 0x000fe400078e0023 */
[----:B------:R-:W-:Y:S01]  /*3d10*/  IMAD.MOV.U32 R34, RZ, RZ, R28 ;  /* 0x000000ffff227224 */ /* 0x000fe200078e001c */
[----:B------:R-:W-:Y:S01]  /*3d20*/  MOV R28, R33 ;  /* 0x00000021001c7202 */ /* 0x000fe20000000f00 */
[----:B------:R-:W-:Y:S02]  /*3d30*/  IMAD.MOV.U32 R35, RZ, RZ, R2 ;  /* 0x000000ffff237224 */ /* 0x000fe400078e0002 */
.L_x_43977:
[----:B------:R-:W-:Y:S05]  /*3d40*/  BSYNC B1 ;  /* 0x0000000000017941 */ /* 0x000fea0003800000 */
.L_x_43975:
[CC--:B------:R-:W-:Y:S01]  /*3d50*/  FSETP.GEU.FTZ.AND P0, PT, R5.reuse, R64.reuse, PT ;  /* 0x000000400500720b */ /* 0x0c0fe20003f1e000 */
[----:B------:R-:W-:Y:S01]  /*3d60*/  BSSY B1, `(.L_x_43978) ;  /* 0x0000013000017945 */ /* 0x000fe20003800000 */
[----:B------:R-:W-:Y:S02]  /*3d70*/  FSETP.NEU.FTZ.AND P1, PT, R5, R64, PT ;  /* 0x000000400500720b */ /* 0x000fe40003f3d000 */
[C---:B------:R-:W-:Y:S02]  /*3d80*/  ISETP.EQ.OR P0, PT, R32.reuse, -0x1, !P0 ;  /* 0xffffffff2000780c */ /* 0x040fe40004702670 */
[----:B------:R-:W-:-:S04]  /*3d90*/  ISETP.LE.OR P1, PT, R32, R65, P1 ;  /* 0x000000412000720c */ /* 0x000fc80000f23670 */
[----:B------:R-:W-:-:S13]  /*3da0*/  PLOP3.LUT P1, PT, P0, P1, PT, 0x8, 0x0 ;  /* 0x000000000000781c */ /* 0x000fda0000722170 */
[----:B------:R-:W-:Y:S02]  /*3db0*/  @!P1 IMAD.MOV.U32 R5, RZ, RZ, R64 ;  /* 0x000000ffff059224 */ /* 0x000fe400078e0040 */
        /* <DEDUP_REMOVED lines=9> */
.L_x_43979:
[----:B------:R-:W-:Y:S02]  /*3e50*/  IMAD.MOV.U32 R33, RZ, RZ, R32 ;  /* 0x000000ffff217224 */ /* 0x000fe400078e0020 */
[----:B------:R-:W-:Y:S01]  /*3e60*/  IMAD.MOV.U32 R2, RZ, RZ, R5 ;  /* 0x000000ffff027224 */ /* 0x000fe200078e0005 */
[----:B------:R-:W-:Y:S01]  /*3e70*/  MOV R5, R0 ;  /* 0x0000000000057202 */ /* 0x000fe20000000f00 */
[----:B------:R-:W-:Y:S02]  /*3e80*/  IMAD.MOV.U32 R32, RZ, RZ, R3 ;  /* 0x000000ffff207224 */ /* 0x000fe400078e0003 */
.L_x_43980:
[----:B------:R-:W-:Y:S05]  /*3e90*/  BSYNC B1 ;  /* 0x0000000000017941 */ /* 0x000fea0003800000 */
.L_x_43978:
        /* <DEDUP_REMOVED lines=9> */
.L_x_43982:
[----:B------:R-:W-:Y:S02]  /*3f30*/  IMAD.MOV.U32 R50, RZ, RZ, R33 ;  /* 0x000000ffff327224 */ /* 0x000fe400078e0021 */
[----:B------:R-:W-:Y:S01]  /*3f40*/  IMAD.MOV.U32 R0, RZ, RZ, R2 ;  /* 0x000000ffff007224 */ /* 0x000fe200078e0002 */
[----:B------:R-:W-:Y:S01]  /*3f50*/  MOV R2, R66 ;  /* 0x0000004200027202 */ /* 0x000fe20000000f00 */
[----:B------:R-:W-:Y:S02]  /*3f60*/  IMAD.MOV.U32 R33, RZ, RZ, R68 ;  /* 0x000000ffff217224 */ /* 0x000fe400078e0044 */
.L_x_43983:
[----:B------:R-:W-:Y:S05]  /*3f70*/  BSYNC B1 ;  /* 0x0000000000017941 */ /* 0x000fea0003800000 */
.L_x_43981:
        /* <DEDUP_REMOVED lines=9> */
.L_x_43985:
[----:B------:R-:W-:Y:S02]  /*4010*/  IMAD.MOV.U32 R51, RZ, RZ, R50 ;  /* 0x000000ffff337224 */ /* 0x000fe400078e0032 */
[----:B------:R-:W-:Y:S02]  /*4020*/  IMAD.MOV.U32 R3, RZ, RZ, R0 ;  /* 0x000000ffff037224 */ /* 0x000fe400078e0000 */
[----:B------:R-:W-:Y:S02]  /*4030*/  IMAD.MOV.U32 R50, RZ, RZ, R39 ;  /* 0x000000ffff327224 */ /* 0x000fe400078e0027 */
[----:B------:R-:W-:Y:S02]  /*4040*/  IMAD.MOV.U32 R0, RZ, RZ, R23 ;  /* 0x000000ffff007224 */ /* 0x000fe400078e0017 */
.L_x_43986:
[----:B------:R-:W-:Y:S05]  /*4050*/  BSYNC B1 ;  /* 0x0000000000017941 */ /* 0x000fea0003800000 */
.L_x_43984:
        /* <DEDUP_REMOVED lines=9> */
.L_x_43988:
[----:B------:R-:W-:Y:S02]  /*40f0*/  IMAD.MOV.U32 R66, RZ, RZ, R51 ;  /* 0x000000ffff427224 */ /* 0x000fe400078e0033 */
[----:B------:R-:W-:Y:S02]  /*4100*/  IMAD.MOV.U32 R64, RZ, RZ, R3 ;  /* 0x000000ffff407224 */ /* 0x000fe400078e0003 */
[----:B------:R-:W-:Y:S02]  /*4110*/  IMAD.MOV.U32 R51, RZ, RZ, R38 ;  /* 0x000000ffff337224 */ /* 0x000fe400078e0026 */
[----:B------:R-:W-:Y:S02]  /*4120*/  IMAD.MOV.U32 R3, RZ, RZ, R22 ;  /* 0x000000ffff037224 */ /* 0x000fe400078e0016 */
.L_x_43989:
[----:B------:R-:W-:Y:S05]  /*4130*/  BSYNC B1 ;  /* 0x0000000000017941 */ /* 0x000fea0003800000 */
.L_x_43987:
        /* <DEDUP_REMOVED lines=9> */
.L_x_43991:
[----:B------:R-:W-:Y:S02]  /*41d0*/  IMAD.MOV.U32 R39, RZ, RZ, R66 ;  /* 0x000000ffff277224 */ /* 0x000fe400078e0042 */
[----:B------:R-:W-:Y:S02]  /*41e0*/  IMAD.MOV.U32 R23, RZ, RZ, R64 ;  /* 0x000000ffff177224 */ /* 0x000fe400078e0040 */
[----:B------:R-:W-:Y:S02]  /*41f0*/  IMAD.MOV.U32 R66, RZ, RZ, R37 ;  /* 0x000000ffff427224 */ /* 0x000fe400078e0025 */
[----:B------:R-:W-:Y:S02]  /*4200*/  IMAD.MOV.U32 R64, RZ, RZ, R21 ;  /* 0x000000ffff407224 */ /* 0x000fe400078e0015 */
.L_x_43992:
[----:B------:R-:W-:Y:S05]  /*4210*/  BSYNC B1 ;  /* 0x0000000000017941 */ /* 0x000fea0003800000 */
.L_x_43990:
        /* <DEDUP_REMOVED lines=9> */
.L_x_43994:
[----:B------:R-:W-:Y:S01]  /*42b0*/  MOV R38, R39 ;  /* 0x0000002700267202 */ /* 0x000fe20000000f00 */
[----:B------:R-:W-:Y:S02]  /*42c0*/  IMAD.MOV.U32 R22, RZ, RZ, R23 ;  /* 0x000000ffff167224 */ /* 0x000fe400078e0017 */
[----:B------:R-:W-:Y:S02]  /*42d0*/  IMAD.MOV.U32 R39, RZ, RZ, R36 ;  /* 0x000000ffff277224 */ /* 0x000fe400078e0024 */
[----:B------:R-:W-:Y:S02]  /*42e0*/  IMAD.MOV.U32 R23, RZ, RZ, R20 ;  /* 0x000000ffff177224 */ /* 0x000fe400078e0014 */
.L_x_43995:
[----:B------:R-:W-:Y:S05]  /*42f0*/  BSYNC B1 ;  /* 0x0000000000017941 */ /* 0x000fea0003800000 */
.L_x_43993:
        /* <DEDUP_REMOVED lines=9> */
.L_x_43997:
[----:B------:R-:W-:Y:S01]  /*4390*/  IMAD.MOV.U32 R37, RZ, RZ, R38 ;  /* 0x000000ffff257224 */ /* 0x000fe200078e0026 */
[----:B------:R-:W-:Y:S01]  /*43a0*/  MOV R21, R22 ;  /* 0x0000001600157202 */ /* 0x000fe20000000f00 */
[----:B------:R-:W-:Y:S02]  /*43b0*/  IMAD.MOV.U32 R38, RZ, RZ, R43 ;  /* 0x000000ffff267224 */ /* 0x000fe400078e002b */
[----:B------:R-:W-:Y:S02]  /*43c0*/  IMAD.MOV.U32 R22, RZ, RZ, R27 ;  /* 0x000000ffff167224 */ /* 0x000fe400078e001b */
.L_x_43998:
[----:B------:R-:W-:Y:S05]  /*43d0*/  BSYNC B1 ;  /* 0x0000000000017941 */ /* 0x000fea0003800000 */
.L_x_43996:
        /* <DEDUP_REMOVED lines=9> */
.L_x_44000:
[----:B------:R-:W-:Y:S01]  /*4470*/  IMAD.MOV.U32 R36, RZ, RZ, R37 ;  /* 0x000000ffff247224 */ /* 0x000fe200078e0025 */
[----:B------:R-:W-:Y:S01]  /*4480*/  MOV R37, R42 ;  /* 0x0000002a00257202 */ /* 0x000fe20000000f00 */
[----:B------:R-:W-:Y:S02]  /*4490*/  IMAD.MOV.U32 R20, RZ, RZ, R21 ;  /* 0x000000ffff147224 */ /* 0x000fe400078e0015 */
[----:B------:R-:W-:Y:S02]  /*44a0*/  IMAD.MOV.U32 R21, RZ, RZ, R26 ;  /* 0x000000ffff157224 */ /* 0x000fe400078e001a */
.L_x_44001:
[----:B------:R-:W-:Y:S05]  /*44b0*/  BSYNC B1 ;  /* 0x0000000000017941 */ /* 0x000fea0003800000 */
.L_x_43999:
        /* <DEDUP_REMOVED lines=9> */
.L_x_44003:
[----:B------:R-:W-:Y:S02]  /*4550*/  IMAD.MOV.U32 R43, RZ, RZ, R36 ;  /* 0x000000ffff2b7224 */ /* 0x000fe400078e0024 */
[----:B------:R-:W-:Y:S01]  /*4560*/  IMAD.MOV.U32 R27, RZ, RZ, R20 ;  /* 0x000000ffff1b7224 */ /* 0x000fe200078e0014 */
[----:B------:R-:W-:Y:S01]  /*4570*/  MOV R20, R25 ;  /* 0x0000001900147202 */ /* 0x000fe20000000f00 */
[----:B------:R-:W-:Y:S02]  /*4580*/  IMAD.MOV.U32 R36, RZ, RZ, R41 ;  /* 0x000000ffff247224 */ /* 0x000fe400078e0029 */
.L_x_44004:
[----:B------:R-:W-:Y:S05]  /*4590*/  BSYNC B1 ;  /* 0x0000000000017941 */ /* 0x000fea0003800000 */
.L_x_44002:
        /* <DEDUP_REMOVED lines=9> */
.L_x_44006:
[----:B------:R-:W-:Y:S02]  /*4630*/  IMAD.MOV.U32 R42, RZ, RZ, R43 ;  /* 0x000000ffff2a7224 */ /* 0x000fe400078e002b */
[----:B------:R-:W-:Y:S02]  /*4640*/  IMAD.MOV.U32 R26, RZ, RZ, R27 ;  /* 0x000000ffff1a7224 */ /* 0x000fe400078e001b */
[----:B------:R-:W-:Y:S02]  /*4650*/  IMAD.MOV.U32 R43, RZ, RZ, R40 ;  /* 0x000000ffff2b7224 */ /* 0x000fe400078e0028 */
[----:B------:R-:W-:Y:S02]  /*4660*/  IMAD.MOV.U32 R27, RZ, RZ, R24 ;  /* 0x000000ffff1b7224 */ /* 0x000fe400078e0018 */
.L_x_44007:
[----:B------:R-:W-:Y:S05]  /*4670*/  BSYNC B1 ;  /* 0x0000000000017941 */ /* 0x000fea0003800000 */
.L_x_44005:
        /* <DEDUP_REMOVED lines=9> */
.L_x_44009:
[----:B------:R-:W-:Y:S02]  /*4710*/  IMAD.MOV.U32 R41, RZ, RZ, R42 ;  /* 0x000000ffff297224 */ /* 0x000fe400078e002a */
[----:B------:R-:W-:Y:S02]  /*4720*/  IMAD.MOV.U32 R25, RZ, RZ, R26 ;  /* 0x000000ffff197224 */ /* 0x000fe400078e001a */
[----:B------:R-:W-:Y:S02]  /*4730*/  IMAD.MOV.U32 R42, RZ, RZ, R47 ;  /* 0x000000ffff2a7224 */ /* 0x000fe400078e002f */
[----:B------:R-:W-:Y:S02]  /*4740*/  IMAD.MOV.U32 R26, RZ, RZ, R31 ;  /* 0x000000ffff1a7224 */ /* 0x000fe400078e001f */
.L_x_44010:
[----:B------:R-:W-:Y:S05]  /*4750*/  BSYNC B1 ;  /* 0x0000000000017941 */ /* 0x000fea0003800000 */
.L_x_44008:
        /* <DEDUP_REMOVED lines=9> */
.L_x_44012:
[----:B------:R-:W-:Y:S02]  /*47f0*/  IMAD.MOV.U32 R40, RZ, RZ, R41 ;  /* 0x000000ffff287224 */ /* 0x000fe400078e0029 */
[----:B------:R-:W-:Y:S02]  /*4800*/  IMAD.MOV.U32 R24, RZ, RZ, R25 ;  /* 0x000000ffff187224 */ /* 0x000fe400078e0019 */
[----:B------:R-:W-:Y:S02]  /*4810*/  IMAD.MOV.U32 R41, RZ, RZ, R46 ;  /* 0x000000ffff297224 */ /* 0x000fe400078e002e */
[----:B------:R-:W-:Y:S02]  /*4820*/  IMAD.MOV.U32 R25, RZ, RZ, R30 ;  /* 0x000000ffff197224 */ /* 0x000fe400078e001e */
.L_x_44013:
[----:B------:R-:W-:Y:S05]  /*4830*/  BSYNC B1 ;  /* 0x0000000000017941 */ /* 0x000fea0003800000 */
.L_x_44011:
        /* <DEDUP_REMOVED lines=9> */
.L_x_44015:
[----:B------:R-:W-:Y:S01]  /*48d0*/  MOV R30, R40 ;  /* 0x00000028001e7202 */ /* 0x000fe20000000f00 */
[----:B------:R-:W-:Y:S02]  /*48e0*/  IMAD.MOV.U32 R31, RZ, RZ, R24 ;  /* 0x000000ffff1f7224 */ /* 0x000fe400078e0018 */
[----:B------:R-:W-:Y:S02]  /*48f0*/  IMAD.MOV.U32 R40, RZ, RZ, R45 ;  /* 0x000000ffff287224 */ /* 0x000fe400078e002d */
[----:B------:R-:W-:Y:S02]  /*4900*/  IMAD.MOV.U32 R24, RZ, RZ, R29 ;  /* 0x000000ffff187224 */ /* 0x000fe400078e001d */
.L_x_44016:
[----:B------:R-:W-:Y:S05]  /*4910*/  BSYNC B1 ;  /* 0x0000000000017941 */ /* 0x000fea0003800000 */
.L_x_44014:
        /* <DEDUP_REMOVED lines=9> */
.L_x_44018:
[----:B------:R-:W-:Y:S01]  /*49b0*/  IMAD.MOV.U32 R45, RZ, RZ, R30 ;  /* 0x000000ffff2d7224 */ /* 0x000fe200078e001e */
[----:B------:R-:W-:Y:S01]  /*49c0*/  MOV R29, R31 ;  /* 0x0000001f001d7202 */ /* 0x000fe20000000f00 */
[----:B------:R-:W-:Y:S02]  /*49d0*/  IMAD.MOV.U32 R30, RZ, RZ, R35 ;  /* 0x000000ffff1e7224 */ /* 0x000fe400078e0023 */
[----:B------:R-:W-:Y:S02]  /*49e0*/  IMAD.MOV.U32 R31, RZ, RZ, R28 ;  /* 0x000000ffff1f7224 */ /* 0x000fe400078e001c */
.L_x_44019:
[----:B------:R-:W-:Y:S05]  /*49f0*/  BSYNC B1 ;  /* 0x0000000000017941 */ /* 0x000fea0003800000 */
.L_x_44017:
        /* <DEDUP_REMOVED lines=9> */
.L_x_44021:
[----:B------:R-:W-:Y:S01]  /*4a90*/  IMAD.MOV.U32 R35, RZ, RZ, R45 ;  /* 0x000000ffff237224 */ /* 0x000fe200078e002d */
[----:B------:R-:W-:Y:S01]  /*4aa0*/  MOV R45, R44 ;  /* 0x0000002c002d7202 */ /* 0x000fe20000000f00 */
[----:B------:R-:W-:Y:S02]  /*4ab0*/  IMAD.MOV.U32 R28, RZ, RZ, R29 ;  /* 0x000000ffff1c7224 */ /* 0x000fe400078e001d */
[----:B------:R-:W-:Y:S02]  /*4ac0*/  IMAD.MOV.U32 R29, RZ, RZ, R34 ;  /* 0x000000ffff1d7224 */ /* 0x000fe400078e0022 */
.L_x_44022:
[----:B------:R-:W-:Y:S05]  /*4ad0*/  BSYNC B1 ;  /* 0x0000000000017941 */ /* 0x000fea0003800000 */
.L_x_44020:
        /* <DEDUP_REMOVED lines=16> */
.L_x_44024:
[----:B------:R-:W-:Y:S01]  /*4be0*/  IMAD.MOV.U32 R47, RZ, RZ, R32 ;  /* 0x000000ffff2f7224 */ /* 0x000fe200078e0020 */
[----:B------:R-:W-:Y:S01]  /*4bf0*/  MOV R34, R5 ;  /* 0x0000000500227202 */ /* 0x000fe20000000f00 */
[----:B------:R-:W-:Y:S02]  /*4c00*/  IMAD.MOV.U32 R5, RZ, RZ, R2 ;  /* 0x000000ffff057224 */ /* 0x000fe400078e0002 */
[----:B------:R-:W-:Y:S02]  /*4c10*/  IMAD.MOV.U32 R32, RZ, RZ, R33 ;  /* 0x000000ffff207224 */ /* 0x000fe400078e0021 */
.L_x_44025:
[----:B------:R-:W-:Y:S05]  /*4c20*/  BSYNC B1 ;  /* 0x0000000000017941 */ /* 0x000fea0003800000 */
.L_x_44023:
        /* <DEDUP_REMOVED lines=9> */
.L_x_44027:
[----:B------:R-:W-:Y:S01]  /*4cc0*/  IMAD.MOV.U32 R44, RZ, RZ, R47 ;  /* 0x000000ffff2c7224 */ /* 0x000fe200078e002f */
[----:B------:R-:W-:Y:S01]  /*4cd0*/  MOV R47, R50 ;  /* 0x00000032002f7202 */ /* 0x000fe20000000f00 */
[----:B------:R-:W-:Y:S02]  /*4ce0*/  IMAD.MOV.U32 R2, RZ, RZ, R34 ;  /* 0x000000ffff027224 */ /* 0x000fe400078e0022 */
[----:B------:R-:W-:Y:S02]  /*4cf0*/  IMAD.MOV.U32 R34, RZ, RZ, R0 ;  /* 0x000000ffff227224 */ /* 0x000fe400078e0000 */
.L_x_44028:
[----:B------:R-:W-:Y:S05]  /*4d00*/  BSYNC B1 ;  /* 0x0000000000017941 */ /* 0x000fea0003800000 */
.L_x_44026:
        /* <DEDUP_REMOVED lines=9> */
.L_x_44030:
[----:B------:R-:W-:Y:S02]  /*4da0*/  IMAD.MOV.U32 R63, RZ, RZ, R44 ;  /* 0x000000ffff3f7224 */ /* 0x000fe400078e002c */
[----:B------:R-:W-:Y:S01]  /*4db0*/  IMAD.MOV.U32 R33, RZ, RZ, R2 ;  /* 0x000000ffff217224 */ /* 0x000fe200078e0002 */
[----:B------:R-:W-:Y:S01]  /*4dc0*/  MOV R2, R3 ;  /* 0x0000000300027202 */ /* 0x000fe20000000f00 */
[----:B------:R-:W-:Y:S02]  /*4dd0*/  IMAD.MOV.U32 R44, RZ, RZ, R51 ;  /* 0x000000ffff2c7224 */ /* 0x000fe400078e0033 */
.L_x_44031:
[----:B------:R-:W-:Y:S05]  /*4de0*/  BSYNC B1 ;  /* 0x0000000000017941 */ /* 0x000fea0003800000 */
.L_x_44029:
        /* <DEDUP_REMOVED lines=9> */
.L_x_44033:
[----:B------:R-:W-:Y:S02]  /*4e80*/  IMAD.MOV.U32 R46, RZ, RZ, R63 ;  /* 0x000000ffff2e7224 */ /* 0x000fe400078e003f */
[----:B------:R-:W-:Y:S02]  /*4e90*/  IMAD.MOV.U32 R0, RZ, RZ, R33 ;  /* 0x000000ffff007224 */ /* 0x000fe400078e0021 */
[----:B------:R-:W-:Y:S02]  /*4ea0*/  IMAD.MOV.U32 R63, RZ, RZ, R66 ;  /* 0x000000ffff3f7224 */ /* 0x000fe400078e0042 */
[----:B------:R-:W-:Y:S02]  /*4eb0*/  IMAD.MOV.U32 R33, RZ, RZ, R64 ;  /* 0x000000ffff217224 */ /* 0x000fe400078e0040 */
.L_x_44034:
[----:B------:R-:W-:Y:S05]  /*4ec0*/  BSYNC B1 ;  /* 0x0000000000017941 */ /* 0x000fea0003800000 */
.L_x_44032:
        /* <DEDUP_REMOVED lines=9> */
.L_x_44036:
[----:B------:R-:W-:Y:S02]  /*4f60*/  IMAD.MOV.U32 R51, RZ, RZ, R46 ;  /* 0x000000ffff337224 */ /* 0x000fe400078e002e */
[----:B------:R-:W-:Y:S02]  /*4f70*/  IMAD.MOV.U32 R3, RZ, RZ, R0 ;  /* 0x000000ffff037224 */ /* 0x000fe400078e0000 */
[----:B------:R-:W-:Y:S02]  /*4f80*/  IMAD.MOV.U32 R46, RZ, RZ, R39 ;  /* 0x000000ffff2e7224 */ /* 0x000fe400078e0027 */
[----:B------:R-:W-:Y:S02]  /*4f90*/  IMAD.MOV.U32 R0, RZ, RZ, R23 ;  /* 0x000000ffff007224 */ /* 0x000fe400078e0017 */
.L_x_44037:
[----:B------:R-:W-:Y:S05]  /*4fa0*/  BSYNC B1 ;  /* 0x0000000000017941 */ /* 0x000fea0003800000 */
.L_x_44035:
        /* <DEDUP_REMOVED lines=9> */
.L_x_44039:
[----:B------:R-:W-:Y:S02]  /*5040*/  IMAD.MOV.U32 R62, RZ, RZ, R51 ;  /* 0x000000ffff3e7224 */ /* 0x000fe400078e0033 */
[----:B------:R-:W-:Y:S02]  /*5050*/  IMAD.MOV.U32 R50, RZ, RZ, R3 ;  /* 0x000000ffff327224 */ /* 0x000fe400078e0003 */
[----:B------:R-:W-:Y:S02]  /*5060*/  IMAD.MOV.U32 R51, RZ, RZ, R38 ;  /* 0x000000ffff337224 */ /* 0x000fe400078e0026 */
[----:B------:R-:W-:Y:S02]  /*5070*/  IMAD.MOV.U32 R3, RZ, RZ, R22 ;  /* 0x000000ffff037224 */ /* 0x000fe400078e0016 */
.L_x_44040:
[----:B------:R-:W-:Y:S05]  /*5080*/  BSYNC B1 ;  /* 0x0000000000017941 */ /* 0x000fea0003800000 */
.L_x_44038:
        /* <DEDUP_REMOVED lines=9> */
.L_x_44042:
[----:B------:R-:W-:Y:S01]  /*5120*/  MOV R39, R62 ;  /* 0x0000003e00277202 */ /* 0x000fe20000000f00 */
[----:B------:R-:W-:Y:S02]  /*5130*/  IMAD.MOV.U32 R23, RZ, RZ, R50 ;  /* 0x000000ffff177224 */ /* 0x000fe400078e0032 */
[----:B------:R-:W-:Y:S02]  /*5140*/  IMAD.MOV.U32 R62, RZ, RZ, R37 ;  /* 0x000000ffff3e7224 */ /* 0x000fe400078e0025 */
[----:B------:R-:W-:Y:S02]  /*5150*/  IMAD.MOV.U32 R50, RZ, RZ, R21 ;  /* 0x000000ffff327224 */ /* 0x000fe400078e0015 */
.L_x_44043:
[----:B------:R-:W-:Y:S05]  /*5160*/  BSYNC B1 ;  /* 0x0000000000017941 */ /* 0x000fea0003800000 */
.L_x_44041:
        /* <DEDUP_REMOVED lines=9> */
.L_x_44045:
[----:B------:R-:W-:Y:S01]  /*5200*/  IMAD.MOV.U32 R38, RZ, RZ, R39 ;  /* 0x000000ffff267224 */ /* 0x000fe200078e0027 */
[----:B------:R-:W-:Y:S01]  /*5210*/  MOV R22, R23 ;  /* 0x0000001700167202 */ /* 0x000fe20000000f00 */
[----:B------:R-:W-:Y:S02]  /*5220*/  IMAD.MOV.U32 R39, RZ, RZ, R36 ;  /* 0x000000ffff277224 */ /* 0x000fe400078e0024 */
[----:B------:R-:W-:Y:S02]  /*5230*/  IMAD.MOV.U32 R23, RZ, RZ, R20 ;  /* 0x000000ffff177224 */ /* 0x000fe400078e0014 */
.L_x_44046:
[----:B------:R-:W-:Y:S05]  /*5240*/  BSYNC B1 ;  /* 0x0000000000017941 */ /* 0x000fea0003800000 */
.L_x_44044:
        /* <DEDUP_REMOVED lines=9> */
.L_x_44048:
[----:B------:R-:W-:Y:S01]  /*52e0*/  IMAD.MOV.U32 R37, RZ, RZ, R38 ;  /* 0x000000ffff257224 */ /* 0x000fe200078e0026 */
[----:B------:R-:W-:Y:S01]  /*52f0*/  MOV R38, R43 ;  /* 0x0000002b00267202 */ /* 0x000fe20000000f00 */
[----:B------:R-:W-:Y:S02]  /*5300*/  IMAD.MOV.U32 R21, RZ, RZ, R22 ;  /* 0x000000ffff157224 */ /* 0x000fe400078e0016 */
[----:B------:R-:W-:Y:S02]  /*5310*/  IMAD.MOV.U32 R22, RZ, RZ, R27 ;  /* 0x000000ffff167224 */ /* 0x000fe400078e001b */
.L_x_44049:
[----:B------:R-:W-:Y:S05]  /*5320*/  BSYNC B1 ;  /* 0x0000000000017941 */ /* 0x000fea0003800000 */
.L_x_44047:
        /* <DEDUP_REMOVED lines=9> */
.L_x_44051:
[----:B------:R-:W-:Y:S02]  /*53c0*/  IMAD.MOV.U32 R36, RZ, RZ, R37 ;  /* 0x000000ffff247224 */ /* 0x000fe400078e0025 */
[----:B------:R-:W-:Y:S01]  /*53d0*/  IMAD.MOV.U32 R20, RZ, RZ, R21 ;  /* 0x000000ffff147224 */ /* 0x000fe200078e0015 */
[----:B------:R-:W-:Y:S01]  /*53e0*/  MOV R21, R26 ;  /* 0x0000001a00157202 */ /* 0x000fe20000000f00 */
[----:B------:R-:W-:Y:S02]  /*53f0*/  IMAD.MOV.U32 R37, RZ, RZ, R42 ;  /* 0x000000ffff257224 */ /* 0x000fe400078e002a */
.L_x_44052:
[----:B------:R-:W-:Y:S05]  /*5400*/  BSYNC B1 ;  /* 0x0000000000017941 */ /* 0x000fea0003800000 */
.L_x_44050:
        /* <DEDUP_REMOVED lines=9> */
.L_x_44054:
[----:B------:R-:W-:Y:S02]  /*54a0*/  IMAD.MOV.U32 R43, RZ, RZ, R36 ;  /* 0x000000ffff2b7224 */ /* 0x000fe400078e0024 */
[----:B------:R-:W-:Y:S02]  /*54b0*/  IMAD.MOV.U32 R27, RZ, RZ, R20 ;  /* 0x000000ffff1b7224 */ /* 0x000fe400078e0014 */
[----:B------:R-:W-:Y:S02]  /*54c0*/  IMAD.MOV.U32 R36, RZ, RZ, R41 ;  /* 0x000000ffff247224 */ /* 0x000fe400078e0029 */
[----:B------:R-:W-:Y:S02]  /*54d0*/  IMAD.MOV.U32 R20, RZ, RZ, R25 ;  /* 0x000000ffff147224 */ /* 0x000fe400078e0019 */
.L_x_44055:
[----:B------:R-:W-:Y:S05]  /*54e0*/  BSYNC B1 ;  /* 0x0000000000017941 */ /* 0x000fea0003800000 */
.L_x_44053:
        /* <DEDUP_REMOVED lines=9> */
.L_x_44057:
[----:B------:R-:W-:Y:S02]  /*5580*/  IMAD.MOV.U32 R25, RZ, RZ, R43 ;  /* 0x000000ffff197224 */ /* 0x000fe400078e002b */
[----:B------:R-:W-:Y:S02]  /*5590*/  IMAD.MOV.U32 R26, RZ, RZ, R27 ;  /* 0x000000ffff1a7224 */ /* 0x000fe400078e001b */
[----:B------:R-:W-:Y:S02]  /*55a0*/  IMAD.MOV.U32 R43, RZ, RZ, R40 ;  /* 0x000000ffff2b7224 */ /* 0x000fe400078e0028 */
[----:B------:R-:W-:Y:S02]  /*55b0*/  IMAD.MOV.U32 R27, RZ, RZ, R24 ;  /* 0x000000ffff1b7224 */ /* 0x000fe400078e0018 */
.L_x_44058:
[----:B------:R-:W-:Y:S05]  /*55c0*/  BSYNC B1 ;  /* 0x0000000000017941 */ /* 0x000fea0003800000 */
.L_x_44056:
        /* <DEDUP_REMOVED lines=9> */
.L_x_44060:
[----:B------:R-:W-:Y:S02]  /*5660*/  IMAD.MOV.U32 R40, RZ, RZ, R25 ;  /* 0x000000ffff287224 */ /* 0x000fe400078e0019 */
[----:B------:R-:W-:Y:S02]  /*5670*/  IMAD.MOV.U32 R24, RZ, RZ, R26 ;  /* 0x000000ffff187224 */ /* 0x000fe400078e001a */
[----:B------:R-:W-:Y:S02]  /*5680*/  IMAD.MOV.U32 R25, RZ, RZ, R30 ;  /* 0x000000ffff197224 */ /* 0x000fe400078e001e */
[----:B------:R-:W-:Y:S02]  /*5690*/  IMAD.MOV.U32 R26, RZ, RZ, R31 ;  /* 0x000000ffff1a7224 */ /* 0x000fe400078e001f */
.L_x_44061:
[----:B------:R-:W-:Y:S05]  /*56a0*/  BSYNC B1 ;  /* 0x0000000000017941 */ /* 0x000fea0003800000 */
.L_x_44059:
        /* <DEDUP_REMOVED lines=9> */
.L_x_44063:
[----:B------:R-:W-:Y:S01]  /*5740*/  MOV R30, R40 ;  /* 0x00000028001e7202 */ /* 0x000fe20000000f00 */
[----:B------:R-:W-:Y:S02]  /*5750*/  IMAD.MOV.U32 R31, RZ, RZ, R24 ;  /* 0x000000ffff1f7224 */ /* 0x000fe400078e0018 */
[----:B------:R-:W-:Y:S02]  /*5760*/  IMAD.MOV.U32 R40, RZ, RZ, R45 ;  /* 0x000000ffff287224 */ /* 0x000fe400078e002d */
[----:B------:R-:W-:Y:S02]  /*5770*/  IMAD.MOV.U32 R24, RZ, RZ, R29 ;  /* 0x000000ffff187224 */ /* 0x000fe400078e001d */
.L_x_44064:
[----:B------:R-:W-:Y:S05]  /*5780*/  BSYNC B1 ;  /* 0x0000000000017941 */ /* 0x000fea0003800000 */
.L_x_44062:
        /* <DEDUP_REMOVED lines=9> */
.L_x_44066:
[----:B------:R-:W-:Y:S01]  /*5820*/  IMAD.MOV.U32 R41, RZ, RZ, R30 ;  /* 0x000000ffff297224 */ /* 0x000fe200078e001e */
[----:B------:R-:W-:Y:S01]  /*5830*/  MOV R29, R31 ;  /* 0x0000001f001d7202 */ /* 0x000fe20000000f00 */
[----:B------:R-:W-:Y:S02]  /*5840*/  IMAD.MOV.U32 R30, RZ, RZ, R35 ;  /* 0x000000ffff1e7224 */ /* 0x000fe400078e0023 */
[----:B------:R-:W-:Y:S02]  /*5850*/  IMAD.MOV.U32 R31, RZ, RZ, R28 ;  /* 0x000000ffff1f7224 */ /* 0x000fe400078e001c */
.L_x_44067:
[----:B------:R-:W-:Y:S05]  /*5860*/  BSYNC B1 ;  /* 0x0000000000017941 */ /* 0x000fea0003800000 */
.L_x_44065:
        /* <DEDUP_REMOVED lines=16> */
.L_x_44069:
[----:B------:R-:W-:Y:S01]  /*5970*/  MOV R35, R32 ;  /* 0x0000002000237202 */ /* 0x000fe20000000f00 */
[----:B------:R-:W-:Y:S02]  /*5980*/  IMAD.MOV.U32 R28, RZ, RZ, R5 ;  /* 0x000000ffff1c7224 */ /* 0x000fe400078e0005 */
[----:B------:R-:W-:Y:S02]  /*5990*/  IMAD.MOV.U32 R5, RZ, RZ, R34 ;  /* 0x000000ffff057224 */ /* 0x000fe400078e0022 */
[----:B------:R-:W-:Y:S02]  /*59a0*/  IMAD.MOV.U32 R32, RZ, RZ, R47 ;  /* 0x000000ffff207224 */ /* 0x000fe400078e002f */
.L_x_44070:
[----:B------:R-:W-:Y:S05]  /*59b0*/  BSYNC B1 ;  /* 0x0000000000017941 */ /* 0x000fea0003800000 */
.L_x_44068:
        /* <DEDUP_REMOVED lines=9> */
.L_x_44072:
[----:B------:R-:W-:Y:S01]  /*5a50*/  IMAD.MOV.U32 R42, RZ, RZ, R35 ;  /* 0x000000ffff2a7224 */ /* 0x000fe200078e0023 */
[----:B------:R-:W-:Y:S01]  /*5a60*/  MOV R34, R28 ;  /* 0x0000001c00227202 */ /* 0x000fe20000000f00 */
[----:B------:R-:W-:Y:S02]  /*5a70*/  IMAD.MOV.U32 R35, RZ, RZ, R44 ;  /* 0x000000ffff237224 */ /* 0x000fe400078e002c */
[----:B------:R-:W-:Y:S02]  /*5a80*/  IMAD.MOV.U32 R28, RZ, RZ, R2 ;  /* 0x000000ffff1c7224 */ /* 0x000fe400078e0002 */
.L_x_44073:
[----:B------:R-:W-:Y:S05]  /*5a90*/  BSYNC B1 ;  /* 0x0000000000017941 */ /* 0x000fea0003800000 */
.L_x_44071:
        /* <DEDUP_REMOVED lines=9> */
.L_x_44075:
[----:B------:R-:W-:Y:S01]  /*5b30*/  IMAD.MOV.U32 R47, RZ, RZ, R42 ;  /* 0x000000ffff2f7224 */ /* 0x000fe200078e002a */
[----:B------:R-:W-:Y:S01]  /*5b40*/  MOV R42, R63 ;  /* 0x0000003f002a7202 */ /* 0x000fe20000000f00 */
[----:B------:R-:W-:Y:S02]  /*5b50*/  IMAD.MOV.U32 R45, RZ, RZ, R34 ;  /* 0x000000ffff2d7224 */ /* 0x000fe400078e0022 */
[----:B------:R-:W-:Y:S02]  /*5b60*/  IMAD.MOV.U32 R34, RZ, RZ, R33 ;  /* 0x000000ffff227224 */ /* 0x000fe400078e0021 */
.L_x_44076:
[----:B------:R-:W-:Y:S05]  /*5b70*/  BSYNC B1 ;  /* 0x0000000000017941 */ /* 0x000fea0003800000 */
.L_x_44074:
        /* <DEDUP_REMOVED lines=9> */
.L_x_44078:
[----:B------:R-:W-:Y:S02]  /*5c10*/  IMAD.MOV.U32 R44, RZ, RZ, R47 ;  /* 0x000000ffff2c7224 */ /* 0x000fe400078e002f */
[----:B------:R-:W-:Y:S01]  /*5c20*/  IMAD.MOV.U32 R2, RZ, RZ, R45 ;  /* 0x000000ffff027224 */ /* 0x000fe200078e002d */
[----:B------:R-:W-:Y:S01]  /*5c30*/  MOV R45, R0 ;  /* 0x00000000002d7202 */ /* 0x000fe20000000f00 */
[----:B------:R-:W-:Y:S02]  /*5c40*/  IMAD.MOV.U32 R47, RZ, RZ, R46 ;  /* 0x000000ffff2f7224 */ /* 0x000fe400078e002e */
.L_x_44079:
[----:B------:R-:W-:Y:S05]  /*5c50*/  BSYNC B1 ;  /* 0x0000000000017941 */ /* 0x000fea0003800000 */
.L_x_44077:
        /* <DEDUP_REMOVED lines=9> */
.L_x_44081:
[----:B------:R-:W-:Y:S02]  /*5cf0*/  IMAD.MOV.U32 R61, RZ, RZ, R44 ;  /* 0x000000ffff3d7224 */ /* 0x000fe400078e002c */
[----:B------:R-:W-:Y:S02]  /*5d00*/  IMAD.MOV.U32 R33, RZ, RZ, R2 ;  /* 0x000000ffff217224 */ /* 0x000fe400078e0002 */
[----:B------:R-:W-:Y:S02]  /*5d10*/  IMAD.MOV.U32 R44, RZ, RZ, R51 ;  /* 0x000000ffff2c7224 */ /* 0x000fe400078e0033 */
[----:B------:R-:W-:Y:S02]  /*5d20*/  IMAD.MOV.U32 R2, RZ, RZ, R3 ;  /* 0x000000ffff027224 */ /* 0x000fe400078e0003 */
.L_x_44082:
[----:B------:R-:W-:Y:S05]  /*5d30*/  BSYNC B1 ;  /* 0x0000000000017941 */ /* 0x000fea0003800000 */
.L_x_44080:
        /* <DEDUP_REMOVED lines=9> */
.L_x_44084:
[----:B------:R-:W-:Y:S02]  /*5dd0*/  IMAD.MOV.U32 R46, RZ, RZ, R61 ;  /* 0x000000ffff2e7224 */ /* 0x000fe400078e003d */
[----:B------:R-:W-:Y:S02]  /*5de0*/  IMAD.MOV.U32 R0, RZ, RZ, R33 ;  /* 0x000000ffff007224 */ /* 0x000fe400078e0021 */
[----:B------:R-:W-:Y:S02]  /*5df0*/  IMAD.MOV.U32 R61, RZ, RZ, R62 ;  /* 0x000000ffff3d7224 */ /* 0x000fe400078e003e */
[----:B------:R-:W-:Y:S02]  /*5e00*/  IMAD.MOV.U32 R33, RZ, RZ, R50 ;  /* 0x000000ffff217224 */ /* 0x000fe400078e0032 */
.L_x_44085:
[----:B------:R-:W-:Y:S05]  /*5e10*/  BSYNC B1 ;  /* 0x0000000000017941 */ /* 0x000fea0003800000 */
.L_x_44083:
        /* <DEDUP_REMOVED lines=9> */
.L_x_44087:
[----:B------:R-:W-:Y:S02]  /*5eb0*/  IMAD.MOV.U32 R51, RZ, RZ, R46 ;  /* 0x000000ffff337224 */ /* 0x000fe400078e002e */
[----:B------:R-:W-:Y:S02]  /*5ec0*/  IMAD.MOV.U32 R3, RZ, RZ, R0 ;  /* 0x000000ffff037224 */ /* 0x000fe400078e0000 */
[----:B------:R-:W-:Y:S02]  /*5ed0*/  IMAD.MOV.U32 R46, RZ, RZ, R39 ;  /* 0x000000ffff2e7224 */ /* 0x000fe400078e0027 */
[----:B------:R-:W-:Y:S02]  /*5ee0*/  IMAD.MOV.U32 R0, RZ, RZ, R23 ;  /* 0x000000ffff007224 */ /* 0x000fe400078e0017 */
.L_x_44088:
[----:B------:R-:W-:Y:S05]  /*5ef0*/  BSYNC B1 ;  /* 0x0000000000017941 */ /* 0x000fea0003800000 */
.L_x_44086:
        /* <DEDUP_REMOVED lines=9> */
.L_x_44090:
[----:B------:R-:W-:Y:S01]  /*5f90*/  MOV R60, R51 ;  /* 0x00000033003c7202 */ /* 0x000fe20000000f00 */
[----:B------:R-:W-:Y:S02]  /*5fa0*/  IMAD.MOV.U32 R50, RZ, RZ, R3 ;  /* 0x000000ffff327224 */ /* 0x000fe400078e0003 */
[----:B------:R-:W-:Y:S02]  /*5fb0*/  IMAD.MOV.U32 R51, RZ, RZ, R38 ;  /* 0x000000ffff337224 */ /* 0x000fe400078e0026 */
[----:B------:R-:W-:Y:S02]  /*5fc0*/  IMAD.MOV.U32 R3, RZ, RZ, R22 ;  /* 0x000000ffff037224 */ /* 0x000fe400078e0016 */
.L_x_44091:
[----:B------:R-:W-:Y:S05]  /*5fd0*/  BSYNC B1 ;  /* 0x0000000000017941 */ /* 0x000fea0003800000 */
.L_x_44089:
        /* <DEDUP_REMOVED lines=9> */
.L_x_44093:
[----:B------:R-:W-:Y:S01]  /*6070*/  IMAD.MOV.U32 R39, RZ, RZ, R60 ;  /* 0x000000ffff277224 */ /* 0x000fe200078e003c */
[----:B------:R-:W-:Y:S01]  /*6080*/  MOV R23, R50 ;  /* 0x0000003200177202 */ /* 0x000fe20000000f00 */
[----:B------:R-:W-:Y:S02]  /*6090*/  IMAD.MOV.U32 R60, RZ, RZ, R37 ;  /* 0x000000ffff3c7224 */ /* 0x000fe400078e0025 */
[----:B------:R-:W-:Y:S02]  /*60a0*/  IMAD.MOV.U32 R50, RZ, RZ, R21 ;  /* 0x000000ffff327224 */ /* 0x000fe400078e0015 */
.L_x_44094:
[----:B------:R-:W-:Y:S05]  /*60b0*/  BSYNC B1 ;  /* 0x0000000000017941 */ /* 0x000fea0003800000 */
.L_x_44092:
        /* <DEDUP_REMOVED lines=9> */
.L_x_44096:
[----:B------:R-:W-:Y:S01]  /*6150*/  IMAD.MOV.U32 R38, RZ, RZ, R39 ;  /* 0x000000ffff267224 */ /* 0x000fe200078e0027 */
[----:B------:R-:W-:Y:S01]  /*6160*/  MOV R39, R36 ;  /* 0x0000002400277202 */ /* 0x000fe20000000f00 */
[----:B------:R-:W-:Y:S02]  /*6170*/  IMAD.MOV.U32 R22, RZ, RZ, R23 ;  /* 0x000000ffff167224 */ /* 0x000fe400078e0017 */
[----:B------:R-:W-:Y:S02]  /*6180*/  IMAD.MOV.U32 R23, RZ, RZ, R20 ;  /* 0x000000ffff177224 */ /* 0x000fe400078e0014 */
.L_x_44097:
[----:B------:R-:W-:Y:S05]  /*6190*/  BSYNC B1 ;  /* 0x0000000000017941 */ /* 0x000fea0003800000 */
.L_x_44095:
        /* <DEDUP_REMOVED lines=9> */
.L_x_44099:
[----:B------:R-:W-:Y:S02]  /*6230*/  IMAD.MOV.U32 R20, RZ, RZ, R38 ;  /* 0x000000ffff147224 */ /* 0x000fe400078e0026 */
[----:B------:R-:W-:Y:S01]  /*6240*/  IMAD.MOV.U32 R21, RZ, RZ, R22 ;  /* 0x000000ffff157224 */ /* 0x000fe200078e0016 */
[----:B------:R-:W-:Y:S01]  /*6250*/  MOV R22, R27 ;  /* 0x0000001b00167202 */ /* 0x000fe20000000f00 */
[----:B------:R-:W-:Y:S02]  /*6260*/  IMAD.MOV.U32 R38, RZ, RZ, R43 ;  /* 0x000000ffff267224 */ /* 0x000fe400078e002b */
.L_x_44100:
[----:B------:R-:W-:Y:S05]  /*6270*/  BSYNC B1 ;  /* 0x0000000000017941 */ /* 0x000fea0003800000 */
.L_x_44098:
        /* <DEDUP_REMOVED lines=9> */
.L_x_44102:
[----:B------:R-:W-:Y:S02]  /*6310*/  IMAD.MOV.U32 R37, RZ, RZ, R20 ;  /* 0x000000ffff257224 */ /* 0x000fe400078e0014 */
[----:B------:R-:W-:Y:S02]  /*6320*/  IMAD.MOV.U32 R27, RZ, RZ, R21 ;  /* 0x000000ffff1b7224 */ /* 0x000fe400078e0015 */
[----:B------:R-:W-:Y:S02]  /*6330*/  IMAD.MOV.U32 R20, RZ, RZ, R25 ;  /* 0x000000ffff147224 */ /* 0x000fe400078e0019 */
[----:B------:R-:W-:Y:S02]  /*6340*/  IMAD.MOV.U32 R21, RZ, RZ, R26 ;  /* 0x000000ffff157224 */ /* 0x000fe400078e001a */
.L_x_44103:
[----:B------:R-:W-:Y:S05]  /*6350*/  BSYNC B1 ;  /* 0x0000000000017941 */ /* 0x000fea0003800000 */
.L_x_44101:
        /* <DEDUP_REMOVED lines=9> */
.L_x_44105:
[----:B------:R-:W-:Y:S02]  /*63f0*/  IMAD.MOV.U32 R25, RZ, RZ, R37 ;  /* 0x000000ffff197224 */ /* 0x000fe400078e0025 */
[----:B------:R-:W-:Y:S02]  /*6400*/  IMAD.MOV.U32 R26, RZ, RZ, R27 ;  /* 0x000000ffff1a7224 */ /* 0x000fe400078e001b */
[----:B------:R-:W-:Y:S02]  /*6410*/  IMAD.MOV.U32 R37, RZ, RZ, R40 ;  /* 0x000000ffff257224 */ /* 0x000fe400078e0028 */
[----:B------:R-:W-:Y:S02]  /*6420*/  IMAD.MOV.U32 R27, RZ, RZ, R24 ;  /* 0x000000ffff1b7224 */ /* 0x000fe400078e0018 */
.L_x_44106:
[----:B------:R-:W-:Y:S05]  /*6430*/  BSYNC B1 ;  /* 0x0000000000017941 */ /* 0x000fea0003800000 */
.L_x_44104:
        /* <DEDUP_REMOVED lines=9> */
.L_x_44108:
[----:B------:R-:W-:Y:S02]  /*64d0*/  IMAD.MOV.U32 R36, RZ, RZ, R25 ;  /* 0x000000ffff247224 */ /* 0x000fe400078e0019 */
[----:B------:R-:W-:Y:S02]  /*64e0*/  IMAD.MOV.U32 R24, RZ, RZ, R26 ;  /* 0x000000ffff187224 */ /* 0x000fe400078e001a */
[----:B------:R-:W-:Y:S02]  /*64f0*/  IMAD.MOV.U32 R25, RZ, RZ, R30 ;  /* 0x000000ffff197224 */ /* 0x000fe400078e001e */
[----:B------:R-:W-:Y:S02]  /*6500*/  IMAD.MOV.U32 R26, RZ, RZ, R31 ;  /* 0x000000ffff1a7224 */ /* 0x000fe400078e001f */
.L_x_44109:
[----:B------:R-:W-:Y:S05]  /*6510*/  BSYNC B1 ;  /* 0x0000000000017941 */ /* 0x000fea0003800000 */
.L_x_44107:
        /* <DEDUP_REMOVED lines=9> */
.L_x_44111:
[----:B------:R-:W-:Y:S01]  /*65b0*/  MOV R31, R36 ;  /* 0x00000024001f7202 */ /* 0x000fe20000000f00 */
[----:B------:R-:W-:Y:S02]  /*65c0*/  IMAD.MOV.U32 R30, RZ, RZ, R24 ;  /* 0x000000ffff1e7224 */ /* 0x000fe400078e0018 */
[----:B------:R-:W-:Y:S02]  /*65d0*/  IMAD.MOV.U32 R36, RZ, RZ, R41 ;  /* 0x000000ffff247224 */ /* 0x000fe400078e0029 */
[----:B------:R-:W-:Y:S02]  /*65e0*/  IMAD.MOV.U32 R24, RZ, RZ, R29 ;  /* 0x000000ffff187224 */ /* 0x000fe400078e001d */
.L_x_44112:
[----:B------:R-:W-:Y:S05]  /*65f0*/  BSYNC B1 ;  /* 0x0000000000017941 */ /* 0x000fea0003800000 */
.L_x_44110:
        /* <DEDUP_REMOVED lines=16> */
.L_x_44114:
[----:B------:R-:W-:Y:S02]  /*6700*/  IMAD.MOV.U32 R41, RZ, RZ, R32 ;  /* 0x000000ffff297224 */ /* 0x000fe400078e0020 */
[----:B------:R-:W-:Y:S02]  /*6710*/  IMAD.MOV.U32 R29, RZ, RZ, R5 ;  /* 0x000000ffff1d7224 */ /* 0x000fe400078e0005 */
[----:B------:R-:W-:Y:S02]  /*6720*/  IMAD.MOV.U32 R5, RZ, RZ, R28 ;  /* 0x000000ffff057224 */ /* 0x000fe400078e001c */
[----:B------:R-:W-:Y:S02]  /*6730*/  IMAD.MOV.U32 R32, RZ, RZ, R35 ;  /* 0x000000ffff207224 */ /* 0x000fe400078e0023 */
.L_x_44115:
[----:B------:R-:W-:Y:S05]  /*6740*/  BSYNC B1 ;  /* 0x0000000000017941 */ /* 0x000fea0003800000 */
.L_x_44113:
        /* <DEDUP_REMOVED lines=9> */
.L_x_44117:
[----:B------:R-:W-:Y:S01]  /*67e0*/  MOV R40, R41 ;  /* 0x0000002900287202 */ /* 0x000fe20000000f00 */
[----:B------:R-:W-:Y:S02]  /*67f0*/  IMAD.MOV.U32 R28, RZ, RZ, R29 ;  /* 0x000000ffff1c7224 */ /* 0x000fe400078e001d */
[----:B------:R-:W-:Y:S02]  /*6800*/  IMAD.MOV.U32 R41, RZ, RZ, R42 ;  /* 0x000000ffff297224 */ /* 0x000fe400078e002a */
[----:B------:R-:W-:Y:S02]  /*6810*/  IMAD.MOV.U32 R29, RZ, RZ, R34 ;  /* 0x000000ffff1d7224 */ /* 0x000fe400078e0022 */
.L_x_44118:
[----:B------:R-:W-:Y:S05]  /*6820*/  BSYNC B1 ;  /* 0x0000000000017941 */ /* 0x000fea0003800000 */
.L_x_44116:
        /* <DEDUP_REMOVED lines=9> */
.L_x_44120:
[----:B------:R-:W-:Y:S01]  /*68c0*/  IMAD.MOV.U32 R43, RZ, RZ, R40 ;  /* 0x000000ffff2b7224 */ /* 0x000fe200078e0028 */
[----:B------:R-:W-:Y:S01]  /*68d0*/  MOV R35, R28 ;  /* 0x0000001c00237202 */ /* 0x000fe20000000f00 */
[----:B------:R-:W-:Y:S02]  /*68e0*/  IMAD.MOV.U32 R40, RZ, RZ, R47 ;  /* 0x000000ffff287224 */ /* 0x000fe400078e002f */
[----:B------:R-:W-:Y:S02]  /*68f0*/  IMAD.MOV.U32 R28, RZ, RZ, R45 ;  /* 0x000000ffff1c7224 */ /* 0x000fe400078e002d */
.L_x_44121:
[----:B------:R-:W-:Y:S05]  /*6900*/  BSYNC B1 ;  /* 0x0000000000017941 */ /* 0x000fea0003800000 */
.L_x_44119:
        /* <DEDUP_REMOVED lines=9> */
.L_x_44123:
[----:B------:R-:W-:Y:S01]  /*69a0*/  IMAD.MOV.U32 R42, RZ, RZ, R43 ;  /* 0x000000ffff2a7224 */ /* 0x000fe200078e002b */
[----:B------:R-:W-:Y:S01]  /*69b0*/  MOV R43, R44 ;  /* 0x0000002c002b7202 */ /* 0x000fe20000000f00 */
[----:B------:R-:W-:Y:S02]  /*69c0*/  IMAD.MOV.U32 R34, RZ, RZ, R35 ;  /* 0x000000ffff227224 */ /* 0x000fe400078e0023 */
[----:B------:R-:W-:Y:S02]  /*69d0*/  IMAD.MOV.U32 R35, RZ, RZ, R2 ;  /* 0x000000ffff237224 */ /* 0x000fe400078e0002 */
.L_x_44124:
[----:B------:R-:W-:Y:S05]  /*69e0*/  BSYNC B1 ;  /* 0x0000000000017941 */ /* 0x000fea0003800000 */
.L_x_44122:
        /* <DEDUP_REMOVED lines=9> */
.L_x_44126:
[----:B------:R-:W-:Y:S02]  /*6a80*/  IMAD.MOV.U32 R47, RZ, RZ, R42 ;  /* 0x000000ffff2f7224 */ /* 0x000fe400078e002a */
[----:B------:R-:W-:Y:S01]  /*6a90*/  IMAD.MOV.U32 R45, RZ, RZ, R34 ;  /* 0x000000ffff2d7224 */ /* 0x000fe200078e0022 */
[----:B------:R-:W-:Y:S01]  /*6aa0*/  MOV R34, R33 ;  /* 0x0000002100227202 */ /* 0x000fe20000000f00 */
[----:B------:R-:W-:Y:S02]  /*6ab0*/  IMAD.MOV.U32 R42, RZ, RZ, R61 ;  /* 0x000000ffff2a7224 */ /* 0x000fe400078e003d */
.L_x_44127:
[----:B------:R-:W-:Y:S05]  /*6ac0*/  BSYNC B1 ;  /* 0x0000000000017941 */ /* 0x000fea0003800000 */
.L_x_44125:
        /* <DEDUP_REMOVED lines=9> */
.L_x_44129:
[----:B------:R-:W-:Y:S02]  /*6b60*/  IMAD.MOV.U32 R44, RZ, RZ, R47 ;  /* 0x000000ffff2c7224 */ /* 0x000fe400078e002f */
[----:B------:R-:W-:Y:S02]  /*6b70*/  IMAD.MOV.U32 R2, RZ, RZ, R45 ;  /* 0x000000ffff027224 */ /* 0x000fe400078e002d */
[----:B------:R-:W-:Y:S02]  /*6b80*/  IMAD.MOV.U32 R47, RZ, RZ, R46 ;  /* 0x000000ffff2f7224 */ /* 0x000fe400078e002e */
[----:B------:R-:W-:Y:S02]  /*6b90*/  IMAD.MOV.U32 R45, RZ, RZ, R0 ;  /* 0x000000ffff2d7224 */ /* 0x000fe400078e0000 */
.L_x_44130:
[----:B------:R-:W-:Y:S05]  /*6ba0*/  BSYNC B1 ;  /* 0x0000000000017941 */ /* 0x000fea0003800000 */
.L_x_44128:
        /* <DEDUP_REMOVED lines=9> */
.L_x_44132:
[----:B------:R-:W-:Y:S02]  /*6c40*/  IMAD.MOV.U32 R59, RZ, RZ, R44 ;  /* 0x000000ffff3b7224 */ /* 0x000fe400078e002c */
[----:B------:R-:W-:Y:S02]  /*6c50*/  IMAD.MOV.U32 R33, RZ, RZ, R2 ;  /* 0x000000ffff217224 */ /* 0x000fe400078e0002 */
[----:B------:R-:W-:Y:S02]  /*6c60*/  IMAD.MOV.U32 R44, RZ, RZ, R51 ;  /* 0x000000ffff2c7224 */ /* 0x000fe400078e0033 */
[----:B------:R-:W-:Y:S02]  /*6c70*/  IMAD.MOV.U32 R2, RZ, RZ, R3 ;  /* 0x000000ffff027224 */ /* 0x000fe400078e0003 */
.L_x_44133:
[----:B------:R-:W-:Y:S05]  /*6c80*/  BSYNC B1 ;  /* 0x0000000000017941 */ /* 0x000fea0003800000 */
.L_x_44131:
        /* <DEDUP_REMOVED lines=9> */
.L_x_44135:
[----:B------:R-:W-:Y:S02]  /*6d20*/  IMAD.MOV.U32 R46, RZ, RZ, R59 ;  /* 0x000000ffff2e7224 */ /* 0x000fe400078e003b */
[----:B------:R-:W-:Y:S02]  /*6d30*/  IMAD.MOV.U32 R0, RZ, RZ, R33 ;  /* 0x000000ffff007224 */ /* 0x000fe400078e0021 */
[----:B------:R-:W-:Y:S02]  /*6d40*/  IMAD.MOV.U32 R59, RZ, RZ, R60 ;  /* 0x000000ffff3b7224 */ /* 0x000fe400078e003c */
[----:B------:R-:W-:Y:S02]  /*6d50*/  IMAD.MOV.U32 R33, RZ, RZ, R50 ;  /* 0x000000ffff217224 */ /* 0x000fe400078e0032 */
.L_x_44136:
[----:B------:R-:W-:Y:S05]  /*6d60*/  BSYNC B1 ;  /* 0x0000000000017941 */ /* 0x000fea0003800000 */
.L_x_44134:
        /* <DEDUP_REMOVED lines=9> */
.L_x_44138:
[----:B------:R-:W-:Y:S01]  /*6e00*/  MOV R51, R46 ;  /* 0x0000002e00337202 */ /* 0x000fe20000000f00 */
[----:B------:R-:W-:Y:S02]  /*6e10*/  IMAD.MOV.U32 R3, RZ, RZ, R0 ;  /* 0x000000ffff037224 */ /* 0x000fe400078e0000 */
[----:B------:R-:W-:Y:S02]  /*6e20*/  IMAD.MOV.U32 R46, RZ, RZ, R39 ;  /* 0x000000ffff2e7224 */ /* 0x000fe400078e0027 */
[----:B------:R-:W-:Y:S02]  /*6e30*/  IMAD.MOV.U32 R0, RZ, RZ, R23 ;  /* 0x000000ffff007224 */ /* 0x000fe400078e0017 */
.L_x_44139:
[----:B------:R-:W-:Y:S05]  /*6e40*/  BSYNC B1 ;  /* 0x0000000000017941 */ /* 0x000fea0003800000 */
.L_x_44137:
        /* <DEDUP_REMOVED lines=9> */
.L_x_44141:
[----:B------:R-:W-:Y:S01]  /*6ee0*/  IMAD.MOV.U32 R23, RZ, RZ, R51 ;  /* 0x000000ffff177224 */ /* 0x000fe200078e0033 */
[----:B------:R-:W-:Y:S01]  /*6ef0*/  MOV R50, R3 ;  /* 0x0000000300327202 */ /* 0x000fe20000000f00 */
[----:B------:R-:W-:Y:S02]  /*6f00*/  IMAD.MOV.U32 R51, RZ, RZ, R38 ;  /* 0x000000ffff337224 */ /* 0x000fe400078e0026 */
[----:B------:R-:W-:Y:S02]  /*6f10*/  IMAD.MOV.U32 R3, RZ, RZ, R22 ;  /* 0x000000ffff037224 */ /* 0x000fe400078e0016 */
.L_x_44142:
[----:B------:R-:W-:Y:S05]  /*6f20*/  BSYNC B1 ;  /* 0x0000000000017941 */ /* 0x000fea0003800000 */
.L_x_44140:
        /* <DEDUP_REMOVED lines=9> */
.L_x_44144:
[----:B------:R-:W-:Y:S01]  /*6fc0*/  IMAD.MOV.U32 R38, RZ, RZ, R23 ;  /* 0x000000ffff267224 */ /* 0x000fe200078e0017 */
[----:B------:R-:W-:Y:S01]  /*6fd0*/  MOV R23, R20 ;  /* 0x0000001400177202 */ /* 0x000fe20000000f00 */
[----:B------:R-:W-:Y:S02]  /*6fe0*/  IMAD.MOV.U32 R22, RZ, RZ, R50 ;  /* 0x000000ffff167224 */ /* 0x000fe400078e0032 */
[----:B------:R-:W-:Y:S02]  /*6ff0*/  IMAD.MOV.U32 R50, RZ, RZ, R21 ;  /* 0x000000ffff327224 */ /* 0x000fe400078e0015 */
.L_x_44145:
[----:B------:R-:W-:Y:S05]  /*7000*/  BSYNC B1 ;  /* 0x0000000000017941 */ /* 0x000fea0003800000 */
.L_x_44143:
        /* <DEDUP_REMOVED lines=9> */
.L_x_44147:
[----:B------:R-:W-:Y:S02]  /*70a0*/  IMAD.MOV.U32 R20, RZ, RZ, R38 ;  /* 0x000000ffff147224 */ /* 0x000fe400078e0026 */
[----:B------:R-:W-:Y:S01]  /*70b0*/  IMAD.MOV.U32 R21, RZ, RZ, R22 ;  /* 0x000000ffff157224 */ /* 0x000fe200078e0016 */
[----:B------:R-:W-:Y:S01]  /*70c0*/  MOV R22, R27 ;  /* 0x0000001b00167202 */ /* 0x000fe20000000f00 */
[----:B------:R-:W-:Y:S02]  /*70d0*/  IMAD.MOV.U32 R38, RZ, RZ, R37 ;  /* 0x000000ffff267224 */ /* 0x000fe400078e0025 */
.L_x_44148:
[----:B------:R-:W-:Y:S05]  /*70e0*/  BSYNC B1 ;  /* 0x0000000000017941 */ /* 0x000fea0003800000 */
.L_x_44146:
        /* <DEDUP_REMOVED lines=9> */
.L_x_44150:
[----:B------:R-:W-:Y:S02]  /*7180*/  IMAD.MOV.U32 R37, RZ, RZ, R20 ;  /* 0x000000ffff257224 */ /* 0x000fe400078e0014 */
[----:B------:R-:W-:Y:S02]  /*7190*/  IMAD.MOV.U32 R27, RZ, RZ, R21 ;  /* 0x000000ffff1b7224 */ /* 0x000fe400078e0015 */
[----:B------:R-:W-:Y:S02]  /*71a0*/  IMAD.MOV.U32 R20, RZ, RZ, R25 ;  /* 0x000000ffff147224 */ /* 0x000fe400078e0019 */
[----:B------:R-:W-:Y:S02]  /*71b0*/  IMAD.MOV.U32 R21, RZ, RZ, R26 ;  /* 0x000000ffff157224 */ /* 0x000fe400078e001a */
.L_x_44151:
[----:B------:R-:W-:Y:S05]  /*71c0*/  BSYNC B1 ;  /* 0x0000000000017941 */ /* 0x000fea0003800000 */
.L_x_44149:
        /* <DEDUP_REMOVED lines=9> */
.L_x_44153:
[----:B------:R-:W-:Y:S02]  /*7260*/  IMAD.MOV.U32 R26, RZ, RZ, R37 ;  /* 0x000000ffff1a7224 */ /* 0x000fe400078e0025 */
[----:B------:R-:W-:Y:S02]  /*7270*/  IMAD.MOV.U32 R25, RZ, RZ, R27 ;  /* 0x000000ffff197224 */ /* 0x000fe400078e001b */
[----:B------:R-:W-:Y:S02]  /*7280*/  IMAD.MOV.U32 R37, RZ, RZ, R36 ;  /* 0x000000ffff257224 */ /* 0x000fe400078e0024 */
[----:B------:R-:W-:Y:S02]  /*7290*/  IMAD.MOV.U32 R27, RZ, RZ, R24 ;  /* 0x000000ffff1b7224 */ /* 0x000fe400078e0018 */
.L_x_44154:
[----:B------:R-:W-:Y:S05]  /*72a0*/  BSYNC B1 ;  /* 0x0000000000017941 */ /* 0x000fea0003800000 */
.L_x_44152:
        /* <DEDUP_REMOVED lines=9> */
.L_x_44156:
[----:B------:R-:W-:Y:S02]  /*7340*/  IMAD.MOV.U32 R36, RZ, RZ, R26 ;  /* 0x000000ffff247224 */ /* 0x000fe400078e001a */
[----:B------:R-:W-:Y:S02]  /*7350*/  IMAD.MOV.U32 R24, RZ, RZ, R25 ;  /* 0x000000ffff187224 */ /* 0x000fe400078e0019 */
[----:B------:R-:W-:Y:S02]  /*7360*/  IMAD.MOV.U32 R26, RZ, RZ, R31 ;  /* 0x000000ffff1a7224 */ /* 0x000fe400078e001f */
[----:B------:R-:W-:Y:S02]  /*7370*/  IMAD.MOV.U32 R25, RZ, RZ, R30 ;  /* 0x000000ffff197224 */ /* 0x000fe400078e001e */
.L_x_44157:
[----:B------:R-:W-:Y:S05]  /*7380*/  BSYNC B1 ;  /* 0x0000000000017941 */ /* 0x000fea0003800000 */
.L_x_44155:
[CC--:B------:R-:W-:Y:S01]  /*7390*/  FSETP.GEU.FTZ.AND P0, PT, R5.reuse, R56.reuse, PT ;  /* 0x000000380500720b */ /* 0x0c0fe20003f1e000 */
[----:B------:R-:W-:Y:S01]  /*73a0*/  BSSY B1, `(.L_x_44158) ;  /* 0x0000013000017945 */ /* 0x000fe20003800000 */
[----:B------:R-:W-:Y:S02]  /*73b0*/  FSETP.NEU.FTZ.AND P1, PT, R5, R56, PT ;  /* 0x000000380500720b */ /* 0x000fe40003f3d000 */
[----:B------:R-:W-:-:S02]  /*73c0*/  ISETP.EQ.OR P0, PT, R32, -0x1, !P0 ;  /* 0xffffffff2000780c */ /* 0x000fc40004702670 */
        /* <DEDUP_REMOVED lines=12> */
.L_x_44159:
[----:B------:R-:W-:Y:S02]  /*7490*/  IMAD.MOV.U32 R31, RZ, RZ, R32 ;  /* 0x000000ffff1f7224 */ /* 0x000fe400078e0020 */
[----:B------:R-:W-:Y:S02]  /*74a0*/  IMAD.MOV.U32 R30, RZ, RZ, R5 ;  /* 0x000000ffff1e7224 */ /* 0x000fe400078e0005 */
[----:B------:R-:W-:Y:S02]  /*74b0*/  IMAD.MOV.U32 R5, RZ, RZ, R29 ;  /* 0x000000ffff057224 */ /* 0x000fe400078e001d */
[----:B------:R-:W-:Y:S02]  /*74c0*/  IMAD.MOV.U32 R32, RZ, RZ, R41 ;  /* 0x000000ffff207224 */ /* 0x000fe400078e0029 */
.L_x_44160:
[----:B------:R-:W-:Y:S05]  /*74d0*/  BSYNC B1 ;  /* 0x0000000000017941 */ /* 0x000fea0003800000 */
.L_x_44158:
        /* <DEDUP_REMOVED lines=9> */
.L_x_44162:
[----:B------:R-:W-:Y:S02]  /*7570*/  IMAD.MOV.U32 R58, RZ, RZ, R31 ;  /* 0x000000ffff3a7224 */ /* 0x000fe400078e001f */
[----:B------:R-:W-:Y:S02]  /*7580*/  IMAD.MOV.U32 R56, RZ, RZ, R30 ;  /* 0x000000ffff387224 */ /* 0x000fe400078e001e */
[----:B------:R-:W-:Y:S02]  /*7590*/  IMAD.MOV.U32 R31, RZ, RZ, R40 ;  /* 0x000000ffff1f7224 */ /* 0x000fe400078e0028 */
[----:B------:R-:W-:Y:S02]  /*75a0*/  IMAD.MOV.U32 R30, RZ, RZ, R28 ;  /* 0x000000ffff1e7224 */ /* 0x000fe400078e001c */
.L_x_44163:
[----:B------:R-:W-:Y:S05]  /*75b0*/  BSYNC B1 ;  /* 0x0000000000017941 */ /* 0x000fea0003800000 */
.L_x_44161:
        /* <DEDUP_REMOVED lines=9> */
.L_x_44165:
[----:B------:R-:W-:Y:S01]  /*7650*/  MOV R39, R58 ;  /* 0x0000003a00277202 */ /* 0x000fe20000000f00 */
[----:B------:R-:W-:Y:S02]  /*7660*/  IMAD.MOV.U32 R29, RZ, RZ, R56 ;  /* 0x000000ffff1d7224 */ /* 0x000fe400078e0038 */
[----:B------:R-:W-:Y:S02]  /*7670*/  IMAD.MOV.U32 R58, RZ, RZ, R43 ;  /* 0x000000ffff3a7224 */ /* 0x000fe400078e002b */
[----:B------:R-:W-:Y:S02]  /*7680*/  IMAD.MOV.U32 R56, RZ, RZ, R35 ;  /* 0x000000ffff387224 */ /* 0x000fe400078e0023 */
.L_x_44166:
[----:B------:R-:W-:Y:S05]  /*7690*/  BSYNC B1 ;  /* 0x0000000000017941 */ /* 0x000fea0003800000 */
.L_x_44164:
        /* <DEDUP_REMOVED lines=9> */
.L_x_44168:
[----:B------:R-:W-:Y:S01]  /*7730*/  IMAD.MOV.U32 R40, RZ, RZ, R39 ;  /* 0x000000ffff287224 */ /* 0x000fe200078e0027 */
[----:B------:R-:W-:Y:S01]  /*7740*/  MOV R28, R29 ;  /* 0x0000001d001c7202 */ /* 0x000fe20000000f00 */
[----:B------:R-:W-:Y:S02]  /*7750*/  IMAD.MOV.U32 R39, RZ, RZ, R42 ;  /* 0x000000ffff277224 */ /* 0x000fe400078e002a */
[----:B------:R-:W-:Y:S02]  /*7760*/  IMAD.MOV.U32 R29, RZ, RZ, R34 ;  /* 0x000000ffff1d7224 */ /* 0x000fe400078e0022 */
.L_x_44169:
[----:B------:R-:W-:Y:S05]  /*7770*/  BSYNC B1 ;  /* 0x0000000000017941 */ /* 0x000fea0003800000 */
.L_x_44167:
        /* <DEDUP_REMOVED lines=9> */
.L_x_44171:
[----:B------:R-:W-:Y:S01]  /*7810*/  IMAD.MOV.U32 R41, RZ, RZ, R40 ;  /* 0x000000ffff297224 */ /* 0x000fe200078e0028 */
[----:B------:R-:W-:Y:S01]  /*7820*/  MOV R40, R47 ;  /* 0x0000002f00287202 */ /* 0x000fe20000000f00 */
[----:B------:R-:W-:Y:S02]  /*7830*/  IMAD.MOV.U32 R35, RZ, RZ, R28 ;  /* 0x000000ffff237224 */ /* 0x000fe400078e001c */
[----:B------:R-:W-:Y:S02]  /*7840*/  IMAD.MOV.U32 R28, RZ, RZ, R45 ;  /* 0x000000ffff1c7224 */ /* 0x000fe400078e002d */
.L_x_44172:
[----:B------:R-:W-:Y:S05]  /*7850*/  BSYNC B1 ;  /* 0x0000000000017941 */ /* 0x000fea0003800000 */
.L_x_44170:
        /* <DEDUP_REMOVED lines=9> */
.L_x_44174:
[----:B------:R-:W-:Y:S02]  /*78f0*/  IMAD.MOV.U32 R42, RZ, RZ, R41 ;  /* 0x000000ffff2a7224 */ /* 0x000fe400078e0029 */
[----:B------:R-:W-:Y:S01]  /*7900*/  IMAD.MOV.U32 R34, RZ, RZ, R35 ;  /* 0x000000ffff227224 */ /* 0x000fe200078e0023 */
[----:B------:R-:W-:Y:S01]  /*7910*/  MOV R35, R2 ;  /* 0x0000000200237202 */ /* 0x000fe20000000f00 */
[----:B------:R-:W-:Y:S02]  /*7920*/  IMAD.MOV.U32 R41, RZ, RZ, R44 ;  /* 0x000000ffff297224 */ /* 0x000fe400078e002c */
.L_x_44175:
[----:B------:R-:W-:Y:S05]  /*7930*/  BSYNC B1 ;  /* 0x0000000000017941 */ /* 0x000fea0003800000 */
.L_x_44173:
        /* <DEDUP_REMOVED lines=9> */
.L_x_44177:
[----:B------:R-:W-:Y:S02]  /*79d0*/  IMAD.MOV.U32 R45, RZ, RZ, R42 ;  /* 0x000000ffff2d7224 */ /* 0x000fe400078e002a */
[----:B------:R-:W-:Y:S02]  /*79e0*/  IMAD.MOV.U32 R43, RZ, RZ, R34 ;  /* 0x000000ffff2b7224 */ /* 0x000fe400078e0022 */
[----:B------:R-:W-:Y:S02]  /*79f0*/  IMAD.MOV.U32 R42, RZ, RZ, R59 ;  /* 0x000000ffff2a7224 */ /* 0x000fe400078e003b */
[----:B------:R-:W-:Y:S02]  /*7a00*/  IMAD.MOV.U32 R34, RZ, RZ, R33 ;  /* 0x000000ffff227224 */ /* 0x000fe400078e0021 */
.L_x_44178:
[----:B------:R-:W-:Y:S05]  /*7a10*/  BSYNC B1 ;  /* 0x0000000000017941 */ /* 0x000fea0003800000 */
.L_x_44176:
        /* <DEDUP_REMOVED lines=9> */
.L_x_44180:
[----:B------:R-:W-:Y:S02]  /*7ab0*/  IMAD.MOV.U32 R44, RZ, RZ, R45 ;  /* 0x000000ffff2c7224 */ /* 0x000fe400078e002d */
[----:B------:R-:W-:Y:S02]  /*7ac0*/  IMAD.MOV.U32 R2, RZ, RZ, R43 ;  /* 0x000000ffff027224 */ /* 0x000fe400078e002b */
[----:B------:R-:W-:Y:S02]  /*7ad0*/  IMAD.MOV.U32 R45, RZ, RZ, R46 ;  /* 0x000000ffff2d7224 */ /* 0x000fe400078e002e */
[----:B------:R-:W-:Y:S02]  /*7ae0*/  IMAD.MOV.U32 R43, RZ, RZ, R0 ;  /* 0x000000ffff2b7224 */ /* 0x000fe400078e0000 */
.L_x_44181:
[----:B------:R-:W-:Y:S05]  /*7af0*/  BSYNC B1 ;  /* 0x0000000000017941 */ /* 0x000fea0003800000 */
.L_x_44179:
        /* <DEDUP_REMOVED lines=9> */
.L_x_44183:
[----:B------:R-:W-:Y:S02]  /*7b90*/  IMAD.MOV.U32 R0, RZ, RZ, R44 ;  /* 0x000000ffff007224 */ /* 0x000fe400078e002c */
[----:B------:R-:W-:Y:S02]  /*7ba0*/  IMAD.MOV.U32 R33, RZ, RZ, R2 ;  /* 0x000000ffff217224 */ /* 0x000fe400078e0002 */
[----:B------:R-:W-:Y:S02]  /*7bb0*/  IMAD.MOV.U32 R44, RZ, RZ, R51 ;  /* 0x000000ffff2c7224 */ /* 0x000fe400078e0033 */
[----:B------:R-:W-:Y:S02]  /*7bc0*/  IMAD.MOV.U32 R2, RZ, RZ, R3 ;  /* 0x000000ffff027224 */ /* 0x000fe400078e0003 */
.L_x_44184:
[----:B------:R-:W-:Y:S05]  /*7bd0*/  BSYNC B1 ;  /* 0x0000000000017941 */ /* 0x000fea0003800000 */
.L_x_44182:
        /* <DEDUP_REMOVED lines=9> */
.L_x_44186:
[----:B------:R-:W-:Y:S01]  /*7c70*/  MOV R47, R0 ;  /* 0x00000000002f7202 */ /* 0x000fe20000000f00 */
[----:B------:R-:W-:Y:S02]  /*7c80*/  IMAD.MOV.U32 R3, RZ, RZ, R33 ;  /* 0x000000ffff037224 */ /* 0x000fe400078e0021 */
[----:B------:R-:W-:Y:S02]  /*7c90*/  IMAD.MOV.U32 R0, RZ, RZ, R23 ;  /* 0x000000ffff007224 */ /* 0x000fe400078e0017 */
[----:B------:R-:W-:Y:S02]  /*7ca0*/  IMAD.MOV.U32 R33, RZ, RZ, R50 ;  /* 0x000000ffff217224 */ /* 0x000fe400078e0032 */
.L_x_44187:
[----:B------:R-:W-:Y:S05]  /*7cb0*/  BSYNC B1 ;  /* 0x0000000000017941 */ /* 0x000fea0003800000 */
.L_x_44185:
        /* <DEDUP_REMOVED lines=9> */
.L_x_44189:
[----:B------:R-:W-:Y:S01]  /*7d50*/  IMAD.MOV.U32 R23, RZ, RZ, R47 ;  /* 0x000000ffff177224 */ /* 0x000fe200078e002f */
[----:B------:R-:W-:Y:S01]  /*7d60*/  MOV R46, R3 ;  /* 0x00000003002e7202 */ /* 0x000fe20000000f00 */
[----:B------:R-:W-:Y:S02]  /*7d70*/  IMAD.MOV.U32 R47, RZ, RZ, R38 ;  /* 0x000000ffff2f7224 */ /* 0x000fe400078e0026 */
[----:B------:R-:W-:Y:S02]  /*7d80*/  IMAD.MOV.U32 R3, RZ, RZ, R22 ;  /* 0x000000ffff037224 */ /* 0x000fe400078e0016 */
.L_x_44190:
[----:B------:R-:W-:Y:S05]  /*7d90*/  BSYNC B1 ;  /* 0x0000000000017941 */ /* 0x000fea0003800000 */
.L_x_44188:
        /* <DEDUP_REMOVED lines=9> */
.L_x_44192:
[----:B------:R-:W-:Y:S01]  /*7e30*/  IMAD.MOV.U32 R38, RZ, RZ, R23 ;  /* 0x000000ffff267224 */ /* 0x000fe200078e0017 */
[----:B------:R-:W-:Y:S01]  /*7e40*/  MOV R23, R20 ;  /* 0x0000001400177202 */ /* 0x000fe20000000f00 */
[----:B------:R-:W-:Y:S02]  /*7e50*/  IMAD.MOV.U32 R22, RZ, RZ, R46 ;  /* 0x000000ffff167224 */ /* 0x000fe400078e002e */
[----:B------:R-:W-:Y:S02]  /*7e60*/  IMAD.MOV.U32 R46, RZ, RZ, R21 ;  /* 0x000000ffff2e7224 */ /* 0x000fe400078e0015 */
.L_x_44193:
[----:B------:R-:W-:Y:S05]  /*7e70*/  BSYNC B1 ;  /* 0x0000000000017941 */ /* 0x000fea0003800000 */
.L_x_44191:
        /* <DEDUP_REMOVED lines=9> */
.L_x_44195:
[----:B------:R-:W-:Y:S02]  /*7f10*/  IMAD.MOV.U32 R21, RZ, RZ, R38 ;  /* 0x000000ffff157224 */ /* 0x000fe400078e0026 */
[----:B------:R-:W-:Y:S01]  /*7f20*/  IMAD.MOV.U32 R20, RZ, RZ, R22 ;  /* 0x000000ffff147224 */ /* 0x000fe200078e0016 */
[----:B------:R-:W-:Y:S01]  /*7f30*/  MOV R22, R27 ;  /* 0x0000001b00167202 */ /* 0x000fe20000000f00 */
[----:B------:R-:W-:Y:S02]  /*7f40*/  IMAD.MOV.U32 R38, RZ, RZ, R37 ;  /* 0x000000ffff267224 */ /* 0x000fe400078e0025 */
.L_x_44196:
[----:B------:R-:W-:Y:S05]  /*7f50*/  BSYNC B1 ;  /* 0x0000000000017941 */ /* 0x000fea0003800000 */
.L_x_44194:
        /* <DEDUP_REMOVED lines=9> */
.L_x_44198:
[----:B------:R-:W-:Y:S02]  /*7ff0*/  IMAD.MOV.U32 R37, RZ, RZ, R21 ;  /* 0x000000ffff257224 */ /* 0x000fe400078e0015 */
[----:B------:R-:W-:Y:S02]  /*8000*/  IMAD.MOV.U32 R27, RZ, RZ, R20 ;  /* 0x000000ffff1b7224 */ /* 0x000fe400078e0014 */
[----:B------:R-:W-:Y:S02]  /*8010*/  IMAD.MOV.U32 R21, RZ, RZ, R26 ;  /* 0x000000ffff157224 */ /* 0x000fe400078e001a */
[----:B------:R-:W-:Y:S02]  /*8020*/  IMAD.MOV.U32 R20, RZ, RZ, R25 ;  /* 0x000000ffff147224 */ /* 0x000fe400078e0019 */
.L_x_44199:
[----:B------:R-:W-:Y:S05]  /*8030*/  BSYNC B1 ;  /* 0x0000000000017941 */ /* 0x000fea0003800000 */
.L_x_44197:
        /* <DEDUP_REMOVED lines=9> */
.L_x_44201:
[----:B------:R-:W-:Y:S02]  /*80d0*/  IMAD.MOV.U32 R26, RZ, RZ, R37 ;  /* 0x000000ffff1a7224 */ /* 0x000fe400078e0025 */
[----:B------:R-:W-:Y:S02]  /*80e0*/  IMAD.MOV.U32 R25, RZ, RZ, R27 ;  /* 0x000000ffff197224 */ /* 0x000fe400078e001b */
[----:B------:R-:W-:Y:S02]  /*80f0*/  IMAD.MOV.U32 R37, RZ, RZ, R36 ;  /* 0x000000ffff257224 */ /* 0x000fe400078e0024 */
[----:B------:R-:W-:Y:S02]  /*8100*/  IMAD.MOV.U32 R27, RZ, RZ, R24 ;  /* 0x000000ffff1b7224 */ /* 0x000fe400078e0018 */
.L_x_44202:
[----:B------:R-:W-:Y:S05]  /*8110*/  BSYNC B1 ;  /* 0x0000000000017941 */ /* 0x000fea0003800000 */
.L_x_44200:
[CC--:B------:R-:W-:Y:S01]  /*8120*/  FSETP.GEU.FTZ.AND P0, PT, R5.reuse, R54.reuse, PT ;  /* 0x000000360500720b */ /* 0x0c0fe20003f1e000 */
[----:B------:R-:W-:Y:S01]  /*8130*/  BSSY B1, `(.L_x_44203) ;  /* 0x0000013000017945 */ /* 0x000fe20003800000 */
[----:B------:R-:W-:Y:S02]  /*8140*/  FSETP.NEU.FTZ.AND P1, PT, R5, R54, PT ;  /* 0x000000360500720b */ /* 0x000fe40003f3d000 */
[----:B------:R-:W-:-:S02]  /*8150*/  ISETP.EQ.OR P0, PT, R32, -0x1, !P0 ;  /* 0xffffffff2000780c */ /* 0x000fc40004702670 */
[----:B------:R-:W-:-:S04]  /*8160*/  ISETP.LE.OR P1, PT, R32, R55, P1 ;  /* 0x000000372000720c */ /* 0x000fc80000f23670 */
        /* <DEDUP_REMOVED lines=11> */
.L_x_44204:
[----:B------:R-:W-:Y:S02]  /*8220*/  IMAD.MOV.U32 R51, RZ, RZ, R32 ;  /* 0x000000ffff337224 */ /* 0x000fe400078e0020 */
[----:B------:R-:W-:Y:S02]  /*8230*/  IMAD.MOV.U32 R24, RZ, RZ, R5 ;  /* 0x000000ffff187224 */ /* 0x000fe400078e0005 */
[----:B------:R-:W-:Y:S02]  /*8240*/  IMAD.MOV.U32 R5, RZ, RZ, R30 ;  /* 0x000000ffff057224 */ /* 0x000fe400078e001e */
[----:B------:R-:W-:Y:S02]  /*8250*/  IMAD.MOV.U32 R32, RZ, RZ, R31 ;  /* 0x000000ffff207224 */ /* 0x000fe400078e001f */
.L_x_44205:
[----:B------:R-:W-:Y:S05]  /*8260*/  BSYNC B1 ;  /* 0x0000000000017941 */ /* 0x000fea0003800000 */
.L_x_44203:
        /* <DEDUP_REMOVED lines=9> */
.L_x_44207:
[----:B------:R-:W-:Y:S02]  /*8300*/  IMAD.MOV.U32 R36, RZ, RZ, R51 ;  /* 0x000000ffff247224 */ /* 0x000fe400078e0033 */
[----:B------:R-:W-:Y:S02]  /*8310*/  IMAD.MOV.U32 R30, RZ, RZ, R24 ;  /* 0x000000ffff1e7224 */ /* 0x000fe400078e0018 */
[----:B------:R-:W-:Y:S02]  /*8320*/  IMAD.MOV.U32 R51, RZ, RZ, R58 ;  /* 0x000000ffff337224 */ /* 0x000fe400078e003a */
[----:B------:R-:W-:Y:S02]  /*8330*/  IMAD.MOV.U32 R24, RZ, RZ, R56 ;  /* 0x000000ffff187224 */ /* 0x000fe400078e0038 */
.L_x_44208:
[----:B------:R-:W-:Y:S05]  /*8340*/  BSYNC B1 ;  /* 0x0000000000017941 */ /* 0x000fea0003800000 */
.L_x_44206:
        /* <DEDUP_REMOVED lines=9> */
.L_x_44210:
[----:B------:R-:W-:Y:S02]  /*83e0*/  IMAD.MOV.U32 R55, RZ, RZ, R36 ;  /* 0x000000ffff377224 */ /* 0x000fe400078e0024 */
[----:B------:R-:W-:Y:S02]  /*83f0*/  IMAD.MOV.U32 R31, RZ, RZ, R30 ;  /* 0x000000ffff1f7224 */ /* 0x000fe400078e001e */
[----:B------:R-:W-:Y:S02]  /*8400*/  IMAD.MOV.U32 R36, RZ, RZ, R39 ;  /* 0x000000ffff247224 */ /* 0x000fe400078e0027 */
[----:B------:R-:W-:Y:S02]  /*8410*/  IMAD.MOV.U32 R30, RZ, RZ, R29 ;  /* 0x000000ffff1e7224 */ /* 0x000fe400078e001d */
.L_x_44211:
[----:B------:R-:W-:Y:S05]  /*8420*/  BSYNC B1 ;  /* 0x0000000000017941 */ /* 0x000fea0003800000 */
.L_x_44209:
        /* <DEDUP_REMOVED lines=9> */
.L_x_44213:
[----:B------:R-:W-:Y:S01]  /*84c0*/  MOV R54, R55 ;  /* 0x0000003700367202 */ /* 0x000fe20000000f00 */
[----:B------:R-:W-:Y:S02]  /*84d0*/  IMAD.MOV.U32 R50, RZ, RZ, R31 ;  /* 0x000000ffff327224 */ /* 0x000fe400078e001f */
[----:B------:R-:W-:Y:S02]  /*84e0*/  IMAD.MOV.U32 R55, RZ, RZ, R40 ;  /* 0x000000ffff377224 */ /* 0x000fe400078e0028 */
[----:B------:R-:W-:Y:S02]  /*84f0*/  IMAD.MOV.U32 R31, RZ, RZ, R28 ;  /* 0x000000ffff1f7224 */ /* 0x000fe400078e001c */
.L_x_44214:
[----:B------:R-:W-:Y:S05]  /*8500*/  BSYNC B1 ;  /* 0x0000000000017941 */ /* 0x000fea0003800000 */
.L_x_44212:
        /* <DEDUP_REMOVED lines=9> */
.L_x_44216:
[----:B------:R-:W-:Y:S01]  /*85a0*/  IMAD.MOV.U32 R39, RZ, RZ, R54 ;  /* 0x000000ffff277224 */ /* 0x000fe200078e0036 */
[----:B------:R-:W-:Y:S01]  /*85b0*/  MOV R29, R50 ;  /* 0x00000032001d7202 */ /* 0x000fe20000000f00 */
[----:B------:R-:W-:Y:S02]  /*85c0*/  IMAD.MOV.U32 R54, RZ, RZ, R41 ;  /* 0x000000ffff367224 */ /* 0x000fe400078e0029 */
[----:B------:R-:W-:Y:S02]  /*85d0*/  IMAD.MOV.U32 R50, RZ, RZ, R35 ;  /* 0x000000ffff327224 */ /* 0x000fe400078e0023 */
.L_x_44217:
[----:B------:R-:W-:Y:S05]  /*85e0*/  BSYNC B1 ;  /* 0x0000000000017941 */ /* 0x000fea0003800000 */
.L_x_44215:
        /* <DEDUP_REMOVED lines=9> */
.L_x_44219:
[----:B------:R-:W-:Y:S01]  /*8680*/  IMAD.MOV.U32 R40, RZ, RZ, R39 ;  /* 0x000000ffff287224 */ /* 0x000fe200078e0027 */
[----:B------:R-:W-:Y:S01]  /*8690*/  MOV R39, R42 ;  /* 0x0000002a00277202 */ /* 0x000fe20000000f00 */
[----:B------:R-:W-:Y:S02]  /*86a0*/  IMAD.MOV.U32 R28, RZ, RZ, R29 ;  /* 0x000000ffff1c7224 */ /* 0x000fe400078e001d */
[----:B------:R-:W-:Y:S02]  /*86b0*/  IMAD.MOV.U32 R29, RZ, RZ, R34 ;  /* 0x000000ffff1d7224 */ /* 0x000fe400078e0022 */
.L_x_44220:
[----:B------:R-:W-:Y:S05]  /*86c0*/  BSYNC B1 ;  /* 0x0000000000017941 */ /* 0x000fea0003800000 */
.L_x_44218:
        /* <DEDUP_REMOVED lines=9> */
.L_x_44222:
[----:B------:R-:W-:Y:S02]  /*8760*/  IMAD.MOV.U32 R41, RZ, RZ, R40 ;  /* 0x000000ffff297224 */ /* 0x000fe400078e0028 */
[----:B------:R-:W-:Y:S01]  /*8770*/  IMAD.MOV.U32 R35, RZ, RZ, R28 ;  /* 0x000000ffff237224 */ /* 0x000fe200078e001c */
[----:B------:R-:W-:Y:S01]  /*8780*/  MOV R28, R43 ;  /* 0x0000002b001c7202 */ /* 0x000fe20000000f00 */
[----:B------:R-:W-:Y:S02]  /*8790*/  IMAD.MOV.U32 R40, RZ, RZ, R45 ;  /* 0x000000ffff287224 */ /* 0x000fe400078e002d */
.L_x_44223:
[----:B------:R-:W-:Y:S05]  /*87a0*/  BSYNC B1 ;  /* 0x0000000000017941 */ /* 0x000fea0003800000 */
.L_x_44221:
        /* <DEDUP_REMOVED lines=9> */
.L_x_44225:
[----:B------:R-:W-:Y:S02]  /*8840*/  IMAD.MOV.U32 R43, RZ, RZ, R41 ;  /* 0x000000ffff2b7224 */ /* 0x000fe400078e0029 */
[----:B------:R-:W-:Y:S02]  /*8850*/  IMAD.MOV.U32 R34, RZ, RZ, R35 ;  /* 0x000000ffff227224 */ /* 0x000fe400078e0023 */
[----:B------:R-:W-:Y:S02]  /*8860*/  IMAD.MOV.U32 R41, RZ, RZ, R44 ;  /* 0x000000ffff297224 */ /* 0x000fe400078e002c */
[----:B------:R-:W-:Y:S02]  /*8870*/  IMAD.MOV.U32 R35, RZ, RZ, R2 ;  /* 0x000000ffff237224 */ /* 0x000fe400078e0002 */
.L_x_44226:
[----:B------:R-:W-:Y:S05]  /*8880*/  BSYNC B1 ;  /* 0x0000000000017941 */ /* 0x000fea0003800000 */
.L_x_44224:
        /* <DEDUP_REMOVED lines=9> */
.L_x_44228:
[----:B------:R-:W-:Y:S02]  /*8920*/  IMAD.MOV.U32 R42, RZ, RZ, R43 ;  /* 0x000000ffff2a7224 */ /* 0x000fe400078e002b */
[----:B------:R-:W-:Y:S02]  /*8930*/  IMAD.MOV.U32 R2, RZ, RZ, R34 ;  /* 0x000000ffff027224 */ /* 0x000fe400078e0022 */
[----:B------:R-:W-:Y:S02]  /*8940*/  IMAD.MOV.U32 R43, RZ, RZ, R0 ;  /* 0x000000ffff2b7224 */ /* 0x000fe400078e0000 */
[----:B------:R-:W-:Y:S02]  /*8950*/  IMAD.MOV.U32 R34, RZ, RZ, R33 ;  /* 0x000000ffff227224 */ /* 0x000fe400078e0021 */
.L_x_44229:
[----:B------:R-:W-:Y:S05]  /*8960*/  BSYNC B1 ;  /* 0x0000000000017941 */ /* 0x000fea0003800000 */
.L_x_44227:
        /* <DEDUP_REMOVED lines=9> */
.L_x_44231:
[----:B------:R-:W-:Y:S02]  /*8a00*/  IMAD.MOV.U32 R0, RZ, RZ, R42 ;  /* 0x000000ffff007224 */ /* 0x000fe400078e002a */
[----:B------:R-:W-:Y:S02]  /*8a10*/  IMAD.MOV.U32 R33, RZ, RZ, R2 ;  /* 0x000000ffff217224 */ /* 0x000fe400078e0002 */
[----:B------:R-:W-:Y:S02]  /*8a20*/  IMAD.MOV.U32 R42, RZ, RZ, R47 ;  /* 0x000000ffff2a7224 */ /* 0x000fe400078e002f */
[----:B------:R-:W-:Y:S02]  /*8a30*/  IMAD.MOV.U32 R2, RZ, RZ, R3 ;  /* 0x000000ffff027224 */ /* 0x000fe400078e0003 */
.L_x_44232:
[----:B------:R-:W-:Y:S05]  /*8a40*/  BSYNC B1 ;  /* 0x0000000000017941 */ /* 0x000fea0003800000 */
.L_x_44230:
        /* <DEDUP_REMOVED lines=9> */
.L_x_44234:
[----:B------:R-:W-:Y:S01]  /*8ae0*/  MOV R45, R0 ;  /* 0x00000000002d7202 */ /* 0x000fe20000000f00 */
[----:B------:R-:W-:Y:S02]  /*8af0*/  IMAD.MOV.U32 R3, RZ, RZ, R33 ;  /* 0x000000ffff037224 */ /* 0x000fe400078e0021 */
[----:B------:R-:W-:Y:S02]  /*8b00*/  IMAD.MOV.U32 R0, RZ, RZ, R23 ;  /* 0x000000ffff007224 */ /* 0x000fe400078e0017 */
[----:B------:R-:W-:Y:S02]  /*8b10*/  IMAD.MOV.U32 R33, RZ, RZ, R46 ;  /* 0x000000ffff217224 */ /* 0x000fe400078e002e */
.L_x_44235:
[----:B------:R-:W-:Y:S05]  /*8b20*/  BSYNC B1 ;  /* 0x0000000000017941 */ /* 0x000fea0003800000 */
.L_x_44233:
        /* <DEDUP_REMOVED lines=9> */
.L_x_44237:
[----:B------:R-:W-:Y:S01]  /*8bc0*/  IMAD.MOV.U32 R44, RZ, RZ, R45 ;  /* 0x000000ffff2c7224 */ /* 0x000fe200078e002d */
[----:B------:R-:W-:Y:S01]  /*8bd0*/  MOV R23, R3 ;  /* 0x0000000300177202 */ /* 0x000fe20000000f00 */
[----:B------:R-:W-:Y:S02]  /*8be0*/  IMAD.MOV.U32 R45, RZ, RZ, R38 ;  /* 0x000000ffff2d7224 */ /* 0x000fe400078e0026 */
[----:B------:R-:W-:Y:S02]  /*8bf0*/  IMAD.MOV.U32 R3, RZ, RZ, R22 ;  /* 0x000000ffff037224 */ /* 0x000fe400078e0016 */
.L_x_44238:
[----:B------:R-:W-:Y:S05]  /*8c00*/  BSYNC B1 ;  /* 0x0000000000017941 */ /* 0x000fea0003800000 */
.L_x_44236:
        /* <DEDUP_REMOVED lines=9> */
.L_x_44240:
[----:B------:R-:W-:Y:S01]  /*8ca0*/  IMAD.MOV.U32 R38, RZ, RZ, R44 ;  /* 0x000000ffff267224 */ /* 0x000fe200078e002c */
[----:B------:R-:W-:Y:S01]  /*8cb0*/  MOV R44, R21 ;  /* 0x00000015002c7202 */ /* 0x000fe20000000f00 */
[----:B------:R-:W-:Y:S02]  /*8cc0*/  IMAD.MOV.U32 R22, RZ, RZ, R23 ;  /* 0x000000ffff167224 */ /* 0x000fe400078e0017 */
[----:B------:R-:W-:Y:S02]  /*8cd0*/  IMAD.MOV.U32 R23, RZ, RZ, R20 ;  /* 0x000000ffff177224 */ /* 0x000fe400078e0014 */
.L_x_44241:
[----:B------:R-:W-:Y:S05]  /*8ce0*/  BSYNC B1 ;  /* 0x0000000000017941 */ /* 0x000fea0003800000 */
.L_x_44239:
        /* <DEDUP_REMOVED lines=9> */
.L_x_44243:
[----:B------:R-:W-:Y:S02]  /*8d80*/  IMAD.MOV.U32 R21, RZ, RZ, R38 ;  /* 0x000000ffff157224 */ /* 0x000fe400078e0026 */
[----:B------:R-:W-:Y:S01]  /*8d90*/  IMAD.MOV.U32 R20, RZ, RZ, R22 ;  /* 0x000000ffff147224 */ /* 0x000fe200078e0016 */
[----:B------:R-:W-:Y:S01]  /*8da0*/  MOV R22, R27 ;  /* 0x0000001b00167202 */ /* 0x000fe20000000f00 */
[----:B------:R-:W-:Y:S02]  /*8db0*/  IMAD.MOV.U32 R38, RZ, RZ, R37 ;  /* 0x000000ffff267224 */ /* 0x000fe400078e0025 */
.L_x_44244:
[----:B------:R-:W-:Y:S05]  /*8dc0*/  BSYNC B1 ;  /* 0x0000000000017941 */ /* 0x000fea0003800000 */
.L_x_44242:
        /* <DEDUP_REMOVED lines=9> */
.L_x_44246:
[----:B------:R-:W-:Y:S02]  /*8e60*/  IMAD.MOV.U32 R37, RZ, RZ, R21 ;  /* 0x000000ffff257224 */ /* 0x000fe400078e0015 */
[----:B------:R-:W-:Y:S02]  /*8e70*/  IMAD.MOV.U32 R27, RZ, RZ, R20 ;  /* 0x000000ffff1b7224 */ /* 0x000fe400078e0014 */
[----:B------:R-:W-:Y:S02]  /*8e80*/  IMAD.MOV.U32 R21, RZ, RZ, R26 ;  /* 0x000000ffff157224 */ /* 0x000fe400078e001a */
[----:B------:R-:W-:Y:S02]  /*8e90*/  IMAD.MOV.U32 R20, RZ, RZ, R25 ;  /* 0x000000ffff147224 */ /* 0x000fe400078e0019 */
.L_x_44247:
[----:B------:R-:W-:Y:S05]  /*8ea0*/  BSYNC B1 ;  /* 0x0000000000017941 */ /* 0x000fea0003800000 */
.L_x_44245:
[CC--:B------:R-:W-:Y:S01]  /*8eb0*/  FSETP.GEU.FTZ.AND P0, PT, R5.reuse, R48.reuse, PT ;  /* 0x000000300500720b */ /* 0x0c0fe20003f1e000 */
[----:B------:R-:W-:Y:S01]  /*8ec0*/  BSSY B1, `(.L_x_44248) ;  /* 0x0000013000017945 */ /* 0x000fe20003800000 */
[----:B------:R-:W-:Y:S02]  /*8ed0*/  FSETP.NEU.FTZ.AND P1, PT, R5, R48, PT ;  /* 0x000000300500720b */ /* 0x000fe40003f3d000 */
[----:B------:R-:W-:-:S02]  /*8ee0*/  ISETP.EQ.OR P0, PT, R32, -0x1, !P0 ;  /* 0xffffffff2000780c */ /* 0x000fc40004702670 */
[----:B------:R-:W-:-:S04]  /*8ef0*/  ISETP.LE.OR P1, PT, R32, R53, P1 ;  /* 0x000000352000720c */ /* 0x000fc80000f23670 */
[----:B------:R-:W-:-:S13]  /*8f00*/  PLOP3.LUT P1, PT, P0, P1, PT, 0x8, 0x0 ;  /* 0x000000000000781c */ /* 0x000fda0000722170 */
        /* <DEDUP_REMOVED lines=10> */
.L_x_44249:
[----:B------:R-:W-:Y:S01]  /*8fb0*/  IMAD.MOV.U32 R47, RZ, RZ, R32 ;  /* 0x000000ffff2f7224 */ /* 0x000fe200078e0020 */
[----:B------:R-:W-:Y:S01]  /*8fc0*/  MOV R32, R51 ;  /* 0x0000003300207202 */ /* 0x000fe20000000f00 */
[----:B------:R-:W-:Y:S02]  /*8fd0*/  IMAD.MOV.U32 R25, RZ, RZ, R5 ;  /* 0x000000ffff197224 */ /* 0x000fe400078e0005 */
[----:B------:R-:W-:Y:S02]  /*8fe0*/  IMAD.MOV.U32 R5, RZ, RZ, R24 ;  /* 0x000000ffff057224 */ /* 0x000fe400078e0018 */
.L_x_44250:
[----:B------:R-:W-:Y:S05]  /*8ff0*/  BSYNC B1 ;  /* 0x0000000000017941 */ /* 0x000fea0003800000 */
.L_x_44248:
        /* <DEDUP_REMOVED lines=9> */
.L_x_44252:
[----:B------:R-:W-:Y:S02]  /*9090*/  IMAD.MOV.U32 R26, RZ, RZ, R47 ;  /* 0x000000ffff1a7224 */ /* 0x000fe400078e002f */
[----:B------:R-:W-:Y:S02]  /*90a0*/  IMAD.MOV.U32 R24, RZ, RZ, R25 ;  /* 0x000000ffff187224 */ /* 0x000fe400078e0019 */
[----:B------:R-:W-:Y:S02]  /*90b0*/  IMAD.MOV.U32 R47, RZ, RZ, R36 ;  /* 0x000000ffff2f7224 */ /* 0x000fe400078e0024 */
[----:B------:R-:W-:Y:S02]  /*90c0*/  IMAD.MOV.U32 R25, RZ, RZ, R30 ;  /* 0x000000ffff197224 */ /* 0x000fe400078e001e */
.L_x_44253:
[----:B------:R-:W-:Y:S05]  /*90d0*/  BSYNC B1 ;  /* 0x0000000000017941 */ /* 0x000fea0003800000 */
.L_x_44251:
        /* <DEDUP_REMOVED lines=9> */
.L_x_44255:
[----:B------:R-:W-:Y:S02]  /*9170*/  IMAD.MOV.U32 R53, RZ, RZ, R26 ;  /* 0x000000ffff357224 */ /* 0x000fe400078e001a */
[----:B------:R-:W-:Y:S02]  /*9180*/  IMAD.MOV.U32 R51, RZ, RZ, R24 ;  /* 0x000000ffff337224 */ /* 0x000fe400078e0018 */
[----:B------:R-:W-:Y:S02]  /*9190*/  IMAD.MOV.U32 R26, RZ, RZ, R55 ;  /* 0x000000ffff1a7224 */ /* 0x000fe400078e0037 */
[----:B------:R-:W-:Y:S02]  /*91a0*/  IMAD.MOV.U32 R24, RZ, RZ, R31 ;  /* 0x000000ffff187224 */ /* 0x000fe400078e001f */
.L_x_44256:
[----:B------:R-:W-:Y:S05]  /*91b0*/  BSYNC B1 ;  /* 0x0000000000017941 */ /* 0x000fea0003800000 */
.L_x_44254:
        /* <DEDUP_REMOVED lines=9> */
.L_x_44258:
[----:B------:R-:W-:Y:S02]  /*9250*/  IMAD.MOV.U32 R36, RZ, RZ, R53 ;  /* 0x000000ffff247224 */ /* 0x000fe400078e0035 */
[----:B------:R-:W-:Y:S02]  /*9260*/  IMAD.MOV.U32 R30, RZ, RZ, R51 ;  /* 0x000000ffff1e7224 */ /* 0x000fe400078e0033 */
[----:B------:R-:W-:Y:S02]  /*9270*/  IMAD.MOV.U32 R53, RZ, RZ, R54 ;  /* 0x000000ffff357224 */ /* 0x000fe400078e0036 */
[----:B------:R-:W-:Y:S02]  /*9280*/  IMAD.MOV.U32 R51, RZ, RZ, R50 ;  /* 0x000000ffff337224 */ /* 0x000fe400078e0032 */
.L_x_44259:
[----:B------:R-:W-:Y:S05]  /*9290*/  BSYNC B1 ;  /* 0x0000000000017941 */ /* 0x000fea0003800000 */
.L_x_44257:
        /* <DEDUP_REMOVED lines=9> */
.L_x_44261:
[----:B------:R-:W-:Y:S01]  /*9330*/  MOV R55, R36 ;  /* 0x0000002400377202 */ /* 0x000fe20000000f00 */
[----:B------:R-:W-:Y:S02]  /*9340*/  IMAD.MOV.U32 R31, RZ, RZ, R30 ;  /* 0x000000ffff1f7224 */ /* 0x000fe400078e001e */
[----:B------:R-:W-:Y:S02]  /*9350*/  IMAD.MOV.U32 R36, RZ, RZ, R39 ;  /* 0x000000ffff247224 */ /* 0x000fe400078e0027 */
[----:B------:R-:W-:Y:S02]  /*9360*/  IMAD.MOV.U32 R30, RZ, RZ, R29 ;  /* 0x000000ffff1e7224 */ /* 0x000fe400078e001d */
.L_x_44262:
[----:B------:R-:W-:Y:S05]  /*9370*/  BSYNC B1 ;  /* 0x0000000000017941 */ /* 0x000fea0003800000 */
.L_x_44260:
        /* <DEDUP_REMOVED lines=9> */
.L_x_44264:
[----:B------:R-:W-:Y:S01]  /*9410*/  IMAD.MOV.U32 R48, RZ, RZ, R55 ;  /* 0x000000ffff307224 */ /* 0x000fe200078e0037 */
[----:B------:R-:W-:Y:S01]  /*9420*/  MOV R46, R31 ;  /* 0x0000001f002e7202 */ /* 0x000fe20000000f00 */
[----:B------:R-:W-:Y:S02]  /*9430*/  IMAD.MOV.U32 R55, RZ, RZ, R40 ;  /* 0x000000ffff377224 */ /* 0x000fe400078e0028 */
[----:B------:R-:W-:Y:S02]  /*9440*/  IMAD.MOV.U32 R31, RZ, RZ, R28 ;  /* 0x000000ffff1f7224 */ /* 0x000fe400078e001c */
.L_x_44265:
[----:B------:R-:W-:Y:S05]  /*9450*/  BSYNC B1 ;  /* 0x0000000000017941 */ /* 0x000fea0003800000 */
.L_x_44263:
        /* <DEDUP_REMOVED lines=9> */
.L_x_44267:
[----:B------:R-:W-:Y:S01]  /*94f0*/  IMAD.MOV.U32 R28, RZ, RZ, R48 ;  /* 0x000000ffff1c7224 */ /* 0x000fe200078e0030 */
[----:B------:R-:W-:Y:S01]  /*9500*/  MOV R48, R41 ;  /* 0x0000002900307202 */ /* 0x000fe20000000f00 */
[----:B------:R-:W-:Y:S02]  /*9510*/  IMAD.MOV.U32 R29, RZ, RZ, R46 ;  /* 0x000000ffff1d7224 */ /* 0x000fe400078e002e */
[----:B------:R-:W-:Y:S02]  /*9520*/  IMAD.MOV.U32 R46, RZ, RZ, R35 ;  /* 0x000000ffff2e7224 */ /* 0x000fe400078e0023 */
.L_x_44268:
[----:B------:R-:W-:Y:S05]  /*9530*/  BSYNC B1 ;  /* 0x0000000000017941 */ /* 0x000fea0003800000 */
.L_x_44266:
        /* <DEDUP_REMOVED lines=9> */
.L_x_44270:
[----:B------:R-:W-:Y:S02]  /*95d0*/  IMAD.MOV.U32 R39, RZ, RZ, R28 ;  /* 0x000000ffff277224 */ /* 0x000fe400078e001c */
[----:B------:R-:W-:Y:S01]  /*95e0*/  IMAD.MOV.U32 R35, RZ, RZ, R29 ;  /* 0x000000ffff237224 */ /* 0x000fe200078e001d */
[----:B------:R-:W-:Y:S01]  /*95f0*/  MOV R29, R34 ;  /* 0x00000022001d7202 */ /* 0x000fe20000000f00 */
[----:B------:R-:W-:Y:S02]  /*9600*/  IMAD.MOV.U32 R28, RZ, RZ, R43 ;  /* 0x000000ffff1c7224 */ /* 0x000fe400078e002b */
.L_x_44271:
[----:B------:R-:W-:Y:S05]  /*9610*/  BSYNC B1 ;  /* 0x0000000000017941 */ /* 0x000fea0003800000 */
.L_x_44269:
        /* <DEDUP_REMOVED lines=9> */
.L_x_44273:
[----:B------:R-:W-:Y:S02]  /*96b0*/  IMAD.MOV.U32 R41, RZ, RZ, R39 ;  /* 0x000000ffff297224 */ /* 0x000fe400078e0027 */
[----:B------:R-:W-:Y:S02]  /*96c0*/  IMAD.MOV.U32 R34, RZ, RZ, R35 ;  /* 0x000000ffff227224 */ /* 0x000fe400078e0023 */
[----:B------:R-:W-:Y:S02]  /*96d0*/  IMAD.MOV.U32 R39, RZ, RZ, R42 ;  /* 0x000000ffff277224 */ /* 0x000fe400078e002a */
[----:B------:R-:W-:Y:S02]  /*96e0*/  IMAD.MOV.U32 R35, RZ, RZ, R2 ;  /* 0x000000ffff237224 */ /* 0x000fe400078e0002 */
.L_x_44274:
[----:B------:R-:W-:Y:S05]  /*96f0*/  BSYNC B1 ;  /* 0x0000000000017941 */ /* 0x000fea0003800000 */
.L_x_44272:
        /* <DEDUP_REMOVED lines=9> */
.L_x_44276:
[----:B------:R-:W-:Y:S02]  /*9790*/  IMAD.MOV.U32 R40, RZ, RZ, R41 ;  /* 0x000000ffff287224 */ /* 0x000fe400078e0029 */
[----:B------:R-:W-:Y:S02]  /*97a0*/  IMAD.MOV.U32 R2, RZ, RZ, R34 ;  /* 0x000000ffff027224 */ /* 0x000fe400078e0022 */
[----:B------:R-:W-:Y:S02]  /*97b0*/  IMAD.MOV.U32 R41, RZ, RZ, R0 ;  /* 0x000000ffff297224 */ /* 0x000fe400078e0000 */
[----:B------:R-:W-:Y:S02]  /*97c0*/  IMAD.MOV.U32 R34, RZ, RZ, R33 ;  /* 0x000000ffff227224 */ /* 0x000fe400078e0021 */
.L_x_44277:
[----:B------:R-:W-:Y:S05]  /*97d0*/  BSYNC B1 ;  /* 0x0000000000017941 */ /* 0x000fea0003800000 */
.L_x_44275:
        /* <DEDUP_REMOVED lines=9> */
.L_x_44279:
[----:B------:R-:W-:Y:S02]  /*9870*/  IMAD.MOV.U32 R33, RZ, RZ, R40 ;  /* 0x000000ffff217224 */ /* 0x000fe400078e0028 */
[----:B------:R-:W-:Y:S02]  /*9880*/  IMAD.MOV.U32 R0, RZ, RZ, R2 ;  /* 0x000000ffff007224 */ /* 0x000fe400078e0002 */
[----:B------:R-:W-:Y:S02]  /*9890*/  IMAD.MOV.U32 R40, RZ, RZ, R45 ;  /* 0x000000ffff287224 */ /* 0x000fe400078e002d */
[----:B------:R-:W-:Y:S02]  /*98a0*/  IMAD.MOV.U32 R2, RZ, RZ, R3 ;  /* 0x000000ffff027224 */ /* 0x000fe400078e0003 */
.L_x_44280:
[----:B------:R-:W-:Y:S05]  /*98b0*/  BSYNC B1 ;  /* 0x0000000000017941 */ /* 0x000fea0003800000 */
.L_x_44278:
        /* <DEDUP_REMOVED lines=9> */
.L_x_44282:
[----:B------:R-:W-:Y:S01]  /*9950*/  MOV R43, R33 ;  /* 0x00000021002b7202 */ /* 0x000fe20000000f00 */
[----:B------:R-:W-:Y:S02]  /*9960*/  IMAD.MOV.U32 R3, RZ, RZ, R0 ;  /* 0x000000ffff037224 */ /* 0x000fe400078e0000 */
[----:B------:R-:W-:Y:S02]  /*9970*/  IMAD.MOV.U32 R33, RZ, RZ, R44 ;  /* 0x000000ffff217224 */ /* 0x000fe400078e002c */
[----:B------:R-:W-:Y:S02]  /*9980*/  IMAD.MOV.U32 R0, RZ, RZ, R23 ;  /* 0x000000ffff007224 */ /* 0x000fe400078e0017 */
.L_x_44283:
[----:B------:R-:W-:Y:S05]  /*9990*/  BSYNC B1 ;  /* 0x0000000000017941 */ /* 0x000fea0003800000 */
.L_x_44281:
        /* <DEDUP_REMOVED lines=9> */
.L_x_44285:
[----:B------:R-:W-:Y:S01]  /*9a30*/  IMAD.MOV.U32 R42, RZ, RZ, R43 ;  /* 0x000000ffff2a7224 */ /* 0x000fe200078e002b */
[----:B------:R-:W-:Y:S01]  /*9a40*/  MOV R23, R3 ;  /* 0x0000000300177202 */ /* 0x000fe20000000f00 */
[----:B------:R-:W-:Y:S02]  /*9a50*/  IMAD.MOV.U32 R43, RZ, RZ, R38 ;  /* 0x000000ffff2b7224 */ /* 0x000fe400078e0026 */
[----:B------:R-:W-:Y:S02]  /*9a60*/  IMAD.MOV.U32 R3, RZ, RZ, R22 ;  /* 0x000000ffff037224 */ /* 0x000fe400078e0016 */
.L_x_44286:
[----:B------:R-:W-:Y:S05]  /*9a70*/  BSYNC B1 ;  /* 0x0000000000017941 */ /* 0x000fea0003800000 */
.L_x_44284:
        /* <DEDUP_REMOVED lines=9> */
.L_x_44288:
[----:B------:R-:W-:Y:S01]  /*9b10*/  IMAD.MOV.U32 R38, RZ, RZ, R42 ;  /* 0x000000ffff267224 */ /* 0x000fe200078e002a */
[----:B------:R-:W-:Y:S01]  /*9b20*/  MOV R42, R21 ;  /* 0x00000015002a7202 */ /* 0x000fe20000000f00 */
[----:B------:R-:W-:Y:S02]  /*9b30*/  IMAD.MOV.U32 R22, RZ, RZ, R23 ;  /* 0x000000ffff167224 */ /* 0x000fe400078e0017 */
[----:B------:R-:W-:Y:S02]  /*9b40*/  IMAD.MOV.U32 R23, RZ, RZ, R20 ;  /* 0x000000ffff177224 */ /* 0x000fe400078e0014 */
.L_x_44289:
[----:B------:R-:W-:Y:S05]  /*9b50*/  BSYNC B1 ;  /* 0x0000000000017941 */ /* 0x000fea0003800000 */
.L_x_44287:
        /* <DEDUP_REMOVED lines=9> */
.L_x_44291:
[----:B------:R-:W-:Y:S02]  /*9bf0*/  IMAD.MOV.U32 R21, RZ, RZ, R38 ;  /* 0x000000ffff157224 */ /* 0x000fe400078e0026 */
[----:B------:R-:W-:Y:S01]  /*9c00*/  IMAD.MOV.U32 R20, RZ, RZ, R22 ;  /* 0x000000ffff147224 */ /* 0x000fe200078e0016 */
[----:B------:R-:W-:Y:S01]  /*9c10*/  MOV R22, R27 ;  /* 0x0000001b00167202 */ /* 0x000fe20000000f00 */
[----:B------:R-:W-:Y:S02]  /*9c20*/  IMAD.MOV.U32 R38, RZ, RZ, R37 ;  /* 0x000000ffff267224 */ /* 0x000fe400078e0025 */
.L_x_44292:
[----:B------:R-:W-:Y:S05]  /*9c30*/  BSYNC B1 ;  /* 0x0000000000017941 */ /* 0x000fea0003800000 */
.L_x_44290:
        /* <DEDUP_REMOVED lines=16> */
.L_x_44294:
[----:B------:R-:W-:Y:S02]  /*9d40*/  IMAD.MOV.U32 R27, RZ, RZ, R32 ;  /* 0x000000ffff1b7224 */ /* 0x000fe400078e0020 */
[----:B------:R-:W-:Y:S01]  /*9d50*/  IMAD.MOV.U32 R18, RZ, RZ, R5 ;  /* 0x000000ffff127224 */ /* 0x000fe200078e0005 */
[----:B------:R-:W-:Y:S01]  /*9d60*/  MOV R5, R25 ;  /* 0x0000001900057202 */ /* 0x000fe20000000f00 */
[----:B------:R-:W-:Y:S02]  /*9d70*/  IMAD.MOV.U32 R32, RZ, RZ, R47 ;  /* 0x000000ffff207224 */ /* 0x000fe400078e002f */
.L_x_44295:
[----:B------:R-:W-:Y:S05]  /*9d80*/  BSYNC B1 ;  /* 0x0000000000017941 */ /* 0x000fea0003800000 */
.L_x_44293:
        /* <DEDUP_REMOVED lines=9> */
.L_x_44297:
[----:B------:R-:W-:Y:S02]  /*9e20*/  IMAD.MOV.U32 R50, RZ, RZ, R27 ;  /* 0x000000ffff327224 */ /* 0x000fe400078e001b */
[----:B------:R-:W-:Y:S01]  /*9e30*/  IMAD.MOV.U32 R44, RZ, RZ, R18 ;  /* 0x000000ffff2c7224 */ /* 0x000fe200078e0012 */
[----:B------:R-:W-:Y:S01]  /*9e40*/  MOV R18, R24 ;  /* 0x0000001800127202 */ /* 0x000fe20000000f00 */
[----:B------:R-:W-:Y:S02]  /*9e50*/  IMAD.MOV.U32 R27, RZ, RZ, R26 ;  /* 0x000000ffff1b7224 */ /* 0x000fe400078e001a */
.L_x_44298:
[----:B------:R-:W-:Y:S05]  /*9e60*/  BSYNC B1 ;  /* 0x0000000000017941 */ /* 0x000fea0003800000 */
.L_x_44296:
        /* <DEDUP_REMOVED lines=9> */
.L_x_44300:
[----:B------:R-:W-:Y:S02]  /*9f00*/  IMAD.MOV.U32 R37, RZ, RZ, R50 ;  /* 0x000000ffff257224 */ /* 0x000fe400078e0032 */
[----:B------:R-:W-:Y:S02]  /*9f10*/  IMAD.MOV.U32 R25, RZ, RZ, R44 ;  /* 0x000000ffff197224 */ /* 0x000fe400078e002c */
[----:B------:R-:W-:Y:S02]  /*9f20*/  IMAD.MOV.U32 R50, RZ, RZ, R53 ;  /* 0x000000ffff327224 */ /* 0x000fe400078e0035 */
[----:B------:R-:W-:Y:S02]  /*9f30*/  IMAD.MOV.U32 R44, RZ, RZ, R51 ;  /* 0x000000ffff2c7224 */ /* 0x000fe400078e0033 */
.L_x_44301:
[----:B------:R-:W-:Y:S05]  /*9f40*/  BSYNC B1 ;  /* 0x0000000000017941 */ /* 0x000fea0003800000 */
.L_x_44299:
        /* <DEDUP_REMOVED lines=9> */
.L_x_44303:
[----:B------:R-:W-:Y:S02]  /*9fe0*/  IMAD.MOV.U32 R26, RZ, RZ, R37 ;  /* 0x000000ffff1a7224 */ /* 0x000fe400078e0025 */
[----:B------:R-:W-:Y:S02]  /*9ff0*/  IMAD.MOV.U32 R24, RZ, RZ, R25 ;  /* 0x000000ffff187224 */ /* 0x000fe400078e0019 */
[----:B------:R-:W-:Y:S02]  /*a000*/  IMAD.MOV.U32 R37, RZ, RZ, R36 ;  /* 0x000000ffff257224 */ /* 0x000fe400078e0024 */
[----:B------:R-:W-:Y:S02]  /*a010*/  IMAD.MOV.U32 R25, RZ, RZ, R30 ;  /* 0x000000ffff197224 */ /* 0x000fe400078e001e */
.L_x_44304:
[----:B------:R-:W-:Y:S05]  /*a020*/  BSYNC B1 ;  /* 0x0000000000017941 */ /* 0x000fea0003800000 */
.L_x_44302:
        /* <DEDUP_REMOVED lines=9> */
.L_x_44306:
[----:B------:R-:W-:Y:S02]  /*a0c0*/  IMAD.MOV.U32 R47, RZ, RZ, R26 ;  /* 0x000000ffff2f7224 */ /* 0x000fe400078e001a */
[----:B------:R-:W-:Y:S02]  /*a0d0*/  IMAD.MOV.U32 R45, RZ, RZ, R24 ;  /* 0x000000ffff2d7224 */ /* 0x000fe400078e0018 */
[----:B------:R-:W-:Y:S02]  /*a0e0*/  IMAD.MOV.U32 R26, RZ, RZ, R55 ;  /* 0x000000ffff1a7224 */ /* 0x000fe400078e0037 */
[----:B------:R-:W-:Y:S02]  /*a0f0*/  IMAD.MOV.U32 R24, RZ, RZ, R31 ;  /* 0x000000ffff187224 */ /* 0x000fe400078e001f */
.L_x_44307:
[----:B------:R-:W-:Y:S05]  /*a100*/  BSYNC B1 ;  /* 0x0000000000017941 */ /* 0x000fea0003800000 */
.L_x_44305:
        /* <DEDUP_REMOVED lines=9> */
.L_x_44309:
[----:B------:R-:W-:Y:S01]  /*a1a0*/  MOV R31, R47 ;  /* 0x0000002f001f7202 */ /* 0x000fe20000000f00 */
[----:B------:R-:W-:Y:S02]  /*a1b0*/  IMAD.MOV.U32 R30, RZ, RZ, R45 ;  /* 0x000000ffff1e7224 */ /* 0x000fe400078e002d */
[----:B------:R-:W-:Y:S02]  /*a1c0*/  IMAD.MOV.U32 R47, RZ, RZ, R48 ;  /* 0x000000ffff2f7224 */ /* 0x000fe400078e0030 */
[----:B------:R-:W-:Y:S02]  /*a1d0*/  IMAD.MOV.U32 R45, RZ, RZ, R46 ;  /* 0x000000ffff2d7224 */ /* 0x000fe400078e002e */
.L_x_44310:
[----:B------:R-:W-:Y:S05]  /*a1e0*/  BSYNC B1 ;  /* 0x0000000000017941 */ /* 0x000fea0003800000 */
.L_x_44308:
        /* <DEDUP_REMOVED lines=9> */
.L_x_44312:
[----:B------:R-:W-:Y:S01]  /*a280*/  IMAD.MOV.U32 R46, RZ, RZ, R31 ;  /* 0x000000ffff2e7224 */ /* 0x000fe200078e001f */
[----:B------:R-:W-:Y:S01]  /*a290*/  MOV R36, R30 ;  /* 0x0000001e00247202 */ /* 0x000fe20000000f00 */
[----:B------:R-:W-:Y:S02]  /*a2a0*/  IMAD.MOV.U32 R31, RZ, RZ, R28 ;  /* 0x000000ffff1f7224 */ /* 0x000fe400078e001c */
[----:B------:R-:W-:Y:S02]  /*a2b0*/  IMAD.MOV.U32 R30, RZ, RZ, R29 ;  /* 0x000000ffff1e7224 */ /* 0x000fe400078e001d */
.L_x_44313:
[----:B------:R-:W-:Y:S05]  /*a2c0*/  BSYNC B1 ;  /* 0x0000000000017941 */ /* 0x000fea0003800000 */
.L_x_44311:
        /* <DEDUP_REMOVED lines=9> */
.L_x_44315:
[----:B------:R-:W-:Y:S01]  /*a360*/  IMAD.MOV.U32 R28, RZ, RZ, R46 ;  /* 0x000000ffff1c7224 */ /* 0x000fe200078e002e */
[----:B------:R-:W-:Y:S01]  /*a370*/  MOV R46, R39 ;  /* 0x00000027002e7202 */ /* 0x000fe20000000f00 */
[----:B------:R-:W-:Y:S02]  /*a380*/  IMAD.MOV.U32 R29, RZ, RZ, R36 ;  /* 0x000000ffff1d7224 */ /* 0x000fe400078e0024 */
[----:B------:R-:W-:Y:S02]  /*a390*/  IMAD.MOV.U32 R36, RZ, RZ, R35 ;  /* 0x000000ffff247224 */ /* 0x000fe400078e0023 */
.L_x_44316:
[----:B------:R-:W-:Y:S05]  /*a3a0*/  BSYNC B1 ;  /* 0x0000000000017941 */ /* 0x000fea0003800000 */
.L_x_44314:
        /* <DEDUP_REMOVED lines=9> */
.L_x_44318:
[----:B------:R-:W-:Y:S02]  /*a440*/  IMAD.MOV.U32 R39, RZ, RZ, R28 ;  /* 0x000000ffff277224 */ /* 0x000fe400078e001c */
[----:B------:R-:W-:Y:S01]  /*a450*/  IMAD.MOV.U32 R35, RZ, RZ, R29 ;  /* 0x000000ffff237224 */ /* 0x000fe200078e001d */
[----:B------:R-:W-:Y:S01]  /*a460*/  MOV R29, R34 ;  /* 0x00000022001d7202 */ /* 0x000fe20000000f00 */
[----:B------:R-:W-:Y:S02]  /*a470*/  IMAD.MOV.U32 R28, RZ, RZ, R41 ;  /* 0x000000ffff1c7224 */ /* 0x000fe400078e0029 */
.L_x_44319:
[----:B------:R-:W-:Y:S05]  /*a480*/  BSYNC B1 ;  /* 0x0000000000017941 */ /* 0x000fea0003800000 */
.L_x_44317:
        /* <DEDUP_REMOVED lines=9> */
.L_x_44321:
[----:B------:R-:W-:Y:S02]  /*a520*/  IMAD.MOV.U32 R34, RZ, RZ, R39 ;  /* 0x000000ffff227224 */ /* 0x000fe400078e0027 */
[----:B------:R-:W-:Y:S02]  /*a530*/  IMAD.MOV.U32 R41, RZ, RZ, R35 ;  /* 0x000000ffff297224 */ /* 0x000fe400078e0023 */
[----:B------:R-:W-:Y:S02]  /*a540*/  IMAD.MOV.U32 R39, RZ, RZ, R40 ;  /* 0x000000ffff277224 */ /* 0x000fe400078e0028 */
[----:B------:R-:W-:Y:S02]  /*a550*/  IMAD.MOV.U32 R35, RZ, RZ, R2 ;  /* 0x000000ffff237224 */ /* 0x000fe400078e0002 */
.L_x_44322:
[----:B------:R-:W-:Y:S05]  /*a560*/  BSYNC B1 ;  /* 0x0000000000017941 */ /* 0x000fea0003800000 */
.L_x_44320:
        /* <DEDUP_REMOVED lines=9> */
.L_x_44324:
[----:B------:R-:W-:Y:S02]  /*a600*/  IMAD.MOV.U32 R40, RZ, RZ, R34 ;  /* 0x000000ffff287224 */ /* 0x000fe400078e0022 */
[----:B------:R-:W-:Y:S02]  /*a610*/  IMAD.MOV.U32 R2, RZ, RZ, R41 ;  /* 0x000000ffff027224 */ /* 0x000fe400078e0029 */
[----:B------:R-:W-:Y:S02]  /*a620*/  IMAD.MOV.U32 R34, RZ, RZ, R33 ;  /* 0x000000ffff227224 */ /* 0x000fe400078e0021 */
[----:B------:R-:W-:Y:S02]  /*a630*/  IMAD.MOV.U32 R41, RZ, RZ, R0 ;  /* 0x000000ffff297224 */ /* 0x000fe400078e0000 */
.L_x_44325:
[----:B------:R-:W-:Y:S05]  /*a640*/  BSYNC B1 ;  /* 0x0000000000017941 */ /* 0x000fea0003800000 */
.L_x_44323:
        /* <DEDUP_REMOVED lines=9> */
.L_x_44327:
[----:B------:R-:W-:Y:S02]  /*a6e0*/  IMAD.MOV.U32 R33, RZ, RZ, R40 ;  /* 0x000000ffff217224 */ /* 0x000fe400078e0028 */
[----:B------:R-:W-:Y:S02]  /*a6f0*/  IMAD.MOV.U32 R0, RZ, RZ, R2 ;  /* 0x000000ffff007224 */ /* 0x000fe400078e0002 */
[----:B------:R-:W-:Y:S02]  /*a700*/  IMAD.MOV.U32 R40, RZ, RZ, R43 ;  /* 0x000000ffff287224 */ /* 0x000fe400078e002b */
[----:B------:R-:W-:Y:S02]  /*a710*/  IMAD.MOV.U32 R2, RZ, RZ, R3 ;  /* 0x000000ffff027224 */ /* 0x000fe400078e0003 */
.L_x_44328:
[----:B------:R-:W-:Y:S05]  /*a720*/  BSYNC B1 ;  /* 0x0000000000017941 */ /* 0x000fea0003800000 */
.L_x_44326:
        /* <DEDUP_REMOVED lines=9> */
.L_x_44330:
[----:B------:R-:W-:Y:S01]  /*a7c0*/  MOV R43, R33 ;  /* 0x00000021002b7202 */ /* 0x000fe20000000f00 */
[----:B------:R-:W-:Y:S02]  /*a7d0*/  IMAD.MOV.U32 R3, RZ, RZ, R0 ;  /* 0x000000ffff037224 */ /* 0x000fe400078e0000 */
[----:B------:R-:W-:Y:S02]  /*a7e0*/  IMAD.MOV.U32 R33, RZ, RZ, R42 ;  /* 0x000000ffff217224 */ /* 0x000fe400078e002a */
[----:B------:R-:W-:Y:S02]  /*a7f0*/  IMAD.MOV.U32 R0, RZ, RZ, R23 ;  /* 0x000000ffff007224 */ /* 0x000fe400078e0017 */
.L_x_44331:
[----:B------:R-:W-:Y:S05]  /*a800*/  BSYNC B1 ;  /* 0x0000000000017941 */ /* 0x000fea0003800000 */
.L_x_44329:
        /* <DEDUP_REMOVED lines=9> */
.L_x_44333:
[----:B------:R-:W-:Y:S01]  /*a8a0*/  IMAD.MOV.U32 R42, RZ, RZ, R43 ;  /* 0x000000ffff2a7224 */ /* 0x000fe200078e002b */
[----:B------:R-:W-:Y:S01]  /*a8b0*/  MOV R23, R3 ;  /* 0x0000000300177202 */ /* 0x000fe20000000f00 */
[----:B------:R-:W-:Y:S02]  /*a8c0*/  IMAD.MOV.U32 R43, RZ, RZ, R38 ;  /* 0x000000ffff2b7224 */ /* 0x000fe400078e0026 */
[----:B------:R-:W-:Y:S02]  /*a8d0*/  IMAD.MOV.U32 R3, RZ, RZ, R22 ;  /* 0x000000ffff037224 */ /* 0x000fe400078e0016 */
.L_x_44334:
[----:B------:R-:W-:Y:S05]  /*a8e0*/  BSYNC B1 ;  /* 0x0000000000017941 */ /* 0x000fea0003800000 */
.L_x_44332:
        /* <DEDUP_REMOVED lines=9> */
.L_x_44336:
[----:B------:R-:W-:Y:S01]  /*a980*/  IMAD.MOV.U32 R38, RZ, RZ, R42 ;  /* 0x000000ffff267224 */ /* 0x000fe200078e002a */
[----:B------:R-:W-:Y:S01]  /*a990*/  MOV R42, R21 ;  /* 0x00000015002a7202 */ /* 0x000fe20000000f00 */
[----:B------:R-:W-:Y:S02]  /*a9a0*/  IMAD.MOV.U32 R22, RZ, RZ, R23 ;  /* 0x000000ffff167224 */ /* 0x000fe400078e0017 */
[----:B------:R-:W-:Y:S02]  /*a9b0*/  IMAD.MOV.U32 R23, RZ, RZ, R20 ;  /* 0x000000ffff177224 */ /* 0x000fe400078e0014 */
.L_x_44337:
[----:B------:R-:W-:Y:S05]  /*a9c0*/  BSYNC B1 ;  /* 0x0000000000017941 */ /* 0x000fea0003800000 */
.L_x_44335:
        /* <DEDUP_REMOVED lines=16> */
.L_x_44339:
[----:B------:R-:W-:Y:S01]  /*aad0*/  IMAD.MOV.U32 R19, RZ, RZ, R32 ;  /* 0x000000ffff137224 */ /* 0x000fe200078e0020 */
[----:B------:R-:W-:Y:S01]  /*aae0*/  MOV R16, R5 ;  /* 0x0000000500107202 */ /* 0x000fe20000000f00 */
[----:B------:R-:W-:Y:S02]  /*aaf0*/  IMAD.MOV.U32 R5, RZ, RZ, R18 ;  /* 0x000000ffff057224 */ /* 0x000fe400078e0012 */
[----:B------:R-:W-:Y:S02]  /*ab00*/  IMAD.MOV.U32 R32, RZ, RZ, R27 ;  /* 0x000000ffff207224 */ /* 0x000fe400078e001b */
.L_x_44340:
[----:B------:R-:W-:Y:S05]  /*ab10*/  BSYNC B1 ;  /* 0x0000000000017941 */ /* 0x000fea0003800000 */
.L_x_44338:
        /* <DEDUP_REMOVED lines=9> */
.L_x_44342:
[----:B------:R-:W-:Y:S01]  /*abb0*/  IMAD.MOV.U32 R20, RZ, RZ, R19 ;  /* 0x000000ffff147224 */ /* 0x000fe200078e0013 */
[----:B------:R-:W-:Y:S01]  /*abc0*/  MOV R19, R50 ;  /* 0x0000003200137202 */ /* 0x000fe20000000f00 */
[----:B------:R-:W-:Y:S02]  /*abd0*/  IMAD.MOV.U32 R18, RZ, RZ, R16 ;  /* 0x000000ffff127224 */ /* 0x000fe400078e0010 */
[----:B------:R-:W-:Y:S02]  /*abe0*/  IMAD.MOV.U32 R16, RZ, RZ, R44 ;  /* 0x000000ffff107224 */ /* 0x000fe400078e002c */
.L_x_44343:
[----:B------:R-:W-:Y:S05]  /*abf0*/  BSYNC B1 ;  /* 0x0000000000017941 */ /* 0x000fea0003800000 */
.L_x_44341:
        /* <DEDUP_REMOVED lines=9> */
.L_x_44345:
[----:B------:R-:W-:Y:S02]  /*ac90*/  IMAD.MOV.U32 R27, RZ, RZ, R20 ;  /* 0x000000ffff1b7224 */ /* 0x000fe400078e0014 */
[----:B------:R-:W-:Y:S01]  /*aca0*/  IMAD.MOV.U32 R21, RZ, RZ, R18 ;  /* 0x000000ffff157224 */ /* 0x000fe200078e0012 */
[----:B------:R-:W-:Y:S01]  /*acb0*/  MOV R18, R25 ;  /* 0x0000001900127202 */ /* 0x000fe20000000f00 */
[----:B------:R-:W-:Y:S02]  /*acc0*/  IMAD.MOV.U32 R20, RZ, RZ, R37 ;  /* 0x000000ffff147224 */ /* 0x000fe400078e0025 */
.L_x_44346:
[----:B------:R-:W-:Y:S05]  /*acd0*/  BSYNC B1 ;  /* 0x0000000000017941 */ /* 0x000fea0003800000 */
.L_x_44344:
        /* <DEDUP_REMOVED lines=9> */
.L_x_44348:
[----:B------:R-:W-:Y:S02]  /*ad70*/  IMAD.MOV.U32 R48, RZ, RZ, R27 ;  /* 0x000000ffff307224 */ /* 0x000fe400078e001b */
[----:B------:R-:W-:Y:S02]  /*ad80*/  IMAD.MOV.U32 R44, RZ, RZ, R21 ;  /* 0x000000ffff2c7224 */ /* 0x000fe400078e0015 */
[----:B------:R-:W-:Y:S02]  /*ad90*/  IMAD.MOV.U32 R27, RZ, RZ, R26 ;  /* 0x000000ffff1b7224 */ /* 0x000fe400078e001a */
[----:B------:R-:W-:Y:S02]  /*ada0*/  IMAD.MOV.U32 R21, RZ, RZ, R24 ;  /* 0x000000ffff157224 */ /* 0x000fe400078e0018 */
.L_x_44349:
[----:B------:R-:W-:Y:S05]  /*adb0*/  BSYNC B1 ;  /* 0x0000000000017941 */ /* 0x000fea0003800000 */
.L_x_44347:
        /* <DEDUP_REMOVED lines=9> */
.L_x_44351:
[----:B------:R-:W-:Y:S02]  /*ae50*/  IMAD.MOV.U32 R24, RZ, RZ, R48 ;  /* 0x000000ffff187224 */ /* 0x000fe400078e0030 */
[----:B------:R-:W-:Y:S02]  /*ae60*/  IMAD.MOV.U32 R25, RZ, RZ, R44 ;  /* 0x000000ffff197224 */ /* 0x000fe400078e002c */
[----:B------:R-:W-:Y:S02]  /*ae70*/  IMAD.MOV.U32 R48, RZ, RZ, R47 ;  /* 0x000000ffff307224 */ /* 0x000fe400078e002f */
[----:B------:R-:W-:Y:S02]  /*ae80*/  IMAD.MOV.U32 R44, RZ, RZ, R45 ;  /* 0x000000ffff2c7224 */ /* 0x000fe400078e002d */
.L_x_44352:
[----:B------:R-:W-:Y:S05]  /*ae90*/  BSYNC B1 ;  /* 0x0000000000017941 */ /* 0x000fea0003800000 */
.L_x_44350:
        /* <DEDUP_REMOVED lines=9> */
.L_x_44354:
[----:B------:R-:W-:Y:S02]  /*af30*/  IMAD.MOV.U32 R45, RZ, RZ, R24 ;  /* 0x000000ffff2d7224 */ /* 0x000fe400078e0018 */
[----:B------:R-:W-:Y:S02]  /*af40*/  IMAD.MOV.U32 R37, RZ, RZ, R25 ;  /* 0x000000ffff257224 */ /* 0x000fe400078e0019 */
[----:B------:R-:W-:Y:S02]  /*af50*/  IMAD.MOV.U32 R24, RZ, RZ, R31 ;  /* 0x000000ffff187224 */ /* 0x000fe400078e001f */
[----:B------:R-:W-:Y:S02]  /*af60*/  IMAD.MOV.U32 R25, RZ, RZ, R30 ;  /* 0x000000ffff197224 */ /* 0x000fe400078e001e */
.L_x_44355:
[----:B------:R-:W-:Y:S05]  /*af70*/  BSYNC B1 ;  /* 0x0000000000017941 */ /* 0x000fea0003800000 */
.L_x_44353:
        /* <DEDUP_REMOVED lines=9> */
.L_x_44357:
[----:B------:R-:W-:Y:S01]  /*b010*/  MOV R31, R45 ;  /* 0x0000002d001f7202 */ /* 0x000fe20000000f00 */
[----:B------:R-:W-:Y:S02]  /*b020*/  IMAD.MOV.U32 R26, RZ, RZ, R37 ;  /* 0x000000ffff1a7224 */ /* 0x000fe400078e0025 */
[----:B------:R-:W-:Y:S02]  /*b030*/  IMAD.MOV.U32 R45, RZ, RZ, R46 ;  /* 0x000000ffff2d7224 */ /* 0x000fe400078e002e */
[----:B------:R-:W-:Y:S02]  /*b040*/  IMAD.MOV.U32 R37, RZ, RZ, R36 ;  /* 0x000000ffff257224 */ /* 0x000fe400078e0024 */
.L_x_44358:
[----:B------:R-:W-:Y:S05]  /*b050*/  BSYNC B1 ;  /* 0x0000000000017941 */ /* 0x000fea0003800000 */
.L_x_44356:
        /* <DEDUP_REMOVED lines=9> */
.L_x_44360:
[----:B------:R-:W-:Y:S01]  /*b0f0*/  IMAD.MOV.U32 R36, RZ, RZ, R31 ;  /* 0x000000ffff247224 */ /* 0x000fe200078e001f */
[----:B------:R-:W-:Y:S01]  /*b100*/  MOV R30, R26 ;  /* 0x0000001a001e7202 */ /* 0x000fe20000000f00 */
[----:B------:R-:W-:Y:S02]  /*b110*/  IMAD.MOV.U32 R31, RZ, RZ, R28 ;  /* 0x000000ffff1f7224 */ /* 0x000fe400078e001c */
[----:B------:R-:W-:Y:S02]  /*b120*/  IMAD.MOV.U32 R26, RZ, RZ, R29 ;  /* 0x000000ffff1a7224 */ /* 0x000fe400078e001d */
.L_x_44361:
[----:B------:R-:W-:Y:S05]  /*b130*/  BSYNC B1 ;  /* 0x0000000000017941 */ /* 0x000fea0003800000 */
.L_x_44359:
        /* <DEDUP_REMOVED lines=9> */
.L_x_44363:
[----:B------:R-:W-:Y:S01]  /*b1d0*/  IMAD.MOV.U32 R29, RZ, RZ, R36 ;  /* 0x000000ffff1d7224 */ /* 0x000fe200078e0024 */
[----:B------:R-:W-:Y:S01]  /*b1e0*/  MOV R36, R39 ;  /* 0x0000002700247202 */ /* 0x000fe20000000f00 */
[----:B------:R-:W-:Y:S02]  /*b1f0*/  IMAD.MOV.U32 R28, RZ, RZ, R30 ;  /* 0x000000ffff1c7224 */ /* 0x000fe400078e001e */
[----:B------:R-:W-:Y:S02]  /*b200*/  IMAD.MOV.U32 R30, RZ, RZ, R35 ;  /* 0x000000ffff1e7224 */ /* 0x000fe400078e0023 */
.L_x_44364:
[----:B------:R-:W-:Y:S05]  /*b210*/  BSYNC B1 ;  /* 0x0000000000017941 */ /* 0x000fea0003800000 */
.L_x_44362:
        /* <DEDUP_REMOVED lines=9> */
.L_x_44366:
[----:B------:R-:W-:Y:S02]  /*b2b0*/  IMAD.MOV.U32 R39, RZ, RZ, R29 ;  /* 0x000000ffff277224 */ /* 0x000fe400078e001d */
[----:B------:R-:W-:Y:S01]  /*b2c0*/  IMAD.MOV.U32 R35, RZ, RZ, R28 ;  /* 0x000000ffff237224 */ /* 0x000fe200078e001c */
[----:B------:R-:W-:Y:S01]  /*b2d0*/  MOV R28, R41 ;  /* 0x00000029001c7202 */ /* 0x000fe20000000f00 */
[----:B------:R-:W-:Y:S02]  /*b2e0*/  IMAD.MOV.U32 R29, RZ, RZ, R34 ;  /* 0x000000ffff1d7224 */ /* 0x000fe400078e0022 */
.L_x_44367:
[----:B------:R-:W-:Y:S05]  /*b2f0*/  BSYNC B1 ;  /* 0x0000000000017941 */ /* 0x000fea0003800000 */
.L_x_44365:
        /* <DEDUP_REMOVED lines=9> */
.L_x_44369:
[----:B------:R-:W-:Y:S02]  /*b390*/  IMAD.MOV.U32 R34, RZ, RZ, R39 ;  /* 0x000000ffff227224 */ /* 0x000fe400078e0027 */
[----:B------:R-:W-:Y:S02]  /*b3a0*/  IMAD.MOV.U32 R41, RZ, RZ, R35 ;  /* 0x000000ffff297224 */ /* 0x000fe400078e0023 */
[----:B------:R-:W-:Y:S02]  /*b3b0*/  IMAD.MOV.U32 R39, RZ, RZ, R40 ;  /* 0x000000ffff277224 */ /* 0x000fe400078e0028 */
[----:B------:R-:W-:Y:S02]  /*b3c0*/  IMAD.MOV.U32 R35, RZ, RZ, R2 ;  /* 0x000000ffff237224 */ /* 0x000fe400078e0002 */
.L_x_44370:
[----:B------:R-:W-:Y:S05]  /*b3d0*/  BSYNC B1 ;  /* 0x0000000000017941 */ /* 0x000fea0003800000 */
.L_x_44368:
        /* <DEDUP_REMOVED lines=9> */
.L_x_44372:
[----:B------:R-:W-:Y:S02]  /*b470*/  IMAD.MOV.U32 R40, RZ, RZ, R34 ;  /* 0x000000ffff287224 */ /* 0x000fe400078e0022 */
[----:B------:R-:W-:Y:S02]  /*b480*/  IMAD.MOV.U32 R2, RZ, RZ, R41 ;  /* 0x000000ffff027224 */ /* 0x000fe400078e0029 */
[----:B------:R-:W-:Y:S02]  /*b490*/  IMAD.MOV.U32 R34, RZ, RZ, R33 ;  /* 0x000000ffff227224 */ /* 0x000fe400078e0021 */
[----:B------:R-:W-:Y:S02]  /*b4a0*/  IMAD.MOV.U32 R41, RZ, RZ, R0 ;  /* 0x000000ffff297224 */ /* 0x000fe400078e0000 */
.L_x_44373:
[----:B------:R-:W-:Y:S05]  /*b4b0*/  BSYNC B1 ;  /* 0x0000000000017941 */ /* 0x000fea0003800000 */
.L_x_44371:
        /* <DEDUP_REMOVED lines=9> */
.L_x_44375:
[----:B------:R-:W-:Y:S02]  /*b550*/  IMAD.MOV.U32 R33, RZ, RZ, R40 ;  /* 0x000000ffff217224 */ /* 0x000fe400078e0028 */
[----:B------:R-:W-:Y:S02]  /*b560*/  IMAD.MOV.U32 R0, RZ, RZ, R2 ;  /* 0x000000ffff007224 */ /* 0x000fe400078e0002 */
[----:B------:R-:W-:Y:S02]  /*b570*/  IMAD.MOV.U32 R40, RZ, RZ, R43 ;  /* 0x000000ffff287224 */ /* 0x000fe400078e002b */
[----:B------:R-:W-:Y:S02]  /*b580*/  IMAD.MOV.U32 R2, RZ, RZ, R3 ;  /* 0x000000ffff027224 */ /* 0x000fe400078e0003 */
.L_x_44376:
[----:B------:R-:W-:Y:S05]  /*b590*/  BSYNC B1 ;  /* 0x0000000000017941 */ /* 0x000fea0003800000 */
.L_x_44374:
        /* <DEDUP_REMOVED lines=9> */
.L_x_44378:
[----:B------:R-:W-:Y:S01]  /*b630*/  MOV R43, R33 ;  /* 0x00000021002b7202 */ /* 0x000fe20000000f00 */
[----:B------:R-:W-:Y:S02]  /*b640*/  IMAD.MOV.U32 R3, RZ, RZ, R0 ;  /* 0x000000ffff037224 */ /* 0x000fe400078e0000 */
[----:B------:R-:W-:Y:S02]  /*b650*/  IMAD.MOV.U32 R33, RZ, RZ, R42 ;  /* 0x000000ffff217224 */ /* 0x000fe400078e002a */
[----:B------:R-:W-:Y:S02]  /*b660*/  IMAD.MOV.U32 R0, RZ, RZ, R23 ;  /* 0x000000ffff007224 */ /* 0x000fe400078e0017 */
.L_x_44379:
[----:B------:R-:W-:Y:S05]  /*b670*/  BSYNC B1 ;  /* 0x0000000000017941 */ /* 0x000fea0003800000 */
.L_x_44377:
        /* <DEDUP_REMOVED lines=9> */
.L_x_44381:
[----:B------:R-:W-:Y:S01]  /*b710*/  IMAD.MOV.U32 R42, RZ, RZ, R43 ;  /* 0x000000ffff2a7224 */ /* 0x000fe200078e002b */
[----:B------:R-:W-:Y:S01]  /*b720*/  MOV R23, R3 ;  /* 0x0000000300177202 */ /* 0x000fe20000000f00 */
[----:B------:R-:W-:Y:S02]  /*b730*/  IMAD.MOV.U32 R43, RZ, RZ, R38 ;  /* 0x000000ffff2b7224 */ /* 0x000fe400078e0026 */
[----:B------:R-:W-:Y:S02]  /*b740*/  IMAD.MOV.U32 R3, RZ, RZ, R22 ;  /* 0x000000ffff037224 */ /* 0x000fe400078e0016 */
.L_x_44382:
[----:B------:R-:W-:Y:S05]  /*b750*/  BSYNC B1 ;  /* 0x0000000000017941 */ /* 0x000fea0003800000 */
.L_x_44380:
        /* <DEDUP_REMOVED lines=16> */
.L_x_44384:
[----:B------:R-:W-:Y:S01]  /*b860*/  MOV R17, R32 ;  /* 0x0000002000117202 */ /* 0x000fe20000000f00 */
[----:B------:R-:W-:Y:S02]  /*b870*/  IMAD.MOV.U32 R14, RZ, RZ, R5 ;  /* 0x000000ffff0e7224 */ /* 0x000fe400078e0005 */
[----:B------:R-:W-:Y:S02]  /*b880*/  IMAD.MOV.U32 R5, RZ, RZ, R16 ;  /* 0x000000ffff057224 */ /* 0x000fe400078e0010 */
[----:B------:R-:W-:Y:S02]  /*b890*/  IMAD.MOV.U32 R32, RZ, RZ, R19 ;  /* 0x000000ffff207224 */ /* 0x000fe400078e0013 */
.L_x_44385:
[----:B------:R-:W-:Y:S05]  /*b8a0*/  BSYNC B1 ;  /* 0x0000000000017941 */ /* 0x000fea0003800000 */
.L_x_44383:
        /* <DEDUP_REMOVED lines=9> */
.L_x_44387:
[----:B------:R-:W-:Y:S01]  /*b940*/  IMAD.MOV.U32 R22, RZ, RZ, R17 ;  /* 0x000000ffff167224 */ /* 0x000fe200078e0011 */
[----:B------:R-:W-:Y:S01]  /*b950*/  MOV R16, R14 ;  /* 0x0000000e00107202 */ /* 0x000fe20000000f00 */
[----:B------:R-:W-:Y:S02]  /*b960*/  IMAD.MOV.U32 R17, RZ, RZ, R20 ;  /* 0x000000ffff117224 */ /* 0x000fe400078e0014 */
[----:B------:R-:W-:Y:S02]  /*b970*/  IMAD.MOV.U32 R14, RZ, RZ, R18 ;  /* 0x000000ffff0e7224 */ /* 0x000fe400078e0012 */
.L_x_44388:
[----:B------:R-:W-:Y:S05]  /*b980*/  BSYNC B1 ;  /* 0x0000000000017941 */ /* 0x000fea0003800000 */
.L_x_44386:
        /* <DEDUP_REMOVED lines=9> */
.L_x_44390:
[----:B------:R-:W-:Y:S01]  /*ba20*/  IMAD.MOV.U32 R47, RZ, RZ, R22 ;  /* 0x000000ffff2f7224 */ /* 0x000fe200078e0016 */
[----:B------:R-:W-:Y:S01]  /*ba30*/  MOV R22, R27 ;  /* 0x0000001b00167202 */ /* 0x000fe20000000f00 */
[----:B------:R-:W-:Y:S02]  /*ba40*/  IMAD.MOV.U32 R19, RZ, RZ, R16 ;  /* 0x000000ffff137224 */ /* 0x000fe400078e0010 */
[----:B------:R-:W-:Y:S02]  /*ba50*/  IMAD.MOV.U32 R16, RZ, RZ, R21 ;  /* 0x000000ffff107224 */ /* 0x000fe400078e0015 */
.L_x_44391:
[----:B------:R-:W-:Y:S05]  /*ba60*/  BSYNC B1 ;  /* 0x0000000000017941 */ /* 0x000fea0003800000 */
.L_x_44389:
        /* <DEDUP_REMOVED lines=9> */
.L_x_44393:
[----:B------:R-:W-:Y:S02]  /*bb00*/  IMAD.MOV.U32 R21, RZ, RZ, R47 ;  /* 0x000000ffff157224 */ /* 0x000fe400078e002f */
[----:B------:R-:W-:Y:S01]  /*bb10*/  IMAD.MOV.U32 R18, RZ, RZ, R19 ;  /* 0x000000ffff127224 */ /* 0x000fe200078e0013 */
[----:B------:R-:W-:Y:S01]  /*bb20*/  MOV R19, R44 ;  /* 0x0000002c00137202 */ /* 0x000fe20000000f00 */
[----:B------:R-:W-:Y:S02]  /*bb30*/  IMAD.MOV.U32 R47, RZ, RZ, R48 ;  /* 0x000000ffff2f7224 */ /* 0x000fe400078e0030 */
.L_x_44394:
[----:B------:R-:W-:Y:S05]  /*bb40*/  BSYNC B1 ;  /* 0x0000000000017941 */ /* 0x000fea0003800000 */
.L_x_44392:
        /* <DEDUP_REMOVED lines=9> */
.L_x_44396:
[----:B------:R-:W-:Y:S02]  /*bbe0*/  IMAD.MOV.U32 R38, RZ, RZ, R21 ;  /* 0x000000ffff267224 */ /* 0x000fe400078e0015 */
[----:B------:R-:W-:Y:S02]  /*bbf0*/  IMAD.MOV.U32 R20, RZ, RZ, R18 ;  /* 0x000000ffff147224 */ /* 0x000fe400078e0012 */
[----:B------:R-:W-:Y:S02]  /*bc00*/  IMAD.MOV.U32 R21, RZ, RZ, R24 ;  /* 0x000000ffff157224 */ /* 0x000fe400078e0018 */
[----:B------:R-:W-:Y:S02]  /*bc10*/  IMAD.MOV.U32 R18, RZ, RZ, R25 ;  /* 0x000000ffff127224 */ /* 0x000fe400078e0019 */
.L_x_44397:
[----:B------:R-:W-:Y:S05]  /*bc20*/  BSYNC B1 ;  /* 0x0000000000017941 */ /* 0x000fea0003800000 */
.L_x_44395:
        /* <DEDUP_REMOVED lines=9> */
.L_x_44399:
[----:B------:R-:W-:Y:S02]  /*bcc0*/  IMAD.MOV.U32 R24, RZ, RZ, R38 ;  /* 0x000000ffff187224 */ /* 0x000fe400078e0026 */
[----:B------:R-:W-:Y:S02]  /*bcd0*/  IMAD.MOV.U32 R25, RZ, RZ, R20 ;  /* 0x000000ffff197224 */ /* 0x000fe400078e0014 */
[----:B------:R-:W-:Y:S02]  /*bce0*/  IMAD.MOV.U32 R38, RZ, RZ, R45 ;  /* 0x000000ffff267224 */ /* 0x000fe400078e002d */
[----:B------:R-:W-:Y:S02]  /*bcf0*/  IMAD.MOV.U32 R20, RZ, RZ, R37 ;  /* 0x000000ffff147224 */ /* 0x000fe400078e0025 */
.L_x_44400:
[----:B------:R-:W-:Y:S05]  /*bd00*/  BSYNC B1 ;  /* 0x0000000000017941 */ /* 0x000fea0003800000 */
.L_x_44398:
        /* <DEDUP_REMOVED lines=9> */
.L_x_44402:
[----:B------:R-:W-:Y:S02]  /*bda0*/  IMAD.MOV.U32 R37, RZ, RZ, R24 ;  /* 0x000000ffff257224 */ /* 0x000fe400078e0018 */
[----:B------:R-:W-:Y:S02]  /*bdb0*/  IMAD.MOV.U32 R27, RZ, RZ, R25 ;  /* 0x000000ffff1b7224 */ /* 0x000fe400078e0019 */
[----:B------:R-:W-:Y:S02]  /*bdc0*/  IMAD.MOV.U32 R24, RZ, RZ, R31 ;  /* 0x000000ffff187224 */ /* 0x000fe400078e001f */
[----:B------:R-:W-:Y:S02]  /*bdd0*/  IMAD.MOV.U32 R25, RZ, RZ, R26 ;  /* 0x000000ffff197224 */ /* 0x000fe400078e001a */
.L_x_44403:
[----:B------:R-:W-:Y:S05]  /*bde0*/  BSYNC B1 ;  /* 0x0000000000017941 */ /* 0x000fea0003800000 */
.L_x_44401:
        /* <DEDUP_REMOVED lines=9> */
.L_x_44405:
[----:B------:R-:W-:Y:S01]  /*be80*/  MOV R26, R37 ;  /* 0x00000025001a7202 */ /* 0x000fe20000000f00 */
[----:B------:R-:W-:Y:S02]  /*be90*/  IMAD.MOV.U32 R31, RZ, RZ, R27 ;  /* 0x000000ffff1f7224 */ /* 0x000fe400078e001b */
[----:B------:R-:W-:Y:S02]  /*bea0*/  IMAD.MOV.U32 R37, RZ, RZ, R36 ;  /* 0x000000ffff257224 */ /* 0x000fe400078e0024 */
[----:B------:R-:W-:Y:S02]  /*beb0*/  IMAD.MOV.U32 R27, RZ, RZ, R30 ;  /* 0x000000ffff1b7224 */ /* 0x000fe400078e001e */
.L_x_44406:
[----:B------:R-:W-:Y:S05]  /*bec0*/  BSYNC B1 ;  /* 0x0000000000017941 */ /* 0x000fea0003800000 */
.L_x_44404:
        /* <DEDUP_REMOVED lines=9> */
.L_x_44408:
[----:B------:R-:W-:Y:S01]  /*bf60*/  IMAD.MOV.U32 R36, RZ, RZ, R26 ;  /* 0x000000ffff247224 */ /* 0x000fe200078e001a */
[----:B------:R-:W-:Y:S01]  /*bf70*/  MOV R30, R31 ;  /* 0x0000001f001e7202 */ /* 0x000fe20000000f00 */
[----:B------:R-:W-:Y:S02]  /*bf80*/  IMAD.MOV.U32 R26, RZ, RZ, R29 ;  /* 0x000000ffff1a7224 */ /* 0x000fe400078e001d */
[----:B------:R-:W-:Y:S02]  /*bf90*/  IMAD.MOV.U32 R31, RZ, RZ, R28 ;  /* 0x000000ffff1f7224 */ /* 0x000fe400078e001c */
.L_x_44409:
[----:B------:R-:W-:Y:S05]  /*bfa0*/  BSYNC B1 ;  /* 0x0000000000017941 */ /* 0x000fea0003800000 */
.L_x_44407:
        /* <DEDUP_REMOVED lines=9> */
.L_x_44411:
[----:B------:R-:W-:Y:S01]  /*c040*/  IMAD.MOV.U32 R29, RZ, RZ, R36 ;  /* 0x000000ffff1d7224 */ /* 0x000fe200078e0024 */
[----:B------:R-:W-:Y:S01]  /*c050*/  MOV R36, R39 ;  /* 0x0000002700247202 */ /* 0x000fe20000000f00 */
[----:B------:R-:W-:Y:S02]  /*c060*/  IMAD.MOV.U32 R28, RZ, RZ, R30 ;  /* 0x000000ffff1c7224 */ /* 0x000fe400078e001e */
[----:B------:R-:W-:Y:S02]  /*c070*/  IMAD.MOV.U32 R30, RZ, RZ, R35 ;  /* 0x000000ffff1e7224 */ /* 0x000fe400078e0023 */
.L_x_44412:
[----:B------:R-:W-:Y:S05]  /*c080*/  BSYNC B1 ;  /* 0x0000000000017941 */ /* 0x000fea0003800000 */
.L_x_44410:
        /* <DEDUP_REMOVED lines=9> */
.L_x_44414:
[----:B------:R-:W-:Y:S02]  /*c120*/  IMAD.MOV.U32 R39, RZ, RZ, R29 ;  /* 0x000000ffff277224 */ /* 0x000fe400078e001d */
[----:B------:R-:W-:Y:S01]  /*c130*/  IMAD.MOV.U32 R35, RZ, RZ, R28 ;  /* 0x000000ffff237224 */ /* 0x000fe200078e001c */
[----:B------:R-:W-:Y:S01]  /*c140*/  MOV R28, R41 ;  /* 0x00000029001c7202 */ /* 0x000fe20000000f00 */
[----:B------:R-:W-:Y:S02]  /*c150*/  IMAD.MOV.U32 R29, RZ, RZ, R34 ;  /* 0x000000ffff1d7224 */ /* 0x000fe400078e0022 */
.L_x_44415:
[----:B------:R-:W-:Y:S05]  /*c160*/  BSYNC B1 ;  /* 0x0000000000017941 */ /* 0x000fea0003800000 */
.L_x_44413:
        /* <DEDUP_REMOVED lines=9> */
.L_x_44417:
[----:B------:R-:W-:Y:S02]  /*c200*/  IMAD.MOV.U32 R34, RZ, RZ, R39 ;  /* 0x000000ffff227224 */ /* 0x000fe400078e0027 */
[----:B------:R-:W-:Y:S02]  /*c210*/  IMAD.MOV.U32 R41, RZ, RZ, R35 ;  /* 0x000000ffff297224 */ /* 0x000fe400078e0023 */
[----:B------:R-:W-:Y:S02]  /*c220*/  IMAD.MOV.U32 R39, RZ, RZ, R40 ;  /* 0x000000ffff277224 */ /* 0x000fe400078e0028 */
[----:B------:R-:W-:Y:S02]  /*c230*/  IMAD.MOV.U32 R35, RZ, RZ, R2 ;  /* 0x000000ffff237224 */ /* 0x000fe400078e0002 */
.L_x_44418:
[----:B------:R-:W-:Y:S05]  /*c240*/  BSYNC B1 ;  /* 0x0000000000017941 */ /* 0x000fea0003800000 */
.L_x_44416:
        /* <DEDUP_REMOVED lines=9> */
.L_x_44420:
[----:B------:R-:W-:Y:S02]  /*c2e0*/  IMAD.MOV.U32 R40, RZ, RZ, R34 ;  /* 0x000000ffff287224 */ /* 0x000fe400078e0022 */
[----:B------:R-:W-:Y:S02]  /*c2f0*/  IMAD.MOV.U32 R2, RZ, RZ, R41 ;  /* 0x000000ffff027224 */ /* 0x000fe400078e0029 */
[----:B------:R-:W-:Y:S02]  /*c300*/  IMAD.MOV.U32 R34, RZ, RZ, R33 ;  /* 0x000000ffff227224 */ /* 0x000fe400078e0021 */
[----:B------:R-:W-:Y:S02]  /*c310*/  IMAD.MOV.U32 R41, RZ, RZ, R0 ;  /* 0x000000ffff297224 */ /* 0x000fe400078e0000 */
.L_x_44421:
[----:B------:R-:W-:Y:S05]  /*c320*/  BSYNC B1 ;  /* 0x0000000000017941 */ /* 0x000fea0003800000 */
.L_x_44419:
        /* <DEDUP_REMOVED lines=9> */
.L_x_44423:
[----:B------:R-:W-:Y:S02]  /*c3c0*/  IMAD.MOV.U32 R33, RZ, RZ, R40 ;  /* 0x000000ffff217224 */ /* 0x000fe400078e0028 */
[----:B------:R-:W-:Y:S02]  /*c3d0*/  IMAD.MOV.U32 R0, RZ, RZ, R2 ;  /* 0x000000ffff007224 */ /* 0x000fe400078e0002 */
[----:B------:R-:W-:Y:S02]  /*c3e0*/  IMAD.MOV.U32 R40, RZ, RZ, R43 ;  /* 0x000000ffff287224 */ /* 0x000fe400078e002b */
[----:B------:R-:W-:Y:S02]  /*c3f0*/  IMAD.MOV.U32 R2, RZ, RZ, R3 ;  /* 0x000000ffff027224 */ /* 0x000fe400078e0003 */
.L_x_44424:
[----:B------:R-:W-:Y:S05]  /*c400*/  BSYNC B1 ;  /* 0x0000000000017941 */ /* 0x000fea0003800000 */
.L_x_44422:
        /* <DEDUP_REMOVED lines=9> */
.L_x_44426:
[----:B------:R-:W-:Y:S01]  /*c4a0*/  MOV R43, R33 ;  /* 0x00000021002b7202 */ /* 0x000fe20000000f00 */
[----:B------:R-:W-:Y:S02]  /*c4b0*/  IMAD.MOV.U32 R3, RZ, RZ, R0 ;  /* 0x000000ffff037224 */ /* 0x000fe400078e0000 */
[----:B------:R-:W-:Y:S02]  /*c4c0*/  IMAD.MOV.U32 R33, RZ, RZ, R42 ;  /* 0x000000ffff217224 */ /* 0x000fe400078e002a */
[----:B------:R-:W-:Y:S02]  /*c4d0*/  IMAD.MOV.U32 R0, RZ, RZ, R23 ;  /* 0x000000ffff007224 */ /* 0x000fe400078e0017 */
.L_x_44427:
[----:B------:R-:W-:Y:S05]  /*c4e0*/  BSYNC B1 ;  /* 0x0000000000017941 */ /* 0x000fea0003800000 */
.L_x_44425:
        /* <DEDUP_REMOVED lines=16> */
.L_x_44429:
[----:B------:R-:W-:Y:S02]  /*c5f0*/  IMAD.MOV.U32 R15, RZ, RZ, R32 ;  /* 0x000000ffff0f7224 */ /* 0x000fe400078e0020 */
[----:B------:R-:W-:Y:S02]  /*c600*/  IMAD.MOV.U32 R12, RZ, RZ, R5 ;  /* 0x000000ffff0c7224 */ /* 0x000fe400078e0005 */
[----:B------:R-:W-:Y:S02]  /*c610*/  IMAD.MOV.U32 R5, RZ, RZ, R14 ;  /* 0x000000ffff057224 */ /* 0x000fe400078e000e */
[----:B------:R-:W-:Y:S02]  /*c620*/  IMAD.MOV.U32 R32, RZ, RZ, R17 ;  /* 0x000000ffff207224 */ /* 0x000fe400078e0011 */
.L_x_44430:
[----:B------:R-:W-:Y:S05]  /*c630*/  BSYNC B1 ;  /* 0x0000000000017941 */ /* 0x000fea0003800000 */
.L_x_44428:
        /* <DEDUP_REMOVED lines=9> */
.L_x_44432:
[----:B------:R-:W-:Y:S01]  /*c6d0*/  MOV R42, R15 ;  /* 0x0000000f002a7202 */ /* 0x000fe20000000f00 */
[----:B------:R-:W-:Y:S02]  /*c6e0*/  IMAD.MOV.U32 R14, RZ, RZ, R12 ;  /* 0x000000ffff0e7224 */ /* 0x000fe400078e000c */
[----:B------:R-:W-:Y:S02]  /*c6f0*/  IMAD.MOV.U32 R15, RZ, RZ, R22 ;  /* 0x000000ffff0f7224 */ /* 0x000fe400078e0016 */
[----:B------:R-:W-:Y:S02]  /*c700*/  IMAD.MOV.U32 R12, RZ, RZ, R16 ;  /* 0x000000ffff0c7224 */ /* 0x000fe400078e0010 */
.L_x_44433:
[----:B------:R-:W-:Y:S05]  /*c710*/  BSYNC B1 ;  /* 0x0000000000017941 */ /* 0x000fea0003800000 */
.L_x_44431:
        /* <DEDUP_REMOVED lines=9> */
.L_x_44435:
[----:B------:R-:W-:Y:S01]  /*c7b0*/  IMAD.MOV.U32 R16, RZ, RZ, R42 ;  /* 0x000000ffff107224 */ /* 0x000fe200078e002a */
[----:B------:R-:W-:Y:S01]  /*c7c0*/  MOV R17, R14 ;  /* 0x0000000e00117202 */ /* 0x000fe20000000f00 */
[----:B------:R-:W-:Y:S02]  /*c7d0*/  IMAD.MOV.U32 R42, RZ, RZ, R47 ;  /* 0x000000ffff2a7224 */ /* 0x000fe400078e002f */
[----:B------:R-:W-:Y:S02]  /*c7e0*/  IMAD.MOV.U32 R14, RZ, RZ, R19 ;  /* 0x000000ffff0e7224 */ /* 0x000fe400078e0013 */
.L_x_44436:
[----:B------:R-:W-:Y:S05]  /*c7f0*/  BSYNC B1 ;  /* 0x0000000000017941 */ /* 0x000fea0003800000 */
.L_x_44434:
        /* <DEDUP_REMOVED lines=9> */
.L_x_44438:
[----:B------:R-:W-:Y:S01]  /*c890*/  IMAD.MOV.U32 R23, RZ, RZ, R16 ;  /* 0x000000ffff177224 */ /* 0x000fe200078e0010 */
[----:B------:R-:W-:Y:S01]  /*c8a0*/  MOV R16, R21 ;  /* 0x0000001500107202 */ /* 0x000fe20000000f00 */
[----:B------:R-:W-:Y:S02]  /*c8b0*/  IMAD.MOV.U32 R19, RZ, RZ, R17 ;  /* 0x000000ffff137224 */ /* 0x000fe400078e0011 */
[----:B------:R-:W-:Y:S02]  /*c8c0*/  IMAD.MOV.U32 R17, RZ, RZ, R18 ;  /* 0x000000ffff117224 */ /* 0x000fe400078e0012 */
.L_x_44439:
[----:B------:R-:W-:Y:S05]  /*c8d0*/  BSYNC B1 ;  /* 0x0000000000017941 */ /* 0x000fea0003800000 */
.L_x_44437:
        /* <DEDUP_REMOVED lines=9> */
.L_x_44441:
[----:B------:R-:W-:Y:S02]  /*c970*/  IMAD.MOV.U32 R21, RZ, RZ, R23 ;  /* 0x000000ffff157224 */ /* 0x000fe400078e0017 */
[----:B------:R-:W-:Y:S01]  /*c980*/  IMAD.MOV.U32 R18, RZ, RZ, R19 ;  /* 0x000000ffff127224 */ /* 0x000fe200078e0013 */
[----:B------:R-:W-:Y:S01]  /*c990*/  MOV R19, R20 ;  /* 0x0000001400137202 */ /* 0x000fe20000000f00 */
[----:B------:R-:W-:Y:S02]  /*c9a0*/  IMAD.MOV.U32 R23, RZ, RZ, R38 ;  /* 0x000000ffff177224 */ /* 0x000fe400078e0026 */
.L_x_44442:
[----:B------:R-:W-:Y:S05]  /*c9b0*/  BSYNC B1 ;  /* 0x0000000000017941 */ /* 0x000fea0003800000 */
.L_x_44440:
        /* <DEDUP_REMOVED lines=9> */
.L_x_44444:
[----:B------:R-:W-:Y:S02]  /*ca50*/  IMAD.MOV.U32 R22, RZ, RZ, R21 ;  /* 0x000000ffff167224 */ /* 0x000fe400078e0015 */
[----:B------:R-:W-:Y:S02]  /*ca60*/  IMAD.MOV.U32 R20, RZ, RZ, R18 ;  /* 0x000000ffff147224 */ /* 0x000fe400078e0012 */
[----:B------:R-:W-:Y:S02]  /*ca70*/  IMAD.MOV.U32 R21, RZ, RZ, R24 ;  /* 0x000000ffff157224 */ /* 0x000fe400078e0018 */
[----:B------:R-:W-:Y:S02]  /*ca80*/  IMAD.MOV.U32 R18, RZ, RZ, R25 ;  /* 0x000000ffff127224 */ /* 0x000fe400078e0019 */
.L_x_44445:
[----:B------:R-:W-:Y:S05]  /*ca90*/  BSYNC B1 ;  /* 0x0000000000017941 */ /* 0x000fea0003800000 */
.L_x_44443:
        /* <DEDUP_REMOVED lines=9> */
.L_x_44447:
[----:B------:R-:W-:Y:S02]  /*cb30*/  IMAD.MOV.U32 R25, RZ, RZ, R22 ;  /* 0x000000ffff197224 */ /* 0x000fe400078e0016 */
[----:B------:R-:W-:Y:S02]  /*cb40*/  IMAD.MOV.U32 R24, RZ, RZ, R20 ;  /* 0x000000ffff187224 */ /* 0x000fe400078e0014 */
[----:B------:R-:W-:Y:S02]  /*cb50*/  IMAD.MOV.U32 R22, RZ, RZ, R37 ;  /* 0x000000ffff167224 */ /* 0x000fe400078e0025 */
[----:B------:R-:W-:Y:S02]  /*cb60*/  IMAD.MOV.U32 R20, RZ, RZ, R27 ;  /* 0x000000ffff147224 */ /* 0x000fe400078e001b */
.L_x_44448:
[----:B------:R-:W-:Y:S05]  /*cb70*/  BSYNC B1 ;  /* 0x0000000000017941 */ /* 0x000fea0003800000 */
.L_x_44446:
        /* <DEDUP_REMOVED lines=9> */
.L_x_44450:
[----:B------:R-:W-:Y:S02]  /*cc10*/  IMAD.MOV.U32 R37, RZ, RZ, R25 ;  /* 0x000000ffff257224 */ /* 0x000fe400078e0019 */
[----:B------:R-:W-:Y:S02]  /*cc20*/  IMAD.MOV.U32 R27, RZ, RZ, R24 ;  /* 0x000000ffff1b7224 */ /* 0x000fe400078e0018 */
[----:B------:R-:W-:Y:S02]  /*cc30*/  IMAD.MOV.U32 R25, RZ, RZ, R26 ;  /* 0x000000ffff197224 */ /* 0x000fe400078e001a */
[----:B------:R-:W-:Y:S02]  /*cc40*/  IMAD.MOV.U32 R24, RZ, RZ, R31 ;  /* 0x000000ffff187224 */ /* 0x000fe400078e001f */
.L_x_44451:
[----:B------:R-:W-:Y:S05]  /*cc50*/  BSYNC B1 ;  /* 0x0000000000017941 */ /* 0x000fea0003800000 */
.L_x_44449:
        /* <DEDUP_REMOVED lines=9> */
.L_x_44453:
[----:B------:R-:W-:Y:S01]  /*ccf0*/  MOV R26, R37 ;  /* 0x00000025001a7202 */ /* 0x000fe20000000f00 */
[----:B------:R-:W-:Y:S02]  /*cd00*/  IMAD.MOV.U32 R31, RZ, RZ, R27 ;  /* 0x000000ffff1f7224 */ /* 0x000fe400078e001b */
[----:B------:R-:W-:Y:S02]  /*cd10*/  IMAD.MOV.U32 R37, RZ, RZ, R36 ;  /* 0x000000ffff257224 */ /* 0x000fe400078e0024 */
[----:B------:R-:W-:Y:S02]  /*cd20*/  IMAD.MOV.U32 R27, RZ, RZ, R30 ;  /* 0x000000ffff1b7224 */ /* 0x000fe400078e001e */
.L_x_44454:
[----:B------:R-:W-:Y:S05]  /*cd30*/  BSYNC B1 ;  /* 0x0000000000017941 */ /* 0x000fea0003800000 */
.L_x_44452:
        /* <DEDUP_REMOVED lines=9> */
.L_x_44456:
[----:B------:R-:W-:Y:S01]  /*cdd0*/  IMAD.MOV.U32 R36, RZ, RZ, R26 ;  /* 0x000000ffff247224 */ /* 0x000fe200078e001a */
[----:B------:R-:W-:Y:S01]  /*cde0*/  MOV R30, R31 ;  /* 0x0000001f001e7202 */ /* 0x000fe20000000f00 */
[----:B------:R-:W-:Y:S02]  /*cdf0*/  IMAD.MOV.U32 R26, RZ, RZ, R29 ;  /* 0x000000ffff1a7224 */ /* 0x000fe400078e001d */
[----:B------:R-:W-:Y:S02]  /*ce00*/  IMAD.MOV.U32 R31, RZ, RZ, R28 ;  /* 0x000000ffff1f7224 */ /* 0x000fe400078e001c */
.L_x_44457:
[----:B------:R-:W-:Y:S05]  /*ce10*/  BSYNC B1 ;  /* 0x0000000000017941 */ /* 0x000fea0003800000 */
.L_x_44455:
        /* <DEDUP_REMOVED lines=9> */
.L_x_44459:
[----:B------:R-:W-:Y:S01]  /*ceb0*/  IMAD.MOV.U32 R29, RZ, RZ, R36 ;  /* 0x000000ffff1d7224 */ /* 0x000fe200078e0024 */
[----:B------:R-:W-:Y:S01]  /*cec0*/  MOV R36, R39 ;  /* 0x0000002700247202 */ /* 0x000fe20000000f00 */
[----:B------:R-:W-:Y:S02]  /*ced0*/  IMAD.MOV.U32 R28, RZ, RZ, R30 ;  /* 0x000000ffff1c7224 */ /* 0x000fe400078e001e */
[----:B------:R-:W-:Y:S02]  /*cee0*/  IMAD.MOV.U32 R30, RZ, RZ, R35 ;  /* 0x000000ffff1e7224 */ /* 0x000fe400078e0023 */
.L_x_44460:
[----:B------:R-:W-:Y:S05]  /*cef0*/  BSYNC B1 ;  /* 0x0000000000017941 */ /* 0x000fea0003800000 */
.L_x_44458:
        /* <DEDUP_REMOVED lines=9> */
.L_x_44462:
[----:B------:R-:W-:Y:S02]  /*cf90*/  IMAD.MOV.U32 R39, RZ, RZ, R29 ;  /* 0x000000ffff277224 */ /* 0x000fe400078e001d */
[----:B------:R-:W-:Y:S01]  /*cfa0*/  IMAD.MOV.U32 R35, RZ, RZ, R28 ;  /* 0x000000ffff237224 */ /* 0x000fe200078e001c */
[----:B------:R-:W-:Y:S01]  /*cfb0*/  MOV R28, R41 ;  /* 0x00000029001c7202 */ /* 0x000fe20000000f00 */
[----:B------:R-:W-:Y:S02]  /*cfc0*/  IMAD.MOV.U32 R29, RZ, RZ, R34 ;  /* 0x000000ffff1d7224 */ /* 0x000fe400078e0022 */
.L_x_44463:
[----:B------:R-:W-:Y:S05]  /*cfd0*/  BSYNC B1 ;  /* 0x0000000000017941 */ /* 0x000fea0003800000 */
.L_x_44461:
        /* <DEDUP_REMOVED lines=9> */
.L_x_44465:
[----:B------:R-:W-:Y:S02]  /*d070*/  IMAD.MOV.U32 R34, RZ, RZ, R39 ;  /* 0x000000ffff227224 */ /* 0x000fe400078e0027 */
[----:B------:R-:W-:Y:S02]  /*d080*/  IMAD.MOV.U32 R41, RZ, RZ, R35 ;  /* 0x000000ffff297224 */ /* 0x000fe400078e0023 */
[----:B------:R-:W-:Y:S02]  /*d090*/  IMAD.MOV.U32 R39, RZ, RZ, R40 ;  /* 0x000000ffff277224 */ /* 0x000fe400078e0028 */
[----:B------:R-:W-:Y:S02]  /*d0a0*/  IMAD.MOV.U32 R35, RZ, RZ, R2 ;  /* 0x000000ffff237224 */ /* 0x000fe400078e0002 */
.L_x_44466:
[----:B------:R-:W-:Y:S05]  /*d0b0*/  BSYNC B1 ;  /* 0x0000000000017941 */ /* 0x000fea0003800000 */
.L_x_44464:
        /* <DEDUP_REMOVED lines=9> */
.L_x_44468:
[----:B------:R-:W-:Y:S02]  /*d150*/  IMAD.MOV.U32 R38, RZ, RZ, R34 ;  /* 0x000000ffff267224 */ /* 0x000fe400078e0022 */
[----:B------:R-:W-:Y:S02]  /*d160*/  IMAD.MOV.U32 R2, RZ, RZ, R41 ;  /* 0x000000ffff027224 */ /* 0x000fe400078e0029 */
[----:B------:R-:W-:Y:S02]  /*d170*/  IMAD.MOV.U32 R34, RZ, RZ, R33 ;  /* 0x000000ffff227224 */ /* 0x000fe400078e0021 */
[----:B------:R-:W-:Y:S02]  /*d180*/  IMAD.MOV.U32 R41, RZ, RZ, R0 ;  /* 0x000000ffff297224 */ /* 0x000fe400078e0000 */
.L_x_44469:
[----:B------:R-:W-:Y:S05]  /*d190*/  BSYNC B1 ;  /* 0x0000000000017941 */ /* 0x000fea0003800000 */
.L_x_44467:
        /* <DEDUP_REMOVED lines=9> */
.L_x_44471:
[----:B------:R-:W-:Y:S02]  /*d230*/  IMAD.MOV.U32 R33, RZ, RZ, R38 ;  /* 0x000000ffff217224 */ /* 0x000fe400078e0026 */
[----:B------:R-:W-:Y:S02]  /*d240*/  IMAD.MOV.U32 R0, RZ, RZ, R2 ;  /* 0x000000ffff007224 */ /* 0x000fe400078e0002 */
[----:B------:R-:W-:Y:S02]  /*d250*/  IMAD.MOV.U32 R38, RZ, RZ, R43 ;  /* 0x000000ffff267224 */ /* 0x000fe400078e002b */
[----:B------:R-:W-:Y:S02]  /*d260*/  IMAD.MOV.U32 R2, RZ, RZ, R3 ;  /* 0x000000ffff027224 */ /* 0x000fe400078e0003 */
.L_x_44472:
[----:B------:R-:W-:Y:S05]  /*d270*/  BSYNC B1 ;  /* 0x0000000000017941 */ /* 0x000fea0003800000 */
.L_x_44470:
        /* <DEDUP_REMOVED lines=16> */
.L_x_44474:
[----:B------:R-:W-:Y:S02]  /*d380*/  IMAD.MOV.U32 R13, RZ, RZ, R32 ;  /* 0x000000ffff0d7224 */ /* 0x000fe400078e0020 */
[----:B------:R-:W-:Y:S02]  /*d390*/  IMAD.MOV.U32 R3, RZ, RZ, R5 ;  /* 0x000000ffff037224 */ /* 0x000fe400078e0005 */
[----:B------:R-:W-:Y:S02]  /*d3a0*/  IMAD.MOV.U32 R5, RZ, RZ, R12 ;  /* 0x000000ffff057224 */ /* 0x000fe400078e000c */
[----:B------:R-:W-:Y:S02]  /*d3b0*/  IMAD.MOV.U32 R32, RZ, RZ, R15 ;  /* 0x000000ffff207224 */ /* 0x000fe400078e000f */
.L_x_44475:
[----:B------:R-:W-:Y:S05]  /*d3c0*/  BSYNC B1 ;  /* 0x0000000000017941 */ /* 0x000fea0003800000 */
.L_x_44473:
        /* <DEDUP_REMOVED lines=9> */
.L_x_44477:
[----:B------:R-:W-:Y:S02]  /*d460*/  IMAD.MOV.U32 R15, RZ, RZ, R13 ;  /* 0x000000ffff0f7224 */ /* 0x000fe400078e000d */
[----:B------:R-:W-:Y:S02]  /*d470*/  IMAD.MOV.U32 R10, RZ, RZ, R3 ;  /* 0x000000ffff0a7224 */ /* 0x000fe400078e0003 */
[----:B------:R-:W-:Y:S02]  /*d480*/  IMAD.MOV.U32 R13, RZ, RZ, R42 ;  /* 0x000000ffff0d7224 */ /* 0x000fe400078e002a */
[----:B------:R-:W-:Y:S02]  /*d490*/  IMAD.MOV.U32 R3, RZ, RZ, R14 ;  /* 0x000000ffff037224 */ /* 0x000fe400078e000e */
.L_x_44478:
[----:B------:R-:W-:Y:S05]  /*d4a0*/  BSYNC B1 ;  /* 0x0000000000017941 */ /* 0x000fea0003800000 */
.L_x_44476:
        /* <DEDUP_REMOVED lines=9> */
.L_x_44480:
[----:B------:R-:W-:Y:S01]  /*d540*/  MOV R14, R15 ;  /* 0x0000000f000e7202 */ /* 0x000fe20000000f00 */
[----:B------:R-:W-:Y:S02]  /*d550*/  IMAD.MOV.U32 R12, RZ, RZ, R10 ;  /* 0x000000ffff0c7224 */ /* 0x000fe400078e000a */
[----:B------:R-:W-:Y:S02]  /*d560*/  IMAD.MOV.U32 R15, RZ, RZ, R16 ;  /* 0x000000ffff0f7224 */ /* 0x000fe400078e0010 */
[----:B------:R-:W-:Y:S02]  /*d570*/  IMAD.MOV.U32 R10, RZ, RZ, R17 ;  /* 0x000000ffff0a7224 */ /* 0x000fe400078e0011 */
.L_x_44481:
[----:B------:R-:W-:Y:S05]  /*d580*/  BSYNC B1 ;  /* 0x0000000000017941 */ /* 0x000fea0003800000 */
.L_x_44479:
        /* <DEDUP_REMOVED lines=9> */
.L_x_44483:
[----:B------:R-:W-:Y:S01]  /*d620*/  IMAD.MOV.U32 R16, RZ, RZ, R14 ;  /* 0x000000ffff107224 */ /* 0x000fe200078e000e */
[----:B------:R-:W-:Y:S01]  /*d630*/  MOV R17, R12 ;  /* 0x0000000c00117202 */ /* 0x000fe20000000f00 */
[----:B------:R-:W-:Y:S02]  /*d640*/  IMAD.MOV.U32 R14, RZ, RZ, R23 ;  /* 0x000000ffff0e7224 */ /* 0x000fe400078e0017 */
[----:B------:R-:W-:Y:S02]  /*d650*/  IMAD.MOV.U32 R12, RZ, RZ, R19 ;  /* 0x000000ffff0c7224 */ /* 0x000fe400078e0013 */
.L_x_44484:
[----:B------:R-:W-:Y:S05]  /*d660*/  BSYNC B1 ;  /* 0x0000000000017941 */ /* 0x000fea0003800000 */
.L_x_44482:
        /* <DEDUP_REMOVED lines=9> */
.L_x_44486:
[----:B------:R-:W-:Y:S01]  /*d700*/  IMAD.MOV.U32 R23, RZ, RZ, R16 ;  /* 0x000000ffff177224 */ /* 0x000fe200078e0010 */
[----:B------:R-:W-:Y:S01]  /*d710*/  MOV R16, R21 ;  /* 0x0000001500107202 */ /* 0x000fe20000000f00 */
[----:B------:R-:W-:Y:S02]  /*d720*/  IMAD.MOV.U32 R19, RZ, RZ, R17 ;  /* 0x000000ffff137224 */ /* 0x000fe400078e0011 */
[----:B------:R-:W-:Y:S02]  /*d730*/  IMAD.MOV.U32 R17, RZ, RZ, R18 ;  /* 0x000000ffff117224 */ /* 0x000fe400078e0012 */
.L_x_44487:
[----:B------:R-:W-:Y:S05]  /*d740*/  BSYNC B1 ;  /* 0x0000000000017941 */ /* 0x000fea0003800000 */
.L_x_44485:
        /* <DEDUP_REMOVED lines=9> */
.L_x_44489:
[----:B------:R-:W-:Y:S02]  /*d7e0*/  IMAD.MOV.U32 R18, RZ, RZ, R23 ;  /* 0x000000ffff127224 */ /* 0x000fe400078e0017 */
[----:B------:R-:W-:Y:S01]  /*d7f0*/  IMAD.MOV.U32 R21, RZ, RZ, R19 ;  /* 0x000000ffff157224 */ /* 0x000fe200078e0013 */
[----:B------:R-:W-:Y:S01]  /*d800*/  MOV R19, R20 ;  /* 0x0000001400137202 */ /* 0x000fe20000000f00 */
[----:B------:R-:W-:Y:S02]  /*d810*/  IMAD.MOV.U32 R23, RZ, RZ, R22 ;  /* 0x000000ffff177224 */ /* 0x000fe400078e0016 */
.L_x_44490:
[----:B------:R-:W-:Y:S05]  /*d820*/  BSYNC B1 ;  /* 0x0000000000017941 */ /* 0x000fea0003800000 */
.L_x_44488:
        /* <DEDUP_REMOVED lines=9> */
.L_x_44492:
[----:B------:R-:W-:Y:S02]  /*d8c0*/  IMAD.MOV.U32 R22, RZ, RZ, R18 ;  /* 0x000000ffff167224 */ /* 0x000fe400078e0012 */
[----:B------:R-:W-:Y:S02]  /*d8d0*/  IMAD.MOV.U32 R20, RZ, RZ, R21 ;  /* 0x000000ffff147224 */ /* 0x000fe400078e0015 */
[----:B------:R-:W-:Y:S02]  /*d8e0*/  IMAD.MOV.U32 R18, RZ, RZ, R25 ;  /* 0x000000ffff127224 */ /* 0x000fe400078e0019 */
[----:B------:R-:W-:Y:S02]  /*d8f0*/  IMAD.MOV.U32 R21, RZ, RZ, R24 ;  /* 0x000000ffff157224 */ /* 0x000fe400078e0018 */
.L_x_44493:
[----:B------:R-:W-:Y:S05]  /*d900*/  BSYNC B1 ;  /* 0x0000000000017941 */ /* 0x000fea0003800000 */
.L_x_44491:
        /* <DEDUP_REMOVED lines=9> */
.L_x_44495:
[----:B------:R-:W-:Y:S02]  /*d9a0*/  IMAD.MOV.U32 R25, RZ, RZ, R22 ;  /* 0x000000ffff197224 */ /* 0x000fe400078e0016 */
[----:B------:R-:W-:Y:S02]  /*d9b0*/  IMAD.MOV.U32 R24, RZ, RZ, R20 ;  /* 0x000000ffff187224 */ /* 0x000fe400078e0014 */
[----:B------:R-:W-:Y:S02]  /*d9c0*/  IMAD.MOV.U32 R22, RZ, RZ, R37 ;  /* 0x000000ffff167224 */ /* 0x000fe400078e0025 */
[----:B------:R-:W-:Y:S02]  /*d9d0*/  IMAD.MOV.U32 R20, RZ, RZ, R27 ;  /* 0x000000ffff147224 */ /* 0x000fe400078e001b */
.L_x_44496:
[----:B------:R-:W-:Y:S05]  /*d9e0*/  BSYNC B1 ;  /* 0x0000000000017941 */ /* 0x000fea0003800000 */
.L_x_44494:
        /* <DEDUP_REMOVED lines=9> */
.L_x_44498:
[----:B------:R-:W-:Y:S02]  /*da80*/  IMAD.MOV.U32 R37, RZ, RZ, R25 ;  /* 0x000000ffff257224 */ /* 0x000fe400078e0019 */
[----:B------:R-:W-:Y:S02]  /*da90*/  IMAD.MOV.U32 R27, RZ, RZ, R24 ;  /* 0x000000ffff1b7224 */ /* 0x000fe400078e0018 */
[----:B------:R-:W-:Y:S02]  /*daa0*/  IMAD.MOV.U32 R25, RZ, RZ, R26 ;  /* 0x000000ffff197224 */ /* 0x000fe400078e001a */
[----:B------:R-:W-:Y:S02]  /*dab0*/  IMAD.MOV.U32 R24, RZ, RZ, R31 ;  /* 0x000000ffff187224 */ /* 0x000fe400078e001f */
.L_x_44499:
[----:B------:R-:W-:Y:S05]  /*dac0*/  BSYNC B1 ;  /* 0x0000000000017941 */ /* 0x000fea0003800000 */
.L_x_44497:
        /* <DEDUP_REMOVED lines=9> */
.L_x_44501:
[----:B------:R-:W-:Y:S01]  /*db60*/  MOV R26, R37 ;  /* 0x00000025001a7202 */ /* 0x000fe20000000f00 */
[----:B------:R-:W-:Y:S02]  /*db70*/  IMAD.MOV.U32 R31, RZ, RZ, R27 ;  /* 0x000000ffff1f7224 */ /* 0x000fe400078e001b */
[----:B------:R-:W-:Y:S02]  /*db80*/  IMAD.MOV.U32 R37, RZ, RZ, R36 ;  /* 0x000000ffff257224 */ /* 0x000fe400078e0024 */
[----:B------:R-:W-:Y:S02]  /*db90*/  IMAD.MOV.U32 R27, RZ, RZ, R30 ;  /* 0x000000ffff1b7224 */ /* 0x000fe400078e001e */
.L_x_44502:
[----:B------:R-:W-:Y:S05]  /*dba0*/  BSYNC B1 ;  /* 0x0000000000017941 */ /* 0x000fea0003800000 */
.L_x_44500:
        /* <DEDUP_REMOVED lines=9> */
.L_x_44504:
[----:B------:R-:W-:Y:S01]  /*dc40*/  IMAD.MOV.U32 R36, RZ, RZ, R26 ;  /* 0x000000ffff247224 */ /* 0x000fe200078e001a */
[----:B------:R-:W-:Y:S01]  /*dc50*/  MOV R30, R31 ;  /* 0x0000001f001e7202 */ /* 0x000fe20000000f00 */
[----:B------:R-:W-:Y:S02]  /*dc60*/  IMAD.MOV.U32 R26, RZ, RZ, R29 ;  /* 0x000000ffff1a7224 */ /* 0x000fe400078e001d */
[----:B------:R-:W-:Y:S02]  /*dc70*/  IMAD.MOV.U32 R31, RZ, RZ, R28 ;  /* 0x000000ffff1f7224 */ /* 0x000fe400078e001c */
.L_x_44505:
[----:B------:R-:W-:Y:S05]  /*dc80*/  BSYNC B1 ;  /* 0x0000000000017941 */ /* 0x000fea0003800000 */
.L_x_44503:
        /* <DEDUP_REMOVED lines=9> */
.L_x_44507:
[----:B------:R-:W-:Y:S01]  /*dd20*/  IMAD.MOV.U32 R29, RZ, RZ, R36 ;  /* 0x000000ffff1d7224 */ /* 0x000fe200078e0024 */
[----:B------:R-:W-:Y:S01]  /*dd30*/  MOV R36, R39 ;  /* 0x0000002700247202 */ /* 0x000fe20000000f00 */
[----:B------:R-:W-:Y:S02]  /*dd40*/  IMAD.MOV.U32 R28, RZ, RZ, R30 ;  /* 0x000000ffff1c7224 */ /* 0x000fe400078e001e */
[----:B------:R-:W-:Y:S02]  /*dd50*/  IMAD.MOV.U32 R30, RZ, RZ, R35 ;  /* 0x000000ffff1e7224 */ /* 0x000fe400078e0023 */
.L_x_44508:
[----:B------:R-:W-:Y:S05]  /*dd60*/  BSYNC B1 ;  /* 0x0000000000017941 */ /* 0x000fea0003800000 */
.L_x_44506:
        /* <DEDUP_REMOVED lines=9> */
.L_x_44510:
[----:B------:R-:W-:Y:S02]  /*de00*/  IMAD.MOV.U32 R39, RZ, RZ, R29 ;  /* 0x000000ffff277224 */ /* 0x000fe400078e001d */
[----:B------:R-:W-:Y:S01]  /*de10*/  IMAD.MOV.U32 R35, RZ, RZ, R28 ;  /* 0x000000ffff237224 */ /* 0x000fe200078e001c */
[----:B------:R-:W-:Y:S01]  /*de20*/  MOV R28, R41 ;  /* 0x00000029001c7202 */ /* 0x000fe20000000f00 */
[----:B------:R-:W-:Y:S02]  /*de30*/  IMAD.MOV.U32 R29, RZ, RZ, R34 ;  /* 0x000000ffff1d7224 */ /* 0x000fe400078e0022 */
.L_x_44511:
[----:B------:R-:W-:Y:S05]  /*de40*/  BSYNC B1 ;  /* 0x0000000000017941 */ /* 0x000fea0003800000 */
.L_x_44509:
        /* <DEDUP_REMOVED lines=9> */
.L_x_44513:
[----:B------:R-:W-:Y:S02]  /*dee0*/  IMAD.MOV.U32 R34, RZ, RZ, R39 ;  /* 0x000000ffff227224 */ /* 0x000fe400078e0027 */
[----:B------:R-:W-:Y:S02]  /*def0*/  IMAD.MOV.U32 R41, RZ, RZ, R35 ;  /* 0x000000ffff297224 */ /* 0x000fe400078e0023 */
[----:B------:R-:W-:Y:S02]  /*df00*/  IMAD.MOV.U32 R39, RZ, RZ, R38 ;  /* 0x000000ffff277224 */ /* 0x000fe400078e0026 */
[----:B------:R-:W-:Y:S02]  /*df10*/  IMAD.MOV.U32 R35, RZ, RZ, R2 ;  /* 0x000000ffff237224 */ /* 0x000fe400078e0002 */
.L_x_44514:
[----:B------:R-:W-:Y:S05]  /*df20*/  BSYNC B1 ;  /* 0x0000000000017941 */ /* 0x000fea0003800000 */
.L_x_44512:
        /* <DEDUP_REMOVED lines=9> */
.L_x_44516:
[----:B------:R-:W-:Y:S02]  /*dfc0*/  IMAD.MOV.U32 R38, RZ, RZ, R34 ;  /* 0x000000ffff267224 */ /* 0x000fe400078e0022 */
[----:B------:R-:W-:Y:S02]  /*dfd0*/  IMAD.MOV.U32 R2, RZ, RZ, R41 ;  /* 0x000000ffff027224 */ /* 0x000fe400078e0029 */
[----:B------:R-:W-:Y:S02]  /*dfe0*/  IMAD.MOV.U32 R34, RZ, RZ, R33 ;  /* 0x000000ffff227224 */ /* 0x000fe400078e0021 */
[----:B------:R-:W-:Y:S02]  /*dff0*/  IMAD.MOV.U32 R41, RZ, RZ, R0 ;  /* 0x000000ffff297224 */ /* 0x000fe400078e0000 */
.L_x_44517:
[----:B------:R-:W-:Y:S05]  /*e000*/  BSYNC B1 ;  /* 0x0000000000017941 */ /* 0x000fea0003800000 */
.L_x_44515:
        /* <DEDUP_REMOVED lines=16> */
.L_x_44519:
[----:B------:R-:W-:Y:S02]  /*e110*/  IMAD.MOV.U32 R0, RZ, RZ, R32 ;  /* 0x000000ffff007224 */ /* 0x000fe400078e0020 */
[----:B------:R-:W-:Y:S02]  /*e120*/  IMAD.MOV.U32 R8, RZ, RZ, R5 ;  /* 0x000000ffff087224 */ /* 0x000fe400078e0005 */
[----:B------:R-:W-:Y:S02]  /*e130*/  IMAD.MOV.U32 R5, RZ, RZ, R3 ;  /* 0x000000ffff057224 */ /* 0x000fe400078e0003 */
[----:B------:R-:W-:Y:S02]  /*e140*/  IMAD.MOV.U32 R32, RZ, RZ, R13 ;  /* 0x000000ffff207224 */ /* 0x000fe400078e000d */
.L_x_44520:
[----:B------:R-:W-:Y:S05]  /*e150*/  BSYNC B1 ;  /* 0x0000000000017941 */ /* 0x000fea0003800000 */
.L_x_44518:
        /* <DEDUP_REMOVED lines=9> */
.L_x_44522:
[----:B------:R-:W-:Y:S02]  /*e1f0*/  IMAD.MOV.U32 R3, RZ, RZ, R0 ;  /* 0x000000ffff037224 */ /* 0x000fe400078e0000 */
[----:B------:R-:W-:Y:S02]  /*e200*/  IMAD.MOV.U32 R11, RZ, RZ, R8 ;  /* 0x000000ffff0b7224 */ /* 0x000fe400078e0008 */
[----:B------:R-:W-:Y:S02]  /*e210*/  IMAD.MOV.U32 R0, RZ, RZ, R15 ;  /* 0x000000ffff007224 */ /* 0x000fe400078e000f */
[----:B------:R-:W-:Y:S02]  /*e220*/  IMAD.MOV.U32 R8, RZ, RZ, R10 ;  /* 0x000000ffff087224 */ /* 0x000fe400078e000a */
.L_x_44523:
[----:B------:R-:W-:Y:S05]  /*e230*/  BSYNC B1 ;  /* 0x0000000000017941 */ /* 0x000fea0003800000 */
.L_x_44521:
        /* <DEDUP_REMOVED lines=9> */
.L_x_44525:
[----:B------:R-:W-:Y:S02]  /*e2d0*/  IMAD.MOV.U32 R13, RZ, RZ, R3 ;  /* 0x000000ffff0d7224 */ /* 0x000fe400078e0003 */
[----:B------:R-:W-:Y:S02]  /*e2e0*/  IMAD.MOV.U32 R10, RZ, RZ, R11 ;  /* 0x000000ffff0a7224 */ /* 0x000fe400078e000b */
[----:B------:R-:W-:Y:S02]  /*e2f0*/  IMAD.MOV.U32 R3, RZ, RZ, R14 ;  /* 0x000000ffff037224 */ /* 0x000fe400078e000e */
[----:B------:R-:W-:Y:S02]  /*e300*/  IMAD.MOV.U32 R11, RZ, RZ, R12 ;  /* 0x000000ffff0b7224 */ /* 0x000fe400078e000c */
.L_x_44526:
[----:B------:R-:W-:Y:S05]  /*e310*/  BSYNC B1 ;  /* 0x0000000000017941 */ /* 0x000fea0003800000 */
.L_x_44524:
        /* <DEDUP_REMOVED lines=9> */
.L_x_44528:
[----:B------:R-:W-:Y:S01]  /*e3b0*/  MOV R12, R13 ;  /* 0x0000000d000c7202 */ /* 0x000fe20000000f00 */
[----:B------:R-:W-:Y:S02]  /*e3c0*/  IMAD.MOV.U32 R14, RZ, RZ, R10 ;  /* 0x000000ffff0e7224 */ /* 0x000fe400078e000a */
[----:B------:R-:W-:Y:S02]  /*e3d0*/  IMAD.MOV.U32 R13, RZ, RZ, R16 ;  /* 0x000000ffff0d7224 */ /* 0x000fe400078e0010 */
[----:B------:R-:W-:Y:S02]  /*e3e0*/  IMAD.MOV.U32 R10, RZ, RZ, R17 ;  /* 0x000000ffff0a7224 */ /* 0x000fe400078e0011 */
.L_x_44529:
[----:B------:R-:W-:Y:S05]  /*e3f0*/  BSYNC B1 ;  /* 0x0000000000017941 */ /* 0x000fea0003800000 */
.L_x_44527:
        /* <DEDUP_REMOVED lines=9> */
.L_x_44531:
[----:B------:R-:W-:Y:S01]  /*e490*/  IMAD.MOV.U32 R15, RZ, RZ, R12 ;  /* 0x000000ffff0f7224 */ /* 0x000fe200078e000c */
[----:B------:R-:W-:Y:S01]  /*e4a0*/  MOV R16, R14 ;  /* 0x0000000e00107202 */ /* 0x000fe20000000f00 */
[----:B------:R-:W-:Y:S02]  /*e4b0*/  IMAD.MOV.U32 R12, RZ, RZ, R23 ;  /* 0x000000ffff0c7224 */ /* 0x000fe400078e0017 */
[----:B------:R-:W-:Y:S02]  /*e4c0*/  IMAD.MOV.U32 R14, RZ, RZ, R19 ;  /* 0x000000ffff0e7224 */ /* 0x000fe400078e0013 */
.L_x_44532:
[----:B------:R-:W-:Y:S05]  /*e4d0*/  BSYNC B1 ;  /* 0x0000000000017941 */ /* 0x000fea0003800000 */
.L_x_44530:
        /* <DEDUP_REMOVED lines=9> */
.L_x_44534:
[----:B------:R-:W-:Y:S01]  /*e570*/  IMAD.MOV.U32 R17, RZ, RZ, R15 ;  /* 0x000000ffff117224 */ /* 0x000fe200078e000f */
[----:B------:R-:W-:Y:S01]  /*e580*/  MOV R15, R18 ;  /* 0x00000012000f7202 */ /* 0x000fe20000000f00 */
[----:B------:R-:W-:Y:S02]  /*e590*/  IMAD.MOV.U32 R19, RZ, RZ, R16 ;  /* 0x000000ffff137224 */ /* 0x000fe400078e0010 */
[----:B------:R-:W-:Y:S02]  /*e5a0*/  IMAD.MOV.U32 R16, RZ, RZ, R21 ;  /* 0x000000ffff107224 */ /* 0x000fe400078e0015 */
.L_x_44535:
[----:B------:R-:W-:Y:S05]  /*e5b0*/  BSYNC B1 ;  /* 0x0000000000017941 */ /* 0x000fea0003800000 */
.L_x_44533:
        /* <DEDUP_REMOVED lines=9> */
.L_x_44537:
[----:B------:R-:W-:Y:S02]  /*e650*/  IMAD.MOV.U32 R18, RZ, RZ, R17 ;  /* 0x000000ffff127224 */ /* 0x000fe400078e0011 */
[----:B------:R-:W-:Y:S01]  /*e660*/  IMAD.MOV.U32 R21, RZ, RZ, R19 ;  /* 0x000000ffff157224 */ /* 0x000fe200078e0013 */
[----:B------:R-:W-:Y:S01]  /*e670*/  MOV R19, R20 ;  /* 0x0000001400137202 */ /* 0x000fe20000000f00 */
[----:B------:R-:W-:Y:S02]  /*e680*/  IMAD.MOV.U32 R17, RZ, RZ, R22 ;  /* 0x000000ffff117224 */ /* 0x000fe400078e0016 */
.L_x_44538:
[----:B------:R-:W-:Y:S05]  /*e690*/  BSYNC B1 ;  /* 0x0000000000017941 */ /* 0x000fea0003800000 */
.L_x_44536:
        /* <DEDUP_REMOVED lines=9> */
.L_x_44540:
[----:B------:R-:W-:Y:S02]  /*e730*/  IMAD.MOV.U32 R20, RZ, RZ, R18 ;  /* 0x000000ffff147224 */ /* 0x000fe400078e0012 */
[----:B------:R-:W-:Y:S02]  /*e740*/  IMAD.MOV.U32 R22, RZ, RZ, R21 ;  /* 0x000000ffff167224 */ /* 0x000fe400078e0015 */
[----:B------:R-:W-:Y:S02]  /*e750*/  IMAD.MOV.U32 R18, RZ, RZ, R25 ;  /* 0x000000ffff127224 */ /* 0x000fe400078e0019 */
[----:B------:R-:W-:Y:S02]  /*e760*/  IMAD.MOV.U32 R21, RZ, RZ, R24 ;  /* 0x000000ffff157224 */ /* 0x000fe400078e0018 */
.L_x_44541:
[----:B------:R-:W-:Y:S05]  /*e770*/  BSYNC B1 ;  /* 0x0000000000017941 */ /* 0x000fea0003800000 */
.L_x_44539:
        /* <DEDUP_REMOVED lines=9> */
.L_x_44543:
[----:B------:R-:W-:Y:S02]  /*e810*/  IMAD.MOV.U32 R23, RZ, RZ, R20 ;  /* 0x000000ffff177224 */ /* 0x000fe400078e0014 */
[----:B------:R-:W-:Y:S02]  /*e820*/  IMAD.MOV.U32 R24, RZ, RZ, R22 ;  /* 0x000000ffff187224 */ /* 0x000fe400078e0016 */
[----:B------:R-:W-:Y:S02]  /*e830*/  IMAD.MOV.U32 R20, RZ, RZ, R37 ;  /* 0x000000ffff147224 */ /* 0x000fe400078e0025 */
[----:B------:R-:W-:Y:S02]  /*e840*/  IMAD.MOV.U32 R22, RZ, RZ, R27 ;  /* 0x000000ffff167224 */ /* 0x000fe400078e001b */
.L_x_44544:
[----:B------:R-:W-:Y:S05]  /*e850*/  BSYNC B1 ;  /* 0x0000000000017941 */ /* 0x000fea0003800000 */
.L_x_44542:
        /* <DEDUP_REMOVED lines=9> */
.L_x_44546:
[----:B------:R-:W-:Y:S02]  /*e8f0*/  IMAD.MOV.U32 R25, RZ, RZ, R23 ;  /* 0x000000ffff197224 */ /* 0x000fe400078e0017 */
[----:B------:R-:W-:Y:S02]  /*e900*/  IMAD.MOV.U32 R27, RZ, RZ, R24 ;  /* 0x000000ffff1b7224 */ /* 0x000fe400078e0018 */
[----:B------:R-:W-:Y:S02]  /*e910*/  IMAD.MOV.U32 R23, RZ, RZ, R26 ;  /* 0x000000ffff177224 */ /* 0x000fe400078e001a */
[----:B------:R-:W-:Y:S02]  /*e920*/  IMAD.MOV.U32 R24, RZ, RZ, R31 ;  /* 0x000000ffff187224 */ /* 0x000fe400078e001f */
.L_x_44547:
[----:B------:R-:W-:Y:S05]  /*e930*/  BSYNC B1 ;  /* 0x0000000000017941 */ /* 0x000fea0003800000 */
.L_x_44545:
        /* <DEDUP_REMOVED lines=9> */
.L_x_44549:
[----:B------:R-:W-:Y:S01]  /*e9d0*/  MOV R26, R25 ;  /* 0x00000019001a7202 */ /* 0x000fe20000000f00 */
[----:B------:R-:W-:Y:S02]  /*e9e0*/  IMAD.MOV.U32 R31, RZ, RZ, R27 ;  /* 0x000000ffff1f7224 */ /* 0x000fe400078e001b */
[----:B------:R-:W-:Y:S02]  /*e9f0*/  IMAD.MOV.U32 R25, RZ, RZ, R36 ;  /* 0x000000ffff197224 */ /* 0x000fe400078e0024 */
[----:B------:R-:W-:Y:S02]  /*ea00*/  IMAD.MOV.U32 R27, RZ, RZ, R30 ;  /* 0x000000ffff1b7224 */ /* 0x000fe400078e001e */
.L_x_44550:
[----:B------:R-:W-:Y:S05]  /*ea10*/  BSYNC B1 ;  /* 0x0000000000017941 */ /* 0x000fea0003800000 */
.L_x_44548:
        /* <DEDUP_REMOVED lines=9> */
.L_x_44552:
[----:B------:R-:W-:Y:S01]  /*eab0*/  IMAD.MOV.U32 R30, RZ, RZ, R26 ;  /* 0x000000ffff1e7224 */ /* 0x000fe200078e001a */
[----:B------:R-:W-:Y:S01]  /*eac0*/  MOV R36, R31 ;  /* 0x0000001f00247202 */ /* 0x000fe20000000f00 */
[----:B------:R-:W-:Y:S02]  /*ead0*/  IMAD.MOV.U32 R26, RZ, RZ, R29 ;  /* 0x000000ffff1a7224 */ /* 0x000fe400078e001d */
[----:B------:R-:W-:Y:S02]  /*eae0*/  IMAD.MOV.U32 R31, RZ, RZ, R28 ;  /* 0x000000ffff1f7224 */ /* 0x000fe400078e001c */
.L_x_44553:
[----:B------:R-:W-:Y:S05]  /*eaf0*/  BSYNC B1 ;  /* 0x0000000000017941 */ /* 0x000fea0003800000 */
.L_x_44551:
        /* <DEDUP_REMOVED lines=9> */
.L_x_44555:
[----:B------:R-:W-:Y:S01]  /*eb90*/  IMAD.MOV.U32 R29, RZ, RZ, R30 ;  /* 0x000000ffff1d7224 */ /* 0x000fe200078e001e */
[----:B------:R-:W-:Y:S01]  /*eba0*/  MOV R30, R39 ;  /* 0x00000027001e7202 */ /* 0x000fe20000000f00 */
[----:B------:R-:W-:Y:S02]  /*ebb0*/  IMAD.MOV.U32 R28, RZ, RZ, R36 ;  /* 0x000000ffff1c7224 */ /* 0x000fe400078e0024 */
[----:B------:R-:W-:Y:S02]  /*ebc0*/  IMAD.MOV.U32 R36, RZ, RZ, R35 ;  /* 0x000000ffff247224 */ /* 0x000fe400078e0023 */
.L_x_44556:
[----:B------:R-:W-:Y:S05]  /*ebd0*/  BSYNC B1 ;  /* 0x0000000000017941 */ /* 0x000fea0003800000 */
.L_x_44554:
        /* <DEDUP_REMOVED lines=9> */
.L_x_44558:
[----:B------:R-:W-:Y:S02]  /*ec70*/  IMAD.MOV.U32 R33, RZ, RZ, R29 ;  /* 0x000000ffff217224 */ /* 0x000fe400078e001d */
[----:B------:R-:W-:Y:S01]  /*ec80*/  IMAD.MOV.U32 R35, RZ, RZ, R28 ;  /* 0x000000ffff237224 */ /* 0x000fe200078e001c */
[----:B------:R-:W-:Y:S01]  /*ec90*/  MOV R28, R41 ;  /* 0x00000029001c7202 */ /* 0x000fe20000000f00 */
[----:B------:R-:W-:Y:S02]  /*eca0*/  IMAD.MOV.U32 R29, RZ, RZ, R34 ;  /* 0x000000ffff1d7224 */ /* 0x000fe400078e0022 */
.L_x_44559:
[----:B------:R-:W-:Y:S05]  /*ecb0*/  BSYNC B1 ;  /* 0x0000000000017941 */ /* 0x000fea0003800000 */
.L_x_44557:
        /* <DEDUP_REMOVED lines=9> */
.L_x_44561:
[----:B------:R-:W-:Y:S02]  /*ed50*/  IMAD.MOV.U32 R34, RZ, RZ, R33 ;  /* 0x000000ffff227224 */ /* 0x000fe400078e0021 */
[----:B------:R-:W-:Y:S02]  /*ed60*/  IMAD.MOV.U32 R37, RZ, RZ, R35 ;  /* 0x000000ffff257224 */ /* 0x000fe400078e0023 */
[----:B------:R-:W-:Y:S02]  /*ed70*/  IMAD.MOV.U32 R33, RZ, RZ, R38 ;  /* 0x000000ffff217224 */ /* 0x000fe400078e0026 */
[----:B------:R-:W-:Y:S02]  /*ed80*/  IMAD.MOV.U32 R35, RZ, RZ, R2 ;  /* 0x000000ffff237224 */ /* 0x000fe400078e0002 */
.L_x_44562:
[----:B------:R-:W-:Y:S05]  /*ed90*/  BSYNC B1 ;  /* 0x0000000000017941 */ /* 0x000fea0003800000 */
.L_x_44560:
        /* <DEDUP_REMOVED lines=16> */
.L_x_44564:
[----:B------:R-:W-:Y:S01]  /*eea0*/  IMAD.MOV.U32 R2, RZ, RZ, R32 ;  /* 0x000000ffff027224 */ /* 0x000fe200078e0020 */
[----:B------:R-:W-:Y:S01]  /*eeb0*/  MOV R32, R0 ;  /* 0x0000000000207202 */ /* 0x000fe20000000f00 */
[----:B------:R-:W-:Y:S02]  /*eec0*/  IMAD.MOV.U32 R6, RZ, RZ, R5 ;  /* 0x000000ffff067224 */ /* 0x000fe400078e0005 */
[----:B------:R-:W-:Y:S02]  /*eed0*/  IMAD.MOV.U32 R5, RZ, RZ, R8 ;  /* 0x000000ffff057224 */ /* 0x000fe400078e0008 */
.L_x_44565:
[----:B------:R-:W-:Y:S05]  /*eee0*/  BSYNC B1 ;  /* 0x0000000000017941 */ /* 0x000fea0003800000 */
.L_x_44563:
        /* <DEDUP_REMOVED lines=9> */
.L_x_44567:
[----:B------:R-:W-:Y:S02]  /*ef80*/  IMAD.MOV.U32 R0, RZ, RZ, R2 ;  /* 0x000000ffff007224 */ /* 0x000fe400078e0002 */
[----:B------:R-:W-:Y:S02]  /*ef90*/  IMAD.MOV.U32 R8, RZ, RZ, R6 ;  /* 0x000000ffff087224 */ /* 0x000fe400078e0006 */
[----:B------:R-:W-:Y:S02]  /*efa0*/  IMAD.MOV.U32 R2, RZ, RZ, R3 ;  /* 0x000000ffff027224 */ /* 0x000fe400078e0003 */
[----:B------:R-:W-:Y:S02]  /*efb0*/  IMAD.MOV.U32 R6, RZ, RZ, R11 ;  /* 0x000000ffff067224 */ /* 0x000fe400078e000b */
.L_x_44568:
[----:B------:R-:W-:Y:S05]  /*efc0*/  BSYNC B1 ;  /* 0x0000000000017941 */ /* 0x000fea0003800000 */
.L_x_44566:
        /* <DEDUP_REMOVED lines=9> */
.L_x_44570:
[----:B------:R-:W-:Y:S02]  /*f060*/  IMAD.MOV.U32 R3, RZ, RZ, R0 ;  /* 0x000000ffff037224 */ /* 0x000fe400078e0000 */
[----:B------:R-:W-:Y:S02]  /*f070*/  IMAD.MOV.U32 R9, RZ, RZ, R8 ;  /* 0x000000ffff097224 */ /* 0x000fe400078e0008 */
[----:B------:R-:W-:Y:S02]  /*f080*/  IMAD.MOV.U32 R0, RZ, RZ, R13 ;  /* 0x000000ffff007224 */ /* 0x000fe400078e000d */
[----:B------:R-:W-:Y:S02]  /*f090*/  IMAD.MOV.U32 R8, RZ, RZ, R10 ;  /* 0x000000ffff087224 */ /* 0x000fe400078e000a */
.L_x_44571:
[----:B------:R-:W-:Y:S05]  /*f0a0*/  BSYNC B1 ;  /* 0x0000000000017941 */ /* 0x000fea0003800000 */
.L_x_44569:
        /* <DEDUP_REMOVED lines=9> */
.L_x_44573:
[----:B------:R-:W-:Y:S02]  /*f140*/  IMAD.MOV.U32 R10, RZ, RZ, R3 ;  /* 0x000000ffff0a7224 */ /* 0x000fe400078e0003 */
[----:B------:R-:W-:Y:S02]  /*f150*/  IMAD.MOV.U32 R11, RZ, RZ, R9 ;  /* 0x000000ffff0b7224 */ /* 0x000fe400078e0009 */
[----:B------:R-:W-:Y:S02]  /*f160*/  IMAD.MOV.U32 R3, RZ, RZ, R12 ;  /* 0x000000ffff037224 */ /* 0x000fe400078e000c */
[----:B------:R-:W-:Y:S02]  /*f170*/  IMAD.MOV.U32 R9, RZ, RZ, R14 ;  /* 0x000000ffff097224 */ /* 0x000fe400078e000e */
.L_x_44574:
[----:B------:R-:W-:Y:S05]  /*f180*/  BSYNC B1 ;  /* 0x0000000000017941 */ /* 0x000fea0003800000 */
.L_x_44572:
        /* <DEDUP_REMOVED lines=9> */
.L_x_44576:
[----:B------:R-:W-:Y:S01]  /*f220*/  MOV R12, R10 ;  /* 0x0000000a000c7202 */ /* 0x000fe20000000f00 */
[----:B------:R-:W-:Y:S02]  /*f230*/  IMAD.MOV.U32 R13, RZ, RZ, R11 ;  /* 0x000000ffff0d7224 */ /* 0x000fe400078e000b */
[----:B------:R-:W-:Y:S02]  /*f240*/  IMAD.MOV.U32 R10, RZ, RZ, R15 ;  /* 0x000000ffff0a7224 */ /* 0x000fe400078e000f */
[----:B------:R-:W-:Y:S02]  /*f250*/  IMAD.MOV.U32 R11, RZ, RZ, R16 ;  /* 0x000000ffff0b7224 */ /* 0x000fe400078e0010 */
.L_x_44577:
[----:B------:R-:W-:Y:S05]  /*f260*/  BSYNC B1 ;  /* 0x0000000000017941 */ /* 0x000fea0003800000 */
.L_x_44575:
        /* <DEDUP_REMOVED lines=9> */
.L_x_44579:
[----:B------:R-:W-:Y:S01]  /*f300*/  IMAD.MOV.U32 R14, RZ, RZ, R12 ;  /* 0x000000ffff0e7224 */ /* 0x000fe200078e000c */
[----:B------:R-:W-:Y:S01]  /*f310*/  MOV R16, R13 ;  /* 0x0000000d00107202 */ /* 0x000fe20000000f00 */
[----:B------:R-:W-:Y:S02]  /*f320*/  IMAD.MOV.U32 R12, RZ, RZ, R17 ;  /* 0x000000ffff0c7224 */ /* 0x000fe400078e0011 */
[----:B------:R-:W-:Y:S02]  /*f330*/  IMAD.MOV.U32 R13, RZ, RZ, R19 ;  /* 0x000000ffff0d7224 */ /* 0x000fe400078e0013 */
.L_x_44580:
[----:B------:R-:W-:Y:S05]  /*f340*/  BSYNC B1 ;  /* 0x0000000000017941 */ /* 0x000fea0003800000 */
.L_x_44578:
        /* <DEDUP_REMOVED lines=9> */
.L_x_44582:
[----:B------:R-:W-:Y:S01]  /*f3e0*/  IMAD.MOV.U32 R15, RZ, RZ, R14 ;  /* 0x000000ffff0f7224 */ /* 0x000fe200078e000e */
[----:B------:R-:W-:Y:S01]  /*f3f0*/  MOV R14, R18 ;  /* 0x00000012000e7202 */ /* 0x000fe20000000f00 */
[----:B------:R-:W-:Y:S02]  /*f400*/  IMAD.MOV.U32 R17, RZ, RZ, R16 ;  /* 0x000000ffff117224 */ /* 0x000fe400078e0010 */
[----:B------:R-:W-:Y:S02]  /*f410*/  IMAD.MOV.U32 R16, RZ, RZ, R21 ;  /* 0x000000ffff107224 */ /* 0x000fe400078e0015 */
.L_x_44583:
[----:B------:R-:W-:Y:S05]  /*f420*/  BSYNC B1 ;  /* 0x0000000000017941 */ /* 0x000fea0003800000 */
.L_x_44581:
        /* <DEDUP_REMOVED lines=9> */
.L_x_44585:
[----:B------:R-:W-:Y:S02]  /*f4c0*/  IMAD.MOV.U32 R18, RZ, RZ, R15 ;  /* 0x000000ffff127224 */ /* 0x000fe400078e000f */
[----:B------:R-:W-:Y:S01]  /*f4d0*/  IMAD.MOV.U32 R19, RZ, RZ, R17 ;  /* 0x000000ffff137224 */ /* 0x000fe200078e0011 */
[----:B------:R-:W-:Y:S01]  /*f4e0*/  MOV R17, R22 ;  /* 0x0000001600117202 */ /* 0x000fe20000000f00 */
[----:B------:R-:W-:Y:S02]  /*f4f0*/  IMAD.MOV.U32 R15, RZ, RZ, R20 ;  /* 0x000000ffff0f7224 */ /* 0x000fe400078e0014 */
.L_x_44586:
[----:B------:R-:W-:Y:S05]  /*f500*/  BSYNC B1 ;  /* 0x0000000000017941 */ /* 0x000fea0003800000 */
.L_x_44584:
        /* <DEDUP_REMOVED lines=9> */
.L_x_44588:
[----:B------:R-:W-:Y:S02]  /*f5a0*/  IMAD.MOV.U32 R44, RZ, RZ, R18 ;  /* 0x000000ffff2c7224 */ /* 0x000fe400078e0012 */
[----:B------:R-:W-:Y:S02]  /*f5b0*/  IMAD.MOV.U32 R45, RZ, RZ, R19 ;  /* 0x000000ffff2d7224 */ /* 0x000fe400078e0013 */
[----:B------:R-:W-:Y:S02]  /*f5c0*/  IMAD.MOV.U32 R18, RZ, RZ, R23 ;  /* 0x000000ffff127224 */ /* 0x000fe400078e0017 */
[----:B------:R-:W-:Y:S02]  /*f5d0*/  IMAD.MOV.U32 R19, RZ, RZ, R24 ;  /* 0x000000ffff137224 */ /* 0x000fe400078e0018 */
.L_x_44589:
[----:B------:R-:W-:Y:S05]  /*f5e0*/  BSYNC B1 ;  /* 0x0000000000017941 */ /* 0x000fea0003800000 */
.L_x_44587:
        /* <DEDUP_REMOVED lines=9> */
.L_x_44591:
[----:B------:R-:W-:Y:S02]  /*f680*/  IMAD.MOV.U32 R48, RZ, RZ, R44 ;  /* 0x000000ffff307224 */ /* 0x000fe400078e002c */
[----:B------:R-:W-:Y:S02]  /*f690*/  IMAD.MOV.U32 R50, RZ, RZ, R45 ;  /* 0x000000ffff327224 */ /* 0x000fe400078e002d */
[----:B------:R-:W-:Y:S02]  /*f6a0*/  IMAD.MOV.U32 R44, RZ, RZ, R25 ;  /* 0x000000ffff2c7224 */ /* 0x000fe400078e0019 */
[----:B------:R-:W-:Y:S02]  /*f6b0*/  IMAD.MOV.U32 R45, RZ, RZ, R27 ;  /* 0x000000ffff2d7224 */ /* 0x000fe400078e001b */
.L_x_44592:
[----:B------:R-:W-:Y:S05]  /*f6c0*/  BSYNC B1 ;  /* 0x0000000000017941 */ /* 0x000fea0003800000 */
.L_x_44590:
        /* <DEDUP_REMOVED lines=9> */
.L_x_44594:
[----:B------:R-:W-:Y:S02]  /*f760*/  IMAD.MOV.U32 R49, RZ, RZ, R48 ;  /* 0x000000ffff317224 */ /* 0x000fe400078e0030 */
[----:B------:R-:W-:Y:S02]  /*f770*/  IMAD.MOV.U32 R51, RZ, RZ, R50 ;  /* 0x000000ffff337224 */ /* 0x000fe400078e0032 */
[----:B------:R-:W-:Y:S02]  /*f780*/  IMAD.MOV.U32 R48, RZ, RZ, R26 ;  /* 0x000000ffff307224 */ /* 0x000fe400078e001a */
[----:B------:R-:W-:Y:S02]  /*f790*/  IMAD.MOV.U32 R50, RZ, RZ, R31 ;  /* 0x000000ffff327224 */ /* 0x000fe400078e001f */
.L_x_44595:
[----:B------:R-:W-:Y:S05]  /*f7a0*/  BSYNC B1 ;  /* 0x0000000000017941 */ /* 0x000fea0003800000 */
.L_x_44593:
        /* <DEDUP_REMOVED lines=9> */
.L_x_44597:
[----:B------:R-:W-:Y:S01]  /*f840*/  MOV R54, R49 ;  /* 0x0000003100367202 */ /* 0x000fe20000000f00 */
[----:B------:R-:W-:Y:S02]  /*f850*/  IMAD.MOV.U32 R53, RZ, RZ, R51 ;  /* 0x000000ffff357224 */ /* 0x000fe400078e0033 */
[----:B------:R-:W-:Y:S02]  /*f860*/  IMAD.MOV.U32 R49, RZ, RZ, R30 ;  /* 0x000000ffff317224 */ /* 0x000fe400078e001e */
[----:B------:R-:W-:Y:S02]  /*f870*/  IMAD.MOV.U32 R51, RZ, RZ, R36 ;  /* 0x000000ffff337224 */ /* 0x000fe400078e0024 */
.L_x_44598:
[----:B------:R-:W-:Y:S05]  /*f880*/  BSYNC B1 ;  /* 0x0000000000017941 */ /* 0x000fea0003800000 */
.L_x_44596:
        /* <DEDUP_REMOVED lines=9> */
.L_x_44600:
[----:B------:R-:W-:Y:S01]  /*f920*/  IMAD.MOV.U32 R55, RZ, RZ, R54 ;  /* 0x000000ffff377224 */ /* 0x000fe200078e0036 */
[----:B------:R-:W-:Y:S01]  /*f930*/  MOV R56, R53 ;  /* 0x0000003500387202 */ /* 0x000fe20000000f00 */
[----:B------:R-:W-:Y:S02]  /*f940*/  IMAD.MOV.U32 R54, RZ, RZ, R29 ;  /* 0x000000ffff367224 */ /* 0x000fe400078e001d */
[----:B------:R-:W-:Y:S02]  /*f950*/  IMAD.MOV.U32 R53, RZ, RZ, R28 ;  /* 0x000000ffff357224 */ /* 0x000fe400078e001c */
.L_x_44601:
[----:B------:R-:W-:Y:S05]  /*f960*/  BSYNC B1 ;  /* 0x0000000000017941 */ /* 0x000fea0003800000 */
.L_x_44599:
        /* <DEDUP_REMOVED lines=9> */
.L_x_44603:
[----:B------:R-:W-:Y:S01]  /*fa00*/  IMAD.MOV.U32 R57, RZ, RZ, R55 ;  /* 0x000000ffff397224 */ /* 0x000fe200078e0037 */
[----:B------:R-:W-:Y:S01]  /*fa10*/  MOV R55, R33 ;  /* 0x0000002100377202 */ /* 0x000fe20000000f00 */
[----:B------:R-:W-:Y:S02]  /*fa20*/  IMAD.MOV.U32 R58, RZ, RZ, R56 ;  /* 0x000000ffff3a7224 */ /* 0x000fe400078e0038 */
[----:B------:R-:W-:Y:S02]  /*fa30*/  IMAD.MOV.U32 R56, RZ, RZ, R35 ;  /* 0x000000ffff387224 */ /* 0x000fe400078e0023 */
.L_x_44604:
[----:B------:R-:W-:Y:S05]  /*fa40*/  BSYNC B1 ;  /* 0x0000000000017941 */ /* 0x000fea0003800000 */
.L_x_44602:
        /* <DEDUP_REMOVED lines=9> */
.L_x_44606:
[----:B------:R-:W-:Y:S02]  /*fae0*/  IMAD.MOV.U32 R59, RZ, RZ, R57 ;  /* 0x000000ffff3b7224 */ /* 0x000fe400078e0039 */
[----:B------:R-:W-:Y:S01]  /*faf0*/  IMAD.MOV.U32 R61, RZ, RZ, R58 ;  /* 0x000000ffff3d7224 */ /* 0x000fe200078e003a */
[----:B------:R-:W-:Y:S01]  /*fb00*/  MOV R58, R37 ;  /* 0x00000025003a7202 */ /* 0x000fe20000000f00 */
[----:B------:R-:W-:Y:S02]  /*fb10*/  IMAD.MOV.U32 R57, RZ, RZ, R34 ;  /* 0x000000ffff397224 */ /* 0x000fe400078e0022 */
.L_x_44607:
[----:B------:R-:W-:Y:S05]  /*fb20*/  BSYNC B1 ;  /* 0x0000000000017941 */ /* 0x000fea0003800000 */
.L_x_44605:
        /* <DEDUP_REMOVED lines=16> */
.L_x_44609:
[----:B------:R-:W-:Y:S02]  /*fc30*/  IMAD.MOV.U32 R39, RZ, RZ, R32 ;  /* 0x000000ffff277224 */ /* 0x000fe400078e0020 */
[----:B------:R-:W-:Y:S01]  /*fc40*/  IMAD.MOV.U32 R23, RZ, RZ, R5 ;  /* 0x000000ffff177224 */ /* 0x000fe200078e0005 */
[----:B------:R-:W-:Y:S01]  /*fc50*/  MOV R5, R6 ;  /* 0x0000000600057202 */ /* 0x000fe20000000f00 */
[----:B------:R-:W-:Y:S02]  /*fc60*/  IMAD.MOV.U32 R32, RZ, RZ, R2 ;  /* 0x000000ffff207224 */ /* 0x000fe400078e0002 */
.L_x_44610:
[----:B------:R-:W-:Y:S05]  /*fc70*/  BSYNC B1 ;  /* 0x0000000000017941 */ /* 0x000fea0003800000 */
.L_x_44608:
        /* <DEDUP_REMOVED lines=9> */
.L_x_44612:
[----:B------:R-:W-:Y:S02]  /*fd10*/  IMAD.MOV.U32 R38, RZ, RZ, R39 ;  /* 0x000000ffff267224 */ /* 0x000fe400078e0027 */
[----:B------:R-:W-:Y:S01]  /*fd20*/  IMAD.MOV.U32 R22, RZ, RZ, R23 ;  /* 0x000000ffff167224 */ /* 0x000fe200078e0017 */
[----:B------:R-:W-:Y:S01]  /*fd30*/  MOV R23, R8 ;  /* 0x0000000800177202 */ /* 0x000fe20000000f00 */
[----:B------:R-:W-:Y:S02]  /*fd40*/  IMAD.MOV.U32 R39, RZ, RZ, R0 ;  /* 0x000000ffff277224 */ /* 0x000fe400078e0000 */
.L_x_44613:
[----:B------:R-:W-:Y:S05]  /*fd50*/  BSYNC B1 ;  /* 0x0000000000017941 */ /* 0x000fea0003800000 */
.L_x_44611:
        /* <DEDUP_REMOVED lines=9> */
.L_x_44615:
[----:B------:R-:W-:Y:S02]  /*fdf0*/  IMAD.MOV.U32 R37, RZ, RZ, R38 ;  /* 0x000000ffff257224 */ /* 0x000fe400078e0026 */
[----:B------:R-:W-:Y:S02]  /*fe00*/  IMAD.MOV.U32 R21, RZ, RZ, R22 ;  /* 0x000000ffff157224 */ /* 0x000fe400078e0016 */
[----:B------:R-:W-:Y:S02]  /*fe10*/  IMAD.MOV.U32 R38, RZ, RZ, R3 ;  /* 0x000000ffff267224 */ /* 0x000fe400078e0003 */
[----:B------:R-:W-:Y:S02]  /*fe20*/  IMAD.MOV.U32 R22, RZ, RZ, R9 ;  /* 0x000000ffff167224 */ /* 0x000fe400078e0009 */
.L_x_44616:
[----:B------:R-:W-:Y:S05]  /*fe30*/  BSYNC B1 ;  /* 0x0000000000017941 */ /* 0x000fea0003800000 */
.L_x_44614:
        /* <DEDUP_REMOVED lines=9> */
.L_x_44618:
[----:B------:R-:W-:Y:S02]  /*fed0*/  IMAD.MOV.U32 R36, RZ, RZ, R37 ;  /* 0x000000ffff247224 */ /* 0x000fe400078e0025 */
[----:B------:R-:W-:Y:S02]  /*fee0*/  IMAD.MOV.U32 R20, RZ, RZ, R21 ;  /* 0x000000ffff147224 */ /* 0x000fe400078e0015 */
[----:B------:R-:W-:Y:S02]  /*fef0*/  IMAD.MOV.U32 R37, RZ, RZ, R10 ;  /* 0x000000ffff257224 */ /* 0x000fe400078e000a */
[----:B------:R-:W-:Y:S02]  /*ff00*/  IMAD.MOV.U32 R21, RZ, RZ, R11 ;  /* 0x000000ffff157224 */ /* 0x000fe400078e000b */
.L_x_44619:
[----:B------:R-:W-:Y:S05]  /*ff10*/  BSYNC B1 ;  /* 0x0000000000017941 */ /* 0x000fea0003800000 */
.L_x_44617:
        /* <DEDUP_REMOVED lines=9> */
.L_x_44621:
[----:B------:R-:W-:Y:S02]  /*ffb0*/  IMAD.MOV.U32 R43, RZ, RZ, R36 ;  /* 0x000000ffff2b7224 */ /* 0x000fe400078e0024 */
[----:B------:R-:W-:Y:S02]  /*ffc0*/  IMAD.MOV.U32 R27, RZ, RZ, R20 ;  /* 0x000000ffff1b7224 */ /* 0x000fe400078e0014 */
[----:B------:R-:W-:Y:S02]  /*ffd0*/  IMAD.MOV.U32 R36, RZ, RZ, R12 ;  /* 0x000000ffff247224 */ /* 0x000fe400078e000c */
[----:B------:R-:W-:Y:S02]  /*ffe0*/  IMAD.MOV.U32 R20, RZ, RZ, R13 ;  /* 0x000000ffff147224 */ /* 0x000fe400078e000d */
.L_x_44622:
[----:B------:R-:W-:Y:S05]  /*fff0*/  BSYNC B1 ;  /* 0x0000000000017941 */ /* 0x000fea0003800000 */
.L_x_44620:
        /* <DEDUP_REMOVED lines=9> */
.L_x_44624:
[----:B------:R-:W-:Y:S01]  /*10090*/  MOV R42, R43 ;  /* 0x0000002b002a7202 */ /* 0x000fe20000000f00 */
[----:B------:R-:W-:Y:S02]  /*100a0*/  IMAD.MOV.U32 R26, RZ, RZ, R27 ;  /* 0x000000ffff1a7224 */ /* 0x000fe400078e001b */
[----:B------:R-:W-:Y:S02]  /*100b0*/  IMAD.MOV.U32 R43, RZ, RZ, R14 ;  /* 0x000000ffff2b7224 */ /* 0x000fe400078e000e */
[----:B------:R-:W-:Y:S02]  /*100c0*/  IMAD.MOV.U32 R27, RZ, RZ, R16 ;  /* 0x000000ffff1b7224 */ /* 0x000fe400078e0010 */
.L_x_44625:
[----:B------:R-:W-:Y:S05]  /*100d0*/  BSYNC B1 ;  /* 0x0000000000017941 */ /* 0x000fea0003800000 */
.L_x_44623:
        /* <DEDUP_REMOVED lines=9> */
.L_x_44627:
[----:B------:R-:W-:Y:S01]  /*10170*/  IMAD.MOV.U32 R41, RZ, RZ, R42 ;  /* 0x000000ffff297224 */ /* 0x000fe200078e002a */
[----:B------:R-:W-:Y:S01]  /*10180*/  MOV R25, R26 ;  /* 0x0000001a00197202 */ /* 0x000fe20000000f00 */
[----:B------:R-:W-:Y:S02]  /*10190*/  IMAD.MOV.U32 R42, RZ, RZ, R15 ;  /* 0x000000ffff2a7224 */ /* 0x000fe400078e000f */
[----:B------:R-:W-:Y:S02]  /*101a0*/  IMAD.MOV.U32 R26, RZ, RZ, R17 ;  /* 0x000000ffff1a7224 */ /* 0x000fe400078e0011 */
.L_x_44628:
[----:B------:R-:W-:Y:S05]  /*101b0*/  BSYNC B1 ;  /* 0x0000000000017941 */ /* 0x000fea0003800000 */
.L_x_44626:
        /* <DEDUP_REMOVED lines=9> */
.L_x_44630:
[----:B------:R-:W-:Y:S01]  /*10250*/  IMAD.MOV.U32 R40, RZ, RZ, R41 ;  /* 0x000000ffff287224 */ /* 0x000fe200078e0029 */
[----:B------:R-:W-:Y:S01]  /*10260*/  MOV R41, R18 ;  /* 0x0000001200297202 */ /* 0x000fe20000000f00 */
[----:B------:R-:W-:Y:S02]  /*10270*/  IMAD.MOV.U32 R24, RZ, RZ, R25 ;  /* 0x000000ffff187224 */ /* 0x000fe400078e0019 */
[----:B------:R-:W-:Y:S02]  /*10280*/  IMAD.MOV.U32 R25, RZ, RZ, R19 ;  /* 0x000000ffff197224 */ /* 0x000fe400078e0013 */
.L_x_44631:
[----:B------:R-:W-:Y:S05]  /*10290*/  BSYNC B1 ;  /* 0x0000000000017941 */ /* 0x000fea0003800000 */
.L_x_44629:
        /* <DEDUP_REMOVED lines=9> */
.L_x_44633:
[----:B------:R-:W-:Y:S02]  /*10330*/  IMAD.MOV.U32 R47, RZ, RZ, R40 ;  /* 0x000000ffff2f7224 */ /* 0x000fe400078e0028 */
[----:B------:R-:W-:Y:S01]  /*10340*/  IMAD.MOV.U32 R31, RZ, RZ, R24 ;  /* 0x000000ffff1f7224 */ /* 0x000fe200078e0018 */
[----:B------:R-:W-:Y:S01]  /*10350*/  MOV R24, R45 ;  /* 0x0000002d00187202 */ /* 0x000fe20000000f00 */
[----:B------:R-:W-:Y:S02]  /*10360*/  IMAD.MOV.U32 R40, RZ, RZ, R44 ;  /* 0x000000ffff287224 */ /* 0x000fe400078e002c */
.L_x_44634:
[----:B------:R-:W-:Y:S05]  /*10370*/  BSYNC B1 ;  /* 0x0000000000017941 */ /* 0x000fea0003800000 */
.L_x_44632:
        /* <DEDUP_REMOVED lines=9> */
.L_x_44636:
[----:B------:R-:W-:Y:S02]  /*10410*/  IMAD.MOV.U32 R46, RZ, RZ, R47 ;  /* 0x000000ffff2e7224 */ /* 0x000fe400078e002f */
[----:B------:R-:W-:Y:S02]  /*10420*/  IMAD.MOV.U32 R30, RZ, RZ, R31 ;  /* 0x000000ffff1e7224 */ /* 0x000fe400078e001f */
[----:B------:R-:W-:Y:S02]  /*10430*/  IMAD.MOV.U32 R47, RZ, RZ, R48 ;  /* 0x000000ffff2f7224 */ /* 0x000fe400078e0030 */
[----:B------:R-:W-:Y:S02]  /*10440*/  IMAD.MOV.U32 R31, RZ, RZ, R50 ;  /* 0x000000ffff1f7224 */ /* 0x000fe400078e0032 */
.L_x_44637:
[----:B------:R-:W-:Y:S05]  /*10450*/  BSYNC B1 ;  /* 0x0000000000017941 */ /* 0x000fea0003800000 */
.L_x_44635:
        /* <DEDUP_REMOVED lines=9> */
.L_x_44639:
[----:B------:R-:W-:Y:S02]  /*104f0*/  IMAD.MOV.U32 R45, RZ, RZ, R46 ;  /* 0x000000ffff2d7224 */ /* 0x000fe400078e002e */
[----:B------:R-:W-:Y:S02]  /*10500*/  IMAD.MOV.U32 R29, RZ, RZ, R30 ;  /* 0x000000ffff1d7224 */ /* 0x000fe400078e001e */
[----:B------:R-:W-:Y:S02]  /*10510*/  IMAD.MOV.U32 R46, RZ, RZ, R49 ;  /* 0x000000ffff2e7224 */ /* 0x000fe400078e0031 */
[----:B------:R-:W-:Y:S02]  /*10520*/  IMAD.MOV.U32 R30, RZ, RZ, R51 ;  /* 0x000000ffff1e7224 */ /* 0x000fe400078e0033 */
.L_x_44640:
[----:B------:R-:W-:Y:S05]  /*10530*/  BSYNC B1 ;  /* 0x0000000000017941 */ /* 0x000fea0003800000 */
.L_x_44638:
        /* <DEDUP_REMOVED lines=9> */
.L_x_44642:
[----:B------:R-:W-:Y:S02]  /*105d0*/  IMAD.MOV.U32 R44, RZ, RZ, R45 ;  /* 0x000000ffff2c7224 */ /* 0x000fe400078e002d */
[----:B------:R-:W-:Y:S02]  /*105e0*/  IMAD.MOV.U32 R28, RZ, RZ, R29 ;  /* 0x000000ffff1c7224 */ /* 0x000fe400078e001d */
[----:B------:R-:W-:Y:S02]  /*105f0*/  IMAD.MOV.U32 R45, RZ, RZ, R54 ;  /* 0x000000ffff2d7224 */ /* 0x000fe400078e0036 */
[----:B------:R-:W-:Y:S02]  /*10600*/  IMAD.MOV.U32 R29, RZ, RZ, R53 ;  /* 0x000000ffff1d7224 */ /* 0x000fe400078e0035 */
.L_x_44643:
[----:B------:R-:W-:Y:S05]  /*10610*/  BSYNC B1 ;  /* 0x0000000000017941 */ /* 0x000fea0003800000 */
.L_x_44641:
        /* <DEDUP_REMOVED lines=9> */
.L_x_44645:
[----:B------:R-:W-:Y:S01]  /*106b0*/  MOV R51, R44 ;  /* 0x0000002c00337202 */ /* 0x000fe20000000f00 */
[----:B------:R-:W-:Y:S02]  /*106c0*/  IMAD.MOV.U32 R35, RZ, RZ, R28 ;  /* 0x000000ffff237224 */ /* 0x000fe400078e001c */
[----:B------:R-:W-:Y:S02]  /*106d0*/  IMAD.MOV.U32 R44, RZ, RZ, R55 ;  /* 0x000000ffff2c7224 */ /* 0x000fe400078e0037 */
[----:B------:R-:W-:Y:S02]  /*106e0*/  IMAD.MOV.U32 R28, RZ, RZ, R56 ;  /* 0x000000ffff1c7224 */ /* 0x000fe400078e0038 */
.L_x_44646:
[----:B------:R-:W-:Y:S05]  /*106f0*/  BSYNC B1 ;  /* 0x0000000000017941 */ /* 0x000fea0003800000 */
.L_x_44644:
        /* <DEDUP_REMOVED lines=9> */
.L_x_44648:
[----:B------:R-:W-:Y:S01]  /*10790*/  IMAD.MOV.U32 R50, RZ, RZ, R51 ;  /* 0x000000ffff327224 */ /* 0x000fe200078e0033 */
[----:B------:R-:W-:Y:S01]  /*107a0*/  MOV R34, R35 ;  /* 0x0000002300227202 */ /* 0x000fe20000000f00 */
[----:B------:R-:W-:Y:S02]  /*107b0*/  IMAD.MOV.U32 R51, RZ, RZ, R57 ;  /* 0x000000ffff337224 */ /* 0x000fe400078e0039 */
[----:B------:R-:W-:Y:S02]  /*107c0*/  IMAD.MOV.U32 R35, RZ, RZ, R58 ;  /* 0x000000ffff237224 */ /* 0x000fe400078e003a */
.L_x_44649:
[----:B------:R-:W-:Y:S05]  /*107d0*/  BSYNC B1 ;  /* 0x0000000000017941 */ /* 0x000fea0003800000 */
.L_x_44647:
        /* <DEDUP_REMOVED lines=8> */
.L_x_44650:
[----:B------:R-:W-:Y:S01]  /*10860*/  IMAD.MOV.U32 R2, RZ, RZ, R50 ;  /* 0x000000ffff027224 */ /* 0x000fe200078e0032 */
[----:B------:R-:W-:Y:S01]  /*10870*/  MOV R50, R59 ;  /* 0x0000003b00327202 */ /* 0x000fe20000000f00 */
[----:B------:R-:W-:Y:S02]  /*10880*/  IMAD.MOV.U32 R33, RZ, RZ, R34 ;  /* 0x000000ffff217224 */ /* 0x000fe400078e0022 */
[----:B------:R-:W-:Y:S02]  /*10890*/  IMAD.MOV.U32 R34, RZ, RZ, R61 ;  /* 0x000000ffff227224 */ /* 0x000fe400078e003d */
.L_x_43932:
[----:B-1234-:R-:W-:Y:S05]  /*108a0*/  BSYNC B0 ;  /* 0x0000000000007941 */ /* 0x01efea0003800000 */
.L_x_43931:
        /* <DEDUP_REMOVED lines=35> */
[CC--:B0-234-:R-:W-:Y:S01]  /*10ae0*/  FSETP.GEU.FTZ.AND P0, PT, R5.reuse, R0.reuse, PT ;  /* 0x000000000500720b */ /* 0x0ddfe20003f1e000 */
[----:B------:R-:W-:Y:S01]  /*10af0*/  BSSY B1, `(.L_x_44653) ;  /* 0x0000013000017945 */ /* 0x000fe20003800000 */
[----:B------:R-:W-:-:S02]  /*10b00*/  FSETP.NEU.FTZ.AND P1, PT, R5, R0, PT ;  /* 0x000000000500720b */ /* 0x000fc40003f3d000 */
[C---:B------:R-:W-:Y:S02]  /*10b10*/  ISETP.EQ.OR P0, PT, R32.reuse, -0x1, !P0 ;  /* 0xffffffff2000780c */ /* 0x040fe40004702670 */
[----:B------:R-:W-:-:S04]  /*10b20*/  ISETP.LE.OR P1, PT, R32, R3, P1 ;  /* 0x000000032000720c */ /* 0x000fc80000f23670 */
[----:B------:R-:W-:-:S13]  /*10b30*/  PLOP3.LUT P0, PT, P0, P1, PT, 0x8, 0x0 ;  /* 0x000000000000781c */ /* 0x000fda0000702170 */
[----:B-1----:R-:W-:Y:S02]  /*10b40*/  @!P0 IMAD.MOV.U32 R5, RZ, RZ, R0 ;  /* 0x000000ffff058224 */ /* 0x002fe400078e0000 */
        /* <DEDUP_REMOVED lines=9> */
.L_x_44654:
[----:B------:R-:W-:Y:S01]  /*10be0*/  IMAD.MOV.U32 R0, RZ, RZ, R5 ;  /* 0x000000ffff007224 */ /* 0x000fe200078e0005 */
[----:B------:R-:W-:Y:S01]  /*10bf0*/  MOV R3, R32 ;  /* 0x0000002000037202 */ /* 0x000fe20000000f00 */
[----:B------:R-:W-:Y:S02]  /*10c00*/  IMAD.MOV.U32 R5, RZ, RZ, R23 ;  /* 0x000000ffff057224 */ /* 0x000fe400078e0017 */
[----:B------:R-:W-:Y:S02]  /*10c10*/  IMAD.MOV.U32 R32, RZ, RZ, R39 ;  /* 0x000000ffff207224 */ /* 0x000fe400078e0027 */
.L_x_44655:
[----:B------:R-:W-:Y:S05]  /*10c20*/  BSYNC B1 ;  /* 0x0000000000017941 */ /* 0x000fea0003800000 */
.L_x_44653:
        /* <DEDUP_REMOVED lines=9> */
.L_x_44657:
[----:B------:R-:W-:Y:S01]  /*10cc0*/  IMAD.MOV.U32 R68, RZ, RZ, R3 ;  /* 0x000000ffff447224 */ /* 0x000fe200078e0003 */
[----:B------:R-:W-:Y:S01]  /*10cd0*/  MOV R3, R38 ;  /* 0x0000002600037202 */ /* 0x000fe20000000f00 */
[----:B------:R-:W-:Y:S02]  /*10ce0*/  IMAD.MOV.U32 R66, RZ, RZ, R0 ;  /* 0x000000ffff427224 */ /* 0x000fe400078e0000 */
[----:B------:R-:W-:Y:S02]  /*10cf0*/  IMAD.MOV.U32 R0, RZ, RZ, R22 ;  /* 0x000000ffff007224 */ /* 0x000fe400078e0016 */
.L_x_44658:
[----:B------:R-:W-:Y:S05]  /*10d00*/  BSYNC B1 ;  /* 0x0000000000017941 */ /* 0x000fea0003800000 */
.L_x_44656:
        /* <DEDUP_REMOVED lines=9> */
.L_x_44660:
[----:B------:R-:W-:Y:S02]  /*10da0*/  IMAD.MOV.U32 R39, RZ, RZ, R68 ;  /* 0x000000ffff277224 */ /* 0x000fe400078e0044 */
[----:B------:R-:W-:Y:S01]  /*10db0*/  IMAD.MOV.U32 R23, RZ, RZ, R66 ;  /* 0x000000ffff177224 */ /* 0x000fe200078e0042 */
[----:B------:R-:W-:Y:S01]  /*10dc0*/  MOV R66, R21 ;  /* 0x0000001500427202 */ /* 0x000fe20000000f00 */
[----:B------:R-:W-:Y:S02]  /*10dd0*/  IMAD.MOV.U32 R68, RZ, RZ, R37 ;  /* 0x000000ffff447224 */ /* 0x000fe400078e0025 */
.L_x_44661:
[----:B------:R-:W-:Y:S05]  /*10de0*/  BSYNC B1 ;  /* 0x0000000000017941 */ /* 0x000fea0003800000 */
.L_x_44659:
        /* <DEDUP_REMOVED lines=9> */
.L_x_44663:
[----:B------:R-:W-:Y:S02]  /*10e80*/  IMAD.MOV.U32 R38, RZ, RZ, R39 ;  /* 0x000000ffff267224 */ /* 0x000fe400078e0027 */
[----:B------:R-:W-:Y:S02]  /*10e90*/  IMAD.MOV.U32 R22, RZ, RZ, R23 ;  /* 0x000000ffff167224 */ /* 0x000fe400078e0017 */
[----:B------:R-:W-:Y:S02]  /*10ea0*/  IMAD.MOV.U32 R39, RZ, RZ, R36 ;  /* 0x000000ffff277224 */ /* 0x000fe400078e0024 */
[----:B------:R-:W-:Y:S02]  /*10eb0*/  IMAD.MOV.U32 R23, RZ, RZ, R20 ;  /* 0x000000ffff177224 */ /* 0x000fe400078e0014 */
.L_x_44664:
[----:B------:R-:W-:Y:S05]  /*10ec0*/  BSYNC B1 ;  /* 0x0000000000017941 */ /* 0x000fea0003800000 */
.L_x_44662:
        /* <DEDUP_REMOVED lines=9> */
.L_x_44666:
[----:B------:R-:W-:Y:S02]  /*10f60*/  IMAD.MOV.U32 R37, RZ, RZ, R38 ;  /* 0x000000ffff257224 */ /* 0x000fe400078e0026 */
[----:B------:R-:W-:Y:S02]  /*10f70*/  IMAD.MOV.U32 R21, RZ, RZ, R22 ;  /* 0x000000ffff157224 */ /* 0x000fe400078e0016 */
[----:B------:R-:W-:Y:S02]  /*10f80*/  IMAD.MOV.U32 R38, RZ, RZ, R43 ;  /* 0x000000ffff267224 */ /* 0x000fe400078e002b */
[----:B------:R-:W-:Y:S02]  /*10f90*/  IMAD.MOV.U32 R22, RZ, RZ, R27 ;  /* 0x000000ffff167224 */ /* 0x000fe400078e001b */
.L_x_44667:
[----:B------:R-:W-:Y:S05]  /*10fa0*/  BSYNC B1 ;  /* 0x0000000000017941 */ /* 0x000fea0003800000 */
.L_x_44665:
        /* <DEDUP_REMOVED lines=9> */
.L_x_44669:
[----:B------:R-:W-:Y:S02]  /*11040*/  IMAD.MOV.U32 R36, RZ, RZ, R37 ;  /* 0x000000ffff247224 */ /* 0x000fe400078e0025 */
[----:B------:R-:W-:Y:S02]  /*11050*/  IMAD.MOV.U32 R20, RZ, RZ, R21 ;  /* 0x000000ffff147224 */ /* 0x000fe400078e0015 */
[----:B------:R-:W-:Y:S02]  /*11060*/  IMAD.MOV.U32 R37, RZ, RZ, R42 ;  /* 0x000000ffff257224 */ /* 0x000fe400078e002a */
[----:B------:R-:W-:Y:S02]  /*11070*/  IMAD.MOV.U32 R21, RZ, RZ, R26 ;  /* 0x000000ffff157224 */ /* 0x000fe400078e001a */
.L_x_44670:
[----:B------:R-:W-:Y:S05]  /*11080*/  BSYNC B1 ;  /* 0x0000000000017941 */ /* 0x000fea0003800000 */
.L_x_44668:
        /* <DEDUP_REMOVED lines=9> */
.L_x_44672:
[----:B------:R-:W-:Y:S01]  /*11120*/  MOV R43, R36 ;  /* 0x00000024002b7202 */ /* 0x000fe20000000f00 */
[----:B------:R-:W-:Y:S02]  /*11130*/  IMAD.MOV.U32 R27, RZ, RZ, R20 ;  /* 0x000000ffff1b7224 */ /* 0x000fe400078e0014 */
[----:B------:R-:W-:Y:S02]  /*11140*/  IMAD.MOV.U32 R36, RZ, RZ, R41 ;  /* 0x000000ffff247224 */ /* 0x000fe400078e0029 */
[----:B------:R-:W-:Y:S02]  /*11150*/  IMAD.MOV.U32 R20, RZ, RZ, R25 ;  /* 0x000000ffff147224 */ /* 0x000fe400078e0019 */
.L_x_44673:
[----:B------:R-:W-:Y:S05]  /*11160*/  BSYNC B1 ;  /* 0x0000000000017941 */ /* 0x000fea0003800000 */
.L_x_44671:
        /* <DEDUP_REMOVED lines=9> */
.L_x_44675:
[----:B------:R-:W-:Y:S01]  /*11200*/  IMAD.MOV.U32 R42, RZ, RZ, R43 ;  /* 0x000000ffff2a7224 */ /* 0x000fe200078e002b */
[----:B------:R-:W-:Y:S01]  /*11210*/  MOV R26, R27 ;  /* 0x0000001b001a7202 */ /* 0x000fe20000000f00 */
[----:B------:R-:W-:Y:S02]  /*11220*/  IMAD.MOV.U32 R43, RZ, RZ, R40 ;  /* 0x000000ffff2b7224 */ /* 0x000fe400078e0028 */
[----:B------:R-:W-:Y:S02]  /*11230*/  IMAD.MOV.U32 R27, RZ, RZ, R24 ;  /* 0x000000ffff1b7224 */ /* 0x000fe400078e0018 */
.L_x_44676:
[----:B------:R-:W-:Y:S05]  /*11240*/  BSYNC B1 ;  /* 0x0000000000017941 */ /* 0x000fea0003800000 */
.L_x_44674:
        /* <DEDUP_REMOVED lines=9> */
.L_x_44678:
[----:B------:R-:W-:Y:S01]  /*112e0*/  IMAD.MOV.U32 R41, RZ, RZ, R42 ;  /* 0x000000ffff297224 */ /* 0x000fe200078e002a */
[----:B------:R-:W-:Y:S01]  /*112f0*/  MOV R42, R47 ;  /* 0x0000002f002a7202 */ /* 0x000fe20000000f00 */
[----:B------:R-:W-:Y:S02]  /*11300*/  IMAD.MOV.U32 R25, RZ, RZ, R26 ;  /* 0x000000ffff197224 */ /* 0x000fe400078e001a */
[----:B------:R-:W-:Y:S02]  /*11310*/  IMAD.MOV.U32 R26, RZ, RZ, R31 ;  /* 0x000000ffff1a7224 */ /* 0x000fe400078e001f */
.L_x_44679:
[----:B------:R-:W-:Y:S05]  /*11320*/  BSYNC B1 ;  /* 0x0000000000017941 */ /* 0x000fea0003800000 */
.L_x_44677:
        /* <DEDUP_REMOVED lines=9> */
.L_x_44681:
[----:B------:R-:W-:Y:S02]  /*113c0*/  IMAD.MOV.U32 R40, RZ, RZ, R41 ;  /* 0x000000ffff287224 */ /* 0x000fe400078e0029 */
[----:B------:R-:W-:Y:S01]  /*113d0*/  IMAD.MOV.U32 R24, RZ, RZ, R25 ;  /* 0x000000ffff187224 */ /* 0x000fe200078e0019 */
[----:B------:R-:W-:Y:S01]  /*113e0*/  MOV R25, R30 ;  /* 0x0000001e00197202 */ /* 0x000fe20000000f00 */
[----:B------:R-:W-:Y:S02]  /*113f0*/  IMAD.MOV.U32 R41, RZ, RZ, R46 ;  /* 0x000000ffff297224 */ /* 0x000fe400078e002e */
.L_x_44682:
[----:B------:R-:W-:Y:S05]  /*11400*/  BSYNC B1 ;  /* 0x0000000000017941 */ /* 0x000fea0003800000 */
.L_x_44680:
        /* <DEDUP_REMOVED lines=9> */
.L_x_44684:
[----:B------:R-:W-:Y:S02]  /*114a0*/  IMAD.MOV.U32 R47, RZ, RZ, R40 ;  /* 0x000000ffff2f7224 */ /* 0x000fe400078e0028 */
[----:B------:R-:W-:Y:S02]  /*114b0*/  IMAD.MOV.U32 R31, RZ, RZ, R24 ;  /* 0x000000ffff1f7224 */ /* 0x000fe400078e0018 */
[----:B------:R-:W-:Y:S02]  /*114c0*/  IMAD.MOV.U32 R40, RZ, RZ, R45 ;  /* 0x000000ffff287224 */ /* 0x000fe400078e002d */
[----:B------:R-:W-:Y:S02]  /*114d0*/  IMAD.MOV.U32 R24, RZ, RZ, R29 ;  /* 0x000000ffff187224 */ /* 0x000fe400078e001d */
.L_x_44685:
[----:B------:R-:W-:Y:S05]  /*114e0*/  BSYNC B1 ;  /* 0x0000000000017941 */ /* 0x000fea0003800000 */
.L_x_44683:
        /* <DEDUP_REMOVED lines=9> */
.L_x_44687:
[----:B------:R-:W-:Y:S02]  /*11580*/  IMAD.MOV.U32 R46, RZ, RZ, R47 ;  /* 0x000000ffff2e7224 */ /* 0x000fe400078e002f */
[----:B------:R-:W-:Y:S02]  /*11590*/  IMAD.MOV.U32 R30, RZ, RZ, R31 ;  /* 0x000000ffff1e7224 */ /* 0x000fe400078e001f */
[----:B------:R-:W-:Y:S02]  /*115a0*/  IMAD.MOV.U32 R47, RZ, RZ, R44 ;  /* 0x000000ffff2f7224 */ /* 0x000fe400078e002c */
[----:B------:R-:W-:Y:S02]  /*115b0*/  IMAD.MOV.U32 R31, RZ, RZ, R28 ;  /* 0x000000ffff1f7224 */ /* 0x000fe400078e001c */
.L_x_44688:
[----:B------:R-:W-:Y:S05]  /*115c0*/  BSYNC B1 ;  /* 0x0000000000017941 */ /* 0x000fea0003800000 */
.L_x_44686:
        /* <DEDUP_REMOVED lines=9> */
.L_x_44690:
[----:B------:R-:W-:Y:S02]  /*11660*/  IMAD.MOV.U32 R45, RZ, RZ, R46 ;  /* 0x000000ffff2d7224 */ /* 0x000fe400078e002e */
[----:B------:R-:W-:Y:S02]  /*11670*/  IMAD.MOV.U32 R29, RZ, RZ, R30 ;  /* 0x000000ffff1d7224 */ /* 0x000fe400078e001e */
[----:B------:R-:W-:Y:S02]  /*11680*/  IMAD.MOV.U32 R30, RZ, RZ, R35 ;  /* 0x000000ffff1e7224 */ /* 0x000fe400078e0023 */
[----:B------:R-:W-:Y:S02]  /*11690*/  IMAD.MOV.U32 R46, RZ, RZ, R51 ;  /* 0x000000ffff2e7224 */ /* 0x000fe400078e0033 */
.L_x_44691:
[----:B------:R-:W-:Y:S05]  /*116a0*/  BSYNC B1 ;  /* 0x0000000000017941 */ /* 0x000fea0003800000 */
.L_x_44689:
        /* <DEDUP_REMOVED lines=9> */
.L_x_44693:
[----:B------:R-:W-:Y:S01]  /*11740*/  MOV R35, R45 ;  /* 0x0000002d00237202 */ /* 0x000fe20000000f00 */
[----:B------:R-:W-:Y:S02]  /*11750*/  IMAD.MOV.U32 R28, RZ, RZ, R29 ;  /* 0x000000ffff1c7224 */ /* 0x000fe400078e001d */
[----:B------:R-:W-:Y:S02]  /*11760*/  IMAD.MOV.U32 R45, RZ, RZ, R50 ;  /* 0x000000ffff2d7224 */ /* 0x000fe400078e0032 */
[----:B------:R-:W-:Y:S02]  /*11770*/  IMAD.MOV.U32 R29, RZ, RZ, R34 ;  /* 0x000000ffff1d7224 */ /* 0x000fe400078e0022 */
.L_x_44694:
[----:B------:R-:W-:Y:S05]  /*11780*/  BSYNC B1 ;  /* 0x0000000000017941 */ /* 0x000fea0003800000 */
.L_x_44692:
        /* <DEDUP_REMOVED lines=9> */
.L_x_44696:
[----:B------:R-:W-:Y:S01]  /*11820*/  IMAD.MOV.U32 R44, RZ, RZ, R35 ;  /* 0x000000ffff2c7224 */ /* 0x000fe200078e0023 */
[----:B------:R-:W-:Y:S01]  /*11830*/  MOV R34, R28 ;  /* 0x0000001c00227202 */ /* 0x000fe20000000f00 */
[----:B------:R-:W-:Y:S02]  /*11840*/  IMAD.MOV.U32 R35, RZ, RZ, R2 ;  /* 0x000000ffff237224 */ /* 0x000fe400078e0002 */
[----:B------:R-:W-:Y:S02]  /*11850*/  IMAD.MOV.U32 R28, RZ, RZ, R33 ;  /* 0x000000ffff1c7224 */ /* 0x000fe400078e0021 */
.L_x_44697:
[----:B------:R-:W-:Y:S05]  /*11860*/  BSYNC B1 ;  /* 0x0000000000017941 */ /* 0x000fea0003800000 */
.L_x_44695:
        /* <DEDUP_REMOVED lines=16> */
.L_x_44699:
[----:B------:R-:W-:Y:S01]  /*11970*/  MOV R33, R32 ;  /* 0x0000002000217202 */ /* 0x000fe20000000f00 */
[----:B------:R-:W-:Y:S02]  /*11980*/  IMAD.MOV.U32 R2, RZ, RZ, R5 ;  /* 0x000000ffff027224 */ /* 0x000fe400078e0005 */
[----:B------:R-:W-:Y:S02]  /*11990*/  IMAD.MOV.U32 R5, RZ, RZ, R0 ;  /* 0x000000ffff057224 */ /* 0x000fe400078e0000 */
[----:B------:R-:W-:Y:S02]  /*119a0*/  IMAD.MOV.U32 R32, RZ, RZ, R3 ;  /* 0x000000ffff207224 */ /* 0x000fe400078e0003 */
.L_x_44700:
[----:B------:R-:W-:Y:S05]  /*119b0*/  BSYNC B1 ;  /* 0x0000000000017941 */ /* 0x000fea0003800000 */
.L_x_44698:
        /* <DEDUP_REMOVED lines=9> */
.L_x_44702:
[----:B------:R-:W-:Y:S01]  /*11a50*/  IMAD.MOV.U32 R50, RZ, RZ, R33 ;  /* 0x000000ffff327224 */ /* 0x000fe200078e0021 */
[----:B------:R-:W-:Y:S01]  /*11a60*/  MOV R0, R2 ;  /* 0x0000000200007202 */ /* 0x000fe20000000f00 */
[----:B------:R-:W-:Y:S02]  /*11a70*/  IMAD.MOV.U32 R33, RZ, RZ, R68 ;  /* 0x000000ffff217224 */ /* 0x000fe400078e0044 */
[----:B------:R-:W-:Y:S02]  /*11a80*/  IMAD.MOV.U32 R2, RZ, RZ, R66 ;  /* 0x000000ffff027224 */ /* 0x000fe400078e0042 */
.L_x_44703:
[----:B------:R-:W-:Y:S05]  /*11a90*/  BSYNC B1 ;  /* 0x0000000000017941 */ /* 0x000fea0003800000 */
.L_x_44701:
        /* <DEDUP_REMOVED lines=9> */
.L_x_44705:
[----:B------:R-:W-:Y:S01]  /*11b30*/  IMAD.MOV.U32 R51, RZ, RZ, R50 ;  /* 0x000000ffff337224 */ /* 0x000fe200078e0032 */
[----:B------:R-:W-:Y:S01]  /*11b40*/  MOV R50, R39 ;  /* 0x0000002700327202 */ /* 0x000fe20000000f00 */
[----:B------:R-:W-:Y:S02]  /*11b50*/  IMAD.MOV.U32 R3, RZ, RZ, R0 ;  /* 0x000000ffff037224 */ /* 0x000fe400078e0000 */
[----:B------:R-:W-:Y:S02]  /*11b60*/  IMAD.MOV.U32 R0, RZ, RZ, R23 ;  /* 0x000000ffff007224 */ /* 0x000fe400078e0017 */
.L_x_44706:
[----:B------:R-:W-:Y:S05]  /*11b70*/  BSYNC B1 ;  /* 0x0000000000017941 */ /* 0x000fea0003800000 */
.L_x_44704:
        /* <DEDUP_REMOVED lines=9> */
.L_x_44708:
[----:B------:R-:W-:Y:S02]  /*11c10*/  IMAD.MOV.U32 R66, RZ, RZ, R51 ;  /* 0x000000ffff427224 */ /* 0x000fe400078e0033 */
[----:B------:R-:W-:Y:S01]  /*11c20*/  IMAD.MOV.U32 R64, RZ, RZ, R3 ;  /* 0x000000ffff407224 */ /* 0x000fe200078e0003 */
[----:B------:R-:W-:Y:S01]  /*11c30*/  MOV R3, R22 ;  /* 0x0000001600037202 */ /* 0x000fe20000000f00 */
[----:B------:R-:W-:Y:S02]  /*11c40*/  IMAD.MOV.U32 R51, RZ, RZ, R38 ;  /* 0x000000ffff337224 */ /* 0x000fe400078e0026 */
.L_x_44709:
[----:B------:R-:W-:Y:S05]  /*11c50*/  BSYNC B1 ;  /* 0x0000000000017941 */ /* 0x000fea0003800000 */
.L_x_44707:
        /* <DEDUP_REMOVED lines=9> */
.L_x_44711:
[----:B------:R-:W-:Y:S02]  /*11cf0*/  IMAD.MOV.U32 R39, RZ, RZ, R66 ;  /* 0x000000ffff277224 */ /* 0x000fe400078e0042 */
[----:B------:R-:W-:Y:S02]  /*11d00*/  IMAD.MOV.U32 R23, RZ, RZ, R64 ;  /* 0x000000ffff177224 */ /* 0x000fe400078e0040 */
[----:B------:R-:W-:Y:S02]  /*11d10*/  IMAD.MOV.U32 R66, RZ, RZ, R37 ;  /* 0x000000ffff427224 */ /* 0x000fe400078e0025 */
[----:B------:R-:W-:Y:S02]  /*11d20*/  IMAD.MOV.U32 R64, RZ, RZ, R21 ;  /* 0x000000ffff407224 */ /* 0x000fe400078e0015 */
.L_x_44712:
[----:B------:R-:W-:Y:S05]  /*11d30*/  BSYNC B1 ;  /* 0x0000000000017941 */ /* 0x000fea0003800000 */
.L_x_44710:
        /* <DEDUP_REMOVED lines=9> */
.L_x_44714:
[----:B------:R-:W-:Y:S02]  /*11dd0*/  IMAD.MOV.U32 R38, RZ, RZ, R39 ;  /* 0x000000ffff267224 */ /* 0x000fe400078e0027 */
[----:B------:R-:W-:Y:S02]  /*11de0*/  IMAD.MOV.U32 R22, RZ, RZ, R23 ;  /* 0x000000ffff167224 */ /* 0x000fe400078e0017 */
[----:B------:R-:W-:Y:S02]  /*11df0*/  IMAD.MOV.U32 R39, RZ, RZ, R36 ;  /* 0x000000ffff277224 */ /* 0x000fe400078e0024 */
[----:B------:R-:W-:Y:S02]  /*11e00*/  IMAD.MOV.U32 R23, RZ, RZ, R20 ;  /* 0x000000ffff177224 */ /* 0x000fe400078e0014 */
.L_x_44715:
[----:B------:R-:W-:Y:S05]  /*11e10*/  BSYNC B1 ;  /* 0x0000000000017941 */ /* 0x000fea0003800000 */
.L_x_44713:
        /* <DEDUP_REMOVED lines=9> */
.L_x_44717:
[----:B------:R-:W-:Y:S02]  /*11eb0*/  IMAD.MOV.U32 R37, RZ, RZ, R38 ;  /* 0x000000ffff257224 */ /* 0x000fe400078e0026 */
[----:B------:R-:W-:Y:S02]  /*11ec0*/  IMAD.MOV.U32 R21, RZ, RZ, R22 ;  /* 0x000000ffff157224 */ /* 0x000fe400078e0016 */
[----:B------:R-:W-:Y:S02]  /*11ed0*/  IMAD.MOV.U32 R38, RZ, RZ, R43 ;  /* 0x000000ffff267224 */ /* 0x000fe400078e002b */
[----:B------:R-:W-:Y:S02]  /*11ee0*/  IMAD.MOV.U32 R22, RZ, RZ, R27 ;  /* 0x000000ffff167224 */ /* 0x000fe400078e001b */
.L_x_44718:
[----:B------:R-:W-:Y:S05]  /*11ef0*/  BSYNC B1 ;  /* 0x0000000000017941 */ /* 0x000fea0003800000 */
.L_x_44716:
        /* <DEDUP_REMOVED lines=9> */
.L_x_44720:
[----:B------:R-:W-:Y:S01]  /*11f90*/  MOV R36, R37 ;  /* 0x0000002500247202 */ /* 0x000fe20000000f00 */
[----:B------:R-:W-:Y:S02]  /*11fa0*/  IMAD.MOV.U32 R20, RZ, RZ, R21 ;  /* 0x000000ffff147224 */ /* 0x000fe400078e0015 */
[----:B------:R-:W-:Y:S02]  /*11fb0*/  IMAD.MOV.U32 R37, RZ, RZ, R42 ;  /* 0x000000ffff257224 */ /* 0x000fe400078e002a */
[----:B------:R-:W-:Y:S02]  /*11fc0*/  IMAD.MOV.U32 R21, RZ, RZ, R26 ;  /* 0x000000ffff157224 */ /* 0x000fe400078e001a */
.L_x_44721:
[----:B------:R-:W-:Y:S05]  /*11fd0*/  BSYNC B1 ;  /* 0x0000000000017941 */ /* 0x000fea0003800000 */
.L_x_44719:
        /* <DEDUP_REMOVED lines=9> */
.L_x_44723:
[----:B------:R-:W-:Y:S01]  /*12070*/  IMAD.MOV.U32 R43, RZ, RZ, R36 ;  /* 0x000000ffff2b7224 */ /* 0x000fe200078e0024 */
[----:B------:R-:W-:Y:S01]  /*12080*/  MOV R27, R20 ;  /* 0x00000014001b7202 */ /* 0x000fe20000000f00 */
[----:B------:R-:W-:Y:S02]  /*12090*/  IMAD.MOV.U32 R36, RZ, RZ, R41 ;  /* 0x000000ffff247224 */ /* 0x000fe400078e0029 */
[----:B------:R-:W-:Y:S02]  /*120a0*/  IMAD.MOV.U32 R20, RZ, RZ, R25 ;  /* 0x000000ffff147224 */ /* 0x000fe400078e0019 */
.L_x_44724:
[----:B------:R-:W-:Y:S05]  /*120b0*/  BSYNC B1 ;  /* 0x0000000000017941 */ /* 0x000fea0003800000 */
.L_x_44722:
        /* <DEDUP_REMOVED lines=9> */
.L_x_44726:
[----:B------:R-:W-:Y:S01]  /*12150*/  IMAD.MOV.U32 R42, RZ, RZ, R43 ;  /* 0x000000ffff2a7224 */ /* 0x000fe200078e002b */
[----:B------:R-:W-:Y:S01]  /*12160*/  MOV R43, R40 ;  /* 0x00000028002b7202 */ /* 0x000fe20000000f00 */
[----:B------:R-:W-:Y:S02]  /*12170*/  IMAD.MOV.U32 R26, RZ, RZ, R27 ;  /* 0x000000ffff1a7224 */ /* 0x000fe400078e001b */
[----:B------:R-:W-:Y:S02]  /*12180*/  IMAD.MOV.U32 R27, RZ, RZ, R24 ;  /* 0x000000ffff1b7224 */ /* 0x000fe400078e0018 */
.L_x_44727:
[----:B------:R-:W-:Y:S05]  /*12190*/  BSYNC B1 ;  /* 0x0000000000017941 */ /* 0x000fea0003800000 */
.L_x_44725:
        /* <DEDUP_REMOVED lines=9> */
.L_x_44729:
[----:B------:R-:W-:Y:S02]  /*12230*/  IMAD.MOV.U32 R41, RZ, RZ, R42 ;  /* 0x000000ffff297224 */ /* 0x000fe400078e002a */
[----:B------:R-:W-:Y:S01]  /*12240*/  IMAD.MOV.U32 R25, RZ, RZ, R26 ;  /* 0x000000ffff197224 */ /* 0x000fe200078e001a */
[----:B------:R-:W-:Y:S01]  /*12250*/  MOV R26, R31 ;  /* 0x0000001f001a7202 */ /* 0x000fe20000000f00 */
[----:B------:R-:W-:Y:S02]  /*12260*/  IMAD.MOV.U32 R42, RZ, RZ, R47 ;  /* 0x000000ffff2a7224 */ /* 0x000fe400078e002f */
.L_x_44730:
[----:B------:R-:W-:Y:S05]  /*12270*/  BSYNC B1 ;  /* 0x0000000000017941 */ /* 0x000fea0003800000 */
.L_x_44728:
        /* <DEDUP_REMOVED lines=9> */
.L_x_44732:
[----:B------:R-:W-:Y:S02]  /*12310*/  IMAD.MOV.U32 R40, RZ, RZ, R41 ;  /* 0x000000ffff287224 */ /* 0x000fe400078e0029 */
[----:B------:R-:W-:Y:S02]  /*12320*/  IMAD.MOV.U32 R24, RZ, RZ, R25 ;  /* 0x000000ffff187224 */ /* 0x000fe400078e0019 */
[----:B------:R-:W-:Y:S02]  /*12330*/  IMAD.MOV.U32 R41, RZ, RZ, R46 ;  /* 0x000000ffff297224 */ /* 0x000fe400078e002e */
[----:B------:R-:W-:Y:S02]  /*12340*/  IMAD.MOV.U32 R25, RZ, RZ, R30 ;  /* 0x000000ffff197224 */ /* 0x000fe400078e001e */
.L_x_44733:
[----:B------:R-:W-:Y:S05]  /*12350*/  BSYNC B1 ;  /* 0x0000000000017941 */ /* 0x000fea0003800000 */
.L_x_44731:
        /* <DEDUP_REMOVED lines=9> */
.L_x_44735:
[----:B------:R-:W-:Y:S02]  /*123f0*/  IMAD.MOV.U32 R30, RZ, RZ, R40 ;  /* 0x000000ffff1e7224 */ /* 0x000fe400078e0028 */
[----:B------:R-:W-:Y:S02]  /*12400*/  IMAD.MOV.U32 R31, RZ, RZ, R24 ;  /* 0x000000ffff1f7224 */ /* 0x000fe400078e0018 */
[----:B------:R-:W-:Y:S02]  /*12410*/  IMAD.MOV.U32 R40, RZ, RZ, R45 ;  /* 0x000000ffff287224 */ /* 0x000fe400078e002d */
[----:B------:R-:W-:Y:S02]  /*12420*/  IMAD.MOV.U32 R24, RZ, RZ, R29 ;  /* 0x000000ffff187224 */ /* 0x000fe400078e001d */
.L_x_44736:
[----:B------:R-:W-:Y:S05]  /*12430*/  BSYNC B1 ;  /* 0x0000000000017941 */ /* 0x000fea0003800000 */
.L_x_44734:
        /* <DEDUP_REMOVED lines=9> */
.L_x_44738:
[----:B------:R-:W-:Y:S02]  /*124d0*/  IMAD.MOV.U32 R45, RZ, RZ, R30 ;  /* 0x000000ffff2d7224 */ /* 0x000fe400078e001e */
[----:B------:R-:W-:Y:S02]  /*124e0*/  IMAD.MOV.U32 R29, RZ, RZ, R31 ;  /* 0x000000ffff1d7224 */ /* 0x000fe400078e001f */
[----:B------:R-:W-:Y:S02]  /*124f0*/  IMAD.MOV.U32 R30, RZ, RZ, R35 ;  /* 0x000000ffff1e7224 */ /* 0x000fe400078e0023 */
[----:B------:R-:W-:Y:S02]  /*12500*/  IMAD.MOV.U32 R31, RZ, RZ, R28 ;  /* 0x000000ffff1f7224 */ /* 0x000fe400078e001c */
.L_x_44739:
[----:B------:R-:W-:Y:S05]  /*12510*/  BSYNC B1 ;  /* 0x0000000000017941 */ /* 0x000fea0003800000 */
.L_x_44737:
        /* <DEDUP_REMOVED lines=9> */
.L_x_44741:
[----:B------:R-:W-:Y:S01]  /*125b0*/  MOV R35, R45 ;  /* 0x0000002d00237202 */ /* 0x000fe20000000f00 */
[----:B------:R-:W-:Y:S02]  /*125c0*/  IMAD.MOV.U32 R28, RZ, RZ, R29 ;  /* 0x000000ffff1c7224 */ /* 0x000fe400078e001d */
[----:B------:R-:W-:Y:S02]  /*125d0*/  IMAD.MOV.U32 R45, RZ, RZ, R44 ;  /* 0x000000ffff2d7224 */ /* 0x000fe400078e002c */
[----:B------:R-:W-:Y:S02]  /*125e0*/  IMAD.MOV.U32 R29, RZ, RZ, R34 ;  /* 0x000000ffff1d7224 */ /* 0x000fe400078e0022 */
.L_x_44742:
[----:B------:R-:W-:Y:S05]  /*125f0*/  BSYNC B1 ;  /* 0x0000000000017941 */ /* 0x000fea0003800000 */
.L_x_44740:
        /* <DEDUP_REMOVED lines=16> */
.L_x_44744:
[----:B------:R-:W-:Y:S02]  /*12700*/  IMAD.MOV.U32 R47, RZ, RZ, R32 ;  /* 0x000000ffff2f7224 */ /* 0x000fe400078e0020 */
[----:B------:R-:W-:Y:S02]  /*12710*/  IMAD.MOV.U32 R34, RZ, RZ, R5 ;  /* 0x000000ffff227224 */ /* 0x000fe400078e0005 */
[----:B------:R-:W-:Y:S02]  /*12720*/  IMAD.MOV.U32 R5, RZ, RZ, R2 ;  /* 0x000000ffff057224 */ /* 0x000fe400078e0002 */
[----:B------:R-:W-:Y:S02]  /*12730*/  IMAD.MOV.U32 R32, RZ, RZ, R33 ;  /* 0x000000ffff207224 */ /* 0x000fe400078e0021 */
.L_x_44745:
[----:B------:R-:W-:Y:S05]  /*12740*/  BSYNC B1 ;  /* 0x0000000000017941 */ /* 0x000fea0003800000 */
.L_x_44743:
        /* <DEDUP_REMOVED lines=9> */
.L_x_44747:
[----:B------:R-:W-:Y:S01]  /*127e0*/  MOV R44, R47 ;  /* 0x0000002f002c7202 */ /* 0x000fe20000000f00 */
[----:B------:R-:W-:Y:S02]  /*127f0*/  IMAD.MOV.U32 R2, RZ, RZ, R34 ;  /* 0x000000ffff027224 */ /* 0x000fe400078e0022 */
[----:B------:R-:W-:Y:S02]  /*12800*/  IMAD.MOV.U32 R47, RZ, RZ, R50 ;  /* 0x000000ffff2f7224 */ /* 0x000fe400078e0032 */
[----:B------:R-:W-:Y:S02]  /*12810*/  IMAD.MOV.U32 R34, RZ, RZ, R0 ;  /* 0x000000ffff227224 */ /* 0x000fe400078e0000 */
.L_x_44748:
[----:B------:R-:W-:Y:S05]  /*12820*/  BSYNC B1 ;  /* 0x0000000000017941 */ /* 0x000fea0003800000 */
.L_x_44746:
        /* <DEDUP_REMOVED lines=9> */
.L_x_44750:
[----:B------:R-:W-:Y:S01]  /*128c0*/  IMAD.MOV.U32 R63, RZ, RZ, R44 ;  /* 0x000000ffff3f7224 */ /* 0x000fe200078e002c */
[----:B------:R-:W-:Y:S01]  /*128d0*/  MOV R33, R2 ;  /* 0x0000000200217202 */ /* 0x000fe20000000f00 */
[----:B------:R-:W-:Y:S02]  /*128e0*/  IMAD.MOV.U32 R44, RZ, RZ, R51 ;  /* 0x000000ffff2c7224 */ /* 0x000fe400078e0033 */
[----:B------:R-:W-:Y:S02]  /*128f0*/  IMAD.MOV.U32 R2, RZ, RZ, R3 ;  /* 0x000000ffff027224 */ /* 0x000fe400078e0003 */
.L_x_44751:
[----:B------:R-:W-:Y:S05]  /*12900*/  BSYNC B1 ;  /* 0x0000000000017941 */ /* 0x000fea0003800000 */
.L_x_44749:
        /* <DEDUP_REMOVED lines=9> */
.L_x_44753:
[----:B------:R-:W-:Y:S01]  /*129a0*/  IMAD.MOV.U32 R46, RZ, RZ, R63 ;  /* 0x000000ffff2e7224 */ /* 0x000fe200078e003f */
[----:B------:R-:W-:Y:S01]  /*129b0*/  MOV R63, R66 ;  /* 0x00000042003f7202 */ /* 0x000fe20000000f00 */
[----:B------:R-:W-:Y:S02]  /*129c0*/  IMAD.MOV.U32 R0, RZ, RZ, R33 ;  /* 0x000000ffff007224 */ /* 0x000fe400078e0021 */
[----:B------:R-:W-:Y:S02]  /*129d0*/  IMAD.MOV.U32 R33, RZ, RZ, R64 ;  /* 0x000000ffff217224 */ /* 0x000fe400078e0040 */
.L_x_44754:
[----:B------:R-:W-:Y:S05]  /*129e0*/  BSYNC B1 ;  /* 0x0000000000017941 */ /* 0x000fea0003800000 */
.L_x_44752:
        /* <DEDUP_REMOVED lines=9> */
.L_x_44756:
[----:B------:R-:W-:Y:S02]  /*12a80*/  IMAD.MOV.U32 R51, RZ, RZ, R46 ;  /* 0x000000ffff337224 */ /* 0x000fe400078e002e */
[----:B------:R-:W-:Y:S01]  /*12a90*/  IMAD.MOV.U32 R3, RZ, RZ, R0 ;  /* 0x000000ffff037224 */ /* 0x000fe200078e0000 */
[----:B------:R-:W-:Y:S01]  /*12aa0*/  MOV R0, R23 ;  /* 0x0000001700007202 */ /* 0x000fe20000000f00 */
[----:B------:R-:W-:Y:S02]  /*12ab0*/  IMAD.MOV.U32 R46, RZ, RZ, R39 ;  /* 0x000000ffff2e7224 */ /* 0x000fe400078e0027 */
.L_x_44757:
[----:B------:R-:W-:Y:S05]  /*12ac0*/  BSYNC B1 ;  /* 0x0000000000017941 */ /* 0x000fea0003800000 */
.L_x_44755:
        /* <DEDUP_REMOVED lines=9> */
.L_x_44759:
[----:B------:R-:W-:Y:S02]  /*12b60*/  IMAD.MOV.U32 R62, RZ, RZ, R51 ;  /* 0x000000ffff3e7224 */ /* 0x000fe400078e0033 */
[----:B------:R-:W-:Y:S02]  /*12b70*/  IMAD.MOV.U32 R50, RZ, RZ, R3 ;  /* 0x000000ffff327224 */ /* 0x000fe400078e0003 */
[----:B------:R-:W-:Y:S02]  /*12b80*/  IMAD.MOV.U32 R51, RZ, RZ, R38 ;  /* 0x000000ffff337224 */ /* 0x000fe400078e0026 */
[----:B------:R-:W-:Y:S02]  /*12b90*/  IMAD.MOV.U32 R3, RZ, RZ, R22 ;  /* 0x000000ffff037224 */ /* 0x000fe400078e0016 */
.L_x_44760:
[----:B------:R-:W-:Y:S05]  /*12ba0*/  BSYNC B1 ;  /* 0x0000000000017941 */ /* 0x000fea0003800000 */
.L_x_44758:
        /* <DEDUP_REMOVED lines=9> */
.L_x_44762:
[----:B------:R-:W-:Y:S02]  /*12c40*/  IMAD.MOV.U32 R39, RZ, RZ, R62 ;  /* 0x000000ffff277224 */ /* 0x000fe400078e003e */
[----:B------:R-:W-:Y:S02]  /*12c50*/  IMAD.MOV.U32 R23, RZ, RZ, R50 ;  /* 0x000000ffff177224 */ /* 0x000fe400078e0032 */
[----:B------:R-:W-:Y:S02]  /*12c60*/  IMAD.MOV.U32 R62, RZ, RZ, R37 ;  /* 0x000000ffff3e7224 */ /* 0x000fe400078e0025 */
[----:B------:R-:W-:Y:S02]  /*12c70*/  IMAD.MOV.U32 R50, RZ, RZ, R21 ;  /* 0x000000ffff327224 */ /* 0x000fe400078e0015 */
.L_x_44763:
[----:B------:R-:W-:Y:S05]  /*12c80*/  BSYNC B1 ;  /* 0x0000000000017941 */ /* 0x000fea0003800000 */
.L_x_44761:
        /* <DEDUP_REMOVED lines=9> */
.L_x_44765:
[----:B------:R-:W-:Y:S02]  /*12d20*/  IMAD.MOV.U32 R38, RZ, RZ, R39 ;  /* 0x000000ffff267224 */ /* 0x000fe400078e0027 */
[----:B------:R-:W-:Y:S02]  /*12d30*/  IMAD.MOV.U32 R22, RZ, RZ, R23 ;  /* 0x000000ffff167224 */ /* 0x000fe400078e0017 */
[----:B------:R-:W-:Y:S02]  /*12d40*/  IMAD.MOV.U32 R39, RZ, RZ, R36 ;  /* 0x000000ffff277224 */ /* 0x000fe400078e0024 */
[----:B------:R-:W-:Y:S02]  /*12d50*/  IMAD.MOV.U32 R23, RZ, RZ, R20 ;  /* 0x000000ffff177224 */ /* 0x000fe400078e0014 */
.L_x_44766:
[----:B------:R-:W-:Y:S05]  /*12d60*/  BSYNC B1 ;  /* 0x0000000000017941 */ /* 0x000fea0003800000 */
.L_x_44764:
        /* <DEDUP_REMOVED lines=9> */
.L_x_44768:
[----:B------:R-:W-:Y:S01]  /*12e00*/  MOV R37, R38 ;  /* 0x0000002600257202 */ /* 0x000fe20000000f00 */
[----:B------:R-:W-:Y:S02]  /*12e10*/  IMAD.MOV.U32 R21, RZ, RZ, R22 ;  /* 0x000000ffff157224 */ /* 0x000fe400078e0016 */
[----:B------:R-:W-:Y:S02]  /*12e20*/  IMAD.MOV.U32 R38, RZ, RZ, R43 ;  /* 0x000000ffff267224 */ /* 0x000fe400078e002b */
[----:B------:R-:W-:Y:S02]  /*12e30*/  IMAD.MOV.U32 R22, RZ, RZ, R27 ;  /* 0x000000ffff167224 */ /* 0x000fe400078e001b */
.L_x_44769:
[----:B------:R-:W-:Y:S05]  /*12e40*/  BSYNC B1 ;  /* 0x0000000000017941 */ /* 0x000fea0003800000 */
.L_x_44767:
        /* <DEDUP_REMOVED lines=9> */
.L_x_44771:
[----:B------:R-:W-:Y:S01]  /*12ee0*/  IMAD.MOV.U32 R36, RZ, RZ, R37 ;  /* 0x000000ffff247224 */ /* 0x000fe200078e0025 */
[----:B------:R-:W-:Y:S01]  /*12ef0*/  MOV R20, R21 ;  /* 0x0000001500147202 */ /* 0x000fe20000000f00 */
[----:B------:R-:W-:Y:S02]  /*12f00*/  IMAD.MOV.U32 R37, RZ, RZ, R42 ;  /* 0x000000ffff257224 */ /* 0x000fe400078e002a */
[----:B------:R-:W-:Y:S02]  /*12f10*/  IMAD.MOV.U32 R21, RZ, RZ, R26 ;  /* 0x000000ffff157224 */ /* 0x000fe400078e001a */
.L_x_44772:
[----:B------:R-:W-:Y:S05]  /*12f20*/  BSYNC B1 ;  /* 0x0000000000017941 */ /* 0x000fea0003800000 */
.L_x_44770:
        /* <DEDUP_REMOVED lines=9> */
.L_x_44774:
[----:B------:R-:W-:Y:S01]  /*12fc0*/  IMAD.MOV.U32 R43, RZ, RZ, R36 ;  /* 0x000000ffff2b7224 */ /* 0x000fe200078e0024 */
[----:B------:R-:W-:Y:S01]  /*12fd0*/  MOV R36, R41 ;  /* 0x0000002900247202 */ /* 0x000fe20000000f00 */
[----:B------:R-:W-:Y:S02]  /*12fe0*/  IMAD.MOV.U32 R27, RZ, RZ, R20 ;  /* 0x000000ffff1b7224 */ /* 0x000fe400078e0014 */
[----:B------:R-:W-:Y:S02]  /*12ff0*/  IMAD.MOV.U32 R20, RZ, RZ, R25 ;  /* 0x000000ffff147224 */ /* 0x000fe400078e0019 */
.L_x_44775:
[----:B------:R-:W-:Y:S05]  /*13000*/  BSYNC B1 ;  /* 0x0000000000017941 */ /* 0x000fea0003800000 */
.L_x_44773:
        /* <DEDUP_REMOVED lines=9> */
.L_x_44777:
[----:B------:R-:W-:Y:S02]  /*130a0*/  IMAD.MOV.U32 R25, RZ, RZ, R43 ;  /* 0x000000ffff197224 */ /* 0x000fe400078e002b */
[----:B------:R-:W-:Y:S01]  /*130b0*/  IMAD.MOV.U32 R26, RZ, RZ, R27 ;  /* 0x000000ffff1a7224 */ /* 0x000fe200078e001b */
[----:B------:R-:W-:Y:S01]  /*130c0*/  MOV R27, R24 ;  /* 0x00000018001b7202 */ /* 0x000fe20000000f00 */
[----:B------:R-:W-:Y:S02]  /*130d0*/  IMAD.MOV.U32 R43, RZ, RZ, R40 ;  /* 0x000000ffff2b7224 */ /* 0x000fe400078e0028 */
.L_x_44778:
[----:B------:R-:W-:Y:S05]  /*130e0*/  BSYNC B1 ;  /* 0x0000000000017941 */ /* 0x000fea0003800000 */
.L_x_44776:
        /* <DEDUP_REMOVED lines=9> */
.L_x_44780:
[----:B------:R-:W-:Y:S02]  /*13180*/  IMAD.MOV.U32 R40, RZ, RZ, R25 ;  /* 0x000000ffff287224 */ /* 0x000fe400078e0019 */
[----:B------:R-:W-:Y:S02]  /*13190*/  IMAD.MOV.U32 R24, RZ, RZ, R26 ;  /* 0x000000ffff187224 */ /* 0x000fe400078e001a */
[----:B------:R-:W-:Y:S02]  /*131a0*/  IMAD.MOV.U32 R25, RZ, RZ, R30 ;  /* 0x000000ffff197224 */ /* 0x000fe400078e001e */
[----:B------:R-:W-:Y:S02]  /*131b0*/  IMAD.MOV.U32 R26, RZ, RZ, R31 ;  /* 0x000000ffff1a7224 */ /* 0x000fe400078e001f */
.L_x_44781:
[----:B------:R-:W-:Y:S05]  /*131c0*/  BSYNC B1 ;  /* 0x0000000000017941 */ /* 0x000fea0003800000 */
.L_x_44779:
        /* <DEDUP_REMOVED lines=9> */
.L_x_44783:
[----:B------:R-:W-:Y:S02]  /*13260*/  IMAD.MOV.U32 R30, RZ, RZ, R40 ;  /* 0x000000ffff1e7224 */ /* 0x000fe400078e0028 */
[----:B------:R-:W-:Y:S02]  /*13270*/  IMAD.MOV.U32 R31, RZ, RZ, R24 ;  /* 0x000000ffff1f7224 */ /* 0x000fe400078e0018 */
[----:B------:R-:W-:Y:S02]  /*13280*/  IMAD.MOV.U32 R40, RZ, RZ, R45 ;  /* 0x000000ffff287224 */ /* 0x000fe400078e002d */
[----:B------:R-:W-:Y:S02]  /*13290*/  IMAD.MOV.U32 R24, RZ, RZ, R29 ;  /* 0x000000ffff187224 */ /* 0x000fe400078e001d */
.L_x_44784:
[----:B------:R-:W-:Y:S05]  /*132a0*/  BSYNC B1 ;  /* 0x0000000000017941 */ /* 0x000fea0003800000 */
.L_x_44782:
        /* <DEDUP_REMOVED lines=9> */
.L_x_44786:
[----:B------:R-:W-:Y:S02]  /*13340*/  IMAD.MOV.U32 R41, RZ, RZ, R30 ;  /* 0x000000ffff297224 */ /* 0x000fe400078e001e */
[----:B------:R-:W-:Y:S02]  /*13350*/  IMAD.MOV.U32 R29, RZ, RZ, R31 ;  /* 0x000000ffff1d7224 */ /* 0x000fe400078e001f */
[----:B------:R-:W-:Y:S02]  /*13360*/  IMAD.MOV.U32 R30, RZ, RZ, R35 ;  /* 0x000000ffff1e7224 */ /* 0x000fe400078e0023 */
[----:B------:R-:W-:Y:S02]  /*13370*/  IMAD.MOV.U32 R31, RZ, RZ, R28 ;  /* 0x000000ffff1f7224 */ /* 0x000fe400078e001c */
.L_x_44787:
[----:B------:R-:W-:Y:S05]  /*13380*/  BSYNC B1 ;  /* 0x0000000000017941 */ /* 0x000fea0003800000 */
.L_x_44785:
        /* <DEDUP_REMOVED lines=16> */
.L_x_44789:
[----:B------:R-:W-:Y:S02]  /*13490*/  IMAD.MOV.U32 R35, RZ, RZ, R32 ;  /* 0x000000ffff237224 */ /* 0x000fe400078e0020 */
[----:B------:R-:W-:Y:S02]  /*134a0*/  IMAD.MOV.U32 R28, RZ, RZ, R5 ;  /* 0x000000ffff1c7224 */ /* 0x000fe400078e0005 */
[----:B------:R-:W-:Y:S02]  /*134b0*/  IMAD.MOV.U32 R5, RZ, RZ, R34 ;  /* 0x000000ffff057224 */ /* 0x000fe400078e0022 */
[----:B------:R-:W-:Y:S02]  /*134c0*/  IMAD.MOV.U32 R32, RZ, RZ, R47 ;  /* 0x000000ffff207224 */ /* 0x000fe400078e002f */
.L_x_44790:
[----:B------:R-:W-:Y:S05]  /*134d0*/  BSYNC B1 ;  /* 0x0000000000017941 */ /* 0x000fea0003800000 */
.L_x_44788:
        /* <DEDUP_REMOVED lines=9> */
.L_x_44792:
[----:B------:R-:W-:Y:S02]  /*13570*/  IMAD.MOV.U32 R42, RZ, RZ, R35 ;  /* 0x000000ffff2a7224 */ /* 0x000fe400078e0023 */
[----:B------:R-:W-:Y:S02]  /*13580*/  IMAD.MOV.U32 R34, RZ, RZ, R28 ;  /* 0x000000ffff227224 */ /* 0x000fe400078e001c */
[----:B------:R-:W-:Y:S02]  /*13590*/  IMAD.MOV.U32 R35, RZ, RZ, R44 ;  /* 0x000000ffff237224 */ /* 0x000fe400078e002c */
[----:B------:R-:W-:Y:S02]  /*135a0*/  IMAD.MOV.U32 R28, RZ, RZ, R2 ;  /* 0x000000ffff1c7224 */ /* 0x000fe400078e0002 */
.L_x_44793:
[----:B------:R-:W-:Y:S05]  /*135b0*/  BSYNC B1 ;  /* 0x0000000000017941 */ /* 0x000fea0003800000 */
.L_x_44791:
        /* <DEDUP_REMOVED lines=9> */
.L_x_44795:
[----:B------:R-:W-:Y:S01]  /*13650*/  MOV R47, R42 ;  /* 0x0000002a002f7202 */ /* 0x000fe20000000f00 */
[----:B------:R-:W-:Y:S02]  /*13660*/  IMAD.MOV.U32 R45, RZ, RZ, R34 ;  /* 0x000000ffff2d7224 */ /* 0x000fe400078e0022 */
[----:B------:R-:W-:Y:S02]  /*13670*/  IMAD.MOV.U32 R42, RZ, RZ, R63 ;  /* 0x000000ffff2a7224 */ /* 0x000fe400078e003f */
[----:B------:R-:W-:Y:S02]  /*13680*/  IMAD.MOV.U32 R34, RZ, RZ, R33 ;  /* 0x000000ffff227224 */ /* 0x000fe400078e0021 */
.L_x_44796:
[----:B------:R-:W-:Y:S05]  /*13690*/  BSYNC B1 ;  /* 0x0000000000017941 */ /* 0x000fea0003800000 */
.L_x_44794:
        /* <DEDUP_REMOVED lines=9> */
.L_x_44798:
[----:B------:R-:W-:Y:S01]  /*13730*/  IMAD.MOV.U32 R44, RZ, RZ, R47 ;  /* 0x000000ffff2c7224 */ /* 0x000fe200078e002f */
[----:B------:R-:W-:Y:S01]  /*13740*/  MOV R2, R45 ;  /* 0x0000002d00027202 */ /* 0x000fe20000000f00 */
[----:B------:R-:W-:Y:S02]  /*13750*/  IMAD.MOV.U32 R47, RZ, RZ, R46 ;  /* 0x000000ffff2f7224 */ /* 0x000fe400078e002e */
[----:B------:R-:W-:Y:S02]  /*13760*/  IMAD.MOV.U32 R45, RZ, RZ, R0 ;  /* 0x000000ffff2d7224 */ /* 0x000fe400078e0000 */
.L_x_44799:
[----:B------:R-:W-:Y:S05]  /*13770*/  BSYNC B1 ;  /* 0x0000000000017941 */ /* 0x000fea0003800000 */
.L_x_44797:
        /* <DEDUP_REMOVED lines=9> */
.L_x_44801:
[----:B------:R-:W-:Y:S01]  /*13810*/  IMAD.MOV.U32 R61, RZ, RZ, R44 ;  /* 0x000000ffff3d7224 */ /* 0x000fe200078e002c */
[----:B------:R-:W-:Y:S01]  /*13820*/  MOV R44, R51 ;  /* 0x00000033002c7202 */ /* 0x000fe20000000f00 */
[----:B------:R-:W-:Y:S02]  /*13830*/  IMAD.MOV.U32 R33, RZ, RZ, R2 ;  /* 0x000000ffff217224 */ /* 0x000fe400078e0002 */
[----:B------:R-:W-:Y:S02]  /*13840*/  IMAD.MOV.U32 R2, RZ, RZ, R3 ;  /* 0x000000ffff027224 */ /* 0x000fe400078e0003 */
.L_x_44802:
[----:B------:R-:W-:Y:S05]  /*13850*/  BSYNC B1 ;  /* 0x0000000000017941 */ /* 0x000fea0003800000 */
.L_x_44800:
        /* <DEDUP_REMOVED lines=9> */
.L_x_44804:
[----:B------:R-:W-:Y:S02]  /*138f0*/  IMAD.MOV.U32 R46, RZ, RZ, R61 ;  /* 0x000000ffff2e7224 */ /* 0x000fe400078e003d */
[----:B------:R-:W-:Y:S01]  /*13900*/  IMAD.MOV.U32 R0, RZ, RZ, R33 ;  /* 0x000000ffff007224 */ /* 0x000fe200078e0021 */
[----:B------:R-:W-:Y:S01]  /*13910*/  MOV R33, R50 ;  /* 0x0000003200217202 */ /* 0x000fe20000000f00 */
[----:B------:R-:W-:Y:S02]  /*13920*/  IMAD.MOV.U32 R61, RZ, RZ, R62 ;  /* 0x000000ffff3d7224 */ /* 0x000fe400078e003e */
.L_x_44805:
[----:B------:R-:W-:Y:S05]  /*13930*/  BSYNC B1 ;  /* 0x0000000000017941 */ /* 0x000fea0003800000 */
.L_x_44803:
        /* <DEDUP_REMOVED lines=9> */
.L_x_44807:
[----:B------:R-:W-:Y:S02]  /*139d0*/  IMAD.MOV.U32 R51, RZ, RZ, R46 ;  /* 0x000000ffff337224 */ /* 0x000fe400078e002e */
[----:B------:R-:W-:Y:S02]  /*139e0*/  IMAD.MOV.U32 R3, RZ, RZ, R0 ;  /* 0x000000ffff037224 */ /* 0x000fe400078e0000 */
[----:B------:R-:W-:Y:S02]  /*139f0*/  IMAD.MOV.U32 R46, RZ, RZ, R39 ;  /* 0x000000ffff2e7224 */ /* 0x000fe400078e0027 */
[----:B------:R-:W-:Y:S02]  /*13a00*/  IMAD.MOV.U32 R0, RZ, RZ, R23 ;  /* 0x000000ffff007224 */ /* 0x000fe400078e0017 */
.L_x_44808:
[----:B------:R-:W-:Y:S05]  /*13a10*/  BSYNC B1 ;  /* 0x0000000000017941 */ /* 0x000fea0003800000 */
.L_x_44806:
        /* <DEDUP_REMOVED lines=9> */
.L_x_44810:
[----:B------:R-:W-:Y:S02]  /*13ab0*/  IMAD.MOV.U32 R60, RZ, RZ, R51 ;  /* 0x000000ffff3c7224 */ /* 0x000fe400078e0033 */
[----:B------:R-:W-:Y:S02]  /*13ac0*/  IMAD.MOV.U32 R50, RZ, RZ, R3 ;  /* 0x000000ffff327224 */ /* 0x000fe400078e0003 */
[----:B------:R-:W-:Y:S02]  /*13ad0*/  IMAD.MOV.U32 R51, RZ, RZ, R38 ;  /* 0x000000ffff337224 */ /* 0x000fe400078e0026 */
[----:B------:R-:W-:Y:S02]  /*13ae0*/  IMAD.MOV.U32 R3, RZ, RZ, R22 ;  /* 0x000000ffff037224 */ /* 0x000fe400078e0016 */
.L_x_44811:
[----:B------:R-:W-:Y:S05]  /*13af0*/  BSYNC B1 ;  /* 0x0000000000017941 */ /* 0x000fea0003800000 */
.L_x_44809:
        /* <DEDUP_REMOVED lines=9> */
.L_x_44813:
[----:B------:R-:W-:Y:S02]  /*13b90*/  IMAD.MOV.U32 R39, RZ, RZ, R60 ;  /* 0x000000ffff277224 */ /* 0x000fe400078e003c */
[----:B------:R-:W-:Y:S02]  /*13ba0*/  IMAD.MOV.U32 R23, RZ, RZ, R50 ;  /* 0x000000ffff177224 */ /* 0x000fe400078e0032 */
[----:B------:R-:W-:Y:S02]  /*13bb0*/  IMAD.MOV.U32 R60, RZ, RZ, R37 ;  /* 0x000000ffff3c7224 */ /* 0x000fe400078e0025 */
[----:B------:R-:W-:Y:S02]  /*13bc0*/  IMAD.MOV.U32 R50, RZ, RZ, R21 ;  /* 0x000000ffff327224 */ /* 0x000fe400078e0015 */
.L_x_44814:
[----:B------:R-:W-:Y:S05]  /*13bd0*/  BSYNC B1 ;  /* 0x0000000000017941 */ /* 0x000fea0003800000 */
.L_x_44812:
        /* <DEDUP_REMOVED lines=9> */
.L_x_44816:
[----:B------:R-:W-:Y:S01]  /*13c70*/  MOV R38, R39 ;  /* 0x0000002700267202 */ /* 0x000fe20000000f00 */
[----:B------:R-:W-:Y:S02]  /*13c80*/  IMAD.MOV.U32 R22, RZ, RZ, R23 ;  /* 0x000000ffff167224 */ /* 0x000fe400078e0017 */
[----:B------:R-:W-:Y:S02]  /*13c90*/  IMAD.MOV.U32 R39, RZ, RZ, R36 ;  /* 0x000000ffff277224 */ /* 0x000fe400078e0024 */
[----:B------:R-:W-:Y:S02]  /*13ca0*/  IMAD.MOV.U32 R23, RZ, RZ, R20 ;  /* 0x000000ffff177224 */ /* 0x000fe400078e0014 */
.L_x_44817:
[----:B------:R-:W-:Y:S05]  /*13cb0*/  BSYNC B1 ;  /* 0x0000000000017941 */ /* 0x000fea0003800000 */
.L_x_44815:
        /* <DEDUP_REMOVED lines=9> */
.L_x_44819:
[----:B------:R-:W-:Y:S01]  /*13d50*/  IMAD.MOV.U32 R20, RZ, RZ, R38 ;  /* 0x000000ffff147224 */ /* 0x000fe200078e0026 */
[----:B------:R-:W-:Y:S01]  /*13d60*/  MOV R21, R22 ;  /* 0x0000001600157202 */ /* 0x000fe20000000f00 */
[----:B------:R-:W-:Y:S02]  /*13d70*/  IMAD.MOV.U32 R38, RZ, RZ, R43 ;  /* 0x000000ffff267224 */ /* 0x000fe400078e002b */
[----:B------:R-:W-:Y:S02]  /*13d80*/  IMAD.MOV.U32 R22, RZ, RZ, R27 ;  /* 0x000000ffff167224 */ /* 0x000fe400078e001b */
.L_x_44820:
[----:B------:R-:W-:Y:S05]  /*13d90*/  BSYNC B1 ;  /* 0x0000000000017941 */ /* 0x000fea0003800000 */
.L_x_44818:
        /* <DEDUP_REMOVED lines=9> */
.L_x_44822:
[----:B------:R-:W-:Y:S01]  /*13e30*/  IMAD.MOV.U32 R37, RZ, RZ, R20 ;  /* 0x000000ffff257224 */ /* 0x000fe200078e0014 */
[----:B------:R-:W-:Y:S01]  /*13e40*/  MOV R20, R25 ;  /* 0x0000001900147202 */ /* 0x000fe20000000f00 */
[----:B------:R-:W-:Y:S02]  /*13e50*/  IMAD.MOV.U32 R27, RZ, RZ, R21 ;  /* 0x000000ffff1b7224 */ /* 0x000fe400078e0015 */
[----:B------:R-:W-:Y:S02]  /*13e60*/  IMAD.MOV.U32 R21, RZ, RZ, R26 ;  /* 0x000000ffff157224 */ /* 0x000fe400078e001a */
.L_x_44823:
[----:B------:R-:W-:Y:S05]  /*13e70*/  BSYNC B1 ;  /* 0x0000000000017941 */ /* 0x000fea0003800000 */
.L_x_44821:
        /* <DEDUP_REMOVED lines=9> */
.L_x_44825:
[----:B------:R-:W-:Y:S02]  /*13f10*/  IMAD.MOV.U32 R25, RZ, RZ, R37 ;  /* 0x000000ffff197224 */ /* 0x000fe400078e0025 */
[----:B------:R-:W-:Y:S01]  /*13f20*/  IMAD.MOV.U32 R26, RZ, RZ, R27 ;  /* 0x000000ffff1a7224 */ /* 0x000fe200078e001b */
[----:B------:R-:W-:Y:S01]  /*13f30*/  MOV R27, R24 ;  /* 0x00000018001b7202 */ /* 0x000fe20000000f00 */
[----:B------:R-:W-:Y:S02]  /*13f40*/  IMAD.MOV.U32 R37, RZ, RZ, R40 ;  /* 0x000000ffff257224 */ /* 0x000fe400078e0028 */
.L_x_44826:
[----:B------:R-:W-:Y:S05]  /*13f50*/  BSYNC B1 ;  /* 0x0000000000017941 */ /* 0x000fea0003800000 */
.L_x_44824:
        /* <DEDUP_REMOVED lines=9> */
.L_x_44828:
[----:B------:R-:W-:Y:S02]  /*13ff0*/  IMAD.MOV.U32 R36, RZ, RZ, R25 ;  /* 0x000000ffff247224 */ /* 0x000fe400078e0019 */
[----:B------:R-:W-:Y:S02]  /*14000*/  IMAD.MOV.U32 R24, RZ, RZ, R26 ;  /* 0x000000ffff187224 */ /* 0x000fe400078e001a */
[----:B------:R-:W-:Y:S02]  /*14010*/  IMAD.MOV.U32 R25, RZ, RZ, R30 ;  /* 0x000000ffff197224 */ /* 0x000fe400078e001e */
[----:B------:R-:W-:Y:S02]  /*14020*/  IMAD.MOV.U32 R26, RZ, RZ, R31 ;  /* 0x000000ffff1a7224 */ /* 0x000fe400078e001f */
.L_x_44829:
[----:B------:R-:W-:Y:S05]  /*14030*/  BSYNC B1 ;  /* 0x0000000000017941 */ /* 0x000fea0003800000 */
.L_x_44827:
        /* <DEDUP_REMOVED lines=9> */
.L_x_44831:
[----:B------:R-:W-:Y:S02]  /*140d0*/  IMAD.MOV.U32 R31, RZ, RZ, R36 ;  /* 0x000000ffff1f7224 */ /* 0x000fe400078e0024 */
[----:B------:R-:W-:Y:S02]  /*140e0*/  IMAD.MOV.U32 R30, RZ, RZ, R24 ;  /* 0x000000ffff1e7224 */ /* 0x000fe400078e0018 */
[----:B------:R-:W-:Y:S02]  /*140f0*/  IMAD.MOV.U32 R36, RZ, RZ, R41 ;  /* 0x000000ffff247224 */ /* 0x000fe400078e0029 */
[----:B------:R-:W-:Y:S02]  /*14100*/  IMAD.MOV.U32 R24, RZ, RZ, R29 ;  /* 0x000000ffff187224 */ /* 0x000fe400078e001d */
.L_x_44832:
[----:B------:R-:W-:Y:S05]  /*14110*/  BSYNC B1 ;  /* 0x0000000000017941 */ /* 0x000fea0003800000 */
.L_x_44830:
        /* <DEDUP_REMOVED lines=16> */
.L_x_44834:
[----:B------:R-:W-:Y:S02]  /*14220*/  IMAD.MOV.U32 R41, RZ, RZ, R32 ;  /* 0x000000ffff297224 */ /* 0x000fe400078e0020 */
[----:B------:R-:W-:Y:S02]  /*14230*/  IMAD.MOV.U32 R29, RZ, RZ, R5 ;  /* 0x000000ffff1d7224 */ /* 0x000fe400078e0005 */
[----:B------:R-:W-:Y:S02]  /*14240*/  IMAD.MOV.U32 R5, RZ, RZ, R28 ;  /* 0x000000ffff057224 */ /* 0x000fe400078e001c */
[----:B------:R-:W-:Y:S02]  /*14250*/  IMAD.MOV.U32 R32, RZ, RZ, R35 ;  /* 0x000000ffff207224 */ /* 0x000fe400078e0023 */
.L_x_44835:
[----:B------:R-:W-:Y:S05]  /*14260*/  BSYNC B1 ;  /* 0x0000000000017941 */ /* 0x000fea0003800000 */
.L_x_44833:
        /* <DEDUP_REMOVED lines=9> */
.L_x_44837:
[----:B------:R-:W-:Y:S02]  /*14300*/  IMAD.MOV.U32 R40, RZ, RZ, R41 ;  /* 0x000000ffff287224 */ /* 0x000fe400078e0029 */
[----:B------:R-:W-:Y:S02]  /*14310*/  IMAD.MOV.U32 R28, RZ, RZ, R29 ;  /* 0x000000ffff1c7224 */ /* 0x000fe400078e001d */
[----:B------:R-:W-:Y:S02]  /*14320*/  IMAD.MOV.U32 R41, RZ, RZ, R42 ;  /* 0x000000ffff297224 */ /* 0x000fe400078e002a */
[----:B------:R-:W-:Y:S02]  /*14330*/  IMAD.MOV.U32 R29, RZ, RZ, R34 ;  /* 0x000000ffff1d7224 */ /* 0x000fe400078e0022 */
.L_x_44838:
[----:B------:R-:W-:Y:S05]  /*14340*/  BSYNC B1 ;  /* 0x0000000000017941 */ /* 0x000fea0003800000 */
.L_x_44836:
        /* <DEDUP_REMOVED lines=9> */
.L_x_44840:
[----:B------:R-:W-:Y:S02]  /*143e0*/  IMAD.MOV.U32 R43, RZ, RZ, R40 ;  /* 0x000000ffff2b7224 */ /* 0x000fe400078e0028 */
[----:B------:R-:W-:Y:S02]  /*143f0*/  IMAD.MOV.U32 R35, RZ, RZ, R28 ;  /* 0x000000ffff237224 */ /* 0x000fe400078e001c */
[----:B------:R-:W-:Y:S02]  /*14400*/  IMAD.MOV.U32 R40, RZ, RZ, R47 ;  /* 0x000000ffff287224 */ /* 0x000fe400078e002f */
[----:B------:R-:W-:Y:S02]  /*14410*/  IMAD.MOV.U32 R28, RZ, RZ, R45 ;  /* 0x000000ffff1c7224 */ /* 0x000fe400078e002d */
.L_x_44841:
[----:B------:R-:W-:Y:S05]  /*14420*/  BSYNC B1 ;  /* 0x0000000000017941 */ /* 0x000fea0003800000 */
.L_x_44839:
        /* <DEDUP_REMOVED lines=9> */
.L_x_44843:
[----:B------:R-:W-:Y:S01]  /*144c0*/  MOV R42, R43 ;  /* 0x0000002b002a7202 */ /* 0x000fe20000000f00 */
[----:B------:R-:W-:Y:S02]  /*144d0*/  IMAD.MOV.U32 R34, RZ, RZ, R35 ;  /* 0x000000ffff227224 */ /* 0x000fe400078e0023 */
[----:B------:R-:W-:Y:S02]  /*144e0*/  IMAD.MOV.U32 R43, RZ, RZ, R44 ;  /* 0x000000ffff2b7224 */ /* 0x000fe400078e002c */
[----:B------:R-:W-:Y:S02]  /*144f0*/  IMAD.MOV.U32 R35, RZ, RZ, R2 ;  /* 0x000000ffff237224 */ /* 0x000fe400078e0002 */
.L_x_44844:
[----:B------:R-:W-:Y:S05]  /*14500*/  BSYNC B1 ;  /* 0x0000000000017941 */ /* 0x000fea0003800000 */
.L_x_44842:
        /* <DEDUP_REMOVED lines=9> */
.L_x_44846:
[----:B------:R-:W-:Y:S01]  /*145a0*/  IMAD.MOV.U32 R47, RZ, RZ, R42 ;  /* 0x000000ffff2f7224 */ /* 0x000fe200078e002a */
[----:B------:R-:W-:Y:S01]  /*145b0*/  MOV R45, R34 ;  /* 0x00000022002d7202 */ /* 0x000fe20000000f00 */
[----:B------:R-:W-:Y:S02]  /*145c0*/  IMAD.MOV.U32 R42, RZ, RZ, R61 ;  /* 0x000000ffff2a7224 */ /* 0x000fe400078e003d */
[----:B------:R-:W-:Y:S02]  /*145d0*/  IMAD.MOV.U32 R34, RZ, RZ, R33 ;  /* 0x000000ffff227224 */ /* 0x000fe400078e0021 */
.L_x_44847:
[----:B------:R-:W-:Y:S05]  /*145e0*/  BSYNC B1 ;  /* 0x0000000000017941 */ /* 0x000fea0003800000 */
.L_x_44845:
        /* <DEDUP_REMOVED lines=9> */
.L_x_44849:
[----:B------:R-:W-:Y:S01]  /*14680*/  IMAD.MOV.U32 R44, RZ, RZ, R47 ;  /* 0x000000ffff2c7224 */ /* 0x000fe200078e002f */
[----:B------:R-:W-:Y:S01]  /*14690*/  MOV R47, R46 ;  /* 0x0000002e002f7202 */ /* 0x000fe20000000f00 */
[----:B------:R-:W-:Y:S02]  /*146a0*/  IMAD.MOV.U32 R2, RZ, RZ, R45 ;  /* 0x000000ffff027224 */ /* 0x000fe400078e002d */
[----:B------:R-:W-:Y:S02]  /*146b0*/  IMAD.MOV.U32 R45, RZ, RZ, R0 ;  /* 0x000000ffff2d7224 */ /* 0x000fe400078e0000 */
.L_x_44850:
[----:B------:R-:W-:Y:S05]  /*146c0*/  BSYNC B1 ;  /* 0x0000000000017941 */ /* 0x000fea0003800000 */
.L_x_44848:
        /* <DEDUP_REMOVED lines=9> */
.L_x_44852:
[----:B------:R-:W-:Y:S02]  /*14760*/  IMAD.MOV.U32 R59, RZ, RZ, R44 ;  /* 0x000000ffff3b7224 */ /* 0x000fe400078e002c */
[----:B------:R-:W-:Y:S01]  /*14770*/  IMAD.MOV.U32 R33, RZ, RZ, R2 ;  /* 0x000000ffff217224 */ /* 0x000fe200078e0002 */
[----:B------:R-:W-:Y:S01]  /*14780*/  MOV R2, R3 ;  /* 0x0000000300027202 */ /* 0x000fe20000000f00 */
[----:B------:R-:W-:Y:S02]  /*14790*/  IMAD.MOV.U32 R44, RZ, RZ, R51 ;  /* 0x000000ffff2c7224 */ /* 0x000fe400078e0033 */
.L_x_44853:
[----:B------:R-:W-:Y:S05]  /*147a0*/  BSYNC B1 ;  /* 0x0000000000017941 */ /* 0x000fea0003800000 */
.L_x_44851:
        /* <DEDUP_REMOVED lines=9> */
.L_x_44855:
[----:B------:R-:W-:Y:S02]  /*14840*/  IMAD.MOV.U32 R46, RZ, RZ, R59 ;  /* 0x000000ffff2e7224 */ /* 0x000fe400078e003b */
[----:B------:R-:W-:Y:S02]  /*14850*/  IMAD.MOV.U32 R0, RZ, RZ, R33 ;  /* 0x000000ffff007224 */ /* 0x000fe400078e0021 */
[----:B------:R-:W-:Y:S02]  /*14860*/  IMAD.MOV.U32 R59, RZ, RZ, R60 ;  /* 0x000000ffff3b7224 */ /* 0x000fe400078e003c */
[----:B------:R-:W-:Y:S02]  /*14870*/  IMAD.MOV.U32 R33, RZ, RZ, R50 ;  /* 0x000000ffff217224 */ /* 0x000fe400078e0032 */
.L_x_44856:
[----:B------:R-:W-:Y:S05]  /*14880*/  BSYNC B1 ;  /* 0x0000000000017941 */ /* 0x000fea0003800000 */
.L_x_44854:
        /* <DEDUP_REMOVED lines=9> */
.L_x_44858:
[----:B------:R-:W-:Y:S02]  /*14920*/  IMAD.MOV.U32 R51, RZ, RZ, R46 ;  /* 0x000000ffff337224 */ /* 0x000fe400078e002e */
[----:B------:R-:W-:Y:S02]  /*14930*/  IMAD.MOV.U32 R3, RZ, RZ, R0 ;  /* 0x000000ffff037224 */ /* 0x000fe400078e0000 */
[----:B------:R-:W-:Y:S02]  /*14940*/  IMAD.MOV.U32 R46, RZ, RZ, R39 ;  /* 0x000000ffff2e7224 */ /* 0x000fe400078e0027 */
[----:B------:R-:W-:Y:S02]  /*14950*/  IMAD.MOV.U32 R0, RZ, RZ, R23 ;  /* 0x000000ffff007224 */ /* 0x000fe400078e0017 */
.L_x_44859:
[----:B------:R-:W-:Y:S05]  /*14960*/  BSYNC B1 ;  /* 0x0000000000017941 */ /* 0x000fea0003800000 */
.L_x_44857:
        /* <DEDUP_REMOVED lines=9> */
.L_x_44861:
[----:B------:R-:W-:Y:S02]  /*14a00*/  IMAD.MOV.U32 R23, RZ, RZ, R51 ;  /* 0x000000ffff177224 */ /* 0x000fe400078e0033 */
[----:B------:R-:W-:Y:S02]  /*14a10*/  IMAD.MOV.U32 R50, RZ, RZ, R3 ;  /* 0x000000ffff327224 */ /* 0x000fe400078e0003 */
[----:B------:R-:W-:Y:S02]  /*14a20*/  IMAD.MOV.U32 R51, RZ, RZ, R38 ;  /* 0x000000ffff337224 */ /* 0x000fe400078e0026 */
[----:B------:R-:W-:Y:S02]  /*14a30*/  IMAD.MOV.U32 R3, RZ, RZ, R22 ;  /* 0x000000ffff037224 */ /* 0x000fe400078e0016 */
.L_x_44862:
[----:B------:R-:W-:Y:S05]  /*14a40*/  BSYNC B1 ;  /* 0x0000000000017941 */ /* 0x000fea0003800000 */
.L_x_44860:
        /* <DEDUP_REMOVED lines=9> */
.L_x_44864:
[----:B------:R-:W-:Y:S01]  /*14ae0*/  MOV R38, R23 ;  /* 0x0000001700267202 */ /* 0x000fe20000000f00 */
[----:B------:R-:W-:Y:S02]  /*14af0*/  IMAD.MOV.U32 R22, RZ, RZ, R50 ;  /* 0x000000ffff167224 */ /* 0x000fe400078e0032 */
[----:B------:R-:W-:Y:S02]  /*14b00*/  IMAD.MOV.U32 R23, RZ, RZ, R20 ;  /* 0x000000ffff177224 */ /* 0x000fe400078e0014 */
[----:B------:R-:W-:Y:S02]  /*14b10*/  IMAD.MOV.U32 R50, RZ, RZ, R21 ;  /* 0x000000ffff327224 */ /* 0x000fe400078e0015 */
.L_x_44865:
[----:B------:R-:W-:Y:S05]  /*14b20*/  BSYNC B1 ;  /* 0x0000000000017941 */ /* 0x000fea0003800000 */
.L_x_44863:
        /* <DEDUP_REMOVED lines=9> */
.L_x_44867:
[----:B------:R-:W-:Y:S01]  /*14bc0*/  IMAD.MOV.U32 R20, RZ, RZ, R38 ;  /* 0x000000ffff147224 */ /* 0x000fe200078e0026 */
[----:B------:R-:W-:Y:S01]  /*14bd0*/  MOV R21, R22 ;  /* 0x0000001600157202 */ /* 0x000fe20000000f00 */
[----:B------:R-:W-:Y:S02]  /*14be0*/  IMAD.MOV.U32 R38, RZ, RZ, R37 ;  /* 0x000000ffff267224 */ /* 0x000fe400078e0025 */
[----:B------:R-:W-:Y:S02]  /*14bf0*/  IMAD.MOV.U32 R22, RZ, RZ, R27 ;  /* 0x000000ffff167224 */ /* 0x000fe400078e001b */
.L_x_44868:
[----:B------:R-:W-:Y:S05]  /*14c00*/  BSYNC B1 ;  /* 0x0000000000017941 */ /* 0x000fea0003800000 */
.L_x_44866:
        /* <DEDUP_REMOVED lines=9> */
.L_x_44870:
[----:B------:R-:W-:Y:S01]  /*14ca0*/  IMAD.MOV.U32 R37, RZ, RZ, R20 ;  /* 0x000000ffff257224 */ /* 0x000fe200078e0014 */
[----:B------:R-:W-:Y:S01]  /*14cb0*/  MOV R20, R25 ;  /* 0x0000001900147202 */ /* 0x000fe20000000f00 */
[----:B------:R-:W-:Y:S02]  /*14cc0*/  IMAD.MOV.U32 R27, RZ, RZ, R21 ;  /* 0x000000ffff1b7224 */ /* 0x000fe400078e0015 */
[----:B------:R-:W-:Y:S02]  /*14cd0*/  IMAD.MOV.U32 R21, RZ, RZ, R26 ;  /* 0x000000ffff157224 */ /* 0x000fe400078e001a */
.L_x_44871:
[----:B------:R-:W-:Y:S05]  /*14ce0*/  BSYNC B1 ;  /* 0x0000000000017941 */ /* 0x000fea0003800000 */
.L_x_44869:
        /* <DEDUP_REMOVED lines=9> */
.L_x_44873:
[----:B------:R-:W-:Y:S02]  /*14d80*/  IMAD.MOV.U32 R26, RZ, RZ, R37 ;  /* 0x000000ffff1a7224 */ /* 0x000fe400078e0025 */
[----:B------:R-:W-:Y:S01]  /*14d90*/  IMAD.MOV.U32 R25, RZ, RZ, R27 ;  /* 0x000000ffff197224 */ /* 0x000fe200078e001b */
[----:B------:R-:W-:Y:S01]  /*14da0*/  MOV R27, R24 ;  /* 0x00000018001b7202 */ /* 0x000fe20000000f00 */
[----:B------:R-:W-:Y:S02]  /*14db0*/  IMAD.MOV.U32 R37, RZ, RZ, R36 ;  /* 0x000000ffff257224 */ /* 0x000fe400078e0024 */
.L_x_44874:
[----:B------:R-:W-:Y:S05]  /*14dc0*/  BSYNC B1 ;  /* 0x0000000000017941 */ /* 0x000fea0003800000 */
.L_x_44872:
        /* <DEDUP_REMOVED lines=9> */
.L_x_44876:
[----:B------:R-:W-:Y:S02]  /*14e60*/  IMAD.MOV.U32 R36, RZ, RZ, R26 ;  /* 0x000000ffff247224 */ /* 0x000fe400078e001a */
[----:B------:R-:W-:Y:S02]  /*14e70*/  IMAD.MOV.U32 R24, RZ, RZ, R25 ;  /* 0x000000ffff187224 */ /* 0x000fe400078e0019 */
[----:B------:R-:W-:Y:S02]  /*14e80*/  IMAD.MOV.U32 R26, RZ, RZ, R31 ;  /* 0x000000ffff1a7224 */ /* 0x000fe400078e001f */
[----:B------:R-:W-:Y:S02]  /*14e90*/  IMAD.MOV.U32 R25, RZ, RZ, R30 ;  /* 0x000000ffff197224 */ /* 0x000fe400078e001e */
.L_x_44877:
[----:B------:R-:W-:Y:S05]  /*14ea0*/  BSYNC B1 ;  /* 0x0000000000017941 */ /* 0x000fea0003800000 */
.L_x_44875:
        /* <DEDUP_REMOVED lines=16> */
.L_x_44879:
[----:B------:R-:W-:Y:S01]  /*14fb0*/  IMAD.MOV.U32 R31, RZ, RZ, R32 ;  /* 0x000000ffff1f7224 */ /* 0x000fe200078e0020 */
[----:B------:R-:W-:Y:S01]  /*14fc0*/  MOV R32, R41 ;  /* 0x0000002900207202 */ /* 0x000fe20000000f00 */
[----:B------:R-:W-:Y:S02]  /*14fd0*/  IMAD.MOV.U32 R30, RZ, RZ, R5 ;  /* 0x000000ffff1e7224 */ /* 0x000fe400078e0005 */
[----:B------:R-:W-:Y:S02]  /*14fe0*/  IMAD.MOV.U32 R5, RZ, RZ, R29 ;  /* 0x000000ffff057224 */ /* 0x000fe400078e001d */
.L_x_44880:
[----:B------:R-:W-:Y:S05]  /*14ff0*/  BSYNC B1 ;  /* 0x0000000000017941 */ /* 0x000fea0003800000 */
.L_x_44878:
        /* <DEDUP_REMOVED lines=9> */
.L_x_44882:
[----:B------:R-:W-:Y:S02]  /*15090*/  IMAD.MOV.U32 R58, RZ, RZ, R31 ;  /* 0x000000ffff3a7224 */ /* 0x000fe400078e001f */
[----:B------:R-:W-:Y:S02]  /*150a0*/  IMAD.MOV.U32 R56, RZ, RZ, R30 ;  /* 0x000000ffff387224 */ /* 0x000fe400078e001e */
[----:B------:R-:W-:Y:S02]  /*150b0*/  IMAD.MOV.U32 R31, RZ, RZ, R40 ;  /* 0x000000ffff1f7224 */ /* 0x000fe400078e0028 */
[----:B------:R-:W-:Y:S02]  /*150c0*/  IMAD.MOV.U32 R30, RZ, RZ, R28 ;  /* 0x000000ffff1e7224 */ /* 0x000fe400078e001c */
.L_x_44883:
[----:B------:R-:W-:Y:S05]  /*150d0*/  BSYNC B1 ;  /* 0x0000000000017941 */ /* 0x000fea0003800000 */
.L_x_44881:
        /* <DEDUP_REMOVED lines=9> */
.L_x_44885:
[----:B------:R-:W-:Y:S02]  /*15170*/  IMAD.MOV.U32 R39, RZ, RZ, R58 ;  /* 0x000000ffff277224 */ /* 0x000fe400078e003a */
[----:B------:R-:W-:Y:S02]  /*15180*/  IMAD.MOV.U32 R29, RZ, RZ, R56 ;  /* 0x000000ffff1d7224 */ /* 0x000fe400078e0038 */
[----:B------:R-:W-:Y:S02]  /*15190*/  IMAD.MOV.U32 R58, RZ, RZ, R43 ;  /* 0x000000ffff3a7224 */ /* 0x000fe400078e002b */
[----:B------:R-:W-:Y:S02]  /*151a0*/  IMAD.MOV.U32 R56, RZ, RZ, R35 ;  /* 0x000000ffff387224 */ /* 0x000fe400078e0023 */
.L_x_44886:
[----:B------:R-:W-:Y:S05]  /*151b0*/  BSYNC B1 ;  /* 0x0000000000017941 */ /* 0x000fea0003800000 */
.L_x_44884:
        /* <DEDUP_REMOVED lines=9> */
.L_x_44888:
[----:B------:R-:W-:Y:S02]  /*15250*/  IMAD.MOV.U32 R40, RZ, RZ, R39 ;  /* 0x000000ffff287224 */ /* 0x000fe400078e0027 */
[----:B------:R-:W-:Y:S02]  /*15260*/  IMAD.MOV.U32 R28, RZ, RZ, R29 ;  /* 0x000000ffff1c7224 */ /* 0x000fe400078e001d */
[----:B------:R-:W-:Y:S02]  /*15270*/  IMAD.MOV.U32 R39, RZ, RZ, R42 ;  /* 0x000000ffff277224 */ /* 0x000fe400078e002a */
[----:B------:R-:W-:Y:S02]  /*15280*/  IMAD.MOV.U32 R29, RZ, RZ, R34 ;  /* 0x000000ffff1d7224 */ /* 0x000fe400078e0022 */
.L_x_44889:
[----:B------:R-:W-:Y:S05]  /*15290*/  BSYNC B1 ;  /* 0x0000000000017941 */ /* 0x000fea0003800000 */
.L_x_44887:
        /* <DEDUP_REMOVED lines=9> */
.L_x_44891:
[----:B------:R-:W-:Y:S01]  /*15330*/  MOV R41, R40 ;  /* 0x0000002800297202 */ /* 0x000fe20000000f00 */
[----:B------:R-:W-:Y:S02]  /*15340*/  IMAD.MOV.U32 R35, RZ, RZ, R28 ;  /* 0x000000ffff237224 */ /* 0x000fe400078e001c */
[----:B------:R-:W-:Y:S02]  /*15350*/  IMAD.MOV.U32 R40, RZ, RZ, R47 ;  /* 0x000000ffff287224 */ /* 0x000fe400078e002f */
[----:B------:R-:W-:Y:S02]  /*15360*/  IMAD.MOV.U32 R28, RZ, RZ, R45 ;  /* 0x000000ffff1c7224 */ /* 0x000fe400078e002d */
.L_x_44892:
[----:B------:R-:W-:Y:S05]  /*15370*/  BSYNC B1 ;  /* 0x0000000000017941 */ /* 0x000fea0003800000 */
.L_x_44890:
        /* <DEDUP_REMOVED lines=9> */
.L_x_44894:
[----:B------:R-:W-:Y:S01]  /*15410*/  IMAD.MOV.U32 R42, RZ, RZ, R41 ;  /* 0x000000ffff2a7224 */ /* 0x000fe200078e0029 */
[----:B------:R-:W-:Y:S01]  /*15420*/  MOV R34, R35 ;  /* 0x0000002300227202 */ /* 0x000fe20000000f00 */
[----:B------:R-:W-:Y:S02]  /*15430*/  IMAD.MOV.U32 R41, RZ, RZ, R44 ;  /* 0x000000ffff297224 */ /* 0x000fe400078e002c */
[----:B------:R-:W-:Y:S02]  /*15440*/  IMAD.MOV.U32 R35, RZ, RZ, R2 ;  /* 0x000000ffff237224 */ /* 0x000fe400078e0002 */
.L_x_44895:
[----:B------:R-:W-:Y:S05]  /*15450*/  BSYNC B1 ;  /* 0x0000000000017941 */ /* 0x000fea0003800000 */
.L_x_44893:
        /* <DEDUP_REMOVED lines=9> */
.L_x_44897:
[----:B------:R-:W-:Y:S01]  /*154f0*/  IMAD.MOV.U32 R45, RZ, RZ, R42 ;  /* 0x000000ffff2d7224 */ /* 0x000fe200078e002a */
[----:B------:R-:W-:Y:S01]  /*15500*/  MOV R42, R59 ;  /* 0x0000003b002a7202 */ /* 0x000fe20000000f00 */
[----:B------:R-:W-:Y:S02]  /*15510*/  IMAD.MOV.U32 R43, RZ, RZ, R34 ;  /* 0x000000ffff2b7224 */ /* 0x000fe400078e0022 */
[----:B------:R-:W-:Y:S02]  /*15520*/  IMAD.MOV.U32 R34, RZ, RZ, R33 ;  /* 0x000000ffff227224 */ /* 0x000fe400078e0021 */
.L_x_44898:
[----:B------:R-:W-:Y:S05]  /*15530*/  BSYNC B1 ;  /* 0x0000000000017941 */ /* 0x000fea0003800000 */
.L_x_44896:
        /* <DEDUP_REMOVED lines=9> */
.L_x_44900:
[----:B------:R-:W-:Y:S02]  /*155d0*/  IMAD.MOV.U32 R44, RZ, RZ, R45 ;  /* 0x000000ffff2c7224 */ /* 0x000fe400078e002d */
[----:B------:R-:W-:Y:S01]  /*155e0*/  IMAD.MOV.U32 R2, RZ, RZ, R43 ;  /* 0x000000ffff027224 */ /* 0x000fe200078e002b */
[----:B------:R-:W-:Y:S01]  /*155f0*/  MOV R43, R0 ;  /* 0x00000000002b7202 */ /* 0x000fe20000000f00 */
[----:B------:R-:W-:Y:S02]  /*15600*/  IMAD.MOV.U32 R45, RZ, RZ, R46 ;  /* 0x000000ffff2d7224 */ /* 0x000fe400078e002e */
.L_x_44901:
[----:B------:R-:W-:Y:S05]  /*15610*/  BSYNC B1 ;  /* 0x0000000000017941 */ /* 0x000fea0003800000 */
.L_x_44899:
        /* <DEDUP_REMOVED lines=9> */
.L_x_44903:
[----:B------:R-:W-:Y:S02]  /*156b0*/  IMAD.MOV.U32 R0, RZ, RZ, R44 ;  /* 0x000000ffff007224 */ /* 0x000fe400078e002c */
[----:B------:R-:W-:Y:S02]  /*156c0*/  IMAD.MOV.U32 R33, RZ, RZ, R2 ;  /* 0x000000ffff217224 */ /* 0x000fe400078e0002 */
[----:B------:R-:W-:Y:S02]  /*156d0*/  IMAD.MOV.U32 R44, RZ, RZ, R51 ;  /* 0x000000ffff2c7224 */ /* 0x000fe400078e0033 */
[----:B------:R-:W-:Y:S02]  /*156e0*/  IMAD.MOV.U32 R2, RZ, RZ, R3 ;  /* 0x000000ffff027224 */ /* 0x000fe400078e0003 */
.L_x_44904:
[----:B------:R-:W-:Y:S05]  /*156f0*/  BSYNC B1 ;  /* 0x0000000000017941 */ /* 0x000fea0003800000 */
.L_x_44902:
        /* <DEDUP_REMOVED lines=9> */
.L_x_44906:
[----:B------:R-:W-:Y:S02]  /*15790*/  IMAD.MOV.U32 R47, RZ, RZ, R0 ;  /* 0x000000ffff2f7224 */ /* 0x000fe400078e0000 */
[----:B------:R-:W-:Y:S02]  /*157a0*/  IMAD.MOV.U32 R3, RZ, RZ, R33 ;  /* 0x000000ffff037224 */ /* 0x000fe400078e0021 */
[----:B------:R-:W-:Y:S02]  /*157b0*/  IMAD.MOV.U32 R0, RZ, RZ, R23 ;  /* 0x000000ffff007224 */ /* 0x000fe400078e0017 */
[----:B------:R-:W-:Y:S02]  /*157c0*/  IMAD.MOV.U32 R33, RZ, RZ, R50 ;  /* 0x000000ffff217224 */ /* 0x000fe400078e0032 */
.L_x_44907:
[----:B------:R-:W-:Y:S05]  /*157d0*/  BSYNC B1 ;  /* 0x0000000000017941 */ /* 0x000fea0003800000 */
.L_x_44905:
        /* <DEDUP_REMOVED lines=9> */
.L_x_44909:
[----:B------:R-:W-:Y:S02]  /*15870*/  IMAD.MOV.U32 R23, RZ, RZ, R47 ;  /* 0x000000ffff177224 */ /* 0x000fe400078e002f */
[----:B------:R-:W-:Y:S02]  /*15880*/  IMAD.MOV.U32 R46, RZ, RZ, R3 ;  /* 0x000000ffff2e7224 */ /* 0x000fe400078e0003 */
[----:B------:R-:W-:Y:S02]  /*15890*/  IMAD.MOV.U32 R47, RZ, RZ, R38 ;  /* 0x000000ffff2f7224 */ /* 0x000fe400078e0026 */
[----:B------:R-:W-:Y:S02]  /*158a0*/  IMAD.MOV.U32 R3, RZ, RZ, R22 ;  /* 0x000000ffff037224 */ /* 0x000fe400078e0016 */
.L_x_44910:
[----:B------:R-:W-:Y:S05]  /*158b0*/  BSYNC B1 ;  /* 0x0000000000017941 */ /* 0x000fea0003800000 */
.L_x_44908:
        /* <DEDUP_REMOVED lines=9> */
.L_x_44912:
[----:B------:R-:W-:Y:S01]  /*15950*/  MOV R38, R23 ;  /* 0x0000001700267202 */ /* 0x000fe20000000f00 */
[----:B------:R-:W-:Y:S02]  /*15960*/  IMAD.MOV.U32 R22, RZ, RZ, R46 ;  /* 0x000000ffff167224 */ /* 0x000fe400078e002e */
[----:B------:R-:W-:Y:S02]  /*15970*/  IMAD.MOV.U32 R23, RZ, RZ, R20 ;  /* 0x000000ffff177224 */ /* 0x000fe400078e0014 */
[----:B------:R-:W-:Y:S02]  /*15980*/  IMAD.MOV.U32 R46, RZ, RZ, R21 ;  /* 0x000000ffff2e7224 */ /* 0x000fe400078e0015 */
.L_x_44913:
[----:B------:R-:W-:Y:S05]  /*15990*/  BSYNC B1 ;  /* 0x0000000000017941 */ /* 0x000fea0003800000 */
.L_x_44911:
        /* <DEDUP_REMOVED lines=9> */
.L_x_44915:
[----:B------:R-:W-:Y:S01]  /*15a30*/  IMAD.MOV.U32 R21, RZ, RZ, R38 ;  /* 0x000000ffff157224 */ /* 0x000fe200078e0026 */
[----:B------:R-:W-:Y:S01]  /*15a40*/  MOV R20, R22 ;  /* 0x0000001600147202 */ /* 0x000fe20000000f00 */
[----:B------:R-:W-:Y:S02]  /*15a50*/  IMAD.MOV.U32 R38, RZ, RZ, R37 ;  /* 0x000000ffff267224 */ /* 0x000fe400078e0025 */
[----:B------:R-:W-:Y:S02]  /*15a60*/  IMAD.MOV.U32 R22, RZ, RZ, R27 ;  /* 0x000000ffff167224 */ /* 0x000fe400078e001b */
.L_x_44916:
[----:B------:R-:W-:Y:S05]  /*15a70*/  BSYNC B1 ;  /* 0x0000000000017941 */ /* 0x000fea0003800000 */
.L_x_44914:
        /* <DEDUP_REMOVED lines=9> */
.L_x_44918:
[----:B------:R-:W-:Y:S01]  /*15b10*/  IMAD.MOV.U32 R37, RZ, RZ, R21 ;  /* 0x000000ffff257224 */ /* 0x000fe200078e0015 */
[----:B------:R-:W-:Y:S01]  /*15b20*/  MOV R21, R26 ;  /* 0x0000001a00157202 */ /* 0x000fe20000000f00 */
[----:B------:R-:W-:Y:S02]  /*15b30*/  IMAD.MOV.U32 R27, RZ, RZ, R20 ;  /* 0x000000ffff1b7224 */ /* 0x000fe400078e0014 */
[----:B------:R-:W-:Y:S02]  /*15b40*/  IMAD.MOV.U32 R20, RZ, RZ, R25 ;  /* 0x000000ffff147224 */ /* 0x000fe400078e0019 */
.L_x_44919:
[----:B------:R-:W-:Y:S05]  /*15b50*/  BSYNC B1 ;  /* 0x0000000000017941 */ /* 0x000fea0003800000 */
.L_x_44917:
        /* <DEDUP_REMOVED lines=9> */
.L_x_44921:
[----:B------:R-:W-:Y:S02]  /*15bf0*/  IMAD.MOV.U32 R26, RZ, RZ, R37 ;  /* 0x000000ffff1a7224 */ /* 0x000fe400078e0025 */
[----:B------:R-:W-:Y:S01]  /*15c00*/  IMAD.MOV.U32 R25, RZ, RZ, R27 ;  /* 0x000000ffff197224 */ /* 0x000fe200078e001b */
[----:B------:R-:W-:Y:S01]  /*15c10*/  MOV R27, R24 ;  /* 0x00000018001b7202 */ /* 0x000fe20000000f00 */
[----:B------:R-:W-:Y:S02]  /*15c20*/  IMAD.MOV.U32 R37, RZ, RZ, R36 ;  /* 0x000000ffff257224 */ /* 0x000fe400078e0024 */
.L_x_44922:
[----:B------:R-:W-:Y:S05]  /*15c30*/  BSYNC B1 ;  /* 0x0000000000017941 */ /* 0x000fea0003800000 */
.L_x_44920:
        /* <DEDUP_REMOVED lines=16> */
.L_x_44924:
[----:B------:R-:W-:Y:S02]  /*15d40*/  IMAD.MOV.U32 R51, RZ, RZ, R32 ;  /* 0x000000ffff337224 */ /* 0x000fe400078e0020 */
[----:B------:R-:W-:Y:S01]  /*15d50*/  IMAD.MOV.U32 R24, RZ, RZ, R5 ;  /* 0x000000ffff187224 */ /* 0x000fe200078e0005 */
[----:B------:R-:W-:Y:S01]  /*15d60*/  MOV R5, R30 ;  /* 0x0000001e00057202 */ /* 0x000fe20000000f00 */
[----:B------:R-:W-:Y:S02]  /*15d70*/  IMAD.MOV.U32 R32, RZ, RZ, R31 ;  /* 0x000000ffff207224 */ /* 0x000fe400078e001f */
.L_x_44925:
[----:B------:R-:W-:Y:S05]  /*15d80*/  BSYNC B1 ;  /* 0x0000000000017941 */ /* 0x000fea0003800000 */
.L_x_44923:
        /* <DEDUP_REMOVED lines=9> */
.L_x_44927:
[----:B------:R-:W-:Y:S02]  /*15e20*/  IMAD.MOV.U32 R36, RZ, RZ, R51 ;  /* 0x000000ffff247224 */ /* 0x000fe400078e0033 */
[----:B------:R-:W-:Y:S01]  /*15e30*/  IMAD.MOV.U32 R30, RZ, RZ, R24 ;  /* 0x000000ffff1e7224 */ /* 0x000fe200078e0018 */
[----:B------:R-:W-:Y:S01]  /*15e40*/  MOV R24, R56 ;  /* 0x0000003800187202 */ /* 0x000fe20000000f00 */
[----:B------:R-:W-:Y:S02]  /*15e50*/  IMAD.MOV.U32 R51, RZ, RZ, R58 ;  /* 0x000000ffff337224 */ /* 0x000fe400078e003a */
.L_x_44928:
[----:B------:R-:W-:Y:S05]  /*15e60*/  BSYNC B1 ;  /* 0x0000000000017941 */ /* 0x000fea0003800000 */
.L_x_44926:
        /* <DEDUP_REMOVED lines=9> */
.L_x_44930:
[----:B------:R-:W-:Y:S02]  /*15f00*/  IMAD.MOV.U32 R55, RZ, RZ, R36 ;  /* 0x000000ffff377224 */ /* 0x000fe400078e0024 */
[----:B------:R-:W-:Y:S02]  /*15f10*/  IMAD.MOV.U32 R31, RZ, RZ, R30 ;  /* 0x000000ffff1f7224 */ /* 0x000fe400078e001e */
[----:B------:R-:W-:Y:S02]  /*15f20*/  IMAD.MOV.U32 R36, RZ, RZ, R39 ;  /* 0x000000ffff247224 */ /* 0x000fe400078e0027 */
[----:B------:R-:W-:Y:S02]  /*15f30*/  IMAD.MOV.U32 R30, RZ, RZ, R29 ;  /* 0x000000ffff1e7224 */ /* 0x000fe400078e001d */
.L_x_44931:
[----:B------:R-:W-:Y:S05]  /*15f40*/  BSYNC B1 ;  /* 0x0000000000017941 */ /* 0x000fea0003800000 */
.L_x_44929:
        /* <DEDUP_REMOVED lines=9> */
.L_x_44933:
[----:B------:R-:W-:Y:S02]  /*15fe0*/  IMAD.MOV.U32 R54, RZ, RZ, R55 ;  /* 0x000000ffff367224 */ /* 0x000fe400078e0037 */
[----:B------:R-:W-:Y:S02]  /*15ff0*/  IMAD.MOV.U32 R50, RZ, RZ, R31 ;  /* 0x000000ffff327224 */ /* 0x000fe400078e001f */
[----:B------:R-:W-:Y:S02]  /*16000*/  IMAD.MOV.U32 R55, RZ, RZ, R40 ;  /* 0x000000ffff377224 */ /* 0x000fe400078e0028 */
[----:B------:R-:W-:Y:S02]  /*16010*/  IMAD.MOV.U32 R31, RZ, RZ, R28 ;  /* 0x000000ffff1f7224 */ /* 0x000fe400078e001c */
.L_x_44934:
[----:B------:R-:W-:Y:S05]  /*16020*/  BSYNC B1 ;  /* 0x0000000000017941 */ /* 0x000fea0003800000 */
.L_x_44932:
        /* <DEDUP_REMOVED lines=9> */
.L_x_44936:
[----:B------:R-:W-:Y:S02]  /*160c0*/  IMAD.MOV.U32 R39, RZ, RZ, R54 ;  /* 0x000000ffff277224 */ /* 0x000fe400078e0036 */
[----:B------:R-:W-:Y:S02]  /*160d0*/  IMAD.MOV.U32 R29, RZ, RZ, R50 ;  /* 0x000000ffff1d7224 */ /* 0x000fe400078e0032 */
[----:B------:R-:W-:Y:S02]  /*160e0*/  IMAD.MOV.U32 R54, RZ, RZ, R41 ;  /* 0x000000ffff367224 */ /* 0x000fe400078e0029 */
[----:B------:R-:W-:Y:S02]  /*160f0*/  IMAD.MOV.U32 R50, RZ, RZ, R35 ;  /* 0x000000ffff327224 */ /* 0x000fe400078e0023 */
.L_x_44937:
[----:B------:R-:W-:Y:S05]  /*16100*/  BSYNC B1 ;  /* 0x0000000000017941 */ /* 0x000fea0003800000 */
.L_x_44935:
        /* <DEDUP_REMOVED lines=9> */
.L_x_44939:
[----:B------:R-:W-:Y:S01]  /*161a0*/  MOV R40, R39 ;  /* 0x0000002700287202 */ /* 0x000fe20000000f00 */
[----:B------:R-:W-:Y:S02]  /*161b0*/  IMAD.MOV.U32 R28, RZ, RZ, R29 ;  /* 0x000000ffff1c7224 */ /* 0x000fe400078e001d */
[----:B------:R-:W-:Y:S02]  /*161c0*/  IMAD.MOV.U32 R39, RZ, RZ, R42 ;  /* 0x000000ffff277224 */ /* 0x000fe400078e002a */
[----:B------:R-:W-:Y:S02]  /*161d0*/  IMAD.MOV.U32 R29, RZ, RZ, R34 ;  /* 0x000000ffff1d7224 */ /* 0x000fe400078e0022 */
.L_x_44940:
[----:B------:R-:W-:Y:S05]  /*161e0*/  BSYNC B1 ;  /* 0x0000000000017941 */ /* 0x000fea0003800000 */
.L_x_44938:
        /* <DEDUP_REMOVED lines=9> */
.L_x_44942:
[----:B------:R-:W-:Y:S01]  /*16280*/  IMAD.MOV.U32 R41, RZ, RZ, R40 ;  /* 0x000000ffff297224 */ /* 0x000fe200078e0028 */
[----:B------:R-:W-:Y:S01]  /*16290*/  MOV R35, R28 ;  /* 0x0000001c00237202 */ /* 0x000fe20000000f00 */
[----:B------:R-:W-:Y:S02]  /*162a0*/  IMAD.MOV.U32 R40, RZ, RZ, R45 ;  /* 0x000000ffff287224 */ /* 0x000fe400078e002d */
[----:B------:R-:W-:Y:S02]  /*162b0*/  IMAD.MOV.U32 R28, RZ, RZ, R43 ;  /* 0x000000ffff1c7224 */ /* 0x000fe400078e002b */
.L_x_44943:
[----:B------:R-:W-:Y:S05]  /*162c0*/  BSYNC B1 ;  /* 0x0000000000017941 */ /* 0x000fea0003800000 */
.L_x_44941:
        /* <DEDUP_REMOVED lines=9> */
.L_x_44945:
[----:B------:R-:W-:Y:S01]  /*16360*/  IMAD.MOV.U32 R43, RZ, RZ, R41 ;  /* 0x000000ffff2b7224 */ /* 0x000fe200078e0029 */
[----:B------:R-:W-:Y:S01]  /*16370*/  MOV R41, R44 ;  /* 0x0000002c00297202 */ /* 0x000fe20000000f00 */
[----:B------:R-:W-:Y:S02]  /*16380*/  IMAD.MOV.U32 R34, RZ, RZ, R35 ;  /* 0x000000ffff227224 */ /* 0x000fe400078e0023 */
[----:B------:R-:W-:Y:S02]  /*16390*/  IMAD.MOV.U32 R35, RZ, RZ, R2 ;  /* 0x000000ffff237224 */ /* 0x000fe400078e0002 */
.L_x_44946:
[----:B------:R-:W-:Y:S05]  /*163a0*/  BSYNC B1 ;  /* 0x0000000000017941 */ /* 0x000fea0003800000 */
.L_x_44944:
        /* <DEDUP_REMOVED lines=9> */
.L_x_44948:
[----:B------:R-:W-:Y:S02]  /*16440*/  IMAD.MOV.U32 R42, RZ, RZ, R43 ;  /* 0x000000ffff2a7224 */ /* 0x000fe400078e002b */
[----:B------:R-:W-:Y:S01]  /*16450*/  IMAD.MOV.U32 R2, RZ, RZ, R34 ;  /* 0x000000ffff027224 */ /* 0x000fe200078e0022 */
[----:B------:R-:W-:Y:S01]  /*16460*/  MOV R34, R33 ;  /* 0x0000002100227202 */ /* 0x000fe20000000f00 */
[----:B------:R-:W-:Y:S02]  /*16470*/  IMAD.MOV.U32 R43, RZ, RZ, R0 ;  /* 0x000000ffff2b7224 */ /* 0x000fe400078e0000 */
.L_x_44949:
[----:B------:R-:W-:Y:S05]  /*16480*/  BSYNC B1 ;  /* 0x0000000000017941 */ /* 0x000fea0003800000 */
.L_x_44947:
        /* <DEDUP_REMOVED lines=9> */
.L_x_44951:
[----:B------:R-:W-:Y:S02]  /*16520*/  IMAD.MOV.U32 R0, RZ, RZ, R42 ;  /* 0x000000ffff007224 */ /* 0x000fe400078e002a */
[----:B------:R-:W-:Y:S02]  /*16530*/  IMAD.MOV.U32 R33, RZ, RZ, R2 ;  /* 0x000000ffff217224 */ /* 0x000fe400078e0002 */
[----:B------:R-:W-:Y:S02]  /*16540*/  IMAD.MOV.U32 R42, RZ, RZ, R47 ;  /* 0x000000ffff2a7224 */ /* 0x000fe400078e002f */
[----:B------:R-:W-:Y:S02]  /*16550*/  IMAD.MOV.U32 R2, RZ, RZ, R3 ;  /* 0x000000ffff027224 */ /* 0x000fe400078e0003 */
.L_x_44952:
[----:B------:R-:W-:Y:S05]  /*16560*/  BSYNC B1 ;  /* 0x0000000000017941 */ /* 0x000fea0003800000 */
.L_x_44950:
        /* <DEDUP_REMOVED lines=9> */
.L_x_44954:
[----:B------:R-:W-:Y:S02]  /*16600*/  IMAD.MOV.U32 R45, RZ, RZ, R0 ;  /* 0x000000ffff2d7224 */ /* 0x000fe400078e0000 */
[----:B------:R-:W-:Y:S02]  /*16610*/  IMAD.MOV.U32 R3, RZ, RZ, R33 ;  /* 0x000000ffff037224 */ /* 0x000fe400078e0021 */
[----:B------:R-:W-:Y:S02]  /*16620*/  IMAD.MOV.U32 R0, RZ, RZ, R23 ;  /* 0x000000ffff007224 */ /* 0x000fe400078e0017 */
[----:B------:R-:W-:Y:S02]  /*16630*/  IMAD.MOV.U32 R33, RZ, RZ, R46 ;  /* 0x000000ffff217224 */ /* 0x000fe400078e002e */
.L_x_44955:
[----:B------:R-:W-:Y:S05]  /*16640*/  BSYNC B1 ;  /* 0x0000000000017941 */ /* 0x000fea0003800000 */
.L_x_44953:
        /* <DEDUP_REMOVED lines=9> */
.L_x_44957:
[----:B------:R-:W-:Y:S02]  /*166e0*/  IMAD.MOV.U32 R44, RZ, RZ, R45 ;  /* 0x000000ffff2c7224 */ /* 0x000fe400078e002d */
[----:B------:R-:W-:Y:S02]  /*166f0*/  IMAD.MOV.U32 R23, RZ, RZ, R3 ;  /* 0x000000ffff177224 */ /* 0x000fe400078e0003 */
[----:B------:R-:W-:Y:S02]  /*16700*/  IMAD.MOV.U32 R45, RZ, RZ, R38 ;  /* 0x000000ffff2d7224 */ /* 0x000fe400078e0026 */
[----:B------:R-:W-:Y:S02]  /*16710*/  IMAD.MOV.U32 R3, RZ, RZ, R22 ;  /* 0x000000ffff037224 */ /* 0x000fe400078e0016 */
.L_x_44958:
[----:B------:R-:W-:Y:S05]  /*16720*/  BSYNC B1 ;  /* 0x0000000000017941 */ /* 0x000fea0003800000 */
.L_x_44956:
        /* <DEDUP_REMOVED lines=9> */
.L_x_44960:
[----:B------:R-:W-:Y:S01]  /*167c0*/  MOV R38, R44 ;  /* 0x0000002c00267202 */ /* 0x000fe20000000f00 */
[----:B------:R-:W-:Y:S02]  /*167d0*/  IMAD.MOV.U32 R22, RZ, RZ, R23 ;  /* 0x000000ffff167224 */ /* 0x000fe400078e0017 */
[----:B------:R-:W-:Y:S02]  /*167e0*/  IMAD.MOV.U32 R44, RZ, RZ, R21 ;  /* 0x000000ffff2c7224 */ /* 0x000fe400078e0015 */
[----:B------:R-:W-:Y:S02]  /*167f0*/  IMAD.MOV.U32 R23, RZ, RZ, R20 ;  /* 0x000000ffff177224 */ /* 0x000fe400078e0014 */
.L_x_44961:
[----:B------:R-:W-:Y:S05]  /*16800*/  BSYNC B1 ;  /* 0x0000000000017941 */ /* 0x000fea0003800000 */
.L_x_44959:
        /* <DEDUP_REMOVED lines=9> */
.L_x_44963:
[----:B------:R-:W-:Y:S01]  /*168a0*/  IMAD.MOV.U32 R21, RZ, RZ, R38 ;  /* 0x000000ffff157224 */ /* 0x000fe200078e0026 */
[----:B------:R-:W-:Y:S01]  /*168b0*/  MOV R20, R22 ;  /* 0x0000001600147202 */ /* 0x000fe20000000f00 */
[----:B------:R-:W-:Y:S02]  /*168c0*/  IMAD.MOV.U32 R38, RZ, RZ, R37 ;  /* 0x000000ffff267224 */ /* 0x000fe400078e0025 */
[----:B------:R-:W-:Y:S02]  /*168d0*/  IMAD.MOV.U32 R22, RZ, RZ, R27 ;  /* 0x000000ffff167224 */ /* 0x000fe400078e001b */
.L_x_44964:
[----:B------:R-:W-:Y:S05]  /*168e0*/  BSYNC B1 ;  /* 0x0000000000017941 */ /* 0x000fea0003800000 */
.L_x_44962:
        /* <DEDUP_REMOVED lines=9> */
.L_x_44966:
[----:B------:R-:W-:Y:S01]  /*16980*/  IMAD.MOV.U32 R37, RZ, RZ, R21 ;  /* 0x000000ffff257224 */ /* 0x000fe200078e0015 */
[----:B------:R-:W-:Y:S01]  /*16990*/  MOV R21, R26 ;  /* 0x0000001a00157202 */ /* 0x000fe20000000f00 */
[----:B------:R-:W-:Y:S02]  /*169a0*/  IMAD.MOV.U32 R27, RZ, RZ, R20 ;  /* 0x000000ffff1b7224 */ /* 0x000fe400078e0014 */
[----:B------:R-:W-:Y:S02]  /*169b0*/  IMAD.MOV.U32 R20, RZ, RZ, R25 ;  /* 0x000000ffff147224 */ /* 0x000fe400078e0019 */
.L_x_44967:
[----:B------:R-:W-:Y:S05]  /*169c0*/  BSYNC B1 ;  /* 0x0000000000017941 */ /* 0x000fea0003800000 */
.L_x_44965:
        /* <DEDUP_REMOVED lines=16> */
.L_x_44969:
[----:B------:R-:W-:Y:S01]  /*16ad0*/  IMAD.MOV.U32 R47, RZ, RZ, R32 ;  /* 0x000000ffff2f7224 */ /* 0x000fe200078e0020 */
[----:B------:R-:W-:Y:S01]  /*16ae0*/  MOV R25, R5 ;  /* 0x0000000500197202 */ /* 0x000fe20000000f00 */
[----:B------:R-:W-:Y:S02]  /*16af0*/  IMAD.MOV.U32 R5, RZ, RZ, R24 ;  /* 0x000000ffff057224 */ /* 0x000fe400078e0018 */
[----:B------:R-:W-:Y:S02]  /*16b00*/  IMAD.MOV.U32 R32, RZ, RZ, R51 ;  /* 0x000000ffff207224 */ /* 0x000fe400078e0033 */
.L_x_44970:
[----:B------:R-:W-:Y:S05]  /*16b10*/  BSYNC B1 ;  /* 0x0000000000017941 */ /* 0x000fea0003800000 */
.L_x_44968:
        /* <DEDUP_REMOVED lines=9> */
.L_x_44972:
[----:B------:R-:W-:Y:S01]  /*16bb0*/  IMAD.MOV.U32 R26, RZ, RZ, R47 ;  /* 0x000000ffff1a7224 */ /* 0x000fe200078e002f */
[----:B------:R-:W-:Y:S01]  /*16bc0*/  MOV R47, R36 ;  /* 0x00000024002f7202 */ /* 0x000fe20000000f00 */
[----:B------:R-:W-:Y:S02]  /*16bd0*/  IMAD.MOV.U32 R24, RZ, RZ, R25 ;  /* 0x000000ffff187224 */ /* 0x000fe400078e0019 */
[----:B------:R-:W-:Y:S02]  /*16be0*/  IMAD.MOV.U32 R25, RZ, RZ, R30 ;  /* 0x000000ffff197224 */ /* 0x000fe400078e001e */
.L_x_44973:
[----:B------:R-:W-:Y:S05]  /*16bf0*/  BSYNC B1 ;  /* 0x0000000000017941 */ /* 0x000fea0003800000 */
.L_x_44971:
        /* <DEDUP_REMOVED lines=9> */
.L_x_44975:
[----:B------:R-:W-:Y:S02]  /*16c90*/  IMAD.MOV.U32 R53, RZ, RZ, R26 ;  /* 0x000000ffff357224 */ /* 0x000fe400078e001a */
[----:B------:R-:W-:Y:S01]  /*16ca0*/  IMAD.MOV.U32 R51, RZ, RZ, R24 ;  /* 0x000000ffff337224 */ /* 0x000fe200078e0018 */
[----:B------:R-:W-:Y:S01]  /*16cb0*/  MOV R24, R31 ;  /* 0x0000001f00187202 */ /* 0x000fe20000000f00 */
[----:B------:R-:W-:Y:S02]  /*16cc0*/  IMAD.MOV.U32 R26, RZ, RZ, R55 ;  /* 0x000000ffff1a7224 */ /* 0x000fe400078e0037 */
.L_x_44976:
[----:B------:R-:W-:Y:S05]  /*16cd0*/  BSYNC B1 ;  /* 0x0000000000017941 */ /* 0x000fea0003800000 */
.L_x_44974:
        /* <DEDUP_REMOVED lines=9> */
.L_x_44978:
[----:B------:R-:W-:Y:S02]  /*16d70*/  IMAD.MOV.U32 R36, RZ, RZ, R53 ;  /* 0x000000ffff247224 */ /* 0x000fe400078e0035 */
[----:B------:R-:W-:Y:S02]  /*16d80*/  IMAD.MOV.U32 R30, RZ, RZ, R51 ;  /* 0x000000ffff1e7224 */ /* 0x000fe400078e0033 */
[----:B------:R-:W-:Y:S02]  /*16d90*/  IMAD.MOV.U32 R53, RZ, RZ, R54 ;  /* 0x000000ffff357224 */ /* 0x000fe400078e0036 */
[----:B------:R-:W-:Y:S02]  /*16da0*/  IMAD.MOV.U32 R51, RZ, RZ, R50 ;  /* 0x000000ffff337224 */ /* 0x000fe400078e0032 */
.L_x_44979:
[----:B------:R-:W-:Y:S05]  /*16db0*/  BSYNC B1 ;  /* 0x0000000000017941 */ /* 0x000fea0003800000 */
.L_x_44977:
        /* <DEDUP_REMOVED lines=9> */
.L_x_44981:
[----:B------:R-:W-:Y:S02]  /*16e50*/  IMAD.MOV.U32 R55, RZ, RZ, R36 ;  /* 0x000000ffff377224 */ /* 0x000fe400078e0024 */
[----:B------:R-:W-:Y:S02]  /*16e60*/  IMAD.MOV.U32 R31, RZ, RZ, R30 ;  /* 0x000000ffff1f7224 */ /* 0x000fe400078e001e */
[----:B------:R-:W-:Y:S02]  /*16e70*/  IMAD.MOV.U32 R36, RZ, RZ, R39 ;  /* 0x000000ffff247224 */ /* 0x000fe400078e0027 */
[----:B------:R-:W-:Y:S02]  /*16e80*/  IMAD.MOV.U32 R30, RZ, RZ, R29 ;  /* 0x000000ffff1e7224 */ /* 0x000fe400078e001d */
.L_x_44982:
[----:B------:R-:W-:Y:S05]  /*16e90*/  BSYNC B1 ;  /* 0x0000000000017941 */ /* 0x000fea0003800000 */
.L_x_44980:
        /* <DEDUP_REMOVED lines=9> */
.L_x_44984:
[----:B------:R-:W-:Y:S02]  /*16f30*/  IMAD.MOV.U32 R48, RZ, RZ, R55 ;  /* 0x000000ffff307224 */ /* 0x000fe400078e0037 */
[----:B------:R-:W-:Y:S02]  /*16f40*/  IMAD.MOV.U32 R46, RZ, RZ, R31 ;  /* 0x000000ffff2e7224 */ /* 0x000fe400078e001f */
[----:B------:R-:W-:Y:S02]  /*16f50*/  IMAD.MOV.U32 R55, RZ, RZ, R40 ;  /* 0x000000ffff377224 */ /* 0x000fe400078e0028 */
[----:B------:R-:W-:Y:S02]  /*16f60*/  IMAD.MOV.U32 R31, RZ, RZ, R28 ;  /* 0x000000ffff1f7224 */ /* 0x000fe400078e001c */
.L_x_44985:
[----:B------:R-:W-:Y:S05]  /*16f70*/  BSYNC B1 ;  /* 0x0000000000017941 */ /* 0x000fea0003800000 */
.L_x_44983:
        /* <DEDUP_REMOVED lines=9> */
.L_x_44987:
[----:B------:R-:W-:Y:S01]  /*17010*/  MOV R28, R48 ;  /* 0x00000030001c7202 */ /* 0x000fe20000000f00 */
[----:B------:R-:W-:Y:S02]  /*17020*/  IMAD.MOV.U32 R29, RZ, RZ, R46 ;  /* 0x000000ffff1d7224 */ /* 0x000fe400078e002e */
[----:B------:R-:W-:Y:S02]  /*17030*/  IMAD.MOV.U32 R48, RZ, RZ, R41 ;  /* 0x000000ffff307224 */ /* 0x000fe400078e0029 */
[----:B------:R-:W-:Y:S02]  /*17040*/  IMAD.MOV.U32 R46, RZ, RZ, R35 ;  /* 0x000000ffff2e7224 */ /* 0x000fe400078e0023 */
.L_x_44988:
[----:B------:R-:W-:Y:S05]  /*17050*/  BSYNC B1 ;  /* 0x0000000000017941 */ /* 0x000fea0003800000 */
.L_x_44986:
        /* <DEDUP_REMOVED lines=9> */
.L_x_44990:
[----:B------:R-:W-:Y:S01]  /*170f0*/  IMAD.MOV.U32 R39, RZ, RZ, R28 ;  /* 0x000000ffff277224 */ /* 0x000fe200078e001c */
[----:B------:R-:W-:Y:S01]  /*17100*/  MOV R35, R29 ;  /* 0x0000001d00237202 */ /* 0x000fe20000000f00 */
[----:B------:R-:W-:Y:S02]  /*17110*/  IMAD.MOV.U32 R28, RZ, RZ, R43 ;  /* 0x000000ffff1c7224 */ /* 0x000fe400078e002b */
[----:B------:R-:W-:Y:S02]  /*17120*/  IMAD.MOV.U32 R29, RZ, RZ, R34 ;  /* 0x000000ffff1d7224 */ /* 0x000fe400078e0022 */
.L_x_44991:
[----:B------:R-:W-:Y:S05]  /*17130*/  BSYNC B1 ;  /* 0x0000000000017941 */ /* 0x000fea0003800000 */
.L_x_44989:
        /* <DEDUP_REMOVED lines=9> */
.L_x_44993:
[----:B------:R-:W-:Y:S01]  /*171d0*/  IMAD.MOV.U32 R41, RZ, RZ, R39 ;  /* 0x000000ffff297224 */ /* 0x000fe200078e0027 */
[----:B------:R-:W-:Y:S01]  /*171e0*/  MOV R39, R42 ;  /* 0x0000002a00277202 */ /* 0x000fe20000000f00 */
[----:B------:R-:W-:Y:S02]  /*171f0*/  IMAD.MOV.U32 R34, RZ, RZ, R35 ;  /* 0x000000ffff227224 */ /* 0x000fe400078e0023 */
[----:B------:R-:W-:Y:S02]  /*17200*/  IMAD.MOV.U32 R35, RZ, RZ, R2 ;  /* 0x000000ffff237224 */ /* 0x000fe400078e0002 */
.L_x_44994:
[----:B------:R-:W-:Y:S05]  /*17210*/  BSYNC B1 ;  /* 0x0000000000017941 */ /* 0x000fea0003800000 */
.L_x_44992:
        /* <DEDUP_REMOVED lines=9> */
.L_x_44996:
[----:B------:R-:W-:Y:S02]  /*172b0*/  IMAD.MOV.U32 R40, RZ, RZ, R41 ;  /* 0x000000ffff287224 */ /* 0x000fe400078e0029 */
[----:B------:R-:W-:Y:S01]  /*172c0*/  IMAD.MOV.U32 R2, RZ, RZ, R34 ;  /* 0x000000ffff027224 */ /* 0x000fe200078e0022 */
[----:B------:R-:W-:Y:S01]  /*172d0*/  MOV R34, R33 ;  /* 0x0000002100227202 */ /* 0x000fe20000000f00 */
[----:B------:R-:W-:Y:S02]  /*172e0*/  IMAD.MOV.U32 R41, RZ, RZ, R0 ;  /* 0x000000ffff297224 */ /* 0x000fe400078e0000 */
.L_x_44997:
[----:B------:R-:W-:Y:S05]  /*172f0*/  BSYNC B1 ;  /* 0x0000000000017941 */ /* 0x000fea0003800000 */
.L_x_44995:
        /* <DEDUP_REMOVED lines=9> */
.L_x_44999:
[----:B------:R-:W-:Y:S02]  /*17390*/  IMAD.MOV.U32 R33, RZ, RZ, R40 ;  /* 0x000000ffff217224 */ /* 0x000fe400078e0028 */
[----:B------:R-:W-:Y:S02]  /*173a0*/  IMAD.MOV.U32 R0, RZ, RZ, R2 ;  /* 0x000000ffff007224 */ /* 0x000fe400078e0002 */
[----:B------:R-:W-:Y:S02]  /*173b0*/  IMAD.MOV.U32 R40, RZ, RZ, R45 ;  /* 0x000000ffff287224 */ /* 0x000fe400078e002d */
[----:B------:R-:W-:Y:S02]  /*173c0*/  IMAD.MOV.U32 R2, RZ, RZ, R3 ;  /* 0x000000ffff027224 */ /* 0x000fe400078e0003 */
.L_x_45000:
[----:B------:R-:W-:Y:S05]  /*173d0*/  BSYNC B1 ;  /* 0x0000000000017941 */ /* 0x000fea0003800000 */
.L_x_44998:
        /* <DEDUP_REMOVED lines=9> */
.L_x_45002:
[----:B------:R-:W-:Y:S02]  /*17470*/  IMAD.MOV.U32 R43, RZ, RZ, R33 ;  /* 0x000000ffff2b7224 */ /* 0x000fe400078e0021 */
[----:B------:R-:W-:Y:S02]  /*17480*/  IMAD.MOV.U32 R3, RZ, RZ, R0 ;  /* 0x000000ffff037224 */ /* 0x000fe400078e0000 */
[----:B------:R-:W-:Y:S02]  /*17490*/  IMAD.MOV.U32 R33, RZ, RZ, R44 ;  /* 0x000000ffff217224 */ /* 0x000fe400078e002c */
[----:B------:R-:W-:Y:S02]  /*174a0*/  IMAD.MOV.U32 R0, RZ, RZ, R23 ;  /* 0x000000ffff007224 */ /* 0x000fe400078e0017 */
.L_x_45003:
[----:B------:R-:W-:Y:S05]  /*174b0*/  BSYNC B1 ;  /* 0x0000000000017941 */ /* 0x000fea0003800000 */
.L_x_45001:
        /* <DEDUP_REMOVED lines=9> */
.L_x_45005:
[----:B------:R-:W-:Y:S02]  /*17550*/  IMAD.MOV.U32 R42, RZ, RZ, R43 ;  /* 0x000000ffff2a7224 */ /* 0x000fe400078e002b */
[----:B------:R-:W-:Y:S02]  /*17560*/  IMAD.MOV.U32 R23, RZ, RZ, R3 ;  /* 0x000000ffff177224 */ /* 0x000fe400078e0003 */
[----:B------:R-:W-:Y:S02]  /*17570*/  IMAD.MOV.U32 R43, RZ, RZ, R38 ;  /* 0x000000ffff2b7224 */ /* 0x000fe400078e0026 */
[----:B------:R-:W-:Y:S02]  /*17580*/  IMAD.MOV.U32 R3, RZ, RZ, R22 ;  /* 0x000000ffff037224 */ /* 0x000fe400078e0016 */
.L_x_45006:
[----:B------:R-:W-:Y:S05]  /*17590*/  BSYNC B1 ;  /* 0x0000000000017941 */ /* 0x000fea0003800000 */
.L_x_45004:
        /* <DEDUP_REMOVED lines=9> */
.L_x_45008:
[----:B------:R-:W-:Y:S01]  /*17630*/  MOV R38, R42 ;  /* 0x0000002a00267202 */ /* 0x000fe20000000f00 */
[----:B------:R-:W-:Y:S02]  /*17640*/  IMAD.MOV.U32 R22, RZ, RZ, R23 ;  /* 0x000000ffff167224 */ /* 0x000fe400078e0017 */
[----:B------:R-:W-:Y:S02]  /*17650*/  IMAD.MOV.U32 R42, RZ, RZ, R21 ;  /* 0x000000ffff2a7224 */ /* 0x000fe400078e0015 */
[----:B------:R-:W-:Y:S02]  /*17660*/  IMAD.MOV.U32 R23, RZ, RZ, R20 ;  /* 0x000000ffff177224 */ /* 0x000fe400078e0014 */
.L_x_45009:
[----:B------:R-:W-:Y:S05]  /*17670*/  BSYNC B1 ;  /* 0x0000000000017941 */ /* 0x000fea0003800000 */
.L_x_45007:
        /* <DEDUP_REMOVED lines=9> */
.L_x_45011:
[----:B------:R-:W-:Y:S01]  /*17710*/  IMAD.MOV.U32 R21, RZ, RZ, R38 ;  /* 0x000000ffff157224 */ /* 0x000fe200078e0026 */
[----:B------:R-:W-:Y:S01]  /*17720*/  MOV R20, R22 ;  /* 0x0000001600147202 */ /* 0x000fe20000000f00 */
[----:B------:R-:W-:Y:S02]  /*17730*/  IMAD.MOV.U32 R38, RZ, RZ, R37 ;  /* 0x000000ffff267224 */ /* 0x000fe400078e0025 */
[----:B------:R-:W-:Y:S02]  /*17740*/  IMAD.MOV.U32 R22, RZ, RZ, R27 ;  /* 0x000000ffff167224 */ /* 0x000fe400078e001b */
.L_x_45012:
[----:B------:R-:W-:Y:S05]  /*17750*/  BSYNC B1 ;  /* 0x0000000000017941 */ /* 0x000fea0003800000 */
.L_x_45010:
        /* <DEDUP_REMOVED lines=16> */
.L_x_45014:
[----:B------:R-:W-:Y:S01]  /*17860*/  MOV R27, R32 ;  /* 0x00000020001b7202 */ /* 0x000fe20000000f00 */
[----:B------:R-:W-:Y:S02]  /*17870*/  IMAD.MOV.U32 R18, RZ, RZ, R5 ;  /* 0x000000ffff127224 */ /* 0x000fe400078e0005 */
[----:B------:R-:W-:Y:S02]  /*17880*/  IMAD.MOV.U32 R5, RZ, RZ, R25 ;  /* 0x000000ffff057224 */ /* 0x000fe400078e0019 */
[----:B------:R-:W-:Y:S02]  /*17890*/  IMAD.MOV.U32 R32, RZ, RZ, R47 ;  /* 0x000000ffff207224 */ /* 0x000fe400078e002f */
.L_x_45015:
[----:B------:R-:W-:Y:S05]  /*178a0*/  BSYNC B1 ;  /* 0x0000000000017941 */ /* 0x000fea0003800000 */
.L_x_45013:
        /* <DEDUP_REMOVED lines=9> */
.L_x_45017:
[----:B------:R-:W-:Y:S01]  /*17940*/  IMAD.MOV.U32 R50, RZ, RZ, R27 ;  /* 0x000000ffff327224 */ /* 0x000fe200078e001b */
[----:B------:R-:W-:Y:S01]  /*17950*/  MOV R44, R18 ;  /* 0x00000012002c7202 */ /* 0x000fe20000000f00 */
[----:B------:R-:W-:Y:S02]  /*17960*/  IMAD.MOV.U32 R27, RZ, RZ, R26 ;  /* 0x000000ffff1b7224 */ /* 0x000fe400078e001a */
[----:B------:R-:W-:Y:S02]  /*17970*/  IMAD.MOV.U32 R18, RZ, RZ, R24 ;  /* 0x000000ffff127224 */ /* 0x000fe400078e0018 */
.L_x_45018:
[----:B------:R-:W-:Y:S05]  /*17980*/  BSYNC B1 ;  /* 0x0000000000017941 */ /* 0x000fea0003800000 */
.L_x_45016:
        /* <DEDUP_REMOVED lines=9> */
.L_x_45020:
[----:B------:R-:W-:Y:S01]  /*17a20*/  IMAD.MOV.U32 R37, RZ, RZ, R50 ;  /* 0x000000ffff257224 */ /* 0x000fe200078e0032 */
[----:B------:R-:W-:Y:S01]  /*17a30*/  MOV R50, R53 ;  /* 0x0000003500327202 */ /* 0x000fe20000000f00 */
[----:B------:R-:W-:Y:S02]  /*17a40*/  IMAD.MOV.U32 R25, RZ, RZ, R44 ;  /* 0x000000ffff197224 */ /* 0x000fe400078e002c */
[----:B------:R-:W-:Y:S02]  /*17a50*/  IMAD.MOV.U32 R44, RZ, RZ, R51 ;  /* 0x000000ffff2c7224 */ /* 0x000fe400078e0033 */
.L_x_45021:
[----:B------:R-:W-:Y:S05]  /*17a60*/  BSYNC B1 ;  /* 0x0000000000017941 */ /* 0x000fea0003800000 */
.L_x_45019:
        /* <DEDUP_REMOVED lines=9> */
.L_x_45023:
[----:B------:R-:W-:Y:S02]  /*17b00*/  IMAD.MOV.U32 R26, RZ, RZ, R37 ;  /* 0x000000ffff1a7224 */ /* 0x000fe400078e0025 */
[----:B------:R-:W-:Y:S01]  /*17b10*/  IMAD.MOV.U32 R24, RZ, RZ, R25 ;  /* 0x000000ffff187224 */ /* 0x000fe200078e0019 */
[----:B------:R-:W-:Y:S01]  /*17b20*/  MOV R25, R30 ;  /* 0x0000001e00197202 */ /* 0x000fe20000000f00 */
[----:B------:R-:W-:Y:S02]  /*17b30*/  IMAD.MOV.U32 R37, RZ, RZ, R36 ;  /* 0x000000ffff257224 */ /* 0x000fe400078e0024 */
.L_x_45024:
[----:B------:R-:W-:Y:S05]  /*17b40*/  BSYNC B1 ;  /* 0x0000000000017941 */ /* 0x000fea0003800000 */
.L_x_45022:
        /* <DEDUP_REMOVED lines=9> */
.L_x_45026:
[----:B------:R-:W-:Y:S02]  /*17be0*/  IMAD.MOV.U32 R47, RZ, RZ, R26 ;  /* 0x000000ffff2f7224 */ /* 0x000fe400078e001a */
[----:B------:R-:W-:Y:S02]  /*17bf0*/  IMAD.MOV.U32 R45, RZ, RZ, R24 ;  /* 0x000000ffff2d7224 */ /* 0x000fe400078e0018 */
[----:B------:R-:W-:Y:S02]  /*17c00*/  IMAD.MOV.U32 R26, RZ, RZ, R55 ;  /* 0x000000ffff1a7224 */ /* 0x000fe400078e0037 */
[----:B------:R-:W-:Y:S02]  /*17c10*/  IMAD.MOV.U32 R24, RZ, RZ, R31 ;  /* 0x000000ffff187224 */ /* 0x000fe400078e001f */
.L_x_45027:
[----:B------:R-:W-:Y:S05]  /*17c20*/  BSYNC B1 ;  /* 0x0000000000017941 */ /* 0x000fea0003800000 */
.L_x_45025:
        /* <DEDUP_REMOVED lines=9> */
.L_x_45029:
[----:B------:R-:W-:Y:S02]  /*17cc0*/  IMAD.MOV.U32 R31, RZ, RZ, R47 ;  /* 0x000000ffff1f7224 */ /* 0x000fe400078e002f */
[----:B------:R-:W-:Y:S02]  /*17cd0*/  IMAD.MOV.U32 R30, RZ, RZ, R45 ;  /* 0x000000ffff1e7224 */ /* 0x000fe400078e002d */
[----:B------:R-:W-:Y:S02]  /*17ce0*/  IMAD.MOV.U32 R47, RZ, RZ, R48 ;  /* 0x000000ffff2f7224 */ /* 0x000fe400078e0030 */
[----:B------:R-:W-:Y:S02]  /*17cf0*/  IMAD.MOV.U32 R45, RZ, RZ, R46 ;  /* 0x000000ffff2d7224 */ /* 0x000fe400078e002e */
.L_x_45030:
[----:B------:R-:W-:Y:S05]  /*17d00*/  BSYNC B1 ;  /* 0x0000000000017941 */ /* 0x000fea0003800000 */
.L_x_45028:
        /* <DEDUP_REMOVED lines=9> */
.L_x_45032:
[----:B------:R-:W-:Y:S02]  /*17da0*/  IMAD.MOV.U32 R46, RZ, RZ, R31 ;  /* 0x000000ffff2e7224 */ /* 0x000fe400078e001f */
[----:B------:R-:W-:Y:S02]  /*17db0*/  IMAD.MOV.U32 R36, RZ, RZ, R30 ;  /* 0x000000ffff247224 */ /* 0x000fe400078e001e */
[----:B------:R-:W-:Y:S02]  /*17dc0*/  IMAD.MOV.U32 R31, RZ, RZ, R28 ;  /* 0x000000ffff1f7224 */ /* 0x000fe400078e001c */
[----:B------:R-:W-:Y:S02]  /*17dd0*/  IMAD.MOV.U32 R30, RZ, RZ, R29 ;  /* 0x000000ffff1e7224 */ /* 0x000fe400078e001d */
.L_x_45033:
[----:B------:R-:W-:Y:S05]  /*17de0*/  BSYNC B1 ;  /* 0x0000000000017941 */ /* 0x000fea0003800000 */
.L_x_45031:
        /* <DEDUP_REMOVED lines=9> */
.L_x_45035:
[----:B------:R-:W-:Y:S01]  /*17e80*/  MOV R28, R46 ;  /* 0x0000002e001c7202 */ /* 0x000fe20000000f00 */
[----:B------:R-:W-:Y:S02]  /*17e90*/  IMAD.MOV.U32 R29, RZ, RZ, R36 ;  /* 0x000000ffff1d7224 */ /* 0x000fe400078e0024 */
[----:B------:R-:W-:Y:S02]  /*17ea0*/  IMAD.MOV.U32 R46, RZ, RZ, R39 ;  /* 0x000000ffff2e7224 */ /* 0x000fe400078e0027 */
[----:B------:R-:W-:Y:S02]  /*17eb0*/  IMAD.MOV.U32 R36, RZ, RZ, R35 ;  /* 0x000000ffff247224 */ /* 0x000fe400078e0023 */
.L_x_45036:
[----:B------:R-:W-:Y:S05]  /*17ec0*/  BSYNC B1 ;  /* 0x0000000000017941 */ /* 0x000fea0003800000 */
.L_x_45034:
        /* <DEDUP_REMOVED lines=9> */
.L_x_45038:
[----:B------:R-:W-:Y:S01]  /*17f60*/  IMAD.MOV.U32 R39, RZ, RZ, R28 ;  /* 0x000000ffff277224 */ /* 0x000fe200078e001c */
[----:B------:R-:W-:Y:S01]  /*17f70*/  MOV R35, R29 ;  /* 0x0000001d00237202 */ /* 0x000fe20000000f00 */
[----:B------:R-:W-:Y:S02]  /*17f80*/  IMAD.MOV.U32 R28, RZ, RZ, R41 ;  /* 0x000000ffff1c7224 */ /* 0x000fe400078e0029 */
[----:B------:R-:W-:Y:S02]  /*17f90*/  IMAD.MOV.U32 R29, RZ, RZ, R34 ;  /* 0x000000ffff1d7224 */ /* 0x000fe400078e0022 */
.L_x_45039:
[----:B------:R-:W-:Y:S05]  /*17fa0*/  BSYNC B1 ;  /* 0x0000000000017941 */ /* 0x000fea0003800000 */
.L_x_45037:
        /* <DEDUP_REMOVED lines=9> */
.L_x_45041:
[----:B------:R-:W-:Y:S01]  /*18040*/  IMAD.MOV.U32 R34, RZ, RZ, R39 ;  /* 0x000000ffff227224 */ /* 0x000fe200078e0027 */
[----:B------:R-:W-:Y:S01]  /*18050*/  MOV R39, R40 ;  /* 0x0000002800277202 */ /* 0x000fe20000000f00 */
[----:B------:R-:W-:Y:S02]  /*18060*/  IMAD.MOV.U32 R41, RZ, RZ, R35 ;  /* 0x000000ffff297224 */ /* 0x000fe400078e0023 */
[----:B------:R-:W-:Y:S02]  /*18070*/  IMAD.MOV.U32 R35, RZ, RZ, R2 ;  /* 0x000000ffff237224 */ /* 0x000fe400078e0002 */
.L_x_45042:
[----:B------:R-:W-:Y:S05]  /*18080*/  BSYNC B1 ;  /* 0x0000000000017941 */ /* 0x000fea0003800000 */
.L_x_45040:
        /* <DEDUP_REMOVED lines=9> */
.L_x_45044:
[----:B------:R-:W-:Y:S02]  /*18120*/  IMAD.MOV.U32 R40, RZ, RZ, R34 ;  /* 0x000000ffff287224 */ /* 0x000fe400078e0022 */
[----:B------:R-:W-:Y:S01]  /*18130*/  IMAD.MOV.U32 R2, RZ, RZ, R41 ;  /* 0x000000ffff027224 */ /* 0x000fe200078e0029 */
[----:B------:R-:W-:Y:S01]  /*18140*/  MOV R41, R0 ;  /* 0x0000000000297202 */ /* 0x000fe20000000f00 */
[----:B------:R-:W-:Y:S02]  /*18150*/  IMAD.MOV.U32 R34, RZ, RZ, R33 ;  /* 0x000000ffff227224 */ /* 0x000fe400078e0021 */
.L_x_45045:
[----:B------:R-:W-:Y:S05]  /*18160*/  BSYNC B1 ;  /* 0x0000000000017941 */ /* 0x000fea0003800000 */
.L_x_45043:
        /* <DEDUP_REMOVED lines=9> */
.L_x_45047:
[----:B------:R-:W-:Y:S02]  /*18200*/  IMAD.MOV.U32 R33, RZ, RZ, R40 ;  /* 0x000000ffff217224 */ /* 0x000fe400078e0028 */
[----:B------:R-:W-:Y:S02]  /*18210*/  IMAD.MOV.U32 R0, RZ, RZ, R2 ;  /* 0x000000ffff007224 */ /* 0x000fe400078e0002 */
[----:B------:R-:W-:Y:S02]  /*18220*/  IMAD.MOV.U32 R40, RZ, RZ, R43 ;  /* 0x000000ffff287224 */ /* 0x000fe400078e002b */
[----:B------:R-:W-:Y:S02]  /*18230*/  IMAD.MOV.U32 R2, RZ, RZ, R3 ;  /* 0x000000ffff027224 */ /* 0x000fe400078e0003 */
.L_x_45048:
[----:B------:R-:W-:Y:S05]  /*18240*/  BSYNC B1 ;  /* 0x0000000000017941 */ /* 0x000fea0003800000 */
.L_x_45046:
        /* <DEDUP_REMOVED lines=9> */
.L_x_45050:
[----:B------:R-:W-:Y:S02]  /*182e0*/  IMAD.MOV.U32 R43, RZ, RZ, R33 ;  /* 0x000000ffff2b7224 */ /* 0x000fe400078e0021 */
[----:B------:R-:W-:Y:S02]  /*182f0*/  IMAD.MOV.U32 R3, RZ, RZ, R0 ;  /* 0x000000ffff037224 */ /* 0x000fe400078e0000 */
[----:B------:R-:W-:Y:S02]  /*18300*/  IMAD.MOV.U32 R33, RZ, RZ, R42 ;  /* 0x000000ffff217224 */ /* 0x000fe400078e002a */
[----:B------:R-:W-:Y:S02]  /*18310*/  IMAD.MOV.U32 R0, RZ, RZ, R23 ;  /* 0x000000ffff007224 */ /* 0x000fe400078e0017 */
.L_x_45051:
[----:B------:R-:W-:Y:S05]  /*18320*/  BSYNC B1 ;  /* 0x0000000000017941 */ /* 0x000fea0003800000 */
.L_x_45049:
        /* <DEDUP_REMOVED lines=9> */
.L_x_45053:
[----:B------:R-:W-:Y:S02]  /*183c0*/  IMAD.MOV.U32 R42, RZ, RZ, R43 ;  /* 0x000000ffff2a7224 */ /* 0x000fe400078e002b */
[----:B------:R-:W-:Y:S02]  /*183d0*/  IMAD.MOV.U32 R23, RZ, RZ, R3 ;  /* 0x000000ffff177224 */ /* 0x000fe400078e0003 */
[----:B------:R-:W-:Y:S02]  /*183e0*/  IMAD.MOV.U32 R43, RZ, RZ, R38 ;  /* 0x000000ffff2b7224 */ /* 0x000fe400078e0026 */
[----:B------:R-:W-:Y:S02]  /*183f0*/  IMAD.MOV.U32 R3, RZ, RZ, R22 ;  /* 0x000000ffff037224 */ /* 0x000fe400078e0016 */
.L_x_45054:
[----:B------:R-:W-:Y:S05]  /*18400*/  BSYNC B1 ;  /* 0x0000000000017941 */ /* 0x000fea0003800000 */
.L_x_45052:
        /* <DEDUP_REMOVED lines=9> */
.L_x_45056:
[----:B------:R-:W-:Y:S01]  /*184a0*/  MOV R38, R42 ;  /* 0x0000002a00267202 */ /* 0x000fe20000000f00 */
[----:B------:R-:W-:Y:S02]  /*184b0*/  IMAD.MOV.U32 R22, RZ, RZ, R23 ;  /* 0x000000ffff167224 */ /* 0x000fe400078e0017 */
[----:B------:R-:W-:Y:S02]  /*184c0*/  IMAD.MOV.U32 R42, RZ, RZ, R21 ;  /* 0x000000ffff2a7224 */ /* 0x000fe400078e0015 */
[----:B------:R-:W-:Y:S02]  /*184d0*/  IMAD.MOV.U32 R23, RZ, RZ, R20 ;  /* 0x000000ffff177224 */ /* 0x000fe400078e0014 */
.L_x_45057:
[----:B------:R-:W-:Y:S05]  /*184e0*/  BSYNC B1 ;  /* 0x0000000000017941 */ /* 0x000fea0003800000 */
.L_x_45055:
        /* <DEDUP_REMOVED lines=16> */
.L_x_45059:
[----:B------:R-:W-:Y:S02]  /*185f0*/  IMAD.MOV.U32 R19, RZ, RZ, R32 ;  /* 0x000000ffff137224 */ /* 0x000fe400078e0020 */
[----:B------:R-:W-:Y:S02]  /*18600*/  IMAD.MOV.U32 R16, RZ, RZ, R5 ;  /* 0x000000ffff107224 */ /* 0x000fe400078e0005 */
[----:B------:R-:W-:Y:S02]  /*18610*/  IMAD.MOV.U32 R5, RZ, RZ, R18 ;  /* 0x000000ffff057224 */ /* 0x000fe400078e0012 */
[----:B------:R-:W-:Y:S02]  /*18620*/  IMAD.MOV.U32 R32, RZ, RZ, R27 ;  /* 0x000000ffff207224 */ /* 0x000fe400078e001b */
.L_x_45060:
[----:B------:R-:W-:Y:S05]  /*18630*/  BSYNC B1 ;  /* 0x0000000000017941 */ /* 0x000fea0003800000 */
.L_x_45058:
        /* <DEDUP_REMOVED lines=9> */
.L_x_45062:
[----:B------:R-:W-:Y:S01]  /*186d0*/  MOV R20, R19 ;  /* 0x0000001300147202 */ /* 0x000fe20000000f00 */
[----:B------:R-:W-:Y:S02]  /*186e0*/  IMAD.MOV.U32 R18, RZ, RZ, R16 ;  /* 0x000000ffff127224 */ /* 0x000fe400078e0010 */
[----:B------:R-:W-:Y:S02]  /*186f0*/  IMAD.MOV.U32 R19, RZ, RZ, R50 ;  /* 0x000000ffff137224 */ /* 0x000fe400078e0032 */
[----:B------:R-:W-:Y:S02]  /*18700*/  IMAD.MOV.U32 R16, RZ, RZ, R44 ;  /* 0x000000ffff107224 */ /* 0x000fe400078e002c */
.L_x_45063:
[----:B------:R-:W-:Y:S05]  /*18710*/  BSYNC B1 ;  /* 0x0000000000017941 */ /* 0x000fea0003800000 */
.L_x_45061:
        /* <DEDUP_REMOVED lines=9> */
.L_x_45065:
[----:B------:R-:W-:Y:S01]  /*187b0*/  IMAD.MOV.U32 R27, RZ, RZ, R20 ;  /* 0x000000ffff1b7224 */ /* 0x000fe200078e0014 */
[----:B------:R-:W-:Y:S01]  /*187c0*/  MOV R21, R18 ;  /* 0x0000001200157202 */ /* 0x000fe20000000f00 */
[----:B------:R-:W-:Y:S02]  /*187d0*/  IMAD.MOV.U32 R20, RZ, RZ, R37 ;  /* 0x000000ffff147224 */ /* 0x000fe400078e0025 */
[----:B------:R-:W-:Y:S02]  /*187e0*/  IMAD.MOV.U32 R18, RZ, RZ, R25 ;  /* 0x000000ffff127224 */ /* 0x000fe400078e0019 */
.L_x_45066:
[----:B------:R-:W-:Y:S05]  /*187f0*/  BSYNC B1 ;  /* 0x0000000000017941 */ /* 0x000fea0003800000 */
.L_x_45064:
        /* <DEDUP_REMOVED lines=9> */
.L_x_45068:
[----:B------:R-:W-:Y:S01]  /*18890*/  IMAD.MOV.U32 R48, RZ, RZ, R27 ;  /* 0x000000ffff307224 */ /* 0x000fe200078e001b */
[----:B------:R-:W-:Y:S01]  /*188a0*/  MOV R27, R26 ;  /* 0x0000001a001b7202 */ /* 0x000fe20000000f00 */
[----:B------:R-:W-:Y:S02]  /*188b0*/  IMAD.MOV.U32 R44, RZ, RZ, R21 ;  /* 0x000000ffff2c7224 */ /* 0x000fe400078e0015 */
[----:B------:R-:W-:Y:S02]  /*188c0*/  IMAD.MOV.U32 R21, RZ, RZ, R24 ;  /* 0x000000ffff157224 */ /* 0x000fe400078e0018 */
.L_x_45069:
[----:B------:R-:W-:Y:S05]  /*188d0*/  BSYNC B1 ;  /* 0x0000000000017941 */ /* 0x000fea0003800000 */
.L_x_45067:
        /* <DEDUP_REMOVED lines=9> */
.L_x_45071:
[----:B------:R-:W-:Y:S02]  /*18970*/  IMAD.MOV.U32 R24, RZ, RZ, R48 ;  /* 0x000000ffff187224 */ /* 0x000fe400078e0030 */
[----:B------:R-:W-:Y:S01]  /*18980*/  IMAD.MOV.U32 R25, RZ, RZ, R44 ;  /* 0x000000ffff197224 */ /* 0x000fe200078e002c */
[----:B------:R-:W-:Y:S01]  /*18990*/  MOV R44, R45 ;  /* 0x0000002d002c7202 */ /* 0x000fe20000000f00 */
[----:B------:R-:W-:Y:S02]  /*189a0*/  IMAD.MOV.U32 R48, RZ, RZ, R47 ;  /* 0x000000ffff307224 */ /* 0x000fe400078e002f */
.L_x_45072:
[----:B------:R-:W-:Y:S05]  /*189b0*/  BSYNC B1 ;  /* 0x0000000000017941 */ /* 0x000fea0003800000 */
.L_x_45070:
        /* <DEDUP_REMOVED lines=9> */
.L_x_45074:
[----:B------:R-:W-:Y:S02]  /*18a50*/  IMAD.MOV.U32 R45, RZ, RZ, R24 ;  /* 0x000000ffff2d7224 */ /* 0x000fe400078e0018 */
[----:B------:R-:W-:Y:S02]  /*18a60*/  IMAD.MOV.U32 R37, RZ, RZ, R25 ;  /* 0x000000ffff257224 */ /* 0x000fe400078e0019 */
[----:B------:R-:W-:Y:S02]  /*18a70*/  IMAD.MOV.U32 R24, RZ, RZ, R31 ;  /* 0x000000ffff187224 */ /* 0x000fe400078e001f */
[----:B------:R-:W-:Y:S02]  /*18a80*/  IMAD.MOV.U32 R25, RZ, RZ, R30 ;  /* 0x000000ffff197224 */ /* 0x000fe400078e001e */
.L_x_45075:
[----:B------:R-:W-:Y:S05]  /*18a90*/  BSYNC B1 ;  /* 0x0000000000017941 */ /* 0x000fea0003800000 */
.L_x_45073:
        /* <DEDUP_REMOVED lines=9> */
.L_x_45077:
[----:B------:R-:W-:Y:S02]  /*18b30*/  IMAD.MOV.U32 R31, RZ, RZ, R45 ;  /* 0x000000ffff1f7224 */ /* 0x000fe400078e002d */
[----:B------:R-:W-:Y:S02]  /*18b40*/  IMAD.MOV.U32 R26, RZ, RZ, R37 ;  /* 0x000000ffff1a7224 */ /* 0x000fe400078e0025 */
[----:B------:R-:W-:Y:S02]  /*18b50*/  IMAD.MOV.U32 R45, RZ, RZ, R46 ;  /* 0x000000ffff2d7224 */ /* 0x000fe400078e002e */
[----:B------:R-:W-:Y:S02]  /*18b60*/  IMAD.MOV.U32 R37, RZ, RZ, R36 ;  /* 0x000000ffff257224 */ /* 0x000fe400078e0024 */
.L_x_45078:
[----:B------:R-:W-:Y:S05]  /*18b70*/  BSYNC B1 ;  /* 0x0000000000017941 */ /* 0x000fea0003800000 */
.L_x_45076:
        /* <DEDUP_REMOVED lines=9> */
.L_x_45080:
[----:B------:R-:W-:Y:S02]  /*18c10*/  IMAD.MOV.U32 R36, RZ, RZ, R31 ;  /* 0x000000ffff247224 */ /* 0x000fe400078e001f */
[----:B------:R-:W-:Y:S02]  /*18c20*/  IMAD.MOV.U32 R30, RZ, RZ, R26 ;  /* 0x000000ffff1e7224 */ /* 0x000fe400078e001a */
[----:B------:R-:W-:Y:S02]  /*18c30*/  IMAD.MOV.U32 R31, RZ, RZ, R28 ;  /* 0x000000ffff1f7224 */ /* 0x000fe400078e001c */
[----:B------:R-:W-:Y:S02]  /*18c40*/  IMAD.MOV.U32 R26, RZ, RZ, R29 ;  /* 0x000000ffff1a7224 */ /* 0x000fe400078e001d */
.L_x_45081:
[----:B------:R-:W-:Y:S05]  /*18c50*/  BSYNC B1 ;  /* 0x0000000000017941 */ /* 0x000fea0003800000 */
.L_x_45079:
        /* <DEDUP_REMOVED lines=9> */
.L_x_45083:
[----:B------:R-:W-:Y:S01]  /*18cf0*/  MOV R29, R36 ;  /* 0x00000024001d7202 */ /* 0x000fe20000000f00 */
[----:B------:R-:W-:Y:S02]  /*18d00*/  IMAD.MOV.U32 R28, RZ, RZ, R30 ;  /* 0x000000ffff1c7224 */ /* 0x000fe400078e001e */
[----:B------:R-:W-:Y:S02]  /*18d10*/  IMAD.MOV.U32 R36, RZ, RZ, R39 ;  /* 0x000000ffff247224 */ /* 0x000fe400078e0027 */
[----:B------:R-:W-:Y:S02]  /*18d20*/  IMAD.MOV.U32 R30, RZ, RZ, R35 ;  /* 0x000000ffff1e7224 */ /* 0x000fe400078e0023 */
.L_x_45084:
[----:B------:R-:W-:Y:S05]  /*18d30*/  BSYNC B1 ;  /* 0x0000000000017941 */ /* 0x000fea0003800000 */
.L_x_45082:
        /* <DEDUP_REMOVED lines=9> */
.L_x_45086:
[----:B------:R-:W-:Y:S01]  /*18dd0*/  IMAD.MOV.U32 R39, RZ, RZ, R29 ;  /* 0x000000ffff277224 */ /* 0x000fe200078e001d */
[----:B------:R-:W-:Y:S01]  /*18de0*/  MOV R35, R28 ;  /* 0x0000001c00237202 */ /* 0x000fe20000000f00 */
[----:B------:R-:W-:Y:S02]  /*18df0*/  IMAD.MOV.U32 R29, RZ, RZ, R34 ;  /* 0x000000ffff1d7224 */ /* 0x000fe400078e0022 */
[----:B------:R-:W-:Y:S02]  /*18e00*/  IMAD.MOV.U32 R28, RZ, RZ, R41 ;  /* 0x000000ffff1c7224 */ /* 0x000fe400078e0029 */
.L_x_45087:
[----:B------:R-:W-:Y:S05]  /*18e10*/  BSYNC B1 ;  /* 0x0000000000017941 */ /* 0x000fea0003800000 */
.L_x_45085:
        /* <DEDUP_REMOVED lines=9> */
.L_x_45089:
[----:B------:R-:W-:Y:S01]  /*18eb0*/  IMAD.MOV.U32 R34, RZ, RZ, R39 ;  /* 0x000000ffff227224 */ /* 0x000fe200078e0027 */
[----:B------:R-:W-:Y:S01]  /*18ec0*/  MOV R39, R40 ;  /* 0x0000002800277202 */ /* 0x000fe20000000f00 */
[----:B------:R-:W-:Y:S02]  /*18ed0*/  IMAD.MOV.U32 R41, RZ, RZ, R35 ;  /* 0x000000ffff297224 */ /* 0x000fe400078e0023 */
[----:B------:R-:W-:Y:S02]  /*18ee0*/  IMAD.MOV.U32 R35, RZ, RZ, R2 ;  /* 0x000000ffff237224 */ /* 0x000fe400078e0002 */
.L_x_45090:
[----:B------:R-:W-:Y:S05]  /*18ef0*/  BSYNC B1 ;  /* 0x0000000000017941 */ /* 0x000fea0003800000 */
.L_x_45088:
        /* <DEDUP_REMOVED lines=9> */
.L_x_45092:
[----:B------:R-:W-:Y:S02]  /*18f90*/  IMAD.MOV.U32 R40, RZ, RZ, R34 ;  /* 0x000000ffff287224 */ /* 0x000fe400078e0022 */
[----:B------:R-:W-:Y:S01]  /*18fa0*/  IMAD.MOV.U32 R2, RZ, RZ, R41 ;  /* 0x000000ffff027224 */ /* 0x000fe200078e0029 */
[----:B------:R-:W-:Y:S01]  /*18fb0*/  MOV R41, R0 ;  /* 0x0000000000297202 */ /* 0x000fe20000000f00 */
[----:B------:R-:W-:Y:S02]  /*18fc0*/  IMAD.MOV.U32 R34, RZ, RZ, R33 ;  /* 0x000000ffff227224 */ /* 0x000fe400078e0021 */
.L_x_45093:
[----:B------:R-:W-:Y:S05]  /*18fd0*/  BSYNC B1 ;  /* 0x0000000000017941 */ /* 0x000fea0003800000 */
.L_x_45091:
        /* <DEDUP_REMOVED lines=9> */
.L_x_45095:
[----:B------:R-:W-:Y:S02]  /*19070*/  IMAD.MOV.U32 R33, RZ, RZ, R40 ;  /* 0x000000ffff217224 */ /* 0x000fe400078e0028 */
[----:B------:R-:W-:Y:S02]  /*19080*/  IMAD.MOV.U32 R0, RZ, RZ, R2 ;  /* 0x000000ffff007224 */ /* 0x000fe400078e0002 */
[----:B------:R-:W-:Y:S02]  /*19090*/  IMAD.MOV.U32 R40, RZ, RZ, R43 ;  /* 0x000000ffff287224 */ /* 0x000fe400078e002b */
[----:B------:R-:W-:Y:S02]  /*190a0*/  IMAD.MOV.U32 R2, RZ, RZ, R3 ;  /* 0x000000ffff027224 */ /* 0x000fe400078e0003 */
.L_x_45096:
[----:B------:R-:W-:Y:S05]  /*190b0*/  BSYNC B1 ;  /* 0x0000000000017941 */ /* 0x000fea0003800000 */
.L_x_45094:
        /* <DEDUP_REMOVED lines=9> */
.L_x_45098:
[----:B------:R-:W-:Y:S02]  /*19150*/  IMAD.MOV.U32 R43, RZ, RZ, R33 ;  /* 0x000000ffff2b7224 */ /* 0x000fe400078e0021 */
[----:B------:R-:W-:Y:S02]  /*19160*/  IMAD.MOV.U32 R3, RZ, RZ, R0 ;  /* 0x000000ffff037224 */ /* 0x000fe400078e0000 */
[----:B------:R-:W-:Y:S02]  /*19170*/  IMAD.MOV.U32 R33, RZ, RZ, R42 ;  /* 0x000000ffff217224 */ /* 0x000fe400078e002a */
[----:B------:R-:W-:Y:S02]  /*19180*/  IMAD.MOV.U32 R0, RZ, RZ, R23 ;  /* 0x000000ffff007224 */ /* 0x000fe400078e0017 */
.L_x_45099:
[----:B------:R-:W-:Y:S05]  /*19190*/  BSYNC B1 ;  /* 0x0000000000017941 */ /* 0x000fea0003800000 */
.L_x_45097:
        /* <DEDUP_REMOVED lines=9> */
.L_x_45101:
[----:B------:R-:W-:Y:S02]  /*19230*/  IMAD.MOV.U32 R42, RZ, RZ, R43 ;  /* 0x000000ffff2a7224 */ /* 0x000fe400078e002b */
[----:B------:R-:W-:Y:S02]  /*19240*/  IMAD.MOV.U32 R23, RZ, RZ, R3 ;  /* 0x000000ffff177224 */ /* 0x000fe400078e0003 */
[----:B------:R-:W-:Y:S02]  /*19250*/  IMAD.MOV.U32 R43, RZ, RZ, R38 ;  /* 0x000000ffff2b7224 */ /* 0x000fe400078e0026 */
[----:B------:R-:W-:Y:S02]  /*19260*/  IMAD.MOV.U32 R3, RZ, RZ, R22 ;  /* 0x000000ffff037224 */ /* 0x000fe400078e0016 */
.L_x_45102:
[----:B------:R-:W-:Y:S05]  /*19270*/  BSYNC B1 ;  /* 0x0000000000017941 */ /* 0x000fea0003800000 */
.L_x_45100:
        /* <DEDUP_REMOVED lines=16> */
.L_x_45104:
[----:B------:R-:W-:Y:S02]  /*19380*/  IMAD.MOV.U32 R17, RZ, RZ, R32 ;  /* 0x000000ffff117224 */ /* 0x000fe400078e0020 */
[----:B------:R-:W-:Y:S02]  /*19390*/  IMAD.MOV.U32 R14, RZ, RZ, R5 ;  /* 0x000000ffff0e7224 */ /* 0x000fe400078e0005 */
[----:B------:R-:W-:Y:S02]  /*193a0*/  IMAD.MOV.U32 R5, RZ, RZ, R16 ;  /* 0x000000ffff057224 */ /* 0x000fe400078e0010 */
[----:B------:R-:W-:Y:S02]  /*193b0*/  IMAD.MOV.U32 R32, RZ, RZ, R19 ;  /* 0x000000ffff207224 */ /* 0x000fe400078e0013 */
.L_x_45105:
[----:B------:R-:W-:Y:S05]  /*193c0*/  BSYNC B1 ;  /* 0x0000000000017941 */ /* 0x000fea0003800000 */
.L_x_45103:
        /* <DEDUP_REMOVED lines=9> */
.L_x_45107:
[----:B------:R-:W-:Y:S02]  /*19460*/  IMAD.MOV.U32 R22, RZ, RZ, R17 ;  /* 0x000000ffff167224 */ /* 0x000fe400078e0011 */
[----:B------:R-:W-:Y:S02]  /*19470*/  IMAD.MOV.U32 R16, RZ, RZ, R14 ;  /* 0x000000ffff107224 */ /* 0x000fe400078e000e */
[----:B------:R-:W-:Y:S02]  /*19480*/  IMAD.MOV.U32 R17, RZ, RZ, R20 ;  /* 0x000000ffff117224 */ /* 0x000fe400078e0014 */
[----:B------:R-:W-:Y:S02]  /*19490*/  IMAD.MOV.U32 R14, RZ, RZ, R18 ;  /* 0x000000ffff0e7224 */ /* 0x000fe400078e0012 */
.L_x_45108:
[----:B------:R-:W-:Y:S05]  /*194a0*/  BSYNC B1 ;  /* 0x0000000000017941 */ /* 0x000fea0003800000 */
.L_x_45106:
        /* <DEDUP_REMOVED lines=9> */
.L_x_45110:
[----:B------:R-:W-:Y:S01]  /*19540*/  MOV R47, R22 ;  /* 0x00000016002f7202 */ /* 0x000fe20000000f00 */
[----:B------:R-:W-:Y:S02]  /*19550*/  IMAD.MOV.U32 R19, RZ, RZ, R16 ;  /* 0x000000ffff137224 */ /* 0x000fe400078e0010 */
[----:B------:R-:W-:Y:S02]  /*19560*/  IMAD.MOV.U32 R22, RZ, RZ, R27 ;  /* 0x000000ffff167224 */ /* 0x000fe400078e001b */
[----:B------:R-:W-:Y:S02]  /*19570*/  IMAD.MOV.U32 R16, RZ, RZ, R21 ;  /* 0x000000ffff107224 */ /* 0x000fe400078e0015 */
.L_x_45111:
[----:B------:R-:W-:Y:S05]  /*19580*/  BSYNC B1 ;  /* 0x0000000000017941 */ /* 0x000fea0003800000 */
.L_x_45109:
        /* <DEDUP_REMOVED lines=9> */
.L_x_45113:
[----:B------:R-:W-:Y:S01]  /*19620*/  IMAD.MOV.U32 R21, RZ, RZ, R47 ;  /* 0x000000ffff157224 */ /* 0x000fe200078e002f */
[----:B------:R-:W-:Y:S01]  /*19630*/  MOV R18, R19 ;  /* 0x0000001300127202 */ /* 0x000fe20000000f00 */
[----:B------:R-:W-:Y:S02]  /*19640*/  IMAD.MOV.U32 R47, RZ, RZ, R48 ;  /* 0x000000ffff2f7224 */ /* 0x000fe400078e0030 */
[----:B------:R-:W-:Y:S02]  /*19650*/  IMAD.MOV.U32 R19, RZ, RZ, R44 ;  /* 0x000000ffff137224 */ /* 0x000fe400078e002c */
.L_x_45114:
[----:B------:R-:W-:Y:S05]  /*19660*/  BSYNC B1 ;  /* 0x0000000000017941 */ /* 0x000fea0003800000 */
.L_x_45112:
        /* <DEDUP_REMOVED lines=9> */
.L_x_45116:
[----:B------:R-:W-:Y:S01]  /*19700*/  IMAD.MOV.U32 R38, RZ, RZ, R21 ;  /* 0x000000ffff267224 */ /* 0x000fe200078e0015 */
[----:B------:R-:W-:Y:S01]  /*19710*/  MOV R21, R24 ;  /* 0x0000001800157202 */ /* 0x000fe20000000f00 */
[----:B------:R-:W-:Y:S02]  /*19720*/  IMAD.MOV.U32 R20, RZ, RZ, R18 ;  /* 0x000000ffff147224 */ /* 0x000fe400078e0012 */
[----:B------:R-:W-:Y:S02]  /*19730*/  IMAD.MOV.U32 R18, RZ, RZ, R25 ;  /* 0x000000ffff127224 */ /* 0x000fe400078e0019 */
.L_x_45117:
[----:B------:R-:W-:Y:S05]  /*19740*/  BSYNC B1 ;  /* 0x0000000000017941 */ /* 0x000fea0003800000 */
.L_x_45115:
        /* <DEDUP_REMOVED lines=9> */
.L_x_45119:
[----:B------:R-:W-:Y:S02]  /*197e0*/  IMAD.MOV.U32 R24, RZ, RZ, R38 ;  /* 0x000000ffff187224 */ /* 0x000fe400078e0026 */
[----:B------:R-:W-:Y:S01]  /*197f0*/  IMAD.MOV.U32 R25, RZ, RZ, R20 ;  /* 0x000000ffff197224 */ /* 0x000fe200078e0014 */
[----:B------:R-:W-:Y:S01]  /*19800*/  MOV R20, R37 ;  /* 0x0000002500147202 */ /* 0x000fe20000000f00 */
[----:B------:R-:W-:Y:S02]  /*19810*/  IMAD.MOV.U32 R38, RZ, RZ, R45 ;  /* 0x000000ffff267224 */ /* 0x000fe400078e002d */
.L_x_45120:
[----:B------:R-:W-:Y:S05]  /*19820*/  BSYNC B1 ;  /* 0x0000000000017941 */ /* 0x000fea0003800000 */
.L_x_45118:
        /* <DEDUP_REMOVED lines=9> */
.L_x_45122:
[----:B------:R-:W-:Y:S02]  /*198c0*/  IMAD.MOV.U32 R37, RZ, RZ, R24 ;  /* 0x000000ffff257224 */ /* 0x000fe400078e0018 */
[----:B------:R-:W-:Y:S02]  /*198d0*/  IMAD.MOV.U32 R27, RZ, RZ, R25 ;  /* 0x000000ffff1b7224 */ /* 0x000fe400078e0019 */
[----:B------:R-:W-:Y:S02]  /*198e0*/  IMAD.MOV.U32 R24, RZ, RZ, R31 ;  /* 0x000000ffff187224 */ /* 0x000fe400078e001f */
[----:B------:R-:W-:Y:S02]  /*198f0*/  IMAD.MOV.U32 R25, RZ, RZ, R26 ;  /* 0x000000ffff197224 */ /* 0x000fe400078e001a */
.L_x_45123:
[----:B------:R-:W-:Y:S05]  /*19900*/  BSYNC B1 ;  /* 0x0000000000017941 */ /* 0x000fea0003800000 */
.L_x_45121:
        /* <DEDUP_REMOVED lines=9> */
.L_x_45125:
[----:B------:R-:W-:Y:S02]  /*199a0*/  IMAD.MOV.U32 R26, RZ, RZ, R37 ;  /* 0x000000ffff1a7224 */ /* 0x000fe400078e0025 */
[----:B------:R-:W-:Y:S02]  /*199b0*/  IMAD.MOV.U32 R31, RZ, RZ, R27 ;  /* 0x000000ffff1f7224 */ /* 0x000fe400078e001b */
[----:B------:R-:W-:Y:S02]  /*199c0*/  IMAD.MOV.U32 R37, RZ, RZ, R36 ;  /* 0x000000ffff257224 */ /* 0x000fe400078e0024 */
[----:B------:R-:W-:Y:S02]  /*199d0*/  IMAD.MOV.U32 R27, RZ, RZ, R30 ;  /* 0x000000ffff1b7224 */ /* 0x000fe400078e001e */
.L_x_45126:
[----:B------:R-:W-:Y:S05]  /*199e0*/  BSYNC B1 ;  /* 0x0000000000017941 */ /* 0x000fea0003800000 */
.L_x_45124:
        /* <DEDUP_REMOVED lines=9> */
.L_x_45128:
[----:B------:R-:W-:Y:S02]  /*19a80*/  IMAD.MOV.U32 R36, RZ, RZ, R26 ;  /* 0x000000ffff247224 */ /* 0x000fe400078e001a */
[----:B------:R-:W-:Y:S02]  /*19a90*/  IMAD.MOV.U32 R30, RZ, RZ, R31 ;  /* 0x000000ffff1e7224 */ /* 0x000fe400078e001f */
[----:B------:R-:W-:Y:S02]  /*19aa0*/  IMAD.MOV.U32 R26, RZ, RZ, R29 ;  /* 0x000000ffff1a7224 */ /* 0x000fe400078e001d */
[----:B------:R-:W-:Y:S02]  /*19ab0*/  IMAD.MOV.U32 R31, RZ, RZ, R28 ;  /* 0x000000ffff1f7224 */ /* 0x000fe400078e001c */
.L_x_45129:
[----:B------:R-:W-:Y:S05]  /*19ac0*/  BSYNC B1 ;  /* 0x0000000000017941 */ /* 0x000fea0003800000 */
.L_x_45127:
        /* <DEDUP_REMOVED lines=9> */
.L_x_45131:
[----:B------:R-:W-:Y:S01]  /*19b60*/  MOV R29, R36 ;  /* 0x00000024001d7202 */ /* 0x000fe20000000f00 */
[----:B------:R-:W-:Y:S02]  /*19b70*/  IMAD.MOV.U32 R28, RZ, RZ, R30 ;  /* 0x000000ffff1c7224 */ /* 0x000fe400078e001e */
[----:B------:R-:W-:Y:S02]  /*19b80*/  IMAD.MOV.U32 R36, RZ, RZ, R39 ;  /* 0x000000ffff247224 */ /* 0x000fe400078e0027 */
[----:B------:R-:W-:Y:S02]  /*19b90*/  IMAD.MOV.U32 R30, RZ, RZ, R35 ;  /* 0x000000ffff1e7224 */ /* 0x000fe400078e0023 */
.L_x_45132:
[----:B------:R-:W-:Y:S05]  /*19ba0*/  BSYNC B1 ;  /* 0x0000000000017941 */ /* 0x000fea0003800000 */
.L_x_45130:
        /* <DEDUP_REMOVED lines=9> */
.L_x_45134:
[----:B------:R-:W-:Y:S01]  /*19c40*/  IMAD.MOV.U32 R39, RZ, RZ, R29 ;  /* 0x000000ffff277224 */ /* 0x000fe200078e001d */
[----:B------:R-:W-:Y:S01]  /*19c50*/  MOV R35, R28 ;  /* 0x0000001c00237202 */ /* 0x000fe20000000f00 */
[----:B------:R-:W-:Y:S02]  /*19c60*/  IMAD.MOV.U32 R29, RZ, RZ, R34 ;  /* 0x000000ffff1d7224 */ /* 0x000fe400078e0022 */
[----:B------:R-:W-:Y:S02]  /*19c70*/  IMAD.MOV.U32 R28, RZ, RZ, R41 ;  /* 0x000000ffff1c7224 */ /* 0x000fe400078e0029 */
.L_x_45135:
[----:B------:R-:W-:Y:S05]  /*19c80*/  BSYNC B1 ;  /* 0x0000000000017941 */ /* 0x000fea0003800000 */
.L_x_45133:
        /* <DEDUP_REMOVED lines=9> */
.L_x_45137:
[----:B------:R-:W-:Y:S01]  /*19d20*/  IMAD.MOV.U32 R34, RZ, RZ, R39 ;  /* 0x000000ffff227224 */ /* 0x000fe200078e0027 */
[----:B------:R-:W-:Y:S01]  /*19d30*/  MOV R39, R40 ;  /* 0x0000002800277202 */ /* 0x000fe20000000f00 */
[----:B------:R-:W-:Y:S02]  /*19d40*/  IMAD.MOV.U32 R41, RZ, RZ, R35 ;  /* 0x000000ffff297224 */ /* 0x000fe400078e0023 */
[----:B------:R-:W-:Y:S02]  /*19d50*/  IMAD.MOV.U32 R35, RZ, RZ, R2 ;  /* 0x000000ffff237224 */ /* 0x000fe400078e0002 */
.L_x_45138:
[----:B------:R-:W-:Y:S05]  /*19d60*/  BSYNC B1 ;  /* 0x0000000000017941 */ /* 0x000fea0003800000 */
.L_x_45136:
        /* <DEDUP_REMOVED lines=9> */
.L_x_45140:
[----:B------:R-:W-:Y:S02]  /*19e00*/  IMAD.MOV.U32 R40, RZ, RZ, R34 ;  /* 0x000000ffff287224 */ /* 0x000fe400078e0022 */
[----:B------:R-:W-:Y:S01]  /*19e10*/  IMAD.MOV.U32 R2, RZ, RZ, R41 ;  /* 0x000000ffff027224 */ /* 0x000fe200078e0029 */
[----:B------:R-:W-:Y:S01]  /*19e20*/  MOV R41, R0 ;  /* 0x0000000000297202 */ /* 0x000fe20000000f00 */
[----:B------:R-:W-:Y:S02]  /*19e30*/  IMAD.MOV.U32 R34, RZ, RZ, R33 ;  /* 0x000000ffff227224 */ /* 0x000fe400078e0021 */
.L_x_45141:
[----:B------:R-:W-:Y:S05]  /*19e40*/  BSYNC B1 ;  /* 0x0000000000017941 */ /* 0x000fea0003800000 */
.L_x_45139:
        /* <DEDUP_REMOVED lines=9> */
.L_x_45143:
[----:B------:R-:W-:Y:S02]  /*19ee0*/  IMAD.MOV.U32 R33, RZ, RZ, R40 ;  /* 0x000000ffff217224 */ /* 0x000fe400078e0028 */
[----:B------:R-:W-:Y:S02]  /*19ef0*/  IMAD.MOV.U32 R0, RZ, RZ, R2 ;  /* 0x000000ffff007224 */ /* 0x000fe400078e0002 */
[----:B------:R-:W-:Y:S02]  /*19f00*/  IMAD.MOV.U32 R40, RZ, RZ, R43 ;  /* 0x000000ffff287224 */ /* 0x000fe400078e002b */
[----:B------:R-:W-:Y:S02]  /*19f10*/  IMAD.MOV.U32 R2, RZ, RZ, R3 ;  /* 0x000000ffff027224 */ /* 0x000fe400078e0003 */
.L_x_45144:
[----:B------:R-:W-:Y:S05]  /*19f20*/  BSYNC B1 ;  /* 0x0000000000017941 */ /* 0x000fea0003800000 */
.L_x_45142:
        /* <DEDUP_REMOVED lines=9> */
.L_x_45146:
[----:B------:R-:W-:Y:S02]  /*19fc0*/  IMAD.MOV.U32 R43, RZ, RZ, R33 ;  /* 0x000000ffff2b7224 */ /* 0x000fe400078e0021 */
[----:B------:R-:W-:Y:S02]  /*19fd0*/  IMAD.MOV.U32 R3, RZ, RZ, R0 ;  /* 0x000000ffff037224 */ /* 0x000fe400078e0000 */
[----:B------:R-:W-:Y:S02]  /*19fe0*/  IMAD.MOV.U32 R33, RZ, RZ, R42 ;  /* 0x000000ffff217224 */ /* 0x000fe400078e002a */
[----:B------:R-:W-:Y:S02]  /*19ff0*/  IMAD.MOV.U32 R0, RZ, RZ, R23 ;  /* 0x000000ffff007224 */ /* 0x000fe400078e0017 */
.L_x_45147:
[----:B------:R-:W-:Y:S05]  /*1a000*/  BSYNC B1 ;  /* 0x0000000000017941 */ /* 0x000fea0003800000 */
.L_x_45145:
        /* <DEDUP_REMOVED lines=16> */
.L_x_45149:
[----:B------:R-:W-:Y:S02]  /*1a110*/  IMAD.MOV.U32 R15, RZ, RZ, R32 ;  /* 0x000000ffff0f7224 */ /* 0x000fe400078e0020 */
[----:B------:R-:W-:Y:S02]  /*1a120*/  IMAD.MOV.U32 R12, RZ, RZ, R5 ;  /* 0x000000ffff0c7224 */ /* 0x000fe400078e0005 */
[----:B------:R-:W-:Y:S02]  /*1a130*/  IMAD.MOV.U32 R5, RZ, RZ, R14 ;  /* 0x000000ffff057224 */ /* 0x000fe400078e000e */
[----:B------:R-:W-:Y:S02]  /*1a140*/  IMAD.MOV.U32 R32, RZ, RZ, R17 ;  /* 0x000000ffff207224 */ /* 0x000fe400078e0011 */
.L_x_45150:
[----:B------:R-:W-:Y:S05]  /*1a150*/  BSYNC B1 ;  /* 0x0000000000017941 */ /* 0x000fea0003800000 */
.L_x_45148:
        /* <DEDUP_REMOVED lines=9> */
.L_x_45152:
[----:B------:R-:W-:Y:S02]  /*1a1f0*/  IMAD.MOV.U32 R42, RZ, RZ, R15 ;  /* 0x000000ffff2a7224 */ /* 0x000fe400078e000f */
[----:B------:R-:W-:Y:S02]  /*1a200*/  IMAD.MOV.U32 R14, RZ, RZ, R12 ;  /* 0x000000ffff0e7224 */ /* 0x000fe400078e000c */
[----:B------:R-:W-:Y:S02]  /*1a210*/  IMAD.MOV.U32 R15, RZ, RZ, R22 ;  /* 0x000000ffff0f7224 */ /* 0x000fe400078e0016 */
[----:B------:R-:W-:Y:S02]  /*1a220*/  IMAD.MOV.U32 R12, RZ, RZ, R16 ;  /* 0x000000ffff0c7224 */ /* 0x000fe400078e0010 */
.L_x_45153:
[----:B------:R-:W-:Y:S05]  /*1a230*/  BSYNC B1 ;  /* 0x0000000000017941 */ /* 0x000fea0003800000 */
.L_x_45151:
        /* <DEDUP_REMOVED lines=9> */
.L_x_45155:
[----:B------:R-:W-:Y:S02]  /*1a2d0*/  IMAD.MOV.U32 R16, RZ, RZ, R42 ;  /* 0x000000ffff107224 */ /* 0x000fe400078e002a */
[----:B------:R-:W-:Y:S02]  /*1a2e0*/  IMAD.MOV.U32 R17, RZ, RZ, R14 ;  /* 0x000000ffff117224 */ /* 0x000fe400078e000e */
[----:B------:R-:W-:Y:S02]  /*1a2f0*/  IMAD.MOV.U32 R42, RZ, RZ, R47 ;  /* 0x000000ffff2a7224 */ /* 0x000fe400078e002f */
[----:B------:R-:W-:Y:S02]  /*1a300*/  IMAD.MOV.U32 R14, RZ, RZ, R19 ;  /* 0x000000ffff0e7224 */ /* 0x000fe400078e0013 */
.L_x_45156:
[----:B------:R-:W-:Y:S05]  /*1a310*/  BSYNC B1 ;  /* 0x0000000000017941 */ /* 0x000fea0003800000 */
.L_x_45154:
        /* <DEDUP_REMOVED lines=9> */
.L_x_45158:
[----:B------:R-:W-:Y:S01]  /*1a3b0*/  MOV R23, R16 ;  /* 0x0000001000177202 */ /* 0x000fe20000000f00 */
[----:B------:R-:W-:Y:S02]  /*1a3c0*/  IMAD.MOV.U32 R19, RZ, RZ, R17 ;  /* 0x000000ffff137224 */ /* 0x000fe400078e0011 */
[----:B------:R-:W-:Y:S02]  /*1a3d0*/  IMAD.MOV.U32 R16, RZ, RZ, R21 ;  /* 0x000000ffff107224 */ /* 0x000fe400078e0015 */
[----:B------:R-:W-:Y:S02]  /*1a3e0*/  IMAD.MOV.U32 R17, RZ, RZ, R18 ;  /* 0x000000ffff117224 */ /* 0x000fe400078e0012 */
.L_x_45159:
[----:B------:R-:W-:Y:S05]  /*1a3f0*/  BSYNC B1 ;  /* 0x0000000000017941 */ /* 0x000fea0003800000 */
.L_x_45157:
        /* <DEDUP_REMOVED lines=9> */
.L_x_45161:
[----:B------:R-:W-:Y:S01]  /*1a490*/  IMAD.MOV.U32 R21, RZ, RZ, R23 ;  /* 0x000000ffff157224 */ /* 0x000fe200078e0017 */
[----:B------:R-:W-:Y:S01]  /*1a4a0*/  MOV R18, R19 ;  /* 0x0000001300127202 */ /* 0x000fe20000000f00 */
[----:B------:R-:W-:Y:S02]  /*1a4b0*/  IMAD.MOV.U32 R23, RZ, RZ, R38 ;  /* 0x000000ffff177224 */ /* 0x000fe400078e0026 */
[----:B------:R-:W-:Y:S02]  /*1a4c0*/  IMAD.MOV.U32 R19, RZ, RZ, R20 ;  /* 0x000000ffff137224 */ /* 0x000fe400078e0014 */
.L_x_45162:
[----:B------:R-:W-:Y:S05]  /*1a4d0*/  BSYNC B1 ;  /* 0x0000000000017941 */ /* 0x000fea0003800000 */
.L_x_45160:
        /* <DEDUP_REMOVED lines=9> */
.L_x_45164:
[----:B------:R-:W-:Y:S01]  /*1a570*/  IMAD.MOV.U32 R22, RZ, RZ, R21 ;  /* 0x000000ffff167224 */ /* 0x000fe200078e0015 */
[----:B------:R-:W-:Y:S01]  /*1a580*/  MOV R21, R24 ;  /* 0x0000001800157202 */ /* 0x000fe20000000f00 */
[----:B------:R-:W-:Y:S02]  /*1a590*/  IMAD.MOV.U32 R20, RZ, RZ, R18 ;  /* 0x000000ffff147224 */ /* 0x000fe400078e0012 */
[----:B------:R-:W-:Y:S02]  /*1a5a0*/  IMAD.MOV.U32 R18, RZ, RZ, R25 ;  /* 0x000000ffff127224 */ /* 0x000fe400078e0019 */
.L_x_45165:
[----:B------:R-:W-:Y:S05]  /*1a5b0*/  BSYNC B1 ;  /* 0x0000000000017941 */ /* 0x000fea0003800000 */
.L_x_45163:
        /* <DEDUP_REMOVED lines=9> */
.L_x_45167:
[----:B------:R-:W-:Y:S02]  /*1a650*/  IMAD.MOV.U32 R25, RZ, RZ, R22 ;  /* 0x000000ffff197224 */ /* 0x000fe400078e0016 */
[----:B------:R-:W-:Y:S01]  /*1a660*/  IMAD.MOV.U32 R24, RZ, RZ, R20 ;  /* 0x000000ffff187224 */ /* 0x000fe200078e0014 */
[----:B------:R-:W-:Y:S01]  /*1a670*/  MOV R20, R27 ;  /* 0x0000001b00147202 */ /* 0x000fe20000000f00 */
[----:B------:R-:W-:Y:S02]  /*1a680*/  IMAD.MOV.U32 R22, RZ, RZ, R37 ;  /* 0x000000ffff167224 */ /* 0x000fe400078e0025 */
.L_x_45168:
[----:B------:R-:W-:Y:S05]  /*1a690*/  BSYNC B1 ;  /* 0x0000000000017941 */ /* 0x000fea0003800000 */
.L_x_45166:
        /* <DEDUP_REMOVED lines=9> */
.L_x_45170:
[----:B------:R-:W-:Y:S02]  /*1a730*/  IMAD.MOV.U32 R37, RZ, RZ, R25 ;  /* 0x000000ffff257224 */ /* 0x000fe400078e0019 */
[----:B------:R-:W-:Y:S02]  /*1a740*/  IMAD.MOV.U32 R27, RZ, RZ, R24 ;  /* 0x000000ffff1b7224 */ /* 0x000fe400078e0018 */
[----:B------:R-:W-:Y:S02]  /*1a750*/  IMAD.MOV.U32 R25, RZ, RZ, R26 ;  /* 0x000000ffff197224 */ /* 0x000fe400078e001a */
[----:B------:R-:W-:Y:S02]  /*1a760*/  IMAD.MOV.U32 R24, RZ, RZ, R31 ;  /* 0x000000ffff187224 */ /* 0x000fe400078e001f */
.L_x_45171:
[----:B------:R-:W-:Y:S05]  /*1a770*/  BSYNC B1 ;  /* 0x0000000000017941 */ /* 0x000fea0003800000 */
.L_x_45169:
        /* <DEDUP_REMOVED lines=9> */
.L_x_45173:
[----:B------:R-:W-:Y:S02]  /*1a810*/  IMAD.MOV.U32 R26, RZ, RZ, R37 ;  /* 0x000000ffff1a7224 */ /* 0x000fe400078e0025 */
[----:B------:R-:W-:Y:S02]  /*1a820*/  IMAD.MOV.U32 R31, RZ, RZ, R27 ;  /* 0x000000ffff1f7224 */ /* 0x000fe400078e001b */
[----:B------:R-:W-:Y:S02]  /*1a830*/  IMAD.MOV.U32 R37, RZ, RZ, R36 ;  /* 0x000000ffff257224 */ /* 0x000fe400078e0024 */
[----:B------:R-:W-:Y:S02]  /*1a840*/  IMAD.MOV.U32 R27, RZ, RZ, R30 ;  /* 0x000000ffff1b7224 */ /* 0x000fe400078e001e */
.L_x_45174:
[----:B------:R-:W-:Y:S05]  /*1a850*/  BSYNC B1 ;  /* 0x0000000000017941 */ /* 0x000fea0003800000 */
.L_x_45172:
        /* <DEDUP_REMOVED lines=9> */
.L_x_45176:
[----:B------:R-:W-:Y:S02]  /*1a8f0*/  IMAD.MOV.U32 R36, RZ, RZ, R26 ;  /* 0x000000ffff247224 */ /* 0x000fe400078e001a */
[----:B------:R-:W-:Y:S02]  /*1a900*/  IMAD.MOV.U32 R30, RZ, RZ, R31 ;  /* 0x000000ffff1e7224 */ /* 0x000fe400078e001f */
[----:B------:R-:W-:Y:S02]  /*1a910*/  IMAD.MOV.U32 R26, RZ, RZ, R29 ;  /* 0x000000ffff1a7224 */ /* 0x000fe400078e001d */
[----:B------:R-:W-:Y:S02]  /*1a920*/  IMAD.MOV.U32 R31, RZ, RZ, R28 ;  /* 0x000000ffff1f7224 */ /* 0x000fe400078e001c */
.L_x_45177:
[----:B------:R-:W-:Y:S05]  /*1a930*/  BSYNC B1 ;  /* 0x0000000000017941 */ /* 0x000fea0003800000 */
.L_x_45175:
        /* <DEDUP_REMOVED lines=9> */
.L_x_45179:
[----:B------:R-:W-:Y:S01]  /*1a9d0*/  MOV R29, R36 ;  /* 0x00000024001d7202 */ /* 0x000fe20000000f00 */
[----:B------:R-:W-:Y:S02]  /*1a9e0*/  IMAD.MOV.U32 R28, RZ, RZ, R30 ;  /* 0x000000ffff1c7224 */ /* 0x000fe400078e001e */
[----:B------:R-:W-:Y:S02]  /*1a9f0*/  IMAD.MOV.U32 R36, RZ, RZ, R39 ;  /* 0x000000ffff247224 */ /* 0x000fe400078e0027 */
[----:B------:R-:W-:Y:S02]  /*1aa00*/  IMAD.MOV.U32 R30, RZ, RZ, R35 ;  /* 0x000000ffff1e7224 */ /* 0x000fe400078e0023 */
.L_x_45180:
[----:B------:R-:W-:Y:S05]  /*1aa10*/  BSYNC B1 ;  /* 0x0000000000017941 */ /* 0x000fea0003800000 */
.L_x_45178:
        /* <DEDUP_REMOVED lines=9> */
.L_x_45182:
[----:B------:R-:W-:Y:S01]  /*1aab0*/  IMAD.MOV.U32 R39, RZ, RZ, R29 ;  /* 0x000000ffff277224 */ /* 0x000fe200078e001d */
[----:B------:R-:W-:Y:S01]  /*1aac0*/  MOV R35, R28 ;  /* 0x0000001c00237202 */ /* 0x000fe20000000f00 */
[----:B------:R-:W-:Y:S02]  /*1aad0*/  IMAD.MOV.U32 R29, RZ, RZ, R34 ;  /* 0x000000ffff1d7224 */ /* 0x000fe400078e0022 */
[----:B------:R-:W-:Y:S02]  /*1aae0*/  IMAD.MOV.U32 R28, RZ, RZ, R41 ;  /* 0x000000ffff1c7224 */ /* 0x000fe400078e0029 */
.L_x_45183:
[----:B------:R-:W-:Y:S05]  /*1aaf0*/  BSYNC B1 ;  /* 0x0000000000017941 */ /* 0x000fea0003800000 */
.L_x_45181:
        /* <DEDUP_REMOVED lines=9> */
.L_x_45185:
[----:B------:R-:W-:Y:S01]  /*1ab90*/  IMAD.MOV.U32 R34, RZ, RZ, R39 ;  /* 0x000000ffff227224 */ /* 0x000fe200078e0027 */
[----:B------:R-:W-:Y:S01]  /*1aba0*/  MOV R39, R40 ;  /* 0x0000002800277202 */ /* 0x000fe20000000f00 */
[----:B------:R-:W-:Y:S02]  /*1abb0*/  IMAD.MOV.U32 R41, RZ, RZ, R35 ;  /* 0x000000ffff297224 */ /* 0x000fe400078e0023 */
[----:B------:R-:W-:Y:S02]  /*1abc0*/  IMAD.MOV.U32 R35, RZ, RZ, R2 ;  /* 0x000000ffff237224 */ /* 0x000fe400078e0002 */
.L_x_45186:
[----:B------:R-:W-:Y:S05]  /*1abd0*/  BSYNC B1 ;  /* 0x0000000000017941 */ /* 0x000fea0003800000 */
.L_x_45184:
        /* <DEDUP_REMOVED lines=9> */
.L_x_45188:
[----:B------:R-:W-:Y:S02]  /*1ac70*/  IMAD.MOV.U32 R38, RZ, RZ, R34 ;  /* 0x000000ffff267224 */ /* 0x000fe400078e0022 */
[----:B------:R-:W-:Y:S01]  /*1ac80*/  IMAD.MOV.U32 R2, RZ, RZ, R41 ;  /* 0x000000ffff027224 */ /* 0x000fe200078e0029 */
[----:B------:R-:W-:Y:S01]  /*1ac90*/  MOV R41, R0 ;  /* 0x0000000000297202 */ /* 0x000fe20000000f00 */
[----:B------:R-:W-:Y:S02]  /*1aca0*/  IMAD.MOV.U32 R34, RZ, RZ, R33 ;  /* 0x000000ffff227224 */ /* 0x000fe400078e0021 */
.L_x_45189:
[----:B------:R-:W-:Y:S05]  /*1acb0*/  BSYNC B1 ;  /* 0x0000000000017941 */ /* 0x000fea0003800000 */
.L_x_45187:
        /* <DEDUP_REMOVED lines=9> */
.L_x_45191:
[----:B------:R-:W-:Y:S02]  /*1ad50*/  IMAD.MOV.U32 R33, RZ, RZ, R38 ;  /* 0x000000ffff217224 */ /* 0x000fe400078e0026 */
[----:B------:R-:W-:Y:S02]  /*1ad60*/  IMAD.MOV.U32 R0, RZ, RZ, R2 ;  /* 0x000000ffff007224 */ /* 0x000fe400078e0002 */
[----:B------:R-:W-:Y:S02]  /*1ad70*/  IMAD.MOV.U32 R38, RZ, RZ, R43 ;  /* 0x000000ffff267224 */ /* 0x000fe400078e002b */
[----:B------:R-:W-:Y:S02]  /*1ad80*/  IMAD.MOV.U32 R2, RZ, RZ, R3 ;  /* 0x000000ffff027224 */ /* 0x000fe400078e0003 */
.L_x_45192:
[----:B------:R-:W-:Y:S05]  /*1ad90*/  BSYNC B1 ;  /* 0x0000000000017941 */ /* 0x000fea0003800000 */
.L_x_45190:
        /* <DEDUP_REMOVED lines=16> */
.L_x_45194:
[----:B------:R-:W-:Y:S01]  /*1aea0*/  IMAD.MOV.U32 R13, RZ, RZ, R32 ;  /* 0x000000ffff0d7224 */ /* 0x000fe200078e0020 */
[----:B------:R-:W-:Y:S01]  /*1aeb0*/  MOV R32, R15 ;  /* 0x0000000f00207202 */ /* 0x000fe20000000f00 */
[----:B------:R-:W-:Y:S02]  /*1aec0*/  IMAD.MOV.U32 R3, RZ, RZ, R5 ;  /* 0x000000ffff037224 */ /* 0x000fe400078e0005 */
[----:B------:R-:W-:Y:S02]  /*1aed0*/  IMAD.MOV.U32 R5, RZ, RZ, R12 ;  /* 0x000000ffff057224 */ /* 0x000fe400078e000c */
.L_x_45195:
[----:B------:R-:W-:Y:S05]  /*1aee0*/  BSYNC B1 ;  /* 0x0000000000017941 */ /* 0x000fea0003800000 */
.L_x_45193:
        /* <DEDUP_REMOVED lines=9> */
.L_x_45197:
[----:B------:R-:W-:Y:S02]  /*1af80*/  IMAD.MOV.U32 R15, RZ, RZ, R13 ;  /* 0x000000ffff0f7224 */ /* 0x000fe400078e000d */
[----:B------:R-:W-:Y:S02]  /*1af90*/  IMAD.MOV.U32 R10, RZ, RZ, R3 ;  /* 0x000000ffff0a7224 */ /* 0x000fe400078e0003 */
[----:B------:R-:W-:Y:S02]  /*1afa0*/  IMAD.MOV.U32 R13, RZ, RZ, R42 ;  /* 0x000000ffff0d7224 */ /* 0x000fe400078e002a */
[----:B------:R-:W-:Y:S02]  /*1afb0*/  IMAD.MOV.U32 R3, RZ, RZ, R14 ;  /* 0x000000ffff037224 */ /* 0x000fe400078e000e */
.L_x_45198:
[----:B------:R-:W-:Y:S05]  /*1afc0*/  BSYNC B1 ;  /* 0x0000000000017941 */ /* 0x000fea0003800000 */
.L_x_45196:
        /* <DEDUP_REMOVED lines=9> */
.L_x_45200:
[----:B------:R-:W-:Y:S02]  /*1b060*/  IMAD.MOV.U32 R14, RZ, RZ, R15 ;  /* 0x000000ffff0e7224 */ /* 0x000fe400078e000f */
[----:B------:R-:W-:Y:S02]  /*1b070*/  IMAD.MOV.U32 R12, RZ, RZ, R10 ;  /* 0x000000ffff0c7224 */ /* 0x000fe400078e000a */
[----:B------:R-:W-:Y:S02]  /*1b080*/  IMAD.MOV.U32 R15, RZ, RZ, R16 ;  /* 0x000000ffff0f7224 */ /* 0x000fe400078e0010 */
[----:B------:R-:W-:Y:S02]  /*1b090*/  IMAD.MOV.U32 R10, RZ, RZ, R17 ;  /* 0x000000ffff0a7224 */ /* 0x000fe400078e0011 */
.L_x_45201:
[----:B------:R-:W-:Y:S05]  /*1b0a0*/  BSYNC B1 ;  /* 0x0000000000017941 */ /* 0x000fea0003800000 */
.L_x_45199:
        /* <DEDUP_REMOVED lines=9> */
.L_x_45203:
[----:B------:R-:W-:Y:S02]  /*1b140*/  IMAD.MOV.U32 R16, RZ, RZ, R14 ;  /* 0x000000ffff107224 */ /* 0x000fe400078e000e */
[----:B------:R-:W-:Y:S02]  /*1b150*/  IMAD.MOV.U32 R17, RZ, RZ, R12 ;  /* 0x000000ffff117224 */ /* 0x000fe400078e000c */
[----:B------:R-:W-:Y:S02]  /*1b160*/  IMAD.MOV.U32 R14, RZ, RZ, R23 ;  /* 0x000000ffff0e7224 */ /* 0x000fe400078e0017 */
[----:B------:R-:W-:Y:S02]  /*1b170*/  IMAD.MOV.U32 R12, RZ, RZ, R19 ;  /* 0x000000ffff0c7224 */ /* 0x000fe400078e0013 */
.L_x_45204:
[----:B------:R-:W-:Y:S05]  /*1b180*/  BSYNC B1 ;  /* 0x0000000000017941 */ /* 0x000fea0003800000 */
.L_x_45202:
        /* <DEDUP_REMOVED lines=9> */
.L_x_45206:
[----:B------:R-:W-:Y:S01]  /*1b220*/  MOV R23, R16 ;  /* 0x0000001000177202 */ /* 0x000fe20000000f00 */
[----:B------:R-:W-:Y:S02]  /*1b230*/  IMAD.MOV.U32 R19, RZ, RZ, R17 ;  /* 0x000000ffff137224 */ /* 0x000fe400078e0011 */
[----:B------:R-:W-:Y:S02]  /*1b240*/  IMAD.MOV.U32 R16, RZ, RZ, R21 ;  /* 0x000000ffff107224 */ /* 0x000fe400078e0015 */
[----:B------:R-:W-:Y:S02]  /*1b250*/  IMAD.MOV.U32 R17, RZ, RZ, R18 ;  /* 0x000000ffff117224 */ /* 0x000fe400078e0012 */
.L_x_45207:
[----:B------:R-:W-:Y:S05]  /*1b260*/  BSYNC B1 ;  /* 0x0000000000017941 */ /* 0x000fea0003800000 */
.L_x_45205:
        /* <DEDUP_REMOVED lines=9> */
.L_x_45209:
[----:B------:R-:W-:Y:S01]  /*1b300*/  IMAD.MOV.U32 R18, RZ, RZ, R23 ;  /* 0x000000ffff127224 */ /* 0x000fe200078e0017 */
[----:B------:R-:W-:Y:S01]  /*1b310*/  MOV R21, R19 ;  /* 0x0000001300157202 */ /* 0x000fe20000000f00 */
[----:B------:R-:W-:Y:S02]  /*1b320*/  IMAD.MOV.U32 R23, RZ, RZ, R22 ;  /* 0x000000ffff177224 */ /* 0x000fe400078e0016 */
[----:B------:R-:W-:Y:S02]  /*1b330*/  IMAD.MOV.U32 R19, RZ, RZ, R20 ;  /* 0x000000ffff137224 */ /* 0x000fe400078e0014 */
.L_x_45210:
[----:B------:R-:W-:Y:S05]  /*1b340*/  BSYNC B1 ;  /* 0x0000000000017941 */ /* 0x000fea0003800000 */
.L_x_45208:
        /* <DEDUP_REMOVED lines=9> */
.L_x_45212:
[----:B------:R-:W-:Y:S01]  /*1b3e0*/  IMAD.MOV.U32 R22, RZ, RZ, R18 ;  /* 0x000000ffff167224 */ /* 0x000fe200078e0012 */
[----:B------:R-:W-:Y:S01]  /*1b3f0*/  MOV R18, R25 ;  /* 0x0000001900127202 */ /* 0x000fe20000000f00 */
[----:B------:R-:W-:Y:S02]  /*1b400*/  IMAD.MOV.U32 R20, RZ, RZ, R21 ;  /* 0x000000ffff147224 */ /* 0x000fe400078e0015 */
[----:B------:R-:W-:Y:S02]  /*1b410*/  IMAD.MOV.U32 R21, RZ, RZ, R24 ;  /* 0x000000ffff157224 */ /* 0x000fe400078e0018 */
.L_x_45213:
[----:B------:R-:W-:Y:S05]  /*1b420*/  BSYNC B1 ;  /* 0x0000000000017941 */ /* 0x000fea0003800000 */
.L_x_45211:
        /* <DEDUP_REMOVED lines=9> */
.L_x_45215:
[----:B------:R-:W-:Y:S02]  /*1b4c0*/  IMAD.MOV.U32 R25, RZ, RZ, R22 ;  /* 0x000000ffff197224 */ /* 0x000fe400078e0016 */
[----:B------:R-:W-:Y:S01]  /*1b4d0*/  IMAD.MOV.U32 R24, RZ, RZ, R20 ;  /* 0x000000ffff187224 */ /* 0x000fe200078e0014 */
[----:B------:R-:W-:Y:S01]  /*1b4e0*/  MOV R20, R27 ;  /* 0x0000001b00147202 */ /* 0x000fe20000000f00 */
[----:B------:R-:W-:Y:S02]  /*1b4f0*/  IMAD.MOV.U32 R22, RZ, RZ, R37 ;  /* 0x000000ffff167224 */ /* 0x000fe400078e0025 */
.L_x_45216:
[----:B------:R-:W-:Y:S05]  /*1b500*/  BSYNC B1 ;  /* 0x0000000000017941 */ /* 0x000fea0003800000 */
.L_x_45214:
        /* <DEDUP_REMOVED lines=9> */
.L_x_45218:
[----:B------:R-:W-:Y:S02]  /*1b5a0*/  IMAD.MOV.U32 R37, RZ, RZ, R25 ;  /* 0x000000ffff257224 */ /* 0x000fe400078e0019 */
[----:B------:R-:W-:Y:S02]  /*1b5b0*/  IMAD.MOV.U32 R27, RZ, RZ, R24 ;  /* 0x000000ffff1b7224 */ /* 0x000fe400078e0018 */
[----:B------:R-:W-:Y:S02]  /*1b5c0*/  IMAD.MOV.U32 R25, RZ, RZ, R26 ;  /* 0x000000ffff197224 */ /* 0x000fe400078e001a */
[----:B------:R-:W-:Y:S02]  /*1b5d0*/  IMAD.MOV.U32 R24, RZ, RZ, R31 ;  /* 0x000000ffff187224 */ /* 0x000fe400078e001f */
.L_x_45219:
[----:B------:R-:W-:Y:S05]  /*1b5e0*/  BSYNC B1 ;  /* 0x0000000000017941 */ /* 0x000fea0003800000 */
.L_x_45217:
        /* <DEDUP_REMOVED lines=9> */
.L_x_45221:
[----:B------:R-:W-:Y:S02]  /*1b680*/  IMAD.MOV.U32 R26, RZ, RZ, R37 ;  /* 0x000000ffff1a7224 */ /* 0x000fe400078e0025 */
[----:B------:R-:W-:Y:S02]  /*1b690*/  IMAD.MOV.U32 R31, RZ, RZ, R27 ;  /* 0x000000ffff1f7224 */ /* 0x000fe400078e001b */
[----:B------:R-:W-:Y:S02]  /*1b6a0*/  IMAD.MOV.U32 R37, RZ, RZ, R36 ;  /* 0x000000ffff257224 */ /* 0x000fe400078e0024 */
[----:B------:R-:W-:Y:S02]  /*1b6b0*/  IMAD.MOV.U32 R27, RZ, RZ, R30 ;  /* 0x000000ffff1b7224 */ /* 0x000fe400078e001e */
.L_x_45222:
[----:B------:R-:W-:Y:S05]  /*1b6c0*/  BSYNC B1 ;  /* 0x0000000000017941 */ /* 0x000fea0003800000 */
.L_x_45220:
        /* <DEDUP_REMOVED lines=9> */
.L_x_45224:
[----:B------:R-:W-:Y:S02]  /*1b760*/  IMAD.MOV.U32 R36, RZ, RZ, R26 ;  /* 0x000000ffff247224 */ /* 0x000fe400078e001a */
[----:B------:R-:W-:Y:S02]  /*1b770*/  IMAD.MOV.U32 R30, RZ, RZ, R31 ;  /* 0x000000ffff1e7224 */ /* 0x000fe400078e001f */
[----:B------:R-:W-:Y:S02]  /*1b780*/  IMAD.MOV.U32 R26, RZ, RZ, R29 ;  /* 0x000000ffff1a7224 */ /* 0x000fe400078e001d */
[----:B------:R-:W-:Y:S02]  /*1b790*/  IMAD.MOV.U32 R31, RZ, RZ, R28 ;  /* 0x000000ffff1f7224 */ /* 0x000fe400078e001c */
.L_x_45225:
[----:B------:R-:W-:Y:S05]  /*1b7a0*/  BSYNC B1 ;  /* 0x0000000000017941 */ /* 0x000fea0003800000 */
.L_x_45223:
        /* <DEDUP_REMOVED lines=9> */
.L_x_45227:
[----:B------:R-:W-:Y:S01]  /*1b840*/  MOV R29, R36 ;  /* 0x00000024001d7202 */ /* 0x000fe20000000f00 */
[----:B------:R-:W-:Y:S02]  /*1b850*/  IMAD.MOV.U32 R28, RZ, RZ, R30 ;  /* 0x000000ffff1c7224 */ /* 0x000fe400078e001e */
[----:B------:R-:W-:Y:S02]  /*1b860*/  IMAD.MOV.U32 R36, RZ, RZ, R39 ;  /* 0x000000ffff247224 */ /* 0x000fe400078e0027 */
[----:B------:R-:W-:Y:S02]  /*1b870*/  IMAD.MOV.U32 R30, RZ, RZ, R35 ;  /* 0x000000ffff1e7224 */ /* 0x000fe400078e0023 */
.L_x_45228:
[----:B------:R-:W-:Y:S05]  /*1b880*/  BSYNC B1 ;  /* 0x0000000000017941 */ /* 0x000fea0003800000 */
.L_x_45226:
        /* <DEDUP_REMOVED lines=9> */
.L_x_45230:
[----:B------:R-:W-:Y:S01]  /*1b920*/  IMAD.MOV.U32 R39, RZ, RZ, R29 ;  /* 0x000000ffff277224 */ /* 0x000fe200078e001d */
[----:B------:R-:W-:Y:S01]  /*1b930*/  MOV R35, R28 ;  /* 0x0000001c00237202 */ /* 0x000fe20000000f00 */
[----:B------:R-:W-:Y:S02]  /*1b940*/  IMAD.MOV.U32 R29, RZ, RZ, R34 ;  /* 0x000000ffff1d7224 */ /* 0x000fe400078e0022 */
[----:B------:R-:W-:Y:S02]  /*1b950*/  IMAD.MOV.U32 R28, RZ, RZ, R41 ;  /* 0x000000ffff1c7224 */ /* 0x000fe400078e0029 */
.L_x_45231:
[----:B------:R-:W-:Y:S05]  /*1b960*/  BSYNC B1 ;  /* 0x0000000000017941 */ /* 0x000fea0003800000 */
.L_x_45229:
        /* <DEDUP_REMOVED lines=9> */
.L_x_45233:
[----:B------:R-:W-:Y:S01]  /*1ba00*/  IMAD.MOV.U32 R34, RZ, RZ, R39 ;  /* 0x000000ffff227224 */ /* 0x000fe200078e0027 */
[----:B------:R-:W-:Y:S01]  /*1ba10*/  MOV R39, R38 ;  /* 0x0000002600277202 */ /* 0x000fe20000000f00 */
[----:B------:R-:W-:Y:S02]  /*1ba20*/  IMAD.MOV.U32 R41, RZ, RZ, R35 ;  /* 0x000000ffff297224 */ /* 0x000fe400078e0023 */
[----:B------:R-:W-:Y:S02]  /*1ba30*/  IMAD.MOV.U32 R35, RZ, RZ, R2 ;  /* 0x000000ffff237224 */ /* 0x000fe400078e0002 */
.L_x_45234:
[----:B------:R-:W-:Y:S05]  /*1ba40*/  BSYNC B1 ;  /* 0x0000000000017941 */ /* 0x000fea0003800000 */
.L_x_45232:
        /* <DEDUP_REMOVED lines=9> */
.L_x_45236:
[----:B------:R-:W-:Y:S02]  /*1bae0*/  IMAD.MOV.U32 R38, RZ, RZ, R34 ;  /* 0x000000ffff267224 */ /* 0x000fe400078e0022 */
[----:B------:R-:W-:Y:S01]  /*1baf0*/  IMAD.MOV.U32 R2, RZ, RZ, R41 ;  /* 0x000000ffff027224 */ /* 0x000fe200078e0029 */
[----:B------:R-:W-:Y:S01]  /*1bb00*/  MOV R41, R0 ;  /* 0x0000000000297202 */ /* 0x000fe20000000f00 */
[----:B------:R-:W-:Y:S02]  /*1bb10*/  IMAD.MOV.U32 R34, RZ, RZ, R33 ;  /* 0x000000ffff227224 */ /* 0x000fe400078e0021 */
.L_x_45237:
[----:B------:R-:W-:Y:S05]  /*1bb20*/  BSYNC B1 ;  /* 0x0000000000017941 */ /* 0x000fea0003800000 */
.L_x_45235:
        /* <DEDUP_REMOVED lines=16> */
.L_x_45239:
[----:B------:R-:W-:Y:S02]  /*1bc30*/  IMAD.MOV.U32 R0, RZ, RZ, R32 ;  /* 0x000000ffff007224 */ /* 0x000fe400078e0020 */
[----:B------:R-:W-:Y:S01]  /*1bc40*/  IMAD.MOV.U32 R8, RZ, RZ, R5 ;  /* 0x000000ffff087224 */ /* 0x000fe200078e0005 */
[----:B------:R-:W-:Y:S01]  /*1bc50*/  MOV R5, R3 ;  /* 0x0000000300057202 */ /* 0x000fe20000000f00 */
[----:B------:R-:W-:Y:S02]  /*1bc60*/  IMAD.MOV.U32 R32, RZ, RZ, R13 ;  /* 0x000000ffff207224 */ /* 0x000fe400078e000d */
.L_x_45240:
[----:B------:R-:W-:Y:S05]  /*1bc70*/  BSYNC B1 ;  /* 0x0000000000017941 */ /* 0x000fea0003800000 */
.L_x_45238:
        /* <DEDUP_REMOVED lines=9> */
.L_x_45242:
[----:B------:R-:W-:Y:S02]  /*1bd10*/  IMAD.MOV.U32 R3, RZ, RZ, R0 ;  /* 0x000000ffff037224 */ /* 0x000fe400078e0000 */
[----:B------:R-:W-:Y:S01]  /*1bd20*/  IMAD.MOV.U32 R11, RZ, RZ, R8 ;  /* 0x000000ffff0b7224 */ /* 0x000fe200078e0008 */
[----:B------:R-:W-:Y:S01]  /*1bd30*/  MOV R8, R10 ;  /* 0x0000000a00087202 */ /* 0x000fe20000000f00 */
[----:B------:R-:W-:Y:S02]  /*1bd40*/  IMAD.MOV.U32 R0, RZ, RZ, R15 ;  /* 0x000000ffff007224 */ /* 0x000fe400078e000f */
.L_x_45243:
[----:B------:R-:W-:Y:S05]  /*1bd50*/  BSYNC B1 ;  /* 0x0000000000017941 */ /* 0x000fea0003800000 */
.L_x_45241:
        /* <DEDUP_REMOVED lines=9> */
.L_x_45245:
[----:B------:R-:W-:Y:S02]  /*1bdf0*/  IMAD.MOV.U32 R13, RZ, RZ, R3 ;  /* 0x000000ffff0d7224 */ /* 0x000fe400078e0003 */
[----:B------:R-:W-:Y:S02]  /*1be00*/  IMAD.MOV.U32 R10, RZ, RZ, R11 ;  /* 0x000000ffff0a7224 */ /* 0x000fe400078e000b */
[----:B------:R-:W-:Y:S02]  /*1be10*/  IMAD.MOV.U32 R3, RZ, RZ, R14 ;  /* 0x000000ffff037224 */ /* 0x000fe400078e000e */
[----:B------:R-:W-:Y:S02]  /*1be20*/  IMAD.MOV.U32 R11, RZ, RZ, R12 ;  /* 0x000000ffff0b7224 */ /* 0x000fe400078e000c */
.L_x_45246:
[----:B------:R-:W-:Y:S05]  /*1be30*/  BSYNC B1 ;  /* 0x0000000000017941 */ /* 0x000fea0003800000 */
.L_x_45244:
        /* <DEDUP_REMOVED lines=9> */
.L_x_45248:
[----:B------:R-:W-:Y:S02]  /*1bed0*/  IMAD.MOV.U32 R12, RZ, RZ, R13 ;  /* 0x000000ffff0c7224 */ /* 0x000fe400078e000d */
[----:B------:R-:W-:Y:S02]  /*1bee0*/  IMAD.MOV.U32 R14, RZ, RZ, R10 ;  /* 0x000000ffff0e7224 */ /* 0x000fe400078e000a */
[----:B------:R-:W-:Y:S02]  /*1bef0*/  IMAD.MOV.U32 R13, RZ, RZ, R16 ;  /* 0x000000ffff0d7224 */ /* 0x000fe400078e0010 */
[----:B------:R-:W-:Y:S02]  /*1bf00*/  IMAD.MOV.U32 R10, RZ, RZ, R17 ;  /* 0x000000ffff0a7224 */ /* 0x000fe400078e0011 */
.L_x_45249:
[----:B------:R-:W-:Y:S05]  /*1bf10*/  BSYNC B1 ;  /* 0x0000000000017941 */ /* 0x000fea0003800000 */
.L_x_45247:
        /* <DEDUP_REMOVED lines=9> */
.L_x_45251:
[----:B------:R-:W-:Y:S02]  /*1bfb0*/  IMAD.MOV.U32 R15, RZ, RZ, R12 ;  /* 0x000000ffff0f7224 */ /* 0x000fe400078e000c */
[----:B------:R-:W-:Y:S02]  /*1bfc0*/  IMAD.MOV.U32 R16, RZ, RZ, R14 ;  /* 0x000000ffff107224 */ /* 0x000fe400078e000e */
[----:B------:R-:W-:Y:S02]  /*1bfd0*/  IMAD.MOV.U32 R12, RZ, RZ, R23 ;  /* 0x000000ffff0c7224 */ /* 0x000fe400078e0017 */
[----:B------:R-:W-:Y:S02]  /*1bfe0*/  IMAD.MOV.U32 R14, RZ, RZ, R19 ;  /* 0x000000ffff0e7224 */ /* 0x000fe400078e0013 */
.L_x_45252:
[----:B------:R-:W-:Y:S05]  /*1bff0*/  BSYNC B1 ;  /* 0x0000000000017941 */ /* 0x000fea0003800000 */
.L_x_45250:
        /* <DEDUP_REMOVED lines=9> */
.L_x_45254:
[----:B------:R-:W-:Y:S01]  /*1c090*/  MOV R17, R15 ;  /* 0x0000000f00117202 */ /* 0x000fe20000000f00 */
[----:B------:R-:W-:Y:S02]  /*1c0a0*/  IMAD.MOV.U32 R19, RZ, RZ, R16 ;  /* 0x000000ffff137224 */ /* 0x000fe400078e0010 */
[----:B------:R-:W-:Y:S02]  /*1c0b0*/  IMAD.MOV.U32 R15, RZ, RZ, R18 ;  /* 0x000000ffff0f7224 */ /* 0x000fe400078e0012 */
[----:B------:R-:W-:Y:S02]  /*1c0c0*/  IMAD.MOV.U32 R16, RZ, RZ, R21 ;  /* 0x000000ffff107224 */ /* 0x000fe400078e0015 */
.L_x_45255:
[----:B------:R-:W-:Y:S05]  /*1c0d0*/  BSYNC B1 ;  /* 0x0000000000017941 */ /* 0x000fea0003800000 */
.L_x_45253:
        /* <DEDUP_REMOVED lines=9> */
.L_x_45257:
[----:B------:R-:W-:Y:S01]  /*1c170*/  IMAD.MOV.U32 R18, RZ, RZ, R17 ;  /* 0x000000ffff127224 */ /* 0x000fe200078e0011 */
[----:B------:R-:W-:Y:S01]  /*1c180*/  MOV R21, R19 ;  /* 0x0000001300157202 */ /* 0x000fe20000000f00 */
[----:B------:R-:W-:Y:S02]  /*1c190*/  IMAD.MOV.U32 R17, RZ, RZ, R22 ;  /* 0x000000ffff117224 */ /* 0x000fe400078e0016 */
[----:B------:R-:W-:Y:S02]  /*1c1a0*/  IMAD.MOV.U32 R19, RZ, RZ, R20 ;  /* 0x000000ffff137224 */ /* 0x000fe400078e0014 */
.L_x_45258:
[----:B------:R-:W-:Y:S05]  /*1c1b0*/  BSYNC B1 ;  /* 0x0000000000017941 */ /* 0x000fea0003800000 */
.L_x_45256:
        /* <DEDUP_REMOVED lines=9> */
.L_x_45260:
[----:B------:R-:W-:Y:S01]  /*1c250*/  IMAD.MOV.U32 R20, RZ, RZ, R18 ;  /* 0x000000ffff147224 */ /* 0x000fe200078e0012 */
[----:B------:R-:W-:Y:S01]  /*1c260*/  MOV R18, R25 ;  /* 0x0000001900127202 */ /* 0x000fe20000000f00 */
[----:B------:R-:W-:Y:S02]  /*1c270*/  IMAD.MOV.U32 R22, RZ, RZ, R21 ;  /* 0x000000ffff167224 */ /* 0x000fe400078e0015 */
[----:B------:R-:W-:Y:S02]  /*1c280*/  IMAD.MOV.U32 R21, RZ, RZ, R24 ;  /* 0x000000ffff157224 */ /* 0x000fe400078e0018 */
.L_x_45261:
[----:B------:R-:W-:Y:S05]  /*1c290*/  BSYNC B1 ;  /* 0x0000000000017941 */ /* 0x000fea0003800000 */
.L_x_45259:
        /* <DEDUP_REMOVED lines=9> */
.L_x_45263:
[----:B------:R-:W-:Y:S02]  /*1c330*/  IMAD.MOV.U32 R23, RZ, RZ, R20 ;  /* 0x000000ffff177224 */ /* 0x000fe400078e0014 */
[----:B------:R-:W-:Y:S01]  /*1c340*/  IMAD.MOV.U32 R24, RZ, RZ, R22 ;  /* 0x000000ffff187224 */ /* 0x000fe200078e0016 */
[----:B------:R-:W-:Y:S01]  /*1c350*/  MOV R22, R27 ;  /* 0x0000001b00167202 */ /* 0x000fe20000000f00 */
[----:B------:R-:W-:Y:S02]  /*1c360*/  IMAD.MOV.U32 R20, RZ, RZ, R37 ;  /* 0x000000ffff147224 */ /* 0x000fe400078e0025 */
.L_x_45264:
[----:B------:R-:W-:Y:S05]  /*1c370*/  BSYNC B1 ;  /* 0x0000000000017941 */ /* 0x000fea0003800000 */
.L_x_45262:
        /* <DEDUP_REMOVED lines=9> */
.L_x_45266:
[----:B------:R-:W-:Y:S02]  /*1c410*/  IMAD.MOV.U32 R25, RZ, RZ, R23 ;  /* 0x000000ffff197224 */ /* 0x000fe400078e0017 */
[----:B------:R-:W-:Y:S02]  /*1c420*/  IMAD.MOV.U32 R27, RZ, RZ, R24 ;  /* 0x000000ffff1b7224 */ /* 0x000fe400078e0018 */
[----:B------:R-:W-:Y:S02]  /*1c430*/  IMAD.MOV.U32 R23, RZ, RZ, R26 ;  /* 0x000000ffff177224 */ /* 0x000fe400078e001a */
[----:B------:R-:W-:Y:S02]  /*1c440*/  IMAD.MOV.U32 R24, RZ, RZ, R31 ;  /* 0x000000ffff187224 */ /* 0x000fe400078e001f */
.L_x_45267:
[----:B------:R-:W-:Y:S05]  /*1c450*/  BSYNC B1 ;  /* 0x0000000000017941 */ /* 0x000fea0003800000 */
.L_x_45265:
        /* <DEDUP_REMOVED lines=9> */
.L_x_45269:
[----:B------:R-:W-:Y:S02]  /*1c4f0*/  IMAD.MOV.U32 R26, RZ, RZ, R25 ;  /* 0x000000ffff1a7224 */ /* 0x000fe400078e0019 */
[----:B------:R-:W-:Y:S02]  /*1c500*/  IMAD.MOV.U32 R31, RZ, RZ, R27 ;  /* 0x000000ffff1f7224 */ /* 0x000fe400078e001b */
[----:B------:R-:W-:Y:S02]  /*1c510*/  IMAD.MOV.U32 R25, RZ, RZ, R36 ;  /* 0x000000ffff197224 */ /* 0x000fe400078e0024 */
[----:B------:R-:W-:Y:S02]  /*1c520*/  IMAD.MOV.U32 R27, RZ, RZ, R30 ;  /* 0x000000ffff1b7224 */ /* 0x000fe400078e001e */
.L_x_45270:
[----:B------:R-:W-:Y:S05]  /*1c530*/  BSYNC B1 ;  /* 0x0000000000017941 */ /* 0x000fea0003800000 */
.L_x_45268:
        /* <DEDUP_REMOVED lines=9> */
.L_x_45272:
[----:B------:R-:W-:Y:S02]  /*1c5d0*/  IMAD.MOV.U32 R30, RZ, RZ, R26 ;  /* 0x000000ffff1e7224 */ /* 0x000fe400078e001a */
[----:B------:R-:W-:Y:S02]  /*1c5e0*/  IMAD.MOV.U32 R36, RZ, RZ, R31 ;  /* 0x000000ffff247224 */ /* 0x000fe400078e001f */
[----:B------:R-:W-:Y:S02]  /*1c5f0*/  IMAD.MOV.U32 R26, RZ, RZ, R29 ;  /* 0x000000ffff1a7224 */ /* 0x000fe400078e001d */
[----:B------:R-:W-:Y:S02]  /*1c600*/  IMAD.MOV.U32 R31, RZ, RZ, R28 ;  /* 0x000000ffff1f7224 */ /* 0x000fe400078e001c */
.L_x_45273:
[----:B------:R-:W-:Y:S05]  /*1c610*/  BSYNC B1 ;  /* 0x0000000000017941 */ /* 0x000fea0003800000 */
.L_x_45271:
        /* <DEDUP_REMOVED lines=9> */
.L_x_45275:
[----:B------:R-:W-:Y:S01]  /*1c6b0*/  MOV R29, R30 ;  /* 0x0000001e001d7202 */ /* 0x000fe20000000f00 */
[----:B------:R-:W-:Y:S02]  /*1c6c0*/  IMAD.MOV.U32 R28, RZ, RZ, R36 ;  /* 0x000000ffff1c7224 */ /* 0x000fe400078e0024 */
[----:B------:R-:W-:Y:S02]  /*1c6d0*/  IMAD.MOV.U32 R30, RZ, RZ, R39 ;  /* 0x000000ffff1e7224 */ /* 0x000fe400078e0027 */
[----:B------:R-:W-:Y:S02]  /*1c6e0*/  IMAD.MOV.U32 R36, RZ, RZ, R35 ;  /* 0x000000ffff247224 */ /* 0x000fe400078e0023 */
.L_x_45276:
[----:B------:R-:W-:Y:S05]  /*1c6f0*/  BSYNC B1 ;  /* 0x0000000000017941 */ /* 0x000fea0003800000 */
.L_x_45274:
        /* <DEDUP_REMOVED lines=9> */
.L_x_45278:
[----:B------:R-:W-:Y:S01]  /*1c790*/  IMAD.MOV.U32 R33, RZ, RZ, R29 ;  /* 0x000000ffff217224 */ /* 0x000fe200078e001d */
[----:B------:R-:W-:Y:S01]  /*1c7a0*/  MOV R35, R28 ;  /* 0x0000001c00237202 */ /* 0x000fe20000000f00 */
[----:B------:R-:W-:Y:S02]  /*1c7b0*/  IMAD.MOV.U32 R29, RZ, RZ, R34 ;  /* 0x000000ffff1d7224 */ /* 0x000fe400078e0022 */
[----:B------:R-:W-:Y:S02]  /*1c7c0*/  IMAD.MOV.U32 R28, RZ, RZ, R41 ;  /* 0x000000ffff1c7224 */ /* 0x000fe400078e0029 */
.L_x_45279:
[----:B------:R-:W-:Y:S05]  /*1c7d0*/  BSYNC B1 ;  /* 0x0000000000017941 */ /* 0x000fea0003800000 */
.L_x_45277:
        /* <DEDUP_REMOVED lines=9> */
.L_x_45281:
[----:B------:R-:W-:Y:S01]  /*1c870*/  IMAD.MOV.U32 R34, RZ, RZ, R33 ;  /* 0x000000ffff227224 */ /* 0x000fe200078e0021 */
[----:B------:R-:W-:Y:S01]  /*1c880*/  MOV R33, R38 ;  /* 0x0000002600217202 */ /* 0x000fe20000000f00 */
[----:B------:R-:W-:Y:S02]  /*1c890*/  IMAD.MOV.U32 R37, RZ, RZ, R35 ;  /* 0x000000ffff257224 */ /* 0x000fe400078e0023 */
[----:B------:R-:W-:Y:S02]  /*1c8a0*/  IMAD.MOV.U32 R35, RZ, RZ, R2 ;  /* 0x000000ffff237224 */ /* 0x000fe400078e0002 */
.L_x_45282:
[----:B------:R-:W-:Y:S05]  /*1c8b0*/  BSYNC B1 ;  /* 0x0000000000017941 */ /* 0x000fea0003800000 */
.L_x_45280:
        /* <DEDUP_REMOVED lines=16> */
.L_x_45284:
[----:B------:R-:W-:Y:S01]  /*1c9c0*/  IMAD.MOV.U32 R2, RZ, RZ, R32 ;  /* 0x000000ffff027224 */ /* 0x000fe200078e0020 */
[----:B------:R-:W-:Y:S01]  /*1c9d0*/  MOV R6, R5 ;  /* 0x0000000500067202 */ /* 0x000fe20000000f00 */
[----:B------:R-:W-:Y:S02]  /*1c9e0*/  IMAD.MOV.U32 R5, RZ, RZ, R8 ;  /* 0x000000ffff057224 */ /* 0x000fe400078e0008 */
[----:B------:R-:W-:Y:S02]  /*1c9f0*/  IMAD.MOV.U32 R32, RZ, RZ, R0 ;  /* 0x000000ffff207224 */ /* 0x000fe400078e0000 */
.L_x_45285:
[----:B------:R-:W-:Y:S05]  /*1ca00*/  BSYNC B1 ;  /* 0x0000000000017941 */ /* 0x000fea0003800000 */
.L_x_45283:
        /* <DEDUP_REMOVED lines=9> */
.L_x_45287:
[----:B------:R-:W-:Y:S01]  /*1caa0*/  IMAD.MOV.U32 R0, RZ, RZ, R2 ;  /* 0x000000ffff007224 */ /* 0x000fe200078e0002 */
[----:B------:R-:W-:Y:S01]  /*1cab0*/  MOV R2, R3 ;  /* 0x0000000300027202 */ /* 0x000fe20000000f00 */
[----:B------:R-:W-:Y:S02]  /*1cac0*/  IMAD.MOV.U32 R8, RZ, RZ, R6 ;  /* 0x000000ffff087224 */ /* 0x000fe400078e0006 */
[----:B------:R-:W-:Y:S02]  /*1cad0*/  IMAD.MOV.U32 R6, RZ, RZ, R11 ;  /* 0x000000ffff067224 */ /* 0x000fe400078e000b */
.L_x_45288:
[----:B------:R-:W-:Y:S05]  /*1cae0*/  BSYNC B1 ;  /* 0x0000000000017941 */ /* 0x000fea0003800000 */
.L_x_45286:
        /* <DEDUP_REMOVED lines=9> */
.L_x_45290:
[----:B------:R-:W-:Y:S02]  /*1cb80*/  IMAD.MOV.U32 R3, RZ, RZ, R0 ;  /* 0x000000ffff037224 */ /* 0x000fe400078e0000 */
[----:B------:R-:W-:Y:S01]  /*1cb90*/  IMAD.MOV.U32 R9, RZ, RZ, R8 ;  /* 0x000000ffff097224 */ /* 0x000fe200078e0008 */
[----:B------:R-:W-:Y:S01]  /*1cba0*/  MOV R8, R10 ;  /* 0x0000000a00087202 */ /* 0x000fe20000000f00 */
[----:B------:R-:W-:Y:S02]  /*1cbb0*/  IMAD.MOV.U32 R0, RZ, RZ, R13 ;  /* 0x000000ffff007224 */ /* 0x000fe400078e000d */
.L_x_45291:
[----:B------:R-:W-:Y:S05]  /*1cbc0*/  BSYNC B1 ;  /* 0x0000000000017941 */ /* 0x000fea0003800000 */
.L_x_45289:
        /* <DEDUP_REMOVED lines=9> */
.L_x_45293:
[----:B------:R-:W-:Y:S02]  /*1cc60*/  IMAD.MOV.U32 R10, RZ, RZ, R3 ;  /* 0x000000ffff0a7224 */ /* 0x000fe400078e0003 */
[----:B------:R-:W-:Y:S02]  /*1cc70*/  IMAD.MOV.U32 R11, RZ, RZ, R9 ;  /* 0x000000ffff0b7224 */ /* 0x000fe400078e0009 */
[----:B------:R-:W-:Y:S02]  /*1cc80*/  IMAD.MOV.U32 R3, RZ, RZ, R12 ;  /* 0x000000ffff037224 */ /* 0x000fe400078e000c */
[----:B------:R-:W-:Y:S02]  /*1cc90*/  IMAD.MOV.U32 R9, RZ, RZ, R14 ;  /* 0x000000ffff097224 */ /* 0x000fe400078e000e */
.L_x_45294:
[----:B------:R-:W-:Y:S05]  /*1cca0*/  BSYNC B1 ;  /* 0x0000000000017941 */ /* 0x000fea0003800000 */
.L_x_45292:
        /* <DEDUP_REMOVED lines=9> */
.L_x_45296:
[----:B------:R-:W-:Y:S02]  /*1cd40*/  IMAD.MOV.U32 R12, RZ, RZ, R10 ;  /* 0x000000ffff0c7224 */ /* 0x000fe400078e000a */
[----:B------:R-:W-:Y:S02]  /*1cd50*/  IMAD.MOV.U32 R13, RZ, RZ, R11 ;  /* 0x000000ffff0d7224 */ /* 0x000fe400078e000b */
[----:B------:R-:W-:Y:S02]  /*1cd60*/  IMAD.MOV.U32 R10, RZ, RZ, R15 ;  /* 0x000000ffff0a7224 */ /* 0x000fe400078e000f */
[----:B------:R-:W-:Y:S02]  /*1cd70*/  IMAD.MOV.U32 R11, RZ, RZ, R16 ;  /* 0x000000ffff0b7224 */ /* 0x000fe400078e0010 */
.L_x_45297:
[----:B------:R-:W-:Y:S05]  /*1cd80*/  BSYNC B1 ;  /* 0x0000000000017941 */ /* 0x000fea0003800000 */
.L_x_45295:
        /* <DEDUP_REMOVED lines=9> */
.L_x_45299:
[----:B------:R-:W-:Y:S02]  /*1ce20*/  IMAD.MOV.U32 R14, RZ, RZ, R12 ;  /* 0x000000ffff0e7224 */ /* 0x000fe400078e000c */
[----:B------:R-:W-:Y:S02]  /*1ce30*/  IMAD.MOV.U32 R16, RZ, RZ, R13 ;  /* 0x000000ffff107224 */ /* 0x000fe400078e000d */
[----:B------:R-:W-:Y:S02]  /*1ce40*/  IMAD.MOV.U32 R12, RZ, RZ, R17 ;  /* 0x000000ffff0c7224 */ /* 0x000fe400078e0011 */
[----:B------:R-:W-:Y:S02]  /*1ce50*/  IMAD.MOV.U32 R13, RZ, RZ, R19 ;  /* 0x000000ffff0d7224 */ /* 0x000fe400078e0013 */
.L_x_45300:
[----:B------:R-:W-:Y:S05]  /*1ce60*/  BSYNC B1 ;  /* 0x0000000000017941 */ /* 0x000fea0003800000 */
.L_x_45298:
        /* <DEDUP_REMOVED lines=9> */
.L_x_45302:
[----:B------:R-:W-:Y:S01]  /*1cf00*/  MOV R15, R14 ;  /* 0x0000000e000f7202 */ /* 0x000fe20000000f00 */
[----:B------:R-:W-:Y:S02]  /*1cf10*/  IMAD.MOV.U32 R17, RZ, RZ, R16 ;  /* 0x000000ffff117224 */ /* 0x000fe400078e0010 */
[----:B------:R-:W-:Y:S02]  /*1cf20*/  IMAD.MOV.U32 R14, RZ, RZ, R18 ;  /* 0x000000ffff0e7224 */ /* 0x000fe400078e0012 */
[----:B------:R-:W-:Y:S02]  /*1cf30*/  IMAD.MOV.U32 R16, RZ, RZ, R21 ;  /* 0x000000ffff107224 */ /* 0x000fe400078e0015 */
.L_x_45303:
[----:B------:R-:W-:Y:S05]  /*1cf40*/  BSYNC B1 ;  /* 0x0000000000017941 */ /* 0x000fea0003800000 */
.L_x_45301:
        /* <DEDUP_REMOVED lines=9> */
.L_x_45305:
[----:B------:R-:W-:Y:S01]  /*1cfe0*/  IMAD.MOV.U32 R18, RZ, RZ, R15 ;  /* 0x000000ffff127224 */ /* 0x000fe200078e000f */
[----:B------:R-:W-:Y:S01]  /*1cff0*/  MOV R19, R17 ;  /* 0x0000001100137202 */ /* 0x000fe20000000f00 */
[----:B------:R-:W-:Y:S02]  /*1d000*/  IMAD.MOV.U32 R15, RZ, RZ, R20 ;  /* 0x000000ffff0f7224 */ /* 0x000fe400078e0014 */
[----:B------:R-:W-:Y:S02]  /*1d010*/  IMAD.MOV.U32 R17, RZ, RZ, R22 ;  /* 0x000000ffff117224 */ /* 0x000fe400078e0016 */
.L_x_45306:
[----:B------:R-:W-:Y:S05]  /*1d020*/  BSYNC B1 ;  /* 0x0000000000017941 */ /* 0x000fea0003800000 */
.L_x_45304:
        /* <DEDUP_REMOVED lines=9> */
.L_x_45308:
[----:B------:R-:W-:Y:S01]  /*1d0c0*/  IMAD.MOV.U32 R44, RZ, RZ, R18 ;  /* 0x000000ffff2c7224 */ /* 0x000fe200078e0012 */
[----:B------:R-:W-:Y:S01]  /*1d0d0*/  MOV R18, R23 ;  /* 0x0000001700127202 */ /* 0x000fe20000000f00 */
[----:B------:R-:W-:Y:S02]  /*1d0e0*/  IMAD.MOV.U32 R45, RZ, RZ, R19 ;  /* 0x000000ffff2d7224 */ /* 0x000fe400078e0013 */
[----:B------:R-:W-:Y:S02]  /*1d0f0*/  IMAD.MOV.U32 R19, RZ, RZ, R24 ;  /* 0x000000ffff137224 */ /* 0x000fe400078e0018 */
.L_x_45309:
[----:B------:R-:W-:Y:S05]  /*1d100*/  BSYNC B1 ;  /* 0x0000000000017941 */ /* 0x000fea0003800000 */
.L_x_45307:
        /* <DEDUP_REMOVED lines=9> */
.L_x_45311:
[----:B------:R-:W-:Y:S02]  /*1d1a0*/  IMAD.MOV.U32 R48, RZ, RZ, R44 ;  /* 0x000000ffff307224 */ /* 0x000fe400078e002c */
[----:B------:R-:W-:Y:S01]  /*1d1b0*/  IMAD.MOV.U32 R50, RZ, RZ, R45 ;  /* 0x000000ffff327224 */ /* 0x000fe200078e002d */
[----:B------:R-:W-:Y:S01]  /*1d1c0*/  MOV R45, R27 ;  /* 0x0000001b002d7202 */ /* 0x000fe20000000f00 */
[----:B------:R-:W-:Y:S02]  /*1d1d0*/  IMAD.MOV.U32 R44, RZ, RZ, R25 ;  /* 0x000000ffff2c7224 */ /* 0x000fe400078e0019 */
.L_x_45312:
[----:B------:R-:W-:Y:S05]  /*1d1e0*/  BSYNC B1 ;  /* 0x0000000000017941 */ /* 0x000fea0003800000 */
.L_x_45310:
        /* <DEDUP_REMOVED lines=9> */
.L_x_45314:
[----:B------:R-:W-:Y:S02]  /*1d280*/  IMAD.MOV.U32 R49, RZ, RZ, R48 ;  /* 0x000000ffff317224 */ /* 0x000fe400078e0030 */
[----:B------:R-:W-:Y:S02]  /*1d290*/  IMAD.MOV.U32 R51, RZ, RZ, R50 ;  /* 0x000000ffff337224 */ /* 0x000fe400078e0032 */
[----:B------:R-:W-:Y:S02]  /*1d2a0*/  IMAD.MOV.U32 R48, RZ, RZ, R26 ;  /* 0x000000ffff307224 */ /* 0x000fe400078e001a */
[----:B------:R-:W-:Y:S02]  /*1d2b0*/  IMAD.MOV.U32 R50, RZ, RZ, R31 ;  /* 0x000000ffff327224 */ /* 0x000fe400078e001f */
.L_x_45315:
[----:B------:R-:W-:Y:S05]  /*1d2c0*/  BSYNC B1 ;  /* 0x0000000000017941 */ /* 0x000fea0003800000 */
.L_x_45313:
        /* <DEDUP_REMOVED lines=9> */
.L_x_45317:
[----:B------:R-:W-:Y:S02]  /*1d360*/  IMAD.MOV.U32 R54, RZ, RZ, R49 ;  /* 0x000000ffff367224 */ /* 0x000fe400078e0031 */
[----:B------:R-:W-:Y:S02]  /*1d370*/  IMAD.MOV.U32 R53, RZ, RZ, R51 ;  /* 0x000000ffff357224 */ /* 0x000fe400078e0033 */
[----:B------:R-:W-:Y:S02]  /*1d380*/  IMAD.MOV.U32 R49, RZ, RZ, R30 ;  /* 0x000000ffff317224 */ /* 0x000fe400078e001e */
[----:B------:R-:W-:Y:S02]  /*1d390*/  IMAD.MOV.U32 R51, RZ, RZ, R36 ;  /* 0x000000ffff337224 */ /* 0x000fe400078e0024 */
.L_x_45318:
[----:B------:R-:W-:Y:S05]  /*1d3a0*/  BSYNC B1 ;  /* 0x0000000000017941 */ /* 0x000fea0003800000 */
.L_x_45316:
        /* <DEDUP_REMOVED lines=9> */
.L_x_45320:
[----:B------:R-:W-:Y:S02]  /*1d440*/  IMAD.MOV.U32 R55, RZ, RZ, R54 ;  /* 0x000000ffff377224 */ /* 0x000fe400078e0036 */
[----:B------:R-:W-:Y:S02]  /*1d450*/  IMAD.MOV.U32 R56, RZ, RZ, R53 ;  /* 0x000000ffff387224 */ /* 0x000fe400078e0035 */
[----:B------:R-:W-:Y:S02]  /*1d460*/  IMAD.MOV.U32 R54, RZ, RZ, R29 ;  /* 0x000000ffff367224 */ /* 0x000fe400078e001d */
[----:B------:R-:W-:Y:S02]  /*1d470*/  IMAD.MOV.U32 R53, RZ, RZ, R28 ;  /* 0x000000ffff357224 */ /* 0x000fe400078e001c */
.L_x_45321:
[----:B------:R-:W-:Y:S05]  /*1d480*/  BSYNC B1 ;  /* 0x0000000000017941 */ /* 0x000fea0003800000 */
.L_x_45319:
        /* <DEDUP_REMOVED lines=9> */
.L_x_45323:
[----:B------:R-:W-:Y:S01]  /*1d520*/  MOV R57, R55 ;  /* 0x0000003700397202 */ /* 0x000fe20000000f00 */
[----:B------:R-:W-:Y:S02]  /*1d530*/  IMAD.MOV.U32 R58, RZ, RZ, R56 ;  /* 0x000000ffff3a7224 */ /* 0x000fe400078e0038 */
[----:B------:R-:W-:Y:S02]  /*1d540*/  IMAD.MOV.U32 R55, RZ, RZ, R33 ;  /* 0x000000ffff377224 */ /* 0x000fe400078e0021 */
[----:B------:R-:W-:Y:S02]  /*1d550*/  IMAD.MOV.U32 R56, RZ, RZ, R35 ;  /* 0x000000ffff387224 */ /* 0x000fe400078e0023 */
.L_x_45324:
[----:B------:R-:W-:Y:S05]  /*1d560*/  BSYNC B1 ;  /* 0x0000000000017941 */ /* 0x000fea0003800000 */
.L_x_45322:
        /* <DEDUP_REMOVED lines=9> */
.L_x_45326:
[----:B------:R-:W-:Y:S01]  /*1d600*/  IMAD.MOV.U32 R59, RZ, RZ, R57 ;  /* 0x000000ffff3b7224 */ /* 0x000fe200078e0039 */
[----:B------:R-:W-:Y:S01]  /*1d610*/  MOV R61, R58 ;  /* 0x0000003a003d7202 */ /* 0x000fe20000000f00 */
[----:B------:R-:W-:Y:S02]  /*1d620*/  IMAD.MOV.U32 R57, RZ, RZ, R34 ;  /* 0x000000ffff397224 */ /* 0x000fe400078e0022 */
[----:B------:R-:W-:Y:S02]  /*1d630*/  IMAD.MOV.U32 R58, RZ, RZ, R37 ;  /* 0x000000ffff3a7224 */ /* 0x000fe400078e0025 */
.L_x_45327:
[----:B------:R-:W-:Y:S05]  /*1d640*/  BSYNC B1 ;  /* 0x0000000000017941 */ /* 0x000fea0003800000 */
.L_x_45325:
        /* <DEDUP_REMOVED lines=16> */
.L_x_45329:
[----:B------:R-:W-:Y:S01]  /*1d750*/  MOV R39, R32 ;  /* 0x0000002000277202 */ /* 0x000fe20000000f00 */
[----:B------:R-:W-:Y:S02]  /*1d760*/  IMAD.MOV.U32 R23, RZ, RZ, R5 ;  /* 0x000000ffff177224 */ /* 0x000fe400078e0005 */
[----:B------:R-:W-:Y:S02]  /*1d770*/  IMAD.MOV.U32 R5, RZ, RZ, R6 ;  /* 0x000000ffff057224 */ /* 0x000fe400078e0006 */
[----:B------:R-:W-:Y:S02]  /*1d780*/  IMAD.MOV.U32 R32, RZ, RZ, R2 ;  /* 0x000000ffff207224 */ /* 0x000fe400078e0002 */
.L_x_45330:
[----:B------:R-:W-:Y:S05]  /*1d790*/  BSYNC B1 ;  /* 0x0000000000017941 */ /* 0x000fea0003800000 */
.L_x_45328:
        /* <DEDUP_REMOVED lines=9> */
.L_x_45332:
[----:B------:R-:W-:Y:S01]  /*1d830*/  IMAD.MOV.U32 R38, RZ, RZ, R39 ;  /* 0x000000ffff267224 */ /* 0x000fe200078e0027 */
[----:B------:R-:W-:Y:S01]  /*1d840*/  MOV R22, R23 ;  /* 0x0000001700167202 */ /* 0x000fe20000000f00 */
[----:B------:R-:W-:Y:S02]  /*1d850*/  IMAD.MOV.U32 R39, RZ, RZ, R0 ;  /* 0x000000ffff277224 */ /* 0x000fe400078e0000 */
[----:B------:R-:W-:Y:S02]  /*1d860*/  IMAD.MOV.U32 R23, RZ, RZ, R8 ;  /* 0x000000ffff177224 */ /* 0x000fe400078e0008 */
.L_x_45333:
[----:B------:R-:W-:Y:S05]  /*1d870*/  BSYNC B1 ;  /* 0x0000000000017941 */ /* 0x000fea0003800000 */
.L_x_45331:
        /* <DEDUP_REMOVED lines=9> */
.L_x_45335:
[----:B------:R-:W-:Y:S01]  /*1d910*/  IMAD.MOV.U32 R37, RZ, RZ, R38 ;  /* 0x000000ffff257224 */ /* 0x000fe200078e0026 */
[----:B------:R-:W-:Y:S01]  /*1d920*/  MOV R38, R3 ;  /* 0x0000000300267202 */ /* 0x000fe20000000f00 */
[----:B------:R-:W-:Y:S02]  /*1d930*/  IMAD.MOV.U32 R21, RZ, RZ, R22 ;  /* 0x000000ffff157224 */ /* 0x000fe400078e0016 */
[----:B------:R-:W-:Y:S02]  /*1d940*/  IMAD.MOV.U32 R22, RZ, RZ, R9 ;  /* 0x000000ffff167224 */ /* 0x000fe400078e0009 */
.L_x_45336:
[----:B------:R-:W-:Y:S05]  /*1d950*/  BSYNC B1 ;  /* 0x0000000000017941 */ /* 0x000fea0003800000 */
.L_x_45334:
        /* <DEDUP_REMOVED lines=9> */
.L_x_45338:
[----:B------:R-:W-:Y:S02]  /*1d9f0*/  IMAD.MOV.U32 R36, RZ, RZ, R37 ;  /* 0x000000ffff247224 */ /* 0x000fe400078e0025 */
[----:B------:R-:W-:Y:S01]  /*1da00*/  IMAD.MOV.U32 R20, RZ, RZ, R21 ;  /* 0x000000ffff147224 */ /* 0x000fe200078e0015 */
[----:B------:R-:W-:Y:S01]  /*1da10*/  MOV R21, R11 ;  /* 0x0000000b00157202 */ /* 0x000fe20000000f00 */
[----:B------:R-:W-:Y:S02]  /*1da20*/  IMAD.MOV.U32 R37, RZ, RZ, R10 ;  /* 0x000000ffff257224 */ /* 0x000fe400078e000a */
.L_x_45339:
[----:B------:R-:W-:Y:S05]  /*1da30*/  BSYNC B1 ;  /* 0x0000000000017941 */ /* 0x000fea0003800000 */
.L_x_45337:
        /* <DEDUP_REMOVED lines=9> */
.L_x_45341:
[----:B------:R-:W-:Y:S02]  /*1dad0*/  IMAD.MOV.U32 R43, RZ, RZ, R36 ;  /* 0x000000ffff2b7224 */ /* 0x000fe400078e0024 */
[----:B------:R-:W-:Y:S02]  /*1dae0*/  IMAD.MOV.U32 R27, RZ, RZ, R20 ;  /* 0x000000ffff1b7224 */ /* 0x000fe400078e0014 */
[----:B------:R-:W-:Y:S02]  /*1daf0*/  IMAD.MOV.U32 R36, RZ, RZ, R12 ;  /* 0x000000ffff247224 */ /* 0x000fe400078e000c */
[----:B------:R-:W-:Y:S02]  /*1db00*/  IMAD.MOV.U32 R20, RZ, RZ, R13 ;  /* 0x000000ffff147224 */ /* 0x000fe400078e000d */
.L_x_45342:
[----:B------:R-:W-:Y:S05]  /*1db10*/  BSYNC B1 ;  /* 0x0000000000017941 */ /* 0x000fea0003800000 */
.L_x_45340:
        /* <DEDUP_REMOVED lines=9> */
.L_x_45344:
[----:B------:R-:W-:Y:S02]  /*1dbb0*/  IMAD.MOV.U32 R42, RZ, RZ, R43 ;  /* 0x000000ffff2a7224 */ /* 0x000fe400078e002b */
[----:B------:R-:W-:Y:S02]  /*1dbc0*/  IMAD.MOV.U32 R26, RZ, RZ, R27 ;  /* 0x000000ffff1a7224 */ /* 0x000fe400078e001b */
[----:B------:R-:W-:Y:S02]  /*1dbd0*/  IMAD.MOV.U32 R43, RZ, RZ, R14 ;  /* 0x000000ffff2b7224 */ /* 0x000fe400078e000e */
[----:B------:R-:W-:Y:S02]  /*1dbe0*/  IMAD.MOV.U32 R27, RZ, RZ, R16 ;  /* 0x000000ffff1b7224 */ /* 0x000fe400078e0010 */
.L_x_45345:
[----:B------:R-:W-:Y:S05]  /*1dbf0*/  BSYNC B1 ;  /* 0x0000000000017941 */ /* 0x000fea0003800000 */
.L_x_45343:
        /* <DEDUP_REMOVED lines=9> */
.L_x_45347:
[----:B------:R-:W-:Y:S02]  /*1dc90*/  IMAD.MOV.U32 R41, RZ, RZ, R42 ;  /* 0x000000ffff297224 */ /* 0x000fe400078e002a */
[----:B------:R-:W-:Y:S02]  /*1dca0*/  IMAD.MOV.U32 R25, RZ, RZ, R26 ;  /* 0x000000ffff197224 */ /* 0x000fe400078e001a */
[----:B------:R-:W-:Y:S02]  /*1dcb0*/  IMAD.MOV.U32 R42, RZ, RZ, R15 ;  /* 0x000000ffff2a7224 */ /* 0x000fe400078e000f */
[----:B------:R-:W-:Y:S02]  /*1dcc0*/  IMAD.MOV.U32 R26, RZ, RZ, R17 ;  /* 0x000000ffff1a7224 */ /* 0x000fe400078e0011 */
.L_x_45348:
[----:B------:R-:W-:Y:S05]  /*1dcd0*/  BSYNC B1 ;  /* 0x0000000000017941 */ /* 0x000fea0003800000 */
.L_x_45346:
        /* <DEDUP_REMOVED lines=9> */
.L_x_45350:
[----:B------:R-:W-:Y:S01]  /*1dd70*/  MOV R40, R41 ;  /* 0x0000002900287202 */ /* 0x000fe20000000f00 */
[----:B------:R-:W-:Y:S02]  /*1dd80*/  IMAD.MOV.U32 R24, RZ, RZ, R25 ;  /* 0x000000ffff187224 */ /* 0x000fe400078e0019 */
[----:B------:R-:W-:Y:S02]  /*1dd90*/  IMAD.MOV.U32 R41, RZ, RZ, R18 ;  /* 0x000000ffff297224 */ /* 0x000fe400078e0012 */
[----:B------:R-:W-:Y:S02]  /*1dda0*/  IMAD.MOV.U32 R25, RZ, RZ, R19 ;  /* 0x000000ffff197224 */ /* 0x000fe400078e0013 */
.L_x_45351:
[----:B------:R-:W-:Y:S05]  /*1ddb0*/  BSYNC B1 ;  /* 0x0000000000017941 */ /* 0x000fea0003800000 */
.L_x_45349:
        /* <DEDUP_REMOVED lines=9> */
.L_x_45353:
[----:B------:R-:W-:Y:S01]  /*1de50*/  IMAD.MOV.U32 R47, RZ, RZ, R40 ;  /* 0x000000ffff2f7224 */ /* 0x000fe200078e0028 */
[----:B------:R-:W-:Y:S01]  /*1de60*/  MOV R31, R24 ;  /* 0x00000018001f7202 */ /* 0x000fe20000000f00 */
[----:B------:R-:W-:Y:S02]  /*1de70*/  IMAD.MOV.U32 R40, RZ, RZ, R44 ;  /* 0x000000ffff287224 */ /* 0x000fe400078e002c */
[----:B------:R-:W-:Y:S02]  /*1de80*/  IMAD.MOV.U32 R24, RZ, RZ, R45 ;  /* 0x000000ffff187224 */ /* 0x000fe400078e002d */
.L_x_45354:
[----:B------:R-:W-:Y:S05]  /*1de90*/  BSYNC B1 ;  /* 0x0000000000017941 */ /* 0x000fea0003800000 */
.L_x_45352:
        /* <DEDUP_REMOVED lines=9> */
.L_x_45356:
[----:B------:R-:W-:Y:S01]  /*1df30*/  IMAD.MOV.U32 R46, RZ, RZ, R47 ;  /* 0x000000ffff2e7224 */ /* 0x000fe200078e002f */
[----:B------:R-:W-:Y:S01]  /*1df40*/  MOV R47, R48 ;  /* 0x00000030002f7202 */ /* 0x000fe20000000f00 */
[----:B------:R-:W-:Y:S02]  /*1df50*/  IMAD.MOV.U32 R30, RZ, RZ, R31 ;  /* 0x000000ffff1e7224 */ /* 0x000fe400078e001f */
[----:B------:R-:W-:Y:S02]  /*1df60*/  IMAD.MOV.U32 R31, RZ, RZ, R50 ;  /* 0x000000ffff1f7224 */ /* 0x000fe400078e0032 */
.L_x_45357:
[----:B------:R-:W-:Y:S05]  /*1df70*/  BSYNC B1 ;  /* 0x0000000000017941 */ /* 0x000fea0003800000 */
.L_x_45355:
        /* <DEDUP_REMOVED lines=9> */
.L_x_45359:
[----:B------:R-:W-:Y:S02]  /*1e010*/  IMAD.MOV.U32 R45, RZ, RZ, R46 ;  /* 0x000000ffff2d7224 */ /* 0x000fe400078e002e */
[----:B------:R-:W-:Y:S01]  /*1e020*/  IMAD.MOV.U32 R29, RZ, RZ, R30 ;  /* 0x000000ffff1d7224 */ /* 0x000fe200078e001e */
[----:B------:R-:W-:Y:S01]  /*1e030*/  MOV R30, R51 ;  /* 0x00000033001e7202 */ /* 0x000fe20000000f00 */
[----:B------:R-:W-:Y:S02]  /*1e040*/  IMAD.MOV.U32 R46, RZ, RZ, R49 ;  /* 0x000000ffff2e7224 */ /* 0x000fe400078e0031 */
.L_x_45360:
[----:B------:R-:W-:Y:S05]  /*1e050*/  BSYNC B1 ;  /* 0x0000000000017941 */ /* 0x000fea0003800000 */
.L_x_45358:
        /* <DEDUP_REMOVED lines=9> */
.L_x_45362:
[----:B------:R-:W-:Y:S02]  /*1e0f0*/  IMAD.MOV.U32 R44, RZ, RZ, R45 ;  /* 0x000000ffff2c7224 */ /* 0x000fe400078e002d */
[----:B------:R-:W-:Y:S02]  /*1e100*/  IMAD.MOV.U32 R28, RZ, RZ, R29 ;  /* 0x000000ffff1c7224 */ /* 0x000fe400078e001d */
[----:B------:R-:W-:Y:S02]  /*1e110*/  IMAD.MOV.U32 R45, RZ, RZ, R54 ;  /* 0x000000ffff2d7224 */ /* 0x000fe400078e0036 */
[----:B------:R-:W-:Y:S02]  /*1e120*/  IMAD.MOV.U32 R29, RZ, RZ, R53 ;  /* 0x000000ffff1d7224 */ /* 0x000fe400078e0035 */
.L_x_45363:
[----:B------:R-:W-:Y:S05]  /*1e130*/  BSYNC B1 ;  /* 0x0000000000017941 */ /* 0x000fea0003800000 */
.L_x_45361:
        /* <DEDUP_REMOVED lines=9> */
.L_x_45365:
[----:B------:R-:W-:Y:S02]  /*1e1d0*/  IMAD.MOV.U32 R51, RZ, RZ, R44 ;  /* 0x000000ffff337224 */ /* 0x000fe400078e002c */
[----:B------:R-:W-:Y:S02]  /*1e1e0*/  IMAD.MOV.U32 R35, RZ, RZ, R28 ;  /* 0x000000ffff237224 */ /* 0x000fe400078e001c */
[----:B------:R-:W-:Y:S02]  /*1e1f0*/  IMAD.MOV.U32 R44, RZ, RZ, R55 ;  /* 0x000000ffff2c7224 */ /* 0x000fe400078e0037 */
[----:B------:R-:W-:Y:S02]  /*1e200*/  IMAD.MOV.U32 R28, RZ, RZ, R56 ;  /* 0x000000ffff1c7224 */ /* 0x000fe400078e0038 */
.L_x_45366:
[----:B------:R-:W-:Y:S05]  /*1e210*/  BSYNC B1 ;  /* 0x0000000000017941 */ /* 0x000fea0003800000 */
.L_x_45364:
        /* <DEDUP_REMOVED lines=9> */
.L_x_45368:
[----:B------:R-:W-:Y:S02]  /*1e2b0*/  IMAD.MOV.U32 R50, RZ, RZ, R51 ;  /* 0x000000ffff327224 */ /* 0x000fe400078e0033 */
[----:B------:R-:W-:Y:S02]  /*1e2c0*/  IMAD.MOV.U32 R34, RZ, RZ, R35 ;  /* 0x000000ffff227224 */ /* 0x000fe400078e0023 */
[----:B------:R-:W-:Y:S02]  /*1e2d0*/  IMAD.MOV.U32 R51, RZ, RZ, R57 ;  /* 0x000000ffff337224 */ /* 0x000fe400078e0039 */
[----:B------:R-:W-:Y:S02]  /*1e2e0*/  IMAD.MOV.U32 R35, RZ, RZ, R58 ;  /* 0x000000ffff237224 */ /* 0x000fe400078e003a */
.L_x_45369:
[----:B------:R-:W-:Y:S05]  /*1e2f0*/  BSYNC B1 ;  /* 0x0000000000017941 */ /* 0x000fea0003800000 */
.L_x_45367:
        /* <DEDUP_REMOVED lines=8> */
.L_x_45370:
[----:B------:R-:W-:Y:S01]  /*1e380*/  MOV R2, R50 ;  /* 0x0000003200027202 */ /* 0x000fe20000000f00 */
[----:B------:R-:W-:Y:S02]  /*1e390*/  IMAD.MOV.U32 R33, RZ, RZ, R34 ;  /* 0x000000ffff217224 */ /* 0x000fe400078e0022 */
[----:B------:R-:W-:Y:S02]  /*1e3a0*/  IMAD.MOV.U32 R50, RZ, RZ, R59 ;  /* 0x000000ffff327224 */ /* 0x000fe400078e003b */
[----:B------:R-:W-:Y:S02]  /*1e3b0*/  IMAD.MOV.U32 R34, RZ, RZ, R61 ;  /* 0x000000ffff227224 */ /* 0x000fe400078e003d */
.L_x_44652:
[----:B--234-:R-:W-:Y:S05]  /*1e3c0*/  BSYNC B0 ;  /* 0x0000000000007941 */ /* 0x01cfea0003800000 */
.L_x_44651:
        /* <DEDUP_REMOVED lines=41> */
[----:B--2---:R-:W-:Y:S02]  /*1e660*/  @!P0 IMAD.MOV.U32 R5, RZ, RZ, R0 ;  /* 0x000000ffff058224 */ /* 0x004fe400078e0000 */
        /* <DEDUP_REMOVED lines=9> */
.L_x_45374:
[----:B------:R-:W-:Y:S02]  /*1e700*/  IMAD.MOV.U32 R0, RZ, RZ, R5 ;  /* 0x000000ffff007224 */ /* 0x000fe400078e0005 */
[----:B------:R-:W-:Y:S02]  /*1e710*/  IMAD.MOV.U32 R3, RZ, RZ, R32 ;  /* 0x000000ffff037224 */ /* 0x000fe400078e0020 */
[----:B------:R-:W-:Y:S02]  /*1e720*/  IMAD.MOV.U32 R5, RZ, RZ, R23 ;  /* 0x000000ffff057224 */ /* 0x000fe400078e0017 */
[----:B------:R-:W-:Y:S02]  /*1e730*/  IMAD.MOV.U32 R32, RZ, RZ, R39 ;  /* 0x000000ffff207224 */ /* 0x000fe400078e0027 */
.L_x_45375:
[----:B------:R-:W-:Y:S05]  /*1e740*/  BSYNC B1 ;  /* 0x0000000000017941 */ /* 0x000fea0003800000 */
.L_x_45373:
        /* <DEDUP_REMOVED lines=9> */
.L_x_45377:
[----:B------:R-:W-:Y:S01]  /*1e7e0*/  MOV R68, R3 ;  /* 0x0000000300447202 */ /* 0x000fe20000000f00 */
[----:B------:R-:W-:Y:S02]  /*1e7f0*/  IMAD.MOV.U32 R66, RZ, RZ, R0 ;  /* 0x000000ffff427224 */ /* 0x000fe400078e0000 */
[----:B------:R-:W-:Y:S02]  /*1e800*/  IMAD.MOV.U32 R3, RZ, RZ, R38 ;  /* 0x000000ffff037224 */ /* 0x000fe400078e0026 */
[----:B------:R-:W-:Y:S02]  /*1e810*/  IMAD.MOV.U32 R0, RZ, RZ, R22 ;  /* 0x000000ffff007224 */ /* 0x000fe400078e0016 */
.L_x_45378:
[----:B------:R-:W-:Y:S05]  /*1e820*/  BSYNC B1 ;  /* 0x0000000000017941 */ /* 0x000fea0003800000 */
.L_x_45376:
        /* <DEDUP_REMOVED lines=9> */
.L_x_45380:
[----:B------:R-:W-:Y:S01]  /*1e8c0*/  IMAD.MOV.U32 R39, RZ, RZ, R68 ;  /* 0x000000ffff277224 */ /* 0x000fe200078e0044 */
[----:B------:R-:W-:Y:S01]  /*1e8d0*/  MOV R23, R66 ;  /* 0x0000004200177202 */ /* 0x000fe20000000f00 */
[----:B------:R-:W-:Y:S02]  /*1e8e0*/  IMAD.MOV.U32 R68, RZ, RZ, R37 ;  /* 0x000000ffff447224 */ /* 0x000fe400078e0025 */
[----:B------:R-:W-:Y:S02]  /*1e8f0*/  IMAD.MOV.U32 R66, RZ, RZ, R21 ;  /* 0x000000ffff427224 */ /* 0x000fe400078e0015 */
.L_x_45381:
[----:B------:R-:W-:Y:S05]  /*1e900*/  BSYNC B1 ;  /* 0x0000000000017941 */ /* 0x000fea0003800000 */
.L_x_45379:
        /* <DEDUP_REMOVED lines=9> */
.L_x_45383:
[----:B------:R-:W-:Y:S01]  /*1e9a0*/  IMAD.MOV.U32 R38, RZ, RZ, R39 ;  /* 0x000000ffff267224 */ /* 0x000fe200078e0027 */
[----:B------:R-:W-:Y:S01]  /*1e9b0*/  MOV R39, R36 ;  /* 0x0000002400277202 */ /* 0x000fe20000000f00 */
[----:B------:R-:W-:Y:S02]  /*1e9c0*/  IMAD.MOV.U32 R22, RZ, RZ, R23 ;  /* 0x000000ffff167224 */ /* 0x000fe400078e0017 */
[----:B------:R-:W-:Y:S02]  /*1e9d0*/  IMAD.MOV.U32 R23, RZ, RZ, R20 ;  /* 0x000000ffff177224 */ /* 0x000fe400078e0014 */
.L_x_45384:
[----:B------:R-:W-:Y:S05]  /*1e9e0*/  BSYNC B1 ;  /* 0x0000000000017941 */ /* 0x000fea0003800000 */
.L_x_45382:
        /* <DEDUP_REMOVED lines=9> */
.L_x_45386:
[----:B------:R-:W-:Y:S02]  /*1ea80*/  IMAD.MOV.U32 R37, RZ, RZ, R38 ;  /* 0x000000ffff257224 */ /* 0x000fe400078e0026 */
[----:B------:R-:W-:Y:S01]  /*1ea90*/  IMAD.MOV.U32 R21, RZ, RZ, R22 ;  /* 0x000000ffff157224 */ /* 0x000fe200078e0016 */
[----:B------:R-:W-:Y:S01]  /*1eaa0*/  MOV R22, R27 ;  /* 0x0000001b00167202 */ /* 0x000fe20000000f00 */
[----:B------:R-:W-:Y:S02]  /*1eab0*/  IMAD.MOV.U32 R38, RZ, RZ, R43 ;  /* 0x000000ffff267224 */ /* 0x000fe400078e002b */
.L_x_45387:
[----:B------:R-:W-:Y:S05]  /*1eac0*/  BSYNC B1 ;  /* 0x0000000000017941 */ /* 0x000fea0003800000 */
.L_x_45385:
        /* <DEDUP_REMOVED lines=9> */
.L_x_45389:
[----:B------:R-:W-:Y:S02]  /*1eb60*/  IMAD.MOV.U32 R36, RZ, RZ, R37 ;  /* 0x000000ffff247224 */ /* 0x000fe400078e0025 */
[----:B------:R-:W-:Y:S02]  /*1eb70*/  IMAD.MOV.U32 R20, RZ, RZ, R21 ;  /* 0x000000ffff147224 */ /* 0x000fe400078e0015 */
[----:B------:R-:W-:Y:S02]  /*1eb80*/  IMAD.MOV.U32 R37, RZ, RZ, R42 ;  /* 0x000000ffff257224 */ /* 0x000fe400078e002a */
[----:B------:R-:W-:Y:S02]  /*1eb90*/  IMAD.MOV.U32 R21, RZ, RZ, R26 ;  /* 0x000000ffff157224 */ /* 0x000fe400078e001a */
.L_x_45390:
[----:B------:R-:W-:Y:S05]  /*1eba0*/  BSYNC B1 ;  /* 0x0000000000017941 */ /* 0x000fea0003800000 */
.L_x_45388:
        /* <DEDUP_REMOVED lines=9> */
.L_x_45392:
[----:B------:R-:W-:Y:S02]  /*1ec40*/  IMAD.MOV.U32 R43, RZ, RZ, R36 ;  /* 0x000000ffff2b7224 */ /* 0x000fe400078e0024 */
[----:B------:R-:W-:Y:S02]  /*1ec50*/  IMAD.MOV.U32 R27, RZ, RZ, R20 ;  /* 0x000000ffff1b7224 */ /* 0x000fe400078e0014 */
[----:B------:R-:W-:Y:S02]  /*1ec60*/  IMAD.MOV.U32 R36, RZ, RZ, R41 ;  /* 0x000000ffff247224 */ /* 0x000fe400078e0029 */
[----:B------:R-:W-:Y:S02]  /*1ec70*/  IMAD.MOV.U32 R20, RZ, RZ, R25 ;  /* 0x000000ffff147224 */ /* 0x000fe400078e0019 */
.L_x_45393:
[----:B------:R-:W-:Y:S05]  /*1ec80*/  BSYNC B1 ;  /* 0x0000000000017941 */ /* 0x000fea0003800000 */
.L_x_45391:
        /* <DEDUP_REMOVED lines=9> */
.L_x_45395:
[----:B------:R-:W-:Y:S02]  /*1ed20*/  IMAD.MOV.U32 R42, RZ, RZ, R43 ;  /* 0x000000ffff2a7224 */ /* 0x000fe400078e002b */
[----:B------:R-:W-:Y:S02]  /*1ed30*/  IMAD.MOV.U32 R26, RZ, RZ, R27 ;  /* 0x000000ffff1a7224 */ /* 0x000fe400078e001b */
[----:B------:R-:W-:Y:S02]  /*1ed40*/  IMAD.MOV.U32 R43, RZ, RZ, R40 ;  /* 0x000000ffff2b7224 */ /* 0x000fe400078e0028 */
[----:B------:R-:W-:Y:S02]  /*1ed50*/  IMAD.MOV.U32 R27, RZ, RZ, R24 ;  /* 0x000000ffff1b7224 */ /* 0x000fe400078e0018 */
.L_x_45396:
[----:B------:R-:W-:Y:S05]  /*1ed60*/  BSYNC B1 ;  /* 0x0000000000017941 */ /* 0x000fea0003800000 */
.L_x_45394:
        /* <DEDUP_REMOVED lines=9> */
.L_x_45398:
[----:B------:R-:W-:Y:S01]  /*1ee00*/  MOV R41, R42 ;  /* 0x0000002a00297202 */ /* 0x000fe20000000f00 */
[----:B------:R-:W-:Y:S02]  /*1ee10*/  IMAD.MOV.U32 R25, RZ, RZ, R26 ;  /* 0x000000ffff197224 */ /* 0x000fe400078e001a */
[----:B------:R-:W-:Y:S02]  /*1ee20*/  IMAD.MOV.U32 R42, RZ, RZ, R47 ;  /* 0x000000ffff2a7224 */ /* 0x000fe400078e002f */
[----:B------:R-:W-:Y:S02]  /*1ee30*/  IMAD.MOV.U32 R26, RZ, RZ, R31 ;  /* 0x000000ffff1a7224 */ /* 0x000fe400078e001f */
.L_x_45399:
[----:B------:R-:W-:Y:S05]  /*1ee40*/  BSYNC B1 ;  /* 0x0000000000017941 */ /* 0x000fea0003800000 */
.L_x_45397:
        /* <DEDUP_REMOVED lines=9> */
.L_x_45401:
[----:B------:R-:W-:Y:S01]  /*1eee0*/  IMAD.MOV.U32 R40, RZ, RZ, R41 ;  /* 0x000000ffff287224 */ /* 0x000fe200078e0029 */
[----:B------:R-:W-:Y:S01]  /*1eef0*/  MOV R24, R25 ;  /* 0x0000001900187202 */ /* 0x000fe20000000f00 */
[----:B------:R-:W-:Y:S02]  /*1ef00*/  IMAD.MOV.U32 R41, RZ, RZ, R46 ;  /* 0x000000ffff297224 */ /* 0x000fe400078e002e */
[----:B------:R-:W-:Y:S02]  /*1ef10*/  IMAD.MOV.U32 R25, RZ, RZ, R30 ;  /* 0x000000ffff197224 */ /* 0x000fe400078e001e */
.L_x_45402:
[----:B------:R-:W-:Y:S05]  /*1ef20*/  BSYNC B1 ;  /* 0x0000000000017941 */ /* 0x000fea0003800000 */
.L_x_45400:
        /* <DEDUP_REMOVED lines=9> */
.L_x_45404:
[----:B------:R-:W-:Y:S01]  /*1efc0*/  IMAD.MOV.U32 R47, RZ, RZ, R40 ;  /* 0x000000ffff2f7224 */ /* 0x000fe200078e0028 */
[----:B------:R-:W-:Y:S01]  /*1efd0*/  MOV R40, R45 ;  /* 0x0000002d00287202 */ /* 0x000fe20000000f00 */
[----:B------:R-:W-:Y:S02]  /*1efe0*/  IMAD.MOV.U32 R31, RZ, RZ, R24 ;  /* 0x000000ffff1f7224 */ /* 0x000fe400078e0018 */
[----:B------:R-:W-:Y:S02]  /*1eff0*/  IMAD.MOV.U32 R24, RZ, RZ, R29 ;  /* 0x000000ffff187224 */ /* 0x000fe400078e001d */
.L_x_45405:
[----:B------:R-:W-:Y:S05]  /*1f000*/  BSYNC B1 ;  /* 0x0000000000017941 */ /* 0x000fea0003800000 */
.L_x_45403:
        /* <DEDUP_REMOVED lines=9> */
.L_x_45407:
[----:B------:R-:W-:Y:S02]  /*1f0a0*/  IMAD.MOV.U32 R46, RZ, RZ, R47 ;  /* 0x000000ffff2e7224 */ /* 0x000fe400078e002f */
[----:B------:R-:W-:Y:S01]  /*1f0b0*/  IMAD.MOV.U32 R30, RZ, RZ, R31 ;  /* 0x000000ffff1e7224 */ /* 0x000fe200078e001f */
[----:B------:R-:W-:Y:S01]  /*1f0c0*/  MOV R31, R28 ;  /* 0x0000001c001f7202 */ /* 0x000fe20000000f00 */
[----:B------:R-:W-:Y:S02]  /*1f0d0*/  IMAD.MOV.U32 R47, RZ, RZ, R44 ;  /* 0x000000ffff2f7224 */ /* 0x000fe400078e002c */
.L_x_45408:
[----:B------:R-:W-:Y:S05]  /*1f0e0*/  BSYNC B1 ;  /* 0x0000000000017941 */ /* 0x000fea0003800000 */
.L_x_45406:
        /* <DEDUP_REMOVED lines=9> */
.L_x_45410:
[----:B------:R-:W-:Y:S02]  /*1f180*/  IMAD.MOV.U32 R45, RZ, RZ, R46 ;  /* 0x000000ffff2d7224 */ /* 0x000fe400078e002e */
[----:B------:R-:W-:Y:S02]  /*1f190*/  IMAD.MOV.U32 R29, RZ, RZ, R30 ;  /* 0x000000ffff1d7224 */ /* 0x000fe400078e001e */
[----:B------:R-:W-:Y:S02]  /*1f1a0*/  IMAD.MOV.U32 R30, RZ, RZ, R35 ;  /* 0x000000ffff1e7224 */ /* 0x000fe400078e0023 */
[----:B------:R-:W-:Y:S02]  /*1f1b0*/  IMAD.MOV.U32 R46, RZ, RZ, R51 ;  /* 0x000000ffff2e7224 */ /* 0x000fe400078e0033 */
.L_x_45411:
[----:B------:R-:W-:Y:S05]  /*1f1c0*/  BSYNC B1 ;  /* 0x0000000000017941 */ /* 0x000fea0003800000 */
.L_x_45409:
        /* <DEDUP_REMOVED lines=9> */
.L_x_45413:
[----:B------:R-:W-:Y:S02]  /*1f260*/  IMAD.MOV.U32 R35, RZ, RZ, R45 ;  /* 0x000000ffff237224 */ /* 0x000fe400078e002d */
[----:B------:R-:W-:Y:S02]  /*1f270*/  IMAD.MOV.U32 R28, RZ, RZ, R29 ;  /* 0x000000ffff1c7224 */ /* 0x000fe400078e001d */
[----:B------:R-:W-:Y:S02]  /*1f280*/  IMAD.MOV.U32 R45, RZ, RZ, R50 ;  /* 0x000000ffff2d7224 */ /* 0x000fe400078e0032 */
[----:B------:R-:W-:Y:S02]  /*1f290*/  IMAD.MOV.U32 R29, RZ, RZ, R34 ;  /* 0x000000ffff1d7224 */ /* 0x000fe400078e0022 */
.L_x_45414:
[----:B------:R-:W-:Y:S05]  /*1f2a0*/  BSYNC B1 ;  /* 0x0000000000017941 */ /* 0x000fea0003800000 */
.L_x_45412:
        /* <DEDUP_REMOVED lines=9> */
.L_x_45416:
[----:B------:R-:W-:Y:S02]  /*1f340*/  IMAD.MOV.U32 R44, RZ, RZ, R35 ;  /* 0x000000ffff2c7224 */ /* 0x000fe400078e0023 */
[----:B------:R-:W-:Y:S02]  /*1f350*/  IMAD.MOV.U32 R34, RZ, RZ, R28 ;  /* 0x000000ffff227224 */ /* 0x000fe400078e001c */
[----:B------:R-:W-:Y:S02]  /*1f360*/  IMAD.MOV.U32 R35, RZ, RZ, R2 ;  /* 0x000000ffff237224 */ /* 0x000fe400078e0002 */
[----:B------:R-:W-:Y:S02]  /*1f370*/  IMAD.MOV.U32 R28, RZ, RZ, R33 ;  /* 0x000000ffff1c7224 */ /* 0x000fe400078e0021 */
.L_x_45417:
[----:B------:R-:W-:Y:S05]  /*1f380*/  BSYNC B1 ;  /* 0x0000000000017941 */ /* 0x000fea0003800000 */
.L_x_45415:
        /* <DEDUP_REMOVED lines=16> */
.L_x_45419:
[----:B------:R-:W-:Y:S02]  /*1f490*/  IMAD.MOV.U32 R33, RZ, RZ, R32 ;  /* 0x000000ffff217224 */ /* 0x000fe400078e0020 */
[----:B------:R-:W-:Y:S02]  /*1f4a0*/  IMAD.MOV.U32 R2, RZ, RZ, R5 ;  /* 0x000000ffff027224 */ /* 0x000fe400078e0005 */
[----:B------:R-:W-:Y:S02]  /*1f4b0*/  IMAD.MOV.U32 R5, RZ, RZ, R0 ;  /* 0x000000ffff057224 */ /* 0x000fe400078e0000 */
[----:B------:R-:W-:Y:S02]  /*1f4c0*/  IMAD.MOV.U32 R32, RZ, RZ, R3 ;  /* 0x000000ffff207224 */ /* 0x000fe400078e0003 */
.L_x_45420:
[----:B------:R-:W-:Y:S05]  /*1f4d0*/  BSYNC B1 ;  /* 0x0000000000017941 */ /* 0x000fea0003800000 */
.L_x_45418:
        /* <DEDUP_REMOVED lines=9> */
.L_x_45422:
[----:B------:R-:W-:Y:S02]  /*1f570*/  IMAD.MOV.U32 R50, RZ, RZ, R33 ;  /* 0x000000ffff327224 */ /* 0x000fe400078e0021 */
[----:B------:R-:W-:Y:S02]  /*1f580*/  IMAD.MOV.U32 R0, RZ, RZ, R2 ;  /* 0x000000ffff007224 */ /* 0x000fe400078e0002 */
[----:B------:R-:W-:Y:S02]  /*1f590*/  IMAD.MOV.U32 R33, RZ, RZ, R68 ;  /* 0x000000ffff217224 */ /* 0x000fe400078e0044 */
[----:B------:R-:W-:Y:S02]  /*1f5a0*/  IMAD.MOV.U32 R2, RZ, RZ, R66 ;  /* 0x000000ffff027224 */ /* 0x000fe400078e0042 */
.L_x_45423:
[----:B------:R-:W-:Y:S05]  /*1f5b0*/  BSYNC B1 ;  /* 0x0000000000017941 */ /* 0x000fea0003800000 */
.L_x_45421:
        /* <DEDUP_REMOVED lines=9> */
.L_x_45425:
[----:B------:R-:W-:Y:S01]  /*1f650*/  MOV R51, R50 ;  /* 0x0000003200337202 */ /* 0x000fe20000000f00 */
[----:B------:R-:W-:Y:S02]  /*1f660*/  IMAD.MOV.U32 R3, RZ, RZ, R0 ;  /* 0x000000ffff037224 */ /* 0x000fe400078e0000 */
[----:B------:R-:W-:Y:S02]  /*1f670*/  IMAD.MOV.U32 R50, RZ, RZ, R39 ;  /* 0x000000ffff327224 */ /* 0x000fe400078e0027 */
[----:B------:R-:W-:Y:S02]  /*1f680*/  IMAD.MOV.U32 R0, RZ, RZ, R23 ;  /* 0x000000ffff007224 */ /* 0x000fe400078e0017 */
.L_x_45426:
[----:B------:R-:W-:Y:S05]  /*1f690*/  BSYNC B1 ;  /* 0x0000000000017941 */ /* 0x000fea0003800000 */
.L_x_45424:
        /* <DEDUP_REMOVED lines=9> */
.L_x_45428:
[----:B------:R-:W-:Y:S01]  /*1f730*/  IMAD.MOV.U32 R66, RZ, RZ, R51 ;  /* 0x000000ffff427224 */ /* 0x000fe200078e0033 */
[----:B------:R-:W-:Y:S01]  /*1f740*/  MOV R64, R3 ;  /* 0x0000000300407202 */ /* 0x000fe20000000f00 */
[----:B------:R-:W-:Y:S02]  /*1f750*/  IMAD.MOV.U32 R51, RZ, RZ, R38 ;  /* 0x000000ffff337224 */ /* 0x000fe400078e0026 */
[----:B------:R-:W-:Y:S02]  /*1f760*/  IMAD.MOV.U32 R3, RZ, RZ, R22 ;  /* 0x000000ffff037224 */ /* 0x000fe400078e0016 */
.L_x_45429:
[----:B------:R-:W-:Y:S05]  /*1f770*/  BSYNC B1 ;  /* 0x0000000000017941 */ /* 0x000fea0003800000 */
.L_x_45427:
        /* <DEDUP_REMOVED lines=9> */
.L_x_45431:
[----:B------:R-:W-:Y:S01]  /*1f810*/  IMAD.MOV.U32 R39, RZ, RZ, R66 ;  /* 0x000000ffff277224 */ /* 0x000fe200078e0042 */
[----:B------:R-:W-:Y:S01]  /*1f820*/  MOV R66, R37 ;  /* 0x0000002500427202 */ /* 0x000fe20000000f00 */
[----:B------:R-:W-:Y:S02]  /*1f830*/  IMAD.MOV.U32 R23, RZ, RZ, R64 ;  /* 0x000000ffff177224 */ /* 0x000fe400078e0040 */
[----:B------:R-:W-:Y:S02]  /*1f840*/  IMAD.MOV.U32 R64, RZ, RZ, R21 ;  /* 0x000000ffff407224 */ /* 0x000fe400078e0015 */
.L_x_45432:
[----:B------:R-:W-:Y:S05]  /*1f850*/  BSYNC B1 ;  /* 0x0000000000017941 */ /* 0x000fea0003800000 */
.L_x_45430:
        /* <DEDUP_REMOVED lines=9> */
.L_x_45434:
[----:B------:R-:W-:Y:S02]  /*1f8f0*/  IMAD.MOV.U32 R38, RZ, RZ, R39 ;  /* 0x000000ffff267224 */ /* 0x000fe400078e0027 */
[----:B------:R-:W-:Y:S01]  /*1f900*/  IMAD.MOV.U32 R22, RZ, RZ, R23 ;  /* 0x000000ffff167224 */ /* 0x000fe200078e0017 */
[----:B------:R-:W-:Y:S01]  /*1f910*/  MOV R23, R20 ;  /* 0x0000001400177202 */ /* 0x000fe20000000f00 */
[----:B------:R-:W-:Y:S02]  /*1f920*/  IMAD.MOV.U32 R39, RZ, RZ, R36 ;  /* 0x000000ffff277224 */ /* 0x000fe400078e0024 */
.L_x_45435:
[----:B------:R-:W-:Y:S05]  /*1f930*/  BSYNC B1 ;  /* 0x0000000000017941 */ /* 0x000fea0003800000 */
.L_x_45433:
        /* <DEDUP_REMOVED lines=9> */
.L_x_45437:
[----:B------:R-:W-:Y:S02]  /*1f9d0*/  IMAD.MOV.U32 R37, RZ, RZ, R38 ;  /* 0x000000ffff257224 */ /* 0x000fe400078e0026 */
[----:B------:R-:W-:Y:S02]  /*1f9e0*/  IMAD.MOV.U32 R21, RZ, RZ, R22 ;  /* 0x000000ffff157224 */ /* 0x000fe400078e0016 */
[----:B------:R-:W-:Y:S02]  /*1f9f0*/  IMAD.MOV.U32 R38, RZ, RZ, R43 ;  /* 0x000000ffff267224 */ /* 0x000fe400078e002b */
[----:B------:R-:W-:Y:S02]  /*1fa00*/  IMAD.MOV.U32 R22, RZ, RZ, R27 ;  /* 0x000000ffff167224 */ /* 0x000fe400078e001b */
.L_x_45438:
[----:B------:R-:W-:Y:S05]  /*1fa10*/  BSYNC B1 ;  /* 0x0000000000017941 */ /* 0x000fea0003800000 */
.L_x_45436:
        /* <DEDUP_REMOVED lines=9> */
.L_x_45440:
[----:B------:R-:W-:Y:S02]  /*1fab0*/  IMAD.MOV.U32 R36, RZ, RZ, R37 ;  /* 0x000000ffff247224 */ /* 0x000fe400078e0025 */
[----:B------:R-:W-:Y:S02]  /*1fac0*/  IMAD.MOV.U32 R20, RZ, RZ, R21 ;  /* 0x000000ffff147224 */ /* 0x000fe400078e0015 */
[----:B------:R-:W-:Y:S02]  /*1fad0*/  IMAD.MOV.U32 R37, RZ, RZ, R42 ;  /* 0x000000ffff257224 */ /* 0x000fe400078e002a */
[----:B------:R-:W-:Y:S02]  /*1fae0*/  IMAD.MOV.U32 R21, RZ, RZ, R26 ;  /* 0x000000ffff157224 */ /* 0x000fe400078e001a */
.L_x_45441:
[----:B------:R-:W-:Y:S05]  /*1faf0*/  BSYNC B1 ;  /* 0x0000000000017941 */ /* 0x000fea0003800000 */
.L_x_45439:
        /* <DEDUP_REMOVED lines=9> */
.L_x_45443:
[----:B------:R-:W-:Y:S02]  /*1fb90*/  IMAD.MOV.U32 R43, RZ, RZ, R36 ;  /* 0x000000ffff2b7224 */ /* 0x000fe400078e0024 */
[----:B------:R-:W-:Y:S02]  /*1fba0*/  IMAD.MOV.U32 R27, RZ, RZ, R20 ;  /* 0x000000ffff1b7224 */ /* 0x000fe400078e0014 */
[----:B------:R-:W-:Y:S02]  /*1fbb0*/  IMAD.MOV.U32 R36, RZ, RZ, R41 ;  /* 0x000000ffff247224 */ /* 0x000fe400078e0029 */
[----:B------:R-:W-:Y:S02]  /*1fbc0*/  IMAD.MOV.U32 R20, RZ, RZ, R25 ;  /* 0x000000ffff147224 */ /* 0x000fe400078e0019 */
.L_x_45444:
[----:B------:R-:W-:Y:S05]  /*1fbd0*/  BSYNC B1 ;  /* 0x0000000000017941 */ /* 0x000fea0003800000 */
.L_x_45442:
        /* <DEDUP_REMOVED lines=9> */
.L_x_45446:
[----:B------:R-:W-:Y:S01]  /*1fc70*/  MOV R42, R43 ;  /* 0x0000002b002a7202 */ /* 0x000fe20000000f00 */
[----:B------:R-:W-:Y:S02]  /*1fc80*/  IMAD.MOV.U32 R26, RZ, RZ, R27 ;  /* 0x000000ffff1a7224 */ /* 0x000fe400078e001b */
[----:B------:R-:W-:Y:S02]  /*1fc90*/  IMAD.MOV.U32 R43, RZ, RZ, R40 ;  /* 0x000000ffff2b7224 */ /* 0x000fe400078e0028 */
[----:B------:R-:W-:Y:S02]  /*1fca0*/  IMAD.MOV.U32 R27, RZ, RZ, R24 ;  /* 0x000000ffff1b7224 */ /* 0x000fe400078e0018 */
.L_x_45447:
[----:B------:R-:W-:Y:S05]  /*1fcb0*/  BSYNC B1 ;  /* 0x0000000000017941 */ /* 0x000fea0003800000 */
.L_x_45445:
        /* <DEDUP_REMOVED lines=9> */
.L_x_45449:
[----:B------:R-:W-:Y:S01]  /*1fd50*/  IMAD.MOV.U32 R41, RZ, RZ, R42 ;  /* 0x000000ffff297224 */ /* 0x000fe200078e002a */
[----:B------:R-:W-:Y:S01]  /*1fd60*/  MOV R25, R26 ;  /* 0x0000001a00197202 */ /* 0x000fe20000000f00 */
[----:B------:R-:W-:Y:S02]  /*1fd70*/  IMAD.MOV.U32 R42, RZ, RZ, R47 ;  /* 0x000000ffff2a7224 */ /* 0x000fe400078e002f */
[----:B------:R-:W-:Y:S02]  /*1fd80*/  IMAD.MOV.U32 R26, RZ, RZ, R31 ;  /* 0x000000ffff1a7224 */ /* 0x000fe400078e001f */
.L_x_45450:
[----:B------:R-:W-:Y:S05]  /*1fd90*/  BSYNC B1 ;  /* 0x0000000000017941 */ /* 0x000fea0003800000 */
.L_x_45448:
        /* <DEDUP_REMOVED lines=9> */
.L_x_45452:
[----:B------:R-:W-:Y:S01]  /*1fe30*/  IMAD.MOV.U32 R40, RZ, RZ, R41 ;  /* 0x000000ffff287224 */ /* 0x000fe200078e0029 */
[----:B------:R-:W-:Y:S01]  /*1fe40*/  MOV R41, R46 ;  /* 0x0000002e00297202 */ /* 0x000fe20000000f00 */
[----:B------:R-:W-:Y:S02]  /*1fe50*/  IMAD.MOV.U32 R24, RZ, RZ, R25 ;  /* 0x000000ffff187224 */ /* 0x000fe400078e0019 */
[----:B------:R-:W-:Y:S02]  /*1fe60*/  IMAD.MOV.U32 R25, RZ, RZ, R30 ;  /* 0x000000ffff197224 */ /* 0x000fe400078e001e */
.L_x_45453:
[----:B------:R-:W-:Y:S05]  /*1fe70*/  BSYNC B1 ;  /* 0x0000000000017941 */ /* 0x000fea0003800000 */
.L_x_45451:
        /* <DEDUP_REMOVED lines=9> */
.L_x_45455:
[----:B------:R-:W-:Y:S02]  /*1ff10*/  IMAD.MOV.U32 R30, RZ, RZ, R40 ;  /* 0x000000ffff1e7224 */ /* 0x000fe400078e0028 */
[----:B------:R-:W-:Y:S01]  /*1ff20*/  IMAD.MOV.U32 R31, RZ, RZ, R24 ;  /* 0x000000ffff1f7224 */ /* 0x000fe200078e0018 */
[----:B------:R-:W-:Y:S01]  /*1ff30*/  MOV R24, R29 ;  /* 0x0000001d00187202 */ /* 0x000fe20000000f00 */
[----:B------:R-:W-:Y:S02]  /*1ff40*/  IMAD.MOV.U32 R40, RZ, RZ, R45 ;  /* 0x000000ffff287224 */ /* 0x000fe400078e002d */
.L_x_45456:
[----:B------:R-:W-:Y:S05]  /*1ff50*/  BSYNC B1 ;  /* 0x0000000000017941 */ /* 0x000fea0003800000 */
.L_x_45454:
        /* <DEDUP_REMOVED lines=9> */
.L_x_45458:
[----:B------:R-:W-:Y:S02]  /*1fff0*/  IMAD.MOV.U32 R45, RZ, RZ, R30 ;  /* 0x000000ffff2d7224 */ /* 0x000fe400078e001e */
[----:B------:R-:W-:Y:S02]  /*20000*/  IMAD.MOV.U32 R29, RZ, RZ, R31 ;  /* 0x000000ffff1d7224 */ /* 0x000fe400078e001f */
[----:B------:R-:W-:Y:S02]  /*20010*/  IMAD.MOV.U32 R30, RZ, RZ, R35 ;  /* 0x000000ffff1e7224 */ /* 0x000fe400078e0023 */
[----:B------:R-:W-:Y:S02]  /*20020*/  IMAD.MOV.U32 R31, RZ, RZ, R28 ;  /* 0x000000ffff1f7224 */ /* 0x000fe400078e001c */
.L_x_45459:
[----:B------:R-:W-:Y:S05]  /*20030*/  BSYNC B1 ;  /* 0x0000000000017941 */ /* 0x000fea0003800000 */
.L_x_45457:
        /* <DEDUP_REMOVED lines=9> */
.L_x_45461:
[----:B------:R-:W-:Y:S02]  /*200d0*/  IMAD.MOV.U32 R35, RZ, RZ, R45 ;  /* 0x000000ffff237224 */ /* 0x000fe400078e002d */
[----:B------:R-:W-:Y:S02]  /*200e0*/  IMAD.MOV.U32 R28, RZ, RZ, R29 ;  /* 0x000000ffff1c7224 */ /* 0x000fe400078e001d */
[----:B------:R-:W-:Y:S02]  /*200f0*/  IMAD.MOV.U32 R45, RZ, RZ, R44 ;  /* 0x000000ffff2d7224 */ /* 0x000fe400078e002c */
[----:B------:R-:W-:Y:S02]  /*20100*/  IMAD.MOV.U32 R29, RZ, RZ, R34 ;  /* 0x000000ffff1d7224 */ /* 0x000fe400078e0022 */
.L_x_45462:
[----:B------:R-:W-:Y:S05]  /*20110*/  BSYNC B1 ;  /* 0x0000000000017941 */ /* 0x000fea0003800000 */
.L_x_45460:
        /* <DEDUP_REMOVED lines=16> */
.L_x_45464:
[----:B------:R-:W-:Y:S02]  /*20220*/  IMAD.MOV.U32 R47, RZ, RZ, R32 ;  /* 0x000000ffff2f7224 */ /* 0x000fe400078e0020 */
[----:B------:R-:W-:Y:S02]  /*20230*/  IMAD.MOV.U32 R34, RZ, RZ, R5 ;  /* 0x000000ffff227224 */ /* 0x000fe400078e0005 */
[----:B------:R-:W-:Y:S02]  /*20240*/  IMAD.MOV.U32 R5, RZ, RZ, R2 ;  /* 0x000000ffff057224 */ /* 0x000fe400078e0002 */
[----:B------:R-:W-:Y:S02]  /*20250*/  IMAD.MOV.U32 R32, RZ, RZ, R33 ;  /* 0x000000ffff207224 */ /* 0x000fe400078e0021 */
.L_x_45465:
[----:B------:R-:W-:Y:S05]  /*20260*/  BSYNC B1 ;  /* 0x0000000000017941 */ /* 0x000fea0003800000 */
.L_x_45463:
        /* <DEDUP_REMOVED lines=9> */
.L_x_45467:
[----:B------:R-:W-:Y:S02]  /*20300*/  IMAD.MOV.U32 R44, RZ, RZ, R47 ;  /* 0x000000ffff2c7224 */ /* 0x000fe400078e002f */
[----:B------:R-:W-:Y:S02]  /*20310*/  IMAD.MOV.U32 R2, RZ, RZ, R34 ;  /* 0x000000ffff027224 */ /* 0x000fe400078e0022 */
[----:B------:R-:W-:Y:S02]  /*20320*/  IMAD.MOV.U32 R47, RZ, RZ, R50 ;  /* 0x000000ffff2f7224 */ /* 0x000fe400078e0032 */
[----:B------:R-:W-:Y:S02]  /*20330*/  IMAD.MOV.U32 R34, RZ, RZ, R0 ;  /* 0x000000ffff227224 */ /* 0x000fe400078e0000 */
.L_x_45468:
[----:B------:R-:W-:Y:S05]  /*20340*/  BSYNC B1 ;  /* 0x0000000000017941 */ /* 0x000fea0003800000 */
.L_x_45466:
        /* <DEDUP_REMOVED lines=9> */
.L_x_45470:
[----:B------:R-:W-:Y:S02]  /*203e0*/  IMAD.MOV.U32 R63, RZ, RZ, R44 ;  /* 0x000000ffff3f7224 */ /* 0x000fe400078e002c */
[----:B------:R-:W-:Y:S02]  /*203f0*/  IMAD.MOV.U32 R33, RZ, RZ, R2 ;  /* 0x000000ffff217224 */ /* 0x000fe400078e0002 */
[----:B------:R-:W-:Y:S02]  /*20400*/  IMAD.MOV.U32 R44, RZ, RZ, R51 ;  /* 0x000000ffff2c7224 */ /* 0x000fe400078e0033 */
[----:B------:R-:W-:Y:S02]  /*20410*/  IMAD.MOV.U32 R2, RZ, RZ, R3 ;  /* 0x000000ffff027224 */ /* 0x000fe400078e0003 */
.L_x_45471:
[----:B------:R-:W-:Y:S05]  /*20420*/  BSYNC B1 ;  /* 0x0000000000017941 */ /* 0x000fea0003800000 */
.L_x_45469:
        /* <DEDUP_REMOVED lines=9> */
.L_x_45473:
[----:B------:R-:W-:Y:S01]  /*204c0*/  MOV R46, R63 ;  /* 0x0000003f002e7202 */ /* 0x000fe20000000f00 */
[----:B------:R-:W-:Y:S02]  /*204d0*/  IMAD.MOV.U32 R0, RZ, RZ, R33 ;  /* 0x000000ffff007224 */ /* 0x000fe400078e0021 */
[----:B------:R-:W-:Y:S02]  /*204e0*/  IMAD.MOV.U32 R63, RZ, RZ, R66 ;  /* 0x000000ffff3f7224 */ /* 0x000fe400078e0042 */
[----:B------:R-:W-:Y:S02]  /*204f0*/  IMAD.MOV.U32 R33, RZ, RZ, R64 ;  /* 0x000000ffff217224 */ /* 0x000fe400078e0040 */
.L_x_45474:
[----:B------:R-:W-:Y:S05]  /*20500*/  BSYNC B1 ;  /* 0x0000000000017941 */ /* 0x000fea0003800000 */
.L_x_45472:
        /* <DEDUP_REMOVED lines=9> */
.L_x_45476:
[----:B------:R-:W-:Y:S01]  /*205a0*/  IMAD.MOV.U32 R51, RZ, RZ, R46 ;  /* 0x000000ffff337224 */ /* 0x000fe200078e002e */
[----:B------:R-:W-:Y:S01]  /*205b0*/  MOV R3, R0 ;  /* 0x0000000000037202 */ /* 0x000fe20000000f00 */
[----:B------:R-:W-:Y:S02]  /*205c0*/  IMAD.MOV.U32 R46, RZ, RZ, R39 ;  /* 0x000000ffff2e7224 */ /* 0x000fe400078e0027 */
[----:B------:R-:W-:Y:S02]  /*205d0*/  IMAD.MOV.U32 R0, RZ, RZ, R23 ;  /* 0x000000ffff007224 */ /* 0x000fe400078e0017 */
.L_x_45477:
[----:B------:R-:W-:Y:S05]  /*205e0*/  BSYNC B1 ;  /* 0x0000000000017941 */ /* 0x000fea0003800000 */
.L_x_45475:
        /* <DEDUP_REMOVED lines=9> */
.L_x_45479:
[----:B------:R-:W-:Y:S01]  /*20680*/  IMAD.MOV.U32 R62, RZ, RZ, R51 ;  /* 0x000000ffff3e7224 */ /* 0x000fe200078e0033 */
[----:B------:R-:W-:Y:S01]  /*20690*/  MOV R51, R38 ;  /* 0x0000002600337202 */ /* 0x000fe20000000f00 */
[----:B------:R-:W-:Y:S02]  /*206a0*/  IMAD.MOV.U32 R50, RZ, RZ, R3 ;  /* 0x000000ffff327224 */ /* 0x000fe400078e0003 */
[----:B------:R-:W-:Y:S02]  /*206b0*/  IMAD.MOV.U32 R3, RZ, RZ, R22 ;  /* 0x000000ffff037224 */ /* 0x000fe400078e0016 */
.L_x_45480:
[----:B------:R-:W-:Y:S05]  /*206c0*/  BSYNC B1 ;  /* 0x0000000000017941 */ /* 0x000fea0003800000 */
.L_x_45478:
        /* <DEDUP_REMOVED lines=9> */
.L_x_45482:
[----:B------:R-:W-:Y:S02]  /*20760*/  IMAD.MOV.U32 R39, RZ, RZ, R62 ;  /* 0x000000ffff277224 */ /* 0x000fe400078e003e */
[----:B------:R-:W-:Y:S01]  /*20770*/  IMAD.MOV.U32 R23, RZ, RZ, R50 ;  /* 0x000000ffff177224 */ /* 0x000fe200078e0032 */
[----:B------:R-:W-:Y:S01]  /*20780*/  MOV R50, R21 ;  /* 0x0000001500327202 */ /* 0x000fe20000000f00 */
[----:B------:R-:W-:Y:S02]  /*20790*/  IMAD.MOV.U32 R62, RZ, RZ, R37 ;  /* 0x000000ffff3e7224 */ /* 0x000fe400078e0025 */
.L_x_45483:
[----:B------:R-:W-:Y:S05]  /*207a0*/  BSYNC B1 ;  /* 0x0000000000017941 */ /* 0x000fea0003800000 */
.L_x_45481:
        /* <DEDUP_REMOVED lines=9> */
.L_x_45485:
[----:B------:R-:W-:Y:S02]  /*20840*/  IMAD.MOV.U32 R38, RZ, RZ, R39 ;  /* 0x000000ffff267224 */ /* 0x000fe400078e0027 */
[----:B------:R-:W-:Y:S02]  /*20850*/  IMAD.MOV.U32 R22, RZ, RZ, R23 ;  /* 0x000000ffff167224 */ /* 0x000fe400078e0017 */
[----:B------:R-:W-:Y:S02]  /*20860*/  IMAD.MOV.U32 R39, RZ, RZ, R36 ;  /* 0x000000ffff277224 */ /* 0x000fe400078e0024 */
[----:B------:R-:W-:Y:S02]  /*20870*/  IMAD.MOV.U32 R23, RZ, RZ, R20 ;  /* 0x000000ffff177224 */ /* 0x000fe400078e0014 */
.L_x_45486:
[----:B------:R-:W-:Y:S05]  /*20880*/  BSYNC B1 ;  /* 0x0000000000017941 */ /* 0x000fea0003800000 */
.L_x_45484:
        /* <DEDUP_REMOVED lines=9> */
.L_x_45488:
[----:B------:R-:W-:Y:S02]  /*20920*/  IMAD.MOV.U32 R37, RZ, RZ, R38 ;  /* 0x000000ffff257224 */ /* 0x000fe400078e0026 */
[----:B------:R-:W-:Y:S02]  /*20930*/  IMAD.MOV.U32 R21, RZ, RZ, R22 ;  /* 0x000000ffff157224 */ /* 0x000fe400078e0016 */
[----:B------:R-:W-:Y:S02]  /*20940*/  IMAD.MOV.U32 R38, RZ, RZ, R43 ;  /* 0x000000ffff267224 */ /* 0x000fe400078e002b */
[----:B------:R-:W-:Y:S02]  /*20950*/  IMAD.MOV.U32 R22, RZ, RZ, R27 ;  /* 0x000000ffff167224 */ /* 0x000fe400078e001b */
.L_x_45489:
[----:B------:R-:W-:Y:S05]  /*20960*/  BSYNC B1 ;  /* 0x0000000000017941 */ /* 0x000fea0003800000 */
.L_x_45487:
        /* <DEDUP_REMOVED lines=9> */
.L_x_45491:
[----:B------:R-:W-:Y:S02]  /*20a00*/  IMAD.MOV.U32 R36, RZ, RZ, R37 ;  /* 0x000000ffff247224 */ /* 0x000fe400078e0025 */
[----:B------:R-:W-:Y:S02]  /*20a10*/  IMAD.MOV.U32 R20, RZ, RZ, R21 ;  /* 0x000000ffff147224 */ /* 0x000fe400078e0015 */
[----:B------:R-:W-:Y:S02]  /*20a20*/  IMAD.MOV.U32 R37, RZ, RZ, R42 ;  /* 0x000000ffff257224 */ /* 0x000fe400078e002a */
[----:B------:R-:W-:Y:S02]  /*20a30*/  IMAD.MOV.U32 R21, RZ, RZ, R26 ;  /* 0x000000ffff157224 */ /* 0x000fe400078e001a */
.L_x_45492:
[----:B------:R-:W-:Y:S05]  /*20a40*/  BSYNC B1 ;  /* 0x0000000000017941 */ /* 0x000fea0003800000 */
.L_x_45490:
        /* <DEDUP_REMOVED lines=9> */
.L_x_45494:
[----:B------:R-:W-:Y:S01]  /*20ae0*/  MOV R43, R36 ;  /* 0x00000024002b7202 */ /* 0x000fe20000000f00 */
[----:B------:R-:W-:Y:S02]  /*20af0*/  IMAD.MOV.U32 R27, RZ, RZ, R20 ;  /* 0x000000ffff1b7224 */ /* 0x000fe400078e0014 */
[----:B------:R-:W-:Y:S02]  /*20b00*/  IMAD.MOV.U32 R36, RZ, RZ, R41 ;  /* 0x000000ffff247224 */ /* 0x000fe400078e0029 */
[----:B------:R-:W-:Y:S02]  /*20b10*/  IMAD.MOV.U32 R20, RZ, RZ, R25 ;  /* 0x000000ffff147224 */ /* 0x000fe400078e0019 */
.L_x_45495:
[----:B------:R-:W-:Y:S05]  /*20b20*/  BSYNC B1 ;  /* 0x0000000000017941 */ /* 0x000fea0003800000 */
.L_x_45493:
        /* <DEDUP_REMOVED lines=9> */
.L_x_45497:
[----:B------:R-:W-:Y:S01]  /*20bc0*/  IMAD.MOV.U32 R25, RZ, RZ, R43 ;  /* 0x000000ffff197224 */ /* 0x000fe200078e002b */
[----:B------:R-:W-:Y:S01]  /*20bd0*/  MOV R26, R27 ;  /* 0x0000001b001a7202 */ /* 0x000fe20000000f00 */
[----:B------:R-:W-:Y:S02]  /*20be0*/  IMAD.MOV.U32 R43, RZ, RZ, R40 ;  /* 0x000000ffff2b7224 */ /* 0x000fe400078e0028 */
[----:B------:R-:W-:Y:S02]  /*20bf0*/  IMAD.MOV.U32 R27, RZ, RZ, R24 ;  /* 0x000000ffff1b7224 */ /* 0x000fe400078e0018 */
.L_x_45498:
[----:B------:R-:W-:Y:S05]  /*20c00*/  BSYNC B1 ;  /* 0x0000000000017941 */ /* 0x000fea0003800000 */
.L_x_45496:
        /* <DEDUP_REMOVED lines=9> */
.L_x_45500:
[----:B------:R-:W-:Y:S01]  /*20ca0*/  IMAD.MOV.U32 R40, RZ, RZ, R25 ;  /* 0x000000ffff287224 */ /* 0x000fe200078e0019 */
[----:B------:R-:W-:Y:S01]  /*20cb0*/  MOV R25, R30 ;  /* 0x0000001e00197202 */ /* 0x000fe20000000f00 */
[----:B------:R-:W-:Y:S02]  /*20cc0*/  IMAD.MOV.U32 R24, RZ, RZ, R26 ;  /* 0x000000ffff187224 */ /* 0x000fe400078e001a */
[----:B------:R-:W-:Y:S02]  /*20cd0*/  IMAD.MOV.U32 R26, RZ, RZ, R31 ;  /* 0x000000ffff1a7224 */ /* 0x000fe400078e001f */
.L_x_45501:
[----:B------:R-:W-:Y:S05]  /*20ce0*/  BSYNC B1 ;  /* 0x0000000000017941 */ /* 0x000fea0003800000 */
.L_x_45499:
        /* <DEDUP_REMOVED lines=9> */
.L_x_45503:
[----:B------:R-:W-:Y:S02]  /*20d80*/  IMAD.MOV.U32 R30, RZ, RZ, R40 ;  /* 0x000000ffff1e7224 */ /* 0x000fe400078e0028 */
[----:B------:R-:W-:Y:S01]  /*20d90*/  IMAD.MOV.U32 R31, RZ, RZ, R24 ;  /* 0x000000ffff1f7224 */ /* 0x000fe200078e0018 */
[----:B------:R-:W-:Y:S01]  /*20da0*/  MOV R24, R29 ;  /* 0x0000001d00187202 */ /* 0x000fe20000000f00 */
[----:B------:R-:W-:Y:S02]  /*20db0*/  IMAD.MOV.U32 R40, RZ, RZ, R45 ;  /* 0x000000ffff287224 */ /* 0x000fe400078e002d */
.L_x_45504:
[----:B------:R-:W-:Y:S05]  /*20dc0*/  BSYNC B1 ;  /* 0x0000000000017941 */ /* 0x000fea0003800000 */
.L_x_45502:
        /* <DEDUP_REMOVED lines=9> */
.L_x_45506:
[----:B------:R-:W-:Y:S02]  /*20e60*/  IMAD.MOV.U32 R41, RZ, RZ, R30 ;  /* 0x000000ffff297224 */ /* 0x000fe400078e001e */
[----:B------:R-:W-:Y:S02]  /*20e70*/  IMAD.MOV.U32 R29, RZ, RZ, R31 ;  /* 0x000000ffff1d7224 */ /* 0x000fe400078e001f */
[----:B------:R-:W-:Y:S02]  /*20e80*/  IMAD.MOV.U32 R30, RZ, RZ, R35 ;  /* 0x000000ffff1e7224 */ /* 0x000fe400078e0023 */
[----:B------:R-:W-:Y:S02]  /*20e90*/  IMAD.MOV.U32 R31, RZ, RZ, R28 ;  /* 0x000000ffff1f7224 */ /* 0x000fe400078e001c */
.L_x_45507:
[----:B------:R-:W-:Y:S05]  /*20ea0*/  BSYNC B1 ;  /* 0x0000000000017941 */ /* 0x000fea0003800000 */
.L_x_45505:
        /* <DEDUP_REMOVED lines=16> */
.L_x_45509:
[----:B------:R-:W-:Y:S01]  /*20fb0*/  IMAD.MOV.U32 R35, RZ, RZ, R32 ;  /* 0x000000ffff237224 */ /* 0x000fe200078e0020 */
[----:B------:R-:W-:Y:S01]  /*20fc0*/  MOV R32, R47 ;  /* 0x0000002f00207202 */ /* 0x000fe20000000f00 */
[----:B------:R-:W-:Y:S02]  /*20fd0*/  IMAD.MOV.U32 R28, RZ, RZ, R5 ;  /* 0x000000ffff1c7224 */ /* 0x000fe400078e0005 */
[----:B------:R-:W-:Y:S02]  /*20fe0*/  IMAD.MOV.U32 R5, RZ, RZ, R34 ;  /* 0x000000ffff057224 */ /* 0x000fe400078e0022 */
.L_x_45510:
[----:B------:R-:W-:Y:S05]  /*20ff0*/  BSYNC B1 ;  /* 0x0000000000017941 */ /* 0x000fea0003800000 */
.L_x_45508:
        /* <DEDUP_REMOVED lines=9> */
.L_x_45512:
[----:B------:R-:W-:Y:S02]  /*21090*/  IMAD.MOV.U32 R42, RZ, RZ, R35 ;  /* 0x000000ffff2a7224 */ /* 0x000fe400078e0023 */
[----:B------:R-:W-:Y:S02]  /*210a0*/  IMAD.MOV.U32 R34, RZ, RZ, R28 ;  /* 0x000000ffff227224 */ /* 0x000fe400078e001c */
[----:B------:R-:W-:Y:S02]  /*210b0*/  IMAD.MOV.U32 R35, RZ, RZ, R44 ;  /* 0x000000ffff237224 */ /* 0x000fe400078e002c */
[----:B------:R-:W-:Y:S02]  /*210c0*/  IMAD.MOV.U32 R28, RZ, RZ, R2 ;  /* 0x000000ffff1c7224 */ /* 0x000fe400078e0002 */
.L_x_45513:
[----:B------:R-:W-:Y:S05]  /*210d0*/  BSYNC B1 ;  /* 0x0000000000017941 */ /* 0x000fea0003800000 */
.L_x_45511:
        /* <DEDUP_REMOVED lines=9> */
.L_x_45515:
[----:B------:R-:W-:Y:S02]  /*21170*/  IMAD.MOV.U32 R47, RZ, RZ, R42 ;  /* 0x000000ffff2f7224 */ /* 0x000fe400078e002a */
[----:B------:R-:W-:Y:S02]  /*21180*/  IMAD.MOV.U32 R45, RZ, RZ, R34 ;  /* 0x000000ffff2d7224 */ /* 0x000fe400078e0022 */
[----:B------:R-:W-:Y:S02]  /*21190*/  IMAD.MOV.U32 R42, RZ, RZ, R63 ;  /* 0x000000ffff2a7224 */ /* 0x000fe400078e003f */
[----:B------:R-:W-:Y:S02]  /*211a0*/  IMAD.MOV.U32 R34, RZ, RZ, R33 ;  /* 0x000000ffff227224 */ /* 0x000fe400078e0021 */
.L_x_45516:
[----:B------:R-:W-:Y:S05]  /*211b0*/  BSYNC B1 ;  /* 0x0000000000017941 */ /* 0x000fea0003800000 */
.L_x_45514:
        /* <DEDUP_REMOVED lines=9> */
.L_x_45518:
[----:B------:R-:W-:Y:S02]  /*21250*/  IMAD.MOV.U32 R44, RZ, RZ, R47 ;  /* 0x000000ffff2c7224 */ /* 0x000fe400078e002f */
[----:B------:R-:W-:Y:S02]  /*21260*/  IMAD.MOV.U32 R2, RZ, RZ, R45 ;  /* 0x000000ffff027224 */ /* 0x000fe400078e002d */
[----:B------:R-:W-:Y:S02]  /*21270*/  IMAD.MOV.U32 R47, RZ, RZ, R46 ;  /* 0x000000ffff2f7224 */ /* 0x000fe400078e002e */
[----:B------:R-:W-:Y:S02]  /*21280*/  IMAD.MOV.U32 R45, RZ, RZ, R0 ;  /* 0x000000ffff2d7224 */ /* 0x000fe400078e0000 */
.L_x_45519:
[----:B------:R-:W-:Y:S05]  /*21290*/  BSYNC B1 ;  /* 0x0000000000017941 */ /* 0x000fea0003800000 */
.L_x_45517:
        /* <DEDUP_REMOVED lines=9> */
.L_x_45521:
[----:B------:R-:W-:Y:S01]  /*21330*/  MOV R61, R44 ;  /* 0x0000002c003d7202 */ /* 0x000fe20000000f00 */
[----:B------:R-:W-:Y:S02]  /*21340*/  IMAD.MOV.U32 R33, RZ, RZ, R2 ;  /* 0x000000ffff217224 */ /* 0x000fe400078e0002 */
[----:B------:R-:W-:Y:S02]  /*21350*/  IMAD.MOV.U32 R44, RZ, RZ, R51 ;  /* 0x000000ffff2c7224 */ /* 0x000fe400078e0033 */
[----:B------:R-:W-:Y:S02]  /*21360*/  IMAD.MOV.U32 R2, RZ, RZ, R3 ;  /* 0x000000ffff027224 */ /* 0x000fe400078e0003 */
.L_x_45522:
[----:B------:R-:W-:Y:S05]  /*21370*/  BSYNC B1 ;  /* 0x0000000000017941 */ /* 0x000fea0003800000 */
.L_x_45520:
        /* <DEDUP_REMOVED lines=9> */
.L_x_45524:
[----:B------:R-:W-:Y:S01]  /*21410*/  IMAD.MOV.U32 R46, RZ, RZ, R61 ;  /* 0x000000ffff2e7224 */ /* 0x000fe200078e003d */
[----:B------:R-:W-:Y:S01]  /*21420*/  MOV R0, R33 ;  /* 0x0000002100007202 */ /* 0x000fe20000000f00 */
[----:B------:R-:W-:Y:S02]  /*21430*/  IMAD.MOV.U32 R61, RZ, RZ, R62 ;  /* 0x000000ffff3d7224 */ /* 0x000fe400078e003e */
[----:B------:R-:W-:Y:S02]  /*21440*/  IMAD.MOV.U32 R33, RZ, RZ, R50 ;  /* 0x000000ffff217224 */ /* 0x000fe400078e0032 */
.L_x_45525:
[----:B------:R-:W-:Y:S05]  /*21450*/  BSYNC B1 ;  /* 0x0000000000017941 */ /* 0x000fea0003800000 */
.L_x_45523:
        /* <DEDUP_REMOVED lines=9> */
.L_x_45527:
[----:B------:R-:W-:Y:S01]  /*214f0*/  IMAD.MOV.U32 R51, RZ, RZ, R46 ;  /* 0x000000ffff337224 */ /* 0x000fe200078e002e */
[----:B------:R-:W-:Y:S01]  /*21500*/  MOV R46, R39 ;  /* 0x00000027002e7202 */ /* 0x000fe20000000f00 */
[----:B------:R-:W-:Y:S02]  /*21510*/  IMAD.MOV.U32 R3, RZ, RZ, R0 ;  /* 0x000000ffff037224 */ /* 0x000fe400078e0000 */
[----:B------:R-:W-:Y:S02]  /*21520*/  IMAD.MOV.U32 R0, RZ, RZ, R23 ;  /* 0x000000ffff007224 */ /* 0x000fe400078e0017 */
.L_x_45528:
[----:B------:R-:W-:Y:S05]  /*21530*/  BSYNC B1 ;  /* 0x0000000000017941 */ /* 0x000fea0003800000 */
.L_x_45526:
        /* <DEDUP_REMOVED lines=9> */
.L_x_45530:
[----:B------:R-:W-:Y:S02]  /*215d0*/  IMAD.MOV.U32 R60, RZ, RZ, R51 ;  /* 0x000000ffff3c7224 */ /* 0x000fe400078e0033 */
[----:B------:R-:W-:Y:S01]  /*215e0*/  IMAD.MOV.U32 R50, RZ, RZ, R3 ;  /* 0x000000ffff327224 */ /* 0x000fe200078e0003 */
[----:B------:R-:W-:Y:S01]  /*215f0*/  MOV R3, R22 ;  /* 0x0000001600037202 */ /* 0x000fe20000000f00 */
[----:B------:R-:W-:Y:S02]  /*21600*/  IMAD.MOV.U32 R51, RZ, RZ, R38 ;  /* 0x000000ffff337224 */ /* 0x000fe400078e0026 */
.L_x_45531:
[----:B------:R-:W-:Y:S05]  /*21610*/  BSYNC B1 ;  /* 0x0000000000017941 */ /* 0x000fea0003800000 */
.L_x_45529:
        /* <DEDUP_REMOVED lines=9> */
.L_x_45533:
[----:B------:R-:W-:Y:S02]  /*216b0*/  IMAD.MOV.U32 R39, RZ, RZ, R60 ;  /* 0x000000ffff277224 */ /* 0x000fe400078e003c */
[----:B------:R-:W-:Y:S02]  /*216c0*/  IMAD.MOV.U32 R23, RZ, RZ, R50 ;  /* 0x000000ffff177224 */ /* 0x000fe400078e0032 */
[----:B------:R-:W-:Y:S02]  /*216d0*/  IMAD.MOV.U32 R60, RZ, RZ, R37 ;  /* 0x000000ffff3c7224 */ /* 0x000fe400078e0025 */
[----:B------:R-:W-:Y:S02]  /*216e0*/  IMAD.MOV.U32 R50, RZ, RZ, R21 ;  /* 0x000000ffff327224 */ /* 0x000fe400078e0015 */
.L_x_45534:
[----:B------:R-:W-:Y:S05]  /*216f0*/  BSYNC B1 ;  /* 0x0000000000017941 */ /* 0x000fea0003800000 */
.L_x_45532:
        /* <DEDUP_REMOVED lines=9> */
.L_x_45536:
[----:B------:R-:W-:Y:S02]  /*21790*/  IMAD.MOV.U32 R38, RZ, RZ, R39 ;  /* 0x000000ffff267224 */ /* 0x000fe400078e0027 */
[----:B------:R-:W-:Y:S02]  /*217a0*/  IMAD.MOV.U32 R22, RZ, RZ, R23 ;  /* 0x000000ffff167224 */ /* 0x000fe400078e0017 */
[----:B------:R-:W-:Y:S02]  /*217b0*/  IMAD.MOV.U32 R39, RZ, RZ, R36 ;  /* 0x000000ffff277224 */ /* 0x000fe400078e0024 */
[----:B------:R-:W-:Y:S02]  /*217c0*/  IMAD.MOV.U32 R23, RZ, RZ, R20 ;  /* 0x000000ffff177224 */ /* 0x000fe400078e0014 */
.L_x_45537:
[----:B------:R-:W-:Y:S05]  /*217d0*/  BSYNC B1 ;  /* 0x0000000000017941 */ /* 0x000fea0003800000 */
.L_x_45535:
        /* <DEDUP_REMOVED lines=9> */
.L_x_45539:
[----:B------:R-:W-:Y:S02]  /*21870*/  IMAD.MOV.U32 R20, RZ, RZ, R38 ;  /* 0x000000ffff147224 */ /* 0x000fe400078e0026 */
[----:B------:R-:W-:Y:S02]  /*21880*/  IMAD.MOV.U32 R21, RZ, RZ, R22 ;  /* 0x000000ffff157224 */ /* 0x000fe400078e0016 */
[----:B------:R-:W-:Y:S02]  /*21890*/  IMAD.MOV.U32 R38, RZ, RZ, R43 ;  /* 0x000000ffff267224 */ /* 0x000fe400078e002b */
[----:B------:R-:W-:Y:S02]  /*218a0*/  IMAD.MOV.U32 R22, RZ, RZ, R27 ;  /* 0x000000ffff167224 */ /* 0x000fe400078e001b */
.L_x_45540:
[----:B------:R-:W-:Y:S05]  /*218b0*/  BSYNC B1 ;  /* 0x0000000000017941 */ /* 0x000fea0003800000 */
.L_x_45538:
        /* <DEDUP_REMOVED lines=9> */
.L_x_45542:
[----:B------:R-:W-:Y:S01]  /*21950*/  MOV R37, R20 ;  /* 0x0000001400257202 */ /* 0x000fe20000000f00 */
[----:B------:R-:W-:Y:S02]  /*21960*/  IMAD.MOV.U32 R27, RZ, RZ, R21 ;  /* 0x000000ffff1b7224 */ /* 0x000fe400078e0015 */
[----:B------:R-:W-:Y:S02]  /*21970*/  IMAD.MOV.U32 R20, RZ, RZ, R25 ;  /* 0x000000ffff147224 */ /* 0x000fe400078e0019 */
[----:B------:R-:W-:Y:S02]  /*21980*/  IMAD.MOV.U32 R21, RZ, RZ, R26 ;  /* 0x000000ffff157224 */ /* 0x000fe400078e001a */
.L_x_45543:
[----:B------:R-:W-:Y:S05]  /*21990*/  BSYNC B1 ;  /* 0x0000000000017941 */ /* 0x000fea0003800000 */
.L_x_45541:
        /* <DEDUP_REMOVED lines=9> */
.L_x_45545:
[----:B------:R-:W-:Y:S01]  /*21a30*/  IMAD.MOV.U32 R25, RZ, RZ, R37 ;  /* 0x000000ffff197224 */ /* 0x000fe200078e0025 */
[----:B------:R-:W-:Y:S01]  /*21a40*/  MOV R26, R27 ;  /* 0x0000001b001a7202 */ /* 0x000fe20000000f00 */
[----:B------:R-:W-:Y:S02]  /*21a50*/  IMAD.MOV.U32 R37, RZ, RZ, R40 ;  /* 0x000000ffff257224 */ /* 0x000fe400078e0028 */
[----:B------:R-:W-:Y:S02]  /*21a60*/  IMAD.MOV.U32 R27, RZ, RZ, R24 ;  /* 0x000000ffff1b7224 */ /* 0x000fe400078e0018 */
.L_x_45546:
[----:B------:R-:W-:Y:S05]  /*21a70*/  BSYNC B1 ;  /* 0x0000000000017941 */ /* 0x000fea0003800000 */
.L_x_45544:
        /* <DEDUP_REMOVED lines=9> */
.L_x_45548:
[----:B------:R-:W-:Y:S01]  /*21b10*/  IMAD.MOV.U32 R36, RZ, RZ, R25 ;  /* 0x000000ffff247224 */ /* 0x000fe200078e0019 */
[----:B------:R-:W-:Y:S01]  /*21b20*/  MOV R25, R30 ;  /* 0x0000001e00197202 */ /* 0x000fe20000000f00 */
[----:B------:R-:W-:Y:S02]  /*21b30*/  IMAD.MOV.U32 R24, RZ, RZ, R26 ;  /* 0x000000ffff187224 */ /* 0x000fe400078e001a */
[----:B------:R-:W-:Y:S02]  /*21b40*/  IMAD.MOV.U32 R26, RZ, RZ, R31 ;  /* 0x000000ffff1a7224 */ /* 0x000fe400078e001f */
.L_x_45549:
[----:B------:R-:W-:Y:S05]  /*21b50*/  BSYNC B1 ;  /* 0x0000000000017941 */ /* 0x000fea0003800000 */
.L_x_45547:
        /* <DEDUP_REMOVED lines=9> */
.L_x_45551:
[----:B------:R-:W-:Y:S02]  /*21bf0*/  IMAD.MOV.U32 R31, RZ, RZ, R36 ;  /* 0x000000ffff1f7224 */ /* 0x000fe400078e0024 */
[----:B------:R-:W-:Y:S01]  /*21c00*/  IMAD.MOV.U32 R30, RZ, RZ, R24 ;  /* 0x000000ffff1e7224 */ /* 0x000fe200078e0018 */
[----:B------:R-:W-:Y:S01]  /*21c10*/  MOV R24, R29 ;  /* 0x0000001d00187202 */ /* 0x000fe20000000f00 */
[----:B------:R-:W-:Y:S02]  /*21c20*/  IMAD.MOV.U32 R36, RZ, RZ, R41 ;  /* 0x000000ffff247224 */ /* 0x000fe400078e0029 */
.L_x_45552:
[----:B------:R-:W-:Y:S05]  /*21c30*/  BSYNC B1 ;  /* 0x0000000000017941 */ /* 0x000fea0003800000 */
.L_x_45550:
        /* <DEDUP_REMOVED lines=16> */
.L_x_45554:
[----:B------:R-:W-:Y:S02]  /*21d40*/  IMAD.MOV.U32 R41, RZ, RZ, R32 ;  /* 0x000000ffff297224 */ /* 0x000fe400078e0020 */
[----:B------:R-:W-:Y:S01]  /*21d50*/  IMAD.MOV.U32 R29, RZ, RZ, R5 ;  /* 0x000000ffff1d7224 */ /* 0x000fe200078e0005 */
[----:B------:R-:W-:Y:S01]  /*21d60*/  MOV R5, R28 ;  /* 0x0000001c00057202 */ /* 0x000fe20000000f00 */
[----:B------:R-:W-:Y:S02]  /*21d70*/  IMAD.MOV.U32 R32, RZ, RZ, R35 ;  /* 0x000000ffff207224 */ /* 0x000fe400078e0023 */
.L_x_45555:
[----:B------:R-:W-:Y:S05]  /*21d80*/  BSYNC B1 ;  /* 0x0000000000017941 */ /* 0x000fea0003800000 */
.L_x_45553:
        /* <DEDUP_REMOVED lines=9> */
.L_x_45557:
[----:B------:R-:W-:Y:S02]  /*21e20*/  IMAD.MOV.U32 R40, RZ, RZ, R41 ;  /* 0x000000ffff287224 */ /* 0x000fe400078e0029 */
[----:B------:R-:W-:Y:S01]  /*21e30*/  IMAD.MOV.U32 R28, RZ, RZ, R29 ;  /* 0x000000ffff1c7224 */ /* 0x000fe200078e001d */
[----:B------:R-:W-:Y:S01]  /*21e40*/  MOV R29, R34 ;  /* 0x00000022001d7202 */ /* 0x000fe20000000f00 */
[----:B------:R-:W-:Y:S02]  /*21e50*/  IMAD.MOV.U32 R41, RZ, RZ, R42 ;  /* 0x000000ffff297224 */ /* 0x000fe400078e002a */
.L_x_45558:
[----:B------:R-:W-:Y:S05]  /*21e60*/  BSYNC B1 ;  /* 0x0000000000017941 */ /* 0x000fea0003800000 */
.L_x_45556:
        /* <DEDUP_REMOVED lines=9> */
.L_x_45560:
[----:B------:R-:W-:Y:S02]  /*21f00*/  IMAD.MOV.U32 R43, RZ, RZ, R40 ;  /* 0x000000ffff2b7224 */ /* 0x000fe400078e0028 */
[----:B------:R-:W-:Y:S02]  /*21f10*/  IMAD.MOV.U32 R35, RZ, RZ, R28 ;  /* 0x000000ffff237224 */ /* 0x000fe400078e001c */
[----:B------:R-:W-:Y:S02]  /*21f20*/  IMAD.MOV.U32 R40, RZ, RZ, R47 ;  /* 0x000000ffff287224 */ /* 0x000fe400078e002f */
[----:B------:R-:W-:Y:S02]  /*21f30*/  IMAD.MOV.U32 R28, RZ, RZ, R45 ;  /* 0x000000ffff1c7224 */ /* 0x000fe400078e002d */
.L_x_45561:
[----:B------:R-:W-:Y:S05]  /*21f40*/  BSYNC B1 ;  /* 0x0000000000017941 */ /* 0x000fea0003800000 */
.L_x_45559:
        /* <DEDUP_REMOVED lines=9> */
.L_x_45563:
[----:B------:R-:W-:Y:S02]  /*21fe0*/  IMAD.MOV.U32 R42, RZ, RZ, R43 ;  /* 0x000000ffff2a7224 */ /* 0x000fe400078e002b */
[----:B------:R-:W-:Y:S02]  /*21ff0*/  IMAD.MOV.U32 R34, RZ, RZ, R35 ;  /* 0x000000ffff227224 */ /* 0x000fe400078e0023 */
[----:B------:R-:W-:Y:S02]  /*22000*/  IMAD.MOV.U32 R43, RZ, RZ, R44 ;  /* 0x000000ffff2b7224 */ /* 0x000fe400078e002c */
[----:B------:R-:W-:Y:S02]  /*22010*/  IMAD.MOV.U32 R35, RZ, RZ, R2 ;  /* 0x000000ffff237224 */ /* 0x000fe400078e0002 */
.L_x_45564:
[----:B------:R-:W-:Y:S05]  /*22020*/  BSYNC B1 ;  /* 0x0000000000017941 */ /* 0x000fea0003800000 */
.L_x_45562:
        /* <DEDUP_REMOVED lines=9> */
.L_x_45566:
[----:B------:R-:W-:Y:S02]  /*220c0*/  IMAD.MOV.U32 R47, RZ, RZ, R42 ;  /* 0x000000ffff2f7224 */ /* 0x000fe400078e002a */
[----:B------:R-:W-:Y:S02]  /*220d0*/  IMAD.MOV.U32 R45, RZ, RZ, R34 ;  /* 0x000000ffff2d7224 */ /* 0x000fe400078e0022 */
[----:B------:R-:W-:Y:S02]  /*220e0*/  IMAD.MOV.U32 R42, RZ, RZ, R61 ;  /* 0x000000ffff2a7224 */ /* 0x000fe400078e003d */
[----:B------:R-:W-:Y:S02]  /*220f0*/  IMAD.MOV.U32 R34, RZ, RZ, R33 ;  /* 0x000000ffff227224 */ /* 0x000fe400078e0021 */
.L_x_45567:
[----:B------:R-:W-:Y:S05]  /*22100*/  BSYNC B1 ;  /* 0x0000000000017941 */ /* 0x000fea0003800000 */
.L_x_45565:
        /* <DEDUP_REMOVED lines=9> */
.L_x_45569:
[----:B------:R-:W-:Y:S01]  /*221a0*/  MOV R44, R47 ;  /* 0x0000002f002c7202 */ /* 0x000fe20000000f00 */
[----:B------:R-:W-:Y:S02]  /*221b0*/  IMAD.MOV.U32 R2, RZ, RZ, R45 ;  /* 0x000000ffff027224 */ /* 0x000fe400078e002d */
[----:B------:R-:W-:Y:S02]  /*221c0*/  IMAD.MOV.U32 R47, RZ, RZ, R46 ;  /* 0x000000ffff2f7224 */ /* 0x000fe400078e002e */
[----:B------:R-:W-:Y:S02]  /*221d0*/  IMAD.MOV.U32 R45, RZ, RZ, R0 ;  /* 0x000000ffff2d7224 */ /* 0x000fe400078e0000 */
.L_x_45570:
[----:B------:R-:W-:Y:S05]  /*221e0*/  BSYNC B1 ;  /* 0x0000000000017941 */ /* 0x000fea0003800000 */
.L_x_45568:
        /* <DEDUP_REMOVED lines=9> */
.L_x_45572:
[----:B------:R-:W-:Y:S01]  /*22280*/  IMAD.MOV.U32 R59, RZ, RZ, R44 ;  /* 0x000000ffff3b7224 */ /* 0x000fe200078e002c */
[----:B------:R-:W-:Y:S01]  /*22290*/  MOV R33, R2 ;  /* 0x0000000200217202 */ /* 0x000fe20000000f00 */
[----:B------:R-:W-:Y:S02]  /*222a0*/  IMAD.MOV.U32 R44, RZ, RZ, R51 ;  /* 0x000000ffff2c7224 */ /* 0x000fe400078e0033 */
[----:B------:R-:W-:Y:S02]  /*222b0*/  IMAD.MOV.U32 R2, RZ, RZ, R3 ;  /* 0x000000ffff027224 */ /* 0x000fe400078e0003 */
.L_x_45573:
[----:B------:R-:W-:Y:S05]  /*222c0*/  BSYNC B1 ;  /* 0x0000000000017941 */ /* 0x000fea0003800000 */
.L_x_45571:
        /* <DEDUP_REMOVED lines=9> */
.L_x_45575:
[----:B------:R-:W-:Y:S01]  /*22360*/  IMAD.MOV.U32 R46, RZ, RZ, R59 ;  /* 0x000000ffff2e7224 */ /* 0x000fe200078e003b */
[----:B------:R-:W-:Y:S01]  /*22370*/  MOV R59, R60 ;  /* 0x0000003c003b7202 */ /* 0x000fe20000000f00 */
[----:B------:R-:W-:Y:S02]  /*22380*/  IMAD.MOV.U32 R0, RZ, RZ, R33 ;  /* 0x000000ffff007224 */ /* 0x000fe400078e0021 */
[----:B------:R-:W-:Y:S02]  /*22390*/  IMAD.MOV.U32 R33, RZ, RZ, R50 ;  /* 0x000000ffff217224 */ /* 0x000fe400078e0032 */
.L_x_45576:
[----:B------:R-:W-:Y:S05]  /*223a0*/  BSYNC B1 ;  /* 0x0000000000017941 */ /* 0x000fea0003800000 */
.L_x_45574:
        /* <DEDUP_REMOVED lines=9> */
.L_x_45578:
[----:B------:R-:W-:Y:S02]  /*22440*/  IMAD.MOV.U32 R51, RZ, RZ, R46 ;  /* 0x000000ffff337224 */ /* 0x000fe400078e002e */
[----:B------:R-:W-:Y:S01]  /*22450*/  IMAD.MOV.U32 R3, RZ, RZ, R0 ;  /* 0x000000ffff037224 */ /* 0x000fe200078e0000 */
[----:B------:R-:W-:Y:S01]  /*22460*/  MOV R0, R23 ;  /* 0x0000001700007202 */ /* 0x000fe20000000f00 */
[----:B------:R-:W-:Y:S02]  /*22470*/  IMAD.MOV.U32 R46, RZ, RZ, R39 ;  /* 0x000000ffff2e7224 */ /* 0x000fe400078e0027 */
.L_x_45579:
[----:B------:R-:W-:Y:S05]  /*22480*/  BSYNC B1 ;  /* 0x0000000000017941 */ /* 0x000fea0003800000 */
.L_x_45577:
        /* <DEDUP_REMOVED lines=9> */
.L_x_45581:
[----:B------:R-:W-:Y:S02]  /*22520*/  IMAD.MOV.U32 R23, RZ, RZ, R51 ;  /* 0x000000ffff177224 */ /* 0x000fe400078e0033 */
[----:B------:R-:W-:Y:S02]  /*22530*/  IMAD.MOV.U32 R50, RZ, RZ, R3 ;  /* 0x000000ffff327224 */ /* 0x000fe400078e0003 */
[----:B------:R-:W-:Y:S02]  /*22540*/  IMAD.MOV.U32 R51, RZ, RZ, R38 ;  /* 0x000000ffff337224 */ /* 0x000fe400078e0026 */
[----:B------:R-:W-:Y:S02]  /*22550*/  IMAD.MOV.U32 R3, RZ, RZ, R22 ;  /* 0x000000ffff037224 */ /* 0x000fe400078e0016 */
.L_x_45582:
[----:B------:R-:W-:Y:S05]  /*22560*/  BSYNC B1 ;  /* 0x0000000000017941 */ /* 0x000fea0003800000 */
.L_x_45580:
        /* <DEDUP_REMOVED lines=9> */
.L_x_45584:
[----:B------:R-:W-:Y:S02]  /*22600*/  IMAD.MOV.U32 R38, RZ, RZ, R23 ;  /* 0x000000ffff267224 */ /* 0x000fe400078e0017 */
[----:B------:R-:W-:Y:S02]  /*22610*/  IMAD.MOV.U32 R22, RZ, RZ, R50 ;  /* 0x000000ffff167224 */ /* 0x000fe400078e0032 */
[----:B------:R-:W-:Y:S02]  /*22620*/  IMAD.MOV.U32 R23, RZ, RZ, R20 ;  /* 0x000000ffff177224 */ /* 0x000fe400078e0014 */
[----:B------:R-:W-:Y:S02]  /*22630*/  IMAD.MOV.U32 R50, RZ, RZ, R21 ;  /* 0x000000ffff327224 */ /* 0x000fe400078e0015 */
.L_x_45585:
[----:B------:R-:W-:Y:S05]  /*22640*/  BSYNC B1 ;  /* 0x0000000000017941 */ /* 0x000fea0003800000 */
.L_x_45583:
        /* <DEDUP_REMOVED lines=9> */
.L_x_45587:
[----:B------:R-:W-:Y:S02]  /*226e0*/  IMAD.MOV.U32 R20, RZ, RZ, R38 ;  /* 0x000000ffff147224 */ /* 0x000fe400078e0026 */
[----:B------:R-:W-:Y:S02]  /*226f0*/  IMAD.MOV.U32 R21, RZ, RZ, R22 ;  /* 0x000000ffff157224 */ /* 0x000fe400078e0016 */
[----:B------:R-:W-:Y:S02]  /*22700*/  IMAD.MOV.U32 R38, RZ, RZ, R37 ;  /* 0x000000ffff267224 */ /* 0x000fe400078e0025 */
[----:B------:R-:W-:Y:S02]  /*22710*/  IMAD.MOV.U32 R22, RZ, RZ, R27 ;  /* 0x000000ffff167224 */ /* 0x000fe400078e001b */
.L_x_45588:
[----:B------:R-:W-:Y:S05]  /*22720*/  BSYNC B1 ;  /* 0x0000000000017941 */ /* 0x000fea0003800000 */
.L_x_45586:
        /* <DEDUP_REMOVED lines=9> */
.L_x_45590:
[----:B------:R-:W-:Y:S01]  /*227c0*/  MOV R37, R20 ;  /* 0x0000001400257202 */ /* 0x000fe20000000f00 */
[----:B------:R-:W-:Y:S02]  /*227d0*/  IMAD.MOV.U32 R27, RZ, RZ, R21 ;  /* 0x000000ffff1b7224 */ /* 0x000fe400078e0015 */
[----:B------:R-:W-:Y:S02]  /*227e0*/  IMAD.MOV.U32 R20, RZ, RZ, R25 ;  /* 0x000000ffff147224 */ /* 0x000fe400078e0019 */
[----:B------:R-:W-:Y:S02]  /*227f0*/  IMAD.MOV.U32 R21, RZ, RZ, R26 ;  /* 0x000000ffff157224 */ /* 0x000fe400078e001a */
.L_x_45591:
[----:B------:R-:W-:Y:S05]  /*22800*/  BSYNC B1 ;  /* 0x0000000000017941 */ /* 0x000fea0003800000 */
.L_x_45589:
        /* <DEDUP_REMOVED lines=9> */
.L_x_45593:
[----:B------:R-:W-:Y:S01]  /*228a0*/  IMAD.MOV.U32 R26, RZ, RZ, R37 ;  /* 0x000000ffff1a7224 */ /* 0x000fe200078e0025 */
[----:B------:R-:W-:Y:S01]  /*228b0*/  MOV R25, R27 ;  /* 0x0000001b00197202 */ /* 0x000fe20000000f00 */
[----:B------:R-:W-:Y:S02]  /*228c0*/  IMAD.MOV.U32 R37, RZ, RZ, R36 ;  /* 0x000000ffff257224 */ /* 0x000fe400078e0024 */
[----:B------:R-:W-:Y:S02]  /*228d0*/  IMAD.MOV.U32 R27, RZ, RZ, R24 ;  /* 0x000000ffff1b7224 */ /* 0x000fe400078e0018 */
.L_x_45594:
[----:B------:R-:W-:Y:S05]  /*228e0*/  BSYNC B1 ;  /* 0x0000000000017941 */ /* 0x000fea0003800000 */
.L_x_45592:
        /* <DEDUP_REMOVED lines=9> */
.L_x_45596:
[----:B------:R-:W-:Y:S01]  /*22980*/  IMAD.MOV.U32 R36, RZ, RZ, R26 ;  /* 0x000000ffff247224 */ /* 0x000fe200078e001a */
[----:B------:R-:W-:Y:S01]  /*22990*/  MOV R26, R31 ;  /* 0x0000001f001a7202 */ /* 0x000fe20000000f00 */
[----:B------:R-:W-:Y:S02]  /*229a0*/  IMAD.MOV.U32 R24, RZ, RZ, R25 ;  /* 0x000000ffff187224 */ /* 0x000fe400078e0019 */
[----:B------:R-:W-:Y:S02]  /*229b0*/  IMAD.MOV.U32 R25, RZ, RZ, R30 ;  /* 0x000000ffff197224 */ /* 0x000fe400078e001e */
.L_x_45597:
[----:B------:R-:W-:Y:S05]  /*229c0*/  BSYNC B1 ;  /* 0x0000000000017941 */ /* 0x000fea0003800000 */
.L_x_45595:
        /* <DEDUP_REMOVED lines=16> */
.L_x_45599:
[----:B------:R-:W-:Y:S01]  /*22ad0*/  IMAD.MOV.U32 R31, RZ, RZ, R32 ;  /* 0x000000ffff1f7224 */ /* 0x000fe200078e0020 */
[----:B------:R-:W-:Y:S01]  /*22ae0*/  MOV R30, R5 ;  /* 0x00000005001e7202 */ /* 0x000fe20000000f00 */
[----:B------:R-:W-:Y:S02]  /*22af0*/  IMAD.MOV.U32 R5, RZ, RZ, R29 ;  /* 0x000000ffff057224 */ /* 0x000fe400078e001d */
[----:B------:R-:W-:Y:S02]  /*22b00*/  IMAD.MOV.U32 R32, RZ, RZ, R41 ;  /* 0x000000ffff207224 */ /* 0x000fe400078e0029 */
.L_x_45600:
[----:B------:R-:W-:Y:S05]  /*22b10*/  BSYNC B1 ;  /* 0x0000000000017941 */ /* 0x000fea0003800000 */
.L_x_45598:
        /* <DEDUP_REMOVED lines=9> */
.L_x_45602:
[----:B------:R-:W-:Y:S01]  /*22bb0*/  IMAD.MOV.U32 R58, RZ, RZ, R31 ;  /* 0x000000ffff3a7224 */ /* 0x000fe200078e001f */
[----:B------:R-:W-:Y:S01]  /*22bc0*/  MOV R31, R40 ;  /* 0x00000028001f7202 */ /* 0x000fe20000000f00 */
[----:B------:R-:W-:Y:S02]  /*22bd0*/  IMAD.MOV.U32 R56, RZ, RZ, R30 ;  /* 0x000000ffff387224 */ /* 0x000fe400078e001e */
[----:B------:R-:W-:Y:S02]  /*22be0*/  IMAD.MOV.U32 R30, RZ, RZ, R28 ;  /* 0x000000ffff1e7224 */ /* 0x000fe400078e001c */
.L_x_45603:
[----:B------:R-:W-:Y:S05]  /*22bf0*/  BSYNC B1 ;  /* 0x0000000000017941 */ /* 0x000fea0003800000 */
.L_x_45601:
        /* <DEDUP_REMOVED lines=9> */
.L_x_45605:
[----:B------:R-:W-:Y:S02]  /*22c90*/  IMAD.MOV.U32 R39, RZ, RZ, R58 ;  /* 0x000000ffff277224 */ /* 0x000fe400078e003a */
[----:B------:R-:W-:Y:S01]  /*22ca0*/  IMAD.MOV.U32 R29, RZ, RZ, R56 ;  /* 0x000000ffff1d7224 */ /* 0x000fe200078e0038 */
[----:B------:R-:W-:Y:S01]  /*22cb0*/  MOV R56, R35 ;  /* 0x0000002300387202 */ /* 0x000fe20000000f00 */
[----:B------:R-:W-:Y:S02]  /*22cc0*/  IMAD.MOV.U32 R58, RZ, RZ, R43 ;  /* 0x000000ffff3a7224 */ /* 0x000fe400078e002b */
.L_x_45606:
[----:B------:R-:W-:Y:S05]  /*22cd0*/  BSYNC B1 ;  /* 0x0000000000017941 */ /* 0x000fea0003800000 */
.L_x_45604:
        /* <DEDUP_REMOVED lines=9> */
.L_x_45608:
[----:B------:R-:W-:Y:S02]  /*22d70*/  IMAD.MOV.U32 R40, RZ, RZ, R39 ;  /* 0x000000ffff287224 */ /* 0x000fe400078e0027 */
[----:B------:R-:W-:Y:S02]  /*22d80*/  IMAD.MOV.U32 R28, RZ, RZ, R29 ;  /* 0x000000ffff1c7224 */ /* 0x000fe400078e001d */
[----:B------:R-:W-:Y:S02]  /*22d90*/  IMAD.MOV.U32 R39, RZ, RZ, R42 ;  /* 0x000000ffff277224 */ /* 0x000fe400078e002a */
[----:B------:R-:W-:Y:S02]  /*22da0*/  IMAD.MOV.U32 R29, RZ, RZ, R34 ;  /* 0x000000ffff1d7224 */ /* 0x000fe400078e0022 */
.L_x_45609:
[----:B------:R-:W-:Y:S05]  /*22db0*/  BSYNC B1 ;  /* 0x0000000000017941 */ /* 0x000fea0003800000 */
.L_x_45607:
        /* <DEDUP_REMOVED lines=9> */
.L_x_45611:
[----:B------:R-:W-:Y:S02]  /*22e50*/  IMAD.MOV.U32 R41, RZ, RZ, R40 ;  /* 0x000000ffff297224 */ /* 0x000fe400078e0028 */
[----:B------:R-:W-:Y:S02]  /*22e60*/  IMAD.MOV.U32 R35, RZ, RZ, R28 ;  /* 0x000000ffff237224 */ /* 0x000fe400078e001c */
[----:B------:R-:W-:Y:S02]  /*22e70*/  IMAD.MOV.U32 R40, RZ, RZ, R47 ;  /* 0x000000ffff287224 */ /* 0x000fe400078e002f */
[----:B------:R-:W-:Y:S02]  /*22e80*/  IMAD.MOV.U32 R28, RZ, RZ, R45 ;  /* 0x000000ffff1c7224 */ /* 0x000fe400078e002d */
.L_x_45612:
[----:B------:R-:W-:Y:S05]  /*22e90*/  BSYNC B1 ;  /* 0x0000000000017941 */ /* 0x000fea0003800000 */
.L_x_45610:
        /* <DEDUP_REMOVED lines=9> */
.L_x_45614:
[----:B------:R-:W-:Y:S02]  /*22f30*/  IMAD.MOV.U32 R42, RZ, RZ, R41 ;  /* 0x000000ffff2a7224 */ /* 0x000fe400078e0029 */
[----:B------:R-:W-:Y:S02]  /*22f40*/  IMAD.MOV.U32 R34, RZ, RZ, R35 ;  /* 0x000000ffff227224 */ /* 0x000fe400078e0023 */
[----:B------:R-:W-:Y:S02]  /*22f50*/  IMAD.MOV.U32 R41, RZ, RZ, R44 ;  /* 0x000000ffff297224 */ /* 0x000fe400078e002c */
[----:B------:R-:W-:Y:S02]  /*22f60*/  IMAD.MOV.U32 R35, RZ, RZ, R2 ;  /* 0x000000ffff237224 */ /* 0x000fe400078e0002 */
.L_x_45615:
[----:B------:R-:W-:Y:S05]  /*22f70*/  BSYNC B1 ;  /* 0x0000000000017941 */ /* 0x000fea0003800000 */
.L_x_45613:
        /* <DEDUP_REMOVED lines=9> */
.L_x_45617:
[----:B------:R-:W-:Y:S01]  /*23010*/  MOV R45, R42 ;  /* 0x0000002a002d7202 */ /* 0x000fe20000000f00 */
[----:B------:R-:W-:Y:S02]  /*23020*/  IMAD.MOV.U32 R43, RZ, RZ, R34 ;  /* 0x000000ffff2b7224 */ /* 0x000fe400078e0022 */
[----:B------:R-:W-:Y:S02]  /*23030*/  IMAD.MOV.U32 R42, RZ, RZ, R59 ;  /* 0x000000ffff2a7224 */ /* 0x000fe400078e003b */
[----:B------:R-:W-:Y:S02]  /*23040*/  IMAD.MOV.U32 R34, RZ, RZ, R33 ;  /* 0x000000ffff227224 */ /* 0x000fe400078e0021 */
.L_x_45618:
[----:B------:R-:W-:Y:S05]  /*23050*/  BSYNC B1 ;  /* 0x0000000000017941 */ /* 0x000fea0003800000 */
.L_x_45616:
        /* <DEDUP_REMOVED lines=9> */
.L_x_45620:
[----:B------:R-:W-:Y:S01]  /*230f0*/  IMAD.MOV.U32 R44, RZ, RZ, R45 ;  /* 0x000000ffff2c7224 */ /* 0x000fe200078e002d */
[----:B------:R-:W-:Y:S01]  /*23100*/  MOV R2, R43 ;  /* 0x0000002b00027202 */ /* 0x000fe20000000f00 */
[----:B------:R-:W-:Y:S02]  /*23110*/  IMAD.MOV.U32 R45, RZ, RZ, R46 ;  /* 0x000000ffff2d7224 */ /* 0x000fe400078e002e */
[----:B------:R-:W-:Y:S02]  /*23120*/  IMAD.MOV.U32 R43, RZ, RZ, R0 ;  /* 0x000000ffff2b7224 */ /* 0x000fe400078e0000 */
.L_x_45621:
[----:B------:R-:W-:Y:S05]  /*23130*/  BSYNC B1 ;  /* 0x0000000000017941 */ /* 0x000fea0003800000 */
.L_x_45619:
        /* <DEDUP_REMOVED lines=9> */
.L_x_45623:
[----:B------:R-:W-:Y:S01]  /*231d0*/  IMAD.MOV.U32 R0, RZ, RZ, R44 ;  /* 0x000000ffff007224 */ /* 0x000fe200078e002c */
[----:B------:R-:W-:Y:S01]  /*231e0*/  MOV R44, R51 ;  /* 0x00000033002c7202 */ /* 0x000fe20000000f00 */
[----:B------:R-:W-:Y:S02]  /*231f0*/  IMAD.MOV.U32 R33, RZ, RZ, R2 ;  /* 0x000000ffff217224 */ /* 0x000fe400078e0002 */
[----:B------:R-:W-:Y:S02]  /*23200*/  IMAD.MOV.U32 R2, RZ, RZ, R3 ;  /* 0x000000ffff027224 */ /* 0x000fe400078e0003 */
.L_x_45624:
[----:B------:R-:W-:Y:S05]  /*23210*/  BSYNC B1 ;  /* 0x0000000000017941 */ /* 0x000fea0003800000 */
.L_x_45622:
        /* <DEDUP_REMOVED lines=9> */
.L_x_45626:
[----:B------:R-:W-:Y:S02]  /*232b0*/  IMAD.MOV.U32 R47, RZ, RZ, R0 ;  /* 0x000000ffff2f7224 */ /* 0x000fe400078e0000 */
[----:B------:R-:W-:Y:S01]  /*232c0*/  IMAD.MOV.U32 R3, RZ, RZ, R33 ;  /* 0x000000ffff037224 */ /* 0x000fe200078e0021 */
[----:B------:R-:W-:Y:S01]  /*232d0*/  MOV R33, R50 ;  /* 0x0000003200217202 */ /* 0x000fe20000000f00 */
[----:B------:R-:W-:Y:S02]  /*232e0*/  IMAD.MOV.U32 R0, RZ, RZ, R23 ;  /* 0x000000ffff007224 */ /* 0x000fe400078e0017 */
.L_x_45627:
[----:B------:R-:W-:Y:S05]  /*232f0*/  BSYNC B1 ;  /* 0x0000000000017941 */ /* 0x000fea0003800000 */
.L_x_45625:
        /* <DEDUP_REMOVED lines=9> */
.L_x_45629:
[----:B------:R-:W-:Y:S02]  /*23390*/  IMAD.MOV.U32 R23, RZ, RZ, R47 ;  /* 0x000000ffff177224 */ /* 0x000fe400078e002f */
[----:B------:R-:W-:Y:S02]  /*233a0*/  IMAD.MOV.U32 R46, RZ, RZ, R3 ;  /* 0x000000ffff2e7224 */ /* 0x000fe400078e0003 */
[----:B------:R-:W-:Y:S02]  /*233b0*/  IMAD.MOV.U32 R47, RZ, RZ, R38 ;  /* 0x000000ffff2f7224 */ /* 0x000fe400078e0026 */
[----:B------:R-:W-:Y:S02]  /*233c0*/  IMAD.MOV.U32 R3, RZ, RZ, R22 ;  /* 0x000000ffff037224 */ /* 0x000fe400078e0016 */
.L_x_45630:
[----:B------:R-:W-:Y:S05]  /*233d0*/  BSYNC B1 ;  /* 0x0000000000017941 */ /* 0x000fea0003800000 */
.L_x_45628:
        /* <DEDUP_REMOVED lines=9> */
.L_x_45632:
[----:B------:R-:W-:Y:S02]  /*23470*/  IMAD.MOV.U32 R38, RZ, RZ, R23 ;  /* 0x000000ffff267224 */ /* 0x000fe400078e0017 */
[----:B------:R-:W-:Y:S02]  /*23480*/  IMAD.MOV.U32 R22, RZ, RZ, R46 ;  /* 0x000000ffff167224 */ /* 0x000fe400078e002e */
[----:B------:R-:W-:Y:S02]  /*23490*/  IMAD.MOV.U32 R23, RZ, RZ, R20 ;  /* 0x000000ffff177224 */ /* 0x000fe400078e0014 */
[----:B------:R-:W-:Y:S02]  /*234a0*/  IMAD.MOV.U32 R46, RZ, RZ, R21 ;  /* 0x000000ffff2e7224 */ /* 0x000fe400078e0015 */
.L_x_45633:
[----:B------:R-:W-:Y:S05]  /*234b0*/  BSYNC B1 ;  /* 0x0000000000017941 */ /* 0x000fea0003800000 */
.L_x_45631:
        /* <DEDUP_REMOVED lines=9> */
.L_x_45635:
[----:B------:R-:W-:Y:S02]  /*23550*/  IMAD.MOV.U32 R21, RZ, RZ, R38 ;  /* 0x000000ffff157224 */ /* 0x000fe400078e0026 */
[----:B------:R-:W-:Y:S02]  /*23560*/  IMAD.MOV.U32 R20, RZ, RZ, R22 ;  /* 0x000000ffff147224 */ /* 0x000fe400078e0016 */
[----:B------:R-:W-:Y:S02]  /*23570*/  IMAD.MOV.U32 R38, RZ, RZ, R37 ;  /* 0x000000ffff267224 */ /* 0x000fe400078e0025 */
[----:B------:R-:W-:Y:S02]  /*23580*/  IMAD.MOV.U32 R22, RZ, RZ, R27 ;  /* 0x000000ffff167224 */ /* 0x000fe400078e001b */
.L_x_45636:
[----:B------:R-:W-:Y:S05]  /*23590*/  BSYNC B1 ;  /* 0x0000000000017941 */ /* 0x000fea0003800000 */
.L_x_45634:
        /* <DEDUP_REMOVED lines=9> */
.L_x_45638:
[----:B------:R-:W-:Y:S01]  /*23630*/  MOV R37, R21 ;  /* 0x0000001500257202 */ /* 0x000fe20000000f00 */
[----:B------:R-:W-:Y:S02]  /*23640*/  IMAD.MOV.U32 R27, RZ, RZ, R20 ;  /* 0x000000ffff1b7224 */ /* 0x000fe400078e0014 */
[----:B------:R-:W-:Y:S02]  /*23650*/  IMAD.MOV.U32 R21, RZ, RZ, R26 ;  /* 0x000000ffff157224 */ /* 0x000fe400078e001a */
[----:B------:R-:W-:Y:S02]  /*23660*/  IMAD.MOV.U32 R20, RZ, RZ, R25 ;  /* 0x000000ffff147224 */ /* 0x000fe400078e0019 */
.L_x_45639:
[----:B------:R-:W-:Y:S05]  /*23670*/  BSYNC B1 ;  /* 0x0000000000017941 */ /* 0x000fea0003800000 */
.L_x_45637:
        /* <DEDUP_REMOVED lines=9> */
.L_x_45641:
[----:B------:R-:W-:Y:S01]  /*23710*/  IMAD.MOV.U32 R26, RZ, RZ, R37 ;  /* 0x000000ffff1a7224 */ /* 0x000fe200078e0025 */
[----:B------:R-:W-:Y:S01]  /*23720*/  MOV R25, R27 ;  /* 0x0000001b00197202 */ /* 0x000fe20000000f00 */
[----:B------:R-:W-:Y:S02]  /*23730*/  IMAD.MOV.U32 R37, RZ, RZ, R36 ;  /* 0x000000ffff257224 */ /* 0x000fe400078e0024 */
[----:B------:R-:W-:Y:S02]  /*23740*/  IMAD.MOV.U32 R27, RZ, RZ, R24 ;  /* 0x000000ffff1b7224 */ /* 0x000fe400078e0018 */
.L_x_45642:
[----:B------:R-:W-:Y:S05]  /*23750*/  BSYNC B1 ;  /* 0x0000000000017941 */ /* 0x000fea0003800000 */
.L_x_45640:
        /* <DEDUP_REMOVED lines=16> */
.L_x_45644:
[----:B------:R-:W-:Y:S01]  /*23860*/  MOV R51, R32 ;  /* 0x0000002000337202 */ /* 0x000fe20000000f00 */
[----:B------:R-:W-:Y:S02]  /*23870*/  IMAD.MOV.U32 R24, RZ, RZ, R5 ;  /* 0x000000ffff187224 */ /* 0x000fe400078e0005 */
[----:B------:R-:W-:Y:S02]  /*23880*/  IMAD.MOV.U32 R5, RZ, RZ, R30 ;  /* 0x000000ffff057224 */ /* 0x000fe400078e001e */
[----:B------:R-:W-:Y:S02]  /*23890*/  IMAD.MOV.U32 R32, RZ, RZ, R31 ;  /* 0x000000ffff207224 */ /* 0x000fe400078e001f */
.L_x_45645:
[----:B------:R-:W-:Y:S05]  /*238a0*/  BSYNC B1 ;  /* 0x0000000000017941 */ /* 0x000fea0003800000 */
.L_x_45643:
        /* <DEDUP_REMOVED lines=9> */
.L_x_45647:
[----:B------:R-:W-:Y:S01]  /*23940*/  IMAD.MOV.U32 R36, RZ, RZ, R51 ;  /* 0x000000ffff247224 */ /* 0x000fe200078e0033 */
[----:B------:R-:W-:Y:S01]  /*23950*/  MOV R30, R24 ;  /* 0x00000018001e7202 */ /* 0x000fe20000000f00 */
[----:B------:R-:W-:Y:S02]  /*23960*/  IMAD.MOV.U32 R51, RZ, RZ, R58 ;  /* 0x000000ffff337224 */ /* 0x000fe400078e003a */
[----:B------:R-:W-:Y:S02]  /*23970*/  IMAD.MOV.U32 R24, RZ, RZ, R56 ;  /* 0x000000ffff187224 */ /* 0x000fe400078e0038 */
.L_x_45648:
[----:B------:R-:W-:Y:S05]  /*23980*/  BSYNC B1 ;  /* 0x0000000000017941 */ /* 0x000fea0003800000 */
.L_x_45646:
        /* <DEDUP_REMOVED lines=9> */
.L_x_45650:
[----:B------:R-:W-:Y:S01]  /*23a20*/  IMAD.MOV.U32 R55, RZ, RZ, R36 ;  /* 0x000000ffff377224 */ /* 0x000fe200078e0024 */
[----:B------:R-:W-:Y:S01]  /*23a30*/  MOV R36, R39 ;  /* 0x0000002700247202 */ /* 0x000fe20000000f00 */
[----:B------:R-:W-:Y:S02]  /*23a40*/  IMAD.MOV.U32 R31, RZ, RZ, R30 ;  /* 0x000000ffff1f7224 */ /* 0x000fe400078e001e */
[----:B------:R-:W-:Y:S02]  /*23a50*/  IMAD.MOV.U32 R30, RZ, RZ, R29 ;  /* 0x000000ffff1e7224 */ /* 0x000fe400078e001d */
.L_x_45651:
[----:B------:R-:W-:Y:S05]  /*23a60*/  BSYNC B1 ;  /* 0x0000000000017941 */ /* 0x000fea0003800000 */
.L_x_45649:
        /* <DEDUP_REMOVED lines=9> */
.L_x_45653:
[----:B------:R-:W-:Y:S02]  /*23b00*/  IMAD.MOV.U32 R54, RZ, RZ, R55 ;  /* 0x000000ffff367224 */ /* 0x000fe400078e0037 */
[----:B------:R-:W-:Y:S01]  /*23b10*/  IMAD.MOV.U32 R50, RZ, RZ, R31 ;  /* 0x000000ffff327224 */ /* 0x000fe200078e001f */
[----:B------:R-:W-:Y:S01]  /*23b20*/  MOV R31, R28 ;  /* 0x0000001c001f7202 */ /* 0x000fe20000000f00 */
[----:B------:R-:W-:Y:S02]  /*23b30*/  IMAD.MOV.U32 R55, RZ, RZ, R40 ;  /* 0x000000ffff377224 */ /* 0x000fe400078e0028 */
.L_x_45654:
[----:B------:R-:W-:Y:S05]  /*23b40*/  BSYNC B1 ;  /* 0x0000000000017941 */ /* 0x000fea0003800000 */
.L_x_45652:
        /* <DEDUP_REMOVED lines=9> */
.L_x_45656:
[----:B------:R-:W-:Y:S02]  /*23be0*/  IMAD.MOV.U32 R39, RZ, RZ, R54 ;  /* 0x000000ffff277224 */ /* 0x000fe400078e0036 */
[----:B------:R-:W-:Y:S02]  /*23bf0*/  IMAD.MOV.U32 R29, RZ, RZ, R50 ;  /* 0x000000ffff1d7224 */ /* 0x000fe400078e0032 */
[----:B------:R-:W-:Y:S02]  /*23c00*/  IMAD.MOV.U32 R54, RZ, RZ, R41 ;  /* 0x000000ffff367224 */ /* 0x000fe400078e0029 */
[----:B------:R-:W-:Y:S02]  /*23c10*/  IMAD.MOV.U32 R50, RZ, RZ, R35 ;  /* 0x000000ffff327224 */ /* 0x000fe400078e0023 */
.L_x_45657:
[----:B------:R-:W-:Y:S05]  /*23c20*/  BSYNC B1 ;  /* 0x0000000000017941 */ /* 0x000fea0003800000 */
.L_x_45655:
        /* <DEDUP_REMOVED lines=9> */
.L_x_45659:
[----:B------:R-:W-:Y:S02]  /*23cc0*/  IMAD.MOV.U32 R40, RZ, RZ, R39 ;  /* 0x000000ffff287224 */ /* 0x000fe400078e0027 */
[----:B------:R-:W-:Y:S02]  /*23cd0*/  IMAD.MOV.U32 R28, RZ, RZ, R29 ;  /* 0x000000ffff1c7224 */ /* 0x000fe400078e001d */
[----:B------:R-:W-:Y:S02]  /*23ce0*/  IMAD.MOV.U32 R39, RZ, RZ, R42 ;  /* 0x000000ffff277224 */ /* 0x000fe400078e002a */
[----:B------:R-:W-:Y:S02]  /*23cf0*/  IMAD.MOV.U32 R29, RZ, RZ, R34 ;  /* 0x000000ffff1d7224 */ /* 0x000fe400078e0022 */
.L_x_45660:
[----:B------:R-:W-:Y:S05]  /*23d00*/  BSYNC B1 ;  /* 0x0000000000017941 */ /* 0x000fea0003800000 */
.L_x_45658:
        /* <DEDUP_REMOVED lines=9> */
.L_x_45662:
[----:B------:R-:W-:Y:S02]  /*23da0*/  IMAD.MOV.U32 R41, RZ, RZ, R40 ;  /* 0x000000ffff297224 */ /* 0x000fe400078e0028 */
[----:B------:R-:W-:Y:S02]  /*23db0*/  IMAD.MOV.U32 R35, RZ, RZ, R28 ;  /* 0x000000ffff237224 */ /* 0x000fe400078e001c */
[----:B------:R-:W-:Y:S02]  /*23dc0*/  IMAD.MOV.U32 R40, RZ, RZ, R45 ;  /* 0x000000ffff287224 */ /* 0x000fe400078e002d */
[----:B------:R-:W-:Y:S02]  /*23dd0*/  IMAD.MOV.U32 R28, RZ, RZ, R43 ;  /* 0x000000ffff1c7224 */ /* 0x000fe400078e002b */
.L_x_45663:
[----:B------:R-:W-:Y:S05]  /*23de0*/  BSYNC B1 ;  /* 0x0000000000017941 */ /* 0x000fea0003800000 */
.L_x_45661:
        /* <DEDUP_REMOVED lines=9> */
.L_x_45665:
[----:B------:R-:W-:Y:S01]  /*23e80*/  MOV R43, R41 ;  /* 0x00000029002b7202 */ /* 0x000fe20000000f00 */
[----:B------:R-:W-:Y:S02]  /*23e90*/  IMAD.MOV.U32 R34, RZ, RZ, R35 ;  /* 0x000000ffff227224 */ /* 0x000fe400078e0023 */
[----:B------:R-:W-:Y:S02]  /*23ea0*/  IMAD.MOV.U32 R41, RZ, RZ, R44 ;  /* 0x000000ffff297224 */ /* 0x000fe400078e002c */
[----:B------:R-:W-:Y:S02]  /*23eb0*/  IMAD.MOV.U32 R35, RZ, RZ, R2 ;  /* 0x000000ffff237224 */ /* 0x000fe400078e0002 */
.L_x_45666:
[----:B------:R-:W-:Y:S05]  /*23ec0*/  BSYNC B1 ;  /* 0x0000000000017941 */ /* 0x000fea0003800000 */
.L_x_45664:
        /* <DEDUP_REMOVED lines=9> */
.L_x_45668:
[----:B------:R-:W-:Y:S01]  /*23f60*/  IMAD.MOV.U32 R42, RZ, RZ, R43 ;  /* 0x000000ffff2a7224 */ /* 0x000fe200078e002b */
[----:B------:R-:W-:Y:S01]  /*23f70*/  MOV R2, R34 ;  /* 0x0000002200027202 */ /* 0x000fe20000000f00 */
[----:B------:R-:W-:Y:S02]  /*23f80*/  IMAD.MOV.U32 R43, RZ, RZ, R0 ;  /* 0x000000ffff2b7224 */ /* 0x000fe400078e0000 */
[----:B------:R-:W-:Y:S02]  /*23f90*/  IMAD.MOV.U32 R34, RZ, RZ, R33 ;  /* 0x000000ffff227224 */ /* 0x000fe400078e0021 */
.L_x_45669:
[----:B------:R-:W-:Y:S05]  /*23fa0*/  BSYNC B1 ;  /* 0x0000000000017941 */ /* 0x000fea0003800000 */
.L_x_45667:
        /* <DEDUP_REMOVED lines=9> */
.L_x_45671:
[----:B------:R-:W-:Y:S01]  /*24040*/  IMAD.MOV.U32 R0, RZ, RZ, R42 ;  /* 0x000000ffff007224 */ /* 0x000fe200078e002a */
[----:B------:R-:W-:Y:S01]  /*24050*/  MOV R42, R47 ;  /* 0x0000002f002a7202 */ /* 0x000fe20000000f00 */
[----:B------:R-:W-:Y:S02]  /*24060*/  IMAD.MOV.U32 R33, RZ, RZ, R2 ;  /* 0x000000ffff217224 */ /* 0x000fe400078e0002 */
[----:B------:R-:W-:Y:S02]  /*24070*/  IMAD.MOV.U32 R2, RZ, RZ, R3 ;  /* 0x000000ffff027224 */ /* 0x000fe400078e0003 */
.L_x_45672:
[----:B------:R-:W-:Y:S05]  /*24080*/  BSYNC B1 ;  /* 0x0000000000017941 */ /* 0x000fea0003800000 */
.L_x_45670:
        /* <DEDUP_REMOVED lines=9> */
.L_x_45674:
[----:B------:R-:W-:Y:S02]  /*24120*/  IMAD.MOV.U32 R45, RZ, RZ, R0 ;  /* 0x000000ffff2d7224 */ /* 0x000fe400078e0000 */
[----:B------:R-:W-:Y:S01]  /*24130*/  IMAD.MOV.U32 R3, RZ, RZ, R33 ;  /* 0x000000ffff037224 */ /* 0x000fe200078e0021 */
[----:B------:R-:W-:Y:S01]  /*24140*/  MOV R33, R46 ;  /* 0x0000002e00217202 */ /* 0x000fe20000000f00 */
[----:B------:R-:W-:Y:S02]  /*24150*/  IMAD.MOV.U32 R0, RZ, RZ, R23 ;  /* 0x000000ffff007224 */ /* 0x000fe400078e0017 */
.L_x_45675:
[----:B------:R-:W-:Y:S05]  /*24160*/  BSYNC B1 ;  /* 0x0000000000017941 */ /* 0x000fea0003800000 */
.L_x_45673:
        /* <DEDUP_REMOVED lines=9> */
.L_x_45677:
[----:B------:R-:W-:Y:S02]  /*24200*/  IMAD.MOV.U32 R44, RZ, RZ, R45 ;  /* 0x000000ffff2c7224 */ /* 0x000fe400078e002d */
[----:B------:R-:W-:Y:S02]  /*24210*/  IMAD.MOV.U32 R23, RZ, RZ, R3 ;  /* 0x000000ffff177224 */ /* 0x000fe400078e0003 */
[----:B------:R-:W-:Y:S02]  /*24220*/  IMAD.MOV.U32 R45, RZ, RZ, R38 ;  /* 0x000000ffff2d7224 */ /* 0x000fe400078e0026 */
[----:B------:R-:W-:Y:S02]  /*24230*/  IMAD.MOV.U32 R3, RZ, RZ, R22 ;  /* 0x000000ffff037224 */ /* 0x000fe400078e0016 */
.L_x_45678:
[----:B------:R-:W-:Y:S05]  /*24240*/  BSYNC B1 ;  /* 0x0000000000017941 */ /* 0x000fea0003800000 */
.L_x_45676:
        /* <DEDUP_REMOVED lines=9> */
.L_x_45680:
[----:B------:R-:W-:Y:S02]  /*242e0*/  IMAD.MOV.U32 R38, RZ, RZ, R44 ;  /* 0x000000ffff267224 */ /* 0x000fe400078e002c */
[----:B------:R-:W-:Y:S02]  /*242f0*/  IMAD.MOV.U32 R22, RZ, RZ, R23 ;  /* 0x000000ffff167224 */ /* 0x000fe400078e0017 */
[----:B------:R-:W-:Y:S02]  /*24300*/  IMAD.MOV.U32 R44, RZ, RZ, R21 ;  /* 0x000000ffff2c7224 */ /* 0x000fe400078e0015 */
[----:B------:R-:W-:Y:S02]  /*24310*/  IMAD.MOV.U32 R23, RZ, RZ, R20 ;  /* 0x000000ffff177224 */ /* 0x000fe400078e0014 */
.L_x_45681:
[----:B------:R-:W-:Y:S05]  /*24320*/  BSYNC B1 ;  /* 0x0000000000017941 */ /* 0x000fea0003800000 */
.L_x_45679:
        /* <DEDUP_REMOVED lines=9> */
.L_x_45683:
[----:B------:R-:W-:Y:S02]  /*243c0*/  IMAD.MOV.U32 R21, RZ, RZ, R38 ;  /* 0x000000ffff157224 */ /* 0x000fe400078e0026 */
[----:B------:R-:W-:Y:S02]  /*243d0*/  IMAD.MOV.U32 R20, RZ, RZ, R22 ;  /* 0x000000ffff147224 */ /* 0x000fe400078e0016 */
[----:B------:R-:W-:Y:S02]  /*243e0*/  IMAD.MOV.U32 R38, RZ, RZ, R37 ;  /* 0x000000ffff267224 */ /* 0x000fe400078e0025 */
[----:B------:R-:W-:Y:S02]  /*243f0*/  IMAD.MOV.U32 R22, RZ, RZ, R27 ;  /* 0x000000ffff167224 */ /* 0x000fe400078e001b */
.L_x_45684:
[----:B------:R-:W-:Y:S05]  /*24400*/  BSYNC B1 ;  /* 0x0000000000017941 */ /* 0x000fea0003800000 */
.L_x_45682:
        /* <DEDUP_REMOVED lines=9> */
.L_x_45686:
[----:B------:R-:W-:Y:S01]  /*244a0*/  MOV R37, R21 ;  /* 0x0000001500257202 */ /* 0x000fe20000000f00 */
[----:B------:R-:W-:Y:S02]  /*244b0*/  IMAD.MOV.U32 R27, RZ, RZ, R20 ;  /* 0x000000ffff1b7224 */ /* 0x000fe400078e0014 */
[----:B------:R-:W-:Y:S02]  /*244c0*/  IMAD.MOV.U32 R21, RZ, RZ, R26 ;  /* 0x000000ffff157224 */ /* 0x000fe400078e001a */
[----:B------:R-:W-:Y:S02]  /*244d0*/  IMAD.MOV.U32 R20, RZ, RZ, R25 ;  /* 0x000000ffff147224 */ /* 0x000fe400078e0019 */
.L_x_45687:
[----:B------:R-:W-:Y:S05]  /*244e0*/  BSYNC B1 ;  /* 0x0000000000017941 */ /* 0x000fea0003800000 */
.L_x_45685:
        /* <DEDUP_REMOVED lines=16> */
.L_x_45689:
[----:B------:R-:W-:Y:S02]  /*245f0*/  IMAD.MOV.U32 R47, RZ, RZ, R32 ;  /* 0x000000ffff2f7224 */ /* 0x000fe400078e0020 */
[----:B------:R-:W-:Y:S02]  /*24600*/  IMAD.MOV.U32 R25, RZ, RZ, R5 ;  /* 0x000000ffff197224 */ /* 0x000fe400078e0005 */
[----:B------:R-:W-:Y:S02]  /*24610*/  IMAD.MOV.U32 R5, RZ, RZ, R24 ;  /* 0x000000ffff057224 */ /* 0x000fe400078e0018 */
[----:B------:R-:W-:Y:S02]  /*24620*/  IMAD.MOV.U32 R32, RZ, RZ, R51 ;  /* 0x000000ffff207224 */ /* 0x000fe400078e0033 */
.L_x_45690:
[----:B------:R-:W-:Y:S05]  /*24630*/  BSYNC B1 ;  /* 0x0000000000017941 */ /* 0x000fea0003800000 */
.L_x_45688:
        /* <DEDUP_REMOVED lines=9> */
.L_x_45692:
[----:B------:R-:W-:Y:S01]  /*246d0*/  MOV R26, R47 ;  /* 0x0000002f001a7202 */ /* 0x000fe20000000f00 */
[----:B------:R-:W-:Y:S02]  /*246e0*/  IMAD.MOV.U32 R24, RZ, RZ, R25 ;  /* 0x000000ffff187224 */ /* 0x000fe400078e0019 */
[----:B------:R-:W-:Y:S02]  /*246f0*/  IMAD.MOV.U32 R47, RZ, RZ, R36 ;  /* 0x000000ffff2f7224 */ /* 0x000fe400078e0024 */
[----:B------:R-:W-:Y:S02]  /*24700*/  IMAD.MOV.U32 R25, RZ, RZ, R30 ;  /* 0x000000ffff197224 */ /* 0x000fe400078e001e */
.L_x_45693:
[----:B------:R-:W-:Y:S05]  /*24710*/  BSYNC B1 ;  /* 0x0000000000017941 */ /* 0x000fea0003800000 */
.L_x_45691:
        /* <DEDUP_REMOVED lines=9> */
.L_x_45695:
[----:B------:R-:W-:Y:S01]  /*247b0*/  IMAD.MOV.U32 R53, RZ, RZ, R26 ;  /* 0x000000ffff357224 */ /* 0x000fe200078e001a */
[----:B------:R-:W-:Y:S01]  /*247c0*/  MOV R51, R24 ;  /* 0x0000001800337202 */ /* 0x000fe20000000f00 */
[----:B------:R-:W-:Y:S02]  /*247d0*/  IMAD.MOV.U32 R26, RZ, RZ, R55 ;  /* 0x000000ffff1a7224 */ /* 0x000fe400078e0037 */
[----:B------:R-:W-:Y:S02]  /*247e0*/  IMAD.MOV.U32 R24, RZ, RZ, R31 ;  /* 0x000000ffff187224 */ /* 0x000fe400078e001f */
.L_x_45696:
[----:B------:R-:W-:Y:S05]  /*247f0*/  BSYNC B1 ;  /* 0x0000000000017941 */ /* 0x000fea0003800000 */
.L_x_45694:
        /* <DEDUP_REMOVED lines=9> */
.L_x_45698:
[----:B------:R-:W-:Y:S01]  /*24890*/  IMAD.MOV.U32 R36, RZ, RZ, R53 ;  /* 0x000000ffff247224 */ /* 0x000fe200078e0035 */
[----:B------:R-:W-:Y:S01]  /*248a0*/  MOV R53, R54 ;  /* 0x0000003600357202 */ /* 0x000fe20000000f00 */
[----:B------:R-:W-:Y:S02]  /*248b0*/  IMAD.MOV.U32 R30, RZ, RZ, R51 ;  /* 0x000000ffff1e7224 */ /* 0x000fe400078e0033 */
[----:B------:R-:W-:Y:S02]  /*248c0*/  IMAD.MOV.U32 R51, RZ, RZ, R50 ;  /* 0x000000ffff337224 */ /* 0x000fe400078e0032 */
.L_x_45699:
[----:B------:R-:W-:Y:S05]  /*248d0*/  BSYNC B1 ;  /* 0x0000000000017941 */ /* 0x000fea0003800000 */
.L_x_45697:
        /* <DEDUP_REMOVED lines=9> */
.L_x_45701:
[----:B------:R-:W-:Y:S02]  /*24970*/  IMAD.MOV.U32 R55, RZ, RZ, R36 ;  /* 0x000000ffff377224 */ /* 0x000fe400078e0024 */
[----:B------:R-:W-:Y:S01]  /*24980*/  IMAD.MOV.U32 R31, RZ, RZ, R30 ;  /* 0x000000ffff1f7224 */ /* 0x000fe200078e001e */
[----:B------:R-:W-:Y:S01]  /*24990*/  MOV R30, R29 ;  /* 0x0000001d001e7202 */ /* 0x000fe20000000f00 */
[----:B------:R-:W-:Y:S02]  /*249a0*/  IMAD.MOV.U32 R36, RZ, RZ, R39 ;  /* 0x000000ffff247224 */ /* 0x000fe400078e0027 */
.L_x_45702:
[----:B------:R-:W-:Y:S05]  /*249b0*/  BSYNC B1 ;  /* 0x0000000000017941 */ /* 0x000fea0003800000 */
.L_x_45700:
        /* <DEDUP_REMOVED lines=9> */
.L_x_45704:
[----:B------:R-:W-:Y:S02]  /*24a50*/  IMAD.MOV.U32 R48, RZ, RZ, R55 ;  /* 0x000000ffff307224 */ /* 0x000fe400078e0037 */
[----:B------:R-:W-:Y:S02]  /*24a60*/  IMAD.MOV.U32 R46, RZ, RZ, R31 ;  /* 0x000000ffff2e7224 */ /* 0x000fe400078e001f */
[----:B------:R-:W-:Y:S02]  /*24a70*/  IMAD.MOV.U32 R55, RZ, RZ, R40 ;  /* 0x000000ffff377224 */ /* 0x000fe400078e0028 */
[----:B------:R-:W-:Y:S02]  /*24a80*/  IMAD.MOV.U32 R31, RZ, RZ, R28 ;  /* 0x000000ffff1f7224 */ /* 0x000fe400078e001c */
.L_x_45705:
[----:B------:R-:W-:Y:S05]  /*24a90*/  BSYNC B1 ;  /* 0x0000000000017941 */ /* 0x000fea0003800000 */
.L_x_45703:
        /* <DEDUP_REMOVED lines=9> */
.L_x_45707:
[----:B------:R-:W-:Y:S02]  /*24b30*/  IMAD.MOV.U32 R28, RZ, RZ, R48 ;  /* 0x000000ffff1c7224 */ /* 0x000fe400078e0030 */
[----:B------:R-:W-:Y:S02]  /*24b40*/  IMAD.MOV.U32 R29, RZ, RZ, R46 ;  /* 0x000000ffff1d7224 */ /* 0x000fe400078e002e */
[----:B------:R-:W-:Y:S02]  /*24b50*/  IMAD.MOV.U32 R48, RZ, RZ, R41 ;  /* 0x000000ffff307224 */ /* 0x000fe400078e0029 */
[----:B------:R-:W-:Y:S02]  /*24b60*/  IMAD.MOV.U32 R46, RZ, RZ, R35 ;  /* 0x000000ffff2e7224 */ /* 0x000fe400078e0023 */
.L_x_45708:
[----:B------:R-:W-:Y:S05]  /*24b70*/  BSYNC B1 ;  /* 0x0000000000017941 */ /* 0x000fea0003800000 */
.L_x_45706:
        /* <DEDUP_REMOVED lines=9> */
.L_x_45710:
[----:B------:R-:W-:Y:S02]  /*24c10*/  IMAD.MOV.U32 R39, RZ, RZ, R28 ;  /* 0x000000ffff277224 */ /* 0x000fe400078e001c */
[----:B------:R-:W-:Y:S02]  /*24c20*/  IMAD.MOV.U32 R35, RZ, RZ, R29 ;  /* 0x000000ffff237224 */ /* 0x000fe400078e001d */
[----:B------:R-:W-:Y:S02]  /*24c30*/  IMAD.MOV.U32 R28, RZ, RZ, R43 ;  /* 0x000000ffff1c7224 */ /* 0x000fe400078e002b */
[----:B------:R-:W-:Y:S02]  /*24c40*/  IMAD.MOV.U32 R29, RZ, RZ, R34 ;  /* 0x000000ffff1d7224 */ /* 0x000fe400078e0022 */
.L_x_45711:
[----:B------:R-:W-:Y:S05]  /*24c50*/  BSYNC B1 ;  /* 0x0000000000017941 */ /* 0x000fea0003800000 */
.L_x_45709:
        /* <DEDUP_REMOVED lines=9> */
.L_x_45713:
[----:B------:R-:W-:Y:S01]  /*24cf0*/  MOV R41, R39 ;  /* 0x0000002700297202 */ /* 0x000fe20000000f00 */
[----:B------:R-:W-:Y:S02]  /*24d00*/  IMAD.MOV.U32 R34, RZ, RZ, R35 ;  /* 0x000000ffff227224 */ /* 0x000fe400078e0023 */
[----:B------:R-:W-:Y:S02]  /*24d10*/  IMAD.MOV.U32 R39, RZ, RZ, R42 ;  /* 0x000000ffff277224 */ /* 0x000fe400078e002a */
[----:B------:R-:W-:Y:S02]  /*24d20*/  IMAD.MOV.U32 R35, RZ, RZ, R2 ;  /* 0x000000ffff237224 */ /* 0x000fe400078e0002 */
.L_x_45714:
[----:B------:R-:W-:Y:S05]  /*24d30*/  BSYNC B1 ;  /* 0x0000000000017941 */ /* 0x000fea0003800000 */
.L_x_45712:
        /* <DEDUP_REMOVED lines=9> */
.L_x_45716:
[----:B------:R-:W-:Y:S01]  /*24dd0*/  IMAD.MOV.U32 R40, RZ, RZ, R41 ;  /* 0x000000ffff287224 */ /* 0x000fe200078e0029 */
[----:B------:R-:W-:Y:S01]  /*24de0*/  MOV R2, R34 ;  /* 0x0000002200027202 */ /* 0x000fe20000000f00 */
[----:B------:R-:W-:Y:S02]  /*24df0*/  IMAD.MOV.U32 R41, RZ, RZ, R0 ;  /* 0x000000ffff297224 */ /* 0x000fe400078e0000 */
[----:B------:R-:W-:Y:S02]  /*24e00*/  IMAD.MOV.U32 R34, RZ, RZ, R33 ;  /* 0x000000ffff227224 */ /* 0x000fe400078e0021 */
.L_x_45717:
[----:B------:R-:W-:Y:S05]  /*24e10*/  BSYNC B1 ;  /* 0x0000000000017941 */ /* 0x000fea0003800000 */
.L_x_45715:
        /* <DEDUP_REMOVED lines=9> */
.L_x_45719:
[----:B------:R-:W-:Y:S01]  /*24eb0*/  IMAD.MOV.U32 R33, RZ, RZ, R40 ;  /* 0x000000ffff217224 */ /* 0x000fe200078e0028 */
[----:B------:R-:W-:Y:S01]  /*24ec0*/  MOV R40, R45 ;  /* 0x0000002d00287202 */ /* 0x000fe20000000f00 */
[----:B------:R-:W-:Y:S02]  /*24ed0*/  IMAD.MOV.U32 R0, RZ, RZ, R2 ;  /* 0x000000ffff007224 */ /* 0x000fe400078e0002 */
[----:B------:R-:W-:Y:S02]  /*24ee0*/  IMAD.MOV.U32 R2, RZ, RZ, R3 ;  /* 0x000000ffff027224 */ /* 0x000fe400078e0003 */
.L_x_45720:
[----:B------:R-:W-:Y:S05]  /*24ef0*/  BSYNC B1 ;  /* 0x0000000000017941 */ /* 0x000fea0003800000 */
.L_x_45718:
        /* <DEDUP_REMOVED lines=9> */
.L_x_45722:
[----:B------:R-:W-:Y:S02]  /*24f90*/  IMAD.MOV.U32 R43, RZ, RZ, R33 ;  /* 0x000000ffff2b7224 */ /* 0x000fe400078e0021 */
[----:B------:R-:W-:Y:S01]  /*24fa0*/  IMAD.MOV.U32 R3, RZ, RZ, R0 ;  /* 0x000000ffff037224 */ /* 0x000fe200078e0000 */
[----:B------:R-:W-:Y:S01]  /*24fb0*/  MOV R0, R23 ;  /* 0x0000001700007202 */ /* 0x000fe20000000f00 */
[----:B------:R-:W-:Y:S02]  /*24fc0*/  IMAD.MOV.U32 R33, RZ, RZ, R44 ;  /* 0x000000ffff217224 */ /* 0x000fe400078e002c */
.L_x_45723:
[----:B------:R-:W-:Y:S05]  /*24fd0*/  BSYNC B1 ;  /* 0x0000000000017941 */ /* 0x000fea0003800000 */
.L_x_45721:
        /* <DEDUP_REMOVED lines=9> */
.L_x_45725:
[----:B------:R-:W-:Y:S02]  /*25070*/  IMAD.MOV.U32 R42, RZ, RZ, R43 ;  /* 0x000000ffff2a7224 */ /* 0x000fe400078e002b */
[----:B------:R-:W-:Y:S02]  /*25080*/  IMAD.MOV.U32 R23, RZ, RZ, R3 ;  /* 0x000000ffff177224 */ /* 0x000fe400078e0003 */
[----:B------:R-:W-:Y:S02]  /*25090*/  IMAD.MOV.U32 R43, RZ, RZ, R38 ;  /* 0x000000ffff2b7224 */ /* 0x000fe400078e0026 */
[----:B------:R-:W-:Y:S02]  /*250a0*/  IMAD.MOV.U32 R3, RZ, RZ, R22 ;  /* 0x000000ffff037224 */ /* 0x000fe400078e0016 */
.L_x_45726:
[----:B------:R-:W-:Y:S05]  /*250b0*/  BSYNC B1 ;  /* 0x0000000000017941 */ /* 0x000fea0003800000 */
.L_x_45724:
        /* <DEDUP_REMOVED lines=9> */
.L_x_45728:
[----:B------:R-:W-:Y:S02]  /*25150*/  IMAD.MOV.U32 R38, RZ, RZ, R42 ;  /* 0x000000ffff267224 */ /* 0x000fe400078e002a */
[----:B------:R-:W-:Y:S02]  /*25160*/  IMAD.MOV.U32 R22, RZ, RZ, R23 ;  /* 0x000000ffff167224 */ /* 0x000fe400078e0017 */
[----:B------:R-:W-:Y:S02]  /*25170*/  IMAD.MOV.U32 R42, RZ, RZ, R21 ;  /* 0x000000ffff2a7224 */ /* 0x000fe400078e0015 */
[----:B------:R-:W-:Y:S02]  /*25180*/  IMAD.MOV.U32 R23, RZ, RZ, R20 ;  /* 0x000000ffff177224 */ /* 0x000fe400078e0014 */
.L_x_45729:
[----:B------:R-:W-:Y:S05]  /*25190*/  BSYNC B1 ;  /* 0x0000000000017941 */ /* 0x000fea0003800000 */
.L_x_45727:
        /* <DEDUP_REMOVED lines=9> */
.L_x_45731:
[----:B------:R-:W-:Y:S02]  /*25230*/  IMAD.MOV.U32 R21, RZ, RZ, R38 ;  /* 0x000000ffff157224 */ /* 0x000fe400078e0026 */
[----:B------:R-:W-:Y:S02]  /*25240*/  IMAD.MOV.U32 R20, RZ, RZ, R22 ;  /* 0x000000ffff147224 */ /* 0x000fe400078e0016 */
[----:B------:R-:W-:Y:S02]  /*25250*/  IMAD.MOV.U32 R38, RZ, RZ, R37 ;  /* 0x000000ffff267224 */ /* 0x000fe400078e0025 */
[----:B------:R-:W-:Y:S02]  /*25260*/  IMAD.MOV.U32 R22, RZ, RZ, R27 ;  /* 0x000000ffff167224 */ /* 0x000fe400078e001b */
.L_x_45732:
[----:B------:R-:W-:Y:S05]  /*25270*/  BSYNC B1 ;  /* 0x0000000000017941 */ /* 0x000fea0003800000 */
.L_x_45730:
        /* <DEDUP_REMOVED lines=16> */
.L_x_45734:
[----:B------:R-:W-:Y:S02]  /*25380*/  IMAD.MOV.U32 R27, RZ, RZ, R32 ;  /* 0x000000ffff1b7224 */ /* 0x000fe400078e0020 */
[----:B------:R-:W-:Y:S02]  /*25390*/  IMAD.MOV.U32 R18, RZ, RZ, R5 ;  /* 0x000000ffff127224 */ /* 0x000fe400078e0005 */
[----:B------:R-:W-:Y:S02]  /*253a0*/  IMAD.MOV.U32 R5, RZ, RZ, R25 ;  /* 0x000000ffff057224 */ /* 0x000fe400078e0019 */
[----:B------:R-:W-:Y:S02]  /*253b0*/  IMAD.MOV.U32 R32, RZ, RZ, R47 ;  /* 0x000000ffff207224 */ /* 0x000fe400078e002f */
.L_x_45735:
[----:B------:R-:W-:Y:S05]  /*253c0*/  BSYNC B1 ;  /* 0x0000000000017941 */ /* 0x000fea0003800000 */
.L_x_45733:
        /* <DEDUP_REMOVED lines=9> */
.L_x_45737:
[----:B------:R-:W-:Y:S02]  /*25460*/  IMAD.MOV.U32 R50, RZ, RZ, R27 ;  /* 0x000000ffff327224 */ /* 0x000fe400078e001b */
[----:B------:R-:W-:Y:S02]  /*25470*/  IMAD.MOV.U32 R44, RZ, RZ, R18 ;  /* 0x000000ffff2c7224 */ /* 0x000fe400078e0012 */
[----:B------:R-:W-:Y:S02]  /*25480*/  IMAD.MOV.U32 R27, RZ, RZ, R26 ;  /* 0x000000ffff1b7224 */ /* 0x000fe400078e001a */
[----:B------:R-:W-:Y:S02]  /*25490*/  IMAD.MOV.U32 R18, RZ, RZ, R24 ;  /* 0x000000ffff127224 */ /* 0x000fe400078e0018 */
.L_x_45738:
[----:B------:R-:W-:Y:S05]  /*254a0*/  BSYNC B1 ;  /* 0x0000000000017941 */ /* 0x000fea0003800000 */
.L_x_45736:
        /* <DEDUP_REMOVED lines=9> */
.L_x_45740:
[----:B------:R-:W-:Y:S01]  /*25540*/  MOV R37, R50 ;  /* 0x0000003200257202 */ /* 0x000fe20000000f00 */
[----:B------:R-:W-:Y:S02]  /*25550*/  IMAD.MOV.U32 R25, RZ, RZ, R44 ;  /* 0x000000ffff197224 */ /* 0x000fe400078e002c */
[----:B------:R-:W-:Y:S02]  /*25560*/  IMAD.MOV.U32 R50, RZ, RZ, R53 ;  /* 0x000000ffff327224 */ /* 0x000fe400078e0035 */
[----:B------:R-:W-:Y:S02]  /*25570*/  IMAD.MOV.U32 R44, RZ, RZ, R51 ;  /* 0x000000ffff2c7224 */ /* 0x000fe400078e0033 */
.L_x_45741:
[----:B------:R-:W-:Y:S05]  /*25580*/  BSYNC B1 ;  /* 0x0000000000017941 */ /* 0x000fea0003800000 */
.L_x_45739:
        /* <DEDUP_REMOVED lines=9> */
.L_x_45743:
[----:B------:R-:W-:Y:S01]  /*25620*/  IMAD.MOV.U32 R26, RZ, RZ, R37 ;  /* 0x000000ffff1a7224 */ /* 0x000fe200078e0025 */
[----:B------:R-:W-:Y:S01]  /*25630*/  MOV R24, R25 ;  /* 0x0000001900187202 */ /* 0x000fe20000000f00 */
[----:B------:R-:W-:Y:S02]  /*25640*/  IMAD.MOV.U32 R37, RZ, RZ, R36 ;  /* 0x000000ffff257224 */ /* 0x000fe400078e0024 */
[----:B------:R-:W-:Y:S02]  /*25650*/  IMAD.MOV.U32 R25, RZ, RZ, R30 ;  /* 0x000000ffff197224 */ /* 0x000fe400078e001e */
.L_x_45744:
[----:B------:R-:W-:Y:S05]  /*25660*/  BSYNC B1 ;  /* 0x0000000000017941 */ /* 0x000fea0003800000 */
.L_x_45742:
        /* <DEDUP_REMOVED lines=9> */
.L_x_45746:
[----:B------:R-:W-:Y:S01]  /*25700*/  IMAD.MOV.U32 R47, RZ, RZ, R26 ;  /* 0x000000ffff2f7224 */ /* 0x000fe200078e001a */
[----:B------:R-:W-:Y:S01]  /*25710*/  MOV R26, R55 ;  /* 0x00000037001a7202 */ /* 0x000fe20000000f00 */
[----:B------:R-:W-:Y:S02]  /*25720*/  IMAD.MOV.U32 R45, RZ, RZ, R24 ;  /* 0x000000ffff2d7224 */ /* 0x000fe400078e0018 */
[----:B------:R-:W-:Y:S02]  /*25730*/  IMAD.MOV.U32 R24, RZ, RZ, R31 ;  /* 0x000000ffff187224 */ /* 0x000fe400078e001f */
.L_x_45747:
[----:B------:R-:W-:Y:S05]  /*25740*/  BSYNC B1 ;  /* 0x0000000000017941 */ /* 0x000fea0003800000 */
.L_x_45745:
        /* <DEDUP_REMOVED lines=9> */
.L_x_45749:
[----:B------:R-:W-:Y:S02]  /*257e0*/  IMAD.MOV.U32 R31, RZ, RZ, R47 ;  /* 0x000000ffff1f7224 */ /* 0x000fe400078e002f */
[----:B------:R-:W-:Y:S01]  /*257f0*/  IMAD.MOV.U32 R30, RZ, RZ, R45 ;  /* 0x000000ffff1e7224 */ /* 0x000fe200078e002d */
[----:B------:R-:W-:Y:S01]  /*25800*/  MOV R45, R46 ;  /* 0x0000002e002d7202 */ /* 0x000fe20000000f00 */
[----:B------:R-:W-:Y:S02]  /*25810*/  IMAD.MOV.U32 R47, RZ, RZ, R48 ;  /* 0x000000ffff2f7224 */ /* 0x000fe400078e0030 */
.L_x_45750:
[----:B------:R-:W-:Y:S05]  /*25820*/  BSYNC B1 ;  /* 0x0000000000017941 */ /* 0x000fea0003800000 */
.L_x_45748:
        /* <DEDUP_REMOVED lines=9> */
.L_x_45752:
[----:B------:R-:W-:Y:S02]  /*258c0*/  IMAD.MOV.U32 R46, RZ, RZ, R31 ;  /* 0x000000ffff2e7224 */ /* 0x000fe400078e001f */
[----:B------:R-:W-:Y:S02]  /*258d0*/  IMAD.MOV.U32 R36, RZ, RZ, R30 ;  /* 0x000000ffff247224 */ /* 0x000fe400078e001e */
[----:B------:R-:W-:Y:S02]  /*258e0*/  IMAD.MOV.U32 R31, RZ, RZ, R28 ;  /* 0x000000ffff1f7224 */ /* 0x000fe400078e001c */
[----:B------:R-:W-:Y:S02]  /*258f0*/  IMAD.MOV.U32 R30, RZ, RZ, R29 ;  /* 0x000000ffff1e7224 */ /* 0x000fe400078e001d */
.L_x_45753:
[----:B------:R-:W-:Y:S05]  /*25900*/  BSYNC B1 ;  /* 0x0000000000017941 */ /* 0x000fea0003800000 */
.L_x_45751:
        /* <DEDUP_REMOVED lines=9> */
.L_x_45755:
[----:B------:R-:W-:Y:S02]  /*259a0*/  IMAD.MOV.U32 R28, RZ, RZ, R46 ;  /* 0x000000ffff1c7224 */ /* 0x000fe400078e002e */
[----:B------:R-:W-:Y:S02]  /*259b0*/  IMAD.MOV.U32 R29, RZ, RZ, R36 ;  /* 0x000000ffff1d7224 */ /* 0x000fe400078e0024 */
[----:B------:R-:W-:Y:S02]  /*259c0*/  IMAD.MOV.U32 R46, RZ, RZ, R39 ;  /* 0x000000ffff2e7224 */ /* 0x000fe400078e0027 */
[----:B------:R-:W-:Y:S02]  /*259d0*/  IMAD.MOV.U32 R36, RZ, RZ, R35 ;  /* 0x000000ffff247224 */ /* 0x000fe400078e0023 */
.L_x_45756:
[----:B------:R-:W-:Y:S05]  /*259e0*/  BSYNC B1 ;  /* 0x0000000000017941 */ /* 0x000fea0003800000 */
.L_x_45754:
        /* <DEDUP_REMOVED lines=9> */
.L_x_45758:
[----:B------:R-:W-:Y:S02]  /*25a80*/  IMAD.MOV.U32 R39, RZ, RZ, R28 ;  /* 0x000000ffff277224 */ /* 0x000fe400078e001c */
[----:B------:R-:W-:Y:S02]  /*25a90*/  IMAD.MOV.U32 R35, RZ, RZ, R29 ;  /* 0x000000ffff237224 */ /* 0x000fe400078e001d */
[----:B------:R-:W-:Y:S02]  /*25aa0*/  IMAD.MOV.U32 R28, RZ, RZ, R41 ;  /* 0x000000ffff1c7224 */ /* 0x000fe400078e0029 */
[----:B------:R-:W-:Y:S02]  /*25ab0*/  IMAD.MOV.U32 R29, RZ, RZ, R34 ;  /* 0x000000ffff1d7224 */ /* 0x000fe400078e0022 */
.L_x_45759:
[----:B------:R-:W-:Y:S05]  /*25ac0*/  BSYNC B1 ;  /* 0x0000000000017941 */ /* 0x000fea0003800000 */
.L_x_45757:
        /* <DEDUP_REMOVED lines=9> */
.L_x_45761:
[----:B------:R-:W-:Y:S01]  /*25b60*/  MOV R34, R39 ;  /* 0x0000002700227202 */ /* 0x000fe20000000f00 */
[----:B------:R-:W-:Y:S02]  /*25b70*/  IMAD.MOV.U32 R41, RZ, RZ, R35 ;  /* 0x000000ffff297224 */ /* 0x000fe400078e0023 */
[----:B------:R-:W-:Y:S02]  /*25b80*/  IMAD.MOV.U32 R39, RZ, RZ, R40 ;  /* 0x000000ffff277224 */ /* 0x000fe400078e0028 */
[----:B------:R-:W-:Y:S02]  /*25b90*/  IMAD.MOV.U32 R35, RZ, RZ, R2 ;  /* 0x000000ffff237224 */ /* 0x000fe400078e0002 */
.L_x_45762:
[----:B------:R-:W-:Y:S05]  /*25ba0*/  BSYNC B1 ;  /* 0x0000000000017941 */ /* 0x000fea0003800000 */
.L_x_45760:
        /* <DEDUP_REMOVED lines=9> */
.L_x_45764:
[----:B------:R-:W-:Y:S01]  /*25c40*/  IMAD.MOV.U32 R40, RZ, RZ, R34 ;  /* 0x000000ffff287224 */ /* 0x000fe200078e0022 */
[----:B------:R-:W-:Y:S01]  /*25c50*/  MOV R2, R41 ;  /* 0x0000002900027202 */ /* 0x000fe20000000f00 */
[----:B------:R-:W-:Y:S02]  /*25c60*/  IMAD.MOV.U32 R34, RZ, RZ, R33 ;  /* 0x000000ffff227224 */ /* 0x000fe400078e0021 */
[----:B------:R-:W-:Y:S02]  /*25c70*/  IMAD.MOV.U32 R41, RZ, RZ, R0 ;  /* 0x000000ffff297224 */ /* 0x000fe400078e0000 */
.L_x_45765:
[----:B------:R-:W-:Y:S05]  /*25c80*/  BSYNC B1 ;  /* 0x0000000000017941 */ /* 0x000fea0003800000 */
.L_x_45763:
        /* <DEDUP_REMOVED lines=9> */
.L_x_45767:
[----:B------:R-:W-:Y:S01]  /*25d20*/  IMAD.MOV.U32 R33, RZ, RZ, R40 ;  /* 0x000000ffff217224 */ /* 0x000fe200078e0028 */
[----:B------:R-:W-:Y:S01]  /*25d30*/  MOV R40, R43 ;  /* 0x0000002b00287202 */ /* 0x000fe20000000f00 */
[----:B------:R-:W-:Y:S02]  /*25d40*/  IMAD.MOV.U32 R0, RZ, RZ, R2 ;  /* 0x000000ffff007224 */ /* 0x000fe400078e0002 */
[----:B------:R-:W-:Y:S02]  /*25d50*/  IMAD.MOV.U32 R2, RZ, RZ, R3 ;  /* 0x000000ffff027224 */ /* 0x000fe400078e0003 */
.L_x_45768:
[----:B------:R-:W-:Y:S05]  /*25d60*/  BSYNC B1 ;  /* 0x0000000000017941 */ /* 0x000fea0003800000 */
.L_x_45766:
        /* <DEDUP_REMOVED lines=9> */
.L_x_45770:
[----:B------:R-:W-:Y:S02]  /*25e00*/  IMAD.MOV.U32 R43, RZ, RZ, R33 ;  /* 0x000000ffff2b7224 */ /* 0x000fe400078e0021 */
[----:B------:R-:W-:Y:S01]  /*25e10*/  IMAD.MOV.U32 R3, RZ, RZ, R0 ;  /* 0x000000ffff037224 */ /* 0x000fe200078e0000 */
[----:B------:R-:W-:Y:S01]  /*25e20*/  MOV R0, R23 ;  /* 0x0000001700007202 */ /* 0x000fe20000000f00 */
[----:B------:R-:W-:Y:S02]  /*25e30*/  IMAD.MOV.U32 R33, RZ, RZ, R42 ;  /* 0x000000ffff217224 */ /* 0x000fe400078e002a */
.L_x_45771:
[----:B------:R-:W-:Y:S05]  /*25e40*/  BSYNC B1 ;  /* 0x0000000000017941 */ /* 0x000fea0003800000 */
.L_x_45769:
        /* <DEDUP_REMOVED lines=9> */
.L_x_45773:
[----:B------:R-:W-:Y:S02]  /*25ee0*/  IMAD.MOV.U32 R42, RZ, RZ, R43 ;  /* 0x000000ffff2a7224 */ /* 0x000fe400078e002b */
[----:B------:R-:W-:Y:S02]  /*25ef0*/  IMAD.MOV.U32 R23, RZ, RZ, R3 ;  /* 0x000000ffff177224 */ /* 0x000fe400078e0003 */
[----:B------:R-:W-:Y:S02]  /*25f00*/  IMAD.MOV.U32 R43, RZ, RZ, R38 ;  /* 0x000000ffff2b7224 */ /* 0x000fe400078e0026 */
[----:B------:R-:W-:Y:S02]  /*25f10*/  IMAD.MOV.U32 R3, RZ, RZ, R22 ;  /* 0x000000ffff037224 */ /* 0x000fe400078e0016 */
.L_x_45774:
[----:B------:R-:W-:Y:S05]  /*25f20*/  BSYNC B1 ;  /* 0x0000000000017941 */ /* 0x000fea0003800000 */
.L_x_45772:
        /* <DEDUP_REMOVED lines=9> */
.L_x_45776:
[----:B------:R-:W-:Y:S02]  /*25fc0*/  IMAD.MOV.U32 R38, RZ, RZ, R42 ;  /* 0x000000ffff267224 */ /* 0x000fe400078e002a */
[----:B------:R-:W-:Y:S02]  /*25fd0*/  IMAD.MOV.U32 R22, RZ, RZ, R23 ;  /* 0x000000ffff167224 */ /* 0x000fe400078e0017 */
[----:B------:R-:W-:Y:S02]  /*25fe0*/  IMAD.MOV.U32 R42, RZ, RZ, R21 ;  /* 0x000000ffff2a7224 */ /* 0x000fe400078e0015 */
[----:B------:R-:W-:Y:S02]  /*25ff0*/  IMAD.MOV.U32 R23, RZ, RZ, R20 ;  /* 0x000000ffff177224 */ /* 0x000fe400078e0014 */
.L_x_45777:
[----:B------:R-:W-:Y:S05]  /*26000*/  BSYNC B1 ;  /* 0x0000000000017941 */ /* 0x000fea0003800000 */
.L_x_45775:
        /* <DEDUP_REMOVED lines=16> */
.L_x_45779:
[----:B------:R-:W-:Y:S02]  /*26110*/  IMAD.MOV.U32 R19, RZ, RZ, R32 ;  /* 0x000000ffff137224 */ /* 0x000fe400078e0020 */
[----:B------:R-:W-:Y:S02]  /*26120*/  IMAD.MOV.U32 R16, RZ, RZ, R5 ;  /* 0x000000ffff107224 */ /* 0x000fe400078e0005 */
[----:B------:R-:W-:Y:S02]  /*26130*/  IMAD.MOV.U32 R5, RZ, RZ, R18 ;  /* 0x000000ffff057224 */ /* 0x000fe400078e0012 */
[----:B------:R-:W-:Y:S02]  /*26140*/  IMAD.MOV.U32 R32, RZ, RZ, R27 ;  /* 0x000000ffff207224 */ /* 0x000fe400078e001b */
.L_x_45780:
[----:B------:R-:W-:Y:S05]  /*26150*/  BSYNC B1 ;  /* 0x0000000000017941 */ /* 0x000fea0003800000 */
.L_x_45778:
        /* <DEDUP_REMOVED lines=9> */
.L_x_45782:
[----:B------:R-:W-:Y:S02]  /*261f0*/  IMAD.MOV.U32 R20, RZ, RZ, R19 ;  /* 0x000000ffff147224 */ /* 0x000fe400078e0013 */
[----:B------:R-:W-:Y:S02]  /*26200*/  IMAD.MOV.U32 R18, RZ, RZ, R16 ;  /* 0x000000ffff127224 */ /* 0x000fe400078e0010 */
[----:B------:R-:W-:Y:S02]  /*26210*/  IMAD.MOV.U32 R19, RZ, RZ, R50 ;  /* 0x000000ffff137224 */ /* 0x000fe400078e0032 */
[----:B------:R-:W-:Y:S02]  /*26220*/  IMAD.MOV.U32 R16, RZ, RZ, R44 ;  /* 0x000000ffff107224 */ /* 0x000fe400078e002c */
.L_x_45783:
[----:B------:R-:W-:Y:S05]  /*26230*/  BSYNC B1 ;  /* 0x0000000000017941 */ /* 0x000fea0003800000 */
.L_x_45781:
        /* <DEDUP_REMOVED lines=9> */
.L_x_45785:
[----:B------:R-:W-:Y:S02]  /*262d0*/  IMAD.MOV.U32 R27, RZ, RZ, R20 ;  /* 0x000000ffff1b7224 */ /* 0x000fe400078e0014 */
[----:B------:R-:W-:Y:S02]  /*262e0*/  IMAD.MOV.U32 R21, RZ, RZ, R18 ;  /* 0x000000ffff157224 */ /* 0x000fe400078e0012 */
[----:B------:R-:W-:Y:S02]  /*262f0*/  IMAD.MOV.U32 R20, RZ, RZ, R37 ;  /* 0x000000ffff147224 */ /* 0x000fe400078e0025 */
[----:B------:R-:W-:Y:S02]  /*26300*/  IMAD.MOV.U32 R18, RZ, RZ, R25 ;  /* 0x000000ffff127224 */ /* 0x000fe400078e0019 */
.L_x_45786:
[----:B------:R-:W-:Y:S05]  /*26310*/  BSYNC B1 ;  /* 0x0000000000017941 */ /* 0x000fea0003800000 */
.L_x_45784:
        /* <DEDUP_REMOVED lines=9> */
.L_x_45788:
[----:B------:R-:W-:Y:S01]  /*263b0*/  MOV R48, R27 ;  /* 0x0000001b00307202 */ /* 0x000fe20000000f00 */
[----:B------:R-:W-:Y:S02]  /*263c0*/  IMAD.MOV.U32 R44, RZ, RZ, R21 ;  /* 0x000000ffff2c7224 */ /* 0x000fe400078e0015 */
[----:B------:R-:W-:Y:S02]  /*263d0*/  IMAD.MOV.U32 R27, RZ, RZ, R26 ;  /* 0x000000ffff1b7224 */ /* 0x000fe400078e001a */
[----:B------:R-:W-:Y:S02]  /*263e0*/  IMAD.MOV.U32 R21, RZ, RZ, R24 ;  /* 0x000000ffff157224 */ /* 0x000fe400078e0018 */
.L_x_45789:
[----:B------:R-:W-:Y:S05]  /*263f0*/  BSYNC B1 ;  /* 0x0000000000017941 */ /* 0x000fea0003800000 */
.L_x_45787:
        /* <DEDUP_REMOVED lines=9> */
.L_x_45791:
[----:B------:R-:W-:Y:S01]  /*26490*/  IMAD.MOV.U32 R24, RZ, RZ, R48 ;  /* 0x000000ffff187224 */ /* 0x000fe200078e0030 */
[----:B------:R-:W-:Y:S01]  /*264a0*/  MOV R25, R44 ;  /* 0x0000002c00197202 */ /* 0x000fe20000000f00 */
[----:B------:R-:W-:Y:S02]  /*264b0*/  IMAD.MOV.U32 R48, RZ, RZ, R47 ;  /* 0x000000ffff307224 */ /* 0x000fe400078e002f */
[----:B------:R-:W-:Y:S02]  /*264c0*/  IMAD.MOV.U32 R44, RZ, RZ, R45 ;  /* 0x000000ffff2c7224 */ /* 0x000fe400078e002d */
.L_x_45792:
[----:B------:R-:W-:Y:S05]  /*264d0*/  BSYNC B1 ;  /* 0x0000000000017941 */ /* 0x000fea0003800000 */
.L_x_45790:
        /* <DEDUP_REMOVED lines=9> */
.L_x_45794:
[----:B------:R-:W-:Y:S01]  /*26570*/  IMAD.MOV.U32 R45, RZ, RZ, R24 ;  /* 0x000000ffff2d7224 */ /* 0x000fe200078e0018 */
[----:B------:R-:W-:Y:S01]  /*26580*/  MOV R24, R31 ;  /* 0x0000001f00187202 */ /* 0x000fe20000000f00 */
[----:B------:R-:W-:Y:S02]  /*26590*/  IMAD.MOV.U32 R37, RZ, RZ, R25 ;  /* 0x000000ffff257224 */ /* 0x000fe400078e0019 */
[----:B------:R-:W-:Y:S02]  /*265a0*/  IMAD.MOV.U32 R25, RZ, RZ, R30 ;  /* 0x000000ffff197224 */ /* 0x000fe400078e001e */
.L_x_45795:
[----:B------:R-:W-:Y:S05]  /*265b0*/  BSYNC B1 ;  /* 0x0000000000017941 */ /* 0x000fea0003800000 */
.L_x_45793:
        /* <DEDUP_REMOVED lines=9> */
.L_x_45797:
[----:B------:R-:W-:Y:S02]  /*26650*/  IMAD.MOV.U32 R31, RZ, RZ, R45 ;  /* 0x000000ffff1f7224 */ /* 0x000fe400078e002d */
[----:B------:R-:W-:Y:S01]  /*26660*/  IMAD.MOV.U32 R26, RZ, RZ, R37 ;  /* 0x000000ffff1a7224 */ /* 0x000fe200078e0025 */
[----:B------:R-:W-:Y:S01]  /*26670*/  MOV R37, R36 ;  /* 0x0000002400257202 */ /* 0x000fe20000000f00 */
[----:B------:R-:W-:Y:S02]  /*26680*/  IMAD.MOV.U32 R45, RZ, RZ, R46 ;  /* 0x000000ffff2d7224 */ /* 0x000fe400078e002e */
.L_x_45798:
[----:B------:R-:W-:Y:S05]  /*26690*/  BSYNC B1 ;  /* 0x0000000000017941 */ /* 0x000fea0003800000 */
.L_x_45796:
        /* <DEDUP_REMOVED lines=9> */
.L_x_45800:
[----:B------:R-:W-:Y:S02]  /*26730*/  IMAD.MOV.U32 R36, RZ, RZ, R31 ;  /* 0x000000ffff247224 */ /* 0x000fe400078e001f */
[----:B------:R-:W-:Y:S02]  /*26740*/  IMAD.MOV.U32 R30, RZ, RZ, R26 ;  /* 0x000000ffff1e7224 */ /* 0x000fe400078e001a */
[----:B------:R-:W-:Y:S02]  /*26750*/  IMAD.MOV.U32 R31, RZ, RZ, R28 ;  /* 0x000000ffff1f7224 */ /* 0x000fe400078e001c */
[----:B------:R-:W-:Y:S02]  /*26760*/  IMAD.MOV.U32 R26, RZ, RZ, R29 ;  /* 0x000000ffff1a7224 */ /* 0x000fe400078e001d */
.L_x_45801:
[----:B------:R-:W-:Y:S05]  /*26770*/  BSYNC B1 ;  /* 0x0000000000017941 */ /* 0x000fea0003800000 */
.L_x_45799:
        /* <DEDUP_REMOVED lines=9> */
.L_x_45803:
[----:B------:R-:W-:Y:S02]  /*26810*/  IMAD.MOV.U32 R29, RZ, RZ, R36 ;  /* 0x000000ffff1d7224 */ /* 0x000fe400078e0024 */
[----:B------:R-:W-:Y:S02]  /*26820*/  IMAD.MOV.U32 R28, RZ, RZ, R30 ;  /* 0x000000ffff1c7224 */ /* 0x000fe400078e001e */
[----:B------:R-:W-:Y:S02]  /*26830*/  IMAD.MOV.U32 R36, RZ, RZ, R39 ;  /* 0x000000ffff247224 */ /* 0x000fe400078e0027 */
[----:B------:R-:W-:Y:S02]  /*26840*/  IMAD.MOV.U32 R30, RZ, RZ, R35 ;  /* 0x000000ffff1e7224 */ /* 0x000fe400078e0023 */
.L_x_45804:
[----:B------:R-:W-:Y:S05]  /*26850*/  BSYNC B1 ;  /* 0x0000000000017941 */ /* 0x000fea0003800000 */
.L_x_45802:
        /* <DEDUP_REMOVED lines=9> */
.L_x_45806:
[----:B------:R-:W-:Y:S02]  /*268f0*/  IMAD.MOV.U32 R39, RZ, RZ, R29 ;  /* 0x000000ffff277224 */ /* 0x000fe400078e001d */
[----:B------:R-:W-:Y:S02]  /*26900*/  IMAD.MOV.U32 R35, RZ, RZ, R28 ;  /* 0x000000ffff237224 */ /* 0x000fe400078e001c */
[----:B------:R-:W-:Y:S02]  /*26910*/  IMAD.MOV.U32 R29, RZ, RZ, R34 ;  /* 0x000000ffff1d7224 */ /* 0x000fe400078e0022 */
[----:B------:R-:W-:Y:S02]  /*26920*/  IMAD.MOV.U32 R28, RZ, RZ, R41 ;  /* 0x000000ffff1c7224 */ /* 0x000fe400078e0029 */
.L_x_45807:
[----:B------:R-:W-:Y:S05]  /*26930*/  BSYNC B1 ;  /* 0x0000000000017941 */ /* 0x000fea0003800000 */
.L_x_45805:
        /* <DEDUP_REMOVED lines=9> */
.L_x_45809:
[----:B------:R-:W-:Y:S01]  /*269d0*/  MOV R34, R39 ;  /* 0x0000002700227202 */ /* 0x000fe20000000f00 */
[----:B------:R-:W-:Y:S02]  /*269e0*/  IMAD.MOV.U32 R41, RZ, RZ, R35 ;  /* 0x000000ffff297224 */ /* 0x000fe400078e0023 */
[----:B------:R-:W-:Y:S02]  /*269f0*/  IMAD.MOV.U32 R39, RZ, RZ, R40 ;  /* 0x000000ffff277224 */ /* 0x000fe400078e0028 */
[----:B------:R-:W-:Y:S02]  /*26a00*/  IMAD.MOV.U32 R35, RZ, RZ, R2 ;  /* 0x000000ffff237224 */ /* 0x000fe400078e0002 */
.L_x_45810:
[----:B------:R-:W-:Y:S05]  /*26a10*/  BSYNC B1 ;  /* 0x0000000000017941 */ /* 0x000fea0003800000 */
.L_x_45808:
        /* <DEDUP_REMOVED lines=9> */
.L_x_45812:
[----:B------:R-:W-:Y:S01]  /*26ab0*/  IMAD.MOV.U32 R40, RZ, RZ, R34 ;  /* 0x000000ffff287224 */ /* 0x000fe200078e0022 */
[----:B------:R-:W-:Y:S01]  /*26ac0*/  MOV R2, R41 ;  /* 0x0000002900027202 */ /* 0x000fe20000000f00 */
[----:B------:R-:W-:Y:S02]  /*26ad0*/  IMAD.MOV.U32 R34, RZ, RZ, R33 ;  /* 0x000000ffff227224 */ /* 0x000fe400078e0021 */
[----:B------:R-:W-:Y:S02]  /*26ae0*/  IMAD.MOV.U32 R41, RZ, RZ, R0 ;  /* 0x000000ffff297224 */ /* 0x000fe400078e0000 */
.L_x_45813:
[----:B------:R-:W-:Y:S05]  /*26af0*/  BSYNC B1 ;  /* 0x0000000000017941 */ /* 0x000fea0003800000 */
.L_x_45811:
        /* <DEDUP_REMOVED lines=9> */
.L_x_45815:
[----:B------:R-:W-:Y:S01]  /*26b90*/  IMAD.MOV.U32 R33, RZ, RZ, R40 ;  /* 0x000000ffff217224 */ /* 0x000fe200078e0028 */
[----:B------:R-:W-:Y:S01]  /*26ba0*/  MOV R40, R43 ;  /* 0x0000002b00287202 */ /* 0x000fe20000000f00 */
[----:B------:R-:W-:Y:S02]  /*26bb0*/  IMAD.MOV.U32 R0, RZ, RZ, R2 ;  /* 0x000000ffff007224 */ /* 0x000fe400078e0002 */
[----:B------:R-:W-:Y:S02]  /*26bc0*/  IMAD.MOV.U32 R2, RZ, RZ, R3 ;  /* 0x000000ffff027224 */ /* 0x000fe400078e0003 */
.L_x_45816:
[----:B------:R-:W-:Y:S05]  /*26bd0*/  BSYNC B1 ;  /* 0x0000000000017941 */ /* 0x000fea0003800000 */
.L_x_45814:
        /* <DEDUP_REMOVED lines=9> */
.L_x_45818:
[----:B------:R-:W-:Y:S02]  /*26c70*/  IMAD.MOV.U32 R43, RZ, RZ, R33 ;  /* 0x000000ffff2b7224 */ /* 0x000fe400078e0021 */
[----:B------:R-:W-:Y:S01]  /*26c80*/  IMAD.MOV.U32 R3, RZ, RZ, R0 ;  /* 0x000000ffff037224 */ /* 0x000fe200078e0000 */
[----:B------:R-:W-:Y:S01]  /*26c90*/  MOV R0, R23 ;  /* 0x0000001700007202 */ /* 0x000fe20000000f00 */
[----:B------:R-:W-:Y:S02]  /*26ca0*/  IMAD.MOV.U32 R33, RZ, RZ, R42 ;  /* 0x000000ffff217224 */ /* 0x000fe400078e002a */
.L_x_45819:
[----:B------:R-:W-:Y:S05]  /*26cb0*/  BSYNC B1 ;  /* 0x0000000000017941 */ /* 0x000fea0003800000 */
.L_x_45817:
        /* <DEDUP_REMOVED lines=9> */
.L_x_45821:
[----:B------:R-:W-:Y:S02]  /*26d50*/  IMAD.MOV.U32 R42, RZ, RZ, R43 ;  /* 0x000000ffff2a7224 */ /* 0x000fe400078e002b */
[----:B------:R-:W-:Y:S02]  /*26d60*/  IMAD.MOV.U32 R23, RZ, RZ, R3 ;  /* 0x000000ffff177224 */ /* 0x000fe400078e0003 */
[----:B------:R-:W-:Y:S02]  /*26d70*/  IMAD.MOV.U32 R43, RZ, RZ, R38 ;  /* 0x000000ffff2b7224 */ /* 0x000fe400078e0026 */
[----:B------:R-:W-:Y:S02]  /*26d80*/  IMAD.MOV.U32 R3, RZ, RZ, R22 ;  /* 0x000000ffff037224 */ /* 0x000fe400078e0016 */
.L_x_45822:
[----:B------:R-:W-:Y:S05]  /*26d90*/  BSYNC B1 ;  /* 0x0000000000017941 */ /* 0x000fea0003800000 */
.L_x_45820:
        /* <DEDUP_REMOVED lines=16> */
.L_x_45824:
[----:B------:R-:W-:Y:S01]  /*26ea0*/  IMAD.MOV.U32 R17, RZ, RZ, R32 ;  /* 0x000000ffff117224 */ /* 0x000fe200078e0020 */
[----:B------:R-:W-:Y:S01]  /*26eb0*/  MOV R32, R19 ;  /* 0x0000001300207202 */ /* 0x000fe20000000f00 */
[----:B------:R-:W-:Y:S02]  /*26ec0*/  IMAD.MOV.U32 R14, RZ, RZ, R5 ;  /* 0x000000ffff0e7224 */ /* 0x000fe400078e0005 */
[----:B------:R-:W-:Y:S02]  /*26ed0*/  IMAD.MOV.U32 R5, RZ, RZ, R16 ;  /* 0x000000ffff057224 */ /* 0x000fe400078e0010 */
.L_x_45825:
[----:B------:R-:W-:Y:S05]  /*26ee0*/  BSYNC B1 ;  /* 0x0000000000017941 */ /* 0x000fea0003800000 */
.L_x_45823:
        /* <DEDUP_REMOVED lines=9> */
.L_x_45827:
[----:B------:R-:W-:Y:S02]  /*26f80*/  IMAD.MOV.U32 R22, RZ, RZ, R17 ;  /* 0x000000ffff167224 */ /* 0x000fe400078e0011 */
[----:B------:R-:W-:Y:S02]  /*26f90*/  IMAD.MOV.U32 R16, RZ, RZ, R14 ;  /* 0x000000ffff107224 */ /* 0x000fe400078e000e */
[----:B------:R-:W-:Y:S02]  /*26fa0*/  IMAD.MOV.U32 R17, RZ, RZ, R20 ;  /* 0x000000ffff117224 */ /* 0x000fe400078e0014 */
[----:B------:R-:W-:Y:S02]  /*26fb0*/  IMAD.MOV.U32 R14, RZ, RZ, R18 ;  /* 0x000000ffff0e7224 */ /* 0x000fe400078e0012 */
.L_x_45828:
[----:B------:R-:W-:Y:S05]  /*26fc0*/  BSYNC B1 ;  /* 0x0000000000017941 */ /* 0x000fea0003800000 */
.L_x_45826:
        /* <DEDUP_REMOVED lines=9> */
.L_x_45830:
[----:B------:R-:W-:Y:S02]  /*27060*/  IMAD.MOV.U32 R47, RZ, RZ, R22 ;  /* 0x000000ffff2f7224 */ /* 0x000fe400078e0016 */
[----:B------:R-:W-:Y:S02]  /*27070*/  IMAD.MOV.U32 R19, RZ, RZ, R16 ;  /* 0x000000ffff137224 */ /* 0x000fe400078e0010 */
[----:B------:R-:W-:Y:S02]  /*27080*/  IMAD.MOV.U32 R22, RZ, RZ, R27 ;  /* 0x000000ffff167224 */ /* 0x000fe400078e001b */
[----:B------:R-:W-:Y:S02]  /*27090*/  IMAD.MOV.U32 R16, RZ, RZ, R21 ;  /* 0x000000ffff107224 */ /* 0x000fe400078e0015 */
.L_x_45831:
[----:B------:R-:W-:Y:S05]  /*270a0*/  BSYNC B1 ;  /* 0x0000000000017941 */ /* 0x000fea0003800000 */
.L_x_45829:
        /* <DEDUP_REMOVED lines=9> */
.L_x_45833:
[----:B------:R-:W-:Y:S02]  /*27140*/  IMAD.MOV.U32 R21, RZ, RZ, R47 ;  /* 0x000000ffff157224 */ /* 0x000fe400078e002f */
[----:B------:R-:W-:Y:S02]  /*27150*/  IMAD.MOV.U32 R18, RZ, RZ, R19 ;  /* 0x000000ffff127224 */ /* 0x000fe400078e0013 */
[----:B------:R-:W-:Y:S02]  /*27160*/  IMAD.MOV.U32 R47, RZ, RZ, R48 ;  /* 0x000000ffff2f7224 */ /* 0x000fe400078e0030 */
[----:B------:R-:W-:Y:S02]  /*27170*/  IMAD.MOV.U32 R19, RZ, RZ, R44 ;  /* 0x000000ffff137224 */ /* 0x000fe400078e002c */
.L_x_45834:
[----:B------:R-:W-:Y:S05]  /*27180*/  BSYNC B1 ;  /* 0x0000000000017941 */ /* 0x000fea0003800000 */
.L_x_45832:
        /* <DEDUP_REMOVED lines=9> */
.L_x_45836:
[----:B------:R-:W-:Y:S01]  /*27220*/  MOV R38, R21 ;  /* 0x0000001500267202 */ /* 0x000fe20000000f00 */
[----:B------:R-:W-:Y:S02]  /*27230*/  IMAD.MOV.U32 R20, RZ, RZ, R18 ;  /* 0x000000ffff147224 */ /* 0x000fe400078e0012 */
[----:B------:R-:W-:Y:S02]  /*27240*/  IMAD.MOV.U32 R21, RZ, RZ, R24 ;  /* 0x000000ffff157224 */ /* 0x000fe400078e0018 */
[----:B------:R-:W-:Y:S02]  /*27250*/  IMAD.MOV.U32 R18, RZ, RZ, R25 ;  /* 0x000000ffff127224 */ /* 0x000fe400078e0019 */
.L_x_45837:
[----:B------:R-:W-:Y:S05]  /*27260*/  BSYNC B1 ;  /* 0x0000000000017941 */ /* 0x000fea0003800000 */
.L_x_45835:
        /* <DEDUP_REMOVED lines=9> */
.L_x_45839:
[----:B------:R-:W-:Y:S01]  /*27300*/  IMAD.MOV.U32 R24, RZ, RZ, R38 ;  /* 0x000000ffff187224 */ /* 0x000fe200078e0026 */
[----:B------:R-:W-:Y:S01]  /*27310*/  MOV R25, R20 ;  /* 0x0000001400197202 */ /* 0x000fe20000000f00 */
[----:B------:R-:W-:Y:S02]  /*27320*/  IMAD.MOV.U32 R38, RZ, RZ, R45 ;  /* 0x000000ffff267224 */ /* 0x000fe400078e002d */
[----:B------:R-:W-:Y:S02]  /*27330*/  IMAD.MOV.U32 R20, RZ, RZ, R37 ;  /* 0x000000ffff147224 */ /* 0x000fe400078e0025 */
.L_x_45840:
[----:B------:R-:W-:Y:S05]  /*27340*/  BSYNC B1 ;  /* 0x0000000000017941 */ /* 0x000fea0003800000 */
.L_x_45838:
        /* <DEDUP_REMOVED lines=9> */
.L_x_45842:
[----:B------:R-:W-:Y:S01]  /*273e0*/  IMAD.MOV.U32 R37, RZ, RZ, R24 ;  /* 0x000000ffff257224 */ /* 0x000fe200078e0018 */
[----:B------:R-:W-:Y:S01]  /*273f0*/  MOV R24, R31 ;  /* 0x0000001f00187202 */ /* 0x000fe20000000f00 */
[----:B------:R-:W-:Y:S02]  /*27400*/  IMAD.MOV.U32 R27, RZ, RZ, R25 ;  /* 0x000000ffff1b7224 */ /* 0x000fe400078e0019 */
[----:B------:R-:W-:Y:S02]  /*27410*/  IMAD.MOV.U32 R25, RZ, RZ, R26 ;  /* 0x000000ffff197224 */ /* 0x000fe400078e001a */
.L_x_45843:
[----:B------:R-:W-:Y:S05]  /*27420*/  BSYNC B1 ;  /* 0x0000000000017941 */ /* 0x000fea0003800000 */
.L_x_45841:
        /* <DEDUP_REMOVED lines=9> */
.L_x_45845:
[----:B------:R-:W-:Y:S02]  /*274c0*/  IMAD.MOV.U32 R26, RZ, RZ, R37 ;  /* 0x000000ffff1a7224 */ /* 0x000fe400078e0025 */
[----:B------:R-:W-:Y:S01]  /*274d0*/  IMAD.MOV.U32 R31, RZ, RZ, R27 ;  /* 0x000000ffff1f7224 */ /* 0x000fe200078e001b */
[----:B------:R-:W-:Y:S01]  /*274e0*/  MOV R27, R30 ;  /* 0x0000001e001b7202 */ /* 0x000fe20000000f00 */
[----:B------:R-:W-:Y:S02]  /*274f0*/  IMAD.MOV.U32 R37, RZ, RZ, R36 ;  /* 0x000000ffff257224 */ /* 0x000fe400078e0024 */
.L_x_45846:
[----:B------:R-:W-:Y:S05]  /*27500*/  BSYNC B1 ;  /* 0x0000000000017941 */ /* 0x000fea0003800000 */
.L_x_45844:
        /* <DEDUP_REMOVED lines=9> */
.L_x_45848:
[----:B------:R-:W-:Y:S02]  /*275a0*/  IMAD.MOV.U32 R36, RZ, RZ, R26 ;  /* 0x000000ffff247224 */ /* 0x000fe400078e001a */
[----:B------:R-:W-:Y:S02]  /*275b0*/  IMAD.MOV.U32 R30, RZ, RZ, R31 ;  /* 0x000000ffff1e7224 */ /* 0x000fe400078e001f */
[----:B------:R-:W-:Y:S02]  /*275c0*/  IMAD.MOV.U32 R26, RZ, RZ, R29 ;  /* 0x000000ffff1a7224 */ /* 0x000fe400078e001d */
[----:B------:R-:W-:Y:S02]  /*275d0*/  IMAD.MOV.U32 R31, RZ, RZ, R28 ;  /* 0x000000ffff1f7224 */ /* 0x000fe400078e001c */
.L_x_45849:
[----:B------:R-:W-:Y:S05]  /*275e0*/  BSYNC B1 ;  /* 0x0000000000017941 */ /* 0x000fea0003800000 */
.L_x_45847:
        /* <DEDUP_REMOVED lines=9> */
.L_x_45851:
[----:B------:R-:W-:Y:S02]  /*27680*/  IMAD.MOV.U32 R29, RZ, RZ, R36 ;  /* 0x000000ffff1d7224 */ /* 0x000fe400078e0024 */
[----:B------:R-:W-:Y:S02]  /*27690*/  IMAD.MOV.U32 R28, RZ, RZ, R30 ;  /* 0x000000ffff1c7224 */ /* 0x000fe400078e001e */
[----:B------:R-:W-:Y:S02]  /*276a0*/  IMAD.MOV.U32 R36, RZ, RZ, R39 ;  /* 0x000000ffff247224 */ /* 0x000fe400078e0027 */
[----:B------:R-:W-:Y:S02]  /*276b0*/  IMAD.MOV.U32 R30, RZ, RZ, R35 ;  /* 0x000000ffff1e7224 */ /* 0x000fe400078e0023 */
.L_x_45852:
[----:B------:R-:W-:Y:S05]  /*276c0*/  BSYNC B1 ;  /* 0x0000000000017941 */ /* 0x000fea0003800000 */
.L_x_45850:
        /* <DEDUP_REMOVED lines=9> */
.L_x_45854:
[----:B------:R-:W-:Y:S02]  /*27760*/  IMAD.MOV.U32 R39, RZ, RZ, R29 ;  /* 0x000000ffff277224 */ /* 0x000fe400078e001d */
[----:B------:R-:W-:Y:S02]  /*27770*/  IMAD.MOV.U32 R35, RZ, RZ, R28 ;  /* 0x000000ffff237224 */ /* 0x000fe400078e001c */
[----:B------:R-:W-:Y:S02]  /*27780*/  IMAD.MOV.U32 R29, RZ, RZ, R34 ;  /* 0x000000ffff1d7224 */ /* 0x000fe400078e0022 */
[----:B------:R-:W-:Y:S02]  /*27790*/  IMAD.MOV.U32 R28, RZ, RZ, R41 ;  /* 0x000000ffff1c7224 */ /* 0x000fe400078e0029 */
.L_x_45855:
[----:B------:R-:W-:Y:S05]  /*277a0*/  BSYNC B1 ;  /* 0x0000000000017941 */ /* 0x000fea0003800000 */
.L_x_45853:
        /* <DEDUP_REMOVED lines=9> */
.L_x_45857:
[----:B------:R-:W-:Y:S01]  /*27840*/  MOV R34, R39 ;  /* 0x0000002700227202 */ /* 0x000fe20000000f00 */
[----:B------:R-:W-:Y:S02]  /*27850*/  IMAD.MOV.U32 R41, RZ, RZ, R35 ;  /* 0x000000ffff297224 */ /* 0x000fe400078e0023 */
[----:B------:R-:W-:Y:S02]  /*27860*/  IMAD.MOV.U32 R39, RZ, RZ, R40 ;  /* 0x000000ffff277224 */ /* 0x000fe400078e0028 */
[----:B------:R-:W-:Y:S02]  /*27870*/  IMAD.MOV.U32 R35, RZ, RZ, R2 ;  /* 0x000000ffff237224 */ /* 0x000fe400078e0002 */
.L_x_45858:
[----:B------:R-:W-:Y:S05]  /*27880*/  BSYNC B1 ;  /* 0x0000000000017941 */ /* 0x000fea0003800000 */
.L_x_45856:
        /* <DEDUP_REMOVED lines=9> */
.L_x_45860:
[----:B------:R-:W-:Y:S01]  /*27920*/  IMAD.MOV.U32 R40, RZ, RZ, R34 ;  /* 0x000000ffff287224 */ /* 0x000fe200078e0022 */
[----:B------:R-:W-:Y:S01]  /*27930*/  MOV R2, R41 ;  /* 0x0000002900027202 */ /* 0x000fe20000000f00 */
[----:B------:R-:W-:Y:S02]  /*27940*/  IMAD.MOV.U32 R34, RZ, RZ, R33 ;  /* 0x000000ffff227224 */ /* 0x000fe400078e0021 */
[----:B------:R-:W-:Y:S02]  /*27950*/  IMAD.MOV.U32 R41, RZ, RZ, R0 ;  /* 0x000000ffff297224 */ /* 0x000fe400078e0000 */
.L_x_45861:
[----:B------:R-:W-:Y:S05]  /*27960*/  BSYNC B1 ;  /* 0x0000000000017941 */ /* 0x000fea0003800000 */
.L_x_45859:
        /* <DEDUP_REMOVED lines=9> */
.L_x_45863:
[----:B------:R-:W-:Y:S01]  /*27a00*/  IMAD.MOV.U32 R33, RZ, RZ, R40 ;  /* 0x000000ffff217224 */ /* 0x000fe200078e0028 */
[----:B------:R-:W-:Y:S01]  /*27a10*/  MOV R40, R43 ;  /* 0x0000002b00287202 */ /* 0x000fe20000000f00 */
[----:B------:R-:W-:Y:S02]  /*27a20*/  IMAD.MOV.U32 R0, RZ, RZ, R2 ;  /* 0x000000ffff007224 */ /* 0x000fe400078e0002 */
[----:B------:R-:W-:Y:S02]  /*27a30*/  IMAD.MOV.U32 R2, RZ, RZ, R3 ;  /* 0x000000ffff027224 */ /* 0x000fe400078e0003 */
.L_x_45864:
[----:B------:R-:W-:Y:S05]  /*27a40*/  BSYNC B1 ;  /* 0x0000000000017941 */ /* 0x000fea0003800000 */
.L_x_45862:
        /* <DEDUP_REMOVED lines=9> */
.L_x_45866:
[----:B------:R-:W-:Y:S02]  /*27ae0*/  IMAD.MOV.U32 R43, RZ, RZ, R33 ;  /* 0x000000ffff2b7224 */ /* 0x000fe400078e0021 */
[----:B------:R-:W-:Y:S01]  /*27af0*/  IMAD.MOV.U32 R3, RZ, RZ, R0 ;  /* 0x000000ffff037224 */ /* 0x000fe200078e0000 */
[----:B------:R-:W-:Y:S01]  /*27b00*/  MOV R0, R23 ;  /* 0x0000001700007202 */ /* 0x000fe20000000f00 */
[----:B------:R-:W-:Y:S02]  /*27b10*/  IMAD.MOV.U32 R33, RZ, RZ, R42 ;  /* 0x000000ffff217224 */ /* 0x000fe400078e002a */
.L_x_45867:
[----:B------:R-:W-:Y:S05]  /*27b20*/  BSYNC B1 ;  /* 0x0000000000017941 */ /* 0x000fea0003800000 */
.L_x_45865:
        /* <DEDUP_REMOVED lines=16> */
.L_x_45869:
[----:B------:R-:W-:Y:S02]  /*27c30*/  IMAD.MOV.U32 R15, RZ, RZ, R32 ;  /* 0x000000ffff0f7224 */ /* 0x000fe400078e0020 */
[----:B------:R-:W-:Y:S01]  /*27c40*/  IMAD.MOV.U32 R12, RZ, RZ, R5 ;  /* 0x000000ffff0c7224 */ /* 0x000fe200078e0005 */
[----:B------:R-:W-:Y:S01]  /*27c50*/  MOV R5, R14 ;  /* 0x0000000e00057202 */ /* 0x000fe20000000f00 */
[----:B------:R-:W-:Y:S02]  /*27c60*/  IMAD.MOV.U32 R32, RZ, RZ, R17 ;  /* 0x000000ffff207224 */ /* 0x000fe400078e0011 */
.L_x_45870:
[----:B------:R-:W-:Y:S05]  /*27c70*/  BSYNC B1 ;  /* 0x0000000000017941 */ /* 0x000fea0003800000 */
.L_x_45868:
        /* <DEDUP_REMOVED lines=9> */
.L_x_45872:
[----:B------:R-:W-:Y:S02]  /*27d10*/  IMAD.MOV.U32 R42, RZ, RZ, R15 ;  /* 0x000000ffff2a7224 */ /* 0x000fe400078e000f */
[----:B------:R-:W-:Y:S01]  /*27d20*/  IMAD.MOV.U32 R14, RZ, RZ, R12 ;  /* 0x000000ffff0e7224 */ /* 0x000fe200078e000c */
[----:B------:R-:W-:Y:S01]  /*27d30*/  MOV R12, R16 ;  /* 0x00000010000c7202 */ /* 0x000fe20000000f00 */
[----:B------:R-:W-:Y:S02]  /*27d40*/  IMAD.MOV.U32 R15, RZ, RZ, R22 ;  /* 0x000000ffff0f7224 */ /* 0x000fe400078e0016 */
.L_x_45873:
[----:B------:R-:W-:Y:S05]  /*27d50*/  BSYNC B1 ;  /* 0x0000000000017941 */ /* 0x000fea0003800000 */
.L_x_45871:
        /* <DEDUP_REMOVED lines=9> */
.L_x_45875:
[----:B------:R-:W-:Y:S02]  /*27df0*/  IMAD.MOV.U32 R16, RZ, RZ, R42 ;  /* 0x000000ffff107224 */ /* 0x000fe400078e002a */
[----:B------:R-:W-:Y:S02]  /*27e00*/  IMAD.MOV.U32 R17, RZ, RZ, R14 ;  /* 0x000000ffff117224 */ /* 0x000fe400078e000e */
[----:B------:R-:W-:Y:S02]  /*27e10*/  IMAD.MOV.U32 R42, RZ, RZ, R47 ;  /* 0x000000ffff2a7224 */ /* 0x000fe400078e002f */
[----:B------:R-:W-:Y:S02]  /*27e20*/  IMAD.MOV.U32 R14, RZ, RZ, R19 ;  /* 0x000000ffff0e7224 */ /* 0x000fe400078e0013 */
.L_x_45876:
[----:B------:R-:W-:Y:S05]  /*27e30*/  BSYNC B1 ;  /* 0x0000000000017941 */ /* 0x000fea0003800000 */
.L_x_45874:
        /* <DEDUP_REMOVED lines=9> */
.L_x_45878:
[----:B------:R-:W-:Y:S02]  /*27ed0*/  IMAD.MOV.U32 R23, RZ, RZ, R16 ;  /* 0x000000ffff177224 */ /* 0x000fe400078e0010 */
[----:B------:R-:W-:Y:S02]  /*27ee0*/  IMAD.MOV.U32 R19, RZ, RZ, R17 ;  /* 0x000000ffff137224 */ /* 0x000fe400078e0011 */
[----:B------:R-:W-:Y:S02]  /*27ef0*/  IMAD.MOV.U32 R16, RZ, RZ, R21 ;  /* 0x000000ffff107224 */ /* 0x000fe400078e0015 */
[----:B------:R-:W-:Y:S02]  /*27f00*/  IMAD.MOV.U32 R17, RZ, RZ, R18 ;  /* 0x000000ffff117224 */ /* 0x000fe400078e0012 */
.L_x_45879:
[----:B------:R-:W-:Y:S05]  /*27f10*/  BSYNC B1 ;  /* 0x0000000000017941 */ /* 0x000fea0003800000 */
.L_x_45877:
        /* <DEDUP_REMOVED lines=9> */
.L_x_45881:
[----:B------:R-:W-:Y:S02]  /*27fb0*/  IMAD.MOV.U32 R21, RZ, RZ, R23 ;  /* 0x000000ffff157224 */ /* 0x000fe400078e0017 */
[----:B------:R-:W-:Y:S02]  /*27fc0*/  IMAD.MOV.U32 R18, RZ, RZ, R19 ;  /* 0x000000ffff127224 */ /* 0x000fe400078e0013 */
[----:B------:R-:W-:Y:S02]  /*27fd0*/  IMAD.MOV.U32 R23, RZ, RZ, R38 ;  /* 0x000000ffff177224 */ /* 0x000fe400078e0026 */
[----:B------:R-:W-:Y:S02]  /*27fe0*/  IMAD.MOV.U32 R19, RZ, RZ, R20 ;  /* 0x000000ffff137224 */ /* 0x000fe400078e0014 */
.L_x_45882:
[----:B------:R-:W-:Y:S05]  /*27ff0*/  BSYNC B1 ;  /* 0x0000000000017941 */ /* 0x000fea0003800000 */
.L_x_45880:
        /* <DEDUP_REMOVED lines=9> */
.L_x_45884:
[----:B------:R-:W-:Y:S01]  /*28090*/  MOV R22, R21 ;  /* 0x0000001500167202 */ /* 0x000fe20000000f00 */
[----:B------:R-:W-:Y:S02]  /*280a0*/  IMAD.MOV.U32 R20, RZ, RZ, R18 ;  /* 0x000000ffff147224 */ /* 0x000fe400078e0012 */
[----:B------:R-:W-:Y:S02]  /*280b0*/  IMAD.MOV.U32 R21, RZ, RZ, R24 ;  /* 0x000000ffff157224 */ /* 0x000fe400078e0018 */
[----:B------:R-:W-:Y:S02]  /*280c0*/  IMAD.MOV.U32 R18, RZ, RZ, R25 ;  /* 0x000000ffff127224 */ /* 0x000fe400078e0019 */
.L_x_45885:
[----:B------:R-:W-:Y:S05]  /*280d0*/  BSYNC B1 ;  /* 0x0000000000017941 */ /* 0x000fea0003800000 */
.L_x_45883:
        /* <DEDUP_REMOVED lines=9> */
.L_x_45887:
[----:B------:R-:W-:Y:S01]  /*28170*/  IMAD.MOV.U32 R25, RZ, RZ, R22 ;  /* 0x000000ffff197224 */ /* 0x000fe200078e0016 */
[----:B------:R-:W-:Y:S01]  /*28180*/  MOV R24, R20 ;  /* 0x0000001400187202 */ /* 0x000fe20000000f00 */
[----:B------:R-:W-:Y:S02]  /*28190*/  IMAD.MOV.U32 R22, RZ, RZ, R37 ;  /* 0x000000ffff167224 */ /* 0x000fe400078e0025 */
[----:B------:R-:W-:Y:S02]  /*281a0*/  IMAD.MOV.U32 R20, RZ, RZ, R27 ;  /* 0x000000ffff147224 */ /* 0x000fe400078e001b */
.L_x_45888:
[----:B------:R-:W-:Y:S05]  /*281b0*/  BSYNC B1 ;  /* 0x0000000000017941 */ /* 0x000fea0003800000 */
.L_x_45886:
        /* <DEDUP_REMOVED lines=9> */
.L_x_45890:
[----:B------:R-:W-:Y:S01]  /*28250*/  IMAD.MOV.U32 R37, RZ, RZ, R25 ;  /* 0x000000ffff257224 */ /* 0x000fe200078e0019 */
[----:B------:R-:W-:Y:S01]  /*28260*/  MOV R25, R26 ;  /* 0x0000001a00197202 */ /* 0x000fe20000000f00 */
[----:B------:R-:W-:Y:S02]  /*28270*/  IMAD.MOV.U32 R27, RZ, RZ, R24 ;  /* 0x000000ffff1b7224 */ /* 0x000fe400078e0018 */
[----:B------:R-:W-:Y:S02]  /*28280*/  IMAD.MOV.U32 R24, RZ, RZ, R31 ;  /* 0x000000ffff187224 */ /* 0x000fe400078e001f */
.L_x_45891:
[----:B------:R-:W-:Y:S05]  /*28290*/  BSYNC B1 ;  /* 0x0000000000017941 */ /* 0x000fea0003800000 */
.L_x_45889:
        /* <DEDUP_REMOVED lines=9> */
.L_x_45893:
[----:B------:R-:W-:Y:S02]  /*28330*/  IMAD.MOV.U32 R26, RZ, RZ, R37 ;  /* 0x000000ffff1a7224 */ /* 0x000fe400078e0025 */
[----:B------:R-:W-:Y:S01]  /*28340*/  IMAD.MOV.U32 R31, RZ, RZ, R27 ;  /* 0x000000ffff1f7224 */ /* 0x000fe200078e001b */
[----:B------:R-:W-:Y:S01]  /*28350*/  MOV R27, R30 ;  /* 0x0000001e001b7202 */ /* 0x000fe20000000f00 */
[----:B------:R-:W-:Y:S02]  /*28360*/  IMAD.MOV.U32 R37, RZ, RZ, R36 ;  /* 0x000000ffff257224 */ /* 0x000fe400078e0024 */
.L_x_45894:
[----:B------:R-:W-:Y:S05]  /*28370*/  BSYNC B1 ;  /* 0x0000000000017941 */ /* 0x000fea0003800000 */
.L_x_45892:
        /* <DEDUP_REMOVED lines=9> */
.L_x_45896:
[----:B------:R-:W-:Y:S02]  /*28410*/  IMAD.MOV.U32 R36, RZ, RZ, R26 ;  /* 0x000000ffff247224 */ /* 0x000fe400078e001a */
[----:B------:R-:W-:Y:S02]  /*28420*/  IMAD.MOV.U32 R30, RZ, RZ, R31 ;  /* 0x000000ffff1e7224 */ /* 0x000fe400078e001f */
[----:B------:R-:W-:Y:S02]  /*28430*/  IMAD.MOV.U32 R26, RZ, RZ, R29 ;  /* 0x000000ffff1a7224 */ /* 0x000fe400078e001d */
[----:B------:R-:W-:Y:S02]  /*28440*/  IMAD.MOV.U32 R31, RZ, RZ, R28 ;  /* 0x000000ffff1f7224 */ /* 0x000fe400078e001c */
.L_x_45897:
[----:B------:R-:W-:Y:S05]  /*28450*/  BSYNC B1 ;  /* 0x0000000000017941 */ /* 0x000fea0003800000 */
.L_x_45895:
        /* <DEDUP_REMOVED lines=9> */
.L_x_45899:
[----:B------:R-:W-:Y:S02]  /*284f0*/  IMAD.MOV.U32 R29, RZ, RZ, R36 ;  /* 0x000000ffff1d7224 */ /* 0x000fe400078e0024 */
[----:B------:R-:W-:Y:S02]  /*28500*/  IMAD.MOV.U32 R28, RZ, RZ, R30 ;  /* 0x000000ffff1c7224 */ /* 0x000fe400078e001e */
[----:B------:R-:W-:Y:S02]  /*28510*/  IMAD.MOV.U32 R36, RZ, RZ, R39 ;  /* 0x000000ffff247224 */ /* 0x000fe400078e0027 */
[----:B------:R-:W-:Y:S02]  /*28520*/  IMAD.MOV.U32 R30, RZ, RZ, R35 ;  /* 0x000000ffff1e7224 */ /* 0x000fe400078e0023 */
.L_x_45900:
[----:B------:R-:W-:Y:S05]  /*28530*/  BSYNC B1 ;  /* 0x0000000000017941 */ /* 0x000fea0003800000 */
.L_x_45898:
        /* <DEDUP_REMOVED lines=9> */
.L_x_45902:
[----:B------:R-:W-:Y:S02]  /*285d0*/  IMAD.MOV.U32 R39, RZ, RZ, R29 ;  /* 0x000000ffff277224 */ /* 0x000fe400078e001d */
[----:B------:R-:W-:Y:S02]  /*285e0*/  IMAD.MOV.U32 R35, RZ, RZ, R28 ;  /* 0x000000ffff237224 */ /* 0x000fe400078e001c */
[----:B------:R-:W-:Y:S02]  /*285f0*/  IMAD.MOV.U32 R29, RZ, RZ, R34 ;  /* 0x000000ffff1d7224 */ /* 0x000fe400078e0022 */
[----:B------:R-:W-:Y:S02]  /*28600*/  IMAD.MOV.U32 R28, RZ, RZ, R41 ;  /* 0x000000ffff1c7224 */ /* 0x000fe400078e0029 */
.L_x_45903:
[----:B------:R-:W-:Y:S05]  /*28610*/  BSYNC B1 ;  /* 0x0000000000017941 */ /* 0x000fea0003800000 */
.L_x_45901:
        /* <DEDUP_REMOVED lines=9> */
.L_x_45905:
[----:B------:R-:W-:Y:S01]  /*286b0*/  MOV R34, R39 ;  /* 0x0000002700227202 */ /* 0x000fe20000000f00 */
[----:B------:R-:W-:Y:S02]  /*286c0*/  IMAD.MOV.U32 R41, RZ, RZ, R35 ;  /* 0x000000ffff297224 */ /* 0x000fe400078e0023 */
[----:B------:R-:W-:Y:S02]  /*286d0*/  IMAD.MOV.U32 R39, RZ, RZ, R40 ;  /* 0x000000ffff277224 */ /* 0x000fe400078e0028 */
[----:B------:R-:W-:Y:S02]  /*286e0*/  IMAD.MOV.U32 R35, RZ, RZ, R2 ;  /* 0x000000ffff237224 */ /* 0x000fe400078e0002 */
.L_x_45906:
[----:B------:R-:W-:Y:S05]  /*286f0*/  BSYNC B1 ;  /* 0x0000000000017941 */ /* 0x000fea0003800000 */
.L_x_45904:
        /* <DEDUP_REMOVED lines=9> */
.L_x_45908:
[----:B------:R-:W-:Y:S01]  /*28790*/  IMAD.MOV.U32 R38, RZ, RZ, R34 ;  /* 0x000000ffff267224 */ /* 0x000fe200078e0022 */
[----:B------:R-:W-:Y:S01]  /*287a0*/  MOV R2, R41 ;  /* 0x0000002900027202 */ /* 0x000fe20000000f00 */
[----:B------:R-:W-:Y:S02]  /*287b0*/  IMAD.MOV.U32 R34, RZ, RZ, R33 ;  /* 0x000000ffff227224 */ /* 0x000fe400078e0021 */
[----:B------:R-:W-:Y:S02]  /*287c0*/  IMAD.MOV.U32 R41, RZ, RZ, R0 ;  /* 0x000000ffff297224 */ /* 0x000fe400078e0000 */
.L_x_45909:
[----:B------:R-:W-:Y:S05]  /*287d0*/  BSYNC B1 ;  /* 0x0000000000017941 */ /* 0x000fea0003800000 */
.L_x_45907:
        /* <DEDUP_REMOVED lines=9> */
.L_x_45911:
[----:B------:R-:W-:Y:S01]  /*28870*/  IMAD.MOV.U32 R33, RZ, RZ, R38 ;  /* 0x000000ffff217224 */ /* 0x000fe200078e0026 */
[----:B------:R-:W-:Y:S01]  /*28880*/  MOV R38, R43 ;  /* 0x0000002b00267202 */ /* 0x000fe20000000f00 */
[----:B------:R-:W-:Y:S02]  /*28890*/  IMAD.MOV.U32 R0, RZ, RZ, R2 ;  /* 0x000000ffff007224 */ /* 0x000fe400078e0002 */
[----:B------:R-:W-:Y:S02]  /*288a0*/  IMAD.MOV.U32 R2, RZ, RZ, R3 ;  /* 0x000000ffff027224 */ /* 0x000fe400078e0003 */
.L_x_45912:
[----:B------:R-:W-:Y:S05]  /*288b0*/  BSYNC B1 ;  /* 0x0000000000017941 */ /* 0x000fea0003800000 */
.L_x_45910:
        /* <DEDUP_REMOVED lines=16> */
.L_x_45914:
[----:B------:R-:W-:Y:S01]  /*289c0*/  IMAD.MOV.U32 R13, RZ, RZ, R32 ;  /* 0x000000ffff0d7224 */ /* 0x000fe200078e0020 */
[----:B------:R-:W-:Y:S01]  /*289d0*/  MOV R3, R5 ;  /* 0x0000000500037202 */ /* 0x000fe20000000f00 */
[----:B------:R-:W-:Y:S02]  /*289e0*/  IMAD.MOV.U32 R5, RZ, RZ, R12 ;  /* 0x000000ffff057224 */ /* 0x000fe400078e000c */
[----:B------:R-:W-:Y:S02]  /*289f0*/  IMAD.MOV.U32 R32, RZ, RZ, R15 ;  /* 0x000000ffff207224 */ /* 0x000fe400078e000f */
.L_x_45915:
[----:B------:R-:W-:Y:S05]  /*28a00*/  BSYNC B1 ;  /* 0x0000000000017941 */ /* 0x000fea0003800000 */
.L_x_45913:
        /* <DEDUP_REMOVED lines=9> */
.L_x_45917:
[----:B------:R-:W-:Y:S01]  /*28aa0*/  IMAD.MOV.U32 R15, RZ, RZ, R13 ;  /* 0x000000ffff0f7224 */ /* 0x000fe200078e000d */
[----:B------:R-:W-:Y:S01]  /*28ab0*/  MOV R13, R42 ;  /* 0x0000002a000d7202 */ /* 0x000fe20000000f00 */
[----:B------:R-:W-:Y:S02]  /*28ac0*/  IMAD.MOV.U32 R10, RZ, RZ, R3 ;  /* 0x000000ffff0a7224 */ /* 0x000fe400078e0003 */
[----:B------:R-:W-:Y:S02]  /*28ad0*/  IMAD.MOV.U32 R3, RZ, RZ, R14 ;  /* 0x000000ffff037224 */ /* 0x000fe400078e000e */
.L_x_45918:
[----:B------:R-:W-:Y:S05]  /*28ae0*/  BSYNC B1 ;  /* 0x0000000000017941 */ /* 0x000fea0003800000 */
.L_x_45916:
        /* <DEDUP_REMOVED lines=9> */
.L_x_45920:
[----:B------:R-:W-:Y:S02]  /*28b80*/  IMAD.MOV.U32 R14, RZ, RZ, R15 ;  /* 0x000000ffff0e7224 */ /* 0x000fe400078e000f */
[----:B------:R-:W-:Y:S01]  /*28b90*/  IMAD.MOV.U32 R12, RZ, RZ, R10 ;  /* 0x000000ffff0c7224 */ /* 0x000fe200078e000a */
[----:B------:R-:W-:Y:S01]  /*28ba0*/  MOV R10, R17 ;  /* 0x00000011000a7202 */ /* 0x000fe20000000f00 */
[----:B------:R-:W-:Y:S02]  /*28bb0*/  IMAD.MOV.U32 R15, RZ, RZ, R16 ;  /* 0x000000ffff0f7224 */ /* 0x000fe400078e0010 */
.L_x_45921:
[----:B------:R-:W-:Y:S05]  /*28bc0*/  BSYNC B1 ;  /* 0x0000000000017941 */ /* 0x000fea0003800000 */
.L_x_45919:
        /* <DEDUP_REMOVED lines=9> */
.L_x_45923:
[----:B------:R-:W-:Y:S02]  /*28c60*/  IMAD.MOV.U32 R16, RZ, RZ, R14 ;  /* 0x000000ffff107224 */ /* 0x000fe400078e000e */
[----:B------:R-:W-:Y:S02]  /*28c70*/  IMAD.MOV.U32 R17, RZ, RZ, R12 ;  /* 0x000000ffff117224 */ /* 0x000fe400078e000c */
[----:B------:R-:W-:Y:S02]  /*28c80*/  IMAD.MOV.U32 R14, RZ, RZ, R23 ;  /* 0x000000ffff0e7224 */ /* 0x000fe400078e0017 */
[----:B------:R-:W-:Y:S02]  /*28c90*/  IMAD.MOV.U32 R12, RZ, RZ, R19 ;  /* 0x000000ffff0c7224 */ /* 0x000fe400078e0013 */
.L_x_45924:
[----:B------:R-:W-:Y:S05]  /*28ca0*/  BSYNC B1 ;  /* 0x0000000000017941 */ /* 0x000fea0003800000 */
.L_x_45922:
        /* <DEDUP_REMOVED lines=9> */
.L_x_45926:
[----:B------:R-:W-:Y:S02]  /*28d40*/  IMAD.MOV.U32 R23, RZ, RZ, R16 ;  /* 0x000000ffff177224 */ /* 0x000fe400078e0010 */
[----:B------:R-:W-:Y:S02]  /*28d50*/  IMAD.MOV.U32 R19, RZ, RZ, R17 ;  /* 0x000000ffff137224 */ /* 0x000fe400078e0011 */
[----:B------:R-:W-:Y:S02]  /*28d60*/  IMAD.MOV.U32 R16, RZ, RZ, R21 ;  /* 0x000000ffff107224 */ /* 0x000fe400078e0015 */
[----:B------:R-:W-:Y:S02]  /*28d70*/  IMAD.MOV.U32 R17, RZ, RZ, R18 ;  /* 0x000000ffff117224 */ /* 0x000fe400078e0012 */
.L_x_45927:
[----:B------:R-:W-:Y:S05]  /*28d80*/  BSYNC B1 ;  /* 0x0000000000017941 */ /* 0x000fea0003800000 */
.L_x_45925:
        /* <DEDUP_REMOVED lines=9> */
.L_x_45929:
[----:B------:R-:W-:Y:S02]  /*28e20*/  IMAD.MOV.U32 R18, RZ, RZ, R23 ;  /* 0x000000ffff127224 */ /* 0x000fe400078e0017 */
[----:B------:R-:W-:Y:S02]  /*28e30*/  IMAD.MOV.U32 R21, RZ, RZ, R19 ;  /* 0x000000ffff157224 */ /* 0x000fe400078e0013 */
[----:B------:R-:W-:Y:S02]  /*28e40*/  IMAD.MOV.U32 R23, RZ, RZ, R22 ;  /* 0x000000ffff177224 */ /* 0x000fe400078e0016 */
[----:B------:R-:W-:Y:S02]  /*28e50*/  IMAD.MOV.U32 R19, RZ, RZ, R20 ;  /* 0x000000ffff137224 */ /* 0x000fe400078e0014 */
.L_x_45930:
[----:B------:R-:W-:Y:S05]  /*28e60*/  BSYNC B1 ;  /* 0x0000000000017941 */ /* 0x000fea0003800000 */
.L_x_45928:
        /* <DEDUP_REMOVED lines=9> */
.L_x_45932:
[----:B------:R-:W-:Y:S01]  /*28f00*/  MOV R22, R18 ;  /* 0x0000001200167202 */ /* 0x000fe20000000f00 */
[----:B------:R-:W-:Y:S02]  /*28f10*/  IMAD.MOV.U32 R20, RZ, RZ, R21 ;  /* 0x000000ffff147224 */ /* 0x000fe400078e0015 */
[----:B------:R-:W-:Y:S02]  /*28f20*/  IMAD.MOV.U32 R18, RZ, RZ, R25 ;  /* 0x000000ffff127224 */ /* 0x000fe400078e0019 */
[----:B------:R-:W-:Y:S02]  /*28f30*/  IMAD.MOV.U32 R21, RZ, RZ, R24 ;  /* 0x000000ffff157224 */ /* 0x000fe400078e0018 */
.L_x_45933:
[----:B------:R-:W-:Y:S05]  /*28f40*/  BSYNC B1 ;  /* 0x0000000000017941 */ /* 0x000fea0003800000 */
.L_x_45931:
        /* <DEDUP_REMOVED lines=9> */
.L_x_45935:
[----:B------:R-:W-:Y:S01]  /*28fe0*/  IMAD.MOV.U32 R25, RZ, RZ, R22 ;  /* 0x000000ffff197224 */ /* 0x000fe200078e0016 */
[----:B------:R-:W-:Y:S01]  /*28ff0*/  MOV R24, R20 ;  /* 0x0000001400187202 */ /* 0x000fe20000000f00 */
[----:B------:R-:W-:Y:S02]  /*29000*/  IMAD.MOV.U32 R22, RZ, RZ, R37 ;  /* 0x000000ffff167224 */ /* 0x000fe400078e0025 */
[----:B------:R-:W-:Y:S02]  /*29010*/  IMAD.MOV.U32 R20, RZ, RZ, R27 ;  /* 0x000000ffff147224 */ /* 0x000fe400078e001b */
.L_x_45936:
[----:B------:R-:W-:Y:S05]  /*29020*/  BSYNC B1 ;  /* 0x0000000000017941 */ /* 0x000fea0003800000 */
.L_x_45934:
        /* <DEDUP_REMOVED lines=9> */
.L_x_45938:
[----:B------:R-:W-:Y:S01]  /*290c0*/  IMAD.MOV.U32 R37, RZ, RZ, R25 ;  /* 0x000000ffff257224 */ /* 0x000fe200078e0019 */
[----:B------:R-:W-:Y:S01]  /*290d0*/  MOV R25, R26 ;  /* 0x0000001a00197202 */ /* 0x000fe20000000f00 */
[----:B------:R-:W-:Y:S02]  /*290e0*/  IMAD.MOV.U32 R27, RZ, RZ, R24 ;  /* 0x000000ffff1b7224 */ /* 0x000fe400078e0018 */
[----:B------:R-:W-:Y:S02]  /*290f0*/  IMAD.MOV.U32 R24, RZ, RZ, R31 ;  /* 0x000000ffff187224 */ /* 0x000fe400078e001f */
.L_x_45939:
[----:B------:R-:W-:Y:S05]  /*29100*/  BSYNC B1 ;  /* 0x0000000000017941 */ /* 0x000fea0003800000 */
.L_x_45937:
        /* <DEDUP_REMOVED lines=9> */
.L_x_45941:
[----:B------:R-:W-:Y:S02]  /*291a0*/  IMAD.MOV.U32 R26, RZ, RZ, R37 ;  /* 0x000000ffff1a7224 */ /* 0x000fe400078e0025 */
[----:B------:R-:W-:Y:S01]  /*291b0*/  IMAD.MOV.U32 R31, RZ, RZ, R27 ;  /* 0x000000ffff1f7224 */ /* 0x000fe200078e001b */
[----:B------:R-:W-:Y:S01]  /*291c0*/  MOV R27, R30 ;  /* 0x0000001e001b7202 */ /* 0x000fe20000000f00 */
[----:B------:R-:W-:Y:S02]  /*291d0*/  IMAD.MOV.U32 R37, RZ, RZ, R36 ;  /* 0x000000ffff257224 */ /* 0x000fe400078e0024 */
.L_x_45942:
[----:B------:R-:W-:Y:S05]  /*291e0*/  BSYNC B1 ;  /* 0x0000000000017941 */ /* 0x000fea0003800000 */
.L_x_45940:
        /* <DEDUP_REMOVED lines=9> */
.L_x_45944:
[----:B------:R-:W-:Y:S02]  /*29280*/  IMAD.MOV.U32 R36, RZ, RZ, R26 ;  /* 0x000000ffff247224 */ /* 0x000fe400078e001a */
[----:B------:R-:W-:Y:S02]  /*29290*/  IMAD.MOV.U32 R30, RZ, RZ, R31 ;  /* 0x000000ffff1e7224 */ /* 0x000fe400078e001f */
[----:B------:R-:W-:Y:S02]  /*292a0*/  IMAD.MOV.U32 R26, RZ, RZ, R29 ;  /* 0x000000ffff1a7224 */ /* 0x000fe400078e001d */
[----:B------:R-:W-:Y:S02]  /*292b0*/  IMAD.MOV.U32 R31, RZ, RZ, R28 ;  /* 0x000000ffff1f7224 */ /* 0x000fe400078e001c */
.L_x_45945:
[----:B------:R-:W-:Y:S05]  /*292c0*/  BSYNC B1 ;  /* 0x0000000000017941 */ /* 0x000fea0003800000 */
.L_x_45943:
        /* <DEDUP_REMOVED lines=9> */
.L_x_45947:
[----:B------:R-:W-:Y:S02]  /*29360*/  IMAD.MOV.U32 R29, RZ, RZ, R36 ;  /* 0x000000ffff1d7224 */ /* 0x000fe400078e0024 */
[----:B------:R-:W-:Y:S02]  /*29370*/  IMAD.MOV.U32 R28, RZ, RZ, R30 ;  /* 0x000000ffff1c7224 */ /* 0x000fe400078e001e */
[----:B------:R-:W-:Y:S02]  /*29380*/  IMAD.MOV.U32 R36, RZ, RZ, R39 ;  /* 0x000000ffff247224 */ /* 0x000fe400078e0027 */
[----:B------:R-:W-:Y:S02]  /*29390*/  IMAD.MOV.U32 R30, RZ, RZ, R35 ;  /* 0x000000ffff1e7224 */ /* 0x000fe400078e0023 */
.L_x_45948:
[----:B------:R-:W-:Y:S05]  /*293a0*/  BSYNC B1 ;  /* 0x0000000000017941 */ /* 0x000fea0003800000 */
.L_x_45946:
        /* <DEDUP_REMOVED lines=9> */
.L_x_45950:
[----:B------:R-:W-:Y:S02]  /*29440*/  IMAD.MOV.U32 R39, RZ, RZ, R29 ;  /* 0x000000ffff277224 */ /* 0x000fe400078e001d */
[----:B------:R-:W-:Y:S02]  /*29450*/  IMAD.MOV.U32 R35, RZ, RZ, R28 ;  /* 0x000000ffff237224 */ /* 0x000fe400078e001c */
[----:B------:R-:W-:Y:S02]  /*29460*/  IMAD.MOV.U32 R29, RZ, RZ, R34 ;  /* 0x000000ffff1d7224 */ /* 0x000fe400078e0022 */
[----:B------:R-:W-:Y:S02]  /*29470*/  IMAD.MOV.U32 R28, RZ, RZ, R41 ;  /* 0x000000ffff1c7224 */ /* 0x000fe400078e0029 */
.L_x_45951:
[----:B------:R-:W-:Y:S05]  /*29480*/  BSYNC B1 ;  /* 0x0000000000017941 */ /* 0x000fea0003800000 */
.L_x_45949:
        /* <DEDUP_REMOVED lines=9> */
.L_x_45953:
[----:B------:R-:W-:Y:S01]  /*29520*/  MOV R34, R39 ;  /* 0x0000002700227202 */ /* 0x000fe20000000f00 */
[----:B------:R-:W-:Y:S02]  /*29530*/  IMAD.MOV.U32 R41, RZ, RZ, R35 ;  /* 0x000000ffff297224 */ /* 0x000fe400078e0023 */
[----:B------:R-:W-:Y:S02]  /*29540*/  IMAD.MOV.U32 R39, RZ, RZ, R38 ;  /* 0x000000ffff277224 */ /* 0x000fe400078e0026 */
[----:B------:R-:W-:Y:S02]  /*29550*/  IMAD.MOV.U32 R35, RZ, RZ, R2 ;  /* 0x000000ffff237224 */ /* 0x000fe400078e0002 */
.L_x_45954:
[----:B------:R-:W-:Y:S05]  /*29560*/  BSYNC B1 ;  /* 0x0000000000017941 */ /* 0x000fea0003800000 */
.L_x_45952:
        /* <DEDUP_REMOVED lines=9> */
.L_x_45956:
[----:B------:R-:W-:Y:S01]  /*29600*/  IMAD.MOV.U32 R38, RZ, RZ, R34 ;  /* 0x000000ffff267224 */ /* 0x000fe200078e0022 */
[----:B------:R-:W-:Y:S01]  /*29610*/  MOV R2, R41 ;  /* 0x0000002900027202 */ /* 0x000fe20000000f00 */
[----:B------:R-:W-:Y:S02]  /*29620*/  IMAD.MOV.U32 R34, RZ, RZ, R33 ;  /* 0x000000ffff227224 */ /* 0x000fe400078e0021 */
[----:B------:R-:W-:Y:S02]  /*29630*/  IMAD.MOV.U32 R41, RZ, RZ, R0 ;  /* 0x000000ffff297224 */ /* 0x000fe400078e0000 */
.L_x_45957:
[----:B------:R-:W-:Y:S05]  /*29640*/  BSYNC B1 ;  /* 0x0000000000017941 */ /* 0x000fea0003800000 */
.L_x_45955:
        /* <DEDUP_REMOVED lines=16> */
.L_x_45959:
[----:B------:R-:W-:Y:S01]  /*29750*/  MOV R0, R32 ;  /* 0x0000002000007202 */ /* 0x000fe20000000f00 */
[----:B------:R-:W-:Y:S02]  /*29760*/  IMAD.MOV.U32 R8, RZ, RZ, R5 ;  /* 0x000000ffff087224 */ /* 0x000fe400078e0005 */
[----:B------:R-:W-:Y:S02]  /*29770*/  IMAD.MOV.U32 R5, RZ, RZ, R3 ;  /* 0x000000ffff057224 */ /* 0x000fe400078e0003 */
[----:B------:R-:W-:Y:S02]  /*29780*/  IMAD.MOV.U32 R32, RZ, RZ, R13 ;  /* 0x000000ffff207224 */ /* 0x000fe400078e000d */
.L_x_45960:
[----:B------:R-:W-:Y:S05]  /*29790*/  BSYNC B1 ;  /* 0x0000000000017941 */ /* 0x000fea0003800000 */
.L_x_45958:
        /* <DEDUP_REMOVED lines=9> */
.L_x_45962:
[----:B------:R-:W-:Y:S01]  /*29830*/  IMAD.MOV.U32 R3, RZ, RZ, R0 ;  /* 0x000000ffff037224 */ /* 0x000fe200078e0000 */
[----:B------:R-:W-:Y:S01]  /*29840*/  MOV R11, R8 ;  /* 0x00000008000b7202 */ /* 0x000fe20000000f00 */
[----:B------:R-:W-:Y:S02]  /*29850*/  IMAD.MOV.U32 R0, RZ, RZ, R15 ;  /* 0x000000ffff007224 */ /* 0x000fe400078e000f */
[----:B------:R-:W-:Y:S02]  /*29860*/  IMAD.MOV.U32 R8, RZ, RZ, R10 ;  /* 0x000000ffff087224 */ /* 0x000fe400078e000a */
.L_x_45963:
[----:B------:R-:W-:Y:S05]  /*29870*/  BSYNC B1 ;  /* 0x0000000000017941 */ /* 0x000fea0003800000 */
.L_x_45961:
        /* <DEDUP_REMOVED lines=9> */
.L_x_45965:
[----:B------:R-:W-:Y:S01]  /*29910*/  IMAD.MOV.U32 R13, RZ, RZ, R3 ;  /* 0x000000ffff0d7224 */ /* 0x000fe200078e0003 */
[----:B------:R-:W-:Y:S01]  /*29920*/  MOV R3, R14 ;  /* 0x0000000e00037202 */ /* 0x000fe20000000f00 */
[----:B------:R-:W-:Y:S02]  /*29930*/  IMAD.MOV.U32 R10, RZ, RZ, R11 ;  /* 0x000000ffff0a7224 */ /* 0x000fe400078e000b */
[----:B------:R-:W-:Y:S02]  /*29940*/  IMAD.MOV.U32 R11, RZ, RZ, R12 ;  /* 0x000000ffff0b7224 */ /* 0x000fe400078e000c */
.L_x_45966:
[----:B------:R-:W-:Y:S05]  /*29950*/  BSYNC B1 ;  /* 0x0000000000017941 */ /* 0x000fea0003800000 */
.L_x_45964:
        /* <DEDUP_REMOVED lines=9> */
.L_x_45968:
[----:B------:R-:W-:Y:S02]  /*299f0*/  IMAD.MOV.U32 R12, RZ, RZ, R13 ;  /* 0x000000ffff0c7224 */ /* 0x000fe400078e000d */
[----:B------:R-:W-:Y:S01]  /*29a00*/  IMAD.MOV.U32 R14, RZ, RZ, R10 ;  /* 0x000000ffff0e7224 */ /* 0x000fe200078e000a */
[----:B------:R-:W-:Y:S01]  /*29a10*/  MOV R10, R17 ;  /* 0x00000011000a7202 */ /* 0x000fe20000000f00 */
[----:B------:R-:W-:Y:S02]  /*29a20*/  IMAD.MOV.U32 R13, RZ, RZ, R16 ;  /* 0x000000ffff0d7224 */ /* 0x000fe400078e0010 */
.L_x_45969:
[----:B------:R-:W-:Y:S05]  /*29a30*/  BSYNC B1 ;  /* 0x0000000000017941 */ /* 0x000fea0003800000 */
.L_x_45967:
        /* <DEDUP_REMOVED lines=9> */
.L_x_45971:
[----:B------:R-:W-:Y:S02]  /*29ad0*/  IMAD.MOV.U32 R15, RZ, RZ, R12 ;  /* 0x000000ffff0f7224 */ /* 0x000fe400078e000c */
[----:B------:R-:W-:Y:S02]  /*29ae0*/  IMAD.MOV.U32 R16, RZ, RZ, R14 ;  /* 0x000000ffff107224 */ /* 0x000fe400078e000e */
[----:B------:R-:W-:Y:S02]  /*29af0*/  IMAD.MOV.U32 R12, RZ, RZ, R23 ;  /* 0x000000ffff0c7224 */ /* 0x000fe400078e0017 */
[----:B------:R-:W-:Y:S02]  /*29b00*/  IMAD.MOV.U32 R14, RZ, RZ, R19 ;  /* 0x000000ffff0e7224 */ /* 0x000fe400078e0013 */
.L_x_45972:
[----:B------:R-:W-:Y:S05]  /*29b10*/  BSYNC B1 ;  /* 0x0000000000017941 */ /* 0x000fea0003800000 */
.L_x_45970:
        /* <DEDUP_REMOVED lines=9> */
.L_x_45974:
[----:B------:R-:W-:Y:S02]  /*29bb0*/  IMAD.MOV.U32 R17, RZ, RZ, R15 ;  /* 0x000000ffff117224 */ /* 0x000fe400078e000f */
[----:B------:R-:W-:Y:S02]  /*29bc0*/  IMAD.MOV.U32 R19, RZ, RZ, R16 ;  /* 0x000000ffff137224 */ /* 0x000fe400078e0010 */
[----:B------:R-:W-:Y:S02]  /*29bd0*/  IMAD.MOV.U32 R15, RZ, RZ, R18 ;  /* 0x000000ffff0f7224 */ /* 0x000fe400078e0012 */
[----:B------:R-:W-:Y:S02]  /*29be0*/  IMAD.MOV.U32 R16, RZ, RZ, R21 ;  /* 0x000000ffff107224 */ /* 0x000fe400078e0015 */
.L_x_45975:
[----:B------:R-:W-:Y:S05]  /*29bf0*/  BSYNC B1 ;  /* 0x0000000000017941 */ /* 0x000fea0003800000 */
.L_x_45973:
        /* <DEDUP_REMOVED lines=9> */
.L_x_45977:
[----:B------:R-:W-:Y:S02]  /*29c90*/  IMAD.MOV.U32 R18, RZ, RZ, R17 ;  /* 0x000000ffff127224 */ /* 0x000fe400078e0011 */
[----:B------:R-:W-:Y:S02]  /*29ca0*/  IMAD.MOV.U32 R21, RZ, RZ, R19 ;  /* 0x000000ffff157224 */ /* 0x000fe400078e0013 */
[----:B------:R-:W-:Y:S02]  /*29cb0*/  IMAD.MOV.U32 R17, RZ, RZ, R22 ;  /* 0x000000ffff117224 */ /* 0x000fe400078e0016 */
[----:B------:R-:W-:Y:S02]  /*29cc0*/  IMAD.MOV.U32 R19, RZ, RZ, R20 ;  /* 0x000000ffff137224 */ /* 0x000fe400078e0014 */
.L_x_45978:
[----:B------:R-:W-:Y:S05]  /*29cd0*/  BSYNC B1 ;  /* 0x0000000000017941 */ /* 0x000fea0003800000 */
.L_x_45976:
        /* <DEDUP_REMOVED lines=9> */
.L_x_45980:
[----:B------:R-:W-:Y:S01]  /*29d70*/  MOV R20, R18 ;  /* 0x0000001200147202 */ /* 0x000fe20000000f00 */
[----:B------:R-:W-:Y:S02]  /*29d80*/  IMAD.MOV.U32 R22, RZ, RZ, R21 ;  /* 0x000000ffff167224 */ /* 0x000fe400078e0015 */
[----:B------:R-:W-:Y:S02]  /*29d90*/  IMAD.MOV.U32 R18, RZ, RZ, R25 ;  /* 0x000000ffff127224 */ /* 0x000fe400078e0019 */
[----:B------:R-:W-:Y:S02]  /*29da0*/  IMAD.MOV.U32 R21, RZ, RZ, R24 ;  /* 0x000000ffff157224 */ /* 0x000fe400078e0018 */
.L_x_45981:
[----:B------:R-:W-:Y:S05]  /*29db0*/  BSYNC B1 ;  /* 0x0000000000017941 */ /* 0x000fea0003800000 */
.L_x_45979:
        /* <DEDUP_REMOVED lines=9> */
.L_x_45983:
[----:B------:R-:W-:Y:S01]  /*29e50*/  IMAD.MOV.U32 R23, RZ, RZ, R20 ;  /* 0x000000ffff177224 */ /* 0x000fe200078e0014 */
[----:B------:R-:W-:Y:S01]  /*29e60*/  MOV R24, R22 ;  /* 0x0000001600187202 */ /* 0x000fe20000000f00 */
[----:B------:R-:W-:Y:S02]  /*29e70*/  IMAD.MOV.U32 R20, RZ, RZ, R37 ;  /* 0x000000ffff147224 */ /* 0x000fe400078e0025 */
[----:B------:R-:W-:Y:S02]  /*29e80*/  IMAD.MOV.U32 R22, RZ, RZ, R27 ;  /* 0x000000ffff167224 */ /* 0x000fe400078e001b */
.L_x_45984:
[----:B------:R-:W-:Y:S05]  /*29e90*/  BSYNC B1 ;  /* 0x0000000000017941 */ /* 0x000fea0003800000 */
.L_x_45982:
        /* <DEDUP_REMOVED lines=9> */
.L_x_45986:
[----:B------:R-:W-:Y:S01]  /*29f30*/  IMAD.MOV.U32 R25, RZ, RZ, R23 ;  /* 0x000000ffff197224 */ /* 0x000fe200078e0017 */
[----:B------:R-:W-:Y:S01]  /*29f40*/  MOV R23, R26 ;  /* 0x0000001a00177202 */ /* 0x000fe20000000f00 */
[----:B------:R-:W-:Y:S02]  /*29f50*/  IMAD.MOV.U32 R27, RZ, RZ, R24 ;  /* 0x000000ffff1b7224 */ /* 0x000fe400078e0018 */
[----:B------:R-:W-:Y:S02]  /*29f60*/  IMAD.MOV.U32 R24, RZ, RZ, R31 ;  /* 0x000000ffff187224 */ /* 0x000fe400078e001f */
.L_x_45987:
[----:B------:R-:W-:Y:S05]  /*29f70*/  BSYNC B1 ;  /* 0x0000000000017941 */ /* 0x000fea0003800000 */
.L_x_45985:
        /* <DEDUP_REMOVED lines=9> */
.L_x_45989:
[----:B------:R-:W-:Y:S02]  /*2a010*/  IMAD.MOV.U32 R26, RZ, RZ, R25 ;  /* 0x000000ffff1a7224 */ /* 0x000fe400078e0019 */
[----:B------:R-:W-:Y:S01]  /*2a020*/  IMAD.MOV.U32 R31, RZ, RZ, R27 ;  /* 0x000000ffff1f7224 */ /* 0x000fe200078e001b */
[----:B------:R-:W-:Y:S01]  /*2a030*/  MOV R27, R30 ;  /* 0x0000001e001b7202 */ /* 0x000fe20000000f00 */
[----:B------:R-:W-:Y:S02]  /*2a040*/  IMAD.MOV.U32 R25, RZ, RZ, R36 ;  /* 0x000000ffff197224 */ /* 0x000fe400078e0024 */
.L_x_45990:
[----:B------:R-:W-:Y:S05]  /*2a050*/  BSYNC B1 ;  /* 0x0000000000017941 */ /* 0x000fea0003800000 */
.L_x_45988:
        /* <DEDUP_REMOVED lines=9> */
.L_x_45992:
[----:B------:R-:W-:Y:S02]  /*2a0f0*/  IMAD.MOV.U32 R30, RZ, RZ, R26 ;  /* 0x000000ffff1e7224 */ /* 0x000fe400078e001a */
[----:B------:R-:W-:Y:S02]  /*2a100*/  IMAD.MOV.U32 R36, RZ, RZ, R31 ;  /* 0x000000ffff247224 */ /* 0x000fe400078e001f */
[----:B------:R-:W-:Y:S02]  /*2a110*/  IMAD.MOV.U32 R26, RZ, RZ, R29 ;  /* 0x000000ffff1a7224 */ /* 0x000fe400078e001d */
[----:B------:R-:W-:Y:S02]  /*2a120*/  IMAD.MOV.U32 R31, RZ, RZ, R28 ;  /* 0x000000ffff1f7224 */ /* 0x000fe400078e001c */
.L_x_45993:
[----:B------:R-:W-:Y:S05]  /*2a130*/  BSYNC B1 ;  /* 0x0000000000017941 */ /* 0x000fea0003800000 */
.L_x_45991:
        /* <DEDUP_REMOVED lines=9> */
.L_x_45995:
[----:B------:R-:W-:Y:S02]  /*2a1d0*/  IMAD.MOV.U32 R29, RZ, RZ, R30 ;  /* 0x000000ffff1d7224 */ /* 0x000fe400078e001e */
[----:B------:R-:W-:Y:S02]  /*2a1e0*/  IMAD.MOV.U32 R28, RZ, RZ, R36 ;  /* 0x000000ffff1c7224 */ /* 0x000fe400078e0024 */
[----:B------:R-:W-:Y:S02]  /*2a1f0*/  IMAD.MOV.U32 R30, RZ, RZ, R39 ;  /* 0x000000ffff1e7224 */ /* 0x000fe400078e0027 */
[----:B------:R-:W-:Y:S02]  /*2a200*/  IMAD.MOV.U32 R36, RZ, RZ, R35 ;  /* 0x000000ffff247224 */ /* 0x000fe400078e0023 */
.L_x_45996:
[----:B------:R-:W-:Y:S05]  /*2a210*/  BSYNC B1 ;  /* 0x0000000000017941 */ /* 0x000fea0003800000 */
.L_x_45994:
        /* <DEDUP_REMOVED lines=9> */
.L_x_45998:
[----:B------:R-:W-:Y:S02]  /*2a2b0*/  IMAD.MOV.U32 R33, RZ, RZ, R29 ;  /* 0x000000ffff217224 */ /* 0x000fe400078e001d */
[----:B------:R-:W-:Y:S02]  /*2a2c0*/  IMAD.MOV.U32 R35, RZ, RZ, R28 ;  /* 0x000000ffff237224 */ /* 0x000fe400078e001c */
[----:B------:R-:W-:Y:S02]  /*2a2d0*/  IMAD.MOV.U32 R29, RZ, RZ, R34 ;  /* 0x000000ffff1d7224 */ /* 0x000fe400078e0022 */
[----:B------:R-:W-:Y:S02]  /*2a2e0*/  IMAD.MOV.U32 R28, RZ, RZ, R41 ;  /* 0x000000ffff1c7224 */ /* 0x000fe400078e0029 */
.L_x_45999:
[----:B------:R-:W-:Y:S05]  /*2a2f0*/  BSYNC B1 ;  /* 0x0000000000017941 */ /* 0x000fea0003800000 */
.L_x_45997:
        /* <DEDUP_REMOVED lines=9> */
.L_x_46001:
[----:B------:R-:W-:Y:S01]  /*2a390*/  MOV R34, R33 ;  /* 0x0000002100227202 */ /* 0x000fe20000000f00 */
[----:B------:R-:W-:Y:S02]  /*2a3a0*/  IMAD.MOV.U32 R37, RZ, RZ, R35 ;  /* 0x000000ffff257224 */ /* 0x000fe400078e0023 */
[----:B------:R-:W-:Y:S02]  /*2a3b0*/  IMAD.MOV.U32 R33, RZ, RZ, R38 ;  /* 0x000000ffff217224 */ /* 0x000fe400078e0026 */
[----:B------:R-:W-:Y:S02]  /*2a3c0*/  IMAD.MOV.U32 R35, RZ, RZ, R2 ;  /* 0x000000ffff237224 */ /* 0x000fe400078e0002 */
.L_x_46002:
[----:B------:R-:W-:Y:S05]  /*2a3d0*/  BSYNC B1 ;  /* 0x0000000000017941 */ /* 0x000fea0003800000 */
.L_x_46000:
        /* <DEDUP_REMOVED lines=16> */
.L_x_46004:
[----:B------:R-:W-:Y:S02]  /*2a4e0*/  IMAD.MOV.U32 R2, RZ, RZ, R32 ;  /* 0x000000ffff027224 */ /* 0x000fe400078e0020 */
[----:B------:R-:W-:Y:S02]  /*2a4f0*/  IMAD.MOV.U32 R6, RZ, RZ, R5 ;  /* 0x000000ffff067224 */ /* 0x000fe400078e0005 */
[----:B------:R-:W-:Y:S02]  /*2a500*/  IMAD.MOV.U32 R5, RZ, RZ, R8 ;  /* 0x000000ffff057224 */ /* 0x000fe400078e0008 */
[----:B------:R-:W-:Y:S02]  /*2a510*/  IMAD.MOV.U32 R32, RZ, RZ, R0 ;  /* 0x000000ffff207224 */ /* 0x000fe400078e0000 */
.L_x_46005:
[----:B------:R-:W-:Y:S05]  /*2a520*/  BSYNC B1 ;  /* 0x0000000000017941 */ /* 0x000fea0003800000 */
.L_x_46003:
        /* <DEDUP_REMOVED lines=9> */
.L_x_46007:
[----:B------:R-:W-:Y:S01]  /*2a5c0*/  MOV R0, R2 ;  /* 0x0000000200007202 */ /* 0x000fe20000000f00 */
[----:B------:R-:W-:Y:S02]  /*2a5d0*/  IMAD.MOV.U32 R8, RZ, RZ, R6 ;  /* 0x000000ffff087224 */ /* 0x000fe400078e0006 */
[----:B------:R-:W-:Y:S02]  /*2a5e0*/  IMAD.MOV.U32 R2, RZ, RZ, R3 ;  /* 0x000000ffff027224 */ /* 0x000fe400078e0003 */
[----:B------:R-:W-:Y:S02]  /*2a5f0*/  IMAD.MOV.U32 R6, RZ, RZ, R11 ;  /* 0x000000ffff067224 */ /* 0x000fe400078e000b */
.L_x_46008:
[----:B------:R-:W-:Y:S05]  /*2a600*/  BSYNC B1 ;  /* 0x0000000000017941 */ /* 0x000fea0003800000 */
.L_x_46006:
        /* <DEDUP_REMOVED lines=9> */
.L_x_46010:
[----:B------:R-:W-:Y:S01]  /*2a6a0*/  IMAD.MOV.U32 R3, RZ, RZ, R0 ;  /* 0x000000ffff037224 */ /* 0x000fe200078e0000 */
[----:B------:R-:W-:Y:S01]  /*2a6b0*/  MOV R9, R8 ;  /* 0x0000000800097202 */ /* 0x000fe20000000f00 */
[----:B------:R-:W-:Y:S02]  /*2a6c0*/  IMAD.MOV.U32 R0, RZ, RZ, R13 ;  /* 0x000000ffff007224 */ /* 0x000fe400078e000d */
[----:B------:R-:W-:Y:S02]  /*2a6d0*/  IMAD.MOV.U32 R8, RZ, RZ, R10 ;  /* 0x000000ffff087224 */ /* 0x000fe400078e000a */
.L_x_46011:
[----:B------:R-:W-:Y:S05]  /*2a6e0*/  BSYNC B1 ;  /* 0x0000000000017941 */ /* 0x000fea0003800000 */
.L_x_46009:
        /* <DEDUP_REMOVED lines=9> */
.L_x_46013:
[----:B------:R-:W-:Y:S01]  /*2a780*/  IMAD.MOV.U32 R10, RZ, RZ, R3 ;  /* 0x000000ffff0a7224 */ /* 0x000fe200078e0003 */
[----:B------:R-:W-:Y:S01]  /*2a790*/  MOV R3, R12 ;  /* 0x0000000c00037202 */ /* 0x000fe20000000f00 */
[----:B------:R-:W-:Y:S02]  /*2a7a0*/  IMAD.MOV.U32 R11, RZ, RZ, R9 ;  /* 0x000000ffff0b7224 */ /* 0x000fe400078e0009 */
[----:B------:R-:W-:Y:S02]  /*2a7b0*/  IMAD.MOV.U32 R9, RZ, RZ, R14 ;  /* 0x000000ffff097224 */ /* 0x000fe400078e000e */
.L_x_46014:
[----:B------:R-:W-:Y:S05]  /*2a7c0*/  BSYNC B1 ;  /* 0x0000000000017941 */ /* 0x000fea0003800000 */
.L_x_46012:
        /* <DEDUP_REMOVED lines=9> */
.L_x_46016:
[----:B------:R-:W-:Y:S02]  /*2a860*/  IMAD.MOV.U32 R12, RZ, RZ, R10 ;  /* 0x000000ffff0c7224 */ /* 0x000fe400078e000a */
[----:B------:R-:W-:Y:S01]  /*2a870*/  IMAD.MOV.U32 R13, RZ, RZ, R11 ;  /* 0x000000ffff0d7224 */ /* 0x000fe200078e000b */
[----:B------:R-:W-:Y:S01]  /*2a880*/  MOV R11, R16 ;  /* 0x00000010000b7202 */ /* 0x000fe20000000f00 */
[----:B------:R-:W-:Y:S02]  /*2a890*/  IMAD.MOV.U32 R10, RZ, RZ, R15 ;  /* 0x000000ffff0a7224 */ /* 0x000fe400078e000f */
.L_x_46017:
[----:B------:R-:W-:Y:S05]  /*2a8a0*/  BSYNC B1 ;  /* 0x0000000000017941 */ /* 0x000fea0003800000 */
.L_x_46015:
        /* <DEDUP_REMOVED lines=9> */
.L_x_46019:
[----:B------:R-:W-:Y:S02]  /*2a940*/  IMAD.MOV.U32 R14, RZ, RZ, R12 ;  /* 0x000000ffff0e7224 */ /* 0x000fe400078e000c */
[----:B------:R-:W-:Y:S02]  /*2a950*/  IMAD.MOV.U32 R16, RZ, RZ, R13 ;  /* 0x000000ffff107224 */ /* 0x000fe400078e000d */
[----:B------:R-:W-:Y:S02]  /*2a960*/  IMAD.MOV.U32 R12, RZ, RZ, R17 ;  /* 0x000000ffff0c7224 */ /* 0x000fe400078e0011 */
[----:B------:R-:W-:Y:S02]  /*2a970*/  IMAD.MOV.U32 R13, RZ, RZ, R19 ;  /* 0x000000ffff0d7224 */ /* 0x000fe400078e0013 */
.L_x_46020:
[----:B------:R-:W-:Y:S05]  /*2a980*/  BSYNC B1 ;  /* 0x0000000000017941 */ /* 0x000fea0003800000 */
.L_x_46018:
        /* <DEDUP_REMOVED lines=9> */
.L_x_46022:
[----:B------:R-:W-:Y:S02]  /*2aa20*/  IMAD.MOV.U32 R15, RZ, RZ, R14 ;  /* 0x000000ffff0f7224 */ /* 0x000fe400078e000e */
[----:B------:R-:W-:Y:S02]  /*2aa30*/  IMAD.MOV.U32 R17, RZ, RZ, R16 ;  /* 0x000000ffff117224 */ /* 0x000fe400078e0010 */
[----:B------:R-:W-:Y:S02]  /*2aa40*/  IMAD.MOV.U32 R14, RZ, RZ, R18 ;  /* 0x000000ffff0e7224 */ /* 0x000fe400078e0012 */
[----:B------:R-:W-:Y:S02]  /*2aa50*/  IMAD.MOV.U32 R16, RZ, RZ, R21 ;  /* 0x000000ffff107224 */ /* 0x000fe400078e0015 */
.L_x_46023:
[----:B------:R-:W-:Y:S05]  /*2aa60*/  BSYNC B1 ;  /* 0x0000000000017941 */ /* 0x000fea0003800000 */
.L_x_46021:
        /* <DEDUP_REMOVED lines=9> */
.L_x_46025:
[----:B------:R-:W-:Y:S02]  /*2ab00*/  IMAD.MOV.U32 R18, RZ, RZ, R15 ;  /* 0x000000ffff127224 */ /* 0x000fe400078e000f */
[----:B------:R-:W-:Y:S02]  /*2ab10*/  IMAD.MOV.U32 R19, RZ, RZ, R17 ;  /* 0x000000ffff137224 */ /* 0x000fe400078e0011 */
[----:B------:R-:W-:Y:S02]  /*2ab20*/  IMAD.MOV.U32 R15, RZ, RZ, R20 ;  /* 0x000000ffff0f7224 */ /* 0x000fe400078e0014 */
[----:B------:R-:W-:Y:S02]  /*2ab30*/  IMAD.MOV.U32 R17, RZ, RZ, R22 ;  /* 0x000000ffff117224 */ /* 0x000fe400078e0016 */
.L_x_46026:
[----:B------:R-:W-:Y:S05]  /*2ab40*/  BSYNC B1 ;  /* 0x0000000000017941 */ /* 0x000fea0003800000 */
.L_x_46024:
        /* <DEDUP_REMOVED lines=9> */
.L_x_46028:
[----:B------:R-:W-:Y:S01]  /*2abe0*/  MOV R44, R18 ;  /* 0x00000012002c7202 */ /* 0x000fe20000000f00 */
[----:B------:R-:W-:Y:S02]  /*2abf0*/  IMAD.MOV.U32 R45, RZ, RZ, R19 ;  /* 0x000000ffff2d7224 */ /* 0x000fe400078e0013 */
[----:B------:R-:W-:Y:S02]  /*2ac00*/  IMAD.MOV.U32 R18, RZ, RZ, R23 ;  /* 0x000000ffff127224 */ /* 0x000fe400078e0017 */
[----:B------:R-:W-:Y:S02]  /*2ac10*/  IMAD.MOV.U32 R19, RZ, RZ, R24 ;  /* 0x000000ffff137224 */ /* 0x000fe400078e0018 */
.L_x_46029:
[----:B------:R-:W-:Y:S05]  /*2ac20*/  BSYNC B1 ;  /* 0x0000000000017941 */ /* 0x000fea0003800000 */
.L_x_46027:
        /* <DEDUP_REMOVED lines=9> */
.L_x_46031:
[----:B------:R-:W-:Y:S01]  /*2acc0*/  IMAD.MOV.U32 R48, RZ, RZ, R44 ;  /* 0x000000ffff307224 */ /* 0x000fe200078e002c */
[----:B------:R-:W-:Y:S01]  /*2acd0*/  MOV R50, R45 ;  /* 0x0000002d00327202 */ /* 0x000fe20000000f00 */
[----:B------:R-:W-:Y:S02]  /*2ace0*/  IMAD.MOV.U32 R44, RZ, RZ, R25 ;  /* 0x000000ffff2c7224 */ /* 0x000fe400078e0019 */
[----:B------:R-:W-:Y:S02]  /*2acf0*/  IMAD.MOV.U32 R45, RZ, RZ, R27 ;  /* 0x000000ffff2d7224 */ /* 0x000fe400078e001b */
.L_x_46032:
[----:B------:R-:W-:Y:S05]  /*2ad00*/  BSYNC B1 ;  /* 0x0000000000017941 */ /* 0x000fea0003800000 */
.L_x_46030:
        /* <DEDUP_REMOVED lines=9> */
.L_x_46034:
[----:B------:R-:W-:Y:S01]  /*2ada0*/  IMAD.MOV.U32 R49, RZ, RZ, R48 ;  /* 0x000000ffff317224 */ /* 0x000fe200078e0030 */
[----:B------:R-:W-:Y:S01]  /*2adb0*/  MOV R48, R26 ;  /* 0x0000001a00307202 */ /* 0x000fe20000000f00 */
[----:B------:R-:W-:Y:S02]  /*2adc0*/  IMAD.MOV.U32 R51, RZ, RZ, R50 ;  /* 0x000000ffff337224 */ /* 0x000fe400078e0032 */
[----:B------:R-:W-:Y:S02]  /*2add0*/  IMAD.MOV.U32 R50, RZ, RZ, R31 ;  /* 0x000000ffff327224 */ /* 0x000fe400078e001f */
.L_x_46035:
[----:B------:R-:W-:Y:S05]  /*2ade0*/  BSYNC B1 ;  /* 0x0000000000017941 */ /* 0x000fea0003800000 */
.L_x_46033:
        /* <DEDUP_REMOVED lines=9> */
.L_x_46037:
[----:B------:R-:W-:Y:S02]  /*2ae80*/  IMAD.MOV.U32 R54, RZ, RZ, R49 ;  /* 0x000000ffff367224 */ /* 0x000fe400078e0031 */
[----:B------:R-:W-:Y:S01]  /*2ae90*/  IMAD.MOV.U32 R53, RZ, RZ, R51 ;  /* 0x000000ffff357224 */ /* 0x000fe200078e0033 */
[----:B------:R-:W-:Y:S01]  /*2aea0*/  MOV R51, R36 ;  /* 0x0000002400337202 */ /* 0x000fe20000000f00 */
[----:B------:R-:W-:Y:S02]  /*2aeb0*/  IMAD.MOV.U32 R49, RZ, RZ, R30 ;  /* 0x000000ffff317224 */ /* 0x000fe400078e001e */
.L_x_46038:
[----:B------:R-:W-:Y:S05]  /*2aec0*/  BSYNC B1 ;  /* 0x0000000000017941 */ /* 0x000fea0003800000 */
.L_x_46036:
        /* <DEDUP_REMOVED lines=9> */
.L_x_46040:
[----:B------:R-:W-:Y:S02]  /*2af60*/  IMAD.MOV.U32 R55, RZ, RZ, R54 ;  /* 0x000000ffff377224 */ /* 0x000fe400078e0036 */
[----:B------:R-:W-:Y:S02]  /*2af70*/  IMAD.MOV.U32 R56, RZ, RZ, R53 ;  /* 0x000000ffff387224 */ /* 0x000fe400078e0035 */
[----:B------:R-:W-:Y:S02]  /*2af80*/  IMAD.MOV.U32 R54, RZ, RZ, R29 ;  /* 0x000000ffff367224 */ /* 0x000fe400078e001d */
[----:B------:R-:W-:Y:S02]  /*2af90*/  IMAD.MOV.U32 R53, RZ, RZ, R28 ;  /* 0x000000ffff357224 */ /* 0x000fe400078e001c */
.L_x_46041:
[----:B------:R-:W-:Y:S05]  /*2afa0*/  BSYNC B1 ;  /* 0x0000000000017941 */ /* 0x000fea0003800000 */
.L_x_46039:
        /* <DEDUP_REMOVED lines=9> */
.L_x_46043:
[----:B------:R-:W-:Y:S02]  /*2b040*/  IMAD.MOV.U32 R57, RZ, RZ, R55 ;  /* 0x000000ffff397224 */ /* 0x000fe400078e0037 */
[----:B------:R-:W-:Y:S02]  /*2b050*/  IMAD.MOV.U32 R58, RZ, RZ, R56 ;  /* 0x000000ffff3a7224 */ /* 0x000fe400078e0038 */
[----:B------:R-:W-:Y:S02]  /*2b060*/  IMAD.MOV.U32 R55, RZ, RZ, R33 ;  /* 0x000000ffff377224 */ /* 0x000fe400078e0021 */
[----:B------:R-:W-:Y:S02]  /*2b070*/  IMAD.MOV.U32 R56, RZ, RZ, R35 ;  /* 0x000000ffff387224 */ /* 0x000fe400078e0023 */
.L_x_46044:
[----:B------:R-:W-:Y:S05]  /*2b080*/  BSYNC B1 ;  /* 0x0000000000017941 */ /* 0x000fea0003800000 */
.L_x_46042:
        /* <DEDUP_REMOVED lines=9> */
.L_x_46046:
[----:B------:R-:W-:Y:S02]  /*2b120*/  IMAD.MOV.U32 R59, RZ, RZ, R57 ;  /* 0x000000ffff3b7224 */ /* 0x000fe400078e0039 */
[----:B------:R-:W-:Y:S02]  /*2b130*/  IMAD.MOV.U32 R61, RZ, RZ, R58 ;  /* 0x000000ffff3d7224 */ /* 0x000fe400078e003a */
[----:B------:R-:W-:Y:S02]  /*2b140*/  IMAD.MOV.U32 R57, RZ, RZ, R34 ;  /* 0x000000ffff397224 */ /* 0x000fe400078e0022 */
[----:B------:R-:W-:Y:S02]  /*2b150*/  IMAD.MOV.U32 R58, RZ, RZ, R37 ;  /* 0x000000ffff3a7224 */ /* 0x000fe400078e0025 */
.L_x_46047:
[----:B------:R-:W-:Y:S05]  /*2b160*/  BSYNC B1 ;  /* 0x0000000000017941 */ /* 0x000fea0003800000 */
.L_x_46045:
        /* <DEDUP_REMOVED lines=16> */
.L_x_46049:
[----:B------:R-:W-:Y:S02]  /*2b270*/  IMAD.MOV.U32 R39, RZ, RZ, R32 ;  /* 0x000000ffff277224 */ /* 0x000fe400078e0020 */
[----:B------:R-:W-:Y:S02]  /*2b280*/  IMAD.MOV.U32 R23, RZ, RZ, R5 ;  /* 0x000000ffff177224 */ /* 0x000fe400078e0005 */
[----:B------:R-:W-:Y:S02]  /*2b290*/  IMAD.MOV.U32 R5, RZ, RZ, R6 ;  /* 0x000000ffff057224 */ /* 0x000fe400078e0006 */
[----:B------:R-:W-:Y:S02]  /*2b2a0*/  IMAD.MOV.U32 R32, RZ, RZ, R2 ;  /* 0x000000ffff207224 */ /* 0x000fe400078e0002 */
.L_x_46050:
[----:B------:R-:W-:Y:S05]  /*2b2b0*/  BSYNC B1 ;  /* 0x0000000000017941 */ /* 0x000fea0003800000 */
.L_x_46048:
        /* <DEDUP_REMOVED lines=9> */
.L_x_46052:
[----:B------:R-:W-:Y:S02]  /*2b350*/  IMAD.MOV.U32 R38, RZ, RZ, R39 ;  /* 0x000000ffff267224 */ /* 0x000fe400078e0027 */
[----:B------:R-:W-:Y:S02]  /*2b360*/  IMAD.MOV.U32 R22, RZ, RZ, R23 ;  /* 0x000000ffff167224 */ /* 0x000fe400078e0017 */
[----:B------:R-:W-:Y:S02]  /*2b370*/  IMAD.MOV.U32 R39, RZ, RZ, R0 ;  /* 0x000000ffff277224 */ /* 0x000fe400078e0000 */
[----:B------:R-:W-:Y:S02]  /*2b380*/  IMAD.MOV.U32 R23, RZ, RZ, R8 ;  /* 0x000000ffff177224 */ /* 0x000fe400078e0008 */
.L_x_46053:
[----:B------:R-:W-:Y:S05]  /*2b390*/  BSYNC B1 ;  /* 0x0000000000017941 */ /* 0x000fea0003800000 */
.L_x_46051:
        /* <DEDUP_REMOVED lines=9> */
.L_x_46055:
[----:B------:R-:W-:Y:S01]  /*2b430*/  MOV R37, R38 ;  /* 0x0000002600257202 */ /* 0x000fe20000000f00 */
[----:B------:R-:W-:Y:S02]  /*2b440*/  IMAD.MOV.U32 R21, RZ, RZ, R22 ;  /* 0x000000ffff157224 */ /* 0x000fe400078e0016 */
[----:B------:R-:W-:Y:S02]  /*2b450*/  IMAD.MOV.U32 R38, RZ, RZ, R3 ;  /* 0x000000ffff267224 */ /* 0x000fe400078e0003 */
[----:B------:R-:W-:Y:S02]  /*2b460*/  IMAD.MOV.U32 R22, RZ, RZ, R9 ;  /* 0x000000ffff167224 */ /* 0x000fe400078e0009 */
.L_x_46056:
[----:B------:R-:W-:Y:S05]  /*2b470*/  BSYNC B1 ;  /* 0x0000000000017941 */ /* 0x000fea0003800000 */
.L_x_46054:
        /* <DEDUP_REMOVED lines=9> */
.L_x_46058:
[----:B------:R-:W-:Y:S01]  /*2b510*/  IMAD.MOV.U32 R36, RZ, RZ, R37 ;  /* 0x000000ffff247224 */ /* 0x000fe200078e0025 */
[----:B------:R-:W-:Y:S01]  /*2b520*/  MOV R20, R21 ;  /* 0x0000001500147202 */ /* 0x000fe20000000f00 */
[----:B------:R-:W-:Y:S02]  /*2b530*/  IMAD.MOV.U32 R37, RZ, RZ, R10 ;  /* 0x000000ffff257224 */ /* 0x000fe400078e000a */
[----:B------:R-:W-:Y:S02]  /*2b540*/  IMAD.MOV.U32 R21, RZ, RZ, R11 ;  /* 0x000000ffff157224 */ /* 0x000fe400078e000b */
.L_x_46059:
[----:B------:R-:W-:Y:S05]  /*2b550*/  BSYNC B1 ;  /* 0x0000000000017941 */ /* 0x000fea0003800000 */
.L_x_46057:
        /* <DEDUP_REMOVED lines=9> */
.L_x_46061:
[----:B------:R-:W-:Y:S01]  /*2b5f0*/  IMAD.MOV.U32 R43, RZ, RZ, R36 ;  /* 0x000000ffff2b7224 */ /* 0x000fe200078e0024 */
[----:B------:R-:W-:Y:S01]  /*2b600*/  MOV R36, R12 ;  /* 0x0000000c00247202 */ /* 0x000fe20000000f00 */
[----:B------:R-:W-:Y:S02]  /*2b610*/  IMAD.MOV.U32 R27, RZ, RZ, R20 ;  /* 0x000000ffff1b7224 */ /* 0x000fe400078e0014 */
[----:B------:R-:W-:Y:S02]  /*2b620*/  IMAD.MOV.U32 R20, RZ, RZ, R13 ;  /* 0x000000ffff147224 */ /* 0x000fe400078e000d */
.L_x_46062:
[----:B------:R-:W-:Y:S05]  /*2b630*/  BSYNC B1 ;  /* 0x0000000000017941 */ /* 0x000fea0003800000 */
.L_x_46060:
        /* <DEDUP_REMOVED lines=9> */
.L_x_46064:
[----:B------:R-:W-:Y:S02]  /*2b6d0*/  IMAD.MOV.U32 R42, RZ, RZ, R43 ;  /* 0x000000ffff2a7224 */ /* 0x000fe400078e002b */
[----:B------:R-:W-:Y:S01]  /*2b6e0*/  IMAD.MOV.U32 R26, RZ, RZ, R27 ;  /* 0x000000ffff1a7224 */ /* 0x000fe200078e001b */
[----:B------:R-:W-:Y:S01]  /*2b6f0*/  MOV R27, R16 ;  /* 0x00000010001b7202 */ /* 0x000fe20000000f00 */
[----:B------:R-:W-:Y:S02]  /*2b700*/  IMAD.MOV.U32 R43, RZ, RZ, R14 ;  /* 0x000000ffff2b7224 */ /* 0x000fe400078e000e */
.L_x_46065:
[----:B------:R-:W-:Y:S05]  /*2b710*/  BSYNC B1 ;  /* 0x0000000000017941 */ /* 0x000fea0003800000 */
.L_x_46063:
        /* <DEDUP_REMOVED lines=9> */
.L_x_46067:
[----:B------:R-:W-:Y:S02]  /*2b7b0*/  IMAD.MOV.U32 R41, RZ, RZ, R42 ;  /* 0x000000ffff297224 */ /* 0x000fe400078e002a */
[----:B------:R-:W-:Y:S02]  /*2b7c0*/  IMAD.MOV.U32 R25, RZ, RZ, R26 ;  /* 0x000000ffff197224 */ /* 0x000fe400078e001a */
[----:B------:R-:W-:Y:S02]  /*2b7d0*/  IMAD.MOV.U32 R42, RZ, RZ, R15 ;  /* 0x000000ffff2a7224 */ /* 0x000fe400078e000f */
[----:B------:R-:W-:Y:S02]  /*2b7e0*/  IMAD.MOV.U32 R26, RZ, RZ, R17 ;  /* 0x000000ffff1a7224 */ /* 0x000fe400078e0011 */
.L_x_46068:
[----:B------:R-:W-:Y:S05]  /*2b7f0*/  BSYNC B1 ;  /* 0x0000000000017941 */ /* 0x000fea0003800000 */
.L_x_46066:
        /* <DEDUP_REMOVED lines=9> */
.L_x_46070:
[----:B------:R-:W-:Y:S02]  /*2b890*/  IMAD.MOV.U32 R40, RZ, RZ, R41 ;  /* 0x000000ffff287224 */ /* 0x000fe400078e0029 */
[----:B------:R-:W-:Y:S02]  /*2b8a0*/  IMAD.MOV.U32 R24, RZ, RZ, R25 ;  /* 0x000000ffff187224 */ /* 0x000fe400078e0019 */
[----:B------:R-:W-:Y:S02]  /*2b8b0*/  IMAD.MOV.U32 R41, RZ, RZ, R18 ;  /* 0x000000ffff297224 */ /* 0x000fe400078e0012 */
[----:B------:R-:W-:Y:S02]  /*2b8c0*/  IMAD.MOV.U32 R25, RZ, RZ, R19 ;  /* 0x000000ffff197224 */ /* 0x000fe400078e0013 */
.L_x_46071:
[----:B------:R-:W-:Y:S05]  /*2b8d0*/  BSYNC B1 ;  /* 0x0000000000017941 */ /* 0x000fea0003800000 */
.L_x_46069:
        /* <DEDUP_REMOVED lines=9> */
.L_x_46073:
[----:B------:R-:W-:Y:S02]  /*2b970*/  IMAD.MOV.U32 R47, RZ, RZ, R40 ;  /* 0x000000ffff2f7224 */ /* 0x000fe400078e0028 */
[----:B------:R-:W-:Y:S02]  /*2b980*/  IMAD.MOV.U32 R31, RZ, RZ, R24 ;  /* 0x000000ffff1f7224 */ /* 0x000fe400078e0018 */
[----:B------:R-:W-:Y:S02]  /*2b990*/  IMAD.MOV.U32 R40, RZ, RZ, R44 ;  /* 0x000000ffff287224 */ /* 0x000fe400078e002c */
[----:B------:R-:W-:Y:S02]  /*2b9a0*/  IMAD.MOV.U32 R24, RZ, RZ, R45 ;  /* 0x000000ffff187224 */ /* 0x000fe400078e002d */
.L_x_46074:
[----:B------:R-:W-:Y:S05]  /*2b9b0*/  BSYNC B1 ;  /* 0x0000000000017941 */ /* 0x000fea0003800000 */
.L_x_46072:
        /* <DEDUP_REMOVED lines=9> */
.L_x_46076:
[----:B------:R-:W-:Y:S01]  /*2ba50*/  MOV R46, R47 ;  /* 0x0000002f002e7202 */ /* 0x000fe20000000f00 */
[----:B------:R-:W-:Y:S02]  /*2ba60*/  IMAD.MOV.U32 R30, RZ, RZ, R31 ;  /* 0x000000ffff1e7224 */ /* 0x000fe400078e001f */
[----:B------:R-:W-:Y:S02]  /*2ba70*/  IMAD.MOV.U32 R47, RZ, RZ, R48 ;  /* 0x000000ffff2f7224 */ /* 0x000fe400078e0030 */
[----:B------:R-:W-:Y:S02]  /*2ba80*/  IMAD.MOV.U32 R31, RZ, RZ, R50 ;  /* 0x000000ffff1f7224 */ /* 0x000fe400078e0032 */
.L_x_46077:
[----:B------:R-:W-:Y:S05]  /*2ba90*/  BSYNC B1 ;  /* 0x0000000000017941 */ /* 0x000fea0003800000 */
.L_x_46075:
        /* <DEDUP_REMOVED lines=9> */
.L_x_46079:
[----:B------:R-:W-:Y:S01]  /*2bb30*/  IMAD.MOV.U32 R45, RZ, RZ, R46 ;  /* 0x000000ffff2d7224 */ /* 0x000fe200078e002e */
[----:B------:R-:W-:Y:S01]  /*2bb40*/  MOV R29, R30 ;  /* 0x0000001e001d7202 */ /* 0x000fe20000000f00 */
[----:B------:R-:W-:Y:S02]  /*2bb50*/  IMAD.MOV.U32 R46, RZ, RZ, R49 ;  /* 0x000000ffff2e7224 */ /* 0x000fe400078e0031 */
[----:B------:R-:W-:Y:S02]  /*2bb60*/  IMAD.MOV.U32 R30, RZ, RZ, R51 ;  /* 0x000000ffff1e7224 */ /* 0x000fe400078e0033 */
.L_x_46080:
[----:B------:R-:W-:Y:S05]  /*2bb70*/  BSYNC B1 ;  /* 0x0000000000017941 */ /* 0x000fea0003800000 */
.L_x_46078:
        /* <DEDUP_REMOVED lines=9> */
.L_x_46082:
[----:B------:R-:W-:Y:S01]  /*2bc10*/  IMAD.MOV.U32 R44, RZ, RZ, R45 ;  /* 0x000000ffff2c7224 */ /* 0x000fe200078e002d */
[----:B------:R-:W-:Y:S01]  /*2bc20*/  MOV R45, R54 ;  /* 0x00000036002d7202 */ /* 0x000fe20000000f00 */
[----:B------:R-:W-:Y:S02]  /*2bc30*/  IMAD.MOV.U32 R28, RZ, RZ, R29 ;  /* 0x000000ffff1c7224 */ /* 0x000fe400078e001d */
[----:B------:R-:W-:Y:S02]  /*2bc40*/  IMAD.MOV.U32 R29, RZ, RZ, R53 ;  /* 0x000000ffff1d7224 */ /* 0x000fe400078e0035 */
.L_x_46083:
[----:B------:R-:W-:Y:S05]  /*2bc50*/  BSYNC B1 ;  /* 0x0000000000017941 */ /* 0x000fea0003800000 */
.L_x_46081:
        /* <DEDUP_REMOVED lines=9> */
.L_x_46085:
[----:B------:R-:W-:Y:S02]  /*2bcf0*/  IMAD.MOV.U32 R51, RZ, RZ, R44 ;  /* 0x000000ffff337224 */ /* 0x000fe400078e002c */
[----:B------:R-:W-:Y:S01]  /*2bd00*/  IMAD.MOV.U32 R35, RZ, RZ, R28 ;  /* 0x000000ffff237224 */ /* 0x000fe200078e001c */
[----:B------:R-:W-:Y:S01]  /*2bd10*/  MOV R28, R56 ;  /* 0x00000038001c7202 */ /* 0x000fe20000000f00 */
[----:B------:R-:W-:Y:S02]  /*2bd20*/  IMAD.MOV.U32 R44, RZ, RZ, R55 ;  /* 0x000000ffff2c7224 */ /* 0x000fe400078e0037 */
.L_x_46086:
[----:B------:R-:W-:Y:S05]  /*2bd30*/  BSYNC B1 ;  /* 0x0000000000017941 */ /* 0x000fea0003800000 */
.L_x_46084:
        /* <DEDUP_REMOVED lines=9> */
.L_x_46088:
[----:B------:R-:W-:Y:S02]  /*2bdd0*/  IMAD.MOV.U32 R50, RZ, RZ, R51 ;  /* 0x000000ffff327224 */ /* 0x000fe400078e0033 */
[----:B------:R-:W-:Y:S02]  /*2bde0*/  IMAD.MOV.U32 R34, RZ, RZ, R35 ;  /* 0x000000ffff227224 */ /* 0x000fe400078e0023 */
[----:B------:R-:W-:Y:S02]  /*2bdf0*/  IMAD.MOV.U32 R51, RZ, RZ, R57 ;  /* 0x000000ffff337224 */ /* 0x000fe400078e0039 */
[----:B------:R-:W-:Y:S02]  /*2be00*/  IMAD.MOV.U32 R35, RZ, RZ, R58 ;  /* 0x000000ffff237224 */ /* 0x000fe400078e003a */
.L_x_46089:
[----:B------:R-:W-:Y:S05]  /*2be10*/  BSYNC B1 ;  /* 0x0000000000017941 */ /* 0x000fea0003800000 */
.L_x_46087:
        /* <DEDUP_REMOVED lines=8> */
.L_x_46090:
[----:B------:R-:W-:Y:S02]  /*2bea0*/  IMAD.MOV.U32 R2, RZ, RZ, R50 ;  /* 0x000000ffff027224 */ /* 0x000fe400078e0032 */
[----:B------:R-:W-:Y:S02]  /*2beb0*/  IMAD.MOV.U32 R33, RZ, RZ, R34 ;  /* 0x000000ffff217224 */ /* 0x000fe400078e0022 */
[----:B------:R-:W-:Y:S02]  /*2bec0*/  IMAD.MOV.U32 R50, RZ, RZ, R59 ;  /* 0x000000ffff327224 */ /* 0x000fe400078e003b */
[----:B------:R-:W-:Y:S02]  /*2bed0*/  IMAD.MOV.U32 R34, RZ, RZ, R61 ;  /* 0x000000ffff227224 */ /* 0x000fe400078e003d */
.L_x_45372:
[----:B-1-34-:R-:W-:Y:S05]  /*2bee0*/  BSYNC B0 ;  /* 0x0000000000007941 */ /* 0x01afea0003800000 */
.L_x_45371:
        /* <DEDUP_REMOVED lines=41> */
[----:B-1----:R-:W-:Y:S01]  /*2c180*/  @!P0 IMAD.MOV.U32 R5, RZ, RZ, R0 ;  /* 0x000000ffff058224 */ /* 0x002fe200078e0000 */
        /* <DEDUP_REMOVED lines=9> */
.L_x_46094:
[----:B------:R-:W-:Y:S02]  /*2c220*/  IMAD.MOV.U32 R0, RZ, RZ, R5 ;  /* 0x000000ffff007224 */ /* 0x000fe400078e0005 */
[----:B------:R-:W-:Y:S02]  /*2c230*/  IMAD.MOV.U32 R3, RZ, RZ, R32 ;  /* 0x000000ffff037224 */ /* 0x000fe400078e0020 */
[----:B------:R-:W-:Y:S02]  /*2c240*/  IMAD.MOV.U32 R5, RZ, RZ, R23 ;  /* 0x000000ffff057224 */ /* 0x000fe400078e0017 */
[----:B------:R-:W-:Y:S02]  /*2c250*/  IMAD.MOV.U32 R32, RZ, RZ, R39 ;  /* 0x000000ffff207224 */ /* 0x000fe400078e0027 */
.L_x_46095:
[----:B------:R-:W-:Y:S05]  /*2c260*/  BSYNC B1 ;  /* 0x0000000000017941 */ /* 0x000fea0003800000 */
.L_x_46093:
        /* <DEDUP_REMOVED lines=9> */
.L_x_46097:
[----:B------:R-:W-:Y:S02]  /*2c300*/  IMAD.MOV.U32 R68, RZ, RZ, R3 ;  /* 0x000000ffff447224 */ /* 0x000fe400078e0003 */
[----:B------:R-:W-:Y:S02]  /*2c310*/  IMAD.MOV.U32 R66, RZ, RZ, R0 ;  /* 0x000000ffff427224 */ /* 0x000fe400078e0000 */
[----:B------:R-:W-:Y:S02]  /*2c320*/  IMAD.MOV.U32 R3, RZ, RZ, R38 ;  /* 0x000000ffff037224 */ /* 0x000fe400078e0026 */
[----:B------:R-:W-:Y:S02]  /*2c330*/  IMAD.MOV.U32 R0, RZ, RZ, R22 ;  /* 0x000000ffff007224 */ /* 0x000fe400078e0016 */
.L_x_46098:
[----:B------:R-:W-:Y:S05]  /*2c340*/  BSYNC B1 ;  /* 0x0000000000017941 */ /* 0x000fea0003800000 */
.L_x_46096:
        /* <DEDUP_REMOVED lines=9> */
.L_x_46100:
[----:B------:R-:W-:Y:S02]  /*2c3e0*/  IMAD.MOV.U32 R39, RZ, RZ, R68 ;  /* 0x000000ffff277224 */ /* 0x000fe400078e0044 */
[----:B------:R-:W-:Y:S02]  /*2c3f0*/  IMAD.MOV.U32 R23, RZ, RZ, R66 ;  /* 0x000000ffff177224 */ /* 0x000fe400078e0042 */
[----:B------:R-:W-:Y:S02]  /*2c400*/  IMAD.MOV.U32 R68, RZ, RZ, R37 ;  /* 0x000000ffff447224 */ /* 0x000fe400078e0025 */
[----:B------:R-:W-:Y:S02]  /*2c410*/  IMAD.MOV.U32 R66, RZ, RZ, R21 ;  /* 0x000000ffff427224 */ /* 0x000fe400078e0015 */
.L_x_46101:
[----:B------:R-:W-:Y:S05]  /*2c420*/  BSYNC B1 ;  /* 0x0000000000017941 */ /* 0x000fea0003800000 */
.L_x_46099:
        /* <DEDUP_REMOVED lines=9> */
.L_x_46103:
[----:B------:R-:W-:Y:S01]  /*2c4c0*/  MOV R38, R39 ;  /* 0x0000002700267202 */ /* 0x000fe20000000f00 */
[----:B------:R-:W-:Y:S02]  /*2c4d0*/  IMAD.MOV.U32 R22, RZ, RZ, R23 ;  /* 0x000000ffff167224 */ /* 0x000fe400078e0017 */
[----:B------:R-:W-:Y:S02]  /*2c4e0*/  IMAD.MOV.U32 R39, RZ, RZ, R36 ;  /* 0x000000ffff277224 */ /* 0x000fe400078e0024 */
[----:B------:R-:W-:Y:S02]  /*2c4f0*/  IMAD.MOV.U32 R23, RZ, RZ, R20 ;  /* 0x000000ffff177224 */ /* 0x000fe400078e0014 */
.L_x_46104:
[----:B------:R-:W-:Y:S05]  /*2c500*/  BSYNC B1 ;  /* 0x0000000000017941 */ /* 0x000fea0003800000 */
.L_x_46102:
        /* <DEDUP_REMOVED lines=9> */
.L_x_46106:
[----:B------:R-:W-:Y:S01]  /*2c5a0*/  IMAD.MOV.U32 R37, RZ, RZ, R38 ;  /* 0x000000ffff257224 */ /* 0x000fe200078e0026 */
[----:B------:R-:W-:Y:S01]  /*2c5b0*/  MOV R21, R22 ;  /* 0x0000001600157202 */ /* 0x000fe20000000f00 */
[----:B------:R-:W-:Y:S02]  /*2c5c0*/  IMAD.MOV.U32 R38, RZ, RZ, R43 ;  /* 0x000000ffff267224 */ /* 0x000fe400078e002b */
[----:B------:R-:W-:Y:S02]  /*2c5d0*/  IMAD.MOV.U32 R22, RZ, RZ, R27 ;  /* 0x000000ffff167224 */ /* 0x000fe400078e001b */
.L_x_46107:
[----:B------:R-:W-:Y:S05]  /*2c5e0*/  BSYNC B1 ;  /* 0x0000000000017941 */ /* 0x000fea0003800000 */
.L_x_46105:
        /* <DEDUP_REMOVED lines=9> */
.L_x_46109:
[----:B------:R-:W-:Y:S01]  /*2c680*/  IMAD.MOV.U32 R36, RZ, RZ, R37 ;  /* 0x000000ffff247224 */ /* 0x000fe200078e0025 */
[----:B------:R-:W-:Y:S01]  /*2c690*/  MOV R37, R42 ;  /* 0x0000002a00257202 */ /* 0x000fe20000000f00 */
[----:B------:R-:W-:Y:S02]  /*2c6a0*/  IMAD.MOV.U32 R20, RZ, RZ, R21 ;  /* 0x000000ffff147224 */ /* 0x000fe400078e0015 */
[----:B------:R-:W-:Y:S02]  /*2c6b0*/  IMAD.MOV.U32 R21, RZ, RZ, R26 ;  /* 0x000000ffff157224 */ /* 0x000fe400078e001a */
.L_x_46110:
[----:B------:R-:W-:Y:S05]  /*2c6c0*/  BSYNC B1 ;  /* 0x0000000000017941 */ /* 0x000fea0003800000 */
.L_x_46108:
        /* <DEDUP_REMOVED lines=9> */
.L_x_46112:
[----:B------:R-:W-:Y:S02]  /*2c760*/  IMAD.MOV.U32 R43, RZ, RZ, R36 ;  /* 0x000000ffff2b7224 */ /* 0x000fe400078e0024 */
[----:B------:R-:W-:Y:S01]  /*2c770*/  IMAD.MOV.U32 R27, RZ, RZ, R20 ;  /* 0x000000ffff1b7224 */ /* 0x000fe200078e0014 */
[----:B------:R-:W-:Y:S01]  /*2c780*/  MOV R20, R25 ;  /* 0x0000001900147202 */ /* 0x000fe20000000f00 */
[----:B------:R-:W-:Y:S02]  /*2c790*/  IMAD.MOV.U32 R36, RZ, RZ, R41 ;  /* 0x000000ffff247224 */ /* 0x000fe400078e0029 */
.L_x_46113:
[----:B------:R-:W-:Y:S05]  /*2c7a0*/  BSYNC B1 ;  /* 0x0000000000017941 */ /* 0x000fea0003800000 */
.L_x_46111:
        /* <DEDUP_REMOVED lines=9> */
.L_x_46115:
[----:B------:R-:W-:Y:S02]  /*2c840*/  IMAD.MOV.U32 R42, RZ, RZ, R43 ;  /* 0x000000ffff2a7224 */ /* 0x000fe400078e002b */
[----:B------:R-:W-:Y:S02]  /*2c850*/  IMAD.MOV.U32 R26, RZ, RZ, R27 ;  /* 0x000000ffff1a7224 */ /* 0x000fe400078e001b */
[----:B------:R-:W-:Y:S02]  /*2c860*/  IMAD.MOV.U32 R43, RZ, RZ, R40 ;  /* 0x000000ffff2b7224 */ /* 0x000fe400078e0028 */
[----:B------:R-:W-:Y:S02]  /*2c870*/  IMAD.MOV.U32 R27, RZ, RZ, R24 ;  /* 0x000000ffff1b7224 */ /* 0x000fe400078e0018 */
.L_x_46116:
[----:B------:R-:W-:Y:S05]  /*2c880*/  BSYNC B1 ;  /* 0x0000000000017941 */ /* 0x000fea0003800000 */
.L_x_46114:
        /* <DEDUP_REMOVED lines=9> */
.L_x_46118:
[----:B------:R-:W-:Y:S02]  /*2c920*/  IMAD.MOV.U32 R41, RZ, RZ, R42 ;  /* 0x000000ffff297224 */ /* 0x000fe400078e002a */
[----:B------:R-:W-:Y:S02]  /*2c930*/  IMAD.MOV.U32 R25, RZ, RZ, R26 ;  /* 0x000000ffff197224 */ /* 0x000fe400078e001a */
[----:B------:R-:W-:Y:S02]  /*2c940*/  IMAD.MOV.U32 R42, RZ, RZ, R47 ;  /* 0x000000ffff2a7224 */ /* 0x000fe400078e002f */
[----:B------:R-:W-:Y:S02]  /*2c950*/  IMAD.MOV.U32 R26, RZ, RZ, R31 ;  /* 0x000000ffff1a7224 */ /* 0x000fe400078e001f */
.L_x_46119:
[----:B------:R-:W-:Y:S05]  /*2c960*/  BSYNC B1 ;  /* 0x0000000000017941 */ /* 0x000fea0003800000 */
.L_x_46117:
        /* <DEDUP_REMOVED lines=9> */
.L_x_46121:
[----:B------:R-:W-:Y:S02]  /*2ca00*/  IMAD.MOV.U32 R40, RZ, RZ, R41 ;  /* 0x000000ffff287224 */ /* 0x000fe400078e0029 */
[----:B------:R-:W-:Y:S02]  /*2ca10*/  IMAD.MOV.U32 R24, RZ, RZ, R25 ;  /* 0x000000ffff187224 */ /* 0x000fe400078e0019 */
[----:B------:R-:W-:Y:S02]  /*2ca20*/  IMAD.MOV.U32 R41, RZ, RZ, R46 ;  /* 0x000000ffff297224 */ /* 0x000fe400078e002e */
[----:B------:R-:W-:Y:S02]  /*2ca30*/  IMAD.MOV.U32 R25, RZ, RZ, R30 ;  /* 0x000000ffff197224 */ /* 0x000fe400078e001e */
.L_x_46122:
[----:B------:R-:W-:Y:S05]  /*2ca40*/  BSYNC B1 ;  /* 0x0000000000017941 */ /* 0x000fea0003800000 */
.L_x_46120:
        /* <DEDUP_REMOVED lines=9> */
.L_x_46124:
[----:B------:R-:W-:Y:S01]  /*2cae0*/  MOV R47, R40 ;  /* 0x00000028002f7202 */ /* 0x000fe20000000f00 */
[----:B------:R-:W-:Y:S02]  /*2caf0*/  IMAD.MOV.U32 R31, RZ, RZ, R24 ;  /* 0x000000ffff1f7224 */ /* 0x000fe400078e0018 */
[----:B------:R-:W-:Y:S02]  /*2cb00*/  IMAD.MOV.U32 R40, RZ, RZ, R45 ;  /* 0x000000ffff287224 */ /* 0x000fe400078e002d */
[----:B------:R-:W-:Y:S02]  /*2cb10*/  IMAD.MOV.U32 R24, RZ, RZ, R29 ;  /* 0x000000ffff187224 */ /* 0x000fe400078e001d */
.L_x_46125:
[----:B------:R-:W-:Y:S05]  /*2cb20*/  BSYNC B1 ;  /* 0x0000000000017941 */ /* 0x000fea0003800000 */
.L_x_46123:
        /* <DEDUP_REMOVED lines=9> */
.L_x_46127:
[----:B------:R-:W-:Y:S01]  /*2cbc0*/  IMAD.MOV.U32 R46, RZ, RZ, R47 ;  /* 0x000000ffff2e7224 */ /* 0x000fe200078e002f */
[----:B------:R-:W-:Y:S01]  /*2cbd0*/  MOV R30, R31 ;  /* 0x0000001f001e7202 */ /* 0x000fe20000000f00 */
[----:B------:R-:W-:Y:S02]  /*2cbe0*/  IMAD.MOV.U32 R47, RZ, RZ, R44 ;  /* 0x000000ffff2f7224 */ /* 0x000fe400078e002c */
[----:B------:R-:W-:Y:S02]  /*2cbf0*/  IMAD.MOV.U32 R31, RZ, RZ, R28 ;  /* 0x000000ffff1f7224 */ /* 0x000fe400078e001c */
.L_x_46128:
[----:B------:R-:W-:Y:S05]  /*2cc00*/  BSYNC B1 ;  /* 0x0000000000017941 */ /* 0x000fea0003800000 */
.L_x_46126:
        /* <DEDUP_REMOVED lines=9> */
.L_x_46130:
[----:B------:R-:W-:Y:S02]  /*2cca0*/  IMAD.MOV.U32 R45, RZ, RZ, R46 ;  /* 0x000000ffff2d7224 */ /* 0x000fe400078e002e */
[----:B------:R-:W-:Y:S01]  /*2ccb0*/  IMAD.MOV.U32 R29, RZ, RZ, R30 ;  /* 0x000000ffff1d7224 */ /* 0x000fe200078e001e */
[----:B------:R-:W-:Y:S01]  /*2ccc0*/  MOV R30, R35 ;  /* 0x00000023001e7202 */ /* 0x000fe20000000f00 */
[----:B------:R-:W-:Y:S02]  /*2ccd0*/  IMAD.MOV.U32 R46, RZ, RZ, R51 ;  /* 0x000000ffff2e7224 */ /* 0x000fe400078e0033 */
.L_x_46131:
[----:B------:R-:W-:Y:S05]  /*2cce0*/  BSYNC B1 ;  /* 0x0000000000017941 */ /* 0x000fea0003800000 */
.L_x_46129:
        /* <DEDUP_REMOVED lines=9> */
.L_x_46133:
[----:B------:R-:W-:Y:S02]  /*2cd80*/  IMAD.MOV.U32 R35, RZ, RZ, R45 ;  /* 0x000000ffff237224 */ /* 0x000fe400078e002d */
[----:B------:R-:W-:Y:S01]  /*2cd90*/  IMAD.MOV.U32 R28, RZ, RZ, R29 ;  /* 0x000000ffff1c7224 */ /* 0x000fe200078e001d */
[----:B------:R-:W-:Y:S01]  /*2cda0*/  MOV R29, R34 ;  /* 0x00000022001d7202 */ /* 0x000fe20000000f00 */
[----:B------:R-:W-:Y:S02]  /*2cdb0*/  IMAD.MOV.U32 R45, RZ, RZ, R50 ;  /* 0x000000ffff2d7224 */ /* 0x000fe400078e0032 */
.L_x_46134:
[----:B------:R-:W-:Y:S05]  /*2cdc0*/  BSYNC B1 ;  /* 0x0000000000017941 */ /* 0x000fea0003800000 */
.L_x_46132:
        /* <DEDUP_REMOVED lines=9> */
.L_x_46136:
[----:B------:R-:W-:Y:S02]  /*2ce60*/  IMAD.MOV.U32 R44, RZ, RZ, R35 ;  /* 0x000000ffff2c7224 */ /* 0x000fe400078e0023 */
[----:B------:R-:W-:Y:S02]  /*2ce70*/  IMAD.MOV.U32 R34, RZ, RZ, R28 ;  /* 0x000000ffff227224 */ /* 0x000fe400078e001c */
[----:B------:R-:W-:Y:S02]  /*2ce80*/  IMAD.MOV.U32 R35, RZ, RZ, R2 ;  /* 0x000000ffff237224 */ /* 0x000fe400078e0002 */
[----:B------:R-:W-:Y:S02]  /*2ce90*/  IMAD.MOV.U32 R28, RZ, RZ, R33 ;  /* 0x000000ffff1c7224 */ /* 0x000fe400078e0021 */
.L_x_46137:
[----:B------:R-:W-:Y:S05]  /*2cea0*/  BSYNC B1 ;  /* 0x0000000000017941 */ /* 0x000fea0003800000 */
.L_x_46135:
        /* <DEDUP_REMOVED lines=16> */
.L_x_46139:
[----:B------:R-:W-:Y:S01]  /*2cfb0*/  IMAD.MOV.U32 R33, RZ, RZ, R32 ;  /* 0x000000ffff217224 */ /* 0x000fe200078e0020 */
[----:B------:R-:W-:Y:S01]  /*2cfc0*/  MOV R32, R3 ;  /* 0x0000000300207202 */ /* 0x000fe20000000f00 */
[----:B------:R-:W-:Y:S02]  /*2cfd0*/  IMAD.MOV.U32 R2, RZ, RZ, R5 ;  /* 0x000000ffff027224 */ /* 0x000fe400078e0005 */
[----:B------:R-:W-:Y:S02]  /*2cfe0*/  IMAD.MOV.U32 R5, RZ, RZ, R0 ;  /* 0x000000ffff057224 */ /* 0x000fe400078e0000 */
.L_x_46140:
[----:B------:R-:W-:Y:S05]  /*2cff0*/  BSYNC B1 ;  /* 0x0000000000017941 */ /* 0x000fea0003800000 */
.L_x_46138:
        /* <DEDUP_REMOVED lines=9> */
.L_x_46142:
[----:B------:R-:W-:Y:S02]  /*2d090*/  IMAD.MOV.U32 R50, RZ, RZ, R33 ;  /* 0x000000ffff327224 */ /* 0x000fe400078e0021 */
[----:B------:R-:W-:Y:S02]  /*2d0a0*/  IMAD.MOV.U32 R0, RZ, RZ, R2 ;  /* 0x000000ffff007224 */ /* 0x000fe400078e0002 */
[----:B------:R-:W-:Y:S02]  /*2d0b0*/  IMAD.MOV.U32 R33, RZ, RZ, R68 ;  /* 0x000000ffff217224 */ /* 0x000fe400078e0044 */
[----:B------:R-:W-:Y:S02]  /*2d0c0*/  IMAD.MOV.U32 R2, RZ, RZ, R66 ;  /* 0x000000ffff027224 */ /* 0x000fe400078e0042 */
.L_x_46143:
[----:B------:R-:W-:Y:S05]  /*2d0d0*/  BSYNC B1 ;  /* 0x0000000000017941 */ /* 0x000fea0003800000 */
.L_x_46141:
        /* <DEDUP_REMOVED lines=9> */
.L_x_46145:
[----:B------:R-:W-:Y:S02]  /*2d170*/  IMAD.MOV.U32 R51, RZ, RZ, R50 ;  /* 0x000000ffff337224 */ /* 0x000fe400078e0032 */
[----:B------:R-:W-:Y:S02]  /*2d180*/  IMAD.MOV.U32 R3, RZ, RZ, R0 ;  /* 0x000000ffff037224 */ /* 0x000fe400078e0000 */
[----:B------:R-:W-:Y:S02]  /*2d190*/  IMAD.MOV.U32 R50, RZ, RZ, R39 ;  /* 0x000000ffff327224 */ /* 0x000fe400078e0027 */
[----:B------:R-:W-:Y:S02]  /*2d1a0*/  IMAD.MOV.U32 R0, RZ, RZ, R23 ;  /* 0x000000ffff007224 */ /* 0x000fe400078e0017 */
.L_x_46146:
[----:B------:R-:W-:Y:S05]  /*2d1b0*/  BSYNC B1 ;  /* 0x0000000000017941 */ /* 0x000fea0003800000 */
.L_x_46144:
        /* <DEDUP_REMOVED lines=9> */
.L_x_46148:
[----:B------:R-:W-:Y:S02]  /*2d250*/  IMAD.MOV.U32 R66, RZ, RZ, R51 ;  /* 0x000000ffff427224 */ /* 0x000fe400078e0033 */
[----:B------:R-:W-:Y:S02]  /*2d260*/  IMAD.MOV.U32 R64, RZ, RZ, R3 ;  /* 0x000000ffff407224 */ /* 0x000fe400078e0003 */
[----:B------:R-:W-:Y:S02]  /*2d270*/  IMAD.MOV.U32 R51, RZ, RZ, R38 ;  /* 0x000000ffff337224 */ /* 0x000fe400078e0026 */
[----:B------:R-:W-:Y:S02]  /*2d280*/  IMAD.MOV.U32 R3, RZ, RZ, R22 ;  /* 0x000000ffff037224 */ /* 0x000fe400078e0016 */
.L_x_46149:
[----:B------:R-:W-:Y:S05]  /*2d290*/  BSYNC B1 ;  /* 0x0000000000017941 */ /* 0x000fea0003800000 */
.L_x_46147:
        /* <DEDUP_REMOVED lines=9> */
.L_x_46151:
[----:B------:R-:W-:Y:S01]  /*2d330*/  MOV R39, R66 ;  /* 0x0000004200277202 */ /* 0x000fe20000000f00 */
[----:B------:R-:W-:Y:S02]  /*2d340*/  IMAD.MOV.U32 R23, RZ, RZ, R64 ;  /* 0x000000ffff177224 */ /* 0x000fe400078e0040 */
[----:B------:R-:W-:Y:S02]  /*2d350*/  IMAD.MOV.U32 R66, RZ, RZ, R37 ;  /* 0x000000ffff427224 */ /* 0x000fe400078e0025 */
[----:B------:R-:W-:Y:S02]  /*2d360*/  IMAD.MOV.U32 R64, RZ, RZ, R21 ;  /* 0x000000ffff407224 */ /* 0x000fe400078e0015 */
.L_x_46152:
[----:B------:R-:W-:Y:S05]  /*2d370*/  BSYNC B1 ;  /* 0x0000000000017941 */ /* 0x000fea0003800000 */
.L_x_46150:
        /* <DEDUP_REMOVED lines=9> */
.L_x_46154:
[----:B------:R-:W-:Y:S01]  /*2d410*/  IMAD.MOV.U32 R38, RZ, RZ, R39 ;  /* 0x000000ffff267224 */ /* 0x000fe200078e0027 */
[----:B------:R-:W-:Y:S01]  /*2d420*/  MOV R22, R23 ;  /* 0x0000001700167202 */ /* 0x000fe20000000f00 */
[----:B------:R-:W-:Y:S02]  /*2d430*/  IMAD.MOV.U32 R39, RZ, RZ, R36 ;  /* 0x000000ffff277224 */ /* 0x000fe400078e0024 */
[----:B------:R-:W-:Y:S02]  /*2d440*/  IMAD.MOV.U32 R23, RZ, RZ, R20 ;  /* 0x000000ffff177224 */ /* 0x000fe400078e0014 */
.L_x_46155:
[----:B------:R-:W-:Y:S05]  /*2d450*/  BSYNC B1 ;  /* 0x0000000000017941 */ /* 0x000fea0003800000 */
.L_x_46153:
        /* <DEDUP_REMOVED lines=9> */
.L_x_46157:
[----:B------:R-:W-:Y:S01]  /*2d4f0*/  IMAD.MOV.U32 R37, RZ, RZ, R38 ;  /* 0x000000ffff257224 */ /* 0x000fe200078e0026 */
[----:B------:R-:W-:Y:S01]  /*2d500*/  MOV R38, R43 ;  /* 0x0000002b00267202 */ /* 0x000fe20000000f00 */
[----:B------:R-:W-:Y:S02]  /*2d510*/  IMAD.MOV.U32 R21, RZ, RZ, R22 ;  /* 0x000000ffff157224 */ /* 0x000fe400078e0016 */
[----:B------:R-:W-:Y:S02]  /*2d520*/  IMAD.MOV.U32 R22, RZ, RZ, R27 ;  /* 0x000000ffff167224 */ /* 0x000fe400078e001b */
.L_x_46158:
[----:B------:R-:W-:Y:S05]  /*2d530*/  BSYNC B1 ;  /* 0x0000000000017941 */ /* 0x000fea0003800000 */
.L_x_46156:
        /* <DEDUP_REMOVED lines=9> */
.L_x_46160:
[----:B------:R-:W-:Y:S02]  /*2d5d0*/  IMAD.MOV.U32 R36, RZ, RZ, R37 ;  /* 0x000000ffff247224 */ /* 0x000fe400078e0025 */
[----:B------:R-:W-:Y:S01]  /*2d5e0*/  IMAD.MOV.U32 R20, RZ, RZ, R21 ;  /* 0x000000ffff147224 */ /* 0x000fe200078e0015 */
[----:B------:R-:W-:Y:S01]  /*2d5f0*/  MOV R21, R26 ;  /* 0x0000001a00157202 */ /* 0x000fe20000000f00 */
[----:B------:R-:W-:Y:S02]  /*2d600*/  IMAD.MOV.U32 R37, RZ, RZ, R42 ;  /* 0x000000ffff257224 */ /* 0x000fe400078e002a */
.L_x_46161:
[----:B------:R-:W-:Y:S05]  /*2d610*/  BSYNC B1 ;  /* 0x0000000000017941 */ /* 0x000fea0003800000 */
.L_x_46159:
        /* <DEDUP_REMOVED lines=9> */
.L_x_46163:
[----:B------:R-:W-:Y:S02]  /*2d6b0*/  IMAD.MOV.U32 R43, RZ, RZ, R36 ;  /* 0x000000ffff2b7224 */ /* 0x000fe400078e0024 */
[----:B------:R-:W-:Y:S02]  /*2d6c0*/  IMAD.MOV.U32 R27, RZ, RZ, R20 ;  /* 0x000000ffff1b7224 */ /* 0x000fe400078e0014 */
[----:B------:R-:W-:Y:S02]  /*2d6d0*/  IMAD.MOV.U32 R36, RZ, RZ, R41 ;  /* 0x000000ffff247224 */ /* 0x000fe400078e0029 */
[----:B------:R-:W-:Y:S02]  /*2d6e0*/  IMAD.MOV.U32 R20, RZ, RZ, R25 ;  /* 0x000000ffff147224 */ /* 0x000fe400078e0019 */
.L_x_46164:
[----:B------:R-:W-:Y:S05]  /*2d6f0*/  BSYNC B1 ;  /* 0x0000000000017941 */ /* 0x000fea0003800000 */
.L_x_46162:
        /* <DEDUP_REMOVED lines=9> */
.L_x_46166:
[----:B------:R-:W-:Y:S02]  /*2d790*/  IMAD.MOV.U32 R42, RZ, RZ, R43 ;  /* 0x000000ffff2a7224 */ /* 0x000fe400078e002b */
[----:B------:R-:W-:Y:S02]  /*2d7a0*/  IMAD.MOV.U32 R26, RZ, RZ, R27 ;  /* 0x000000ffff1a7224 */ /* 0x000fe400078e001b */
[----:B------:R-:W-:Y:S02]  /*2d7b0*/  IMAD.MOV.U32 R43, RZ, RZ, R40 ;  /* 0x000000ffff2b7224 */ /* 0x000fe400078e0028 */
[----:B------:R-:W-:Y:S02]  /*2d7c0*/  IMAD.MOV.U32 R27, RZ, RZ, R24 ;  /* 0x000000ffff1b7224 */ /* 0x000fe400078e0018 */
.L_x_46167:
[----:B------:R-:W-:Y:S05]  /*2d7d0*/  BSYNC B1 ;  /* 0x0000000000017941 */ /* 0x000fea0003800000 */
.L_x_46165:
        /* <DEDUP_REMOVED lines=9> */
.L_x_46169:
[----:B------:R-:W-:Y:S02]  /*2d870*/  IMAD.MOV.U32 R41, RZ, RZ, R42 ;  /* 0x000000ffff297224 */ /* 0x000fe400078e002a */
[----:B------:R-:W-:Y:S02]  /*2d880*/  IMAD.MOV.U32 R25, RZ, RZ, R26 ;  /* 0x000000ffff197224 */ /* 0x000fe400078e001a */
[----:B------:R-:W-:Y:S02]  /*2d890*/  IMAD.MOV.U32 R42, RZ, RZ, R47 ;  /* 0x000000ffff2a7224 */ /* 0x000fe400078e002f */
[----:B------:R-:W-:Y:S02]  /*2d8a0*/  IMAD.MOV.U32 R26, RZ, RZ, R31 ;  /* 0x000000ffff1a7224 */ /* 0x000fe400078e001f */
.L_x_46170:
[----:B------:R-:W-:Y:S05]  /*2d8b0*/  BSYNC B1 ;  /* 0x0000000000017941 */ /* 0x000fea0003800000 */
.L_x_46168:
        /* <DEDUP_REMOVED lines=9> */
.L_x_46172:
[----:B------:R-:W-:Y:S01]  /*2d950*/  MOV R40, R41 ;  /* 0x0000002900287202 */ /* 0x000fe20000000f00 */
[----:B------:R-:W-:Y:S02]  /*2d960*/  IMAD.MOV.U32 R24, RZ, RZ, R25 ;  /* 0x000000ffff187224 */ /* 0x000fe400078e0019 */
[----:B------:R-:W-:Y:S02]  /*2d970*/  IMAD.MOV.U32 R41, RZ, RZ, R46 ;  /* 0x000000ffff297224 */ /* 0x000fe400078e002e */
[----:B------:R-:W-:Y:S02]  /*2d980*/  IMAD.MOV.U32 R25, RZ, RZ, R30 ;  /* 0x000000ffff197224 */ /* 0x000fe400078e001e */
.L_x_46173:
[----:B------:R-:W-:Y:S05]  /*2d990*/  BSYNC B1 ;  /* 0x0000000000017941 */ /* 0x000fea0003800000 */
.L_x_46171:
        /* <DEDUP_REMOVED lines=9> */
.L_x_46175:
[----:B------:R-:W-:Y:S01]  /*2da30*/  IMAD.MOV.U32 R30, RZ, RZ, R40 ;  /* 0x000000ffff1e7224 */ /* 0x000fe200078e0028 */
[----:B------:R-:W-:Y:S01]  /*2da40*/  MOV R31, R24 ;  /* 0x00000018001f7202 */ /* 0x000fe20000000f00 */
[----:B------:R-:W-:Y:S02]  /*2da50*/  IMAD.MOV.U32 R40, RZ, RZ, R45 ;  /* 0x000000ffff287224 */ /* 0x000fe400078e002d */
[----:B------:R-:W-:Y:S02]  /*2da60*/  IMAD.MOV.U32 R24, RZ, RZ, R29 ;  /* 0x000000ffff187224 */ /* 0x000fe400078e001d */
.L_x_46176:
[----:B------:R-:W-:Y:S05]  /*2da70*/  BSYNC B1 ;  /* 0x0000000000017941 */ /* 0x000fea0003800000 */
.L_x_46174:
        /* <DEDUP_REMOVED lines=9> */
.L_x_46178:
[----:B------:R-:W-:Y:S01]  /*2db10*/  IMAD.MOV.U32 R45, RZ, RZ, R30 ;  /* 0x000000ffff2d7224 */ /* 0x000fe200078e001e */
[----:B------:R-:W-:Y:S01]  /*2db20*/  MOV R30, R35 ;  /* 0x00000023001e7202 */ /* 0x000fe20000000f00 */
[----:B------:R-:W-:Y:S02]  /*2db30*/  IMAD.MOV.U32 R29, RZ, RZ, R31 ;  /* 0x000000ffff1d7224 */ /* 0x000fe400078e001f */
[----:B------:R-:W-:Y:S02]  /*2db40*/  IMAD.MOV.U32 R31, RZ, RZ, R28 ;  /* 0x000000ffff1f7224 */ /* 0x000fe400078e001c */
.L_x_46179:
[----:B------:R-:W-:Y:S05]  /*2db50*/  BSYNC B1 ;  /* 0x0000000000017941 */ /* 0x000fea0003800000 */
.L_x_46177:
        /* <DEDUP_REMOVED lines=9> */
.L_x_46181:
[----:B------:R-:W-:Y:S02]  /*2dbf0*/  IMAD.MOV.U32 R35, RZ, RZ, R45 ;  /* 0x000000ffff237224 */ /* 0x000fe400078e002d */
[----:B------:R-:W-:Y:S01]  /*2dc00*/  IMAD.MOV.U32 R28, RZ, RZ, R29 ;  /* 0x000000ffff1c7224 */ /* 0x000fe200078e001d */
[----:B------:R-:W-:Y:S01]  /*2dc10*/  MOV R29, R34 ;  /* 0x00000022001d7202 */ /* 0x000fe20000000f00 */
[----:B------:R-:W-:Y:S02]  /*2dc20*/  IMAD.MOV.U32 R45, RZ, RZ, R44 ;  /* 0x000000ffff2d7224 */ /* 0x000fe400078e002c */
.L_x_46182:
[----:B------:R-:W-:Y:S05]  /*2dc30*/  BSYNC B1 ;  /* 0x0000000000017941 */ /* 0x000fea0003800000 */
.L_x_46180:
        /* <DEDUP_REMOVED lines=16> */
.L_x_46184:
[----:B------:R-:W-:Y:S02]  /*2dd40*/  IMAD.MOV.U32 R47, RZ, RZ, R32 ;  /* 0x000000ffff2f7224 */ /* 0x000fe400078e0020 */
[----:B------:R-:W-:Y:S01]  /*2dd50*/  IMAD.MOV.U32 R34, RZ, RZ, R5 ;  /* 0x000000ffff227224 */ /* 0x000fe200078e0005 */
[----:B------:R-:W-:Y:S01]  /*2dd60*/  MOV R5, R2 ;  /* 0x0000000200057202 */ /* 0x000fe20000000f00 */
[----:B------:R-:W-:Y:S02]  /*2dd70*/  IMAD.MOV.U32 R32, RZ, RZ, R33 ;  /* 0x000000ffff207224 */ /* 0x000fe400078e0021 */
.L_x_46185:
[----:B------:R-:W-:Y:S05]  /*2dd80*/  BSYNC B1 ;  /* 0x0000000000017941 */ /* 0x000fea0003800000 */
.L_x_46183:
        /* <DEDUP_REMOVED lines=9> */
.L_x_46187:
[----:B------:R-:W-:Y:S02]  /*2de20*/  IMAD.MOV.U32 R44, RZ, RZ, R47 ;  /* 0x000000ffff2c7224 */ /* 0x000fe400078e002f */
[----:B------:R-:W-:Y:S01]  /*2de30*/  IMAD.MOV.U32 R2, RZ, RZ, R34 ;  /* 0x000000ffff027224 */ /* 0x000fe200078e0022 */
[----:B------:R-:W-:Y:S01]  /*2de40*/  MOV R34, R0 ;  /* 0x0000000000227202 */ /* 0x000fe20000000f00 */
[----:B------:R-:W-:Y:S02]  /*2de50*/  IMAD.MOV.U32 R47, RZ, RZ, R50 ;  /* 0x000000ffff2f7224 */ /* 0x000fe400078e0032 */
.L_x_46188:
[----:B------:R-:W-:Y:S05]  /*2de60*/  BSYNC B1 ;  /* 0x0000000000017941 */ /* 0x000fea0003800000 */
.L_x_46186:
        /* <DEDUP_REMOVED lines=9> */
.L_x_46190:
[----:B------:R-:W-:Y:S02]  /*2df00*/  IMAD.MOV.U32 R63, RZ, RZ, R44 ;  /* 0x000000ffff3f7224 */ /* 0x000fe400078e002c */
[----:B------:R-:W-:Y:S02]  /*2df10*/  IMAD.MOV.U32 R33, RZ, RZ, R2 ;  /* 0x000000ffff217224 */ /* 0x000fe400078e0002 */
[----:B------:R-:W-:Y:S02]  /*2df20*/  IMAD.MOV.U32 R44, RZ, RZ, R51 ;  /* 0x000000ffff2c7224 */ /* 0x000fe400078e0033 */
[----:B------:R-:W-:Y:S02]  /*2df30*/  IMAD.MOV.U32 R2, RZ, RZ, R3 ;  /* 0x000000ffff027224 */ /* 0x000fe400078e0003 */
.L_x_46191:
[----:B------:R-:W-:Y:S05]  /*2df40*/  BSYNC B1 ;  /* 0x0000000000017941 */ /* 0x000fea0003800000 */
.L_x_46189:
        /* <DEDUP_REMOVED lines=9> */
.L_x_46193:
[----:B------:R-:W-:Y:S02]  /*2dfe0*/  IMAD.MOV.U32 R46, RZ, RZ, R63 ;  /* 0x000000ffff2e7224 */ /* 0x000fe400078e003f */
[----:B------:R-:W-:Y:S02]  /*2dff0*/  IMAD.MOV.U32 R0, RZ, RZ, R33 ;  /* 0x000000ffff007224 */ /* 0x000fe400078e0021 */
[----:B------:R-:W-:Y:S02]  /*2e000*/  IMAD.MOV.U32 R63, RZ, RZ, R66 ;  /* 0x000000ffff3f7224 */ /* 0x000fe400078e0042 */
[----:B------:R-:W-:Y:S02]  /*2e010*/  IMAD.MOV.U32 R33, RZ, RZ, R64 ;  /* 0x000000ffff217224 */ /* 0x000fe400078e0040 */
.L_x_46194:
[----:B------:R-:W-:Y:S05]  /*2e020*/  BSYNC B1 ;  /* 0x0000000000017941 */ /* 0x000fea0003800000 */
.L_x_46192:
        /* <DEDUP_REMOVED lines=9> */
.L_x_46196:
[----:B------:R-:W-:Y:S02]  /*2e0c0*/  IMAD.MOV.U32 R51, RZ, RZ, R46 ;  /* 0x000000ffff337224 */ /* 0x000fe400078e002e */
[----:B------:R-:W-:Y:S02]  /*2e0d0*/  IMAD.MOV.U32 R3, RZ, RZ, R0 ;  /* 0x000000ffff037224 */ /* 0x000fe400078e0000 */
[----:B------:R-:W-:Y:S02]  /*2e0e0*/  IMAD.MOV.U32 R46, RZ, RZ, R39 ;  /* 0x000000ffff2e7224 */ /* 0x000fe400078e0027 */
[----:B------:R-:W-:Y:S02]  /*2e0f0*/  IMAD.MOV.U32 R0, RZ, RZ, R23 ;  /* 0x000000ffff007224 */ /* 0x000fe400078e0017 */
.L_x_46197:
[----:B------:R-:W-:Y:S05]  /*2e100*/  BSYNC B1 ;  /* 0x0000000000017941 */ /* 0x000fea0003800000 */
.L_x_46195:
        /* <DEDUP_REMOVED lines=9> */
.L_x_46199:
[----:B------:R-:W-:Y:S01]  /*2e1a0*/  MOV R62, R51 ;  /* 0x00000033003e7202 */ /* 0x000fe20000000f00 */
[----:B------:R-:W-:Y:S02]  /*2e1b0*/  IMAD.MOV.U32 R50, RZ, RZ, R3 ;  /* 0x000000ffff327224 */ /* 0x000fe400078e0003 */
[----:B------:R-:W-:Y:S02]  /*2e1c0*/  IMAD.MOV.U32 R51, RZ, RZ, R38 ;  /* 0x000000ffff337224 */ /* 0x000fe400078e0026 */
[----:B------:R-:W-:Y:S02]  /*2e1d0*/  IMAD.MOV.U32 R3, RZ, RZ, R22 ;  /* 0x000000ffff037224 */ /* 0x000fe400078e0016 */
.L_x_46200:
[----:B------:R-:W-:Y:S05]  /*2e1e0*/  BSYNC B1 ;  /* 0x0000000000017941 */ /* 0x000fea0003800000 */
.L_x_46198:
        /* <DEDUP_REMOVED lines=9> */
.L_x_46202:
[----:B------:R-:W-:Y:S01]  /*2e280*/  IMAD.MOV.U32 R39, RZ, RZ, R62 ;  /* 0x000000ffff277224 */ /* 0x000fe200078e003e */
[----:B------:R-:W-:Y:S01]  /*2e290*/  MOV R23, R50 ;  /* 0x0000003200177202 */ /* 0x000fe20000000f00 */
[----:B------:R-:W-:Y:S02]  /*2e2a0*/  IMAD.MOV.U32 R62, RZ, RZ, R37 ;  /* 0x000000ffff3e7224 */ /* 0x000fe400078e0025 */
[----:B------:R-:W-:Y:S02]  /*2e2b0*/  IMAD.MOV.U32 R50, RZ, RZ, R21 ;  /* 0x000000ffff327224 */ /* 0x000fe400078e0015 */
.L_x_46203:
[----:B------:R-:W-:Y:S05]  /*2e2c0*/  BSYNC B1 ;  /* 0x0000000000017941 */ /* 0x000fea0003800000 */
.L_x_46201:
        /* <DEDUP_REMOVED lines=9> */
.L_x_46205:
[----:B------:R-:W-:Y:S01]  /*2e360*/  IMAD.MOV.U32 R38, RZ, RZ, R39 ;  /* 0x000000ffff267224 */ /* 0x000fe200078e0027 */
[----:B------:R-:W-:Y:S01]  /*2e370*/  MOV R39, R36 ;  /* 0x0000002400277202 */ /* 0x000fe20000000f00 */
[----:B------:R-:W-:Y:S02]  /*2e380*/  IMAD.MOV.U32 R22, RZ, RZ, R23 ;  /* 0x000000ffff167224 */ /* 0x000fe400078e0017 */
[----:B------:R-:W-:Y:S02]  /*2e390*/  IMAD.MOV.U32 R23, RZ, RZ, R20 ;  /* 0x000000ffff177224 */ /* 0x000fe400078e0014 */
.L_x_46206:
[----:B------:R-:W-:Y:S05]  /*2e3a0*/  BSYNC B1 ;  /* 0x0000000000017941 */ /* 0x000fea0003800000 */
.L_x_46204:
        /* <DEDUP_REMOVED lines=9> */
.L_x_46208:
[----:B------:R-:W-:Y:S02]  /*2e440*/  IMAD.MOV.U32 R37, RZ, RZ, R38 ;  /* 0x000000ffff257224 */ /* 0x000fe400078e0026 */
[----:B------:R-:W-:Y:S01]  /*2e450*/  IMAD.MOV.U32 R21, RZ, RZ, R22 ;  /* 0x000000ffff157224 */ /* 0x000fe200078e0016 */
[----:B------:R-:W-:Y:S01]  /*2e460*/  MOV R22, R27 ;  /* 0x0000001b00167202 */ /* 0x000fe20000000f00 */
[----:B------:R-:W-:Y:S02]  /*2e470*/  IMAD.MOV.U32 R38, RZ, RZ, R43 ;  /* 0x000000ffff267224 */ /* 0x000fe400078e002b */
.L_x_46209:
[----:B------:R-:W-:Y:S05]  /*2e480*/  BSYNC B1 ;  /* 0x0000000000017941 */ /* 0x000fea0003800000 */
.L_x_46207:
        /* <DEDUP_REMOVED lines=9> */
.L_x_46211:
[----:B------:R-:W-:Y:S02]  /*2e520*/  IMAD.MOV.U32 R36, RZ, RZ, R37 ;  /* 0x000000ffff247224 */ /* 0x000fe400078e0025 */
[----:B------:R-:W-:Y:S02]  /*2e530*/  IMAD.MOV.U32 R20, RZ, RZ, R21 ;  /* 0x000000ffff147224 */ /* 0x000fe400078e0015 */
[----:B------:R-:W-:Y:S02]  /*2e540*/  IMAD.MOV.U32 R37, RZ, RZ, R42 ;  /* 0x000000ffff257224 */ /* 0x000fe400078e002a */
[----:B------:R-:W-:Y:S02]  /*2e550*/  IMAD.MOV.U32 R21, RZ, RZ, R26 ;  /* 0x000000ffff157224 */ /* 0x000fe400078e001a */
.L_x_46212:
[----:B------:R-:W-:Y:S05]  /*2e560*/  BSYNC B1 ;  /* 0x0000000000017941 */ /* 0x000fea0003800000 */
.L_x_46210:
        /* <DEDUP_REMOVED lines=9> */
.L_x_46214:
[----:B------:R-:W-:Y:S02]  /*2e600*/  IMAD.MOV.U32 R43, RZ, RZ, R36 ;  /* 0x000000ffff2b7224 */ /* 0x000fe400078e0024 */
[----:B------:R-:W-:Y:S02]  /*2e610*/  IMAD.MOV.U32 R27, RZ, RZ, R20 ;  /* 0x000000ffff1b7224 */ /* 0x000fe400078e0014 */
[----:B------:R-:W-:Y:S02]  /*2e620*/  IMAD.MOV.U32 R36, RZ, RZ, R41 ;  /* 0x000000ffff247224 */ /* 0x000fe400078e0029 */
[----:B------:R-:W-:Y:S02]  /*2e630*/  IMAD.MOV.U32 R20, RZ, RZ, R25 ;  /* 0x000000ffff147224 */ /* 0x000fe400078e0019 */
.L_x_46215:
[----:B------:R-:W-:Y:S05]  /*2e640*/  BSYNC B1 ;  /* 0x0000000000017941 */ /* 0x000fea0003800000 */
.L_x_46213:
        /* <DEDUP_REMOVED lines=9> */
.L_x_46217:
[----:B------:R-:W-:Y:S02]  /*2e6e0*/  IMAD.MOV.U32 R25, RZ, RZ, R43 ;  /* 0x000000ffff197224 */ /* 0x000fe400078e002b */
[----:B------:R-:W-:Y:S02]  /*2e6f0*/  IMAD.MOV.U32 R26, RZ, RZ, R27 ;  /* 0x000000ffff1a7224 */ /* 0x000fe400078e001b */
[----:B------:R-:W-:Y:S02]  /*2e700*/  IMAD.MOV.U32 R43, RZ, RZ, R40 ;  /* 0x000000ffff2b7224 */ /* 0x000fe400078e0028 */
[----:B------:R-:W-:Y:S02]  /*2e710*/  IMAD.MOV.U32 R27, RZ, RZ, R24 ;  /* 0x000000ffff1b7224 */ /* 0x000fe400078e0018 */
.L_x_46218:
[----:B------:R-:W-:Y:S05]  /*2e720*/  BSYNC B1 ;  /* 0x0000000000017941 */ /* 0x000fea0003800000 */
.L_x_46216:
        /* <DEDUP_REMOVED lines=9> */
.L_x_46220:
[----:B------:R-:W-:Y:S01]  /*2e7c0*/  MOV R40, R25 ;  /* 0x0000001900287202 */ /* 0x000fe20000000f00 */
[----:B------:R-:W-:Y:S02]  /*2e7d0*/  IMAD.MOV.U32 R24, RZ, RZ, R26 ;  /* 0x000000ffff187224 */ /* 0x000fe400078e001a */
[----:B------:R-:W-:Y:S02]  /*2e7e0*/  IMAD.MOV.U32 R25, RZ, RZ, R30 ;  /* 0x000000ffff197224 */ /* 0x000fe400078e001e */
[----:B------:R-:W-:Y:S02]  /*2e7f0*/  IMAD.MOV.U32 R26, RZ, RZ, R31 ;  /* 0x000000ffff1a7224 */ /* 0x000fe400078e001f */
.L_x_46221:
[----:B------:R-:W-:Y:S05]  /*2e800*/  BSYNC B1 ;  /* 0x0000000000017941 */ /* 0x000fea0003800000 */
.L_x_46219:
        /* <DEDUP_REMOVED lines=9> */
.L_x_46223:
[----:B------:R-:W-:Y:S01]  /*2e8a0*/  IMAD.MOV.U32 R30, RZ, RZ, R40 ;  /* 0x000000ffff1e7224 */ /* 0x000fe200078e0028 */
[----:B------:R-:W-:Y:S01]  /*2e8b0*/  MOV R31, R24 ;  /* 0x00000018001f7202 */ /* 0x000fe20000000f00 */
[----:B------:R-:W-:Y:S02]  /*2e8c0*/  IMAD.MOV.U32 R40, RZ, RZ, R45 ;  /* 0x000000ffff287224 */ /* 0x000fe400078e002d */
[----:B------:R-:W-:Y:S02]  /*2e8d0*/  IMAD.MOV.U32 R24, RZ, RZ, R29 ;  /* 0x000000ffff187224 */ /* 0x000fe400078e001d */
.L_x_46224:
[----:B------:R-:W-:Y:S05]  /*2e8e0*/  BSYNC B1 ;  /* 0x0000000000017941 */ /* 0x000fea0003800000 */
.L_x_46222:
        /* <DEDUP_REMOVED lines=9> */
.L_x_46226:
[----:B------:R-:W-:Y:S01]  /*2e980*/  IMAD.MOV.U32 R41, RZ, RZ, R30 ;  /* 0x000000ffff297224 */ /* 0x000fe200078e001e */
[----:B------:R-:W-:Y:S01]  /*2e990*/  MOV R30, R35 ;  /* 0x00000023001e7202 */ /* 0x000fe20000000f00 */
[----:B------:R-:W-:Y:S02]  /*2e9a0*/  IMAD.MOV.U32 R29, RZ, RZ, R31 ;  /* 0x000000ffff1d7224 */ /* 0x000fe400078e001f */
[----:B------:R-:W-:Y:S02]  /*2e9b0*/  IMAD.MOV.U32 R31, RZ, RZ, R28 ;  /* 0x000000ffff1f7224 */ /* 0x000fe400078e001c */
.L_x_46227:
[----:B------:R-:W-:Y:S05]  /*2e9c0*/  BSYNC B1 ;  /* 0x0000000000017941 */ /* 0x000fea0003800000 */
.L_x_46225:
        /* <DEDUP_REMOVED lines=16> */
.L_x_46229:
[----:B------:R-:W-:Y:S01]  /*2ead0*/  IMAD.MOV.U32 R35, RZ, RZ, R32 ;  /* 0x000000ffff237224 */ /* 0x000fe200078e0020 */
[----:B------:R-:W-:Y:S01]  /*2eae0*/  MOV R28, R5 ;  /* 0x00000005001c7202 */ /* 0x000fe20000000f00 */
[----:B------:R-:W-:Y:S02]  /*2eaf0*/  IMAD.MOV.U32 R5, RZ, RZ, R34 ;  /* 0x000000ffff057224 */ /* 0x000fe400078e0022 */
[----:B------:R-:W-:Y:S02]  /*2eb00*/  IMAD.MOV.U32 R32, RZ, RZ, R47 ;  /* 0x000000ffff207224 */ /* 0x000fe400078e002f */
.L_x_46230:
[----:B------:R-:W-:Y:S05]  /*2eb10*/  BSYNC B1 ;  /* 0x0000000000017941 */ /* 0x000fea0003800000 */
.L_x_46228:
        /* <DEDUP_REMOVED lines=9> */
.L_x_46232:
[----:B------:R-:W-:Y:S01]  /*2ebb0*/  IMAD.MOV.U32 R42, RZ, RZ, R35 ;  /* 0x000000ffff2a7224 */ /* 0x000fe200078e0023 */
[----:B------:R-:W-:Y:S01]  /*2ebc0*/  MOV R35, R44 ;  /* 0x0000002c00237202 */ /* 0x000fe20000000f00 */
[----:B------:R-:W-:Y:S02]  /*2ebd0*/  IMAD.MOV.U32 R34, RZ, RZ, R28 ;  /* 0x000000ffff227224 */ /* 0x000fe400078e001c */
[----:B------:R-:W-:Y:S02]  /*2ebe0*/  IMAD.MOV.U32 R28, RZ, RZ, R2 ;  /* 0x000000ffff1c7224 */ /* 0x000fe400078e0002 */
.L_x_46233:
[----:B------:R-:W-:Y:S05]  /*2ebf0*/  BSYNC B1 ;  /* 0x0000000000017941 */ /* 0x000fea0003800000 */
.L_x_46231:
        /* <DEDUP_REMOVED lines=9> */
.L_x_46235:
[----:B------:R-:W-:Y:S02]  /*2ec90*/  IMAD.MOV.U32 R47, RZ, RZ, R42 ;  /* 0x000000ffff2f7224 */ /* 0x000fe400078e002a */
[----:B------:R-:W-:Y:S01]  /*2eca0*/  IMAD.MOV.U32 R45, RZ, RZ, R34 ;  /* 0x000000ffff2d7224 */ /* 0x000fe200078e0022 */
[----:B------:R-:W-:Y:S01]  /*2ecb0*/  MOV R34, R33 ;  /* 0x0000002100227202 */ /* 0x000fe20000000f00 */
[----:B------:R-:W-:Y:S02]  /*2ecc0*/  IMAD.MOV.U32 R42, RZ, RZ, R63 ;  /* 0x000000ffff2a7224 */ /* 0x000fe400078e003f */
.L_x_46236:
[----:B------:R-:W-:Y:S05]  /*2ecd0*/  BSYNC B1 ;  /* 0x0000000000017941 */ /* 0x000fea0003800000 */
.L_x_46234:
        /* <DEDUP_REMOVED lines=9> */
.L_x_46238:
[----:B------:R-:W-:Y:S02]  /*2ed70*/  IMAD.MOV.U32 R44, RZ, RZ, R47 ;  /* 0x000000ffff2c7224 */ /* 0x000fe400078e002f */
[----:B------:R-:W-:Y:S02]  /*2ed80*/  IMAD.MOV.U32 R2, RZ, RZ, R45 ;  /* 0x000000ffff027224 */ /* 0x000fe400078e002d */
[----:B------:R-:W-:Y:S02]  /*2ed90*/  IMAD.MOV.U32 R47, RZ, RZ, R46 ;  /* 0x000000ffff2f7224 */ /* 0x000fe400078e002e */
[----:B------:R-:W-:Y:S02]  /*2eda0*/  IMAD.MOV.U32 R45, RZ, RZ, R0 ;  /* 0x000000ffff2d7224 */ /* 0x000fe400078e0000 */
.L_x_46239:
[----:B------:R-:W-:Y:S05]  /*2edb0*/  BSYNC B1 ;  /* 0x0000000000017941 */ /* 0x000fea0003800000 */
.L_x_46237:
        /* <DEDUP_REMOVED lines=9> */
.L_x_46241:
[----:B------:R-:W-:Y:S02]  /*2ee50*/  IMAD.MOV.U32 R61, RZ, RZ, R44 ;  /* 0x000000ffff3d7224 */ /* 0x000fe400078e002c */
[----:B------:R-:W-:Y:S02]  /*2ee60*/  IMAD.MOV.U32 R33, RZ, RZ, R2 ;  /* 0x000000ffff217224 */ /* 0x000fe400078e0002 */
[----:B------:R-:W-:Y:S02]  /*2ee70*/  IMAD.MOV.U32 R44, RZ, RZ, R51 ;  /* 0x000000ffff2c7224 */ /* 0x000fe400078e0033 */
[----:B------:R-:W-:Y:S02]  /*2ee80*/  IMAD.MOV.U32 R2, RZ, RZ, R3 ;  /* 0x000000ffff027224 */ /* 0x000fe400078e0003 */
.L_x_46242:
[----:B------:R-:W-:Y:S05]  /*2ee90*/  BSYNC B1 ;  /* 0x0000000000017941 */ /* 0x000fea0003800000 */
.L_x_46240:
        /* <DEDUP_REMOVED lines=9> */
.L_x_46244:
[----:B------:R-:W-:Y:S02]  /*2ef30*/  IMAD.MOV.U32 R46, RZ, RZ, R61 ;  /* 0x000000ffff2e7224 */ /* 0x000fe400078e003d */
[----:B------:R-:W-:Y:S02]  /*2ef40*/  IMAD.MOV.U32 R0, RZ, RZ, R33 ;  /* 0x000000ffff007224 */ /* 0x000fe400078e0021 */
[----:B------:R-:W-:Y:S02]  /*2ef50*/  IMAD.MOV.U32 R61, RZ, RZ, R62 ;  /* 0x000000ffff3d7224 */ /* 0x000fe400078e003e */
[----:B------:R-:W-:Y:S02]  /*2ef60*/  IMAD.MOV.U32 R33, RZ, RZ, R50 ;  /* 0x000000ffff217224 */ /* 0x000fe400078e0032 */
.L_x_46245:
[----:B------:R-:W-:Y:S05]  /*2ef70*/  BSYNC B1 ;  /* 0x0000000000017941 */ /* 0x000fea0003800000 */
.L_x_46243:
        /* <DEDUP_REMOVED lines=9> */
.L_x_46247:
[----:B------:R-:W-:Y:S01]  /*2f010*/  MOV R51, R46 ;  /* 0x0000002e00337202 */ /* 0x000fe20000000f00 */
[----:B------:R-:W-:Y:S02]  /*2f020*/  IMAD.MOV.U32 R3, RZ, RZ, R0 ;  /* 0x000000ffff037224 */ /* 0x000fe400078e0000 */
[----:B------:R-:W-:Y:S02]  /*2f030*/  IMAD.MOV.U32 R46, RZ, RZ, R39 ;  /* 0x000000ffff2e7224 */ /* 0x000fe400078e0027 */
[----:B------:R-:W-:Y:S02]  /*2f040*/  IMAD.MOV.U32 R0, RZ, RZ, R23 ;  /* 0x000000ffff007224 */ /* 0x000fe400078e0017 */
.L_x_46248:
[----:B------:R-:W-:Y:S05]  /*2f050*/  BSYNC B1 ;  /* 0x0000000000017941 */ /* 0x000fea0003800000 */
.L_x_46246:
        /* <DEDUP_REMOVED lines=9> */
.L_x_46250:
[----:B------:R-:W-:Y:S01]  /*2f0f0*/  IMAD.MOV.U32 R60, RZ, RZ, R51 ;  /* 0x000000ffff3c7224 */ /* 0x000fe200078e0033 */
[----:B------:R-:W-:Y:S01]  /*2f100*/  MOV R50, R3 ;  /* 0x0000000300327202 */ /* 0x000fe20000000f00 */
[----:B------:R-:W-:Y:S02]  /*2f110*/  IMAD.MOV.U32 R51, RZ, RZ, R38 ;  /* 0x000000ffff337224 */ /* 0x000fe400078e0026 */
[----:B------:R-:W-:Y:S02]  /*2f120*/  IMAD.MOV.U32 R3, RZ, RZ, R22 ;  /* 0x000000ffff037224 */ /* 0x000fe400078e0016 */
.L_x_46251:
[----:B------:R-:W-:Y:S05]  /*2f130*/  BSYNC B1 ;  /* 0x0000000000017941 */ /* 0x000fea0003800000 */
.L_x_46249:
        /* <DEDUP_REMOVED lines=9> */
.L_x_46253:
[----:B------:R-:W-:Y:S01]  /*2f1d0*/  IMAD.MOV.U32 R39, RZ, RZ, R60 ;  /* 0x000000ffff277224 */ /* 0x000fe200078e003c */
[----:B------:R-:W-:Y:S01]  /*2f1e0*/  MOV R60, R37 ;  /* 0x00000025003c7202 */ /* 0x000fe20000000f00 */
[----:B------:R-:W-:Y:S02]  /*2f1f0*/  IMAD.MOV.U32 R23, RZ, RZ, R50 ;  /* 0x000000ffff177224 */ /* 0x000fe400078e0032 */
[----:B------:R-:W-:Y:S02]  /*2f200*/  IMAD.MOV.U32 R50, RZ, RZ, R21 ;  /* 0x000000ffff327224 */ /* 0x000fe400078e0015 */
.L_x_46254:
[----:B------:R-:W-:Y:S05]  /*2f210*/  BSYNC B1 ;  /* 0x0000000000017941 */ /* 0x000fea0003800000 */
.L_x_46252:
        /* <DEDUP_REMOVED lines=9> */
.L_x_46256:
[----:B------:R-:W-:Y:S02]  /*2f2b0*/  IMAD.MOV.U32 R38, RZ, RZ, R39 ;  /* 0x000000ffff267224 */ /* 0x000fe400078e0027 */
[----:B------:R-:W-:Y:S01]  /*2f2c0*/  IMAD.MOV.U32 R22, RZ, RZ, R23 ;  /* 0x000000ffff167224 */ /* 0x000fe200078e0017 */
[----:B------:R-:W-:Y:S01]  /*2f2d0*/  MOV R23, R20 ;  /* 0x0000001400177202 */ /* 0x000fe20000000f00 */
[----:B------:R-:W-:Y:S02]  /*2f2e0*/  IMAD.MOV.U32 R39, RZ, RZ, R36 ;  /* 0x000000ffff277224 */ /* 0x000fe400078e0024 */
.L_x_46257:
[----:B------:R-:W-:Y:S05]  /*2f2f0*/  BSYNC B1 ;  /* 0x0000000000017941 */ /* 0x000fea0003800000 */
.L_x_46255:
        /* <DEDUP_REMOVED lines=9> */
.L_x_46259:
[----:B------:R-:W-:Y:S02]  /*2f390*/  IMAD.MOV.U32 R20, RZ, RZ, R38 ;  /* 0x000000ffff147224 */ /* 0x000fe400078e0026 */
[----:B------:R-:W-:Y:S02]  /*2f3a0*/  IMAD.MOV.U32 R21, RZ, RZ, R22 ;  /* 0x000000ffff157224 */ /* 0x000fe400078e0016 */
[----:B------:R-:W-:Y:S02]  /*2f3b0*/  IMAD.MOV.U32 R38, RZ, RZ, R43 ;  /* 0x000000ffff267224 */ /* 0x000fe400078e002b */
[----:B------:R-:W-:Y:S02]  /*2f3c0*/  IMAD.MOV.U32 R22, RZ, RZ, R27 ;  /* 0x000000ffff167224 */ /* 0x000fe400078e001b */
.L_x_46260:
[----:B------:R-:W-:Y:S05]  /*2f3d0*/  BSYNC B1 ;  /* 0x0000000000017941 */ /* 0x000fea0003800000 */
.L_x_46258:
        /* <DEDUP_REMOVED lines=9> */
.L_x_46262:
[----:B------:R-:W-:Y:S02]  /*2f470*/  IMAD.MOV.U32 R37, RZ, RZ, R20 ;  /* 0x000000ffff257224 */ /* 0x000fe400078e0014 */
[----:B------:R-:W-:Y:S02]  /*2f480*/  IMAD.MOV.U32 R27, RZ, RZ, R21 ;  /* 0x000000ffff1b7224 */ /* 0x000fe400078e0015 */
[----:B------:R-:W-:Y:S02]  /*2f490*/  IMAD.MOV.U32 R20, RZ, RZ, R25 ;  /* 0x000000ffff147224 */ /* 0x000fe400078e0019 */
[----:B------:R-:W-:Y:S02]  /*2f4a0*/  IMAD.MOV.U32 R21, RZ, RZ, R26 ;  /* 0x000000ffff157224 */ /* 0x000fe400078e001a */
.L_x_46263:
[----:B------:R-:W-:Y:S05]  /*2f4b0*/  BSYNC B1 ;  /* 0x0000000000017941 */ /* 0x000fea0003800000 */
.L_x_46261:
        /* <DEDUP_REMOVED lines=9> */
.L_x_46265:
[----:B------:R-:W-:Y:S02]  /*2f550*/  IMAD.MOV.U32 R25, RZ, RZ, R37 ;  /* 0x000000ffff197224 */ /* 0x000fe400078e0025 */
[----:B------:R-:W-:Y:S02]  /*2f560*/  IMAD.MOV.U32 R26, RZ, RZ, R27 ;  /* 0x000000ffff1a7224 */ /* 0x000fe400078e001b */
[----:B------:R-:W-:Y:S02]  /*2f570*/  IMAD.MOV.U32 R37, RZ, RZ, R40 ;  /* 0x000000ffff257224 */ /* 0x000fe400078e0028 */
[----:B------:R-:W-:Y:S02]  /*2f580*/  IMAD.MOV.U32 R27, RZ, RZ, R24 ;  /* 0x000000ffff1b7224 */ /* 0x000fe400078e0018 */
.L_x_46266:
[----:B------:R-:W-:Y:S05]  /*2f590*/  BSYNC B1 ;  /* 0x0000000000017941 */ /* 0x000fea0003800000 */
.L_x_46264:
        /* <DEDUP_REMOVED lines=9> */
.L_x_46268:
[----:B------:R-:W-:Y:S01]  /*2f630*/  MOV R36, R25 ;  /* 0x0000001900247202 */ /* 0x000fe20000000f00 */
[----:B------:R-:W-:Y:S02]  /*2f640*/  IMAD.MOV.U32 R24, RZ, RZ, R26 ;  /* 0x000000ffff187224 */ /* 0x000fe400078e001a */
[----:B------:R-:W-:Y:S02]  /*2f650*/  IMAD.MOV.U32 R25, RZ, RZ, R30 ;  /* 0x000000ffff197224 */ /* 0x000fe400078e001e */
[----:B------:R-:W-:Y:S02]  /*2f660*/  IMAD.MOV.U32 R26, RZ, RZ, R31 ;  /* 0x000000ffff1a7224 */ /* 0x000fe400078e001f */
.L_x_46269:
[----:B------:R-:W-:Y:S05]  /*2f670*/  BSYNC B1 ;  /* 0x0000000000017941 */ /* 0x000fea0003800000 */
.L_x_46267:
        /* <DEDUP_REMOVED lines=9> */
.L_x_46271:
[----:B------:R-:W-:Y:S01]  /*2f710*/  IMAD.MOV.U32 R31, RZ, RZ, R36 ;  /* 0x000000ffff1f7224 */ /* 0x000fe200078e0024 */
[----:B------:R-:W-:Y:S01]  /*2f720*/  MOV R30, R24 ;  /* 0x00000018001e7202 */ /* 0x000fe20000000f00 */
[----:B------:R-:W-:Y:S02]  /*2f730*/  IMAD.MOV.U32 R36, RZ, RZ, R41 ;  /* 0x000000ffff247224 */ /* 0x000fe400078e0029 */
[----:B------:R-:W-:Y:S02]  /*2f740*/  IMAD.MOV.U32 R24, RZ, RZ, R29 ;  /* 0x000000ffff187224 */ /* 0x000fe400078e001d */
.L_x_46272:
[----:B------:R-:W-:Y:S05]  /*2f750*/  BSYNC B1 ;  /* 0x0000000000017941 */ /* 0x000fea0003800000 */
.L_x_46270:
        /* <DEDUP_REMOVED lines=16> */
.L_x_46274:
[----:B------:R-:W-:Y:S01]  /*2f860*/  MOV R41, R32 ;  /* 0x0000002000297202 */ /* 0x000fe20000000f00 */
[----:B------:R-:W-:Y:S02]  /*2f870*/  IMAD.MOV.U32 R29, RZ, RZ, R5 ;  /* 0x000000ffff1d7224 */ /* 0x000fe400078e0005 */
[----:B------:R-:W-:Y:S02]  /*2f880*/  IMAD.MOV.U32 R5, RZ, RZ, R28 ;  /* 0x000000ffff057224 */ /* 0x000fe400078e001c */
[----:B------:R-:W-:Y:S02]  /*2f890*/  IMAD.MOV.U32 R32, RZ, RZ, R35 ;  /* 0x000000ffff207224 */ /* 0x000fe400078e0023 */
.L_x_46275:
[----:B------:R-:W-:Y:S05]  /*2f8a0*/  BSYNC B1 ;  /* 0x0000000000017941 */ /* 0x000fea0003800000 */
.L_x_46273:
        /* <DEDUP_REMOVED lines=9> */
.L_x_46277:
[----:B------:R-:W-:Y:S01]  /*2f940*/  IMAD.MOV.U32 R40, RZ, RZ, R41 ;  /* 0x000000ffff287224 */ /* 0x000fe200078e0029 */
[----:B------:R-:W-:Y:S01]  /*2f950*/  MOV R28, R29 ;  /* 0x0000001d001c7202 */ /* 0x000fe20000000f00 */
[----:B------:R-:W-:Y:S02]  /*2f960*/  IMAD.MOV.U32 R41, RZ, RZ, R42 ;  /* 0x000000ffff297224 */ /* 0x000fe400078e002a */
[----:B------:R-:W-:Y:S02]  /*2f970*/  IMAD.MOV.U32 R29, RZ, RZ, R34 ;  /* 0x000000ffff1d7224 */ /* 0x000fe400078e0022 */
.L_x_46278:
[----:B------:R-:W-:Y:S05]  /*2f980*/  BSYNC B1 ;  /* 0x0000000000017941 */ /* 0x000fea0003800000 */
.L_x_46276:
        /* <DEDUP_REMOVED lines=9> */
.L_x_46280:
[----:B------:R-:W-:Y:S01]  /*2fa20*/  IMAD.MOV.U32 R43, RZ, RZ, R40 ;  /* 0x000000ffff2b7224 */ /* 0x000fe200078e0028 */
[----:B------:R-:W-:Y:S01]  /*2fa30*/  MOV R40, R47 ;  /* 0x0000002f00287202 */ /* 0x000fe20000000f00 */
[----:B------:R-:W-:Y:S02]  /*2fa40*/  IMAD.MOV.U32 R35, RZ, RZ, R28 ;  /* 0x000000ffff237224 */ /* 0x000fe400078e001c */
[----:B------:R-:W-:Y:S02]  /*2fa50*/  IMAD.MOV.U32 R28, RZ, RZ, R45 ;  /* 0x000000ffff1c7224 */ /* 0x000fe400078e002d */
.L_x_46281:
[----:B------:R-:W-:Y:S05]  /*2fa60*/  BSYNC B1 ;  /* 0x0000000000017941 */ /* 0x000fea0003800000 */
.L_x_46279:
        /* <DEDUP_REMOVED lines=9> */
.L_x_46283:
[----:B------:R-:W-:Y:S02]  /*2fb00*/  IMAD.MOV.U32 R42, RZ, RZ, R43 ;  /* 0x000000ffff2a7224 */ /* 0x000fe400078e002b */
[----:B------:R-:W-:Y:S01]  /*2fb10*/  IMAD.MOV.U32 R34, RZ, RZ, R35 ;  /* 0x000000ffff227224 */ /* 0x000fe200078e0023 */
[----:B------:R-:W-:Y:S01]  /*2fb20*/  MOV R35, R2 ;  /* 0x0000000200237202 */ /* 0x000fe20000000f00 */
[----:B------:R-:W-:Y:S02]  /*2fb30*/  IMAD.MOV.U32 R43, RZ, RZ, R44 ;  /* 0x000000ffff2b7224 */ /* 0x000fe400078e002c */
.L_x_46284:
[----:B------:R-:W-:Y:S05]  /*2fb40*/  BSYNC B1 ;  /* 0x0000000000017941 */ /* 0x000fea0003800000 */
.L_x_46282:
        /* <DEDUP_REMOVED lines=9> */
.L_x_46286:
[----:B------:R-:W-:Y:S02]  /*2fbe0*/  IMAD.MOV.U32 R47, RZ, RZ, R42 ;  /* 0x000000ffff2f7224 */ /* 0x000fe400078e002a */
[----:B------:R-:W-:Y:S02]  /*2fbf0*/  IMAD.MOV.U32 R45, RZ, RZ, R34 ;  /* 0x000000ffff2d7224 */ /* 0x000fe400078e0022 */
[----:B------:R-:W-:Y:S02]  /*2fc00*/  IMAD.MOV.U32 R42, RZ, RZ, R61 ;  /* 0x000000ffff2a7224 */ /* 0x000fe400078e003d */
[----:B------:R-:W-:Y:S02]  /*2fc10*/  IMAD.MOV.U32 R34, RZ, RZ, R33 ;  /* 0x000000ffff227224 */ /* 0x000fe400078e0021 */
.L_x_46287:
[----:B------:R-:W-:Y:S05]  /*2fc20*/  BSYNC B1 ;  /* 0x0000000000017941 */ /* 0x000fea0003800000 */
.L_x_46285:
        /* <DEDUP_REMOVED lines=9> */
.L_x_46289:
[----:B------:R-:W-:Y:S02]  /*2fcc0*/  IMAD.MOV.U32 R44, RZ, RZ, R47 ;  /* 0x000000ffff2c7224 */ /* 0x000fe400078e002f */
[----:B------:R-:W-:Y:S02]  /*2fcd0*/  IMAD.MOV.U32 R2, RZ, RZ, R45 ;  /* 0x000000ffff027224 */ /* 0x000fe400078e002d */
[----:B------:R-:W-:Y:S02]  /*2fce0*/  IMAD.MOV.U32 R47, RZ, RZ, R46 ;  /* 0x000000ffff2f7224 */ /* 0x000fe400078e002e */
[----:B------:R-:W-:Y:S02]  /*2fcf0*/  IMAD.MOV.U32 R45, RZ, RZ, R0 ;  /* 0x000000ffff2d7224 */ /* 0x000fe400078e0000 */
.L_x_46290:
[----:B------:R-:W-:Y:S05]  /*2fd00*/  BSYNC B1 ;  /* 0x0000000000017941 */ /* 0x000fea0003800000 */
.L_x_46288:
        /* <DEDUP_REMOVED lines=9> */
.L_x_46292:
[----:B------:R-:W-:Y:S02]  /*2fda0*/  IMAD.MOV.U32 R59, RZ, RZ, R44 ;  /* 0x000000ffff3b7224 */ /* 0x000fe400078e002c */
[----:B------:R-:W-:Y:S02]  /*2fdb0*/  IMAD.MOV.U32 R33, RZ, RZ, R2 ;  /* 0x000000ffff217224 */ /* 0x000fe400078e0002 */
[----:B------:R-:W-:Y:S02]  /*2fdc0*/  IMAD.MOV.U32 R44, RZ, RZ, R51 ;  /* 0x000000ffff2c7224 */ /* 0x000fe400078e0033 */
[----:B------:R-:W-:Y:S02]  /*2fdd0*/  IMAD.MOV.U32 R2, RZ, RZ, R3 ;  /* 0x000000ffff027224 */ /* 0x000fe400078e0003 */
.L_x_46293:
[----:B------:R-:W-:Y:S05]  /*2fde0*/  BSYNC B1 ;  /* 0x0000000000017941 */ /* 0x000fea0003800000 */
.L_x_46291:
        /* <DEDUP_REMOVED lines=9> */
.L_x_46295:
[----:B------:R-:W-:Y:S01]  /*2fe80*/  MOV R46, R59 ;  /* 0x0000003b002e7202 */ /* 0x000fe20000000f00 */
[----:B------:R-:W-:Y:S02]  /*2fe90*/  IMAD.MOV.U32 R0, RZ, RZ, R33 ;  /* 0x000000ffff007224 */ /* 0x000fe400078e0021 */
[----:B------:R-:W-:Y:S02]  /*2fea0*/  IMAD.MOV.U32 R59, RZ, RZ, R60 ;  /* 0x000000ffff3b7224 */ /* 0x000fe400078e003c */
[----:B------:R-:W-:Y:S02]  /*2feb0*/  IMAD.MOV.U32 R33, RZ, RZ, R50 ;  /* 0x000000ffff217224 */ /* 0x000fe400078e0032 */
.L_x_46296:
[----:B------:R-:W-:Y:S05]  /*2fec0*/  BSYNC B1 ;  /* 0x0000000000017941 */ /* 0x000fea0003800000 */
.L_x_46294:
        /* <DEDUP_REMOVED lines=9> */
.L_x_46298:
[----:B------:R-:W-:Y:S01]  /*2ff60*/  IMAD.MOV.U32 R51, RZ, RZ, R46 ;  /* 0x000000ffff337224 */ /* 0x000fe200078e002e */
[----:B------:R-:W-:Y:S01]  /*2ff70*/  MOV R3, R0 ;  /* 0x0000000000037202 */ /* 0x000fe20000000f00 */
[----:B------:R-:W-:Y:S02]  /*2ff80*/  IMAD.MOV.U32 R46, RZ, RZ, R39 ;  /* 0x000000ffff2e7224 */ /* 0x000fe400078e0027 */
[----:B------:R-:W-:Y:S02]  /*2ff90*/  IMAD.MOV.U32 R0, RZ, RZ, R23 ;  /* 0x000000ffff007224 */ /* 0x000fe400078e0017 */
.L_x_46299:
[----:B------:R-:W-:Y:S05]  /*2ffa0*/  BSYNC B1 ;  /* 0x0000000000017941 */ /* 0x000fea0003800000 */
.L_x_46297:
        /* <DEDUP_REMOVED lines=9> */
.L_x_46301:
[----:B------:R-:W-:Y:S01]  /*30040*/  IMAD.MOV.U32 R23, RZ, RZ, R51 ;  /* 0x000000ffff177224 */ /* 0x000fe200078e0033 */
[----:B------:R-:W-:Y:S01]  /*30050*/  MOV R51, R38 ;  /* 0x0000002600337202 */ /* 0x000fe20000000f00 */
[----:B------:R-:W-:Y:S02]  /*30060*/  IMAD.MOV.U32 R50, RZ, RZ, R3 ;  /* 0x000000ffff327224 */ /* 0x000fe400078e0003 */
[----:B------:R-:W-:Y:S02]  /*30070*/  IMAD.MOV.U32 R3, RZ, RZ, R22 ;  /* 0x000000ffff037224 */ /* 0x000fe400078e0016 */
.L_x_46302:
[----:B------:R-:W-:Y:S05]  /*30080*/  BSYNC B1 ;  /* 0x0000000000017941 */ /* 0x000fea0003800000 */
.L_x_46300:
        /* <DEDUP_REMOVED lines=9> */
.L_x_46304:
[----:B------:R-:W-:Y:S02]  /*30120*/  IMAD.MOV.U32 R38, RZ, RZ, R23 ;  /* 0x000000ffff267224 */ /* 0x000fe400078e0017 */
[----:B------:R-:W-:Y:S01]  /*30130*/  IMAD.MOV.U32 R22, RZ, RZ, R50 ;  /* 0x000000ffff167224 */ /* 0x000fe200078e0032 */
[----:B------:R-:W-:Y:S01]  /*30140*/  MOV R50, R21 ;  /* 0x0000001500327202 */ /* 0x000fe20000000f00 */
[----:B------:R-:W-:Y:S02]  /*30150*/  IMAD.MOV.U32 R23, RZ, RZ, R20 ;  /* 0x000000ffff177224 */ /* 0x000fe400078e0014 */
.L_x_46305:
[----:B------:R-:W-:Y:S05]  /*30160*/  BSYNC B1 ;  /* 0x0000000000017941 */ /* 0x000fea0003800000 */
.L_x_46303:
        /* <DEDUP_REMOVED lines=9> */
.L_x_46307:
[----:B------:R-:W-:Y:S02]  /*30200*/  IMAD.MOV.U32 R20, RZ, RZ, R38 ;  /* 0x000000ffff147224 */ /* 0x000fe400078e0026 */
[----:B------:R-:W-:Y:S02]  /*30210*/  IMAD.MOV.U32 R21, RZ, RZ, R22 ;  /* 0x000000ffff157224 */ /* 0x000fe400078e0016 */
[----:B------:R-:W-:Y:S02]  /*30220*/  IMAD.MOV.U32 R38, RZ, RZ, R37 ;  /* 0x000000ffff267224 */ /* 0x000fe400078e0025 */
[----:B------:R-:W-:Y:S02]  /*30230*/  IMAD.MOV.U32 R22, RZ, RZ, R27 ;  /* 0x000000ffff167224 */ /* 0x000fe400078e001b */
.L_x_46308:
[----:B------:R-:W-:Y:S05]  /*30240*/  BSYNC B1 ;  /* 0x0000000000017941 */ /* 0x000fea0003800000 */
.L_x_46306:
        /* <DEDUP_REMOVED lines=9> */
.L_x_46310:
[----:B------:R-:W-:Y:S02]  /*302e0*/  IMAD.MOV.U32 R37, RZ, RZ, R20 ;  /* 0x000000ffff257224 */ /* 0x000fe400078e0014 */
[----:B------:R-:W-:Y:S02]  /*302f0*/  IMAD.MOV.U32 R27, RZ, RZ, R21 ;  /* 0x000000ffff1b7224 */ /* 0x000fe400078e0015 */
[----:B------:R-:W-:Y:S02]  /*30300*/  IMAD.MOV.U32 R20, RZ, RZ, R25 ;  /* 0x000000ffff147224 */ /* 0x000fe400078e0019 */
[----:B------:R-:W-:Y:S02]  /*30310*/  IMAD.MOV.U32 R21, RZ, RZ, R26 ;  /* 0x000000ffff157224 */ /* 0x000fe400078e001a */
.L_x_46311:
[----:B------:R-:W-:Y:S05]  /*30320*/  BSYNC B1 ;  /* 0x0000000000017941 */ /* 0x000fea0003800000 */
.L_x_46309:
        /* <DEDUP_REMOVED lines=9> */
.L_x_46313:
[----:B------:R-:W-:Y:S02]  /*303c0*/  IMAD.MOV.U32 R26, RZ, RZ, R37 ;  /* 0x000000ffff1a7224 */ /* 0x000fe400078e0025 */
[----:B------:R-:W-:Y:S02]  /*303d0*/  IMAD.MOV.U32 R25, RZ, RZ, R27 ;  /* 0x000000ffff197224 */ /* 0x000fe400078e001b */
[----:B------:R-:W-:Y:S02]  /*303e0*/  IMAD.MOV.U32 R37, RZ, RZ, R36 ;  /* 0x000000ffff257224 */ /* 0x000fe400078e0024 */
[----:B------:R-:W-:Y:S02]  /*303f0*/  IMAD.MOV.U32 R27, RZ, RZ, R24 ;  /* 0x000000ffff1b7224 */ /* 0x000fe400078e0018 */
.L_x_46314:
[----:B------:R-:W-:Y:S05]  /*30400*/  BSYNC B1 ;  /* 0x0000000000017941 */ /* 0x000fea0003800000 */
.L_x_46312:
        /* <DEDUP_REMOVED lines=9> */
.L_x_46316:
[----:B------:R-:W-:Y:S01]  /*304a0*/  MOV R36, R26 ;  /* 0x0000001a00247202 */ /* 0x000fe20000000f00 */
[----:B------:R-:W-:Y:S02]  /*304b0*/  IMAD.MOV.U32 R24, RZ, RZ, R25 ;  /* 0x000000ffff187224 */ /* 0x000fe400078e0019 */
[----:B------:R-:W-:Y:S02]  /*304c0*/  IMAD.MOV.U32 R26, RZ, RZ, R31 ;  /* 0x000000ffff1a7224 */ /* 0x000fe400078e001f */
[----:B------:R-:W-:Y:S02]  /*304d0*/  IMAD.MOV.U32 R25, RZ, RZ, R30 ;  /* 0x000000ffff197224 */ /* 0x000fe400078e001e */
.L_x_46317:
[----:B------:R-:W-:Y:S05]  /*304e0*/  BSYNC B1 ;  /* 0x0000000000017941 */ /* 0x000fea0003800000 */
.L_x_46315:
        /* <DEDUP_REMOVED lines=16> */
.L_x_46319:
[----:B------:R-:W-:Y:S02]  /*305f0*/  IMAD.MOV.U32 R31, RZ, RZ, R32 ;  /* 0x000000ffff1f7224 */ /* 0x000fe400078e0020 */
[----:B------:R-:W-:Y:S02]  /*30600*/  IMAD.MOV.U32 R30, RZ, RZ, R5 ;  /* 0x000000ffff1e7224 */ /* 0x000fe400078e0005 */
[----:B------:R-:W-:Y:S02]  /*30610*/  IMAD.MOV.U32 R5, RZ, RZ, R29 ;  /* 0x000000ffff057224 */ /* 0x000fe400078e001d */
[----:B------:R-:W-:Y:S02]  /*30620*/  IMAD.MOV.U32 R32, RZ, RZ, R41 ;  /* 0x000000ffff207224 */ /* 0x000fe400078e0029 */
.L_x_46320:
[----:B------:R-:W-:Y:S05]  /*30630*/  BSYNC B1 ;  /* 0x0000000000017941 */ /* 0x000fea0003800000 */
.L_x_46318:
        /* <DEDUP_REMOVED lines=9> */
.L_x_46322:
[----:B------:R-:W-:Y:S01]  /*306d0*/  MOV R58, R31 ;  /* 0x0000001f003a7202 */ /* 0x000fe20000000f00 */
[----:B------:R-:W-:Y:S02]  /*306e0*/  IMAD.MOV.U32 R56, RZ, RZ, R30 ;  /* 0x000000ffff387224 */ /* 0x000fe400078e001e */
[----:B------:R-:W-:Y:S02]  /*306f0*/  IMAD.MOV.U32 R31, RZ, RZ, R40 ;  /* 0x000000ffff1f7224 */ /* 0x000fe400078e0028 */
[----:B------:R-:W-:Y:S02]  /*30700*/  IMAD.MOV.U32 R30, RZ, RZ, R28 ;  /* 0x000000ffff1e7224 */ /* 0x000fe400078e001c */
.L_x_46323:
[----:B------:R-:W-:Y:S05]  /*30710*/  BSYNC B1 ;  /* 0x0000000000017941 */ /* 0x000fea0003800000 */
.L_x_46321:
        /* <DEDUP_REMOVED lines=9> */
.L_x_46325:
[----:B------:R-:W-:Y:S01]  /*307b0*/  IMAD.MOV.U32 R39, RZ, RZ, R58 ;  /* 0x000000ffff277224 */ /* 0x000fe200078e003a */
[----:B------:R-:W-:Y:S01]  /*307c0*/  MOV R29, R56 ;  /* 0x00000038001d7202 */ /* 0x000fe20000000f00 */
[----:B------:R-:W-:Y:S02]  /*307d0*/  IMAD.MOV.U32 R58, RZ, RZ, R43 ;  /* 0x000000ffff3a7224 */ /* 0x000fe400078e002b */
[----:B------:R-:W-:Y:S02]  /*307e0*/  IMAD.MOV.U32 R56, RZ, RZ, R35 ;  /* 0x000000ffff387224 */ /* 0x000fe400078e0023 */
.L_x_46326:
[----:B------:R-:W-:Y:S05]  /*307f0*/  BSYNC B1 ;  /* 0x0000000000017941 */ /* 0x000fea0003800000 */
.L_x_46324:
        /* <DEDUP_REMOVED lines=9> */
.L_x_46328:
[----:B------:R-:W-:Y:S01]  /*30890*/  IMAD.MOV.U32 R40, RZ, RZ, R39 ;  /* 0x000000ffff287224 */ /* 0x000fe200078e0027 */
[----:B------:R-:W-:Y:S01]  /*308a0*/  MOV R39, R42 ;  /* 0x0000002a00277202 */ /* 0x000fe20000000f00 */
[----:B------:R-:W-:Y:S02]  /*308b0*/  IMAD.MOV.U32 R28, RZ, RZ, R29 ;  /* 0x000000ffff1c7224 */ /* 0x000fe400078e001d */
[----:B------:R-:W-:Y:S02]  /*308c0*/  IMAD.MOV.U32 R29, RZ, RZ, R34 ;  /* 0x000000ffff1d7224 */ /* 0x000fe400078e0022 */
.L_x_46329:
[----:B------:R-:W-:Y:S05]  /*308d0*/  BSYNC B1 ;  /* 0x0000000000017941 */ /* 0x000fea0003800000 */
.L_x_46327:
        /* <DEDUP_REMOVED lines=9> */
.L_x_46331:
[----:B------:R-:W-:Y:S02]  /*30970*/  IMAD.MOV.U32 R41, RZ, RZ, R40 ;  /* 0x000000ffff297224 */ /* 0x000fe400078e0028 */
[----:B------:R-:W-:Y:S01]  /*30980*/  IMAD.MOV.U32 R35, RZ, RZ, R28 ;  /* 0x000000ffff237224 */ /* 0x000fe200078e001c */
[----:B------:R-:W-:Y:S01]  /*30990*/  MOV R28, R45 ;  /* 0x0000002d001c7202 */ /* 0x000fe20000000f00 */
[----:B------:R-:W-:Y:S02]  /*309a0*/  IMAD.MOV.U32 R40, RZ, RZ, R47 ;  /* 0x000000ffff287224 */ /* 0x000fe400078e002f */
.L_x_46332:
[----:B------:R-:W-:Y:S05]  /*309b0*/  BSYNC B1 ;  /* 0x0000000000017941 */ /* 0x000fea0003800000 */
.L_x_46330:
        /* <DEDUP_REMOVED lines=9> */
.L_x_46334:
[----:B------:R-:W-:Y:S02]  /*30a50*/  IMAD.MOV.U32 R42, RZ, RZ, R41 ;  /* 0x000000ffff2a7224 */ /* 0x000fe400078e0029 */
[----:B------:R-:W-:Y:S02]  /*30a60*/  IMAD.MOV.U32 R34, RZ, RZ, R35 ;  /* 0x000000ffff227224 */ /* 0x000fe400078e0023 */
[----:B------:R-:W-:Y:S02]  /*30a70*/  IMAD.MOV.U32 R41, RZ, RZ, R44 ;  /* 0x000000ffff297224 */ /* 0x000fe400078e002c */
[----:B------:R-:W-:Y:S02]  /*30a80*/  IMAD.MOV.U32 R35, RZ, RZ, R2 ;  /* 0x000000ffff237224 */ /* 0x000fe400078e0002 */
.L_x_46335:
[----:B------:R-:W-:Y:S05]  /*30a90*/  BSYNC B1 ;  /* 0x0000000000017941 */ /* 0x000fea0003800000 */
.L_x_46333:
        /* <DEDUP_REMOVED lines=9> */
.L_x_46337:
[----:B------:R-:W-:Y:S02]  /*30b30*/  IMAD.MOV.U32 R45, RZ, RZ, R42 ;  /* 0x000000ffff2d7224 */ /* 0x000fe400078e002a */
[----:B------:R-:W-:Y:S02]  /*30b40*/  IMAD.MOV.U32 R43, RZ, RZ, R34 ;  /* 0x000000ffff2b7224 */ /* 0x000fe400078e0022 */
[----:B------:R-:W-:Y:S02]  /*30b50*/  IMAD.MOV.U32 R42, RZ, RZ, R59 ;  /* 0x000000ffff2a7224 */ /* 0x000fe400078e003b */
[----:B------:R-:W-:Y:S02]  /*30b60*/  IMAD.MOV.U32 R34, RZ, RZ, R33 ;  /* 0x000000ffff227224 */ /* 0x000fe400078e0021 */
.L_x_46338:
[----:B------:R-:W-:Y:S05]  /*30b70*/  BSYNC B1 ;  /* 0x0000000000017941 */ /* 0x000fea0003800000 */
.L_x_46336:
        /* <DEDUP_REMOVED lines=9> */
.L_x_46340:
[----:B------:R-:W-:Y:S02]  /*30c10*/  IMAD.MOV.U32 R44, RZ, RZ, R45 ;  /* 0x000000ffff2c7224 */ /* 0x000fe400078e002d */
[----:B------:R-:W-:Y:S02]  /*30c20*/  IMAD.MOV.U32 R2, RZ, RZ, R43 ;  /* 0x000000ffff027224 */ /* 0x000fe400078e002b */
[----:B------:R-:W-:Y:S02]  /*30c30*/  IMAD.MOV.U32 R45, RZ, RZ, R46 ;  /* 0x000000ffff2d7224 */ /* 0x000fe400078e002e */
[----:B------:R-:W-:Y:S02]  /*30c40*/  IMAD.MOV.U32 R43, RZ, RZ, R0 ;  /* 0x000000ffff2b7224 */ /* 0x000fe400078e0000 */
.L_x_46341:
[----:B------:R-:W-:Y:S05]  /*30c50*/  BSYNC B1 ;  /* 0x0000000000017941 */ /* 0x000fea0003800000 */
.L_x_46339:
        /* <DEDUP_REMOVED lines=9> */
.L_x_46343:
[----:B------:R-:W-:Y:S01]  /*30cf0*/  MOV R0, R44 ;  /* 0x0000002c00007202 */ /* 0x000fe20000000f00 */
[----:B------:R-:W-:Y:S02]  /*30d00*/  IMAD.MOV.U32 R33, RZ, RZ, R2 ;  /* 0x000000ffff217224 */ /* 0x000fe400078e0002 */
[----:B------:R-:W-:Y:S02]  /*30d10*/  IMAD.MOV.U32 R44, RZ, RZ, R51 ;  /* 0x000000ffff2c7224 */ /* 0x000fe400078e0033 */
[----:B------:R-:W-:Y:S02]  /*30d20*/  IMAD.MOV.U32 R2, RZ, RZ, R3 ;  /* 0x000000ffff027224 */ /* 0x000fe400078e0003 */
.L_x_46344:
[----:B------:R-:W-:Y:S05]  /*30d30*/  BSYNC B1 ;  /* 0x0000000000017941 */ /* 0x000fea0003800000 */
.L_x_46342:
        /* <DEDUP_REMOVED lines=9> */
.L_x_46346:
[----:B------:R-:W-:Y:S01]  /*30dd0*/  IMAD.MOV.U32 R47, RZ, RZ, R0 ;  /* 0x000000ffff2f7224 */ /* 0x000fe200078e0000 */
[----:B------:R-:W-:Y:S01]  /*30de0*/  MOV R3, R33 ;  /* 0x0000002100037202 */ /* 0x000fe20000000f00 */
[----:B------:R-:W-:Y:S02]  /*30df0*/  IMAD.MOV.U32 R0, RZ, RZ, R23 ;  /* 0x000000ffff007224 */ /* 0x000fe400078e0017 */
[----:B------:R-:W-:Y:S02]  /*30e00*/  IMAD.MOV.U32 R33, RZ, RZ, R50 ;  /* 0x000000ffff217224 */ /* 0x000fe400078e0032 */
.L_x_46347:
[----:B------:R-:W-:Y:S05]  /*30e10*/  BSYNC B1 ;  /* 0x0000000000017941 */ /* 0x000fea0003800000 */
.L_x_46345:
        /* <DEDUP_REMOVED lines=9> */
.L_x_46349:
[----:B------:R-:W-:Y:S01]  /*30eb0*/  IMAD.MOV.U32 R23, RZ, RZ, R47 ;  /* 0x000000ffff177224 */ /* 0x000fe200078e002f */
[----:B------:R-:W-:Y:S01]  /*30ec0*/  MOV R47, R38 ;  /* 0x00000026002f7202 */ /* 0x000fe20000000f00 */
[----:B------:R-:W-:Y:S02]  /*30ed0*/  IMAD.MOV.U32 R46, RZ, RZ, R3 ;  /* 0x000000ffff2e7224 */ /* 0x000fe400078e0003 */
[----:B------:R-:W-:Y:S02]  /*30ee0*/  IMAD.MOV.U32 R3, RZ, RZ, R22 ;  /* 0x000000ffff037224 */ /* 0x000fe400078e0016 */
.L_x_46350:
[----:B------:R-:W-:Y:S05]  /*30ef0*/  BSYNC B1 ;  /* 0x0000000000017941 */ /* 0x000fea0003800000 */
.L_x_46348:
        /* <DEDUP_REMOVED lines=9> */
.L_x_46352:
[----:B------:R-:W-:Y:S02]  /*30f90*/  IMAD.MOV.U32 R38, RZ, RZ, R23 ;  /* 0x000000ffff267224 */ /* 0x000fe400078e0017 */
[----:B------:R-:W-:Y:S01]  /*30fa0*/  IMAD.MOV.U32 R22, RZ, RZ, R46 ;  /* 0x000000ffff167224 */ /* 0x000fe200078e002e */
[----:B------:R-:W-:Y:S01]  /*30fb0*/  MOV R46, R21 ;  /* 0x00000015002e7202 */ /* 0x000fe20000000f00 */
[----:B------:R-:W-:Y:S02]  /*30fc0*/  IMAD.MOV.U32 R23, RZ, RZ, R20 ;  /* 0x000000ffff177224 */ /* 0x000fe400078e0014 */
.L_x_46353:
[----:B------:R-:W-:Y:S05]  /*30fd0*/  BSYNC B1 ;  /* 0x0000000000017941 */ /* 0x000fea0003800000 */
.L_x_46351:
        /* <DEDUP_REMOVED lines=9> */
.L_x_46355:
[----:B------:R-:W-:Y:S02]  /*31070*/  IMAD.MOV.U32 R21, RZ, RZ, R38 ;  /* 0x000000ffff157224 */ /* 0x000fe400078e0026 */
[----:B------:R-:W-:Y:S02]  /*31080*/  IMAD.MOV.U32 R20, RZ, RZ, R22 ;  /* 0x000000ffff147224 */ /* 0x000fe400078e0016 */
[----:B------:R-:W-:Y:S02]  /*31090*/  IMAD.MOV.U32 R38, RZ, RZ, R37 ;  /* 0x000000ffff267224 */ /* 0x000fe400078e0025 */
[----:B------:R-:W-:Y:S02]  /*310a0*/  IMAD.MOV.U32 R22, RZ, RZ, R27 ;  /* 0x000000ffff167224 */ /* 0x000fe400078e001b */
.L_x_46356:
[----:B------:R-:W-:Y:S05]  /*310b0*/  BSYNC B1 ;  /* 0x0000000000017941 */ /* 0x000fea0003800000 */
.L_x_46354:
        /* <DEDUP_REMOVED lines=9> */
.L_x_46358:
[----:B------:R-:W-:Y:S02]  /*31150*/  IMAD.MOV.U32 R37, RZ, RZ, R21 ;  /* 0x000000ffff257224 */ /* 0x000fe400078e0015 */
[----:B------:R-:W-:Y:S02]  /*31160*/  IMAD.MOV.U32 R27, RZ, RZ, R20 ;  /* 0x000000ffff1b7224 */ /* 0x000fe400078e0014 */
[----:B------:R-:W-:Y:S02]  /*31170*/  IMAD.MOV.U32 R21, RZ, RZ, R26 ;  /* 0x000000ffff157224 */ /* 0x000fe400078e001a */
[----:B------:R-:W-:Y:S02]  /*31180*/  IMAD.MOV.U32 R20, RZ, RZ, R25 ;  /* 0x000000ffff147224 */ /* 0x000fe400078e0019 */
.L_x_46359:
[----:B------:R-:W-:Y:S05]  /*31190*/  BSYNC B1 ;  /* 0x0000000000017941 */ /* 0x000fea0003800000 */
.L_x_46357:
        /* <DEDUP_REMOVED lines=9> */
.L_x_46361:
[----:B------:R-:W-:Y:S02]  /*31230*/  IMAD.MOV.U32 R26, RZ, RZ, R37 ;  /* 0x000000ffff1a7224 */ /* 0x000fe400078e0025 */
[----:B------:R-:W-:Y:S02]  /*31240*/  IMAD.MOV.U32 R25, RZ, RZ, R27 ;  /* 0x000000ffff197224 */ /* 0x000fe400078e001b */
[----:B------:R-:W-:Y:S02]  /*31250*/  IMAD.MOV.U32 R37, RZ, RZ, R36 ;  /* 0x000000ffff257224 */ /* 0x000fe400078e0024 */
[----:B------:R-:W-:Y:S02]  /*31260*/  IMAD.MOV.U32 R27, RZ, RZ, R24 ;  /* 0x000000ffff1b7224 */ /* 0x000fe400078e0018 */
.L_x_46362:
[----:B------:R-:W-:Y:S05]  /*31270*/  BSYNC B1 ;  /* 0x0000000000017941 */ /* 0x000fea0003800000 */
.L_x_46360:
        /* <DEDUP_REMOVED lines=16> */
.L_x_46364:
[----:B------:R-:W-:Y:S02]  /*31380*/  IMAD.MOV.U32 R51, RZ, RZ, R32 ;  /* 0x000000ffff337224 */ /* 0x000fe400078e0020 */
[----:B------:R-:W-:Y:S02]  /*31390*/  IMAD.MOV.U32 R24, RZ, RZ, R5 ;  /* 0x000000ffff187224 */ /* 0x000fe400078e0005 */
[----:B------:R-:W-:Y:S02]  /*313a0*/  IMAD.MOV.U32 R5, RZ, RZ, R30 ;  /* 0x000000ffff057224 */ /* 0x000fe400078e001e */
[----:B------:R-:W-:Y:S02]  /*313b0*/  IMAD.MOV.U32 R32, RZ, RZ, R31 ;  /* 0x000000ffff207224 */ /* 0x000fe400078e001f */
.L_x_46365:
[----:B------:R-:W-:Y:S05]  /*313c0*/  BSYNC B1 ;  /* 0x0000000000017941 */ /* 0x000fea0003800000 */
.L_x_46363:
        /* <DEDUP_REMOVED lines=9> */
.L_x_46367:
[----:B------:R-:W-:Y:S02]  /*31460*/  IMAD.MOV.U32 R36, RZ, RZ, R51 ;  /* 0x000000ffff247224 */ /* 0x000fe400078e0033 */
[----:B------:R-:W-:Y:S02]  /*31470*/  IMAD.MOV.U32 R30, RZ, RZ, R24 ;  /* 0x000000ffff1e7224 */ /* 0x000fe400078e0018 */
[----:B------:R-:W-:Y:S02]  /*31480*/  IMAD.MOV.U32 R51, RZ, RZ, R58 ;  /* 0x000000ffff337224 */ /* 0x000fe400078e003a */
[----:B------:R-:W-:Y:S02]  /*31490*/  IMAD.MOV.U32 R24, RZ, RZ, R56 ;  /* 0x000000ffff187224 */ /* 0x000fe400078e0038 */
.L_x_46368:
[----:B------:R-:W-:Y:S05]  /*314a0*/  BSYNC B1 ;  /* 0x0000000000017941 */ /* 0x000fea0003800000 */
.L_x_46366:
        /* <DEDUP_REMOVED lines=9> */
.L_x_46370:
[----:B------:R-:W-:Y:S01]  /*31540*/  MOV R55, R36 ;  /* 0x0000002400377202 */ /* 0x000fe20000000f00 */
[----:B------:R-:W-:Y:S02]  /*31550*/  IMAD.MOV.U32 R31, RZ, RZ, R30 ;  /* 0x000000ffff1f7224 */ /* 0x000fe400078e001e */
[----:B------:R-:W-:Y:S02]  /*31560*/  IMAD.MOV.U32 R36, RZ, RZ, R39 ;  /* 0x000000ffff247224 */ /* 0x000fe400078e0027 */
[----:B------:R-:W-:Y:S02]  /*31570*/  IMAD.MOV.U32 R30, RZ, RZ, R29 ;  /* 0x000000ffff1e7224 */ /* 0x000fe400078e001d */
.L_x_46371:
[----:B------:R-:W-:Y:S05]  /*31580*/  BSYNC B1 ;  /* 0x0000000000017941 */ /* 0x000fea0003800000 */
.L_x_46369:
        /* <DEDUP_REMOVED lines=9> */
.L_x_46373:
[----:B------:R-:W-:Y:S01]  /*31620*/  IMAD.MOV.U32 R54, RZ, RZ, R55 ;  /* 0x000000ffff367224 */ /* 0x000fe200078e0037 */
[----:B------:R-:W-:Y:S01]  /*31630*/  MOV R50, R31 ;  /* 0x0000001f00327202 */ /* 0x000fe20000000f00 */
[----:B------:R-:W-:Y:S02]  /*31640*/  IMAD.MOV.U32 R55, RZ, RZ, R40 ;  /* 0x000000ffff377224 */ /* 0x000fe400078e0028 */
[----:B------:R-:W-:Y:S02]  /*31650*/  IMAD.MOV.U32 R31, RZ, RZ, R28 ;  /* 0x000000ffff1f7224 */ /* 0x000fe400078e001c */
.L_x_46374:
[----:B------:R-:W-:Y:S05]  /*31660*/  BSYNC B1 ;  /* 0x0000000000017941 */ /* 0x000fea0003800000 */
.L_x_46372:
        /* <DEDUP_REMOVED lines=9> */
.L_x_46376:
[----:B------:R-:W-:Y:S01]  /*31700*/  IMAD.MOV.U32 R39, RZ, RZ, R54 ;  /* 0x000000ffff277224 */ /* 0x000fe200078e0036 */
[----:B------:R-:W-:Y:S01]  /*31710*/  MOV R54, R41 ;  /* 0x0000002900367202 */ /* 0x000fe20000000f00 */
[----:B------:R-:W-:Y:S02]  /*31720*/  IMAD.MOV.U32 R29, RZ, RZ, R50 ;  /* 0x000000ffff1d7224 */ /* 0x000fe400078e0032 */
[----:B------:R-:W-:Y:S02]  /*31730*/  IMAD.MOV.U32 R50, RZ, RZ, R35 ;  /* 0x000000ffff327224 */ /* 0x000fe400078e0023 */
.L_x_46377:
[----:B------:R-:W-:Y:S05]  /*31740*/  BSYNC B1 ;  /* 0x0000000000017941 */ /* 0x000fea0003800000 */
.L_x_46375:
        /* <DEDUP_REMOVED lines=9> */
.L_x_46379:
[----:B------:R-:W-:Y:S02]  /*317e0*/  IMAD.MOV.U32 R40, RZ, RZ, R39 ;  /* 0x000000ffff287224 */ /* 0x000fe400078e0027 */
[----:B------:R-:W-:Y:S01]  /*317f0*/  IMAD.MOV.U32 R28, RZ, RZ, R29 ;  /* 0x000000ffff1c7224 */ /* 0x000fe200078e001d */
[----:B------:R-:W-:Y:S01]  /*31800*/  MOV R29, R34 ;  /* 0x00000022001d7202 */ /* 0x000fe20000000f00 */
[----:B------:R-:W-:Y:S02]  /*31810*/  IMAD.MOV.U32 R39, RZ, RZ, R42 ;  /* 0x000000ffff277224 */ /* 0x000fe400078e002a */
.L_x_46380:
[----:B------:R-:W-:Y:S05]  /*31820*/  BSYNC B1 ;  /* 0x0000000000017941 */ /* 0x000fea0003800000 */
.L_x_46378:
        /* <DEDUP_REMOVED lines=9> */
.L_x_46382:
[----:B------:R-:W-:Y:S02]  /*318c0*/  IMAD.MOV.U32 R41, RZ, RZ, R40 ;  /* 0x000000ffff297224 */ /* 0x000fe400078e0028 */
[----:B------:R-:W-:Y:S02]  /*318d0*/  IMAD.MOV.U32 R35, RZ, RZ, R28 ;  /* 0x000000ffff237224 */ /* 0x000fe400078e001c */
[----:B------:R-:W-:Y:S02]  /*318e0*/  IMAD.MOV.U32 R40, RZ, RZ, R45 ;  /* 0x000000ffff287224 */ /* 0x000fe400078e002d */
[----:B------:R-:W-:Y:S02]  /*318f0*/  IMAD.MOV.U32 R28, RZ, RZ, R43 ;  /* 0x000000ffff1c7224 */ /* 0x000fe400078e002b */
.L_x_46383:
[----:B------:R-:W-:Y:S05]  /*31900*/  BSYNC B1 ;  /* 0x0000000000017941 */ /* 0x000fea0003800000 */
.L_x_46381:
        /* <DEDUP_REMOVED lines=9> */
.L_x_46385:
[----:B------:R-:W-:Y:S02]  /*319a0*/  IMAD.MOV.U32 R43, RZ, RZ, R41 ;  /* 0x000000ffff2b7224 */ /* 0x000fe400078e0029 */
[----:B------:R-:W-:Y:S02]  /*319b0*/  IMAD.MOV.U32 R34, RZ, RZ, R35 ;  /* 0x000000ffff227224 */ /* 0x000fe400078e0023 */
[----:B------:R-:W-:Y:S02]  /*319c0*/  IMAD.MOV.U32 R41, RZ, RZ, R44 ;  /* 0x000000ffff297224 */ /* 0x000fe400078e002c */
[----:B------:R-:W-:Y:S02]  /*319d0*/  IMAD.MOV.U32 R35, RZ, RZ, R2 ;  /* 0x000000ffff237224 */ /* 0x000fe400078e0002 */
.L_x_46386:
[----:B------:R-:W-:Y:S05]  /*319e0*/  BSYNC B1 ;  /* 0x0000000000017941 */ /* 0x000fea0003800000 */
.L_x_46384:
        /* <DEDUP_REMOVED lines=9> */
.L_x_46388:
[----:B------:R-:W-:Y:S02]  /*31a80*/  IMAD.MOV.U32 R42, RZ, RZ, R43 ;  /* 0x000000ffff2a7224 */ /* 0x000fe400078e002b */
[----:B------:R-:W-:Y:S02]  /*31a90*/  IMAD.MOV.U32 R2, RZ, RZ, R34 ;  /* 0x000000ffff027224 */ /* 0x000fe400078e0022 */
[----:B------:R-:W-:Y:S02]  /*31aa0*/  IMAD.MOV.U32 R43, RZ, RZ, R0 ;  /* 0x000000ffff2b7224 */ /* 0x000fe400078e0000 */
[----:B------:R-:W-:Y:S02]  /*31ab0*/  IMAD.MOV.U32 R34, RZ, RZ, R33 ;  /* 0x000000ffff227224 */ /* 0x000fe400078e0021 */
.L_x_46389:
[----:B------:R-:W-:Y:S05]  /*31ac0*/  BSYNC B1 ;  /* 0x0000000000017941 */ /* 0x000fea0003800000 */
.L_x_46387:
        /* <DEDUP_REMOVED lines=9> */
.L_x_46391:
[----:B------:R-:W-:Y:S01]  /*31b60*/  MOV R0, R42 ;  /* 0x0000002a00007202 */ /* 0x000fe20000000f00 */
[----:B------:R-:W-:Y:S02]  /*31b70*/  IMAD.MOV.U32 R33, RZ, RZ, R2 ;  /* 0x000000ffff217224 */ /* 0x000fe400078e0002 */
[----:B------:R-:W-:Y:S02]  /*31b80*/  IMAD.MOV.U32 R42, RZ, RZ, R47 ;  /* 0x000000ffff2a7224 */ /* 0x000fe400078e002f */
[----:B------:R-:W-:Y:S02]  /*31b90*/  IMAD.MOV.U32 R2, RZ, RZ, R3 ;  /* 0x000000ffff027224 */ /* 0x000fe400078e0003 */
.L_x_46392:
[----:B------:R-:W-:Y:S05]  /*31ba0*/  BSYNC B1 ;  /* 0x0000000000017941 */ /* 0x000fea0003800000 */
.L_x_46390:
        /* <DEDUP_REMOVED lines=9> */
.L_x_46394:
[----:B------:R-:W-:Y:S01]  /*31c40*/  IMAD.MOV.U32 R45, RZ, RZ, R0 ;  /* 0x000000ffff2d7224 */ /* 0x000fe200078e0000 */
[----:B------:R-:W-:Y:S01]  /*31c50*/  MOV R3, R33 ;  /* 0x0000002100037202 */ /* 0x000fe20000000f00 */
[----:B------:R-:W-:Y:S02]  /*31c60*/  IMAD.MOV.U32 R0, RZ, RZ, R23 ;  /* 0x000000ffff007224 */ /* 0x000fe400078e0017 */
[----:B------:R-:W-:Y:S02]  /*31c70*/  IMAD.MOV.U32 R33, RZ, RZ, R46 ;  /* 0x000000ffff217224 */ /* 0x000fe400078e002e */
.L_x_46395:
[----:B------:R-:W-:Y:S05]  /*31c80*/  BSYNC B1 ;  /* 0x0000000000017941 */ /* 0x000fea0003800000 */
.L_x_46393:
        /* <DEDUP_REMOVED lines=9> */
.L_x_46397:
[----:B------:R-:W-:Y:S01]  /*31d20*/  IMAD.MOV.U32 R44, RZ, RZ, R45 ;  /* 0x000000ffff2c7224 */ /* 0x000fe200078e002d */
[----:B------:R-:W-:Y:S01]  /*31d30*/  MOV R45, R38 ;  /* 0x00000026002d7202 */ /* 0x000fe20000000f00 */
[----:B------:R-:W-:Y:S02]  /*31d40*/  IMAD.MOV.U32 R23, RZ, RZ, R3 ;  /* 0x000000ffff177224 */ /* 0x000fe400078e0003 */
[----:B------:R-:W-:Y:S02]  /*31d50*/  IMAD.MOV.U32 R3, RZ, RZ, R22 ;  /* 0x000000ffff037224 */ /* 0x000fe400078e0016 */
.L_x_46398:
[----:B------:R-:W-:Y:S05]  /*31d60*/  BSYNC B1 ;  /* 0x0000000000017941 */ /* 0x000fea0003800000 */
.L_x_46396:
        /* <DEDUP_REMOVED lines=9> */
.L_x_46400:
[----:B------:R-:W-:Y:S02]  /*31e00*/  IMAD.MOV.U32 R38, RZ, RZ, R44 ;  /* 0x000000ffff267224 */ /* 0x000fe400078e002c */
[----:B------:R-:W-:Y:S01]  /*31e10*/  IMAD.MOV.U32 R22, RZ, RZ, R23 ;  /* 0x000000ffff167224 */ /* 0x000fe200078e0017 */
[----:B------:R-:W-:Y:S01]  /*31e20*/  MOV R23, R20 ;  /* 0x0000001400177202 */ /* 0x000fe20000000f00 */
[----:B------:R-:W-:Y:S02]  /*31e30*/  IMAD.MOV.U32 R44, RZ, RZ, R21 ;  /* 0x000000ffff2c7224 */ /* 0x000fe400078e0015 */
.L_x_46401:
[----:B------:R-:W-:Y:S05]  /*31e40*/  BSYNC B1 ;  /* 0x0000000000017941 */ /* 0x000fea0003800000 */
.L_x_46399:
        /* <DEDUP_REMOVED lines=9> */
.L_x_46403:
[----:B------:R-:W-:Y:S02]  /*31ee0*/  IMAD.MOV.U32 R21, RZ, RZ, R38 ;  /* 0x000000ffff157224 */ /* 0x000fe400078e0026 */
[----:B------:R-:W-:Y:S02]  /*31ef0*/  IMAD.MOV.U32 R20, RZ, RZ, R22 ;  /* 0x000000ffff147224 */ /* 0x000fe400078e0016 */
[----:B------:R-:W-:Y:S02]  /*31f00*/  IMAD.MOV.U32 R38, RZ, RZ, R37 ;  /* 0x000000ffff267224 */ /* 0x000fe400078e0025 */
[----:B------:R-:W-:Y:S02]  /*31f10*/  IMAD.MOV.U32 R22, RZ, RZ, R27 ;  /* 0x000000ffff167224 */ /* 0x000fe400078e001b */
.L_x_46404:
[----:B------:R-:W-:Y:S05]  /*31f20*/  BSYNC B1 ;  /* 0x0000000000017941 */ /* 0x000fea0003800000 */
.L_x_46402:
        /* <DEDUP_REMOVED lines=9> */
.L_x_46406:
[----:B------:R-:W-:Y:S02]  /*31fc0*/  IMAD.MOV.U32 R37, RZ, RZ, R21 ;  /* 0x000000ffff257224 */ /* 0x000fe400078e0015 */
[----:B------:R-:W-:Y:S02]  /*31fd0*/  IMAD.MOV.U32 R27, RZ, RZ, R20 ;  /* 0x000000ffff1b7224 */ /* 0x000fe400078e0014 */
[----:B------:R-:W-:Y:S02]  /*31fe0*/  IMAD.MOV.U32 R21, RZ, RZ, R26 ;  /* 0x000000ffff157224 */ /* 0x000fe400078e001a */
[----:B------:R-:W-:Y:S02]  /*31ff0*/  IMAD.MOV.U32 R20, RZ, RZ, R25 ;  /* 0x000000ffff147224 */ /* 0x000fe400078e0019 */
.L_x_46407:
[----:B------:R-:W-:Y:S05]  /*32000*/  BSYNC B1 ;  /* 0x0000000000017941 */ /* 0x000fea0003800000 */
.L_x_46405:
        /* <DEDUP_REMOVED lines=16> */
.L_x_46409:
[----:B------:R-:W-:Y:S02]  /*32110*/  IMAD.MOV.U32 R47, RZ, RZ, R32 ;  /* 0x000000ffff2f7224 */ /* 0x000fe400078e0020 */
[----:B------:R-:W-:Y:S02]  /*32120*/  IMAD.MOV.U32 R25, RZ, RZ, R5 ;  /* 0x000000ffff197224 */ /* 0x000fe400078e0005 */
[----:B------:R-:W-:Y:S02]  /*32130*/  IMAD.MOV.U32 R5, RZ, RZ, R24 ;  /* 0x000000ffff057224 */ /* 0x000fe400078e0018 */
[----:B------:R-:W-:Y:S02]  /*32140*/  IMAD.MOV.U32 R32, RZ, RZ, R51 ;  /* 0x000000ffff207224 */ /* 0x000fe400078e0033 */
.L_x_46410:
[----:B------:R-:W-:Y:S05]  /*32150*/  BSYNC B1 ;  /* 0x0000000000017941 */ /* 0x000fea0003800000 */
.L_x_46408:
        /* <DEDUP_REMOVED lines=9> */
.L_x_46412:
[----:B------:R-:W-:Y:S02]  /*321f0*/  IMAD.MOV.U32 R26, RZ, RZ, R47 ;  /* 0x000000ffff1a7224 */ /* 0x000fe400078e002f */
[----:B------:R-:W-:Y:S02]  /*32200*/  IMAD.MOV.U32 R24, RZ, RZ, R25 ;  /* 0x000000ffff187224 */ /* 0x000fe400078e0019 */
[----:B------:R-:W-:Y:S02]  /*32210*/  IMAD.MOV.U32 R47, RZ, RZ, R36 ;  /* 0x000000ffff2f7224 */ /* 0x000fe400078e0024 */
[----:B------:R-:W-:Y:S02]  /*32220*/  IMAD.MOV.U32 R25, RZ, RZ, R30 ;  /* 0x000000ffff197224 */ /* 0x000fe400078e001e */
.L_x_46413:
[----:B------:R-:W-:Y:S05]  /*32230*/  BSYNC B1 ;  /* 0x0000000000017941 */ /* 0x000fea0003800000 */
.L_x_46411:
        /* <DEDUP_REMOVED lines=9> */
.L_x_46415:
[----:B------:R-:W-:Y:S02]  /*322d0*/  IMAD.MOV.U32 R53, RZ, RZ, R26 ;  /* 0x000000ffff357224 */ /* 0x000fe400078e001a */
[----:B------:R-:W-:Y:S02]  /*322e0*/  IMAD.MOV.U32 R51, RZ, RZ, R24 ;  /* 0x000000ffff337224 */ /* 0x000fe400078e0018 */
[----:B------:R-:W-:Y:S02]  /*322f0*/  IMAD.MOV.U32 R26, RZ, RZ, R55 ;  /* 0x000000ffff1a7224 */ /* 0x000fe400078e0037 */
[----:B------:R-:W-:Y:S02]  /*32300*/  IMAD.MOV.U32 R24, RZ, RZ, R31 ;  /* 0x000000ffff187224 */ /* 0x000fe400078e001f */
.L_x_46416:
[----:B------:R-:W-:Y:S05]  /*32310*/  BSYNC B1 ;  /* 0x0000000000017941 */ /* 0x000fea0003800000 */
.L_x_46414:
        /* <DEDUP_REMOVED lines=9> */
.L_x_46418:
[----:B------:R-:W-:Y:S01]  /*323b0*/  MOV R36, R53 ;  /* 0x0000003500247202 */ /* 0x000fe20000000f00 */
[----:B------:R-:W-:Y:S02]  /*323c0*/  IMAD.MOV.U32 R30, RZ, RZ, R51 ;  /* 0x000000ffff1e7224 */ /* 0x000fe400078e0033 */
[----:B------:R-:W-:Y:S02]  /*323d0*/  IMAD.MOV.U32 R53, RZ, RZ, R54 ;  /* 0x000000ffff357224 */ /* 0x000fe400078e0036 */
[----:B------:R-:W-:Y:S02]  /*323e0*/  IMAD.MOV.U32 R51, RZ, RZ, R50 ;  /* 0x000000ffff337224 */ /* 0x000fe400078e0032 */
.L_x_46419:
[----:B------:R-:W-:Y:S05]  /*323f0*/  BSYNC B1 ;  /* 0x0000000000017941 */ /* 0x000fea0003800000 */
.L_x_46417:
        /* <DEDUP_REMOVED lines=9> */
.L_x_46421:
[----:B------:R-:W-:Y:S01]  /*32490*/  IMAD.MOV.U32 R55, RZ, RZ, R36 ;  /* 0x000000ffff377224 */ /* 0x000fe200078e0024 */
[----:B------:R-:W-:Y:S01]  /*324a0*/  MOV R31, R30 ;  /* 0x0000001e001f7202 */ /* 0x000fe20000000f00 */
[----:B------:R-:W-:Y:S02]  /*324b0*/  IMAD.MOV.U32 R36, RZ, RZ, R39 ;  /* 0x000000ffff247224 */ /* 0x000fe400078e0027 */
[----:B------:R-:W-:Y:S02]  /*324c0*/  IMAD.MOV.U32 R30, RZ, RZ, R29 ;  /* 0x000000ffff1e7224 */ /* 0x000fe400078e001d */
.L_x_46422:
[----:B------:R-:W-:Y:S05]  /*324d0*/  BSYNC B1 ;  /* 0x0000000000017941 */ /* 0x000fea0003800000 */
.L_x_46420:
        /* <DEDUP_REMOVED lines=9> */
.L_x_46424:
[----:B------:R-:W-:Y:S01]  /*32570*/  IMAD.MOV.U32 R48, RZ, RZ, R55 ;  /* 0x000000ffff307224 */ /* 0x000fe200078e0037 */
[----:B------:R-:W-:Y:S01]  /*32580*/  MOV R55, R40 ;  /* 0x0000002800377202 */ /* 0x000fe20000000f00 */
[----:B------:R-:W-:Y:S02]  /*32590*/  IMAD.MOV.U32 R46, RZ, RZ, R31 ;  /* 0x000000ffff2e7224 */ /* 0x000fe400078e001f */
[----:B------:R-:W-:Y:S02]  /*325a0*/  IMAD.MOV.U32 R31, RZ, RZ, R28 ;  /* 0x000000ffff1f7224 */ /* 0x000fe400078e001c */
.L_x_46425:
[----:B------:R-:W-:Y:S05]  /*325b0*/  BSYNC B1 ;  /* 0x0000000000017941 */ /* 0x000fea0003800000 */
.L_x_46423:
        /* <DEDUP_REMOVED lines=9> */
.L_x_46427:
[----:B------:R-:W-:Y:S02]  /*32650*/  IMAD.MOV.U32 R28, RZ, RZ, R48 ;  /* 0x000000ffff1c7224 */ /* 0x000fe400078e0030 */
[----:B------:R-:W-:Y:S01]  /*32660*/  IMAD.MOV.U32 R29, RZ, RZ, R46 ;  /* 0x000000ffff1d7224 */ /* 0x000fe200078e002e */
[----:B------:R-:W-:Y:S01]  /*32670*/  MOV R46, R35 ;  /* 0x00000023002e7202 */ /* 0x000fe20000000f00 */
[----:B------:R-:W-:Y:S02]  /*32680*/  IMAD.MOV.U32 R48, RZ, RZ, R41 ;  /* 0x000000ffff307224 */ /* 0x000fe400078e0029 */
.L_x_46428:
[----:B------:R-:W-:Y:S05]  /*32690*/  BSYNC B1 ;  /* 0x0000000000017941 */ /* 0x000fea0003800000 */
.L_x_46426:
        /* <DEDUP_REMOVED lines=9> */
.L_x_46430:
[----:B------:R-:W-:Y:S02]  /*32730*/  IMAD.MOV.U32 R39, RZ, RZ, R28 ;  /* 0x000000ffff277224 */ /* 0x000fe400078e001c */
[----:B------:R-:W-:Y:S02]  /*32740*/  IMAD.MOV.U32 R35, RZ, RZ, R29 ;  /* 0x000000ffff237224 */ /* 0x000fe400078e001d */
[----:B------:R-:W-:Y:S02]  /*32750*/  IMAD.MOV.U32 R28, RZ, RZ, R43 ;  /* 0x000000ffff1c7224 */ /* 0x000fe400078e002b */
[----:B------:R-:W-:Y:S02]  /*32760*/  IMAD.MOV.U32 R29, RZ, RZ, R34 ;  /* 0x000000ffff1d7224 */ /* 0x000fe400078e0022 */
.L_x_46431:
[----:B------:R-:W-:Y:S05]  /*32770*/  BSYNC B1 ;  /* 0x0000000000017941 */ /* 0x000fea0003800000 */
.L_x_46429:
        /* <DEDUP_REMOVED lines=9> */
.L_x_46433:
[----:B------:R-:W-:Y:S02]  /*32810*/  IMAD.MOV.U32 R41, RZ, RZ, R39 ;  /* 0x000000ffff297224 */ /* 0x000fe400078e0027 */
[----:B------:R-:W-:Y:S02]  /*32820*/  IMAD.MOV.U32 R34, RZ, RZ, R35 ;  /* 0x000000ffff227224 */ /* 0x000fe400078e0023 */
[----:B------:R-:W-:Y:S02]  /*32830*/  IMAD.MOV.U32 R39, RZ, RZ, R42 ;  /* 0x000000ffff277224 */ /* 0x000fe400078e002a */
[----:B------:R-:W-:Y:S02]  /*32840*/  IMAD.MOV.U32 R35, RZ, RZ, R2 ;  /* 0x000000ffff237224 */ /* 0x000fe400078e0002 */
.L_x_46434:
[----:B------:R-:W-:Y:S05]  /*32850*/  BSYNC B1 ;  /* 0x0000000000017941 */ /* 0x000fea0003800000 */
.L_x_46432:
        /* <DEDUP_REMOVED lines=9> */
.L_x_46436:
[----:B------:R-:W-:Y:S02]  /*328f0*/  IMAD.MOV.U32 R40, RZ, RZ, R41 ;  /* 0x000000ffff287224 */ /* 0x000fe400078e0029 */
[----:B------:R-:W-:Y:S02]  /*32900*/  IMAD.MOV.U32 R2, RZ, RZ, R34 ;  /* 0x000000ffff027224 */ /* 0x000fe400078e0022 */
[----:B------:R-:W-:Y:S02]  /*32910*/  IMAD.MOV.U32 R41, RZ, RZ, R0 ;  /* 0x000000ffff297224 */ /* 0x000fe400078e0000 */
[----:B------:R-:W-:Y:S02]  /*32920*/  IMAD.MOV.U32 R34, RZ, RZ, R33 ;  /* 0x000000ffff227224 */ /* 0x000fe400078e0021 */
.L_x_46437:
[----:B------:R-:W-:Y:S05]  /*32930*/  BSYNC B1 ;  /* 0x0000000000017941 */ /* 0x000fea0003800000 */
.L_x_46435:
        /* <DEDUP_REMOVED lines=9> */
.L_x_46439:
[----:B------:R-:W-:Y:S01]  /*329d0*/  MOV R33, R40 ;  /* 0x0000002800217202 */ /* 0x000fe20000000f00 */
[----:B------:R-:W-:Y:S02]  /*329e0*/  IMAD.MOV.U32 R0, RZ, RZ, R2 ;  /* 0x000000ffff007224 */ /* 0x000fe400078e0002 */
[----:B------:R-:W-:Y:S02]  /*329f0*/  IMAD.MOV.U32 R40, RZ, RZ, R45 ;  /* 0x000000ffff287224 */ /* 0x000fe400078e002d */
[----:B------:R-:W-:Y:S02]  /*32a00*/  IMAD.MOV.U32 R2, RZ, RZ, R3 ;  /* 0x000000ffff027224 */ /* 0x000fe400078e0003 */
.L_x_46440:
[----:B------:R-:W-:Y:S05]  /*32a10*/  BSYNC B1 ;  /* 0x0000000000017941 */ /* 0x000fea0003800000 */
.L_x_46438:
        /* <DEDUP_REMOVED lines=9> */
.L_x_46442:
[----:B------:R-:W-:Y:S01]  /*32ab0*/  IMAD.MOV.U32 R43, RZ, RZ, R33 ;  /* 0x000000ffff2b7224 */ /* 0x000fe200078e0021 */
[----:B------:R-:W-:Y:S01]  /*32ac0*/  MOV R3, R0 ;  /* 0x0000000000037202 */ /* 0x000fe20000000f00 */
[----:B------:R-:W-:Y:S02]  /*32ad0*/  IMAD.MOV.U32 R33, RZ, RZ, R44 ;  /* 0x000000ffff217224 */ /* 0x000fe400078e002c */
[----:B------:R-:W-:Y:S02]  /*32ae0*/  IMAD.MOV.U32 R0, RZ, RZ, R23 ;  /* 0x000000ffff007224 */ /* 0x000fe400078e0017 */
.L_x_46443:
[----:B------:R-:W-:Y:S05]  /*32af0*/  BSYNC B1 ;  /* 0x0000000000017941 */ /* 0x000fea0003800000 */
.L_x_46441:
        /* <DEDUP_REMOVED lines=9> */
.L_x_46445:
[----:B------:R-:W-:Y:S01]  /*32b90*/  IMAD.MOV.U32 R42, RZ, RZ, R43 ;  /* 0x000000ffff2a7224 */ /* 0x000fe200078e002b */
[----:B------:R-:W-:Y:S01]  /*32ba0*/  MOV R43, R38 ;  /* 0x00000026002b7202 */ /* 0x000fe20000000f00 */
[----:B------:R-:W-:Y:S02]  /*32bb0*/  IMAD.MOV.U32 R23, RZ, RZ, R3 ;  /* 0x000000ffff177224 */ /* 0x000fe400078e0003 */
[----:B------:R-:W-:Y:S02]  /*32bc0*/  IMAD.MOV.U32 R3, RZ, RZ, R22 ;  /* 0x000000ffff037224 */ /* 0x000fe400078e0016 */
.L_x_46446:
[----:B------:R-:W-:Y:S05]  /*32bd0*/  BSYNC B1 ;  /* 0x0000000000017941 */ /* 0x000fea0003800000 */
.L_x_46444:
        /* <DEDUP_REMOVED lines=9> */
.L_x_46448:
[----:B------:R-:W-:Y:S02]  /*32c70*/  IMAD.MOV.U32 R38, RZ, RZ, R42 ;  /* 0x000000ffff267224 */ /* 0x000fe400078e002a */
[----:B------:R-:W-:Y:S01]  /*32c80*/  IMAD.MOV.U32 R22, RZ, RZ, R23 ;  /* 0x000000ffff167224 */ /* 0x000fe200078e0017 */
[----:B------:R-:W-:Y:S01]  /*32c90*/  MOV R23, R20 ;  /* 0x0000001400177202 */ /* 0x000fe20000000f00 */
[----:B------:R-:W-:Y:S02]  /*32ca0*/  IMAD.MOV.U32 R42, RZ, RZ, R21 ;  /* 0x000000ffff2a7224 */ /* 0x000fe400078e0015 */
.L_x_46449:
[----:B------:R-:W-:Y:S05]  /*32cb0*/  BSYNC B1 ;  /* 0x0000000000017941 */ /* 0x000fea0003800000 */
.L_x_46447:
        /* <DEDUP_REMOVED lines=9> */
.L_x_46451:
[----:B------:R-:W-:Y:S02]  /*32d50*/  IMAD.MOV.U32 R21, RZ, RZ, R38 ;  /* 0x000000ffff157224 */ /* 0x000fe400078e0026 */
[----:B------:R-:W-:Y:S02]  /*32d60*/  IMAD.MOV.U32 R20, RZ, RZ, R22 ;  /* 0x000000ffff147224 */ /* 0x000fe400078e0016 */
[----:B------:R-:W-:Y:S02]  /*32d70*/  IMAD.MOV.U32 R38, RZ, RZ, R37 ;  /* 0x000000ffff267224 */ /* 0x000fe400078e0025 */
[----:B------:R-:W-:Y:S02]  /*32d80*/  IMAD.MOV.U32 R22, RZ, RZ, R27 ;  /* 0x000000ffff167224 */ /* 0x000fe400078e001b */
.L_x_46452:
[----:B------:R-:W-:Y:S05]  /*32d90*/  BSYNC B1 ;  /* 0x0000000000017941 */ /* 0x000fea0003800000 */
.L_x_46450:
        /* <DEDUP_REMOVED lines=16> */
.L_x_46454:
[----:B------:R-:W-:Y:S01]  /*32ea0*/  IMAD.MOV.U32 R27, RZ, RZ, R32 ;  /* 0x000000ffff1b7224 */ /* 0x000fe200078e0020 */
[----:B------:R-:W-:Y:S01]  /*32eb0*/  MOV R32, R47 ;  /* 0x0000002f00207202 */ /* 0x000fe20000000f00 */
[----:B------:R-:W-:Y:S02]  /*32ec0*/  IMAD.MOV.U32 R18, RZ, RZ, R5 ;  /* 0x000000ffff127224 */ /* 0x000fe400078e0005 */
[----:B------:R-:W-:Y:S02]  /*32ed0*/  IMAD.MOV.U32 R5, RZ, RZ, R25 ;  /* 0x000000ffff057224 */ /* 0x000fe400078e0019 */
.L_x_46455:
[----:B------:R-:W-:Y:S05]  /*32ee0*/  BSYNC B1 ;  /* 0x0000000000017941 */ /* 0x000fea0003800000 */
.L_x_46453:
        /* <DEDUP_REMOVED lines=9> */
.L_x_46457:
[----:B------:R-:W-:Y:S02]  /*32f80*/  IMAD.MOV.U32 R50, RZ, RZ, R27 ;  /* 0x000000ffff327224 */ /* 0x000fe400078e001b */
[----:B------:R-:W-:Y:S02]  /*32f90*/  IMAD.MOV.U32 R44, RZ, RZ, R18 ;  /* 0x000000ffff2c7224 */ /* 0x000fe400078e0012 */
[----:B------:R-:W-:Y:S02]  /*32fa0*/  IMAD.MOV.U32 R27, RZ, RZ, R26 ;  /* 0x000000ffff1b7224 */ /* 0x000fe400078e001a */
[----:B------:R-:W-:Y:S02]  /*32fb0*/  IMAD.MOV.U32 R18, RZ, RZ, R24 ;  /* 0x000000ffff127224 */ /* 0x000fe400078e0018 */
.L_x_46458:
[----:B------:R-:W-:Y:S05]  /*32fc0*/  BSYNC B1 ;  /* 0x0000000000017941 */ /* 0x000fea0003800000 */
.L_x_46456:
        /* <DEDUP_REMOVED lines=9> */
.L_x_46460:
[----:B------:R-:W-:Y:S02]  /*33060*/  IMAD.MOV.U32 R37, RZ, RZ, R50 ;  /* 0x000000ffff257224 */ /* 0x000fe400078e0032 */
[----:B------:R-:W-:Y:S02]  /*33070*/  IMAD.MOV.U32 R25, RZ, RZ, R44 ;  /* 0x000000ffff197224 */ /* 0x000fe400078e002c */
[----:B------:R-:W-:Y:S02]  /*33080*/  IMAD.MOV.U32 R50, RZ, RZ, R53 ;  /* 0x000000ffff327224 */ /* 0x000fe400078e0035 */
[----:B------:R-:W-:Y:S02]  /*33090*/  IMAD.MOV.U32 R44, RZ, RZ, R51 ;  /* 0x000000ffff2c7224 */ /* 0x000fe400078e0033 */
.L_x_46461:
[----:B------:R-:W-:Y:S05]  /*330a0*/  BSYNC B1 ;  /* 0x0000000000017941 */ /* 0x000fea0003800000 */
.L_x_46459:
        /* <DEDUP_REMOVED lines=9> */
.L_x_46463:
[----:B------:R-:W-:Y:S02]  /*33140*/  IMAD.MOV.U32 R26, RZ, RZ, R37 ;  /* 0x000000ffff1a7224 */ /* 0x000fe400078e0025 */
[----:B------:R-:W-:Y:S02]  /*33150*/  IMAD.MOV.U32 R24, RZ, RZ, R25 ;  /* 0x000000ffff187224 */ /* 0x000fe400078e0019 */
[----:B------:R-:W-:Y:S02]  /*33160*/  IMAD.MOV.U32 R37, RZ, RZ, R36 ;  /* 0x000000ffff257224 */ /* 0x000fe400078e0024 */
[----:B------:R-:W-:Y:S02]  /*33170*/  IMAD.MOV.U32 R25, RZ, RZ, R30 ;  /* 0x000000ffff197224 */ /* 0x000fe400078e001e */
.L_x_46464:
[----:B------:R-:W-:Y:S05]  /*33180*/  BSYNC B1 ;  /* 0x0000000000017941 */ /* 0x000fea0003800000 */
.L_x_46462:
        /* <DEDUP_REMOVED lines=9> */
.L_x_46466:
[----:B------:R-:W-:Y:S01]  /*33220*/  MOV R47, R26 ;  /* 0x0000001a002f7202 */ /* 0x000fe20000000f00 */
[----:B------:R-:W-:Y:S02]  /*33230*/  IMAD.MOV.U32 R45, RZ, RZ, R24 ;  /* 0x000000ffff2d7224 */ /* 0x000fe400078e0018 */
[----:B------:R-:W-:Y:S02]  /*33240*/  IMAD.MOV.U32 R26, RZ, RZ, R55 ;  /* 0x000000ffff1a7224 */ /* 0x000fe400078e0037 */
[----:B------:R-:W-:Y:S02]  /*33250*/  IMAD.MOV.U32 R24, RZ, RZ, R31 ;  /* 0x000000ffff187224 */ /* 0x000fe400078e001f */
.L_x_46467:
[----:B------:R-:W-:Y:S05]  /*33260*/  BSYNC B1 ;  /* 0x0000000000017941 */ /* 0x000fea0003800000 */
.L_x_46465:
        /* <DEDUP_REMOVED lines=9> */
.L_x_46469:
[----:B------:R-:W-:Y:S01]  /*33300*/  IMAD.MOV.U32 R31, RZ, RZ, R47 ;  /* 0x000000ffff1f7224 */ /* 0x000fe200078e002f */
[----:B------:R-:W-:Y:S01]  /*33310*/  MOV R30, R45 ;  /* 0x0000002d001e7202 */ /* 0x000fe20000000f00 */
[----:B------:R-:W-:Y:S02]  /*33320*/  IMAD.MOV.U32 R47, RZ, RZ, R48 ;  /* 0x000000ffff2f7224 */ /* 0x000fe400078e0030 */
[----:B------:R-:W-:Y:S02]  /*33330*/  IMAD.MOV.U32 R45, RZ, RZ, R46 ;  /* 0x000000ffff2d7224 */ /* 0x000fe400078e002e */
.L_x_46470:
[----:B------:R-:W-:Y:S05]  /*33340*/  BSYNC B1 ;  /* 0x0000000000017941 */ /* 0x000fea0003800000 */
.L_x_46468:
        /* <DEDUP_REMOVED lines=9> */
.L_x_46472:
[----:B------:R-:W-:Y:S01]  /*333e0*/  IMAD.MOV.U32 R46, RZ, RZ, R31 ;  /* 0x000000ffff2e7224 */ /* 0x000fe200078e001f */
[----:B------:R-:W-:Y:S01]  /*333f0*/  MOV R31, R28 ;  /* 0x0000001c001f7202 */ /* 0x000fe20000000f00 */
[----:B------:R-:W-:Y:S02]  /*33400*/  IMAD.MOV.U32 R36, RZ, RZ, R30 ;  /* 0x000000ffff247224 */ /* 0x000fe400078e001e */
[----:B------:R-:W-:Y:S02]  /*33410*/  IMAD.MOV.U32 R30, RZ, RZ, R29 ;  /* 0x000000ffff1e7224 */ /* 0x000fe400078e001d */
.L_x_46473:
[----:B------:R-:W-:Y:S05]  /*33420*/  BSYNC B1 ;  /* 0x0000000000017941 */ /* 0x000fea0003800000 */
.L_x_46471:
        /* <DEDUP_REMOVED lines=9> */
.L_x_46475:
[----:B------:R-:W-:Y:S02]  /*334c0*/  IMAD.MOV.U32 R28, RZ, RZ, R46 ;  /* 0x000000ffff1c7224 */ /* 0x000fe400078e002e */
[----:B------:R-:W-:Y:S01]  /*334d0*/  IMAD.MOV.U32 R29, RZ, RZ, R36 ;  /* 0x000000ffff1d7224 */ /* 0x000fe200078e0024 */
[----:B------:R-:W-:Y:S01]  /*334e0*/  MOV R36, R35 ;  /* 0x0000002300247202 */ /* 0x000fe20000000f00 */
[----:B------:R-:W-:Y:S02]  /*334f0*/  IMAD.MOV.U32 R46, RZ, RZ, R39 ;  /* 0x000000ffff2e7224 */ /* 0x000fe400078e0027 */
.L_x_46476:
[----:B------:R-:W-:Y:S05]  /*33500*/  BSYNC B1 ;  /* 0x0000000000017941 */ /* 0x000fea0003800000 */
.L_x_46474:
        /* <DEDUP_REMOVED lines=9> */
.L_x_46478:
[----:B------:R-:W-:Y:S02]  /*335a0*/  IMAD.MOV.U32 R39, RZ, RZ, R28 ;  /* 0x000000ffff277224 */ /* 0x000fe400078e001c */
[----:B------:R-:W-:Y:S02]  /*335b0*/  IMAD.MOV.U32 R35, RZ, RZ, R29 ;  /* 0x000000ffff237224 */ /* 0x000fe400078e001d */
[----:B------:R-:W-:Y:S02]  /*335c0*/  IMAD.MOV.U32 R28, RZ, RZ, R41 ;  /* 0x000000ffff1c7224 */ /* 0x000fe400078e0029 */
[----:B------:R-:W-:Y:S02]  /*335d0*/  IMAD.MOV.U32 R29, RZ, RZ, R34 ;  /* 0x000000ffff1d7224 */ /* 0x000fe400078e0022 */
.L_x_46479:
[----:B------:R-:W-:Y:S05]  /*335e0*/  BSYNC B1 ;  /* 0x0000000000017941 */ /* 0x000fea0003800000 */
.L_x_46477:
        /* <DEDUP_REMOVED lines=9> */
.L_x_46481:
[----:B------:R-:W-:Y:S02]  /*33680*/  IMAD.MOV.U32 R34, RZ, RZ, R39 ;  /* 0x000000ffff227224 */ /* 0x000fe400078e0027 */
[----:B------:R-:W-:Y:S02]  /*33690*/  IMAD.MOV.U32 R41, RZ, RZ, R35 ;  /* 0x000000ffff297224 */ /* 0x000fe400078e0023 */
[----:B------:R-:W-:Y:S02]  /*336a0*/  IMAD.MOV.U32 R39, RZ, RZ, R40 ;  /* 0x000000ffff277224 */ /* 0x000fe400078e0028 */
[----:B------:R-:W-:Y:S02]  /*336b0*/  IMAD.MOV.U32 R35, RZ, RZ, R2 ;  /* 0x000000ffff237224 */ /* 0x000fe400078e0002 */
.L_x_46482:
[----:B------:R-:W-:Y:S05]  /*336c0*/  BSYNC B1 ;  /* 0x0000000000017941 */ /* 0x000fea0003800000 */
.L_x_46480:
        /* <DEDUP_REMOVED lines=9> */
.L_x_46484:
[----:B------:R-:W-:Y:S02]  /*33760*/  IMAD.MOV.U32 R40, RZ, RZ, R34 ;  /* 0x000000ffff287224 */ /* 0x000fe400078e0022 */
[----:B------:R-:W-:Y:S02]  /*33770*/  IMAD.MOV.U32 R2, RZ, RZ, R41 ;  /* 0x000000ffff027224 */ /* 0x000fe400078e0029 */
[----:B------:R-:W-:Y:S02]  /*33780*/  IMAD.MOV.U32 R34, RZ, RZ, R33 ;  /* 0x000000ffff227224 */ /* 0x000fe400078e0021 */
[----:B------:R-:W-:Y:S02]  /*33790*/  IMAD.MOV.U32 R41, RZ, RZ, R0 ;  /* 0x000000ffff297224 */ /* 0x000fe400078e0000 */
.L_x_46485:
[----:B------:R-:W-:Y:S05]  /*337a0*/  BSYNC B1 ;  /* 0x0000000000017941 */ /* 0x000fea0003800000 */
.L_x_46483:
        /* <DEDUP_REMOVED lines=9> */
.L_x_46487:
[----:B------:R-:W-:Y:S01]  /*33840*/  MOV R33, R40 ;  /* 0x0000002800217202 */ /* 0x000fe20000000f00 */
[----:B------:R-:W-:Y:S02]  /*33850*/  IMAD.MOV.U32 R0, RZ, RZ, R2 ;  /* 0x000000ffff007224 */ /* 0x000fe400078e0002 */
[----:B------:R-:W-:Y:S02]  /*33860*/  IMAD.MOV.U32 R40, RZ, RZ, R43 ;  /* 0x000000ffff287224 */ /* 0x000fe400078e002b */
[----:B------:R-:W-:Y:S02]  /*33870*/  IMAD.MOV.U32 R2, RZ, RZ, R3 ;  /* 0x000000ffff027224 */ /* 0x000fe400078e0003 */
.L_x_46488:
[----:B------:R-:W-:Y:S05]  /*33880*/  BSYNC B1 ;  /* 0x0000000000017941 */ /* 0x000fea0003800000 */
.L_x_46486:
        /* <DEDUP_REMOVED lines=9> */
.L_x_46490:
[----:B------:R-:W-:Y:S01]  /*33920*/  IMAD.MOV.U32 R43, RZ, RZ, R33 ;  /* 0x000000ffff2b7224 */ /* 0x000fe200078e0021 */
[----:B------:R-:W-:Y:S01]  /*33930*/  MOV R3, R0 ;  /* 0x0000000000037202 */ /* 0x000fe20000000f00 */
[----:B------:R-:W-:Y:S02]  /*33940*/  IMAD.MOV.U32 R33, RZ, RZ, R42 ;  /* 0x000000ffff217224 */ /* 0x000fe400078e002a */
[----:B------:R-:W-:Y:S02]  /*33950*/  IMAD.MOV.U32 R0, RZ, RZ, R23 ;  /* 0x000000ffff007224 */ /* 0x000fe400078e0017 */
.L_x_46491:
[----:B------:R-:W-:Y:S05]  /*33960*/  BSYNC B1 ;  /* 0x0000000000017941 */ /* 0x000fea0003800000 */
.L_x_46489:
        /* <DEDUP_REMOVED lines=9> */
.L_x_46493:
[----:B------:R-:W-:Y:S01]  /*33a00*/  IMAD.MOV.U32 R42, RZ, RZ, R43 ;  /* 0x000000ffff2a7224 */ /* 0x000fe200078e002b */
[----:B------:R-:W-:Y:S01]  /*33a10*/  MOV R43, R38 ;  /* 0x00000026002b7202 */ /* 0x000fe20000000f00 */
[----:B------:R-:W-:Y:S02]  /*33a20*/  IMAD.MOV.U32 R23, RZ, RZ, R3 ;  /* 0x000000ffff177224 */ /* 0x000fe400078e0003 */
[----:B------:R-:W-:Y:S02]  /*33a30*/  IMAD.MOV.U32 R3, RZ, RZ, R22 ;  /* 0x000000ffff037224 */ /* 0x000fe400078e0016 */
.L_x_46494:
[----:B------:R-:W-:Y:S05]  /*33a40*/  BSYNC B1 ;  /* 0x0000000000017941 */ /* 0x000fea0003800000 */
.L_x_46492:
        /* <DEDUP_REMOVED lines=9> */
.L_x_46496:
[----:B------:R-:W-:Y:S02]  /*33ae0*/  IMAD.MOV.U32 R38, RZ, RZ, R42 ;  /* 0x000000ffff267224 */ /* 0x000fe400078e002a */
[----:B------:R-:W-:Y:S01]  /*33af0*/  IMAD.MOV.U32 R22, RZ, RZ, R23 ;  /* 0x000000ffff167224 */ /* 0x000fe200078e0017 */
[----:B------:R-:W-:Y:S01]  /*33b00*/  MOV R23, R20 ;  /* 0x0000001400177202 */ /* 0x000fe20000000f00 */
[----:B------:R-:W-:Y:S02]  /*33b10*/  IMAD.MOV.U32 R42, RZ, RZ, R21 ;  /* 0x000000ffff2a7224 */ /* 0x000fe400078e0015 */
.L_x_46497:
[----:B------:R-:W-:Y:S05]  /*33b20*/  BSYNC B1 ;  /* 0x0000000000017941 */ /* 0x000fea0003800000 */
.L_x_46495:
        /* <DEDUP_REMOVED lines=16> */
.L_x_46499:
[----:B------:R-:W-:Y:S02]  /*33c30*/  IMAD.MOV.U32 R19, RZ, RZ, R32 ;  /* 0x000000ffff137224 */ /* 0x000fe400078e0020 */
[----:B------:R-:W-:Y:S01]  /*33c40*/  IMAD.MOV.U32 R16, RZ, RZ, R5 ;  /* 0x000000ffff107224 */ /* 0x000fe200078e0005 */
[----:B------:R-:W-:Y:S01]  /*33c50*/  MOV R5, R18 ;  /* 0x0000001200057202 */ /* 0x000fe20000000f00 */
[----:B------:R-:W-:Y:S02]  /*33c60*/  IMAD.MOV.U32 R32, RZ, RZ, R27 ;  /* 0x000000ffff207224 */ /* 0x000fe400078e001b */
.L_x_46500:
[----:B------:R-:W-:Y:S05]  /*33c70*/  BSYNC B1 ;  /* 0x0000000000017941 */ /* 0x000fea0003800000 */
.L_x_46498:
        /* <DEDUP_REMOVED lines=9> */
.L_x_46502:
[----:B------:R-:W-:Y:S02]  /*33d10*/  IMAD.MOV.U32 R20, RZ, RZ, R19 ;  /* 0x000000ffff147224 */ /* 0x000fe400078e0013 */
[----:B------:R-:W-:Y:S01]  /*33d20*/  IMAD.MOV.U32 R18, RZ, RZ, R16 ;  /* 0x000000ffff127224 */ /* 0x000fe200078e0010 */
[----:B------:R-:W-:Y:S01]  /*33d30*/  MOV R16, R44 ;  /* 0x0000002c00107202 */ /* 0x000fe20000000f00 */
[----:B------:R-:W-:Y:S02]  /*33d40*/  IMAD.MOV.U32 R19, RZ, RZ, R50 ;  /* 0x000000ffff137224 */ /* 0x000fe400078e0032 */
.L_x_46503:
[----:B------:R-:W-:Y:S05]  /*33d50*/  BSYNC B1 ;  /* 0x0000000000017941 */ /* 0x000fea0003800000 */
.L_x_46501:
        /* <DEDUP_REMOVED lines=9> */
.L_x_46505:
[----:B------:R-:W-:Y:S02]  /*33df0*/  IMAD.MOV.U32 R27, RZ, RZ, R20 ;  /* 0x000000ffff1b7224 */ /* 0x000fe400078e0014 */
[----:B------:R-:W-:Y:S02]  /*33e00*/  IMAD.MOV.U32 R21, RZ, RZ, R18 ;  /* 0x000000ffff157224 */ /* 0x000fe400078e0012 */
[----:B------:R-:W-:Y:S02]  /*33e10*/  IMAD.MOV.U32 R20, RZ, RZ, R37 ;  /* 0x000000ffff147224 */ /* 0x000fe400078e0025 */
[----:B------:R-:W-:Y:S02]  /*33e20*/  IMAD.MOV.U32 R18, RZ, RZ, R25 ;  /* 0x000000ffff127224 */ /* 0x000fe400078e0019 */
.L_x_46506:
[----:B------:R-:W-:Y:S05]  /*33e30*/  BSYNC B1 ;  /* 0x0000000000017941 */ /* 0x000fea0003800000 */
.L_x_46504:
        /* <DEDUP_REMOVED lines=9> */
.L_x_46508:
[----:B------:R-:W-:Y:S02]  /*33ed0*/  IMAD.MOV.U32 R48, RZ, RZ, R27 ;  /* 0x000000ffff307224 */ /* 0x000fe400078e001b */
[----:B------:R-:W-:Y:S02]  /*33ee0*/  IMAD.MOV.U32 R44, RZ, RZ, R21 ;  /* 0x000000ffff2c7224 */ /* 0x000fe400078e0015 */
[----:B------:R-:W-:Y:S02]  /*33ef0*/  IMAD.MOV.U32 R27, RZ, RZ, R26 ;  /* 0x000000ffff1b7224 */ /* 0x000fe400078e001a */
[----:B------:R-:W-:Y:S02]  /*33f00*/  IMAD.MOV.U32 R21, RZ, RZ, R24 ;  /* 0x000000ffff157224 */ /* 0x000fe400078e0018 */
.L_x_46509:
[----:B------:R-:W-:Y:S05]  /*33f10*/  BSYNC B1 ;  /* 0x0000000000017941 */ /* 0x000fea0003800000 */
.L_x_46507:
        /* <DEDUP_REMOVED lines=9> */
.L_x_46511:
[----:B------:R-:W-:Y:S02]  /*33fb0*/  IMAD.MOV.U32 R24, RZ, RZ, R48 ;  /* 0x000000ffff187224 */ /* 0x000fe400078e0030 */
[----:B------:R-:W-:Y:S02]  /*33fc0*/  IMAD.MOV.U32 R25, RZ, RZ, R44 ;  /* 0x000000ffff197224 */ /* 0x000fe400078e002c */
[----:B------:R-:W-:Y:S02]  /*33fd0*/  IMAD.MOV.U32 R48, RZ, RZ, R47 ;  /* 0x000000ffff307224 */ /* 0x000fe400078e002f */
[----:B------:R-:W-:Y:S02]  /*33fe0*/  IMAD.MOV.U32 R44, RZ, RZ, R45 ;  /* 0x000000ffff2c7224 */ /* 0x000fe400078e002d */
.L_x_46512:
[----:B------:R-:W-:Y:S05]  /*33ff0*/  BSYNC B1 ;  /* 0x0000000000017941 */ /* 0x000fea0003800000 */
.L_x_46510:
        /* <DEDUP_REMOVED lines=9> */
.L_x_46514:
[----:B------:R-:W-:Y:S01]  /*34090*/  MOV R45, R24 ;  /* 0x00000018002d7202 */ /* 0x000fe20000000f00 */
[----:B------:R-:W-:Y:S02]  /*340a0*/  IMAD.MOV.U32 R37, RZ, RZ, R25 ;  /* 0x000000ffff257224 */ /* 0x000fe400078e0019 */
[----:B------:R-:W-:Y:S02]  /*340b0*/  IMAD.MOV.U32 R24, RZ, RZ, R31 ;  /* 0x000000ffff187224 */ /* 0x000fe400078e001f */
[----:B------:R-:W-:Y:S02]  /*340c0*/  IMAD.MOV.U32 R25, RZ, RZ, R30 ;  /* 0x000000ffff197224 */ /* 0x000fe400078e001e */
.L_x_46515:
[----:B------:R-:W-:Y:S05]  /*340d0*/  BSYNC B1 ;  /* 0x0000000000017941 */ /* 0x000fea0003800000 */
.L_x_46513:
        /* <DEDUP_REMOVED lines=9> */
.L_x_46517:
[----:B------:R-:W-:Y:S01]  /*34170*/  IMAD.MOV.U32 R31, RZ, RZ, R45 ;  /* 0x000000ffff1f7224 */ /* 0x000fe200078e002d */
[----:B------:R-:W-:Y:S01]  /*34180*/  MOV R26, R37 ;  /* 0x00000025001a7202 */ /* 0x000fe20000000f00 */
[----:B------:R-:W-:Y:S02]  /*34190*/  IMAD.MOV.U32 R45, RZ, RZ, R46 ;  /* 0x000000ffff2d7224 */ /* 0x000fe400078e002e */
[----:B------:R-:W-:Y:S02]  /*341a0*/  IMAD.MOV.U32 R37, RZ, RZ, R36 ;  /* 0x000000ffff257224 */ /* 0x000fe400078e0024 */
.L_x_46518:
[----:B------:R-:W-:Y:S05]  /*341b0*/  BSYNC B1 ;  /* 0x0000000000017941 */ /* 0x000fea0003800000 */
.L_x_46516:
        /* <DEDUP_REMOVED lines=9> */
.L_x_46520:
[----:B------:R-:W-:Y:S01]  /*34250*/  IMAD.MOV.U32 R36, RZ, RZ, R31 ;  /* 0x000000ffff247224 */ /* 0x000fe200078e001f */
[----:B------:R-:W-:Y:S01]  /*34260*/  MOV R31, R28 ;  /* 0x0000001c001f7202 */ /* 0x000fe20000000f00 */
[----:B------:R-:W-:Y:S02]  /*34270*/  IMAD.MOV.U32 R30, RZ, RZ, R26 ;  /* 0x000000ffff1e7224 */ /* 0x000fe400078e001a */
[----:B------:R-:W-:Y:S02]  /*34280*/  IMAD.MOV.U32 R26, RZ, RZ, R29 ;  /* 0x000000ffff1a7224 */ /* 0x000fe400078e001d */
.L_x_46521:
[----:B------:R-:W-:Y:S05]  /*34290*/  BSYNC B1 ;  /* 0x0000000000017941 */ /* 0x000fea0003800000 */
.L_x_46519:
        /* <DEDUP_REMOVED lines=9> */
.L_x_46523:
[----:B------:R-:W-:Y:S02]  /*34330*/  IMAD.MOV.U32 R29, RZ, RZ, R36 ;  /* 0x000000ffff1d7224 */ /* 0x000fe400078e0024 */
[----:B------:R-:W-:Y:S01]  /*34340*/  IMAD.MOV.U32 R28, RZ, RZ, R30 ;  /* 0x000000ffff1c7224 */ /* 0x000fe200078e001e */
[----:B------:R-:W-:Y:S01]  /*34350*/  MOV R30, R35 ;  /* 0x00000023001e7202 */ /* 0x000fe20000000f00 */
[----:B------:R-:W-:Y:S02]  /*34360*/  IMAD.MOV.U32 R36, RZ, RZ, R39 ;  /* 0x000000ffff247224 */ /* 0x000fe400078e0027 */
.L_x_46524:
[----:B------:R-:W-:Y:S05]  /*34370*/  BSYNC B1 ;  /* 0x0000000000017941 */ /* 0x000fea0003800000 */
.L_x_46522:
        /* <DEDUP_REMOVED lines=9> */
.L_x_46526:
[----:B------:R-:W-:Y:S02]  /*34410*/  IMAD.MOV.U32 R39, RZ, RZ, R29 ;  /* 0x000000ffff277224 */ /* 0x000fe400078e001d */
[----:B------:R-:W-:Y:S02]  /*34420*/  IMAD.MOV.U32 R35, RZ, RZ, R28 ;  /* 0x000000ffff237224 */ /* 0x000fe400078e001c */
[----:B------:R-:W-:Y:S02]  /*34430*/  IMAD.MOV.U32 R29, RZ, RZ, R34 ;  /* 0x000000ffff1d7224 */ /* 0x000fe400078e0022 */
[----:B------:R-:W-:Y:S02]  /*34440*/  IMAD.MOV.U32 R28, RZ, RZ, R41 ;  /* 0x000000ffff1c7224 */ /* 0x000fe400078e0029 */
.L_x_46527:
[----:B------:R-:W-:Y:S05]  /*34450*/  BSYNC B1 ;  /* 0x0000000000017941 */ /* 0x000fea0003800000 */
.L_x_46525:
        /* <DEDUP_REMOVED lines=9> */
.L_x_46529:
[----:B------:R-:W-:Y:S02]  /*344f0*/  IMAD.MOV.U32 R34, RZ, RZ, R39 ;  /* 0x000000ffff227224 */ /* 0x000fe400078e0027 */
[----:B------:R-:W-:Y:S02]  /*34500*/  IMAD.MOV.U32 R41, RZ, RZ, R35 ;  /* 0x000000ffff297224 */ /* 0x000fe400078e0023 */
[----:B------:R-:W-:Y:S02]  /*34510*/  IMAD.MOV.U32 R39, RZ, RZ, R40 ;  /* 0x000000ffff277224 */ /* 0x000fe400078e0028 */
[----:B------:R-:W-:Y:S02]  /*34520*/  IMAD.MOV.U32 R35, RZ, RZ, R2 ;  /* 0x000000ffff237224 */ /* 0x000fe400078e0002 */
.L_x_46530:
[----:B------:R-:W-:Y:S05]  /*34530*/  BSYNC B1 ;  /* 0x0000000000017941 */ /* 0x000fea0003800000 */
.L_x_46528:
        /* <DEDUP_REMOVED lines=9> */
.L_x_46532:
[----:B------:R-:W-:Y:S02]  /*345d0*/  IMAD.MOV.U32 R40, RZ, RZ, R34 ;  /* 0x000000ffff287224 */ /* 0x000fe400078e0022 */
[----:B------:R-:W-:Y:S02]  /*345e0*/  IMAD.MOV.U32 R2, RZ, RZ, R41 ;  /* 0x000000ffff027224 */ /* 0x000fe400078e0029 */
[----:B------:R-:W-:Y:S02]  /*345f0*/  IMAD.MOV.U32 R34, RZ, RZ, R33 ;  /* 0x000000ffff227224 */ /* 0x000fe400078e0021 */
[----:B------:R-:W-:Y:S02]  /*34600*/  IMAD.MOV.U32 R41, RZ, RZ, R0 ;  /* 0x000000ffff297224 */ /* 0x000fe400078e0000 */
.L_x_46533:
[----:B------:R-:W-:Y:S05]  /*34610*/  BSYNC B1 ;  /* 0x0000000000017941 */ /* 0x000fea0003800000 */
.L_x_46531:
        /* <DEDUP_REMOVED lines=9> */
.L_x_46535:
[----:B------:R-:W-:Y:S01]  /*346b0*/  MOV R33, R40 ;  /* 0x0000002800217202 */ /* 0x000fe20000000f00 */
[----:B------:R-:W-:Y:S02]  /*346c0*/  IMAD.MOV.U32 R0, RZ, RZ, R2 ;  /* 0x000000ffff007224 */ /* 0x000fe400078e0002 */
[----:B------:R-:W-:Y:S02]  /*346d0*/  IMAD.MOV.U32 R40, RZ, RZ, R43 ;  /* 0x000000ffff287224 */ /* 0x000fe400078e002b */
[----:B------:R-:W-:Y:S02]  /*346e0*/  IMAD.MOV.U32 R2, RZ, RZ, R3 ;  /* 0x000000ffff027224 */ /* 0x000fe400078e0003 */
.L_x_46536:
[----:B------:R-:W-:Y:S05]  /*346f0*/  BSYNC B1 ;  /* 0x0000000000017941 */ /* 0x000fea0003800000 */
.L_x_46534:
        /* <DEDUP_REMOVED lines=9> */
.L_x_46538:
[----:B------:R-:W-:Y:S01]  /*34790*/  IMAD.MOV.U32 R43, RZ, RZ, R33 ;  /* 0x000000ffff2b7224 */ /* 0x000fe200078e0021 */
[----:B------:R-:W-:Y:S01]  /*347a0*/  MOV R3, R0 ;  /* 0x0000000000037202 */ /* 0x000fe20000000f00 */
[----:B------:R-:W-:Y:S02]  /*347b0*/  IMAD.MOV.U32 R33, RZ, RZ, R42 ;  /* 0x000000ffff217224 */ /* 0x000fe400078e002a */
[----:B------:R-:W-:Y:S02]  /*347c0*/  IMAD.MOV.U32 R0, RZ, RZ, R23 ;  /* 0x000000ffff007224 */ /* 0x000fe400078e0017 */
.L_x_46539:
[----:B------:R-:W-:Y:S05]  /*347d0*/  BSYNC B1 ;  /* 0x0000000000017941 */ /* 0x000fea0003800000 */
.L_x_46537:
        /* <DEDUP_REMOVED lines=9> */
.L_x_46541:
[----:B------:R-:W-:Y:S01]  /*34870*/  IMAD.MOV.U32 R42, RZ, RZ, R43 ;  /* 0x000000ffff2a7224 */ /* 0x000fe200078e002b */
[----:B------:R-:W-:Y:S01]  /*34880*/  MOV R43, R38 ;  /* 0x00000026002b7202 */ /* 0x000fe20000000f00 */
[----:B------:R-:W-:Y:S02]  /*34890*/  IMAD.MOV.U32 R23, RZ, RZ, R3 ;  /* 0x000000ffff177224 */ /* 0x000fe400078e0003 */
[----:B------:R-:W-:Y:S02]  /*348a0*/  IMAD.MOV.U32 R3, RZ, RZ, R22 ;  /* 0x000000ffff037224 */ /* 0x000fe400078e0016 */
.L_x_46542:
[----:B------:R-:W-:Y:S05]  /*348b0*/  BSYNC B1 ;  /* 0x0000000000017941 */ /* 0x000fea0003800000 */
.L_x_46540:
        /* <DEDUP_REMOVED lines=16> */
.L_x_46544:
[----:B------:R-:W-:Y:S01]  /*349c0*/  IMAD.MOV.U32 R17, RZ, RZ, R32 ;  /* 0x000000ffff117224 */ /* 0x000fe200078e0020 */
[----:B------:R-:W-:Y:S01]  /*349d0*/  MOV R14, R5 ;  /* 0x00000005000e7202 */ /* 0x000fe20000000f00 */
[----:B------:R-:W-:Y:S02]  /*349e0*/  IMAD.MOV.U32 R5, RZ, RZ, R16 ;  /* 0x000000ffff057224 */ /* 0x000fe400078e0010 */
[----:B------:R-:W-:Y:S02]  /*349f0*/  IMAD.MOV.U32 R32, RZ, RZ, R19 ;  /* 0x000000ffff207224 */ /* 0x000fe400078e0013 */
.L_x_46545:
[----:B------:R-:W-:Y:S05]  /*34a00*/  BSYNC B1 ;  /* 0x0000000000017941 */ /* 0x000fea0003800000 */
.L_x_46543:
        /* <DEDUP_REMOVED lines=9> */
.L_x_46547:
[----:B------:R-:W-:Y:S01]  /*34aa0*/  IMAD.MOV.U32 R22, RZ, RZ, R17 ;  /* 0x000000ffff167224 */ /* 0x000fe200078e0011 */
[----:B------:R-:W-:Y:S01]  /*34ab0*/  MOV R17, R20 ;  /* 0x0000001400117202 */ /* 0x000fe20000000f00 */
[----:B------:R-:W-:Y:S02]  /*34ac0*/  IMAD.MOV.U32 R16, RZ, RZ, R14 ;  /* 0x000000ffff107224 */ /* 0x000fe400078e000e */
[----:B------:R-:W-:Y:S02]  /*34ad0*/  IMAD.MOV.U32 R14, RZ, RZ, R18 ;  /* 0x000000ffff0e7224 */ /* 0x000fe400078e0012 */
.L_x_46548:
[----:B------:R-:W-:Y:S05]  /*34ae0*/  BSYNC B1 ;  /* 0x0000000000017941 */ /* 0x000fea0003800000 */
.L_x_46546:
        /* <DEDUP_REMOVED lines=9> */
.L_x_46550:
[----:B------:R-:W-:Y:S02]  /*34b80*/  IMAD.MOV.U32 R47, RZ, RZ, R22 ;  /* 0x000000ffff2f7224 */ /* 0x000fe400078e0016 */
[----:B------:R-:W-:Y:S01]  /*34b90*/  IMAD.MOV.U32 R19, RZ, RZ, R16 ;  /* 0x000000ffff137224 */ /* 0x000fe200078e0010 */
[----:B------:R-:W-:Y:S01]  /*34ba0*/  MOV R16, R21 ;  /* 0x0000001500107202 */ /* 0x000fe20000000f00 */
[----:B------:R-:W-:Y:S02]  /*34bb0*/  IMAD.MOV.U32 R22, RZ, RZ, R27 ;  /* 0x000000ffff167224 */ /* 0x000fe400078e001b */
.L_x_46551:
[----:B------:R-:W-:Y:S05]  /*34bc0*/  BSYNC B1 ;  /* 0x0000000000017941 */ /* 0x000fea0003800000 */
.L_x_46549:
        /* <DEDUP_REMOVED lines=9> */
.L_x_46553:
[----:B------:R-:W-:Y:S02]  /*34c60*/  IMAD.MOV.U32 R21, RZ, RZ, R47 ;  /* 0x000000ffff157224 */ /* 0x000fe400078e002f */
[----:B------:R-:W-:Y:S02]  /*34c70*/  IMAD.MOV.U32 R18, RZ, RZ, R19 ;  /* 0x000000ffff127224 */ /* 0x000fe400078e0013 */
[----:B------:R-:W-:Y:S02]  /*34c80*/  IMAD.MOV.U32 R47, RZ, RZ, R48 ;  /* 0x000000ffff2f7224 */ /* 0x000fe400078e0030 */
[----:B------:R-:W-:Y:S02]  /*34c90*/  IMAD.MOV.U32 R19, RZ, RZ, R44 ;  /* 0x000000ffff137224 */ /* 0x000fe400078e002c */
.L_x_46554:
[----:B------:R-:W-:Y:S05]  /*34ca0*/  BSYNC B1 ;  /* 0x0000000000017941 */ /* 0x000fea0003800000 */
.L_x_46552:
        /* <DEDUP_REMOVED lines=9> */
.L_x_46556:
[----:B------:R-:W-:Y:S02]  /*34d40*/  IMAD.MOV.U32 R38, RZ, RZ, R21 ;  /* 0x000000ffff267224 */ /* 0x000fe400078e0015 */
[----:B------:R-:W-:Y:S02]  /*34d50*/  IMAD.MOV.U32 R20, RZ, RZ, R18 ;  /* 0x000000ffff147224 */ /* 0x000fe400078e0012 */
[----:B------:R-:W-:Y:S02]  /*34d60*/  IMAD.MOV.U32 R21, RZ, RZ, R24 ;  /* 0x000000ffff157224 */ /* 0x000fe400078e0018 */
[----:B------:R-:W-:Y:S02]  /*34d70*/  IMAD.MOV.U32 R18, RZ, RZ, R25 ;  /* 0x000000ffff127224 */ /* 0x000fe400078e0019 */
.L_x_46557:
[----:B------:R-:W-:Y:S05]  /*34d80*/  BSYNC B1 ;  /* 0x0000000000017941 */ /* 0x000fea0003800000 */
.L_x_46555:
        /* <DEDUP_REMOVED lines=9> */
.L_x_46559:
[----:B------:R-:W-:Y:S02]  /*34e20*/  IMAD.MOV.U32 R24, RZ, RZ, R38 ;  /* 0x000000ffff187224 */ /* 0x000fe400078e0026 */
[----:B------:R-:W-:Y:S02]  /*34e30*/  IMAD.MOV.U32 R25, RZ, RZ, R20 ;  /* 0x000000ffff197224 */ /* 0x000fe400078e0014 */
[----:B------:R-:W-:Y:S02]  /*34e40*/  IMAD.MOV.U32 R38, RZ, RZ, R45 ;  /* 0x000000ffff267224 */ /* 0x000fe400078e002d */
[----:B------:R-:W-:Y:S02]  /*34e50*/  IMAD.MOV.U32 R20, RZ, RZ, R37 ;  /* 0x000000ffff147224 */ /* 0x000fe400078e0025 */
.L_x_46560:
[----:B------:R-:W-:Y:S05]  /*34e60*/  BSYNC B1 ;  /* 0x0000000000017941 */ /* 0x000fea0003800000 */
.L_x_46558:
        /* <DEDUP_REMOVED lines=9> */
.L_x_46562:
[----:B------:R-:W-:Y:S01]  /*34f00*/  MOV R37, R24 ;  /* 0x0000001800257202 */ /* 0x000fe20000000f00 */
[----:B------:R-:W-:Y:S02]  /*34f10*/  IMAD.MOV.U32 R27, RZ, RZ, R25 ;  /* 0x000000ffff1b7224 */ /* 0x000fe400078e0019 */
[----:B------:R-:W-:Y:S02]  /*34f20*/  IMAD.MOV.U32 R24, RZ, RZ, R31 ;  /* 0x000000ffff187224 */ /* 0x000fe400078e001f */
[----:B------:R-:W-:Y:S02]  /*34f30*/  IMAD.MOV.U32 R25, RZ, RZ, R26 ;  /* 0x000000ffff197224 */ /* 0x000fe400078e001a */
.L_x_46563:
[----:B------:R-:W-:Y:S05]  /*34f40*/  BSYNC B1 ;  /* 0x0000000000017941 */ /* 0x000fea0003800000 */
.L_x_46561:
        /* <DEDUP_REMOVED lines=9> */
.L_x_46565:
[----:B------:R-:W-:Y:S01]  /*34fe0*/  IMAD.MOV.U32 R26, RZ, RZ, R37 ;  /* 0x000000ffff1a7224 */ /* 0x000fe200078e0025 */
[----:B------:R-:W-:Y:S01]  /*34ff0*/  MOV R31, R27 ;  /* 0x0000001b001f7202 */ /* 0x000fe20000000f00 */
[----:B------:R-:W-:Y:S02]  /*35000*/  IMAD.MOV.U32 R37, RZ, RZ, R36 ;  /* 0x000000ffff257224 */ /* 0x000fe400078e0024 */
[----:B------:R-:W-:Y:S02]  /*35010*/  IMAD.MOV.U32 R27, RZ, RZ, R30 ;  /* 0x000000ffff1b7224 */ /* 0x000fe400078e001e */
.L_x_46566:
[----:B------:R-:W-:Y:S05]  /*35020*/  BSYNC B1 ;  /* 0x0000000000017941 */ /* 0x000fea0003800000 */
.L_x_46564:
        /* <DEDUP_REMOVED lines=9> */
.L_x_46568:
[----:B------:R-:W-:Y:S01]  /*350c0*/  IMAD.MOV.U32 R36, RZ, RZ, R26 ;  /* 0x000000ffff247224 */ /* 0x000fe200078e001a */
[----:B------:R-:W-:Y:S01]  /*350d0*/  MOV R26, R29 ;  /* 0x0000001d001a7202 */ /* 0x000fe20000000f00 */
[----:B------:R-:W-:Y:S02]  /*350e0*/  IMAD.MOV.U32 R30, RZ, RZ, R31 ;  /* 0x000000ffff1e7224 */ /* 0x000fe400078e001f */
[----:B------:R-:W-:Y:S02]  /*350f0*/  IMAD.MOV.U32 R31, RZ, RZ, R28 ;  /* 0x000000ffff1f7224 */ /* 0x000fe400078e001c */
.L_x_46569:
[----:B------:R-:W-:Y:S05]  /*35100*/  BSYNC B1 ;  /* 0x0000000000017941 */ /* 0x000fea0003800000 */
.L_x_46567:
        /* <DEDUP_REMOVED lines=9> */
.L_x_46571:
[----:B------:R-:W-:Y:S02]  /*351a0*/  IMAD.MOV.U32 R29, RZ, RZ, R36 ;  /* 0x000000ffff1d7224 */ /* 0x000fe400078e0024 */
[----:B------:R-:W-:Y:S01]  /*351b0*/  IMAD.MOV.U32 R28, RZ, RZ, R30 ;  /* 0x000000ffff1c7224 */ /* 0x000fe200078e001e */
[----:B------:R-:W-:Y:S01]  /*351c0*/  MOV R30, R35 ;  /* 0x00000023001e7202 */ /* 0x000fe20000000f00 */
[----:B------:R-:W-:Y:S02]  /*351d0*/  IMAD.MOV.U32 R36, RZ, RZ, R39 ;  /* 0x000000ffff247224 */ /* 0x000fe400078e0027 */
.L_x_46572:
[----:B------:R-:W-:Y:S05]  /*351e0*/  BSYNC B1 ;  /* 0x0000000000017941 */ /* 0x000fea0003800000 */
.L_x_46570:
        /* <DEDUP_REMOVED lines=9> */
.L_x_46574:
[----:B------:R-:W-:Y:S02]  /*35280*/  IMAD.MOV.U32 R39, RZ, RZ, R29 ;  /* 0x000000ffff277224 */ /* 0x000fe400078e001d */
[----:B------:R-:W-:Y:S02]  /*35290*/  IMAD.MOV.U32 R35, RZ, RZ, R28 ;  /* 0x000000ffff237224 */ /* 0x000fe400078e001c */
[----:B------:R-:W-:Y:S02]  /*352a0*/  IMAD.MOV.U32 R29, RZ, RZ, R34 ;  /* 0x000000ffff1d7224 */ /* 0x000fe400078e0022 */
[----:B------:R-:W-:Y:S02]  /*352b0*/  IMAD.MOV.U32 R28, RZ, RZ, R41 ;  /* 0x000000ffff1c7224 */ /* 0x000fe400078e0029 */
.L_x_46575:
[----:B------:R-:W-:Y:S05]  /*352c0*/  BSYNC B1 ;  /* 0x0000000000017941 */ /* 0x000fea0003800000 */
.L_x_46573:
        /* <DEDUP_REMOVED lines=9> */
.L_x_46577:
[----:B------:R-:W-:Y:S02]  /*35360*/  IMAD.MOV.U32 R34, RZ, RZ, R39 ;  /* 0x000000ffff227224 */ /* 0x000fe400078e0027 */
[----:B------:R-:W-:Y:S02]  /*35370*/  IMAD.MOV.U32 R41, RZ, RZ, R35 ;  /* 0x000000ffff297224 */ /* 0x000fe400078e0023 */
[----:B------:R-:W-:Y:S02]  /*35380*/  IMAD.MOV.U32 R39, RZ, RZ, R40 ;  /* 0x000000ffff277224 */ /* 0x000fe400078e0028 */
[----:B------:R-:W-:Y:S02]  /*35390*/  IMAD.MOV.U32 R35, RZ, RZ, R2 ;  /* 0x000000ffff237224 */ /* 0x000fe400078e0002 */
.L_x_46578:
[----:B------:R-:W-:Y:S05]  /*353a0*/  BSYNC B1 ;  /* 0x0000000000017941 */ /* 0x000fea0003800000 */
.L_x_46576:
        /* <DEDUP_REMOVED lines=9> */
.L_x_46580:
[----:B------:R-:W-:Y:S02]  /*35440*/  IMAD.MOV.U32 R40, RZ, RZ, R34 ;  /* 0x000000ffff287224 */ /* 0x000fe400078e0022 */
[----:B------:R-:W-:Y:S02]  /*35450*/  IMAD.MOV.U32 R2, RZ, RZ, R41 ;  /* 0x000000ffff027224 */ /* 0x000fe400078e0029 */
[----:B------:R-:W-:Y:S02]  /*35460*/  IMAD.MOV.U32 R34, RZ, RZ, R33 ;  /* 0x000000ffff227224 */ /* 0x000fe400078e0021 */
[----:B------:R-:W-:Y:S02]  /*35470*/  IMAD.MOV.U32 R41, RZ, RZ, R0 ;  /* 0x000000ffff297224 */ /* 0x000fe400078e0000 */
.L_x_46581:
[----:B------:R-:W-:Y:S05]  /*35480*/  BSYNC B1 ;  /* 0x0000000000017941 */ /* 0x000fea0003800000 */
.L_x_46579:
        /* <DEDUP_REMOVED lines=9> */
.L_x_46583:
[----:B------:R-:W-:Y:S01]  /*35520*/  MOV R33, R40 ;  /* 0x0000002800217202 */ /* 0x000fe20000000f00 */
[----:B------:R-:W-:Y:S02]  /*35530*/  IMAD.MOV.U32 R0, RZ, RZ, R2 ;  /* 0x000000ffff007224 */ /* 0x000fe400078e0002 */
[----:B------:R-:W-:Y:S02]  /*35540*/  IMAD.MOV.U32 R40, RZ, RZ, R43 ;  /* 0x000000ffff287224 */ /* 0x000fe400078e002b */
[----:B------:R-:W-:Y:S02]  /*35550*/  IMAD.MOV.U32 R2, RZ, RZ, R3 ;  /* 0x000000ffff027224 */ /* 0x000fe400078e0003 */
.L_x_46584:
[----:B------:R-:W-:Y:S05]  /*35560*/  BSYNC B1 ;  /* 0x0000000000017941 */ /* 0x000fea0003800000 */
.L_x_46582:
        /* <DEDUP_REMOVED lines=9> */
.L_x_46586:
[----:B------:R-:W-:Y:S01]  /*35600*/  IMAD.MOV.U32 R43, RZ, RZ, R33 ;  /* 0x000000ffff2b7224 */ /* 0x000fe200078e0021 */
[----:B------:R-:W-:Y:S01]  /*35610*/  MOV R3, R0 ;  /* 0x0000000000037202 */ /* 0x000fe20000000f00 */
[----:B------:R-:W-:Y:S02]  /*35620*/  IMAD.MOV.U32 R33, RZ, RZ, R42 ;  /* 0x000000ffff217224 */ /* 0x000fe400078e002a */
[----:B------:R-:W-:Y:S02]  /*35630*/  IMAD.MOV.U32 R0, RZ, RZ, R23 ;  /* 0x000000ffff007224 */ /* 0x000fe400078e0017 */
.L_x_46587:
[----:B------:R-:W-:Y:S05]  /*35640*/  BSYNC B1 ;  /* 0x0000000000017941 */ /* 0x000fea0003800000 */
.L_x_46585:
        /* <DEDUP_REMOVED lines=16> */
.L_x_46589:
[----:B------:R-:W-:Y:S01]  /*35750*/  MOV R15, R32 ;  /* 0x00000020000f7202 */ /* 0x000fe20000000f00 */
[----:B------:R-:W-:Y:S02]  /*35760*/  IMAD.MOV.U32 R12, RZ, RZ, R5 ;  /* 0x000000ffff0c7224 */ /* 0x000fe400078e0005 */
[----:B------:R-:W-:Y:S02]  /*35770*/  IMAD.MOV.U32 R5, RZ, RZ, R14 ;  /* 0x000000ffff057224 */ /* 0x000fe400078e000e */
[----:B------:R-:W-:Y:S02]  /*35780*/  IMAD.MOV.U32 R32, RZ, RZ, R17 ;  /* 0x000000ffff207224 */ /* 0x000fe400078e0011 */
.L_x_46590:
[----:B------:R-:W-:Y:S05]  /*35790*/  BSYNC B1 ;  /* 0x0000000000017941 */ /* 0x000fea0003800000 */
.L_x_46588:
        /* <DEDUP_REMOVED lines=9> */
.L_x_46592:
[----:B------:R-:W-:Y:S01]  /*35830*/  IMAD.MOV.U32 R42, RZ, RZ, R15 ;  /* 0x000000ffff2a7224 */ /* 0x000fe200078e000f */
[----:B------:R-:W-:Y:S01]  /*35840*/  MOV R14, R12 ;  /* 0x0000000c000e7202 */ /* 0x000fe20000000f00 */
[----:B------:R-:W-:Y:S02]  /*35850*/  IMAD.MOV.U32 R15, RZ, RZ, R22 ;  /* 0x000000ffff0f7224 */ /* 0x000fe400078e0016 */
[----:B------:R-:W-:Y:S02]  /*35860*/  IMAD.MOV.U32 R12, RZ, RZ, R16 ;  /* 0x000000ffff0c7224 */ /* 0x000fe400078e0010 */
.L_x_46593:
[----:B------:R-:W-:Y:S05]  /*35870*/  BSYNC B1 ;  /* 0x0000000000017941 */ /* 0x000fea0003800000 */
.L_x_46591:
        /* <DEDUP_REMOVED lines=9> */
.L_x_46595:
[----:B------:R-:W-:Y:S01]  /*35910*/  IMAD.MOV.U32 R16, RZ, RZ, R42 ;  /* 0x000000ffff107224 */ /* 0x000fe200078e002a */
[----:B------:R-:W-:Y:S01]  /*35920*/  MOV R42, R47 ;  /* 0x0000002f002a7202 */ /* 0x000fe20000000f00 */
[----:B------:R-:W-:Y:S02]  /*35930*/  IMAD.MOV.U32 R17, RZ, RZ, R14 ;  /* 0x000000ffff117224 */ /* 0x000fe400078e000e */
[----:B------:R-:W-:Y:S02]  /*35940*/  IMAD.MOV.U32 R14, RZ, RZ, R19 ;  /* 0x000000ffff0e7224 */ /* 0x000fe400078e0013 */
.L_x_46596:
[----:B------:R-:W-:Y:S05]  /*35950*/  BSYNC B1 ;  /* 0x0000000000017941 */ /* 0x000fea0003800000 */
.L_x_46594:
        /* <DEDUP_REMOVED lines=9> */
.L_x_46598:
[----:B------:R-:W-:Y:S02]  /*359f0*/  IMAD.MOV.U32 R23, RZ, RZ, R16 ;  /* 0x000000ffff177224 */ /* 0x000fe400078e0010 */
[----:B------:R-:W-:Y:S01]  /*35a00*/  IMAD.MOV.U32 R19, RZ, RZ, R17 ;  /* 0x000000ffff137224 */ /* 0x000fe200078e0011 */
[----:B------:R-:W-:Y:S01]  /*35a10*/  MOV R17, R18 ;  /* 0x0000001200117202 */ /* 0x000fe20000000f00 */
[----:B------:R-:W-:Y:S02]  /*35a20*/  IMAD.MOV.U32 R16, RZ, RZ, R21 ;  /* 0x000000ffff107224 */ /* 0x000fe400078e0015 */
.L_x_46599:
[----:B------:R-:W-:Y:S05]  /*35a30*/  BSYNC B1 ;  /* 0x0000000000017941 */ /* 0x000fea0003800000 */
.L_x_46597:
        /* <DEDUP_REMOVED lines=9> */
.L_x_46601:
[----:B------:R-:W-:Y:S02]  /*35ad0*/  IMAD.MOV.U32 R21, RZ, RZ, R23 ;  /* 0x000000ffff157224 */ /* 0x000fe400078e0017 */
[----:B------:R-:W-:Y:S02]  /*35ae0*/  IMAD.MOV.U32 R18, RZ, RZ, R19 ;  /* 0x000000ffff127224 */ /* 0x000fe400078e0013 */
[----:B------:R-:W-:Y:S02]  /*35af0*/  IMAD.MOV.U32 R23, RZ, RZ, R38 ;  /* 0x000000ffff177224 */ /* 0x000fe400078e0026 */
[----:B------:R-:W-:Y:S02]  /*35b00*/  IMAD.MOV.U32 R19, RZ, RZ, R20 ;  /* 0x000000ffff137224 */ /* 0x000fe400078e0014 */
.L_x_46602:
[----:B------:R-:W-:Y:S05]  /*35b10*/  BSYNC B1 ;  /* 0x0000000000017941 */ /* 0x000fea0003800000 */
.L_x_46600:
        /* <DEDUP_REMOVED lines=9> */
.L_x_46604:
[----:B------:R-:W-:Y:S02]  /*35bb0*/  IMAD.MOV.U32 R22, RZ, RZ, R21 ;  /* 0x000000ffff167224 */ /* 0x000fe400078e0015 */
[----:B------:R-:W-:Y:S02]  /*35bc0*/  IMAD.MOV.U32 R20, RZ, RZ, R18 ;  /* 0x000000ffff147224 */ /* 0x000fe400078e0012 */
[----:B------:R-:W-:Y:S02]  /*35bd0*/  IMAD.MOV.U32 R21, RZ, RZ, R24 ;  /* 0x000000ffff157224 */ /* 0x000fe400078e0018 */
[----:B------:R-:W-:Y:S02]  /*35be0*/  IMAD.MOV.U32 R18, RZ, RZ, R25 ;  /* 0x000000ffff127224 */ /* 0x000fe400078e0019 */
.L_x_46605:
[----:B------:R-:W-:Y:S05]  /*35bf0*/  BSYNC B1 ;  /* 0x0000000000017941 */ /* 0x000fea0003800000 */
.L_x_46603:
        /* <DEDUP_REMOVED lines=9> */
.L_x_46607:
[----:B------:R-:W-:Y:S02]  /*35c90*/  IMAD.MOV.U32 R25, RZ, RZ, R22 ;  /* 0x000000ffff197224 */ /* 0x000fe400078e0016 */
[----:B------:R-:W-:Y:S02]  /*35ca0*/  IMAD.MOV.U32 R24, RZ, RZ, R20 ;  /* 0x000000ffff187224 */ /* 0x000fe400078e0014 */
[----:B------:R-:W-:Y:S02]  /*35cb0*/  IMAD.MOV.U32 R22, RZ, RZ, R37 ;  /* 0x000000ffff167224 */ /* 0x000fe400078e0025 */
[----:B------:R-:W-:Y:S02]  /*35cc0*/  IMAD.MOV.U32 R20, RZ, RZ, R27 ;  /* 0x000000ffff147224 */ /* 0x000fe400078e001b */
.L_x_46608:
[----:B------:R-:W-:Y:S05]  /*35cd0*/  BSYNC B1 ;  /* 0x0000000000017941 */ /* 0x000fea0003800000 */
.L_x_46606:
        /* <DEDUP_REMOVED lines=9> */
.L_x_46610:
[----:B------:R-:W-:Y:S01]  /*35d70*/  MOV R37, R25 ;  /* 0x0000001900257202 */ /* 0x000fe20000000f00 */
[----:B------:R-:W-:Y:S02]  /*35d80*/  IMAD.MOV.U32 R27, RZ, RZ, R24 ;  /* 0x000000ffff1b7224 */ /* 0x000fe400078e0018 */
[----:B------:R-:W-:Y:S02]  /*35d90*/  IMAD.MOV.U32 R25, RZ, RZ, R26 ;  /* 0x000000ffff197224 */ /* 0x000fe400078e001a */
[----:B------:R-:W-:Y:S02]  /*35da0*/  IMAD.MOV.U32 R24, RZ, RZ, R31 ;  /* 0x000000ffff187224 */ /* 0x000fe400078e001f */
.L_x_46611:
[----:B------:R-:W-:Y:S05]  /*35db0*/  BSYNC B1 ;  /* 0x0000000000017941 */ /* 0x000fea0003800000 */
.L_x_46609:
        /* <DEDUP_REMOVED lines=9> */
.L_x_46613:
[----:B------:R-:W-:Y:S01]  /*35e50*/  IMAD.MOV.U32 R26, RZ, RZ, R37 ;  /* 0x000000ffff1a7224 */ /* 0x000fe200078e0025 */
[----:B------:R-:W-:Y:S01]  /*35e60*/  MOV R31, R27 ;  /* 0x0000001b001f7202 */ /* 0x000fe20000000f00 */
[----:B------:R-:W-:Y:S02]  /*35e70*/  IMAD.MOV.U32 R37, RZ, RZ, R36 ;  /* 0x000000ffff257224 */ /* 0x000fe400078e0024 */
[----:B------:R-:W-:Y:S02]  /*35e80*/  IMAD.MOV.U32 R27, RZ, RZ, R30 ;  /* 0x000000ffff1b7224 */ /* 0x000fe400078e001e */
.L_x_46614:
[----:B------:R-:W-:Y:S05]  /*35e90*/  BSYNC B1 ;  /* 0x0000000000017941 */ /* 0x000fea0003800000 */
.L_x_46612:
        /* <DEDUP_REMOVED lines=9> */
.L_x_46616:
[----:B------:R-:W-:Y:S01]  /*35f30*/  IMAD.MOV.U32 R36, RZ, RZ, R26 ;  /* 0x000000ffff247224 */ /* 0x000fe200078e001a */
[----:B------:R-:W-:Y:S01]  /*35f40*/  MOV R26, R29 ;  /* 0x0000001d001a7202 */ /* 0x000fe20000000f00 */
[----:B------:R-:W-:Y:S02]  /*35f50*/  IMAD.MOV.U32 R30, RZ, RZ, R31 ;  /* 0x000000ffff1e7224 */ /* 0x000fe400078e001f */
[----:B------:R-:W-:Y:S02]  /*35f60*/  IMAD.MOV.U32 R31, RZ, RZ, R28 ;  /* 0x000000ffff1f7224 */ /* 0x000fe400078e001c */
.L_x_46617:
[----:B------:R-:W-:Y:S05]  /*35f70*/  BSYNC B1 ;  /* 0x0000000000017941 */ /* 0x000fea0003800000 */
.L_x_46615:
        /* <DEDUP_REMOVED lines=9> */
.L_x_46619:
[----:B------:R-:W-:Y:S02]  /*36010*/  IMAD.MOV.U32 R29, RZ, RZ, R36 ;  /* 0x000000ffff1d7224 */ /* 0x000fe400078e0024 */
[----:B------:R-:W-:Y:S01]  /*36020*/  IMAD.MOV.U32 R28, RZ, RZ, R30 ;  /* 0x000000ffff1c7224 */ /* 0x000fe200078e001e */
[----:B------:R-:W-:Y:S01]  /*36030*/  MOV R30, R35 ;  /* 0x00000023001e7202 */ /* 0x000fe20000000f00 */
[----:B------:R-:W-:Y:S02]  /*36040*/  IMAD.MOV.U32 R36, RZ, RZ, R39 ;  /* 0x000000ffff247224 */ /* 0x000fe400078e0027 */
.L_x_46620:
[----:B------:R-:W-:Y:S05]  /*36050*/  BSYNC B1 ;  /* 0x0000000000017941 */ /* 0x000fea0003800000 */
.L_x_46618:
        /* <DEDUP_REMOVED lines=9> */
.L_x_46622:
[----:B------:R-:W-:Y:S02]  /*360f0*/  IMAD.MOV.U32 R39, RZ, RZ, R29 ;  /* 0x000000ffff277224 */ /* 0x000fe400078e001d */
[----:B------:R-:W-:Y:S02]  /*36100*/  IMAD.MOV.U32 R35, RZ, RZ, R28 ;  /* 0x000000ffff237224 */ /* 0x000fe400078e001c */
[----:B------:R-:W-:Y:S02]  /*36110*/  IMAD.MOV.U32 R29, RZ, RZ, R34 ;  /* 0x000000ffff1d7224 */ /* 0x000fe400078e0022 */
[----:B------:R-:W-:Y:S02]  /*36120*/  IMAD.MOV.U32 R28, RZ, RZ, R41 ;  /* 0x000000ffff1c7224 */ /* 0x000fe400078e0029 */
.L_x_46623:
[----:B------:R-:W-:Y:S05]  /*36130*/  BSYNC B1 ;  /* 0x0000000000017941 */ /* 0x000fea0003800000 */
.L_x_46621:
        /* <DEDUP_REMOVED lines=9> */
.L_x_46625:
[----:B------:R-:W-:Y:S02]  /*361d0*/  IMAD.MOV.U32 R34, RZ, RZ, R39 ;  /* 0x000000ffff227224 */ /* 0x000fe400078e0027 */
[----:B------:R-:W-:Y:S02]  /*361e0*/  IMAD.MOV.U32 R41, RZ, RZ, R35 ;  /* 0x000000ffff297224 */ /* 0x000fe400078e0023 */
[----:B------:R-:W-:Y:S02]  /*361f0*/  IMAD.MOV.U32 R39, RZ, RZ, R40 ;  /* 0x000000ffff277224 */ /* 0x000fe400078e0028 */
[----:B------:R-:W-:Y:S02]  /*36200*/  IMAD.MOV.U32 R35, RZ, RZ, R2 ;  /* 0x000000ffff237224 */ /* 0x000fe400078e0002 */
.L_x_46626:
[----:B------:R-:W-:Y:S05]  /*36210*/  BSYNC B1 ;  /* 0x0000000000017941 */ /* 0x000fea0003800000 */
.L_x_46624:
        /* <DEDUP_REMOVED lines=9> */
.L_x_46628:
[----:B------:R-:W-:Y:S02]  /*362b0*/  IMAD.MOV.U32 R38, RZ, RZ, R34 ;  /* 0x000000ffff267224 */ /* 0x000fe400078e0022 */
[----:B------:R-:W-:Y:S02]  /*362c0*/  IMAD.MOV.U32 R2, RZ, RZ, R41 ;  /* 0x000000ffff027224 */ /* 0x000fe400078e0029 */
[----:B------:R-:W-:Y:S02]  /*362d0*/  IMAD.MOV.U32 R34, RZ, RZ, R33 ;  /* 0x000000ffff227224 */ /* 0x000fe400078e0021 */
[----:B------:R-:W-:Y:S02]  /*362e0*/  IMAD.MOV.U32 R41, RZ, RZ, R0 ;  /* 0x000000ffff297224 */ /* 0x000fe400078e0000 */
.L_x_46629:
[----:B------:R-:W-:Y:S05]  /*362f0*/  BSYNC B1 ;  /* 0x0000000000017941 */ /* 0x000fea0003800000 */
.L_x_46627:
        /* <DEDUP_REMOVED lines=9> */
.L_x_46631:
[----:B------:R-:W-:Y:S01]  /*36390*/  MOV R33, R38 ;  /* 0x0000002600217202 */ /* 0x000fe20000000f00 */
[----:B------:R-:W-:Y:S02]  /*363a0*/  IMAD.MOV.U32 R0, RZ, RZ, R2 ;  /* 0x000000ffff007224 */ /* 0x000fe400078e0002 */
[----:B------:R-:W-:Y:S02]  /*363b0*/  IMAD.MOV.U32 R38, RZ, RZ, R43 ;  /* 0x000000ffff267224 */ /* 0x000fe400078e002b */
[----:B------:R-:W-:Y:S02]  /*363c0*/  IMAD.MOV.U32 R2, RZ, RZ, R3 ;  /* 0x000000ffff027224 */ /* 0x000fe400078e0003 */
.L_x_46632:
[----:B------:R-:W-:Y:S05]  /*363d0*/  BSYNC B1 ;  /* 0x0000000000017941 */ /* 0x000fea0003800000 */
.L_x_46630:
        /* <DEDUP_REMOVED lines=16> */
.L_x_46634:
[----:B------:R-:W-:Y:S02]  /*364e0*/  IMAD.MOV.U32 R13, RZ, RZ, R32 ;  /* 0x000000ffff0d7224 */ /* 0x000fe400078e0020 */
[----:B------:R-:W-:Y:S02]  /*364f0*/  IMAD.MOV.U32 R3, RZ, RZ, R5 ;  /* 0x000000ffff037224 */ /* 0x000fe400078e0005 */
[----:B------:R-:W-:Y:S02]  /*36500*/  IMAD.MOV.U32 R5, RZ, RZ, R12 ;  /* 0x000000ffff057224 */ /* 0x000fe400078e000c */
[----:B------:R-:W-:Y:S02]  /*36510*/  IMAD.MOV.U32 R32, RZ, RZ, R15 ;  /* 0x000000ffff207224 */ /* 0x000fe400078e000f */
.L_x_46635:
[----:B------:R-:W-:Y:S05]  /*36520*/  BSYNC B1 ;  /* 0x0000000000017941 */ /* 0x000fea0003800000 */
.L_x_46633:
        /* <DEDUP_REMOVED lines=9> */
.L_x_46637:
[----:B------:R-:W-:Y:S01]  /*365c0*/  MOV R15, R13 ;  /* 0x0000000d000f7202 */ /* 0x000fe20000000f00 */
[----:B------:R-:W-:Y:S02]  /*365d0*/  IMAD.MOV.U32 R10, RZ, RZ, R3 ;  /* 0x000000ffff0a7224 */ /* 0x000fe400078e0003 */
[----:B------:R-:W-:Y:S02]  /*365e0*/  IMAD.MOV.U32 R13, RZ, RZ, R42 ;  /* 0x000000ffff0d7224 */ /* 0x000fe400078e002a */
[----:B------:R-:W-:Y:S02]  /*365f0*/  IMAD.MOV.U32 R3, RZ, RZ, R14 ;  /* 0x000000ffff037224 */ /* 0x000fe400078e000e */
.L_x_46638:
[----:B------:R-:W-:Y:S05]  /*36600*/  BSYNC B1 ;  /* 0x0000000000017941 */ /* 0x000fea0003800000 */
.L_x_46636:
        /* <DEDUP_REMOVED lines=9> */
.L_x_46640:
[----:B------:R-:W-:Y:S01]  /*366a0*/  IMAD.MOV.U32 R14, RZ, RZ, R15 ;  /* 0x000000ffff0e7224 */ /* 0x000fe200078e000f */
[----:B------:R-:W-:Y:S01]  /*366b0*/  MOV R12, R10 ;  /* 0x0000000a000c7202 */ /* 0x000fe20000000f00 */
[----:B------:R-:W-:Y:S02]  /*366c0*/  IMAD.MOV.U32 R15, RZ, RZ, R16 ;  /* 0x000000ffff0f7224 */ /* 0x000fe400078e0010 */
[----:B------:R-:W-:Y:S02]  /*366d0*/  IMAD.MOV.U32 R10, RZ, RZ, R17 ;  /* 0x000000ffff0a7224 */ /* 0x000fe400078e0011 */
.L_x_46641:
[----:B------:R-:W-:Y:S05]  /*366e0*/  BSYNC B1 ;  /* 0x0000000000017941 */ /* 0x000fea0003800000 */
.L_x_46639:
        /* <DEDUP_REMOVED lines=9> */
.L_x_46643:
[----:B------:R-:W-:Y:S01]  /*36780*/  IMAD.MOV.U32 R16, RZ, RZ, R14 ;  /* 0x000000ffff107224 */ /* 0x000fe200078e000e */
[----:B------:R-:W-:Y:S01]  /*36790*/  MOV R14, R23 ;  /* 0x00000017000e7202 */ /* 0x000fe20000000f00 */
[----:B------:R-:W-:Y:S02]  /*367a0*/  IMAD.MOV.U32 R17, RZ, RZ, R12 ;  /* 0x000000ffff117224 */ /* 0x000fe400078e000c */
[----:B------:R-:W-:Y:S02]  /*367b0*/  IMAD.MOV.U32 R12, RZ, RZ, R19 ;  /* 0x000000ffff0c7224 */ /* 0x000fe400078e0013 */
.L_x_46644:
[----:B------:R-:W-:Y:S05]  /*367c0*/  BSYNC B1 ;  /* 0x0000000000017941 */ /* 0x000fea0003800000 */
.L_x_46642:
        /* <DEDUP_REMOVED lines=9> */
.L_x_46646:
[----:B------:R-:W-:Y:S02]  /*36860*/  IMAD.MOV.U32 R23, RZ, RZ, R16 ;  /* 0x000000ffff177224 */ /* 0x000fe400078e0010 */
[----:B------:R-:W-:Y:S01]  /*36870*/  IMAD.MOV.U32 R19, RZ, RZ, R17 ;  /* 0x000000ffff137224 */ /* 0x000fe200078e0011 */
[----:B------:R-:W-:Y:S01]  /*36880*/  MOV R17, R18 ;  /* 0x0000001200117202 */ /* 0x000fe20000000f00 */
[----:B------:R-:W-:Y:S02]  /*36890*/  IMAD.MOV.U32 R16, RZ, RZ, R21 ;  /* 0x000000ffff107224 */ /* 0x000fe400078e0015 */
.L_x_46647:
[----:B------:R-:W-:Y:S05]  /*368a0*/  BSYNC B1 ;  /* 0x0000000000017941 */ /* 0x000fea0003800000 */
.L_x_46645:
        /* <DEDUP_REMOVED lines=9> */
.L_x_46649:
[----:B------:R-:W-:Y:S02]  /*36940*/  IMAD.MOV.U32 R18, RZ, RZ, R23 ;  /* 0x000000ffff127224 */ /* 0x000fe400078e0017 */
[----:B------:R-:W-:Y:S02]  /*36950*/  IMAD.MOV.U32 R21, RZ, RZ, R19 ;  /* 0x000000ffff157224 */ /* 0x000fe400078e0013 */
[----:B------:R-:W-:Y:S02]  /*36960*/  IMAD.MOV.U32 R23, RZ, RZ, R22 ;  /* 0x000000ffff177224 */ /* 0x000fe400078e0016 */
[----:B------:R-:W-:Y:S02]  /*36970*/  IMAD.MOV.U32 R19, RZ, RZ, R20 ;  /* 0x000000ffff137224 */ /* 0x000fe400078e0014 */
.L_x_46650:
[----:B------:R-:W-:Y:S05]  /*36980*/  BSYNC B1 ;  /* 0x0000000000017941 */ /* 0x000fea0003800000 */
.L_x_46648:
        /* <DEDUP_REMOVED lines=9> */
.L_x_46652:
[----:B------:R-:W-:Y:S02]  /*36a20*/  IMAD.MOV.U32 R22, RZ, RZ, R18 ;  /* 0x000000ffff167224 */ /* 0x000fe400078e0012 */
[----:B------:R-:W-:Y:S02]  /*36a30*/  IMAD.MOV.U32 R20, RZ, RZ, R21 ;  /* 0x000000ffff147224 */ /* 0x000fe400078e0015 */
[----:B------:R-:W-:Y:S02]  /*36a40*/  IMAD.MOV.U32 R18, RZ, RZ, R25 ;  /* 0x000000ffff127224 */ /* 0x000fe400078e0019 */
[----:B------:R-:W-:Y:S02]  /*36a50*/  IMAD.MOV.U32 R21, RZ, RZ, R24 ;  /* 0x000000ffff157224 */ /* 0x000fe400078e0018 */
.L_x_46653:
[----:B------:R-:W-:Y:S05]  /*36a60*/  BSYNC B1 ;  /* 0x0000000000017941 */ /* 0x000fea0003800000 */
.L_x_46651:
        /* <DEDUP_REMOVED lines=9> */
.L_x_46655:
[----:B------:R-:W-:Y:S02]  /*36b00*/  IMAD.MOV.U32 R25, RZ, RZ, R22 ;  /* 0x000000ffff197224 */ /* 0x000fe400078e0016 */
[----:B------:R-:W-:Y:S02]  /*36b10*/  IMAD.MOV.U32 R24, RZ, RZ, R20 ;  /* 0x000000ffff187224 */ /* 0x000fe400078e0014 */
[----:B------:R-:W-:Y:S02]  /*36b20*/  IMAD.MOV.U32 R22, RZ, RZ, R37 ;  /* 0x000000ffff167224 */ /* 0x000fe400078e0025 */
[----:B------:R-:W-:Y:S02]  /*36b30*/  IMAD.MOV.U32 R20, RZ, RZ, R27 ;  /* 0x000000ffff147224 */ /* 0x000fe400078e001b */
.L_x_46656:
[----:B------:R-:W-:Y:S05]  /*36b40*/  BSYNC B1 ;  /* 0x0000000000017941 */ /* 0x000fea0003800000 */
.L_x_46654:
        /* <DEDUP_REMOVED lines=9> */
.L_x_46658:
[----:B------:R-:W-:Y:S01]  /*36be0*/  MOV R37, R25 ;  /* 0x0000001900257202 */ /* 0x000fe20000000f00 */
[----:B------:R-:W-:Y:S02]  /*36bf0*/  IMAD.MOV.U32 R27, RZ, RZ, R24 ;  /* 0x000000ffff1b7224 */ /* 0x000fe400078e0018 */
[----:B------:R-:W-:Y:S02]  /*36c00*/  IMAD.MOV.U32 R25, RZ, RZ, R26 ;  /* 0x000000ffff197224 */ /* 0x000fe400078e001a */
[----:B------:R-:W-:Y:S02]  /*36c10*/  IMAD.MOV.U32 R24, RZ, RZ, R31 ;  /* 0x000000ffff187224 */ /* 0x000fe400078e001f */
.L_x_46659:
[----:B------:R-:W-:Y:S05]  /*36c20*/  BSYNC B1 ;  /* 0x0000000000017941 */ /* 0x000fea0003800000 */
.L_x_46657:
        /* <DEDUP_REMOVED lines=9> */
.L_x_46661:
[----:B------:R-:W-:Y:S01]  /*36cc0*/  IMAD.MOV.U32 R26, RZ, RZ, R37 ;  /* 0x000000ffff1a7224 */ /* 0x000fe200078e0025 */
[----:B------:R-:W-:Y:S01]  /*36cd0*/  MOV R31, R27 ;  /* 0x0000001b001f7202 */ /* 0x000fe20000000f00 */
[----:B------:R-:W-:Y:S02]  /*36ce0*/  IMAD.MOV.U32 R37, RZ, RZ, R36 ;  /* 0x000000ffff257224 */ /* 0x000fe400078e0024 */
[----:B------:R-:W-:Y:S02]  /*36cf0*/  IMAD.MOV.U32 R27, RZ, RZ, R30 ;  /* 0x000000ffff1b7224 */ /* 0x000fe400078e001e */
.L_x_46662:
[----:B------:R-:W-:Y:S05]  /*36d00*/  BSYNC B1 ;  /* 0x0000000000017941 */ /* 0x000fea0003800000 */
.L_x_46660:
        /* <DEDUP_REMOVED lines=9> */
.L_x_46664:
[----:B------:R-:W-:Y:S01]  /*36da0*/  IMAD.MOV.U32 R36, RZ, RZ, R26 ;  /* 0x000000ffff247224 */ /* 0x000fe200078e001a */
[----:B------:R-:W-:Y:S01]  /*36db0*/  MOV R26, R29 ;  /* 0x0000001d001a7202 */ /* 0x000fe20000000f00 */
[----:B------:R-:W-:Y:S02]  /*36dc0*/  IMAD.MOV.U32 R30, RZ, RZ, R31 ;  /* 0x000000ffff1e7224 */ /* 0x000fe400078e001f */
[----:B------:R-:W-:Y:S02]  /*36dd0*/  IMAD.MOV.U32 R31, RZ, RZ, R28 ;  /* 0x000000ffff1f7224 */ /* 0x000fe400078e001c */
.L_x_46665:
[----:B------:R-:W-:Y:S05]  /*36de0*/  BSYNC B1 ;  /* 0x0000000000017941 */ /* 0x000fea0003800000 */
.L_x_46663:
        /* <DEDUP_REMOVED lines=9> */
.L_x_46667:
[----:B------:R-:W-:Y:S02]  /*36e80*/  IMAD.MOV.U32 R29, RZ, RZ, R36 ;  /* 0x000000ffff1d7224 */ /* 0x000fe400078e0024 */
[----:B------:R-:W-:Y:S01]  /*36e90*/  IMAD.MOV.U32 R28, RZ, RZ, R30 ;  /* 0x000000ffff1c7224 */ /* 0x000fe200078e001e */
[----:B------:R-:W-:Y:S01]  /*36ea0*/  MOV R30, R35 ;  /* 0x00000023001e7202 */ /* 0x000fe20000000f00 */
[----:B------:R-:W-:Y:S02]  /*36eb0*/  IMAD.MOV.U32 R36, RZ, RZ, R39 ;  /* 0x000000ffff247224 */ /* 0x000fe400078e0027 */
.L_x_46668:
[----:B------:R-:W-:Y:S05]  /*36ec0*/  BSYNC B1 ;  /* 0x0000000000017941 */ /* 0x000fea0003800000 */
.L_x_46666:
        /* <DEDUP_REMOVED lines=9> */
.L_x_46670:
[----:B------:R-:W-:Y:S02]  /*36f60*/  IMAD.MOV.U32 R39, RZ, RZ, R29 ;  /* 0x000000ffff277224 */ /* 0x000fe400078e001d */
[----:B------:R-:W-:Y:S02]  /*36f70*/  IMAD.MOV.U32 R35, RZ, RZ, R28 ;  /* 0x000000ffff237224 */ /* 0x000fe400078e001c */
[----:B------:R-:W-:Y:S02]  /*36f80*/  IMAD.MOV.U32 R29, RZ, RZ, R34 ;  /* 0x000000ffff1d7224 */ /* 0x000fe400078e0022 */
[----:B------:R-:W-:Y:S02]  /*36f90*/  IMAD.MOV.U32 R28, RZ, RZ, R41 ;  /* 0x000000ffff1c7224 */ /* 0x000fe400078e0029 */
.L_x_46671:
[----:B------:R-:W-:Y:S05]  /*36fa0*/  BSYNC B1 ;  /* 0x0000000000017941 */ /* 0x000fea0003800000 */
.L_x_46669:
        /* <DEDUP_REMOVED lines=9> */
.L_x_46673:
[----:B------:R-:W-:Y:S02]  /*37040*/  IMAD.MOV.U32 R34, RZ, RZ, R39 ;  /* 0x000000ffff227224 */ /* 0x000fe400078e0027 */
[----:B------:R-:W-:Y:S02]  /*37050*/  IMAD.MOV.U32 R41, RZ, RZ, R35 ;  /* 0x000000ffff297224 */ /* 0x000fe400078e0023 */
[----:B------:R-:W-:Y:S02]  /*37060*/  IMAD.MOV.U32 R39, RZ, RZ, R38 ;  /* 0x000000ffff277224 */ /* 0x000fe400078e0026 */
[----:B------:R-:W-:Y:S02]  /*37070*/  IMAD.MOV.U32 R35, RZ, RZ, R2 ;  /* 0x000000ffff237224 */ /* 0x000fe400078e0002 */
.L_x_46674:
[----:B------:R-:W-:Y:S05]  /*37080*/  BSYNC B1 ;  /* 0x0000000000017941 */ /* 0x000fea0003800000 */
.L_x_46672:
        /* <DEDUP_REMOVED lines=9> */
.L_x_46676:
[----:B------:R-:W-:Y:S02]  /*37120*/  IMAD.MOV.U32 R38, RZ, RZ, R34 ;  /* 0x000000ffff267224 */ /* 0x000fe400078e0022 */
[----:B------:R-:W-:Y:S02]  /*37130*/  IMAD.MOV.U32 R2, RZ, RZ, R41 ;  /* 0x000000ffff027224 */ /* 0x000fe400078e0029 */
[----:B------:R-:W-:Y:S02]  /*37140*/  IMAD.MOV.U32 R34, RZ, RZ, R33 ;  /* 0x000000ffff227224 */ /* 0x000fe400078e0021 */
[----:B------:R-:W-:Y:S02]  /*37150*/  IMAD.MOV.U32 R41, RZ, RZ, R0 ;  /* 0x000000ffff297224 */ /* 0x000fe400078e0000 */
.L_x_46677:
[----:B------:R-:W-:Y:S05]  /*37160*/  BSYNC B1 ;  /* 0x0000000000017941 */ /* 0x000fea0003800000 */
.L_x_46675:
        /* <DEDUP_REMOVED lines=16> */
.L_x_46679:
[----:B------:R-:W-:Y:S02]  /*37270*/  IMAD.MOV.U32 R0, RZ, RZ, R32 ;  /* 0x000000ffff007224 */ /* 0x000fe400078e0020 */
[----:B------:R-:W-:Y:S02]  /*37280*/  IMAD.MOV.U32 R8, RZ, RZ, R5 ;  /* 0x000000ffff087224 */ /* 0x000fe400078e0005 */
[----:B------:R-:W-:Y:S02]  /*37290*/  IMAD.MOV.U32 R5, RZ, RZ, R3 ;  /* 0x000000ffff057224 */ /* 0x000fe400078e0003 */
[----:B------:R-:W-:Y:S02]  /*372a0*/  IMAD.MOV.U32 R32, RZ, RZ, R13 ;  /* 0x000000ffff207224 */ /* 0x000fe400078e000d */
.L_x_46680:
[----:B------:R-:W-:Y:S05]  /*372b0*/  BSYNC B1 ;  /* 0x0000000000017941 */ /* 0x000fea0003800000 */
.L_x_46678:
        /* <DEDUP_REMOVED lines=9> */
.L_x_46682:
[----:B------:R-:W-:Y:S02]  /*37350*/  IMAD.MOV.U32 R3, RZ, RZ, R0 ;  /* 0x000000ffff037224 */ /* 0x000fe400078e0000 */
[----:B------:R-:W-:Y:S02]  /*37360*/  IMAD.MOV.U32 R11, RZ, RZ, R8 ;  /* 0x000000ffff0b7224 */ /* 0x000fe400078e0008 */
[----:B------:R-:W-:Y:S02]  /*37370*/  IMAD.MOV.U32 R0, RZ, RZ, R15 ;  /* 0x000000ffff007224 */ /* 0x000fe400078e000f */
[----:B------:R-:W-:Y:S02]  /*37380*/  IMAD.MOV.U32 R8, RZ, RZ, R10 ;  /* 0x000000ffff087224 */ /* 0x000fe400078e000a */
.L_x_46683:
[----:B------:R-:W-:Y:S05]  /*37390*/  BSYNC B1 ;  /* 0x0000000000017941 */ /* 0x000fea0003800000 */
.L_x_46681:
        /* <DEDUP_REMOVED lines=9> */
.L_x_46685:
[----:B------:R-:W-:Y:S01]  /*37430*/  MOV R13, R3 ;  /* 0x00000003000d7202 */ /* 0x000fe20000000f00 */
[----:B------:R-:W-:Y:S02]  /*37440*/  IMAD.MOV.U32 R10, RZ, RZ, R11 ;  /* 0x000000ffff0a7224 */ /* 0x000fe400078e000b */
[----:B------:R-:W-:Y:S02]  /*37450*/  IMAD.MOV.U32 R3, RZ, RZ, R14 ;  /* 0x000000ffff037224 */ /* 0x000fe400078e000e */
[----:B------:R-:W-:Y:S02]  /*37460*/  IMAD.MOV.U32 R11, RZ, RZ, R12 ;  /* 0x000000ffff0b7224 */ /* 0x000fe400078e000c */
.L_x_46686:
[----:B------:R-:W-:Y:S05]  /*37470*/  BSYNC B1 ;  /* 0x0000000000017941 */ /* 0x000fea0003800000 */
.L_x_46684:
        /* <DEDUP_REMOVED lines=9> */
.L_x_46688:
[----:B------:R-:W-:Y:S01]  /*37510*/  IMAD.MOV.U32 R12, RZ, RZ, R13 ;  /* 0x000000ffff0c7224 */ /* 0x000fe200078e000d */
[----:B------:R-:W-:Y:S01]  /*37520*/  MOV R14, R10 ;  /* 0x0000000a000e7202 */ /* 0x000fe20000000f00 */
[----:B------:R-:W-:Y:S02]  /*37530*/  IMAD.MOV.U32 R13, RZ, RZ, R16 ;  /* 0x000000ffff0d7224 */ /* 0x000fe400078e0010 */
[----:B------:R-:W-:Y:S02]  /*37540*/  IMAD.MOV.U32 R10, RZ, RZ, R17 ;  /* 0x000000ffff0a7224 */ /* 0x000fe400078e0011 */
.L_x_46689:
[----:B------:R-:W-:Y:S05]  /*37550*/  BSYNC B1 ;  /* 0x0000000000017941 */ /* 0x000fea0003800000 */
.L_x_46687:
        /* <DEDUP_REMOVED lines=9> */
.L_x_46691:
[----:B------:R-:W-:Y:S01]  /*375f0*/  IMAD.MOV.U32 R15, RZ, RZ, R12 ;  /* 0x000000ffff0f7224 */ /* 0x000fe200078e000c */
[----:B------:R-:W-:Y:S01]  /*37600*/  MOV R12, R23 ;  /* 0x00000017000c7202 */ /* 0x000fe20000000f00 */
[----:B------:R-:W-:Y:S02]  /*37610*/  IMAD.MOV.U32 R16, RZ, RZ, R14 ;  /* 0x000000ffff107224 */ /* 0x000fe400078e000e */
[----:B------:R-:W-:Y:S02]  /*37620*/  IMAD.MOV.U32 R14, RZ, RZ, R19 ;  /* 0x000000ffff0e7224 */ /* 0x000fe400078e0013 */
.L_x_46692:
[----:B------:R-:W-:Y:S05]  /*37630*/  BSYNC B1 ;  /* 0x0000000000017941 */ /* 0x000fea0003800000 */
.L_x_46690:
        /* <DEDUP_REMOVED lines=9> */
.L_x_46694:
[----:B------:R-:W-:Y:S01]  /*376d0*/  IMAD.MOV.U32 R17, RZ, RZ, R15 ;  /* 0x000000ffff117224 */ /* 0x000fe200078e000f */
[----:B------:R-:W-:Y:S01]  /*376e0*/  MOV R15, R18 ;  /* 0x00000012000f7202 */ /* 0x000fe20000000f00 */
[----:B------:R-:W-:Y:S02]  /*376f0*/  IMAD.MOV.U32 R19, RZ, RZ, R16 ;  /* 0x000000ffff137224 */ /* 0x000fe400078e0010 */
[----:B------:R-:W-:Y:S02]  /*37700*/  IMAD.MOV.U32 R16, RZ, RZ, R21 ;  /* 0x000000ffff107224 */ /* 0x000fe400078e0015 */
.L_x_46695:
[----:B------:R-:W-:Y:S05]  /*37710*/  BSYNC B1 ;  /* 0x0000000000017941 */ /* 0x000fea0003800000 */
.L_x_46693:
        /* <DEDUP_REMOVED lines=9> */
.L_x_46697:
[----:B------:R-:W-:Y:S01]  /*377b0*/  IMAD.MOV.U32 R18, RZ, RZ, R17 ;  /* 0x000000ffff127224 */ /* 0x000fe200078e0011 */
[----:B------:R-:W-:Y:S01]  /*377c0*/  MOV R17, R22 ;  /* 0x0000001600117202 */ /* 0x000fe20000000f00 */
[----:B------:R-:W-:Y:S02]  /*377d0*/  IMAD.MOV.U32 R21, RZ, RZ, R19 ;  /* 0x000000ffff157224 */ /* 0x000fe400078e0013 */
[----:B------:R-:W-:Y:S02]  /*377e0*/  IMAD.MOV.U32 R19, RZ, RZ, R20 ;  /* 0x000000ffff137224 */ /* 0x000fe400078e0014 */
.L_x_46698:
[----:B------:R-:W-:Y:S05]  /*377f0*/  BSYNC B1 ;  /* 0x0000000000017941 */ /* 0x000fea0003800000 */
.L_x_46696:
        /* <DEDUP_REMOVED lines=9> */
.L_x_46700:
[----:B------:R-:W-:Y:S01]  /*37890*/  IMAD.MOV.U32 R20, RZ, RZ, R18 ;  /* 0x000000ffff147224 */ /* 0x000fe200078e0012 */
[----:B------:R-:W-:Y:S01]  /*378a0*/  MOV R18, R25 ;  /* 0x0000001900127202 */ /* 0x000fe20000000f00 */
[----:B------:R-:W-:Y:S02]  /*378b0*/  IMAD.MOV.U32 R22, RZ, RZ, R21 ;  /* 0x000000ffff167224 */ /* 0x000fe400078e0015 */
[----:B------:R-:W-:Y:S02]  /*378c0*/  IMAD.MOV.U32 R21, RZ, RZ, R24 ;  /* 0x000000ffff157224 */ /* 0x000fe400078e0018 */
.L_x_46701:
[----:B------:R-:W-:Y:S05]  /*378d0*/  BSYNC B1 ;  /* 0x0000000000017941 */ /* 0x000fea0003800000 */
.L_x_46699:
        /* <DEDUP_REMOVED lines=9> */
.L_x_46703:
[----:B------:R-:W-:Y:S01]  /*37970*/  IMAD.MOV.U32 R23, RZ, RZ, R20 ;  /* 0x000000ffff177224 */ /* 0x000fe200078e0014 */
[----:B------:R-:W-:Y:S01]  /*37980*/  MOV R20, R37 ;  /* 0x0000002500147202 */ /* 0x000fe20000000f00 */
[----:B------:R-:W-:Y:S02]  /*37990*/  IMAD.MOV.U32 R24, RZ, RZ, R22 ;  /* 0x000000ffff187224 */ /* 0x000fe400078e0016 */
[----:B------:R-:W-:Y:S02]  /*379a0*/  IMAD.MOV.U32 R22, RZ, RZ, R27 ;  /* 0x000000ffff167224 */ /* 0x000fe400078e001b */
.L_x_46704:
[----:B------:R-:W-:Y:S05]  /*379b0*/  BSYNC B1 ;  /* 0x0000000000017941 */ /* 0x000fea0003800000 */
.L_x_46702:
        /* <DEDUP_REMOVED lines=9> */
.L_x_46706:
[----:B------:R-:W-:Y:S01]  /*37a50*/  IMAD.MOV.U32 R25, RZ, RZ, R23 ;  /* 0x000000ffff197224 */ /* 0x000fe200078e0017 */
[----:B------:R-:W-:Y:S01]  /*37a60*/  MOV R23, R26 ;  /* 0x0000001a00177202 */ /* 0x000fe20000000f00 */
[----:B------:R-:W-:Y:S02]  /*37a70*/  IMAD.MOV.U32 R27, RZ, RZ, R24 ;  /* 0x000000ffff1b7224 */ /* 0x000fe400078e0018 */
[----:B------:R-:W-:Y:S02]  /*37a80*/  IMAD.MOV.U32 R24, RZ, RZ, R31 ;  /* 0x000000ffff187224 */ /* 0x000fe400078e001f */
.L_x_46707:
[----:B------:R-:W-:Y:S05]  /*37a90*/  BSYNC B1 ;  /* 0x0000000000017941 */ /* 0x000fea0003800000 */
.L_x_46705:
        /* <DEDUP_REMOVED lines=9> */
.L_x_46709:
[----:B------:R-:W-:Y:S01]  /*37b30*/  IMAD.MOV.U32 R26, RZ, RZ, R25 ;  /* 0x000000ffff1a7224 */ /* 0x000fe200078e0019 */
[----:B------:R-:W-:Y:S01]  /*37b40*/  MOV R25, R36 ;  /* 0x0000002400197202 */ /* 0x000fe20000000f00 */
[----:B------:R-:W-:Y:S02]  /*37b50*/  IMAD.MOV.U32 R31, RZ, RZ, R27 ;  /* 0x000000ffff1f7224 */ /* 0x000fe400078e001b */
[----:B------:R-:W-:Y:S02]  /*37b60*/  IMAD.MOV.U32 R27, RZ, RZ, R30 ;  /* 0x000000ffff1b7224 */ /* 0x000fe400078e001e */
.L_x_46710:
[----:B------:R-:W-:Y:S05]  /*37b70*/  BSYNC B1 ;  /* 0x0000000000017941 */ /* 0x000fea0003800000 */
.L_x_46708:
        /* <DEDUP_REMOVED lines=9> */
.L_x_46712:
[----:B------:R-:W-:Y:S01]  /*37c10*/  IMAD.MOV.U32 R30, RZ, RZ, R26 ;  /* 0x000000ffff1e7224 */ /* 0x000fe200078e001a */
[----:B------:R-:W-:Y:S01]  /*37c20*/  MOV R26, R29 ;  /* 0x0000001d001a7202 */ /* 0x000fe20000000f00 */
[----:B------:R-:W-:Y:S02]  /*37c30*/  IMAD.MOV.U32 R36, RZ, RZ, R31 ;  /* 0x000000ffff247224 */ /* 0x000fe400078e001f */
[----:B------:R-:W-:Y:S02]  /*37c40*/  IMAD.MOV.U32 R31, RZ, RZ, R28 ;  /* 0x000000ffff1f7224 */ /* 0x000fe400078e001c */
.L_x_46713:
[----:B------:R-:W-:Y:S05]  /*37c50*/  BSYNC B1 ;  /* 0x0000000000017941 */ /* 0x000fea0003800000 */
.L_x_46711:
        /* <DEDUP_REMOVED lines=9> */
.L_x_46715:
[----:B------:R-:W-:Y:S01]  /*37cf0*/  IMAD.MOV.U32 R29, RZ, RZ, R30 ;  /* 0x000000ffff1d7224 */ /* 0x000fe200078e001e */
[----:B------:R-:W-:Y:S01]  /*37d00*/  MOV R30, R39 ;  /* 0x00000027001e7202 */ /* 0x000fe20000000f00 */
[----:B------:R-:W-:Y:S02]  /*37d10*/  IMAD.MOV.U32 R28, RZ, RZ, R36 ;  /* 0x000000ffff1c7224 */ /* 0x000fe400078e0024 */
[----:B------:R-:W-:Y:S02]  /*37d20*/  IMAD.MOV.U32 R36, RZ, RZ, R35 ;  /* 0x000000ffff247224 */ /* 0x000fe400078e0023 */
.L_x_46716:
[----:B------:R-:W-:Y:S05]  /*37d30*/  BSYNC B1 ;  /* 0x0000000000017941 */ /* 0x000fea0003800000 */
.L_x_46714:
        /* <DEDUP_REMOVED lines=9> */
.L_x_46718:
[----:B------:R-:W-:Y:S01]  /*37dd0*/  IMAD.MOV.U32 R33, RZ, RZ, R29 ;  /* 0x000000ffff217224 */ /* 0x000fe200078e001d */
[----:B------:R-:W-:Y:S01]  /*37de0*/  MOV R29, R34 ;  /* 0x00000022001d7202 */ /* 0x000fe20000000f00 */
[----:B------:R-:W-:Y:S02]  /*37df0*/  IMAD.MOV.U32 R35, RZ, RZ, R28 ;  /* 0x000000ffff237224 */ /* 0x000fe400078e001c */
[----:B------:R-:W-:Y:S02]  /*37e00*/  IMAD.MOV.U32 R28, RZ, RZ, R41 ;  /* 0x000000ffff1c7224 */ /* 0x000fe400078e0029 */
.L_x_46719:
[----:B------:R-:W-:Y:S05]  /*37e10*/  BSYNC B1 ;  /* 0x0000000000017941 */ /* 0x000fea0003800000 */
.L_x_46717:
        /* <DEDUP_REMOVED lines=9> */
.L_x_46721:
[----:B------:R-:W-:Y:S01]  /*37eb0*/  IMAD.MOV.U32 R34, RZ, RZ, R33 ;  /* 0x000000ffff227224 */ /* 0x000fe200078e0021 */
[----:B------:R-:W-:Y:S01]  /*37ec0*/  MOV R33, R38 ;  /* 0x0000002600217202 */ /* 0x000fe20000000f00 */
[----:B------:R-:W-:Y:S02]  /*37ed0*/  IMAD.MOV.U32 R37, RZ, RZ, R35 ;  /* 0x000000ffff257224 */ /* 0x000fe400078e0023 */
[----:B------:R-:W-:Y:S02]  /*37ee0*/  IMAD.MOV.U32 R35, RZ, RZ, R2 ;  /* 0x000000ffff237224 */ /* 0x000fe400078e0002 */
.L_x_46722:
[----:B------:R-:W-:Y:S05]  /*37ef0*/  BSYNC B1 ;  /* 0x0000000000017941 */ /* 0x000fea0003800000 */
.L_x_46720:
        /* <DEDUP_REMOVED lines=16> */
.L_x_46724:
[----:B------:R-:W-:Y:S01]  /*38000*/  MOV R2, R32 ;  /* 0x0000002000027202 */ /* 0x000fe20000000f00 */
[----:B------:R-:W-:Y:S02]  /*38010*/  IMAD.MOV.U32 R6, RZ, RZ, R5 ;  /* 0x000000ffff067224 */ /* 0x000fe400078e0005 */
[----:B------:R-:W-:Y:S02]  /*38020*/  IMAD.MOV.U32 R5, RZ, RZ, R8 ;  /* 0x000000ffff057224 */ /* 0x000fe400078e0008 */
[----:B------:R-:W-:Y:S02]  /*38030*/  IMAD.MOV.U32 R32, RZ, RZ, R0 ;  /* 0x000000ffff207224 */ /* 0x000fe400078e0000 */
.L_x_46725:
[----:B------:R-:W-:Y:S05]  /*38040*/  BSYNC B1 ;  /* 0x0000000000017941 */ /* 0x000fea0003800000 */
.L_x_46723:
        /* <DEDUP_REMOVED lines=9> */
.L_x_46727:
[----:B------:R-:W-:Y:S01]  /*380e0*/  MOV R0, R2 ;  /* 0x0000000200007202 */ /* 0x000fe20000000f00 */
[----:B------:R-:W-:Y:S02]  /*380f0*/  IMAD.MOV.U32 R8, RZ, RZ, R6 ;  /* 0x000000ffff087224 */ /* 0x000fe400078e0006 */
[----:B------:R-:W-:Y:S02]  /*38100*/  IMAD.MOV.U32 R2, RZ, RZ, R3 ;  /* 0x000000ffff027224 */ /* 0x000fe400078e0003 */
[----:B------:R-:W-:Y:S02]  /*38110*/  IMAD.MOV.U32 R6, RZ, RZ, R11 ;  /* 0x000000ffff067224 */ /* 0x000fe400078e000b */
.L_x_46728:
[----:B------:R-:W-:Y:S05]  /*38120*/  BSYNC B1 ;  /* 0x0000000000017941 */ /* 0x000fea0003800000 */
.L_x_46726:
        /* <DEDUP_REMOVED lines=9> */
.L_x_46730:
[----:B------:R-:W-:Y:S01]  /*381c0*/  MOV R3, R0 ;  /* 0x0000000000037202 */ /* 0x000fe20000000f00 */
[----:B------:R-:W-:Y:S02]  /*381d0*/  IMAD.MOV.U32 R9, RZ, RZ, R8 ;  /* 0x000000ffff097224 */ /* 0x000fe400078e0008 */
[----:B------:R-:W-:Y:S02]  /*381e0*/  IMAD.MOV.U32 R0, RZ, RZ, R13 ;  /* 0x000000ffff007224 */ /* 0x000fe400078e000d */
[----:B------:R-:W-:Y:S02]  /*381f0*/  IMAD.MOV.U32 R8, RZ, RZ, R10 ;  /* 0x000000ffff087224 */ /* 0x000fe400078e000a */
.L_x_46731:
[----:B------:R-:W-:Y:S05]  /*38200*/  BSYNC B1 ;  /* 0x0000000000017941 */ /* 0x000fea0003800000 */
.L_x_46729:
        /* <DEDUP_REMOVED lines=9> */
.L_x_46733:
[----:B------:R-:W-:Y:S01]  /*382a0*/  MOV R10, R3 ;  /* 0x00000003000a7202 */ /* 0x000fe20000000f00 */
[----:B------:R-:W-:Y:S02]  /*382b0*/  IMAD.MOV.U32 R11, RZ, RZ, R9 ;  /* 0x000000ffff0b7224 */ /* 0x000fe400078e0009 */
[----:B------:R-:W-:Y:S02]  /*382c0*/  IMAD.MOV.U32 R3, RZ, RZ, R12 ;  /* 0x000000ffff037224 */ /* 0x000fe400078e000c */
[----:B------:R-:W-:Y:S02]  /*382d0*/  IMAD.MOV.U32 R9, RZ, RZ, R14 ;  /* 0x000000ffff097224 */ /* 0x000fe400078e000e */
.L_x_46734:
[----:B------:R-:W-:Y:S05]  /*382e0*/  BSYNC B1 ;  /* 0x0000000000017941 */ /* 0x000fea0003800000 */
.L_x_46732:
        /* <DEDUP_REMOVED lines=9> */
.L_x_46736:
[----:B------:R-:W-:Y:S01]  /*38380*/  MOV R12, R10 ;  /* 0x0000000a000c7202 */ /* 0x000fe20000000f00 */
[----:B------:R-:W-:Y:S02]  /*38390*/  IMAD.MOV.U32 R13, RZ, RZ, R11 ;  /* 0x000000ffff0d7224 */ /* 0x000fe400078e000b */
[----:B------:R-:W-:Y:S02]  /*383a0*/  IMAD.MOV.U32 R10, RZ, RZ, R15 ;  /* 0x000000ffff0a7224 */ /* 0x000fe400078e000f */
[----:B------:R-:W-:Y:S02]  /*383b0*/  IMAD.MOV.U32 R11, RZ, RZ, R16 ;  /* 0x000000ffff0b7224 */ /* 0x000fe400078e0010 */
.L_x_46737:
[----:B------:R-:W-:Y:S05]  /*383c0*/  BSYNC B1 ;  /* 0x0000000000017941 */ /* 0x000fea0003800000 */
.L_x_46735:
        /* <DEDUP_REMOVED lines=9> */
.L_x_46739:
[----:B------:R-:W-:Y:S01]  /*38460*/  MOV R14, R12 ;  /* 0x0000000c000e7202 */ /* 0x000fe20000000f00 */
[----:B------:R-:W-:Y:S02]  /*38470*/  IMAD.MOV.U32 R16, RZ, RZ, R13 ;  /* 0x000000ffff107224 */ /* 0x000fe400078e000d */
[----:B------:R-:W-:Y:S02]  /*38480*/  IMAD.MOV.U32 R12, RZ, RZ, R17 ;  /* 0x000000ffff0c7224 */ /* 0x000fe400078e0011 */
[----:B------:R-:W-:Y:S02]  /*38490*/  IMAD.MOV.U32 R13, RZ, RZ, R19 ;  /* 0x000000ffff0d7224 */ /* 0x000fe400078e0013 */
.L_x_46740:
[----:B------:R-:W-:Y:S05]  /*384a0*/  BSYNC B1 ;  /* 0x0000000000017941 */ /* 0x000fea0003800000 */
.L_x_46738:
        /* <DEDUP_REMOVED lines=9> */
.L_x_46742:
[----:B------:R-:W-:Y:S01]  /*38540*/  MOV R15, R14 ;  /* 0x0000000e000f7202 */ /* 0x000fe20000000f00 */
[----:B------:R-:W-:Y:S02]  /*38550*/  IMAD.MOV.U32 R17, RZ, RZ, R16 ;  /* 0x000000ffff117224 */ /* 0x000fe400078e0010 */
[----:B------:R-:W-:Y:S02]  /*38560*/  IMAD.MOV.U32 R14, RZ, RZ, R18 ;  /* 0x000000ffff0e7224 */ /* 0x000fe400078e0012 */
[----:B------:R-:W-:Y:S02]  /*38570*/  IMAD.MOV.U32 R16, RZ, RZ, R21 ;  /* 0x000000ffff107224 */ /* 0x000fe400078e0015 */
.L_x_46743:
[----:B------:R-:W-:Y:S05]  /*38580*/  BSYNC B1 ;  /* 0x0000000000017941 */ /* 0x000fea0003800000 */
.L_x_46741:
        /* <DEDUP_REMOVED lines=9> */
.L_x_46745:
[----:B------:R-:W-:Y:S01]  /*38620*/  MOV R18, R15 ;  /* 0x0000000f00127202 */ /* 0x000fe20000000f00 */
[----:B------:R-:W-:Y:S02]  /*38630*/  IMAD.MOV.U32 R19, RZ, RZ, R17 ;  /* 0x000000ffff137224 */ /* 0x000fe400078e0011 */
[----:B------:R-:W-:Y:S02]  /*38640*/  IMAD.MOV.U32 R15, RZ, RZ, R20 ;  /* 0x000000ffff0f7224 */ /* 0x000fe400078e0014 */
[----:B------:R-:W-:Y:S02]  /*38650*/  IMAD.MOV.U32 R17, RZ, RZ, R22 ;  /* 0x000000ffff117224 */ /* 0x000fe400078e0016 */
.L_x_46746:
[----:B------:R-:W-:Y:S05]  /*38660*/  BSYNC B1 ;  /* 0x0000000000017941 */ /* 0x000fea0003800000 */
.L_x_46744:
        /* <DEDUP_REMOVED lines=9> */
.L_x_46748:
[----:B------:R-:W-:Y:S01]  /*38700*/  MOV R44, R18 ;  /* 0x00000012002c7202 */ /* 0x000fe20000000f00 */
[----:B------:R-:W-:Y:S02]  /*38710*/  IMAD.MOV.U32 R45, RZ, RZ, R19 ;  /* 0x000000ffff2d7224 */ /* 0x000fe400078e0013 */
[----:B------:R-:W-:Y:S02]  /*38720*/  IMAD.MOV.U32 R18, RZ, RZ, R23 ;  /* 0x000000ffff127224 */ /* 0x000fe400078e0017 */
[----:B------:R-:W-:Y:S02]  /*38730*/  IMAD.MOV.U32 R19, RZ, RZ, R24 ;  /* 0x000000ffff137224 */ /* 0x000fe400078e0018 */
.L_x_46749:
[----:B------:R-:W-:Y:S05]  /*38740*/  BSYNC B1 ;  /* 0x0000000000017941 */ /* 0x000fea0003800000 */
.L_x_46747:
        /* <DEDUP_REMOVED lines=9> */
.L_x_46751:
[----:B------:R-:W-:Y:S01]  /*387e0*/  MOV R48, R44 ;  /* 0x0000002c00307202 */ /* 0x000fe20000000f00 */
[----:B------:R-:W-:Y:S02]  /*387f0*/  IMAD.MOV.U32 R50, RZ, RZ, R45 ;  /* 0x000000ffff327224 */ /* 0x000fe400078e002d */
[----:B------:R-:W-:Y:S02]  /*38800*/  IMAD.MOV.U32 R44, RZ, RZ, R25 ;  /* 0x000000ffff2c7224 */ /* 0x000fe400078e0019 */
[----:B------:R-:W-:Y:S02]  /*38810*/  IMAD.MOV.U32 R45, RZ, RZ, R27 ;  /* 0x000000ffff2d7224 */ /* 0x000fe400078e001b */
.L_x_46752:
[----:B------:R-:W-:Y:S05]  /*38820*/  BSYNC B1 ;  /* 0x0000000000017941 */ /* 0x000fea0003800000 */
.L_x_46750:
        /* <DEDUP_REMOVED lines=9> */
.L_x_46754:
[----:B------:R-:W-:Y:S01]  /*388c0*/  MOV R49, R48 ;  /* 0x0000003000317202 */ /* 0x000fe20000000f00 */
[----:B------:R-:W-:Y:S02]  /*388d0*/  IMAD.MOV.U32 R51, RZ, RZ, R50 ;  /* 0x000000ffff337224 */ /* 0x000fe400078e0032 */
[----:B------:R-:W-:Y:S02]  /*388e0*/  IMAD.MOV.U32 R48, RZ, RZ, R26 ;  /* 0x000000ffff307224 */ /* 0x000fe400078e001a */
[----:B------:R-:W-:Y:S02]  /*388f0*/  IMAD.MOV.U32 R50, RZ, RZ, R31 ;  /* 0x000000ffff327224 */ /* 0x000fe400078e001f */
.L_x_46755:
[----:B------:R-:W-:Y:S05]  /*38900*/  BSYNC B1 ;  /* 0x0000000000017941 */ /* 0x000fea0003800000 */
.L_x_46753:
        /* <DEDUP_REMOVED lines=9> */
.L_x_46757:
[----:B------:R-:W-:Y:S01]  /*389a0*/  MOV R54, R49 ;  /* 0x0000003100367202 */ /* 0x000fe20000000f00 */
[----:B------:R-:W-:Y:S02]  /*389b0*/  IMAD.MOV.U32 R53, RZ, RZ, R51 ;  /* 0x000000ffff357224 */ /* 0x000fe400078e0033 */
[----:B------:R-:W-:Y:S02]  /*389c0*/  IMAD.MOV.U32 R49, RZ, RZ, R30 ;  /* 0x000000ffff317224 */ /* 0x000fe400078e001e */
[----:B------:R-:W-:Y:S02]  /*389d0*/  IMAD.MOV.U32 R51, RZ, RZ, R36 ;  /* 0x000000ffff337224 */ /* 0x000fe400078e0024 */
.L_x_46758:
[----:B------:R-:W-:Y:S05]  /*389e0*/  BSYNC B1 ;  /* 0x0000000000017941 */ /* 0x000fea0003800000 */
.L_x_46756:
        /* <DEDUP_REMOVED lines=9> */
.L_x_46760:
[----:B------:R-:W-:Y:S01]  /*38a80*/  MOV R55, R54 ;  /* 0x0000003600377202 */ /* 0x000fe20000000f00 */
[----:B------:R-:W-:Y:S02]  /*38a90*/  IMAD.MOV.U32 R56, RZ, RZ, R53 ;  /* 0x000000ffff387224 */ /* 0x000fe400078e0035 */
[----:B------:R-:W-:Y:S02]  /*38aa0*/  IMAD.MOV.U32 R54, RZ, RZ, R29 ;  /* 0x000000ffff367224 */ /* 0x000fe400078e001d */
[----:B------:R-:W-:Y:S02]  /*38ab0*/  IMAD.MOV.U32 R53, RZ, RZ, R28 ;  /* 0x000000ffff357224 */ /* 0x000fe400078e001c */
.L_x_46761:
[----:B------:R-:W-:Y:S05]  /*38ac0*/  BSYNC B1 ;  /* 0x0000000000017941 */ /* 0x000fea0003800000 */
.L_x_46759:
        /* <DEDUP_REMOVED lines=9> */
.L_x_46763:
[----:B------:R-:W-:Y:S01]  /*38b60*/  MOV R57, R55 ;  /* 0x0000003700397202 */ /* 0x000fe20000000f00 */
[----:B------:R-:W-:Y:S02]  /*38b70*/  IMAD.MOV.U32 R58, RZ, RZ, R56 ;  /* 0x000000ffff3a7224 */ /* 0x000fe400078e0038 */
[----:B------:R-:W-:Y:S02]  /*38b80*/  IMAD.MOV.U32 R55, RZ, RZ, R33 ;  /* 0x000000ffff377224 */ /* 0x000fe400078e0021 */
[----:B------:R-:W-:Y:S02]  /*38b90*/  IMAD.MOV.U32 R56, RZ, RZ, R35 ;  /* 0x000000ffff387224 */ /* 0x000fe400078e0023 */
.L_x_46764:
[----:B------:R-:W-:Y:S05]  /*38ba0*/  BSYNC B1 ;  /* 0x0000000000017941 */ /* 0x000fea0003800000 */
.L_x_46762:
        /* <DEDUP_REMOVED lines=9> */
.L_x_46766:
[----:B------:R-:W-:Y:S01]  /*38c40*/  MOV R59, R57 ;  /* 0x00000039003b7202 */ /* 0x000fe20000000f00 */
[----:B------:R-:W-:Y:S02]  /*38c50*/  IMAD.MOV.U32 R61, RZ, RZ, R58 ;  /* 0x000000ffff3d7224 */ /* 0x000fe400078e003a */
[----:B------:R-:W-:Y:S02]  /*38c60*/  IMAD.MOV.U32 R57, RZ, RZ, R34 ;  /* 0x000000ffff397224 */ /* 0x000fe400078e0022 */
[----:B------:R-:W-:Y:S02]  /*38c70*/  IMAD.MOV.U32 R58, RZ, RZ, R37 ;  /* 0x000000ffff3a7224 */ /* 0x000fe400078e0025 */
.L_x_46767:
[----:B------:R-:W-:Y:S05]  /*38c80*/  BSYNC B1 ;  /* 0x0000000000017941 */ /* 0x000fea0003800000 */
.L_x_46765:
        /* <DEDUP_REMOVED lines=16> */
.L_x_46769:
[----:B------:R-:W-:Y:S02]  /*38d90*/  IMAD.MOV.U32 R39, RZ, RZ, R32 ;  /* 0x000000ffff277224 */ /* 0x000fe400078e0020 */
[----:B------:R-:W-:Y:S02]  /*38da0*/  IMAD.MOV.U32 R23, RZ, RZ, R5 ;  /* 0x000000ffff177224 */ /* 0x000fe400078e0005 */
[----:B------:R-:W-:Y:S02]  /*38db0*/  IMAD.MOV.U32 R5, RZ, RZ, R6 ;  /* 0x000000ffff057224 */ /* 0x000fe400078e0006 */
[----:B------:R-:W-:Y:S02]  /*38dc0*/  IMAD.MOV.U32 R32, RZ, RZ, R2 ;  /* 0x000000ffff207224 */ /* 0x000fe400078e0002 */
.L_x_46770:
[----:B------:R-:W-:Y:S05]  /*38dd0*/  BSYNC B1 ;  /* 0x0000000000017941 */ /* 0x000fea0003800000 */
.L_x_46768:
        /* <DEDUP_REMOVED lines=9> */
.L_x_46772:
[----:B------:R-:W-:Y:S02]  /*38e70*/  IMAD.MOV.U32 R38, RZ, RZ, R39 ;  /* 0x000000ffff267224 */ /* 0x000fe400078e0027 */
[----:B------:R-:W-:Y:S02]  /*38e80*/  IMAD.MOV.U32 R22, RZ, RZ, R23 ;  /* 0x000000ffff167224 */ /* 0x000fe400078e0017 */
[----:B------:R-:W-:Y:S02]  /*38e90*/  IMAD.MOV.U32 R39, RZ, RZ, R0 ;  /* 0x000000ffff277224 */ /* 0x000fe400078e0000 */
[----:B------:R-:W-:Y:S02]  /*38ea0*/  IMAD.MOV.U32 R23, RZ, RZ, R8 ;  /* 0x000000ffff177224 */ /* 0x000fe400078e0008 */
.L_x_46773:
[----:B------:R-:W-:Y:S05]  /*38eb0*/  BSYNC B1 ;  /* 0x0000000000017941 */ /* 0x000fea0003800000 */
.L_x_46771:
        /* <DEDUP_REMOVED lines=9> */
.L_x_46775:
[----:B------:R-:W-:Y:S02]  /*38f50*/  IMAD.MOV.U32 R37, RZ, RZ, R38 ;  /* 0x000000ffff257224 */ /* 0x000fe400078e0026 */
[----:B------:R-:W-:Y:S02]  /*38f60*/  IMAD.MOV.U32 R21, RZ, RZ, R22 ;  /* 0x000000ffff157224 */ /* 0x000fe400078e0016 */
[----:B------:R-:W-:Y:S02]  /*38f70*/  IMAD.MOV.U32 R38, RZ, RZ, R3 ;  /* 0x000000ffff267224 */ /* 0x000fe400078e0003 */
[----:B------:R-:W-:Y:S02]  /*38f80*/  IMAD.MOV.U32 R22, RZ, RZ, R9 ;  /* 0x000000ffff167224 */ /* 0x000fe400078e0009 */
.L_x_46776:
[----:B------:R-:W-:Y:S05]  /*38f90*/  BSYNC B1 ;  /* 0x0000000000017941 */ /* 0x000fea0003800000 */
.L_x_46774:
        /* <DEDUP_REMOVED lines=9> */
.L_x_46778:
[----:B------:R-:W-:Y:S02]  /*39030*/  IMAD.MOV.U32 R36, RZ, RZ, R37 ;  /* 0x000000ffff247224 */ /* 0x000fe400078e0025 */
[----:B------:R-:W-:Y:S02]  /*39040*/  IMAD.MOV.U32 R20, RZ, RZ, R21 ;  /* 0x000000ffff147224 */ /* 0x000fe400078e0015 */
[----:B------:R-:W-:Y:S02]  /*39050*/  IMAD.MOV.U32 R37, RZ, RZ, R10 ;  /* 0x000000ffff257224 */ /* 0x000fe400078e000a */
[----:B------:R-:W-:Y:S02]  /*39060*/  IMAD.MOV.U32 R21, RZ, RZ, R11 ;  /* 0x000000ffff157224 */ /* 0x000fe400078e000b */
.L_x_46779:
[----:B------:R-:W-:Y:S05]  /*39070*/  BSYNC B1 ;  /* 0x0000000000017941 */ /* 0x000fea0003800000 */
.L_x_46777:
        /* <DEDUP_REMOVED lines=9> */
.L_x_46781:
[----:B------:R-:W-:Y:S02]  /*39110*/  IMAD.MOV.U32 R43, RZ, RZ, R36 ;  /* 0x000000ffff2b7224 */ /* 0x000fe400078e0024 */
[----:B------:R-:W-:Y:S02]  /*39120*/  IMAD.MOV.U32 R27, RZ, RZ, R20 ;  /* 0x000000ffff1b7224 */ /* 0x000fe400078e0014 */
[----:B------:R-:W-:Y:S02]  /*39130*/  IMAD.MOV.U32 R36, RZ, RZ, R12 ;  /* 0x000000ffff247224 */ /* 0x000fe400078e000c */
[----:B------:R-:W-:Y:S02]  /*39140*/  IMAD.MOV.U32 R20, RZ, RZ, R13 ;  /* 0x000000ffff147224 */ /* 0x000fe400078e000d */
.L_x_46782:
[----:B------:R-:W-:Y:S05]  /*39150*/  BSYNC B1 ;  /* 0x0000000000017941 */ /* 0x000fea0003800000 */
.L_x_46780:
        /* <DEDUP_REMOVED lines=9> */
.L_x_46784:
[----:B------:R-:W-:Y:S02]  /*391f0*/  IMAD.MOV.U32 R42, RZ, RZ, R43 ;  /* 0x000000ffff2a7224 */ /* 0x000fe400078e002b */
[----:B------:R-:W-:Y:S02]  /*39200*/  IMAD.MOV.U32 R26, RZ, RZ, R27 ;  /* 0x000000ffff1a7224 */ /* 0x000fe400078e001b */
[----:B------:R-:W-:Y:S02]  /*39210*/  IMAD.MOV.U32 R43, RZ, RZ, R14 ;  /* 0x000000ffff2b7224 */ /* 0x000fe400078e000e */
[----:B------:R-:W-:Y:S02]  /*39220*/  IMAD.MOV.U32 R27, RZ, RZ, R16 ;  /* 0x000000ffff1b7224 */ /* 0x000fe400078e0010 */
.L_x_46785:
[----:B------:R-:W-:Y:S05]  /*39230*/  BSYNC B1 ;  /* 0x0000000000017941 */ /* 0x000fea0003800000 */
.L_x_46783:
        /* <DEDUP_REMOVED lines=9> */
.L_x_46787:
[----:B------:R-:W-:Y:S02]  /*392d0*/  IMAD.MOV.U32 R41, RZ, RZ, R42 ;  /* 0x000000ffff297224 */ /* 0x000fe400078e002a */
[----:B------:R-:W-:Y:S02]  /*392e0*/  IMAD.MOV.U32 R25, RZ, RZ, R26 ;  /* 0x000000ffff197224 */ /* 0x000fe400078e001a */
[----:B------:R-:W-:Y:S02]  /*392f0*/  IMAD.MOV.U32 R42, RZ, RZ, R15 ;  /* 0x000000ffff2a7224 */ /* 0x000fe400078e000f */
[----:B------:R-:W-:Y:S02]  /*39300*/  IMAD.MOV.U32 R26, RZ, RZ, R17 ;  /* 0x000000ffff1a7224 */ /* 0x000fe400078e0011 */
.L_x_46788:
[----:B------:R-:W-:Y:S05]  /*39310*/  BSYNC B1 ;  /* 0x0000000000017941 */ /* 0x000fea0003800000 */
.L_x_46786:
        /* <DEDUP_REMOVED lines=9> */
.L_x_46790:
[----:B------:R-:W-:Y:S02]  /*393b0*/  IMAD.MOV.U32 R40, RZ, RZ, R41 ;  /* 0x000000ffff287224 */ /* 0x000fe400078e0029 */
[----:B------:R-:W-:Y:S02]  /*393c0*/  IMAD.MOV.U32 R24, RZ, RZ, R25 ;  /* 0x000000ffff187224 */ /* 0x000fe400078e0019 */
[----:B------:R-:W-:Y:S02]  /*393d0*/  IMAD.MOV.U32 R41, RZ, RZ, R18 ;  /* 0x000000ffff297224 */ /* 0x000fe400078e0012 */
[----:B------:R-:W-:Y:S02]  /*393e0*/  IMAD.MOV.U32 R25, RZ, RZ, R19 ;  /* 0x000000ffff197224 */ /* 0x000fe400078e0013 */
.L_x_46791:
[----:B------:R-:W-:Y:S05]  /*393f0*/  BSYNC B1 ;  /* 0x0000000000017941 */ /* 0x000fea0003800000 */
.L_x_46789:
        /* <DEDUP_REMOVED lines=9> */
.L_x_46793:
[----:B------:R-:W-:Y:S02]  /*39490*/  IMAD.MOV.U32 R47, RZ, RZ, R40 ;  /* 0x000000ffff2f7224 */ /* 0x000fe400078e0028 */
[----:B------:R-:W-:Y:S02]  /*394a0*/  IMAD.MOV.U32 R31, RZ, RZ, R24 ;  /* 0x000000ffff1f7224 */ /* 0x000fe400078e0018 */
[----:B------:R-:W-:Y:S02]  /*394b0*/  IMAD.MOV.U32 R40, RZ, RZ, R44 ;  /* 0x000000ffff287224 */ /* 0x000fe400078e002c */
[----:B------:R-:W-:Y:S02]  /*394c0*/  IMAD.MOV.U32 R24, RZ, RZ, R45 ;  /* 0x000000ffff187224 */ /* 0x000fe400078e002d */
.L_x_46794:
[----:B------:R-:W-:Y:S05]  /*394d0*/  BSYNC B1 ;  /* 0x0000000000017941 */ /* 0x000fea0003800000 */
.L_x_46792:
        /* <DEDUP_REMOVED lines=9> */
.L_x_46796:
[----:B------:R-:W-:Y:S02]  /*39570*/  IMAD.MOV.U32 R46, RZ, RZ, R47 ;  /* 0x000000ffff2e7224 */ /* 0x000fe400078e002f */
[----:B------:R-:W-:Y:S02]  /*39580*/  IMAD.MOV.U32 R30, RZ, RZ, R31 ;  /* 0x000000ffff1e7224 */ /* 0x000fe400078e001f */
[----:B------:R-:W-:Y:S02]  /*39590*/  IMAD.MOV.U32 R47, RZ, RZ, R48 ;  /* 0x000000ffff2f7224 */ /* 0x000fe400078e0030 */
[----:B------:R-:W-:Y:S02]  /*395a0*/  IMAD.MOV.U32 R31, RZ, RZ, R50 ;  /* 0x000000ffff1f7224 */ /* 0x000fe400078e0032 */
.L_x_46797:
[----:B------:R-:W-:Y:S05]  /*395b0*/  BSYNC B1 ;  /* 0x0000000000017941 */ /* 0x000fea0003800000 */
.L_x_46795:
        /* <DEDUP_REMOVED lines=9> */
.L_x_46799:
[----:B------:R-:W-:Y:S02]  /*39650*/  IMAD.MOV.U32 R45, RZ, RZ, R46 ;  /* 0x000000ffff2d7224 */ /* 0x000fe400078e002e */
[----:B------:R-:W-:Y:S02]  /*39660*/  IMAD.MOV.U32 R29, RZ, RZ, R30 ;  /* 0x000000ffff1d7224 */ /* 0x000fe400078e001e */
[----:B------:R-:W-:Y:S02]  /*39670*/  IMAD.MOV.U32 R46, RZ, RZ, R49 ;  /* 0x000000ffff2e7224 */ /* 0x000fe400078e0031 */
[----:B------:R-:W-:Y:S02]  /*39680*/  IMAD.MOV.U32 R30, RZ, RZ, R51 ;  /* 0x000000ffff1e7224 */ /* 0x000fe400078e0033 */
.L_x_46800:
[----:B------:R-:W-:Y:S05]  /*39690*/  BSYNC B1 ;  /* 0x0000000000017941 */ /* 0x000fea0003800000 */
.L_x_46798:
        /* <DEDUP_REMOVED lines=9> */
.L_x_46802:
[----:B------:R-:W-:Y:S02]  /*39730*/  IMAD.MOV.U32 R44, RZ, RZ, R45 ;  /* 0x000000ffff2c7224 */ /* 0x000fe400078e002d */
[----:B------:R-:W-:Y:S02]  /*39740*/  IMAD.MOV.U32 R28, RZ, RZ, R29 ;  /* 0x000000ffff1c7224 */ /* 0x000fe400078e001d */
[----:B------:R-:W-:Y:S02]  /*39750*/  IMAD.MOV.U32 R45, RZ, RZ, R54 ;  /* 0x000000ffff2d7224 */ /* 0x000fe400078e0036 */
[----:B------:R-:W-:Y:S02]  /*39760*/  IMAD.MOV.U32 R29, RZ, RZ, R53 ;  /* 0x000000ffff1d7224 */ /* 0x000fe400078e0035 */
.L_x_46803:
[----:B------:R-:W-:Y:S05]  /*39770*/  BSYNC B1 ;  /* 0x0000000000017941 */ /* 0x000fea0003800000 */
.L_x_46801:
        /* <DEDUP_REMOVED lines=9> */
.L_x_46805:
[----:B------:R-:W-:Y:S02]  /*39810*/  IMAD.MOV.U32 R51, RZ, RZ, R44 ;  /* 0x000000ffff337224 */ /* 0x000fe400078e002c */
[----:B------:R-:W-:Y:S02]  /*39820*/  IMAD.MOV.U32 R35, RZ, RZ, R28 ;  /* 0x000000ffff237224 */ /* 0x000fe400078e001c */
[----:B------:R-:W-:Y:S02]  /*39830*/  IMAD.MOV.U32 R44, RZ, RZ, R55 ;  /* 0x000000ffff2c7224 */ /* 0x000fe400078e0037 */
[----:B------:R-:W-:Y:S02]  /*39840*/  IMAD.MOV.U32 R28, RZ, RZ, R56 ;  /* 0x000000ffff1c7224 */ /* 0x000fe400078e0038 */
.L_x_46806:
[----:B------:R-:W-:Y:S05]  /*39850*/  BSYNC B1 ;  /* 0x0000000000017941 */ /* 0x000fea0003800000 */
.L_x_46804:
        /* <DEDUP_REMOVED lines=9> */
.L_x_46808:
[----:B------:R-:W-:Y:S02]  /*398f0*/  IMAD.MOV.U32 R50, RZ, RZ, R51 ;  /* 0x000000ffff327224 */ /* 0x000fe400078e0033 */
[----:B------:R-:W-:Y:S02]  /*39900*/  IMAD.MOV.U32 R34, RZ, RZ, R35 ;  /* 0x000000ffff227224 */ /* 0x000fe400078e0023 */
[----:B------:R-:W-:Y:S02]  /*39910*/  IMAD.MOV.U32 R51, RZ, RZ, R57 ;  /* 0x000000ffff337224 */ /* 0x000fe400078e0039 */
[----:B------:R-:W-:Y:S02]  /*39920*/  IMAD.MOV.U32 R35, RZ, RZ, R58 ;  /* 0x000000ffff237224 */ /* 0x000fe400078e003a */
.L_x_46809:
[----:B------:R-:W-:Y:S05]  /*39930*/  BSYNC B1 ;  /* 0x0000000000017941 */ /* 0x000fea0003800000 */
.L_x_46807:
        /* <DEDUP_REMOVED lines=8> */
.L_x_46810:
[----:B------:R-:W-:Y:S02]  /*399c0*/  IMAD.MOV.U32 R2, RZ, RZ, R50 ;  /* 0x000000ffff027224 */ /* 0x000fe400078e0032 */
[----:B------:R-:W-:Y:S02]  /*399d0*/  IMAD.MOV.U32 R33, RZ, RZ, R34 ;  /* 0x000000ffff217224 */ /* 0x000fe400078e0022 */
[----:B------:R-:W-:Y:S02]  /*399e0*/  IMAD.MOV.U32 R50, RZ, RZ, R59 ;  /* 0x000000ffff327224 */ /* 0x000fe400078e003b */
[----:B------:R-:W-:Y:S02]  /*399f0*/  IMAD.MOV.U32 R34, RZ, RZ, R61 ;  /* 0x000000ffff227224 */ /* 0x000fe400078e003d */
.L_x_46092:
[----:B--234-:R-:W-:Y:S05]  /*39a00*/  BSYNC B0 ;  /* 0x0000000000007941 */ /* 0x01cfea0003800000 */
.L_x_46091:
        /* <DEDUP_REMOVED lines=41> */
[----:B--2---:R-:W-:Y:S01]  /*39ca0*/  @!P0 MOV R5, R0 ;  /* 0x0000000000058202 */ /* 0x004fe20000000f00 */
        /* <DEDUP_REMOVED lines=9> */
.L_x_46814:
[----:B------:R-:W-:Y:S01]  /*39d40*/  IMAD.MOV.U32 R0, RZ, RZ, R5 ;  /* 0x000000ffff007224 */ /* 0x000fe200078e0005 */
[----:B------:R-:W-:Y:S01]  /*39d50*/  MOV R5, R23 ;  /* 0x0000001700057202 */ /* 0x000fe20000000f00 */
[----:B------:R-:W-:Y:S02]  /*39d60*/  IMAD.MOV.U32 R3, RZ, RZ, R32 ;  /* 0x000000ffff037224 */ /* 0x000fe400078e0020 */
[----:B------:R-:W-:Y:S02]  /*39d70*/  IMAD.MOV.U32 R32, RZ, RZ, R39 ;  /* 0x000000ffff207224 */ /* 0x000fe400078e0027 */
.L_x_46815:
[----:B------:R-:W-:Y:S05]  /*39d80*/  BSYNC B1 ;  /* 0x0000000000017941 */ /* 0x000fea0003800000 */
.L_x_46813:
        /* <DEDUP_REMOVED lines=9> */
.L_x_46817:
[----:B------:R-:W-:Y:S01]  /*39e20*/  IMAD.MOV.U32 R68, RZ, RZ, R3 ;  /* 0x000000ffff447224 */ /* 0x000fe200078e0003 */
[----:B------:R-:W-:Y:S01]  /*39e30*/  MOV R3, R38 ;  /* 0x0000002600037202 */ /* 0x000fe20000000f00 */
[----:B------:R-:W-:Y:S02]  /*39e40*/  IMAD.MOV.U32 R66, RZ, RZ, R0 ;  /* 0x000000ffff427224 */ /* 0x000fe400078e0000 */
[----:B------:R-:W-:Y:S02]  /*39e50*/  IMAD.MOV.U32 R0, RZ, RZ, R22 ;  /* 0x000000ffff007224 */ /* 0x000fe400078e0016 */
.L_x_46818:
[----:B------:R-:W-:Y:S05]  /*39e60*/  BSYNC B1 ;  /* 0x0000000000017941 */ /* 0x000fea0003800000 */
.L_x_46816:
        /* <DEDUP_REMOVED lines=9> */
.L_x_46820:
[----:B------:R-:W-:Y:S01]  /*39f00*/  IMAD.MOV.U32 R39, RZ, RZ, R68 ;  /* 0x000000ffff277224 */ /* 0x000fe200078e0044 */
[----:B------:R-:W-:Y:S01]  /*39f10*/  MOV R68, R37 ;  /* 0x0000002500447202 */ /* 0x000fe20000000f00 */
[----:B------:R-:W-:Y:S02]  /*39f20*/  IMAD.MOV.U32 R23, RZ, RZ, R66 ;  /* 0x000000ffff177224 */ /* 0x000fe400078e0042 */
[----:B------:R-:W-:Y:S02]  /*39f30*/  IMAD.MOV.U32 R66, RZ, RZ, R21 ;  /* 0x000000ffff427224 */ /* 0x000fe400078e0015 */
.L_x_46821:
[----:B------:R-:W-:Y:S05]  /*39f40*/  BSYNC B1 ;  /* 0x0000000000017941 */ /* 0x000fea0003800000 */
.L_x_46819:
        /* <DEDUP_REMOVED lines=9> */
.L_x_46823:
[----:B------:R-:W-:Y:S01]  /*39fe0*/  IMAD.MOV.U32 R38, RZ, RZ, R39 ;  /* 0x000000ffff267224 */ /* 0x000fe200078e0027 */
[----:B------:R-:W-:Y:S01]  /*39ff0*/  MOV R39, R36 ;  /* 0x0000002400277202 */ /* 0x000fe20000000f00 */
[----:B------:R-:W-:Y:S02]  /*3a000*/  IMAD.MOV.U32 R22, RZ, RZ, R23 ;  /* 0x000000ffff167224 */ /* 0x000fe400078e0017 */
[----:B------:R-:W-:Y:S02]  /*3a010*/  IMAD.MOV.U32 R23, RZ, RZ, R20 ;  /* 0x000000ffff177224 */ /* 0x000fe400078e0014 */
.L_x_46824:
[----:B------:R-:W-:Y:S05]  /*3a020*/  BSYNC B1 ;  /* 0x0000000000017941 */ /* 0x000fea0003800000 */
.L_x_46822:
        /* <DEDUP_REMOVED lines=9> */
.L_x_46826:
[----:B------:R-:W-:Y:S01]  /*3a0c0*/  IMAD.MOV.U32 R37, RZ, RZ, R38 ;  /* 0x000000ffff257224 */ /* 0x000fe200078e0026 */
[----:B------:R-:W-:Y:S01]  /*3a0d0*/  MOV R38, R43 ;  /* 0x0000002b00267202 */ /* 0x000fe20000000f00 */
[----:B------:R-:W-:Y:S02]  /*3a0e0*/  IMAD.MOV.U32 R21, RZ, RZ, R22 ;  /* 0x000000ffff157224 */ /* 0x000fe400078e0016 */
[----:B------:R-:W-:Y:S02]  /*3a0f0*/  IMAD.MOV.U32 R22, RZ, RZ, R27 ;  /* 0x000000ffff167224 */ /* 0x000fe400078e001b */
.L_x_46827:
[----:B------:R-:W-:Y:S05]  /*3a100*/  BSYNC B1 ;  /* 0x0000000000017941 */ /* 0x000fea0003800000 */
.L_x_46825:
        /* <DEDUP_REMOVED lines=9> */
.L_x_46829:
[----:B------:R-:W-:Y:S01]  /*3a1a0*/  IMAD.MOV.U32 R36, RZ, RZ, R37 ;  /* 0x000000ffff247224 */ /* 0x000fe200078e0025 */
[----:B------:R-:W-:Y:S01]  /*3a1b0*/  MOV R37, R42 ;  /* 0x0000002a00257202 */ /* 0x000fe20000000f00 */
[----:B------:R-:W-:Y:S02]  /*3a1c0*/  IMAD.MOV.U32 R20, RZ, RZ, R21 ;  /* 0x000000ffff147224 */ /* 0x000fe400078e0015 */
[----:B------:R-:W-:Y:S02]  /*3a1d0*/  IMAD.MOV.U32 R21, RZ, RZ, R26 ;  /* 0x000000ffff157224 */ /* 0x000fe400078e001a */
.L_x_46830:
[----:B------:R-:W-:Y:S05]  /*3a1e0*/  BSYNC B1 ;  /* 0x0000000000017941 */ /* 0x000fea0003800000 */
.L_x_46828:
        /* <DEDUP_REMOVED lines=9> */
.L_x_46832:
[----:B------:R-:W-:Y:S01]  /*3a280*/  IMAD.MOV.U32 R43, RZ, RZ, R36 ;  /* 0x000000ffff2b7224 */ /* 0x000fe200078e0024 */
[----:B------:R-:W-:Y:S01]  /*3a290*/  MOV R36, R41 ;  /* 0x0000002900247202 */ /* 0x000fe20000000f00 */
[----:B------:R-:W-:Y:S02]  /*3a2a0*/  IMAD.MOV.U32 R27, RZ, RZ, R20 ;  /* 0x000000ffff1b7224 */ /* 0x000fe400078e0014 */
[----:B------:R-:W-:Y:S02]  /*3a2b0*/  IMAD.MOV.U32 R20, RZ, RZ, R25 ;  /* 0x000000ffff147224 */ /* 0x000fe400078e0019 */
.L_x_46833:
[----:B------:R-:W-:Y:S05]  /*3a2c0*/  BSYNC B1 ;  /* 0x0000000000017941 */ /* 0x000fea0003800000 */
.L_x_46831:
        /* <DEDUP_REMOVED lines=9> */
.L_x_46835:
[----:B------:R-:W-:Y:S01]  /*3a360*/  IMAD.MOV.U32 R42, RZ, RZ, R43 ;  /* 0x000000ffff2a7224 */ /* 0x000fe200078e002b */
[----:B------:R-:W-:Y:S01]  /*3a370*/  MOV R43, R40 ;  /* 0x00000028002b7202 */ /* 0x000fe20000000f00 */
[----:B------:R-:W-:Y:S02]  /*3a380*/  IMAD.MOV.U32 R26, RZ, RZ, R27 ;  /* 0x000000ffff1a7224 */ /* 0x000fe400078e001b */
[----:B------:R-:W-:Y:S02]  /*3a390*/  IMAD.MOV.U32 R27, RZ, RZ, R24 ;  /* 0x000000ffff1b7224 */ /* 0x000fe400078e0018 */
.L_x_46836:
[----:B------:R-:W-:Y:S05]  /*3a3a0*/  BSYNC B1 ;  /* 0x0000000000017941 */ /* 0x000fea0003800000 */
.L_x_46834:
        /* <DEDUP_REMOVED lines=9> */
.L_x_46838:
[----:B------:R-:W-:Y:S01]  /*3a440*/  IMAD.MOV.U32 R41, RZ, RZ, R42 ;  /* 0x000000ffff297224 */ /* 0x000fe200078e002a */
[----:B------:R-:W-:Y:S01]  /*3a450*/  MOV R42, R47 ;  /* 0x0000002f002a7202 */ /* 0x000fe20000000f00 */
[----:B------:R-:W-:Y:S02]  /*3a460*/  IMAD.MOV.U32 R25, RZ, RZ, R26 ;  /* 0x000000ffff197224 */ /* 0x000fe400078e001a */
[----:B------:R-:W-:Y:S02]  /*3a470*/  IMAD.MOV.U32 R26, RZ, RZ, R31 ;  /* 0x000000ffff1a7224 */ /* 0x000fe400078e001f */
.L_x_46839:
[----:B------:R-:W-:Y:S05]  /*3a480*/  BSYNC B1 ;  /* 0x0000000000017941 */ /* 0x000fea0003800000 */
.L_x_46837:
        /* <DEDUP_REMOVED lines=9> */
.L_x_46841:
[----:B------:R-:W-:Y:S01]  /*3a520*/  IMAD.MOV.U32 R40, RZ, RZ, R41 ;  /* 0x000000ffff287224 */ /* 0x000fe200078e0029 */
[----:B------:R-:W-:Y:S01]  /*3a530*/  MOV R41, R46 ;  /* 0x0000002e00297202 */ /* 0x000fe20000000f00 */
[----:B------:R-:W-:Y:S02]  /*3a540*/  IMAD.MOV.U32 R24, RZ, RZ, R25 ;  /* 0x000000ffff187224 */ /* 0x000fe400078e0019 */
[----:B------:R-:W-:Y:S02]  /*3a550*/  IMAD.MOV.U32 R25, RZ, RZ, R30 ;  /* 0x000000ffff197224 */ /* 0x000fe400078e001e */
.L_x_46842:
[----:B------:R-:W-:Y:S05]  /*3a560*/  BSYNC B1 ;  /* 0x0000000000017941 */ /* 0x000fea0003800000 */
.L_x_46840:
        /* <DEDUP_REMOVED lines=9> */
.L_x_46844:
[----:B------:R-:W-:Y:S01]  /*3a600*/  IMAD.MOV.U32 R47, RZ, RZ, R40 ;  /* 0x000000ffff2f7224 */ /* 0x000fe200078e0028 */
[----:B------:R-:W-:Y:S01]  /*3a610*/  MOV R40, R45 ;  /* 0x0000002d00287202 */ /* 0x000fe20000000f00 */
[----:B------:R-:W-:Y:S02]  /*3a620*/  IMAD.MOV.U32 R31, RZ, RZ, R24 ;  /* 0x000000ffff1f7224 */ /* 0x000fe400078e0018 */
[----:B------:R-:W-:Y:S02]  /*3a630*/  IMAD.MOV.U32 R24, RZ, RZ, R29 ;  /* 0x000000ffff187224 */ /* 0x000fe400078e001d */
.L_x_46845:
[----:B------:R-:W-:Y:S05]  /*3a640*/  BSYNC B1 ;  /* 0x0000000000017941 */ /* 0x000fea0003800000 */
.L_x_46843:
        /* <DEDUP_REMOVED lines=9> */
.L_x_46847:
[----:B------:R-:W-:Y:S01]  /*3a6e0*/  IMAD.MOV.U32 R46, RZ, RZ, R47 ;  /* 0x000000ffff2e7224 */ /* 0x000fe200078e002f */
[----:B------:R-:W-:Y:S01]  /*3a6f0*/  MOV R47, R44 ;  /* 0x0000002c002f7202 */ /* 0x000fe20000000f00 */
[----:B------:R-:W-:Y:S02]  /*3a700*/  IMAD.MOV.U32 R30, RZ, RZ, R31 ;  /* 0x000000ffff1e7224 */ /* 0x000fe400078e001f */
[----:B------:R-:W-:Y:S02]  /*3a710*/  IMAD.MOV.U32 R31, RZ, RZ, R28 ;  /* 0x000000ffff1f7224 */ /* 0x000fe400078e001c */
.L_x_46848:
[----:B------:R-:W-:Y:S05]  /*3a720*/  BSYNC B1 ;  /* 0x0000000000017941 */ /* 0x000fea0003800000 */
.L_x_46846:
        /* <DEDUP_REMOVED lines=9> */
.L_x_46850:
[----:B------:R-:W-:Y:S02]  /*3a7c0*/  IMAD.MOV.U32 R45, RZ, RZ, R46 ;  /* 0x000000ffff2d7224 */ /* 0x000fe400078e002e */
[----:B------:R-:W-:Y:S01]  /*3a7d0*/  IMAD.MOV.U32 R29, RZ, RZ, R30 ;  /* 0x000000ffff1d7224 */ /* 0x000fe200078e001e */
[----:B------:R-:W-:Y:S01]  /*3a7e0*/  MOV R30, R35 ;  /* 0x00000023001e7202 */ /* 0x000fe20000000f00 */
[----:B------:R-:W-:Y:S02]  /*3a7f0*/  IMAD.MOV.U32 R46, RZ, RZ, R51 ;  /* 0x000000ffff2e7224 */ /* 0x000fe400078e0033 */
.L_x_46851:
[----:B------:R-:W-:Y:S05]  /*3a800*/  BSYNC B1 ;  /* 0x0000000000017941 */ /* 0x000fea0003800000 */
.L_x_46849:
        /* <DEDUP_REMOVED lines=9> */
.L_x_46853:
[----:B------:R-:W-:Y:S01]  /*3a8a0*/  IMAD.MOV.U32 R35, RZ, RZ, R45 ;  /* 0x000000ffff237224 */ /* 0x000fe200078e002d */
[----:B------:R-:W-:Y:S01]  /*3a8b0*/  MOV R45, R50 ;  /* 0x00000032002d7202 */ /* 0x000fe20000000f00 */
[----:B------:R-:W-:Y:S02]  /*3a8c0*/  IMAD.MOV.U32 R28, RZ, RZ, R29 ;  /* 0x000000ffff1c7224 */ /* 0x000fe400078e001d */
[----:B------:R-:W-:Y:S02]  /*3a8d0*/  IMAD.MOV.U32 R29, RZ, RZ, R34 ;  /* 0x000000ffff1d7224 */ /* 0x000fe400078e0022 */
.L_x_46854:
[----:B------:R-:W-:Y:S05]  /*3a8e0*/  BSYNC B1 ;  /* 0x0000000000017941 */ /* 0x000fea0003800000 */
.L_x_46852:
        /* <DEDUP_REMOVED lines=9> */
.L_x_46856:
[----:B------:R-:W-:Y:S01]  /*3a980*/  IMAD.MOV.U32 R44, RZ, RZ, R35 ;  /* 0x000000ffff2c7224 */ /* 0x000fe200078e0023 */
[----:B------:R-:W-:Y:S01]  /*3a990*/  MOV R35, R2 ;  /* 0x0000000200237202 */ /* 0x000fe20000000f00 */
[----:B------:R-:W-:Y:S02]  /*3a9a0*/  IMAD.MOV.U32 R34, RZ, RZ, R28 ;  /* 0x000000ffff227224 */ /* 0x000fe400078e001c */
[----:B------:R-:W-:Y:S02]  /*3a9b0*/  IMAD.MOV.U32 R28, RZ, RZ, R33 ;  /* 0x000000ffff1c7224 */ /* 0x000fe400078e0021 */
.L_x_46857:
[----:B------:R-:W-:Y:S05]  /*3a9c0*/  BSYNC B1 ;  /* 0x0000000000017941 */ /* 0x000fea0003800000 */
.L_x_46855:
        /* <DEDUP_REMOVED lines=16> */
.L_x_46859:
[----:B------:R-:W-:Y:S01]  /*3aad0*/  MOV R33, R32 ;  /* 0x0000002000217202 */ /* 0x000fe20000000f00 */
[----:B------:R-:W-:Y:S02]  /*3aae0*/  IMAD.MOV.U32 R2, RZ, RZ, R5 ;  /* 0x000000ffff027224 */ /* 0x000fe400078e0005 */
[----:B------:R-:W-:Y:S02]  /*3aaf0*/  IMAD.MOV.U32 R5, RZ, RZ, R0 ;  /* 0x000000ffff057224 */ /* 0x000fe400078e0000 */
[----:B------:R-:W-:Y:S02]  /*3ab00*/  IMAD.MOV.U32 R32, RZ, RZ, R3 ;  /* 0x000000ffff207224 */ /* 0x000fe400078e0003 */
.L_x_46860:
[----:B------:R-:W-:Y:S05]  /*3ab10*/  BSYNC B1 ;  /* 0x0000000000017941 */ /* 0x000fea0003800000 */
.L_x_46858:
        /* <DEDUP_REMOVED lines=9> */
.L_x_46862:
[----:B------:R-:W-:Y:S01]  /*3abb0*/  MOV R50, R33 ;  /* 0x0000002100327202 */ /* 0x000fe20000000f00 */
[----:B------:R-:W-:Y:S02]  /*3abc0*/  IMAD.MOV.U32 R0, RZ, RZ, R2 ;  /* 0x000000ffff007224 */ /* 0x000fe400078e0002 */
[----:B------:R-:W-:Y:S02]  /*3abd0*/  IMAD.MOV.U32 R33, RZ, RZ, R68 ;  /* 0x000000ffff217224 */ /* 0x000fe400078e0044 */
[----:B------:R-:W-:Y:S02]  /*3abe0*/  IMAD.MOV.U32 R2, RZ, RZ, R66 ;  /* 0x000000ffff027224 */ /* 0x000fe400078e0042 */
.L_x_46863:
[----:B------:R-:W-:Y:S05]  /*3abf0*/  BSYNC B1 ;  /* 0x0000000000017941 */ /* 0x000fea0003800000 */
.L_x_46861:
        /* <DEDUP_REMOVED lines=9> */
.L_x_46865:
[----:B------:R-:W-:Y:S01]  /*3ac90*/  MOV R51, R50 ;  /* 0x0000003200337202 */ /* 0x000fe20000000f00 */
[----:B------:R-:W-:Y:S02]  /*3aca0*/  IMAD.MOV.U32 R3, RZ, RZ, R0 ;  /* 0x000000ffff037224 */ /* 0x000fe400078e0000 */
[----:B------:R-:W-:Y:S02]  /*3acb0*/  IMAD.MOV.U32 R50, RZ, RZ, R39 ;  /* 0x000000ffff327224 */ /* 0x000fe400078e0027 */
[----:B------:R-:W-:Y:S02]  /*3acc0*/  IMAD.MOV.U32 R0, RZ, RZ, R23 ;  /* 0x000000ffff007224 */ /* 0x000fe400078e0017 */
.L_x_46866:
[----:B------:R-:W-:Y:S05]  /*3acd0*/  BSYNC B1 ;  /* 0x0000000000017941 */ /* 0x000fea0003800000 */
.L_x_46864:
        /* <DEDUP_REMOVED lines=9> */
.L_x_46868:
[----:B------:R-:W-:Y:S01]  /*3ad70*/  MOV R66, R51 ;  /* 0x0000003300427202 */ /* 0x000fe20000000f00 */
[----:B------:R-:W-:Y:S02]  /*3ad80*/  IMAD.MOV.U32 R64, RZ, RZ, R3 ;  /* 0x000000ffff407224 */ /* 0x000fe400078e0003 */
[----:B------:R-:W-:Y:S02]  /*3ad90*/  IMAD.MOV.U32 R51, RZ, RZ, R38 ;  /* 0x000000ffff337224 */ /* 0x000fe400078e0026 */
[----:B------:R-:W-:Y:S02]  /*3ada0*/  IMAD.MOV.U32 R3, RZ, RZ, R22 ;  /* 0x000000ffff037224 */ /* 0x000fe400078e0016 */
.L_x_46869:
[----:B------:R-:W-:Y:S05]  /*3adb0*/  BSYNC B1 ;  /* 0x0000000000017941 */ /* 0x000fea0003800000 */
.L_x_46867:
        /* <DEDUP_REMOVED lines=9> */
.L_x_46871:
[----:B------:R-:W-:Y:S01]  /*3ae50*/  MOV R39, R66 ;  /* 0x0000004200277202 */ /* 0x000fe20000000f00 */
[----:B------:R-:W-:Y:S02]  /*3ae60*/  IMAD.MOV.U32 R23, RZ, RZ, R64 ;  /* 0x000000ffff177224 */ /* 0x000fe400078e0040 */
[----:B------:R-:W-:Y:S02]  /*3ae70*/  IMAD.MOV.U32 R66, RZ, RZ, R37 ;  /* 0x000000ffff427224 */ /* 0x000fe400078e0025 */
[----:B------:R-:W-:Y:S02]  /*3ae80*/  IMAD.MOV.U32 R64, RZ, RZ, R21 ;  /* 0x000000ffff407224 */ /* 0x000fe400078e0015 */
.L_x_46872:
[----:B------:R-:W-:Y:S05]  /*3ae90*/  BSYNC B1 ;  /* 0x0000000000017941 */ /* 0x000fea0003800000 */
.L_x_46870:
        /* <DEDUP_REMOVED lines=9> */
.L_x_46874:
[----:B------:R-:W-:Y:S01]  /*3af30*/  MOV R38, R39 ;  /* 0x0000002700267202 */ /* 0x000fe20000000f00 */
[----:B------:R-:W-:Y:S02]  /*3af40*/  IMAD.MOV.U32 R22, RZ, RZ, R23 ;  /* 0x000000ffff167224 */ /* 0x000fe400078e0017 */
[----:B------:R-:W-:Y:S02]  /*3af50*/  IMAD.MOV.U32 R39, RZ, RZ, R36 ;  /* 0x000000ffff277224 */ /* 0x000fe400078e0024 */
[----:B------:R-:W-:Y:S02]  /*3af60*/  IMAD.MOV.U32 R23, RZ, RZ, R20 ;  /* 0x000000ffff177224 */ /* 0x000fe400078e0014 */
.L_x_46875:
[----:B------:R-:W-:Y:S05]  /*3af70*/  BSYNC B1 ;  /* 0x0000000000017941 */ /* 0x000fea0003800000 */
.L_x_46873:
        /* <DEDUP_REMOVED lines=9> */
.L_x_46877:
[----:B------:R-:W-:Y:S01]  /*3b010*/  MOV R37, R38 ;  /* 0x0000002600257202 */ /* 0x000fe20000000f00 */
[----:B------:R-:W-:Y:S02]  /*3b020*/  IMAD.MOV.U32 R21, RZ, RZ, R22 ;  /* 0x000000ffff157224 */ /* 0x000fe400078e0016 */
[----:B------:R-:W-:Y:S02]  /*3b030*/  IMAD.MOV.U32 R38, RZ, RZ, R43 ;  /* 0x000000ffff267224 */ /* 0x000fe400078e002b */
[----:B------:R-:W-:Y:S02]  /*3b040*/  IMAD.MOV.U32 R22, RZ, RZ, R27 ;  /* 0x000000ffff167224 */ /* 0x000fe400078e001b */
.L_x_46878:
[----:B------:R-:W-:Y:S05]  /*3b050*/  BSYNC B1 ;  /* 0x0000000000017941 */ /* 0x000fea0003800000 */
.L_x_46876:
        /* <DEDUP_REMOVED lines=9> */
.L_x_46880:
[----:B------:R-:W-:Y:S01]  /*3b0f0*/  MOV R36, R37 ;  /* 0x0000002500247202 */ /* 0x000fe20000000f00 */
[----:B------:R-:W-:Y:S02]  /*3b100*/  IMAD.MOV.U32 R20, RZ, RZ, R21 ;  /* 0x000000ffff147224 */ /* 0x000fe400078e0015 */
[----:B------:R-:W-:Y:S02]  /*3b110*/  IMAD.MOV.U32 R37, RZ, RZ, R42 ;  /* 0x000000ffff257224 */ /* 0x000fe400078e002a */
[----:B------:R-:W-:Y:S02]  /*3b120*/  IMAD.MOV.U32 R21, RZ, RZ, R26 ;  /* 0x000000ffff157224 */ /* 0x000fe400078e001a */
.L_x_46881:
[----:B------:R-:W-:Y:S05]  /*3b130*/  BSYNC B1 ;  /* 0x0000000000017941 */ /* 0x000fea0003800000 */
.L_x_46879:
        /* <DEDUP_REMOVED lines=9> */
.L_x_46883:
[----:B------:R-:W-:Y:S01]  /*3b1d0*/  MOV R43, R36 ;  /* 0x00000024002b7202 */ /* 0x000fe20000000f00 */
[----:B------:R-:W-:Y:S02]  /*3b1e0*/  IMAD.MOV.U32 R27, RZ, RZ, R20 ;  /* 0x000000ffff1b7224 */ /* 0x000fe400078e0014 */
[----:B------:R-:W-:Y:S02]  /*3b1f0*/  IMAD.MOV.U32 R36, RZ, RZ, R41 ;  /* 0x000000ffff247224 */ /* 0x000fe400078e0029 */
[----:B------:R-:W-:Y:S02]  /*3b200*/  IMAD.MOV.U32 R20, RZ, RZ, R25 ;  /* 0x000000ffff147224 */ /* 0x000fe400078e0019 */
.L_x_46884:
[----:B------:R-:W-:Y:S05]  /*3b210*/  BSYNC B1 ;  /* 0x0000000000017941 */ /* 0x000fea0003800000 */
.L_x_46882:
        /* <DEDUP_REMOVED lines=9> */
.L_x_46886:
[----:B------:R-:W-:Y:S01]  /*3b2b0*/  MOV R42, R43 ;  /* 0x0000002b002a7202 */ /* 0x000fe20000000f00 */
[----:B------:R-:W-:Y:S02]  /*3b2c0*/  IMAD.MOV.U32 R26, RZ, RZ, R27 ;  /* 0x000000ffff1a7224 */ /* 0x000fe400078e001b */
[----:B------:R-:W-:Y:S02]  /*3b2d0*/  IMAD.MOV.U32 R43, RZ, RZ, R40 ;  /* 0x000000ffff2b7224 */ /* 0x000fe400078e0028 */
[----:B------:R-:W-:Y:S02]  /*3b2e0*/  IMAD.MOV.U32 R27, RZ, RZ, R24 ;  /* 0x000000ffff1b7224 */ /* 0x000fe400078e0018 */
.L_x_46887:
[----:B------:R-:W-:Y:S05]  /*3b2f0*/  BSYNC B1 ;  /* 0x0000000000017941 */ /* 0x000fea0003800000 */
.L_x_46885:
        /* <DEDUP_REMOVED lines=9> */
.L_x_46889:
[----:B------:R-:W-:Y:S01]  /*3b390*/  MOV R41, R42 ;  /* 0x0000002a00297202 */ /* 0x000fe20000000f00 */
[----:B------:R-:W-:Y:S02]  /*3b3a0*/  IMAD.MOV.U32 R25, RZ, RZ, R26 ;  /* 0x000000ffff197224 */ /* 0x000fe400078e001a */
[----:B------:R-:W-:Y:S02]  /*3b3b0*/  IMAD.MOV.U32 R42, RZ, RZ, R47 ;  /* 0x000000ffff2a7224 */ /* 0x000fe400078e002f */
[----:B------:R-:W-:Y:S02]  /*3b3c0*/  IMAD.MOV.U32 R26, RZ, RZ, R31 ;  /* 0x000000ffff1a7224 */ /* 0x000fe400078e001f */
.L_x_46890:
[----:B------:R-:W-:Y:S05]  /*3b3d0*/  BSYNC B1 ;  /* 0x0000000000017941 */ /* 0x000fea0003800000 */
.L_x_46888:
        /* <DEDUP_REMOVED lines=9> */
.L_x_46892:
[----:B------:R-:W-:Y:S01]  /*3b470*/  MOV R40, R41 ;  /* 0x0000002900287202 */ /* 0x000fe20000000f00 */
[----:B------:R-:W-:Y:S02]  /*3b480*/  IMAD.MOV.U32 R24, RZ, RZ, R25 ;  /* 0x000000ffff187224 */ /* 0x000fe400078e0019 */
[----:B------:R-:W-:Y:S02]  /*3b490*/  IMAD.MOV.U32 R41, RZ, RZ, R46 ;  /* 0x000000ffff297224 */ /* 0x000fe400078e002e */
[----:B------:R-:W-:Y:S02]  /*3b4a0*/  IMAD.MOV.U32 R25, RZ, RZ, R30 ;  /* 0x000000ffff197224 */ /* 0x000fe400078e001e */
.L_x_46893:
[----:B------:R-:W-:Y:S05]  /*3b4b0*/  BSYNC B1 ;  /* 0x0000000000017941 */ /* 0x000fea0003800000 */
.L_x_46891:
        /* <DEDUP_REMOVED lines=9> */
.L_x_46895:
[----:B------:R-:W-:Y:S01]  /*3b550*/  MOV R30, R40 ;  /* 0x00000028001e7202 */ /* 0x000fe20000000f00 */
[----:B------:R-:W-:Y:S02]  /*3b560*/  IMAD.MOV.U32 R31, RZ, RZ, R24 ;  /* 0x000000ffff1f7224 */ /* 0x000fe400078e0018 */
[----:B------:R-:W-:Y:S02]  /*3b570*/  IMAD.MOV.U32 R40, RZ, RZ, R45 ;  /* 0x000000ffff287224 */ /* 0x000fe400078e002d */
[----:B------:R-:W-:Y:S02]  /*3b580*/  IMAD.MOV.U32 R24, RZ, RZ, R29 ;  /* 0x000000ffff187224 */ /* 0x000fe400078e001d */
.L_x_46896:
[----:B------:R-:W-:Y:S05]  /*3b590*/  BSYNC B1 ;  /* 0x0000000000017941 */ /* 0x000fea0003800000 */
.L_x_46894:
        /* <DEDUP_REMOVED lines=9> */
.L_x_46898:
[----:B------:R-:W-:Y:S01]  /*3b630*/  MOV R45, R30 ;  /* 0x0000001e002d7202 */ /* 0x000fe20000000f00 */
[----:B------:R-:W-:Y:S02]  /*3b640*/  IMAD.MOV.U32 R29, RZ, RZ, R31 ;  /* 0x000000ffff1d7224 */ /* 0x000fe400078e001f */
[----:B------:R-:W-:Y:S02]  /*3b650*/  IMAD.MOV.U32 R30, RZ, RZ, R35 ;  /* 0x000000ffff1e7224 */ /* 0x000fe400078e0023 */
[----:B------:R-:W-:Y:S02]  /*3b660*/  IMAD.MOV.U32 R31, RZ, RZ, R28 ;  /* 0x000000ffff1f7224 */ /* 0x000fe400078e001c */
.L_x_46899:
[----:B------:R-:W-:Y:S05]  /*3b670*/  BSYNC B1 ;  /* 0x0000000000017941 */ /* 0x000fea0003800000 */
.L_x_46897:
        /* <DEDUP_REMOVED lines=9> */
.L_x_46901:
[----:B------:R-:W-:Y:S01]  /*3b710*/  MOV R35, R45 ;  /* 0x0000002d00237202 */ /* 0x000fe20000000f00 */
[----:B------:R-:W-:Y:S02]  /*3b720*/  IMAD.MOV.U32 R28, RZ, RZ, R29 ;  /* 0x000000ffff1c7224 */ /* 0x000fe400078e001d */
[----:B------:R-:W-:Y:S02]  /*3b730*/  IMAD.MOV.U32 R45, RZ, RZ, R44 ;  /* 0x000000ffff2d7224 */ /* 0x000fe400078e002c */
[----:B------:R-:W-:Y:S02]  /*3b740*/  IMAD.MOV.U32 R29, RZ, RZ, R34 ;  /* 0x000000ffff1d7224 */ /* 0x000fe400078e0022 */
.L_x_46902:
[----:B------:R-:W-:Y:S05]  /*3b750*/  BSYNC B1 ;  /* 0x0000000000017941 */ /* 0x000fea0003800000 */
.L_x_46900:
        /* <DEDUP_REMOVED lines=16> */
.L_x_46904:
[----:B------:R-:W-:Y:S02]  /*3b860*/  IMAD.MOV.U32 R47, RZ, RZ, R32 ;  /* 0x000000ffff2f7224 */ /* 0x000fe400078e0020 */
[----:B------:R-:W-:Y:S02]  /*3b870*/  IMAD.MOV.U32 R34, RZ, RZ, R5 ;  /* 0x000000ffff227224 */ /* 0x000fe400078e0005 */
[----:B------:R-:W-:Y:S02]  /*3b880*/  IMAD.MOV.U32 R5, RZ, RZ, R2 ;  /* 0x000000ffff057224 */ /* 0x000fe400078e0002 */
[----:B------:R-:W-:Y:S02]  /*3b890*/  IMAD.MOV.U32 R32, RZ, RZ, R33 ;  /* 0x000000ffff207224 */ /* 0x000fe400078e0021 */
.L_x_46905:
[----:B------:R-:W-:Y:S05]  /*3b8a0*/  BSYNC B1 ;  /* 0x0000000000017941 */ /* 0x000fea0003800000 */
.L_x_46903:
        /* <DEDUP_REMOVED lines=9> */
.L_x_46907:
[----:B------:R-:W-:Y:S02]  /*3b940*/  IMAD.MOV.U32 R44, RZ, RZ, R47 ;  /* 0x000000ffff2c7224 */ /* 0x000fe400078e002f */
[----:B------:R-:W-:Y:S02]  /*3b950*/  IMAD.MOV.U32 R2, RZ, RZ, R34 ;  /* 0x000000ffff027224 */ /* 0x000fe400078e0022 */
[----:B------:R-:W-:Y:S02]  /*3b960*/  IMAD.MOV.U32 R47, RZ, RZ, R50 ;  /* 0x000000ffff2f7224 */ /* 0x000fe400078e0032 */
[----:B------:R-:W-:Y:S02]  /*3b970*/  IMAD.MOV.U32 R34, RZ, RZ, R0 ;  /* 0x000000ffff227224 */ /* 0x000fe400078e0000 */
.L_x_46908:
[----:B------:R-:W-:Y:S05]  /*3b980*/  BSYNC B1 ;  /* 0x0000000000017941 */ /* 0x000fea0003800000 */
.L_x_46906:
        /* <DEDUP_REMOVED lines=9> */
.L_x_46910:
[----:B------:R-:W-:Y:S02]  /*3ba20*/  IMAD.MOV.U32 R63, RZ, RZ, R44 ;  /* 0x000000ffff3f7224 */ /* 0x000fe400078e002c */
[----:B------:R-:W-:Y:S02]  /*3ba30*/  IMAD.MOV.U32 R33, RZ, RZ, R2 ;  /* 0x000000ffff217224 */ /* 0x000fe400078e0002 */
[----:B------:R-:W-:Y:S02]  /*3ba40*/  IMAD.MOV.U32 R44, RZ, RZ, R51 ;  /* 0x000000ffff2c7224 */ /* 0x000fe400078e0033 */
[----:B------:R-:W-:Y:S02]  /*3ba50*/  IMAD.MOV.U32 R2, RZ, RZ, R3 ;  /* 0x000000ffff027224 */ /* 0x000fe400078e0003 */
.L_x_46911:
[----:B------:R-:W-:Y:S05]  /*3ba60*/  BSYNC B1 ;  /* 0x0000000000017941 */ /* 0x000fea0003800000 */
.L_x_46909:
        /* <DEDUP_REMOVED lines=9> */
.L_x_46913:
[----:B------:R-:W-:Y:S02]  /*3bb00*/  IMAD.MOV.U32 R46, RZ, RZ, R63 ;  /* 0x000000ffff2e7224 */ /* 0x000fe400078e003f */
[----:B------:R-:W-:Y:S02]  /*3bb10*/  IMAD.MOV.U32 R0, RZ, RZ, R33 ;  /* 0x000000ffff007224 */ /* 0x000fe400078e0021 */
[----:B------:R-:W-:Y:S02]  /*3bb20*/  IMAD.MOV.U32 R63, RZ, RZ, R66 ;  /* 0x000000ffff3f7224 */ /* 0x000fe400078e0042 */
[----:B------:R-:W-:Y:S02]  /*3bb30*/  IMAD.MOV.U32 R33, RZ, RZ, R64 ;  /* 0x000000ffff217224 */ /* 0x000fe400078e0040 */
.L_x_46914:
[----:B------:R-:W-:Y:S05]  /*3bb40*/  BSYNC B1 ;  /* 0x0000000000017941 */ /* 0x000fea0003800000 */
.L_x_46912:
        /* <DEDUP_REMOVED lines=9> */
.L_x_46916:
[----:B------:R-:W-:Y:S02]  /*3bbe0*/  IMAD.MOV.U32 R51, RZ, RZ, R46 ;  /* 0x000000ffff337224 */ /* 0x000fe400078e002e */
[----:B------:R-:W-:Y:S02]  /*3bbf0*/  IMAD.MOV.U32 R3, RZ, RZ, R0 ;  /* 0x000000ffff037224 */ /* 0x000fe400078e0000 */
[----:B------:R-:W-:Y:S02]  /*3bc00*/  IMAD.MOV.U32 R46, RZ, RZ, R39 ;  /* 0x000000ffff2e7224 */ /* 0x000fe400078e0027 */
[----:B------:R-:W-:Y:S02]  /*3bc10*/  IMAD.MOV.U32 R0, RZ, RZ, R23 ;  /* 0x000000ffff007224 */ /* 0x000fe400078e0017 */
.L_x_46917:
[----:B------:R-:W-:Y:S05]  /*3bc20*/  BSYNC B1 ;  /* 0x0000000000017941 */ /* 0x000fea0003800000 */
.L_x_46915:
        /* <DEDUP_REMOVED lines=9> */
.L_x_46919:
[----:B------:R-:W-:Y:S02]  /*3bcc0*/  IMAD.MOV.U32 R62, RZ, RZ, R51 ;  /* 0x000000ffff3e7224 */ /* 0x000fe400078e0033 */
[----:B------:R-:W-:Y:S02]  /*3bcd0*/  IMAD.MOV.U32 R50, RZ, RZ, R3 ;  /* 0x000000ffff327224 */ /* 0x000fe400078e0003 */
[----:B------:R-:W-:Y:S02]  /*3bce0*/  IMAD.MOV.U32 R51, RZ, RZ, R38 ;  /* 0x000000ffff337224 */ /* 0x000fe400078e0026 */
[----:B------:R-:W-:Y:S02]  /*3bcf0*/  IMAD.MOV.U32 R3, RZ, RZ, R22 ;  /* 0x000000ffff037224 */ /* 0x000fe400078e0016 */
.L_x_46920:
[----:B------:R-:W-:Y:S05]  /*3bd00*/  BSYNC B1 ;  /* 0x0000000000017941 */ /* 0x000fea0003800000 */
.L_x_46918:
        /* <DEDUP_REMOVED lines=9> */
.L_x_46922:
[----:B------:R-:W-:Y:S02]  /*3bda0*/  IMAD.MOV.U32 R39, RZ, RZ, R62 ;  /* 0x000000ffff277224 */ /* 0x000fe400078e003e */
[----:B------:R-:W-:Y:S02]  /*3bdb0*/  IMAD.MOV.U32 R23, RZ, RZ, R50 ;  /* 0x000000ffff177224 */ /* 0x000fe400078e0032 */
[----:B------:R-:W-:Y:S02]  /*3bdc0*/  IMAD.MOV.U32 R62, RZ, RZ, R37 ;  /* 0x000000ffff3e7224 */ /* 0x000fe400078e0025 */
[----:B------:R-:W-:Y:S02]  /*3bdd0*/  IMAD.MOV.U32 R50, RZ, RZ, R21 ;  /* 0x000000ffff327224 */ /* 0x000fe400078e0015 */
.L_x_46923:
[----:B------:R-:W-:Y:S05]  /*3bde0*/  BSYNC B1 ;  /* 0x0000000000017941 */ /* 0x000fea0003800000 */
.L_x_46921:
        /* <DEDUP_REMOVED lines=9> */
.L_x_46925:
[----:B------:R-:W-:Y:S02]  /*3be80*/  IMAD.MOV.U32 R38, RZ, RZ, R39 ;  /* 0x000000ffff267224 */ /* 0x000fe400078e0027 */
[----:B------:R-:W-:Y:S02]  /*3be90*/  IMAD.MOV.U32 R22, RZ, RZ, R23 ;  /* 0x000000ffff167224 */ /* 0x000fe400078e0017 */
[----:B------:R-:W-:Y:S02]  /*3bea0*/  IMAD.MOV.U32 R39, RZ, RZ, R36 ;  /* 0x000000ffff277224 */ /* 0x000fe400078e0024 */
[----:B------:R-:W-:Y:S02]  /*3beb0*/  IMAD.MOV.U32 R23, RZ, RZ, R20 ;  /* 0x000000ffff177224 */ /* 0x000fe400078e0014 */
.L_x_46926:
[----:B------:R-:W-:Y:S05]  /*3bec0*/  BSYNC B1 ;  /* 0x0000000000017941 */ /* 0x000fea0003800000 */
.L_x_46924:
        /* <DEDUP_REMOVED lines=9> */
.L_x_46928:
[----:B------:R-:W-:Y:S02]  /*3bf60*/  IMAD.MOV.U32 R37, RZ, RZ, R38 ;  /* 0x000000ffff257224 */ /* 0x000fe400078e0026 */
[----:B------:R-:W-:Y:S02]  /*3bf70*/  IMAD.MOV.U32 R21, RZ, RZ, R22 ;  /* 0x000000ffff157224 */ /* 0x000fe400078e0016 */
[----:B------:R-:W-:Y:S02]  /*3bf80*/  IMAD.MOV.U32 R38, RZ, RZ, R43 ;  /* 0x000000ffff267224 */ /* 0x000fe400078e002b */
[----:B------:R-:W-:Y:S02]  /*3bf90*/  IMAD.MOV.U32 R22, RZ, RZ, R27 ;  /* 0x000000ffff167224 */ /* 0x000fe400078e001b */
.L_x_46929:
[----:B------:R-:W-:Y:S05]  /*3bfa0*/  BSYNC B1 ;  /* 0x0000000000017941 */ /* 0x000fea0003800000 */
.L_x_46927:
        /* <DEDUP_REMOVED lines=9> */
.L_x_46931:
[----:B------:R-:W-:Y:S02]  /*3c040*/  IMAD.MOV.U32 R36, RZ, RZ, R37 ;  /* 0x000000ffff247224 */ /* 0x000fe400078e0025 */
[----:B------:R-:W-:Y:S02]  /*3c050*/  IMAD.MOV.U32 R20, RZ, RZ, R21 ;  /* 0x000000ffff147224 */ /* 0x000fe400078e0015 */
[----:B------:R-:W-:Y:S02]  /*3c060*/  IMAD.MOV.U32 R37, RZ, RZ, R42 ;  /* 0x000000ffff257224 */ /* 0x000fe400078e002a */
[----:B------:R-:W-:Y:S02]  /*3c070*/  IMAD.MOV.U32 R21, RZ, RZ, R26 ;  /* 0x000000ffff157224 */ /* 0x000fe400078e001a */
.L_x_46932:
[----:B------:R-:W-:Y:S05]  /*3c080*/  BSYNC B1 ;  /* 0x0000000000017941 */ /* 0x000fea0003800000 */
.L_x_46930:
        /* <DEDUP_REMOVED lines=9> */
.L_x_46934:
[----:B------:R-:W-:Y:S02]  /*3c120*/  IMAD.MOV.U32 R43, RZ, RZ, R36 ;  /* 0x000000ffff2b7224 */ /* 0x000fe400078e0024 */
[----:B------:R-:W-:Y:S02]  /*3c130*/  IMAD.MOV.U32 R27, RZ, RZ, R20 ;  /* 0x000000ffff1b7224 */ /* 0x000fe400078e0014 */
[----:B------:R-:W-:Y:S02]  /*3c140*/  IMAD.MOV.U32 R36, RZ, RZ, R41 ;  /* 0x000000ffff247224 */ /* 0x000fe400078e0029 */
[----:B------:R-:W-:Y:S02]  /*3c150*/  IMAD.MOV.U32 R20, RZ, RZ, R25 ;  /* 0x000000ffff147224 */ /* 0x000fe400078e0019 */
.L_x_46935:
[----:B------:R-:W-:Y:S05]  /*3c160*/  BSYNC B1 ;  /* 0x0000000000017941 */ /* 0x000fea0003800000 */
.L_x_46933:
        /* <DEDUP_REMOVED lines=9> */
.L_x_46937:
[----:B------:R-:W-:Y:S02]  /*3c200*/  IMAD.MOV.U32 R25, RZ, RZ, R43 ;  /* 0x000000ffff197224 */ /* 0x000fe400078e002b */
[----:B------:R-:W-:Y:S02]  /*3c210*/  IMAD.MOV.U32 R26, RZ, RZ, R27 ;  /* 0x000000ffff1a7224 */ /* 0x000fe400078e001b */
[----:B------:R-:W-:Y:S02]  /*3c220*/  IMAD.MOV.U32 R43, RZ, RZ, R40 ;  /* 0x000000ffff2b7224 */ /* 0x000fe400078e0028 */
[----:B------:R-:W-:Y:S02]  /*3c230*/  IMAD.MOV.U32 R27, RZ, RZ, R24 ;  /* 0x000000ffff1b7224 */ /* 0x000fe400078e0018 */
.L_x_46938:
[----:B------:R-:W-:Y:S05]  /*3c240*/  BSYNC B1 ;  /* 0x0000000000017941 */ /* 0x000fea0003800000 */
.L_x_46936:
        /* <DEDUP_REMOVED lines=9> */
.L_x_46940:
[----:B------:R-:W-:Y:S02]  /*3c2e0*/  IMAD.MOV.U32 R40, RZ, RZ, R25 ;  /* 0x000000ffff287224 */ /* 0x000fe400078e0019 */
[----:B------:R-:W-:Y:S02]  /*3c2f0*/  IMAD.MOV.U32 R24, RZ, RZ, R26 ;  /* 0x000000ffff187224 */ /* 0x000fe400078e001a */
[----:B------:R-:W-:Y:S02]  /*3c300*/  IMAD.MOV.U32 R25, RZ, RZ, R30 ;  /* 0x000000ffff197224 */ /* 0x000fe400078e001e */
[----:B------:R-:W-:Y:S02]  /*3c310*/  IMAD.MOV.U32 R26, RZ, RZ, R31 ;  /* 0x000000ffff1a7224 */ /* 0x000fe400078e001f */
.L_x_46941:
[----:B------:R-:W-:Y:S05]  /*3c320*/  BSYNC B1 ;  /* 0x0000000000017941 */ /* 0x000fea0003800000 */
.L_x_46939:
        /* <DEDUP_REMOVED lines=9> */
.L_x_46943:
[----:B------:R-:W-:Y:S02]  /*3c3c0*/  IMAD.MOV.U32 R30, RZ, RZ, R40 ;  /* 0x000000ffff1e7224 */ /* 0x000fe400078e0028 */
[----:B------:R-:W-:Y:S02]  /*3c3d0*/  IMAD.MOV.U32 R31, RZ, RZ, R24 ;  /* 0x000000ffff1f7224 */ /* 0x000fe400078e0018 */
[----:B------:R-:W-:Y:S02]  /*3c3e0*/  IMAD.MOV.U32 R40, RZ, RZ, R45 ;  /* 0x000000ffff287224 */ /* 0x000fe400078e002d */
[----:B------:R-:W-:Y:S02]  /*3c3f0*/  IMAD.MOV.U32 R24, RZ, RZ, R29 ;  /* 0x000000ffff187224 */ /* 0x000fe400078e001d */
.L_x_46944:
[----:B------:R-:W-:Y:S05]  /*3c400*/  BSYNC B1 ;  /* 0x0000000000017941 */ /* 0x000fea0003800000 */
.L_x_46942:
        /* <DEDUP_REMOVED lines=9> */
.L_x_46946:
[----:B------:R-:W-:Y:S02]  /*3c4a0*/  IMAD.MOV.U32 R41, RZ, RZ, R30 ;  /* 0x000000ffff297224 */ /* 0x000fe400078e001e */
[----:B------:R-:W-:Y:S02]  /*3c4b0*/  IMAD.MOV.U32 R29, RZ, RZ, R31 ;  /* 0x000000ffff1d7224 */ /* 0x000fe400078e001f */
[----:B------:R-:W-:Y:S02]  /*3c4c0*/  IMAD.MOV.U32 R30, RZ, RZ, R35 ;  /* 0x000000ffff1e7224 */ /* 0x000fe400078e0023 */
[----:B------:R-:W-:Y:S02]  /*3c4d0*/  IMAD.MOV.U32 R31, RZ, RZ, R28 ;  /* 0x000000ffff1f7224 */ /* 0x000fe400078e001c */
.L_x_46947:
[----:B------:R-:W-:Y:S05]  /*3c4e0*/  BSYNC B1 ;  /* 0x0000000000017941 */ /* 0x000fea0003800000 */
.L_x_46945:
        /* <DEDUP_REMOVED lines=16> */
.L_x_46949:
[----:B------:R-:W-:Y:S02]  /*3c5f0*/  IMAD.MOV.U32 R35, RZ, RZ, R32 ;  /* 0x000000ffff237224 */ /* 0x000fe400078e0020 */
[----:B------:R-:W-:Y:S01]  /*3c600*/  IMAD.MOV.U32 R28, RZ, RZ, R5 ;  /* 0x000000ffff1c7224 */ /* 0x000fe200078e0005 */
[----:B------:R-:W-:Y:S01]  /*3c610*/  MOV R5, R34 ;  /* 0x0000002200057202 */ /* 0x000fe20000000f00 */
[----:B------:R-:W-:Y:S02]  /*3c620*/  IMAD.MOV.U32 R32, RZ, RZ, R47 ;  /* 0x000000ffff207224 */ /* 0x000fe400078e002f */
.L_x_46950:
[----:B------:R-:W-:Y:S05]  /*3c630*/  BSYNC B1 ;  /* 0x0000000000017941 */ /* 0x000fea0003800000 */
.L_x_46948:
        /* <DEDUP_REMOVED lines=9> */
.L_x_46952:
[----:B------:R-:W-:Y:S01]  /*3c6d0*/  IMAD.MOV.U32 R42, RZ, RZ, R35 ;  /* 0x000000ffff2a7224 */ /* 0x000fe200078e0023 */
[----:B------:R-:W-:Y:S01]  /*3c6e0*/  MOV R35, R44 ;  /* 0x0000002c00237202 */ /* 0x000fe20000000f00 */
[----:B------:R-:W-:Y:S02]  /*3c6f0*/  IMAD.MOV.U32 R34, RZ, RZ, R28 ;  /* 0x000000ffff227224 */ /* 0x000fe400078e001c */
[----:B------:R-:W-:Y:S02]  /*3c700*/  IMAD.MOV.U32 R28, RZ, RZ, R2 ;  /* 0x000000ffff1c7224 */ /* 0x000fe400078e0002 */
.L_x_46953:
[----:B------:R-:W-:Y:S05]  /*3c710*/  BSYNC B1 ;  /* 0x0000000000017941 */ /* 0x000fea0003800000 */
.L_x_46951:
        /* <DEDUP_REMOVED lines=9> */
.L_x_46955:
[----:B------:R-:W-:Y:S01]  /*3c7b0*/  IMAD.MOV.U32 R47, RZ, RZ, R42 ;  /* 0x000000ffff2f7224 */ /* 0x000fe200078e002a */
[----:B------:R-:W-:Y:S01]  /*3c7c0*/  MOV R42, R63 ;  /* 0x0000003f002a7202 */ /* 0x000fe20000000f00 */
[----:B------:R-:W-:Y:S02]  /*3c7d0*/  IMAD.MOV.U32 R45, RZ, RZ, R34 ;  /* 0x000000ffff2d7224 */ /* 0x000fe400078e0022 */
[----:B------:R-:W-:Y:S02]  /*3c7e0*/  IMAD.MOV.U32 R34, RZ, RZ, R33 ;  /* 0x000000ffff227224 */ /* 0x000fe400078e0021 */
.L_x_46956:
[----:B------:R-:W-:Y:S05]  /*3c7f0*/  BSYNC B1 ;  /* 0x0000000000017941 */ /* 0x000fea0003800000 */
.L_x_46954:
        /* <DEDUP_REMOVED lines=9> */
.L_x_46958:
[----:B------:R-:W-:Y:S01]  /*3c890*/  IMAD.MOV.U32 R44, RZ, RZ, R47 ;  /* 0x000000ffff2c7224 */ /* 0x000fe200078e002f */
[----:B------:R-:W-:Y:S01]  /*3c8a0*/  MOV R47, R46 ;  /* 0x0000002e002f7202 */ /* 0x000fe20000000f00 */
[----:B------:R-:W-:Y:S02]  /*3c8b0*/  IMAD.MOV.U32 R2, RZ, RZ, R45 ;  /* 0x000000ffff027224 */ /* 0x000fe400078e002d */
[----:B------:R-:W-:Y:S02]  /*3c8c0*/  IMAD.MOV.U32 R45, RZ, RZ, R0 ;  /* 0x000000ffff2d7224 */ /* 0x000fe400078e0000 */
.L_x_46959:
[----:B------:R-:W-:Y:S05]  /*3c8d0*/  BSYNC B1 ;  /* 0x0000000000017941 */ /* 0x000fea0003800000 */
.L_x_46957:
        /* <DEDUP_REMOVED lines=9> */
.L_x_46961:
[----:B------:R-:W-:Y:S01]  /*3c970*/  IMAD.MOV.U32 R61, RZ, RZ, R44 ;  /* 0x000000ffff3d7224 */ /* 0x000fe200078e002c */
[----:B------:R-:W-:Y:S01]  /*3c980*/  MOV R44, R51 ;  /* 0x00000033002c7202 */ /* 0x000fe20000000f00 */
[----:B------:R-:W-:Y:S02]  /*3c990*/  IMAD.MOV.U32 R33, RZ, RZ, R2 ;  /* 0x000000ffff217224 */ /* 0x000fe400078e0002 */
[----:B------:R-:W-:Y:S02]  /*3c9a0*/  IMAD.MOV.U32 R2, RZ, RZ, R3 ;  /* 0x000000ffff027224 */ /* 0x000fe400078e0003 */
.L_x_46962:
[----:B------:R-:W-:Y:S05]  /*3c9b0*/  BSYNC B1 ;  /* 0x0000000000017941 */ /* 0x000fea0003800000 */
.L_x_46960:
        /* <DEDUP_REMOVED lines=9> */
.L_x_46964:
[----:B------:R-:W-:Y:S01]  /*3ca50*/  IMAD.MOV.U32 R46, RZ, RZ, R61 ;  /* 0x000000ffff2e7224 */ /* 0x000fe200078e003d */
[----:B------:R-:W-:Y:S01]  /*3ca60*/  MOV R61, R62 ;  /* 0x0000003e003d7202 */ /* 0x000fe20000000f00 */
[----:B------:R-:W-:Y:S02]  /*3ca70*/  IMAD.MOV.U32 R0, RZ, RZ, R33 ;  /* 0x000000ffff007224 */ /* 0x000fe400078e0021 */
[----:B------:R-:W-:Y:S02]  /*3ca80*/  IMAD.MOV.U32 R33, RZ, RZ, R50 ;  /* 0x000000ffff217224 */ /* 0x000fe400078e0032 */
.L_x_46965:
[----:B------:R-:W-:Y:S05]  /*3ca90*/  BSYNC B1 ;  /* 0x0000000000017941 */ /* 0x000fea0003800000 */
.L_x_46963:
        /* <DEDUP_REMOVED lines=9> */
.L_x_46967:
[----:B------:R-:W-:Y:S01]  /*3cb30*/  IMAD.MOV.U32 R51, RZ, RZ, R46 ;  /* 0x000000ffff337224 */ /* 0x000fe200078e002e */
[----:B------:R-:W-:Y:S01]  /*3cb40*/  MOV R46, R39 ;  /* 0x00000027002e7202 */ /* 0x000fe20000000f00 */
[----:B------:R-:W-:Y:S02]  /*3cb50*/  IMAD.MOV.U32 R3, RZ, RZ, R0 ;  /* 0x000000ffff037224 */ /* 0x000fe400078e0000 */
[----:B------:R-:W-:Y:S02]  /*3cb60*/  IMAD.MOV.U32 R0, RZ, RZ, R23 ;  /* 0x000000ffff007224 */ /* 0x000fe400078e0017 */
.L_x_46968:
[----:B------:R-:W-:Y:S05]  /*3cb70*/  BSYNC B1 ;  /* 0x0000000000017941 */ /* 0x000fea0003800000 */
.L_x_46966:
        /* <DEDUP_REMOVED lines=9> */
.L_x_46970:
[----:B------:R-:W-:Y:S01]  /*3cc10*/  IMAD.MOV.U32 R60, RZ, RZ, R51 ;  /* 0x000000ffff3c7224 */ /* 0x000fe200078e0033 */
[----:B------:R-:W-:Y:S01]  /*3cc20*/  MOV R51, R38 ;  /* 0x0000002600337202 */ /* 0x000fe20000000f00 */
[----:B------:R-:W-:Y:S02]  /*3cc30*/  IMAD.MOV.U32 R50, RZ, RZ, R3 ;  /* 0x000000ffff327224 */ /* 0x000fe400078e0003 */
[----:B------:R-:W-:Y:S02]  /*3cc40*/  IMAD.MOV.U32 R3, RZ, RZ, R22 ;  /* 0x000000ffff037224 */ /* 0x000fe400078e0016 */
.L_x_46971:
[----:B------:R-:W-:Y:S05]  /*3cc50*/  BSYNC B1 ;  /* 0x0000000000017941 */ /* 0x000fea0003800000 */
.L_x_46969:
        /* <DEDUP_REMOVED lines=9> */
.L_x_46973:
[----:B------:R-:W-:Y:S01]  /*3ccf0*/  IMAD.MOV.U32 R39, RZ, RZ, R60 ;  /* 0x000000ffff277224 */ /* 0x000fe200078e003c */
[----:B------:R-:W-:Y:S01]  /*3cd00*/  MOV R60, R37 ;  /* 0x00000025003c7202 */ /* 0x000fe20000000f00 */
[----:B------:R-:W-:Y:S02]  /*3cd10*/  IMAD.MOV.U32 R23, RZ, RZ, R50 ;  /* 0x000000ffff177224 */ /* 0x000fe400078e0032 */
[----:B------:R-:W-:Y:S02]  /*3cd20*/  IMAD.MOV.U32 R50, RZ, RZ, R21 ;  /* 0x000000ffff327224 */ /* 0x000fe400078e0015 */
.L_x_46974:
[----:B------:R-:W-:Y:S05]  /*3cd30*/  BSYNC B1 ;  /* 0x0000000000017941 */ /* 0x000fea0003800000 */
.L_x_46972:
        /* <DEDUP_REMOVED lines=9> */
.L_x_46976:
[----:B------:R-:W-:Y:S01]  /*3cdd0*/  IMAD.MOV.U32 R38, RZ, RZ, R39 ;  /* 0x000000ffff267224 */ /* 0x000fe200078e0027 */
[----:B------:R-:W-:Y:S01]  /*3cde0*/  MOV R39, R36 ;  /* 0x0000002400277202 */ /* 0x000fe20000000f00 */
[----:B------:R-:W-:Y:S02]  /*3cdf0*/  IMAD.MOV.U32 R22, RZ, RZ, R23 ;  /* 0x000000ffff167224 */ /* 0x000fe400078e0017 */
[----:B------:R-:W-:Y:S02]  /*3ce00*/  IMAD.MOV.U32 R23, RZ, RZ, R20 ;  /* 0x000000ffff177224 */ /* 0x000fe400078e0014 */
.L_x_46977:
[----:B------:R-:W-:Y:S05]  /*3ce10*/  BSYNC B1 ;  /* 0x0000000000017941 */ /* 0x000fea0003800000 */
.L_x_46975:
        /* <DEDUP_REMOVED lines=9> */
.L_x_46979:
[----:B------:R-:W-:Y:S01]  /*3ceb0*/  IMAD.MOV.U32 R20, RZ, RZ, R38 ;  /* 0x000000ffff147224 */ /* 0x000fe200078e0026 */
[----:B------:R-:W-:Y:S01]  /*3cec0*/  MOV R38, R43 ;  /* 0x0000002b00267202 */ /* 0x000fe20000000f00 */
[----:B------:R-:W-:Y:S02]  /*3ced0*/  IMAD.MOV.U32 R21, RZ, RZ, R22 ;  /* 0x000000ffff157224 */ /* 0x000fe400078e0016 */
[----:B------:R-:W-:Y:S02]  /*3cee0*/  IMAD.MOV.U32 R22, RZ, RZ, R27 ;  /* 0x000000ffff167224 */ /* 0x000fe400078e001b */
.L_x_46980:
[----:B------:R-:W-:Y:S05]  /*3cef0*/  BSYNC B1 ;  /* 0x0000000000017941 */ /* 0x000fea0003800000 */
.L_x_46978:
        /* <DEDUP_REMOVED lines=9> */
.L_x_46982:
[----:B------:R-:W-:Y:S01]  /*3cf90*/  IMAD.MOV.U32 R37, RZ, RZ, R20 ;  /* 0x000000ffff257224 */ /* 0x000fe200078e0014 */
[----:B------:R-:W-:Y:S01]  /*3cfa0*/  MOV R20, R25 ;  /* 0x0000001900147202 */ /* 0x000fe20000000f00 */
[----:B------:R-:W-:Y:S02]  /*3cfb0*/  IMAD.MOV.U32 R27, RZ, RZ, R21 ;  /* 0x000000ffff1b7224 */ /* 0x000fe400078e0015 */
[----:B------:R-:W-:Y:S02]  /*3cfc0*/  IMAD.MOV.U32 R21, RZ, RZ, R26 ;  /* 0x000000ffff157224 */ /* 0x000fe400078e001a */
.L_x_46983:
[----:B------:R-:W-:Y:S05]  /*3cfd0*/  BSYNC B1 ;  /* 0x0000000000017941 */ /* 0x000fea0003800000 */
.L_x_46981:
        /* <DEDUP_REMOVED lines=9> */
.L_x_46985:
[----:B------:R-:W-:Y:S01]  /*3d070*/  IMAD.MOV.U32 R25, RZ, RZ, R37 ;  /* 0x000000ffff197224 */ /* 0x000fe200078e0025 */
[----:B------:R-:W-:Y:S01]  /*3d080*/  MOV R37, R40 ;  /* 0x0000002800257202 */ /* 0x000fe20000000f00 */
[----:B------:R-:W-:Y:S02]  /*3d090*/  IMAD.MOV.U32 R26, RZ, RZ, R27 ;  /* 0x000000ffff1a7224 */ /* 0x000fe400078e001b */
[----:B------:R-:W-:Y:S02]  /*3d0a0*/  IMAD.MOV.U32 R27, RZ, RZ, R24 ;  /* 0x000000ffff1b7224 */ /* 0x000fe400078e0018 */
.L_x_46986:
[----:B------:R-:W-:Y:S05]  /*3d0b0*/  BSYNC B1 ;  /* 0x0000000000017941 */ /* 0x000fea0003800000 */
.L_x_46984:
        /* <DEDUP_REMOVED lines=9> */
.L_x_46988:
[----:B------:R-:W-:Y:S01]  /*3d150*/  IMAD.MOV.U32 R36, RZ, RZ, R25 ;  /* 0x000000ffff247224 */ /* 0x000fe200078e0019 */
[----:B------:R-:W-:Y:S01]  /*3d160*/  MOV R25, R30 ;  /* 0x0000001e00197202 */ /* 0x000fe20000000f00 */
[----:B------:R-:W-:Y:S02]  /*3d170*/  IMAD.MOV.U32 R24, RZ, RZ, R26 ;  /* 0x000000ffff187224 */ /* 0x000fe400078e001a */
[----:B------:R-:W-:Y:S02]  /*3d180*/  IMAD.MOV.U32 R26, RZ, RZ, R31 ;  /* 0x000000ffff1a7224 */ /* 0x000fe400078e001f */
.L_x_46989:
[----:B------:R-:W-:Y:S05]  /*3d190*/  BSYNC B1 ;  /* 0x0000000000017941 */ /* 0x000fea0003800000 */
.L_x_46987:
        /* <DEDUP_REMOVED lines=9> */
.L_x_46991:
[----:B------:R-:W-:Y:S01]  /*3d230*/  IMAD.MOV.U32 R31, RZ, RZ, R36 ;  /* 0x000000ffff1f7224 */ /* 0x000fe200078e0024 */
[----:B------:R-:W-:Y:S01]  /*3d240*/  MOV R36, R41 ;  /* 0x0000002900247202 */ /* 0x000fe20000000f00 */
[----:B------:R-:W-:Y:S02]  /*3d250*/  IMAD.MOV.U32 R30, RZ, RZ, R24 ;  /* 0x000000ffff1e7224 */ /* 0x000fe400078e0018 */
[----:B------:R-:W-:Y:S02]  /*3d260*/  IMAD.MOV.U32 R24, RZ, RZ, R29 ;  /* 0x000000ffff187224 */ /* 0x000fe400078e001d */
.L_x_46992:
[----:B------:R-:W-:Y:S05]  /*3d270*/  BSYNC B1 ;  /* 0x0000000000017941 */ /* 0x000fea0003800000 */
.L_x_46990:
        /* <DEDUP_REMOVED lines=16> */
.L_x_46994:
[----:B------:R-:W-:Y:S01]  /*3d380*/  MOV R41, R32 ;  /* 0x0000002000297202 */ /* 0x000fe20000000f00 */
[----:B------:R-:W-:Y:S02]  /*3d390*/  IMAD.MOV.U32 R29, RZ, RZ, R5 ;  /* 0x000000ffff1d7224 */ /* 0x000fe400078e0005 */
[----:B------:R-:W-:Y:S02]  /*3d3a0*/  IMAD.MOV.U32 R5, RZ, RZ, R28 ;  /* 0x000000ffff057224 */ /* 0x000fe400078e001c */
[----:B------:R-:W-:Y:S02]  /*3d3b0*/  IMAD.MOV.U32 R32, RZ, RZ, R35 ;  /* 0x000000ffff207224 */ /* 0x000fe400078e0023 */
.L_x_46995:
[----:B------:R-:W-:Y:S05]  /*3d3c0*/  BSYNC B1 ;  /* 0x0000000000017941 */ /* 0x000fea0003800000 */
.L_x_46993:
        /* <DEDUP_REMOVED lines=9> */
.L_x_46997:
[----:B------:R-:W-:Y:S01]  /*3d460*/  MOV R40, R41 ;  /* 0x0000002900287202 */ /* 0x000fe20000000f00 */
[----:B------:R-:W-:Y:S02]  /*3d470*/  IMAD.MOV.U32 R28, RZ, RZ, R29 ;  /* 0x000000ffff1c7224 */ /* 0x000fe400078e001d */
[----:B------:R-:W-:Y:S02]  /*3d480*/  IMAD.MOV.U32 R41, RZ, RZ, R42 ;  /* 0x000000ffff297224 */ /* 0x000fe400078e002a */
[----:B------:R-:W-:Y:S02]  /*3d490*/  IMAD.MOV.U32 R29, RZ, RZ, R34 ;  /* 0x000000ffff1d7224 */ /* 0x000fe400078e0022 */
.L_x_46998:
[----:B------:R-:W-:Y:S05]  /*3d4a0*/  BSYNC B1 ;  /* 0x0000000000017941 */ /* 0x000fea0003800000 */
.L_x_46996:
        /* <DEDUP_REMOVED lines=9> */
.L_x_47000:
[----:B------:R-:W-:Y:S01]  /*3d540*/  MOV R43, R40 ;  /* 0x00000028002b7202 */ /* 0x000fe20000000f00 */
[----:B------:R-:W-:Y:S02]  /*3d550*/  IMAD.MOV.U32 R35, RZ, RZ, R28 ;  /* 0x000000ffff237224 */ /* 0x000fe400078e001c */
[----:B------:R-:W-:Y:S02]  /*3d560*/  IMAD.MOV.U32 R40, RZ, RZ, R47 ;  /* 0x000000ffff287224 */ /* 0x000fe400078e002f */
[----:B------:R-:W-:Y:S02]  /*3d570*/  IMAD.MOV.U32 R28, RZ, RZ, R45 ;  /* 0x000000ffff1c7224 */ /* 0x000fe400078e002d */
.L_x_47001:
[----:B------:R-:W-:Y:S05]  /*3d580*/  BSYNC B1 ;  /* 0x0000000000017941 */ /* 0x000fea0003800000 */
.L_x_46999:
        /* <DEDUP_REMOVED lines=9> */
.L_x_47003:
[----:B------:R-:W-:Y:S01]  /*3d620*/  MOV R42, R43 ;  /* 0x0000002b002a7202 */ /* 0x000fe20000000f00 */
[----:B------:R-:W-:Y:S02]  /*3d630*/  IMAD.MOV.U32 R34, RZ, RZ, R35 ;  /* 0x000000ffff227224 */ /* 0x000fe400078e0023 */
[----:B------:R-:W-:Y:S02]  /*3d640*/  IMAD.MOV.U32 R43, RZ, RZ, R44 ;  /* 0x000000ffff2b7224 */ /* 0x000fe400078e002c */
[----:B------:R-:W-:Y:S02]  /*3d650*/  IMAD.MOV.U32 R35, RZ, RZ, R2 ;  /* 0x000000ffff237224 */ /* 0x000fe400078e0002 */
.L_x_47004:
[----:B------:R-:W-:Y:S05]  /*3d660*/  BSYNC B1 ;  /* 0x0000000000017941 */ /* 0x000fea0003800000 */
.L_x_47002:
        /* <DEDUP_REMOVED lines=9> */
.L_x_47006:
[----:B------:R-:W-:Y:S01]  /*3d700*/  MOV R47, R42 ;  /* 0x0000002a002f7202 */ /* 0x000fe20000000f00 */
[----:B------:R-:W-:Y:S02]  /*3d710*/  IMAD.MOV.U32 R45, RZ, RZ, R34 ;  /* 0x000000ffff2d7224 */ /* 0x000fe400078e0022 */
[----:B------:R-:W-:Y:S02]  /*3d720*/  IMAD.MOV.U32 R42, RZ, RZ, R61 ;  /* 0x000000ffff2a7224 */ /* 0x000fe400078e003d */
[----:B------:R-:W-:Y:S02]  /*3d730*/  IMAD.MOV.U32 R34, RZ, RZ, R33 ;  /* 0x000000ffff227224 */ /* 0x000fe400078e0021 */
.L_x_47007:
[----:B------:R-:W-:Y:S05]  /*3d740*/  BSYNC B1 ;  /* 0x0000000000017941 */ /* 0x000fea0003800000 */
.L_x_47005:
        /* <DEDUP_REMOVED lines=9> */
.L_x_47009:
[----:B------:R-:W-:Y:S01]  /*3d7e0*/  MOV R44, R47 ;  /* 0x0000002f002c7202 */ /* 0x000fe20000000f00 */
[----:B------:R-:W-:Y:S02]  /*3d7f0*/  IMAD.MOV.U32 R2, RZ, RZ, R45 ;  /* 0x000000ffff027224 */ /* 0x000fe400078e002d */
[----:B------:R-:W-:Y:S02]  /*3d800*/  IMAD.MOV.U32 R47, RZ, RZ, R46 ;  /* 0x000000ffff2f7224 */ /* 0x000fe400078e002e */
[----:B------:R-:W-:Y:S02]  /*3d810*/  IMAD.MOV.U32 R45, RZ, RZ, R0 ;  /* 0x000000ffff2d7224 */ /* 0x000fe400078e0000 */
.L_x_47010:
[----:B------:R-:W-:Y:S05]  /*3d820*/  BSYNC B1 ;  /* 0x0000000000017941 */ /* 0x000fea0003800000 */
.L_x_47008:
        /* <DEDUP_REMOVED lines=9> */
.L_x_47012:
[----:B------:R-:W-:Y:S01]  /*3d8c0*/  MOV R59, R44 ;  /* 0x0000002c003b7202 */ /* 0x000fe20000000f00 */
[----:B------:R-:W-:Y:S02]  /*3d8d0*/  IMAD.MOV.U32 R33, RZ, RZ, R2 ;  /* 0x000000ffff217224 */ /* 0x000fe400078e0002 */
[----:B------:R-:W-:Y:S02]  /*3d8e0*/  IMAD.MOV.U32 R44, RZ, RZ, R51 ;  /* 0x000000ffff2c7224 */ /* 0x000fe400078e0033 */
[----:B------:R-:W-:Y:S02]  /*3d8f0*/  IMAD.MOV.U32 R2, RZ, RZ, R3 ;  /* 0x000000ffff027224 */ /* 0x000fe400078e0003 */
.L_x_47013:
[----:B------:R-:W-:Y:S05]  /*3d900*/  BSYNC B1 ;  /* 0x0000000000017941 */ /* 0x000fea0003800000 */
.L_x_47011:
        /* <DEDUP_REMOVED lines=9> */
.L_x_47015:
[----:B------:R-:W-:Y:S01]  /*3d9a0*/  MOV R46, R59 ;  /* 0x0000003b002e7202 */ /* 0x000fe20000000f00 */
[----:B------:R-:W-:Y:S02]  /*3d9b0*/  IMAD.MOV.U32 R0, RZ, RZ, R33 ;  /* 0x000000ffff007224 */ /* 0x000fe400078e0021 */
[----:B------:R-:W-:Y:S02]  /*3d9c0*/  IMAD.MOV.U32 R59, RZ, RZ, R60 ;  /* 0x000000ffff3b7224 */ /* 0x000fe400078e003c */
[----:B------:R-:W-:Y:S02]  /*3d9d0*/  IMAD.MOV.U32 R33, RZ, RZ, R50 ;  /* 0x000000ffff217224 */ /* 0x000fe400078e0032 */
.L_x_47016:
[----:B------:R-:W-:Y:S05]  /*3d9e0*/  BSYNC B1 ;  /* 0x0000000000017941 */ /* 0x000fea0003800000 */
.L_x_47014:
        /* <DEDUP_REMOVED lines=9> */
.L_x_47018:
[----:B------:R-:W-:Y:S01]  /*3da80*/  MOV R51, R46 ;  /* 0x0000002e00337202 */ /* 0x000fe20000000f00 */
[----:B------:R-:W-:Y:S02]  /*3da90*/  IMAD.MOV.U32 R3, RZ, RZ, R0 ;  /* 0x000000ffff037224 */ /* 0x000fe400078e0000 */
[----:B------:R-:W-:Y:S02]  /*3daa0*/  IMAD.MOV.U32 R46, RZ, RZ, R39 ;  /* 0x000000ffff2e7224 */ /* 0x000fe400078e0027 */
[----:B------:R-:W-:Y:S02]  /*3dab0*/  IMAD.MOV.U32 R0, RZ, RZ, R23 ;  /* 0x000000ffff007224 */ /* 0x000fe400078e0017 */
.L_x_47019:
[----:B------:R-:W-:Y:S05]  /*3dac0*/  BSYNC B1 ;  /* 0x0000000000017941 */ /* 0x000fea0003800000 */
.L_x_47017:
        /* <DEDUP_REMOVED lines=9> */
.L_x_47021:
[----:B------:R-:W-:Y:S01]  /*3db60*/  MOV R23, R51 ;  /* 0x0000003300177202 */ /* 0x000fe20000000f00 */
[----:B------:R-:W-:Y:S02]  /*3db70*/  IMAD.MOV.U32 R50, RZ, RZ, R3 ;  /* 0x000000ffff327224 */ /* 0x000fe400078e0003 */
[----:B------:R-:W-:Y:S02]  /*3db80*/  IMAD.MOV.U32 R51, RZ, RZ, R38 ;  /* 0x000000ffff337224 */ /* 0x000fe400078e0026 */
[----:B------:R-:W-:Y:S02]  /*3db90*/  IMAD.MOV.U32 R3, RZ, RZ, R22 ;  /* 0x000000ffff037224 */ /* 0x000fe400078e0016 */
.L_x_47022:
[----:B------:R-:W-:Y:S05]  /*3dba0*/  BSYNC B1 ;  /* 0x0000000000017941 */ /* 0x000fea0003800000 */
.L_x_47020:
        /* <DEDUP_REMOVED lines=9> */
.L_x_47024:
[----:B------:R-:W-:Y:S01]  /*3dc40*/  MOV R38, R23 ;  /* 0x0000001700267202 */ /* 0x000fe20000000f00 */
[----:B------:R-:W-:Y:S02]  /*3dc50*/  IMAD.MOV.U32 R22, RZ, RZ, R50 ;  /* 0x000000ffff167224 */ /* 0x000fe400078e0032 */
[----:B------:R-:W-:Y:S02]  /*3dc60*/  IMAD.MOV.U32 R23, RZ, RZ, R20 ;  /* 0x000000ffff177224 */ /* 0x000fe400078e0014 */
[----:B------:R-:W-:Y:S02]  /*3dc70*/  IMAD.MOV.U32 R50, RZ, RZ, R21 ;  /* 0x000000ffff327224 */ /* 0x000fe400078e0015 */
.L_x_47025:
[----:B------:R-:W-:Y:S05]  /*3dc80*/  BSYNC B1 ;  /* 0x0000000000017941 */ /* 0x000fea0003800000 */
.L_x_47023:
        /* <DEDUP_REMOVED lines=9> */
.L_x_47027:
[----:B------:R-:W-:Y:S01]  /*3dd20*/  MOV R20, R38 ;  /* 0x0000002600147202 */ /* 0x000fe20000000f00 */
[----:B------:R-:W-:Y:S02]  /*3dd30*/  IMAD.MOV.U32 R21, RZ, RZ, R22 ;  /* 0x000000ffff157224 */ /* 0x000fe400078e0016 */
[----:B------:R-:W-:Y:S02]  /*3dd40*/  IMAD.MOV.U32 R38, RZ, RZ, R37 ;  /* 0x000000ffff267224 */ /* 0x000fe400078e0025 */
[----:B------:R-:W-:Y:S02]  /*3dd50*/  IMAD.MOV.U32 R22, RZ, RZ, R27 ;  /* 0x000000ffff167224 */ /* 0x000fe400078e001b */
.L_x_47028:
[----:B------:R-:W-:Y:S05]  /*3dd60*/  BSYNC B1 ;  /* 0x0000000000017941 */ /* 0x000fea0003800000 */
.L_x_47026:
        /* <DEDUP_REMOVED lines=9> */
.L_x_47030:
[----:B------:R-:W-:Y:S01]  /*3de00*/  MOV R37, R20 ;  /* 0x0000001400257202 */ /* 0x000fe20000000f00 */
[----:B------:R-:W-:Y:S02]  /*3de10*/  IMAD.MOV.U32 R27, RZ, RZ, R21 ;  /* 0x000000ffff1b7224 */ /* 0x000fe400078e0015 */
[----:B------:R-:W-:Y:S02]  /*3de20*/  IMAD.MOV.U32 R20, RZ, RZ, R25 ;  /* 0x000000ffff147224 */ /* 0x000fe400078e0019 */
[----:B------:R-:W-:Y:S02]  /*3de30*/  IMAD.MOV.U32 R21, RZ, RZ, R26 ;  /* 0x000000ffff157224 */ /* 0x000fe400078e001a */
.L_x_47031:
[----:B------:R-:W-:Y:S05]  /*3de40*/  BSYNC B1 ;  /* 0x0000000000017941 */ /* 0x000fea0003800000 */
.L_x_47029:
        /* <DEDUP_REMOVED lines=9> */
.L_x_47033:
[----:B------:R-:W-:Y:S01]  /*3dee0*/  MOV R26, R37 ;  /* 0x00000025001a7202 */ /* 0x000fe20000000f00 */
[----:B------:R-:W-:Y:S02]  /*3def0*/  IMAD.MOV.U32 R25, RZ, RZ, R27 ;  /* 0x000000ffff197224 */ /* 0x000fe400078e001b */
[----:B------:R-:W-:Y:S02]  /*3df00*/  IMAD.MOV.U32 R37, RZ, RZ, R36 ;  /* 0x000000ffff257224 */ /* 0x000fe400078e0024 */
[----:B------:R-:W-:Y:S02]  /*3df10*/  IMAD.MOV.U32 R27, RZ, RZ, R24 ;  /* 0x000000ffff1b7224 */ /* 0x000fe400078e0018 */
.L_x_47034:
[----:B------:R-:W-:Y:S05]  /*3df20*/  BSYNC B1 ;  /* 0x0000000000017941 */ /* 0x000fea0003800000 */
.L_x_47032:
        /* <DEDUP_REMOVED lines=9> */
.L_x_47036:
[----:B------:R-:W-:Y:S01]  /*3dfc0*/  MOV R36, R26 ;  /* 0x0000001a00247202 */ /* 0x000fe20000000f00 */
[----:B------:R-:W-:Y:S02]  /*3dfd0*/  IMAD.MOV.U32 R24, RZ, RZ, R25 ;  /* 0x000000ffff187224 */ /* 0x000fe400078e0019 */
[----:B------:R-:W-:Y:S02]  /*3dfe0*/  IMAD.MOV.U32 R26, RZ, RZ, R31 ;  /* 0x000000ffff1a7224 */ /* 0x000fe400078e001f */
[----:B------:R-:W-:Y:S02]  /*3dff0*/  IMAD.MOV.U32 R25, RZ, RZ, R30 ;  /* 0x000000ffff197224 */ /* 0x000fe400078e001e */
.L_x_47037:
[----:B------:R-:W-:Y:S05]  /*3e000*/  BSYNC B1 ;  /* 0x0000000000017941 */ /* 0x000fea0003800000 */
.L_x_47035:
        /* <DEDUP_REMOVED lines=16> */
.L_x_47039:
[----:B------:R-:W-:Y:S02]  /*3e110*/  IMAD.MOV.U32 R31, RZ, RZ, R32 ;  /* 0x000000ffff1f7224 */ /* 0x000fe400078e0020 */
[----:B------:R-:W-:Y:S02]  /*3e120*/  IMAD.MOV.U32 R30, RZ, RZ, R5 ;  /* 0x000000ffff1e7224 */ /* 0x000fe400078e0005 */
[----:B------:R-:W-:Y:S02]  /*3e130*/  IMAD.MOV.U32 R5, RZ, RZ, R29 ;  /* 0x000000ffff057224 */ /* 0x000fe400078e001d */
[----:B------:R-:W-:Y:S02]  /*3e140*/  IMAD.MOV.U32 R32, RZ, RZ, R41 ;  /* 0x000000ffff207224 */ /* 0x000fe400078e0029 */
.L_x_47040:
[----:B------:R-:W-:Y:S05]  /*3e150*/  BSYNC B1 ;  /* 0x0000000000017941 */ /* 0x000fea0003800000 */
.L_x_47038:
        /* <DEDUP_REMOVED lines=9> */
.L_x_47042:
[----:B------:R-:W-:Y:S02]  /*3e1f0*/  IMAD.MOV.U32 R58, RZ, RZ, R31 ;  /* 0x000000ffff3a7224 */ /* 0x000fe400078e001f */
[----:B------:R-:W-:Y:S02]  /*3e200*/  IMAD.MOV.U32 R56, RZ, RZ, R30 ;  /* 0x000000ffff387224 */ /* 0x000fe400078e001e */
[----:B------:R-:W-:Y:S02]  /*3e210*/  IMAD.MOV.U32 R31, RZ, RZ, R40 ;  /* 0x000000ffff1f7224 */ /* 0x000fe400078e0028 */
[----:B------:R-:W-:Y:S02]  /*3e220*/  IMAD.MOV.U32 R30, RZ, RZ, R28 ;  /* 0x000000ffff1e7224 */ /* 0x000fe400078e001c */
.L_x_47043:
[----:B------:R-:W-:Y:S05]  /*3e230*/  BSYNC B1 ;  /* 0x0000000000017941 */ /* 0x000fea0003800000 */
.L_x_47041:
        /* <DEDUP_REMOVED lines=9> */
.L_x_47045:
[----:B------:R-:W-:Y:S02]  /*3e2d0*/  IMAD.MOV.U32 R39, RZ, RZ, R58 ;  /* 0x000000ffff277224 */ /* 0x000fe400078e003a */
[----:B------:R-:W-:Y:S02]  /*3e2e0*/  IMAD.MOV.U32 R29, RZ, RZ, R56 ;  /* 0x000000ffff1d7224 */ /* 0x000fe400078e0038 */
[----:B------:R-:W-:Y:S02]  /*3e2f0*/  IMAD.MOV.U32 R58, RZ, RZ, R43 ;  /* 0x000000ffff3a7224 */ /* 0x000fe400078e002b */
[----:B------:R-:W-:Y:S02]  /*3e300*/  IMAD.MOV.U32 R56, RZ, RZ, R35 ;  /* 0x000000ffff387224 */ /* 0x000fe400078e0023 */
.L_x_47046:
[----:B------:R-:W-:Y:S05]  /*3e310*/  BSYNC B1 ;  /* 0x0000000000017941 */ /* 0x000fea0003800000 */
.L_x_47044:
        /* <DEDUP_REMOVED lines=9> */
.L_x_47048:
[----:B------:R-:W-:Y:S02]  /*3e3b0*/  IMAD.MOV.U32 R40, RZ, RZ, R39 ;  /* 0x000000ffff287224 */ /* 0x000fe400078e0027 */
[----:B------:R-:W-:Y:S02]  /*3e3c0*/  IMAD.MOV.U32 R28, RZ, RZ, R29 ;  /* 0x000000ffff1c7224 */ /* 0x000fe400078e001d */
[----:B------:R-:W-:Y:S02]  /*3e3d0*/  IMAD.MOV.U32 R39, RZ, RZ, R42 ;  /* 0x000000ffff277224 */ /* 0x000fe400078e002a */
[----:B------:R-:W-:Y:S02]  /*3e3e0*/  IMAD.MOV.U32 R29, RZ, RZ, R34 ;  /* 0x000000ffff1d7224 */ /* 0x000fe400078e0022 */
.L_x_47049:
[----:B------:R-:W-:Y:S05]  /*3e3f0*/  BSYNC B1 ;  /* 0x0000000000017941 */ /* 0x000fea0003800000 */
.L_x_47047:
        /* <DEDUP_REMOVED lines=9> */
.L_x_47051:
[----:B------:R-:W-:Y:S02]  /*3e490*/  IMAD.MOV.U32 R41, RZ, RZ, R40 ;  /* 0x000000ffff297224 */ /* 0x000fe400078e0028 */
[----:B------:R-:W-:Y:S02]  /*3e4a0*/  IMAD.MOV.U32 R35, RZ, RZ, R28 ;  /* 0x000000ffff237224 */ /* 0x000fe400078e001c */
[----:B------:R-:W-:Y:S02]  /*3e4b0*/  IMAD.MOV.U32 R40, RZ, RZ, R47 ;  /* 0x000000ffff287224 */ /* 0x000fe400078e002f */
[----:B------:R-:W-:Y:S02]  /*3e4c0*/  IMAD.MOV.U32 R28, RZ, RZ, R45 ;  /* 0x000000ffff1c7224 */ /* 0x000fe400078e002d */
.L_x_47052:
[----:B------:R-:W-:Y:S05]  /*3e4d0*/  BSYNC B1 ;  /* 0x0000000000017941 */ /* 0x000fea0003800000 */
.L_x_47050:
        /* <DEDUP_REMOVED lines=9> */
.L_x_47054:
[----:B------:R-:W-:Y:S02]  /*3e570*/  IMAD.MOV.U32 R42, RZ, RZ, R41 ;  /* 0x000000ffff2a7224 */ /* 0x000fe400078e0029 */
[----:B------:R-:W-:Y:S02]  /*3e580*/  IMAD.MOV.U32 R34, RZ, RZ, R35 ;  /* 0x000000ffff227224 */ /* 0x000fe400078e0023 */
[----:B------:R-:W-:Y:S02]  /*3e590*/  IMAD.MOV.U32 R41, RZ, RZ, R44 ;  /* 0x000000ffff297224 */ /* 0x000fe400078e002c */
[----:B------:R-:W-:Y:S02]  /*3e5a0*/  IMAD.MOV.U32 R35, RZ, RZ, R2 ;  /* 0x000000ffff237224 */ /* 0x000fe400078e0002 */
.L_x_47055:
[----:B------:R-:W-:Y:S05]  /*3e5b0*/  BSYNC B1 ;  /* 0x0000000000017941 */ /* 0x000fea0003800000 */
.L_x_47053:
        /* <DEDUP_REMOVED lines=9> */
.L_x_47057:
[----:B------:R-:W-:Y:S02]  /*3e650*/  IMAD.MOV.U32 R45, RZ, RZ, R42 ;  /* 0x000000ffff2d7224 */ /* 0x000fe400078e002a */
[----:B------:R-:W-:Y:S02]  /*3e660*/  IMAD.MOV.U32 R43, RZ, RZ, R34 ;  /* 0x000000ffff2b7224 */ /* 0x000fe400078e0022 */
[----:B------:R-:W-:Y:S02]  /*3e670*/  IMAD.MOV.U32 R42, RZ, RZ, R59 ;  /* 0x000000ffff2a7224 */ /* 0x000fe400078e003b */
[----:B------:R-:W-:Y:S02]  /*3e680*/  IMAD.MOV.U32 R34, RZ, RZ, R33 ;  /* 0x000000ffff227224 */ /* 0x000fe400078e0021 */
.L_x_47058:
[----:B------:R-:W-:Y:S05]  /*3e690*/  BSYNC B1 ;  /* 0x0000000000017941 */ /* 0x000fea0003800000 */
.L_x_47056:
        /* <DEDUP_REMOVED lines=9> */
.L_x_47060:
[----:B------:R-:W-:Y:S02]  /*3e730*/  IMAD.MOV.U32 R44, RZ, RZ, R45 ;  /* 0x000000ffff2c7224 */ /* 0x000fe400078e002d */
[----:B------:R-:W-:Y:S02]  /*3e740*/  IMAD.MOV.U32 R2, RZ, RZ, R43 ;  /* 0x000000ffff027224 */ /* 0x000fe400078e002b */
[----:B------:R-:W-:Y:S02]  /*3e750*/  IMAD.MOV.U32 R45, RZ, RZ, R46 ;  /* 0x000000ffff2d7224 */ /* 0x000fe400078e002e */
[----:B------:R-:W-:Y:S02]  /*3e760*/  IMAD.MOV.U32 R43, RZ, RZ, R0 ;  /* 0x000000ffff2b7224 */ /* 0x000fe400078e0000 */
.L_x_47061:
[----:B------:R-:W-:Y:S05]  /*3e770*/  BSYNC B1 ;  /* 0x0000000000017941 */ /* 0x000fea0003800000 */
.L_x_47059:
        /* <DEDUP_REMOVED lines=9> */
.L_x_47063:
[----:B------:R-:W-:Y:S02]  /*3e810*/  IMAD.MOV.U32 R0, RZ, RZ, R44 ;  /* 0x000000ffff007224 */ /* 0x000fe400078e002c */
[----:B------:R-:W-:Y:S02]  /*3e820*/  IMAD.MOV.U32 R33, RZ, RZ, R2 ;  /* 0x000000ffff217224 */ /* 0x000fe400078e0002 */
[----:B------:R-:W-:Y:S02]  /*3e830*/  IMAD.MOV.U32 R44, RZ, RZ, R51 ;  /* 0x000000ffff2c7224 */ /* 0x000fe400078e0033 */
[----:B------:R-:W-:Y:S02]  /*3e840*/  IMAD.MOV.U32 R2, RZ, RZ, R3 ;  /* 0x000000ffff027224 */ /* 0x000fe400078e0003 */
.L_x_47064:
[----:B------:R-:W-:Y:S05]  /*3e850*/  BSYNC B1 ;  /* 0x0000000000017941 */ /* 0x000fea0003800000 */
.L_x_47062:
        /* <DEDUP_REMOVED lines=9> */
.L_x_47066:
[----:B------:R-:W-:Y:S02]  /*3e8f0*/  IMAD.MOV.U32 R47, RZ, RZ, R0 ;  /* 0x000000ffff2f7224 */ /* 0x000fe400078e0000 */
[----:B------:R-:W-:Y:S02]  /*3e900*/  IMAD.MOV.U32 R3, RZ, RZ, R33 ;  /* 0x000000ffff037224 */ /* 0x000fe400078e0021 */
[----:B------:R-:W-:Y:S02]  /*3e910*/  IMAD.MOV.U32 R0, RZ, RZ, R23 ;  /* 0x000000ffff007224 */ /* 0x000fe400078e0017 */
[----:B------:R-:W-:Y:S02]  /*3e920*/  IMAD.MOV.U32 R33, RZ, RZ, R50 ;  /* 0x000000ffff217224 */ /* 0x000fe400078e0032 */
.L_x_47067:
[----:B------:R-:W-:Y:S05]  /*3e930*/  BSYNC B1 ;  /* 0x0000000000017941 */ /* 0x000fea0003800000 */
.L_x_47065:
        /* <DEDUP_REMOVED lines=9> */
.L_x_47069:
[----:B------:R-:W-:Y:S02]  /*3e9d0*/  IMAD.MOV.U32 R23, RZ, RZ, R47 ;  /* 0x000000ffff177224 */ /* 0x000fe400078e002f */
[----:B------:R-:W-:Y:S02]  /*3e9e0*/  IMAD.MOV.U32 R46, RZ, RZ, R3 ;  /* 0x000000ffff2e7224 */ /* 0x000fe400078e0003 */
[----:B------:R-:W-:Y:S02]  /*3e9f0*/  IMAD.MOV.U32 R47, RZ, RZ, R38 ;  /* 0x000000ffff2f7224 */ /* 0x000fe400078e0026 */
[----:B------:R-:W-:Y:S02]  /*3ea00*/  IMAD.MOV.U32 R3, RZ, RZ, R22 ;  /* 0x000000ffff037224 */ /* 0x000fe400078e0016 */
.L_x_47070:
[----:B------:R-:W-:Y:S05]  /*3ea10*/  BSYNC B1 ;  /* 0x0000000000017941 */ /* 0x000fea0003800000 */
.L_x_47068:
        /* <DEDUP_REMOVED lines=9> */
.L_x_47072:
[----:B------:R-:W-:Y:S02]  /*3eab0*/  IMAD.MOV.U32 R38, RZ, RZ, R23 ;  /* 0x000000ffff267224 */ /* 0x000fe400078e0017 */
[----:B------:R-:W-:Y:S02]  /*3eac0*/  IMAD.MOV.U32 R22, RZ, RZ, R46 ;  /* 0x000000ffff167224 */ /* 0x000fe400078e002e */
[----:B------:R-:W-:Y:S02]  /*3ead0*/  IMAD.MOV.U32 R23, RZ, RZ, R20 ;  /* 0x000000ffff177224 */ /* 0x000fe400078e0014 */
[----:B------:R-:W-:Y:S02]  /*3eae0*/  IMAD.MOV.U32 R46, RZ, RZ, R21 ;  /* 0x000000ffff2e7224 */ /* 0x000fe400078e0015 */
.L_x_47073:
[----:B------:R-:W-:Y:S05]  /*3eaf0*/  BSYNC B1 ;  /* 0x0000000000017941 */ /* 0x000fea0003800000 */
.L_x_47071:
        /* <DEDUP_REMOVED lines=9> */
.L_x_47075:
[----:B------:R-:W-:Y:S02]  /*3eb90*/  IMAD.MOV.U32 R21, RZ, RZ, R38 ;  /* 0x000000ffff157224 */ /* 0x000fe400078e0026 */
[----:B------:R-:W-:Y:S02]  /*3eba0*/  IMAD.MOV.U32 R20, RZ, RZ, R22 ;  /* 0x000000ffff147224 */ /* 0x000fe400078e0016 */
[----:B------:R-:W-:Y:S02]  /*3ebb0*/  IMAD.MOV.U32 R38, RZ, RZ, R37 ;  /* 0x000000ffff267224 */ /* 0x000fe400078e0025 */
[----:B------:R-:W-:Y:S02]  /*3ebc0*/  IMAD.MOV.U32 R22, RZ, RZ, R27 ;  /* 0x000000ffff167224 */ /* 0x000fe400078e001b */
.L_x_47076:
[----:B------:R-:W-:Y:S05]  /*3ebd0*/  BSYNC B1 ;  /* 0x0000000000017941 */ /* 0x000fea0003800000 */
.L_x_47074:
        /* <DEDUP_REMOVED lines=9> */
.L_x_47078:
[----:B------:R-:W-:Y:S02]  /*3ec70*/  IMAD.MOV.U32 R37, RZ, RZ, R21 ;  /* 0x000000ffff257224 */ /* 0x000fe400078e0015 */
[----:B------:R-:W-:Y:S02]  /*3ec80*/  IMAD.MOV.U32 R27, RZ, RZ, R20 ;  /* 0x000000ffff1b7224 */ /* 0x000fe400078e0014 */
[----:B------:R-:W-:Y:S02]  /*3ec90*/  IMAD.MOV.U32 R21, RZ, RZ, R26 ;  /* 0x000000ffff157224 */ /* 0x000fe400078e001a */
[----:B------:R-:W-:Y:S02]  /*3eca0*/  IMAD.MOV.U32 R20, RZ, RZ, R25 ;  /* 0x000000ffff147224 */ /* 0x000fe400078e0019 */
.L_x_47079:
[----:B------:R-:W-:Y:S05]  /*3ecb0*/  BSYNC B1 ;  /* 0x0000000000017941 */ /* 0x000fea0003800000 */
.L_x_47077:
        /* <DEDUP_REMOVED lines=9> */
.L_x_47081:
[----:B------:R-:W-:Y:S02]  /*3ed50*/  IMAD.MOV.U32 R26, RZ, RZ, R37 ;  /* 0x000000ffff1a7224 */ /* 0x000fe400078e0025 */
[----:B------:R-:W-:Y:S02]  /*3ed60*/  IMAD.MOV.U32 R25, RZ, RZ, R27 ;  /* 0x000000ffff197224 */ /* 0x000fe400078e001b */
[----:B------:R-:W-:Y:S02]  /*3ed70*/  IMAD.MOV.U32 R37, RZ, RZ, R36 ;  /* 0x000000ffff257224 */ /* 0x000fe400078e0024 */
[----:B------:R-:W-:Y:S02]  /*3ed80*/  IMAD.MOV.U32 R27, RZ, RZ, R24 ;  /* 0x000000ffff1b7224 */ /* 0x000fe400078e0018 */
.L_x_47082:
[----:B------:R-:W-:Y:S05]  /*3ed90*/  BSYNC B1 ;  /* 0x0000000000017941 */ /* 0x000fea0003800000 */
.L_x_47080:
        /* <DEDUP_REMOVED lines=16> */
.L_x_47084:
[----:B------:R-:W-:Y:S02]  /*3eea0*/  IMAD.MOV.U32 R51, RZ, RZ, R32 ;  /* 0x000000ffff337224 */ /* 0x000fe400078e0020 */
[----:B------:R-:W-:Y:S01]  /*3eeb0*/  IMAD.MOV.U32 R24, RZ, RZ, R5 ;  /* 0x000000ffff187224 */ /* 0x000fe200078e0005 */
[----:B------:R-:W-:Y:S01]  /*3eec0*/  MOV R5, R30 ;  /* 0x0000001e00057202 */ /* 0x000fe20000000f00 */
[----:B------:R-:W-:Y:S02]  /*3eed0*/  IMAD.MOV.U32 R32, RZ, RZ, R31 ;  /* 0x000000ffff207224 */ /* 0x000fe400078e001f */
.L_x_47085:
[----:B------:R-:W-:Y:S05]  /*3eee0*/  BSYNC B1 ;  /* 0x0000000000017941 */ /* 0x000fea0003800000 */
.L_x_47083:
        /* <DEDUP_REMOVED lines=9> */
.L_x_47087:
[----:B------:R-:W-:Y:S01]  /*3ef80*/  IMAD.MOV.U32 R36, RZ, RZ, R51 ;  /* 0x000000ffff247224 */ /* 0x000fe200078e0033 */
[----:B------:R-:W-:Y:S01]  /*3ef90*/  MOV R51, R58 ;  /* 0x0000003a00337202 */ /* 0x000fe20000000f00 */
[----:B------:R-:W-:Y:S02]  /*3efa0*/  IMAD.MOV.U32 R30, RZ, RZ, R24 ;  /* 0x000000ffff1e7224 */ /* 0x000fe400078e0018 */
[----:B------:R-:W-:Y:S02]  /*3efb0*/  IMAD.MOV.U32 R24, RZ, RZ, R56 ;  /* 0x000000ffff187224 */ /* 0x000fe400078e0038 */
.L_x_47088:
[----:B------:R-:W-:Y:S05]  /*3efc0*/  BSYNC B1 ;  /* 0x0000000000017941 */ /* 0x000fea0003800000 */
.L_x_47086:
        /* <DEDUP_REMOVED lines=9> */
.L_x_47090:
[----:B------:R-:W-:Y:S01]  /*3f060*/  IMAD.MOV.U32 R55, RZ, RZ, R36 ;  /* 0x000000ffff377224 */ /* 0x000fe200078e0024 */
[----:B------:R-:W-:Y:S01]  /*3f070*/  MOV R36, R39 ;  /* 0x0000002700247202 */ /* 0x000fe20000000f00 */
[----:B------:R-:W-:Y:S02]  /*3f080*/  IMAD.MOV.U32 R31, RZ, RZ, R30 ;  /* 0x000000ffff1f7224 */ /* 0x000fe400078e001e */
[----:B------:R-:W-:Y:S02]  /*3f090*/  IMAD.MOV.U32 R30, RZ, RZ, R29 ;  /* 0x000000ffff1e7224 */ /* 0x000fe400078e001d */
.L_x_47091:
[----:B------:R-:W-:Y:S05]  /*3f0a0*/  BSYNC B1 ;  /* 0x0000000000017941 */ /* 0x000fea0003800000 */
.L_x_47089:
        /* <DEDUP_REMOVED lines=9> */
.L_x_47093:
[----:B------:R-:W-:Y:S01]  /*3f140*/  IMAD.MOV.U32 R54, RZ, RZ, R55 ;  /* 0x000000ffff367224 */ /* 0x000fe200078e0037 */
[----:B------:R-:W-:Y:S01]  /*3f150*/  MOV R55, R40 ;  /* 0x0000002800377202 */ /* 0x000fe20000000f00 */
[----:B------:R-:W-:Y:S02]  /*3f160*/  IMAD.MOV.U32 R50, RZ, RZ, R31 ;  /* 0x000000ffff327224 */ /* 0x000fe400078e001f */
[----:B------:R-:W-:Y:S02]  /*3f170*/  IMAD.MOV.U32 R31, RZ, RZ, R28 ;  /* 0x000000ffff1f7224 */ /* 0x000fe400078e001c */
.L_x_47094:
[----:B------:R-:W-:Y:S05]  /*3f180*/  BSYNC B1 ;  /* 0x0000000000017941 */ /* 0x000fea0003800000 */
.L_x_47092:
        /* <DEDUP_REMOVED lines=9> */
.L_x_47096:
[----:B------:R-:W-:Y:S01]  /*3f220*/  IMAD.MOV.U32 R39, RZ, RZ, R54 ;  /* 0x000000ffff277224 */ /* 0x000fe200078e0036 */
[----:B------:R-:W-:Y:S01]  /*3f230*/  MOV R54, R41 ;  /* 0x0000002900367202 */ /* 0x000fe20000000f00 */
[----:B------:R-:W-:Y:S02]  /*3f240*/  IMAD.MOV.U32 R29, RZ, RZ, R50 ;  /* 0x000000ffff1d7224 */ /* 0x000fe400078e0032 */
[----:B------:R-:W-:Y:S02]  /*3f250*/  IMAD.MOV.U32 R50, RZ, RZ, R35 ;  /* 0x000000ffff327224 */ /* 0x000fe400078e0023 */
.L_x_47097:
[----:B------:R-:W-:Y:S05]  /*3f260*/  BSYNC B1 ;  /* 0x0000000000017941 */ /* 0x000fea0003800000 */
.L_x_47095:
        /* <DEDUP_REMOVED lines=9> */
.L_x_47099:
[----:B------:R-:W-:Y:S01]  /*3f300*/  IMAD.MOV.U32 R40, RZ, RZ, R39 ;  /* 0x000000ffff287224 */ /* 0x000fe200078e0027 */
[----:B------:R-:W-:Y:S01]  /*3f310*/  MOV R39, R42 ;  /* 0x0000002a00277202 */ /* 0x000fe20000000f00 */
[----:B------:R-:W-:Y:S02]  /*3f320*/  IMAD.MOV.U32 R28, RZ, RZ, R29 ;  /* 0x000000ffff1c7224 */ /* 0x000fe400078e001d */
[----:B------:R-:W-:Y:S02]  /*3f330*/  IMAD.MOV.U32 R29, RZ, RZ, R34 ;  /* 0x000000ffff1d7224 */ /* 0x000fe400078e0022 */
.L_x_47100:
[----:B------:R-:W-:Y:S05]  /*3f340*/  BSYNC B1 ;  /* 0x0000000000017941 */ /* 0x000fea0003800000 */
.L_x_47098:
        /* <DEDUP_REMOVED lines=9> */
.L_x_47102:
[----:B------:R-:W-:Y:S01]  /*3f3e0*/  IMAD.MOV.U32 R41, RZ, RZ, R40 ;  /* 0x000000ffff297224 */ /* 0x000fe200078e0028 */
[----:B------:R-:W-:Y:S01]  /*3f3f0*/  MOV R40, R45 ;  /* 0x0000002d00287202 */ /* 0x000fe20000000f00 */
[----:B------:R-:W-:Y:S02]  /*3f400*/  IMAD.MOV.U32 R35, RZ, RZ, R28 ;  /* 0x000000ffff237224 */ /* 0x000fe400078e001c */
[----:B------:R-:W-:Y:S02]  /*3f410*/  IMAD.MOV.U32 R28, RZ, RZ, R43 ;  /* 0x000000ffff1c7224 */ /* 0x000fe400078e002b */
.L_x_47103:
[----:B------:R-:W-:Y:S05]  /*3f420*/  BSYNC B1 ;  /* 0x0000000000017941 */ /* 0x000fea0003800000 */
.L_x_47101:
        /* <DEDUP_REMOVED lines=9> */
.L_x_47105:
[----:B------:R-:W-:Y:S01]  /*3f4c0*/  IMAD.MOV.U32 R43, RZ, RZ, R41 ;  /* 0x000000ffff2b7224 */ /* 0x000fe200078e0029 */
[----:B------:R-:W-:Y:S01]  /*3f4d0*/  MOV R41, R44 ;  /* 0x0000002c00297202 */ /* 0x000fe20000000f00 */
[----:B------:R-:W-:Y:S02]  /*3f4e0*/  IMAD.MOV.U32 R34, RZ, RZ, R35 ;  /* 0x000000ffff227224 */ /* 0x000fe400078e0023 */
[----:B------:R-:W-:Y:S02]  /*3f4f0*/  IMAD.MOV.U32 R35, RZ, RZ, R2 ;  /* 0x000000ffff237224 */ /* 0x000fe400078e0002 */
.L_x_47106:
[----:B------:R-:W-:Y:S05]  /*3f500*/  BSYNC B1 ;  /* 0x0000000000017941 */ /* 0x000fea0003800000 */
.L_x_47104:
        /* <DEDUP_REMOVED lines=9> */
.L_x_47108:
[----:B------:R-:W-:Y:S01]  /*3f5a0*/  IMAD.MOV.U32 R42, RZ, RZ, R43 ;  /* 0x000000ffff2a7224 */ /* 0x000fe200078e002b */
[----:B------:R-:W-:Y:S01]  /*3f5b0*/  MOV R43, R0 ;  /* 0x00000000002b7202 */ /* 0x000fe20000000f00 */
[----:B------:R-:W-:Y:S02]  /*3f5c0*/  IMAD.MOV.U32 R2, RZ, RZ, R34 ;  /* 0x000000ffff027224 */ /* 0x000fe400078e0022 */
[----:B------:R-:W-:Y:S02]  /*3f5d0*/  IMAD.MOV.U32 R34, RZ, RZ, R33 ;  /* 0x000000ffff227224 */ /* 0x000fe400078e0021 */
.L_x_47109:
[----:B------:R-:W-:Y:S05]  /*3f5e0*/  BSYNC B1 ;  /* 0x0000000000017941 */ /* 0x000fea0003800000 */
.L_x_47107:
        /* <DEDUP_REMOVED lines=9> */
.L_x_47111:
[----:B------:R-:W-:Y:S01]  /*3f680*/  IMAD.MOV.U32 R0, RZ, RZ, R42 ;  /* 0x000000ffff007224 */ /* 0x000fe200078e002a */
[----:B------:R-:W-:Y:S01]  /*3f690*/  MOV R42, R47 ;  /* 0x0000002f002a7202 */ /* 0x000fe20000000f00 */
[----:B------:R-:W-:Y:S02]  /*3f6a0*/  IMAD.MOV.U32 R33, RZ, RZ, R2 ;  /* 0x000000ffff217224 */ /* 0x000fe400078e0002 */
[----:B------:R-:W-:Y:S02]  /*3f6b0*/  IMAD.MOV.U32 R2, RZ, RZ, R3 ;  /* 0x000000ffff027224 */ /* 0x000fe400078e0003 */
.L_x_47112:
[----:B------:R-:W-:Y:S05]  /*3f6c0*/  BSYNC B1 ;  /* 0x0000000000017941 */ /* 0x000fea0003800000 */
.L_x_47110:
        /* <DEDUP_REMOVED lines=9> */
.L_x_47114:
[----:B------:R-:W-:Y:S01]  /*3f760*/  IMAD.MOV.U32 R45, RZ, RZ, R0 ;  /* 0x000000ffff2d7224 */ /* 0x000fe200078e0000 */
[----:B------:R-:W-:Y:S01]  /*3f770*/  MOV R0, R23 ;  /* 0x0000001700007202 */ /* 0x000fe20000000f00 */
[----:B------:R-:W-:Y:S02]  /*3f780*/  IMAD.MOV.U32 R3, RZ, RZ, R33 ;  /* 0x000000ffff037224 */ /* 0x000fe400078e0021 */
[----:B------:R-:W-:Y:S02]  /*3f790*/  IMAD.MOV.U32 R33, RZ, RZ, R46 ;  /* 0x000000ffff217224 */ /* 0x000fe400078e002e */
.L_x_47115:
[----:B------:R-:W-:Y:S05]  /*3f7a0*/  BSYNC B1 ;  /* 0x0000000000017941 */ /* 0x000fea0003800000 */
.L_x_47113:
        /* <DEDUP_REMOVED lines=9> */
.L_x_47117:
[----:B------:R-:W-:Y:S01]  /*3f840*/  IMAD.MOV.U32 R44, RZ, RZ, R45 ;  /* 0x000000ffff2c7224 */ /* 0x000fe200078e002d */
[----:B------:R-:W-:Y:S01]  /*3f850*/  MOV R45, R38 ;  /* 0x00000026002d7202 */ /* 0x000fe20000000f00 */
[----:B------:R-:W-:Y:S02]  /*3f860*/  IMAD.MOV.U32 R23, RZ, RZ, R3 ;  /* 0x000000ffff177224 */ /* 0x000fe400078e0003 */
[----:B------:R-:W-:Y:S02]  /*3f870*/  IMAD.MOV.U32 R3, RZ, RZ, R22 ;  /* 0x000000ffff037224 */ /* 0x000fe400078e0016 */
.L_x_47118:
[----:B------:R-:W-:Y:S05]  /*3f880*/  BSYNC B1 ;  /* 0x0000000000017941 */ /* 0x000fea0003800000 */
.L_x_47116:
        /* <DEDUP_REMOVED lines=9> */
.L_x_47120:
[----:B------:R-:W-:Y:S01]  /*3f920*/  IMAD.MOV.U32 R38, RZ, RZ, R44 ;  /* 0x000000ffff267224 */ /* 0x000fe200078e002c */
[----:B------:R-:W-:Y:S01]  /*3f930*/  MOV R44, R21 ;  /* 0x00000015002c7202 */ /* 0x000fe20000000f00 */
[----:B------:R-:W-:Y:S02]  /*3f940*/  IMAD.MOV.U32 R22, RZ, RZ, R23 ;  /* 0x000000ffff167224 */ /* 0x000fe400078e0017 */
[----:B------:R-:W-:Y:S02]  /*3f950*/  IMAD.MOV.U32 R23, RZ, RZ, R20 ;  /* 0x000000ffff177224 */ /* 0x000fe400078e0014 */
.L_x_47121:
[----:B------:R-:W-:Y:S05]  /*3f960*/  BSYNC B1 ;  /* 0x0000000000017941 */ /* 0x000fea0003800000 */
.L_x_47119:
        /* <DEDUP_REMOVED lines=9> */
.L_x_47123:
[----:B------:R-:W-:Y:S01]  /*3fa00*/  IMAD.MOV.U32 R21, RZ, RZ, R38 ;  /* 0x000000ffff157224 */ /* 0x000fe200078e0026 */
[----:B------:R-:W-:Y:S01]  /*3fa10*/  MOV R38, R37 ;  /* 0x0000002500267202 */ /* 0x000fe20000000f00 */
[----:B------:R-:W-:Y:S02]  /*3fa20*/  IMAD.MOV.U32 R20, RZ, RZ, R22 ;  /* 0x000000ffff147224 */ /* 0x000fe400078e0016 */
[----:B------:R-:W-:Y:S02]  /*3fa30*/  IMAD.MOV.U32 R22, RZ, RZ, R27 ;  /* 0x000000ffff167224 */ /* 0x000fe400078e001b */
.L_x_47124:
[----:B------:R-:W-:Y:S05]  /*3fa40*/  BSYNC B1 ;  /* 0x0000000000017941 */ /* 0x000fea0003800000 */
.L_x_47122:
        /* <DEDUP_REMOVED lines=9> */
.L_x_47126:
[----:B------:R-:W-:Y:S01]  /*3fae0*/  IMAD.MOV.U32 R37, RZ, RZ, R21 ;  /* 0x000000ffff257224 */ /* 0x000fe200078e0015 */
[----:B------:R-:W-:Y:S01]  /*3faf0*/  MOV R21, R26 ;  /* 0x0000001a00157202 */ /* 0x000fe20000000f00 */
[----:B------:R-:W-:Y:S02]  /*3fb00*/  IMAD.MOV.U32 R27, RZ, RZ, R20 ;  /* 0x000000ffff1b7224 */ /* 0x000fe400078e0014 */
[----:B------:R-:W-:Y:S02]  /*3fb10*/  IMAD.MOV.U32 R20, RZ, RZ, R25 ;  /* 0x000000ffff147224 */ /* 0x000fe400078e0019 */
.L_x_47127:
[----:B------:R-:W-:Y:S05]  /*3fb20*/  BSYNC B1 ;  /* 0x0000000000017941 */ /* 0x000fea0003800000 */
.L_x_47125:
        /* <DEDUP_REMOVED lines=16> */
.L_x_47129:
[----:B------:R-:W-:Y:S01]  /*3fc30*/  MOV R47, R32 ;  /* 0x00000020002f7202 */ /* 0x000fe20000000f00 */
[----:B------:R-:W-:Y:S02]  /*3fc40*/  IMAD.MOV.U32 R25, RZ, RZ, R5 ;  /* 0x000000ffff197224 */ /* 0x000fe400078e0005 */
[----:B------:R-:W-:Y:S02]  /*3fc50*/  IMAD.MOV.U32 R5, RZ, RZ, R24 ;  /* 0x000000ffff057224 */ /* 0x000fe400078e0018 */
[----:B------:R-:W-:Y:S02]  /*3fc60*/  IMAD.MOV.U32 R32, RZ, RZ, R51 ;  /* 0x000000ffff207224 */ /* 0x000fe400078e0033 */
.L_x_47130:
[----:B------:R-:W-:Y:S05]  /*3fc70*/  BSYNC B1 ;  /* 0x0000000000017941 */ /* 0x000fea0003800000 */
.L_x_47128:
        /* <DEDUP_REMOVED lines=9> */
.L_x_47132:
[----:B------:R-:W-:Y:S01]  /*3fd10*/  MOV R26, R47 ;  /* 0x0000002f001a7202 */ /* 0x000fe20000000f00 */
[----:B------:R-:W-:Y:S02]  /*3fd20*/  IMAD.MOV.U32 R24, RZ, RZ, R25 ;  /* 0x000000ffff187224 */ /* 0x000fe400078e0019 */
[----:B------:R-:W-:Y:S02]  /*3fd30*/  IMAD.MOV.U32 R47, RZ, RZ, R36 ;  /* 0x000000ffff2f7224 */ /* 0x000fe400078e0024 */
[----:B------:R-:W-:Y:S02]  /*3fd40*/  IMAD.MOV.U32 R25, RZ, RZ, R30 ;  /* 0x000000ffff197224 */ /* 0x000fe400078e001e */
.L_x_47133:
[----:B------:R-:W-:Y:S05]  /*3fd50*/  BSYNC B1 ;  /* 0x0000000000017941 */ /* 0x000fea0003800000 */
.L_x_47131:
        /* <DEDUP_REMOVED lines=9> */
.L_x_47135:
[----:B------:R-:W-:Y:S01]  /*3fdf0*/  MOV R53, R26 ;  /* 0x0000001a00357202 */ /* 0x000fe20000000f00 */
[----:B------:R-:W-:Y:S02]  /*3fe00*/  IMAD.MOV.U32 R51, RZ, RZ, R24 ;  /* 0x000000ffff337224 */ /* 0x000fe400078e0018 */
[----:B------:R-:W-:Y:S02]  /*3fe10*/  IMAD.MOV.U32 R26, RZ, RZ, R55 ;  /* 0x000000ffff1a7224 */ /* 0x000fe400078e0037 */
[----:B------:R-:W-:Y:S02]  /*3fe20*/  IMAD.MOV.U32 R24, RZ, RZ, R31 ;  /* 0x000000ffff187224 */ /* 0x000fe400078e001f */
.L_x_47136:
[----:B------:R-:W-:Y:S05]  /*3fe30*/  BSYNC B1 ;  /* 0x0000000000017941 */ /* 0x000fea0003800000 */
.L_x_47134:
        /* <DEDUP_REMOVED lines=9> */
.L_x_47138:
[----:B------:R-:W-:Y:S01]  /*3fed0*/  MOV R36, R53 ;  /* 0x0000003500247202 */ /* 0x000fe20000000f00 */
[----:B------:R-:W-:Y:S02]  /*3fee0*/  IMAD.MOV.U32 R30, RZ, RZ, R51 ;  /* 0x000000ffff1e7224 */ /* 0x000fe400078e0033 */
[----:B------:R-:W-:Y:S02]  /*3fef0*/  IMAD.MOV.U32 R53, RZ, RZ, R54 ;  /* 0x000000ffff357224 */ /* 0x000fe400078e0036 */
[----:B------:R-:W-:Y:S02]  /*3ff00*/  IMAD.MOV.U32 R51, RZ, RZ, R50 ;  /* 0x000000ffff337224 */ /* 0x000fe400078e0032 */
.L_x_47139:
[----:B------:R-:W-:Y:S05]  /*3ff10*/  BSYNC B1 ;  /* 0x0000000000017941 */ /* 0x000fea0003800000 */
.L_x_47137:
        /* <DEDUP_REMOVED lines=9> */
.L_x_47141:
[----:B------:R-:W-:Y:S01]  /*3ffb0*/  MOV R55, R36 ;  /* 0x0000002400377202 */ /* 0x000fe20000000f00 */
[----:B------:R-:W-:Y:S02]  /*3ffc0*/  IMAD.MOV.U32 R31, RZ, RZ, R30 ;  /* 0x000000ffff1f7224 */ /* 0x000fe400078e001e */
[----:B------:R-:W-:Y:S02]  /*3ffd0*/  IMAD.MOV.U32 R36, RZ, RZ, R39 ;  /* 0x000000ffff247224 */ /* 0x000fe400078e0027 */
[----:B------:R-:W-:Y:S02]  /*3ffe0*/  IMAD.MOV.U32 R30, RZ, RZ, R29 ;  /* 0x000000ffff1e7224 */ /* 0x000fe400078e001d */
.L_x_47142:
[----:B------:R-:W-:Y:S05]  /*3fff0*/  BSYNC B1 ;  /* 0x0000000000017941 */ /* 0x000fea0003800000 */
.L_x_47140:
        /* <DEDUP_REMOVED lines=9> */
.L_x_47144:
[----:B------:R-:W-:Y:S01]  /*40090*/  MOV R48, R55 ;  /* 0x0000003700307202 */ /* 0x000fe20000000f00 */
[----:B------:R-:W-:Y:S02]  /*400a0*/  IMAD.MOV.U32 R46, RZ, RZ, R31 ;  /* 0x000000ffff2e7224 */ /* 0x000fe400078e001f */
[----:B------:R-:W-:Y:S02]  /*400b0*/  IMAD.MOV.U32 R55, RZ, RZ, R40 ;  /* 0x000000ffff377224 */ /* 0x000fe400078e0028 */
[----:B------:R-:W-:Y:S02]  /*400c0*/  IMAD.MOV.U32 R31, RZ, RZ, R28 ;  /* 0x000000ffff1f7224 */ /* 0x000fe400078e001c */
.L_x_47145:
[----:B------:R-:W-:Y:S05]  /*400d0*/  BSYNC B1 ;  /* 0x0000000000017941 */ /* 0x000fea0003800000 */
.L_x_47143:
        /* <DEDUP_REMOVED lines=9> */
.L_x_47147:
[----:B------:R-:W-:Y:S01]  /*40170*/  MOV R28, R48 ;  /* 0x00000030001c7202 */ /* 0x000fe20000000f00 */
[----:B------:R-:W-:Y:S02]  /*40180*/  IMAD.MOV.U32 R29, RZ, RZ, R46 ;  /* 0x000000ffff1d7224 */ /* 0x000fe400078e002e */
[----:B------:R-:W-:Y:S02]  /*40190*/  IMAD.MOV.U32 R48, RZ, RZ, R41 ;  /* 0x000000ffff307224 */ /* 0x000fe400078e0029 */
[----:B------:R-:W-:Y:S02]  /*401a0*/  IMAD.MOV.U32 R46, RZ, RZ, R35 ;  /* 0x000000ffff2e7224 */ /* 0x000fe400078e0023 */
.L_x_47148:
[----:B------:R-:W-:Y:S05]  /*401b0*/  BSYNC B1 ;  /* 0x0000000000017941 */ /* 0x000fea0003800000 */
.L_x_47146:
        /* <DEDUP_REMOVED lines=9> */
.L_x_47150:
[----:B------:R-:W-:Y:S01]  /*40250*/  MOV R39, R28 ;  /* 0x0000001c00277202 */ /* 0x000fe20000000f00 */
[----:B------:R-:W-:Y:S02]  /*40260*/  IMAD.MOV.U32 R35, RZ, RZ, R29 ;  /* 0x000000ffff237224 */ /* 0x000fe400078e001d */
[----:B------:R-:W-:Y:S02]  /*40270*/  IMAD.MOV.U32 R28, RZ, RZ, R43 ;  /* 0x000000ffff1c7224 */ /* 0x000fe400078e002b */
[----:B------:R-:W-:Y:S02]  /*40280*/  IMAD.MOV.U32 R29, RZ, RZ, R34 ;  /* 0x000000ffff1d7224 */ /* 0x000fe400078e0022 */
.L_x_47151:
[----:B------:R-:W-:Y:S05]  /*40290*/  BSYNC B1 ;  /* 0x0000000000017941 */ /* 0x000fea0003800000 */
.L_x_47149:
        /* <DEDUP_REMOVED lines=9> */
.L_x_47153:
[----:B------:R-:W-:Y:S01]  /*40330*/  MOV R41, R39 ;  /* 0x0000002700297202 */ /* 0x000fe20000000f00 */
[----:B------:R-:W-:Y:S02]  /*40340*/  IMAD.MOV.U32 R34, RZ, RZ, R35 ;  /* 0x000000ffff227224 */ /* 0x000fe400078e0023 */
[----:B------:R-:W-:Y:S02]  /*40350*/  IMAD.MOV.U32 R39, RZ, RZ, R42 ;  /* 0x000000ffff277224 */ /* 0x000fe400078e002a */
[----:B------:R-:W-:Y:S02]  /*40360*/  IMAD.MOV.U32 R35, RZ, RZ, R2 ;  /* 0x000000ffff237224 */ /* 0x000fe400078e0002 */
.L_x_47154:
[----:B------:R-:W-:Y:S05]  /*40370*/  BSYNC B1 ;  /* 0x0000000000017941 */ /* 0x000fea0003800000 */
.L_x_47152:
        /* <DEDUP_REMOVED lines=9> */
.L_x_47156:
[----:B------:R-:W-:Y:S01]  /*40410*/  MOV R40, R41 ;  /* 0x0000002900287202 */ /* 0x000fe20000000f00 */
[----:B------:R-:W-:Y:S02]  /*40420*/  IMAD.MOV.U32 R2, RZ, RZ, R34 ;  /* 0x000000ffff027224 */ /* 0x000fe400078e0022 */
[----:B------:R-:W-:Y:S02]  /*40430*/  IMAD.MOV.U32 R41, RZ, RZ, R0 ;  /* 0x000000ffff297224 */ /* 0x000fe400078e0000 */
[----:B------:R-:W-:Y:S02]  /*40440*/  IMAD.MOV.U32 R34, RZ, RZ, R33 ;  /* 0x000000ffff227224 */ /* 0x000fe400078e0021 */
.L_x_47157:
[----:B------:R-:W-:Y:S05]  /*40450*/  BSYNC B1 ;  /* 0x0000000000017941 */ /* 0x000fea0003800000 */
.L_x_47155:
        /* <DEDUP_REMOVED lines=9> */
.L_x_47159:
[----:B------:R-:W-:Y:S01]  /*404f0*/  MOV R33, R40 ;  /* 0x0000002800217202 */ /* 0x000fe20000000f00 */
[----:B------:R-:W-:Y:S02]  /*40500*/  IMAD.MOV.U32 R0, RZ, RZ, R2 ;  /* 0x000000ffff007224 */ /* 0x000fe400078e0002 */
[----:B------:R-:W-:Y:S02]  /*40510*/  IMAD.MOV.U32 R40, RZ, RZ, R45 ;  /* 0x000000ffff287224 */ /* 0x000fe400078e002d */
[----:B------:R-:W-:Y:S02]  /*40520*/  IMAD.MOV.U32 R2, RZ, RZ, R3 ;  /* 0x000000ffff027224 */ /* 0x000fe400078e0003 */
.L_x_47160:
[----:B------:R-:W-:Y:S05]  /*40530*/  BSYNC B1 ;  /* 0x0000000000017941 */ /* 0x000fea0003800000 */
.L_x_47158:
        /* <DEDUP_REMOVED lines=9> */
.L_x_47162:
[----:B------:R-:W-:Y:S01]  /*405d0*/  MOV R43, R33 ;  /* 0x00000021002b7202 */ /* 0x000fe20000000f00 */
[----:B------:R-:W-:Y:S02]  /*405e0*/  IMAD.MOV.U32 R3, RZ, RZ, R0 ;  /* 0x000000ffff037224 */ /* 0x000fe400078e0000 */
[----:B------:R-:W-:Y:S02]  /*405f0*/  IMAD.MOV.U32 R33, RZ, RZ, R44 ;  /* 0x000000ffff217224 */ /* 0x000fe400078e002c */
[----:B------:R-:W-:Y:S02]  /*40600*/  IMAD.MOV.U32 R0, RZ, RZ, R23 ;  /* 0x000000ffff007224 */ /* 0x000fe400078e0017 */
.L_x_47163:
[----:B------:R-:W-:Y:S05]  /*40610*/  BSYNC B1 ;  /* 0x0000000000017941 */ /* 0x000fea0003800000 */
.L_x_47161:
        /* <DEDUP_REMOVED lines=9> */
.L_x_47165:
[----:B------:R-:W-:Y:S01]  /*406b0*/  MOV R42, R43 ;  /* 0x0000002b002a7202 */ /* 0x000fe20000000f00 */
[----:B------:R-:W-:Y:S02]  /*406c0*/  IMAD.MOV.U32 R23, RZ, RZ, R3 ;  /* 0x000000ffff177224 */ /* 0x000fe400078e0003 */
[----:B------:R-:W-:Y:S02]  /*406d0*/  IMAD.MOV.U32 R43, RZ, RZ, R38 ;  /* 0x000000ffff2b7224 */ /* 0x000fe400078e0026 */
[----:B------:R-:W-:Y:S02]  /*406e0*/  IMAD.MOV.U32 R3, RZ, RZ, R22 ;  /* 0x000000ffff037224 */ /* 0x000fe400078e0016 */
.L_x_47166:
[----:B------:R-:W-:Y:S05]  /*406f0*/  BSYNC B1 ;  /* 0x0000000000017941 */ /* 0x000fea0003800000 */
.L_x_47164:
        /* <DEDUP_REMOVED lines=9> */
.L_x_47168:
[----:B------:R-:W-:Y:S01]  /*40790*/  MOV R38, R42 ;  /* 0x0000002a00267202 */ /* 0x000fe20000000f00 */
[----:B------:R-:W-:Y:S02]  /*407a0*/  IMAD.MOV.U32 R22, RZ, RZ, R23 ;  /* 0x000000ffff167224 */ /* 0x000fe400078e0017 */
[----:B------:R-:W-:Y:S02]  /*407b0*/  IMAD.MOV.U32 R42, RZ, RZ, R21 ;  /* 0x000000ffff2a7224 */ /* 0x000fe400078e0015 */
[----:B------:R-:W-:Y:S02]  /*407c0*/  IMAD.MOV.U32 R23, RZ, RZ, R20 ;  /* 0x000000ffff177224 */ /* 0x000fe400078e0014 */
.L_x_47169:
[----:B------:R-:W-:Y:S05]  /*407d0*/  BSYNC B1 ;  /* 0x0000000000017941 */ /* 0x000fea0003800000 */
.L_x_47167:
        /* <DEDUP_REMOVED lines=9> */
.L_x_47171:
[----:B------:R-:W-:Y:S01]  /*40870*/  MOV R21, R38 ;  /* 0x0000002600157202 */ /* 0x000fe20000000f00 */
[----:B------:R-:W-:Y:S02]  /*40880*/  IMAD.MOV.U32 R20, RZ, RZ, R22 ;  /* 0x000000ffff147224 */ /* 0x000fe400078e0016 */
[----:B------:R-:W-:Y:S02]  /*40890*/  IMAD.MOV.U32 R38, RZ, RZ, R37 ;  /* 0x000000ffff267224 */ /* 0x000fe400078e0025 */
[----:B------:R-:W-:Y:S02]  /*408a0*/  IMAD.MOV.U32 R22, RZ, RZ, R27 ;  /* 0x000000ffff167224 */ /* 0x000fe400078e001b */
.L_x_47172:
[----:B------:R-:W-:Y:S05]  /*408b0*/  BSYNC B1 ;  /* 0x0000000000017941 */ /* 0x000fea0003800000 */
.L_x_47170:
        /* <DEDUP_REMOVED lines=16> */
.L_x_47174:
[----:B------:R-:W-:Y:S02]  /*409c0*/  IMAD.MOV.U32 R27, RZ, RZ, R32 ;  /* 0x000000ffff1b7224 */ /* 0x000fe400078e0020 */
[----:B------:R-:W-:Y:S02]  /*409d0*/  IMAD.MOV.U32 R18, RZ, RZ, R5 ;  /* 0x000000ffff127224 */ /* 0x000fe400078e0005 */
[----:B------:R-:W-:Y:S02]  /*409e0*/  IMAD.MOV.U32 R5, RZ, RZ, R25 ;  /* 0x000000ffff057224 */ /* 0x000fe400078e0019 */
[----:B------:R-:W-:Y:S02]  /*409f0*/  IMAD.MOV.U32 R32, RZ, RZ, R47 ;  /* 0x000000ffff207224 */ /* 0x000fe400078e002f */
.L_x_47175:
[----:B------:R-:W-:Y:S05]  /*40a00*/  BSYNC B1 ;  /* 0x0000000000017941 */ /* 0x000fea0003800000 */
.L_x_47173:
        /* <DEDUP_REMOVED lines=9> */
.L_x_47177:
[----:B------:R-:W-:Y:S02]  /*40aa0*/  IMAD.MOV.U32 R50, RZ, RZ, R27 ;  /* 0x000000ffff327224 */ /* 0x000fe400078e001b */
[----:B------:R-:W-:Y:S02]  /*40ab0*/  IMAD.MOV.U32 R44, RZ, RZ, R18 ;  /* 0x000000ffff2c7224 */ /* 0x000fe400078e0012 */
[----:B------:R-:W-:Y:S02]  /*40ac0*/  IMAD.MOV.U32 R27, RZ, RZ, R26 ;  /* 0x000000ffff1b7224 */ /* 0x000fe400078e001a */
[----:B------:R-:W-:Y:S02]  /*40ad0*/  IMAD.MOV.U32 R18, RZ, RZ, R24 ;  /* 0x000000ffff127224 */ /* 0x000fe400078e0018 */
.L_x_47178:
[----:B------:R-:W-:Y:S05]  /*40ae0*/  BSYNC B1 ;  /* 0x0000000000017941 */ /* 0x000fea0003800000 */
.L_x_47176:
        /* <DEDUP_REMOVED lines=9> */
.L_x_47180:
[----:B------:R-:W-:Y:S02]  /*40b80*/  IMAD.MOV.U32 R37, RZ, RZ, R50 ;  /* 0x000000ffff257224 */ /* 0x000fe400078e0032 */
[----:B------:R-:W-:Y:S02]  /*40b90*/  IMAD.MOV.U32 R25, RZ, RZ, R44 ;  /* 0x000000ffff197224 */ /* 0x000fe400078e002c */
[----:B------:R-:W-:Y:S02]  /*40ba0*/  IMAD.MOV.U32 R50, RZ, RZ, R53 ;  /* 0x000000ffff327224 */ /* 0x000fe400078e0035 */
[----:B------:R-:W-:Y:S02]  /*40bb0*/  IMAD.MOV.U32 R44, RZ, RZ, R51 ;  /* 0x000000ffff2c7224 */ /* 0x000fe400078e0033 */
.L_x_47181:
[----:B------:R-:W-:Y:S05]  /*40bc0*/  BSYNC B1 ;  /* 0x0000000000017941 */ /* 0x000fea0003800000 */
.L_x_47179:
        /* <DEDUP_REMOVED lines=9> */
.L_x_47183:
[----:B------:R-:W-:Y:S02]  /*40c60*/  IMAD.MOV.U32 R26, RZ, RZ, R37 ;  /* 0x000000ffff1a7224 */ /* 0x000fe400078e0025 */
[----:B------:R-:W-:Y:S02]  /*40c70*/  IMAD.MOV.U32 R24, RZ, RZ, R25 ;  /* 0x000000ffff187224 */ /* 0x000fe400078e0019 */
[----:B------:R-:W-:Y:S02]  /*40c80*/  IMAD.MOV.U32 R37, RZ, RZ, R36 ;  /* 0x000000ffff257224 */ /* 0x000fe400078e0024 */
[----:B------:R-:W-:Y:S02]  /*40c90*/  IMAD.MOV.U32 R25, RZ, RZ, R30 ;  /* 0x000000ffff197224 */ /* 0x000fe400078e001e */
.L_x_47184:
[----:B------:R-:W-:Y:S05]  /*40ca0*/  BSYNC B1 ;  /* 0x0000000000017941 */ /* 0x000fea0003800000 */
.L_x_47182:
        /* <DEDUP_REMOVED lines=9> */
.L_x_47186:
[----:B------:R-:W-:Y:S02]  /*40d40*/  IMAD.MOV.U32 R47, RZ, RZ, R26 ;  /* 0x000000ffff2f7224 */ /* 0x000fe400078e001a */
[----:B------:R-:W-:Y:S02]  /*40d50*/  IMAD.MOV.U32 R45, RZ, RZ, R24 ;  /* 0x000000ffff2d7224 */ /* 0x000fe400078e0018 */
[----:B------:R-:W-:Y:S02]  /*40d60*/  IMAD.MOV.U32 R26, RZ, RZ, R55 ;  /* 0x000000ffff1a7224 */ /* 0x000fe400078e0037 */
[----:B------:R-:W-:Y:S02]  /*40d70*/  IMAD.MOV.U32 R24, RZ, RZ, R31 ;  /* 0x000000ffff187224 */ /* 0x000fe400078e001f */
.L_x_47187:
[----:B------:R-:W-:Y:S05]  /*40d80*/  BSYNC B1 ;  /* 0x0000000000017941 */ /* 0x000fea0003800000 */
.L_x_47185:
        /* <DEDUP_REMOVED lines=9> */
.L_x_47189:
[----:B------:R-:W-:Y:S02]  /*40e20*/  IMAD.MOV.U32 R31, RZ, RZ, R47 ;  /* 0x000000ffff1f7224 */ /* 0x000fe400078e002f */
[----:B------:R-:W-:Y:S02]  /*40e30*/  IMAD.MOV.U32 R30, RZ, RZ, R45 ;  /* 0x000000ffff1e7224 */ /* 0x000fe400078e002d */
[----:B------:R-:W-:Y:S02]  /*40e40*/  IMAD.MOV.U32 R47, RZ, RZ, R48 ;  /* 0x000000ffff2f7224 */ /* 0x000fe400078e0030 */
[----:B------:R-:W-:Y:S02]  /*40e50*/  IMAD.MOV.U32 R45, RZ, RZ, R46 ;  /* 0x000000ffff2d7224 */ /* 0x000fe400078e002e */
.L_x_47190:
[----:B------:R-:W-:Y:S05]  /*40e60*/  BSYNC B1 ;  /* 0x0000000000017941 */ /* 0x000fea0003800000 */
.L_x_47188:
        /* <DEDUP_REMOVED lines=9> */
.L_x_47192:
[----:B------:R-:W-:Y:S02]  /*40f00*/  IMAD.MOV.U32 R46, RZ, RZ, R31 ;  /* 0x000000ffff2e7224 */ /* 0x000fe400078e001f */
[----:B------:R-:W-:Y:S02]  /*40f10*/  IMAD.MOV.U32 R36, RZ, RZ, R30 ;  /* 0x000000ffff247224 */ /* 0x000fe400078e001e */
[----:B------:R-:W-:Y:S02]  /*40f20*/  IMAD.MOV.U32 R31, RZ, RZ, R28 ;  /* 0x000000ffff1f7224 */ /* 0x000fe400078e001c */
[----:B------:R-:W-:Y:S02]  /*40f30*/  IMAD.MOV.U32 R30, RZ, RZ, R29 ;  /* 0x000000ffff1e7224 */ /* 0x000fe400078e001d */
.L_x_47193:
[----:B------:R-:W-:Y:S05]  /*40f40*/  BSYNC B1 ;  /* 0x0000000000017941 */ /* 0x000fea0003800000 */
.L_x_47191:
        /* <DEDUP_REMOVED lines=9> */
.L_x_47195:
[----:B------:R-:W-:Y:S02]  /*40fe0*/  IMAD.MOV.U32 R28, RZ, RZ, R46 ;  /* 0x000000ffff1c7224 */ /* 0x000fe400078e002e */
[----:B------:R-:W-:Y:S02]  /*40ff0*/  IMAD.MOV.U32 R29, RZ, RZ, R36 ;  /* 0x000000ffff1d7224 */ /* 0x000fe400078e0024 */
[----:B------:R-:W-:Y:S02]  /*41000*/  IMAD.MOV.U32 R46, RZ, RZ, R39 ;  /* 0x000000ffff2e7224 */ /* 0x000fe400078e0027 */
[----:B------:R-:W-:Y:S02]  /*41010*/  IMAD.MOV.U32 R36, RZ, RZ, R35 ;  /* 0x000000ffff247224 */ /* 0x000fe400078e0023 */
.L_x_47196:
[----:B------:R-:W-:Y:S05]  /*41020*/  BSYNC B1 ;  /* 0x0000000000017941 */ /* 0x000fea0003800000 */
.L_x_47194:
        /* <DEDUP_REMOVED lines=9> */
.L_x_47198:
[----:B------:R-:W-:Y:S02]  /*410c0*/  IMAD.MOV.U32 R39, RZ, RZ, R28 ;  /* 0x000000ffff277224 */ /* 0x000fe400078e001c */
[----:B------:R-:W-:Y:S02]  /*410d0*/  IMAD.MOV.U32 R35, RZ, RZ, R29 ;  /* 0x000000ffff237224 */ /* 0x000fe400078e001d */
[----:B------:R-:W-:Y:S02]  /*410e0*/  IMAD.MOV.U32 R28, RZ, RZ, R41 ;  /* 0x000000ffff1c7224 */ /* 0x000fe400078e0029 */
[----:B------:R-:W-:Y:S02]  /*410f0*/  IMAD.MOV.U32 R29, RZ, RZ, R34 ;  /* 0x000000ffff1d7224 */ /* 0x000fe400078e0022 */
.L_x_47199:
[----:B------:R-:W-:Y:S05]  /*41100*/  BSYNC B1 ;  /* 0x0000000000017941 */ /* 0x000fea0003800000 */
.L_x_47197:
        /* <DEDUP_REMOVED lines=9> */
.L_x_47201:
[----:B------:R-:W-:Y:S02]  /*411a0*/  IMAD.MOV.U32 R34, RZ, RZ, R39 ;  /* 0x000000ffff227224 */ /* 0x000fe400078e0027 */
[----:B------:R-:W-:Y:S02]  /*411b0*/  IMAD.MOV.U32 R41, RZ, RZ, R35 ;  /* 0x000000ffff297224 */ /* 0x000fe400078e0023 */
[----:B------:R-:W-:Y:S02]  /*411c0*/  IMAD.MOV.U32 R39, RZ, RZ, R40 ;  /* 0x000000ffff277224 */ /* 0x000fe400078e0028 */
[----:B------:R-:W-:Y:S02]  /*411d0*/  IMAD.MOV.U32 R35, RZ, RZ, R2 ;  /* 0x000000ffff237224 */ /* 0x000fe400078e0002 */
.L_x_47202:
[----:B------:R-:W-:Y:S05]  /*411e0*/  BSYNC B1 ;  /* 0x0000000000017941 */ /* 0x000fea0003800000 */
.L_x_47200:
        /* <DEDUP_REMOVED lines=9> */
.L_x_47204:
[----:B------:R-:W-:Y:S02]  /*41280*/  IMAD.MOV.U32 R40, RZ, RZ, R34 ;  /* 0x000000ffff287224 */ /* 0x000fe400078e0022 */
[----:B------:R-:W-:Y:S02]  /*41290*/  IMAD.MOV.U32 R2, RZ, RZ, R41 ;  /* 0x000000ffff027224 */ /* 0x000fe400078e0029 */
[----:B------:R-:W-:Y:S02]  /*412a0*/  IMAD.MOV.U32 R34, RZ, RZ, R33 ;  /* 0x000000ffff227224 */ /* 0x000fe400078e0021 */
[----:B------:R-:W-:Y:S02]  /*412b0*/  IMAD.MOV.U32 R41, RZ, RZ, R0 ;  /* 0x000000ffff297224 */ /* 0x000fe400078e0000 */
.L_x_47205:
[----:B------:R-:W-:Y:S05]  /*412c0*/  BSYNC B1 ;  /* 0x0000000000017941 */ /* 0x000fea0003800000 */
.L_x_47203:
        /* <DEDUP_REMOVED lines=9> */
.L_x_47207:
[----:B------:R-:W-:Y:S02]  /*41360*/  IMAD.MOV.U32 R33, RZ, RZ, R40 ;  /* 0x000000ffff217224 */ /* 0x000fe400078e0028 */
[----:B------:R-:W-:Y:S02]  /*41370*/  IMAD.MOV.U32 R0, RZ, RZ, R2 ;  /* 0x000000ffff007224 */ /* 0x000fe400078e0002 */
[----:B------:R-:W-:Y:S02]  /*41380*/  IMAD.MOV.U32 R40, RZ, RZ, R43 ;  /* 0x000000ffff287224 */ /* 0x000fe400078e002b */
[----:B------:R-:W-:Y:S02]  /*41390*/  IMAD.MOV.U32 R2, RZ, RZ, R3 ;  /* 0x000000ffff027224 */ /* 0x000fe400078e0003 */
.L_x_47208:
[----:B------:R-:W-:Y:S05]  /*413a0*/  BSYNC B1 ;  /* 0x0000000000017941 */ /* 0x000fea0003800000 */
.L_x_47206:
        /* <DEDUP_REMOVED lines=9> */
.L_x_47210:
[----:B------:R-:W-:Y:S02]  /*41440*/  IMAD.MOV.U32 R43, RZ, RZ, R33 ;  /* 0x000000ffff2b7224 */ /* 0x000fe400078e0021 */
[----:B------:R-:W-:Y:S02]  /*41450*/  IMAD.MOV.U32 R3, RZ, RZ, R0 ;  /* 0x000000ffff037224 */ /* 0x000fe400078e0000 */
[----:B------:R-:W-:Y:S02]  /*41460*/  IMAD.MOV.U32 R33, RZ, RZ, R42 ;  /* 0x000000ffff217224 */ /* 0x000fe400078e002a */
[----:B------:R-:W-:Y:S02]  /*41470*/  IMAD.MOV.U32 R0, RZ, RZ, R23 ;  /* 0x000000ffff007224 */ /* 0x000fe400078e0017 */
.L_x_47211:
[----:B------:R-:W-:Y:S05]  /*41480*/  BSYNC B1 ;  /* 0x0000000000017941 */ /* 0x000fea0003800000 */
.L_x_47209:
        /* <DEDUP_REMOVED lines=9> */
.L_x_47213:
[----:B------:R-:W-:Y:S02]  /*41520*/  IMAD.MOV.U32 R42, RZ, RZ, R43 ;  /* 0x000000ffff2a7224 */ /* 0x000fe400078e002b */
[----:B------:R-:W-:Y:S02]  /*41530*/  IMAD.MOV.U32 R23, RZ, RZ, R3 ;  /* 0x000000ffff177224 */ /* 0x000fe400078e0003 */
[----:B------:R-:W-:Y:S02]  /*41540*/  IMAD.MOV.U32 R43, RZ, RZ, R38 ;  /* 0x000000ffff2b7224 */ /* 0x000fe400078e0026 */
[----:B------:R-:W-:Y:S02]  /*41550*/  IMAD.MOV.U32 R3, RZ, RZ, R22 ;  /* 0x000000ffff037224 */ /* 0x000fe400078e0016 */
.L_x_47214:
[----:B------:R-:W-:Y:S05]  /*41560*/  BSYNC B1 ;  /* 0x0000000000017941 */ /* 0x000fea0003800000 */
.L_x_47212:
        /* <DEDUP_REMOVED lines=9> */
.L_x_47216:
[----:B------:R-:W-:Y:S02]  /*41600*/  IMAD.MOV.U32 R38, RZ, RZ, R42 ;  /* 0x000000ffff267224 */ /* 0x000fe400078e002a */
[----:B------:R-:W-:Y:S02]  /*41610*/  IMAD.MOV.U32 R22, RZ, RZ, R23 ;  /* 0x000000ffff167224 */ /* 0x000fe400078e0017 */
[----:B------:R-:W-:Y:S02]  /*41620*/  IMAD.MOV.U32 R42, RZ, RZ, R21 ;  /* 0x000000ffff2a7224 */ /* 0x000fe400078e0015 */
[----:B------:R-:W-:Y:S02]  /*41630*/  IMAD.MOV.U32 R23, RZ, RZ, R20 ;  /* 0x000000ffff177224 */ /* 0x000fe400078e0014 */
.L_x_47217:
[----:B------:R-:W-:Y:S05]  /*41640*/  BSYNC B1 ;  /* 0x0000000000017941 */ /* 0x000fea0003800000 */
.L_x_47215:
        /* <DEDUP_REMOVED lines=16> */
.L_x_47219:
[----:B------:R-:W-:Y:S02]  /*41750*/  IMAD.MOV.U32 R19, RZ, RZ, R32 ;  /* 0x000000ffff137224 */ /* 0x000fe400078e0020 */
[----:B------:R-:W-:Y:S01]  /*41760*/  IMAD.MOV.U32 R16, RZ, RZ, R5 ;  /* 0x000000ffff107224 */ /* 0x000fe200078e0005 */
[----:B------:R-:W-:Y:S01]  /*41770*/  MOV R5, R18 ;  /* 0x0000001200057202 */ /* 0x000fe20000000f00 */
[----:B------:R-:W-:Y:S02]  /*41780*/  IMAD.MOV.U32 R32, RZ, RZ, R27 ;  /* 0x000000ffff207224 */ /* 0x000fe400078e001b */
.L_x_47220:
[----:B------:R-:W-:Y:S05]  /*41790*/  BSYNC B1 ;  /* 0x0000000000017941 */ /* 0x000fea0003800000 */
.L_x_47218:
        /* <DEDUP_REMOVED lines=9> */
.L_x_47222:
[----:B------:R-:W-:Y:S01]  /*41830*/  IMAD.MOV.U32 R20, RZ, RZ, R19 ;  /* 0x000000ffff147224 */ /* 0x000fe200078e0013 */
[----:B------:R-:W-:Y:S01]  /*41840*/  MOV R19, R50 ;  /* 0x0000003200137202 */ /* 0x000fe20000000f00 */
[----:B------:R-:W-:Y:S02]  /*41850*/  IMAD.MOV.U32 R18, RZ, RZ, R16 ;  /* 0x000000ffff127224 */ /* 0x000fe400078e0010 */
[----:B------:R-:W-:Y:S02]  /*41860*/  IMAD.MOV.U32 R16, RZ, RZ, R44 ;  /* 0x000000ffff107224 */ /* 0x000fe400078e002c */
.L_x_47223:
[----:B------:R-:W-:Y:S05]  /*41870*/  BSYNC B1 ;  /* 0x0000000000017941 */ /* 0x000fea0003800000 */
.L_x_47221:
        /* <DEDUP_REMOVED lines=9> */
.L_x_47225:
[----:B------:R-:W-:Y:S01]  /*41910*/  IMAD.MOV.U32 R27, RZ, RZ, R20 ;  /* 0x000000ffff1b7224 */ /* 0x000fe200078e0014 */
[----:B------:R-:W-:Y:S01]  /*41920*/  MOV R20, R37 ;  /* 0x0000002500147202 */ /* 0x000fe20000000f00 */
[----:B------:R-:W-:Y:S02]  /*41930*/  IMAD.MOV.U32 R21, RZ, RZ, R18 ;  /* 0x000000ffff157224 */ /* 0x000fe400078e0012 */
[----:B------:R-:W-:Y:S02]  /*41940*/  IMAD.MOV.U32 R18, RZ, RZ, R25 ;  /* 0x000000ffff127224 */ /* 0x000fe400078e0019 */
.L_x_47226:
[----:B------:R-:W-:Y:S05]  /*41950*/  BSYNC B1 ;  /* 0x0000000000017941 */ /* 0x000fea0003800000 */
.L_x_47224:
        /* <DEDUP_REMOVED lines=9> */
.L_x_47228:
[----:B------:R-:W-:Y:S01]  /*419f0*/  IMAD.MOV.U32 R48, RZ, RZ, R27 ;  /* 0x000000ffff307224 */ /* 0x000fe200078e001b */
[----:B------:R-:W-:Y:S01]  /*41a00*/  MOV R27, R26 ;  /* 0x0000001a001b7202 */ /* 0x000fe20000000f00 */
[----:B------:R-:W-:Y:S02]  /*41a10*/  IMAD.MOV.U32 R44, RZ, RZ, R21 ;  /* 0x000000ffff2c7224 */ /* 0x000fe400078e0015 */
[----:B------:R-:W-:Y:S02]  /*41a20*/  IMAD.MOV.U32 R21, RZ, RZ, R24 ;  /* 0x000000ffff157224 */ /* 0x000fe400078e0018 */
.L_x_47229:
[----:B------:R-:W-:Y:S05]  /*41a30*/  BSYNC B1 ;  /* 0x0000000000017941 */ /* 0x000fea0003800000 */
.L_x_47227:
        /* <DEDUP_REMOVED lines=9> */
.L_x_47231:
[----:B------:R-:W-:Y:S01]  /*41ad0*/  IMAD.MOV.U32 R24, RZ, RZ, R48 ;  /* 0x000000ffff187224 */ /* 0x000fe200078e0030 */
[----:B------:R-:W-:Y:S01]  /*41ae0*/  MOV R48, R47 ;  /* 0x0000002f00307202 */ /* 0x000fe20000000f00 */
[----:B------:R-:W-:Y:S02]  /*41af0*/  IMAD.MOV.U32 R25, RZ, RZ, R44 ;  /* 0x000000ffff197224 */ /* 0x000fe400078e002c */
[----:B------:R-:W-:Y:S02]  /*41b00*/  IMAD.MOV.U32 R44, RZ, RZ, R45 ;  /* 0x000000ffff2c7224 */ /* 0x000fe400078e002d */
.L_x_47232:
[----:B------:R-:W-:Y:S05]  /*41b10*/  BSYNC B1 ;  /* 0x0000000000017941 */ /* 0x000fea0003800000 */
.L_x_47230:
        /* <DEDUP_REMOVED lines=9> */
.L_x_47234:
[----:B------:R-:W-:Y:S01]  /*41bb0*/  IMAD.MOV.U32 R45, RZ, RZ, R24 ;  /* 0x000000ffff2d7224 */ /* 0x000fe200078e0018 */
[----:B------:R-:W-:Y:S01]  /*41bc0*/  MOV R24, R31 ;  /* 0x0000001f00187202 */ /* 0x000fe20000000f00 */
[----:B------:R-:W-:Y:S02]  /*41bd0*/  IMAD.MOV.U32 R37, RZ, RZ, R25 ;  /* 0x000000ffff257224 */ /* 0x000fe400078e0019 */
[----:B------:R-:W-:Y:S02]  /*41be0*/  IMAD.MOV.U32 R25, RZ, RZ, R30 ;  /* 0x000000ffff197224 */ /* 0x000fe400078e001e */
.L_x_47235:
[----:B------:R-:W-:Y:S05]  /*41bf0*/  BSYNC B1 ;  /* 0x0000000000017941 */ /* 0x000fea0003800000 */
.L_x_47233:
        /* <DEDUP_REMOVED lines=9> */
.L_x_47237:
[----:B------:R-:W-:Y:S01]  /*41c90*/  IMAD.MOV.U32 R31, RZ, RZ, R45 ;  /* 0x000000ffff1f7224 */ /* 0x000fe200078e002d */
[----:B------:R-:W-:Y:S01]  /*41ca0*/  MOV R45, R46 ;  /* 0x0000002e002d7202 */ /* 0x000fe20000000f00 */
[----:B------:R-:W-:Y:S02]  /*41cb0*/  IMAD.MOV.U32 R26, RZ, RZ, R37 ;  /* 0x000000ffff1a7224 */ /* 0x000fe400078e0025 */
[----:B------:R-:W-:Y:S02]  /*41cc0*/  IMAD.MOV.U32 R37, RZ, RZ, R36 ;  /* 0x000000ffff257224 */ /* 0x000fe400078e0024 */
.L_x_47238:
[----:B------:R-:W-:Y:S05]  /*41cd0*/  BSYNC B1 ;  /* 0x0000000000017941 */ /* 0x000fea0003800000 */
.L_x_47236:
        /* <DEDUP_REMOVED lines=9> */
.L_x_47240:
[----:B------:R-:W-:Y:S01]  /*41d70*/  IMAD.MOV.U32 R36, RZ, RZ, R31 ;  /* 0x000000ffff247224 */ /* 0x000fe200078e001f */
[----:B------:R-:W-:Y:S01]  /*41d80*/  MOV R31, R28 ;  /* 0x0000001c001f7202 */ /* 0x000fe20000000f00 */
[----:B------:R-:W-:Y:S02]  /*41d90*/  IMAD.MOV.U32 R30, RZ, RZ, R26 ;  /* 0x000000ffff1e7224 */ /* 0x000fe400078e001a */
[----:B------:R-:W-:Y:S02]  /*41da0*/  IMAD.MOV.U32 R26, RZ, RZ, R29 ;  /* 0x000000ffff1a7224 */ /* 0x000fe400078e001d */
.L_x_47241:
[----:B------:R-:W-:Y:S05]  /*41db0*/  BSYNC B1 ;  /* 0x0000000000017941 */ /* 0x000fea0003800000 */
.L_x_47239:
        /* <DEDUP_REMOVED lines=9> */
.L_x_47243:
[----:B------:R-:W-:Y:S01]  /*41e50*/  IMAD.MOV.U32 R29, RZ, RZ, R36 ;  /* 0x000000ffff1d7224 */ /* 0x000fe200078e0024 */
[----:B------:R-:W-:Y:S01]  /*41e60*/  MOV R36, R39 ;  /* 0x0000002700247202 */ /* 0x000fe20000000f00 */
[----:B------:R-:W-:Y:S02]  /*41e70*/  IMAD.MOV.U32 R28, RZ, RZ, R30 ;  /* 0x000000ffff1c7224 */ /* 0x000fe400078e001e */
[----:B------:R-:W-:Y:S02]  /*41e80*/  IMAD.MOV.U32 R30, RZ, RZ, R35 ;  /* 0x000000ffff1e7224 */ /* 0x000fe400078e0023 */
.L_x_47244:
[----:B------:R-:W-:Y:S05]  /*41e90*/  BSYNC B1 ;  /* 0x0000000000017941 */ /* 0x000fea0003800000 */
.L_x_47242:
        /* <DEDUP_REMOVED lines=9> */
.L_x_47246:
[----:B------:R-:W-:Y:S01]  /*41f30*/  IMAD.MOV.U32 R39, RZ, RZ, R29 ;  /* 0x000000ffff277224 */ /* 0x000fe200078e001d */
[----:B------:R-:W-:Y:S01]  /*41f40*/  MOV R29, R34 ;  /* 0x00000022001d7202 */ /* 0x000fe20000000f00 */
[----:B------:R-:W-:Y:S02]  /*41f50*/  IMAD.MOV.U32 R35, RZ, RZ, R28 ;  /* 0x000000ffff237224 */ /* 0x000fe400078e001c */
[----:B------:R-:W-:Y:S02]  /*41f60*/  IMAD.MOV.U32 R28, RZ, RZ, R41 ;  /* 0x000000ffff1c7224 */ /* 0x000fe400078e0029 */
.L_x_47247:
[----:B------:R-:W-:Y:S05]  /*41f70*/  BSYNC B1 ;  /* 0x0000000000017941 */ /* 0x000fea0003800000 */
.L_x_47245:
        /* <DEDUP_REMOVED lines=9> */
.L_x_47249:
[----:B------:R-:W-:Y:S01]  /*42010*/  IMAD.MOV.U32 R34, RZ, RZ, R39 ;  /* 0x000000ffff227224 */ /* 0x000fe200078e0027 */
[----:B------:R-:W-:Y:S01]  /*42020*/  MOV R39, R40 ;  /* 0x0000002800277202 */ /* 0x000fe20000000f00 */
[----:B------:R-:W-:Y:S02]  /*42030*/  IMAD.MOV.U32 R41, RZ, RZ, R35 ;  /* 0x000000ffff297224 */ /* 0x000fe400078e0023 */
[----:B------:R-:W-:Y:S02]  /*42040*/  IMAD.MOV.U32 R35, RZ, RZ, R2 ;  /* 0x000000ffff237224 */ /* 0x000fe400078e0002 */
.L_x_47250:
[----:B------:R-:W-:Y:S05]  /*42050*/  BSYNC B1 ;  /* 0x0000000000017941 */ /* 0x000fea0003800000 */
.L_x_47248:
        /* <DEDUP_REMOVED lines=9> */
.L_x_47252:
[----:B------:R-:W-:Y:S01]  /*420f0*/  IMAD.MOV.U32 R40, RZ, RZ, R34 ;  /* 0x000000ffff287224 */ /* 0x000fe200078e0022 */
[----:B------:R-:W-:Y:S01]  /*42100*/  MOV R34, R33 ;  /* 0x0000002100227202 */ /* 0x000fe20000000f00 */
[----:B------:R-:W-:Y:S02]  /*42110*/  IMAD.MOV.U32 R2, RZ, RZ, R41 ;  /* 0x000000ffff027224 */ /* 0x000fe400078e0029 */
[----:B------:R-:W-:Y:S02]  /*42120*/  IMAD.MOV.U32 R41, RZ, RZ, R0 ;  /* 0x000000ffff297224 */ /* 0x000fe400078e0000 */
.L_x_47253:
[----:B------:R-:W-:Y:S05]  /*42130*/  BSYNC B1 ;  /* 0x0000000000017941 */ /* 0x000fea0003800000 */
.L_x_47251:
        /* <DEDUP_REMOVED lines=9> */
.L_x_47255:
[----:B------:R-:W-:Y:S01]  /*421d0*/  IMAD.MOV.U32 R33, RZ, RZ, R40 ;  /* 0x000000ffff217224 */ /* 0x000fe200078e0028 */
[----:B------:R-:W-:Y:S01]  /*421e0*/  MOV R40, R43 ;  /* 0x0000002b00287202 */ /* 0x000fe20000000f00 */
[----:B------:R-:W-:Y:S02]  /*421f0*/  IMAD.MOV.U32 R0, RZ, RZ, R2 ;  /* 0x000000ffff007224 */ /* 0x000fe400078e0002 */
[----:B------:R-:W-:Y:S02]  /*42200*/  IMAD.MOV.U32 R2, RZ, RZ, R3 ;  /* 0x000000ffff027224 */ /* 0x000fe400078e0003 */
.L_x_47256:
[----:B------:R-:W-:Y:S05]  /*42210*/  BSYNC B1 ;  /* 0x0000000000017941 */ /* 0x000fea0003800000 */
.L_x_47254:
        /* <DEDUP_REMOVED lines=9> */
.L_x_47258:
[----:B------:R-:W-:Y:S01]  /*422b0*/  IMAD.MOV.U32 R43, RZ, RZ, R33 ;  /* 0x000000ffff2b7224 */ /* 0x000fe200078e0021 */
[----:B------:R-:W-:Y:S01]  /*422c0*/  MOV R33, R42 ;  /* 0x0000002a00217202 */ /* 0x000fe20000000f00 */
[----:B------:R-:W-:Y:S02]  /*422d0*/  IMAD.MOV.U32 R3, RZ, RZ, R0 ;  /* 0x000000ffff037224 */ /* 0x000fe400078e0000 */
[----:B------:R-:W-:Y:S02]  /*422e0*/  IMAD.MOV.U32 R0, RZ, RZ, R23 ;  /* 0x000000ffff007224 */ /* 0x000fe400078e0017 */
.L_x_47259:
[----:B------:R-:W-:Y:S05]  /*422f0*/  BSYNC B1 ;  /* 0x0000000000017941 */ /* 0x000fea0003800000 */
.L_x_47257:
        /* <DEDUP_REMOVED lines=9> */
.L_x_47261:
[----:B------:R-:W-:Y:S01]  /*42390*/  IMAD.MOV.U32 R42, RZ, RZ, R43 ;  /* 0x000000ffff2a7224 */ /* 0x000fe200078e002b */
[----:B------:R-:W-:Y:S01]  /*423a0*/  MOV R43, R38 ;  /* 0x00000026002b7202 */ /* 0x000fe20000000f00 */
[----:B------:R-:W-:Y:S02]  /*423b0*/  IMAD.MOV.U32 R23, RZ, RZ, R3 ;  /* 0x000000ffff177224 */ /* 0x000fe400078e0003 */
[----:B------:R-:W-:Y:S02]  /*423c0*/  IMAD.MOV.U32 R3, RZ, RZ, R22 ;  /* 0x000000ffff037224 */ /* 0x000fe400078e0016 */
.L_x_47262:
[----:B------:R-:W-:Y:S05]  /*423d0*/  BSYNC B1 ;  /* 0x0000000000017941 */ /* 0x000fea0003800000 */
.L_x_47260:
        /* <DEDUP_REMOVED lines=16> */
.L_x_47264:
[----:B------:R-:W-:Y:S01]  /*424e0*/  MOV R17, R32 ;  /* 0x0000002000117202 */ /* 0x000fe20000000f00 */
[----:B------:R-:W-:Y:S02]  /*424f0*/  IMAD.MOV.U32 R14, RZ, RZ, R5 ;  /* 0x000000ffff0e7224 */ /* 0x000fe400078e0005 */
[----:B------:R-:W-:Y:S02]  /*42500*/  IMAD.MOV.U32 R5, RZ, RZ, R16 ;  /* 0x000000ffff057224 */ /* 0x000fe400078e0010 */
[----:B------:R-:W-:Y:S02]  /*42510*/  IMAD.MOV.U32 R32, RZ, RZ, R19 ;  /* 0x000000ffff207224 */ /* 0x000fe400078e0013 */
.L_x_47265:
[----:B------:R-:W-:Y:S05]  /*42520*/  BSYNC B1 ;  /* 0x0000000000017941 */ /* 0x000fea0003800000 */
.L_x_47263:
        /* <DEDUP_REMOVED lines=9> */
.L_x_47267:
[----:B------:R-:W-:Y:S01]  /*425c0*/  MOV R22, R17 ;  /* 0x0000001100167202 */ /* 0x000fe20000000f00 */
[----:B------:R-:W-:Y:S02]  /*425d0*/  IMAD.MOV.U32 R16, RZ, RZ, R14 ;  /* 0x000000ffff107224 */ /* 0x000fe400078e000e */
[----:B------:R-:W-:Y:S02]  /*425e0*/  IMAD.MOV.U32 R17, RZ, RZ, R20 ;  /* 0x000000ffff117224 */ /* 0x000fe400078e0014 */
[----:B------:R-:W-:Y:S02]  /*425f0*/  IMAD.MOV.U32 R14, RZ, RZ, R18 ;  /* 0x000000ffff0e7224 */ /* 0x000fe400078e0012 */
.L_x_47268:
[----:B------:R-:W-:Y:S05]  /*42600*/  BSYNC B1 ;  /* 0x0000000000017941 */ /* 0x000fea0003800000 */
.L_x_47266:
        /* <DEDUP_REMOVED lines=9> */
.L_x_47270:
[----:B------:R-:W-:Y:S01]  /*426a0*/  MOV R47, R22 ;  /* 0x00000016002f7202 */ /* 0x000fe20000000f00 */
[----:B------:R-:W-:Y:S02]  /*426b0*/  IMAD.MOV.U32 R19, RZ, RZ, R16 ;  /* 0x000000ffff137224 */ /* 0x000fe400078e0010 */
[----:B------:R-:W-:Y:S02]  /*426c0*/  IMAD.MOV.U32 R22, RZ, RZ, R27 ;  /* 0x000000ffff167224 */ /* 0x000fe400078e001b */
[----:B------:R-:W-:Y:S02]  /*426d0*/  IMAD.MOV.U32 R16, RZ, RZ, R21 ;  /* 0x000000ffff107224 */ /* 0x000fe400078e0015 */
.L_x_47271:
[----:B------:R-:W-:Y:S05]  /*426e0*/  BSYNC B1 ;  /* 0x0000000000017941 */ /* 0x000fea0003800000 */
.L_x_47269:
        /* <DEDUP_REMOVED lines=9> */
.L_x_47273:
[----:B------:R-:W-:Y:S01]  /*42780*/  MOV R21, R47 ;  /* 0x0000002f00157202 */ /* 0x000fe20000000f00 */
[----:B------:R-:W-:Y:S02]  /*42790*/  IMAD.MOV.U32 R18, RZ, RZ, R19 ;  /* 0x000000ffff127224 */ /* 0x000fe400078e0013 */
[----:B------:R-:W-:Y:S02]  /*427a0*/  IMAD.MOV.U32 R47, RZ, RZ, R48 ;  /* 0x000000ffff2f7224 */ /* 0x000fe400078e0030 */
[----:B------:R-:W-:Y:S02]  /*427b0*/  IMAD.MOV.U32 R19, RZ, RZ, R44 ;  /* 0x000000ffff137224 */ /* 0x000fe400078e002c */
.L_x_47274:
[----:B------:R-:W-:Y:S05]  /*427c0*/  BSYNC B1 ;  /* 0x0000000000017941 */ /* 0x000fea0003800000 */
.L_x_47272:
        /* <DEDUP_REMOVED lines=9> */
.L_x_47276:
[----:B------:R-:W-:Y:S01]  /*42860*/  MOV R38, R21 ;  /* 0x0000001500267202 */ /* 0x000fe20000000f00 */
[----:B------:R-:W-:Y:S02]  /*42870*/  IMAD.MOV.U32 R20, RZ, RZ, R18 ;  /* 0x000000ffff147224 */ /* 0x000fe400078e0012 */
[----:B------:R-:W-:Y:S02]  /*42880*/  IMAD.MOV.U32 R21, RZ, RZ, R24 ;  /* 0x000000ffff157224 */ /* 0x000fe400078e0018 */
[----:B------:R-:W-:Y:S02]  /*42890*/  IMAD.MOV.U32 R18, RZ, RZ, R25 ;  /* 0x000000ffff127224 */ /* 0x000fe400078e0019 */
.L_x_47277:
[----:B------:R-:W-:Y:S05]  /*428a0*/  BSYNC B1 ;  /* 0x0000000000017941 */ /* 0x000fea0003800000 */
.L_x_47275:
        /* <DEDUP_REMOVED lines=9> */
.L_x_47279:
[----:B------:R-:W-:Y:S01]  /*42940*/  MOV R24, R38 ;  /* 0x0000002600187202 */ /* 0x000fe20000000f00 */
[----:B------:R-:W-:Y:S02]  /*42950*/  IMAD.MOV.U32 R25, RZ, RZ, R20 ;  /* 0x000000ffff197224 */ /* 0x000fe400078e0014 */
[----:B------:R-:W-:Y:S02]  /*42960*/  IMAD.MOV.U32 R38, RZ, RZ, R45 ;  /* 0x000000ffff267224 */ /* 0x000fe400078e002d */
[----:B------:R-:W-:Y:S02]  /*42970*/  IMAD.MOV.U32 R20, RZ, RZ, R37 ;  /* 0x000000ffff147224 */ /* 0x000fe400078e0025 */
.L_x_47280:
[----:B------:R-:W-:Y:S05]  /*42980*/  BSYNC B1 ;  /* 0x0000000000017941 */ /* 0x000fea0003800000 */
.L_x_47278:
        /* <DEDUP_REMOVED lines=9> */
.L_x_47282:
[----:B------:R-:W-:Y:S01]  /*42a20*/  MOV R37, R24 ;  /* 0x0000001800257202 */ /* 0x000fe20000000f00 */
[----:B------:R-:W-:Y:S02]  /*42a30*/  IMAD.MOV.U32 R27, RZ, RZ, R25 ;  /* 0x000000ffff1b7224 */ /* 0x000fe400078e0019 */
[----:B------:R-:W-:Y:S02]  /*42a40*/  IMAD.MOV.U32 R24, RZ, RZ, R31 ;  /* 0x000000ffff187224 */ /* 0x000fe400078e001f */
[----:B------:R-:W-:Y:S02]  /*42a50*/  IMAD.MOV.U32 R25, RZ, RZ, R26 ;  /* 0x000000ffff197224 */ /* 0x000fe400078e001a */
.L_x_47283:
[----:B------:R-:W-:Y:S05]  /*42a60*/  BSYNC B1 ;  /* 0x0000000000017941 */ /* 0x000fea0003800000 */
.L_x_47281:
        /* <DEDUP_REMOVED lines=9> */
.L_x_47285:
[----:B------:R-:W-:Y:S01]  /*42b00*/  MOV R26, R37 ;  /* 0x00000025001a7202 */ /* 0x000fe20000000f00 */
[----:B------:R-:W-:Y:S02]  /*42b10*/  IMAD.MOV.U32 R31, RZ, RZ, R27 ;  /* 0x000000ffff1f7224 */ /* 0x000fe400078e001b */
[----:B------:R-:W-:Y:S02]  /*42b20*/  IMAD.MOV.U32 R37, RZ, RZ, R36 ;  /* 0x000000ffff257224 */ /* 0x000fe400078e0024 */
[----:B------:R-:W-:Y:S02]  /*42b30*/  IMAD.MOV.U32 R27, RZ, RZ, R30 ;  /* 0x000000ffff1b7224 */ /* 0x000fe400078e001e */
.L_x_47286:
[----:B------:R-:W-:Y:S05]  /*42b40*/  BSYNC B1 ;  /* 0x0000000000017941 */ /* 0x000fea0003800000 */
.L_x_47284:
        /* <DEDUP_REMOVED lines=9> */
.L_x_47288:
[----:B------:R-:W-:Y:S01]  /*42be0*/  MOV R36, R26 ;  /* 0x0000001a00247202 */ /* 0x000fe20000000f00 */
[----:B------:R-:W-:Y:S02]  /*42bf0*/  IMAD.MOV.U32 R30, RZ, RZ, R31 ;  /* 0x000000ffff1e7224 */ /* 0x000fe400078e001f */
[----:B------:R-:W-:Y:S02]  /*42c00*/  IMAD.MOV.U32 R26, RZ, RZ, R29 ;  /* 0x000000ffff1a7224 */ /* 0x000fe400078e001d */
[----:B------:R-:W-:Y:S02]  /*42c10*/  IMAD.MOV.U32 R31, RZ, RZ, R28 ;  /* 0x000000ffff1f7224 */ /* 0x000fe400078e001c */
.L_x_47289:
[----:B------:R-:W-:Y:S05]  /*42c20*/  BSYNC B1 ;  /* 0x0000000000017941 */ /* 0x000fea0003800000 */
.L_x_47287:
        /* <DEDUP_REMOVED lines=9> */
.L_x_47291:
[----:B------:R-:W-:Y:S01]  /*42cc0*/  MOV R29, R36 ;  /* 0x00000024001d7202 */ /* 0x000fe20000000f00 */
[----:B------:R-:W-:Y:S02]  /*42cd0*/  IMAD.MOV.U32 R28, RZ, RZ, R30 ;  /* 0x000000ffff1c7224 */ /* 0x000fe400078e001e */
[----:B------:R-:W-:Y:S02]  /*42ce0*/  IMAD.MOV.U32 R36, RZ, RZ, R39 ;  /* 0x000000ffff247224 */ /* 0x000fe400078e0027 */
[----:B------:R-:W-:Y:S02]  /*42cf0*/  IMAD.MOV.U32 R30, RZ, RZ, R35 ;  /* 0x000000ffff1e7224 */ /* 0x000fe400078e0023 */
.L_x_47292:
[----:B------:R-:W-:Y:S05]  /*42d00*/  BSYNC B1 ;  /* 0x0000000000017941 */ /* 0x000fea0003800000 */
.L_x_47290:
        /* <DEDUP_REMOVED lines=9> */
.L_x_47294:
[----:B------:R-:W-:Y:S01]  /*42da0*/  MOV R39, R29 ;  /* 0x0000001d00277202 */ /* 0x000fe20000000f00 */
[----:B------:R-:W-:Y:S02]  /*42db0*/  IMAD.MOV.U32 R35, RZ, RZ, R28 ;  /* 0x000000ffff237224 */ /* 0x000fe400078e001c */
[----:B------:R-:W-:Y:S02]  /*42dc0*/  IMAD.MOV.U32 R29, RZ, RZ, R34 ;  /* 0x000000ffff1d7224 */ /* 0x000fe400078e0022 */
[----:B------:R-:W-:Y:S02]  /*42dd0*/  IMAD.MOV.U32 R28, RZ, RZ, R41 ;  /* 0x000000ffff1c7224 */ /* 0x000fe400078e0029 */
.L_x_47295:
[----:B------:R-:W-:Y:S05]  /*42de0*/  BSYNC B1 ;  /* 0x0000000000017941 */ /* 0x000fea0003800000 */
.L_x_47293:
        /* <DEDUP_REMOVED lines=9> */
.L_x_47297:
[----:B------:R-:W-:Y:S01]  /*42e80*/  MOV R34, R39 ;  /* 0x0000002700227202 */ /* 0x000fe20000000f00 */
[----:B------:R-:W-:Y:S02]  /*42e90*/  IMAD.MOV.U32 R41, RZ, RZ, R35 ;  /* 0x000000ffff297224 */ /* 0x000fe400078e0023 */
[----:B------:R-:W-:Y:S02]  /*42ea0*/  IMAD.MOV.U32 R39, RZ, RZ, R40 ;  /* 0x000000ffff277224 */ /* 0x000fe400078e0028 */
[----:B------:R-:W-:Y:S02]  /*42eb0*/  IMAD.MOV.U32 R35, RZ, RZ, R2 ;  /* 0x000000ffff237224 */ /* 0x000fe400078e0002 */
.L_x_47298:
[----:B------:R-:W-:Y:S05]  /*42ec0*/  BSYNC B1 ;  /* 0x0000000000017941 */ /* 0x000fea0003800000 */
.L_x_47296:
        /* <DEDUP_REMOVED lines=9> */
.L_x_47300:
[----:B------:R-:W-:Y:S01]  /*42f60*/  MOV R40, R34 ;  /* 0x0000002200287202 */ /* 0x000fe20000000f00 */
[----:B------:R-:W-:Y:S02]  /*42f70*/  IMAD.MOV.U32 R2, RZ, RZ, R41 ;  /* 0x000000ffff027224 */ /* 0x000fe400078e0029 */
[----:B------:R-:W-:Y:S02]  /*42f80*/  IMAD.MOV.U32 R34, RZ, RZ, R33 ;  /* 0x000000ffff227224 */ /* 0x000fe400078e0021 */
[----:B------:R-:W-:Y:S02]  /*42f90*/  IMAD.MOV.U32 R41, RZ, RZ, R0 ;  /* 0x000000ffff297224 */ /* 0x000fe400078e0000 */
.L_x_47301:
[----:B------:R-:W-:Y:S05]  /*42fa0*/  BSYNC B1 ;  /* 0x0000000000017941 */ /* 0x000fea0003800000 */
.L_x_47299:
        /* <DEDUP_REMOVED lines=9> */
.L_x_47303:
[----:B------:R-:W-:Y:S01]  /*43040*/  MOV R33, R40 ;  /* 0x0000002800217202 */ /* 0x000fe20000000f00 */
[----:B------:R-:W-:Y:S02]  /*43050*/  IMAD.MOV.U32 R0, RZ, RZ, R2 ;  /* 0x000000ffff007224 */ /* 0x000fe400078e0002 */
[----:B------:R-:W-:Y:S02]  /*43060*/  IMAD.MOV.U32 R40, RZ, RZ, R43 ;  /* 0x000000ffff287224 */ /* 0x000fe400078e002b */
[----:B------:R-:W-:Y:S02]  /*43070*/  IMAD.MOV.U32 R2, RZ, RZ, R3 ;  /* 0x000000ffff027224 */ /* 0x000fe400078e0003 */
.L_x_47304:
[----:B------:R-:W-:Y:S05]  /*43080*/  BSYNC B1 ;  /* 0x0000000000017941 */ /* 0x000fea0003800000 */
.L_x_47302:
        /* <DEDUP_REMOVED lines=9> */
.L_x_47306:
[----:B------:R-:W-:Y:S01]  /*43120*/  MOV R43, R33 ;  /* 0x00000021002b7202 */ /* 0x000fe20000000f00 */
[----:B------:R-:W-:Y:S02]  /*43130*/  IMAD.MOV.U32 R3, RZ, RZ, R0 ;  /* 0x000000ffff037224 */ /* 0x000fe400078e0000 */
[----:B------:R-:W-:Y:S02]  /*43140*/  IMAD.MOV.U32 R33, RZ, RZ, R42 ;  /* 0x000000ffff217224 */ /* 0x000fe400078e002a */
[----:B------:R-:W-:Y:S02]  /*43150*/  IMAD.MOV.U32 R0, RZ, RZ, R23 ;  /* 0x000000ffff007224 */ /* 0x000fe400078e0017 */
.L_x_47307:
[----:B------:R-:W-:Y:S05]  /*43160*/  BSYNC B1 ;  /* 0x0000000000017941 */ /* 0x000fea0003800000 */
.L_x_47305:
        /* <DEDUP_REMOVED lines=16> */
.L_x_47309:
[----:B------:R-:W-:Y:S02]  /*43270*/  IMAD.MOV.U32 R15, RZ, RZ, R32 ;  /* 0x000000ffff0f7224 */ /* 0x000fe400078e0020 */
[----:B------:R-:W-:Y:S02]  /*43280*/  IMAD.MOV.U32 R12, RZ, RZ, R5 ;  /* 0x000000ffff0c7224 */ /* 0x000fe400078e0005 */
[----:B------:R-:W-:Y:S02]  /*43290*/  IMAD.MOV.U32 R5, RZ, RZ, R14 ;  /* 0x000000ffff057224 */ /* 0x000fe400078e000e */
[----:B------:R-:W-:Y:S02]  /*432a0*/  IMAD.MOV.U32 R32, RZ, RZ, R17 ;  /* 0x000000ffff207224 */ /* 0x000fe400078e0011 */
.L_x_47310:
[----:B------:R-:W-:Y:S05]  /*432b0*/  BSYNC B1 ;  /* 0x0000000000017941 */ /* 0x000fea0003800000 */
.L_x_47308:
        /* <DEDUP_REMOVED lines=9> */
.L_x_47312:
[----:B------:R-:W-:Y:S02]  /*43350*/  IMAD.MOV.U32 R42, RZ, RZ, R15 ;  /* 0x000000ffff2a7224 */ /* 0x000fe400078e000f */
[----:B------:R-:W-:Y:S02]  /*43360*/  IMAD.MOV.U32 R14, RZ, RZ, R12 ;  /* 0x000000ffff0e7224 */ /* 0x000fe400078e000c */
[----:B------:R-:W-:Y:S02]  /*43370*/  IMAD.MOV.U32 R15, RZ, RZ, R22 ;  /* 0x000000ffff0f7224 */ /* 0x000fe400078e0016 */
[----:B------:R-:W-:Y:S02]  /*43380*/  IMAD.MOV.U32 R12, RZ, RZ, R16 ;  /* 0x000000ffff0c7224 */ /* 0x000fe400078e0010 */
.L_x_47313:
[----:B------:R-:W-:Y:S05]  /*43390*/  BSYNC B1 ;  /* 0x0000000000017941 */ /* 0x000fea0003800000 */
.L_x_47311:
        /* <DEDUP_REMOVED lines=9> */
.L_x_47315:
[----:B------:R-:W-:Y:S02]  /*43430*/  IMAD.MOV.U32 R16, RZ, RZ, R42 ;  /* 0x000000ffff107224 */ /* 0x000fe400078e002a */
[----:B------:R-:W-:Y:S02]  /*43440*/  IMAD.MOV.U32 R17, RZ, RZ, R14 ;  /* 0x000000ffff117224 */ /* 0x000fe400078e000e */
[----:B------:R-:W-:Y:S02]  /*43450*/  IMAD.MOV.U32 R42, RZ, RZ, R47 ;  /* 0x000000ffff2a7224 */ /* 0x000fe400078e002f */
[----:B------:R-:W-:Y:S02]  /*43460*/  IMAD.MOV.U32 R14, RZ, RZ, R19 ;  /* 0x000000ffff0e7224 */ /* 0x000fe400078e0013 */
.L_x_47316:
[----:B------:R-:W-:Y:S05]  /*43470*/  BSYNC B1 ;  /* 0x0000000000017941 */ /* 0x000fea0003800000 */
.L_x_47314:
        /* <DEDUP_REMOVED lines=9> */
.L_x_47318:
[----:B------:R-:W-:Y:S02]  /*43510*/  IMAD.MOV.U32 R23, RZ, RZ, R16 ;  /* 0x000000ffff177224 */ /* 0x000fe400078e0010 */
[----:B------:R-:W-:Y:S02]  /*43520*/  IMAD.MOV.U32 R19, RZ, RZ, R17 ;  /* 0x000000ffff137224 */ /* 0x000fe400078e0011 */
[----:B------:R-:W-:Y:S02]  /*43530*/  IMAD.MOV.U32 R16, RZ, RZ, R21 ;  /* 0x000000ffff107224 */ /* 0x000fe400078e0015 */
[----:B------:R-:W-:Y:S02]  /*43540*/  IMAD.MOV.U32 R17, RZ, RZ, R18 ;  /* 0x000000ffff117224 */ /* 0x000fe400078e0012 */
.L_x_47319:
[----:B------:R-:W-:Y:S05]  /*43550*/  BSYNC B1 ;  /* 0x0000000000017941 */ /* 0x000fea0003800000 */
.L_x_47317:
        /* <DEDUP_REMOVED lines=9> */
.L_x_47321:
[----:B------:R-:W-:Y:S02]  /*435f0*/  IMAD.MOV.U32 R21, RZ, RZ, R23 ;  /* 0x000000ffff157224 */ /* 0x000fe400078e0017 */
[----:B------:R-:W-:Y:S02]  /*43600*/  IMAD.MOV.U32 R18, RZ, RZ, R19 ;  /* 0x000000ffff127224 */ /* 0x000fe400078e0013 */
[----:B------:R-:W-:Y:S02]  /*43610*/  IMAD.MOV.U32 R23, RZ, RZ, R38 ;  /* 0x000000ffff177224 */ /* 0x000fe400078e0026 */
[----:B------:R-:W-:Y:S02]  /*43620*/  IMAD.MOV.U32 R19, RZ, RZ, R20 ;  /* 0x000000ffff137224 */ /* 0x000fe400078e0014 */
.L_x_47322:
[----:B------:R-:W-:Y:S05]  /*43630*/  BSYNC B1 ;  /* 0x0000000000017941 */ /* 0x000fea0003800000 */
.L_x_47320:
        /* <DEDUP_REMOVED lines=9> */
.L_x_47324:
[----:B------:R-:W-:Y:S02]  /*436d0*/  IMAD.MOV.U32 R22, RZ, RZ, R21 ;  /* 0x000000ffff167224 */ /* 0x000fe400078e0015 */
[----:B------:R-:W-:Y:S02]  /*436e0*/  IMAD.MOV.U32 R20, RZ, RZ, R18 ;  /* 0x000000ffff147224 */ /* 0x000fe400078e0012 */
[----:B------:R-:W-:Y:S02]  /*436f0*/  IMAD.MOV.U32 R21, RZ, RZ, R24 ;  /* 0x000000ffff157224 */ /* 0x000fe400078e0018 */
[----:B------:R-:W-:Y:S02]  /*43700*/  IMAD.MOV.U32 R18, RZ, RZ, R25 ;  /* 0x000000ffff127224 */ /* 0x000fe400078e0019 */
.L_x_47325:
[----:B------:R-:W-:Y:S05]  /*43710*/  BSYNC B1 ;  /* 0x0000000000017941 */ /* 0x000fea0003800000 */
.L_x_47323:
        /* <DEDUP_REMOVED lines=9> */
.L_x_47327:
[----:B------:R-:W-:Y:S02]  /*437b0*/  IMAD.MOV.U32 R25, RZ, RZ, R22 ;  /* 0x000000ffff197224 */ /* 0x000fe400078e0016 */
[----:B------:R-:W-:Y:S02]  /*437c0*/  IMAD.MOV.U32 R24, RZ, RZ, R20 ;  /* 0x000000ffff187224 */ /* 0x000fe400078e0014 */
[----:B------:R-:W-:Y:S02]  /*437d0*/  IMAD.MOV.U32 R22, RZ, RZ, R37 ;  /* 0x000000ffff167224 */ /* 0x000fe400078e0025 */
[----:B------:R-:W-:Y:S02]  /*437e0*/  IMAD.MOV.U32 R20, RZ, RZ, R27 ;  /* 0x000000ffff147224 */ /* 0x000fe400078e001b */
.L_x_47328:
[----:B------:R-:W-:Y:S05]  /*437f0*/  BSYNC B1 ;  /* 0x0000000000017941 */ /* 0x000fea0003800000 */
.L_x_47326:
        /* <DEDUP_REMOVED lines=9> */
.L_x_47330:
[----:B------:R-:W-:Y:S02]  /*43890*/  IMAD.MOV.U32 R37, RZ, RZ, R25 ;  /* 0x000000ffff257224 */ /* 0x000fe400078e0019 */
[----:B------:R-:W-:Y:S02]  /*438a0*/  IMAD.MOV.U32 R27, RZ, RZ, R24 ;  /* 0x000000ffff1b7224 */ /* 0x000fe400078e0018 */
[----:B------:R-:W-:Y:S02]  /*438b0*/  IMAD.MOV.U32 R25, RZ, RZ, R26 ;  /* 0x000000ffff197224 */ /* 0x000fe400078e001a */
[----:B------:R-:W-:Y:S02]  /*438c0*/  IMAD.MOV.U32 R24, RZ, RZ, R31 ;  /* 0x000000ffff187224 */ /* 0x000fe400078e001f */
.L_x_47331:
[----:B------:R-:W-:Y:S05]  /*438d0*/  BSYNC B1 ;  /* 0x0000000000017941 */ /* 0x000fea0003800000 */
.L_x_47329:
        /* <DEDUP_REMOVED lines=9> */
.L_x_47333:
[----:B------:R-:W-:Y:S02]  /*43970*/  IMAD.MOV.U32 R26, RZ, RZ, R37 ;  /* 0x000000ffff1a7224 */ /* 0x000fe400078e0025 */
[----:B------:R-:W-:Y:S02]  /*43980*/  IMAD.MOV.U32 R31, RZ, RZ, R27 ;  /* 0x000000ffff1f7224 */ /* 0x000fe400078e001b */
[----:B------:R-:W-:Y:S02]  /*43990*/  IMAD.MOV.U32 R37, RZ, RZ, R36 ;  /* 0x000000ffff257224 */ /* 0x000fe400078e0024 */
[----:B------:R-:W-:Y:S02]  /*439a0*/  IMAD.MOV.U32 R27, RZ, RZ, R30 ;  /* 0x000000ffff1b7224 */ /* 0x000fe400078e001e */
.L_x_47334:
[----:B------:R-:W-:Y:S05]  /*439b0*/  BSYNC B1 ;  /* 0x0000000000017941 */ /* 0x000fea0003800000 */
.L_x_47332:
        /* <DEDUP_REMOVED lines=9> */
.L_x_47336:
[----:B------:R-:W-:Y:S02]  /*43a50*/  IMAD.MOV.U32 R36, RZ, RZ, R26 ;  /* 0x000000ffff247224 */ /* 0x000fe400078e001a */
[----:B------:R-:W-:Y:S02]  /*43a60*/  IMAD.MOV.U32 R30, RZ, RZ, R31 ;  /* 0x000000ffff1e7224 */ /* 0x000fe400078e001f */
[----:B------:R-:W-:Y:S02]  /*43a70*/  IMAD.MOV.U32 R26, RZ, RZ, R29 ;  /* 0x000000ffff1a7224 */ /* 0x000fe400078e001d */
[----:B------:R-:W-:Y:S02]  /*43a80*/  IMAD.MOV.U32 R31, RZ, RZ, R28 ;  /* 0x000000ffff1f7224 */ /* 0x000fe400078e001c */
.L_x_47337:
[----:B------:R-:W-:Y:S05]  /*43a90*/  BSYNC B1 ;  /* 0x0000000000017941 */ /* 0x000fea0003800000 */
.L_x_47335:
        /* <DEDUP_REMOVED lines=9> */
.L_x_47339:
[----:B------:R-:W-:Y:S02]  /*43b30*/  IMAD.MOV.U32 R29, RZ, RZ, R36 ;  /* 0x000000ffff1d7224 */ /* 0x000fe400078e0024 */
[----:B------:R-:W-:Y:S02]  /*43b40*/  IMAD.MOV.U32 R28, RZ, RZ, R30 ;  /* 0x000000ffff1c7224 */ /* 0x000fe400078e001e */
[----:B------:R-:W-:Y:S02]  /*43b50*/  IMAD.MOV.U32 R36, RZ, RZ, R39 ;  /* 0x000000ffff247224 */ /* 0x000fe400078e0027 */
[----:B------:R-:W-:Y:S02]  /*43b60*/  IMAD.MOV.U32 R30, RZ, RZ, R35 ;  /* 0x000000ffff1e7224 */ /* 0x000fe400078e0023 */
.L_x_47340:
[----:B------:R-:W-:Y:S05]  /*43b70*/  BSYNC B1 ;  /* 0x0000000000017941 */ /* 0x000fea0003800000 */
.L_x_47338:
        /* <DEDUP_REMOVED lines=9> */
.L_x_47342:
[----:B------:R-:W-:Y:S02]  /*43c10*/  IMAD.MOV.U32 R39, RZ, RZ, R29 ;  /* 0x000000ffff277224 */ /* 0x000fe400078e001d */
[----:B------:R-:W-:Y:S02]  /*43c20*/  IMAD.MOV.U32 R35, RZ, RZ, R28 ;  /* 0x000000ffff237224 */ /* 0x000fe400078e001c */
[----:B------:R-:W-:Y:S02]  /*43c30*/  IMAD.MOV.U32 R29, RZ, RZ, R34 ;  /* 0x000000ffff1d7224 */ /* 0x000fe400078e0022 */
[----:B------:R-:W-:Y:S02]  /*43c40*/  IMAD.MOV.U32 R28, RZ, RZ, R41 ;  /* 0x000000ffff1c7224 */ /* 0x000fe400078e0029 */
.L_x_47343:
[----:B------:R-:W-:Y:S05]  /*43c50*/  BSYNC B1 ;  /* 0x0000000000017941 */ /* 0x000fea0003800000 */
.L_x_47341:
        /* <DEDUP_REMOVED lines=9> */
.L_x_47345:
[----:B------:R-:W-:Y:S02]  /*43cf0*/  IMAD.MOV.U32 R34, RZ, RZ, R39 ;  /* 0x000000ffff227224 */ /* 0x000fe400078e0027 */
[----:B------:R-:W-:Y:S02]  /*43d00*/  IMAD.MOV.U32 R41, RZ, RZ, R35 ;  /* 0x000000ffff297224 */ /* 0x000fe400078e0023 */
[----:B------:R-:W-:Y:S02]  /*43d10*/  IMAD.MOV.U32 R39, RZ, RZ, R40 ;  /* 0x000000ffff277224 */ /* 0x000fe400078e0028 */
[----:B------:R-:W-:Y:S02]  /*43d20*/  IMAD.MOV.U32 R35, RZ, RZ, R2 ;  /* 0x000000ffff237224 */ /* 0x000fe400078e0002 */
.L_x_47346:
[----:B------:R-:W-:Y:S05]  /*43d30*/  BSYNC B1 ;  /* 0x0000000000017941 */ /* 0x000fea0003800000 */
.L_x_47344:
        /* <DEDUP_REMOVED lines=9> */
.L_x_47348:
[----:B------:R-:W-:Y:S02]  /*43dd0*/  IMAD.MOV.U32 R38, RZ, RZ, R34 ;  /* 0x000000ffff267224 */ /* 0x000fe400078e0022 */
[----:B------:R-:W-:Y:S02]  /*43de0*/  IMAD.MOV.U32 R2, RZ, RZ, R41 ;  /* 0x000000ffff027224 */ /* 0x000fe400078e0029 */
[----:B------:R-:W-:Y:S02]  /*43df0*/  IMAD.MOV.U32 R34, RZ, RZ, R33 ;  /* 0x000000ffff227224 */ /* 0x000fe400078e0021 */
[----:B------:R-:W-:Y:S02]  /*43e00*/  IMAD.MOV.U32 R41, RZ, RZ, R0 ;  /* 0x000000ffff297224 */ /* 0x000fe400078e0000 */
.L_x_47349:
[----:B------:R-:W-:Y:S05]  /*43e10*/  BSYNC B1 ;  /* 0x0000000000017941 */ /* 0x000fea0003800000 */
.L_x_47347:
        /* <DEDUP_REMOVED lines=9> */
.L_x_47351:
[----:B------:R-:W-:Y:S02]  /*43eb0*/  IMAD.MOV.U32 R33, RZ, RZ, R38 ;  /* 0x000000ffff217224 */ /* 0x000fe400078e0026 */
[----:B------:R-:W-:Y:S02]  /*43ec0*/  IMAD.MOV.U32 R0, RZ, RZ, R2 ;  /* 0x000000ffff007224 */ /* 0x000fe400078e0002 */
[----:B------:R-:W-:Y:S02]  /*43ed0*/  IMAD.MOV.U32 R38, RZ, RZ, R43 ;  /* 0x000000ffff267224 */ /* 0x000fe400078e002b */
[----:B------:R-:W-:Y:S02]  /*43ee0*/  IMAD.MOV.U32 R2, RZ, RZ, R3 ;  /* 0x000000ffff027224 */ /* 0x000fe400078e0003 */
.L_x_47352:
[----:B------:R-:W-:Y:S05]  /*43ef0*/  BSYNC B1 ;  /* 0x0000000000017941 */ /* 0x000fea0003800000 */
.L_x_47350:
        /* <DEDUP_REMOVED lines=16> */
.L_x_47354:
[----:B------:R-:W-:Y:S02]  /*44000*/  IMAD.MOV.U32 R13, RZ, RZ, R32 ;  /* 0x000000ffff0d7224 */ /* 0x000fe400078e0020 */
[----:B------:R-:W-:Y:S01]  /*44010*/  IMAD.MOV.U32 R3, RZ, RZ, R5 ;  /* 0x000000ffff037224 */ /* 0x000fe200078e0005 */
[----:B------:R-:W-:Y:S01]  /*44020*/  MOV R5, R12 ;  /* 0x0000000c00057202 */ /* 0x000fe20000000f00 */
[----:B------:R-:W-:Y:S02]  /*44030*/  IMAD.MOV.U32 R32, RZ, RZ, R15 ;  /* 0x000000ffff207224 */ /* 0x000fe400078e000f */
.L_x_47355:
[----:B------:R-:W-:Y:S05]  /*44040*/  BSYNC B1 ;  /* 0x0000000000017941 */ /* 0x000fea0003800000 */
.L_x_47353:
        /* <DEDUP_REMOVED lines=9> */
.L_x_47357:
[----:B------:R-:W-:Y:S01]  /*440e0*/  IMAD.MOV.U32 R15, RZ, RZ, R13 ;  /* 0x000000ffff0f7224 */ /* 0x000fe200078e000d */
[----:B------:R-:W-:Y:S01]  /*440f0*/  MOV R13, R42 ;  /* 0x0000002a000d7202 */ /* 0x000fe20000000f00 */
[----:B------:R-:W-:Y:S02]  /*44100*/  IMAD.MOV.U32 R10, RZ, RZ, R3 ;  /* 0x000000ffff0a7224 */ /* 0x000fe400078e0003 */
[----:B------:R-:W-:Y:S02]  /*44110*/  IMAD.MOV.U32 R3, RZ, RZ, R14 ;  /* 0x000000ffff037224 */ /* 0x000fe400078e000e */
.L_x_47358:
[----:B------:R-:W-:Y:S05]  /*44120*/  BSYNC B1 ;  /* 0x0000000000017941 */ /* 0x000fea0003800000 */
.L_x_47356:
        /* <DEDUP_REMOVED lines=9> */
.L_x_47360:
[----:B------:R-:W-:Y:S01]  /*441c0*/  IMAD.MOV.U32 R14, RZ, RZ, R15 ;  /* 0x000000ffff0e7224 */ /* 0x000fe200078e000f */
[----:B------:R-:W-:Y:S01]  /*441d0*/  MOV R15, R16 ;  /* 0x00000010000f7202 */ /* 0x000fe20000000f00 */
[----:B------:R-:W-:Y:S02]  /*441e0*/  IMAD.MOV.U32 R12, RZ, RZ, R10 ;  /* 0x000000ffff0c7224 */ /* 0x000fe400078e000a */
[----:B------:R-:W-:Y:S02]  /*441f0*/  IMAD.MOV.U32 R10, RZ, RZ, R17 ;  /* 0x000000ffff0a7224 */ /* 0x000fe400078e0011 */
.L_x_47361:
[----:B------:R-:W-:Y:S05]  /*44200*/  BSYNC B1 ;  /* 0x0000000000017941 */ /* 0x000fea0003800000 */
.L_x_47359:
        /* <DEDUP_REMOVED lines=9> */
.L_x_47363:
[----:B------:R-:W-:Y:S01]  /*442a0*/  IMAD.MOV.U32 R16, RZ, RZ, R14 ;  /* 0x000000ffff107224 */ /* 0x000fe200078e000e */
[----:B------:R-:W-:Y:S01]  /*442b0*/  MOV R14, R23 ;  /* 0x00000017000e7202 */ /* 0x000fe20000000f00 */
[----:B------:R-:W-:Y:S02]  /*442c0*/  IMAD.MOV.U32 R17, RZ, RZ, R12 ;  /* 0x000000ffff117224 */ /* 0x000fe400078e000c */
[----:B------:R-:W-:Y:S02]  /*442d0*/  IMAD.MOV.U32 R12, RZ, RZ, R19 ;  /* 0x000000ffff0c7224 */ /* 0x000fe400078e0013 */
.L_x_47364:
[----:B------:R-:W-:Y:S05]  /*442e0*/  BSYNC B1 ;  /* 0x0000000000017941 */ /* 0x000fea0003800000 */
.L_x_47362:
        /* <DEDUP_REMOVED lines=9> */
.L_x_47366:
[----:B------:R-:W-:Y:S01]  /*44380*/  IMAD.MOV.U32 R23, RZ, RZ, R16 ;  /* 0x000000ffff177224 */ /* 0x000fe200078e0010 */
[----:B------:R-:W-:Y:S01]  /*44390*/  MOV R16, R21 ;  /* 0x0000001500107202 */ /* 0x000fe20000000f00 */
[----:B------:R-:W-:Y:S02]  /*443a0*/  IMAD.MOV.U32 R19, RZ, RZ, R17 ;  /* 0x000000ffff137224 */ /* 0x000fe400078e0011 */
[----:B------:R-:W-:Y:S02]  /*443b0*/  IMAD.MOV.U32 R17, RZ, RZ, R18 ;  /* 0x000000ffff117224 */ /* 0x000fe400078e0012 */
.L_x_47367:
[----:B------:R-:W-:Y:S05]  /*443c0*/  BSYNC B1 ;  /* 0x0000000000017941 */ /* 0x000fea0003800000 */
.L_x_47365:
        /* <DEDUP_REMOVED lines=9> */
.L_x_47369:
[----:B------:R-:W-:Y:S01]  /*44460*/  IMAD.MOV.U32 R18, RZ, RZ, R23 ;  /* 0x000000ffff127224 */ /* 0x000fe200078e0017 */
[----:B------:R-:W-:Y:S01]  /*44470*/  MOV R23, R22 ;  /* 0x0000001600177202 */ /* 0x000fe20000000f00 */
[----:B------:R-:W-:Y:S02]  /*44480*/  IMAD.MOV.U32 R21, RZ, RZ, R19 ;  /* 0x000000ffff157224 */ /* 0x000fe400078e0013 */
[----:B------:R-:W-:Y:S02]  /*44490*/  IMAD.MOV.U32 R19, RZ, RZ, R20 ;  /* 0x000000ffff137224 */ /* 0x000fe400078e0014 */
.L_x_47370:
[----:B------:R-:W-:Y:S05]  /*444a0*/  BSYNC B1 ;  /* 0x0000000000017941 */ /* 0x000fea0003800000 */
.L_x_47368:
        /* <DEDUP_REMOVED lines=9> */
.L_x_47372:
[----:B------:R-:W-:Y:S01]  /*44540*/  IMAD.MOV.U32 R22, RZ, RZ, R18 ;  /* 0x000000ffff167224 */ /* 0x000fe200078e0012 */
[----:B------:R-:W-:Y:S01]  /*44550*/  MOV R18, R25 ;  /* 0x0000001900127202 */ /* 0x000fe20000000f00 */
[----:B------:R-:W-:Y:S02]  /*44560*/  IMAD.MOV.U32 R20, RZ, RZ, R21 ;  /* 0x000000ffff147224 */ /* 0x000fe400078e0015 */
[----:B------:R-:W-:Y:S02]  /*44570*/  IMAD.MOV.U32 R21, RZ, RZ, R24 ;  /* 0x000000ffff157224 */ /* 0x000fe400078e0018 */
.L_x_47373:
[----:B------:R-:W-:Y:S05]  /*44580*/  BSYNC B1 ;  /* 0x0000000000017941 */ /* 0x000fea0003800000 */
.L_x_47371:
        /* <DEDUP_REMOVED lines=9> */
.L_x_47375:
[----:B------:R-:W-:Y:S01]  /*44620*/  IMAD.MOV.U32 R25, RZ, RZ, R22 ;  /* 0x000000ffff197224 */ /* 0x000fe200078e0016 */
[----:B------:R-:W-:Y:S01]  /*44630*/  MOV R22, R37 ;  /* 0x0000002500167202 */ /* 0x000fe20000000f00 */
[----:B------:R-:W-:Y:S02]  /*44640*/  IMAD.MOV.U32 R24, RZ, RZ, R20 ;  /* 0x000000ffff187224 */ /* 0x000fe400078e0014 */
[----:B------:R-:W-:Y:S02]  /*44650*/  IMAD.MOV.U32 R20, RZ, RZ, R27 ;  /* 0x000000ffff147224 */ /* 0x000fe400078e001b */
.L_x_47376:
[----:B------:R-:W-:Y:S05]  /*44660*/  BSYNC B1 ;  /* 0x0000000000017941 */ /* 0x000fea0003800000 */
.L_x_47374:
        /* <DEDUP_REMOVED lines=9> */
.L_x_47378:
[----:B------:R-:W-:Y:S01]  /*44700*/  IMAD.MOV.U32 R37, RZ, RZ, R25 ;  /* 0x000000ffff257224 */ /* 0x000fe200078e0019 */
[----:B------:R-:W-:Y:S01]  /*44710*/  MOV R25, R26 ;  /* 0x0000001a00197202 */ /* 0x000fe20000000f00 */
[----:B------:R-:W-:Y:S02]  /*44720*/  IMAD.MOV.U32 R27, RZ, RZ, R24 ;  /* 0x000000ffff1b7224 */ /* 0x000fe400078e0018 */
[----:B------:R-:W-:Y:S02]  /*44730*/  IMAD.MOV.U32 R24, RZ, RZ, R31 ;  /* 0x000000ffff187224 */ /* 0x000fe400078e001f */
.L_x_47379:
[----:B------:R-:W-:Y:S05]  /*44740*/  BSYNC B1 ;  /* 0x0000000000017941 */ /* 0x000fea0003800000 */
.L_x_47377:
        /* <DEDUP_REMOVED lines=9> */
.L_x_47381:
[----:B------:R-:W-:Y:S01]  /*447e0*/  IMAD.MOV.U32 R26, RZ, RZ, R37 ;  /* 0x000000ffff1a7224 */ /* 0x000fe200078e0025 */
[----:B------:R-:W-:Y:S01]  /*447f0*/  MOV R37, R36 ;  /* 0x0000002400257202 */ /* 0x000fe20000000f00 */
[----:B------:R-:W-:Y:S02]  /*44800*/  IMAD.MOV.U32 R31, RZ, RZ, R27 ;  /* 0x000000ffff1f7224 */ /* 0x000fe400078e001b */
[----:B------:R-:W-:Y:S02]  /*44810*/  IMAD.MOV.U32 R27, RZ, RZ, R30 ;  /* 0x000000ffff1b7224 */ /* 0x000fe400078e001e */
.L_x_47382:
[----:B------:R-:W-:Y:S05]  /*44820*/  BSYNC B1 ;  /* 0x0000000000017941 */ /* 0x000fea0003800000 */
.L_x_47380:
        /* <DEDUP_REMOVED lines=9> */
.L_x_47384:
[----:B------:R-:W-:Y:S01]  /*448c0*/  IMAD.MOV.U32 R36, RZ, RZ, R26 ;  /* 0x000000ffff247224 */ /* 0x000fe200078e001a */
[----:B------:R-:W-:Y:S01]  /*448d0*/  MOV R26, R29 ;  /* 0x0000001d001a7202 */ /* 0x000fe20000000f00 */
[----:B------:R-:W-:Y:S02]  /*448e0*/  IMAD.MOV.U32 R30, RZ, RZ, R31 ;  /* 0x000000ffff1e7224 */ /* 0x000fe400078e001f */
[----:B------:R-:W-:Y:S02]  /*448f0*/  IMAD.MOV.U32 R31, RZ, RZ, R28 ;  /* 0x000000ffff1f7224 */ /* 0x000fe400078e001c */
.L_x_47385:
[----:B------:R-:W-:Y:S05]  /*44900*/  BSYNC B1 ;  /* 0x0000000000017941 */ /* 0x000fea0003800000 */
.L_x_47383:
        /* <DEDUP_REMOVED lines=9> */
.L_x_47387:
[----:B------:R-:W-:Y:S01]  /*449a0*/  IMAD.MOV.U32 R29, RZ, RZ, R36 ;  /* 0x000000ffff1d7224 */ /* 0x000fe200078e0024 */
[----:B------:R-:W-:Y:S01]  /*449b0*/  MOV R36, R39 ;  /* 0x0000002700247202 */ /* 0x000fe20000000f00 */
[----:B------:R-:W-:Y:S02]  /*449c0*/  IMAD.MOV.U32 R28, RZ, RZ, R30 ;  /* 0x000000ffff1c7224 */ /* 0x000fe400078e001e */
[----:B------:R-:W-:Y:S02]  /*449d0*/  IMAD.MOV.U32 R30, RZ, RZ, R35 ;  /* 0x000000ffff1e7224 */ /* 0x000fe400078e0023 */
.L_x_47388:
[----:B------:R-:W-:Y:S05]  /*449e0*/  BSYNC B1 ;  /* 0x0000000000017941 */ /* 0x000fea0003800000 */
.L_x_47386:
        /* <DEDUP_REMOVED lines=9> */
.L_x_47390:
[----:B------:R-:W-:Y:S01]  /*44a80*/  IMAD.MOV.U32 R39, RZ, RZ, R29 ;  /* 0x000000ffff277224 */ /* 0x000fe200078e001d */
[----:B------:R-:W-:Y:S01]  /*44a90*/  MOV R29, R34 ;  /* 0x00000022001d7202 */ /* 0x000fe20000000f00 */
[----:B------:R-:W-:Y:S02]  /*44aa0*/  IMAD.MOV.U32 R35, RZ, RZ, R28 ;  /* 0x000000ffff237224 */ /* 0x000fe400078e001c */
[----:B------:R-:W-:Y:S02]  /*44ab0*/  IMAD.MOV.U32 R28, RZ, RZ, R41 ;  /* 0x000000ffff1c7224 */ /* 0x000fe400078e0029 */
.L_x_47391:
[----:B------:R-:W-:Y:S05]  /*44ac0*/  BSYNC B1 ;  /* 0x0000000000017941 */ /* 0x000fea0003800000 */
.L_x_47389:
        /* <DEDUP_REMOVED lines=9> */
.L_x_47393:
[----:B------:R-:W-:Y:S01]  /*44b60*/  IMAD.MOV.U32 R34, RZ, RZ, R39 ;  /* 0x000000ffff227224 */ /* 0x000fe200078e0027 */
[----:B------:R-:W-:Y:S01]  /*44b70*/  MOV R39, R38 ;  /* 0x0000002600277202 */ /* 0x000fe20000000f00 */
[----:B------:R-:W-:Y:S02]  /*44b80*/  IMAD.MOV.U32 R41, RZ, RZ, R35 ;  /* 0x000000ffff297224 */ /* 0x000fe400078e0023 */
[----:B------:R-:W-:Y:S02]  /*44b90*/  IMAD.MOV.U32 R35, RZ, RZ, R2 ;  /* 0x000000ffff237224 */ /* 0x000fe400078e0002 */
.L_x_47394:
[----:B------:R-:W-:Y:S05]  /*44ba0*/  BSYNC B1 ;  /* 0x0000000000017941 */ /* 0x000fea0003800000 */
.L_x_47392:
        /* <DEDUP_REMOVED lines=9> */
.L_x_47396:
[----:B------:R-:W-:Y:S01]  /*44c40*/  IMAD.MOV.U32 R38, RZ, RZ, R34 ;  /* 0x000000ffff267224 */ /* 0x000fe200078e0022 */
[----:B------:R-:W-:Y:S01]  /*44c50*/  MOV R34, R33 ;  /* 0x0000002100227202 */ /* 0x000fe20000000f00 */
[----:B------:R-:W-:Y:S02]  /*44c60*/  IMAD.MOV.U32 R2, RZ, RZ, R41 ;  /* 0x000000ffff027224 */ /* 0x000fe400078e0029 */
[----:B------:R-:W-:Y:S02]  /*44c70*/  IMAD.MOV.U32 R41, RZ, RZ, R0 ;  /* 0x000000ffff297224 */ /* 0x000fe400078e0000 */
.L_x_47397:
[----:B------:R-:W-:Y:S05]  /*44c80*/  BSYNC B1 ;  /* 0x0000000000017941 */ /* 0x000fea0003800000 */
.L_x_47395:
        /* <DEDUP_REMOVED lines=16> */
.L_x_47399:
[----:B------:R-:W-:Y:S01]  /*44d90*/  MOV R0, R32 ;  /* 0x0000002000007202 */ /* 0x000fe20000000f00 */
[----:B------:R-:W-:Y:S02]  /*44da0*/  IMAD.MOV.U32 R8, RZ, RZ, R5 ;  /* 0x000000ffff087224 */ /* 0x000fe400078e0005 */
[----:B------:R-:W-:Y:S02]  /*44db0*/  IMAD.MOV.U32 R5, RZ, RZ, R3 ;  /* 0x000000ffff057224 */ /* 0x000fe400078e0003 */
[----:B------:R-:W-:Y:S02]  /*44dc0*/  IMAD.MOV.U32 R32, RZ, RZ, R13 ;  /* 0x000000ffff207224 */ /* 0x000fe400078e000d */
.L_x_47400:
[----:B------:R-:W-:Y:S05]  /*44dd0*/  BSYNC B1 ;  /* 0x0000000000017941 */ /* 0x000fea0003800000 */
.L_x_47398:
        /* <DEDUP_REMOVED lines=9> */
.L_x_47402:
[----:B------:R-:W-:Y:S01]  /*44e70*/  MOV R3, R0 ;  /* 0x0000000000037202 */ /* 0x000fe20000000f00 */
[----:B------:R-:W-:Y:S02]  /*44e80*/  IMAD.MOV.U32 R11, RZ, RZ, R8 ;  /* 0x000000ffff0b7224 */ /* 0x000fe400078e0008 */
[----:B------:R-:W-:Y:S02]  /*44e90*/  IMAD.MOV.U32 R0, RZ, RZ, R15 ;  /* 0x000000ffff007224 */ /* 0x000fe400078e000f */
[----:B------:R-:W-:Y:S02]  /*44ea0*/  IMAD.MOV.U32 R8, RZ, RZ, R10 ;  /* 0x000000ffff087224 */ /* 0x000fe400078e000a */
.L_x_47403:
[----:B------:R-:W-:Y:S05]  /*44eb0*/  BSYNC B1 ;  /* 0x0000000000017941 */ /* 0x000fea0003800000 */
.L_x_47401:
        /* <DEDUP_REMOVED lines=9> */
.L_x_47405:
[----:B------:R-:W-:Y:S01]  /*44f50*/  MOV R13, R3 ;  /* 0x00000003000d7202 */ /* 0x000fe20000000f00 */
[----:B------:R-:W-:Y:S02]  /*44f60*/  IMAD.MOV.U32 R10, RZ, RZ, R11 ;  /* 0x000000ffff0a7224 */ /* 0x000fe400078e000b */
[----:B------:R-:W-:Y:S02]  /*44f70*/  IMAD.MOV.U32 R3, RZ, RZ, R14 ;  /* 0x000000ffff037224 */ /* 0x000fe400078e000e */
[----:B------:R-:W-:Y:S02]  /*44f80*/  IMAD.MOV.U32 R11, RZ, RZ, R12 ;  /* 0x000000ffff0b7224 */ /* 0x000fe400078e000c */
.L_x_47406:
[----:B------:R-:W-:Y:S05]  /*44f90*/  BSYNC B1 ;  /* 0x0000000000017941 */ /* 0x000fea0003800000 */
.L_x_47404:
        /* <DEDUP_REMOVED lines=9> */
.L_x_47408:
[----:B------:R-:W-:Y:S01]  /*45030*/  MOV R12, R13 ;  /* 0x0000000d000c7202 */ /* 0x000fe20000000f00 */
[----:B------:R-:W-:Y:S02]  /*45040*/  IMAD.MOV.U32 R14, RZ, RZ, R10 ;  /* 0x000000ffff0e7224 */ /* 0x000fe400078e000a */
[----:B------:R-:W-:Y:S02]  /*45050*/  IMAD.MOV.U32 R13, RZ, RZ, R16 ;  /* 0x000000ffff0d7224 */ /* 0x000fe400078e0010 */
[----:B------:R-:W-:Y:S02]  /*45060*/  IMAD.MOV.U32 R10, RZ, RZ, R17 ;  /* 0x000000ffff0a7224 */ /* 0x000fe400078e0011 */
.L_x_47409:
[----:B------:R-:W-:Y:S05]  /*45070*/  BSYNC B1 ;  /* 0x0000000000017941 */ /* 0x000fea0003800000 */
.L_x_47407:
        /* <DEDUP_REMOVED lines=9> */
.L_x_47411:
[----:B------:R-:W-:Y:S01]  /*45110*/  MOV R15, R12 ;  /* 0x0000000c000f7202 */ /* 0x000fe20000000f00 */
[----:B------:R-:W-:Y:S02]  /*45120*/  IMAD.MOV.U32 R16, RZ, RZ, R14 ;  /* 0x000000ffff107224 */ /* 0x000fe400078e000e */
[----:B------:R-:W-:Y:S02]  /*45130*/  IMAD.MOV.U32 R12, RZ, RZ, R23 ;  /* 0x000000ffff0c7224 */ /* 0x000fe400078e0017 */
[----:B------:R-:W-:Y:S02]  /*45140*/  IMAD.MOV.U32 R14, RZ, RZ, R19 ;  /* 0x000000ffff0e7224 */ /* 0x000fe400078e0013 */
.L_x_47412:
[----:B------:R-:W-:Y:S05]  /*45150*/  BSYNC B1 ;  /* 0x0000000000017941 */ /* 0x000fea0003800000 */
.L_x_47410:
        /* <DEDUP_REMOVED lines=9> */
.L_x_47414:
[----:B------:R-:W-:Y:S01]  /*451f0*/  MOV R17, R15 ;  /* 0x0000000f00117202 */ /* 0x000fe20000000f00 */
[----:B------:R-:W-:Y:S02]  /*45200*/  IMAD.MOV.U32 R19, RZ, RZ, R16 ;  /* 0x000000ffff137224 */ /* 0x000fe400078e0010 */
[----:B------:R-:W-:Y:S02]  /*45210*/  IMAD.MOV.U32 R15, RZ, RZ, R18 ;  /* 0x000000ffff0f7224 */ /* 0x000fe400078e0012 */
[----:B------:R-:W-:Y:S02]  /*45220*/  IMAD.MOV.U32 R16, RZ, RZ, R21 ;  /* 0x000000ffff107224 */ /* 0x000fe400078e0015 */
.L_x_47415:
[----:B------:R-:W-:Y:S05]  /*45230*/  BSYNC B1 ;  /* 0x0000000000017941 */ /* 0x000fea0003800000 */
.L_x_47413:
        /* <DEDUP_REMOVED lines=9> */
.L_x_47417:
[----:B------:R-:W-:Y:S01]  /*452d0*/  MOV R18, R17 ;  /* 0x0000001100127202 */ /* 0x000fe20000000f00 */
[----:B------:R-:W-:Y:S02]  /*452e0*/  IMAD.MOV.U32 R21, RZ, RZ, R19 ;  /* 0x000000ffff157224 */ /* 0x000fe400078e0013 */
[----:B------:R-:W-:Y:S02]  /*452f0*/  IMAD.MOV.U32 R17, RZ, RZ, R22 ;  /* 0x000000ffff117224 */ /* 0x000fe400078e0016 */
[----:B------:R-:W-:Y:S02]  /*45300*/  IMAD.MOV.U32 R19, RZ, RZ, R20 ;  /* 0x000000ffff137224 */ /* 0x000fe400078e0014 */
.L_x_47418:
[----:B------:R-:W-:Y:S05]  /*45310*/  BSYNC B1 ;  /* 0x0000000000017941 */ /* 0x000fea0003800000 */
.L_x_47416:
        /* <DEDUP_REMOVED lines=9> */
.L_x_47420:
[----:B------:R-:W-:Y:S01]  /*453b0*/  MOV R20, R18 ;  /* 0x0000001200147202 */ /* 0x000fe20000000f00 */
[----:B------:R-:W-:Y:S02]  /*453c0*/  IMAD.MOV.U32 R22, RZ, RZ, R21 ;  /* 0x000000ffff167224 */ /* 0x000fe400078e0015 */
[----:B------:R-:W-:Y:S02]  /*453d0*/  IMAD.MOV.U32 R18, RZ, RZ, R25 ;  /* 0x000000ffff127224 */ /* 0x000fe400078e0019 */
[----:B------:R-:W-:Y:S02]  /*453e0*/  IMAD.MOV.U32 R21, RZ, RZ, R24 ;  /* 0x000000ffff157224 */ /* 0x000fe400078e0018 */
.L_x_47421:
[----:B------:R-:W-:Y:S05]  /*453f0*/  BSYNC B1 ;  /* 0x0000000000017941 */ /* 0x000fea0003800000 */
.L_x_47419:
        /* <DEDUP_REMOVED lines=9> */
.L_x_47423:
[----:B------:R-:W-:Y:S01]  /*45490*/  MOV R23, R20 ;  /* 0x0000001400177202 */ /* 0x000fe20000000f00 */
[----:B------:R-:W-:Y:S02]  /*454a0*/  IMAD.MOV.U32 R24, RZ, RZ, R22 ;  /* 0x000000ffff187224 */ /* 0x000fe400078e0016 */
[----:B------:R-:W-:Y:S02]  /*454b0*/  IMAD.MOV.U32 R20, RZ, RZ, R37 ;  /* 0x000000ffff147224 */ /* 0x000fe400078e0025 */
[----:B------:R-:W-:Y:S02]  /*454c0*/  IMAD.MOV.U32 R22, RZ, RZ, R27 ;  /* 0x000000ffff167224 */ /* 0x000fe400078e001b */
.L_x_47424:
[----:B------:R-:W-:Y:S05]  /*454d0*/  BSYNC B1 ;  /* 0x0000000000017941 */ /* 0x000fea0003800000 */
.L_x_47422:
        /* <DEDUP_REMOVED lines=9> */
.L_x_47426:
[----:B------:R-:W-:Y:S01]  /*45570*/  MOV R25, R23 ;  /* 0x0000001700197202 */ /* 0x000fe20000000f00 */
[----:B------:R-:W-:Y:S02]  /*45580*/  IMAD.MOV.U32 R27, RZ, RZ, R24 ;  /* 0x000000ffff1b7224 */ /* 0x000fe400078e0018 */
[----:B------:R-:W-:Y:S02]  /*45590*/  IMAD.MOV.U32 R23, RZ, RZ, R26 ;  /* 0x000000ffff177224 */ /* 0x000fe400078e001a */
[----:B------:R-:W-:Y:S02]  /*455a0*/  IMAD.MOV.U32 R24, RZ, RZ, R31 ;  /* 0x000000ffff187224 */ /* 0x000fe400078e001f */
.L_x_47427:
[----:B------:R-:W-:Y:S05]  /*455b0*/  BSYNC B1 ;  /* 0x0000000000017941 */ /* 0x000fea0003800000 */
.L_x_47425:
        /* <DEDUP_REMOVED lines=9> */
.L_x_47429:
[----:B------:R-:W-:Y:S01]  /*45650*/  MOV R26, R25 ;  /* 0x00000019001a7202 */ /* 0x000fe20000000f00 */
[----:B------:R-:W-:Y:S02]  /*45660*/  IMAD.MOV.U32 R31, RZ, RZ, R27 ;  /* 0x000000ffff1f7224 */ /* 0x000fe400078e001b */
[----:B------:R-:W-:Y:S02]  /*45670*/  IMAD.MOV.U32 R25, RZ, RZ, R36 ;  /* 0x000000ffff197224 */ /* 0x000fe400078e0024 */
[----:B------:R-:W-:Y:S02]  /*45680*/  IMAD.MOV.U32 R27, RZ, RZ, R30 ;  /* 0x000000ffff1b7224 */ /* 0x000fe400078e001e */
.L_x_47430:
[----:B------:R-:W-:Y:S05]  /*45690*/  BSYNC B1 ;  /* 0x0000000000017941 */ /* 0x000fea0003800000 */
.L_x_47428:
        /* <DEDUP_REMOVED lines=9> */
.L_x_47432:
[----:B------:R-:W-:Y:S01]  /*45730*/  MOV R30, R26 ;  /* 0x0000001a001e7202 */ /* 0x000fe20000000f00 */
[----:B------:R-:W-:Y:S02]  /*45740*/  IMAD.MOV.U32 R36, RZ, RZ, R31 ;  /* 0x000000ffff247224 */ /* 0x000fe400078e001f */
[----:B------:R-:W-:Y:S02]  /*45750*/  IMAD.MOV.U32 R26, RZ, RZ, R29 ;  /* 0x000000ffff1a7224 */ /* 0x000fe400078e001d */
[----:B------:R-:W-:Y:S02]  /*45760*/  IMAD.MOV.U32 R31, RZ, RZ, R28 ;  /* 0x000000ffff1f7224 */ /* 0x000fe400078e001c */
.L_x_47433:
[----:B------:R-:W-:Y:S05]  /*45770*/  BSYNC B1 ;  /* 0x0000000000017941 */ /* 0x000fea0003800000 */
.L_x_47431:
        /* <DEDUP_REMOVED lines=9> */
.L_x_47435:
[----:B------:R-:W-:Y:S01]  /*45810*/  MOV R29, R30 ;  /* 0x0000001e001d7202 */ /* 0x000fe20000000f00 */
[----:B------:R-:W-:Y:S02]  /*45820*/  IMAD.MOV.U32 R28, RZ, RZ, R36 ;  /* 0x000000ffff1c7224 */ /* 0x000fe400078e0024 */
[----:B------:R-:W-:Y:S02]  /*45830*/  IMAD.MOV.U32 R30, RZ, RZ, R39 ;  /* 0x000000ffff1e7224 */ /* 0x000fe400078e0027 */
[----:B------:R-:W-:Y:S02]  /*45840*/  IMAD.MOV.U32 R36, RZ, RZ, R35 ;  /* 0x000000ffff247224 */ /* 0x000fe400078e0023 */
.L_x_47436:
[----:B------:R-:W-:Y:S05]  /*45850*/  BSYNC B1 ;  /* 0x0000000000017941 */ /* 0x000fea0003800000 */
.L_x_47434:
        /* <DEDUP_REMOVED lines=9> */
.L_x_47438:
[----:B------:R-:W-:Y:S01]  /*458f0*/  MOV R33, R29 ;  /* 0x0000001d00217202 */ /* 0x000fe20000000f00 */
[----:B------:R-:W-:Y:S02]  /*45900*/  IMAD.MOV.U32 R35, RZ, RZ, R28 ;  /* 0x000000ffff237224 */ /* 0x000fe400078e001c */
[----:B------:R-:W-:Y:S02]  /*45910*/  IMAD.MOV.U32 R29, RZ, RZ, R34 ;  /* 0x000000ffff1d7224 */ /* 0x000fe400078e0022 */
[----:B------:R-:W-:Y:S02]  /*45920*/  IMAD.MOV.U32 R28, RZ, RZ, R41 ;  /* 0x000000ffff1c7224 */ /* 0x000fe400078e0029 */
.L_x_47439:
[----:B------:R-:W-:Y:S05]  /*45930*/  BSYNC B1 ;  /* 0x0000000000017941 */ /* 0x000fea0003800000 */
.L_x_47437:
        /* <DEDUP_REMOVED lines=9> */
.L_x_47441:
[----:B------:R-:W-:Y:S01]  /*459d0*/  MOV R34, R33 ;  /* 0x0000002100227202 */ /* 0x000fe20000000f00 */
[----:B------:R-:W-:Y:S02]  /*459e0*/  IMAD.MOV.U32 R37, RZ, RZ, R35 ;  /* 0x000000ffff257224 */ /* 0x000fe400078e0023 */
[----:B------:R-:W-:Y:S02]  /*459f0*/  IMAD.MOV.U32 R33, RZ, RZ, R38 ;  /* 0x000000ffff217224 */ /* 0x000fe400078e0026 */
[----:B------:R-:W-:Y:S02]  /*45a00*/  IMAD.MOV.U32 R35, RZ, RZ, R2 ;  /* 0x000000ffff237224 */ /* 0x000fe400078e0002 */
.L_x_47442:
[----:B------:R-:W-:Y:S05]  /*45a10*/  BSYNC B1 ;  /* 0x0000000000017941 */ /* 0x000fea0003800000 */
.L_x_47440:
        /* <DEDUP_REMOVED lines=16> */
.L_x_47444:
[----:B------:R-:W-:Y:S02]  /*45b20*/  IMAD.MOV.U32 R2, RZ, RZ, R32 ;  /* 0x000000ffff027224 */ /* 0x000fe400078e0020 */
[----:B------:R-:W-:Y:S02]  /*45b30*/  IMAD.MOV.U32 R6, RZ, RZ, R5 ;  /* 0x000000ffff067224 */ /* 0x000fe400078e0005 */
[----:B------:R-:W-:Y:S02]  /*45b40*/  IMAD.MOV.U32 R5, RZ, RZ, R8 ;  /* 0x000000ffff057224 */ /* 0x000fe400078e0008 */
[----:B------:R-:W-:Y:S02]  /*45b50*/  IMAD.MOV.U32 R32, RZ, RZ, R0 ;  /* 0x000000ffff207224 */ /* 0x000fe400078e0000 */
.L_x_47445:
[----:B------:R-:W-:Y:S05]  /*45b60*/  BSYNC B1 ;  /* 0x0000000000017941 */ /* 0x000fea0003800000 */
.L_x_47443:
        /* <DEDUP_REMOVED lines=9> */
.L_x_47447:
[----:B------:R-:W-:Y:S02]  /*45c00*/  IMAD.MOV.U32 R0, RZ, RZ, R2 ;  /* 0x000000ffff007224 */ /* 0x000fe400078e0002 */
[----:B------:R-:W-:Y:S02]  /*45c10*/  IMAD.MOV.U32 R8, RZ, RZ, R6 ;  /* 0x000000ffff087224 */ /* 0x000fe400078e0006 */
[----:B------:R-:W-:Y:S02]  /*45c20*/  IMAD.MOV.U32 R2, RZ, RZ, R3 ;  /* 0x000000ffff027224 */ /* 0x000fe400078e0003 */
[----:B------:R-:W-:Y:S02]  /*45c30*/  IMAD.MOV.U32 R6, RZ, RZ, R11 ;  /* 0x000000ffff067224 */ /* 0x000fe400078e000b */
.L_x_47448:
[----:B------:R-:W-:Y:S05]  /*45c40*/  BSYNC B1 ;  /* 0x0000000000017941 */ /* 0x000fea0003800000 */
.L_x_47446:
        /* <DEDUP_REMOVED lines=9> */
.L_x_47450:
[----:B------:R-:W-:Y:S02]  /*45ce0*/  IMAD.MOV.U32 R3, RZ, RZ, R0 ;  /* 0x000000ffff037224 */ /* 0x000fe400078e0000 */
[----:B------:R-:W-:Y:S02]  /*45cf0*/  IMAD.MOV.U32 R9, RZ, RZ, R8 ;  /* 0x000000ffff097224 */ /* 0x000fe400078e0008 */
[----:B------:R-:W-:Y:S02]  /*45d00*/  IMAD.MOV.U32 R0, RZ, RZ, R13 ;  /* 0x000000ffff007224 */ /* 0x000fe400078e000d */
[----:B------:R-:W-:Y:S02]  /*45d10*/  IMAD.MOV.U32 R8, RZ, RZ, R10 ;  /* 0x000000ffff087224 */ /* 0x000fe400078e000a */
.L_x_47451:
[----:B------:R-:W-:Y:S05]  /*45d20*/  BSYNC B1 ;  /* 0x0000000000017941 */ /* 0x000fea0003800000 */
.L_x_47449:
        /* <DEDUP_REMOVED lines=9> */
.L_x_47453:
[----:B------:R-:W-:Y:S02]  /*45dc0*/  IMAD.MOV.U32 R10, RZ, RZ, R3 ;  /* 0x000000ffff0a7224 */ /* 0x000fe400078e0003 */
[----:B------:R-:W-:Y:S02]  /*45dd0*/  IMAD.MOV.U32 R11, RZ, RZ, R9 ;  /* 0x000000ffff0b7224 */ /* 0x000fe400078e0009 */
[----:B------:R-:W-:Y:S02]  /*45de0*/  IMAD.MOV.U32 R3, RZ, RZ, R12 ;  /* 0x000000ffff037224 */ /* 0x000fe400078e000c */
[----:B------:R-:W-:Y:S02]  /*45df0*/  IMAD.MOV.U32 R9, RZ, RZ, R14 ;  /* 0x000000ffff097224 */ /* 0x000fe400078e000e */
.L_x_47454:
[----:B------:R-:W-:Y:S05]  /*45e00*/  BSYNC B1 ;  /* 0x0000000000017941 */ /* 0x000fea0003800000 */
.L_x_47452:
        /* <DEDUP_REMOVED lines=9> */
.L_x_47456:
[----:B------:R-:W-:Y:S02]  /*45ea0*/  IMAD.MOV.U32 R12, RZ, RZ, R10 ;  /* 0x000000ffff0c7224 */ /* 0x000fe400078e000a */
[----:B------:R-:W-:Y:S02]  /*45eb0*/  IMAD.MOV.U32 R13, RZ, RZ, R11 ;  /* 0x000000ffff0d7224 */ /* 0x000fe400078e000b */
[----:B------:R-:W-:Y:S02]  /*45ec0*/  IMAD.MOV.U32 R10, RZ, RZ, R15 ;  /* 0x000000ffff0a7224 */ /* 0x000fe400078e000f */
[----:B------:R-:W-:Y:S02]  /*45ed0*/  IMAD.MOV.U32 R11, RZ, RZ, R16 ;  /* 0x000000ffff0b7224 */ /* 0x000fe400078e0010 */
.L_x_47457:
[----:B------:R-:W-:Y:S05]  /*45ee0*/  BSYNC B1 ;  /* 0x0000000000017941 */ /* 0x000fea0003800000 */
.L_x_47455:
        /* <DEDUP_REMOVED lines=9> */
.L_x_47459:
[----:B------:R-:W-:Y:S02]  /*45f80*/  IMAD.MOV.U32 R14, RZ, RZ, R12 ;  /* 0x000000ffff0e7224 */ /* 0x000fe400078e000c */
[----:B------:R-:W-:Y:S02]  /*45f90*/  IMAD.MOV.U32 R16, RZ, RZ, R13 ;  /* 0x000000ffff107224 */ /* 0x000fe400078e000d */
[----:B------:R-:W-:Y:S02]  /*45fa0*/  IMAD.MOV.U32 R12, RZ, RZ, R17 ;  /* 0x000000ffff0c7224 */ /* 0x000fe400078e0011 */
[----:B------:R-:W-:Y:S02]  /*45fb0*/  IMAD.MOV.U32 R13, RZ, RZ, R19 ;  /* 0x000000ffff0d7224 */ /* 0x000fe400078e0013 */
.L_x_47460:
[----:B------:R-:W-:Y:S05]  /*45fc0*/  BSYNC B1 ;  /* 0x0000000000017941 */ /* 0x000fea0003800000 */
.L_x_47458:
        /* <DEDUP_REMOVED lines=9> */
.L_x_47462:
[----:B------:R-:W-:Y:S02]  /*46060*/  IMAD.MOV.U32 R15, RZ, RZ, R14 ;  /* 0x000000ffff0f7224 */ /* 0x000fe400078e000e */
[----:B------:R-:W-:Y:S02]  /*46070*/  IMAD.MOV.U32 R17, RZ, RZ, R16 ;  /* 0x000000ffff117224 */ /* 0x000fe400078e0010 */
[----:B------:R-:W-:Y:S02]  /*46080*/  IMAD.MOV.U32 R14, RZ, RZ, R18 ;  /* 0x000000ffff0e7224 */ /* 0x000fe400078e0012 */
[----:B------:R-:W-:Y:S02]  /*46090*/  IMAD.MOV.U32 R16, RZ, RZ, R21 ;  /* 0x000000ffff107224 */ /* 0x000fe400078e0015 */
.L_x_47463:
[----:B------:R-:W-:Y:S05]  /*460a0*/  BSYNC B1 ;  /* 0x0000000000017941 */ /* 0x000fea0003800000 */
.L_x_47461:
        /* <DEDUP_REMOVED lines=9> */
.L_x_47465:
[----:B------:R-:W-:Y:S02]  /*46140*/  IMAD.MOV.U32 R18, RZ, RZ, R15 ;  /* 0x000000ffff127224 */ /* 0x000fe400078e000f */
[----:B------:R-:W-:Y:S02]  /*46150*/  IMAD.MOV.U32 R19, RZ, RZ, R17 ;  /* 0x000000ffff137224 */ /* 0x000fe400078e0011 */
[----:B------:R-:W-:Y:S02]  /*46160*/  IMAD.MOV.U32 R15, RZ, RZ, R20 ;  /* 0x000000ffff0f7224 */ /* 0x000fe400078e0014 */
[----:B------:R-:W-:Y:S02]  /*46170*/  IMAD.MOV.U32 R17, RZ, RZ, R22 ;  /* 0x000000ffff117224 */ /* 0x000fe400078e0016 */
.L_x_47466:
[----:B------:R-:W-:Y:S05]  /*46180*/  BSYNC B1 ;  /* 0x0000000000017941 */ /* 0x000fea0003800000 */
.L_x_47464:
        /* <DEDUP_REMOVED lines=9> */
.L_x_47468:
[----:B------:R-:W-:Y:S02]  /*46220*/  IMAD.MOV.U32 R44, RZ, RZ, R18 ;  /* 0x000000ffff2c7224 */ /* 0x000fe400078e0012 */
[----:B------:R-:W-:Y:S02]  /*46230*/  IMAD.MOV.U32 R45, RZ, RZ, R19 ;  /* 0x000000ffff2d7224 */ /* 0x000fe400078e0013 */
[----:B------:R-:W-:Y:S02]  /*46240*/  IMAD.MOV.U32 R18, RZ, RZ, R23 ;  /* 0x000000ffff127224 */ /* 0x000fe400078e0017 */
[----:B------:R-:W-:Y:S02]  /*46250*/  IMAD.MOV.U32 R19, RZ, RZ, R24 ;  /* 0x000000ffff137224 */ /* 0x000fe400078e0018 */
.L_x_47469:
[----:B------:R-:W-:Y:S05]  /*46260*/  BSYNC B1 ;  /* 0x0000000000017941 */ /* 0x000fea0003800000 */
.L_x_47467:
        /* <DEDUP_REMOVED lines=9> */
.L_x_47471:
[----:B------:R-:W-:Y:S02]  /*46300*/  IMAD.MOV.U32 R48, RZ, RZ, R44 ;  /* 0x000000ffff307224 */ /* 0x000fe400078e002c */
[----:B------:R-:W-:Y:S02]  /*46310*/  IMAD.MOV.U32 R50, RZ, RZ, R45 ;  /* 0x000000ffff327224 */ /* 0x000fe400078e002d */
[----:B------:R-:W-:Y:S02]  /*46320*/  IMAD.MOV.U32 R44, RZ, RZ, R25 ;  /* 0x000000ffff2c7224 */ /* 0x000fe400078e0019 */
[----:B------:R-:W-:Y:S02]  /*46330*/  IMAD.MOV.U32 R45, RZ, RZ, R27 ;  /* 0x000000ffff2d7224 */ /* 0x000fe400078e001b */
.L_x_47472:
[----:B------:R-:W-:Y:S05]  /*46340*/  BSYNC B1 ;  /* 0x0000000000017941 */ /* 0x000fea0003800000 */
.L_x_47470:
        /* <DEDUP_REMOVED lines=9> */
.L_x_47474:
[----:B------:R-:W-:Y:S02]  /*463e0*/  IMAD.MOV.U32 R49, RZ, RZ, R48 ;  /* 0x000000ffff317224 */ /* 0x000fe400078e0030 */
[----:B------:R-:W-:Y:S02]  /*463f0*/  IMAD.MOV.U32 R51, RZ, RZ, R50 ;  /* 0x000000ffff337224 */ /* 0x000fe400078e0032 */
[----:B------:R-:W-:Y:S02]  /*46400*/  IMAD.MOV.U32 R48, RZ, RZ, R26 ;  /* 0x000000ffff307224 */ /* 0x000fe400078e001a */
[----:B------:R-:W-:Y:S02]  /*46410*/  IMAD.MOV.U32 R50, RZ, RZ, R31 ;  /* 0x000000ffff327224 */ /* 0x000fe400078e001f */
.L_x_47475:
[----:B------:R-:W-:Y:S05]  /*46420*/  BSYNC B1 ;  /* 0x0000000000017941 */ /* 0x000fea0003800000 */
.L_x_47473:
        /* <DEDUP_REMOVED lines=9> */
.L_x_47477:
[----:B------:R-:W-:Y:S02]  /*464c0*/  IMAD.MOV.U32 R54, RZ, RZ, R49 ;  /* 0x000000ffff367224 */ /* 0x000fe400078e0031 */
[----:B------:R-:W-:Y:S02]  /*464d0*/  IMAD.MOV.U32 R53, RZ, RZ, R51 ;  /* 0x000000ffff357224 */ /* 0x000fe400078e0033 */
[----:B------:R-:W-:Y:S02]  /*464e0*/  IMAD.MOV.U32 R49, RZ, RZ, R30 ;  /* 0x000000ffff317224 */ /* 0x000fe400078e001e */
[----:B------:R-:W-:Y:S02]  /*464f0*/  IMAD.MOV.U32 R51, RZ, RZ, R36 ;  /* 0x000000ffff337224 */ /* 0x000fe400078e0024 */
.L_x_47478:
[----:B------:R-:W-:Y:S05]  /*46500*/  BSYNC B1 ;  /* 0x0000000000017941 */ /* 0x000fea0003800000 */
.L_x_47476:
        /* <DEDUP_REMOVED lines=9> */
.L_x_47480:
[----:B------:R-:W-:Y:S02]  /*465a0*/  IMAD.MOV.U32 R55, RZ, RZ, R54 ;  /* 0x000000ffff377224 */ /* 0x000fe400078e0036 */
[----:B------:R-:W-:Y:S02]  /*465b0*/  IMAD.MOV.U32 R56, RZ, RZ, R53 ;  /* 0x000000ffff387224 */ /* 0x000fe400078e0035 */
[----:B------:R-:W-:Y:S02]  /*465c0*/  IMAD.MOV.U32 R54, RZ, RZ, R29 ;  /* 0x000000ffff367224 */ /* 0x000fe400078e001d */
[----:B------:R-:W-:Y:S02]  /*465d0*/  IMAD.MOV.U32 R53, RZ, RZ, R28 ;  /* 0x000000ffff357224 */ /* 0x000fe400078e001c */
.L_x_47481:
[----:B------:R-:W-:Y:S05]  /*465e0*/  BSYNC B1 ;  /* 0x0000000000017941 */ /* 0x000fea0003800000 */
.L_x_47479:
        /* <DEDUP_REMOVED lines=9> */
.L_x_47483:
[----:B------:R-:W-:Y:S02]  /*46680*/  IMAD.MOV.U32 R57, RZ, RZ, R55 ;  /* 0x000000ffff397224 */ /* 0x000fe400078e0037 */
[----:B------:R-:W-:Y:S02]  /*46690*/  IMAD.MOV.U32 R58, RZ, RZ, R56 ;  /* 0x000000ffff3a7224 */ /* 0x000fe400078e0038 */
[----:B------:R-:W-:Y:S02]  /*466a0*/  IMAD.MOV.U32 R55, RZ, RZ, R33 ;  /* 0x000000ffff377224 */ /* 0x000fe400078e0021 */
[----:B------:R-:W-:Y:S02]  /*466b0*/  IMAD.MOV.U32 R56, RZ, RZ, R35 ;  /* 0x000000ffff387224 */ /* 0x000fe400078e0023 */
.L_x_47484:
[----:B------:R-:W-:Y:S05]  /*466c0*/  BSYNC B1 ;  /* 0x0000000000017941 */ /* 0x000fea0003800000 */
.L_x_47482:
        /* <DEDUP_REMOVED lines=9> */
.L_x_47486:
[----:B------:R-:W-:Y:S02]  /*46760*/  IMAD.MOV.U32 R59, RZ, RZ, R57 ;  /* 0x000000ffff3b7224 */ /* 0x000fe400078e0039 */
[----:B------:R-:W-:Y:S02]  /*46770*/  IMAD.MOV.U32 R61, RZ, RZ, R58 ;  /* 0x000000ffff3d7224 */ /* 0x000fe400078e003a */
[----:B------:R-:W-:Y:S02]  /*46780*/  IMAD.MOV.U32 R57, RZ, RZ, R34 ;  /* 0x000000ffff397224 */ /* 0x000fe400078e0022 */
[----:B------:R-:W-:Y:S02]  /*46790*/  IMAD.MOV.U32 R58, RZ, RZ, R37 ;  /* 0x000000ffff3a7224 */ /* 0x000fe400078e0025 */
.L_x_47487:
[----:B------:R-:W-:Y:S05]  /*467a0*/  BSYNC B1 ;  /* 0x0000000000017941 */ /* 0x000fea0003800000 */
.L_x_47485:
        /* <DEDUP_REMOVED lines=16> */
.L_x_47489:
[----:B------:R-:W-:Y:S02]  /*468b0*/  IMAD.MOV.U32 R39, RZ, RZ, R32 ;  /* 0x000000ffff277224 */ /* 0x000fe400078e0020 */
[----:B------:R-:W-:Y:S01]  /*468c0*/  IMAD.MOV.U32 R23, RZ, RZ, R5 ;  /* 0x000000ffff177224 */ /* 0x000fe200078e0005 */
[----:B------:R-:W-:Y:S01]  /*468d0*/  MOV R5, R6 ;  /* 0x0000000600057202 */ /* 0x000fe20000000f00 */
[----:B------:R-:W-:Y:S02]  /*468e0*/  IMAD.MOV.U32 R32, RZ, RZ, R2 ;  /* 0x000000ffff207224 */ /* 0x000fe400078e0002 */
.L_x_47490:
[----:B------:R-:W-:Y:S05]  /*468f0*/  BSYNC B1 ;  /* 0x0000000000017941 */ /* 0x000fea0003800000 */
.L_x_47488:
        /* <DEDUP_REMOVED lines=9> */
.L_x_47492:
[----:B------:R-:W-:Y:S01]  /*46990*/  IMAD.MOV.U32 R38, RZ, RZ, R39 ;  /* 0x000000ffff267224 */ /* 0x000fe200078e0027 */
[----:B------:R-:W-:Y:S01]  /*469a0*/  MOV R39, R0 ;  /* 0x0000000000277202 */ /* 0x000fe20000000f00 */
[----:B------:R-:W-:Y:S02]  /*469b0*/  IMAD.MOV.U32 R22, RZ, RZ, R23 ;  /* 0x000000ffff167224 */ /* 0x000fe400078e0017 */
[----:B------:R-:W-:Y:S02]  /*469c0*/  IMAD.MOV.U32 R23, RZ, RZ, R8 ;  /* 0x000000ffff177224 */ /* 0x000fe400078e0008 */
.L_x_47493:
[----:B------:R-:W-:Y:S05]  /*469d0*/  BSYNC B1 ;  /* 0x0000000000017941 */ /* 0x000fea0003800000 */
.L_x_47491:
        /* <DEDUP_REMOVED lines=9> */
.L_x_47495:
[----:B------:R-:W-:Y:S01]  /*46a70*/  IMAD.MOV.U32 R37, RZ, RZ, R38 ;  /* 0x000000ffff257224 */ /* 0x000fe200078e0026 */
[----:B------:R-:W-:Y:S01]  /*46a80*/  MOV R38, R3 ;  /* 0x0000000300267202 */ /* 0x000fe20000000f00 */
[----:B------:R-:W-:Y:S02]  /*46a90*/  IMAD.MOV.U32 R21, RZ, RZ, R22 ;  /* 0x000000ffff157224 */ /* 0x000fe400078e0016 */
[----:B------:R-:W-:Y:S02]  /*46aa0*/  IMAD.MOV.U32 R22, RZ, RZ, R9 ;  /* 0x000000ffff167224 */ /* 0x000fe400078e0009 */
.L_x_47496:
[----:B------:R-:W-:Y:S05]  /*46ab0*/  BSYNC B1 ;  /* 0x0000000000017941 */ /* 0x000fea0003800000 */
.L_x_47494:
        /* <DEDUP_REMOVED lines=9> */
.L_x_47498:
[----:B------:R-:W-:Y:S01]  /*46b50*/  IMAD.MOV.U32 R36, RZ, RZ, R37 ;  /* 0x000000ffff247224 */ /* 0x000fe200078e0025 */
[----:B------:R-:W-:Y:S01]  /*46b60*/  MOV R37, R10 ;  /* 0x0000000a00257202 */ /* 0x000fe20000000f00 */
[----:B------:R-:W-:Y:S02]  /*46b70*/  IMAD.MOV.U32 R20, RZ, RZ, R21 ;  /* 0x000000ffff147224 */ /* 0x000fe400078e0015 */
[----:B------:R-:W-:Y:S02]  /*46b80*/  IMAD.MOV.U32 R21, RZ, RZ, R11 ;  /* 0x000000ffff157224 */ /* 0x000fe400078e000b */
.L_x_47499:
[----:B------:R-:W-:Y:S05]  /*46b90*/  BSYNC B1 ;  /* 0x0000000000017941 */ /* 0x000fea0003800000 */
.L_x_47497:
        /* <DEDUP_REMOVED lines=9> */
.L_x_47501:
[----:B------:R-:W-:Y:S01]  /*46c30*/  IMAD.MOV.U32 R43, RZ, RZ, R36 ;  /* 0x000000ffff2b7224 */ /* 0x000fe200078e0024 */
[----:B------:R-:W-:Y:S01]  /*46c40*/  MOV R36, R12 ;  /* 0x0000000c00247202 */ /* 0x000fe20000000f00 */
[----:B------:R-:W-:Y:S02]  /*46c50*/  IMAD.MOV.U32 R27, RZ, RZ, R20 ;  /* 0x000000ffff1b7224 */ /* 0x000fe400078e0014 */
[----:B------:R-:W-:Y:S02]  /*46c60*/  IMAD.MOV.U32 R20, RZ, RZ, R13 ;  /* 0x000000ffff147224 */ /* 0x000fe400078e000d */
.L_x_47502:
[----:B------:R-:W-:Y:S05]  /*46c70*/  BSYNC B1 ;  /* 0x0000000000017941 */ /* 0x000fea0003800000 */
.L_x_47500:
        /* <DEDUP_REMOVED lines=9> */
.L_x_47504:
[----:B------:R-:W-:Y:S01]  /*46d10*/  IMAD.MOV.U32 R42, RZ, RZ, R43 ;  /* 0x000000ffff2a7224 */ /* 0x000fe200078e002b */
[----:B------:R-:W-:Y:S01]  /*46d20*/  MOV R43, R14 ;  /* 0x0000000e002b7202 */ /* 0x000fe20000000f00 */
[----:B------:R-:W-:Y:S02]  /*46d30*/  IMAD.MOV.U32 R26, RZ, RZ, R27 ;  /* 0x000000ffff1a7224 */ /* 0x000fe400078e001b */
[----:B------:R-:W-:Y:S02]  /*46d40*/  IMAD.MOV.U32 R27, RZ, RZ, R16 ;  /* 0x000000ffff1b7224 */ /* 0x000fe400078e0010 */
.L_x_47505:
[----:B------:R-:W-:Y:S05]  /*46d50*/  BSYNC B1 ;  /* 0x0000000000017941 */ /* 0x000fea0003800000 */
.L_x_47503:
        /* <DEDUP_REMOVED lines=9> */
.L_x_47507:
[----:B------:R-:W-:Y:S01]  /*46df0*/  IMAD.MOV.U32 R41, RZ, RZ, R42 ;  /* 0x000000ffff297224 */ /* 0x000fe200078e002a */
[----:B------:R-:W-:Y:S01]  /*46e00*/  MOV R42, R15 ;  /* 0x0000000f002a7202 */ /* 0x000fe20000000f00 */
[----:B------:R-:W-:Y:S02]  /*46e10*/  IMAD.MOV.U32 R25, RZ, RZ, R26 ;  /* 0x000000ffff197224 */ /* 0x000fe400078e001a */
[----:B------:R-:W-:Y:S02]  /*46e20*/  IMAD.MOV.U32 R26, RZ, RZ, R17 ;  /* 0x000000ffff1a7224 */ /* 0x000fe400078e0011 */
.L_x_47508:
[----:B------:R-:W-:Y:S05]  /*46e30*/  BSYNC B1 ;  /* 0x0000000000017941 */ /* 0x000fea0003800000 */
.L_x_47506:
        /* <DEDUP_REMOVED lines=9> */
.L_x_47510:
[----:B------:R-:W-:Y:S01]  /*46ed0*/  IMAD.MOV.U32 R40, RZ, RZ, R41 ;  /* 0x000000ffff287224 */ /* 0x000fe200078e0029 */
[----:B------:R-:W-:Y:S01]  /*46ee0*/  MOV R41, R18 ;  /* 0x0000001200297202 */ /* 0x000fe20000000f00 */
[----:B------:R-:W-:Y:S02]  /*46ef0*/  IMAD.MOV.U32 R24, RZ, RZ, R25 ;  /* 0x000000ffff187224 */ /* 0x000fe400078e0019 */
[----:B------:R-:W-:Y:S02]  /*46f00*/  IMAD.MOV.U32 R25, RZ, RZ, R19 ;  /* 0x000000ffff197224 */ /* 0x000fe400078e0013 */
.L_x_47511:
[----:B------:R-:W-:Y:S05]  /*46f10*/  BSYNC B1 ;  /* 0x0000000000017941 */ /* 0x000fea0003800000 */
.L_x_47509:
        /* <DEDUP_REMOVED lines=9> */
.L_x_47513:
[----:B------:R-:W-:Y:S01]  /*46fb0*/  IMAD.MOV.U32 R47, RZ, RZ, R40 ;  /* 0x000000ffff2f7224 */ /* 0x000fe200078e0028 */
[----:B------:R-:W-:Y:S01]  /*46fc0*/  MOV R40, R44 ;  /* 0x0000002c00287202 */ /* 0x000fe20000000f00 */
[----:B------:R-:W-:Y:S02]  /*46fd0*/  IMAD.MOV.U32 R31, RZ, RZ, R24 ;  /* 0x000000ffff1f7224 */ /* 0x000fe400078e0018 */
[----:B------:R-:W-:Y:S02]  /*46fe0*/  IMAD.MOV.U32 R24, RZ, RZ, R45 ;  /* 0x000000ffff187224 */ /* 0x000fe400078e002d */
.L_x_47514:
[----:B------:R-:W-:Y:S05]  /*46ff0*/  BSYNC B1 ;  /* 0x0000000000017941 */ /* 0x000fea0003800000 */
.L_x_47512:
        /* <DEDUP_REMOVED lines=9> */
.L_x_47516:
[----:B------:R-:W-:Y:S01]  /*47090*/  IMAD.MOV.U32 R46, RZ, RZ, R47 ;  /* 0x000000ffff2e7224 */ /* 0x000fe200078e002f */
[----:B------:R-:W-:Y:S01]  /*470a0*/  MOV R47, R48 ;  /* 0x00000030002f7202 */ /* 0x000fe20000000f00 */
[----:B------:R-:W-:Y:S02]  /*470b0*/  IMAD.MOV.U32 R30, RZ, RZ, R31 ;  /* 0x000000ffff1e7224 */ /* 0x000fe400078e001f */
[----:B------:R-:W-:Y:S02]  /*470c0*/  IMAD.MOV.U32 R31, RZ, RZ, R50 ;  /* 0x000000ffff1f7224 */ /* 0x000fe400078e0032 */
.L_x_47517:
[----:B------:R-:W-:Y:S05]  /*470d0*/  BSYNC B1 ;  /* 0x0000000000017941 */ /* 0x000fea0003800000 */
.L_x_47515:
        /* <DEDUP_REMOVED lines=9> */
.L_x_47519:
[----:B------:R-:W-:Y:S01]  /*47170*/  IMAD.MOV.U32 R45, RZ, RZ, R46 ;  /* 0x000000ffff2d7224 */ /* 0x000fe200078e002e */
[----:B------:R-:W-:Y:S01]  /*47180*/  MOV R46, R49 ;  /* 0x00000031002e7202 */ /* 0x000fe20000000f00 */
[----:B------:R-:W-:Y:S02]  /*47190*/  IMAD.MOV.U32 R29, RZ, RZ, R30 ;  /* 0x000000ffff1d7224 */ /* 0x000fe400078e001e */
[----:B------:R-:W-:Y:S02]  /*471a0*/  IMAD.MOV.U32 R30, RZ, RZ, R51 ;  /* 0x000000ffff1e7224 */ /* 0x000fe400078e0033 */
.L_x_47520:
[----:B------:R-:W-:Y:S05]  /*471b0*/  BSYNC B1 ;  /* 0x0000000000017941 */ /* 0x000fea0003800000 */
.L_x_47518:
        /* <DEDUP_REMOVED lines=9> */
.L_x_47522:
[----:B------:R-:W-:Y:S01]  /*47250*/  IMAD.MOV.U32 R44, RZ, RZ, R45 ;  /* 0x000000ffff2c7224 */ /* 0x000fe200078e002d */
[----:B------:R-:W-:Y:S01]  /*47260*/  MOV R45, R54 ;  /* 0x00000036002d7202 */ /* 0x000fe20000000f00 */
[----:B------:R-:W-:Y:S02]  /*47270*/  IMAD.MOV.U32 R28, RZ, RZ, R29 ;  /* 0x000000ffff1c7224 */ /* 0x000fe400078e001d */
[----:B------:R-:W-:Y:S02]  /*47280*/  IMAD.MOV.U32 R29, RZ, RZ, R53 ;  /* 0x000000ffff1d7224 */ /* 0x000fe400078e0035 */
.L_x_47523:
[----:B------:R-:W-:Y:S05]  /*47290*/  BSYNC B1 ;  /* 0x0000000000017941 */ /* 0x000fea0003800000 */
.L_x_47521:
        /* <DEDUP_REMOVED lines=9> */
.L_x_47525:
[----:B------:R-:W-:Y:S01]  /*47330*/  IMAD.MOV.U32 R51, RZ, RZ, R44 ;  /* 0x000000ffff337224 */ /* 0x000fe200078e002c */
[----:B------:R-:W-:Y:S01]  /*47340*/  MOV R44, R55 ;  /* 0x00000037002c7202 */ /* 0x000fe20000000f00 */
[----:B------:R-:W-:Y:S02]  /*47350*/  IMAD.MOV.U32 R35, RZ, RZ, R28 ;  /* 0x000000ffff237224 */ /* 0x000fe400078e001c */
[----:B------:R-:W-:Y:S02]  /*47360*/  IMAD.MOV.U32 R28, RZ, RZ, R56 ;  /* 0x000000ffff1c7224 */ /* 0x000fe400078e0038 */
.L_x_47526:
[----:B------:R-:W-:Y:S05]  /*47370*/  BSYNC B1 ;  /* 0x0000000000017941 */ /* 0x000fea0003800000 */
.L_x_47524:
        /* <DEDUP_REMOVED lines=9> */
.L_x_47528:
[----:B------:R-:W-:Y:S01]  /*47410*/  IMAD.MOV.U32 R50, RZ, RZ, R51 ;  /* 0x000000ffff327224 */ /* 0x000fe200078e0033 */
[----:B------:R-:W-:Y:S01]  /*47420*/  MOV R51, R57 ;  /* 0x0000003900337202 */ /* 0x000fe20000000f00 */
[----:B------:R-:W-:Y:S02]  /*47430*/  IMAD.MOV.U32 R34, RZ, RZ, R35 ;  /* 0x000000ffff227224 */ /* 0x000fe400078e0023 */
[----:B------:R-:W-:Y:S02]  /*47440*/  IMAD.MOV.U32 R35, RZ, RZ, R58 ;  /* 0x000000ffff237224 */ /* 0x000fe400078e003a */
.L_x_47529:
[----:B------:R-:W-:Y:S05]  /*47450*/  BSYNC B1 ;  /* 0x0000000000017941 */ /* 0x000fea0003800000 */
.L_x_47527:
        /* <DEDUP_REMOVED lines=8> */
.L_x_47530:
[----:B------:R-:W-:Y:S01]  /*474e0*/  IMAD.MOV.U32 R2, RZ, RZ, R50 ;  /* 0x000000ffff027224 */ /* 0x000fe200078e0032 */
[----:B------:R-:W-:Y:S01]  /*474f0*/  MOV R50, R59 ;  /* 0x0000003b00327202 */ /* 0x000fe20000000f00 */
[----:B------:R-:W-:Y:S02]  /*47500*/  IMAD.MOV.U32 R33, RZ, RZ, R34 ;  /* 0x000000ffff217224 */ /* 0x000fe400078e0022 */
[----:B------:R-:W-:Y:S02]  /*47510*/  IMAD.MOV.U32 R34, RZ, RZ, R61 ;  /* 0x000000ffff227224 */ /* 0x000fe400078e003d */
.L_x_46812:
[----:B-1-34-:R-:W-:Y:S05]  /*47520*/  BSYNC B0 ;  /* 0x0000000000007941 */ /* 0x01afea0003800000 */
.L_x_46811:
[----:B0-----:R-:W-:Y:S01]  /*47530*/  IMAD.MOV.U32 R6, RZ, RZ, R51 ;  /* 0x000000ffff067224 */ /* 0x001fe200078e0033 */
[----:B------:R-:W-:Y:S01]  /*47540*/  MOV R10, R47 ;  /* 0x0000002f000a7202 */ /* 0x000fe20000000f00 */
[----:B------:R-:W-:Y:S01]  /*47550*/  IMAD.MOV.U32 R7, RZ, RZ, R44 ;  /* 0x000000ffff077224 */ /* 0x000fe200078e002c */
[----:B------:R-:W-:Y:S01]  /*47560*/  MOV R16, R37 ;  /* 0x0000002500107202 */ /* 0x000fe20000000f00 */
[----:B------:R-:W-:Y:S01]  /*47570*/  IMAD.MOV.U32 R8, RZ, RZ, R45 ;  /* 0x000000ffff087224 */ /* 0x000fe200078e002d */
[----:B------:R-:W-:Y:S01]  /*47580*/  MOV R48, R35 ;  /* 0x0000002300307202 */ /* 0x000fe20000000f00 */
[----:B------:R-:W-:Y:S01]  /*47590*/  IMAD.MOV.U32 R9, RZ, RZ, R46 ;  /* 0x000000ffff097224 */ /* 0x000fe200078e002e */
[----:B------:R0:W-:Y:S01]  /*475a0*/  STL.64 [R1+0x8], R6 ;  /* 0x0000080601007387 */ /* 0x0001e20000100a00 */
[----:B------:R-:W-:Y:S01]  /*475b0*/  IMAD.MOV.U32 R11, RZ, RZ, R40 ;  /* 0x000000ffff0b7224 */ /* 0x000fe200078e0028 */
[----:B------:R-:W-:Y:S01]  /*475c0*/  MOV R3, R50 ;  /* 0x0000003200037202 */ /* 0x000fe20000000f00 */
[----:B------:R-:W-:Y:S01]  /*475d0*/  IMAD.MOV.U32 R12, RZ, RZ, R41 ;  /* 0x000000ffff0c7224 */ /* 0x000fe200078e0029 */
[----:B------:R1:W-:Y:S01]  /*475e0*/  STL.64 [R1+0x10], R8 ;  /* 0x0000100801007387 */ /* 0x0003e20000100a00 */
[----:B------:R-:W-:Y:S01]  /*475f0*/  IMAD.MOV.U32 R13, RZ, RZ, R42 ;  /* 0x000000ffff0d7224 */ /* 0x000fe200078e002a */
[----:B------:R-:W-:Y:S01]  /*47600*/  ISETP.NE.AND P0, PT, R52, RZ, PT ;  /* 0x000000ff3400720c */ /* 0x000fe20003f05270 */
[----:B------:R-:W-:Y:S01]  /*47610*/  IMAD.MOV.U32 R14, RZ, RZ, R43 ;  /* 0x000000ffff0e7224 */ /* 0x000fe200078e002b */
[----:B------:R-:W-:Y:S01]  /*47620*/  STL.64 [R1+0x18], R10 ;  /* 0x0000180a01007387 */ /* 0x000fe20000100a00 */
[----:B------:R-:W-:Y:S01]  /*47630*/  IMAD.MOV.U32 R15, RZ, RZ, R36 ;  /* 0x000000ffff0f7224 */ /* 0x000fe200078e0024 */
[----:B------:R-:W-:Y:S01]  /*47640*/  BSSY B0, `(.L_x_47531) ;  /* 0x000002b000007945 */ /* 0x000fe20003800000 */
[----:B------:R-:W-:Y:S01]  /*47650*/  IMAD.MOV.U32 R17, RZ, RZ, R38 ;  /* 0x000000ffff117224 */ /* 0x000fe200078e0026 */
[----:B------:R3:W-:Y:S01]  /*47660*/  STL.64 [R1+0x20], R12 ;  /* 0x0000200c01007387 */ /* 0x0007e20000100a00 */
[----:B0-----:R-:W-:-:S02]  /*47670*/  IMAD.MOV.U32 R6, RZ, RZ, R39 ;  /* 0x000000ffff067224 */ /* 0x001fc400078e0027 */
[----:B------:R-:W-:Y:S01]  /*47680*/  IMAD.MOV.U32 R7, RZ, RZ, R32 ;  /* 0x000000ffff077224 */ /* 0x000fe200078e0020 */
[----:B------:R0:W-:Y:S01]  /*47690*/  STL.64 [R1+0x28], R14 ;  /* 0x0000280e01007387 */ /* 0x0001e20000100a00 */
[----:B------:R-:W-:Y:S02]  /*476a0*/  IMAD.MOV.U32 R18, RZ, RZ, R33 ;  /* 0x000000ffff127224 */ /* 0x000fe400078e0021 */
[----:B------:R-:W-:Y:S01]  /*476b0*/  IMAD.MOV.U32 R19, RZ, RZ, R34 ;  /* 0x000000ffff137224 */ /* 0x000fe200078e0022 */
[----:B------:R4:W-:Y:S01]  /*476c0*/  STL.64 [R1+0x30], R16 ;  /* 0x0000301001007387 */ /* 0x0009e20000100a00 */
[----:B------:R-:W-:Y:S02]  /*476d0*/  IMAD.MOV.U32 R49, RZ, RZ, R28 ;  /* 0x000000ffff317224 */ /* 0x000fe400078e001c */
[----:B-1----:R-:W-:Y:S01]  /*476e0*/  IMAD.MOV.U32 R8, RZ, RZ, R29 ;  /* 0x000000ffff087224 */ /* 0x002fe200078e001d */
[----:B---3--:R-:W-:Y:S01]  /*476f0*/  MOV R12, R25 ;  /* 0x00000019000c7202 */ /* 0x008fe20000000f00 */
[----:B------:R-:W-:Y:S01]  /*47700*/  IMAD.MOV.U32 R9, RZ, RZ, R30 ;  /* 0x000000ffff097224 */ /* 0x000fe200078e001e */
[----:B------:R1:W-:Y:S01]  /*47710*/  STL.64 [R1+0x38], R6 ;  /* 0x0000380601007387 */ /* 0x0003e20000100a00 */
[----:B------:R-:W-:-:S02]  /*47720*/  IMAD.MOV.U32 R10, RZ, RZ, R31 ;  /* 0x000000ffff0a7224 */ /* 0x000fc400078e001f */
[----:B------:R-:W-:Y:S01]  /*47730*/  IMAD.MOV.U32 R11, RZ, RZ, R24 ;  /* 0x000000ffff0b7224 */ /* 0x000fe200078e0018 */
[----:B------:R1:W-:Y:S01]  /*47740*/  STL.64 [R1+0x40], R18 ;  /* 0x0000401201007387 */ /* 0x0003e20000100a00 */
[----:B------:R-:W-:Y:S02]  /*47750*/  IMAD.MOV.U32 R13, RZ, RZ, R26 ;  /* 0x000000ffff0d7224 */ /* 0x000fe400078e001a */
[----:B0-----:R-:W-:Y:S01]  /*47760*/  IMAD.MOV.U32 R14, RZ, RZ, R27 ;  /* 0x000000ffff0e7224 */ /* 0x001fe200078e001b */
[----:B------:R1:W-:Y:S01]  /*47770*/  STL.64 [R1+0x48], R48 ;  /* 0x0000483001007387 */ /* 0x0003e20000100a00 */
[----:B------:R-:W-:Y:S02]  /*47780*/  IMAD.MOV.U32 R15, RZ, RZ, R20 ;  /* 0x000000ffff0f7224 */ /* 0x000fe400078e0014 */
[----:B----4-:R-:W-:Y:S01]  /*47790*/  IMAD.MOV.U32 R16, RZ, RZ, R21 ;  /* 0x000000ffff107224 */ /* 0x010fe200078e0015 */
[----:B------:R1:W-:Y:S01]  /*477a0*/  STL.64 [R1+0x50], R8 ;  /* 0x0000500801007387 */ /* 0x0003e20000100a00 */
[----:B------:R-:W-:-:S02]  /*477b0*/  IMAD.MOV.U32 R17, RZ, RZ, R22 ;  /* 0x000000ffff117224 */ /* 0x000fc400078e0016 */
[----:B------:R-:W-:Y:S01]  /*477c0*/  IMAD.MOV.U32 R4, RZ, RZ, R23 ;  /* 0x000000ffff047224 */ /* 0x000fe200078e0017 */
[----:B------:R1:W-:Y:S04]  /*477d0*/  STL.64 [R1+0x58], R10 ;  /* 0x0000580a01007387 */ /* 0x0003e80000100a00 */
[----:B------:R1:W-:Y:S04]  /*477e0*/  STL.64 [R1+0x60], R12 ;  /* 0x0000600c01007387 */ /* 0x0003e80000100a00 */
[----:B------:R1:W-:Y:S04]  /*477f0*/  STL.64 [R1+0x68], R14 ;  /* 0x0000680e01007387 */ /* 0x0003e80000100a00 */
[----:B------:R1:W-:Y:S04]  /*47800*/  STL.64 [R1+0x70], R16 ;  /* 0x0000701001007387 */ /* 0x0003e80000100a00 */
[----:B------:R1:W-:Y:S04]  /*47810*/  STL.64 [R1], R2 ;  /* 0x0000000201007387 */ /* 0x0003e80000100a00 */
[----:B------:R1:W-:Y:S04]  /*47820*/  STL.64 [R1+0x78], R4 ;  /* 0x0000780401007387 */ /* 0x0003e80000100a00 */
[----:B------:R-:W0:Y:S01]  /*47830*/  S2R R0, SR_TID.X ;  /* 0x0000000000007919 */ /* 0x000e220000002100 */
[----:B------:R-:W-:Y:S05]  /*47840*/  @P0 BRA `(.L_x_47532) ;  /* 0x000000a000000947 */ /* 0x000fea0003800000 */
[----:B------:R3:W-:Y:S04]  /*47850*/  STS.128 [0x10], R44 ;  /* 0x0000102cff007388 */ /* 0x0007e80000000c00 */
[----:B------:R3:W-:Y:S04]  /*47860*/  STS.128 [0x20], R40 ;  /* 0x00002028ff007388 */ /* 0x0007e80000000c00 */
[----:B------:R3:W-:Y:S04]  /*47870*/  STS.128 [0x30], R36 ;  /* 0x00003024ff007388 */ /* 0x0007e80000000c00 */
[----:B------:R3:W-:Y:S04]  /*47880*/  STS.128 [0x40], R32 ;  /* 0x00004020ff007388 */ /* 0x0007e80000000c00 */
[----:B------:R3:W-:Y:S04]  /*47890*/  STS.128 [0x50], R28 ;  /* 0x0000501cff007388 */ /* 0x0007e80000000c00 */
[----:B------:R3:W-:Y:S04]  /*478a0*/  STS.128 [0x60], R24 ;  /* 0x00006018ff007388 */ /* 0x0007e80000000c00 */
[----:B------:R3:W-:Y:S04]  /*478b0*/  STS.128 [0x70], R20 ;  /* 0x00007014ff007388 */ /* 0x0007e80000000c00 */
[----:B------:R3:W-:Y:S04]  /*478c0*/  STS.64 [0x8], R50 ;  /* 0x00000832ff007388 */ /* 0x0007e80000000a00 */
[----:B------:R3:W-:Y:S04]  /*478d0*/  STS [0x4], R2 ;  /* 0x00000402ff007388 */ /* 0x0007e80000000800 */
[----:B------:R3:W-:Y:S02]  /*478e0*/  STS [0x80], R5 ;  /* 0x00008005ff007388 */ /* 0x0007e40000000800 */
.L_x_47532:
[----:B------:R-:W-:Y:S05]  /*478f0*/  BSYNC B0 ;  /* 0x0000000000007941 */ /* 0x000fea0003800000 */
.L_x_47531:
[----:B------:R-:W-:Y:S01]  /*47900*/  BAR.SYNC.DEFER_BLOCKING 0x0 ;  /* 0x0000000000007b1d */ /* 0x000fe20000010000 */
[----:B0-----:R-:W-:-:S05]  /*47910*/  ISETP.NE.AND P0, PT, R0, RZ, PT ;  /* 0x000000ff0000720c */ /* 0x001fca0003f05270 */
[----:B------:R-:W-:Y:S08]  /*47920*/  BSSY B0, `(.L_x_47533) ;  /* 0x0000264000007945 */ /* 0x000ff00003800000 */
[----:B------:R-:W-:Y:S05]  /*47930*/  @P0 BRA `(.L_x_47534) ;  /* 0x0000262000000947 */ /* 0x000fea0003800000 */
[----:B-1----:R-:W0:Y:S01]  /*47940*/  S2R R7, SR_CTAID.X ;  /* 0x0000000000077919 */ /* 0x002e220000002500 */
[----:B--23--:R-:W-:Y:S01]  /*47950*/  LOP3.LUT R2, RZ, c[0x0][0x200], RZ, 0x33, !PT ;  /* 0x00008000ff027a12 */ /* 0x00cfe200078e33ff */
[----:B------:R-:W-:Y:S01]  /*47960*/  IMAD.MOV.U32 R22, RZ, RZ, c[0x0][0x200] ;  /* 0x00008000ff167624 */ /* 0x000fe200078e00ff */
[----:B------:R-:W-:Y:S01]  /*47970*/  HFMA2.MMA R4, -RZ, RZ, 0, 2.384185791015625e-07 ;  /* 0x00000004ff047435 */ /* 0x000fe200000001ff */
[----:B------:R-:W-:Y:S01]  /*47980*/  IMAD.MOV.U32 R30, RZ, RZ, c[0x0][0x208] ;  /* 0x00008200ff1e7624 */ /* 0x000fe200078e00ff */
[----:B------:R-:W-:Y:S01]  /*47990*/  IMNMX R2, R2, -0x2, !PT ;  /* 0xfffffffe02027817 */ /* 0x000fe20007800200 */
[----:B------:R-:W-:Y:S01]  /*479a0*/  IMAD.MOV.U32 R26, RZ, RZ, c[0x0][0x20c] ;  /* 0x00008300ff1a7624 */ /* 0x000fe200078e00ff */
[----:B------:R-:W-:Y:S01]  /*479b0*/  IADD3 R31, R22, -0x1, RZ ;  /* 0xffffffff161f7810 */ /* 0x000fe20007ffe0ff */
[----:B------:R-:W-:Y:S01]  /*479c0*/  IMAD.MOV.U32 R24, RZ, RZ, c[0x0][0x224] ;  /* 0x00008900ff187624 */ /* 0x000fe200078e00ff */
[----:B------:R-:W-:Y:S01]  /*479d0*/  IADD3 R10, R2, c[0x0][0x200], RZ ;  /* 0x00008000020a7a10 */ /* 0x000fe20007ffe0ff */
[----:B------:R-:W-:Y:S01]  /*479e0*/  IMAD.MOV.U32 R5, RZ, RZ, -0x1 ;  /* 0xffffffffff057424 */ /* 0x000fe200078e00ff */
[----:B------:R-:W-:Y:S01]  /*479f0*/  ISETP.NE.U32.AND P1, PT, RZ, c[0x0][0x1f8], PT ;  /* 0x00007e00ff007a0c */ /* 0x000fe20003f25070 */
[----:B------:R-:W-:Y:S01]  /*47a00*/  IMAD.MOV.U32 R11, RZ, RZ, 0x4 ;  /* 0x00000004ff0b7424 */ /* 0x000fe200078e00ff */
[----:B------:R-:W-:Y:S01]  /*47a10*/  IADD3 R2, R10, 0x1, RZ ;  /* 0x000000010a027810 */ /* 0x000fe20007ffe0ff */
[C---:B------:R-:W-:Y:S01]  /*47a20*/  IMAD.SHL.U32 R25, R24.reuse, 0x2, RZ ;  /* 0x0000000218197824 */ /* 0x040fe200078e00ff */
[----:B------:R-:W-:Y:S01]  /*47a30*/  IADD3 R44, R24, -0x1, RZ ;  /* 0xffffffff182c7810 */ /* 0x000fe20007ffe0ff */
[----:B------:R-:W-:Y:S01]  /*47a40*/  IMAD.MOV.U32 R32, RZ, RZ, RZ ;  /* 0x000000ffff207224 */ /* 0x000fe200078e00ff */
        /* <DEDUP_REMOVED lines=28> */
.L_x_47551:
[----:B------:R-:W-:Y:S02]  /*47c10*/  ISETP.NE.U32.AND P0, PT, RZ, c[0x0][0x1c8], PT ;  /* 0x00007200ff007a0c */ /* 0x000fe40003f05070 */
[----:B0-----:R-:W-:Y:S02]  /*47c20*/  IABS R14, c[0x0][0x228] ;  /* 0x00008a00000e7a13 */ /* 0x001fe40000000000 */
[----:B------:R-:W-:Y:S02]  /*47c30*/  ISETP.NE.AND.EX P0, PT, RZ, c[0x0][0x1cc], PT, P0 ;  /* 0x00007300ff007a0c */ /* 0x000fe40003f05300 */
[----:B------:R-:W-:-:S11]  /*47c40*/  LEA R33, R32, R1, 0x2 ;  /* 0x0000000120217211 */ /* 0x000fd600078e10ff */
[----:B---3-5:R-:W-:Y:S05]  /*47c50*/  @!P0 BRA `(.L_x_47535) ;  /* 0x00001d3000008947 */ /* 0x028fea0003800000 */
[----:B------:R-:W2:Y:S04]  /*47c60*/  LDL R12, [R33] ;  /* 0x00000000210c7983 */ /* 0x000ea80000100800 */
[----:B------:R-:W3:Y:S01]  /*47c70*/  LDG.E R36, [R6.64] ;  /* 0x0000000a06247981 */ /* 0x000ee2000c1e1900 */
[----:B------:R-:W0:Y:S08]  /*47c80*/  I2F.RP R15, R14 ;  /* 0x0000000e000f7306 */ /* 0x000e300000209400 */
[----:B0-----:R-:W0:Y:S01]  /*47c90*/  MUFU.RCP R15, R15 ;  /* 0x0000000f000f7308 */ /* 0x001e220000001000 */
[----:B--2---:R-:W-:-:S04]  /*47ca0*/  IADD3 R13, P2, R12, UR6, RZ ;  /* 0x000000060c0d7c10 */ /* 0x004fc8000ff5e0ff */
[----:B------:R-:W-:Y:S01]  /*47cb0*/  LEA.HI.X.SX32 R16, R12, UR12, 0x1, P2 ;  /* 0x0000000c0c107c11 */ /* 0x000fe200090f0eff */
[----:B------:R-:W-:-:S03]  /*47cc0*/  IMAD.SHL.U32 R12, R13, 0x4, RZ ;  /* 0x000000040d0c7824 */ /* 0x000fc600078e00ff */
        /* <DEDUP_REMOVED lines=37> */
[----:B------:R-:W-:-:S03]  /*47f20*/  IMAD.MOV.U32 R17, RZ, RZ, RZ ;  /* 0x000000ffff117224 */ /* 0x000fc600078e00ff */
.L_x_47540:
[----:B------:R-:W-:Y:S01]  /*47f30*/  MOV R34, 0x4 ;  /* 0x0000000400227802 */ /* 0x000fe20000000f00 */
[----:B------:R-:W-:-:S04]  /*47f40*/  IMAD.IADD R15, R20, 0x1, R17 ;  /* 0x00000001140f7824 */ /* 0x000fc800078e0211 */
        /* <DEDUP_REMOVED lines=9> */
.L_x_47539:
[----:B------:R-:W2:Y:S01]  /*47fe0*/  LDG.E R35, [R8.64] ;  /* 0x0000000a08237981 */ /* 0x000ea2000c1e1900 */
[----:B------:R-:W-:Y:S01]  /*47ff0*/  IMAD.MOV.U32 R39, RZ, RZ, 0x7f7fffff ;  /* 0x7f7fffffff277424 */ /* 0x000fe200078e00ff */
[----:B------:R-:W-:Y:S02]  /*48000*/  ISETP.GE.U32.AND P0, PT, R44, 0x3, PT ;  /* 0x000000032c00780c */ /* 0x000fe40003f06070 */
[----:B--2---:R-:W-:Y:S01]  /*48010*/  IADD3 R37, R35, -0x1, RZ ;  /* 0xffffffff23257810 */ /* 0x004fe20007ffe0ff */
[----:B------:R-:W-:-:S04]  /*48020*/  IMAD.MOV.U32 R35, RZ, RZ, RZ ;  /* 0x000000ffff237224 */ /* 0x000fc800078e00ff */
        /* <DEDUP_REMOVED lines=13> */
.L_x_47544:
[----:B-1----:R-:W-:-:S05]  /*48100*/  IADD3 R15, R20, R35, RZ ;  /* 0x00000023140f7210 */ /* 0x002fca0007ffe0ff */
        /* <DEDUP_REMOVED lines=59> */
.L_x_47543:
        /* <DEDUP_REMOVED lines=33> */
.L_x_47545:
[----:B------:R-:W-:-:S13]  /*486d0*/  ISETP.NE.OR P0, PT, R36, RZ, P0 ;  /* 0x000000ff2400720c */ /* 0x000fda0000705670 */
[----:B------:R-:W-:Y:S05]  /*486e0*/  @!P0 BRA `(.L_x_47541) ;  /* 0x0000012000008947 */ /* 0x000fea0003800000 */
.L_x_47542:
        /* <DEDUP_REMOVED lines=18> */
.L_x_47541:
[----:B------:R-:W-:-:S13]  /*48810*/  ISETP.NE.AND P0, PT, R24, RZ, PT ;  /* 0x000000ff1800720c */ /* 0x000fda0003f05270 */
[----:B------:R-:W-:Y:S05]  /*48820*/  @!P0 BRA `(.L_x_47537) ;  /* 0x000000f000008947 */ /* 0x000fea0003800000 */
[----:B------:R-:W-:Y:S01]  /*48830*/  IMAD.IADD R35, R20, 0x1, R35 ;  /* 0x0000000114237824 */ /* 0x000fe200078e0223 */
[----:B01----:R-:W2:Y:S03]  /*48840*/  LDG.E R15, [R10.64] ;  /* 0x0000000a0a0f7981 */ /* 0x003ea6000c1e1900 */
        /* <DEDUP_REMOVED lines=13> */
.L_x_47537:
[----:B0-----:R-:W2:Y:S01]  /*48920*/  LDG.E R39, [R6.64] ;  /* 0x0000000a06277981 */ /* 0x001ea2000c1e1900 */
[----:B------:R-:W-:Y:S01]  /*48930*/  HFMA2.MMA R34, -RZ, RZ, 0, 2.384185791015625e-07 ;  /* 0x00000004ff227435 */ /* 0x000fe200000001ff */
[----:B------:R-:W-:Y:S01]  /*48940*/  IMAD.IADD R35, R20, 0x1, R17 ;  /* 0x0000000114237824 */ /* 0x000fe200078e0211 */
[----:B------:R-:W-:Y:S01]  /*48950*/  ISETP.NE.U32.AND P0, PT, RZ, c[0x0][0x1b8], PT ;  /* 0x00006e00ff007a0c */ /* 0x000fe20003f05070 */
[----:B------:R-:W-:Y:S01]  /*48960*/  IMAD.MOV.U32 R14, RZ, RZ, c[0x0][0x210] ;  /* 0x00008400ff0e7624 */ /* 0x000fe200078e00ff */
[----:B------:R-:W-:Y:S01]  /*48970*/  IADD3 R12, P4, R12, c[0x0][0x168], RZ ;  /* 0x00005a000c0c7a10 */ /* 0x000fe20007f9e0ff */
[----:B------:R-:W-:Y:S01]  /*48980*/  IMAD.MOV.U32 R17, RZ, RZ, c[0x0][0x200] ;  /* 0x00008000ff117624 */ /* 0x000fe200078e00ff */
[----:B------:R-:W-:Y:S01]  /*48990*/  ISETP.NE.AND.EX P0, PT, RZ, c[0x0][0x1bc], PT, P0 ;  /* 0x00006f00ff007a0c */ /* 0x000fe20003f05300 */
[----:B-1---5:R-:W-:Y:S01]  /*489a0*/  IMAD R37, R35, R14, c[0x0][0x200] ;  /* 0x0000800023257624 */ /* 0x022fe200078e020e */
[----:B------:R-:W-:Y:S02]  /*489b0*/  IADD3.X R13, R13, c[0x0][0x16c], RZ, P4, !PT ;  /* 0x00005b000d0d7a10 */ /* 0x000fe400027fe4ff */
[----:B------:R-:W-:Y:S01]  /*489c0*/  ISETP.GE.AND P2, PT, R17, 0x1, PT ;  /* 0x000000011100780c */ /* 0x000fe20003f46270 */
[----:B------:R-:W-:-:S04]  /*489d0*/  IMAD.WIDE R14, R37, R34, c[0x0][0x198] ;  /* 0x00006600250e7625 */ /* 0x000fc800078e0222 */
[----:B------:R-:W-:Y:S01]  /*489e0*/  IMAD.WIDE R36, R37, R34, c[0x0][0x1b8] ;  /* 0x00006e0025247625 */ /* 0x000fe200078e0222 */
[----:B--2---:R0:W-:Y:S03]  /*489f0*/  STG.E [R14.64], R39 ;  /* 0x000000270e007986 */ /* 0x0041e6000c10190a */
[----:B------:R-:W-:Y:S05]  /*48a00*/  @!P0 BRA `(.L_x_47546) ;  /* 0x0000034000008947 */ /* 0x000fea0003800000 */
[----:B------:R-:W2:Y:S01]  /*48a10*/  LDG.E.CONSTANT R17, [R12.64] ;  /* 0x0000000a0c117981 */ /* 0x000ea2000c1e9900 */
[----:B------:R-:W-:Y:S02]  /*48a20*/  IABS R40, c[0x0][0x228] ;  /* 0x00008a0000287a13 */ /* 0x000fe40000000000 */
[----:B------:R-:W-:Y:S02]  /*48a30*/  IABS R42, R16 ;  /* 0x00000010002a7213 */ /* 0x000fe40000000000 */
        /* <DEDUP_REMOVED lines=10> */
[----:B------:R-:W-:-:S04]  /*48ae0*/  IMAD.HI.U32 R43, R39, R43, R38 ;  /* 0x0000002b272b7227 */ /* 0x000fc800078e0026 */
[----:B------:R-:W-:Y:S01]  /*48af0*/  IMAD.MOV.U32 R39, RZ, RZ, R42 ;  /* 0x000000ffff277224 */ /* 0x000fe200078e002a */
[----:B-1----:R-:W-:-:S03]  /*48b00*/  IADD3 R42, R41, 0xffffffe, RZ ;  /* 0x0ffffffe292a7810 */ /* 0x002fc60007ffe0ff */
[----:B------:R-:W-:-:S04]  /*48b10*/  IMAD.HI.U32 R43, R43, R39, RZ ;  /* 0x000000272b2b7227 */ /* 0x000fc800078e00ff */
[----:B------:R-:W-:-:S04]  /*48b20*/  IMAD.MOV R38, RZ, RZ, -R43 ;  /* 0x000000ffff267224 */ /* 0x000fc800078e0a2b */
[----:B------:R-:W-:Y:S01]  /*48b30*/  IMAD R39, R40, R38, R39 ;  /* 0x0000002628277224 */ /* 0x000fe200078e0227 */
[----:B------:R-:W-:-:S04]  /*48b40*/  LOP3.LUT R38, R16, c[0x0][0x228], RZ, 0x3c, !PT ;  /* 0x00008a0010267a12 */ /* 0x000fc800078e3cff */
[----:B------:R-:W-:Y:S02]  /*48b50*/  ISETP.GT.U32.AND P5, PT, R40, R39, PT ;  /* 0x000000272800720c */ /* 0x000fe40003fa4070 */
[----:B------:R-:W-:-:S11]  /*48b60*/  ISETP.GE.AND P0, PT, R38, RZ, PT ;  /* 0x000000ff2600720c */ /* 0x000fd60003f06270 */
[-C--:B------:R-:W-:Y:S02]  /*48b70*/  @!P5 IADD3 R39, R39, -R40.reuse, RZ ;  /* 0x800000282727d210 */ /* 0x080fe40007ffe0ff */
[----:B------:R-:W-:Y:S02]  /*48b80*/  @!P5 IADD3 R43, R43, 0x1, RZ ;  /* 0x000000012b2bd810 */ /* 0x000fe40007ffe0ff */
[----:B------:R-:W-:Y:S02]  /*48b90*/  ISETP.GE.U32.AND P4, PT, R39, R40, PT ;  /* 0x000000282700720c */ /* 0x000fe40003f86070 */
[----:B------:R-:W0:Y:S01]  /*48ba0*/  F2I.FTZ.U32.TRUNC.NTZ R39, R42 ;  /* 0x0000002a00277305 */ /* 0x000e22000021f000 */
[----:B------:R-:W-:-:S10]  /*48bb0*/  ISETP.NE.AND P5, PT, RZ, c[0x0][0x228], PT ;  /* 0x00008a00ff007a0c */ /* 0x000fd40003fa5270 */
        /* <DEDUP_REMOVED lines=22> */
[----:B------:R-:W2:Y:S02]  /*48d20*/  LDS R38, [R38+0x108] ;  /* 0x0001080026267984 */ /* 0x000ea40000000800 */
[----:B--2---:R-:W-:-:S05]  /*48d30*/  FADD.FTZ R17, R17, -R38 ;  /* 0x8000002611117221 */ /* 0x004fca0000010000 */
[----:B------:R0:W-:Y:S02]  /*48d40*/  STG.E [R36.64], R17 ;  /* 0x0000001124007986 */ /* 0x0001e4000c10190a */
.L_x_47546:
        /* <DEDUP_REMOVED lines=9> */
[----:B------:R-:W-:Y:S02]  /*48de0*/  ISETP.GE.AND P4, PT, R16, RZ, PT ;  /* 0x000000ff1000720c */ /* 0x000fe40003f86270 */
[----:B0-----:R-:W-:Y:S01]  /*48df0*/  MOV R38, RZ ;  /* 0x000000ff00267202 */ /* 0x001fe20000000f00 */
        /* <DEDUP_REMOVED lines=11> */
[----:B------:R-:W-:Y:S01]  /*48eb0*/  @!P0 IADD3 R38, R38, 0x1, RZ ;  /* 0x0000000126268810 */ /* 0x000fe20007ffe0ff */
[----:B------:R-:W-:Y:S01]  /*48ec0*/  IMAD.MOV.U32 R42, RZ, RZ, c[0x0][0x200] ;  /* 0x00008000ff2a7624 */ /* 0x000fe200078e00ff */
        /* <DEDUP_REMOVED lines=13> */
[----:B------:R-:W-:-:S05]  /*48fa0*/  MOV R17, R40 ;  /* 0x0000002800117202 */ /* 0x000fca0000000f00 */
        /* <DEDUP_REMOVED lines=9> */
[----:B------:R-:W-:-:S04]  /*49040*/  @!P4 LOP3.LUT R16, RZ, c[0x0][0x224], RZ, 0x33, !PT ;  /* 0x00008900ff10ca12 */ /* 0x000fc800078e33ff */
[----:B------:R-:W-:-:S05]  /*49050*/  MOV R40, R16 ;  /* 0x0000001000287202 */ /* 0x000fca0000000f00 */
        /* <DEDUP_REMOVED lines=44> */
.L_x_47548:
        /* <DEDUP_REMOVED lines=21> */
.L_x_47549:
[----:B-1---5:R-:W-:Y:S02]  /*49470*/  IMAD.IADD R37, R53, 0x1, R40 ;  /* 0x0000000135257824 */ /* 0x022fe400078e0228 */
        /* <DEDUP_REMOVED lines=11> */
[----:B------:R-:W-:Y:S02]  /*49530*/  LEA.HI.X R37, R37, c[0x0][0x1e4], R38, 0x2, P0 ;  /* 0x0000790025257a11 */ /* 0x000fe400000f1426 */
[----:B-1----:R-:W-:Y:S01]  /*49540*/  MOV R14, R46 ;  /* 0x0000002e000e7202 */ /* 0x002fe20000000f00 */
        /* <DEDUP_REMOVED lines=26> */
[----:B------:R-:W2:Y:S02]  /*496f0*/  LDG.E R40, [R40.64] ;  /* 0x0000000a28287981 */ /* 0x000ea4000c1e1900 */
[----:B--2---:R-:W-:-:S04]  /*49700*/  IMAD.IADD R59, R40, 0x1, R51 ;  /* 0x00000001283b7824 */ /* 0x004fc800078e0233 */
        /* <DEDUP_REMOVED lines=22> */
.L_x_47547:
[----:B0-----:R-:W-:Y:S01]  /*49870*/  IMAD.MOV.U32 R41, RZ, RZ, c[0x0][0x200] ;  /* 0x00008000ff297624 */ /* 0x001fe200078e00ff */
[----:B------:R-:W2:Y:S01]  /*49880*/  LDG.E.CONSTANT R13, [R12.64] ;  /* 0x0000000a0c0d7981 */ /* 0x000ea2000c1e9900 */
        /* <DEDUP_REMOVED lines=13> */
.L_x_47538:
[----:B------:R-:W-:-:S05]  /*49960*/  MOV R2, c[0x0][0x224] ;  /* 0x0000890000027a02 */ /* 0x000fca0000000f00 */
[----:B------:R0:W-:Y:S01]  /*49970*/  STS [0x104], R2 ;  /* 0x00010402ff007388 */ /* 0x0001e20000000800 */
[----:B------:R-:W-:Y:S05]  /*49980*/  BRA `(.L_x_47534) ;  /* 0x000005d000007947 */ /* 0x000fea0003800000 */
.L_x_47535:
        /* <DEDUP_REMOVED lines=8> */
[----:B--2---:R-:W-:-:S04]  /*49a10*/  IADD3 R15, P0, R33, UR6, RZ ;  /* 0x00000006210f7c10 */ /* 0x004fc8000ff1e0ff */
[----:B------:R-:W-:Y:S01]  /*49a20*/  LEA.HI.X.SX32 R12, R33, UR12, 0x1, P0 ;  /* 0x0000000c210c7c11 */ /* 0x000fe200080f0eff */
[----:B------:R-:W-:-:S03]  /*49a30*/  IMAD.SHL.U32 R36, R15, 0x4, RZ ;  /* 0x000000040f247824 */ /* 0x000fc600078e00ff */
[----:B------:R-:W-:Y:S02]  /*49a40*/  SHF.L.U64.HI R15, R15, 0x2, R12 ;  /* 0x000000020f0f7819 */ /* 0x000fe4000001020c */
[----:B------:R-:W-:-:S04]  /*49a50*/  IADD3 R12, P0, R36, c[0x0][0x160], RZ ;  /* 0x00005800240c7a10 */ /* 0x000fc80007f1e0ff */
[----:B------:R-:W-:Y:S02]  /*49a60*/  IADD3.X R13, R15, c[0x0][0x164], RZ, P0, !PT ;  /* 0x000059000f0d7a10 */ /* 0x000fe400007fe4ff */
[----:B------:R-:W-:-:S03]  /*49a70*/  IADD3 R36, P0, R36, c[0x0][0x168], RZ ;  /* 0x00005a0024247a10 */ /* 0x000fc60007f1e0ff */
[----:B------:R1:W2:Y:S01]  /*49a80*/  LDG.E.CONSTANT R39, [R12.64] ;  /* 0x0000000a0c277981 */ /* 0x0002a2000c1e9900 */
[----:B------:R-:W-:-:S05]  /*49a90*/  IADD3.X R37, R15, c[0x0][0x16c], RZ, P0, !PT ;  /* 0x00005b000f257a10 */ /* 0x000fca00007fe4ff */
[----:B------:R3:W5:Y:S01]  /*49aa0*/  LDG.E.CONSTANT R15, [R36.64] ;  /* 0x0000000a240f7981 */ /* 0x000762000c1e9900 */
[----:B0-----:R-:W-:Y:S02]  /*49ab0*/  IADD3 R33, P0, R21, R16, RZ ;  /* 0x0000001015217210 */ /* 0x001fe40007f1e0ff */
[----:B------:R-:W-:-:S03]  /*49ac0*/  SHF.R.S32.HI R34, RZ, 0x1f, R16 ;  /* 0x0000001fff227819 */ /* 0x000fc60000011410 */
[----:B------:R-:W-:Y:S01]  /*49ad0*/  IMAD.SHL.U32 R17, R33, 0x4, RZ ;  /* 0x0000000421117824 */ /* 0x000fe200078e00ff */
[----:B------:R-:W-:Y:S02]  /*49ae0*/  LEA.HI.X.SX32 R34, R21, R34, 0x1, P0 ;  /* 0x0000002215227211 */ /* 0x000fe400000f0eff */
[----:B------:R-:W-:Y:S02]  /*49af0*/  ISETP.NE.U32.AND P0, PT, RZ, c[0x0][0x180], PT ;  /* 0x00006000ff007a0c */ /* 0x000fe40003f05070 */
[----:B------:R-:W-:Y:S02]  /*49b00*/  SHF.L.U64.HI R33, R33, 0x2, R34 ;  /* 0x0000000221217819 */ /* 0x000fe40000010222 */
[----:B------:R-:W-:Y:S02]  /*49b10*/  IADD3 R34, P2, R17, c[0x0][0x170], RZ ;  /* 0x00005c0011227a10 */ /* 0x000fe40007f5e0ff */
[----:B------:R-:W-:Y:S02]  /*49b20*/  ISETP.NE.AND.EX P0, PT, RZ, c[0x0][0x184], PT, P0 ;  /* 0x00006100ff007a0c */ /* 0x000fe40003f05300 */
[----:B------:R-:W-:-:S02]  /*49b30*/  IADD3.X R35, R33, c[0x0][0x174], RZ, P2, !PT ;  /* 0x00005d0021237a10 */ /* 0x000fc400017fe4ff */
[----:B-1----:R-:W-:Y:S02]  /*49b40*/  IADD3 R12, P4, R17, c[0x0][0x178], RZ ;  /* 0x00005e00110c7a10 */ /* 0x002fe40007f9e0ff */
[----:B------:R-:W-:Y:S02]  /*49b50*/  IADD3 R17, R16, 0x1, RZ ;  /* 0x0000000110117810 */ /* 0x000fe40007ffe0ff */
[----:B------:R-:W-:Y:S01]  /*49b60*/  IADD3.X R13, R33, c[0x0][0x17c], RZ, P4, !PT ;  /* 0x00005f00210d7a10 */ /* 0x000fe200027fe4ff */
[----:B--2---:R3:W-:Y:S04]  /*49b70*/  STG.E [R34.64], R39 ;  /* 0x0000002722007986 */ /* 0x0047e8000c10190a */
[----:B------:R-:W-:Y:S05]  /*49b80*/  @!P0 BRA `(.L_x_47550) ;  /* 0x0000034000008947 */ /* 0x000fea0003800000 */
[----:B------:R-:W0:Y:S01]  /*49b90*/  I2F.RP R33, R14 ;  /* 0x0000000e00217306 */ /* 0x000e220000209400 */
[----:B------:R-:W-:-:S02]  /*49ba0*/  IABS R38, R39 ;  /* 0x0000002700267213 */ /* 0x000fc40000000000 */
[----:B------:R-:W-:-:S05]  /*49bb0*/  IABS R41, c[0x0][0x224] ;  /* 0x0000890000297a13 */ /* 0x000fca0000000000 */
[----:B0-----:R-:W0:Y:S02]  /*49bc0*/  MUFU.RCP R33, R33 ;  /* 0x0000002100217308 */ /* 0x001e240000001000 */
[----:B0--3--:R-:W-:-:S06]  /*49bd0*/  IADD3 R34, R33, 0xffffffe, RZ ;  /* 0x0ffffffe21227810 */ /* 0x009fcc0007ffe0ff */
[----:B------:R0:W1:Y:S02]  /*49be0*/  F2I.FTZ.U32.TRUNC.NTZ R35, R34 ;  /* 0x0000002200237305 */ /* 0x000064000021f000 */
[----:B0-----:R-:W-:Y:S02]  /*49bf0*/  IMAD.MOV.U32 R34, RZ, RZ, RZ ;  /* 0x000000ffff227224 */ /* 0x001fe400078e00ff */
[----:B-1----:R-:W-:-:S04]  /*49c00*/  IMAD.MOV R37, RZ, RZ, -R35 ;  /* 0x000000ffff257224 */ /* 0x002fc800078e0a23 */
[----:B------:R-:W-:-:S04]  /*49c10*/  IMAD R37, R37, R14, RZ ;  /* 0x0000000e25257224 */ /* 0x000fc800078e02ff */
[----:B------:R-:W-:Y:S02]  /*49c20*/  IMAD.HI.U32 R36, R35, R37, R34 ;  /* 0x0000002523247227 */ /* 0x000fe400078e0022 */
[----:B------:R-:W0:Y:S02]  /*49c30*/  I2F.RP R37, R41 ;  /* 0x0000002900257306 */ /* 0x000e240000209400 */
[----:B------:R-:W-:-:S04]  /*49c40*/  IMAD.MOV.U32 R35, RZ, RZ, R38 ;  /* 0x000000ffff237224 */ /* 0x000fc800078e0026 */
[----:B------:R-:W-:-:S05]  /*49c50*/  IMAD.HI.U32 R33, R36, R35, RZ ;  /* 0x0000002324217227 */ /* 0x000fca00078e00ff */
[----:B------:R-:W-:-:S05]  /*49c60*/  IADD3 R34, -R33, RZ, RZ ;  /* 0x000000ff21227210 */ /* 0x000fca0007ffe1ff */
        /* <DEDUP_REMOVED lines=8> */
[----:B------:R-:W-:Y:S01]  /*49cf0*/  LOP3.LUT R14, R39, c[0x0][0x228], RZ, 0x3c, !PT ;  /* 0x00008a00270e7a12 */ /* 0x000fe200078e3cff */
[----:B------:R0:W1:Y:S03]  /*49d00*/  F2I.FTZ.U32.TRUNC.NTZ R35, R34 ;  /* 0x0000002200237305 */ /* 0x000066000021f000 */
[----:B------:R-:W-:Y:S01]  /*49d10*/  ISETP.GE.AND P4, PT, R14, RZ, PT ;  /* 0x000000ff0e00720c */ /* 0x000fe20003f86270 */
[----:B0-----:R-:W-:-:S06]  /*49d20*/  IMAD.MOV.U32 R34, RZ, RZ, RZ ;  /* 0x000000ffff227224 */ /* 0x001fcc00078e00ff */
[----:B------:R-:W-:Y:S01]  /*49d30*/  @P0 IADD3 R33, R33, 0x1, RZ ;  /* 0x0000000121210810 */ /* 0x000fe20007ffe0ff */
[----:B-1----:R-:W-:-:S05]  /*49d40*/  IMAD.MOV R14, RZ, RZ, -R35 ;  /* 0x000000ffff0e7224 */ /* 0x002fca00078e0a23 */
        /* <DEDUP_REMOVED lines=11> */
[----:B------:R-:W-:Y:S01]  /*49e00*/  HFMA2.MMA R35, -RZ, RZ, 0, 2.384185791015625e-07 ;  /* 0x00000004ff237435 */ /* 0x000fe200000001ff */
[----:B------:R-:W-:-:S03]  /*49e10*/  IMAD.IADD R34, R21, 0x1, R16 ;  /* 0x0000000115227824 */ /* 0x000fc600078e0210 */
[----:B------:R-:W-:-:S06]  /*49e20*/  ISETP.GT.U32.AND P0, PT, R41, R14, PT ;  /* 0x0000000e2900720c */ /* 0x000fcc0003f04070 */
[----:B------:R-:W-:-:S07]  /*49e30*/  IMAD.WIDE R34, R34, R35, c[0x0][0x180] ;  /* 0x0000600022227625 */ /* 0x000fce00078e0223 */
[----:B------:R-:W-:-:S05]  /*49e40*/  @!P0 IMAD.IADD R14, R14, 0x1, -R41 ;  /* 0x000000010e0e8824 */ /* 0x000fca00078e0a29 */
[----:B------:R-:W-:-:S13]  /*49e50*/  ISETP.GT.U32.AND P0, PT, R41, R14, PT ;  /* 0x0000000e2900720c */ /* 0x000fda0003f04070 */
[----:B------:R-:W-:-:S04]  /*49e60*/  @!P0 IMAD.IADD R14, R14, 0x1, -R41 ;  /* 0x000000010e0e8824 */ /* 0x000fc800078e0a29 */
[----:B------:R-:W-:Y:S01]  /*49e70*/  @!P2 IMAD.MOV R14, RZ, RZ, -R14 ;  /* 0x000000ffff0ea224 */ /* 0x000fe200078e0a0e */
[----:B------:R-:W-:-:S05]  /*49e80*/  @!P4 LOP3.LUT R14, RZ, c[0x0][0x224], RZ, 0x33, !PT ;  /* 0x00008900ff0eca12 */ /* 0x000fca00078e33ff */
[----:B------:R-:W-:-:S06]  /*49e90*/  IMAD.SHL.U32 R14, R14, 0x4, RZ ;  /* 0x000000040e0e7824 */ /* 0x000fcc00078e00ff */
[----:B------:R-:W0:Y:S02]  /*49ea0*/  LDS R14, [R14+0x108] ;  /* 0x000108000e0e7984 */ /* 0x000e240000000800 */
[----:B0----5:R-:W-:-:S05]  /*49eb0*/  FADD.FTZ R33, R15, -R14 ;  /* 0x8000000e0f217221 */ /* 0x021fca0000010000 */
[----:B------:R0:W-:Y:S02]  /*49ec0*/  STG.E [R34.64], R33 ;  /* 0x0000002122007986 */ /* 0x0001e4000c10190a */
.L_x_47550:
[----:B-----5:R1:W-:Y:S04]  /*49ed0*/  STG.E [R12.64], R15 ;  /* 0x0000000f0c007986 */ /* 0x0203e8000c10190a */
[----:B------:R1:W-:Y:S02]  /*49ee0*/  STS [0x104], R17 ;  /* 0x00010411ff007388 */ /* 0x0003e40000000800 */
.L_x_47536:
[----:B------:R-:W-:Y:S01]  /*49ef0*/  WARPSYNC 0xffffffff ;  /* 0xffffffff00007948 */ /* 0x000fe20003800000 */
[----:B------:R-:W-:Y:S01]  /*49f00*/  BAR.SYNC.DEFER_BLOCKING 0x0 ;  /* 0x0000000000007b1d */ /* 0x000fe20000010000 */
[----:B------:R-:W-:-:S04]  /*49f10*/  IADD3 R32, R32, 0x1, RZ ;  /* 0x0000000120207810 */ /* 0x000fc80007ffe0ff */
[----:B------:R-:W-:Y:S01]  /*49f20*/  ISETP.GE.U32.AND P0, PT, R32, 0x10, PT ;  /* 0x000000102000780c */ /* 0x000fe20003f06070 */
[----:B-1----:R-:W1:Y:S02]  /*49f30*/  LDS R12, [0x104] ;  /* 0x00010400ff0c7984 */ /* 0x002e640000000800 */
[----:B-1----:R-:W-:-:S13]  /*49f40*/  ISETP.LT.AND P2, PT, R12, c[0x0][0x224], PT ;  /* 0x000089000c007a0c */ /* 0x002fda0003f41270 */
[----:B------:R-:W-:Y:S05]  /*49f50*/  @!P0 BRA P2, `(.L_x_47551) ;  /* 0xffffdcb000008947 */ /* 0x000fea000103ffff */
.L_x_47534:
[----:B------:R-:W-:Y:S05]  /*49f60*/  BSYNC B0 ;  /* 0x0000000000007941 */ /* 0x000fea0003800000 */
.L_x_47533:
[----:B------:R-:W-:-:S04]  /*49f70*/  ISETP.NE.U32.AND P0, PT, RZ, c[0x0][0x1c8], PT ;  /* 0x00007200ff007a0c */ /* 0x000fc80003f05070 */
[----:B------:R-:W-:-:S04]  /*49f80*/  ISETP.NE.AND.EX P0, PT, RZ, c[0x0][0x1cc], PT, P0 ;  /* 0x00007300ff007a0c */ /* 0x000fc80003f05300 */
[----:B------:R-:W-:-:S13]  /*49f90*/  ISETP.NE.OR P0, PT, R0, RZ, !P0 ;  /* 0x000000ff0000720c */ /* 0x000fda0004705670 */
[----:B------:R-:W-:Y:S05]  /*49fa0*/  @P0 EXIT ;  /* 0x000000000000094d */ /* 0x000fea0003800000 */
[----:B------:R-:W4:Y:S01]  /*49fb0*/  S2R R0, SR_CTAID.X ;  /* 0x0000000000007919 */ /* 0x000f220000002500 */
[----:B-1----:R-:W-:-:S04]  /*49fc0*/  IMAD.MOV.U32 R3, RZ, RZ, 0x4 ;  /* 0x00000004ff037424 */ /* 0x002fc800078e00ff */
[----:B0-234-:R-:W-:-:S06]  /*49fd0*/  IMAD.WIDE.U32 R2, R0, R3, c[0x0][0x1c8] ;  /* 0x0000720000027625 */ /* 0x01dfcc00078e0003 */
        /* <DEDUP_REMOVED lines=11> */
.L_x_47552:
[----:B------:R-:W-:-:S05]  /*4a090*/  IADD3 R2, P0, R0, c[0x0][0x1d0], RZ ;  /* 0x0000740000027a10 */ /* 0x000fca0007f1e0ff */
[----:B------:R-:W-:-:S05]  /*4a0a0*/  IMAD.X R3, RZ, RZ, c[0x0][0x1d4], P0 ;  /* 0x00007500ff037624 */ /* 0x000fca00000e06ff */
[----:B------:R-:W-:Y:S01]  /*4a0b0*/  STG.E.U8 [R2.64], RZ ;  /* 0x000000ff02007986 */ /* 0x000fe2000c10110a */
[----:B------:R-:W-:Y:S05]  /*4a0c0*/  EXIT ;  /* 0x000000000000794d */ /* 0x000fea0003800000 */
.L_x_47553:
        /* <DEDUP_REMOVED lines=11> */
.L_x_74501:


//--------------------- .text._ZN17fastertransformer38beam_online_softmax_topk_stage2_kernelIfLi16ELi128EEEvPKfS2_PiPT_ii --------------------------
	.section	.text._ZN17fastertransformer38beam_online_softmax_topk_stage2_kernelIfLi16ELi128EEEvPKfS2_PiPT_ii,"ax",@progbits
	.sectioninfo	@"SHI_REGISTERS=80"
	.align	128
        .global         _ZN17fastertransformer38beam_online_softmax_topk_stage2_kernelIfLi16ELi128EEEvPKfS2_PiPT_ii
        .type           _ZN17fastertransformer38beam_online_softmax_topk_stage2_kernelIfLi16ELi128EEEvPKfS2_PiPT_ii,@function
        .size           _ZN17fastertransformer38beam_online_softmax_topk_stage2_kernelIfLi16ELi128EEEvPKfS2_PiPT_ii,(.L_x_74502 - _ZN17fastertransformer38beam_online_softmax_topk_stage2_kernelIfLi16ELi128EEEvPKfS2_PiPT_ii)
        .other          _ZN17fastertransformer38beam_online_softmax_topk_stage2_kernelIfLi16ELi128EEEvPKfS2_PiPT_ii,@"STO_CUDA_ENTRY STV_DEFAULT"
_ZN17fastertransformer38beam_online_softmax_topk_stage2_kernelIfLi16ELi128EEEvPKfS2_PiPT_ii:
.text._ZN17fastertransformer38beam_online_softmax_topk_stage2_kernelIfLi16ELi128EEEvPKfS2_PiPT_ii:
[----:B------:R-:W-:Y:S02]  /*0000*/  IMAD.MOV.U32 R1, RZ, RZ, c[0x0][0x28] ;  /* 0x00000a00ff017624 */ /* 0x000fe400078e00ff */
[----:B------:R-:W0:Y:S01]  /*0010*/  S2R R49, SR_TID.X ;  /* 0x0000000000317919 */ /* 0x000e220000002100 */
[----:B------:R-:W-:Y:S01]  /*0020*/  IMAD.MOV.U32 R4, RZ, RZ, c[0x0][0x184] ;  /* 0x00006100ff047624 */ /* 0x000fe200078e00ff */
[----:B------:R-:W-:Y:S01]  /*0030*/  ULDC.64 UR4, c[0x0][0x118] ;  /* 0x0000460000047ab9 */ /* 0x000fe20000000a00 */
[----:B------:R-:W-:Y:S01]  /*0040*/  BSSY B0, `(.L_x_47554) ;  /* 0x000009a000007945 */ /* 0x000fe20003800000 */
[----:B------:R-:W1:Y:S01]  /*0050*/  S2R R0, SR_CTAID.X ;  /* 0x0000000000007919 */ /* 0x000e620000002500 */
[----:B------:R-:W-:Y:S01]  /*0060*/  IMAD R4, R4, 0x22, RZ ;  /* 0x0000002204047824 */ /* 0x000fe200078e02ff */
        /* <DEDUP_REMOVED lines=13> */
[----:B0-----:R-:W-:Y:S01]  /*0140*/  ISETP.GE.AND P0, PT, R49, R4, PT ;  /* 0x000000043100720c */ /* 0x001fe20003f06270 */
        /* <DEDUP_REMOVED lines=20> */
[----:B-1----:R-:W-:Y:S01]  /*0290*/  LOP3.LUT R3, RZ, R49, RZ, 0x33, !PT ;  /* 0x00000031ff037212 */ /* 0x002fe200078e33ff */
[----:B------:R-:W-:Y:S01]  /*02a0*/  IMAD R2, R0, c[0x0][0x184], RZ ;  /* 0x0000610000027a24 */ /* 0x000fe200078e02ff */
[----:B------:R-:W-:Y:S02]  /*02b0*/  BSSY B1, `(.L_x_47556) ;  /* 0x0000019000017945 */ /* 0x000fe40003800000 */
[----:B------:R-:W-:Y:S01]  /*02c0*/  IADD3 R3, R4, R3, RZ ;  /* 0x0000000304037210 */ /* 0x000fe20007ffe0ff */
[----:B------:R-:W-:-:S03]  /*02d0*/  IMAD R6, R2, 0x22, RZ ;  /* 0x0000002202067824 */ /* 0x000fc600078e02ff */
[C---:B------:R-:W-:Y:S02]  /*02e0*/  LEA.HI R5, R3.reuse, 0x1, RZ, 0x19 ;  /* 0x0000000103057811 */ /* 0x040fe400078fc8ff */
[----:B------:R-:W-:Y:S02]  /*02f0*/  ISETP.GE.U32.AND P1, PT, R3, 0x180, PT ;  /* 0x000001800300780c */ /* 0x000fe40003f26070 */
[----:B------:R-:W-:Y:S01]  /*0300*/  LOP3.LUT P0, R7, R5, 0x3, RZ, 0xc0, !PT ;  /* 0x0000000305077812 */ /* 0x000fe2000780c0ff */
[----:B------:R-:W-:Y:S01]  /*0310*/  IMAD.MOV.U32 R5, RZ, RZ, R49 ;  /* 0x000000ffff057224 */ /* 0x000fe200078e0031 */
[----:B------:R-:W-:-:S11]  /*0320*/  SHF.R.S32.HI R10, RZ, 0x1f, R6 ;  /* 0x0000001fff0a7819 */ /* 0x000fd60000011406 */
[----:B------:R-:W-:Y:S05]  /*0330*/  @!P0 BRA `(.L_x_47557) ;  /* 0x0000010000008947 */ /* 0x000fea0003800000 */
[----:B------:R-:W-:Y:S01]  /*0340*/  IADD3 R9, P0, R6, R49, RZ ;  /* 0x0000003106097210 */ /* 0x000fe20007f1e0ff */
[----:B------:R-:W-:Y:S01]  /*0350*/  IMAD.MOV.U32 R5, RZ, RZ, R49 ;  /* 0x000000ffff057224 */ /* 0x000fe200078e0031 */
[----:B------:R-:W-:Y:S02]  /*0360*/  LEA R8, R49, 0x2b0, 0x2 ;  /* 0x000002b031087811 */ /* 0x000fe400078e10ff */
[----:B------:R-:W-:Y:S02]  /*0370*/  LEA R2, P2, R9, c[0x0][0x160], 0x2 ;  /* 0x0000580009027a11 */ /* 0x000fe400078410ff */
[----:B------:R-:W-:-:S04]  /*0380*/  LEA.HI.X.SX32 R12, R49, R10, 0x1, P0 ;  /* 0x0000000a310c7211 */ /* 0x000fc800000f0eff */
[----:B------:R-:W-:-:S05]  /*0390*/  LEA.HI.X R9, R9, c[0x0][0x164], R12, 0x2, P2 ;  /* 0x0000590009097a11 */ /* 0x000fca00010f140c */
.L_x_47558:
[----:B------:R-:W-:-:S06]  /*03a0*/  IMAD.MOV.U32 R3, RZ, RZ, R9 ;  /* 0x000000ffff037224 */ /* 0x000fcc00078e0009 */
[----:B------:R0:W2:Y:S01]  /*03b0*/  LDG.E.CONSTANT R3, [R2.64] ;  /* 0x0000000402037981 */ /* 0x0000a2000c1e9900 */
[----:B------:R-:W-:Y:S02]  /*03c0*/  IADD3 R7, R7, -0x1, RZ ;  /* 0xffffffff07077810 */ /* 0x000fe40007ffe0ff */
[----:B------:R-:W-:Y:S02]  /*03d0*/  IADD3 R5, R5, 0x80, RZ ;  /* 0x0000008005057810 */ /* 0x000fe40007ffe0ff */
[----:B------:R-:W-:Y:S02]  /*03e0*/  ISETP.NE.AND P0, PT, R7, RZ, PT ;  /* 0x000000ff0700720c */ /* 0x000fe40003f05270 */
[----:B0-----:R-:W-:-:S05]  /*03f0*/  IADD3 R2, P2, R2, 0x200, RZ ;  /* 0x0000020002027810 */ /* 0x001fca0007f5e0ff */
[----:B------:R-:W-:Y:S01]  /*0400*/  IMAD.X R9, RZ, RZ, R9, P2 ;  /* 0x000000ffff097224 */ /* 0x000fe200010e0609 */
[----:B--2---:R0:W-:Y:S02]  /*0410*/  STS [R8], R3 ;  /* 0x0000000308007388 */ /* 0x0041e40000000800 */
[----:B0-----:R-:W-:-:S03]  /*0420*/  IADD3 R8, R8, 0x200, RZ ;  /* 0x0000020008087810 */ /* 0x001fc60007ffe0ff */
[----:B------:R-:W-:Y:S05]  /*0430*/  @P0 BRA `(.L_x_47558) ;  /* 0xffffff6000000947 */ /* 0x000fea000383ffff */
.L_x_47557:
[----:B------:R-:W-:Y:S05]  /*0440*/  BSYNC B1 ;  /* 0x0000000000017941 */ /* 0x000fea0003800000 */
.L_x_47556:
        /* <DEDUP_REMOVED lines=14> */
.L_x_47561:
        /* <DEDUP_REMOVED lines=38> */
.L_x_47560:
[----:B------:R-:W-:Y:S05]  /*0790*/  BSYNC B1 ;  /* 0x0000000000017941 */ /* 0x000fea0003800000 */
.L_x_47559:
[----:B------:R-:W-:Y:S01]  /*07a0*/  IADD3 R7, R4, -R5, RZ ;  /* 0x8000000504077210 */ /* 0x000fe20007ffe0ff */
[----:B------:R-:W-:Y:S03]  /*07b0*/  BSSY B1, `(.L_x_47562) ;  /* 0x0000018000017945 */ /* 0x000fe60003800000 */
        /* <DEDUP_REMOVED lines=23> */
.L_x_47563:
[----:B------:R-:W-:Y:S05]  /*0930*/  BSYNC B1 ;  /* 0x0000000000017941 */ /* 0x000fea0003800000 */
.L_x_47562:
        /* <DEDUP_REMOVED lines=10> */
.L_x_47555:
[----:B-1----:R-:W-:Y:S05]  /*09e0*/  BSYNC B0 ;  /* 0x0000000000007941 */ /* 0x002fea0003800000 */
.L_x_47554:
[----:B------:R-:W-:Y:S01]  /*09f0*/  ISETP.GE.U32.AND P0, PT, R49, c[0x0][0x184], PT ;  /* 0x0000610031007a0c */ /* 0x000fe20003f06070 */
[----:B------:R-:W-:Y:S01]  /*0a00*/  BAR.SYNC.DEFER_BLOCKING 0x0 ;  /* 0x0000000000007b1d */ /* 0x000fe20000010000 */
[----:B------:R-:W-:Y:S01]  /*0a10*/  IMAD.MOV.U32 R4, RZ, RZ, -0x1 ;  /* 0xffffffffff047424 */ /* 0x000fe200078e00ff */
[----:B0-----:R-:W-:Y:S01]  /*0a20*/  MOV R7, 0xffffffff ;  /* 0xffffffff00077802 */ /* 0x001fe20000000f00 */
[----:B------:R-:W-:Y:S01]  /*0a30*/  IMAD.MOV.U32 R2, RZ, RZ, RZ ;  /* 0x000000ffff027224 */ /* 0x000fe200078e00ff */
        /* <DEDUP_REMOVED lines=43> */
[----:B------:R-:W-:Y:S02]  /*0cf0*/  IMAD.IADD R10, R2, 0x1, -R11 ;  /* 0x00000001020a7824 */ /* 0x000fe400078e0a0b */
[----:B------:R-:W-:-:S03]  /*0d00*/  IMAD.MOV.U32 R12, RZ, RZ, RZ ;  /* 0x000000ffff0c7224 */ /* 0x000fc600078e00ff */
[----:B------:R-:W-:-:S13]  /*0d10*/  ISETP.GT.AND P0, PT, R10, RZ, PT ;  /* 0x000000ff0a00720c */ /* 0x000fda0003f04270 */
[----:B------:R-:W-:Y:S05]  /*0d20*/  @!P0 BRA `(.L_x_47568) ;  /* 0x0000419000008947 */ /* 0x000fea0003800000 */
[----:B------:R-:W-:Y:S02]  /*0d30*/  ISETP.GT.AND P0, PT, R10, 0xc, PT ;  /* 0x0000000c0a00780c */ /* 0x000fe40003f04270 */
[----:B------:R-:W-:Y:S02]  /*0d40*/  PLOP3.LUT P1, PT, PT, PT, PT, 0x80, 0x0 ;  /* 0x000000000000781c */ /* 0x000fe40003f2f070 */
[----:B------:R-:W-:-:S11]  /*0d50*/  LOP3.LUT R13, R13, 0xfffffff7, RZ, 0xc0, !PT ;  /* 0xfffffff70d0d7812 */ /* 0x000fd600078ec0ff */
[----:B------:R-:W-:Y:S01]  /*0d60*/  @P1 LOP3.LUT R13, R13, 0x8, RZ, 0xfc, !PT ;  /* 0x000000080d0d1812 */ /* 0x000fe200078efcff */
[----:B------:R-:W-:Y:S05]  /*0d70*/  @!P0 BRA `(.L_x_47569) ;  /* 0x00002b6000008947 */ /* 0x000fea0003800000 */
[----:B------:R-:W-:Y:S02]  /*0d80*/  PLOP3.LUT P0, PT, PT, PT, PT, 0x8, 0x0 ;  /* 0x000000000000781c */ /* 0x000fe40003f0e170 */
[----:B------:R-:W-:-:S11]  /*0d90*/  LOP3.LUT R13, R13, 0xfffffff7, RZ, 0xc0, !PT ;  /* 0xfffffff70d0d7812 */ /* 0x000fd600078ec0ff */
[----:B------:R-:W-:Y:S02]  /*0da0*/  @P0 LOP3.LUT R13, R13, 0x8, RZ, 0xfc, !PT ;  /* 0x000000080d0d0812 */ /* 0x000fe400078efcff */
.L_x_47570:
[----:B------:R-:W-:Y:S01]  /*0db0*/  IMAD R14, R49, 0x22, R12 ;  /* 0x00000022310e7824 */ /* 0x000fe200078e020c */
[----:B------:R-:W-:Y:S01]  /*0dc0*/  IADD3 R10, R10, -0x10, RZ ;  /* 0xfffffff00a0a7810 */ /* 0x000fe20007ffe0ff */
[----:B------:R-:W-:-:S03]  /*0dd0*/  IMAD.SHL.U32 R15, R12, 0x4, RZ ;  /* 0x000000040c0f7824 */ /* 0x000fc600078e00ff */
[----:B------:R-:W0:Y:S02]  /*0de0*/  LDS.64 R4, [R14.X4+0x2b0] ;  /* 0x0002b0000e047984 */ /* 0x000e240000004a00 */
[C---:B------:R-:W-:Y:S02]  /*0df0*/  ISETP.EQ.AND P1, PT, R15.reuse, 0x40, PT ;  /* 0x000000400f00780c */ /* 0x040fe40003f22270 */
[----:B------:R-:W1:Y:S01]  /*0e00*/  LDS.64 R6, [R14.X4+0x2f0] ;  /* 0x0002f0000e067984 */ /* 0x000e620000004a00 */
[C---:B------:R-:W-:Y:S02]  /*0e10*/  ISETP.EQ.AND P3, PT, R15.reuse, 0x78, PT ;  /* 0x000000780f00780c */ /* 0x040fe40003f62270 */
[C---:B------:R-:W-:Y:S01]  /*0e20*/  ISETP.EQ.AND P6, PT, R15.reuse, RZ, PT ;  /* 0x000000ff0f00720c */ /* 0x040fe20003fc2270 */
[----:B------:R-:W2:Y:S01]  /*0e30*/  LDS.64 R8, [R14.X4+0x2b8] ;  /* 0x0002b8000e087984 */ /* 0x000ea20000004a00 */
[C---:B------:R-:W-:Y:S02]  /*0e40*/  ISETP.EQ.AND P0, PT, R15.reuse, 0x38, PT ;  /* 0x000000380f00780c */ /* 0x040fe40003f02270 */
[----:B------:R-:W-:-:S02]  /*0e50*/  ISETP.EQ.AND P2, PT, R15, 0x48, PT ;  /* 0x000000480f00780c */ /* 0x000fc40003f42270 */
[C---:B------:R-:W-:Y:S02]  /*0e60*/  ISETP.EQ.AND P5, PT, R15.reuse, 0x8, PT ;  /* 0x000000080f00780c */ /* 0x040fe40003fa2270 */
[C---:B------:R-:W-:Y:S02]  /*0e70*/  ISETP.EQ.AND P4, PT, R15.reuse, 0x60, PT ;  /* 0x000000600f00780c */ /* 0x040fe40003f82270 */
[----:B------:R-:W-:Y:S02]  /*0e80*/  P2R R2, PR, RZ, 0x40 ;  /* 0x00000040ff027803 */ /* 0x000fe40000000000 */
[----:B------:R-:W-:Y:S01]  /*0e90*/  P2R R17, PR, RZ, 0x20 ;  /* 0x00000020ff117803 */ /* 0x000fe20000000000 */
[----:B0-----:R-:W-:Y:S01]  /*0ea0*/  @P1 IMAD.MOV.U32 R47, RZ, RZ, R4 ;  /* 0x000000ffff2f1224 */ /* 0x001fe200078e0004 */
[----:B------:R-:W-:Y:S01]  /*0eb0*/  @P3 MOV R33, R4 ;  /* 0x0000000400213202 */ /* 0x000fe20000000f00 */
[--C-:B------:R-:W-:Y:S02]  /*0ec0*/  @P1 IMAD.MOV.U32 R46, RZ, RZ, R5.reuse ;  /* 0x000000ffff2e1224 */ /* 0x100fe400078e0005 */
[--C-:B------:R-:W-:Y:S01]  /*0ed0*/  @P3 IMAD.MOV.U32 R32, RZ, RZ, R5.reuse ;  /* 0x000000ffff203224 */ /* 0x100fe200078e0005 */
[----:B-1----:R-:W-:Y:S01]  /*0ee0*/  @P6 MOV R46, R7 ;  /* 0x00000007002e6202 */ /* 0x002fe20000000f00 */
[----:B------:R-:W-:Y:S01]  /*0ef0*/  @P6 IMAD.MOV.U32 R47, RZ, RZ, R6 ;  /* 0x000000ffff2f6224 */ /* 0x000fe200078e0006 */
[C---:B------:R-:W-:Y:S01]  /*0f00*/  ISETP.EQ.AND P3, PT, R15.reuse, 0x50, PT ;  /* 0x000000500f00780c */ /* 0x040fe20003f62270 */
[----:B------:R-:W-:Y:S01]  /*0f10*/  @P0 IMAD.MOV.U32 R52, RZ, RZ, R4 ;  /* 0x000000ffff340224 */ /* 0x000fe200078e0004 */
[----:B------:R-:W-:Y:S01]  /*0f20*/  ISETP.EQ.AND P6, PT, R15, 0x68, PT ;  /* 0x000000680f00780c */ /* 0x000fe20003fc2270 */
[----:B------:R-:W-:-:S02]  /*0f30*/  @P0 IMAD.MOV.U32 R48, RZ, RZ, R5 ;  /* 0x000000ffff300224 */ /* 0x000fc400078e0005 */
[----:B------:R-:W-:Y:S02]  /*0f40*/  @P0 IMAD.MOV.U32 R33, RZ, RZ, R6 ;  /* 0x000000ffff210224 */ /* 0x000fe400078e0006 */
[----:B------:R-:W-:Y:S02]  /*0f50*/  @P0 IMAD.MOV.U32 R32, RZ, RZ, R7 ;  /* 0x000000ffff200224 */ /* 0x000fe400078e0007 */
[----:B--2---:R-:W-:Y:S02]  /*0f60*/  @P0 IMAD.MOV.U32 R47, RZ, RZ, R8 ;  /* 0x000000ffff2f0224 */ /* 0x004fe400078e0008 */
[----:B------:R-:W-:Y:S01]  /*0f70*/  @P0 IMAD.MOV.U32 R46, RZ, RZ, R9 ;  /* 0x000000ffff2e0224 */ /* 0x000fe200078e0009 */
[----:B------:R-:W-:Y:S01]  /*0f80*/  ISETP.EQ.AND P0, PT, R15, 0x10, PT ;  /* 0x000000100f00780c */ /* 0x000fe20003f02270 */
[----:B------:R-:W-:Y:S01]  /*0f90*/  @P2 IMAD.MOV.U32 R45, RZ, RZ, R4 ;  /* 0x000000ffff2d2224 */ /* 0x000fe200078e0004 */
[----:B------:R-:W-:Y:S01]  /*0fa0*/  @P3 MOV R43, R4 ;  /* 0x00000004002b3202 */ /* 0x000fe20000000f00 */
[--C-:B------:R-:W-:Y:S01]  /*0fb0*/  @P2 IMAD.MOV.U32 R44, RZ, RZ, R5.reuse ;  /* 0x000000ffff2c2224 */ /* 0x100fe200078e0005 */
[----:B------:R-:W-:Y:S01]  /*0fc0*/  P2R R16, PR, RZ, 0x1 ;  /* 0x00000001ff107803 */ /* 0x000fe20000000000 */
[----:B------:R-:W-:-:S02]  /*0fd0*/  @P3 IMAD.MOV.U32 R42, RZ, RZ, R5 ;  /* 0x000000ffff2a3224 */ /* 0x000fc400078e0005 */
[----:B------:R-:W-:Y:S02]  /*0fe0*/  @P5 IMAD.MOV.U32 R45, RZ, RZ, R6 ;  /* 0x000000ffff2d5224 */ /* 0x000fe400078e0006 */
[--C-:B------:R-:W-:Y:S01]  /*0ff0*/  @P5 IMAD.MOV.U32 R44, RZ, RZ, R7.reuse ;  /* 0x000000ffff2c5224 */ /* 0x100fe200078e0007 */
[----:B------:R-:W-:Y:S01]  /*1000*/  @P1 MOV R44, R9 ;  /* 0x00000009002c1202 */ /* 0x000fe20000000f00 */
[----:B------:R-:W-:Y:S01]  /*1010*/  @P1 IMAD.MOV.U32 R45, RZ, RZ, R8 ;  /* 0x000000ffff2d1224 */ /* 0x000fe200078e0008 */
[C---:B------:R-:W-:Y:S01]  /*1020*/  ISETP.EQ.AND P1, PT, R15.reuse, 0x58, PT ;  /* 0x000000580f00780c */ /* 0x040fe20003f22270 */
[----:B------:R-:W-:Y:S02]  /*1030*/  @P0 IMAD.MOV.U32 R43, RZ, RZ, R6 ;  /* 0x000000ffff2b0224 */ /* 0x000fe400078e0006 */
[----:B------:R-:W-:Y:S01]  /*1040*/  @P0 IMAD.MOV.U32 R42, RZ, RZ, R7 ;  /* 0x000000ffff2a0224 */ /* 0x000fe200078e0007 */
[----:B------:R-:W-:Y:S01]  /*1050*/  ISETP.EQ.AND P0, PT, R15, 0x70, PT ;  /* 0x000000700f00780c */ /* 0x000fe20003f02270 */
[----:B------:R-:W-:-:S02]  /*1060*/  @P2 IMAD.MOV.U32 R43, RZ, RZ, R8 ;  /* 0x000000ffff2b2224 */ /* 0x000fc400078e0008 */
[----:B------:R-:W-:Y:S01]  /*1070*/  @P2 IMAD.MOV.U32 R42, RZ, RZ, R9 ;  /* 0x000000ffff2a2224 */ /* 0x000fe200078e0009 */
[----:B------:R-:W-:Y:S01]  /*1080*/  ISETP.EQ.AND P2, PT, R15, 0x18, PT ;  /* 0x000000180f00780c */ /* 0x000fe20003f42270 */
[--C-:B------:R-:W-:Y:S02]  /*1090*/  @P4 IMAD.MOV.U32 R39, RZ, RZ, R4.reuse ;  /* 0x000000ffff274224 */ /* 0x100fe400078e0004 */
[--C-:B------:R-:W-:Y:S02]  /*10a0*/  @P4 IMAD.MOV.U32 R38, RZ, RZ, R5.reuse ;  /* 0x000000ffff264224 */ /* 0x100fe400078e0005 */
[--C-:B------:R-:W-:Y:S02]  /*10b0*/  @P1 IMAD.MOV.U32 R41, RZ, RZ, R4.reuse ;  /* 0x000000ffff291224 */ /* 0x100fe400078e0004 */
[--C-:B------:R-:W-:Y:S02]  /*10c0*/  @P1 IMAD.MOV.U32 R40, RZ, RZ, R5.reuse ;  /* 0x000000ffff281224 */ /* 0x100fe400078e0005 */
[----:B------:R-:W-:Y:S01]  /*10d0*/  @P6 IMAD.MOV.U32 R37, RZ, RZ, R4 ;  /* 0x000000ffff256224 */ /* 0x000fe200078e0004 */
[----:B------:R-:W-:Y:S01]  /*10e0*/  @P0 MOV R35, R4 ;  /* 0x0000000400230202 */ /* 0x000fe20000000f00 */
[----:B------:R-:W-:Y:S01]  /*10f0*/  @P6 IMAD.MOV.U32 R36, RZ, RZ, R5 ;  /* 0x000000ffff246224 */ /* 0x000fe200078e0005 */
[----:B------:R-:W-:Y:S01]  /*1100*/  @P0 MOV R32, R9 ;  /* 0x0000000900200202 */ /* 0x000fe20000000f00 */
[----:B------:R-:W-:Y:S01]  /*1110*/  @P2 IMAD.MOV.U32 R41, RZ, RZ, R6 ;  /* 0x000000ffff292224 */ /* 0x000fe200078e0006 */
[----:B------:R-:W-:Y:S01]  /*1120*/  @P3 MOV R41, R8 ;  /* 0x0000000800293202 */ /* 0x000fe20000000f00 */
[----:B------:R-:W-:-:S02]  /*1130*/  @P2 IMAD.MOV.U32 R40, RZ, RZ, R7 ;  /* 0x000000ffff282224 */ /* 0x000fc400078e0007 */
[----:B------:R-:W-:Y:S01]  /*1140*/  @P3 IMAD.MOV.U32 R40, RZ, RZ, R9 ;  /* 0x000000ffff283224 */ /* 0x000fe200078e0009 */
[C---:B------:R-:W-:Y:S01]  /*1150*/  ISETP.EQ.AND P3, PT, R15.reuse, 0x20, PT ;  /* 0x000000200f00780c */ /* 0x040fe20003f62270 */
[--C-:B------:R-:W-:Y:S02]  /*1160*/  @P0 IMAD.MOV.U32 R34, RZ, RZ, R5.reuse ;  /* 0x000000ffff220224 */ /* 0x100fe400078e0005 */
[----:B------:R-:W-:Y:S01]  /*1170*/  @P0 IMAD.MOV.U32 R33, RZ, RZ, R8 ;  /* 0x000000ffff210224 */ /* 0x000fe200078e0008 */
[----:B------:R-:W-:Y:S01]  /*1180*/  ISETP.EQ.AND P0, PT, R15, -0x40, PT ;  /* 0xffffffc00f00780c */ /* 0x000fe20003f02270 */
[--C-:B------:R-:W-:Y:S02]  /*1190*/  @P5 IMAD.MOV.U32 R29, RZ, RZ, R4.reuse ;  /* 0x000000ffff1d5224 */ /* 0x100fe400078e0004 */
[----:B------:R-:W-:Y:S02]  /*11a0*/  @P5 IMAD.MOV.U32 R28, RZ, RZ, R5 ;  /* 0x000000ffff1c5224 */ /* 0x000fe400078e0005 */
[----:B------:R-:W-:-:S02]  /*11b0*/  @P2 IMAD.MOV.U32 R25, RZ, RZ, R4 ;  /* 0x000000ffff192224 */ /* 0x000fc400078e0004 */
[----:B------:R-:W-:Y:S02]  /*11c0*/  @P2 IMAD.MOV.U32 R24, RZ, RZ, R5 ;  /* 0x000000ffff182224 */ /* 0x000fe400078e0005 */
[----:B------:R-:W-:Y:S02]  /*11d0*/  @P3 IMAD.MOV.U32 R39, RZ, RZ, R6 ;  /* 0x000000ffff273224 */ /* 0x000fe400078e0006 */
[----:B------:R-:W-:Y:S01]  /*11e0*/  @P3 IMAD.MOV.U32 R38, RZ, RZ, R7 ;  /* 0x000000ffff263224 */ /* 0x000fe200078e0007 */
[----:B------:R-:W-:Y:S01]  /*11f0*/  @P1 MOV R38, R9 ;  /* 0x0000000900261202 */ /* 0x000fe20000000f00 */
[----:B------:R-:W-:Y:S01]  /*1200*/  @P1 IMAD.MOV.U32 R39, RZ, RZ, R8 ;  /* 0x000000ffff271224 */ /* 0x000fe200078e0008 */
[----:B------:R-:W-:Y:S01]  /*1210*/  ISETP.EQ.AND P1, PT, R15, 0x28, PT ;  /* 0x000000280f00780c */ /* 0x000fe20003f22270 */
[----:B------:R-:W-:Y:S02]  /*1220*/  @P3 IMAD.MOV.U32 R23, RZ, RZ, R4 ;  /* 0x000000ffff173224 */ /* 0x000fe400078e0004 */
[----:B------:R-:W-:-:S10]  /*1230*/  @P3 IMAD.MOV.U32 R22, RZ, RZ, R5 ;  /* 0x000000ffff163224 */ /* 0x000fd400078e0005 */
[----:B------:R-:W-:Y:S01]  /*1240*/  @P1 IMAD.MOV.U32 R37, RZ, RZ, R6 ;  /* 0x000000ffff251224 */ /* 0x000fe200078e0006 */
[----:B------:R-:W-:Y:S01]  /*1250*/  @P1 MOV R20, R5 ;  /* 0x0000000500141202 */ /* 0x000fe20000000f00 */
[----:B------:R-:W-:Y:S02]  /*1260*/  @P1 IMAD.MOV.U32 R36, RZ, RZ, R7 ;  /* 0x000000ffff241224 */ /* 0x000fe400078e0007 */
[----:B------:R-:W-:Y:S02]  /*1270*/  @P4 IMAD.MOV.U32 R37, RZ, RZ, R8 ;  /* 0x000000ffff254224 */ /* 0x000fe400078e0008 */
[----:B------:R-:W-:Y:S01]  /*1280*/  @P4 IMAD.MOV.U32 R36, RZ, RZ, R9 ;  /* 0x000000ffff244224 */ /* 0x000fe200078e0009 */
[----:B------:R-:W-:Y:S01]  /*1290*/  ISETP.EQ.AND P4, PT, R15, 0x30, PT ;  /* 0x000000300f00780c */ /* 0x000fe20003f82270 */
[----:B------:R-:W-:-:S12]  /*12a0*/  @P1 IMAD.MOV.U32 R21, RZ, RZ, R4 ;  /* 0x000000ffff151224 */ /* 0x000fd800078e0004 */
[----:B------:R-:W-:Y:S01]  /*12b0*/  @P4 IMAD.MOV.U32 R35, RZ, RZ, R6 ;  /* 0x000000ffff234224 */ /* 0x000fe200078e0006 */
[----:B------:R-:W-:Y:S01]  /*12c0*/  @P4 MOV R50, R4 ;  /* 0x0000000400324202 */ /* 0x000fe20000000f00 */
[----:B------:R-:W-:Y:S02]  /*12d0*/  @P4 IMAD.MOV.U32 R34, RZ, RZ, R7 ;  /* 0x000000ffff224224 */ /* 0x000fe400078e0007 */
[----:B------:R-:W-:Y:S02]  /*12e0*/  @P6 IMAD.MOV.U32 R35, RZ, RZ, R8 ;  /* 0x000000ffff236224 */ /* 0x000fe400078e0008 */
[----:B------:R-:W-:Y:S01]  /*12f0*/  @P6 IMAD.MOV.U32 R34, RZ, RZ, R9 ;  /* 0x000000ffff226224 */ /* 0x000fe200078e0009 */
[----:B------:R-:W-:Y:S01]  /*1300*/  ISETP.NE.AND P6, PT, R2, RZ, PT ;  /* 0x000000ff0200720c */ /* 0x000fe20003fc5270 */
[----:B------:R-:W-:Y:S01]  /*1310*/  @P4 IMAD.MOV.U32 R51, RZ, RZ, R5 ;  /* 0x000000ffff334224 */ /* 0x000fe200078e0005 */
[----:B------:R-:W0:Y:S02]  /*1320*/  LDS.64 R2, [R14.X4+0x2f8] ;  /* 0x0002f8000e027984 */ /* 0x000e240000004a00 */
[----:B------:R-:W-:-:S09]  /*1330*/  P2R R18, PR, RZ, 0x40 ;  /* 0x00000040ff127803 */ /* 0x000fd20000000000 */
[----:B------:R-:W-:Y:S02]  /*1340*/  @P6 IMAD.MOV.U32 R31, RZ, RZ, R4 ;  /* 0x000000ffff1f6224 */ /* 0x000fe400078e0004 */
[----:B------:R-:W-:Y:S02]  /*1350*/  @P6 IMAD.MOV.U32 R30, RZ, RZ, R5 ;  /* 0x000000ffff1e6224 */ /* 0x000fe400078e0005 */
[----:B------:R-:W-:Y:S02]  /*1360*/  @P0 IMAD.MOV.U32 R31, RZ, RZ, R6 ;  /* 0x000000ffff1f0224 */ /* 0x000fe400078e0006 */
[----:B------:R-:W-:Y:S01]  /*1370*/  @P0 IMAD.MOV.U32 R30, RZ, RZ, R7 ;  /* 0x000000ffff1e0224 */ /* 0x000fe200078e0007 */
[----:B------:R-:W-:-:S13]  /*1380*/  ISETP.EQ.AND P0, PT, R15, -0x8, PT ;  /* 0xfffffff80f00780c */ /* 0x000fda0003f02270 */
[----:B------:R-:W-:Y:S02]  /*1390*/  @P0 IMAD.MOV.U32 R31, RZ, RZ, R8 ;  /* 0x000000ffff1f0224 */ /* 0x000fe400078e0008 */
[----:B------:R-:W-:Y:S01]  /*13a0*/  @P0 IMAD.MOV.U32 R30, RZ, RZ, R9 ;  /* 0x000000ffff1e0224 */ /* 0x000fe200078e0009 */
[----:B------:R-:W-:Y:S01]  /*13b0*/  ISETP.EQ.AND P0, PT, R15, -0x48, PT ;  /* 0xffffffb80f00780c */ /* 0x000fe20003f02270 */
[--C-:B0-----:R-:W-:Y:S01]  /*13c0*/  @P3 IMAD.MOV.U32 R37, RZ, RZ, R2.reuse ;  /* 0x000000ffff253224 */ /* 0x101fe200078e0002 */
[----:B------:R-:W-:Y:S01]  /*13d0*/  @P4 MOV R33, R2 ;  /* 0x0000000200214202 */ /* 0x000fe20000000f00 */
[--C-:B------:R-:W-:Y:S02]  /*13e0*/  @P3 IMAD.MOV.U32 R36, RZ, RZ, R3.reuse ;  /* 0x000000ffff243224 */ /* 0x100fe400078e0003 */
[----:B------:R-:W-:Y:S02]  /*13f0*/  @P1 IMAD.MOV.U32 R35, RZ, RZ, R2 ;  /* 0x000000ffff231224 */ /* 0x000fe400078e0002 */
[----:B------:R-:W-:-:S06]  /*1400*/  @P1 IMAD.MOV.U32 R34, RZ, RZ, R3 ;  /* 0x000000ffff221224 */ /* 0x000fcc00078e0003 */
[----:B------:R-:W-:Y:S01]  /*1410*/  @P0 MOV R31, R2 ;  /* 0x00000002001f0202 */ /* 0x000fe20000000f00 */
[--C-:B------:R-:W-:Y:S01]  /*1420*/  @P0 IMAD.MOV.U32 R30, RZ, RZ, R3.reuse ;  /* 0x000000ffff1e0224 */ /* 0x100fe200078e0003 */
[----:B------:R-:W-:Y:S01]  /*1430*/  ISETP.EQ.AND P0, PT, R15, -0x38, PT ;  /* 0xffffffc80f00780c */ /* 0x000fe20003f02270 */
[----:B------:R-:W-:Y:S02]  /*1440*/  @P2 IMAD.MOV.U32 R39, RZ, RZ, R2 ;  /* 0x000000ffff272224 */ /* 0x000fe400078e0002 */
[--C-:B------:R-:W-:Y:S02]  /*1450*/  @P2 IMAD.MOV.U32 R38, RZ, RZ, R3.reuse ;  /* 0x000000ffff262224 */ /* 0x100fe400078e0003 */
[----:B------:R-:W-:-:S08]  /*1460*/  @P4 IMAD.MOV.U32 R32, RZ, RZ, R3 ;  /* 0x000000ffff204224 */ /* 0x000fd000078e0003 */
[----:B------:R-:W-:Y:S02]  /*1470*/  @P0 IMAD.MOV.U32 R29, RZ, RZ, R6 ;  /* 0x000000ffff1d0224 */ /* 0x000fe400078e0006 */
[----:B------:R-:W-:Y:S01]  /*1480*/  @P0 IMAD.MOV.U32 R28, RZ, RZ, R7 ;  /* 0x000000ffff1c0224 */ /* 0x000fe200078e0007 */
[----:B------:R-:W-:Y:S01]  /*1490*/  @P6 MOV R28, R9 ;  /* 0x00000009001c6202 */ /* 0x000fe20000000f00 */
[----:B------:R-:W-:Y:S01]  /*14a0*/  @P6 IMAD.MOV.U32 R29, RZ, RZ, R8 ;  /* 0x000000ffff1d6224 */ /* 0x000fe200078e0008 */
[----:B------:R-:W-:Y:S02]  /*14b0*/  ISETP.EQ.AND P6, PT, R15, -0x40, PT ;  /* 0xffffffc00f00780c */ /* 0x000fe40003fc2270 */
[----:B------:R-:W-:-:S04]  /*14c0*/  ISETP.NE.AND P0, PT, R16, RZ, PT ;  /* 0x000000ff1000720c */ /* 0x000fc80003f05270 */
[----:B------:R-:W-:-:S07]  /*14d0*/  P2R R16, PR, RZ, 0x1 ;  /* 0x00000001ff107803 */ /* 0x000fce0000000000 */
[----:B------:R-:W-:Y:S02]  /*14e0*/  @P6 IMAD.MOV.U32 R29, RZ, RZ, R2 ;  /* 0x000000ffff1d6224 */ /* 0x000fe400078e0002 */
[----:B------:R-:W-:Y:S01]  /*14f0*/  @P6 IMAD.MOV.U32 R28, RZ, RZ, R3 ;  /* 0x000000ffff1c6224 */ /* 0x000fe200078e0003 */
[C---:B------:R-:W-:Y:S01]  /*1500*/  ISETP.EQ.AND P6, PT, R15.reuse, -0x30, PT ;  /* 0xffffffd00f00780c */ /* 0x040fe20003fc2270 */
[----:B------:R-:W-:Y:S02]  /*1510*/  @P0 IMAD.MOV.U32 R27, RZ, RZ, R4 ;  /* 0x000000ffff1b0224 */ /* 0x000fe400078e0004 */
[----:B------:R-:W-:Y:S02]  /*1520*/  @P0 IMAD.MOV.U32 R26, RZ, RZ, R5 ;  /* 0x000000ffff1a0224 */ /* 0x000fe400078e0005 */
[----:B------:R-:W0:Y:S08]  /*1530*/  LDS.64 R4, [R14.X4+0x2c0] ;  /* 0x0002c0000e047984 */ /* 0x000e300000004a00 */
[----:B------:R-:W-:Y:S01]  /*1540*/  @P6 IMAD.MOV.U32 R27, RZ, RZ, R6 ;  /* 0x000000ffff1b6224 */ /* 0x000fe200078e0006 */
[----:B------:R-:W-:Y:S01]  /*1550*/  @P5 MOV R27, R8 ;  /* 0x00000008001b5202 */ /* 0x000fe20000000f00 */
[----:B------:R-:W-:Y:S01]  /*1560*/  @P6 IMAD.MOV.U32 R26, RZ, RZ, R7 ;  /* 0x000000ffff1a6224 */ /* 0x000fe200078e0007 */
[C---:B------:R-:W-:Y:S01]  /*1570*/  ISETP.EQ.AND P6, PT, R15.reuse, -0x38, PT ;  /* 0xffffffc80f00780c */ /* 0x040fe20003fc2270 */
[----:B------:R-:W-:Y:S01]  /*1580*/  @P5 IMAD.MOV.U32 R26, RZ, RZ, R9 ;  /* 0x000000ffff1a5224 */ /* 0x000fe200078e0009 */
[----:B------:R-:W-:-:S11]  /*1590*/  ISETP.EQ.AND P5, PT, R15, -0x30, PT ;  /* 0xffffffd00f00780c */ /* 0x000fd60003fa2270 */
[----:B------:R-:W-:Y:S02]  /*15a0*/  @P6 IMAD.MOV.U32 R27, RZ, RZ, R2 ;  /* 0x000000ffff1b6224 */ /* 0x000fe400078e0002 */
[----:B------:R-:W-:Y:S01]  /*15b0*/  @P6 IMAD.MOV.U32 R26, RZ, RZ, R3 ;  /* 0x000000ffff1a6224 */ /* 0x000fe200078e0003 */
[----:B------:R-:W-:-:S13]  /*15c0*/  ISETP.EQ.AND P6, PT, R15, -0x28, PT ;  /* 0xffffffd80f00780c */ /* 0x000fda0003fc2270 */
[----:B------:R-:W-:Y:S01]  /*15d0*/  @P6 IMAD.MOV.U32 R25, RZ, RZ, R6 ;  /* 0x000000ffff196224 */ /* 0x000fe200078e0006 */
[----:B------:R-:W-:Y:S01]  /*15e0*/  @P6 MOV R24, R7 ;  /* 0x0000000700186202 */ /* 0x000fe20000000f00 */
[----:B------:R-:W-:Y:S02]  /*15f0*/  @P0 IMAD.MOV.U32 R25, RZ, RZ, R8 ;  /* 0x000000ffff190224 */ /* 0x000fe400078e0008 */
[----:B------:R-:W-:Y:S01]  /*1600*/  @P0 IMAD.MOV.U32 R24, RZ, RZ, R9 ;  /* 0x000000ffff180224 */ /* 0x000fe200078e0009 */
[C---:B------:R-:W-:Y:S01]  /*1610*/  ISETP.EQ.AND P0, PT, R15.reuse, -0x18, PT ;  /* 0xffffffe80f00780c */ /* 0x040fe20003f02270 */
[----:B------:R-:W-:Y:S02]  /*1620*/  @P5 IMAD.MOV.U32 R25, RZ, RZ, R2 ;  /* 0x000000ffff195224 */ /* 0x000fe400078e0002 */
[----:B------:R-:W-:Y:S01]  /*1630*/  @P5 IMAD.MOV.U32 R24, RZ, RZ, R3 ;  /* 0x000000ffff185224 */ /* 0x000fe200078e0003 */
[----:B------:R-:W-:-:S09]  /*1640*/  ISETP.EQ.AND P5, PT, R15, -0x20, PT ;  /* 0xffffffe00f00780c */ /* 0x000fd20003fa2270 */
[----:B------:R-:W-:Y:S02]  /*1650*/  @P0 IMAD.MOV.U32 R21, RZ, RZ, R6 ;  /* 0x000000ffff150224 */ /* 0x000fe400078e0006 */
[--C-:B------:R-:W-:Y:S02]  /*1660*/  @P0 IMAD.MOV.U32 R20, RZ, RZ, R7.reuse ;  /* 0x000000ffff140224 */ /* 0x100fe400078e0007 */
[----:B------:R-:W-:Y:S01]  /*1670*/  @P5 MOV R23, R6 ;  /* 0x0000000600175202 */ /* 0x000fe20000000f00 */
[----:B------:R-:W-:Y:S02]  /*1680*/  @P5 IMAD.MOV.U32 R22, RZ, RZ, R7 ;  /* 0x000000ffff165224 */ /* 0x000fe400078e0007 */
[--C-:B------:R-:W-:Y:S02]  /*1690*/  @P2 IMAD.MOV.U32 R23, RZ, RZ, R8.reuse ;  /* 0x000000ffff172224 */ /* 0x100fe400078e0008 */
[----:B------:R-:W-:Y:S02]  /*16a0*/  @P2 IMAD.MOV.U32 R22, RZ, RZ, R9 ;  /* 0x000000ffff162224 */ /* 0x000fe400078e0009 */
[----:B------:R-:W-:-:S02]  /*16b0*/  @P3 IMAD.MOV.U32 R21, RZ, RZ, R8 ;  /* 0x000000ffff153224 */ /* 0x000fc400078e0008 */
[----:B------:R-:W-:Y:S02]  /*16c0*/  @P3 IMAD.MOV.U32 R20, RZ, RZ, R9 ;  /* 0x000000ffff143224 */ /* 0x000fe400078e0009 */
[--C-:B------:R-:W-:Y:S02]  /*16d0*/  @P6 IMAD.MOV.U32 R23, RZ, RZ, R2.reuse ;  /* 0x000000ffff176224 */ /* 0x100fe400078e0002 */
[--C-:B------:R-:W-:Y:S01]  /*16e0*/  @P6 IMAD.MOV.U32 R22, RZ, RZ, R3.reuse ;  /* 0x000000ffff166224 */ /* 0x100fe200078e0003 */
[C---:B------:R-:W-:Y:S01]  /*16f0*/  ISETP.EQ.AND P6, PT, R15.reuse, -0x8, PT ;  /* 0xfffffff80f00780c */ /* 0x040fe20003fc2270 */
[----:B------:R-:W-:Y:S02]  /*1700*/  @P5 IMAD.MOV.U32 R21, RZ, RZ, R2 ;  /* 0x000000ffff155224 */ /* 0x000fe400078e0002 */
[----:B------:R-:W-:Y:S01]  /*1710*/  @P5 IMAD.MOV.U32 R20, RZ, RZ, R3 ;  /* 0x000000ffff145224 */ /* 0x000fe200078e0003 */
[----:B------:R-:W-:Y:S02]  /*1720*/  ISETP.EQ.AND P5, PT, R15, -0x10, PT ;  /* 0xfffffff00f00780c */ /* 0x000fe40003fa2270 */
[----:B------:R-:W-:-:S05]  /*1730*/  IADD3 R15, R12, 0x4, RZ ;  /* 0x000000040c0f7810 */ /* 0x000fca0007ffe0ff */
[----:B------:R-:W-:Y:S02]  /*1740*/  IMAD.SHL.U32 R15, R15, 0x4, RZ ;  /* 0x000000040f0f7824 */ /* 0x000fe400078e00ff */
[--C-:B------:R-:W-:Y:S01]  /*1750*/  @P6 IMAD.MOV.U32 R52, RZ, RZ, R6.reuse ;  /* 0x000000ffff346224 */ /* 0x100fe200078e0006 */
[----:B------:R-:W-:Y:S01]  /*1760*/  @P6 MOV R47, R2 ;  /* 0x00000002002f6202 */ /* 0x000fe20000000f00 */
[--C-:B------:R-:W-:Y:S01]  /*1770*/  @P6 IMAD.MOV.U32 R48, RZ, RZ, R7.reuse ;  /* 0x000000ffff306224 */ /* 0x100fe200078e0007 */
[C---:B------:R-:W-:Y:S01]  /*1780*/  ISETP.EQ.AND P3, PT, R15.reuse, 0x8, PT ;  /* 0x000000080f00780c */ /* 0x040fe20003f62270 */
[----:B------:R-:W-:Y:S01]  /*1790*/  @P5 IMAD.MOV.U32 R50, RZ, RZ, R6 ;  /* 0x000000ffff325224 */ /* 0x000fe200078e0006 */
[C---:B------:R-:W-:Y:S01]  /*17a0*/  ISETP.EQ.AND P2, PT, R15.reuse, RZ, PT ;  /* 0x000000ff0f00720c */ /* 0x040fe20003f42270 */
[----:B------:R-:W-:Y:S02]  /*17b0*/  @P5 IMAD.MOV.U32 R51, RZ, RZ, R7 ;  /* 0x000000ffff335224 */ /* 0x000fe400078e0007 */
[--C-:B------:R-:W-:Y:S01]  /*17c0*/  @P1 IMAD.MOV.U32 R50, RZ, RZ, R8.reuse ;  /* 0x000000ffff321224 */ /* 0x100fe200078e0008 */
[----:B------:R-:W1:Y:S01]  /*17d0*/  LDS.64 R6, [R14.X4+0x300] ;  /* 0x000300000e067984 */ /* 0x000e620000004a00 */
[--C-:B------:R-:W-:Y:S01]  /*17e0*/  @P1 IMAD.MOV.U32 R51, RZ, RZ, R9.reuse ;  /* 0x000000ffff331224 */ /* 0x100fe200078e0009 */
[----:B------:R-:W-:Y:S01]  /*17f0*/  @P0 MOV R51, R3 ;  /* 0x0000000300330202 */ /* 0x000fe20000000f00 */
[----:B------:R-:W-:Y:S01]  /*1800*/  @P4 IMAD.MOV.U32 R52, RZ, RZ, R8 ;  /* 0x000000ffff344224 */ /* 0x000fe200078e0008 */
[C---:B------:R-:W-:Y:S01]  /*1810*/  ISETP.EQ.AND P1, PT, R15.reuse, 0x78, PT ;  /* 0x000000780f00780c */ /* 0x040fe20003f22270 */
[----:B------:R-:W-:Y:S01]  /*1820*/  @P4 IMAD.MOV.U32 R48, RZ, RZ, R9 ;  /* 0x000000ffff304224 */ /* 0x000fe200078e0009 */
[----:B------:R-:W-:Y:S01]  /*1830*/  ISETP.EQ.AND P4, PT, R15, 0x58, PT ;  /* 0x000000580f00780c */ /* 0x000fe20003f82270 */
[----:B------:R-:W2:Y:S01]  /*1840*/  LDS.64 R8, [R14.X4+0x2c8] ;  /* 0x0002c8000e087984 */ /* 0x000ea20000004a00 */
[----:B------:R-:W-:Y:S01]  /*1850*/  @P6 IMAD.MOV.U32 R46, RZ, RZ, R3 ;  /* 0x000000ffff2e6224 */ /* 0x000fe200078e0003 */
[----:B------:R-:W-:Y:S01]  /*1860*/  ISETP.NE.AND P6, PT, R18, RZ, PT ;  /* 0x000000ff1200720c */ /* 0x000fe20003fc5270 */
[--C-:B------:R-:W-:Y:S01]  /*1870*/  @P0 IMAD.MOV.U32 R50, RZ, RZ, R2.reuse ;  /* 0x000000ffff320224 */ /* 0x100fe200078e0002 */
[----:B------:R-:W-:Y:S01]  /*1880*/  ISETP.NE.AND P0, PT, R16, RZ, PT ;  /* 0x000000ff1000720c */ /* 0x000fe20003f05270 */
[----:B------:R-:W-:-:S02]  /*1890*/  @P5 IMAD.MOV.U32 R52, RZ, RZ, R2 ;  /* 0x000000ffff345224 */ /* 0x000fc400078e0002 */
[----:B------:R-:W-:Y:S01]  /*18a0*/  @P5 IMAD.MOV.U32 R48, RZ, RZ, R3 ;  /* 0x000000ffff305224 */ /* 0x000fe200078e0003 */
[----:B------:R-:W-:Y:S01]  /*18b0*/  ISETP.NE.AND P5, PT, R17, RZ, PT ;  /* 0x000000ff1100720c */ /* 0x000fe20003fa5270 */
[--C-:B0-----:R-:W-:Y:S02]  /*18c0*/  @P3 IMAD.MOV.U32 R29, RZ, RZ, R4.reuse ;  /* 0x000000ffff1d3224 */ /* 0x101fe400078e0004 */
[----:B------:R-:W-:Y:S02]  /*18d0*/  @P1 IMAD.MOV.U32 R33, RZ, RZ, R4 ;  /* 0x000000ffff211224 */ /* 0x000fe400078e0004 */
[----:B------:R-:W-:Y:S01]  /*18e0*/  @P1 IMAD.MOV.U32 R32, RZ, RZ, R5 ;  /* 0x000000ffff201224 */ /* 0x000fe200078e0005 */
[C---:B------:R-:W-:Y:S01]  /*18f0*/  ISETP.EQ.AND P1, PT, R15.reuse, 0x50, PT ;  /* 0x000000500f00780c */ /* 0x040fe20003f22270 */
[--C-:B------:R-:W-:Y:S02]  /*1900*/  @P6 IMAD.MOV.U32 R45, RZ, RZ, R2.reuse ;  /* 0x000000ffff2d6224 */ /* 0x100fe400078e0002 */
[--C-:B------:R-:W-:Y:S01]  /*1910*/  @P6 IMAD.MOV.U32 R44, RZ, RZ, R3.reuse ;  /* 0x000000ffff2c6224 */ /* 0x100fe200078e0003 */
[C---:B------:R-:W-:Y:S01]  /*1920*/  ISETP.EQ.AND P6, PT, R15.reuse, 0x48, PT ;  /* 0x000000480f00780c */ /* 0x040fe20003fc2270 */
[--C-:B------:R-:W-:Y:S01]  /*1930*/  @P0 IMAD.MOV.U32 R40, RZ, RZ, R3.reuse ;  /* 0x000000ffff280224 */ /* 0x100fe200078e0003 */
[----:B------:R-:W-:Y:S01]  /*1940*/  @P0 MOV R41, R2 ;  /* 0x0000000200290202 */ /* 0x000fe20000000f00 */
[----:B------:R-:W-:Y:S01]  /*1950*/  @P5 IMAD.MOV.U32 R43, RZ, RZ, R2 ;  /* 0x000000ffff2b5224 */ /* 0x000fe200078e0002 */
[C---:B------:R-:W-:Y:S01]  /*1960*/  ISETP.EQ.AND P0, PT, R15.reuse, 0x40, PT ;  /* 0x000000400f00780c */ /* 0x040fe20003f02270 */
[----:B------:R-:W-:Y:S01]  /*1970*/  @P5 IMAD.MOV.U32 R42, RZ, RZ, R3 ;  /* 0x000000ffff2a5224 */ /* 0x000fe200078e0003 */
[----:B------:R-:W-:Y:S01]  /*1980*/  ISETP.EQ.AND P5, PT, R15, 0x38, PT ;  /* 0x000000380f00780c */ /* 0x000fe20003fa2270 */
[--C-:B------:R-:W-:Y:S01]  /*1990*/  @P4 IMAD.MOV.U32 R41, RZ, RZ, R4.reuse ;  /* 0x000000ffff294224 */ /* 0x100fe200078e0004 */
[----:B------:R-:W-:Y:S01]  /*19a0*/  @P4 MOV R40, R5 ;  /* 0x0000000500284202 */ /* 0x000fe20000000f00 */
[----:B------:R-:W-:Y:S01]  /*19b0*/  @P1 IMAD.MOV.U32 R43, RZ, RZ, R4 ;  /* 0x000000ffff2b1224 */ /* 0x000fe200078e0004 */
[----:B------:R-:W0:Y:S01]  /*19c0*/  LDS.64 R2, [R14.X4+0x308] ;  /* 0x000308000e027984 */ /* 0x000e220000004a00 */
[----:B------:R-:W-:-:S02]  /*19d0*/  @P1 IMAD.MOV.U32 R42, RZ, RZ, R5 ;  /* 0x000000ffff2a1224 */ /* 0x000fc400078e0005 */
[----:B------:R-:W-:Y:S02]  /*19e0*/  @P6 IMAD.MOV.U32 R45, RZ, RZ, R4 ;  /* 0x000000ffff2d6224 */ /* 0x000fe400078e0004 */
[----:B------:R-:W-:Y:S02]  /*19f0*/  @P6 IMAD.MOV.U32 R44, RZ, RZ, R5 ;  /* 0x000000ffff2c6224 */ /* 0x000fe400078e0005 */
[----:B-1----:R-:W-:Y:S02]  /*1a00*/  @P3 IMAD.MOV.U32 R45, RZ, RZ, R6 ;  /* 0x000000ffff2d3224 */ /* 0x002fe400078e0006 */
[----:B------:R-:W-:Y:S01]  /*1a10*/  @P3 IMAD.MOV.U32 R44, RZ, RZ, R7 ;  /* 0x000000ffff2c3224 */ /* 0x000fe200078e0007 */
[----:B------:R-:W-:Y:S01]  /*1a20*/  @P5 MOV R52, R4 ;  /* 0x0000000400345202 */ /* 0x000fe20000000f00 */
[----:B------:R-:W-:Y:S02]  /*1a30*/  @P0 IMAD.MOV.U32 R47, RZ, RZ, R4 ;  /* 0x000000ffff2f0224 */ /* 0x000fe400078e0004 */
[----:B------:R-:W-:-:S02]  /*1a40*/  @P0 IMAD.MOV.U32 R46, RZ, RZ, R5 ;  /* 0x000000ffff2e0224 */ /* 0x000fc400078e0005 */
[----:B--2---:R-:W-:Y:S02]  /*1a50*/  @P0 IMAD.MOV.U32 R45, RZ, RZ, R8 ;  /* 0x000000ffff2d0224 */ /* 0x004fe400078e0008 */
[----:B------:R-:W-:Y:S01]  /*1a60*/  @P0 IMAD.MOV.U32 R44, RZ, RZ, R9 ;  /* 0x000000ffff2c0224 */ /* 0x000fe200078e0009 */
[C---:B------:R-:W-:Y:S01]  /*1a70*/  ISETP.EQ.AND P0, PT, R15.reuse, 0x18, PT ;  /* 0x000000180f00780c */ /* 0x040fe20003f02270 */
[--C-:B------:R-:W-:Y:S02]  /*1a80*/  @P2 IMAD.MOV.U32 R47, RZ, RZ, R6.reuse ;  /* 0x000000ffff2f2224 */ /* 0x100fe400078e0006 */
[----:B------:R-:W-:Y:S01]  /*1a90*/  @P2 IMAD.MOV.U32 R46, RZ, RZ, R7 ;  /* 0x000000ffff2e2224 */ /* 0x000fe200078e0007 */
[----:B------:R-:W-:Y:S01]  /*1aa0*/  @P5 MOV R46, R9 ;  /* 0x00000009002e5202 */ /* 0x000fe20000000f00 */
[----:B------:R-:W-:Y:S01]  /*1ab0*/  @P5 IMAD.MOV.U32 R48, RZ, RZ, R5 ;  /* 0x000000ffff305224 */ /* 0x000fe200078e0005 */
[C---:B------:R-:W-:Y:S01]  /*1ac0*/  ISETP.EQ.AND P2, PT, R15.reuse, 0x10, PT ;  /* 0x000000100f00780c */ /* 0x040fe20003f42270 */
[----:B------:R-:W-:Y:S01]  /*1ad0*/  @P5 IMAD.MOV.U32 R33, RZ, RZ, R6 ;  /* 0x000000ffff215224 */ /* 0x000fe200078e0006 */
[----:B------:R-:W-:Y:S01]  /*1ae0*/  P2R R16, PR, RZ, 0x1 ;  /* 0x00000001ff107803 */ /* 0x000fe20000000000 */
[----:B------:R-:W-:Y:S01]  /*1af0*/  @P5 IMAD.MOV.U32 R32, RZ, RZ, R7 ;  /* 0x000000ffff205224 */ /* 0x000fe200078e0007 */
[----:B------:R-:W-:Y:S01]  /*1b00*/  P2R R17, PR, RZ, 0x4 ;  /* 0x00000004ff117803 */ /* 0x000fe20000000000 */
[----:B------:R-:W-:Y:S01]  /*1b10*/  @P5 IMAD.MOV.U32 R47, RZ, RZ, R8 ;  /* 0x000000ffff2f5224 */ /* 0x000fe200078e0008 */
[----:B------:R-:W-:Y:S01]  /*1b20*/  ISETP.EQ.AND P5, PT, R15, 0x60, PT ;  /* 0x000000600f00780c */ /* 0x000fe20003fa2270 */
[----:B------:R-:W-:-:S02]  /*1b30*/  @P0 IMAD.MOV.U32 R41, RZ, RZ, R6 ;  /* 0x000000ffff290224 */ /* 0x000fc400078e0006 */
[----:B------:R-:W-:Y:S01]  /*1b40*/  @P0 IMAD.MOV.U32 R40, RZ, RZ, R7 ;  /* 0x000000ffff280224 */ /* 0x000fe200078e0007 */
[C---:B------:R-:W-:Y:S01]  /*1b50*/  ISETP.EQ.AND P0, PT, R15.reuse, -0x8, PT ;  /* 0xfffffff80f00780c */ /* 0x040fe20003f02270 */
[--C-:B------:R-:W-:Y:S02]  /*1b60*/  @P1 IMAD.MOV.U32 R41, RZ, RZ, R8.reuse ;  /* 0x000000ffff291224 */ /* 0x100fe400078e0008 */
[----:B------:R-:W-:Y:S01]  /*1b70*/  @P1 IMAD.MOV.U32 R40, RZ, RZ, R9 ;  /* 0x000000ffff281224 */ /* 0x000fe200078e0009 */
[C---:B------:R-:W-:Y:S01]  /*1b80*/  ISETP.EQ.AND P1, PT, R15.reuse, 0x20, PT ;  /* 0x000000200f00780c */ /* 0x040fe20003f22270 */
[----:B------:R-:W-:Y:S01]  /*1b90*/  @P2 IMAD.MOV.U32 R42, RZ, RZ, R7 ;  /* 0x000000ffff2a2224 */ /* 0x000fe200078e0007 */
[----:B------:R-:W-:Y:S01]  /*1ba0*/  @P2 MOV R43, R6 ;  /* 0x00000006002b2202 */ /* 0x000fe20000000f00 */
[----:B------:R-:W-:Y:S01]  /*1bb0*/  @P6 IMAD.MOV.U32 R43, RZ, RZ, R8 ;  /* 0x000000ffff2b6224 */ /* 0x000fe200078e0008 */
[----:B------:R-:W-:Y:S01]  /*1bc0*/  ISETP.EQ.AND P2, PT, R15, 0x68, PT ;  /* 0x000000680f00780c */ /* 0x000fe20003f42270 */
[----:B------:R-:W-:-:S02]  /*1bd0*/  @P5 IMAD.MOV.U32 R39, RZ, RZ, R4 ;  /* 0x000000ffff275224 */ /* 0x000fc400078e0004 */
[----:B------:R-:W-:Y:S02]  /*1be0*/  @P5 IMAD.MOV.U32 R38, RZ, RZ, R5 ;  /* 0x000000ffff265224 */ /* 0x000fe400078e0005 */
[----:B------:R-:W-:Y:S01]  /*1bf0*/  @P6 IMAD.MOV.U32 R42, RZ, RZ, R9 ;  /* 0x000000ffff2a6224 */ /* 0x000fe200078e0009 */
[C---:B------:R-:W-:Y:S01]  /*1c00*/  ISETP.EQ.AND P6, PT, R15.reuse, 0x30, PT ;  /* 0x000000300f00780c */ /* 0x040fe20003fc2270 */
[----:B------:R-:W-:Y:S02]  /*1c10*/  @P3 IMAD.MOV.U32 R28, RZ, RZ, R5 ;  /* 0x000000ffff1c3224 */ /* 0x000fe400078e0005 */
[----:B------:R-:W-:Y:S01]  /*1c20*/  @P1 MOV R39, R6 ;  /* 0x0000000600271202 */ /* 0x000fe20000000f00 */
[----:B------:R-:W-:Y:S02]  /*1c30*/  @P1 IMAD.MOV.U32 R38, RZ, RZ, R7 ;  /* 0x000000ffff261224 */ /* 0x000fe400078e0007 */
[----:B------:R-:W-:Y:S02]  /*1c40*/  @P4 IMAD.MOV.U32 R39, RZ, RZ, R8 ;  /* 0x000000ffff274224 */ /* 0x000fe400078e0008 */
[----:B------:R-:W-:Y:S01]  /*1c50*/  @P4 IMAD.MOV.U32 R38, RZ, RZ, R9 ;  /* 0x000000ffff264224 */ /* 0x000fe200078e0009 */
[----:B------:R-:W-:Y:S01]  /*1c60*/  ISETP.EQ.AND P4, PT, R15, 0x28, PT ;  /* 0x000000280f00780c */ /* 0x000fe20003f82270 */
[----:B------:R-:W-:-:S02]  /*1c70*/  @P2 IMAD.MOV.U32 R37, RZ, RZ, R4 ;  /* 0x000000ffff252224 */ /* 0x000fc400078e0004 */
[--C-:B------:R-:W-:Y:S02]  /*1c80*/  @P2 IMAD.MOV.U32 R36, RZ, RZ, R5.reuse ;  /* 0x000000ffff242224 */ /* 0x100fe400078e0005 */
[--C-:B------:R-:W-:Y:S02]  /*1c90*/  @P1 IMAD.MOV.U32 R23, RZ, RZ, R4.reuse ;  /* 0x000000ffff171224 */ /* 0x100fe400078e0004 */
[--C-:B------:R-:W-:Y:S02]  /*1ca0*/  @P1 IMAD.MOV.U32 R22, RZ, RZ, R5.reuse ;  /* 0x000000ffff161224 */ /* 0x100fe400078e0005 */
[----:B------:R-:W-:Y:S02]  /*1cb0*/  @P6 IMAD.MOV.U32 R50, RZ, RZ, R4 ;  /* 0x000000ffff326224 */ /* 0x000fe400078e0004 */
[----:B------:R-:W-:Y:S02]  /*1cc0*/  @P6 IMAD.MOV.U32 R51, RZ, RZ, R5 ;  /* 0x000000ffff336224 */ /* 0x000fe400078e0005 */
[----:B------:R-:W-:Y:S01]  /*1cd0*/  @P4 IMAD.MOV.U32 R37, RZ, RZ, R6 ;  /* 0x000000ffff254224 */ /* 0x000fe200078e0006 */
[----:B------:R-:W-:Y:S01]  /*1ce0*/  @P4 MOV R36, R7 ;  /* 0x0000000700244202 */ /* 0x000fe20000000f00 */
[----:B------:R-:W-:Y:S01]  /*1cf0*/  @P5 IMAD.MOV.U32 R37, RZ, RZ, R8 ;  /* 0x000000ffff255224 */ /* 0x000fe200078e0008 */
[----:B0-----:R-:W-:Y:S01]  /*1d00*/  @P1 MOV R37, R2 ;  /* 0x0000000200251202 */ /* 0x001fe20000000f00 */
[----:B------:R-:W-:Y:S01]  /*1d10*/  @P5 IMAD.MOV.U32 R36, RZ, RZ, R9 ;  /* 0x000000ffff245224 */ /* 0x000fe200078e0009 */
[----:B------:R-:W-:Y:S01]  /*1d20*/  ISETP.EQ.AND P5, PT, R15, 0x70, PT ;  /* 0x000000700f00780c */ /* 0x000fe20003fa2270 */
[----:B------:R-:W-:-:S02]  /*1d30*/  @P4 IMAD.MOV.U32 R21, RZ, RZ, R4 ;  /* 0x000000ffff154224 */ /* 0x000fc400078e0004 */
[----:B------:R-:W-:Y:S02]  /*1d40*/  @P4 IMAD.MOV.U32 R20, RZ, RZ, R5 ;  /* 0x000000ffff144224 */ /* 0x000fe400078e0005 */
[----:B------:R-:W-:-:S08]  /*1d50*/  @P1 IMAD.MOV.U32 R36, RZ, RZ, R3 ;  /* 0x000000ffff241224 */ /* 0x000fd000078e0003 */
[----:B------:R-:W-:Y:S02]  /*1d60*/  @P5 IMAD.MOV.U32 R35, RZ, RZ, R4 ;  /* 0x000000ffff235224 */ /* 0x000fe400078e0004 */
[----:B------:R-:W-:Y:S02]  /*1d70*/  @P5 IMAD.MOV.U32 R34, RZ, RZ, R5 ;  /* 0x000000ffff225224 */ /* 0x000fe400078e0005 */
[----:B------:R-:W-:Y:S01]  /*1d80*/  @P6 IMAD.MOV.U32 R35, RZ, RZ, R6 ;  /* 0x000000ffff236224 */ /* 0x000fe200078e0006 */
[----:B------:R-:W-:Y:S01]  /*1d90*/  @P2 MOV R35, R8 ;  /* 0x0000000800232202 */ /* 0x000fe20000000f00 */
[----:B------:R-:W-:Y:S02]  /*1da0*/  @P6 IMAD.MOV.U32 R34, RZ, RZ, R7 ;  /* 0x000000ffff226224 */ /* 0x000fe400078e0007 */
[----:B------:R-:W-:Y:S01]  /*1db0*/  @P2 IMAD.MOV.U32 R34, RZ, RZ, R9 ;  /* 0x000000ffff222224 */ /* 0x000fe200078e0009 */
[----:B------:R-:W-:Y:S01]  /*1dc0*/  ISETP.EQ.AND P2, PT, R15, RZ, PT ;  /* 0x000000ff0f00720c */ /* 0x000fe20003f42270 */
[----:B------:R-:W-:-:S02]  /*1dd0*/  @P5 IMAD.MOV.U32 R33, RZ, RZ, R8 ;  /* 0x000000ffff215224 */ /* 0x000fc400078e0008 */
[----:B------:R-:W-:Y:S01]  /*1de0*/  @P5 IMAD.MOV.U32 R32, RZ, RZ, R9 ;  /* 0x000000ffff205224 */ /* 0x000fe200078e0009 */
[----:B------:R-:W-:Y:S01]  /*1df0*/  ISETP.EQ.AND P5, PT, R15, -0x40, PT ;  /* 0xffffffc00f00780c */ /* 0x000fe20003fa2270 */
[--C-:B------:R-:W-:Y:S02]  /*1e00*/  @P4 IMAD.MOV.U32 R35, RZ, RZ, R2.reuse ;  /* 0x000000ffff234224 */ /* 0x100fe400078e0002 */
[--C-:B------:R-:W-:Y:S02]  /*1e10*/  @P4 IMAD.MOV.U32 R34, RZ, RZ, R3.reuse ;  /* 0x000000ffff224224 */ /* 0x100fe400078e0003 */
[----:B------:R-:W-:Y:S02]  /*1e20*/  @P6 IMAD.MOV.U32 R33, RZ, RZ, R2 ;  /* 0x000000ffff216224 */ /* 0x000fe400078e0002 */
[----:B------:R-:W-:Y:S02]  /*1e30*/  @P6 IMAD.MOV.U32 R32, RZ, RZ, R3 ;  /* 0x000000ffff206224 */ /* 0x000fe400078e0003 */
[----:B------:R-:W-:-:S02]  /*1e40*/  @P2 IMAD.MOV.U32 R31, RZ, RZ, R4 ;  /* 0x000000ffff1f2224 */ /* 0x000fc400078e0004 */
[----:B------:R-:W-:Y:S02]  /*1e50*/  @P2 IMAD.MOV.U32 R30, RZ, RZ, R5 ;  /* 0x000000ffff1e2224 */ /* 0x000fe400078e0005 */
[----:B------:R-:W-:Y:S01]  /*1e60*/  @P5 IMAD.MOV.U32 R31, RZ, RZ, R6 ;  /* 0x000000ffff1f5224 */ /* 0x000fe200078e0006 */
[----:B------:R-:W-:Y:S01]  /*1e70*/  @P5 MOV R30, R7 ;  /* 0x00000007001e5202 */ /* 0x000fe20000000f00 */
[----:B------:R-:W-:Y:S02]  /*1e80*/  @P0 IMAD.MOV.U32 R31, RZ, RZ, R8 ;  /* 0x000000ffff1f0224 */ /* 0x000fe400078e0008 */
[----:B------:R-:W-:Y:S01]  /*1e90*/  @P0 IMAD.MOV.U32 R30, RZ, RZ, R9 ;  /* 0x000000ffff1e0224 */ /* 0x000fe200078e0009 */
[----:B------:R-:W-:-:S13]  /*1ea0*/  ISETP.EQ.AND P0, PT, R15, -0x48, PT ;  /* 0xffffffb80f00780c */ /* 0x000fda0003f02270 */
[----:B------:R-:W-:Y:S02]  /*1eb0*/  @P0 IMAD.MOV.U32 R31, RZ, RZ, R2 ;  /* 0x000000ffff1f0224 */ /* 0x000fe400078e0002 */
[----:B------:R-:W-:Y:S01]  /*1ec0*/  @P0 IMAD.MOV.U32 R30, RZ, RZ, R3 ;  /* 0x000000ffff1e0224 */ /* 0x000fe200078e0003 */
[----:B------:R-:W-:-:S13]  /*1ed0*/  ISETP.EQ.AND P0, PT, R15, -0x38, PT ;  /* 0xffffffc80f00780c */ /* 0x000fda0003f02270 */
[----:B------:R-:W-:Y:S01]  /*1ee0*/  @P0 MOV R29, R6 ;  /* 0x00000006001d0202 */ /* 0x000fe20000000f00 */
[----:B------:R-:W-:Y:S01]  /*1ef0*/  @P0 IMAD.MOV.U32 R28, RZ, RZ, R7 ;  /* 0x000000ffff1c0224 */ /* 0x000fe200078e0007 */
[----:B------:R-:W-:Y:S01]  /*1f00*/  ISETP.NE.AND P0, PT, R16, RZ, PT ;  /* 0x000000ff1000720c */ /* 0x000fe20003f05270 */
[----:B------:R-:W-:Y:S02]  /*1f10*/  @P2 IMAD.MOV.U32 R29, RZ, RZ, R8 ;  /* 0x000000ffff1d2224 */ /* 0x000fe400078e0008 */
[----:B------:R-:W-:Y:S01]  /*1f20*/  @P2 IMAD.MOV.U32 R28, RZ, RZ, R9 ;  /* 0x000000ffff1c2224 */ /* 0x000fe200078e0009 */
[----:B------:R-:W-:Y:S01]  /*1f30*/  ISETP.NE.AND P2, PT, R17, RZ, PT ;  /* 0x000000ff1100720c */ /* 0x000fe20003f45270 */
[----:B------:R-:W-:Y:S01]  /*1f40*/  @P5 IMAD.MOV.U32 R29, RZ, RZ, R2 ;  /* 0x000000ffff1d5224 */ /* 0x000fe200078e0002 */
[----:B------:R-:W-:Y:S01]  /*1f50*/  P2R R17, PR, RZ, 0x8 ;  /* 0x00000008ff117803 */ /* 0x000fe20000000000 */
[----:B------:R-:W-:Y:S01]  /*1f60*/  @P5 IMAD.MOV.U32 R28, RZ, RZ, R3 ;  /* 0x000000ffff1c5224 */ /* 0x000fe200078e0003 */
[----:B------:R-:W-:-:S02]  /*1f70*/  ISETP.EQ.AND P5, PT, R15, -0x30, PT ;  /* 0xffffffd00f00780c */ /* 0x000fc40003fa2270 */
[----:B------:R-:W-:-:S03]  /*1f80*/  P2R R16, PR, RZ, 0x4 ;  /* 0x00000004ff107803 */ /* 0x000fc60000000000 */
[----:B------:R-:W-:Y:S01]  /*1f90*/  @P0 MOV R25, R4 ;  /* 0x0000000400190202 */ /* 0x000fe20000000f00 */
[----:B------:R-:W-:Y:S02]  /*1fa0*/  @P0 IMAD.MOV.U32 R24, RZ, RZ, R5 ;  /* 0x000000ffff180224 */ /* 0x000fe400078e0005 */
[----:B------:R-:W-:Y:S01]  /*1fb0*/  @P0 IMAD.MOV.U32 R39, RZ, RZ, R2 ;  /* 0x000000ffff270224 */ /* 0x000fe200078e0002 */
[----:B------:R-:W-:Y:S01]  /*1fc0*/  @P2 MOV R26, R5 ;  /* 0x00000005001a2202 */ /* 0x000fe20000000f00 */
[----:B------:R-:W-:Y:S02]  /*1fd0*/  @P2 IMAD.MOV.U32 R27, RZ, RZ, R4 ;  /* 0x000000ffff1b2224 */ /* 0x000fe400078e0004 */
[----:B------:R-:W-:Y:S01]  /*1fe0*/  LDS.64 R4, [R14.X4+0x2d8] ;  /* 0x0002d8000e047984 */ /* 0x000fe20000004a00 */
[----:B------:R-:W-:Y:S02]  /*1ff0*/  @P5 IMAD.MOV.U32 R27, RZ, RZ, R6 ;  /* 0x000000ffff1b5224 */ /* 0x000fe400078e0006 */
[----:B------:R-:W-:-:S02]  /*2000*/  @P5 IMAD.MOV.U32 R26, RZ, RZ, R7 ;  /* 0x000000ffff1a5224 */ /* 0x000fc400078e0007 */
[----:B------:R-:W-:Y:S02]  /*2010*/  @P3 IMAD.MOV.U32 R27, RZ, RZ, R8 ;  /* 0x000000ffff1b3224 */ /* 0x000fe400078e0008 */
[----:B------:R-:W-:Y:S01]  /*2020*/  @P3 IMAD.MOV.U32 R26, RZ, RZ, R9 ;  /* 0x000000ffff1a3224 */ /* 0x000fe200078e0009 */
[----:B------:R-:W-:Y:S01]  /*2030*/  ISETP.EQ.AND P3, PT, R15, -0x38, PT ;  /* 0xffffffc80f00780c */ /* 0x000fe20003f62270 */
[----:B------:R-:W-:-:S12]  /*2040*/  @P0 IMAD.MOV.U32 R38, RZ, RZ, R3 ;  /* 0x000000ffff260224 */ /* 0x000fd800078e0003 */
[----:B------:R-:W-:Y:S02]  /*2050*/  @P3 IMAD.MOV.U32 R27, RZ, RZ, R2 ;  /* 0x000000ffff1b3224 */ /* 0x000fe400078e0002 */
[----:B------:R-:W-:Y:S01]  /*2060*/  @P3 IMAD.MOV.U32 R26, RZ, RZ, R3 ;  /* 0x000000ffff1a3224 */ /* 0x000fe200078e0003 */
[----:B------:R-:W-:-:S13]  /*2070*/  ISETP.EQ.AND P3, PT, R15, -0x28, PT ;  /* 0xffffffd80f00780c */ /* 0x000fda0003f62270 */
[----:B------:R-:W-:Y:S02]  /*2080*/  @P3 IMAD.MOV.U32 R25, RZ, RZ, R6 ;  /* 0x000000ffff193224 */ /* 0x000fe400078e0006 */
[----:B------:R-:W-:Y:S02]  /*2090*/  @P3 IMAD.MOV.U32 R24, RZ, RZ, R7 ;  /* 0x000000ffff183224 */ /* 0x000fe400078e0007 */
[----:B------:R-:W-:Y:S02]  /*20a0*/  @P2 IMAD.MOV.U32 R25, RZ, RZ, R8 ;  /* 0x000000ffff192224 */ /* 0x000fe400078e0008 */
[----:B------:R-:W-:Y:S01]  /*20b0*/  @P2 IMAD.MOV.U32 R24, RZ, RZ, R9 ;  /* 0x000000ffff182224 */ /* 0x000fe200078e0009 */
[----:B------:R-:W-:Y:S01]  /*20c0*/  @P5 MOV R24, R3 ;  /* 0x0000000300185202 */ /* 0x000fe20000000f00 */
[----:B------:R-:W-:Y:S01]  /*20d0*/  @P5 IMAD.MOV.U32 R25, RZ, RZ, R2 ;  /* 0x000000ffff195224 */ /* 0x000fe200078e0002 */
[C---:B------:R-:W-:Y:S02]  /*20e0*/  ISETP.EQ.AND P5, PT, R15.reuse, -0x20, PT ;  /* 0xffffffe00f00780c */ /* 0x040fe40003fa2270 */
[----:B------:R-:W-:-:S11]  /*20f0*/  ISETP.EQ.AND P2, PT, R15, -0x18, PT ;  /* 0xffffffe80f00780c */ /* 0x000fd60003f42270 */
[--C-:B------:R-:W-:Y:S02]  /*2100*/  @P5 IMAD.MOV.U32 R23, RZ, RZ, R6.reuse ;  /* 0x000000ffff175224 */ /* 0x100fe400078e0006 */
[--C-:B------:R-:W-:Y:S02]  /*2110*/  @P5 IMAD.MOV.U32 R22, RZ, RZ, R7.reuse ;  /* 0x000000ffff165224 */ /* 0x100fe400078e0007 */
[----:B------:R-:W-:Y:S02]  /*2120*/  @P2 IMAD.MOV.U32 R21, RZ, RZ, R6 ;  /* 0x000000ffff152224 */ /* 0x000fe400078e0006 */
[----:B------:R-:W-:Y:S01]  /*2130*/  @P2 IMAD.MOV.U32 R20, RZ, RZ, R7 ;  /* 0x000000ffff142224 */ /* 0x000fe200078e0007 */
[----:B------:R-:W-:Y:S01]  /*2140*/  @P1 MOV R20, R9 ;  /* 0x0000000900141202 */ /* 0x000fe20000000f00 */
[----:B------:R-:W-:Y:S01]  /*2150*/  @P0 IMAD.MOV.U32 R23, RZ, RZ, R8 ;  /* 0x000000ffff170224 */ /* 0x000fe200078e0008 */
[----:B------:R-:W-:Y:S01]  /*2160*/  @P3 MOV R23, R2 ;  /* 0x0000000200173202 */ /* 0x000fe20000000f00 */
[----:B------:R-:W-:-:S02]  /*2170*/  @P0 IMAD.MOV.U32 R22, RZ, RZ, R9 ;  /* 0x000000ffff160224 */ /* 0x000fc400078e0009 */
[----:B------:R-:W-:Y:S02]  /*2180*/  @P1 IMAD.MOV.U32 R21, RZ, RZ, R8 ;  /* 0x000000ffff151224 */ /* 0x000fe400078e0008 */
[--C-:B------:R-:W-:Y:S01]  /*2190*/  @P3 IMAD.MOV.U32 R22, RZ, RZ, R3.reuse ;  /* 0x000000ffff163224 */ /* 0x100fe200078e0003 */
[C---:B------:R-:W-:Y:S01]  /*21a0*/  ISETP.EQ.AND P3, PT, R15.reuse, -0x8, PT ;  /* 0xfffffff80f00780c */ /* 0x040fe20003f62270 */
[----:B------:R-:W-:Y:S02]  /*21b0*/  @P5 IMAD.MOV.U32 R21, RZ, RZ, R2 ;  /* 0x000000ffff155224 */ /* 0x000fe400078e0002 */
[----:B------:R-:W-:Y:S01]  /*21c0*/  @P5 IMAD.MOV.U32 R20, RZ, RZ, R3 ;  /* 0x000000ffff145224 */ /* 0x000fe200078e0003 */
[----:B------:R-:W-:-:S09]  /*21d0*/  ISETP.EQ.AND P5, PT, R15, -0x10, PT ;  /* 0xfffffff00f00780c */ /* 0x000fd20003fa2270 */
[--C-:B------:R-:W-:Y:S02]  /*21e0*/  @P3 IMAD.MOV.U32 R52, RZ, RZ, R6.reuse ;  /* 0x000000ffff343224 */ /* 0x100fe400078e0006 */
[--C-:B------:R-:W-:Y:S01]  /*21f0*/  @P3 IMAD.MOV.U32 R48, RZ, RZ, R7.reuse ;  /* 0x000000ffff303224 */ /* 0x100fe200078e0007 */
[----:B------:R-:W-:Y:S01]  /*2200*/  @P6 MOV R48, R9 ;  /* 0x0000000900306202 */ /* 0x000fe20000000f00 */
[----:B------:R-:W-:Y:S01]  /*2210*/  @P5 IMAD.MOV.U32 R50, RZ, RZ, R6 ;  /* 0x000000ffff325224 */ /* 0x000fe200078e0006 */
[----:B------:R-:W-:Y:S01]  /*2220*/  @P4 MOV R50, R8 ;  /* 0x0000000800324202 */ /* 0x000fe20000000f00 */
[----:B------:R-:W-:Y:S02]  /*2230*/  @P5 IMAD.MOV.U32 R51, RZ, RZ, R7 ;  /* 0x000000ffff335224 */ /* 0x000fe400078e0007 */
[----:B------:R-:W-:Y:S01]  /*2240*/  @P4 IMAD.MOV.U32 R51, RZ, RZ, R9 ;  /* 0x000000ffff334224 */ /* 0x000fe200078e0009 */
[----:B------:R-:W-:Y:S01]  /*2250*/  LDS.64 R6, [R14.X4+0x310] ;  /* 0x000310000e067984 */ /* 0x000fe20000004a00 */
[----:B------:R-:W-:-:S02]  /*2260*/  @P6 IMAD.MOV.U32 R52, RZ, RZ, R8 ;  /* 0x000000ffff346224 */ /* 0x000fc400078e0008 */
[--C-:B------:R-:W-:Y:S01]  /*2270*/  @P5 IMAD.MOV.U32 R52, RZ, RZ, R2.reuse ;  /* 0x000000ffff345224 */ /* 0x100fe200078e0002 */
[----:B------:R-:W0:Y:S01]  /*2280*/  LDS.64 R8, [R14.X4+0x2d0] ;  /* 0x0002d0000e087984 */ /* 0x000e220000004a00 */
[--C-:B------:R-:W-:Y:S01]  /*2290*/  @P5 IMAD.MOV.U32 R48, RZ, RZ, R3.reuse ;  /* 0x000000ffff305224 */ /* 0x100fe200078e0003 */
[----:B------:R-:W-:Y:S01]  /*22a0*/  ISETP.EQ.AND P5, PT, R15, RZ, PT ;  /* 0x000000ff0f00720c */ /* 0x000fe20003fa2270 */
[--C-:B------:R-:W-:Y:S01]  /*22b0*/  @P2 IMAD.MOV.U32 R50, RZ, RZ, R2.reuse ;  /* 0x000000ffff322224 */ /* 0x100fe200078e0002 */
[----:B------:R-:W-:Y:S01]  /*22c0*/  IADD3 R15, R12, 0x8, RZ ;  /* 0x000000080c0f7810 */ /* 0x000fe20007ffe0ff */
[--C-:B------:R-:W-:Y:S01]  /*22d0*/  @P2 IMAD.MOV.U32 R51, RZ, RZ, R3.reuse ;  /* 0x000000ffff332224 */ /* 0x100fe200078e0003 */
[----:B------:R-:W-:Y:S01]  /*22e0*/  ISETP.NE.AND P2, PT, R16, RZ, PT ;  /* 0x000000ff1000720c */ /* 0x000fe20003f45270 */
[----:B------:R-:W-:Y:S01]  /*22f0*/  @P3 IMAD.MOV.U32 R47, RZ, RZ, R2 ;  /* 0x000000ffff2f3224 */ /* 0x000fe200078e0002 */
[----:B------:R-:W-:Y:S01]  /*2300*/  SHF.L.U32 R15, R15, 0x2, RZ ;  /* 0x000000020f0f7819 */ /* 0x000fe200000006ff */
[----:B------:R-:W-:Y:S01]  /*2310*/  @P3 IMAD.MOV.U32 R46, RZ, RZ, R3 ;  /* 0x000000ffff2e3224 */ /* 0x000fe200078e0003 */
[----:B------:R-:W-:-:S02]  /*2320*/  ISETP.NE.AND P3, PT, R17, RZ, PT ;  /* 0x000000ff1100720c */ /* 0x000fc40003f65270 */
[C---:B------:R-:W-:Y:S02]  /*2330*/  ISETP.EQ.AND P0, PT, R15.reuse, 0x40, PT ;  /* 0x000000400f00780c */ /* 0x040fe40003f02270 */
[C---:B------:R-:W-:Y:S01]  /*2340*/  ISETP.EQ.AND P4, PT, R15.reuse, 0x78, PT ;  /* 0x000000780f00780c */ /* 0x040fe20003f82270 */
[--C-:B------:R-:W-:Y:S01]  /*2350*/  @P5 IMAD.MOV.U32 R45, RZ, RZ, R2.reuse ;  /* 0x000000ffff2d5224 */ /* 0x100fe200078e0002 */
[C---:B------:R-:W-:Y:S01]  /*2360*/  ISETP.EQ.AND P1, PT, R15.reuse, RZ, PT ;  /* 0x000000ff0f00720c */ /* 0x040fe20003f22270 */
[--C-:B------:R-:W-:Y:S01]  /*2370*/  @P5 IMAD.MOV.U32 R44, RZ, RZ, R3.reuse ;  /* 0x000000ffff2c5224 */ /* 0x100fe200078e0003 */
[C---:B------:R-:W-:Y:S01]  /*2380*/  ISETP.EQ.AND P6, PT, R15.reuse, 0x58, PT ;  /* 0x000000580f00780c */ /* 0x040fe20003fc2270 */
[--C-:B------:R-:W-:Y:S01]  /*2390*/  @P2 IMAD.MOV.U32 R41, RZ, RZ, R2.reuse ;  /* 0x000000ffff292224 */ /* 0x100fe200078e0002 */
[C---:B------:R-:W-:Y:S01]  /*23a0*/  ISETP.EQ.AND P5, PT, R15.reuse, 0x38, PT ;  /* 0x000000380f00780c */ /* 0x040fe20003fa2270 */
[----:B------:R-:W-:Y:S01]  /*23b0*/  @P2 IMAD.MOV.U32 R40, RZ, RZ, R3 ;  /* 0x000000ffff282224 */ /* 0x000fe200078e0003 */
[----:B------:R-:W-:Y:S01]  /*23c0*/  ISETP.EQ.AND P2, PT, R15, 0x48, PT ;  /* 0x000000480f00780c */ /* 0x000fe20003f42270 */
[----:B------:R-:W-:-:S02]  /*23d0*/  @P3 IMAD.MOV.U32 R43, RZ, RZ, R2 ;  /* 0x000000ffff2b3224 */ /* 0x000fc400078e0002 */
[----:B------:R-:W-:Y:S01]  /*23e0*/  @P3 IMAD.MOV.U32 R42, RZ, RZ, R3 ;  /* 0x000000ffff2a3224 */ /* 0x000fe200078e0003 */
[C---:B------:R-:W-:Y:S01]  /*23f0*/  ISETP.EQ.AND P3, PT, R15.reuse, 0x8, PT ;  /* 0x000000080f00780c */ /* 0x040fe20003f62270 */
[----:B------:R-:W1:Y:S01]  /*2400*/  LDS.64 R2, [R14.X4+0x318] ;  /* 0x000318000e027984 */ /* 0x000e620000004a00 */
[--C-:B0-----:R-:W-:Y:S01]  /*2410*/  @P4 IMAD.MOV.U32 R33, RZ, RZ, R8.reuse ;  /* 0x000000ffff214224 */ /* 0x101fe200078e0008 */
[----:B------:R-:W-:Y:S01]  /*2420*/  @P4 MOV R32, R9 ;  /* 0x0000000900204202 */ /* 0x000fe20000000f00 */
[----:B------:R-:W-:Y:S01]  /*2430*/  @P0 IMAD.MOV.U32 R47, RZ, RZ, R8 ;  /* 0x000000ffff2f0224 */ /* 0x000fe200078e0008 */
[C---:B------:R-:W-:Y:S01]  /*2440*/  ISETP.EQ.AND P4, PT, R15.reuse, 0x50, PT ;  /* 0x000000500f00780c */ /* 0x040fe20003f82270 */
[----:B------:R-:W-:Y:S01]  /*2450*/  @P0 IMAD.MOV.U32 R46, RZ, RZ, R9 ;  /* 0x000000ffff2e0224 */ /* 0x000fe200078e0009 */
[----:B------:R-:W-:Y:S01]  /*2460*/  @P5 MOV R33, R6 ;  /* 0x0000000600215202 */ /* 0x000fe20000000f00 */
[----:B------:R-:W-:Y:S02]  /*2470*/  @P1 IMAD.MOV.U32 R47, RZ, RZ, R6 ;  /* 0x000000ffff2f1224 */ /* 0x000fe400078e0006 */
[----:B------:R-:W-:Y:S01]  /*2480*/  @P1 IMAD.MOV.U32 R46, RZ, RZ, R7 ;  /* 0x000000ffff2e1224 */ /* 0x000fe200078e0007 */
[----:B------:R-:W-:Y:S01]  /*2490*/  ISETP.EQ.AND P1, PT, R15, 0x10, PT ;  /* 0x000000100f00780c */ /* 0x000fe20003f22270 */
[----:B------:R-:W-:-:S02]  /*24a0*/  @P2 IMAD.MOV.U32 R45, RZ, RZ, R8 ;  /* 0x000000ffff2d2224 */ /* 0x000fc400078e0008 */
[--C-:B------:R-:W-:Y:S01]  /*24b0*/  @P2 IMAD.MOV.U32 R44, RZ, RZ, R9.reuse ;  /* 0x000000ffff2c2224 */ /* 0x100fe200078e0009 */
[----:B------:R-:W-:Y:S01]  /*24c0*/  P2R R17, PR, RZ, 0x2 ;  /* 0x00000002ff117803 */ /* 0x000fe20000000000 */
[--C-:B------:R-:W-:Y:S02]  /*24d0*/  @P6 IMAD.MOV.U32 R41, RZ, RZ, R8.reuse ;  /* 0x000000ffff296224 */ /* 0x100fe400078e0008 */
[--C-:B------:R-:W-:Y:S01]  /*24e0*/  @P4 IMAD.MOV.U32 R43, RZ, RZ, R8.reuse ;  /* 0x000000ffff2b4224 */ /* 0x100fe200078e0008 */
[----:B------:R-:W-:Y:S01]  /*24f0*/  @P4 MOV R42, R9 ;  /* 0x00000009002a4202 */ /* 0x000fe20000000f00 */
[----:B------:R-:W-:Y:S02]  /*2500*/  @P6 IMAD.MOV.U32 R40, RZ, RZ, R9 ;  /* 0x000000ffff286224 */ /* 0x000fe400078e0009 */
[----:B------:R-:W-:Y:S02]  /*2510*/  @P5 IMAD.MOV.U32 R52, RZ, RZ, R8 ;  /* 0x000000ffff345224 */ /* 0x000fe400078e0008 */
[----:B------:R-:W-:Y:S01]  /*2520*/  @P1 IMAD.MOV.U32 R43, RZ, RZ, R6 ;  /* 0x000000ffff2b1224 */ /* 0x000fe200078e0006 */
[----:B------:R-:W-:Y:S01]  /*2530*/  @P2 MOV R43, R4 ;  /* 0x00000004002b2202 */ /* 0x000fe20000000f00 */
[----:B------:R-:W-:Y:S01]  /*2540*/  @P1 IMAD.MOV.U32 R42, RZ, RZ, R7 ;  /* 0x000000ffff2a1224 */ /* 0x000fe200078e0007 */
[C---:B------:R-:W-:Y:S01]  /*2550*/  ISETP.EQ.AND P1, PT, R15.reuse, 0x68, PT ;  /* 0x000000680f00780c */ /* 0x040fe20003f22270 */
[----:B------:R-:W-:Y:S01]  /*2560*/  @P2 IMAD.MOV.U32 R42, RZ, RZ, R5 ;  /* 0x000000ffff2a2224 */ /* 0x000fe200078e0005 */
[----:B------:R-:W-:Y:S01]  /*2570*/  ISETP.EQ.AND P2, PT, R15, 0x18, PT ;  /* 0x000000180f00780c */ /* 0x000fe20003f42270 */
[----:B------:R-:W-:-:S02]  /*2580*/  @P5 IMAD.MOV.U32 R48, RZ, RZ, R9 ;  /* 0x000000ffff305224 */ /* 0x000fc400078e0009 */
[----:B------:R-:W-:Y:S01]  /*2590*/  @P5 IMAD.MOV.U32 R32, RZ, RZ, R7 ;  /* 0x000000ffff205224 */ /* 0x000fe200078e0007 */
[----:B------:R-:W-:Y:S01]  /*25a0*/  P2R R16, PR, RZ, 0x4 ;  /* 0x00000004ff107803 */ /* 0x000fe20000000000 */
[----:B------:R-:W-:Y:S02]  /*25b0*/  @P5 IMAD.MOV.U32 R47, RZ, RZ, R4 ;  /* 0x000000ffff2f5224 */ /* 0x000fe400078e0004 */
[----:B------:R-:W-:Y:S01]  /*25c0*/  @P5 IMAD.MOV.U32 R46, RZ, RZ, R5 ;  /* 0x000000ffff2e5224 */ /* 0x000fe200078e0005 */
[----:B------:R-:W-:Y:S01]  /*25d0*/  ISETP.EQ.AND P5, PT, R15, 0x60, PT ;  /* 0x000000600f00780c */ /* 0x000fe20003fa2270 */
[--C-:B------:R-:W-:Y:S02]  /*25e0*/  @P3 IMAD.MOV.U32 R45, RZ, RZ, R6.reuse ;  /* 0x000000ffff2d3224 */ /* 0x100fe400078e0006 */
[----:B------:R-:W-:Y:S01]  /*25f0*/  @P3 IMAD.MOV.U32 R44, RZ, RZ, R7 ;  /* 0x000000ffff2c3224 */ /* 0x000fe200078e0007 */
[----:B------:R-:W-:Y:S01]  /*2600*/  @P1 MOV R37, R8 ;  /* 0x0000000800251202 */ /* 0x000fe20000000f00 */
[----:B------:R-:W-:-:S02]  /*2610*/  @P2 IMAD.MOV.U32 R41, RZ, RZ, R6 ;  /* 0x000000ffff292224 */ /* 0x000fc400078e0006 */
[----:B------:R-:W-:Y:S01]  /*2620*/  @P2 IMAD.MOV.U32 R40, RZ, RZ, R7 ;  /* 0x000000ffff282224 */ /* 0x000fe200078e0007 */
[----:B------:R-:W-:Y:S01]  /*2630*/  @P4 MOV R40, R5 ;  /* 0x0000000500284202 */ /* 0x000fe20000000f00 */
[--C-:B------:R-:W-:Y:S01]  /*2640*/  @P4 IMAD.MOV.U32 R41, RZ, RZ, R4.reuse ;  /* 0x000000ffff294224 */ /* 0x100fe200078e0004 */
[C---:B------:R-:W-:Y:S01]  /*2650*/  ISETP.EQ.AND P4, PT, R15.reuse, 0x28, PT ;  /* 0x000000280f00780c */ /* 0x040fe20003f82270 */
[----:B------:R-:W-:Y:S01]  /*2660*/  @P0 IMAD.MOV.U32 R45, RZ, RZ, R4 ;  /* 0x000000ffff2d0224 */ /* 0x000fe200078e0004 */
[C---:B------:R-:W-:Y:S01]  /*2670*/  ISETP.EQ.AND P2, PT, R15.reuse, -0x8, PT ;  /* 0xfffffff80f00780c */ /* 0x040fe20003f42270 */
[----:B------:R-:W-:Y:S01]  /*2680*/  @P0 IMAD.MOV.U32 R44, RZ, RZ, R5 ;  /* 0x000000ffff2c0224 */ /* 0x000fe200078e0005 */
[----:B------:R-:W-:Y:S01]  /*2690*/  ISETP.EQ.AND P0, PT, R15, 0x20, PT ;  /* 0x000000200f00780c */ /* 0x000fe20003f02270 */
[----:B------:R-:W-:Y:S02]  /*26a0*/  @P1 IMAD.MOV.U32 R36, RZ, RZ, R9 ;  /* 0x000000ffff241224 */ /* 0x000fe400078e0009 */
[----:B------:R-:W-:-:S02]  /*26b0*/  @P5 IMAD.MOV.U32 R39, RZ, RZ, R8 ;  /* 0x000000ffff275224 */ /* 0x000fc400078e0008 */
[----:B------:R-:W-:Y:S02]  /*26c0*/  @P5 IMAD.MOV.U32 R38, RZ, RZ, R9 ;  /* 0x000000ffff265224 */ /* 0x000fe400078e0009 */
[----:B------:R-:W-:Y:S02]  /*26d0*/  @P3 IMAD.MOV.U32 R29, RZ, RZ, R8 ;  /* 0x000000ffff1d3224 */ /* 0x000fe400078e0008 */
[--C-:B------:R-:W-:Y:S02]  /*26e0*/  @P4 IMAD.MOV.U32 R37, RZ, RZ, R6.reuse ;  /* 0x000000ffff254224 */ /* 0x100fe400078e0006 */
[--C-:B------:R-:W-:Y:S02]  /*26f0*/  @P4 IMAD.MOV.U32 R36, RZ, RZ, R7.reuse ;  /* 0x000000ffff244224 */ /* 0x100fe400078e0007 */
[----:B------:R-:W-:Y:S02]  /*2700*/  @P0 IMAD.MOV.U32 R39, RZ, RZ, R6 ;  /* 0x000000ffff270224 */ /* 0x000fe400078e0006 */
[----:B------:R-:W-:-:S02]  /*2710*/  @P0 IMAD.MOV.U32 R38, RZ, RZ, R7 ;  /* 0x000000ffff260224 */ /* 0x000fc400078e0007 */
[--C-:B------:R-:W-:Y:S02]  /*2720*/  @P5 IMAD.MOV.U32 R37, RZ, RZ, R4.reuse ;  /* 0x000000ffff255224 */ /* 0x100fe400078e0004 */
[--C-:B------:R-:W-:Y:S01]  /*2730*/  @P5 IMAD.MOV.U32 R36, RZ, RZ, R5.reuse ;  /* 0x000000ffff245224 */ /* 0x100fe200078e0005 */
[C---:B------:R-:W-:Y:S01]  /*2740*/  ISETP.EQ.AND P5, PT, R15.reuse, 0x70, PT ;  /* 0x000000700f00780c */ /* 0x040fe20003fa2270 */
[----:B------:R-:W-:Y:S02]  /*2750*/  @P6 IMAD.MOV.U32 R39, RZ, RZ, R4 ;  /* 0x000000ffff276224 */ /* 0x000fe400078e0004 */
[----:B------:R-:W-:Y:S01]  /*2760*/  @P6 IMAD.MOV.U32 R38, RZ, RZ, R5 ;  /* 0x000000ffff266224 */ /* 0x000fe200078e0005 */
[----:B------:R-:W-:Y:S01]  /*2770*/  ISETP.EQ.AND P6, PT, R15, 0x30, PT ;  /* 0x000000300f00780c */ /* 0x000fe20003fc2270 */
[----:B------:R-:W-:Y:S02]  /*2780*/  @P3 IMAD.MOV.U32 R28, RZ, RZ, R9 ;  /* 0x000000ffff1c3224 */ /* 0x000fe400078e0009 */
[----:B------:R-:W-:-:S02]  /*2790*/  @P0 IMAD.MOV.U32 R23, RZ, RZ, R8 ;  /* 0x000000ffff170224 */ /* 0x000fc400078e0008 */
[----:B------:R-:W-:Y:S02]  /*27a0*/  @P0 IMAD.MOV.U32 R22, RZ, RZ, R9 ;  /* 0x000000ffff160224 */ /* 0x000fe400078e0009 */
[--C-:B------:R-:W-:Y:S02]  /*27b0*/  @P4 IMAD.MOV.U32 R21, RZ, RZ, R8.reuse ;  /* 0x000000ffff154224 */ /* 0x100fe400078e0008 */
[----:B------:R-:W-:Y:S01]  /*27c0*/  @P5 IMAD.MOV.U32 R35, RZ, RZ, R8 ;  /* 0x000000ffff235224 */ /* 0x000fe200078e0008 */
[-C--:B------:R-:W-:Y:S01]  /*27d0*/  @P5 MOV R34, R9.reuse ;  /* 0x0000000900225202 */ /* 0x080fe20000000f00 */
[----:B------:R-:W-:Y:S02]  /*27e0*/  @P5 IMAD.MOV.U32 R33, RZ, RZ, R4 ;  /* 0x000000ffff215224 */ /* 0x000fe400078e0004 */
[----:B------:R-:W-:Y:S01]  /*27f0*/  @P6 IMAD.MOV.U32 R35, RZ, RZ, R6 ;  /* 0x000000ffff236224 */ /* 0x000fe200078e0006 */
[----:B------:R-:W-:Y:S01]  /*2800*/  @P6 MOV R51, R9 ;  /* 0x0000000900336202 */ /* 0x000fe20000000f00 */
[----:B------:R-:W-:-:S02]  /*2810*/  @P6 IMAD.MOV.U32 R34, RZ, RZ, R7 ;  /* 0x000000ffff226224 */ /* 0x000fc400078e0007 */
[----:B------:R-:W-:Y:S02]  /*2820*/  @P1 IMAD.MOV.U32 R35, RZ, RZ, R4 ;  /* 0x000000ffff231224 */ /* 0x000fe400078e0004 */
[--C-:B------:R-:W-:Y:S01]  /*2830*/  @P1 IMAD.MOV.U32 R34, RZ, RZ, R5.reuse ;  /* 0x000000ffff221224 */ /* 0x100fe200078e0005 */
[C---:B------:R-:W-:Y:S01]  /*2840*/  ISETP.EQ.AND P1, PT, R15.reuse, RZ, PT ;  /* 0x000000ff0f00720c */ /* 0x040fe20003f22270 */
[----:B------:R-:W-:Y:S01]  /*2850*/  @P5 IMAD.MOV.U32 R32, RZ, RZ, R5 ;  /* 0x000000ffff205224 */ /* 0x000fe200078e0005 */
[----:B------:R-:W-:Y:S01]  /*2860*/  ISETP.EQ.AND P5, PT, R15, -0x40, PT ;  /* 0xffffffc00f00780c */ /* 0x000fe20003fa2270 */
[----:B------:R-:W-:Y:S01]  /*2870*/  @P4 IMAD.MOV.U32 R20, RZ, RZ, R9 ;  /* 0x000000ffff144224 */ /* 0x000fe200078e0009 */
[----:B-1----:R-:W-:Y:S01]  /*2880*/  @P4 MOV R34, R3 ;  /* 0x0000000300224202 */ /* 0x002fe20000000f00 */
[----:B------:R-:W-:Y:S02]  /*2890*/  @P6 IMAD.MOV.U32 R50, RZ, RZ, R8 ;  /* 0x000000ffff326224 */ /* 0x000fe400078e0008 */
[----:B------:R-:W-:-:S02]  /*28a0*/  @P4 IMAD.MOV.U32 R35, RZ, RZ, R2 ;  /* 0x000000ffff234224 */ /* 0x000fc400078e0002 */
[----:B------:R-:W-:Y:S02]  /*28b0*/  @P0 IMAD.MOV.U32 R37, RZ, RZ, R2 ;  /* 0x000000ffff250224 */ /* 0x000fe400078e0002 */
[----:B------:R-:W-:Y:S02]  /*28c0*/  @P0 IMAD.MOV.U32 R36, RZ, RZ, R3 ;  /* 0x000000ffff240224 */ /* 0x000fe400078e0003 */
[----:B------:R-:W-:Y:S01]  /*28d0*/  @P1 MOV R31, R8 ;  /* 0x00000008001f1202 */ /* 0x000fe20000000f00 */
[----:B------:R-:W-:Y:S02]  /*28e0*/  @P1 IMAD.MOV.U32 R30, RZ, RZ, R9 ;  /* 0x000000ffff1e1224 */ /* 0x000fe400078e0009 */
[----:B------:R-:W-:Y:S02]  /*28f0*/  @P5 IMAD.MOV.U32 R31, RZ, RZ, R6 ;  /* 0x000000ffff1f5224 */ /* 0x000fe400078e0006 */
[----:B------:R-:W-:Y:S02]  /*2900*/  @P5 IMAD.MOV.U32 R30, RZ, RZ, R7 ;  /* 0x000000ffff1e5224 */ /* 0x000fe400078e0007 */
[----:B------:R-:W-:-:S02]  /*2910*/  @P2 IMAD.MOV.U32 R31, RZ, RZ, R4 ;  /* 0x000000ffff1f2224 */ /* 0x000fc400078e0004 */
[----:B------:R-:W-:Y:S01]  /*2920*/  @P2 IMAD.MOV.U32 R30, RZ, RZ, R5 ;  /* 0x000000ffff1e2224 */ /* 0x000fe200078e0005 */
[----:B------:R-:W-:Y:S01]  /*2930*/  ISETP.EQ.AND P2, PT, R15, -0x48, PT ;  /* 0xffffffb80f00780c */ /* 0x000fe20003f42270 */
[----:B------:R-:W-:Y:S02]  /*2940*/  @P6 IMAD.MOV.U32 R33, RZ, RZ, R2 ;  /* 0x000000ffff216224 */ /* 0x000fe400078e0002 */
[----:B------:R-:W-:-:S10]  /*2950*/  @P6 IMAD.MOV.U32 R32, RZ, RZ, R3 ;  /* 0x000000ffff206224 */ /* 0x000fd400078e0003 */
[----:B------:R-:W-:Y:S01]  /*2960*/  @P2 IMAD.MOV.U32 R31, RZ, RZ, R2 ;  /* 0x000000ffff1f2224 */ /* 0x000fe200078e0002 */
[----:B------:R-:W-:Y:S02]  /*2970*/  @P2 MOV R30, R3 ;  /* 0x00000003001e2202 */ /* 0x000fe40000000f00 */
[----:B------:R-:W-:-:S13]  /*2980*/  ISETP.EQ.AND P2, PT, R15, -0x38, PT ;  /* 0xffffffc80f00780c */ /* 0x000fda0003f42270 */
[----:B------:R-:W-:Y:S02]  /*2990*/  @P2 IMAD.MOV.U32 R29, RZ, RZ, R6 ;  /* 0x000000ffff1d2224 */ /* 0x000fe400078e0006 */
[----:B------:R-:W-:Y:S01]  /*29a0*/  @P2 IMAD.MOV.U32 R28, RZ, RZ, R7 ;  /* 0x000000ffff1c2224 */ /* 0x000fe200078e0007 */
[----:B------:R-:W-:Y:S01]  /*29b0*/  ISETP.NE.AND P2, PT, R16, RZ, PT ;  /* 0x000000ff1000720c */ /* 0x000fe20003f45270 */
[----:B------:R-:W-:Y:S01]  /*29c0*/  @P1 IMAD.MOV.U32 R29, RZ, RZ, R4 ;  /* 0x000000ffff1d1224 */ /* 0x000fe200078e0004 */
[----:B------:R-:W-:Y:S01]  /*29d0*/  @P5 MOV R29, R2 ;  /* 0x00000002001d5202 */ /* 0x000fe20000000f00 */
[----:B------:R-:W-:Y:S01]  /*29e0*/  @P1 IMAD.MOV.U32 R28, RZ, RZ, R5 ;  /* 0x000000ffff1c1224 */ /* 0x000fe200078e0005 */
[----:B------:R-:W-:Y:S01]  /*29f0*/  ISETP.NE.AND P1, PT, R17, RZ, PT ;  /* 0x000000ff1100720c */ /* 0x000fe20003f25270 */
[----:B------:R-:W-:Y:S01]  /*2a00*/  @P5 IMAD.MOV.U32 R28, RZ, RZ, R3 ;  /* 0x000000ffff1c5224 */ /* 0x000fe200078e0003 */
[----:B------:R-:W-:Y:S02]  /*2a10*/  ISETP.EQ.AND P5, PT, R15, -0x30, PT ;  /* 0xffffffd00f00780c */ /* 0x000fe40003fa2270 */
[----:B------:R-:W-:-:S02]  /*2a20*/  P2R R17, PR, RZ, 0x8 ;  /* 0x00000008ff117803 */ /* 0x000fc40000000000 */
[----:B------:R-:W-:-:S03]  /*2a30*/  P2R R16, PR, RZ, 0x2 ;  /* 0x00000002ff107803 */ /* 0x000fc60000000000 */
[--C-:B------:R-:W-:Y:S02]  /*2a40*/  @P2 IMAD.MOV.U32 R25, RZ, RZ, R8.reuse ;  /* 0x000000ffff192224 */ /* 0x100fe400078e0008 */
[--C-:B------:R-:W-:Y:S02]  /*2a50*/  @P2 IMAD.MOV.U32 R24, RZ, RZ, R9.reuse ;  /* 0x000000ffff182224 */ /* 0x100fe400078e0009 */
[----:B------:R-:W-:Y:S02]  /*2a60*/  @P1 IMAD.MOV.U32 R27, RZ, RZ, R8 ;  /* 0x000000ffff1b1224 */ /* 0x000fe400078e0008 */
[----:B------:R-:W-:Y:S02]  /*2a70*/  @P1 IMAD.MOV.U32 R26, RZ, RZ, R9 ;  /* 0x000000ffff1a1224 */ /* 0x000fe400078e0009 */
[----:B------:R-:W-:Y:S01]  /*2a80*/  @P5 IMAD.MOV.U32 R27, RZ, RZ, R6 ;  /* 0x000000ffff1b5224 */ /* 0x000fe200078e0006 */
[----:B------:R-:W0:Y:S01]  /*2a90*/  LDS.64 R8, [R14.X4+0x2e0] ;  /* 0x0002e0000e087984 */ /* 0x000e220000004a00 */
[----:B------:R-:W-:Y:S01]  /*2aa0*/  @P5 IMAD.MOV.U32 R26, RZ, RZ, R7 ;  /* 0x000000ffff1a5224 */ /* 0x000fe200078e0007 */
[----:B------:R-:W-:Y:S01]  /*2ab0*/  @P3 MOV R26, R5 ;  /* 0x00000005001a3202 */ /* 0x000fe20000000f00 */
[----:B------:R-:W-:Y:S01]  /*2ac0*/  @P3 IMAD.MOV.U32 R27, RZ, RZ, R4 ;  /* 0x000000ffff1b3224 */ /* 0x000fe200078e0004 */
[----:B------:R-:W-:Y:S01]  /*2ad0*/  ISETP.EQ.AND P3, PT, R15, -0x38, PT ;  /* 0xffffffc80f00780c */ /* 0x000fe20003f62270 */
[----:B------:R-:W-:-:S02]  /*2ae0*/  @P2 IMAD.MOV.U32 R39, RZ, RZ, R2 ;  /* 0x000000ffff272224 */ /* 0x000fc400078e0002 */
[----:B------:R-:W-:-:S10]  /*2af0*/  @P2 IMAD.MOV.U32 R38, RZ, RZ, R3 ;  /* 0x000000ffff262224 */ /* 0x000fd400078e0003 */
        /* <DEDUP_REMOVED lines=11> */
[----:B------:R-:W-:Y:S01]  /*2bb0*/  @P1 MOV R21, R6 ;  /* 0x0000000600151202 */ /* 0x000fe20000000f00 */
[----:B------:R-:W-:Y:S02]  /*2bc0*/  @P1 IMAD.MOV.U32 R20, RZ, RZ, R7 ;  /* 0x000000ffff141224 */ /* 0x000fe400078e0007 */
[----:B------:R-:W-:Y:S01]  /*2bd0*/  @P0 IMAD.MOV.U32 R21, RZ, RZ, R4 ;  /* 0x000000ffff150224 */ /* 0x000fe200078e0004 */
[----:B------:R-:W-:Y:S01]  /*2be0*/  @P5 MOV R22, R7 ;  /* 0x0000000700165202 */ /* 0x000fe20000000f00 */
[----:B------:R-:W-:Y:S02]  /*2bf0*/  @P5 IMAD.MOV.U32 R23, RZ, RZ, R6 ;  /* 0x000000ffff175224 */ /* 0x000fe400078e0006 */
[----:B------:R-:W-:Y:S02]  /*2c00*/  @P2 IMAD.MOV.U32 R23, RZ, RZ, R4 ;  /* 0x000000ffff172224 */ /* 0x000fe400078e0004 */
[--C-:B------:R-:W-:Y:S02]  /*2c10*/  @P2 IMAD.MOV.U32 R22, RZ, RZ, R5.reuse ;  /* 0x000000ffff162224 */ /* 0x100fe400078e0005 */
[----:B------:R-:W-:-:S02]  /*2c20*/  @P0 IMAD.MOV.U32 R20, RZ, RZ, R5 ;  /* 0x000000ffff140224 */ /* 0x000fc400078e0005 */
[--C-:B------:R-:W-:Y:S02]  /*2c30*/  @P3 IMAD.MOV.U32 R23, RZ, RZ, R2.reuse ;  /* 0x000000ffff173224 */ /* 0x100fe400078e0002 */
[--C-:B------:R-:W-:Y:S01]  /*2c40*/  @P3 IMAD.MOV.U32 R22, RZ, RZ, R3.reuse ;  /* 0x000000ffff163224 */ /* 0x100fe200078e0003 */
[C---:B------:R-:W-:Y:S01]  /*2c50*/  ISETP.EQ.AND P3, PT, R15.reuse, -0x8, PT ;  /* 0xfffffff80f00780c */ /* 0x040fe20003f62270 */
[----:B------:R-:W-:Y:S02]  /*2c60*/  @P5 IMAD.MOV.U32 R21, RZ, RZ, R2 ;  /* 0x000000ffff155224 */ /* 0x000fe400078e0002 */
[----:B------:R-:W-:Y:S01]  /*2c70*/  @P5 IMAD.MOV.U32 R20, RZ, RZ, R3 ;  /* 0x000000ffff145224 */ /* 0x000fe200078e0003 */
[----:B------:R-:W-:-:S09]  /*2c80*/  ISETP.EQ.AND P5, PT, R15, -0x10, PT ;  /* 0xfffffff00f00780c */ /* 0x000fd20003fa2270 */
[----:B------:R-:W-:Y:S01]  /*2c90*/  @P3 MOV R52, R6 ;  /* 0x0000000600343202 */ /* 0x000fe20000000f00 */
[--C-:B------:R-:W-:Y:S01]  /*2ca0*/  @P3 IMAD.MOV.U32 R48, RZ, RZ, R7.reuse ;  /* 0x000000ffff303224 */ /* 0x100fe200078e0007 */
[----:B------:R-:W-:Y:S01]  /*2cb0*/  @P3 MOV R46, R3 ;  /* 0x00000003002e3202 */ /* 0x000fe20000000f00 */
[----:B------:R-:W-:Y:S02]  /*2cc0*/  @P6 IMAD.MOV.U32 R52, RZ, RZ, R4 ;  /* 0x000000ffff346224 */ /* 0x000fe400078e0004 */
[----:B------:R-:W-:Y:S02]  /*2cd0*/  @P5 IMAD.MOV.U32 R50, RZ, RZ, R6 ;  /* 0x000000ffff325224 */ /* 0x000fe400078e0006 */
[----:B------:R-:W-:Y:S02]  /*2ce0*/  @P5 IMAD.MOV.U32 R51, RZ, RZ, R7 ;  /* 0x000000ffff335224 */ /* 0x000fe400078e0007 */
[----:B------:R-:W1:Y:S01]  /*2cf0*/  LDS.64 R6, [R14.X4+0x320] ;  /* 0x000320000e067984 */ /* 0x000e620000004a00 */
[----:B------:R-:W-:-:S02]  /*2d00*/  @P4 IMAD.MOV.U32 R50, RZ, RZ, R4 ;  /* 0x000000ffff324224 */ /* 0x000fc400078e0004 */
[----:B------:R-:W-:Y:S02]  /*2d10*/  @P4 IMAD.MOV.U32 R51, RZ, RZ, R5 ;  /* 0x000000ffff334224 */ /* 0x000fe400078e0005 */
[--C-:B------:R-:W-:Y:S02]  /*2d20*/  @P1 IMAD.MOV.U32 R50, RZ, RZ, R2.reuse ;  /* 0x000000ffff321224 */ /* 0x100fe400078e0002 */
[----:B------:R-:W-:Y:S01]  /*2d30*/  @P1 IMAD.MOV.U32 R51, RZ, RZ, R3 ;  /* 0x000000ffff331224 */ /* 0x000fe200078e0003 */
[----:B------:R-:W-:Y:S01]  /*2d40*/  ISETP.NE.AND P1, PT, R16, RZ, PT ;  /* 0x000000ff1000720c */ /* 0x000fe20003f25270 */
[----:B------:R-:W-:Y:S02]  /*2d50*/  @P6 IMAD.MOV.U32 R48, RZ, RZ, R5 ;  /* 0x000000ffff306224 */ /* 0x000fe400078e0005 */
[--C-:B------:R-:W-:Y:S01]  /*2d60*/  @P5 IMAD.MOV.U32 R52, RZ, RZ, R2.reuse ;  /* 0x000000ffff345224 */ /* 0x100fe200078e0002 */
[----:B------:R-:W2:Y:S01]  /*2d70*/  LDS.64 R4, [R14.X4+0x2e8] ;  /* 0x0002e8000e047984 */ /* 0x000ea20000004a00 */
[----:B------:R-:W-:Y:S01]  /*2d80*/  @P5 IMAD.MOV.U32 R48, RZ, RZ, R3 ;  /* 0x000000ffff305224 */ /* 0x000fe200078e0003 */
[----:B------:R-:W-:Y:S01]  /*2d90*/  ISETP.EQ.AND P5, PT, R15, RZ, PT ;  /* 0x000000ff0f00720c */ /* 0x000fe20003fa2270 */
[----:B------:R-:W-:Y:S01]  /*2da0*/  @P3 IMAD.MOV.U32 R47, RZ, RZ, R2 ;  /* 0x000000ffff2f3224 */ /* 0x000fe200078e0002 */
[----:B------:R-:W-:-:S02]  /*2db0*/  IADD3 R15, R12, 0xc, RZ ;  /* 0x0000000c0c0f7810 */ /* 0x000fc40007ffe0ff */
[----:B------:R-:W-:Y:S02]  /*2dc0*/  ISETP.NE.AND P3, PT, R17, RZ, PT ;  /* 0x000000ff1100720c */ /* 0x000fe40003f65270 */
[----:B------:R-:W-:Y:S01]  /*2dd0*/  IADD3 R12, R12, 0x10, RZ ;  /* 0x000000100c0c7810 */ /* 0x000fe20007ffe0ff */
[----:B------:R-:W-:Y:S01]  /*2de0*/  IMAD.SHL.U32 R15, R15, 0x4, RZ ;  /* 0x000000040f0f7824 */ /* 0x000fe200078e00ff */
[----:B------:R-:W-:Y:S01]  /*2df0*/  @P1 MOV R40, R3 ;  /* 0x0000000300281202 */ /* 0x000fe20000000f00 */
[----:B------:R-:W-:-:S03]  /*2e00*/  @P1 IMAD.MOV.U32 R41, RZ, RZ, R2 ;  /* 0x000000ffff291224 */ /* 0x000fc600078e0002 */
[C---:B------:R-:W-:Y:S01]  /*2e10*/  ISETP.EQ.AND P1, PT, R15.reuse, 0x40, PT ;  /* 0x000000400f00780c */ /* 0x040fe20003f22270 */
[--C-:B------:R-:W-:Y:S01]  /*2e20*/  @P5 IMAD.MOV.U32 R45, RZ, RZ, R2.reuse ;  /* 0x000000ffff2d5224 */ /* 0x100fe200078e0002 */
[C---:B------:R-:W-:Y:S01]  /*2e30*/  ISETP.EQ.AND P4, PT, R15.reuse, 0x78, PT ;  /* 0x000000780f00780c */ /* 0x040fe20003f82270 */
[--C-:B------:R-:W-:Y:S01]  /*2e40*/  @P5 IMAD.MOV.U32 R44, RZ, RZ, R3.reuse ;  /* 0x000000ffff2c5224 */ /* 0x100fe200078e0003 */
[C---:B------:R-:W-:Y:S01]  /*2e50*/  ISETP.EQ.AND P0, PT, R15.reuse, RZ, PT ;  /* 0x000000ff0f00720c */ /* 0x040fe20003f02270 */
[----:B------:R-:W-:Y:S01]  /*2e60*/  @P3 IMAD.MOV.U32 R43, RZ, RZ, R2 ;  /* 0x000000ffff2b3224 */ /* 0x000fe200078e0002 */
[C---:B------:R-:W-:Y:S01]  /*2e70*/  ISETP.EQ.AND P2, PT, R15.reuse, 0x48, PT ;  /* 0x000000480f00780c */ /* 0x040fe20003f42270 */
[----:B------:R-:W-:Y:S01]  /*2e80*/  @P3 IMAD.MOV.U32 R42, RZ, RZ, R3 ;  /* 0x000000ffff2a3224 */ /* 0x000fe200078e0003 */
[C---:B------:R-:W-:Y:S01]  /*2e90*/  ISETP.EQ.AND P6, PT, R15.reuse, 0x58, PT ;  /* 0x000000580f00780c */ /* 0x040fe20003fc2270 */
[----:B------:R-:W3:Y:S01]  /*2ea0*/  LDS.64 R2, [R14.X4+0x328] ;  /* 0x000328000e027984 */ /* 0x000ee20000004a00 */
[----:B------:R-:W-:-:S02]  /*2eb0*/  ISETP.EQ.AND P5, PT, R15, 0x38, PT ;  /* 0x000000380f00780c */ /* 0x000fc40003fa2270 */
[C---:B------:R-:W-:Y:S01]  /*2ec0*/  ISETP.EQ.AND P3, PT, R15.reuse, 0x8, PT ;  /* 0x000000080f00780c */ /* 0x040fe20003f62270 */
[--C-:B0-----:R-:W-:Y:S02]  /*2ed0*/  @P1 IMAD.MOV.U32 R47, RZ, RZ, R8.reuse ;  /* 0x000000ffff2f1224 */ /* 0x101fe400078e0008 */
[----:B------:R-:W-:Y:S02]  /*2ee0*/  @P4 IMAD.MOV.U32 R33, RZ, RZ, R8 ;  /* 0x000000ffff214224 */ /* 0x000fe400078e0008 */
[--C-:B------:R-:W-:Y:S01]  /*2ef0*/  @P4 IMAD.MOV.U32 R32, RZ, RZ, R9.reuse ;  /* 0x000000ffff204224 */ /* 0x100fe200078e0009 */
[C---:B------:R-:W-:Y:S01]  /*2f00*/  ISETP.EQ.AND P4, PT, R15.reuse, 0x50, PT ;  /* 0x000000500f00780c */ /* 0x040fe20003f82270 */
[----:B------:R-:W-:Y:S01]  /*2f10*/  @P1 IMAD.MOV.U32 R46, RZ, RZ, R9 ;  /* 0x000000ffff2e1224 */ /* 0x000fe200078e0009 */
[----:B------:R-:W-:Y:S01]  /*2f20*/  @P2 MOV R45, R8 ;  /* 0x00000008002d2202 */ /* 0x000fe20000000f00 */
[----:B-1----:R-:W-:Y:S02]  /*2f30*/  @P0 IMAD.MOV.U32 R47, RZ, RZ, R6 ;  /* 0x000000ffff2f0224 */ /* 0x002fe400078e0006 */
[----:B------:R-:W-:Y:S01]  /*2f40*/  @P0 IMAD.MOV.U32 R46, RZ, RZ, R7 ;  /* 0x000000ffff2e0224 */ /* 0x000fe200078e0007 */
[----:B------:R-:W-:Y:S01]  /*2f50*/  ISETP.EQ.AND P0, PT, R15, 0x10, PT ;  /* 0x000000100f00780c */ /* 0x000fe20003f02270 */
[--C-:B------:R-:W-:Y:S01]  /*2f60*/  @P2 IMAD.MOV.U32 R44, RZ, RZ, R9.reuse ;  /* 0x000000ffff2c2224 */ /* 0x100fe200078e0009 */
[----:B------:R-:W-:Y:S01]  /*2f70*/  @P5 MOV R48, R9 ;  /* 0x0000000900305202 */ /* 0x000fe20000000f00 */
[----:B------:R-:W-:Y:S01]  /*2f80*/  @P6 IMAD.MOV.U32 R41, RZ, RZ, R8 ;  /* 0x000000ffff296224 */ /* 0x000fe200078e0008 */
[----:B------:R-:W-:Y:S01]  /*2f90*/  P2R R17, PR, RZ, 0x1 ;  /* 0x00000001ff117803 */ /* 0x000fe20000000000 */
[----:B------:R-:W-:-:S02]  /*2fa0*/  @P6 IMAD.MOV.U32 R40, RZ, RZ, R9 ;  /* 0x000000ffff286224 */ /* 0x000fc400078e0009 */
[--C-:B------:R-:W-:Y:S02]  /*2fb0*/  @P4 IMAD.MOV.U32 R43, RZ, RZ, R8.reuse ;  /* 0x000000ffff2b4224 */ /* 0x100fe400078e0008 */
[----:B------:R-:W-:Y:S02]  /*2fc0*/  @P4 IMAD.MOV.U32 R42, RZ, RZ, R9 ;  /* 0x000000ffff2a4224 */ /* 0x000fe400078e0009 */
[----:B------:R-:W-:Y:S02]  /*2fd0*/  @P5 IMAD.MOV.U32 R52, RZ, RZ, R8 ;  /* 0x000000ffff345224 */ /* 0x000fe400078e0008 */
[----:B------:R-:W-:Y:S01]  /*2fe0*/  @P0 IMAD.MOV.U32 R43, RZ, RZ, R6 ;  /* 0x000000ffff2b0224 */ /* 0x000fe200078e0006 */
[----:B------:R-:W-:Y:S01]  /*2ff0*/  @P0 MOV R42, R7 ;  /* 0x00000007002a0202 */ /* 0x000fe20000000f00 */
[----:B--2---:R-:W-:Y:S01]  /*3000*/  @P2 IMAD.MOV.U32 R43, RZ, RZ, R4 ;  /* 0x000000ffff2b2224 */ /* 0x004fe200078e0004 */
        /* <DEDUP_REMOVED lines=8> */
[C---:B------:R-:W-:Y:S01]  /*3090*/  ISETP.EQ.AND P5, PT, R15.reuse, 0x60, PT ;  /* 0x000000600f00780c */ /* 0x040fe20003fa2270 */
[----:B------:R-:W-:Y:S02]  /*30a0*/  @P3 IMAD.MOV.U32 R45, RZ, RZ, R6 ;  /* 0x000000ffff2d3224 */ /* 0x000fe400078e0006 */
[--C-:B------:R-:W-:Y:S02]  /*30b0*/  @P3 IMAD.MOV.U32 R44, RZ, RZ, R7.reuse ;  /* 0x000000ffff2c3224 */ /* 0x100fe400078e0007 */
[----:B------:R-:W-:Y:S01]  /*30c0*/  @P2 MOV R41, R6 ;  /* 0x0000000600292202 */ /* 0x000fe20000000f00 */
[----:B------:R-:W-:Y:S01]  /*30d0*/  @P2 IMAD.MOV.U32 R40, RZ, RZ, R7 ;  /* 0x000000ffff282224 */ /* 0x000fe200078e0007 */
[----:B------:R-:W-:Y:S01]  /*30e0*/  ISETP.EQ.AND P2, PT, R15, -0x8, PT ;  /* 0xfffffff80f00780c */ /* 0x000fe20003f42270 */
[----:B------:R-:W-:-:S02]  /*30f0*/  @P4 IMAD.MOV.U32 R41, RZ, RZ, R4 ;  /* 0x000000ffff294224 */ /* 0x000fc400078e0004 */
[--C-:B------:R-:W-:Y:S01]  /*3100*/  @P4 IMAD.MOV.U32 R40, RZ, RZ, R5.reuse ;  /* 0x000000ffff284224 */ /* 0x100fe200078e0005 */
[C---:B------:R-:W-:Y:S01]  /*3110*/  ISETP.EQ.AND P4, PT, R15.reuse, 0x28, PT ;  /* 0x000000280f00780c */ /* 0x040fe20003f82270 */
[----:B------:R-:W-:Y:S02]  /*3120*/  @P1 IMAD.MOV.U32 R45, RZ, RZ, R4 ;  /* 0x000000ffff2d1224 */ /* 0x000fe400078e0004 */
[----:B------:R-:W-:Y:S01]  /*3130*/  @P1 IMAD.MOV.U32 R44, RZ, RZ, R5 ;  /* 0x000000ffff2c1224 */ /* 0x000fe200078e0005 */
[----:B------:R-:W-:Y:S01]  /*3140*/  ISETP.EQ.AND P1, PT, R15, 0x20, PT ;  /* 0x000000200f00780c */ /* 0x000fe20003f22270 */
[--C-:B------:R-:W-:Y:S02]  /*3150*/  @P0 IMAD.MOV.U32 R37, RZ, RZ, R8.reuse ;  /* 0x000000ffff250224 */ /* 0x100fe400078e0008 */
[----:B------:R-:W-:Y:S02]  /*3160*/  @P0 IMAD.MOV.U32 R36, RZ, RZ, R9 ;  /* 0x000000ffff240224 */ /* 0x000fe400078e0009 */
[----:B------:R-:W-:-:S02]  /*3170*/  @P5 IMAD.MOV.U32 R39, RZ, RZ, R8 ;  /* 0x000000ffff275224 */ /* 0x000fc400078e0008 */
[----:B------:R-:W-:Y:S02]  /*3180*/  @P5 IMAD.MOV.U32 R38, RZ, RZ, R9 ;  /* 0x000000ffff265224 */ /* 0x000fe400078e0009 */
[--C-:B------:R-:W-:Y:S01]  /*3190*/  @P4 IMAD.MOV.U32 R37, RZ, RZ, R6.reuse ;  /* 0x000000ffff254224 */ /* 0x100fe200078e0006 */
[----:B------:R-:W-:Y:S01]  /*31a0*/  @P5 MOV R37, R4 ;  /* 0x0000000400255202 */ /* 0x000fe20000000f00 */
[----:B------:R-:W-:Y:S02]  /*31b0*/  @P4 IMAD.MOV.U32 R36, RZ, RZ, R7 ;  /* 0x000000ffff244224 */ /* 0x000fe400078e0007 */
[----:B------:R-:W-:Y:S01]  /*31c0*/  @P1 IMAD.MOV.U32 R39, RZ, RZ, R6 ;  /* 0x000000ffff271224 */ /* 0x000fe200078e0006 */
[----:B------:R-:W-:Y:S01]  /*31d0*/  @P1 MOV R38, R7 ;  /* 0x0000000700261202 */ /* 0x000fe20000000f00 */
[--C-:B------:R-:W-:Y:S01]  /*31e0*/  @P5 IMAD.MOV.U32 R36, RZ, RZ, R5.reuse ;  /* 0x000000ffff245224 */ /* 0x100fe200078e0005 */
[C---:B------:R-:W-:Y:S01]  /*31f0*/  ISETP.EQ.AND P5, PT, R15.reuse, 0x70, PT ;  /* 0x000000700f00780c */ /* 0x040fe20003fa2270 */
[----:B------:R-:W-:Y:S01]  /*3200*/  @P6 IMAD.MOV.U32 R39, RZ, RZ, R4 ;  /* 0x000000ffff276224 */ /* 0x000fe200078e0004 */
[----:B------:R-:W-:Y:S01]  /*3210*/  @P1 MOV R23, R8 ;  /* 0x0000000800171202 */ /* 0x000fe20000000f00 */
        /* <DEDUP_REMOVED lines=8> */
[----:B------:R-:W-:-:S02]  /*32a0*/  @P6 IMAD.MOV.U32 R35, RZ, RZ, R6 ;  /* 0x000000ffff236224 */ /* 0x000fc400078e0006 */
[----:B------:R-:W-:Y:S01]  /*32b0*/  @P6 IMAD.MOV.U32 R34, RZ, RZ, R7 ;  /* 0x000000ffff226224 */ /* 0x000fe200078e0007 */
[----:B------:R-:W-:Y:S01]  /*32c0*/  @P0 MOV R34, R5 ;  /* 0x0000000500220202 */ /* 0x000fe20000000f00 */
[--C-:B------:R-:W-:Y:S01]  /*32d0*/  @P0 IMAD.MOV.U32 R35, RZ, RZ, R4.reuse ;  /* 0x000000ffff230224 */ /* 0x100fe200078e0004 */
[C---:B------:R-:W-:Y:S01]  /*32e0*/  ISETP.EQ.AND P0, PT, R15.reuse, RZ, PT ;  /* 0x000000ff0f00720c */ /* 0x040fe20003f02270 */
[----:B------:R-:W-:Y:S02]  /*32f0*/  @P5 IMAD.MOV.U32 R33, RZ, RZ, R4 ;  /* 0x000000ffff215224 */ /* 0x000fe400078e0004 */
[----:B------:R-:W-:Y:S01]  /*3300*/  @P5 IMAD.MOV.U32 R32, RZ, RZ, R5 ;  /* 0x000000ffff205224 */ /* 0x000fe200078e0005 */
[----:B------:R-:W-:Y:S01]  /*3310*/  ISETP.EQ.AND P5, PT, R15, -0x40, PT ;  /* 0xffffffc00f00780c */ /* 0x000fe20003fa2270 */
[----:B------:R-:W-:Y:S02]  /*3320*/  @P4 IMAD.MOV.U32 R20, RZ, RZ, R9 ;  /* 0x000000ffff144224 */ /* 0x000fe400078e0009 */
[----:B------:R-:W-:-:S02]  /*3330*/  @P6 IMAD.MOV.U32 R50, RZ, RZ, R8 ;  /* 0x000000ffff326224 */ /* 0x000fc400078e0008 */
[--C-:B------:R-:W-:Y:S02]  /*3340*/  @P6 IMAD.MOV.U32 R51, RZ, RZ, R9.reuse ;  /* 0x000000ffff336224 */ /* 0x100fe400078e0009 */
[----:B---3--:R-:W-:Y:S02]  /*3350*/  @P1 IMAD.MOV.U32 R37, RZ, RZ, R2 ;  /* 0x000000ffff251224 */ /* 0x008fe400078e0002 */
[----:B------:R-:W-:Y:S02]  /*3360*/  @P0 IMAD.MOV.U32 R31, RZ, RZ, R8 ;  /* 0x000000ffff1f0224 */ /* 0x000fe400078e0008 */
[----:B------:R-:W-:Y:S02]  /*3370*/  @P0 IMAD.MOV.U32 R30, RZ, RZ, R9 ;  /* 0x000000ffff1e0224 */ /* 0x000fe400078e0009 */
[----:B------:R-:W-:Y:S01]  /*3380*/  @P5 IMAD.MOV.U32 R31, RZ, RZ, R6 ;  /* 0x000000ffff1f5224 */ /* 0x000fe200078e0006 */
[----:B------:R-:W-:Y:S01]  /*3390*/  @P2 MOV R31, R4 ;  /* 0x00000004001f2202 */ /* 0x000fe20000000f00 */
[----:B------:R-:W-:-:S02]  /*33a0*/  @P5 IMAD.MOV.U32 R30, RZ, RZ, R7 ;  /* 0x000000ffff1e5224 */ /* 0x000fc400078e0007 */
[----:B------:R-:W-:Y:S01]  /*33b0*/  @P2 IMAD.MOV.U32 R30, RZ, RZ, R5 ;  /* 0x000000ffff1e2224 */ /* 0x000fe200078e0005 */
[----:B------:R-:W-:Y:S01]  /*33c0*/  ISETP.EQ.AND P2, PT, R15, -0x48, PT ;  /* 0xffffffb80f00780c */ /* 0x000fe20003f42270 */
[--C-:B------:R-:W-:Y:S02]  /*33d0*/  @P4 IMAD.MOV.U32 R35, RZ, RZ, R2.reuse ;  /* 0x000000ffff234224 */ /* 0x100fe400078e0002 */
[----:B------:R-:W-:Y:S02]  /*33e0*/  @P6 IMAD.MOV.U32 R33, RZ, RZ, R2 ;  /* 0x000000ffff216224 */ /* 0x000fe400078e0002 */
[--C-:B------:R-:W-:Y:S02]  /*33f0*/  @P1 IMAD.MOV.U32 R36, RZ, RZ, R3.reuse ;  /* 0x000000ffff241224 */ /* 0x100fe400078e0003 */
[--C-:B------:R-:W-:Y:S02]  /*3400*/  @P4 IMAD.MOV.U32 R34, RZ, RZ, R3.reuse ;  /* 0x000000ffff224224 */ /* 0x100fe400078e0003 */
[----:B------:R-:W-:-:S04]  /*3410*/  @P6 IMAD.MOV.U32 R32, RZ, RZ, R3 ;  /* 0x000000ffff206224 */ /* 0x000fc800078e0003 */
[----:B------:R-:W-:Y:S02]  /*3420*/  @P2 IMAD.MOV.U32 R31, RZ, RZ, R2 ;  /* 0x000000ffff1f2224 */ /* 0x000fe400078e0002 */
[----:B------:R-:W-:Y:S01]  /*3430*/  @P2 IMAD.MOV.U32 R30, RZ, RZ, R3 ;  /* 0x000000ffff1e2224 */ /* 0x000fe200078e0003 */
[----:B------:R-:W-:-:S13]  /*3440*/  ISETP.EQ.AND P2, PT, R15, -0x38, PT ;  /* 0xffffffc80f00780c */ /* 0x000fda0003f42270 */
[----:B------:R-:W-:Y:S01]  /*3450*/  @P2 IMAD.MOV.U32 R29, RZ, RZ, R6 ;  /* 0x000000ffff1d2224 */ /* 0x000fe200078e0006 */
[----:B------:R-:W-:Y:S01]  /*3460*/  @P2 MOV R28, R7 ;  /* 0x00000007001c2202 */ /* 0x000fe20000000f00 */
[----:B------:R-:W-:Y:S01]  /*3470*/  @P0 IMAD.MOV.U32 R29, RZ, RZ, R4 ;  /* 0x000000ffff1d0224 */ /* 0x000fe200078e0004 */
[----:B------:R-:W-:Y:S01]  /*3480*/  ISETP.NE.AND P2, PT, R16, RZ, PT ;  /* 0x000000ff1000720c */ /* 0x000fe20003f45270 */
[----:B------:R-:W-:Y:S01]  /*3490*/  @P0 IMAD.MOV.U32 R28, RZ, RZ, R5 ;  /* 0x000000ffff1c0224 */ /* 0x000fe200078e0005 */
[----:B------:R-:W-:Y:S01]  /*34a0*/  ISETP.NE.AND P0, PT, R17, RZ, PT ;  /* 0x000000ff1100720c */ /* 0x000fe20003f05270 */
[----:B------:R-:W-:Y:S01]  /*34b0*/  @P5 IMAD.MOV.U32 R29, RZ, RZ, R2 ;  /* 0x000000ffff1d5224 */ /* 0x000fe200078e0002 */
[----:B------:R-:W-:Y:S01]  /*34c0*/  P2R R16, PR, RZ, 0x8 ;  /* 0x00000008ff107803 */ /* 0x000fe20000000000 */
[----:B------:R-:W-:Y:S01]  /*34d0*/  @P5 IMAD.MOV.U32 R28, RZ, RZ, R3 ;  /* 0x000000ffff1c5224 */ /* 0x000fe200078e0003 */
[----:B------:R-:W-:Y:S02]  /*34e0*/  ISETP.EQ.AND P5, PT, R15, -0x30, PT ;  /* 0xffffffd00f00780c */ /* 0x000fe40003fa2270 */
[----:B------:R-:W-:-:S05]  /*34f0*/  P2R R14, PR, RZ, 0x1 ;  /* 0x00000001ff0e7803 */ /* 0x000fca0000000000 */
[--C-:B------:R-:W-:Y:S01]  /*3500*/  @P2 IMAD.MOV.U32 R25, RZ, RZ, R8.reuse ;  /* 0x000000ffff192224 */ /* 0x100fe200078e0008 */
[----:B------:R-:W-:Y:S01]  /*3510*/  @P2 MOV R24, R9 ;  /* 0x0000000900182202 */ /* 0x000fe20000000f00 */
[----:B------:R-:W-:Y:S01]  /*3520*/  @P0 IMAD.MOV.U32 R27, RZ, RZ, R8 ;  /* 0x000000ffff1b0224 */ /* 0x000fe200078e0008 */
[----:B------:R-:W-:Y:S01]  /*3530*/  @P2 MOV R38, R3 ;  /* 0x0000000300262202 */ /* 0x000fe20000000f00 */
[----:B------:R-:W-:Y:S02]  /*3540*/  @P0 IMAD.MOV.U32 R26, RZ, RZ, R9 ;  /* 0x000000ffff1a0224 */ /* 0x000fe400078e0009 */
[----:B------:R-:W-:Y:S01]  /*3550*/  @P5 MOV R27, R6 ;  /* 0x00000006001b5202 */ /* 0x000fe20000000f00 */
[----:B------:R-:W-:Y:S02]  /*3560*/  @P5 IMAD.MOV.U32 R26, RZ, RZ, R7 ;  /* 0x000000ffff1a5224 */ /* 0x000fe400078e0007 */
        /* <DEDUP_REMOVED lines=11> */
[C---:B------:R-:W-:Y:S01]  /*3620*/  ISETP.EQ.AND P0, PT, R15.reuse, -0x18, PT ;  /* 0xffffffe80f00780c */ /* 0x040fe20003f02270 */
[----:B------:R-:W-:Y:S02]  /*3630*/  @P5 IMAD.MOV.U32 R25, RZ, RZ, R2 ;  /* 0x000000ffff195224 */ /* 0x000fe400078e0002 */
[----:B------:R-:W-:Y:S01]  /*3640*/  @P5 IMAD.MOV.U32 R24, RZ, RZ, R3 ;  /* 0x000000ffff185224 */ /* 0x000fe200078e0003 */
[----:B------:R-:W-:-:S09]  /*3650*/  ISETP.EQ.AND P5, PT, R15, -0x20, PT ;  /* 0xffffffe00f00780c */ /* 0x000fd20003fa2270 */
[--C-:B------:R-:W-:Y:S02]  /*3660*/  @P0 IMAD.MOV.U32 R21, RZ, RZ, R6.reuse ;  /* 0x000000ffff150224 */ /* 0x100fe400078e0006 */
[--C-:B------:R-:W-:Y:S02]  /*3670*/  @P0 IMAD.MOV.U32 R20, RZ, RZ, R7.reuse ;  /* 0x000000ffff140224 */ /* 0x100fe400078e0007 */
[----:B------:R-:W-:Y:S02]  /*3680*/  @P5 IMAD.MOV.U32 R23, RZ, RZ, R6 ;  /* 0x000000ffff175224 */ /* 0x000fe400078e0006 */
[----:B------:R-:W-:Y:S02]  /*3690*/  @P5 IMAD.MOV.U32 R22, RZ, RZ, R7 ;  /* 0x000000ffff165224 */ /* 0x000fe400078e0007 */
[----:B------:R-:W-:Y:S02]  /*36a0*/  @P2 IMAD.MOV.U32 R23, RZ, RZ, R4 ;  /* 0x000000ffff172224 */ /* 0x000fe400078e0004 */
[--C-:B------:R-:W-:Y:S01]  /*36b0*/  @P2 IMAD.MOV.U32 R22, RZ, RZ, R5.reuse ;  /* 0x000000ffff162224 */ /* 0x100fe200078e0005 */
[----:B------:R-:W-:Y:S01]  /*36c0*/  @P3 MOV R22, R3 ;  /* 0x0000000300163202 */ /* 0x000fe20000000f00 */
[----:B------:R-:W-:Y:S01]  /*36d0*/  @P3 IMAD.MOV.U32 R23, RZ, RZ, R2 ;  /* 0x000000ffff173224 */ /* 0x000fe200078e0002 */
[----:B------:R-:W-:Y:S01]  /*36e0*/  ISETP.EQ.AND P3, PT, R15, -0x8, PT ;  /* 0xfffffff80f00780c */ /* 0x000fe20003f62270 */
[----:B------:R-:W-:Y:S01]  /*36f0*/  @P1 IMAD.MOV.U32 R21, RZ, RZ, R4 ;  /* 0x000000ffff151224 */ /* 0x000fe200078e0004 */
[----:B------:R-:W-:Y:S01]  /*3700*/  @P5 MOV R21, R2 ;  /* 0x0000000200155202 */ /* 0x000fe20000000f00 */
[----:B------:R-:W-:-:S02]  /*3710*/  @P1 IMAD.MOV.U32 R20, RZ, RZ, R5 ;  /* 0x000000ffff141224 */ /* 0x000fc400078e0005 */
[----:B------:R-:W-:Y:S01]  /*3720*/  @P5 IMAD.MOV.U32 R20, RZ, RZ, R3 ;  /* 0x000000ffff145224 */ /* 0x000fe200078e0003 */
[----:B------:R-:W-:-:S07]  /*3730*/  ISETP.EQ.AND P5, PT, R15, -0x10, PT ;  /* 0xfffffff00f00780c */ /* 0x000fce0003fa2270 */
[----:B------:R-:W-:Y:S02]  /*3740*/  @P3 IMAD.MOV.U32 R52, RZ, RZ, R6 ;  /* 0x000000ffff343224 */ /* 0x000fe400078e0006 */
[----:B------:R-:W-:Y:S02]  /*3750*/  @P3 IMAD.MOV.U32 R48, RZ, RZ, R7 ;  /* 0x000000ffff303224 */ /* 0x000fe400078e0007 */
[----:B------:R-:W-:Y:S02]  /*3760*/  @P3 IMAD.MOV.U32 R47, RZ, RZ, R2 ;  /* 0x000000ffff2f3224 */ /* 0x000fe400078e0002 */
[----:B------:R-:W-:Y:S01]  /*3770*/  @P3 IMAD.MOV.U32 R46, RZ, RZ, R3 ;  /* 0x000000ffff2e3224 */ /* 0x000fe200078e0003 */
[----:B------:R-:W-:Y:S01]  /*3780*/  ISETP.NE.AND P3, PT, R16, RZ, PT ;  /* 0x000000ff1000720c */ /* 0x000fe20003f65270 */
[----:B------:R-:W-:Y:S02]  /*3790*/  @P5 IMAD.MOV.U32 R50, RZ, RZ, R6 ;  /* 0x000000ffff325224 */ /* 0x000fe400078e0006 */
[----:B------:R-:W-:Y:S01]  /*37a0*/  @P5 IMAD.MOV.U32 R51, RZ, RZ, R7 ;  /* 0x000000ffff335224 */ /* 0x000fe200078e0007 */
[----:B------:R-:W-:Y:S01]  /*37b0*/  @P4 MOV R51, R5 ;  /* 0x0000000500334202 */ /* 0x000fe20000000f00 */
[----:B------:R-:W-:-:S02]  /*37c0*/  @P4 IMAD.MOV.U32 R50, RZ, RZ, R4 ;  /* 0x000000ffff324224 */ /* 0x000fc400078e0004 */
[----:B------:R-:W-:Y:S01]  /*37d0*/  @P6 IMAD.MOV.U32 R52, RZ, RZ, R4 ;  /* 0x000000ffff346224 */ /* 0x000fe200078e0004 */
[----:B------:R-:W-:Y:S01]  /*37e0*/  @P5 MOV R52, R2 ;  /* 0x0000000200345202 */ /* 0x000fe20000000f00 */
[----:B------:R-:W-:Y:S02]  /*37f0*/  @P6 IMAD.MOV.U32 R48, RZ, RZ, R5 ;  /* 0x000000ffff306224 */ /* 0x000fe400078e0005 */
[--C-:B------:R-:W-:Y:S02]  /*3800*/  @P0 IMAD.MOV.U32 R50, RZ, RZ, R2.reuse ;  /* 0x000000ffff320224 */ /* 0x100fe400078e0002 */
[----:B------:R-:W-:Y:S02]  /*3810*/  @P3 IMAD.MOV.U32 R43, RZ, RZ, R2 ;  /* 0x000000ffff2b3224 */ /* 0x000fe400078e0002 */
[--C-:B------:R-:W-:Y:S01]  /*3820*/  @P3 IMAD.MOV.U32 R42, RZ, RZ, R3.reuse ;  /* 0x000000ffff2a3224 */ /* 0x100fe200078e0003 */
[----:B------:R-:W-:Y:S01]  /*3830*/  ISETP.GT.AND P3, PT, R10, 0xc, PT ;  /* 0x0000000c0a00780c */ /* 0x000fe20003f64270 */
[--C-:B------:R-:W-:Y:S01]  /*3840*/  @P0 IMAD.MOV.U32 R51, RZ, RZ, R3.reuse ;  /* 0x000000ffff330224 */ /* 0x100fe200078e0003 */
[----:B------:R-:W-:Y:S01]  /*3850*/  ISETP.NE.AND P0, PT, R14, RZ, PT ;  /* 0x000000ff0e00720c */ /* 0x000fe20003f05270 */
[----:B------:R-:W-:Y:S01]  /*3860*/  @P5 IMAD.MOV.U32 R48, RZ, RZ, R3 ;  /* 0x000000ffff305224 */ /* 0x000fe200078e0003 */
[----:B------:R-:W-:-:S11]  /*3870*/  ISETP.EQ.AND P5, PT, R15, RZ, PT ;  /* 0x000000ff0f00720c */ /* 0x000fd60003fa2270 */
[----:B------:R-:W-:Y:S01]  /*3880*/  @P0 MOV R41, R2 ;  /* 0x0000000200290202 */ /* 0x000fe20000000f00 */
[--C-:B------:R-:W-:Y:S02]  /*3890*/  @P0 IMAD.MOV.U32 R40, RZ, RZ, R3.reuse ;  /* 0x000000ffff280224 */ /* 0x100fe400078e0003 */
[----:B------:R-:W-:Y:S02]  /*38a0*/  @P5 IMAD.MOV.U32 R45, RZ, RZ, R2 ;  /* 0x000000ffff2d5224 */ /* 0x000fe400078e0002 */
[----:B------:R-:W-:Y:S01]  /*38b0*/  @P5 IMAD.MOV.U32 R44, RZ, RZ, R3 ;  /* 0x000000ffff2c5224 */ /* 0x000fe200078e0003 */
[----:B------:R-:W-:Y:S01]  /*38c0*/  @!P3 CALL.REL.NOINC `(.L_x_47569) ;  /* 0x000000100000b944 */ /* 0x000fe20003c00000 */
[----:B------:R-:W-:Y:S05]  /*38d0*/  BRA `(.L_x_47570) ;  /* 0xffffd4d000007947 */ /* 0x000fea000383ffff */
.L_x_47569:
[----:B------:R-:W-:-:S13]  /*38e0*/  ISETP.GT.AND P0, PT, R10, 0x4, PT ;  /* 0x000000040a00780c */ /* 0x000fda0003f04270 */
[----:B------:R-:W-:Y:S05]  /*38f0*/  @!P0 BRA `(.L_x_47571) ;  /* 0x0000159000008947 */ /* 0x000fea0003800000 */
[----:B------:R-:W-:Y:S01]  /*3900*/  IMAD R14, R49, 0x22, R12 ;  /* 0x00000022310e7824 */ /* 0x000fe200078e020c */
[----:B------:R-:W-:Y:S01]  /*3910*/  LOP3.LUT R13, R13, 0xfffffff7, RZ, 0xc0, !PT ;  /* 0xfffffff70d0d7812 */ /* 0x000fe200078ec0ff */
[----:B------:R-:W-:Y:S01]  /*3920*/  IMAD.SHL.U32 R15, R12, 0x4, RZ ;  /* 0x000000040c0f7824 */ /* 0x000fe200078e00ff */
[----:B------:R-:W-:Y:S02]  /*3930*/  IADD3 R10, R10, -0x8, RZ ;  /* 0xfffffff80a0a7810 */ /* 0x000fe40007ffe0ff */
[----:B------:R-:W0:Y:S02]  /*3940*/  LDS.64 R4, [R14.X4+0x2b0] ;  /* 0x0002b0000e047984 */ /* 0x000e240000004a00 */
[C---:B------:R-:W-:Y:S02]  /*3950*/  ISETP.EQ.AND P0, PT, R15.reuse, 0x40, PT ;  /* 0x000000400f00780c */ /* 0x040fe40003f02270 */
[----:B------:R-:W1:Y:S01]  /*3960*/  LDS.64 R6, [R14.X4+0x2f0] ;  /* 0x0002f0000e067984 */ /* 0x000e620000004a00 */
[----:B------:R-:W-:-:S02]  /*3970*/  ISETP.EQ.AND P4, PT, R15, 0x78, PT ;  /* 0x000000780f00780c */ /* 0x000fc40003f82270 */
[C---:B------:R-:W-:Y:S01]  /*3980*/  ISETP.EQ.AND P3, PT, R15.reuse, RZ, PT ;  /* 0x000000ff0f00720c */ /* 0x040fe20003f62270 */
[----:B------:R-:W2:Y:S01]  /*3990*/  LDS.64 R8, [R14.X4+0x2b8] ;  /* 0x0002b8000e087984 */ /* 0x000ea20000004a00 */
[C---:B------:R-:W-:Y:S02]  /*39a0*/  ISETP.EQ.AND P2, PT, R15.reuse, 0x38, PT ;  /* 0x000000380f00780c */ /* 0x040fe40003f42270 */
[C---:B------:R-:W-:Y:S01]  /*39b0*/  ISETP.EQ.AND P6, PT, R15.reuse, 0x50, PT ;  /* 0x000000500f00780c */ /* 0x040fe20003fc2270 */
[----:B------:R-:W3:Y:S01]  /*39c0*/  LDS.64 R2, [R14.X4+0x2f8] ;  /* 0x0002f8000e027984 */ /* 0x000ee20000004a00 */
[C---:B------:R-:W-:Y:S02]  /*39d0*/  ISETP.EQ.AND P5, PT, R15.reuse, 0x48, PT ;  /* 0x000000480f00780c */ /* 0x040fe40003fa2270 */
[----:B------:R-:W-:Y:S02]  /*39e0*/  ISETP.EQ.AND P1, PT, R15, 0x8, PT ;  /* 0x000000080f00780c */ /* 0x000fe40003f22270 */
[----:B------:R-:W-:Y:S01]  /*39f0*/  P2R R17, PR, RZ, 0x8 ;  /* 0x00000008ff117803 */ /* 0x000fe20000000000 */
[----:B0-----:R-:W-:-:S04]  /*3a00*/  @P0 IMAD.MOV.U32 R47, RZ, RZ, R4 ;  /* 0x000000ffff2f0224 */ /* 0x001fc800078e0004 */
[----:B------:R-:W-:Y:S01]  /*3a10*/  @P2 MOV R52, R4 ;  /* 0x0000000400342202 */ /* 0x000fe20000000f00 */
[----:B------:R-:W-:Y:S01]  /*3a20*/  @P0 IMAD.MOV.U32 R46, RZ, RZ, R5 ;  /* 0x000000ffff2e0224 */ /* 0x000fe200078e0005 */
[----:B------:R-:W-:Y:S01]  /*3a30*/  @P3 MOV R30, R5 ;  /* 0x00000005001e3202 */ /* 0x000fe20000000f00 */
[----:B------:R-:W-:-:S03]  /*3a40*/  @P4 IMAD.MOV.U32 R33, RZ, RZ, R4 ;  /* 0x000000ffff214224 */ /* 0x000fc600078e0004 */
[----:B------:R-:W-:Y:S01]  /*3a50*/  @P1 MOV R29, R4 ;  /* 0x00000004001d1202 */ /* 0x000fe20000000f00 */
[----:B------:R-:W-:Y:S01]  /*3a60*/  @P4 IMAD.MOV.U32 R32, RZ, RZ, R5 ;  /* 0x000000ffff204224 */ /* 0x000fe200078e0005 */
[----:B------:R-:W-:Y:S01]  /*3a70*/  ISETP.EQ.AND P4, PT, R15, 0x58, PT ;  /* 0x000000580f00780c */ /* 0x000fe20003f82270 */
[--C-:B-1----:R-:W-:Y:S02]  /*3a80*/  @P3 IMAD.MOV.U32 R47, RZ, RZ, R6.reuse ;  /* 0x000000ffff2f3224 */ /* 0x102fe400078e0006 */
[----:B------:R-:W-:Y:S02]  /*3a90*/  @P3 IMAD.MOV.U32 R46, RZ, RZ, R7 ;  /* 0x000000ffff2e3224 */ /* 0x000fe400078e0007 */
[----:B------:R-:W-:Y:S02]  /*3aa0*/  @P2 IMAD.MOV.U32 R48, RZ, RZ, R5 ;  /* 0x000000ffff302224 */ /* 0x000fe400078e0005 */
[----:B------:R-:W-:Y:S02]  /*3ab0*/  @P2 IMAD.MOV.U32 R33, RZ, RZ, R6 ;  /* 0x000000ffff212224 */ /* 0x000fe400078e0006 */
[----:B------:R-:W-:-:S02]  /*3ac0*/  @P2 IMAD.MOV.U32 R32, RZ, RZ, R7 ;  /* 0x000000ffff202224 */ /* 0x000fc400078e0007 */
[----:B--2---:R-:W-:Y:S02]  /*3ad0*/  @P2 IMAD.MOV.U32 R47, RZ, RZ, R8 ;  /* 0x000000ffff2f2224 */ /* 0x004fe400078e0008 */
[----:B------:R-:W-:Y:S01]  /*3ae0*/  @P2 IMAD.MOV.U32 R46, RZ, RZ, R9 ;  /* 0x000000ffff2e2224 */ /* 0x000fe200078e0009 */
[----:B------:R-:W-:Y:S01]  /*3af0*/  ISETP.EQ.AND P2, PT, R15, 0x10, PT ;  /* 0x000000100f00780c */ /* 0x000fe20003f42270 */
[--C-:B------:R-:W-:Y:S02]  /*3b00*/  @P6 IMAD.MOV.U32 R43, RZ, RZ, R4.reuse ;  /* 0x000000ffff2b6224 */ /* 0x100fe400078e0004 */
[--C-:B------:R-:W-:Y:S01]  /*3b10*/  @P6 IMAD.MOV.U32 R42, RZ, RZ, R5.reuse ;  /* 0x000000ffff2a6224 */ /* 0x100fe200078e0005 */
[----:B------:R-:W-:Y:S01]  /*3b20*/  P2R R16, PR, RZ, 0x4 ;  /* 0x00000004ff107803 */ /* 0x000fe20000000000 */
[----:B------:R-:W-:Y:S01]  /*3b30*/  @P5 IMAD.MOV.U32 R45, RZ, RZ, R4 ;  /* 0x000000ffff2d5224 */ /* 0x000fe200078e0004 */
[----:B------:R-:W-:Y:S01]  /*3b40*/  @P1 MOV R45, R6 ;  /* 0x00000006002d1202 */ /* 0x000fe20000000f00 */
[----:B------:R-:W-:Y:S01]  /*3b50*/  @P5 IMAD.MOV.U32 R44, RZ, RZ, R5 ;  /* 0x000000ffff2c5224 */ /* 0x000fe200078e0005 */
[----:B------:R-:W-:Y:S01]  /*3b60*/  @P0 MOV R45, R8 ;  /* 0x00000008002d0202 */ /* 0x000fe20000000f00 */
[----:B------:R-:W-:-:S02]  /*3b70*/  @P1 IMAD.MOV.U32 R44, RZ, RZ, R7 ;  /* 0x000000ffff2c1224 */ /* 0x000fc400078e0007 */
[----:B------:R-:W-:Y:S02]  /*3b80*/  @P4 IMAD.MOV.U32 R41, RZ, RZ, R4 ;  /* 0x000000ffff294224 */ /* 0x000fe400078e0004 */
[----:B------:R-:W-:Y:S01]  /*3b90*/  @P2 IMAD.MOV.U32 R43, RZ, RZ, R6 ;  /* 0x000000ffff2b2224 */ /* 0x000fe200078e0006 */
[----:B------:R-:W-:Y:S01]  /*3ba0*/  @P2 MOV R42, R7 ;  /* 0x00000007002a2202 */ /* 0x000fe20000000f00 */
[----:B------:R-:W-:Y:S01]  /*3bb0*/  @P5 IMAD.MOV.U32 R43, RZ, RZ, R8 ;  /* 0x000000ffff2b5224 */ /* 0x000fe200078e0008 */
[C---:B------:R-:W-:Y:S01]  /*3bc0*/  ISETP.EQ.AND P2, PT, R15.reuse, 0x20, PT ;  /* 0x000000200f00780c */ /* 0x040fe20003f42270 */
[----:B------:R-:W-:Y:S01]  /*3bd0*/  @P5 IMAD.MOV.U32 R42, RZ, RZ, R9 ;  /* 0x000000ffff2a5224 */ /* 0x000fe200078e0009 */
[C---:B------:R-:W-:Y:S01]  /*3be0*/  ISETP.EQ.AND P5, PT, R15.reuse, 0x60, PT ;  /* 0x000000600f00780c */ /* 0x040fe20003fa2270 */
[----:B------:R-:W-:Y:S02]  /*3bf0*/  @P4 IMAD.MOV.U32 R40, RZ, RZ, R5 ;  /* 0x000000ffff284224 */ /* 0x000fe400078e0005 */
[----:B------:R-:W-:Y:S01]  /*3c00*/  @P0 IMAD.MOV.U32 R44, RZ, RZ, R9 ;  /* 0x000000ffff2c0224 */ /* 0x000fe200078e0009 */
[----:B------:R-:W-:Y:S01]  /*3c10*/  ISETP.EQ.AND P0, PT, R15, 0x18, PT ;  /* 0x000000180f00780c */ /* 0x000fe20003f02270 */
[----:B------:R-:W-:-:S02]  /*3c20*/  @P3 IMAD.MOV.U32 R31, RZ, RZ, R4 ;  /* 0x000000ffff1f3224 */ /* 0x000fc400078e0004 */
[----:B------:R-:W-:-:S06]  /*3c30*/  @P1 IMAD.MOV.U32 R28, RZ, RZ, R5 ;  /* 0x000000ffff1c1224 */ /* 0x000fcc00078e0005 */
[----:B------:R-:W-:Y:S01]  /*3c40*/  @P5 MOV R39, R4 ;  /* 0x0000000400275202 */ /* 0x000fe20000000f00 */
[----:B------:R-:W-:Y:S02]  /*3c50*/  @P5 IMAD.MOV.U32 R38, RZ, RZ, R5 ;  /* 0x000000ffff265224 */ /* 0x000fe400078e0005 */
[----:B------:R-:W-:Y:S02]  /*3c60*/  @P2 IMAD.MOV.U32 R39, RZ, RZ, R6 ;  /* 0x000000ffff272224 */ /* 0x000fe400078e0006 */
[----:B------:R-:W-:Y:S01]  /*3c70*/  @P2 IMAD.MOV.U32 R38, RZ, RZ, R7 ;  /* 0x000000ffff262224 */ /* 0x000fe200078e0007 */
[C---:B------:R-:W-:Y:S01]  /*3c80*/  ISETP.EQ.AND P2, PT, R15.reuse, 0x68, PT ;  /* 0x000000680f00780c */ /* 0x040fe20003f42270 */
[----:B------:R-:W-:Y:S02]  /*3c90*/  @P4 IMAD.MOV.U32 R39, RZ, RZ, R8 ;  /* 0x000000ffff274224 */ /* 0x000fe400078e0008 */
[----:B------:R-:W-:Y:S01]  /*3ca0*/  @P4 IMAD.MOV.U32 R38, RZ, RZ, R9 ;  /* 0x000000ffff264224 */ /* 0x000fe200078e0009 */
[----:B------:R-:W-:Y:S01]  /*3cb0*/  ISETP.EQ.AND P4, PT, R15, 0x28, PT ;  /* 0x000000280f00780c */ /* 0x000fe20003f82270 */
[----:B------:R-:W-:-:S02]  /*3cc0*/  @P0 IMAD.MOV.U32 R41, RZ, RZ, R6 ;  /* 0x000000ffff290224 */ /* 0x000fc400078e0006 */
[----:B------:R-:W-:Y:S02]  /*3cd0*/  @P0 IMAD.MOV.U32 R40, RZ, RZ, R7 ;  /* 0x000000ffff280224 */ /* 0x000fe400078e0007 */
[----:B------:R-:W-:Y:S02]  /*3ce0*/  @P6 IMAD.MOV.U32 R41, RZ, RZ, R8 ;  /* 0x000000ffff296224 */ /* 0x000fe400078e0008 */
[----:B------:R-:W-:Y:S01]  /*3cf0*/  @P6 IMAD.MOV.U32 R40, RZ, RZ, R9 ;  /* 0x000000ffff286224 */ /* 0x000fe200078e0009 */
[----:B------:R-:W-:Y:S01]  /*3d00*/  ISETP.EQ.AND P6, PT, R15, 0x30, PT ;  /* 0x000000300f00780c */ /* 0x000fe20003fc2270 */
[--C-:B------:R-:W-:Y:S01]  /*3d10*/  @P2 IMAD.MOV.U32 R37, RZ, RZ, R4.reuse ;  /* 0x000000ffff252224 */ /* 0x100fe200078e0004 */
[----:B------:R-:W-:Y:S01]  /*3d20*/  @P2 MOV R36, R5 ;  /* 0x0000000500242202 */ /* 0x000fe20000000f00 */
[----:B------:R-:W-:Y:S02]  /*3d30*/  @P0 IMAD.MOV.U32 R25, RZ, RZ, R4 ;  /* 0x000000ffff190224 */ /* 0x000fe400078e0004 */
[----:B------:R-:W-:-:S02]  /*3d40*/  @P4 IMAD.MOV.U32 R37, RZ, RZ, R6 ;  /* 0x000000ffff254224 */ /* 0x000fc400078e0006 */
[----:B------:R-:W-:Y:S02]  /*3d50*/  @P4 IMAD.MOV.U32 R36, RZ, RZ, R7 ;  /* 0x000000ffff244224 */ /* 0x000fe400078e0007 */
[----:B------:R-:W-:Y:S02]  /*3d60*/  @P5 IMAD.MOV.U32 R37, RZ, RZ, R8 ;  /* 0x000000ffff255224 */ /* 0x000fe400078e0008 */
[----:B------:R-:W-:Y:S01]  /*3d70*/  @P5 IMAD.MOV.U32 R36, RZ, RZ, R9 ;  /* 0x000000ffff245224 */ /* 0x000fe200078e0009 */
[----:B------:R-:W-:Y:S01]  /*3d80*/  ISETP.EQ.AND P5, PT, R15, 0x70, PT ;  /* 0x000000700f00780c */ /* 0x000fe20003fa2270 */
[--C-:B------:R-:W-:Y:S02]  /*3d90*/  @P0 IMAD.MOV.U32 R24, RZ, RZ, R5.reuse ;  /* 0x000000ffff180224 */ /* 0x100fe400078e0005 */
[----:B------:R-:W-:Y:S02]  /*3da0*/  @P4 IMAD.MOV.U32 R21, RZ, RZ, R4 ;  /* 0x000000ffff154224 */ /* 0x000fe400078e0004 */
[----:B------:R-:W-:-:S02]  /*3db0*/  @P4 IMAD.MOV.U32 R20, RZ, RZ, R5 ;  /* 0x000000ffff144224 */ /* 0x000fc400078e0005 */
[----:B------:R-:W-:Y:S02]  /*3dc0*/  @P6 IMAD.MOV.U32 R50, RZ, RZ, R4 ;  /* 0x000000ffff326224 */ /* 0x000fe400078e0004 */
[--C-:B------:R-:W-:Y:S02]  /*3dd0*/  @P6 IMAD.MOV.U32 R51, RZ, RZ, R5.reuse ;  /* 0x000000ffff336224 */ /* 0x100fe400078e0005 */
[----:B---3--:R-:W-:Y:S02]  /*3de0*/  @P0 IMAD.MOV.U32 R39, RZ, RZ, R2 ;  /* 0x000000ffff270224 */ /* 0x008fe400078e0002 */
[----:B------:R-:W-:Y:S01]  /*3df0*/  @P5 IMAD.MOV.U32 R35, RZ, RZ, R4 ;  /* 0x000000ffff235224 */ /* 0x000fe200078e0004 */
[----:B------:R-:W-:Y:S01]  /*3e00*/  @P6 MOV R35, R6 ;  /* 0x0000000600236202 */ /* 0x000fe20000000f00 */
[----:B------:R-:W-:Y:S02]  /*3e10*/  @P5 IMAD.MOV.U32 R34, RZ, RZ, R5 ;  /* 0x000000ffff225224 */ /* 0x000fe400078e0005 */
[----:B------:R-:W-:-:S02]  /*3e20*/  @P6 IMAD.MOV.U32 R34, RZ, RZ, R7 ;  /* 0x000000ffff226224 */ /* 0x000fc400078e0007 */
[--C-:B------:R-:W-:Y:S01]  /*3e30*/  @P5 IMAD.MOV.U32 R33, RZ, RZ, R8.reuse ;  /* 0x000000ffff215224 */ /* 0x100fe200078e0008 */
[----:B------:R-:W-:Y:S01]  /*3e40*/  @P6 MOV R33, R2 ;  /* 0x0000000200216202 */ /* 0x000fe20000000f00 */
[--C-:B------:R-:W-:Y:S01]  /*3e50*/  @P5 IMAD.MOV.U32 R32, RZ, RZ, R9.reuse ;  /* 0x000000ffff205224 */ /* 0x100fe200078e0009 */
[C---:B------:R-:W-:Y:S01]  /*3e60*/  ISETP.EQ.AND P5, PT, R15.reuse, -0x40, PT ;  /* 0xffffffc00f00780c */ /* 0x040fe20003fa2270 */
[----:B------:R-:W-:Y:S01]  /*3e70*/  @P2 IMAD.MOV.U32 R35, RZ, RZ, R8 ;  /* 0x000000ffff232224 */ /* 0x000fe200078e0008 */
[----:B------:R-:W-:Y:S01]  /*3e80*/  @P6 MOV R32, R3 ;  /* 0x0000000300206202 */ /* 0x000fe20000000f00 */
[----:B------:R-:W-:Y:S01]  /*3e90*/  @P2 IMAD.MOV.U32 R34, RZ, RZ, R9 ;  /* 0x000000ffff222224 */ /* 0x000fe200078e0009 */
[----:B------:R-:W-:Y:S01]  /*3ea0*/  ISETP.EQ.AND P2, PT, R15, -0x8, PT ;  /* 0xfffffff80f00780c */ /* 0x000fe20003f42270 */
[----:B------:R-:W-:Y:S02]  /*3eb0*/  @P0 IMAD.MOV.U32 R38, RZ, RZ, R3 ;  /* 0x000000ffff260224 */ /* 0x000fe400078e0003 */
[----:B------:R-:W-:-:S02]  /*3ec0*/  @P4 IMAD.MOV.U32 R35, RZ, RZ, R2 ;  /* 0x000000ffff234224 */ /* 0x000fc400078e0002 */
[----:B------:R-:W-:-:S04]  /*3ed0*/  @P4 IMAD.MOV.U32 R34, RZ, RZ, R3 ;  /* 0x000000ffff224224 */ /* 0x000fc800078e0003 */
[----:B------:R-:W-:Y:S02]  /*3ee0*/  @P5 IMAD.MOV.U32 R31, RZ, RZ, R6 ;  /* 0x000000ffff1f5224 */ /* 0x000fe400078e0006 */
[----:B------:R-:W-:Y:S02]  /*3ef0*/  @P5 IMAD.MOV.U32 R30, RZ, RZ, R7 ;  /* 0x000000ffff1e5224 */ /* 0x000fe400078e0007 */
[----:B------:R-:W-:Y:S02]  /*3f00*/  @P2 IMAD.MOV.U32 R31, RZ, RZ, R8 ;  /* 0x000000ffff1f2224 */ /* 0x000fe400078e0008 */
[----:B------:R-:W-:Y:S01]  /*3f10*/  @P2 IMAD.MOV.U32 R30, RZ, RZ, R9 ;  /* 0x000000ffff1e2224 */ /* 0x000fe200078e0009 */
[----:B------:R-:W-:-:S13]  /*3f20*/  ISETP.EQ.AND P2, PT, R15, -0x48, PT ;  /* 0xffffffb80f00780c */ /* 0x000fda0003f42270 */
[----:B------:R-:W-:Y:S02]  /*3f30*/  @P2 IMAD.MOV.U32 R31, RZ, RZ, R2 ;  /* 0x000000ffff1f2224 */ /* 0x000fe400078e0002 */
[----:B------:R-:W-:Y:S01]  /*3f40*/  @P2 IMAD.MOV.U32 R30, RZ, RZ, R3 ;  /* 0x000000ffff1e2224 */ /* 0x000fe200078e0003 */
[----:B------:R-:W-:-:S13]  /*3f50*/  ISETP.EQ.AND P2, PT, R15, -0x38, PT ;  /* 0xffffffc80f00780c */ /* 0x000fda0003f42270 */
[----:B------:R-:W-:Y:S02]  /*3f60*/  @P2 IMAD.MOV.U32 R29, RZ, RZ, R6 ;  /* 0x000000ffff1d2224 */ /* 0x000fe400078e0006 */
[----:B------:R-:W-:Y:S01]  /*3f70*/  @P2 IMAD.MOV.U32 R28, RZ, RZ, R7 ;  /* 0x000000ffff1c2224 */ /* 0x000fe200078e0007 */
[----:B------:R-:W-:Y:S01]  /*3f80*/  ISETP.NE.AND P2, PT, R16, RZ, PT ;  /* 0x000000ff1000720c */ /* 0x000fe20003f45270 */
[----:B------:R-:W-:Y:S01]  /*3f90*/  @P3 IMAD.MOV.U32 R29, RZ, RZ, R8 ;  /* 0x000000ffff1d3224 */ /* 0x000fe200078e0008 */
[----:B------:R-:W-:Y:S01]  /*3fa0*/  P2R R16, PR, RZ, 0x2 ;  /* 0x00000002ff107803 */ /* 0x000fe20000000000 */
[----:B------:R-:W-:Y:S01]  /*3fb0*/  @P3 IMAD.MOV.U32 R28, RZ, RZ, R9 ;  /* 0x000000ffff1c3224 */ /* 0x000fe200078e0009 */
[----:B------:R-:W-:Y:S01]  /*3fc0*/  @P5 MOV R28, R3 ;  /* 0x00000003001c5202 */ /* 0x000fe20000000f00 */
[----:B------:R-:W-:Y:S01]  /*3fd0*/  @P5 IMAD.MOV.U32 R29, RZ, RZ, R2 ;  /* 0x000000ffff1d5224 */ /* 0x000fe200078e0002 */
[C---:B------:R-:W-:Y:S02]  /*3fe0*/  ISETP.EQ.AND P5, PT, R15.reuse, -0x30, PT ;  /* 0xffffffd00f00780c */ /* 0x040fe40003fa2270 */
[----:B------:R-:W-:-:S05]  /*3ff0*/  ISETP.EQ.AND P3, PT, R15, -0x38, PT ;  /* 0xffffffc80f00780c */ /* 0x000fca0003f62270 */
[----:B------:R-:W-:Y:S02]  /*4000*/  @P2 IMAD.MOV.U32 R27, RZ, RZ, R4 ;  /* 0x000000ffff1b2224 */ /* 0x000fe400078e0004 */
[----:B------:R-:W-:Y:S02]  /*4010*/  @P2 IMAD.MOV.U32 R26, RZ, RZ, R5 ;  /* 0x000000ffff1a2224 */ /* 0x000fe400078e0005 */
[----:B------:R-:W-:Y:S02]  /*4020*/  @P2 IMAD.MOV.U32 R41, RZ, RZ, R2 ;  /* 0x000000ffff292224 */ /* 0x000fe400078e0002 */
[----:B------:R-:W-:Y:S02]  /*4030*/  @P5 IMAD.MOV.U32 R27, RZ, RZ, R6 ;  /* 0x000000ffff1b5224 */ /* 0x000fe400078e0006 */
[----:B------:R-:W-:Y:S02]  /*4040*/  @P5 IMAD.MOV.U32 R26, RZ, RZ, R7 ;  /* 0x000000ffff1a5224 */ /* 0x000fe400078e0007 */
[----:B------:R-:W-:Y:S01]  /*4050*/  @P1 IMAD.MOV.U32 R27, RZ, RZ, R8 ;  /* 0x000000ffff1b1224 */ /* 0x000fe200078e0008 */
[----:B------:R-:W-:Y:S01]  /*4060*/  @P3 MOV R27, R2 ;  /* 0x00000002001b3202 */ /* 0x000fe20000000f00 */
[----:B------:R-:W-:Y:S01]  /*4070*/  @P1 IMAD.MOV.U32 R26, RZ, RZ, R9 ;  /* 0x000000ffff1a1224 */ /* 0x000fe200078e0009 */
[C---:B------:R-:W-:Y:S01]  /*4080*/  ISETP.EQ.AND P1, PT, R15.reuse, -0x28, PT ;  /* 0xffffffd80f00780c */ /* 0x040fe20003f22270 */
[--C-:B------:R-:W-:Y:S01]  /*4090*/  @P3 IMAD.MOV.U32 R26, RZ, RZ, R3.reuse ;  /* 0x000000ffff1a3224 */ /* 0x100fe200078e0003 */
[----:B------:R-:W-:Y:S01]  /*40a0*/  ISETP.EQ.AND P3, PT, R15, 0x20, PT ;  /* 0x000000200f00780c */ /* 0x000fe20003f62270 */
[----:B------:R-:W-:-:S10]  /*40b0*/  @P2 IMAD.MOV.U32 R40, RZ, RZ, R3 ;  /* 0x000000ffff282224 */ /* 0x000fd400078e0003 */
[----:B------:R-:W-:Y:S02]  /*40c0*/  @P1 IMAD.MOV.U32 R25, RZ, RZ, R6 ;  /* 0x000000ffff191224 */ /* 0x000fe400078e0006 */
[----:B------:R-:W-:Y:S01]  /*40d0*/  @P1 IMAD.MOV.U32 R24, RZ, RZ, R7 ;  /* 0x000000ffff181224 */ /* 0x000fe200078e0007 */
[----:B------:R-:W-:Y:S01]  /*40e0*/  @P2 MOV R24, R9 ;  /* 0x0000000900182202 */ /* 0x000fe20000000f00 */
[----:B------:R-:W-:Y:S02]  /*40f0*/  @P2 IMAD.MOV.U32 R25, RZ, RZ, R8 ;  /* 0x000000ffff192224 */ /* 0x000fe400078e0008 */
[----:B------:R-:W-:Y:S02]  /*4100*/  @P5 IMAD.MOV.U32 R25, RZ, RZ, R2 ;  /* 0x000000ffff195224 */ /* 0x000fe400078e0002 */
[----:B------:R-:W-:Y:S01]  /*4110*/  @P5 IMAD.MOV.U32 R24, RZ, RZ, R3 ;  /* 0x000000ffff185224 */ /* 0x000fe200078e0003 */
[----:B------:R-:W-:Y:S01]  /*4120*/  ISETP.EQ.AND P5, PT, R15, -0x20, PT ;  /* 0xffffffe00f00780c */ /* 0x000fe20003fa2270 */
[----:B------:R-:W-:-:S02]  /*4130*/  @P3 IMAD.MOV.U32 R23, RZ, RZ, R4 ;  /* 0x000000ffff173224 */ /* 0x000fc400078e0004 */
[----:B------:R-:W-:Y:S02]  /*4140*/  @P3 IMAD.MOV.U32 R22, RZ, RZ, R5 ;  /* 0x000000ffff163224 */ /* 0x000fe400078e0005 */
[----:B------:R-:W0:Y:S08]  /*4150*/  LDS.64 R4, [R14.X4+0x2c0] ;  /* 0x0002c0000e047984 */ /* 0x000e300000004a00 */
[----:B------:R-:W-:Y:S01]  /*4160*/  @P5 IMAD.MOV.U32 R23, RZ, RZ, R6 ;  /* 0x000000ffff175224 */ /* 0x000fe200078e0006 */
[----:B------:R-:W-:Y:S01]  /*4170*/  @P0 MOV R23, R8 ;  /* 0x0000000800170202 */ /* 0x000fe20000000f00 */
[----:B------:R-:W-:-:S02]  /*4180*/  @P5 IMAD.MOV.U32 R22, RZ, RZ, R7 ;  /* 0x000000ffff165224 */ /* 0x000fc400078e0007 */
[----:B------:R-:W-:Y:S02]  /*4190*/  @P0 IMAD.MOV.U32 R22, RZ, RZ, R9 ;  /* 0x000000ffff160224 */ /* 0x000fe400078e0009 */
        /* <DEDUP_REMOVED lines=11> */
[----:B------:R-:W-:Y:S01]  /*4250*/  @P3 IMAD.MOV.U32 R52, RZ, RZ, R6 ;  /* 0x000000ffff343224 */ /* 0x000fe200078e0006 */
[----:B------:R-:W-:Y:S01]  /*4260*/  @P3 MOV R48, R7 ;  /* 0x0000000700303202 */ /* 0x000fe20000000f00 */
[--C-:B------:R-:W-:Y:S01]  /*4270*/  @P6 IMAD.MOV.U32 R52, RZ, RZ, R8.reuse ;  /* 0x000000ffff346224 */ /* 0x100fe200078e0008 */
[----:B------:R-:W-:Y:S01]  /*4280*/  ISETP.NE.AND P3, PT, R17, RZ, PT ;  /* 0x000000ff1100720c */ /* 0x000fe20003f65270 */
[----:B------:R-:W-:Y:S01]  /*4290*/  @P5 IMAD.MOV.U32 R51, RZ, RZ, R7 ;  /* 0x000000ffff335224 */ /* 0x000fe200078e0007 */
[----:B------:R-:W-:Y:S01]  /*42a0*/  @P5 MOV R50, R6 ;  /* 0x0000000600325202 */ /* 0x000fe20000000f00 */
[----:B------:R-:W-:Y:S01]  /*42b0*/  @P4 IMAD.MOV.U32 R50, RZ, RZ, R8 ;  /* 0x000000ffff324224 */ /* 0x000fe200078e0008 */
[----:B------:R-:W-:Y:S01]  /*42c0*/  LDS.64 R6, [R14.X4+0x2c8] ;  /* 0x0002c8000e067984 */ /* 0x000fe20000004a00 */
[--C-:B------:R-:W-:Y:S02]  /*42d0*/  @P4 IMAD.MOV.U32 R51, RZ, RZ, R9.reuse ;  /* 0x000000ffff334224 */ /* 0x100fe400078e0009 */
[----:B------:R-:W-:-:S02]  /*42e0*/  @P6 IMAD.MOV.U32 R48, RZ, RZ, R9 ;  /* 0x000000ffff306224 */ /* 0x000fc400078e0009 */
[----:B------:R-:W1:Y:S01]  /*42f0*/  LDS.64 R8, [R14.X4+0x300] ;  /* 0x000300000e087984 */ /* 0x000e620000004a00 */
[--C-:B------:R-:W-:Y:S02]  /*4300*/  @P1 IMAD.MOV.U32 R50, RZ, RZ, R2.reuse ;  /* 0x000000ffff321224 */ /* 0x100fe400078e0002 */
[--C-:B------:R-:W-:Y:S01]  /*4310*/  @P1 IMAD.MOV.U32 R51, RZ, RZ, R3.reuse ;  /* 0x000000ffff331224 */ /* 0x100fe200078e0003 */
[----:B------:R-:W-:Y:S01]  /*4320*/  ISETP.NE.AND P1, PT, R16, RZ, PT ;  /* 0x000000ff1000720c */ /* 0x000fe20003f25270 */
[--C-:B------:R-:W-:Y:S01]  /*4330*/  @P5 IMAD.MOV.U32 R52, RZ, RZ, R2.reuse ;  /* 0x000000ffff345224 */ /* 0x100fe200078e0002 */
[----:B------:R-:W-:Y:S01]  /*4340*/  IADD3 R16, R12, 0x4, RZ ;  /* 0x000000040c107810 */ /* 0x000fe20007ffe0ff */
[--C-:B------:R-:W-:Y:S01]  /*4350*/  @P5 IMAD.MOV.U32 R48, RZ, RZ, R3.reuse ;  /* 0x000000ffff305224 */ /* 0x100fe200078e0003 */
[----:B------:R-:W-:Y:S01]  /*4360*/  ISETP.EQ.AND P5, PT, R15, -0x8, PT ;  /* 0xfffffff80f00780c */ /* 0x000fe20003fa2270 */
[----:B------:R-:W-:Y:S01]  /*4370*/  @P3 IMAD.MOV.U32 R45, RZ, RZ, R2 ;  /* 0x000000ffff2d3224 */ /* 0x000fe200078e0002 */
[----:B------:R-:W-:Y:S01]  /*4380*/  SHF.L.U32 R16, R16, 0x2, RZ ;  /* 0x0000000210107819 */ /* 0x000fe200000006ff */
[----:B------:R-:W-:Y:S01]  /*4390*/  @P3 IMAD.MOV.U32 R44, RZ, RZ, R3 ;  /* 0x000000ffff2c3224 */ /* 0x000fe200078e0003 */
[----:B------:R-:W-:-:S02]  /*43a0*/  IADD3 R12, R12, 0x8, RZ ;  /* 0x000000080c0c7810 */ /* 0x000fc40007ffe0ff */
[C---:B------:R-:W-:Y:S02]  /*43b0*/  ISETP.EQ.AND P0, PT, R16.reuse, 0x48, PT ;  /* 0x000000481000780c */ /* 0x040fe40003f02270 */
[C---:B------:R-:W-:Y:S01]  /*43c0*/  ISETP.EQ.AND P4, PT, R16.reuse, 0x8, PT ;  /* 0x000000081000780c */ /* 0x040fe20003f82270 */
[--C-:B------:R-:W-:Y:S01]  /*43d0*/  @P1 IMAD.MOV.U32 R43, RZ, RZ, R2.reuse ;  /* 0x000000ffff2b1224 */ /* 0x100fe200078e0002 */
[C---:B------:R-:W-:Y:S01]  /*43e0*/  ISETP.EQ.AND P6, PT, R16.reuse, 0x50, PT ;  /* 0x000000501000780c */ /* 0x040fe20003fc2270 */
[--C-:B------:R-:W-:Y:S01]  /*43f0*/  @P1 IMAD.MOV.U32 R42, RZ, RZ, R3.reuse ;  /* 0x000000ffff2a1224 */ /* 0x100fe200078e0003 */
[C---:B------:R-:W-:Y:S01]  /*4400*/  ISETP.EQ.AND P2, PT, R16.reuse, 0x40, PT ;  /* 0x000000401000780c */ /* 0x040fe20003f42270 */
[----:B------:R-:W-:Y:S01]  /*4410*/  @P5 IMAD.MOV.U32 R47, RZ, RZ, R2 ;  /* 0x000000ffff2f5224 */ /* 0x000fe200078e0002 */
[----:B------:R-:W-:Y:S01]  /*4420*/  ISETP.EQ.AND P3, PT, R16, 0x78, PT ;  /* 0x000000781000780c */ /* 0x000fe20003f62270 */
[----:B------:R-:W-:Y:S01]  /*4430*/  @P5 IMAD.MOV.U32 R46, RZ, RZ, R3 ;  /* 0x000000ffff2e5224 */ /* 0x000fe200078e0003 */
[----:B------:R-:W-:-:S02]  /*4440*/  ISETP.EQ.AND P5, PT, R15, 0x20, PT ;  /* 0x000000200f00780c */ /* 0x000fc40003fa2270 */
[----:B------:R-:W-:Y:S01]  /*4450*/  ISETP.EQ.AND P1, PT, R16, 0x38, PT ;  /* 0x000000381000780c */ /* 0x000fe20003f22270 */
[--C-:B0-----:R-:W-:Y:S02]  /*4460*/  @P0 IMAD.MOV.U32 R45, RZ, RZ, R4.reuse ;  /* 0x000000ffff2d0224 */ /* 0x101fe400078e0004 */
[--C-:B------:R-:W-:Y:S02]  /*4470*/  @P0 IMAD.MOV.U32 R44, RZ, RZ, R5.reuse ;  /* 0x000000ffff2c0224 */ /* 0x100fe400078e0005 */
[--C-:B------:R-:W-:Y:S02]  /*4480*/  @P6 IMAD.MOV.U32 R43, RZ, RZ, R4.reuse ;  /* 0x000000ffff2b6224 */ /* 0x100fe400078e0004 */
[----:B------:R-:W-:Y:S01]  /*4490*/  @P6 IMAD.MOV.U32 R42, RZ, RZ, R5 ;  /* 0x000000ffff2a6224 */ /* 0x000fe200078e0005 */
[----:B------:R-:W-:Y:S01]  /*44a0*/  @P2 MOV R46, R5 ;  /* 0x00000005002e2202 */ /* 0x000fe20000000f00 */
[----:B------:R-:W-:Y:S02]  /*44b0*/  @P2 IMAD.MOV.U32 R47, RZ, RZ, R4 ;  /* 0x000000ffff2f2224 */ /* 0x000fe400078e0004 */
[----:B------:R-:W-:-:S02]  /*44c0*/  @P5 IMAD.MOV.U32 R37, RZ, RZ, R2 ;  /* 0x000000ffff255224 */ /* 0x000fc400078e0002 */
[----:B------:R-:W-:Y:S01]  /*44d0*/  @P5 IMAD.MOV.U32 R36, RZ, RZ, R3 ;  /* 0x000000ffff245224 */ /* 0x000fe200078e0003 */
[C---:B------:R-:W-:Y:S01]  /*44e0*/  ISETP.EQ.AND P5, PT, R16.reuse, 0x58, PT ;  /* 0x000000581000780c */ /* 0x040fe20003fa2270 */
[----:B-1----:R-:W-:Y:S01]  /*44f0*/  @P4 IMAD.MOV.U32 R45, RZ, RZ, R8 ;  /* 0x000000ffff2d4224 */ /* 0x002fe200078e0008 */
[----:B------:R-:W0:Y:S01]  /*4500*/  LDS.64 R2, [R14.X4+0x308] ;  /* 0x000308000e027984 */ /* 0x000e220000004a00 */
[----:B------:R-:W-:Y:S01]  /*4510*/  @P4 IMAD.MOV.U32 R44, RZ, RZ, R9 ;  /* 0x000000ffff2c4224 */ /* 0x000fe200078e0009 */
[C---:B------:R-:W-:Y:S01]  /*4520*/  ISETP.EQ.AND P4, PT, R16.reuse, 0x10, PT ;  /* 0x000000101000780c */ /* 0x040fe20003f82270 */
[----:B------:R-:W-:Y:S02]  /*4530*/  @P2 IMAD.MOV.U32 R45, RZ, RZ, R6 ;  /* 0x000000ffff2d2224 */ /* 0x000fe400078e0006 */
[----:B------:R-:W-:Y:S01]  /*4540*/  @P2 IMAD.MOV.U32 R44, RZ, RZ, R7 ;  /* 0x000000ffff2c2224 */ /* 0x000fe200078e0007 */
[C---:B------:R-:W-:Y:S01]  /*4550*/  ISETP.EQ.AND P2, PT, R16.reuse, 0x20, PT ;  /* 0x000000201000780c */ /* 0x040fe20003f42270 */
[--C-:B------:R-:W-:Y:S01]  /*4560*/  @P3 IMAD.MOV.U32 R33, RZ, RZ, R4.reuse ;  /* 0x000000ffff213224 */ /* 0x100fe200078e0004 */
[----:B------:R-:W-:Y:S01]  /*4570*/  P2R R15, PR, RZ, 0x10 ;  /* 0x00000010ff0f7803 */ /* 0x000fe20000000000 */
[--C-:B------:R-:W-:Y:S01]  /*4580*/  @P3 IMAD.MOV.U32 R32, RZ, RZ, R5.reuse ;  /* 0x000000ffff203224 */ /* 0x100fe200078e0005 */
[----:B------:R-:W-:Y:S01]  /*4590*/  ISETP.EQ.AND P3, PT, R16, RZ, PT ;  /* 0x000000ff1000720c */ /* 0x000fe20003f62270 */
[----:B------:R-:W-:Y:S01]  /*45a0*/  @P5 IMAD.MOV.U32 R40, RZ, RZ, R5 ;  /* 0x000000ffff285224 */ /* 0x000fe200078e0005 */
[----:B------:R-:W-:Y:S01]  /*45b0*/  @P5 MOV R41, R4 ;  /* 0x0000000400295202 */ /* 0x000fe20000000f00 */
[----:B------:R-:W-:Y:S01]  /*45c0*/  @P1 IMAD.MOV.U32 R52, RZ, RZ, R4 ;  /* 0x000000ffff341224 */ /* 0x000fe200078e0004 */
[----:B------:R-:W-:Y:S01]  /*45d0*/  @P1 MOV R32, R9 ;  /* 0x0000000900201202 */ /* 0x000fe20000000f00 */
[----:B------:R-:W-:-:S02]  /*45e0*/  @P4 IMAD.MOV.U32 R43, RZ, RZ, R8 ;  /* 0x000000ffff2b4224 */ /* 0x000fc400078e0008 */
[----:B------:R-:W-:Y:S01]  /*45f0*/  @P4 IMAD.MOV.U32 R42, RZ, RZ, R9 ;  /* 0x000000ffff2a4224 */ /* 0x000fe200078e0009 */
[----:B------:R-:W-:Y:S01]  /*4600*/  @P0 MOV R42, R7 ;  /* 0x00000007002a0202 */ /* 0x000fe20000000f00 */
[----:B------:R-:W-:Y:S01]  /*4610*/  @P0 IMAD.MOV.U32 R43, RZ, RZ, R6 ;  /* 0x000000ffff2b0224 */ /* 0x000fe200078e0006 */
[C---:B------:R-:W-:Y:S01]  /*4620*/  ISETP.EQ.AND P0, PT, R16.reuse, 0x60, PT ;  /* 0x000000601000780c */ /* 0x040fe20003f02270 */
[----:B------:R-:W-:Y:S01]  /*4630*/  @P1 IMAD.MOV.U32 R48, RZ, RZ, R5 ;  /* 0x000000ffff301224 */ /* 0x000fe200078e0005 */
[C---:B------:R-:W-:Y:S01]  /*4640*/  ISETP.EQ.AND P4, PT, R16.reuse, RZ, PT ;  /* 0x000000ff1000720c */ /* 0x040fe20003f82270 */
[--C-:B------:R-:W-:Y:S01]  /*4650*/  @P3 IMAD.MOV.U32 R47, RZ, RZ, R8.reuse ;  /* 0x000000ffff2f3224 */ /* 0x100fe200078e0008 */
[----:B------:R-:W-:Y:S01]  /*4660*/  @P2 MOV R22, R5 ;  /* 0x0000000500162202 */ /* 0x000fe20000000f00 */
[----:B------:R-:W-:Y:S01]  /*4670*/  @P3 IMAD.MOV.U32 R46, RZ, RZ, R9 ;  /* 0x000000ffff2e3224 */ /* 0x000fe200078e0009 */
[----:B------:R-:W-:Y:S01]  /*4680*/  ISETP.EQ.AND P3, PT, R16, 0x18, PT ;  /* 0x000000181000780c */ /* 0x000fe20003f62270 */
[----:B------:R-:W-:-:S02]  /*4690*/  @P1 IMAD.MOV.U32 R33, RZ, RZ, R8 ;  /* 0x000000ffff211224 */ /* 0x000fc400078e0008 */
[----:B------:R-:W-:Y:S01]  /*46a0*/  @P1 IMAD.MOV.U32 R47, RZ, RZ, R6 ;  /* 0x000000ffff2f1224 */ /* 0x000fe200078e0006 */
[----:B------:R-:W-:Y:S01]  /*46b0*/  P2R R17, PR, RZ, 0x8 ;  /* 0x00000008ff117803 */ /* 0x000fe20000000000 */
[----:B------:R-:W-:Y:S01]  /*46c0*/  @P1 IMAD.MOV.U32 R46, RZ, RZ, R7 ;  /* 0x000000ffff2e1224 */ /* 0x000fe200078e0007 */
[----:B------:R-:W-:Y:S01]  /*46d0*/  ISETP.EQ.AND P1, PT, R16, 0x28, PT ;  /* 0x000000281000780c */ /* 0x000fe20003f22270 */
[----:B------:R-:W-:Y:S02]  /*46e0*/  @P0 IMAD.MOV.U32 R39, RZ, RZ, R4 ;  /* 0x000000ffff270224 */ /* 0x000fe400078e0004 */
[----:B------:R-:W-:Y:S02]  /*46f0*/  @P0 IMAD.MOV.U32 R38, RZ, RZ, R5 ;  /* 0x000000ffff260224 */ /* 0x000fe400078e0005 */
[----:B------:R-:W-:Y:S01]  /*4700*/  @P2 IMAD.MOV.U32 R39, RZ, RZ, R8 ;  /* 0x000000ffff272224 */ /* 0x000fe200078e0008 */
[----:B------:R-:W-:Y:S01]  /*4710*/  @P5 MOV R39, R6 ;  /* 0x0000000600275202 */ /* 0x000fe20000000f00 */
[----:B------:R-:W-:-:S02]  /*4720*/  @P2 IMAD.MOV.U32 R38, RZ, RZ, R9 ;  /* 0x000000ffff262224 */ /* 0x000fc400078e0009 */
[----:B------:R-:W-:Y:S01]  /*4730*/  @P5 IMAD.MOV.U32 R38, RZ, RZ, R7 ;  /* 0x000000ffff265224 */ /* 0x000fe200078e0007 */
[C---:B------:R-:W-:Y:S01]  /*4740*/  ISETP.EQ.AND P5, PT, R16.reuse, 0x68, PT ;  /* 0x000000681000780c */ /* 0x040fe20003fa2270 */
[----:B------:R-:W-:Y:S02]  /*4750*/  @P3 IMAD.MOV.U32 R41, RZ, RZ, R8 ;  /* 0x000000ffff293224 */ /* 0x000fe400078e0008 */
[----:B------:R-:W-:Y:S01]  /*4760*/  @P3 IMAD.MOV.U32 R40, RZ, RZ, R9 ;  /* 0x000000ffff283224 */ /* 0x000fe200078e0009 */
[C---:B------:R-:W-:Y:S01]  /*4770*/  ISETP.EQ.AND P3, PT, R16.reuse, -0x8, PT ;  /* 0xfffffff81000780c */ /* 0x040fe20003f62270 */
[----:B------:R-:W-:Y:S01]  /*4780*/  @P6 IMAD.MOV.U32 R41, RZ, RZ, R6 ;  /* 0x000000ffff296224 */ /* 0x000fe200078e0006 */
[----:B------:R-:W-:Y:S01]  /*4790*/  @P1 MOV R21, R4 ;  /* 0x0000000400151202 */ /* 0x000fe20000000f00 */
[----:B------:R-:W-:Y:S01]  /*47a0*/  @P6 IMAD.MOV.U32 R40, RZ, RZ, R7 ;  /* 0x000000ffff286224 */ /* 0x000fe200078e0007 */
[----:B------:R-:W-:Y:S01]  /*47b0*/  ISETP.EQ.AND P6, PT, R16, 0x70, PT ;  /* 0x000000701000780c */ /* 0x000fe20003fc2270 */
[----:B------:R-:W-:-:S02]  /*47c0*/  @P4 IMAD.MOV.U32 R31, RZ, RZ, R4 ;  /* 0x000000ffff1f4224 */ /* 0x000fc400078e0004 */
[--C-:B------:R-:W-:Y:S02]  /*47d0*/  @P4 IMAD.MOV.U32 R30, RZ, RZ, R5.reuse ;  /* 0x000000ffff1e4224 */ /* 0x100fe400078e0005 */
[----:B------:R-:W-:Y:S02]  /*47e0*/  @P5 IMAD.MOV.U32 R37, RZ, RZ, R4 ;  /* 0x000000ffff255224 */ /* 0x000fe400078e0004 */
[----:B------:R-:W-:Y:S02]  /*47f0*/  @P5 IMAD.MOV.U32 R36, RZ, RZ, R5 ;  /* 0x000000ffff245224 */ /* 0x000fe400078e0005 */
[----:B------:R-:W-:Y:S02]  /*4800*/  @P1 IMAD.MOV.U32 R37, RZ, RZ, R8 ;  /* 0x000000ffff251224 */ /* 0x000fe400078e0008 */
[----:B------:R-:W-:Y:S01]  /*4810*/  @P1 IMAD.MOV.U32 R36, RZ, RZ, R9 ;  /* 0x000000ffff241224 */ /* 0x000fe200078e0009 */
[----:B------:R-:W-:Y:S01]  /*4820*/  @P0 MOV R36, R7 ;  /* 0x0000000700240202 */ /* 0x000fe20000000f00 */
[----:B------:R-:W-:Y:S01]  /*4830*/  @P0 IMAD.MOV.U32 R37, RZ, RZ, R6 ;  /* 0x000000ffff250224 */ /* 0x000fe200078e0006 */
[C---:B------:R-:W-:Y:S01]  /*4840*/  ISETP.EQ.AND P0, PT, R16.reuse, 0x30, PT ;  /* 0x000000301000780c */ /* 0x040fe20003f02270 */
[--C-:B------:R-:W-:Y:S01]  /*4850*/  @P6 IMAD.MOV.U32 R35, RZ, RZ, R4.reuse ;  /* 0x000000ffff236224 */ /* 0x100fe200078e0004 */
[----:B------:R-:W-:Y:S01]  /*4860*/  @P6 MOV R33, R6 ;  /* 0x0000000600216202 */ /* 0x000fe20000000f00 */
[----:B------:R-:W-:Y:S01]  /*4870*/  @P6 IMAD.MOV.U32 R34, RZ, RZ, R5 ;  /* 0x000000ffff226224 */ /* 0x000fe200078e0005 */
[----:B0-----:R-:W-:Y:S01]  /*4880*/  @P2 MOV R37, R2 ;  /* 0x0000000200252202 */ /* 0x001fe20000000f00 */
[----:B------:R-:W-:Y:S01]  /*4890*/  @P6 IMAD.MOV.U32 R32, RZ, RZ, R7 ;  /* 0x000000ffff206224 */ /* 0x000fe200078e0007 */
[----:B------:R-:W-:Y:S01]  /*48a0*/  ISETP.EQ.AND P6, PT, R16, -0x40, PT ;  /* 0xffffffc01000780c */ /* 0x000fe20003fc2270 */
[----:B------:R-:W-:Y:S01]  /*48b0*/  @P2 IMAD.MOV.U32 R23, RZ, RZ, R4 ;  /* 0x000000ffff172224 */ /* 0x000fe200078e0004 */
[----:B------:R-:W-:Y:S01]  /*48c0*/  @P2 MOV R36, R3 ;  /* 0x0000000300242202 */ /* 0x000fe20000000f00 */
[----:B------:R-:W-:-:S04]  /*48d0*/  @P1 IMAD.MOV.U32 R20, RZ, RZ, R5 ;  /* 0x000000ffff141224 */ /* 0x000fc800078e0005 */
[----:B------:R-:W-:Y:S02]  /*48e0*/  @P0 IMAD.MOV.U32 R35, RZ, RZ, R8 ;  /* 0x000000ffff230224 */ /* 0x000fe400078e0008 */
[----:B------:R-:W-:Y:S02]  /*48f0*/  @P0 IMAD.MOV.U32 R34, RZ, RZ, R9 ;  /* 0x000000ffff220224 */ /* 0x000fe400078e0009 */
[----:B------:R-:W-:Y:S02]  /*4900*/  @P5 IMAD.MOV.U32 R35, RZ, RZ, R6 ;  /* 0x000000ffff235224 */ /* 0x000fe400078e0006 */
[----:B------:R-:W-:Y:S01]  /*4910*/  @P5 IMAD.MOV.U32 R34, RZ, RZ, R7 ;  /* 0x000000ffff225224 */ /* 0x000fe200078e0007 */
[C---:B------:R-:W-:Y:S01]  /*4920*/  ISETP.EQ.AND P5, PT, R16.reuse, -0x48, PT ;  /* 0xffffffb81000780c */ /* 0x040fe20003fa2270 */
[----:B------:R-:W-:Y:S02]  /*4930*/  @P6 IMAD.MOV.U32 R31, RZ, RZ, R8 ;  /* 0x000000ffff1f6224 */ /* 0x000fe400078e0008 */
[----:B------:R-:W-:Y:S01]  /*4940*/  @P6 IMAD.MOV.U32 R30, RZ, RZ, R9 ;  /* 0x000000ffff1e6224 */ /* 0x000fe200078e0009 */
[----:B------:R-:W-:Y:S01]  /*4950*/  @P3 MOV R30, R7 ;  /* 0x00000007001e3202 */ /* 0x000fe20000000f00 */
[----:B------:R-:W-:Y:S01]  /*4960*/  @P3 IMAD.MOV.U32 R31, RZ, RZ, R6 ;  /* 0x000000ffff1f3224 */ /* 0x000fe200078e0006 */
[----:B------:R-:W-:Y:S01]  /*4970*/  ISETP.EQ.AND P3, PT, R16, 0x8, PT ;  /* 0x000000081000780c */ /* 0x000fe20003f62270 */
[----:B------:R-:W-:-:S02]  /*4980*/  @P0 IMAD.MOV.U32 R50, RZ, RZ, R4 ;  /* 0x000000ffff320224 */ /* 0x000fc400078e0004 */
[----:B------:R-:W-:Y:S02]  /*4990*/  @P0 IMAD.MOV.U32 R51, RZ, RZ, R5 ;  /* 0x000000ffff330224 */ /* 0x000fe400078e0005 */
[--C-:B------:R-:W-:Y:S02]  /*49a0*/  @P1 IMAD.MOV.U32 R35, RZ, RZ, R2.reuse ;  /* 0x000000ffff231224 */ /* 0x100fe400078e0002 */
[--C-:B------:R-:W-:Y:S02]  /*49b0*/  @P5 IMAD.MOV.U32 R31, RZ, RZ, R2.reuse ;  /* 0x000000ffff1f5224 */ /* 0x100fe400078e0002 */
[----:B------:R-:W-:Y:S01]  /*49c0*/  @P5 IMAD.MOV.U32 R30, RZ, RZ, R3 ;  /* 0x000000ffff1e5224 */ /* 0x000fe200078e0003 */
[----:B------:R-:W-:Y:S01]  /*49d0*/  ISETP.EQ.AND P5, PT, R16, -0x38, PT ;  /* 0xffffffc81000780c */ /* 0x000fe20003fa2270 */
[----:B------:R-:W-:Y:S02]  /*49e0*/  @P0 IMAD.MOV.U32 R33, RZ, RZ, R2 ;  /* 0x000000ffff210224 */ /* 0x000fe400078e0002 */
[----:B------:R-:W-:-:S02]  /*49f0*/  @P3 IMAD.MOV.U32 R29, RZ, RZ, R4 ;  /* 0x000000ffff1d3224 */ /* 0x000fc400078e0004 */
[----:B------:R-:W-:Y:S02]  /*4a00*/  @P3 IMAD.MOV.U32 R28, RZ, RZ, R5 ;  /* 0x000000ffff1c3224 */ /* 0x000fe400078e0005 */
[--C-:B------:R-:W-:Y:S02]  /*4a10*/  @P1 IMAD.MOV.U32 R34, RZ, RZ, R3.reuse ;  /* 0x000000ffff221224 */ /* 0x100fe400078e0003 */
[----:B------:R-:W-:-:S04]  /*4a20*/  @P0 IMAD.MOV.U32 R32, RZ, RZ, R3 ;  /* 0x000000ffff200224 */ /* 0x000fc800078e0003 */
[----:B------:R-:W-:Y:S01]  /*4a30*/  @P5 IMAD.MOV.U32 R29, RZ, RZ, R8 ;  /* 0x000000ffff1d5224 */ /* 0x000fe200078e0008 */
[----:B------:R-:W-:Y:S01]  /*4a40*/  @P4 MOV R29, R6 ;  /* 0x00000006001d4202 */ /* 0x000fe20000000f00 */
[----:B------:R-:W-:Y:S02]  /*4a50*/  @P5 IMAD.MOV.U32 R28, RZ, RZ, R9 ;  /* 0x000000ffff1c5224 */ /* 0x000fe400078e0009 */
[----:B------:R-:W-:Y:S01]  /*4a60*/  @P4 IMAD.MOV.U32 R28, RZ, RZ, R7 ;  /* 0x000000ffff1c4224 */ /* 0x000fe200078e0007 */
[----:B------:R-:W-:Y:S01]  /*4a70*/  ISETP.NE.AND P4, PT, R15, RZ, PT ;  /* 0x000000ff0f00720c */ /* 0x000fe20003f85270 */
[----:B------:R-:W-:Y:S02]  /*4a80*/  @P6 IMAD.MOV.U32 R29, RZ, RZ, R2 ;  /* 0x000000ffff1d6224 */ /* 0x000fe400078e0002 */
[----:B------:R-:W-:Y:S01]  /*4a90*/  @P6 IMAD.MOV.U32 R28, RZ, RZ, R3 ;  /* 0x000000ffff1c6224 */ /* 0x000fe200078e0003 */
[----:B------:R-:W-:Y:S02]  /*4aa0*/  ISETP.EQ.AND P6, PT, R16, -0x30, PT ;  /* 0xffffffd01000780c */ /* 0x000fe40003fc2270 */
[----:B------:R-:W-:-:S07]  /*4ab0*/  P2R R14, PR, RZ, 0x10 ;  /* 0x00000010ff0e7803 */ /* 0x000fce0000000000 */
[----:B------:R-:W-:Y:S02]  /*4ac0*/  @P4 IMAD.MOV.U32 R27, RZ, RZ, R4 ;  /* 0x000000ffff1b4224 */ /* 0x000fe400078e0004 */
[----:B------:R-:W-:Y:S02]  /*4ad0*/  @P4 IMAD.MOV.U32 R26, RZ, RZ, R5 ;  /* 0x000000ffff1a4224 */ /* 0x000fe400078e0005 */
[----:B------:R-:W-:Y:S01]  /*4ae0*/  @P6 IMAD.MOV.U32 R27, RZ, RZ, R8 ;  /* 0x000000ffff1b6224 */ /* 0x000fe200078e0008 */
[----:B------:R-:W-:Y:S01]  /*4af0*/  @P6 MOV R26, R9 ;  /* 0x00000009001a6202 */ /* 0x000fe20000000f00 */
[----:B------:R-:W-:Y:S02]  /*4b00*/  @P3 IMAD.MOV.U32 R27, RZ, RZ, R6 ;  /* 0x000000ffff1b3224 */ /* 0x000fe400078e0006 */
[----:B------:R-:W-:Y:S01]  /*4b10*/  @P3 IMAD.MOV.U32 R26, RZ, RZ, R7 ;  /* 0x000000ffff1a3224 */ /* 0x000fe200078e0007 */
[----:B------:R-:W-:Y:S01]  /*4b20*/  ISETP.NE.AND P3, PT, R17, RZ, PT ;  /* 0x000000ff1100720c */ /* 0x000fe20003f65270 */
[----:B------:R-:W-:-:S02]  /*4b30*/  @P5 IMAD.MOV.U32 R27, RZ, RZ, R2 ;  /* 0x000000ffff1b5224 */ /* 0x000fc400078e0002 */
[----:B------:R-:W-:Y:S01]  /*4b40*/  @P5 IMAD.MOV.U32 R26, RZ, RZ, R3 ;  /* 0x000000ffff1a5224 */ /* 0x000fe200078e0003 */
[----:B------:R-:W-:-:S09]  /*4b50*/  ISETP.EQ.AND P5, PT, R16, -0x28, PT ;  /* 0xffffffd81000780c */ /* 0x000fd20003fa2270 */
[----:B------:R-:W-:Y:S02]  /*4b60*/  @P3 IMAD.MOV.U32 R25, RZ, RZ, R4 ;  /* 0x000000ffff193224 */ /* 0x000fe400078e0004 */
[----:B------:R-:W-:Y:S02]  /*4b70*/  @P3 IMAD.MOV.U32 R24, RZ, RZ, R5 ;  /* 0x000000ffff183224 */ /* 0x000fe400078e0005 */
[----:B------:R-:W-:Y:S01]  /*4b80*/  @P5 MOV R25, R8 ;  /* 0x0000000800195202 */ /* 0x000fe20000000f00 */
[----:B------:R-:W-:Y:S02]  /*4b90*/  @P5 IMAD.MOV.U32 R24, RZ, RZ, R9 ;  /* 0x000000ffff185224 */ /* 0x000fe400078e0009 */
[----:B------:R-:W-:Y:S02]  /*4ba0*/  @P4 IMAD.MOV.U32 R25, RZ, RZ, R6 ;  /* 0x000000ffff194224 */ /* 0x000fe400078e0006 */
[----:B------:R-:W-:Y:S01]  /*4bb0*/  @P4 IMAD.MOV.U32 R24, RZ, RZ, R7 ;  /* 0x000000ffff184224 */ /* 0x000fe200078e0007 */
[----:B------:R-:W-:Y:S01]  /*4bc0*/  ISETP.EQ.AND P4, PT, R16, -0x8, PT ;  /* 0xfffffff81000780c */ /* 0x000fe20003f82270 */
[----:B------:R-:W-:-:S02]  /*4bd0*/  @P6 IMAD.MOV.U32 R25, RZ, RZ, R2 ;  /* 0x000000ffff196224 */ /* 0x000fc400078e0002 */
[--C-:B------:R-:W-:Y:S01]  /*4be0*/  @P6 IMAD.MOV.U32 R24, RZ, RZ, R3.reuse ;  /* 0x000000ffff186224 */ /* 0x100fe200078e0003 */
[----:B------:R-:W-:Y:S01]  /*4bf0*/  ISETP.EQ.AND P6, PT, R16, -0x20, PT ;  /* 0xffffffe01000780c */ /* 0x000fe20003fc2270 */
[----:B------:R-:W-:Y:S02]  /*4c00*/  @P3 IMAD.MOV.U32 R39, RZ, RZ, R2 ;  /* 0x000000ffff273224 */ /* 0x000fe400078e0002 */
[----:B------:R-:W-:-:S06]  /*4c10*/  @P3 IMAD.MOV.U32 R38, RZ, RZ, R3 ;  /* 0x000000ffff263224 */ /* 0x000fcc00078e0003 */
[--C-:B------:R-:W-:Y:S02]  /*4c20*/  @P4 IMAD.MOV.U32 R52, RZ, RZ, R8.reuse ;  /* 0x000000ffff344224 */ /* 0x100fe400078e0008 */
[--C-:B------:R-:W-:Y:S02]  /*4c30*/  @P4 IMAD.MOV.U32 R48, RZ, RZ, R9.reuse ;  /* 0x000000ffff304224 */ /* 0x100fe400078e0009 */
[----:B------:R-:W-:Y:S02]  /*4c40*/  @P6 IMAD.MOV.U32 R23, RZ, RZ, R8 ;  /* 0x000000ffff176224 */ /* 0x000fe400078e0008 */
[----:B------:R-:W-:Y:S02]  /*4c50*/  @P6 IMAD.MOV.U32 R22, RZ, RZ, R9 ;  /* 0x000000ffff166224 */ /* 0x000fe400078e0009 */
[----:B------:R-:W-:Y:S02]  /*4c60*/  @P3 IMAD.MOV.U32 R23, RZ, RZ, R6 ;  /* 0x000000ffff173224 */ /* 0x000fe400078e0006 */
[----:B------:R-:W-:-:S02]  /*4c70*/  @P3 IMAD.MOV.U32 R22, RZ, RZ, R7 ;  /* 0x000000ffff163224 */ /* 0x000fc400078e0007 */
[----:B------:R-:W-:Y:S02]  /*4c80*/  @P5 IMAD.MOV.U32 R23, RZ, RZ, R2 ;  /* 0x000000ffff175224 */ /* 0x000fe400078e0002 */
[----:B------:R-:W-:Y:S01]  /*4c90*/  @P5 IMAD.MOV.U32 R22, RZ, RZ, R3 ;  /* 0x000000ffff165224 */ /* 0x000fe200078e0003 */
[----:B------:R-:W-:Y:S01]  /*4ca0*/  ISETP.EQ.AND P5, PT, R16, -0x18, PT ;  /* 0xffffffe81000780c */ /* 0x000fe20003fa2270 */
[----:B------:R-:W-:Y:S02]  /*4cb0*/  @P0 IMAD.MOV.U32 R52, RZ, RZ, R6 ;  /* 0x000000ffff340224 */ /* 0x000fe400078e0006 */
[----:B------:R-:W-:Y:S02]  /*4cc0*/  @P0 IMAD.MOV.U32 R48, RZ, RZ, R7 ;  /* 0x000000ffff300224 */ /* 0x000fe400078e0007 */
[----:B------:R-:W-:Y:S02]  /*4cd0*/  @P4 IMAD.MOV.U32 R47, RZ, RZ, R2 ;  /* 0x000000ffff2f4224 */ /* 0x000fe400078e0002 */
[----:B------:R-:W-:Y:S01]  /*4ce0*/  @P4 IMAD.MOV.U32 R46, RZ, RZ, R3 ;  /* 0x000000ffff2e4224 */ /* 0x000fe200078e0003 */
[----:B------:R-:W-:-:S05]  /*4cf0*/  ISETP.NE.AND P4, PT, R14, RZ, PT ;  /* 0x000000ff0e00720c */ /* 0x000fca0003f85270 */
[----:B------:R-:W-:Y:S02]  /*4d00*/  @P5 IMAD.MOV.U32 R21, RZ, RZ, R8 ;  /* 0x000000ffff155224 */ /* 0x000fe400078e0008 */
[----:B------:R-:W-:Y:S02]  /*4d10*/  @P5 IMAD.MOV.U32 R20, RZ, RZ, R9 ;  /* 0x000000ffff145224 */ /* 0x000fe400078e0009 */
[----:B------:R-:W-:Y:S02]  /*4d20*/  @P2 IMAD.MOV.U32 R21, RZ, RZ, R6 ;  /* 0x000000ffff152224 */ /* 0x000fe400078e0006 */
[----:B------:R-:W-:Y:S01]  /*4d30*/  @P2 IMAD.MOV.U32 R20, RZ, RZ, R7 ;  /* 0x000000ffff142224 */ /* 0x000fe200078e0007 */
[----:B------:R-:W-:Y:S01]  /*4d40*/  @P6 MOV R20, R3 ;  /* 0x0000000300146202 */ /* 0x000fe20000000f00 */
[--C-:B------:R-:W-:Y:S01]  /*4d50*/  @P6 IMAD.MOV.U32 R21, RZ, RZ, R2.reuse ;  /* 0x000000ffff156224 */ /* 0x100fe200078e0002 */
[----:B------:R-:W-:Y:S01]  /*4d60*/  ISETP.EQ.AND P6, PT, R16, -0x10, PT ;  /* 0xfffffff01000780c */ /* 0x000fe20003fc2270 */
[----:B------:R-:W-:-:S02]  /*4d70*/  @P4 IMAD.MOV.U32 R41, RZ, RZ, R2 ;  /* 0x000000ffff294224 */ /* 0x000fc400078e0002 */
[----:B------:R-:W-:-:S10]  /*4d80*/  @P4 IMAD.MOV.U32 R40, RZ, RZ, R3 ;  /* 0x000000ffff284224 */ /* 0x000fd400078e0003 */
[----:B------:R-:W-:Y:S01]  /*4d90*/  @P6 IMAD.MOV.U32 R50, RZ, RZ, R8 ;  /* 0x000000ffff326224 */ /* 0x000fe200078e0008 */
[----:B------:R-:W-:Y:S01]  /*4da0*/  @P6 MOV R48, R3 ;  /* 0x0000000300306202 */ /* 0x000fe20000000f00 */
[----:B------:R-:W-:Y:S02]  /*4db0*/  @P6 IMAD.MOV.U32 R51, RZ, RZ, R9 ;  /* 0x000000ffff336224 */ /* 0x000fe400078e0009 */
[----:B------:R-:W-:Y:S01]  /*4dc0*/  @P6 IMAD.MOV.U32 R52, RZ, RZ, R2 ;  /* 0x000000ffff346224 */ /* 0x000fe200078e0002 */
[C---:B------:R-:W-:Y:S01]  /*4dd0*/  ISETP.EQ.AND P6, PT, R16.reuse, RZ, PT ;  /* 0x000000ff1000720c */ /* 0x040fe20003fc2270 */
[----:B------:R-:W-:Y:S01]  /*4de0*/  @P1 IMAD.MOV.U32 R50, RZ, RZ, R6 ;  /* 0x000000ffff321224 */ /* 0x000fe200078e0006 */
[----:B------:R-:W-:Y:S01]  /*4df0*/  @P5 MOV R50, R2 ;  /* 0x0000000200325202 */ /* 0x000fe20000000f00 */
[----:B------:R-:W-:Y:S02]  /*4e00*/  @P1 IMAD.MOV.U32 R51, RZ, RZ, R7 ;  /* 0x000000ffff331224 */ /* 0x000fe400078e0007 */
[----:B------:R-:W-:Y:S01]  /*4e10*/  @P5 IMAD.MOV.U32 R51, RZ, RZ, R3 ;  /* 0x000000ffff335224 */ /* 0x000fe200078e0003 */
[----:B------:R-:W-:-:S07]  /*4e20*/  ISETP.EQ.AND P5, PT, R16, 0x8, PT ;  /* 0x000000081000780c */ /* 0x000fce0003fa2270 */
[----:B------:R-:W-:Y:S02]  /*4e30*/  @P6 IMAD.MOV.U32 R45, RZ, RZ, R2 ;  /* 0x000000ffff2d6224 */ /* 0x000fe400078e0002 */
[----:B------:R-:W-:Y:S01]  /*4e40*/  @P6 IMAD.MOV.U32 R44, RZ, RZ, R3 ;  /* 0x000000ffff2c6224 */ /* 0x000fe200078e0003 */
[----:B------:R-:W-:-:S03]  /*4e50*/  PLOP3.LUT P6, PT, PT, PT, PT, 0x8, 0x0 ;  /* 0x000000000000781c */ /* 0x000fc60003fce170 */
[----:B------:R-:W-:Y:S02]  /*4e60*/  @P5 IMAD.MOV.U32 R43, RZ, RZ, R2 ;  /* 0x000000ffff2b5224 */ /* 0x000fe400078e0002 */
[----:B------:R-:W-:-:S08]  /*4e70*/  @P5 IMAD.MOV.U32 R42, RZ, RZ, R3 ;  /* 0x000000ffff2a5224 */ /* 0x000fd000078e0003 */
[----:B------:R-:W-:-:S04]  /*4e80*/  @P6 LOP3.LUT R13, R13, 0x8, RZ, 0xfc, !PT ;  /* 0x000000080d0d6812 */ /* 0x000fc800078efcff */
.L_x_47571:
[----:B------:R-:W-:-:S04]  /*4e90*/  LOP3.LUT P0, RZ, R13, 0x8, RZ, 0xc0, !PT ;  /* 0x000000080dff7812 */ /* 0x000fc8000780c0ff */
[----:B------:R-:W-:-:S13]  /*4ea0*/  ISETP.NE.OR P0, PT, R10, RZ, P0 ;  /* 0x000000ff0a00720c */ /* 0x000fda0000705670 */
[----:B------:R-:W-:Y:S05]  /*4eb0*/  @!P0 BRA `(.L_x_47567) ;  /* 0x00000b1000008947 */ /* 0x000fea0003800000 */
.L_x_47568:
[----:B------:R-:W-:Y:S01]  /*4ec0*/  IMAD R8, R49, 0x22, R12 ;  /* 0x0000002231087824 */ /* 0x000fe200078e020c */
[----:B------:R-:W-:Y:S01]  /*4ed0*/  IADD3 R10, R10, -0x4, RZ ;  /* 0xfffffffc0a0a7810 */ /* 0x000fe20007ffe0ff */
[C---:B------:R-:W-:Y:S01]  /*4ee0*/  IMAD.SHL.U32 R13, R12.reuse, 0x4, RZ ;  /* 0x000000040c0d7824 */ /* 0x040fe200078e00ff */
[----:B------:R-:W-:Y:S02]  /*4ef0*/  IADD3 R12, R12, 0x4, RZ ;  /* 0x000000040c0c7810 */ /* 0x000fe40007ffe0ff */
[----:B------:R-:W0:Y:S02]  /*4f00*/  LDS.64 R2, [R8.X4+0x2b0] ;  /* 0x0002b00008027984 */ /* 0x000e240000004a00 */
[C---:B------:R-:W-:Y:S02]  /*4f10*/  ISETP.EQ.AND P4, PT, R13.reuse, 0x40, PT ;  /* 0x000000400d00780c */ /* 0x040fe40003f82270 */
[----:B------:R-:W1:Y:S01]  /*4f20*/  LDS.64 R4, [R8.X4+0x2f0] ;  /* 0x0002f00008047984 */ /* 0x000e620000004a00 */
[----:B------:R-:W-:-:S02]  /*4f30*/  ISETP.EQ.AND P2, PT, R13, 0x78, PT ;  /* 0x000000780d00780c */ /* 0x000fc40003f42270 */
[C---:B------:R-:W-:Y:S01]  /*4f40*/  ISETP.EQ.AND P1, PT, R13.reuse, 0x48, PT ;  /* 0x000000480d00780c */ /* 0x040fe20003f22270 */
[----:B------:R-:W2:Y:S01]  /*4f50*/  LDS.64 R6, [R8.X4+0x2b8] ;  /* 0x0002b80008067984 */ /* 0x000ea20000004a00 */
[C---:B------:R-:W-:Y:S02]  /*4f60*/  ISETP.EQ.AND P6, PT, R13.reuse, RZ, PT ;  /* 0x000000ff0d00720c */ /* 0x040fe40003fc2270 */
[C---:B------:R-:W-:Y:S02]  /*4f70*/  ISETP.EQ.AND P5, PT, R13.reuse, 0x38, PT ;  /* 0x000000380d00780c */ /* 0x040fe40003fa2270 */
[C---:B------:R-:W-:Y:S02]  /*4f80*/  ISETP.EQ.AND P0, PT, R13.reuse, 0x8, PT ;  /* 0x000000080d00780c */ /* 0x040fe40003f02270 */
[----:B------:R-:W-:Y:S02]  /*4f90*/  ISETP.EQ.AND P3, PT, R13, 0x50, PT ;  /* 0x000000500d00780c */ /* 0x000fe40003f62270 */
[----:B------:R-:W-:-:S02]  /*4fa0*/  P2R R9, PR, RZ, 0x40 ;  /* 0x00000040ff097803 */ /* 0x000fc40000000000 */
[----:B------:R-:W-:Y:S01]  /*4fb0*/  P2R R15, PR, RZ, 0x1 ;  /* 0x00000001ff0f7803 */ /* 0x000fe20000000000 */
[----:B0-----:R-:W-:-:S04]  /*4fc0*/  @P4 IMAD.MOV.U32 R47, RZ, RZ, R2 ;  /* 0x000000ffff2f4224 */ /* 0x001fc800078e0002 */
[-C--:B------:R-:W-:Y:S01]  /*4fd0*/  @P5 MOV R48, R3.reuse ;  /* 0x0000000300305202 */ /* 0x080fe20000000f00 */
[--C-:B------:R-:W-:Y:S01]  /*4fe0*/  @P4 IMAD.MOV.U32 R46, RZ, RZ, R3.reuse ;  /* 0x000000ffff2e4224 */ /* 0x100fe200078e0003 */
[----:B------:R-:W-:Y:S01]  /*4ff0*/  @P0 MOV R28, R3 ;  /* 0x00000003001c0202 */ /* 0x000fe20000000f00 */
[--C-:B------:R-:W-:Y:S01]  /*5000*/  @P2 IMAD.MOV.U32 R33, RZ, RZ, R2.reuse ;  /* 0x000000ffff212224 */ /* 0x100fe200078e0002 */
[----:B-1----:R-:W-:Y:S01]  /*5010*/  @P5 MOV R33, R4 ;  /* 0x0000000400215202 */ /* 0x002fe20000000f00 */
[--C-:B------:R-:W-:Y:S01]  /*5020*/  @P2 IMAD.MOV.U32 R32, RZ, RZ, R3.reuse ;  /* 0x000000ffff202224 */ /* 0x100fe200078e0003 */
[----:B------:R-:W-:Y:S01]  /*5030*/  ISETP.EQ.AND P2, PT, R13, 0x58, PT ;  /* 0x000000580d00780c */ /* 0x000fe20003f42270 */
[----:B------:R-:W-:Y:S02]  /*5040*/  @P1 IMAD.MOV.U32 R45, RZ, RZ, R2 ;  /* 0x000000ffff2d1224 */ /* 0x000fe400078e0002 */
[----:B------:R-:W-:Y:S02]  /*5050*/  @P1 IMAD.MOV.U32 R44, RZ, RZ, R3 ;  /* 0x000000ffff2c1224 */ /* 0x000fe400078e0003 */
[----:B------:R-:W-:-:S02]  /*5060*/  @P6 IMAD.MOV.U32 R47, RZ, RZ, R4 ;  /* 0x000000ffff2f6224 */ /* 0x000fc400078e0004 */
[--C-:B------:R-:W-:Y:S01]  /*5070*/  @P6 IMAD.MOV.U32 R46, RZ, RZ, R5.reuse ;  /* 0x000000ffff2e6224 */ /* 0x100fe200078e0005 */
[----:B------:R-:W-:Y:S01]  /*5080*/  ISETP.EQ.AND P6, PT, R13, 0x68, PT ;  /* 0x000000680d00780c */ /* 0x000fe20003fc2270 */
[----:B------:R-:W-:Y:S02]  /*5090*/  @P5 IMAD.MOV.U32 R52, RZ, RZ, R2 ;  /* 0x000000ffff345224 */ /* 0x000fe400078e0002 */
[----:B------:R-:W-:Y:S02]  /*50a0*/  @P0 IMAD.MOV.U32 R45, RZ, RZ, R4 ;  /* 0x000000ffff2d0224 */ /* 0x000fe400078e0004 */
[--C-:B------:R-:W-:Y:S01]  /*50b0*/  @P0 IMAD.MOV.U32 R44, RZ, RZ, R5.reuse ;  /* 0x000000ffff2c0224 */ /* 0x100fe200078e0005 */
[----:B--2---:R-:W-:Y:S01]  /*50c0*/  @P4 MOV R44, R7 ;  /* 0x00000007002c4202 */ /* 0x004fe20000000f00 */
[----:B------:R-:W-:Y:S02]  /*50d0*/  @P5 IMAD.MOV.U32 R32, RZ, RZ, R5 ;  /* 0x000000ffff205224 */ /* 0x000fe400078e0005 */
[----:B------:R-:W-:-:S02]  /*50e0*/  @P5 IMAD.MOV.U32 R47, RZ, RZ, R6 ;  /* 0x000000ffff2f5224 */ /* 0x000fc400078e0006 */
[----:B------:R-:W-:Y:S01]  /*50f0*/  @P5 IMAD.MOV.U32 R46, RZ, RZ, R7 ;  /* 0x000000ffff2e5224 */ /* 0x000fe200078e0007 */
[C---:B------:R-:W-:Y:S01]  /*5100*/  ISETP.EQ.AND P5, PT, R13.reuse, 0x10, PT ;  /* 0x000000100d00780c */ /* 0x040fe20003fa2270 */
[----:B------:R-:W-:Y:S01]  /*5110*/  @P4 IMAD.MOV.U32 R45, RZ, RZ, R6 ;  /* 0x000000ffff2d4224 */ /* 0x000fe200078e0006 */
[----:B------:R-:W-:Y:S01]  /*5120*/  ISETP.EQ.AND P4, PT, R13, 0x18, PT ;  /* 0x000000180d00780c */ /* 0x000fe20003f82270 */
[--C-:B------:R-:W-:Y:S01]  /*5130*/  @P3 IMAD.MOV.U32 R43, RZ, RZ, R2.reuse ;  /* 0x000000ffff2b3224 */ /* 0x100fe200078e0002 */
[----:B------:R-:W-:Y:S01]  /*5140*/  P2R R14, PR, RZ, 0x20 ;  /* 0x00000020ff0e7803 */ /* 0x000fe20000000000 */
[--C-:B------:R-:W-:Y:S02]  /*5150*/  @P3 IMAD.MOV.U32 R42, RZ, RZ, R3.reuse ;  /* 0x000000ffff2a3224 */ /* 0x100fe400078e0003 */
[----:B------:R-:W-:Y:S02]  /*5160*/  @P2 IMAD.MOV.U32 R41, RZ, RZ, R2 ;  /* 0x000000ffff292224 */ /* 0x000fe400078e0002 */
[----:B------:R-:W-:-:S02]  /*5170*/  @P2 IMAD.MOV.U32 R40, RZ, RZ, R3 ;  /* 0x000000ffff282224 */ /* 0x000fc400078e0003 */
[----:B------:R-:W-:Y:S02]  /*5180*/  @P6 IMAD.MOV.U32 R37, RZ, RZ, R2 ;  /* 0x000000ffff256224 */ /* 0x000fe400078e0002 */
[----:B------:R-:W-:Y:S02]  /*5190*/  @P5 IMAD.MOV.U32 R43, RZ, RZ, R4 ;  /* 0x000000ffff2b5224 */ /* 0x000fe400078e0004 */
[--C-:B------:R-:W-:Y:S01]  /*51a0*/  @P5 IMAD.MOV.U32 R42, RZ, RZ, R5.reuse ;  /* 0x000000ffff2a5224 */ /* 0x100fe200078e0005 */
[----:B------:R-:W-:Y:S01]  /*51b0*/  @P4 MOV R41, R4 ;  /* 0x0000000400294202 */ /* 0x000fe20000000f00 */
[----:B------:R-:W-:Y:S01]  /*51c0*/  @P4 IMAD.MOV.U32 R40, RZ, RZ, R5 ;  /* 0x000000ffff284224 */ /* 0x000fe200078e0005 */
[C---:B------:R-:W-:Y:S01]  /*51d0*/  ISETP.EQ.AND P5, PT, R13.reuse, 0x70, PT ;  /* 0x000000700d00780c */ /* 0x040fe20003fa2270 */
[--C-:B------:R-:W-:Y:S02]  /*51e0*/  @P1 IMAD.MOV.U32 R43, RZ, RZ, R6.reuse ;  /* 0x000000ffff2b1224 */ /* 0x100fe400078e0006 */
        /* <DEDUP_REMOVED lines=8> */
[----:B------:R-:W-:Y:S02]  /*5270*/  @P5 IMAD.MOV.U32 R34, RZ, RZ, R3 ;  /* 0x000000ffff225224 */ /* 0x000fe400078e0003 */
[----:B------:R-:W-:Y:S01]  /*5280*/  @P1 IMAD.MOV.U32 R39, RZ, RZ, R2 ;  /* 0x000000ffff271224 */ /* 0x000fe200078e0002 */
[----:B------:R-:W-:Y:S01]  /*5290*/  @P1 MOV R38, R3 ;  /* 0x0000000300261202 */ /* 0x000fe20000000f00 */
[----:B------:R-:W-:-:S02]  /*52a0*/  @P5 IMAD.MOV.U32 R33, RZ, RZ, R6 ;  /* 0x000000ffff215224 */ /* 0x000fc400078e0006 */
[----:B------:R-:W-:Y:S02]  /*52b0*/  @P3 IMAD.MOV.U32 R39, RZ, RZ, R4 ;  /* 0x000000ffff273224 */ /* 0x000fe400078e0004 */
[----:B------:R-:W-:Y:S02]  /*52c0*/  @P3 IMAD.MOV.U32 R38, RZ, RZ, R5 ;  /* 0x000000ffff263224 */ /* 0x000fe400078e0005 */
[----:B------:R-:W-:Y:S02]  /*52d0*/  @P2 IMAD.MOV.U32 R39, RZ, RZ, R6 ;  /* 0x000000ffff272224 */ /* 0x000fe400078e0006 */
[--C-:B------:R-:W-:Y:S01]  /*52e0*/  @P2 IMAD.MOV.U32 R38, RZ, RZ, R7.reuse ;  /* 0x000000ffff262224 */ /* 0x100fe200078e0007 */
[C---:B------:R-:W-:Y:S01]  /*52f0*/  ISETP.EQ.AND P2, PT, R13.reuse, 0x28, PT ;  /* 0x000000280d00780c */ /* 0x040fe20003f42270 */
[----:B------:R-:W-:Y:S01]  /*5300*/  @P5 IMAD.MOV.U32 R32, RZ, RZ, R7 ;  /* 0x000000ffff205224 */ /* 0x000fe200078e0007 */
[----:B------:R-:W-:Y:S01]  /*5310*/  ISETP.EQ.AND P5, PT, R13, -0x40, PT ;  /* 0xffffffc00d00780c */ /* 0x000fe20003fa2270 */
[----:B------:R-:W-:-:S02]  /*5320*/  @P4 IMAD.MOV.U32 R25, RZ, RZ, R2 ;  /* 0x000000ffff194224 */ /* 0x000fc400078e0002 */
[--C-:B------:R-:W-:Y:S02]  /*5330*/  @P4 IMAD.MOV.U32 R24, RZ, RZ, R3.reuse ;  /* 0x000000ffff184224 */ /* 0x100fe400078e0003 */
[----:B------:R-:W-:Y:S02]  /*5340*/  @P3 IMAD.MOV.U32 R23, RZ, RZ, R2 ;  /* 0x000000ffff173224 */ /* 0x000fe400078e0002 */
[----:B------:R-:W-:-:S04]  /*5350*/  @P3 IMAD.MOV.U32 R22, RZ, RZ, R3 ;  /* 0x000000ffff163224 */ /* 0x000fc800078e0003 */
[----:B------:R-:W-:Y:S01]  /*5360*/  @P2 MOV R37, R4 ;  /* 0x0000000400252202 */ /* 0x000fe20000000f00 */
[----:B------:R-:W-:Y:S02]  /*5370*/  @P2 IMAD.MOV.U32 R36, RZ, RZ, R5 ;  /* 0x000000ffff242224 */ /* 0x000fe400078e0005 */
[----:B------:R-:W-:Y:S02]  /*5380*/  @P1 IMAD.MOV.U32 R37, RZ, RZ, R6 ;  /* 0x000000ffff251224 */ /* 0x000fe400078e0006 */
[----:B------:R-:W-:Y:S01]  /*5390*/  @P1 IMAD.MOV.U32 R36, RZ, RZ, R7 ;  /* 0x000000ffff241224 */ /* 0x000fe200078e0007 */
[----:B------:R-:W-:Y:S01]  /*53a0*/  ISETP.EQ.AND P1, PT, R13, 0x30, PT ;  /* 0x000000300d00780c */ /* 0x000fe20003f22270 */
[----:B------:R-:W-:Y:S02]  /*53b0*/  @P2 IMAD.MOV.U32 R21, RZ, RZ, R2 ;  /* 0x000000ffff152224 */ /* 0x000fe400078e0002 */
[----:B------:R-:W-:-:S10]  /*53c0*/  @P2 IMAD.MOV.U32 R20, RZ, RZ, R3 ;  /* 0x000000ffff142224 */ /* 0x000fd400078e0003 */
[----:B------:R-:W-:Y:S01]  /*53d0*/  @P1 IMAD.MOV.U32 R35, RZ, RZ, R4 ;  /* 0x000000ffff231224 */ /* 0x000fe200078e0004 */
[----:B------:R-:W-:Y:S01]  /*53e0*/  @P1 MOV R34, R5 ;  /* 0x0000000500221202 */ /* 0x000fe20000000f00 */
[----:B------:R-:W-:Y:S02]  /*53f0*/  @P6 IMAD.MOV.U32 R35, RZ, RZ, R6 ;  /* 0x000000ffff236224 */ /* 0x000fe400078e0006 */
[----:B------:R-:W-:Y:S01]  /*5400*/  @P6 IMAD.MOV.U32 R34, RZ, RZ, R7 ;  /* 0x000000ffff226224 */ /* 0x000fe200078e0007 */
[----:B------:R-:W-:Y:S01]  /*5410*/  ISETP.NE.AND P6, PT, R9, RZ, PT ;  /* 0x000000ff0900720c */ /* 0x000fe20003fc5270 */
[----:B------:R-:W-:Y:S01]  /*5420*/  @P1 IMAD.MOV.U32 R50, RZ, RZ, R2 ;  /* 0x000000ffff321224 */ /* 0x000fe200078e0002 */
[----:B------:R-:W0:Y:S01]  /*5430*/  LDS.64 R8, [R8.X4+0x2f8] ;  /* 0x0002f80008087984 */ /* 0x000e220000004a00 */
[----:B------:R-:W-:Y:S01]  /*5440*/  @P1 IMAD.MOV.U32 R51, RZ, RZ, R3 ;  /* 0x000000ffff331224 */ /* 0x000fe200078e0003 */
[----:B------:R-:W-:-:S09]  /*5450*/  P2R R16, PR, RZ, 0x40 ;  /* 0x00000040ff107803 */ /* 0x000fd20000000000 */
[----:B------:R-:W-:Y:S01]  /*5460*/  @P6 IMAD.MOV.U32 R31, RZ, RZ, R2 ;  /* 0x000000ffff1f6224 */ /* 0x000fe200078e0002 */
[----:B------:R-:W-:Y:S01]  /*5470*/  @P5 MOV R31, R4 ;  /* 0x00000004001f5202 */ /* 0x000fe20000000f00 */
[----:B------:R-:W-:Y:S02]  /*5480*/  @P6 IMAD.MOV.U32 R30, RZ, RZ, R3 ;  /* 0x000000ffff1e6224 */ /* 0x000fe400078e0003 */
[----:B------:R-:W-:Y:S01]  /*5490*/  @P5 IMAD.MOV.U32 R30, RZ, RZ, R5 ;  /* 0x000000ffff1e5224 */ /* 0x000fe200078e0005 */
[----:B------:R-:W-:-:S13]  /*54a0*/  ISETP.EQ.AND P5, PT, R13, -0x8, PT ;  /* 0xfffffff80d00780c */ /* 0x000fda0003fa2270 */
[----:B------:R-:W-:Y:S02]  /*54b0*/  @P5 IMAD.MOV.U32 R31, RZ, RZ, R6 ;  /* 0x000000ffff1f5224 */ /* 0x000fe400078e0006 */
[----:B------:R-:W-:Y:S01]  /*54c0*/  @P5 IMAD.MOV.U32 R30, RZ, RZ, R7 ;  /* 0x000000ffff1e5224 */ /* 0x000fe200078e0007 */
[----:B------:R-:W-:Y:S01]  /*54d0*/  ISETP.EQ.AND P5, PT, R13, -0x48, PT ;  /* 0xffffffb80d00780c */ /* 0x000fe20003fa2270 */
[--C-:B0-----:R-:W-:Y:S02]  /*54e0*/  @P4 IMAD.MOV.U32 R39, RZ, RZ, R8.reuse ;  /* 0x000000ffff274224 */ /* 0x101fe400078e0008 */
[--C-:B------:R-:W-:Y:S02]  /*54f0*/  @P3 IMAD.MOV.U32 R37, RZ, RZ, R8.reuse ;  /* 0x000000ffff253224 */ /* 0x100fe400078e0008 */
[----:B------:R-:W-:-:S08]  /*5500*/  @P2 IMAD.MOV.U32 R35, RZ, RZ, R8 ;  /* 0x000000ffff232224 */ /* 0x000fd000078e0008 */
[--C-:B------:R-:W-:Y:S02]  /*5510*/  @P5 IMAD.MOV.U32 R31, RZ, RZ, R8.reuse ;  /* 0x000000ffff1f5224 */ /* 0x100fe400078e0008 */
[--C-:B------:R-:W-:Y:S01]  /*5520*/  @P5 IMAD.MOV.U32 R30, RZ, RZ, R9.reuse ;  /* 0x000000ffff1e5224 */ /* 0x100fe200078e0009 */
[----:B------:R-:W-:Y:S01]  /*5530*/  ISETP.EQ.AND P5, PT, R13, -0x38, PT ;  /* 0xffffffc80d00780c */ /* 0x000fe20003fa2270 */
[----:B------:R-:W-:Y:S02]  /*5540*/  @P1 IMAD.MOV.U32 R33, RZ, RZ, R8 ;  /* 0x000000ffff211224 */ /* 0x000fe400078e0008 */
[--C-:B------:R-:W-:Y:S02]  /*5550*/  @P4 IMAD.MOV.U32 R38, RZ, RZ, R9.reuse ;  /* 0x000000ffff264224 */ /* 0x100fe400078e0009 */
[--C-:B------:R-:W-:Y:S02]  /*5560*/  @P3 IMAD.MOV.U32 R36, RZ, RZ, R9.reuse ;  /* 0x000000ffff243224 */ /* 0x100fe400078e0009 */
[----:B------:R-:W-:-:S02]  /*5570*/  @P2 IMAD.MOV.U32 R34, RZ, RZ, R9 ;  /* 0x000000ffff222224 */ /* 0x000fc400078e0009 */
[----:B------:R-:W-:-:S04]  /*5580*/  @P1 IMAD.MOV.U32 R32, RZ, RZ, R9 ;  /* 0x000000ffff201224 */ /* 0x000fc800078e0009 */
[----:B------:R-:W-:Y:S02]  /*5590*/  @P5 IMAD.MOV.U32 R29, RZ, RZ, R4 ;  /* 0x000000ffff1d5224 */ /* 0x000fe400078e0004 */
[----:B------:R-:W-:Y:S01]  /*55a0*/  @P5 IMAD.MOV.U32 R28, RZ, RZ, R5 ;  /* 0x000000ffff1c5224 */ /* 0x000fe200078e0005 */
[----:B------:R-:W-:Y:S01]  /*55b0*/  ISETP.NE.AND P5, PT, R14, RZ, PT ;  /* 0x000000ff0e00720c */ /* 0x000fe20003fa5270 */
[----:B------:R-:W-:Y:S02]  /*55c0*/  @P6 IMAD.MOV.U32 R29, RZ, RZ, R6 ;  /* 0x000000ffff1d6224 */ /* 0x000fe400078e0006 */
[----:B------:R-:W-:Y:S01]  /*55d0*/  @P6 IMAD.MOV.U32 R28, RZ, RZ, R7 ;  /* 0x000000ffff1c6224 */ /* 0x000fe200078e0007 */
[----:B------:R-:W-:Y:S02]  /*55e0*/  ISETP.EQ.AND P6, PT, R13, -0x40, PT ;  /* 0xffffffc00d00780c */ /* 0x000fe40003fc2270 */
[----:B------:R-:W-:-:S07]  /*55f0*/  P2R R14, PR, RZ, 0x20 ;  /* 0x00000020ff0e7803 */ /* 0x000fce0000000000 */
[----:B------:R-:W-:Y:S01]  /*5600*/  @P5 MOV R27, R2 ;  /* 0x00000002001b5202 */ /* 0x000fe20000000f00 */
[----:B------:R-:W-:-:S03]  /*5610*/  @P5 IMAD.MOV.U32 R26, RZ, RZ, R3 ;  /* 0x000000ffff1a5224 */ /* 0x000fc600078e0003 */
[----:B------:R-:W-:Y:S02]  /*5620*/  @P6 IMAD.MOV.U32 R29, RZ, RZ, R8 ;  /* 0x000000ffff1d6224 */ /* 0x000fe400078e0008 */
[----:B------:R-:W-:Y:S01]  /*5630*/  @P6 IMAD.MOV.U32 R28, RZ, RZ, R9 ;  /* 0x000000ffff1c6224 */ /* 0x000fe200078e0009 */
[----:B------:R-:W-:-:S13]  /*5640*/  ISETP.EQ.AND P6, PT, R13, -0x30, PT ;  /* 0xffffffd00d00780c */ /* 0x000fda0003fc2270 */
[----:B------:R-:W-:Y:S02]  /*5650*/  @P6 IMAD.MOV.U32 R27, RZ, RZ, R4 ;  /* 0x000000ffff1b6224 */ /* 0x000fe400078e0004 */
[----:B------:R-:W-:Y:S01]  /*5660*/  @P6 IMAD.MOV.U32 R26, RZ, RZ, R5 ;  /* 0x000000ffff1a6224 */ /* 0x000fe200078e0005 */
[C---:B------:R-:W-:Y:S01]  /*5670*/  ISETP.EQ.AND P6, PT, R13.reuse, -0x38, PT ;  /* 0xffffffc80d00780c */ /* 0x040fe20003fc2270 */
[----:B------:R-:W-:Y:S02]  /*5680*/  @P0 IMAD.MOV.U32 R27, RZ, RZ, R6 ;  /* 0x000000ffff1b0224 */ /* 0x000fe400078e0006 */
[----:B------:R-:W-:Y:S01]  /*5690*/  @P0 IMAD.MOV.U32 R26, RZ, RZ, R7 ;  /* 0x000000ffff1a0224 */ /* 0x000fe200078e0007 */
[----:B------:R-:W-:-:S09]  /*56a0*/  ISETP.EQ.AND P0, PT, R13, -0x30, PT ;  /* 0xffffffd00d00780c */ /* 0x000fd20003f02270 */
[----:B------:R-:W-:Y:S01]  /*56b0*/  @P6 IMAD.MOV.U32 R27, RZ, RZ, R8 ;  /* 0x000000ffff1b6224 */ /* 0x000fe200078e0008 */
[----:B------:R-:W-:Y:S02]  /*56c0*/  @P6 MOV R26, R9 ;  /* 0x00000009001a6202 */ /* 0x000fe40000000f00 */
[----:B------:R-:W-:-:S13]  /*56d0*/  ISETP.EQ.AND P6, PT, R13, -0x28, PT ;  /* 0xffffffd80d00780c */ /* 0x000fda0003fc2270 */
[----:B------:R-:W-:Y:S02]  /*56e0*/  @P6 IMAD.MOV.U32 R25, RZ, RZ, R4 ;  /* 0x000000ffff196224 */ /* 0x000fe400078e0004 */
[----:B------:R-:W-:Y:S02]  /*56f0*/  @P6 IMAD.MOV.U32 R24, RZ, RZ, R5 ;  /* 0x000000ffff186224 */ /* 0x000fe400078e0005 */
[----:B------:R-:W-:Y:S01]  /*5700*/  @P5 IMAD.MOV.U32 R25, RZ, RZ, R6 ;  /* 0x000000ffff195224 */ /* 0x000fe200078e0006 */
[----:B------:R-:W-:Y:S01]  /*5710*/  @P0 MOV R25, R8 ;  /* 0x0000000800190202 */ /* 0x000fe20000000f00 */
[----:B------:R-:W-:Y:S01]  /*5720*/  @P5 IMAD.MOV.U32 R24, RZ, RZ, R7 ;  /* 0x000000ffff185224 */ /* 0x000fe200078e0007 */
[C---:B------:R-:W-:Y:S01]  /*5730*/  ISETP.EQ.AND P5, PT, R13.reuse, -0x18, PT ;  /* 0xffffffe80d00780c */ /* 0x040fe20003fa2270 */
[----:B------:R-:W-:Y:S01]  /*5740*/  @P0 IMAD.MOV.U32 R24, RZ, RZ, R9 ;  /* 0x000000ffff180224 */ /* 0x000fe200078e0009 */
[----:B------:R-:W-:-:S11]  /*5750*/  ISETP.EQ.AND P0, PT, R13, -0x20, PT ;  /* 0xffffffe00d00780c */ /* 0x000fd60003f02270 */
[--C-:B------:R-:W-:Y:S01]  /*5760*/  @P5 IMAD.MOV.U32 R21, RZ, RZ, R4.reuse ;  /* 0x000000ffff155224 */ /* 0x100fe200078e0004 */
[----:B------:R-:W-:Y:S01]  /*5770*/  @P3 MOV R21, R6 ;  /* 0x0000000600153202 */ /* 0x000fe20000000f00 */
        /* <DEDUP_REMOVED lines=9> */
[----:B------:R-:W-:Y:S02]  /*5810*/  @P0 IMAD.MOV.U32 R21, RZ, RZ, R8 ;  /* 0x000000ffff150224 */ /* 0x000fe400078e0008 */
[----:B------:R-:W-:Y:S01]  /*5820*/  @P0 IMAD.MOV.U32 R20, RZ, RZ, R9 ;  /* 0x000000ffff140224 */ /* 0x000fe200078e0009 */
[----:B------:R-:W-:-:S05]  /*5830*/  ISETP.EQ.AND P0, PT, R13, -0x10, PT ;  /* 0xfffffff00d00780c */ /* 0x000fca0003f02270 */
[----:B------:R-:W-:Y:S01]  /*5840*/  @P6 IMAD.MOV.U32 R52, RZ, RZ, R4 ;  /* 0x000000ffff346224 */ /* 0x000fe200078e0004 */
[----:B------:R-:W-:Y:S01]  /*5850*/  @P1 MOV R52, R6 ;  /* 0x0000000600341202 */ /* 0x000fe20000000f00 */
[----:B------:R-:W-:Y:S02]  /*5860*/  @P6 IMAD.MOV.U32 R48, RZ, RZ, R5 ;  /* 0x000000ffff306224 */ /* 0x000fe400078e0005 */
[----:B------:R-:W-:Y:S02]  /*5870*/  @P6 IMAD.MOV.U32 R47, RZ, RZ, R8 ;  /* 0x000000ffff2f6224 */ /* 0x000fe400078e0008 */
[----:B------:R-:W-:Y:S01]  /*5880*/  @P6 IMAD.MOV.U32 R46, RZ, RZ, R9 ;  /* 0x000000ffff2e6224 */ /* 0x000fe200078e0009 */
[----:B------:R-:W-:Y:S01]  /*5890*/  ISETP.NE.AND P6, PT, R16, RZ, PT ;  /* 0x000000ff1000720c */ /* 0x000fe20003fc5270 */
[----:B------:R-:W-:Y:S01]  /*58a0*/  @P0 IMAD.MOV.U32 R50, RZ, RZ, R4 ;  /* 0x000000ffff320224 */ /* 0x000fe200078e0004 */
[----:B------:R-:W-:Y:S01]  /*58b0*/  @P0 MOV R51, R5 ;  /* 0x0000000500330202 */ /* 0x000fe20000000f00 */
[----:B------:R-:W-:-:S02]  /*58c0*/  @P2 IMAD.MOV.U32 R50, RZ, RZ, R6 ;  /* 0x000000ffff322224 */ /* 0x000fc400078e0006 */
[--C-:B------:R-:W-:Y:S02]  /*58d0*/  @P2 IMAD.MOV.U32 R51, RZ, RZ, R7.reuse ;  /* 0x000000ffff332224 */ /* 0x100fe400078e0007 */
[----:B------:R-:W-:Y:S02]  /*58e0*/  @P1 IMAD.MOV.U32 R48, RZ, RZ, R7 ;  /* 0x000000ffff301224 */ /* 0x000fe400078e0007 */
[--C-:B------:R-:W-:Y:S02]  /*58f0*/  @P5 IMAD.MOV.U32 R50, RZ, RZ, R8.reuse ;  /* 0x000000ffff325224 */ /* 0x100fe400078e0008 */
[--C-:B------:R-:W-:Y:S01]  /*5900*/  @P5 IMAD.MOV.U32 R51, RZ, RZ, R9.reuse ;  /* 0x000000ffff335224 */ /* 0x100fe200078e0009 */
[----:B------:R-:W-:Y:S01]  /*5910*/  ISETP.NE.AND P5, PT, R14, RZ, PT ;  /* 0x000000ff0e00720c */ /* 0x000fe20003fa5270 */
[--C-:B------:R-:W-:Y:S02]  /*5920*/  @P6 IMAD.MOV.U32 R45, RZ, RZ, R8.reuse ;  /* 0x000000ffff2d6224 */ /* 0x100fe400078e0008 */
[----:B------:R-:W-:Y:S01]  /*5930*/  @P6 IMAD.MOV.U32 R44, RZ, RZ, R9 ;  /* 0x000000ffff2c6224 */ /* 0x000fe200078e0009 */
[----:B------:R-:W-:Y:S01]  /*5940*/  ISETP.NE.AND P6, PT, R10, RZ, PT ;  /* 0x000000ff0a00720c */ /* 0x000fe20003fc5270 */
[----:B------:R-:W-:-:S02]  /*5950*/  @P0 IMAD.MOV.U32 R52, RZ, RZ, R8 ;  /* 0x000000ffff340224 */ /* 0x000fc400078e0008 */
[----:B------:R-:W-:Y:S01]  /*5960*/  @P0 IMAD.MOV.U32 R48, RZ, RZ, R9 ;  /* 0x000000ffff300224 */ /* 0x000fe200078e0009 */
[----:B------:R-:W-:-:S05]  /*5970*/  ISETP.NE.AND P0, PT, R15, RZ, PT ;  /* 0x000000ff0f00720c */ /* 0x000fca0003f05270 */
[----:B------:R-:W-:Y:S02]  /*5980*/  @P5 IMAD.MOV.U32 R41, RZ, RZ, R8 ;  /* 0x000000ffff295224 */ /* 0x000fe400078e0008 */
[----:B------:R-:W-:-:S06]  /*5990*/  @P5 IMAD.MOV.U32 R40, RZ, RZ, R9 ;  /* 0x000000ffff285224 */ /* 0x000fcc00078e0009 */
[----:B------:R-:W-:Y:S02]  /*59a0*/  @P0 MOV R43, R8 ;  /* 0x00000008002b0202 */ /* 0x000fe40000000f00 */
[----:B------:R-:W-:Y:S01]  /*59b0*/  @P0 MOV R42, R9 ;  /* 0x00000009002a0202 */ /* 0x000fe20000000f00 */
[----:B------:R-:W-:Y:S05]  /*59c0*/  @P6 BRA `(.L_x_47568) ;  /* 0xfffff4f000006947 */ /* 0x000fea000383ffff */
.L_x_47567:
[----:B------:R-:W-:-:S13]  /*59d0*/  ISETP.NE.AND P0, PT, R11, RZ, PT ;  /* 0x000000ff0b00720c */ /* 0x000fda0003f05270 */
[----:B------:R-:W-:Y:S05]  /*59e0*/  @!P0 BRA `(.L_x_47566) ;  /* 0x000007b000008947 */ /* 0x000fea0003800000 */
[----:B------:R-:W-:Y:S02]  /*59f0*/  IMAD R2, R49, 0x22, R12 ;  /* 0x0000002231027824 */ /* 0x000fe400078e020c */
[----:B------:R-:W-:-:S03]  /*5a00*/  IMAD.SHL.U32 R12, R12, 0x4, RZ ;  /* 0x000000040c0c7824 */ /* 0x000fc600078e00ff */
[----:B------:R-:W-:Y:S02]  /*5a10*/  LEA R2, R2, 0x2f0, 0x2 ;  /* 0x000002f002027811 */ /* 0x000fe400078e10ff */
[----:B------:R-:W-:-:S03]  /*5a20*/  IADD3 R12, R12, 0x48, RZ ;  /* 0x000000480c0c7810 */ /* 0x000fc60007ffe0ff */
.L_x_47572:
[----:B------:R-:W0:Y:S01]  /*5a30*/  LDS R4, [R2+-0x40] ;  /* 0xffffc00002047984 */ /* 0x000e220000000800 */
[C---:B------:R-:W-:Y:S02]  /*5a40*/  ISETP.EQ.AND P6, PT, R12.reuse, 0x88, PT ;  /* 0x000000880c00780c */ /* 0x040fe40003fc2270 */
[C---:B------:R-:W-:Y:S01]  /*5a50*/  ISETP.EQ.AND P5, PT, R12.reuse, 0x8c, PT ;  /* 0x0000008c0c00780c */ /* 0x040fe20003fa2270 */
[----:B------:R1:W2:Y:S01]  /*5a60*/  LDS R3, [R2] ;  /* 0x0000000002037984 */ /* 0x0002a20000000800 */
[C---:B------:R-:W-:Y:S02]  /*5a70*/  ISETP.EQ.AND P1, PT, R12.reuse, 0x90, PT ;  /* 0x000000900c00780c */ /* 0x040fe40003f22270 */
[C---:B------:R-:W-:Y:S02]  /*5a80*/  ISETP.EQ.AND P2, PT, R12.reuse, 0x94, PT ;  /* 0x000000940c00780c */ /* 0x040fe40003f42270 */
[----:B------:R-:W-:-:S02]  /*5a90*/  ISETP.EQ.AND P0, PT, R12, 0x98, PT ;  /* 0x000000980c00780c */ /* 0x000fc40003f02270 */
[C---:B------:R-:W-:Y:S02]  /*5aa0*/  ISETP.EQ.AND P4, PT, R12.reuse, 0x9c, PT ;  /* 0x0000009c0c00780c */ /* 0x040fe40003f82270 */
[----:B------:R-:W-:Y:S02]  /*5ab0*/  ISETP.EQ.AND P3, PT, R12, 0xa0, PT ;  /* 0x000000a00c00780c */ /* 0x000fe40003f62270 */
[----:B------:R-:W-:Y:S02]  /*5ac0*/  IADD3 R11, R11, -0x1, RZ ;  /* 0xffffffff0b0b7810 */ /* 0x000fe40007ffe0ff */
[----:B-1----:R-:W-:Y:S02]  /*5ad0*/  IADD3 R2, R2, 0x4, RZ ;  /* 0x0000000402027810 */ /* 0x002fe40007ffe0ff */
[----:B0-----:R-:W-:Y:S01]  /*5ae0*/  @P6 MOV R47, R4 ;  /* 0x00000004002f6202 */ /* 0x001fe20000000f00 */
[--C-:B------:R-:W-:Y:S01]  /*5af0*/  @P5 IMAD.MOV.U32 R46, RZ, RZ, R4.reuse ;  /* 0x000000ffff2e5224 */ /* 0x100fe200078e0004 */
[C---:B------:R-:W-:Y:S01]  /*5b00*/  ISETP.EQ.AND P6, PT, R12.reuse, 0xa4, PT ;  /* 0x000000a40c00780c */ /* 0x040fe20003fc2270 */
        /* <DEDUP_REMOVED lines=8> */
[----:B------:R-:W-:Y:S01]  /*5b90*/  @P3 IMAD.MOV.U32 R41, RZ, RZ, R4 ;  /* 0x000000ffff293224 */ /* 0x000fe200078e0004 */
[----:B------:R-:W-:-:S02]  /*5ba0*/  ISETP.EQ.AND P4, PT, R12, 0xb8, PT ;  /* 0x000000b80c00780c */ /* 0x000fc40003f82270 */
[C---:B------:R-:W-:Y:S02]  /*5bb0*/  ISETP.EQ.AND P3, PT, R12.reuse, 0xbc, PT ;  /* 0x000000bc0c00780c */ /* 0x040fe40003f62270 */
[----:B------:R-:W-:Y:S01]  /*5bc0*/  @P6 MOV R40, R4 ;  /* 0x0000000400286202 */ /* 0x000fe20000000f00 */
        /* <DEDUP_REMOVED lines=18> */
[--C-:B--2---:R-:W-:Y:S01]  /*5cf0*/  @P1 IMAD.MOV.U32 R47, RZ, RZ, R3.reuse ;  /* 0x000000ffff2f1224 */ /* 0x104fe200078e0003 */
[C---:B------:R-:W-:Y:S01]  /*5d00*/  ISETP.EQ.AND P1, PT, R12.reuse, 0x64, PT ;  /* 0x000000640c00780c */ /* 0x040fe20003f22270 */
[--C-:B------:R-:W-:Y:S01]  /*5d10*/  @P2 IMAD.MOV.U32 R30, RZ, RZ, R4.reuse ;  /* 0x000000ffff1e2224 */ /* 0x100fe200078e0004 */
[----:B------:R-:W-:Y:S01]  /*5d20*/  @P0 MOV R45, R3 ;  /* 0x00000003002d0202 */ /* 0x000fe20000000f00 */
[----:B------:R-:W-:Y:S01]  /*5d30*/  @P2 IMAD.MOV.U32 R46, RZ, RZ, R3 ;  /* 0x000000ffff2e2224 */ /* 0x000fe200078e0003 */
[C---:B------:R-:W-:Y:S01]  /*5d40*/  ISETP.EQ.AND P2, PT, R12.reuse, 0x68, PT ;  /* 0x000000680c00780c */ /* 0x040fe20003f42270 */
[--C-:B------:R-:W-:Y:S01]  /*5d50*/  @P0 IMAD.MOV.U32 R29, RZ, RZ, R4.reuse ;  /* 0x000000ffff1d0224 */ /* 0x100fe200078e0004 */
[----:B------:R-:W-:Y:S01]  /*5d60*/  ISETP.EQ.AND P0, PT, R12, 0x6c, PT ;  /* 0x0000006c0c00780c */ /* 0x000fe20003f02270 */
[----:B------:R-:W-:-:S02]  /*5d70*/  @P4 IMAD.MOV.U32 R28, RZ, RZ, R4 ;  /* 0x000000ffff1c4224 */ /* 0x000fc400078e0004 */
[--C-:B------:R-:W-:Y:S02]  /*5d80*/  @P6 IMAD.MOV.U32 R26, RZ, RZ, R4.reuse ;  /* 0x000000ffff1a6224 */ /* 0x100fe400078e0004 */
[--C-:B------:R-:W-:Y:S01]  /*5d90*/  @P6 IMAD.MOV.U32 R42, RZ, RZ, R3.reuse ;  /* 0x000000ffff2a6224 */ /* 0x100fe200078e0003 */
[C---:B------:R-:W-:Y:S01]  /*5da0*/  ISETP.EQ.AND P6, PT, R12.reuse, 0x78, PT ;  /* 0x000000780c00780c */ /* 0x040fe20003fc2270 */
[--C-:B------:R-:W-:Y:S01]  /*5db0*/  @P4 IMAD.MOV.U32 R44, RZ, RZ, R3.reuse ;  /* 0x000000ffff2c4224 */ /* 0x100fe200078e0003 */
[C---:B------:R-:W-:Y:S01]  /*5dc0*/  ISETP.EQ.AND P4, PT, R12.reuse, 0x70, PT ;  /* 0x000000700c00780c */ /* 0x040fe20003f82270 */
[--C-:B------:R-:W-:Y:S01]  /*5dd0*/  @P3 IMAD.MOV.U32 R27, RZ, RZ, R4.reuse ;  /* 0x000000ffff1b3224 */ /* 0x100fe200078e0004 */
[----:B------:R-:W-:Y:S01]  /*5de0*/  @P5 MOV R25, R4 ;  /* 0x0000000400195202 */ /* 0x000fe20000000f00 */
[--C-:B------:R-:W-:Y:S01]  /*5df0*/  @P3 IMAD.MOV.U32 R43, RZ, RZ, R3.reuse ;  /* 0x000000ffff2b3224 */ /* 0x100fe200078e0003 */
[C---:B------:R-:W-:Y:S01]  /*5e00*/  ISETP.EQ.AND P3, PT, R12.reuse, 0x74, PT ;  /* 0x000000740c00780c */ /* 0x040fe20003f62270 */
[--C-:B------:R-:W-:Y:S01]  /*5e10*/  @P5 IMAD.MOV.U32 R41, RZ, RZ, R3.reuse ;  /* 0x000000ffff295224 */ /* 0x100fe200078e0003 */
[----:B------:R-:W-:Y:S01]  /*5e20*/  @P0 MOV R38, R3 ;  /* 0x0000000300260202 */ /* 0x000fe20000000f00 */
[--C-:B------:R-:W-:Y:S01]  /*5e30*/  @P1 IMAD.MOV.U32 R24, RZ, RZ, R4.reuse ;  /* 0x000000ffff181224 */ /* 0x100fe200078e0004 */
[C---:B------:R-:W-:Y:S01]  /*5e40*/  ISETP.EQ.AND P5, PT, R12.reuse, 0x7c, PT ;  /* 0x0000007c0c00780c */ /* 0x040fe20003fa2270 */
[----:B------:R-:W-:Y:S01]  /*5e50*/  @P1 IMAD.MOV.U32 R40, RZ, RZ, R3 ;  /* 0x000000ffff281224 */ /* 0x000fe200078e0003 */
[----:B------:R-:W-:Y:S01]  /*5e60*/  ISETP.EQ.AND P1, PT, R12, 0x80, PT ;  /* 0x000000800c00780c */ /* 0x000fe20003f22270 */
[----:B------:R-:W-:-:S02]  /*5e70*/  @P6 IMAD.MOV.U32 R50, RZ, RZ, R4 ;  /* 0x000000ffff326224 */ /* 0x000fc400078e0004 */
[--C-:B------:R-:W-:Y:S01]  /*5e80*/  @P6 IMAD.MOV.U32 R35, RZ, RZ, R3.reuse ;  /* 0x000000ffff236224 */ /* 0x100fe200078e0003 */
[C---:B------:R-:W-:Y:S01]  /*5e90*/  ISETP.EQ.AND P6, PT, R12.reuse, 0x18, PT ;  /* 0x000000180c00780c */ /* 0x040fe20003fc2270 */
[--C-:B------:R-:W-:Y:S02]  /*5ea0*/  @P2 IMAD.MOV.U32 R23, RZ, RZ, R4.reuse ;  /* 0x000000ffff172224 */ /* 0x100fe400078e0004 */
[--C-:B------:R-:W-:Y:S01]  /*5eb0*/  @P2 IMAD.MOV.U32 R39, RZ, RZ, R3.reuse ;  /* 0x000000ffff272224 */ /* 0x100fe200078e0003 */
[C---:B------:R-:W-:Y:S01]  /*5ec0*/  ISETP.EQ.AND P2, PT, R12.reuse, 0x8, PT ;  /* 0x000000080c00780c */ /* 0x040fe20003f42270 */
[--C-:B------:R-:W-:Y:S01]  /*5ed0*/  @P0 IMAD.MOV.U32 R22, RZ, RZ, R4.reuse ;  /* 0x000000ffff160224 */ /* 0x100fe200078e0004 */
[C---:B------:R-:W-:Y:S01]  /*5ee0*/  ISETP.EQ.AND P0, PT, R12.reuse, 0xc, PT ;  /* 0x0000000c0c00780c */ /* 0x040fe20003f02270 */
[--C-:B------:R-:W-:Y:S01]  /*5ef0*/  @P4 IMAD.MOV.U32 R21, RZ, RZ, R4.reuse ;  /* 0x000000ffff154224 */ /* 0x100fe200078e0004 */
[----:B------:R-:W-:Y:S01]  /*5f00*/  @P5 MOV R51, R4 ;  /* 0x0000000400335202 */ /* 0x000fe20000000f00 */
[----:B------:R-:W-:Y:S01]  /*5f10*/  @P4 IMAD.MOV.U32 R37, RZ, RZ, R3 ;  /* 0x000000ffff254224 */ /* 0x000fe200078e0003 */
[----:B------:R-:W-:Y:S01]  /*5f20*/  ISETP.EQ.AND P4, PT, R12, 0x10, PT ;  /* 0x000000100c00780c */ /* 0x000fe20003f82270 */
[----:B------:R-:W-:-:S02]  /*5f30*/  @P3 IMAD.MOV.U32 R20, RZ, RZ, R4 ;  /* 0x000000ffff143224 */ /* 0x000fc400078e0004 */
[--C-:B------:R-:W-:Y:S01]  /*5f40*/  @P6 IMAD.MOV.U32 R27, RZ, RZ, R3.reuse ;  /* 0x000000ffff1b6224 */ /* 0x100fe200078e0003 */
[C---:B------:R-:W-:Y:S01]  /*5f50*/  ISETP.EQ.AND P6, PT, R12.reuse, 0x30, PT ;  /* 0x000000300c00780c */ /* 0x040fe20003fc2270 */
[--C-:B------:R-:W-:Y:S01]  /*5f60*/  @P3 IMAD.MOV.U32 R36, RZ, RZ, R3.reuse ;  /* 0x000000ffff243224 */ /* 0x100fe200078e0003 */
[C---:B------:R-:W-:Y:S01]  /*5f70*/  ISETP.EQ.AND P3, PT, R12.reuse, 0x14, PT ;  /* 0x000000140c00780c */ /* 0x040fe20003f62270 */
[--C-:B------:R-:W-:Y:S01]  /*5f80*/  @P5 IMAD.MOV.U32 R34, RZ, RZ, R3.reuse ;  /* 0x000000ffff225224 */ /* 0x100fe200078e0003 */
[C---:B------:R-:W-:Y:S01]  /*5f90*/  ISETP.EQ.AND P5, PT, R12.reuse, 0x1c, PT ;  /* 0x0000001c0c00780c */ /* 0x040fe20003fa2270 */
[----:B------:R-:W-:Y:S02]  /*5fa0*/  @P1 IMAD.MOV.U32 R52, RZ, RZ, R4 ;  /* 0x000000ffff341224 */ /* 0x000fe400078e0004 */
[--C-:B------:R-:W-:Y:S01]  /*5fb0*/  @P1 IMAD.MOV.U32 R33, RZ, RZ, R3.reuse ;  /* 0x000000ffff211224 */ /* 0x100fe200078e0003 */
[C---:B------:R-:W-:Y:S01]  /*5fc0*/  ISETP.EQ.AND P1, PT, R12.reuse, 0x20, PT ;  /* 0x000000200c00780c */ /* 0x040fe20003f22270 */
[--C-:B------:R-:W-:Y:S01]  /*5fd0*/  @P2 IMAD.MOV.U32 R31, RZ, RZ, R3.reuse ;  /* 0x000000ffff1f2224 */ /* 0x100fe200078e0003 */
[C---:B------:R-:W-:Y:S01]  /*5fe0*/  ISETP.EQ.AND P2, PT, R12.reuse, 0x24, PT ;  /* 0x000000240c00780c */ /* 0x040fe20003f42270 */
[--C-:B------:R-:W-:Y:S01]  /*5ff0*/  @P0 IMAD.MOV.U32 R30, RZ, RZ, R3.reuse ;  /* 0x000000ffff1e0224 */ /* 0x100fe200078e0003 */
[C---:B------:R-:W-:Y:S01]  /*6000*/  ISETP.EQ.AND P0, PT, R12.reuse, 0x28, PT ;  /* 0x000000280c00780c */ /* 0x040fe20003f02270 */
[--C-:B------:R-:W-:Y:S01]  /*6010*/  @P4 IMAD.MOV.U32 R29, RZ, RZ, R3.reuse ;  /* 0x000000ffff1d4224 */ /* 0x100fe200078e0003 */
[----:B------:R-:W-:Y:S01]  /*6020*/  ISETP.EQ.AND P4, PT, R12, 0x2c, PT ;  /* 0x0000002c0c00780c */ /* 0x000fe20003f82270 */
[--C-:B------:R-:W-:Y:S01]  /*6030*/  @P6 IMAD.MOV.U32 R21, RZ, RZ, R3.reuse ;  /* 0x000000ffff156224 */ /* 0x100fe200078e0003 */
[----:B------:R-:W-:Y:S01]  /*6040*/  @P3 MOV R28, R3 ;  /* 0x00000003001c3202 */ /* 0x000fe20000000f00 */
[----:B------:R-:W-:Y:S01]  /*6050*/  @P5 IMAD.MOV.U32 R26, RZ, RZ, R3 ;  /* 0x000000ffff1a5224 */ /* 0x000fe200078e0003 */
[----:B------:R-:W-:-:S02]  /*6060*/  ISETP.NE.AND P6, PT, R11, RZ, PT ;  /* 0x000000ff0b00720c */ /* 0x000fc40003fc5270 */
        /* <DEDUP_REMOVED lines=8> */
[C---:B------:R-:W-:Y:S02]  /*60f0*/  ISETP.EQ.AND P0, PT, R12.reuse, 0x40, PT ;  /* 0x000000400c00780c */ /* 0x040fe40003f02270 */
[----:B------:R-:W-:-:S02]  /*6100*/  ISETP.EQ.AND P4, PT, R12, 0x44, PT ;  /* 0x000000440c00780c */ /* 0x000fc40003f82270 */
[----:B------:R-:W-:Y:S02]  /*6110*/  IADD3 R12, R12, 0x4, RZ ;  /* 0x000000040c0c7810 */ /* 0x000fe40007ffe0ff */
[----:B------:R-:W-:Y:S01]  /*6120*/  @P3 MOV R48, R4 ;  /* 0x0000000400303202 */ /* 0x000fe20000000f00 */
[--C-:B------:R-:W-:Y:S01]  /*6130*/  @P5 IMAD.MOV.U32 R20, RZ, RZ, R3.reuse ;  /* 0x000000ffff145224 */ /* 0x100fe200078e0003 */
[----:B------:R-:W-:Y:S01]  /*6140*/  @P3 MOV R32, R3 ;  /* 0x0000000300203202 */ /* 0x000fe20000000f00 */
[--C-:B------:R-:W-:Y:S02]  /*6150*/  @P1 IMAD.MOV.U32 R50, RZ, RZ, R3.reuse ;  /* 0x000000ffff321224 */ /* 0x100fe400078e0003 */
[--C-:B------:R-:W-:Y:S02]  /*6160*/  @P2 IMAD.MOV.U32 R51, RZ, RZ, R3.reuse ;  /* 0x000000ffff332224 */ /* 0x100fe400078e0003 */
[--C-:B------:R-:W-:Y:S02]  /*6170*/  @P0 IMAD.MOV.U32 R52, RZ, RZ, R3.reuse ;  /* 0x000000ffff340224 */ /* 0x100fe400078e0003 */
[----:B------:R-:W-:Y:S01]  /*6180*/  @P4 IMAD.MOV.U32 R48, RZ, RZ, R3 ;  /* 0x000000ffff304224 */ /* 0x000fe200078e0003 */
[----:B------:R-:W-:Y:S05]  /*6190*/  @P6 BRA `(.L_x_47572) ;  /* 0xfffff89000006947 */ /* 0x000fea000383ffff */
.L_x_47566:
[----:B------:R-:W-:Y:S01]  /*61a0*/  IMAD R2, R49, 0x88, RZ ;  /* 0x0000008831027824 */ /* 0x000fe200078e02ff */
[----:B------:R-:W-:Y:S01]  /*61b0*/  MOV R64, R39 ;  /* 0x0000002700407202 */ /* 0x000fe20000000f00 */
[----:B------:R-:W-:Y:S01]  /*61c0*/  IMAD.MOV.U32 R70, RZ, RZ, R33 ;  /* 0x000000ffff467224 */ /* 0x000fe200078e0021 */
[----:B------:R-:W-:Y:S01]  /*61d0*/  MOV R59, R44 ;  /* 0x0000002c003b7202 */ /* 0x000fe20000000f00 */
[----:B------:R-:W-:Y:S01]  /*61e0*/  IMAD.MOV.U32 R71, RZ, RZ, R32 ;  /* 0x000000ffff477224 */ /* 0x000fe200078e0020 */
[----:B------:R-:W-:Y:S01]  /*61f0*/  MOV R14, R21 ;  /* 0x00000015000e7202 */ /* 0x000fe20000000f00 */
[----:B------:R-:W0:Y:S01]  /*6200*/  LDS.64 R2, [R2+0x330] ;  /* 0x0003300002027984 */ /* 0x000e220000000a00 */
[----:B------:R-:W-:Y:S01]  /*6210*/  IMAD.MOV.U32 R68, RZ, RZ, R35 ;  /* 0x000000ffff447224 */ /* 0x000fe200078e0023 */
[----:B------:R-:W-:Y:S01]  /*6220*/  MOV R9, R26 ;  /* 0x0000001a00097202 */ /* 0x000fe20000000f00 */
        /* <DEDUP_REMOVED lines=25> */
.L_x_47565:
[----:B0-----:R-:W-:Y:S05]  /*63c0*/  BSYNC B0 ;  /* 0x0000000000007941 */ /* 0x001fea0003800000 */
.L_x_47564:
[----:B------:R-:W0:Y:S01]  /*63d0*/  S2R R51, SR_LANEID ;  /* 0x0000000000337919 */ /* 0x000e220000000000 */
[----:B------:R-:W-:Y:S03]  /*63e0*/  BSSY B0, `(.L_x_47573) ;  /* 0x0000dc1000007945 */ /* 0x000fe60003800000 */
[----:B------:R-:W-:Y:S06]  /*63f0*/  BAR.SYNC.DEFER_BLOCKING 0x0 ;  /* 0x0000000000007b1d */ /* 0x000fec0000010000 */
[----:B------:R1:W2:Y:S04]  /*6400*/  SHFL.DOWN PT, R41, R3, 0x1, 0x1f ;  /* 0x08201f0003297f89 */ /* 0x0002a800000e0000 */
[----:B------:R1:W3:Y:S04]  /*6410*/  SHFL.DOWN PT, R43, R2, 0x1, 0x1f ;  /* 0x08201f00022b7f89 */ /* 0x0002e800000e0000 */
[----:B------:R1:W4:Y:S04]  /*6420*/  SHFL.DOWN PT, R45, R4, 0x1, 0x1f ;  /* 0x08201f00042d7f89 */ /* 0x00032800000e0000 */
        /* <DEDUP_REMOVED lines=33> */
[CC--:B01234-:R-:W-:Y:S01]  /*6640*/  FSETP.GEU.FTZ.AND P0, PT, R71.reuse, R47.reuse, PT ;  /* 0x0000002f4700720b */ /* 0x0dffe20003f1e000 */
[----:B------:R-:W-:Y:S01]  /*6650*/  BSSY B1, `(.L_x_47575) ;  /* 0x000001c000017945 */ /* 0x000fe20003800000 */
[----:B------:R-:W-:-:S02]  /*6660*/  FSETP.NEU.FTZ.AND P1, PT, R71, R47, PT ;  /* 0x0000002f4700720b */ /* 0x000fc40003f3d000 */
[C---:B------:R-:W-:Y:S02]  /*6670*/  ISETP.EQ.OR P0, PT, R19.reuse, -0x1, !P0 ;  /* 0xffffffff1300780c */ /* 0x040fe40004702670 */
[----:B------:R-:W-:Y:S02]  /*6680*/  ISETP.LE.OR P1, PT, R19, R45, P1 ;  /* 0x0000002d1300720c */ /* 0x000fe40000f23670 */
[CC--:B------:R-:W-:Y:S02]  /*6690*/  FSETP.GT.FTZ.AND P2, PT, R3.reuse, R41.reuse, PT ;  /* 0x000000290300720b */ /* 0x0c0fe40003f54000 */
[----:B------:R-:W-:Y:S02]  /*66a0*/  PLOP3.LUT P1, PT, P0, P1, PT, 0x8, 0x0 ;  /* 0x000000000000781c */ /* 0x000fe40000722170 */
[----:B------:R-:W-:Y:S02]  /*66b0*/  FSEL R20, R3, R41, P2 ;  /* 0x0000002903147208 */ /* 0x000fe40001000000 */
[----:B------:R-:W-:-:S02]  /*66c0*/  FSEL R3, R41, R3, P2 ;  /* 0x0000000329037208 */ /* 0x000fc40001000000 */
[----:B------:R-:W-:Y:S02]  /*66d0*/  FSEL R41, R43, R2, P2 ;  /* 0x000000022b297208 */ /* 0x000fe40001000000 */
[----:B------:R-:W-:Y:S01]  /*66e0*/  FSEL R43, R2, R43, P2 ;  /* 0x0000002b022b7208 */ /* 0x000fe20001000000 */
[----:B------:R-:W-:-:S04]  /*66f0*/  FADD.FTZ R3, -R20, R3 ;  /* 0x0000000314037221 */ /* 0x000fc80000010100 */
[----:B------:R-:W-:Y:S02]  /*6700*/  @!P1 IMAD.MOV.U32 R71, RZ, RZ, R47 ;  /* 0x000000ffff479224 */ /* 0x000fe400078e002f */
[----:B------:R-:W-:Y:S02]  /*6710*/  FMUL.FTZ R3, R3, 1.4426950216293334961 ;  /* 0x3fb8aa3b03037820 */ /* 0x000fe40000410000 */
[----:B------:R-:W-:Y:S01]  /*6720*/  @!P1 IMAD.MOV.U32 R19, RZ, RZ, R45 ;  /* 0x000000ffff139224 */ /* 0x000fe200078e002d */
[----:B------:R-:W-:-:S03]  /*6730*/  FSETP.GT.FTZ.AND P0, PT, R71, R70, PT ;  /* 0x000000464700720b */ /* 0x000fc60003f14000 */
[----:B------:R-:W0:Y:S01]  /*6740*/  MUFU.EX2 R3, R3 ;  /* 0x0000000300037308 */ /* 0x000e220000000800 */
[----:B------:R-:W-:Y:S01]  /*6750*/  ISETP.EQ.OR P0, PT, R18, -0x1, P0 ;  /* 0xffffffff1200780c */ /* 0x000fe20000702670 */
[----:B0-----:R-:W-:-:S12]  /*6760*/  FMUL.FTZ R41, R41, R3 ;  /* 0x0000000329297220 */ /* 0x001fd80000410000 */
[----:B------:R-:W-:Y:S05]  /*6770*/  @P0 BRA `(.L_x_47576) ;  /* 0x0000005000000947 */ /* 0x000fea0003800000 */
[----:B------:R-:W-:Y:S01]  /*6780*/  FSETP.NEU.FTZ.AND P0, PT, R71, R70, PT ;  /* 0x000000464700720b */ /* 0x000fe20003f1d000 */
[----:B------:R-:W-:Y:S01]  /*6790*/  IMAD.MOV.U32 R2, RZ, RZ, R70 ;  /* 0x000000ffff027224 */ /* 0x000fe200078e0046 */
[-C--:B------:R-:W-:Y:S02]  /*67a0*/  MOV R3, R18.reuse ;  /* 0x0000001200037202 */ /* 0x080fe40000000f00 */
[----:B------:R-:W-:-:S13]  /*67b0*/  ISETP.GE.OR P0, PT, R19, R18, P0 ;  /* 0x000000121300720c */ /* 0x000fda0000706670 */
[----:B------:R-:W-:Y:S05]  /*67c0*/  @P0 BRA `(.L_x_47577) ;  /* 0x0000004000000947 */ /* 0x000fea0003800000 */
.L_x_47576:
[----:B------:R-:W-:Y:S02]  /*67d0*/  IMAD.MOV.U32 R3, RZ, RZ, R19 ;  /* 0x000000ffff037224 */ /* 0x000fe400078e0013 */
[----:B------:R-:W-:Y:S02]  /*67e0*/  IMAD.MOV.U32 R2, RZ, RZ, R71 ;  /* 0x000000ffff027224 */ /* 0x000fe400078e0047 */
[----:B------:R-:W-:Y:S02]  /*67f0*/  IMAD.MOV.U32 R19, RZ, RZ, R18 ;  /* 0x000000ffff137224 */ /* 0x000fe400078e0012 */
[----:B------:R-:W-:Y:S02]  /*6800*/  IMAD.MOV.U32 R71, RZ, RZ, R70 ;  /* 0x000000ffff477224 */ /* 0x000fe400078e0046 */
.L_x_47577:
[----:B------:R-:W-:Y:S05]  /*6810*/  BSYNC B1 ;  /* 0x0000000000017941 */ /* 0x000fea0003800000 */
.L_x_47575:
        /* <DEDUP_REMOVED lines=9> */
.L_x_47579:
[----:B------:R-:W-:Y:S02]  /*68b0*/  IMAD.MOV.U32 R47, RZ, RZ, R3 ;  /* 0x000000ffff2f7224 */ /* 0x000fe400078e0003 */
[----:B------:R-:W-:Y:S02]  /*68c0*/  IMAD.MOV.U32 R45, RZ, RZ, R2 ;  /* 0x000000ffff2d7224 */ /* 0x000fe400078e0002 */
[----:B------:R-:W-:Y:S02]  /*68d0*/  IMAD.MOV.U32 R3, RZ, RZ, R17 ;  /* 0x000000ffff037224 */ /* 0x000fe400078e0011 */
[----:B------:R-:W-:Y:S02]  /*68e0*/  IMAD.MOV.U32 R2, RZ, RZ, R69 ;  /* 0x000000ffff027224 */ /* 0x000fe400078e0045 */
.L_x_47580:
[----:B------:R-:W-:Y:S05]  /*68f0*/  BSYNC B1 ;  /* 0x0000000000017941 */ /* 0x000fea0003800000 */
.L_x_47578:
        /* <DEDUP_REMOVED lines=9> */
.L_x_47582:
[----:B------:R-:W-:Y:S01]  /*6990*/  MOV R70, R47 ;  /* 0x0000002f00467202 */ /* 0x000fe20000000f00 */
[----:B------:R-:W-:Y:S02]  /*69a0*/  IMAD.MOV.U32 R18, RZ, RZ, R45 ;  /* 0x000000ffff127224 */ /* 0x000fe400078e002d */
[----:B------:R-:W-:Y:S02]  /*69b0*/  IMAD.MOV.U32 R47, RZ, RZ, R16 ;  /* 0x000000ffff2f7224 */ /* 0x000fe400078e0010 */
[----:B------:R-:W-:Y:S02]  /*69c0*/  IMAD.MOV.U32 R45, RZ, RZ, R68 ;  /* 0x000000ffff2d7224 */ /* 0x000fe400078e0044 */
.L_x_47583:
[----:B------:R-:W-:Y:S05]  /*69d0*/  BSYNC B1 ;  /* 0x0000000000017941 */ /* 0x000fea0003800000 */
.L_x_47581:
        /* <DEDUP_REMOVED lines=9> */
.L_x_47585:
[----:B------:R-:W-:Y:S01]  /*6a70*/  IMAD.MOV.U32 R53, RZ, RZ, R70 ;  /* 0x000000ffff357224 */ /* 0x000fe200078e0046 */
[----:B------:R-:W-:Y:S01]  /*6a80*/  MOV R17, R18 ;  /* 0x0000001200117202 */ /* 0x000fe20000000f00 */
[----:B------:R-:W-:Y:S02]  /*6a90*/  IMAD.MOV.U32 R70, RZ, RZ, R15 ;  /* 0x000000ffff467224 */ /* 0x000fe400078e000f */
[----:B------:R-:W-:Y:S02]  /*6aa0*/  IMAD.MOV.U32 R18, RZ, RZ, R67 ;  /* 0x000000ffff127224 */ /* 0x000fe400078e0043 */
.L_x_47586:
[----:B------:R-:W-:Y:S05]  /*6ab0*/  BSYNC B1 ;  /* 0x0000000000017941 */ /* 0x000fea0003800000 */
.L_x_47584:
        /* <DEDUP_REMOVED lines=9> */
.L_x_47588:
[----:B------:R-:W-:Y:S01]  /*6b50*/  IMAD.MOV.U32 R68, RZ, RZ, R53 ;  /* 0x000000ffff447224 */ /* 0x000fe200078e0035 */
[----:B------:R-:W-:Y:S01]  /*6b60*/  MOV R53, R14 ;  /* 0x0000000e00357202 */ /* 0x000fe20000000f00 */
[----:B------:R-:W-:Y:S02]  /*6b70*/  IMAD.MOV.U32 R16, RZ, RZ, R17 ;  /* 0x000000ffff107224 */ /* 0x000fe400078e0011 */
[----:B------:R-:W-:Y:S02]  /*6b80*/  IMAD.MOV.U32 R17, RZ, RZ, R66 ;  /* 0x000000ffff117224 */ /* 0x000fe400078e0042 */
.L_x_47589:
[----:B------:R-:W-:Y:S05]  /*6b90*/  BSYNC B1 ;  /* 0x0000000000017941 */ /* 0x000fea0003800000 */
.L_x_47587:
        /* <DEDUP_REMOVED lines=9> */
.L_x_47591:
[----:B------:R-:W-:Y:S02]  /*6c30*/  IMAD.MOV.U32 R55, RZ, RZ, R68 ;  /* 0x000000ffff377224 */ /* 0x000fe400078e0044 */
[----:B------:R-:W-:Y:S01]  /*6c40*/  IMAD.MOV.U32 R15, RZ, RZ, R16 ;  /* 0x000000ffff0f7224 */ /* 0x000fe200078e0010 */
[----:B------:R-:W-:Y:S01]  /*6c50*/  MOV R16, R65 ;  /* 0x0000004100107202 */ /* 0x000fe20000000f00 */
[----:B------:R-:W-:Y:S02]  /*6c60*/  IMAD.MOV.U32 R68, RZ, RZ, R13 ;  /* 0x000000ffff447224 */ /* 0x000fe400078e000d */
.L_x_47592:
[----:B------:R-:W-:Y:S05]  /*6c70*/  BSYNC B1 ;  /* 0x0000000000017941 */ /* 0x000fea0003800000 */
.L_x_47590:
        /* <DEDUP_REMOVED lines=9> */
.L_x_47594:
[----:B------:R-:W-:Y:S02]  /*6d10*/  IMAD.MOV.U32 R66, RZ, RZ, R55 ;  /* 0x000000ffff427224 */ /* 0x000fe400078e0037 */
[----:B------:R-:W-:Y:S02]  /*6d20*/  IMAD.MOV.U32 R14, RZ, RZ, R15 ;  /* 0x000000ffff0e7224 */ /* 0x000fe400078e000f */
[----:B------:R-:W-:Y:S02]  /*6d30*/  IMAD.MOV.U32 R55, RZ, RZ, R12 ;  /* 0x000000ffff377224 */ /* 0x000fe400078e000c */
[----:B------:R-:W-:Y:S02]  /*6d40*/  IMAD.MOV.U32 R15, RZ, RZ, R64 ;  /* 0x000000ffff0f7224 */ /* 0x000fe400078e0040 */
.L_x_47595:
[----:B------:R-:W-:Y:S05]  /*6d50*/  BSYNC B1 ;  /* 0x0000000000017941 */ /* 0x000fea0003800000 */
.L_x_47593:
        /* <DEDUP_REMOVED lines=9> */
.L_x_47597:
[----:B------:R-:W-:Y:S02]  /*6df0*/  IMAD.MOV.U32 R65, RZ, RZ, R66 ;  /* 0x000000ffff417224 */ /* 0x000fe400078e0042 */
[----:B------:R-:W-:Y:S02]  /*6e00*/  IMAD.MOV.U32 R13, RZ, RZ, R14 ;  /* 0x000000ffff0d7224 */ /* 0x000fe400078e000e */
[----:B------:R-:W-:Y:S02]  /*6e10*/  IMAD.MOV.U32 R66, RZ, RZ, R11 ;  /* 0x000000ffff427224 */ /* 0x000fe400078e000b */
[----:B------:R-:W-:Y:S02]  /*6e20*/  IMAD.MOV.U32 R14, RZ, RZ, R63 ;  /* 0x000000ffff0e7224 */ /* 0x000fe400078e003f */
.L_x_47598:
[----:B------:R-:W-:Y:S05]  /*6e30*/  BSYNC B1 ;  /* 0x0000000000017941 */ /* 0x000fea0003800000 */
.L_x_47596:
        /* <DEDUP_REMOVED lines=9> */
.L_x_47600:
[----:B------:R-:W-:Y:S02]  /*6ed0*/  IMAD.MOV.U32 R64, RZ, RZ, R65 ;  /* 0x000000ffff407224 */ /* 0x000fe400078e0041 */
[----:B------:R-:W-:Y:S02]  /*6ee0*/  IMAD.MOV.U32 R12, RZ, RZ, R13 ;  /* 0x000000ffff0c7224 */ /* 0x000fe400078e000d */
[----:B------:R-:W-:Y:S02]  /*6ef0*/  IMAD.MOV.U32 R65, RZ, RZ, R10 ;  /* 0x000000ffff417224 */ /* 0x000fe400078e000a */
[----:B------:R-:W-:Y:S02]  /*6f00*/  IMAD.MOV.U32 R13, RZ, RZ, R62 ;  /* 0x000000ffff0d7224 */ /* 0x000fe400078e003e */
.L_x_47601:
[----:B------:R-:W-:Y:S05]  /*6f10*/  BSYNC B1 ;  /* 0x0000000000017941 */ /* 0x000fea0003800000 */
.L_x_47599:
        /* <DEDUP_REMOVED lines=9> */
.L_x_47603:
[----:B------:R-:W-:Y:S01]  /*6fb0*/  MOV R63, R64 ;  /* 0x00000040003f7202 */ /* 0x000fe20000000f00 */
[----:B------:R-:W-:Y:S02]  /*6fc0*/  IMAD.MOV.U32 R11, RZ, RZ, R12 ;  /* 0x000000ffff0b7224 */ /* 0x000fe400078e000c */
[----:B------:R-:W-:Y:S02]  /*6fd0*/  IMAD.MOV.U32 R64, RZ, RZ, R9 ;  /* 0x000000ffff407224 */ /* 0x000fe400078e0009 */
[----:B------:R-:W-:Y:S02]  /*6fe0*/  IMAD.MOV.U32 R12, RZ, RZ, R61 ;  /* 0x000000ffff0c7224 */ /* 0x000fe400078e003d */
.L_x_47604:
[----:B------:R-:W-:Y:S05]  /*6ff0*/  BSYNC B1 ;  /* 0x0000000000017941 */ /* 0x000fea0003800000 */
.L_x_47602:
        /* <DEDUP_REMOVED lines=9> */
.L_x_47606:
[----:B------:R-:W-:Y:S01]  /*7090*/  IMAD.MOV.U32 R62, RZ, RZ, R63 ;  /* 0x000000ffff3e7224 */ /* 0x000fe200078e003f */
[----:B------:R-:W-:Y:S01]  /*70a0*/  MOV R10, R11 ;  /* 0x0000000b000a7202 */ /* 0x000fe20000000f00 */
[----:B------:R-:W-:Y:S02]  /*70b0*/  IMAD.MOV.U32 R63, RZ, RZ, R8 ;  /* 0x000000ffff3f7224 */ /* 0x000fe400078e0008 */
[----:B------:R-:W-:Y:S02]  /*70c0*/  IMAD.MOV.U32 R11, RZ, RZ, R60 ;  /* 0x000000ffff0b7224 */ /* 0x000fe400078e003c */
.L_x_47607:
[----:B------:R-:W-:Y:S05]  /*70d0*/  BSYNC B1 ;  /* 0x0000000000017941 */ /* 0x000fea0003800000 */
.L_x_47605:
        /* <DEDUP_REMOVED lines=9> */
.L_x_47609:
[----:B------:R-:W-:Y:S01]  /*7170*/  IMAD.MOV.U32 R61, RZ, RZ, R62 ;  /* 0x000000ffff3d7224 */ /* 0x000fe200078e003e */
[----:B------:R-:W-:Y:S01]  /*7180*/  MOV R62, R7 ;  /* 0x00000007003e7202 */ /* 0x000fe20000000f00 */
[----:B------:R-:W-:Y:S02]  /*7190*/  IMAD.MOV.U32 R9, RZ, RZ, R10 ;  /* 0x000000ffff097224 */ /* 0x000fe400078e000a */
[----:B------:R-:W-:Y:S02]  /*71a0*/  IMAD.MOV.U32 R10, RZ, RZ, R59 ;  /* 0x000000ffff0a7224 */ /* 0x000fe400078e003b */
.L_x_47610:
[----:B------:R-:W-:Y:S05]  /*71b0*/  BSYNC B1 ;  /* 0x0000000000017941 */ /* 0x000fea0003800000 */
.L_x_47608:
        /* <DEDUP_REMOVED lines=9> */
.L_x_47612:
[----:B------:R-:W-:Y:S02]  /*7250*/  IMAD.MOV.U32 R60, RZ, RZ, R61 ;  /* 0x000000ffff3c7224 */ /* 0x000fe400078e003d */
[----:B------:R-:W-:Y:S01]  /*7260*/  IMAD.MOV.U32 R8, RZ, RZ, R9 ;  /* 0x000000ffff087224 */ /* 0x000fe200078e0009 */
[----:B------:R-:W-:Y:S01]  /*7270*/  MOV R9, R58 ;  /* 0x0000003a00097202 */ /* 0x000fe20000000f00 */
[----:B------:R-:W-:Y:S02]  /*7280*/  IMAD.MOV.U32 R61, RZ, RZ, R6 ;  /* 0x000000ffff3d7224 */ /* 0x000fe400078e0006 */
.L_x_47613:
[----:B------:R-:W-:Y:S05]  /*7290*/  BSYNC B1 ;  /* 0x0000000000017941 */ /* 0x000fea0003800000 */
.L_x_47611:
        /* <DEDUP_REMOVED lines=9> */
.L_x_47615:
[----:B------:R-:W-:Y:S02]  /*7330*/  IMAD.MOV.U32 R59, RZ, RZ, R60 ;  /* 0x000000ffff3b7224 */ /* 0x000fe400078e003c */
[----:B------:R-:W-:Y:S02]  /*7340*/  IMAD.MOV.U32 R7, RZ, RZ, R8 ;  /* 0x000000ffff077224 */ /* 0x000fe400078e0008 */
[----:B------:R-:W-:Y:S02]  /*7350*/  IMAD.MOV.U32 R60, RZ, RZ, R5 ;  /* 0x000000ffff3c7224 */ /* 0x000fe400078e0005 */
[----:B------:R-:W-:Y:S02]  /*7360*/  IMAD.MOV.U32 R8, RZ, RZ, R57 ;  /* 0x000000ffff087224 */ /* 0x000fe400078e0039 */
.L_x_47616:
[----:B------:R-:W-:Y:S05]  /*7370*/  BSYNC B1 ;  /* 0x0000000000017941 */ /* 0x000fea0003800000 */
.L_x_47614:
        /* <DEDUP_REMOVED lines=9> */
.L_x_47618:
[----:B------:R-:W-:Y:S02]  /*7410*/  IMAD.MOV.U32 R6, RZ, RZ, R59 ;  /* 0x000000ffff067224 */ /* 0x000fe400078e003b */
[----:B------:R-:W-:Y:S02]  /*7420*/  IMAD.MOV.U32 R5, RZ, RZ, R7 ;  /* 0x000000ffff057224 */ /* 0x000fe400078e0007 */
[----:B------:R-:W-:Y:S02]  /*7430*/  IMAD.MOV.U32 R59, RZ, RZ, R4 ;  /* 0x000000ffff3b7224 */ /* 0x000fe400078e0004 */
[----:B------:R-:W-:Y:S02]  /*7440*/  IMAD.MOV.U32 R7, RZ, RZ, R56 ;  /* 0x000000ffff077224 */ /* 0x000fe400078e0038 */
.L_x_47619:
[----:B------:R-:W-:Y:S05]  /*7450*/  BSYNC B1 ;  /* 0x0000000000017941 */ /* 0x000fea0003800000 */
.L_x_47617:
        /* <DEDUP_REMOVED lines=16> */
.L_x_47621:
[----:B------:R-:W-:Y:S02]  /*7560*/  IMAD.MOV.U32 R50, RZ, RZ, R19 ;  /* 0x000000ffff327224 */ /* 0x000fe400078e0013 */
[----:B------:R-:W-:Y:S02]  /*7570*/  IMAD.MOV.U32 R4, RZ, RZ, R71 ;  /* 0x000000ffff047224 */ /* 0x000fe400078e0047 */
[----:B------:R-:W-:Y:S02]  /*7580*/  IMAD.MOV.U32 R19, RZ, RZ, R3 ;  /* 0x000000ffff137224 */ /* 0x000fe400078e0003 */
[----:B------:R-:W-:Y:S02]  /*7590*/  IMAD.MOV.U32 R71, RZ, RZ, R2 ;  /* 0x000000ffff477224 */ /* 0x000fe400078e0002 */
.L_x_47622:
[----:B------:R-:W-:Y:S05]  /*75a0*/  BSYNC B1 ;  /* 0x0000000000017941 */ /* 0x000fea0003800000 */
.L_x_47620:
        /* <DEDUP_REMOVED lines=9> */
.L_x_47624:
[----:B------:R-:W-:Y:S02]  /*7640*/  IMAD.MOV.U32 R39, RZ, RZ, R50 ;  /* 0x000000ffff277224 */ /* 0x000fe400078e0032 */
[----:B------:R-:W-:Y:S02]  /*7650*/  IMAD.MOV.U32 R3, RZ, RZ, R4 ;  /* 0x000000ffff037224 */ /* 0x000fe400078e0004 */
[----:B------:R-:W-:Y:S02]  /*7660*/  IMAD.MOV.U32 R50, RZ, RZ, R47 ;  /* 0x000000ffff327224 */ /* 0x000fe400078e002f */
[----:B------:R-:W-:Y:S02]  /*7670*/  IMAD.MOV.U32 R4, RZ, RZ, R45 ;  /* 0x000000ffff047224 */ /* 0x000fe400078e002d */
.L_x_47625:
[----:B------:R-:W-:Y:S05]  /*7680*/  BSYNC B1 ;  /* 0x0000000000017941 */ /* 0x000fea0003800000 */
.L_x_47623:
        /* <DEDUP_REMOVED lines=9> */
.L_x_47627:
[----:B------:R-:W-:Y:S02]  /*7720*/  IMAD.MOV.U32 R56, RZ, RZ, R39 ;  /* 0x000000ffff387224 */ /* 0x000fe400078e0027 */
[----:B------:R-:W-:Y:S02]  /*7730*/  IMAD.MOV.U32 R2, RZ, RZ, R3 ;  /* 0x000000ffff027224 */ /* 0x000fe400078e0003 */
[----:B------:R-:W-:Y:S02]  /*7740*/  IMAD.MOV.U32 R39, RZ, RZ, R70 ;  /* 0x000000ffff277224 */ /* 0x000fe400078e0046 */
[----:B------:R-:W-:Y:S02]  /*7750*/  IMAD.MOV.U32 R3, RZ, RZ, R18 ;  /* 0x000000ffff037224 */ /* 0x000fe400078e0012 */
.L_x_47628:
[----:B------:R-:W-:Y:S05]  /*7760*/  BSYNC B1 ;  /* 0x0000000000017941 */ /* 0x000fea0003800000 */
.L_x_47626:
        /* <DEDUP_REMOVED lines=9> */
.L_x_47630:
[----:B------:R-:W-:Y:S01]  /*7800*/  MOV R47, R56 ;  /* 0x00000038002f7202 */ /* 0x000fe20000000f00 */
[----:B------:R-:W-:Y:S02]  /*7810*/  IMAD.MOV.U32 R45, RZ, RZ, R2 ;  /* 0x000000ffff2d7224 */ /* 0x000fe400078e0002 */
[----:B------:R-:W-:Y:S02]  /*7820*/  IMAD.MOV.U32 R56, RZ, RZ, R53 ;  /* 0x000000ffff387224 */ /* 0x000fe400078e0035 */
[----:B------:R-:W-:Y:S02]  /*7830*/  IMAD.MOV.U32 R2, RZ, RZ, R17 ;  /* 0x000000ffff027224 */ /* 0x000fe400078e0011 */
.L_x_47631:
[----:B------:R-:W-:Y:S05]  /*7840*/  BSYNC B1 ;  /* 0x0000000000017941 */ /* 0x000fea0003800000 */
.L_x_47629:
        /* <DEDUP_REMOVED lines=9> */
.L_x_47633:
[----:B------:R-:W-:Y:S01]  /*78e0*/  IMAD.MOV.U32 R58, RZ, RZ, R47 ;  /* 0x000000ffff3a7224 */ /* 0x000fe200078e002f */
[----:B------:R-:W-:Y:S01]  /*78f0*/  MOV R18, R45 ;  /* 0x0000002d00127202 */ /* 0x000fe20000000f00 */
[----:B------:R-:W-:Y:S02]  /*7900*/  IMAD.MOV.U32 R47, RZ, RZ, R68 ;  /* 0x000000ffff2f7224 */ /* 0x000fe400078e0044 */
[----:B------:R-:W-:Y:S02]  /*7910*/  IMAD.MOV.U32 R45, RZ, RZ, R16 ;  /* 0x000000ffff2d7224 */ /* 0x000fe400078e0010 */
.L_x_47634:
[----:B------:R-:W-:Y:S05]  /*7920*/  BSYNC B1 ;  /* 0x0000000000017941 */ /* 0x000fea0003800000 */
.L_x_47632:
        /* <DEDUP_REMOVED lines=9> */
.L_x_47636:
[----:B------:R-:W-:Y:S01]  /*79c0*/  IMAD.MOV.U32 R53, RZ, RZ, R58 ;  /* 0x000000ffff357224 */ /* 0x000fe200078e003a */
[----:B------:R-:W-:Y:S01]  /*79d0*/  MOV R58, R55 ;  /* 0x00000037003a7202 */ /* 0x000fe20000000f00 */
[----:B------:R-:W-:Y:S02]  /*79e0*/  IMAD.MOV.U32 R17, RZ, RZ, R18 ;  /* 0x000000ffff117224 */ /* 0x000fe400078e0012 */
[----:B------:R-:W-:Y:S02]  /*79f0*/  IMAD.MOV.U32 R18, RZ, RZ, R15 ;  /* 0x000000ffff127224 */ /* 0x000fe400078e000f */
.L_x_47637:
[----:B------:R-:W-:Y:S05]  /*7a00*/  BSYNC B1 ;  /* 0x0000000000017941 */ /* 0x000fea0003800000 */
.L_x_47635:
        /* <DEDUP_REMOVED lines=9> */
.L_x_47639:
[----:B------:R-:W-:Y:S02]  /*7aa0*/  IMAD.MOV.U32 R68, RZ, RZ, R53 ;  /* 0x000000ffff447224 */ /* 0x000fe400078e0035 */
[----:B------:R-:W-:Y:S01]  /*7ab0*/  IMAD.MOV.U32 R16, RZ, RZ, R17 ;  /* 0x000000ffff107224 */ /* 0x000fe200078e0011 */
[----:B------:R-:W-:Y:S01]  /*7ac0*/  MOV R17, R14 ;  /* 0x0000000e00117202 */ /* 0x000fe20000000f00 */
[----:B------:R-:W-:Y:S02]  /*7ad0*/  IMAD.MOV.U32 R53, RZ, RZ, R66 ;  /* 0x000000ffff357224 */ /* 0x000fe400078e0042 */
.L_x_47640:
[----:B------:R-:W-:Y:S05]  /*7ae0*/  BSYNC B1 ;  /* 0x0000000000017941 */ /* 0x000fea0003800000 */
.L_x_47638:
        /* <DEDUP_REMOVED lines=9> */
.L_x_47642:
[----:B------:R-:W-:Y:S02]  /*7b80*/  IMAD.MOV.U32 R55, RZ, RZ, R68 ;  /* 0x000000ffff377224 */ /* 0x000fe400078e0044 */
[----:B------:R-:W-:Y:S02]  /*7b90*/  IMAD.MOV.U32 R15, RZ, RZ, R16 ;  /* 0x000000ffff0f7224 */ /* 0x000fe400078e0010 */
[----:B------:R-:W-:Y:S02]  /*7ba0*/  IMAD.MOV.U32 R68, RZ, RZ, R65 ;  /* 0x000000ffff447224 */ /* 0x000fe400078e0041 */
[----:B------:R-:W-:Y:S02]  /*7bb0*/  IMAD.MOV.U32 R16, RZ, RZ, R13 ;  /* 0x000000ffff107224 */ /* 0x000fe400078e000d */
.L_x_47643:
[----:B------:R-:W-:Y:S05]  /*7bc0*/  BSYNC B1 ;  /* 0x0000000000017941 */ /* 0x000fea0003800000 */
.L_x_47641:
        /* <DEDUP_REMOVED lines=9> */
.L_x_47645:
[----:B------:R-:W-:Y:S02]  /*7c60*/  IMAD.MOV.U32 R66, RZ, RZ, R55 ;  /* 0x000000ffff427224 */ /* 0x000fe400078e0037 */
[----:B------:R-:W-:Y:S02]  /*7c70*/  IMAD.MOV.U32 R14, RZ, RZ, R15 ;  /* 0x000000ffff0e7224 */ /* 0x000fe400078e000f */
[----:B------:R-:W-:Y:S02]  /*7c80*/  IMAD.MOV.U32 R55, RZ, RZ, R64 ;  /* 0x000000ffff377224 */ /* 0x000fe400078e0040 */
[----:B------:R-:W-:Y:S02]  /*7c90*/  IMAD.MOV.U32 R15, RZ, RZ, R12 ;  /* 0x000000ffff0f7224 */ /* 0x000fe400078e000c */
.L_x_47646:
[----:B------:R-:W-:Y:S05]  /*7ca0*/  BSYNC B1 ;  /* 0x0000000000017941 */ /* 0x000fea0003800000 */
.L_x_47644:
        /* <DEDUP_REMOVED lines=9> */
.L_x_47648:
[----:B------:R-:W-:Y:S02]  /*7d40*/  IMAD.MOV.U32 R57, RZ, RZ, R66 ;  /* 0x000000ffff397224 */ /* 0x000fe400078e0042 */
[----:B------:R-:W-:Y:S02]  /*7d50*/  IMAD.MOV.U32 R13, RZ, RZ, R14 ;  /* 0x000000ffff0d7224 */ /* 0x000fe400078e000e */
[----:B------:R-:W-:Y:S02]  /*7d60*/  IMAD.MOV.U32 R66, RZ, RZ, R63 ;  /* 0x000000ffff427224 */ /* 0x000fe400078e003f */
[----:B------:R-:W-:Y:S02]  /*7d70*/  IMAD.MOV.U32 R14, RZ, RZ, R11 ;  /* 0x000000ffff0e7224 */ /* 0x000fe400078e000b */
.L_x_47649:
[----:B------:R-:W-:Y:S05]  /*7d80*/  BSYNC B1 ;  /* 0x0000000000017941 */ /* 0x000fea0003800000 */
.L_x_47647:
        /* <DEDUP_REMOVED lines=9> */
.L_x_47651:
[----:B------:R-:W-:Y:S01]  /*7e20*/  MOV R64, R57 ;  /* 0x0000003900407202 */ /* 0x000fe20000000f00 */
[----:B------:R-:W-:Y:S02]  /*7e30*/  IMAD.MOV.U32 R12, RZ, RZ, R13 ;  /* 0x000000ffff0c7224 */ /* 0x000fe400078e000d */
[----:B------:R-:W-:Y:S02]  /*7e40*/  IMAD.MOV.U32 R57, RZ, RZ, R62 ;  /* 0x000000ffff397224 */ /* 0x000fe400078e003e */
[----:B------:R-:W-:Y:S02]  /*7e50*/  IMAD.MOV.U32 R13, RZ, RZ, R10 ;  /* 0x000000ffff0d7224 */ /* 0x000fe400078e000a */
.L_x_47652:
[----:B------:R-:W-:Y:S05]  /*7e60*/  BSYNC B1 ;  /* 0x0000000000017941 */ /* 0x000fea0003800000 */
.L_x_47650:
        /* <DEDUP_REMOVED lines=9> */
.L_x_47654:
[----:B------:R-:W-:Y:S01]  /*7f00*/  IMAD.MOV.U32 R63, RZ, RZ, R64 ;  /* 0x000000ffff3f7224 */ /* 0x000fe200078e0040 */
[----:B------:R-:W-:Y:S01]  /*7f10*/  MOV R11, R12 ;  /* 0x0000000c000b7202 */ /* 0x000fe20000000f00 */
[----:B------:R-:W-:Y:S02]  /*7f20*/  IMAD.MOV.U32 R64, RZ, RZ, R61 ;  /* 0x000000ffff407224 */ /* 0x000fe400078e003d */
[----:B------:R-:W-:Y:S02]  /*7f30*/  IMAD.MOV.U32 R12, RZ, RZ, R9 ;  /* 0x000000ffff0c7224 */ /* 0x000fe400078e0009 */
.L_x_47655:
[----:B------:R-:W-:Y:S05]  /*7f40*/  BSYNC B1 ;  /* 0x0000000000017941 */ /* 0x000fea0003800000 */
.L_x_47653:
        /* <DEDUP_REMOVED lines=9> */
.L_x_47657:
[----:B------:R-:W-:Y:S01]  /*7fe0*/  IMAD.MOV.U32 R62, RZ, RZ, R63 ;  /* 0x000000ffff3e7224 */ /* 0x000fe200078e003f */
[----:B------:R-:W-:Y:S01]  /*7ff0*/  MOV R63, R60 ;  /* 0x0000003c003f7202 */ /* 0x000fe20000000f00 */
[----:B------:R-:W-:Y:S02]  /*8000*/  IMAD.MOV.U32 R10, RZ, RZ, R11 ;  /* 0x000000ffff0a7224 */ /* 0x000fe400078e000b */
[----:B------:R-:W-:Y:S02]  /*8010*/  IMAD.MOV.U32 R11, RZ, RZ, R8 ;  /* 0x000000ffff0b7224 */ /* 0x000fe400078e0008 */
.L_x_47658:
[----:B------:R-:W-:Y:S05]  /*8020*/  BSYNC B1 ;  /* 0x0000000000017941 */ /* 0x000fea0003800000 */
.L_x_47656:
        /* <DEDUP_REMOVED lines=9> */
.L_x_47660:
[----:B------:R-:W-:Y:S02]  /*80c0*/  IMAD.MOV.U32 R9, RZ, RZ, R62 ;  /* 0x000000ffff097224 */ /* 0x000fe400078e003e */
[----:B------:R-:W-:Y:S01]  /*80d0*/  IMAD.MOV.U32 R8, RZ, RZ, R10 ;  /* 0x000000ffff087224 */ /* 0x000fe200078e000a */
[----:B------:R-:W-:Y:S01]  /*80e0*/  MOV R10, R7 ;  /* 0x00000007000a7202 */ /* 0x000fe20000000f00 */
[----:B------:R-:W-:Y:S02]  /*80f0*/  IMAD.MOV.U32 R62, RZ, RZ, R59 ;  /* 0x000000ffff3e7224 */ /* 0x000fe400078e003b */
.L_x_47661:
[----:B------:R-:W-:Y:S05]  /*8100*/  BSYNC B1 ;  /* 0x0000000000017941 */ /* 0x000fea0003800000 */
.L_x_47659:
        /* <DEDUP_REMOVED lines=9> */
.L_x_47663:
[----:B------:R-:W-:Y:S02]  /*81a0*/  IMAD.MOV.U32 R59, RZ, RZ, R9 ;  /* 0x000000ffff3b7224 */ /* 0x000fe400078e0009 */
[----:B------:R-:W-:Y:S02]  /*81b0*/  IMAD.MOV.U32 R7, RZ, RZ, R8 ;  /* 0x000000ffff077224 */ /* 0x000fe400078e0008 */
[----:B------:R-:W-:Y:S02]  /*81c0*/  IMAD.MOV.U32 R9, RZ, RZ, R6 ;  /* 0x000000ffff097224 */ /* 0x000fe400078e0006 */
[----:B------:R-:W-:Y:S02]  /*81d0*/  IMAD.MOV.U32 R8, RZ, RZ, R5 ;  /* 0x000000ffff087224 */ /* 0x000fe400078e0005 */
.L_x_47664:
[----:B------:R-:W-:Y:S05]  /*81e0*/  BSYNC B1 ;  /* 0x0000000000017941 */ /* 0x000fea0003800000 */
.L_x_47662:
        /* <DEDUP_REMOVED lines=16> */
.L_x_47666:
[----:B------:R-:W-:Y:S02]  /*82f0*/  IMAD.MOV.U32 R48, RZ, RZ, R19 ;  /* 0x000000ffff307224 */ /* 0x000fe400078e0013 */
[----:B------:R-:W-:Y:S01]  /*8300*/  IMAD.MOV.U32 R6, RZ, RZ, R71 ;  /* 0x000000ffff067224 */ /* 0x000fe200078e0047 */
[----:B------:R-:W-:Y:S01]  /*8310*/  MOV R71, R4 ;  /* 0x0000000400477202 */ /* 0x000fe20000000f00 */
[----:B------:R-:W-:Y:S02]  /*8320*/  IMAD.MOV.U32 R19, RZ, RZ, R50 ;  /* 0x000000ffff137224 */ /* 0x000fe400078e0032 */
.L_x_47667:
[----:B------:R-:W-:Y:S05]  /*8330*/  BSYNC B1 ;  /* 0x0000000000017941 */ /* 0x000fea0003800000 */
.L_x_47665:
        /* <DEDUP_REMOVED lines=9> */
.L_x_47669:
[----:B------:R-:W-:Y:S02]  /*83d0*/  IMAD.MOV.U32 R37, RZ, RZ, R48 ;  /* 0x000000ffff257224 */ /* 0x000fe400078e0030 */
[----:B------:R-:W-:Y:S02]  /*83e0*/  IMAD.MOV.U32 R5, RZ, RZ, R6 ;  /* 0x000000ffff057224 */ /* 0x000fe400078e0006 */
[----:B------:R-:W-:Y:S02]  /*83f0*/  IMAD.MOV.U32 R48, RZ, RZ, R39 ;  /* 0x000000ffff307224 */ /* 0x000fe400078e0027 */
[----:B------:R-:W-:Y:S02]  /*8400*/  IMAD.MOV.U32 R6, RZ, RZ, R3 ;  /* 0x000000ffff067224 */ /* 0x000fe400078e0003 */
.L_x_47670:
[----:B------:R-:W-:Y:S05]  /*8410*/  BSYNC B1 ;  /* 0x0000000000017941 */ /* 0x000fea0003800000 */
.L_x_47668:
        /* <DEDUP_REMOVED lines=9> */
.L_x_47672:
[----:B------:R-:W-:Y:S02]  /*84b0*/  IMAD.MOV.U32 R50, RZ, RZ, R37 ;  /* 0x000000ffff327224 */ /* 0x000fe400078e0025 */
[----:B------:R-:W-:Y:S02]  /*84c0*/  IMAD.MOV.U32 R4, RZ, RZ, R5 ;  /* 0x000000ffff047224 */ /* 0x000fe400078e0005 */
[----:B------:R-:W-:Y:S02]  /*84d0*/  IMAD.MOV.U32 R37, RZ, RZ, R56 ;  /* 0x000000ffff257224 */ /* 0x000fe400078e0038 */
[----:B------:R-:W-:Y:S02]  /*84e0*/  IMAD.MOV.U32 R5, RZ, RZ, R2 ;  /* 0x000000ffff057224 */ /* 0x000fe400078e0002 */
.L_x_47673:
[----:B------:R-:W-:Y:S05]  /*84f0*/  BSYNC B1 ;  /* 0x0000000000017941 */ /* 0x000fea0003800000 */
.L_x_47671:
        /* <DEDUP_REMOVED lines=9> */
.L_x_47675:
[----:B------:R-:W-:Y:S02]  /*8590*/  IMAD.MOV.U32 R39, RZ, RZ, R50 ;  /* 0x000000ffff277224 */ /* 0x000fe400078e0032 */
[----:B------:R-:W-:Y:S02]  /*85a0*/  IMAD.MOV.U32 R3, RZ, RZ, R4 ;  /* 0x000000ffff037224 */ /* 0x000fe400078e0004 */
[----:B------:R-:W-:Y:S02]  /*85b0*/  IMAD.MOV.U32 R50, RZ, RZ, R47 ;  /* 0x000000ffff327224 */ /* 0x000fe400078e002f */
[----:B------:R-:W-:Y:S02]  /*85c0*/  IMAD.MOV.U32 R4, RZ, RZ, R45 ;  /* 0x000000ffff047224 */ /* 0x000fe400078e002d */
.L_x_47676:
[----:B------:R-:W-:Y:S05]  /*85d0*/  BSYNC B1 ;  /* 0x0000000000017941 */ /* 0x000fea0003800000 */
.L_x_47674:
        /* <DEDUP_REMOVED lines=9> */
.L_x_47678:
[----:B------:R-:W-:Y:S01]  /*8670*/  MOV R56, R39 ;  /* 0x0000002700387202 */ /* 0x000fe20000000f00 */
[----:B------:R-:W-:Y:S02]  /*8680*/  IMAD.MOV.U32 R2, RZ, RZ, R3 ;  /* 0x000000ffff027224 */ /* 0x000fe400078e0003 */
[----:B------:R-:W-:Y:S02]  /*8690*/  IMAD.MOV.U32 R39, RZ, RZ, R58 ;  /* 0x000000ffff277224 */ /* 0x000fe400078e003a */
[----:B------:R-:W-:Y:S02]  /*86a0*/  IMAD.MOV.U32 R3, RZ, RZ, R18 ;  /* 0x000000ffff037224 */ /* 0x000fe400078e0012 */
.L_x_47679:
[----:B------:R-:W-:Y:S05]  /*86b0*/  BSYNC B1 ;  /* 0x0000000000017941 */ /* 0x000fea0003800000 */
.L_x_47677:
        /* <DEDUP_REMOVED lines=9> */
.L_x_47681:
[----:B------:R-:W-:Y:S01]  /*8750*/  IMAD.MOV.U32 R47, RZ, RZ, R56 ;  /* 0x000000ffff2f7224 */ /* 0x000fe200078e0038 */
[----:B------:R-:W-:Y:S01]  /*8760*/  MOV R45, R2 ;  /* 0x00000002002d7202 */ /* 0x000fe20000000f00 */
[----:B------:R-:W-:Y:S02]  /*8770*/  IMAD.MOV.U32 R56, RZ, RZ, R53 ;  /* 0x000000ffff387224 */ /* 0x000fe400078e0035 */
[----:B------:R-:W-:Y:S02]  /*8780*/  IMAD.MOV.U32 R2, RZ, RZ, R17 ;  /* 0x000000ffff027224 */ /* 0x000fe400078e0011 */
.L_x_47682:
[----:B------:R-:W-:Y:S05]  /*8790*/  BSYNC B1 ;  /* 0x0000000000017941 */ /* 0x000fea0003800000 */
.L_x_47680:
        /* <DEDUP_REMOVED lines=9> */
.L_x_47684:
[----:B------:R-:W-:Y:S01]  /*8830*/  IMAD.MOV.U32 R58, RZ, RZ, R47 ;  /* 0x000000ffff3a7224 */ /* 0x000fe200078e002f */
[----:B------:R-:W-:Y:S01]  /*8840*/  MOV R47, R68 ;  /* 0x00000044002f7202 */ /* 0x000fe20000000f00 */
[----:B------:R-:W-:Y:S02]  /*8850*/  IMAD.MOV.U32 R18, RZ, RZ, R45 ;  /* 0x000000ffff127224 */ /* 0x000fe400078e002d */
[----:B------:R-:W-:Y:S02]  /*8860*/  IMAD.MOV.U32 R45, RZ, RZ, R16 ;  /* 0x000000ffff2d7224 */ /* 0x000fe400078e0010 */
.L_x_47685:
[----:B------:R-:W-:Y:S05]  /*8870*/  BSYNC B1 ;  /* 0x0000000000017941 */ /* 0x000fea0003800000 */
.L_x_47683:
        /* <DEDUP_REMOVED lines=9> */
.L_x_47687:
[----:B------:R-:W-:Y:S02]  /*8910*/  IMAD.MOV.U32 R53, RZ, RZ, R58 ;  /* 0x000000ffff357224 */ /* 0x000fe400078e003a */
[----:B------:R-:W-:Y:S01]  /*8920*/  IMAD.MOV.U32 R17, RZ, RZ, R18 ;  /* 0x000000ffff117224 */ /* 0x000fe200078e0012 */
[----:B------:R-:W-:Y:S01]  /*8930*/  MOV R18, R15 ;  /* 0x0000000f00127202 */ /* 0x000fe20000000f00 */
[----:B------:R-:W-:Y:S02]  /*8940*/  IMAD.MOV.U32 R58, RZ, RZ, R55 ;  /* 0x000000ffff3a7224 */ /* 0x000fe400078e0037 */
.L_x_47688:
[----:B------:R-:W-:Y:S05]  /*8950*/  BSYNC B1 ;  /* 0x0000000000017941 */ /* 0x000fea0003800000 */
.L_x_47686:
        /* <DEDUP_REMOVED lines=9> */
.L_x_47690:
[----:B------:R-:W-:Y:S02]  /*89f0*/  IMAD.MOV.U32 R60, RZ, RZ, R53 ;  /* 0x000000ffff3c7224 */ /* 0x000fe400078e0035 */
[----:B------:R-:W-:Y:S02]  /*8a00*/  IMAD.MOV.U32 R16, RZ, RZ, R17 ;  /* 0x000000ffff107224 */ /* 0x000fe400078e0011 */
[----:B------:R-:W-:Y:S02]  /*8a10*/  IMAD.MOV.U32 R53, RZ, RZ, R66 ;  /* 0x000000ffff357224 */ /* 0x000fe400078e0042 */
[----:B------:R-:W-:Y:S02]  /*8a20*/  IMAD.MOV.U32 R17, RZ, RZ, R14 ;  /* 0x000000ffff117224 */ /* 0x000fe400078e000e */
.L_x_47691:
[----:B------:R-:W-:Y:S05]  /*8a30*/  BSYNC B1 ;  /* 0x0000000000017941 */ /* 0x000fea0003800000 */
.L_x_47689:
        /* <DEDUP_REMOVED lines=9> */
.L_x_47693:
[----:B------:R-:W-:Y:S02]  /*8ad0*/  IMAD.MOV.U32 R55, RZ, RZ, R60 ;  /* 0x000000ffff377224 */ /* 0x000fe400078e003c */
[----:B------:R-:W-:Y:S02]  /*8ae0*/  IMAD.MOV.U32 R15, RZ, RZ, R16 ;  /* 0x000000ffff0f7224 */ /* 0x000fe400078e0010 */
[----:B------:R-:W-:Y:S02]  /*8af0*/  IMAD.MOV.U32 R60, RZ, RZ, R57 ;  /* 0x000000ffff3c7224 */ /* 0x000fe400078e0039 */
[----:B------:R-:W-:Y:S02]  /*8b00*/  IMAD.MOV.U32 R16, RZ, RZ, R13 ;  /* 0x000000ffff107224 */ /* 0x000fe400078e000d */
.L_x_47694:
[----:B------:R-:W-:Y:S05]  /*8b10*/  BSYNC B1 ;  /* 0x0000000000017941 */ /* 0x000fea0003800000 */
.L_x_47692:
        /* <DEDUP_REMOVED lines=9> */
.L_x_47696:
[----:B------:R-:W-:Y:S02]  /*8bb0*/  IMAD.MOV.U32 R66, RZ, RZ, R55 ;  /* 0x000000ffff427224 */ /* 0x000fe400078e0037 */
[----:B------:R-:W-:Y:S02]  /*8bc0*/  IMAD.MOV.U32 R14, RZ, RZ, R15 ;  /* 0x000000ffff0e7224 */ /* 0x000fe400078e000f */
[----:B------:R-:W-:Y:S02]  /*8bd0*/  IMAD.MOV.U32 R55, RZ, RZ, R64 ;  /* 0x000000ffff377224 */ /* 0x000fe400078e0040 */
[----:B------:R-:W-:Y:S02]  /*8be0*/  IMAD.MOV.U32 R15, RZ, RZ, R12 ;  /* 0x000000ffff0f7224 */ /* 0x000fe400078e000c */
.L_x_47697:
[----:B------:R-:W-:Y:S05]  /*8bf0*/  BSYNC B1 ;  /* 0x0000000000017941 */ /* 0x000fea0003800000 */
.L_x_47695:
        /* <DEDUP_REMOVED lines=9> */
.L_x_47699:
[----:B------:R-:W-:Y:S01]  /*8c90*/  MOV R57, R66 ;  /* 0x0000004200397202 */ /* 0x000fe20000000f00 */
[----:B------:R-:W-:Y:S02]  /*8ca0*/  IMAD.MOV.U32 R13, RZ, RZ, R14 ;  /* 0x000000ffff0d7224 */ /* 0x000fe400078e000e */
[----:B------:R-:W-:Y:S02]  /*8cb0*/  IMAD.MOV.U32 R66, RZ, RZ, R63 ;  /* 0x000000ffff427224 */ /* 0x000fe400078e003f */
[----:B------:R-:W-:Y:S02]  /*8cc0*/  IMAD.MOV.U32 R14, RZ, RZ, R11 ;  /* 0x000000ffff0e7224 */ /* 0x000fe400078e000b */
.L_x_47700:
[----:B------:R-:W-:Y:S05]  /*8cd0*/  BSYNC B1 ;  /* 0x0000000000017941 */ /* 0x000fea0003800000 */
.L_x_47698:
        /* <DEDUP_REMOVED lines=9> */
.L_x_47702:
[----:B------:R-:W-:Y:S01]  /*8d70*/  IMAD.MOV.U32 R12, RZ, RZ, R57 ;  /* 0x000000ffff0c7224 */ /* 0x000fe200078e0039 */
[----:B------:R-:W-:Y:S01]  /*8d80*/  MOV R11, R13 ;  /* 0x0000000d000b7202 */ /* 0x000fe20000000f00 */
[----:B------:R-:W-:Y:S02]  /*8d90*/  IMAD.MOV.U32 R57, RZ, RZ, R62 ;  /* 0x000000ffff397224 */ /* 0x000fe400078e003e */
[----:B------:R-:W-:Y:S02]  /*8da0*/  IMAD.MOV.U32 R13, RZ, RZ, R10 ;  /* 0x000000ffff0d7224 */ /* 0x000fe400078e000a */
.L_x_47703:
[----:B------:R-:W-:Y:S05]  /*8db0*/  BSYNC B1 ;  /* 0x0000000000017941 */ /* 0x000fea0003800000 */
.L_x_47701:
        /* <DEDUP_REMOVED lines=9> */
.L_x_47705:
[----:B------:R-:W-:Y:S01]  /*8e50*/  IMAD.MOV.U32 R62, RZ, RZ, R12 ;  /* 0x000000ffff3e7224 */ /* 0x000fe200078e000c */
[----:B------:R-:W-:Y:S01]  /*8e60*/  MOV R12, R9 ;  /* 0x00000009000c7202 */ /* 0x000fe20000000f00 */
[----:B------:R-:W-:Y:S02]  /*8e70*/  IMAD.MOV.U32 R10, RZ, RZ, R11 ;  /* 0x000000ffff0a7224 */ /* 0x000fe400078e000b */
[----:B------:R-:W-:Y:S02]  /*8e80*/  IMAD.MOV.U32 R11, RZ, RZ, R8 ;  /* 0x000000ffff0b7224 */ /* 0x000fe400078e0008 */
.L_x_47706:
[----:B------:R-:W-:Y:S05]  /*8e90*/  BSYNC B1 ;  /* 0x0000000000017941 */ /* 0x000fea0003800000 */
.L_x_47704:
        /* <DEDUP_REMOVED lines=9> */
.L_x_47708:
[----:B------:R-:W-:Y:S02]  /*8f30*/  IMAD.MOV.U32 R9, RZ, RZ, R62 ;  /* 0x000000ffff097224 */ /* 0x000fe400078e003e */
[----:B------:R-:W-:Y:S01]  /*8f40*/  IMAD.MOV.U32 R8, RZ, RZ, R10 ;  /* 0x000000ffff087224 */ /* 0x000fe200078e000a */
[----:B------:R-:W-:Y:S01]  /*8f50*/  MOV R10, R7 ;  /* 0x00000007000a7202 */ /* 0x000fe20000000f00 */
[----:B------:R-:W-:Y:S02]  /*8f60*/  IMAD.MOV.U32 R62, RZ, RZ, R59 ;  /* 0x000000ffff3e7224 */ /* 0x000fe400078e003b */
.L_x_47709:
[----:B------:R-:W-:Y:S05]  /*8f70*/  BSYNC B1 ;  /* 0x0000000000017941 */ /* 0x000fea0003800000 */
.L_x_47707:
        /* <DEDUP_REMOVED lines=16> */
.L_x_47711:
[----:B------:R-:W-:Y:S01]  /*9080*/  IMAD.MOV.U32 R64, RZ, RZ, R19 ;  /* 0x000000ffff407224 */ /* 0x000fe200078e0013 */
[----:B------:R-:W-:Y:S01]  /*9090*/  MOV R19, R48 ;  /* 0x0000003000137202 */ /* 0x000fe20000000f00 */
[----:B------:R-:W-:Y:S02]  /*90a0*/  IMAD.MOV.U32 R46, RZ, RZ, R71 ;  /* 0x000000ffff2e7224 */ /* 0x000fe400078e0047 */
[----:B------:R-:W-:Y:S02]  /*90b0*/  IMAD.MOV.U32 R71, RZ, RZ, R6 ;  /* 0x000000ffff477224 */ /* 0x000fe400078e0006 */
.L_x_47712:
[----:B------:R-:W-:Y:S05]  /*90c0*/  BSYNC B1 ;  /* 0x0000000000017941 */ /* 0x000fea0003800000 */
.L_x_47710:
        /* <DEDUP_REMOVED lines=9> */
.L_x_47714:
[----:B------:R-:W-:Y:S02]  /*9160*/  IMAD.MOV.U32 R35, RZ, RZ, R64 ;  /* 0x000000ffff237224 */ /* 0x000fe400078e0040 */
[----:B------:R-:W-:Y:S01]  /*9170*/  IMAD.MOV.U32 R7, RZ, RZ, R46 ;  /* 0x000000ffff077224 */ /* 0x000fe200078e002e */
[----:B------:R-:W-:Y:S01]  /*9180*/  MOV R46, R5 ;  /* 0x00000005002e7202 */ /* 0x000fe20000000f00 */
[----:B------:R-:W-:Y:S02]  /*9190*/  IMAD.MOV.U32 R64, RZ, RZ, R37 ;  /* 0x000000ffff407224 */ /* 0x000fe400078e0025 */
.L_x_47715:
[----:B------:R-:W-:Y:S05]  /*91a0*/  BSYNC B1 ;  /* 0x0000000000017941 */ /* 0x000fea0003800000 */
.L_x_47713:
        /* <DEDUP_REMOVED lines=9> */
.L_x_47717:
[----:B------:R-:W-:Y:S02]  /*9240*/  IMAD.MOV.U32 R48, RZ, RZ, R35 ;  /* 0x000000ffff307224 */ /* 0x000fe400078e0023 */
[----:B------:R-:W-:Y:S02]  /*9250*/  IMAD.MOV.U32 R6, RZ, RZ, R7 ;  /* 0x000000ffff067224 */ /* 0x000fe400078e0007 */
[----:B------:R-:W-:Y:S02]  /*9260*/  IMAD.MOV.U32 R35, RZ, RZ, R50 ;  /* 0x000000ffff237224 */ /* 0x000fe400078e0032 */
[----:B------:R-:W-:Y:S02]  /*9270*/  IMAD.MOV.U32 R7, RZ, RZ, R4 ;  /* 0x000000ffff077224 */ /* 0x000fe400078e0004 */
.L_x_47718:
[----:B------:R-:W-:Y:S05]  /*9280*/  BSYNC B1 ;  /* 0x0000000000017941 */ /* 0x000fea0003800000 */
.L_x_47716:
        /* <DEDUP_REMOVED lines=9> */
.L_x_47720:
[----:B------:R-:W-:Y:S02]  /*9320*/  IMAD.MOV.U32 R37, RZ, RZ, R48 ;  /* 0x000000ffff257224 */ /* 0x000fe400078e0030 */
[----:B------:R-:W-:Y:S02]  /*9330*/  IMAD.MOV.U32 R5, RZ, RZ, R6 ;  /* 0x000000ffff057224 */ /* 0x000fe400078e0006 */
[----:B------:R-:W-:Y:S02]  /*9340*/  IMAD.MOV.U32 R48, RZ, RZ, R39 ;  /* 0x000000ffff307224 */ /* 0x000fe400078e0027 */
[----:B------:R-:W-:Y:S02]  /*9350*/  IMAD.MOV.U32 R6, RZ, RZ, R3 ;  /* 0x000000ffff067224 */ /* 0x000fe400078e0003 */
.L_x_47721:
[----:B------:R-:W-:Y:S05]  /*9360*/  BSYNC B1 ;  /* 0x0000000000017941 */ /* 0x000fea0003800000 */
.L_x_47719:
        /* <DEDUP_REMOVED lines=9> */
.L_x_47723:
[----:B------:R-:W-:Y:S02]  /*9400*/  IMAD.MOV.U32 R50, RZ, RZ, R37 ;  /* 0x000000ffff327224 */ /* 0x000fe400078e0025 */
[----:B------:R-:W-:Y:S02]  /*9410*/  IMAD.MOV.U32 R4, RZ, RZ, R5 ;  /* 0x000000ffff047224 */ /* 0x000fe400078e0005 */
[----:B------:R-:W-:Y:S02]  /*9420*/  IMAD.MOV.U32 R37, RZ, RZ, R56 ;  /* 0x000000ffff257224 */ /* 0x000fe400078e0038 */
[----:B------:R-:W-:Y:S02]  /*9430*/  IMAD.MOV.U32 R5, RZ, RZ, R2 ;  /* 0x000000ffff057224 */ /* 0x000fe400078e0002 */
.L_x_47724:
[----:B------:R-:W-:Y:S05]  /*9440*/  BSYNC B1 ;  /* 0x0000000000017941 */ /* 0x000fea0003800000 */
.L_x_47722:
        /* <DEDUP_REMOVED lines=9> */
.L_x_47726:
[----:B------:R-:W-:Y:S01]  /*94e0*/  MOV R39, R50 ;  /* 0x0000003200277202 */ /* 0x000fe20000000f00 */
[----:B------:R-:W-:Y:S02]  /*94f0*/  IMAD.MOV.U32 R3, RZ, RZ, R4 ;  /* 0x000000ffff037224 */ /* 0x000fe400078e0004 */
[----:B------:R-:W-:Y:S02]  /*9500*/  IMAD.MOV.U32 R50, RZ, RZ, R47 ;  /* 0x000000ffff327224 */ /* 0x000fe400078e002f */
[----:B------:R-:W-:Y:S02]  /*9510*/  IMAD.MOV.U32 R4, RZ, RZ, R45 ;  /* 0x000000ffff047224 */ /* 0x000fe400078e002d */
.L_x_47727:
[----:B------:R-:W-:Y:S05]  /*9520*/  BSYNC B1 ;  /* 0x0000000000017941 */ /* 0x000fea0003800000 */
.L_x_47725:
        /* <DEDUP_REMOVED lines=9> */
.L_x_47729:
[----:B------:R-:W-:Y:S01]  /*95c0*/  IMAD.MOV.U32 R56, RZ, RZ, R39 ;  /* 0x000000ffff387224 */ /* 0x000fe200078e0027 */
[----:B------:R-:W-:Y:S01]  /*95d0*/  MOV R2, R3 ;  /* 0x0000000300027202 */ /* 0x000fe20000000f00 */
[----:B------:R-:W-:Y:S02]  /*95e0*/  IMAD.MOV.U32 R39, RZ, RZ, R58 ;  /* 0x000000ffff277224 */ /* 0x000fe400078e003a */
[----:B------:R-:W-:Y:S02]  /*95f0*/  IMAD.MOV.U32 R3, RZ, RZ, R18 ;  /* 0x000000ffff037224 */ /* 0x000fe400078e0012 */
.L_x_47730:
[----:B------:R-:W-:Y:S05]  /*9600*/  BSYNC B1 ;  /* 0x0000000000017941 */ /* 0x000fea0003800000 */
.L_x_47728:
        /* <DEDUP_REMOVED lines=9> */
.L_x_47732:
[----:B------:R-:W-:Y:S01]  /*96a0*/  IMAD.MOV.U32 R47, RZ, RZ, R56 ;  /* 0x000000ffff2f7224 */ /* 0x000fe200078e0038 */
[----:B------:R-:W-:Y:S01]  /*96b0*/  MOV R56, R53 ;  /* 0x0000003500387202 */ /* 0x000fe20000000f00 */
[----:B------:R-:W-:Y:S02]  /*96c0*/  IMAD.MOV.U32 R45, RZ, RZ, R2 ;  /* 0x000000ffff2d7224 */ /* 0x000fe400078e0002 */
[----:B------:R-:W-:Y:S02]  /*96d0*/  IMAD.MOV.U32 R2, RZ, RZ, R17 ;  /* 0x000000ffff027224 */ /* 0x000fe400078e0011 */
.L_x_47733:
[----:B------:R-:W-:Y:S05]  /*96e0*/  BSYNC B1 ;  /* 0x0000000000017941 */ /* 0x000fea0003800000 */
.L_x_47731:
        /* <DEDUP_REMOVED lines=9> */
.L_x_47735:
[----:B------:R-:W-:Y:S02]  /*9780*/  IMAD.MOV.U32 R58, RZ, RZ, R47 ;  /* 0x000000ffff3a7224 */ /* 0x000fe400078e002f */
[----:B------:R-:W-:Y:S01]  /*9790*/  IMAD.MOV.U32 R18, RZ, RZ, R45 ;  /* 0x000000ffff127224 */ /* 0x000fe200078e002d */
[----:B------:R-:W-:Y:S01]  /*97a0*/  MOV R45, R16 ;  /* 0x00000010002d7202 */ /* 0x000fe20000000f00 */
[----:B------:R-:W-:Y:S02]  /*97b0*/  IMAD.MOV.U32 R47, RZ, RZ, R60 ;  /* 0x000000ffff2f7224 */ /* 0x000fe400078e003c */
.L_x_47736:
[----:B------:R-:W-:Y:S05]  /*97c0*/  BSYNC B1 ;  /* 0x0000000000017941 */ /* 0x000fea0003800000 */
.L_x_47734:
        /* <DEDUP_REMOVED lines=9> */
.L_x_47738:
[----:B------:R-:W-:Y:S02]  /*9860*/  IMAD.MOV.U32 R53, RZ, RZ, R58 ;  /* 0x000000ffff357224 */ /* 0x000fe400078e003a */
[----:B------:R-:W-:Y:S02]  /*9870*/  IMAD.MOV.U32 R17, RZ, RZ, R18 ;  /* 0x000000ffff117224 */ /* 0x000fe400078e0012 */
[----:B------:R-:W-:Y:S02]  /*9880*/  IMAD.MOV.U32 R58, RZ, RZ, R55 ;  /* 0x000000ffff3a7224 */ /* 0x000fe400078e0037 */
[----:B------:R-:W-:Y:S02]  /*9890*/  IMAD.MOV.U32 R18, RZ, RZ, R15 ;  /* 0x000000ffff127224 */ /* 0x000fe400078e000f */
.L_x_47739:
[----:B------:R-:W-:Y:S05]  /*98a0*/  BSYNC B1 ;  /* 0x0000000000017941 */ /* 0x000fea0003800000 */
.L_x_47737:
        /* <DEDUP_REMOVED lines=9> */
.L_x_47741:
[----:B------:R-:W-:Y:S02]  /*9940*/  IMAD.MOV.U32 R60, RZ, RZ, R53 ;  /* 0x000000ffff3c7224 */ /* 0x000fe400078e0035 */
[----:B------:R-:W-:Y:S02]  /*9950*/  IMAD.MOV.U32 R16, RZ, RZ, R17 ;  /* 0x000000ffff107224 */ /* 0x000fe400078e0011 */
[----:B------:R-:W-:Y:S02]  /*9960*/  IMAD.MOV.U32 R53, RZ, RZ, R66 ;  /* 0x000000ffff357224 */ /* 0x000fe400078e0042 */
[----:B------:R-:W-:Y:S02]  /*9970*/  IMAD.MOV.U32 R17, RZ, RZ, R14 ;  /* 0x000000ffff117224 */ /* 0x000fe400078e000e */
.L_x_47742:
[----:B------:R-:W-:Y:S05]  /*9980*/  BSYNC B1 ;  /* 0x0000000000017941 */ /* 0x000fea0003800000 */
.L_x_47740:
        /* <DEDUP_REMOVED lines=9> */
.L_x_47744:
[----:B------:R-:W-:Y:S02]  /*9a20*/  IMAD.MOV.U32 R15, RZ, RZ, R60 ;  /* 0x000000ffff0f7224 */ /* 0x000fe400078e003c */
[----:B------:R-:W-:Y:S02]  /*9a30*/  IMAD.MOV.U32 R14, RZ, RZ, R16 ;  /* 0x000000ffff0e7224 */ /* 0x000fe400078e0010 */
[----:B------:R-:W-:Y:S02]  /*9a40*/  IMAD.MOV.U32 R60, RZ, RZ, R57 ;  /* 0x000000ffff3c7224 */ /* 0x000fe400078e0039 */
[----:B------:R-:W-:Y:S02]  /*9a50*/  IMAD.MOV.U32 R16, RZ, RZ, R13 ;  /* 0x000000ffff107224 */ /* 0x000fe400078e000d */
.L_x_47745:
[----:B------:R-:W-:Y:S05]  /*9a60*/  BSYNC B1 ;  /* 0x0000000000017941 */ /* 0x000fea0003800000 */
.L_x_47743:
        /* <DEDUP_REMOVED lines=9> */
.L_x_47747:
[----:B------:R-:W-:Y:S01]  /*9b00*/  MOV R55, R15 ;  /* 0x0000000f00377202 */ /* 0x000fe20000000f00 */
[----:B------:R-:W-:Y:S02]  /*9b10*/  IMAD.MOV.U32 R13, RZ, RZ, R14 ;  /* 0x000000ffff0d7224 */ /* 0x000fe400078e000e */
[----:B------:R-:W-:Y:S02]  /*9b20*/  IMAD.MOV.U32 R15, RZ, RZ, R12 ;  /* 0x000000ffff0f7224 */ /* 0x000fe400078e000c */
[----:B------:R-:W-:Y:S02]  /*9b30*/  IMAD.MOV.U32 R14, RZ, RZ, R11 ;  /* 0x000000ffff0e7224 */ /* 0x000fe400078e000b */
.L_x_47748:
[----:B------:R-:W-:Y:S05]  /*9b40*/  BSYNC B1 ;  /* 0x0000000000017941 */ /* 0x000fea0003800000 */
.L_x_47746:
        /* <DEDUP_REMOVED lines=9> */
.L_x_47750:
[----:B------:R-:W-:Y:S01]  /*9be0*/  IMAD.MOV.U32 R12, RZ, RZ, R55 ;  /* 0x000000ffff0c7224 */ /* 0x000fe200078e0037 */
[----:B------:R-:W-:Y:S01]  /*9bf0*/  MOV R11, R13 ;  /* 0x0000000d000b7202 */ /* 0x000fe20000000f00 */
[----:B------:R-:W-:Y:S02]  /*9c00*/  IMAD.MOV.U32 R55, RZ, RZ, R62 ;  /* 0x000000ffff377224 */ /* 0x000fe400078e003e */
[----:B------:R-:W-:Y:S02]  /*9c10*/  IMAD.MOV.U32 R13, RZ, RZ, R10 ;  /* 0x000000ffff0d7224 */ /* 0x000fe400078e000a */
.L_x_47751:
[----:B------:R-:W-:Y:S05]  /*9c20*/  BSYNC B1 ;  /* 0x0000000000017941 */ /* 0x000fea0003800000 */
.L_x_47749:
        /* <DEDUP_REMOVED lines=9> */
.L_x_47753:
[----:B------:R-:W-:Y:S01]  /*9cc0*/  IMAD.MOV.U32 R57, RZ, RZ, R12 ;  /* 0x000000ffff397224 */ /* 0x000fe200078e000c */
[----:B------:R-:W-:Y:S01]  /*9cd0*/  MOV R12, R9 ;  /* 0x00000009000c7202 */ /* 0x000fe20000000f00 */
[----:B------:R-:W-:Y:S02]  /*9ce0*/  IMAD.MOV.U32 R10, RZ, RZ, R11 ;  /* 0x000000ffff0a7224 */ /* 0x000fe400078e000b */
[----:B------:R-:W-:Y:S02]  /*9cf0*/  IMAD.MOV.U32 R11, RZ, RZ, R8 ;  /* 0x000000ffff0b7224 */ /* 0x000fe400078e0008 */
.L_x_47754:
[----:B------:R-:W-:Y:S05]  /*9d00*/  BSYNC B1 ;  /* 0x0000000000017941 */ /* 0x000fea0003800000 */
.L_x_47752:
        /* <DEDUP_REMOVED lines=16> */
.L_x_47756:
[----:B------:R-:W-:Y:S01]  /*9e10*/  IMAD.MOV.U32 R44, RZ, RZ, R19 ;  /* 0x000000ffff2c7224 */ /* 0x000fe200078e0013 */
[----:B------:R-:W-:Y:S01]  /*9e20*/  MOV R8, R71 ;  /* 0x0000004700087202 */ /* 0x000fe20000000f00 */
[----:B------:R-:W-:Y:S02]  /*9e30*/  IMAD.MOV.U32 R19, RZ, RZ, R64 ;  /* 0x000000ffff137224 */ /* 0x000fe400078e0040 */
[----:B------:R-:W-:Y:S02]  /*9e40*/  IMAD.MOV.U32 R71, RZ, RZ, R46 ;  /* 0x000000ffff477224 */ /* 0x000fe400078e002e */
.L_x_47757:
[----:B------:R-:W-:Y:S05]  /*9e50*/  BSYNC B1 ;  /* 0x0000000000017941 */ /* 0x000fea0003800000 */
.L_x_47755:
        /* <DEDUP_REMOVED lines=9> */
.L_x_47759:
[----:B------:R-:W-:Y:S01]  /*9ef0*/  IMAD.MOV.U32 R33, RZ, RZ, R44 ;  /* 0x000000ffff217224 */ /* 0x000fe200078e002c */
[----:B------:R-:W-:Y:S01]  /*9f00*/  MOV R44, R35 ;  /* 0x00000023002c7202 */ /* 0x000fe20000000f00 */
[----:B------:R-:W-:Y:S02]  /*9f10*/  IMAD.MOV.U32 R9, RZ, RZ, R8 ;  /* 0x000000ffff097224 */ /* 0x000fe400078e0008 */
[----:B------:R-:W-:Y:S02]  /*9f20*/  IMAD.MOV.U32 R8, RZ, RZ, R7 ;  /* 0x000000ffff087224 */ /* 0x000fe400078e0007 */
.L_x_47760:
[----:B------:R-:W-:Y:S05]  /*9f30*/  BSYNC B1 ;  /* 0x0000000000017941 */ /* 0x000fea0003800000 */
.L_x_47758:
        /* <DEDUP_REMOVED lines=9> */
.L_x_47762:
[----:B------:R-:W-:Y:S02]  /*9fd0*/  IMAD.MOV.U32 R62, RZ, RZ, R33 ;  /* 0x000000ffff3e7224 */ /* 0x000fe400078e0021 */
[----:B------:R-:W-:Y:S01]  /*9fe0*/  IMAD.MOV.U32 R46, RZ, RZ, R9 ;  /* 0x000000ffff2e7224 */ /* 0x000fe200078e0009 */
[----:B------:R-:W-:Y:S01]  /*9ff0*/  MOV R9, R6 ;  /* 0x0000000600097202 */ /* 0x000fe20000000f00 */
[----:B------:R-:W-:Y:S02]  /*a000*/  IMAD.MOV.U32 R33, RZ, RZ, R48 ;  /* 0x000000ffff217224 */ /* 0x000fe400078e0030 */
.L_x_47763:
[----:B------:R-:W-:Y:S05]  /*a010*/  BSYNC B1 ;  /* 0x0000000000017941 */ /* 0x000fea0003800000 */
.L_x_47761:
        /* <DEDUP_REMOVED lines=9> */
.L_x_47765:
[----:B------:R-:W-:Y:S02]  /*a0b0*/  IMAD.MOV.U32 R35, RZ, RZ, R62 ;  /* 0x000000ffff237224 */ /* 0x000fe400078e003e */
[----:B------:R-:W-:Y:S02]  /*a0c0*/  IMAD.MOV.U32 R7, RZ, RZ, R46 ;  /* 0x000000ffff077224 */ /* 0x000fe400078e002e */
[----:B------:R-:W-:Y:S02]  /*a0d0*/  IMAD.MOV.U32 R62, RZ, RZ, R37 ;  /* 0x000000ffff3e7224 */ /* 0x000fe400078e0025 */
[----:B------:R-:W-:Y:S02]  /*a0e0*/  IMAD.MOV.U32 R46, RZ, RZ, R5 ;  /* 0x000000ffff2e7224 */ /* 0x000fe400078e0005 */
.L_x_47766:
[----:B------:R-:W-:Y:S05]  /*a0f0*/  BSYNC B1 ;  /* 0x0000000000017941 */ /* 0x000fea0003800000 */
.L_x_47764:
        /* <DEDUP_REMOVED lines=9> */
.L_x_47768:
[----:B------:R-:W-:Y:S02]  /*a190*/  IMAD.MOV.U32 R48, RZ, RZ, R35 ;  /* 0x000000ffff307224 */ /* 0x000fe400078e0023 */
[----:B------:R-:W-:Y:S02]  /*a1a0*/  IMAD.MOV.U32 R6, RZ, RZ, R7 ;  /* 0x000000ffff067224 */ /* 0x000fe400078e0007 */
[----:B------:R-:W-:Y:S02]  /*a1b0*/  IMAD.MOV.U32 R35, RZ, RZ, R50 ;  /* 0x000000ffff237224 */ /* 0x000fe400078e0032 */
[----:B------:R-:W-:Y:S02]  /*a1c0*/  IMAD.MOV.U32 R7, RZ, RZ, R4 ;  /* 0x000000ffff077224 */ /* 0x000fe400078e0004 */
.L_x_47769:
[----:B------:R-:W-:Y:S05]  /*a1d0*/  BSYNC B1 ;  /* 0x0000000000017941 */ /* 0x000fea0003800000 */
.L_x_47767:
        /* <DEDUP_REMOVED lines=9> */
.L_x_47771:
[----:B------:R-:W-:Y:S02]  /*a270*/  IMAD.MOV.U32 R37, RZ, RZ, R48 ;  /* 0x000000ffff257224 */ /* 0x000fe400078e0030 */
[----:B------:R-:W-:Y:S02]  /*a280*/  IMAD.MOV.U32 R5, RZ, RZ, R6 ;  /* 0x000000ffff057224 */ /* 0x000fe400078e0006 */
[----:B------:R-:W-:Y:S02]  /*a290*/  IMAD.MOV.U32 R48, RZ, RZ, R39 ;  /* 0x000000ffff307224 */ /* 0x000fe400078e0027 */
[----:B------:R-:W-:Y:S02]  /*a2a0*/  IMAD.MOV.U32 R6, RZ, RZ, R3 ;  /* 0x000000ffff067224 */ /* 0x000fe400078e0003 */
.L_x_47772:
[----:B------:R-:W-:Y:S05]  /*a2b0*/  BSYNC B1 ;  /* 0x0000000000017941 */ /* 0x000fea0003800000 */
.L_x_47770:
        /* <DEDUP_REMOVED lines=9> */
.L_x_47774:
[----:B------:R-:W-:Y:S01]  /*a350*/  MOV R50, R37 ;  /* 0x0000002500327202 */ /* 0x000fe20000000f00 */
[----:B------:R-:W-:Y:S02]  /*a360*/  IMAD.MOV.U32 R4, RZ, RZ, R5 ;  /* 0x000000ffff047224 */ /* 0x000fe400078e0005 */
[----:B------:R-:W-:Y:S02]  /*a370*/  IMAD.MOV.U32 R37, RZ, RZ, R56 ;  /* 0x000000ffff257224 */ /* 0x000fe400078e0038 */
[----:B------:R-:W-:Y:S02]  /*a380*/  IMAD.MOV.U32 R5, RZ, RZ, R2 ;  /* 0x000000ffff057224 */ /* 0x000fe400078e0002 */
.L_x_47775:
[----:B------:R-:W-:Y:S05]  /*a390*/  BSYNC B1 ;  /* 0x0000000000017941 */ /* 0x000fea0003800000 */
.L_x_47773:
        /* <DEDUP_REMOVED lines=9> */
.L_x_47777:
[----:B------:R-:W-:Y:S01]  /*a430*/  IMAD.MOV.U32 R39, RZ, RZ, R50 ;  /* 0x000000ffff277224 */ /* 0x000fe200078e0032 */
[----:B------:R-:W-:Y:S01]  /*a440*/  MOV R3, R4 ;  /* 0x0000000400037202 */ /* 0x000fe20000000f00 */
[----:B------:R-:W-:Y:S02]  /*a450*/  IMAD.MOV.U32 R50, RZ, RZ, R47 ;  /* 0x000000ffff327224 */ /* 0x000fe400078e002f */
[----:B------:R-:W-:Y:S02]  /*a460*/  IMAD.MOV.U32 R4, RZ, RZ, R45 ;  /* 0x000000ffff047224 */ /* 0x000fe400078e002d */
.L_x_47778:
[----:B------:R-:W-:Y:S05]  /*a470*/  BSYNC B1 ;  /* 0x0000000000017941 */ /* 0x000fea0003800000 */
.L_x_47776:
        /* <DEDUP_REMOVED lines=9> */
.L_x_47780:
[----:B------:R-:W-:Y:S01]  /*a510*/  IMAD.MOV.U32 R56, RZ, RZ, R39 ;  /* 0x000000ffff387224 */ /* 0x000fe200078e0027 */
[----:B------:R-:W-:Y:S01]  /*a520*/  MOV R39, R58 ;  /* 0x0000003a00277202 */ /* 0x000fe20000000f00 */
[----:B------:R-:W-:Y:S02]  /*a530*/  IMAD.MOV.U32 R2, RZ, RZ, R3 ;  /* 0x000000ffff027224 */ /* 0x000fe400078e0003 */
[----:B------:R-:W-:Y:S02]  /*a540*/  IMAD.MOV.U32 R3, RZ, RZ, R18 ;  /* 0x000000ffff037224 */ /* 0x000fe400078e0012 */
.L_x_47781:
[----:B------:R-:W-:Y:S05]  /*a550*/  BSYNC B1 ;  /* 0x0000000000017941 */ /* 0x000fea0003800000 */
.L_x_47779:
        /* <DEDUP_REMOVED lines=9> */
.L_x_47783:
[----:B------:R-:W-:Y:S02]  /*a5f0*/  IMAD.MOV.U32 R47, RZ, RZ, R56 ;  /* 0x000000ffff2f7224 */ /* 0x000fe400078e0038 */
[----:B------:R-:W-:Y:S01]  /*a600*/  IMAD.MOV.U32 R45, RZ, RZ, R2 ;  /* 0x000000ffff2d7224 */ /* 0x000fe200078e0002 */
[----:B------:R-:W-:Y:S01]  /*a610*/  MOV R2, R17 ;  /* 0x0000001100027202 */ /* 0x000fe20000000f00 */
[----:B------:R-:W-:Y:S02]  /*a620*/  IMAD.MOV.U32 R56, RZ, RZ, R53 ;  /* 0x000000ffff387224 */ /* 0x000fe400078e0035 */
.L_x_47784:
[----:B------:R-:W-:Y:S05]  /*a630*/  BSYNC B1 ;  /* 0x0000000000017941 */ /* 0x000fea0003800000 */
.L_x_47782:
        /* <DEDUP_REMOVED lines=9> */
.L_x_47786:
[----:B------:R-:W-:Y:S02]  /*a6d0*/  IMAD.MOV.U32 R18, RZ, RZ, R47 ;  /* 0x000000ffff127224 */ /* 0x000fe400078e002f */
[----:B------:R-:W-:Y:S02]  /*a6e0*/  IMAD.MOV.U32 R17, RZ, RZ, R45 ;  /* 0x000000ffff117224 */ /* 0x000fe400078e002d */
[----:B------:R-:W-:Y:S02]  /*a6f0*/  IMAD.MOV.U32 R47, RZ, RZ, R60 ;  /* 0x000000ffff2f7224 */ /* 0x000fe400078e003c */
[----:B------:R-:W-:Y:S02]  /*a700*/  IMAD.MOV.U32 R45, RZ, RZ, R16 ;  /* 0x000000ffff2d7224 */ /* 0x000fe400078e0010 */
.L_x_47787:
[----:B------:R-:W-:Y:S05]  /*a710*/  BSYNC B1 ;  /* 0x0000000000017941 */ /* 0x000fea0003800000 */
.L_x_47785:
        /* <DEDUP_REMOVED lines=9> */
.L_x_47789:
[----:B------:R-:W-:Y:S02]  /*a7b0*/  IMAD.MOV.U32 R58, RZ, RZ, R18 ;  /* 0x000000ffff3a7224 */ /* 0x000fe400078e0012 */
[----:B------:R-:W-:Y:S02]  /*a7c0*/  IMAD.MOV.U32 R16, RZ, RZ, R17 ;  /* 0x000000ffff107224 */ /* 0x000fe400078e0011 */
[----:B------:R-:W-:Y:S02]  /*a7d0*/  IMAD.MOV.U32 R18, RZ, RZ, R15 ;  /* 0x000000ffff127224 */ /* 0x000fe400078e000f */
[----:B------:R-:W-:Y:S02]  /*a7e0*/  IMAD.MOV.U32 R17, RZ, RZ, R14 ;  /* 0x000000ffff117224 */ /* 0x000fe400078e000e */
.L_x_47790:
[----:B------:R-:W-:Y:S05]  /*a7f0*/  BSYNC B1 ;  /* 0x0000000000017941 */ /* 0x000fea0003800000 */
.L_x_47788:
        /* <DEDUP_REMOVED lines=9> */
.L_x_47792:
[----:B------:R-:W-:Y:S02]  /*a890*/  IMAD.MOV.U32 R15, RZ, RZ, R58 ;  /* 0x000000ffff0f7224 */ /* 0x000fe400078e003a */
[----:B------:R-:W-:Y:S02]  /*a8a0*/  IMAD.MOV.U32 R14, RZ, RZ, R16 ;  /* 0x000000ffff0e7224 */ /* 0x000fe400078e0010 */
[----:B------:R-:W-:Y:S02]  /*a8b0*/  IMAD.MOV.U32 R58, RZ, RZ, R55 ;  /* 0x000000ffff3a7224 */ /* 0x000fe400078e0037 */
[----:B------:R-:W-:Y:S02]  /*a8c0*/  IMAD.MOV.U32 R16, RZ, RZ, R13 ;  /* 0x000000ffff107224 */ /* 0x000fe400078e000d */
.L_x_47793:
[----:B------:R-:W-:Y:S05]  /*a8d0*/  BSYNC B1 ;  /* 0x0000000000017941 */ /* 0x000fea0003800000 */
.L_x_47791:
        /* <DEDUP_REMOVED lines=9> */
.L_x_47795:
[----:B------:R-:W-:Y:S01]  /*a970*/  MOV R60, R15 ;  /* 0x0000000f003c7202 */ /* 0x000fe20000000f00 */
[----:B------:R-:W-:Y:S02]  /*a980*/  IMAD.MOV.U32 R13, RZ, RZ, R14 ;  /* 0x000000ffff0d7224 */ /* 0x000fe400078e000e */
[----:B------:R-:W-:Y:S02]  /*a990*/  IMAD.MOV.U32 R15, RZ, RZ, R12 ;  /* 0x000000ffff0f7224 */ /* 0x000fe400078e000c */
[----:B------:R-:W-:Y:S02]  /*a9a0*/  IMAD.MOV.U32 R14, RZ, RZ, R11 ;  /* 0x000000ffff0e7224 */ /* 0x000fe400078e000b */
.L_x_47796:
[----:B------:R-:W-:Y:S05]  /*a9b0*/  BSYNC B1 ;  /* 0x0000000000017941 */ /* 0x000fea0003800000 */
.L_x_47794:
        /* <DEDUP_REMOVED lines=9> */
.L_x_47798:
[----:B------:R-:W-:Y:S01]  /*aa50*/  IMAD.MOV.U32 R12, RZ, RZ, R60 ;  /* 0x000000ffff0c7224 */ /* 0x000fe200078e003c */
[----:B------:R-:W-:Y:S01]  /*aa60*/  MOV R11, R13 ;  /* 0x0000000d000b7202 */ /* 0x000fe20000000f00 */
[----:B------:R-:W-:Y:S02]  /*aa70*/  IMAD.MOV.U32 R60, RZ, RZ, R57 ;  /* 0x000000ffff3c7224 */ /* 0x000fe400078e0039 */
[----:B------:R-:W-:Y:S02]  /*aa80*/  IMAD.MOV.U32 R13, RZ, RZ, R10 ;  /* 0x000000ffff0d7224 */ /* 0x000fe400078e000a */
.L_x_47799:
[----:B------:R-:W-:Y:S05]  /*aa90*/  BSYNC B1 ;  /* 0x0000000000017941 */ /* 0x000fea0003800000 */
.L_x_47797:
        /* <DEDUP_REMOVED lines=16> */
.L_x_47801:
[----:B------:R-:W-:Y:S01]  /*aba0*/  MOV R42, R19 ;  /* 0x00000013002a7202 */ /* 0x000fe20000000f00 */
[----:B------:R-:W-:Y:S02]  /*abb0*/  IMAD.MOV.U32 R10, RZ, RZ, R71 ;  /* 0x000000ffff0a7224 */ /* 0x000fe400078e0047 */
[----:B------:R-:W-:Y:S02]  /*abc0*/  IMAD.MOV.U32 R19, RZ, RZ, R44 ;  /* 0x000000ffff137224 */ /* 0x000fe400078e002c */
[----:B------:R-:W-:Y:S02]  /*abd0*/  IMAD.MOV.U32 R71, RZ, RZ, R8 ;  /* 0x000000ffff477224 */ /* 0x000fe400078e0008 */
.L_x_47802:
[----:B------:R-:W-:Y:S05]  /*abe0*/  BSYNC B1 ;  /* 0x0000000000017941 */ /* 0x000fea0003800000 */
.L_x_47800:
        /* <DEDUP_REMOVED lines=9> */
.L_x_47804:
[----:B------:R-:W-:Y:S01]  /*ac80*/  IMAD.MOV.U32 R53, RZ, RZ, R42 ;  /* 0x000000ffff357224 */ /* 0x000fe200078e002a */
[----:B------:R-:W-:Y:S01]  /*ac90*/  MOV R31, R10 ;  /* 0x0000000a001f7202 */ /* 0x000fe20000000f00 */
[----:B------:R-:W-:Y:S02]  /*aca0*/  IMAD.MOV.U32 R42, RZ, RZ, R33 ;  /* 0x000000ffff2a7224 */ /* 0x000fe400078e0021 */
[----:B------:R-:W-:Y:S02]  /*acb0*/  IMAD.MOV.U32 R10, RZ, RZ, R9 ;  /* 0x000000ffff0a7224 */ /* 0x000fe400078e0009 */
.L_x_47805:
[----:B------:R-:W-:Y:S05]  /*acc0*/  BSYNC B1 ;  /* 0x0000000000017941 */ /* 0x000fea0003800000 */
.L_x_47803:
        /* <DEDUP_REMOVED lines=9> */
.L_x_47807:
[----:B------:R-:W-:Y:S01]  /*ad60*/  IMAD.MOV.U32 R44, RZ, RZ, R53 ;  /* 0x000000ffff2c7224 */ /* 0x000fe200078e0035 */
[----:B------:R-:W-:Y:S01]  /*ad70*/  MOV R53, R62 ;  /* 0x0000003e00357202 */ /* 0x000fe20000000f00 */
[----:B------:R-:W-:Y:S02]  /*ad80*/  IMAD.MOV.U32 R8, RZ, RZ, R31 ;  /* 0x000000ffff087224 */ /* 0x000fe400078e001f */
[----:B------:R-:W-:Y:S02]  /*ad90*/  IMAD.MOV.U32 R31, RZ, RZ, R46 ;  /* 0x000000ffff1f7224 */ /* 0x000fe400078e002e */
.L_x_47808:
[----:B------:R-:W-:Y:S05]  /*ada0*/  BSYNC B1 ;  /* 0x0000000000017941 */ /* 0x000fea0003800000 */
.L_x_47806:
        /* <DEDUP_REMOVED lines=9> */
.L_x_47810:
[----:B------:R-:W-:Y:S02]  /*ae40*/  IMAD.MOV.U32 R33, RZ, RZ, R44 ;  /* 0x000000ffff217224 */ /* 0x000fe400078e002c */
[----:B------:R-:W-:Y:S01]  /*ae50*/  IMAD.MOV.U32 R9, RZ, RZ, R8 ;  /* 0x000000ffff097224 */ /* 0x000fe200078e0008 */
[----:B------:R-:W-:Y:S01]  /*ae60*/  MOV R8, R7 ;  /* 0x0000000700087202 */ /* 0x000fe20000000f00 */
[----:B------:R-:W-:Y:S02]  /*ae70*/  IMAD.MOV.U32 R44, RZ, RZ, R35 ;  /* 0x000000ffff2c7224 */ /* 0x000fe400078e0023 */
.L_x_47811:
[----:B------:R-:W-:Y:S05]  /*ae80*/  BSYNC B1 ;  /* 0x0000000000017941 */ /* 0x000fea0003800000 */
.L_x_47809:
        /* <DEDUP_REMOVED lines=9> */
.L_x_47813:
[----:B------:R-:W-:Y:S02]  /*af20*/  IMAD.MOV.U32 R62, RZ, RZ, R33 ;  /* 0x000000ffff3e7224 */ /* 0x000fe400078e0021 */
[----:B------:R-:W-:Y:S02]  /*af30*/  IMAD.MOV.U32 R46, RZ, RZ, R9 ;  /* 0x000000ffff2e7224 */ /* 0x000fe400078e0009 */
[----:B------:R-:W-:Y:S02]  /*af40*/  IMAD.MOV.U32 R33, RZ, RZ, R48 ;  /* 0x000000ffff217224 */ /* 0x000fe400078e0030 */
[----:B------:R-:W-:Y:S02]  /*af50*/  IMAD.MOV.U32 R9, RZ, RZ, R6 ;  /* 0x000000ffff097224 */ /* 0x000fe400078e0006 */
.L_x_47814:
[----:B------:R-:W-:Y:S05]  /*af60*/  BSYNC B1 ;  /* 0x0000000000017941 */ /* 0x000fea0003800000 */
.L_x_47812:
        /* <DEDUP_REMOVED lines=9> */
.L_x_47816:
[----:B------:R-:W-:Y:S02]  /*b000*/  IMAD.MOV.U32 R35, RZ, RZ, R62 ;  /* 0x000000ffff237224 */ /* 0x000fe400078e003e */
[----:B------:R-:W-:Y:S02]  /*b010*/  IMAD.MOV.U32 R7, RZ, RZ, R46 ;  /* 0x000000ffff077224 */ /* 0x000fe400078e002e */
[----:B------:R-:W-:Y:S02]  /*b020*/  IMAD.MOV.U32 R62, RZ, RZ, R37 ;  /* 0x000000ffff3e7224 */ /* 0x000fe400078e0025 */
[----:B------:R-:W-:Y:S02]  /*b030*/  IMAD.MOV.U32 R46, RZ, RZ, R5 ;  /* 0x000000ffff2e7224 */ /* 0x000fe400078e0005 */
.L_x_47817:
[----:B------:R-:W-:Y:S05]  /*b040*/  BSYNC B1 ;  /* 0x0000000000017941 */ /* 0x000fea0003800000 */
.L_x_47815:
        /* <DEDUP_REMOVED lines=9> */
.L_x_47819:
[----:B------:R-:W-:Y:S02]  /*b0e0*/  IMAD.MOV.U32 R48, RZ, RZ, R35 ;  /* 0x000000ffff307224 */ /* 0x000fe400078e0023 */
[----:B------:R-:W-:Y:S02]  /*b0f0*/  IMAD.MOV.U32 R6, RZ, RZ, R7 ;  /* 0x000000ffff067224 */ /* 0x000fe400078e0007 */
[----:B------:R-:W-:Y:S02]  /*b100*/  IMAD.MOV.U32 R35, RZ, RZ, R50 ;  /* 0x000000ffff237224 */ /* 0x000fe400078e0032 */
[----:B------:R-:W-:Y:S02]  /*b110*/  IMAD.MOV.U32 R7, RZ, RZ, R4 ;  /* 0x000000ffff077224 */ /* 0x000fe400078e0004 */
.L_x_47820:
[----:B------:R-:W-:Y:S05]  /*b120*/  BSYNC B1 ;  /* 0x0000000000017941 */ /* 0x000fea0003800000 */
.L_x_47818:
        /* <DEDUP_REMOVED lines=9> */
.L_x_47822:
[----:B------:R-:W-:Y:S01]  /*b1c0*/  MOV R37, R48 ;  /* 0x0000003000257202 */ /* 0x000fe20000000f00 */
[----:B------:R-:W-:Y:S02]  /*b1d0*/  IMAD.MOV.U32 R5, RZ, RZ, R6 ;  /* 0x000000ffff057224 */ /* 0x000fe400078e0006 */
[----:B------:R-:W-:Y:S02]  /*b1e0*/  IMAD.MOV.U32 R48, RZ, RZ, R39 ;  /* 0x000000ffff307224 */ /* 0x000fe400078e0027 */
[----:B------:R-:W-:Y:S02]  /*b1f0*/  IMAD.MOV.U32 R6, RZ, RZ, R3 ;  /* 0x000000ffff067224 */ /* 0x000fe400078e0003 */
.L_x_47823:
[----:B------:R-:W-:Y:S05]  /*b200*/  BSYNC B1 ;  /* 0x0000000000017941 */ /* 0x000fea0003800000 */
.L_x_47821:
        /* <DEDUP_REMOVED lines=9> */
.L_x_47825:
[----:B------:R-:W-:Y:S01]  /*b2a0*/  IMAD.MOV.U32 R50, RZ, RZ, R37 ;  /* 0x000000ffff327224 */ /* 0x000fe200078e0025 */
[----:B------:R-:W-:Y:S01]  /*b2b0*/  MOV R4, R5 ;  /* 0x0000000500047202 */ /* 0x000fe20000000f00 */
[----:B------:R-:W-:Y:S02]  /*b2c0*/  IMAD.MOV.U32 R37, RZ, RZ, R56 ;  /* 0x000000ffff257224 */ /* 0x000fe400078e0038 */
[----:B------:R-:W-:Y:S02]  /*b2d0*/  IMAD.MOV.U32 R5, RZ, RZ, R2 ;  /* 0x000000ffff057224 */ /* 0x000fe400078e0002 */
.L_x_47826:
[----:B------:R-:W-:Y:S05]  /*b2e0*/  BSYNC B1 ;  /* 0x0000000000017941 */ /* 0x000fea0003800000 */
.L_x_47824:
        /* <DEDUP_REMOVED lines=9> */
.L_x_47828:
[----:B------:R-:W-:Y:S01]  /*b380*/  IMAD.MOV.U32 R3, RZ, RZ, R50 ;  /* 0x000000ffff037224 */ /* 0x000fe200078e0032 */
[----:B------:R-:W-:Y:S01]  /*b390*/  MOV R50, R47 ;  /* 0x0000002f00327202 */ /* 0x000fe20000000f00 */
[----:B------:R-:W-:Y:S02]  /*b3a0*/  IMAD.MOV.U32 R2, RZ, RZ, R4 ;  /* 0x000000ffff027224 */ /* 0x000fe400078e0004 */
[----:B------:R-:W-:Y:S02]  /*b3b0*/  IMAD.MOV.U32 R4, RZ, RZ, R45 ;  /* 0x000000ffff047224 */ /* 0x000fe400078e002d */
.L_x_47829:
[----:B------:R-:W-:Y:S05]  /*b3c0*/  BSYNC B1 ;  /* 0x0000000000017941 */ /* 0x000fea0003800000 */
.L_x_47827:
        /* <DEDUP_REMOVED lines=9> */
.L_x_47831:
[----:B------:R-:W-:Y:S02]  /*b460*/  IMAD.MOV.U32 R45, RZ, RZ, R3 ;  /* 0x000000ffff2d7224 */ /* 0x000fe400078e0003 */
[----:B------:R-:W-:Y:S01]  /*b470*/  IMAD.MOV.U32 R39, RZ, RZ, R2 ;  /* 0x000000ffff277224 */ /* 0x000fe200078e0002 */
[----:B------:R-:W-:Y:S01]  /*b480*/  MOV R2, R17 ;  /* 0x0000001100027202 */ /* 0x000fe20000000f00 */
[----:B------:R-:W-:Y:S02]  /*b490*/  IMAD.MOV.U32 R3, RZ, RZ, R18 ;  /* 0x000000ffff037224 */ /* 0x000fe400078e0012 */
.L_x_47832:
[----:B------:R-:W-:Y:S05]  /*b4a0*/  BSYNC B1 ;  /* 0x0000000000017941 */ /* 0x000fea0003800000 */
.L_x_47830:
        /* <DEDUP_REMOVED lines=9> */
.L_x_47834:
[----:B------:R-:W-:Y:S02]  /*b540*/  IMAD.MOV.U32 R18, RZ, RZ, R45 ;  /* 0x000000ffff127224 */ /* 0x000fe400078e002d */
[----:B------:R-:W-:Y:S02]  /*b550*/  IMAD.MOV.U32 R17, RZ, RZ, R39 ;  /* 0x000000ffff117224 */ /* 0x000fe400078e0027 */
[----:B------:R-:W-:Y:S02]  /*b560*/  IMAD.MOV.U32 R45, RZ, RZ, R58 ;  /* 0x000000ffff2d7224 */ /* 0x000fe400078e003a */
[----:B------:R-:W-:Y:S02]  /*b570*/  IMAD.MOV.U32 R39, RZ, RZ, R16 ;  /* 0x000000ffff277224 */ /* 0x000fe400078e0010 */
.L_x_47835:
[----:B------:R-:W-:Y:S05]  /*b580*/  BSYNC B1 ;  /* 0x0000000000017941 */ /* 0x000fea0003800000 */
.L_x_47833:
        /* <DEDUP_REMOVED lines=9> */
.L_x_47837:
[----:B------:R-:W-:Y:S02]  /*b620*/  IMAD.MOV.U32 R47, RZ, RZ, R18 ;  /* 0x000000ffff2f7224 */ /* 0x000fe400078e0012 */
[----:B------:R-:W-:Y:S02]  /*b630*/  IMAD.MOV.U32 R16, RZ, RZ, R17 ;  /* 0x000000ffff107224 */ /* 0x000fe400078e0011 */
[----:B------:R-:W-:Y:S02]  /*b640*/  IMAD.MOV.U32 R18, RZ, RZ, R15 ;  /* 0x000000ffff127224 */ /* 0x000fe400078e000f */
[----:B------:R-:W-:Y:S02]  /*b650*/  IMAD.MOV.U32 R17, RZ, RZ, R14 ;  /* 0x000000ffff117224 */ /* 0x000fe400078e000e */
.L_x_47838:
[----:B------:R-:W-:Y:S05]  /*b660*/  BSYNC B1 ;  /* 0x0000000000017941 */ /* 0x000fea0003800000 */
.L_x_47836:
        /* <DEDUP_REMOVED lines=9> */
.L_x_47840:
[----:B------:R-:W-:Y:S02]  /*b700*/  IMAD.MOV.U32 R15, RZ, RZ, R47 ;  /* 0x000000ffff0f7224 */ /* 0x000fe400078e002f */
[----:B------:R-:W-:Y:S02]  /*b710*/  IMAD.MOV.U32 R14, RZ, RZ, R16 ;  /* 0x000000ffff0e7224 */ /* 0x000fe400078e0010 */
[----:B------:R-:W-:Y:S02]  /*b720*/  IMAD.MOV.U32 R47, RZ, RZ, R60 ;  /* 0x000000ffff2f7224 */ /* 0x000fe400078e003c */
[----:B------:R-:W-:Y:S02]  /*b730*/  IMAD.MOV.U32 R16, RZ, RZ, R13 ;  /* 0x000000ffff107224 */ /* 0x000fe400078e000d */
.L_x_47841:
[----:B------:R-:W-:Y:S05]  /*b740*/  BSYNC B1 ;  /* 0x0000000000017941 */ /* 0x000fea0003800000 */
.L_x_47839:
        /* <DEDUP_REMOVED lines=9> */
.L_x_47843:
[----:B------:R-:W-:Y:S01]  /*b7e0*/  MOV R55, R15 ;  /* 0x0000000f00377202 */ /* 0x000fe20000000f00 */
[----:B------:R-:W-:Y:S02]  /*b7f0*/  IMAD.MOV.U32 R13, RZ, RZ, R14 ;  /* 0x000000ffff0d7224 */ /* 0x000fe400078e000e */
[----:B------:R-:W-:Y:S02]  /*b800*/  IMAD.MOV.U32 R15, RZ, RZ, R12 ;  /* 0x000000ffff0f7224 */ /* 0x000fe400078e000c */
[----:B------:R-:W-:Y:S02]  /*b810*/  IMAD.MOV.U32 R14, RZ, RZ, R11 ;  /* 0x000000ffff0e7224 */ /* 0x000fe400078e000b */
.L_x_47844:
[----:B------:R-:W-:Y:S05]  /*b820*/  BSYNC B1 ;  /* 0x0000000000017941 */ /* 0x000fea0003800000 */
.L_x_47842:
        /* <DEDUP_REMOVED lines=16> */
.L_x_47846:
[----:B------:R-:W-:Y:S02]  /*b930*/  IMAD.MOV.U32 R40, RZ, RZ, R19 ;  /* 0x000000ffff287224 */ /* 0x000fe400078e0013 */
[----:B------:R-:W-:Y:S02]  /*b940*/  IMAD.MOV.U32 R12, RZ, RZ, R71 ;  /* 0x000000ffff0c7224 */ /* 0x000fe400078e0047 */
[----:B------:R-:W-:Y:S02]  /*b950*/  IMAD.MOV.U32 R19, RZ, RZ, R42 ;  /* 0x000000ffff137224 */ /* 0x000fe400078e002a */
[----:B------:R-:W-:Y:S02]  /*b960*/  IMAD.MOV.U32 R71, RZ, RZ, R10 ;  /* 0x000000ffff477224 */ /* 0x000fe400078e000a */
.L_x_47847:
[----:B------:R-:W-:Y:S05]  /*b970*/  BSYNC B1 ;  /* 0x0000000000017941 */ /* 0x000fea0003800000 */
.L_x_47845:
        /* <DEDUP_REMOVED lines=9> */
.L_x_47849:
[----:B------:R-:W-:Y:S01]  /*ba10*/  MOV R29, R40 ;  /* 0x00000028001d7202 */ /* 0x000fe20000000f00 */
[----:B------:R-:W-:Y:S02]  /*ba20*/  IMAD.MOV.U32 R11, RZ, RZ, R12 ;  /* 0x000000ffff0b7224 */ /* 0x000fe400078e000c */
[----:B------:R-:W-:Y:S02]  /*ba30*/  IMAD.MOV.U32 R40, RZ, RZ, R53 ;  /* 0x000000ffff287224 */ /* 0x000fe400078e0035 */
[----:B------:R-:W-:Y:S02]  /*ba40*/  IMAD.MOV.U32 R12, RZ, RZ, R31 ;  /* 0x000000ffff0c7224 */ /* 0x000fe400078e001f */
.L_x_47850:
[----:B------:R-:W-:Y:S05]  /*ba50*/  BSYNC B1 ;  /* 0x0000000000017941 */ /* 0x000fea0003800000 */
.L_x_47848:
        /* <DEDUP_REMOVED lines=9> */
.L_x_47852:
[----:B------:R-:W-:Y:S01]  /*baf0*/  IMAD.MOV.U32 R42, RZ, RZ, R29 ;  /* 0x000000ffff2a7224 */ /* 0x000fe200078e001d */
[----:B------:R-:W-:Y:S01]  /*bb00*/  MOV R10, R11 ;  /* 0x0000000b000a7202 */ /* 0x000fe20000000f00 */
[----:B------:R-:W-:Y:S02]  /*bb10*/  IMAD.MOV.U32 R29, RZ, RZ, R44 ;  /* 0x000000ffff1d7224 */ /* 0x000fe400078e002c */
[----:B------:R-:W-:Y:S02]  /*bb20*/  IMAD.MOV.U32 R11, RZ, RZ, R8 ;  /* 0x000000ffff0b7224 */ /* 0x000fe400078e0008 */
.L_x_47853:
[----:B------:R-:W-:Y:S05]  /*bb30*/  BSYNC B1 ;  /* 0x0000000000017941 */ /* 0x000fea0003800000 */
.L_x_47851:
        /* <DEDUP_REMOVED lines=9> */
.L_x_47855:
[----:B------:R-:W-:Y:S01]  /*bbd0*/  IMAD.MOV.U32 R53, RZ, RZ, R42 ;  /* 0x000000ffff357224 */ /* 0x000fe200078e002a */
[----:B------:R-:W-:Y:S01]  /*bbe0*/  MOV R42, R33 ;  /* 0x00000021002a7202 */ /* 0x000fe20000000f00 */
[----:B------:R-:W-:Y:S02]  /*bbf0*/  IMAD.MOV.U32 R31, RZ, RZ, R10 ;  /* 0x000000ffff1f7224 */ /* 0x000fe400078e000a */
[----:B------:R-:W-:Y:S02]  /*bc00*/  IMAD.MOV.U32 R10, RZ, RZ, R9 ;  /* 0x000000ffff0a7224 */ /* 0x000fe400078e0009 */
.L_x_47856:
[----:B------:R-:W-:Y:S05]  /*bc10*/  BSYNC B1 ;  /* 0x0000000000017941 */ /* 0x000fea0003800000 */
.L_x_47854:
        /* <DEDUP_REMOVED lines=9> */
.L_x_47858:
[----:B------:R-:W-:Y:S02]  /*bcb0*/  IMAD.MOV.U32 R44, RZ, RZ, R53 ;  /* 0x000000ffff2c7224 */ /* 0x000fe400078e0035 */
[----:B------:R-:W-:Y:S01]  /*bcc0*/  IMAD.MOV.U32 R8, RZ, RZ, R31 ;  /* 0x000000ffff087224 */ /* 0x000fe200078e001f */
[----:B------:R-:W-:Y:S01]  /*bcd0*/  MOV R31, R46 ;  /* 0x0000002e001f7202 */ /* 0x000fe20000000f00 */
[----:B------:R-:W-:Y:S02]  /*bce0*/  IMAD.MOV.U32 R53, RZ, RZ, R62 ;  /* 0x000000ffff357224 */ /* 0x000fe400078e003e */
.L_x_47859:
[----:B------:R-:W-:Y:S05]  /*bcf0*/  BSYNC B1 ;  /* 0x0000000000017941 */ /* 0x000fea0003800000 */
.L_x_47857:
        /* <DEDUP_REMOVED lines=9> */
.L_x_47861:
[----:B------:R-:W-:Y:S02]  /*bd90*/  IMAD.MOV.U32 R33, RZ, RZ, R44 ;  /* 0x000000ffff217224 */ /* 0x000fe400078e002c */
[----:B------:R-:W-:Y:S02]  /*bda0*/  IMAD.MOV.U32 R9, RZ, RZ, R8 ;  /* 0x000000ffff097224 */ /* 0x000fe400078e0008 */
[----:B------:R-:W-:Y:S02]  /*bdb0*/  IMAD.MOV.U32 R44, RZ, RZ, R35 ;  /* 0x000000ffff2c7224 */ /* 0x000fe400078e0023 */
[----:B------:R-:W-:Y:S02]  /*bdc0*/  IMAD.MOV.U32 R8, RZ, RZ, R7 ;  /* 0x000000ffff087224 */ /* 0x000fe400078e0007 */
.L_x_47862:
[----:B------:R-:W-:Y:S05]  /*bdd0*/  BSYNC B1 ;  /* 0x0000000000017941 */ /* 0x000fea0003800000 */
.L_x_47860:
        /* <DEDUP_REMOVED lines=9> */
.L_x_47864:
[----:B------:R-:W-:Y:S02]  /*be70*/  IMAD.MOV.U32 R56, RZ, RZ, R33 ;  /* 0x000000ffff387224 */ /* 0x000fe400078e0021 */
[----:B------:R-:W-:Y:S02]  /*be80*/  IMAD.MOV.U32 R46, RZ, RZ, R9 ;  /* 0x000000ffff2e7224 */ /* 0x000fe400078e0009 */
[----:B------:R-:W-:Y:S02]  /*be90*/  IMAD.MOV.U32 R33, RZ, RZ, R48 ;  /* 0x000000ffff217224 */ /* 0x000fe400078e0030 */
[----:B------:R-:W-:Y:S02]  /*bea0*/  IMAD.MOV.U32 R9, RZ, RZ, R6 ;  /* 0x000000ffff097224 */ /* 0x000fe400078e0006 */
.L_x_47865:
[----:B------:R-:W-:Y:S05]  /*beb0*/  BSYNC B1 ;  /* 0x0000000000017941 */ /* 0x000fea0003800000 */
.L_x_47863:
        /* <DEDUP_REMOVED lines=9> */
.L_x_47867:
[----:B------:R-:W-:Y:S02]  /*bf50*/  IMAD.MOV.U32 R35, RZ, RZ, R56 ;  /* 0x000000ffff237224 */ /* 0x000fe400078e0038 */
[----:B------:R-:W-:Y:S02]  /*bf60*/  IMAD.MOV.U32 R7, RZ, RZ, R46 ;  /* 0x000000ffff077224 */ /* 0x000fe400078e002e */
[----:B------:R-:W-:Y:S02]  /*bf70*/  IMAD.MOV.U32 R56, RZ, RZ, R37 ;  /* 0x000000ffff387224 */ /* 0x000fe400078e0025 */
[----:B------:R-:W-:Y:S02]  /*bf80*/  IMAD.MOV.U32 R46, RZ, RZ, R5 ;  /* 0x000000ffff2e7224 */ /* 0x000fe400078e0005 */
.L_x_47868:
[----:B------:R-:W-:Y:S05]  /*bf90*/  BSYNC B1 ;  /* 0x0000000000017941 */ /* 0x000fea0003800000 */
.L_x_47866:
        /* <DEDUP_REMOVED lines=9> */
.L_x_47870:
[----:B------:R-:W-:Y:S01]  /*c030*/  MOV R6, R35 ;  /* 0x0000002300067202 */ /* 0x000fe20000000f00 */
[----:B------:R-:W-:Y:S02]  /*c040*/  IMAD.MOV.U32 R5, RZ, RZ, R7 ;  /* 0x000000ffff057224 */ /* 0x000fe400078e0007 */
[----:B------:R-:W-:Y:S02]  /*c050*/  IMAD.MOV.U32 R35, RZ, RZ, R50 ;  /* 0x000000ffff237224 */ /* 0x000fe400078e0032 */
[----:B------:R-:W-:Y:S02]  /*c060*/  IMAD.MOV.U32 R7, RZ, RZ, R4 ;  /* 0x000000ffff077224 */ /* 0x000fe400078e0004 */
.L_x_47871:
[----:B------:R-:W-:Y:S05]  /*c070*/  BSYNC B1 ;  /* 0x0000000000017941 */ /* 0x000fea0003800000 */
.L_x_47869:
        /* <DEDUP_REMOVED lines=9> */
.L_x_47873:
[----:B------:R-:W-:Y:S01]  /*c110*/  IMAD.MOV.U32 R48, RZ, RZ, R6 ;  /* 0x000000ffff307224 */ /* 0x000fe200078e0006 */
[----:B------:R-:W-:Y:S01]  /*c120*/  MOV R4, R5 ;  /* 0x0000000500047202 */ /* 0x000fe20000000f00 */
[----:B------:R-:W-:Y:S02]  /*c130*/  IMAD.MOV.U32 R6, RZ, RZ, R3 ;  /* 0x000000ffff067224 */ /* 0x000fe400078e0003 */
[----:B------:R-:W-:Y:S02]  /*c140*/  IMAD.MOV.U32 R5, RZ, RZ, R2 ;  /* 0x000000ffff057224 */ /* 0x000fe400078e0002 */
.L_x_47874:
[----:B------:R-:W-:Y:S05]  /*c150*/  BSYNC B1 ;  /* 0x0000000000017941 */ /* 0x000fea0003800000 */
.L_x_47872:
        /* <DEDUP_REMOVED lines=9> */
.L_x_47876:
[----:B------:R-:W-:Y:S01]  /*c1f0*/  IMAD.MOV.U32 R3, RZ, RZ, R48 ;  /* 0x000000ffff037224 */ /* 0x000fe200078e0030 */
[----:B------:R-:W-:Y:S01]  /*c200*/  MOV R48, R45 ;  /* 0x0000002d00307202 */ /* 0x000fe20000000f00 */
[----:B------:R-:W-:Y:S02]  /*c210*/  IMAD.MOV.U32 R2, RZ, RZ, R4 ;  /* 0x000000ffff027224 */ /* 0x000fe400078e0004 */
[----:B------:R-:W-:Y:S02]  /*c220*/  IMAD.MOV.U32 R4, RZ, RZ, R39 ;  /* 0x000000ffff047224 */ /* 0x000fe400078e0027 */
.L_x_47877:
[----:B------:R-:W-:Y:S05]  /*c230*/  BSYNC B1 ;  /* 0x0000000000017941 */ /* 0x000fea0003800000 */
.L_x_47875:
        /* <DEDUP_REMOVED lines=9> */
.L_x_47879:
[----:B------:R-:W-:Y:S02]  /*c2d0*/  IMAD.MOV.U32 R50, RZ, RZ, R3 ;  /* 0x000000ffff327224 */ /* 0x000fe400078e0003 */
[----:B------:R-:W-:Y:S01]  /*c2e0*/  IMAD.MOV.U32 R37, RZ, RZ, R2 ;  /* 0x000000ffff257224 */ /* 0x000fe200078e0002 */
[----:B------:R-:W-:Y:S01]  /*c2f0*/  MOV R2, R17 ;  /* 0x0000001100027202 */ /* 0x000fe20000000f00 */
[----:B------:R-:W-:Y:S02]  /*c300*/  IMAD.MOV.U32 R3, RZ, RZ, R18 ;  /* 0x000000ffff037224 */ /* 0x000fe400078e0012 */
.L_x_47880:
[----:B------:R-:W-:Y:S05]  /*c310*/  BSYNC B1 ;  /* 0x0000000000017941 */ /* 0x000fea0003800000 */
.L_x_47878:
        /* <DEDUP_REMOVED lines=9> */
.L_x_47882:
[----:B------:R-:W-:Y:S02]  /*c3b0*/  IMAD.MOV.U32 R18, RZ, RZ, R50 ;  /* 0x000000ffff127224 */ /* 0x000fe400078e0032 */
[----:B------:R-:W-:Y:S02]  /*c3c0*/  IMAD.MOV.U32 R17, RZ, RZ, R37 ;  /* 0x000000ffff117224 */ /* 0x000fe400078e0025 */
[----:B------:R-:W-:Y:S02]  /*c3d0*/  IMAD.MOV.U32 R50, RZ, RZ, R47 ;  /* 0x000000ffff327224 */ /* 0x000fe400078e002f */
[----:B------:R-:W-:Y:S02]  /*c3e0*/  IMAD.MOV.U32 R37, RZ, RZ, R16 ;  /* 0x000000ffff257224 */ /* 0x000fe400078e0010 */
.L_x_47883:
[----:B------:R-:W-:Y:S05]  /*c3f0*/  BSYNC B1 ;  /* 0x0000000000017941 */ /* 0x000fea0003800000 */
.L_x_47881:
        /* <DEDUP_REMOVED lines=9> */
.L_x_47885:
[----:B------:R-:W-:Y:S02]  /*c490*/  IMAD.MOV.U32 R58, RZ, RZ, R18 ;  /* 0x000000ffff3a7224 */ /* 0x000fe400078e0012 */
[----:B------:R-:W-:Y:S02]  /*c4a0*/  IMAD.MOV.U32 R16, RZ, RZ, R17 ;  /* 0x000000ffff107224 */ /* 0x000fe400078e0011 */
[----:B------:R-:W-:Y:S02]  /*c4b0*/  IMAD.MOV.U32 R18, RZ, RZ, R15 ;  /* 0x000000ffff127224 */ /* 0x000fe400078e000f */
[----:B------:R-:W-:Y:S02]  /*c4c0*/  IMAD.MOV.U32 R17, RZ, RZ, R14 ;  /* 0x000000ffff117224 */ /* 0x000fe400078e000e */
.L_x_47886:
[----:B------:R-:W-:Y:S05]  /*c4d0*/  BSYNC B1 ;  /* 0x0000000000017941 */ /* 0x000fea0003800000 */
.L_x_47884:
        /* <DEDUP_REMOVED lines=9> */
.L_x_47888:
[----:B------:R-:W-:Y:S02]  /*c570*/  IMAD.MOV.U32 R15, RZ, RZ, R58 ;  /* 0x000000ffff0f7224 */ /* 0x000fe400078e003a */
[----:B------:R-:W-:Y:S02]  /*c580*/  IMAD.MOV.U32 R14, RZ, RZ, R16 ;  /* 0x000000ffff0e7224 */ /* 0x000fe400078e0010 */
[----:B------:R-:W-:Y:S02]  /*c590*/  IMAD.MOV.U32 R58, RZ, RZ, R55 ;  /* 0x000000ffff3a7224 */ /* 0x000fe400078e0037 */
[----:B------:R-:W-:Y:S02]  /*c5a0*/  IMAD.MOV.U32 R16, RZ, RZ, R13 ;  /* 0x000000ffff107224 */ /* 0x000fe400078e000d */
.L_x_47889:
[----:B------:R-:W-:Y:S05]  /*c5b0*/  BSYNC B1 ;  /* 0x0000000000017941 */ /* 0x000fea0003800000 */
.L_x_47887:
        /* <DEDUP_REMOVED lines=16> */
.L_x_47891:
[----:B------:R-:W-:Y:S02]  /*c6c0*/  IMAD.MOV.U32 R60, RZ, RZ, R19 ;  /* 0x000000ffff3c7224 */ /* 0x000fe400078e0013 */
[----:B------:R-:W-:Y:S02]  /*c6d0*/  IMAD.MOV.U32 R38, RZ, RZ, R71 ;  /* 0x000000ffff267224 */ /* 0x000fe400078e0047 */
[----:B------:R-:W-:Y:S02]  /*c6e0*/  IMAD.MOV.U32 R19, RZ, RZ, R40 ;  /* 0x000000ffff137224 */ /* 0x000fe400078e0028 */
[----:B------:R-:W-:Y:S02]  /*c6f0*/  IMAD.MOV.U32 R71, RZ, RZ, R12 ;  /* 0x000000ffff477224 */ /* 0x000fe400078e000c */
.L_x_47892:
[----:B------:R-:W-:Y:S05]  /*c700*/  BSYNC B1 ;  /* 0x0000000000017941 */ /* 0x000fea0003800000 */
.L_x_47890:
        /* <DEDUP_REMOVED lines=9> */
.L_x_47894:
[----:B------:R-:W-:Y:S02]  /*c7a0*/  IMAD.MOV.U32 R27, RZ, RZ, R60 ;  /* 0x000000ffff1b7224 */ /* 0x000fe400078e003c */
[----:B------:R-:W-:Y:S02]  /*c7b0*/  IMAD.MOV.U32 R13, RZ, RZ, R38 ;  /* 0x000000ffff0d7224 */ /* 0x000fe400078e0026 */
[----:B------:R-:W-:Y:S02]  /*c7c0*/  IMAD.MOV.U32 R60, RZ, RZ, R29 ;  /* 0x000000ffff3c7224 */ /* 0x000fe400078e001d */
[----:B------:R-:W-:Y:S02]  /*c7d0*/  IMAD.MOV.U32 R38, RZ, RZ, R11 ;  /* 0x000000ffff267224 */ /* 0x000fe400078e000b */
.L_x_47895:
[----:B------:R-:W-:Y:S05]  /*c7e0*/  BSYNC B1 ;  /* 0x0000000000017941 */ /* 0x000fea0003800000 */
.L_x_47893:
        /* <DEDUP_REMOVED lines=9> */
.L_x_47897:
[----:B------:R-:W-:Y:S01]  /*c880*/  MOV R40, R27 ;  /* 0x0000001b00287202 */ /* 0x000fe20000000f00 */
[----:B------:R-:W-:Y:S02]  /*c890*/  IMAD.MOV.U32 R12, RZ, RZ, R13 ;  /* 0x000000ffff0c7224 */ /* 0x000fe400078e000d */
[----:B------:R-:W-:Y:S02]  /*c8a0*/  IMAD.MOV.U32 R27, RZ, RZ, R42 ;  /* 0x000000ffff1b7224 */ /* 0x000fe400078e002a */
[----:B------:R-:W-:Y:S02]  /*c8b0*/  IMAD.MOV.U32 R13, RZ, RZ, R10 ;  /* 0x000000ffff0d7224 */ /* 0x000fe400078e000a */
.L_x_47898:
[----:B------:R-:W-:Y:S05]  /*c8c0*/  BSYNC B1 ;  /* 0x0000000000017941 */ /* 0x000fea0003800000 */
.L_x_47896:
        /* <DEDUP_REMOVED lines=9> */
.L_x_47900:
[----:B------:R-:W-:Y:S01]  /*c960*/  IMAD.MOV.U32 R29, RZ, RZ, R40 ;  /* 0x000000ffff1d7224 */ /* 0x000fe200078e0028 */
[----:B------:R-:W-:Y:S01]  /*c970*/  MOV R11, R12 ;  /* 0x0000000c000b7202 */ /* 0x000fe20000000f00 */
[----:B------:R-:W-:Y:S02]  /*c980*/  IMAD.MOV.U32 R40, RZ, RZ, R53 ;  /* 0x000000ffff287224 */ /* 0x000fe400078e0035 */
[----:B------:R-:W-:Y:S02]  /*c990*/  IMAD.MOV.U32 R12, RZ, RZ, R31 ;  /* 0x000000ffff0c7224 */ /* 0x000fe400078e001f */
.L_x_47901:
[----:B------:R-:W-:Y:S05]  /*c9a0*/  BSYNC B1 ;  /* 0x0000000000017941 */ /* 0x000fea0003800000 */
.L_x_47899:
        /* <DEDUP_REMOVED lines=9> */
.L_x_47903:
[----:B------:R-:W-:Y:S01]  /*ca40*/  IMAD.MOV.U32 R42, RZ, RZ, R29 ;  /* 0x000000ffff2a7224 */ /* 0x000fe200078e001d */
[----:B------:R-:W-:Y:S01]  /*ca50*/  MOV R29, R44 ;  /* 0x0000002c001d7202 */ /* 0x000fe20000000f00 */
[----:B------:R-:W-:Y:S02]  /*ca60*/  IMAD.MOV.U32 R10, RZ, RZ, R11 ;  /* 0x000000ffff0a7224 */ /* 0x000fe400078e000b */
[----:B------:R-:W-:Y:S02]  /*ca70*/  IMAD.MOV.U32 R11, RZ, RZ, R8 ;  /* 0x000000ffff0b7224 */ /* 0x000fe400078e0008 */
.L_x_47904:
[----:B------:R-:W-:Y:S05]  /*ca80*/  BSYNC B1 ;  /* 0x0000000000017941 */ /* 0x000fea0003800000 */
.L_x_47902:
        /* <DEDUP_REMOVED lines=9> */
.L_x_47906:
[----:B------:R-:W-:Y:S02]  /*cb20*/  IMAD.MOV.U32 R39, RZ, RZ, R42 ;  /* 0x000000ffff277224 */ /* 0x000fe400078e002a */
[----:B------:R-:W-:Y:S01]  /*cb30*/  IMAD.MOV.U32 R31, RZ, RZ, R10 ;  /* 0x000000ffff1f7224 */ /* 0x000fe200078e000a */
[----:B------:R-:W-:Y:S01]  /*cb40*/  MOV R10, R9 ;  /* 0x00000009000a7202 */ /* 0x000fe20000000f00 */
[----:B------:R-:W-:Y:S02]  /*cb50*/  IMAD.MOV.U32 R42, RZ, RZ, R33 ;  /* 0x000000ffff2a7224 */ /* 0x000fe400078e0021 */
.L_x_47907:
[----:B------:R-:W-:Y:S05]  /*cb60*/  BSYNC B1 ;  /* 0x0000000000017941 */ /* 0x000fea0003800000 */
.L_x_47905:
        /* <DEDUP_REMOVED lines=9> */
.L_x_47909:
[----:B------:R-:W-:Y:S02]  /*cc00*/  IMAD.MOV.U32 R44, RZ, RZ, R39 ;  /* 0x000000ffff2c7224 */ /* 0x000fe400078e0027 */
[----:B------:R-:W-:Y:S02]  /*cc10*/  IMAD.MOV.U32 R8, RZ, RZ, R31 ;  /* 0x000000ffff087224 */ /* 0x000fe400078e001f */
[----:B------:R-:W-:Y:S02]  /*cc20*/  IMAD.MOV.U32 R39, RZ, RZ, R56 ;  /* 0x000000ffff277224 */ /* 0x000fe400078e0038 */
[----:B------:R-:W-:Y:S02]  /*cc30*/  IMAD.MOV.U32 R31, RZ, RZ, R46 ;  /* 0x000000ffff1f7224 */ /* 0x000fe400078e002e */
.L_x_47910:
[----:B------:R-:W-:Y:S05]  /*cc40*/  BSYNC B1 ;  /* 0x0000000000017941 */ /* 0x000fea0003800000 */
.L_x_47908:
        /* <DEDUP_REMOVED lines=9> */
.L_x_47912:
[----:B------:R-:W-:Y:S02]  /*cce0*/  IMAD.MOV.U32 R9, RZ, RZ, R44 ;  /* 0x000000ffff097224 */ /* 0x000fe400078e002c */
[----:B------:R-:W-:Y:S02]  /*ccf0*/  IMAD.MOV.U32 R46, RZ, RZ, R8 ;  /* 0x000000ffff2e7224 */ /* 0x000fe400078e0008 */
[----:B------:R-:W-:Y:S02]  /*cd00*/  IMAD.MOV.U32 R44, RZ, RZ, R35 ;  /* 0x000000ffff2c7224 */ /* 0x000fe400078e0023 */
[----:B------:R-:W-:Y:S02]  /*cd10*/  IMAD.MOV.U32 R8, RZ, RZ, R7 ;  /* 0x000000ffff087224 */ /* 0x000fe400078e0007 */
.L_x_47913:
[----:B------:R-:W-:Y:S05]  /*cd20*/  BSYNC B1 ;  /* 0x0000000000017941 */ /* 0x000fea0003800000 */
.L_x_47911:
        /* <DEDUP_REMOVED lines=9> */
.L_x_47915:
[----:B------:R-:W-:Y:S02]  /*cdc0*/  IMAD.MOV.U32 R33, RZ, RZ, R9 ;  /* 0x000000ffff217224 */ /* 0x000fe400078e0009 */
[----:B------:R-:W-:Y:S02]  /*cdd0*/  IMAD.MOV.U32 R7, RZ, RZ, R46 ;  /* 0x000000ffff077224 */ /* 0x000fe400078e002e */
[----:B------:R-:W-:Y:S02]  /*cde0*/  IMAD.MOV.U32 R9, RZ, RZ, R6 ;  /* 0x000000ffff097224 */ /* 0x000fe400078e0006 */
[----:B------:R-:W-:Y:S02]  /*cdf0*/  IMAD.MOV.U32 R46, RZ, RZ, R5 ;  /* 0x000000ffff2e7224 */ /* 0x000fe400078e0005 */
.L_x_47916:
[----:B------:R-:W-:Y:S05]  /*ce00*/  BSYNC B1 ;  /* 0x0000000000017941 */ /* 0x000fea0003800000 */
.L_x_47914:
        /* <DEDUP_REMOVED lines=9> */
.L_x_47918:
[----:B------:R-:W-:Y:S01]  /*cea0*/  MOV R6, R33 ;  /* 0x0000002100067202 */ /* 0x000fe20000000f00 */
[----:B------:R-:W-:Y:S02]  /*ceb0*/  IMAD.MOV.U32 R5, RZ, RZ, R7 ;  /* 0x000000ffff057224 */ /* 0x000fe400078e0007 */
[----:B------:R-:W-:Y:S02]  /*cec0*/  IMAD.MOV.U32 R33, RZ, RZ, R48 ;  /* 0x000000ffff217224 */ /* 0x000fe400078e0030 */
[----:B------:R-:W-:Y:S02]  /*ced0*/  IMAD.MOV.U32 R7, RZ, RZ, R4 ;  /* 0x000000ffff077224 */ /* 0x000fe400078e0004 */
.L_x_47919:
[----:B------:R-:W-:Y:S05]  /*cee0*/  BSYNC B1 ;  /* 0x0000000000017941 */ /* 0x000fea0003800000 */
.L_x_47917:
        /* <DEDUP_REMOVED lines=9> */
.L_x_47921:
[----:B------:R-:W-:Y:S01]  /*cf80*/  IMAD.MOV.U32 R35, RZ, RZ, R6 ;  /* 0x000000ffff237224 */ /* 0x000fe200078e0006 */
[----:B------:R-:W-:Y:S01]  /*cf90*/  MOV R4, R5 ;  /* 0x0000000500047202 */ /* 0x000fe20000000f00 */
[----:B------:R-:W-:Y:S02]  /*cfa0*/  IMAD.MOV.U32 R6, RZ, RZ, R3 ;  /* 0x000000ffff067224 */ /* 0x000fe400078e0003 */
[----:B------:R-:W-:Y:S02]  /*cfb0*/  IMAD.MOV.U32 R5, RZ, RZ, R2 ;  /* 0x000000ffff057224 */ /* 0x000fe400078e0002 */
.L_x_47922:
[----:B------:R-:W-:Y:S05]  /*cfc0*/  BSYNC B1 ;  /* 0x0000000000017941 */ /* 0x000fea0003800000 */
.L_x_47920:
        /* <DEDUP_REMOVED lines=9> */
.L_x_47924:
[----:B------:R-:W-:Y:S01]  /*d060*/  IMAD.MOV.U32 R3, RZ, RZ, R35 ;  /* 0x000000ffff037224 */ /* 0x000fe200078e0023 */
[----:B------:R-:W-:Y:S01]  /*d070*/  MOV R35, R50 ;  /* 0x0000003200237202 */ /* 0x000fe20000000f00 */
[----:B------:R-:W-:Y:S02]  /*d080*/  IMAD.MOV.U32 R2, RZ, RZ, R4 ;  /* 0x000000ffff027224 */ /* 0x000fe400078e0004 */
[----:B------:R-:W-:Y:S02]  /*d090*/  IMAD.MOV.U32 R4, RZ, RZ, R37 ;  /* 0x000000ffff047224 */ /* 0x000fe400078e0025 */
.L_x_47925:
[----:B------:R-:W-:Y:S05]  /*d0a0*/  BSYNC B1 ;  /* 0x0000000000017941 */ /* 0x000fea0003800000 */
.L_x_47923:
        /* <DEDUP_REMOVED lines=9> */
.L_x_47927:
[----:B------:R-:W-:Y:S02]  /*d140*/  IMAD.MOV.U32 R45, RZ, RZ, R3 ;  /* 0x000000ffff2d7224 */ /* 0x000fe400078e0003 */
[----:B------:R-:W-:Y:S01]  /*d150*/  IMAD.MOV.U32 R37, RZ, RZ, R2 ;  /* 0x000000ffff257224 */ /* 0x000fe200078e0002 */
[----:B------:R-:W-:Y:S01]  /*d160*/  MOV R2, R17 ;  /* 0x0000001100027202 */ /* 0x000fe20000000f00 */
[----:B------:R-:W-:Y:S02]  /*d170*/  IMAD.MOV.U32 R3, RZ, RZ, R18 ;  /* 0x000000ffff037224 */ /* 0x000fe400078e0012 */
.L_x_47928:
[----:B------:R-:W-:Y:S05]  /*d180*/  BSYNC B1 ;  /* 0x0000000000017941 */ /* 0x000fea0003800000 */
.L_x_47926:
        /* <DEDUP_REMOVED lines=9> */
.L_x_47930:
[----:B------:R-:W-:Y:S02]  /*d220*/  IMAD.MOV.U32 R18, RZ, RZ, R45 ;  /* 0x000000ffff127224 */ /* 0x000fe400078e002d */
[----:B------:R-:W-:Y:S02]  /*d230*/  IMAD.MOV.U32 R17, RZ, RZ, R37 ;  /* 0x000000ffff117224 */ /* 0x000fe400078e0025 */
[----:B------:R-:W-:Y:S02]  /*d240*/  IMAD.MOV.U32 R45, RZ, RZ, R58 ;  /* 0x000000ffff2d7224 */ /* 0x000fe400078e003a */
[----:B------:R-:W-:Y:S02]  /*d250*/  IMAD.MOV.U32 R37, RZ, RZ, R16 ;  /* 0x000000ffff257224 */ /* 0x000fe400078e0010 */
.L_x_47931:
[----:B------:R-:W-:Y:S05]  /*d260*/  BSYNC B1 ;  /* 0x0000000000017941 */ /* 0x000fea0003800000 */
.L_x_47929:
        /* <DEDUP_REMOVED lines=9> */
.L_x_47933:
[----:B------:R-:W-:Y:S02]  /*d300*/  IMAD.MOV.U32 R47, RZ, RZ, R18 ;  /* 0x000000ffff2f7224 */ /* 0x000fe400078e0012 */
[----:B------:R-:W-:Y:S02]  /*d310*/  IMAD.MOV.U32 R16, RZ, RZ, R17 ;  /* 0x000000ffff107224 */ /* 0x000fe400078e0011 */
[----:B------:R-:W-:Y:S02]  /*d320*/  IMAD.MOV.U32 R18, RZ, RZ, R15 ;  /* 0x000000ffff127224 */ /* 0x000fe400078e000f */
[----:B------:R-:W-:Y:S02]  /*d330*/  IMAD.MOV.U32 R17, RZ, RZ, R14 ;  /* 0x000000ffff117224 */ /* 0x000fe400078e000e */
.L_x_47934:
[----:B------:R-:W-:Y:S05]  /*d340*/  BSYNC B1 ;  /* 0x0000000000017941 */ /* 0x000fea0003800000 */
.L_x_47932:
        /* <DEDUP_REMOVED lines=16> */
.L_x_47936:
[----:B------:R-:W-:Y:S02]  /*d450*/  IMAD.MOV.U32 R36, RZ, RZ, R19 ;  /* 0x000000ffff247224 */ /* 0x000fe400078e0013 */
[----:B------:R-:W-:Y:S02]  /*d460*/  IMAD.MOV.U32 R14, RZ, RZ, R71 ;  /* 0x000000ffff0e7224 */ /* 0x000fe400078e0047 */
[----:B------:R-:W-:Y:S02]  /*d470*/  IMAD.MOV.U32 R19, RZ, RZ, R60 ;  /* 0x000000ffff137224 */ /* 0x000fe400078e003c */
[----:B------:R-:W-:Y:S02]  /*d480*/  IMAD.MOV.U32 R71, RZ, RZ, R38 ;  /* 0x000000ffff477224 */ /* 0x000fe400078e0026 */
.L_x_47937:
[----:B------:R-:W-:Y:S05]  /*d490*/  BSYNC B1 ;  /* 0x0000000000017941 */ /* 0x000fea0003800000 */
.L_x_47935:
        /* <DEDUP_REMOVED lines=9> */
.L_x_47939:
[----:B------:R-:W-:Y:S02]  /*d530*/  IMAD.MOV.U32 R25, RZ, RZ, R36 ;  /* 0x000000ffff197224 */ /* 0x000fe400078e0024 */
[----:B------:R-:W-:Y:S02]  /*d540*/  IMAD.MOV.U32 R15, RZ, RZ, R14 ;  /* 0x000000ffff0f7224 */ /* 0x000fe400078e000e */
[----:B------:R-:W-:Y:S02]  /*d550*/  IMAD.MOV.U32 R36, RZ, RZ, R27 ;  /* 0x000000ffff247224 */ /* 0x000fe400078e001b */
[----:B------:R-:W-:Y:S02]  /*d560*/  IMAD.MOV.U32 R14, RZ, RZ, R13 ;  /* 0x000000ffff0e7224 */ /* 0x000fe400078e000d */
.L_x_47940:
[----:B------:R-:W-:Y:S05]  /*d570*/  BSYNC B1 ;  /* 0x0000000000017941 */ /* 0x000fea0003800000 */
.L_x_47938:
        /* <DEDUP_REMOVED lines=9> */
.L_x_47942:
[----:B------:R-:W-:Y:S02]  /*d610*/  IMAD.MOV.U32 R48, RZ, RZ, R25 ;  /* 0x000000ffff307224 */ /* 0x000fe400078e0019 */
[----:B------:R-:W-:Y:S02]  /*d620*/  IMAD.MOV.U32 R38, RZ, RZ, R15 ;  /* 0x000000ffff267224 */ /* 0x000fe400078e000f */
[----:B------:R-:W-:Y:S02]  /*d630*/  IMAD.MOV.U32 R25, RZ, RZ, R40 ;  /* 0x000000ffff197224 */ /* 0x000fe400078e0028 */
[----:B------:R-:W-:Y:S02]  /*d640*/  IMAD.MOV.U32 R15, RZ, RZ, R12 ;  /* 0x000000ffff0f7224 */ /* 0x000fe400078e000c */
.L_x_47943:
[----:B------:R-:W-:Y:S05]  /*d650*/  BSYNC B1 ;  /* 0x0000000000017941 */ /* 0x000fea0003800000 */
.L_x_47941:
        /* <DEDUP_REMOVED lines=9> */
.L_x_47945:
[----:B------:R-:W-:Y:S01]  /*d6f0*/  MOV R27, R48 ;  /* 0x00000030001b7202 */ /* 0x000fe20000000f00 */
[----:B------:R-:W-:Y:S02]  /*d700*/  IMAD.MOV.U32 R13, RZ, RZ, R38 ;  /* 0x000000ffff0d7224 */ /* 0x000fe400078e0026 */
[----:B------:R-:W-:Y:S02]  /*d710*/  IMAD.MOV.U32 R48, RZ, RZ, R29 ;  /* 0x000000ffff307224 */ /* 0x000fe400078e001d */
[----:B------:R-:W-:Y:S02]  /*d720*/  IMAD.MOV.U32 R38, RZ, RZ, R11 ;  /* 0x000000ffff267224 */ /* 0x000fe400078e000b */
.L_x_47946:
[----:B------:R-:W-:Y:S05]  /*d730*/  BSYNC B1 ;  /* 0x0000000000017941 */ /* 0x000fea0003800000 */
.L_x_47944:
        /* <DEDUP_REMOVED lines=9> */
.L_x_47948:
[----:B------:R-:W-:Y:S01]  /*d7d0*/  IMAD.MOV.U32 R40, RZ, RZ, R27 ;  /* 0x000000ffff287224 */ /* 0x000fe200078e001b */
[----:B------:R-:W-:Y:S01]  /*d7e0*/  MOV R12, R13 ;  /* 0x0000000d000c7202 */ /* 0x000fe20000000f00 */
[----:B------:R-:W-:Y:S02]  /*d7f0*/  IMAD.MOV.U32 R27, RZ, RZ, R42 ;  /* 0x000000ffff1b7224 */ /* 0x000fe400078e002a */
[----:B------:R-:W-:Y:S02]  /*d800*/  IMAD.MOV.U32 R13, RZ, RZ, R10 ;  /* 0x000000ffff0d7224 */ /* 0x000fe400078e000a */
.L_x_47949:
[----:B------:R-:W-:Y:S05]  /*d810*/  BSYNC B1 ;  /* 0x0000000000017941 */ /* 0x000fea0003800000 */
.L_x_47947:
        /* <DEDUP_REMOVED lines=9> */
.L_x_47951:
[----:B------:R-:W-:Y:S01]  /*d8b0*/  IMAD.MOV.U32 R29, RZ, RZ, R40 ;  /* 0x000000ffff1d7224 */ /* 0x000fe200078e0028 */
[----:B------:R-:W-:Y:S01]  /*d8c0*/  MOV R11, R12 ;  /* 0x0000000c000b7202 */ /* 0x000fe20000000f00 */
[----:B------:R-:W-:Y:S02]  /*d8d0*/  IMAD.MOV.U32 R40, RZ, RZ, R39 ;  /* 0x000000ffff287224 */ /* 0x000fe400078e0027 */
[----:B------:R-:W-:Y:S02]  /*d8e0*/  IMAD.MOV.U32 R12, RZ, RZ, R31 ;  /* 0x000000ffff0c7224 */ /* 0x000fe400078e001f */
.L_x_47952:
[----:B------:R-:W-:Y:S05]  /*d8f0*/  BSYNC B1 ;  /* 0x0000000000017941 */ /* 0x000fea0003800000 */
.L_x_47950:
        /* <DEDUP_REMOVED lines=9> */
.L_x_47954:
[----:B------:R-:W-:Y:S01]  /*d990*/  IMAD.MOV.U32 R10, RZ, RZ, R29 ;  /* 0x000000ffff0a7224 */ /* 0x000fe200078e001d */
[----:B------:R-:W-:Y:S01]  /*d9a0*/  MOV R31, R11 ;  /* 0x0000000b001f7202 */ /* 0x000fe20000000f00 */
[----:B------:R-:W-:Y:S02]  /*d9b0*/  IMAD.MOV.U32 R29, RZ, RZ, R44 ;  /* 0x000000ffff1d7224 */ /* 0x000fe400078e002c */
[----:B------:R-:W-:Y:S02]  /*d9c0*/  IMAD.MOV.U32 R11, RZ, RZ, R8 ;  /* 0x000000ffff0b7224 */ /* 0x000fe400078e0008 */
.L_x_47955:
[----:B------:R-:W-:Y:S05]  /*d9d0*/  BSYNC B1 ;  /* 0x0000000000017941 */ /* 0x000fea0003800000 */
.L_x_47953:
        /* <DEDUP_REMOVED lines=9> */
.L_x_47957:
[----:B------:R-:W-:Y:S01]  /*da70*/  IMAD.MOV.U32 R42, RZ, RZ, R10 ;  /* 0x000000ffff2a7224 */ /* 0x000fe200078e000a */
[----:B------:R-:W-:Y:S01]  /*da80*/  MOV R8, R31 ;  /* 0x0000001f00087202 */ /* 0x000fe20000000f00 */
[----:B------:R-:W-:Y:S02]  /*da90*/  IMAD.MOV.U32 R10, RZ, RZ, R9 ;  /* 0x000000ffff0a7224 */ /* 0x000fe400078e0009 */
[----:B------:R-:W-:Y:S02]  /*daa0*/  IMAD.MOV.U32 R31, RZ, RZ, R46 ;  /* 0x000000ffff1f7224 */ /* 0x000fe400078e002e */
.L_x_47958:
[----:B------:R-:W-:Y:S05]  /*dab0*/  BSYNC B1 ;  /* 0x0000000000017941 */ /* 0x000fea0003800000 */
.L_x_47956:
        /* <DEDUP_REMOVED lines=9> */
.L_x_47960:
[----:B------:R-:W-:Y:S01]  /*db50*/  IMAD.MOV.U32 R9, RZ, RZ, R42 ;  /* 0x000000ffff097224 */ /* 0x000fe200078e002a */
[----:B------:R-:W-:Y:S01]  /*db60*/  MOV R44, R8 ;  /* 0x00000008002c7202 */ /* 0x000fe20000000f00 */
[----:B------:R-:W-:Y:S02]  /*db70*/  IMAD.MOV.U32 R42, RZ, RZ, R33 ;  /* 0x000000ffff2a7224 */ /* 0x000fe400078e0021 */
[----:B------:R-:W-:Y:S02]  /*db80*/  IMAD.MOV.U32 R8, RZ, RZ, R7 ;  /* 0x000000ffff087224 */ /* 0x000fe400078e0007 */
.L_x_47961:
[----:B------:R-:W-:Y:S05]  /*db90*/  BSYNC B1 ;  /* 0x0000000000017941 */ /* 0x000fea0003800000 */
.L_x_47959:
        /* <DEDUP_REMOVED lines=9> */
.L_x_47963:
[----:B------:R-:W-:Y:S01]  /*dc30*/  IMAD.MOV.U32 R46, RZ, RZ, R9 ;  /* 0x000000ffff2e7224 */ /* 0x000fe200078e0009 */
[----:B------:R-:W-:Y:S01]  /*dc40*/  MOV R7, R44 ;  /* 0x0000002c00077202 */ /* 0x000fe20000000f00 */
[----:B------:R-:W-:Y:S02]  /*dc50*/  IMAD.MOV.U32 R9, RZ, RZ, R6 ;  /* 0x000000ffff097224 */ /* 0x000fe400078e0006 */
[----:B------:R-:W-:Y:S02]  /*dc60*/  IMAD.MOV.U32 R44, RZ, RZ, R5 ;  /* 0x000000ffff2c7224 */ /* 0x000fe400078e0005 */
.L_x_47964:
[----:B------:R-:W-:Y:S05]  /*dc70*/  BSYNC B1 ;  /* 0x0000000000017941 */ /* 0x000fea0003800000 */
.L_x_47962:
        /* <DEDUP_REMOVED lines=9> */
.L_x_47966:
[----:B------:R-:W-:Y:S01]  /*dd10*/  IMAD.MOV.U32 R6, RZ, RZ, R46 ;  /* 0x000000ffff067224 */ /* 0x000fe200078e002e */
[----:B------:R-:W-:Y:S01]  /*dd20*/  MOV R5, R7 ;  /* 0x0000000700057202 */ /* 0x000fe20000000f00 */
[----:B------:R-:W-:Y:S02]  /*dd30*/  IMAD.MOV.U32 R46, RZ, RZ, R35 ;  /* 0x000000ffff2e7224 */ /* 0x000fe400078e0023 */
[----:B------:R-:W-:Y:S02]  /*dd40*/  IMAD.MOV.U32 R7, RZ, RZ, R4 ;  /* 0x000000ffff077224 */ /* 0x000fe400078e0004 */
.L_x_47967:
[----:B------:R-:W-:Y:S05]  /*dd50*/  BSYNC B1 ;  /* 0x0000000000017941 */ /* 0x000fea0003800000 */
.L_x_47965:
        /* <DEDUP_REMOVED lines=9> */
.L_x_47969:
[----:B------:R-:W-:Y:S01]  /*ddf0*/  IMAD.MOV.U32 R50, RZ, RZ, R6 ;  /* 0x000000ffff327224 */ /* 0x000fe200078e0006 */
[----:B------:R-:W-:Y:S01]  /*de00*/  MOV R4, R5 ;  /* 0x0000000500047202 */ /* 0x000fe20000000f00 */
[----:B------:R-:W-:Y:S02]  /*de10*/  IMAD.MOV.U32 R6, RZ, RZ, R3 ;  /* 0x000000ffff067224 */ /* 0x000fe400078e0003 */
[----:B------:R-:W-:Y:S02]  /*de20*/  IMAD.MOV.U32 R5, RZ, RZ, R2 ;  /* 0x000000ffff057224 */ /* 0x000fe400078e0002 */
.L_x_47970:
[----:B------:R-:W-:Y:S05]  /*de30*/  BSYNC B1 ;  /* 0x0000000000017941 */ /* 0x000fea0003800000 */
.L_x_47968:
        /* <DEDUP_REMOVED lines=9> */
.L_x_47972:
[----:B------:R-:W-:Y:S01]  /*ded0*/  IMAD.MOV.U32 R3, RZ, RZ, R50 ;  /* 0x000000ffff037224 */ /* 0x000fe200078e0032 */
[----:B------:R-:W-:Y:S01]  /*dee0*/  MOV R2, R4 ;  /* 0x0000000400027202 */ /* 0x000fe20000000f00 */
[----:B------:R-:W-:Y:S02]  /*def0*/  IMAD.MOV.U32 R50, RZ, RZ, R45 ;  /* 0x000000ffff327224 */ /* 0x000fe400078e002d */
[----:B------:R-:W-:Y:S02]  /*df00*/  IMAD.MOV.U32 R4, RZ, RZ, R37 ;  /* 0x000000ffff047224 */ /* 0x000fe400078e0025 */
.L_x_47973:
[----:B------:R-:W-:Y:S05]  /*df10*/  BSYNC B1 ;  /* 0x0000000000017941 */ /* 0x000fea0003800000 */
.L_x_47971:
        /* <DEDUP_REMOVED lines=9> */
.L_x_47975:
[----:B------:R-:W-:Y:S01]  /*dfb0*/  IMAD.MOV.U32 R56, RZ, RZ, R3 ;  /* 0x000000ffff387224 */ /* 0x000fe200078e0003 */
[----:B------:R-:W-:Y:S01]  /*dfc0*/  MOV R33, R2 ;  /* 0x0000000200217202 */ /* 0x000fe20000000f00 */
[----:B------:R-:W-:Y:S02]  /*dfd0*/  IMAD.MOV.U32 R3, RZ, RZ, R18 ;  /* 0x000000ffff037224 */ /* 0x000fe400078e0012 */
[----:B------:R-:W-:Y:S02]  /*dfe0*/  IMAD.MOV.U32 R2, RZ, RZ, R17 ;  /* 0x000000ffff027224 */ /* 0x000fe400078e0011 */
.L_x_47976:
[----:B------:R-:W-:Y:S05]  /*dff0*/  BSYNC B1 ;  /* 0x0000000000017941 */ /* 0x000fea0003800000 */
.L_x_47974:
        /* <DEDUP_REMOVED lines=9> */
.L_x_47978:
[----:B------:R-:W-:Y:S01]  /*e090*/  IMAD.MOV.U32 R18, RZ, RZ, R56 ;  /* 0x000000ffff127224 */ /* 0x000fe200078e0038 */
[----:B------:R-:W-:Y:S01]  /*e0a0*/  MOV R17, R33 ;  /* 0x0000002100117202 */ /* 0x000fe20000000f00 */
[----:B------:R-:W-:Y:S02]  /*e0b0*/  IMAD.MOV.U32 R56, RZ, RZ, R47 ;  /* 0x000000ffff387224 */ /* 0x000fe400078e002f */
[----:B------:R-:W-:Y:S02]  /*e0c0*/  IMAD.MOV.U32 R33, RZ, RZ, R16 ;  /* 0x000000ffff217224 */ /* 0x000fe400078e0010 */
.L_x_47979:
[----:B------:R-:W-:Y:S05]  /*e0d0*/  BSYNC B1 ;  /* 0x0000000000017941 */ /* 0x000fea0003800000 */
.L_x_47977:
        /* <DEDUP_REMOVED lines=16> */
.L_x_47981:
[----:B------:R-:W-:Y:S02]  /*e1e0*/  IMAD.MOV.U32 R34, RZ, RZ, R19 ;  /* 0x000000ffff227224 */ /* 0x000fe400078e0013 */
[----:B------:R-:W-:Y:S02]  /*e1f0*/  IMAD.MOV.U32 R16, RZ, RZ, R71 ;  /* 0x000000ffff107224 */ /* 0x000fe400078e0047 */
[----:B------:R-:W-:Y:S02]  /*e200*/  IMAD.MOV.U32 R19, RZ, RZ, R36 ;  /* 0x000000ffff137224 */ /* 0x000fe400078e0024 */
[----:B------:R-:W-:Y:S02]  /*e210*/  IMAD.MOV.U32 R71, RZ, RZ, R14 ;  /* 0x000000ffff477224 */ /* 0x000fe400078e000e */
.L_x_47982:
[----:B------:R-:W-:Y:S05]  /*e220*/  BSYNC B1 ;  /* 0x0000000000017941 */ /* 0x000fea0003800000 */
.L_x_47980:
        /* <DEDUP_REMOVED lines=9> */
.L_x_47984:
[----:B------:R-:W-:Y:S02]  /*e2c0*/  IMAD.MOV.U32 R35, RZ, RZ, R34 ;  /* 0x000000ffff237224 */ /* 0x000fe400078e0022 */
[----:B------:R-:W-:Y:S02]  /*e2d0*/  IMAD.MOV.U32 R23, RZ, RZ, R16 ;  /* 0x000000ffff177224 */ /* 0x000fe400078e0010 */
[----:B------:R-:W-:Y:S02]  /*e2e0*/  IMAD.MOV.U32 R34, RZ, RZ, R25 ;  /* 0x000000ffff227224 */ /* 0x000fe400078e0019 */
[----:B------:R-:W-:Y:S02]  /*e2f0*/  IMAD.MOV.U32 R16, RZ, RZ, R15 ;  /* 0x000000ffff107224 */ /* 0x000fe400078e000f */
.L_x_47985:
[----:B------:R-:W-:Y:S05]  /*e300*/  BSYNC B1 ;  /* 0x0000000000017941 */ /* 0x000fea0003800000 */
.L_x_47983:
        /* <DEDUP_REMOVED lines=9> */
.L_x_47987:
[----:B------:R-:W-:Y:S02]  /*e3a0*/  IMAD.MOV.U32 R36, RZ, RZ, R35 ;  /* 0x000000ffff247224 */ /* 0x000fe400078e0023 */
[----:B------:R-:W-:Y:S02]  /*e3b0*/  IMAD.MOV.U32 R14, RZ, RZ, R23 ;  /* 0x000000ffff0e7224 */ /* 0x000fe400078e0017 */
[----:B------:R-:W-:Y:S02]  /*e3c0*/  IMAD.MOV.U32 R35, RZ, RZ, R48 ;  /* 0x000000ffff237224 */ /* 0x000fe400078e0030 */
[----:B------:R-:W-:Y:S02]  /*e3d0*/  IMAD.MOV.U32 R23, RZ, RZ, R38 ;  /* 0x000000ffff177224 */ /* 0x000fe400078e0026 */
.L_x_47988:
[----:B------:R-:W-:Y:S05]  /*e3e0*/  BSYNC B1 ;  /* 0x0000000000017941 */ /* 0x000fea0003800000 */
.L_x_47986:
        /* <DEDUP_REMOVED lines=9> */
.L_x_47990:
[----:B------:R-:W-:Y:S02]  /*e480*/  IMAD.MOV.U32 R25, RZ, RZ, R36 ;  /* 0x000000ffff197224 */ /* 0x000fe400078e0024 */
[----:B------:R-:W-:Y:S02]  /*e490*/  IMAD.MOV.U32 R15, RZ, RZ, R14 ;  /* 0x000000ffff0f7224 */ /* 0x000fe400078e000e */
[----:B------:R-:W-:Y:S02]  /*e4a0*/  IMAD.MOV.U32 R36, RZ, RZ, R27 ;  /* 0x000000ffff247224 */ /* 0x000fe400078e001b */
[----:B------:R-:W-:Y:S02]  /*e4b0*/  IMAD.MOV.U32 R14, RZ, RZ, R13 ;  /* 0x000000ffff0e7224 */ /* 0x000fe400078e000d */
.L_x_47991:
[----:B------:R-:W-:Y:S05]  /*e4c0*/  BSYNC B1 ;  /* 0x0000000000017941 */ /* 0x000fea0003800000 */
.L_x_47989:
        /* <DEDUP_REMOVED lines=9> */
.L_x_47993:
[----:B------:R-:W-:Y:S02]  /*e560*/  IMAD.MOV.U32 R48, RZ, RZ, R25 ;  /* 0x000000ffff307224 */ /* 0x000fe400078e0019 */
[----:B------:R-:W-:Y:S02]  /*e570*/  IMAD.MOV.U32 R38, RZ, RZ, R15 ;  /* 0x000000ffff267224 */ /* 0x000fe400078e000f */
[----:B------:R-:W-:Y:S02]  /*e580*/  IMAD.MOV.U32 R25, RZ, RZ, R40 ;  /* 0x000000ffff197224 */ /* 0x000fe400078e0028 */
[----:B------:R-:W-:Y:S02]  /*e590*/  IMAD.MOV.U32 R15, RZ, RZ, R12 ;  /* 0x000000ffff0f7224 */ /* 0x000fe400078e000c */
.L_x_47994:
[----:B------:R-:W-:Y:S05]  /*e5a0*/  BSYNC B1 ;  /* 0x0000000000017941 */ /* 0x000fea0003800000 */
.L_x_47992:
        /* <DEDUP_REMOVED lines=9> */
.L_x_47996:
[----:B------:R-:W-:Y:S02]  /*e640*/  IMAD.MOV.U32 R13, RZ, RZ, R48 ;  /* 0x000000ffff0d7224 */ /* 0x000fe400078e0030 */
[----:B------:R-:W-:Y:S02]  /*e650*/  IMAD.MOV.U32 R12, RZ, RZ, R38 ;  /* 0x000000ffff0c7224 */ /* 0x000fe400078e0026 */
[----:B------:R-:W-:Y:S02]  /*e660*/  IMAD.MOV.U32 R48, RZ, RZ, R29 ;  /* 0x000000ffff307224 */ /* 0x000fe400078e001d */
[----:B------:R-:W-:Y:S02]  /*e670*/  IMAD.MOV.U32 R38, RZ, RZ, R11 ;  /* 0x000000ffff267224 */ /* 0x000fe400078e000b */
.L_x_47997:
[----:B------:R-:W-:Y:S05]  /*e680*/  BSYNC B1 ;  /* 0x0000000000017941 */ /* 0x000fea0003800000 */
.L_x_47995:
        /* <DEDUP_REMOVED lines=9> */
.L_x_47999:
[----:B------:R-:W-:Y:S02]  /*e720*/  IMAD.MOV.U32 R27, RZ, RZ, R13 ;  /* 0x000000ffff1b7224 */ /* 0x000fe400078e000d */
[----:B------:R-:W-:Y:S02]  /*e730*/  IMAD.MOV.U32 R11, RZ, RZ, R12 ;  /* 0x000000ffff0b7224 */ /* 0x000fe400078e000c */
[----:B------:R-:W-:Y:S02]  /*e740*/  IMAD.MOV.U32 R13, RZ, RZ, R10 ;  /* 0x000000ffff0d7224 */ /* 0x000fe400078e000a */
[----:B------:R-:W-:Y:S02]  /*e750*/  IMAD.MOV.U32 R12, RZ, RZ, R31 ;  /* 0x000000ffff0c7224 */ /* 0x000fe400078e001f */
.L_x_48000:
[----:B------:R-:W-:Y:S05]  /*e760*/  BSYNC B1 ;  /* 0x0000000000017941 */ /* 0x000fea0003800000 */
.L_x_47998:
        /* <DEDUP_REMOVED lines=9> */
.L_x_48002:
[----:B------:R-:W-:Y:S02]  /*e800*/  IMAD.MOV.U32 R10, RZ, RZ, R27 ;  /* 0x000000ffff0a7224 */ /* 0x000fe400078e001b */
[----:B------:R-:W-:Y:S02]  /*e810*/  IMAD.MOV.U32 R29, RZ, RZ, R11 ;  /* 0x000000ffff1d7224 */ /* 0x000fe400078e000b */
[----:B------:R-:W-:Y:S02]  /*e820*/  IMAD.MOV.U32 R27, RZ, RZ, R42 ;  /* 0x000000ffff1b7224 */ /* 0x000fe400078e002a */
[----:B------:R-:W-:Y:S02]  /*e830*/  IMAD.MOV.U32 R11, RZ, RZ, R8 ;  /* 0x000000ffff0b7224 */ /* 0x000fe400078e0008 */
.L_x_48003:
[----:B------:R-:W-:Y:S05]  /*e840*/  BSYNC B1 ;  /* 0x0000000000017941 */ /* 0x000fea0003800000 */
.L_x_48001:
        /* <DEDUP_REMOVED lines=9> */
.L_x_48005:
[----:B------:R-:W-:Y:S02]  /*e8e0*/  IMAD.MOV.U32 R31, RZ, RZ, R10 ;  /* 0x000000ffff1f7224 */ /* 0x000fe400078e000a */
[----:B------:R-:W-:Y:S02]  /*e8f0*/  IMAD.MOV.U32 R8, RZ, RZ, R29 ;  /* 0x000000ffff087224 */ /* 0x000fe400078e001d */
[----:B------:R-:W-:Y:S02]  /*e900*/  IMAD.MOV.U32 R10, RZ, RZ, R9 ;  /* 0x000000ffff0a7224 */ /* 0x000fe400078e0009 */
[----:B------:R-:W-:Y:S02]  /*e910*/  IMAD.MOV.U32 R29, RZ, RZ, R44 ;  /* 0x000000ffff1d7224 */ /* 0x000fe400078e002c */
.L_x_48006:
[----:B------:R-:W-:Y:S05]  /*e920*/  BSYNC B1 ;  /* 0x0000000000017941 */ /* 0x000fea0003800000 */
.L_x_48004:
        /* <DEDUP_REMOVED lines=9> */
.L_x_48008:
[----:B------:R-:W-:Y:S02]  /*e9c0*/  IMAD.MOV.U32 R9, RZ, RZ, R31 ;  /* 0x000000ffff097224 */ /* 0x000fe400078e001f */
[----:B------:R-:W-:Y:S02]  /*e9d0*/  IMAD.MOV.U32 R40, RZ, RZ, R8 ;  /* 0x000000ffff287224 */ /* 0x000fe400078e0008 */
[----:B------:R-:W-:Y:S02]  /*e9e0*/  IMAD.MOV.U32 R31, RZ, RZ, R46 ;  /* 0x000000ffff1f7224 */ /* 0x000fe400078e002e */
[----:B------:R-:W-:Y:S02]  /*e9f0*/  IMAD.MOV.U32 R8, RZ, RZ, R7 ;  /* 0x000000ffff087224 */ /* 0x000fe400078e0007 */
.L_x_48009:
[----:B------:R-:W-:Y:S05]  /*ea00*/  BSYNC B1 ;  /* 0x0000000000017941 */ /* 0x000fea0003800000 */
.L_x_48007:
        /* <DEDUP_REMOVED lines=9> */
.L_x_48011:
[----:B------:R-:W-:Y:S02]  /*eaa0*/  IMAD.MOV.U32 R37, RZ, RZ, R9 ;  /* 0x000000ffff257224 */ /* 0x000fe400078e0009 */
[----:B------:R-:W-:Y:S02]  /*eab0*/  IMAD.MOV.U32 R7, RZ, RZ, R40 ;  /* 0x000000ffff077224 */ /* 0x000fe400078e0028 */
[----:B------:R-:W-:Y:S02]  /*eac0*/  IMAD.MOV.U32 R9, RZ, RZ, R6 ;  /* 0x000000ffff097224 */ /* 0x000fe400078e0006 */
[----:B------:R-:W-:Y:S02]  /*ead0*/  IMAD.MOV.U32 R40, RZ, RZ, R5 ;  /* 0x000000ffff287224 */ /* 0x000fe400078e0005 */
.L_x_48012:
[----:B------:R-:W-:Y:S05]  /*eae0*/  BSYNC B1 ;  /* 0x0000000000017941 */ /* 0x000fea0003800000 */
.L_x_48010:
        /* <DEDUP_REMOVED lines=9> */
.L_x_48014:
[----:B------:R-:W-:Y:S02]  /*eb80*/  IMAD.MOV.U32 R6, RZ, RZ, R37 ;  /* 0x000000ffff067224 */ /* 0x000fe400078e0025 */
[----:B------:R-:W-:Y:S02]  /*eb90*/  IMAD.MOV.U32 R5, RZ, RZ, R7 ;  /* 0x000000ffff057224 */ /* 0x000fe400078e0007 */
[----:B------:R-:W-:Y:S02]  /*eba0*/  IMAD.MOV.U32 R37, RZ, RZ, R50 ;  /* 0x000000ffff257224 */ /* 0x000fe400078e0032 */
[----:B------:R-:W-:Y:S02]  /*ebb0*/  IMAD.MOV.U32 R7, RZ, RZ, R4 ;  /* 0x000000ffff077224 */ /* 0x000fe400078e0004 */
.L_x_48015:
[----:B------:R-:W-:Y:S05]  /*ebc0*/  BSYNC B1 ;  /* 0x0000000000017941 */ /* 0x000fea0003800000 */
.L_x_48013:
        /* <DEDUP_REMOVED lines=9> */
.L_x_48017:
[----:B------:R-:W-:Y:S02]  /*ec60*/  IMAD.MOV.U32 R39, RZ, RZ, R6 ;  /* 0x000000ffff277224 */ /* 0x000fe400078e0006 */
[----:B------:R-:W-:Y:S02]  /*ec70*/  IMAD.MOV.U32 R4, RZ, RZ, R5 ;  /* 0x000000ffff047224 */ /* 0x000fe400078e0005 */
[----:B------:R-:W-:Y:S02]  /*ec80*/  IMAD.MOV.U32 R6, RZ, RZ, R3 ;  /* 0x000000ffff067224 */ /* 0x000fe400078e0003 */
[----:B------:R-:W-:Y:S02]  /*ec90*/  IMAD.MOV.U32 R5, RZ, RZ, R2 ;  /* 0x000000ffff057224 */ /* 0x000fe400078e0002 */
.L_x_48018:
[----:B------:R-:W-:Y:S05]  /*eca0*/  BSYNC B1 ;  /* 0x0000000000017941 */ /* 0x000fea0003800000 */
.L_x_48016:
        /* <DEDUP_REMOVED lines=9> */
.L_x_48020:
[----:B------:R-:W-:Y:S02]  /*ed40*/  IMAD.MOV.U32 R3, RZ, RZ, R39 ;  /* 0x000000ffff037224 */ /* 0x000fe400078e0027 */
[----:B------:R-:W-:Y:S02]  /*ed50*/  IMAD.MOV.U32 R2, RZ, RZ, R4 ;  /* 0x000000ffff027224 */ /* 0x000fe400078e0004 */
[----:B------:R-:W-:Y:S02]  /*ed60*/  IMAD.MOV.U32 R39, RZ, RZ, R56 ;  /* 0x000000ffff277224 */ /* 0x000fe400078e0038 */
[----:B------:R-:W-:Y:S02]  /*ed70*/  IMAD.MOV.U32 R4, RZ, RZ, R33 ;  /* 0x000000ffff047224 */ /* 0x000fe400078e0021 */
.L_x_48021:
[----:B------:R-:W-:Y:S05]  /*ed80*/  BSYNC B1 ;  /* 0x0000000000017941 */ /* 0x000fea0003800000 */
.L_x_48019:
        /* <DEDUP_REMOVED lines=9> */
.L_x_48023:
[----:B------:R-:W-:Y:S02]  /*ee20*/  IMAD.MOV.U32 R42, RZ, RZ, R3 ;  /* 0x000000ffff2a7224 */ /* 0x000fe400078e0003 */
[----:B------:R-:W-:Y:S02]  /*ee30*/  IMAD.MOV.U32 R33, RZ, RZ, R2 ;  /* 0x000000ffff217224 */ /* 0x000fe400078e0002 */
[----:B------:R-:W-:Y:S02]  /*ee40*/  IMAD.MOV.U32 R3, RZ, RZ, R18 ;  /* 0x000000ffff037224 */ /* 0x000fe400078e0012 */
[----:B------:R-:W-:Y:S02]  /*ee50*/  IMAD.MOV.U32 R2, RZ, RZ, R17 ;  /* 0x000000ffff027224 */ /* 0x000fe400078e0011 */
.L_x_48024:
[----:B------:R-:W-:Y:S05]  /*ee60*/  BSYNC B1 ;  /* 0x0000000000017941 */ /* 0x000fea0003800000 */
.L_x_48022:
        /* <DEDUP_REMOVED lines=16> */
.L_x_48026:
[----:B------:R-:W-:Y:S02]  /*ef70*/  IMAD.MOV.U32 R32, RZ, RZ, R19 ;  /* 0x000000ffff207224 */ /* 0x000fe400078e0013 */
[----:B------:R-:W-:Y:S01]  /*ef80*/  IMAD.MOV.U32 R18, RZ, RZ, R71 ;  /* 0x000000ffff127224 */ /* 0x000fe200078e0047 */
[----:B------:R-:W-:Y:S01]  /*ef90*/  MOV R71, R16 ;  /* 0x0000001000477202 */ /* 0x000fe20000000f00 */
[----:B------:R-:W-:Y:S02]  /*efa0*/  IMAD.MOV.U32 R19, RZ, RZ, R34 ;  /* 0x000000ffff137224 */ /* 0x000fe400078e0022 */
.L_x_48027:
[----:B------:R-:W-:Y:S05]  /*efb0*/  BSYNC B1 ;  /* 0x0000000000017941 */ /* 0x000fea0003800000 */
.L_x_48025:
        /* <DEDUP_REMOVED lines=9> */
.L_x_48029:
[----:B------:R-:W-:Y:S02]  /*f050*/  IMAD.MOV.U32 R21, RZ, RZ, R32 ;  /* 0x000000ffff157224 */ /* 0x000fe400078e0020 */
[----:B------:R-:W-:Y:S01]  /*f060*/  IMAD.MOV.U32 R17, RZ, RZ, R18 ;  /* 0x000000ffff117224 */ /* 0x000fe200078e0012 */
[----:B------:R-:W-:Y:S01]  /*f070*/  MOV R18, R23 ;  /* 0x0000001700127202 */ /* 0x000fe20000000f00 */
[----:B------:R-:W-:Y:S02]  /*f080*/  IMAD.MOV.U32 R32, RZ, RZ, R35 ;  /* 0x000000ffff207224 */ /* 0x000fe400078e0023 */
.L_x_48030:
[----:B------:R-:W-:Y:S05]  /*f090*/  BSYNC B1 ;  /* 0x0000000000017941 */ /* 0x000fea0003800000 */
.L_x_48028:
        /* <DEDUP_REMOVED lines=9> */
.L_x_48032:
[----:B------:R-:W-:Y:S02]  /*f130*/  IMAD.MOV.U32 R34, RZ, RZ, R21 ;  /* 0x000000ffff227224 */ /* 0x000fe400078e0015 */
[----:B------:R-:W-:Y:S01]  /*f140*/  IMAD.MOV.U32 R16, RZ, RZ, R17 ;  /* 0x000000ffff107224 */ /* 0x000fe200078e0011 */
[----:B------:R-:W-:Y:S01]  /*f150*/  MOV R17, R14 ;  /* 0x0000000e00117202 */ /* 0x000fe20000000f00 */
[----:B------:R-:W-:Y:S02]  /*f160*/  IMAD.MOV.U32 R21, RZ, RZ, R36 ;  /* 0x000000ffff157224 */ /* 0x000fe400078e0024 */
.L_x_48033:
[----:B------:R-:W-:Y:S05]  /*f170*/  BSYNC B1 ;  /* 0x0000000000017941 */ /* 0x000fea0003800000 */
.L_x_48031:
        /* <DEDUP_REMOVED lines=9> */
.L_x_48035:
[----:B------:R-:W-:Y:S02]  /*f210*/  IMAD.MOV.U32 R35, RZ, RZ, R34 ;  /* 0x000000ffff237224 */ /* 0x000fe400078e0022 */
[----:B------:R-:W-:Y:S01]  /*f220*/  IMAD.MOV.U32 R23, RZ, RZ, R16 ;  /* 0x000000ffff177224 */ /* 0x000fe200078e0010 */
[----:B------:R-:W-:Y:S01]  /*f230*/  MOV R16, R15 ;  /* 0x0000000f00107202 */ /* 0x000fe20000000f00 */
[----:B------:R-:W-:Y:S02]  /*f240*/  IMAD.MOV.U32 R34, RZ, RZ, R25 ;  /* 0x000000ffff227224 */ /* 0x000fe400078e0019 */
.L_x_48036:
[----:B------:R-:W-:Y:S05]  /*f250*/  BSYNC B1 ;  /* 0x0000000000017941 */ /* 0x000fea0003800000 */
.L_x_48034:
        /* <DEDUP_REMOVED lines=9> */
.L_x_48038:
[----:B------:R-:W-:Y:S02]  /*f2f0*/  IMAD.MOV.U32 R14, RZ, RZ, R35 ;  /* 0x000000ffff0e7224 */ /* 0x000fe400078e0023 */
[----:B------:R-:W-:Y:S01]  /*f300*/  IMAD.MOV.U32 R15, RZ, RZ, R23 ;  /* 0x000000ffff0f7224 */ /* 0x000fe200078e0017 */
[----:B------:R-:W-:Y:S01]  /*f310*/  MOV R23, R38 ;  /* 0x0000002600177202 */ /* 0x000fe20000000f00 */
[----:B------:R-:W-:Y:S02]  /*f320*/  IMAD.MOV.U32 R35, RZ, RZ, R48 ;  /* 0x000000ffff237224 */ /* 0x000fe400078e0030 */
.L_x_48039:
[----:B------:R-:W-:Y:S05]  /*f330*/  BSYNC B1 ;  /* 0x0000000000017941 */ /* 0x000fea0003800000 */
.L_x_48037:
        /* <DEDUP_REMOVED lines=9> */
.L_x_48041:
[----:B------:R-:W-:Y:S02]  /*f3d0*/  IMAD.MOV.U32 R38, RZ, RZ, R14 ;  /* 0x000000ffff267224 */ /* 0x000fe400078e000e */
[----:B------:R-:W-:Y:S01]  /*f3e0*/  IMAD.MOV.U32 R36, RZ, RZ, R15 ;  /* 0x000000ffff247224 */ /* 0x000fe200078e000f */
[----:B------:R-:W-:Y:S01]  /*f3f0*/  MOV R15, R12 ;  /* 0x0000000c000f7202 */ /* 0x000fe20000000f00 */
[----:B------:R-:W-:Y:S02]  /*f400*/  IMAD.MOV.U32 R14, RZ, RZ, R13 ;  /* 0x000000ffff0e7224 */ /* 0x000fe400078e000d */
.L_x_48042:
[----:B------:R-:W-:Y:S05]  /*f410*/  BSYNC B1 ;  /* 0x0000000000017941 */ /* 0x000fea0003800000 */
.L_x_48040:
        /* <DEDUP_REMOVED lines=9> */
.L_x_48044:
[----:B------:R-:W-:Y:S02]  /*f4b0*/  IMAD.MOV.U32 R13, RZ, RZ, R38 ;  /* 0x000000ffff0d7224 */ /* 0x000fe400078e0026 */
[----:B------:R-:W-:Y:S01]  /*f4c0*/  IMAD.MOV.U32 R12, RZ, RZ, R36 ;  /* 0x000000ffff0c7224 */ /* 0x000fe200078e0024 */
[----:B------:R-:W-:Y:S01]  /*f4d0*/  MOV R36, R11 ;  /* 0x0000000b00247202 */ /* 0x000fe20000000f00 */
[----:B------:R-:W-:Y:S02]  /*f4e0*/  IMAD.MOV.U32 R38, RZ, RZ, R27 ;  /* 0x000000ffff267224 */ /* 0x000fe400078e001b */
.L_x_48045:
[----:B------:R-:W-:Y:S05]  /*f4f0*/  BSYNC B1 ;  /* 0x0000000000017941 */ /* 0x000fea0003800000 */
.L_x_48043:
        /* <DEDUP_REMOVED lines=9> */
.L_x_48047:
[----:B------:R-:W-:Y:S02]  /*f590*/  IMAD.MOV.U32 R44, RZ, RZ, R13 ;  /* 0x000000ffff2c7224 */ /* 0x000fe400078e000d */
[----:B------:R-:W-:Y:S01]  /*f5a0*/  IMAD.MOV.U32 R11, RZ, RZ, R12 ;  /* 0x000000ffff0b7224 */ /* 0x000fe200078e000c */
[----:B------:R-:W-:Y:S01]  /*f5b0*/  MOV R12, R29 ;  /* 0x0000001d000c7202 */ /* 0x000fe20000000f00 */
[----:B------:R-:W-:Y:S02]  /*f5c0*/  IMAD.MOV.U32 R13, RZ, RZ, R10 ;  /* 0x000000ffff0d7224 */ /* 0x000fe400078e000a */
.L_x_48048:
[----:B------:R-:W-:Y:S05]  /*f5d0*/  BSYNC B1 ;  /* 0x0000000000017941 */ /* 0x000fea0003800000 */
.L_x_48046:
        /* <DEDUP_REMOVED lines=9> */
.L_x_48050:
[----:B------:R-:W-:Y:S02]  /*f670*/  IMAD.MOV.U32 R10, RZ, RZ, R44 ;  /* 0x000000ffff0a7224 */ /* 0x000fe400078e002c */
[----:B------:R-:W-:Y:S01]  /*f680*/  IMAD.MOV.U32 R25, RZ, RZ, R11 ;  /* 0x000000ffff197224 */ /* 0x000fe200078e000b */
[----:B------:R-:W-:Y:S01]  /*f690*/  MOV R11, R8 ;  /* 0x00000008000b7202 */ /* 0x000fe20000000f00 */
[----:B------:R-:W-:Y:S02]  /*f6a0*/  IMAD.MOV.U32 R44, RZ, RZ, R31 ;  /* 0x000000ffff2c7224 */ /* 0x000fe400078e001f */
.L_x_48051:
[----:B------:R-:W-:Y:S05]  /*f6b0*/  BSYNC B1 ;  /* 0x0000000000017941 */ /* 0x000fea0003800000 */
.L_x_48049:
        /* <DEDUP_REMOVED lines=9> */
.L_x_48053:
[----:B------:R-:W-:Y:S02]  /*f750*/  IMAD.MOV.U32 R46, RZ, RZ, R10 ;  /* 0x000000ffff2e7224 */ /* 0x000fe400078e000a */
[----:B------:R-:W-:Y:S01]  /*f760*/  IMAD.MOV.U32 R8, RZ, RZ, R25 ;  /* 0x000000ffff087224 */ /* 0x000fe200078e0019 */
[----:B------:R-:W-:Y:S01]  /*f770*/  MOV R25, R40 ;  /* 0x0000002800197202 */ /* 0x000fe20000000f00 */
[----:B------:R-:W-:Y:S02]  /*f780*/  IMAD.MOV.U32 R10, RZ, RZ, R9 ;  /* 0x000000ffff0a7224 */ /* 0x000fe400078e0009 */
.L_x_48054:
[----:B------:R-:W-:Y:S05]  /*f790*/  BSYNC B1 ;  /* 0x0000000000017941 */ /* 0x000fea0003800000 */
.L_x_48052:
        /* <DEDUP_REMOVED lines=9> */
.L_x_48056:
[----:B------:R-:W-:Y:S02]  /*f830*/  IMAD.MOV.U32 R9, RZ, RZ, R46 ;  /* 0x000000ffff097224 */ /* 0x000fe400078e002e */
[----:B------:R-:W-:Y:S01]  /*f840*/  IMAD.MOV.U32 R40, RZ, RZ, R8 ;  /* 0x000000ffff287224 */ /* 0x000fe200078e0008 */
[----:B------:R-:W-:Y:S01]  /*f850*/  MOV R8, R7 ;  /* 0x0000000700087202 */ /* 0x000fe20000000f00 */
[----:B------:R-:W-:Y:S02]  /*f860*/  IMAD.MOV.U32 R46, RZ, RZ, R37 ;  /* 0x000000ffff2e7224 */ /* 0x000fe400078e0025 */
.L_x_48057:
[----:B------:R-:W-:Y:S05]  /*f870*/  BSYNC B1 ;  /* 0x0000000000017941 */ /* 0x000fea0003800000 */
.L_x_48055:
        /* <DEDUP_REMOVED lines=9> */
.L_x_48059:
[----:B------:R-:W-:Y:S02]  /*f910*/  IMAD.MOV.U32 R48, RZ, RZ, R9 ;  /* 0x000000ffff307224 */ /* 0x000fe400078e0009 */
[----:B------:R-:W-:Y:S01]  /*f920*/  IMAD.MOV.U32 R7, RZ, RZ, R40 ;  /* 0x000000ffff077224 */ /* 0x000fe200078e0028 */
[----:B------:R-:W-:Y:S01]  /*f930*/  MOV R40, R5 ;  /* 0x0000000500287202 */ /* 0x000fe20000000f00 */
[----:B------:R-:W-:Y:S02]  /*f940*/  IMAD.MOV.U32 R9, RZ, RZ, R6 ;  /* 0x000000ffff097224 */ /* 0x000fe400078e0006 */
.L_x_48060:
[----:B------:R-:W-:Y:S05]  /*f950*/  BSYNC B1 ;  /* 0x0000000000017941 */ /* 0x000fea0003800000 */
.L_x_48058:
        /* <DEDUP_REMOVED lines=9> */
.L_x_48062:
[----:B------:R-:W-:Y:S02]  /*f9f0*/  IMAD.MOV.U32 R6, RZ, RZ, R48 ;  /* 0x000000ffff067224 */ /* 0x000fe400078e0030 */
[----:B------:R-:W-:Y:S01]  /*fa00*/  IMAD.MOV.U32 R5, RZ, RZ, R7 ;  /* 0x000000ffff057224 */ /* 0x000fe200078e0007 */
[----:B------:R-:W-:Y:S01]  /*fa10*/  MOV R7, R4 ;  /* 0x0000000400077202 */ /* 0x000fe20000000f00 */
[----:B------:R-:W-:Y:S02]  /*fa20*/  IMAD.MOV.U32 R48, RZ, RZ, R39 ;  /* 0x000000ffff307224 */ /* 0x000fe400078e0027 */
.L_x_48063:
[----:B------:R-:W-:Y:S05]  /*fa30*/  BSYNC B1 ;  /* 0x0000000000017941 */ /* 0x000fea0003800000 */
.L_x_48061:
        /* <DEDUP_REMOVED lines=9> */
.L_x_48065:
[----:B------:R-:W-:Y:S02]  /*fad0*/  IMAD.MOV.U32 R27, RZ, RZ, R6 ;  /* 0x000000ffff1b7224 */ /* 0x000fe400078e0006 */
[----:B------:R-:W-:Y:S01]  /*fae0*/  IMAD.MOV.U32 R4, RZ, RZ, R5 ;  /* 0x000000ffff047224 */ /* 0x000fe200078e0005 */
[----:B------:R-:W-:Y:S01]  /*faf0*/  MOV R5, R2 ;  /* 0x0000000200057202 */ /* 0x000fe20000000f00 */
[----:B------:R-:W-:Y:S02]  /*fb00*/  IMAD.MOV.U32 R6, RZ, RZ, R3 ;  /* 0x000000ffff067224 */ /* 0x000fe400078e0003 */
.L_x_48066:
[----:B------:R-:W-:Y:S05]  /*fb10*/  BSYNC B1 ;  /* 0x0000000000017941 */ /* 0x000fea0003800000 */
.L_x_48064:
        /* <DEDUP_REMOVED lines=9> */
.L_x_48068:
[----:B------:R-:W-:Y:S02]  /*fbb0*/  IMAD.MOV.U32 R3, RZ, RZ, R27 ;  /* 0x000000ffff037224 */ /* 0x000fe400078e001b */
[----:B------:R-:W-:Y:S01]  /*fbc0*/  IMAD.MOV.U32 R2, RZ, RZ, R4 ;  /* 0x000000ffff027224 */ /* 0x000fe200078e0004 */
[----:B------:R-:W-:Y:S01]  /*fbd0*/  MOV R4, R33 ;  /* 0x0000002100047202 */ /* 0x000fe20000000f00 */
[----:B------:R-:W-:Y:S02]  /*fbe0*/  IMAD.MOV.U32 R27, RZ, RZ, R42 ;  /* 0x000000ffff1b7224 */ /* 0x000fe400078e002a */
.L_x_48069:
[----:B------:R-:W-:Y:S05]  /*fbf0*/  BSYNC B1 ;  /* 0x0000000000017941 */ /* 0x000fea0003800000 */
.L_x_48067:
        /* <DEDUP_REMOVED lines=16> */
.L_x_48071:
[----:B------:R-:W-:Y:S01]  /*fd00*/  IMAD.MOV.U32 R42, RZ, RZ, R19 ;  /* 0x000000ffff2a7224 */ /* 0x000fe200078e0013 */
[----:B------:R-:W-:Y:S01]  /*fd10*/  MOV R30, R71 ;  /* 0x00000047001e7202 */ /* 0x000fe20000000f00 */
[----:B------:R-:W-:Y:S02]  /*fd20*/  IMAD.MOV.U32 R19, RZ, RZ, R32 ;  /* 0x000000ffff137224 */ /* 0x000fe400078e0020 */
[----:B------:R-:W-:Y:S02]  /*fd30*/  IMAD.MOV.U32 R71, RZ, RZ, R18 ;  /* 0x000000ffff477224 */ /* 0x000fe400078e0012 */
.L_x_48072:
[----:B------:R-:W-:Y:S05]  /*fd40*/  BSYNC B1 ;  /* 0x0000000000017941 */ /* 0x000fea0003800000 */
.L_x_48070:
        /* <DEDUP_REMOVED lines=9> */
.L_x_48074:
[----:B------:R-:W-:Y:S01]  /*fde0*/  IMAD.MOV.U32 R31, RZ, RZ, R42 ;  /* 0x000000ffff1f7224 */ /* 0x000fe200078e002a */
[----:B------:R-:W-:Y:S01]  /*fdf0*/  MOV R29, R30 ;  /* 0x0000001e001d7202 */ /* 0x000fe20000000f00 */
[----:B------:R-:W-:Y:S02]  /*fe00*/  IMAD.MOV.U32 R42, RZ, RZ, R21 ;  /* 0x000000ffff2a7224 */ /* 0x000fe400078e0015 */
[----:B------:R-:W-:Y:S02]  /*fe10*/  IMAD.MOV.U32 R30, RZ, RZ, R17 ;  /* 0x000000ffff1e7224 */ /* 0x000fe400078e0011 */
.L_x_48075:
[----:B------:R-:W-:Y:S05]  /*fe20*/  BSYNC B1 ;  /* 0x0000000000017941 */ /* 0x000fea0003800000 */
.L_x_48073:
        /* <DEDUP_REMOVED lines=9> */
.L_x_48077:
[----:B------:R-:W-:Y:S01]  /*fec0*/  IMAD.MOV.U32 R32, RZ, RZ, R31 ;  /* 0x000000ffff207224 */ /* 0x000fe200078e001f */
[----:B------:R-:W-:Y:S01]  /*fed0*/  MOV R18, R29 ;  /* 0x0000001d00127202 */ /* 0x000fe20000000f00 */
[----:B------:R-:W-:Y:S02]  /*fee0*/  IMAD.MOV.U32 R31, RZ, RZ, R34 ;  /* 0x000000ffff1f7224 */ /* 0x000fe400078e0022 */
[----:B------:R-:W-:Y:S02]  /*fef0*/  IMAD.MOV.U32 R29, RZ, RZ, R16 ;  /* 0x000000ffff1d7224 */ /* 0x000fe400078e0010 */
.L_x_48078:
[----:B------:R-:W-:Y:S05]  /*ff00*/  BSYNC B1 ;  /* 0x0000000000017941 */ /* 0x000fea0003800000 */
.L_x_48076:
        /* <DEDUP_REMOVED lines=9> */
.L_x_48080:
[----:B------:R-:W-:Y:S01]  /*ffa0*/  IMAD.MOV.U32 R17, RZ, RZ, R32 ;  /* 0x000000ffff117224 */ /* 0x000fe200078e0020 */
[----:B------:R-:W-:Y:S01]  /*ffb0*/  MOV R16, R18 ;  /* 0x0000001200107202 */ /* 0x000fe20000000f00 */
[----:B------:R-:W-:Y:S02]  /*ffc0*/  IMAD.MOV.U32 R32, RZ, RZ, R35 ;  /* 0x000000ffff207224 */ /* 0x000fe400078e0023 */
[----:B------:R-:W-:Y:S02]  /*ffd0*/  IMAD.MOV.U32 R18, RZ, RZ, R23 ;  /* 0x000000ffff127224 */ /* 0x000fe400078e0017 */
.L_x_48081:
[----:B------:R-:W-:Y:S05]  /*ffe0*/  BSYNC B1 ;  /* 0x0000000000017941 */ /* 0x000fea0003800000 */
.L_x_48079:
        /* <DEDUP_REMOVED lines=9> */
.L_x_48083:
[----:B------:R-:W-:Y:S01]  /*10080*/  IMAD.MOV.U32 R23, RZ, RZ, R17 ;  /* 0x000000ffff177224 */ /* 0x000fe200078e0011 */
[----:B------:R-:W-:Y:S01]  /*10090*/  MOV R21, R16 ;  /* 0x0000001000157202 */ /* 0x000fe20000000f00 */
[----:B------:R-:W-:Y:S02]  /*100a0*/  IMAD.MOV.U32 R17, RZ, RZ, R14 ;  /* 0x000000ffff117224 */ /* 0x000fe400078e000e */
[----:B------:R-:W-:Y:S02]  /*100b0*/  IMAD.MOV.U32 R16, RZ, RZ, R15 ;  /* 0x000000ffff107224 */ /* 0x000fe400078e000f */
.L_x_48084:
[----:B------:R-:W-:Y:S05]  /*100c0*/  BSYNC B1 ;  /* 0x0000000000017941 */ /* 0x000fea0003800000 */
.L_x_48082:
        /* <DEDUP_REMOVED lines=9> */
.L_x_48086:
[----:B------:R-:W-:Y:S01]  /*10160*/  IMAD.MOV.U32 R14, RZ, RZ, R23 ;  /* 0x000000ffff0e7224 */ /* 0x000fe200078e0017 */
[----:B------:R-:W-:Y:S01]  /*10170*/  MOV R15, R21 ;  /* 0x00000015000f7202 */ /* 0x000fe20000000f00 */
[----:B------:R-:W-:Y:S02]  /*10180*/  IMAD.MOV.U32 R23, RZ, RZ, R38 ;  /* 0x000000ffff177224 */ /* 0x000fe400078e0026 */
[----:B------:R-:W-:Y:S02]  /*10190*/  IMAD.MOV.U32 R21, RZ, RZ, R36 ;  /* 0x000000ffff157224 */ /* 0x000fe400078e0024 */
.L_x_48087:
[----:B------:R-:W-:Y:S05]  /*101a0*/  BSYNC B1 ;  /* 0x0000000000017941 */ /* 0x000fea0003800000 */
.L_x_48085:
        /* <DEDUP_REMOVED lines=9> */
.L_x_48089:
[----:B------:R-:W-:Y:S01]  /*10240*/  IMAD.MOV.U32 R33, RZ, RZ, R14 ;  /* 0x000000ffff217224 */ /* 0x000fe200078e000e */
[----:B------:R-:W-:Y:S01]  /*10250*/  MOV R34, R15 ;  /* 0x0000000f00227202 */ /* 0x000fe20000000f00 */
[----:B------:R-:W-:Y:S02]  /*10260*/  IMAD.MOV.U32 R14, RZ, RZ, R13 ;  /* 0x000000ffff0e7224 */ /* 0x000fe400078e000d */
[----:B------:R-:W-:Y:S02]  /*10270*/  IMAD.MOV.U32 R15, RZ, RZ, R12 ;  /* 0x000000ffff0f7224 */ /* 0x000fe400078e000c */
.L_x_48090:
[----:B------:R-:W-:Y:S05]  /*10280*/  BSYNC B1 ;  /* 0x0000000000017941 */ /* 0x000fea0003800000 */
.L_x_48088:
        /* <DEDUP_REMOVED lines=9> */
.L_x_48092:
[----:B------:R-:W-:Y:S01]  /*10320*/  IMAD.MOV.U32 R13, RZ, RZ, R33 ;  /* 0x000000ffff0d7224 */ /* 0x000fe200078e0021 */
[----:B------:R-:W-:Y:S01]  /*10330*/  MOV R12, R34 ;  /* 0x00000022000c7202 */ /* 0x000fe20000000f00 */
[----:B------:R-:W-:Y:S02]  /*10340*/  IMAD.MOV.U32 R33, RZ, RZ, R44 ;  /* 0x000000ffff217224 */ /* 0x000fe400078e002c */
[----:B------:R-:W-:Y:S02]  /*10350*/  IMAD.MOV.U32 R34, RZ, RZ, R11 ;  /* 0x000000ffff227224 */ /* 0x000fe400078e000b */
.L_x_48093:
[----:B------:R-:W-:Y:S05]  /*10360*/  BSYNC B1 ;  /* 0x0000000000017941 */ /* 0x000fea0003800000 */
.L_x_48091:
        /* <DEDUP_REMOVED lines=9> */
.L_x_48095:
[----:B------:R-:W-:Y:S01]  /*10400*/  IMAD.MOV.U32 R35, RZ, RZ, R13 ;  /* 0x000000ffff237224 */ /* 0x000fe200078e000d */
[----:B------:R-:W-:Y:S01]  /*10410*/  MOV R11, R12 ;  /* 0x0000000c000b7202 */ /* 0x000fe20000000f00 */
[----:B------:R-:W-:Y:S02]  /*10420*/  IMAD.MOV.U32 R13, RZ, RZ, R10 ;  /* 0x000000ffff0d7224 */ /* 0x000fe400078e000a */
[----:B------:R-:W-:Y:S02]  /*10430*/  IMAD.MOV.U32 R12, RZ, RZ, R25 ;  /* 0x000000ffff0c7224 */ /* 0x000fe400078e0019 */
.L_x_48096:
[----:B------:R-:W-:Y:S05]  /*10440*/  BSYNC B1 ;  /* 0x0000000000017941 */ /* 0x000fea0003800000 */
.L_x_48094:
        /* <DEDUP_REMOVED lines=9> */
.L_x_48098:
[----:B------:R-:W-:Y:S01]  /*104e0*/  IMAD.MOV.U32 R10, RZ, RZ, R35 ;  /* 0x000000ffff0a7224 */ /* 0x000fe200078e0023 */
[----:B------:R-:W-:Y:S01]  /*104f0*/  MOV R25, R11 ;  /* 0x0000000b00197202 */ /* 0x000fe20000000f00 */
[----:B------:R-:W-:Y:S02]  /*10500*/  IMAD.MOV.U32 R35, RZ, RZ, R46 ;  /* 0x000000ffff237224 */ /* 0x000fe400078e002e */
[----:B------:R-:W-:Y:S02]  /*10510*/  IMAD.MOV.U32 R11, RZ, RZ, R8 ;  /* 0x000000ffff0b7224 */ /* 0x000fe400078e0008 */
.L_x_48099:
[----:B------:R-:W-:Y:S05]  /*10520*/  BSYNC B1 ;  /* 0x0000000000017941 */ /* 0x000fea0003800000 */
.L_x_48097:
        /* <DEDUP_REMOVED lines=9> */
.L_x_48101:
[----:B------:R-:W-:Y:S01]  /*105c0*/  IMAD.MOV.U32 R37, RZ, RZ, R10 ;  /* 0x000000ffff257224 */ /* 0x000fe200078e000a */
[----:B------:R-:W-:Y:S01]  /*105d0*/  MOV R8, R25 ;  /* 0x0000001900087202 */ /* 0x000fe20000000f00 */
[----:B------:R-:W-:Y:S02]  /*105e0*/  IMAD.MOV.U32 R10, RZ, RZ, R9 ;  /* 0x000000ffff0a7224 */ /* 0x000fe400078e0009 */
[----:B------:R-:W-:Y:S02]  /*105f0*/  IMAD.MOV.U32 R25, RZ, RZ, R40 ;  /* 0x000000ffff197224 */ /* 0x000fe400078e0028 */
.L_x_48102:
[----:B------:R-:W-:Y:S05]  /*10600*/  BSYNC B1 ;  /* 0x0000000000017941 */ /* 0x000fea0003800000 */
.L_x_48100:
        /* <DEDUP_REMOVED lines=9> */
.L_x_48104:
[----:B------:R-:W-:Y:S01]  /*106a0*/  IMAD.MOV.U32 R9, RZ, RZ, R37 ;  /* 0x000000ffff097224 */ /* 0x000fe200078e0025 */
[----:B------:R-:W-:Y:S01]  /*106b0*/  MOV R36, R8 ;  /* 0x0000000800247202 */ /* 0x000fe20000000f00 */
[----:B------:R-:W-:Y:S02]  /*106c0*/  IMAD.MOV.U32 R37, RZ, RZ, R48 ;  /* 0x000000ffff257224 */ /* 0x000fe400078e0030 */
[----:B------:R-:W-:Y:S02]  /*106d0*/  IMAD.MOV.U32 R8, RZ, RZ, R7 ;  /* 0x000000ffff087224 */ /* 0x000fe400078e0007 */
.L_x_48105:
[----:B------:R-:W-:Y:S05]  /*106e0*/  BSYNC B1 ;  /* 0x0000000000017941 */ /* 0x000fea0003800000 */
.L_x_48103:
        /* <DEDUP_REMOVED lines=9> */
.L_x_48107:
[----:B------:R-:W-:Y:S01]  /*10780*/  IMAD.MOV.U32 R38, RZ, RZ, R9 ;  /* 0x000000ffff267224 */ /* 0x000fe200078e0009 */
[----:B------:R-:W-:Y:S01]  /*10790*/  MOV R7, R36 ;  /* 0x0000002400077202 */ /* 0x000fe20000000f00 */
[----:B------:R-:W-:Y:S02]  /*107a0*/  IMAD.MOV.U32 R9, RZ, RZ, R6 ;  /* 0x000000ffff097224 */ /* 0x000fe400078e0006 */
[----:B------:R-:W-:Y:S02]  /*107b0*/  IMAD.MOV.U32 R36, RZ, RZ, R5 ;  /* 0x000000ffff247224 */ /* 0x000fe400078e0005 */
.L_x_48108:
[----:B------:R-:W-:Y:S05]  /*107c0*/  BSYNC B1 ;  /* 0x0000000000017941 */ /* 0x000fea0003800000 */
.L_x_48106:
        /* <DEDUP_REMOVED lines=9> */
.L_x_48110:
[----:B------:R-:W-:Y:S01]  /*10860*/  IMAD.MOV.U32 R6, RZ, RZ, R38 ;  /* 0x000000ffff067224 */ /* 0x000fe200078e0026 */
[----:B------:R-:W-:Y:S01]  /*10870*/  MOV R5, R7 ;  /* 0x0000000700057202 */ /* 0x000fe20000000f00 */
[----:B------:R-:W-:Y:S02]  /*10880*/  IMAD.MOV.U32 R38, RZ, RZ, R27 ;  /* 0x000000ffff267224 */ /* 0x000fe400078e001b */
[----:B------:R-:W-:Y:S02]  /*10890*/  IMAD.MOV.U32 R7, RZ, RZ, R4 ;  /* 0x000000ffff077224 */ /* 0x000fe400078e0004 */
.L_x_48111:
[----:B------:R-:W-:Y:S05]  /*108a0*/  BSYNC B1 ;  /* 0x0000000000017941 */ /* 0x000fea0003800000 */
.L_x_48109:
        /* <DEDUP_REMOVED lines=9> */
.L_x_48113:
[----:B------:R-:W-:Y:S01]  /*10940*/  IMAD.MOV.U32 R27, RZ, RZ, R6 ;  /* 0x000000ffff1b7224 */ /* 0x000fe200078e0006 */
[----:B------:R-:W-:Y:S01]  /*10950*/  MOV R4, R5 ;  /* 0x0000000500047202 */ /* 0x000fe20000000f00 */
[----:B------:R-:W-:Y:S02]  /*10960*/  IMAD.MOV.U32 R6, RZ, RZ, R3 ;  /* 0x000000ffff067224 */ /* 0x000fe400078e0003 */
[----:B------:R-:W-:Y:S02]  /*10970*/  IMAD.MOV.U32 R5, RZ, RZ, R2 ;  /* 0x000000ffff057224 */ /* 0x000fe400078e0002 */
.L_x_48114:
[----:B------:R-:W-:Y:S05]  /*10980*/  BSYNC B1 ;  /* 0x0000000000017941 */ /* 0x000fea0003800000 */
.L_x_48112:
        /* <DEDUP_REMOVED lines=16> */
.L_x_48116:
[----:B------:R-:W-:Y:S02]  /*10a90*/  IMAD.MOV.U32 R2, RZ, RZ, R19 ;  /* 0x000000ffff027224 */ /* 0x000fe400078e0013 */
[----:B------:R-:W-:Y:S02]  /*10aa0*/  IMAD.MOV.U32 R28, RZ, RZ, R71 ;  /* 0x000000ffff1c7224 */ /* 0x000fe400078e0047 */
[----:B------:R-:W-:Y:S02]  /*10ab0*/  IMAD.MOV.U32 R19, RZ, RZ, R42 ;  /* 0x000000ffff137224 */ /* 0x000fe400078e002a */
[----:B------:R-:W-:Y:S02]  /*10ac0*/  IMAD.MOV.U32 R71, RZ, RZ, R30 ;  /* 0x000000ffff477224 */ /* 0x000fe400078e001e */
.L_x_48117:
[----:B------:R-:W-:Y:S05]  /*10ad0*/  BSYNC B1 ;  /* 0x0000000000017941 */ /* 0x000fea0003800000 */
.L_x_48115:
        /* <DEDUP_REMOVED lines=9> */
.L_x_48119:
[----:B------:R-:W-:Y:S02]  /*10b70*/  IMAD.MOV.U32 R3, RZ, RZ, R2 ;  /* 0x000000ffff037224 */ /* 0x000fe400078e0002 */
[----:B------:R-:W-:Y:S02]  /*10b80*/  IMAD.MOV.U32 R39, RZ, RZ, R28 ;  /* 0x000000ffff277224 */ /* 0x000fe400078e001c */
[----:B------:R-:W-:Y:S02]  /*10b90*/  IMAD.MOV.U32 R2, RZ, RZ, R31 ;  /* 0x000000ffff027224 */ /* 0x000fe400078e001f */
[----:B------:R-:W-:Y:S02]  /*10ba0*/  IMAD.MOV.U32 R28, RZ, RZ, R29 ;  /* 0x000000ffff1c7224 */ /* 0x000fe400078e001d */
.L_x_48120:
[----:B------:R-:W-:Y:S05]  /*10bb0*/  BSYNC B1 ;  /* 0x0000000000017941 */ /* 0x000fea0003800000 */
.L_x_48118:
        /* <DEDUP_REMOVED lines=9> */
.L_x_48122:
[----:B------:R-:W-:Y:S02]  /*10c50*/  IMAD.MOV.U32 R30, RZ, RZ, R3 ;  /* 0x000000ffff1e7224 */ /* 0x000fe400078e0003 */
[----:B------:R-:W-:Y:S02]  /*10c60*/  IMAD.MOV.U32 R29, RZ, RZ, R39 ;  /* 0x000000ffff1d7224 */ /* 0x000fe400078e0027 */
[----:B------:R-:W-:Y:S02]  /*10c70*/  IMAD.MOV.U32 R3, RZ, RZ, R32 ;  /* 0x000000ffff037224 */ /* 0x000fe400078e0020 */
[----:B------:R-:W-:Y:S02]  /*10c80*/  IMAD.MOV.U32 R39, RZ, RZ, R18 ;  /* 0x000000ffff277224 */ /* 0x000fe400078e0012 */
.L_x_48123:
[----:B------:R-:W-:Y:S05]  /*10c90*/  BSYNC B1 ;  /* 0x0000000000017941 */ /* 0x000fea0003800000 */
.L_x_48121:
        /* <DEDUP_REMOVED lines=9> */
.L_x_48125:
[----:B------:R-:W-:Y:S02]  /*10d30*/  IMAD.MOV.U32 R18, RZ, RZ, R30 ;  /* 0x000000ffff127224 */ /* 0x000fe400078e001e */
[----:B------:R-:W-:Y:S02]  /*10d40*/  IMAD.MOV.U32 R32, RZ, RZ, R29 ;  /* 0x000000ffff207224 */ /* 0x000fe400078e001d */
[----:B------:R-:W-:Y:S02]  /*10d50*/  IMAD.MOV.U32 R30, RZ, RZ, R17 ;  /* 0x000000ffff1e7224 */ /* 0x000fe400078e0011 */
[----:B------:R-:W-:Y:S02]  /*10d60*/  IMAD.MOV.U32 R29, RZ, RZ, R16 ;  /* 0x000000ffff1d7224 */ /* 0x000fe400078e0010 */
.L_x_48126:
[----:B------:R-:W-:Y:S05]  /*10d70*/  BSYNC B1 ;  /* 0x0000000000017941 */ /* 0x000fea0003800000 */
.L_x_48124:
        /* <DEDUP_REMOVED lines=9> */
.L_x_48128:
[----:B------:R-:W-:Y:S02]  /*10e10*/  IMAD.MOV.U32 R17, RZ, RZ, R18 ;  /* 0x000000ffff117224 */ /* 0x000fe400078e0012 */
[----:B------:R-:W-:Y:S02]  /*10e20*/  IMAD.MOV.U32 R16, RZ, RZ, R32 ;  /* 0x000000ffff107224 */ /* 0x000fe400078e0020 */
[----:B------:R-:W-:Y:S02]  /*10e30*/  IMAD.MOV.U32 R18, RZ, RZ, R23 ;  /* 0x000000ffff127224 */ /* 0x000fe400078e0017 */
[----:B------:R-:W-:Y:S02]  /*10e40*/  IMAD.MOV.U32 R32, RZ, RZ, R21 ;  /* 0x000000ffff207224 */ /* 0x000fe400078e0015 */
.L_x_48129:
[----:B------:R-:W-:Y:S05]  /*10e50*/  BSYNC B1 ;  /* 0x0000000000017941 */ /* 0x000fea0003800000 */
.L_x_48127:
        /* <DEDUP_REMOVED lines=9> */
.L_x_48131:
[----:B------:R-:W-:Y:S02]  /*10ef0*/  IMAD.MOV.U32 R40, RZ, RZ, R17 ;  /* 0x000000ffff287224 */ /* 0x000fe400078e0011 */
[----:B------:R-:W-:Y:S02]  /*10f00*/  IMAD.MOV.U32 R21, RZ, RZ, R16 ;  /* 0x000000ffff157224 */ /* 0x000fe400078e0010 */
[----:B------:R-:W-:Y:S02]  /*10f10*/  IMAD.MOV.U32 R17, RZ, RZ, R14 ;  /* 0x000000ffff117224 */ /* 0x000fe400078e000e */
[----:B------:R-:W-:Y:S02]  /*10f20*/  IMAD.MOV.U32 R16, RZ, RZ, R15 ;  /* 0x000000ffff107224 */ /* 0x000fe400078e000f */
.L_x_48132:
[----:B------:R-:W-:Y:S05]  /*10f30*/  BSYNC B1 ;  /* 0x0000000000017941 */ /* 0x000fea0003800000 */
.L_x_48130:
        /* <DEDUP_REMOVED lines=9> */
.L_x_48134:
[----:B------:R-:W-:Y:S02]  /*10fd0*/  IMAD.MOV.U32 R14, RZ, RZ, R40 ;  /* 0x000000ffff0e7224 */ /* 0x000fe400078e0028 */
[----:B------:R-:W-:Y:S02]  /*10fe0*/  IMAD.MOV.U32 R15, RZ, RZ, R21 ;  /* 0x000000ffff0f7224 */ /* 0x000fe400078e0015 */
[----:B------:R-:W-:Y:S02]  /*10ff0*/  IMAD.MOV.U32 R40, RZ, RZ, R33 ;  /* 0x000000ffff287224 */ /* 0x000fe400078e0021 */
[----:B------:R-:W-:Y:S02]  /*11000*/  IMAD.MOV.U32 R21, RZ, RZ, R34 ;  /* 0x000000ffff157224 */ /* 0x000fe400078e0022 */
.L_x_48135:
[----:B------:R-:W-:Y:S05]  /*11010*/  BSYNC B1 ;  /* 0x0000000000017941 */ /* 0x000fea0003800000 */
.L_x_48133:
        /* <DEDUP_REMOVED lines=9> */
.L_x_48137:
[----:B------:R-:W-:Y:S02]  /*110b0*/  IMAD.MOV.U32 R34, RZ, RZ, R14 ;  /* 0x000000ffff227224 */ /* 0x000fe400078e000e */
[----:B------:R-:W-:Y:S02]  /*110c0*/  IMAD.MOV.U32 R42, RZ, RZ, R15 ;  /* 0x000000ffff2a7224 */ /* 0x000fe400078e000f */
[----:B------:R-:W-:Y:S02]  /*110d0*/  IMAD.MOV.U32 R14, RZ, RZ, R13 ;  /* 0x000000ffff0e7224 */ /* 0x000fe400078e000d */
[----:B------:R-:W-:Y:S02]  /*110e0*/  IMAD.MOV.U32 R15, RZ, RZ, R12 ;  /* 0x000000ffff0f7224 */ /* 0x000fe400078e000c */
.L_x_48138:
[----:B------:R-:W-:Y:S05]  /*110f0*/  BSYNC B1 ;  /* 0x0000000000017941 */ /* 0x000fea0003800000 */
.L_x_48136:
        /* <DEDUP_REMOVED lines=9> */
.L_x_48140:
[----:B------:R-:W-:Y:S02]  /*11190*/  IMAD.MOV.U32 R13, RZ, RZ, R34 ;  /* 0x000000ffff0d7224 */ /* 0x000fe400078e0022 */
[----:B------:R-:W-:Y:S02]  /*111a0*/  IMAD.MOV.U32 R12, RZ, RZ, R42 ;  /* 0x000000ffff0c7224 */ /* 0x000fe400078e002a */
[----:B------:R-:W-:Y:S02]  /*111b0*/  IMAD.MOV.U32 R34, RZ, RZ, R35 ;  /* 0x000000ffff227224 */ /* 0x000fe400078e0023 */
[----:B------:R-:W-:Y:S02]  /*111c0*/  IMAD.MOV.U32 R42, RZ, RZ, R11 ;  /* 0x000000ffff2a7224 */ /* 0x000fe400078e000b */
.L_x_48141:
[----:B------:R-:W-:Y:S05]  /*111d0*/  BSYNC B1 ;  /* 0x0000000000017941 */ /* 0x000fea0003800000 */
.L_x_48139:
        /* <DEDUP_REMOVED lines=9> */
.L_x_48143:
[----:B------:R-:W-:Y:S02]  /*11270*/  IMAD.MOV.U32 R44, RZ, RZ, R13 ;  /* 0x000000ffff2c7224 */ /* 0x000fe400078e000d */
[----:B------:R-:W-:Y:S02]  /*11280*/  IMAD.MOV.U32 R11, RZ, RZ, R12 ;  /* 0x000000ffff0b7224 */ /* 0x000fe400078e000c */
[----:B------:R-:W-:Y:S02]  /*11290*/  IMAD.MOV.U32 R13, RZ, RZ, R10 ;  /* 0x000000ffff0d7224 */ /* 0x000fe400078e000a */
[----:B------:R-:W-:Y:S02]  /*112a0*/  IMAD.MOV.U32 R12, RZ, RZ, R25 ;  /* 0x000000ffff0c7224 */ /* 0x000fe400078e0019 */
.L_x_48144:
[----:B------:R-:W-:Y:S05]  /*112b0*/  BSYNC B1 ;  /* 0x0000000000017941 */ /* 0x000fea0003800000 */
.L_x_48142:
        /* <DEDUP_REMOVED lines=9> */
.L_x_48146:
[----:B------:R-:W-:Y:S02]  /*11350*/  IMAD.MOV.U32 R10, RZ, RZ, R44 ;  /* 0x000000ffff0a7224 */ /* 0x000fe400078e002c */
[----:B------:R-:W-:Y:S02]  /*11360*/  IMAD.MOV.U32 R23, RZ, RZ, R11 ;  /* 0x000000ffff177224 */ /* 0x000fe400078e000b */
[----:B------:R-:W-:Y:S02]  /*11370*/  IMAD.MOV.U32 R44, RZ, RZ, R37 ;  /* 0x000000ffff2c7224 */ /* 0x000fe400078e0025 */
[----:B------:R-:W-:Y:S02]  /*11380*/  IMAD.MOV.U32 R11, RZ, RZ, R8 ;  /* 0x000000ffff0b7224 */ /* 0x000fe400078e0008 */
.L_x_48147:
[----:B------:R-:W-:Y:S05]  /*11390*/  BSYNC B1 ;  /* 0x0000000000017941 */ /* 0x000fea0003800000 */
.L_x_48145:
        /* <DEDUP_REMOVED lines=9> */
.L_x_48149:
[----:B------:R-:W-:Y:S02]  /*11430*/  IMAD.MOV.U32 R25, RZ, RZ, R10 ;  /* 0x000000ffff197224 */ /* 0x000fe400078e000a */
[----:B------:R-:W-:Y:S02]  /*11440*/  IMAD.MOV.U32 R8, RZ, RZ, R23 ;  /* 0x000000ffff087224 */ /* 0x000fe400078e0017 */
[----:B------:R-:W-:Y:S02]  /*11450*/  IMAD.MOV.U32 R10, RZ, RZ, R9 ;  /* 0x000000ffff0a7224 */ /* 0x000fe400078e0009 */
[----:B------:R-:W-:Y:S02]  /*11460*/  IMAD.MOV.U32 R23, RZ, RZ, R36 ;  /* 0x000000ffff177224 */ /* 0x000fe400078e0024 */
.L_x_48150:
[----:B------:R-:W-:Y:S05]  /*11470*/  BSYNC B1 ;  /* 0x0000000000017941 */ /* 0x000fea0003800000 */
.L_x_48148:
        /* <DEDUP_REMOVED lines=9> */
.L_x_48152:
[----:B------:R-:W-:Y:S02]  /*11510*/  IMAD.MOV.U32 R9, RZ, RZ, R25 ;  /* 0x000000ffff097224 */ /* 0x000fe400078e0019 */
[----:B------:R-:W-:Y:S02]  /*11520*/  IMAD.MOV.U32 R36, RZ, RZ, R8 ;  /* 0x000000ffff247224 */ /* 0x000fe400078e0008 */
[----:B------:R-:W-:Y:S02]  /*11530*/  IMAD.MOV.U32 R25, RZ, RZ, R38 ;  /* 0x000000ffff197224 */ /* 0x000fe400078e0026 */
[----:B------:R-:W-:Y:S02]  /*11540*/  IMAD.MOV.U32 R8, RZ, RZ, R7 ;  /* 0x000000ffff087224 */ /* 0x000fe400078e0007 */
.L_x_48153:
[----:B------:R-:W-:Y:S05]  /*11550*/  BSYNC B1 ;  /* 0x0000000000017941 */ /* 0x000fea0003800000 */
.L_x_48151:
        /* <DEDUP_REMOVED lines=9> */
.L_x_48155:
[----:B------:R-:W-:Y:S02]  /*115f0*/  IMAD.MOV.U32 R38, RZ, RZ, R9 ;  /* 0x000000ffff267224 */ /* 0x000fe400078e0009 */
[----:B------:R-:W-:Y:S02]  /*11600*/  IMAD.MOV.U32 R7, RZ, RZ, R36 ;  /* 0x000000ffff077224 */ /* 0x000fe400078e0024 */
[----:B------:R-:W-:Y:S02]  /*11610*/  IMAD.MOV.U32 R9, RZ, RZ, R6 ;  /* 0x000000ffff097224 */ /* 0x000fe400078e0006 */
[----:B------:R-:W-:Y:S02]  /*11620*/  IMAD.MOV.U32 R36, RZ, RZ, R5 ;  /* 0x000000ffff247224 */ /* 0x000fe400078e0005 */
.L_x_48156:
[----:B------:R-:W-:Y:S05]  /*11630*/  BSYNC B1 ;  /* 0x0000000000017941 */ /* 0x000fea0003800000 */
.L_x_48154:
        /* <DEDUP_REMOVED lines=9> */
.L_x_48158:
[----:B------:R-:W-:Y:S02]  /*116d0*/  IMAD.MOV.U32 R5, RZ, RZ, R38 ;  /* 0x000000ffff057224 */ /* 0x000fe400078e0026 */
[----:B------:R-:W-:Y:S02]  /*116e0*/  IMAD.MOV.U32 R6, RZ, RZ, R7 ;  /* 0x000000ffff067224 */ /* 0x000fe400078e0007 */
[----:B------:R-:W-:Y:S02]  /*116f0*/  IMAD.MOV.U32 R38, RZ, RZ, R27 ;  /* 0x000000ffff267224 */ /* 0x000fe400078e001b */
[----:B------:R-:W-:Y:S02]  /*11700*/  IMAD.MOV.U32 R7, RZ, RZ, R4 ;  /* 0x000000ffff077224 */ /* 0x000fe400078e0004 */
.L_x_48159:
[----:B------:R-:W-:Y:S05]  /*11710*/  BSYNC B1 ;  /* 0x0000000000017941 */ /* 0x000fea0003800000 */
.L_x_48157:
        /* <DEDUP_REMOVED lines=16> */
.L_x_48161:
[----:B------:R-:W-:Y:S02]  /*11820*/  IMAD.MOV.U32 R4, RZ, RZ, R19 ;  /* 0x000000ffff047224 */ /* 0x000fe400078e0013 */
[----:B------:R-:W-:Y:S01]  /*11830*/  IMAD.MOV.U32 R26, RZ, RZ, R71 ;  /* 0x000000ffff1a7224 */ /* 0x000fe200078e0047 */
[----:B------:R-:W-:Y:S01]  /*11840*/  MOV R71, R28 ;  /* 0x0000001c00477202 */ /* 0x000fe20000000f00 */
[----:B------:R-:W-:Y:S02]  /*11850*/  IMAD.MOV.U32 R19, RZ, RZ, R2 ;  /* 0x000000ffff137224 */ /* 0x000fe400078e0002 */
.L_x_48162:
[----:B------:R-:W-:Y:S05]  /*11860*/  BSYNC B1 ;  /* 0x0000000000017941 */ /* 0x000fea0003800000 */
.L_x_48160:
        /* <DEDUP_REMOVED lines=9> */
.L_x_48164:
[----:B------:R-:W-:Y:S02]  /*11900*/  IMAD.MOV.U32 R27, RZ, RZ, R4 ;  /* 0x000000ffff1b7224 */ /* 0x000fe400078e0004 */
[----:B------:R-:W-:Y:S01]  /*11910*/  IMAD.MOV.U32 R2, RZ, RZ, R26 ;  /* 0x000000ffff027224 */ /* 0x000fe200078e001a */
[----:B------:R-:W-:Y:S01]  /*11920*/  MOV R26, R39 ;  /* 0x00000027001a7202 */ /* 0x000fe20000000f00 */
[----:B------:R-:W-:Y:S02]  /*11930*/  IMAD.MOV.U32 R4, RZ, RZ, R3 ;  /* 0x000000ffff047224 */ /* 0x000fe400078e0003 */
.L_x_48165:
[----:B------:R-:W-:Y:S05]  /*11940*/  BSYNC B1 ;  /* 0x0000000000017941 */ /* 0x000fea0003800000 */
.L_x_48163:
        /* <DEDUP_REMOVED lines=9> */
.L_x_48167:
[----:B------:R-:W-:Y:S02]  /*119e0*/  IMAD.MOV.U32 R3, RZ, RZ, R27 ;  /* 0x000000ffff037224 */ /* 0x000fe400078e001b */
[----:B------:R-:W-:Y:S01]  /*119f0*/  IMAD.MOV.U32 R31, RZ, RZ, R2 ;  /* 0x000000ffff1f7224 */ /* 0x000fe200078e0002 */
[----:B------:R-:W-:Y:S01]  /*11a00*/  MOV R2, R29 ;  /* 0x0000001d00027202 */ /* 0x000fe20000000f00 */
[----:B------:R-:W-:Y:S02]  /*11a10*/  IMAD.MOV.U32 R27, RZ, RZ, R30 ;  /* 0x000000ffff1b7224 */ /* 0x000fe400078e001e */
.L_x_48168:
[----:B------:R-:W-:Y:S05]  /*11a20*/  BSYNC B1 ;  /* 0x0000000000017941 */ /* 0x000fea0003800000 */
.L_x_48166:
        /* <DEDUP_REMOVED lines=9> */
.L_x_48170:
[----:B------:R-:W-:Y:S02]  /*11ac0*/  IMAD.MOV.U32 R28, RZ, RZ, R3 ;  /* 0x000000ffff1c7224 */ /* 0x000fe400078e0003 */
[----:B------:R-:W-:Y:S01]  /*11ad0*/  IMAD.MOV.U32 R29, RZ, RZ, R31 ;  /* 0x000000ffff1d7224 */ /* 0x000fe200078e001f */
[----:B------:R-:W-:Y:S01]  /*11ae0*/  MOV R31, R32 ;  /* 0x00000020001f7202 */ /* 0x000fe20000000f00 */
[----:B------:R-:W-:Y:S02]  /*11af0*/  IMAD.MOV.U32 R3, RZ, RZ, R18 ;  /* 0x000000ffff037224 */ /* 0x000fe400078e0012 */
.L_x_48171:
[----:B------:R-:W-:Y:S05]  /*11b00*/  BSYNC B1 ;  /* 0x0000000000017941 */ /* 0x000fea0003800000 */
.L_x_48169:
        /* <DEDUP_REMOVED lines=9> */
.L_x_48173:
[----:B------:R-:W-:Y:S02]  /*11ba0*/  IMAD.MOV.U32 R33, RZ, RZ, R28 ;  /* 0x000000ffff217224 */ /* 0x000fe400078e001c */
[----:B------:R-:W-:Y:S01]  /*11bb0*/  IMAD.MOV.U32 R18, RZ, RZ, R29 ;  /* 0x000000ffff127224 */ /* 0x000fe200078e001d */
[----:B------:R-:W-:Y:S01]  /*11bc0*/  MOV R29, R16 ;  /* 0x00000010001d7202 */ /* 0x000fe20000000f00 */
[----:B------:R-:W-:Y:S02]  /*11bd0*/  IMAD.MOV.U32 R28, RZ, RZ, R17 ;  /* 0x000000ffff1c7224 */ /* 0x000fe400078e0011 */
.L_x_48174:
[----:B------:R-:W-:Y:S05]  /*11be0*/  BSYNC B1 ;  /* 0x0000000000017941 */ /* 0x000fea0003800000 */
.L_x_48172:
        /* <DEDUP_REMOVED lines=9> */
.L_x_48176:
[----:B------:R-:W-:Y:S02]  /*11c80*/  IMAD.MOV.U32 R17, RZ, RZ, R33 ;  /* 0x000000ffff117224 */ /* 0x000fe400078e0021 */
[----:B------:R-:W-:Y:S01]  /*11c90*/  IMAD.MOV.U32 R16, RZ, RZ, R18 ;  /* 0x000000ffff107224 */ /* 0x000fe200078e0012 */
[----:B------:R-:W-:Y:S01]  /*11ca0*/  MOV R18, R21 ;  /* 0x0000001500127202 */ /* 0x000fe20000000f00 */
[----:B------:R-:W-:Y:S02]  /*11cb0*/  IMAD.MOV.U32 R33, RZ, RZ, R40 ;  /* 0x000000ffff217224 */ /* 0x000fe400078e0028 */
.L_x_48177:
[----:B------:R-:W-:Y:S05]  /*11cc0*/  BSYNC B1 ;  /* 0x0000000000017941 */ /* 0x000fea0003800000 */
.L_x_48175:
        /* <DEDUP_REMOVED lines=9> */
.L_x_48179:
[----:B------:R-:W-:Y:S02]  /*11d60*/  IMAD.MOV.U32 R21, RZ, RZ, R17 ;  /* 0x000000ffff157224 */ /* 0x000fe400078e0011 */
[----:B------:R-:W-:Y:S01]  /*11d70*/  IMAD.MOV.U32 R35, RZ, RZ, R16 ;  /* 0x000000ffff237224 */ /* 0x000fe200078e0010 */
[----:B------:R-:W-:Y:S01]  /*11d80*/  MOV R16, R15 ;  /* 0x0000000f00107202 */ /* 0x000fe20000000f00 */
[----:B------:R-:W-:Y:S02]  /*11d90*/  IMAD.MOV.U32 R17, RZ, RZ, R14 ;  /* 0x000000ffff117224 */ /* 0x000fe400078e000e */
.L_x_48180:
[----:B------:R-:W-:Y:S05]  /*11da0*/  BSYNC B1 ;  /* 0x0000000000017941 */ /* 0x000fea0003800000 */
.L_x_48178:
        /* <DEDUP_REMOVED lines=9> */
.L_x_48182:
[----:B------:R-:W-:Y:S02]  /*11e40*/  IMAD.MOV.U32 R14, RZ, RZ, R21 ;  /* 0x000000ffff0e7224 */ /* 0x000fe400078e0015 */
[----:B------:R-:W-:Y:S01]  /*11e50*/  IMAD.MOV.U32 R15, RZ, RZ, R35 ;  /* 0x000000ffff0f7224 */ /* 0x000fe200078e0023 */
[----:B------:R-:W-:Y:S01]  /*11e60*/  MOV R35, R42 ;  /* 0x0000002a00237202 */ /* 0x000fe20000000f00 */
[----:B------:R-:W-:Y:S02]  /*11e70*/  IMAD.MOV.U32 R21, RZ, RZ, R34 ;  /* 0x000000ffff157224 */ /* 0x000fe400078e0022 */
.L_x_48183:
[----:B------:R-:W-:Y:S05]  /*11e80*/  BSYNC B1 ;  /* 0x0000000000017941 */ /* 0x000fea0003800000 */
.L_x_48181:
        /* <DEDUP_REMOVED lines=9> */
.L_x_48185:
[----:B------:R-:W-:Y:S02]  /*11f20*/  IMAD.MOV.U32 R37, RZ, RZ, R14 ;  /* 0x000000ffff257224 */ /* 0x000fe400078e000e */
[----:B------:R-:W-:Y:S01]  /*11f30*/  IMAD.MOV.U32 R30, RZ, RZ, R15 ;  /* 0x000000ffff1e7224 */ /* 0x000fe200078e000f */
[----:B------:R-:W-:Y:S01]  /*11f40*/  MOV R15, R12 ;  /* 0x0000000c000f7202 */ /* 0x000fe20000000f00 */
[----:B------:R-:W-:Y:S02]  /*11f50*/  IMAD.MOV.U32 R14, RZ, RZ, R13 ;  /* 0x000000ffff0e7224 */ /* 0x000fe400078e000d */
.L_x_48186:
[----:B------:R-:W-:Y:S05]  /*11f60*/  BSYNC B1 ;  /* 0x0000000000017941 */ /* 0x000fea0003800000 */
.L_x_48184:
        /* <DEDUP_REMOVED lines=9> */
.L_x_48188:
[----:B------:R-:W-:Y:S02]  /*12000*/  IMAD.MOV.U32 R13, RZ, RZ, R37 ;  /* 0x000000ffff0d7224 */ /* 0x000fe400078e0025 */
[----:B------:R-:W-:Y:S01]  /*12010*/  IMAD.MOV.U32 R12, RZ, RZ, R30 ;  /* 0x000000ffff0c7224 */ /* 0x000fe200078e001e */
[----:B------:R-:W-:Y:S01]  /*12020*/  MOV R30, R11 ;  /* 0x0000000b001e7202 */ /* 0x000fe20000000f00 */
[----:B------:R-:W-:Y:S02]  /*12030*/  IMAD.MOV.U32 R37, RZ, RZ, R44 ;  /* 0x000000ffff257224 */ /* 0x000fe400078e002c */
.L_x_48189:
[----:B------:R-:W-:Y:S05]  /*12040*/  BSYNC B1 ;  /* 0x0000000000017941 */ /* 0x000fea0003800000 */
.L_x_48187:
        /* <DEDUP_REMOVED lines=9> */
.L_x_48191:
[----:B------:R-:W-:Y:S02]  /*120e0*/  IMAD.MOV.U32 R32, RZ, RZ, R13 ;  /* 0x000000ffff207224 */ /* 0x000fe400078e000d */
[----:B------:R-:W-:Y:S01]  /*120f0*/  IMAD.MOV.U32 R11, RZ, RZ, R12 ;  /* 0x000000ffff0b7224 */ /* 0x000fe200078e000c */
[----:B------:R-:W-:Y:S01]  /*12100*/  MOV R12, R23 ;  /* 0x00000017000c7202 */ /* 0x000fe20000000f00 */
[----:B------:R-:W-:Y:S02]  /*12110*/  IMAD.MOV.U32 R13, RZ, RZ, R10 ;  /* 0x000000ffff0d7224 */ /* 0x000fe400078e000a */
.L_x_48192:
[----:B------:R-:W-:Y:S05]  /*12120*/  BSYNC B1 ;  /* 0x0000000000017941 */ /* 0x000fea0003800000 */
.L_x_48190:
        /* <DEDUP_REMOVED lines=9> */
.L_x_48194:
[----:B------:R-:W-:Y:S02]  /*121c0*/  IMAD.MOV.U32 R10, RZ, RZ, R32 ;  /* 0x000000ffff0a7224 */ /* 0x000fe400078e0020 */
[----:B------:R-:W-:Y:S01]  /*121d0*/  IMAD.MOV.U32 R23, RZ, RZ, R11 ;  /* 0x000000ffff177224 */ /* 0x000fe200078e000b */
[----:B------:R-:W-:Y:S01]  /*121e0*/  MOV R11, R8 ;  /* 0x00000008000b7202 */ /* 0x000fe20000000f00 */
[----:B------:R-:W-:Y:S02]  /*121f0*/  IMAD.MOV.U32 R32, RZ, RZ, R25 ;  /* 0x000000ffff207224 */ /* 0x000fe400078e0019 */
.L_x_48195:
[----:B------:R-:W-:Y:S05]  /*12200*/  BSYNC B1 ;  /* 0x0000000000017941 */ /* 0x000fea0003800000 */
.L_x_48193:
        /* <DEDUP_REMOVED lines=9> */
.L_x_48197:
[----:B------:R-:W-:Y:S02]  /*122a0*/  IMAD.MOV.U32 R25, RZ, RZ, R10 ;  /* 0x000000ffff197224 */ /* 0x000fe400078e000a */
[----:B------:R-:W-:Y:S01]  /*122b0*/  IMAD.MOV.U32 R8, RZ, RZ, R23 ;  /* 0x000000ffff087224 */ /* 0x000fe200078e0017 */
[----:B------:R-:W-:Y:S01]  /*122c0*/  MOV R23, R36 ;  /* 0x0000002400177202 */ /* 0x000fe20000000f00 */
[----:B------:R-:W-:Y:S02]  /*122d0*/  IMAD.MOV.U32 R10, RZ, RZ, R9 ;  /* 0x000000ffff0a7224 */ /* 0x000fe400078e0009 */
.L_x_48198:
[----:B------:R-:W-:Y:S05]  /*122e0*/  BSYNC B1 ;  /* 0x0000000000017941 */ /* 0x000fea0003800000 */
.L_x_48196:
        /* <DEDUP_REMOVED lines=9> */
.L_x_48200:
[----:B------:R-:W-:Y:S02]  /*12380*/  IMAD.MOV.U32 R34, RZ, RZ, R25 ;  /* 0x000000ffff227224 */ /* 0x000fe400078e0019 */
[----:B------:R-:W-:Y:S01]  /*12390*/  IMAD.MOV.U32 R9, RZ, RZ, R8 ;  /* 0x000000ffff097224 */ /* 0x000fe200078e0008 */
[----:B------:R-:W-:Y:S01]  /*123a0*/  MOV R8, R7 ;  /* 0x0000000700087202 */ /* 0x000fe20000000f00 */
[----:B------:R-:W-:Y:S02]  /*123b0*/  IMAD.MOV.U32 R25, RZ, RZ, R38 ;  /* 0x000000ffff197224 */ /* 0x000fe400078e0026 */
.L_x_48201:
[----:B------:R-:W-:Y:S05]  /*123c0*/  BSYNC B1 ;  /* 0x0000000000017941 */ /* 0x000fea0003800000 */
.L_x_48199:
        /* <DEDUP_REMOVED lines=9> */
.L_x_48203:
[----:B------:R-:W-:Y:S02]  /*12460*/  IMAD.MOV.U32 R7, RZ, RZ, R34 ;  /* 0x000000ffff077224 */ /* 0x000fe400078e0022 */
[----:B------:R-:W-:Y:S01]  /*12470*/  IMAD.MOV.U32 R36, RZ, RZ, R9 ;  /* 0x000000ffff247224 */ /* 0x000fe200078e0009 */
[----:B------:R-:W-:Y:S01]  /*12480*/  MOV R9, R6 ;  /* 0x0000000600097202 */ /* 0x000fe20000000f00 */
[----:B------:R-:W-:Y:S02]  /*12490*/  IMAD.MOV.U32 R34, RZ, RZ, R5 ;  /* 0x000000ffff227224 */ /* 0x000fe400078e0005 */
.L_x_48204:
[----:B------:R-:W-:Y:S05]  /*124a0*/  BSYNC B1 ;  /* 0x0000000000017941 */ /* 0x000fea0003800000 */
.L_x_48202:
        /* <DEDUP_REMOVED lines=16> */
.L_x_48206:
[----:B------:R-:W-:Y:S01]  /*125b0*/  IMAD.MOV.U32 R6, RZ, RZ, R19 ;  /* 0x000000ffff067224 */ /* 0x000fe200078e0013 */
[----:B------:R-:W-:Y:S01]  /*125c0*/  MOV R5, R71 ;  /* 0x0000004700057202 */ /* 0x000fe20000000f00 */
[----:B------:R-:W-:Y:S02]  /*125d0*/  IMAD.MOV.U32 R19, RZ, RZ, R4 ;  /* 0x000000ffff137224 */ /* 0x000fe400078e0004 */
[----:B------:R-:W-:Y:S02]  /*125e0*/  IMAD.MOV.U32 R71, RZ, RZ, R26 ;  /* 0x000000ffff477224 */ /* 0x000fe400078e001a */
.L_x_48207:
[----:B------:R-:W-:Y:S05]  /*125f0*/  BSYNC B1 ;  /* 0x0000000000017941 */ /* 0x000fea0003800000 */
.L_x_48205:
        /* <DEDUP_REMOVED lines=9> */
.L_x_48209:
[----:B------:R-:W-:Y:S01]  /*12690*/  IMAD.MOV.U32 R4, RZ, RZ, R6 ;  /* 0x000000ffff047224 */ /* 0x000fe200078e0006 */
[----:B------:R-:W-:Y:S01]  /*126a0*/  MOV R24, R5 ;  /* 0x0000000500187202 */ /* 0x000fe20000000f00 */
[----:B------:R-:W-:Y:S02]  /*126b0*/  IMAD.MOV.U32 R6, RZ, RZ, R27 ;  /* 0x000000ffff067224 */ /* 0x000fe400078e001b */
[----:B------:R-:W-:Y:S02]  /*126c0*/  IMAD.MOV.U32 R5, RZ, RZ, R2 ;  /* 0x000000ffff057224 */ /* 0x000fe400078e0002 */
.L_x_48210:
[----:B------:R-:W-:Y:S05]  /*126d0*/  BSYNC B1 ;  /* 0x0000000000017941 */ /* 0x000fea0003800000 */
.L_x_48208:
        /* <DEDUP_REMOVED lines=9> */
.L_x_48212:
[----:B------:R-:W-:Y:S01]  /*12770*/  IMAD.MOV.U32 R2, RZ, RZ, R4 ;  /* 0x000000ffff027224 */ /* 0x000fe200078e0004 */
[----:B------:R-:W-:Y:S01]  /*12780*/  MOV R26, R24 ;  /* 0x00000018001a7202 */ /* 0x000fe20000000f00 */
[----:B------:R-:W-:Y:S02]  /*12790*/  IMAD.MOV.U32 R4, RZ, RZ, R3 ;  /* 0x000000ffff047224 */ /* 0x000fe400078e0003 */
[----:B------:R-:W-:Y:S02]  /*127a0*/  IMAD.MOV.U32 R24, RZ, RZ, R31 ;  /* 0x000000ffff187224 */ /* 0x000fe400078e001f */
.L_x_48213:
[----:B------:R-:W-:Y:S05]  /*127b0*/  BSYNC B1 ;  /* 0x0000000000017941 */ /* 0x000fea0003800000 */
.L_x_48211:
        /* <DEDUP_REMOVED lines=9> */
.L_x_48215:
[----:B------:R-:W-:Y:S01]  /*12850*/  IMAD.MOV.U32 R3, RZ, RZ, R2 ;  /* 0x000000ffff037224 */ /* 0x000fe200078e0002 */
[----:B------:R-:W-:Y:S01]  /*12860*/  MOV R27, R26 ;  /* 0x0000001a001b7202 */ /* 0x000fe20000000f00 */
[----:B------:R-:W-:Y:S02]  /*12870*/  IMAD.MOV.U32 R2, RZ, RZ, R28 ;  /* 0x000000ffff027224 */ /* 0x000fe400078e001c */
[----:B------:R-:W-:Y:S02]  /*12880*/  IMAD.MOV.U32 R26, RZ, RZ, R29 ;  /* 0x000000ffff1a7224 */ /* 0x000fe400078e001d */
.L_x_48216:
[----:B------:R-:W-:Y:S05]  /*12890*/  BSYNC B1 ;  /* 0x0000000000017941 */ /* 0x000fea0003800000 */
.L_x_48214:
        /* <DEDUP_REMOVED lines=9> */
.L_x_48218:
[----:B------:R-:W-:Y:S01]  /*12930*/  IMAD.MOV.U32 R28, RZ, RZ, R3 ;  /* 0x000000ffff1c7224 */ /* 0x000fe200078e0003 */
[----:B------:R-:W-:Y:S01]  /*12940*/  MOV R29, R27 ;  /* 0x0000001b001d7202 */ /* 0x000fe20000000f00 */
[----:B------:R-:W-:Y:S02]  /*12950*/  IMAD.MOV.U32 R3, RZ, RZ, R33 ;  /* 0x000000ffff037224 */ /* 0x000fe400078e0021 */
[----:B------:R-:W-:Y:S02]  /*12960*/  IMAD.MOV.U32 R27, RZ, RZ, R18 ;  /* 0x000000ffff1b7224 */ /* 0x000fe400078e0012 */
.L_x_48219:
[----:B------:R-:W-:Y:S05]  /*12970*/  BSYNC B1 ;  /* 0x0000000000017941 */ /* 0x000fea0003800000 */
.L_x_48217:
        /* <DEDUP_REMOVED lines=9> */
.L_x_48221:
[----:B------:R-:W-:Y:S01]  /*12a10*/  IMAD.MOV.U32 R31, RZ, RZ, R28 ;  /* 0x000000ffff1f7224 */ /* 0x000fe200078e001c */
[----:B------:R-:W-:Y:S01]  /*12a20*/  MOV R33, R29 ;  /* 0x0000001d00217202 */ /* 0x000fe20000000f00 */
[----:B------:R-:W-:Y:S02]  /*12a30*/  IMAD.MOV.U32 R28, RZ, RZ, R17 ;  /* 0x000000ffff1c7224 */ /* 0x000fe400078e0011 */
[----:B------:R-:W-:Y:S02]  /*12a40*/  IMAD.MOV.U32 R29, RZ, RZ, R16 ;  /* 0x000000ffff1d7224 */ /* 0x000fe400078e0010 */
.L_x_48222:
[----:B------:R-:W-:Y:S05]  /*12a50*/  BSYNC B1 ;  /* 0x0000000000017941 */ /* 0x000fea0003800000 */
.L_x_48220:
        /* <DEDUP_REMOVED lines=9> */
.L_x_48224:
[----:B------:R-:W-:Y:S01]  /*12af0*/  IMAD.MOV.U32 R38, RZ, RZ, R31 ;  /* 0x000000ffff267224 */ /* 0x000fe200078e001f */
[----:B------:R-:W-:Y:S01]  /*12b00*/  MOV R40, R33 ;  /* 0x0000002100287202 */ /* 0x000fe20000000f00 */
[----:B------:R-:W-:Y:S02]  /*12b10*/  IMAD.MOV.U32 R31, RZ, RZ, R21 ;  /* 0x000000ffff1f7224 */ /* 0x000fe400078e0015 */
[----:B------:R-:W-:Y:S02]  /*12b20*/  IMAD.MOV.U32 R33, RZ, RZ, R35 ;  /* 0x000000ffff217224 */ /* 0x000fe400078e0023 */
.L_x_48225:
[----:B------:R-:W-:Y:S05]  /*12b30*/  BSYNC B1 ;  /* 0x0000000000017941 */ /* 0x000fea0003800000 */
.L_x_48223:
        /* <DEDUP_REMOVED lines=9> */
.L_x_48227:
[----:B------:R-:W-:Y:S01]  /*12bd0*/  IMAD.MOV.U32 R21, RZ, RZ, R38 ;  /* 0x000000ffff157224 */ /* 0x000fe200078e0026 */
[----:B------:R-:W-:Y:S01]  /*12be0*/  MOV R35, R40 ;  /* 0x0000002800237202 */ /* 0x000fe20000000f00 */
[----:B------:R-:W-:Y:S02]  /*12bf0*/  IMAD.MOV.U32 R38, RZ, RZ, R14 ;  /* 0x000000ffff267224 */ /* 0x000fe400078e000e */
[----:B------:R-:W-:Y:S02]  /*12c00*/  IMAD.MOV.U32 R40, RZ, RZ, R15 ;  /* 0x000000ffff287224 */ /* 0x000fe400078e000f */
.L_x_48228:
[----:B------:R-:W-:Y:S05]  /*12c10*/  BSYNC B1 ;  /* 0x0000000000017941 */ /* 0x000fea0003800000 */
.L_x_48226:
        /* <DEDUP_REMOVED lines=9> */
.L_x_48230:
[----:B------:R-:W-:Y:S01]  /*12cb0*/  IMAD.MOV.U32 R42, RZ, RZ, R21 ;  /* 0x000000ffff2a7224 */ /* 0x000fe200078e0015 */
[----:B------:R-:W-:Y:S01]  /*12cc0*/  MOV R39, R35 ;  /* 0x0000002300277202 */ /* 0x000fe20000000f00 */
[----:B------:R-:W-:Y:S02]  /*12cd0*/  IMAD.MOV.U32 R21, RZ, RZ, R37 ;  /* 0x000000ffff157224 */ /* 0x000fe400078e0025 */
[----:B------:R-:W-:Y:S02]  /*12ce0*/  IMAD.MOV.U32 R35, RZ, RZ, R30 ;  /* 0x000000ffff237224 */ /* 0x000fe400078e001e */
.L_x_48231:
[----:B------:R-:W-:Y:S05]  /*12cf0*/  BSYNC B1 ;  /* 0x0000000000017941 */ /* 0x000fea0003800000 */
.L_x_48229:
        /* <DEDUP_REMOVED lines=9> */
.L_x_48233:
[----:B------:R-:W-:Y:S01]  /*12d90*/  IMAD.MOV.U32 R37, RZ, RZ, R42 ;  /* 0x000000ffff257224 */ /* 0x000fe200078e002a */
[----:B------:R-:W-:Y:S01]  /*12da0*/  MOV R30, R39 ;  /* 0x00000027001e7202 */ /* 0x000fe20000000f00 */
[----:B------:R-:W-:Y:S02]  /*12db0*/  IMAD.MOV.U32 R42, RZ, RZ, R13 ;  /* 0x000000ffff2a7224 */ /* 0x000fe400078e000d */
[----:B------:R-:W-:Y:S02]  /*12dc0*/  IMAD.MOV.U32 R39, RZ, RZ, R12 ;  /* 0x000000ffff277224 */ /* 0x000fe400078e000c */
.L_x_48234:
[----:B------:R-:W-:Y:S05]  /*12dd0*/  BSYNC B1 ;  /* 0x0000000000017941 */ /* 0x000fea0003800000 */
.L_x_48232:
        /* <DEDUP_REMOVED lines=9> */
.L_x_48236:
[----:B------:R-:W-:Y:S01]  /*12e70*/  IMAD.MOV.U32 R44, RZ, RZ, R37 ;  /* 0x000000ffff2c7224 */ /* 0x000fe200078e0025 */
[----:B------:R-:W-:Y:S01]  /*12e80*/  MOV R46, R30 ;  /* 0x0000001e002e7202 */ /* 0x000fe20000000f00 */
[----:B------:R-:W-:Y:S02]  /*12e90*/  IMAD.MOV.U32 R37, RZ, RZ, R32 ;  /* 0x000000ffff257224 */ /* 0x000fe400078e0020 */
[----:B------:R-:W-:Y:S02]  /*12ea0*/  IMAD.MOV.U32 R30, RZ, RZ, R11 ;  /* 0x000000ffff1e7224 */ /* 0x000fe400078e000b */
.L_x_48237:
[----:B------:R-:W-:Y:S05]  /*12eb0*/  BSYNC B1 ;  /* 0x0000000000017941 */ /* 0x000fea0003800000 */
.L_x_48235:
        /* <DEDUP_REMOVED lines=9> */
.L_x_48239:
[----:B------:R-:W-:Y:S01]  /*12f50*/  IMAD.MOV.U32 R32, RZ, RZ, R44 ;  /* 0x000000ffff207224 */ /* 0x000fe200078e002c */
[----:B------:R-:W-:Y:S01]  /*12f60*/  MOV R45, R46 ;  /* 0x0000002e002d7202 */ /* 0x000fe20000000f00 */
[----:B------:R-:W-:Y:S02]  /*12f70*/  IMAD.MOV.U32 R44, RZ, RZ, R10 ;  /* 0x000000ffff2c7224 */ /* 0x000fe400078e000a */
[----:B------:R-:W-:Y:S02]  /*12f80*/  IMAD.MOV.U32 R46, RZ, RZ, R23 ;  /* 0x000000ffff2e7224 */ /* 0x000fe400078e0017 */
.L_x_48240:
[----:B------:R-:W-:Y:S05]  /*12f90*/  BSYNC B1 ;  /* 0x0000000000017941 */ /* 0x000fea0003800000 */
.L_x_48238:
        /* <DEDUP_REMOVED lines=9> */
.L_x_48242:
[----:B------:R-:W-:Y:S01]  /*13030*/  IMAD.MOV.U32 R23, RZ, RZ, R32 ;  /* 0x000000ffff177224 */ /* 0x000fe200078e0020 */
[----:B------:R-:W-:Y:S01]  /*13040*/  MOV R48, R45 ;  /* 0x0000002d00307202 */ /* 0x000fe20000000f00 */
[----:B------:R-:W-:Y:S02]  /*13050*/  IMAD.MOV.U32 R32, RZ, RZ, R25 ;  /* 0x000000ffff207224 */ /* 0x000fe400078e0019 */
[----:B------:R-:W-:Y:S02]  /*13060*/  IMAD.MOV.U32 R45, RZ, RZ, R8 ;  /* 0x000000ffff2d7224 */ /* 0x000fe400078e0008 */
.L_x_48243:
[----:B------:R-:W-:Y:S05]  /*13070*/  BSYNC B1 ;  /* 0x0000000000017941 */ /* 0x000fea0003800000 */
.L_x_48241:
        /* <DEDUP_REMOVED lines=9> */
.L_x_48245:
[----:B------:R-:W-:Y:S01]  /*13110*/  IMAD.MOV.U32 R25, RZ, RZ, R23 ;  /* 0x000000ffff197224 */ /* 0x000fe200078e0017 */
[----:B------:R-:W-:Y:S01]  /*13120*/  MOV R47, R48 ;  /* 0x00000030002f7202 */ /* 0x000fe20000000f00 */
[----:B------:R-:W-:Y:S02]  /*13130*/  IMAD.MOV.U32 R23, RZ, RZ, R34 ;  /* 0x000000ffff177224 */ /* 0x000fe400078e0022 */
[----:B------:R-:W-:Y:S02]  /*13140*/  IMAD.MOV.U32 R48, RZ, RZ, R9 ;  /* 0x000000ffff307224 */ /* 0x000fe400078e0009 */
.L_x_48246:
[----:B------:R-:W-:Y:S05]  /*13150*/  BSYNC B1 ;  /* 0x0000000000017941 */ /* 0x000fea0003800000 */
.L_x_48244:
        /* <DEDUP_REMOVED lines=9> */
.L_x_48248:
[----:B------:R-:W-:Y:S01]  /*131f0*/  IMAD.MOV.U32 R34, RZ, RZ, R25 ;  /* 0x000000ffff227224 */ /* 0x000fe200078e0019 */
[----:B------:R-:W-:Y:S01]  /*13200*/  MOV R50, R47 ;  /* 0x0000002f00327202 */ /* 0x000fe20000000f00 */
[----:B------:R-:W-:Y:S02]  /*13210*/  IMAD.MOV.U32 R25, RZ, RZ, R7 ;  /* 0x000000ffff197224 */ /* 0x000fe400078e0007 */
[----:B------:R-:W-:Y:S02]  /*13220*/  IMAD.MOV.U32 R47, RZ, RZ, R36 ;  /* 0x000000ffff2f7224 */ /* 0x000fe400078e0024 */
.L_x_48249:
[----:B------:R-:W-:Y:S05]  /*13230*/  BSYNC B1 ;  /* 0x0000000000017941 */ /* 0x000fea0003800000 */
.L_x_48247:
        /* <DEDUP_REMOVED lines=16> */
.L_x_48251:
[----:B------:R-:W-:Y:S02]  /*13340*/  IMAD.MOV.U32 R18, RZ, RZ, R19 ;  /* 0x000000ffff127224 */ /* 0x000fe400078e0013 */
[----:B------:R-:W-:Y:S02]  /*13350*/  IMAD.MOV.U32 R70, RZ, RZ, R71 ;  /* 0x000000ffff467224 */ /* 0x000fe400078e0047 */
[----:B------:R-:W-:Y:S02]  /*13360*/  IMAD.MOV.U32 R19, RZ, RZ, R6 ;  /* 0x000000ffff137224 */ /* 0x000fe400078e0006 */
[----:B------:R-:W-:Y:S02]  /*13370*/  IMAD.MOV.U32 R71, RZ, RZ, R5 ;  /* 0x000000ffff477224 */ /* 0x000fe400078e0005 */
.L_x_48252:
[----:B------:R-:W-:Y:S05]  /*13380*/  BSYNC B1 ;  /* 0x0000000000017941 */ /* 0x000fea0003800000 */
.L_x_48250:
        /* <DEDUP_REMOVED lines=9> */
.L_x_48254:
[----:B------:R-:W-:Y:S02]  /*13420*/  IMAD.MOV.U32 R17, RZ, RZ, R18 ;  /* 0x000000ffff117224 */ /* 0x000fe400078e0012 */
[----:B------:R-:W-:Y:S02]  /*13430*/  IMAD.MOV.U32 R69, RZ, RZ, R70 ;  /* 0x000000ffff457224 */ /* 0x000fe400078e0046 */
[----:B------:R-:W-:Y:S02]  /*13440*/  IMAD.MOV.U32 R18, RZ, RZ, R4 ;  /* 0x000000ffff127224 */ /* 0x000fe400078e0004 */
[----:B------:R-:W-:Y:S02]  /*13450*/  IMAD.MOV.U32 R70, RZ, RZ, R24 ;  /* 0x000000ffff467224 */ /* 0x000fe400078e0018 */
.L_x_48255:
[----:B------:R-:W-:Y:S05]  /*13460*/  BSYNC B1 ;  /* 0x0000000000017941 */ /* 0x000fea0003800000 */
.L_x_48253:
        /* <DEDUP_REMOVED lines=9> */
.L_x_48257:
[----:B------:R-:W-:Y:S02]  /*13500*/  IMAD.MOV.U32 R16, RZ, RZ, R17 ;  /* 0x000000ffff107224 */ /* 0x000fe400078e0011 */
[----:B------:R-:W-:Y:S02]  /*13510*/  IMAD.MOV.U32 R68, RZ, RZ, R69 ;  /* 0x000000ffff447224 */ /* 0x000fe400078e0045 */
[----:B------:R-:W-:Y:S02]  /*13520*/  IMAD.MOV.U32 R17, RZ, RZ, R2 ;  /* 0x000000ffff117224 */ /* 0x000fe400078e0002 */
[----:B------:R-:W-:Y:S02]  /*13530*/  IMAD.MOV.U32 R69, RZ, RZ, R26 ;  /* 0x000000ffff457224 */ /* 0x000fe400078e001a */
.L_x_48258:
[----:B------:R-:W-:Y:S05]  /*13540*/  BSYNC B1 ;  /* 0x0000000000017941 */ /* 0x000fea0003800000 */
.L_x_48256:
        /* <DEDUP_REMOVED lines=9> */
.L_x_48260:
[----:B------:R-:W-:Y:S02]  /*135e0*/  IMAD.MOV.U32 R15, RZ, RZ, R16 ;  /* 0x000000ffff0f7224 */ /* 0x000fe400078e0010 */
[----:B------:R-:W-:Y:S02]  /*135f0*/  IMAD.MOV.U32 R67, RZ, RZ, R68 ;  /* 0x000000ffff437224 */ /* 0x000fe400078e0044 */
[----:B------:R-:W-:Y:S02]  /*13600*/  IMAD.MOV.U32 R16, RZ, RZ, R3 ;  /* 0x000000ffff107224 */ /* 0x000fe400078e0003 */
[----:B------:R-:W-:Y:S02]  /*13610*/  IMAD.MOV.U32 R68, RZ, RZ, R27 ;  /* 0x000000ffff447224 */ /* 0x000fe400078e001b */
.L_x_48261:
[----:B------:R-:W-:Y:S05]  /*13620*/  BSYNC B1 ;  /* 0x0000000000017941 */ /* 0x000fea0003800000 */
.L_x_48259:
        /* <DEDUP_REMOVED lines=9> */
.L_x_48263:
[----:B------:R-:W-:Y:S02]  /*136c0*/  IMAD.MOV.U32 R14, RZ, RZ, R15 ;  /* 0x000000ffff0e7224 */ /* 0x000fe400078e000f */
[----:B------:R-:W-:Y:S02]  /*136d0*/  IMAD.MOV.U32 R66, RZ, RZ, R67 ;  /* 0x000000ffff427224 */ /* 0x000fe400078e0043 */
[----:B------:R-:W-:Y:S02]  /*136e0*/  IMAD.MOV.U32 R15, RZ, RZ, R28 ;  /* 0x000000ffff0f7224 */ /* 0x000fe400078e001c */
[----:B------:R-:W-:Y:S02]  /*136f0*/  IMAD.MOV.U32 R67, RZ, RZ, R29 ;  /* 0x000000ffff437224 */ /* 0x000fe400078e001d */
.L_x_48264:
[----:B------:R-:W-:Y:S05]  /*13700*/  BSYNC B1 ;  /* 0x0000000000017941 */ /* 0x000fea0003800000 */
.L_x_48262:
        /* <DEDUP_REMOVED lines=9> */
.L_x_48266:
[----:B------:R-:W-:Y:S02]  /*137a0*/  IMAD.MOV.U32 R13, RZ, RZ, R14 ;  /* 0x000000ffff0d7224 */ /* 0x000fe400078e000e */
[----:B------:R-:W-:Y:S02]  /*137b0*/  IMAD.MOV.U32 R65, RZ, RZ, R66 ;  /* 0x000000ffff417224 */ /* 0x000fe400078e0042 */
[----:B------:R-:W-:Y:S02]  /*137c0*/  IMAD.MOV.U32 R14, RZ, RZ, R31 ;  /* 0x000000ffff0e7224 */ /* 0x000fe400078e001f */
[----:B------:R-:W-:Y:S02]  /*137d0*/  IMAD.MOV.U32 R66, RZ, RZ, R33 ;  /* 0x000000ffff427224 */ /* 0x000fe400078e0021 */
.L_x_48267:
[----:B------:R-:W-:Y:S05]  /*137e0*/  BSYNC B1 ;  /* 0x0000000000017941 */ /* 0x000fea0003800000 */
.L_x_48265:
        /* <DEDUP_REMOVED lines=9> */
.L_x_48269:
[----:B------:R-:W-:Y:S02]  /*13880*/  IMAD.MOV.U32 R12, RZ, RZ, R13 ;  /* 0x000000ffff0c7224 */ /* 0x000fe400078e000d */
[----:B------:R-:W-:Y:S02]  /*13890*/  IMAD.MOV.U32 R64, RZ, RZ, R65 ;  /* 0x000000ffff407224 */ /* 0x000fe400078e0041 */
[----:B------:R-:W-:Y:S02]  /*138a0*/  IMAD.MOV.U32 R13, RZ, RZ, R38 ;  /* 0x000000ffff0d7224 */ /* 0x000fe400078e0026 */
[----:B------:R-:W-:Y:S02]  /*138b0*/  IMAD.MOV.U32 R65, RZ, RZ, R40 ;  /* 0x000000ffff417224 */ /* 0x000fe400078e0028 */
.L_x_48270:
[----:B------:R-:W-:Y:S05]  /*138c0*/  BSYNC B1 ;  /* 0x0000000000017941 */ /* 0x000fea0003800000 */
.L_x_48268:
        /* <DEDUP_REMOVED lines=9> */
.L_x_48272:
[----:B------:R-:W-:Y:S02]  /*13960*/  IMAD.MOV.U32 R11, RZ, RZ, R12 ;  /* 0x000000ffff0b7224 */ /* 0x000fe400078e000c */
[----:B------:R-:W-:Y:S02]  /*13970*/  IMAD.MOV.U32 R63, RZ, RZ, R64 ;  /* 0x000000ffff3f7224 */ /* 0x000fe400078e0040 */
[----:B------:R-:W-:Y:S02]  /*13980*/  IMAD.MOV.U32 R12, RZ, RZ, R21 ;  /* 0x000000ffff0c7224 */ /* 0x000fe400078e0015 */
[----:B------:R-:W-:Y:S02]  /*13990*/  IMAD.MOV.U32 R64, RZ, RZ, R35 ;  /* 0x000000ffff407224 */ /* 0x000fe400078e0023 */
.L_x_48273:
[----:B------:R-:W-:Y:S05]  /*139a0*/  BSYNC B1 ;  /* 0x0000000000017941 */ /* 0x000fea0003800000 */
.L_x_48271:
        /* <DEDUP_REMOVED lines=9> */
.L_x_48275:
[----:B------:R-:W-:Y:S02]  /*13a40*/  IMAD.MOV.U32 R10, RZ, RZ, R11 ;  /* 0x000000ffff0a7224 */ /* 0x000fe400078e000b */
[----:B------:R-:W-:Y:S02]  /*13a50*/  IMAD.MOV.U32 R62, RZ, RZ, R63 ;  /* 0x000000ffff3e7224 */ /* 0x000fe400078e003f */
[----:B------:R-:W-:Y:S02]  /*13a60*/  IMAD.MOV.U32 R11, RZ, RZ, R42 ;  /* 0x000000ffff0b7224 */ /* 0x000fe400078e002a */
[----:B------:R-:W-:Y:S02]  /*13a70*/  IMAD.MOV.U32 R63, RZ, RZ, R39 ;  /* 0x000000ffff3f7224 */ /* 0x000fe400078e0027 */
.L_x_48276:
[----:B------:R-:W-:Y:S05]  /*13a80*/  BSYNC B1 ;  /* 0x0000000000017941 */ /* 0x000fea0003800000 */
.L_x_48274:
        /* <DEDUP_REMOVED lines=9> */
.L_x_48278:
[----:B------:R-:W-:Y:S02]  /*13b20*/  IMAD.MOV.U32 R9, RZ, RZ, R10 ;  /* 0x000000ffff097224 */ /* 0x000fe400078e000a */
[----:B------:R-:W-:Y:S02]  /*13b30*/  IMAD.MOV.U32 R61, RZ, RZ, R62 ;  /* 0x000000ffff3d7224 */ /* 0x000fe400078e003e */
[----:B------:R-:W-:Y:S02]  /*13b40*/  IMAD.MOV.U32 R10, RZ, RZ, R37 ;  /* 0x000000ffff0a7224 */ /* 0x000fe400078e0025 */
[----:B------:R-:W-:Y:S02]  /*13b50*/  IMAD.MOV.U32 R62, RZ, RZ, R30 ;  /* 0x000000ffff3e7224 */ /* 0x000fe400078e001e */
.L_x_48279:
[----:B------:R-:W-:Y:S05]  /*13b60*/  BSYNC B1 ;  /* 0x0000000000017941 */ /* 0x000fea0003800000 */
.L_x_48277:
        /* <DEDUP_REMOVED lines=9> */
.L_x_48281:
[----:B------:R-:W-:Y:S02]  /*13c00*/  IMAD.MOV.U32 R8, RZ, RZ, R9 ;  /* 0x000000ffff087224 */ /* 0x000fe400078e0009 */
[----:B------:R-:W-:Y:S02]  /*13c10*/  IMAD.MOV.U32 R60, RZ, RZ, R61 ;  /* 0x000000ffff3c7224 */ /* 0x000fe400078e003d */
[----:B------:R-:W-:Y:S02]  /*13c20*/  IMAD.MOV.U32 R9, RZ, RZ, R44 ;  /* 0x000000ffff097224 */ /* 0x000fe400078e002c */
[----:B------:R-:W-:Y:S02]  /*13c30*/  IMAD.MOV.U32 R61, RZ, RZ, R46 ;  /* 0x000000ffff3d7224 */ /* 0x000fe400078e002e */
.L_x_48282:
[----:B------:R-:W-:Y:S05]  /*13c40*/  BSYNC B1 ;  /* 0x0000000000017941 */ /* 0x000fea0003800000 */
.L_x_48280:
        /* <DEDUP_REMOVED lines=9> */
.L_x_48284:
[----:B------:R-:W-:Y:S02]  /*13ce0*/  IMAD.MOV.U32 R7, RZ, RZ, R8 ;  /* 0x000000ffff077224 */ /* 0x000fe400078e0008 */
[----:B------:R-:W-:Y:S02]  /*13cf0*/  IMAD.MOV.U32 R59, RZ, RZ, R60 ;  /* 0x000000ffff3b7224 */ /* 0x000fe400078e003c */
[----:B------:R-:W-:Y:S02]  /*13d00*/  IMAD.MOV.U32 R8, RZ, RZ, R32 ;  /* 0x000000ffff087224 */ /* 0x000fe400078e0020 */
[----:B------:R-:W-:Y:S02]  /*13d10*/  IMAD.MOV.U32 R60, RZ, RZ, R45 ;  /* 0x000000ffff3c7224 */ /* 0x000fe400078e002d */
.L_x_48285:
[----:B------:R-:W-:Y:S05]  /*13d20*/  BSYNC B1 ;  /* 0x0000000000017941 */ /* 0x000fea0003800000 */
.L_x_48283:
        /* <DEDUP_REMOVED lines=9> */
.L_x_48287:
[----:B------:R-:W-:Y:S02]  /*13dc0*/  IMAD.MOV.U32 R6, RZ, RZ, R7 ;  /* 0x000000ffff067224 */ /* 0x000fe400078e0007 */
[----:B------:R-:W-:Y:S02]  /*13dd0*/  IMAD.MOV.U32 R58, RZ, RZ, R59 ;  /* 0x000000ffff3a7224 */ /* 0x000fe400078e003b */
[----:B------:R-:W-:Y:S02]  /*13de0*/  IMAD.MOV.U32 R7, RZ, RZ, R23 ;  /* 0x000000ffff077224 */ /* 0x000fe400078e0017 */
[----:B------:R-:W-:Y:S02]  /*13df0*/  IMAD.MOV.U32 R59, RZ, RZ, R48 ;  /* 0x000000ffff3b7224 */ /* 0x000fe400078e0030 */
.L_x_48288:
[----:B------:R-:W-:Y:S05]  /*13e00*/  BSYNC B1 ;  /* 0x0000000000017941 */ /* 0x000fea0003800000 */
.L_x_48286:
        /* <DEDUP_REMOVED lines=9> */
.L_x_48290:
[----:B------:R-:W-:Y:S02]  /*13ea0*/  IMAD.MOV.U32 R5, RZ, RZ, R6 ;  /* 0x000000ffff057224 */ /* 0x000fe400078e0006 */
[----:B------:R-:W-:Y:S02]  /*13eb0*/  IMAD.MOV.U32 R57, RZ, RZ, R58 ;  /* 0x000000ffff397224 */ /* 0x000fe400078e003a */
[----:B------:R-:W-:Y:S02]  /*13ec0*/  IMAD.MOV.U32 R6, RZ, RZ, R25 ;  /* 0x000000ffff067224 */ /* 0x000fe400078e0019 */
[----:B------:R-:W-:Y:S02]  /*13ed0*/  IMAD.MOV.U32 R58, RZ, RZ, R47 ;  /* 0x000000ffff3a7224 */ /* 0x000fe400078e002f */
.L_x_48291:
[----:B------:R-:W-:Y:S05]  /*13ee0*/  BSYNC B1 ;  /* 0x0000000000017941 */ /* 0x000fea0003800000 */
.L_x_48289:
        /* <DEDUP_REMOVED lines=9> */
.L_x_48293:
[----:B------:R-:W-:Y:S02]  /*13f80*/  IMAD.MOV.U32 R4, RZ, RZ, R5 ;  /* 0x000000ffff047224 */ /* 0x000fe400078e0005 */
[----:B------:R-:W-:Y:S02]  /*13f90*/  IMAD.MOV.U32 R56, RZ, RZ, R57 ;  /* 0x000000ffff387224 */ /* 0x000fe400078e0039 */
[----:B------:R-:W-:Y:S02]  /*13fa0*/  IMAD.MOV.U32 R5, RZ, RZ, R34 ;  /* 0x000000ffff057224 */ /* 0x000fe400078e0022 */
[----:B------:R-:W-:Y:S02]  /*13fb0*/  IMAD.MOV.U32 R57, RZ, RZ, R50 ;  /* 0x000000ffff397224 */ /* 0x000fe400078e0032 */
.L_x_48294:
[----:B------:R-:W-:Y:S05]  /*13fc0*/  BSYNC B1 ;  /* 0x0000000000017941 */ /* 0x000fea0003800000 */
.L_x_48292:
[----:B------:R-:W-:Y:S02]  /*13fd0*/  FADD.FTZ R2, R43, R41 ;  /* 0x000000292b027221 */ /* 0x000fe40000010000 */
[----:B------:R-:W-:Y:S02]  /*13fe0*/  IMAD.MOV.U32 R3, RZ, RZ, R20 ;  /* 0x000000ffff037224 */ /* 0x000fe400078e0014 */
.L_x_47574:
[----:B-1234-:R-:W-:Y:S05]  /*13ff0*/  BSYNC B0 ;  /* 0x0000000000007941 */ /* 0x01efea0003800000 */
.L_x_47573:
        /* <DEDUP_REMOVED lines=41> */
[----:B------:R-:W-:Y:S02]  /*14290*/  ISETP.LE.OR P1, PT, R19, R45, P1 ;  /* 0x0000002d1300720c */ /* 0x000fe40000f23670 */
[CC--:B------:R-:W-:Y:S02]  /*142a0*/  FSETP.GT.FTZ.AND P2, PT, R3.reuse, R41.reuse, PT ;  /* 0x000000290300720b */ /* 0x0c0fe40003f54000 */
[----:B------:R-:W-:Y:S02]  /*142b0*/  PLOP3.LUT P0, PT, P0, P1, PT, 0x8, 0x0 ;  /* 0x000000000000781c */ /* 0x000fe40000702170 */
[----:B------:R-:W-:Y:S02]  /*142c0*/  FSEL R20, R3, R41, P2 ;  /* 0x0000002903147208 */ /* 0x000fe40001000000 */
[----:B-1----:R-:W-:-:S02]  /*142d0*/  FSEL R3, R41, R3, P2 ;  /* 0x0000000329037208 */ /* 0x002fc40001000000 */
[----:B------:R-:W-:Y:S02]  /*142e0*/  FSEL R41, R43, R2, P2 ;  /* 0x000000022b297208 */ /* 0x000fe40001000000 */
[----:B------:R-:W-:Y:S01]  /*142f0*/  FSEL R43, R2, R43, P2 ;  /* 0x0000002b022b7208 */ /* 0x000fe20001000000 */
[----:B------:R-:W-:-:S04]  /*14300*/  FADD.FTZ R3, -R20, R3 ;  /* 0x0000000314037221 */ /* 0x000fc80000010100 */
[----:B------:R-:W-:Y:S01]  /*14310*/  @!P0 MOV R71, R47 ;  /* 0x0000002f00478202 */ /* 0x000fe20000000f00 */
        /* <DEDUP_REMOVED lines=8> */
[----:B------:R-:W-:Y:S02]  /*143a0*/  IMAD.MOV.U32 R3, RZ, RZ, R18 ;  /* 0x000000ffff037224 */ /* 0x000fe400078e0012 */
[----:B------:R-:W-:Y:S01]  /*143b0*/  IMAD.MOV.U32 R2, RZ, RZ, R70 ;  /* 0x000000ffff027224 */ /* 0x000fe200078e0046 */
[----:B------:R-:W-:-:S13]  /*143c0*/  ISETP.GE.OR P0, PT, R19, R18, P0 ;  /* 0x000000121300720c */ /* 0x000fda0000706670 */
[----:B------:R-:W-:Y:S05]  /*143d0*/  @P0 BRA `(.L_x_48299) ;  /* 0x0000004000000947 */ /* 0x000fea0003800000 */
.L_x_48298:
[----:B------:R-:W-:Y:S01]  /*143e0*/  IMAD.MOV.U32 R3, RZ, RZ, R19 ;  /* 0x000000ffff037224 */ /* 0x000fe200078e0013 */
[----:B------:R-:W-:Y:S01]  /*143f0*/  MOV R19, R18 ;  /* 0x0000001200137202 */ /* 0x000fe20000000f00 */
[----:B------:R-:W-:Y:S02]  /*14400*/  IMAD.MOV.U32 R2, RZ, RZ, R71 ;  /* 0x000000ffff027224 */ /* 0x000fe400078e0047 */
[----:B------:R-:W-:Y:S02]  /*14410*/  IMAD.MOV.U32 R71, RZ, RZ, R70 ;  /* 0x000000ffff477224 */ /* 0x000fe400078e0046 */
.L_x_48299:
[----:B------:R-:W-:Y:S05]  /*14420*/  BSYNC B1 ;  /* 0x0000000000017941 */ /* 0x000fea0003800000 */
.L_x_48297:
        /* <DEDUP_REMOVED lines=9> */
.L_x_48301:
[----:B------:R-:W-:Y:S01]  /*144c0*/  IMAD.MOV.U32 R47, RZ, RZ, R3 ;  /* 0x000000ffff2f7224 */ /* 0x000fe200078e0003 */
[----:B------:R-:W-:Y:S01]  /*144d0*/  MOV R3, R17 ;  /* 0x0000001100037202 */ /* 0x000fe20000000f00 */
[----:B------:R-:W-:Y:S02]  /*144e0*/  IMAD.MOV.U32 R45, RZ, RZ, R2 ;  /* 0x000000ffff2d7224 */ /* 0x000fe400078e0002 */
[----:B------:R-:W-:Y:S02]  /*144f0*/  IMAD.MOV.U32 R2, RZ, RZ, R69 ;  /* 0x000000ffff027224 */ /* 0x000fe400078e0045 */
.L_x_48302:
[----:B------:R-:W-:Y:S05]  /*14500*/  BSYNC B1 ;  /* 0x0000000000017941 */ /* 0x000fea0003800000 */
.L_x_48300:
        /* <DEDUP_REMOVED lines=9> */
.L_x_48304:
[----:B------:R-:W-:Y:S01]  /*145a0*/  IMAD.MOV.U32 R70, RZ, RZ, R47 ;  /* 0x000000ffff467224 */ /* 0x000fe200078e002f */
[----:B------:R-:W-:Y:S01]  /*145b0*/  MOV R47, R16 ;  /* 0x00000010002f7202 */ /* 0x000fe20000000f00 */
[----:B------:R-:W-:Y:S02]  /*145c0*/  IMAD.MOV.U32 R18, RZ, RZ, R45 ;  /* 0x000000ffff127224 */ /* 0x000fe400078e002d */
[----:B------:R-:W-:Y:S02]  /*145d0*/  IMAD.MOV.U32 R45, RZ, RZ, R68 ;  /* 0x000000ffff2d7224 */ /* 0x000fe400078e0044 */
.L_x_48305:
[----:B------:R-:W-:Y:S05]  /*145e0*/  BSYNC B1 ;  /* 0x0000000000017941 */ /* 0x000fea0003800000 */
.L_x_48303:
        /* <DEDUP_REMOVED lines=9> */
.L_x_48307:
[----:B------:R-:W-:Y:S01]  /*14680*/  IMAD.MOV.U32 R53, RZ, RZ, R70 ;  /* 0x000000ffff357224 */ /* 0x000fe200078e0046 */
[----:B------:R-:W-:Y:S01]  /*14690*/  MOV R70, R15 ;  /* 0x0000000f00467202 */ /* 0x000fe20000000f00 */
[----:B------:R-:W-:Y:S02]  /*146a0*/  IMAD.MOV.U32 R17, RZ, RZ, R18 ;  /* 0x000000ffff117224 */ /* 0x000fe400078e0012 */
[----:B------:R-:W-:Y:S02]  /*146b0*/  IMAD.MOV.U32 R18, RZ, RZ, R67 ;  /* 0x000000ffff127224 */ /* 0x000fe400078e0043 */
.L_x_48308:
[----:B------:R-:W-:Y:S05]  /*146c0*/  BSYNC B1 ;  /* 0x0000000000017941 */ /* 0x000fea0003800000 */
.L_x_48306:
        /* <DEDUP_REMOVED lines=9> */
.L_x_48310:
[----:B------:R-:W-:Y:S01]  /*14760*/  IMAD.MOV.U32 R68, RZ, RZ, R53 ;  /* 0x000000ffff447224 */ /* 0x000fe200078e0035 */
[----:B------:R-:W-:Y:S01]  /*14770*/  MOV R53, R14 ;  /* 0x0000000e00357202 */ /* 0x000fe20000000f00 */
[----:B------:R-:W-:Y:S02]  /*14780*/  IMAD.MOV.U32 R16, RZ, RZ, R17 ;  /* 0x000000ffff107224 */ /* 0x000fe400078e0011 */
[----:B------:R-:W-:Y:S02]  /*14790*/  IMAD.MOV.U32 R17, RZ, RZ, R66 ;  /* 0x000000ffff117224 */ /* 0x000fe400078e0042 */
.L_x_48311:
[----:B------:R-:W-:Y:S05]  /*147a0*/  BSYNC B1 ;  /* 0x0000000000017941 */ /* 0x000fea0003800000 */
.L_x_48309:
        /* <DEDUP_REMOVED lines=9> */
.L_x_48313:
[----:B------:R-:W-:Y:S01]  /*14840*/  IMAD.MOV.U32 R55, RZ, RZ, R68 ;  /* 0x000000ffff377224 */ /* 0x000fe200078e0044 */
[----:B------:R-:W-:Y:S01]  /*14850*/  MOV R68, R13 ;  /* 0x0000000d00447202 */ /* 0x000fe20000000f00 */
[----:B------:R-:W-:Y:S02]  /*14860*/  IMAD.MOV.U32 R15, RZ, RZ, R16 ;  /* 0x000000ffff0f7224 */ /* 0x000fe400078e0010 */
[----:B------:R-:W-:Y:S02]  /*14870*/  IMAD.MOV.U32 R16, RZ, RZ, R65 ;  /* 0x000000ffff107224 */ /* 0x000fe400078e0041 */
.L_x_48314:
[----:B------:R-:W-:Y:S05]  /*14880*/  BSYNC B1 ;  /* 0x0000000000017941 */ /* 0x000fea0003800000 */
.L_x_48312:
        /* <DEDUP_REMOVED lines=9> */
.L_x_48316:
[----:B------:R-:W-:Y:S01]  /*14920*/  IMAD.MOV.U32 R66, RZ, RZ, R55 ;  /* 0x000000ffff427224 */ /* 0x000fe200078e0037 */
[----:B------:R-:W-:Y:S01]  /*14930*/  MOV R55, R12 ;  /* 0x0000000c00377202 */ /* 0x000fe20000000f00 */
[----:B------:R-:W-:Y:S02]  /*14940*/  IMAD.MOV.U32 R14, RZ, RZ, R15 ;  /* 0x000000ffff0e7224 */ /* 0x000fe400078e000f */
[----:B------:R-:W-:Y:S02]  /*14950*/  IMAD.MOV.U32 R15, RZ, RZ, R64 ;  /* 0x000000ffff0f7224 */ /* 0x000fe400078e0040 */
.L_x_48317:
[----:B------:R-:W-:Y:S05]  /*14960*/  BSYNC B1 ;  /* 0x0000000000017941 */ /* 0x000fea0003800000 */
.L_x_48315:
        /* <DEDUP_REMOVED lines=9> */
.L_x_48319:
[----:B------:R-:W-:Y:S01]  /*14a00*/  IMAD.MOV.U32 R65, RZ, RZ, R66 ;  /* 0x000000ffff417224 */ /* 0x000fe200078e0042 */
[----:B------:R-:W-:Y:S01]  /*14a10*/  MOV R66, R11 ;  /* 0x0000000b00427202 */ /* 0x000fe20000000f00 */
[----:B------:R-:W-:Y:S02]  /*14a20*/  IMAD.MOV.U32 R13, RZ, RZ, R14 ;  /* 0x000000ffff0d7224 */ /* 0x000fe400078e000e */
[----:B------:R-:W-:Y:S02]  /*14a30*/  IMAD.MOV.U32 R14, RZ, RZ, R63 ;  /* 0x000000ffff0e7224 */ /* 0x000fe400078e003f */
.L_x_48320:
[----:B------:R-:W-:Y:S05]  /*14a40*/  BSYNC B1 ;  /* 0x0000000000017941 */ /* 0x000fea0003800000 */
.L_x_48318:
        /* <DEDUP_REMOVED lines=9> */
.L_x_48322:
[----:B------:R-:W-:Y:S01]  /*14ae0*/  IMAD.MOV.U32 R64, RZ, RZ, R65 ;  /* 0x000000ffff407224 */ /* 0x000fe200078e0041 */
[----:B------:R-:W-:Y:S01]  /*14af0*/  MOV R65, R10 ;  /* 0x0000000a00417202 */ /* 0x000fe20000000f00 */
[----:B------:R-:W-:Y:S02]  /*14b00*/  IMAD.MOV.U32 R12, RZ, RZ, R13 ;  /* 0x000000ffff0c7224 */ /* 0x000fe400078e000d */
[----:B------:R-:W-:Y:S02]  /*14b10*/  IMAD.MOV.U32 R13, RZ, RZ, R62 ;  /* 0x000000ffff0d7224 */ /* 0x000fe400078e003e */
.L_x_48323:
[----:B------:R-:W-:Y:S05]  /*14b20*/  BSYNC B1 ;  /* 0x0000000000017941 */ /* 0x000fea0003800000 */
.L_x_48321:
        /* <DEDUP_REMOVED lines=9> */
.L_x_48325:
[----:B------:R-:W-:Y:S01]  /*14bc0*/  IMAD.MOV.U32 R63, RZ, RZ, R64 ;  /* 0x000000ffff3f7224 */ /* 0x000fe200078e0040 */
[----:B------:R-:W-:Y:S01]  /*14bd0*/  MOV R64, R9 ;  /* 0x0000000900407202 */ /* 0x000fe20000000f00 */
[----:B------:R-:W-:Y:S02]  /*14be0*/  IMAD.MOV.U32 R11, RZ, RZ, R12 ;  /* 0x000000ffff0b7224 */ /* 0x000fe400078e000c */
[----:B------:R-:W-:Y:S02]  /*14bf0*/  IMAD.MOV.U32 R12, RZ, RZ, R61 ;  /* 0x000000ffff0c7224 */ /* 0x000fe400078e003d */
.L_x_48326:
[----:B------:R-:W-:Y:S05]  /*14c00*/  BSYNC B1 ;  /* 0x0000000000017941 */ /* 0x000fea0003800000 */
.L_x_48324:
        /* <DEDUP_REMOVED lines=9> */
.L_x_48328:
[----:B------:R-:W-:Y:S01]  /*14ca0*/  IMAD.MOV.U32 R62, RZ, RZ, R63 ;  /* 0x000000ffff3e7224 */ /* 0x000fe200078e003f */
[----:B------:R-:W-:Y:S01]  /*14cb0*/  MOV R63, R8 ;  /* 0x00000008003f7202 */ /* 0x000fe20000000f00 */
[----:B------:R-:W-:Y:S02]  /*14cc0*/  IMAD.MOV.U32 R10, RZ, RZ, R11 ;  /* 0x000000ffff0a7224 */ /* 0x000fe400078e000b */
[----:B------:R-:W-:Y:S02]  /*14cd0*/  IMAD.MOV.U32 R11, RZ, RZ, R60 ;  /* 0x000000ffff0b7224 */ /* 0x000fe400078e003c */
.L_x_48329:
[----:B------:R-:W-:Y:S05]  /*14ce0*/  BSYNC B1 ;  /* 0x0000000000017941 */ /* 0x000fea0003800000 */
.L_x_48327:
        /* <DEDUP_REMOVED lines=9> */
.L_x_48331:
[----:B------:R-:W-:Y:S01]  /*14d80*/  IMAD.MOV.U32 R61, RZ, RZ, R62 ;  /* 0x000000ffff3d7224 */ /* 0x000fe200078e003e */
[----:B------:R-:W-:Y:S01]  /*14d90*/  MOV R62, R7 ;  /* 0x00000007003e7202 */ /* 0x000fe20000000f00 */
[----:B------:R-:W-:Y:S02]  /*14da0*/  IMAD.MOV.U32 R9, RZ, RZ, R10 ;  /* 0x000000ffff097224 */ /* 0x000fe400078e000a */
[----:B------:R-:W-:Y:S02]  /*14db0*/  IMAD.MOV.U32 R10, RZ, RZ, R59 ;  /* 0x000000ffff0a7224 */ /* 0x000fe400078e003b */
.L_x_48332:
[----:B------:R-:W-:Y:S05]  /*14dc0*/  BSYNC B1 ;  /* 0x0000000000017941 */ /* 0x000fea0003800000 */
.L_x_48330:
        /* <DEDUP_REMOVED lines=9> */
.L_x_48334:
[----:B------:R-:W-:Y:S01]  /*14e60*/  IMAD.MOV.U32 R60, RZ, RZ, R61 ;  /* 0x000000ffff3c7224 */ /* 0x000fe200078e003d */
[----:B------:R-:W-:Y:S01]  /*14e70*/  MOV R61, R6 ;  /* 0x00000006003d7202 */ /* 0x000fe20000000f00 */
[----:B------:R-:W-:Y:S02]  /*14e80*/  IMAD.MOV.U32 R8, RZ, RZ, R9 ;  /* 0x000000ffff087224 */ /* 0x000fe400078e0009 */
[----:B------:R-:W-:Y:S02]  /*14e90*/  IMAD.MOV.U32 R9, RZ, RZ, R58 ;  /* 0x000000ffff097224 */ /* 0x000fe400078e003a */
.L_x_48335:
[----:B------:R-:W-:Y:S05]  /*14ea0*/  BSYNC B1 ;  /* 0x0000000000017941 */ /* 0x000fea0003800000 */
.L_x_48333:
        /* <DEDUP_REMOVED lines=9> */
.L_x_48337:
[----:B------:R-:W-:Y:S01]  /*14f40*/  IMAD.MOV.U32 R59, RZ, RZ, R60 ;  /* 0x000000ffff3b7224 */ /* 0x000fe200078e003c */
[----:B------:R-:W-:Y:S01]  /*14f50*/  MOV R60, R5 ;  /* 0x00000005003c7202 */ /* 0x000fe20000000f00 */
[----:B------:R-:W-:Y:S02]  /*14f60*/  IMAD.MOV.U32 R7, RZ, RZ, R8 ;  /* 0x000000ffff077224 */ /* 0x000fe400078e0008 */
[----:B------:R-:W-:Y:S02]  /*14f70*/  IMAD.MOV.U32 R8, RZ, RZ, R57 ;  /* 0x000000ffff087224 */ /* 0x000fe400078e0039 */
.L_x_48338:
[----:B------:R-:W-:Y:S05]  /*14f80*/  BSYNC B1 ;  /* 0x0000000000017941 */ /* 0x000fea0003800000 */
.L_x_48336:
        /* <DEDUP_REMOVED lines=9> */
.L_x_48340:
[----:B------:R-:W-:Y:S01]  /*15020*/  IMAD.MOV.U32 R6, RZ, RZ, R59 ;  /* 0x000000ffff067224 */ /* 0x000fe200078e003b */
[----:B------:R-:W-:Y:S01]  /*15030*/  MOV R59, R4 ;  /* 0x00000004003b7202 */ /* 0x000fe20000000f00 */
[----:B------:R-:W-:Y:S02]  /*15040*/  IMAD.MOV.U32 R5, RZ, RZ, R7 ;  /* 0x000000ffff057224 */ /* 0x000fe400078e0007 */
[----:B------:R-:W-:Y:S02]  /*15050*/  IMAD.MOV.U32 R7, RZ, RZ, R56 ;  /* 0x000000ffff077224 */ /* 0x000fe400078e0038 */
.L_x_48341:
[----:B------:R-:W-:Y:S05]  /*15060*/  BSYNC B1 ;  /* 0x0000000000017941 */ /* 0x000fea0003800000 */
.L_x_48339:
        /* <DEDUP_REMOVED lines=16> */
.L_x_48343:
[----:B------:R-:W-:Y:S01]  /*15170*/  MOV R50, R19 ;  /* 0x0000001300327202 */ /* 0x000fe20000000f00 */
[----:B------:R-:W-:Y:S02]  /*15180*/  IMAD.MOV.U32 R4, RZ, RZ, R71 ;  /* 0x000000ffff047224 */ /* 0x000fe400078e0047 */
[----:B------:R-:W-:Y:S02]  /*15190*/  IMAD.MOV.U32 R19, RZ, RZ, R3 ;  /* 0x000000ffff137224 */ /* 0x000fe400078e0003 */
[----:B------:R-:W-:Y:S02]  /*151a0*/  IMAD.MOV.U32 R71, RZ, RZ, R2 ;  /* 0x000000ffff477224 */ /* 0x000fe400078e0002 */
.L_x_48344:
[----:B------:R-:W-:Y:S05]  /*151b0*/  BSYNC B1 ;  /* 0x0000000000017941 */ /* 0x000fea0003800000 */
.L_x_48342:
        /* <DEDUP_REMOVED lines=9> */
.L_x_48346:
[----:B------:R-:W-:Y:S01]  /*15250*/  MOV R39, R50 ;  /* 0x0000003200277202 */ /* 0x000fe20000000f00 */
[----:B------:R-:W-:Y:S02]  /*15260*/  IMAD.MOV.U32 R3, RZ, RZ, R4 ;  /* 0x000000ffff037224 */ /* 0x000fe400078e0004 */
[----:B------:R-:W-:Y:S02]  /*15270*/  IMAD.MOV.U32 R50, RZ, RZ, R47 ;  /* 0x000000ffff327224 */ /* 0x000fe400078e002f */
[----:B------:R-:W-:Y:S02]  /*15280*/  IMAD.MOV.U32 R4, RZ, RZ, R45 ;  /* 0x000000ffff047224 */ /* 0x000fe400078e002d */
.L_x_48347:
[----:B------:R-:W-:Y:S05]  /*15290*/  BSYNC B1 ;  /* 0x0000000000017941 */ /* 0x000fea0003800000 */
.L_x_48345:
        /* <DEDUP_REMOVED lines=9> */
.L_x_48349:
[----:B------:R-:W-:Y:S01]  /*15330*/  MOV R56, R39 ;  /* 0x0000002700387202 */ /* 0x000fe20000000f00 */
[----:B------:R-:W-:Y:S02]  /*15340*/  IMAD.MOV.U32 R2, RZ, RZ, R3 ;  /* 0x000000ffff027224 */ /* 0x000fe400078e0003 */
[----:B------:R-:W-:Y:S02]  /*15350*/  IMAD.MOV.U32 R39, RZ, RZ, R70 ;  /* 0x000000ffff277224 */ /* 0x000fe400078e0046 */
[----:B------:R-:W-:Y:S02]  /*15360*/  IMAD.MOV.U32 R3, RZ, RZ, R18 ;  /* 0x000000ffff037224 */ /* 0x000fe400078e0012 */
.L_x_48350:
[----:B------:R-:W-:Y:S05]  /*15370*/  BSYNC B1 ;  /* 0x0000000000017941 */ /* 0x000fea0003800000 */
.L_x_48348:
        /* <DEDUP_REMOVED lines=9> */
.L_x_48352:
[----:B------:R-:W-:Y:S01]  /*15410*/  MOV R47, R56 ;  /* 0x00000038002f7202 */ /* 0x000fe20000000f00 */
[----:B------:R-:W-:Y:S02]  /*15420*/  IMAD.MOV.U32 R45, RZ, RZ, R2 ;  /* 0x000000ffff2d7224 */ /* 0x000fe400078e0002 */
[----:B------:R-:W-:Y:S02]  /*15430*/  IMAD.MOV.U32 R56, RZ, RZ, R53 ;  /* 0x000000ffff387224 */ /* 0x000fe400078e0035 */
[----:B------:R-:W-:Y:S02]  /*15440*/  IMAD.MOV.U32 R2, RZ, RZ, R17 ;  /* 0x000000ffff027224 */ /* 0x000fe400078e0011 */
.L_x_48353:
[----:B------:R-:W-:Y:S05]  /*15450*/  BSYNC B1 ;  /* 0x0000000000017941 */ /* 0x000fea0003800000 */
.L_x_48351:
        /* <DEDUP_REMOVED lines=9> */
.L_x_48355:
[----:B------:R-:W-:Y:S01]  /*154f0*/  MOV R58, R47 ;  /* 0x0000002f003a7202 */ /* 0x000fe20000000f00 */
[----:B------:R-:W-:Y:S02]  /*15500*/  IMAD.MOV.U32 R18, RZ, RZ, R45 ;  /* 0x000000ffff127224 */ /* 0x000fe400078e002d */
[----:B------:R-:W-:Y:S02]  /*15510*/  IMAD.MOV.U32 R47, RZ, RZ, R68 ;  /* 0x000000ffff2f7224 */ /* 0x000fe400078e0044 */
[----:B------:R-:W-:Y:S02]  /*15520*/  IMAD.MOV.U32 R45, RZ, RZ, R16 ;  /* 0x000000ffff2d7224 */ /* 0x000fe400078e0010 */
.L_x_48356:
[----:B------:R-:W-:Y:S05]  /*15530*/  BSYNC B1 ;  /* 0x0000000000017941 */ /* 0x000fea0003800000 */
.L_x_48354:
        /* <DEDUP_REMOVED lines=9> */
.L_x_48358:
[----:B------:R-:W-:Y:S01]  /*155d0*/  MOV R53, R58 ;  /* 0x0000003a00357202 */ /* 0x000fe20000000f00 */
[----:B------:R-:W-:Y:S02]  /*155e0*/  IMAD.MOV.U32 R17, RZ, RZ, R18 ;  /* 0x000000ffff117224 */ /* 0x000fe400078e0012 */
[----:B------:R-:W-:Y:S02]  /*155f0*/  IMAD.MOV.U32 R58, RZ, RZ, R55 ;  /* 0x000000ffff3a7224 */ /* 0x000fe400078e0037 */
[----:B------:R-:W-:Y:S02]  /*15600*/  IMAD.MOV.U32 R18, RZ, RZ, R15 ;  /* 0x000000ffff127224 */ /* 0x000fe400078e000f */
.L_x_48359:
[----:B------:R-:W-:Y:S05]  /*15610*/  BSYNC B1 ;  /* 0x0000000000017941 */ /* 0x000fea0003800000 */
.L_x_48357:
        /* <DEDUP_REMOVED lines=9> */
.L_x_48361:
[----:B------:R-:W-:Y:S01]  /*156b0*/  MOV R68, R53 ;  /* 0x0000003500447202 */ /* 0x000fe20000000f00 */
[----:B------:R-:W-:Y:S02]  /*156c0*/  IMAD.MOV.U32 R16, RZ, RZ, R17 ;  /* 0x000000ffff107224 */ /* 0x000fe400078e0011 */
[----:B------:R-:W-:Y:S02]  /*156d0*/  IMAD.MOV.U32 R53, RZ, RZ, R66 ;  /* 0x000000ffff357224 */ /* 0x000fe400078e0042 */
[----:B------:R-:W-:Y:S02]  /*156e0*/  IMAD.MOV.U32 R17, RZ, RZ, R14 ;  /* 0x000000ffff117224 */ /* 0x000fe400078e000e */
.L_x_48362:
[----:B------:R-:W-:Y:S05]  /*156f0*/  BSYNC B1 ;  /* 0x0000000000017941 */ /* 0x000fea0003800000 */
.L_x_48360:
        /* <DEDUP_REMOVED lines=9> */
.L_x_48364:
[----:B------:R-:W-:Y:S01]  /*15790*/  MOV R55, R68 ;  /* 0x0000004400377202 */ /* 0x000fe20000000f00 */
[----:B------:R-:W-:Y:S02]  /*157a0*/  IMAD.MOV.U32 R15, RZ, RZ, R16 ;  /* 0x000000ffff0f7224 */ /* 0x000fe400078e0010 */
[----:B------:R-:W-:Y:S02]  /*157b0*/  IMAD.MOV.U32 R68, RZ, RZ, R65 ;  /* 0x000000ffff447224 */ /* 0x000fe400078e0041 */
[----:B------:R-:W-:Y:S02]  /*157c0*/  IMAD.MOV.U32 R16, RZ, RZ, R13 ;  /* 0x000000ffff107224 */ /* 0x000fe400078e000d */
.L_x_48365:
[----:B------:R-:W-:Y:S05]  /*157d0*/  BSYNC B1 ;  /* 0x0000000000017941 */ /* 0x000fea0003800000 */
.L_x_48363:
        /* <DEDUP_REMOVED lines=9> */
.L_x_48367:
[----:B------:R-:W-:Y:S01]  /*15870*/  MOV R66, R55 ;  /* 0x0000003700427202 */ /* 0x000fe20000000f00 */
[----:B------:R-:W-:Y:S02]  /*15880*/  IMAD.MOV.U32 R14, RZ, RZ, R15 ;  /* 0x000000ffff0e7224 */ /* 0x000fe400078e000f */
[----:B------:R-:W-:Y:S02]  /*15890*/  IMAD.MOV.U32 R55, RZ, RZ, R64 ;  /* 0x000000ffff377224 */ /* 0x000fe400078e0040 */
[----:B------:R-:W-:Y:S02]  /*158a0*/  IMAD.MOV.U32 R15, RZ, RZ, R12 ;  /* 0x000000ffff0f7224 */ /* 0x000fe400078e000c */
.L_x_48368:
[----:B------:R-:W-:Y:S05]  /*158b0*/  BSYNC B1 ;  /* 0x0000000000017941 */ /* 0x000fea0003800000 */
.L_x_48366:
        /* <DEDUP_REMOVED lines=9> */
.L_x_48370:
[----:B------:R-:W-:Y:S01]  /*15950*/  MOV R57, R66 ;  /* 0x0000004200397202 */ /* 0x000fe20000000f00 */
[----:B------:R-:W-:Y:S02]  /*15960*/  IMAD.MOV.U32 R13, RZ, RZ, R14 ;  /* 0x000000ffff0d7224 */ /* 0x000fe400078e000e */
[----:B------:R-:W-:Y:S02]  /*15970*/  IMAD.MOV.U32 R66, RZ, RZ, R63 ;  /* 0x000000ffff427224 */ /* 0x000fe400078e003f */
[----:B------:R-:W-:Y:S02]  /*15980*/  IMAD.MOV.U32 R14, RZ, RZ, R11 ;  /* 0x000000ffff0e7224 */ /* 0x000fe400078e000b */
.L_x_48371:
[----:B------:R-:W-:Y:S05]  /*15990*/  BSYNC B1 ;  /* 0x0000000000017941 */ /* 0x000fea0003800000 */
.L_x_48369:
        /* <DEDUP_REMOVED lines=9> */
.L_x_48373:
[----:B------:R-:W-:Y:S01]  /*15a30*/  MOV R64, R57 ;  /* 0x0000003900407202 */ /* 0x000fe20000000f00 */
[----:B------:R-:W-:Y:S02]  /*15a40*/  IMAD.MOV.U32 R12, RZ, RZ, R13 ;  /* 0x000000ffff0c7224 */ /* 0x000fe400078e000d */
[----:B------:R-:W-:Y:S02]  /*15a50*/  IMAD.MOV.U32 R57, RZ, RZ, R62 ;  /* 0x000000ffff397224 */ /* 0x000fe400078e003e */
[----:B------:R-:W-:Y:S02]  /*15a60*/  IMAD.MOV.U32 R13, RZ, RZ, R10 ;  /* 0x000000ffff0d7224 */ /* 0x000fe400078e000a */
.L_x_48374:
[----:B------:R-:W-:Y:S05]  /*15a70*/  BSYNC B1 ;  /* 0x0000000000017941 */ /* 0x000fea0003800000 */
.L_x_48372:
        /* <DEDUP_REMOVED lines=9> */
.L_x_48376:
[----:B------:R-:W-:Y:S01]  /*15b10*/  MOV R63, R64 ;  /* 0x00000040003f7202 */ /* 0x000fe20000000f00 */
[----:B------:R-:W-:Y:S02]  /*15b20*/  IMAD.MOV.U32 R11, RZ, RZ, R12 ;  /* 0x000000ffff0b7224 */ /* 0x000fe400078e000c */
[----:B------:R-:W-:Y:S02]  /*15b30*/  IMAD.MOV.U32 R64, RZ, RZ, R61 ;  /* 0x000000ffff407224 */ /* 0x000fe400078e003d */
[----:B------:R-:W-:Y:S02]  /*15b40*/  IMAD.MOV.U32 R12, RZ, RZ, R9 ;  /* 0x000000ffff0c7224 */ /* 0x000fe400078e0009 */
.L_x_48377:
[----:B------:R-:W-:Y:S05]  /*15b50*/  BSYNC B1 ;  /* 0x0000000000017941 */ /* 0x000fea0003800000 */
.L_x_48375:
        /* <DEDUP_REMOVED lines=9> */
.L_x_48379:
[----:B------:R-:W-:Y:S01]  /*15bf0*/  MOV R62, R63 ;  /* 0x0000003f003e7202 */ /* 0x000fe20000000f00 */
[----:B------:R-:W-:Y:S02]  /*15c00*/  IMAD.MOV.U32 R10, RZ, RZ, R11 ;  /* 0x000000ffff0a7224 */ /* 0x000fe400078e000b */
[----:B------:R-:W-:Y:S02]  /*15c10*/  IMAD.MOV.U32 R63, RZ, RZ, R60 ;  /* 0x000000ffff3f7224 */ /* 0x000fe400078e003c */
[----:B------:R-:W-:Y:S02]  /*15c20*/  IMAD.MOV.U32 R11, RZ, RZ, R8 ;  /* 0x000000ffff0b7224 */ /* 0x000fe400078e0008 */
.L_x_48380:
[----:B------:R-:W-:Y:S05]  /*15c30*/  BSYNC B1 ;  /* 0x0000000000017941 */ /* 0x000fea0003800000 */
.L_x_48378:
        /* <DEDUP_REMOVED lines=9> */
.L_x_48382:
[----:B------:R-:W-:Y:S01]  /*15cd0*/  MOV R9, R62 ;  /* 0x0000003e00097202 */ /* 0x000fe20000000f00 */
[----:B------:R-:W-:Y:S02]  /*15ce0*/  IMAD.MOV.U32 R8, RZ, RZ, R10 ;  /* 0x000000ffff087224 */ /* 0x000fe400078e000a */
[----:B------:R-:W-:Y:S02]  /*15cf0*/  IMAD.MOV.U32 R62, RZ, RZ, R59 ;  /* 0x000000ffff3e7224 */ /* 0x000fe400078e003b */
[----:B------:R-:W-:Y:S02]  /*15d00*/  IMAD.MOV.U32 R10, RZ, RZ, R7 ;  /* 0x000000ffff0a7224 */ /* 0x000fe400078e0007 */
.L_x_48383:
[----:B------:R-:W-:Y:S05]  /*15d10*/  BSYNC B1 ;  /* 0x0000000000017941 */ /* 0x000fea0003800000 */
.L_x_48381:
        /* <DEDUP_REMOVED lines=9> */
.L_x_48385:
[----:B------:R-:W-:Y:S01]  /*15db0*/  MOV R59, R9 ;  /* 0x00000009003b7202 */ /* 0x000fe20000000f00 */
[----:B------:R-:W-:Y:S02]  /*15dc0*/  IMAD.MOV.U32 R7, RZ, RZ, R8 ;  /* 0x000000ffff077224 */ /* 0x000fe400078e0008 */
[----:B------:R-:W-:Y:S02]  /*15dd0*/  IMAD.MOV.U32 R9, RZ, RZ, R6 ;  /* 0x000000ffff097224 */ /* 0x000fe400078e0006 */
[----:B------:R-:W-:Y:S02]  /*15de0*/  IMAD.MOV.U32 R8, RZ, RZ, R5 ;  /* 0x000000ffff087224 */ /* 0x000fe400078e0005 */
.L_x_48386:
[----:B------:R-:W-:Y:S05]  /*15df0*/  BSYNC B1 ;  /* 0x0000000000017941 */ /* 0x000fea0003800000 */
.L_x_48384:
        /* <DEDUP_REMOVED lines=16> */
.L_x_48388:
[----:B------:R-:W-:Y:S02]  /*15f00*/  IMAD.MOV.U32 R48, RZ, RZ, R19 ;  /* 0x000000ffff307224 */ /* 0x000fe400078e0013 */
[----:B------:R-:W-:Y:S02]  /*15f10*/  IMAD.MOV.U32 R6, RZ, RZ, R71 ;  /* 0x000000ffff067224 */ /* 0x000fe400078e0047 */
[----:B------:R-:W-:Y:S02]  /*15f20*/  IMAD.MOV.U32 R19, RZ, RZ, R50 ;  /* 0x000000ffff137224 */ /* 0x000fe400078e0032 */
[----:B------:R-:W-:Y:S02]  /*15f30*/  IMAD.MOV.U32 R71, RZ, RZ, R4 ;  /* 0x000000ffff477224 */ /* 0x000fe400078e0004 */
.L_x_48389:
[----:B------:R-:W-:Y:S05]  /*15f40*/  BSYNC B1 ;  /* 0x0000000000017941 */ /* 0x000fea0003800000 */
.L_x_48387:
        /* <DEDUP_REMOVED lines=9> */
.L_x_48391:
[----:B------:R-:W-:Y:S02]  /*15fe0*/  IMAD.MOV.U32 R37, RZ, RZ, R48 ;  /* 0x000000ffff257224 */ /* 0x000fe400078e0030 */
[----:B------:R-:W-:Y:S02]  /*15ff0*/  IMAD.MOV.U32 R5, RZ, RZ, R6 ;  /* 0x000000ffff057224 */ /* 0x000fe400078e0006 */
[----:B------:R-:W-:Y:S02]  /*16000*/  IMAD.MOV.U32 R48, RZ, RZ, R39 ;  /* 0x000000ffff307224 */ /* 0x000fe400078e0027 */
[----:B------:R-:W-:Y:S02]  /*16010*/  IMAD.MOV.U32 R6, RZ, RZ, R3 ;  /* 0x000000ffff067224 */ /* 0x000fe400078e0003 */
.L_x_48392:
[----:B------:R-:W-:Y:S05]  /*16020*/  BSYNC B1 ;  /* 0x0000000000017941 */ /* 0x000fea0003800000 */
.L_x_48390:
        /* <DEDUP_REMOVED lines=9> */
.L_x_48394:
[----:B------:R-:W-:Y:S02]  /*160c0*/  IMAD.MOV.U32 R50, RZ, RZ, R37 ;  /* 0x000000ffff327224 */ /* 0x000fe400078e0025 */
[----:B------:R-:W-:Y:S02]  /*160d0*/  IMAD.MOV.U32 R4, RZ, RZ, R5 ;  /* 0x000000ffff047224 */ /* 0x000fe400078e0005 */
[----:B------:R-:W-:Y:S02]  /*160e0*/  IMAD.MOV.U32 R37, RZ, RZ, R56 ;  /* 0x000000ffff257224 */ /* 0x000fe400078e0038 */
[----:B------:R-:W-:Y:S02]  /*160f0*/  IMAD.MOV.U32 R5, RZ, RZ, R2 ;  /* 0x000000ffff057224 */ /* 0x000fe400078e0002 */
.L_x_48395:
[----:B------:R-:W-:Y:S05]  /*16100*/  BSYNC B1 ;  /* 0x0000000000017941 */ /* 0x000fea0003800000 */
.L_x_48393:
        /* <DEDUP_REMOVED lines=9> */
.L_x_48397:
[----:B------:R-:W-:Y:S02]  /*161a0*/  IMAD.MOV.U32 R39, RZ, RZ, R50 ;  /* 0x000000ffff277224 */ /* 0x000fe400078e0032 */
[----:B------:R-:W-:Y:S02]  /*161b0*/  IMAD.MOV.U32 R3, RZ, RZ, R4 ;  /* 0x000000ffff037224 */ /* 0x000fe400078e0004 */
[----:B------:R-:W-:Y:S02]  /*161c0*/  IMAD.MOV.U32 R50, RZ, RZ, R47 ;  /* 0x000000ffff327224 */ /* 0x000fe400078e002f */
[----:B------:R-:W-:Y:S02]  /*161d0*/  IMAD.MOV.U32 R4, RZ, RZ, R45 ;  /* 0x000000ffff047224 */ /* 0x000fe400078e002d */
.L_x_48398:
[----:B------:R-:W-:Y:S05]  /*161e0*/  BSYNC B1 ;  /* 0x0000000000017941 */ /* 0x000fea0003800000 */
.L_x_48396:
        /* <DEDUP_REMOVED lines=9> */
.L_x_48400:
[----:B------:R-:W-:Y:S02]  /*16280*/  IMAD.MOV.U32 R56, RZ, RZ, R39 ;  /* 0x000000ffff387224 */ /* 0x000fe400078e0027 */
[----:B------:R-:W-:Y:S02]  /*16290*/  IMAD.MOV.U32 R2, RZ, RZ, R3 ;  /* 0x000000ffff027224 */ /* 0x000fe400078e0003 */
[----:B------:R-:W-:Y:S02]  /*162a0*/  IMAD.MOV.U32 R39, RZ, RZ, R58 ;  /* 0x000000ffff277224 */ /* 0x000fe400078e003a */
[----:B------:R-:W-:Y:S02]  /*162b0*/  IMAD.MOV.U32 R3, RZ, RZ, R18 ;  /* 0x000000ffff037224 */ /* 0x000fe400078e0012 */
.L_x_48401:
[----:B------:R-:W-:Y:S05]  /*162c0*/  BSYNC B1 ;  /* 0x0000000000017941 */ /* 0x000fea0003800000 */
.L_x_48399:
        /* <DEDUP_REMOVED lines=9> */
.L_x_48403:
[----:B------:R-:W-:Y:S02]  /*16360*/  IMAD.MOV.U32 R47, RZ, RZ, R56 ;  /* 0x000000ffff2f7224 */ /* 0x000fe400078e0038 */
[----:B------:R-:W-:Y:S02]  /*16370*/  IMAD.MOV.U32 R45, RZ, RZ, R2 ;  /* 0x000000ffff2d7224 */ /* 0x000fe400078e0002 */
[----:B------:R-:W-:Y:S02]  /*16380*/  IMAD.MOV.U32 R56, RZ, RZ, R53 ;  /* 0x000000ffff387224 */ /* 0x000fe400078e0035 */
[----:B------:R-:W-:Y:S02]  /*16390*/  IMAD.MOV.U32 R2, RZ, RZ, R17 ;  /* 0x000000ffff027224 */ /* 0x000fe400078e0011 */
.L_x_48404:
[----:B------:R-:W-:Y:S05]  /*163a0*/  BSYNC B1 ;  /* 0x0000000000017941 */ /* 0x000fea0003800000 */
.L_x_48402:
        /* <DEDUP_REMOVED lines=9> */
.L_x_48406:
[----:B------:R-:W-:Y:S02]  /*16440*/  IMAD.MOV.U32 R58, RZ, RZ, R47 ;  /* 0x000000ffff3a7224 */ /* 0x000fe400078e002f */
[----:B------:R-:W-:Y:S02]  /*16450*/  IMAD.MOV.U32 R18, RZ, RZ, R45 ;  /* 0x000000ffff127224 */ /* 0x000fe400078e002d */
[----:B------:R-:W-:Y:S02]  /*16460*/  IMAD.MOV.U32 R47, RZ, RZ, R68 ;  /* 0x000000ffff2f7224 */ /* 0x000fe400078e0044 */
[----:B------:R-:W-:Y:S02]  /*16470*/  IMAD.MOV.U32 R45, RZ, RZ, R16 ;  /* 0x000000ffff2d7224 */ /* 0x000fe400078e0010 */
.L_x_48407:
[----:B------:R-:W-:Y:S05]  /*16480*/  BSYNC B1 ;  /* 0x0000000000017941 */ /* 0x000fea0003800000 */
.L_x_48405:
        /* <DEDUP_REMOVED lines=9> */
.L_x_48409:
[----:B------:R-:W-:Y:S02]  /*16520*/  IMAD.MOV.U32 R53, RZ, RZ, R58 ;  /* 0x000000ffff357224 */ /* 0x000fe400078e003a */
[----:B------:R-:W-:Y:S02]  /*16530*/  IMAD.MOV.U32 R17, RZ, RZ, R18 ;  /* 0x000000ffff117224 */ /* 0x000fe400078e0012 */
[----:B------:R-:W-:Y:S02]  /*16540*/  IMAD.MOV.U32 R58, RZ, RZ, R55 ;  /* 0x000000ffff3a7224 */ /* 0x000fe400078e0037 */
[----:B------:R-:W-:Y:S02]  /*16550*/  IMAD.MOV.U32 R18, RZ, RZ, R15 ;  /* 0x000000ffff127224 */ /* 0x000fe400078e000f */
.L_x_48410:
[----:B------:R-:W-:Y:S05]  /*16560*/  BSYNC B1 ;  /* 0x0000000000017941 */ /* 0x000fea0003800000 */
.L_x_48408:
        /* <DEDUP_REMOVED lines=9> */
.L_x_48412:
[----:B------:R-:W-:Y:S02]  /*16600*/  IMAD.MOV.U32 R60, RZ, RZ, R53 ;  /* 0x000000ffff3c7224 */ /* 0x000fe400078e0035 */
[----:B------:R-:W-:Y:S02]  /*16610*/  IMAD.MOV.U32 R16, RZ, RZ, R17 ;  /* 0x000000ffff107224 */ /* 0x000fe400078e0011 */
[----:B------:R-:W-:Y:S02]  /*16620*/  IMAD.MOV.U32 R53, RZ, RZ, R66 ;  /* 0x000000ffff357224 */ /* 0x000fe400078e0042 */
[----:B------:R-:W-:Y:S02]  /*16630*/  IMAD.MOV.U32 R17, RZ, RZ, R14 ;  /* 0x000000ffff117224 */ /* 0x000fe400078e000e */
.L_x_48413:
[----:B------:R-:W-:Y:S05]  /*16640*/  BSYNC B1 ;  /* 0x0000000000017941 */ /* 0x000fea0003800000 */
.L_x_48411:
        /* <DEDUP_REMOVED lines=9> */
.L_x_48415:
[----:B------:R-:W-:Y:S02]  /*166e0*/  IMAD.MOV.U32 R55, RZ, RZ, R60 ;  /* 0x000000ffff377224 */ /* 0x000fe400078e003c */
[----:B------:R-:W-:Y:S02]  /*166f0*/  IMAD.MOV.U32 R15, RZ, RZ, R16 ;  /* 0x000000ffff0f7224 */ /* 0x000fe400078e0010 */
[----:B------:R-:W-:Y:S02]  /*16700*/  IMAD.MOV.U32 R60, RZ, RZ, R57 ;  /* 0x000000ffff3c7224 */ /* 0x000fe400078e0039 */
[----:B------:R-:W-:Y:S02]  /*16710*/  IMAD.MOV.U32 R16, RZ, RZ, R13 ;  /* 0x000000ffff107224 */ /* 0x000fe400078e000d */
.L_x_48416:
[----:B------:R-:W-:Y:S05]  /*16720*/  BSYNC B1 ;  /* 0x0000000000017941 */ /* 0x000fea0003800000 */
.L_x_48414:
        /* <DEDUP_REMOVED lines=9> */
.L_x_48418:
[----:B------:R-:W-:Y:S02]  /*167c0*/  IMAD.MOV.U32 R66, RZ, RZ, R55 ;  /* 0x000000ffff427224 */ /* 0x000fe400078e0037 */
[----:B------:R-:W-:Y:S02]  /*167d0*/  IMAD.MOV.U32 R14, RZ, RZ, R15 ;  /* 0x000000ffff0e7224 */ /* 0x000fe400078e000f */
[----:B------:R-:W-:Y:S02]  /*167e0*/  IMAD.MOV.U32 R55, RZ, RZ, R64 ;  /* 0x000000ffff377224 */ /* 0x000fe400078e0040 */
[----:B------:R-:W-:Y:S02]  /*167f0*/  IMAD.MOV.U32 R15, RZ, RZ, R12 ;  /* 0x000000ffff0f7224 */ /* 0x000fe400078e000c */
.L_x_48419:
[----:B------:R-:W-:Y:S05]  /*16800*/  BSYNC B1 ;  /* 0x0000000000017941 */ /* 0x000fea0003800000 */
.L_x_48417:
        /* <DEDUP_REMOVED lines=9> */
.L_x_48421:
[----:B------:R-:W-:Y:S02]  /*168a0*/  IMAD.MOV.U32 R57, RZ, RZ, R66 ;  /* 0x000000ffff397224 */ /* 0x000fe400078e0042 */
[----:B------:R-:W-:Y:S02]  /*168b0*/  IMAD.MOV.U32 R13, RZ, RZ, R14 ;  /* 0x000000ffff0d7224 */ /* 0x000fe400078e000e */
[----:B------:R-:W-:Y:S02]  /*168c0*/  IMAD.MOV.U32 R66, RZ, RZ, R63 ;  /* 0x000000ffff427224 */ /* 0x000fe400078e003f */
[----:B------:R-:W-:Y:S02]  /*168d0*/  IMAD.MOV.U32 R14, RZ, RZ, R11 ;  /* 0x000000ffff0e7224 */ /* 0x000fe400078e000b */
.L_x_48422:
[----:B------:R-:W-:Y:S05]  /*168e0*/  BSYNC B1 ;  /* 0x0000000000017941 */ /* 0x000fea0003800000 */
.L_x_48420:
        /* <DEDUP_REMOVED lines=9> */
.L_x_48424:
[----:B------:R-:W-:Y:S02]  /*16980*/  IMAD.MOV.U32 R12, RZ, RZ, R57 ;  /* 0x000000ffff0c7224 */ /* 0x000fe400078e0039 */
[----:B------:R-:W-:Y:S02]  /*16990*/  IMAD.MOV.U32 R11, RZ, RZ, R13 ;  /* 0x000000ffff0b7224 */ /* 0x000fe400078e000d */
[----:B------:R-:W-:Y:S02]  /*169a0*/  IMAD.MOV.U32 R57, RZ, RZ, R62 ;  /* 0x000000ffff397224 */ /* 0x000fe400078e003e */
[----:B------:R-:W-:Y:S02]  /*169b0*/  IMAD.MOV.U32 R13, RZ, RZ, R10 ;  /* 0x000000ffff0d7224 */ /* 0x000fe400078e000a */
.L_x_48425:
[----:B------:R-:W-:Y:S05]  /*169c0*/  BSYNC B1 ;  /* 0x0000000000017941 */ /* 0x000fea0003800000 */
.L_x_48423:
        /* <DEDUP_REMOVED lines=9> */
.L_x_48427:
[----:B------:R-:W-:Y:S02]  /*16a60*/  IMAD.MOV.U32 R62, RZ, RZ, R12 ;  /* 0x000000ffff3e7224 */ /* 0x000fe400078e000c */
[----:B------:R-:W-:Y:S02]  /*16a70*/  IMAD.MOV.U32 R10, RZ, RZ, R11 ;  /* 0x000000ffff0a7224 */ /* 0x000fe400078e000b */
[----:B------:R-:W-:Y:S02]  /*16a80*/  IMAD.MOV.U32 R12, RZ, RZ, R9 ;  /* 0x000000ffff0c7224 */ /* 0x000fe400078e0009 */
[----:B------:R-:W-:Y:S02]  /*16a90*/  IMAD.MOV.U32 R11, RZ, RZ, R8 ;  /* 0x000000ffff0b7224 */ /* 0x000fe400078e0008 */
.L_x_48428:
[----:B------:R-:W-:Y:S05]  /*16aa0*/  BSYNC B1 ;  /* 0x0000000000017941 */ /* 0x000fea0003800000 */
.L_x_48426:
        /* <DEDUP_REMOVED lines=9> */
.L_x_48430:
[----:B------:R-:W-:Y:S02]  /*16b40*/  IMAD.MOV.U32 R9, RZ, RZ, R62 ;  /* 0x000000ffff097224 */ /* 0x000fe400078e003e */
[----:B------:R-:W-:Y:S02]  /*16b50*/  IMAD.MOV.U32 R8, RZ, RZ, R10 ;  /* 0x000000ffff087224 */ /* 0x000fe400078e000a */
[----:B------:R-:W-:Y:S02]  /*16b60*/  IMAD.MOV.U32 R62, RZ, RZ, R59 ;  /* 0x000000ffff3e7224 */ /* 0x000fe400078e003b */
[----:B------:R-:W-:Y:S02]  /*16b70*/  IMAD.MOV.U32 R10, RZ, RZ, R7 ;  /* 0x000000ffff0a7224 */ /* 0x000fe400078e0007 */
.L_x_48431:
[----:B------:R-:W-:Y:S05]  /*16b80*/  BSYNC B1 ;  /* 0x0000000000017941 */ /* 0x000fea0003800000 */
.L_x_48429:
        /* <DEDUP_REMOVED lines=16> */
.L_x_48433:
[----:B------:R-:W-:Y:S01]  /*16c90*/  IMAD.MOV.U32 R64, RZ, RZ, R19 ;  /* 0x000000ffff407224 */ /* 0x000fe200078e0013 */
[----:B------:R-:W-:Y:S01]  /*16ca0*/  MOV R19, R48 ;  /* 0x0000003000137202 */ /* 0x000fe20000000f00 */
[----:B------:R-:W-:Y:S02]  /*16cb0*/  IMAD.MOV.U32 R46, RZ, RZ, R71 ;  /* 0x000000ffff2e7224 */ /* 0x000fe400078e0047 */
[----:B------:R-:W-:Y:S02]  /*16cc0*/  IMAD.MOV.U32 R71, RZ, RZ, R6 ;  /* 0x000000ffff477224 */ /* 0x000fe400078e0006 */
.L_x_48434:
[----:B------:R-:W-:Y:S05]  /*16cd0*/  BSYNC B1 ;  /* 0x0000000000017941 */ /* 0x000fea0003800000 */
.L_x_48432:
        /* <DEDUP_REMOVED lines=9> */
.L_x_48436:
[----:B------:R-:W-:Y:S01]  /*16d70*/  IMAD.MOV.U32 R35, RZ, RZ, R64 ;  /* 0x000000ffff237224 */ /* 0x000fe200078e0040 */
[----:B------:R-:W-:Y:S01]  /*16d80*/  MOV R64, R37 ;  /* 0x0000002500407202 */ /* 0x000fe20000000f00 */
[----:B------:R-:W-:Y:S02]  /*16d90*/  IMAD.MOV.U32 R7, RZ, RZ, R46 ;  /* 0x000000ffff077224 */ /* 0x000fe400078e002e */
[----:B------:R-:W-:Y:S02]  /*16da0*/  IMAD.MOV.U32 R46, RZ, RZ, R5 ;  /* 0x000000ffff2e7224 */ /* 0x000fe400078e0005 */
.L_x_48437:
[----:B------:R-:W-:Y:S05]  /*16db0*/  BSYNC B1 ;  /* 0x0000000000017941 */ /* 0x000fea0003800000 */
.L_x_48435:
        /* <DEDUP_REMOVED lines=9> */
.L_x_48439:
[----:B------:R-:W-:Y:S01]  /*16e50*/  IMAD.MOV.U32 R48, RZ, RZ, R35 ;  /* 0x000000ffff307224 */ /* 0x000fe200078e0023 */
[----:B------:R-:W-:Y:S01]  /*16e60*/  MOV R35, R50 ;  /* 0x0000003200237202 */ /* 0x000fe20000000f00 */
[----:B------:R-:W-:Y:S02]  /*16e70*/  IMAD.MOV.U32 R6, RZ, RZ, R7 ;  /* 0x000000ffff067224 */ /* 0x000fe400078e0007 */
[----:B------:R-:W-:Y:S02]  /*16e80*/  IMAD.MOV.U32 R7, RZ, RZ, R4 ;  /* 0x000000ffff077224 */ /* 0x000fe400078e0004 */
.L_x_48440:
[----:B------:R-:W-:Y:S05]  /*16e90*/  BSYNC B1 ;  /* 0x0000000000017941 */ /* 0x000fea0003800000 */
.L_x_48438:
        /* <DEDUP_REMOVED lines=9> */
.L_x_48442:
[----:B------:R-:W-:Y:S01]  /*16f30*/  IMAD.MOV.U32 R37, RZ, RZ, R48 ;  /* 0x000000ffff257224 */ /* 0x000fe200078e0030 */
[----:B------:R-:W-:Y:S01]  /*16f40*/  MOV R48, R39 ;  /* 0x0000002700307202 */ /* 0x000fe20000000f00 */
[----:B------:R-:W-:Y:S02]  /*16f50*/  IMAD.MOV.U32 R5, RZ, RZ, R6 ;  /* 0x000000ffff057224 */ /* 0x000fe400078e0006 */
[----:B------:R-:W-:Y:S02]  /*16f60*/  IMAD.MOV.U32 R6, RZ, RZ, R3 ;  /* 0x000000ffff067224 */ /* 0x000fe400078e0003 */
.L_x_48443:
[----:B------:R-:W-:Y:S05]  /*16f70*/  BSYNC B1 ;  /* 0x0000000000017941 */ /* 0x000fea0003800000 */
.L_x_48441:
        /* <DEDUP_REMOVED lines=9> */
.L_x_48445:
[----:B------:R-:W-:Y:S01]  /*17010*/  IMAD.MOV.U32 R50, RZ, RZ, R37 ;  /* 0x000000ffff327224 */ /* 0x000fe200078e0025 */
[----:B------:R-:W-:Y:S01]  /*17020*/  MOV R37, R56 ;  /* 0x0000003800257202 */ /* 0x000fe20000000f00 */
[----:B------:R-:W-:Y:S02]  /*17030*/  IMAD.MOV.U32 R4, RZ, RZ, R5 ;  /* 0x000000ffff047224 */ /* 0x000fe400078e0005 */
[----:B------:R-:W-:Y:S02]  /*17040*/  IMAD.MOV.U32 R5, RZ, RZ, R2 ;  /* 0x000000ffff057224 */ /* 0x000fe400078e0002 */
.L_x_48446:
[----:B------:R-:W-:Y:S05]  /*17050*/  BSYNC B1 ;  /* 0x0000000000017941 */ /* 0x000fea0003800000 */
.L_x_48444:
        /* <DEDUP_REMOVED lines=9> */
.L_x_48448:
[----:B------:R-:W-:Y:S01]  /*170f0*/  IMAD.MOV.U32 R39, RZ, RZ, R50 ;  /* 0x000000ffff277224 */ /* 0x000fe200078e0032 */
[----:B------:R-:W-:Y:S01]  /*17100*/  MOV R50, R47 ;  /* 0x0000002f00327202 */ /* 0x000fe20000000f00 */
[----:B------:R-:W-:Y:S02]  /*17110*/  IMAD.MOV.U32 R3, RZ, RZ, R4 ;  /* 0x000000ffff037224 */ /* 0x000fe400078e0004 */
[----:B------:R-:W-:Y:S02]  /*17120*/  IMAD.MOV.U32 R4, RZ, RZ, R45 ;  /* 0x000000ffff047224 */ /* 0x000fe400078e002d */
.L_x_48449:
[----:B------:R-:W-:Y:S05]  /*17130*/  BSYNC B1 ;  /* 0x0000000000017941 */ /* 0x000fea0003800000 */
.L_x_48447:
        /* <DEDUP_REMOVED lines=9> */
.L_x_48451:
[----:B------:R-:W-:Y:S01]  /*171d0*/  IMAD.MOV.U32 R56, RZ, RZ, R39 ;  /* 0x000000ffff387224 */ /* 0x000fe200078e0027 */
[----:B------:R-:W-:Y:S01]  /*171e0*/  MOV R39, R58 ;  /* 0x0000003a00277202 */ /* 0x000fe20000000f00 */
[----:B------:R-:W-:Y:S02]  /*171f0*/  IMAD.MOV.U32 R2, RZ, RZ, R3 ;  /* 0x000000ffff027224 */ /* 0x000fe400078e0003 */
[----:B------:R-:W-:Y:S02]  /*17200*/  IMAD.MOV.U32 R3, RZ, RZ, R18 ;  /* 0x000000ffff037224 */ /* 0x000fe400078e0012 */
.L_x_48452:
[----:B------:R-:W-:Y:S05]  /*17210*/  BSYNC B1 ;  /* 0x0000000000017941 */ /* 0x000fea0003800000 */
.L_x_48450:
        /* <DEDUP_REMOVED lines=9> */
.L_x_48454:
[----:B------:R-:W-:Y:S01]  /*172b0*/  IMAD.MOV.U32 R47, RZ, RZ, R56 ;  /* 0x000000ffff2f7224 */ /* 0x000fe200078e0038 */
[----:B------:R-:W-:Y:S01]  /*172c0*/  MOV R56, R53 ;  /* 0x0000003500387202 */ /* 0x000fe20000000f00 */
[----:B------:R-:W-:Y:S02]  /*172d0*/  IMAD.MOV.U32 R45, RZ, RZ, R2 ;  /* 0x000000ffff2d7224 */ /* 0x000fe400078e0002 */
[----:B------:R-:W-:Y:S02]  /*172e0*/  IMAD.MOV.U32 R2, RZ, RZ, R17 ;  /* 0x000000ffff027224 */ /* 0x000fe400078e0011 */
.L_x_48455:
[----:B------:R-:W-:Y:S05]  /*172f0*/  BSYNC B1 ;  /* 0x0000000000017941 */ /* 0x000fea0003800000 */
.L_x_48453:
        /* <DEDUP_REMOVED lines=9> */
.L_x_48457:
[----:B------:R-:W-:Y:S01]  /*17390*/  IMAD.MOV.U32 R58, RZ, RZ, R47 ;  /* 0x000000ffff3a7224 */ /* 0x000fe200078e002f */
[----:B------:R-:W-:Y:S01]  /*173a0*/  MOV R47, R60 ;  /* 0x0000003c002f7202 */ /* 0x000fe20000000f00 */
[----:B------:R-:W-:Y:S02]  /*173b0*/  IMAD.MOV.U32 R18, RZ, RZ, R45 ;  /* 0x000000ffff127224 */ /* 0x000fe400078e002d */
[----:B------:R-:W-:Y:S02]  /*173c0*/  IMAD.MOV.U32 R45, RZ, RZ, R16 ;  /* 0x000000ffff2d7224 */ /* 0x000fe400078e0010 */
.L_x_48458:
[----:B------:R-:W-:Y:S05]  /*173d0*/  BSYNC B1 ;  /* 0x0000000000017941 */ /* 0x000fea0003800000 */
.L_x_48456:
        /* <DEDUP_REMOVED lines=9> */
.L_x_48460:
[----:B------:R-:W-:Y:S01]  /*17470*/  IMAD.MOV.U32 R53, RZ, RZ, R58 ;  /* 0x000000ffff357224 */ /* 0x000fe200078e003a */
[----:B------:R-:W-:Y:S01]  /*17480*/  MOV R58, R55 ;  /* 0x00000037003a7202 */ /* 0x000fe20000000f00 */
[----:B------:R-:W-:Y:S02]  /*17490*/  IMAD.MOV.U32 R17, RZ, RZ, R18 ;  /* 0x000000ffff117224 */ /* 0x000fe400078e0012 */
[----:B------:R-:W-:Y:S02]  /*174a0*/  IMAD.MOV.U32 R18, RZ, RZ, R15 ;  /* 0x000000ffff127224 */ /* 0x000fe400078e000f */
.L_x_48461:
[----:B------:R-:W-:Y:S05]  /*174b0*/  BSYNC B1 ;  /* 0x0000000000017941 */ /* 0x000fea0003800000 */
.L_x_48459:
        /* <DEDUP_REMOVED lines=9> */
.L_x_48463:
[----:B------:R-:W-:Y:S01]  /*17550*/  IMAD.MOV.U32 R60, RZ, RZ, R53 ;  /* 0x000000ffff3c7224 */ /* 0x000fe200078e0035 */
[----:B------:R-:W-:Y:S01]  /*17560*/  MOV R53, R66 ;  /* 0x0000004200357202 */ /* 0x000fe20000000f00 */
[----:B------:R-:W-:Y:S02]  /*17570*/  IMAD.MOV.U32 R16, RZ, RZ, R17 ;  /* 0x000000ffff107224 */ /* 0x000fe400078e0011 */
[----:B------:R-:W-:Y:S02]  /*17580*/  IMAD.MOV.U32 R17, RZ, RZ, R14 ;  /* 0x000000ffff117224 */ /* 0x000fe400078e000e */
.L_x_48464:
[----:B------:R-:W-:Y:S05]  /*17590*/  BSYNC B1 ;  /* 0x0000000000017941 */ /* 0x000fea0003800000 */
.L_x_48462:
        /* <DEDUP_REMOVED lines=9> */
.L_x_48466:
[----:B------:R-:W-:Y:S01]  /*17630*/  IMAD.MOV.U32 R15, RZ, RZ, R60 ;  /* 0x000000ffff0f7224 */ /* 0x000fe200078e003c */
[----:B------:R-:W-:Y:S01]  /*17640*/  MOV R60, R57 ;  /* 0x00000039003c7202 */ /* 0x000fe20000000f00 */
[----:B------:R-:W-:Y:S02]  /*17650*/  IMAD.MOV.U32 R14, RZ, RZ, R16 ;  /* 0x000000ffff0e7224 */ /* 0x000fe400078e0010 */
[----:B------:R-:W-:Y:S02]  /*17660*/  IMAD.MOV.U32 R16, RZ, RZ, R13 ;  /* 0x000000ffff107224 */ /* 0x000fe400078e000d */
.L_x_48467:
[----:B------:R-:W-:Y:S05]  /*17670*/  BSYNC B1 ;  /* 0x0000000000017941 */ /* 0x000fea0003800000 */
.L_x_48465:
        /* <DEDUP_REMOVED lines=9> */
.L_x_48469:
[----:B------:R-:W-:Y:S01]  /*17710*/  IMAD.MOV.U32 R55, RZ, RZ, R15 ;  /* 0x000000ffff377224 */ /* 0x000fe200078e000f */
[----:B------:R-:W-:Y:S01]  /*17720*/  MOV R15, R12 ;  /* 0x0000000c000f7202 */ /* 0x000fe20000000f00 */
[----:B------:R-:W-:Y:S02]  /*17730*/  IMAD.MOV.U32 R13, RZ, RZ, R14 ;  /* 0x000000ffff0d7224 */ /* 0x000fe400078e000e */
[----:B------:R-:W-:Y:S02]  /*17740*/  IMAD.MOV.U32 R14, RZ, RZ, R11 ;  /* 0x000000ffff0e7224 */ /* 0x000fe400078e000b */
.L_x_48470:
[----:B------:R-:W-:Y:S05]  /*17750*/  BSYNC B1 ;  /* 0x0000000000017941 */ /* 0x000fea0003800000 */
.L_x_48468:
        /* <DEDUP_REMOVED lines=9> */
.L_x_48472:
[----:B------:R-:W-:Y:S01]  /*177f0*/  IMAD.MOV.U32 R12, RZ, RZ, R55 ;  /* 0x000000ffff0c7224 */ /* 0x000fe200078e0037 */
[----:B------:R-:W-:Y:S01]  /*17800*/  MOV R55, R62 ;  /* 0x0000003e00377202 */ /* 0x000fe20000000f00 */
[----:B------:R-:W-:Y:S02]  /*17810*/  IMAD.MOV.U32 R11, RZ, RZ, R13 ;  /* 0x000000ffff0b7224 */ /* 0x000fe400078e000d */
[----:B------:R-:W-:Y:S02]  /*17820*/  IMAD.MOV.U32 R13, RZ, RZ, R10 ;  /* 0x000000ffff0d7224 */ /* 0x000fe400078e000a */
.L_x_48473:
[----:B------:R-:W-:Y:S05]  /*17830*/  BSYNC B1 ;  /* 0x0000000000017941 */ /* 0x000fea0003800000 */
.L_x_48471:
        /* <DEDUP_REMOVED lines=9> */
.L_x_48475:
[----:B------:R-:W-:Y:S01]  /*178d0*/  IMAD.MOV.U32 R57, RZ, RZ, R12 ;  /* 0x000000ffff397224 */ /* 0x000fe200078e000c */
[----:B------:R-:W-:Y:S01]  /*178e0*/  MOV R12, R9 ;  /* 0x00000009000c7202 */ /* 0x000fe20000000f00 */
[----:B------:R-:W-:Y:S02]  /*178f0*/  IMAD.MOV.U32 R10, RZ, RZ, R11 ;  /* 0x000000ffff0a7224 */ /* 0x000fe400078e000b */
[----:B------:R-:W-:Y:S02]  /*17900*/  IMAD.MOV.U32 R11, RZ, RZ, R8 ;  /* 0x000000ffff0b7224 */ /* 0x000fe400078e0008 */
.L_x_48476:
[----:B------:R-:W-:Y:S05]  /*17910*/  BSYNC B1 ;  /* 0x0000000000017941 */ /* 0x000fea0003800000 */
.L_x_48474:
        /* <DEDUP_REMOVED lines=16> */
.L_x_48478:
[----:B------:R-:W-:Y:S01]  /*17a20*/  MOV R44, R19 ;  /* 0x00000013002c7202 */ /* 0x000fe20000000f00 */
[----:B------:R-:W-:Y:S02]  /*17a30*/  IMAD.MOV.U32 R8, RZ, RZ, R71 ;  /* 0x000000ffff087224 */ /* 0x000fe400078e0047 */
[----:B------:R-:W-:Y:S02]  /*17a40*/  IMAD.MOV.U32 R19, RZ, RZ, R64 ;  /* 0x000000ffff137224 */ /* 0x000fe400078e0040 */
[----:B------:R-:W-:Y:S02]  /*17a50*/  IMAD.MOV.U32 R71, RZ, RZ, R46 ;  /* 0x000000ffff477224 */ /* 0x000fe400078e002e */
.L_x_48479:
[----:B------:R-:W-:Y:S05]  /*17a60*/  BSYNC B1 ;  /* 0x0000000000017941 */ /* 0x000fea0003800000 */
.L_x_48477:
        /* <DEDUP_REMOVED lines=9> */
.L_x_48481:
[----:B------:R-:W-:Y:S01]  /*17b00*/  MOV R33, R44 ;  /* 0x0000002c00217202 */ /* 0x000fe20000000f00 */
[----:B------:R-:W-:Y:S02]  /*17b10*/  IMAD.MOV.U32 R9, RZ, RZ, R8 ;  /* 0x000000ffff097224 */ /* 0x000fe400078e0008 */
[----:B------:R-:W-:Y:S02]  /*17b20*/  IMAD.MOV.U32 R44, RZ, RZ, R35 ;  /* 0x000000ffff2c7224 */ /* 0x000fe400078e0023 */
[----:B------:R-:W-:Y:S02]  /*17b30*/  IMAD.MOV.U32 R8, RZ, RZ, R7 ;  /* 0x000000ffff087224 */ /* 0x000fe400078e0007 */
.L_x_48482:
[----:B------:R-:W-:Y:S05]  /*17b40*/  BSYNC B1 ;  /* 0x0000000000017941 */ /* 0x000fea0003800000 */
.L_x_48480:
        /* <DEDUP_REMOVED lines=9> */
.L_x_48484:
[----:B------:R-:W-:Y:S01]  /*17be0*/  MOV R62, R33 ;  /* 0x00000021003e7202 */ /* 0x000fe20000000f00 */
[----:B------:R-:W-:Y:S02]  /*17bf0*/  IMAD.MOV.U32 R46, RZ, RZ, R9 ;  /* 0x000000ffff2e7224 */ /* 0x000fe400078e0009 */
[----:B------:R-:W-:Y:S02]  /*17c00*/  IMAD.MOV.U32 R33, RZ, RZ, R48 ;  /* 0x000000ffff217224 */ /* 0x000fe400078e0030 */
[----:B------:R-:W-:Y:S02]  /*17c10*/  IMAD.MOV.U32 R9, RZ, RZ, R6 ;  /* 0x000000ffff097224 */ /* 0x000fe400078e0006 */
.L_x_48485:
[----:B------:R-:W-:Y:S05]  /*17c20*/  BSYNC B1 ;  /* 0x0000000000017941 */ /* 0x000fea0003800000 */
.L_x_48483:
        /* <DEDUP_REMOVED lines=9> */
.L_x_48487:
[----:B------:R-:W-:Y:S01]  /*17cc0*/  MOV R35, R62 ;  /* 0x0000003e00237202 */ /* 0x000fe20000000f00 */
[----:B------:R-:W-:Y:S02]  /*17cd0*/  IMAD.MOV.U32 R7, RZ, RZ, R46 ;  /* 0x000000ffff077224 */ /* 0x000fe400078e002e */
[----:B------:R-:W-:Y:S02]  /*17ce0*/  IMAD.MOV.U32 R62, RZ, RZ, R37 ;  /* 0x000000ffff3e7224 */ /* 0x000fe400078e0025 */
[----:B------:R-:W-:Y:S02]  /*17cf0*/  IMAD.MOV.U32 R46, RZ, RZ, R5 ;  /* 0x000000ffff2e7224 */ /* 0x000fe400078e0005 */
.L_x_48488:
[----:B------:R-:W-:Y:S05]  /*17d00*/  BSYNC B1 ;  /* 0x0000000000017941 */ /* 0x000fea0003800000 */
.L_x_48486:
        /* <DEDUP_REMOVED lines=9> */
.L_x_48490:
[----:B------:R-:W-:Y:S01]  /*17da0*/  MOV R48, R35 ;  /* 0x0000002300307202 */ /* 0x000fe20000000f00 */
[----:B------:R-:W-:Y:S02]  /*17db0*/  IMAD.MOV.U32 R6, RZ, RZ, R7 ;  /* 0x000000ffff067224 */ /* 0x000fe400078e0007 */
[----:B------:R-:W-:Y:S02]  /*17dc0*/  IMAD.MOV.U32 R35, RZ, RZ, R50 ;  /* 0x000000ffff237224 */ /* 0x000fe400078e0032 */
[----:B------:R-:W-:Y:S02]  /*17dd0*/  IMAD.MOV.U32 R7, RZ, RZ, R4 ;  /* 0x000000ffff077224 */ /* 0x000fe400078e0004 */
.L_x_48491:
[----:B------:R-:W-:Y:S05]  /*17de0*/  BSYNC B1 ;  /* 0x0000000000017941 */ /* 0x000fea0003800000 */
.L_x_48489:
        /* <DEDUP_REMOVED lines=9> */
.L_x_48493:
[----:B------:R-:W-:Y:S01]  /*17e80*/  MOV R37, R48 ;  /* 0x0000003000257202 */ /* 0x000fe20000000f00 */
[----:B------:R-:W-:Y:S02]  /*17e90*/  IMAD.MOV.U32 R5, RZ, RZ, R6 ;  /* 0x000000ffff057224 */ /* 0x000fe400078e0006 */
[----:B------:R-:W-:Y:S02]  /*17ea0*/  IMAD.MOV.U32 R48, RZ, RZ, R39 ;  /* 0x000000ffff307224 */ /* 0x000fe400078e0027 */
[----:B------:R-:W-:Y:S02]  /*17eb0*/  IMAD.MOV.U32 R6, RZ, RZ, R3 ;  /* 0x000000ffff067224 */ /* 0x000fe400078e0003 */
.L_x_48494:
[----:B------:R-:W-:Y:S05]  /*17ec0*/  BSYNC B1 ;  /* 0x0000000000017941 */ /* 0x000fea0003800000 */
.L_x_48492:
        /* <DEDUP_REMOVED lines=9> */
.L_x_48496:
[----:B------:R-:W-:Y:S01]  /*17f60*/  MOV R50, R37 ;  /* 0x0000002500327202 */ /* 0x000fe20000000f00 */
[----:B------:R-:W-:Y:S02]  /*17f70*/  IMAD.MOV.U32 R4, RZ, RZ, R5 ;  /* 0x000000ffff047224 */ /* 0x000fe400078e0005 */
[----:B------:R-:W-:Y:S02]  /*17f80*/  IMAD.MOV.U32 R37, RZ, RZ, R56 ;  /* 0x000000ffff257224 */ /* 0x000fe400078e0038 */
[----:B------:R-:W-:Y:S02]  /*17f90*/  IMAD.MOV.U32 R5, RZ, RZ, R2 ;  /* 0x000000ffff057224 */ /* 0x000fe400078e0002 */
.L_x_48497:
[----:B------:R-:W-:Y:S05]  /*17fa0*/  BSYNC B1 ;  /* 0x0000000000017941 */ /* 0x000fea0003800000 */
.L_x_48495:
        /* <DEDUP_REMOVED lines=9> */
.L_x_48499:
[----:B------:R-:W-:Y:S01]  /*18040*/  MOV R39, R50 ;  /* 0x0000003200277202 */ /* 0x000fe20000000f00 */
[----:B------:R-:W-:Y:S02]  /*18050*/  IMAD.MOV.U32 R3, RZ, RZ, R4 ;  /* 0x000000ffff037224 */ /* 0x000fe400078e0004 */
[----:B------:R-:W-:Y:S02]  /*18060*/  IMAD.MOV.U32 R50, RZ, RZ, R47 ;  /* 0x000000ffff327224 */ /* 0x000fe400078e002f */
[----:B------:R-:W-:Y:S02]  /*18070*/  IMAD.MOV.U32 R4, RZ, RZ, R45 ;  /* 0x000000ffff047224 */ /* 0x000fe400078e002d */
.L_x_48500:
[----:B------:R-:W-:Y:S05]  /*18080*/  BSYNC B1 ;  /* 0x0000000000017941 */ /* 0x000fea0003800000 */
.L_x_48498:
        /* <DEDUP_REMOVED lines=9> */
.L_x_48502:
[----:B------:R-:W-:Y:S01]  /*18120*/  MOV R56, R39 ;  /* 0x0000002700387202 */ /* 0x000fe20000000f00 */
[----:B------:R-:W-:Y:S02]  /*18130*/  IMAD.MOV.U32 R2, RZ, RZ, R3 ;  /* 0x000000ffff027224 */ /* 0x000fe400078e0003 */
[----:B------:R-:W-:Y:S02]  /*18140*/  IMAD.MOV.U32 R39, RZ, RZ, R58 ;  /* 0x000000ffff277224 */ /* 0x000fe400078e003a */
[----:B------:R-:W-:Y:S02]  /*18150*/  IMAD.MOV.U32 R3, RZ, RZ, R18 ;  /* 0x000000ffff037224 */ /* 0x000fe400078e0012 */
.L_x_48503:
[----:B------:R-:W-:Y:S05]  /*18160*/  BSYNC B1 ;  /* 0x0000000000017941 */ /* 0x000fea0003800000 */
.L_x_48501:
        /* <DEDUP_REMOVED lines=9> */
.L_x_48505:
[----:B------:R-:W-:Y:S01]  /*18200*/  MOV R47, R56 ;  /* 0x00000038002f7202 */ /* 0x000fe20000000f00 */
[----:B------:R-:W-:Y:S02]  /*18210*/  IMAD.MOV.U32 R45, RZ, RZ, R2 ;  /* 0x000000ffff2d7224 */ /* 0x000fe400078e0002 */
[----:B------:R-:W-:Y:S02]  /*18220*/  IMAD.MOV.U32 R56, RZ, RZ, R53 ;  /* 0x000000ffff387224 */ /* 0x000fe400078e0035 */
[----:B------:R-:W-:Y:S02]  /*18230*/  IMAD.MOV.U32 R2, RZ, RZ, R17 ;  /* 0x000000ffff027224 */ /* 0x000fe400078e0011 */
.L_x_48506:
[----:B------:R-:W-:Y:S05]  /*18240*/  BSYNC B1 ;  /* 0x0000000000017941 */ /* 0x000fea0003800000 */
.L_x_48504:
        /* <DEDUP_REMOVED lines=9> */
.L_x_48508:
[----:B------:R-:W-:Y:S01]  /*182e0*/  MOV R18, R47 ;  /* 0x0000002f00127202 */ /* 0x000fe20000000f00 */
[----:B------:R-:W-:Y:S02]  /*182f0*/  IMAD.MOV.U32 R17, RZ, RZ, R45 ;  /* 0x000000ffff117224 */ /* 0x000fe400078e002d */
[----:B------:R-:W-:Y:S02]  /*18300*/  IMAD.MOV.U32 R47, RZ, RZ, R60 ;  /* 0x000000ffff2f7224 */ /* 0x000fe400078e003c */
[----:B------:R-:W-:Y:S02]  /*18310*/  IMAD.MOV.U32 R45, RZ, RZ, R16 ;  /* 0x000000ffff2d7224 */ /* 0x000fe400078e0010 */
.L_x_48509:
[----:B------:R-:W-:Y:S05]  /*18320*/  BSYNC B1 ;  /* 0x0000000000017941 */ /* 0x000fea0003800000 */
.L_x_48507:
        /* <DEDUP_REMOVED lines=9> */
.L_x_48511:
[----:B------:R-:W-:Y:S01]  /*183c0*/  MOV R58, R18 ;  /* 0x00000012003a7202 */ /* 0x000fe20000000f00 */
[----:B------:R-:W-:Y:S02]  /*183d0*/  IMAD.MOV.U32 R16, RZ, RZ, R17 ;  /* 0x000000ffff107224 */ /* 0x000fe400078e0011 */
[----:B------:R-:W-:Y:S02]  /*183e0*/  IMAD.MOV.U32 R18, RZ, RZ, R15 ;  /* 0x000000ffff127224 */ /* 0x000fe400078e000f */
[----:B------:R-:W-:Y:S02]  /*183f0*/  IMAD.MOV.U32 R17, RZ, RZ, R14 ;  /* 0x000000ffff117224 */ /* 0x000fe400078e000e */
.L_x_48512:
[----:B------:R-:W-:Y:S05]  /*18400*/  BSYNC B1 ;  /* 0x0000000000017941 */ /* 0x000fea0003800000 */
.L_x_48510:
        /* <DEDUP_REMOVED lines=9> */
.L_x_48514:
[----:B------:R-:W-:Y:S01]  /*184a0*/  MOV R15, R58 ;  /* 0x0000003a000f7202 */ /* 0x000fe20000000f00 */
[----:B------:R-:W-:Y:S02]  /*184b0*/  IMAD.MOV.U32 R14, RZ, RZ, R16 ;  /* 0x000000ffff0e7224 */ /* 0x000fe400078e0010 */
[----:B------:R-:W-:Y:S02]  /*184c0*/  IMAD.MOV.U32 R58, RZ, RZ, R55 ;  /* 0x000000ffff3a7224 */ /* 0x000fe400078e0037 */
[----:B------:R-:W-:Y:S02]  /*184d0*/  IMAD.MOV.U32 R16, RZ, RZ, R13 ;  /* 0x000000ffff107224 */ /* 0x000fe400078e000d */
.L_x_48515:
[----:B------:R-:W-:Y:S05]  /*184e0*/  BSYNC B1 ;  /* 0x0000000000017941 */ /* 0x000fea0003800000 */
.L_x_48513:
        /* <DEDUP_REMOVED lines=9> */
.L_x_48517:
[----:B------:R-:W-:Y:S01]  /*18580*/  MOV R60, R15 ;  /* 0x0000000f003c7202 */ /* 0x000fe20000000f00 */
[----:B------:R-:W-:Y:S02]  /*18590*/  IMAD.MOV.U32 R13, RZ, RZ, R14 ;  /* 0x000000ffff0d7224 */ /* 0x000fe400078e000e */
[----:B------:R-:W-:Y:S02]  /*185a0*/  IMAD.MOV.U32 R15, RZ, RZ, R12 ;  /* 0x000000ffff0f7224 */ /* 0x000fe400078e000c */
[----:B------:R-:W-:Y:S02]  /*185b0*/  IMAD.MOV.U32 R14, RZ, RZ, R11 ;  /* 0x000000ffff0e7224 */ /* 0x000fe400078e000b */
.L_x_48518:
[----:B------:R-:W-:Y:S05]  /*185c0*/  BSYNC B1 ;  /* 0x0000000000017941 */ /* 0x000fea0003800000 */
.L_x_48516:
        /* <DEDUP_REMOVED lines=9> */
.L_x_48520:
[----:B------:R-:W-:Y:S01]  /*18660*/  MOV R12, R60 ;  /* 0x0000003c000c7202 */ /* 0x000fe20000000f00 */
[----:B------:R-:W-:Y:S02]  /*18670*/  IMAD.MOV.U32 R11, RZ, RZ, R13 ;  /* 0x000000ffff0b7224 */ /* 0x000fe400078e000d */
[----:B------:R-:W-:Y:S02]  /*18680*/  IMAD.MOV.U32 R60, RZ, RZ, R57 ;  /* 0x000000ffff3c7224 */ /* 0x000fe400078e0039 */
[----:B------:R-:W-:Y:S02]  /*18690*/  IMAD.MOV.U32 R13, RZ, RZ, R10 ;  /* 0x000000ffff0d7224 */ /* 0x000fe400078e000a */
.L_x_48521:
[----:B------:R-:W-:Y:S05]  /*186a0*/  BSYNC B1 ;  /* 0x0000000000017941 */ /* 0x000fea0003800000 */
.L_x_48519:
        /* <DEDUP_REMOVED lines=16> */
.L_x_48523:
[----:B------:R-:W-:Y:S02]  /*187b0*/  IMAD.MOV.U32 R42, RZ, RZ, R19 ;  /* 0x000000ffff2a7224 */ /* 0x000fe400078e0013 */
[----:B------:R-:W-:Y:S02]  /*187c0*/  IMAD.MOV.U32 R10, RZ, RZ, R71 ;  /* 0x000000ffff0a7224 */ /* 0x000fe400078e0047 */
[----:B------:R-:W-:Y:S02]  /*187d0*/  IMAD.MOV.U32 R19, RZ, RZ, R44 ;  /* 0x000000ffff137224 */ /* 0x000fe400078e002c */
[----:B------:R-:W-:Y:S02]  /*187e0*/  IMAD.MOV.U32 R71, RZ, RZ, R8 ;  /* 0x000000ffff477224 */ /* 0x000fe400078e0008 */
.L_x_48524:
[----:B------:R-:W-:Y:S05]  /*187f0*/  BSYNC B1 ;  /* 0x0000000000017941 */ /* 0x000fea0003800000 */
.L_x_48522:
        /* <DEDUP_REMOVED lines=9> */
.L_x_48526:
[----:B------:R-:W-:Y:S02]  /*18890*/  IMAD.MOV.U32 R53, RZ, RZ, R42 ;  /* 0x000000ffff357224 */ /* 0x000fe400078e002a */
[----:B------:R-:W-:Y:S02]  /*188a0*/  IMAD.MOV.U32 R31, RZ, RZ, R10 ;  /* 0x000000ffff1f7224 */ /* 0x000fe400078e000a */
[----:B------:R-:W-:Y:S02]  /*188b0*/  IMAD.MOV.U32 R42, RZ, RZ, R33 ;  /* 0x000000ffff2a7224 */ /* 0x000fe400078e0021 */
[----:B------:R-:W-:Y:S02]  /*188c0*/  IMAD.MOV.U32 R10, RZ, RZ, R9 ;  /* 0x000000ffff0a7224 */ /* 0x000fe400078e0009 */
.L_x_48527:
[----:B------:R-:W-:Y:S05]  /*188d0*/  BSYNC B1 ;  /* 0x0000000000017941 */ /* 0x000fea0003800000 */
.L_x_48525:
        /* <DEDUP_REMOVED lines=9> */
.L_x_48529:
[----:B------:R-:W-:Y:S02]  /*18970*/  IMAD.MOV.U32 R44, RZ, RZ, R53 ;  /* 0x000000ffff2c7224 */ /* 0x000fe400078e0035 */
[----:B------:R-:W-:Y:S02]  /*18980*/  IMAD.MOV.U32 R8, RZ, RZ, R31 ;  /* 0x000000ffff087224 */ /* 0x000fe400078e001f */
[----:B------:R-:W-:Y:S02]  /*18990*/  IMAD.MOV.U32 R53, RZ, RZ, R62 ;  /* 0x000000ffff357224 */ /* 0x000fe400078e003e */
[----:B------:R-:W-:Y:S02]  /*189a0*/  IMAD.MOV.U32 R31, RZ, RZ, R46 ;  /* 0x000000ffff1f7224 */ /* 0x000fe400078e002e */
.L_x_48530:
[----:B------:R-:W-:Y:S05]  /*189b0*/  BSYNC B1 ;  /* 0x0000000000017941 */ /* 0x000fea0003800000 */
.L_x_48528:
        /* <DEDUP_REMOVED lines=9> */
.L_x_48532:
[----:B------:R-:W-:Y:S02]  /*18a50*/  IMAD.MOV.U32 R33, RZ, RZ, R44 ;  /* 0x000000ffff217224 */ /* 0x000fe400078e002c */
[----:B------:R-:W-:Y:S02]  /*18a60*/  IMAD.MOV.U32 R9, RZ, RZ, R8 ;  /* 0x000000ffff097224 */ /* 0x000fe400078e0008 */
[----:B------:R-:W-:Y:S02]  /*18a70*/  IMAD.MOV.U32 R44, RZ, RZ, R35 ;  /* 0x000000ffff2c7224 */ /* 0x000fe400078e0023 */
[----:B------:R-:W-:Y:S02]  /*18a80*/  IMAD.MOV.U32 R8, RZ, RZ, R7 ;  /* 0x000000ffff087224 */ /* 0x000fe400078e0007 */
.L_x_48533:
[----:B------:R-:W-:Y:S05]  /*18a90*/  BSYNC B1 ;  /* 0x0000000000017941 */ /* 0x000fea0003800000 */
.L_x_48531:
        /* <DEDUP_REMOVED lines=9> */
.L_x_48535:
[----:B------:R-:W-:Y:S02]  /*18b30*/  IMAD.MOV.U32 R62, RZ, RZ, R33 ;  /* 0x000000ffff3e7224 */ /* 0x000fe400078e0021 */
[----:B------:R-:W-:Y:S02]  /*18b40*/  IMAD.MOV.U32 R46, RZ, RZ, R9 ;  /* 0x000000ffff2e7224 */ /* 0x000fe400078e0009 */
[----:B------:R-:W-:Y:S02]  /*18b50*/  IMAD.MOV.U32 R33, RZ, RZ, R48 ;  /* 0x000000ffff217224 */ /* 0x000fe400078e0030 */
[----:B------:R-:W-:Y:S02]  /*18b60*/  IMAD.MOV.U32 R9, RZ, RZ, R6 ;  /* 0x000000ffff097224 */ /* 0x000fe400078e0006 */
.L_x_48536:
[----:B------:R-:W-:Y:S05]  /*18b70*/  BSYNC B1 ;  /* 0x0000000000017941 */ /* 0x000fea0003800000 */
.L_x_48534:
        /* <DEDUP_REMOVED lines=9> */
.L_x_48538:
[----:B------:R-:W-:Y:S02]  /*18c10*/  IMAD.MOV.U32 R35, RZ, RZ, R62 ;  /* 0x000000ffff237224 */ /* 0x000fe400078e003e */
[----:B------:R-:W-:Y:S02]  /*18c20*/  IMAD.MOV.U32 R7, RZ, RZ, R46 ;  /* 0x000000ffff077224 */ /* 0x000fe400078e002e */
[----:B------:R-:W-:Y:S02]  /*18c30*/  IMAD.MOV.U32 R62, RZ, RZ, R37 ;  /* 0x000000ffff3e7224 */ /* 0x000fe400078e0025 */
[----:B------:R-:W-:Y:S02]  /*18c40*/  IMAD.MOV.U32 R46, RZ, RZ, R5 ;  /* 0x000000ffff2e7224 */ /* 0x000fe400078e0005 */
.L_x_48539:
[----:B------:R-:W-:Y:S05]  /*18c50*/  BSYNC B1 ;  /* 0x0000000000017941 */ /* 0x000fea0003800000 */
.L_x_48537:
        /* <DEDUP_REMOVED lines=9> */
.L_x_48541:
[----:B------:R-:W-:Y:S02]  /*18cf0*/  IMAD.MOV.U32 R48, RZ, RZ, R35 ;  /* 0x000000ffff307224 */ /* 0x000fe400078e0023 */
[----:B------:R-:W-:Y:S02]  /*18d00*/  IMAD.MOV.U32 R6, RZ, RZ, R7 ;  /* 0x000000ffff067224 */ /* 0x000fe400078e0007 */
[----:B------:R-:W-:Y:S02]  /*18d10*/  IMAD.MOV.U32 R35, RZ, RZ, R50 ;  /* 0x000000ffff237224 */ /* 0x000fe400078e0032 */
[----:B------:R-:W-:Y:S02]  /*18d20*/  IMAD.MOV.U32 R7, RZ, RZ, R4 ;  /* 0x000000ffff077224 */ /* 0x000fe400078e0004 */
.L_x_48542:
[----:B------:R-:W-:Y:S05]  /*18d30*/  BSYNC B1 ;  /* 0x0000000000017941 */ /* 0x000fea0003800000 */
.L_x_48540:
        /* <DEDUP_REMOVED lines=9> */
.L_x_48544:
[----:B------:R-:W-:Y:S02]  /*18dd0*/  IMAD.MOV.U32 R37, RZ, RZ, R48 ;  /* 0x000000ffff257224 */ /* 0x000fe400078e0030 */
[----:B------:R-:W-:Y:S02]  /*18de0*/  IMAD.MOV.U32 R5, RZ, RZ, R6 ;  /* 0x000000ffff057224 */ /* 0x000fe400078e0006 */
[----:B------:R-:W-:Y:S02]  /*18df0*/  IMAD.MOV.U32 R48, RZ, RZ, R39 ;  /* 0x000000ffff307224 */ /* 0x000fe400078e0027 */
[----:B------:R-:W-:Y:S02]  /*18e00*/  IMAD.MOV.U32 R6, RZ, RZ, R3 ;  /* 0x000000ffff067224 */ /* 0x000fe400078e0003 */
.L_x_48545:
[----:B------:R-:W-:Y:S05]  /*18e10*/  BSYNC B1 ;  /* 0x0000000000017941 */ /* 0x000fea0003800000 */
.L_x_48543:
        /* <DEDUP_REMOVED lines=9> */
.L_x_48547:
[----:B------:R-:W-:Y:S02]  /*18eb0*/  IMAD.MOV.U32 R50, RZ, RZ, R37 ;  /* 0x000000ffff327224 */ /* 0x000fe400078e0025 */
[----:B------:R-:W-:Y:S02]  /*18ec0*/  IMAD.MOV.U32 R4, RZ, RZ, R5 ;  /* 0x000000ffff047224 */ /* 0x000fe400078e0005 */
[----:B------:R-:W-:Y:S02]  /*18ed0*/  IMAD.MOV.U32 R37, RZ, RZ, R56 ;  /* 0x000000ffff257224 */ /* 0x000fe400078e0038 */
[----:B------:R-:W-:Y:S02]  /*18ee0*/  IMAD.MOV.U32 R5, RZ, RZ, R2 ;  /* 0x000000ffff057224 */ /* 0x000fe400078e0002 */
.L_x_48548:
[----:B------:R-:W-:Y:S05]  /*18ef0*/  BSYNC B1 ;  /* 0x0000000000017941 */ /* 0x000fea0003800000 */
.L_x_48546:
        /* <DEDUP_REMOVED lines=9> */
.L_x_48550:
[----:B------:R-:W-:Y:S02]  /*18f90*/  IMAD.MOV.U32 R3, RZ, RZ, R50 ;  /* 0x000000ffff037224 */ /* 0x000fe400078e0032 */
[----:B------:R-:W-:Y:S02]  /*18fa0*/  IMAD.MOV.U32 R2, RZ, RZ, R4 ;  /* 0x000000ffff027224 */ /* 0x000fe400078e0004 */
[----:B------:R-:W-:Y:S02]  /*18fb0*/  IMAD.MOV.U32 R50, RZ, RZ, R47 ;  /* 0x000000ffff327224 */ /* 0x000fe400078e002f */
[----:B------:R-:W-:Y:S02]  /*18fc0*/  IMAD.MOV.U32 R4, RZ, RZ, R45 ;  /* 0x000000ffff047224 */ /* 0x000fe400078e002d */
.L_x_48551:
[----:B------:R-:W-:Y:S05]  /*18fd0*/  BSYNC B1 ;  /* 0x0000000000017941 */ /* 0x000fea0003800000 */
.L_x_48549:
        /* <DEDUP_REMOVED lines=9> */
.L_x_48553:
[----:B------:R-:W-:Y:S02]  /*19070*/  IMAD.MOV.U32 R45, RZ, RZ, R3 ;  /* 0x000000ffff2d7224 */ /* 0x000fe400078e0003 */
[----:B------:R-:W-:Y:S02]  /*19080*/  IMAD.MOV.U32 R39, RZ, RZ, R2 ;  /* 0x000000ffff277224 */ /* 0x000fe400078e0002 */
[----:B------:R-:W-:Y:S02]  /*19090*/  IMAD.MOV.U32 R3, RZ, RZ, R18 ;  /* 0x000000ffff037224 */ /* 0x000fe400078e0012 */
[----:B------:R-:W-:Y:S02]  /*190a0*/  IMAD.MOV.U32 R2, RZ, RZ, R17 ;  /* 0x000000ffff027224 */ /* 0x000fe400078e0011 */
.L_x_48554:
[----:B------:R-:W-:Y:S05]  /*190b0*/  BSYNC B1 ;  /* 0x0000000000017941 */ /* 0x000fea0003800000 */
.L_x_48552:
        /* <DEDUP_REMOVED lines=9> */
.L_x_48556:
[----:B------:R-:W-:Y:S02]  /*19150*/  IMAD.MOV.U32 R18, RZ, RZ, R45 ;  /* 0x000000ffff127224 */ /* 0x000fe400078e002d */
[----:B------:R-:W-:Y:S02]  /*19160*/  IMAD.MOV.U32 R17, RZ, RZ, R39 ;  /* 0x000000ffff117224 */ /* 0x000fe400078e0027 */
[----:B------:R-:W-:Y:S02]  /*19170*/  IMAD.MOV.U32 R45, RZ, RZ, R58 ;  /* 0x000000ffff2d7224 */ /* 0x000fe400078e003a */
[----:B------:R-:W-:Y:S02]  /*19180*/  IMAD.MOV.U32 R39, RZ, RZ, R16 ;  /* 0x000000ffff277224 */ /* 0x000fe400078e0010 */
.L_x_48557:
[----:B------:R-:W-:Y:S05]  /*19190*/  BSYNC B1 ;  /* 0x0000000000017941 */ /* 0x000fea0003800000 */
.L_x_48555:
        /* <DEDUP_REMOVED lines=9> */
.L_x_48559:
[----:B------:R-:W-:Y:S02]  /*19230*/  IMAD.MOV.U32 R47, RZ, RZ, R18 ;  /* 0x000000ffff2f7224 */ /* 0x000fe400078e0012 */
[----:B------:R-:W-:Y:S02]  /*19240*/  IMAD.MOV.U32 R16, RZ, RZ, R17 ;  /* 0x000000ffff107224 */ /* 0x000fe400078e0011 */
[----:B------:R-:W-:Y:S02]  /*19250*/  IMAD.MOV.U32 R18, RZ, RZ, R15 ;  /* 0x000000ffff127224 */ /* 0x000fe400078e000f */
[----:B------:R-:W-:Y:S02]  /*19260*/  IMAD.MOV.U32 R17, RZ, RZ, R14 ;  /* 0x000000ffff117224 */ /* 0x000fe400078e000e */
.L_x_48560:
[----:B------:R-:W-:Y:S05]  /*19270*/  BSYNC B1 ;  /* 0x0000000000017941 */ /* 0x000fea0003800000 */
.L_x_48558:
        /* <DEDUP_REMOVED lines=9> */
.L_x_48562:
[----:B------:R-:W-:Y:S02]  /*19310*/  IMAD.MOV.U32 R15, RZ, RZ, R47 ;  /* 0x000000ffff0f7224 */ /* 0x000fe400078e002f */
[----:B------:R-:W-:Y:S02]  /*19320*/  IMAD.MOV.U32 R14, RZ, RZ, R16 ;  /* 0x000000ffff0e7224 */ /* 0x000fe400078e0010 */
[----:B------:R-:W-:Y:S02]  /*19330*/  IMAD.MOV.U32 R47, RZ, RZ, R60 ;  /* 0x000000ffff2f7224 */ /* 0x000fe400078e003c */
[----:B------:R-:W-:Y:S02]  /*19340*/  IMAD.MOV.U32 R16, RZ, RZ, R13 ;  /* 0x000000ffff107224 */ /* 0x000fe400078e000d */
.L_x_48563:
[----:B------:R-:W-:Y:S05]  /*19350*/  BSYNC B1 ;  /* 0x0000000000017941 */ /* 0x000fea0003800000 */
.L_x_48561:
        /* <DEDUP_REMOVED lines=9> */
.L_x_48565:
[----:B------:R-:W-:Y:S02]  /*193f0*/  IMAD.MOV.U32 R55, RZ, RZ, R15 ;  /* 0x000000ffff377224 */ /* 0x000fe400078e000f */
[----:B------:R-:W-:Y:S02]  /*19400*/  IMAD.MOV.U32 R13, RZ, RZ, R14 ;  /* 0x000000ffff0d7224 */ /* 0x000fe400078e000e */
[----:B------:R-:W-:Y:S02]  /*19410*/  IMAD.MOV.U32 R15, RZ, RZ, R12 ;  /* 0x000000ffff0f7224 */ /* 0x000fe400078e000c */
[----:B------:R-:W-:Y:S02]  /*19420*/  IMAD.MOV.U32 R14, RZ, RZ, R11 ;  /* 0x000000ffff0e7224 */ /* 0x000fe400078e000b */
.L_x_48566:
[----:B------:R-:W-:Y:S05]  /*19430*/  BSYNC B1 ;  /* 0x0000000000017941 */ /* 0x000fea0003800000 */
.L_x_48564:
        /* <DEDUP_REMOVED lines=16> */
.L_x_48568:
[----:B------:R-:W-:Y:S01]  /*19540*/  IMAD.MOV.U32 R40, RZ, RZ, R19 ;  /* 0x000000ffff287224 */ /* 0x000fe200078e0013 */
[----:B------:R-:W-:Y:S01]  /*19550*/  MOV R19, R42 ;  /* 0x0000002a00137202 */ /* 0x000fe20000000f00 */
[----:B------:R-:W-:Y:S02]  /*19560*/  IMAD.MOV.U32 R12, RZ, RZ, R71 ;  /* 0x000000ffff0c7224 */ /* 0x000fe400078e0047 */
[----:B------:R-:W-:Y:S02]  /*19570*/  IMAD.MOV.U32 R71, RZ, RZ, R10 ;  /* 0x000000ffff477224 */ /* 0x000fe400078e000a */
.L_x_48569:
[----:B------:R-:W-:Y:S05]  /*19580*/  BSYNC B1 ;  /* 0x0000000000017941 */ /* 0x000fea0003800000 */
.L_x_48567:
        /* <DEDUP_REMOVED lines=9> */
.L_x_48571:
[----:B------:R-:W-:Y:S01]  /*19620*/  IMAD.MOV.U32 R29, RZ, RZ, R40 ;  /* 0x000000ffff1d7224 */ /* 0x000fe200078e0028 */
[----:B------:R-:W-:Y:S01]  /*19630*/  MOV R40, R53 ;  /* 0x0000003500287202 */ /* 0x000fe20000000f00 */
[----:B------:R-:W-:Y:S02]  /*19640*/  IMAD.MOV.U32 R11, RZ, RZ, R12 ;  /* 0x000000ffff0b7224 */ /* 0x000fe400078e000c */
[----:B------:R-:W-:Y:S02]  /*19650*/  IMAD.MOV.U32 R12, RZ, RZ, R31 ;  /* 0x000000ffff0c7224 */ /* 0x000fe400078e001f */
.L_x_48572:
[----:B------:R-:W-:Y:S05]  /*19660*/  BSYNC B1 ;  /* 0x0000000000017941 */ /* 0x000fea0003800000 */
.L_x_48570:
        /* <DEDUP_REMOVED lines=9> */
.L_x_48574:
[----:B------:R-:W-:Y:S01]  /*19700*/  IMAD.MOV.U32 R42, RZ, RZ, R29 ;  /* 0x000000ffff2a7224 */ /* 0x000fe200078e001d */
[----:B------:R-:W-:Y:S01]  /*19710*/  MOV R29, R44 ;  /* 0x0000002c001d7202 */ /* 0x000fe20000000f00 */
[----:B------:R-:W-:Y:S02]  /*19720*/  IMAD.MOV.U32 R10, RZ, RZ, R11 ;  /* 0x000000ffff0a7224 */ /* 0x000fe400078e000b */
[----:B------:R-:W-:Y:S02]  /*19730*/  IMAD.MOV.U32 R11, RZ, RZ, R8 ;  /* 0x000000ffff0b7224 */ /* 0x000fe400078e0008 */
.L_x_48575:
[----:B------:R-:W-:Y:S05]  /*19740*/  BSYNC B1 ;  /* 0x0000000000017941 */ /* 0x000fea0003800000 */
.L_x_48573:
        /* <DEDUP_REMOVED lines=9> */
.L_x_48577:
[----:B------:R-:W-:Y:S01]  /*197e0*/  IMAD.MOV.U32 R53, RZ, RZ, R42 ;  /* 0x000000ffff357224 */ /* 0x000fe200078e002a */
[----:B------:R-:W-:Y:S01]  /*197f0*/  MOV R42, R33 ;  /* 0x00000021002a7202 */ /* 0x000fe20000000f00 */
[----:B------:R-:W-:Y:S02]  /*19800*/  IMAD.MOV.U32 R31, RZ, RZ, R10 ;  /* 0x000000ffff1f7224 */ /* 0x000fe400078e000a */
[----:B------:R-:W-:Y:S02]  /*19810*/  IMAD.MOV.U32 R10, RZ, RZ, R9 ;  /* 0x000000ffff0a7224 */ /* 0x000fe400078e0009 */
.L_x_48578:
[----:B------:R-:W-:Y:S05]  /*19820*/  BSYNC B1 ;  /* 0x0000000000017941 */ /* 0x000fea0003800000 */
.L_x_48576:
        /* <DEDUP_REMOVED lines=9> */
.L_x_48580:
[----:B------:R-:W-:Y:S01]  /*198c0*/  IMAD.MOV.U32 R44, RZ, RZ, R53 ;  /* 0x000000ffff2c7224 */ /* 0x000fe200078e0035 */
[----:B------:R-:W-:Y:S01]  /*198d0*/  MOV R53, R62 ;  /* 0x0000003e00357202 */ /* 0x000fe20000000f00 */
[----:B------:R-:W-:Y:S02]  /*198e0*/  IMAD.MOV.U32 R8, RZ, RZ, R31 ;  /* 0x000000ffff087224 */ /* 0x000fe400078e001f */
[----:B------:R-:W-:Y:S02]  /*198f0*/  IMAD.MOV.U32 R31, RZ, RZ, R46 ;  /* 0x000000ffff1f7224 */ /* 0x000fe400078e002e */
.L_x_48581:
[----:B------:R-:W-:Y:S05]  /*19900*/  BSYNC B1 ;  /* 0x0000000000017941 */ /* 0x000fea0003800000 */
.L_x_48579:
        /* <DEDUP_REMOVED lines=9> */
.L_x_48583:
[----:B------:R-:W-:Y:S01]  /*199a0*/  IMAD.MOV.U32 R33, RZ, RZ, R44 ;  /* 0x000000ffff217224 */ /* 0x000fe200078e002c */
[----:B------:R-:W-:Y:S01]  /*199b0*/  MOV R44, R35 ;  /* 0x00000023002c7202 */ /* 0x000fe20000000f00 */
[----:B------:R-:W-:Y:S02]  /*199c0*/  IMAD.MOV.U32 R9, RZ, RZ, R8 ;  /* 0x000000ffff097224 */ /* 0x000fe400078e0008 */
[----:B------:R-:W-:Y:S02]  /*199d0*/  IMAD.MOV.U32 R8, RZ, RZ, R7 ;  /* 0x000000ffff087224 */ /* 0x000fe400078e0007 */
.L_x_48584:
[----:B------:R-:W-:Y:S05]  /*199e0*/  BSYNC B1 ;  /* 0x0000000000017941 */ /* 0x000fea0003800000 */
.L_x_48582:
        /* <DEDUP_REMOVED lines=9> */
.L_x_48586:
[----:B------:R-:W-:Y:S01]  /*19a80*/  IMAD.MOV.U32 R56, RZ, RZ, R33 ;  /* 0x000000ffff387224 */ /* 0x000fe200078e0021 */
[----:B------:R-:W-:Y:S01]  /*19a90*/  MOV R33, R48 ;  /* 0x0000003000217202 */ /* 0x000fe20000000f00 */
[----:B------:R-:W-:Y:S02]  /*19aa0*/  IMAD.MOV.U32 R46, RZ, RZ, R9 ;  /* 0x000000ffff2e7224 */ /* 0x000fe400078e0009 */
[----:B------:R-:W-:Y:S02]  /*19ab0*/  IMAD.MOV.U32 R9, RZ, RZ, R6 ;  /* 0x000000ffff097224 */ /* 0x000fe400078e0006 */
.L_x_48587:
[----:B------:R-:W-:Y:S05]  /*19ac0*/  BSYNC B1 ;  /* 0x0000000000017941 */ /* 0x000fea0003800000 */
.L_x_48585:
        /* <DEDUP_REMOVED lines=9> */
.L_x_48589:
[----:B------:R-:W-:Y:S01]  /*19b60*/  IMAD.MOV.U32 R35, RZ, RZ, R56 ;  /* 0x000000ffff237224 */ /* 0x000fe200078e0038 */
[----:B------:R-:W-:Y:S01]  /*19b70*/  MOV R56, R37 ;  /* 0x0000002500387202 */ /* 0x000fe20000000f00 */
[----:B------:R-:W-:Y:S02]  /*19b80*/  IMAD.MOV.U32 R7, RZ, RZ, R46 ;  /* 0x000000ffff077224 */ /* 0x000fe400078e002e */
[----:B------:R-:W-:Y:S02]  /*19b90*/  IMAD.MOV.U32 R46, RZ, RZ, R5 ;  /* 0x000000ffff2e7224 */ /* 0x000fe400078e0005 */
.L_x_48590:
[----:B------:R-:W-:Y:S05]  /*19ba0*/  BSYNC B1 ;  /* 0x0000000000017941 */ /* 0x000fea0003800000 */
.L_x_48588:
        /* <DEDUP_REMOVED lines=9> */
.L_x_48592:
[----:B------:R-:W-:Y:S01]  /*19c40*/  IMAD.MOV.U32 R6, RZ, RZ, R35 ;  /* 0x000000ffff067224 */ /* 0x000fe200078e0023 */
[----:B------:R-:W-:Y:S01]  /*19c50*/  MOV R35, R50 ;  /* 0x0000003200237202 */ /* 0x000fe20000000f00 */
[----:B------:R-:W-:Y:S02]  /*19c60*/  IMAD.MOV.U32 R5, RZ, RZ, R7 ;  /* 0x000000ffff057224 */ /* 0x000fe400078e0007 */
[----:B------:R-:W-:Y:S02]  /*19c70*/  IMAD.MOV.U32 R7, RZ, RZ, R4 ;  /* 0x000000ffff077224 */ /* 0x000fe400078e0004 */
.L_x_48593:
[----:B------:R-:W-:Y:S05]  /*19c80*/  BSYNC B1 ;  /* 0x0000000000017941 */ /* 0x000fea0003800000 */
.L_x_48591:
        /* <DEDUP_REMOVED lines=9> */
.L_x_48595:
[----:B------:R-:W-:Y:S01]  /*19d20*/  IMAD.MOV.U32 R48, RZ, RZ, R6 ;  /* 0x000000ffff307224 */ /* 0x000fe200078e0006 */
[----:B------:R-:W-:Y:S01]  /*19d30*/  MOV R6, R3 ;  /* 0x0000000300067202 */ /* 0x000fe20000000f00 */
[----:B------:R-:W-:Y:S02]  /*19d40*/  IMAD.MOV.U32 R4, RZ, RZ, R5 ;  /* 0x000000ffff047224 */ /* 0x000fe400078e0005 */
[----:B------:R-:W-:Y:S02]  /*19d50*/  IMAD.MOV.U32 R5, RZ, RZ, R2 ;  /* 0x000000ffff057224 */ /* 0x000fe400078e0002 */
.L_x_48596:
[----:B------:R-:W-:Y:S05]  /*19d60*/  BSYNC B1 ;  /* 0x0000000000017941 */ /* 0x000fea0003800000 */
.L_x_48594:
        /* <DEDUP_REMOVED lines=9> */
.L_x_48598:
[----:B------:R-:W-:Y:S01]  /*19e00*/  IMAD.MOV.U32 R3, RZ, RZ, R48 ;  /* 0x000000ffff037224 */ /* 0x000fe200078e0030 */
[----:B------:R-:W-:Y:S01]  /*19e10*/  MOV R48, R45 ;  /* 0x0000002d00307202 */ /* 0x000fe20000000f00 */
[----:B------:R-:W-:Y:S02]  /*19e20*/  IMAD.MOV.U32 R2, RZ, RZ, R4 ;  /* 0x000000ffff027224 */ /* 0x000fe400078e0004 */
[----:B------:R-:W-:Y:S02]  /*19e30*/  IMAD.MOV.U32 R4, RZ, RZ, R39 ;  /* 0x000000ffff047224 */ /* 0x000fe400078e0027 */
.L_x_48599:
[----:B------:R-:W-:Y:S05]  /*19e40*/  BSYNC B1 ;  /* 0x0000000000017941 */ /* 0x000fea0003800000 */
.L_x_48597:
        /* <DEDUP_REMOVED lines=9> */
.L_x_48601:
[----:B------:R-:W-:Y:S01]  /*19ee0*/  IMAD.MOV.U32 R50, RZ, RZ, R3 ;  /* 0x000000ffff327224 */ /* 0x000fe200078e0003 */
[----:B------:R-:W-:Y:S01]  /*19ef0*/  MOV R3, R18 ;  /* 0x0000001200037202 */ /* 0x000fe20000000f00 */
[----:B------:R-:W-:Y:S02]  /*19f00*/  IMAD.MOV.U32 R37, RZ, RZ, R2 ;  /* 0x000000ffff257224 */ /* 0x000fe400078e0002 */
[----:B------:R-:W-:Y:S02]  /*19f10*/  IMAD.MOV.U32 R2, RZ, RZ, R17 ;  /* 0x000000ffff027224 */ /* 0x000fe400078e0011 */
.L_x_48602:
[----:B------:R-:W-:Y:S05]  /*19f20*/  BSYNC B1 ;  /* 0x0000000000017941 */ /* 0x000fea0003800000 */
.L_x_48600:
        /* <DEDUP_REMOVED lines=9> */
.L_x_48604:
[----:B------:R-:W-:Y:S01]  /*19fc0*/  IMAD.MOV.U32 R18, RZ, RZ, R50 ;  /* 0x000000ffff127224 */ /* 0x000fe200078e0032 */
[----:B------:R-:W-:Y:S01]  /*19fd0*/  MOV R50, R47 ;  /* 0x0000002f00327202 */ /* 0x000fe20000000f00 */
[----:B------:R-:W-:Y:S02]  /*19fe0*/  IMAD.MOV.U32 R17, RZ, RZ, R37 ;  /* 0x000000ffff117224 */ /* 0x000fe400078e0025 */
[----:B------:R-:W-:Y:S02]  /*19ff0*/  IMAD.MOV.U32 R37, RZ, RZ, R16 ;  /* 0x000000ffff257224 */ /* 0x000fe400078e0010 */
.L_x_48605:
[----:B------:R-:W-:Y:S05]  /*1a000*/  BSYNC B1 ;  /* 0x0000000000017941 */ /* 0x000fea0003800000 */
.L_x_48603:
        /* <DEDUP_REMOVED lines=9> */
.L_x_48607:
[----:B------:R-:W-:Y:S01]  /*1a0a0*/  IMAD.MOV.U32 R58, RZ, RZ, R18 ;  /* 0x000000ffff3a7224 */ /* 0x000fe200078e0012 */
[----:B------:R-:W-:Y:S01]  /*1a0b0*/  MOV R18, R15 ;  /* 0x0000000f00127202 */ /* 0x000fe20000000f00 */
[----:B------:R-:W-:Y:S02]  /*1a0c0*/  IMAD.MOV.U32 R16, RZ, RZ, R17 ;  /* 0x000000ffff107224 */ /* 0x000fe400078e0011 */
[----:B------:R-:W-:Y:S02]  /*1a0d0*/  IMAD.MOV.U32 R17, RZ, RZ, R14 ;  /* 0x000000ffff117224 */ /* 0x000fe400078e000e */
.L_x_48608:
[----:B------:R-:W-:Y:S05]  /*1a0e0*/  BSYNC B1 ;  /* 0x0000000000017941 */ /* 0x000fea0003800000 */
.L_x_48606:
        /* <DEDUP_REMOVED lines=9> */
.L_x_48610:
[----:B------:R-:W-:Y:S01]  /*1a180*/  IMAD.MOV.U32 R15, RZ, RZ, R58 ;  /* 0x000000ffff0f7224 */ /* 0x000fe200078e003a */
[----:B------:R-:W-:Y:S01]  /*1a190*/  MOV R58, R55 ;  /* 0x00000037003a7202 */ /* 0x000fe20000000f00 */
[----:B------:R-:W-:Y:S02]  /*1a1a0*/  IMAD.MOV.U32 R14, RZ, RZ, R16 ;  /* 0x000000ffff0e7224 */ /* 0x000fe400078e0010 */
[----:B------:R-:W-:Y:S02]  /*1a1b0*/  IMAD.MOV.U32 R16, RZ, RZ, R13 ;  /* 0x000000ffff107224 */ /* 0x000fe400078e000d */
.L_x_48611:
[----:B------:R-:W-:Y:S05]  /*1a1c0*/  BSYNC B1 ;  /* 0x0000000000017941 */ /* 0x000fea0003800000 */
.L_x_48609:
        /* <DEDUP_REMOVED lines=16> */
.L_x_48613:
[----:B------:R-:W-:Y:S01]  /*1a2d0*/  MOV R60, R19 ;  /* 0x00000013003c7202 */ /* 0x000fe20000000f00 */
[----:B------:R-:W-:Y:S02]  /*1a2e0*/  IMAD.MOV.U32 R38, RZ, RZ, R71 ;  /* 0x000000ffff267224 */ /* 0x000fe400078e0047 */
[----:B------:R-:W-:Y:S02]  /*1a2f0*/  IMAD.MOV.U32 R19, RZ, RZ, R40 ;  /* 0x000000ffff137224 */ /* 0x000fe400078e0028 */
[----:B------:R-:W-:Y:S02]  /*1a300*/  IMAD.MOV.U32 R71, RZ, RZ, R12 ;  /* 0x000000ffff477224 */ /* 0x000fe400078e000c */
.L_x_48614:
[----:B------:R-:W-:Y:S05]  /*1a310*/  BSYNC B1 ;  /* 0x0000000000017941 */ /* 0x000fea0003800000 */
.L_x_48612:
        /* <DEDUP_REMOVED lines=9> */
.L_x_48616:
[----:B------:R-:W-:Y:S01]  /*1a3b0*/  MOV R27, R60 ;  /* 0x0000003c001b7202 */ /* 0x000fe20000000f00 */
[----:B------:R-:W-:Y:S02]  /*1a3c0*/  IMAD.MOV.U32 R13, RZ, RZ, R38 ;  /* 0x000000ffff0d7224 */ /* 0x000fe400078e0026 */
[----:B------:R-:W-:Y:S02]  /*1a3d0*/  IMAD.MOV.U32 R60, RZ, RZ, R29 ;  /* 0x000000ffff3c7224 */ /* 0x000fe400078e001d */
[----:B------:R-:W-:Y:S02]  /*1a3e0*/  IMAD.MOV.U32 R38, RZ, RZ, R11 ;  /* 0x000000ffff267224 */ /* 0x000fe400078e000b */
.L_x_48617:
[----:B------:R-:W-:Y:S05]  /*1a3f0*/  BSYNC B1 ;  /* 0x0000000000017941 */ /* 0x000fea0003800000 */
.L_x_48615:
        /* <DEDUP_REMOVED lines=9> */
.L_x_48619:
[----:B------:R-:W-:Y:S01]  /*1a490*/  MOV R40, R27 ;  /* 0x0000001b00287202 */ /* 0x000fe20000000f00 */
[----:B------:R-:W-:Y:S02]  /*1a4a0*/  IMAD.MOV.U32 R12, RZ, RZ, R13 ;  /* 0x000000ffff0c7224 */ /* 0x000fe400078e000d */
[----:B------:R-:W-:Y:S02]  /*1a4b0*/  IMAD.MOV.U32 R27, RZ, RZ, R42 ;  /* 0x000000ffff1b7224 */ /* 0x000fe400078e002a */
[----:B------:R-:W-:Y:S02]  /*1a4c0*/  IMAD.MOV.U32 R13, RZ, RZ, R10 ;  /* 0x000000ffff0d7224 */ /* 0x000fe400078e000a */
.L_x_48620:
[----:B------:R-:W-:Y:S05]  /*1a4d0*/  BSYNC B1 ;  /* 0x0000000000017941 */ /* 0x000fea0003800000 */
.L_x_48618:
        /* <DEDUP_REMOVED lines=9> */
.L_x_48622:
[----:B------:R-:W-:Y:S01]  /*1a570*/  MOV R29, R40 ;  /* 0x00000028001d7202 */ /* 0x000fe20000000f00 */
[----:B------:R-:W-:Y:S02]  /*1a580*/  IMAD.MOV.U32 R11, RZ, RZ, R12 ;  /* 0x000000ffff0b7224 */ /* 0x000fe400078e000c */
[----:B------:R-:W-:Y:S02]  /*1a590*/  IMAD.MOV.U32 R40, RZ, RZ, R53 ;  /* 0x000000ffff287224 */ /* 0x000fe400078e0035 */
[----:B------:R-:W-:Y:S02]  /*1a5a0*/  IMAD.MOV.U32 R12, RZ, RZ, R31 ;  /* 0x000000ffff0c7224 */ /* 0x000fe400078e001f */
.L_x_48623:
[----:B------:R-:W-:Y:S05]  /*1a5b0*/  BSYNC B1 ;  /* 0x0000000000017941 */ /* 0x000fea0003800000 */
.L_x_48621:
        /* <DEDUP_REMOVED lines=9> */
.L_x_48625:
[----:B------:R-:W-:Y:S01]  /*1a650*/  MOV R42, R29 ;  /* 0x0000001d002a7202 */ /* 0x000fe20000000f00 */
[----:B------:R-:W-:Y:S02]  /*1a660*/  IMAD.MOV.U32 R10, RZ, RZ, R11 ;  /* 0x000000ffff0a7224 */ /* 0x000fe400078e000b */
[----:B------:R-:W-:Y:S02]  /*1a670*/  IMAD.MOV.U32 R29, RZ, RZ, R44 ;  /* 0x000000ffff1d7224 */ /* 0x000fe400078e002c */
[----:B------:R-:W-:Y:S02]  /*1a680*/  IMAD.MOV.U32 R11, RZ, RZ, R8 ;  /* 0x000000ffff0b7224 */ /* 0x000fe400078e0008 */
.L_x_48626:
[----:B------:R-:W-:Y:S05]  /*1a690*/  BSYNC B1 ;  /* 0x0000000000017941 */ /* 0x000fea0003800000 */
.L_x_48624:
        /* <DEDUP_REMOVED lines=9> */
.L_x_48628:
[----:B------:R-:W-:Y:S01]  /*1a730*/  MOV R39, R42 ;  /* 0x0000002a00277202 */ /* 0x000fe20000000f00 */
[----:B------:R-:W-:Y:S02]  /*1a740*/  IMAD.MOV.U32 R31, RZ, RZ, R10 ;  /* 0x000000ffff1f7224 */ /* 0x000fe400078e000a */
[----:B------:R-:W-:Y:S02]  /*1a750*/  IMAD.MOV.U32 R42, RZ, RZ, R33 ;  /* 0x000000ffff2a7224 */ /* 0x000fe400078e0021 */
[----:B------:R-:W-:Y:S02]  /*1a760*/  IMAD.MOV.U32 R10, RZ, RZ, R9 ;  /* 0x000000ffff0a7224 */ /* 0x000fe400078e0009 */
.L_x_48629:
[----:B------:R-:W-:Y:S05]  /*1a770*/  BSYNC B1 ;  /* 0x0000000000017941 */ /* 0x000fea0003800000 */
.L_x_48627:
        /* <DEDUP_REMOVED lines=9> */
.L_x_48631:
[----:B------:R-:W-:Y:S01]  /*1a810*/  MOV R44, R39 ;  /* 0x00000027002c7202 */ /* 0x000fe20000000f00 */
[----:B------:R-:W-:Y:S02]  /*1a820*/  IMAD.MOV.U32 R8, RZ, RZ, R31 ;  /* 0x000000ffff087224 */ /* 0x000fe400078e001f */
[----:B------:R-:W-:Y:S02]  /*1a830*/  IMAD.MOV.U32 R39, RZ, RZ, R56 ;  /* 0x000000ffff277224 */ /* 0x000fe400078e0038 */
[----:B------:R-:W-:Y:S02]  /*1a840*/  IMAD.MOV.U32 R31, RZ, RZ, R46 ;  /* 0x000000ffff1f7224 */ /* 0x000fe400078e002e */
.L_x_48632:
[----:B------:R-:W-:Y:S05]  /*1a850*/  BSYNC B1 ;  /* 0x0000000000017941 */ /* 0x000fea0003800000 */
.L_x_48630:
        /* <DEDUP_REMOVED lines=9> */
.L_x_48634:
[----:B------:R-:W-:Y:S01]  /*1a8f0*/  MOV R9, R44 ;  /* 0x0000002c00097202 */ /* 0x000fe20000000f00 */
[----:B------:R-:W-:Y:S02]  /*1a900*/  IMAD.MOV.U32 R46, RZ, RZ, R8 ;  /* 0x000000ffff2e7224 */ /* 0x000fe400078e0008 */
[----:B------:R-:W-:Y:S02]  /*1a910*/  IMAD.MOV.U32 R44, RZ, RZ, R35 ;  /* 0x000000ffff2c7224 */ /* 0x000fe400078e0023 */
[----:B------:R-:W-:Y:S02]  /*1a920*/  IMAD.MOV.U32 R8, RZ, RZ, R7 ;  /* 0x000000ffff087224 */ /* 0x000fe400078e0007 */
.L_x_48635:
[----:B------:R-:W-:Y:S05]  /*1a930*/  BSYNC B1 ;  /* 0x0000000000017941 */ /* 0x000fea0003800000 */
.L_x_48633:
        /* <DEDUP_REMOVED lines=9> */
.L_x_48637:
[----:B------:R-:W-:Y:S01]  /*1a9d0*/  MOV R33, R9 ;  /* 0x0000000900217202 */ /* 0x000fe20000000f00 */
[----:B------:R-:W-:Y:S02]  /*1a9e0*/  IMAD.MOV.U32 R7, RZ, RZ, R46 ;  /* 0x000000ffff077224 */ /* 0x000fe400078e002e */
[----:B------:R-:W-:Y:S02]  /*1a9f0*/  IMAD.MOV.U32 R9, RZ, RZ, R6 ;  /* 0x000000ffff097224 */ /* 0x000fe400078e0006 */
[----:B------:R-:W-:Y:S02]  /*1aa00*/  IMAD.MOV.U32 R46, RZ, RZ, R5 ;  /* 0x000000ffff2e7224 */ /* 0x000fe400078e0005 */
.L_x_48638:
[----:B------:R-:W-:Y:S05]  /*1aa10*/  BSYNC B1 ;  /* 0x0000000000017941 */ /* 0x000fea0003800000 */
.L_x_48636:
        /* <DEDUP_REMOVED lines=9> */
.L_x_48640:
[----:B------:R-:W-:Y:S01]  /*1aab0*/  MOV R6, R33 ;  /* 0x0000002100067202 */ /* 0x000fe20000000f00 */
[----:B------:R-:W-:Y:S02]  /*1aac0*/  IMAD.MOV.U32 R5, RZ, RZ, R7 ;  /* 0x000000ffff057224 */ /* 0x000fe400078e0007 */
[----:B------:R-:W-:Y:S02]  /*1aad0*/  IMAD.MOV.U32 R33, RZ, RZ, R48 ;  /* 0x000000ffff217224 */ /* 0x000fe400078e0030 */
[----:B------:R-:W-:Y:S02]  /*1aae0*/  IMAD.MOV.U32 R7, RZ, RZ, R4 ;  /* 0x000000ffff077224 */ /* 0x000fe400078e0004 */
.L_x_48641:
[----:B------:R-:W-:Y:S05]  /*1aaf0*/  BSYNC B1 ;  /* 0x0000000000017941 */ /* 0x000fea0003800000 */
.L_x_48639:
        /* <DEDUP_REMOVED lines=9> */
.L_x_48643:
[----:B------:R-:W-:Y:S01]  /*1ab90*/  MOV R35, R6 ;  /* 0x0000000600237202 */ /* 0x000fe20000000f00 */
[----:B------:R-:W-:Y:S02]  /*1aba0*/  IMAD.MOV.U32 R4, RZ, RZ, R5 ;  /* 0x000000ffff047224 */ /* 0x000fe400078e0005 */
[----:B------:R-:W-:Y:S02]  /*1abb0*/  IMAD.MOV.U32 R6, RZ, RZ, R3 ;  /* 0x000000ffff067224 */ /* 0x000fe400078e0003 */
[----:B------:R-:W-:Y:S02]  /*1abc0*/  IMAD.MOV.U32 R5, RZ, RZ, R2 ;  /* 0x000000ffff057224 */ /* 0x000fe400078e0002 */
.L_x_48644:
[----:B------:R-:W-:Y:S05]  /*1abd0*/  BSYNC B1 ;  /* 0x0000000000017941 */ /* 0x000fea0003800000 */
.L_x_48642:
        /* <DEDUP_REMOVED lines=9> */
.L_x_48646:
[----:B------:R-:W-:Y:S01]  /*1ac70*/  MOV R3, R35 ;  /* 0x0000002300037202 */ /* 0x000fe20000000f00 */
[----:B------:R-:W-:Y:S02]  /*1ac80*/  IMAD.MOV.U32 R2, RZ, RZ, R4 ;  /* 0x000000ffff027224 */ /* 0x000fe400078e0004 */
[----:B------:R-:W-:Y:S02]  /*1ac90*/  IMAD.MOV.U32 R35, RZ, RZ, R50 ;  /* 0x000000ffff237224 */ /* 0x000fe400078e0032 */
[----:B------:R-:W-:Y:S02]  /*1aca0*/  IMAD.MOV.U32 R4, RZ, RZ, R37 ;  /* 0x000000ffff047224 */ /* 0x000fe400078e0025 */
.L_x_48647:
[----:B------:R-:W-:Y:S05]  /*1acb0*/  BSYNC B1 ;  /* 0x0000000000017941 */ /* 0x000fea0003800000 */
.L_x_48645:
        /* <DEDUP_REMOVED lines=9> */
.L_x_48649:
[----:B------:R-:W-:Y:S01]  /*1ad50*/  MOV R45, R3 ;  /* 0x00000003002d7202 */ /* 0x000fe20000000f00 */
[----:B------:R-:W-:Y:S02]  /*1ad60*/  IMAD.MOV.U32 R37, RZ, RZ, R2 ;  /* 0x000000ffff257224 */ /* 0x000fe400078e0002 */
[----:B------:R-:W-:Y:S02]  /*1ad70*/  IMAD.MOV.U32 R3, RZ, RZ, R18 ;  /* 0x000000ffff037224 */ /* 0x000fe400078e0012 */
[----:B------:R-:W-:Y:S02]  /*1ad80*/  IMAD.MOV.U32 R2, RZ, RZ, R17 ;  /* 0x000000ffff027224 */ /* 0x000fe400078e0011 */
.L_x_48650:
[----:B------:R-:W-:Y:S05]  /*1ad90*/  BSYNC B1 ;  /* 0x0000000000017941 */ /* 0x000fea0003800000 */
.L_x_48648:
        /* <DEDUP_REMOVED lines=9> */
.L_x_48652:
[----:B------:R-:W-:Y:S01]  /*1ae30*/  MOV R18, R45 ;  /* 0x0000002d00127202 */ /* 0x000fe20000000f00 */
[----:B------:R-:W-:Y:S02]  /*1ae40*/  IMAD.MOV.U32 R17, RZ, RZ, R37 ;  /* 0x000000ffff117224 */ /* 0x000fe400078e0025 */
[----:B------:R-:W-:Y:S02]  /*1ae50*/  IMAD.MOV.U32 R45, RZ, RZ, R58 ;  /* 0x000000ffff2d7224 */ /* 0x000fe400078e003a */
[----:B------:R-:W-:Y:S02]  /*1ae60*/  IMAD.MOV.U32 R37, RZ, RZ, R16 ;  /* 0x000000ffff257224 */ /* 0x000fe400078e0010 */
.L_x_48653:
[----:B------:R-:W-:Y:S05]  /*1ae70*/  BSYNC B1 ;  /* 0x0000000000017941 */ /* 0x000fea0003800000 */
.L_x_48651:
        /* <DEDUP_REMOVED lines=9> */
.L_x_48655:
[----:B------:R-:W-:Y:S01]  /*1af10*/  MOV R47, R18 ;  /* 0x00000012002f7202 */ /* 0x000fe20000000f00 */
[----:B------:R-:W-:Y:S02]  /*1af20*/  IMAD.MOV.U32 R16, RZ, RZ, R17 ;  /* 0x000000ffff107224 */ /* 0x000fe400078e0011 */
[----:B------:R-:W-:Y:S02]  /*1af30*/  IMAD.MOV.U32 R18, RZ, RZ, R15 ;  /* 0x000000ffff127224 */ /* 0x000fe400078e000f */
[----:B------:R-:W-:Y:S02]  /*1af40*/  IMAD.MOV.U32 R17, RZ, RZ, R14 ;  /* 0x000000ffff117224 */ /* 0x000fe400078e000e */
.L_x_48656:
[----:B------:R-:W-:Y:S05]  /*1af50*/  BSYNC B1 ;  /* 0x0000000000017941 */ /* 0x000fea0003800000 */
.L_x_48654:
        /* <DEDUP_REMOVED lines=16> */
.L_x_48658:
[----:B------:R-:W-:Y:S02]  /*1b060*/  IMAD.MOV.U32 R36, RZ, RZ, R19 ;  /* 0x000000ffff247224 */ /* 0x000fe400078e0013 */
[----:B------:R-:W-:Y:S02]  /*1b070*/  IMAD.MOV.U32 R14, RZ, RZ, R71 ;  /* 0x000000ffff0e7224 */ /* 0x000fe400078e0047 */
[----:B------:R-:W-:Y:S02]  /*1b080*/  IMAD.MOV.U32 R19, RZ, RZ, R60 ;  /* 0x000000ffff137224 */ /* 0x000fe400078e003c */
[----:B------:R-:W-:Y:S02]  /*1b090*/  IMAD.MOV.U32 R71, RZ, RZ, R38 ;  /* 0x000000ffff477224 */ /* 0x000fe400078e0026 */
.L_x_48659:
[----:B------:R-:W-:Y:S05]  /*1b0a0*/  BSYNC B1 ;  /* 0x0000000000017941 */ /* 0x000fea0003800000 */
.L_x_48657:
        /* <DEDUP_REMOVED lines=9> */
.L_x_48661:
[----:B------:R-:W-:Y:S02]  /*1b140*/  IMAD.MOV.U32 R25, RZ, RZ, R36 ;  /* 0x000000ffff197224 */ /* 0x000fe400078e0024 */
[----:B------:R-:W-:Y:S02]  /*1b150*/  IMAD.MOV.U32 R15, RZ, RZ, R14 ;  /* 0x000000ffff0f7224 */ /* 0x000fe400078e000e */
[----:B------:R-:W-:Y:S02]  /*1b160*/  IMAD.MOV.U32 R36, RZ, RZ, R27 ;  /* 0x000000ffff247224 */ /* 0x000fe400078e001b */
[----:B------:R-:W-:Y:S02]  /*1b170*/  IMAD.MOV.U32 R14, RZ, RZ, R13 ;  /* 0x000000ffff0e7224 */ /* 0x000fe400078e000d */
.L_x_48662:
[----:B------:R-:W-:Y:S05]  /*1b180*/  BSYNC B1 ;  /* 0x0000000000017941 */ /* 0x000fea0003800000 */
.L_x_48660:
        /* <DEDUP_REMOVED lines=9> */
.L_x_48664:
[----:B------:R-:W-:Y:S02]  /*1b220*/  IMAD.MOV.U32 R48, RZ, RZ, R25 ;  /* 0x000000ffff307224 */ /* 0x000fe400078e0019 */
[----:B------:R-:W-:Y:S02]  /*1b230*/  IMAD.MOV.U32 R38, RZ, RZ, R15 ;  /* 0x000000ffff267224 */ /* 0x000fe400078e000f */
[----:B------:R-:W-:Y:S02]  /*1b240*/  IMAD.MOV.U32 R25, RZ, RZ, R40 ;  /* 0x000000ffff197224 */ /* 0x000fe400078e0028 */
[----:B------:R-:W-:Y:S02]  /*1b250*/  IMAD.MOV.U32 R15, RZ, RZ, R12 ;  /* 0x000000ffff0f7224 */ /* 0x000fe400078e000c */
.L_x_48665:
[----:B------:R-:W-:Y:S05]  /*1b260*/  BSYNC B1 ;  /* 0x0000000000017941 */ /* 0x000fea0003800000 */
.L_x_48663:
        /* <DEDUP_REMOVED lines=9> */
.L_x_48667:
[----:B------:R-:W-:Y:S02]  /*1b300*/  IMAD.MOV.U32 R27, RZ, RZ, R48 ;  /* 0x000000ffff1b7224 */ /* 0x000fe400078e0030 */
[----:B------:R-:W-:Y:S02]  /*1b310*/  IMAD.MOV.U32 R13, RZ, RZ, R38 ;  /* 0x000000ffff0d7224 */ /* 0x000fe400078e0026 */
[----:B------:R-:W-:Y:S02]  /*1b320*/  IMAD.MOV.U32 R48, RZ, RZ, R29 ;  /* 0x000000ffff307224 */ /* 0x000fe400078e001d */
[----:B------:R-:W-:Y:S02]  /*1b330*/  IMAD.MOV.U32 R38, RZ, RZ, R11 ;  /* 0x000000ffff267224 */ /* 0x000fe400078e000b */
.L_x_48668:
[----:B------:R-:W-:Y:S05]  /*1b340*/  BSYNC B1 ;  /* 0x0000000000017941 */ /* 0x000fea0003800000 */
.L_x_48666:
        /* <DEDUP_REMOVED lines=9> */
.L_x_48670:
[----:B------:R-:W-:Y:S02]  /*1b3e0*/  IMAD.MOV.U32 R40, RZ, RZ, R27 ;  /* 0x000000ffff287224 */ /* 0x000fe400078e001b */
[----:B------:R-:W-:Y:S02]  /*1b3f0*/  IMAD.MOV.U32 R12, RZ, RZ, R13 ;  /* 0x000000ffff0c7224 */ /* 0x000fe400078e000d */
[----:B------:R-:W-:Y:S02]  /*1b400*/  IMAD.MOV.U32 R27, RZ, RZ, R42 ;  /* 0x000000ffff1b7224 */ /* 0x000fe400078e002a */
[----:B------:R-:W-:Y:S02]  /*1b410*/  IMAD.MOV.U32 R13, RZ, RZ, R10 ;  /* 0x000000ffff0d7224 */ /* 0x000fe400078e000a */
.L_x_48671:
[----:B------:R-:W-:Y:S05]  /*1b420*/  BSYNC B1 ;  /* 0x0000000000017941 */ /* 0x000fea0003800000 */
.L_x_48669:
        /* <DEDUP_REMOVED lines=9> */
.L_x_48673:
[----:B------:R-:W-:Y:S02]  /*1b4c0*/  IMAD.MOV.U32 R29, RZ, RZ, R40 ;  /* 0x000000ffff1d7224 */ /* 0x000fe400078e0028 */
[----:B------:R-:W-:Y:S02]  /*1b4d0*/  IMAD.MOV.U32 R11, RZ, RZ, R12 ;  /* 0x000000ffff0b7224 */ /* 0x000fe400078e000c */
[----:B------:R-:W-:Y:S02]  /*1b4e0*/  IMAD.MOV.U32 R40, RZ, RZ, R39 ;  /* 0x000000ffff287224 */ /* 0x000fe400078e0027 */
[----:B------:R-:W-:Y:S02]  /*1b4f0*/  IMAD.MOV.U32 R12, RZ, RZ, R31 ;  /* 0x000000ffff0c7224 */ /* 0x000fe400078e001f */
.L_x_48674:
[----:B------:R-:W-:Y:S05]  /*1b500*/  BSYNC B1 ;  /* 0x0000000000017941 */ /* 0x000fea0003800000 */
.L_x_48672:
        /* <DEDUP_REMOVED lines=9> */
.L_x_48676:
[----:B------:R-:W-:Y:S02]  /*1b5a0*/  IMAD.MOV.U32 R10, RZ, RZ, R29 ;  /* 0x000000ffff0a7224 */ /* 0x000fe400078e001d */
[----:B------:R-:W-:Y:S02]  /*1b5b0*/  IMAD.MOV.U32 R31, RZ, RZ, R11 ;  /* 0x000000ffff1f7224 */ /* 0x000fe400078e000b */
[----:B------:R-:W-:Y:S02]  /*1b5c0*/  IMAD.MOV.U32 R29, RZ, RZ, R44 ;  /* 0x000000ffff1d7224 */ /* 0x000fe400078e002c */
[----:B------:R-:W-:Y:S02]  /*1b5d0*/  IMAD.MOV.U32 R11, RZ, RZ, R8 ;  /* 0x000000ffff0b7224 */ /* 0x000fe400078e0008 */
.L_x_48677:
[----:B------:R-:W-:Y:S05]  /*1b5e0*/  BSYNC B1 ;  /* 0x0000000000017941 */ /* 0x000fea0003800000 */
.L_x_48675:
        /* <DEDUP_REMOVED lines=9> */
.L_x_48679:
[----:B------:R-:W-:Y:S02]  /*1b680*/  IMAD.MOV.U32 R42, RZ, RZ, R10 ;  /* 0x000000ffff2a7224 */ /* 0x000fe400078e000a */
[----:B------:R-:W-:Y:S02]  /*1b690*/  IMAD.MOV.U32 R8, RZ, RZ, R31 ;  /* 0x000000ffff087224 */ /* 0x000fe400078e001f */
[----:B------:R-:W-:Y:S02]  /*1b6a0*/  IMAD.MOV.U32 R10, RZ, RZ, R9 ;  /* 0x000000ffff0a7224 */ /* 0x000fe400078e0009 */
[----:B------:R-:W-:Y:S02]  /*1b6b0*/  IMAD.MOV.U32 R31, RZ, RZ, R46 ;  /* 0x000000ffff1f7224 */ /* 0x000fe400078e002e */
.L_x_48680:
[----:B------:R-:W-:Y:S05]  /*1b6c0*/  BSYNC B1 ;  /* 0x0000000000017941 */ /* 0x000fea0003800000 */
.L_x_48678:
        /* <DEDUP_REMOVED lines=9> */
.L_x_48682:
[----:B------:R-:W-:Y:S02]  /*1b760*/  IMAD.MOV.U32 R9, RZ, RZ, R42 ;  /* 0x000000ffff097224 */ /* 0x000fe400078e002a */
[----:B------:R-:W-:Y:S02]  /*1b770*/  IMAD.MOV.U32 R44, RZ, RZ, R8 ;  /* 0x000000ffff2c7224 */ /* 0x000fe400078e0008 */
[----:B------:R-:W-:Y:S02]  /*1b780*/  IMAD.MOV.U32 R42, RZ, RZ, R33 ;  /* 0x000000ffff2a7224 */ /* 0x000fe400078e0021 */
[----:B------:R-:W-:Y:S02]  /*1b790*/  IMAD.MOV.U32 R8, RZ, RZ, R7 ;  /* 0x000000ffff087224 */ /* 0x000fe400078e0007 */
.L_x_48683:
[----:B------:R-:W-:Y:S05]  /*1b7a0*/  BSYNC B1 ;  /* 0x0000000000017941 */ /* 0x000fea0003800000 */
.L_x_48681:
        /* <DEDUP_REMOVED lines=9> */
.L_x_48685:
[----:B------:R-:W-:Y:S02]  /*1b840*/  IMAD.MOV.U32 R46, RZ, RZ, R9 ;  /* 0x000000ffff2e7224 */ /* 0x000fe400078e0009 */
[----:B------:R-:W-:Y:S02]  /*1b850*/  IMAD.MOV.U32 R7, RZ, RZ, R44 ;  /* 0x000000ffff077224 */ /* 0x000fe400078e002c */
[----:B------:R-:W-:Y:S02]  /*1b860*/  IMAD.MOV.U32 R9, RZ, RZ, R6 ;  /* 0x000000ffff097224 */ /* 0x000fe400078e0006 */
[----:B------:R-:W-:Y:S02]  /*1b870*/  IMAD.MOV.U32 R44, RZ, RZ, R5 ;  /* 0x000000ffff2c7224 */ /* 0x000fe400078e0005 */
.L_x_48686:
[----:B------:R-:W-:Y:S05]  /*1b880*/  BSYNC B1 ;  /* 0x0000000000017941 */ /* 0x000fea0003800000 */
.L_x_48684:
        /* <DEDUP_REMOVED lines=9> */
.L_x_48688:
[----:B------:R-:W-:Y:S02]  /*1b920*/  IMAD.MOV.U32 R6, RZ, RZ, R46 ;  /* 0x000000ffff067224 */ /* 0x000fe400078e002e */
[----:B------:R-:W-:Y:S02]  /*1b930*/  IMAD.MOV.U32 R5, RZ, RZ, R7 ;  /* 0x000000ffff057224 */ /* 0x000fe400078e0007 */
[----:B------:R-:W-:Y:S02]  /*1b940*/  IMAD.MOV.U32 R46, RZ, RZ, R35 ;  /* 0x000000ffff2e7224 */ /* 0x000fe400078e0023 */
[----:B------:R-:W-:Y:S02]  /*1b950*/  IMAD.MOV.U32 R7, RZ, RZ, R4 ;  /* 0x000000ffff077224 */ /* 0x000fe400078e0004 */
.L_x_48689:
[----:B------:R-:W-:Y:S05]  /*1b960*/  BSYNC B1 ;  /* 0x0000000000017941 */ /* 0x000fea0003800000 */
.L_x_48687:
        /* <DEDUP_REMOVED lines=9> */
.L_x_48691:
[----:B------:R-:W-:Y:S02]  /*1ba00*/  IMAD.MOV.U32 R50, RZ, RZ, R6 ;  /* 0x000000ffff327224 */ /* 0x000fe400078e0006 */
[----:B------:R-:W-:Y:S02]  /*1ba10*/  IMAD.MOV.U32 R4, RZ, RZ, R5 ;  /* 0x000000ffff047224 */ /* 0x000fe400078e0005 */
[----:B------:R-:W-:Y:S02]  /*1ba20*/  IMAD.MOV.U32 R6, RZ, RZ, R3 ;  /* 0x000000ffff067224 */ /* 0x000fe400078e0003 */
[----:B------:R-:W-:Y:S02]  /*1ba30*/  IMAD.MOV.U32 R5, RZ, RZ, R2 ;  /* 0x000000ffff057224 */ /* 0x000fe400078e0002 */
.L_x_48692:
[----:B------:R-:W-:Y:S05]  /*1ba40*/  BSYNC B1 ;  /* 0x0000000000017941 */ /* 0x000fea0003800000 */
.L_x_48690:
        /* <DEDUP_REMOVED lines=9> */
.L_x_48694:
[----:B------:R-:W-:Y:S02]  /*1bae0*/  IMAD.MOV.U32 R3, RZ, RZ, R50 ;  /* 0x000000ffff037224 */ /* 0x000fe400078e0032 */
[----:B------:R-:W-:Y:S02]  /*1baf0*/  IMAD.MOV.U32 R2, RZ, RZ, R4 ;  /* 0x000000ffff027224 */ /* 0x000fe400078e0004 */
[----:B------:R-:W-:Y:S02]  /*1bb00*/  IMAD.MOV.U32 R50, RZ, RZ, R45 ;  /* 0x000000ffff327224 */ /* 0x000fe400078e002d */
[----:B------:R-:W-:Y:S02]  /*1bb10*/  IMAD.MOV.U32 R4, RZ, RZ, R37 ;  /* 0x000000ffff047224 */ /* 0x000fe400078e0025 */
.L_x_48695:
[----:B------:R-:W-:Y:S05]  /*1bb20*/  BSYNC B1 ;  /* 0x0000000000017941 */ /* 0x000fea0003800000 */
.L_x_48693:
        /* <DEDUP_REMOVED lines=9> */
.L_x_48697:
[----:B------:R-:W-:Y:S02]  /*1bbc0*/  IMAD.MOV.U32 R56, RZ, RZ, R3 ;  /* 0x000000ffff387224 */ /* 0x000fe400078e0003 */
[----:B------:R-:W-:Y:S02]  /*1bbd0*/  IMAD.MOV.U32 R33, RZ, RZ, R2 ;  /* 0x000000ffff217224 */ /* 0x000fe400078e0002 */
[----:B------:R-:W-:Y:S02]  /*1bbe0*/  IMAD.MOV.U32 R3, RZ, RZ, R18 ;  /* 0x000000ffff037224 */ /* 0x000fe400078e0012 */
[----:B------:R-:W-:Y:S02]  /*1bbf0*/  IMAD.MOV.U32 R2, RZ, RZ, R17 ;  /* 0x000000ffff027224 */ /* 0x000fe400078e0011 */
.L_x_48698:
[----:B------:R-:W-:Y:S05]  /*1bc00*/  BSYNC B1 ;  /* 0x0000000000017941 */ /* 0x000fea0003800000 */
.L_x_48696:
        /* <DEDUP_REMOVED lines=9> */
.L_x_48700:
[----:B------:R-:W-:Y:S02]  /*1bca0*/  IMAD.MOV.U32 R18, RZ, RZ, R56 ;  /* 0x000000ffff127224 */ /* 0x000fe400078e0038 */
[----:B------:R-:W-:Y:S02]  /*1bcb0*/  IMAD.MOV.U32 R17, RZ, RZ, R33 ;  /* 0x000000ffff117224 */ /* 0x000fe400078e0021 */
[----:B------:R-:W-:Y:S02]  /*1bcc0*/  IMAD.MOV.U32 R56, RZ, RZ, R47 ;  /* 0x000000ffff387224 */ /* 0x000fe400078e002f */
[----:B------:R-:W-:Y:S02]  /*1bcd0*/  IMAD.MOV.U32 R33, RZ, RZ, R16 ;  /* 0x000000ffff217224 */ /* 0x000fe400078e0010 */
.L_x_48701:
[----:B------:R-:W-:Y:S05]  /*1bce0*/  BSYNC B1 ;  /* 0x0000000000017941 */ /* 0x000fea0003800000 */
.L_x_48699:
        /* <DEDUP_REMOVED lines=16> */
.L_x_48703:
[----:B------:R-:W-:Y:S01]  /*1bdf0*/  IMAD.MOV.U32 R34, RZ, RZ, R19 ;  /* 0x000000ffff227224 */ /* 0x000fe200078e0013 */
[----:B------:R-:W-:Y:S01]  /*1be00*/  MOV R19, R36 ;  /* 0x0000002400137202 */ /* 0x000fe20000000f00 */
[----:B------:R-:W-:Y:S02]  /*1be10*/  IMAD.MOV.U32 R16, RZ, RZ, R71 ;  /* 0x000000ffff107224 */ /* 0x000fe400078e0047 */
[----:B------:R-:W-:Y:S02]  /*1be20*/  IMAD.MOV.U32 R71, RZ, RZ, R14 ;  /* 0x000000ffff477224 */ /* 0x000fe400078e000e */
.L_x_48704:
[----:B------:R-:W-:Y:S05]  /*1be30*/  BSYNC B1 ;  /* 0x0000000000017941 */ /* 0x000fea0003800000 */
.L_x_48702:
        /* <DEDUP_REMOVED lines=9> */
.L_x_48706:
[----:B------:R-:W-:Y:S01]  /*1bed0*/  IMAD.MOV.U32 R35, RZ, RZ, R34 ;  /* 0x000000ffff237224 */ /* 0x000fe200078e0022 */
[----:B------:R-:W-:Y:S01]  /*1bee0*/  MOV R34, R25 ;  /* 0x0000001900227202 */ /* 0x000fe20000000f00 */
[----:B------:R-:W-:Y:S02]  /*1bef0*/  IMAD.MOV.U32 R23, RZ, RZ, R16 ;  /* 0x000000ffff177224 */ /* 0x000fe400078e0010 */
[----:B------:R-:W-:Y:S02]  /*1bf00*/  IMAD.MOV.U32 R16, RZ, RZ, R15 ;  /* 0x000000ffff107224 */ /* 0x000fe400078e000f */
.L_x_48707:
[----:B------:R-:W-:Y:S05]  /*1bf10*/  BSYNC B1 ;  /* 0x0000000000017941 */ /* 0x000fea0003800000 */
.L_x_48705:
        /* <DEDUP_REMOVED lines=9> */
.L_x_48709:
[----:B------:R-:W-:Y:S01]  /*1bfb0*/  IMAD.MOV.U32 R36, RZ, RZ, R35 ;  /* 0x000000ffff247224 */ /* 0x000fe200078e0023 */
[----:B------:R-:W-:Y:S01]  /*1bfc0*/  MOV R35, R48 ;  /* 0x0000003000237202 */ /* 0x000fe20000000f00 */
[----:B------:R-:W-:Y:S02]  /*1bfd0*/  IMAD.MOV.U32 R14, RZ, RZ, R23 ;  /* 0x000000ffff0e7224 */ /* 0x000fe400078e0017 */
[----:B------:R-:W-:Y:S02]  /*1bfe0*/  IMAD.MOV.U32 R23, RZ, RZ, R38 ;  /* 0x000000ffff177224 */ /* 0x000fe400078e0026 */
.L_x_48710:
[----:B------:R-:W-:Y:S05]  /*1bff0*/  BSYNC B1 ;  /* 0x0000000000017941 */ /* 0x000fea0003800000 */
.L_x_48708:
        /* <DEDUP_REMOVED lines=9> */
.L_x_48712:
[----:B------:R-:W-:Y:S01]  /*1c090*/  IMAD.MOV.U32 R25, RZ, RZ, R36 ;  /* 0x000000ffff197224 */ /* 0x000fe200078e0024 */
[----:B------:R-:W-:Y:S01]  /*1c0a0*/  MOV R36, R27 ;  /* 0x0000001b00247202 */ /* 0x000fe20000000f00 */
[----:B------:R-:W-:Y:S02]  /*1c0b0*/  IMAD.MOV.U32 R15, RZ, RZ, R14 ;  /* 0x000000ffff0f7224 */ /* 0x000fe400078e000e */
[----:B------:R-:W-:Y:S02]  /*1c0c0*/  IMAD.MOV.U32 R14, RZ, RZ, R13 ;  /* 0x000000ffff0e7224 */ /* 0x000fe400078e000d */
.L_x_48713:
[----:B------:R-:W-:Y:S05]  /*1c0d0*/  BSYNC B1 ;  /* 0x0000000000017941 */ /* 0x000fea0003800000 */
.L_x_48711:
        /* <DEDUP_REMOVED lines=9> */
.L_x_48715:
[----:B------:R-:W-:Y:S01]  /*1c170*/  IMAD.MOV.U32 R48, RZ, RZ, R25 ;  /* 0x000000ffff307224 */ /* 0x000fe200078e0019 */
[----:B------:R-:W-:Y:S01]  /*1c180*/  MOV R25, R40 ;  /* 0x0000002800197202 */ /* 0x000fe20000000f00 */
[----:B------:R-:W-:Y:S02]  /*1c190*/  IMAD.MOV.U32 R38, RZ, RZ, R15 ;  /* 0x000000ffff267224 */ /* 0x000fe400078e000f */
[----:B------:R-:W-:Y:S02]  /*1c1a0*/  IMAD.MOV.U32 R15, RZ, RZ, R12 ;  /* 0x000000ffff0f7224 */ /* 0x000fe400078e000c */
.L_x_48716:
[----:B------:R-:W-:Y:S05]  /*1c1b0*/  BSYNC B1 ;  /* 0x0000000000017941 */ /* 0x000fea0003800000 */
.L_x_48714:
        /* <DEDUP_REMOVED lines=9> */
.L_x_48718:
[----:B------:R-:W-:Y:S01]  /*1c250*/  IMAD.MOV.U32 R13, RZ, RZ, R48 ;  /* 0x000000ffff0d7224 */ /* 0x000fe200078e0030 */
[----:B------:R-:W-:Y:S01]  /*1c260*/  MOV R48, R29 ;  /* 0x0000001d00307202 */ /* 0x000fe20000000f00 */
[----:B------:R-:W-:Y:S02]  /*1c270*/  IMAD.MOV.U32 R12, RZ, RZ, R38 ;  /* 0x000000ffff0c7224 */ /* 0x000fe400078e0026 */
[----:B------:R-:W-:Y:S02]  /*1c280*/  IMAD.MOV.U32 R38, RZ, RZ, R11 ;  /* 0x000000ffff267224 */ /* 0x000fe400078e000b */
.L_x_48719:
[----:B------:R-:W-:Y:S05]  /*1c290*/  BSYNC B1 ;  /* 0x0000000000017941 */ /* 0x000fea0003800000 */
.L_x_48717:
        /* <DEDUP_REMOVED lines=9> */
.L_x_48721:
[----:B------:R-:W-:Y:S01]  /*1c330*/  IMAD.MOV.U32 R27, RZ, RZ, R13 ;  /* 0x000000ffff1b7224 */ /* 0x000fe200078e000d */
[----:B------:R-:W-:Y:S01]  /*1c340*/  MOV R13, R10 ;  /* 0x0000000a000d7202 */ /* 0x000fe20000000f00 */
[----:B------:R-:W-:Y:S02]  /*1c350*/  IMAD.MOV.U32 R11, RZ, RZ, R12 ;  /* 0x000000ffff0b7224 */ /* 0x000fe400078e000c */
[----:B------:R-:W-:Y:S02]  /*1c360*/  IMAD.MOV.U32 R12, RZ, RZ, R31 ;  /* 0x000000ffff0c7224 */ /* 0x000fe400078e001f */
.L_x_48722:
[----:B------:R-:W-:Y:S05]  /*1c370*/  BSYNC B1 ;  /* 0x0000000000017941 */ /* 0x000fea0003800000 */
.L_x_48720:
        /* <DEDUP_REMOVED lines=9> */
.L_x_48724:
[----:B------:R-:W-:Y:S01]  /*1c410*/  IMAD.MOV.U32 R10, RZ, RZ, R27 ;  /* 0x000000ffff0a7224 */ /* 0x000fe200078e001b */
[----:B------:R-:W-:Y:S01]  /*1c420*/  MOV R27, R42 ;  /* 0x0000002a001b7202 */ /* 0x000fe20000000f00 */
[----:B------:R-:W-:Y:S02]  /*1c430*/  IMAD.MOV.U32 R29, RZ, RZ, R11 ;  /* 0x000000ffff1d7224 */ /* 0x000fe400078e000b */
[----:B------:R-:W-:Y:S02]  /*1c440*/  IMAD.MOV.U32 R11, RZ, RZ, R8 ;  /* 0x000000ffff0b7224 */ /* 0x000fe400078e0008 */
.L_x_48725:
[----:B------:R-:W-:Y:S05]  /*1c450*/  BSYNC B1 ;  /* 0x0000000000017941 */ /* 0x000fea0003800000 */
.L_x_48723:
        /* <DEDUP_REMOVED lines=9> */
.L_x_48727:
[----:B------:R-:W-:Y:S01]  /*1c4f0*/  IMAD.MOV.U32 R31, RZ, RZ, R10 ;  /* 0x000000ffff1f7224 */ /* 0x000fe200078e000a */
[----:B------:R-:W-:Y:S01]  /*1c500*/  MOV R10, R9 ;  /* 0x00000009000a7202 */ /* 0x000fe20000000f00 */
[----:B------:R-:W-:Y:S02]  /*1c510*/  IMAD.MOV.U32 R8, RZ, RZ, R29 ;  /* 0x000000ffff087224 */ /* 0x000fe400078e001d */
[----:B------:R-:W-:Y:S02]  /*1c520*/  IMAD.MOV.U32 R29, RZ, RZ, R44 ;  /* 0x000000ffff1d7224 */ /* 0x000fe400078e002c */
.L_x_48728:
[----:B------:R-:W-:Y:S05]  /*1c530*/  BSYNC B1 ;  /* 0x0000000000017941 */ /* 0x000fea0003800000 */
.L_x_48726:
        /* <DEDUP_REMOVED lines=9> */
.L_x_48730:
[----:B------:R-:W-:Y:S01]  /*1c5d0*/  IMAD.MOV.U32 R9, RZ, RZ, R31 ;  /* 0x000000ffff097224 */ /* 0x000fe200078e001f */
[----:B------:R-:W-:Y:S01]  /*1c5e0*/  MOV R31, R46 ;  /* 0x0000002e001f7202 */ /* 0x000fe20000000f00 */
[----:B------:R-:W-:Y:S02]  /*1c5f0*/  IMAD.MOV.U32 R40, RZ, RZ, R8 ;  /* 0x000000ffff287224 */ /* 0x000fe400078e0008 */
[----:B------:R-:W-:Y:S02]  /*1c600*/  IMAD.MOV.U32 R8, RZ, RZ, R7 ;  /* 0x000000ffff087224 */ /* 0x000fe400078e0007 */
.L_x_48731:
[----:B------:R-:W-:Y:S05]  /*1c610*/  BSYNC B1 ;  /* 0x0000000000017941 */ /* 0x000fea0003800000 */
.L_x_48729:
        /* <DEDUP_REMOVED lines=9> */
.L_x_48733:
[----:B------:R-:W-:Y:S01]  /*1c6b0*/  IMAD.MOV.U32 R37, RZ, RZ, R9 ;  /* 0x000000ffff257224 */ /* 0x000fe200078e0009 */
[----:B------:R-:W-:Y:S01]  /*1c6c0*/  MOV R9, R6 ;  /* 0x0000000600097202 */ /* 0x000fe20000000f00 */
[----:B------:R-:W-:Y:S02]  /*1c6d0*/  IMAD.MOV.U32 R7, RZ, RZ, R40 ;  /* 0x000000ffff077224 */ /* 0x000fe400078e0028 */
[----:B------:R-:W-:Y:S02]  /*1c6e0*/  IMAD.MOV.U32 R40, RZ, RZ, R5 ;  /* 0x000000ffff287224 */ /* 0x000fe400078e0005 */
.L_x_48734:
[----:B------:R-:W-:Y:S05]  /*1c6f0*/  BSYNC B1 ;  /* 0x0000000000017941 */ /* 0x000fea0003800000 */
.L_x_48732:
        /* <DEDUP_REMOVED lines=9> */
.L_x_48736:
[----:B------:R-:W-:Y:S01]  /*1c790*/  IMAD.MOV.U32 R6, RZ, RZ, R37 ;  /* 0x000000ffff067224 */ /* 0x000fe200078e0025 */
[----:B------:R-:W-:Y:S01]  /*1c7a0*/  MOV R37, R50 ;  /* 0x0000003200257202 */ /* 0x000fe20000000f00 */
[----:B------:R-:W-:Y:S02]  /*1c7b0*/  IMAD.MOV.U32 R5, RZ, RZ, R7 ;  /* 0x000000ffff057224 */ /* 0x000fe400078e0007 */
[----:B------:R-:W-:Y:S02]  /*1c7c0*/  IMAD.MOV.U32 R7, RZ, RZ, R4 ;  /* 0x000000ffff077224 */ /* 0x000fe400078e0004 */
.L_x_48737:
[----:B------:R-:W-:Y:S05]  /*1c7d0*/  BSYNC B1 ;  /* 0x0000000000017941 */ /* 0x000fea0003800000 */
.L_x_48735:
        /* <DEDUP_REMOVED lines=9> */
.L_x_48739:
[----:B------:R-:W-:Y:S01]  /*1c870*/  IMAD.MOV.U32 R39, RZ, RZ, R6 ;  /* 0x000000ffff277224 */ /* 0x000fe200078e0006 */
[----:B------:R-:W-:Y:S01]  /*1c880*/  MOV R6, R3 ;  /* 0x0000000300067202 */ /* 0x000fe20000000f00 */
[----:B------:R-:W-:Y:S02]  /*1c890*/  IMAD.MOV.U32 R4, RZ, RZ, R5 ;  /* 0x000000ffff047224 */ /* 0x000fe400078e0005 */
[----:B------:R-:W-:Y:S02]  /*1c8a0*/  IMAD.MOV.U32 R5, RZ, RZ, R2 ;  /* 0x000000ffff057224 */ /* 0x000fe400078e0002 */
.L_x_48740:
[----:B------:R-:W-:Y:S05]  /*1c8b0*/  BSYNC B1 ;  /* 0x0000000000017941 */ /* 0x000fea0003800000 */
.L_x_48738:
        /* <DEDUP_REMOVED lines=9> */
.L_x_48742:
[----:B------:R-:W-:Y:S01]  /*1c950*/  IMAD.MOV.U32 R3, RZ, RZ, R39 ;  /* 0x000000ffff037224 */ /* 0x000fe200078e0027 */
[----:B------:R-:W-:Y:S01]  /*1c960*/  MOV R39, R56 ;  /* 0x0000003800277202 */ /* 0x000fe20000000f00 */
[----:B------:R-:W-:Y:S02]  /*1c970*/  IMAD.MOV.U32 R2, RZ, RZ, R4 ;  /* 0x000000ffff027224 */ /* 0x000fe400078e0004 */
[----:B------:R-:W-:Y:S02]  /*1c980*/  IMAD.MOV.U32 R4, RZ, RZ, R33 ;  /* 0x000000ffff047224 */ /* 0x000fe400078e0021 */
.L_x_48743:
[----:B------:R-:W-:Y:S05]  /*1c990*/  BSYNC B1 ;  /* 0x0000000000017941 */ /* 0x000fea0003800000 */
.L_x_48741:
        /* <DEDUP_REMOVED lines=9> */
.L_x_48745:
[----:B------:R-:W-:Y:S01]  /*1ca30*/  IMAD.MOV.U32 R42, RZ, RZ, R3 ;  /* 0x000000ffff2a7224 */ /* 0x000fe200078e0003 */
[----:B------:R-:W-:Y:S01]  /*1ca40*/  MOV R3, R18 ;  /* 0x0000001200037202 */ /* 0x000fe20000000f00 */
[----:B------:R-:W-:Y:S02]  /*1ca50*/  IMAD.MOV.U32 R33, RZ, RZ, R2 ;  /* 0x000000ffff217224 */ /* 0x000fe400078e0002 */
[----:B------:R-:W-:Y:S02]  /*1ca60*/  IMAD.MOV.U32 R2, RZ, RZ, R17 ;  /* 0x000000ffff027224 */ /* 0x000fe400078e0011 */
.L_x_48746:
[----:B------:R-:W-:Y:S05]  /*1ca70*/  BSYNC B1 ;  /* 0x0000000000017941 */ /* 0x000fea0003800000 */
.L_x_48744:
        /* <DEDUP_REMOVED lines=16> */
.L_x_48748:
[----:B------:R-:W-:Y:S01]  /*1cb80*/  MOV R32, R19 ;  /* 0x0000001300207202 */ /* 0x000fe20000000f00 */
[----:B------:R-:W-:Y:S02]  /*1cb90*/  IMAD.MOV.U32 R18, RZ, RZ, R71 ;  /* 0x000000ffff127224 */ /* 0x000fe400078e0047 */
[----:B------:R-:W-:Y:S02]  /*1cba0*/  IMAD.MOV.U32 R19, RZ, RZ, R34 ;  /* 0x000000ffff137224 */ /* 0x000fe400078e0022 */
[----:B------:R-:W-:Y:S02]  /*1cbb0*/  IMAD.MOV.U32 R71, RZ, RZ, R16 ;  /* 0x000000ffff477224 */ /* 0x000fe400078e0010 */
.L_x_48749:
[----:B------:R-:W-:Y:S05]  /*1cbc0*/  BSYNC B1 ;  /* 0x0000000000017941 */ /* 0x000fea0003800000 */
.L_x_48747:
        /* <DEDUP_REMOVED lines=9> */
.L_x_48751:
[----:B------:R-:W-:Y:S01]  /*1cc60*/  MOV R21, R32 ;  /* 0x0000002000157202 */ /* 0x000fe20000000f00 */
[----:B------:R-:W-:Y:S02]  /*1cc70*/  IMAD.MOV.U32 R17, RZ, RZ, R18 ;  /* 0x000000ffff117224 */ /* 0x000fe400078e0012 */
[----:B------:R-:W-:Y:S02]  /*1cc80*/  IMAD.MOV.U32 R32, RZ, RZ, R35 ;  /* 0x000000ffff207224 */ /* 0x000fe400078e0023 */
[----:B------:R-:W-:Y:S02]  /*1cc90*/  IMAD.MOV.U32 R18, RZ, RZ, R23 ;  /* 0x000000ffff127224 */ /* 0x000fe400078e0017 */
.L_x_48752:
[----:B------:R-:W-:Y:S05]  /*1cca0*/  BSYNC B1 ;  /* 0x0000000000017941 */ /* 0x000fea0003800000 */
.L_x_48750:
        /* <DEDUP_REMOVED lines=9> */
.L_x_48754:
[----:B------:R-:W-:Y:S01]  /*1cd40*/  MOV R34, R21 ;  /* 0x0000001500227202 */ /* 0x000fe20000000f00 */
[----:B------:R-:W-:Y:S02]  /*1cd50*/  IMAD.MOV.U32 R16, RZ, RZ, R17 ;  /* 0x000000ffff107224 */ /* 0x000fe400078e0011 */
[----:B------:R-:W-:Y:S02]  /*1cd60*/  IMAD.MOV.U32 R21, RZ, RZ, R36 ;  /* 0x000000ffff157224 */ /* 0x000fe400078e0024 */
[----:B------:R-:W-:Y:S02]  /*1cd70*/  IMAD.MOV.U32 R17, RZ, RZ, R14 ;  /* 0x000000ffff117224 */ /* 0x000fe400078e000e */
.L_x_48755:
[----:B------:R-:W-:Y:S05]  /*1cd80*/  BSYNC B1 ;  /* 0x0000000000017941 */ /* 0x000fea0003800000 */
.L_x_48753:
        /* <DEDUP_REMOVED lines=9> */
.L_x_48757:
[----:B------:R-:W-:Y:S01]  /*1ce20*/  MOV R35, R34 ;  /* 0x0000002200237202 */ /* 0x000fe20000000f00 */
[----:B------:R-:W-:Y:S02]  /*1ce30*/  IMAD.MOV.U32 R23, RZ, RZ, R16 ;  /* 0x000000ffff177224 */ /* 0x000fe400078e0010 */
[----:B------:R-:W-:Y:S02]  /*1ce40*/  IMAD.MOV.U32 R34, RZ, RZ, R25 ;  /* 0x000000ffff227224 */ /* 0x000fe400078e0019 */
[----:B------:R-:W-:Y:S02]  /*1ce50*/  IMAD.MOV.U32 R16, RZ, RZ, R15 ;  /* 0x000000ffff107224 */ /* 0x000fe400078e000f */
.L_x_48758:
[----:B------:R-:W-:Y:S05]  /*1ce60*/  BSYNC B1 ;  /* 0x0000000000017941 */ /* 0x000fea0003800000 */
.L_x_48756:
        /* <DEDUP_REMOVED lines=9> */
.L_x_48760:
[----:B------:R-:W-:Y:S01]  /*1cf00*/  MOV R14, R35 ;  /* 0x00000023000e7202 */ /* 0x000fe20000000f00 */
[----:B------:R-:W-:Y:S02]  /*1cf10*/  IMAD.MOV.U32 R15, RZ, RZ, R23 ;  /* 0x000000ffff0f7224 */ /* 0x000fe400078e0017 */
[----:B------:R-:W-:Y:S02]  /*1cf20*/  IMAD.MOV.U32 R35, RZ, RZ, R48 ;  /* 0x000000ffff237224 */ /* 0x000fe400078e0030 */
[----:B------:R-:W-:Y:S02]  /*1cf30*/  IMAD.MOV.U32 R23, RZ, RZ, R38 ;  /* 0x000000ffff177224 */ /* 0x000fe400078e0026 */
.L_x_48761:
[----:B------:R-:W-:Y:S05]  /*1cf40*/  BSYNC B1 ;  /* 0x0000000000017941 */ /* 0x000fea0003800000 */
.L_x_48759:
        /* <DEDUP_REMOVED lines=9> */
.L_x_48763:
[----:B------:R-:W-:Y:S01]  /*1cfe0*/  MOV R38, R14 ;  /* 0x0000000e00267202 */ /* 0x000fe20000000f00 */
[----:B------:R-:W-:Y:S02]  /*1cff0*/  IMAD.MOV.U32 R36, RZ, RZ, R15 ;  /* 0x000000ffff247224 */ /* 0x000fe400078e000f */
[----:B------:R-:W-:Y:S02]  /*1d000*/  IMAD.MOV.U32 R14, RZ, RZ, R13 ;  /* 0x000000ffff0e7224 */ /* 0x000fe400078e000d */
[----:B------:R-:W-:Y:S02]  /*1d010*/  IMAD.MOV.U32 R15, RZ, RZ, R12 ;  /* 0x000000ffff0f7224 */ /* 0x000fe400078e000c */
.L_x_48764:
[----:B------:R-:W-:Y:S05]  /*1d020*/  BSYNC B1 ;  /* 0x0000000000017941 */ /* 0x000fea0003800000 */
.L_x_48762:
        /* <DEDUP_REMOVED lines=9> */
.L_x_48766:
[----:B------:R-:W-:Y:S01]  /*1d0c0*/  MOV R13, R38 ;  /* 0x00000026000d7202 */ /* 0x000fe20000000f00 */
[----:B------:R-:W-:Y:S02]  /*1d0d0*/  IMAD.MOV.U32 R12, RZ, RZ, R36 ;  /* 0x000000ffff0c7224 */ /* 0x000fe400078e0024 */
[----:B------:R-:W-:Y:S02]  /*1d0e0*/  IMAD.MOV.U32 R38, RZ, RZ, R27 ;  /* 0x000000ffff267224 */ /* 0x000fe400078e001b */
[----:B------:R-:W-:Y:S02]  /*1d0f0*/  IMAD.MOV.U32 R36, RZ, RZ, R11 ;  /* 0x000000ffff247224 */ /* 0x000fe400078e000b */
.L_x_48767:
[----:B------:R-:W-:Y:S05]  /*1d100*/  BSYNC B1 ;  /* 0x0000000000017941 */ /* 0x000fea0003800000 */
.L_x_48765:
        /* <DEDUP_REMOVED lines=9> */
.L_x_48769:
[----:B------:R-:W-:Y:S01]  /*1d1a0*/  MOV R44, R13 ;  /* 0x0000000d002c7202 */ /* 0x000fe20000000f00 */
[----:B------:R-:W-:Y:S02]  /*1d1b0*/  IMAD.MOV.U32 R11, RZ, RZ, R12 ;  /* 0x000000ffff0b7224 */ /* 0x000fe400078e000c */
[----:B------:R-:W-:Y:S02]  /*1d1c0*/  IMAD.MOV.U32 R13, RZ, RZ, R10 ;  /* 0x000000ffff0d7224 */ /* 0x000fe400078e000a */
[----:B------:R-:W-:Y:S02]  /*1d1d0*/  IMAD.MOV.U32 R12, RZ, RZ, R29 ;  /* 0x000000ffff0c7224 */ /* 0x000fe400078e001d */
.L_x_48770:
[----:B------:R-:W-:Y:S05]  /*1d1e0*/  BSYNC B1 ;  /* 0x0000000000017941 */ /* 0x000fea0003800000 */
.L_x_48768:
        /* <DEDUP_REMOVED lines=9> */
.L_x_48772:
[----:B------:R-:W-:Y:S01]  /*1d280*/  MOV R10, R44 ;  /* 0x0000002c000a7202 */ /* 0x000fe20000000f00 */
[----:B------:R-:W-:Y:S02]  /*1d290*/  IMAD.MOV.U32 R25, RZ, RZ, R11 ;  /* 0x000000ffff197224 */ /* 0x000fe400078e000b */
[----:B------:R-:W-:Y:S02]  /*1d2a0*/  IMAD.MOV.U32 R44, RZ, RZ, R31 ;  /* 0x000000ffff2c7224 */ /* 0x000fe400078e001f */
[----:B------:R-:W-:Y:S02]  /*1d2b0*/  IMAD.MOV.U32 R11, RZ, RZ, R8 ;  /* 0x000000ffff0b7224 */ /* 0x000fe400078e0008 */
.L_x_48773:
[----:B------:R-:W-:Y:S05]  /*1d2c0*/  BSYNC B1 ;  /* 0x0000000000017941 */ /* 0x000fea0003800000 */
.L_x_48771:
        /* <DEDUP_REMOVED lines=9> */
.L_x_48775:
[----:B------:R-:W-:Y:S01]  /*1d360*/  MOV R46, R10 ;  /* 0x0000000a002e7202 */ /* 0x000fe20000000f00 */
[----:B------:R-:W-:Y:S02]  /*1d370*/  IMAD.MOV.U32 R8, RZ, RZ, R25 ;  /* 0x000000ffff087224 */ /* 0x000fe400078e0019 */
[----:B------:R-:W-:Y:S02]  /*1d380*/  IMAD.MOV.U32 R10, RZ, RZ, R9 ;  /* 0x000000ffff0a7224 */ /* 0x000fe400078e0009 */
[----:B------:R-:W-:Y:S02]  /*1d390*/  IMAD.MOV.U32 R25, RZ, RZ, R40 ;  /* 0x000000ffff197224 */ /* 0x000fe400078e0028 */
.L_x_48776:
[----:B------:R-:W-:Y:S05]  /*1d3a0*/  BSYNC B1 ;  /* 0x0000000000017941 */ /* 0x000fea0003800000 */
.L_x_48774:
        /* <DEDUP_REMOVED lines=9> */
.L_x_48778:
[----:B------:R-:W-:Y:S01]  /*1d440*/  MOV R9, R46 ;  /* 0x0000002e00097202 */ /* 0x000fe20000000f00 */
[----:B------:R-:W-:Y:S02]  /*1d450*/  IMAD.MOV.U32 R40, RZ, RZ, R8 ;  /* 0x000000ffff287224 */ /* 0x000fe400078e0008 */
[----:B------:R-:W-:Y:S02]  /*1d460*/  IMAD.MOV.U32 R46, RZ, RZ, R37 ;  /* 0x000000ffff2e7224 */ /* 0x000fe400078e0025 */
[----:B------:R-:W-:Y:S02]  /*1d470*/  IMAD.MOV.U32 R8, RZ, RZ, R7 ;  /* 0x000000ffff087224 */ /* 0x000fe400078e0007 */
.L_x_48779:
[----:B------:R-:W-:Y:S05]  /*1d480*/  BSYNC B1 ;  /* 0x0000000000017941 */ /* 0x000fea0003800000 */
.L_x_48777:
        /* <DEDUP_REMOVED lines=9> */
.L_x_48781:
[----:B------:R-:W-:Y:S01]  /*1d520*/  MOV R48, R9 ;  /* 0x0000000900307202 */ /* 0x000fe20000000f00 */
[----:B------:R-:W-:Y:S02]  /*1d530*/  IMAD.MOV.U32 R7, RZ, RZ, R40 ;  /* 0x000000ffff077224 */ /* 0x000fe400078e0028 */
[----:B------:R-:W-:Y:S02]  /*1d540*/  IMAD.MOV.U32 R9, RZ, RZ, R6 ;  /* 0x000000ffff097224 */ /* 0x000fe400078e0006 */
[----:B------:R-:W-:Y:S02]  /*1d550*/  IMAD.MOV.U32 R40, RZ, RZ, R5 ;  /* 0x000000ffff287224 */ /* 0x000fe400078e0005 */
.L_x_48782:
[----:B------:R-:W-:Y:S05]  /*1d560*/  BSYNC B1 ;  /* 0x0000000000017941 */ /* 0x000fea0003800000 */
.L_x_48780:
        /* <DEDUP_REMOVED lines=9> */
.L_x_48784:
[----:B------:R-:W-:Y:S01]  /*1d600*/  MOV R6, R48 ;  /* 0x0000003000067202 */ /* 0x000fe20000000f00 */
[----:B------:R-:W-:Y:S02]  /*1d610*/  IMAD.MOV.U32 R5, RZ, RZ, R7 ;  /* 0x000000ffff057224 */ /* 0x000fe400078e0007 */
[----:B------:R-:W-:Y:S02]  /*1d620*/  IMAD.MOV.U32 R48, RZ, RZ, R39 ;  /* 0x000000ffff307224 */ /* 0x000fe400078e0027 */
[----:B------:R-:W-:Y:S02]  /*1d630*/  IMAD.MOV.U32 R7, RZ, RZ, R4 ;  /* 0x000000ffff077224 */ /* 0x000fe400078e0004 */
.L_x_48785:
[----:B------:R-:W-:Y:S05]  /*1d640*/  BSYNC B1 ;  /* 0x0000000000017941 */ /* 0x000fea0003800000 */
.L_x_48783:
        /* <DEDUP_REMOVED lines=9> */
.L_x_48787:
[----:B------:R-:W-:Y:S01]  /*1d6e0*/  MOV R27, R6 ;  /* 0x00000006001b7202 */ /* 0x000fe20000000f00 */
[----:B------:R-:W-:Y:S02]  /*1d6f0*/  IMAD.MOV.U32 R4, RZ, RZ, R5 ;  /* 0x000000ffff047224 */ /* 0x000fe400078e0005 */
[----:B------:R-:W-:Y:S02]  /*1d700*/  IMAD.MOV.U32 R6, RZ, RZ, R3 ;  /* 0x000000ffff067224 */ /* 0x000fe400078e0003 */
[----:B------:R-:W-:Y:S02]  /*1d710*/  IMAD.MOV.U32 R5, RZ, RZ, R2 ;  /* 0x000000ffff057224 */ /* 0x000fe400078e0002 */
.L_x_48788:
[----:B------:R-:W-:Y:S05]  /*1d720*/  BSYNC B1 ;  /* 0x0000000000017941 */ /* 0x000fea0003800000 */
.L_x_48786:
        /* <DEDUP_REMOVED lines=9> */
.L_x_48790:
[----:B------:R-:W-:Y:S01]  /*1d7c0*/  MOV R3, R27 ;  /* 0x0000001b00037202 */ /* 0x000fe20000000f00 */
[----:B------:R-:W-:Y:S02]  /*1d7d0*/  IMAD.MOV.U32 R2, RZ, RZ, R4 ;  /* 0x000000ffff027224 */ /* 0x000fe400078e0004 */
[----:B------:R-:W-:Y:S02]  /*1d7e0*/  IMAD.MOV.U32 R27, RZ, RZ, R42 ;  /* 0x000000ffff1b7224 */ /* 0x000fe400078e002a */
[----:B------:R-:W-:Y:S02]  /*1d7f0*/  IMAD.MOV.U32 R4, RZ, RZ, R33 ;  /* 0x000000ffff047224 */ /* 0x000fe400078e0021 */
.L_x_48791:
[----:B------:R-:W-:Y:S05]  /*1d800*/  BSYNC B1 ;  /* 0x0000000000017941 */ /* 0x000fea0003800000 */
.L_x_48789:
        /* <DEDUP_REMOVED lines=16> */
.L_x_48793:
[----:B------:R-:W-:Y:S02]  /*1d910*/  IMAD.MOV.U32 R42, RZ, RZ, R19 ;  /* 0x000000ffff2a7224 */ /* 0x000fe400078e0013 */
[----:B------:R-:W-:Y:S02]  /*1d920*/  IMAD.MOV.U32 R30, RZ, RZ, R71 ;  /* 0x000000ffff1e7224 */ /* 0x000fe400078e0047 */
[----:B------:R-:W-:Y:S02]  /*1d930*/  IMAD.MOV.U32 R19, RZ, RZ, R32 ;  /* 0x000000ffff137224 */ /* 0x000fe400078e0020 */
[----:B------:R-:W-:Y:S02]  /*1d940*/  IMAD.MOV.U32 R71, RZ, RZ, R18 ;  /* 0x000000ffff477224 */ /* 0x000fe400078e0012 */
.L_x_48794:
[----:B------:R-:W-:Y:S05]  /*1d950*/  BSYNC B1 ;  /* 0x0000000000017941 */ /* 0x000fea0003800000 */
.L_x_48792:
        /* <DEDUP_REMOVED lines=9> */
.L_x_48796:
[----:B------:R-:W-:Y:S02]  /*1d9f0*/  IMAD.MOV.U32 R31, RZ, RZ, R42 ;  /* 0x000000ffff1f7224 */ /* 0x000fe400078e002a */
[----:B------:R-:W-:Y:S02]  /*1da00*/  IMAD.MOV.U32 R29, RZ, RZ, R30 ;  /* 0x000000ffff1d7224 */ /* 0x000fe400078e001e */
[----:B------:R-:W-:Y:S02]  /*1da10*/  IMAD.MOV.U32 R42, RZ, RZ, R21 ;  /* 0x000000ffff2a7224 */ /* 0x000fe400078e0015 */
[----:B------:R-:W-:Y:S02]  /*1da20*/  IMAD.MOV.U32 R30, RZ, RZ, R17 ;  /* 0x000000ffff1e7224 */ /* 0x000fe400078e0011 */
.L_x_48797:
[----:B------:R-:W-:Y:S05]  /*1da30*/  BSYNC B1 ;  /* 0x0000000000017941 */ /* 0x000fea0003800000 */
.L_x_48795:
        /* <DEDUP_REMOVED lines=9> */
.L_x_48799:
[----:B------:R-:W-:Y:S02]  /*1dad0*/  IMAD.MOV.U32 R32, RZ, RZ, R31 ;  /* 0x000000ffff207224 */ /* 0x000fe400078e001f */
[----:B------:R-:W-:Y:S02]  /*1dae0*/  IMAD.MOV.U32 R18, RZ, RZ, R29 ;  /* 0x000000ffff127224 */ /* 0x000fe400078e001d */
[----:B------:R-:W-:Y:S02]  /*1daf0*/  IMAD.MOV.U32 R31, RZ, RZ, R34 ;  /* 0x000000ffff1f7224 */ /* 0x000fe400078e0022 */
[----:B------:R-:W-:Y:S02]  /*1db00*/  IMAD.MOV.U32 R29, RZ, RZ, R16 ;  /* 0x000000ffff1d7224 */ /* 0x000fe400078e0010 */
.L_x_48800:
[----:B------:R-:W-:Y:S05]  /*1db10*/  BSYNC B1 ;  /* 0x0000000000017941 */ /* 0x000fea0003800000 */
.L_x_48798:
        /* <DEDUP_REMOVED lines=9> */
.L_x_48802:
[----:B------:R-:W-:Y:S02]  /*1dbb0*/  IMAD.MOV.U32 R17, RZ, RZ, R32 ;  /* 0x000000ffff117224 */ /* 0x000fe400078e0020 */
[----:B------:R-:W-:Y:S02]  /*1dbc0*/  IMAD.MOV.U32 R16, RZ, RZ, R18 ;  /* 0x000000ffff107224 */ /* 0x000fe400078e0012 */
[----:B------:R-:W-:Y:S02]  /*1dbd0*/  IMAD.MOV.U32 R32, RZ, RZ, R35 ;  /* 0x000000ffff207224 */ /* 0x000fe400078e0023 */
[----:B------:R-:W-:Y:S02]  /*1dbe0*/  IMAD.MOV.U32 R18, RZ, RZ, R23 ;  /* 0x000000ffff127224 */ /* 0x000fe400078e0017 */
.L_x_48803:
[----:B------:R-:W-:Y:S05]  /*1dbf0*/  BSYNC B1 ;  /* 0x0000000000017941 */ /* 0x000fea0003800000 */
.L_x_48801:
        /* <DEDUP_REMOVED lines=9> */
.L_x_48805:
[----:B------:R-:W-:Y:S02]  /*1dc90*/  IMAD.MOV.U32 R23, RZ, RZ, R17 ;  /* 0x000000ffff177224 */ /* 0x000fe400078e0011 */
[----:B------:R-:W-:Y:S02]  /*1dca0*/  IMAD.MOV.U32 R21, RZ, RZ, R16 ;  /* 0x000000ffff157224 */ /* 0x000fe400078e0010 */
[----:B------:R-:W-:Y:S02]  /*1dcb0*/  IMAD.MOV.U32 R17, RZ, RZ, R14 ;  /* 0x000000ffff117224 */ /* 0x000fe400078e000e */
[----:B------:R-:W-:Y:S02]  /*1dcc0*/  IMAD.MOV.U32 R16, RZ, RZ, R15 ;  /* 0x000000ffff107224 */ /* 0x000fe400078e000f */
.L_x_48806:
[----:B------:R-:W-:Y:S05]  /*1dcd0*/  BSYNC B1 ;  /* 0x0000000000017941 */ /* 0x000fea0003800000 */
.L_x_48804:
        /* <DEDUP_REMOVED lines=9> */
.L_x_48808:
[----:B------:R-:W-:Y:S02]  /*1dd70*/  IMAD.MOV.U32 R14, RZ, RZ, R23 ;  /* 0x000000ffff0e7224 */ /* 0x000fe400078e0017 */
[----:B------:R-:W-:Y:S02]  /*1dd80*/  IMAD.MOV.U32 R15, RZ, RZ, R21 ;  /* 0x000000ffff0f7224 */ /* 0x000fe400078e0015 */
[----:B------:R-:W-:Y:S02]  /*1dd90*/  IMAD.MOV.U32 R23, RZ, RZ, R38 ;  /* 0x000000ffff177224 */ /* 0x000fe400078e0026 */
[----:B------:R-:W-:Y:S02]  /*1dda0*/  IMAD.MOV.U32 R21, RZ, RZ, R36 ;  /* 0x000000ffff157224 */ /* 0x000fe400078e0024 */
.L_x_48809:
[----:B------:R-:W-:Y:S05]  /*1ddb0*/  BSYNC B1 ;  /* 0x0000000000017941 */ /* 0x000fea0003800000 */
.L_x_48807:
        /* <DEDUP_REMOVED lines=9> */
.L_x_48811:
[----:B------:R-:W-:Y:S02]  /*1de50*/  IMAD.MOV.U32 R33, RZ, RZ, R14 ;  /* 0x000000ffff217224 */ /* 0x000fe400078e000e */
[----:B------:R-:W-:Y:S02]  /*1de60*/  IMAD.MOV.U32 R34, RZ, RZ, R15 ;  /* 0x000000ffff227224 */ /* 0x000fe400078e000f */
[----:B------:R-:W-:Y:S02]  /*1de70*/  IMAD.MOV.U32 R14, RZ, RZ, R13 ;  /* 0x000000ffff0e7224 */ /* 0x000fe400078e000d */
[----:B------:R-:W-:Y:S02]  /*1de80*/  IMAD.MOV.U32 R15, RZ, RZ, R12 ;  /* 0x000000ffff0f7224 */ /* 0x000fe400078e000c */
.L_x_48812:
[----:B------:R-:W-:Y:S05]  /*1de90*/  BSYNC B1 ;  /* 0x0000000000017941 */ /* 0x000fea0003800000 */
.L_x_48810:
        /* <DEDUP_REMOVED lines=9> */
.L_x_48814:
[----:B------:R-:W-:Y:S02]  /*1df30*/  IMAD.MOV.U32 R13, RZ, RZ, R33 ;  /* 0x000000ffff0d7224 */ /* 0x000fe400078e0021 */
[----:B------:R-:W-:Y:S02]  /*1df40*/  IMAD.MOV.U32 R12, RZ, RZ, R34 ;  /* 0x000000ffff0c7224 */ /* 0x000fe400078e0022 */
[----:B------:R-:W-:Y:S02]  /*1df50*/  IMAD.MOV.U32 R33, RZ, RZ, R44 ;  /* 0x000000ffff217224 */ /* 0x000fe400078e002c */
[----:B------:R-:W-:Y:S02]  /*1df60*/  IMAD.MOV.U32 R34, RZ, RZ, R11 ;  /* 0x000000ffff227224 */ /* 0x000fe400078e000b */
.L_x_48815:
[----:B------:R-:W-:Y:S05]  /*1df70*/  BSYNC B1 ;  /* 0x0000000000017941 */ /* 0x000fea0003800000 */
.L_x_48813:
        /* <DEDUP_REMOVED lines=9> */
.L_x_48817:
[----:B------:R-:W-:Y:S02]  /*1e010*/  IMAD.MOV.U32 R35, RZ, RZ, R13 ;  /* 0x000000ffff237224 */ /* 0x000fe400078e000d */
[----:B------:R-:W-:Y:S02]  /*1e020*/  IMAD.MOV.U32 R11, RZ, RZ, R12 ;  /* 0x000000ffff0b7224 */ /* 0x000fe400078e000c */
[----:B------:R-:W-:Y:S02]  /*1e030*/  IMAD.MOV.U32 R13, RZ, RZ, R10 ;  /* 0x000000ffff0d7224 */ /* 0x000fe400078e000a */
[----:B------:R-:W-:Y:S02]  /*1e040*/  IMAD.MOV.U32 R12, RZ, RZ, R25 ;  /* 0x000000ffff0c7224 */ /* 0x000fe400078e0019 */
.L_x_48818:
[----:B------:R-:W-:Y:S05]  /*1e050*/  BSYNC B1 ;  /* 0x0000000000017941 */ /* 0x000fea0003800000 */
.L_x_48816:
        /* <DEDUP_REMOVED lines=9> */
.L_x_48820:
[----:B------:R-:W-:Y:S02]  /*1e0f0*/  IMAD.MOV.U32 R10, RZ, RZ, R35 ;  /* 0x000000ffff0a7224 */ /* 0x000fe400078e0023 */
[----:B------:R-:W-:Y:S02]  /*1e100*/  IMAD.MOV.U32 R25, RZ, RZ, R11 ;  /* 0x000000ffff197224 */ /* 0x000fe400078e000b */
[----:B------:R-:W-:Y:S02]  /*1e110*/  IMAD.MOV.U32 R35, RZ, RZ, R46 ;  /* 0x000000ffff237224 */ /* 0x000fe400078e002e */
[----:B------:R-:W-:Y:S02]  /*1e120*/  IMAD.MOV.U32 R11, RZ, RZ, R8 ;  /* 0x000000ffff0b7224 */ /* 0x000fe400078e0008 */
.L_x_48821:
[----:B------:R-:W-:Y:S05]  /*1e130*/  BSYNC B1 ;  /* 0x0000000000017941 */ /* 0x000fea0003800000 */
.L_x_48819:
        /* <DEDUP_REMOVED lines=9> */
.L_x_48823:
[----:B------:R-:W-:Y:S02]  /*1e1d0*/  IMAD.MOV.U32 R37, RZ, RZ, R10 ;  /* 0x000000ffff257224 */ /* 0x000fe400078e000a */
[----:B------:R-:W-:Y:S02]  /*1e1e0*/  IMAD.MOV.U32 R8, RZ, RZ, R25 ;  /* 0x000000ffff087224 */ /* 0x000fe400078e0019 */
[----:B------:R-:W-:Y:S02]  /*1e1f0*/  IMAD.MOV.U32 R10, RZ, RZ, R9 ;  /* 0x000000ffff0a7224 */ /* 0x000fe400078e0009 */
[----:B------:R-:W-:Y:S02]  /*1e200*/  IMAD.MOV.U32 R25, RZ, RZ, R40 ;  /* 0x000000ffff197224 */ /* 0x000fe400078e0028 */
.L_x_48824:
[----:B------:R-:W-:Y:S05]  /*1e210*/  BSYNC B1 ;  /* 0x0000000000017941 */ /* 0x000fea0003800000 */
.L_x_48822:
        /* <DEDUP_REMOVED lines=9> */
.L_x_48826:
[----:B------:R-:W-:Y:S02]  /*1e2b0*/  IMAD.MOV.U32 R9, RZ, RZ, R37 ;  /* 0x000000ffff097224 */ /* 0x000fe400078e0025 */
[----:B------:R-:W-:Y:S02]  /*1e2c0*/  IMAD.MOV.U32 R36, RZ, RZ, R8 ;  /* 0x000000ffff247224 */ /* 0x000fe400078e0008 */
[----:B------:R-:W-:Y:S02]  /*1e2d0*/  IMAD.MOV.U32 R37, RZ, RZ, R48 ;  /* 0x000000ffff257224 */ /* 0x000fe400078e0030 */
[----:B------:R-:W-:Y:S02]  /*1e2e0*/  IMAD.MOV.U32 R8, RZ, RZ, R7 ;  /* 0x000000ffff087224 */ /* 0x000fe400078e0007 */
.L_x_48827:
[----:B------:R-:W-:Y:S05]  /*1e2f0*/  BSYNC B1 ;  /* 0x0000000000017941 */ /* 0x000fea0003800000 */
.L_x_48825:
        /* <DEDUP_REMOVED lines=9> */
.L_x_48829:
[----:B------:R-:W-:Y:S02]  /*1e390*/  IMAD.MOV.U32 R38, RZ, RZ, R9 ;  /* 0x000000ffff267224 */ /* 0x000fe400078e0009 */
[----:B------:R-:W-:Y:S02]  /*1e3a0*/  IMAD.MOV.U32 R7, RZ, RZ, R36 ;  /* 0x000000ffff077224 */ /* 0x000fe400078e0024 */
[----:B------:R-:W-:Y:S02]  /*1e3b0*/  IMAD.MOV.U32 R9, RZ, RZ, R6 ;  /* 0x000000ffff097224 */ /* 0x000fe400078e0006 */
[----:B------:R-:W-:Y:S02]  /*1e3c0*/  IMAD.MOV.U32 R36, RZ, RZ, R5 ;  /* 0x000000ffff247224 */ /* 0x000fe400078e0005 */
.L_x_48830:
[----:B------:R-:W-:Y:S05]  /*1e3d0*/  BSYNC B1 ;  /* 0x0000000000017941 */ /* 0x000fea0003800000 */
.L_x_48828:
        /* <DEDUP_REMOVED lines=9> */
.L_x_48832:
[----:B------:R-:W-:Y:S02]  /*1e470*/  IMAD.MOV.U32 R6, RZ, RZ, R38 ;  /* 0x000000ffff067224 */ /* 0x000fe400078e0026 */
[----:B------:R-:W-:Y:S02]  /*1e480*/  IMAD.MOV.U32 R5, RZ, RZ, R7 ;  /* 0x000000ffff057224 */ /* 0x000fe400078e0007 */
[----:B------:R-:W-:Y:S02]  /*1e490*/  IMAD.MOV.U32 R38, RZ, RZ, R27 ;  /* 0x000000ffff267224 */ /* 0x000fe400078e001b */
[----:B------:R-:W-:Y:S02]  /*1e4a0*/  IMAD.MOV.U32 R7, RZ, RZ, R4 ;  /* 0x000000ffff077224 */ /* 0x000fe400078e0004 */
.L_x_48833:
[----:B------:R-:W-:Y:S05]  /*1e4b0*/  BSYNC B1 ;  /* 0x0000000000017941 */ /* 0x000fea0003800000 */
.L_x_48831:
        /* <DEDUP_REMOVED lines=9> */
.L_x_48835:
[----:B------:R-:W-:Y:S02]  /*1e550*/  IMAD.MOV.U32 R27, RZ, RZ, R6 ;  /* 0x000000ffff1b7224 */ /* 0x000fe400078e0006 */
[----:B------:R-:W-:Y:S02]  /*1e560*/  IMAD.MOV.U32 R4, RZ, RZ, R5 ;  /* 0x000000ffff047224 */ /* 0x000fe400078e0005 */
[----:B------:R-:W-:Y:S02]  /*1e570*/  IMAD.MOV.U32 R6, RZ, RZ, R3 ;  /* 0x000000ffff067224 */ /* 0x000fe400078e0003 */
[----:B------:R-:W-:Y:S02]  /*1e580*/  IMAD.MOV.U32 R5, RZ, RZ, R2 ;  /* 0x000000ffff057224 */ /* 0x000fe400078e0002 */
.L_x_48836:
[----:B------:R-:W-:Y:S05]  /*1e590*/  BSYNC B1 ;  /* 0x0000000000017941 */ /* 0x000fea0003800000 */
.L_x_48834:
        /* <DEDUP_REMOVED lines=16> */
.L_x_48838:
[----:B------:R-:W-:Y:S01]  /*1e6a0*/  IMAD.MOV.U32 R2, RZ, RZ, R19 ;  /* 0x000000ffff027224 */ /* 0x000fe200078e0013 */
[----:B------:R-:W-:Y:S01]  /*1e6b0*/  MOV R19, R42 ;  /* 0x0000002a00137202 */ /* 0x000fe20000000f00 */
[----:B------:R-:W-:Y:S02]  /*1e6c0*/  IMAD.MOV.U32 R28, RZ, RZ, R71 ;  /* 0x000000ffff1c7224 */ /* 0x000fe400078e0047 */
[----:B------:R-:W-:Y:S02]  /*1e6d0*/  IMAD.MOV.U32 R71, RZ, RZ, R30 ;  /* 0x000000ffff477224 */ /* 0x000fe400078e001e */
.L_x_48839:
[----:B------:R-:W-:Y:S05]  /*1e6e0*/  BSYNC B1 ;  /* 0x0000000000017941 */ /* 0x000fea0003800000 */
.L_x_48837:
        /* <DEDUP_REMOVED lines=9> */
.L_x_48841:
[----:B------:R-:W-:Y:S01]  /*1e780*/  IMAD.MOV.U32 R3, RZ, RZ, R2 ;  /* 0x000000ffff037224 */ /* 0x000fe200078e0002 */
[----:B------:R-:W-:Y:S01]  /*1e790*/  MOV R2, R31 ;  /* 0x0000001f00027202 */ /* 0x000fe20000000f00 */
[----:B------:R-:W-:Y:S02]  /*1e7a0*/  IMAD.MOV.U32 R39, RZ, RZ, R28 ;  /* 0x000000ffff277224 */ /* 0x000fe400078e001c */
[----:B------:R-:W-:Y:S02]  /*1e7b0*/  IMAD.MOV.U32 R28, RZ, RZ, R29 ;  /* 0x000000ffff1c7224 */ /* 0x000fe400078e001d */
.L_x_48842:
[----:B------:R-:W-:Y:S05]  /*1e7c0*/  BSYNC B1 ;  /* 0x0000000000017941 */ /* 0x000fea0003800000 */
.L_x_48840:
        /* <DEDUP_REMOVED lines=9> */
.L_x_48844:
[----:B------:R-:W-:Y:S01]  /*1e860*/  IMAD.MOV.U32 R30, RZ, RZ, R3 ;  /* 0x000000ffff1e7224 */ /* 0x000fe200078e0003 */
[----:B------:R-:W-:Y:S01]  /*1e870*/  MOV R3, R32 ;  /* 0x0000002000037202 */ /* 0x000fe20000000f00 */
[----:B------:R-:W-:Y:S02]  /*1e880*/  IMAD.MOV.U32 R29, RZ, RZ, R39 ;  /* 0x000000ffff1d7224 */ /* 0x000fe400078e0027 */
[----:B------:R-:W-:Y:S02]  /*1e890*/  IMAD.MOV.U32 R39, RZ, RZ, R18 ;  /* 0x000000ffff277224 */ /* 0x000fe400078e0012 */
.L_x_48845:
[----:B------:R-:W-:Y:S05]  /*1e8a0*/  BSYNC B1 ;  /* 0x0000000000017941 */ /* 0x000fea0003800000 */
.L_x_48843:
        /* <DEDUP_REMOVED lines=9> */
.L_x_48847:
[----:B------:R-:W-:Y:S01]  /*1e940*/  IMAD.MOV.U32 R18, RZ, RZ, R30 ;  /* 0x000000ffff127224 */ /* 0x000fe200078e001e */
[----:B------:R-:W-:Y:S01]  /*1e950*/  MOV R30, R17 ;  /* 0x00000011001e7202 */ /* 0x000fe20000000f00 */
[----:B------:R-:W-:Y:S02]  /*1e960*/  IMAD.MOV.U32 R32, RZ, RZ, R29 ;  /* 0x000000ffff207224 */ /* 0x000fe400078e001d */
[----:B------:R-:W-:Y:S02]  /*1e970*/  IMAD.MOV.U32 R29, RZ, RZ, R16 ;  /* 0x000000ffff1d7224 */ /* 0x000fe400078e0010 */
.L_x_48848:
[----:B------:R-:W-:Y:S05]  /*1e980*/  BSYNC B1 ;  /* 0x0000000000017941 */ /* 0x000fea0003800000 */
.L_x_48846:
        /* <DEDUP_REMOVED lines=9> */
.L_x_48850:
[----:B------:R-:W-:Y:S01]  /*1ea20*/  IMAD.MOV.U32 R17, RZ, RZ, R18 ;  /* 0x000000ffff117224 */ /* 0x000fe200078e0012 */
[----:B------:R-:W-:Y:S01]  /*1ea30*/  MOV R18, R23 ;  /* 0x0000001700127202 */ /* 0x000fe20000000f00 */
[----:B------:R-:W-:Y:S02]  /*1ea40*/  IMAD.MOV.U32 R16, RZ, RZ, R32 ;  /* 0x000000ffff107224 */ /* 0x000fe400078e0020 */
[----:B------:R-:W-:Y:S02]  /*1ea50*/  IMAD.MOV.U32 R32, RZ, RZ, R21 ;  /* 0x000000ffff207224 */ /* 0x000fe400078e0015 */
.L_x_48851:
[----:B------:R-:W-:Y:S05]  /*1ea60*/  BSYNC B1 ;  /* 0x0000000000017941 */ /* 0x000fea0003800000 */
.L_x_48849:
        /* <DEDUP_REMOVED lines=9> */
.L_x_48853:
[----:B------:R-:W-:Y:S01]  /*1eb00*/  IMAD.MOV.U32 R40, RZ, RZ, R17 ;  /* 0x000000ffff287224 */ /* 0x000fe200078e0011 */
[----:B------:R-:W-:Y:S01]  /*1eb10*/  MOV R17, R14 ;  /* 0x0000000e00117202 */ /* 0x000fe20000000f00 */
[----:B------:R-:W-:Y:S02]  /*1eb20*/  IMAD.MOV.U32 R21, RZ, RZ, R16 ;  /* 0x000000ffff157224 */ /* 0x000fe400078e0010 */
[----:B------:R-:W-:Y:S02]  /*1eb30*/  IMAD.MOV.U32 R16, RZ, RZ, R15 ;  /* 0x000000ffff107224 */ /* 0x000fe400078e000f */
.L_x_48854:
[----:B------:R-:W-:Y:S05]  /*1eb40*/  BSYNC B1 ;  /* 0x0000000000017941 */ /* 0x000fea0003800000 */
.L_x_48852:
        /* <DEDUP_REMOVED lines=9> */
.L_x_48856:
[----:B------:R-:W-:Y:S01]  /*1ebe0*/  IMAD.MOV.U32 R14, RZ, RZ, R40 ;  /* 0x000000ffff0e7224 */ /* 0x000fe200078e0028 */
[----:B------:R-:W-:Y:S01]  /*1ebf0*/  MOV R40, R33 ;  /* 0x0000002100287202 */ /* 0x000fe20000000f00 */
[----:B------:R-:W-:Y:S02]  /*1ec00*/  IMAD.MOV.U32 R15, RZ, RZ, R21 ;  /* 0x000000ffff0f7224 */ /* 0x000fe400078e0015 */
[----:B------:R-:W-:Y:S02]  /*1ec10*/  IMAD.MOV.U32 R21, RZ, RZ, R34 ;  /* 0x000000ffff157224 */ /* 0x000fe400078e0022 */
.L_x_48857:
[----:B------:R-:W-:Y:S05]  /*1ec20*/  BSYNC B1 ;  /* 0x0000000000017941 */ /* 0x000fea0003800000 */
.L_x_48855:
        /* <DEDUP_REMOVED lines=9> */
.L_x_48859:
[----:B------:R-:W-:Y:S01]  /*1ecc0*/  IMAD.MOV.U32 R34, RZ, RZ, R14 ;  /* 0x000000ffff227224 */ /* 0x000fe200078e000e */
[----:B------:R-:W-:Y:S01]  /*1ecd0*/  MOV R14, R13 ;  /* 0x0000000d000e7202 */ /* 0x000fe20000000f00 */
[----:B------:R-:W-:Y:S02]  /*1ece0*/  IMAD.MOV.U32 R42, RZ, RZ, R15 ;  /* 0x000000ffff2a7224 */ /* 0x000fe400078e000f */
[----:B------:R-:W-:Y:S02]  /*1ecf0*/  IMAD.MOV.U32 R15, RZ, RZ, R12 ;  /* 0x000000ffff0f7224 */ /* 0x000fe400078e000c */
.L_x_48860:
[----:B------:R-:W-:Y:S05]  /*1ed00*/  BSYNC B1 ;  /* 0x0000000000017941 */ /* 0x000fea0003800000 */
.L_x_48858:
        /* <DEDUP_REMOVED lines=9> */
.L_x_48862:
[----:B------:R-:W-:Y:S01]  /*1eda0*/  IMAD.MOV.U32 R13, RZ, RZ, R34 ;  /* 0x000000ffff0d7224 */ /* 0x000fe200078e0022 */
[----:B------:R-:W-:Y:S01]  /*1edb0*/  MOV R34, R35 ;  /* 0x0000002300227202 */ /* 0x000fe20000000f00 */
[----:B------:R-:W-:Y:S02]  /*1edc0*/  IMAD.MOV.U32 R12, RZ, RZ, R42 ;  /* 0x000000ffff0c7224 */ /* 0x000fe400078e002a */
[----:B------:R-:W-:Y:S02]  /*1edd0*/  IMAD.MOV.U32 R42, RZ, RZ, R11 ;  /* 0x000000ffff2a7224 */ /* 0x000fe400078e000b */
.L_x_48863:
[----:B------:R-:W-:Y:S05]  /*1ede0*/  BSYNC B1 ;  /* 0x0000000000017941 */ /* 0x000fea0003800000 */
.L_x_48861:
        /* <DEDUP_REMOVED lines=9> */
.L_x_48865:
[----:B------:R-:W-:Y:S01]  /*1ee80*/  IMAD.MOV.U32 R44, RZ, RZ, R13 ;  /* 0x000000ffff2c7224 */ /* 0x000fe200078e000d */
[----:B------:R-:W-:Y:S01]  /*1ee90*/  MOV R13, R10 ;  /* 0x0000000a000d7202 */ /* 0x000fe20000000f00 */
[----:B------:R-:W-:Y:S02]  /*1eea0*/  IMAD.MOV.U32 R11, RZ, RZ, R12 ;  /* 0x000000ffff0b7224 */ /* 0x000fe400078e000c */
[----:B------:R-:W-:Y:S02]  /*1eeb0*/  IMAD.MOV.U32 R12, RZ, RZ, R25 ;  /* 0x000000ffff0c7224 */ /* 0x000fe400078e0019 */
.L_x_48866:
[----:B------:R-:W-:Y:S05]  /*1eec0*/  BSYNC B1 ;  /* 0x0000000000017941 */ /* 0x000fea0003800000 */
.L_x_48864:
        /* <DEDUP_REMOVED lines=9> */
.L_x_48868:
[----:B------:R-:W-:Y:S01]  /*1ef60*/  IMAD.MOV.U32 R10, RZ, RZ, R44 ;  /* 0x000000ffff0a7224 */ /* 0x000fe200078e002c */
[----:B------:R-:W-:Y:S01]  /*1ef70*/  MOV R44, R37 ;  /* 0x00000025002c7202 */ /* 0x000fe20000000f00 */
[----:B------:R-:W-:Y:S02]  /*1ef80*/  IMAD.MOV.U32 R23, RZ, RZ, R11 ;  /* 0x000000ffff177224 */ /* 0x000fe400078e000b */
[----:B------:R-:W-:Y:S02]  /*1ef90*/  IMAD.MOV.U32 R11, RZ, RZ, R8 ;  /* 0x000000ffff0b7224 */ /* 0x000fe400078e0008 */
.L_x_48869:
[----:B------:R-:W-:Y:S05]  /*1efa0*/  BSYNC B1 ;  /* 0x0000000000017941 */ /* 0x000fea0003800000 */
.L_x_48867:
        /* <DEDUP_REMOVED lines=9> */
.L_x_48871:
[----:B------:R-:W-:Y:S01]  /*1f040*/  IMAD.MOV.U32 R25, RZ, RZ, R10 ;  /* 0x000000ffff197224 */ /* 0x000fe200078e000a */
[----:B------:R-:W-:Y:S01]  /*1f050*/  MOV R10, R9 ;  /* 0x00000009000a7202 */ /* 0x000fe20000000f00 */
[----:B------:R-:W-:Y:S02]  /*1f060*/  IMAD.MOV.U32 R8, RZ, RZ, R23 ;  /* 0x000000ffff087224 */ /* 0x000fe400078e0017 */
[----:B------:R-:W-:Y:S02]  /*1f070*/  IMAD.MOV.U32 R23, RZ, RZ, R36 ;  /* 0x000000ffff177224 */ /* 0x000fe400078e0024 */
.L_x_48872:
[----:B------:R-:W-:Y:S05]  /*1f080*/  BSYNC B1 ;  /* 0x0000000000017941 */ /* 0x000fea0003800000 */
.L_x_48870:
        /* <DEDUP_REMOVED lines=9> */
.L_x_48874:
[----:B------:R-:W-:Y:S01]  /*1f120*/  IMAD.MOV.U32 R9, RZ, RZ, R25 ;  /* 0x000000ffff097224 */ /* 0x000fe200078e0019 */
[----:B------:R-:W-:Y:S01]  /*1f130*/  MOV R25, R38 ;  /* 0x0000002600197202 */ /* 0x000fe20000000f00 */
[----:B------:R-:W-:Y:S02]  /*1f140*/  IMAD.MOV.U32 R36, RZ, RZ, R8 ;  /* 0x000000ffff247224 */ /* 0x000fe400078e0008 */
[----:B------:R-:W-:Y:S02]  /*1f150*/  IMAD.MOV.U32 R8, RZ, RZ, R7 ;  /* 0x000000ffff087224 */ /* 0x000fe400078e0007 */
.L_x_48875:
[----:B------:R-:W-:Y:S05]  /*1f160*/  BSYNC B1 ;  /* 0x0000000000017941 */ /* 0x000fea0003800000 */
.L_x_48873:
        /* <DEDUP_REMOVED lines=9> */
.L_x_48877:
[----:B------:R-:W-:Y:S01]  /*1f200*/  IMAD.MOV.U32 R38, RZ, RZ, R9 ;  /* 0x000000ffff267224 */ /* 0x000fe200078e0009 */
[----:B------:R-:W-:Y:S01]  /*1f210*/  MOV R9, R6 ;  /* 0x0000000600097202 */ /* 0x000fe20000000f00 */
[----:B------:R-:W-:Y:S02]  /*1f220*/  IMAD.MOV.U32 R7, RZ, RZ, R36 ;  /* 0x000000ffff077224 */ /* 0x000fe400078e0024 */
[----:B------:R-:W-:Y:S02]  /*1f230*/  IMAD.MOV.U32 R36, RZ, RZ, R5 ;  /* 0x000000ffff247224 */ /* 0x000fe400078e0005 */
.L_x_48878:
[----:B------:R-:W-:Y:S05]  /*1f240*/  BSYNC B1 ;  /* 0x0000000000017941 */ /* 0x000fea0003800000 */
.L_x_48876:
        /* <DEDUP_REMOVED lines=9> */
.L_x_48880:
[----:B------:R-:W-:Y:S01]  /*1f2e0*/  IMAD.MOV.U32 R5, RZ, RZ, R38 ;  /* 0x000000ffff057224 */ /* 0x000fe200078e0026 */
[----:B------:R-:W-:Y:S01]  /*1f2f0*/  MOV R38, R27 ;  /* 0x0000001b00267202 */ /* 0x000fe20000000f00 */
[----:B------:R-:W-:Y:S02]  /*1f300*/  IMAD.MOV.U32 R6, RZ, RZ, R7 ;  /* 0x000000ffff067224 */ /* 0x000fe400078e0007 */
[----:B------:R-:W-:Y:S02]  /*1f310*/  IMAD.MOV.U32 R7, RZ, RZ, R4 ;  /* 0x000000ffff077224 */ /* 0x000fe400078e0004 */
.L_x_48881:
[----:B------:R-:W-:Y:S05]  /*1f320*/  BSYNC B1 ;  /* 0x0000000000017941 */ /* 0x000fea0003800000 */
.L_x_48879:
        /* <DEDUP_REMOVED lines=16> */
.L_x_48883:
[----:B------:R-:W-:Y:S01]  /*1f430*/  MOV R4, R19 ;  /* 0x0000001300047202 */ /* 0x000fe20000000f00 */
[----:B------:R-:W-:Y:S02]  /*1f440*/  IMAD.MOV.U32 R26, RZ, RZ, R71 ;  /* 0x000000ffff1a7224 */ /* 0x000fe400078e0047 */
[----:B------:R-:W-:Y:S02]  /*1f450*/  IMAD.MOV.U32 R19, RZ, RZ, R2 ;  /* 0x000000ffff137224 */ /* 0x000fe400078e0002 */
[----:B------:R-:W-:Y:S02]  /*1f460*/  IMAD.MOV.U32 R71, RZ, RZ, R28 ;  /* 0x000000ffff477224 */ /* 0x000fe400078e001c */
.L_x_48884:
[----:B------:R-:W-:Y:S05]  /*1f470*/  BSYNC B1 ;  /* 0x0000000000017941 */ /* 0x000fea0003800000 */
.L_x_48882:
        /* <DEDUP_REMOVED lines=9> */
.L_x_48886:
[----:B------:R-:W-:Y:S01]  /*1f510*/  MOV R27, R4 ;  /* 0x00000004001b7202 */ /* 0x000fe20000000f00 */
[----:B------:R-:W-:Y:S02]  /*1f520*/  IMAD.MOV.U32 R2, RZ, RZ, R26 ;  /* 0x000000ffff027224 */ /* 0x000fe400078e001a */
[----:B------:R-:W-:Y:S02]  /*1f530*/  IMAD.MOV.U32 R4, RZ, RZ, R3 ;  /* 0x000000ffff047224 */ /* 0x000fe400078e0003 */
[----:B------:R-:W-:Y:S02]  /*1f540*/  IMAD.MOV.U32 R26, RZ, RZ, R39 ;  /* 0x000000ffff1a7224 */ /* 0x000fe400078e0027 */
.L_x_48887:
[----:B------:R-:W-:Y:S05]  /*1f550*/  BSYNC B1 ;  /* 0x0000000000017941 */ /* 0x000fea0003800000 */
.L_x_48885:
        /* <DEDUP_REMOVED lines=9> */
.L_x_48889:
[----:B------:R-:W-:Y:S01]  /*1f5f0*/  MOV R3, R27 ;  /* 0x0000001b00037202 */ /* 0x000fe20000000f00 */
[----:B------:R-:W-:Y:S02]  /*1f600*/  IMAD.MOV.U32 R31, RZ, RZ, R2 ;  /* 0x000000ffff1f7224 */ /* 0x000fe400078e0002 */
[----:B------:R-:W-:Y:S02]  /*1f610*/  IMAD.MOV.U32 R27, RZ, RZ, R30 ;  /* 0x000000ffff1b7224 */ /* 0x000fe400078e001e */
[----:B------:R-:W-:Y:S02]  /*1f620*/  IMAD.MOV.U32 R2, RZ, RZ, R29 ;  /* 0x000000ffff027224 */ /* 0x000fe400078e001d */
.L_x_48890:
[----:B------:R-:W-:Y:S05]  /*1f630*/  BSYNC B1 ;  /* 0x0000000000017941 */ /* 0x000fea0003800000 */
.L_x_48888:
        /* <DEDUP_REMOVED lines=9> */
.L_x_48892:
[----:B------:R-:W-:Y:S01]  /*1f6d0*/  MOV R28, R3 ;  /* 0x00000003001c7202 */ /* 0x000fe20000000f00 */
[----:B------:R-:W-:Y:S02]  /*1f6e0*/  IMAD.MOV.U32 R29, RZ, RZ, R31 ;  /* 0x000000ffff1d7224 */ /* 0x000fe400078e001f */
[----:B------:R-:W-:Y:S02]  /*1f6f0*/  IMAD.MOV.U32 R3, RZ, RZ, R18 ;  /* 0x000000ffff037224 */ /* 0x000fe400078e0012 */
[----:B------:R-:W-:Y:S02]  /*1f700*/  IMAD.MOV.U32 R31, RZ, RZ, R32 ;  /* 0x000000ffff1f7224 */ /* 0x000fe400078e0020 */
.L_x_48893:
[----:B------:R-:W-:Y:S05]  /*1f710*/  BSYNC B1 ;  /* 0x0000000000017941 */ /* 0x000fea0003800000 */
.L_x_48891:
        /* <DEDUP_REMOVED lines=9> */
.L_x_48895:
[----:B------:R-:W-:Y:S01]  /*1f7b0*/  MOV R33, R28 ;  /* 0x0000001c00217202 */ /* 0x000fe20000000f00 */
[----:B------:R-:W-:Y:S02]  /*1f7c0*/  IMAD.MOV.U32 R18, RZ, RZ, R29 ;  /* 0x000000ffff127224 */ /* 0x000fe400078e001d */
[----:B------:R-:W-:Y:S02]  /*1f7d0*/  IMAD.MOV.U32 R28, RZ, RZ, R17 ;  /* 0x000000ffff1c7224 */ /* 0x000fe400078e0011 */
[----:B------:R-:W-:Y:S02]  /*1f7e0*/  IMAD.MOV.U32 R29, RZ, RZ, R16 ;  /* 0x000000ffff1d7224 */ /* 0x000fe400078e0010 */
.L_x_48896:
[----:B------:R-:W-:Y:S05]  /*1f7f0*/  BSYNC B1 ;  /* 0x0000000000017941 */ /* 0x000fea0003800000 */
.L_x_48894:
        /* <DEDUP_REMOVED lines=9> */
.L_x_48898:
[----:B------:R-:W-:Y:S01]  /*1f890*/  MOV R17, R33 ;  /* 0x0000002100117202 */ /* 0x000fe20000000f00 */
[----:B------:R-:W-:Y:S02]  /*1f8a0*/  IMAD.MOV.U32 R16, RZ, RZ, R18 ;  /* 0x000000ffff107224 */ /* 0x000fe400078e0012 */
[----:B------:R-:W-:Y:S02]  /*1f8b0*/  IMAD.MOV.U32 R33, RZ, RZ, R40 ;  /* 0x000000ffff217224 */ /* 0x000fe400078e0028 */
[----:B------:R-:W-:Y:S02]  /*1f8c0*/  IMAD.MOV.U32 R18, RZ, RZ, R21 ;  /* 0x000000ffff127224 */ /* 0x000fe400078e0015 */
.L_x_48899:
[----:B------:R-:W-:Y:S05]  /*1f8d0*/  BSYNC B1 ;  /* 0x0000000000017941 */ /* 0x000fea0003800000 */
.L_x_48897:
        /* <DEDUP_REMOVED lines=9> */
.L_x_48901:
[----:B------:R-:W-:Y:S01]  /*1f970*/  MOV R21, R17 ;  /* 0x0000001100157202 */ /* 0x000fe20000000f00 */
[----:B------:R-:W-:Y:S02]  /*1f980*/  IMAD.MOV.U32 R35, RZ, RZ, R16 ;  /* 0x000000ffff237224 */ /* 0x000fe400078e0010 */
[----:B------:R-:W-:Y:S02]  /*1f990*/  IMAD.MOV.U32 R17, RZ, RZ, R14 ;  /* 0x000000ffff117224 */ /* 0x000fe400078e000e */
[----:B------:R-:W-:Y:S02]  /*1f9a0*/  IMAD.MOV.U32 R16, RZ, RZ, R15 ;  /* 0x000000ffff107224 */ /* 0x000fe400078e000f */
.L_x_48902:
[----:B------:R-:W-:Y:S05]  /*1f9b0*/  BSYNC B1 ;  /* 0x0000000000017941 */ /* 0x000fea0003800000 */
.L_x_48900:
        /* <DEDUP_REMOVED lines=9> */
.L_x_48904:
[----:B------:R-:W-:Y:S01]  /*1fa50*/  MOV R14, R21 ;  /* 0x00000015000e7202 */ /* 0x000fe20000000f00 */
[----:B------:R-:W-:Y:S02]  /*1fa60*/  IMAD.MOV.U32 R15, RZ, RZ, R35 ;  /* 0x000000ffff0f7224 */ /* 0x000fe400078e0023 */
[----:B------:R-:W-:Y:S02]  /*1fa70*/  IMAD.MOV.U32 R21, RZ, RZ, R34 ;  /* 0x000000ffff157224 */ /* 0x000fe400078e0022 */
[----:B------:R-:W-:Y:S02]  /*1fa80*/  IMAD.MOV.U32 R35, RZ, RZ, R42 ;  /* 0x000000ffff237224 */ /* 0x000fe400078e002a */
.L_x_48905:
[----:B------:R-:W-:Y:S05]  /*1fa90*/  BSYNC B1 ;  /* 0x0000000000017941 */ /* 0x000fea0003800000 */
.L_x_48903:
        /* <DEDUP_REMOVED lines=9> */
.L_x_48907:
[----:B------:R-:W-:Y:S01]  /*1fb30*/  MOV R37, R14 ;  /* 0x0000000e00257202 */ /* 0x000fe20000000f00 */
[----:B------:R-:W-:Y:S02]  /*1fb40*/  IMAD.MOV.U32 R30, RZ, RZ, R15 ;  /* 0x000000ffff1e7224 */ /* 0x000fe400078e000f */
[----:B------:R-:W-:Y:S02]  /*1fb50*/  IMAD.MOV.U32 R14, RZ, RZ, R13 ;  /* 0x000000ffff0e7224 */ /* 0x000fe400078e000d */
[----:B------:R-:W-:Y:S02]  /*1fb60*/  IMAD.MOV.U32 R15, RZ, RZ, R12 ;  /* 0x000000ffff0f7224 */ /* 0x000fe400078e000c */
.L_x_48908:
[----:B------:R-:W-:Y:S05]  /*1fb70*/  BSYNC B1 ;  /* 0x0000000000017941 */ /* 0x000fea0003800000 */
.L_x_48906:
        /* <DEDUP_REMOVED lines=9> */
.L_x_48910:
[----:B------:R-:W-:Y:S01]  /*1fc10*/  MOV R13, R37 ;  /* 0x00000025000d7202 */ /* 0x000fe20000000f00 */
[----:B------:R-:W-:Y:S02]  /*1fc20*/  IMAD.MOV.U32 R12, RZ, RZ, R30 ;  /* 0x000000ffff0c7224 */ /* 0x000fe400078e001e */
[----:B------:R-:W-:Y:S02]  /*1fc30*/  IMAD.MOV.U32 R37, RZ, RZ, R44 ;  /* 0x000000ffff257224 */ /* 0x000fe400078e002c */
[----:B------:R-:W-:Y:S02]  /*1fc40*/  IMAD.MOV.U32 R30, RZ, RZ, R11 ;  /* 0x000000ffff1e7224 */ /* 0x000fe400078e000b */
.L_x_48911:
[----:B------:R-:W-:Y:S05]  /*1fc50*/  BSYNC B1 ;  /* 0x0000000000017941 */ /* 0x000fea0003800000 */
.L_x_48909:
        /* <DEDUP_REMOVED lines=9> */
.L_x_48913:
[----:B------:R-:W-:Y:S01]  /*1fcf0*/  MOV R32, R13 ;  /* 0x0000000d00207202 */ /* 0x000fe20000000f00 */
[----:B------:R-:W-:Y:S02]  /*1fd00*/  IMAD.MOV.U32 R11, RZ, RZ, R12 ;  /* 0x000000ffff0b7224 */ /* 0x000fe400078e000c */
[----:B------:R-:W-:Y:S02]  /*1fd10*/  IMAD.MOV.U32 R13, RZ, RZ, R10 ;  /* 0x000000ffff0d7224 */ /* 0x000fe400078e000a */
[----:B------:R-:W-:Y:S02]  /*1fd20*/  IMAD.MOV.U32 R12, RZ, RZ, R23 ;  /* 0x000000ffff0c7224 */ /* 0x000fe400078e0017 */
.L_x_48914:
[----:B------:R-:W-:Y:S05]  /*1fd30*/  BSYNC B1 ;  /* 0x0000000000017941 */ /* 0x000fea0003800000 */
.L_x_48912:
        /* <DEDUP_REMOVED lines=9> */
.L_x_48916:
[----:B------:R-:W-:Y:S01]  /*1fdd0*/  MOV R10, R32 ;  /* 0x00000020000a7202 */ /* 0x000fe20000000f00 */
[----:B------:R-:W-:Y:S02]  /*1fde0*/  IMAD.MOV.U32 R23, RZ, RZ, R11 ;  /* 0x000000ffff177224 */ /* 0x000fe400078e000b */
[----:B------:R-:W-:Y:S02]  /*1fdf0*/  IMAD.MOV.U32 R32, RZ, RZ, R25 ;  /* 0x000000ffff207224 */ /* 0x000fe400078e0019 */
[----:B------:R-:W-:Y:S02]  /*1fe00*/  IMAD.MOV.U32 R11, RZ, RZ, R8 ;  /* 0x000000ffff0b7224 */ /* 0x000fe400078e0008 */
.L_x_48917:
[----:B------:R-:W-:Y:S05]  /*1fe10*/  BSYNC B1 ;  /* 0x0000000000017941 */ /* 0x000fea0003800000 */
.L_x_48915:
        /* <DEDUP_REMOVED lines=9> */
.L_x_48919:
[----:B------:R-:W-:Y:S01]  /*1feb0*/  MOV R25, R10 ;  /* 0x0000000a00197202 */ /* 0x000fe20000000f00 */
[----:B------:R-:W-:Y:S02]  /*1fec0*/  IMAD.MOV.U32 R8, RZ, RZ, R23 ;  /* 0x000000ffff087224 */ /* 0x000fe400078e0017 */
[----:B------:R-:W-:Y:S02]  /*1fed0*/  IMAD.MOV.U32 R10, RZ, RZ, R9 ;  /* 0x000000ffff0a7224 */ /* 0x000fe400078e0009 */
[----:B------:R-:W-:Y:S02]  /*1fee0*/  IMAD.MOV.U32 R23, RZ, RZ, R36 ;  /* 0x000000ffff177224 */ /* 0x000fe400078e0024 */
.L_x_48920:
[----:B------:R-:W-:Y:S05]  /*1fef0*/  BSYNC B1 ;  /* 0x0000000000017941 */ /* 0x000fea0003800000 */
.L_x_48918:
        /* <DEDUP_REMOVED lines=9> */
.L_x_48922:
[----:B------:R-:W-:Y:S01]  /*1ff90*/  MOV R34, R25 ;  /* 0x0000001900227202 */ /* 0x000fe20000000f00 */
[----:B------:R-:W-:Y:S02]  /*1ffa0*/  IMAD.MOV.U32 R9, RZ, RZ, R8 ;  /* 0x000000ffff097224 */ /* 0x000fe400078e0008 */
[----:B------:R-:W-:Y:S02]  /*1ffb0*/  IMAD.MOV.U32 R25, RZ, RZ, R38 ;  /* 0x000000ffff197224 */ /* 0x000fe400078e0026 */
[----:B------:R-:W-:Y:S02]  /*1ffc0*/  IMAD.MOV.U32 R8, RZ, RZ, R7 ;  /* 0x000000ffff087224 */ /* 0x000fe400078e0007 */
.L_x_48923:
[----:B------:R-:W-:Y:S05]  /*1ffd0*/  BSYNC B1 ;  /* 0x0000000000017941 */ /* 0x000fea0003800000 */
.L_x_48921:
        /* <DEDUP_REMOVED lines=9> */
.L_x_48925:
[----:B------:R-:W-:Y:S01]  /*20070*/  MOV R7, R34 ;  /* 0x0000002200077202 */ /* 0x000fe20000000f00 */
[----:B------:R-:W-:Y:S02]  /*20080*/  IMAD.MOV.U32 R36, RZ, RZ, R9 ;  /* 0x000000ffff247224 */ /* 0x000fe400078e0009 */
[----:B------:R-:W-:Y:S02]  /*20090*/  IMAD.MOV.U32 R34, RZ, RZ, R5 ;  /* 0x000000ffff227224 */ /* 0x000fe400078e0005 */
[----:B------:R-:W-:Y:S02]  /*200a0*/  IMAD.MOV.U32 R9, RZ, RZ, R6 ;  /* 0x000000ffff097224 */ /* 0x000fe400078e0006 */
.L_x_48926:
[----:B------:R-:W-:Y:S05]  /*200b0*/  BSYNC B1 ;  /* 0x0000000000017941 */ /* 0x000fea0003800000 */
.L_x_48924:
        /* <DEDUP_REMOVED lines=16> */
.L_x_48928:
[----:B------:R-:W-:Y:S02]  /*201c0*/  IMAD.MOV.U32 R6, RZ, RZ, R19 ;  /* 0x000000ffff067224 */ /* 0x000fe400078e0013 */
[----:B------:R-:W-:Y:S02]  /*201d0*/  IMAD.MOV.U32 R5, RZ, RZ, R71 ;  /* 0x000000ffff057224 */ /* 0x000fe400078e0047 */
[----:B------:R-:W-:Y:S02]  /*201e0*/  IMAD.MOV.U32 R19, RZ, RZ, R4 ;  /* 0x000000ffff137224 */ /* 0x000fe400078e0004 */
[----:B------:R-:W-:Y:S02]  /*201f0*/  IMAD.MOV.U32 R71, RZ, RZ, R26 ;  /* 0x000000ffff477224 */ /* 0x000fe400078e001a */
.L_x_48929:
[----:B------:R-:W-:Y:S05]  /*20200*/  BSYNC B1 ;  /* 0x0000000000017941 */ /* 0x000fea0003800000 */
.L_x_48927:
        /* <DEDUP_REMOVED lines=9> */
.L_x_48931:
[----:B------:R-:W-:Y:S02]  /*202a0*/  IMAD.MOV.U32 R4, RZ, RZ, R6 ;  /* 0x000000ffff047224 */ /* 0x000fe400078e0006 */
[----:B------:R-:W-:Y:S02]  /*202b0*/  IMAD.MOV.U32 R24, RZ, RZ, R5 ;  /* 0x000000ffff187224 */ /* 0x000fe400078e0005 */
[----:B------:R-:W-:Y:S02]  /*202c0*/  IMAD.MOV.U32 R6, RZ, RZ, R27 ;  /* 0x000000ffff067224 */ /* 0x000fe400078e001b */
[----:B------:R-:W-:Y:S02]  /*202d0*/  IMAD.MOV.U32 R5, RZ, RZ, R2 ;  /* 0x000000ffff057224 */ /* 0x000fe400078e0002 */
.L_x_48932:
[----:B------:R-:W-:Y:S05]  /*202e0*/  BSYNC B1 ;  /* 0x0000000000017941 */ /* 0x000fea0003800000 */
.L_x_48930:
        /* <DEDUP_REMOVED lines=9> */
.L_x_48934:
[----:B------:R-:W-:Y:S02]  /*20380*/  IMAD.MOV.U32 R2, RZ, RZ, R4 ;  /* 0x000000ffff027224 */ /* 0x000fe400078e0004 */
[----:B------:R-:W-:Y:S02]  /*20390*/  IMAD.MOV.U32 R26, RZ, RZ, R24 ;  /* 0x000000ffff1a7224 */ /* 0x000fe400078e0018 */
[----:B------:R-:W-:Y:S02]  /*203a0*/  IMAD.MOV.U32 R4, RZ, RZ, R3 ;  /* 0x000000ffff047224 */ /* 0x000fe400078e0003 */
[----:B------:R-:W-:Y:S02]  /*203b0*/  IMAD.MOV.U32 R24, RZ, RZ, R31 ;  /* 0x000000ffff187224 */ /* 0x000fe400078e001f */
.L_x_48935:
[----:B------:R-:W-:Y:S05]  /*203c0*/  BSYNC B1 ;  /* 0x0000000000017941 */ /* 0x000fea0003800000 */
.L_x_48933:
        /* <DEDUP_REMOVED lines=9> */
.L_x_48937:
[----:B------:R-:W-:Y:S02]  /*20460*/  IMAD.MOV.U32 R3, RZ, RZ, R2 ;  /* 0x000000ffff037224 */ /* 0x000fe400078e0002 */
[----:B------:R-:W-:Y:S02]  /*20470*/  IMAD.MOV.U32 R27, RZ, RZ, R26 ;  /* 0x000000ffff1b7224 */ /* 0x000fe400078e001a */
[----:B------:R-:W-:Y:S02]  /*20480*/  IMAD.MOV.U32 R2, RZ, RZ, R28 ;  /* 0x000000ffff027224 */ /* 0x000fe400078e001c */
[----:B------:R-:W-:Y:S02]  /*20490*/  IMAD.MOV.U32 R26, RZ, RZ, R29 ;  /* 0x000000ffff1a7224 */ /* 0x000fe400078e001d */
.L_x_48938:
[----:B------:R-:W-:Y:S05]  /*204a0*/  BSYNC B1 ;  /* 0x0000000000017941 */ /* 0x000fea0003800000 */
.L_x_48936:
        /* <DEDUP_REMOVED lines=9> */
.L_x_48940:
[----:B------:R-:W-:Y:S02]  /*20540*/  IMAD.MOV.U32 R28, RZ, RZ, R3 ;  /* 0x000000ffff1c7224 */ /* 0x000fe400078e0003 */
[----:B------:R-:W-:Y:S02]  /*20550*/  IMAD.MOV.U32 R29, RZ, RZ, R27 ;  /* 0x000000ffff1d7224 */ /* 0x000fe400078e001b */
[----:B------:R-:W-:Y:S02]  /*20560*/  IMAD.MOV.U32 R3, RZ, RZ, R33 ;  /* 0x000000ffff037224 */ /* 0x000fe400078e0021 */
[----:B------:R-:W-:Y:S02]  /*20570*/  IMAD.MOV.U32 R27, RZ, RZ, R18 ;  /* 0x000000ffff1b7224 */ /* 0x000fe400078e0012 */
.L_x_48941:
[----:B------:R-:W-:Y:S05]  /*20580*/  BSYNC B1 ;  /* 0x0000000000017941 */ /* 0x000fea0003800000 */
.L_x_48939:
        /* <DEDUP_REMOVED lines=9> */
.L_x_48943:
[----:B------:R-:W-:Y:S02]  /*20620*/  IMAD.MOV.U32 R31, RZ, RZ, R28 ;  /* 0x000000ffff1f7224 */ /* 0x000fe400078e001c */
[----:B------:R-:W-:Y:S02]  /*20630*/  IMAD.MOV.U32 R33, RZ, RZ, R29 ;  /* 0x000000ffff217224 */ /* 0x000fe400078e001d */
[----:B------:R-:W-:Y:S02]  /*20640*/  IMAD.MOV.U32 R28, RZ, RZ, R17 ;  /* 0x000000ffff1c7224 */ /* 0x000fe400078e0011 */
[----:B------:R-:W-:Y:S02]  /*20650*/  IMAD.MOV.U32 R29, RZ, RZ, R16 ;  /* 0x000000ffff1d7224 */ /* 0x000fe400078e0010 */
.L_x_48944:
[----:B------:R-:W-:Y:S05]  /*20660*/  BSYNC B1 ;  /* 0x0000000000017941 */ /* 0x000fea0003800000 */
.L_x_48942:
        /* <DEDUP_REMOVED lines=9> */
.L_x_48946:
[----:B------:R-:W-:Y:S02]  /*20700*/  IMAD.MOV.U32 R38, RZ, RZ, R31 ;  /* 0x000000ffff267224 */ /* 0x000fe400078e001f */
[----:B------:R-:W-:Y:S02]  /*20710*/  IMAD.MOV.U32 R40, RZ, RZ, R33 ;  /* 0x000000ffff287224 */ /* 0x000fe400078e0021 */
[----:B------:R-:W-:Y:S02]  /*20720*/  IMAD.MOV.U32 R31, RZ, RZ, R21 ;  /* 0x000000ffff1f7224 */ /* 0x000fe400078e0015 */
[----:B------:R-:W-:Y:S02]  /*20730*/  IMAD.MOV.U32 R33, RZ, RZ, R35 ;  /* 0x000000ffff217224 */ /* 0x000fe400078e0023 */
.L_x_48947:
[----:B------:R-:W-:Y:S05]  /*20740*/  BSYNC B1 ;  /* 0x0000000000017941 */ /* 0x000fea0003800000 */
.L_x_48945:
        /* <DEDUP_REMOVED lines=9> */
.L_x_48949:
[----:B------:R-:W-:Y:S02]  /*207e0*/  IMAD.MOV.U32 R21, RZ, RZ, R38 ;  /* 0x000000ffff157224 */ /* 0x000fe400078e0026 */
[----:B------:R-:W-:Y:S02]  /*207f0*/  IMAD.MOV.U32 R35, RZ, RZ, R40 ;  /* 0x000000ffff237224 */ /* 0x000fe400078e0028 */
[----:B------:R-:W-:Y:S02]  /*20800*/  IMAD.MOV.U32 R38, RZ, RZ, R14 ;  /* 0x000000ffff267224 */ /* 0x000fe400078e000e */
[----:B------:R-:W-:Y:S02]  /*20810*/  IMAD.MOV.U32 R40, RZ, RZ, R15 ;  /* 0x000000ffff287224 */ /* 0x000fe400078e000f */
.L_x_48950:
[----:B------:R-:W-:Y:S05]  /*20820*/  BSYNC B1 ;  /* 0x0000000000017941 */ /* 0x000fea0003800000 */
.L_x_48948:
        /* <DEDUP_REMOVED lines=9> */
.L_x_48952:
[----:B------:R-:W-:Y:S02]  /*208c0*/  IMAD.MOV.U32 R42, RZ, RZ, R21 ;  /* 0x000000ffff2a7224 */ /* 0x000fe400078e0015 */
[----:B------:R-:W-:Y:S02]  /*208d0*/  IMAD.MOV.U32 R39, RZ, RZ, R35 ;  /* 0x000000ffff277224 */ /* 0x000fe400078e0023 */
[----:B------:R-:W-:Y:S02]  /*208e0*/  IMAD.MOV.U32 R21, RZ, RZ, R37 ;  /* 0x000000ffff157224 */ /* 0x000fe400078e0025 */
[----:B------:R-:W-:Y:S02]  /*208f0*/  IMAD.MOV.U32 R35, RZ, RZ, R30 ;  /* 0x000000ffff237224 */ /* 0x000fe400078e001e */
.L_x_48953:
[----:B------:R-:W-:Y:S05]  /*20900*/  BSYNC B1 ;  /* 0x0000000000017941 */ /* 0x000fea0003800000 */
.L_x_48951:
        /* <DEDUP_REMOVED lines=9> */
.L_x_48955:
[----:B------:R-:W-:Y:S02]  /*209a0*/  IMAD.MOV.U32 R37, RZ, RZ, R42 ;  /* 0x000000ffff257224 */ /* 0x000fe400078e002a */
[----:B------:R-:W-:Y:S02]  /*209b0*/  IMAD.MOV.U32 R30, RZ, RZ, R39 ;  /* 0x000000ffff1e7224 */ /* 0x000fe400078e0027 */
[----:B------:R-:W-:Y:S02]  /*209c0*/  IMAD.MOV.U32 R42, RZ, RZ, R13 ;  /* 0x000000ffff2a7224 */ /* 0x000fe400078e000d */
[----:B------:R-:W-:Y:S02]  /*209d0*/  IMAD.MOV.U32 R39, RZ, RZ, R12 ;  /* 0x000000ffff277224 */ /* 0x000fe400078e000c */
.L_x_48956:
[----:B------:R-:W-:Y:S05]  /*209e0*/  BSYNC B1 ;  /* 0x0000000000017941 */ /* 0x000fea0003800000 */
.L_x_48954:
        /* <DEDUP_REMOVED lines=9> */
.L_x_48958:
[----:B------:R-:W-:Y:S02]  /*20a80*/  IMAD.MOV.U32 R44, RZ, RZ, R37 ;  /* 0x000000ffff2c7224 */ /* 0x000fe400078e0025 */
[----:B------:R-:W-:Y:S02]  /*20a90*/  IMAD.MOV.U32 R46, RZ, RZ, R30 ;  /* 0x000000ffff2e7224 */ /* 0x000fe400078e001e */
[----:B------:R-:W-:Y:S02]  /*20aa0*/  IMAD.MOV.U32 R37, RZ, RZ, R32 ;  /* 0x000000ffff257224 */ /* 0x000fe400078e0020 */
[----:B------:R-:W-:Y:S02]  /*20ab0*/  IMAD.MOV.U32 R30, RZ, RZ, R11 ;  /* 0x000000ffff1e7224 */ /* 0x000fe400078e000b */
.L_x_48959:
[----:B------:R-:W-:Y:S05]  /*20ac0*/  BSYNC B1 ;  /* 0x0000000000017941 */ /* 0x000fea0003800000 */
.L_x_48957:
        /* <DEDUP_REMOVED lines=9> */
.L_x_48961:
[----:B------:R-:W-:Y:S02]  /*20b60*/  IMAD.MOV.U32 R32, RZ, RZ, R44 ;  /* 0x000000ffff207224 */ /* 0x000fe400078e002c */
[----:B------:R-:W-:Y:S02]  /*20b70*/  IMAD.MOV.U32 R45, RZ, RZ, R46 ;  /* 0x000000ffff2d7224 */ /* 0x000fe400078e002e */
[----:B------:R-:W-:Y:S02]  /*20b80*/  IMAD.MOV.U32 R44, RZ, RZ, R10 ;  /* 0x000000ffff2c7224 */ /* 0x000fe400078e000a */
[----:B------:R-:W-:Y:S02]  /*20b90*/  IMAD.MOV.U32 R46, RZ, RZ, R23 ;  /* 0x000000ffff2e7224 */ /* 0x000fe400078e0017 */
.L_x_48962:
[----:B------:R-:W-:Y:S05]  /*20ba0*/  BSYNC B1 ;  /* 0x0000000000017941 */ /* 0x000fea0003800000 */
.L_x_48960:
        /* <DEDUP_REMOVED lines=9> */
.L_x_48964:
[----:B------:R-:W-:Y:S02]  /*20c40*/  IMAD.MOV.U32 R23, RZ, RZ, R32 ;  /* 0x000000ffff177224 */ /* 0x000fe400078e0020 */
[----:B------:R-:W-:Y:S02]  /*20c50*/  IMAD.MOV.U32 R48, RZ, RZ, R45 ;  /* 0x000000ffff307224 */ /* 0x000fe400078e002d */
[----:B------:R-:W-:Y:S02]  /*20c60*/  IMAD.MOV.U32 R32, RZ, RZ, R25 ;  /* 0x000000ffff207224 */ /* 0x000fe400078e0019 */
[----:B------:R-:W-:Y:S02]  /*20c70*/  IMAD.MOV.U32 R45, RZ, RZ, R8 ;  /* 0x000000ffff2d7224 */ /* 0x000fe400078e0008 */
.L_x_48965:
[----:B------:R-:W-:Y:S05]  /*20c80*/  BSYNC B1 ;  /* 0x0000000000017941 */ /* 0x000fea0003800000 */
.L_x_48963:
        /* <DEDUP_REMOVED lines=9> */
.L_x_48967:
[----:B------:R-:W-:Y:S02]  /*20d20*/  IMAD.MOV.U32 R25, RZ, RZ, R23 ;  /* 0x000000ffff197224 */ /* 0x000fe400078e0017 */
[----:B------:R-:W-:Y:S02]  /*20d30*/  IMAD.MOV.U32 R47, RZ, RZ, R48 ;  /* 0x000000ffff2f7224 */ /* 0x000fe400078e0030 */
[----:B------:R-:W-:Y:S02]  /*20d40*/  IMAD.MOV.U32 R23, RZ, RZ, R34 ;  /* 0x000000ffff177224 */ /* 0x000fe400078e0022 */
[----:B------:R-:W-:Y:S02]  /*20d50*/  IMAD.MOV.U32 R48, RZ, RZ, R9 ;  /* 0x000000ffff307224 */ /* 0x000fe400078e0009 */
.L_x_48968:
[----:B------:R-:W-:Y:S05]  /*20d60*/  BSYNC B1 ;  /* 0x0000000000017941 */ /* 0x000fea0003800000 */
.L_x_48966:
        /* <DEDUP_REMOVED lines=9> */
.L_x_48970:
[----:B------:R-:W-:Y:S02]  /*20e00*/  IMAD.MOV.U32 R34, RZ, RZ, R25 ;  /* 0x000000ffff227224 */ /* 0x000fe400078e0019 */
[----:B------:R-:W-:Y:S02]  /*20e10*/  IMAD.MOV.U32 R50, RZ, RZ, R47 ;  /* 0x000000ffff327224 */ /* 0x000fe400078e002f */
[----:B------:R-:W-:Y:S02]  /*20e20*/  IMAD.MOV.U32 R25, RZ, RZ, R7 ;  /* 0x000000ffff197224 */ /* 0x000fe400078e0007 */
[----:B------:R-:W-:Y:S02]  /*20e30*/  IMAD.MOV.U32 R47, RZ, RZ, R36 ;  /* 0x000000ffff2f7224 */ /* 0x000fe400078e0024 */
.L_x_48971:
[----:B------:R-:W-:Y:S05]  /*20e40*/  BSYNC B1 ;  /* 0x0000000000017941 */ /* 0x000fea0003800000 */
.L_x_48969:
        /* <DEDUP_REMOVED lines=16> */
.L_x_48973:
[----:B------:R-:W-:Y:S01]  /*20f50*/  IMAD.MOV.U32 R18, RZ, RZ, R19 ;  /* 0x000000ffff127224 */ /* 0x000fe200078e0013 */
[----:B------:R-:W-:Y:S01]  /*20f60*/  MOV R19, R6 ;  /* 0x0000000600137202 */ /* 0x000fe20000000f00 */
[----:B------:R-:W-:Y:S02]  /*20f70*/  IMAD.MOV.U32 R70, RZ, RZ, R71 ;  /* 0x000000ffff467224 */ /* 0x000fe400078e0047 */
[----:B------:R-:W-:Y:S02]  /*20f80*/  IMAD.MOV.U32 R71, RZ, RZ, R5 ;  /* 0x000000ffff477224 */ /* 0x000fe400078e0005 */
.L_x_48974:
[----:B------:R-:W-:Y:S05]  /*20f90*/  BSYNC B1 ;  /* 0x0000000000017941 */ /* 0x000fea0003800000 */
.L_x_48972:
        /* <DEDUP_REMOVED lines=9> */
.L_x_48976:
[----:B------:R-:W-:Y:S01]  /*21030*/  IMAD.MOV.U32 R17, RZ, RZ, R18 ;  /* 0x000000ffff117224 */ /* 0x000fe200078e0012 */
[----:B------:R-:W-:Y:S01]  /*21040*/  MOV R18, R4 ;  /* 0x0000000400127202 */ /* 0x000fe20000000f00 */
[----:B------:R-:W-:Y:S02]  /*21050*/  IMAD.MOV.U32 R69, RZ, RZ, R70 ;  /* 0x000000ffff457224 */ /* 0x000fe400078e0046 */
[----:B------:R-:W-:Y:S02]  /*21060*/  IMAD.MOV.U32 R70, RZ, RZ, R24 ;  /* 0x000000ffff467224 */ /* 0x000fe400078e0018 */
.L_x_48977:
[----:B------:R-:W-:Y:S05]  /*21070*/  BSYNC B1 ;  /* 0x0000000000017941 */ /* 0x000fea0003800000 */
.L_x_48975:
        /* <DEDUP_REMOVED lines=9> */
.L_x_48979:
[----:B------:R-:W-:Y:S01]  /*21110*/  IMAD.MOV.U32 R16, RZ, RZ, R17 ;  /* 0x000000ffff107224 */ /* 0x000fe200078e0011 */
[----:B------:R-:W-:Y:S01]  /*21120*/  MOV R17, R2 ;  /* 0x0000000200117202 */ /* 0x000fe20000000f00 */
[----:B------:R-:W-:Y:S02]  /*21130*/  IMAD.MOV.U32 R68, RZ, RZ, R69 ;  /* 0x000000ffff447224 */ /* 0x000fe400078e0045 */
[----:B------:R-:W-:Y:S02]  /*21140*/  IMAD.MOV.U32 R69, RZ, RZ, R26 ;  /* 0x000000ffff457224 */ /* 0x000fe400078e001a */
.L_x_48980:
[----:B------:R-:W-:Y:S05]  /*21150*/  BSYNC B1 ;  /* 0x0000000000017941 */ /* 0x000fea0003800000 */
.L_x_48978:
        /* <DEDUP_REMOVED lines=9> */
.L_x_48982:
[----:B------:R-:W-:Y:S01]  /*211f0*/  IMAD.MOV.U32 R15, RZ, RZ, R16 ;  /* 0x000000ffff0f7224 */ /* 0x000fe200078e0010 */
[----:B------:R-:W-:Y:S01]  /*21200*/  MOV R16, R3 ;  /* 0x0000000300107202 */ /* 0x000fe20000000f00 */
[----:B------:R-:W-:Y:S02]  /*21210*/  IMAD.MOV.U32 R67, RZ, RZ, R68 ;  /* 0x000000ffff437224 */ /* 0x000fe400078e0044 */
[----:B------:R-:W-:Y:S02]  /*21220*/  IMAD.MOV.U32 R68, RZ, RZ, R27 ;  /* 0x000000ffff447224 */ /* 0x000fe400078e001b */
.L_x_48983:
[----:B------:R-:W-:Y:S05]  /*21230*/  BSYNC B1 ;  /* 0x0000000000017941 */ /* 0x000fea0003800000 */
.L_x_48981:
        /* <DEDUP_REMOVED lines=9> */
.L_x_48985:
[----:B------:R-:W-:Y:S01]  /*212d0*/  IMAD.MOV.U32 R14, RZ, RZ, R15 ;  /* 0x000000ffff0e7224 */ /* 0x000fe200078e000f */
[----:B------:R-:W-:Y:S01]  /*212e0*/  MOV R15, R28 ;  /* 0x0000001c000f7202 */ /* 0x000fe20000000f00 */
[----:B------:R-:W-:Y:S02]  /*212f0*/  IMAD.MOV.U32 R66, RZ, RZ, R67 ;  /* 0x000000ffff427224 */ /* 0x000fe400078e0043 */
[----:B------:R-:W-:Y:S02]  /*21300*/  IMAD.MOV.U32 R67, RZ, RZ, R29 ;  /* 0x000000ffff437224 */ /* 0x000fe400078e001d */
.L_x_48986:
[----:B------:R-:W-:Y:S05]  /*21310*/  BSYNC B1 ;  /* 0x0000000000017941 */ /* 0x000fea0003800000 */
.L_x_48984:
        /* <DEDUP_REMOVED lines=9> */
.L_x_48988:
[----:B------:R-:W-:Y:S01]  /*213b0*/  IMAD.MOV.U32 R13, RZ, RZ, R14 ;  /* 0x000000ffff0d7224 */ /* 0x000fe200078e000e */
[----:B------:R-:W-:Y:S01]  /*213c0*/  MOV R14, R31 ;  /* 0x0000001f000e7202 */ /* 0x000fe20000000f00 */
[----:B------:R-:W-:Y:S02]  /*213d0*/  IMAD.MOV.U32 R65, RZ, RZ, R66 ;  /* 0x000000ffff417224 */ /* 0x000fe400078e0042 */
[----:B------:R-:W-:Y:S02]  /*213e0*/  IMAD.MOV.U32 R66, RZ, RZ, R33 ;  /* 0x000000ffff427224 */ /* 0x000fe400078e0021 */
.L_x_48989:
[----:B------:R-:W-:Y:S05]  /*213f0*/  BSYNC B1 ;  /* 0x0000000000017941 */ /* 0x000fea0003800000 */
.L_x_48987:
        /* <DEDUP_REMOVED lines=9> */
.L_x_48991:
[----:B------:R-:W-:Y:S01]  /*21490*/  IMAD.MOV.U32 R12, RZ, RZ, R13 ;  /* 0x000000ffff0c7224 */ /* 0x000fe200078e000d */
[----:B------:R-:W-:Y:S01]  /*214a0*/  MOV R13, R38 ;  /* 0x00000026000d7202 */ /* 0x000fe20000000f00 */
[----:B------:R-:W-:Y:S02]  /*214b0*/  IMAD.MOV.U32 R64, RZ, RZ, R65 ;  /* 0x000000ffff407224 */ /* 0x000fe400078e0041 */
[----:B------:R-:W-:Y:S02]  /*214c0*/  IMAD.MOV.U32 R65, RZ, RZ, R40 ;  /* 0x000000ffff417224 */ /* 0x000fe400078e0028 */
.L_x_48992:
[----:B------:R-:W-:Y:S05]  /*214d0*/  BSYNC B1 ;  /* 0x0000000000017941 */ /* 0x000fea0003800000 */
.L_x_48990:
        /* <DEDUP_REMOVED lines=9> */
.L_x_48994:
[----:B------:R-:W-:Y:S01]  /*21570*/  IMAD.MOV.U32 R11, RZ, RZ, R12 ;  /* 0x000000ffff0b7224 */ /* 0x000fe200078e000c */
[----:B------:R-:W-:Y:S01]  /*21580*/  MOV R12, R21 ;  /* 0x00000015000c7202 */ /* 0x000fe20000000f00 */
[----:B------:R-:W-:Y:S02]  /*21590*/  IMAD.MOV.U32 R63, RZ, RZ, R64 ;  /* 0x000000ffff3f7224 */ /* 0x000fe400078e0040 */
[----:B------:R-:W-:Y:S02]  /*215a0*/  IMAD.MOV.U32 R64, RZ, RZ, R35 ;  /* 0x000000ffff407224 */ /* 0x000fe400078e0023 */
.L_x_48995:
[----:B------:R-:W-:Y:S05]  /*215b0*/  BSYNC B1 ;  /* 0x0000000000017941 */ /* 0x000fea0003800000 */
.L_x_48993:
        /* <DEDUP_REMOVED lines=9> */
.L_x_48997:
[----:B------:R-:W-:Y:S01]  /*21650*/  IMAD.MOV.U32 R10, RZ, RZ, R11 ;  /* 0x000000ffff0a7224 */ /* 0x000fe200078e000b */
[----:B------:R-:W-:Y:S01]  /*21660*/  MOV R11, R42 ;  /* 0x0000002a000b7202 */ /* 0x000fe20000000f00 */
[----:B------:R-:W-:Y:S02]  /*21670*/  IMAD.MOV.U32 R62, RZ, RZ, R63 ;  /* 0x000000ffff3e7224 */ /* 0x000fe400078e003f */
[----:B------:R-:W-:Y:S02]  /*21680*/  IMAD.MOV.U32 R63, RZ, RZ, R39 ;  /* 0x000000ffff3f7224 */ /* 0x000fe400078e0027 */
.L_x_48998:
[----:B------:R-:W-:Y:S05]  /*21690*/  BSYNC B1 ;  /* 0x0000000000017941 */ /* 0x000fea0003800000 */
.L_x_48996:
        /* <DEDUP_REMOVED lines=9> */
.L_x_49000:
[----:B------:R-:W-:Y:S01]  /*21730*/  IMAD.MOV.U32 R9, RZ, RZ, R10 ;  /* 0x000000ffff097224 */ /* 0x000fe200078e000a */
[----:B------:R-:W-:Y:S01]  /*21740*/  MOV R10, R37 ;  /* 0x00000025000a7202 */ /* 0x000fe20000000f00 */
[----:B------:R-:W-:Y:S02]  /*21750*/  IMAD.MOV.U32 R61, RZ, RZ, R62 ;  /* 0x000000ffff3d7224 */ /* 0x000fe400078e003e */
[----:B------:R-:W-:Y:S02]  /*21760*/  IMAD.MOV.U32 R62, RZ, RZ, R30 ;  /* 0x000000ffff3e7224 */ /* 0x000fe400078e001e */
.L_x_49001:
[----:B------:R-:W-:Y:S05]  /*21770*/  BSYNC B1 ;  /* 0x0000000000017941 */ /* 0x000fea0003800000 */
.L_x_48999:
        /* <DEDUP_REMOVED lines=9> */
.L_x_49003:
[----:B------:R-:W-:Y:S01]  /*21810*/  IMAD.MOV.U32 R8, RZ, RZ, R9 ;  /* 0x000000ffff087224 */ /* 0x000fe200078e0009 */
[----:B------:R-:W-:Y:S01]  /*21820*/  MOV R9, R44 ;  /* 0x0000002c00097202 */ /* 0x000fe20000000f00 */
[----:B------:R-:W-:Y:S02]  /*21830*/  IMAD.MOV.U32 R60, RZ, RZ, R61 ;  /* 0x000000ffff3c7224 */ /* 0x000fe400078e003d */
[----:B------:R-:W-:Y:S02]  /*21840*/  IMAD.MOV.U32 R61, RZ, RZ, R46 ;  /* 0x000000ffff3d7224 */ /* 0x000fe400078e002e */
.L_x_49004:
[----:B------:R-:W-:Y:S05]  /*21850*/  BSYNC B1 ;  /* 0x0000000000017941 */ /* 0x000fea0003800000 */
.L_x_49002:
        /* <DEDUP_REMOVED lines=9> */
.L_x_49006:
[----:B------:R-:W-:Y:S01]  /*218f0*/  IMAD.MOV.U32 R7, RZ, RZ, R8 ;  /* 0x000000ffff077224 */ /* 0x000fe200078e0008 */
[----:B------:R-:W-:Y:S01]  /*21900*/  MOV R8, R32 ;  /* 0x0000002000087202 */ /* 0x000fe20000000f00 */
[----:B------:R-:W-:Y:S02]  /*21910*/  IMAD.MOV.U32 R59, RZ, RZ, R60 ;  /* 0x000000ffff3b7224 */ /* 0x000fe400078e003c */
[----:B------:R-:W-:Y:S02]  /*21920*/  IMAD.MOV.U32 R60, RZ, RZ, R45 ;  /* 0x000000ffff3c7224 */ /* 0x000fe400078e002d */
.L_x_49007:
[----:B------:R-:W-:Y:S05]  /*21930*/  BSYNC B1 ;  /* 0x0000000000017941 */ /* 0x000fea0003800000 */
.L_x_49005:
        /* <DEDUP_REMOVED lines=9> */
.L_x_49009:
[----:B------:R-:W-:Y:S01]  /*219d0*/  IMAD.MOV.U32 R6, RZ, RZ, R7 ;  /* 0x000000ffff067224 */ /* 0x000fe200078e0007 */
[----:B------:R-:W-:Y:S01]  /*219e0*/  MOV R7, R23 ;  /* 0x0000001700077202 */ /* 0x000fe20000000f00 */
[----:B------:R-:W-:Y:S02]  /*219f0*/  IMAD.MOV.U32 R58, RZ, RZ, R59 ;  /* 0x000000ffff3a7224 */ /* 0x000fe400078e003b */
[----:B------:R-:W-:Y:S02]  /*21a00*/  IMAD.MOV.U32 R59, RZ, RZ, R48 ;  /* 0x000000ffff3b7224 */ /* 0x000fe400078e0030 */
.L_x_49010:
[----:B------:R-:W-:Y:S05]  /*21a10*/  BSYNC B1 ;  /* 0x0000000000017941 */ /* 0x000fea0003800000 */
.L_x_49008:
        /* <DEDUP_REMOVED lines=9> */
.L_x_49012:
[----:B------:R-:W-:Y:S01]  /*21ab0*/  IMAD.MOV.U32 R5, RZ, RZ, R6 ;  /* 0x000000ffff057224 */ /* 0x000fe200078e0006 */
[----:B------:R-:W-:Y:S01]  /*21ac0*/  MOV R6, R25 ;  /* 0x0000001900067202 */ /* 0x000fe20000000f00 */
[----:B------:R-:W-:Y:S02]  /*21ad0*/  IMAD.MOV.U32 R57, RZ, RZ, R58 ;  /* 0x000000ffff397224 */ /* 0x000fe400078e003a */
[----:B------:R-:W-:Y:S02]  /*21ae0*/  IMAD.MOV.U32 R58, RZ, RZ, R47 ;  /* 0x000000ffff3a7224 */ /* 0x000fe400078e002f */
.L_x_49013:
[----:B------:R-:W-:Y:S05]  /*21af0*/  BSYNC B1 ;  /* 0x0000000000017941 */ /* 0x000fea0003800000 */
.L_x_49011:
        /* <DEDUP_REMOVED lines=9> */
.L_x_49015:
[----:B------:R-:W-:Y:S01]  /*21b90*/  IMAD.MOV.U32 R4, RZ, RZ, R5 ;  /* 0x000000ffff047224 */ /* 0x000fe200078e0005 */
[----:B------:R-:W-:Y:S01]  /*21ba0*/  MOV R5, R34 ;  /* 0x0000002200057202 */ /* 0x000fe20000000f00 */
[----:B------:R-:W-:Y:S02]  /*21bb0*/  IMAD.MOV.U32 R56, RZ, RZ, R57 ;  /* 0x000000ffff387224 */ /* 0x000fe400078e0039 */
[----:B------:R-:W-:Y:S02]  /*21bc0*/  IMAD.MOV.U32 R57, RZ, RZ, R50 ;  /* 0x000000ffff397224 */ /* 0x000fe400078e0032 */
.L_x_49016:
[----:B------:R-:W-:Y:S05]  /*21bd0*/  BSYNC B1 ;  /* 0x0000000000017941 */ /* 0x000fea0003800000 */
.L_x_49014:
[----:B------:R-:W-:Y:S02]  /*21be0*/  FADD.FTZ R2, R43, R41 ;  /* 0x000000292b027221 */ /* 0x000fe40000010000 */
[----:B------:R-:W-:Y:S02]  /*21bf0*/  IMAD.MOV.U32 R3, RZ, RZ, R20 ;  /* 0x000000ffff037224 */ /* 0x000fe400078e0014 */
.L_x_48296:
[----:B--234-:R-:W-:Y:S05]  /*21c00*/  BSYNC B0 ;  /* 0x0000000000007941 */ /* 0x01cfea0003800000 */
.L_x_48295:
        /* <DEDUP_REMOVED lines=45> */
[----:B--2---:R-:W-:-:S02]  /*21ee0*/  FSEL R3, R41, R3, P2 ;  /* 0x0000000329037208 */ /* 0x004fc40001000000 */
        /* <DEDUP_REMOVED lines=11> */
[-C--:B------:R-:W-:Y:S01]  /*21fa0*/  FSETP.NEU.FTZ.AND P0, PT, R71, R70.reuse, PT ;  /* 0x000000464700720b */ /* 0x080fe20003f1d000 */
[----:B------:R-:W-:Y:S01]  /*21fb0*/  IMAD.MOV.U32 R3, RZ, RZ, R18 ;  /* 0x000000ffff037224 */ /* 0x000fe200078e0012 */
[----:B------:R-:W-:Y:S02]  /*21fc0*/  MOV R2, R70 ;  /* 0x0000004600027202 */ /* 0x000fe40000000f00 */
[----:B------:R-:W-:-:S13]  /*21fd0*/  ISETP.GE.OR P0, PT, R19, R18, P0 ;  /* 0x000000121300720c */ /* 0x000fda0000706670 */
[----:B------:R-:W-:Y:S05]  /*21fe0*/  @P0 BRA `(.L_x_49021) ;  /* 0x0000004000000947 */ /* 0x000fea0003800000 */
.L_x_49020:
[----:B------:R-:W-:Y:S02]  /*21ff0*/  IMAD.MOV.U32 R3, RZ, RZ, R19 ;  /* 0x000000ffff037224 */ /* 0x000fe400078e0013 */
[----:B------:R-:W-:Y:S02]  /*22000*/  IMAD.MOV.U32 R2, RZ, RZ, R71 ;  /* 0x000000ffff027224 */ /* 0x000fe400078e0047 */
[----:B------:R-:W-:Y:S02]  /*22010*/  IMAD.MOV.U32 R19, RZ, RZ, R18 ;  /* 0x000000ffff137224 */ /* 0x000fe400078e0012 */
[----:B------:R-:W-:Y:S02]  /*22020*/  IMAD.MOV.U32 R71, RZ, RZ, R70 ;  /* 0x000000ffff477224 */ /* 0x000fe400078e0046 */
.L_x_49021:
[----:B------:R-:W-:Y:S05]  /*22030*/  BSYNC B1 ;  /* 0x0000000000017941 */ /* 0x000fea0003800000 */
.L_x_49019:
        /* <DEDUP_REMOVED lines=9> */
.L_x_49023:
[----:B------:R-:W-:Y:S02]  /*220d0*/  IMAD.MOV.U32 R47, RZ, RZ, R3 ;  /* 0x000000ffff2f7224 */ /* 0x000fe400078e0003 */
[----:B------:R-:W-:Y:S02]  /*220e0*/  IMAD.MOV.U32 R45, RZ, RZ, R2 ;  /* 0x000000ffff2d7224 */ /* 0x000fe400078e0002 */
[----:B------:R-:W-:Y:S02]  /*220f0*/  IMAD.MOV.U32 R3, RZ, RZ, R17 ;  /* 0x000000ffff037224 */ /* 0x000fe400078e0011 */
[----:B------:R-:W-:Y:S02]  /*22100*/  IMAD.MOV.U32 R2, RZ, RZ, R69 ;  /* 0x000000ffff027224 */ /* 0x000fe400078e0045 */
.L_x_49024:
[----:B------:R-:W-:Y:S05]  /*22110*/  BSYNC B1 ;  /* 0x0000000000017941 */ /* 0x000fea0003800000 */
.L_x_49022:
        /* <DEDUP_REMOVED lines=9> */
.L_x_49026:
[----:B------:R-:W-:Y:S02]  /*221b0*/  IMAD.MOV.U32 R70, RZ, RZ, R47 ;  /* 0x000000ffff467224 */ /* 0x000fe400078e002f */
[----:B------:R-:W-:Y:S02]  /*221c0*/  IMAD.MOV.U32 R18, RZ, RZ, R45 ;  /* 0x000000ffff127224 */ /* 0x000fe400078e002d */
[----:B------:R-:W-:Y:S02]  /*221d0*/  IMAD.MOV.U32 R47, RZ, RZ, R16 ;  /* 0x000000ffff2f7224 */ /* 0x000fe400078e0010 */
[----:B------:R-:W-:Y:S02]  /*221e0*/  IMAD.MOV.U32 R45, RZ, RZ, R68 ;  /* 0x000000ffff2d7224 */ /* 0x000fe400078e0044 */
.L_x_49027:
[----:B------:R-:W-:Y:S05]  /*221f0*/  BSYNC B1 ;  /* 0x0000000000017941 */ /* 0x000fea0003800000 */
.L_x_49025:
        /* <DEDUP_REMOVED lines=9> */
.L_x_49029:
[----:B------:R-:W-:Y:S02]  /*22290*/  IMAD.MOV.U32 R53, RZ, RZ, R70 ;  /* 0x000000ffff357224 */ /* 0x000fe400078e0046 */
[----:B------:R-:W-:Y:S02]  /*222a0*/  IMAD.MOV.U32 R17, RZ, RZ, R18 ;  /* 0x000000ffff117224 */ /* 0x000fe400078e0012 */
[----:B------:R-:W-:Y:S02]  /*222b0*/  IMAD.MOV.U32 R70, RZ, RZ, R15 ;  /* 0x000000ffff467224 */ /* 0x000fe400078e000f */
[----:B------:R-:W-:Y:S02]  /*222c0*/  IMAD.MOV.U32 R18, RZ, RZ, R67 ;  /* 0x000000ffff127224 */ /* 0x000fe400078e0043 */
.L_x_49030:
[----:B------:R-:W-:Y:S05]  /*222d0*/  BSYNC B1 ;  /* 0x0000000000017941 */ /* 0x000fea0003800000 */
.L_x_49028:
        /* <DEDUP_REMOVED lines=9> */
.L_x_49032:
[----:B------:R-:W-:Y:S02]  /*22370*/  IMAD.MOV.U32 R68, RZ, RZ, R53 ;  /* 0x000000ffff447224 */ /* 0x000fe400078e0035 */
[----:B------:R-:W-:Y:S02]  /*22380*/  IMAD.MOV.U32 R16, RZ, RZ, R17 ;  /* 0x000000ffff107224 */ /* 0x000fe400078e0011 */
[----:B------:R-:W-:Y:S02]  /*22390*/  IMAD.MOV.U32 R53, RZ, RZ, R14 ;  /* 0x000000ffff357224 */ /* 0x000fe400078e000e */
[----:B------:R-:W-:Y:S02]  /*223a0*/  IMAD.MOV.U32 R17, RZ, RZ, R66 ;  /* 0x000000ffff117224 */ /* 0x000fe400078e0042 */
.L_x_49033:
[----:B------:R-:W-:Y:S05]  /*223b0*/  BSYNC B1 ;  /* 0x0000000000017941 */ /* 0x000fea0003800000 */
.L_x_49031:
        /* <DEDUP_REMOVED lines=9> */
.L_x_49035:
[----:B------:R-:W-:Y:S02]  /*22450*/  IMAD.MOV.U32 R55, RZ, RZ, R68 ;  /* 0x000000ffff377224 */ /* 0x000fe400078e0044 */
[----:B------:R-:W-:Y:S02]  /*22460*/  IMAD.MOV.U32 R15, RZ, RZ, R16 ;  /* 0x000000ffff0f7224 */ /* 0x000fe400078e0010 */
[----:B------:R-:W-:Y:S02]  /*22470*/  IMAD.MOV.U32 R68, RZ, RZ, R13 ;  /* 0x000000ffff447224 */ /* 0x000fe400078e000d */
[----:B------:R-:W-:Y:S02]  /*22480*/  IMAD.MOV.U32 R16, RZ, RZ, R65 ;  /* 0x000000ffff107224 */ /* 0x000fe400078e0041 */
.L_x_49036:
[----:B------:R-:W-:Y:S05]  /*22490*/  BSYNC B1 ;  /* 0x0000000000017941 */ /* 0x000fea0003800000 */
.L_x_49034:
        /* <DEDUP_REMOVED lines=9> */
.L_x_49038:
[----:B------:R-:W-:Y:S02]  /*22530*/  IMAD.MOV.U32 R66, RZ, RZ, R55 ;  /* 0x000000ffff427224 */ /* 0x000fe400078e0037 */
[----:B------:R-:W-:Y:S02]  /*22540*/  IMAD.MOV.U32 R14, RZ, RZ, R15 ;  /* 0x000000ffff0e7224 */ /* 0x000fe400078e000f */
[----:B------:R-:W-:Y:S02]  /*22550*/  IMAD.MOV.U32 R55, RZ, RZ, R12 ;  /* 0x000000ffff377224 */ /* 0x000fe400078e000c */
[----:B------:R-:W-:Y:S02]  /*22560*/  IMAD.MOV.U32 R15, RZ, RZ, R64 ;  /* 0x000000ffff0f7224 */ /* 0x000fe400078e0040 */
.L_x_49039:
[----:B------:R-:W-:Y:S05]  /*22570*/  BSYNC B1 ;  /* 0x0000000000017941 */ /* 0x000fea0003800000 */
.L_x_49037:
        /* <DEDUP_REMOVED lines=9> */
.L_x_49041:
[----:B------:R-:W-:Y:S02]  /*22610*/  IMAD.MOV.U32 R65, RZ, RZ, R66 ;  /* 0x000000ffff417224 */ /* 0x000fe400078e0042 */
[----:B------:R-:W-:Y:S02]  /*22620*/  IMAD.MOV.U32 R13, RZ, RZ, R14 ;  /* 0x000000ffff0d7224 */ /* 0x000fe400078e000e */
[----:B------:R-:W-:Y:S02]  /*22630*/  IMAD.MOV.U32 R66, RZ, RZ, R11 ;  /* 0x000000ffff427224 */ /* 0x000fe400078e000b */
[----:B------:R-:W-:Y:S02]  /*22640*/  IMAD.MOV.U32 R14, RZ, RZ, R63 ;  /* 0x000000ffff0e7224 */ /* 0x000fe400078e003f */
.L_x_49042:
[----:B------:R-:W-:Y:S05]  /*22650*/  BSYNC B1 ;  /* 0x0000000000017941 */ /* 0x000fea0003800000 */
.L_x_49040:
        /* <DEDUP_REMOVED lines=9> */
.L_x_49044:
[----:B------:R-:W-:Y:S02]  /*226f0*/  IMAD.MOV.U32 R64, RZ, RZ, R65 ;  /* 0x000000ffff407224 */ /* 0x000fe400078e0041 */
[----:B------:R-:W-:Y:S02]  /*22700*/  IMAD.MOV.U32 R12, RZ, RZ, R13 ;  /* 0x000000ffff0c7224 */ /* 0x000fe400078e000d */
[----:B------:R-:W-:Y:S02]  /*22710*/  IMAD.MOV.U32 R65, RZ, RZ, R10 ;  /* 0x000000ffff417224 */ /* 0x000fe400078e000a */
[----:B------:R-:W-:Y:S02]  /*22720*/  IMAD.MOV.U32 R13, RZ, RZ, R62 ;  /* 0x000000ffff0d7224 */ /* 0x000fe400078e003e */
.L_x_49045:
[----:B------:R-:W-:Y:S05]  /*22730*/  BSYNC B1 ;  /* 0x0000000000017941 */ /* 0x000fea0003800000 */
.L_x_49043:
        /* <DEDUP_REMOVED lines=9> */
.L_x_49047:
[----:B------:R-:W-:Y:S02]  /*227d0*/  IMAD.MOV.U32 R63, RZ, RZ, R64 ;  /* 0x000000ffff3f7224 */ /* 0x000fe400078e0040 */
[----:B------:R-:W-:Y:S02]  /*227e0*/  IMAD.MOV.U32 R11, RZ, RZ, R12 ;  /* 0x000000ffff0b7224 */ /* 0x000fe400078e000c */
[----:B------:R-:W-:Y:S02]  /*227f0*/  IMAD.MOV.U32 R64, RZ, RZ, R9 ;  /* 0x000000ffff407224 */ /* 0x000fe400078e0009 */
[----:B------:R-:W-:Y:S02]  /*22800*/  IMAD.MOV.U32 R12, RZ, RZ, R61 ;  /* 0x000000ffff0c7224 */ /* 0x000fe400078e003d */
.L_x_49048:
[----:B------:R-:W-:Y:S05]  /*22810*/  BSYNC B1 ;  /* 0x0000000000017941 */ /* 0x000fea0003800000 */
.L_x_49046:
        /* <DEDUP_REMOVED lines=9> */
.L_x_49050:
[----:B------:R-:W-:Y:S02]  /*228b0*/  IMAD.MOV.U32 R62, RZ, RZ, R63 ;  /* 0x000000ffff3e7224 */ /* 0x000fe400078e003f */
[----:B------:R-:W-:Y:S02]  /*228c0*/  IMAD.MOV.U32 R10, RZ, RZ, R11 ;  /* 0x000000ffff0a7224 */ /* 0x000fe400078e000b */
[----:B------:R-:W-:Y:S02]  /*228d0*/  IMAD.MOV.U32 R63, RZ, RZ, R8 ;  /* 0x000000ffff3f7224 */ /* 0x000fe400078e0008 */
[----:B------:R-:W-:Y:S02]  /*228e0*/  IMAD.MOV.U32 R11, RZ, RZ, R60 ;  /* 0x000000ffff0b7224 */ /* 0x000fe400078e003c */
.L_x_49051:
[----:B------:R-:W-:Y:S05]  /*228f0*/  BSYNC B1 ;  /* 0x0000000000017941 */ /* 0x000fea0003800000 */
.L_x_49049:
        /* <DEDUP_REMOVED lines=9> */
.L_x_49053:
[----:B------:R-:W-:Y:S02]  /*22990*/  IMAD.MOV.U32 R61, RZ, RZ, R62 ;  /* 0x000000ffff3d7224 */ /* 0x000fe400078e003e */
[----:B------:R-:W-:Y:S02]  /*229a0*/  IMAD.MOV.U32 R9, RZ, RZ, R10 ;  /* 0x000000ffff097224 */ /* 0x000fe400078e000a */
[----:B------:R-:W-:Y:S02]  /*229b0*/  IMAD.MOV.U32 R62, RZ, RZ, R7 ;  /* 0x000000ffff3e7224 */ /* 0x000fe400078e0007 */
[----:B------:R-:W-:Y:S02]  /*229c0*/  IMAD.MOV.U32 R10, RZ, RZ, R59 ;  /* 0x000000ffff0a7224 */ /* 0x000fe400078e003b */
.L_x_49054:
[----:B------:R-:W-:Y:S05]  /*229d0*/  BSYNC B1 ;  /* 0x0000000000017941 */ /* 0x000fea0003800000 */
.L_x_49052:
        /* <DEDUP_REMOVED lines=9> */
.L_x_49056:
[----:B------:R-:W-:Y:S02]  /*22a70*/  IMAD.MOV.U32 R60, RZ, RZ, R61 ;  /* 0x000000ffff3c7224 */ /* 0x000fe400078e003d */
[----:B------:R-:W-:Y:S02]  /*22a80*/  IMAD.MOV.U32 R8, RZ, RZ, R9 ;  /* 0x000000ffff087224 */ /* 0x000fe400078e0009 */
[----:B------:R-:W-:Y:S02]  /*22a90*/  IMAD.MOV.U32 R61, RZ, RZ, R6 ;  /* 0x000000ffff3d7224 */ /* 0x000fe400078e0006 */
[----:B------:R-:W-:Y:S02]  /*22aa0*/  IMAD.MOV.U32 R9, RZ, RZ, R58 ;  /* 0x000000ffff097224 */ /* 0x000fe400078e003a */
.L_x_49057:
[----:B------:R-:W-:Y:S05]  /*22ab0*/  BSYNC B1 ;  /* 0x0000000000017941 */ /* 0x000fea0003800000 */
.L_x_49055:
        /* <DEDUP_REMOVED lines=9> */
.L_x_49059:
[----:B------:R-:W-:Y:S02]  /*22b50*/  IMAD.MOV.U32 R59, RZ, RZ, R60 ;  /* 0x000000ffff3b7224 */ /* 0x000fe400078e003c */
[----:B------:R-:W-:Y:S02]  /*22b60*/  IMAD.MOV.U32 R7, RZ, RZ, R8 ;  /* 0x000000ffff077224 */ /* 0x000fe400078e0008 */
[----:B------:R-:W-:Y:S02]  /*22b70*/  IMAD.MOV.U32 R60, RZ, RZ, R5 ;  /* 0x000000ffff3c7224 */ /* 0x000fe400078e0005 */
[----:B------:R-:W-:Y:S02]  /*22b80*/  IMAD.MOV.U32 R8, RZ, RZ, R57 ;  /* 0x000000ffff087224 */ /* 0x000fe400078e0039 */
.L_x_49060:
[----:B------:R-:W-:Y:S05]  /*22b90*/  BSYNC B1 ;  /* 0x0000000000017941 */ /* 0x000fea0003800000 */
.L_x_49058:
        /* <DEDUP_REMOVED lines=9> */
.L_x_49062:
[----:B------:R-:W-:Y:S02]  /*22c30*/  IMAD.MOV.U32 R6, RZ, RZ, R59 ;  /* 0x000000ffff067224 */ /* 0x000fe400078e003b */
[----:B------:R-:W-:Y:S02]  /*22c40*/  IMAD.MOV.U32 R5, RZ, RZ, R7 ;  /* 0x000000ffff057224 */ /* 0x000fe400078e0007 */
[----:B------:R-:W-:Y:S02]  /*22c50*/  IMAD.MOV.U32 R59, RZ, RZ, R4 ;  /* 0x000000ffff3b7224 */ /* 0x000fe400078e0004 */
[----:B------:R-:W-:Y:S02]  /*22c60*/  IMAD.MOV.U32 R7, RZ, RZ, R56 ;  /* 0x000000ffff077224 */ /* 0x000fe400078e0038 */
.L_x_49063:
[----:B------:R-:W-:Y:S05]  /*22c70*/  BSYNC B1 ;  /* 0x0000000000017941 */ /* 0x000fea0003800000 */
.L_x_49061:
        /* <DEDUP_REMOVED lines=16> */
.L_x_49065:
[----:B------:R-:W-:Y:S02]  /*22d80*/  IMAD.MOV.U32 R50, RZ, RZ, R19 ;  /* 0x000000ffff327224 */ /* 0x000fe400078e0013 */
[----:B------:R-:W-:Y:S01]  /*22d90*/  IMAD.MOV.U32 R4, RZ, RZ, R71 ;  /* 0x000000ffff047224 */ /* 0x000fe200078e0047 */
[----:B------:R-:W-:Y:S01]  /*22da0*/  MOV R71, R2 ;  /* 0x0000000200477202 */ /* 0x000fe20000000f00 */
[----:B------:R-:W-:Y:S02]  /*22db0*/  IMAD.MOV.U32 R19, RZ, RZ, R3 ;  /* 0x000000ffff137224 */ /* 0x000fe400078e0003 */
.L_x_49066:
[----:B------:R-:W-:Y:S05]  /*22dc0*/  BSYNC B1 ;  /* 0x0000000000017941 */ /* 0x000fea0003800000 */
.L_x_49064:
        /* <DEDUP_REMOVED lines=9> */
.L_x_49068:
[----:B------:R-:W-:Y:S02]  /*22e60*/  IMAD.MOV.U32 R39, RZ, RZ, R50 ;  /* 0x000000ffff277224 */ /* 0x000fe400078e0032 */
[----:B------:R-:W-:Y:S01]  /*22e70*/  IMAD.MOV.U32 R3, RZ, RZ, R4 ;  /* 0x000000ffff037224 */ /* 0x000fe200078e0004 */
[----:B------:R-:W-:Y:S01]  /*22e80*/  MOV R4, R45 ;  /* 0x0000002d00047202 */ /* 0x000fe20000000f00 */
[----:B------:R-:W-:Y:S02]  /*22e90*/  IMAD.MOV.U32 R50, RZ, RZ, R47 ;  /* 0x000000ffff327224 */ /* 0x000fe400078e002f */
.L_x_49069:
[----:B------:R-:W-:Y:S05]  /*22ea0*/  BSYNC B1 ;  /* 0x0000000000017941 */ /* 0x000fea0003800000 */
.L_x_49067:
        /* <DEDUP_REMOVED lines=9> */
.L_x_49071:
[----:B------:R-:W-:Y:S02]  /*22f40*/  IMAD.MOV.U32 R56, RZ, RZ, R39 ;  /* 0x000000ffff387224 */ /* 0x000fe400078e0027 */
[----:B------:R-:W-:Y:S01]  /*22f50*/  IMAD.MOV.U32 R2, RZ, RZ, R3 ;  /* 0x000000ffff027224 */ /* 0x000fe200078e0003 */
[----:B------:R-:W-:Y:S01]  /*22f60*/  MOV R3, R18 ;  /* 0x0000001200037202 */ /* 0x000fe20000000f00 */
[----:B------:R-:W-:Y:S02]  /*22f70*/  IMAD.MOV.U32 R39, RZ, RZ, R70 ;  /* 0x000000ffff277224 */ /* 0x000fe400078e0046 */
.L_x_49072:
[----:B------:R-:W-:Y:S05]  /*22f80*/  BSYNC B1 ;  /* 0x0000000000017941 */ /* 0x000fea0003800000 */
.L_x_49070:
        /* <DEDUP_REMOVED lines=9> */
.L_x_49074:
[----:B------:R-:W-:Y:S02]  /*23020*/  IMAD.MOV.U32 R47, RZ, RZ, R56 ;  /* 0x000000ffff2f7224 */ /* 0x000fe400078e0038 */
[----:B------:R-:W-:Y:S01]  /*23030*/  IMAD.MOV.U32 R45, RZ, RZ, R2 ;  /* 0x000000ffff2d7224 */ /* 0x000fe200078e0002 */
[----:B------:R-:W-:Y:S01]  /*23040*/  MOV R2, R17 ;  /* 0x0000001100027202 */ /* 0x000fe20000000f00 */
[----:B------:R-:W-:Y:S02]  /*23050*/  IMAD.MOV.U32 R56, RZ, RZ, R53 ;  /* 0x000000ffff387224 */ /* 0x000fe400078e0035 */
.L_x_49075:
[----:B------:R-:W-:Y:S05]  /*23060*/  BSYNC B1 ;  /* 0x0000000000017941 */ /* 0x000fea0003800000 */
.L_x_49073:
        /* <DEDUP_REMOVED lines=9> */
.L_x_49077:
[----:B------:R-:W-:Y:S02]  /*23100*/  IMAD.MOV.U32 R58, RZ, RZ, R47 ;  /* 0x000000ffff3a7224 */ /* 0x000fe400078e002f */
[----:B------:R-:W-:Y:S01]  /*23110*/  IMAD.MOV.U32 R18, RZ, RZ, R45 ;  /* 0x000000ffff127224 */ /* 0x000fe200078e002d */
[----:B------:R-:W-:Y:S01]  /*23120*/  MOV R45, R16 ;  /* 0x00000010002d7202 */ /* 0x000fe20000000f00 */
[----:B------:R-:W-:Y:S02]  /*23130*/  IMAD.MOV.U32 R47, RZ, RZ, R68 ;  /* 0x000000ffff2f7224 */ /* 0x000fe400078e0044 */
.L_x_49078:
[----:B------:R-:W-:Y:S05]  /*23140*/  BSYNC B1 ;  /* 0x0000000000017941 */ /* 0x000fea0003800000 */
.L_x_49076:
        /* <DEDUP_REMOVED lines=9> */
.L_x_49080:
[----:B------:R-:W-:Y:S02]  /*231e0*/  IMAD.MOV.U32 R53, RZ, RZ, R58 ;  /* 0x000000ffff357224 */ /* 0x000fe400078e003a */
[----:B------:R-:W-:Y:S01]  /*231f0*/  IMAD.MOV.U32 R17, RZ, RZ, R18 ;  /* 0x000000ffff117224 */ /* 0x000fe200078e0012 */
[----:B------:R-:W-:Y:S01]  /*23200*/  MOV R18, R15 ;  /* 0x0000000f00127202 */ /* 0x000fe20000000f00 */
[----:B------:R-:W-:Y:S02]  /*23210*/  IMAD.MOV.U32 R58, RZ, RZ, R55 ;  /* 0x000000ffff3a7224 */ /* 0x000fe400078e0037 */
.L_x_49081:
[----:B------:R-:W-:Y:S05]  /*23220*/  BSYNC B1 ;  /* 0x0000000000017941 */ /* 0x000fea0003800000 */
.L_x_49079:
        /* <DEDUP_REMOVED lines=9> */
.L_x_49083:
[----:B------:R-:W-:Y:S02]  /*232c0*/  IMAD.MOV.U32 R68, RZ, RZ, R53 ;  /* 0x000000ffff447224 */ /* 0x000fe400078e0035 */
[----:B------:R-:W-:Y:S01]  /*232d0*/  IMAD.MOV.U32 R16, RZ, RZ, R17 ;  /* 0x000000ffff107224 */ /* 0x000fe200078e0011 */
[----:B------:R-:W-:Y:S01]  /*232e0*/  MOV R17, R14 ;  /* 0x0000000e00117202 */ /* 0x000fe20000000f00 */
[----:B------:R-:W-:Y:S02]  /*232f0*/  IMAD.MOV.U32 R53, RZ, RZ, R66 ;  /* 0x000000ffff357224 */ /* 0x000fe400078e0042 */
.L_x_49084:
[----:B------:R-:W-:Y:S05]  /*23300*/  BSYNC B1 ;  /* 0x0000000000017941 */ /* 0x000fea0003800000 */
.L_x_49082:
        /* <DEDUP_REMOVED lines=9> */
.L_x_49086:
[----:B------:R-:W-:Y:S02]  /*233a0*/  IMAD.MOV.U32 R55, RZ, RZ, R68 ;  /* 0x000000ffff377224 */ /* 0x000fe400078e0044 */
[----:B------:R-:W-:Y:S01]  /*233b0*/  IMAD.MOV.U32 R15, RZ, RZ, R16 ;  /* 0x000000ffff0f7224 */ /* 0x000fe200078e0010 */
[----:B------:R-:W-:Y:S01]  /*233c0*/  MOV R16, R13 ;  /* 0x0000000d00107202 */ /* 0x000fe20000000f00 */
[----:B------:R-:W-:Y:S02]  /*233d0*/  IMAD.MOV.U32 R68, RZ, RZ, R65 ;  /* 0x000000ffff447224 */ /* 0x000fe400078e0041 */
.L_x_49087:
[----:B------:R-:W-:Y:S05]  /*233e0*/  BSYNC B1 ;  /* 0x0000000000017941 */ /* 0x000fea0003800000 */
.L_x_49085:
        /* <DEDUP_REMOVED lines=9> */
.L_x_49089:
[----:B------:R-:W-:Y:S02]  /*23480*/  IMAD.MOV.U32 R66, RZ, RZ, R55 ;  /* 0x000000ffff427224 */ /* 0x000fe400078e0037 */
[----:B------:R-:W-:Y:S01]  /*23490*/  IMAD.MOV.U32 R14, RZ, RZ, R15 ;  /* 0x000000ffff0e7224 */ /* 0x000fe200078e000f */
[----:B------:R-:W-:Y:S01]  /*234a0*/  MOV R15, R12 ;  /* 0x0000000c000f7202 */ /* 0x000fe20000000f00 */
[----:B------:R-:W-:Y:S02]  /*234b0*/  IMAD.MOV.U32 R55, RZ, RZ, R64 ;  /* 0x000000ffff377224 */ /* 0x000fe400078e0040 */
.L_x_49090:
[----:B------:R-:W-:Y:S05]  /*234c0*/  BSYNC B1 ;  /* 0x0000000000017941 */ /* 0x000fea0003800000 */
.L_x_49088:
        /* <DEDUP_REMOVED lines=9> */
.L_x_49092:
[----:B------:R-:W-:Y:S02]  /*23560*/  IMAD.MOV.U32 R57, RZ, RZ, R66 ;  /* 0x000000ffff397224 */ /* 0x000fe400078e0042 */
[----:B------:R-:W-:Y:S01]  /*23570*/  IMAD.MOV.U32 R13, RZ, RZ, R14 ;  /* 0x000000ffff0d7224 */ /* 0x000fe200078e000e */
[----:B------:R-:W-:Y:S01]  /*23580*/  MOV R14, R11 ;  /* 0x0000000b000e7202 */ /* 0x000fe20000000f00 */
[----:B------:R-:W-:Y:S02]  /*23590*/  IMAD.MOV.U32 R66, RZ, RZ, R63 ;  /* 0x000000ffff427224 */ /* 0x000fe400078e003f */
.L_x_49093:
[----:B------:R-:W-:Y:S05]  /*235a0*/  BSYNC B1 ;  /* 0x0000000000017941 */ /* 0x000fea0003800000 */
.L_x_49091:
        /* <DEDUP_REMOVED lines=9> */
.L_x_49095:
[----:B------:R-:W-:Y:S02]  /*23640*/  IMAD.MOV.U32 R64, RZ, RZ, R57 ;  /* 0x000000ffff407224 */ /* 0x000fe400078e0039 */
[----:B------:R-:W-:Y:S01]  /*23650*/  IMAD.MOV.U32 R12, RZ, RZ, R13 ;  /* 0x000000ffff0c7224 */ /* 0x000fe200078e000d */
[----:B------:R-:W-:Y:S01]  /*23660*/  MOV R13, R10 ;  /* 0x0000000a000d7202 */ /* 0x000fe20000000f00 */
[----:B------:R-:W-:Y:S02]  /*23670*/  IMAD.MOV.U32 R57, RZ, RZ, R62 ;  /* 0x000000ffff397224 */ /* 0x000fe400078e003e */
.L_x_49096:
[----:B------:R-:W-:Y:S05]  /*23680*/  BSYNC B1 ;  /* 0x0000000000017941 */ /* 0x000fea0003800000 */
.L_x_49094:
        /* <DEDUP_REMOVED lines=9> */
.L_x_49098:
[----:B------:R-:W-:Y:S02]  /*23720*/  IMAD.MOV.U32 R63, RZ, RZ, R64 ;  /* 0x000000ffff3f7224 */ /* 0x000fe400078e0040 */
[----:B------:R-:W-:Y:S01]  /*23730*/  IMAD.MOV.U32 R11, RZ, RZ, R12 ;  /* 0x000000ffff0b7224 */ /* 0x000fe200078e000c */
[----:B------:R-:W-:Y:S01]  /*23740*/  MOV R12, R9 ;  /* 0x00000009000c7202 */ /* 0x000fe20000000f00 */
[----:B------:R-:W-:Y:S02]  /*23750*/  IMAD.MOV.U32 R64, RZ, RZ, R61 ;  /* 0x000000ffff407224 */ /* 0x000fe400078e003d */
.L_x_49099:
[----:B------:R-:W-:Y:S05]  /*23760*/  BSYNC B1 ;  /* 0x0000000000017941 */ /* 0x000fea0003800000 */
.L_x_49097:
        /* <DEDUP_REMOVED lines=9> */
.L_x_49101:
[----:B------:R-:W-:Y:S02]  /*23800*/  IMAD.MOV.U32 R62, RZ, RZ, R63 ;  /* 0x000000ffff3e7224 */ /* 0x000fe400078e003f */
[----:B------:R-:W-:Y:S01]  /*23810*/  IMAD.MOV.U32 R10, RZ, RZ, R11 ;  /* 0x000000ffff0a7224 */ /* 0x000fe200078e000b */
[----:B------:R-:W-:Y:S01]  /*23820*/  MOV R11, R8 ;  /* 0x00000008000b7202 */ /* 0x000fe20000000f00 */
[----:B------:R-:W-:Y:S02]  /*23830*/  IMAD.MOV.U32 R63, RZ, RZ, R60 ;  /* 0x000000ffff3f7224 */ /* 0x000fe400078e003c */
.L_x_49102:
[----:B------:R-:W-:Y:S05]  /*23840*/  BSYNC B1 ;  /* 0x0000000000017941 */ /* 0x000fea0003800000 */
.L_x_49100:
        /* <DEDUP_REMOVED lines=9> */
.L_x_49104:
[----:B------:R-:W-:Y:S02]  /*238e0*/  IMAD.MOV.U32 R9, RZ, RZ, R62 ;  /* 0x000000ffff097224 */ /* 0x000fe400078e003e */
[----:B------:R-:W-:Y:S01]  /*238f0*/  IMAD.MOV.U32 R8, RZ, RZ, R10 ;  /* 0x000000ffff087224 */ /* 0x000fe200078e000a */
[----:B------:R-:W-:Y:S01]  /*23900*/  MOV R10, R7 ;  /* 0x00000007000a7202 */ /* 0x000fe20000000f00 */
[----:B------:R-:W-:Y:S02]  /*23910*/  IMAD.MOV.U32 R62, RZ, RZ, R59 ;  /* 0x000000ffff3e7224 */ /* 0x000fe400078e003b */
.L_x_49105:
[----:B------:R-:W-:Y:S05]  /*23920*/  BSYNC B1 ;  /* 0x0000000000017941 */ /* 0x000fea0003800000 */
.L_x_49103:
        /* <DEDUP_REMOVED lines=9> */
.L_x_49107:
[----:B------:R-:W-:Y:S02]  /*239c0*/  IMAD.MOV.U32 R59, RZ, RZ, R9 ;  /* 0x000000ffff3b7224 */ /* 0x000fe400078e0009 */
[----:B------:R-:W-:Y:S01]  /*239d0*/  IMAD.MOV.U32 R7, RZ, RZ, R8 ;  /* 0x000000ffff077224 */ /* 0x000fe200078e0008 */
[----:B------:R-:W-:Y:S01]  /*239e0*/  MOV R8, R5 ;  /* 0x0000000500087202 */ /* 0x000fe20000000f00 */
[----:B------:R-:W-:Y:S02]  /*239f0*/  IMAD.MOV.U32 R9, RZ, RZ, R6 ;  /* 0x000000ffff097224 */ /* 0x000fe400078e0006 */
.L_x_49108:
[----:B------:R-:W-:Y:S05]  /*23a00*/  BSYNC B1 ;  /* 0x0000000000017941 */ /* 0x000fea0003800000 */
.L_x_49106:
        /* <DEDUP_REMOVED lines=16> */
.L_x_49110:
[----:B------:R-:W-:Y:S01]  /*23b10*/  IMAD.MOV.U32 R48, RZ, RZ, R19 ;  /* 0x000000ffff307224 */ /* 0x000fe200078e0013 */
[----:B------:R-:W-:Y:S01]  /*23b20*/  MOV R6, R71 ;  /* 0x0000004700067202 */ /* 0x000fe20000000f00 */
[----:B------:R-:W-:Y:S02]  /*23b30*/  IMAD.MOV.U32 R19, RZ, RZ, R50 ;  /* 0x000000ffff137224 */ /* 0x000fe400078e0032 */
[----:B------:R-:W-:Y:S02]  /*23b40*/  IMAD.MOV.U32 R71, RZ, RZ, R4 ;  /* 0x000000ffff477224 */ /* 0x000fe400078e0004 */
.L_x_49111:
[----:B------:R-:W-:Y:S05]  /*23b50*/  BSYNC B1 ;  /* 0x0000000000017941 */ /* 0x000fea0003800000 */
.L_x_49109:
        /* <DEDUP_REMOVED lines=9> */
.L_x_49113:
[----:B------:R-:W-:Y:S01]  /*23bf0*/  IMAD.MOV.U32 R37, RZ, RZ, R48 ;  /* 0x000000ffff257224 */ /* 0x000fe200078e0030 */
[----:B------:R-:W-:Y:S01]  /*23c00*/  MOV R5, R6 ;  /* 0x0000000600057202 */ /* 0x000fe20000000f00 */
[----:B------:R-:W-:Y:S02]  /*23c10*/  IMAD.MOV.U32 R48, RZ, RZ, R39 ;  /* 0x000000ffff307224 */ /* 0x000fe400078e0027 */
[----:B------:R-:W-:Y:S02]  /*23c20*/  IMAD.MOV.U32 R6, RZ, RZ, R3 ;  /* 0x000000ffff067224 */ /* 0x000fe400078e0003 */
.L_x_49114:
[----:B------:R-:W-:Y:S05]  /*23c30*/  BSYNC B1 ;  /* 0x0000000000017941 */ /* 0x000fea0003800000 */
.L_x_49112:
        /* <DEDUP_REMOVED lines=9> */
.L_x_49116:
[----:B------:R-:W-:Y:S01]  /*23cd0*/  IMAD.MOV.U32 R50, RZ, RZ, R37 ;  /* 0x000000ffff327224 */ /* 0x000fe200078e0025 */
[----:B------:R-:W-:Y:S01]  /*23ce0*/  MOV R4, R5 ;  /* 0x0000000500047202 */ /* 0x000fe20000000f00 */
[----:B------:R-:W-:Y:S02]  /*23cf0*/  IMAD.MOV.U32 R37, RZ, RZ, R56 ;  /* 0x000000ffff257224 */ /* 0x000fe400078e0038 */
[----:B------:R-:W-:Y:S02]  /*23d00*/  IMAD.MOV.U32 R5, RZ, RZ, R2 ;  /* 0x000000ffff057224 */ /* 0x000fe400078e0002 */
.L_x_49117:
[----:B------:R-:W-:Y:S05]  /*23d10*/  BSYNC B1 ;  /* 0x0000000000017941 */ /* 0x000fea0003800000 */
.L_x_49115:
        /* <DEDUP_REMOVED lines=9> */
.L_x_49119:
[----:B------:R-:W-:Y:S01]  /*23db0*/  IMAD.MOV.U32 R39, RZ, RZ, R50 ;  /* 0x000000ffff277224 */ /* 0x000fe200078e0032 */
[----:B------:R-:W-:Y:S01]  /*23dc0*/  MOV R3, R4 ;  /* 0x0000000400037202 */ /* 0x000fe20000000f00 */
[----:B------:R-:W-:Y:S02]  /*23dd0*/  IMAD.MOV.U32 R50, RZ, RZ, R47 ;  /* 0x000000ffff327224 */ /* 0x000fe400078e002f */
[----:B------:R-:W-:Y:S02]  /*23de0*/  IMAD.MOV.U32 R4, RZ, RZ, R45 ;  /* 0x000000ffff047224 */ /* 0x000fe400078e002d */
.L_x_49120:
[----:B------:R-:W-:Y:S05]  /*23df0*/  BSYNC B1 ;  /* 0x0000000000017941 */ /* 0x000fea0003800000 */
.L_x_49118:
        /* <DEDUP_REMOVED lines=9> */
.L_x_49122:
[----:B------:R-:W-:Y:S01]  /*23e90*/  IMAD.MOV.U32 R56, RZ, RZ, R39 ;  /* 0x000000ffff387224 */ /* 0x000fe200078e0027 */
[----:B------:R-:W-:Y:S01]  /*23ea0*/  MOV R2, R3 ;  /* 0x0000000300027202 */ /* 0x000fe20000000f00 */
[----:B------:R-:W-:Y:S02]  /*23eb0*/  IMAD.MOV.U32 R39, RZ, RZ, R58 ;  /* 0x000000ffff277224 */ /* 0x000fe400078e003a */
[----:B------:R-:W-:Y:S02]  /*23ec0*/  IMAD.MOV.U32 R3, RZ, RZ, R18 ;  /* 0x000000ffff037224 */ /* 0x000fe400078e0012 */
.L_x_49123:
[----:B------:R-:W-:Y:S05]  /*23ed0*/  BSYNC B1 ;  /* 0x0000000000017941 */ /* 0x000fea0003800000 */
.L_x_49121:
        /* <DEDUP_REMOVED lines=9> */
.L_x_49125:
[----:B------:R-:W-:Y:S01]  /*23f70*/  IMAD.MOV.U32 R47, RZ, RZ, R56 ;  /* 0x000000ffff2f7224 */ /* 0x000fe200078e0038 */
[----:B------:R-:W-:Y:S01]  /*23f80*/  MOV R45, R2 ;  /* 0x00000002002d7202 */ /* 0x000fe20000000f00 */
[----:B------:R-:W-:Y:S02]  /*23f90*/  IMAD.MOV.U32 R56, RZ, RZ, R53 ;  /* 0x000000ffff387224 */ /* 0x000fe400078e0035 */
[----:B------:R-:W-:Y:S02]  /*23fa0*/  IMAD.MOV.U32 R2, RZ, RZ, R17 ;  /* 0x000000ffff027224 */ /* 0x000fe400078e0011 */
.L_x_49126:
[----:B------:R-:W-:Y:S05]  /*23fb0*/  BSYNC B1 ;  /* 0x0000000000017941 */ /* 0x000fea0003800000 */
.L_x_49124:
        /* <DEDUP_REMOVED lines=9> */
.L_x_49128:
[----:B------:R-:W-:Y:S01]  /*24050*/  IMAD.MOV.U32 R58, RZ, RZ, R47 ;  /* 0x000000ffff3a7224 */ /* 0x000fe200078e002f */
[----:B------:R-:W-:Y:S01]  /*24060*/  MOV R18, R45 ;  /* 0x0000002d00127202 */ /* 0x000fe20000000f00 */
[----:B------:R-:W-:Y:S02]  /*24070*/  IMAD.MOV.U32 R47, RZ, RZ, R68 ;  /* 0x000000ffff2f7224 */ /* 0x000fe400078e0044 */
[----:B------:R-:W-:Y:S02]  /*24080*/  IMAD.MOV.U32 R45, RZ, RZ, R16 ;  /* 0x000000ffff2d7224 */ /* 0x000fe400078e0010 */
.L_x_49129:
[----:B------:R-:W-:Y:S05]  /*24090*/  BSYNC B1 ;  /* 0x0000000000017941 */ /* 0x000fea0003800000 */
.L_x_49127:
        /* <DEDUP_REMOVED lines=9> */
.L_x_49131:
[----:B------:R-:W-:Y:S01]  /*24130*/  IMAD.MOV.U32 R53, RZ, RZ, R58 ;  /* 0x000000ffff357224 */ /* 0x000fe200078e003a */
[----:B------:R-:W-:Y:S01]  /*24140*/  MOV R17, R18 ;  /* 0x0000001200117202 */ /* 0x000fe20000000f00 */
[----:B------:R-:W-:Y:S02]  /*24150*/  IMAD.MOV.U32 R58, RZ, RZ, R55 ;  /* 0x000000ffff3a7224 */ /* 0x000fe400078e0037 */
[----:B------:R-:W-:Y:S02]  /*24160*/  IMAD.MOV.U32 R18, RZ, RZ, R15 ;  /* 0x000000ffff127224 */ /* 0x000fe400078e000f */
.L_x_49132:
[----:B------:R-:W-:Y:S05]  /*24170*/  BSYNC B1 ;  /* 0x0000000000017941 */ /* 0x000fea0003800000 */
.L_x_49130:
        /* <DEDUP_REMOVED lines=9> */
.L_x_49134:
[----:B------:R-:W-:Y:S01]  /*24210*/  IMAD.MOV.U32 R60, RZ, RZ, R53 ;  /* 0x000000ffff3c7224 */ /* 0x000fe200078e0035 */
[----:B------:R-:W-:Y:S01]  /*24220*/  MOV R16, R17 ;  /* 0x0000001100107202 */ /* 0x000fe20000000f00 */
[----:B------:R-:W-:Y:S02]  /*24230*/  IMAD.MOV.U32 R53, RZ, RZ, R66 ;  /* 0x000000ffff357224 */ /* 0x000fe400078e0042 */
[----:B------:R-:W-:Y:S02]  /*24240*/  IMAD.MOV.U32 R17, RZ, RZ, R14 ;  /* 0x000000ffff117224 */ /* 0x000fe400078e000e */
.L_x_49135:
[----:B------:R-:W-:Y:S05]  /*24250*/  BSYNC B1 ;  /* 0x0000000000017941 */ /* 0x000fea0003800000 */
.L_x_49133:
        /* <DEDUP_REMOVED lines=9> */
.L_x_49137:
[----:B------:R-:W-:Y:S01]  /*242f0*/  IMAD.MOV.U32 R55, RZ, RZ, R60 ;  /* 0x000000ffff377224 */ /* 0x000fe200078e003c */
[----:B------:R-:W-:Y:S01]  /*24300*/  MOV R15, R16 ;  /* 0x00000010000f7202 */ /* 0x000fe20000000f00 */
[----:B------:R-:W-:Y:S02]  /*24310*/  IMAD.MOV.U32 R60, RZ, RZ, R57 ;  /* 0x000000ffff3c7224 */ /* 0x000fe400078e0039 */
[----:B------:R-:W-:Y:S02]  /*24320*/  IMAD.MOV.U32 R16, RZ, RZ, R13 ;  /* 0x000000ffff107224 */ /* 0x000fe400078e000d */
.L_x_49138:
[----:B------:R-:W-:Y:S05]  /*24330*/  BSYNC B1 ;  /* 0x0000000000017941 */ /* 0x000fea0003800000 */
.L_x_49136:
        /* <DEDUP_REMOVED lines=9> */
.L_x_49140:
[----:B------:R-:W-:Y:S01]  /*243d0*/  IMAD.MOV.U32 R66, RZ, RZ, R55 ;  /* 0x000000ffff427224 */ /* 0x000fe200078e0037 */
[----:B------:R-:W-:Y:S01]  /*243e0*/  MOV R14, R15 ;  /* 0x0000000f000e7202 */ /* 0x000fe20000000f00 */
[----:B------:R-:W-:Y:S02]  /*243f0*/  IMAD.MOV.U32 R55, RZ, RZ, R64 ;  /* 0x000000ffff377224 */ /* 0x000fe400078e0040 */
[----:B------:R-:W-:Y:S02]  /*24400*/  IMAD.MOV.U32 R15, RZ, RZ, R12 ;  /* 0x000000ffff0f7224 */ /* 0x000fe400078e000c */
.L_x_49141:
[----:B------:R-:W-:Y:S05]  /*24410*/  BSYNC B1 ;  /* 0x0000000000017941 */ /* 0x000fea0003800000 */
.L_x_49139:
        /* <DEDUP_REMOVED lines=9> */
.L_x_49143:
[----:B------:R-:W-:Y:S01]  /*244b0*/  IMAD.MOV.U32 R57, RZ, RZ, R66 ;  /* 0x000000ffff397224 */ /* 0x000fe200078e0042 */
[----:B------:R-:W-:Y:S01]  /*244c0*/  MOV R13, R14 ;  /* 0x0000000e000d7202 */ /* 0x000fe20000000f00 */
[----:B------:R-:W-:Y:S02]  /*244d0*/  IMAD.MOV.U32 R66, RZ, RZ, R63 ;  /* 0x000000ffff427224 */ /* 0x000fe400078e003f */
[----:B------:R-:W-:Y:S02]  /*244e0*/  IMAD.MOV.U32 R14, RZ, RZ, R11 ;  /* 0x000000ffff0e7224 */ /* 0x000fe400078e000b */
.L_x_49144:
[----:B------:R-:W-:Y:S05]  /*244f0*/  BSYNC B1 ;  /* 0x0000000000017941 */ /* 0x000fea0003800000 */
.L_x_49142:
        /* <DEDUP_REMOVED lines=9> */
.L_x_49146:
[----:B------:R-:W-:Y:S01]  /*24590*/  IMAD.MOV.U32 R12, RZ, RZ, R57 ;  /* 0x000000ffff0c7224 */ /* 0x000fe200078e0039 */
[----:B------:R-:W-:Y:S01]  /*245a0*/  MOV R11, R13 ;  /* 0x0000000d000b7202 */ /* 0x000fe20000000f00 */
[----:B------:R-:W-:Y:S02]  /*245b0*/  IMAD.MOV.U32 R57, RZ, RZ, R62 ;  /* 0x000000ffff397224 */ /* 0x000fe400078e003e */
[----:B------:R-:W-:Y:S02]  /*245c0*/  IMAD.MOV.U32 R13, RZ, RZ, R10 ;  /* 0x000000ffff0d7224 */ /* 0x000fe400078e000a */
.L_x_49147:
[----:B------:R-:W-:Y:S05]  /*245d0*/  BSYNC B1 ;  /* 0x0000000000017941 */ /* 0x000fea0003800000 */
.L_x_49145:
        /* <DEDUP_REMOVED lines=9> */
.L_x_49149:
[----:B------:R-:W-:Y:S01]  /*24670*/  IMAD.MOV.U32 R62, RZ, RZ, R12 ;  /* 0x000000ffff3e7224 */ /* 0x000fe200078e000c */
[----:B------:R-:W-:Y:S01]  /*24680*/  MOV R10, R11 ;  /* 0x0000000b000a7202 */ /* 0x000fe20000000f00 */
[----:B------:R-:W-:Y:S02]  /*24690*/  IMAD.MOV.U32 R12, RZ, RZ, R9 ;  /* 0x000000ffff0c7224 */ /* 0x000fe400078e0009 */
[----:B------:R-:W-:Y:S02]  /*246a0*/  IMAD.MOV.U32 R11, RZ, RZ, R8 ;  /* 0x000000ffff0b7224 */ /* 0x000fe400078e0008 */
.L_x_49150:
[----:B------:R-:W-:Y:S05]  /*246b0*/  BSYNC B1 ;  /* 0x0000000000017941 */ /* 0x000fea0003800000 */
.L_x_49148:
        /* <DEDUP_REMOVED lines=9> */
.L_x_49152:
[----:B------:R-:W-:Y:S01]  /*24750*/  IMAD.MOV.U32 R9, RZ, RZ, R62 ;  /* 0x000000ffff097224 */ /* 0x000fe200078e003e */
[----:B------:R-:W-:Y:S01]  /*24760*/  MOV R8, R10 ;  /* 0x0000000a00087202 */ /* 0x000fe20000000f00 */
[----:B------:R-:W-:Y:S02]  /*24770*/  IMAD.MOV.U32 R62, RZ, RZ, R59 ;  /* 0x000000ffff3e7224 */ /* 0x000fe400078e003b */
[----:B------:R-:W-:Y:S02]  /*24780*/  IMAD.MOV.U32 R10, RZ, RZ, R7 ;  /* 0x000000ffff0a7224 */ /* 0x000fe400078e0007 */
.L_x_49153:
[----:B------:R-:W-:Y:S05]  /*24790*/  BSYNC B1 ;  /* 0x0000000000017941 */ /* 0x000fea0003800000 */
.L_x_49151:
        /* <DEDUP_REMOVED lines=16> */
.L_x_49155:
[----:B------:R-:W-:Y:S02]  /*248a0*/  IMAD.MOV.U32 R64, RZ, RZ, R19 ;  /* 0x000000ffff407224 */ /* 0x000fe400078e0013 */
[----:B------:R-:W-:Y:S02]  /*248b0*/  IMAD.MOV.U32 R46, RZ, RZ, R71 ;  /* 0x000000ffff2e7224 */ /* 0x000fe400078e0047 */
[----:B------:R-:W-:Y:S02]  /*248c0*/  IMAD.MOV.U32 R19, RZ, RZ, R48 ;  /* 0x000000ffff137224 */ /* 0x000fe400078e0030 */
[----:B------:R-:W-:Y:S02]  /*248d0*/  IMAD.MOV.U32 R71, RZ, RZ, R6 ;  /* 0x000000ffff477224 */ /* 0x000fe400078e0006 */
.L_x_49156:
[----:B------:R-:W-:Y:S05]  /*248e0*/  BSYNC B1 ;  /* 0x0000000000017941 */ /* 0x000fea0003800000 */
.L_x_49154:
        /* <DEDUP_REMOVED lines=9> */
.L_x_49158:
[----:B------:R-:W-:Y:S02]  /*24980*/  IMAD.MOV.U32 R35, RZ, RZ, R64 ;  /* 0x000000ffff237224 */ /* 0x000fe400078e0040 */
[----:B------:R-:W-:Y:S02]  /*24990*/  IMAD.MOV.U32 R7, RZ, RZ, R46 ;  /* 0x000000ffff077224 */ /* 0x000fe400078e002e */
[----:B------:R-:W-:Y:S02]  /*249a0*/  IMAD.MOV.U32 R64, RZ, RZ, R37 ;  /* 0x000000ffff407224 */ /* 0x000fe400078e0025 */
[----:B------:R-:W-:Y:S02]  /*249b0*/  IMAD.MOV.U32 R46, RZ, RZ, R5 ;  /* 0x000000ffff2e7224 */ /* 0x000fe400078e0005 */
.L_x_49159:
[----:B------:R-:W-:Y:S05]  /*249c0*/  BSYNC B1 ;  /* 0x0000000000017941 */ /* 0x000fea0003800000 */
.L_x_49157:
        /* <DEDUP_REMOVED lines=9> */
.L_x_49161:
[----:B------:R-:W-:Y:S02]  /*24a60*/  IMAD.MOV.U32 R48, RZ, RZ, R35 ;  /* 0x000000ffff307224 */ /* 0x000fe400078e0023 */
[----:B------:R-:W-:Y:S02]  /*24a70*/  IMAD.MOV.U32 R6, RZ, RZ, R7 ;  /* 0x000000ffff067224 */ /* 0x000fe400078e0007 */
[----:B------:R-:W-:Y:S02]  /*24a80*/  IMAD.MOV.U32 R35, RZ, RZ, R50 ;  /* 0x000000ffff237224 */ /* 0x000fe400078e0032 */
[----:B------:R-:W-:Y:S02]  /*24a90*/  IMAD.MOV.U32 R7, RZ, RZ, R4 ;  /* 0x000000ffff077224 */ /* 0x000fe400078e0004 */
.L_x_49162:
[----:B------:R-:W-:Y:S05]  /*24aa0*/  BSYNC B1 ;  /* 0x0000000000017941 */ /* 0x000fea0003800000 */
.L_x_49160:
        /* <DEDUP_REMOVED lines=9> */
.L_x_49164:
[----:B------:R-:W-:Y:S02]  /*24b40*/  IMAD.MOV.U32 R37, RZ, RZ, R48 ;  /* 0x000000ffff257224 */ /* 0x000fe400078e0030 */
[----:B------:R-:W-:Y:S02]  /*24b50*/  IMAD.MOV.U32 R5, RZ, RZ, R6 ;  /* 0x000000ffff057224 */ /* 0x000fe400078e0006 */
[----:B------:R-:W-:Y:S02]  /*24b60*/  IMAD.MOV.U32 R48, RZ, RZ, R39 ;  /* 0x000000ffff307224 */ /* 0x000fe400078e0027 */
[----:B------:R-:W-:Y:S02]  /*24b70*/  IMAD.MOV.U32 R6, RZ, RZ, R3 ;  /* 0x000000ffff067224 */ /* 0x000fe400078e0003 */
.L_x_49165:
[----:B------:R-:W-:Y:S05]  /*24b80*/  BSYNC B1 ;  /* 0x0000000000017941 */ /* 0x000fea0003800000 */
.L_x_49163:
        /* <DEDUP_REMOVED lines=9> */
.L_x_49167:
[----:B------:R-:W-:Y:S02]  /*24c20*/  IMAD.MOV.U32 R50, RZ, RZ, R37 ;  /* 0x000000ffff327224 */ /* 0x000fe400078e0025 */
[----:B------:R-:W-:Y:S02]  /*24c30*/  IMAD.MOV.U32 R4, RZ, RZ, R5 ;  /* 0x000000ffff047224 */ /* 0x000fe400078e0005 */
[----:B------:R-:W-:Y:S02]  /*24c40*/  IMAD.MOV.U32 R37, RZ, RZ, R56 ;  /* 0x000000ffff257224 */ /* 0x000fe400078e0038 */
[----:B------:R-:W-:Y:S02]  /*24c50*/  IMAD.MOV.U32 R5, RZ, RZ, R2 ;  /* 0x000000ffff057224 */ /* 0x000fe400078e0002 */
.L_x_49168:
[----:B------:R-:W-:Y:S05]  /*24c60*/  BSYNC B1 ;  /* 0x0000000000017941 */ /* 0x000fea0003800000 */
.L_x_49166:
        /* <DEDUP_REMOVED lines=9> */
.L_x_49170:
[----:B------:R-:W-:Y:S02]  /*24d00*/  IMAD.MOV.U32 R39, RZ, RZ, R50 ;  /* 0x000000ffff277224 */ /* 0x000fe400078e0032 */
[----:B------:R-:W-:Y:S02]  /*24d10*/  IMAD.MOV.U32 R3, RZ, RZ, R4 ;  /* 0x000000ffff037224 */ /* 0x000fe400078e0004 */
[----:B------:R-:W-:Y:S02]  /*24d20*/  IMAD.MOV.U32 R50, RZ, RZ, R47 ;  /* 0x000000ffff327224 */ /* 0x000fe400078e002f */
[----:B------:R-:W-:Y:S02]  /*24d30*/  IMAD.MOV.U32 R4, RZ, RZ, R45 ;  /* 0x000000ffff047224 */ /* 0x000fe400078e002d */
.L_x_49171:
[----:B------:R-:W-:Y:S05]  /*24d40*/  BSYNC B1 ;  /* 0x0000000000017941 */ /* 0x000fea0003800000 */
.L_x_49169:
        /* <DEDUP_REMOVED lines=9> */
.L_x_49173:
[----:B------:R-:W-:Y:S02]  /*24de0*/  IMAD.MOV.U32 R56, RZ, RZ, R39 ;  /* 0x000000ffff387224 */ /* 0x000fe400078e0027 */
[----:B------:R-:W-:Y:S02]  /*24df0*/  IMAD.MOV.U32 R2, RZ, RZ, R3 ;  /* 0x000000ffff027224 */ /* 0x000fe400078e0003 */
[----:B------:R-:W-:Y:S02]  /*24e00*/  IMAD.MOV.U32 R39, RZ, RZ, R58 ;  /* 0x000000ffff277224 */ /* 0x000fe400078e003a */
[----:B------:R-:W-:Y:S02]  /*24e10*/  IMAD.MOV.U32 R3, RZ, RZ, R18 ;  /* 0x000000ffff037224 */ /* 0x000fe400078e0012 */
.L_x_49174:
[----:B------:R-:W-:Y:S05]  /*24e20*/  BSYNC B1 ;  /* 0x0000000000017941 */ /* 0x000fea0003800000 */
.L_x_49172:
        /* <DEDUP_REMOVED lines=9> */
.L_x_49176:
[----:B------:R-:W-:Y:S02]  /*24ec0*/  IMAD.MOV.U32 R47, RZ, RZ, R56 ;  /* 0x000000ffff2f7224 */ /* 0x000fe400078e0038 */
[----:B------:R-:W-:Y:S02]  /*24ed0*/  IMAD.MOV.U32 R45, RZ, RZ, R2 ;  /* 0x000000ffff2d7224 */ /* 0x000fe400078e0002 */
[----:B------:R-:W-:Y:S02]  /*24ee0*/  IMAD.MOV.U32 R56, RZ, RZ, R53 ;  /* 0x000000ffff387224 */ /* 0x000fe400078e0035 */
[----:B------:R-:W-:Y:S02]  /*24ef0*/  IMAD.MOV.U32 R2, RZ, RZ, R17 ;  /* 0x000000ffff027224 */ /* 0x000fe400078e0011 */
.L_x_49177:
[----:B------:R-:W-:Y:S05]  /*24f00*/  BSYNC B1 ;  /* 0x0000000000017941 */ /* 0x000fea0003800000 */
.L_x_49175:
        /* <DEDUP_REMOVED lines=9> */
.L_x_49179:
[----:B------:R-:W-:Y:S02]  /*24fa0*/  IMAD.MOV.U32 R58, RZ, RZ, R47 ;  /* 0x000000ffff3a7224 */ /* 0x000fe400078e002f */
[----:B------:R-:W-:Y:S02]  /*24fb0*/  IMAD.MOV.U32 R18, RZ, RZ, R45 ;  /* 0x000000ffff127224 */ /* 0x000fe400078e002d */
[----:B------:R-:W-:Y:S02]  /*24fc0*/  IMAD.MOV.U32 R47, RZ, RZ, R60 ;  /* 0x000000ffff2f7224 */ /* 0x000fe400078e003c */
[----:B------:R-:W-:Y:S02]  /*24fd0*/  IMAD.MOV.U32 R45, RZ, RZ, R16 ;  /* 0x000000ffff2d7224 */ /* 0x000fe400078e0010 */
.L_x_49180:
[----:B------:R-:W-:Y:S05]  /*24fe0*/  BSYNC B1 ;  /* 0x0000000000017941 */ /* 0x000fea0003800000 */
.L_x_49178:
        /* <DEDUP_REMOVED lines=9> */
.L_x_49182:
[----:B------:R-:W-:Y:S02]  /*25080*/  IMAD.MOV.U32 R53, RZ, RZ, R58 ;  /* 0x000000ffff357224 */ /* 0x000fe400078e003a */
[----:B------:R-:W-:Y:S02]  /*25090*/  IMAD.MOV.U32 R17, RZ, RZ, R18 ;  /* 0x000000ffff117224 */ /* 0x000fe400078e0012 */
[----:B------:R-:W-:Y:S02]  /*250a0*/  IMAD.MOV.U32 R58, RZ, RZ, R55 ;  /* 0x000000ffff3a7224 */ /* 0x000fe400078e0037 */
[----:B------:R-:W-:Y:S02]  /*250b0*/  IMAD.MOV.U32 R18, RZ, RZ, R15 ;  /* 0x000000ffff127224 */ /* 0x000fe400078e000f */
.L_x_49183:
[----:B------:R-:W-:Y:S05]  /*250c0*/  BSYNC B1 ;  /* 0x0000000000017941 */ /* 0x000fea0003800000 */
.L_x_49181:
        /* <DEDUP_REMOVED lines=9> */
.L_x_49185:
[----:B------:R-:W-:Y:S02]  /*25160*/  IMAD.MOV.U32 R60, RZ, RZ, R53 ;  /* 0x000000ffff3c7224 */ /* 0x000fe400078e0035 */
[----:B------:R-:W-:Y:S02]  /*25170*/  IMAD.MOV.U32 R16, RZ, RZ, R17 ;  /* 0x000000ffff107224 */ /* 0x000fe400078e0011 */
[----:B------:R-:W-:Y:S02]  /*25180*/  IMAD.MOV.U32 R53, RZ, RZ, R66 ;  /* 0x000000ffff357224 */ /* 0x000fe400078e0042 */
[----:B------:R-:W-:Y:S02]  /*25190*/  IMAD.MOV.U32 R17, RZ, RZ, R14 ;  /* 0x000000ffff117224 */ /* 0x000fe400078e000e */
.L_x_49186:
[----:B------:R-:W-:Y:S05]  /*251a0*/  BSYNC B1 ;  /* 0x0000000000017941 */ /* 0x000fea0003800000 */
.L_x_49184:
        /* <DEDUP_REMOVED lines=9> */
.L_x_49188:
[----:B------:R-:W-:Y:S02]  /*25240*/  IMAD.MOV.U32 R15, RZ, RZ, R60 ;  /* 0x000000ffff0f7224 */ /* 0x000fe400078e003c */
[----:B------:R-:W-:Y:S02]  /*25250*/  IMAD.MOV.U32 R14, RZ, RZ, R16 ;  /* 0x000000ffff0e7224 */ /* 0x000fe400078e0010 */
[----:B------:R-:W-:Y:S02]  /*25260*/  IMAD.MOV.U32 R60, RZ, RZ, R57 ;  /* 0x000000ffff3c7224 */ /* 0x000fe400078e0039 */
[----:B------:R-:W-:Y:S02]  /*25270*/  IMAD.MOV.U32 R16, RZ, RZ, R13 ;  /* 0x000000ffff107224 */ /* 0x000fe400078e000d */
.L_x_49189:
[----:B------:R-:W-:Y:S05]  /*25280*/  BSYNC B1 ;  /* 0x0000000000017941 */ /* 0x000fea0003800000 */
.L_x_49187:
        /* <DEDUP_REMOVED lines=9> */
.L_x_49191:
[----:B------:R-:W-:Y:S02]  /*25320*/  IMAD.MOV.U32 R55, RZ, RZ, R15 ;  /* 0x000000ffff377224 */ /* 0x000fe400078e000f */
[----:B------:R-:W-:Y:S02]  /*25330*/  IMAD.MOV.U32 R13, RZ, RZ, R14 ;  /* 0x000000ffff0d7224 */ /* 0x000fe400078e000e */
[----:B------:R-:W-:Y:S02]  /*25340*/  IMAD.MOV.U32 R15, RZ, RZ, R12 ;  /* 0x000000ffff0f7224 */ /* 0x000fe400078e000c */
[----:B------:R-:W-:Y:S02]  /*25350*/  IMAD.MOV.U32 R14, RZ, RZ, R11 ;  /* 0x000000ffff0e7224 */ /* 0x000fe400078e000b */
.L_x_49192:
[----:B------:R-:W-:Y:S05]  /*25360*/  BSYNC B1 ;  /* 0x0000000000017941 */ /* 0x000fea0003800000 */
.L_x_49190:
        /* <DEDUP_REMOVED lines=9> */
.L_x_49194:
[----:B------:R-:W-:Y:S02]  /*25400*/  IMAD.MOV.U32 R12, RZ, RZ, R55 ;  /* 0x000000ffff0c7224 */ /* 0x000fe400078e0037 */
[----:B------:R-:W-:Y:S02]  /*25410*/  IMAD.MOV.U32 R11, RZ, RZ, R13 ;  /* 0x000000ffff0b7224 */ /* 0x000fe400078e000d */
[----:B------:R-:W-:Y:S02]  /*25420*/  IMAD.MOV.U32 R55, RZ, RZ, R62 ;  /* 0x000000ffff377224 */ /* 0x000fe400078e003e */
[----:B------:R-:W-:Y:S02]  /*25430*/  IMAD.MOV.U32 R13, RZ, RZ, R10 ;  /* 0x000000ffff0d7224 */ /* 0x000fe400078e000a */
.L_x_49195:
[----:B------:R-:W-:Y:S05]  /*25440*/  BSYNC B1 ;  /* 0x0000000000017941 */ /* 0x000fea0003800000 */
.L_x_49193:
        /* <DEDUP_REMOVED lines=9> */
.L_x_49197:
[----:B------:R-:W-:Y:S02]  /*254e0*/  IMAD.MOV.U32 R57, RZ, RZ, R12 ;  /* 0x000000ffff397224 */ /* 0x000fe400078e000c */
[----:B------:R-:W-:Y:S02]  /*254f0*/  IMAD.MOV.U32 R10, RZ, RZ, R11 ;  /* 0x000000ffff0a7224 */ /* 0x000fe400078e000b */
[----:B------:R-:W-:Y:S02]  /*25500*/  IMAD.MOV.U32 R12, RZ, RZ, R9 ;  /* 0x000000ffff0c7224 */ /* 0x000fe400078e0009 */
[----:B------:R-:W-:Y:S02]  /*25510*/  IMAD.MOV.U32 R11, RZ, RZ, R8 ;  /* 0x000000ffff0b7224 */ /* 0x000fe400078e0008 */
.L_x_49198:
[----:B------:R-:W-:Y:S05]  /*25520*/  BSYNC B1 ;  /* 0x0000000000017941 */ /* 0x000fea0003800000 */
.L_x_49196:
        /* <DEDUP_REMOVED lines=16> */
.L_x_49200:
[----:B------:R-:W-:Y:S02]  /*25630*/  IMAD.MOV.U32 R44, RZ, RZ, R19 ;  /* 0x000000ffff2c7224 */ /* 0x000fe400078e0013 */
[----:B------:R-:W-:Y:S01]  /*25640*/  IMAD.MOV.U32 R8, RZ, RZ, R71 ;  /* 0x000000ffff087224 */ /* 0x000fe200078e0047 */
[----:B------:R-:W-:Y:S01]  /*25650*/  MOV R71, R46 ;  /* 0x0000002e00477202 */ /* 0x000fe20000000f00 */
[----:B------:R-:W-:Y:S02]  /*25660*/  IMAD.MOV.U32 R19, RZ, RZ, R64 ;  /* 0x000000ffff137224 */ /* 0x000fe400078e0040 */
.L_x_49201:
[----:B------:R-:W-:Y:S05]  /*25670*/  BSYNC B1 ;  /* 0x0000000000017941 */ /* 0x000fea0003800000 */
.L_x_49199:
        /* <DEDUP_REMOVED lines=9> */
.L_x_49203:
[----:B------:R-:W-:Y:S02]  /*25710*/  IMAD.MOV.U32 R33, RZ, RZ, R44 ;  /* 0x000000ffff217224 */ /* 0x000fe400078e002c */
[----:B------:R-:W-:Y:S01]  /*25720*/  IMAD.MOV.U32 R9, RZ, RZ, R8 ;  /* 0x000000ffff097224 */ /* 0x000fe200078e0008 */
[----:B------:R-:W-:Y:S01]  /*25730*/  MOV R8, R7 ;  /* 0x0000000700087202 */ /* 0x000fe20000000f00 */
[----:B------:R-:W-:Y:S02]  /*25740*/  IMAD.MOV.U32 R44, RZ, RZ, R35 ;  /* 0x000000ffff2c7224 */ /* 0x000fe400078e0023 */
.L_x_49204:
[----:B------:R-:W-:Y:S05]  /*25750*/  BSYNC B1 ;  /* 0x0000000000017941 */ /* 0x000fea0003800000 */
.L_x_49202:
        /* <DEDUP_REMOVED lines=9> */
.L_x_49206:
[----:B------:R-:W-:Y:S02]  /*257f0*/  IMAD.MOV.U32 R62, RZ, RZ, R33 ;  /* 0x000000ffff3e7224 */ /* 0x000fe400078e0021 */
[----:B------:R-:W-:Y:S01]  /*25800*/  IMAD.MOV.U32 R46, RZ, RZ, R9 ;  /* 0x000000ffff2e7224 */ /* 0x000fe200078e0009 */
[----:B------:R-:W-:Y:S01]  /*25810*/  MOV R9, R6 ;  /* 0x0000000600097202 */ /* 0x000fe20000000f00 */
[----:B------:R-:W-:Y:S02]  /*25820*/  IMAD.MOV.U32 R33, RZ, RZ, R48 ;  /* 0x000000ffff217224 */ /* 0x000fe400078e0030 */
.L_x_49207:
[----:B------:R-:W-:Y:S05]  /*25830*/  BSYNC B1 ;  /* 0x0000000000017941 */ /* 0x000fea0003800000 */
.L_x_49205:
        /* <DEDUP_REMOVED lines=9> */
.L_x_49209:
[----:B------:R-:W-:Y:S02]  /*258d0*/  IMAD.MOV.U32 R35, RZ, RZ, R62 ;  /* 0x000000ffff237224 */ /* 0x000fe400078e003e */
[----:B------:R-:W-:Y:S01]  /*258e0*/  IMAD.MOV.U32 R7, RZ, RZ, R46 ;  /* 0x000000ffff077224 */ /* 0x000fe200078e002e */
[----:B------:R-:W-:Y:S01]  /*258f0*/  MOV R46, R5 ;  /* 0x00000005002e7202 */ /* 0x000fe20000000f00 */
[----:B------:R-:W-:Y:S02]  /*25900*/  IMAD.MOV.U32 R62, RZ, RZ, R37 ;  /* 0x000000ffff3e7224 */ /* 0x000fe400078e0025 */
.L_x_49210:
[----:B------:R-:W-:Y:S05]  /*25910*/  BSYNC B1 ;  /* 0x0000000000017941 */ /* 0x000fea0003800000 */
.L_x_49208:
        /* <DEDUP_REMOVED lines=9> */
.L_x_49212:
[----:B------:R-:W-:Y:S02]  /*259b0*/  IMAD.MOV.U32 R48, RZ, RZ, R35 ;  /* 0x000000ffff307224 */ /* 0x000fe400078e0023 */
[----:B------:R-:W-:Y:S01]  /*259c0*/  IMAD.MOV.U32 R6, RZ, RZ, R7 ;  /* 0x000000ffff067224 */ /* 0x000fe200078e0007 */
[----:B------:R-:W-:Y:S01]  /*259d0*/  MOV R7, R4 ;  /* 0x0000000400077202 */ /* 0x000fe20000000f00 */
[----:B------:R-:W-:Y:S02]  /*259e0*/  IMAD.MOV.U32 R35, RZ, RZ, R50 ;  /* 0x000000ffff237224 */ /* 0x000fe400078e0032 */
.L_x_49213:
[----:B------:R-:W-:Y:S05]  /*259f0*/  BSYNC B1 ;  /* 0x0000000000017941 */ /* 0x000fea0003800000 */
.L_x_49211:
        /* <DEDUP_REMOVED lines=9> */
.L_x_49215:
[----:B------:R-:W-:Y:S02]  /*25a90*/  IMAD.MOV.U32 R37, RZ, RZ, R48 ;  /* 0x000000ffff257224 */ /* 0x000fe400078e0030 */
[----:B------:R-:W-:Y:S01]  /*25aa0*/  IMAD.MOV.U32 R5, RZ, RZ, R6 ;  /* 0x000000ffff057224 */ /* 0x000fe200078e0006 */
[----:B------:R-:W-:Y:S01]  /*25ab0*/  MOV R6, R3 ;  /* 0x0000000300067202 */ /* 0x000fe20000000f00 */
[----:B------:R-:W-:Y:S02]  /*25ac0*/  IMAD.MOV.U32 R48, RZ, RZ, R39 ;  /* 0x000000ffff307224 */ /* 0x000fe400078e0027 */
.L_x_49216:
[----:B------:R-:W-:Y:S05]  /*25ad0*/  BSYNC B1 ;  /* 0x0000000000017941 */ /* 0x000fea0003800000 */
.L_x_49214:
        /* <DEDUP_REMOVED lines=9> */
.L_x_49218:
[----:B------:R-:W-:Y:S02]  /*25b70*/  IMAD.MOV.U32 R50, RZ, RZ, R37 ;  /* 0x000000ffff327224 */ /* 0x000fe400078e0025 */
[----:B------:R-:W-:Y:S01]  /*25b80*/  IMAD.MOV.U32 R4, RZ, RZ, R5 ;  /* 0x000000ffff047224 */ /* 0x000fe200078e0005 */
[----:B------:R-:W-:Y:S01]  /*25b90*/  MOV R5, R2 ;  /* 0x0000000200057202 */ /* 0x000fe20000000f00 */
[----:B------:R-:W-:Y:S02]  /*25ba0*/  IMAD.MOV.U32 R37, RZ, RZ, R56 ;  /* 0x000000ffff257224 */ /* 0x000fe400078e0038 */
.L_x_49219:
[----:B------:R-:W-:Y:S05]  /*25bb0*/  BSYNC B1 ;  /* 0x0000000000017941 */ /* 0x000fea0003800000 */
.L_x_49217:
        /* <DEDUP_REMOVED lines=9> */
.L_x_49221:
[----:B------:R-:W-:Y:S02]  /*25c50*/  IMAD.MOV.U32 R39, RZ, RZ, R50 ;  /* 0x000000ffff277224 */ /* 0x000fe400078e0032 */
[----:B------:R-:W-:Y:S01]  /*25c60*/  IMAD.MOV.U32 R3, RZ, RZ, R4 ;  /* 0x000000ffff037224 */ /* 0x000fe200078e0004 */
[----:B------:R-:W-:Y:S01]  /*25c70*/  MOV R4, R45 ;  /* 0x0000002d00047202 */ /* 0x000fe20000000f00 */
[----:B------:R-:W-:Y:S02]  /*25c80*/  IMAD.MOV.U32 R50, RZ, RZ, R47 ;  /* 0x000000ffff327224 */ /* 0x000fe400078e002f */
.L_x_49222:
[----:B------:R-:W-:Y:S05]  /*25c90*/  BSYNC B1 ;  /* 0x0000000000017941 */ /* 0x000fea0003800000 */
.L_x_49220:
        /* <DEDUP_REMOVED lines=9> */
.L_x_49224:
[----:B------:R-:W-:Y:S02]  /*25d30*/  IMAD.MOV.U32 R56, RZ, RZ, R39 ;  /* 0x000000ffff387224 */ /* 0x000fe400078e0027 */
[----:B------:R-:W-:Y:S01]  /*25d40*/  IMAD.MOV.U32 R2, RZ, RZ, R3 ;  /* 0x000000ffff027224 */ /* 0x000fe200078e0003 */
[----:B------:R-:W-:Y:S01]  /*25d50*/  MOV R3, R18 ;  /* 0x0000001200037202 */ /* 0x000fe20000000f00 */
[----:B------:R-:W-:Y:S02]  /*25d60*/  IMAD.MOV.U32 R39, RZ, RZ, R58 ;  /* 0x000000ffff277224 */ /* 0x000fe400078e003a */
.L_x_49225:
[----:B------:R-:W-:Y:S05]  /*25d70*/  BSYNC B1 ;  /* 0x0000000000017941 */ /* 0x000fea0003800000 */
.L_x_49223:
        /* <DEDUP_REMOVED lines=9> */
.L_x_49227:
[----:B------:R-:W-:Y:S02]  /*25e10*/  IMAD.MOV.U32 R47, RZ, RZ, R56 ;  /* 0x000000ffff2f7224 */ /* 0x000fe400078e0038 */
[----:B------:R-:W-:Y:S01]  /*25e20*/  IMAD.MOV.U32 R45, RZ, RZ, R2 ;  /* 0x000000ffff2d7224 */ /* 0x000fe200078e0002 */
[----:B------:R-:W-:Y:S01]  /*25e30*/  MOV R2, R17 ;  /* 0x0000001100027202 */ /* 0x000fe20000000f00 */
[----:B------:R-:W-:Y:S02]  /*25e40*/  IMAD.MOV.U32 R56, RZ, RZ, R53 ;  /* 0x000000ffff387224 */ /* 0x000fe400078e0035 */
.L_x_49228:
[----:B------:R-:W-:Y:S05]  /*25e50*/  BSYNC B1 ;  /* 0x0000000000017941 */ /* 0x000fea0003800000 */
.L_x_49226:
        /* <DEDUP_REMOVED lines=9> */
.L_x_49230:
[----:B------:R-:W-:Y:S02]  /*25ef0*/  IMAD.MOV.U32 R18, RZ, RZ, R47 ;  /* 0x000000ffff127224 */ /* 0x000fe400078e002f */
[----:B------:R-:W-:Y:S01]  /*25f00*/  IMAD.MOV.U32 R17, RZ, RZ, R45 ;  /* 0x000000ffff117224 */ /* 0x000fe200078e002d */
[----:B------:R-:W-:Y:S01]  /*25f10*/  MOV R45, R16 ;  /* 0x00000010002d7202 */ /* 0x000fe20000000f00 */
[----:B------:R-:W-:Y:S02]  /*25f20*/  IMAD.MOV.U32 R47, RZ, RZ, R60 ;  /* 0x000000ffff2f7224 */ /* 0x000fe400078e003c */
.L_x_49231:
[----:B------:R-:W-:Y:S05]  /*25f30*/  BSYNC B1 ;  /* 0x0000000000017941 */ /* 0x000fea0003800000 */
.L_x_49229:
        /* <DEDUP_REMOVED lines=9> */
.L_x_49233:
[----:B------:R-:W-:Y:S02]  /*25fd0*/  IMAD.MOV.U32 R58, RZ, RZ, R18 ;  /* 0x000000ffff3a7224 */ /* 0x000fe400078e0012 */
[----:B------:R-:W-:Y:S01]  /*25fe0*/  IMAD.MOV.U32 R16, RZ, RZ, R17 ;  /* 0x000000ffff107224 */ /* 0x000fe200078e0011 */
[----:B------:R-:W-:Y:S01]  /*25ff0*/  MOV R17, R14 ;  /* 0x0000000e00117202 */ /* 0x000fe20000000f00 */
[----:B------:R-:W-:Y:S02]  /*26000*/  IMAD.MOV.U32 R18, RZ, RZ, R15 ;  /* 0x000000ffff127224 */ /* 0x000fe400078e000f */
.L_x_49234:
[----:B------:R-:W-:Y:S05]  /*26010*/  BSYNC B1 ;  /* 0x0000000000017941 */ /* 0x000fea0003800000 */
.L_x_49232:
        /* <DEDUP_REMOVED lines=9> */
.L_x_49236:
[----:B------:R-:W-:Y:S02]  /*260b0*/  IMAD.MOV.U32 R15, RZ, RZ, R58 ;  /* 0x000000ffff0f7224 */ /* 0x000fe400078e003a */
[----:B------:R-:W-:Y:S01]  /*260c0*/  IMAD.MOV.U32 R14, RZ, RZ, R16 ;  /* 0x000000ffff0e7224 */ /* 0x000fe200078e0010 */
[----:B------:R-:W-:Y:S01]  /*260d0*/  MOV R16, R13 ;  /* 0x0000000d00107202 */ /* 0x000fe20000000f00 */
[----:B------:R-:W-:Y:S02]  /*260e0*/  IMAD.MOV.U32 R58, RZ, RZ, R55 ;  /* 0x000000ffff3a7224 */ /* 0x000fe400078e0037 */
.L_x_49237:
[----:B------:R-:W-:Y:S05]  /*260f0*/  BSYNC B1 ;  /* 0x0000000000017941 */ /* 0x000fea0003800000 */
.L_x_49235:
        /* <DEDUP_REMOVED lines=9> */
.L_x_49239:
[----:B------:R-:W-:Y:S02]  /*26190*/  IMAD.MOV.U32 R60, RZ, RZ, R15 ;  /* 0x000000ffff3c7224 */ /* 0x000fe400078e000f */
[----:B------:R-:W-:Y:S01]  /*261a0*/  IMAD.MOV.U32 R13, RZ, RZ, R14 ;  /* 0x000000ffff0d7224 */ /* 0x000fe200078e000e */
[----:B------:R-:W-:Y:S01]  /*261b0*/  MOV R14, R11 ;  /* 0x0000000b000e7202 */ /* 0x000fe20000000f00 */
[----:B------:R-:W-:Y:S02]  /*261c0*/  IMAD.MOV.U32 R15, RZ, RZ, R12 ;  /* 0x000000ffff0f7224 */ /* 0x000fe400078e000c */
.L_x_49240:
[----:B------:R-:W-:Y:S05]  /*261d0*/  BSYNC B1 ;  /* 0x0000000000017941 */ /* 0x000fea0003800000 */
.L_x_49238:
        /* <DEDUP_REMOVED lines=9> */
.L_x_49242:
[----:B------:R-:W-:Y:S02]  /*26270*/  IMAD.MOV.U32 R12, RZ, RZ, R60 ;  /* 0x000000ffff0c7224 */ /* 0x000fe400078e003c */
[----:B------:R-:W-:Y:S01]  /*26280*/  IMAD.MOV.U32 R11, RZ, RZ, R13 ;  /* 0x000000ffff0b7224 */ /* 0x000fe200078e000d */
[----:B------:R-:W-:Y:S01]  /*26290*/  MOV R13, R10 ;  /* 0x0000000a000d7202 */ /* 0x000fe20000000f00 */
[----:B------:R-:W-:Y:S02]  /*262a0*/  IMAD.MOV.U32 R60, RZ, RZ, R57 ;  /* 0x000000ffff3c7224 */ /* 0x000fe400078e0039 */
.L_x_49243:
[----:B------:R-:W-:Y:S05]  /*262b0*/  BSYNC B1 ;  /* 0x0000000000017941 */ /* 0x000fea0003800000 */
.L_x_49241:
        /* <DEDUP_REMOVED lines=16> */
.L_x_49245:
[----:B------:R-:W-:Y:S01]  /*263c0*/  IMAD.MOV.U32 R42, RZ, RZ, R19 ;  /* 0x000000ffff2a7224 */ /* 0x000fe200078e0013 */
[----:B------:R-:W-:Y:S01]  /*263d0*/  MOV R10, R71 ;  /* 0x00000047000a7202 */ /* 0x000fe20000000f00 */
[----:B------:R-:W-:Y:S02]  /*263e0*/  IMAD.MOV.U32 R19, RZ, RZ, R44 ;  /* 0x000000ffff137224 */ /* 0x000fe400078e002c */
[----:B------:R-:W-:Y:S02]  /*263f0*/  IMAD.MOV.U32 R71, RZ, RZ, R8 ;  /* 0x000000ffff477224 */ /* 0x000fe400078e0008 */
.L_x_49246:
[----:B------:R-:W-:Y:S05]  /*26400*/  BSYNC B1 ;  /* 0x0000000000017941 */ /* 0x000fea0003800000 */
.L_x_49244:
        /* <DEDUP_REMOVED lines=9> */
.L_x_49248:
[----:B------:R-:W-:Y:S01]  /*264a0*/  IMAD.MOV.U32 R53, RZ, RZ, R42 ;  /* 0x000000ffff357224 */ /* 0x000fe200078e002a */
[----:B------:R-:W-:Y:S01]  /*264b0*/  MOV R31, R10 ;  /* 0x0000000a001f7202 */ /* 0x000fe20000000f00 */
[----:B------:R-:W-:Y:S02]  /*264c0*/  IMAD.MOV.U32 R42, RZ, RZ, R33 ;  /* 0x000000ffff2a7224 */ /* 0x000fe400078e0021 */
[----:B------:R-:W-:Y:S02]  /*264d0*/  IMAD.MOV.U32 R10, RZ, RZ, R9 ;  /* 0x000000ffff0a7224 */ /* 0x000fe400078e0009 */
.L_x_49249:
[----:B------:R-:W-:Y:S05]  /*264e0*/  BSYNC B1 ;  /* 0x0000000000017941 */ /* 0x000fea0003800000 */
.L_x_49247:
        /* <DEDUP_REMOVED lines=9> */
.L_x_49251:
[----:B------:R-:W-:Y:S01]  /*26580*/  IMAD.MOV.U32 R44, RZ, RZ, R53 ;  /* 0x000000ffff2c7224 */ /* 0x000fe200078e0035 */
[----:B------:R-:W-:Y:S01]  /*26590*/  MOV R8, R31 ;  /* 0x0000001f00087202 */ /* 0x000fe20000000f00 */
[----:B------:R-:W-:Y:S02]  /*265a0*/  IMAD.MOV.U32 R53, RZ, RZ, R62 ;  /* 0x000000ffff357224 */ /* 0x000fe400078e003e */
[----:B------:R-:W-:Y:S02]  /*265b0*/  IMAD.MOV.U32 R31, RZ, RZ, R46 ;  /* 0x000000ffff1f7224 */ /* 0x000fe400078e002e */
.L_x_49252:
[----:B------:R-:W-:Y:S05]  /*265c0*/  BSYNC B1 ;  /* 0x0000000000017941 */ /* 0x000fea0003800000 */
.L_x_49250:
        /* <DEDUP_REMOVED lines=9> */
.L_x_49254:
[----:B------:R-:W-:Y:S01]  /*26660*/  IMAD.MOV.U32 R33, RZ, RZ, R44 ;  /* 0x000000ffff217224 */ /* 0x000fe200078e002c */
[----:B------:R-:W-:Y:S01]  /*26670*/  MOV R9, R8 ;  /* 0x0000000800097202 */ /* 0x000fe20000000f00 */
[----:B------:R-:W-:Y:S02]  /*26680*/  IMAD.MOV.U32 R44, RZ, RZ, R35 ;  /* 0x000000ffff2c7224 */ /* 0x000fe400078e0023 */
[----:B------:R-:W-:Y:S02]  /*26690*/  IMAD.MOV.U32 R8, RZ, RZ, R7 ;  /* 0x000000ffff087224 */ /* 0x000fe400078e0007 */
.L_x_49255:
[----:B------:R-:W-:Y:S05]  /*266a0*/  BSYNC B1 ;  /* 0x0000000000017941 */ /* 0x000fea0003800000 */
.L_x_49253:
        /* <DEDUP_REMOVED lines=9> */
.L_x_49257:
[----:B------:R-:W-:Y:S01]  /*26740*/  IMAD.MOV.U32 R62, RZ, RZ, R33 ;  /* 0x000000ffff3e7224 */ /* 0x000fe200078e0021 */
[----:B------:R-:W-:Y:S01]  /*26750*/  MOV R46, R9 ;  /* 0x00000009002e7202 */ /* 0x000fe20000000f00 */
[----:B------:R-:W-:Y:S02]  /*26760*/  IMAD.MOV.U32 R33, RZ, RZ, R48 ;  /* 0x000000ffff217224 */ /* 0x000fe400078e0030 */
[----:B------:R-:W-:Y:S02]  /*26770*/  IMAD.MOV.U32 R9, RZ, RZ, R6 ;  /* 0x000000ffff097224 */ /* 0x000fe400078e0006 */
.L_x_49258:
[----:B------:R-:W-:Y:S05]  /*26780*/  BSYNC B1 ;  /* 0x0000000000017941 */ /* 0x000fea0003800000 */
.L_x_49256:
        /* <DEDUP_REMOVED lines=9> */
.L_x_49260:
[----:B------:R-:W-:Y:S01]  /*26820*/  IMAD.MOV.U32 R35, RZ, RZ, R62 ;  /* 0x000000ffff237224 */ /* 0x000fe200078e003e */
[----:B------:R-:W-:Y:S01]  /*26830*/  MOV R7, R46 ;  /* 0x0000002e00077202 */ /* 0x000fe20000000f00 */
[----:B------:R-:W-:Y:S02]  /*26840*/  IMAD.MOV.U32 R62, RZ, RZ, R37 ;  /* 0x000000ffff3e7224 */ /* 0x000fe400078e0025 */
[----:B------:R-:W-:Y:S02]  /*26850*/  IMAD.MOV.U32 R46, RZ, RZ, R5 ;  /* 0x000000ffff2e7224 */ /* 0x000fe400078e0005 */
.L_x_49261:
[----:B------:R-:W-:Y:S05]  /*26860*/  BSYNC B1 ;  /* 0x0000000000017941 */ /* 0x000fea0003800000 */
.L_x_49259:
        /* <DEDUP_REMOVED lines=9> */
.L_x_49263:
[----:B------:R-:W-:Y:S01]  /*26900*/  IMAD.MOV.U32 R48, RZ, RZ, R35 ;  /* 0x000000ffff307224 */ /* 0x000fe200078e0023 */
[----:B------:R-:W-:Y:S01]  /*26910*/  MOV R6, R7 ;  /* 0x0000000700067202 */ /* 0x000fe20000000f00 */
[----:B------:R-:W-:Y:S02]  /*26920*/  IMAD.MOV.U32 R35, RZ, RZ, R50 ;  /* 0x000000ffff237224 */ /* 0x000fe400078e0032 */
[----:B------:R-:W-:Y:S02]  /*26930*/  IMAD.MOV.U32 R7, RZ, RZ, R4 ;  /* 0x000000ffff077224 */ /* 0x000fe400078e0004 */
.L_x_49264:
[----:B------:R-:W-:Y:S05]  /*26940*/  BSYNC B1 ;  /* 0x0000000000017941 */ /* 0x000fea0003800000 */
.L_x_49262:
        /* <DEDUP_REMOVED lines=9> */
.L_x_49266:
[----:B------:R-:W-:Y:S01]  /*269e0*/  IMAD.MOV.U32 R37, RZ, RZ, R48 ;  /* 0x000000ffff257224 */ /* 0x000fe200078e0030 */
[----:B------:R-:W-:Y:S01]  /*269f0*/  MOV R5, R6 ;  /* 0x0000000600057202 */ /* 0x000fe20000000f00 */
[----:B------:R-:W-:Y:S02]  /*26a00*/  IMAD.MOV.U32 R48, RZ, RZ, R39 ;  /* 0x000000ffff307224 */ /* 0x000fe400078e0027 */
[----:B------:R-:W-:Y:S02]  /*26a10*/  IMAD.MOV.U32 R6, RZ, RZ, R3 ;  /* 0x000000ffff067224 */ /* 0x000fe400078e0003 */
.L_x_49267:
[----:B------:R-:W-:Y:S05]  /*26a20*/  BSYNC B1 ;  /* 0x0000000000017941 */ /* 0x000fea0003800000 */
.L_x_49265:
        /* <DEDUP_REMOVED lines=9> */
.L_x_49269:
[----:B------:R-:W-:Y:S01]  /*26ac0*/  IMAD.MOV.U32 R50, RZ, RZ, R37 ;  /* 0x000000ffff327224 */ /* 0x000fe200078e0025 */
[----:B------:R-:W-:Y:S01]  /*26ad0*/  MOV R4, R5 ;  /* 0x0000000500047202 */ /* 0x000fe20000000f00 */
[----:B------:R-:W-:Y:S02]  /*26ae0*/  IMAD.MOV.U32 R37, RZ, RZ, R56 ;  /* 0x000000ffff257224 */ /* 0x000fe400078e0038 */
[----:B------:R-:W-:Y:S02]  /*26af0*/  IMAD.MOV.U32 R5, RZ, RZ, R2 ;  /* 0x000000ffff057224 */ /* 0x000fe400078e0002 */
.L_x_49270:
[----:B------:R-:W-:Y:S05]  /*26b00*/  BSYNC B1 ;  /* 0x0000000000017941 */ /* 0x000fea0003800000 */
.L_x_49268:
        /* <DEDUP_REMOVED lines=9> */
.L_x_49272:
[----:B------:R-:W-:Y:S01]  /*26ba0*/  IMAD.MOV.U32 R3, RZ, RZ, R50 ;  /* 0x000000ffff037224 */ /* 0x000fe200078e0032 */
[----:B------:R-:W-:Y:S01]  /*26bb0*/  MOV R2, R4 ;  /* 0x0000000400027202 */ /* 0x000fe20000000f00 */
[----:B------:R-:W-:Y:S02]  /*26bc0*/  IMAD.MOV.U32 R50, RZ, RZ, R47 ;  /* 0x000000ffff327224 */ /* 0x000fe400078e002f */
[----:B------:R-:W-:Y:S02]  /*26bd0*/  IMAD.MOV.U32 R4, RZ, RZ, R45 ;  /* 0x000000ffff047224 */ /* 0x000fe400078e002d */
.L_x_49273:
[----:B------:R-:W-:Y:S05]  /*26be0*/  BSYNC B1 ;  /* 0x0000000000017941 */ /* 0x000fea0003800000 */
.L_x_49271:
        /* <DEDUP_REMOVED lines=9> */
.L_x_49275:
[----:B------:R-:W-:Y:S01]  /*26c80*/  IMAD.MOV.U32 R45, RZ, RZ, R3 ;  /* 0x000000ffff2d7224 */ /* 0x000fe200078e0003 */
[----:B------:R-:W-:Y:S01]  /*26c90*/  MOV R39, R2 ;  /* 0x0000000200277202 */ /* 0x000fe20000000f00 */
[----:B------:R-:W-:Y:S02]  /*26ca0*/  IMAD.MOV.U32 R3, RZ, RZ, R18 ;  /* 0x000000ffff037224 */ /* 0x000fe400078e0012 */
[----:B------:R-:W-:Y:S02]  /*26cb0*/  IMAD.MOV.U32 R2, RZ, RZ, R17 ;  /* 0x000000ffff027224 */ /* 0x000fe400078e0011 */
.L_x_49276:
[----:B------:R-:W-:Y:S05]  /*26cc0*/  BSYNC B1 ;  /* 0x0000000000017941 */ /* 0x000fea0003800000 */
.L_x_49274:
        /* <DEDUP_REMOVED lines=9> */
.L_x_49278:
[----:B------:R-:W-:Y:S01]  /*26d60*/  IMAD.MOV.U32 R18, RZ, RZ, R45 ;  /* 0x000000ffff127224 */ /* 0x000fe200078e002d */
[----:B------:R-:W-:Y:S01]  /*26d70*/  MOV R17, R39 ;  /* 0x0000002700117202 */ /* 0x000fe20000000f00 */
[----:B------:R-:W-:Y:S02]  /*26d80*/  IMAD.MOV.U32 R45, RZ, RZ, R58 ;  /* 0x000000ffff2d7224 */ /* 0x000fe400078e003a */
[----:B------:R-:W-:Y:S02]  /*26d90*/  IMAD.MOV.U32 R39, RZ, RZ, R16 ;  /* 0x000000ffff277224 */ /* 0x000fe400078e0010 */
.L_x_49279:
[----:B------:R-:W-:Y:S05]  /*26da0*/  BSYNC B1 ;  /* 0x0000000000017941 */ /* 0x000fea0003800000 */
.L_x_49277:
        /* <DEDUP_REMOVED lines=9> */
.L_x_49281:
[----:B------:R-:W-:Y:S01]  /*26e40*/  IMAD.MOV.U32 R47, RZ, RZ, R18 ;  /* 0x000000ffff2f7224 */ /* 0x000fe200078e0012 */
[----:B------:R-:W-:Y:S01]  /*26e50*/  MOV R16, R17 ;  /* 0x0000001100107202 */ /* 0x000fe20000000f00 */
[----:B------:R-:W-:Y:S02]  /*26e60*/  IMAD.MOV.U32 R18, RZ, RZ, R15 ;  /* 0x000000ffff127224 */ /* 0x000fe400078e000f */
[----:B------:R-:W-:Y:S02]  /*26e70*/  IMAD.MOV.U32 R17, RZ, RZ, R14 ;  /* 0x000000ffff117224 */ /* 0x000fe400078e000e */
.L_x_49282:
[----:B------:R-:W-:Y:S05]  /*26e80*/  BSYNC B1 ;  /* 0x0000000000017941 */ /* 0x000fea0003800000 */
.L_x_49280:
        /* <DEDUP_REMOVED lines=9> */
.L_x_49284:
[----:B------:R-:W-:Y:S01]  /*26f20*/  IMAD.MOV.U32 R15, RZ, RZ, R47 ;  /* 0x000000ffff0f7224 */ /* 0x000fe200078e002f */
[----:B------:R-:W-:Y:S01]  /*26f30*/  MOV R14, R16 ;  /* 0x00000010000e7202 */ /* 0x000fe20000000f00 */
[----:B------:R-:W-:Y:S02]  /*26f40*/  IMAD.MOV.U32 R47, RZ, RZ, R60 ;  /* 0x000000ffff2f7224 */ /* 0x000fe400078e003c */
[----:B------:R-:W-:Y:S02]  /*26f50*/  IMAD.MOV.U32 R16, RZ, RZ, R13 ;  /* 0x000000ffff107224 */ /* 0x000fe400078e000d */
.L_x_49285:
[----:B------:R-:W-:Y:S05]  /*26f60*/  BSYNC B1 ;  /* 0x0000000000017941 */ /* 0x000fea0003800000 */
.L_x_49283:
        /* <DEDUP_REMOVED lines=9> */
.L_x_49287:
[----:B------:R-:W-:Y:S01]  /*27000*/  IMAD.MOV.U32 R55, RZ, RZ, R15 ;  /* 0x000000ffff377224 */ /* 0x000fe200078e000f */
[----:B------:R-:W-:Y:S01]  /*27010*/  MOV R13, R14 ;  /* 0x0000000e000d7202 */ /* 0x000fe20000000f00 */
[----:B------:R-:W-:Y:S02]  /*27020*/  IMAD.MOV.U32 R15, RZ, RZ, R12 ;  /* 0x000000ffff0f7224 */ /* 0x000fe400078e000c */
[----:B------:R-:W-:Y:S02]  /*27030*/  IMAD.MOV.U32 R14, RZ, RZ, R11 ;  /* 0x000000ffff0e7224 */ /* 0x000fe400078e000b */
.L_x_49288:
[----:B------:R-:W-:Y:S05]  /*27040*/  BSYNC B1 ;  /* 0x0000000000017941 */ /* 0x000fea0003800000 */
.L_x_49286:
        /* <DEDUP_REMOVED lines=16> */
.L_x_49290:
[----:B------:R-:W-:Y:S02]  /*27150*/  IMAD.MOV.U32 R40, RZ, RZ, R19 ;  /* 0x000000ffff287224 */ /* 0x000fe400078e0013 */
[----:B------:R-:W-:Y:S02]  /*27160*/  IMAD.MOV.U32 R12, RZ, RZ, R71 ;  /* 0x000000ffff0c7224 */ /* 0x000fe400078e0047 */
[----:B------:R-:W-:Y:S02]  /*27170*/  IMAD.MOV.U32 R19, RZ, RZ, R42 ;  /* 0x000000ffff137224 */ /* 0x000fe400078e002a */
[----:B------:R-:W-:Y:S02]  /*27180*/  IMAD.MOV.U32 R71, RZ, RZ, R10 ;  /* 0x000000ffff477224 */ /* 0x000fe400078e000a */
.L_x_49291:
[----:B------:R-:W-:Y:S05]  /*27190*/  BSYNC B1 ;  /* 0x0000000000017941 */ /* 0x000fea0003800000 */
.L_x_49289:
        /* <DEDUP_REMOVED lines=9> */
.L_x_49293:
[----:B------:R-:W-:Y:S02]  /*27230*/  IMAD.MOV.U32 R29, RZ, RZ, R40 ;  /* 0x000000ffff1d7224 */ /* 0x000fe400078e0028 */
[----:B------:R-:W-:Y:S02]  /*27240*/  IMAD.MOV.U32 R11, RZ, RZ, R12 ;  /* 0x000000ffff0b7224 */ /* 0x000fe400078e000c */
[----:B------:R-:W-:Y:S02]  /*27250*/  IMAD.MOV.U32 R40, RZ, RZ, R53 ;  /* 0x000000ffff287224 */ /* 0x000fe400078e0035 */
[----:B------:R-:W-:Y:S02]  /*27260*/  IMAD.MOV.U32 R12, RZ, RZ, R31 ;  /* 0x000000ffff0c7224 */ /* 0x000fe400078e001f */
.L_x_49294:
[----:B------:R-:W-:Y:S05]  /*27270*/  BSYNC B1 ;  /* 0x0000000000017941 */ /* 0x000fea0003800000 */
.L_x_49292:
        /* <DEDUP_REMOVED lines=9> */
.L_x_49296:
[----:B------:R-:W-:Y:S02]  /*27310*/  IMAD.MOV.U32 R42, RZ, RZ, R29 ;  /* 0x000000ffff2a7224 */ /* 0x000fe400078e001d */
[----:B------:R-:W-:Y:S02]  /*27320*/  IMAD.MOV.U32 R10, RZ, RZ, R11 ;  /* 0x000000ffff0a7224 */ /* 0x000fe400078e000b */
[----:B------:R-:W-:Y:S02]  /*27330*/  IMAD.MOV.U32 R29, RZ, RZ, R44 ;  /* 0x000000ffff1d7224 */ /* 0x000fe400078e002c */
[----:B------:R-:W-:Y:S02]  /*27340*/  IMAD.MOV.U32 R11, RZ, RZ, R8 ;  /* 0x000000ffff0b7224 */ /* 0x000fe400078e0008 */
.L_x_49297:
[----:B------:R-:W-:Y:S05]  /*27350*/  BSYNC B1 ;  /* 0x0000000000017941 */ /* 0x000fea0003800000 */
.L_x_49295:
        /* <DEDUP_REMOVED lines=9> */
.L_x_49299:
[----:B------:R-:W-:Y:S02]  /*273f0*/  IMAD.MOV.U32 R53, RZ, RZ, R42 ;  /* 0x000000ffff357224 */ /* 0x000fe400078e002a */
[----:B------:R-:W-:Y:S02]  /*27400*/  IMAD.MOV.U32 R31, RZ, RZ, R10 ;  /* 0x000000ffff1f7224 */ /* 0x000fe400078e000a */
[----:B------:R-:W-:Y:S02]  /*27410*/  IMAD.MOV.U32 R42, RZ, RZ, R33 ;  /* 0x000000ffff2a7224 */ /* 0x000fe400078e0021 */
[----:B------:R-:W-:Y:S02]  /*27420*/  IMAD.MOV.U32 R10, RZ, RZ, R9 ;  /* 0x000000ffff0a7224 */ /* 0x000fe400078e0009 */
.L_x_49300:
[----:B------:R-:W-:Y:S05]  /*27430*/  BSYNC B1 ;  /* 0x0000000000017941 */ /* 0x000fea0003800000 */
.L_x_49298:
        /* <DEDUP_REMOVED lines=9> */
.L_x_49302:
[----:B------:R-:W-:Y:S02]  /*274d0*/  IMAD.MOV.U32 R44, RZ, RZ, R53 ;  /* 0x000000ffff2c7224 */ /* 0x000fe400078e0035 */
[----:B------:R-:W-:Y:S02]  /*274e0*/  IMAD.MOV.U32 R8, RZ, RZ, R31 ;  /* 0x000000ffff087224 */ /* 0x000fe400078e001f */
[----:B------:R-:W-:Y:S02]  /*274f0*/  IMAD.MOV.U32 R53, RZ, RZ, R62 ;  /* 0x000000ffff357224 */ /* 0x000fe400078e003e */
[----:B------:R-:W-:Y:S02]  /*27500*/  IMAD.MOV.U32 R31, RZ, RZ, R46 ;  /* 0x000000ffff1f7224 */ /* 0x000fe400078e002e */
.L_x_49303:
[----:B------:R-:W-:Y:S05]  /*27510*/  BSYNC B1 ;  /* 0x0000000000017941 */ /* 0x000fea0003800000 */
.L_x_49301:
        /* <DEDUP_REMOVED lines=9> */
.L_x_49305:
[----:B------:R-:W-:Y:S02]  /*275b0*/  IMAD.MOV.U32 R33, RZ, RZ, R44 ;  /* 0x000000ffff217224 */ /* 0x000fe400078e002c */
[----:B------:R-:W-:Y:S02]  /*275c0*/  IMAD.MOV.U32 R9, RZ, RZ, R8 ;  /* 0x000000ffff097224 */ /* 0x000fe400078e0008 */
[----:B------:R-:W-:Y:S02]  /*275d0*/  IMAD.MOV.U32 R44, RZ, RZ, R35 ;  /* 0x000000ffff2c7224 */ /* 0x000fe400078e0023 */
[----:B------:R-:W-:Y:S02]  /*275e0*/  IMAD.MOV.U32 R8, RZ, RZ, R7 ;  /* 0x000000ffff087224 */ /* 0x000fe400078e0007 */
.L_x_49306:
[----:B------:R-:W-:Y:S05]  /*275f0*/  BSYNC B1 ;  /* 0x0000000000017941 */ /* 0x000fea0003800000 */
.L_x_49304:
        /* <DEDUP_REMOVED lines=9> */
.L_x_49308:
[----:B------:R-:W-:Y:S02]  /*27690*/  IMAD.MOV.U32 R56, RZ, RZ, R33 ;  /* 0x000000ffff387224 */ /* 0x000fe400078e0021 */
[----:B------:R-:W-:Y:S02]  /*276a0*/  IMAD.MOV.U32 R46, RZ, RZ, R9 ;  /* 0x000000ffff2e7224 */ /* 0x000fe400078e0009 */
[----:B------:R-:W-:Y:S02]  /*276b0*/  IMAD.MOV.U32 R33, RZ, RZ, R48 ;  /* 0x000000ffff217224 */ /* 0x000fe400078e0030 */
[----:B------:R-:W-:Y:S02]  /*276c0*/  IMAD.MOV.U32 R9, RZ, RZ, R6 ;  /* 0x000000ffff097224 */ /* 0x000fe400078e0006 */
.L_x_49309:
[----:B------:R-:W-:Y:S05]  /*276d0*/  BSYNC B1 ;  /* 0x0000000000017941 */ /* 0x000fea0003800000 */
.L_x_49307:
        /* <DEDUP_REMOVED lines=9> */
.L_x_49311:
[----:B------:R-:W-:Y:S02]  /*27770*/  IMAD.MOV.U32 R35, RZ, RZ, R56 ;  /* 0x000000ffff237224 */ /* 0x000fe400078e0038 */
[----:B------:R-:W-:Y:S02]  /*27780*/  IMAD.MOV.U32 R7, RZ, RZ, R46 ;  /* 0x000000ffff077224 */ /* 0x000fe400078e002e */
[----:B------:R-:W-:Y:S02]  /*27790*/  IMAD.MOV.U32 R56, RZ, RZ, R37 ;  /* 0x000000ffff387224 */ /* 0x000fe400078e0025 */
[----:B------:R-:W-:Y:S02]  /*277a0*/  IMAD.MOV.U32 R46, RZ, RZ, R5 ;  /* 0x000000ffff2e7224 */ /* 0x000fe400078e0005 */
.L_x_49312:
[----:B------:R-:W-:Y:S05]  /*277b0*/  BSYNC B1 ;  /* 0x0000000000017941 */ /* 0x000fea0003800000 */
.L_x_49310:
        /* <DEDUP_REMOVED lines=9> */
.L_x_49314:
[----:B------:R-:W-:Y:S02]  /*27850*/  IMAD.MOV.U32 R6, RZ, RZ, R35 ;  /* 0x000000ffff067224 */ /* 0x000fe400078e0023 */
[----:B------:R-:W-:Y:S02]  /*27860*/  IMAD.MOV.U32 R5, RZ, RZ, R7 ;  /* 0x000000ffff057224 */ /* 0x000fe400078e0007 */
[----:B------:R-:W-:Y:S02]  /*27870*/  IMAD.MOV.U32 R35, RZ, RZ, R50 ;  /* 0x000000ffff237224 */ /* 0x000fe400078e0032 */
[----:B------:R-:W-:Y:S02]  /*27880*/  IMAD.MOV.U32 R7, RZ, RZ, R4 ;  /* 0x000000ffff077224 */ /* 0x000fe400078e0004 */
.L_x_49315:
[----:B------:R-:W-:Y:S05]  /*27890*/  BSYNC B1 ;  /* 0x0000000000017941 */ /* 0x000fea0003800000 */
.L_x_49313:
        /* <DEDUP_REMOVED lines=9> */
.L_x_49317:
[----:B------:R-:W-:Y:S02]  /*27930*/  IMAD.MOV.U32 R48, RZ, RZ, R6 ;  /* 0x000000ffff307224 */ /* 0x000fe400078e0006 */
[----:B------:R-:W-:Y:S02]  /*27940*/  IMAD.MOV.U32 R4, RZ, RZ, R5 ;  /* 0x000000ffff047224 */ /* 0x000fe400078e0005 */
[----:B------:R-:W-:Y:S02]  /*27950*/  IMAD.MOV.U32 R6, RZ, RZ, R3 ;  /* 0x000000ffff067224 */ /* 0x000fe400078e0003 */
[----:B------:R-:W-:Y:S02]  /*27960*/  IMAD.MOV.U32 R5, RZ, RZ, R2 ;  /* 0x000000ffff057224 */ /* 0x000fe400078e0002 */
.L_x_49318:
[----:B------:R-:W-:Y:S05]  /*27970*/  BSYNC B1 ;  /* 0x0000000000017941 */ /* 0x000fea0003800000 */
.L_x_49316:
        /* <DEDUP_REMOVED lines=9> */
.L_x_49320:
[----:B------:R-:W-:Y:S02]  /*27a10*/  IMAD.MOV.U32 R3, RZ, RZ, R48 ;  /* 0x000000ffff037224 */ /* 0x000fe400078e0030 */
[----:B------:R-:W-:Y:S02]  /*27a20*/  IMAD.MOV.U32 R2, RZ, RZ, R4 ;  /* 0x000000ffff027224 */ /* 0x000fe400078e0004 */
[----:B------:R-:W-:Y:S02]  /*27a30*/  IMAD.MOV.U32 R48, RZ, RZ, R45 ;  /* 0x000000ffff307224 */ /* 0x000fe400078e002d */
[----:B------:R-:W-:Y:S02]  /*27a40*/  IMAD.MOV.U32 R4, RZ, RZ, R39 ;  /* 0x000000ffff047224 */ /* 0x000fe400078e0027 */
.L_x_49321:
[----:B------:R-:W-:Y:S05]  /*27a50*/  BSYNC B1 ;  /* 0x0000000000017941 */ /* 0x000fea0003800000 */
.L_x_49319:
        /* <DEDUP_REMOVED lines=9> */
.L_x_49323:
[----:B------:R-:W-:Y:S02]  /*27af0*/  IMAD.MOV.U32 R50, RZ, RZ, R3 ;  /* 0x000000ffff327224 */ /* 0x000fe400078e0003 */
[----:B------:R-:W-:Y:S02]  /*27b00*/  IMAD.MOV.U32 R37, RZ, RZ, R2 ;  /* 0x000000ffff257224 */ /* 0x000fe400078e0002 */
[----:B------:R-:W-:Y:S02]  /*27b10*/  IMAD.MOV.U32 R3, RZ, RZ, R18 ;  /* 0x000000ffff037224 */ /* 0x000fe400078e0012 */
[----:B------:R-:W-:Y:S02]  /*27b20*/  IMAD.MOV.U32 R2, RZ, RZ, R17 ;  /* 0x000000ffff027224 */ /* 0x000fe400078e0011 */
.L_x_49324:
[----:B------:R-:W-:Y:S05]  /*27b30*/  BSYNC B1 ;  /* 0x0000000000017941 */ /* 0x000fea0003800000 */
.L_x_49322:
        /* <DEDUP_REMOVED lines=9> */
.L_x_49326:
[----:B------:R-:W-:Y:S02]  /*27bd0*/  IMAD.MOV.U32 R18, RZ, RZ, R50 ;  /* 0x000000ffff127224 */ /* 0x000fe400078e0032 */
[----:B------:R-:W-:Y:S02]  /*27be0*/  IMAD.MOV.U32 R17, RZ, RZ, R37 ;  /* 0x000000ffff117224 */ /* 0x000fe400078e0025 */
[----:B------:R-:W-:Y:S02]  /*27bf0*/  IMAD.MOV.U32 R50, RZ, RZ, R47 ;  /* 0x000000ffff327224 */ /* 0x000fe400078e002f */
[----:B------:R-:W-:Y:S02]  /*27c00*/  IMAD.MOV.U32 R37, RZ, RZ, R16 ;  /* 0x000000ffff257224 */ /* 0x000fe400078e0010 */
.L_x_49327:
[----:B------:R-:W-:Y:S05]  /*27c10*/  BSYNC B1 ;  /* 0x0000000000017941 */ /* 0x000fea0003800000 */
.L_x_49325:
        /* <DEDUP_REMOVED lines=9> */
.L_x_49329:
[----:B------:R-:W-:Y:S02]  /*27cb0*/  IMAD.MOV.U32 R58, RZ, RZ, R18 ;  /* 0x000000ffff3a7224 */ /* 0x000fe400078e0012 */
[----:B------:R-:W-:Y:S02]  /*27cc0*/  IMAD.MOV.U32 R16, RZ, RZ, R17 ;  /* 0x000000ffff107224 */ /* 0x000fe400078e0011 */
[----:B------:R-:W-:Y:S02]  /*27cd0*/  IMAD.MOV.U32 R18, RZ, RZ, R15 ;  /* 0x000000ffff127224 */ /* 0x000fe400078e000f */
[----:B------:R-:W-:Y:S02]  /*27ce0*/  IMAD.MOV.U32 R17, RZ, RZ, R14 ;  /* 0x000000ffff117224 */ /* 0x000fe400078e000e */
.L_x_49330:
[----:B------:R-:W-:Y:S05]  /*27cf0*/  BSYNC B1 ;  /* 0x0000000000017941 */ /* 0x000fea0003800000 */
.L_x_49328:
        /* <DEDUP_REMOVED lines=9> */
.L_x_49332:
[----:B------:R-:W-:Y:S02]  /*27d90*/  IMAD.MOV.U32 R15, RZ, RZ, R58 ;  /* 0x000000ffff0f7224 */ /* 0x000fe400078e003a */
[----:B------:R-:W-:Y:S02]  /*27da0*/  IMAD.MOV.U32 R14, RZ, RZ, R16 ;  /* 0x000000ffff0e7224 */ /* 0x000fe400078e0010 */
[----:B------:R-:W-:Y:S02]  /*27db0*/  IMAD.MOV.U32 R58, RZ, RZ, R55 ;  /* 0x000000ffff3a7224 */ /* 0x000fe400078e0037 */
[----:B------:R-:W-:Y:S02]  /*27dc0*/  IMAD.MOV.U32 R16, RZ, RZ, R13 ;  /* 0x000000ffff107224 */ /* 0x000fe400078e000d */
.L_x_49333:
[----:B------:R-:W-:Y:S05]  /*27dd0*/  BSYNC B1 ;  /* 0x0000000000017941 */ /* 0x000fea0003800000 */
.L_x_49331:
        /* <DEDUP_REMOVED lines=16> */
.L_x_49335:
[----:B------:R-:W-:Y:S02]  /*27ee0*/  IMAD.MOV.U32 R60, RZ, RZ, R19 ;  /* 0x000000ffff3c7224 */ /* 0x000fe400078e0013 */
[----:B------:R-:W-:Y:S01]  /*27ef0*/  IMAD.MOV.U32 R38, RZ, RZ, R71 ;  /* 0x000000ffff267224 */ /* 0x000fe200078e0047 */
[----:B------:R-:W-:Y:S01]  /*27f00*/  MOV R71, R12 ;  /* 0x0000000c00477202 */ /* 0x000fe20000000f00 */
[----:B------:R-:W-:Y:S02]  /*27f10*/  IMAD.MOV.U32 R19, RZ, RZ, R40 ;  /* 0x000000ffff137224 */ /* 0x000fe400078e0028 */
.L_x_49336:
[----:B------:R-:W-:Y:S05]  /*27f20*/  BSYNC B1 ;  /* 0x0000000000017941 */ /* 0x000fea0003800000 */
.L_x_49334:
        /* <DEDUP_REMOVED lines=9> */
.L_x_49338:
[----:B------:R-:W-:Y:S02]  /*27fc0*/  IMAD.MOV.U32 R27, RZ, RZ, R60 ;  /* 0x000000ffff1b7224 */ /* 0x000fe400078e003c */
[----:B------:R-:W-:Y:S01]  /*27fd0*/  IMAD.MOV.U32 R13, RZ, RZ, R38 ;  /* 0x000000ffff0d7224 */ /* 0x000fe200078e0026 */
[----:B------:R-:W-:Y:S01]  /*27fe0*/  MOV R38, R11 ;  /* 0x0000000b00267202 */ /* 0x000fe20000000f00 */
[----:B------:R-:W-:Y:S02]  /*27ff0*/  IMAD.MOV.U32 R60, RZ, RZ, R29 ;  /* 0x000000ffff3c7224 */ /* 0x000fe400078e001d */
.L_x_49339:
[----:B------:R-:W-:Y:S05]  /*28000*/  BSYNC B1 ;  /* 0x0000000000017941 */ /* 0x000fea0003800000 */
.L_x_49337:
        /* <DEDUP_REMOVED lines=9> */
.L_x_49341:
[----:B------:R-:W-:Y:S02]  /*280a0*/  IMAD.MOV.U32 R40, RZ, RZ, R27 ;  /* 0x000000ffff287224 */ /* 0x000fe400078e001b */
[----:B------:R-:W-:Y:S01]  /*280b0*/  IMAD.MOV.U32 R12, RZ, RZ, R13 ;  /* 0x000000ffff0c7224 */ /* 0x000fe200078e000d */
[----:B------:R-:W-:Y:S01]  /*280c0*/  MOV R13, R10 ;  /* 0x0000000a000d7202 */ /* 0x000fe20000000f00 */
[----:B------:R-:W-:Y:S02]  /*280d0*/  IMAD.MOV.U32 R27, RZ, RZ, R42 ;  /* 0x000000ffff1b7224 */ /* 0x000fe400078e002a */
.L_x_49342:
[----:B------:R-:W-:Y:S05]  /*280e0*/  BSYNC B1 ;  /* 0x0000000000017941 */ /* 0x000fea0003800000 */
.L_x_49340:
        /* <DEDUP_REMOVED lines=9> */
.L_x_49344:
[----:B------:R-:W-:Y:S02]  /*28180*/  IMAD.MOV.U32 R29, RZ, RZ, R40 ;  /* 0x000000ffff1d7224 */ /* 0x000fe400078e0028 */
[----:B------:R-:W-:Y:S01]  /*28190*/  IMAD.MOV.U32 R11, RZ, RZ, R12 ;  /* 0x000000ffff0b7224 */ /* 0x000fe200078e000c */
[----:B------:R-:W-:Y:S01]  /*281a0*/  MOV R12, R31 ;  /* 0x0000001f000c7202 */ /* 0x000fe20000000f00 */
[----:B------:R-:W-:Y:S02]  /*281b0*/  IMAD.MOV.U32 R40, RZ, RZ, R53 ;  /* 0x000000ffff287224 */ /* 0x000fe400078e0035 */
.L_x_49345:
[----:B------:R-:W-:Y:S05]  /*281c0*/  BSYNC B1 ;  /* 0x0000000000017941 */ /* 0x000fea0003800000 */
.L_x_49343:
        /* <DEDUP_REMOVED lines=9> */
.L_x_49347:
[----:B------:R-:W-:Y:S02]  /*28260*/  IMAD.MOV.U32 R42, RZ, RZ, R29 ;  /* 0x000000ffff2a7224 */ /* 0x000fe400078e001d */
[----:B------:R-:W-:Y:S01]  /*28270*/  IMAD.MOV.U32 R10, RZ, RZ, R11 ;  /* 0x000000ffff0a7224 */ /* 0x000fe200078e000b */
[----:B------:R-:W-:Y:S01]  /*28280*/  MOV R11, R8 ;  /* 0x00000008000b7202 */ /* 0x000fe20000000f00 */
[----:B------:R-:W-:Y:S02]  /*28290*/  IMAD.MOV.U32 R29, RZ, RZ, R44 ;  /* 0x000000ffff1d7224 */ /* 0x000fe400078e002c */
.L_x_49348:
[----:B------:R-:W-:Y:S05]  /*282a0*/  BSYNC B1 ;  /* 0x0000000000017941 */ /* 0x000fea0003800000 */
.L_x_49346:
        /* <DEDUP_REMOVED lines=9> */
.L_x_49350:
[----:B------:R-:W-:Y:S02]  /*28340*/  IMAD.MOV.U32 R39, RZ, RZ, R42 ;  /* 0x000000ffff277224 */ /* 0x000fe400078e002a */
[----:B------:R-:W-:Y:S01]  /*28350*/  IMAD.MOV.U32 R31, RZ, RZ, R10 ;  /* 0x000000ffff1f7224 */ /* 0x000fe200078e000a */
[----:B------:R-:W-:Y:S01]  /*28360*/  MOV R10, R9 ;  /* 0x00000009000a7202 */ /* 0x000fe20000000f00 */
[----:B------:R-:W-:Y:S02]  /*28370*/  IMAD.MOV.U32 R42, RZ, RZ, R33 ;  /* 0x000000ffff2a7224 */ /* 0x000fe400078e0021 */
.L_x_49351:
[----:B------:R-:W-:Y:S05]  /*28380*/  BSYNC B1 ;  /* 0x0000000000017941 */ /* 0x000fea0003800000 */
.L_x_49349:
        /* <DEDUP_REMOVED lines=9> */
.L_x_49353:
[----:B------:R-:W-:Y:S02]  /*28420*/  IMAD.MOV.U32 R44, RZ, RZ, R39 ;  /* 0x000000ffff2c7224 */ /* 0x000fe400078e0027 */
[----:B------:R-:W-:Y:S01]  /*28430*/  IMAD.MOV.U32 R8, RZ, RZ, R31 ;  /* 0x000000ffff087224 */ /* 0x000fe200078e001f */
[----:B------:R-:W-:Y:S01]  /*28440*/  MOV R31, R46 ;  /* 0x0000002e001f7202 */ /* 0x000fe20000000f00 */
[----:B------:R-:W-:Y:S02]  /*28450*/  IMAD.MOV.U32 R39, RZ, RZ, R56 ;  /* 0x000000ffff277224 */ /* 0x000fe400078e0038 */
.L_x_49354:
[----:B------:R-:W-:Y:S05]  /*28460*/  BSYNC B1 ;  /* 0x0000000000017941 */ /* 0x000fea0003800000 */
.L_x_49352:
        /* <DEDUP_REMOVED lines=9> */
.L_x_49356:
[----:B------:R-:W-:Y:S02]  /*28500*/  IMAD.MOV.U32 R9, RZ, RZ, R44 ;  /* 0x000000ffff097224 */ /* 0x000fe400078e002c */
[----:B------:R-:W-:Y:S01]  /*28510*/  IMAD.MOV.U32 R46, RZ, RZ, R8 ;  /* 0x000000ffff2e7224 */ /* 0x000fe200078e0008 */
[----:B------:R-:W-:Y:S01]  /*28520*/  MOV R8, R7 ;  /* 0x0000000700087202 */ /* 0x000fe20000000f00 */
[----:B------:R-:W-:Y:S02]  /*28530*/  IMAD.MOV.U32 R44, RZ, RZ, R35 ;  /* 0x000000ffff2c7224 */ /* 0x000fe400078e0023 */
.L_x_49357:
[----:B------:R-:W-:Y:S05]  /*28540*/  BSYNC B1 ;  /* 0x0000000000017941 */ /* 0x000fea0003800000 */
.L_x_49355:
        /* <DEDUP_REMOVED lines=9> */
.L_x_49359:
[----:B------:R-:W-:Y:S02]  /*285e0*/  IMAD.MOV.U32 R33, RZ, RZ, R9 ;  /* 0x000000ffff217224 */ /* 0x000fe400078e0009 */
[----:B------:R-:W-:Y:S01]  /*285f0*/  IMAD.MOV.U32 R7, RZ, RZ, R46 ;  /* 0x000000ffff077224 */ /* 0x000fe200078e002e */
[----:B------:R-:W-:Y:S01]  /*28600*/  MOV R46, R5 ;  /* 0x00000005002e7202 */ /* 0x000fe20000000f00 */
[----:B------:R-:W-:Y:S02]  /*28610*/  IMAD.MOV.U32 R9, RZ, RZ, R6 ;  /* 0x000000ffff097224 */ /* 0x000fe400078e0006 */
.L_x_49360:
[----:B------:R-:W-:Y:S05]  /*28620*/  BSYNC B1 ;  /* 0x0000000000017941 */ /* 0x000fea0003800000 */
.L_x_49358:
        /* <DEDUP_REMOVED lines=9> */
.L_x_49362:
[----:B------:R-:W-:Y:S02]  /*286c0*/  IMAD.MOV.U32 R6, RZ, RZ, R33 ;  /* 0x000000ffff067224 */ /* 0x000fe400078e0021 */
[----:B------:R-:W-:Y:S01]  /*286d0*/  IMAD.MOV.U32 R5, RZ, RZ, R7 ;  /* 0x000000ffff057224 */ /* 0x000fe200078e0007 */
[----:B------:R-:W-:Y:S01]  /*286e0*/  MOV R7, R4 ;  /* 0x0000000400077202 */ /* 0x000fe20000000f00 */
[----:B------:R-:W-:Y:S02]  /*286f0*/  IMAD.MOV.U32 R33, RZ, RZ, R48 ;  /* 0x000000ffff217224 */ /* 0x000fe400078e0030 */
.L_x_49363:
[----:B------:R-:W-:Y:S05]  /*28700*/  BSYNC B1 ;  /* 0x0000000000017941 */ /* 0x000fea0003800000 */
.L_x_49361:
        /* <DEDUP_REMOVED lines=9> */
.L_x_49365:
[----:B------:R-:W-:Y:S02]  /*287a0*/  IMAD.MOV.U32 R35, RZ, RZ, R6 ;  /* 0x000000ffff237224 */ /* 0x000fe400078e0006 */
[----:B------:R-:W-:Y:S01]  /*287b0*/  IMAD.MOV.U32 R4, RZ, RZ, R5 ;  /* 0x000000ffff047224 */ /* 0x000fe200078e0005 */
[----:B------:R-:W-:Y:S01]  /*287c0*/  MOV R5, R2 ;  /* 0x0000000200057202 */ /* 0x000fe20000000f00 */
[----:B------:R-:W-:Y:S02]  /*287d0*/  IMAD.MOV.U32 R6, RZ, RZ, R3 ;  /* 0x000000ffff067224 */ /* 0x000fe400078e0003 */
.L_x_49366:
[----:B------:R-:W-:Y:S05]  /*287e0*/  BSYNC B1 ;  /* 0x0000000000017941 */ /* 0x000fea0003800000 */
.L_x_49364:
        /* <DEDUP_REMOVED lines=9> */
.L_x_49368:
[----:B------:R-:W-:Y:S02]  /*28880*/  IMAD.MOV.U32 R3, RZ, RZ, R35 ;  /* 0x000000ffff037224 */ /* 0x000fe400078e0023 */
[----:B------:R-:W-:Y:S01]  /*28890*/  IMAD.MOV.U32 R2, RZ, RZ, R4 ;  /* 0x000000ffff027224 */ /* 0x000fe200078e0004 */
[----:B------:R-:W-:Y:S01]  /*288a0*/  MOV R4, R37 ;  /* 0x0000002500047202 */ /* 0x000fe20000000f00 */
[----:B------:R-:W-:Y:S02]  /*288b0*/  IMAD.MOV.U32 R35, RZ, RZ, R50 ;  /* 0x000000ffff237224 */ /* 0x000fe400078e0032 */
.L_x_49369:
[----:B------:R-:W-:Y:S05]  /*288c0*/  BSYNC B1 ;  /* 0x0000000000017941 */ /* 0x000fea0003800000 */
.L_x_49367:
        /* <DEDUP_REMOVED lines=9> */
.L_x_49371:
[----:B------:R-:W-:Y:S02]  /*28960*/  IMAD.MOV.U32 R45, RZ, RZ, R3 ;  /* 0x000000ffff2d7224 */ /* 0x000fe400078e0003 */
[----:B------:R-:W-:Y:S01]  /*28970*/  IMAD.MOV.U32 R37, RZ, RZ, R2 ;  /* 0x000000ffff257224 */ /* 0x000fe200078e0002 */
[----:B------:R-:W-:Y:S01]  /*28980*/  MOV R2, R17 ;  /* 0x0000001100027202 */ /* 0x000fe20000000f00 */
[----:B------:R-:W-:Y:S02]  /*28990*/  IMAD.MOV.U32 R3, RZ, RZ, R18 ;  /* 0x000000ffff037224 */ /* 0x000fe400078e0012 */
.L_x_49372:
[----:B------:R-:W-:Y:S05]  /*289a0*/  BSYNC B1 ;  /* 0x0000000000017941 */ /* 0x000fea0003800000 */
.L_x_49370:
        /* <DEDUP_REMOVED lines=9> */
.L_x_49374:
[----:B------:R-:W-:Y:S02]  /*28a40*/  IMAD.MOV.U32 R18, RZ, RZ, R45 ;  /* 0x000000ffff127224 */ /* 0x000fe400078e002d */
[----:B------:R-:W-:Y:S01]  /*28a50*/  IMAD.MOV.U32 R17, RZ, RZ, R37 ;  /* 0x000000ffff117224 */ /* 0x000fe200078e0025 */
[----:B------:R-:W-:Y:S01]  /*28a60*/  MOV R37, R16 ;  /* 0x0000001000257202 */ /* 0x000fe20000000f00 */
[----:B------:R-:W-:Y:S02]  /*28a70*/  IMAD.MOV.U32 R45, RZ, RZ, R58 ;  /* 0x000000ffff2d7224 */ /* 0x000fe400078e003a */
.L_x_49375:
[----:B------:R-:W-:Y:S05]  /*28a80*/  BSYNC B1 ;  /* 0x0000000000017941 */ /* 0x000fea0003800000 */
.L_x_49373:
        /* <DEDUP_REMOVED lines=9> */
.L_x_49377:
[----:B------:R-:W-:Y:S02]  /*28b20*/  IMAD.MOV.U32 R47, RZ, RZ, R18 ;  /* 0x000000ffff2f7224 */ /* 0x000fe400078e0012 */
[----:B------:R-:W-:Y:S01]  /*28b30*/  IMAD.MOV.U32 R16, RZ, RZ, R17 ;  /* 0x000000ffff107224 */ /* 0x000fe200078e0011 */
[----:B------:R-:W-:Y:S01]  /*28b40*/  MOV R17, R14 ;  /* 0x0000000e00117202 */ /* 0x000fe20000000f00 */
[----:B------:R-:W-:Y:S02]  /*28b50*/  IMAD.MOV.U32 R18, RZ, RZ, R15 ;  /* 0x000000ffff127224 */ /* 0x000fe400078e000f */
.L_x_49378:
[----:B------:R-:W-:Y:S05]  /*28b60*/  BSYNC B1 ;  /* 0x0000000000017941 */ /* 0x000fea0003800000 */
.L_x_49376:
        /* <DEDUP_REMOVED lines=16> */
.L_x_49380:
[----:B------:R-:W-:Y:S01]  /*28c70*/  IMAD.MOV.U32 R36, RZ, RZ, R19 ;  /* 0x000000ffff247224 */ /* 0x000fe200078e0013 */
[----:B------:R-:W-:Y:S01]  /*28c80*/  MOV R14, R71 ;  /* 0x00000047000e7202 */ /* 0x000fe20000000f00 */
[----:B------:R-:W-:Y:S02]  /*28c90*/  IMAD.MOV.U32 R19, RZ, RZ, R60 ;  /* 0x000000ffff137224 */ /* 0x000fe400078e003c */
[----:B------:R-:W-:Y:S02]  /*28ca0*/  IMAD.MOV.U32 R71, RZ, RZ, R38 ;  /* 0x000000ffff477224 */ /* 0x000fe400078e0026 */
.L_x_49381:
[----:B------:R-:W-:Y:S05]  /*28cb0*/  BSYNC B1 ;  /* 0x0000000000017941 */ /* 0x000fea0003800000 */
.L_x_49379:
        /* <DEDUP_REMOVED lines=9> */
.L_x_49383:
[----:B------:R-:W-:Y:S01]  /*28d50*/  IMAD.MOV.U32 R25, RZ, RZ, R36 ;  /* 0x000000ffff197224 */ /* 0x000fe200078e0024 */
[----:B------:R-:W-:Y:S01]  /*28d60*/  MOV R15, R14 ;  /* 0x0000000e000f7202 */ /* 0x000fe20000000f00 */
[----:B------:R-:W-:Y:S02]  /*28d70*/  IMAD.MOV.U32 R36, RZ, RZ, R27 ;  /* 0x000000ffff247224 */ /* 0x000fe400078e001b */
[----:B------:R-:W-:Y:S02]  /*28d80*/  IMAD.MOV.U32 R14, RZ, RZ, R13 ;  /* 0x000000ffff0e7224 */ /* 0x000fe400078e000d */
.L_x_49384:
[----:B------:R-:W-:Y:S05]  /*28d90*/  BSYNC B1 ;  /* 0x0000000000017941 */ /* 0x000fea0003800000 */
.L_x_49382:
        /* <DEDUP_REMOVED lines=9> */
.L_x_49386:
[----:B------:R-:W-:Y:S01]  /*28e30*/  IMAD.MOV.U32 R48, RZ, RZ, R25 ;  /* 0x000000ffff307224 */ /* 0x000fe200078e0019 */
[----:B------:R-:W-:Y:S01]  /*28e40*/  MOV R38, R15 ;  /* 0x0000000f00267202 */ /* 0x000fe20000000f00 */
[----:B------:R-:W-:Y:S02]  /*28e50*/  IMAD.MOV.U32 R25, RZ, RZ, R40 ;  /* 0x000000ffff197224 */ /* 0x000fe400078e0028 */
[----:B------:R-:W-:Y:S02]  /*28e60*/  IMAD.MOV.U32 R15, RZ, RZ, R12 ;  /* 0x000000ffff0f7224 */ /* 0x000fe400078e000c */
.L_x_49387:
[----:B------:R-:W-:Y:S05]  /*28e70*/  BSYNC B1 ;  /* 0x0000000000017941 */ /* 0x000fea0003800000 */
.L_x_49385:
        /* <DEDUP_REMOVED lines=9> */
.L_x_49389:
[----:B------:R-:W-:Y:S01]  /*28f10*/  IMAD.MOV.U32 R27, RZ, RZ, R48 ;  /* 0x000000ffff1b7224 */ /* 0x000fe200078e0030 */
[----:B------:R-:W-:Y:S01]  /*28f20*/  MOV R13, R38 ;  /* 0x00000026000d7202 */ /* 0x000fe20000000f00 */
[----:B------:R-:W-:Y:S02]  /*28f30*/  IMAD.MOV.U32 R48, RZ, RZ, R29 ;  /* 0x000000ffff307224 */ /* 0x000fe400078e001d */
[----:B------:R-:W-:Y:S02]  /*28f40*/  IMAD.MOV.U32 R38, RZ, RZ, R11 ;  /* 0x000000ffff267224 */ /* 0x000fe400078e000b */
.L_x_49390:
[----:B------:R-:W-:Y:S05]  /*28f50*/  BSYNC B1 ;  /* 0x0000000000017941 */ /* 0x000fea0003800000 */
.L_x_49388:
        /* <DEDUP_REMOVED lines=9> */
.L_x_49392:
[----:B------:R-:W-:Y:S01]  /*28ff0*/  IMAD.MOV.U32 R40, RZ, RZ, R27 ;  /* 0x000000ffff287224 */ /* 0x000fe200078e001b */
[----:B------:R-:W-:Y:S01]  /*29000*/  MOV R12, R13 ;  /* 0x0000000d000c7202 */ /* 0x000fe20000000f00 */
[----:B------:R-:W-:Y:S02]  /*29010*/  IMAD.MOV.U32 R27, RZ, RZ, R42 ;  /* 0x000000ffff1b7224 */ /* 0x000fe400078e002a */
[----:B------:R-:W-:Y:S02]  /*29020*/  IMAD.MOV.U32 R13, RZ, RZ, R10 ;  /* 0x000000ffff0d7224 */ /* 0x000fe400078e000a */
.L_x_49393:
[----:B------:R-:W-:Y:S05]  /*29030*/  BSYNC B1 ;  /* 0x0000000000017941 */ /* 0x000fea0003800000 */
.L_x_49391:
        /* <DEDUP_REMOVED lines=9> */
.L_x_49395:
[----:B------:R-:W-:Y:S01]  /*290d0*/  IMAD.MOV.U32 R29, RZ, RZ, R40 ;  /* 0x000000ffff1d7224 */ /* 0x000fe200078e0028 */
[----:B------:R-:W-:Y:S01]  /*290e0*/  MOV R11, R12 ;  /* 0x0000000c000b7202 */ /* 0x000fe20000000f00 */
[----:B------:R-:W-:Y:S02]  /*290f0*/  IMAD.MOV.U32 R40, RZ, RZ, R39 ;  /* 0x000000ffff287224 */ /* 0x000fe400078e0027 */
[----:B------:R-:W-:Y:S02]  /*29100*/  IMAD.MOV.U32 R12, RZ, RZ, R31 ;  /* 0x000000ffff0c7224 */ /* 0x000fe400078e001f */
.L_x_49396:
[----:B------:R-:W-:Y:S05]  /*29110*/  BSYNC B1 ;  /* 0x0000000000017941 */ /* 0x000fea0003800000 */
.L_x_49394:
        /* <DEDUP_REMOVED lines=9> */
.L_x_49398:
[----:B------:R-:W-:Y:S01]  /*291b0*/  IMAD.MOV.U32 R10, RZ, RZ, R29 ;  /* 0x000000ffff0a7224 */ /* 0x000fe200078e001d */
[----:B------:R-:W-:Y:S01]  /*291c0*/  MOV R31, R11 ;  /* 0x0000000b001f7202 */ /* 0x000fe20000000f00 */
[----:B------:R-:W-:Y:S02]  /*291d0*/  IMAD.MOV.U32 R29, RZ, RZ, R44 ;  /* 0x000000ffff1d7224 */ /* 0x000fe400078e002c */
[----:B------:R-:W-:Y:S02]  /*291e0*/  IMAD.MOV.U32 R11, RZ, RZ, R8 ;  /* 0x000000ffff0b7224 */ /* 0x000fe400078e0008 */
.L_x_49399:
[----:B------:R-:W-:Y:S05]  /*291f0*/  BSYNC B1 ;  /* 0x0000000000017941 */ /* 0x000fea0003800000 */
.L_x_49397:
        /* <DEDUP_REMOVED lines=9> */
.L_x_49401:
[----:B------:R-:W-:Y:S01]  /*29290*/  IMAD.MOV.U32 R42, RZ, RZ, R10 ;  /* 0x000000ffff2a7224 */ /* 0x000fe200078e000a */
[----:B------:R-:W-:Y:S01]  /*292a0*/  MOV R8, R31 ;  /* 0x0000001f00087202 */ /* 0x000fe20000000f00 */
[----:B------:R-:W-:Y:S02]  /*292b0*/  IMAD.MOV.U32 R10, RZ, RZ, R9 ;  /* 0x000000ffff0a7224 */ /* 0x000fe400078e0009 */
[----:B------:R-:W-:Y:S02]  /*292c0*/  IMAD.MOV.U32 R31, RZ, RZ, R46 ;  /* 0x000000ffff1f7224 */ /* 0x000fe400078e002e */
.L_x_49402:
[----:B------:R-:W-:Y:S05]  /*292d0*/  BSYNC B1 ;  /* 0x0000000000017941 */ /* 0x000fea0003800000 */
.L_x_49400:
        /* <DEDUP_REMOVED lines=9> */
.L_x_49404:
[----:B------:R-:W-:Y:S01]  /*29370*/  IMAD.MOV.U32 R9, RZ, RZ, R42 ;  /* 0x000000ffff097224 */ /* 0x000fe200078e002a */
[----:B------:R-:W-:Y:S01]  /*29380*/  MOV R44, R8 ;  /* 0x00000008002c7202 */ /* 0x000fe20000000f00 */
[----:B------:R-:W-:Y:S02]  /*29390*/  IMAD.MOV.U32 R42, RZ, RZ, R33 ;  /* 0x000000ffff2a7224 */ /* 0x000fe400078e0021 */
[----:B------:R-:W-:Y:S02]  /*293a0*/  IMAD.MOV.U32 R8, RZ, RZ, R7 ;  /* 0x000000ffff087224 */ /* 0x000fe400078e0007 */
.L_x_49405:
[----:B------:R-:W-:Y:S05]  /*293b0*/  BSYNC B1 ;  /* 0x0000000000017941 */ /* 0x000fea0003800000 */
.L_x_49403:
        /* <DEDUP_REMOVED lines=9> */
.L_x_49407:
[----:B------:R-:W-:Y:S01]  /*29450*/  IMAD.MOV.U32 R46, RZ, RZ, R9 ;  /* 0x000000ffff2e7224 */ /* 0x000fe200078e0009 */
[----:B------:R-:W-:Y:S01]  /*29460*/  MOV R7, R44 ;  /* 0x0000002c00077202 */ /* 0x000fe20000000f00 */
[----:B------:R-:W-:Y:S02]  /*29470*/  IMAD.MOV.U32 R9, RZ, RZ, R6 ;  /* 0x000000ffff097224 */ /* 0x000fe400078e0006 */
[----:B------:R-:W-:Y:S02]  /*29480*/  IMAD.MOV.U32 R44, RZ, RZ, R5 ;  /* 0x000000ffff2c7224 */ /* 0x000fe400078e0005 */
.L_x_49408:
[----:B------:R-:W-:Y:S05]  /*29490*/  BSYNC B1 ;  /* 0x0000000000017941 */ /* 0x000fea0003800000 */
.L_x_49406:
        /* <DEDUP_REMOVED lines=9> */
.L_x_49410:
[----:B------:R-:W-:Y:S01]  /*29530*/  IMAD.MOV.U32 R6, RZ, RZ, R46 ;  /* 0x000000ffff067224 */ /* 0x000fe200078e002e */
[----:B------:R-:W-:Y:S01]  /*29540*/  MOV R5, R7 ;  /* 0x0000000700057202 */ /* 0x000fe20000000f00 */
[----:B------:R-:W-:Y:S02]  /*29550*/  IMAD.MOV.U32 R46, RZ, RZ, R35 ;  /* 0x000000ffff2e7224 */ /* 0x000fe400078e0023 */
[----:B------:R-:W-:Y:S02]  /*29560*/  IMAD.MOV.U32 R7, RZ, RZ, R4 ;  /* 0x000000ffff077224 */ /* 0x000fe400078e0004 */
.L_x_49411:
[----:B------:R-:W-:Y:S05]  /*29570*/  BSYNC B1 ;  /* 0x0000000000017941 */ /* 0x000fea0003800000 */
.L_x_49409:
        /* <DEDUP_REMOVED lines=9> */
.L_x_49413:
[----:B------:R-:W-:Y:S01]  /*29610*/  IMAD.MOV.U32 R50, RZ, RZ, R6 ;  /* 0x000000ffff327224 */ /* 0x000fe200078e0006 */
[----:B------:R-:W-:Y:S01]  /*29620*/  MOV R4, R5 ;  /* 0x0000000500047202 */ /* 0x000fe20000000f00 */
[----:B------:R-:W-:Y:S02]  /*29630*/  IMAD.MOV.U32 R6, RZ, RZ, R3 ;  /* 0x000000ffff067224 */ /* 0x000fe400078e0003 */
[----:B------:R-:W-:Y:S02]  /*29640*/  IMAD.MOV.U32 R5, RZ, RZ, R2 ;  /* 0x000000ffff057224 */ /* 0x000fe400078e0002 */
.L_x_49414:
[----:B------:R-:W-:Y:S05]  /*29650*/  BSYNC B1 ;  /* 0x0000000000017941 */ /* 0x000fea0003800000 */
.L_x_49412:
        /* <DEDUP_REMOVED lines=9> */
.L_x_49416:
[----:B------:R-:W-:Y:S01]  /*296f0*/  IMAD.MOV.U32 R3, RZ, RZ, R50 ;  /* 0x000000ffff037224 */ /* 0x000fe200078e0032 */
[----:B------:R-:W-:Y:S01]  /*29700*/  MOV R2, R4 ;  /* 0x0000000400027202 */ /* 0x000fe20000000f00 */
[----:B------:R-:W-:Y:S02]  /*29710*/  IMAD.MOV.U32 R50, RZ, RZ, R45 ;  /* 0x000000ffff327224 */ /* 0x000fe400078e002d */
[----:B------:R-:W-:Y:S02]  /*29720*/  IMAD.MOV.U32 R4, RZ, RZ, R37 ;  /* 0x000000ffff047224 */ /* 0x000fe400078e0025 */
.L_x_49417:
[----:B------:R-:W-:Y:S05]  /*29730*/  BSYNC B1 ;  /* 0x0000000000017941 */ /* 0x000fea0003800000 */
.L_x_49415:
        /* <DEDUP_REMOVED lines=9> */
.L_x_49419:
[----:B------:R-:W-:Y:S01]  /*297d0*/  IMAD.MOV.U32 R56, RZ, RZ, R3 ;  /* 0x000000ffff387224 */ /* 0x000fe200078e0003 */
[----:B------:R-:W-:Y:S01]  /*297e0*/  MOV R33, R2 ;  /* 0x0000000200217202 */ /* 0x000fe20000000f00 */
[----:B------:R-:W-:Y:S02]  /*297f0*/  IMAD.MOV.U32 R3, RZ, RZ, R18 ;  /* 0x000000ffff037224 */ /* 0x000fe400078e0012 */
[----:B------:R-:W-:Y:S02]  /*29800*/  IMAD.MOV.U32 R2, RZ, RZ, R17 ;  /* 0x000000ffff027224 */ /* 0x000fe400078e0011 */
.L_x_49420:
[----:B------:R-:W-:Y:S05]  /*29810*/  BSYNC B1 ;  /* 0x0000000000017941 */ /* 0x000fea0003800000 */
.L_x_49418:
        /* <DEDUP_REMOVED lines=9> */
.L_x_49422:
[----:B------:R-:W-:Y:S01]  /*298b0*/  IMAD.MOV.U32 R18, RZ, RZ, R56 ;  /* 0x000000ffff127224 */ /* 0x000fe200078e0038 */
[----:B------:R-:W-:Y:S01]  /*298c0*/  MOV R17, R33 ;  /* 0x0000002100117202 */ /* 0x000fe20000000f00 */
[----:B------:R-:W-:Y:S02]  /*298d0*/  IMAD.MOV.U32 R56, RZ, RZ, R47 ;  /* 0x000000ffff387224 */ /* 0x000fe400078e002f */
[----:B------:R-:W-:Y:S02]  /*298e0*/  IMAD.MOV.U32 R33, RZ, RZ, R16 ;  /* 0x000000ffff217224 */ /* 0x000fe400078e0010 */
.L_x_49423:
[----:B------:R-:W-:Y:S05]  /*298f0*/  BSYNC B1 ;  /* 0x0000000000017941 */ /* 0x000fea0003800000 */
.L_x_49421:
        /* <DEDUP_REMOVED lines=16> */
.L_x_49425:
[----:B------:R-:W-:Y:S02]  /*29a00*/  IMAD.MOV.U32 R34, RZ, RZ, R19 ;  /* 0x000000ffff227224 */ /* 0x000fe400078e0013 */
[----:B------:R-:W-:Y:S02]  /*29a10*/  IMAD.MOV.U32 R16, RZ, RZ, R71 ;  /* 0x000000ffff107224 */ /* 0x000fe400078e0047 */
[----:B------:R-:W-:Y:S02]  /*29a20*/  IMAD.MOV.U32 R19, RZ, RZ, R36 ;  /* 0x000000ffff137224 */ /* 0x000fe400078e0024 */
[----:B------:R-:W-:Y:S02]  /*29a30*/  IMAD.MOV.U32 R71, RZ, RZ, R14 ;  /* 0x000000ffff477224 */ /* 0x000fe400078e000e */
.L_x_49426:
[----:B------:R-:W-:Y:S05]  /*29a40*/  BSYNC B1 ;  /* 0x0000000000017941 */ /* 0x000fea0003800000 */
.L_x_49424:
        /* <DEDUP_REMOVED lines=9> */
.L_x_49428:
[----:B------:R-:W-:Y:S02]  /*29ae0*/  IMAD.MOV.U32 R35, RZ, RZ, R34 ;  /* 0x000000ffff237224 */ /* 0x000fe400078e0022 */
[----:B------:R-:W-:Y:S02]  /*29af0*/  IMAD.MOV.U32 R23, RZ, RZ, R16 ;  /* 0x000000ffff177224 */ /* 0x000fe400078e0010 */
[----:B------:R-:W-:Y:S02]  /*29b00*/  IMAD.MOV.U32 R34, RZ, RZ, R25 ;  /* 0x000000ffff227224 */ /* 0x000fe400078e0019 */
[----:B------:R-:W-:Y:S02]  /*29b10*/  IMAD.MOV.U32 R16, RZ, RZ, R15 ;  /* 0x000000ffff107224 */ /* 0x000fe400078e000f */
.L_x_49429:
[----:B------:R-:W-:Y:S05]  /*29b20*/  BSYNC B1 ;  /* 0x0000000000017941 */ /* 0x000fea0003800000 */
.L_x_49427:
        /* <DEDUP_REMOVED lines=9> */
.L_x_49431:
[----:B------:R-:W-:Y:S02]  /*29bc0*/  IMAD.MOV.U32 R36, RZ, RZ, R35 ;  /* 0x000000ffff247224 */ /* 0x000fe400078e0023 */
[----:B------:R-:W-:Y:S02]  /*29bd0*/  IMAD.MOV.U32 R14, RZ, RZ, R23 ;  /* 0x000000ffff0e7224 */ /* 0x000fe400078e0017 */
[----:B------:R-:W-:Y:S02]  /*29be0*/  IMAD.MOV.U32 R35, RZ, RZ, R48 ;  /* 0x000000ffff237224 */ /* 0x000fe400078e0030 */
[----:B------:R-:W-:Y:S02]  /*29bf0*/  IMAD.MOV.U32 R23, RZ, RZ, R38 ;  /* 0x000000ffff177224 */ /* 0x000fe400078e0026 */
.L_x_49432:
[----:B------:R-:W-:Y:S05]  /*29c00*/  BSYNC B1 ;  /* 0x0000000000017941 */ /* 0x000fea0003800000 */
.L_x_49430:
        /* <DEDUP_REMOVED lines=9> */
.L_x_49434:
[----:B------:R-:W-:Y:S02]  /*29ca0*/  IMAD.MOV.U32 R25, RZ, RZ, R36 ;  /* 0x000000ffff197224 */ /* 0x000fe400078e0024 */
[----:B------:R-:W-:Y:S02]  /*29cb0*/  IMAD.MOV.U32 R15, RZ, RZ, R14 ;  /* 0x000000ffff0f7224 */ /* 0x000fe400078e000e */
[----:B------:R-:W-:Y:S02]  /*29cc0*/  IMAD.MOV.U32 R36, RZ, RZ, R27 ;  /* 0x000000ffff247224 */ /* 0x000fe400078e001b */
[----:B------:R-:W-:Y:S02]  /*29cd0*/  IMAD.MOV.U32 R14, RZ, RZ, R13 ;  /* 0x000000ffff0e7224 */ /* 0x000fe400078e000d */
.L_x_49435:
[----:B------:R-:W-:Y:S05]  /*29ce0*/  BSYNC B1 ;  /* 0x0000000000017941 */ /* 0x000fea0003800000 */
.L_x_49433:
        /* <DEDUP_REMOVED lines=9> */
.L_x_49437:
[----:B------:R-:W-:Y:S02]  /*29d80*/  IMAD.MOV.U32 R48, RZ, RZ, R25 ;  /* 0x000000ffff307224 */ /* 0x000fe400078e0019 */
[----:B------:R-:W-:Y:S02]  /*29d90*/  IMAD.MOV.U32 R38, RZ, RZ, R15 ;  /* 0x000000ffff267224 */ /* 0x000fe400078e000f */
[----:B------:R-:W-:Y:S02]  /*29da0*/  IMAD.MOV.U32 R25, RZ, RZ, R40 ;  /* 0x000000ffff197224 */ /* 0x000fe400078e0028 */
[----:B------:R-:W-:Y:S02]  /*29db0*/  IMAD.MOV.U32 R15, RZ, RZ, R12 ;  /* 0x000000ffff0f7224 */ /* 0x000fe400078e000c */
.L_x_49438:
[----:B------:R-:W-:Y:S05]  /*29dc0*/  BSYNC B1 ;  /* 0x0000000000017941 */ /* 0x000fea0003800000 */
.L_x_49436:
        /* <DEDUP_REMOVED lines=9> */
.L_x_49440:
[----:B------:R-:W-:Y:S02]  /*29e60*/  IMAD.MOV.U32 R13, RZ, RZ, R48 ;  /* 0x000000ffff0d7224 */ /* 0x000fe400078e0030 */
[----:B------:R-:W-:Y:S02]  /*29e70*/  IMAD.MOV.U32 R12, RZ, RZ, R38 ;  /* 0x000000ffff0c7224 */ /* 0x000fe400078e0026 */
[----:B------:R-:W-:Y:S02]  /*29e80*/  IMAD.MOV.U32 R48, RZ, RZ, R29 ;  /* 0x000000ffff307224 */ /* 0x000fe400078e001d */
[----:B------:R-:W-:Y:S02]  /*29e90*/  IMAD.MOV.U32 R38, RZ, RZ, R11 ;  /* 0x000000ffff267224 */ /* 0x000fe400078e000b */
.L_x_49441:
[----:B------:R-:W-:Y:S05]  /*29ea0*/  BSYNC B1 ;  /* 0x0000000000017941 */ /* 0x000fea0003800000 */
.L_x_49439:
        /* <DEDUP_REMOVED lines=9> */
.L_x_49443:
[----:B------:R-:W-:Y:S02]  /*29f40*/  IMAD.MOV.U32 R27, RZ, RZ, R13 ;  /* 0x000000ffff1b7224 */ /* 0x000fe400078e000d */
[----:B------:R-:W-:Y:S02]  /*29f50*/  IMAD.MOV.U32 R11, RZ, RZ, R12 ;  /* 0x000000ffff0b7224 */ /* 0x000fe400078e000c */
[----:B------:R-:W-:Y:S02]  /*29f60*/  IMAD.MOV.U32 R13, RZ, RZ, R10 ;  /* 0x000000ffff0d7224 */ /* 0x000fe400078e000a */
[----:B------:R-:W-:Y:S02]  /*29f70*/  IMAD.MOV.U32 R12, RZ, RZ, R31 ;  /* 0x000000ffff0c7224 */ /* 0x000fe400078e001f */
.L_x_49444:
[----:B------:R-:W-:Y:S05]  /*29f80*/  BSYNC B1 ;  /* 0x0000000000017941 */ /* 0x000fea0003800000 */
.L_x_49442:
        /* <DEDUP_REMOVED lines=9> */
.L_x_49446:
[----:B------:R-:W-:Y:S02]  /*2a020*/  IMAD.MOV.U32 R10, RZ, RZ, R27 ;  /* 0x000000ffff0a7224 */ /* 0x000fe400078e001b */
[----:B------:R-:W-:Y:S02]  /*2a030*/  IMAD.MOV.U32 R29, RZ, RZ, R11 ;  /* 0x000000ffff1d7224 */ /* 0x000fe400078e000b */
[----:B------:R-:W-:Y:S02]  /*2a040*/  IMAD.MOV.U32 R27, RZ, RZ, R42 ;  /* 0x000000ffff1b7224 */ /* 0x000fe400078e002a */
[----:B------:R-:W-:Y:S02]  /*2a050*/  IMAD.MOV.U32 R11, RZ, RZ, R8 ;  /* 0x000000ffff0b7224 */ /* 0x000fe400078e0008 */
.L_x_49447:
[----:B------:R-:W-:Y:S05]  /*2a060*/  BSYNC B1 ;  /* 0x0000000000017941 */ /* 0x000fea0003800000 */
.L_x_49445:
        /* <DEDUP_REMOVED lines=9> */
.L_x_49449:
[----:B------:R-:W-:Y:S02]  /*2a100*/  IMAD.MOV.U32 R31, RZ, RZ, R10 ;  /* 0x000000ffff1f7224 */ /* 0x000fe400078e000a */
[----:B------:R-:W-:Y:S02]  /*2a110*/  IMAD.MOV.U32 R8, RZ, RZ, R29 ;  /* 0x000000ffff087224 */ /* 0x000fe400078e001d */
[----:B------:R-:W-:Y:S02]  /*2a120*/  IMAD.MOV.U32 R10, RZ, RZ, R9 ;  /* 0x000000ffff0a7224 */ /* 0x000fe400078e0009 */
[----:B------:R-:W-:Y:S02]  /*2a130*/  IMAD.MOV.U32 R29, RZ, RZ, R44 ;  /* 0x000000ffff1d7224 */ /* 0x000fe400078e002c */
.L_x_49450:
[----:B------:R-:W-:Y:S05]  /*2a140*/  BSYNC B1 ;  /* 0x0000000000017941 */ /* 0x000fea0003800000 */
.L_x_49448:
        /* <DEDUP_REMOVED lines=9> */
.L_x_49452:
[----:B------:R-:W-:Y:S02]  /*2a1e0*/  IMAD.MOV.U32 R9, RZ, RZ, R31 ;  /* 0x000000ffff097224 */ /* 0x000fe400078e001f */
[----:B------:R-:W-:Y:S02]  /*2a1f0*/  IMAD.MOV.U32 R40, RZ, RZ, R8 ;  /* 0x000000ffff287224 */ /* 0x000fe400078e0008 */
[----:B------:R-:W-:Y:S02]  /*2a200*/  IMAD.MOV.U32 R31, RZ, RZ, R46 ;  /* 0x000000ffff1f7224 */ /* 0x000fe400078e002e */
[----:B------:R-:W-:Y:S02]  /*2a210*/  IMAD.MOV.U32 R8, RZ, RZ, R7 ;  /* 0x000000ffff087224 */ /* 0x000fe400078e0007 */
.L_x_49453:
[----:B------:R-:W-:Y:S05]  /*2a220*/  BSYNC B1 ;  /* 0x0000000000017941 */ /* 0x000fea0003800000 */
.L_x_49451:
        /* <DEDUP_REMOVED lines=9> */
.L_x_49455:
[----:B------:R-:W-:Y:S02]  /*2a2c0*/  IMAD.MOV.U32 R37, RZ, RZ, R9 ;  /* 0x000000ffff257224 */ /* 0x000fe400078e0009 */
[----:B------:R-:W-:Y:S02]  /*2a2d0*/  IMAD.MOV.U32 R7, RZ, RZ, R40 ;  /* 0x000000ffff077224 */ /* 0x000fe400078e0028 */
[----:B------:R-:W-:Y:S02]  /*2a2e0*/  IMAD.MOV.U32 R9, RZ, RZ, R6 ;  /* 0x000000ffff097224 */ /* 0x000fe400078e0006 */
[----:B------:R-:W-:Y:S02]  /*2a2f0*/  IMAD.MOV.U32 R40, RZ, RZ, R5 ;  /* 0x000000ffff287224 */ /* 0x000fe400078e0005 */
.L_x_49456:
[----:B------:R-:W-:Y:S05]  /*2a300*/  BSYNC B1 ;  /* 0x0000000000017941 */ /* 0x000fea0003800000 */
.L_x_49454:
        /* <DEDUP_REMOVED lines=9> */
.L_x_49458:
[----:B------:R-:W-:Y:S02]  /*2a3a0*/  IMAD.MOV.U32 R6, RZ, RZ, R37 ;  /* 0x000000ffff067224 */ /* 0x000fe400078e0025 */
[----:B------:R-:W-:Y:S02]  /*2a3b0*/  IMAD.MOV.U32 R5, RZ, RZ, R7 ;  /* 0x000000ffff057224 */ /* 0x000fe400078e0007 */
[----:B------:R-:W-:Y:S02]  /*2a3c0*/  IMAD.MOV.U32 R37, RZ, RZ, R50 ;  /* 0x000000ffff257224 */ /* 0x000fe400078e0032 */
[----:B------:R-:W-:Y:S02]  /*2a3d0*/  IMAD.MOV.U32 R7, RZ, RZ, R4 ;  /* 0x000000ffff077224 */ /* 0x000fe400078e0004 */
.L_x_49459:
[----:B------:R-:W-:Y:S05]  /*2a3e0*/  BSYNC B1 ;  /* 0x0000000000017941 */ /* 0x000fea0003800000 */
.L_x_49457:
        /* <DEDUP_REMOVED lines=9> */
.L_x_49461:
[----:B------:R-:W-:Y:S02]  /*2a480*/  IMAD.MOV.U32 R39, RZ, RZ, R6 ;  /* 0x000000ffff277224 */ /* 0x000fe400078e0006 */
[----:B------:R-:W-:Y:S02]  /*2a490*/  IMAD.MOV.U32 R4, RZ, RZ, R5 ;  /* 0x000000ffff047224 */ /* 0x000fe400078e0005 */
[----:B------:R-:W-:Y:S02]  /*2a4a0*/  IMAD.MOV.U32 R6, RZ, RZ, R3 ;  /* 0x000000ffff067224 */ /* 0x000fe400078e0003 */
[----:B------:R-:W-:Y:S02]  /*2a4b0*/  IMAD.MOV.U32 R5, RZ, RZ, R2 ;  /* 0x000000ffff057224 */ /* 0x000fe400078e0002 */
.L_x_49462:
[----:B------:R-:W-:Y:S05]  /*2a4c0*/  BSYNC B1 ;  /* 0x0000000000017941 */ /* 0x000fea0003800000 */
.L_x_49460:
        /* <DEDUP_REMOVED lines=9> */
.L_x_49464:
[----:B------:R-:W-:Y:S02]  /*2a560*/  IMAD.MOV.U32 R3, RZ, RZ, R39 ;  /* 0x000000ffff037224 */ /* 0x000fe400078e0027 */
[----:B------:R-:W-:Y:S02]  /*2a570*/  IMAD.MOV.U32 R2, RZ, RZ, R4 ;  /* 0x000000ffff027224 */ /* 0x000fe400078e0004 */
[----:B------:R-:W-:Y:S02]  /*2a580*/  IMAD.MOV.U32 R39, RZ, RZ, R56 ;  /* 0x000000ffff277224 */ /* 0x000fe400078e0038 */
[----:B------:R-:W-:Y:S02]  /*2a590*/  IMAD.MOV.U32 R4, RZ, RZ, R33 ;  /* 0x000000ffff047224 */ /* 0x000fe400078e0021 */
.L_x_49465:
[----:B------:R-:W-:Y:S05]  /*2a5a0*/  BSYNC B1 ;  /* 0x0000000000017941 */ /* 0x000fea0003800000 */
.L_x_49463:
        /* <DEDUP_REMOVED lines=9> */
.L_x_49467:
[----:B------:R-:W-:Y:S02]  /*2a640*/  IMAD.MOV.U32 R42, RZ, RZ, R3 ;  /* 0x000000ffff2a7224 */ /* 0x000fe400078e0003 */
[----:B------:R-:W-:Y:S02]  /*2a650*/  IMAD.MOV.U32 R33, RZ, RZ, R2 ;  /* 0x000000ffff217224 */ /* 0x000fe400078e0002 */
[----:B------:R-:W-:Y:S02]  /*2a660*/  IMAD.MOV.U32 R3, RZ, RZ, R18 ;  /* 0x000000ffff037224 */ /* 0x000fe400078e0012 */
[----:B------:R-:W-:Y:S02]  /*2a670*/  IMAD.MOV.U32 R2, RZ, RZ, R17 ;  /* 0x000000ffff027224 */ /* 0x000fe400078e0011 */
.L_x_49468:
[----:B------:R-:W-:Y:S05]  /*2a680*/  BSYNC B1 ;  /* 0x0000000000017941 */ /* 0x000fea0003800000 */
.L_x_49466:
        /* <DEDUP_REMOVED lines=16> */
.L_x_49470:
[----:B------:R-:W-:Y:S02]  /*2a790*/  IMAD.MOV.U32 R32, RZ, RZ, R19 ;  /* 0x000000ffff207224 */ /* 0x000fe400078e0013 */
[----:B------:R-:W-:Y:S01]  /*2a7a0*/  IMAD.MOV.U32 R18, RZ, RZ, R71 ;  /* 0x000000ffff127224 */ /* 0x000fe200078e0047 */
[----:B------:R-:W-:Y:S01]  /*2a7b0*/  MOV R71, R16 ;  /* 0x0000001000477202 */ /* 0x000fe20000000f00 */
[----:B------:R-:W-:Y:S02]  /*2a7c0*/  IMAD.MOV.U32 R19, RZ, RZ, R34 ;  /* 0x000000ffff137224 */ /* 0x000fe400078e0022 */
.L_x_49471:
[----:B------:R-:W-:Y:S05]  /*2a7d0*/  BSYNC B1 ;  /* 0x0000000000017941 */ /* 0x000fea0003800000 */
.L_x_49469:
        /* <DEDUP_REMOVED lines=9> */
.L_x_49473:
[----:B------:R-:W-:Y:S02]  /*2a870*/  IMAD.MOV.U32 R21, RZ, RZ, R32 ;  /* 0x000000ffff157224 */ /* 0x000fe400078e0020 */
[----:B------:R-:W-:Y:S01]  /*2a880*/  IMAD.MOV.U32 R17, RZ, RZ, R18 ;  /* 0x000000ffff117224 */ /* 0x000fe200078e0012 */
[----:B------:R-:W-:Y:S01]  /*2a890*/  MOV R18, R23 ;  /* 0x0000001700127202 */ /* 0x000fe20000000f00 */
[----:B------:R-:W-:Y:S02]  /*2a8a0*/  IMAD.MOV.U32 R32, RZ, RZ, R35 ;  /* 0x000000ffff207224 */ /* 0x000fe400078e0023 */
.L_x_49474:
[----:B------:R-:W-:Y:S05]  /*2a8b0*/  BSYNC B1 ;  /* 0x0000000000017941 */ /* 0x000fea0003800000 */
.L_x_49472:
        /* <DEDUP_REMOVED lines=9> */
.L_x_49476:
[----:B------:R-:W-:Y:S02]  /*2a950*/  IMAD.MOV.U32 R34, RZ, RZ, R21 ;  /* 0x000000ffff227224 */ /* 0x000fe400078e0015 */
[----:B------:R-:W-:Y:S01]  /*2a960*/  IMAD.MOV.U32 R16, RZ, RZ, R17 ;  /* 0x000000ffff107224 */ /* 0x000fe200078e0011 */
[----:B------:R-:W-:Y:S01]  /*2a970*/  MOV R17, R14 ;  /* 0x0000000e00117202 */ /* 0x000fe20000000f00 */
[----:B------:R-:W-:Y:S02]  /*2a980*/  IMAD.MOV.U32 R21, RZ, RZ, R36 ;  /* 0x000000ffff157224 */ /* 0x000fe400078e0024 */
.L_x_49477:
[----:B------:R-:W-:Y:S05]  /*2a990*/  BSYNC B1 ;  /* 0x0000000000017941 */ /* 0x000fea0003800000 */
.L_x_49475:
        /* <DEDUP_REMOVED lines=9> */
.L_x_49479:
[----:B------:R-:W-:Y:S02]  /*2aa30*/  IMAD.MOV.U32 R35, RZ, RZ, R34 ;  /* 0x000000ffff237224 */ /* 0x000fe400078e0022 */
[----:B------:R-:W-:Y:S01]  /*2aa40*/  IMAD.MOV.U32 R23, RZ, RZ, R16 ;  /* 0x000000ffff177224 */ /* 0x000fe200078e0010 */
[----:B------:R-:W-:Y:S01]  /*2aa50*/  MOV R16, R15 ;  /* 0x0000000f00107202 */ /* 0x000fe20000000f00 */
[----:B------:R-:W-:Y:S02]  /*2aa60*/  IMAD.MOV.U32 R34, RZ, RZ, R25 ;  /* 0x000000ffff227224 */ /* 0x000fe400078e0019 */
.L_x_49480:
[----:B------:R-:W-:Y:S05]  /*2aa70*/  BSYNC B1 ;  /* 0x0000000000017941 */ /* 0x000fea0003800000 */
.L_x_49478:
        /* <DEDUP_REMOVED lines=9> */
.L_x_49482:
[----:B------:R-:W-:Y:S02]  /*2ab10*/  IMAD.MOV.U32 R14, RZ, RZ, R35 ;  /* 0x000000ffff0e7224 */ /* 0x000fe400078e0023 */
[----:B------:R-:W-:Y:S01]  /*2ab20*/  IMAD.MOV.U32 R15, RZ, RZ, R23 ;  /* 0x000000ffff0f7224 */ /* 0x000fe200078e0017 */
[----:B------:R-:W-:Y:S01]  /*2ab30*/  MOV R23, R38 ;  /* 0x0000002600177202 */ /* 0x000fe20000000f00 */
[----:B------:R-:W-:Y:S02]  /*2ab40*/  IMAD.MOV.U32 R35, RZ, RZ, R48 ;  /* 0x000000ffff237224 */ /* 0x000fe400078e0030 */
.L_x_49483:
[----:B------:R-:W-:Y:S05]  /*2ab50*/  BSYNC B1 ;  /* 0x0000000000017941 */ /* 0x000fea0003800000 */
.L_x_49481:
        /* <DEDUP_REMOVED lines=9> */
.L_x_49485:
[----:B------:R-:W-:Y:S02]  /*2abf0*/  IMAD.MOV.U32 R38, RZ, RZ, R14 ;  /* 0x000000ffff267224 */ /* 0x000fe400078e000e */
[----:B------:R-:W-:Y:S01]  /*2ac00*/  IMAD.MOV.U32 R36, RZ, RZ, R15 ;  /* 0x000000ffff247224 */ /* 0x000fe200078e000f */
[----:B------:R-:W-:Y:S01]  /*2ac10*/  MOV R15, R12 ;  /* 0x0000000c000f7202 */ /* 0x000fe20000000f00 */
[----:B------:R-:W-:Y:S02]  /*2ac20*/  IMAD.MOV.U32 R14, RZ, RZ, R13 ;  /* 0x000000ffff0e7224 */ /* 0x000fe400078e000d */
.L_x_49486:
[----:B------:R-:W-:Y:S05]  /*2ac30*/  BSYNC B1 ;  /* 0x0000000000017941 */ /* 0x000fea0003800000 */
.L_x_49484:
        /* <DEDUP_REMOVED lines=9> */
.L_x_49488:
[----:B------:R-:W-:Y:S02]  /*2acd0*/  IMAD.MOV.U32 R13, RZ, RZ, R38 ;  /* 0x000000ffff0d7224 */ /* 0x000fe400078e0026 */
[----:B------:R-:W-:Y:S01]  /*2ace0*/  IMAD.MOV.U32 R12, RZ, RZ, R36 ;  /* 0x000000ffff0c7224 */ /* 0x000fe200078e0024 */
[----:B------:R-:W-:Y:S01]  /*2acf0*/  MOV R36, R11 ;  /* 0x0000000b00247202 */ /* 0x000fe20000000f00 */
[----:B------:R-:W-:Y:S02]  /*2ad00*/  IMAD.MOV.U32 R38, RZ, RZ, R27 ;  /* 0x000000ffff267224 */ /* 0x000fe400078e001b */
.L_x_49489:
[----:B------:R-:W-:Y:S05]  /*2ad10*/  BSYNC B1 ;  /* 0x0000000000017941 */ /* 0x000fea0003800000 */
.L_x_49487:
        /* <DEDUP_REMOVED lines=9> */
.L_x_49491:
[----:B------:R-:W-:Y:S02]  /*2adb0*/  IMAD.MOV.U32 R44, RZ, RZ, R13 ;  /* 0x000000ffff2c7224 */ /* 0x000fe400078e000d */
[----:B------:R-:W-:Y:S01]  /*2adc0*/  IMAD.MOV.U32 R11, RZ, RZ, R12 ;  /* 0x000000ffff0b7224 */ /* 0x000fe200078e000c */
[----:B------:R-:W-:Y:S01]  /*2add0*/  MOV R12, R29 ;  /* 0x0000001d000c7202 */ /* 0x000fe20000000f00 */
[----:B------:R-:W-:Y:S02]  /*2ade0*/  IMAD.MOV.U32 R13, RZ, RZ, R10 ;  /* 0x000000ffff0d7224 */ /* 0x000fe400078e000a */
.L_x_49492:
[----:B------:R-:W-:Y:S05]  /*2adf0*/  BSYNC B1 ;  /* 0x0000000000017941 */ /* 0x000fea0003800000 */
.L_x_49490:
        /* <DEDUP_REMOVED lines=9> */
.L_x_49494:
[----:B------:R-:W-:Y:S02]  /*2ae90*/  IMAD.MOV.U32 R10, RZ, RZ, R44 ;  /* 0x000000ffff0a7224 */ /* 0x000fe400078e002c */
[----:B------:R-:W-:Y:S01]  /*2aea0*/  IMAD.MOV.U32 R25, RZ, RZ, R11 ;  /* 0x000000ffff197224 */ /* 0x000fe200078e000b */
[----:B------:R-:W-:Y:S01]  /*2aeb0*/  MOV R11, R8 ;  /* 0x00000008000b7202 */ /* 0x000fe20000000f00 */
[----:B------:R-:W-:Y:S02]  /*2aec0*/  IMAD.MOV.U32 R44, RZ, RZ, R31 ;  /* 0x000000ffff2c7224 */ /* 0x000fe400078e001f */
.L_x_49495:
[----:B------:R-:W-:Y:S05]  /*2aed0*/  BSYNC B1 ;  /* 0x0000000000017941 */ /* 0x000fea0003800000 */
.L_x_49493:
        /* <DEDUP_REMOVED lines=9> */
.L_x_49497:
[----:B------:R-:W-:Y:S02]  /*2af70*/  IMAD.MOV.U32 R46, RZ, RZ, R10 ;  /* 0x000000ffff2e7224 */ /* 0x000fe400078e000a */
[----:B------:R-:W-:Y:S01]  /*2af80*/  IMAD.MOV.U32 R8, RZ, RZ, R25 ;  /* 0x000000ffff087224 */ /* 0x000fe200078e0019 */
[----:B------:R-:W-:Y:S01]  /*2af90*/  MOV R25, R40 ;  /* 0x0000002800197202 */ /* 0x000fe20000000f00 */
[----:B------:R-:W-:Y:S02]  /*2afa0*/  IMAD.MOV.U32 R10, RZ, RZ, R9 ;  /* 0x000000ffff0a7224 */ /* 0x000fe400078e0009 */
.L_x_49498:
[----:B------:R-:W-:Y:S05]  /*2afb0*/  BSYNC B1 ;  /* 0x0000000000017941 */ /* 0x000fea0003800000 */
.L_x_49496:
        /* <DEDUP_REMOVED lines=9> */
.L_x_49500:
[----:B------:R-:W-:Y:S02]  /*2b050*/  IMAD.MOV.U32 R9, RZ, RZ, R46 ;  /* 0x000000ffff097224 */ /* 0x000fe400078e002e */
[----:B------:R-:W-:Y:S01]  /*2b060*/  IMAD.MOV.U32 R40, RZ, RZ, R8 ;  /* 0x000000ffff287224 */ /* 0x000fe200078e0008 */
[----:B------:R-:W-:Y:S01]  /*2b070*/  MOV R8, R7 ;  /* 0x0000000700087202 */ /* 0x000fe20000000f00 */
[----:B------:R-:W-:Y:S02]  /*2b080*/  IMAD.MOV.U32 R46, RZ, RZ, R37 ;  /* 0x000000ffff2e7224 */ /* 0x000fe400078e0025 */
.L_x_49501:
[----:B------:R-:W-:Y:S05]  /*2b090*/  BSYNC B1 ;  /* 0x0000000000017941 */ /* 0x000fea0003800000 */
.L_x_49499:
        /* <DEDUP_REMOVED lines=9> */
.L_x_49503:
[----:B------:R-:W-:Y:S02]  /*2b130*/  IMAD.MOV.U32 R48, RZ, RZ, R9 ;  /* 0x000000ffff307224 */ /* 0x000fe400078e0009 */
[----:B------:R-:W-:Y:S01]  /*2b140*/  IMAD.MOV.U32 R7, RZ, RZ, R40 ;  /* 0x000000ffff077224 */ /* 0x000fe200078e0028 */
[----:B------:R-:W-:Y:S01]  /*2b150*/  MOV R40, R5 ;  /* 0x0000000500287202 */ /* 0x000fe20000000f00 */
[----:B------:R-:W-:Y:S02]  /*2b160*/  IMAD.MOV.U32 R9, RZ, RZ, R6 ;  /* 0x000000ffff097224 */ /* 0x000fe400078e0006 */
.L_x_49504:
[----:B------:R-:W-:Y:S05]  /*2b170*/  BSYNC B1 ;  /* 0x0000000000017941 */ /* 0x000fea0003800000 */
.L_x_49502:
        /* <DEDUP_REMOVED lines=9> */
.L_x_49506:
[----:B------:R-:W-:Y:S02]  /*2b210*/  IMAD.MOV.U32 R6, RZ, RZ, R48 ;  /* 0x000000ffff067224 */ /* 0x000fe400078e0030 */
[----:B------:R-:W-:Y:S01]  /*2b220*/  IMAD.MOV.U32 R5, RZ, RZ, R7 ;  /* 0x000000ffff057224 */ /* 0x000fe200078e0007 */
[----:B------:R-:W-:Y:S01]  /*2b230*/  MOV R7, R4 ;  /* 0x0000000400077202 */ /* 0x000fe20000000f00 */
[----:B------:R-:W-:Y:S02]  /*2b240*/  IMAD.MOV.U32 R48, RZ, RZ, R39 ;  /* 0x000000ffff307224 */ /* 0x000fe400078e0027 */
.L_x_49507:
[----:B------:R-:W-:Y:S05]  /*2b250*/  BSYNC B1 ;  /* 0x0000000000017941 */ /* 0x000fea0003800000 */
.L_x_49505:
        /* <DEDUP_REMOVED lines=9> */
.L_x_49509:
[----:B------:R-:W-:Y:S02]  /*2b2f0*/  IMAD.MOV.U32 R27, RZ, RZ, R6 ;  /* 0x000000ffff1b7224 */ /* 0x000fe400078e0006 */
[----:B------:R-:W-:Y:S01]  /*2b300*/  IMAD.MOV.U32 R4, RZ, RZ, R5 ;  /* 0x000000ffff047224 */ /* 0x000fe200078e0005 */
[----:B------:R-:W-:Y:S01]  /*2b310*/  MOV R5, R2 ;  /* 0x0000000200057202 */ /* 0x000fe20000000f00 */
[----:B------:R-:W-:Y:S02]  /*2b320*/  IMAD.MOV.U32 R6, RZ, RZ, R3 ;  /* 0x000000ffff067224 */ /* 0x000fe400078e0003 */
.L_x_49510:
[----:B------:R-:W-:Y:S05]  /*2b330*/  BSYNC B1 ;  /* 0x0000000000017941 */ /* 0x000fea0003800000 */
.L_x_49508:
        /* <DEDUP_REMOVED lines=9> */
.L_x_49512:
[----:B------:R-:W-:Y:S02]  /*2b3d0*/  IMAD.MOV.U32 R3, RZ, RZ, R27 ;  /* 0x000000ffff037224 */ /* 0x000fe400078e001b */
[----:B------:R-:W-:Y:S01]  /*2b3e0*/  IMAD.MOV.U32 R2, RZ, RZ, R4 ;  /* 0x000000ffff027224 */ /* 0x000fe200078e0004 */
[----:B------:R-:W-:Y:S01]  /*2b3f0*/  MOV R4, R33 ;  /* 0x0000002100047202 */ /* 0x000fe20000000f00 */
[----:B------:R-:W-:Y:S02]  /*2b400*/  IMAD.MOV.U32 R27, RZ, RZ, R42 ;  /* 0x000000ffff1b7224 */ /* 0x000fe400078e002a */
.L_x_49513:
[----:B------:R-:W-:Y:S05]  /*2b410*/  BSYNC B1 ;  /* 0x0000000000017941 */ /* 0x000fea0003800000 */
.L_x_49511:
        /* <DEDUP_REMOVED lines=16> */
.L_x_49515:
[----:B------:R-:W-:Y:S01]  /*2b520*/  IMAD.MOV.U32 R42, RZ, RZ, R19 ;  /* 0x000000ffff2a7224 */ /* 0x000fe200078e0013 */
[----:B------:R-:W-:Y:S01]  /*2b530*/  MOV R30, R71 ;  /* 0x00000047001e7202 */ /* 0x000fe20000000f00 */
[----:B------:R-:W-:Y:S02]  /*2b540*/  IMAD.MOV.U32 R19, RZ, RZ, R32 ;  /* 0x000000ffff137224 */ /* 0x000fe400078e0020 */
[----:B------:R-:W-:Y:S02]  /*2b550*/  IMAD.MOV.U32 R71, RZ, RZ, R18 ;  /* 0x000000ffff477224 */ /* 0x000fe400078e0012 */
.L_x_49516:
[----:B------:R-:W-:Y:S05]  /*2b560*/  BSYNC B1 ;  /* 0x0000000000017941 */ /* 0x000fea0003800000 */
.L_x_49514:
        /* <DEDUP_REMOVED lines=9> */
.L_x_49518:
[----:B------:R-:W-:Y:S01]  /*2b600*/  IMAD.MOV.U32 R31, RZ, RZ, R42 ;  /* 0x000000ffff1f7224 */ /* 0x000fe200078e002a */
[----:B------:R-:W-:Y:S01]  /*2b610*/  MOV R29, R30 ;  /* 0x0000001e001d7202 */ /* 0x000fe20000000f00 */
[----:B------:R-:W-:Y:S02]  /*2b620*/  IMAD.MOV.U32 R42, RZ, RZ, R21 ;  /* 0x000000ffff2a7224 */ /* 0x000fe400078e0015 */
[----:B------:R-:W-:Y:S02]  /*2b630*/  IMAD.MOV.U32 R30, RZ, RZ, R17 ;  /* 0x000000ffff1e7224 */ /* 0x000fe400078e0011 */
.L_x_49519:
[----:B------:R-:W-:Y:S05]  /*2b640*/  BSYNC B1 ;  /* 0x0000000000017941 */ /* 0x000fea0003800000 */
.L_x_49517:
        /* <DEDUP_REMOVED lines=9> */
.L_x_49521:
[----:B------:R-:W-:Y:S01]  /*2b6e0*/  IMAD.MOV.U32 R32, RZ, RZ, R31 ;  /* 0x000000ffff207224 */ /* 0x000fe200078e001f */
[----:B------:R-:W-:Y:S01]  /*2b6f0*/  MOV R18, R29 ;  /* 0x0000001d00127202 */ /* 0x000fe20000000f00 */
[----:B------:R-:W-:Y:S02]  /*2b700*/  IMAD.MOV.U32 R31, RZ, RZ, R34 ;  /* 0x000000ffff1f7224 */ /* 0x000fe400078e0022 */
[----:B------:R-:W-:Y:S02]  /*2b710*/  IMAD.MOV.U32 R29, RZ, RZ, R16 ;  /* 0x000000ffff1d7224 */ /* 0x000fe400078e0010 */
.L_x_49522:
[----:B------:R-:W-:Y:S05]  /*2b720*/  BSYNC B1 ;  /* 0x0000000000017941 */ /* 0x000fea0003800000 */
.L_x_49520:
        /* <DEDUP_REMOVED lines=9> */
.L_x_49524:
[----:B------:R-:W-:Y:S01]  /*2b7c0*/  IMAD.MOV.U32 R17, RZ, RZ, R32 ;  /* 0x000000ffff117224 */ /* 0x000fe200078e0020 */
[----:B------:R-:W-:Y:S01]  /*2b7d0*/  MOV R16, R18 ;  /* 0x0000001200107202 */ /* 0x000fe20000000f00 */
[----:B------:R-:W-:Y:S02]  /*2b7e0*/  IMAD.MOV.U32 R32, RZ, RZ, R35 ;  /* 0x000000ffff207224 */ /* 0x000fe400078e0023 */
[----:B------:R-:W-:Y:S02]  /*2b7f0*/  IMAD.MOV.U32 R18, RZ, RZ, R23 ;  /* 0x000000ffff127224 */ /* 0x000fe400078e0017 */
.L_x_49525:
[----:B------:R-:W-:Y:S05]  /*2b800*/  BSYNC B1 ;  /* 0x0000000000017941 */ /* 0x000fea0003800000 */
.L_x_49523:
        /* <DEDUP_REMOVED lines=9> */
.L_x_49527:
[----:B------:R-:W-:Y:S01]  /*2b8a0*/  IMAD.MOV.U32 R23, RZ, RZ, R17 ;  /* 0x000000ffff177224 */ /* 0x000fe200078e0011 */
[----:B------:R-:W-:Y:S01]  /*2b8b0*/  MOV R21, R16 ;  /* 0x0000001000157202 */ /* 0x000fe20000000f00 */
[----:B------:R-:W-:Y:S02]  /*2b8c0*/  IMAD.MOV.U32 R17, RZ, RZ, R14 ;  /* 0x000000ffff117224 */ /* 0x000fe400078e000e */
[----:B------:R-:W-:Y:S02]  /*2b8d0*/  IMAD.MOV.U32 R16, RZ, RZ, R15 ;  /* 0x000000ffff107224 */ /* 0x000fe400078e000f */
.L_x_49528:
[----:B------:R-:W-:Y:S05]  /*2b8e0*/  BSYNC B1 ;  /* 0x0000000000017941 */ /* 0x000fea0003800000 */
.L_x_49526:
        /* <DEDUP_REMOVED lines=9> */
.L_x_49530:
[----:B------:R-:W-:Y:S01]  /*2b980*/  IMAD.MOV.U32 R14, RZ, RZ, R23 ;  /* 0x000000ffff0e7224 */ /* 0x000fe200078e0017 */
[----:B------:R-:W-:Y:S01]  /*2b990*/  MOV R15, R21 ;  /* 0x00000015000f7202 */ /* 0x000fe20000000f00 */
[----:B------:R-:W-:Y:S02]  /*2b9a0*/  IMAD.MOV.U32 R23, RZ, RZ, R38 ;  /* 0x000000ffff177224 */ /* 0x000fe400078e0026 */
[----:B------:R-:W-:Y:S02]  /*2b9b0*/  IMAD.MOV.U32 R21, RZ, RZ, R36 ;  /* 0x000000ffff157224 */ /* 0x000fe400078e0024 */
.L_x_49531:
[----:B------:R-:W-:Y:S05]  /*2b9c0*/  BSYNC B1 ;  /* 0x0000000000017941 */ /* 0x000fea0003800000 */
.L_x_49529:
        /* <DEDUP_REMOVED lines=9> */
.L_x_49533:
[----:B------:R-:W-:Y:S01]  /*2ba60*/  IMAD.MOV.U32 R33, RZ, RZ, R14 ;  /* 0x000000ffff217224 */ /* 0x000fe200078e000e */
[----:B------:R-:W-:Y:S01]  /*2ba70*/  MOV R34, R15 ;  /* 0x0000000f00227202 */ /* 0x000fe20000000f00 */
[----:B------:R-:W-:Y:S02]  /*2ba80*/  IMAD.MOV.U32 R14, RZ, RZ, R13 ;  /* 0x000000ffff0e7224 */ /* 0x000fe400078e000d */
[----:B------:R-:W-:Y:S02]  /*2ba90*/  IMAD.MOV.U32 R15, RZ, RZ, R12 ;  /* 0x000000ffff0f7224 */ /* 0x000fe400078e000c */
.L_x_49534:
[----:B------:R-:W-:Y:S05]  /*2baa0*/  BSYNC B1 ;  /* 0x0000000000017941 */ /* 0x000fea0003800000 */
.L_x_49532:
        /* <DEDUP_REMOVED lines=9> */
.L_x_49536:
[----:B------:R-:W-:Y:S01]  /*2bb40*/  IMAD.MOV.U32 R13, RZ, RZ, R33 ;  /* 0x000000ffff0d7224 */ /* 0x000fe200078e0021 */
[----:B------:R-:W-:Y:S01]  /*2bb50*/  MOV R12, R34 ;  /* 0x00000022000c7202 */ /* 0x000fe20000000f00 */
[----:B------:R-:W-:Y:S02]  /*2bb60*/  IMAD.MOV.U32 R33, RZ, RZ, R44 ;  /* 0x000000ffff217224 */ /* 0x000fe400078e002c */
[----:B------:R-:W-:Y:S02]  /*2bb70*/  IMAD.MOV.U32 R34, RZ, RZ, R11 ;  /* 0x000000ffff227224 */ /* 0x000fe400078e000b */
.L_x_49537:
[----:B------:R-:W-:Y:S05]  /*2bb80*/  BSYNC B1 ;  /* 0x0000000000017941 */ /* 0x000fea0003800000 */
.L_x_49535:
        /* <DEDUP_REMOVED lines=9> */
.L_x_49539:
[----:B------:R-:W-:Y:S01]  /*2bc20*/  IMAD.MOV.U32 R35, RZ, RZ, R13 ;  /* 0x000000ffff237224 */ /* 0x000fe200078e000d */
[----:B------:R-:W-:Y:S01]  /*2bc30*/  MOV R11, R12 ;  /* 0x0000000c000b7202 */ /* 0x000fe20000000f00 */
[----:B------:R-:W-:Y:S02]  /*2bc40*/  IMAD.MOV.U32 R13, RZ, RZ, R10 ;  /* 0x000000ffff0d7224 */ /* 0x000fe400078e000a */
[----:B------:R-:W-:Y:S02]  /*2bc50*/  IMAD.MOV.U32 R12, RZ, RZ, R25 ;  /* 0x000000ffff0c7224 */ /* 0x000fe400078e0019 */
.L_x_49540:
[----:B------:R-:W-:Y:S05]  /*2bc60*/  BSYNC B1 ;  /* 0x0000000000017941 */ /* 0x000fea0003800000 */
.L_x_49538:
        /* <DEDUP_REMOVED lines=9> */
.L_x_49542:
[----:B------:R-:W-:Y:S01]  /*2bd00*/  IMAD.MOV.U32 R10, RZ, RZ, R35 ;  /* 0x000000ffff0a7224 */ /* 0x000fe200078e0023 */
[----:B------:R-:W-:Y:S01]  /*2bd10*/  MOV R25, R11 ;  /* 0x0000000b00197202 */ /* 0x000fe20000000f00 */
[----:B------:R-:W-:Y:S02]  /*2bd20*/  IMAD.MOV.U32 R35, RZ, RZ, R46 ;  /* 0x000000ffff237224 */ /* 0x000fe400078e002e */
[----:B------:R-:W-:Y:S02]  /*2bd30*/  IMAD.MOV.U32 R11, RZ, RZ, R8 ;  /* 0x000000ffff0b7224 */ /* 0x000fe400078e0008 */
.L_x_49543:
[----:B------:R-:W-:Y:S05]  /*2bd40*/  BSYNC B1 ;  /* 0x0000000000017941 */ /* 0x000fea0003800000 */
.L_x_49541:
        /* <DEDUP_REMOVED lines=9> */
.L_x_49545:
[----:B------:R-:W-:Y:S01]  /*2bde0*/  IMAD.MOV.U32 R37, RZ, RZ, R10 ;  /* 0x000000ffff257224 */ /* 0x000fe200078e000a */
[----:B------:R-:W-:Y:S01]  /*2bdf0*/  MOV R8, R25 ;  /* 0x0000001900087202 */ /* 0x000fe20000000f00 */
[----:B------:R-:W-:Y:S02]  /*2be00*/  IMAD.MOV.U32 R10, RZ, RZ, R9 ;  /* 0x000000ffff0a7224 */ /* 0x000fe400078e0009 */
[----:B------:R-:W-:Y:S02]  /*2be10*/  IMAD.MOV.U32 R25, RZ, RZ, R40 ;  /* 0x000000ffff197224 */ /* 0x000fe400078e0028 */
.L_x_49546:
[----:B------:R-:W-:Y:S05]  /*2be20*/  BSYNC B1 ;  /* 0x0000000000017941 */ /* 0x000fea0003800000 */
.L_x_49544:
        /* <DEDUP_REMOVED lines=9> */
.L_x_49548:
[----:B------:R-:W-:Y:S01]  /*2bec0*/  IMAD.MOV.U32 R9, RZ, RZ, R37 ;  /* 0x000000ffff097224 */ /* 0x000fe200078e0025 */
[----:B------:R-:W-:Y:S01]  /*2bed0*/  MOV R36, R8 ;  /* 0x0000000800247202 */ /* 0x000fe20000000f00 */
[----:B------:R-:W-:Y:S02]  /*2bee0*/  IMAD.MOV.U32 R37, RZ, RZ, R48 ;  /* 0x000000ffff257224 */ /* 0x000fe400078e0030 */
[----:B------:R-:W-:Y:S02]  /*2bef0*/  IMAD.MOV.U32 R8, RZ, RZ, R7 ;  /* 0x000000ffff087224 */ /* 0x000fe400078e0007 */
.L_x_49549:
[----:B------:R-:W-:Y:S05]  /*2bf00*/  BSYNC B1 ;  /* 0x0000000000017941 */ /* 0x000fea0003800000 */
.L_x_49547:
        /* <DEDUP_REMOVED lines=9> */
.L_x_49551:
[----:B------:R-:W-:Y:S01]  /*2bfa0*/  IMAD.MOV.U32 R38, RZ, RZ, R9 ;  /* 0x000000ffff267224 */ /* 0x000fe200078e0009 */
[----:B------:R-:W-:Y:S01]  /*2bfb0*/  MOV R7, R36 ;  /* 0x0000002400077202 */ /* 0x000fe20000000f00 */
[----:B------:R-:W-:Y:S02]  /*2bfc0*/  IMAD.MOV.U32 R9, RZ, RZ, R6 ;  /* 0x000000ffff097224 */ /* 0x000fe400078e0006 */
[----:B------:R-:W-:Y:S02]  /*2bfd0*/  IMAD.MOV.U32 R36, RZ, RZ, R5 ;  /* 0x000000ffff247224 */ /* 0x000fe400078e0005 */
.L_x_49552:
[----:B------:R-:W-:Y:S05]  /*2bfe0*/  BSYNC B1 ;  /* 0x0000000000017941 */ /* 0x000fea0003800000 */
.L_x_49550:
        /* <DEDUP_REMOVED lines=9> */
.L_x_49554:
[----:B------:R-:W-:Y:S01]  /*2c080*/  IMAD.MOV.U32 R6, RZ, RZ, R38 ;  /* 0x000000ffff067224 */ /* 0x000fe200078e0026 */
[----:B------:R-:W-:Y:S01]  /*2c090*/  MOV R5, R7 ;  /* 0x0000000700057202 */ /* 0x000fe20000000f00 */
[----:B------:R-:W-:Y:S02]  /*2c0a0*/  IMAD.MOV.U32 R38, RZ, RZ, R27 ;  /* 0x000000ffff267224 */ /* 0x000fe400078e001b */
[----:B------:R-:W-:Y:S02]  /*2c0b0*/  IMAD.MOV.U32 R7, RZ, RZ, R4 ;  /* 0x000000ffff077224 */ /* 0x000fe400078e0004 */
.L_x_49555:
[----:B------:R-:W-:Y:S05]  /*2c0c0*/  BSYNC B1 ;  /* 0x0000000000017941 */ /* 0x000fea0003800000 */
.L_x_49553:
        /* <DEDUP_REMOVED lines=9> */
.L_x_49557:
[----:B------:R-:W-:Y:S01]  /*2c160*/  IMAD.MOV.U32 R27, RZ, RZ, R6 ;  /* 0x000000ffff1b7224 */ /* 0x000fe200078e0006 */
[----:B------:R-:W-:Y:S01]  /*2c170*/  MOV R4, R5 ;  /* 0x0000000500047202 */ /* 0x000fe20000000f00 */
[----:B------:R-:W-:Y:S02]  /*2c180*/  IMAD.MOV.U32 R6, RZ, RZ, R3 ;  /* 0x000000ffff067224 */ /* 0x000fe400078e0003 */
[----:B------:R-:W-:Y:S02]  /*2c190*/  IMAD.MOV.U32 R5, RZ, RZ, R2 ;  /* 0x000000ffff057224 */ /* 0x000fe400078e0002 */
.L_x_49558:
[----:B------:R-:W-:Y:S05]  /*2c1a0*/  BSYNC B1 ;  /* 0x0000000000017941 */ /* 0x000fea0003800000 */
.L_x_49556:
        /* <DEDUP_REMOVED lines=16> */
.L_x_49560:
[----:B------:R-:W-:Y:S02]  /*2c2b0*/  IMAD.MOV.U32 R2, RZ, RZ, R19 ;  /* 0x000000ffff027224 */ /* 0x000fe400078e0013 */
[----:B------:R-:W-:Y:S02]  /*2c2c0*/  IMAD.MOV.U32 R28, RZ, RZ, R71 ;  /* 0x000000ffff1c7224 */ /* 0x000fe400078e0047 */
[----:B------:R-:W-:Y:S02]  /*2c2d0*/  IMAD.MOV.U32 R19, RZ, RZ, R42 ;  /* 0x000000ffff137224 */ /* 0x000fe400078e002a */
[----:B------:R-:W-:Y:S02]  /*2c2e0*/  IMAD.MOV.U32 R71, RZ, RZ, R30 ;  /* 0x000000ffff477224 */ /* 0x000fe400078e001e */
.L_x_49561:
[----:B------:R-:W-:Y:S05]  /*2c2f0*/  BSYNC B1 ;  /* 0x0000000000017941 */ /* 0x000fea0003800000 */
.L_x_49559:
        /* <DEDUP_REMOVED lines=9> */
.L_x_49563:
[----:B------:R-:W-:Y:S02]  /*2c390*/  IMAD.MOV.U32 R3, RZ, RZ, R2 ;  /* 0x000000ffff037224 */ /* 0x000fe400078e0002 */
[----:B------:R-:W-:Y:S02]  /*2c3a0*/  IMAD.MOV.U32 R39, RZ, RZ, R28 ;  /* 0x000000ffff277224 */ /* 0x000fe400078e001c */
[----:B------:R-:W-:Y:S02]  /*2c3b0*/  IMAD.MOV.U32 R2, RZ, RZ, R31 ;  /* 0x000000ffff027224 */ /* 0x000fe400078e001f */
[----:B------:R-:W-:Y:S02]  /*2c3c0*/  IMAD.MOV.U32 R28, RZ, RZ, R29 ;  /* 0x000000ffff1c7224 */ /* 0x000fe400078e001d */
.L_x_49564:
[----:B------:R-:W-:Y:S05]  /*2c3d0*/  BSYNC B1 ;  /* 0x0000000000017941 */ /* 0x000fea0003800000 */
.L_x_49562:
        /* <DEDUP_REMOVED lines=9> */
.L_x_49566:
[----:B------:R-:W-:Y:S02]  /*2c470*/  IMAD.MOV.U32 R30, RZ, RZ, R3 ;  /* 0x000000ffff1e7224 */ /* 0x000fe400078e0003 */
[----:B------:R-:W-:Y:S02]  /*2c480*/  IMAD.MOV.U32 R29, RZ, RZ, R39 ;  /* 0x000000ffff1d7224 */ /* 0x000fe400078e0027 */
[----:B------:R-:W-:Y:S02]  /*2c490*/  IMAD.MOV.U32 R3, RZ, RZ, R32 ;  /* 0x000000ffff037224 */ /* 0x000fe400078e0020 */
[----:B------:R-:W-:Y:S02]  /*2c4a0*/  IMAD.MOV.U32 R39, RZ, RZ, R18 ;  /* 0x000000ffff277224 */ /* 0x000fe400078e0012 */
.L_x_49567:
[----:B------:R-:W-:Y:S05]  /*2c4b0*/  BSYNC B1 ;  /* 0x0000000000017941 */ /* 0x000fea0003800000 */
.L_x_49565:
        /* <DEDUP_REMOVED lines=9> */
.L_x_49569:
[----:B------:R-:W-:Y:S02]  /*2c550*/  IMAD.MOV.U32 R18, RZ, RZ, R30 ;  /* 0x000000ffff127224 */ /* 0x000fe400078e001e */
[----:B------:R-:W-:Y:S02]  /*2c560*/  IMAD.MOV.U32 R32, RZ, RZ, R29 ;  /* 0x000000ffff207224 */ /* 0x000fe400078e001d */
[----:B------:R-:W-:Y:S02]  /*2c570*/  IMAD.MOV.U32 R30, RZ, RZ, R17 ;  /* 0x000000ffff1e7224 */ /* 0x000fe400078e0011 */
[----:B------:R-:W-:Y:S02]  /*2c580*/  IMAD.MOV.U32 R29, RZ, RZ, R16 ;  /* 0x000000ffff1d7224 */ /* 0x000fe400078e0010 */
.L_x_49570:
[----:B------:R-:W-:Y:S05]  /*2c590*/  BSYNC B1 ;  /* 0x0000000000017941 */ /* 0x000fea0003800000 */
.L_x_49568:
        /* <DEDUP_REMOVED lines=9> */
.L_x_49572:
[----:B------:R-:W-:Y:S02]  /*2c630*/  IMAD.MOV.U32 R17, RZ, RZ, R18 ;  /* 0x000000ffff117224 */ /* 0x000fe400078e0012 */
[----:B------:R-:W-:Y:S02]  /*2c640*/  IMAD.MOV.U32 R16, RZ, RZ, R32 ;  /* 0x000000ffff107224 */ /* 0x000fe400078e0020 */
[----:B------:R-:W-:Y:S02]  /*2c650*/  IMAD.MOV.U32 R18, RZ, RZ, R23 ;  /* 0x000000ffff127224 */ /* 0x000fe400078e0017 */
[----:B------:R-:W-:Y:S02]  /*2c660*/  IMAD.MOV.U32 R32, RZ, RZ, R21 ;  /* 0x000000ffff207224 */ /* 0x000fe400078e0015 */
.L_x_49573:
[----:B------:R-:W-:Y:S05]  /*2c670*/  BSYNC B1 ;  /* 0x0000000000017941 */ /* 0x000fea0003800000 */
.L_x_49571:
        /* <DEDUP_REMOVED lines=9> */
.L_x_49575:
[----:B------:R-:W-:Y:S02]  /*2c710*/  IMAD.MOV.U32 R40, RZ, RZ, R17 ;  /* 0x000000ffff287224 */ /* 0x000fe400078e0011 */
[----:B------:R-:W-:Y:S02]  /*2c720*/  IMAD.MOV.U32 R21, RZ, RZ, R16 ;  /* 0x000000ffff157224 */ /* 0x000fe400078e0010 */
[----:B------:R-:W-:Y:S02]  /*2c730*/  IMAD.MOV.U32 R17, RZ, RZ, R14 ;  /* 0x000000ffff117224 */ /* 0x000fe400078e000e */
[----:B------:R-:W-:Y:S02]  /*2c740*/  IMAD.MOV.U32 R16, RZ, RZ, R15 ;  /* 0x000000ffff107224 */ /* 0x000fe400078e000f */
.L_x_49576:
[----:B------:R-:W-:Y:S05]  /*2c750*/  BSYNC B1 ;  /* 0x0000000000017941 */ /* 0x000fea0003800000 */
.L_x_49574:
        /* <DEDUP_REMOVED lines=9> */
.L_x_49578:
[----:B------:R-:W-:Y:S02]  /*2c7f0*/  IMAD.MOV.U32 R14, RZ, RZ, R40 ;  /* 0x000000ffff0e7224 */ /* 0x000fe400078e0028 */
[----:B------:R-:W-:Y:S02]  /*2c800*/  IMAD.MOV.U32 R15, RZ, RZ, R21 ;  /* 0x000000ffff0f7224 */ /* 0x000fe400078e0015 */
[----:B------:R-:W-:Y:S02]  /*2c810*/  IMAD.MOV.U32 R40, RZ, RZ, R33 ;  /* 0x000000ffff287224 */ /* 0x000fe400078e0021 */
[----:B------:R-:W-:Y:S02]  /*2c820*/  IMAD.MOV.U32 R21, RZ, RZ, R34 ;  /* 0x000000ffff157224 */ /* 0x000fe400078e0022 */
.L_x_49579:
[----:B------:R-:W-:Y:S05]  /*2c830*/  BSYNC B1 ;  /* 0x0000000000017941 */ /* 0x000fea0003800000 */
.L_x_49577:
        /* <DEDUP_REMOVED lines=9> */
.L_x_49581:
[----:B------:R-:W-:Y:S02]  /*2c8d0*/  IMAD.MOV.U32 R34, RZ, RZ, R14 ;  /* 0x000000ffff227224 */ /* 0x000fe400078e000e */
[----:B------:R-:W-:Y:S02]  /*2c8e0*/  IMAD.MOV.U32 R42, RZ, RZ, R15 ;  /* 0x000000ffff2a7224 */ /* 0x000fe400078e000f */
[----:B------:R-:W-:Y:S02]  /*2c8f0*/  IMAD.MOV.U32 R14, RZ, RZ, R13 ;  /* 0x000000ffff0e7224 */ /* 0x000fe400078e000d */
[----:B------:R-:W-:Y:S02]  /*2c900*/  IMAD.MOV.U32 R15, RZ, RZ, R12 ;  /* 0x000000ffff0f7224 */ /* 0x000fe400078e000c */
.L_x_49582:
[----:B------:R-:W-:Y:S05]  /*2c910*/  BSYNC B1 ;  /* 0x0000000000017941 */ /* 0x000fea0003800000 */
.L_x_49580:
        /* <DEDUP_REMOVED lines=9> */
.L_x_49584:
[----:B------:R-:W-:Y:S02]  /*2c9b0*/  IMAD.MOV.U32 R13, RZ, RZ, R34 ;  /* 0x000000ffff0d7224 */ /* 0x000fe400078e0022 */
[----:B------:R-:W-:Y:S02]  /*2c9c0*/  IMAD.MOV.U32 R12, RZ, RZ, R42 ;  /* 0x000000ffff0c7224 */ /* 0x000fe400078e002a */
[----:B------:R-:W-:Y:S02]  /*2c9d0*/  IMAD.MOV.U32 R34, RZ, RZ, R35 ;  /* 0x000000ffff227224 */ /* 0x000fe400078e0023 */
[----:B------:R-:W-:Y:S02]  /*2c9e0*/  IMAD.MOV.U32 R42, RZ, RZ, R11 ;  /* 0x000000ffff2a7224 */ /* 0x000fe400078e000b */
.L_x_49585:
[----:B------:R-:W-:Y:S05]  /*2c9f0*/  BSYNC B1 ;  /* 0x0000000000017941 */ /* 0x000fea0003800000 */
.L_x_49583:
        /* <DEDUP_REMOVED lines=9> */
.L_x_49587:
[----:B------:R-:W-:Y:S02]  /*2ca90*/  IMAD.MOV.U32 R44, RZ, RZ, R13 ;  /* 0x000000ffff2c7224 */ /* 0x000fe400078e000d */
[----:B------:R-:W-:Y:S02]  /*2caa0*/  IMAD.MOV.U32 R11, RZ, RZ, R12 ;  /* 0x000000ffff0b7224 */ /* 0x000fe400078e000c */
[----:B------:R-:W-:Y:S02]  /*2cab0*/  IMAD.MOV.U32 R13, RZ, RZ, R10 ;  /* 0x000000ffff0d7224 */ /* 0x000fe400078e000a */
[----:B------:R-:W-:Y:S02]  /*2cac0*/  IMAD.MOV.U32 R12, RZ, RZ, R25 ;  /* 0x000000ffff0c7224 */ /* 0x000fe400078e0019 */
.L_x_49588:
[----:B------:R-:W-:Y:S05]  /*2cad0*/  BSYNC B1 ;  /* 0x0000000000017941 */ /* 0x000fea0003800000 */
.L_x_49586:
        /* <DEDUP_REMOVED lines=9> */
.L_x_49590:
[----:B------:R-:W-:Y:S02]  /*2cb70*/  IMAD.MOV.U32 R10, RZ, RZ, R44 ;  /* 0x000000ffff0a7224 */ /* 0x000fe400078e002c */
[----:B------:R-:W-:Y:S02]  /*2cb80*/  IMAD.MOV.U32 R23, RZ, RZ, R11 ;  /* 0x000000ffff177224 */ /* 0x000fe400078e000b */
[----:B------:R-:W-:Y:S02]  /*2cb90*/  IMAD.MOV.U32 R44, RZ, RZ, R37 ;  /* 0x000000ffff2c7224 */ /* 0x000fe400078e0025 */
[----:B------:R-:W-:Y:S02]  /*2cba0*/  IMAD.MOV.U32 R11, RZ, RZ, R8 ;  /* 0x000000ffff0b7224 */ /* 0x000fe400078e0008 */
.L_x_49591:
[----:B------:R-:W-:Y:S05]  /*2cbb0*/  BSYNC B1 ;  /* 0x0000000000017941 */ /* 0x000fea0003800000 */
.L_x_49589:
        /* <DEDUP_REMOVED lines=9> */
.L_x_49593:
[----:B------:R-:W-:Y:S02]  /*2cc50*/  IMAD.MOV.U32 R25, RZ, RZ, R10 ;  /* 0x000000ffff197224 */ /* 0x000fe400078e000a */
[----:B------:R-:W-:Y:S02]  /*2cc60*/  IMAD.MOV.U32 R8, RZ, RZ, R23 ;  /* 0x000000ffff087224 */ /* 0x000fe400078e0017 */
[----:B------:R-:W-:Y:S02]  /*2cc70*/  IMAD.MOV.U32 R10, RZ, RZ, R9 ;  /* 0x000000ffff0a7224 */ /* 0x000fe400078e0009 */
[----:B------:R-:W-:Y:S02]  /*2cc80*/  IMAD.MOV.U32 R23, RZ, RZ, R36 ;  /* 0x000000ffff177224 */ /* 0x000fe400078e0024 */
.L_x_49594:
[----:B------:R-:W-:Y:S05]  /*2cc90*/  BSYNC B1 ;  /* 0x0000000000017941 */ /* 0x000fea0003800000 */
.L_x_49592:
        /* <DEDUP_REMOVED lines=9> */
.L_x_49596:
[----:B------:R-:W-:Y:S02]  /*2cd30*/  IMAD.MOV.U32 R9, RZ, RZ, R25 ;  /* 0x000000ffff097224 */ /* 0x000fe400078e0019 */
[----:B------:R-:W-:Y:S02]  /*2cd40*/  IMAD.MOV.U32 R36, RZ, RZ, R8 ;  /* 0x000000ffff247224 */ /* 0x000fe400078e0008 */
[----:B------:R-:W-:Y:S02]  /*2cd50*/  IMAD.MOV.U32 R25, RZ, RZ, R38 ;  /* 0x000000ffff197224 */ /* 0x000fe400078e0026 */
[----:B------:R-:W-:Y:S02]  /*2cd60*/  IMAD.MOV.U32 R8, RZ, RZ, R7 ;  /* 0x000000ffff087224 */ /* 0x000fe400078e0007 */
.L_x_49597:
[----:B------:R-:W-:Y:S05]  /*2cd70*/  BSYNC B1 ;  /* 0x0000000000017941 */ /* 0x000fea0003800000 */
.L_x_49595:
        /* <DEDUP_REMOVED lines=9> */
.L_x_49599:
[----:B------:R-:W-:Y:S02]  /*2ce10*/  IMAD.MOV.U32 R38, RZ, RZ, R9 ;  /* 0x000000ffff267224 */ /* 0x000fe400078e0009 */
[----:B------:R-:W-:Y:S02]  /*2ce20*/  IMAD.MOV.U32 R7, RZ, RZ, R36 ;  /* 0x000000ffff077224 */ /* 0x000fe400078e0024 */
[----:B------:R-:W-:Y:S02]  /*2ce30*/  IMAD.MOV.U32 R9, RZ, RZ, R6 ;  /* 0x000000ffff097224 */ /* 0x000fe400078e0006 */
[----:B------:R-:W-:Y:S02]  /*2ce40*/  IMAD.MOV.U32 R36, RZ, RZ, R5 ;  /* 0x000000ffff247224 */ /* 0x000fe400078e0005 */
.L_x_49600:
[----:B------:R-:W-:Y:S05]  /*2ce50*/  BSYNC B1 ;  /* 0x0000000000017941 */ /* 0x000fea0003800000 */
.L_x_49598:
        /* <DEDUP_REMOVED lines=9> */
.L_x_49602:
[----:B------:R-:W-:Y:S02]  /*2cef0*/  IMAD.MOV.U32 R5, RZ, RZ, R38 ;  /* 0x000000ffff057224 */ /* 0x000fe400078e0026 */
[----:B------:R-:W-:Y:S02]  /*2cf00*/  IMAD.MOV.U32 R6, RZ, RZ, R7 ;  /* 0x000000ffff067224 */ /* 0x000fe400078e0007 */
[----:B------:R-:W-:Y:S02]  /*2cf10*/  IMAD.MOV.U32 R38, RZ, RZ, R27 ;  /* 0x000000ffff267224 */ /* 0x000fe400078e001b */
[----:B------:R-:W-:Y:S02]  /*2cf20*/  IMAD.MOV.U32 R7, RZ, RZ, R4 ;  /* 0x000000ffff077224 */ /* 0x000fe400078e0004 */
.L_x_49603:
[----:B------:R-:W-:Y:S05]  /*2cf30*/  BSYNC B1 ;  /* 0x0000000000017941 */ /* 0x000fea0003800000 */
.L_x_49601:
        /* <DEDUP_REMOVED lines=16> */
.L_x_49605:
[----:B------:R-:W-:Y:S02]  /*2d040*/  IMAD.MOV.U32 R4, RZ, RZ, R19 ;  /* 0x000000ffff047224 */ /* 0x000fe400078e0013 */
[----:B------:R-:W-:Y:S01]  /*2d050*/  IMAD.MOV.U32 R26, RZ, RZ, R71 ;  /* 0x000000ffff1a7224 */ /* 0x000fe200078e0047 */
[----:B------:R-:W-:Y:S01]  /*2d060*/  MOV R71, R28 ;  /* 0x0000001c00477202 */ /* 0x000fe20000000f00 */
[----:B------:R-:W-:Y:S02]  /*2d070*/  IMAD.MOV.U32 R19, RZ, RZ, R2 ;  /* 0x000000ffff137224 */ /* 0x000fe400078e0002 */
.L_x_49606:
[----:B------:R-:W-:Y:S05]  /*2d080*/  BSYNC B1 ;  /* 0x0000000000017941 */ /* 0x000fea0003800000 */
.L_x_49604:
        /* <DEDUP_REMOVED lines=9> */
.L_x_49608:
[----:B------:R-:W-:Y:S02]  /*2d120*/  IMAD.MOV.U32 R27, RZ, RZ, R4 ;  /* 0x000000ffff1b7224 */ /* 0x000fe400078e0004 */
[----:B------:R-:W-:Y:S01]  /*2d130*/  IMAD.MOV.U32 R2, RZ, RZ, R26 ;  /* 0x000000ffff027224 */ /* 0x000fe200078e001a */
[----:B------:R-:W-:Y:S01]  /*2d140*/  MOV R26, R39 ;  /* 0x00000027001a7202 */ /* 0x000fe20000000f00 */
[----:B------:R-:W-:Y:S02]  /*2d150*/  IMAD.MOV.U32 R4, RZ, RZ, R3 ;  /* 0x000000ffff047224 */ /* 0x000fe400078e0003 */
.L_x_49609:
[----:B------:R-:W-:Y:S05]  /*2d160*/  BSYNC B1 ;  /* 0x0000000000017941 */ /* 0x000fea0003800000 */
.L_x_49607:
        /* <DEDUP_REMOVED lines=9> */
.L_x_49611:
[----:B------:R-:W-:Y:S02]  /*2d200*/  IMAD.MOV.U32 R3, RZ, RZ, R27 ;  /* 0x000000ffff037224 */ /* 0x000fe400078e001b */
[----:B------:R-:W-:Y:S01]  /*2d210*/  IMAD.MOV.U32 R31, RZ, RZ, R2 ;  /* 0x000000ffff1f7224 */ /* 0x000fe200078e0002 */
[----:B------:R-:W-:Y:S01]  /*2d220*/  MOV R2, R29 ;  /* 0x0000001d00027202 */ /* 0x000fe20000000f00 */
[----:B------:R-:W-:Y:S02]  /*2d230*/  IMAD.MOV.U32 R27, RZ, RZ, R30 ;  /* 0x000000ffff1b7224 */ /* 0x000fe400078e001e */
.L_x_49612:
[----:B------:R-:W-:Y:S05]  /*2d240*/  BSYNC B1 ;  /* 0x0000000000017941 */ /* 0x000fea0003800000 */
.L_x_49610:
        /* <DEDUP_REMOVED lines=9> */
.L_x_49614:
[----:B------:R-:W-:Y:S02]  /*2d2e0*/  IMAD.MOV.U32 R28, RZ, RZ, R3 ;  /* 0x000000ffff1c7224 */ /* 0x000fe400078e0003 */
[----:B------:R-:W-:Y:S01]  /*2d2f0*/  IMAD.MOV.U32 R29, RZ, RZ, R31 ;  /* 0x000000ffff1d7224 */ /* 0x000fe200078e001f */
[----:B------:R-:W-:Y:S01]  /*2d300*/  MOV R31, R32 ;  /* 0x00000020001f7202 */ /* 0x000fe20000000f00 */
[----:B------:R-:W-:Y:S02]  /*2d310*/  IMAD.MOV.U32 R3, RZ, RZ, R18 ;  /* 0x000000ffff037224 */ /* 0x000fe400078e0012 */
.L_x_49615:
[----:B------:R-:W-:Y:S05]  /*2d320*/  BSYNC B1 ;  /* 0x0000000000017941 */ /* 0x000fea0003800000 */
.L_x_49613:
        /* <DEDUP_REMOVED lines=9> */
.L_x_49617:
[----:B------:R-:W-:Y:S02]  /*2d3c0*/  IMAD.MOV.U32 R33, RZ, RZ, R28 ;  /* 0x000000ffff217224 */ /* 0x000fe400078e001c */
[----:B------:R-:W-:Y:S01]  /*2d3d0*/  IMAD.MOV.U32 R18, RZ, RZ, R29 ;  /* 0x000000ffff127224 */ /* 0x000fe200078e001d */
[----:B------:R-:W-:Y:S01]  /*2d3e0*/  MOV R29, R16 ;  /* 0x00000010001d7202 */ /* 0x000fe20000000f00 */
[----:B------:R-:W-:Y:S02]  /*2d3f0*/  IMAD.MOV.U32 R28, RZ, RZ, R17 ;  /* 0x000000ffff1c7224 */ /* 0x000fe400078e0011 */
.L_x_49618:
[----:B------:R-:W-:Y:S05]  /*2d400*/  BSYNC B1 ;  /* 0x0000000000017941 */ /* 0x000fea0003800000 */
.L_x_49616:
        /* <DEDUP_REMOVED lines=9> */
.L_x_49620:
[----:B------:R-:W-:Y:S02]  /*2d4a0*/  IMAD.MOV.U32 R17, RZ, RZ, R33 ;  /* 0x000000ffff117224 */ /* 0x000fe400078e0021 */
[----:B------:R-:W-:Y:S01]  /*2d4b0*/  IMAD.MOV.U32 R16, RZ, RZ, R18 ;  /* 0x000000ffff107224 */ /* 0x000fe200078e0012 */
[----:B------:R-:W-:Y:S01]  /*2d4c0*/  MOV R18, R21 ;  /* 0x0000001500127202 */ /* 0x000fe20000000f00 */
[----:B------:R-:W-:Y:S02]  /*2d4d0*/  IMAD.MOV.U32 R33, RZ, RZ, R40 ;  /* 0x000000ffff217224 */ /* 0x000fe400078e0028 */
.L_x_49621:
[----:B------:R-:W-:Y:S05]  /*2d4e0*/  BSYNC B1 ;  /* 0x0000000000017941 */ /* 0x000fea0003800000 */
.L_x_49619:
        /* <DEDUP_REMOVED lines=9> */
.L_x_49623:
[----:B------:R-:W-:Y:S02]  /*2d580*/  IMAD.MOV.U32 R21, RZ, RZ, R17 ;  /* 0x000000ffff157224 */ /* 0x000fe400078e0011 */
[----:B------:R-:W-:Y:S01]  /*2d590*/  IMAD.MOV.U32 R35, RZ, RZ, R16 ;  /* 0x000000ffff237224 */ /* 0x000fe200078e0010 */
[----:B------:R-:W-:Y:S01]  /*2d5a0*/  MOV R16, R15 ;  /* 0x0000000f00107202 */ /* 0x000fe20000000f00 */
[----:B------:R-:W-:Y:S02]  /*2d5b0*/  IMAD.MOV.U32 R17, RZ, RZ, R14 ;  /* 0x000000ffff117224 */ /* 0x000fe400078e000e */
.L_x_49624:
[----:B------:R-:W-:Y:S05]  /*2d5c0*/  BSYNC B1 ;  /* 0x0000000000017941 */ /* 0x000fea0003800000 */
.L_x_49622:
        /* <DEDUP_REMOVED lines=9> */
.L_x_49626:
[----:B------:R-:W-:Y:S02]  /*2d660*/  IMAD.MOV.U32 R14, RZ, RZ, R21 ;  /* 0x000000ffff0e7224 */ /* 0x000fe400078e0015 */
[----:B------:R-:W-:Y:S01]  /*2d670*/  IMAD.MOV.U32 R15, RZ, RZ, R35 ;  /* 0x000000ffff0f7224 */ /* 0x000fe200078e0023 */
[----:B------:R-:W-:Y:S01]  /*2d680*/  MOV R35, R42 ;  /* 0x0000002a00237202 */ /* 0x000fe20000000f00 */
[----:B------:R-:W-:Y:S02]  /*2d690*/  IMAD.MOV.U32 R21, RZ, RZ, R34 ;  /* 0x000000ffff157224 */ /* 0x000fe400078e0022 */
.L_x_49627:
[----:B------:R-:W-:Y:S05]  /*2d6a0*/  BSYNC B1 ;  /* 0x0000000000017941 */ /* 0x000fea0003800000 */
.L_x_49625:
        /* <DEDUP_REMOVED lines=9> */
.L_x_49629:
[----:B------:R-:W-:Y:S02]  /*2d740*/  IMAD.MOV.U32 R37, RZ, RZ, R14 ;  /* 0x000000ffff257224 */ /* 0x000fe400078e000e */
[----:B------:R-:W-:Y:S01]  /*2d750*/  IMAD.MOV.U32 R30, RZ, RZ, R15 ;  /* 0x000000ffff1e7224 */ /* 0x000fe200078e000f */
[----:B------:R-:W-:Y:S01]  /*2d760*/  MOV R15, R12 ;  /* 0x0000000c000f7202 */ /* 0x000fe20000000f00 */
[----:B------:R-:W-:Y:S02]  /*2d770*/  IMAD.MOV.U32 R14, RZ, RZ, R13 ;  /* 0x000000ffff0e7224 */ /* 0x000fe400078e000d */
.L_x_49630:
[----:B------:R-:W-:Y:S05]  /*2d780*/  BSYNC B1 ;  /* 0x0000000000017941 */ /* 0x000fea0003800000 */
.L_x_49628:
        /* <DEDUP_REMOVED lines=9> */
.L_x_49632:
[----:B------:R-:W-:Y:S02]  /*2d820*/  IMAD.MOV.U32 R13, RZ, RZ, R37 ;  /* 0x000000ffff0d7224 */ /* 0x000fe400078e0025 */
[----:B------:R-:W-:Y:S01]  /*2d830*/  IMAD.MOV.U32 R12, RZ, RZ, R30 ;  /* 0x000000ffff0c7224 */ /* 0x000fe200078e001e */
[----:B------:R-:W-:Y:S01]  /*2d840*/  MOV R30, R11 ;  /* 0x0000000b001e7202 */ /* 0x000fe20000000f00 */
[----:B------:R-:W-:Y:S02]  /*2d850*/  IMAD.MOV.U32 R37, RZ, RZ, R44 ;  /* 0x000000ffff257224 */ /* 0x000fe400078e002c */
.L_x_49633:
[----:B------:R-:W-:Y:S05]  /*2d860*/  BSYNC B1 ;  /* 0x0000000000017941 */ /* 0x000fea0003800000 */
.L_x_49631:
        /* <DEDUP_REMOVED lines=9> */
.L_x_49635:
[----:B------:R-:W-:Y:S02]  /*2d900*/  IMAD.MOV.U32 R32, RZ, RZ, R13 ;  /* 0x000000ffff207224 */ /* 0x000fe400078e000d */
[----:B------:R-:W-:Y:S01]  /*2d910*/  IMAD.MOV.U32 R11, RZ, RZ, R12 ;  /* 0x000000ffff0b7224 */ /* 0x000fe200078e000c */
[----:B------:R-:W-:Y:S01]  /*2d920*/  MOV R12, R23 ;  /* 0x00000017000c7202 */ /* 0x000fe20000000f00 */
[----:B------:R-:W-:Y:S02]  /*2d930*/  IMAD.MOV.U32 R13, RZ, RZ, R10 ;  /* 0x000000ffff0d7224 */ /* 0x000fe400078e000a */
.L_x_49636:
[----:B------:R-:W-:Y:S05]  /*2d940*/  BSYNC B1 ;  /* 0x0000000000017941 */ /* 0x000fea0003800000 */
.L_x_49634:
        /* <DEDUP_REMOVED lines=9> */
.L_x_49638:
[----:B------:R-:W-:Y:S02]  /*2d9e0*/  IMAD.MOV.U32 R10, RZ, RZ, R32 ;  /* 0x000000ffff0a7224 */ /* 0x000fe400078e0020 */
[----:B------:R-:W-:Y:S01]  /*2d9f0*/  IMAD.MOV.U32 R23, RZ, RZ, R11 ;  /* 0x000000ffff177224 */ /* 0x000fe200078e000b */
[----:B------:R-:W-:Y:S01]  /*2da00*/  MOV R11, R8 ;  /* 0x00000008000b7202 */ /* 0x000fe20000000f00 */
[----:B------:R-:W-:Y:S02]  /*2da10*/  IMAD.MOV.U32 R32, RZ, RZ, R25 ;  /* 0x000000ffff207224 */ /* 0x000fe400078e0019 */
.L_x_49639:
[----:B------:R-:W-:Y:S05]  /*2da20*/  BSYNC B1 ;  /* 0x0000000000017941 */ /* 0x000fea0003800000 */
.L_x_49637:
        /* <DEDUP_REMOVED lines=9> */
.L_x_49641:
[----:B------:R-:W-:Y:S02]  /*2dac0*/  IMAD.MOV.U32 R25, RZ, RZ, R10 ;  /* 0x000000ffff197224 */ /* 0x000fe400078e000a */
[----:B------:R-:W-:Y:S01]  /*2dad0*/  IMAD.MOV.U32 R8, RZ, RZ, R23 ;  /* 0x000000ffff087224 */ /* 0x000fe200078e0017 */
[----:B------:R-:W-:Y:S01]  /*2dae0*/  MOV R23, R36 ;  /* 0x0000002400177202 */ /* 0x000fe20000000f00 */
[----:B------:R-:W-:Y:S02]  /*2daf0*/  IMAD.MOV.U32 R10, RZ, RZ, R9 ;  /* 0x000000ffff0a7224 */ /* 0x000fe400078e0009 */
.L_x_49642:
[----:B------:R-:W-:Y:S05]  /*2db00*/  BSYNC B1 ;  /* 0x0000000000017941 */ /* 0x000fea0003800000 */
.L_x_49640:
        /* <DEDUP_REMOVED lines=9> */
.L_x_49644:
[----:B------:R-:W-:Y:S02]  /*2dba0*/  IMAD.MOV.U32 R34, RZ, RZ, R25 ;  /* 0x000000ffff227224 */ /* 0x000fe400078e0019 */
[----:B------:R-:W-:Y:S01]  /*2dbb0*/  IMAD.MOV.U32 R9, RZ, RZ, R8 ;  /* 0x000000ffff097224 */ /* 0x000fe200078e0008 */
[----:B------:R-:W-:Y:S01]  /*2dbc0*/  MOV R8, R7 ;  /* 0x0000000700087202 */ /* 0x000fe20000000f00 */
[----:B------:R-:W-:Y:S02]  /*2dbd0*/  IMAD.MOV.U32 R25, RZ, RZ, R38 ;  /* 0x000000ffff197224 */ /* 0x000fe400078e0026 */
.L_x_49645:
[----:B------:R-:W-:Y:S05]  /*2dbe0*/  BSYNC B1 ;  /* 0x0000000000017941 */ /* 0x000fea0003800000 */
.L_x_49643:
        /* <DEDUP_REMOVED lines=9> */
.L_x_49647:
[----:B------:R-:W-:Y:S02]  /*2dc80*/  IMAD.MOV.U32 R7, RZ, RZ, R34 ;  /* 0x000000ffff077224 */ /* 0x000fe400078e0022 */
[----:B------:R-:W-:Y:S01]  /*2dc90*/  IMAD.MOV.U32 R36, RZ, RZ, R9 ;  /* 0x000000ffff247224 */ /* 0x000fe200078e0009 */
[----:B------:R-:W-:Y:S01]  /*2dca0*/  MOV R9, R6 ;  /* 0x0000000600097202 */ /* 0x000fe20000000f00 */
[----:B------:R-:W-:Y:S02]  /*2dcb0*/  IMAD.MOV.U32 R34, RZ, RZ, R5 ;  /* 0x000000ffff227224 */ /* 0x000fe400078e0005 */
.L_x_49648:
[----:B------:R-:W-:Y:S05]  /*2dcc0*/  BSYNC B1 ;  /* 0x0000000000017941 */ /* 0x000fea0003800000 */
.L_x_49646:
        /* <DEDUP_REMOVED lines=16> */
.L_x_49650:
[----:B------:R-:W-:Y:S01]  /*2ddd0*/  IMAD.MOV.U32 R6, RZ, RZ, R19 ;  /* 0x000000ffff067224 */ /* 0x000fe200078e0013 */
[----:B------:R-:W-:Y:S01]  /*2dde0*/  MOV R5, R71 ;  /* 0x0000004700057202 */ /* 0x000fe20000000f00 */
[----:B------:R-:W-:Y:S02]  /*2ddf0*/  IMAD.MOV.U32 R19, RZ, RZ, R4 ;  /* 0x000000ffff137224 */ /* 0x000fe400078e0004 */
[----:B------:R-:W-:Y:S02]  /*2de00*/  IMAD.MOV.U32 R71, RZ, RZ, R26 ;  /* 0x000000ffff477224 */ /* 0x000fe400078e001a */
.L_x_49651:
[----:B------:R-:W-:Y:S05]  /*2de10*/  BSYNC B1 ;  /* 0x0000000000017941 */ /* 0x000fea0003800000 */
.L_x_49649:
        /* <DEDUP_REMOVED lines=9> */
.L_x_49653:
[----:B------:R-:W-:Y:S01]  /*2deb0*/  IMAD.MOV.U32 R4, RZ, RZ, R6 ;  /* 0x000000ffff047224 */ /* 0x000fe200078e0006 */
[----:B------:R-:W-:Y:S01]  /*2dec0*/  MOV R24, R5 ;  /* 0x0000000500187202 */ /* 0x000fe20000000f00 */
[----:B------:R-:W-:Y:S02]  /*2ded0*/  IMAD.MOV.U32 R6, RZ, RZ, R27 ;  /* 0x000000ffff067224 */ /* 0x000fe400078e001b */
[----:B------:R-:W-:Y:S02]  /*2dee0*/  IMAD.MOV.U32 R5, RZ, RZ, R2 ;  /* 0x000000ffff057224 */ /* 0x000fe400078e0002 */
.L_x_49654:
[----:B------:R-:W-:Y:S05]  /*2def0*/  BSYNC B1 ;  /* 0x0000000000017941 */ /* 0x000fea0003800000 */
.L_x_49652:
        /* <DEDUP_REMOVED lines=9> */
.L_x_49656:
[----:B------:R-:W-:Y:S01]  /*2df90*/  IMAD.MOV.U32 R2, RZ, RZ, R4 ;  /* 0x000000ffff027224 */ /* 0x000fe200078e0004 */
[----:B------:R-:W-:Y:S01]  /*2dfa0*/  MOV R26, R24 ;  /* 0x00000018001a7202 */ /* 0x000fe20000000f00 */
[----:B------:R-:W-:Y:S02]  /*2dfb0*/  IMAD.MOV.U32 R4, RZ, RZ, R3 ;  /* 0x000000ffff047224 */ /* 0x000fe400078e0003 */
[----:B------:R-:W-:Y:S02]  /*2dfc0*/  IMAD.MOV.U32 R24, RZ, RZ, R31 ;  /* 0x000000ffff187224 */ /* 0x000fe400078e001f */
.L_x_49657:
[----:B------:R-:W-:Y:S05]  /*2dfd0*/  BSYNC B1 ;  /* 0x0000000000017941 */ /* 0x000fea0003800000 */
.L_x_49655:
        /* <DEDUP_REMOVED lines=9> */
.L_x_49659:
[----:B------:R-:W-:Y:S01]  /*2e070*/  IMAD.MOV.U32 R3, RZ, RZ, R2 ;  /* 0x000000ffff037224 */ /* 0x000fe200078e0002 */
[----:B------:R-:W-:Y:S01]  /*2e080*/  MOV R27, R26 ;  /* 0x0000001a001b7202 */ /* 0x000fe20000000f00 */
[----:B------:R-:W-:Y:S02]  /*2e090*/  IMAD.MOV.U32 R2, RZ, RZ, R28 ;  /* 0x000000ffff027224 */ /* 0x000fe400078e001c */
[----:B------:R-:W-:Y:S02]  /*2e0a0*/  IMAD.MOV.U32 R26, RZ, RZ, R29 ;  /* 0x000000ffff1a7224 */ /* 0x000fe400078e001d */
.L_x_49660:
[----:B------:R-:W-:Y:S05]  /*2e0b0*/  BSYNC B1 ;  /* 0x0000000000017941 */ /* 0x000fea0003800000 */
.L_x_49658:
        /* <DEDUP_REMOVED lines=9> */
.L_x_49662:
[----:B------:R-:W-:Y:S01]  /*2e150*/  IMAD.MOV.U32 R28, RZ, RZ, R3 ;  /* 0x000000ffff1c7224 */ /* 0x000fe200078e0003 */
[----:B------:R-:W-:Y:S01]  /*2e160*/  MOV R29, R27 ;  /* 0x0000001b001d7202 */ /* 0x000fe20000000f00 */
[----:B------:R-:W-:Y:S02]  /*2e170*/  IMAD.MOV.U32 R3, RZ, RZ, R33 ;  /* 0x000000ffff037224 */ /* 0x000fe400078e0021 */
[----:B------:R-:W-:Y:S02]  /*2e180*/  IMAD.MOV.U32 R27, RZ, RZ, R18 ;  /* 0x000000ffff1b7224 */ /* 0x000fe400078e0012 */
.L_x_49663:
[----:B------:R-:W-:Y:S05]  /*2e190*/  BSYNC B1 ;  /* 0x0000000000017941 */ /* 0x000fea0003800000 */
.L_x_49661:
        /* <DEDUP_REMOVED lines=9> */
.L_x_49665:
[----:B------:R-:W-:Y:S01]  /*2e230*/  IMAD.MOV.U32 R31, RZ, RZ, R28 ;  /* 0x000000ffff1f7224 */ /* 0x000fe200078e001c */
[----:B------:R-:W-:Y:S01]  /*2e240*/  MOV R33, R29 ;  /* 0x0000001d00217202 */ /* 0x000fe20000000f00 */
[----:B------:R-:W-:Y:S02]  /*2e250*/  IMAD.MOV.U32 R28, RZ, RZ, R17 ;  /* 0x000000ffff1c7224 */ /* 0x000fe400078e0011 */
[----:B------:R-:W-:Y:S02]  /*2e260*/  IMAD.MOV.U32 R29, RZ, RZ, R16 ;  /* 0x000000ffff1d7224 */ /* 0x000fe400078e0010 */
.L_x_49666:
[----:B------:R-:W-:Y:S05]  /*2e270*/  BSYNC B1 ;  /* 0x0000000000017941 */ /* 0x000fea0003800000 */
.L_x_49664:
        /* <DEDUP_REMOVED lines=9> */
.L_x_49668:
[----:B------:R-:W-:Y:S01]  /*2e310*/  IMAD.MOV.U32 R38, RZ, RZ, R31 ;  /* 0x000000ffff267224 */ /* 0x000fe200078e001f */
[----:B------:R-:W-:Y:S01]  /*2e320*/  MOV R40, R33 ;  /* 0x0000002100287202 */ /* 0x000fe20000000f00 */
[----:B------:R-:W-:Y:S02]  /*2e330*/  IMAD.MOV.U32 R31, RZ, RZ, R21 ;  /* 0x000000ffff1f7224 */ /* 0x000fe400078e0015 */
[----:B------:R-:W-:Y:S02]  /*2e340*/  IMAD.MOV.U32 R33, RZ, RZ, R35 ;  /* 0x000000ffff217224 */ /* 0x000fe400078e0023 */
.L_x_49669:
[----:B------:R-:W-:Y:S05]  /*2e350*/  BSYNC B1 ;  /* 0x0000000000017941 */ /* 0x000fea0003800000 */
.L_x_49667:
        /* <DEDUP_REMOVED lines=9> */
.L_x_49671:
[----:B------:R-:W-:Y:S01]  /*2e3f0*/  IMAD.MOV.U32 R21, RZ, RZ, R38 ;  /* 0x000000ffff157224 */ /* 0x000fe200078e0026 */
[----:B------:R-:W-:Y:S01]  /*2e400*/  MOV R35, R40 ;  /* 0x0000002800237202 */ /* 0x000fe20000000f00 */
[----:B------:R-:W-:Y:S02]  /*2e410*/  IMAD.MOV.U32 R38, RZ, RZ, R14 ;  /* 0x000000ffff267224 */ /* 0x000fe400078e000e */
[----:B------:R-:W-:Y:S02]  /*2e420*/  IMAD.MOV.U32 R40, RZ, RZ, R15 ;  /* 0x000000ffff287224 */ /* 0x000fe400078e000f */
.L_x_49672:
[----:B------:R-:W-:Y:S05]  /*2e430*/  BSYNC B1 ;  /* 0x0000000000017941 */ /* 0x000fea0003800000 */
.L_x_49670:
        /* <DEDUP_REMOVED lines=9> */
.L_x_49674:
[----:B------:R-:W-:Y:S01]  /*2e4d0*/  IMAD.MOV.U32 R42, RZ, RZ, R21 ;  /* 0x000000ffff2a7224 */ /* 0x000fe200078e0015 */
[----:B------:R-:W-:Y:S01]  /*2e4e0*/  MOV R39, R35 ;  /* 0x0000002300277202 */ /* 0x000fe20000000f00 */
[----:B------:R-:W-:Y:S02]  /*2e4f0*/  IMAD.MOV.U32 R21, RZ, RZ, R37 ;  /* 0x000000ffff157224 */ /* 0x000fe400078e0025 */
[----:B------:R-:W-:Y:S02]  /*2e500*/  IMAD.MOV.U32 R35, RZ, RZ, R30 ;  /* 0x000000ffff237224 */ /* 0x000fe400078e001e */
.L_x_49675:
[----:B------:R-:W-:Y:S05]  /*2e510*/  BSYNC B1 ;  /* 0x0000000000017941 */ /* 0x000fea0003800000 */
.L_x_49673:
        /* <DEDUP_REMOVED lines=9> */
.L_x_49677:
[----:B------:R-:W-:Y:S01]  /*2e5b0*/  IMAD.MOV.U32 R37, RZ, RZ, R42 ;  /* 0x000000ffff257224 */ /* 0x000fe200078e002a */
[----:B------:R-:W-:Y:S01]  /*2e5c0*/  MOV R30, R39 ;  /* 0x00000027001e7202 */ /* 0x000fe20000000f00 */
[----:B------:R-:W-:Y:S02]  /*2e5d0*/  IMAD.MOV.U32 R42, RZ, RZ, R13 ;  /* 0x000000ffff2a7224 */ /* 0x000fe400078e000d */
[----:B------:R-:W-:Y:S02]  /*2e5e0*/  IMAD.MOV.U32 R39, RZ, RZ, R12 ;  /* 0x000000ffff277224 */ /* 0x000fe400078e000c */
.L_x_49678:
[----:B------:R-:W-:Y:S05]  /*2e5f0*/  BSYNC B1 ;  /* 0x0000000000017941 */ /* 0x000fea0003800000 */
.L_x_49676:
        /* <DEDUP_REMOVED lines=9> */
.L_x_49680:
[----:B------:R-:W-:Y:S01]  /*2e690*/  IMAD.MOV.U32 R44, RZ, RZ, R37 ;  /* 0x000000ffff2c7224 */ /* 0x000fe200078e0025 */
[----:B------:R-:W-:Y:S01]  /*2e6a0*/  MOV R46, R30 ;  /* 0x0000001e002e7202 */ /* 0x000fe20000000f00 */
[----:B------:R-:W-:Y:S02]  /*2e6b0*/  IMAD.MOV.U32 R37, RZ, RZ, R32 ;  /* 0x000000ffff257224 */ /* 0x000fe400078e0020 */
[----:B------:R-:W-:Y:S02]  /*2e6c0*/  IMAD.MOV.U32 R30, RZ, RZ, R11 ;  /* 0x000000ffff1e7224 */ /* 0x000fe400078e000b */
.L_x_49681:
[----:B------:R-:W-:Y:S05]  /*2e6d0*/  BSYNC B1 ;  /* 0x0000000000017941 */ /* 0x000fea0003800000 */
.L_x_49679:
        /* <DEDUP_REMOVED lines=9> */
.L_x_49683:
[----:B------:R-:W-:Y:S01]  /*2e770*/  IMAD.MOV.U32 R32, RZ, RZ, R44 ;  /* 0x000000ffff207224 */ /* 0x000fe200078e002c */
[----:B------:R-:W-:Y:S01]  /*2e780*/  MOV R45, R46 ;  /* 0x0000002e002d7202 */ /* 0x000fe20000000f00 */
[----:B------:R-:W-:Y:S02]  /*2e790*/  IMAD.MOV.U32 R44, RZ, RZ, R10 ;  /* 0x000000ffff2c7224 */ /* 0x000fe400078e000a */
[----:B------:R-:W-:Y:S02]  /*2e7a0*/  IMAD.MOV.U32 R46, RZ, RZ, R23 ;  /* 0x000000ffff2e7224 */ /* 0x000fe400078e0017 */
.L_x_49684:
[----:B------:R-:W-:Y:S05]  /*2e7b0*/  BSYNC B1 ;  /* 0x0000000000017941 */ /* 0x000fea0003800000 */
.L_x_49682:
        /* <DEDUP_REMOVED lines=9> */
.L_x_49686:
[----:B------:R-:W-:Y:S01]  /*2e850*/  IMAD.MOV.U32 R23, RZ, RZ, R32 ;  /* 0x000000ffff177224 */ /* 0x000fe200078e0020 */
[----:B------:R-:W-:Y:S01]  /*2e860*/  MOV R48, R45 ;  /* 0x0000002d00307202 */ /* 0x000fe20000000f00 */
[----:B------:R-:W-:Y:S02]  /*2e870*/  IMAD.MOV.U32 R32, RZ, RZ, R25 ;  /* 0x000000ffff207224 */ /* 0x000fe400078e0019 */
[----:B------:R-:W-:Y:S02]  /*2e880*/  IMAD.MOV.U32 R45, RZ, RZ, R8 ;  /* 0x000000ffff2d7224 */ /* 0x000fe400078e0008 */
.L_x_49687:
[----:B------:R-:W-:Y:S05]  /*2e890*/  BSYNC B1 ;  /* 0x0000000000017941 */ /* 0x000fea0003800000 */
.L_x_49685:
        /* <DEDUP_REMOVED lines=9> */
.L_x_49689:
[----:B------:R-:W-:Y:S01]  /*2e930*/  IMAD.MOV.U32 R25, RZ, RZ, R23 ;  /* 0x000000ffff197224 */ /* 0x000fe200078e0017 */
[----:B------:R-:W-:Y:S01]  /*2e940*/  MOV R47, R48 ;  /* 0x00000030002f7202 */ /* 0x000fe20000000f00 */
[----:B------:R-:W-:Y:S02]  /*2e950*/  IMAD.MOV.U32 R23, RZ, RZ, R34 ;  /* 0x000000ffff177224 */ /* 0x000fe400078e0022 */
[----:B------:R-:W-:Y:S02]  /*2e960*/  IMAD.MOV.U32 R48, RZ, RZ, R9 ;  /* 0x000000ffff307224 */ /* 0x000fe400078e0009 */
.L_x_49690:
[----:B------:R-:W-:Y:S05]  /*2e970*/  BSYNC B1 ;  /* 0x0000000000017941 */ /* 0x000fea0003800000 */
.L_x_49688:
        /* <DEDUP_REMOVED lines=9> */
.L_x_49692:
[----:B------:R-:W-:Y:S01]  /*2ea10*/  IMAD.MOV.U32 R34, RZ, RZ, R25 ;  /* 0x000000ffff227224 */ /* 0x000fe200078e0019 */
[----:B------:R-:W-:Y:S01]  /*2ea20*/  MOV R50, R47 ;  /* 0x0000002f00327202 */ /* 0x000fe20000000f00 */
[----:B------:R-:W-:Y:S02]  /*2ea30*/  IMAD.MOV.U32 R25, RZ, RZ, R7 ;  /* 0x000000ffff197224 */ /* 0x000fe400078e0007 */
[----:B------:R-:W-:Y:S02]  /*2ea40*/  IMAD.MOV.U32 R47, RZ, RZ, R36 ;  /* 0x000000ffff2f7224 */ /* 0x000fe400078e0024 */
.L_x_49693:
[----:B------:R-:W-:Y:S05]  /*2ea50*/  BSYNC B1 ;  /* 0x0000000000017941 */ /* 0x000fea0003800000 */
.L_x_49691:
        /* <DEDUP_REMOVED lines=16> */
.L_x_49695:
[----:B------:R-:W-:Y:S02]  /*2eb60*/  IMAD.MOV.U32 R18, RZ, RZ, R19 ;  /* 0x000000ffff127224 */ /* 0x000fe400078e0013 */
[----:B------:R-:W-:Y:S02]  /*2eb70*/  IMAD.MOV.U32 R70, RZ, RZ, R71 ;  /* 0x000000ffff467224 */ /* 0x000fe400078e0047 */
[----:B------:R-:W-:Y:S02]  /*2eb80*/  IMAD.MOV.U32 R19, RZ, RZ, R6 ;  /* 0x000000ffff137224 */ /* 0x000fe400078e0006 */
[----:B------:R-:W-:Y:S02]  /*2eb90*/  IMAD.MOV.U32 R71, RZ, RZ, R5 ;  /* 0x000000ffff477224 */ /* 0x000fe400078e0005 */
.L_x_49696:
[----:B------:R-:W-:Y:S05]  /*2eba0*/  BSYNC B1 ;  /* 0x0000000000017941 */ /* 0x000fea0003800000 */
.L_x_49694:
        /* <DEDUP_REMOVED lines=9> */
.L_x_49698:
[----:B------:R-:W-:Y:S02]  /*2ec40*/  IMAD.MOV.U32 R17, RZ, RZ, R18 ;  /* 0x000000ffff117224 */ /* 0x000fe400078e0012 */
[----:B------:R-:W-:Y:S02]  /*2ec50*/  IMAD.MOV.U32 R69, RZ, RZ, R70 ;  /* 0x000000ffff457224 */ /* 0x000fe400078e0046 */
[----:B------:R-:W-:Y:S02]  /*2ec60*/  IMAD.MOV.U32 R18, RZ, RZ, R4 ;  /* 0x000000ffff127224 */ /* 0x000fe400078e0004 */
[----:B------:R-:W-:Y:S02]  /*2ec70*/  IMAD.MOV.U32 R70, RZ, RZ, R24 ;  /* 0x000000ffff467224 */ /* 0x000fe400078e0018 */
.L_x_49699:
[----:B------:R-:W-:Y:S05]  /*2ec80*/  BSYNC B1 ;  /* 0x0000000000017941 */ /* 0x000fea0003800000 */
.L_x_49697:
        /* <DEDUP_REMOVED lines=9> */
.L_x_49701:
[----:B------:R-:W-:Y:S02]  /*2ed20*/  IMAD.MOV.U32 R16, RZ, RZ, R17 ;  /* 0x000000ffff107224 */ /* 0x000fe400078e0011 */
[----:B------:R-:W-:Y:S02]  /*2ed30*/  IMAD.MOV.U32 R68, RZ, RZ, R69 ;  /* 0x000000ffff447224 */ /* 0x000fe400078e0045 */
[----:B------:R-:W-:Y:S02]  /*2ed40*/  IMAD.MOV.U32 R17, RZ, RZ, R2 ;  /* 0x000000ffff117224 */ /* 0x000fe400078e0002 */
[----:B------:R-:W-:Y:S02]  /*2ed50*/  IMAD.MOV.U32 R69, RZ, RZ, R26 ;  /* 0x000000ffff457224 */ /* 0x000fe400078e001a */
.L_x_49702:
[----:B------:R-:W-:Y:S05]  /*2ed60*/  BSYNC B1 ;  /* 0x0000000000017941 */ /* 0x000fea0003800000 */
.L_x_49700:
        /* <DEDUP_REMOVED lines=9> */
.L_x_49704:
[----:B------:R-:W-:Y:S02]  /*2ee00*/  IMAD.MOV.U32 R15, RZ, RZ, R16 ;  /* 0x000000ffff0f7224 */ /* 0x000fe400078e0010 */
[----:B------:R-:W-:Y:S02]  /*2ee10*/  IMAD.MOV.U32 R67, RZ, RZ, R68 ;  /* 0x000000ffff437224 */ /* 0x000fe400078e0044 */
[----:B------:R-:W-:Y:S02]  /*2ee20*/  IMAD.MOV.U32 R16, RZ, RZ, R3 ;  /* 0x000000ffff107224 */ /* 0x000fe400078e0003 */
[----:B------:R-:W-:Y:S02]  /*2ee30*/  IMAD.MOV.U32 R68, RZ, RZ, R27 ;  /* 0x000000ffff447224 */ /* 0x000fe400078e001b */
.L_x_49705:
[----:B------:R-:W-:Y:S05]  /*2ee40*/  BSYNC B1 ;  /* 0x0000000000017941 */ /* 0x000fea0003800000 */
.L_x_49703:
        /* <DEDUP_REMOVED lines=9> */
.L_x_49707:
[----:B------:R-:W-:Y:S02]  /*2eee0*/  IMAD.MOV.U32 R14, RZ, RZ, R15 ;  /* 0x000000ffff0e7224 */ /* 0x000fe400078e000f */
[----:B------:R-:W-:Y:S02]  /*2eef0*/  IMAD.MOV.U32 R66, RZ, RZ, R67 ;  /* 0x000000ffff427224 */ /* 0x000fe400078e0043 */
[----:B------:R-:W-:Y:S02]  /*2ef00*/  IMAD.MOV.U32 R15, RZ, RZ, R28 ;  /* 0x000000ffff0f7224 */ /* 0x000fe400078e001c */
[----:B------:R-:W-:Y:S02]  /*2ef10*/  IMAD.MOV.U32 R67, RZ, RZ, R29 ;  /* 0x000000ffff437224 */ /* 0x000fe400078e001d */
.L_x_49708:
[----:B------:R-:W-:Y:S05]  /*2ef20*/  BSYNC B1 ;  /* 0x0000000000017941 */ /* 0x000fea0003800000 */
.L_x_49706:
        /* <DEDUP_REMOVED lines=9> */
.L_x_49710:
[----:B------:R-:W-:Y:S02]  /*2efc0*/  IMAD.MOV.U32 R13, RZ, RZ, R14 ;  /* 0x000000ffff0d7224 */ /* 0x000fe400078e000e */
[----:B------:R-:W-:Y:S02]  /*2efd0*/  IMAD.MOV.U32 R65, RZ, RZ, R66 ;  /* 0x000000ffff417224 */ /* 0x000fe400078e0042 */
[----:B------:R-:W-:Y:S02]  /*2efe0*/  IMAD.MOV.U32 R14, RZ, RZ, R31 ;  /* 0x000000ffff0e7224 */ /* 0x000fe400078e001f */
[----:B------:R-:W-:Y:S02]  /*2eff0*/  IMAD.MOV.U32 R66, RZ, RZ, R33 ;  /* 0x000000ffff427224 */ /* 0x000fe400078e0021 */
.L_x_49711:
[----:B------:R-:W-:Y:S05]  /*2f000*/  BSYNC B1 ;  /* 0x0000000000017941 */ /* 0x000fea0003800000 */
.L_x_49709:
        /* <DEDUP_REMOVED lines=9> */
.L_x_49713:
[----:B------:R-:W-:Y:S02]  /*2f0a0*/  IMAD.MOV.U32 R12, RZ, RZ, R13 ;  /* 0x000000ffff0c7224 */ /* 0x000fe400078e000d */
[----:B------:R-:W-:Y:S02]  /*2f0b0*/  IMAD.MOV.U32 R64, RZ, RZ, R65 ;  /* 0x000000ffff407224 */ /* 0x000fe400078e0041 */
[----:B------:R-:W-:Y:S02]  /*2f0c0*/  IMAD.MOV.U32 R13, RZ, RZ, R38 ;  /* 0x000000ffff0d7224 */ /* 0x000fe400078e0026 */
[----:B------:R-:W-:Y:S02]  /*2f0d0*/  IMAD.MOV.U32 R65, RZ, RZ, R40 ;  /* 0x000000ffff417224 */ /* 0x000fe400078e0028 */
.L_x_49714:
[----:B------:R-:W-:Y:S05]  /*2f0e0*/  BSYNC B1 ;  /* 0x0000000000017941 */ /* 0x000fea0003800000 */
.L_x_49712:
        /* <DEDUP_REMOVED lines=9> */
.L_x_49716:
[----:B------:R-:W-:Y:S02]  /*2f180*/  IMAD.MOV.U32 R11, RZ, RZ, R12 ;  /* 0x000000ffff0b7224 */ /* 0x000fe400078e000c */
[----:B------:R-:W-:Y:S02]  /*2f190*/  IMAD.MOV.U32 R63, RZ, RZ, R64 ;  /* 0x000000ffff3f7224 */ /* 0x000fe400078e0040 */
[----:B------:R-:W-:Y:S02]  /*2f1a0*/  IMAD.MOV.U32 R12, RZ, RZ, R21 ;  /* 0x000000ffff0c7224 */ /* 0x000fe400078e0015 */
[----:B------:R-:W-:Y:S02]  /*2f1b0*/  IMAD.MOV.U32 R64, RZ, RZ, R35 ;  /* 0x000000ffff407224 */ /* 0x000fe400078e0023 */
.L_x_49717:
[----:B------:R-:W-:Y:S05]  /*2f1c0*/  BSYNC B1 ;  /* 0x0000000000017941 */ /* 0x000fea0003800000 */
.L_x_49715:
        /* <DEDUP_REMOVED lines=9> */
.L_x_49719:
[----:B------:R-:W-:Y:S02]  /*2f260*/  IMAD.MOV.U32 R10, RZ, RZ, R11 ;  /* 0x000000ffff0a7224 */ /* 0x000fe400078e000b */
[----:B------:R-:W-:Y:S02]  /*2f270*/  IMAD.MOV.U32 R62, RZ, RZ, R63 ;  /* 0x000000ffff3e7224 */ /* 0x000fe400078e003f */
[----:B------:R-:W-:Y:S02]  /*2f280*/  IMAD.MOV.U32 R11, RZ, RZ, R42 ;  /* 0x000000ffff0b7224 */ /* 0x000fe400078e002a */
[----:B------:R-:W-:Y:S02]  /*2f290*/  IMAD.MOV.U32 R63, RZ, RZ, R39 ;  /* 0x000000ffff3f7224 */ /* 0x000fe400078e0027 */
.L_x_49720:
[----:B------:R-:W-:Y:S05]  /*2f2a0*/  BSYNC B1 ;  /* 0x0000000000017941 */ /* 0x000fea0003800000 */
.L_x_49718:
        /* <DEDUP_REMOVED lines=9> */
.L_x_49722:
[----:B------:R-:W-:Y:S02]  /*2f340*/  IMAD.MOV.U32 R9, RZ, RZ, R10 ;  /* 0x000000ffff097224 */ /* 0x000fe400078e000a */
[----:B------:R-:W-:Y:S02]  /*2f350*/  IMAD.MOV.U32 R61, RZ, RZ, R62 ;  /* 0x000000ffff3d7224 */ /* 0x000fe400078e003e */
[----:B------:R-:W-:Y:S02]  /*2f360*/  IMAD.MOV.U32 R10, RZ, RZ, R37 ;  /* 0x000000ffff0a7224 */ /* 0x000fe400078e0025 */
[----:B------:R-:W-:Y:S02]  /*2f370*/  IMAD.MOV.U32 R62, RZ, RZ, R30 ;  /* 0x000000ffff3e7224 */ /* 0x000fe400078e001e */
.L_x_49723:
[----:B------:R-:W-:Y:S05]  /*2f380*/  BSYNC B1 ;  /* 0x0000000000017941 */ /* 0x000fea0003800000 */
.L_x_49721:
        /* <DEDUP_REMOVED lines=9> */
.L_x_49725:
[----:B------:R-:W-:Y:S02]  /*2f420*/  IMAD.MOV.U32 R8, RZ, RZ, R9 ;  /* 0x000000ffff087224 */ /* 0x000fe400078e0009 */
[----:B------:R-:W-:Y:S02]  /*2f430*/  IMAD.MOV.U32 R60, RZ, RZ, R61 ;  /* 0x000000ffff3c7224 */ /* 0x000fe400078e003d */
[----:B------:R-:W-:Y:S02]  /*2f440*/  IMAD.MOV.U32 R9, RZ, RZ, R44 ;  /* 0x000000ffff097224 */ /* 0x000fe400078e002c */
[----:B------:R-:W-:Y:S02]  /*2f450*/  IMAD.MOV.U32 R61, RZ, RZ, R46 ;  /* 0x000000ffff3d7224 */ /* 0x000fe400078e002e */
.L_x_49726:
[----:B------:R-:W-:Y:S05]  /*2f460*/  BSYNC B1 ;  /* 0x0000000000017941 */ /* 0x000fea0003800000 */
.L_x_49724:
        /* <DEDUP_REMOVED lines=9> */
.L_x_49728:
[----:B------:R-:W-:Y:S02]  /*2f500*/  IMAD.MOV.U32 R7, RZ, RZ, R8 ;  /* 0x000000ffff077224 */ /* 0x000fe400078e0008 */
[----:B------:R-:W-:Y:S02]  /*2f510*/  IMAD.MOV.U32 R59, RZ, RZ, R60 ;  /* 0x000000ffff3b7224 */ /* 0x000fe400078e003c */
[----:B------:R-:W-:Y:S02]  /*2f520*/  IMAD.MOV.U32 R8, RZ, RZ, R32 ;  /* 0x000000ffff087224 */ /* 0x000fe400078e0020 */
[----:B------:R-:W-:Y:S02]  /*2f530*/  IMAD.MOV.U32 R60, RZ, RZ, R45 ;  /* 0x000000ffff3c7224 */ /* 0x000fe400078e002d */
.L_x_49729:
[----:B------:R-:W-:Y:S05]  /*2f540*/  BSYNC B1 ;  /* 0x0000000000017941 */ /* 0x000fea0003800000 */
.L_x_49727:
        /* <DEDUP_REMOVED lines=9> */
.L_x_49731:
[----:B------:R-:W-:Y:S02]  /*2f5e0*/  IMAD.MOV.U32 R6, RZ, RZ, R7 ;  /* 0x000000ffff067224 */ /* 0x000fe400078e0007 */
[----:B------:R-:W-:Y:S02]  /*2f5f0*/  IMAD.MOV.U32 R58, RZ, RZ, R59 ;  /* 0x000000ffff3a7224 */ /* 0x000fe400078e003b */
[----:B------:R-:W-:Y:S02]  /*2f600*/  IMAD.MOV.U32 R7, RZ, RZ, R23 ;  /* 0x000000ffff077224 */ /* 0x000fe400078e0017 */
[----:B------:R-:W-:Y:S02]  /*2f610*/  IMAD.MOV.U32 R59, RZ, RZ, R48 ;  /* 0x000000ffff3b7224 */ /* 0x000fe400078e0030 */
.L_x_49732:
[----:B------:R-:W-:Y:S05]  /*2f620*/  BSYNC B1 ;  /* 0x0000000000017941 */ /* 0x000fea0003800000 */
.L_x_49730:
        /* <DEDUP_REMOVED lines=9> */
.L_x_49734:
[----:B------:R-:W-:Y:S02]  /*2f6c0*/  IMAD.MOV.U32 R5, RZ, RZ, R6 ;  /* 0x000000ffff057224 */ /* 0x000fe400078e0006 */
[----:B------:R-:W-:Y:S02]  /*2f6d0*/  IMAD.MOV.U32 R57, RZ, RZ, R58 ;  /* 0x000000ffff397224 */ /* 0x000fe400078e003a */
[----:B------:R-:W-:Y:S02]  /*2f6e0*/  IMAD.MOV.U32 R6, RZ, RZ, R25 ;  /* 0x000000ffff067224 */ /* 0x000fe400078e0019 */
[----:B------:R-:W-:Y:S02]  /*2f6f0*/  IMAD.MOV.U32 R58, RZ, RZ, R47 ;  /* 0x000000ffff3a7224 */ /* 0x000fe400078e002f */
.L_x_49735:
[----:B------:R-:W-:Y:S05]  /*2f700*/  BSYNC B1 ;  /* 0x0000000000017941 */ /* 0x000fea0003800000 */
.L_x_49733:
        /* <DEDUP_REMOVED lines=9> */
.L_x_49737:
[----:B------:R-:W-:Y:S02]  /*2f7a0*/  IMAD.MOV.U32 R4, RZ, RZ, R5 ;  /* 0x000000ffff047224 */ /* 0x000fe400078e0005 */
[----:B------:R-:W-:Y:S02]  /*2f7b0*/  IMAD.MOV.U32 R56, RZ, RZ, R57 ;  /* 0x000000ffff387224 */ /* 0x000fe400078e0039 */
[----:B------:R-:W-:Y:S02]  /*2f7c0*/  IMAD.MOV.U32 R5, RZ, RZ, R34 ;  /* 0x000000ffff057224 */ /* 0x000fe400078e0022 */
[----:B------:R-:W-:Y:S02]  /*2f7d0*/  IMAD.MOV.U32 R57, RZ, RZ, R50 ;  /* 0x000000ffff397224 */ /* 0x000fe400078e0032 */
.L_x_49738:
[----:B------:R-:W-:Y:S05]  /*2f7e0*/  BSYNC B1 ;  /* 0x0000000000017941 */ /* 0x000fea0003800000 */
.L_x_49736:
[----:B------:R-:W-:Y:S02]  /*2f7f0*/  FADD.FTZ R2, R43, R41 ;  /* 0x000000292b027221 */ /* 0x000fe40000010000 */
[----:B------:R-:W-:Y:S02]  /*2f800*/  IMAD.MOV.U32 R3, RZ, RZ, R20 ;  /* 0x000000ffff037224 */ /* 0x000fe400078e0014 */
.L_x_49018:
[----:B-1-34-:R-:W-:Y:S05]  /*2f810*/  BSYNC B0 ;  /* 0x0000000000007941 */ /* 0x01afea0003800000 */
.L_x_49017:
        /* <DEDUP_REMOVED lines=62> */
.L_x_49742:
[----:B------:R-:W-:Y:S01]  /*2fc00*/  IMAD.MOV.U32 R3, RZ, RZ, R19 ;  /* 0x000000ffff037224 */ /* 0x000fe200078e0013 */
[----:B------:R-:W-:Y:S01]  /*2fc10*/  MOV R19, R18 ;  /* 0x0000001200137202 */ /* 0x000fe20000000f00 */
[----:B------:R-:W-:Y:S02]  /*2fc20*/  IMAD.MOV.U32 R2, RZ, RZ, R71 ;  /* 0x000000ffff027224 */ /* 0x000fe400078e0047 */
[----:B------:R-:W-:Y:S02]  /*2fc30*/  IMAD.MOV.U32 R71, RZ, RZ, R70 ;  /* 0x000000ffff477224 */ /* 0x000fe400078e0046 */
.L_x_49743:
[----:B------:R-:W-:Y:S05]  /*2fc40*/  BSYNC B1 ;  /* 0x0000000000017941 */ /* 0x000fea0003800000 */
.L_x_49741:
        /* <DEDUP_REMOVED lines=9> */
.L_x_49745:
[----:B------:R-:W-:Y:S01]  /*2fce0*/  IMAD.MOV.U32 R47, RZ, RZ, R3 ;  /* 0x000000ffff2f7224 */ /* 0x000fe200078e0003 */
[----:B------:R-:W-:Y:S01]  /*2fcf0*/  MOV R3, R17 ;  /* 0x0000001100037202 */ /* 0x000fe20000000f00 */
[----:B------:R-:W-:Y:S02]  /*2fd00*/  IMAD.MOV.U32 R45, RZ, RZ, R2 ;  /* 0x000000ffff2d7224 */ /* 0x000fe400078e0002 */
[----:B------:R-:W-:Y:S02]  /*2fd10*/  IMAD.MOV.U32 R2, RZ, RZ, R69 ;  /* 0x000000ffff027224 */ /* 0x000fe400078e0045 */
.L_x_49746:
[----:B------:R-:W-:Y:S05]  /*2fd20*/  BSYNC B1 ;  /* 0x0000000000017941 */ /* 0x000fea0003800000 */
.L_x_49744:
        /* <DEDUP_REMOVED lines=9> */
.L_x_49748:
[----:B------:R-:W-:Y:S01]  /*2fdc0*/  IMAD.MOV.U32 R70, RZ, RZ, R47 ;  /* 0x000000ffff467224 */ /* 0x000fe200078e002f */
[----:B------:R-:W-:Y:S01]  /*2fdd0*/  MOV R47, R16 ;  /* 0x00000010002f7202 */ /* 0x000fe20000000f00 */
[----:B------:R-:W-:Y:S02]  /*2fde0*/  IMAD.MOV.U32 R18, RZ, RZ, R45 ;  /* 0x000000ffff127224 */ /* 0x000fe400078e002d */
[----:B------:R-:W-:Y:S02]  /*2fdf0*/  IMAD.MOV.U32 R45, RZ, RZ, R68 ;  /* 0x000000ffff2d7224 */ /* 0x000fe400078e0044 */
.L_x_49749:
[----:B------:R-:W-:Y:S05]  /*2fe00*/  BSYNC B1 ;  /* 0x0000000000017941 */ /* 0x000fea0003800000 */
.L_x_49747:
        /* <DEDUP_REMOVED lines=9> */
.L_x_49751:
[----:B------:R-:W-:Y:S01]  /*2fea0*/  IMAD.MOV.U32 R53, RZ, RZ, R70 ;  /* 0x000000ffff357224 */ /* 0x000fe200078e0046 */
[----:B------:R-:W-:Y:S01]  /*2feb0*/  MOV R70, R15 ;  /* 0x0000000f00467202 */ /* 0x000fe20000000f00 */
[----:B------:R-:W-:Y:S02]  /*2fec0*/  IMAD.MOV.U32 R17, RZ, RZ, R18 ;  /* 0x000000ffff117224 */ /* 0x000fe400078e0012 */
[----:B------:R-:W-:Y:S02]  /*2fed0*/  IMAD.MOV.U32 R18, RZ, RZ, R67 ;  /* 0x000000ffff127224 */ /* 0x000fe400078e0043 */
.L_x_49752:
[----:B------:R-:W-:Y:S05]  /*2fee0*/  BSYNC B1 ;  /* 0x0000000000017941 */ /* 0x000fea0003800000 */
.L_x_49750:
        /* <DEDUP_REMOVED lines=9> */
.L_x_49754:
[----:B------:R-:W-:Y:S01]  /*2ff80*/  IMAD.MOV.U32 R68, RZ, RZ, R53 ;  /* 0x000000ffff447224 */ /* 0x000fe200078e0035 */
[----:B------:R-:W-:Y:S01]  /*2ff90*/  MOV R53, R14 ;  /* 0x0000000e00357202 */ /* 0x000fe20000000f00 */
[----:B------:R-:W-:Y:S02]  /*2ffa0*/  IMAD.MOV.U32 R16, RZ, RZ, R17 ;  /* 0x000000ffff107224 */ /* 0x000fe400078e0011 */
[----:B------:R-:W-:Y:S02]  /*2ffb0*/  IMAD.MOV.U32 R17, RZ, RZ, R66 ;  /* 0x000000ffff117224 */ /* 0x000fe400078e0042 */
.L_x_49755:
[----:B------:R-:W-:Y:S05]  /*2ffc0*/  BSYNC B1 ;  /* 0x0000000000017941 */ /* 0x000fea0003800000 */
.L_x_49753:
        /* <DEDUP_REMOVED lines=9> */
.L_x_49757:
[----:B------:R-:W-:Y:S01]  /*30060*/  IMAD.MOV.U32 R55, RZ, RZ, R68 ;  /* 0x000000ffff377224 */ /* 0x000fe200078e0044 */
[----:B------:R-:W-:Y:S01]  /*30070*/  MOV R68, R13 ;  /* 0x0000000d00447202 */ /* 0x000fe20000000f00 */
[----:B------:R-:W-:Y:S02]  /*30080*/  IMAD.MOV.U32 R15, RZ, RZ, R16 ;  /* 0x000000ffff0f7224 */ /* 0x000fe400078e0010 */
[----:B------:R-:W-:Y:S02]  /*30090*/  IMAD.MOV.U32 R16, RZ, RZ, R65 ;  /* 0x000000ffff107224 */ /* 0x000fe400078e0041 */
.L_x_49758:
[----:B------:R-:W-:Y:S05]  /*300a0*/  BSYNC B1 ;  /* 0x0000000000017941 */ /* 0x000fea0003800000 */
.L_x_49756:
        /* <DEDUP_REMOVED lines=9> */
.L_x_49760:
[----:B------:R-:W-:Y:S01]  /*30140*/  IMAD.MOV.U32 R66, RZ, RZ, R55 ;  /* 0x000000ffff427224 */ /* 0x000fe200078e0037 */
[----:B------:R-:W-:Y:S01]  /*30150*/  MOV R55, R12 ;  /* 0x0000000c00377202 */ /* 0x000fe20000000f00 */
[----:B------:R-:W-:Y:S02]  /*30160*/  IMAD.MOV.U32 R14, RZ, RZ, R15 ;  /* 0x000000ffff0e7224 */ /* 0x000fe400078e000f */
[----:B------:R-:W-:Y:S02]  /*30170*/  IMAD.MOV.U32 R15, RZ, RZ, R64 ;  /* 0x000000ffff0f7224 */ /* 0x000fe400078e0040 */
.L_x_49761:
[----:B------:R-:W-:Y:S05]  /*30180*/  BSYNC B1 ;  /* 0x0000000000017941 */ /* 0x000fea0003800000 */
.L_x_49759:
        /* <DEDUP_REMOVED lines=9> */
.L_x_49763:
[----:B------:R-:W-:Y:S01]  /*30220*/  IMAD.MOV.U32 R65, RZ, RZ, R66 ;  /* 0x000000ffff417224 */ /* 0x000fe200078e0042 */
[----:B------:R-:W-:Y:S01]  /*30230*/  MOV R66, R11 ;  /* 0x0000000b00427202 */ /* 0x000fe20000000f00 */
[----:B------:R-:W-:Y:S02]  /*30240*/  IMAD.MOV.U32 R13, RZ, RZ, R14 ;  /* 0x000000ffff0d7224 */ /* 0x000fe400078e000e */
[----:B------:R-:W-:Y:S02]  /*30250*/  IMAD.MOV.U32 R14, RZ, RZ, R63 ;  /* 0x000000ffff0e7224 */ /* 0x000fe400078e003f */
.L_x_49764:
[----:B------:R-:W-:Y:S05]  /*30260*/  BSYNC B1 ;  /* 0x0000000000017941 */ /* 0x000fea0003800000 */
.L_x_49762:
        /* <DEDUP_REMOVED lines=9> */
.L_x_49766:
[----:B------:R-:W-:Y:S01]  /*30300*/  IMAD.MOV.U32 R64, RZ, RZ, R65 ;  /* 0x000000ffff407224 */ /* 0x000fe200078e0041 */
[----:B------:R-:W-:Y:S01]  /*30310*/  MOV R65, R10 ;  /* 0x0000000a00417202 */ /* 0x000fe20000000f00 */
[----:B------:R-:W-:Y:S02]  /*30320*/  IMAD.MOV.U32 R12, RZ, RZ, R13 ;  /* 0x000000ffff0c7224 */ /* 0x000fe400078e000d */
[----:B------:R-:W-:Y:S02]  /*30330*/  IMAD.MOV.U32 R13, RZ, RZ, R62 ;  /* 0x000000ffff0d7224 */ /* 0x000fe400078e003e */
.L_x_49767:
[----:B------:R-:W-:Y:S05]  /*30340*/  BSYNC B1 ;  /* 0x0000000000017941 */ /* 0x000fea0003800000 */
.L_x_49765:
        /* <DEDUP_REMOVED lines=9> */
.L_x_49769:
[----:B------:R-:W-:Y:S01]  /*303e0*/  IMAD.MOV.U32 R63, RZ, RZ, R64 ;  /* 0x000000ffff3f7224 */ /* 0x000fe200078e0040 */
[----:B------:R-:W-:Y:S01]  /*303f0*/  MOV R64, R9 ;  /* 0x0000000900407202 */ /* 0x000fe20000000f00 */
[----:B------:R-:W-:Y:S02]  /*30400*/  IMAD.MOV.U32 R11, RZ, RZ, R12 ;  /* 0x000000ffff0b7224 */ /* 0x000fe400078e000c */
[----:B------:R-:W-:Y:S02]  /*30410*/  IMAD.MOV.U32 R12, RZ, RZ, R61 ;  /* 0x000000ffff0c7224 */ /* 0x000fe400078e003d */
.L_x_49770:
[----:B------:R-:W-:Y:S05]  /*30420*/  BSYNC B1 ;  /* 0x0000000000017941 */ /* 0x000fea0003800000 */
.L_x_49768:
        /* <DEDUP_REMOVED lines=9> */
.L_x_49772:
[----:B------:R-:W-:Y:S01]  /*304c0*/  IMAD.MOV.U32 R62, RZ, RZ, R63 ;  /* 0x000000ffff3e7224 */ /* 0x000fe200078e003f */
[----:B------:R-:W-:Y:S01]  /*304d0*/  MOV R63, R8 ;  /* 0x00000008003f7202 */ /* 0x000fe20000000f00 */
[----:B------:R-:W-:Y:S02]  /*304e0*/  IMAD.MOV.U32 R10, RZ, RZ, R11 ;  /* 0x000000ffff0a7224 */ /* 0x000fe400078e000b */
[----:B------:R-:W-:Y:S02]  /*304f0*/  IMAD.MOV.U32 R11, RZ, RZ, R60 ;  /* 0x000000ffff0b7224 */ /* 0x000fe400078e003c */
.L_x_49773:
[----:B------:R-:W-:Y:S05]  /*30500*/  BSYNC B1 ;  /* 0x0000000000017941 */ /* 0x000fea0003800000 */
.L_x_49771:
        /* <DEDUP_REMOVED lines=9> */
.L_x_49775:
[----:B------:R-:W-:Y:S01]  /*305a0*/  IMAD.MOV.U32 R61, RZ, RZ, R62 ;  /* 0x000000ffff3d7224 */ /* 0x000fe200078e003e */
[----:B------:R-:W-:Y:S01]  /*305b0*/  MOV R62, R7 ;  /* 0x00000007003e7202 */ /* 0x000fe20000000f00 */
[----:B------:R-:W-:Y:S02]  /*305c0*/  IMAD.MOV.U32 R9, RZ, RZ, R10 ;  /* 0x000000ffff097224 */ /* 0x000fe400078e000a */
[----:B------:R-:W-:Y:S02]  /*305d0*/  IMAD.MOV.U32 R10, RZ, RZ, R59 ;  /* 0x000000ffff0a7224 */ /* 0x000fe400078e003b */
.L_x_49776:
[----:B------:R-:W-:Y:S05]  /*305e0*/  BSYNC B1 ;  /* 0x0000000000017941 */ /* 0x000fea0003800000 */
.L_x_49774:
        /* <DEDUP_REMOVED lines=9> */
.L_x_49778:
[----:B------:R-:W-:Y:S01]  /*30680*/  IMAD.MOV.U32 R60, RZ, RZ, R61 ;  /* 0x000000ffff3c7224 */ /* 0x000fe200078e003d */
[----:B------:R-:W-:Y:S01]  /*30690*/  MOV R61, R6 ;  /* 0x00000006003d7202 */ /* 0x000fe20000000f00 */
[----:B------:R-:W-:Y:S02]  /*306a0*/  IMAD.MOV.U32 R8, RZ, RZ, R9 ;  /* 0x000000ffff087224 */ /* 0x000fe400078e0009 */
[----:B------:R-:W-:Y:S02]  /*306b0*/  IMAD.MOV.U32 R9, RZ, RZ, R58 ;  /* 0x000000ffff097224 */ /* 0x000fe400078e003a */
.L_x_49779:
[----:B------:R-:W-:Y:S05]  /*306c0*/  BSYNC B1 ;  /* 0x0000000000017941 */ /* 0x000fea0003800000 */
.L_x_49777:
        /* <DEDUP_REMOVED lines=9> */
.L_x_49781:
[----:B------:R-:W-:Y:S01]  /*30760*/  IMAD.MOV.U32 R59, RZ, RZ, R60 ;  /* 0x000000ffff3b7224 */ /* 0x000fe200078e003c */
[----:B------:R-:W-:Y:S01]  /*30770*/  MOV R60, R5 ;  /* 0x00000005003c7202 */ /* 0x000fe20000000f00 */
[----:B------:R-:W-:Y:S02]  /*30780*/  IMAD.MOV.U32 R7, RZ, RZ, R8 ;  /* 0x000000ffff077224 */ /* 0x000fe400078e0008 */
[----:B------:R-:W-:Y:S02]  /*30790*/  IMAD.MOV.U32 R8, RZ, RZ, R57 ;  /* 0x000000ffff087224 */ /* 0x000fe400078e0039 */
.L_x_49782:
[----:B------:R-:W-:Y:S05]  /*307a0*/  BSYNC B1 ;  /* 0x0000000000017941 */ /* 0x000fea0003800000 */
.L_x_49780:
        /* <DEDUP_REMOVED lines=9> */
.L_x_49784:
[----:B------:R-:W-:Y:S01]  /*30840*/  IMAD.MOV.U32 R6, RZ, RZ, R59 ;  /* 0x000000ffff067224 */ /* 0x000fe200078e003b */
[----:B------:R-:W-:Y:S01]  /*30850*/  MOV R59, R4 ;  /* 0x00000004003b7202 */ /* 0x000fe20000000f00 */
[----:B------:R-:W-:Y:S02]  /*30860*/  IMAD.MOV.U32 R5, RZ, RZ, R7 ;  /* 0x000000ffff057224 */ /* 0x000fe400078e0007 */
[----:B------:R-:W-:Y:S02]  /*30870*/  IMAD.MOV.U32 R7, RZ, RZ, R56 ;  /* 0x000000ffff077224 */ /* 0x000fe400078e0038 */
.L_x_49785:
[----:B------:R-:W-:Y:S05]  /*30880*/  BSYNC B1 ;  /* 0x0000000000017941 */ /* 0x000fea0003800000 */
.L_x_49783:
        /* <DEDUP_REMOVED lines=16> */
.L_x_49787:
[----:B------:R-:W-:Y:S01]  /*30990*/  MOV R50, R19 ;  /* 0x0000001300327202 */ /* 0x000fe20000000f00 */
[----:B------:R-:W-:Y:S02]  /*309a0*/  IMAD.MOV.U32 R4, RZ, RZ, R71 ;  /* 0x000000ffff047224 */ /* 0x000fe400078e0047 */
[----:B------:R-:W-:Y:S02]  /*309b0*/  IMAD.MOV.U32 R19, RZ, RZ, R3 ;  /* 0x000000ffff137224 */ /* 0x000fe400078e0003 */
[----:B------:R-:W-:Y:S02]  /*309c0*/  IMAD.MOV.U32 R71, RZ, RZ, R2 ;  /* 0x000000ffff477224 */ /* 0x000fe400078e0002 */
.L_x_49788:
[----:B------:R-:W-:Y:S05]  /*309d0*/  BSYNC B1 ;  /* 0x0000000000017941 */ /* 0x000fea0003800000 */
.L_x_49786:
        /* <DEDUP_REMOVED lines=9> */
.L_x_49790:
[----:B------:R-:W-:Y:S01]  /*30a70*/  MOV R39, R50 ;  /* 0x0000003200277202 */ /* 0x000fe20000000f00 */
[----:B------:R-:W-:Y:S02]  /*30a80*/  IMAD.MOV.U32 R3, RZ, RZ, R4 ;  /* 0x000000ffff037224 */ /* 0x000fe400078e0004 */
[----:B------:R-:W-:Y:S02]  /*30a90*/  IMAD.MOV.U32 R50, RZ, RZ, R47 ;  /* 0x000000ffff327224 */ /* 0x000fe400078e002f */
[----:B------:R-:W-:Y:S02]  /*30aa0*/  IMAD.MOV.U32 R4, RZ, RZ, R45 ;  /* 0x000000ffff047224 */ /* 0x000fe400078e002d */
.L_x_49791:
[----:B------:R-:W-:Y:S05]  /*30ab0*/  BSYNC B1 ;  /* 0x0000000000017941 */ /* 0x000fea0003800000 */
.L_x_49789:
        /* <DEDUP_REMOVED lines=9> */
.L_x_49793:
[----:B------:R-:W-:Y:S01]  /*30b50*/  MOV R56, R39 ;  /* 0x0000002700387202 */ /* 0x000fe20000000f00 */
[----:B------:R-:W-:Y:S02]  /*30b60*/  IMAD.MOV.U32 R2, RZ, RZ, R3 ;  /* 0x000000ffff027224 */ /* 0x000fe400078e0003 */
[----:B------:R-:W-:Y:S02]  /*30b70*/  IMAD.MOV.U32 R39, RZ, RZ, R70 ;  /* 0x000000ffff277224 */ /* 0x000fe400078e0046 */
[----:B------:R-:W-:Y:S02]  /*30b80*/  IMAD.MOV.U32 R3, RZ, RZ, R18 ;  /* 0x000000ffff037224 */ /* 0x000fe400078e0012 */
.L_x_49794:
[----:B------:R-:W-:Y:S05]  /*30b90*/  BSYNC B1 ;  /* 0x0000000000017941 */ /* 0x000fea0003800000 */
.L_x_49792:
        /* <DEDUP_REMOVED lines=9> */
.L_x_49796:
[----:B------:R-:W-:Y:S01]  /*30c30*/  MOV R47, R56 ;  /* 0x00000038002f7202 */ /* 0x000fe20000000f00 */
[----:B------:R-:W-:Y:S02]  /*30c40*/  IMAD.MOV.U32 R45, RZ, RZ, R2 ;  /* 0x000000ffff2d7224 */ /* 0x000fe400078e0002 */
[----:B------:R-:W-:Y:S02]  /*30c50*/  IMAD.MOV.U32 R56, RZ, RZ, R53 ;  /* 0x000000ffff387224 */ /* 0x000fe400078e0035 */
[----:B------:R-:W-:Y:S02]  /*30c60*/  IMAD.MOV.U32 R2, RZ, RZ, R17 ;  /* 0x000000ffff027224 */ /* 0x000fe400078e0011 */
.L_x_49797:
[----:B------:R-:W-:Y:S05]  /*30c70*/  BSYNC B1 ;  /* 0x0000000000017941 */ /* 0x000fea0003800000 */
.L_x_49795:
        /* <DEDUP_REMOVED lines=9> */
.L_x_49799:
[----:B------:R-:W-:Y:S01]  /*30d10*/  MOV R58, R47 ;  /* 0x0000002f003a7202 */ /* 0x000fe20000000f00 */
[----:B------:R-:W-:Y:S02]  /*30d20*/  IMAD.MOV.U32 R18, RZ, RZ, R45 ;  /* 0x000000ffff127224 */ /* 0x000fe400078e002d */
[----:B------:R-:W-:Y:S02]  /*30d30*/  IMAD.MOV.U32 R47, RZ, RZ, R68 ;  /* 0x000000ffff2f7224 */ /* 0x000fe400078e0044 */
[----:B------:R-:W-:Y:S02]  /*30d40*/  IMAD.MOV.U32 R45, RZ, RZ, R16 ;  /* 0x000000ffff2d7224 */ /* 0x000fe400078e0010 */
.L_x_49800:
[----:B------:R-:W-:Y:S05]  /*30d50*/  BSYNC B1 ;  /* 0x0000000000017941 */ /* 0x000fea0003800000 */
.L_x_49798:
        /* <DEDUP_REMOVED lines=9> */
.L_x_49802:
[----:B------:R-:W-:Y:S01]  /*30df0*/  MOV R53, R58 ;  /* 0x0000003a00357202 */ /* 0x000fe20000000f00 */
[----:B------:R-:W-:Y:S02]  /*30e00*/  IMAD.MOV.U32 R17, RZ, RZ, R18 ;  /* 0x000000ffff117224 */ /* 0x000fe400078e0012 */
[----:B------:R-:W-:Y:S02]  /*30e10*/  IMAD.MOV.U32 R58, RZ, RZ, R55 ;  /* 0x000000ffff3a7224 */ /* 0x000fe400078e0037 */
[----:B------:R-:W-:Y:S02]  /*30e20*/  IMAD.MOV.U32 R18, RZ, RZ, R15 ;  /* 0x000000ffff127224 */ /* 0x000fe400078e000f */
.L_x_49803:
[----:B------:R-:W-:Y:S05]  /*30e30*/  BSYNC B1 ;  /* 0x0000000000017941 */ /* 0x000fea0003800000 */
.L_x_49801:
        /* <DEDUP_REMOVED lines=9> */
.L_x_49805:
[----:B------:R-:W-:Y:S01]  /*30ed0*/  MOV R68, R53 ;  /* 0x0000003500447202 */ /* 0x000fe20000000f00 */
[----:B------:R-:W-:Y:S02]  /*30ee0*/  IMAD.MOV.U32 R16, RZ, RZ, R17 ;  /* 0x000000ffff107224 */ /* 0x000fe400078e0011 */
[----:B------:R-:W-:Y:S02]  /*30ef0*/  IMAD.MOV.U32 R53, RZ, RZ, R66 ;  /* 0x000000ffff357224 */ /* 0x000fe400078e0042 */
[----:B------:R-:W-:Y:S02]  /*30f00*/  IMAD.MOV.U32 R17, RZ, RZ, R14 ;  /* 0x000000ffff117224 */ /* 0x000fe400078e000e */
.L_x_49806:
[----:B------:R-:W-:Y:S05]  /*30f10*/  BSYNC B1 ;  /* 0x0000000000017941 */ /* 0x000fea0003800000 */
.L_x_49804:
        /* <DEDUP_REMOVED lines=9> */
.L_x_49808:
[----:B------:R-:W-:Y:S01]  /*30fb0*/  MOV R55, R68 ;  /* 0x0000004400377202 */ /* 0x000fe20000000f00 */
[----:B------:R-:W-:Y:S02]  /*30fc0*/  IMAD.MOV.U32 R15, RZ, RZ, R16 ;  /* 0x000000ffff0f7224 */ /* 0x000fe400078e0010 */
[----:B------:R-:W-:Y:S02]  /*30fd0*/  IMAD.MOV.U32 R68, RZ, RZ, R65 ;  /* 0x000000ffff447224 */ /* 0x000fe400078e0041 */
[----:B------:R-:W-:Y:S02]  /*30fe0*/  IMAD.MOV.U32 R16, RZ, RZ, R13 ;  /* 0x000000ffff107224 */ /* 0x000fe400078e000d */
.L_x_49809:
[----:B------:R-:W-:Y:S05]  /*30ff0*/  BSYNC B1 ;  /* 0x0000000000017941 */ /* 0x000fea0003800000 */
.L_x_49807:
        /* <DEDUP_REMOVED lines=9> */
.L_x_49811:
[----:B------:R-:W-:Y:S01]  /*31090*/  MOV R66, R55 ;  /* 0x0000003700427202 */ /* 0x000fe20000000f00 */
[----:B------:R-:W-:Y:S02]  /*310a0*/  IMAD.MOV.U32 R14, RZ, RZ, R15 ;  /* 0x000000ffff0e7224 */ /* 0x000fe400078e000f */
[----:B------:R-:W-:Y:S02]  /*310b0*/  IMAD.MOV.U32 R55, RZ, RZ, R64 ;  /* 0x000000ffff377224 */ /* 0x000fe400078e0040 */
[----:B------:R-:W-:Y:S02]  /*310c0*/  IMAD.MOV.U32 R15, RZ, RZ, R12 ;  /* 0x000000ffff0f7224 */ /* 0x000fe400078e000c */
.L_x_49812:
[----:B------:R-:W-:Y:S05]  /*310d0*/  BSYNC B1 ;  /* 0x0000000000017941 */ /* 0x000fea0003800000 */
.L_x_49810:
        /* <DEDUP_REMOVED lines=9> */
.L_x_49814:
[----:B------:R-:W-:Y:S01]  /*31170*/  MOV R57, R66 ;  /* 0x0000004200397202 */ /* 0x000fe20000000f00 */
[----:B------:R-:W-:Y:S02]  /*31180*/  IMAD.MOV.U32 R13, RZ, RZ, R14 ;  /* 0x000000ffff0d7224 */ /* 0x000fe400078e000e */
[----:B------:R-:W-:Y:S02]  /*31190*/  IMAD.MOV.U32 R66, RZ, RZ, R63 ;  /* 0x000000ffff427224 */ /* 0x000fe400078e003f */
[----:B------:R-:W-:Y:S02]  /*311a0*/  IMAD.MOV.U32 R14, RZ, RZ, R11 ;  /* 0x000000ffff0e7224 */ /* 0x000fe400078e000b */
.L_x_49815:
[----:B------:R-:W-:Y:S05]  /*311b0*/  BSYNC B1 ;  /* 0x0000000000017941 */ /* 0x000fea0003800000 */
.L_x_49813:
        /* <DEDUP_REMOVED lines=9> */
.L_x_49817:
[----:B------:R-:W-:Y:S01]  /*31250*/  MOV R64, R57 ;  /* 0x0000003900407202 */ /* 0x000fe20000000f00 */
[----:B------:R-:W-:Y:S02]  /*31260*/  IMAD.MOV.U32 R12, RZ, RZ, R13 ;  /* 0x000000ffff0c7224 */ /* 0x000fe400078e000d */
[----:B------:R-:W-:Y:S02]  /*31270*/  IMAD.MOV.U32 R57, RZ, RZ, R62 ;  /* 0x000000ffff397224 */ /* 0x000fe400078e003e */
[----:B------:R-:W-:Y:S02]  /*31280*/  IMAD.MOV.U32 R13, RZ, RZ, R10 ;  /* 0x000000ffff0d7224 */ /* 0x000fe400078e000a */
.L_x_49818:
[----:B------:R-:W-:Y:S05]  /*31290*/  BSYNC B1 ;  /* 0x0000000000017941 */ /* 0x000fea0003800000 */
.L_x_49816:
        /* <DEDUP_REMOVED lines=9> */
.L_x_49820:
[----:B------:R-:W-:Y:S01]  /*31330*/  MOV R63, R64 ;  /* 0x00000040003f7202 */ /* 0x000fe20000000f00 */
[----:B------:R-:W-:Y:S02]  /*31340*/  IMAD.MOV.U32 R11, RZ, RZ, R12 ;  /* 0x000000ffff0b7224 */ /* 0x000fe400078e000c */
[----:B------:R-:W-:Y:S02]  /*31350*/  IMAD.MOV.U32 R64, RZ, RZ, R61 ;  /* 0x000000ffff407224 */ /* 0x000fe400078e003d */
[----:B------:R-:W-:Y:S02]  /*31360*/  IMAD.MOV.U32 R12, RZ, RZ, R9 ;  /* 0x000000ffff0c7224 */ /* 0x000fe400078e0009 */
.L_x_49821:
[----:B------:R-:W-:Y:S05]  /*31370*/  BSYNC B1 ;  /* 0x0000000000017941 */ /* 0x000fea0003800000 */
.L_x_49819:
        /* <DEDUP_REMOVED lines=9> */
.L_x_49823:
[----:B------:R-:W-:Y:S01]  /*31410*/  MOV R62, R63 ;  /* 0x0000003f003e7202 */ /* 0x000fe20000000f00 */
[----:B------:R-:W-:Y:S02]  /*31420*/  IMAD.MOV.U32 R10, RZ, RZ, R11 ;  /* 0x000000ffff0a7224 */ /* 0x000fe400078e000b */
[----:B------:R-:W-:Y:S02]  /*31430*/  IMAD.MOV.U32 R63, RZ, RZ, R60 ;  /* 0x000000ffff3f7224 */ /* 0x000fe400078e003c */
[----:B------:R-:W-:Y:S02]  /*31440*/  IMAD.MOV.U32 R11, RZ, RZ, R8 ;  /* 0x000000ffff0b7224 */ /* 0x000fe400078e0008 */
.L_x_49824:
[----:B------:R-:W-:Y:S05]  /*31450*/  BSYNC B1 ;  /* 0x0000000000017941 */ /* 0x000fea0003800000 */
.L_x_49822:
        /* <DEDUP_REMOVED lines=9> */
.L_x_49826:
[----:B------:R-:W-:Y:S01]  /*314f0*/  MOV R9, R62 ;  /* 0x0000003e00097202 */ /* 0x000fe20000000f00 */
[----:B------:R-:W-:Y:S02]  /*31500*/  IMAD.MOV.U32 R8, RZ, RZ, R10 ;  /* 0x000000ffff087224 */ /* 0x000fe400078e000a */
[----:B------:R-:W-:Y:S02]  /*31510*/  IMAD.MOV.U32 R62, RZ, RZ, R59 ;  /* 0x000000ffff3e7224 */ /* 0x000fe400078e003b */
[----:B------:R-:W-:Y:S02]  /*31520*/  IMAD.MOV.U32 R10, RZ, RZ, R7 ;  /* 0x000000ffff0a7224 */ /* 0x000fe400078e0007 */
.L_x_49827:
[----:B------:R-:W-:Y:S05]  /*31530*/  BSYNC B1 ;  /* 0x0000000000017941 */ /* 0x000fea0003800000 */
.L_x_49825:
        /* <DEDUP_REMOVED lines=9> */
.L_x_49829:
[----:B------:R-:W-:Y:S01]  /*315d0*/  MOV R59, R9 ;  /* 0x00000009003b7202 */ /* 0x000fe20000000f00 */
[----:B------:R-:W-:Y:S02]  /*315e0*/  IMAD.MOV.U32 R7, RZ, RZ, R8 ;  /* 0x000000ffff077224 */ /* 0x000fe400078e0008 */
[----:B------:R-:W-:Y:S02]  /*315f0*/  IMAD.MOV.U32 R9, RZ, RZ, R6 ;  /* 0x000000ffff097224 */ /* 0x000fe400078e0006 */
[----:B------:R-:W-:Y:S02]  /*31600*/  IMAD.MOV.U32 R8, RZ, RZ, R5 ;  /* 0x000000ffff087224 */ /* 0x000fe400078e0005 */
.L_x_49830:
[----:B------:R-:W-:Y:S05]  /*31610*/  BSYNC B1 ;  /* 0x0000000000017941 */ /* 0x000fea0003800000 */
.L_x_49828:
        /* <DEDUP_REMOVED lines=16> */
.L_x_49832:
[----:B------:R-:W-:Y:S02]  /*31720*/  IMAD.MOV.U32 R48, RZ, RZ, R19 ;  /* 0x000000ffff307224 */ /* 0x000fe400078e0013 */
[----:B------:R-:W-:Y:S02]  /*31730*/  IMAD.MOV.U32 R6, RZ, RZ, R71 ;  /* 0x000000ffff067224 */ /* 0x000fe400078e0047 */
[----:B------:R-:W-:Y:S02]  /*31740*/  IMAD.MOV.U32 R19, RZ, RZ, R50 ;  /* 0x000000ffff137224 */ /* 0x000fe400078e0032 */
[----:B------:R-:W-:Y:S02]  /*31750*/  IMAD.MOV.U32 R71, RZ, RZ, R4 ;  /* 0x000000ffff477224 */ /* 0x000fe400078e0004 */
.L_x_49833:
[----:B------:R-:W-:Y:S05]  /*31760*/  BSYNC B1 ;  /* 0x0000000000017941 */ /* 0x000fea0003800000 */
.L_x_49831:
        /* <DEDUP_REMOVED lines=9> */
.L_x_49835:
[----:B------:R-:W-:Y:S02]  /*31800*/  IMAD.MOV.U32 R37, RZ, RZ, R48 ;  /* 0x000000ffff257224 */ /* 0x000fe400078e0030 */
[----:B------:R-:W-:Y:S02]  /*31810*/  IMAD.MOV.U32 R5, RZ, RZ, R6 ;  /* 0x000000ffff057224 */ /* 0x000fe400078e0006 */
[----:B------:R-:W-:Y:S02]  /*31820*/  IMAD.MOV.U32 R48, RZ, RZ, R39 ;  /* 0x000000ffff307224 */ /* 0x000fe400078e0027 */
[----:B------:R-:W-:Y:S02]  /*31830*/  IMAD.MOV.U32 R6, RZ, RZ, R3 ;  /* 0x000000ffff067224 */ /* 0x000fe400078e0003 */
.L_x_49836:
[----:B------:R-:W-:Y:S05]  /*31840*/  BSYNC B1 ;  /* 0x0000000000017941 */ /* 0x000fea0003800000 */
.L_x_49834:
        /* <DEDUP_REMOVED lines=9> */
.L_x_49838:
[----:B------:R-:W-:Y:S02]  /*318e0*/  IMAD.MOV.U32 R50, RZ, RZ, R37 ;  /* 0x000000ffff327224 */ /* 0x000fe400078e0025 */
[----:B------:R-:W-:Y:S02]  /*318f0*/  IMAD.MOV.U32 R4, RZ, RZ, R5 ;  /* 0x000000ffff047224 */ /* 0x000fe400078e0005 */
[----:B------:R-:W-:Y:S02]  /*31900*/  IMAD.MOV.U32 R37, RZ, RZ, R56 ;  /* 0x000000ffff257224 */ /* 0x000fe400078e0038 */
[----:B------:R-:W-:Y:S02]  /*31910*/  IMAD.MOV.U32 R5, RZ, RZ, R2 ;  /* 0x000000ffff057224 */ /* 0x000fe400078e0002 */
.L_x_49839:
[----:B------:R-:W-:Y:S05]  /*31920*/  BSYNC B1 ;  /* 0x0000000000017941 */ /* 0x000fea0003800000 */
.L_x_49837:
        /* <DEDUP_REMOVED lines=9> */
.L_x_49841:
[----:B------:R-:W-:Y:S02]  /*319c0*/  IMAD.MOV.U32 R39, RZ, RZ, R50 ;  /* 0x000000ffff277224 */ /* 0x000fe400078e0032 */
[----:B------:R-:W-:Y:S02]  /*319d0*/  IMAD.MOV.U32 R3, RZ, RZ, R4 ;  /* 0x000000ffff037224 */ /* 0x000fe400078e0004 */
[----:B------:R-:W-:Y:S02]  /*319e0*/  IMAD.MOV.U32 R50, RZ, RZ, R47 ;  /* 0x000000ffff327224 */ /* 0x000fe400078e002f */
[----:B------:R-:W-:Y:S02]  /*319f0*/  IMAD.MOV.U32 R4, RZ, RZ, R45 ;  /* 0x000000ffff047224 */ /* 0x000fe400078e002d */
.L_x_49842:
[----:B------:R-:W-:Y:S05]  /*31a00*/  BSYNC B1 ;  /* 0x0000000000017941 */ /* 0x000fea0003800000 */
.L_x_49840:
        /* <DEDUP_REMOVED lines=9> */
.L_x_49844:
[----:B------:R-:W-:Y:S02]  /*31aa0*/  IMAD.MOV.U32 R56, RZ, RZ, R39 ;  /* 0x000000ffff387224 */ /* 0x000fe400078e0027 */
[----:B------:R-:W-:Y:S02]  /*31ab0*/  IMAD.MOV.U32 R2, RZ, RZ, R3 ;  /* 0x000000ffff027224 */ /* 0x000fe400078e0003 */
[----:B------:R-:W-:Y:S02]  /*31ac0*/  IMAD.MOV.U32 R39, RZ, RZ, R58 ;  /* 0x000000ffff277224 */ /* 0x000fe400078e003a */
[----:B------:R-:W-:Y:S02]  /*31ad0*/  IMAD.MOV.U32 R3, RZ, RZ, R18 ;  /* 0x000000ffff037224 */ /* 0x000fe400078e0012 */
.L_x_49845:
[----:B------:R-:W-:Y:S05]  /*31ae0*/  BSYNC B1 ;  /* 0x0000000000017941 */ /* 0x000fea0003800000 */
.L_x_49843:
        /* <DEDUP_REMOVED lines=9> */
.L_x_49847:
[----:B------:R-:W-:Y:S02]  /*31b80*/  IMAD.MOV.U32 R47, RZ, RZ, R56 ;  /* 0x000000ffff2f7224 */ /* 0x000fe400078e0038 */
[----:B------:R-:W-:Y:S02]  /*31b90*/  IMAD.MOV.U32 R45, RZ, RZ, R2 ;  /* 0x000000ffff2d7224 */ /* 0x000fe400078e0002 */
[----:B------:R-:W-:Y:S02]  /*31ba0*/  IMAD.MOV.U32 R56, RZ, RZ, R53 ;  /* 0x000000ffff387224 */ /* 0x000fe400078e0035 */
[----:B------:R-:W-:Y:S02]  /*31bb0*/  IMAD.MOV.U32 R2, RZ, RZ, R17 ;  /* 0x000000ffff027224 */ /* 0x000fe400078e0011 */
.L_x_49848:
[----:B------:R-:W-:Y:S05]  /*31bc0*/  BSYNC B1 ;  /* 0x0000000000017941 */ /* 0x000fea0003800000 */
.L_x_49846:
        /* <DEDUP_REMOVED lines=9> */
.L_x_49850:
[----:B------:R-:W-:Y:S02]  /*31c60*/  IMAD.MOV.U32 R58, RZ, RZ, R47 ;  /* 0x000000ffff3a7224 */ /* 0x000fe400078e002f */
[----:B------:R-:W-:Y:S02]  /*31c70*/  IMAD.MOV.U32 R18, RZ, RZ, R45 ;  /* 0x000000ffff127224 */ /* 0x000fe400078e002d */
[----:B------:R-:W-:Y:S02]  /*31c80*/  IMAD.MOV.U32 R47, RZ, RZ, R68 ;  /* 0x000000ffff2f7224 */ /* 0x000fe400078e0044 */
[----:B------:R-:W-:Y:S02]  /*31c90*/  IMAD.MOV.U32 R45, RZ, RZ, R16 ;  /* 0x000000ffff2d7224 */ /* 0x000fe400078e0010 */
.L_x_49851:
[----:B------:R-:W-:Y:S05]  /*31ca0*/  BSYNC B1 ;  /* 0x0000000000017941 */ /* 0x000fea0003800000 */
.L_x_49849:
        /* <DEDUP_REMOVED lines=9> */
.L_x_49853:
[----:B------:R-:W-:Y:S02]  /*31d40*/  IMAD.MOV.U32 R53, RZ, RZ, R58 ;  /* 0x000000ffff357224 */ /* 0x000fe400078e003a */
[----:B------:R-:W-:Y:S02]  /*31d50*/  IMAD.MOV.U32 R17, RZ, RZ, R18 ;  /* 0x000000ffff117224 */ /* 0x000fe400078e0012 */
[----:B------:R-:W-:Y:S02]  /*31d60*/  IMAD.MOV.U32 R58, RZ, RZ, R55 ;  /* 0x000000ffff3a7224 */ /* 0x000fe400078e0037 */
[----:B------:R-:W-:Y:S02]  /*31d70*/  IMAD.MOV.U32 R18, RZ, RZ, R15 ;  /* 0x000000ffff127224 */ /* 0x000fe400078e000f */
.L_x_49854:
[----:B------:R-:W-:Y:S05]  /*31d80*/  BSYNC B1 ;  /* 0x0000000000017941 */ /* 0x000fea0003800000 */
.L_x_49852:
        /* <DEDUP_REMOVED lines=9> */
.L_x_49856:
[----:B------:R-:W-:Y:S02]  /*31e20*/  IMAD.MOV.U32 R60, RZ, RZ, R53 ;  /* 0x000000ffff3c7224 */ /* 0x000fe400078e0035 */
[----:B------:R-:W-:Y:S02]  /*31e30*/  IMAD.MOV.U32 R16, RZ, RZ, R17 ;  /* 0x000000ffff107224 */ /* 0x000fe400078e0011 */
[----:B------:R-:W-:Y:S02]  /*31e40*/  IMAD.MOV.U32 R53, RZ, RZ, R66 ;  /* 0x000000ffff357224 */ /* 0x000fe400078e0042 */
[----:B------:R-:W-:Y:S02]  /*31e50*/  IMAD.MOV.U32 R17, RZ, RZ, R14 ;  /* 0x000000ffff117224 */ /* 0x000fe400078e000e */
.L_x_49857:
[----:B------:R-:W-:Y:S05]  /*31e60*/  BSYNC B1 ;  /* 0x0000000000017941 */ /* 0x000fea0003800000 */
.L_x_49855:
        /* <DEDUP_REMOVED lines=9> */
.L_x_49859:
[----:B------:R-:W-:Y:S02]  /*31f00*/  IMAD.MOV.U32 R55, RZ, RZ, R60 ;  /* 0x000000ffff377224 */ /* 0x000fe400078e003c */
[----:B------:R-:W-:Y:S02]  /*31f10*/  IMAD.MOV.U32 R15, RZ, RZ, R16 ;  /* 0x000000ffff0f7224 */ /* 0x000fe400078e0010 */
[----:B------:R-:W-:Y:S02]  /*31f20*/  IMAD.MOV.U32 R60, RZ, RZ, R57 ;  /* 0x000000ffff3c7224 */ /* 0x000fe400078e0039 */
[----:B------:R-:W-:Y:S02]  /*31f30*/  IMAD.MOV.U32 R16, RZ, RZ, R13 ;  /* 0x000000ffff107224 */ /* 0x000fe400078e000d */
.L_x_49860:
[----:B------:R-:W-:Y:S05]  /*31f40*/  BSYNC B1 ;  /* 0x0000000000017941 */ /* 0x000fea0003800000 */
.L_x_49858:
        /* <DEDUP_REMOVED lines=9> */
.L_x_49862:
[----:B------:R-:W-:Y:S02]  /*31fe0*/  IMAD.MOV.U32 R66, RZ, RZ, R55 ;  /* 0x000000ffff427224 */ /* 0x000fe400078e0037 */
[----:B------:R-:W-:Y:S02]  /*31ff0*/  IMAD.MOV.U32 R14, RZ, RZ, R15 ;  /* 0x000000ffff0e7224 */ /* 0x000fe400078e000f */
[----:B------:R-:W-:Y:S02]  /*32000*/  IMAD.MOV.U32 R55, RZ, RZ, R64 ;  /* 0x000000ffff377224 */ /* 0x000fe400078e0040 */
[----:B------:R-:W-:Y:S02]  /*32010*/  IMAD.MOV.U32 R15, RZ, RZ, R12 ;  /* 0x000000ffff0f7224 */ /* 0x000fe400078e000c */
.L_x_49863:
[----:B------:R-:W-:Y:S05]  /*32020*/  BSYNC B1 ;  /* 0x0000000000017941 */ /* 0x000fea0003800000 */
.L_x_49861:
        /* <DEDUP_REMOVED lines=9> */
.L_x_49865:
[----:B------:R-:W-:Y:S02]  /*320c0*/  IMAD.MOV.U32 R57, RZ, RZ, R66 ;  /* 0x000000ffff397224 */ /* 0x000fe400078e0042 */
[----:B------:R-:W-:Y:S02]  /*320d0*/  IMAD.MOV.U32 R13, RZ, RZ, R14 ;  /* 0x000000ffff0d7224 */ /* 0x000fe400078e000e */
[----:B------:R-:W-:Y:S02]  /*320e0*/  IMAD.MOV.U32 R66, RZ, RZ, R63 ;  /* 0x000000ffff427224 */ /* 0x000fe400078e003f */
[----:B------:R-:W-:Y:S02]  /*320f0*/  IMAD.MOV.U32 R14, RZ, RZ, R11 ;  /* 0x000000ffff0e7224 */ /* 0x000fe400078e000b */
.L_x_49866:
[----:B------:R-:W-:Y:S05]  /*32100*/  BSYNC B1 ;  /* 0x0000000000017941 */ /* 0x000fea0003800000 */
.L_x_49864:
        /* <DEDUP_REMOVED lines=9> */
.L_x_49868:
[----:B------:R-:W-:Y:S02]  /*321a0*/  IMAD.MOV.U32 R12, RZ, RZ, R57 ;  /* 0x000000ffff0c7224 */ /* 0x000fe400078e0039 */
[----:B------:R-:W-:Y:S02]  /*321b0*/  IMAD.MOV.U32 R11, RZ, RZ, R13 ;  /* 0x000000ffff0b7224 */ /* 0x000fe400078e000d */
[----:B------:R-:W-:Y:S02]  /*321c0*/  IMAD.MOV.U32 R57, RZ, RZ, R62 ;  /* 0x000000ffff397224 */ /* 0x000fe400078e003e */
[----:B------:R-:W-:Y:S02]  /*321d0*/  IMAD.MOV.U32 R13, RZ, RZ, R10 ;  /* 0x000000ffff0d7224 */ /* 0x000fe400078e000a */
.L_x_49869:
[----:B------:R-:W-:Y:S05]  /*321e0*/  BSYNC B1 ;  /* 0x0000000000017941 */ /* 0x000fea0003800000 */
.L_x_49867:
        /* <DEDUP_REMOVED lines=9> */
.L_x_49871:
[----:B------:R-:W-:Y:S02]  /*32280*/  IMAD.MOV.U32 R62, RZ, RZ, R12 ;  /* 0x000000ffff3e7224 */ /* 0x000fe400078e000c */
[----:B------:R-:W-:Y:S02]  /*32290*/  IMAD.MOV.U32 R10, RZ, RZ, R11 ;  /* 0x000000ffff0a7224 */ /* 0x000fe400078e000b */
[----:B------:R-:W-:Y:S02]  /*322a0*/  IMAD.MOV.U32 R12, RZ, RZ, R9 ;  /* 0x000000ffff0c7224 */ /* 0x000fe400078e0009 */
[----:B------:R-:W-:Y:S02]  /*322b0*/  IMAD.MOV.U32 R11, RZ, RZ, R8 ;  /* 0x000000ffff0b7224 */ /* 0x000fe400078e0008 */
.L_x_49872:
[----:B------:R-:W-:Y:S05]  /*322c0*/  BSYNC B1 ;  /* 0x0000000000017941 */ /* 0x000fea0003800000 */
.L_x_49870:
        /* <DEDUP_REMOVED lines=9> */
.L_x_49874:
[----:B------:R-:W-:Y:S02]  /*32360*/  IMAD.MOV.U32 R9, RZ, RZ, R62 ;  /* 0x000000ffff097224 */ /* 0x000fe400078e003e */
[----:B------:R-:W-:Y:S02]  /*32370*/  IMAD.MOV.U32 R8, RZ, RZ, R10 ;  /* 0x000000ffff087224 */ /* 0x000fe400078e000a */
[----:B------:R-:W-:Y:S02]  /*32380*/  IMAD.MOV.U32 R62, RZ, RZ, R59 ;  /* 0x000000ffff3e7224 */ /* 0x000fe400078e003b */
[----:B------:R-:W-:Y:S02]  /*32390*/  IMAD.MOV.U32 R10, RZ, RZ, R7 ;  /* 0x000000ffff0a7224 */ /* 0x000fe400078e0007 */
.L_x_49875:
[----:B------:R-:W-:Y:S05]  /*323a0*/  BSYNC B1 ;  /* 0x0000000000017941 */ /* 0x000fea0003800000 */
.L_x_49873:
        /* <DEDUP_REMOVED lines=16> */
.L_x_49877:
[----:B------:R-:W-:Y:S01]  /*324b0*/  IMAD.MOV.U32 R64, RZ, RZ, R19 ;  /* 0x000000ffff407224 */ /* 0x000fe200078e0013 */
[----:B------:R-:W-:Y:S01]  /*324c0*/  MOV R19, R48 ;  /* 0x0000003000137202 */ /* 0x000fe20000000f00 */
[----:B------:R-:W-:Y:S02]  /*324d0*/  IMAD.MOV.U32 R46, RZ, RZ, R71 ;  /* 0x000000ffff2e7224 */ /* 0x000fe400078e0047 */
[----:B------:R-:W-:Y:S02]  /*324e0*/  IMAD.MOV.U32 R71, RZ, RZ, R6 ;  /* 0x000000ffff477224 */ /* 0x000fe400078e0006 */
.L_x_49878:
[----:B------:R-:W-:Y:S05]  /*324f0*/  BSYNC B1 ;  /* 0x0000000000017941 */ /* 0x000fea0003800000 */
.L_x_49876:
        /* <DEDUP_REMOVED lines=9> */
.L_x_49880:
[----:B------:R-:W-:Y:S01]  /*32590*/  IMAD.MOV.U32 R35, RZ, RZ, R64 ;  /* 0x000000ffff237224 */ /* 0x000fe200078e0040 */
[----:B------:R-:W-:Y:S01]  /*325a0*/  MOV R64, R37 ;  /* 0x0000002500407202 */ /* 0x000fe20000000f00 */
[----:B------:R-:W-:Y:S02]  /*325b0*/  IMAD.MOV.U32 R7, RZ, RZ, R46 ;  /* 0x000000ffff077224 */ /* 0x000fe400078e002e */
[----:B------:R-:W-:Y:S02]  /*325c0*/  IMAD.MOV.U32 R46, RZ, RZ, R5 ;  /* 0x000000ffff2e7224 */ /* 0x000fe400078e0005 */
.L_x_49881:
[----:B------:R-:W-:Y:S05]  /*325d0*/  BSYNC B1 ;  /* 0x0000000000017941 */ /* 0x000fea0003800000 */
.L_x_49879:
        /* <DEDUP_REMOVED lines=9> */
.L_x_49883:
[----:B------:R-:W-:Y:S01]  /*32670*/  IMAD.MOV.U32 R48, RZ, RZ, R35 ;  /* 0x000000ffff307224 */ /* 0x000fe200078e0023 */
[----:B------:R-:W-:Y:S01]  /*32680*/  MOV R35, R50 ;  /* 0x0000003200237202 */ /* 0x000fe20000000f00 */
[----:B------:R-:W-:Y:S02]  /*32690*/  IMAD.MOV.U32 R6, RZ, RZ, R7 ;  /* 0x000000ffff067224 */ /* 0x000fe400078e0007 */
[----:B------:R-:W-:Y:S02]  /*326a0*/  IMAD.MOV.U32 R7, RZ, RZ, R4 ;  /* 0x000000ffff077224 */ /* 0x000fe400078e0004 */
.L_x_49884:
[----:B------:R-:W-:Y:S05]  /*326b0*/  BSYNC B1 ;  /* 0x0000000000017941 */ /* 0x000fea0003800000 */
.L_x_49882:
        /* <DEDUP_REMOVED lines=9> */
.L_x_49886:
[----:B------:R-:W-:Y:S01]  /*32750*/  IMAD.MOV.U32 R37, RZ, RZ, R48 ;  /* 0x000000ffff257224 */ /* 0x000fe200078e0030 */
[----:B------:R-:W-:Y:S01]  /*32760*/  MOV R48, R39 ;  /* 0x0000002700307202 */ /* 0x000fe20000000f00 */
[----:B------:R-:W-:Y:S02]  /*32770*/  IMAD.MOV.U32 R5, RZ, RZ, R6 ;  /* 0x000000ffff057224 */ /* 0x000fe400078e0006 */
[----:B------:R-:W-:Y:S02]  /*32780*/  IMAD.MOV.U32 R6, RZ, RZ, R3 ;  /* 0x000000ffff067224 */ /* 0x000fe400078e0003 */
.L_x_49887:
[----:B------:R-:W-:Y:S05]  /*32790*/  BSYNC B1 ;  /* 0x0000000000017941 */ /* 0x000fea0003800000 */
.L_x_49885:
        /* <DEDUP_REMOVED lines=9> */
.L_x_49889:
[----:B------:R-:W-:Y:S01]  /*32830*/  IMAD.MOV.U32 R50, RZ, RZ, R37 ;  /* 0x000000ffff327224 */ /* 0x000fe200078e0025 */
[----:B------:R-:W-:Y:S01]  /*32840*/  MOV R37, R56 ;  /* 0x0000003800257202 */ /* 0x000fe20000000f00 */
[----:B------:R-:W-:Y:S02]  /*32850*/  IMAD.MOV.U32 R4, RZ, RZ, R5 ;  /* 0x000000ffff047224 */ /* 0x000fe400078e0005 */
[----:B------:R-:W-:Y:S02]  /*32860*/  IMAD.MOV.U32 R5, RZ, RZ, R2 ;  /* 0x000000ffff057224 */ /* 0x000fe400078e0002 */
.L_x_49890:
[----:B------:R-:W-:Y:S05]  /*32870*/  BSYNC B1 ;  /* 0x0000000000017941 */ /* 0x000fea0003800000 */
.L_x_49888:
        /* <DEDUP_REMOVED lines=9> */
.L_x_49892:
[----:B------:R-:W-:Y:S01]  /*32910*/  IMAD.MOV.U32 R39, RZ, RZ, R50 ;  /* 0x000000ffff277224 */ /* 0x000fe200078e0032 */
[----:B------:R-:W-:Y:S01]  /*32920*/  MOV R50, R47 ;  /* 0x0000002f00327202 */ /* 0x000fe20000000f00 */
[----:B------:R-:W-:Y:S02]  /*32930*/  IMAD.MOV.U32 R3, RZ, RZ, R4 ;  /* 0x000000ffff037224 */ /* 0x000fe400078e0004 */
[----:B------:R-:W-:Y:S02]  /*32940*/  IMAD.MOV.U32 R4, RZ, RZ, R45 ;  /* 0x000000ffff047224 */ /* 0x000fe400078e002d */
.L_x_49893:
[----:B------:R-:W-:Y:S05]  /*32950*/  BSYNC B1 ;  /* 0x0000000000017941 */ /* 0x000fea0003800000 */
.L_x_49891:
        /* <DEDUP_REMOVED lines=9> */
.L_x_49895:
[----:B------:R-:W-:Y:S01]  /*329f0*/  IMAD.MOV.U32 R56, RZ, RZ, R39 ;  /* 0x000000ffff387224 */ /* 0x000fe200078e0027 */
[----:B------:R-:W-:Y:S01]  /*32a00*/  MOV R39, R58 ;  /* 0x0000003a00277202 */ /* 0x000fe20000000f00 */
[----:B------:R-:W-:Y:S02]  /*32a10*/  IMAD.MOV.U32 R2, RZ, RZ, R3 ;  /* 0x000000ffff027224 */ /* 0x000fe400078e0003 */
[----:B------:R-:W-:Y:S02]  /*32a20*/  IMAD.MOV.U32 R3, RZ, RZ, R18 ;  /* 0x000000ffff037224 */ /* 0x000fe400078e0012 */
.L_x_49896:
[----:B------:R-:W-:Y:S05]  /*32a30*/  BSYNC B1 ;  /* 0x0000000000017941 */ /* 0x000fea0003800000 */
.L_x_49894:
        /* <DEDUP_REMOVED lines=9> */
.L_x_49898:
[----:B------:R-:W-:Y:S01]  /*32ad0*/  IMAD.MOV.U32 R47, RZ, RZ, R56 ;  /* 0x000000ffff2f7224 */ /* 0x000fe200078e0038 */
[----:B------:R-:W-:Y:S01]  /*32ae0*/  MOV R56, R53 ;  /* 0x0000003500387202 */ /* 0x000fe20000000f00 */
[----:B------:R-:W-:Y:S02]  /*32af0*/  IMAD.MOV.U32 R45, RZ, RZ, R2 ;  /* 0x000000ffff2d7224 */ /* 0x000fe400078e0002 */
[----:B------:R-:W-:Y:S02]  /*32b00*/  IMAD.MOV.U32 R2, RZ, RZ, R17 ;  /* 0x000000ffff027224 */ /* 0x000fe400078e0011 */
.L_x_49899:
[----:B------:R-:W-:Y:S05]  /*32b10*/  BSYNC B1 ;  /* 0x0000000000017941 */ /* 0x000fea0003800000 */
.L_x_49897:
        /* <DEDUP_REMOVED lines=9> */
.L_x_49901:
[----:B------:R-:W-:Y:S01]  /*32bb0*/  IMAD.MOV.U32 R58, RZ, RZ, R47 ;  /* 0x000000ffff3a7224 */ /* 0x000fe200078e002f */
[----:B------:R-:W-:Y:S01]  /*32bc0*/  MOV R47, R60 ;  /* 0x0000003c002f7202 */ /* 0x000fe20000000f00 */
[----:B------:R-:W-:Y:S02]  /*32bd0*/  IMAD.MOV.U32 R18, RZ, RZ, R45 ;  /* 0x000000ffff127224 */ /* 0x000fe400078e002d */
[----:B------:R-:W-:Y:S02]  /*32be0*/  IMAD.MOV.U32 R45, RZ, RZ, R16 ;  /* 0x000000ffff2d7224 */ /* 0x000fe400078e0010 */
.L_x_49902:
[----:B------:R-:W-:Y:S05]  /*32bf0*/  BSYNC B1 ;  /* 0x0000000000017941 */ /* 0x000fea0003800000 */
.L_x_49900:
        /* <DEDUP_REMOVED lines=9> */
.L_x_49904:
[----:B------:R-:W-:Y:S01]  /*32c90*/  IMAD.MOV.U32 R53, RZ, RZ, R58 ;  /* 0x000000ffff357224 */ /* 0x000fe200078e003a */
[----:B------:R-:W-:Y:S01]  /*32ca0*/  MOV R58, R55 ;  /* 0x00000037003a7202 */ /* 0x000fe20000000f00 */
[----:B------:R-:W-:Y:S02]  /*32cb0*/  IMAD.MOV.U32 R17, RZ, RZ, R18 ;  /* 0x000000ffff117224 */ /* 0x000fe400078e0012 */
[----:B------:R-:W-:Y:S02]  /*32cc0*/  IMAD.MOV.U32 R18, RZ, RZ, R15 ;  /* 0x000000ffff127224 */ /* 0x000fe400078e000f */
.L_x_49905:
[----:B------:R-:W-:Y:S05]  /*32cd0*/  BSYNC B1 ;  /* 0x0000000000017941 */ /* 0x000fea0003800000 */
.L_x_49903:
        /* <DEDUP_REMOVED lines=9> */
.L_x_49907:
[----:B------:R-:W-:Y:S01]  /*32d70*/  IMAD.MOV.U32 R60, RZ, RZ, R53 ;  /* 0x000000ffff3c7224 */ /* 0x000fe200078e0035 */
[----:B------:R-:W-:Y:S01]  /*32d80*/  MOV R53, R66 ;  /* 0x0000004200357202 */ /* 0x000fe20000000f00 */
[----:B------:R-:W-:Y:S02]  /*32d90*/  IMAD.MOV.U32 R16, RZ, RZ, R17 ;  /* 0x000000ffff107224 */ /* 0x000fe400078e0011 */
[----:B------:R-:W-:Y:S02]  /*32da0*/  IMAD.MOV.U32 R17, RZ, RZ, R14 ;  /* 0x000000ffff117224 */ /* 0x000fe400078e000e */
.L_x_49908:
[----:B------:R-:W-:Y:S05]  /*32db0*/  BSYNC B1 ;  /* 0x0000000000017941 */ /* 0x000fea0003800000 */
.L_x_49906:
        /* <DEDUP_REMOVED lines=9> */
.L_x_49910:
[----:B------:R-:W-:Y:S01]  /*32e50*/  IMAD.MOV.U32 R15, RZ, RZ, R60 ;  /* 0x000000ffff0f7224 */ /* 0x000fe200078e003c */
[----:B------:R-:W-:Y:S01]  /*32e60*/  MOV R60, R57 ;  /* 0x00000039003c7202 */ /* 0x000fe20000000f00 */
[----:B------:R-:W-:Y:S02]  /*32e70*/  IMAD.MOV.U32 R14, RZ, RZ, R16 ;  /* 0x000000ffff0e7224 */ /* 0x000fe400078e0010 */
[----:B------:R-:W-:Y:S02]  /*32e80*/  IMAD.MOV.U32 R16, RZ, RZ, R13 ;  /* 0x000000ffff107224 */ /* 0x000fe400078e000d */
.L_x_49911:
[----:B------:R-:W-:Y:S05]  /*32e90*/  BSYNC B1 ;  /* 0x0000000000017941 */ /* 0x000fea0003800000 */
.L_x_49909:
        /* <DEDUP_REMOVED lines=9> */
.L_x_49913:
[----:B------:R-:W-:Y:S01]  /*32f30*/  IMAD.MOV.U32 R55, RZ, RZ, R15 ;  /* 0x000000ffff377224 */ /* 0x000fe200078e000f */
[----:B------:R-:W-:Y:S01]  /*32f40*/  MOV R15, R12 ;  /* 0x0000000c000f7202 */ /* 0x000fe20000000f00 */
[----:B------:R-:W-:Y:S02]  /*32f50*/  IMAD.MOV.U32 R13, RZ, RZ, R14 ;  /* 0x000000ffff0d7224 */ /* 0x000fe400078e000e */
[----:B------:R-:W-:Y:S02]  /*32f60*/  IMAD.MOV.U32 R14, RZ, RZ, R11 ;  /* 0x000000ffff0e7224 */ /* 0x000fe400078e000b */
.L_x_49914:
[----:B------:R-:W-:Y:S05]  /*32f70*/  BSYNC B1 ;  /* 0x0000000000017941 */ /* 0x000fea0003800000 */
.L_x_49912:
        /* <DEDUP_REMOVED lines=9> */
.L_x_49916:
[----:B------:R-:W-:Y:S01]  /*33010*/  IMAD.MOV.U32 R12, RZ, RZ, R55 ;  /* 0x000000ffff0c7224 */ /* 0x000fe200078e0037 */
[----:B------:R-:W-:Y:S01]  /*33020*/  MOV R55, R62 ;  /* 0x0000003e00377202 */ /* 0x000fe20000000f00 */
[----:B------:R-:W-:Y:S02]  /*33030*/  IMAD.MOV.U32 R11, RZ, RZ, R13 ;  /* 0x000000ffff0b7224 */ /* 0x000fe400078e000d */
[----:B------:R-:W-:Y:S02]  /*33040*/  IMAD.MOV.U32 R13, RZ, RZ, R10 ;  /* 0x000000ffff0d7224 */ /* 0x000fe400078e000a */
.L_x_49917:
[----:B------:R-:W-:Y:S05]  /*33050*/  BSYNC B1 ;  /* 0x0000000000017941 */ /* 0x000fea0003800000 */
.L_x_49915:
        /* <DEDUP_REMOVED lines=9> */
.L_x_49919:
[----:B------:R-:W-:Y:S01]  /*330f0*/  IMAD.MOV.U32 R57, RZ, RZ, R12 ;  /* 0x000000ffff397224 */ /* 0x000fe200078e000c */
[----:B------:R-:W-:Y:S01]  /*33100*/  MOV R12, R9 ;  /* 0x00000009000c7202 */ /* 0x000fe20000000f00 */
[----:B------:R-:W-:Y:S02]  /*33110*/  IMAD.MOV.U32 R10, RZ, RZ, R11 ;  /* 0x000000ffff0a7224 */ /* 0x000fe400078e000b */
[----:B------:R-:W-:Y:S02]  /*33120*/  IMAD.MOV.U32 R11, RZ, RZ, R8 ;  /* 0x000000ffff0b7224 */ /* 0x000fe400078e0008 */
.L_x_49920:
[----:B------:R-:W-:Y:S05]  /*33130*/  BSYNC B1 ;  /* 0x0000000000017941 */ /* 0x000fea0003800000 */
.L_x_49918:
        /* <DEDUP_REMOVED lines=16> */
.L_x_49922:
[----:B------:R-:W-:Y:S01]  /*33240*/  MOV R44, R19 ;  /* 0x00000013002c7202 */ /* 0x000fe20000000f00 */
[----:B------:R-:W-:Y:S02]  /*33250*/  IMAD.MOV.U32 R8, RZ, RZ, R71 ;  /* 0x000000ffff087224 */ /* 0x000fe400078e0047 */
[----:B------:R-:W-:Y:S02]  /*33260*/  IMAD.MOV.U32 R19, RZ, RZ, R64 ;  /* 0x000000ffff137224 */ /* 0x000fe400078e0040 */
[----:B------:R-:W-:Y:S02]  /*33270*/  IMAD.MOV.U32 R71, RZ, RZ, R46 ;  /* 0x000000ffff477224 */ /* 0x000fe400078e002e */
.L_x_49923:
[----:B------:R-:W-:Y:S05]  /*33280*/  BSYNC B1 ;  /* 0x0000000000017941 */ /* 0x000fea0003800000 */
.L_x_49921:
        /* <DEDUP_REMOVED lines=9> */
.L_x_49925:
[----:B------:R-:W-:Y:S01]  /*33320*/  MOV R33, R44 ;  /* 0x0000002c00217202 */ /* 0x000fe20000000f00 */
[----:B------:R-:W-:Y:S02]  /*33330*/  IMAD.MOV.U32 R9, RZ, RZ, R8 ;  /* 0x000000ffff097224 */ /* 0x000fe400078e0008 */
[----:B------:R-:W-:Y:S02]  /*33340*/  IMAD.MOV.U32 R44, RZ, RZ, R35 ;  /* 0x000000ffff2c7224 */ /* 0x000fe400078e0023 */
[----:B------:R-:W-:Y:S02]  /*33350*/  IMAD.MOV.U32 R8, RZ, RZ, R7 ;  /* 0x000000ffff087224 */ /* 0x000fe400078e0007 */
.L_x_49926:
[----:B------:R-:W-:Y:S05]  /*33360*/  BSYNC B1 ;  /* 0x0000000000017941 */ /* 0x000fea0003800000 */
.L_x_49924:
        /* <DEDUP_REMOVED lines=9> */
.L_x_49928:
[----:B------:R-:W-:Y:S01]  /*33400*/  MOV R62, R33 ;  /* 0x00000021003e7202 */ /* 0x000fe20000000f00 */
[----:B------:R-:W-:Y:S02]  /*33410*/  IMAD.MOV.U32 R46, RZ, RZ, R9 ;  /* 0x000000ffff2e7224 */ /* 0x000fe400078e0009 */
[----:B------:R-:W-:Y:S02]  /*33420*/  IMAD.MOV.U32 R33, RZ, RZ, R48 ;  /* 0x000000ffff217224 */ /* 0x000fe400078e0030 */
[----:B------:R-:W-:Y:S02]  /*33430*/  IMAD.MOV.U32 R9, RZ, RZ, R6 ;  /* 0x000000ffff097224 */ /* 0x000fe400078e0006 */
.L_x_49929:
[----:B------:R-:W-:Y:S05]  /*33440*/  BSYNC B1 ;  /* 0x0000000000017941 */ /* 0x000fea0003800000 */
.L_x_49927:
        /* <DEDUP_REMOVED lines=9> */
.L_x_49931:
[----:B------:R-:W-:Y:S01]  /*334e0*/  MOV R35, R62 ;  /* 0x0000003e00237202 */ /* 0x000fe20000000f00 */
[----:B------:R-:W-:Y:S02]  /*334f0*/  IMAD.MOV.U32 R7, RZ, RZ, R46 ;  /* 0x000000ffff077224 */ /* 0x000fe400078e002e */
[----:B------:R-:W-:Y:S02]  /*33500*/  IMAD.MOV.U32 R62, RZ, RZ, R37 ;  /* 0x000000ffff3e7224 */ /* 0x000fe400078e0025 */
[----:B------:R-:W-:Y:S02]  /*33510*/  IMAD.MOV.U32 R46, RZ, RZ, R5 ;  /* 0x000000ffff2e7224 */ /* 0x000fe400078e0005 */
.L_x_49932:
[----:B------:R-:W-:Y:S05]  /*33520*/  BSYNC B1 ;  /* 0x0000000000017941 */ /* 0x000fea0003800000 */
.L_x_49930:
        /* <DEDUP_REMOVED lines=9> */
.L_x_49934:
[----:B------:R-:W-:Y:S01]  /*335c0*/  MOV R48, R35 ;  /* 0x0000002300307202 */ /* 0x000fe20000000f00 */
[----:B------:R-:W-:Y:S02]  /*335d0*/  IMAD.MOV.U32 R6, RZ, RZ, R7 ;  /* 0x000000ffff067224 */ /* 0x000fe400078e0007 */
[----:B------:R-:W-:Y:S02]  /*335e0*/  IMAD.MOV.U32 R35, RZ, RZ, R50 ;  /* 0x000000ffff237224 */ /* 0x000fe400078e0032 */
[----:B------:R-:W-:Y:S02]  /*335f0*/  IMAD.MOV.U32 R7, RZ, RZ, R4 ;  /* 0x000000ffff077224 */ /* 0x000fe400078e0004 */
.L_x_49935:
[----:B------:R-:W-:Y:S05]  /*33600*/  BSYNC B1 ;  /* 0x0000000000017941 */ /* 0x000fea0003800000 */
.L_x_49933:
        /* <DEDUP_REMOVED lines=9> */
.L_x_49937:
[----:B------:R-:W-:Y:S01]  /*336a0*/  MOV R37, R48 ;  /* 0x0000003000257202 */ /* 0x000fe20000000f00 */
[----:B------:R-:W-:Y:S02]  /*336b0*/  IMAD.MOV.U32 R5, RZ, RZ, R6 ;  /* 0x000000ffff057224 */ /* 0x000fe400078e0006 */
[----:B------:R-:W-:Y:S02]  /*336c0*/  IMAD.MOV.U32 R48, RZ, RZ, R39 ;  /* 0x000000ffff307224 */ /* 0x000fe400078e0027 */
[----:B------:R-:W-:Y:S02]  /*336d0*/  IMAD.MOV.U32 R6, RZ, RZ, R3 ;  /* 0x000000ffff067224 */ /* 0x000fe400078e0003 */
.L_x_49938:
[----:B------:R-:W-:Y:S05]  /*336e0*/  BSYNC B1 ;  /* 0x0000000000017941 */ /* 0x000fea0003800000 */
.L_x_49936:
        /* <DEDUP_REMOVED lines=9> */
.L_x_49940:
[----:B------:R-:W-:Y:S01]  /*33780*/  MOV R50, R37 ;  /* 0x0000002500327202 */ /* 0x000fe20000000f00 */
[----:B------:R-:W-:Y:S02]  /*33790*/  IMAD.MOV.U32 R4, RZ, RZ, R5 ;  /* 0x000000ffff047224 */ /* 0x000fe400078e0005 */
[----:B------:R-:W-:Y:S02]  /*337a0*/  IMAD.MOV.U32 R37, RZ, RZ, R56 ;  /* 0x000000ffff257224 */ /* 0x000fe400078e0038 */
[----:B------:R-:W-:Y:S02]  /*337b0*/  IMAD.MOV.U32 R5, RZ, RZ, R2 ;  /* 0x000000ffff057224 */ /* 0x000fe400078e0002 */
.L_x_49941:
[----:B------:R-:W-:Y:S05]  /*337c0*/  BSYNC B1 ;  /* 0x0000000000017941 */ /* 0x000fea0003800000 */
.L_x_49939:
        /* <DEDUP_REMOVED lines=9> */
.L_x_49943:
[----:B------:R-:W-:Y:S01]  /*33860*/  MOV R39, R50 ;  /* 0x0000003200277202 */ /* 0x000fe20000000f00 */
[----:B------:R-:W-:Y:S02]  /*33870*/  IMAD.MOV.U32 R3, RZ, RZ, R4 ;  /* 0x000000ffff037224 */ /* 0x000fe400078e0004 */
[----:B------:R-:W-:Y:S02]  /*33880*/  IMAD.MOV.U32 R50, RZ, RZ, R47 ;  /* 0x000000ffff327224 */ /* 0x000fe400078e002f */
[----:B------:R-:W-:Y:S02]  /*33890*/  IMAD.MOV.U32 R4, RZ, RZ, R45 ;  /* 0x000000ffff047224 */ /* 0x000fe400078e002d */
.L_x_49944:
[----:B------:R-:W-:Y:S05]  /*338a0*/  BSYNC B1 ;  /* 0x0000000000017941 */ /* 0x000fea0003800000 */
.L_x_49942:
        /* <DEDUP_REMOVED lines=9> */
.L_x_49946:
[----:B------:R-:W-:Y:S01]  /*33940*/  MOV R56, R39 ;  /* 0x0000002700387202 */ /* 0x000fe20000000f00 */
[----:B------:R-:W-:Y:S02]  /*33950*/  IMAD.MOV.U32 R2, RZ, RZ, R3 ;  /* 0x000000ffff027224 */ /* 0x000fe400078e0003 */
[----:B------:R-:W-:Y:S02]  /*33960*/  IMAD.MOV.U32 R39, RZ, RZ, R58 ;  /* 0x000000ffff277224 */ /* 0x000fe400078e003a */
[----:B------:R-:W-:Y:S02]  /*33970*/  IMAD.MOV.U32 R3, RZ, RZ, R18 ;  /* 0x000000ffff037224 */ /* 0x000fe400078e0012 */
.L_x_49947:
[----:B------:R-:W-:Y:S05]  /*33980*/  BSYNC B1 ;  /* 0x0000000000017941 */ /* 0x000fea0003800000 */
.L_x_49945:
        /* <DEDUP_REMOVED lines=9> */
.L_x_49949:
[----:B------:R-:W-:Y:S01]  /*33a20*/  MOV R47, R56 ;  /* 0x00000038002f7202 */ /* 0x000fe20000000f00 */
[----:B------:R-:W-:Y:S02]  /*33a30*/  IMAD.MOV.U32 R45, RZ, RZ, R2 ;  /* 0x000000ffff2d7224 */ /* 0x000fe400078e0002 */
[----:B------:R-:W-:Y:S02]  /*33a40*/  IMAD.MOV.U32 R56, RZ, RZ, R53 ;  /* 0x000000ffff387224 */ /* 0x000fe400078e0035 */
[----:B------:R-:W-:Y:S02]  /*33a50*/  IMAD.MOV.U32 R2, RZ, RZ, R17 ;  /* 0x000000ffff027224 */ /* 0x000fe400078e0011 */
.L_x_49950:
[----:B------:R-:W-:Y:S05]  /*33a60*/  BSYNC B1 ;  /* 0x0000000000017941 */ /* 0x000fea0003800000 */
.L_x_49948:
        /* <DEDUP_REMOVED lines=9> */
.L_x_49952:
[----:B------:R-:W-:Y:S01]  /*33b00*/  MOV R18, R47 ;  /* 0x0000002f00127202 */ /* 0x000fe20000000f00 */
[----:B------:R-:W-:Y:S02]  /*33b10*/  IMAD.MOV.U32 R17, RZ, RZ, R45 ;  /* 0x000000ffff117224 */ /* 0x000fe400078e002d */
[----:B------:R-:W-:Y:S02]  /*33b20*/  IMAD.MOV.U32 R47, RZ, RZ, R60 ;  /* 0x000000ffff2f7224 */ /* 0x000fe400078e003c */
[----:B------:R-:W-:Y:S02]  /*33b30*/  IMAD.MOV.U32 R45, RZ, RZ, R16 ;  /* 0x000000ffff2d7224 */ /* 0x000fe400078e0010 */
.L_x_49953:
[----:B------:R-:W-:Y:S05]  /*33b40*/  BSYNC B1 ;  /* 0x0000000000017941 */ /* 0x000fea0003800000 */
.L_x_49951:
        /* <DEDUP_REMOVED lines=9> */
.L_x_49955:
[----:B------:R-:W-:Y:S01]  /*33be0*/  MOV R58, R18 ;  /* 0x00000012003a7202 */ /* 0x000fe20000000f00 */
[----:B------:R-:W-:Y:S02]  /*33bf0*/  IMAD.MOV.U32 R16, RZ, RZ, R17 ;  /* 0x000000ffff107224 */ /* 0x000fe400078e0011 */
[----:B------:R-:W-:Y:S02]  /*33c00*/  IMAD.MOV.U32 R18, RZ, RZ, R15 ;  /* 0x000000ffff127224 */ /* 0x000fe400078e000f */
[----:B------:R-:W-:Y:S02]  /*33c10*/  IMAD.MOV.U32 R17, RZ, RZ, R14 ;  /* 0x000000ffff117224 */ /* 0x000fe400078e000e */
.L_x_49956:
[----:B------:R-:W-:Y:S05]  /*33c20*/  BSYNC B1 ;  /* 0x0000000000017941 */ /* 0x000fea0003800000 */
.L_x_49954:
        /* <DEDUP_REMOVED lines=9> */
.L_x_49958:
[----:B------:R-:W-:Y:S01]  /*33cc0*/  MOV R15, R58 ;  /* 0x0000003a000f7202 */ /* 0x000fe20000000f00 */
[----:B------:R-:W-:Y:S02]  /*33cd0*/  IMAD.MOV.U32 R14, RZ, RZ, R16 ;  /* 0x000000ffff0e7224 */ /* 0x000fe400078e0010 */
[----:B------:R-:W-:Y:S02]  /*33ce0*/  IMAD.MOV.U32 R58, RZ, RZ, R55 ;  /* 0x000000ffff3a7224 */ /* 0x000fe400078e0037 */
[----:B------:R-:W-:Y:S02]  /*33cf0*/  IMAD.MOV.U32 R16, RZ, RZ, R13 ;  /* 0x000000ffff107224 */ /* 0x000fe400078e000d */
.L_x_49959:
[----:B------:R-:W-:Y:S05]  /*33d00*/  BSYNC B1 ;  /* 0x0000000000017941 */ /* 0x000fea0003800000 */
.L_x_49957:
        /* <DEDUP_REMOVED lines=9> */
.L_x_49961:
[----:B------:R-:W-:Y:S01]  /*33da0*/  MOV R60, R15 ;  /* 0x0000000f003c7202 */ /* 0x000fe20000000f00 */
[----:B------:R-:W-:Y:S02]  /*33db0*/  IMAD.MOV.U32 R13, RZ, RZ, R14 ;  /* 0x000000ffff0d7224 */ /* 0x000fe400078e000e */
[----:B------:R-:W-:Y:S02]  /*33dc0*/  IMAD.MOV.U32 R15, RZ, RZ, R12 ;  /* 0x000000ffff0f7224 */ /* 0x000fe400078e000c */
[----:B------:R-:W-:Y:S02]  /*33dd0*/  IMAD.MOV.U32 R14, RZ, RZ, R11 ;  /* 0x000000ffff0e7224 */ /* 0x000fe400078e000b */
.L_x_49962:
[----:B------:R-:W-:Y:S05]  /*33de0*/  BSYNC B1 ;  /* 0x0000000000017941 */ /* 0x000fea0003800000 */
.L_x_49960:
        /* <DEDUP_REMOVED lines=9> */
.L_x_49964:
[----:B------:R-:W-:Y:S01]  /*33e80*/  MOV R12, R60 ;  /* 0x0000003c000c7202 */ /* 0x000fe20000000f00 */
[----:B------:R-:W-:Y:S02]  /*33e90*/  IMAD.MOV.U32 R11, RZ, RZ, R13 ;  /* 0x000000ffff0b7224 */ /* 0x000fe400078e000d */
[----:B------:R-:W-:Y:S02]  /*33ea0*/  IMAD.MOV.U32 R60, RZ, RZ, R57 ;  /* 0x000000ffff3c7224 */ /* 0x000fe400078e0039 */
[----:B------:R-:W-:Y:S02]  /*33eb0*/  IMAD.MOV.U32 R13, RZ, RZ, R10 ;  /* 0x000000ffff0d7224 */ /* 0x000fe400078e000a */
.L_x_49965:
[----:B------:R-:W-:Y:S05]  /*33ec0*/  BSYNC B1 ;  /* 0x0000000000017941 */ /* 0x000fea0003800000 */
.L_x_49963:
        /* <DEDUP_REMOVED lines=16> */
.L_x_49967:
[----:B------:R-:W-:Y:S02]  /*33fd0*/  IMAD.MOV.U32 R42, RZ, RZ, R19 ;  /* 0x000000ffff2a7224 */ /* 0x000fe400078e0013 */
[----:B------:R-:W-:Y:S02]  /*33fe0*/  IMAD.MOV.U32 R10, RZ, RZ, R71 ;  /* 0x000000ffff0a7224 */ /* 0x000fe400078e0047 */
[----:B------:R-:W-:Y:S02]  /*33ff0*/  IMAD.MOV.U32 R19, RZ, RZ, R44 ;  /* 0x000000ffff137224 */ /* 0x000fe400078e002c */
[----:B------:R-:W-:Y:S02]  /*34000*/  IMAD.MOV.U32 R71, RZ, RZ, R8 ;  /* 0x000000ffff477224 */ /* 0x000fe400078e0008 */
.L_x_49968:
[----:B------:R-:W-:Y:S05]  /*34010*/  BSYNC B1 ;  /* 0x0000000000017941 */ /* 0x000fea0003800000 */
.L_x_49966:
        /* <DEDUP_REMOVED lines=9> */
.L_x_49970:
[----:B------:R-:W-:Y:S02]  /*340b0*/  IMAD.MOV.U32 R53, RZ, RZ, R42 ;  /* 0x000000ffff357224 */ /* 0x000fe400078e002a */
[----:B------:R-:W-:Y:S02]  /*340c0*/  IMAD.MOV.U32 R31, RZ, RZ, R10 ;  /* 0x000000ffff1f7224 */ /* 0x000fe400078e000a */
[----:B------:R-:W-:Y:S02]  /*340d0*/  IMAD.MOV.U32 R42, RZ, RZ, R33 ;  /* 0x000000ffff2a7224 */ /* 0x000fe400078e0021 */
[----:B------:R-:W-:Y:S02]  /*340e0*/  IMAD.MOV.U32 R10, RZ, RZ, R9 ;  /* 0x000000ffff0a7224 */ /* 0x000fe400078e0009 */
.L_x_49971:
[----:B------:R-:W-:Y:S05]  /*340f0*/  BSYNC B1 ;  /* 0x0000000000017941 */ /* 0x000fea0003800000 */
.L_x_49969:
        /* <DEDUP_REMOVED lines=9> */
.L_x_49973:
[----:B------:R-:W-:Y:S02]  /*34190*/  IMAD.MOV.U32 R44, RZ, RZ, R53 ;  /* 0x000000ffff2c7224 */ /* 0x000fe400078e0035 */
[----:B------:R-:W-:Y:S02]  /*341a0*/  IMAD.MOV.U32 R8, RZ, RZ, R31 ;  /* 0x000000ffff087224 */ /* 0x000fe400078e001f */
[----:B------:R-:W-:Y:S02]  /*341b0*/  IMAD.MOV.U32 R53, RZ, RZ, R62 ;  /* 0x000000ffff357224 */ /* 0x000fe400078e003e */
[----:B------:R-:W-:Y:S02]  /*341c0*/  IMAD.MOV.U32 R31, RZ, RZ, R46 ;  /* 0x000000ffff1f7224 */ /* 0x000fe400078e002e */
.L_x_49974:
[----:B------:R-:W-:Y:S05]  /*341d0*/  BSYNC B1 ;  /* 0x0000000000017941 */ /* 0x000fea0003800000 */
.L_x_49972:
        /* <DEDUP_REMOVED lines=9> */
.L_x_49976:
[----:B------:R-:W-:Y:S02]  /*34270*/  IMAD.MOV.U32 R33, RZ, RZ, R44 ;  /* 0x000000ffff217224 */ /* 0x000fe400078e002c */
[----:B------:R-:W-:Y:S02]  /*34280*/  IMAD.MOV.U32 R9, RZ, RZ, R8 ;  /* 0x000000ffff097224 */ /* 0x000fe400078e0008 */
[----:B------:R-:W-:Y:S02]  /*34290*/  IMAD.MOV.U32 R44, RZ, RZ, R35 ;  /* 0x000000ffff2c7224 */ /* 0x000fe400078e0023 */
[----:B------:R-:W-:Y:S02]  /*342a0*/  IMAD.MOV.U32 R8, RZ, RZ, R7 ;  /* 0x000000ffff087224 */ /* 0x000fe400078e0007 */
.L_x_49977:
[----:B------:R-:W-:Y:S05]  /*342b0*/  BSYNC B1 ;  /* 0x0000000000017941 */ /* 0x000fea0003800000 */
.L_x_49975:
        /* <DEDUP_REMOVED lines=9> */
.L_x_49979:
[----:B------:R-:W-:Y:S02]  /*34350*/  IMAD.MOV.U32 R62, RZ, RZ, R33 ;  /* 0x000000ffff3e7224 */ /* 0x000fe400078e0021 */
[----:B------:R-:W-:Y:S02]  /*34360*/  IMAD.MOV.U32 R46, RZ, RZ, R9 ;  /* 0x000000ffff2e7224 */ /* 0x000fe400078e0009 */
[----:B------:R-:W-:Y:S02]  /*34370*/  IMAD.MOV.U32 R33, RZ, RZ, R48 ;  /* 0x000000ffff217224 */ /* 0x000fe400078e0030 */
[----:B------:R-:W-:Y:S02]  /*34380*/  IMAD.MOV.U32 R9, RZ, RZ, R6 ;  /* 0x000000ffff097224 */ /* 0x000fe400078e0006 */
.L_x_49980:
[----:B------:R-:W-:Y:S05]  /*34390*/  BSYNC B1 ;  /* 0x0000000000017941 */ /* 0x000fea0003800000 */
.L_x_49978:
        /* <DEDUP_REMOVED lines=9> */
.L_x_49982:
[----:B------:R-:W-:Y:S02]  /*34430*/  IMAD.MOV.U32 R35, RZ, RZ, R62 ;  /* 0x000000ffff237224 */ /* 0x000fe400078e003e */
[----:B------:R-:W-:Y:S02]  /*34440*/  IMAD.MOV.U32 R7, RZ, RZ, R46 ;  /* 0x000000ffff077224 */ /* 0x000fe400078e002e */
[----:B------:R-:W-:Y:S02]  /*34450*/  IMAD.MOV.U32 R62, RZ, RZ, R37 ;  /* 0x000000ffff3e7224 */ /* 0x000fe400078e0025 */
[----:B------:R-:W-:Y:S02]  /*34460*/  IMAD.MOV.U32 R46, RZ, RZ, R5 ;  /* 0x000000ffff2e7224 */ /* 0x000fe400078e0005 */
.L_x_49983:
[----:B------:R-:W-:Y:S05]  /*34470*/  BSYNC B1 ;  /* 0x0000000000017941 */ /* 0x000fea0003800000 */
.L_x_49981:
        /* <DEDUP_REMOVED lines=9> */
.L_x_49985:
[----:B------:R-:W-:Y:S02]  /*34510*/  IMAD.MOV.U32 R48, RZ, RZ, R35 ;  /* 0x000000ffff307224 */ /* 0x000fe400078e0023 */
[----:B------:R-:W-:Y:S02]  /*34520*/  IMAD.MOV.U32 R6, RZ, RZ, R7 ;  /* 0x000000ffff067224 */ /* 0x000fe400078e0007 */
[----:B------:R-:W-:Y:S02]  /*34530*/  IMAD.MOV.U32 R35, RZ, RZ, R50 ;  /* 0x000000ffff237224 */ /* 0x000fe400078e0032 */
[----:B------:R-:W-:Y:S02]  /*34540*/  IMAD.MOV.U32 R7, RZ, RZ, R4 ;  /* 0x000000ffff077224 */ /* 0x000fe400078e0004 */
.L_x_49986:
[----:B------:R-:W-:Y:S05]  /*34550*/  BSYNC B1 ;  /* 0x0000000000017941 */ /* 0x000fea0003800000 */
.L_x_49984:
        /* <DEDUP_REMOVED lines=9> */
.L_x_49988:
[----:B------:R-:W-:Y:S02]  /*345f0*/  IMAD.MOV.U32 R37, RZ, RZ, R48 ;  /* 0x000000ffff257224 */ /* 0x000fe400078e0030 */
[----:B------:R-:W-:Y:S02]  /*34600*/  IMAD.MOV.U32 R5, RZ, RZ, R6 ;  /* 0x000000ffff057224 */ /* 0x000fe400078e0006 */
[----:B------:R-:W-:Y:S02]  /*34610*/  IMAD.MOV.U32 R48, RZ, RZ, R39 ;  /* 0x000000ffff307224 */ /* 0x000fe400078e0027 */
[----:B------:R-:W-:Y:S02]  /*34620*/  IMAD.MOV.U32 R6, RZ, RZ, R3 ;  /* 0x000000ffff067224 */ /* 0x000fe400078e0003 */
.L_x_49989:
[----:B------:R-:W-:Y:S05]  /*34630*/  BSYNC B1 ;  /* 0x0000000000017941 */ /* 0x000fea0003800000 */
.L_x_49987:
        /* <DEDUP_REMOVED lines=9> */
.L_x_49991:
[----:B------:R-:W-:Y:S02]  /*346d0*/  IMAD.MOV.U32 R50, RZ, RZ, R37 ;  /* 0x000000ffff327224 */ /* 0x000fe400078e0025 */
[----:B------:R-:W-:Y:S02]  /*346e0*/  IMAD.MOV.U32 R4, RZ, RZ, R5 ;  /* 0x000000ffff047224 */ /* 0x000fe400078e0005 */
[----:B------:R-:W-:Y:S02]  /*346f0*/  IMAD.MOV.U32 R37, RZ, RZ, R56 ;  /* 0x000000ffff257224 */ /* 0x000fe400078e0038 */
[----:B------:R-:W-:Y:S02]  /*34700*/  IMAD.MOV.U32 R5, RZ, RZ, R2 ;  /* 0x000000ffff057224 */ /* 0x000fe400078e0002 */
.L_x_49992:
[----:B------:R-:W-:Y:S05]  /*34710*/  BSYNC B1 ;  /* 0x0000000000017941 */ /* 0x000fea0003800000 */
.L_x_49990:
        /* <DEDUP_REMOVED lines=9> */
.L_x_49994:
[----:B------:R-:W-:Y:S02]  /*347b0*/  IMAD.MOV.U32 R3, RZ, RZ, R50 ;  /* 0x000000ffff037224 */ /* 0x000fe400078e0032 */
[----:B------:R-:W-:Y:S02]  /*347c0*/  IMAD.MOV.U32 R2, RZ, RZ, R4 ;  /* 0x000000ffff027224 */ /* 0x000fe400078e0004 */
[----:B------:R-:W-:Y:S02]  /*347d0*/  IMAD.MOV.U32 R50, RZ, RZ, R47 ;  /* 0x000000ffff327224 */ /* 0x000fe400078e002f */
[----:B------:R-:W-:Y:S02]  /*347e0*/  IMAD.MOV.U32 R4, RZ, RZ, R45 ;  /* 0x000000ffff047224 */ /* 0x000fe400078e002d */
.L_x_49995:
[----:B------:R-:W-:Y:S05]  /*347f0*/  BSYNC B1 ;  /* 0x0000000000017941 */ /* 0x000fea0003800000 */
.L_x_49993:
        /* <DEDUP_REMOVED lines=9> */
.L_x_49997:
[----:B------:R-:W-:Y:S02]  /*34890*/  IMAD.MOV.U32 R45, RZ, RZ, R3 ;  /* 0x000000ffff2d7224 */ /* 0x000fe400078e0003 */
[----:B------:R-:W-:Y:S02]  /*348a0*/  IMAD.MOV.U32 R39, RZ, RZ, R2 ;  /* 0x000000ffff277224 */ /* 0x000fe400078e0002 */
[----:B------:R-:W-:Y:S02]  /*348b0*/  IMAD.MOV.U32 R3, RZ, RZ, R18 ;  /* 0x000000ffff037224 */ /* 0x000fe400078e0012 */
[----:B------:R-:W-:Y:S02]  /*348c0*/  IMAD.MOV.U32 R2, RZ, RZ, R17 ;  /* 0x000000ffff027224 */ /* 0x000fe400078e0011 */
.L_x_49998:
[----:B------:R-:W-:Y:S05]  /*348d0*/  BSYNC B1 ;  /* 0x0000000000017941 */ /* 0x000fea0003800000 */
.L_x_49996:
        /* <DEDUP_REMOVED lines=9> */
.L_x_50000:
[----:B------:R-:W-:Y:S02]  /*34970*/  IMAD.MOV.U32 R18, RZ, RZ, R45 ;  /* 0x000000ffff127224 */ /* 0x000fe400078e002d */
[----:B------:R-:W-:Y:S02]  /*34980*/  IMAD.MOV.U32 R17, RZ, RZ, R39 ;  /* 0x000000ffff117224 */ /* 0x000fe400078e0027 */
[----:B------:R-:W-:Y:S02]  /*34990*/  IMAD.MOV.U32 R45, RZ, RZ, R58 ;  /* 0x000000ffff2d7224 */ /* 0x000fe400078e003a */
[----:B------:R-:W-:Y:S02]  /*349a0*/  IMAD.MOV.U32 R39, RZ, RZ, R16 ;  /* 0x000000ffff277224 */ /* 0x000fe400078e0010 */
.L_x_50001:
[----:B------:R-:W-:Y:S05]  /*349b0*/  BSYNC B1 ;  /* 0x0000000000017941 */ /* 0x000fea0003800000 */
.L_x_49999:
        /* <DEDUP_REMOVED lines=9> */
.L_x_50003:
[----:B------:R-:W-:Y:S02]  /*34a50*/  IMAD.MOV.U32 R47, RZ, RZ, R18 ;  /* 0x000000ffff2f7224 */ /* 0x000fe400078e0012 */
[----:B------:R-:W-:Y:S02]  /*34a60*/  IMAD.MOV.U32 R16, RZ, RZ, R17 ;  /* 0x000000ffff107224 */ /* 0x000fe400078e0011 */
[----:B------:R-:W-:Y:S02]  /*34a70*/  IMAD.MOV.U32 R18, RZ, RZ, R15 ;  /* 0x000000ffff127224 */ /* 0x000fe400078e000f */
[----:B------:R-:W-:Y:S02]  /*34a80*/  IMAD.MOV.U32 R17, RZ, RZ, R14 ;  /* 0x000000ffff117224 */ /* 0x000fe400078e000e */
.L_x_50004:
[----:B------:R-:W-:Y:S05]  /*34a90*/  BSYNC B1 ;  /* 0x0000000000017941 */ /* 0x000fea0003800000 */
.L_x_50002:
        /* <DEDUP_REMOVED lines=9> */
.L_x_50006:
[----:B------:R-:W-:Y:S02]  /*34b30*/  IMAD.MOV.U32 R15, RZ, RZ, R47 ;  /* 0x000000ffff0f7224 */ /* 0x000fe400078e002f */
[----:B------:R-:W-:Y:S02]  /*34b40*/  IMAD.MOV.U32 R14, RZ, RZ, R16 ;  /* 0x000000ffff0e7224 */ /* 0x000fe400078e0010 */
[----:B------:R-:W-:Y:S02]  /*34b50*/  IMAD.MOV.U32 R47, RZ, RZ, R60 ;  /* 0x000000ffff2f7224 */ /* 0x000fe400078e003c */
[----:B------:R-:W-:Y:S02]  /*34b60*/  IMAD.MOV.U32 R16, RZ, RZ, R13 ;  /* 0x000000ffff107224 */ /* 0x000fe400078e000d */
.L_x_50007:
[----:B------:R-:W-:Y:S05]  /*34b70*/  BSYNC B1 ;  /* 0x0000000000017941 */ /* 0x000fea0003800000 */
.L_x_50005:
        /* <DEDUP_REMOVED lines=9> */
.L_x_50009:
[----:B------:R-:W-:Y:S02]  /*34c10*/  IMAD.MOV.U32 R55, RZ, RZ, R15 ;  /* 0x000000ffff377224 */ /* 0x000fe400078e000f */
[----:B------:R-:W-:Y:S02]  /*34c20*/  IMAD.MOV.U32 R13, RZ, RZ, R14 ;  /* 0x000000ffff0d7224 */ /* 0x000fe400078e000e */
[----:B------:R-:W-:Y:S02]  /*34c30*/  IMAD.MOV.U32 R15, RZ, RZ, R12 ;  /* 0x000000ffff0f7224 */ /* 0x000fe400078e000c */
[----:B------:R-:W-:Y:S02]  /*34c40*/  IMAD.MOV.U32 R14, RZ, RZ, R11 ;  /* 0x000000ffff0e7224 */ /* 0x000fe400078e000b */
.L_x_50010:
[----:B------:R-:W-:Y:S05]  /*34c50*/  BSYNC B1 ;  /* 0x0000000000017941 */ /* 0x000fea0003800000 */
.L_x_50008:
        /* <DEDUP_REMOVED lines=16> */
.L_x_50012:
[----:B------:R-:W-:Y:S01]  /*34d60*/  IMAD.MOV.U32 R40, RZ, RZ, R19 ;  /* 0x000000ffff287224 */ /* 0x000fe200078e0013 */
[----:B------:R-:W-:Y:S01]  /*34d70*/  MOV R19, R42 ;  /* 0x0000002a00137202 */ /* 0x000fe20000000f00 */
[----:B------:R-:W-:Y:S02]  /*34d80*/  IMAD.MOV.U32 R12, RZ, RZ, R71 ;  /* 0x000000ffff0c7224 */ /* 0x000fe400078e0047 */
[----:B------:R-:W-:Y:S02]  /*34d90*/  IMAD.MOV.U32 R71, RZ, RZ, R10 ;  /* 0x000000ffff477224 */ /* 0x000fe400078e000a */
.L_x_50013:
[----:B------:R-:W-:Y:S05]  /*34da0*/  BSYNC B1 ;  /* 0x0000000000017941 */ /* 0x000fea0003800000 */
.L_x_50011:
        /* <DEDUP_REMOVED lines=9> */
.L_x_50015:
[----:B------:R-:W-:Y:S01]  /*34e40*/  IMAD.MOV.U32 R29, RZ, RZ, R40 ;  /* 0x000000ffff1d7224 */ /* 0x000fe200078e0028 */
[----:B------:R-:W-:Y:S01]  /*34e50*/  MOV R40, R53 ;  /* 0x0000003500287202 */ /* 0x000fe20000000f00 */
[----:B------:R-:W-:Y:S02]  /*34e60*/  IMAD.MOV.U32 R11, RZ, RZ, R12 ;  /* 0x000000ffff0b7224 */ /* 0x000fe400078e000c */
[----:B------:R-:W-:Y:S02]  /*34e70*/  IMAD.MOV.U32 R12, RZ, RZ, R31 ;  /* 0x000000ffff0c7224 */ /* 0x000fe400078e001f */
.L_x_50016:
[----:B------:R-:W-:Y:S05]  /*34e80*/  BSYNC B1 ;  /* 0x0000000000017941 */ /* 0x000fea0003800000 */
.L_x_50014:
        /* <DEDUP_REMOVED lines=9> */
.L_x_50018:
[----:B------:R-:W-:Y:S01]  /*34f20*/  IMAD.MOV.U32 R42, RZ, RZ, R29 ;  /* 0x000000ffff2a7224 */ /* 0x000fe200078e001d */
[----:B------:R-:W-:Y:S01]  /*34f30*/  MOV R29, R44 ;  /* 0x0000002c001d7202 */ /* 0x000fe20000000f00 */
[----:B------:R-:W-:Y:S02]  /*34f40*/  IMAD.MOV.U32 R10, RZ, RZ, R11 ;  /* 0x000000ffff0a7224 */ /* 0x000fe400078e000b */
[----:B------:R-:W-:Y:S02]  /*34f50*/  IMAD.MOV.U32 R11, RZ, RZ, R8 ;  /* 0x000000ffff0b7224 */ /* 0x000fe400078e0008 */
.L_x_50019:
[----:B------:R-:W-:Y:S05]  /*34f60*/  BSYNC B1 ;  /* 0x0000000000017941 */ /* 0x000fea0003800000 */
.L_x_50017:
        /* <DEDUP_REMOVED lines=9> */
.L_x_50021:
[----:B------:R-:W-:Y:S01]  /*35000*/  IMAD.MOV.U32 R53, RZ, RZ, R42 ;  /* 0x000000ffff357224 */ /* 0x000fe200078e002a */
[----:B------:R-:W-:Y:S01]  /*35010*/  MOV R42, R33 ;  /* 0x00000021002a7202 */ /* 0x000fe20000000f00 */
[----:B------:R-:W-:Y:S02]  /*35020*/  IMAD.MOV.U32 R31, RZ, RZ, R10 ;  /* 0x000000ffff1f7224 */ /* 0x000fe400078e000a */
[----:B------:R-:W-:Y:S02]  /*35030*/  IMAD.MOV.U32 R10, RZ, RZ, R9 ;  /* 0x000000ffff0a7224 */ /* 0x000fe400078e0009 */
.L_x_50022:
[----:B------:R-:W-:Y:S05]  /*35040*/  BSYNC B1 ;  /* 0x0000000000017941 */ /* 0x000fea0003800000 */
.L_x_50020:
        /* <DEDUP_REMOVED lines=9> */
.L_x_50024:
[----:B------:R-:W-:Y:S01]  /*350e0*/  IMAD.MOV.U32 R44, RZ, RZ, R53 ;  /* 0x000000ffff2c7224 */ /* 0x000fe200078e0035 */
[----:B------:R-:W-:Y:S01]  /*350f0*/  MOV R53, R62 ;  /* 0x0000003e00357202 */ /* 0x000fe20000000f00 */
[----:B------:R-:W-:Y:S02]  /*35100*/  IMAD.MOV.U32 R8, RZ, RZ, R31 ;  /* 0x000000ffff087224 */ /* 0x000fe400078e001f */
[----:B------:R-:W-:Y:S02]  /*35110*/  IMAD.MOV.U32 R31, RZ, RZ, R46 ;  /* 0x000000ffff1f7224 */ /* 0x000fe400078e002e */
.L_x_50025:
[----:B------:R-:W-:Y:S05]  /*35120*/  BSYNC B1 ;  /* 0x0000000000017941 */ /* 0x000fea0003800000 */
.L_x_50023:
        /* <DEDUP_REMOVED lines=9> */
.L_x_50027:
[----:B------:R-:W-:Y:S01]  /*351c0*/  IMAD.MOV.U32 R33, RZ, RZ, R44 ;  /* 0x000000ffff217224 */ /* 0x000fe200078e002c */
[----:B------:R-:W-:Y:S01]  /*351d0*/  MOV R44, R35 ;  /* 0x00000023002c7202 */ /* 0x000fe20000000f00 */
[----:B------:R-:W-:Y:S02]  /*351e0*/  IMAD.MOV.U32 R9, RZ, RZ, R8 ;  /* 0x000000ffff097224 */ /* 0x000fe400078e0008 */
[----:B------:R-:W-:Y:S02]  /*351f0*/  IMAD.MOV.U32 R8, RZ, RZ, R7 ;  /* 0x000000ffff087224 */ /* 0x000fe400078e0007 */
.L_x_50028:
[----:B------:R-:W-:Y:S05]  /*35200*/  BSYNC B1 ;  /* 0x0000000000017941 */ /* 0x000fea0003800000 */
.L_x_50026:
        /* <DEDUP_REMOVED lines=9> */
.L_x_50030:
[----:B------:R-:W-:Y:S01]  /*352a0*/  IMAD.MOV.U32 R56, RZ, RZ, R33 ;  /* 0x000000ffff387224 */ /* 0x000fe200078e0021 */
[----:B------:R-:W-:Y:S01]  /*352b0*/  MOV R33, R48 ;  /* 0x0000003000217202 */ /* 0x000fe20000000f00 */
[----:B------:R-:W-:Y:S02]  /*352c0*/  IMAD.MOV.U32 R46, RZ, RZ, R9 ;  /* 0x000000ffff2e7224 */ /* 0x000fe400078e0009 */
[----:B------:R-:W-:Y:S02]  /*352d0*/  IMAD.MOV.U32 R9, RZ, RZ, R6 ;  /* 0x000000ffff097224 */ /* 0x000fe400078e0006 */
.L_x_50031:
[----:B------:R-:W-:Y:S05]  /*352e0*/  BSYNC B1 ;  /* 0x0000000000017941 */ /* 0x000fea0003800000 */
.L_x_50029:
        /* <DEDUP_REMOVED lines=9> */
.L_x_50033:
[----:B------:R-:W-:Y:S01]  /*35380*/  IMAD.MOV.U32 R35, RZ, RZ, R56 ;  /* 0x000000ffff237224 */ /* 0x000fe200078e0038 */
[----:B------:R-:W-:Y:S01]  /*35390*/  MOV R56, R37 ;  /* 0x0000002500387202 */ /* 0x000fe20000000f00 */
[----:B------:R-:W-:Y:S02]  /*353a0*/  IMAD.MOV.U32 R7, RZ, RZ, R46 ;  /* 0x000000ffff077224 */ /* 0x000fe400078e002e */
[----:B------:R-:W-:Y:S02]  /*353b0*/  IMAD.MOV.U32 R46, RZ, RZ, R5 ;  /* 0x000000ffff2e7224 */ /* 0x000fe400078e0005 */
.L_x_50034:
[----:B------:R-:W-:Y:S05]  /*353c0*/  BSYNC B1 ;  /* 0x0000000000017941 */ /* 0x000fea0003800000 */
.L_x_50032:
        /* <DEDUP_REMOVED lines=9> */
.L_x_50036:
[----:B------:R-:W-:Y:S01]  /*35460*/  IMAD.MOV.U32 R6, RZ, RZ, R35 ;  /* 0x000000ffff067224 */ /* 0x000fe200078e0023 */
[----:B------:R-:W-:Y:S01]  /*35470*/  MOV R35, R50 ;  /* 0x0000003200237202 */ /* 0x000fe20000000f00 */
[----:B------:R-:W-:Y:S02]  /*35480*/  IMAD.MOV.U32 R5, RZ, RZ, R7 ;  /* 0x000000ffff057224 */ /* 0x000fe400078e0007 */
[----:B------:R-:W-:Y:S02]  /*35490*/  IMAD.MOV.U32 R7, RZ, RZ, R4 ;  /* 0x000000ffff077224 */ /* 0x000fe400078e0004 */
.L_x_50037:
[----:B------:R-:W-:Y:S05]  /*354a0*/  BSYNC B1 ;  /* 0x0000000000017941 */ /* 0x000fea0003800000 */
.L_x_50035:
        /* <DEDUP_REMOVED lines=9> */
.L_x_50039:
[----:B------:R-:W-:Y:S01]  /*35540*/  IMAD.MOV.U32 R48, RZ, RZ, R6 ;  /* 0x000000ffff307224 */ /* 0x000fe200078e0006 */
[----:B------:R-:W-:Y:S01]  /*35550*/  MOV R6, R3 ;  /* 0x0000000300067202 */ /* 0x000fe20000000f00 */
[----:B------:R-:W-:Y:S02]  /*35560*/  IMAD.MOV.U32 R4, RZ, RZ, R5 ;  /* 0x000000ffff047224 */ /* 0x000fe400078e0005 */
[----:B------:R-:W-:Y:S02]  /*35570*/  IMAD.MOV.U32 R5, RZ, RZ, R2 ;  /* 0x000000ffff057224 */ /* 0x000fe400078e0002 */
.L_x_50040:
[----:B------:R-:W-:Y:S05]  /*35580*/  BSYNC B1 ;  /* 0x0000000000017941 */ /* 0x000fea0003800000 */
.L_x_50038:
        /* <DEDUP_REMOVED lines=9> */
.L_x_50042:
[----:B------:R-:W-:Y:S01]  /*35620*/  IMAD.MOV.U32 R3, RZ, RZ, R48 ;  /* 0x000000ffff037224 */ /* 0x000fe200078e0030 */
[----:B------:R-:W-:Y:S01]  /*35630*/  MOV R48, R45 ;  /* 0x0000002d00307202 */ /* 0x000fe20000000f00 */
[----:B------:R-:W-:Y:S02]  /*35640*/  IMAD.MOV.U32 R2, RZ, RZ, R4 ;  /* 0x000000ffff027224 */ /* 0x000fe400078e0004 */
[----:B------:R-:W-:Y:S02]  /*35650*/  IMAD.MOV.U32 R4, RZ, RZ, R39 ;  /* 0x000000ffff047224 */ /* 0x000fe400078e0027 */
.L_x_50043:
[----:B------:R-:W-:Y:S05]  /*35660*/  BSYNC B1 ;  /* 0x0000000000017941 */ /* 0x000fea0003800000 */
.L_x_50041:
        /* <DEDUP_REMOVED lines=9> */
.L_x_50045:
[----:B------:R-:W-:Y:S01]  /*35700*/  IMAD.MOV.U32 R50, RZ, RZ, R3 ;  /* 0x000000ffff327224 */ /* 0x000fe200078e0003 */
[----:B------:R-:W-:Y:S01]  /*35710*/  MOV R3, R18 ;  /* 0x0000001200037202 */ /* 0x000fe20000000f00 */
[----:B------:R-:W-:Y:S02]  /*35720*/  IMAD.MOV.U32 R37, RZ, RZ, R2 ;  /* 0x000000ffff257224 */ /* 0x000fe400078e0002 */
[----:B------:R-:W-:Y:S02]  /*35730*/  IMAD.MOV.U32 R2, RZ, RZ, R17 ;  /* 0x000000ffff027224 */ /* 0x000fe400078e0011 */
.L_x_50046:
[----:B------:R-:W-:Y:S05]  /*35740*/  BSYNC B1 ;  /* 0x0000000000017941 */ /* 0x000fea0003800000 */
.L_x_50044:
        /* <DEDUP_REMOVED lines=9> */
.L_x_50048:
[----:B------:R-:W-:Y:S01]  /*357e0*/  IMAD.MOV.U32 R18, RZ, RZ, R50 ;  /* 0x000000ffff127224 */ /* 0x000fe200078e0032 */
[----:B------:R-:W-:Y:S01]  /*357f0*/  MOV R50, R47 ;  /* 0x0000002f00327202 */ /* 0x000fe20000000f00 */
[----:B------:R-:W-:Y:S02]  /*35800*/  IMAD.MOV.U32 R17, RZ, RZ, R37 ;  /* 0x000000ffff117224 */ /* 0x000fe400078e0025 */
[----:B------:R-:W-:Y:S02]  /*35810*/  IMAD.MOV.U32 R37, RZ, RZ, R16 ;  /* 0x000000ffff257224 */ /* 0x000fe400078e0010 */
.L_x_50049:
[----:B------:R-:W-:Y:S05]  /*35820*/  BSYNC B1 ;  /* 0x0000000000017941 */ /* 0x000fea0003800000 */
.L_x_50047:
        /* <DEDUP_REMOVED lines=9> */
.L_x_50051:
[----:B------:R-:W-:Y:S01]  /*358c0*/  IMAD.MOV.U32 R58, RZ, RZ, R18 ;  /* 0x000000ffff3a7224 */ /* 0x000fe200078e0012 */
[----:B------:R-:W-:Y:S01]  /*358d0*/  MOV R18, R15 ;  /* 0x0000000f00127202 */ /* 0x000fe20000000f00 */
[----:B------:R-:W-:Y:S02]  /*358e0*/  IMAD.MOV.U32 R16, RZ, RZ, R17 ;  /* 0x000000ffff107224 */ /* 0x000fe400078e0011 */
[----:B------:R-:W-:Y:S02]  /*358f0*/  IMAD.MOV.U32 R17, RZ, RZ, R14 ;  /* 0x000000ffff117224 */ /* 0x000fe400078e000e */
.L_x_50052:
[----:B------:R-:W-:Y:S05]  /*35900*/  BSYNC B1 ;  /* 0x0000000000017941 */ /* 0x000fea0003800000 */
.L_x_50050:
        /* <DEDUP_REMOVED lines=9> */
.L_x_50054:
[----:B------:R-:W-:Y:S01]  /*359a0*/  IMAD.MOV.U32 R15, RZ, RZ, R58 ;  /* 0x000000ffff0f7224 */ /* 0x000fe200078e003a */
[----:B------:R-:W-:Y:S01]  /*359b0*/  MOV R58, R55 ;  /* 0x00000037003a7202 */ /* 0x000fe20000000f00 */
[----:B------:R-:W-:Y:S02]  /*359c0*/  IMAD.MOV.U32 R14, RZ, RZ, R16 ;  /* 0x000000ffff0e7224 */ /* 0x000fe400078e0010 */
[----:B------:R-:W-:Y:S02]  /*359d0*/  IMAD.MOV.U32 R16, RZ, RZ, R13 ;  /* 0x000000ffff107224 */ /* 0x000fe400078e000d */
.L_x_50055:
[----:B------:R-:W-:Y:S05]  /*359e0*/  BSYNC B1 ;  /* 0x0000000000017941 */ /* 0x000fea0003800000 */
.L_x_50053:
        /* <DEDUP_REMOVED lines=16> */
.L_x_50057:
[----:B------:R-:W-:Y:S01]  /*35af0*/  MOV R60, R19 ;  /* 0x00000013003c7202 */ /* 0x000fe20000000f00 */
[----:B------:R-:W-:Y:S02]  /*35b00*/  IMAD.MOV.U32 R38, RZ, RZ, R71 ;  /* 0x000000ffff267224 */ /* 0x000fe400078e0047 */
[----:B------:R-:W-:Y:S02]  /*35b10*/  IMAD.MOV.U32 R19, RZ, RZ, R40 ;  /* 0x000000ffff137224 */ /* 0x000fe400078e0028 */
[----:B------:R-:W-:Y:S02]  /*35b20*/  IMAD.MOV.U32 R71, RZ, RZ, R12 ;  /* 0x000000ffff477224 */ /* 0x000fe400078e000c */
.L_x_50058:
[----:B------:R-:W-:Y:S05]  /*35b30*/  BSYNC B1 ;  /* 0x0000000000017941 */ /* 0x000fea0003800000 */
.L_x_50056:
        /* <DEDUP_REMOVED lines=9> */
.L_x_50060:
[----:B------:R-:W-:Y:S01]  /*35bd0*/  MOV R27, R60 ;  /* 0x0000003c001b7202 */ /* 0x000fe20000000f00 */
[----:B------:R-:W-:Y:S02]  /*35be0*/  IMAD.MOV.U32 R13, RZ, RZ, R38 ;  /* 0x000000ffff0d7224 */ /* 0x000fe400078e0026 */
[----:B------:R-:W-:Y:S02]  /*35bf0*/  IMAD.MOV.U32 R60, RZ, RZ, R29 ;  /* 0x000000ffff3c7224 */ /* 0x000fe400078e001d */
[----:B------:R-:W-:Y:S02]  /*35c00*/  IMAD.MOV.U32 R38, RZ, RZ, R11 ;  /* 0x000000ffff267224 */ /* 0x000fe400078e000b */
.L_x_50061:
[----:B------:R-:W-:Y:S05]  /*35c10*/  BSYNC B1 ;  /* 0x0000000000017941 */ /* 0x000fea0003800000 */
.L_x_50059:
        /* <DEDUP_REMOVED lines=9> */
.L_x_50063:
[----:B------:R-:W-:Y:S01]  /*35cb0*/  MOV R40, R27 ;  /* 0x0000001b00287202 */ /* 0x000fe20000000f00 */
[----:B------:R-:W-:Y:S02]  /*35cc0*/  IMAD.MOV.U32 R12, RZ, RZ, R13 ;  /* 0x000000ffff0c7224 */ /* 0x000fe400078e000d */
[----:B------:R-:W-:Y:S02]  /*35cd0*/  IMAD.MOV.U32 R27, RZ, RZ, R42 ;  /* 0x000000ffff1b7224 */ /* 0x000fe400078e002a */
[----:B------:R-:W-:Y:S02]  /*35ce0*/  IMAD.MOV.U32 R13, RZ, RZ, R10 ;  /* 0x000000ffff0d7224 */ /* 0x000fe400078e000a */
.L_x_50064:
[----:B------:R-:W-:Y:S05]  /*35cf0*/  BSYNC B1 ;  /* 0x0000000000017941 */ /* 0x000fea0003800000 */
.L_x_50062:
        /* <DEDUP_REMOVED lines=9> */
.L_x_50066:
[----:B------:R-:W-:Y:S01]  /*35d90*/  MOV R29, R40 ;  /* 0x00000028001d7202 */ /* 0x000fe20000000f00 */
[----:B------:R-:W-:Y:S02]  /*35da0*/  IMAD.MOV.U32 R11, RZ, RZ, R12 ;  /* 0x000000ffff0b7224 */ /* 0x000fe400078e000c */
[----:B------:R-:W-:Y:S02]  /*35db0*/  IMAD.MOV.U32 R40, RZ, RZ, R53 ;  /* 0x000000ffff287224 */ /* 0x000fe400078e0035 */
[----:B------:R-:W-:Y:S02]  /*35dc0*/  IMAD.MOV.U32 R12, RZ, RZ, R31 ;  /* 0x000000ffff0c7224 */ /* 0x000fe400078e001f */
.L_x_50067:
[----:B------:R-:W-:Y:S05]  /*35dd0*/  BSYNC B1 ;  /* 0x0000000000017941 */ /* 0x000fea0003800000 */
.L_x_50065:
        /* <DEDUP_REMOVED lines=9> */
.L_x_50069:
[----:B------:R-:W-:Y:S01]  /*35e70*/  MOV R42, R29 ;  /* 0x0000001d002a7202 */ /* 0x000fe20000000f00 */
[----:B------:R-:W-:Y:S02]  /*35e80*/  IMAD.MOV.U32 R10, RZ, RZ, R11 ;  /* 0x000000ffff0a7224 */ /* 0x000fe400078e000b */
[----:B------:R-:W-:Y:S02]  /*35e90*/  IMAD.MOV.U32 R29, RZ, RZ, R44 ;  /* 0x000000ffff1d7224 */ /* 0x000fe400078e002c */
[----:B------:R-:W-:Y:S02]  /*35ea0*/  IMAD.MOV.U32 R11, RZ, RZ, R8 ;  /* 0x000000ffff0b7224 */ /* 0x000fe400078e0008 */
.L_x_50070:
[----:B------:R-:W-:Y:S05]  /*35eb0*/  BSYNC B1 ;  /* 0x0000000000017941 */ /* 0x000fea0003800000 */
.L_x_50068:
        /* <DEDUP_REMOVED lines=9> */
.L_x_50072:
[----:B------:R-:W-:Y:S01]  /*35f50*/  MOV R39, R42 ;  /* 0x0000002a00277202 */ /* 0x000fe20000000f00 */
[----:B------:R-:W-:Y:S02]  /*35f60*/  IMAD.MOV.U32 R31, RZ, RZ, R10 ;  /* 0x000000ffff1f7224 */ /* 0x000fe400078e000a */
[----:B------:R-:W-:Y:S02]  /*35f70*/  IMAD.MOV.U32 R42, RZ, RZ, R33 ;  /* 0x000000ffff2a7224 */ /* 0x000fe400078e0021 */
[----:B------:R-:W-:Y:S02]  /*35f80*/  IMAD.MOV.U32 R10, RZ, RZ, R9 ;  /* 0x000000ffff0a7224 */ /* 0x000fe400078e0009 */
.L_x_50073:
[----:B------:R-:W-:Y:S05]  /*35f90*/  BSYNC B1 ;  /* 0x0000000000017941 */ /* 0x000fea0003800000 */
.L_x_50071:
        /* <DEDUP_REMOVED lines=9> */
.L_x_50075:
[----:B------:R-:W-:Y:S01]  /*36030*/  MOV R44, R39 ;  /* 0x00000027002c7202 */ /* 0x000fe20000000f00 */
[----:B------:R-:W-:Y:S02]  /*36040*/  IMAD.MOV.U32 R8, RZ, RZ, R31 ;  /* 0x000000ffff087224 */ /* 0x000fe400078e001f */
[----:B------:R-:W-:Y:S02]  /*36050*/  IMAD.MOV.U32 R39, RZ, RZ, R56 ;  /* 0x000000ffff277224 */ /* 0x000fe400078e0038 */
[----:B------:R-:W-:Y:S02]  /*36060*/  IMAD.MOV.U32 R31, RZ, RZ, R46 ;  /* 0x000000ffff1f7224 */ /* 0x000fe400078e002e */
.L_x_50076:
[----:B------:R-:W-:Y:S05]  /*36070*/  BSYNC B1 ;  /* 0x0000000000017941 */ /* 0x000fea0003800000 */
.L_x_50074:
        /* <DEDUP_REMOVED lines=9> */
.L_x_50078:
[----:B------:R-:W-:Y:S01]  /*36110*/  MOV R9, R44 ;  /* 0x0000002c00097202 */ /* 0x000fe20000000f00 */
[----:B------:R-:W-:Y:S02]  /*36120*/  IMAD.MOV.U32 R46, RZ, RZ, R8 ;  /* 0x000000ffff2e7224 */ /* 0x000fe400078e0008 */
[----:B------:R-:W-:Y:S02]  /*36130*/  IMAD.MOV.U32 R44, RZ, RZ, R35 ;  /* 0x000000ffff2c7224 */ /* 0x000fe400078e0023 */
[----:B------:R-:W-:Y:S02]  /*36140*/  IMAD.MOV.U32 R8, RZ, RZ, R7 ;  /* 0x000000ffff087224 */ /* 0x000fe400078e0007 */
.L_x_50079:
[----:B------:R-:W-:Y:S05]  /*36150*/  BSYNC B1 ;  /* 0x0000000000017941 */ /* 0x000fea0003800000 */
.L_x_50077:
        /* <DEDUP_REMOVED lines=9> */
.L_x_50081:
[----:B------:R-:W-:Y:S01]  /*361f0*/  MOV R33, R9 ;  /* 0x0000000900217202 */ /* 0x000fe20000000f00 */
[----:B------:R-:W-:Y:S02]  /*36200*/  IMAD.MOV.U32 R7, RZ, RZ, R46 ;  /* 0x000000ffff077224 */ /* 0x000fe400078e002e */
[----:B------:R-:W-:Y:S02]  /*36210*/  IMAD.MOV.U32 R9, RZ, RZ, R6 ;  /* 0x000000ffff097224 */ /* 0x000fe400078e0006 */
[----:B------:R-:W-:Y:S02]  /*36220*/  IMAD.MOV.U32 R46, RZ, RZ, R5 ;  /* 0x000000ffff2e7224 */ /* 0x000fe400078e0005 */
.L_x_50082:
[----:B------:R-:W-:Y:S05]  /*36230*/  BSYNC B1 ;  /* 0x0000000000017941 */ /* 0x000fea0003800000 */
.L_x_50080:
        /* <DEDUP_REMOVED lines=9> */
.L_x_50084:
[----:B------:R-:W-:Y:S01]  /*362d0*/  MOV R6, R33 ;  /* 0x0000002100067202 */ /* 0x000fe20000000f00 */
[----:B------:R-:W-:Y:S02]  /*362e0*/  IMAD.MOV.U32 R5, RZ, RZ, R7 ;  /* 0x000000ffff057224 */ /* 0x000fe400078e0007 */
[----:B------:R-:W-:Y:S02]  /*362f0*/  IMAD.MOV.U32 R33, RZ, RZ, R48 ;  /* 0x000000ffff217224 */ /* 0x000fe400078e0030 */
[----:B------:R-:W-:Y:S02]  /*36300*/  IMAD.MOV.U32 R7, RZ, RZ, R4 ;  /* 0x000000ffff077224 */ /* 0x000fe400078e0004 */
.L_x_50085:
[----:B------:R-:W-:Y:S05]  /*36310*/  BSYNC B1 ;  /* 0x0000000000017941 */ /* 0x000fea0003800000 */
.L_x_50083:
        /* <DEDUP_REMOVED lines=9> */
.L_x_50087:
[----:B------:R-:W-:Y:S01]  /*363b0*/  MOV R35, R6 ;  /* 0x0000000600237202 */ /* 0x000fe20000000f00 */
[----:B------:R-:W-:Y:S02]  /*363c0*/  IMAD.MOV.U32 R4, RZ, RZ, R5 ;  /* 0x000000ffff047224 */ /* 0x000fe400078e0005 */
[----:B------:R-:W-:Y:S02]  /*363d0*/  IMAD.MOV.U32 R6, RZ, RZ, R3 ;  /* 0x000000ffff067224 */ /* 0x000fe400078e0003 */
[----:B------:R-:W-:Y:S02]  /*363e0*/  IMAD.MOV.U32 R5, RZ, RZ, R2 ;  /* 0x000000ffff057224 */ /* 0x000fe400078e0002 */
.L_x_50088:
[----:B------:R-:W-:Y:S05]  /*363f0*/  BSYNC B1 ;  /* 0x0000000000017941 */ /* 0x000fea0003800000 */
.L_x_50086:
        /* <DEDUP_REMOVED lines=9> */
.L_x_50090:
[----:B------:R-:W-:Y:S01]  /*36490*/  MOV R3, R35 ;  /* 0x0000002300037202 */ /* 0x000fe20000000f00 */
[----:B------:R-:W-:Y:S02]  /*364a0*/  IMAD.MOV.U32 R2, RZ, RZ, R4 ;  /* 0x000000ffff027224 */ /* 0x000fe400078e0004 */
[----:B------:R-:W-:Y:S02]  /*364b0*/  IMAD.MOV.U32 R35, RZ, RZ, R50 ;  /* 0x000000ffff237224 */ /* 0x000fe400078e0032 */
[----:B------:R-:W-:Y:S02]  /*364c0*/  IMAD.MOV.U32 R4, RZ, RZ, R37 ;  /* 0x000000ffff047224 */ /* 0x000fe400078e0025 */
.L_x_50091:
[----:B------:R-:W-:Y:S05]  /*364d0*/  BSYNC B1 ;  /* 0x0000000000017941 */ /* 0x000fea0003800000 */
.L_x_50089:
        /* <DEDUP_REMOVED lines=9> */
.L_x_50093:
[----:B------:R-:W-:Y:S01]  /*36570*/  MOV R45, R3 ;  /* 0x00000003002d7202 */ /* 0x000fe20000000f00 */
[----:B------:R-:W-:Y:S02]  /*36580*/  IMAD.MOV.U32 R37, RZ, RZ, R2 ;  /* 0x000000ffff257224 */ /* 0x000fe400078e0002 */
[----:B------:R-:W-:Y:S02]  /*36590*/  IMAD.MOV.U32 R3, RZ, RZ, R18 ;  /* 0x000000ffff037224 */ /* 0x000fe400078e0012 */
[----:B------:R-:W-:Y:S02]  /*365a0*/  IMAD.MOV.U32 R2, RZ, RZ, R17 ;  /* 0x000000ffff027224 */ /* 0x000fe400078e0011 */
.L_x_50094:
[----:B------:R-:W-:Y:S05]  /*365b0*/  BSYNC B1 ;  /* 0x0000000000017941 */ /* 0x000fea0003800000 */
.L_x_50092:
        /* <DEDUP_REMOVED lines=9> */
.L_x_50096:
[----:B------:R-:W-:Y:S01]  /*36650*/  MOV R18, R45 ;  /* 0x0000002d00127202 */ /* 0x000fe20000000f00 */
[----:B------:R-:W-:Y:S02]  /*36660*/  IMAD.MOV.U32 R17, RZ, RZ, R37 ;  /* 0x000000ffff117224 */ /* 0x000fe400078e0025 */
[----:B------:R-:W-:Y:S02]  /*36670*/  IMAD.MOV.U32 R45, RZ, RZ, R58 ;  /* 0x000000ffff2d7224 */ /* 0x000fe400078e003a */
[----:B------:R-:W-:Y:S02]  /*36680*/  IMAD.MOV.U32 R37, RZ, RZ, R16 ;  /* 0x000000ffff257224 */ /* 0x000fe400078e0010 */
.L_x_50097:
[----:B------:R-:W-:Y:S05]  /*36690*/  BSYNC B1 ;  /* 0x0000000000017941 */ /* 0x000fea0003800000 */
.L_x_50095:
        /* <DEDUP_REMOVED lines=9> */
.L_x_50099:
[----:B------:R-:W-:Y:S01]  /*36730*/  MOV R47, R18 ;  /* 0x00000012002f7202 */ /* 0x000fe20000000f00 */
[----:B------:R-:W-:Y:S02]  /*36740*/  IMAD.MOV.U32 R16, RZ, RZ, R17 ;  /* 0x000000ffff107224 */ /* 0x000fe400078e0011 */
[----:B------:R-:W-:Y:S02]  /*36750*/  IMAD.MOV.U32 R18, RZ, RZ, R15 ;  /* 0x000000ffff127224 */ /* 0x000fe400078e000f */
[----:B------:R-:W-:Y:S02]  /*36760*/  IMAD.MOV.U32 R17, RZ, RZ, R14 ;  /* 0x000000ffff117224 */ /* 0x000fe400078e000e */
.L_x_50100:
[----:B------:R-:W-:Y:S05]  /*36770*/  BSYNC B1 ;  /* 0x0000000000017941 */ /* 0x000fea0003800000 */
.L_x_50098:
        /* <DEDUP_REMOVED lines=16> */
.L_x_50102:
[----:B------:R-:W-:Y:S02]  /*36880*/  IMAD.MOV.U32 R36, RZ, RZ, R19 ;  /* 0x000000ffff247224 */ /* 0x000fe400078e0013 */
[----:B------:R-:W-:Y:S02]  /*36890*/  IMAD.MOV.U32 R14, RZ, RZ, R71 ;  /* 0x000000ffff0e7224 */ /* 0x000fe400078e0047 */
[----:B------:R-:W-:Y:S02]  /*368a0*/  IMAD.MOV.U32 R19, RZ, RZ, R60 ;  /* 0x000000ffff137224 */ /* 0x000fe400078e003c */
[----:B------:R-:W-:Y:S02]  /*368b0*/  IMAD.MOV.U32 R71, RZ, RZ, R38 ;  /* 0x000000ffff477224 */ /* 0x000fe400078e0026 */
.L_x_50103:
[----:B------:R-:W-:Y:S05]  /*368c0*/  BSYNC B1 ;  /* 0x0000000000017941 */ /* 0x000fea0003800000 */
.L_x_50101:
        /* <DEDUP_REMOVED lines=9> */
.L_x_50105:
[----:B------:R-:W-:Y:S02]  /*36960*/  IMAD.MOV.U32 R25, RZ, RZ, R36 ;  /* 0x000000ffff197224 */ /* 0x000fe400078e0024 */
[----:B------:R-:W-:Y:S02]  /*36970*/  IMAD.MOV.U32 R15, RZ, RZ, R14 ;  /* 0x000000ffff0f7224 */ /* 0x000fe400078e000e */
[----:B------:R-:W-:Y:S02]  /*36980*/  IMAD.MOV.U32 R36, RZ, RZ, R27 ;  /* 0x000000ffff247224 */ /* 0x000fe400078e001b */
[----:B------:R-:W-:Y:S02]  /*36990*/  IMAD.MOV.U32 R14, RZ, RZ, R13 ;  /* 0x000000ffff0e7224 */ /* 0x000fe400078e000d */
.L_x_50106:
[----:B------:R-:W-:Y:S05]  /*369a0*/  BSYNC B1 ;  /* 0x0000000000017941 */ /* 0x000fea0003800000 */
.L_x_50104:
        /* <DEDUP_REMOVED lines=9> */
.L_x_50108:
[----:B------:R-:W-:Y:S02]  /*36a40*/  IMAD.MOV.U32 R48, RZ, RZ, R25 ;  /* 0x000000ffff307224 */ /* 0x000fe400078e0019 */
[----:B------:R-:W-:Y:S02]  /*36a50*/  IMAD.MOV.U32 R38, RZ, RZ, R15 ;  /* 0x000000ffff267224 */ /* 0x000fe400078e000f */
[----:B------:R-:W-:Y:S02]  /*36a60*/  IMAD.MOV.U32 R25, RZ, RZ, R40 ;  /* 0x000000ffff197224 */ /* 0x000fe400078e0028 */
[----:B------:R-:W-:Y:S02]  /*36a70*/  IMAD.MOV.U32 R15, RZ, RZ, R12 ;  /* 0x000000ffff0f7224 */ /* 0x000fe400078e000c */
.L_x_50109:
[----:B------:R-:W-:Y:S05]  /*36a80*/  BSYNC B1 ;  /* 0x0000000000017941 */ /* 0x000fea0003800000 */
.L_x_50107:
        /* <DEDUP_REMOVED lines=9> */
.L_x_50111:
[----:B------:R-:W-:Y:S02]  /*36b20*/  IMAD.MOV.U32 R27, RZ, RZ, R48 ;  /* 0x000000ffff1b7224 */ /* 0x000fe400078e0030 */
[----:B------:R-:W-:Y:S02]  /*36b30*/  IMAD.MOV.U32 R13, RZ, RZ, R38 ;  /* 0x000000ffff0d7224 */ /* 0x000fe400078e0026 */
[----:B------:R-:W-:Y:S02]  /*36b40*/  IMAD.MOV.U32 R48, RZ, RZ, R29 ;  /* 0x000000ffff307224 */ /* 0x000fe400078e001d */
[----:B------:R-:W-:Y:S02]  /*36b50*/  IMAD.MOV.U32 R38, RZ, RZ, R11 ;  /* 0x000000ffff267224 */ /* 0x000fe400078e000b */
.L_x_50112:
[----:B------:R-:W-:Y:S05]  /*36b60*/  BSYNC B1 ;  /* 0x0000000000017941 */ /* 0x000fea0003800000 */
.L_x_50110:
        /* <DEDUP_REMOVED lines=9> */
.L_x_50114:
[----:B------:R-:W-:Y:S02]  /*36c00*/  IMAD.MOV.U32 R40, RZ, RZ, R27 ;  /* 0x000000ffff287224 */ /* 0x000fe400078e001b */
[----:B------:R-:W-:Y:S02]  /*36c10*/  IMAD.MOV.U32 R12, RZ, RZ, R13 ;  /* 0x000000ffff0c7224 */ /* 0x000fe400078e000d */
[----:B------:R-:W-:Y:S02]  /*36c20*/  IMAD.MOV.U32 R27, RZ, RZ, R42 ;  /* 0x000000ffff1b7224 */ /* 0x000fe400078e002a */
[----:B------:R-:W-:Y:S02]  /*36c30*/  IMAD.MOV.U32 R13, RZ, RZ, R10 ;  /* 0x000000ffff0d7224 */ /* 0x000fe400078e000a */
.L_x_50115:
[----:B------:R-:W-:Y:S05]  /*36c40*/  BSYNC B1 ;  /* 0x0000000000017941 */ /* 0x000fea0003800000 */
.L_x_50113:
        /* <DEDUP_REMOVED lines=9> */
.L_x_50117:
[----:B------:R-:W-:Y:S02]  /*36ce0*/  IMAD.MOV.U32 R29, RZ, RZ, R40 ;  /* 0x000000ffff1d7224 */ /* 0x000fe400078e0028 */
[----:B------:R-:W-:Y:S02]  /*36cf0*/  IMAD.MOV.U32 R11, RZ, RZ, R12 ;  /* 0x000000ffff0b7224 */ /* 0x000fe400078e000c */
[----:B------:R-:W-:Y:S02]  /*36d00*/  IMAD.MOV.U32 R40, RZ, RZ, R39 ;  /* 0x000000ffff287224 */ /* 0x000fe400078e0027 */
[----:B------:R-:W-:Y:S02]  /*36d10*/  IMAD.MOV.U32 R12, RZ, RZ, R31 ;  /* 0x000000ffff0c7224 */ /* 0x000fe400078e001f */
.L_x_50118:
[----:B------:R-:W-:Y:S05]  /*36d20*/  BSYNC B1 ;  /* 0x0000000000017941 */ /* 0x000fea0003800000 */
.L_x_50116:
        /* <DEDUP_REMOVED lines=9> */
.L_x_50120:
[----:B------:R-:W-:Y:S02]  /*36dc0*/  IMAD.MOV.U32 R10, RZ, RZ, R29 ;  /* 0x000000ffff0a7224 */ /* 0x000fe400078e001d */
[----:B------:R-:W-:Y:S02]  /*36dd0*/  IMAD.MOV.U32 R31, RZ, RZ, R11 ;  /* 0x000000ffff1f7224 */ /* 0x000fe400078e000b */
[----:B------:R-:W-:Y:S02]  /*36de0*/  IMAD.MOV.U32 R29, RZ, RZ, R44 ;  /* 0x000000ffff1d7224 */ /* 0x000fe400078e002c */
[----:B------:R-:W-:Y:S02]  /*36df0*/  IMAD.MOV.U32 R11, RZ, RZ, R8 ;  /* 0x000000ffff0b7224 */ /* 0x000fe400078e0008 */
.L_x_50121:
[----:B------:R-:W-:Y:S05]  /*36e00*/  BSYNC B1 ;  /* 0x0000000000017941 */ /* 0x000fea0003800000 */
.L_x_50119:
        /* <DEDUP_REMOVED lines=9> */
.L_x_50123:
[----:B------:R-:W-:Y:S02]  /*36ea0*/  IMAD.MOV.U32 R42, RZ, RZ, R10 ;  /* 0x000000ffff2a7224 */ /* 0x000fe400078e000a */
[----:B------:R-:W-:Y:S02]  /*36eb0*/  IMAD.MOV.U32 R8, RZ, RZ, R31 ;  /* 0x000000ffff087224 */ /* 0x000fe400078e001f */
[----:B------:R-:W-:Y:S02]  /*36ec0*/  IMAD.MOV.U32 R10, RZ, RZ, R9 ;  /* 0x000000ffff0a7224 */ /* 0x000fe400078e0009 */
[----:B------:R-:W-:Y:S02]  /*36ed0*/  IMAD.MOV.U32 R31, RZ, RZ, R46 ;  /* 0x000000ffff1f7224 */ /* 0x000fe400078e002e */
.L_x_50124:
[----:B------:R-:W-:Y:S05]  /*36ee0*/  BSYNC B1 ;  /* 0x0000000000017941 */ /* 0x000fea0003800000 */
.L_x_50122:
        /* <DEDUP_REMOVED lines=9> */
.L_x_50126:
[----:B------:R-:W-:Y:S02]  /*36f80*/  IMAD.MOV.U32 R9, RZ, RZ, R42 ;  /* 0x000000ffff097224 */ /* 0x000fe400078e002a */
[----:B------:R-:W-:Y:S02]  /*36f90*/  IMAD.MOV.U32 R44, RZ, RZ, R8 ;  /* 0x000000ffff2c7224 */ /* 0x000fe400078e0008 */
[----:B------:R-:W-:Y:S02]  /*36fa0*/  IMAD.MOV.U32 R42, RZ, RZ, R33 ;  /* 0x000000ffff2a7224 */ /* 0x000fe400078e0021 */
[----:B------:R-:W-:Y:S02]  /*36fb0*/  IMAD.MOV.U32 R8, RZ, RZ, R7 ;  /* 0x000000ffff087224 */ /* 0x000fe400078e0007 */
.L_x_50127:
[----:B------:R-:W-:Y:S05]  /*36fc0*/  BSYNC B1 ;  /* 0x0000000000017941 */ /* 0x000fea0003800000 */
.L_x_50125:
        /* <DEDUP_REMOVED lines=9> */
.L_x_50129:
[----:B------:R-:W-:Y:S02]  /*37060*/  IMAD.MOV.U32 R46, RZ, RZ, R9 ;  /* 0x000000ffff2e7224 */ /* 0x000fe400078e0009 */
[----:B------:R-:W-:Y:S02]  /*37070*/  IMAD.MOV.U32 R7, RZ, RZ, R44 ;  /* 0x000000ffff077224 */ /* 0x000fe400078e002c */
[----:B------:R-:W-:Y:S02]  /*37080*/  IMAD.MOV.U32 R9, RZ, RZ, R6 ;  /* 0x000000ffff097224 */ /* 0x000fe400078e0006 */
[----:B------:R-:W-:Y:S02]  /*37090*/  IMAD.MOV.U32 R44, RZ, RZ, R5 ;  /* 0x000000ffff2c7224 */ /* 0x000fe400078e0005 */
.L_x_50130:
[----:B------:R-:W-:Y:S05]  /*370a0*/  BSYNC B1 ;  /* 0x0000000000017941 */ /* 0x000fea0003800000 */
.L_x_50128:
        /* <DEDUP_REMOVED lines=9> */
.L_x_50132:
[----:B------:R-:W-:Y:S02]  /*37140*/  IMAD.MOV.U32 R6, RZ, RZ, R46 ;  /* 0x000000ffff067224 */ /* 0x000fe400078e002e */
[----:B------:R-:W-:Y:S02]  /*37150*/  IMAD.MOV.U32 R5, RZ, RZ, R7 ;  /* 0x000000ffff057224 */ /* 0x000fe400078e0007 */
[----:B------:R-:W-:Y:S02]  /*37160*/  IMAD.MOV.U32 R46, RZ, RZ, R35 ;  /* 0x000000ffff2e7224 */ /* 0x000fe400078e0023 */
[----:B------:R-:W-:Y:S02]  /*37170*/  IMAD.MOV.U32 R7, RZ, RZ, R4 ;  /* 0x000000ffff077224 */ /* 0x000fe400078e0004 */
.L_x_50133:
[----:B------:R-:W-:Y:S05]  /*37180*/  BSYNC B1 ;  /* 0x0000000000017941 */ /* 0x000fea0003800000 */
.L_x_50131:
        /* <DEDUP_REMOVED lines=9> */
.L_x_50135:
[----:B------:R-:W-:Y:S02]  /*37220*/  IMAD.MOV.U32 R50, RZ, RZ, R6 ;  /* 0x000000ffff327224 */ /* 0x000fe400078e0006 */
[----:B------:R-:W-:Y:S02]  /*37230*/  IMAD.MOV.U32 R4, RZ, RZ, R5 ;  /* 0x000000ffff047224 */ /* 0x000fe400078e0005 */
[----:B------:R-:W-:Y:S02]  /*37240*/  IMAD.MOV.U32 R6, RZ, RZ, R3 ;  /* 0x000000ffff067224 */ /* 0x000fe400078e0003 */
[----:B------:R-:W-:Y:S02]  /*37250*/  IMAD.MOV.U32 R5, RZ, RZ, R2 ;  /* 0x000000ffff057224 */ /* 0x000fe400078e0002 */
.L_x_50136:
[----:B------:R-:W-:Y:S05]  /*37260*/  BSYNC B1 ;  /* 0x0000000000017941 */ /* 0x000fea0003800000 */
.L_x_50134:
        /* <DEDUP_REMOVED lines=9> */
.L_x_50138:
[----:B------:R-:W-:Y:S02]  /*37300*/  IMAD.MOV.U32 R3, RZ, RZ, R50 ;  /* 0x000000ffff037224 */ /* 0x000fe400078e0032 */
[----:B------:R-:W-:Y:S02]  /*37310*/  IMAD.MOV.U32 R2, RZ, RZ, R4 ;  /* 0x000000ffff027224 */ /* 0x000fe400078e0004 */
[----:B------:R-:W-:Y:S02]  /*37320*/  IMAD.MOV.U32 R50, RZ, RZ, R45 ;  /* 0x000000ffff327224 */ /* 0x000fe400078e002d */
[----:B------:R-:W-:Y:S02]  /*37330*/  IMAD.MOV.U32 R4, RZ, RZ, R37 ;  /* 0x000000ffff047224 */ /* 0x000fe400078e0025 */
.L_x_50139:
[----:B------:R-:W-:Y:S05]  /*37340*/  BSYNC B1 ;  /* 0x0000000000017941 */ /* 0x000fea0003800000 */
.L_x_50137:
        /* <DEDUP_REMOVED lines=9> */
.L_x_50141:
[----:B------:R-:W-:Y:S02]  /*373e0*/  IMAD.MOV.U32 R56, RZ, RZ, R3 ;  /* 0x000000ffff387224 */ /* 0x000fe400078e0003 */
[----:B------:R-:W-:Y:S02]  /*373f0*/  IMAD.MOV.U32 R33, RZ, RZ, R2 ;  /* 0x000000ffff217224 */ /* 0x000fe400078e0002 */
[----:B------:R-:W-:Y:S02]  /*37400*/  IMAD.MOV.U32 R3, RZ, RZ, R18 ;  /* 0x000000ffff037224 */ /* 0x000fe400078e0012 */
[----:B------:R-:W-:Y:S02]  /*37410*/  IMAD.MOV.U32 R2, RZ, RZ, R17 ;  /* 0x000000ffff027224 */ /* 0x000fe400078e0011 */
.L_x_50142:
[----:B------:R-:W-:Y:S05]  /*37420*/  BSYNC B1 ;  /* 0x0000000000017941 */ /* 0x000fea0003800000 */
.L_x_50140:
        /* <DEDUP_REMOVED lines=9> */
.L_x_50144:
[----:B------:R-:W-:Y:S02]  /*374c0*/  IMAD.MOV.U32 R18, RZ, RZ, R56 ;  /* 0x000000ffff127224 */ /* 0x000fe400078e0038 */
[----:B------:R-:W-:Y:S02]  /*374d0*/  IMAD.MOV.U32 R17, RZ, RZ, R33 ;  /* 0x000000ffff117224 */ /* 0x000fe400078e0021 */
[----:B------:R-:W-:Y:S02]  /*374e0*/  IMAD.MOV.U32 R56, RZ, RZ, R47 ;  /* 0x000000ffff387224 */ /* 0x000fe400078e002f */
[----:B------:R-:W-:Y:S02]  /*374f0*/  IMAD.MOV.U32 R33, RZ, RZ, R16 ;  /* 0x000000ffff217224 */ /* 0x000fe400078e0010 */
.L_x_50145:
[----:B------:R-:W-:Y:S05]  /*37500*/  BSYNC B1 ;  /* 0x0000000000017941 */ /* 0x000fea0003800000 */
.L_x_50143:
        /* <DEDUP_REMOVED lines=16> */
.L_x_50147:
[----:B------:R-:W-:Y:S01]  /*37610*/  IMAD.MOV.U32 R34, RZ, RZ, R19 ;  /* 0x000000ffff227224 */ /* 0x000fe200078e0013 */
[----:B------:R-:W-:Y:S01]  /*37620*/  MOV R19, R36 ;  /* 0x0000002400137202 */ /* 0x000fe20000000f00 */
[----:B------:R-:W-:Y:S02]  /*37630*/  IMAD.MOV.U32 R16, RZ, RZ, R71 ;  /* 0x000000ffff107224 */ /* 0x000fe400078e0047 */
[----:B------:R-:W-:Y:S02]  /*37640*/  IMAD.MOV.U32 R71, RZ, RZ, R14 ;  /* 0x000000ffff477224 */ /* 0x000fe400078e000e */
.L_x_50148:
[----:B------:R-:W-:Y:S05]  /*37650*/  BSYNC B1 ;  /* 0x0000000000017941 */ /* 0x000fea0003800000 */
.L_x_50146:
        /* <DEDUP_REMOVED lines=9> */
.L_x_50150:
[----:B------:R-:W-:Y:S01]  /*376f0*/  IMAD.MOV.U32 R35, RZ, RZ, R34 ;  /* 0x000000ffff237224 */ /* 0x000fe200078e0022 */
[----:B------:R-:W-:Y:S01]  /*37700*/  MOV R34, R25 ;  /* 0x0000001900227202 */ /* 0x000fe20000000f00 */
[----:B------:R-:W-:Y:S02]  /*37710*/  IMAD.MOV.U32 R23, RZ, RZ, R16 ;  /* 0x000000ffff177224 */ /* 0x000fe400078e0010 */
[----:B------:R-:W-:Y:S02]  /*37720*/  IMAD.MOV.U32 R16, RZ, RZ, R15 ;  /* 0x000000ffff107224 */ /* 0x000fe400078e000f */
.L_x_50151:
[----:B------:R-:W-:Y:S05]  /*37730*/  BSYNC B1 ;  /* 0x0000000000017941 */ /* 0x000fea0003800000 */
.L_x_50149:
        /* <DEDUP_REMOVED lines=9> */
.L_x_50153:
[----:B------:R-:W-:Y:S01]  /*377d0*/  IMAD.MOV.U32 R36, RZ, RZ, R35 ;  /* 0x000000ffff247224 */ /* 0x000fe200078e0023 */
[----:B------:R-:W-:Y:S01]  /*377e0*/  MOV R35, R48 ;  /* 0x0000003000237202 */ /* 0x000fe20000000f00 */
[----:B------:R-:W-:Y:S02]  /*377f0*/  IMAD.MOV.U32 R14, RZ, RZ, R23 ;  /* 0x000000ffff0e7224 */ /* 0x000fe400078e0017 */
[----:B------:R-:W-:Y:S02]  /*37800*/  IMAD.MOV.U32 R23, RZ, RZ, R38 ;  /* 0x000000ffff177224 */ /* 0x000fe400078e0026 */
.L_x_50154:
[----:B------:R-:W-:Y:S05]  /*37810*/  BSYNC B1 ;  /* 0x0000000000017941 */ /* 0x000fea0003800000 */
.L_x_50152:
        /* <DEDUP_REMOVED lines=9> */
.L_x_50156:
[----:B------:R-:W-:Y:S01]  /*378b0*/  IMAD.MOV.U32 R25, RZ, RZ, R36 ;  /* 0x000000ffff197224 */ /* 0x000fe200078e0024 */
[----:B------:R-:W-:Y:S01]  /*378c0*/  MOV R36, R27 ;  /* 0x0000001b00247202 */ /* 0x000fe20000000f00 */
[----:B------:R-:W-:Y:S02]  /*378d0*/  IMAD.MOV.U32 R15, RZ, RZ, R14 ;  /* 0x000000ffff0f7224 */ /* 0x000fe400078e000e */
[----:B------:R-:W-:Y:S02]  /*378e0*/  IMAD.MOV.U32 R14, RZ, RZ, R13 ;  /* 0x000000ffff0e7224 */ /* 0x000fe400078e000d */
.L_x_50157:
[----:B------:R-:W-:Y:S05]  /*378f0*/  BSYNC B1 ;  /* 0x0000000000017941 */ /* 0x000fea0003800000 */
.L_x_50155:
        /* <DEDUP_REMOVED lines=9> */
.L_x_50159:
[----:B------:R-:W-:Y:S01]  /*37990*/  IMAD.MOV.U32 R48, RZ, RZ, R25 ;  /* 0x000000ffff307224 */ /* 0x000fe200078e0019 */
[----:B------:R-:W-:Y:S01]  /*379a0*/  MOV R25, R40 ;  /* 0x0000002800197202 */ /* 0x000fe20000000f00 */
[----:B------:R-:W-:Y:S02]  /*379b0*/  IMAD.MOV.U32 R38, RZ, RZ, R15 ;  /* 0x000000ffff267224 */ /* 0x000fe400078e000f */
[----:B------:R-:W-:Y:S02]  /*379c0*/  IMAD.MOV.U32 R15, RZ, RZ, R12 ;  /* 0x000000ffff0f7224 */ /* 0x000fe400078e000c */
.L_x_50160:
[----:B------:R-:W-:Y:S05]  /*379d0*/  BSYNC B1 ;  /* 0x0000000000017941 */ /* 0x000fea0003800000 */
.L_x_50158:
        /* <DEDUP_REMOVED lines=9> */
.L_x_50162:
[----:B------:R-:W-:Y:S01]  /*37a70*/  IMAD.MOV.U32 R13, RZ, RZ, R48 ;  /* 0x000000ffff0d7224 */ /* 0x000fe200078e0030 */
[----:B------:R-:W-:Y:S01]  /*37a80*/  MOV R48, R29 ;  /* 0x0000001d00307202 */ /* 0x000fe20000000f00 */
[----:B------:R-:W-:Y:S02]  /*37a90*/  IMAD.MOV.U32 R12, RZ, RZ, R38 ;  /* 0x000000ffff0c7224 */ /* 0x000fe400078e0026 */
[----:B------:R-:W-:Y:S02]  /*37aa0*/  IMAD.MOV.U32 R38, RZ, RZ, R11 ;  /* 0x000000ffff267224 */ /* 0x000fe400078e000b */
.L_x_50163:
[----:B------:R-:W-:Y:S05]  /*37ab0*/  BSYNC B1 ;  /* 0x0000000000017941 */ /* 0x000fea0003800000 */
.L_x_50161:
        /* <DEDUP_REMOVED lines=9> */
.L_x_50165:
[----:B------:R-:W-:Y:S01]  /*37b50*/  IMAD.MOV.U32 R27, RZ, RZ, R13 ;  /* 0x000000ffff1b7224 */ /* 0x000fe200078e000d */
[----:B------:R-:W-:Y:S01]  /*37b60*/  MOV R13, R10 ;  /* 0x0000000a000d7202 */ /* 0x000fe20000000f00 */
[----:B------:R-:W-:Y:S02]  /*37b70*/  IMAD.MOV.U32 R11, RZ, RZ, R12 ;  /* 0x000000ffff0b7224 */ /* 0x000fe400078e000c */
[----:B------:R-:W-:Y:S02]  /*37b80*/  IMAD.MOV.U32 R12, RZ, RZ, R31 ;  /* 0x000000ffff0c7224 */ /* 0x000fe400078e001f */
.L_x_50166:
[----:B------:R-:W-:Y:S05]  /*37b90*/  BSYNC B1 ;  /* 0x0000000000017941 */ /* 0x000fea0003800000 */
.L_x_50164:
        /* <DEDUP_REMOVED lines=9> */
.L_x_50168:
[----:B------:R-:W-:Y:S01]  /*37c30*/  IMAD.MOV.U32 R10, RZ, RZ, R27 ;  /* 0x000000ffff0a7224 */ /* 0x000fe200078e001b */
[----:B------:R-:W-:Y:S01]  /*37c40*/  MOV R27, R42 ;  /* 0x0000002a001b7202 */ /* 0x000fe20000000f00 */
[----:B------:R-:W-:Y:S02]  /*37c50*/  IMAD.MOV.U32 R29, RZ, RZ, R11 ;  /* 0x000000ffff1d7224 */ /* 0x000fe400078e000b */
[----:B------:R-:W-:Y:S02]  /*37c60*/  IMAD.MOV.U32 R11, RZ, RZ, R8 ;  /* 0x000000ffff0b7224 */ /* 0x000fe400078e0008 */
.L_x_50169:
[----:B------:R-:W-:Y:S05]  /*37c70*/  BSYNC B1 ;  /* 0x0000000000017941 */ /* 0x000fea0003800000 */
.L_x_50167:
        /* <DEDUP_REMOVED lines=9> */
.L_x_50171:
[----:B------:R-:W-:Y:S01]  /*37d10*/  IMAD.MOV.U32 R31, RZ, RZ, R10 ;  /* 0x000000ffff1f7224 */ /* 0x000fe200078e000a */
[----:B------:R-:W-:Y:S01]  /*37d20*/  MOV R10, R9 ;  /* 0x00000009000a7202 */ /* 0x000fe20000000f00 */
[----:B------:R-:W-:Y:S02]  /*37d30*/  IMAD.MOV.U32 R8, RZ, RZ, R29 ;  /* 0x000000ffff087224 */ /* 0x000fe400078e001d */
[----:B------:R-:W-:Y:S02]  /*37d40*/  IMAD.MOV.U32 R29, RZ, RZ, R44 ;  /* 0x000000ffff1d7224 */ /* 0x000fe400078e002c */
.L_x_50172:
[----:B------:R-:W-:Y:S05]  /*37d50*/  BSYNC B1 ;  /* 0x0000000000017941 */ /* 0x000fea0003800000 */
.L_x_50170:
        /* <DEDUP_REMOVED lines=9> */
.L_x_50174:
[----:B------:R-:W-:Y:S01]  /*37df0*/  IMAD.MOV.U32 R9, RZ, RZ, R31 ;  /* 0x000000ffff097224 */ /* 0x000fe200078e001f */
[----:B------:R-:W-:Y:S01]  /*37e00*/  MOV R31, R46 ;  /* 0x0000002e001f7202 */ /* 0x000fe20000000f00 */
[----:B------:R-:W-:Y:S02]  /*37e10*/  IMAD.MOV.U32 R40, RZ, RZ, R8 ;  /* 0x000000ffff287224 */ /* 0x000fe400078e0008 */
[----:B------:R-:W-:Y:S02]  /*37e20*/  IMAD.MOV.U32 R8, RZ, RZ, R7 ;  /* 0x000000ffff087224 */ /* 0x000fe400078e0007 */
.L_x_50175:
[----:B------:R-:W-:Y:S05]  /*37e30*/  BSYNC B1 ;  /* 0x0000000000017941 */ /* 0x000fea0003800000 */
.L_x_50173:
        /* <DEDUP_REMOVED lines=9> */
.L_x_50177:
[----:B------:R-:W-:Y:S01]  /*37ed0*/  IMAD.MOV.U32 R37, RZ, RZ, R9 ;  /* 0x000000ffff257224 */ /* 0x000fe200078e0009 */
[----:B------:R-:W-:Y:S01]  /*37ee0*/  MOV R9, R6 ;  /* 0x0000000600097202 */ /* 0x000fe20000000f00 */
[----:B------:R-:W-:Y:S02]  /*37ef0*/  IMAD.MOV.U32 R7, RZ, RZ, R40 ;  /* 0x000000ffff077224 */ /* 0x000fe400078e0028 */
[----:B------:R-:W-:Y:S02]  /*37f00*/  IMAD.MOV.U32 R40, RZ, RZ, R5 ;  /* 0x000000ffff287224 */ /* 0x000fe400078e0005 */
.L_x_50178:
[----:B------:R-:W-:Y:S05]  /*37f10*/  BSYNC B1 ;  /* 0x0000000000017941 */ /* 0x000fea0003800000 */
.L_x_50176:
        /* <DEDUP_REMOVED lines=9> */
.L_x_50180:
[----:B------:R-:W-:Y:S01]  /*37fb0*/  IMAD.MOV.U32 R6, RZ, RZ, R37 ;  /* 0x000000ffff067224 */ /* 0x000fe200078e0025 */
[----:B------:R-:W-:Y:S01]  /*37fc0*/  MOV R37, R50 ;  /* 0x0000003200257202 */ /* 0x000fe20000000f00 */
[----:B------:R-:W-:Y:S02]  /*37fd0*/  IMAD.MOV.U32 R5, RZ, RZ, R7 ;  /* 0x000000ffff057224 */ /* 0x000fe400078e0007 */
[----:B------:R-:W-:Y:S02]  /*37fe0*/  IMAD.MOV.U32 R7, RZ, RZ, R4 ;  /* 0x000000ffff077224 */ /* 0x000fe400078e0004 */
.L_x_50181:
[----:B------:R-:W-:Y:S05]  /*37ff0*/  BSYNC B1 ;  /* 0x0000000000017941 */ /* 0x000fea0003800000 */
.L_x_50179:
        /* <DEDUP_REMOVED lines=9> */
.L_x_50183:
[----:B------:R-:W-:Y:S01]  /*38090*/  IMAD.MOV.U32 R39, RZ, RZ, R6 ;  /* 0x000000ffff277224 */ /* 0x000fe200078e0006 */
[----:B------:R-:W-:Y:S01]  /*380a0*/  MOV R6, R3 ;  /* 0x0000000300067202 */ /* 0x000fe20000000f00 */
[----:B------:R-:W-:Y:S02]  /*380b0*/  IMAD.MOV.U32 R4, RZ, RZ, R5 ;  /* 0x000000ffff047224 */ /* 0x000fe400078e0005 */
[----:B------:R-:W-:Y:S02]  /*380c0*/  IMAD.MOV.U32 R5, RZ, RZ, R2 ;  /* 0x000000ffff057224 */ /* 0x000fe400078e0002 */
.L_x_50184:
[----:B------:R-:W-:Y:S05]  /*380d0*/  BSYNC B1 ;  /* 0x0000000000017941 */ /* 0x000fea0003800000 */
.L_x_50182:
        /* <DEDUP_REMOVED lines=9> */
.L_x_50186:
[----:B------:R-:W-:Y:S01]  /*38170*/  IMAD.MOV.U32 R3, RZ, RZ, R39 ;  /* 0x000000ffff037224 */ /* 0x000fe200078e0027 */
[----:B------:R-:W-:Y:S01]  /*38180*/  MOV R39, R56 ;  /* 0x0000003800277202 */ /* 0x000fe20000000f00 */
[----:B------:R-:W-:Y:S02]  /*38190*/  IMAD.MOV.U32 R2, RZ, RZ, R4 ;  /* 0x000000ffff027224 */ /* 0x000fe400078e0004 */
[----:B------:R-:W-:Y:S02]  /*381a0*/  IMAD.MOV.U32 R4, RZ, RZ, R33 ;  /* 0x000000ffff047224 */ /* 0x000fe400078e0021 */
.L_x_50187:
[----:B------:R-:W-:Y:S05]  /*381b0*/  BSYNC B1 ;  /* 0x0000000000017941 */ /* 0x000fea0003800000 */
.L_x_50185:
        /* <DEDUP_REMOVED lines=9> */
.L_x_50189:
[----:B------:R-:W-:Y:S01]  /*38250*/  IMAD.MOV.U32 R42, RZ, RZ, R3 ;  /* 0x000000ffff2a7224 */ /* 0x000fe200078e0003 */
[----:B------:R-:W-:Y:S01]  /*38260*/  MOV R3, R18 ;  /* 0x0000001200037202 */ /* 0x000fe20000000f00 */
[----:B------:R-:W-:Y:S02]  /*38270*/  IMAD.MOV.U32 R33, RZ, RZ, R2 ;  /* 0x000000ffff217224 */ /* 0x000fe400078e0002 */
[----:B------:R-:W-:Y:S02]  /*38280*/  IMAD.MOV.U32 R2, RZ, RZ, R17 ;  /* 0x000000ffff027224 */ /* 0x000fe400078e0011 */
.L_x_50190:
[----:B------:R-:W-:Y:S05]  /*38290*/  BSYNC B1 ;  /* 0x0000000000017941 */ /* 0x000fea0003800000 */
.L_x_50188:
        /* <DEDUP_REMOVED lines=16> */
.L_x_50192:
[----:B------:R-:W-:Y:S01]  /*383a0*/  MOV R32, R19 ;  /* 0x0000001300207202 */ /* 0x000fe20000000f00 */
[----:B------:R-:W-:Y:S02]  /*383b0*/  IMAD.MOV.U32 R18, RZ, RZ, R71 ;  /* 0x000000ffff127224 */ /* 0x000fe400078e0047 */
[----:B------:R-:W-:Y:S02]  /*383c0*/  IMAD.MOV.U32 R19, RZ, RZ, R34 ;  /* 0x000000ffff137224 */ /* 0x000fe400078e0022 */
[----:B------:R-:W-:Y:S02]  /*383d0*/  IMAD.MOV.U32 R71, RZ, RZ, R16 ;  /* 0x000000ffff477224 */ /* 0x000fe400078e0010 */
.L_x_50193:
[----:B------:R-:W-:Y:S05]  /*383e0*/  BSYNC B1 ;  /* 0x0000000000017941 */ /* 0x000fea0003800000 */
.L_x_50191:
        /* <DEDUP_REMOVED lines=9> */
.L_x_50195:
[----:B------:R-:W-:Y:S01]  /*38480*/  MOV R21, R32 ;  /* 0x0000002000157202 */ /* 0x000fe20000000f00 */
[----:B------:R-:W-:Y:S02]  /*38490*/  IMAD.MOV.U32 R17, RZ, RZ, R18 ;  /* 0x000000ffff117224 */ /* 0x000fe400078e0012 */
[----:B------:R-:W-:Y:S02]  /*384a0*/  IMAD.MOV.U32 R32, RZ, RZ, R35 ;  /* 0x000000ffff207224 */ /* 0x000fe400078e0023 */
[----:B------:R-:W-:Y:S02]  /*384b0*/  IMAD.MOV.U32 R18, RZ, RZ, R23 ;  /* 0x000000ffff127224 */ /* 0x000fe400078e0017 */
.L_x_50196:
[----:B------:R-:W-:Y:S05]  /*384c0*/  BSYNC B1 ;  /* 0x0000000000017941 */ /* 0x000fea0003800000 */
.L_x_50194:
        /* <DEDUP_REMOVED lines=9> */
.L_x_50198:
[----:B------:R-:W-:Y:S01]  /*38560*/  MOV R34, R21 ;  /* 0x0000001500227202 */ /* 0x000fe20000000f00 */
[----:B------:R-:W-:Y:S02]  /*38570*/  IMAD.MOV.U32 R16, RZ, RZ, R17 ;  /* 0x000000ffff107224 */ /* 0x000fe400078e0011 */
[----:B------:R-:W-:Y:S02]  /*38580*/  IMAD.MOV.U32 R21, RZ, RZ, R36 ;  /* 0x000000ffff157224 */ /* 0x000fe400078e0024 */
[----:B------:R-:W-:Y:S02]  /*38590*/  IMAD.MOV.U32 R17, RZ, RZ, R14 ;  /* 0x000000ffff117224 */ /* 0x000fe400078e000e */
.L_x_50199:
[----:B------:R-:W-:Y:S05]  /*385a0*/  BSYNC B1 ;  /* 0x0000000000017941 */ /* 0x000fea0003800000 */
.L_x_50197:
        /* <DEDUP_REMOVED lines=9> */
.L_x_50201:
[----:B------:R-:W-:Y:S01]  /*38640*/  MOV R35, R34 ;  /* 0x0000002200237202 */ /* 0x000fe20000000f00 */
[----:B------:R-:W-:Y:S02]  /*38650*/  IMAD.MOV.U32 R23, RZ, RZ, R16 ;  /* 0x000000ffff177224 */ /* 0x000fe400078e0010 */
[----:B------:R-:W-:Y:S02]  /*38660*/  IMAD.MOV.U32 R34, RZ, RZ, R25 ;  /* 0x000000ffff227224 */ /* 0x000fe400078e0019 */
[----:B------:R-:W-:Y:S02]  /*38670*/  IMAD.MOV.U32 R16, RZ, RZ, R15 ;  /* 0x000000ffff107224 */ /* 0x000fe400078e000f */
.L_x_50202:
[----:B------:R-:W-:Y:S05]  /*38680*/  BSYNC B1 ;  /* 0x0000000000017941 */ /* 0x000fea0003800000 */
.L_x_50200:
        /* <DEDUP_REMOVED lines=9> */
.L_x_50204:
[----:B------:R-:W-:Y:S01]  /*38720*/  MOV R14, R35 ;  /* 0x00000023000e7202 */ /* 0x000fe20000000f00 */
[----:B------:R-:W-:Y:S02]  /*38730*/  IMAD.MOV.U32 R15, RZ, RZ, R23 ;  /* 0x000000ffff0f7224 */ /* 0x000fe400078e0017 */
[----:B------:R-:W-:Y:S02]  /*38740*/  IMAD.MOV.U32 R35, RZ, RZ, R48 ;  /* 0x000000ffff237224 */ /* 0x000fe400078e0030 */
[----:B------:R-:W-:Y:S02]  /*38750*/  IMAD.MOV.U32 R23, RZ, RZ, R38 ;  /* 0x000000ffff177224 */ /* 0x000fe400078e0026 */
.L_x_50205:
[----:B------:R-:W-:Y:S05]  /*38760*/  BSYNC B1 ;  /* 0x0000000000017941 */ /* 0x000fea0003800000 */
.L_x_50203:
        /* <DEDUP_REMOVED lines=9> */
.L_x_50207:
[----:B------:R-:W-:Y:S01]  /*38800*/  MOV R38, R14 ;  /* 0x0000000e00267202 */ /* 0x000fe20000000f00 */
[----:B------:R-:W-:Y:S02]  /*38810*/  IMAD.MOV.U32 R36, RZ, RZ, R15 ;  /* 0x000000ffff247224 */ /* 0x000fe400078e000f */
[----:B------:R-:W-:Y:S02]  /*38820*/  IMAD.MOV.U32 R14, RZ, RZ, R13 ;  /* 0x000000ffff0e7224 */ /* 0x000fe400078e000d */
[----:B------:R-:W-:Y:S02]  /*38830*/  IMAD.MOV.U32 R15, RZ, RZ, R12 ;  /* 0x000000ffff0f7224 */ /* 0x000fe400078e000c */
.L_x_50208:
[----:B------:R-:W-:Y:S05]  /*38840*/  BSYNC B1 ;  /* 0x0000000000017941 */ /* 0x000fea0003800000 */
.L_x_50206:
        /* <DEDUP_REMOVED lines=9> */
.L_x_50210:
[----:B------:R-:W-:Y:S01]  /*388e0*/  MOV R13, R38 ;  /* 0x00000026000d7202 */ /* 0x000fe20000000f00 */
[----:B------:R-:W-:Y:S02]  /*388f0*/  IMAD.MOV.U32 R12, RZ, RZ, R36 ;  /* 0x000000ffff0c7224 */ /* 0x000fe400078e0024 */
[----:B------:R-:W-:Y:S02]  /*38900*/  IMAD.MOV.U32 R38, RZ, RZ, R27 ;  /* 0x000000ffff267224 */ /* 0x000fe400078e001b */
[----:B------:R-:W-:Y:S02]  /*38910*/  IMAD.MOV.U32 R36, RZ, RZ, R11 ;  /* 0x000000ffff247224 */ /* 0x000fe400078e000b */
.L_x_50211:
[----:B------:R-:W-:Y:S05]  /*38920*/  BSYNC B1 ;  /* 0x0000000000017941 */ /* 0x000fea0003800000 */
.L_x_50209:
        /* <DEDUP_REMOVED lines=9> */
.L_x_50213:
[----:B------:R-:W-:Y:S01]  /*389c0*/  MOV R44, R13 ;  /* 0x0000000d002c7202 */ /* 0x000fe20000000f00 */
[----:B------:R-:W-:Y:S02]  /*389d0*/  IMAD.MOV.U32 R11, RZ, RZ, R12 ;  /* 0x000000ffff0b7224 */ /* 0x000fe400078e000c */
[----:B------:R-:W-:Y:S02]  /*389e0*/  IMAD.MOV.U32 R13, RZ, RZ, R10 ;  /* 0x000000ffff0d7224 */ /* 0x000fe400078e000a */
[----:B------:R-:W-:Y:S02]  /*389f0*/  IMAD.MOV.U32 R12, RZ, RZ, R29 ;  /* 0x000000ffff0c7224 */ /* 0x000fe400078e001d */
.L_x_50214:
[----:B------:R-:W-:Y:S05]  /*38a00*/  BSYNC B1 ;  /* 0x0000000000017941 */ /* 0x000fea0003800000 */
.L_x_50212:
        /* <DEDUP_REMOVED lines=9> */
.L_x_50216:
[----:B------:R-:W-:Y:S01]  /*38aa0*/  MOV R10, R44 ;  /* 0x0000002c000a7202 */ /* 0x000fe20000000f00 */
[----:B------:R-:W-:Y:S02]  /*38ab0*/  IMAD.MOV.U32 R25, RZ, RZ, R11 ;  /* 0x000000ffff197224 */ /* 0x000fe400078e000b */
[----:B------:R-:W-:Y:S02]  /*38ac0*/  IMAD.MOV.U32 R44, RZ, RZ, R31 ;  /* 0x000000ffff2c7224 */ /* 0x000fe400078e001f */
[----:B------:R-:W-:Y:S02]  /*38ad0*/  IMAD.MOV.U32 R11, RZ, RZ, R8 ;  /* 0x000000ffff0b7224 */ /* 0x000fe400078e0008 */
.L_x_50217:
[----:B------:R-:W-:Y:S05]  /*38ae0*/  BSYNC B1 ;  /* 0x0000000000017941 */ /* 0x000fea0003800000 */
.L_x_50215:
        /* <DEDUP_REMOVED lines=9> */
.L_x_50219:
[----:B------:R-:W-:Y:S01]  /*38b80*/  MOV R46, R10 ;  /* 0x0000000a002e7202 */ /* 0x000fe20000000f00 */
[----:B------:R-:W-:Y:S02]  /*38b90*/  IMAD.MOV.U32 R8, RZ, RZ, R25 ;  /* 0x000000ffff087224 */ /* 0x000fe400078e0019 */
[----:B------:R-:W-:Y:S02]  /*38ba0*/  IMAD.MOV.U32 R10, RZ, RZ, R9 ;  /* 0x000000ffff0a7224 */ /* 0x000fe400078e0009 */
[----:B------:R-:W-:Y:S02]  /*38bb0*/  IMAD.MOV.U32 R25, RZ, RZ, R40 ;  /* 0x000000ffff197224 */ /* 0x000fe400078e0028 */
.L_x_50220:
[----:B------:R-:W-:Y:S05]  /*38bc0*/  BSYNC B1 ;  /* 0x0000000000017941 */ /* 0x000fea0003800000 */
.L_x_50218:
        /* <DEDUP_REMOVED lines=9> */
.L_x_50222:
[----:B------:R-:W-:Y:S01]  /*38c60*/  MOV R9, R46 ;  /* 0x0000002e00097202 */ /* 0x000fe20000000f00 */
[----:B------:R-:W-:Y:S02]  /*38c70*/  IMAD.MOV.U32 R40, RZ, RZ, R8 ;  /* 0x000000ffff287224 */ /* 0x000fe400078e0008 */
[----:B------:R-:W-:Y:S02]  /*38c80*/  IMAD.MOV.U32 R46, RZ, RZ, R37 ;  /* 0x000000ffff2e7224 */ /* 0x000fe400078e0025 */
[----:B------:R-:W-:Y:S02]  /*38c90*/  IMAD.MOV.U32 R8, RZ, RZ, R7 ;  /* 0x000000ffff087224 */ /* 0x000fe400078e0007 */
.L_x_50223:
[----:B------:R-:W-:Y:S05]  /*38ca0*/  BSYNC B1 ;  /* 0x0000000000017941 */ /* 0x000fea0003800000 */
.L_x_50221:
        /* <DEDUP_REMOVED lines=9> */
.L_x_50225:
[----:B------:R-:W-:Y:S01]  /*38d40*/  MOV R48, R9 ;  /* 0x0000000900307202 */ /* 0x000fe20000000f00 */
[----:B------:R-:W-:Y:S02]  /*38d50*/  IMAD.MOV.U32 R7, RZ, RZ, R40 ;  /* 0x000000ffff077224 */ /* 0x000fe400078e0028 */
[----:B------:R-:W-:Y:S02]  /*38d60*/  IMAD.MOV.U32 R9, RZ, RZ, R6 ;  /* 0x000000ffff097224 */ /* 0x000fe400078e0006 */
[----:B------:R-:W-:Y:S02]  /*38d70*/  IMAD.MOV.U32 R40, RZ, RZ, R5 ;  /* 0x000000ffff287224 */ /* 0x000fe400078e0005 */
.L_x_50226:
[----:B------:R-:W-:Y:S05]  /*38d80*/  BSYNC B1 ;  /* 0x0000000000017941 */ /* 0x000fea0003800000 */
.L_x_50224:
        /* <DEDUP_REMOVED lines=9> */
.L_x_50228:
[----:B------:R-:W-:Y:S01]  /*38e20*/  MOV R6, R48 ;  /* 0x0000003000067202 */ /* 0x000fe20000000f00 */
[----:B------:R-:W-:Y:S02]  /*38e30*/  IMAD.MOV.U32 R5, RZ, RZ, R7 ;  /* 0x000000ffff057224 */ /* 0x000fe400078e0007 */
[----:B------:R-:W-:Y:S02]  /*38e40*/  IMAD.MOV.U32 R48, RZ, RZ, R39 ;  /* 0x000000ffff307224 */ /* 0x000fe400078e0027 */
[----:B------:R-:W-:Y:S02]  /*38e50*/  IMAD.MOV.U32 R7, RZ, RZ, R4 ;  /* 0x000000ffff077224 */ /* 0x000fe400078e0004 */
.L_x_50229:
[----:B------:R-:W-:Y:S05]  /*38e60*/  BSYNC B1 ;  /* 0x0000000000017941 */ /* 0x000fea0003800000 */
.L_x_50227:
        /* <DEDUP_REMOVED lines=9> */
.L_x_50231:
[----:B------:R-:W-:Y:S01]  /*38f00*/  MOV R27, R6 ;  /* 0x00000006001b7202 */ /* 0x000fe20000000f00 */
[----:B------:R-:W-:Y:S02]  /*38f10*/  IMAD.MOV.U32 R4, RZ, RZ, R5 ;  /* 0x000000ffff047224 */ /* 0x000fe400078e0005 */
[----:B------:R-:W-:Y:S02]  /*38f20*/  IMAD.MOV.U32 R6, RZ, RZ, R3 ;  /* 0x000000ffff067224 */ /* 0x000fe400078e0003 */
[----:B------:R-:W-:Y:S02]  /*38f30*/  IMAD.MOV.U32 R5, RZ, RZ, R2 ;  /* 0x000000ffff057224 */ /* 0x000fe400078e0002 */
.L_x_50232:
[----:B------:R-:W-:Y:S05]  /*38f40*/  BSYNC B1 ;  /* 0x0000000000017941 */ /* 0x000fea0003800000 */
.L_x_50230:
        /* <DEDUP_REMOVED lines=9> */
.L_x_50234:
[----:B------:R-:W-:Y:S01]  /*38fe0*/  MOV R3, R27 ;  /* 0x0000001b00037202 */ /* 0x000fe20000000f00 */
[----:B------:R-:W-:Y:S02]  /*38ff0*/  IMAD.MOV.U32 R2, RZ, RZ, R4 ;  /* 0x000000ffff027224 */ /* 0x000fe400078e0004 */
[----:B------:R-:W-:Y:S02]  /*39000*/  IMAD.MOV.U32 R27, RZ, RZ, R42 ;  /* 0x000000ffff1b7224 */ /* 0x000fe400078e002a */
[----:B------:R-:W-:Y:S02]  /*39010*/  IMAD.MOV.U32 R4, RZ, RZ, R33 ;  /* 0x000000ffff047224 */ /* 0x000fe400078e0021 */
.L_x_50235:
[----:B------:R-:W-:Y:S05]  /*39020*/  BSYNC B1 ;  /* 0x0000000000017941 */ /* 0x000fea0003800000 */
.L_x_50233:
        /* <DEDUP_REMOVED lines=16> */
.L_x_50237:
[----:B------:R-:W-:Y:S02]  /*39130*/  IMAD.MOV.U32 R42, RZ, RZ, R19 ;  /* 0x000000ffff2a7224 */ /* 0x000fe400078e0013 */
[----:B------:R-:W-:Y:S02]  /*39140*/  IMAD.MOV.U32 R30, RZ, RZ, R71 ;  /* 0x000000ffff1e7224 */ /* 0x000fe400078e0047 */
[----:B------:R-:W-:Y:S02]  /*39150*/  IMAD.MOV.U32 R19, RZ, RZ, R32 ;  /* 0x000000ffff137224 */ /* 0x000fe400078e0020 */
[----:B------:R-:W-:Y:S02]  /*39160*/  IMAD.MOV.U32 R71, RZ, RZ, R18 ;  /* 0x000000ffff477224 */ /* 0x000fe400078e0012 */
.L_x_50238:
[----:B------:R-:W-:Y:S05]  /*39170*/  BSYNC B1 ;  /* 0x0000000000017941 */ /* 0x000fea0003800000 */
.L_x_50236:
        /* <DEDUP_REMOVED lines=9> */
.L_x_50240:
[----:B------:R-:W-:Y:S02]  /*39210*/  IMAD.MOV.U32 R31, RZ, RZ, R42 ;  /* 0x000000ffff1f7224 */ /* 0x000fe400078e002a */
[----:B------:R-:W-:Y:S02]  /*39220*/  IMAD.MOV.U32 R29, RZ, RZ, R30 ;  /* 0x000000ffff1d7224 */ /* 0x000fe400078e001e */
[----:B------:R-:W-:Y:S02]  /*39230*/  IMAD.MOV.U32 R42, RZ, RZ, R21 ;  /* 0x000000ffff2a7224 */ /* 0x000fe400078e0015 */
[----:B------:R-:W-:Y:S02]  /*39240*/  IMAD.MOV.U32 R30, RZ, RZ, R17 ;  /* 0x000000ffff1e7224 */ /* 0x000fe400078e0011 */
.L_x_50241:
[----:B------:R-:W-:Y:S05]  /*39250*/  BSYNC B1 ;  /* 0x0000000000017941 */ /* 0x000fea0003800000 */
.L_x_50239:
        /* <DEDUP_REMOVED lines=9> */
.L_x_50243:
[----:B------:R-:W-:Y:S02]  /*392f0*/  IMAD.MOV.U32 R32, RZ, RZ, R31 ;  /* 0x000000ffff207224 */ /* 0x000fe400078e001f */
[----:B------:R-:W-:Y:S02]  /*39300*/  IMAD.MOV.U32 R18, RZ, RZ, R29 ;  /* 0x000000ffff127224 */ /* 0x000fe400078e001d */
[----:B------:R-:W-:Y:S02]  /*39310*/  IMAD.MOV.U32 R31, RZ, RZ, R34 ;  /* 0x000000ffff1f7224 */ /* 0x000fe400078e0022 */
[----:B------:R-:W-:Y:S02]  /*39320*/  IMAD.MOV.U32 R29, RZ, RZ, R16 ;  /* 0x000000ffff1d7224 */ /* 0x000fe400078e0010 */
.L_x_50244:
[----:B------:R-:W-:Y:S05]  /*39330*/  BSYNC B1 ;  /* 0x0000000000017941 */ /* 0x000fea0003800000 */
.L_x_50242:
        /* <DEDUP_REMOVED lines=9> */
.L_x_50246:
[----:B------:R-:W-:Y:S02]  /*393d0*/  IMAD.MOV.U32 R17, RZ, RZ, R32 ;  /* 0x000000ffff117224 */ /* 0x000fe400078e0020 */
[----:B------:R-:W-:Y:S02]  /*393e0*/  IMAD.MOV.U32 R16, RZ, RZ, R18 ;  /* 0x000000ffff107224 */ /* 0x000fe400078e0012 */
[----:B------:R-:W-:Y:S02]  /*393f0*/  IMAD.MOV.U32 R32, RZ, RZ, R35 ;  /* 0x000000ffff207224 */ /* 0x000fe400078e0023 */
[----:B------:R-:W-:Y:S02]  /*39400*/  IMAD.MOV.U32 R18, RZ, RZ, R23 ;  /* 0x000000ffff127224 */ /* 0x000fe400078e0017 */
.L_x_50247:
[----:B------:R-:W-:Y:S05]  /*39410*/  BSYNC B1 ;  /* 0x0000000000017941 */ /* 0x000fea0003800000 */
.L_x_50245:
        /* <DEDUP_REMOVED lines=9> */
.L_x_50249:
[----:B------:R-:W-:Y:S02]  /*394b0*/  IMAD.MOV.U32 R23, RZ, RZ, R17 ;  /* 0x000000ffff177224 */ /* 0x000fe400078e0011 */
[----:B------:R-:W-:Y:S02]  /*394c0*/  IMAD.MOV.U32 R21, RZ, RZ, R16 ;  /* 0x000000ffff157224 */ /* 0x000fe400078e0010 */
[----:B------:R-:W-:Y:S02]  /*394d0*/  IMAD.MOV.U32 R17, RZ, RZ, R14 ;  /* 0x000000ffff117224 */ /* 0x000fe400078e000e */
[----:B------:R-:W-:Y:S02]  /*394e0*/  IMAD.MOV.U32 R16, RZ, RZ, R15 ;  /* 0x000000ffff107224 */ /* 0x000fe400078e000f */
.L_x_50250:
[----:B------:R-:W-:Y:S05]  /*394f0*/  BSYNC B1 ;  /* 0x0000000000017941 */ /* 0x000fea0003800000 */
.L_x_50248:
        /* <DEDUP_REMOVED lines=9> */
.L_x_50252:
[----:B------:R-:W-:Y:S02]  /*39590*/  IMAD.MOV.U32 R14, RZ, RZ, R23 ;  /* 0x000000ffff0e7224 */ /* 0x000fe400078e0017 */
[----:B------:R-:W-:Y:S02]  /*395a0*/  IMAD.MOV.U32 R15, RZ, RZ, R21 ;  /* 0x000000ffff0f7224 */ /* 0x000fe400078e0015 */
[----:B------:R-:W-:Y:S02]  /*395b0*/  IMAD.MOV.U32 R23, RZ, RZ, R38 ;  /* 0x000000ffff177224 */ /* 0x000fe400078e0026 */
[----:B------:R-:W-:Y:S02]  /*395c0*/  IMAD.MOV.U32 R21, RZ, RZ, R36 ;  /* 0x000000ffff157224 */ /* 0x000fe400078e0024 */
.L_x_50253:
[----:B------:R-:W-:Y:S05]  /*395d0*/  BSYNC B1 ;  /* 0x0000000000017941 */ /* 0x000fea0003800000 */
.L_x_50251:
        /* <DEDUP_REMOVED lines=9> */
.L_x_50255:
[----:B------:R-:W-:Y:S02]  /*39670*/  IMAD.MOV.U32 R33, RZ, RZ, R14 ;  /* 0x000000ffff217224 */ /* 0x000fe400078e000e */
[----:B------:R-:W-:Y:S02]  /*39680*/  IMAD.MOV.U32 R34, RZ, RZ, R15 ;  /* 0x000000ffff227224 */ /* 0x000fe400078e000f */
[----:B------:R-:W-:Y:S02]  /*39690*/  IMAD.MOV.U32 R14, RZ, RZ, R13 ;  /* 0x000000ffff0e7224 */ /* 0x000fe400078e000d */
[----:B------:R-:W-:Y:S02]  /*396a0*/  IMAD.MOV.U32 R15, RZ, RZ, R12 ;  /* 0x000000ffff0f7224 */ /* 0x000fe400078e000c */
.L_x_50256:
[----:B------:R-:W-:Y:S05]  /*396b0*/  BSYNC B1 ;  /* 0x0000000000017941 */ /* 0x000fea0003800000 */
.L_x_50254:
        /* <DEDUP_REMOVED lines=9> */
.L_x_50258:
[----:B------:R-:W-:Y:S02]  /*39750*/  IMAD.MOV.U32 R13, RZ, RZ, R33 ;  /* 0x000000ffff0d7224 */ /* 0x000fe400078e0021 */
[----:B------:R-:W-:Y:S02]  /*39760*/  IMAD.MOV.U32 R12, RZ, RZ, R34 ;  /* 0x000000ffff0c7224 */ /* 0x000fe400078e0022 */
[----:B------:R-:W-:Y:S02]  /*39770*/  IMAD.MOV.U32 R33, RZ, RZ, R44 ;  /* 0x000000ffff217224 */ /* 0x000fe400078e002c */
[----:B------:R-:W-:Y:S02]  /*39780*/  IMAD.MOV.U32 R34, RZ, RZ, R11 ;  /* 0x000000ffff227224 */ /* 0x000fe400078e000b */
.L_x_50259:
[----:B------:R-:W-:Y:S05]  /*39790*/  BSYNC B1 ;  /* 0x0000000000017941 */ /* 0x000fea0003800000 */
.L_x_50257:
        /* <DEDUP_REMOVED lines=9> */
.L_x_50261:
[----:B------:R-:W-:Y:S02]  /*39830*/  IMAD.MOV.U32 R35, RZ, RZ, R13 ;  /* 0x000000ffff237224 */ /* 0x000fe400078e000d */
[----:B------:R-:W-:Y:S02]  /*39840*/  IMAD.MOV.U32 R11, RZ, RZ, R12 ;  /* 0x000000ffff0b7224 */ /* 0x000fe400078e000c */
[----:B------:R-:W-:Y:S02]  /*39850*/  IMAD.MOV.U32 R13, RZ, RZ, R10 ;  /* 0x000000ffff0d7224 */ /* 0x000fe400078e000a */
[----:B------:R-:W-:Y:S02]  /*39860*/  IMAD.MOV.U32 R12, RZ, RZ, R25 ;  /* 0x000000ffff0c7224 */ /* 0x000fe400078e0019 */
.L_x_50262:
[----:B------:R-:W-:Y:S05]  /*39870*/  BSYNC B1 ;  /* 0x0000000000017941 */ /* 0x000fea0003800000 */
.L_x_50260:
        /* <DEDUP_REMOVED lines=9> */
.L_x_50264:
[----:B------:R-:W-:Y:S02]  /*39910*/  IMAD.MOV.U32 R10, RZ, RZ, R35 ;  /* 0x000000ffff0a7224 */ /* 0x000fe400078e0023 */
[----:B------:R-:W-:Y:S02]  /*39920*/  IMAD.MOV.U32 R25, RZ, RZ, R11 ;  /* 0x000000ffff197224 */ /* 0x000fe400078e000b */
[----:B------:R-:W-:Y:S02]  /*39930*/  IMAD.MOV.U32 R35, RZ, RZ, R46 ;  /* 0x000000ffff237224 */ /* 0x000fe400078e002e */
[----:B------:R-:W-:Y:S02]  /*39940*/  IMAD.MOV.U32 R11, RZ, RZ, R8 ;  /* 0x000000ffff0b7224 */ /* 0x000fe400078e0008 */
.L_x_50265:
[----:B------:R-:W-:Y:S05]  /*39950*/  BSYNC B1 ;  /* 0x0000000000017941 */ /* 0x000fea0003800000 */
.L_x_50263:
        /* <DEDUP_REMOVED lines=9> */
.L_x_50267:
[----:B------:R-:W-:Y:S02]  /*399f0*/  IMAD.MOV.U32 R37, RZ, RZ, R10 ;  /* 0x000000ffff257224 */ /* 0x000fe400078e000a */
[----:B------:R-:W-:Y:S02]  /*39a00*/  IMAD.MOV.U32 R8, RZ, RZ, R25 ;  /* 0x000000ffff087224 */ /* 0x000fe400078e0019 */
[----:B------:R-:W-:Y:S02]  /*39a10*/  IMAD.MOV.U32 R10, RZ, RZ, R9 ;  /* 0x000000ffff0a7224 */ /* 0x000fe400078e0009 */
[----:B------:R-:W-:Y:S02]  /*39a20*/  IMAD.MOV.U32 R25, RZ, RZ, R40 ;  /* 0x000000ffff197224 */ /* 0x000fe400078e0028 */
.L_x_50268:
[----:B------:R-:W-:Y:S05]  /*39a30*/  BSYNC B1 ;  /* 0x0000000000017941 */ /* 0x000fea0003800000 */
.L_x_50266:
        /* <DEDUP_REMOVED lines=9> */
.L_x_50270:
[----:B------:R-:W-:Y:S02]  /*39ad0*/  IMAD.MOV.U32 R9, RZ, RZ, R37 ;  /* 0x000000ffff097224 */ /* 0x000fe400078e0025 */
[----:B------:R-:W-:Y:S02]  /*39ae0*/  IMAD.MOV.U32 R36, RZ, RZ, R8 ;  /* 0x000000ffff247224 */ /* 0x000fe400078e0008 */
[----:B------:R-:W-:Y:S02]  /*39af0*/  IMAD.MOV.U32 R37, RZ, RZ, R48 ;  /* 0x000000ffff257224 */ /* 0x000fe400078e0030 */
[----:B------:R-:W-:Y:S02]  /*39b00*/  IMAD.MOV.U32 R8, RZ, RZ, R7 ;  /* 0x000000ffff087224 */ /* 0x000fe400078e0007 */
.L_x_50271:
[----:B------:R-:W-:Y:S05]  /*39b10*/  BSYNC B1 ;  /* 0x0000000000017941 */ /* 0x000fea0003800000 */
.L_x_50269:
        /* <DEDUP_REMOVED lines=9> */
.L_x_50273:
[----:B------:R-:W-:Y:S02]  /*39bb0*/  IMAD.MOV.U32 R38, RZ, RZ, R9 ;  /* 0x000000ffff267224 */ /* 0x000fe400078e0009 */
[----:B------:R-:W-:Y:S02]  /*39bc0*/  IMAD.MOV.U32 R7, RZ, RZ, R36 ;  /* 0x000000ffff077224 */ /* 0x000fe400078e0024 */
[----:B------:R-:W-:Y:S02]  /*39bd0*/  IMAD.MOV.U32 R9, RZ, RZ, R6 ;  /* 0x000000ffff097224 */ /* 0x000fe400078e0006 */
[----:B------:R-:W-:Y:S02]  /*39be0*/  IMAD.MOV.U32 R36, RZ, RZ, R5 ;  /* 0x000000ffff247224 */ /* 0x000fe400078e0005 */
.L_x_50274:
[----:B------:R-:W-:Y:S05]  /*39bf0*/  BSYNC B1 ;  /* 0x0000000000017941 */ /* 0x000fea0003800000 */
.L_x_50272:
        /* <DEDUP_REMOVED lines=9> */
.L_x_50276:
[----:B------:R-:W-:Y:S02]  /*39c90*/  IMAD.MOV.U32 R6, RZ, RZ, R38 ;  /* 0x000000ffff067224 */ /* 0x000fe400078e0026 */
[----:B------:R-:W-:Y:S02]  /*39ca0*/  IMAD.MOV.U32 R5, RZ, RZ, R7 ;  /* 0x000000ffff057224 */ /* 0x000fe400078e0007 */
[----:B------:R-:W-:Y:S02]  /*39cb0*/  IMAD.MOV.U32 R38, RZ, RZ, R27 ;  /* 0x000000ffff267224 */ /* 0x000fe400078e001b */
[----:B------:R-:W-:Y:S02]  /*39cc0*/  IMAD.MOV.U32 R7, RZ, RZ, R4 ;  /* 0x000000ffff077224 */ /* 0x000fe400078e0004 */
.L_x_50277:
[----:B------:R-:W-:Y:S05]  /*39cd0*/  BSYNC B1 ;  /* 0x0000000000017941 */ /* 0x000fea0003800000 */
.L_x_50275:
        /* <DEDUP_REMOVED lines=9> */
.L_x_50279:
[----:B------:R-:W-:Y:S02]  /*39d70*/  IMAD.MOV.U32 R27, RZ, RZ, R6 ;  /* 0x000000ffff1b7224 */ /* 0x000fe400078e0006 */
[----:B------:R-:W-:Y:S02]  /*39d80*/  IMAD.MOV.U32 R4, RZ, RZ, R5 ;  /* 0x000000ffff047224 */ /* 0x000fe400078e0005 */
[----:B------:R-:W-:Y:S02]  /*39d90*/  IMAD.MOV.U32 R6, RZ, RZ, R3 ;  /* 0x000000ffff067224 */ /* 0x000fe400078e0003 */
[----:B------:R-:W-:Y:S02]  /*39da0*/  IMAD.MOV.U32 R5, RZ, RZ, R2 ;  /* 0x000000ffff057224 */ /* 0x000fe400078e0002 */
.L_x_50280:
[----:B------:R-:W-:Y:S05]  /*39db0*/  BSYNC B1 ;  /* 0x0000000000017941 */ /* 0x000fea0003800000 */
.L_x_50278:
        /* <DEDUP_REMOVED lines=16> */
.L_x_50282:
[----:B------:R-:W-:Y:S01]  /*39ec0*/  IMAD.MOV.U32 R2, RZ, RZ, R19 ;  /* 0x000000ffff027224 */ /* 0x000fe200078e0013 */
[----:B------:R-:W-:Y:S01]  /*39ed0*/  MOV R19, R42 ;  /* 0x0000002a00137202 */ /* 0x000fe20000000f00 */
[----:B------:R-:W-:Y:S02]  /*39ee0*/  IMAD.MOV.U32 R28, RZ, RZ, R71 ;  /* 0x000000ffff1c7224 */ /* 0x000fe400078e0047 */
[----:B------:R-:W-:Y:S02]  /*39ef0*/  IMAD.MOV.U32 R71, RZ, RZ, R30 ;  /* 0x000000ffff477224 */ /* 0x000fe400078e001e */
.L_x_50283:
[----:B------:R-:W-:Y:S05]  /*39f00*/  BSYNC B1 ;  /* 0x0000000000017941 */ /* 0x000fea0003800000 */
.L_x_50281:
        /* <DEDUP_REMOVED lines=9> */
.L_x_50285:
[----:B------:R-:W-:Y:S01]  /*39fa0*/  IMAD.MOV.U32 R3, RZ, RZ, R2 ;  /* 0x000000ffff037224 */ /* 0x000fe200078e0002 */
[----:B------:R-:W-:Y:S01]  /*39fb0*/  MOV R2, R31 ;  /* 0x0000001f00027202 */ /* 0x000fe20000000f00 */
[----:B------:R-:W-:Y:S02]  /*39fc0*/  IMAD.MOV.U32 R39, RZ, RZ, R28 ;  /* 0x000000ffff277224 */ /* 0x000fe400078e001c */
[----:B------:R-:W-:Y:S02]  /*39fd0*/  IMAD.MOV.U32 R28, RZ, RZ, R29 ;  /* 0x000000ffff1c7224 */ /* 0x000fe400078e001d */
.L_x_50286:
[----:B------:R-:W-:Y:S05]  /*39fe0*/  BSYNC B1 ;  /* 0x0000000000017941 */ /* 0x000fea0003800000 */
.L_x_50284:
        /* <DEDUP_REMOVED lines=9> */
.L_x_50288:
[----:B------:R-:W-:Y:S01]  /*3a080*/  IMAD.MOV.U32 R30, RZ, RZ, R3 ;  /* 0x000000ffff1e7224 */ /* 0x000fe200078e0003 */
[----:B------:R-:W-:Y:S01]  /*3a090*/  MOV R3, R32 ;  /* 0x0000002000037202 */ /* 0x000fe20000000f00 */
[----:B------:R-:W-:Y:S02]  /*3a0a0*/  IMAD.MOV.U32 R29, RZ, RZ, R39 ;  /* 0x000000ffff1d7224 */ /* 0x000fe400078e0027 */
[----:B------:R-:W-:Y:S02]  /*3a0b0*/  IMAD.MOV.U32 R39, RZ, RZ, R18 ;  /* 0x000000ffff277224 */ /* 0x000fe400078e0012 */
.L_x_50289:
[----:B------:R-:W-:Y:S05]  /*3a0c0*/  BSYNC B1 ;  /* 0x0000000000017941 */ /* 0x000fea0003800000 */
.L_x_50287:
        /* <DEDUP_REMOVED lines=9> */
.L_x_50291:
[----:B------:R-:W-:Y:S01]  /*3a160*/  IMAD.MOV.U32 R18, RZ, RZ, R30 ;  /* 0x000000ffff127224 */ /* 0x000fe200078e001e */
[----:B------:R-:W-:Y:S01]  /*3a170*/  MOV R30, R17 ;  /* 0x00000011001e7202 */ /* 0x000fe20000000f00 */
[----:B------:R-:W-:Y:S02]  /*3a180*/  IMAD.MOV.U32 R32, RZ, RZ, R29 ;  /* 0x000000ffff207224 */ /* 0x000fe400078e001d */
[----:B------:R-:W-:Y:S02]  /*3a190*/  IMAD.MOV.U32 R29, RZ, RZ, R16 ;  /* 0x000000ffff1d7224 */ /* 0x000fe400078e0010 */
.L_x_50292:
[----:B------:R-:W-:Y:S05]  /*3a1a0*/  BSYNC B1 ;  /* 0x0000000000017941 */ /* 0x000fea0003800000 */
.L_x_50290:
        /* <DEDUP_REMOVED lines=9> */
.L_x_50294:
[----:B------:R-:W-:Y:S01]  /*3a240*/  IMAD.MOV.U32 R17, RZ, RZ, R18 ;  /* 0x000000ffff117224 */ /* 0x000fe200078e0012 */
[----:B------:R-:W-:Y:S01]  /*3a250*/  MOV R18, R23 ;  /* 0x0000001700127202 */ /* 0x000fe20000000f00 */
[----:B------:R-:W-:Y:S02]  /*3a260*/  IMAD.MOV.U32 R16, RZ, RZ, R32 ;  /* 0x000000ffff107224 */ /* 0x000fe400078e0020 */
[----:B------:R-:W-:Y:S02]  /*3a270*/  IMAD.MOV.U32 R32, RZ, RZ, R21 ;  /* 0x000000ffff207224 */ /* 0x000fe400078e0015 */
.L_x_50295:
[----:B------:R-:W-:Y:S05]  /*3a280*/  BSYNC B1 ;  /* 0x0000000000017941 */ /* 0x000fea0003800000 */
.L_x_50293:
        /* <DEDUP_REMOVED lines=9> */
.L_x_50297:
[----:B------:R-:W-:Y:S01]  /*3a320*/  IMAD.MOV.U32 R40, RZ, RZ, R17 ;  /* 0x000000ffff287224 */ /* 0x000fe200078e0011 */
[----:B------:R-:W-:Y:S01]  /*3a330*/  MOV R17, R14 ;  /* 0x0000000e00117202 */ /* 0x000fe20000000f00 */
[----:B------:R-:W-:Y:S02]  /*3a340*/  IMAD.MOV.U32 R21, RZ, RZ, R16 ;  /* 0x000000ffff157224 */ /* 0x000fe400078e0010 */
[----:B------:R-:W-:Y:S02]  /*3a350*/  IMAD.MOV.U32 R16, RZ, RZ, R15 ;  /* 0x000000ffff107224 */ /* 0x000fe400078e000f */
.L_x_50298:
[----:B------:R-:W-:Y:S05]  /*3a360*/  BSYNC B1 ;  /* 0x0000000000017941 */ /* 0x000fea0003800000 */
.L_x_50296:
        /* <DEDUP_REMOVED lines=9> */
.L_x_50300:
[----:B------:R-:W-:Y:S01]  /*3a400*/  IMAD.MOV.U32 R14, RZ, RZ, R40 ;  /* 0x000000ffff0e7224 */ /* 0x000fe200078e0028 */
[----:B------:R-:W-:Y:S01]  /*3a410*/  MOV R40, R33 ;  /* 0x0000002100287202 */ /* 0x000fe20000000f00 */
[----:B------:R-:W-:Y:S02]  /*3a420*/  IMAD.MOV.U32 R15, RZ, RZ, R21 ;  /* 0x000000ffff0f7224 */ /* 0x000fe400078e0015 */
[----:B------:R-:W-:Y:S02]  /*3a430*/  IMAD.MOV.U32 R21, RZ, RZ, R34 ;  /* 0x000000ffff157224 */ /* 0x000fe400078e0022 */
.L_x_50301:
[----:B------:R-:W-:Y:S05]  /*3a440*/  BSYNC B1 ;  /* 0x0000000000017941 */ /* 0x000fea0003800000 */
.L_x_50299:
        /* <DEDUP_REMOVED lines=9> */
.L_x_50303:
[----:B------:R-:W-:Y:S01]  /*3a4e0*/  IMAD.MOV.U32 R34, RZ, RZ, R14 ;  /* 0x000000ffff227224 */ /* 0x000fe200078e000e */
[----:B------:R-:W-:Y:S01]  /*3a4f0*/  MOV R14, R13 ;  /* 0x0000000d000e7202 */ /* 0x000fe20000000f00 */
[----:B------:R-:W-:Y:S02]  /*3a500*/  IMAD.MOV.U32 R42, RZ, RZ, R15 ;  /* 0x000000ffff2a7224 */ /* 0x000fe400078e000f */
[----:B------:R-:W-:Y:S02]  /*3a510*/  IMAD.MOV.U32 R15, RZ, RZ, R12 ;  /* 0x000000ffff0f7224 */ /* 0x000fe400078e000c */
.L_x_50304:
[----:B------:R-:W-:Y:S05]  /*3a520*/  BSYNC B1 ;  /* 0x0000000000017941 */ /* 0x000fea0003800000 */
.L_x_50302:
        /* <DEDUP_REMOVED lines=9> */
.L_x_50306:
[----:B------:R-:W-:Y:S01]  /*3a5c0*/  IMAD.MOV.U32 R13, RZ, RZ, R34 ;  /* 0x000000ffff0d7224 */ /* 0x000fe200078e0022 */
[----:B------:R-:W-:Y:S01]  /*3a5d0*/  MOV R34, R35 ;  /* 0x0000002300227202 */ /* 0x000fe20000000f00 */
[----:B------:R-:W-:Y:S02]  /*3a5e0*/  IMAD.MOV.U32 R12, RZ, RZ, R42 ;  /* 0x000000ffff0c7224 */ /* 0x000fe400078e002a */
[----:B------:R-:W-:Y:S02]  /*3a5f0*/  IMAD.MOV.U32 R42, RZ, RZ, R11 ;  /* 0x000000ffff2a7224 */ /* 0x000fe400078e000b */
.L_x_50307:
[----:B------:R-:W-:Y:S05]  /*3a600*/  BSYNC B1 ;  /* 0x0000000000017941 */ /* 0x000fea0003800000 */
.L_x_50305:
        /* <DEDUP_REMOVED lines=9> */
.L_x_50309:
[----:B------:R-:W-:Y:S01]  /*3a6a0*/  IMAD.MOV.U32 R44, RZ, RZ, R13 ;  /* 0x000000ffff2c7224 */ /* 0x000fe200078e000d */
[----:B------:R-:W-:Y:S01]  /*3a6b0*/  MOV R13, R10 ;  /* 0x0000000a000d7202 */ /* 0x000fe20000000f00 */
[----:B------:R-:W-:Y:S02]  /*3a6c0*/  IMAD.MOV.U32 R11, RZ, RZ, R12 ;  /* 0x000000ffff0b7224 */ /* 0x000fe400078e000c */
[----:B------:R-:W-:Y:S02]  /*3a6d0*/  IMAD.MOV.U32 R12, RZ, RZ, R25 ;  /* 0x000000ffff0c7224 */ /* 0x000fe400078e0019 */
.L_x_50310:
[----:B------:R-:W-:Y:S05]  /*3a6e0*/  BSYNC B1 ;  /* 0x0000000000017941 */ /* 0x000fea0003800000 */
.L_x_50308:
        /* <DEDUP_REMOVED lines=9> */
.L_x_50312:
[----:B------:R-:W-:Y:S01]  /*3a780*/  IMAD.MOV.U32 R10, RZ, RZ, R44 ;  /* 0x000000ffff0a7224 */ /* 0x000fe200078e002c */
[----:B------:R-:W-:Y:S01]  /*3a790*/  MOV R44, R37 ;  /* 0x00000025002c7202 */ /* 0x000fe20000000f00 */
[----:B------:R-:W-:Y:S02]  /*3a7a0*/  IMAD.MOV.U32 R23, RZ, RZ, R11 ;  /* 0x000000ffff177224 */ /* 0x000fe400078e000b */
[----:B------:R-:W-:Y:S02]  /*3a7b0*/  IMAD.MOV.U32 R11, RZ, RZ, R8 ;  /* 0x000000ffff0b7224 */ /* 0x000fe400078e0008 */
.L_x_50313:
[----:B------:R-:W-:Y:S05]  /*3a7c0*/  BSYNC B1 ;  /* 0x0000000000017941 */ /* 0x000fea0003800000 */
.L_x_50311:
        /* <DEDUP_REMOVED lines=9> */
.L_x_50315:
[----:B------:R-:W-:Y:S01]  /*3a860*/  IMAD.MOV.U32 R25, RZ, RZ, R10 ;  /* 0x000000ffff197224 */ /* 0x000fe200078e000a */
[----:B------:R-:W-:Y:S01]  /*3a870*/  MOV R10, R9 ;  /* 0x00000009000a7202 */ /* 0x000fe20000000f00 */
[----:B------:R-:W-:Y:S02]  /*3a880*/  IMAD.MOV.U32 R8, RZ, RZ, R23 ;  /* 0x000000ffff087224 */ /* 0x000fe400078e0017 */
[----:B------:R-:W-:Y:S02]  /*3a890*/  IMAD.MOV.U32 R23, RZ, RZ, R36 ;  /* 0x000000ffff177224 */ /* 0x000fe400078e0024 */
.L_x_50316:
[----:B------:R-:W-:Y:S05]  /*3a8a0*/  BSYNC B1 ;  /* 0x0000000000017941 */ /* 0x000fea0003800000 */
.L_x_50314:
        /* <DEDUP_REMOVED lines=9> */
.L_x_50318:
[----:B------:R-:W-:Y:S01]  /*3a940*/  IMAD.MOV.U32 R9, RZ, RZ, R25 ;  /* 0x000000ffff097224 */ /* 0x000fe200078e0019 */
[----:B------:R-:W-:Y:S01]  /*3a950*/  MOV R25, R38 ;  /* 0x0000002600197202 */ /* 0x000fe20000000f00 */
[----:B------:R-:W-:Y:S02]  /*3a960*/  IMAD.MOV.U32 R36, RZ, RZ, R8 ;  /* 0x000000ffff247224 */ /* 0x000fe400078e0008 */
[----:B------:R-:W-:Y:S02]  /*3a970*/  IMAD.MOV.U32 R8, RZ, RZ, R7 ;  /* 0x000000ffff087224 */ /* 0x000fe400078e0007 */
.L_x_50319:
[----:B------:R-:W-:Y:S05]  /*3a980*/  BSYNC B1 ;  /* 0x0000000000017941 */ /* 0x000fea0003800000 */
.L_x_50317:
        /* <DEDUP_REMOVED lines=9> */
.L_x_50321:
[----:B------:R-:W-:Y:S01]  /*3aa20*/  IMAD.MOV.U32 R38, RZ, RZ, R9 ;  /* 0x000000ffff267224 */ /* 0x000fe200078e0009 */
[----:B------:R-:W-:Y:S01]  /*3aa30*/  MOV R9, R6 ;  /* 0x0000000600097202 */ /* 0x000fe20000000f00 */
[----:B------:R-:W-:Y:S02]  /*3aa40*/  IMAD.MOV.U32 R7, RZ, RZ, R36 ;  /* 0x000000ffff077224 */ /* 0x000fe400078e0024 */
[----:B------:R-:W-:Y:S02]  /*3aa50*/  IMAD.MOV.U32 R36, RZ, RZ, R5 ;  /* 0x000000ffff247224 */ /* 0x000fe400078e0005 */
.L_x_50322:
[----:B------:R-:W-:Y:S05]  /*3aa60*/  BSYNC B1 ;  /* 0x0000000000017941 */ /* 0x000fea0003800000 */
.L_x_50320:
        /* <DEDUP_REMOVED lines=9> */
.L_x_50324:
[----:B------:R-:W-:Y:S01]  /*3ab00*/  IMAD.MOV.U32 R5, RZ, RZ, R38 ;  /* 0x000000ffff057224 */ /* 0x000fe200078e0026 */
[----:B------:R-:W-:Y:S01]  /*3ab10*/  MOV R38, R27 ;  /* 0x0000001b00267202 */ /* 0x000fe20000000f00 */
[----:B------:R-:W-:Y:S02]  /*3ab20*/  IMAD.MOV.U32 R6, RZ, RZ, R7 ;  /* 0x000000ffff067224 */ /* 0x000fe400078e0007 */
[----:B------:R-:W-:Y:S02]  /*3ab30*/  IMAD.MOV.U32 R7, RZ, RZ, R4 ;  /* 0x000000ffff077224 */ /* 0x000fe400078e0004 */
.L_x_50325:
[----:B------:R-:W-:Y:S05]  /*3ab40*/  BSYNC B1 ;  /* 0x0000000000017941 */ /* 0x000fea0003800000 */
.L_x_50323:
        /* <DEDUP_REMOVED lines=16> */
.L_x_50327:
[----:B------:R-:W-:Y:S01]  /*3ac50*/  MOV R4, R19 ;  /* 0x0000001300047202 */ /* 0x000fe20000000f00 */
[----:B------:R-:W-:Y:S02]  /*3ac60*/  IMAD.MOV.U32 R26, RZ, RZ, R71 ;  /* 0x000000ffff1a7224 */ /* 0x000fe400078e0047 */
[----:B------:R-:W-:Y:S02]  /*3ac70*/  IMAD.MOV.U32 R19, RZ, RZ, R2 ;  /* 0x000000ffff137224 */ /* 0x000fe400078e0002 */
[----:B------:R-:W-:Y:S02]  /*3ac80*/  IMAD.MOV.U32 R71, RZ, RZ, R28 ;  /* 0x000000ffff477224 */ /* 0x000fe400078e001c */
.L_x_50328:
[----:B------:R-:W-:Y:S05]  /*3ac90*/  BSYNC B1 ;  /* 0x0000000000017941 */ /* 0x000fea0003800000 */
.L_x_50326:
        /* <DEDUP_REMOVED lines=9> */
.L_x_50330:
[----:B------:R-:W-:Y:S01]  /*3ad30*/  MOV R27, R4 ;  /* 0x00000004001b7202 */ /* 0x000fe20000000f00 */
[----:B------:R-:W-:Y:S02]  /*3ad40*/  IMAD.MOV.U32 R2, RZ, RZ, R26 ;  /* 0x000000ffff027224 */ /* 0x000fe400078e001a */
[----:B------:R-:W-:Y:S02]  /*3ad50*/  IMAD.MOV.U32 R4, RZ, RZ, R3 ;  /* 0x000000ffff047224 */ /* 0x000fe400078e0003 */
[----:B------:R-:W-:Y:S02]  /*3ad60*/  IMAD.MOV.U32 R26, RZ, RZ, R39 ;  /* 0x000000ffff1a7224 */ /* 0x000fe400078e0027 */
.L_x_50331:
[----:B------:R-:W-:Y:S05]  /*3ad70*/  BSYNC B1 ;  /* 0x0000000000017941 */ /* 0x000fea0003800000 */
.L_x_50329:
        /* <DEDUP_REMOVED lines=9> */
.L_x_50333:
[----:B------:R-:W-:Y:S01]  /*3ae10*/  MOV R3, R27 ;  /* 0x0000001b00037202 */ /* 0x000fe20000000f00 */
[----:B------:R-:W-:Y:S02]  /*3ae20*/  IMAD.MOV.U32 R31, RZ, RZ, R2 ;  /* 0x000000ffff1f7224 */ /* 0x000fe400078e0002 */
[----:B------:R-:W-:Y:S02]  /*3ae30*/  IMAD.MOV.U32 R27, RZ, RZ, R30 ;  /* 0x000000ffff1b7224 */ /* 0x000fe400078e001e */
[----:B------:R-:W-:Y:S02]  /*3ae40*/  IMAD.MOV.U32 R2, RZ, RZ, R29 ;  /* 0x000000ffff027224 */ /* 0x000fe400078e001d */
.L_x_50334:
[----:B------:R-:W-:Y:S05]  /*3ae50*/  BSYNC B1 ;  /* 0x0000000000017941 */ /* 0x000fea0003800000 */
.L_x_50332:
        /* <DEDUP_REMOVED lines=9> */
.L_x_50336:
[----:B------:R-:W-:Y:S01]  /*3aef0*/  MOV R28, R3 ;  /* 0x00000003001c7202 */ /* 0x000fe20000000f00 */
[----:B------:R-:W-:Y:S02]  /*3af00*/  IMAD.MOV.U32 R29, RZ, RZ, R31 ;  /* 0x000000ffff1d7224 */ /* 0x000fe400078e001f */
[----:B------:R-:W-:Y:S02]  /*3af10*/  IMAD.MOV.U32 R3, RZ, RZ, R18 ;  /* 0x000000ffff037224 */ /* 0x000fe400078e0012 */
[----:B------:R-:W-:Y:S02]  /*3af20*/  IMAD.MOV.U32 R31, RZ, RZ, R32 ;  /* 0x000000ffff1f7224 */ /* 0x000fe400078e0020 */
.L_x_50337:
[----:B------:R-:W-:Y:S05]  /*3af30*/  BSYNC B1 ;  /* 0x0000000000017941 */ /* 0x000fea0003800000 */
.L_x_50335:
        /* <DEDUP_REMOVED lines=9> */
.L_x_50339:
[----:B------:R-:W-:Y:S01]  /*3afd0*/  MOV R33, R28 ;  /* 0x0000001c00217202 */ /* 0x000fe20000000f00 */
[----:B------:R-:W-:Y:S02]  /*3afe0*/  IMAD.MOV.U32 R18, RZ, RZ, R29 ;  /* 0x000000ffff127224 */ /* 0x000fe400078e001d */
[----:B------:R-:W-:Y:S02]  /*3aff0*/  IMAD.MOV.U32 R28, RZ, RZ, R17 ;  /* 0x000000ffff1c7224 */ /* 0x000fe400078e0011 */
[----:B------:R-:W-:Y:S02]  /*3b000*/  IMAD.MOV.U32 R29, RZ, RZ, R16 ;  /* 0x000000ffff1d7224 */ /* 0x000fe400078e0010 */
.L_x_50340:
[----:B------:R-:W-:Y:S05]  /*3b010*/  BSYNC B1 ;  /* 0x0000000000017941 */ /* 0x000fea0003800000 */
.L_x_50338:
        /* <DEDUP_REMOVED lines=9> */
.L_x_50342:
[----:B------:R-:W-:Y:S01]  /*3b0b0*/  MOV R17, R33 ;  /* 0x0000002100117202 */ /* 0x000fe20000000f00 */
[----:B------:R-:W-:Y:S02]  /*3b0c0*/  IMAD.MOV.U32 R16, RZ, RZ, R18 ;  /* 0x000000ffff107224 */ /* 0x000fe400078e0012 */
[----:B------:R-:W-:Y:S02]  /*3b0d0*/  IMAD.MOV.U32 R33, RZ, RZ, R40 ;  /* 0x000000ffff217224 */ /* 0x000fe400078e0028 */
[----:B------:R-:W-:Y:S02]  /*3b0e0*/  IMAD.MOV.U32 R18, RZ, RZ, R21 ;  /* 0x000000ffff127224 */ /* 0x000fe400078e0015 */
.L_x_50343:
[----:B------:R-:W-:Y:S05]  /*3b0f0*/  BSYNC B1 ;  /* 0x0000000000017941 */ /* 0x000fea0003800000 */
.L_x_50341:
        /* <DEDUP_REMOVED lines=9> */
.L_x_50345:
[----:B------:R-:W-:Y:S01]  /*3b190*/  MOV R21, R17 ;  /* 0x0000001100157202 */ /* 0x000fe20000000f00 */
[----:B------:R-:W-:Y:S02]  /*3b1a0*/  IMAD.MOV.U32 R35, RZ, RZ, R16 ;  /* 0x000000ffff237224 */ /* 0x000fe400078e0010 */
[----:B------:R-:W-:Y:S02]  /*3b1b0*/  IMAD.MOV.U32 R17, RZ, RZ, R14 ;  /* 0x000000ffff117224 */ /* 0x000fe400078e000e */
[----:B------:R-:W-:Y:S02]  /*3b1c0*/  IMAD.MOV.U32 R16, RZ, RZ, R15 ;  /* 0x000000ffff107224 */ /* 0x000fe400078e000f */
.L_x_50346:
[----:B------:R-:W-:Y:S05]  /*3b1d0*/  BSYNC B1 ;  /* 0x0000000000017941 */ /* 0x000fea0003800000 */
.L_x_50344:
        /* <DEDUP_REMOVED lines=9> */
.L_x_50348:
[----:B------:R-:W-:Y:S01]  /*3b270*/  MOV R14, R21 ;  /* 0x00000015000e7202 */ /* 0x000fe20000000f00 */
[----:B------:R-:W-:Y:S02]  /*3b280*/  IMAD.MOV.U32 R15, RZ, RZ, R35 ;  /* 0x000000ffff0f7224 */ /* 0x000fe400078e0023 */
[----:B------:R-:W-:Y:S02]  /*3b290*/  IMAD.MOV.U32 R21, RZ, RZ, R34 ;  /* 0x000000ffff157224 */ /* 0x000fe400078e0022 */
[----:B------:R-:W-:Y:S02]  /*3b2a0*/  IMAD.MOV.U32 R35, RZ, RZ, R42 ;  /* 0x000000ffff237224 */ /* 0x000fe400078e002a */
.L_x_50349:
[----:B------:R-:W-:Y:S05]  /*3b2b0*/  BSYNC B1 ;  /* 0x0000000000017941 */ /* 0x000fea0003800000 */
.L_x_50347:
        /* <DEDUP_REMOVED lines=9> */
.L_x_50351:
[----:B------:R-:W-:Y:S01]  /*3b350*/  MOV R37, R14 ;  /* 0x0000000e00257202 */ /* 0x000fe20000000f00 */
[----:B------:R-:W-:Y:S02]  /*3b360*/  IMAD.MOV.U32 R30, RZ, RZ, R15 ;  /* 0x000000ffff1e7224 */ /* 0x000fe400078e000f */
[----:B------:R-:W-:Y:S02]  /*3b370*/  IMAD.MOV.U32 R14, RZ, RZ, R13 ;  /* 0x000000ffff0e7224 */ /* 0x000fe400078e000d */
[----:B------:R-:W-:Y:S02]  /*3b380*/  IMAD.MOV.U32 R15, RZ, RZ, R12 ;  /* 0x000000ffff0f7224 */ /* 0x000fe400078e000c */
.L_x_50352:
[----:B------:R-:W-:Y:S05]  /*3b390*/  BSYNC B1 ;  /* 0x0000000000017941 */ /* 0x000fea0003800000 */
.L_x_50350:
        /* <DEDUP_REMOVED lines=9> */
.L_x_50354:
[----:B------:R-:W-:Y:S01]  /*3b430*/  MOV R13, R37 ;  /* 0x00000025000d7202 */ /* 0x000fe20000000f00 */
[----:B------:R-:W-:Y:S02]  /*3b440*/  IMAD.MOV.U32 R12, RZ, RZ, R30 ;  /* 0x000000ffff0c7224 */ /* 0x000fe400078e001e */
[----:B------:R-:W-:Y:S02]  /*3b450*/  IMAD.MOV.U32 R37, RZ, RZ, R44 ;  /* 0x000000ffff257224 */ /* 0x000fe400078e002c */
[----:B------:R-:W-:Y:S02]  /*3b460*/  IMAD.MOV.U32 R30, RZ, RZ, R11 ;  /* 0x000000ffff1e7224 */ /* 0x000fe400078e000b */
.L_x_50355:
[----:B------:R-:W-:Y:S05]  /*3b470*/  BSYNC B1 ;  /* 0x0000000000017941 */ /* 0x000fea0003800000 */
.L_x_50353:
        /* <DEDUP_REMOVED lines=9> */
.L_x_50357:
[----:B------:R-:W-:Y:S01]  /*3b510*/  MOV R32, R13 ;  /* 0x0000000d00207202 */ /* 0x000fe20000000f00 */
[----:B------:R-:W-:Y:S02]  /*3b520*/  IMAD.MOV.U32 R11, RZ, RZ, R12 ;  /* 0x000000ffff0b7224 */ /* 0x000fe400078e000c */
[----:B------:R-:W-:Y:S02]  /*3b530*/  IMAD.MOV.U32 R13, RZ, RZ, R10 ;  /* 0x000000ffff0d7224 */ /* 0x000fe400078e000a */
[----:B------:R-:W-:Y:S02]  /*3b540*/  IMAD.MOV.U32 R12, RZ, RZ, R23 ;  /* 0x000000ffff0c7224 */ /* 0x000fe400078e0017 */
.L_x_50358:
[----:B------:R-:W-:Y:S05]  /*3b550*/  BSYNC B1 ;  /* 0x0000000000017941 */ /* 0x000fea0003800000 */
.L_x_50356:
        /* <DEDUP_REMOVED lines=9> */
.L_x_50360:
[----:B------:R-:W-:Y:S01]  /*3b5f0*/  MOV R10, R32 ;  /* 0x00000020000a7202 */ /* 0x000fe20000000f00 */
[----:B------:R-:W-:Y:S02]  /*3b600*/  IMAD.MOV.U32 R23, RZ, RZ, R11 ;  /* 0x000000ffff177224 */ /* 0x000fe400078e000b */
[----:B------:R-:W-:Y:S02]  /*3b610*/  IMAD.MOV.U32 R32, RZ, RZ, R25 ;  /* 0x000000ffff207224 */ /* 0x000fe400078e0019 */
[----:B------:R-:W-:Y:S02]  /*3b620*/  IMAD.MOV.U32 R11, RZ, RZ, R8 ;  /* 0x000000ffff0b7224 */ /* 0x000fe400078e0008 */
.L_x_50361:
[----:B------:R-:W-:Y:S05]  /*3b630*/  BSYNC B1 ;  /* 0x0000000000017941 */ /* 0x000fea0003800000 */
.L_x_50359:
        /* <DEDUP_REMOVED lines=9> */
.L_x_50363:
[----:B------:R-:W-:Y:S01]  /*3b6d0*/  MOV R25, R10 ;  /* 0x0000000a00197202 */ /* 0x000fe20000000f00 */
[----:B------:R-:W-:Y:S02]  /*3b6e0*/  IMAD.MOV.U32 R8, RZ, RZ, R23 ;  /* 0x000000ffff087224 */ /* 0x000fe400078e0017 */
[----:B------:R-:W-:Y:S02]  /*3b6f0*/  IMAD.MOV.U32 R10, RZ, RZ, R9 ;  /* 0x000000ffff0a7224 */ /* 0x000fe400078e0009 */
[----:B------:R-:W-:Y:S02]  /*3b700*/  IMAD.MOV.U32 R23, RZ, RZ, R36 ;  /* 0x000000ffff177224 */ /* 0x000fe400078e0024 */
.L_x_50364:
[----:B------:R-:W-:Y:S05]  /*3b710*/  BSYNC B1 ;  /* 0x0000000000017941 */ /* 0x000fea0003800000 */
.L_x_50362:
        /* <DEDUP_REMOVED lines=9> */
.L_x_50366:
[----:B------:R-:W-:Y:S01]  /*3b7b0*/  MOV R34, R25 ;  /* 0x0000001900227202 */ /* 0x000fe20000000f00 */
[----:B------:R-:W-:Y:S02]  /*3b7c0*/  IMAD.MOV.U32 R9, RZ, RZ, R8 ;  /* 0x000000ffff097224 */ /* 0x000fe400078e0008 */
[----:B------:R-:W-:Y:S02]  /*3b7d0*/  IMAD.MOV.U32 R25, RZ, RZ, R38 ;  /* 0x000000ffff197224 */ /* 0x000fe400078e0026 */
[----:B------:R-:W-:Y:S02]  /*3b7e0*/  IMAD.MOV.U32 R8, RZ, RZ, R7 ;  /* 0x000000ffff087224 */ /* 0x000fe400078e0007 */
.L_x_50367:
[----:B------:R-:W-:Y:S05]  /*3b7f0*/  BSYNC B1 ;  /* 0x0000000000017941 */ /* 0x000fea0003800000 */
.L_x_50365:
        /* <DEDUP_REMOVED lines=9> */
.L_x_50369:
[----:B------:R-:W-:Y:S01]  /*3b890*/  MOV R7, R34 ;  /* 0x0000002200077202 */ /* 0x000fe20000000f00 */
[----:B------:R-:W-:Y:S02]  /*3b8a0*/  IMAD.MOV.U32 R36, RZ, RZ, R9 ;  /* 0x000000ffff247224 */ /* 0x000fe400078e0009 */
[----:B------:R-:W-:Y:S02]  /*3b8b0*/  IMAD.MOV.U32 R34, RZ, RZ, R5 ;  /* 0x000000ffff227224 */ /* 0x000fe400078e0005 */
[----:B------:R-:W-:Y:S02]  /*3b8c0*/  IMAD.MOV.U32 R9, RZ, RZ, R6 ;  /* 0x000000ffff097224 */ /* 0x000fe400078e0006 */
.L_x_50370:
[----:B------:R-:W-:Y:S05]  /*3b8d0*/  BSYNC B1 ;  /* 0x0000000000017941 */ /* 0x000fea0003800000 */
.L_x_50368:
        /* <DEDUP_REMOVED lines=16> */
.L_x_50372:
[----:B------:R-:W-:Y:S02]  /*3b9e0*/  IMAD.MOV.U32 R6, RZ, RZ, R19 ;  /* 0x000000ffff067224 */ /* 0x000fe400078e0013 */
[----:B------:R-:W-:Y:S02]  /*3b9f0*/  IMAD.MOV.U32 R5, RZ, RZ, R71 ;  /* 0x000000ffff057224 */ /* 0x000fe400078e0047 */
[----:B------:R-:W-:Y:S02]  /*3ba00*/  IMAD.MOV.U32 R19, RZ, RZ, R4 ;  /* 0x000000ffff137224 */ /* 0x000fe400078e0004 */
[----:B------:R-:W-:Y:S02]  /*3ba10*/  IMAD.MOV.U32 R71, RZ, RZ, R26 ;  /* 0x000000ffff477224 */ /* 0x000fe400078e001a */
.L_x_50373:
[----:B------:R-:W-:Y:S05]  /*3ba20*/  BSYNC B1 ;  /* 0x0000000000017941 */ /* 0x000fea0003800000 */
.L_x_50371:
        /* <DEDUP_REMOVED lines=9> */
.L_x_50375:
[----:B------:R-:W-:Y:S02]  /*3bac0*/  IMAD.MOV.U32 R4, RZ, RZ, R6 ;  /* 0x000000ffff047224 */ /* 0x000fe400078e0006 */
[----:B------:R-:W-:Y:S02]  /*3bad0*/  IMAD.MOV.U32 R24, RZ, RZ, R5 ;  /* 0x000000ffff187224 */ /* 0x000fe400078e0005 */
[----:B------:R-:W-:Y:S02]  /*3bae0*/  IMAD.MOV.U32 R6, RZ, RZ, R27 ;  /* 0x000000ffff067224 */ /* 0x000fe400078e001b */
[----:B------:R-:W-:Y:S02]  /*3baf0*/  IMAD.MOV.U32 R5, RZ, RZ, R2 ;  /* 0x000000ffff057224 */ /* 0x000fe400078e0002 */
.L_x_50376:
[----:B------:R-:W-:Y:S05]  /*3bb00*/  BSYNC B1 ;  /* 0x0000000000017941 */ /* 0x000fea0003800000 */
.L_x_50374:
        /* <DEDUP_REMOVED lines=9> */
.L_x_50378:
[----:B------:R-:W-:Y:S02]  /*3bba0*/  IMAD.MOV.U32 R2, RZ, RZ, R4 ;  /* 0x000000ffff027224 */ /* 0x000fe400078e0004 */
[----:B------:R-:W-:Y:S02]  /*3bbb0*/  IMAD.MOV.U32 R26, RZ, RZ, R24 ;  /* 0x000000ffff1a7224 */ /* 0x000fe400078e0018 */
[----:B------:R-:W-:Y:S02]  /*3bbc0*/  IMAD.MOV.U32 R4, RZ, RZ, R3 ;  /* 0x000000ffff047224 */ /* 0x000fe400078e0003 */
[----:B------:R-:W-:Y:S02]  /*3bbd0*/  IMAD.MOV.U32 R24, RZ, RZ, R31 ;  /* 0x000000ffff187224 */ /* 0x000fe400078e001f */
.L_x_50379:
[----:B------:R-:W-:Y:S05]  /*3bbe0*/  BSYNC B1 ;  /* 0x0000000000017941 */ /* 0x000fea0003800000 */
.L_x_50377:
        /* <DEDUP_REMOVED lines=9> */
.L_x_50381:
[----:B------:R-:W-:Y:S02]  /*3bc80*/  IMAD.MOV.U32 R3, RZ, RZ, R2 ;  /* 0x000000ffff037224 */ /* 0x000fe400078e0002 */
[----:B------:R-:W-:Y:S02]  /*3bc90*/  IMAD.MOV.U32 R27, RZ, RZ, R26 ;  /* 0x000000ffff1b7224 */ /* 0x000fe400078e001a */
[----:B------:R-:W-:Y:S02]  /*3bca0*/  IMAD.MOV.U32 R2, RZ, RZ, R28 ;  /* 0x000000ffff027224 */ /* 0x000fe400078e001c */
[----:B------:R-:W-:Y:S02]  /*3bcb0*/  IMAD.MOV.U32 R26, RZ, RZ, R29 ;  /* 0x000000ffff1a7224 */ /* 0x000fe400078e001d */
.L_x_50382:
[----:B------:R-:W-:Y:S05]  /*3bcc0*/  BSYNC B1 ;  /* 0x0000000000017941 */ /* 0x000fea0003800000 */
.L_x_50380:
        /* <DEDUP_REMOVED lines=9> */
.L_x_50384:
[----:B------:R-:W-:Y:S02]  /*3bd60*/  IMAD.MOV.U32 R28, RZ, RZ, R3 ;  /* 0x000000ffff1c7224 */ /* 0x000fe400078e0003 */
[----:B------:R-:W-:Y:S02]  /*3bd70*/  IMAD.MOV.U32 R29, RZ, RZ, R27 ;  /* 0x000000ffff1d7224 */ /* 0x000fe400078e001b */
[----:B------:R-:W-:Y:S02]  /*3bd80*/  IMAD.MOV.U32 R3, RZ, RZ, R33 ;  /* 0x000000ffff037224 */ /* 0x000fe400078e0021 */
[----:B------:R-:W-:Y:S02]  /*3bd90*/  IMAD.MOV.U32 R27, RZ, RZ, R18 ;  /* 0x000000ffff1b7224 */ /* 0x000fe400078e0012 */
.L_x_50385:
[----:B------:R-:W-:Y:S05]  /*3bda0*/  BSYNC B1 ;  /* 0x0000000000017941 */ /* 0x000fea0003800000 */
.L_x_50383:
        /* <DEDUP_REMOVED lines=9> */
.L_x_50387:
[----:B------:R-:W-:Y:S02]  /*3be40*/  IMAD.MOV.U32 R31, RZ, RZ, R28 ;  /* 0x000000ffff1f7224 */ /* 0x000fe400078e001c */
[----:B------:R-:W-:Y:S02]  /*3be50*/  IMAD.MOV.U32 R33, RZ, RZ, R29 ;  /* 0x000000ffff217224 */ /* 0x000fe400078e001d */
[----:B------:R-:W-:Y:S02]  /*3be60*/  IMAD.MOV.U32 R28, RZ, RZ, R17 ;  /* 0x000000ffff1c7224 */ /* 0x000fe400078e0011 */
[----:B------:R-:W-:Y:S02]  /*3be70*/  IMAD.MOV.U32 R29, RZ, RZ, R16 ;  /* 0x000000ffff1d7224 */ /* 0x000fe400078e0010 */
.L_x_50388:
[----:B------:R-:W-:Y:S05]  /*3be80*/  BSYNC B1 ;  /* 0x0000000000017941 */ /* 0x000fea0003800000 */
.L_x_50386:
        /* <DEDUP_REMOVED lines=9> */
.L_x_50390:
[----:B------:R-:W-:Y:S02]  /*3bf20*/  IMAD.MOV.U32 R38, RZ, RZ, R31 ;  /* 0x000000ffff267224 */ /* 0x000fe400078e001f */
[----:B------:R-:W-:Y:S02]  /*3bf30*/  IMAD.MOV.U32 R40, RZ, RZ, R33 ;  /* 0x000000ffff287224 */ /* 0x000fe400078e0021 */
[----:B------:R-:W-:Y:S02]  /*3bf40*/  IMAD.MOV.U32 R31, RZ, RZ, R21 ;  /* 0x000000ffff1f7224 */ /* 0x000fe400078e0015 */
[----:B------:R-:W-:Y:S02]  /*3bf50*/  IMAD.MOV.U32 R33, RZ, RZ, R35 ;  /* 0x000000ffff217224 */ /* 0x000fe400078e0023 */
.L_x_50391:
[----:B------:R-:W-:Y:S05]  /*3bf60*/  BSYNC B1 ;  /* 0x0000000000017941 */ /* 0x000fea0003800000 */
.L_x_50389:
        /* <DEDUP_REMOVED lines=9> */
.L_x_50393:
[----:B------:R-:W-:Y:S02]  /*3c000*/  IMAD.MOV.U32 R21, RZ, RZ, R38 ;  /* 0x000000ffff157224 */ /* 0x000fe400078e0026 */
[----:B------:R-:W-:Y:S02]  /*3c010*/  IMAD.MOV.U32 R35, RZ, RZ, R40 ;  /* 0x000000ffff237224 */ /* 0x000fe400078e0028 */
[----:B------:R-:W-:Y:S02]  /*3c020*/  IMAD.MOV.U32 R38, RZ, RZ, R14 ;  /* 0x000000ffff267224 */ /* 0x000fe400078e000e */
[----:B------:R-:W-:Y:S02]  /*3c030*/  IMAD.MOV.U32 R40, RZ, RZ, R15 ;  /* 0x000000ffff287224 */ /* 0x000fe400078e000f */
.L_x_50394:
[----:B------:R-:W-:Y:S05]  /*3c040*/  BSYNC B1 ;  /* 0x0000000000017941 */ /* 0x000fea0003800000 */
.L_x_50392:
        /* <DEDUP_REMOVED lines=9> */
.L_x_50396:
[----:B------:R-:W-:Y:S02]  /*3c0e0*/  IMAD.MOV.U32 R42, RZ, RZ, R21 ;  /* 0x000000ffff2a7224 */ /* 0x000fe400078e0015 */
[----:B------:R-:W-:Y:S02]  /*3c0f0*/  IMAD.MOV.U32 R39, RZ, RZ, R35 ;  /* 0x000000ffff277224 */ /* 0x000fe400078e0023 */
[----:B------:R-:W-:Y:S02]  /*3c100*/  IMAD.MOV.U32 R21, RZ, RZ, R37 ;  /* 0x000000ffff157224 */ /* 0x000fe400078e0025 */
[----:B------:R-:W-:Y:S02]  /*3c110*/  IMAD.MOV.U32 R35, RZ, RZ, R30 ;  /* 0x000000ffff237224 */ /* 0x000fe400078e001e */
.L_x_50397:
[----:B------:R-:W-:Y:S05]  /*3c120*/  BSYNC B1 ;  /* 0x0000000000017941 */ /* 0x000fea0003800000 */
.L_x_50395:
        /* <DEDUP_REMOVED lines=9> */
.L_x_50399:
[----:B------:R-:W-:Y:S02]  /*3c1c0*/  IMAD.MOV.U32 R37, RZ, RZ, R42 ;  /* 0x000000ffff257224 */ /* 0x000fe400078e002a */
[----:B------:R-:W-:Y:S02]  /*3c1d0*/  IMAD.MOV.U32 R30, RZ, RZ, R39 ;  /* 0x000000ffff1e7224 */ /* 0x000fe400078e0027 */
[----:B------:R-:W-:Y:S02]  /*3c1e0*/  IMAD.MOV.U32 R42, RZ, RZ, R13 ;  /* 0x000000ffff2a7224 */ /* 0x000fe400078e000d */
[----:B------:R-:W-:Y:S02]  /*3c1f0*/  IMAD.MOV.U32 R39, RZ, RZ, R12 ;  /* 0x000000ffff277224 */ /* 0x000fe400078e000c */
.L_x_50400:
[----:B------:R-:W-:Y:S05]  /*3c200*/  BSYNC B1 ;  /* 0x0000000000017941 */ /* 0x000fea0003800000 */
.L_x_50398:
        /* <DEDUP_REMOVED lines=9> */
.L_x_50402:
[----:B------:R-:W-:Y:S02]  /*3c2a0*/  IMAD.MOV.U32 R44, RZ, RZ, R37 ;  /* 0x000000ffff2c7224 */ /* 0x000fe400078e0025 */
[----:B------:R-:W-:Y:S02]  /*3c2b0*/  IMAD.MOV.U32 R46, RZ, RZ, R30 ;  /* 0x000000ffff2e7224 */ /* 0x000fe400078e001e */
[----:B------:R-:W-:Y:S02]  /*3c2c0*/  IMAD.MOV.U32 R37, RZ, RZ, R32 ;  /* 0x000000ffff257224 */ /* 0x000fe400078e0020 */
[----:B------:R-:W-:Y:S02]  /*3c2d0*/  IMAD.MOV.U32 R30, RZ, RZ, R11 ;  /* 0x000000ffff1e7224 */ /* 0x000fe400078e000b */
.L_x_50403:
[----:B------:R-:W-:Y:S05]  /*3c2e0*/  BSYNC B1 ;  /* 0x0000000000017941 */ /* 0x000fea0003800000 */
.L_x_50401:
        /* <DEDUP_REMOVED lines=9> */
.L_x_50405:
[----:B------:R-:W-:Y:S02]  /*3c380*/  IMAD.MOV.U32 R32, RZ, RZ, R44 ;  /* 0x000000ffff207224 */ /* 0x000fe400078e002c */
[----:B------:R-:W-:Y:S02]  /*3c390*/  IMAD.MOV.U32 R45, RZ, RZ, R46 ;  /* 0x000000ffff2d7224 */ /* 0x000fe400078e002e */
[----:B------:R-:W-:Y:S02]  /*3c3a0*/  IMAD.MOV.U32 R44, RZ, RZ, R10 ;  /* 0x000000ffff2c7224 */ /* 0x000fe400078e000a */
[----:B------:R-:W-:Y:S02]  /*3c3b0*/  IMAD.MOV.U32 R46, RZ, RZ, R23 ;  /* 0x000000ffff2e7224 */ /* 0x000fe400078e0017 */
.L_x_50406:
[----:B------:R-:W-:Y:S05]  /*3c3c0*/  BSYNC B1 ;  /* 0x0000000000017941 */ /* 0x000fea0003800000 */
.L_x_50404:
        /* <DEDUP_REMOVED lines=9> */
.L_x_50408:
[----:B------:R-:W-:Y:S02]  /*3c460*/  IMAD.MOV.U32 R23, RZ, RZ, R32 ;  /* 0x000000ffff177224 */ /* 0x000fe400078e0020 */
[----:B------:R-:W-:Y:S02]  /*3c470*/  IMAD.MOV.U32 R48, RZ, RZ, R45 ;  /* 0x000000ffff307224 */ /* 0x000fe400078e002d */
[----:B------:R-:W-:Y:S02]  /*3c480*/  IMAD.MOV.U32 R32, RZ, RZ, R25 ;  /* 0x000000ffff207224 */ /* 0x000fe400078e0019 */
[----:B------:R-:W-:Y:S02]  /*3c490*/  IMAD.MOV.U32 R45, RZ, RZ, R8 ;  /* 0x000000ffff2d7224 */ /* 0x000fe400078e0008 */
.L_x_50409:
[----:B------:R-:W-:Y:S05]  /*3c4a0*/  BSYNC B1 ;  /* 0x0000000000017941 */ /* 0x000fea0003800000 */
.L_x_50407:
        /* <DEDUP_REMOVED lines=9> */
.L_x_50411:
[----:B------:R-:W-:Y:S02]  /*3c540*/  IMAD.MOV.U32 R25, RZ, RZ, R23 ;  /* 0x000000ffff197224 */ /* 0x000fe400078e0017 */
[----:B------:R-:W-:Y:S02]  /*3c550*/  IMAD.MOV.U32 R47, RZ, RZ, R48 ;  /* 0x000000ffff2f7224 */ /* 0x000fe400078e0030 */
[----:B------:R-:W-:Y:S02]  /*3c560*/  IMAD.MOV.U32 R23, RZ, RZ, R34 ;  /* 0x000000ffff177224 */ /* 0x000fe400078e0022 */
[----:B------:R-:W-:Y:S02]  /*3c570*/  IMAD.MOV.U32 R48, RZ, RZ, R9 ;  /* 0x000000ffff307224 */ /* 0x000fe400078e0009 */
.L_x_50412:
[----:B------:R-:W-:Y:S05]  /*3c580*/  BSYNC B1 ;  /* 0x0000000000017941 */ /* 0x000fea0003800000 */
.L_x_50410:
        /* <DEDUP_REMOVED lines=9> */
.L_x_50414:
[----:B------:R-:W-:Y:S02]  /*3c620*/  IMAD.MOV.U32 R34, RZ, RZ, R25 ;  /* 0x000000ffff227224 */ /* 0x000fe400078e0019 */
[----:B------:R-:W-:Y:S02]  /*3c630*/  IMAD.MOV.U32 R50, RZ, RZ, R47 ;  /* 0x000000ffff327224 */ /* 0x000fe400078e002f */
[----:B------:R-:W-:Y:S02]  /*3c640*/  IMAD.MOV.U32 R25, RZ, RZ, R7 ;  /* 0x000000ffff197224 */ /* 0x000fe400078e0007 */
[----:B------:R-:W-:Y:S02]  /*3c650*/  IMAD.MOV.U32 R47, RZ, RZ, R36 ;  /* 0x000000ffff2f7224 */ /* 0x000fe400078e0024 */
.L_x_50415:
[----:B------:R-:W-:Y:S05]  /*3c660*/  BSYNC B1 ;  /* 0x0000000000017941 */ /* 0x000fea0003800000 */
.L_x_50413:
        /* <DEDUP_REMOVED lines=16> */
.L_x_50417:
[----:B------:R-:W-:Y:S01]  /*3c770*/  IMAD.MOV.U32 R18, RZ, RZ, R19 ;  /* 0x000000ffff127224 */ /* 0x000fe200078e0013 */
[----:B------:R-:W-:Y:S01]  /*3c780*/  MOV R19, R6 ;  /* 0x0000000600137202 */ /* 0x000fe20000000f00 */
[----:B------:R-:W-:Y:S02]  /*3c790*/  IMAD.MOV.U32 R70, RZ, RZ, R71 ;  /* 0x000000ffff467224 */ /* 0x000fe400078e0047 */
[----:B------:R-:W-:Y:S02]  /*3c7a0*/  IMAD.MOV.U32 R71, RZ, RZ, R5 ;  /* 0x000000ffff477224 */ /* 0x000fe400078e0005 */
.L_x_50418:
[----:B------:R-:W-:Y:S05]  /*3c7b0*/  BSYNC B1 ;  /* 0x0000000000017941 */ /* 0x000fea0003800000 */
.L_x_50416:
        /* <DEDUP_REMOVED lines=9> */
.L_x_50420:
[----:B------:R-:W-:Y:S01]  /*3c850*/  IMAD.MOV.U32 R17, RZ, RZ, R18 ;  /* 0x000000ffff117224 */ /* 0x000fe200078e0012 */
[----:B------:R-:W-:Y:S01]  /*3c860*/  MOV R18, R4 ;  /* 0x0000000400127202 */ /* 0x000fe20000000f00 */
[----:B------:R-:W-:Y:S02]  /*3c870*/  IMAD.MOV.U32 R69, RZ, RZ, R70 ;  /* 0x000000ffff457224 */ /* 0x000fe400078e0046 */
[----:B------:R-:W-:Y:S02]  /*3c880*/  IMAD.MOV.U32 R70, RZ, RZ, R24 ;  /* 0x000000ffff467224 */ /* 0x000fe400078e0018 */
.L_x_50421:
[----:B------:R-:W-:Y:S05]  /*3c890*/  BSYNC B1 ;  /* 0x0000000000017941 */ /* 0x000fea0003800000 */
.L_x_50419:
        /* <DEDUP_REMOVED lines=9> */
.L_x_50423:
[----:B------:R-:W-:Y:S01]  /*3c930*/  IMAD.MOV.U32 R16, RZ, RZ, R17 ;  /* 0x000000ffff107224 */ /* 0x000fe200078e0011 */
[----:B------:R-:W-:Y:S01]  /*3c940*/  MOV R17, R2 ;  /* 0x0000000200117202 */ /* 0x000fe20000000f00 */
[----:B------:R-:W-:Y:S02]  /*3c950*/  IMAD.MOV.U32 R68, RZ, RZ, R69 ;  /* 0x000000ffff447224 */ /* 0x000fe400078e0045 */
[----:B------:R-:W-:Y:S02]  /*3c960*/  IMAD.MOV.U32 R69, RZ, RZ, R26 ;  /* 0x000000ffff457224 */ /* 0x000fe400078e001a */
.L_x_50424:
[----:B------:R-:W-:Y:S05]  /*3c970*/  BSYNC B1 ;  /* 0x0000000000017941 */ /* 0x000fea0003800000 */
.L_x_50422:
        /* <DEDUP_REMOVED lines=9> */
.L_x_50426:
[----:B------:R-:W-:Y:S01]  /*3ca10*/  IMAD.MOV.U32 R15, RZ, RZ, R16 ;  /* 0x000000ffff0f7224 */ /* 0x000fe200078e0010 */
[----:B------:R-:W-:Y:S01]  /*3ca20*/  MOV R16, R3 ;  /* 0x0000000300107202 */ /* 0x000fe20000000f00 */
[----:B------:R-:W-:Y:S02]  /*3ca30*/  IMAD.MOV.U32 R67, RZ, RZ, R68 ;  /* 0x000000ffff437224 */ /* 0x000fe400078e0044 */
[----:B------:R-:W-:Y:S02]  /*3ca40*/  IMAD.MOV.U32 R68, RZ, RZ, R27 ;  /* 0x000000ffff447224 */ /* 0x000fe400078e001b */
.L_x_50427:
[----:B------:R-:W-:Y:S05]  /*3ca50*/  BSYNC B1 ;  /* 0x0000000000017941 */ /* 0x000fea0003800000 */
.L_x_50425:
        /* <DEDUP_REMOVED lines=9> */
.L_x_50429:
[----:B------:R-:W-:Y:S01]  /*3caf0*/  IMAD.MOV.U32 R14, RZ, RZ, R15 ;  /* 0x000000ffff0e7224 */ /* 0x000fe200078e000f */
[----:B------:R-:W-:Y:S01]  /*3cb00*/  MOV R15, R28 ;  /* 0x0000001c000f7202 */ /* 0x000fe20000000f00 */
[----:B------:R-:W-:Y:S02]  /*3cb10*/  IMAD.MOV.U32 R66, RZ, RZ, R67 ;  /* 0x000000ffff427224 */ /* 0x000fe400078e0043 */
[----:B------:R-:W-:Y:S02]  /*3cb20*/  IMAD.MOV.U32 R67, RZ, RZ, R29 ;  /* 0x000000ffff437224 */ /* 0x000fe400078e001d */
.L_x_50430:
[----:B------:R-:W-:Y:S05]  /*3cb30*/  BSYNC B1 ;  /* 0x0000000000017941 */ /* 0x000fea0003800000 */
.L_x_50428:
        /* <DEDUP_REMOVED lines=9> */
.L_x_50432:
[----:B------:R-:W-:Y:S01]  /*3cbd0*/  IMAD.MOV.U32 R13, RZ, RZ, R14 ;  /* 0x000000ffff0d7224 */ /* 0x000fe200078e000e */
[----:B------:R-:W-:Y:S01]  /*3cbe0*/  MOV R14, R31 ;  /* 0x0000001f000e7202 */ /* 0x000fe20000000f00 */
[----:B------:R-:W-:Y:S02]  /*3cbf0*/  IMAD.MOV.U32 R65, RZ, RZ, R66 ;  /* 0x000000ffff417224 */ /* 0x000fe400078e0042 */
[----:B------:R-:W-:Y:S02]  /*3cc00*/  IMAD.MOV.U32 R66, RZ, RZ, R33 ;  /* 0x000000ffff427224 */ /* 0x000fe400078e0021 */
.L_x_50433:
[----:B------:R-:W-:Y:S05]  /*3cc10*/  BSYNC B1 ;  /* 0x0000000000017941 */ /* 0x000fea0003800000 */
.L_x_50431:
        /* <DEDUP_REMOVED lines=9> */
.L_x_50435:
[----:B------:R-:W-:Y:S01]  /*3ccb0*/  IMAD.MOV.U32 R12, RZ, RZ, R13 ;  /* 0x000000ffff0c7224 */ /* 0x000fe200078e000d */
[----:B------:R-:W-:Y:S01]  /*3ccc0*/  MOV R13, R38 ;  /* 0x00000026000d7202 */ /* 0x000fe20000000f00 */
[----:B------:R-:W-:Y:S02]  /*3ccd0*/  IMAD.MOV.U32 R64, RZ, RZ, R65 ;  /* 0x000000ffff407224 */ /* 0x000fe400078e0041 */
[----:B------:R-:W-:Y:S02]  /*3cce0*/  IMAD.MOV.U32 R65, RZ, RZ, R40 ;  /* 0x000000ffff417224 */ /* 0x000fe400078e0028 */
.L_x_50436:
[----:B------:R-:W-:Y:S05]  /*3ccf0*/  BSYNC B1 ;  /* 0x0000000000017941 */ /* 0x000fea0003800000 */
.L_x_50434:
        /* <DEDUP_REMOVED lines=9> */
.L_x_50438:
[----:B------:R-:W-:Y:S01]  /*3cd90*/  IMAD.MOV.U32 R11, RZ, RZ, R12 ;  /* 0x000000ffff0b7224 */ /* 0x000fe200078e000c */
[----:B------:R-:W-:Y:S01]  /*3cda0*/  MOV R12, R21 ;  /* 0x00000015000c7202 */ /* 0x000fe20000000f00 */
[----:B------:R-:W-:Y:S02]  /*3cdb0*/  IMAD.MOV.U32 R63, RZ, RZ, R64 ;  /* 0x000000ffff3f7224 */ /* 0x000fe400078e0040 */
[----:B------:R-:W-:Y:S02]  /*3cdc0*/  IMAD.MOV.U32 R64, RZ, RZ, R35 ;  /* 0x000000ffff407224 */ /* 0x000fe400078e0023 */
.L_x_50439:
[----:B------:R-:W-:Y:S05]  /*3cdd0*/  BSYNC B1 ;  /* 0x0000000000017941 */ /* 0x000fea0003800000 */
.L_x_50437:
        /* <DEDUP_REMOVED lines=9> */
.L_x_50441:
[----:B------:R-:W-:Y:S01]  /*3ce70*/  IMAD.MOV.U32 R10, RZ, RZ, R11 ;  /* 0x000000ffff0a7224 */ /* 0x000fe200078e000b */
[----:B------:R-:W-:Y:S01]  /*3ce80*/  MOV R11, R42 ;  /* 0x0000002a000b7202 */ /* 0x000fe20000000f00 */
[----:B------:R-:W-:Y:S02]  /*3ce90*/  IMAD.MOV.U32 R62, RZ, RZ, R63 ;  /* 0x000000ffff3e7224 */ /* 0x000fe400078e003f */
[----:B------:R-:W-:Y:S02]  /*3cea0*/  IMAD.MOV.U32 R63, RZ, RZ, R39 ;  /* 0x000000ffff3f7224 */ /* 0x000fe400078e0027 */
.L_x_50442:
[----:B------:R-:W-:Y:S05]  /*3ceb0*/  BSYNC B1 ;  /* 0x0000000000017941 */ /* 0x000fea0003800000 */
.L_x_50440:
        /* <DEDUP_REMOVED lines=9> */
.L_x_50444:
[----:B------:R-:W-:Y:S01]  /*3cf50*/  IMAD.MOV.U32 R9, RZ, RZ, R10 ;  /* 0x000000ffff097224 */ /* 0x000fe200078e000a */
[----:B------:R-:W-:Y:S01]  /*3cf60*/  MOV R10, R37 ;  /* 0x00000025000a7202 */ /* 0x000fe20000000f00 */
[----:B------:R-:W-:Y:S02]  /*3cf70*/  IMAD.MOV.U32 R61, RZ, RZ, R62 ;  /* 0x000000ffff3d7224 */ /* 0x000fe400078e003e */
[----:B------:R-:W-:Y:S02]  /*3cf80*/  IMAD.MOV.U32 R62, RZ, RZ, R30 ;  /* 0x000000ffff3e7224 */ /* 0x000fe400078e001e */
.L_x_50445:
[----:B------:R-:W-:Y:S05]  /*3cf90*/  BSYNC B1 ;  /* 0x0000000000017941 */ /* 0x000fea0003800000 */
.L_x_50443:
        /* <DEDUP_REMOVED lines=9> */
.L_x_50447:
[----:B------:R-:W-:Y:S01]  /*3d030*/  IMAD.MOV.U32 R8, RZ, RZ, R9 ;  /* 0x000000ffff087224 */ /* 0x000fe200078e0009 */
[----:B------:R-:W-:Y:S01]  /*3d040*/  MOV R9, R44 ;  /* 0x0000002c00097202 */ /* 0x000fe20000000f00 */
[----:B------:R-:W-:Y:S02]  /*3d050*/  IMAD.MOV.U32 R60, RZ, RZ, R61 ;  /* 0x000000ffff3c7224 */ /* 0x000fe400078e003d */
[----:B------:R-:W-:Y:S02]  /*3d060*/  IMAD.MOV.U32 R61, RZ, RZ, R46 ;  /* 0x000000ffff3d7224 */ /* 0x000fe400078e002e */
.L_x_50448:
[----:B------:R-:W-:Y:S05]  /*3d070*/  BSYNC B1 ;  /* 0x0000000000017941 */ /* 0x000fea0003800000 */
.L_x_50446:
        /* <DEDUP_REMOVED lines=9> */
.L_x_50450:
[----:B------:R-:W-:Y:S01]  /*3d110*/  IMAD.MOV.U32 R7, RZ, RZ, R8 ;  /* 0x000000ffff077224 */ /* 0x000fe200078e0008 */
[----:B------:R-:W-:Y:S01]  /*3d120*/  MOV R8, R32 ;  /* 0x0000002000087202 */ /* 0x000fe20000000f00 */
[----:B------:R-:W-:Y:S02]  /*3d130*/  IMAD.MOV.U32 R59, RZ, RZ, R60 ;  /* 0x000000ffff3b7224 */ /* 0x000fe400078e003c */
[----:B------:R-:W-:Y:S02]  /*3d140*/  IMAD.MOV.U32 R60, RZ, RZ, R45 ;  /* 0x000000ffff3c7224 */ /* 0x000fe400078e002d */
.L_x_50451:
[----:B------:R-:W-:Y:S05]  /*3d150*/  BSYNC B1 ;  /* 0x0000000000017941 */ /* 0x000fea0003800000 */
.L_x_50449:
        /* <DEDUP_REMOVED lines=9> */
.L_x_50453:
[----:B------:R-:W-:Y:S01]  /*3d1f0*/  IMAD.MOV.U32 R6, RZ, RZ, R7 ;  /* 0x000000ffff067224 */ /* 0x000fe200078e0007 */
[----:B------:R-:W-:Y:S01]  /*3d200*/  MOV R7, R23 ;  /* 0x0000001700077202 */ /* 0x000fe20000000f00 */
[----:B------:R-:W-:Y:S02]  /*3d210*/  IMAD.MOV.U32 R58, RZ, RZ, R59 ;  /* 0x000000ffff3a7224 */ /* 0x000fe400078e003b */
[----:B------:R-:W-:Y:S02]  /*3d220*/  IMAD.MOV.U32 R59, RZ, RZ, R48 ;  /* 0x000000ffff3b7224 */ /* 0x000fe400078e0030 */
.L_x_50454:
[----:B------:R-:W-:Y:S05]  /*3d230*/  BSYNC B1 ;  /* 0x0000000000017941 */ /* 0x000fea0003800000 */
.L_x_50452:
        /* <DEDUP_REMOVED lines=9> */
.L_x_50456:
[----:B------:R-:W-:Y:S01]  /*3d2d0*/  IMAD.MOV.U32 R5, RZ, RZ, R6 ;  /* 0x000000ffff057224 */ /* 0x000fe200078e0006 */
[----:B------:R-:W-:Y:S01]  /*3d2e0*/  MOV R6, R25 ;  /* 0x0000001900067202 */ /* 0x000fe20000000f00 */
[----:B------:R-:W-:Y:S02]  /*3d2f0*/  IMAD.MOV.U32 R57, RZ, RZ, R58 ;  /* 0x000000ffff397224 */ /* 0x000fe400078e003a */
[----:B------:R-:W-:Y:S02]  /*3d300*/  IMAD.MOV.U32 R58, RZ, RZ, R47 ;  /* 0x000000ffff3a7224 */ /* 0x000fe400078e002f */
.L_x_50457:
[----:B------:R-:W-:Y:S05]  /*3d310*/  BSYNC B1 ;  /* 0x0000000000017941 */ /* 0x000fea0003800000 */
.L_x_50455:
        /* <DEDUP_REMOVED lines=9> */
.L_x_50459:
[----:B------:R-:W-:Y:S01]  /*3d3b0*/  IMAD.MOV.U32 R4, RZ, RZ, R5 ;  /* 0x000000ffff047224 */ /* 0x000fe200078e0005 */
[----:B------:R-:W-:Y:S01]  /*3d3c0*/  MOV R5, R34 ;  /* 0x0000002200057202 */ /* 0x000fe20000000f00 */
[----:B------:R-:W-:Y:S02]  /*3d3d0*/  IMAD.MOV.U32 R56, RZ, RZ, R57 ;  /* 0x000000ffff387224 */ /* 0x000fe400078e0039 */
[----:B------:R-:W-:Y:S02]  /*3d3e0*/  IMAD.MOV.U32 R57, RZ, RZ, R50 ;  /* 0x000000ffff397224 */ /* 0x000fe400078e0032 */
.L_x_50460:
[----:B------:R-:W-:Y:S05]  /*3d3f0*/  BSYNC B1 ;  /* 0x0000000000017941 */ /* 0x000fea0003800000 */
.L_x_50458:
[----:B------:R-:W-:Y:S02]  /*3d400*/  FADD.FTZ R2, R43, R41 ;  /* 0x000000292b027221 */ /* 0x000fe40000010000 */
[----:B------:R-:W-:Y:S02]  /*3d410*/  IMAD.MOV.U32 R3, RZ, RZ, R20 ;  /* 0x000000ffff037224 */ /* 0x000fe400078e0014 */
.L_x_49740:
[----:B--234-:R-:W-:Y:S05]  /*3d420*/  BSYNC B0 ;  /* 0x0000000000007941 */ /* 0x01cfea0003800000 */
.L_x_49739:
        /* <DEDUP_REMOVED lines=62> */
.L_x_50464:
[----:B------:R-:W-:Y:S02]  /*3d810*/  IMAD.MOV.U32 R3, RZ, RZ, R19 ;  /* 0x000000ffff037224 */ /* 0x000fe400078e0013 */
[----:B------:R-:W-:Y:S02]  /*3d820*/  IMAD.MOV.U32 R2, RZ, RZ, R71 ;  /* 0x000000ffff027224 */ /* 0x000fe400078e0047 */
[----:B------:R-:W-:Y:S02]  /*3d830*/  IMAD.MOV.U32 R19, RZ, RZ, R18 ;  /* 0x000000ffff137224 */ /* 0x000fe400078e0012 */
[----:B------:R-:W-:Y:S02]  /*3d840*/  IMAD.MOV.U32 R71, RZ, RZ, R70 ;  /* 0x000000ffff477224 */ /* 0x000fe400078e0046 */
.L_x_50465:
[----:B------:R-:W-:Y:S05]  /*3d850*/  BSYNC B1 ;  /* 0x0000000000017941 */ /* 0x000fea0003800000 */
.L_x_50463:
        /* <DEDUP_REMOVED lines=9> */
.L_x_50467:
[----:B------:R-:W-:Y:S02]  /*3d8f0*/  IMAD.MOV.U32 R47, RZ, RZ, R3 ;  /* 0x000000ffff2f7224 */ /* 0x000fe400078e0003 */
[----:B------:R-:W-:Y:S02]  /*3d900*/  IMAD.MOV.U32 R45, RZ, RZ, R2 ;  /* 0x000000ffff2d7224 */ /* 0x000fe400078e0002 */
[----:B------:R-:W-:Y:S02]  /*3d910*/  IMAD.MOV.U32 R3, RZ, RZ, R17 ;  /* 0x000000ffff037224 */ /* 0x000fe400078e0011 */
[----:B------:R-:W-:Y:S02]  /*3d920*/  IMAD.MOV.U32 R2, RZ, RZ, R69 ;  /* 0x000000ffff027224 */ /* 0x000fe400078e0045 */
.L_x_50468:
[----:B------:R-:W-:Y:S05]  /*3d930*/  BSYNC B1 ;  /* 0x0000000000017941 */ /* 0x000fea0003800000 */
.L_x_50466:
        /* <DEDUP_REMOVED lines=9> */
.L_x_50470:
[----:B------:R-:W-:Y:S02]  /*3d9d0*/  IMAD.MOV.U32 R70, RZ, RZ, R47 ;  /* 0x000000ffff467224 */ /* 0x000fe400078e002f */
[----:B------:R-:W-:Y:S02]  /*3d9e0*/  IMAD.MOV.U32 R18, RZ, RZ, R45 ;  /* 0x000000ffff127224 */ /* 0x000fe400078e002d */
[----:B------:R-:W-:Y:S02]  /*3d9f0*/  IMAD.MOV.U32 R47, RZ, RZ, R16 ;  /* 0x000000ffff2f7224 */ /* 0x000fe400078e0010 */
[----:B------:R-:W-:Y:S02]  /*3da00*/  IMAD.MOV.U32 R45, RZ, RZ, R68 ;  /* 0x000000ffff2d7224 */ /* 0x000fe400078e0044 */
.L_x_50471:
[----:B------:R-:W-:Y:S05]  /*3da10*/  BSYNC B1 ;  /* 0x0000000000017941 */ /* 0x000fea0003800000 */
.L_x_50469:
        /* <DEDUP_REMOVED lines=9> */
.L_x_50473:
[----:B------:R-:W-:Y:S02]  /*3dab0*/  IMAD.MOV.U32 R53, RZ, RZ, R70 ;  /* 0x000000ffff357224 */ /* 0x000fe400078e0046 */
[----:B------:R-:W-:Y:S02]  /*3dac0*/  IMAD.MOV.U32 R17, RZ, RZ, R18 ;  /* 0x000000ffff117224 */ /* 0x000fe400078e0012 */
[----:B------:R-:W-:Y:S02]  /*3dad0*/  IMAD.MOV.U32 R70, RZ, RZ, R15 ;  /* 0x000000ffff467224 */ /* 0x000fe400078e000f */
[----:B------:R-:W-:Y:S02]  /*3dae0*/  IMAD.MOV.U32 R18, RZ, RZ, R67 ;  /* 0x000000ffff127224 */ /* 0x000fe400078e0043 */
.L_x_50474:
[----:B------:R-:W-:Y:S05]  /*3daf0*/  BSYNC B1 ;  /* 0x0000000000017941 */ /* 0x000fea0003800000 */
.L_x_50472:
        /* <DEDUP_REMOVED lines=9> */
.L_x_50476:
[----:B------:R-:W-:Y:S02]  /*3db90*/  IMAD.MOV.U32 R68, RZ, RZ, R53 ;  /* 0x000000ffff447224 */ /* 0x000fe400078e0035 */
[----:B------:R-:W-:Y:S02]  /*3dba0*/  IMAD.MOV.U32 R16, RZ, RZ, R17 ;  /* 0x000000ffff107224 */ /* 0x000fe400078e0011 */
[----:B------:R-:W-:Y:S02]  /*3dbb0*/  IMAD.MOV.U32 R53, RZ, RZ, R14 ;  /* 0x000000ffff357224 */ /* 0x000fe400078e000e */
[----:B------:R-:W-:Y:S02]  /*3dbc0*/  IMAD.MOV.U32 R17, RZ, RZ, R66 ;  /* 0x000000ffff117224 */ /* 0x000fe400078e0042 */
.L_x_50477:
[----:B------:R-:W-:Y:S05]  /*3dbd0*/  BSYNC B1 ;  /* 0x0000000000017941 */ /* 0x000fea0003800000 */
.L_x_50475:
        /* <DEDUP_REMOVED lines=9> */
.L_x_50479:
[----:B------:R-:W-:Y:S02]  /*3dc70*/  IMAD.MOV.U32 R55, RZ, RZ, R68 ;  /* 0x000000ffff377224 */ /* 0x000fe400078e0044 */
[----:B------:R-:W-:Y:S02]  /*3dc80*/  IMAD.MOV.U32 R15, RZ, RZ, R16 ;  /* 0x000000ffff0f7224 */ /* 0x000fe400078e0010 */
[----:B------:R-:W-:Y:S02]  /*3dc90*/  IMAD.MOV.U32 R68, RZ, RZ, R13 ;  /* 0x000000ffff447224 */ /* 0x000fe400078e000d */
[----:B------:R-:W-:Y:S02]  /*3dca0*/  IMAD.MOV.U32 R16, RZ, RZ, R65 ;  /* 0x000000ffff107224 */ /* 0x000fe400078e0041 */
.L_x_50480:
[----:B------:R-:W-:Y:S05]  /*3dcb0*/  BSYNC B1 ;  /* 0x0000000000017941 */ /* 0x000fea0003800000 */
.L_x_50478:
        /* <DEDUP_REMOVED lines=9> */
.L_x_50482:
[----:B------:R-:W-:Y:S02]  /*3dd50*/  IMAD.MOV.U32 R66, RZ, RZ, R55 ;  /* 0x000000ffff427224 */ /* 0x000fe400078e0037 */
[----:B------:R-:W-:Y:S02]  /*3dd60*/  IMAD.MOV.U32 R14, RZ, RZ, R15 ;  /* 0x000000ffff0e7224 */ /* 0x000fe400078e000f */
[----:B------:R-:W-:Y:S02]  /*3dd70*/  IMAD.MOV.U32 R55, RZ, RZ, R12 ;  /* 0x000000ffff377224 */ /* 0x000fe400078e000c */
[----:B------:R-:W-:Y:S02]  /*3dd80*/  IMAD.MOV.U32 R15, RZ, RZ, R64 ;  /* 0x000000ffff0f7224 */ /* 0x000fe400078e0040 */
.L_x_50483:
[----:B------:R-:W-:Y:S05]  /*3dd90*/  BSYNC B1 ;  /* 0x0000000000017941 */ /* 0x000fea0003800000 */
.L_x_50481:
        /* <DEDUP_REMOVED lines=9> */
.L_x_50485:
[----:B------:R-:W-:Y:S02]  /*3de30*/  IMAD.MOV.U32 R65, RZ, RZ, R66 ;  /* 0x000000ffff417224 */ /* 0x000fe400078e0042 */
[----:B------:R-:W-:Y:S02]  /*3de40*/  IMAD.MOV.U32 R13, RZ, RZ, R14 ;  /* 0x000000ffff0d7224 */ /* 0x000fe400078e000e */
[----:B------:R-:W-:Y:S02]  /*3de50*/  IMAD.MOV.U32 R66, RZ, RZ, R11 ;  /* 0x000000ffff427224 */ /* 0x000fe400078e000b */
[----:B------:R-:W-:Y:S02]  /*3de60*/  IMAD.MOV.U32 R14, RZ, RZ, R63 ;  /* 0x000000ffff0e7224 */ /* 0x000fe400078e003f */
.L_x_50486:
[----:B------:R-:W-:Y:S05]  /*3de70*/  BSYNC B1 ;  /* 0x0000000000017941 */ /* 0x000fea0003800000 */
.L_x_50484:
        /* <DEDUP_REMOVED lines=9> */
.L_x_50488:
[----:B------:R-:W-:Y:S02]  /*3df10*/  IMAD.MOV.U32 R64, RZ, RZ, R65 ;  /* 0x000000ffff407224 */ /* 0x000fe400078e0041 */
[----:B------:R-:W-:Y:S02]  /*3df20*/  IMAD.MOV.U32 R12, RZ, RZ, R13 ;  /* 0x000000ffff0c7224 */ /* 0x000fe400078e000d */
[----:B------:R-:W-:Y:S02]  /*3df30*/  IMAD.MOV.U32 R65, RZ, RZ, R10 ;  /* 0x000000ffff417224 */ /* 0x000fe400078e000a */
[----:B------:R-:W-:Y:S02]  /*3df40*/  IMAD.MOV.U32 R13, RZ, RZ, R62 ;  /* 0x000000ffff0d7224 */ /* 0x000fe400078e003e */
.L_x_50489:
[----:B------:R-:W-:Y:S05]  /*3df50*/  BSYNC B1 ;  /* 0x0000000000017941 */ /* 0x000fea0003800000 */
.L_x_50487:
        /* <DEDUP_REMOVED lines=9> */
.L_x_50491:
[----:B------:R-:W-:Y:S02]  /*3dff0*/  IMAD.MOV.U32 R63, RZ, RZ, R64 ;  /* 0x000000ffff3f7224 */ /* 0x000fe400078e0040 */
[----:B------:R-:W-:Y:S02]  /*3e000*/  IMAD.MOV.U32 R11, RZ, RZ, R12 ;  /* 0x000000ffff0b7224 */ /* 0x000fe400078e000c */
[----:B------:R-:W-:Y:S02]  /*3e010*/  IMAD.MOV.U32 R64, RZ, RZ, R9 ;  /* 0x000000ffff407224 */ /* 0x000fe400078e0009 */
[----:B------:R-:W-:Y:S02]  /*3e020*/  IMAD.MOV.U32 R12, RZ, RZ, R61 ;  /* 0x000000ffff0c7224 */ /* 0x000fe400078e003d */
.L_x_50492:
[----:B------:R-:W-:Y:S05]  /*3e030*/  BSYNC B1 ;  /* 0x0000000000017941 */ /* 0x000fea0003800000 */
.L_x_50490:
        /* <DEDUP_REMOVED lines=9> */
.L_x_50494:
[----:B------:R-:W-:Y:S02]  /*3e0d0*/  IMAD.MOV.U32 R62, RZ, RZ, R63 ;  /* 0x000000ffff3e7224 */ /* 0x000fe400078e003f */
[----:B------:R-:W-:Y:S02]  /*3e0e0*/  IMAD.MOV.U32 R10, RZ, RZ, R11 ;  /* 0x000000ffff0a7224 */ /* 0x000fe400078e000b */
[----:B------:R-:W-:Y:S02]  /*3e0f0*/  IMAD.MOV.U32 R63, RZ, RZ, R8 ;  /* 0x000000ffff3f7224 */ /* 0x000fe400078e0008 */
[----:B------:R-:W-:Y:S02]  /*3e100*/  IMAD.MOV.U32 R11, RZ, RZ, R60 ;  /* 0x000000ffff0b7224 */ /* 0x000fe400078e003c */
.L_x_50495:
[----:B------:R-:W-:Y:S05]  /*3e110*/  BSYNC B1 ;  /* 0x0000000000017941 */ /* 0x000fea0003800000 */
.L_x_50493:
        /* <DEDUP_REMOVED lines=9> */
.L_x_50497:
[----:B------:R-:W-:Y:S02]  /*3e1b0*/  IMAD.MOV.U32 R61, RZ, RZ, R62 ;  /* 0x000000ffff3d7224 */ /* 0x000fe400078e003e */
[----:B------:R-:W-:Y:S02]  /*3e1c0*/  IMAD.MOV.U32 R9, RZ, RZ, R10 ;  /* 0x000000ffff097224 */ /* 0x000fe400078e000a */
[----:B------:R-:W-:Y:S02]  /*3e1d0*/  IMAD.MOV.U32 R62, RZ, RZ, R7 ;  /* 0x000000ffff3e7224 */ /* 0x000fe400078e0007 */
[----:B------:R-:W-:Y:S02]  /*3e1e0*/  IMAD.MOV.U32 R10, RZ, RZ, R59 ;  /* 0x000000ffff0a7224 */ /* 0x000fe400078e003b */
.L_x_50498:
[----:B------:R-:W-:Y:S05]  /*3e1f0*/  BSYNC B1 ;  /* 0x0000000000017941 */ /* 0x000fea0003800000 */
.L_x_50496:
        /* <DEDUP_REMOVED lines=9> */
.L_x_50500:
[----:B------:R-:W-:Y:S02]  /*3e290*/  IMAD.MOV.U32 R60, RZ, RZ, R61 ;  /* 0x000000ffff3c7224 */ /* 0x000fe400078e003d */
[----:B------:R-:W-:Y:S02]  /*3e2a0*/  IMAD.MOV.U32 R8, RZ, RZ, R9 ;  /* 0x000000ffff087224 */ /* 0x000fe400078e0009 */
[----:B------:R-:W-:Y:S02]  /*3e2b0*/  IMAD.MOV.U32 R61, RZ, RZ, R6 ;  /* 0x000000ffff3d7224 */ /* 0x000fe400078e0006 */
[----:B------:R-:W-:Y:S02]  /*3e2c0*/  IMAD.MOV.U32 R9, RZ, RZ, R58 ;  /* 0x000000ffff097224 */ /* 0x000fe400078e003a */
.L_x_50501:
[----:B------:R-:W-:Y:S05]  /*3e2d0*/  BSYNC B1 ;  /* 0x0000000000017941 */ /* 0x000fea0003800000 */
.L_x_50499:
        /* <DEDUP_REMOVED lines=9> */
.L_x_50503:
[----:B------:R-:W-:Y:S02]  /*3e370*/  IMAD.MOV.U32 R59, RZ, RZ, R60 ;  /* 0x000000ffff3b7224 */ /* 0x000fe400078e003c */
[----:B------:R-:W-:Y:S02]  /*3e380*/  IMAD.MOV.U32 R7, RZ, RZ, R8 ;  /* 0x000000ffff077224 */ /* 0x000fe400078e0008 */
[----:B------:R-:W-:Y:S02]  /*3e390*/  IMAD.MOV.U32 R60, RZ, RZ, R5 ;  /* 0x000000ffff3c7224 */ /* 0x000fe400078e0005 */
[----:B------:R-:W-:Y:S02]  /*3e3a0*/  IMAD.MOV.U32 R8, RZ, RZ, R57 ;  /* 0x000000ffff087224 */ /* 0x000fe400078e0039 */
.L_x_50504:
[----:B------:R-:W-:Y:S05]  /*3e3b0*/  BSYNC B1 ;  /* 0x0000000000017941 */ /* 0x000fea0003800000 */
.L_x_50502:
        /* <DEDUP_REMOVED lines=9> */
.L_x_50506:
[----:B------:R-:W-:Y:S02]  /*3e450*/  IMAD.MOV.U32 R6, RZ, RZ, R59 ;  /* 0x000000ffff067224 */ /* 0x000fe400078e003b */
[----:B------:R-:W-:Y:S02]  /*3e460*/  IMAD.MOV.U32 R5, RZ, RZ, R7 ;  /* 0x000000ffff057224 */ /* 0x000fe400078e0007 */
[----:B------:R-:W-:Y:S02]  /*3e470*/  IMAD.MOV.U32 R59, RZ, RZ, R4 ;  /* 0x000000ffff3b7224 */ /* 0x000fe400078e0004 */
[----:B------:R-:W-:Y:S02]  /*3e480*/  IMAD.MOV.U32 R7, RZ, RZ, R56 ;  /* 0x000000ffff077224 */ /* 0x000fe400078e0038 */
.L_x_50507:
[----:B------:R-:W-:Y:S05]  /*3e490*/  BSYNC B1 ;  /* 0x0000000000017941 */ /* 0x000fea0003800000 */
.L_x_50505:
        /* <DEDUP_REMOVED lines=16> */
.L_x_50509:
[----:B------:R-:W-:Y:S02]  /*3e5a0*/  IMAD.MOV.U32 R50, RZ, RZ, R19 ;  /* 0x000000ffff327224 */ /* 0x000fe400078e0013 */
[----:B------:R-:W-:Y:S01]  /*3e5b0*/  IMAD.MOV.U32 R4, RZ, RZ, R71 ;  /* 0x000000ffff047224 */ /* 0x000fe200078e0047 */
[----:B------:R-:W-:Y:S01]  /*3e5c0*/  MOV R71, R2 ;  /* 0x0000000200477202 */ /* 0x000fe20000000f00 */
[----:B------:R-:W-:Y:S02]  /*3e5d0*/  IMAD.MOV.U32 R19, RZ, RZ, R3 ;  /* 0x000000ffff137224 */ /* 0x000fe400078e0003 */
.L_x_50510:
[----:B------:R-:W-:Y:S05]  /*3e5e0*/  BSYNC B1 ;  /* 0x0000000000017941 */ /* 0x000fea0003800000 */
.L_x_50508:
        /* <DEDUP_REMOVED lines=9> */
.L_x_50512:
[----:B------:R-:W-:Y:S02]  /*3e680*/  IMAD.MOV.U32 R39, RZ, RZ, R50 ;  /* 0x000000ffff277224 */ /* 0x000fe400078e0032 */
[----:B------:R-:W-:Y:S01]  /*3e690*/  IMAD.MOV.U32 R3, RZ, RZ, R4 ;  /* 0x000000ffff037224 */ /* 0x000fe200078e0004 */
[----:B------:R-:W-:Y:S01]  /*3e6a0*/  MOV R4, R45 ;  /* 0x0000002d00047202 */ /* 0x000fe20000000f00 */
[----:B------:R-:W-:Y:S02]  /*3e6b0*/  IMAD.MOV.U32 R50, RZ, RZ, R47 ;  /* 0x000000ffff327224 */ /* 0x000fe400078e002f */
.L_x_50513:
[----:B------:R-:W-:Y:S05]  /*3e6c0*/  BSYNC B1 ;  /* 0x0000000000017941 */ /* 0x000fea0003800000 */
.L_x_50511:
        /* <DEDUP_REMOVED lines=9> */
.L_x_50515:
[----:B------:R-:W-:Y:S02]  /*3e760*/  IMAD.MOV.U32 R56, RZ, RZ, R39 ;  /* 0x000000ffff387224 */ /* 0x000fe400078e0027 */
[----:B------:R-:W-:Y:S01]  /*3e770*/  IMAD.MOV.U32 R2, RZ, RZ, R3 ;  /* 0x000000ffff027224 */ /* 0x000fe200078e0003 */
[----:B------:R-:W-:Y:S01]  /*3e780*/  MOV R3, R18 ;  /* 0x0000001200037202 */ /* 0x000fe20000000f00 */
[----:B------:R-:W-:Y:S02]  /*3e790*/  IMAD.MOV.U32 R39, RZ, RZ, R70 ;  /* 0x000000ffff277224 */ /* 0x000fe400078e0046 */
.L_x_50516:
[----:B------:R-:W-:Y:S05]  /*3e7a0*/  BSYNC B1 ;  /* 0x0000000000017941 */ /* 0x000fea0003800000 */
.L_x_50514:
        /* <DEDUP_REMOVED lines=9> */
.L_x_50518:
[----:B------:R-:W-:Y:S02]  /*3e840*/  IMAD.MOV.U32 R47, RZ, RZ, R56 ;  /* 0x000000ffff2f7224 */ /* 0x000fe400078e0038 */
[----:B------:R-:W-:Y:S01]  /*3e850*/  IMAD.MOV.U32 R45, RZ, RZ, R2 ;  /* 0x000000ffff2d7224 */ /* 0x000fe200078e0002 */
[----:B------:R-:W-:Y:S01]  /*3e860*/  MOV R2, R17 ;  /* 0x0000001100027202 */ /* 0x000fe20000000f00 */
[----:B------:R-:W-:Y:S02]  /*3e870*/  IMAD.MOV.U32 R56, RZ, RZ, R53 ;  /* 0x000000ffff387224 */ /* 0x000fe400078e0035 */
.L_x_50519:
[----:B------:R-:W-:Y:S05]  /*3e880*/  BSYNC B1 ;  /* 0x0000000000017941 */ /* 0x000fea0003800000 */
.L_x_50517:
        /* <DEDUP_REMOVED lines=9> */
.L_x_50521:
[----:B------:R-:W-:Y:S02]  /*3e920*/  IMAD.MOV.U32 R58, RZ, RZ, R47 ;  /* 0x000000ffff3a7224 */ /* 0x000fe400078e002f */
[----:B------:R-:W-:Y:S01]  /*3e930*/  IMAD.MOV.U32 R18, RZ, RZ, R45 ;  /* 0x000000ffff127224 */ /* 0x000fe200078e002d */
[----:B------:R-:W-:Y:S01]  /*3e940*/  MOV R45, R16 ;  /* 0x00000010002d7202 */ /* 0x000fe20000000f00 */
[----:B------:R-:W-:Y:S02]  /*3e950*/  IMAD.MOV.U32 R47, RZ, RZ, R68 ;  /* 0x000000ffff2f7224 */ /* 0x000fe400078e0044 */
.L_x_50522:
[----:B------:R-:W-:Y:S05]  /*3e960*/  BSYNC B1 ;  /* 0x0000000000017941 */ /* 0x000fea0003800000 */
.L_x_50520:
        /* <DEDUP_REMOVED lines=9> */
.L_x_50524:
[----:B------:R-:W-:Y:S02]  /*3ea00*/  IMAD.MOV.U32 R53, RZ, RZ, R58 ;  /* 0x000000ffff357224 */ /* 0x000fe400078e003a */
[----:B------:R-:W-:Y:S01]  /*3ea10*/  IMAD.MOV.U32 R17, RZ, RZ, R18 ;  /* 0x000000ffff117224 */ /* 0x000fe200078e0012 */
[----:B------:R-:W-:Y:S01]  /*3ea20*/  MOV R18, R15 ;  /* 0x0000000f00127202 */ /* 0x000fe20000000f00 */
[----:B------:R-:W-:Y:S02]  /*3ea30*/  IMAD.MOV.U32 R58, RZ, RZ, R55 ;  /* 0x000000ffff3a7224 */ /* 0x000fe400078e0037 */
.L_x_50525:
[----:B------:R-:W-:Y:S05]  /*3ea40*/  BSYNC B1 ;  /* 0x0000000000017941 */ /* 0x000fea0003800000 */
.L_x_50523:
        /* <DEDUP_REMOVED lines=9> */
.L_x_50527:
[----:B------:R-:W-:Y:S02]  /*3eae0*/  IMAD.MOV.U32 R68, RZ, RZ, R53 ;  /* 0x000000ffff447224 */ /* 0x000fe400078e0035 */
[----:B------:R-:W-:Y:S01]  /*3eaf0*/  IMAD.MOV.U32 R16, RZ, RZ, R17 ;  /* 0x000000ffff107224 */ /* 0x000fe200078e0011 */
[----:B------:R-:W-:Y:S01]  /*3eb00*/  MOV R17, R14 ;  /* 0x0000000e00117202 */ /* 0x000fe20000000f00 */
[----:B------:R-:W-:Y:S02]  /*3eb10*/  IMAD.MOV.U32 R53, RZ, RZ, R66 ;  /* 0x000000ffff357224 */ /* 0x000fe400078e0042 */
.L_x_50528:
[----:B------:R-:W-:Y:S05]  /*3eb20*/  BSYNC B1 ;  /* 0x0000000000017941 */ /* 0x000fea0003800000 */
.L_x_50526:
        /* <DEDUP_REMOVED lines=9> */
.L_x_50530:
[----:B------:R-:W-:Y:S02]  /*3ebc0*/  IMAD.MOV.U32 R55, RZ, RZ, R68 ;  /* 0x000000ffff377224 */ /* 0x000fe400078e0044 */
[----:B------:R-:W-:Y:S01]  /*3ebd0*/  IMAD.MOV.U32 R15, RZ, RZ, R16 ;  /* 0x000000ffff0f7224 */ /* 0x000fe200078e0010 */
[----:B------:R-:W-:Y:S01]  /*3ebe0*/  MOV R16, R13 ;  /* 0x0000000d00107202 */ /* 0x000fe20000000f00 */
[----:B------:R-:W-:Y:S02]  /*3ebf0*/  IMAD.MOV.U32 R68, RZ, RZ, R65 ;  /* 0x000000ffff447224 */ /* 0x000fe400078e0041 */
.L_x_50531:
[----:B------:R-:W-:Y:S05]  /*3ec00*/  BSYNC B1 ;  /* 0x0000000000017941 */ /* 0x000fea0003800000 */
.L_x_50529:
        /* <DEDUP_REMOVED lines=9> */
.L_x_50533:
[----:B------:R-:W-:Y:S02]  /*3eca0*/  IMAD.MOV.U32 R66, RZ, RZ, R55 ;  /* 0x000000ffff427224 */ /* 0x000fe400078e0037 */
[----:B------:R-:W-:Y:S01]  /*3ecb0*/  IMAD.MOV.U32 R14, RZ, RZ, R15 ;  /* 0x000000ffff0e7224 */ /* 0x000fe200078e000f */
[----:B------:R-:W-:Y:S01]  /*3ecc0*/  MOV R15, R12 ;  /* 0x0000000c000f7202 */ /* 0x000fe20000000f00 */
[----:B------:R-:W-:Y:S02]  /*3ecd0*/  IMAD.MOV.U32 R55, RZ, RZ, R64 ;  /* 0x000000ffff377224 */ /* 0x000fe400078e0040 */
.L_x_50534:
[----:B------:R-:W-:Y:S05]  /*3ece0*/  BSYNC B1 ;  /* 0x0000000000017941 */ /* 0x000fea0003800000 */
.L_x_50532:
        /* <DEDUP_REMOVED lines=9> */
.L_x_50536:
[----:B------:R-:W-:Y:S02]  /*3ed80*/  IMAD.MOV.U32 R57, RZ, RZ, R66 ;  /* 0x000000ffff397224 */ /* 0x000fe400078e0042 */
[----:B------:R-:W-:Y:S01]  /*3ed90*/  IMAD.MOV.U32 R13, RZ, RZ, R14 ;  /* 0x000000ffff0d7224 */ /* 0x000fe200078e000e */
[----:B------:R-:W-:Y:S01]  /*3eda0*/  MOV R14, R11 ;  /* 0x0000000b000e7202 */ /* 0x000fe20000000f00 */
[----:B------:R-:W-:Y:S02]  /*3edb0*/  IMAD.MOV.U32 R66, RZ, RZ, R63 ;  /* 0x000000ffff427224 */ /* 0x000fe400078e003f */
.L_x_50537:
[----:B------:R-:W-:Y:S05]  /*3edc0*/  BSYNC B1 ;  /* 0x0000000000017941 */ /* 0x000fea0003800000 */
.L_x_50535:
        /* <DEDUP_REMOVED lines=9> */
.L_x_50539:
[----:B------:R-:W-:Y:S02]  /*3ee60*/  IMAD.MOV.U32 R64, RZ, RZ, R57 ;  /* 0x000000ffff407224 */ /* 0x000fe400078e0039 */
[----:B------:R-:W-:Y:S01]  /*3ee70*/  IMAD.MOV.U32 R12, RZ, RZ, R13 ;  /* 0x000000ffff0c7224 */ /* 0x000fe200078e000d */
[----:B------:R-:W-:Y:S01]  /*3ee80*/  MOV R13, R10 ;  /* 0x0000000a000d7202 */ /* 0x000fe20000000f00 */
[----:B------:R-:W-:Y:S02]  /*3ee90*/  IMAD.MOV.U32 R57, RZ, RZ, R62 ;  /* 0x000000ffff397224 */ /* 0x000fe400078e003e */
.L_x_50540:
[----:B------:R-:W-:Y:S05]  /*3eea0*/  BSYNC B1 ;  /* 0x0000000000017941 */ /* 0x000fea0003800000 */
.L_x_50538:
        /* <DEDUP_REMOVED lines=9> */
.L_x_50542:
[----:B------:R-:W-:Y:S02]  /*3ef40*/  IMAD.MOV.U32 R63, RZ, RZ, R64 ;  /* 0x000000ffff3f7224 */ /* 0x000fe400078e0040 */
[----:B------:R-:W-:Y:S01]  /*3ef50*/  IMAD.MOV.U32 R11, RZ, RZ, R12 ;  /* 0x000000ffff0b7224 */ /* 0x000fe200078e000c */
[----:B------:R-:W-:Y:S01]  /*3ef60*/  MOV R12, R9 ;  /* 0x00000009000c7202 */ /* 0x000fe20000000f00 */
[----:B------:R-:W-:Y:S02]  /*3ef70*/  IMAD.MOV.U32 R64, RZ, RZ, R61 ;  /* 0x000000ffff407224 */ /* 0x000fe400078e003d */
.L_x_50543:
[----:B------:R-:W-:Y:S05]  /*3ef80*/  BSYNC B1 ;  /* 0x0000000000017941 */ /* 0x000fea0003800000 */
.L_x_50541:
        /* <DEDUP_REMOVED lines=9> */
.L_x_50545:
[----:B------:R-:W-:Y:S02]  /*3f020*/  IMAD.MOV.U32 R62, RZ, RZ, R63 ;  /* 0x000000ffff3e7224 */ /* 0x000fe400078e003f */
[----:B------:R-:W-:Y:S01]  /*3f030*/  IMAD.MOV.U32 R10, RZ, RZ, R11 ;  /* 0x000000ffff0a7224 */ /* 0x000fe200078e000b */
[----:B------:R-:W-:Y:S01]  /*3f040*/  MOV R11, R8 ;  /* 0x00000008000b7202 */ /* 0x000fe20000000f00 */
[----:B------:R-:W-:Y:S02]  /*3f050*/  IMAD.MOV.U32 R63, RZ, RZ, R60 ;  /* 0x000000ffff3f7224 */ /* 0x000fe400078e003c */
.L_x_50546:
[----:B------:R-:W-:Y:S05]  /*3f060*/  BSYNC B1 ;  /* 0x0000000000017941 */ /* 0x000fea0003800000 */
.L_x_50544:
        /* <DEDUP_REMOVED lines=9> */
.L_x_50548:
[----:B------:R-:W-:Y:S02]  /*3f100*/  IMAD.MOV.U32 R9, RZ, RZ, R62 ;  /* 0x000000ffff097224 */ /* 0x000fe400078e003e */
[----:B------:R-:W-:Y:S01]  /*3f110*/  IMAD.MOV.U32 R8, RZ, RZ, R10 ;  /* 0x000000ffff087224 */ /* 0x000fe200078e000a */
[----:B------:R-:W-:Y:S01]  /*3f120*/  MOV R10, R7 ;  /* 0x00000007000a7202 */ /* 0x000fe20000000f00 */
[----:B------:R-:W-:Y:S02]  /*3f130*/  IMAD.MOV.U32 R62, RZ, RZ, R59 ;  /* 0x000000ffff3e7224 */ /* 0x000fe400078e003b */
.L_x_50549:
[----:B------:R-:W-:Y:S05]  /*3f140*/  BSYNC B1 ;  /* 0x0000000000017941 */ /* 0x000fea0003800000 */
.L_x_50547:
        /* <DEDUP_REMOVED lines=9> */
.L_x_50551:
[----:B------:R-:W-:Y:S02]  /*3f1e0*/  IMAD.MOV.U32 R59, RZ, RZ, R9 ;  /* 0x000000ffff3b7224 */ /* 0x000fe400078e0009 */
[----:B------:R-:W-:Y:S01]  /*3f1f0*/  IMAD.MOV.U32 R7, RZ, RZ, R8 ;  /* 0x000000ffff077224 */ /* 0x000fe200078e0008 */
[----:B------:R-:W-:Y:S01]  /*3f200*/  MOV R8, R5 ;  /* 0x0000000500087202 */ /* 0x000fe20000000f00 */
[----:B------:R-:W-:Y:S02]  /*3f210*/  IMAD.MOV.U32 R9, RZ, RZ, R6 ;  /* 0x000000ffff097224 */ /* 0x000fe400078e0006 */
.L_x_50552:
[----:B------:R-:W-:Y:S05]  /*3f220*/  BSYNC B1 ;  /* 0x0000000000017941 */ /* 0x000fea0003800000 */
.L_x_50550:
        /* <DEDUP_REMOVED lines=16> */
.L_x_50554:
[----:B------:R-:W-:Y:S01]  /*3f330*/  IMAD.MOV.U32 R48, RZ, RZ, R19 ;  /* 0x000000ffff307224 */ /* 0x000fe200078e0013 */
[----:B------:R-:W-:Y:S01]  /*3f340*/  MOV R6, R71 ;  /* 0x0000004700067202 */ /* 0x000fe20000000f00 */
[----:B------:R-:W-:Y:S02]  /*3f350*/  IMAD.MOV.U32 R19, RZ, RZ, R50 ;  /* 0x000000ffff137224 */ /* 0x000fe400078e0032 */
[----:B------:R-:W-:Y:S02]  /*3f360*/  IMAD.MOV.U32 R71, RZ, RZ, R4 ;  /* 0x000000ffff477224 */ /* 0x000fe400078e0004 */
.L_x_50555:
[----:B------:R-:W-:Y:S05]  /*3f370*/  BSYNC B1 ;  /* 0x0000000000017941 */ /* 0x000fea0003800000 */
.L_x_50553:
        /* <DEDUP_REMOVED lines=9> */
.L_x_50557:
[----:B------:R-:W-:Y:S01]  /*3f410*/  IMAD.MOV.U32 R37, RZ, RZ, R48 ;  /* 0x000000ffff257224 */ /* 0x000fe200078e0030 */
[----:B------:R-:W-:Y:S01]  /*3f420*/  MOV R5, R6 ;  /* 0x0000000600057202 */ /* 0x000fe20000000f00 */
[----:B------:R-:W-:Y:S02]  /*3f430*/  IMAD.MOV.U32 R48, RZ, RZ, R39 ;  /* 0x000000ffff307224 */ /* 0x000fe400078e0027 */
[----:B------:R-:W-:Y:S02]  /*3f440*/  IMAD.MOV.U32 R6, RZ, RZ, R3 ;  /* 0x000000ffff067224 */ /* 0x000fe400078e0003 */
.L_x_50558:
[----:B------:R-:W-:Y:S05]  /*3f450*/  BSYNC B1 ;  /* 0x0000000000017941 */ /* 0x000fea0003800000 */
.L_x_50556:
        /* <DEDUP_REMOVED lines=9> */
.L_x_50560:
[----:B------:R-:W-:Y:S01]  /*3f4f0*/  IMAD.MOV.U32 R50, RZ, RZ, R37 ;  /* 0x000000ffff327224 */ /* 0x000fe200078e0025 */
[----:B------:R-:W-:Y:S01]  /*3f500*/  MOV R4, R5 ;  /* 0x0000000500047202 */ /* 0x000fe20000000f00 */
[----:B------:R-:W-:Y:S02]  /*3f510*/  IMAD.MOV.U32 R37, RZ, RZ, R56 ;  /* 0x000000ffff257224 */ /* 0x000fe400078e0038 */
[----:B------:R-:W-:Y:S02]  /*3f520*/  IMAD.MOV.U32 R5, RZ, RZ, R2 ;  /* 0x000000ffff057224 */ /* 0x000fe400078e0002 */
.L_x_50561:
[----:B------:R-:W-:Y:S05]  /*3f530*/  BSYNC B1 ;  /* 0x0000000000017941 */ /* 0x000fea0003800000 */
.L_x_50559:
        /* <DEDUP_REMOVED lines=9> */
.L_x_50563:
[----:B------:R-:W-:Y:S01]  /*3f5d0*/  IMAD.MOV.U32 R39, RZ, RZ, R50 ;  /* 0x000000ffff277224 */ /* 0x000fe200078e0032 */
[----:B------:R-:W-:Y:S01]  /*3f5e0*/  MOV R3, R4 ;  /* 0x0000000400037202 */ /* 0x000fe20000000f00 */
[----:B------:R-:W-:Y:S02]  /*3f5f0*/  IMAD.MOV.U32 R50, RZ, RZ, R47 ;  /* 0x000000ffff327224 */ /* 0x000fe400078e002f */
[----:B------:R-:W-:Y:S02]  /*3f600*/  IMAD.MOV.U32 R4, RZ, RZ, R45 ;  /* 0x000000ffff047224 */ /* 0x000fe400078e002d */
.L_x_50564:
[----:B------:R-:W-:Y:S05]  /*3f610*/  BSYNC B1 ;  /* 0x0000000000017941 */ /* 0x000fea0003800000 */
.L_x_50562:
        /* <DEDUP_REMOVED lines=9> */
.L_x_50566:
[----:B------:R-:W-:Y:S01]  /*3f6b0*/  IMAD.MOV.U32 R56, RZ, RZ, R39 ;  /* 0x000000ffff387224 */ /* 0x000fe200078e0027 */
[----:B------:R-:W-:Y:S01]  /*3f6c0*/  MOV R2, R3 ;  /* 0x0000000300027202 */ /* 0x000fe20000000f00 */
[----:B------:R-:W-:Y:S02]  /*3f6d0*/  IMAD.MOV.U32 R39, RZ, RZ, R58 ;  /* 0x000000ffff277224 */ /* 0x000fe400078e003a */
[----:B------:R-:W-:Y:S02]  /*3f6e0*/  IMAD.MOV.U32 R3, RZ, RZ, R18 ;  /* 0x000000ffff037224 */ /* 0x000fe400078e0012 */
.L_x_50567:
[----:B------:R-:W-:Y:S05]  /*3f6f0*/  BSYNC B1 ;  /* 0x0000000000017941 */ /* 0x000fea0003800000 */
.L_x_50565:
        /* <DEDUP_REMOVED lines=9> */
.L_x_50569:
[----:B------:R-:W-:Y:S01]  /*3f790*/  IMAD.MOV.U32 R47, RZ, RZ, R56 ;  /* 0x000000ffff2f7224 */ /* 0x000fe200078e0038 */
[----:B------:R-:W-:Y:S01]  /*3f7a0*/  MOV R45, R2 ;  /* 0x00000002002d7202 */ /* 0x000fe20000000f00 */
[----:B------:R-:W-:Y:S02]  /*3f7b0*/  IMAD.MOV.U32 R56, RZ, RZ, R53 ;  /* 0x000000ffff387224 */ /* 0x000fe400078e0035 */
[----:B------:R-:W-:Y:S02]  /*3f7c0*/  IMAD.MOV.U32 R2, RZ, RZ, R17 ;  /* 0x000000ffff027224 */ /* 0x000fe400078e0011 */
.L_x_50570:
[----:B------:R-:W-:Y:S05]  /*3f7d0*/  BSYNC B1 ;  /* 0x0000000000017941 */ /* 0x000fea0003800000 */
.L_x_50568:
        /* <DEDUP_REMOVED lines=9> */
.L_x_50572:
[----:B------:R-:W-:Y:S01]  /*3f870*/  IMAD.MOV.U32 R58, RZ, RZ, R47 ;  /* 0x000000ffff3a7224 */ /* 0x000fe200078e002f */
[----:B------:R-:W-:Y:S01]  /*3f880*/  MOV R18, R45 ;  /* 0x0000002d00127202 */ /* 0x000fe20000000f00 */
[----:B------:R-:W-:Y:S02]  /*3f890*/  IMAD.MOV.U32 R47, RZ, RZ, R68 ;  /* 0x000000ffff2f7224 */ /* 0x000fe400078e0044 */
[----:B------:R-:W-:Y:S02]  /*3f8a0*/  IMAD.MOV.U32 R45, RZ, RZ, R16 ;  /* 0x000000ffff2d7224 */ /* 0x000fe400078e0010 */
.L_x_50573:
[----:B------:R-:W-:Y:S05]  /*3f8b0*/  BSYNC B1 ;  /* 0x0000000000017941 */ /* 0x000fea0003800000 */
.L_x_50571:
        /* <DEDUP_REMOVED lines=9> */
.L_x_50575:
[----:B------:R-:W-:Y:S01]  /*3f950*/  IMAD.MOV.U32 R53, RZ, RZ, R58 ;  /* 0x000000ffff357224 */ /* 0x000fe200078e003a */
[----:B------:R-:W-:Y:S01]  /*3f960*/  MOV R17, R18 ;  /* 0x0000001200117202 */ /* 0x000fe20000000f00 */
[----:B------:R-:W-:Y:S02]  /*3f970*/  IMAD.MOV.U32 R58, RZ, RZ, R55 ;  /* 0x000000ffff3a7224 */ /* 0x000fe400078e0037 */
[----:B------:R-:W-:Y:S02]  /*3f980*/  IMAD.MOV.U32 R18, RZ, RZ, R15 ;  /* 0x000000ffff127224 */ /* 0x000fe400078e000f */
.L_x_50576:
[----:B------:R-:W-:Y:S05]  /*3f990*/  BSYNC B1 ;  /* 0x0000000000017941 */ /* 0x000fea0003800000 */
.L_x_50574:
        /* <DEDUP_REMOVED lines=9> */
.L_x_50578:
[----:B------:R-:W-:Y:S01]  /*3fa30*/  IMAD.MOV.U32 R60, RZ, RZ, R53 ;  /* 0x000000ffff3c7224 */ /* 0x000fe200078e0035 */
[----:B------:R-:W-:Y:S01]  /*3fa40*/  MOV R16, R17 ;  /* 0x0000001100107202 */ /* 0x000fe20000000f00 */
[----:B------:R-:W-:Y:S02]  /*3fa50*/  IMAD.MOV.U32 R53, RZ, RZ, R66 ;  /* 0x000000ffff357224 */ /* 0x000fe400078e0042 */
[----:B------:R-:W-:Y:S02]  /*3fa60*/  IMAD.MOV.U32 R17, RZ, RZ, R14 ;  /* 0x000000ffff117224 */ /* 0x000fe400078e000e */
.L_x_50579:
[----:B------:R-:W-:Y:S05]  /*3fa70*/  BSYNC B1 ;  /* 0x0000000000017941 */ /* 0x000fea0003800000 */
.L_x_50577:
        /* <DEDUP_REMOVED lines=9> */
.L_x_50581:
[----:B------:R-:W-:Y:S01]  /*3fb10*/  IMAD.MOV.U32 R55, RZ, RZ, R60 ;  /* 0x000000ffff377224 */ /* 0x000fe200078e003c */
[----:B------:R-:W-:Y:S01]  /*3fb20*/  MOV R15, R16 ;  /* 0x00000010000f7202 */ /* 0x000fe20000000f00 */
[----:B------:R-:W-:Y:S02]  /*3fb30*/  IMAD.MOV.U32 R60, RZ, RZ, R57 ;  /* 0x000000ffff3c7224 */ /* 0x000fe400078e0039 */
[----:B------:R-:W-:Y:S02]  /*3fb40*/  IMAD.MOV.U32 R16, RZ, RZ, R13 ;  /* 0x000000ffff107224 */ /* 0x000fe400078e000d */
.L_x_50582:
[----:B------:R-:W-:Y:S05]  /*3fb50*/  BSYNC B1 ;  /* 0x0000000000017941 */ /* 0x000fea0003800000 */
.L_x_50580:
        /* <DEDUP_REMOVED lines=9> */
.L_x_50584:
[----:B------:R-:W-:Y:S01]  /*3fbf0*/  IMAD.MOV.U32 R66, RZ, RZ, R55 ;  /* 0x000000ffff427224 */ /* 0x000fe200078e0037 */
[----:B------:R-:W-:Y:S01]  /*3fc00*/  MOV R14, R15 ;  /* 0x0000000f000e7202 */ /* 0x000fe20000000f00 */
[----:B------:R-:W-:Y:S02]  /*3fc10*/  IMAD.MOV.U32 R55, RZ, RZ, R64 ;  /* 0x000000ffff377224 */ /* 0x000fe400078e0040 */
[----:B------:R-:W-:Y:S02]  /*3fc20*/  IMAD.MOV.U32 R15, RZ, RZ, R12 ;  /* 0x000000ffff0f7224 */ /* 0x000fe400078e000c */
.L_x_50585:
[----:B------:R-:W-:Y:S05]  /*3fc30*/  BSYNC B1 ;  /* 0x0000000000017941 */ /* 0x000fea0003800000 */
.L_x_50583:
        /* <DEDUP_REMOVED lines=9> */
.L_x_50587:
[----:B------:R-:W-:Y:S01]  /*3fcd0*/  IMAD.MOV.U32 R57, RZ, RZ, R66 ;  /* 0x000000ffff397224 */ /* 0x000fe200078e0042 */
[----:B------:R-:W-:Y:S01]  /*3fce0*/  MOV R13, R14 ;  /* 0x0000000e000d7202 */ /* 0x000fe20000000f00 */
[----:B------:R-:W-:Y:S02]  /*3fcf0*/  IMAD.MOV.U32 R66, RZ, RZ, R63 ;  /* 0x000000ffff427224 */ /* 0x000fe400078e003f */
[----:B------:R-:W-:Y:S02]  /*3fd00*/  IMAD.MOV.U32 R14, RZ, RZ, R11 ;  /* 0x000000ffff0e7224 */ /* 0x000fe400078e000b */
.L_x_50588:
[----:B------:R-:W-:Y:S05]  /*3fd10*/  BSYNC B1 ;  /* 0x0000000000017941 */ /* 0x000fea0003800000 */
.L_x_50586:
        /* <DEDUP_REMOVED lines=9> */
.L_x_50590:
[----:B------:R-:W-:Y:S01]  /*3fdb0*/  IMAD.MOV.U32 R12, RZ, RZ, R57 ;  /* 0x000000ffff0c7224 */ /* 0x000fe200078e0039 */
[----:B------:R-:W-:Y:S01]  /*3fdc0*/  MOV R11, R13 ;  /* 0x0000000d000b7202 */ /* 0x000fe20000000f00 */
[----:B------:R-:W-:Y:S02]  /*3fdd0*/  IMAD.MOV.U32 R57, RZ, RZ, R62 ;  /* 0x000000ffff397224 */ /* 0x000fe400078e003e */
[----:B------:R-:W-:Y:S02]  /*3fde0*/  IMAD.MOV.U32 R13, RZ, RZ, R10 ;  /* 0x000000ffff0d7224 */ /* 0x000fe400078e000a */
.L_x_50591:
[----:B------:R-:W-:Y:S05]  /*3fdf0*/  BSYNC B1 ;  /* 0x0000000000017941 */ /* 0x000fea0003800000 */
.L_x_50589:
        /* <DEDUP_REMOVED lines=9> */
.L_x_50593:
[----:B------:R-:W-:Y:S01]  /*3fe90*/  IMAD.MOV.U32 R62, RZ, RZ, R12 ;  /* 0x000000ffff3e7224 */ /* 0x000fe200078e000c */
[----:B------:R-:W-:Y:S01]  /*3fea0*/  MOV R10, R11 ;  /* 0x0000000b000a7202 */ /* 0x000fe20000000f00 */
[----:B------:R-:W-:Y:S02]  /*3feb0*/  IMAD.MOV.U32 R12, RZ, RZ, R9 ;  /* 0x000000ffff0c7224 */ /* 0x000fe400078e0009 */
[----:B------:R-:W-:Y:S02]  /*3fec0*/  IMAD.MOV.U32 R11, RZ, RZ, R8 ;  /* 0x000000ffff0b7224 */ /* 0x000fe400078e0008 */
.L_x_50594:
[----:B------:R-:W-:Y:S05]  /*3fed0*/  BSYNC B1 ;  /* 0x0000000000017941 */ /* 0x000fea0003800000 */
.L_x_50592:
        /* <DEDUP_REMOVED lines=9> */
.L_x_50596:
[----:B------:R-:W-:Y:S01]  /*3ff70*/  IMAD.MOV.U32 R9, RZ, RZ, R62 ;  /* 0x000000ffff097224 */ /* 0x000fe200078e003e */
[----:B------:R-:W-:Y:S01]  /*3ff80*/  MOV R8, R10 ;  /* 0x0000000a00087202 */ /* 0x000fe20000000f00 */
[----:B------:R-:W-:Y:S02]  /*3ff90*/  IMAD.MOV.U32 R62, RZ, RZ, R59 ;  /* 0x000000ffff3e7224 */ /* 0x000fe400078e003b */
[----:B------:R-:W-:Y:S02]  /*3ffa0*/  IMAD.MOV.U32 R10, RZ, RZ, R7 ;  /* 0x000000ffff0a7224 */ /* 0x000fe400078e0007 */
.L_x_50597:
[----:B------:R-:W-:Y:S05]  /*3ffb0*/  BSYNC B1 ;  /* 0x0000000000017941 */ /* 0x000fea0003800000 */
.L_x_50595:
        /* <DEDUP_REMOVED lines=16> */
.L_x_50599:
[----:B------:R-:W-:Y:S02]  /*400c0*/  IMAD.MOV.U32 R64, RZ, RZ, R19 ;  /* 0x000000ffff407224 */ /* 0x000fe400078e0013 */
[----:B------:R-:W-:Y:S02]  /*400d0*/  IMAD.MOV.U32 R46, RZ, RZ, R71 ;  /* 0x000000ffff2e7224 */ /* 0x000fe400078e0047 */
[----:B------:R-:W-:Y:S02]  /*400e0*/  IMAD.MOV.U32 R19, RZ, RZ, R48 ;  /* 0x000000ffff137224 */ /* 0x000fe400078e0030 */
[----:B------:R-:W-:Y:S02]  /*400f0*/  IMAD.MOV.U32 R71, RZ, RZ, R6 ;  /* 0x000000ffff477224 */ /* 0x000fe400078e0006 */
.L_x_50600:
[----:B------:R-:W-:Y:S05]  /*40100*/  BSYNC B1 ;  /* 0x0000000000017941 */ /* 0x000fea0003800000 */
.L_x_50598:
        /* <DEDUP_REMOVED lines=9> */
.L_x_50602:
[----:B------:R-:W-:Y:S02]  /*401a0*/  IMAD.MOV.U32 R35, RZ, RZ, R64 ;  /* 0x000000ffff237224 */ /* 0x000fe400078e0040 */
[----:B------:R-:W-:Y:S02]  /*401b0*/  IMAD.MOV.U32 R7, RZ, RZ, R46 ;  /* 0x000000ffff077224 */ /* 0x000fe400078e002e */
[----:B------:R-:W-:Y:S02]  /*401c0*/  IMAD.MOV.U32 R64, RZ, RZ, R37 ;  /* 0x000000ffff407224 */ /* 0x000fe400078e0025 */
[----:B------:R-:W-:Y:S02]  /*401d0*/  IMAD.MOV.U32 R46, RZ, RZ, R5 ;  /* 0x000000ffff2e7224 */ /* 0x000fe400078e0005 */
.L_x_50603:
[----:B------:R-:W-:Y:S05]  /*401e0*/  BSYNC B1 ;  /* 0x0000000000017941 */ /* 0x000fea0003800000 */
.L_x_50601:
        /* <DEDUP_REMOVED lines=9> */
.L_x_50605:
[----:B------:R-:W-:Y:S02]  /*40280*/  IMAD.MOV.U32 R48, RZ, RZ, R35 ;  /* 0x000000ffff307224 */ /* 0x000fe400078e0023 */
[----:B------:R-:W-:Y:S02]  /*40290*/  IMAD.MOV.U32 R6, RZ, RZ, R7 ;  /* 0x000000ffff067224 */ /* 0x000fe400078e0007 */
[----:B------:R-:W-:Y:S02]  /*402a0*/  IMAD.MOV.U32 R35, RZ, RZ, R50 ;  /* 0x000000ffff237224 */ /* 0x000fe400078e0032 */
[----:B------:R-:W-:Y:S02]  /*402b0*/  IMAD.MOV.U32 R7, RZ, RZ, R4 ;  /* 0x000000ffff077224 */ /* 0x000fe400078e0004 */
.L_x_50606:
[----:B------:R-:W-:Y:S05]  /*402c0*/  BSYNC B1 ;  /* 0x0000000000017941 */ /* 0x000fea0003800000 */
.L_x_50604:
        /* <DEDUP_REMOVED lines=9> */
.L_x_50608:
[----:B------:R-:W-:Y:S02]  /*40360*/  IMAD.MOV.U32 R37, RZ, RZ, R48 ;  /* 0x000000ffff257224 */ /* 0x000fe400078e0030 */
[----:B------:R-:W-:Y:S02]  /*40370*/  IMAD.MOV.U32 R5, RZ, RZ, R6 ;  /* 0x000000ffff057224 */ /* 0x000fe400078e0006 */
[----:B------:R-:W-:Y:S02]  /*40380*/  IMAD.MOV.U32 R48, RZ, RZ, R39 ;  /* 0x000000ffff307224 */ /* 0x000fe400078e0027 */
[----:B------:R-:W-:Y:S02]  /*40390*/  IMAD.MOV.U32 R6, RZ, RZ, R3 ;  /* 0x000000ffff067224 */ /* 0x000fe400078e0003 */
.L_x_50609:
[----:B------:R-:W-:Y:S05]  /*403a0*/  BSYNC B1 ;  /* 0x0000000000017941 */ /* 0x000fea0003800000 */
.L_x_50607:
        /* <DEDUP_REMOVED lines=9> */
.L_x_50611:
[----:B------:R-:W-:Y:S02]  /*40440*/  IMAD.MOV.U32 R50, RZ, RZ, R37 ;  /* 0x000000ffff327224 */ /* 0x000fe400078e0025 */
[----:B------:R-:W-:Y:S02]  /*40450*/  IMAD.MOV.U32 R4, RZ, RZ, R5 ;  /* 0x000000ffff047224 */ /* 0x000fe400078e0005 */
[----:B------:R-:W-:Y:S02]  /*40460*/  IMAD.MOV.U32 R37, RZ, RZ, R56 ;  /* 0x000000ffff257224 */ /* 0x000fe400078e0038 */
[----:B------:R-:W-:Y:S02]  /*40470*/  IMAD.MOV.U32 R5, RZ, RZ, R2 ;  /* 0x000000ffff057224 */ /* 0x000fe400078e0002 */
.L_x_50612:
[----:B------:R-:W-:Y:S05]  /*40480*/  BSYNC B1 ;  /* 0x0000000000017941 */ /* 0x000fea0003800000 */
.L_x_50610:
        /* <DEDUP_REMOVED lines=9> */
.L_x_50614:
[----:B------:R-:W-:Y:S02]  /*40520*/  IMAD.MOV.U32 R39, RZ, RZ, R50 ;  /* 0x000000ffff277224 */ /* 0x000fe400078e0032 */
[----:B------:R-:W-:Y:S02]  /*40530*/  IMAD.MOV.U32 R3, RZ, RZ, R4 ;  /* 0x000000ffff037224 */ /* 0x000fe400078e0004 */
[----:B------:R-:W-:Y:S02]  /*40540*/  IMAD.MOV.U32 R50, RZ, RZ, R47 ;  /* 0x000000ffff327224 */ /* 0x000fe400078e002f */
[----:B------:R-:W-:Y:S02]  /*40550*/  IMAD.MOV.U32 R4, RZ, RZ, R45 ;  /* 0x000000ffff047224 */ /* 0x000fe400078e002d */
.L_x_50615:
[----:B------:R-:W-:Y:S05]  /*40560*/  BSYNC B1 ;  /* 0x0000000000017941 */ /* 0x000fea0003800000 */
.L_x_50613:
        /* <DEDUP_REMOVED lines=9> */
.L_x_50617:
[----:B------:R-:W-:Y:S02]  /*40600*/  IMAD.MOV.U32 R56, RZ, RZ, R39 ;  /* 0x000000ffff387224 */ /* 0x000fe400078e0027 */
[----:B------:R-:W-:Y:S02]  /*40610*/  IMAD.MOV.U32 R2, RZ, RZ, R3 ;  /* 0x000000ffff027224 */ /* 0x000fe400078e0003 */
[----:B------:R-:W-:Y:S02]  /*40620*/  IMAD.MOV.U32 R39, RZ, RZ, R58 ;  /* 0x000000ffff277224 */ /* 0x000fe400078e003a */
[----:B------:R-:W-:Y:S02]  /*40630*/  IMAD.MOV.U32 R3, RZ, RZ, R18 ;  /* 0x000000ffff037224 */ /* 0x000fe400078e0012 */
.L_x_50618:
[----:B------:R-:W-:Y:S05]  /*40640*/  BSYNC B1 ;  /* 0x0000000000017941 */ /* 0x000fea0003800000 */
.L_x_50616:
        /* <DEDUP_REMOVED lines=9> */
.L_x_50620:
[----:B------:R-:W-:Y:S02]  /*406e0*/  IMAD.MOV.U32 R47, RZ, RZ, R56 ;  /* 0x000000ffff2f7224 */ /* 0x000fe400078e0038 */
[----:B------:R-:W-:Y:S02]  /*406f0*/  IMAD.MOV.U32 R45, RZ, RZ, R2 ;  /* 0x000000ffff2d7224 */ /* 0x000fe400078e0002 */
[----:B------:R-:W-:Y:S02]  /*40700*/  IMAD.MOV.U32 R56, RZ, RZ, R53 ;  /* 0x000000ffff387224 */ /* 0x000fe400078e0035 */
[----:B------:R-:W-:Y:S02]  /*40710*/  IMAD.MOV.U32 R2, RZ, RZ, R17 ;  /* 0x000000ffff027224 */ /* 0x000fe400078e0011 */
.L_x_50621:
[----:B------:R-:W-:Y:S05]  /*40720*/  BSYNC B1 ;  /* 0x0000000000017941 */ /* 0x000fea0003800000 */
.L_x_50619:
        /* <DEDUP_REMOVED lines=9> */
.L_x_50623:
[----:B------:R-:W-:Y:S02]  /*407c0*/  IMAD.MOV.U32 R58, RZ, RZ, R47 ;  /* 0x000000ffff3a7224 */ /* 0x000fe400078e002f */
[----:B------:R-:W-:Y:S02]  /*407d0*/  IMAD.MOV.U32 R18, RZ, RZ, R45 ;  /* 0x000000ffff127224 */ /* 0x000fe400078e002d */
[----:B------:R-:W-:Y:S02]  /*407e0*/  IMAD.MOV.U32 R47, RZ, RZ, R60 ;  /* 0x000000ffff2f7224 */ /* 0x000fe400078e003c */
[----:B------:R-:W-:Y:S02]  /*407f0*/  IMAD.MOV.U32 R45, RZ, RZ, R16 ;  /* 0x000000ffff2d7224 */ /* 0x000fe400078e0010 */
.L_x_50624:
[----:B------:R-:W-:Y:S05]  /*40800*/  BSYNC B1 ;  /* 0x0000000000017941 */ /* 0x000fea0003800000 */
.L_x_50622:
        /* <DEDUP_REMOVED lines=9> */
.L_x_50626:
[----:B------:R-:W-:Y:S02]  /*408a0*/  IMAD.MOV.U32 R53, RZ, RZ, R58 ;  /* 0x000000ffff357224 */ /* 0x000fe400078e003a */
[----:B------:R-:W-:Y:S02]  /*408b0*/  IMAD.MOV.U32 R17, RZ, RZ, R18 ;  /* 0x000000ffff117224 */ /* 0x000fe400078e0012 */
[----:B------:R-:W-:Y:S02]  /*408c0*/  IMAD.MOV.U32 R58, RZ, RZ, R55 ;  /* 0x000000ffff3a7224 */ /* 0x000fe400078e0037 */
[----:B------:R-:W-:Y:S02]  /*408d0*/  IMAD.MOV.U32 R18, RZ, RZ, R15 ;  /* 0x000000ffff127224 */ /* 0x000fe400078e000f */
.L_x_50627:
[----:B------:R-:W-:Y:S05]  /*408e0*/  BSYNC B1 ;  /* 0x0000000000017941 */ /* 0x000fea0003800000 */
.L_x_50625:
        /* <DEDUP_REMOVED lines=9> */
.L_x_50629:
[----:B------:R-:W-:Y:S02]  /*40980*/  IMAD.MOV.U32 R60, RZ, RZ, R53 ;  /* 0x000000ffff3c7224 */ /* 0x000fe400078e0035 */
[----:B------:R-:W-:Y:S02]  /*40990*/  IMAD.MOV.U32 R16, RZ, RZ, R17 ;  /* 0x000000ffff107224 */ /* 0x000fe400078e0011 */
[----:B------:R-:W-:Y:S02]  /*409a0*/  IMAD.MOV.U32 R53, RZ, RZ, R66 ;  /* 0x000000ffff357224 */ /* 0x000fe400078e0042 */
[----:B------:R-:W-:Y:S02]  /*409b0*/  IMAD.MOV.U32 R17, RZ, RZ, R14 ;  /* 0x000000ffff117224 */ /* 0x000fe400078e000e */
.L_x_50630:
[----:B------:R-:W-:Y:S05]  /*409c0*/  BSYNC B1 ;  /* 0x0000000000017941 */ /* 0x000fea0003800000 */
.L_x_50628:
        /* <DEDUP_REMOVED lines=9> */
.L_x_50632:
[----:B------:R-:W-:Y:S02]  /*40a60*/  IMAD.MOV.U32 R15, RZ, RZ, R60 ;  /* 0x000000ffff0f7224 */ /* 0x000fe400078e003c */
[----:B------:R-:W-:Y:S02]  /*40a70*/  IMAD.MOV.U32 R14, RZ, RZ, R16 ;  /* 0x000000ffff0e7224 */ /* 0x000fe400078e0010 */
[----:B------:R-:W-:Y:S02]  /*40a80*/  IMAD.MOV.U32 R60, RZ, RZ, R57 ;  /* 0x000000ffff3c7224 */ /* 0x000fe400078e0039 */
[----:B------:R-:W-:Y:S02]  /*40a90*/  IMAD.MOV.U32 R16, RZ, RZ, R13 ;  /* 0x000000ffff107224 */ /* 0x000fe400078e000d */
.L_x_50633:
[----:B------:R-:W-:Y:S05]  /*40aa0*/  BSYNC B1 ;  /* 0x0000000000017941 */ /* 0x000fea0003800000 */
.L_x_50631:
        /* <DEDUP_REMOVED lines=9> */
.L_x_50635:
[----:B------:R-:W-:Y:S02]  /*40b40*/  IMAD.MOV.U32 R55, RZ, RZ, R15 ;  /* 0x000000ffff377224 */ /* 0x000fe400078e000f */
[----:B------:R-:W-:Y:S02]  /*40b50*/  IMAD.MOV.U32 R13, RZ, RZ, R14 ;  /* 0x000000ffff0d7224 */ /* 0x000fe400078e000e */
[----:B------:R-:W-:Y:S02]  /*40b60*/  IMAD.MOV.U32 R15, RZ, RZ, R12 ;  /* 0x000000ffff0f7224 */ /* 0x000fe400078e000c */
[----:B------:R-:W-:Y:S02]  /*40b70*/  IMAD.MOV.U32 R14, RZ, RZ, R11 ;  /* 0x000000ffff0e7224 */ /* 0x000fe400078e000b */
.L_x_50636:
[----:B------:R-:W-:Y:S05]  /*40b80*/  BSYNC B1 ;  /* 0x0000000000017941 */ /* 0x000fea0003800000 */
.L_x_50634:
        /* <DEDUP_REMOVED lines=9> */
.L_x_50638:
[----:B------:R-:W-:Y:S02]  /*40c20*/  IMAD.MOV.U32 R12, RZ, RZ, R55 ;  /* 0x000000ffff0c7224 */ /* 0x000fe400078e0037 */
[----:B------:R-:W-:Y:S02]  /*40c30*/  IMAD.MOV.U32 R11, RZ, RZ, R13 ;  /* 0x000000ffff0b7224 */ /* 0x000fe400078e000d */
[----:B------:R-:W-:Y:S02]  /*40c40*/  IMAD.MOV.U32 R55, RZ, RZ, R62 ;  /* 0x000000ffff377224 */ /* 0x000fe400078e003e */
[----:B------:R-:W-:Y:S02]  /*40c50*/  IMAD.MOV.U32 R13, RZ, RZ, R10 ;  /* 0x000000ffff0d7224 */ /* 0x000fe400078e000a */
.L_x_50639:
[----:B------:R-:W-:Y:S05]  /*40c60*/  BSYNC B1 ;  /* 0x0000000000017941 */ /* 0x000fea0003800000 */
.L_x_50637:
        /* <DEDUP_REMOVED lines=9> */
.L_x_50641:
[----:B------:R-:W-:Y:S02]  /*40d00*/  IMAD.MOV.U32 R57, RZ, RZ, R12 ;  /* 0x000000ffff397224 */ /* 0x000fe400078e000c */
[----:B------:R-:W-:Y:S02]  /*40d10*/  IMAD.MOV.U32 R10, RZ, RZ, R11 ;  /* 0x000000ffff0a7224 */ /* 0x000fe400078e000b */
[----:B------:R-:W-:Y:S02]  /*40d20*/  IMAD.MOV.U32 R12, RZ, RZ, R9 ;  /* 0x000000ffff0c7224 */ /* 0x000fe400078e0009 */
[----:B------:R-:W-:Y:S02]  /*40d30*/  IMAD.MOV.U32 R11, RZ, RZ, R8 ;  /* 0x000000ffff0b7224 */ /* 0x000fe400078e0008 */
.L_x_50642:
[----:B------:R-:W-:Y:S05]  /*40d40*/  BSYNC B1 ;  /* 0x0000000000017941 */ /* 0x000fea0003800000 */
.L_x_50640:
        /* <DEDUP_REMOVED lines=16> */
.L_x_50644:
[----:B------:R-:W-:Y:S02]  /*40e50*/  IMAD.MOV.U32 R44, RZ, RZ, R19 ;  /* 0x000000ffff2c7224 */ /* 0x000fe400078e0013 */
[----:B------:R-:W-:Y:S01]  /*40e60*/  IMAD.MOV.U32 R8, RZ, RZ, R71 ;  /* 0x000000ffff087224 */ /* 0x000fe200078e0047 */
[----:B------:R-:W-:Y:S01]  /*40e70*/  MOV R71, R46 ;  /* 0x0000002e00477202 */ /* 0x000fe20000000f00 */
[----:B------:R-:W-:Y:S02]  /*40e80*/  IMAD.MOV.U32 R19, RZ, RZ, R64 ;  /* 0x000000ffff137224 */ /* 0x000fe400078e0040 */
.L_x_50645:
[----:B------:R-:W-:Y:S05]  /*40e90*/  BSYNC B1 ;  /* 0x0000000000017941 */ /* 0x000fea0003800000 */
.L_x_50643:
        /* <DEDUP_REMOVED lines=9> */
.L_x_50647:
[----:B------:R-:W-:Y:S02]  /*40f30*/  IMAD.MOV.U32 R33, RZ, RZ, R44 ;  /* 0x000000ffff217224 */ /* 0x000fe400078e002c */
[----:B------:R-:W-:Y:S01]  /*40f40*/  IMAD.MOV.U32 R9, RZ, RZ, R8 ;  /* 0x000000ffff097224 */ /* 0x000fe200078e0008 */
[----:B------:R-:W-:Y:S01]  /*40f50*/  MOV R8, R7 ;  /* 0x0000000700087202 */ /* 0x000fe20000000f00 */
[----:B------:R-:W-:Y:S02]  /*40f60*/  IMAD.MOV.U32 R44, RZ, RZ, R35 ;  /* 0x000000ffff2c7224 */ /* 0x000fe400078e0023 */
.L_x_50648:
[----:B------:R-:W-:Y:S05]  /*40f70*/  BSYNC B1 ;  /* 0x0000000000017941 */ /* 0x000fea0003800000 */
.L_x_50646:
        /* <DEDUP_REMOVED lines=9> */
.L_x_50650:
[----:B------:R-:W-:Y:S02]  /*41010*/  IMAD.MOV.U32 R62, RZ, RZ, R33 ;  /* 0x000000ffff3e7224 */ /* 0x000fe400078e0021 */
[----:B------:R-:W-:Y:S01]  /*41020*/  IMAD.MOV.U32 R46, RZ, RZ, R9 ;  /* 0x000000ffff2e7224 */ /* 0x000fe200078e0009 */
[----:B------:R-:W-:Y:S01]  /*41030*/  MOV R9, R6 ;  /* 0x0000000600097202 */ /* 0x000fe20000000f00 */
[----:B------:R-:W-:Y:S02]  /*41040*/  IMAD.MOV.U32 R33, RZ, RZ, R48 ;  /* 0x000000ffff217224 */ /* 0x000fe400078e0030 */
.L_x_50651:
[----:B------:R-:W-:Y:S05]  /*41050*/  BSYNC B1 ;  /* 0x0000000000017941 */ /* 0x000fea0003800000 */
.L_x_50649:
        /* <DEDUP_REMOVED lines=9> */
.L_x_50653:
[----:B------:R-:W-:Y:S02]  /*410f0*/  IMAD.MOV.U32 R35, RZ, RZ, R62 ;  /* 0x000000ffff237224 */ /* 0x000fe400078e003e */
[----:B------:R-:W-:Y:S01]  /*41100*/  IMAD.MOV.U32 R7, RZ, RZ, R46 ;  /* 0x000000ffff077224 */ /* 0x000fe200078e002e */
[----:B------:R-:W-:Y:S01]  /*41110*/  MOV R46, R5 ;  /* 0x00000005002e7202 */ /* 0x000fe20000000f00 */
[----:B------:R-:W-:Y:S02]  /*41120*/  IMAD.MOV.U32 R62, RZ, RZ, R37 ;  /* 0x000000ffff3e7224 */ /* 0x000fe400078e0025 */
.L_x_50654:
[----:B------:R-:W-:Y:S05]  /*41130*/  BSYNC B1 ;  /* 0x0000000000017941 */ /* 0x000fea0003800000 */
.L_x_50652:
        /* <DEDUP_REMOVED lines=9> */
.L_x_50656:
[----:B------:R-:W-:Y:S02]  /*411d0*/  IMAD.MOV.U32 R48, RZ, RZ, R35 ;  /* 0x000000ffff307224 */ /* 0x000fe400078e0023 */
[----:B------:R-:W-:Y:S01]  /*411e0*/  IMAD.MOV.U32 R6, RZ, RZ, R7 ;  /* 0x000000ffff067224 */ /* 0x000fe200078e0007 */
[----:B------:R-:W-:Y:S01]  /*411f0*/  MOV R7, R4 ;  /* 0x0000000400077202 */ /* 0x000fe20000000f00 */
[----:B------:R-:W-:Y:S02]  /*41200*/  IMAD.MOV.U32 R35, RZ, RZ, R50 ;  /* 0x000000ffff237224 */ /* 0x000fe400078e0032 */
.L_x_50657:
[----:B------:R-:W-:Y:S05]  /*41210*/  BSYNC B1 ;  /* 0x0000000000017941 */ /* 0x000fea0003800000 */
.L_x_50655:
        /* <DEDUP_REMOVED lines=9> */
.L_x_50659:
[----:B------:R-:W-:Y:S02]  /*412b0*/  IMAD.MOV.U32 R37, RZ, RZ, R48 ;  /* 0x000000ffff257224 */ /* 0x000fe400078e0030 */
[----:B------:R-:W-:Y:S01]  /*412c0*/  IMAD.MOV.U32 R5, RZ, RZ, R6 ;  /* 0x000000ffff057224 */ /* 0x000fe200078e0006 */
[----:B------:R-:W-:Y:S01]  /*412d0*/  MOV R6, R3 ;  /* 0x0000000300067202 */ /* 0x000fe20000000f00 */
[----:B------:R-:W-:Y:S02]  /*412e0*/  IMAD.MOV.U32 R48, RZ, RZ, R39 ;  /* 0x000000ffff307224 */ /* 0x000fe400078e0027 */
.L_x_50660:
[----:B------:R-:W-:Y:S05]  /*412f0*/  BSYNC B1 ;  /* 0x0000000000017941 */ /* 0x000fea0003800000 */
.L_x_50658:
        /* <DEDUP_REMOVED lines=9> */
.L_x_50662:
[----:B------:R-:W-:Y:S02]  /*41390*/  IMAD.MOV.U32 R50, RZ, RZ, R37 ;  /* 0x000000ffff327224 */ /* 0x000fe400078e0025 */
[----:B------:R-:W-:Y:S01]  /*413a0*/  IMAD.MOV.U32 R4, RZ, RZ, R5 ;  /* 0x000000ffff047224 */ /* 0x000fe200078e0005 */
[----:B------:R-:W-:Y:S01]  /*413b0*/  MOV R5, R2 ;  /* 0x0000000200057202 */ /* 0x000fe20000000f00 */
[----:B------:R-:W-:Y:S02]  /*413c0*/  IMAD.MOV.U32 R37, RZ, RZ, R56 ;  /* 0x000000ffff257224 */ /* 0x000fe400078e0038 */
.L_x_50663:
[----:B------:R-:W-:Y:S05]  /*413d0*/  BSYNC B1 ;  /* 0x0000000000017941 */ /* 0x000fea0003800000 */
.L_x_50661:
        /* <DEDUP_REMOVED lines=9> */
.L_x_50665:
[----:B------:R-:W-:Y:S02]  /*41470*/  IMAD.MOV.U32 R39, RZ, RZ, R50 ;  /* 0x000000ffff277224 */ /* 0x000fe400078e0032 */
[----:B------:R-:W-:Y:S01]  /*41480*/  IMAD.MOV.U32 R3, RZ, RZ, R4 ;  /* 0x000000ffff037224 */ /* 0x000fe200078e0004 */
[----:B------:R-:W-:Y:S01]  /*41490*/  MOV R4, R45 ;  /* 0x0000002d00047202 */ /* 0x000fe20000000f00 */
[----:B------:R-:W-:Y:S02]  /*414a0*/  IMAD.MOV.U32 R50, RZ, RZ, R47 ;  /* 0x000000ffff327224 */ /* 0x000fe400078e002f */
.L_x_50666:
[----:B------:R-:W-:Y:S05]  /*414b0*/  BSYNC B1 ;  /* 0x0000000000017941 */ /* 0x000fea0003800000 */
.L_x_50664:
        /* <DEDUP_REMOVED lines=9> */
.L_x_50668:
[----:B------:R-:W-:Y:S02]  /*41550*/  IMAD.MOV.U32 R56, RZ, RZ, R39 ;  /* 0x000000ffff387224 */ /* 0x000fe400078e0027 */
[----:B------:R-:W-:Y:S01]  /*41560*/  IMAD.MOV.U32 R2, RZ, RZ, R3 ;  /* 0x000000ffff027224 */ /* 0x000fe200078e0003 */
[----:B------:R-:W-:Y:S01]  /*41570*/  MOV R3, R18 ;  /* 0x0000001200037202 */ /* 0x000fe20000000f00 */
[----:B------:R-:W-:Y:S02]  /*41580*/  IMAD.MOV.U32 R39, RZ, RZ, R58 ;  /* 0x000000ffff277224 */ /* 0x000fe400078e003a */
.L_x_50669:
[----:B------:R-:W-:Y:S05]  /*41590*/  BSYNC B1 ;  /* 0x0000000000017941 */ /* 0x000fea0003800000 */
.L_x_50667:
        /* <DEDUP_REMOVED lines=9> */
.L_x_50671:
[----:B------:R-:W-:Y:S02]  /*41630*/  IMAD.MOV.U32 R47, RZ, RZ, R56 ;  /* 0x000000ffff2f7224 */ /* 0x000fe400078e0038 */
[----:B------:R-:W-:Y:S01]  /*41640*/  IMAD.MOV.U32 R45, RZ, RZ, R2 ;  /* 0x000000ffff2d7224 */ /* 0x000fe200078e0002 */
[----:B------:R-:W-:Y:S01]  /*41650*/  MOV R2, R17 ;  /* 0x0000001100027202 */ /* 0x000fe20000000f00 */
[----:B------:R-:W-:Y:S02]  /*41660*/  IMAD.MOV.U32 R56, RZ, RZ, R53 ;  /* 0x000000ffff387224 */ /* 0x000fe400078e0035 */
.L_x_50672:
[----:B------:R-:W-:Y:S05]  /*41670*/  BSYNC B1 ;  /* 0x0000000000017941 */ /* 0x000fea0003800000 */
.L_x_50670:
        /* <DEDUP_REMOVED lines=9> */
.L_x_50674:
[----:B------:R-:W-:Y:S02]  /*41710*/  IMAD.MOV.U32 R18, RZ, RZ, R47 ;  /* 0x000000ffff127224 */ /* 0x000fe400078e002f */
[----:B------:R-:W-:Y:S01]  /*41720*/  IMAD.MOV.U32 R17, RZ, RZ, R45 ;  /* 0x000000ffff117224 */ /* 0x000fe200078e002d */
[----:B------:R-:W-:Y:S01]  /*41730*/  MOV R45, R16 ;  /* 0x00000010002d7202 */ /* 0x000fe20000000f00 */
[----:B------:R-:W-:Y:S02]  /*41740*/  IMAD.MOV.U32 R47, RZ, RZ, R60 ;  /* 0x000000ffff2f7224 */ /* 0x000fe400078e003c */
.L_x_50675:
[----:B------:R-:W-:Y:S05]  /*41750*/  BSYNC B1 ;  /* 0x0000000000017941 */ /* 0x000fea0003800000 */
.L_x_50673:
        /* <DEDUP_REMOVED lines=9> */
.L_x_50677:
[----:B------:R-:W-:Y:S02]  /*417f0*/  IMAD.MOV.U32 R58, RZ, RZ, R18 ;  /* 0x000000ffff3a7224 */ /* 0x000fe400078e0012 */
[----:B------:R-:W-:Y:S01]  /*41800*/  IMAD.MOV.U32 R16, RZ, RZ, R17 ;  /* 0x000000ffff107224 */ /* 0x000fe200078e0011 */
[----:B------:R-:W-:Y:S01]  /*41810*/  MOV R17, R14 ;  /* 0x0000000e00117202 */ /* 0x000fe20000000f00 */
[----:B------:R-:W-:Y:S02]  /*41820*/  IMAD.MOV.U32 R18, RZ, RZ, R15 ;  /* 0x000000ffff127224 */ /* 0x000fe400078e000f */
.L_x_50678:
[----:B------:R-:W-:Y:S05]  /*41830*/  BSYNC B1 ;  /* 0x0000000000017941 */ /* 0x000fea0003800000 */
.L_x_50676:
        /* <DEDUP_REMOVED lines=9> */
.L_x_50680:
[----:B------:R-:W-:Y:S02]  /*418d0*/  IMAD.MOV.U32 R15, RZ, RZ, R58 ;  /* 0x000000ffff0f7224 */ /* 0x000fe400078e003a */
[----:B------:R-:W-:Y:S01]  /*418e0*/  IMAD.MOV.U32 R14, RZ, RZ, R16 ;  /* 0x000000ffff0e7224 */ /* 0x000fe200078e0010 */
[----:B------:R-:W-:Y:S01]  /*418f0*/  MOV R16, R13 ;  /* 0x0000000d00107202 */ /* 0x000fe20000000f00 */
[----:B------:R-:W-:Y:S02]  /*41900*/  IMAD.MOV.U32 R58, RZ, RZ, R55 ;  /* 0x000000ffff3a7224 */ /* 0x000fe400078e0037 */
.L_x_50681:
[----:B------:R-:W-:Y:S05]  /*41910*/  BSYNC B1 ;  /* 0x0000000000017941 */ /* 0x000fea0003800000 */
.L_x_50679:
        /* <DEDUP_REMOVED lines=9> */
.L_x_50683:
[----:B------:R-:W-:Y:S02]  /*419b0*/  IMAD.MOV.U32 R60, RZ, RZ, R15 ;  /* 0x000000ffff3c7224 */ /* 0x000fe400078e000f */
[----:B------:R-:W-:Y:S01]  /*419c0*/  IMAD.MOV.U32 R13, RZ, RZ, R14 ;  /* 0x000000ffff0d7224 */ /* 0x000fe200078e000e */
[----:B------:R-:W-:Y:S01]  /*419d0*/  MOV R14, R11 ;  /* 0x0000000b000e7202 */ /* 0x000fe20000000f00 */
[----:B------:R-:W-:Y:S02]  /*419e0*/  IMAD.MOV.U32 R15, RZ, RZ, R12 ;  /* 0x000000ffff0f7224 */ /* 0x000fe400078e000c */
.L_x_50684:
[----:B------:R-:W-:Y:S05]  /*419f0*/  BSYNC B1 ;  /* 0x0000000000017941 */ /* 0x000fea0003800000 */
.L_x_50682:
        /* <DEDUP_REMOVED lines=9> */
.L_x_50686:
[----:B------:R-:W-:Y:S02]  /*41a90*/  IMAD.MOV.U32 R12, RZ, RZ, R60 ;  /* 0x000000ffff0c7224 */ /* 0x000fe400078e003c */
[----:B------:R-:W-:Y:S01]  /*41aa0*/  IMAD.MOV.U32 R11, RZ, RZ, R13 ;  /* 0x000000ffff0b7224 */ /* 0x000fe200078e000d */
[----:B------:R-:W-:Y:S01]  /*41ab0*/  MOV R13, R10 ;  /* 0x0000000a000d7202 */ /* 0x000fe20000000f00 */
[----:B------:R-:W-:Y:S02]  /*41ac0*/  IMAD.MOV.U32 R60, RZ, RZ, R57 ;  /* 0x000000ffff3c7224 */ /* 0x000fe400078e0039 */
.L_x_50687:
[----:B------:R-:W-:Y:S05]  /*41ad0*/  BSYNC B1 ;  /* 0x0000000000017941 */ /* 0x000fea0003800000 */
.L_x_50685:
        /* <DEDUP_REMOVED lines=16> */
.L_x_50689:
[----:B------:R-:W-:Y:S01]  /*41be0*/  IMAD.MOV.U32 R42, RZ, RZ, R19 ;  /* 0x000000ffff2a7224 */ /* 0x000fe200078e0013 */
[----:B------:R-:W-:Y:S01]  /*41bf0*/  MOV R10, R71 ;  /* 0x00000047000a7202 */ /* 0x000fe20000000f00 */
[----:B------:R-:W-:Y:S02]  /*41c00*/  IMAD.MOV.U32 R19, RZ, RZ, R44 ;  /* 0x000000ffff137224 */ /* 0x000fe400078e002c */
[----:B------:R-:W-:Y:S02]  /*41c10*/  IMAD.MOV.U32 R71, RZ, RZ, R8 ;  /* 0x000000ffff477224 */ /* 0x000fe400078e0008 */
.L_x_50690:
[----:B------:R-:W-:Y:S05]  /*41c20*/  BSYNC B1 ;  /* 0x0000000000017941 */ /* 0x000fea0003800000 */
.L_x_50688:
        /* <DEDUP_REMOVED lines=9> */
.L_x_50692:
[----:B------:R-:W-:Y:S01]  /*41cc0*/  IMAD.MOV.U32 R53, RZ, RZ, R42 ;  /* 0x000000ffff357224 */ /* 0x000fe200078e002a */
[----:B------:R-:W-:Y:S01]  /*41cd0*/  MOV R31, R10 ;  /* 0x0000000a001f7202 */ /* 0x000fe20000000f00 */
[----:B------:R-:W-:Y:S02]  /*41ce0*/  IMAD.MOV.U32 R42, RZ, RZ, R33 ;  /* 0x000000ffff2a7224 */ /* 0x000fe400078e0021 */
[----:B------:R-:W-:Y:S02]  /*41cf0*/  IMAD.MOV.U32 R10, RZ, RZ, R9 ;  /* 0x000000ffff0a7224 */ /* 0x000fe400078e0009 */
.L_x_50693:
[----:B------:R-:W-:Y:S05]  /*41d00*/  BSYNC B1 ;  /* 0x0000000000017941 */ /* 0x000fea0003800000 */
.L_x_50691:
        /* <DEDUP_REMOVED lines=9> */
.L_x_50695:
[----:B------:R-:W-:Y:S01]  /*41da0*/  IMAD.MOV.U32 R44, RZ, RZ, R53 ;  /* 0x000000ffff2c7224 */ /* 0x000fe200078e0035 */
[----:B------:R-:W-:Y:S01]  /*41db0*/  MOV R8, R31 ;  /* 0x0000001f00087202 */ /* 0x000fe20000000f00 */
[----:B------:R-:W-:Y:S02]  /*41dc0*/  IMAD.MOV.U32 R53, RZ, RZ, R62 ;  /* 0x000000ffff357224 */ /* 0x000fe400078e003e */
[----:B------:R-:W-:Y:S02]  /*41dd0*/  IMAD.MOV.U32 R31, RZ, RZ, R46 ;  /* 0x000000ffff1f7224 */ /* 0x000fe400078e002e */
.L_x_50696:
[----:B------:R-:W-:Y:S05]  /*41de0*/  BSYNC B1 ;  /* 0x0000000000017941 */ /* 0x000fea0003800000 */
.L_x_50694:
        /* <DEDUP_REMOVED lines=9> */
.L_x_50698:
[----:B------:R-:W-:Y:S01]  /*41e80*/  IMAD.MOV.U32 R33, RZ, RZ, R44 ;  /* 0x000000ffff217224 */ /* 0x000fe200078e002c */
[----:B------:R-:W-:Y:S01]  /*41e90*/  MOV R9, R8 ;  /* 0x0000000800097202 */ /* 0x000fe20000000f00 */
[----:B------:R-:W-:Y:S02]  /*41ea0*/  IMAD.MOV.U32 R44, RZ, RZ, R35 ;  /* 0x000000ffff2c7224 */ /* 0x000fe400078e0023 */
[----:B------:R-:W-:Y:S02]  /*41eb0*/  IMAD.MOV.U32 R8, RZ, RZ, R7 ;  /* 0x000000ffff087224 */ /* 0x000fe400078e0007 */
.L_x_50699:
[----:B------:R-:W-:Y:S05]  /*41ec0*/  BSYNC B1 ;  /* 0x0000000000017941 */ /* 0x000fea0003800000 */
.L_x_50697:
        /* <DEDUP_REMOVED lines=9> */
.L_x_50701:
[----:B------:R-:W-:Y:S01]  /*41f60*/  IMAD.MOV.U32 R62, RZ, RZ, R33 ;  /* 0x000000ffff3e7224 */ /* 0x000fe200078e0021 */
[----:B------:R-:W-:Y:S01]  /*41f70*/  MOV R46, R9 ;  /* 0x00000009002e7202 */ /* 0x000fe20000000f00 */
[----:B------:R-:W-:Y:S02]  /*41f80*/  IMAD.MOV.U32 R33, RZ, RZ, R48 ;  /* 0x000000ffff217224 */ /* 0x000fe400078e0030 */
[----:B------:R-:W-:Y:S02]  /*41f90*/  IMAD.MOV.U32 R9, RZ, RZ, R6 ;  /* 0x000000ffff097224 */ /* 0x000fe400078e0006 */
.L_x_50702:
[----:B------:R-:W-:Y:S05]  /*41fa0*/  BSYNC B1 ;  /* 0x0000000000017941 */ /* 0x000fea0003800000 */
.L_x_50700:
        /* <DEDUP_REMOVED lines=9> */
.L_x_50704:
[----:B------:R-:W-:Y:S01]  /*42040*/  IMAD.MOV.U32 R35, RZ, RZ, R62 ;  /* 0x000000ffff237224 */ /* 0x000fe200078e003e */
[----:B------:R-:W-:Y:S01]  /*42050*/  MOV R7, R46 ;  /* 0x0000002e00077202 */ /* 0x000fe20000000f00 */
[----:B------:R-:W-:Y:S02]  /*42060*/  IMAD.MOV.U32 R62, RZ, RZ, R37 ;  /* 0x000000ffff3e7224 */ /* 0x000fe400078e0025 */
[----:B------:R-:W-:Y:S02]  /*42070*/  IMAD.MOV.U32 R46, RZ, RZ, R5 ;  /* 0x000000ffff2e7224 */ /* 0x000fe400078e0005 */
.L_x_50705:
[----:B------:R-:W-:Y:S05]  /*42080*/  BSYNC B1 ;  /* 0x0000000000017941 */ /* 0x000fea0003800000 */
.L_x_50703:
        /* <DEDUP_REMOVED lines=9> */
.L_x_50707:
[----:B------:R-:W-:Y:S01]  /*42120*/  IMAD.MOV.U32 R48, RZ, RZ, R35 ;  /* 0x000000ffff307224 */ /* 0x000fe200078e0023 */
[----:B------:R-:W-:Y:S01]  /*42130*/  MOV R6, R7 ;  /* 0x0000000700067202 */ /* 0x000fe20000000f00 */
[----:B------:R-:W-:Y:S02]  /*42140*/  IMAD.MOV.U32 R35, RZ, RZ, R50 ;  /* 0x000000ffff237224 */ /* 0x000fe400078e0032 */
[----:B------:R-:W-:Y:S02]  /*42150*/  IMAD.MOV.U32 R7, RZ, RZ, R4 ;  /* 0x000000ffff077224 */ /* 0x000fe400078e0004 */
.L_x_50708:
[----:B------:R-:W-:Y:S05]  /*42160*/  BSYNC B1 ;  /* 0x0000000000017941 */ /* 0x000fea0003800000 */
.L_x_50706:
        /* <DEDUP_REMOVED lines=9> */
.L_x_50710:
[----:B------:R-:W-:Y:S01]  /*42200*/  IMAD.MOV.U32 R37, RZ, RZ, R48 ;  /* 0x000000ffff257224 */ /* 0x000fe200078e0030 */
[----:B------:R-:W-:Y:S01]  /*42210*/  MOV R5, R6 ;  /* 0x0000000600057202 */ /* 0x000fe20000000f00 */
[----:B------:R-:W-:Y:S02]  /*42220*/  IMAD.MOV.U32 R48, RZ, RZ, R39 ;  /* 0x000000ffff307224 */ /* 0x000fe400078e0027 */
[----:B------:R-:W-:Y:S02]  /*42230*/  IMAD.MOV.U32 R6, RZ, RZ, R3 ;  /* 0x000000ffff067224 */ /* 0x000fe400078e0003 */
.L_x_50711:
[----:B------:R-:W-:Y:S05]  /*42240*/  BSYNC B1 ;  /* 0x0000000000017941 */ /* 0x000fea0003800000 */
.L_x_50709:
        /* <DEDUP_REMOVED lines=9> */
.L_x_50713:
[----:B------:R-:W-:Y:S01]  /*422e0*/  IMAD.MOV.U32 R50, RZ, RZ, R37 ;  /* 0x000000ffff327224 */ /* 0x000fe200078e0025 */
[----:B------:R-:W-:Y:S01]  /*422f0*/  MOV R4, R5 ;  /* 0x0000000500047202 */ /* 0x000fe20000000f00 */
[----:B------:R-:W-:Y:S02]  /*42300*/  IMAD.MOV.U32 R37, RZ, RZ, R56 ;  /* 0x000000ffff257224 */ /* 0x000fe400078e0038 */
[----:B------:R-:W-:Y:S02]  /*42310*/  IMAD.MOV.U32 R5, RZ, RZ, R2 ;  /* 0x000000ffff057224 */ /* 0x000fe400078e0002 */
.L_x_50714:
[----:B------:R-:W-:Y:S05]  /*42320*/  BSYNC B1 ;  /* 0x0000000000017941 */ /* 0x000fea0003800000 */
.L_x_50712:
        /* <DEDUP_REMOVED lines=9> */
.L_x_50716:
[----:B------:R-:W-:Y:S01]  /*423c0*/  IMAD.MOV.U32 R3, RZ, RZ, R50 ;  /* 0x000000ffff037224 */ /* 0x000fe200078e0032 */
[----:B------:R-:W-:Y:S01]  /*423d0*/  MOV R2, R4 ;  /* 0x0000000400027202 */ /* 0x000fe20000000f00 */
[----:B------:R-:W-:Y:S02]  /*423e0*/  IMAD.MOV.U32 R50, RZ, RZ, R47 ;  /* 0x000000ffff327224 */ /* 0x000fe400078e002f */
[----:B------:R-:W-:Y:S02]  /*423f0*/  IMAD.MOV.U32 R4, RZ, RZ, R45 ;  /* 0x000000ffff047224 */ /* 0x000fe400078e002d */
.L_x_50717:
[----:B------:R-:W-:Y:S05]  /*42400*/  BSYNC B1 ;  /* 0x0000000000017941 */ /* 0x000fea0003800000 */
.L_x_50715:
        /* <DEDUP_REMOVED lines=9> */
.L_x_50719:
[----:B------:R-:W-:Y:S01]  /*424a0*/  IMAD.MOV.U32 R45, RZ, RZ, R3 ;  /* 0x000000ffff2d7224 */ /* 0x000fe200078e0003 */
[----:B------:R-:W-:Y:S01]  /*424b0*/  MOV R39, R2 ;  /* 0x0000000200277202 */ /* 0x000fe20000000f00 */
[----:B------:R-:W-:Y:S02]  /*424c0*/  IMAD.MOV.U32 R3, RZ, RZ, R18 ;  /* 0x000000ffff037224 */ /* 0x000fe400078e0012 */
[----:B------:R-:W-:Y:S02]  /*424d0*/  IMAD.MOV.U32 R2, RZ, RZ, R17 ;  /* 0x000000ffff027224 */ /* 0x000fe400078e0011 */
.L_x_50720:
[----:B------:R-:W-:Y:S05]  /*424e0*/  BSYNC B1 ;  /* 0x0000000000017941 */ /* 0x000fea0003800000 */
.L_x_50718:
        /* <DEDUP_REMOVED lines=9> */
.L_x_50722:
[----:B------:R-:W-:Y:S01]  /*42580*/  IMAD.MOV.U32 R18, RZ, RZ, R45 ;  /* 0x000000ffff127224 */ /* 0x000fe200078e002d */
[----:B------:R-:W-:Y:S01]  /*42590*/  MOV R17, R39 ;  /* 0x0000002700117202 */ /* 0x000fe20000000f00 */
[----:B------:R-:W-:Y:S02]  /*425a0*/  IMAD.MOV.U32 R45, RZ, RZ, R58 ;  /* 0x000000ffff2d7224 */ /* 0x000fe400078e003a */
[----:B------:R-:W-:Y:S02]  /*425b0*/  IMAD.MOV.U32 R39, RZ, RZ, R16 ;  /* 0x000000ffff277224 */ /* 0x000fe400078e0010 */
.L_x_50723:
[----:B------:R-:W-:Y:S05]  /*425c0*/  BSYNC B1 ;  /* 0x0000000000017941 */ /* 0x000fea0003800000 */
.L_x_50721:
        /* <DEDUP_REMOVED lines=9> */
.L_x_50725:
[----:B------:R-:W-:Y:S01]  /*42660*/  IMAD.MOV.U32 R47, RZ, RZ, R18 ;  /* 0x000000ffff2f7224 */ /* 0x000fe200078e0012 */
[----:B------:R-:W-:Y:S01]  /*42670*/  MOV R16, R17 ;  /* 0x0000001100107202 */ /* 0x000fe20000000f00 */
[----:B------:R-:W-:Y:S02]  /*42680*/  IMAD.MOV.U32 R18, RZ, RZ, R15 ;  /* 0x000000ffff127224 */ /* 0x000fe400078e000f */
[----:B------:R-:W-:Y:S02]  /*42690*/  IMAD.MOV.U32 R17, RZ, RZ, R14 ;  /* 0x000000ffff117224 */ /* 0x000fe400078e000e */
.L_x_50726:
[----:B------:R-:W-:Y:S05]  /*426a0*/  BSYNC B1 ;  /* 0x0000000000017941 */ /* 0x000fea0003800000 */
.L_x_50724:
        /* <DEDUP_REMOVED lines=9> */
.L_x_50728:
[----:B------:R-:W-:Y:S01]  /*42740*/  IMAD.MOV.U32 R15, RZ, RZ, R47 ;  /* 0x000000ffff0f7224 */ /* 0x000fe200078e002f */
[----:B------:R-:W-:Y:S01]  /*42750*/  MOV R14, R16 ;  /* 0x00000010000e7202 */ /* 0x000fe20000000f00 */
[----:B------:R-:W-:Y:S02]  /*42760*/  IMAD.MOV.U32 R47, RZ, RZ, R60 ;  /* 0x000000ffff2f7224 */ /* 0x000fe400078e003c */
[----:B------:R-:W-:Y:S02]  /*42770*/  IMAD.MOV.U32 R16, RZ, RZ, R13 ;  /* 0x000000ffff107224 */ /* 0x000fe400078e000d */
.L_x_50729:
[----:B------:R-:W-:Y:S05]  /*42780*/  BSYNC B1 ;  /* 0x0000000000017941 */ /* 0x000fea0003800000 */
.L_x_50727:
        /* <DEDUP_REMOVED lines=9> */
.L_x_50731:
[----:B------:R-:W-:Y:S01]  /*42820*/  IMAD.MOV.U32 R55, RZ, RZ, R15 ;  /* 0x000000ffff377224 */ /* 0x000fe200078e000f */
[----:B------:R-:W-:Y:S01]  /*42830*/  MOV R13, R14 ;  /* 0x0000000e000d7202 */ /* 0x000fe20000000f00 */
[----:B------:R-:W-:Y:S02]  /*42840*/  IMAD.MOV.U32 R15, RZ, RZ, R12 ;  /* 0x000000ffff0f7224 */ /* 0x000fe400078e000c */
[----:B------:R-:W-:Y:S02]  /*42850*/  IMAD.MOV.U32 R14, RZ, RZ, R11 ;  /* 0x000000ffff0e7224 */ /* 0x000fe400078e000b */
.L_x_50732:
[----:B------:R-:W-:Y:S05]  /*42860*/  BSYNC B1 ;  /* 0x0000000000017941 */ /* 0x000fea0003800000 */
.L_x_50730:
        /* <DEDUP_REMOVED lines=16> */
.L_x_50734:
[----:B------:R-:W-:Y:S02]  /*42970*/  IMAD.MOV.U32 R40, RZ, RZ, R19 ;  /* 0x000000ffff287224 */ /* 0x000fe400078e0013 */
[----:B------:R-:W-:Y:S02]  /*42980*/  IMAD.MOV.U32 R12, RZ, RZ, R71 ;  /* 0x000000ffff0c7224 */ /* 0x000fe400078e0047 */
[----:B------:R-:W-:Y:S02]  /*42990*/  IMAD.MOV.U32 R19, RZ, RZ, R42 ;  /* 0x000000ffff137224 */ /* 0x000fe400078e002a */
[----:B------:R-:W-:Y:S02]  /*429a0*/  IMAD.MOV.U32 R71, RZ, RZ, R10 ;  /* 0x000000ffff477224 */ /* 0x000fe400078e000a */
.L_x_50735:
[----:B------:R-:W-:Y:S05]  /*429b0*/  BSYNC B1 ;  /* 0x0000000000017941 */ /* 0x000fea0003800000 */
.L_x_50733:
        /* <DEDUP_REMOVED lines=9> */
.L_x_50737:
[----:B------:R-:W-:Y:S02]  /*42a50*/  IMAD.MOV.U32 R29, RZ, RZ, R40 ;  /* 0x000000ffff1d7224 */ /* 0x000fe400078e0028 */
[----:B------:R-:W-:Y:S02]  /*42a60*/  IMAD.MOV.U32 R11, RZ, RZ, R12 ;  /* 0x000000ffff0b7224 */ /* 0x000fe400078e000c */
[----:B------:R-:W-:Y:S02]  /*42a70*/  IMAD.MOV.U32 R40, RZ, RZ, R53 ;  /* 0x000000ffff287224 */ /* 0x000fe400078e0035 */
[----:B------:R-:W-:Y:S02]  /*42a80*/  IMAD.MOV.U32 R12, RZ, RZ, R31 ;  /* 0x000000ffff0c7224 */ /* 0x000fe400078e001f */
.L_x_50738:
[----:B------:R-:W-:Y:S05]  /*42a90*/  BSYNC B1 ;  /* 0x0000000000017941 */ /* 0x000fea0003800000 */
.L_x_50736:
        /* <DEDUP_REMOVED lines=9> */
.L_x_50740:
[----:B------:R-:W-:Y:S02]  /*42b30*/  IMAD.MOV.U32 R42, RZ, RZ, R29 ;  /* 0x000000ffff2a7224 */ /* 0x000fe400078e001d */
[----:B------:R-:W-:Y:S02]  /*42b40*/  IMAD.MOV.U32 R10, RZ, RZ, R11 ;  /* 0x000000ffff0a7224 */ /* 0x000fe400078e000b */
[----:B------:R-:W-:Y:S02]  /*42b50*/  IMAD.MOV.U32 R29, RZ, RZ, R44 ;  /* 0x000000ffff1d7224 */ /* 0x000fe400078e002c */
[----:B------:R-:W-:Y:S02]  /*42b60*/  IMAD.MOV.U32 R11, RZ, RZ, R8 ;  /* 0x000000ffff0b7224 */ /* 0x000fe400078e0008 */
.L_x_50741:
[----:B------:R-:W-:Y:S05]  /*42b70*/  BSYNC B1 ;  /* 0x0000000000017941 */ /* 0x000fea0003800000 */
.L_x_50739:
        /* <DEDUP_REMOVED lines=9> */
.L_x_50743:
[----:B------:R-:W-:Y:S02]  /*42c10*/  IMAD.MOV.U32 R53, RZ, RZ, R42 ;  /* 0x000000ffff357224 */ /* 0x000fe400078e002a */
[----:B------:R-:W-:Y:S02]  /*42c20*/  IMAD.MOV.U32 R31, RZ, RZ, R10 ;  /* 0x000000ffff1f7224 */ /* 0x000fe400078e000a */
[----:B------:R-:W-:Y:S02]  /*42c30*/  IMAD.MOV.U32 R42, RZ, RZ, R33 ;  /* 0x000000ffff2a7224 */ /* 0x000fe400078e0021 */
[----:B------:R-:W-:Y:S02]  /*42c40*/  IMAD.MOV.U32 R10, RZ, RZ, R9 ;  /* 0x000000ffff0a7224 */ /* 0x000fe400078e0009 */
.L_x_50744:
[----:B------:R-:W-:Y:S05]  /*42c50*/  BSYNC B1 ;  /* 0x0000000000017941 */ /* 0x000fea0003800000 */
.L_x_50742:
        /* <DEDUP_REMOVED lines=9> */
.L_x_50746:
[----:B------:R-:W-:Y:S02]  /*42cf0*/  IMAD.MOV.U32 R44, RZ, RZ, R53 ;  /* 0x000000ffff2c7224 */ /* 0x000fe400078e0035 */
[----:B------:R-:W-:Y:S02]  /*42d00*/  IMAD.MOV.U32 R8, RZ, RZ, R31 ;  /* 0x000000ffff087224 */ /* 0x000fe400078e001f */
[----:B------:R-:W-:Y:S02]  /*42d10*/  IMAD.MOV.U32 R53, RZ, RZ, R62 ;  /* 0x000000ffff357224 */ /* 0x000fe400078e003e */
[----:B------:R-:W-:Y:S02]  /*42d20*/  IMAD.MOV.U32 R31, RZ, RZ, R46 ;  /* 0x000000ffff1f7224 */ /* 0x000fe400078e002e */
.L_x_50747:
[----:B------:R-:W-:Y:S05]  /*42d30*/  BSYNC B1 ;  /* 0x0000000000017941 */ /* 0x000fea0003800000 */
.L_x_50745:
        /* <DEDUP_REMOVED lines=9> */
.L_x_50749:
[----:B------:R-:W-:Y:S02]  /*42dd0*/  IMAD.MOV.U32 R33, RZ, RZ, R44 ;  /* 0x000000ffff217224 */ /* 0x000fe400078e002c */
[----:B------:R-:W-:Y:S02]  /*42de0*/  IMAD.MOV.U32 R9, RZ, RZ, R8 ;  /* 0x000000ffff097224 */ /* 0x000fe400078e0008 */
[----:B------:R-:W-:Y:S02]  /*42df0*/  IMAD.MOV.U32 R44, RZ, RZ, R35 ;  /* 0x000000ffff2c7224 */ /* 0x000fe400078e0023 */
[----:B------:R-:W-:Y:S02]  /*42e00*/  IMAD.MOV.U32 R8, RZ, RZ, R7 ;  /* 0x000000ffff087224 */ /* 0x000fe400078e0007 */
.L_x_50750:
[----:B------:R-:W-:Y:S05]  /*42e10*/  BSYNC B1 ;  /* 0x0000000000017941 */ /* 0x000fea0003800000 */
.L_x_50748:
        /* <DEDUP_REMOVED lines=9> */
.L_x_50752:
[----:B------:R-:W-:Y:S02]  /*42eb0*/  IMAD.MOV.U32 R56, RZ, RZ, R33 ;  /* 0x000000ffff387224 */ /* 0x000fe400078e0021 */
[----:B------:R-:W-:Y:S02]  /*42ec0*/  IMAD.MOV.U32 R46, RZ, RZ, R9 ;  /* 0x000000ffff2e7224 */ /* 0x000fe400078e0009 */
[----:B------:R-:W-:Y:S02]  /*42ed0*/  IMAD.MOV.U32 R33, RZ, RZ, R48 ;  /* 0x000000ffff217224 */ /* 0x000fe400078e0030 */
[----:B------:R-:W-:Y:S02]  /*42ee0*/  IMAD.MOV.U32 R9, RZ, RZ, R6 ;  /* 0x000000ffff097224 */ /* 0x000fe400078e0006 */
.L_x_50753:
[----:B------:R-:W-:Y:S05]  /*42ef0*/  BSYNC B1 ;  /* 0x0000000000017941 */ /* 0x000fea0003800000 */
.L_x_50751:
        /* <DEDUP_REMOVED lines=9> */
.L_x_50755:
[----:B------:R-:W-:Y:S02]  /*42f90*/  IMAD.MOV.U32 R35, RZ, RZ, R56 ;  /* 0x000000ffff237224 */ /* 0x000fe400078e0038 */
[----:B------:R-:W-:Y:S02]  /*42fa0*/  IMAD.MOV.U32 R7, RZ, RZ, R46 ;  /* 0x000000ffff077224 */ /* 0x000fe400078e002e */
[----:B------:R-:W-:Y:S02]  /*42fb0*/  IMAD.MOV.U32 R56, RZ, RZ, R37 ;  /* 0x000000ffff387224 */ /* 0x000fe400078e0025 */
[----:B------:R-:W-:Y:S02]  /*42fc0*/  IMAD.MOV.U32 R46, RZ, RZ, R5 ;  /* 0x000000ffff2e7224 */ /* 0x000fe400078e0005 */
.L_x_50756:
[----:B------:R-:W-:Y:S05]  /*42fd0*/  BSYNC B1 ;  /* 0x0000000000017941 */ /* 0x000fea0003800000 */
.L_x_50754:
        /* <DEDUP_REMOVED lines=9> */
.L_x_50758:
[----:B------:R-:W-:Y:S02]  /*43070*/  IMAD.MOV.U32 R6, RZ, RZ, R35 ;  /* 0x000000ffff067224 */ /* 0x000fe400078e0023 */
[----:B------:R-:W-:Y:S02]  /*43080*/  IMAD.MOV.U32 R5, RZ, RZ, R7 ;  /* 0x000000ffff057224 */ /* 0x000fe400078e0007 */
[----:B------:R-:W-:Y:S02]  /*43090*/  IMAD.MOV.U32 R35, RZ, RZ, R50 ;  /* 0x000000ffff237224 */ /* 0x000fe400078e0032 */
[----:B------:R-:W-:Y:S02]  /*430a0*/  IMAD.MOV.U32 R7, RZ, RZ, R4 ;  /* 0x000000ffff077224 */ /* 0x000fe400078e0004 */
.L_x_50759:
[----:B------:R-:W-:Y:S05]  /*430b0*/  BSYNC B1 ;  /* 0x0000000000017941 */ /* 0x000fea0003800000 */
.L_x_50757:
        /* <DEDUP_REMOVED lines=9> */
.L_x_50761:
[----:B------:R-:W-:Y:S02]  /*43150*/  IMAD.MOV.U32 R48, RZ, RZ, R6 ;  /* 0x000000ffff307224 */ /* 0x000fe400078e0006 */
[----:B------:R-:W-:Y:S02]  /*43160*/  IMAD.MOV.U32 R4, RZ, RZ, R5 ;  /* 0x000000ffff047224 */ /* 0x000fe400078e0005 */
[----:B------:R-:W-:Y:S02]  /*43170*/  IMAD.MOV.U32 R6, RZ, RZ, R3 ;  /* 0x000000ffff067224 */ /* 0x000fe400078e0003 */
[----:B------:R-:W-:Y:S02]  /*43180*/  IMAD.MOV.U32 R5, RZ, RZ, R2 ;  /* 0x000000ffff057224 */ /* 0x000fe400078e0002 */
.L_x_50762:
[----:B------:R-:W-:Y:S05]  /*43190*/  BSYNC B1 ;  /* 0x0000000000017941 */ /* 0x000fea0003800000 */
.L_x_50760:
        /* <DEDUP_REMOVED lines=9> */
.L_x_50764:
[----:B------:R-:W-:Y:S02]  /*43230*/  IMAD.MOV.U32 R3, RZ, RZ, R48 ;  /* 0x000000ffff037224 */ /* 0x000fe400078e0030 */
[----:B------:R-:W-:Y:S02]  /*43240*/  IMAD.MOV.U32 R2, RZ, RZ, R4 ;  /* 0x000000ffff027224 */ /* 0x000fe400078e0004 */
[----:B------:R-:W-:Y:S02]  /*43250*/  IMAD.MOV.U32 R48, RZ, RZ, R45 ;  /* 0x000000ffff307224 */ /* 0x000fe400078e002d */
[----:B------:R-:W-:Y:S02]  /*43260*/  IMAD.MOV.U32 R4, RZ, RZ, R39 ;  /* 0x000000ffff047224 */ /* 0x000fe400078e0027 */
.L_x_50765:
[----:B------:R-:W-:Y:S05]  /*43270*/  BSYNC B1 ;  /* 0x0000000000017941 */ /* 0x000fea0003800000 */
.L_x_50763:
        /* <DEDUP_REMOVED lines=9> */
.L_x_50767:
[----:B------:R-:W-:Y:S02]  /*43310*/  IMAD.MOV.U32 R50, RZ, RZ, R3 ;  /* 0x000000ffff327224 */ /* 0x000fe400078e0003 */
[----:B------:R-:W-:Y:S02]  /*43320*/  IMAD.MOV.U32 R37, RZ, RZ, R2 ;  /* 0x000000ffff257224 */ /* 0x000fe400078e0002 */
[----:B------:R-:W-:Y:S02]  /*43330*/  IMAD.MOV.U32 R3, RZ, RZ, R18 ;  /* 0x000000ffff037224 */ /* 0x000fe400078e0012 */
[----:B------:R-:W-:Y:S02]  /*43340*/  IMAD.MOV.U32 R2, RZ, RZ, R17 ;  /* 0x000000ffff027224 */ /* 0x000fe400078e0011 */
.L_x_50768:
[----:B------:R-:W-:Y:S05]  /*43350*/  BSYNC B1 ;  /* 0x0000000000017941 */ /* 0x000fea0003800000 */
.L_x_50766:
        /* <DEDUP_REMOVED lines=9> */
.L_x_50770:
[----:B------:R-:W-:Y:S02]  /*433f0*/  IMAD.MOV.U32 R18, RZ, RZ, R50 ;  /* 0x000000ffff127224 */ /* 0x000fe400078e0032 */
[----:B------:R-:W-:Y:S02]  /*43400*/  IMAD.MOV.U32 R17, RZ, RZ, R37 ;  /* 0x000000ffff117224 */ /* 0x000fe400078e0025 */
[----:B------:R-:W-:Y:S02]  /*43410*/  IMAD.MOV.U32 R50, RZ, RZ, R47 ;  /* 0x000000ffff327224 */ /* 0x000fe400078e002f */
[----:B------:R-:W-:Y:S02]  /*43420*/  IMAD.MOV.U32 R37, RZ, RZ, R16 ;  /* 0x000000ffff257224 */ /* 0x000fe400078e0010 */
.L_x_50771:
[----:B------:R-:W-:Y:S05]  /*43430*/  BSYNC B1 ;  /* 0x0000000000017941 */ /* 0x000fea0003800000 */
.L_x_50769:
        /* <DEDUP_REMOVED lines=9> */
.L_x_50773:
[----:B------:R-:W-:Y:S02]  /*434d0*/  IMAD.MOV.U32 R58, RZ, RZ, R18 ;  /* 0x000000ffff3a7224 */ /* 0x000fe400078e0012 */
[----:B------:R-:W-:Y:S02]  /*434e0*/  IMAD.MOV.U32 R16, RZ, RZ, R17 ;  /* 0x000000ffff107224 */ /* 0x000fe400078e0011 */
[----:B------:R-:W-:Y:S02]  /*434f0*/  IMAD.MOV.U32 R18, RZ, RZ, R15 ;  /* 0x000000ffff127224 */ /* 0x000fe400078e000f */
[----:B------:R-:W-:Y:S02]  /*43500*/  IMAD.MOV.U32 R17, RZ, RZ, R14 ;  /* 0x000000ffff117224 */ /* 0x000fe400078e000e */
.L_x_50774:
[----:B------:R-:W-:Y:S05]  /*43510*/  BSYNC B1 ;  /* 0x0000000000017941 */ /* 0x000fea0003800000 */
.L_x_50772:
        /* <DEDUP_REMOVED lines=9> */
.L_x_50776:
[----:B------:R-:W-:Y:S02]  /*435b0*/  IMAD.MOV.U32 R15, RZ, RZ, R58 ;  /* 0x000000ffff0f7224 */ /* 0x000fe400078e003a */
[----:B------:R-:W-:Y:S02]  /*435c0*/  IMAD.MOV.U32 R14, RZ, RZ, R16 ;  /* 0x000000ffff0e7224 */ /* 0x000fe400078e0010 */
[----:B------:R-:W-:Y:S02]  /*435d0*/  IMAD.MOV.U32 R58, RZ, RZ, R55 ;  /* 0x000000ffff3a7224 */ /* 0x000fe400078e0037 */
[----:B------:R-:W-:Y:S02]  /*435e0*/  IMAD.MOV.U32 R16, RZ, RZ, R13 ;  /* 0x000000ffff107224 */ /* 0x000fe400078e000d */
.L_x_50777:
[----:B------:R-:W-:Y:S05]  /*435f0*/  BSYNC B1 ;  /* 0x0000000000017941 */ /* 0x000fea0003800000 */
.L_x_50775:
        /* <DEDUP_REMOVED lines=16> */
.L_x_50779:
[----:B------:R-:W-:Y:S02]  /*43700*/  IMAD.MOV.U32 R60, RZ, RZ, R19 ;  /* 0x000000ffff3c7224 */ /* 0x000fe400078e0013 */
[----:B------:R-:W-:Y:S01]  /*43710*/  IMAD.MOV.U32 R38, RZ, RZ, R71 ;  /* 0x000000ffff267224 */ /* 0x000fe200078e0047 */
[----:B------:R-:W-:Y:S01]  /*43720*/  MOV R71, R12 ;  /* 0x0000000c00477202 */ /* 0x000fe20000000f00 */
[----:B------:R-:W-:Y:S02]  /*43730*/  IMAD.MOV.U32 R19, RZ, RZ, R40 ;  /* 0x000000ffff137224 */ /* 0x000fe400078e0028 */
.L_x_50780:
[----:B------:R-:W-:Y:S05]  /*43740*/  BSYNC B1 ;  /* 0x0000000000017941 */ /* 0x000fea0003800000 */
.L_x_50778:
        /* <DEDUP_REMOVED lines=9> */
.L_x_50782:
[----:B------:R-:W-:Y:S02]  /*437e0*/  IMAD.MOV.U32 R27, RZ, RZ, R60 ;  /* 0x000000ffff1b7224 */ /* 0x000fe400078e003c */
[----:B------:R-:W-:Y:S01]  /*437f0*/  IMAD.MOV.U32 R13, RZ, RZ, R38 ;  /* 0x000000ffff0d7224 */ /* 0x000fe200078e0026 */
[----:B------:R-:W-:Y:S01]  /*43800*/  MOV R38, R11 ;  /* 0x0000000b00267202 */ /* 0x000fe20000000f00 */
[----:B------:R-:W-:Y:S02]  /*43810*/  IMAD.MOV.U32 R60, RZ, RZ, R29 ;  /* 0x000000ffff3c7224 */ /* 0x000fe400078e001d */
.L_x_50783:
[----:B------:R-:W-:Y:S05]  /*43820*/  BSYNC B1 ;  /* 0x0000000000017941 */ /* 0x000fea0003800000 */
.L_x_50781:
        /* <DEDUP_REMOVED lines=9> */
.L_x_50785:
[----:B------:R-:W-:Y:S02]  /*438c0*/  IMAD.MOV.U32 R40, RZ, RZ, R27 ;  /* 0x000000ffff287224 */ /* 0x000fe400078e001b */
[----:B------:R-:W-:Y:S01]  /*438d0*/  IMAD.MOV.U32 R12, RZ, RZ, R13 ;  /* 0x000000ffff0c7224 */ /* 0x000fe200078e000d */
[----:B------:R-:W-:Y:S01]  /*438e0*/  MOV R13, R10 ;  /* 0x0000000a000d7202 */ /* 0x000fe20000000f00 */
[----:B------:R-:W-:Y:S02]  /*438f0*/  IMAD.MOV.U32 R27, RZ, RZ, R42 ;  /* 0x000000ffff1b7224 */ /* 0x000fe400078e002a */
.L_x_50786:
[----:B------:R-:W-:Y:S05]  /*43900*/  BSYNC B1 ;  /* 0x0000000000017941 */ /* 0x000fea0003800000 */
.L_x_50784:
        /* <DEDUP_REMOVED lines=9> */
.L_x_50788:
[----:B------:R-:W-:Y:S02]  /*439a0*/  IMAD.MOV.U32 R29, RZ, RZ, R40 ;  /* 0x000000ffff1d7224 */ /* 0x000fe400078e0028 */
[----:B------:R-:W-:Y:S01]  /*439b0*/  IMAD.MOV.U32 R11, RZ, RZ, R12 ;  /* 0x000000ffff0b7224 */ /* 0x000fe200078e000c */
[----:B------:R-:W-:Y:S01]  /*439c0*/  MOV R12, R31 ;  /* 0x0000001f000c7202 */ /* 0x000fe20000000f00 */
[----:B------:R-:W-:Y:S02]  /*439d0*/  IMAD.MOV.U32 R40, RZ, RZ, R53 ;  /* 0x000000ffff287224 */ /* 0x000fe400078e0035 */
.L_x_50789:
[----:B------:R-:W-:Y:S05]  /*439e0*/  BSYNC B1 ;  /* 0x0000000000017941 */ /* 0x000fea0003800000 */
.L_x_50787:
        /* <DEDUP_REMOVED lines=9> */
.L_x_50791:
[----:B------:R-:W-:Y:S02]  /*43a80*/  IMAD.MOV.U32 R42, RZ, RZ, R29 ;  /* 0x000000ffff2a7224 */ /* 0x000fe400078e001d */
[----:B------:R-:W-:Y:S01]  /*43a90*/  IMAD.MOV.U32 R10, RZ, RZ, R11 ;  /* 0x000000ffff0a7224 */ /* 0x000fe200078e000b */
[----:B------:R-:W-:Y:S01]  /*43aa0*/  MOV R11, R8 ;  /* 0x00000008000b7202 */ /* 0x000fe20000000f00 */
[----:B------:R-:W-:Y:S02]  /*43ab0*/  IMAD.MOV.U32 R29, RZ, RZ, R44 ;  /* 0x000000ffff1d7224 */ /* 0x000fe400078e002c */
.L_x_50792:
[----:B------:R-:W-:Y:S05]  /*43ac0*/  BSYNC B1 ;  /* 0x0000000000017941 */ /* 0x000fea0003800000 */
.L_x_50790:
        /* <DEDUP_REMOVED lines=9> */
.L_x_50794:
[----:B------:R-:W-:Y:S02]  /*43b60*/  IMAD.MOV.U32 R39, RZ, RZ, R42 ;  /* 0x000000ffff277224 */ /* 0x000fe400078e002a */
[----:B------:R-:W-:Y:S01]  /*43b70*/  IMAD.MOV.U32 R31, RZ, RZ, R10 ;  /* 0x000000ffff1f7224 */ /* 0x000fe200078e000a */
[----:B------:R-:W-:Y:S01]  /*43b80*/  MOV R10, R9 ;  /* 0x00000009000a7202 */ /* 0x000fe20000000f00 */
[----:B------:R-:W-:Y:S02]  /*43b90*/  IMAD.MOV.U32 R42, RZ, RZ, R33 ;  /* 0x000000ffff2a7224 */ /* 0x000fe400078e0021 */
.L_x_50795:
[----:B------:R-:W-:Y:S05]  /*43ba0*/  BSYNC B1 ;  /* 0x0000000000017941 */ /* 0x000fea0003800000 */
.L_x_50793:
        /* <DEDUP_REMOVED lines=9> */
.L_x_50797:
[----:B------:R-:W-:Y:S02]  /*43c40*/  IMAD.MOV.U32 R44, RZ, RZ, R39 ;  /* 0x000000ffff2c7224 */ /* 0x000fe400078e0027 */
[----:B------:R-:W-:Y:S01]  /*43c50*/  IMAD.MOV.U32 R8, RZ, RZ, R31 ;  /* 0x000000ffff087224 */ /* 0x000fe200078e001f */
[----:B------:R-:W-:Y:S01]  /*43c60*/  MOV R31, R46 ;  /* 0x0000002e001f7202 */ /* 0x000fe20000000f00 */
[----:B------:R-:W-:Y:S02]  /*43c70*/  IMAD.MOV.U32 R39, RZ, RZ, R56 ;  /* 0x000000ffff277224 */ /* 0x000fe400078e0038 */
.L_x_50798:
[----:B------:R-:W-:Y:S05]  /*43c80*/  BSYNC B1 ;  /* 0x0000000000017941 */ /* 0x000fea0003800000 */
.L_x_50796:
        /* <DEDUP_REMOVED lines=9> */
.L_x_50800:
[----:B------:R-:W-:Y:S02]  /*43d20*/  IMAD.MOV.U32 R9, RZ, RZ, R44 ;  /* 0x000000ffff097224 */ /* 0x000fe400078e002c */
[----:B------:R-:W-:Y:S01]  /*43d30*/  IMAD.MOV.U32 R46, RZ, RZ, R8 ;  /* 0x000000ffff2e7224 */ /* 0x000fe200078e0008 */
[----:B------:R-:W-:Y:S01]  /*43d40*/  MOV R8, R7 ;  /* 0x0000000700087202 */ /* 0x000fe20000000f00 */
[----:B------:R-:W-:Y:S02]  /*43d50*/  IMAD.MOV.U32 R44, RZ, RZ, R35 ;  /* 0x000000ffff2c7224 */ /* 0x000fe400078e0023 */
.L_x_50801:
[----:B------:R-:W-:Y:S05]  /*43d60*/  BSYNC B1 ;  /* 0x0000000000017941 */ /* 0x000fea0003800000 */
.L_x_50799:
        /* <DEDUP_REMOVED lines=9> */
.L_x_50803:
[----:B------:R-:W-:Y:S02]  /*43e00*/  IMAD.MOV.U32 R33, RZ, RZ, R9 ;  /* 0x000000ffff217224 */ /* 0x000fe400078e0009 */
[----:B------:R-:W-:Y:S01]  /*43e10*/  IMAD.MOV.U32 R7, RZ, RZ, R46 ;  /* 0x000000ffff077224 */ /* 0x000fe200078e002e */
[----:B------:R-:W-:Y:S01]  /*43e20*/  MOV R46, R5 ;  /* 0x00000005002e7202 */ /* 0x000fe20000000f00 */
[----:B------:R-:W-:Y:S02]  /*43e30*/  IMAD.MOV.U32 R9, RZ, RZ, R6 ;  /* 0x000000ffff097224 */ /* 0x000fe400078e0006 */
.L_x_50804:
[----:B------:R-:W-:Y:S05]  /*43e40*/  BSYNC B1 ;  /* 0x0000000000017941 */ /* 0x000fea0003800000 */
.L_x_50802:
        /* <DEDUP_REMOVED lines=9> */
.L_x_50806:
[----:B------:R-:W-:Y:S02]  /*43ee0*/  IMAD.MOV.U32 R6, RZ, RZ, R33 ;  /* 0x000000ffff067224 */ /* 0x000fe400078e0021 */
[----:B------:R-:W-:Y:S01]  /*43ef0*/  IMAD.MOV.U32 R5, RZ, RZ, R7 ;  /* 0x000000ffff057224 */ /* 0x000fe200078e0007 */
[----:B------:R-:W-:Y:S01]  /*43f00*/  MOV R7, R4 ;  /* 0x0000000400077202 */ /* 0x000fe20000000f00 */
[----:B------:R-:W-:Y:S02]  /*43f10*/  IMAD.MOV.U32 R33, RZ, RZ, R48 ;  /* 0x000000ffff217224 */ /* 0x000fe400078e0030 */
.L_x_50807:
[----:B------:R-:W-:Y:S05]  /*43f20*/  BSYNC B1 ;  /* 0x0000000000017941 */ /* 0x000fea0003800000 */
.L_x_50805:
        /* <DEDUP_REMOVED lines=9> */
.L_x_50809:
[----:B------:R-:W-:Y:S02]  /*43fc0*/  IMAD.MOV.U32 R35, RZ, RZ, R6 ;  /* 0x000000ffff237224 */ /* 0x000fe400078e0006 */
[----:B------:R-:W-:Y:S01]  /*43fd0*/  IMAD.MOV.U32 R4, RZ, RZ, R5 ;  /* 0x000000ffff047224 */ /* 0x000fe200078e0005 */
[----:B------:R-:W-:Y:S01]  /*43fe0*/  MOV R5, R2 ;  /* 0x0000000200057202 */ /* 0x000fe20000000f00 */
[----:B------:R-:W-:Y:S02]  /*43ff0*/  IMAD.MOV.U32 R6, RZ, RZ, R3 ;  /* 0x000000ffff067224 */ /* 0x000fe400078e0003 */
.L_x_50810:
[----:B------:R-:W-:Y:S05]  /*44000*/  BSYNC B1 ;  /* 0x0000000000017941 */ /* 0x000fea0003800000 */
.L_x_50808:
        /* <DEDUP_REMOVED lines=9> */
.L_x_50812:
[----:B------:R-:W-:Y:S02]  /*440a0*/  IMAD.MOV.U32 R3, RZ, RZ, R35 ;  /* 0x000000ffff037224 */ /* 0x000fe400078e0023 */
[----:B------:R-:W-:Y:S01]  /*440b0*/  IMAD.MOV.U32 R2, RZ, RZ, R4 ;  /* 0x000000ffff027224 */ /* 0x000fe200078e0004 */
[----:B------:R-:W-:Y:S01]  /*440c0*/  MOV R4, R37 ;  /* 0x0000002500047202 */ /* 0x000fe20000000f00 */
[----:B------:R-:W-:Y:S02]  /*440d0*/  IMAD.MOV.U32 R35, RZ, RZ, R50 ;  /* 0x000000ffff237224 */ /* 0x000fe400078e0032 */
.L_x_50813:
[----:B------:R-:W-:Y:S05]  /*440e0*/  BSYNC B1 ;  /* 0x0000000000017941 */ /* 0x000fea0003800000 */
.L_x_50811:
        /* <DEDUP_REMOVED lines=9> */
.L_x_50815:
[----:B------:R-:W-:Y:S02]  /*44180*/  IMAD.MOV.U32 R45, RZ, RZ, R3 ;  /* 0x000000ffff2d7224 */ /* 0x000fe400078e0003 */
[----:B------:R-:W-:Y:S01]  /*44190*/  IMAD.MOV.U32 R37, RZ, RZ, R2 ;  /* 0x000000ffff257224 */ /* 0x000fe200078e0002 */
[----:B------:R-:W-:Y:S01]  /*441a0*/  MOV R2, R17 ;  /* 0x0000001100027202 */ /* 0x000fe20000000f00 */
[----:B------:R-:W-:Y:S02]  /*441b0*/  IMAD.MOV.U32 R3, RZ, RZ, R18 ;  /* 0x000000ffff037224 */ /* 0x000fe400078e0012 */
.L_x_50816:
[----:B------:R-:W-:Y:S05]  /*441c0*/  BSYNC B1 ;  /* 0x0000000000017941 */ /* 0x000fea0003800000 */
.L_x_50814:
        /* <DEDUP_REMOVED lines=9> */
.L_x_50818:
[----:B------:R-:W-:Y:S02]  /*44260*/  IMAD.MOV.U32 R18, RZ, RZ, R45 ;  /* 0x000000ffff127224 */ /* 0x000fe400078e002d */
[----:B------:R-:W-:Y:S01]  /*44270*/  IMAD.MOV.U32 R17, RZ, RZ, R37 ;  /* 0x000000ffff117224 */ /* 0x000fe200078e0025 */
[----:B------:R-:W-:Y:S01]  /*44280*/  MOV R37, R16 ;  /* 0x0000001000257202 */ /* 0x000fe20000000f00 */
[----:B------:R-:W-:Y:S02]  /*44290*/  IMAD.MOV.U32 R45, RZ, RZ, R58 ;  /* 0x000000ffff2d7224 */ /* 0x000fe400078e003a */
.L_x_50819:
[----:B------:R-:W-:Y:S05]  /*442a0*/  BSYNC B1 ;  /* 0x0000000000017941 */ /* 0x000fea0003800000 */
.L_x_50817:
        /* <DEDUP_REMOVED lines=9> */
.L_x_50821:
[----:B------:R-:W-:Y:S02]  /*44340*/  IMAD.MOV.U32 R47, RZ, RZ, R18 ;  /* 0x000000ffff2f7224 */ /* 0x000fe400078e0012 */
[----:B------:R-:W-:Y:S01]  /*44350*/  IMAD.MOV.U32 R16, RZ, RZ, R17 ;  /* 0x000000ffff107224 */ /* 0x000fe200078e0011 */
[----:B------:R-:W-:Y:S01]  /*44360*/  MOV R17, R14 ;  /* 0x0000000e00117202 */ /* 0x000fe20000000f00 */
[----:B------:R-:W-:Y:S02]  /*44370*/  IMAD.MOV.U32 R18, RZ, RZ, R15 ;  /* 0x000000ffff127224 */ /* 0x000fe400078e000f */
.L_x_50822:
[----:B------:R-:W-:Y:S05]  /*44380*/  BSYNC B1 ;  /* 0x0000000000017941 */ /* 0x000fea0003800000 */
.L_x_50820:
        /* <DEDUP_REMOVED lines=16> */
.L_x_50824:
[----:B------:R-:W-:Y:S01]  /*44490*/  IMAD.MOV.U32 R36, RZ, RZ, R19 ;  /* 0x000000ffff247224 */ /* 0x000fe200078e0013 */
[----:B------:R-:W-:Y:S01]  /*444a0*/  MOV R14, R71 ;  /* 0x00000047000e7202 */ /* 0x000fe20000000f00 */
[----:B------:R-:W-:Y:S02]  /*444b0*/  IMAD.MOV.U32 R19, RZ, RZ, R60 ;  /* 0x000000ffff137224 */ /* 0x000fe400078e003c */
[----:B------:R-:W-:Y:S02]  /*444c0*/  IMAD.MOV.U32 R71, RZ, RZ, R38 ;  /* 0x000000ffff477224 */ /* 0x000fe400078e0026 */
.L_x_50825:
[----:B------:R-:W-:Y:S05]  /*444d0*/  BSYNC B1 ;  /* 0x0000000000017941 */ /* 0x000fea0003800000 */
.L_x_50823:
        /* <DEDUP_REMOVED lines=9> */
.L_x_50827:
[----:B------:R-:W-:Y:S01]  /*44570*/  IMAD.MOV.U32 R25, RZ, RZ, R36 ;  /* 0x000000ffff197224 */ /* 0x000fe200078e0024 */
[----:B------:R-:W-:Y:S01]  /*44580*/  MOV R15, R14 ;  /* 0x0000000e000f7202 */ /* 0x000fe20000000f00 */
[----:B------:R-:W-:Y:S02]  /*44590*/  IMAD.MOV.U32 R36, RZ, RZ, R27 ;  /* 0x000000ffff247224 */ /* 0x000fe400078e001b */
[----:B------:R-:W-:Y:S02]  /*445a0*/  IMAD.MOV.U32 R14, RZ, RZ, R13 ;  /* 0x000000ffff0e7224 */ /* 0x000fe400078e000d */
.L_x_50828:
[----:B------:R-:W-:Y:S05]  /*445b0*/  BSYNC B1 ;  /* 0x0000000000017941 */ /* 0x000fea0003800000 */
.L_x_50826:
        /* <DEDUP_REMOVED lines=9> */
.L_x_50830:
[----:B------:R-:W-:Y:S01]  /*44650*/  IMAD.MOV.U32 R48, RZ, RZ, R25 ;  /* 0x000000ffff307224 */ /* 0x000fe200078e0019 */
[----:B------:R-:W-:Y:S01]  /*44660*/  MOV R38, R15 ;  /* 0x0000000f00267202 */ /* 0x000fe20000000f00 */
[----:B------:R-:W-:Y:S02]  /*44670*/  IMAD.MOV.U32 R25, RZ, RZ, R40 ;  /* 0x000000ffff197224 */ /* 0x000fe400078e0028 */
[----:B------:R-:W-:Y:S02]  /*44680*/  IMAD.MOV.U32 R15, RZ, RZ, R12 ;  /* 0x000000ffff0f7224 */ /* 0x000fe400078e000c */
.L_x_50831:
[----:B------:R-:W-:Y:S05]  /*44690*/  BSYNC B1 ;  /* 0x0000000000017941 */ /* 0x000fea0003800000 */
.L_x_50829:
        /* <DEDUP_REMOVED lines=9> */
.L_x_50833:
[----:B------:R-:W-:Y:S01]  /*44730*/  IMAD.MOV.U32 R27, RZ, RZ, R48 ;  /* 0x000000ffff1b7224 */ /* 0x000fe200078e0030 */
[----:B------:R-:W-:Y:S01]  /*44740*/  MOV R13, R38 ;  /* 0x00000026000d7202 */ /* 0x000fe20000000f00 */
[----:B------:R-:W-:Y:S02]  /*44750*/  IMAD.MOV.U32 R48, RZ, RZ, R29 ;  /* 0x000000ffff307224 */ /* 0x000fe400078e001d */
[----:B------:R-:W-:Y:S02]  /*44760*/  IMAD.MOV.U32 R38, RZ, RZ, R11 ;  /* 0x000000ffff267224 */ /* 0x000fe400078e000b */
.L_x_50834:
[----:B------:R-:W-:Y:S05]  /*44770*/  BSYNC B1 ;  /* 0x0000000000017941 */ /* 0x000fea0003800000 */
.L_x_50832:
        /* <DEDUP_REMOVED lines=9> */
.L_x_50836:
[----:B------:R-:W-:Y:S01]  /*44810*/  IMAD.MOV.U32 R40, RZ, RZ, R27 ;  /* 0x000000ffff287224 */ /* 0x000fe200078e001b */
[----:B------:R-:W-:Y:S01]  /*44820*/  MOV R12, R13 ;  /* 0x0000000d000c7202 */ /* 0x000fe20000000f00 */
[----:B------:R-:W-:Y:S02]  /*44830*/  IMAD.MOV.U32 R27, RZ, RZ, R42 ;  /* 0x000000ffff1b7224 */ /* 0x000fe400078e002a */
[----:B------:R-:W-:Y:S02]  /*44840*/  IMAD.MOV.U32 R13, RZ, RZ, R10 ;  /* 0x000000ffff0d7224 */ /* 0x000fe400078e000a */
.L_x_50837:
[----:B------:R-:W-:Y:S05]  /*44850*/  BSYNC B1 ;  /* 0x0000000000017941 */ /* 0x000fea0003800000 */
.L_x_50835:
        /* <DEDUP_REMOVED lines=9> */
.L_x_50839:
[----:B------:R-:W-:Y:S01]  /*448f0*/  IMAD.MOV.U32 R29, RZ, RZ, R40 ;  /* 0x000000ffff1d7224 */ /* 0x000fe200078e0028 */
[----:B------:R-:W-:Y:S01]  /*44900*/  MOV R11, R12 ;  /* 0x0000000c000b7202 */ /* 0x000fe20000000f00 */
[----:B------:R-:W-:Y:S02]  /*44910*/  IMAD.MOV.U32 R40, RZ, RZ, R39 ;  /* 0x000000ffff287224 */ /* 0x000fe400078e0027 */
[----:B------:R-:W-:Y:S02]  /*44920*/  IMAD.MOV.U32 R12, RZ, RZ, R31 ;  /* 0x000000ffff0c7224 */ /* 0x000fe400078e001f */
.L_x_50840:
[----:B------:R-:W-:Y:S05]  /*44930*/  BSYNC B1 ;  /* 0x0000000000017941 */ /* 0x000fea0003800000 */
.L_x_50838:
        /* <DEDUP_REMOVED lines=9> */
.L_x_50842:
[----:B------:R-:W-:Y:S01]  /*449d0*/  IMAD.MOV.U32 R10, RZ, RZ, R29 ;  /* 0x000000ffff0a7224 */ /* 0x000fe200078e001d */
[----:B------:R-:W-:Y:S01]  /*449e0*/  MOV R31, R11 ;  /* 0x0000000b001f7202 */ /* 0x000fe20000000f00 */
[----:B------:R-:W-:Y:S02]  /*449f0*/  IMAD.MOV.U32 R29, RZ, RZ, R44 ;  /* 0x000000ffff1d7224 */ /* 0x000fe400078e002c */
[----:B------:R-:W-:Y:S02]  /*44a00*/  IMAD.MOV.U32 R11, RZ, RZ, R8 ;  /* 0x000000ffff0b7224 */ /* 0x000fe400078e0008 */
.L_x_50843:
[----:B------:R-:W-:Y:S05]  /*44a10*/  BSYNC B1 ;  /* 0x0000000000017941 */ /* 0x000fea0003800000 */
.L_x_50841:
        /* <DEDUP_REMOVED lines=9> */
.L_x_50845:
[----:B------:R-:W-:Y:S01]  /*44ab0*/  IMAD.MOV.U32 R42, RZ, RZ, R10 ;  /* 0x000000ffff2a7224 */ /* 0x000fe200078e000a */
[----:B------:R-:W-:Y:S01]  /*44ac0*/  MOV R8, R31 ;  /* 0x0000001f00087202 */ /* 0x000fe20000000f00 */
[----:B------:R-:W-:Y:S02]  /*44ad0*/  IMAD.MOV.U32 R10, RZ, RZ, R9 ;  /* 0x000000ffff0a7224 */ /* 0x000fe400078e0009 */
[----:B------:R-:W-:Y:S02]  /*44ae0*/  IMAD.MOV.U32 R31, RZ, RZ, R46 ;  /* 0x000000ffff1f7224 */ /* 0x000fe400078e002e */
.L_x_50846:
[----:B------:R-:W-:Y:S05]  /*44af0*/  BSYNC B1 ;  /* 0x0000000000017941 */ /* 0x000fea0003800000 */
.L_x_50844:
        /* <DEDUP_REMOVED lines=9> */
.L_x_50848:
[----:B------:R-:W-:Y:S01]  /*44b90*/  IMAD.MOV.U32 R9, RZ, RZ, R42 ;  /* 0x000000ffff097224 */ /* 0x000fe200078e002a */
[----:B------:R-:W-:Y:S01]  /*44ba0*/  MOV R44, R8 ;  /* 0x00000008002c7202 */ /* 0x000fe20000000f00 */
[----:B------:R-:W-:Y:S02]  /*44bb0*/  IMAD.MOV.U32 R42, RZ, RZ, R33 ;  /* 0x000000ffff2a7224 */ /* 0x000fe400078e0021 */
[----:B------:R-:W-:Y:S02]  /*44bc0*/  IMAD.MOV.U32 R8, RZ, RZ, R7 ;  /* 0x000000ffff087224 */ /* 0x000fe400078e0007 */
.L_x_50849:
[----:B------:R-:W-:Y:S05]  /*44bd0*/  BSYNC B1 ;  /* 0x0000000000017941 */ /* 0x000fea0003800000 */
.L_x_50847:
        /* <DEDUP_REMOVED lines=9> */
.L_x_50851:
[----:B------:R-:W-:Y:S01]  /*44c70*/  IMAD.MOV.U32 R46, RZ, RZ, R9 ;  /* 0x000000ffff2e7224 */ /* 0x000fe200078e0009 */
[----:B------:R-:W-:Y:S01]  /*44c80*/  MOV R7, R44 ;  /* 0x0000002c00077202 */ /* 0x000fe20000000f00 */
[----:B------:R-:W-:Y:S02]  /*44c90*/  IMAD.MOV.U32 R9, RZ, RZ, R6 ;  /* 0x000000ffff097224 */ /* 0x000fe400078e0006 */
[----:B------:R-:W-:Y:S02]  /*44ca0*/  IMAD.MOV.U32 R44, RZ, RZ, R5 ;  /* 0x000000ffff2c7224 */ /* 0x000fe400078e0005 */
.L_x_50852:
[----:B------:R-:W-:Y:S05]  /*44cb0*/  BSYNC B1 ;  /* 0x0000000000017941 */ /* 0x000fea0003800000 */
.L_x_50850:
        /* <DEDUP_REMOVED lines=9> */
.L_x_50854:
[----:B------:R-:W-:Y:S01]  /*44d50*/  IMAD.MOV.U32 R6, RZ, RZ, R46 ;  /* 0x000000ffff067224 */ /* 0x000fe200078e002e */
[----:B------:R-:W-:Y:S01]  /*44d60*/  MOV R5, R7 ;  /* 0x0000000700057202 */ /* 0x000fe20000000f00 */
[----:B------:R-:W-:Y:S02]  /*44d70*/  IMAD.MOV.U32 R46, RZ, RZ, R35 ;  /* 0x000000ffff2e7224 */ /* 0x000fe400078e0023 */
[----:B------:R-:W-:Y:S02]  /*44d80*/  IMAD.MOV.U32 R7, RZ, RZ, R4 ;  /* 0x000000ffff077224 */ /* 0x000fe400078e0004 */
.L_x_50855:
[----:B------:R-:W-:Y:S05]  /*44d90*/  BSYNC B1 ;  /* 0x0000000000017941 */ /* 0x000fea0003800000 */
.L_x_50853:
        /* <DEDUP_REMOVED lines=9> */
.L_x_50857:
[----:B------:R-:W-:Y:S01]  /*44e30*/  IMAD.MOV.U32 R50, RZ, RZ, R6 ;  /* 0x000000ffff327224 */ /* 0x000fe200078e0006 */
[----:B------:R-:W-:Y:S01]  /*44e40*/  MOV R4, R5 ;  /* 0x0000000500047202 */ /* 0x000fe20000000f00 */
[----:B------:R-:W-:Y:S02]  /*44e50*/  IMAD.MOV.U32 R6, RZ, RZ, R3 ;  /* 0x000000ffff067224 */ /* 0x000fe400078e0003 */
[----:B------:R-:W-:Y:S02]  /*44e60*/  IMAD.MOV.U32 R5, RZ, RZ, R2 ;  /* 0x000000ffff057224 */ /* 0x000fe400078e0002 */
.L_x_50858:
[----:B------:R-:W-:Y:S05]  /*44e70*/  BSYNC B1 ;  /* 0x0000000000017941 */ /* 0x000fea0003800000 */
.L_x_50856:
        /* <DEDUP_REMOVED lines=9> */
.L_x_50860:
[----:B------:R-:W-:Y:S01]  /*44f10*/  IMAD.MOV.U32 R3, RZ, RZ, R50 ;  /* 0x000000ffff037224 */ /* 0x000fe200078e0032 */
[----:B------:R-:W-:Y:S01]  /*44f20*/  MOV R2, R4 ;  /* 0x0000000400027202 */ /* 0x000fe20000000f00 */
[----:B------:R-:W-:Y:S02]  /*44f30*/  IMAD.MOV.U32 R50, RZ, RZ, R45 ;  /* 0x000000ffff327224 */ /* 0x000fe400078e002d */
[----:B------:R-:W-:Y:S02]  /*44f40*/  IMAD.MOV.U32 R4, RZ, RZ, R37 ;  /* 0x000000ffff047224 */ /* 0x000fe400078e0025 */
.L_x_50861:
[----:B------:R-:W-:Y:S05]  /*44f50*/  BSYNC B1 ;  /* 0x0000000000017941 */ /* 0x000fea0003800000 */
.L_x_50859:
        /* <DEDUP_REMOVED lines=9> */
.L_x_50863:
[----:B------:R-:W-:Y:S01]  /*44ff0*/  IMAD.MOV.U32 R56, RZ, RZ, R3 ;  /* 0x000000ffff387224 */ /* 0x000fe200078e0003 */
[----:B------:R-:W-:Y:S01]  /*45000*/  MOV R33, R2 ;  /* 0x0000000200217202 */ /* 0x000fe20000000f00 */
[----:B------:R-:W-:Y:S02]  /*45010*/  IMAD.MOV.U32 R3, RZ, RZ, R18 ;  /* 0x000000ffff037224 */ /* 0x000fe400078e0012 */
[----:B------:R-:W-:Y:S02]  /*45020*/  IMAD.MOV.U32 R2, RZ, RZ, R17 ;  /* 0x000000ffff027224 */ /* 0x000fe400078e0011 */
.L_x_50864:
[----:B------:R-:W-:Y:S05]  /*45030*/  BSYNC B1 ;  /* 0x0000000000017941 */ /* 0x000fea0003800000 */
.L_x_50862:
        /* <DEDUP_REMOVED lines=9> */
.L_x_50866:
[----:B------:R-:W-:Y:S01]  /*450d0*/  IMAD.MOV.U32 R18, RZ, RZ, R56 ;  /* 0x000000ffff127224 */ /* 0x000fe200078e0038 */
[----:B------:R-:W-:Y:S01]  /*450e0*/  MOV R17, R33 ;  /* 0x0000002100117202 */ /* 0x000fe20000000f00 */
[----:B------:R-:W-:Y:S02]  /*450f0*/  IMAD.MOV.U32 R56, RZ, RZ, R47 ;  /* 0x000000ffff387224 */ /* 0x000fe400078e002f */
[----:B------:R-:W-:Y:S02]  /*45100*/  IMAD.MOV.U32 R33, RZ, RZ, R16 ;  /* 0x000000ffff217224 */ /* 0x000fe400078e0010 */
.L_x_50867:
[----:B------:R-:W-:Y:S05]  /*45110*/  BSYNC B1 ;  /* 0x0000000000017941 */ /* 0x000fea0003800000 */
.L_x_50865:
        /* <DEDUP_REMOVED lines=16> */
.L_x_50869:
[----:B------:R-:W-:Y:S02]  /*45220*/  IMAD.MOV.U32 R34, RZ, RZ, R19 ;  /* 0x000000ffff227224 */ /* 0x000fe400078e0013 */
[----:B------:R-:W-:Y:S02]  /*45230*/  IMAD.MOV.U32 R16, RZ, RZ, R71 ;  /* 0x000000ffff107224 */ /* 0x000fe400078e0047 */
[----:B------:R-:W-:Y:S02]  /*45240*/  IMAD.MOV.U32 R19, RZ, RZ, R36 ;  /* 0x000000ffff137224 */ /* 0x000fe400078e0024 */
[----:B------:R-:W-:Y:S02]  /*45250*/  IMAD.MOV.U32 R71, RZ, RZ, R14 ;  /* 0x000000ffff477224 */ /* 0x000fe400078e000e */
.L_x_50870:
[----:B------:R-:W-:Y:S05]  /*45260*/  BSYNC B1 ;  /* 0x0000000000017941 */ /* 0x000fea0003800000 */
.L_x_50868:
        /* <DEDUP_REMOVED lines=9> */
.L_x_50872:
[----:B------:R-:W-:Y:S02]  /*45300*/  IMAD.MOV.U32 R35, RZ, RZ, R34 ;  /* 0x000000ffff237224 */ /* 0x000fe400078e0022 */
[----:B------:R-:W-:Y:S02]  /*45310*/  IMAD.MOV.U32 R23, RZ, RZ, R16 ;  /* 0x000000ffff177224 */ /* 0x000fe400078e0010 */
[----:B------:R-:W-:Y:S02]  /*45320*/  IMAD.MOV.U32 R34, RZ, RZ, R25 ;  /* 0x000000ffff227224 */ /* 0x000fe400078e0019 */
[----:B------:R-:W-:Y:S02]  /*45330*/  IMAD.MOV.U32 R16, RZ, RZ, R15 ;  /* 0x000000ffff107224 */ /* 0x000fe400078e000f */
.L_x_50873:
[----:B------:R-:W-:Y:S05]  /*45340*/  BSYNC B1 ;  /* 0x0000000000017941 */ /* 0x000fea0003800000 */
.L_x_50871:
        /* <DEDUP_REMOVED lines=9> */
.L_x_50875:
[----:B------:R-:W-:Y:S02]  /*453e0*/  IMAD.MOV.U32 R36, RZ, RZ, R35 ;  /* 0x000000ffff247224 */ /* 0x000fe400078e0023 */
[----:B------:R-:W-:Y:S02]  /*453f0*/  IMAD.MOV.U32 R14, RZ, RZ, R23 ;  /* 0x000000ffff0e7224 */ /* 0x000fe400078e0017 */
[----:B------:R-:W-:Y:S02]  /*45400*/  IMAD.MOV.U32 R35, RZ, RZ, R48 ;  /* 0x000000ffff237224 */ /* 0x000fe400078e0030 */
[----:B------:R-:W-:Y:S02]  /*45410*/  IMAD.MOV.U32 R23, RZ, RZ, R38 ;  /* 0x000000ffff177224 */ /* 0x000fe400078e0026 */
.L_x_50876:
[----:B------:R-:W-:Y:S05]  /*45420*/  BSYNC B1 ;  /* 0x0000000000017941 */ /* 0x000fea0003800000 */
.L_x_50874:
        /* <DEDUP_REMOVED lines=9> */
.L_x_50878:
[----:B------:R-:W-:Y:S02]  /*454c0*/  IMAD.MOV.U32 R25, RZ, RZ, R36 ;  /* 0x000000ffff197224 */ /* 0x000fe400078e0024 */
[----:B------:R-:W-:Y:S02]  /*454d0*/  IMAD.MOV.U32 R15, RZ, RZ, R14 ;  /* 0x000000ffff0f7224 */ /* 0x000fe400078e000e */
[----:B------:R-:W-:Y:S02]  /*454e0*/  IMAD.MOV.U32 R36, RZ, RZ, R27 ;  /* 0x000000ffff247224 */ /* 0x000fe400078e001b */
[----:B------:R-:W-:Y:S02]  /*454f0*/  IMAD.MOV.U32 R14, RZ, RZ, R13 ;  /* 0x000000ffff0e7224 */ /* 0x000fe400078e000d */
.L_x_50879:
[----:B------:R-:W-:Y:S05]  /*45500*/  BSYNC B1 ;  /* 0x0000000000017941 */ /* 0x000fea0003800000 */
.L_x_50877:
        /* <DEDUP_REMOVED lines=9> */
.L_x_50881:
[----:B------:R-:W-:Y:S02]  /*455a0*/  IMAD.MOV.U32 R48, RZ, RZ, R25 ;  /* 0x000000ffff307224 */ /* 0x000fe400078e0019 */
[----:B------:R-:W-:Y:S02]  /*455b0*/  IMAD.MOV.U32 R38, RZ, RZ, R15 ;  /* 0x000000ffff267224 */ /* 0x000fe400078e000f */
[----:B------:R-:W-:Y:S02]  /*455c0*/  IMAD.MOV.U32 R25, RZ, RZ, R40 ;  /* 0x000000ffff197224 */ /* 0x000fe400078e0028 */
[----:B------:R-:W-:Y:S02]  /*455d0*/  IMAD.MOV.U32 R15, RZ, RZ, R12 ;  /* 0x000000ffff0f7224 */ /* 0x000fe400078e000c */
.L_x_50882:
[----:B------:R-:W-:Y:S05]  /*455e0*/  BSYNC B1 ;  /* 0x0000000000017941 */ /* 0x000fea0003800000 */
.L_x_50880:
        /* <DEDUP_REMOVED lines=9> */
.L_x_50884:
[----:B------:R-:W-:Y:S02]  /*45680*/  IMAD.MOV.U32 R13, RZ, RZ, R48 ;  /* 0x000000ffff0d7224 */ /* 0x000fe400078e0030 */
[----:B------:R-:W-:Y:S02]  /*45690*/  IMAD.MOV.U32 R12, RZ, RZ, R38 ;  /* 0x000000ffff0c7224 */ /* 0x000fe400078e0026 */
[----:B------:R-:W-:Y:S02]  /*456a0*/  IMAD.MOV.U32 R48, RZ, RZ, R29 ;  /* 0x000000ffff307224 */ /* 0x000fe400078e001d */
[----:B------:R-:W-:Y:S02]  /*456b0*/  IMAD.MOV.U32 R38, RZ, RZ, R11 ;  /* 0x000000ffff267224 */ /* 0x000fe400078e000b */
.L_x_50885:
[----:B------:R-:W-:Y:S05]  /*456c0*/  BSYNC B1 ;  /* 0x0000000000017941 */ /* 0x000fea0003800000 */
.L_x_50883:
        /* <DEDUP_REMOVED lines=9> */
.L_x_50887:
[----:B------:R-:W-:Y:S02]  /*45760*/  IMAD.MOV.U32 R27, RZ, RZ, R13 ;  /* 0x000000ffff1b7224 */ /* 0x000fe400078e000d */
[----:B------:R-:W-:Y:S02]  /*45770*/  IMAD.MOV.U32 R11, RZ, RZ, R12 ;  /* 0x000000ffff0b7224 */ /* 0x000fe400078e000c */
[----:B------:R-:W-:Y:S02]  /*45780*/  IMAD.MOV.U32 R13, RZ, RZ, R10 ;  /* 0x000000ffff0d7224 */ /* 0x000fe400078e000a */
[----:B------:R-:W-:Y:S02]  /*45790*/  IMAD.MOV.U32 R12, RZ, RZ, R31 ;  /* 0x000000ffff0c7224 */ /* 0x000fe400078e001f */
.L_x_50888:
[----:B------:R-:W-:Y:S05]  /*457a0*/  BSYNC B1 ;  /* 0x0000000000017941 */ /* 0x000fea0003800000 */
.L_x_50886:
        /* <DEDUP_REMOVED lines=9> */
.L_x_50890:
[----:B------:R-:W-:Y:S02]  /*45840*/  IMAD.MOV.U32 R10, RZ, RZ, R27 ;  /* 0x000000ffff0a7224 */ /* 0x000fe400078e001b */
[----:B------:R-:W-:Y:S02]  /*45850*/  IMAD.MOV.U32 R29, RZ, RZ, R11 ;  /* 0x000000ffff1d7224 */ /* 0x000fe400078e000b */
[----:B------:R-:W-:Y:S02]  /*45860*/  IMAD.MOV.U32 R27, RZ, RZ, R42 ;  /* 0x000000ffff1b7224 */ /* 0x000fe400078e002a */
[----:B------:R-:W-:Y:S02]  /*45870*/  IMAD.MOV.U32 R11, RZ, RZ, R8 ;  /* 0x000000ffff0b7224 */ /* 0x000fe400078e0008 */
.L_x_50891:
[----:B------:R-:W-:Y:S05]  /*45880*/  BSYNC B1 ;  /* 0x0000000000017941 */ /* 0x000fea0003800000 */
.L_x_50889:
        /* <DEDUP_REMOVED lines=9> */
.L_x_50893:
[----:B------:R-:W-:Y:S02]  /*45920*/  IMAD.MOV.U32 R31, RZ, RZ, R10 ;  /* 0x000000ffff1f7224 */ /* 0x000fe400078e000a */
[----:B------:R-:W-:Y:S02]  /*45930*/  IMAD.MOV.U32 R8, RZ, RZ, R29 ;  /* 0x000000ffff087224 */ /* 0x000fe400078e001d */
[----:B------:R-:W-:Y:S02]  /*45940*/  IMAD.MOV.U32 R10, RZ, RZ, R9 ;  /* 0x000000ffff0a7224 */ /* 0x000fe400078e0009 */
[----:B------:R-:W-:Y:S02]  /*45950*/  IMAD.MOV.U32 R29, RZ, RZ, R44 ;  /* 0x000000ffff1d7224 */ /* 0x000fe400078e002c */
.L_x_50894:
[----:B------:R-:W-:Y:S05]  /*45960*/  BSYNC B1 ;  /* 0x0000000000017941 */ /* 0x000fea0003800000 */
.L_x_50892:
        /* <DEDUP_REMOVED lines=9> */
.L_x_50896:
[----:B------:R-:W-:Y:S02]  /*45a00*/  IMAD.MOV.U32 R9, RZ, RZ, R31 ;  /* 0x000000ffff097224 */ /* 0x000fe400078e001f */
[----:B------:R-:W-:Y:S02]  /*45a10*/  IMAD.MOV.U32 R40, RZ, RZ, R8 ;  /* 0x000000ffff287224 */ /* 0x000fe400078e0008 */
[----:B------:R-:W-:Y:S02]  /*45a20*/  IMAD.MOV.U32 R31, RZ, RZ, R46 ;  /* 0x000000ffff1f7224 */ /* 0x000fe400078e002e */
[----:B------:R-:W-:Y:S02]  /*45a30*/  IMAD.MOV.U32 R8, RZ, RZ, R7 ;  /* 0x000000ffff087224 */ /* 0x000fe400078e0007 */
.L_x_50897:
[----:B------:R-:W-:Y:S05]  /*45a40*/  BSYNC B1 ;  /* 0x0000000000017941 */ /* 0x000fea0003800000 */
.L_x_50895:
        /* <DEDUP_REMOVED lines=9> */
.L_x_50899:
[----:B------:R-:W-:Y:S02]  /*45ae0*/  IMAD.MOV.U32 R37, RZ, RZ, R9 ;  /* 0x000000ffff257224 */ /* 0x000fe400078e0009 */
[----:B------:R-:W-:Y:S02]  /*45af0*/  IMAD.MOV.U32 R7, RZ, RZ, R40 ;  /* 0x000000ffff077224 */ /* 0x000fe400078e0028 */
[----:B------:R-:W-:Y:S02]  /*45b00*/  IMAD.MOV.U32 R9, RZ, RZ, R6 ;  /* 0x000000ffff097224 */ /* 0x000fe400078e0006 */
[----:B------:R-:W-:Y:S02]  /*45b10*/  IMAD.MOV.U32 R40, RZ, RZ, R5 ;  /* 0x000000ffff287224 */ /* 0x000fe400078e0005 */
.L_x_50900:
[----:B------:R-:W-:Y:S05]  /*45b20*/  BSYNC B1 ;  /* 0x0000000000017941 */ /* 0x000fea0003800000 */
.L_x_50898:
        /* <DEDUP_REMOVED lines=9> */
.L_x_50902:
[----:B------:R-:W-:Y:S02]  /*45bc0*/  IMAD.MOV.U32 R6, RZ, RZ, R37 ;  /* 0x000000ffff067224 */ /* 0x000fe400078e0025 */
[----:B------:R-:W-:Y:S02]  /*45bd0*/  IMAD.MOV.U32 R5, RZ, RZ, R7 ;  /* 0x000000ffff057224 */ /* 0x000fe400078e0007 */
[----:B------:R-:W-:Y:S02]  /*45be0*/  IMAD.MOV.U32 R37, RZ, RZ, R50 ;  /* 0x000000ffff257224 */ /* 0x000fe400078e0032 */
[----:B------:R-:W-:Y:S02]  /*45bf0*/  IMAD.MOV.U32 R7, RZ, RZ, R4 ;  /* 0x000000ffff077224 */ /* 0x000fe400078e0004 */
.L_x_50903:
[----:B------:R-:W-:Y:S05]  /*45c00*/  BSYNC B1 ;  /* 0x0000000000017941 */ /* 0x000fea0003800000 */
.L_x_50901:
        /* <DEDUP_REMOVED lines=9> */
.L_x_50905:
[----:B------:R-:W-:Y:S02]  /*45ca0*/  IMAD.MOV.U32 R39, RZ, RZ, R6 ;  /* 0x000000ffff277224 */ /* 0x000fe400078e0006 */
[----:B------:R-:W-:Y:S02]  /*45cb0*/  IMAD.MOV.U32 R4, RZ, RZ, R5 ;  /* 0x000000ffff047224 */ /* 0x000fe400078e0005 */
[----:B------:R-:W-:Y:S02]  /*45cc0*/  IMAD.MOV.U32 R6, RZ, RZ, R3 ;  /* 0x000000ffff067224 */ /* 0x000fe400078e0003 */
[----:B------:R-:W-:Y:S02]  /*45cd0*/  IMAD.MOV.U32 R5, RZ, RZ, R2 ;  /* 0x000000ffff057224 */ /* 0x000fe400078e0002 */
.L_x_50906:
[----:B------:R-:W-:Y:S05]  /*45ce0*/  BSYNC B1 ;  /* 0x0000000000017941 */ /* 0x000fea0003800000 */
.L_x_50904:
        /* <DEDUP_REMOVED lines=9> */
.L_x_50908:
[----:B------:R-:W-:Y:S02]  /*45d80*/  IMAD.MOV.U32 R3, RZ, RZ, R39 ;  /* 0x000000ffff037224 */ /* 0x000fe400078e0027 */
[----:B------:R-:W-:Y:S02]  /*45d90*/  IMAD.MOV.U32 R2, RZ, RZ, R4 ;  /* 0x000000ffff027224 */ /* 0x000fe400078e0004 */
[----:B------:R-:W-:Y:S02]  /*45da0*/  IMAD.MOV.U32 R39, RZ, RZ, R56 ;  /* 0x000000ffff277224 */ /* 0x000fe400078e0038 */
[----:B------:R-:W-:Y:S02]  /*45db0*/  IMAD.MOV.U32 R4, RZ, RZ, R33 ;  /* 0x000000ffff047224 */ /* 0x000fe400078e0021 */
.L_x_50909:
[----:B------:R-:W-:Y:S05]  /*45dc0*/  BSYNC B1 ;  /* 0x0000000000017941 */ /* 0x000fea0003800000 */
.L_x_50907:
        /* <DEDUP_REMOVED lines=9> */
.L_x_50911:
[----:B------:R-:W-:Y:S02]  /*45e60*/  IMAD.MOV.U32 R42, RZ, RZ, R3 ;  /* 0x000000ffff2a7224 */ /* 0x000fe400078e0003 */
[----:B------:R-:W-:Y:S02]  /*45e70*/  IMAD.MOV.U32 R33, RZ, RZ, R2 ;  /* 0x000000ffff217224 */ /* 0x000fe400078e0002 */
[----:B------:R-:W-:Y:S02]  /*45e80*/  IMAD.MOV.U32 R3, RZ, RZ, R18 ;  /* 0x000000ffff037224 */ /* 0x000fe400078e0012 */
[----:B------:R-:W-:Y:S02]  /*45e90*/  IMAD.MOV.U32 R2, RZ, RZ, R17 ;  /* 0x000000ffff027224 */ /* 0x000fe400078e0011 */
.L_x_50912:
[----:B------:R-:W-:Y:S05]  /*45ea0*/  BSYNC B1 ;  /* 0x0000000000017941 */ /* 0x000fea0003800000 */
.L_x_50910:
        /* <DEDUP_REMOVED lines=16> */
.L_x_50914:
[----:B------:R-:W-:Y:S02]  /*45fb0*/  IMAD.MOV.U32 R32, RZ, RZ, R19 ;  /* 0x000000ffff207224 */ /* 0x000fe400078e0013 */
[----:B------:R-:W-:Y:S01]  /*45fc0*/  IMAD.MOV.U32 R18, RZ, RZ, R71 ;  /* 0x000000ffff127224 */ /* 0x000fe200078e0047 */
[----:B------:R-:W-:Y:S01]  /*45fd0*/  MOV R71, R16 ;  /* 0x0000001000477202 */ /* 0x000fe20000000f00 */
[----:B------:R-:W-:Y:S02]  /*45fe0*/  IMAD.MOV.U32 R19, RZ, RZ, R34 ;  /* 0x000000ffff137224 */ /* 0x000fe400078e0022 */
.L_x_50915:
[----:B------:R-:W-:Y:S05]  /*45ff0*/  BSYNC B1 ;  /* 0x0000000000017941 */ /* 0x000fea0003800000 */
.L_x_50913:
        /* <DEDUP_REMOVED lines=9> */
.L_x_50917:
[----:B------:R-:W-:Y:S02]  /*46090*/  IMAD.MOV.U32 R21, RZ, RZ, R32 ;  /* 0x000000ffff157224 */ /* 0x000fe400078e0020 */
[----:B------:R-:W-:Y:S01]  /*460a0*/  IMAD.MOV.U32 R17, RZ, RZ, R18 ;  /* 0x000000ffff117224 */ /* 0x000fe200078e0012 */
[----:B------:R-:W-:Y:S01]  /*460b0*/  MOV R18, R23 ;  /* 0x0000001700127202 */ /* 0x000fe20000000f00 */
[----:B------:R-:W-:Y:S02]  /*460c0*/  IMAD.MOV.U32 R32, RZ, RZ, R35 ;  /* 0x000000ffff207224 */ /* 0x000fe400078e0023 */
.L_x_50918:
[----:B------:R-:W-:Y:S05]  /*460d0*/  BSYNC B1 ;  /* 0x0000000000017941 */ /* 0x000fea0003800000 */
.L_x_50916:
        /* <DEDUP_REMOVED lines=9> */
.L_x_50920:
[----:B------:R-:W-:Y:S02]  /*46170*/  IMAD.MOV.U32 R34, RZ, RZ, R21 ;  /* 0x000000ffff227224 */ /* 0x000fe400078e0015 */
[----:B------:R-:W-:Y:S01]  /*46180*/  IMAD.MOV.U32 R16, RZ, RZ, R17 ;  /* 0x000000ffff107224 */ /* 0x000fe200078e0011 */
[----:B------:R-:W-:Y:S01]  /*46190*/  MOV R17, R14 ;  /* 0x0000000e00117202 */ /* 0x000fe20000000f00 */
[----:B------:R-:W-:Y:S02]  /*461a0*/  IMAD.MOV.U32 R21, RZ, RZ, R36 ;  /* 0x000000ffff157224 */ /* 0x000fe400078e0024 */
.L_x_50921:
[----:B------:R-:W-:Y:S05]  /*461b0*/  BSYNC B1 ;  /* 0x0000000000017941 */ /* 0x000fea0003800000 */
.L_x_50919:
        /* <DEDUP_REMOVED lines=9> */
.L_x_50923:
[----:B------:R-:W-:Y:S02]  /*46250*/  IMAD.MOV.U32 R35, RZ, RZ, R34 ;  /* 0x000000ffff237224 */ /* 0x000fe400078e0022 */
[----:B------:R-:W-:Y:S01]  /*46260*/  IMAD.MOV.U32 R23, RZ, RZ, R16 ;  /* 0x000000ffff177224 */ /* 0x000fe200078e0010 */
[----:B------:R-:W-:Y:S01]  /*46270*/  MOV R16, R15 ;  /* 0x0000000f00107202 */ /* 0x000fe20000000f00 */
[----:B------:R-:W-:Y:S02]  /*46280*/  IMAD.MOV.U32 R34, RZ, RZ, R25 ;  /* 0x000000ffff227224 */ /* 0x000fe400078e0019 */
.L_x_50924:
[----:B------:R-:W-:Y:S05]  /*46290*/  BSYNC B1 ;  /* 0x0000000000017941 */ /* 0x000fea0003800000 */
.L_x_50922:
        /* <DEDUP_REMOVED lines=9> */
.L_x_50926:
[----:B------:R-:W-:Y:S02]  /*46330*/  IMAD.MOV.U32 R14, RZ, RZ, R35 ;  /* 0x000000ffff0e7224 */ /* 0x000fe400078e0023 */
[----:B------:R-:W-:Y:S01]  /*46340*/  IMAD.MOV.U32 R15, RZ, RZ, R23 ;  /* 0x000000ffff0f7224 */ /* 0x000fe200078e0017 */
[----:B------:R-:W-:Y:S01]  /*46350*/  MOV R23, R38 ;  /* 0x0000002600177202 */ /* 0x000fe20000000f00 */
[----:B------:R-:W-:Y:S02]  /*46360*/  IMAD.MOV.U32 R35, RZ, RZ, R48 ;  /* 0x000000ffff237224 */ /* 0x000fe400078e0030 */
.L_x_50927:
[----:B------:R-:W-:Y:S05]  /*46370*/  BSYNC B1 ;  /* 0x0000000000017941 */ /* 0x000fea0003800000 */
.L_x_50925:
        /* <DEDUP_REMOVED lines=9> */
.L_x_50929:
[----:B------:R-:W-:Y:S02]  /*46410*/  IMAD.MOV.U32 R38, RZ, RZ, R14 ;  /* 0x000000ffff267224 */ /* 0x000fe400078e000e */
[----:B------:R-:W-:Y:S01]  /*46420*/  IMAD.MOV.U32 R36, RZ, RZ, R15 ;  /* 0x000000ffff247224 */ /* 0x000fe200078e000f */
[----:B------:R-:W-:Y:S01]  /*46430*/  MOV R15, R12 ;  /* 0x0000000c000f7202 */ /* 0x000fe20000000f00 */
[----:B------:R-:W-:Y:S02]  /*46440*/  IMAD.MOV.U32 R14, RZ, RZ, R13 ;  /* 0x000000ffff0e7224 */ /* 0x000fe400078e000d */
.L_x_50930:
[----:B------:R-:W-:Y:S05]  /*46450*/  BSYNC B1 ;  /* 0x0000000000017941 */ /* 0x000fea0003800000 */
.L_x_50928:
        /* <DEDUP_REMOVED lines=9> */
.L_x_50932:
[----:B------:R-:W-:Y:S02]  /*464f0*/  IMAD.MOV.U32 R13, RZ, RZ, R38 ;  /* 0x000000ffff0d7224 */ /* 0x000fe400078e0026 */
[----:B------:R-:W-:Y:S01]  /*46500*/  IMAD.MOV.U32 R12, RZ, RZ, R36 ;  /* 0x000000ffff0c7224 */ /* 0x000fe200078e0024 */
[----:B------:R-:W-:Y:S01]  /*46510*/  MOV R36, R11 ;  /* 0x0000000b00247202 */ /* 0x000fe20000000f00 */
[----:B------:R-:W-:Y:S02]  /*46520*/  IMAD.MOV.U32 R38, RZ, RZ, R27 ;  /* 0x000000ffff267224 */ /* 0x000fe400078e001b */
.L_x_50933:
[----:B------:R-:W-:Y:S05]  /*46530*/  BSYNC B1 ;  /* 0x0000000000017941 */ /* 0x000fea0003800000 */
.L_x_50931:
        /* <DEDUP_REMOVED lines=9> */
.L_x_50935:
[----:B------:R-:W-:Y:S02]  /*465d0*/  IMAD.MOV.U32 R44, RZ, RZ, R13 ;  /* 0x000000ffff2c7224 */ /* 0x000fe400078e000d */
[----:B------:R-:W-:Y:S01]  /*465e0*/  IMAD.MOV.U32 R11, RZ, RZ, R12 ;  /* 0x000000ffff0b7224 */ /* 0x000fe200078e000c */
[----:B------:R-:W-:Y:S01]  /*465f0*/  MOV R12, R29 ;  /* 0x0000001d000c7202 */ /* 0x000fe20000000f00 */
[----:B------:R-:W-:Y:S02]  /*46600*/  IMAD.MOV.U32 R13, RZ, RZ, R10 ;  /* 0x000000ffff0d7224 */ /* 0x000fe400078e000a */
.L_x_50936:
[----:B------:R-:W-:Y:S05]  /*46610*/  BSYNC B1 ;  /* 0x0000000000017941 */ /* 0x000fea0003800000 */
.L_x_50934:
        /* <DEDUP_REMOVED lines=9> */
.L_x_50938:
[----:B------:R-:W-:Y:S02]  /*466b0*/  IMAD.MOV.U32 R10, RZ, RZ, R44 ;  /* 0x000000ffff0a7224 */ /* 0x000fe400078e002c */
[----:B------:R-:W-:Y:S01]  /*466c0*/  IMAD.MOV.U32 R25, RZ, RZ, R11 ;  /* 0x000000ffff197224 */ /* 0x000fe200078e000b */
[----:B------:R-:W-:Y:S01]  /*466d0*/  MOV R11, R8 ;  /* 0x00000008000b7202 */ /* 0x000fe20000000f00 */
[----:B------:R-:W-:Y:S02]  /*466e0*/  IMAD.MOV.U32 R44, RZ, RZ, R31 ;  /* 0x000000ffff2c7224 */ /* 0x000fe400078e001f */
.L_x_50939:
[----:B------:R-:W-:Y:S05]  /*466f0*/  BSYNC B1 ;  /* 0x0000000000017941 */ /* 0x000fea0003800000 */
.L_x_50937:
        /* <DEDUP_REMOVED lines=9> */
.L_x_50941:
[----:B------:R-:W-:Y:S02]  /*46790*/  IMAD.MOV.U32 R46, RZ, RZ, R10 ;  /* 0x000000ffff2e7224 */ /* 0x000fe400078e000a */
[----:B------:R-:W-:Y:S01]  /*467a0*/  IMAD.MOV.U32 R8, RZ, RZ, R25 ;  /* 0x000000ffff087224 */ /* 0x000fe200078e0019 */
[----:B------:R-:W-:Y:S01]  /*467b0*/  MOV R25, R40 ;  /* 0x0000002800197202 */ /* 0x000fe20000000f00 */
[----:B------:R-:W-:Y:S02]  /*467c0*/  IMAD.MOV.U32 R10, RZ, RZ, R9 ;  /* 0x000000ffff0a7224 */ /* 0x000fe400078e0009 */
.L_x_50942:
[----:B------:R-:W-:Y:S05]  /*467d0*/  BSYNC B1 ;  /* 0x0000000000017941 */ /* 0x000fea0003800000 */
.L_x_50940:
        /* <DEDUP_REMOVED lines=9> */
.L_x_50944:
[----:B------:R-:W-:Y:S02]  /*46870*/  IMAD.MOV.U32 R9, RZ, RZ, R46 ;  /* 0x000000ffff097224 */ /* 0x000fe400078e002e */
[----:B------:R-:W-:Y:S01]  /*46880*/  IMAD.MOV.U32 R40, RZ, RZ, R8 ;  /* 0x000000ffff287224 */ /* 0x000fe200078e0008 */
[----:B------:R-:W-:Y:S01]  /*46890*/  MOV R8, R7 ;  /* 0x0000000700087202 */ /* 0x000fe20000000f00 */
[----:B------:R-:W-:Y:S02]  /*468a0*/  IMAD.MOV.U32 R46, RZ, RZ, R37 ;  /* 0x000000ffff2e7224 */ /* 0x000fe400078e0025 */
.L_x_50945:
[----:B------:R-:W-:Y:S05]  /*468b0*/  BSYNC B1 ;  /* 0x0000000000017941 */ /* 0x000fea0003800000 */
.L_x_50943:
        /* <DEDUP_REMOVED lines=9> */
.L_x_50947:
[----:B------:R-:W-:Y:S02]  /*46950*/  IMAD.MOV.U32 R48, RZ, RZ, R9 ;  /* 0x000000ffff307224 */ /* 0x000fe400078e0009 */
[----:B------:R-:W-:Y:S01]  /*46960*/  IMAD.MOV.U32 R7, RZ, RZ, R40 ;  /* 0x000000ffff077224 */ /* 0x000fe200078e0028 */
[----:B------:R-:W-:Y:S01]  /*46970*/  MOV R40, R5 ;  /* 0x0000000500287202 */ /* 0x000fe20000000f00 */
[----:B------:R-:W-:Y:S02]  /*46980*/  IMAD.MOV.U32 R9, RZ, RZ, R6 ;  /* 0x000000ffff097224 */ /* 0x000fe400078e0006 */
.L_x_50948:
[----:B------:R-:W-:Y:S05]  /*46990*/  BSYNC B1 ;  /* 0x0000000000017941 */ /* 0x000fea0003800000 */
.L_x_50946:
        /* <DEDUP_REMOVED lines=9> */
.L_x_50950:
[----:B------:R-:W-:Y:S02]  /*46a30*/  IMAD.MOV.U32 R6, RZ, RZ, R48 ;  /* 0x000000ffff067224 */ /* 0x000fe400078e0030 */
[----:B------:R-:W-:Y:S01]  /*46a40*/  IMAD.MOV.U32 R5, RZ, RZ, R7 ;  /* 0x000000ffff057224 */ /* 0x000fe200078e0007 */
[----:B------:R-:W-:Y:S01]  /*46a50*/  MOV R7, R4 ;  /* 0x0000000400077202 */ /* 0x000fe20000000f00 */
[----:B------:R-:W-:Y:S02]  /*46a60*/  IMAD.MOV.U32 R48, RZ, RZ, R39 ;  /* 0x000000ffff307224 */ /* 0x000fe400078e0027 */
.L_x_50951:
[----:B------:R-:W-:Y:S05]  /*46a70*/  BSYNC B1 ;  /* 0x0000000000017941 */ /* 0x000fea0003800000 */
.L_x_50949:
        /* <DEDUP_REMOVED lines=9> */
.L_x_50953:
[----:B------:R-:W-:Y:S02]  /*46b10*/  IMAD.MOV.U32 R27, RZ, RZ, R6 ;  /* 0x000000ffff1b7224 */ /* 0x000fe400078e0006 */
[----:B------:R-:W-:Y:S01]  /*46b20*/  IMAD.MOV.U32 R4, RZ, RZ, R5 ;  /* 0x000000ffff047224 */ /* 0x000fe200078e0005 */
[----:B------:R-:W-:Y:S01]  /*46b30*/  MOV R5, R2 ;  /* 0x0000000200057202 */ /* 0x000fe20000000f00 */
[----:B------:R-:W-:Y:S02]  /*46b40*/  IMAD.MOV.U32 R6, RZ, RZ, R3 ;  /* 0x000000ffff067224 */ /* 0x000fe400078e0003 */
.L_x_50954:
[----:B------:R-:W-:Y:S05]  /*46b50*/  BSYNC B1 ;  /* 0x0000000000017941 */ /* 0x000fea0003800000 */
.L_x_50952:
        /* <DEDUP_REMOVED lines=9> */
.L_x_50956:
[----:B------:R-:W-:Y:S02]  /*46bf0*/  IMAD.MOV.U32 R3, RZ, RZ, R27 ;  /* 0x000000ffff037224 */ /* 0x000fe400078e001b */
[----:B------:R-:W-:Y:S01]  /*46c00*/  IMAD.MOV.U32 R2, RZ, RZ, R4 ;  /* 0x000000ffff027224 */ /* 0x000fe200078e0004 */
[----:B------:R-:W-:Y:S01]  /*46c10*/  MOV R4, R33 ;  /* 0x0000002100047202 */ /* 0x000fe20000000f00 */
[----:B------:R-:W-:Y:S02]  /*46c20*/  IMAD.MOV.U32 R27, RZ, RZ, R42 ;  /* 0x000000ffff1b7224 */ /* 0x000fe400078e002a */
.L_x_50957:
[----:B------:R-:W-:Y:S05]  /*46c30*/  BSYNC B1 ;  /* 0x0000000000017941 */ /* 0x000fea0003800000 */
.L_x_50955:
        /* <DEDUP_REMOVED lines=16> */
.L_x_50959:
[----:B------:R-:W-:Y:S01]  /*46d40*/  IMAD.MOV.U32 R42, RZ, RZ, R19 ;  /* 0x000000ffff2a7224 */ /* 0x000fe200078e0013 */
[----:B------:R-:W-:Y:S01]  /*46d50*/  MOV R30, R71 ;  /* 0x00000047001e7202 */ /* 0x000fe20000000f00 */
[----:B------:R-:W-:Y:S02]  /*46d60*/  IMAD.MOV.U32 R19, RZ, RZ, R32 ;  /* 0x000000ffff137224 */ /* 0x000fe400078e0020 */
[----:B------:R-:W-:Y:S02]  /*46d70*/  IMAD.MOV.U32 R71, RZ, RZ, R18 ;  /* 0x000000ffff477224 */ /* 0x000fe400078e0012 */
.L_x_50960:
[----:B------:R-:W-:Y:S05]  /*46d80*/  BSYNC B1 ;  /* 0x0000000000017941 */ /* 0x000fea0003800000 */
.L_x_50958:
        /* <DEDUP_REMOVED lines=9> */
.L_x_50962:
[----:B------:R-:W-:Y:S01]  /*46e20*/  IMAD.MOV.U32 R31, RZ, RZ, R42 ;  /* 0x000000ffff1f7224 */ /* 0x000fe200078e002a */
[----:B------:R-:W-:Y:S01]  /*46e30*/  MOV R29, R30 ;  /* 0x0000001e001d7202 */ /* 0x000fe20000000f00 */
[----:B------:R-:W-:Y:S02]  /*46e40*/  IMAD.MOV.U32 R42, RZ, RZ, R21 ;  /* 0x000000ffff2a7224 */ /* 0x000fe400078e0015 */
[----:B------:R-:W-:Y:S02]  /*46e50*/  IMAD.MOV.U32 R30, RZ, RZ, R17 ;  /* 0x000000ffff1e7224 */ /* 0x000fe400078e0011 */
.L_x_50963:
[----:B------:R-:W-:Y:S05]  /*46e60*/  BSYNC B1 ;  /* 0x0000000000017941 */ /* 0x000fea0003800000 */
.L_x_50961:
        /* <DEDUP_REMOVED lines=9> */
.L_x_50965:
[----:B------:R-:W-:Y:S01]  /*46f00*/  IMAD.MOV.U32 R32, RZ, RZ, R31 ;  /* 0x000000ffff207224 */ /* 0x000fe200078e001f */
[----:B------:R-:W-:Y:S01]  /*46f10*/  MOV R18, R29 ;  /* 0x0000001d00127202 */ /* 0x000fe20000000f00 */
[----:B------:R-:W-:Y:S02]  /*46f20*/  IMAD.MOV.U32 R31, RZ, RZ, R34 ;  /* 0x000000ffff1f7224 */ /* 0x000fe400078e0022 */
[----:B------:R-:W-:Y:S02]  /*46f30*/  IMAD.MOV.U32 R29, RZ, RZ, R16 ;  /* 0x000000ffff1d7224 */ /* 0x000fe400078e0010 */
.L_x_50966:
[----:B------:R-:W-:Y:S05]  /*46f40*/  BSYNC B1 ;  /* 0x0000000000017941 */ /* 0x000fea0003800000 */
.L_x_50964:
        /* <DEDUP_REMOVED lines=9> */
.L_x_50968:
[----:B------:R-:W-:Y:S01]  /*46fe0*/  IMAD.MOV.U32 R17, RZ, RZ, R32 ;  /* 0x000000ffff117224 */ /* 0x000fe200078e0020 */
[----:B------:R-:W-:Y:S01]  /*46ff0*/  MOV R16, R18 ;  /* 0x0000001200107202 */ /* 0x000fe20000000f00 */
[----:B------:R-:W-:Y:S02]  /*47000*/  IMAD.MOV.U32 R32, RZ, RZ, R35 ;  /* 0x000000ffff207224 */ /* 0x000fe400078e0023 */
[----:B------:R-:W-:Y:S02]  /*47010*/  IMAD.MOV.U32 R18, RZ, RZ, R23 ;  /* 0x000000ffff127224 */ /* 0x000fe400078e0017 */
.L_x_50969:
[----:B------:R-:W-:Y:S05]  /*47020*/  BSYNC B1 ;  /* 0x0000000000017941 */ /* 0x000fea0003800000 */
.L_x_50967:
        /* <DEDUP_REMOVED lines=9> */
.L_x_50971:
[----:B------:R-:W-:Y:S01]  /*470c0*/  IMAD.MOV.U32 R23, RZ, RZ, R17 ;  /* 0x000000ffff177224 */ /* 0x000fe200078e0011 */
[----:B------:R-:W-:Y:S01]  /*470d0*/  MOV R21, R16 ;  /* 0x0000001000157202 */ /* 0x000fe20000000f00 */
[----:B------:R-:W-:Y:S02]  /*470e0*/  IMAD.MOV.U32 R17, RZ, RZ, R14 ;  /* 0x000000ffff117224 */ /* 0x000fe400078e000e */
[----:B------:R-:W-:Y:S02]  /*470f0*/  IMAD.MOV.U32 R16, RZ, RZ, R15 ;  /* 0x000000ffff107224 */ /* 0x000fe400078e000f */
.L_x_50972:
[----:B------:R-:W-:Y:S05]  /*47100*/  BSYNC B1 ;  /* 0x0000000000017941 */ /* 0x000fea0003800000 */
.L_x_50970:
        /* <DEDUP_REMOVED lines=9> */
.L_x_50974:
[----:B------:R-:W-:Y:S01]  /*471a0*/  IMAD.MOV.U32 R14, RZ, RZ, R23 ;  /* 0x000000ffff0e7224 */ /* 0x000fe200078e0017 */
[----:B------:R-:W-:Y:S01]  /*471b0*/  MOV R15, R21 ;  /* 0x00000015000f7202 */ /* 0x000fe20000000f00 */
[----:B------:R-:W-:Y:S02]  /*471c0*/  IMAD.MOV.U32 R23, RZ, RZ, R38 ;  /* 0x000000ffff177224 */ /* 0x000fe400078e0026 */
[----:B------:R-:W-:Y:S02]  /*471d0*/  IMAD.MOV.U32 R21, RZ, RZ, R36 ;  /* 0x000000ffff157224 */ /* 0x000fe400078e0024 */
.L_x_50975:
[----:B------:R-:W-:Y:S05]  /*471e0*/  BSYNC B1 ;  /* 0x0000000000017941 */ /* 0x000fea0003800000 */
.L_x_50973:
        /* <DEDUP_REMOVED lines=9> */
.L_x_50977:
[----:B------:R-:W-:Y:S01]  /*47280*/  IMAD.MOV.U32 R33, RZ, RZ, R14 ;  /* 0x000000ffff217224 */ /* 0x000fe200078e000e */
[----:B------:R-:W-:Y:S01]  /*47290*/  MOV R34, R15 ;  /* 0x0000000f00227202 */ /* 0x000fe20000000f00 */
[----:B------:R-:W-:Y:S02]  /*472a0*/  IMAD.MOV.U32 R14, RZ, RZ, R13 ;  /* 0x000000ffff0e7224 */ /* 0x000fe400078e000d */
[----:B------:R-:W-:Y:S02]  /*472b0*/  IMAD.MOV.U32 R15, RZ, RZ, R12 ;  /* 0x000000ffff0f7224 */ /* 0x000fe400078e000c */
.L_x_50978:
[----:B------:R-:W-:Y:S05]  /*472c0*/  BSYNC B1 ;  /* 0x0000000000017941 */ /* 0x000fea0003800000 */
.L_x_50976:
        /* <DEDUP_REMOVED lines=9> */
.L_x_50980:
[----:B------:R-:W-:Y:S01]  /*47360*/  IMAD.MOV.U32 R13, RZ, RZ, R33 ;  /* 0x000000ffff0d7224 */ /* 0x000fe200078e0021 */
[----:B------:R-:W-:Y:S01]  /*47370*/  MOV R12, R34 ;  /* 0x00000022000c7202 */ /* 0x000fe20000000f00 */
[----:B------:R-:W-:Y:S02]  /*47380*/  IMAD.MOV.U32 R33, RZ, RZ, R44 ;  /* 0x000000ffff217224 */ /* 0x000fe400078e002c */
[----:B------:R-:W-:Y:S02]  /*47390*/  IMAD.MOV.U32 R34, RZ, RZ, R11 ;  /* 0x000000ffff227224 */ /* 0x000fe400078e000b */
.L_x_50981:
[----:B------:R-:W-:Y:S05]  /*473a0*/  BSYNC B1 ;  /* 0x0000000000017941 */ /* 0x000fea0003800000 */
.L_x_50979:
        /* <DEDUP_REMOVED lines=9> */
.L_x_50983:
[----:B------:R-:W-:Y:S01]  /*47440*/  IMAD.MOV.U32 R35, RZ, RZ, R13 ;  /* 0x000000ffff237224 */ /* 0x000fe200078e000d */
[----:B------:R-:W-:Y:S01]  /*47450*/  MOV R11, R12 ;  /* 0x0000000c000b7202 */ /* 0x000fe20000000f00 */
[----:B------:R-:W-:Y:S02]  /*47460*/  IMAD.MOV.U32 R13, RZ, RZ, R10 ;  /* 0x000000ffff0d7224 */ /* 0x000fe400078e000a */
[----:B------:R-:W-:Y:S02]  /*47470*/  IMAD.MOV.U32 R12, RZ, RZ, R25 ;  /* 0x000000ffff0c7224 */ /* 0x000fe400078e0019 */
.L_x_50984:
[----:B------:R-:W-:Y:S05]  /*47480*/  BSYNC B1 ;  /* 0x0000000000017941 */ /* 0x000fea0003800000 */
.L_x_50982:
        /* <DEDUP_REMOVED lines=9> */
.L_x_50986:
[----:B------:R-:W-:Y:S01]  /*47520*/  IMAD.MOV.U32 R10, RZ, RZ, R35 ;  /* 0x000000ffff0a7224 */ /* 0x000fe200078e0023 */
[----:B------:R-:W-:Y:S01]  /*47530*/  MOV R25, R11 ;  /* 0x0000000b00197202 */ /* 0x000fe20000000f00 */
[----:B------:R-:W-:Y:S02]  /*47540*/  IMAD.MOV.U32 R35, RZ, RZ, R46 ;  /* 0x000000ffff237224 */ /* 0x000fe400078e002e */
[----:B------:R-:W-:Y:S02]  /*47550*/  IMAD.MOV.U32 R11, RZ, RZ, R8 ;  /* 0x000000ffff0b7224 */ /* 0x000fe400078e0008 */
.L_x_50987:
[----:B------:R-:W-:Y:S05]  /*47560*/  BSYNC B1 ;  /* 0x0000000000017941 */ /* 0x000fea0003800000 */
.L_x_50985:
        /* <DEDUP_REMOVED lines=9> */
.L_x_50989:
[----:B------:R-:W-:Y:S01]  /*47600*/  IMAD.MOV.U32 R37, RZ, RZ, R10 ;  /* 0x000000ffff257224 */ /* 0x000fe200078e000a */
[----:B------:R-:W-:Y:S01]  /*47610*/  MOV R8, R25 ;  /* 0x0000001900087202 */ /* 0x000fe20000000f00 */
[----:B------:R-:W-:Y:S02]  /*47620*/  IMAD.MOV.U32 R10, RZ, RZ, R9 ;  /* 0x000000ffff0a7224 */ /* 0x000fe400078e0009 */
[----:B------:R-:W-:Y:S02]  /*47630*/  IMAD.MOV.U32 R25, RZ, RZ, R40 ;  /* 0x000000ffff197224 */ /* 0x000fe400078e0028 */
.L_x_50990:
[----:B------:R-:W-:Y:S05]  /*47640*/  BSYNC B1 ;  /* 0x0000000000017941 */ /* 0x000fea0003800000 */
.L_x_50988:
        /* <DEDUP_REMOVED lines=9> */
.L_x_50992:
[----:B------:R-:W-:Y:S01]  /*476e0*/  IMAD.MOV.U32 R9, RZ, RZ, R37 ;  /* 0x000000ffff097224 */ /* 0x000fe200078e0025 */
[----:B------:R-:W-:Y:S01]  /*476f0*/  MOV R36, R8 ;  /* 0x0000000800247202 */ /* 0x000fe20000000f00 */
[----:B------:R-:W-:Y:S02]  /*47700*/  IMAD.MOV.U32 R37, RZ, RZ, R48 ;  /* 0x000000ffff257224 */ /* 0x000fe400078e0030 */
[----:B------:R-:W-:Y:S02]  /*47710*/  IMAD.MOV.U32 R8, RZ, RZ, R7 ;  /* 0x000000ffff087224 */ /* 0x000fe400078e0007 */
.L_x_50993:
[----:B------:R-:W-:Y:S05]  /*47720*/  BSYNC B1 ;  /* 0x0000000000017941 */ /* 0x000fea0003800000 */
.L_x_50991:
        /* <DEDUP_REMOVED lines=9> */
.L_x_50995:
[----:B------:R-:W-:Y:S01]  /*477c0*/  IMAD.MOV.U32 R38, RZ, RZ, R9 ;  /* 0x000000ffff267224 */ /* 0x000fe200078e0009 */
[----:B------:R-:W-:Y:S01]  /*477d0*/  MOV R7, R36 ;  /* 0x0000002400077202 */ /* 0x000fe20000000f00 */
[----:B------:R-:W-:Y:S02]  /*477e0*/  IMAD.MOV.U32 R9, RZ, RZ, R6 ;  /* 0x000000ffff097224 */ /* 0x000fe400078e0006 */
[----:B------:R-:W-:Y:S02]  /*477f0*/  IMAD.MOV.U32 R36, RZ, RZ, R5 ;  /* 0x000000ffff247224 */ /* 0x000fe400078e0005 */
.L_x_50996:
[----:B------:R-:W-:Y:S05]  /*47800*/  BSYNC B1 ;  /* 0x0000000000017941 */ /* 0x000fea0003800000 */
.L_x_50994:
        /* <DEDUP_REMOVED lines=9> */
.L_x_50998:
[----:B------:R-:W-:Y:S01]  /*478a0*/  IMAD.MOV.U32 R6, RZ, RZ, R38 ;  /* 0x000000ffff067224 */ /* 0x000fe200078e0026 */
[----:B------:R-:W-:Y:S01]  /*478b0*/  MOV R5, R7 ;  /* 0x0000000700057202 */ /* 0x000fe20000000f00 */
[----:B------:R-:W-:Y:S02]  /*478c0*/  IMAD.MOV.U32 R38, RZ, RZ, R27 ;  /* 0x000000ffff267224 */ /* 0x000fe400078e001b */
[----:B------:R-:W-:Y:S02]  /*478d0*/  IMAD.MOV.U32 R7, RZ, RZ, R4 ;  /* 0x000000ffff077224 */ /* 0x000fe400078e0004 */
.L_x_50999:
[----:B------:R-:W-:Y:S05]  /*478e0*/  BSYNC B1 ;  /* 0x0000000000017941 */ /* 0x000fea0003800000 */
.L_x_50997:
        /* <DEDUP_REMOVED lines=9> */
.L_x_51001:
[----:B------:R-:W-:Y:S01]  /*47980*/  IMAD.MOV.U32 R27, RZ, RZ, R6 ;  /* 0x000000ffff1b7224 */ /* 0x000fe200078e0006 */
[----:B------:R-:W-:Y:S01]  /*47990*/  MOV R4, R5 ;  /* 0x0000000500047202 */ /* 0x000fe20000000f00 */
[----:B------:R-:W-:Y:S02]  /*479a0*/  IMAD.MOV.U32 R6, RZ, RZ, R3 ;  /* 0x000000ffff067224 */ /* 0x000fe400078e0003 */
[----:B------:R-:W-:Y:S02]  /*479b0*/  IMAD.MOV.U32 R5, RZ, RZ, R2 ;  /* 0x000000ffff057224 */ /* 0x000fe400078e0002 */
.L_x_51002:
[----:B------:R-:W-:Y:S05]  /*479c0*/  BSYNC B1 ;  /* 0x0000000000017941 */ /* 0x000fea0003800000 */
.L_x_51000:
        /* <DEDUP_REMOVED lines=16> */
.L_x_51004:
[----:B------:R-:W-:Y:S02]  /*47ad0*/  IMAD.MOV.U32 R2, RZ, RZ, R19 ;  /* 0x000000ffff027224 */ /* 0x000fe400078e0013 */
[----:B------:R-:W-:Y:S02]  /*47ae0*/  IMAD.MOV.U32 R28, RZ, RZ, R71 ;  /* 0x000000ffff1c7224 */ /* 0x000fe400078e0047 */
[----:B------:R-:W-:Y:S02]  /*47af0*/  IMAD.MOV.U32 R19, RZ, RZ, R42 ;  /* 0x000000ffff137224 */ /* 0x000fe400078e002a */
[----:B------:R-:W-:Y:S02]  /*47b00*/  IMAD.MOV.U32 R71, RZ, RZ, R30 ;  /* 0x000000ffff477224 */ /* 0x000fe400078e001e */
.L_x_51005:
[----:B------:R-:W-:Y:S05]  /*47b10*/  BSYNC B1 ;  /* 0x0000000000017941 */ /* 0x000fea0003800000 */
.L_x_51003:
        /* <DEDUP_REMOVED lines=9> */
.L_x_51007:
[----:B------:R-:W-:Y:S02]  /*47bb0*/  IMAD.MOV.U32 R3, RZ, RZ, R2 ;  /* 0x000000ffff037224 */ /* 0x000fe400078e0002 */
[----:B------:R-:W-:Y:S02]  /*47bc0*/  IMAD.MOV.U32 R39, RZ, RZ, R28 ;  /* 0x000000ffff277224 */ /* 0x000fe400078e001c */
[----:B------:R-:W-:Y:S02]  /*47bd0*/  IMAD.MOV.U32 R2, RZ, RZ, R31 ;  /* 0x000000ffff027224 */ /* 0x000fe400078e001f */
[----:B------:R-:W-:Y:S02]  /*47be0*/  IMAD.MOV.U32 R28, RZ, RZ, R29 ;  /* 0x000000ffff1c7224 */ /* 0x000fe400078e001d */
.L_x_51008:
[----:B------:R-:W-:Y:S05]  /*47bf0*/  BSYNC B1 ;  /* 0x0000000000017941 */ /* 0x000fea0003800000 */
.L_x_51006:
        /* <DEDUP_REMOVED lines=9> */
.L_x_51010:
[----:B------:R-:W-:Y:S02]  /*47c90*/  IMAD.MOV.U32 R30, RZ, RZ, R3 ;  /* 0x000000ffff1e7224 */ /* 0x000fe400078e0003 */
[----:B------:R-:W-:Y:S02]  /*47ca0*/  IMAD.MOV.U32 R29, RZ, RZ, R39 ;  /* 0x000000ffff1d7224 */ /* 0x000fe400078e0027 */
[----:B------:R-:W-:Y:S02]  /*47cb0*/  IMAD.MOV.U32 R3, RZ, RZ, R32 ;  /* 0x000000ffff037224 */ /* 0x000fe400078e0020 */
[----:B------:R-:W-:Y:S02]  /*47cc0*/  IMAD.MOV.U32 R39, RZ, RZ, R18 ;  /* 0x000000ffff277224 */ /* 0x000fe400078e0012 */
.L_x_51011:
[----:B------:R-:W-:Y:S05]  /*47cd0*/  BSYNC B1 ;  /* 0x0000000000017941 */ /* 0x000fea0003800000 */
.L_x_51009:
        /* <DEDUP_REMOVED lines=9> */
.L_x_51013:
[----:B------:R-:W-:Y:S02]  /*47d70*/  IMAD.MOV.U32 R18, RZ, RZ, R30 ;  /* 0x000000ffff127224 */ /* 0x000fe400078e001e */
[----:B------:R-:W-:Y:S02]  /*47d80*/  IMAD.MOV.U32 R32, RZ, RZ, R29 ;  /* 0x000000ffff207224 */ /* 0x000fe400078e001d */
[----:B------:R-:W-:Y:S02]  /*47d90*/  IMAD.MOV.U32 R30, RZ, RZ, R17 ;  /* 0x000000ffff1e7224 */ /* 0x000fe400078e0011 */
[----:B------:R-:W-:Y:S02]  /*47da0*/  IMAD.MOV.U32 R29, RZ, RZ, R16 ;  /* 0x000000ffff1d7224 */ /* 0x000fe400078e0010 */
.L_x_51014:
[----:B------:R-:W-:Y:S05]  /*47db0*/  BSYNC B1 ;  /* 0x0000000000017941 */ /* 0x000fea0003800000 */
.L_x_51012:
        /* <DEDUP_REMOVED lines=9> */
.L_x_51016:
[----:B------:R-:W-:Y:S02]  /*47e50*/  IMAD.MOV.U32 R17, RZ, RZ, R18 ;  /* 0x000000ffff117224 */ /* 0x000fe400078e0012 */
[----:B------:R-:W-:Y:S02]  /*47e60*/  IMAD.MOV.U32 R16, RZ, RZ, R32 ;  /* 0x000000ffff107224 */ /* 0x000fe400078e0020 */
[----:B------:R-:W-:Y:S02]  /*47e70*/  IMAD.MOV.U32 R18, RZ, RZ, R23 ;  /* 0x000000ffff127224 */ /* 0x000fe400078e0017 */
[----:B------:R-:W-:Y:S02]  /*47e80*/  IMAD.MOV.U32 R32, RZ, RZ, R21 ;  /* 0x000000ffff207224 */ /* 0x000fe400078e0015 */
.L_x_51017:
[----:B------:R-:W-:Y:S05]  /*47e90*/  BSYNC B1 ;  /* 0x0000000000017941 */ /* 0x000fea0003800000 */
.L_x_51015:
        /* <DEDUP_REMOVED lines=9> */
.L_x_51019:
[----:B------:R-:W-:Y:S02]  /*47f30*/  IMAD.MOV.U32 R40, RZ, RZ, R17 ;  /* 0x000000ffff287224 */ /* 0x000fe400078e0011 */
[----:B------:R-:W-:Y:S02]  /*47f40*/  IMAD.MOV.U32 R21, RZ, RZ, R16 ;  /* 0x000000ffff157224 */ /* 0x000fe400078e0010 */
[----:B------:R-:W-:Y:S02]  /*47f50*/  IMAD.MOV.U32 R17, RZ, RZ, R14 ;  /* 0x000000ffff117224 */ /* 0x000fe400078e000e */
[----:B------:R-:W-:Y:S02]  /*47f60*/  IMAD.MOV.U32 R16, RZ, RZ, R15 ;  /* 0x000000ffff107224 */ /* 0x000fe400078e000f */
.L_x_51020:
[----:B------:R-:W-:Y:S05]  /*47f70*/  BSYNC B1 ;  /* 0x0000000000017941 */ /* 0x000fea0003800000 */
.L_x_51018:
        /* <DEDUP_REMOVED lines=9> */
.L_x_51022:
[----:B------:R-:W-:Y:S02]  /*48010*/  IMAD.MOV.U32 R14, RZ, RZ, R40 ;  /* 0x000000ffff0e7224 */ /* 0x000fe400078e0028 */
[----:B------:R-:W-:Y:S02]  /*48020*/  IMAD.MOV.U32 R15, RZ, RZ, R21 ;  /* 0x000000ffff0f7224 */ /* 0x000fe400078e0015 */
[----:B------:R-:W-:Y:S02]  /*48030*/  IMAD.MOV.U32 R40, RZ, RZ, R33 ;  /* 0x000000ffff287224 */ /* 0x000fe400078e0021 */
[----:B------:R-:W-:Y:S02]  /*48040*/  IMAD.MOV.U32 R21, RZ, RZ, R34 ;  /* 0x000000ffff157224 */ /* 0x000fe400078e0022 */
.L_x_51023:
[----:B------:R-:W-:Y:S05]  /*48050*/  BSYNC B1 ;  /* 0x0000000000017941 */ /* 0x000fea0003800000 */
.L_x_51021:
        /* <DEDUP_REMOVED lines=9> */
.L_x_51025:
[----:B------:R-:W-:Y:S02]  /*480f0*/  IMAD.MOV.U32 R34, RZ, RZ, R14 ;  /* 0x000000ffff227224 */ /* 0x000fe400078e000e */
[----:B------:R-:W-:Y:S02]  /*48100*/  IMAD.MOV.U32 R42, RZ, RZ, R15 ;  /* 0x000000ffff2a7224 */ /* 0x000fe400078e000f */
[----:B------:R-:W-:Y:S02]  /*48110*/  IMAD.MOV.U32 R14, RZ, RZ, R13 ;  /* 0x000000ffff0e7224 */ /* 0x000fe400078e000d */
[----:B------:R-:W-:Y:S02]  /*48120*/  IMAD.MOV.U32 R15, RZ, RZ, R12 ;  /* 0x000000ffff0f7224 */ /* 0x000fe400078e000c */
.L_x_51026:
[----:B------:R-:W-:Y:S05]  /*48130*/  BSYNC B1 ;  /* 0x0000000000017941 */ /* 0x000fea0003800000 */
.L_x_51024:
        /* <DEDUP_REMOVED lines=9> */
.L_x_51028:
[----:B------:R-:W-:Y:S02]  /*481d0*/  IMAD.MOV.U32 R13, RZ, RZ, R34 ;  /* 0x000000ffff0d7224 */ /* 0x000fe400078e0022 */
[----:B------:R-:W-:Y:S02]  /*481e0*/  IMAD.MOV.U32 R12, RZ, RZ, R42 ;  /* 0x000000ffff0c7224 */ /* 0x000fe400078e002a */
[----:B------:R-:W-:Y:S02]  /*481f0*/  IMAD.MOV.U32 R34, RZ, RZ, R35 ;  /* 0x000000ffff227224 */ /* 0x000fe400078e0023 */
[----:B------:R-:W-:Y:S02]  /*48200*/  IMAD.MOV.U32 R42, RZ, RZ, R11 ;  /* 0x000000ffff2a7224 */ /* 0x000fe400078e000b */
.L_x_51029:
[----:B------:R-:W-:Y:S05]  /*48210*/  BSYNC B1 ;  /* 0x0000000000017941 */ /* 0x000fea0003800000 */
.L_x_51027:
        /* <DEDUP_REMOVED lines=9> */
.L_x_51031:
[----:B------:R-:W-:Y:S02]  /*482b0*/  IMAD.MOV.U32 R44, RZ, RZ, R13 ;  /* 0x000000ffff2c7224 */ /* 0x000fe400078e000d */
[----:B------:R-:W-:Y:S02]  /*482c0*/  IMAD.MOV.U32 R11, RZ, RZ, R12 ;  /* 0x000000ffff0b7224 */ /* 0x000fe400078e000c */
[----:B------:R-:W-:Y:S02]  /*482d0*/  IMAD.MOV.U32 R13, RZ, RZ, R10 ;  /* 0x000000ffff0d7224 */ /* 0x000fe400078e000a */
[----:B------:R-:W-:Y:S02]  /*482e0*/  IMAD.MOV.U32 R12, RZ, RZ, R25 ;  /* 0x000000ffff0c7224 */ /* 0x000fe400078e0019 */
.L_x_51032:
[----:B------:R-:W-:Y:S05]  /*482f0*/  BSYNC B1 ;  /* 0x0000000000017941 */ /* 0x000fea0003800000 */
.L_x_51030:
        /* <DEDUP_REMOVED lines=9> */
.L_x_51034:
[----:B------:R-:W-:Y:S02]  /*48390*/  IMAD.MOV.U32 R10, RZ, RZ, R44 ;  /* 0x000000ffff0a7224 */ /* 0x000fe400078e002c */
[----:B------:R-:W-:Y:S02]  /*483a0*/  IMAD.MOV.U32 R23, RZ, RZ, R11 ;  /* 0x000000ffff177224 */ /* 0x000fe400078e000b */
[----:B------:R-:W-:Y:S02]  /*483b0*/  IMAD.MOV.U32 R44, RZ, RZ, R37 ;  /* 0x000000ffff2c7224 */ /* 0x000fe400078e0025 */
[----:B------:R-:W-:Y:S02]  /*483c0*/  IMAD.MOV.U32 R11, RZ, RZ, R8 ;  /* 0x000000ffff0b7224 */ /* 0x000fe400078e0008 */
.L_x_51035:
[----:B------:R-:W-:Y:S05]  /*483d0*/  BSYNC B1 ;  /* 0x0000000000017941 */ /* 0x000fea0003800000 */
.L_x_51033:
        /* <DEDUP_REMOVED lines=9> */
.L_x_51037:
[----:B------:R-:W-:Y:S02]  /*48470*/  IMAD.MOV.U32 R25, RZ, RZ, R10 ;  /* 0x000000ffff197224 */ /* 0x000fe400078e000a */
[----:B------:R-:W-:Y:S02]  /*48480*/  IMAD.MOV.U32 R8, RZ, RZ, R23 ;  /* 0x000000ffff087224 */ /* 0x000fe400078e0017 */
[----:B------:R-:W-:Y:S02]  /*48490*/  IMAD.MOV.U32 R10, RZ, RZ, R9 ;  /* 0x000000ffff0a7224 */ /* 0x000fe400078e0009 */
[----:B------:R-:W-:Y:S02]  /*484a0*/  IMAD.MOV.U32 R23, RZ, RZ, R36 ;  /* 0x000000ffff177224 */ /* 0x000fe400078e0024 */
.L_x_51038:
[----:B------:R-:W-:Y:S05]  /*484b0*/  BSYNC B1 ;  /* 0x0000000000017941 */ /* 0x000fea0003800000 */
.L_x_51036:
        /* <DEDUP_REMOVED lines=9> */
.L_x_51040:
[----:B------:R-:W-:Y:S02]  /*48550*/  IMAD.MOV.U32 R9, RZ, RZ, R25 ;  /* 0x000000ffff097224 */ /* 0x000fe400078e0019 */
[----:B------:R-:W-:Y:S02]  /*48560*/  IMAD.MOV.U32 R36, RZ, RZ, R8 ;  /* 0x000000ffff247224 */ /* 0x000fe400078e0008 */
[----:B------:R-:W-:Y:S02]  /*48570*/  IMAD.MOV.U32 R25, RZ, RZ, R38 ;  /* 0x000000ffff197224 */ /* 0x000fe400078e0026 */
[----:B------:R-:W-:Y:S02]  /*48580*/  IMAD.MOV.U32 R8, RZ, RZ, R7 ;  /* 0x000000ffff087224 */ /* 0x000fe400078e0007 */
.L_x_51041:
[----:B------:R-:W-:Y:S05]  /*48590*/  BSYNC B1 ;  /* 0x0000000000017941 */ /* 0x000fea0003800000 */
.L_x_51039:
        /* <DEDUP_REMOVED lines=9> */
.L_x_51043:
[----:B------:R-:W-:Y:S02]  /*48630*/  IMAD.MOV.U32 R38, RZ, RZ, R9 ;  /* 0x000000ffff267224 */ /* 0x000fe400078e0009 */
[----:B------:R-:W-:Y:S02]  /*48640*/  IMAD.MOV.U32 R7, RZ, RZ, R36 ;  /* 0x000000ffff077224 */ /* 0x000fe400078e0024 */
[----:B------:R-:W-:Y:S02]  /*48650*/  IMAD.MOV.U32 R9, RZ, RZ, R6 ;  /* 0x000000ffff097224 */ /* 0x000fe400078e0006 */
[----:B------:R-:W-:Y:S02]  /*48660*/  IMAD.MOV.U32 R36, RZ, RZ, R5 ;  /* 0x000000ffff247224 */ /* 0x000fe400078e0005 */
.L_x_51044:
[----:B------:R-:W-:Y:S05]  /*48670*/  BSYNC B1 ;  /* 0x0000000000017941 */ /* 0x000fea0003800000 */
.L_x_51042:
        /* <DEDUP_REMOVED lines=9> */
.L_x_51046:
[----:B------:R-:W-:Y:S02]  /*48710*/  IMAD.MOV.U32 R5, RZ, RZ, R38 ;  /* 0x000000ffff057224 */ /* 0x000fe400078e0026 */
[----:B------:R-:W-:Y:S02]  /*48720*/  IMAD.MOV.U32 R6, RZ, RZ, R7 ;  /* 0x000000ffff067224 */ /* 0x000fe400078e0007 */
[----:B------:R-:W-:Y:S02]  /*48730*/  IMAD.MOV.U32 R38, RZ, RZ, R27 ;  /* 0x000000ffff267224 */ /* 0x000fe400078e001b */
[----:B------:R-:W-:Y:S02]  /*48740*/  IMAD.MOV.U32 R7, RZ, RZ, R4 ;  /* 0x000000ffff077224 */ /* 0x000fe400078e0004 */
.L_x_51047:
[----:B------:R-:W-:Y:S05]  /*48750*/  BSYNC B1 ;  /* 0x0000000000017941 */ /* 0x000fea0003800000 */
.L_x_51045:
        /* <DEDUP_REMOVED lines=16> */
.L_x_51049:
[----:B------:R-:W-:Y:S02]  /*48860*/  IMAD.MOV.U32 R4, RZ, RZ, R19 ;  /* 0x000000ffff047224 */ /* 0x000fe400078e0013 */
[----:B------:R-:W-:Y:S01]  /*48870*/  IMAD.MOV.U32 R26, RZ, RZ, R71 ;  /* 0x000000ffff1a7224 */ /* 0x000fe200078e0047 */
[----:B------:R-:W-:Y:S01]  /*48880*/  MOV R71, R28 ;  /* 0x0000001c00477202 */ /* 0x000fe20000000f00 */
[----:B------:R-:W-:Y:S02]  /*48890*/  IMAD.MOV.U32 R19, RZ, RZ, R2 ;  /* 0x000000ffff137224 */ /* 0x000fe400078e0002 */
.L_x_51050:
[----:B------:R-:W-:Y:S05]  /*488a0*/  BSYNC B1 ;  /* 0x0000000000017941 */ /* 0x000fea0003800000 */
.L_x_51048:
        /* <DEDUP_REMOVED lines=9> */
.L_x_51052:
[----:B------:R-:W-:Y:S02]  /*48940*/  IMAD.MOV.U32 R27, RZ, RZ, R4 ;  /* 0x000000ffff1b7224 */ /* 0x000fe400078e0004 */
[----:B------:R-:W-:Y:S01]  /*48950*/  IMAD.MOV.U32 R2, RZ, RZ, R26 ;  /* 0x000000ffff027224 */ /* 0x000fe200078e001a */
[----:B------:R-:W-:Y:S01]  /*48960*/  MOV R26, R39 ;  /* 0x00000027001a7202 */ /* 0x000fe20000000f00 */
[----:B------:R-:W-:Y:S02]  /*48970*/  IMAD.MOV.U32 R4, RZ, RZ, R3 ;  /* 0x000000ffff047224 */ /* 0x000fe400078e0003 */
.L_x_51053:
[----:B------:R-:W-:Y:S05]  /*48980*/  BSYNC B1 ;  /* 0x0000000000017941 */ /* 0x000fea0003800000 */
.L_x_51051:
        /* <DEDUP_REMOVED lines=9> */
.L_x_51055:
[----:B------:R-:W-:Y:S02]  /*48a20*/  IMAD.MOV.U32 R3, RZ, RZ, R27 ;  /* 0x000000ffff037224 */ /* 0x000fe400078e001b */
[----:B------:R-:W-:Y:S01]  /*48a30*/  IMAD.MOV.U32 R31, RZ, RZ, R2 ;  /* 0x000000ffff1f7224 */ /* 0x000fe200078e0002 */
[----:B------:R-:W-:Y:S01]  /*48a40*/  MOV R2, R29 ;  /* 0x0000001d00027202 */ /* 0x000fe20000000f00 */
[----:B------:R-:W-:Y:S02]  /*48a50*/  IMAD.MOV.U32 R27, RZ, RZ, R30 ;  /* 0x000000ffff1b7224 */ /* 0x000fe400078e001e */
.L_x_51056:
[----:B------:R-:W-:Y:S05]  /*48a60*/  BSYNC B1 ;  /* 0x0000000000017941 */ /* 0x000fea0003800000 */
.L_x_51054:
        /* <DEDUP_REMOVED lines=9> */
.L_x_51058:
[----:B------:R-:W-:Y:S02]  /*48b00*/  IMAD.MOV.U32 R28, RZ, RZ, R3 ;  /* 0x000000ffff1c7224 */ /* 0x000fe400078e0003 */
[----:B------:R-:W-:Y:S01]  /*48b10*/  IMAD.MOV.U32 R29, RZ, RZ, R31 ;  /* 0x000000ffff1d7224 */ /* 0x000fe200078e001f */
[----:B------:R-:W-:Y:S01]  /*48b20*/  MOV R31, R32 ;  /* 0x00000020001f7202 */ /* 0x000fe20000000f00 */
[----:B------:R-:W-:Y:S02]  /*48b30*/  IMAD.MOV.U32 R3, RZ, RZ, R18 ;  /* 0x000000ffff037224 */ /* 0x000fe400078e0012 */
.L_x_51059:
[----:B------:R-:W-:Y:S05]  /*48b40*/  BSYNC B1 ;  /* 0x0000000000017941 */ /* 0x000fea0003800000 */
.L_x_51057:
        /* <DEDUP_REMOVED lines=9> */
.L_x_51061:
[----:B------:R-:W-:Y:S02]  /*48be0*/  IMAD.MOV.U32 R33, RZ, RZ, R28 ;  /* 0x000000ffff217224 */ /* 0x000fe400078e001c */
[----:B------:R-:W-:Y:S01]  /*48bf0*/  IMAD.MOV.U32 R18, RZ, RZ, R29 ;  /* 0x000000ffff127224 */ /* 0x000fe200078e001d */
[----:B------:R-:W-:Y:S01]  /*48c00*/  MOV R29, R16 ;  /* 0x00000010001d7202 */ /* 0x000fe20000000f00 */
[----:B------:R-:W-:Y:S02]  /*48c10*/  IMAD.MOV.U32 R28, RZ, RZ, R17 ;  /* 0x000000ffff1c7224 */ /* 0x000fe400078e0011 */
.L_x_51062:
[----:B------:R-:W-:Y:S05]  /*48c20*/  BSYNC B1 ;  /* 0x0000000000017941 */ /* 0x000fea0003800000 */
.L_x_51060:
        /* <DEDUP_REMOVED lines=9> */
.L_x_51064:
[----:B------:R-:W-:Y:S02]  /*48cc0*/  IMAD.MOV.U32 R17, RZ, RZ, R33 ;  /* 0x000000ffff117224 */ /* 0x000fe400078e0021 */
[----:B------:R-:W-:Y:S01]  /*48cd0*/  IMAD.MOV.U32 R16, RZ, RZ, R18 ;  /* 0x000000ffff107224 */ /* 0x000fe200078e0012 */
[----:B------:R-:W-:Y:S01]  /*48ce0*/  MOV R18, R21 ;  /* 0x0000001500127202 */ /* 0x000fe20000000f00 */
[----:B------:R-:W-:Y:S02]  /*48cf0*/  IMAD.MOV.U32 R33, RZ, RZ, R40 ;  /* 0x000000ffff217224 */ /* 0x000fe400078e0028 */
.L_x_51065:
[----:B------:R-:W-:Y:S05]  /*48d00*/  BSYNC B1 ;  /* 0x0000000000017941 */ /* 0x000fea0003800000 */
.L_x_51063:
        /* <DEDUP_REMOVED lines=9> */
.L_x_51067:
[----:B------:R-:W-:Y:S02]  /*48da0*/  IMAD.MOV.U32 R21, RZ, RZ, R17 ;  /* 0x000000ffff157224 */ /* 0x000fe400078e0011 */
[----:B------:R-:W-:Y:S01]  /*48db0*/  IMAD.MOV.U32 R35, RZ, RZ, R16 ;  /* 0x000000ffff237224 */ /* 0x000fe200078e0010 */
[----:B------:R-:W-:Y:S01]  /*48dc0*/  MOV R16, R15 ;  /* 0x0000000f00107202 */ /* 0x000fe20000000f00 */
[----:B------:R-:W-:Y:S02]  /*48dd0*/  IMAD.MOV.U32 R17, RZ, RZ, R14 ;  /* 0x000000ffff117224 */ /* 0x000fe400078e000e */
.L_x_51068:
[----:B------:R-:W-:Y:S05]  /*48de0*/  BSYNC B1 ;  /* 0x0000000000017941 */ /* 0x000fea0003800000 */
.L_x_51066:
        /* <DEDUP_REMOVED lines=9> */
.L_x_51070:
[----:B------:R-:W-:Y:S02]  /*48e80*/  IMAD.MOV.U32 R14, RZ, RZ, R21 ;  /* 0x000000ffff0e7224 */ /* 0x000fe400078e0015 */
[----:B------:R-:W-:Y:S01]  /*48e90*/  IMAD.MOV.U32 R15, RZ, RZ, R35 ;  /* 0x000000ffff0f7224 */ /* 0x000fe200078e0023 */
[----:B------:R-:W-:Y:S01]  /*48ea0*/  MOV R35, R42 ;  /* 0x0000002a00237202 */ /* 0x000fe20000000f00 */
[----:B------:R-:W-:Y:S02]  /*48eb0*/  IMAD.MOV.U32 R21, RZ, RZ, R34 ;  /* 0x000000ffff157224 */ /* 0x000fe400078e0022 */
.L_x_51071:
[----:B------:R-:W-:Y:S05]  /*48ec0*/  BSYNC B1 ;  /* 0x0000000000017941 */ /* 0x000fea0003800000 */
.L_x_51069:
        /* <DEDUP_REMOVED lines=9> */
.L_x_51073:
[----:B------:R-:W-:Y:S02]  /*48f60*/  IMAD.MOV.U32 R37, RZ, RZ, R14 ;  /* 0x000000ffff257224 */ /* 0x000fe400078e000e */
[----:B------:R-:W-:Y:S01]  /*48f70*/  IMAD.MOV.U32 R30, RZ, RZ, R15 ;  /* 0x000000ffff1e7224 */ /* 0x000fe200078e000f */
[----:B------:R-:W-:Y:S01]  /*48f80*/  MOV R15, R12 ;  /* 0x0000000c000f7202 */ /* 0x000fe20000000f00 */
[----:B------:R-:W-:Y:S02]  /*48f90*/  IMAD.MOV.U32 R14, RZ, RZ, R13 ;  /* 0x000000ffff0e7224 */ /* 0x000fe400078e000d */
.L_x_51074:
[----:B------:R-:W-:Y:S05]  /*48fa0*/  BSYNC B1 ;  /* 0x0000000000017941 */ /* 0x000fea0003800000 */
.L_x_51072:
        /* <DEDUP_REMOVED lines=9> */
.L_x_51076:
[----:B------:R-:W-:Y:S02]  /*49040*/  IMAD.MOV.U32 R13, RZ, RZ, R37 ;  /* 0x000000ffff0d7224 */ /* 0x000fe400078e0025 */
[----:B------:R-:W-:Y:S01]  /*49050*/  IMAD.MOV.U32 R12, RZ, RZ, R30 ;  /* 0x000000ffff0c7224 */ /* 0x000fe200078e001e */
[----:B------:R-:W-:Y:S01]  /*49060*/  MOV R30, R11 ;  /* 0x0000000b001e7202 */ /* 0x000fe20000000f00 */
[----:B------:R-:W-:Y:S02]  /*49070*/  IMAD.MOV.U32 R37, RZ, RZ, R44 ;  /* 0x000000ffff257224 */ /* 0x000fe400078e002c */
.L_x_51077:
[----:B------:R-:W-:Y:S05]  /*49080*/  BSYNC B1 ;  /* 0x0000000000017941 */ /* 0x000fea0003800000 */
.L_x_51075:
        /* <DEDUP_REMOVED lines=9> */
.L_x_51079:
[----:B------:R-:W-:Y:S02]  /*49120*/  IMAD.MOV.U32 R32, RZ, RZ, R13 ;  /* 0x000000ffff207224 */ /* 0x000fe400078e000d */
[----:B------:R-:W-:Y:S01]  /*49130*/  IMAD.MOV.U32 R11, RZ, RZ, R12 ;  /* 0x000000ffff0b7224 */ /* 0x000fe200078e000c */
[----:B------:R-:W-:Y:S01]  /*49140*/  MOV R12, R23 ;  /* 0x00000017000c7202 */ /* 0x000fe20000000f00 */
[----:B------:R-:W-:Y:S02]  /*49150*/  IMAD.MOV.U32 R13, RZ, RZ, R10 ;  /* 0x000000ffff0d7224 */ /* 0x000fe400078e000a */
.L_x_51080:
[----:B------:R-:W-:Y:S05]  /*49160*/  BSYNC B1 ;  /* 0x0000000000017941 */ /* 0x000fea0003800000 */
.L_x_51078:
        /* <DEDUP_REMOVED lines=9> */
.L_x_51082:
[----:B------:R-:W-:Y:S02]  /*49200*/  IMAD.MOV.U32 R10, RZ, RZ, R32 ;  /* 0x000000ffff0a7224 */ /* 0x000fe400078e0020 */
[----:B------:R-:W-:Y:S01]  /*49210*/  IMAD.MOV.U32 R23, RZ, RZ, R11 ;  /* 0x000000ffff177224 */ /* 0x000fe200078e000b */
[----:B------:R-:W-:Y:S01]  /*49220*/  MOV R11, R8 ;  /* 0x00000008000b7202 */ /* 0x000fe20000000f00 */
[----:B------:R-:W-:Y:S02]  /*49230*/  IMAD.MOV.U32 R32, RZ, RZ, R25 ;  /* 0x000000ffff207224 */ /* 0x000fe400078e0019 */
.L_x_51083:
[----:B------:R-:W-:Y:S05]  /*49240*/  BSYNC B1 ;  /* 0x0000000000017941 */ /* 0x000fea0003800000 */
.L_x_51081:
        /* <DEDUP_REMOVED lines=9> */
.L_x_51085:
[----:B------:R-:W-:Y:S02]  /*492e0*/  IMAD.MOV.U32 R25, RZ, RZ, R10 ;  /* 0x000000ffff197224 */ /* 0x000fe400078e000a */
[----:B------:R-:W-:Y:S01]  /*492f0*/  IMAD.MOV.U32 R8, RZ, RZ, R23 ;  /* 0x000000ffff087224 */ /* 0x000fe200078e0017 */
[----:B------:R-:W-:Y:S01]  /*49300*/  MOV R23, R36 ;  /* 0x0000002400177202 */ /* 0x000fe20000000f00 */
[----:B------:R-:W-:Y:S02]  /*49310*/  IMAD.MOV.U32 R10, RZ, RZ, R9 ;  /* 0x000000ffff0a7224 */ /* 0x000fe400078e0009 */
.L_x_51086:
[----:B------:R-:W-:Y:S05]  /*49320*/  BSYNC B1 ;  /* 0x0000000000017941 */ /* 0x000fea0003800000 */
.L_x_51084:
        /* <DEDUP_REMOVED lines=9> */
.L_x_51088:
[----:B------:R-:W-:Y:S02]  /*493c0*/  IMAD.MOV.U32 R34, RZ, RZ, R25 ;  /* 0x000000ffff227224 */ /* 0x000fe400078e0019 */
[----:B------:R-:W-:Y:S01]  /*493d0*/  IMAD.MOV.U32 R9, RZ, RZ, R8 ;  /* 0x000000ffff097224 */ /* 0x000fe200078e0008 */
[----:B------:R-:W-:Y:S01]  /*493e0*/  MOV R8, R7 ;  /* 0x0000000700087202 */ /* 0x000fe20000000f00 */
[----:B------:R-:W-:Y:S02]  /*493f0*/  IMAD.MOV.U32 R25, RZ, RZ, R38 ;  /* 0x000000ffff197224 */ /* 0x000fe400078e0026 */
.L_x_51089:
[----:B------:R-:W-:Y:S05]  /*49400*/  BSYNC B1 ;  /* 0x0000000000017941 */ /* 0x000fea0003800000 */
.L_x_51087:
        /* <DEDUP_REMOVED lines=9> */
.L_x_51091:
[----:B------:R-:W-:Y:S02]  /*494a0*/  IMAD.MOV.U32 R7, RZ, RZ, R34 ;  /* 0x000000ffff077224 */ /* 0x000fe400078e0022 */
[----:B------:R-:W-:Y:S01]  /*494b0*/  IMAD.MOV.U32 R36, RZ, RZ, R9 ;  /* 0x000000ffff247224 */ /* 0x000fe200078e0009 */
[----:B------:R-:W-:Y:S01]  /*494c0*/  MOV R9, R6 ;  /* 0x0000000600097202 */ /* 0x000fe20000000f00 */
[----:B------:R-:W-:Y:S02]  /*494d0*/  IMAD.MOV.U32 R34, RZ, RZ, R5 ;  /* 0x000000ffff227224 */ /* 0x000fe400078e0005 */
.L_x_51092:
[----:B------:R-:W-:Y:S05]  /*494e0*/  BSYNC B1 ;  /* 0x0000000000017941 */ /* 0x000fea0003800000 */
.L_x_51090:
        /* <DEDUP_REMOVED lines=16> */
.L_x_51094:
[----:B------:R-:W-:Y:S01]  /*495f0*/  IMAD.MOV.U32 R6, RZ, RZ, R19 ;  /* 0x000000ffff067224 */ /* 0x000fe200078e0013 */
[----:B------:R-:W-:Y:S01]  /*49600*/  MOV R5, R71 ;  /* 0x0000004700057202 */ /* 0x000fe20000000f00 */
[----:B------:R-:W-:Y:S02]  /*49610*/  IMAD.MOV.U32 R19, RZ, RZ, R4 ;  /* 0x000000ffff137224 */ /* 0x000fe400078e0004 */
[----:B------:R-:W-:Y:S02]  /*49620*/  IMAD.MOV.U32 R71, RZ, RZ, R26 ;  /* 0x000000ffff477224 */ /* 0x000fe400078e001a */
.L_x_51095:
[----:B------:R-:W-:Y:S05]  /*49630*/  BSYNC B1 ;  /* 0x0000000000017941 */ /* 0x000fea0003800000 */
.L_x_51093:
        /* <DEDUP_REMOVED lines=9> */
.L_x_51097:
[----:B------:R-:W-:Y:S01]  /*496d0*/  IMAD.MOV.U32 R4, RZ, RZ, R6 ;  /* 0x000000ffff047224 */ /* 0x000fe200078e0006 */
[----:B------:R-:W-:Y:S01]  /*496e0*/  MOV R24, R5 ;  /* 0x0000000500187202 */ /* 0x000fe20000000f00 */
[----:B------:R-:W-:Y:S02]  /*496f0*/  IMAD.MOV.U32 R6, RZ, RZ, R27 ;  /* 0x000000ffff067224 */ /* 0x000fe400078e001b */
[----:B------:R-:W-:Y:S02]  /*49700*/  IMAD.MOV.U32 R5, RZ, RZ, R2 ;  /* 0x000000ffff057224 */ /* 0x000fe400078e0002 */
.L_x_51098:
[----:B------:R-:W-:Y:S05]  /*49710*/  BSYNC B1 ;  /* 0x0000000000017941 */ /* 0x000fea0003800000 */
.L_x_51096:
        /* <DEDUP_REMOVED lines=9> */
.L_x_51100:
[----:B------:R-:W-:Y:S01]  /*497b0*/  IMAD.MOV.U32 R2, RZ, RZ, R4 ;  /* 0x000000ffff027224 */ /* 0x000fe200078e0004 */
[----:B------:R-:W-:Y:S01]  /*497c0*/  MOV R26, R24 ;  /* 0x00000018001a7202 */ /* 0x000fe20000000f00 */
[----:B------:R-:W-:Y:S02]  /*497d0*/  IMAD.MOV.U32 R4, RZ, RZ, R3 ;  /* 0x000000ffff047224 */ /* 0x000fe400078e0003 */
[----:B------:R-:W-:Y:S02]  /*497e0*/  IMAD.MOV.U32 R24, RZ, RZ, R31 ;  /* 0x000000ffff187224 */ /* 0x000fe400078e001f */
.L_x_51101:
[----:B------:R-:W-:Y:S05]  /*497f0*/  BSYNC B1 ;  /* 0x0000000000017941 */ /* 0x000fea0003800000 */
.L_x_51099:
        /* <DEDUP_REMOVED lines=9> */
.L_x_51103:
[----:B------:R-:W-:Y:S01]  /*49890*/  IMAD.MOV.U32 R3, RZ, RZ, R2 ;  /* 0x000000ffff037224 */ /* 0x000fe200078e0002 */
[----:B------:R-:W-:Y:S01]  /*498a0*/  MOV R27, R26 ;  /* 0x0000001a001b7202 */ /* 0x000fe20000000f00 */
[----:B------:R-:W-:Y:S02]  /*498b0*/  IMAD.MOV.U32 R2, RZ, RZ, R28 ;  /* 0x000000ffff027224 */ /* 0x000fe400078e001c */
[----:B------:R-:W-:Y:S02]  /*498c0*/  IMAD.MOV.U32 R26, RZ, RZ, R29 ;  /* 0x000000ffff1a7224 */ /* 0x000fe400078e001d */
.L_x_51104:
[----:B------:R-:W-:Y:S05]  /*498d0*/  BSYNC B1 ;  /* 0x0000000000017941 */ /* 0x000fea0003800000 */
.L_x_51102:
        /* <DEDUP_REMOVED lines=9> */
.L_x_51106:
[----:B------:R-:W-:Y:S01]  /*49970*/  IMAD.MOV.U32 R28, RZ, RZ, R3 ;  /* 0x000000ffff1c7224 */ /* 0x000fe200078e0003 */
[----:B------:R-:W-:Y:S01]  /*49980*/  MOV R29, R27 ;  /* 0x0000001b001d7202 */ /* 0x000fe20000000f00 */
[----:B------:R-:W-:Y:S02]  /*49990*/  IMAD.MOV.U32 R3, RZ, RZ, R33 ;  /* 0x000000ffff037224 */ /* 0x000fe400078e0021 */
[----:B------:R-:W-:Y:S02]  /*499a0*/  IMAD.MOV.U32 R27, RZ, RZ, R18 ;  /* 0x000000ffff1b7224 */ /* 0x000fe400078e0012 */
.L_x_51107:
[----:B------:R-:W-:Y:S05]  /*499b0*/  BSYNC B1 ;  /* 0x0000000000017941 */ /* 0x000fea0003800000 */
.L_x_51105:
        /* <DEDUP_REMOVED lines=9> */
.L_x_51109:
[----:B------:R-:W-:Y:S01]  /*49a50*/  IMAD.MOV.U32 R31, RZ, RZ, R28 ;  /* 0x000000ffff1f7224 */ /* 0x000fe200078e001c */
[----:B------:R-:W-:Y:S01]  /*49a60*/  MOV R33, R29 ;  /* 0x0000001d00217202 */ /* 0x000fe20000000f00 */
[----:B------:R-:W-:Y:S02]  /*49a70*/  IMAD.MOV.U32 R28, RZ, RZ, R17 ;  /* 0x000000ffff1c7224 */ /* 0x000fe400078e0011 */
[----:B------:R-:W-:Y:S02]  /*49a80*/  IMAD.MOV.U32 R29, RZ, RZ, R16 ;  /* 0x000000ffff1d7224 */ /* 0x000fe400078e0010 */
.L_x_51110:
[----:B------:R-:W-:Y:S05]  /*49a90*/  BSYNC B1 ;  /* 0x0000000000017941 */ /* 0x000fea0003800000 */
.L_x_51108:
        /* <DEDUP_REMOVED lines=9> */
.L_x_51112:
[----:B------:R-:W-:Y:S01]  /*49b30*/  IMAD.MOV.U32 R38, RZ, RZ, R31 ;  /* 0x000000ffff267224 */ /* 0x000fe200078e001f */
[----:B------:R-:W-:Y:S01]  /*49b40*/  MOV R40, R33 ;  /* 0x0000002100287202 */ /* 0x000fe20000000f00 */
[----:B------:R-:W-:Y:S02]  /*49b50*/  IMAD.MOV.U32 R31, RZ, RZ, R21 ;  /* 0x000000ffff1f7224 */ /* 0x000fe400078e0015 */
[----:B------:R-:W-:Y:S02]  /*49b60*/  IMAD.MOV.U32 R33, RZ, RZ, R35 ;  /* 0x000000ffff217224 */ /* 0x000fe400078e0023 */
.L_x_51113:
[----:B------:R-:W-:Y:S05]  /*49b70*/  BSYNC B1 ;  /* 0x0000000000017941 */ /* 0x000fea0003800000 */
.L_x_51111:
        /* <DEDUP_REMOVED lines=9> */
.L_x_51115:
[----:B------:R-:W-:Y:S01]  /*49c10*/  IMAD.MOV.U32 R21, RZ, RZ, R38 ;  /* 0x000000ffff157224 */ /* 0x000fe200078e0026 */
[----:B------:R-:W-:Y:S01]  /*49c20*/  MOV R35, R40 ;  /* 0x0000002800237202 */ /* 0x000fe20000000f00 */
[----:B------:R-:W-:Y:S02]  /*49c30*/  IMAD.MOV.U32 R38, RZ, RZ, R14 ;  /* 0x000000ffff267224 */ /* 0x000fe400078e000e */
[----:B------:R-:W-:Y:S02]  /*49c40*/  IMAD.MOV.U32 R40, RZ, RZ, R15 ;  /* 0x000000ffff287224 */ /* 0x000fe400078e000f */
.L_x_51116:
[----:B------:R-:W-:Y:S05]  /*49c50*/  BSYNC B1 ;  /* 0x0000000000017941 */ /* 0x000fea0003800000 */
.L_x_51114:
        /* <DEDUP_REMOVED lines=9> */
.L_x_51118:
[----:B------:R-:W-:Y:S01]  /*49cf0*/  IMAD.MOV.U32 R42, RZ, RZ, R21 ;  /* 0x000000ffff2a7224 */ /* 0x000fe200078e0015 */
[----:B------:R-:W-:Y:S01]  /*49d00*/  MOV R39, R35 ;  /* 0x0000002300277202 */ /* 0x000fe20000000f00 */
[----:B------:R-:W-:Y:S02]  /*49d10*/  IMAD.MOV.U32 R21, RZ, RZ, R37 ;  /* 0x000000ffff157224 */ /* 0x000fe400078e0025 */
[----:B------:R-:W-:Y:S02]  /*49d20*/  IMAD.MOV.U32 R35, RZ, RZ, R30 ;  /* 0x000000ffff237224 */ /* 0x000fe400078e001e */
.L_x_51119:
[----:B------:R-:W-:Y:S05]  /*49d30*/  BSYNC B1 ;  /* 0x0000000000017941 */ /* 0x000fea0003800000 */
.L_x_51117:
        /* <DEDUP_REMOVED lines=9> */
.L_x_51121:
[----:B------:R-:W-:Y:S01]  /*49dd0*/  IMAD.MOV.U32 R37, RZ, RZ, R42 ;  /* 0x000000ffff257224 */ /* 0x000fe200078e002a */
[----:B------:R-:W-:Y:S01]  /*49de0*/  MOV R30, R39 ;  /* 0x00000027001e7202 */ /* 0x000fe20000000f00 */
[----:B------:R-:W-:Y:S02]  /*49df0*/  IMAD.MOV.U32 R42, RZ, RZ, R13 ;  /* 0x000000ffff2a7224 */ /* 0x000fe400078e000d */
[----:B------:R-:W-:Y:S02]  /*49e00*/  IMAD.MOV.U32 R39, RZ, RZ, R12 ;  /* 0x000000ffff277224 */ /* 0x000fe400078e000c */
.L_x_51122:
[----:B------:R-:W-:Y:S05]  /*49e10*/  BSYNC B1 ;  /* 0x0000000000017941 */ /* 0x000fea0003800000 */
.L_x_51120:
        /* <DEDUP_REMOVED lines=9> */
.L_x_51124:
[----:B------:R-:W-:Y:S01]  /*49eb0*/  IMAD.MOV.U32 R44, RZ, RZ, R37 ;  /* 0x000000ffff2c7224 */ /* 0x000fe200078e0025 */
[----:B------:R-:W-:Y:S01]  /*49ec0*/  MOV R46, R30 ;  /* 0x0000001e002e7202 */ /* 0x000fe20000000f00 */
[----:B------:R-:W-:Y:S02]  /*49ed0*/  IMAD.MOV.U32 R37, RZ, RZ, R32 ;  /* 0x000000ffff257224 */ /* 0x000fe400078e0020 */
[----:B------:R-:W-:Y:S02]  /*49ee0*/  IMAD.MOV.U32 R30, RZ, RZ, R11 ;  /* 0x000000ffff1e7224 */ /* 0x000fe400078e000b */
.L_x_51125:
[----:B------:R-:W-:Y:S05]  /*49ef0*/  BSYNC B1 ;  /* 0x0000000000017941 */ /* 0x000fea0003800000 */
.L_x_51123:
        /* <DEDUP_REMOVED lines=9> */
.L_x_51127:
[----:B------:R-:W-:Y:S01]  /*49f90*/  IMAD.MOV.U32 R32, RZ, RZ, R44 ;  /* 0x000000ffff207224 */ /* 0x000fe200078e002c */
[----:B------:R-:W-:Y:S01]  /*49fa0*/  MOV R45, R46 ;  /* 0x0000002e002d7202 */ /* 0x000fe20000000f00 */
[----:B------:R-:W-:Y:S02]  /*49fb0*/  IMAD.MOV.U32 R44, RZ, RZ, R10 ;  /* 0x000000ffff2c7224 */ /* 0x000fe400078e000a */
[----:B------:R-:W-:Y:S02]  /*49fc0*/  IMAD.MOV.U32 R46, RZ, RZ, R23 ;  /* 0x000000ffff2e7224 */ /* 0x000fe400078e0017 */
.L_x_51128:
[----:B------:R-:W-:Y:S05]  /*49fd0*/  BSYNC B1 ;  /* 0x0000000000017941 */ /* 0x000fea0003800000 */
.L_x_51126:
        /* <DEDUP_REMOVED lines=9> */
.L_x_51130:
[----:B------:R-:W-:Y:S01]  /*4a070*/  IMAD.MOV.U32 R23, RZ, RZ, R32 ;  /* 0x000000ffff177224 */ /* 0x000fe200078e0020 */
[----:B------:R-:W-:Y:S01]  /*4a080*/  MOV R48, R45 ;  /* 0x0000002d00307202 */ /* 0x000fe20000000f00 */
[----:B------:R-:W-:Y:S02]  /*4a090*/  IMAD.MOV.U32 R32, RZ, RZ, R25 ;  /* 0x000000ffff207224 */ /* 0x000fe400078e0019 */
[----:B------:R-:W-:Y:S02]  /*4a0a0*/  IMAD.MOV.U32 R45, RZ, RZ, R8 ;  /* 0x000000ffff2d7224 */ /* 0x000fe400078e0008 */
.L_x_51131:
[----:B------:R-:W-:Y:S05]  /*4a0b0*/  BSYNC B1 ;  /* 0x0000000000017941 */ /* 0x000fea0003800000 */
.L_x_51129:
        /* <DEDUP_REMOVED lines=9> */
.L_x_51133:
[----:B------:R-:W-:Y:S01]  /*4a150*/  IMAD.MOV.U32 R25, RZ, RZ, R23 ;  /* 0x000000ffff197224 */ /* 0x000fe200078e0017 */
[----:B------:R-:W-:Y:S01]  /*4a160*/  MOV R47, R48 ;  /* 0x00000030002f7202 */ /* 0x000fe20000000f00 */
[----:B------:R-:W-:Y:S02]  /*4a170*/  IMAD.MOV.U32 R23, RZ, RZ, R34 ;  /* 0x000000ffff177224 */ /* 0x000fe400078e0022 */
[----:B------:R-:W-:Y:S02]  /*4a180*/  IMAD.MOV.U32 R48, RZ, RZ, R9 ;  /* 0x000000ffff307224 */ /* 0x000fe400078e0009 */
.L_x_51134:
[----:B------:R-:W-:Y:S05]  /*4a190*/  BSYNC B1 ;  /* 0x0000000000017941 */ /* 0x000fea0003800000 */
.L_x_51132:
        /* <DEDUP_REMOVED lines=9> */
.L_x_51136:
[----:B------:R-:W-:Y:S01]  /*4a230*/  IMAD.MOV.U32 R34, RZ, RZ, R25 ;  /* 0x000000ffff227224 */ /* 0x000fe200078e0019 */
[----:B------:R-:W-:Y:S01]  /*4a240*/  MOV R50, R47 ;  /* 0x0000002f00327202 */ /* 0x000fe20000000f00 */
[----:B------:R-:W-:Y:S02]  /*4a250*/  IMAD.MOV.U32 R25, RZ, RZ, R7 ;  /* 0x000000ffff197224 */ /* 0x000fe400078e0007 */
[----:B------:R-:W-:Y:S02]  /*4a260*/  IMAD.MOV.U32 R47, RZ, RZ, R36 ;  /* 0x000000ffff2f7224 */ /* 0x000fe400078e0024 */
.L_x_51137:
[----:B------:R-:W-:Y:S05]  /*4a270*/  BSYNC B1 ;  /* 0x0000000000017941 */ /* 0x000fea0003800000 */
.L_x_51135:
        /* <DEDUP_REMOVED lines=16> */
.L_x_51139:
[----:B------:R-:W-:Y:S02]  /*4a380*/  IMAD.MOV.U32 R18, RZ, RZ, R19 ;  /* 0x000000ffff127224 */ /* 0x000fe400078e0013 */
[----:B------:R-:W-:Y:S02]  /*4a390*/  IMAD.MOV.U32 R70, RZ, RZ, R71 ;  /* 0x000000ffff467224 */ /* 0x000fe400078e0047 */
[----:B------:R-:W-:Y:S02]  /*4a3a0*/  IMAD.MOV.U32 R19, RZ, RZ, R6 ;  /* 0x000000ffff137224 */ /* 0x000fe400078e0006 */
[----:B------:R-:W-:Y:S02]  /*4a3b0*/  IMAD.MOV.U32 R71, RZ, RZ, R5 ;  /* 0x000000ffff477224 */ /* 0x000fe400078e0005 */
.L_x_51140:
[----:B------:R-:W-:Y:S05]  /*4a3c0*/  BSYNC B1 ;  /* 0x0000000000017941 */ /* 0x000fea0003800000 */
.L_x_51138:
        /* <DEDUP_REMOVED lines=9> */
.L_x_51142:
[----:B------:R-:W-:Y:S02]  /*4a460*/  IMAD.MOV.U32 R17, RZ, RZ, R18 ;  /* 0x000000ffff117224 */ /* 0x000fe400078e0012 */
[----:B------:R-:W-:Y:S02]  /*4a470*/  IMAD.MOV.U32 R69, RZ, RZ, R70 ;  /* 0x000000ffff457224 */ /* 0x000fe400078e0046 */
[----:B------:R-:W-:Y:S02]  /*4a480*/  IMAD.MOV.U32 R18, RZ, RZ, R4 ;  /* 0x000000ffff127224 */ /* 0x000fe400078e0004 */
[----:B------:R-:W-:Y:S02]  /*4a490*/  IMAD.MOV.U32 R70, RZ, RZ, R24 ;  /* 0x000000ffff467224 */ /* 0x000fe400078e0018 */
.L_x_51143:
[----:B------:R-:W-:Y:S05]  /*4a4a0*/  BSYNC B1 ;  /* 0x0000000000017941 */ /* 0x000fea0003800000 */
.L_x_51141:
        /* <DEDUP_REMOVED lines=9> */
.L_x_51145:
[----:B------:R-:W-:Y:S02]  /*4a540*/  IMAD.MOV.U32 R16, RZ, RZ, R17 ;  /* 0x000000ffff107224 */ /* 0x000fe400078e0011 */
[----:B------:R-:W-:Y:S02]  /*4a550*/  IMAD.MOV.U32 R68, RZ, RZ, R69 ;  /* 0x000000ffff447224 */ /* 0x000fe400078e0045 */
[----:B------:R-:W-:Y:S02]  /*4a560*/  IMAD.MOV.U32 R17, RZ, RZ, R2 ;  /* 0x000000ffff117224 */ /* 0x000fe400078e0002 */
[----:B------:R-:W-:Y:S02]  /*4a570*/  IMAD.MOV.U32 R69, RZ, RZ, R26 ;  /* 0x000000ffff457224 */ /* 0x000fe400078e001a */
.L_x_51146:
[----:B------:R-:W-:Y:S05]  /*4a580*/  BSYNC B1 ;  /* 0x0000000000017941 */ /* 0x000fea0003800000 */
.L_x_51144:
        /* <DEDUP_REMOVED lines=9> */
.L_x_51148:
[----:B------:R-:W-:Y:S02]  /*4a620*/  IMAD.MOV.U32 R15, RZ, RZ, R16 ;  /* 0x000000ffff0f7224 */ /* 0x000fe400078e0010 */
[----:B------:R-:W-:Y:S02]  /*4a630*/  IMAD.MOV.U32 R67, RZ, RZ, R68 ;  /* 0x000000ffff437224 */ /* 0x000fe400078e0044 */
[----:B------:R-:W-:Y:S02]  /*4a640*/  IMAD.MOV.U32 R16, RZ, RZ, R3 ;  /* 0x000000ffff107224 */ /* 0x000fe400078e0003 */
[----:B------:R-:W-:Y:S02]  /*4a650*/  IMAD.MOV.U32 R68, RZ, RZ, R27 ;  /* 0x000000ffff447224 */ /* 0x000fe400078e001b */
.L_x_51149:
[----:B------:R-:W-:Y:S05]  /*4a660*/  BSYNC B1 ;  /* 0x0000000000017941 */ /* 0x000fea0003800000 */
.L_x_51147:
        /* <DEDUP_REMOVED lines=9> */
.L_x_51151:
[----:B------:R-:W-:Y:S02]  /*4a700*/  IMAD.MOV.U32 R14, RZ, RZ, R15 ;  /* 0x000000ffff0e7224 */ /* 0x000fe400078e000f */
[----:B------:R-:W-:Y:S02]  /*4a710*/  IMAD.MOV.U32 R66, RZ, RZ, R67 ;  /* 0x000000ffff427224 */ /* 0x000fe400078e0043 */
[----:B------:R-:W-:Y:S02]  /*4a720*/  IMAD.MOV.U32 R15, RZ, RZ, R28 ;  /* 0x000000ffff0f7224 */ /* 0x000fe400078e001c */
[----:B------:R-:W-:Y:S02]  /*4a730*/  IMAD.MOV.U32 R67, RZ, RZ, R29 ;  /* 0x000000ffff437224 */ /* 0x000fe400078e001d */
.L_x_51152:
[----:B------:R-:W-:Y:S05]  /*4a740*/  BSYNC B1 ;  /* 0x0000000000017941 */ /* 0x000fea0003800000 */
.L_x_51150:
        /* <DEDUP_REMOVED lines=9> */
.L_x_51154:
[----:B------:R-:W-:Y:S02]  /*4a7e0*/  IMAD.MOV.U32 R13, RZ, RZ, R14 ;  /* 0x000000ffff0d7224 */ /* 0x000fe400078e000e */
[----:B------:R-:W-:Y:S02]  /*4a7f0*/  IMAD.MOV.U32 R65, RZ, RZ, R66 ;  /* 0x000000ffff417224 */ /* 0x000fe400078e0042 */
[----:B------:R-:W-:Y:S02]  /*4a800*/  IMAD.MOV.U32 R14, RZ, RZ, R31 ;  /* 0x000000ffff0e7224 */ /* 0x000fe400078e001f */
[----:B------:R-:W-:Y:S02]  /*4a810*/  IMAD.MOV.U32 R66, RZ, RZ, R33 ;  /* 0x000000ffff427224 */ /* 0x000fe400078e0021 */
.L_x_51155:
[----:B------:R-:W-:Y:S05]  /*4a820*/  BSYNC B1 ;  /* 0x0000000000017941 */ /* 0x000fea0003800000 */
.L_x_51153:
        /* <DEDUP_REMOVED lines=9> */
.L_x_51157:
[----:B------:R-:W-:Y:S02]  /*4a8c0*/  IMAD.MOV.U32 R12, RZ, RZ, R13 ;  /* 0x000000ffff0c7224 */ /* 0x000fe400078e000d */
[----:B------:R-:W-:Y:S02]  /*4a8d0*/  IMAD.MOV.U32 R64, RZ, RZ, R65 ;  /* 0x000000ffff407224 */ /* 0x000fe400078e0041 */
[----:B------:R-:W-:Y:S02]  /*4a8e0*/  IMAD.MOV.U32 R13, RZ, RZ, R38 ;  /* 0x000000ffff0d7224 */ /* 0x000fe400078e0026 */
[----:B------:R-:W-:Y:S02]  /*4a8f0*/  IMAD.MOV.U32 R65, RZ, RZ, R40 ;  /* 0x000000ffff417224 */ /* 0x000fe400078e0028 */
.L_x_51158:
[----:B------:R-:W-:Y:S05]  /*4a900*/  BSYNC B1 ;  /* 0x0000000000017941 */ /* 0x000fea0003800000 */
.L_x_51156:
        /* <DEDUP_REMOVED lines=9> */
.L_x_51160:
[----:B------:R-:W-:Y:S02]  /*4a9a0*/  IMAD.MOV.U32 R11, RZ, RZ, R12 ;  /* 0x000000ffff0b7224 */ /* 0x000fe400078e000c */
[----:B------:R-:W-:Y:S02]  /*4a9b0*/  IMAD.MOV.U32 R63, RZ, RZ, R64 ;  /* 0x000000ffff3f7224 */ /* 0x000fe400078e0040 */
[----:B------:R-:W-:Y:S02]  /*4a9c0*/  IMAD.MOV.U32 R12, RZ, RZ, R21 ;  /* 0x000000ffff0c7224 */ /* 0x000fe400078e0015 */
[----:B------:R-:W-:Y:S02]  /*4a9d0*/  IMAD.MOV.U32 R64, RZ, RZ, R35 ;  /* 0x000000ffff407224 */ /* 0x000fe400078e0023 */
.L_x_51161:
[----:B------:R-:W-:Y:S05]  /*4a9e0*/  BSYNC B1 ;  /* 0x0000000000017941 */ /* 0x000fea0003800000 */
.L_x_51159:
        /* <DEDUP_REMOVED lines=9> */
.L_x_51163:
[----:B------:R-:W-:Y:S02]  /*4aa80*/  IMAD.MOV.U32 R10, RZ, RZ, R11 ;  /* 0x000000ffff0a7224 */ /* 0x000fe400078e000b */
[----:B------:R-:W-:Y:S02]  /*4aa90*/  IMAD.MOV.U32 R62, RZ, RZ, R63 ;  /* 0x000000ffff3e7224 */ /* 0x000fe400078e003f */
[----:B------:R-:W-:Y:S02]  /*4aaa0*/  IMAD.MOV.U32 R11, RZ, RZ, R42 ;  /* 0x000000ffff0b7224 */ /* 0x000fe400078e002a */
[----:B------:R-:W-:Y:S02]  /*4aab0*/  IMAD.MOV.U32 R63, RZ, RZ, R39 ;  /* 0x000000ffff3f7224 */ /* 0x000fe400078e0027 */
.L_x_51164:
[----:B------:R-:W-:Y:S05]  /*4aac0*/  BSYNC B1 ;  /* 0x0000000000017941 */ /* 0x000fea0003800000 */
.L_x_51162:
        /* <DEDUP_REMOVED lines=9> */
.L_x_51166:
[----:B------:R-:W-:Y:S02]  /*4ab60*/  IMAD.MOV.U32 R9, RZ, RZ, R10 ;  /* 0x000000ffff097224 */ /* 0x000fe400078e000a */
[----:B------:R-:W-:Y:S02]  /*4ab70*/  IMAD.MOV.U32 R61, RZ, RZ, R62 ;  /* 0x000000ffff3d7224 */ /* 0x000fe400078e003e */
[----:B------:R-:W-:Y:S02]  /*4ab80*/  IMAD.MOV.U32 R10, RZ, RZ, R37 ;  /* 0x000000ffff0a7224 */ /* 0x000fe400078e0025 */
[----:B------:R-:W-:Y:S02]  /*4ab90*/  IMAD.MOV.U32 R62, RZ, RZ, R30 ;  /* 0x000000ffff3e7224 */ /* 0x000fe400078e001e */
.L_x_51167:
[----:B------:R-:W-:Y:S05]  /*4aba0*/  BSYNC B1 ;  /* 0x0000000000017941 */ /* 0x000fea0003800000 */
.L_x_51165:
        /* <DEDUP_REMOVED lines=9> */
.L_x_51169:
[----:B------:R-:W-:Y:S02]  /*4ac40*/  IMAD.MOV.U32 R8, RZ, RZ, R9 ;  /* 0x000000ffff087224 */ /* 0x000fe400078e0009 */
[----:B------:R-:W-:Y:S02]  /*4ac50*/  IMAD.MOV.U32 R60, RZ, RZ, R61 ;  /* 0x000000ffff3c7224 */ /* 0x000fe400078e003d */
[----:B------:R-:W-:Y:S02]  /*4ac60*/  IMAD.MOV.U32 R9, RZ, RZ, R44 ;  /* 0x000000ffff097224 */ /* 0x000fe400078e002c */
[----:B------:R-:W-:Y:S02]  /*4ac70*/  IMAD.MOV.U32 R61, RZ, RZ, R46 ;  /* 0x000000ffff3d7224 */ /* 0x000fe400078e002e */
.L_x_51170:
[----:B------:R-:W-:Y:S05]  /*4ac80*/  BSYNC B1 ;  /* 0x0000000000017941 */ /* 0x000fea0003800000 */
.L_x_51168:
        /* <DEDUP_REMOVED lines=9> */
.L_x_51172:
[----:B------:R-:W-:Y:S02]  /*4ad20*/  IMAD.MOV.U32 R7, RZ, RZ, R8 ;  /* 0x000000ffff077224 */ /* 0x000fe400078e0008 */
[----:B------:R-:W-:Y:S02]  /*4ad30*/  IMAD.MOV.U32 R59, RZ, RZ, R60 ;  /* 0x000000ffff3b7224 */ /* 0x000fe400078e003c */
[----:B------:R-:W-:Y:S02]  /*4ad40*/  IMAD.MOV.U32 R8, RZ, RZ, R32 ;  /* 0x000000ffff087224 */ /* 0x000fe400078e0020 */
[----:B------:R-:W-:Y:S02]  /*4ad50*/  IMAD.MOV.U32 R60, RZ, RZ, R45 ;  /* 0x000000ffff3c7224 */ /* 0x000fe400078e002d */
.L_x_51173:
[----:B------:R-:W-:Y:S05]  /*4ad60*/  BSYNC B1 ;  /* 0x0000000000017941 */ /* 0x000fea0003800000 */
.L_x_51171:
        /* <DEDUP_REMOVED lines=9> */
.L_x_51175:
[----:B------:R-:W-:Y:S02]  /*4ae00*/  IMAD.MOV.U32 R6, RZ, RZ, R7 ;  /* 0x000000ffff067224 */ /* 0x000fe400078e0007 */
[----:B------:R-:W-:Y:S02]  /*4ae10*/  IMAD.MOV.U32 R58, RZ, RZ, R59 ;  /* 0x000000ffff3a7224 */ /* 0x000fe400078e003b */
[----:B------:R-:W-:Y:S02]  /*4ae20*/  IMAD.MOV.U32 R7, RZ, RZ, R23 ;  /* 0x000000ffff077224 */ /* 0x000fe400078e0017 */
[----:B------:R-:W-:Y:S02]  /*4ae30*/  IMAD.MOV.U32 R59, RZ, RZ, R48 ;  /* 0x000000ffff3b7224 */ /* 0x000fe400078e0030 */
.L_x_51176:
[----:B------:R-:W-:Y:S05]  /*4ae40*/  BSYNC B1 ;  /* 0x0000000000017941 */ /* 0x000fea0003800000 */
.L_x_51174:
        /* <DEDUP_REMOVED lines=9> */
.L_x_51178:
[----:B------:R-:W-:Y:S02]  /*4aee0*/  IMAD.MOV.U32 R5, RZ, RZ, R6 ;  /* 0x000000ffff057224 */ /* 0x000fe400078e0006 */
[----:B------:R-:W-:Y:S02]  /*4aef0*/  IMAD.MOV.U32 R57, RZ, RZ, R58 ;  /* 0x000000ffff397224 */ /* 0x000fe400078e003a */
[----:B------:R-:W-:Y:S02]  /*4af00*/  IMAD.MOV.U32 R6, RZ, RZ, R25 ;  /* 0x000000ffff067224 */ /* 0x000fe400078e0019 */
[----:B------:R-:W-:Y:S02]  /*4af10*/  IMAD.MOV.U32 R58, RZ, RZ, R47 ;  /* 0x000000ffff3a7224 */ /* 0x000fe400078e002f */
.L_x_51179:
[----:B------:R-:W-:Y:S05]  /*4af20*/  BSYNC B1 ;  /* 0x0000000000017941 */ /* 0x000fea0003800000 */
.L_x_51177:
        /* <DEDUP_REMOVED lines=9> */
.L_x_51181:
[----:B------:R-:W-:Y:S02]  /*4afc0*/  IMAD.MOV.U32 R4, RZ, RZ, R5 ;  /* 0x000000ffff047224 */ /* 0x000fe400078e0005 */
[----:B------:R-:W-:Y:S02]  /*4afd0*/  IMAD.MOV.U32 R56, RZ, RZ, R57 ;  /* 0x000000ffff387224 */ /* 0x000fe400078e0039 */
[----:B------:R-:W-:Y:S02]  /*4afe0*/  IMAD.MOV.U32 R5, RZ, RZ, R34 ;  /* 0x000000ffff057224 */ /* 0x000fe400078e0022 */
[----:B------:R-:W-:Y:S02]  /*4aff0*/  IMAD.MOV.U32 R57, RZ, RZ, R50 ;  /* 0x000000ffff397224 */ /* 0x000fe400078e0032 */
.L_x_51182:
[----:B------:R-:W-:Y:S05]  /*4b000*/  BSYNC B1 ;  /* 0x0000000000017941 */ /* 0x000fea0003800000 */
.L_x_51180:
[----:B------:R-:W-:Y:S02]  /*4b010*/  FADD.FTZ R2, R43, R41 ;  /* 0x000000292b027221 */ /* 0x000fe40000010000 */
[----:B------:R-:W-:Y:S02]  /*4b020*/  IMAD.MOV.U32 R3, RZ, RZ, R20 ;  /* 0x000000ffff037224 */ /* 0x000fe400078e0014 */
.L_x_50462:
[----:B-1-34-:R-:W-:Y:S05]  /*4b030*/  BSYNC B0 ;  /* 0x0000000000007941 */ /* 0x01afea0003800000 */
.L_x_50461:
[----:B------:R-:W-:Y:S01]  /*4b040*/  ISETP.NE.AND P0, PT, R51, RZ, PT ;  /* 0x000000ff3300720c */ /* 0x000fe20003f05270 */
[----:B------:R-:W-:-:S12]  /*4b050*/  BSSY B0, `(.L_x_51183) ;  /* 0x0000019000007945 */ /* 0x000fd80003800000 */
[----:B------:R-:W-:Y:S05]  /*4b060*/  @P0 BRA `(.L_x_51184) ;  /* 0x0000017000000947 */ /* 0x000fea0003800000 */
[----:B------:R-:W-:Y:S01]  /*4b070*/  SHF.R.S32.HI R20, RZ, 0x1f, R49 ;  /* 0x0000001fff147819 */ /* 0x000fe20000011431 */
[----:B0-----:R-:W-:Y:S01]  /*4b080*/  IMAD.MOV.U32 R23, RZ, RZ, R2 ;  /* 0x000000ffff177224 */ /* 0x001fe200078e0002 */
[----:B------:R-:W-:Y:S02]  /*4b090*/  MOV R22, R3 ;  /* 0x0000000300167202 */ /* 0x000fe40000000f00 */
        /* <DEDUP_REMOVED lines=20> */
.L_x_51184:
[----:B------:R-:W-:Y:S05]  /*4b1e0*/  BSYNC B0 ;  /* 0x0000000000007941 */ /* 0x000fea0003800000 */
.L_x_51183:
[----:B------:R-:W-:Y:S01]  /*4b1f0*/  BAR.SYNC.DEFER_BLOCKING 0x0 ;  /* 0x0000000000007b1d */ /* 0x000fe20000010000 */
[----:B------:R-:W-:-:S05]  /*4b200*/  ISETP.NE.AND P2, PT, R49, RZ, PT ;  /* 0x000000ff3100720c */ /* 0x000fca0003f45270 */
[----:B------:R-:W-:Y:S08]  /*4b210*/  BSSY B0, `(.L_x_51185) ;  /* 0x00028ea000007945 */ /* 0x000ff00003800000 */
[----:B------:R-:W-:Y:S05]  /*4b220*/  @P2 BRA `(.L_x_51186) ;  /* 0x00028e8000002947 */ /* 0x000fea0003800000 */
[----:B0-----:R-:W0:Y:S01]  /*4b230*/  LDS.128 R52, [0xd0] ;  /* 0x0000d000ff347984 */ /* 0x001e220000000c00 */
[----:B------:R-:W-:Y:S03]  /*4b240*/  BSSY B1, `(.L_x_51187) ;  /* 0x0000025000017945 */ /* 0x000fe60003800000 */
[----:B------:R-:W1:Y:S04]  /*4b250*/  LDS.128 R48, [0x90] ;  /* 0x00009000ff307984 */ /* 0x000e680000000c00 */
[----:B------:R-:W3:Y:S04]  /*4b260*/  LDS.128 R20, [0x110] ;  /* 0x00011000ff147984 */ /* 0x000ee80000000c00 */
[----:B------:R-:W4:Y:S04]  /*4b270*/  LDS.128 R24, [0x100] ;  /* 0x00010000ff187984 */ /* 0x000f280000000c00 */
[----:B------:R-:W2:Y:S04]  /*4b280*/  LDS.128 R28, [0xf0] ;  /* 0x0000f000ff1c7984 */ /* 0x000ea80000000c00 */
[----:B------:R-:W2:Y:S04]  /*4b290*/  LDS.128 R32, [0xe0] ;  /* 0x0000e000ff207984 */ /* 0x000ea80000000c00 */
[----:B------:R-:W2:Y:S04]  /*4b2a0*/  LDS.128 R36, [0xc0] ;  /* 0x0000c000ff247984 */ /* 0x000ea80000000c00 */
[----:B------:R-:W2:Y:S04]  /*4b2b0*/  LDS.128 R40, [0xb0] ;  /* 0x0000b000ff287984 */ /* 0x000ea80000000c00 */
[----:B------:R-:W2:Y:S01]  /*4b2c0*/  LDS.128 R44, [0xa0] ;  /* 0x0000a000ff2c7984 */ /* 0x000ea20000000c00 */
[----:B0-----:R-:W-:-:S02]  /*4b2d0*/  FSETP.GEU.FTZ.AND P0, PT, R71, R54, PT ;  /* 0x000000364700720b */ /* 0x001fc40003f1e000 */
[----:B------:R-:W-:Y:S02]  /*4b2e0*/  FSETP.NEU.FTZ.AND P1, PT, R71, R54, PT ;  /* 0x000000364700720b */ /* 0x000fe40003f3d000 */
[C---:B------:R-:W-:Y:S02]  /*4b2f0*/  ISETP.EQ.OR P0, PT, R19.reuse, -0x1, !P0 ;  /* 0xffffffff1300780c */ /* 0x040fe40004702670 */
[----:B-1----:R-:W-:Y:S02]  /*4b300*/  ISETP.LE.OR P1, PT, R19, R50, P1 ;  /* 0x000000321300720c */ /* 0x002fe40000f23670 */
[CC--:B------:R-:W-:Y:S02]  /*4b310*/  FSETP.GT.FTZ.AND P3, PT, R3.reuse, R48.reuse, PT ;  /* 0x000000300300720b */ /* 0x0c0fe40003f74000 */
[----:B------:R-:W-:Y:S02]  /*4b320*/  PLOP3.LUT P0, PT, P0, P1, PT, 0x8, 0x0 ;  /* 0x000000000000781c */ /* 0x000fe40000702170 */
[----:B------:R-:W-:-:S02]  /*4b330*/  FSEL R73, R3, R48, P3 ;  /* 0x0000003003497208 */ /* 0x000fc40001800000 */
[----:B------:R-:W-:Y:S02]  /*4b340*/  FSEL R48, R48, R3, P3 ;  /* 0x0000000330307208 */ /* 0x000fe40001800000 */
[----:B--2---:R-:W-:Y:S02]  /*4b350*/  FSEL R3, R49, R2, P3 ;  /* 0x0000000231037208 */ /* 0x004fe40001800000 */
        /* <DEDUP_REMOVED lines=10> */
[----:B---34-:R-:W-:Y:S01]  /*4b400*/  FSETP.NEU.FTZ.AND P0, PT, R71, R70, PT ;  /* 0x000000464700720b */ /* 0x018fe20003f1d000 */
[----:B------:R-:W-:Y:S02]  /*4b410*/  IMAD.MOV.U32 R50, RZ, RZ, R18 ;  /* 0x000000ffff327224 */ /* 0x000fe400078e0012 */
[----:B------:R-:W-:Y:S01]  /*4b420*/  IMAD.MOV.U32 R48, RZ, RZ, R70 ;  /* 0x000000ffff307224 */ /* 0x000fe200078e0046 */
[----:B------:R-:W-:-:S13]  /*4b430*/  ISETP.GE.OR P0, PT, R19, R18, P0 ;  /* 0x000000121300720c */ /* 0x000fda0000706670 */
[----:B------:R-:W-:Y:S05]  /*4b440*/  @P0 BRA `(.L_x_51189) ;  /* 0x0000004000000947 */ /* 0x000fea0003800000 */
.L_x_51188:
[----:B---34-:R-:W-:Y:S01]  /*4b450*/  MOV R50, R19 ;  /* 0x0000001300327202 */ /* 0x018fe20000000f00 */
[----:B------:R-:W-:Y:S02]  /*4b460*/  IMAD.MOV.U32 R48, RZ, RZ, R71 ;  /* 0x000000ffff307224 */ /* 0x000fe400078e0047 */
[----:B------:R-:W-:Y:S02]  /*4b470*/  IMAD.MOV.U32 R19, RZ, RZ, R18 ;  /* 0x000000ffff137224 */ /* 0x000fe400078e0012 */
[----:B------:R-:W-:Y:S02]  /*4b480*/  IMAD.MOV.U32 R71, RZ, RZ, R70 ;  /* 0x000000ffff477224 */ /* 0x000fe400078e0046 */
.L_x_51189:
[----:B------:R-:W-:Y:S05]  /*4b490*/  BSYNC B1 ;  /* 0x0000000000017941 */ /* 0x000fea0003800000 */
.L_x_51187:
        /* <DEDUP_REMOVED lines=9> */
.L_x_51191:
[----:B------:R-:W-:Y:S01]  /*4b530*/  MOV R75, R50 ;  /* 0x00000032004b7202 */ /* 0x000fe20000000f00 */
[----:B------:R-:W-:Y:S02]  /*4b540*/  IMAD.MOV.U32 R3, RZ, RZ, R48 ;  /* 0x000000ffff037224 */ /* 0x000fe400078e0030 */
[----:B------:R-:W-:Y:S02]  /*4b550*/  IMAD.MOV.U32 R50, RZ, RZ, R17 ;  /* 0x000000ffff327224 */ /* 0x000fe400078e0011 */
[----:B------:R-:W-:Y:S02]  /*4b560*/  IMAD.MOV.U32 R48, RZ, RZ, R69 ;  /* 0x000000ffff307224 */ /* 0x000fe400078e0045 */
.L_x_51192:
[----:B------:R-:W-:Y:S05]  /*4b570*/  BSYNC B1 ;  /* 0x0000000000017941 */ /* 0x000fea0003800000 */
.L_x_51190:
        /* <DEDUP_REMOVED lines=9> */
.L_x_51194:
[----:B------:R-:W-:Y:S01]  /*4b610*/  MOV R54, R75 ;  /* 0x0000004b00367202 */ /* 0x000fe20000000f00 */
[----:B------:R-:W-:Y:S02]  /*4b620*/  IMAD.MOV.U32 R18, RZ, RZ, R3 ;  /* 0x000000ffff127224 */ /* 0x000fe400078e0003 */
[----:B------:R-:W-:Y:S02]  /*4b630*/  IMAD.MOV.U32 R75, RZ, RZ, R16 ;  /* 0x000000ffff4b7224 */ /* 0x000fe400078e0010 */
[----:B------:R-:W-:Y:S02]  /*4b640*/  IMAD.MOV.U32 R3, RZ, RZ, R68 ;  /* 0x000000ffff037224 */ /* 0x000fe400078e0044 */
.L_x_51195:
[----:B------:R-:W-:Y:S05]  /*4b650*/  BSYNC B1 ;  /* 0x0000000000017941 */ /* 0x000fea0003800000 */
.L_x_51193:
        /* <DEDUP_REMOVED lines=9> */
.L_x_51197:
[----:B------:R-:W-:Y:S01]  /*4b6f0*/  MOV R69, R54 ;  /* 0x0000003600457202 */ /* 0x000fe20000000f00 */
[----:B------:R-:W-:Y:S02]  /*4b700*/  IMAD.MOV.U32 R17, RZ, RZ, R18 ;  /* 0x000000ffff117224 */ /* 0x000fe400078e0012 */
[----:B------:R-:W-:Y:S02]  /*4b710*/  IMAD.MOV.U32 R54, RZ, RZ, R15 ;  /* 0x000000ffff367224 */ /* 0x000fe400078e000f */
[----:B------:R-:W-:Y:S02]  /*4b720*/  IMAD.MOV.U32 R18, RZ, RZ, R67 ;  /* 0x000000ffff127224 */ /* 0x000fe400078e0043 */
.L_x_51198:
[----:B------:R-:W-:Y:S05]  /*4b730*/  BSYNC B1 ;  /* 0x0000000000017941 */ /* 0x000fea0003800000 */
.L_x_51196:
        /* <DEDUP_REMOVED lines=9> */
.L_x_51200:
[----:B------:R-:W-:Y:S01]  /*4b7d0*/  MOV R68, R69 ;  /* 0x0000004500447202 */ /* 0x000fe20000000f00 */
[----:B------:R-:W-:Y:S02]  /*4b7e0*/  IMAD.MOV.U32 R16, RZ, RZ, R17 ;  /* 0x000000ffff107224 */ /* 0x000fe400078e0011 */
[----:B------:R-:W-:Y:S02]  /*4b7f0*/  IMAD.MOV.U32 R69, RZ, RZ, R14 ;  /* 0x000000ffff457224 */ /* 0x000fe400078e000e */
[----:B------:R-:W-:Y:S02]  /*4b800*/  IMAD.MOV.U32 R17, RZ, RZ, R66 ;  /* 0x000000ffff117224 */ /* 0x000fe400078e0042 */
.L_x_51201:
[----:B------:R-:W-:Y:S05]  /*4b810*/  BSYNC B1 ;  /* 0x0000000000017941 */ /* 0x000fea0003800000 */
.L_x_51199:
        /* <DEDUP_REMOVED lines=9> */
.L_x_51203:
[----:B------:R-:W-:Y:S01]  /*4b8b0*/  MOV R67, R68 ;  /* 0x0000004400437202 */ /* 0x000fe20000000f00 */
[----:B------:R-:W-:Y:S02]  /*4b8c0*/  IMAD.MOV.U32 R15, RZ, RZ, R16 ;  /* 0x000000ffff0f7224 */ /* 0x000fe400078e0010 */
[----:B------:R-:W-:Y:S02]  /*4b8d0*/  IMAD.MOV.U32 R68, RZ, RZ, R13 ;  /* 0x000000ffff447224 */ /* 0x000fe400078e000d */
[----:B------:R-:W-:Y:S02]  /*4b8e0*/  IMAD.MOV.U32 R16, RZ, RZ, R65 ;  /* 0x000000ffff107224 */ /* 0x000fe400078e0041 */
.L_x_51204:
[----:B------:R-:W-:Y:S05]  /*4b8f0*/  BSYNC B1 ;  /* 0x0000000000017941 */ /* 0x000fea0003800000 */
.L_x_51202:
        /* <DEDUP_REMOVED lines=9> */
.L_x_51206:
[----:B------:R-:W-:Y:S01]  /*4b990*/  MOV R66, R67 ;  /* 0x0000004300427202 */ /* 0x000fe20000000f00 */
[----:B------:R-:W-:Y:S02]  /*4b9a0*/  IMAD.MOV.U32 R14, RZ, RZ, R15 ;  /* 0x000000ffff0e7224 */ /* 0x000fe400078e000f */
[----:B------:R-:W-:Y:S02]  /*4b9b0*/  IMAD.MOV.U32 R67, RZ, RZ, R12 ;  /* 0x000000ffff437224 */ /* 0x000fe400078e000c */
[----:B------:R-:W-:Y:S02]  /*4b9c0*/  IMAD.MOV.U32 R15, RZ, RZ, R64 ;  /* 0x000000ffff0f7224 */ /* 0x000fe400078e0040 */
.L_x_51207:
[----:B------:R-:W-:Y:S05]  /*4b9d0*/  BSYNC B1 ;  /* 0x0000000000017941 */ /* 0x000fea0003800000 */
.L_x_51205:
        /* <DEDUP_REMOVED lines=9> */
.L_x_51209:
[----:B------:R-:W-:Y:S01]  /*4ba70*/  MOV R65, R66 ;  /* 0x0000004200417202 */ /* 0x000fe20000000f00 */
[----:B------:R-:W-:Y:S02]  /*4ba80*/  IMAD.MOV.U32 R13, RZ, RZ, R14 ;  /* 0x000000ffff0d7224 */ /* 0x000fe400078e000e */
[----:B------:R-:W-:Y:S02]  /*4ba90*/  IMAD.MOV.U32 R66, RZ, RZ, R11 ;  /* 0x000000ffff427224 */ /* 0x000fe400078e000b */
[----:B------:R-:W-:Y:S02]  /*4baa0*/  IMAD.MOV.U32 R14, RZ, RZ, R63 ;  /* 0x000000ffff0e7224 */ /* 0x000fe400078e003f */
.L_x_51210:
[----:B------:R-:W-:Y:S05]  /*4bab0*/  BSYNC B1 ;  /* 0x0000000000017941 */ /* 0x000fea0003800000 */
.L_x_51208:
        /* <DEDUP_REMOVED lines=9> */
.L_x_51212:
[----:B------:R-:W-:Y:S01]  /*4bb50*/  MOV R64, R65 ;  /* 0x0000004100407202 */ /* 0x000fe20000000f00 */
[----:B------:R-:W-:Y:S02]  /*4bb60*/  IMAD.MOV.U32 R12, RZ, RZ, R13 ;  /* 0x000000ffff0c7224 */ /* 0x000fe400078e000d */
[----:B------:R-:W-:Y:S02]  /*4bb70*/  IMAD.MOV.U32 R65, RZ, RZ, R10 ;  /* 0x000000ffff417224 */ /* 0x000fe400078e000a */
[----:B------:R-:W-:Y:S02]  /*4bb80*/  IMAD.MOV.U32 R13, RZ, RZ, R62 ;  /* 0x000000ffff0d7224 */ /* 0x000fe400078e003e */
.L_x_51213:
[----:B------:R-:W-:Y:S05]  /*4bb90*/  BSYNC B1 ;  /* 0x0000000000017941 */ /* 0x000fea0003800000 */
.L_x_51211:
        /* <DEDUP_REMOVED lines=9> */
.L_x_51215:
[----:B------:R-:W-:Y:S01]  /*4bc30*/  MOV R63, R64 ;  /* 0x00000040003f7202 */ /* 0x000fe20000000f00 */
[----:B------:R-:W-:Y:S02]  /*4bc40*/  IMAD.MOV.U32 R11, RZ, RZ, R12 ;  /* 0x000000ffff0b7224 */ /* 0x000fe400078e000c */
[----:B------:R-:W-:Y:S02]  /*4bc50*/  IMAD.MOV.U32 R64, RZ, RZ, R9 ;  /* 0x000000ffff407224 */ /* 0x000fe400078e0009 */
[----:B------:R-:W-:Y:S02]  /*4bc60*/  IMAD.MOV.U32 R12, RZ, RZ, R61 ;  /* 0x000000ffff0c7224 */ /* 0x000fe400078e003d */
.L_x_51216:
[----:B------:R-:W-:Y:S05]  /*4bc70*/  BSYNC B1 ;  /* 0x0000000000017941 */ /* 0x000fea0003800000 */
.L_x_51214:
        /* <DEDUP_REMOVED lines=9> */
.L_x_51218:
[----:B------:R-:W-:Y:S01]  /*4bd10*/  MOV R62, R63 ;  /* 0x0000003f003e7202 */ /* 0x000fe20000000f00 */
[----:B------:R-:W-:Y:S02]  /*4bd20*/  IMAD.MOV.U32 R10, RZ, RZ, R11 ;  /* 0x000000ffff0a7224 */ /* 0x000fe400078e000b */
[----:B------:R-:W-:Y:S02]  /*4bd30*/  IMAD.MOV.U32 R63, RZ, RZ, R8 ;  /* 0x000000ffff3f7224 */ /* 0x000fe400078e0008 */
[----:B------:R-:W-:Y:S02]  /*4bd40*/  IMAD.MOV.U32 R11, RZ, RZ, R60 ;  /* 0x000000ffff0b7224 */ /* 0x000fe400078e003c */
.L_x_51219:
[----:B------:R-:W-:Y:S05]  /*4bd50*/  BSYNC B1 ;  /* 0x0000000000017941 */ /* 0x000fea0003800000 */
.L_x_51217:
        /* <DEDUP_REMOVED lines=9> */
.L_x_51221:
[----:B------:R-:W-:Y:S01]  /*4bdf0*/  MOV R61, R62 ;  /* 0x0000003e003d7202 */ /* 0x000fe20000000f00 */
[----:B------:R-:W-:Y:S02]  /*4be00*/  IMAD.MOV.U32 R9, RZ, RZ, R10 ;  /* 0x000000ffff097224 */ /* 0x000fe400078e000a */
[----:B------:R-:W-:Y:S02]  /*4be10*/  IMAD.MOV.U32 R62, RZ, RZ, R7 ;  /* 0x000000ffff3e7224 */ /* 0x000fe400078e0007 */
[----:B------:R-:W-:Y:S02]  /*4be20*/  IMAD.MOV.U32 R10, RZ, RZ, R59 ;  /* 0x000000ffff0a7224 */ /* 0x000fe400078e003b */
.L_x_51222:
[----:B------:R-:W-:Y:S05]  /*4be30*/  BSYNC B1 ;  /* 0x0000000000017941 */ /* 0x000fea0003800000 */
.L_x_51220:
        /* <DEDUP_REMOVED lines=9> */
.L_x_51224:
[----:B------:R-:W-:Y:S01]  /*4bed0*/  MOV R60, R61 ;  /* 0x0000003d003c7202 */ /* 0x000fe20000000f00 */
[----:B------:R-:W-:Y:S02]  /*4bee0*/  IMAD.MOV.U32 R8, RZ, RZ, R9 ;  /* 0x000000ffff087224 */ /* 0x000fe400078e0009 */
[----:B------:R-:W-:Y:S02]  /*4bef0*/  IMAD.MOV.U32 R61, RZ, RZ, R6 ;  /* 0x000000ffff3d7224 */ /* 0x000fe400078e0006 */
[----:B------:R-:W-:Y:S02]  /*4bf00*/  IMAD.MOV.U32 R9, RZ, RZ, R58 ;  /* 0x000000ffff097224 */ /* 0x000fe400078e003a */
.L_x_51225:
[----:B------:R-:W-:Y:S05]  /*4bf10*/  BSYNC B1 ;  /* 0x0000000000017941 */ /* 0x000fea0003800000 */
.L_x_51223:
        /* <DEDUP_REMOVED lines=9> */
.L_x_51227:
[----:B------:R-:W-:Y:S01]  /*4bfb0*/  MOV R59, R60 ;  /* 0x0000003c003b7202 */ /* 0x000fe20000000f00 */
[----:B------:R-:W-:Y:S02]  /*4bfc0*/  IMAD.MOV.U32 R7, RZ, RZ, R8 ;  /* 0x000000ffff077224 */ /* 0x000fe400078e0008 */
[----:B------:R-:W-:Y:S02]  /*4bfd0*/  IMAD.MOV.U32 R60, RZ, RZ, R5 ;  /* 0x000000ffff3c7224 */ /* 0x000fe400078e0005 */
[----:B------:R-:W-:Y:S02]  /*4bfe0*/  IMAD.MOV.U32 R8, RZ, RZ, R57 ;  /* 0x000000ffff087224 */ /* 0x000fe400078e0039 */
.L_x_51228:
[----:B------:R-:W-:Y:S05]  /*4bff0*/  BSYNC B1 ;  /* 0x0000000000017941 */ /* 0x000fea0003800000 */
.L_x_51226:
        /* <DEDUP_REMOVED lines=9> */
.L_x_51230:
[----:B------:R-:W-:Y:S01]  /*4c090*/  MOV R6, R59 ;  /* 0x0000003b00067202 */ /* 0x000fe20000000f00 */
[----:B------:R-:W-:Y:S02]  /*4c0a0*/  IMAD.MOV.U32 R5, RZ, RZ, R7 ;  /* 0x000000ffff057224 */ /* 0x000fe400078e0007 */
[----:B------:R-:W-:Y:S02]  /*4c0b0*/  IMAD.MOV.U32 R59, RZ, RZ, R4 ;  /* 0x000000ffff3b7224 */ /* 0x000fe400078e0004 */
[----:B------:R-:W-:Y:S02]  /*4c0c0*/  IMAD.MOV.U32 R7, RZ, RZ, R56 ;  /* 0x000000ffff077224 */ /* 0x000fe400078e0038 */
.L_x_51231:
[----:B------:R-:W-:Y:S05]  /*4c0d0*/  BSYNC B1 ;  /* 0x0000000000017941 */ /* 0x000fea0003800000 */
.L_x_51229:
        /* <DEDUP_REMOVED lines=16> */
.L_x_51233:
[----:B------:R-:W-:Y:S02]  /*4c1e0*/  IMAD.MOV.U32 R56, RZ, RZ, R19 ;  /* 0x000000ffff387224 */ /* 0x000fe400078e0013 */
[----:B------:R-:W-:Y:S02]  /*4c1f0*/  IMAD.MOV.U32 R4, RZ, RZ, R71 ;  /* 0x000000ffff047224 */ /* 0x000fe400078e0047 */
[----:B------:R-:W-:Y:S02]  /*4c200*/  IMAD.MOV.U32 R19, RZ, RZ, R50 ;  /* 0x000000ffff137224 */ /* 0x000fe400078e0032 */
[----:B------:R-:W-:Y:S02]  /*4c210*/  IMAD.MOV.U32 R71, RZ, RZ, R48 ;  /* 0x000000ffff477224 */ /* 0x000fe400078e0030 */
.L_x_51234:
[----:B------:R-:W-:Y:S05]  /*4c220*/  BSYNC B1 ;  /* 0x0000000000017941 */ /* 0x000fea0003800000 */
.L_x_51232:
        /* <DEDUP_REMOVED lines=9> */
.L_x_51236:
[----:B------:R-:W-:Y:S02]  /*4c2c0*/  IMAD.MOV.U32 R55, RZ, RZ, R56 ;  /* 0x000000ffff377224 */ /* 0x000fe400078e0038 */
[----:B------:R-:W-:Y:S02]  /*4c2d0*/  IMAD.MOV.U32 R51, RZ, RZ, R4 ;  /* 0x000000ffff337224 */ /* 0x000fe400078e0004 */
[----:B------:R-:W-:Y:S02]  /*4c2e0*/  IMAD.MOV.U32 R56, RZ, RZ, R75 ;  /* 0x000000ffff387224 */ /* 0x000fe400078e004b */
[----:B------:R-:W-:Y:S02]  /*4c2f0*/  IMAD.MOV.U32 R4, RZ, RZ, R3 ;  /* 0x000000ffff047224 */ /* 0x000fe400078e0003 */
.L_x_51237:
[----:B------:R-:W-:Y:S05]  /*4c300*/  BSYNC B1 ;  /* 0x0000000000017941 */ /* 0x000fea0003800000 */
.L_x_51235:
        /* <DEDUP_REMOVED lines=9> */
.L_x_51239:
[----:B------:R-:W-:Y:S02]  /*4c3a0*/  IMAD.MOV.U32 R50, RZ, RZ, R55 ;  /* 0x000000ffff327224 */ /* 0x000fe400078e0037 */
[----:B------:R-:W-:Y:S02]  /*4c3b0*/  IMAD.MOV.U32 R48, RZ, RZ, R51 ;  /* 0x000000ffff307224 */ /* 0x000fe400078e0033 */
[----:B------:R-:W-:Y:S02]  /*4c3c0*/  IMAD.MOV.U32 R55, RZ, RZ, R54 ;  /* 0x000000ffff377224 */ /* 0x000fe400078e0036 */
[----:B------:R-:W-:Y:S02]  /*4c3d0*/  IMAD.MOV.U32 R51, RZ, RZ, R18 ;  /* 0x000000ffff337224 */ /* 0x000fe400078e0012 */
.L_x_51240:
[----:B------:R-:W-:Y:S05]  /*4c3e0*/  BSYNC B1 ;  /* 0x0000000000017941 */ /* 0x000fea0003800000 */
.L_x_51238:
        /* <DEDUP_REMOVED lines=9> */
.L_x_51242:
[----:B------:R-:W-:Y:S02]  /*4c480*/  IMAD.MOV.U32 R57, RZ, RZ, R50 ;  /* 0x000000ffff397224 */ /* 0x000fe400078e0032 */
[----:B------:R-:W-:Y:S02]  /*4c490*/  IMAD.MOV.U32 R3, RZ, RZ, R48 ;  /* 0x000000ffff037224 */ /* 0x000fe400078e0030 */
[----:B------:R-:W-:Y:S02]  /*4c4a0*/  IMAD.MOV.U32 R50, RZ, RZ, R69 ;  /* 0x000000ffff327224 */ /* 0x000fe400078e0045 */
[----:B------:R-:W-:Y:S02]  /*4c4b0*/  IMAD.MOV.U32 R48, RZ, RZ, R17 ;  /* 0x000000ffff307224 */ /* 0x000fe400078e0011 */
.L_x_51243:
[----:B------:R-:W-:Y:S05]  /*4c4c0*/  BSYNC B1 ;  /* 0x0000000000017941 */ /* 0x000fea0003800000 */
.L_x_51241:
        /* <DEDUP_REMOVED lines=9> */
.L_x_51245:
[----:B------:R-:W-:Y:S02]  /*4c560*/  IMAD.MOV.U32 R54, RZ, RZ, R57 ;  /* 0x000000ffff367224 */ /* 0x000fe400078e0039 */
[----:B------:R-:W-:Y:S02]  /*4c570*/  IMAD.MOV.U32 R18, RZ, RZ, R3 ;  /* 0x000000ffff127224 */ /* 0x000fe400078e0003 */
[----:B------:R-:W-:Y:S02]  /*4c580*/  IMAD.MOV.U32 R57, RZ, RZ, R68 ;  /* 0x000000ffff397224 */ /* 0x000fe400078e0044 */
[----:B------:R-:W-:Y:S02]  /*4c590*/  IMAD.MOV.U32 R3, RZ, RZ, R16 ;  /* 0x000000ffff037224 */ /* 0x000fe400078e0010 */
.L_x_51246:
[----:B------:R-:W-:Y:S05]  /*4c5a0*/  BSYNC B1 ;  /* 0x0000000000017941 */ /* 0x000fea0003800000 */
.L_x_51244:
        /* <DEDUP_REMOVED lines=9> */
.L_x_51248:
[----:B------:R-:W-:Y:S02]  /*4c640*/  IMAD.MOV.U32 R69, RZ, RZ, R54 ;  /* 0x000000ffff457224 */ /* 0x000fe400078e0036 */
[----:B------:R-:W-:Y:S02]  /*4c650*/  IMAD.MOV.U32 R17, RZ, RZ, R18 ;  /* 0x000000ffff117224 */ /* 0x000fe400078e0012 */
[----:B------:R-:W-:Y:S02]  /*4c660*/  IMAD.MOV.U32 R54, RZ, RZ, R67 ;  /* 0x000000ffff367224 */ /* 0x000fe400078e0043 */
[----:B------:R-:W-:Y:S02]  /*4c670*/  IMAD.MOV.U32 R18, RZ, RZ, R15 ;  /* 0x000000ffff127224 */ /* 0x000fe400078e000f */
.L_x_51249:
[----:B------:R-:W-:Y:S05]  /*4c680*/  BSYNC B1 ;  /* 0x0000000000017941 */ /* 0x000fea0003800000 */
.L_x_51247:
        /* <DEDUP_REMOVED lines=9> */
.L_x_51251:
[----:B------:R-:W-:Y:S02]  /*4c720*/  IMAD.MOV.U32 R58, RZ, RZ, R69 ;  /* 0x000000ffff3a7224 */ /* 0x000fe400078e0045 */
[----:B------:R-:W-:Y:S02]  /*4c730*/  IMAD.MOV.U32 R16, RZ, RZ, R17 ;  /* 0x000000ffff107224 */ /* 0x000fe400078e0011 */
[----:B------:R-:W-:Y:S02]  /*4c740*/  IMAD.MOV.U32 R69, RZ, RZ, R66 ;  /* 0x000000ffff457224 */ /* 0x000fe400078e0042 */
[----:B------:R-:W-:Y:S02]  /*4c750*/  IMAD.MOV.U32 R17, RZ, RZ, R14 ;  /* 0x000000ffff117224 */ /* 0x000fe400078e000e */
.L_x_51252:
[----:B------:R-:W-:Y:S05]  /*4c760*/  BSYNC B1 ;  /* 0x0000000000017941 */ /* 0x000fea0003800000 */
.L_x_51250:
        /* <DEDUP_REMOVED lines=9> */
.L_x_51254:
[----:B------:R-:W-:Y:S02]  /*4c800*/  IMAD.MOV.U32 R67, RZ, RZ, R58 ;  /* 0x000000ffff437224 */ /* 0x000fe400078e003a */
[----:B------:R-:W-:Y:S02]  /*4c810*/  IMAD.MOV.U32 R15, RZ, RZ, R16 ;  /* 0x000000ffff0f7224 */ /* 0x000fe400078e0010 */
[----:B------:R-:W-:Y:S02]  /*4c820*/  IMAD.MOV.U32 R58, RZ, RZ, R65 ;  /* 0x000000ffff3a7224 */ /* 0x000fe400078e0041 */
[----:B------:R-:W-:Y:S02]  /*4c830*/  IMAD.MOV.U32 R16, RZ, RZ, R13 ;  /* 0x000000ffff107224 */ /* 0x000fe400078e000d */
.L_x_51255:
[----:B------:R-:W-:Y:S05]  /*4c840*/  BSYNC B1 ;  /* 0x0000000000017941 */ /* 0x000fea0003800000 */
.L_x_51253:
        /* <DEDUP_REMOVED lines=9> */
.L_x_51257:
[----:B------:R-:W-:Y:S02]  /*4c8e0*/  IMAD.MOV.U32 R66, RZ, RZ, R67 ;  /* 0x000000ffff427224 */ /* 0x000fe400078e0043 */
[----:B------:R-:W-:Y:S02]  /*4c8f0*/  IMAD.MOV.U32 R14, RZ, RZ, R15 ;  /* 0x000000ffff0e7224 */ /* 0x000fe400078e000f */
[----:B------:R-:W-:Y:S02]  /*4c900*/  IMAD.MOV.U32 R67, RZ, RZ, R64 ;  /* 0x000000ffff437224 */ /* 0x000fe400078e0040 */
[----:B------:R-:W-:Y:S02]  /*4c910*/  IMAD.MOV.U32 R15, RZ, RZ, R12 ;  /* 0x000000ffff0f7224 */ /* 0x000fe400078e000c */
.L_x_51258:
[----:B------:R-:W-:Y:S05]  /*4c920*/  BSYNC B1 ;  /* 0x0000000000017941 */ /* 0x000fea0003800000 */
.L_x_51256:
        /* <DEDUP_REMOVED lines=9> */
.L_x_51260:
[----:B------:R-:W-:Y:S02]  /*4c9c0*/  IMAD.MOV.U32 R65, RZ, RZ, R66 ;  /* 0x000000ffff417224 */ /* 0x000fe400078e0042 */
[----:B------:R-:W-:Y:S02]  /*4c9d0*/  IMAD.MOV.U32 R13, RZ, RZ, R14 ;  /* 0x000000ffff0d7224 */ /* 0x000fe400078e000e */
[----:B------:R-:W-:Y:S02]  /*4c9e0*/  IMAD.MOV.U32 R66, RZ, RZ, R63 ;  /* 0x000000ffff427224 */ /* 0x000fe400078e003f */
[----:B------:R-:W-:Y:S02]  /*4c9f0*/  IMAD.MOV.U32 R14, RZ, RZ, R11 ;  /* 0x000000ffff0e7224 */ /* 0x000fe400078e000b */
.L_x_51261:
[----:B------:R-:W-:Y:S05]  /*4ca00*/  BSYNC B1 ;  /* 0x0000000000017941 */ /* 0x000fea0003800000 */
.L_x_51259:
        /* <DEDUP_REMOVED lines=9> */
.L_x_51263:
[----:B------:R-:W-:Y:S02]  /*4caa0*/  IMAD.MOV.U32 R64, RZ, RZ, R65 ;  /* 0x000000ffff407224 */ /* 0x000fe400078e0041 */
[----:B------:R-:W-:Y:S02]  /*4cab0*/  IMAD.MOV.U32 R12, RZ, RZ, R13 ;  /* 0x000000ffff0c7224 */ /* 0x000fe400078e000d */
[----:B------:R-:W-:Y:S02]  /*4cac0*/  IMAD.MOV.U32 R65, RZ, RZ, R62 ;  /* 0x000000ffff417224 */ /* 0x000fe400078e003e */
[----:B------:R-:W-:Y:S02]  /*4cad0*/  IMAD.MOV.U32 R13, RZ, RZ, R10 ;  /* 0x000000ffff0d7224 */ /* 0x000fe400078e000a */
.L_x_51264:
[----:B------:R-:W-:Y:S05]  /*4cae0*/  BSYNC B1 ;  /* 0x0000000000017941 */ /* 0x000fea0003800000 */
.L_x_51262:
        /* <DEDUP_REMOVED lines=9> */
.L_x_51266:
[----:B------:R-:W-:Y:S02]  /*4cb80*/  IMAD.MOV.U32 R63, RZ, RZ, R64 ;  /* 0x000000ffff3f7224 */ /* 0x000fe400078e0040 */
[----:B------:R-:W-:Y:S02]  /*4cb90*/  IMAD.MOV.U32 R11, RZ, RZ, R12 ;  /* 0x000000ffff0b7224 */ /* 0x000fe400078e000c */
[----:B------:R-:W-:Y:S02]  /*4cba0*/  IMAD.MOV.U32 R64, RZ, RZ, R61 ;  /* 0x000000ffff407224 */ /* 0x000fe400078e003d */
[----:B------:R-:W-:Y:S02]  /*4cbb0*/  IMAD.MOV.U32 R12, RZ, RZ, R9 ;  /* 0x000000ffff0c7224 */ /* 0x000fe400078e0009 */
.L_x_51267:
[----:B------:R-:W-:Y:S05]  /*4cbc0*/  BSYNC B1 ;  /* 0x0000000000017941 */ /* 0x000fea0003800000 */
.L_x_51265:
        /* <DEDUP_REMOVED lines=9> */
.L_x_51269:
[----:B------:R-:W-:Y:S02]  /*4cc60*/  IMAD.MOV.U32 R62, RZ, RZ, R63 ;  /* 0x000000ffff3e7224 */ /* 0x000fe400078e003f */
[----:B------:R-:W-:Y:S02]  /*4cc70*/  IMAD.MOV.U32 R10, RZ, RZ, R11 ;  /* 0x000000ffff0a7224 */ /* 0x000fe400078e000b */
[----:B------:R-:W-:Y:S02]  /*4cc80*/  IMAD.MOV.U32 R63, RZ, RZ, R60 ;  /* 0x000000ffff3f7224 */ /* 0x000fe400078e003c */
[----:B------:R-:W-:Y:S02]  /*4cc90*/  IMAD.MOV.U32 R11, RZ, RZ, R8 ;  /* 0x000000ffff0b7224 */ /* 0x000fe400078e0008 */
.L_x_51270:
[----:B------:R-:W-:Y:S05]  /*4cca0*/  BSYNC B1 ;  /* 0x0000000000017941 */ /* 0x000fea0003800000 */
.L_x_51268:
        /* <DEDUP_REMOVED lines=9> */
.L_x_51272:
[----:B------:R-:W-:Y:S02]  /*4cd40*/  IMAD.MOV.U32 R9, RZ, RZ, R62 ;  /* 0x000000ffff097224 */ /* 0x000fe400078e003e */
[----:B------:R-:W-:Y:S02]  /*4cd50*/  IMAD.MOV.U32 R8, RZ, RZ, R10 ;  /* 0x000000ffff087224 */ /* 0x000fe400078e000a */
[----:B------:R-:W-:Y:S02]  /*4cd60*/  IMAD.MOV.U32 R62, RZ, RZ, R59 ;  /* 0x000000ffff3e7224 */ /* 0x000fe400078e003b */
[----:B------:R-:W-:Y:S02]  /*4cd70*/  IMAD.MOV.U32 R10, RZ, RZ, R7 ;  /* 0x000000ffff0a7224 */ /* 0x000fe400078e0007 */
.L_x_51273:
[----:B------:R-:W-:Y:S05]  /*4cd80*/  BSYNC B1 ;  /* 0x0000000000017941 */ /* 0x000fea0003800000 */
.L_x_51271:
        /* <DEDUP_REMOVED lines=9> */
.L_x_51275:
[----:B------:R-:W-:Y:S02]  /*4ce20*/  IMAD.MOV.U32 R59, RZ, RZ, R9 ;  /* 0x000000ffff3b7224 */ /* 0x000fe400078e0009 */
[----:B------:R-:W-:Y:S02]  /*4ce30*/  IMAD.MOV.U32 R7, RZ, RZ, R8 ;  /* 0x000000ffff077224 */ /* 0x000fe400078e0008 */
[----:B------:R-:W-:Y:S02]  /*4ce40*/  IMAD.MOV.U32 R9, RZ, RZ, R6 ;  /* 0x000000ffff097224 */ /* 0x000fe400078e0006 */
[----:B------:R-:W-:Y:S02]  /*4ce50*/  IMAD.MOV.U32 R8, RZ, RZ, R5 ;  /* 0x000000ffff087224 */ /* 0x000fe400078e0005 */
.L_x_51276:
[----:B------:R-:W-:Y:S05]  /*4ce60*/  BSYNC B1 ;  /* 0x0000000000017941 */ /* 0x000fea0003800000 */
.L_x_51274:
        /* <DEDUP_REMOVED lines=16> */
.L_x_51278:
[----:B------:R-:W-:Y:S01]  /*4cf70*/  IMAD.MOV.U32 R32, RZ, RZ, R19 ;  /* 0x000000ffff207224 */ /* 0x000fe200078e0013 */
[----:B------:R-:W-:Y:S01]  /*4cf80*/  MOV R19, R56 ;  /* 0x0000003800137202 */ /* 0x000fe20000000f00 */
[----:B------:R-:W-:Y:S02]  /*4cf90*/  IMAD.MOV.U32 R6, RZ, RZ, R71 ;  /* 0x000000ffff067224 */ /* 0x000fe400078e0047 */
[----:B------:R-:W-:Y:S02]  /*4cfa0*/  IMAD.MOV.U32 R71, RZ, RZ, R4 ;  /* 0x000000ffff477224 */ /* 0x000fe400078e0004 */
.L_x_51279:
[----:B------:R-:W-:Y:S05]  /*4cfb0*/  BSYNC B1 ;  /* 0x0000000000017941 */ /* 0x000fea0003800000 */
.L_x_51277:
        /* <DEDUP_REMOVED lines=9> */
.L_x_51281:
[----:B------:R-:W-:Y:S01]  /*4d050*/  IMAD.MOV.U32 R61, RZ, RZ, R32 ;  /* 0x000000ffff3d7224 */ /* 0x000fe200078e0020 */
[----:B------:R-:W-:Y:S01]  /*4d060*/  MOV R32, R55 ;  /* 0x0000003700207202 */ /* 0x000fe20000000f00 */
[----:B------:R-:W-:Y:S02]  /*4d070*/  IMAD.MOV.U32 R5, RZ, RZ, R6 ;  /* 0x000000ffff057224 */ /* 0x000fe400078e0006 */
[----:B------:R-:W-:Y:S02]  /*4d080*/  IMAD.MOV.U32 R6, RZ, RZ, R51 ;  /* 0x000000ffff067224 */ /* 0x000fe400078e0033 */
.L_x_51282:
[----:B------:R-:W-:Y:S05]  /*4d090*/  BSYNC B1 ;  /* 0x0000000000017941 */ /* 0x000fea0003800000 */
.L_x_51280:
        /* <DEDUP_REMOVED lines=9> */
.L_x_51284:
[----:B------:R-:W-:Y:S01]  /*4d130*/  IMAD.MOV.U32 R44, RZ, RZ, R61 ;  /* 0x000000ffff2c7224 */ /* 0x000fe200078e003d */
[----:B------:R-:W-:Y:S01]  /*4d140*/  MOV R61, R50 ;  /* 0x00000032003d7202 */ /* 0x000fe20000000f00 */
[----:B------:R-:W-:Y:S02]  /*4d150*/  IMAD.MOV.U32 R4, RZ, RZ, R5 ;  /* 0x000000ffff047224 */ /* 0x000fe400078e0005 */
[----:B------:R-:W-:Y:S02]  /*4d160*/  IMAD.MOV.U32 R5, RZ, RZ, R48 ;  /* 0x000000ffff057224 */ /* 0x000fe400078e0030 */
.L_x_51285:
[----:B------:R-:W-:Y:S05]  /*4d170*/  BSYNC B1 ;  /* 0x0000000000017941 */ /* 0x000fea0003800000 */
.L_x_51283:
        /* <DEDUP_REMOVED lines=9> */
.L_x_51287:
[----:B------:R-:W-:Y:S01]  /*4d210*/  IMAD.MOV.U32 R55, RZ, RZ, R44 ;  /* 0x000000ffff377224 */ /* 0x000fe200078e002c */
[----:B------:R-:W-:Y:S01]  /*4d220*/  MOV R44, R57 ;  /* 0x00000039002c7202 */ /* 0x000fe20000000f00 */
[----:B------:R-:W-:Y:S02]  /*4d230*/  IMAD.MOV.U32 R51, RZ, RZ, R4 ;  /* 0x000000ffff337224 */ /* 0x000fe400078e0004 */
[----:B------:R-:W-:Y:S02]  /*4d240*/  IMAD.MOV.U32 R4, RZ, RZ, R3 ;  /* 0x000000ffff047224 */ /* 0x000fe400078e0003 */
.L_x_51288:
[----:B------:R-:W-:Y:S05]  /*4d250*/  BSYNC B1 ;  /* 0x0000000000017941 */ /* 0x000fea0003800000 */
.L_x_51286:
        /* <DEDUP_REMOVED lines=9> */
.L_x_51290:
[----:B------:R-:W-:Y:S01]  /*4d2f0*/  IMAD.MOV.U32 R50, RZ, RZ, R55 ;  /* 0x000000ffff327224 */ /* 0x000fe200078e0037 */
[----:B------:R-:W-:Y:S01]  /*4d300*/  MOV R55, R54 ;  /* 0x0000003600377202 */ /* 0x000fe20000000f00 */
[----:B------:R-:W-:Y:S02]  /*4d310*/  IMAD.MOV.U32 R48, RZ, RZ, R51 ;  /* 0x000000ffff307224 */ /* 0x000fe400078e0033 */
[----:B------:R-:W-:Y:S02]  /*4d320*/  IMAD.MOV.U32 R51, RZ, RZ, R18 ;  /* 0x000000ffff337224 */ /* 0x000fe400078e0012 */
.L_x_51291:
[----:B------:R-:W-:Y:S05]  /*4d330*/  BSYNC B1 ;  /* 0x0000000000017941 */ /* 0x000fea0003800000 */
.L_x_51289:
        /* <DEDUP_REMOVED lines=9> */
.L_x_51293:
[----:B------:R-:W-:Y:S01]  /*4d3d0*/  IMAD.MOV.U32 R57, RZ, RZ, R50 ;  /* 0x000000ffff397224 */ /* 0x000fe200078e0032 */
[----:B------:R-:W-:Y:S01]  /*4d3e0*/  MOV R50, R69 ;  /* 0x0000004500327202 */ /* 0x000fe20000000f00 */
[----:B------:R-:W-:Y:S02]  /*4d3f0*/  IMAD.MOV.U32 R3, RZ, RZ, R48 ;  /* 0x000000ffff037224 */ /* 0x000fe400078e0030 */
[----:B------:R-:W-:Y:S02]  /*4d400*/  IMAD.MOV.U32 R48, RZ, RZ, R17 ;  /* 0x000000ffff307224 */ /* 0x000fe400078e0011 */
.L_x_51294:
[----:B------:R-:W-:Y:S05]  /*4d410*/  BSYNC B1 ;  /* 0x0000000000017941 */ /* 0x000fea0003800000 */
.L_x_51292:
        /* <DEDUP_REMOVED lines=9> */
.L_x_51296:
[----:B------:R-:W-:Y:S01]  /*4d4b0*/  IMAD.MOV.U32 R54, RZ, RZ, R57 ;  /* 0x000000ffff367224 */ /* 0x000fe200078e0039 */
[----:B------:R-:W-:Y:S01]  /*4d4c0*/  MOV R57, R58 ;  /* 0x0000003a00397202 */ /* 0x000fe20000000f00 */
[----:B------:R-:W-:Y:S02]  /*4d4d0*/  IMAD.MOV.U32 R18, RZ, RZ, R3 ;  /* 0x000000ffff127224 */ /* 0x000fe400078e0003 */
[----:B------:R-:W-:Y:S02]  /*4d4e0*/  IMAD.MOV.U32 R3, RZ, RZ, R16 ;  /* 0x000000ffff037224 */ /* 0x000fe400078e0010 */
.L_x_51297:
[----:B------:R-:W-:Y:S05]  /*4d4f0*/  BSYNC B1 ;  /* 0x0000000000017941 */ /* 0x000fea0003800000 */
.L_x_51295:
        /* <DEDUP_REMOVED lines=9> */
.L_x_51299:
[----:B------:R-:W-:Y:S01]  /*4d590*/  IMAD.MOV.U32 R69, RZ, RZ, R54 ;  /* 0x000000ffff457224 */ /* 0x000fe200078e0036 */
[----:B------:R-:W-:Y:S01]  /*4d5a0*/  MOV R54, R67 ;  /* 0x0000004300367202 */ /* 0x000fe20000000f00 */
[----:B------:R-:W-:Y:S02]  /*4d5b0*/  IMAD.MOV.U32 R17, RZ, RZ, R18 ;  /* 0x000000ffff117224 */ /* 0x000fe400078e0012 */
[----:B------:R-:W-:Y:S02]  /*4d5c0*/  IMAD.MOV.U32 R18, RZ, RZ, R15 ;  /* 0x000000ffff127224 */ /* 0x000fe400078e000f */
.L_x_51300:
[----:B------:R-:W-:Y:S05]  /*4d5d0*/  BSYNC B1 ;  /* 0x0000000000017941 */ /* 0x000fea0003800000 */
.L_x_51298:
        /* <DEDUP_REMOVED lines=9> */
.L_x_51302:
[----:B------:R-:W-:Y:S01]  /*4d670*/  IMAD.MOV.U32 R56, RZ, RZ, R69 ;  /* 0x000000ffff387224 */ /* 0x000fe200078e0045 */
[----:B------:R-:W-:Y:S01]  /*4d680*/  MOV R69, R66 ;  /* 0x0000004200457202 */ /* 0x000fe20000000f00 */
[----:B------:R-:W-:Y:S02]  /*4d690*/  IMAD.MOV.U32 R16, RZ, RZ, R17 ;  /* 0x000000ffff107224 */ /* 0x000fe400078e0011 */
[----:B------:R-:W-:Y:S02]  /*4d6a0*/  IMAD.MOV.U32 R17, RZ, RZ, R14 ;  /* 0x000000ffff117224 */ /* 0x000fe400078e000e */
.L_x_51303:
[----:B------:R-:W-:Y:S05]  /*4d6b0*/  BSYNC B1 ;  /* 0x0000000000017941 */ /* 0x000fea0003800000 */
.L_x_51301:
        /* <DEDUP_REMOVED lines=9> */
.L_x_51305:
[----:B------:R-:W-:Y:S01]  /*4d750*/  IMAD.MOV.U32 R67, RZ, RZ, R56 ;  /* 0x000000ffff437224 */ /* 0x000fe200078e0038 */
[----:B------:R-:W-:Y:S01]  /*4d760*/  MOV R56, R65 ;  /* 0x0000004100387202 */ /* 0x000fe20000000f00 */
[----:B------:R-:W-:Y:S02]  /*4d770*/  IMAD.MOV.U32 R15, RZ, RZ, R16 ;  /* 0x000000ffff0f7224 */ /* 0x000fe400078e0010 */
[----:B------:R-:W-:Y:S02]  /*4d780*/  IMAD.MOV.U32 R16, RZ, RZ, R13 ;  /* 0x000000ffff107224 */ /* 0x000fe400078e000d */
.L_x_51306:
[----:B------:R-:W-:Y:S05]  /*4d790*/  BSYNC B1 ;  /* 0x0000000000017941 */ /* 0x000fea0003800000 */
.L_x_51304:
        /* <DEDUP_REMOVED lines=9> */
.L_x_51308:
[----:B------:R-:W-:Y:S01]  /*4d830*/  IMAD.MOV.U32 R58, RZ, RZ, R67 ;  /* 0x000000ffff3a7224 */ /* 0x000fe200078e0043 */
[----:B------:R-:W-:Y:S01]  /*4d840*/  MOV R67, R64 ;  /* 0x0000004000437202 */ /* 0x000fe20000000f00 */
[----:B------:R-:W-:Y:S02]  /*4d850*/  IMAD.MOV.U32 R14, RZ, RZ, R15 ;  /* 0x000000ffff0e7224 */ /* 0x000fe400078e000f */
[----:B------:R-:W-:Y:S02]  /*4d860*/  IMAD.MOV.U32 R15, RZ, RZ, R12 ;  /* 0x000000ffff0f7224 */ /* 0x000fe400078e000c */
.L_x_51309:
[----:B------:R-:W-:Y:S05]  /*4d870*/  BSYNC B1 ;  /* 0x0000000000017941 */ /* 0x000fea0003800000 */
.L_x_51307:
        /* <DEDUP_REMOVED lines=9> */
.L_x_51311:
[----:B------:R-:W-:Y:S01]  /*4d910*/  IMAD.MOV.U32 R65, RZ, RZ, R58 ;  /* 0x000000ffff417224 */ /* 0x000fe200078e003a */
[----:B------:R-:W-:Y:S01]  /*4d920*/  MOV R58, R63 ;  /* 0x0000003f003a7202 */ /* 0x000fe20000000f00 */
[----:B------:R-:W-:Y:S02]  /*4d930*/  IMAD.MOV.U32 R13, RZ, RZ, R14 ;  /* 0x000000ffff0d7224 */ /* 0x000fe400078e000e */
[----:B------:R-:W-:Y:S02]  /*4d940*/  IMAD.MOV.U32 R14, RZ, RZ, R11 ;  /* 0x000000ffff0e7224 */ /* 0x000fe400078e000b */
.L_x_51312:
[----:B------:R-:W-:Y:S05]  /*4d950*/  BSYNC B1 ;  /* 0x0000000000017941 */ /* 0x000fea0003800000 */
.L_x_51310:
        /* <DEDUP_REMOVED lines=9> */
.L_x_51314:
[----:B------:R-:W-:Y:S01]  /*4d9f0*/  IMAD.MOV.U32 R12, RZ, RZ, R65 ;  /* 0x000000ffff0c7224 */ /* 0x000fe200078e0041 */
[----:B------:R-:W-:Y:S01]  /*4da00*/  MOV R65, R62 ;  /* 0x0000003e00417202 */ /* 0x000fe20000000f00 */
[----:B------:R-:W-:Y:S02]  /*4da10*/  IMAD.MOV.U32 R11, RZ, RZ, R13 ;  /* 0x000000ffff0b7224 */ /* 0x000fe400078e000d */
[----:B------:R-:W-:Y:S02]  /*4da20*/  IMAD.MOV.U32 R13, RZ, RZ, R10 ;  /* 0x000000ffff0d7224 */ /* 0x000fe400078e000a */
.L_x_51315:
[----:B------:R-:W-:Y:S05]  /*4da30*/  BSYNC B1 ;  /* 0x0000000000017941 */ /* 0x000fea0003800000 */
.L_x_51313:
        /* <DEDUP_REMOVED lines=9> */
.L_x_51317:
[----:B------:R-:W-:Y:S01]  /*4dad0*/  IMAD.MOV.U32 R60, RZ, RZ, R12 ;  /* 0x000000ffff3c7224 */ /* 0x000fe200078e000c */
[----:B------:R-:W-:Y:S01]  /*4dae0*/  MOV R12, R9 ;  /* 0x00000009000c7202 */ /* 0x000fe20000000f00 */
[----:B------:R-:W-:Y:S02]  /*4daf0*/  IMAD.MOV.U32 R10, RZ, RZ, R11 ;  /* 0x000000ffff0a7224 */ /* 0x000fe400078e000b */
[----:B------:R-:W-:Y:S02]  /*4db00*/  IMAD.MOV.U32 R11, RZ, RZ, R8 ;  /* 0x000000ffff0b7224 */ /* 0x000fe400078e0008 */
.L_x_51318:
[----:B------:R-:W-:Y:S05]  /*4db10*/  BSYNC B1 ;  /* 0x0000000000017941 */ /* 0x000fea0003800000 */
.L_x_51316:
        /* <DEDUP_REMOVED lines=9> */
.L_x_51320:
[----:B------:R-:W-:Y:S01]  /*4dbb0*/  IMAD.MOV.U32 R9, RZ, RZ, R60 ;  /* 0x000000ffff097224 */ /* 0x000fe200078e003c */
[----:B------:R-:W-:Y:S01]  /*4dbc0*/  MOV R60, R59 ;  /* 0x0000003b003c7202 */ /* 0x000fe20000000f00 */
[----:B------:R-:W-:Y:S02]  /*4dbd0*/  IMAD.MOV.U32 R8, RZ, RZ, R10 ;  /* 0x000000ffff087224 */ /* 0x000fe400078e000a */
[----:B------:R-:W-:Y:S02]  /*4dbe0*/  IMAD.MOV.U32 R10, RZ, RZ, R7 ;  /* 0x000000ffff0a7224 */ /* 0x000fe400078e0007 */
.L_x_51321:
[----:B------:R-:W-:Y:S05]  /*4dbf0*/  BSYNC B1 ;  /* 0x0000000000017941 */ /* 0x000fea0003800000 */
.L_x_51319:
        /* <DEDUP_REMOVED lines=16> */
.L_x_51323:
[----:B------:R-:W-:Y:S01]  /*4dd00*/  MOV R64, R19 ;  /* 0x0000001300407202 */ /* 0x000fe20000000f00 */
[----:B------:R-:W-:Y:S02]  /*4dd10*/  IMAD.MOV.U32 R62, RZ, RZ, R71 ;  /* 0x000000ffff3e7224 */ /* 0x000fe400078e0047 */
[----:B------:R-:W-:Y:S02]  /*4dd20*/  IMAD.MOV.U32 R19, RZ, RZ, R32 ;  /* 0x000000ffff137224 */ /* 0x000fe400078e0020 */
[----:B------:R-:W-:Y:S02]  /*4dd30*/  IMAD.MOV.U32 R71, RZ, RZ, R6 ;  /* 0x000000ffff477224 */ /* 0x000fe400078e0006 */
.L_x_51324:
[----:B------:R-:W-:Y:S05]  /*4dd40*/  BSYNC B1 ;  /* 0x0000000000017941 */ /* 0x000fea0003800000 */
.L_x_51322:
        /* <DEDUP_REMOVED lines=9> */
.L_x_51326:
[----:B------:R-:W-:Y:S01]  /*4dde0*/  MOV R33, R64 ;  /* 0x0000004000217202 */ /* 0x000fe20000000f00 */
[----:B------:R-:W-:Y:S02]  /*4ddf0*/  IMAD.MOV.U32 R7, RZ, RZ, R62 ;  /* 0x000000ffff077224 */ /* 0x000fe400078e003e */
[----:B------:R-:W-:Y:S02]  /*4de00*/  IMAD.MOV.U32 R64, RZ, RZ, R61 ;  /* 0x000000ffff407224 */ /* 0x000fe400078e003d */
[----:B------:R-:W-:Y:S02]  /*4de10*/  IMAD.MOV.U32 R62, RZ, RZ, R5 ;  /* 0x000000ffff3e7224 */ /* 0x000fe400078e0005 */
.L_x_51327:
[----:B------:R-:W-:Y:S05]  /*4de20*/  BSYNC B1 ;  /* 0x0000000000017941 */ /* 0x000fea0003800000 */
.L_x_51325:
        /* <DEDUP_REMOVED lines=9> */
.L_x_51329:
[----:B------:R-:W-:Y:S01]  /*4dec0*/  MOV R32, R33 ;  /* 0x0000002100207202 */ /* 0x000fe20000000f00 */
[----:B------:R-:W-:Y:S02]  /*4ded0*/  IMAD.MOV.U32 R6, RZ, RZ, R7 ;  /* 0x000000ffff067224 */ /* 0x000fe400078e0007 */
[----:B------:R-:W-:Y:S02]  /*4dee0*/  IMAD.MOV.U32 R33, RZ, RZ, R44 ;  /* 0x000000ffff217224 */ /* 0x000fe400078e002c */
[----:B------:R-:W-:Y:S02]  /*4def0*/  IMAD.MOV.U32 R7, RZ, RZ, R4 ;  /* 0x000000ffff077224 */ /* 0x000fe400078e0004 */
.L_x_51330:
[----:B------:R-:W-:Y:S05]  /*4df00*/  BSYNC B1 ;  /* 0x0000000000017941 */ /* 0x000fea0003800000 */
.L_x_51328:
        /* <DEDUP_REMOVED lines=9> */
.L_x_51332:
[----:B------:R-:W-:Y:S01]  /*4dfa0*/  MOV R45, R32 ;  /* 0x00000020002d7202 */ /* 0x000fe20000000f00 */
[----:B------:R-:W-:Y:S02]  /*4dfb0*/  IMAD.MOV.U32 R5, RZ, RZ, R6 ;  /* 0x000000ffff057224 */ /* 0x000fe400078e0006 */
[----:B------:R-:W-:Y:S02]  /*4dfc0*/  IMAD.MOV.U32 R32, RZ, RZ, R55 ;  /* 0x000000ffff207224 */ /* 0x000fe400078e0037 */
[----:B------:R-:W-:Y:S02]  /*4dfd0*/  IMAD.MOV.U32 R6, RZ, RZ, R51 ;  /* 0x000000ffff067224 */ /* 0x000fe400078e0033 */
.L_x_51333:
[----:B------:R-:W-:Y:S05]  /*4dfe0*/  BSYNC B1 ;  /* 0x0000000000017941 */ /* 0x000fea0003800000 */
.L_x_51331:
        /* <DEDUP_REMOVED lines=9> */
.L_x_51335:
[----:B------:R-:W-:Y:S01]  /*4e080*/  MOV R44, R45 ;  /* 0x0000002d002c7202 */ /* 0x000fe20000000f00 */
[----:B------:R-:W-:Y:S02]  /*4e090*/  IMAD.MOV.U32 R4, RZ, RZ, R5 ;  /* 0x000000ffff047224 */ /* 0x000fe400078e0005 */
[----:B------:R-:W-:Y:S02]  /*4e0a0*/  IMAD.MOV.U32 R45, RZ, RZ, R50 ;  /* 0x000000ffff2d7224 */ /* 0x000fe400078e0032 */
[----:B------:R-:W-:Y:S02]  /*4e0b0*/  IMAD.MOV.U32 R5, RZ, RZ, R48 ;  /* 0x000000ffff057224 */ /* 0x000fe400078e0030 */
.L_x_51336:
[----:B------:R-:W-:Y:S05]  /*4e0c0*/  BSYNC B1 ;  /* 0x0000000000017941 */ /* 0x000fea0003800000 */
.L_x_51334:
        /* <DEDUP_REMOVED lines=9> */
.L_x_51338:
[----:B------:R-:W-:Y:S01]  /*4e160*/  MOV R55, R44 ;  /* 0x0000002c00377202 */ /* 0x000fe20000000f00 */
[----:B------:R-:W-:Y:S02]  /*4e170*/  IMAD.MOV.U32 R51, RZ, RZ, R4 ;  /* 0x000000ffff337224 */ /* 0x000fe400078e0004 */
[----:B------:R-:W-:Y:S02]  /*4e180*/  IMAD.MOV.U32 R44, RZ, RZ, R57 ;  /* 0x000000ffff2c7224 */ /* 0x000fe400078e0039 */
[----:B------:R-:W-:Y:S02]  /*4e190*/  IMAD.MOV.U32 R4, RZ, RZ, R3 ;  /* 0x000000ffff047224 */ /* 0x000fe400078e0003 */
.L_x_51339:
[----:B------:R-:W-:Y:S05]  /*4e1a0*/  BSYNC B1 ;  /* 0x0000000000017941 */ /* 0x000fea0003800000 */
.L_x_51337:
        /* <DEDUP_REMOVED lines=9> */
.L_x_51341:
[----:B------:R-:W-:Y:S01]  /*4e240*/  MOV R50, R55 ;  /* 0x0000003700327202 */ /* 0x000fe20000000f00 */
[----:B------:R-:W-:Y:S02]  /*4e250*/  IMAD.MOV.U32 R48, RZ, RZ, R51 ;  /* 0x000000ffff307224 */ /* 0x000fe400078e0033 */
[----:B------:R-:W-:Y:S02]  /*4e260*/  IMAD.MOV.U32 R55, RZ, RZ, R54 ;  /* 0x000000ffff377224 */ /* 0x000fe400078e0036 */
[----:B------:R-:W-:Y:S02]  /*4e270*/  IMAD.MOV.U32 R51, RZ, RZ, R18 ;  /* 0x000000ffff337224 */ /* 0x000fe400078e0012 */
.L_x_51342:
[----:B------:R-:W-:Y:S05]  /*4e280*/  BSYNC B1 ;  /* 0x0000000000017941 */ /* 0x000fea0003800000 */
.L_x_51340:
        /* <DEDUP_REMOVED lines=9> */
.L_x_51344:
[----:B------:R-:W-:Y:S01]  /*4e320*/  MOV R57, R50 ;  /* 0x0000003200397202 */ /* 0x000fe20000000f00 */
[----:B------:R-:W-:Y:S02]  /*4e330*/  IMAD.MOV.U32 R3, RZ, RZ, R48 ;  /* 0x000000ffff037224 */ /* 0x000fe400078e0030 */
[----:B------:R-:W-:Y:S02]  /*4e340*/  IMAD.MOV.U32 R50, RZ, RZ, R69 ;  /* 0x000000ffff327224 */ /* 0x000fe400078e0045 */
[----:B------:R-:W-:Y:S02]  /*4e350*/  IMAD.MOV.U32 R48, RZ, RZ, R17 ;  /* 0x000000ffff307224 */ /* 0x000fe400078e0011 */
.L_x_51345:
[----:B------:R-:W-:Y:S05]  /*4e360*/  BSYNC B1 ;  /* 0x0000000000017941 */ /* 0x000fea0003800000 */
.L_x_51343:
        /* <DEDUP_REMOVED lines=9> */
.L_x_51347:
[----:B------:R-:W-:Y:S01]  /*4e400*/  MOV R54, R57 ;  /* 0x0000003900367202 */ /* 0x000fe20000000f00 */
[----:B------:R-:W-:Y:S02]  /*4e410*/  IMAD.MOV.U32 R18, RZ, RZ, R3 ;  /* 0x000000ffff127224 */ /* 0x000fe400078e0003 */
[----:B------:R-:W-:Y:S02]  /*4e420*/  IMAD.MOV.U32 R57, RZ, RZ, R56 ;  /* 0x000000ffff397224 */ /* 0x000fe400078e0038 */
[----:B------:R-:W-:Y:S02]  /*4e430*/  IMAD.MOV.U32 R3, RZ, RZ, R16 ;  /* 0x000000ffff037224 */ /* 0x000fe400078e0010 */
.L_x_51348:
[----:B------:R-:W-:Y:S05]  /*4e440*/  BSYNC B1 ;  /* 0x0000000000017941 */ /* 0x000fea0003800000 */
.L_x_51346:
        /* <DEDUP_REMOVED lines=9> */
.L_x_51350:
[----:B------:R-:W-:Y:S01]  /*4e4e0*/  MOV R59, R54 ;  /* 0x00000036003b7202 */ /* 0x000fe20000000f00 */
[----:B------:R-:W-:Y:S02]  /*4e4f0*/  IMAD.MOV.U32 R17, RZ, RZ, R18 ;  /* 0x000000ffff117224 */ /* 0x000fe400078e0012 */
[----:B------:R-:W-:Y:S02]  /*4e500*/  IMAD.MOV.U32 R54, RZ, RZ, R67 ;  /* 0x000000ffff367224 */ /* 0x000fe400078e0043 */
[----:B------:R-:W-:Y:S02]  /*4e510*/  IMAD.MOV.U32 R18, RZ, RZ, R15 ;  /* 0x000000ffff127224 */ /* 0x000fe400078e000f */
.L_x_51351:
[----:B------:R-:W-:Y:S05]  /*4e520*/  BSYNC B1 ;  /* 0x0000000000017941 */ /* 0x000fea0003800000 */
.L_x_51349:
        /* <DEDUP_REMOVED lines=9> */
.L_x_51353:
[----:B------:R-:W-:Y:S01]  /*4e5c0*/  MOV R56, R59 ;  /* 0x0000003b00387202 */ /* 0x000fe20000000f00 */
[----:B------:R-:W-:Y:S02]  /*4e5d0*/  IMAD.MOV.U32 R16, RZ, RZ, R17 ;  /* 0x000000ffff107224 */ /* 0x000fe400078e0011 */
[----:B------:R-:W-:Y:S02]  /*4e5e0*/  IMAD.MOV.U32 R59, RZ, RZ, R58 ;  /* 0x000000ffff3b7224 */ /* 0x000fe400078e003a */
[----:B------:R-:W-:Y:S02]  /*4e5f0*/  IMAD.MOV.U32 R17, RZ, RZ, R14 ;  /* 0x000000ffff117224 */ /* 0x000fe400078e000e */
.L_x_51354:
[----:B------:R-:W-:Y:S05]  /*4e600*/  BSYNC B1 ;  /* 0x0000000000017941 */ /* 0x000fea0003800000 */
.L_x_51352:
        /* <DEDUP_REMOVED lines=9> */
.L_x_51356:
[----:B------:R-:W-:Y:S01]  /*4e6a0*/  MOV R15, R56 ;  /* 0x00000038000f7202 */ /* 0x000fe20000000f00 */
[----:B------:R-:W-:Y:S02]  /*4e6b0*/  IMAD.MOV.U32 R14, RZ, RZ, R16 ;  /* 0x000000ffff0e7224 */ /* 0x000fe400078e0010 */
[----:B------:R-:W-:Y:S02]  /*4e6c0*/  IMAD.MOV.U32 R56, RZ, RZ, R65 ;  /* 0x000000ffff387224 */ /* 0x000fe400078e0041 */
[----:B------:R-:W-:Y:S02]  /*4e6d0*/  IMAD.MOV.U32 R16, RZ, RZ, R13 ;  /* 0x000000ffff107224 */ /* 0x000fe400078e000d */
.L_x_51357:
[----:B------:R-:W-:Y:S05]  /*4e6e0*/  BSYNC B1 ;  /* 0x0000000000017941 */ /* 0x000fea0003800000 */
.L_x_51355:
        /* <DEDUP_REMOVED lines=9> */
.L_x_51359:
[----:B------:R-:W-:Y:S01]  /*4e780*/  MOV R61, R15 ;  /* 0x0000000f003d7202 */ /* 0x000fe20000000f00 */
[----:B------:R-:W-:Y:S02]  /*4e790*/  IMAD.MOV.U32 R13, RZ, RZ, R14 ;  /* 0x000000ffff0d7224 */ /* 0x000fe400078e000e */
[----:B------:R-:W-:Y:S02]  /*4e7a0*/  IMAD.MOV.U32 R15, RZ, RZ, R12 ;  /* 0x000000ffff0f7224 */ /* 0x000fe400078e000c */
[----:B------:R-:W-:Y:S02]  /*4e7b0*/  IMAD.MOV.U32 R14, RZ, RZ, R11 ;  /* 0x000000ffff0e7224 */ /* 0x000fe400078e000b */
.L_x_51360:
[----:B------:R-:W-:Y:S05]  /*4e7c0*/  BSYNC B1 ;  /* 0x0000000000017941 */ /* 0x000fea0003800000 */
.L_x_51358:
        /* <DEDUP_REMOVED lines=9> */
.L_x_51362:
[----:B------:R-:W-:Y:S01]  /*4e860*/  MOV R12, R61 ;  /* 0x0000003d000c7202 */ /* 0x000fe20000000f00 */
[----:B------:R-:W-:Y:S02]  /*4e870*/  IMAD.MOV.U32 R11, RZ, RZ, R13 ;  /* 0x000000ffff0b7224 */ /* 0x000fe400078e000d */
[----:B------:R-:W-:Y:S02]  /*4e880*/  IMAD.MOV.U32 R61, RZ, RZ, R60 ;  /* 0x000000ffff3d7224 */ /* 0x000fe400078e003c */
[----:B------:R-:W-:Y:S02]  /*4e890*/  IMAD.MOV.U32 R13, RZ, RZ, R10 ;  /* 0x000000ffff0d7224 */ /* 0x000fe400078e000a */
.L_x_51363:
[----:B------:R-:W-:Y:S05]  /*4e8a0*/  BSYNC B1 ;  /* 0x0000000000017941 */ /* 0x000fea0003800000 */
.L_x_51361:
        /* <DEDUP_REMOVED lines=9> */
.L_x_51365:
[----:B------:R-:W-:Y:S01]  /*4e940*/  MOV R58, R12 ;  /* 0x0000000c003a7202 */ /* 0x000fe20000000f00 */
[----:B------:R-:W-:Y:S02]  /*4e950*/  IMAD.MOV.U32 R10, RZ, RZ, R11 ;  /* 0x000000ffff0a7224 */ /* 0x000fe400078e000b */
[----:B------:R-:W-:Y:S02]  /*4e960*/  IMAD.MOV.U32 R12, RZ, RZ, R9 ;  /* 0x000000ffff0c7224 */ /* 0x000fe400078e0009 */
[----:B------:R-:W-:Y:S02]  /*4e970*/  IMAD.MOV.U32 R11, RZ, RZ, R8 ;  /* 0x000000ffff0b7224 */ /* 0x000fe400078e0008 */
.L_x_51366:
[----:B------:R-:W-:Y:S05]  /*4e980*/  BSYNC B1 ;  /* 0x0000000000017941 */ /* 0x000fea0003800000 */
.L_x_51364:
        /* <DEDUP_REMOVED lines=16> */
.L_x_51368:
[----:B------:R-:W-:Y:S02]  /*4ea90*/  IMAD.MOV.U32 R34, RZ, RZ, R19 ;  /* 0x000000ffff227224 */ /* 0x000fe400078e0013 */
[----:B------:R-:W-:Y:S02]  /*4eaa0*/  IMAD.MOV.U32 R8, RZ, RZ, R71 ;  /* 0x000000ffff087224 */ /* 0x000fe400078e0047 */
[----:B------:R-:W-:Y:S02]  /*4eab0*/  IMAD.MOV.U32 R19, RZ, RZ, R64 ;  /* 0x000000ffff137224 */ /* 0x000fe400078e0040 */
[----:B------:R-:W-:Y:S02]  /*4eac0*/  IMAD.MOV.U32 R71, RZ, RZ, R62 ;  /* 0x000000ffff477224 */ /* 0x000fe400078e003e */
.L_x_51369:
[----:B------:R-:W-:Y:S05]  /*4ead0*/  BSYNC B1 ;  /* 0x0000000000017941 */ /* 0x000fea0003800000 */
.L_x_51367:
        /* <DEDUP_REMOVED lines=9> */
.L_x_51371:
[----:B------:R-:W-:Y:S02]  /*4eb70*/  IMAD.MOV.U32 R63, RZ, RZ, R34 ;  /* 0x000000ffff3f7224 */ /* 0x000fe400078e0022 */
[----:B------:R-:W-:Y:S02]  /*4eb80*/  IMAD.MOV.U32 R9, RZ, RZ, R8 ;  /* 0x000000ffff097224 */ /* 0x000fe400078e0008 */
[----:B------:R-:W-:Y:S02]  /*4eb90*/  IMAD.MOV.U32 R34, RZ, RZ, R33 ;  /* 0x000000ffff227224 */ /* 0x000fe400078e0021 */
[----:B------:R-:W-:Y:S02]  /*4eba0*/  IMAD.MOV.U32 R8, RZ, RZ, R7 ;  /* 0x000000ffff087224 */ /* 0x000fe400078e0007 */
.L_x_51372:
[----:B------:R-:W-:Y:S05]  /*4ebb0*/  BSYNC B1 ;  /* 0x0000000000017941 */ /* 0x000fea0003800000 */
.L_x_51370:
        /* <DEDUP_REMOVED lines=9> */
.L_x_51374:
[----:B------:R-:W-:Y:S02]  /*4ec50*/  IMAD.MOV.U32 R60, RZ, RZ, R63 ;  /* 0x000000ffff3c7224 */ /* 0x000fe400078e003f */
[----:B------:R-:W-:Y:S02]  /*4ec60*/  IMAD.MOV.U32 R46, RZ, RZ, R9 ;  /* 0x000000ffff2e7224 */ /* 0x000fe400078e0009 */
[----:B------:R-:W-:Y:S02]  /*4ec70*/  IMAD.MOV.U32 R63, RZ, RZ, R32 ;  /* 0x000000ffff3f7224 */ /* 0x000fe400078e0020 */
[----:B------:R-:W-:Y:S02]  /*4ec80*/  IMAD.MOV.U32 R9, RZ, RZ, R6 ;  /* 0x000000ffff097224 */ /* 0x000fe400078e0006 */
.L_x_51375:
[----:B------:R-:W-:Y:S05]  /*4ec90*/  BSYNC B1 ;  /* 0x0000000000017941 */ /* 0x000fea0003800000 */
.L_x_51373:
        /* <DEDUP_REMOVED lines=9> */
.L_x_51377:
[----:B------:R-:W-:Y:S02]  /*4ed30*/  IMAD.MOV.U32 R33, RZ, RZ, R60 ;  /* 0x000000ffff217224 */ /* 0x000fe400078e003c */
[----:B------:R-:W-:Y:S02]  /*4ed40*/  IMAD.MOV.U32 R7, RZ, RZ, R46 ;  /* 0x000000ffff077224 */ /* 0x000fe400078e002e */
[----:B------:R-:W-:Y:S02]  /*4ed50*/  IMAD.MOV.U32 R60, RZ, RZ, R45 ;  /* 0x000000ffff3c7224 */ /* 0x000fe400078e002d */
[----:B------:R-:W-:Y:S02]  /*4ed60*/  IMAD.MOV.U32 R46, RZ, RZ, R5 ;  /* 0x000000ffff2e7224 */ /* 0x000fe400078e0005 */
.L_x_51378:
[----:B------:R-:W-:Y:S05]  /*4ed70*/  BSYNC B1 ;  /* 0x0000000000017941 */ /* 0x000fea0003800000 */
.L_x_51376:
        /* <DEDUP_REMOVED lines=9> */
.L_x_51380:
[----:B------:R-:W-:Y:S02]  /*4ee10*/  IMAD.MOV.U32 R32, RZ, RZ, R33 ;  /* 0x000000ffff207224 */ /* 0x000fe400078e0021 */
[----:B------:R-:W-:Y:S02]  /*4ee20*/  IMAD.MOV.U32 R6, RZ, RZ, R7 ;  /* 0x000000ffff067224 */ /* 0x000fe400078e0007 */
[----:B------:R-:W-:Y:S02]  /*4ee30*/  IMAD.MOV.U32 R33, RZ, RZ, R44 ;  /* 0x000000ffff217224 */ /* 0x000fe400078e002c */
[----:B------:R-:W-:Y:S02]  /*4ee40*/  IMAD.MOV.U32 R7, RZ, RZ, R4 ;  /* 0x000000ffff077224 */ /* 0x000fe400078e0004 */
.L_x_51381:
[----:B------:R-:W-:Y:S05]  /*4ee50*/  BSYNC B1 ;  /* 0x0000000000017941 */ /* 0x000fea0003800000 */
.L_x_51379:
        /* <DEDUP_REMOVED lines=9> */
.L_x_51383:
[----:B------:R-:W-:Y:S02]  /*4eef0*/  IMAD.MOV.U32 R45, RZ, RZ, R32 ;  /* 0x000000ffff2d7224 */ /* 0x000fe400078e0020 */
[----:B------:R-:W-:Y:S02]  /*4ef00*/  IMAD.MOV.U32 R5, RZ, RZ, R6 ;  /* 0x000000ffff057224 */ /* 0x000fe400078e0006 */
[----:B------:R-:W-:Y:S02]  /*4ef10*/  IMAD.MOV.U32 R32, RZ, RZ, R55 ;  /* 0x000000ffff207224 */ /* 0x000fe400078e0037 */
[----:B------:R-:W-:Y:S02]  /*4ef20*/  IMAD.MOV.U32 R6, RZ, RZ, R51 ;  /* 0x000000ffff067224 */ /* 0x000fe400078e0033 */
.L_x_51384:
[----:B------:R-:W-:Y:S05]  /*4ef30*/  BSYNC B1 ;  /* 0x0000000000017941 */ /* 0x000fea0003800000 */
.L_x_51382:
        /* <DEDUP_REMOVED lines=9> */
.L_x_51386:
[----:B------:R-:W-:Y:S02]  /*4efd0*/  IMAD.MOV.U32 R44, RZ, RZ, R45 ;  /* 0x000000ffff2c7224 */ /* 0x000fe400078e002d */
[----:B------:R-:W-:Y:S02]  /*4efe0*/  IMAD.MOV.U32 R4, RZ, RZ, R5 ;  /* 0x000000ffff047224 */ /* 0x000fe400078e0005 */
[----:B------:R-:W-:Y:S02]  /*4eff0*/  IMAD.MOV.U32 R45, RZ, RZ, R50 ;  /* 0x000000ffff2d7224 */ /* 0x000fe400078e0032 */
[----:B------:R-:W-:Y:S02]  /*4f000*/  IMAD.MOV.U32 R5, RZ, RZ, R48 ;  /* 0x000000ffff057224 */ /* 0x000fe400078e0030 */
.L_x_51387:
[----:B------:R-:W-:Y:S05]  /*4f010*/  BSYNC B1 ;  /* 0x0000000000017941 */ /* 0x000fea0003800000 */
.L_x_51385:
        /* <DEDUP_REMOVED lines=9> */
.L_x_51389:
[----:B------:R-:W-:Y:S02]  /*4f0b0*/  IMAD.MOV.U32 R55, RZ, RZ, R44 ;  /* 0x000000ffff377224 */ /* 0x000fe400078e002c */
[----:B------:R-:W-:Y:S02]  /*4f0c0*/  IMAD.MOV.U32 R51, RZ, RZ, R4 ;  /* 0x000000ffff337224 */ /* 0x000fe400078e0004 */
[----:B------:R-:W-:Y:S02]  /*4f0d0*/  IMAD.MOV.U32 R44, RZ, RZ, R57 ;  /* 0x000000ffff2c7224 */ /* 0x000fe400078e0039 */
[----:B------:R-:W-:Y:S02]  /*4f0e0*/  IMAD.MOV.U32 R4, RZ, RZ, R3 ;  /* 0x000000ffff047224 */ /* 0x000fe400078e0003 */
.L_x_51390:
[----:B------:R-:W-:Y:S05]  /*4f0f0*/  BSYNC B1 ;  /* 0x0000000000017941 */ /* 0x000fea0003800000 */
.L_x_51388:
        /* <DEDUP_REMOVED lines=9> */
.L_x_51392:
[----:B------:R-:W-:Y:S02]  /*4f190*/  IMAD.MOV.U32 R50, RZ, RZ, R55 ;  /* 0x000000ffff327224 */ /* 0x000fe400078e0037 */
[----:B------:R-:W-:Y:S02]  /*4f1a0*/  IMAD.MOV.U32 R48, RZ, RZ, R51 ;  /* 0x000000ffff307224 */ /* 0x000fe400078e0033 */
[----:B------:R-:W-:Y:S02]  /*4f1b0*/  IMAD.MOV.U32 R55, RZ, RZ, R54 ;  /* 0x000000ffff377224 */ /* 0x000fe400078e0036 */
[----:B------:R-:W-:Y:S02]  /*4f1c0*/  IMAD.MOV.U32 R51, RZ, RZ, R18 ;  /* 0x000000ffff337224 */ /* 0x000fe400078e0012 */
.L_x_51393:
[----:B------:R-:W-:Y:S05]  /*4f1d0*/  BSYNC B1 ;  /* 0x0000000000017941 */ /* 0x000fea0003800000 */
.L_x_51391:
        /* <DEDUP_REMOVED lines=9> */
.L_x_51395:
[----:B------:R-:W-:Y:S02]  /*4f270*/  IMAD.MOV.U32 R57, RZ, RZ, R50 ;  /* 0x000000ffff397224 */ /* 0x000fe400078e0032 */
[----:B------:R-:W-:Y:S02]  /*4f280*/  IMAD.MOV.U32 R3, RZ, RZ, R48 ;  /* 0x000000ffff037224 */ /* 0x000fe400078e0030 */
[----:B------:R-:W-:Y:S02]  /*4f290*/  IMAD.MOV.U32 R50, RZ, RZ, R59 ;  /* 0x000000ffff327224 */ /* 0x000fe400078e003b */
[----:B------:R-:W-:Y:S02]  /*4f2a0*/  IMAD.MOV.U32 R48, RZ, RZ, R17 ;  /* 0x000000ffff307224 */ /* 0x000fe400078e0011 */
.L_x_51396:
[----:B------:R-:W-:Y:S05]  /*4f2b0*/  BSYNC B1 ;  /* 0x0000000000017941 */ /* 0x000fea0003800000 */
.L_x_51394:
        /* <DEDUP_REMOVED lines=9> */
.L_x_51398:
[----:B------:R-:W-:Y:S02]  /*4f350*/  IMAD.MOV.U32 R18, RZ, RZ, R57 ;  /* 0x000000ffff127224 */ /* 0x000fe400078e0039 */
[----:B------:R-:W-:Y:S02]  /*4f360*/  IMAD.MOV.U32 R17, RZ, RZ, R3 ;  /* 0x000000ffff117224 */ /* 0x000fe400078e0003 */
[----:B------:R-:W-:Y:S02]  /*4f370*/  IMAD.MOV.U32 R57, RZ, RZ, R56 ;  /* 0x000000ffff397224 */ /* 0x000fe400078e0038 */
[----:B------:R-:W-:Y:S02]  /*4f380*/  IMAD.MOV.U32 R3, RZ, RZ, R16 ;  /* 0x000000ffff037224 */ /* 0x000fe400078e0010 */
.L_x_51399:
[----:B------:R-:W-:Y:S05]  /*4f390*/  BSYNC B1 ;  /* 0x0000000000017941 */ /* 0x000fea0003800000 */
.L_x_51397:
        /* <DEDUP_REMOVED lines=9> */
.L_x_51401:
[----:B------:R-:W-:Y:S02]  /*4f430*/  IMAD.MOV.U32 R54, RZ, RZ, R18 ;  /* 0x000000ffff367224 */ /* 0x000fe400078e0012 */
[----:B------:R-:W-:Y:S02]  /*4f440*/  IMAD.MOV.U32 R16, RZ, RZ, R17 ;  /* 0x000000ffff107224 */ /* 0x000fe400078e0011 */
[----:B------:R-:W-:Y:S02]  /*4f450*/  IMAD.MOV.U32 R18, RZ, RZ, R15 ;  /* 0x000000ffff127224 */ /* 0x000fe400078e000f */
[----:B------:R-:W-:Y:S02]  /*4f460*/  IMAD.MOV.U32 R17, RZ, RZ, R14 ;  /* 0x000000ffff117224 */ /* 0x000fe400078e000e */
.L_x_51402:
[----:B------:R-:W-:Y:S05]  /*4f470*/  BSYNC B1 ;  /* 0x0000000000017941 */ /* 0x000fea0003800000 */
.L_x_51400:
        /* <DEDUP_REMOVED lines=9> */
.L_x_51404:
[----:B------:R-:W-:Y:S02]  /*4f510*/  IMAD.MOV.U32 R15, RZ, RZ, R54 ;  /* 0x000000ffff0f7224 */ /* 0x000fe400078e0036 */
[----:B------:R-:W-:Y:S02]  /*4f520*/  IMAD.MOV.U32 R14, RZ, RZ, R16 ;  /* 0x000000ffff0e7224 */ /* 0x000fe400078e0010 */
[----:B------:R-:W-:Y:S02]  /*4f530*/  IMAD.MOV.U32 R54, RZ, RZ, R61 ;  /* 0x000000ffff367224 */ /* 0x000fe400078e003d */
[----:B------:R-:W-:Y:S02]  /*4f540*/  IMAD.MOV.U32 R16, RZ, RZ, R13 ;  /* 0x000000ffff107224 */ /* 0x000fe400078e000d */
.L_x_51405:
[----:B------:R-:W-:Y:S05]  /*4f550*/  BSYNC B1 ;  /* 0x0000000000017941 */ /* 0x000fea0003800000 */
.L_x_51403:
        /* <DEDUP_REMOVED lines=9> */
.L_x_51407:
[----:B------:R-:W-:Y:S02]  /*4f5f0*/  IMAD.MOV.U32 R59, RZ, RZ, R15 ;  /* 0x000000ffff3b7224 */ /* 0x000fe400078e000f */
[----:B------:R-:W-:Y:S02]  /*4f600*/  IMAD.MOV.U32 R13, RZ, RZ, R14 ;  /* 0x000000ffff0d7224 */ /* 0x000fe400078e000e */
[----:B------:R-:W-:Y:S02]  /*4f610*/  IMAD.MOV.U32 R15, RZ, RZ, R12 ;  /* 0x000000ffff0f7224 */ /* 0x000fe400078e000c */
[----:B------:R-:W-:Y:S02]  /*4f620*/  IMAD.MOV.U32 R14, RZ, RZ, R11 ;  /* 0x000000ffff0e7224 */ /* 0x000fe400078e000b */
.L_x_51408:
[----:B------:R-:W-:Y:S05]  /*4f630*/  BSYNC B1 ;  /* 0x0000000000017941 */ /* 0x000fea0003800000 */
.L_x_51406:
        /* <DEDUP_REMOVED lines=9> */
.L_x_51410:
[----:B------:R-:W-:Y:S02]  /*4f6d0*/  IMAD.MOV.U32 R12, RZ, RZ, R59 ;  /* 0x000000ffff0c7224 */ /* 0x000fe400078e003b */
[----:B------:R-:W-:Y:S02]  /*4f6e0*/  IMAD.MOV.U32 R11, RZ, RZ, R13 ;  /* 0x000000ffff0b7224 */ /* 0x000fe400078e000d */
[----:B------:R-:W-:Y:S02]  /*4f6f0*/  IMAD.MOV.U32 R59, RZ, RZ, R58 ;  /* 0x000000ffff3b7224 */ /* 0x000fe400078e003a */
[----:B------:R-:W-:Y:S02]  /*4f700*/  IMAD.MOV.U32 R13, RZ, RZ, R10 ;  /* 0x000000ffff0d7224 */ /* 0x000fe400078e000a */
.L_x_51411:
[----:B------:R-:W-:Y:S05]  /*4f710*/  BSYNC B1 ;  /* 0x0000000000017941 */ /* 0x000fea0003800000 */
.L_x_51409:
        /* <DEDUP_REMOVED lines=16> */
.L_x_51413:
[----:B------:R-:W-:Y:S01]  /*4f820*/  IMAD.MOV.U32 R56, RZ, RZ, R19 ;  /* 0x000000ffff387224 */ /* 0x000fe200078e0013 */
[----:B------:R-:W-:Y:S01]  /*4f830*/  MOV R19, R34 ;  /* 0x0000002200137202 */ /* 0x000fe20000000f00 */
[----:B------:R-:W-:Y:S02]  /*4f840*/  IMAD.MOV.U32 R10, RZ, RZ, R71 ;  /* 0x000000ffff0a7224 */ /* 0x000fe400078e0047 */
[----:B------:R-:W-:Y:S02]  /*4f850*/  IMAD.MOV.U32 R71, RZ, RZ, R8 ;  /* 0x000000ffff477224 */ /* 0x000fe400078e0008 */
.L_x_51414:
[----:B------:R-:W-:Y:S05]  /*4f860*/  BSYNC B1 ;  /* 0x0000000000017941 */ /* 0x000fea0003800000 */
.L_x_51412:
        /* <DEDUP_REMOVED lines=9> */
.L_x_51416:
[----:B------:R-:W-:Y:S01]  /*4f900*/  IMAD.MOV.U32 R47, RZ, RZ, R56 ;  /* 0x000000ffff2f7224 */ /* 0x000fe200078e0038 */
[----:B------:R-:W-:Y:S01]  /*4f910*/  MOV R56, R63 ;  /* 0x0000003f00387202 */ /* 0x000fe20000000f00 */
[----:B------:R-:W-:Y:S02]  /*4f920*/  IMAD.MOV.U32 R35, RZ, RZ, R10 ;  /* 0x000000ffff237224 */ /* 0x000fe400078e000a */
[----:B------:R-:W-:Y:S02]  /*4f930*/  IMAD.MOV.U32 R10, RZ, RZ, R9 ;  /* 0x000000ffff0a7224 */ /* 0x000fe400078e0009 */
.L_x_51417:
[----:B------:R-:W-:Y:S05]  /*4f940*/  BSYNC B1 ;  /* 0x0000000000017941 */ /* 0x000fea0003800000 */
.L_x_51415:
        /* <DEDUP_REMOVED lines=9> */
.L_x_51419:
[----:B------:R-:W-:Y:S01]  /*4f9e0*/  IMAD.MOV.U32 R34, RZ, RZ, R47 ;  /* 0x000000ffff227224 */ /* 0x000fe200078e002f */
[----:B------:R-:W-:Y:S01]  /*4f9f0*/  MOV R47, R60 ;  /* 0x0000003c002f7202 */ /* 0x000fe20000000f00 */
[----:B------:R-:W-:Y:S02]  /*4fa00*/  IMAD.MOV.U32 R8, RZ, RZ, R35 ;  /* 0x000000ffff087224 */ /* 0x000fe400078e0023 */
[----:B------:R-:W-:Y:S02]  /*4fa10*/  IMAD.MOV.U32 R35, RZ, RZ, R46 ;  /* 0x000000ffff237224 */ /* 0x000fe400078e002e */
.L_x_51420:
[----:B------:R-:W-:Y:S05]  /*4fa20*/  BSYNC B1 ;  /* 0x0000000000017941 */ /* 0x000fea0003800000 */
.L_x_51418:
        /* <DEDUP_REMOVED lines=9> */
.L_x_51422:
[----:B------:R-:W-:Y:S01]  /*4fac0*/  IMAD.MOV.U32 R61, RZ, RZ, R34 ;  /* 0x000000ffff3d7224 */ /* 0x000fe200078e0022 */
[----:B------:R-:W-:Y:S01]  /*4fad0*/  MOV R34, R33 ;  /* 0x0000002100227202 */ /* 0x000fe20000000f00 */
[----:B------:R-:W-:Y:S02]  /*4fae0*/  IMAD.MOV.U32 R9, RZ, RZ, R8 ;  /* 0x000000ffff097224 */ /* 0x000fe400078e0008 */
[----:B------:R-:W-:Y:S02]  /*4faf0*/  IMAD.MOV.U32 R8, RZ, RZ, R7 ;  /* 0x000000ffff087224 */ /* 0x000fe400078e0007 */
.L_x_51423:
[----:B------:R-:W-:Y:S05]  /*4fb00*/  BSYNC B1 ;  /* 0x0000000000017941 */ /* 0x000fea0003800000 */
.L_x_51421:
        /* <DEDUP_REMOVED lines=9> */
.L_x_51425:
[----:B------:R-:W-:Y:S01]  /*4fba0*/  IMAD.MOV.U32 R58, RZ, RZ, R61 ;  /* 0x000000ffff3a7224 */ /* 0x000fe200078e003d */
[----:B------:R-:W-:Y:S01]  /*4fbb0*/  MOV R61, R32 ;  /* 0x00000020003d7202 */ /* 0x000fe20000000f00 */
[----:B------:R-:W-:Y:S02]  /*4fbc0*/  IMAD.MOV.U32 R46, RZ, RZ, R9 ;  /* 0x000000ffff2e7224 */ /* 0x000fe400078e0009 */
[----:B------:R-:W-:Y:S02]  /*4fbd0*/  IMAD.MOV.U32 R9, RZ, RZ, R6 ;  /* 0x000000ffff097224 */ /* 0x000fe400078e0006 */
.L_x_51426:
[----:B------:R-:W-:Y:S05]  /*4fbe0*/  BSYNC B1 ;  /* 0x0000000000017941 */ /* 0x000fea0003800000 */
.L_x_51424:
        /* <DEDUP_REMOVED lines=9> */
.L_x_51428:
[----:B------:R-:W-:Y:S01]  /*4fc80*/  IMAD.MOV.U32 R33, RZ, RZ, R58 ;  /* 0x000000ffff217224 */ /* 0x000fe200078e003a */
[----:B------:R-:W-:Y:S01]  /*4fc90*/  MOV R58, R45 ;  /* 0x0000002d003a7202 */ /* 0x000fe20000000f00 */
[----:B------:R-:W-:Y:S02]  /*4fca0*/  IMAD.MOV.U32 R7, RZ, RZ, R46 ;  /* 0x000000ffff077224 */ /* 0x000fe400078e002e */
[----:B------:R-:W-:Y:S02]  /*4fcb0*/  IMAD.MOV.U32 R46, RZ, RZ, R5 ;  /* 0x000000ffff2e7224 */ /* 0x000fe400078e0005 */
.L_x_51429:
[----:B------:R-:W-:Y:S05]  /*4fcc0*/  BSYNC B1 ;  /* 0x0000000000017941 */ /* 0x000fea0003800000 */
.L_x_51427:
        /* <DEDUP_REMOVED lines=9> */
.L_x_51431:
[----:B------:R-:W-:Y:S01]  /*4fd60*/  IMAD.MOV.U32 R32, RZ, RZ, R33 ;  /* 0x000000ffff207224 */ /* 0x000fe200078e0021 */
[----:B------:R-:W-:Y:S01]  /*4fd70*/  MOV R33, R44 ;  /* 0x0000002c00217202 */ /* 0x000fe20000000f00 */
[----:B------:R-:W-:Y:S02]  /*4fd80*/  IMAD.MOV.U32 R6, RZ, RZ, R7 ;  /* 0x000000ffff067224 */ /* 0x000fe400078e0007 */
[----:B------:R-:W-:Y:S02]  /*4fd90*/  IMAD.MOV.U32 R7, RZ, RZ, R4 ;  /* 0x000000ffff077224 */ /* 0x000fe400078e0004 */
.L_x_51432:
[----:B------:R-:W-:Y:S05]  /*4fda0*/  BSYNC B1 ;  /* 0x0000000000017941 */ /* 0x000fea0003800000 */
.L_x_51430:
        /* <DEDUP_REMOVED lines=9> */
.L_x_51434:
[----:B------:R-:W-:Y:S01]  /*4fe40*/  IMAD.MOV.U32 R45, RZ, RZ, R32 ;  /* 0x000000ffff2d7224 */ /* 0x000fe200078e0020 */
[----:B------:R-:W-:Y:S01]  /*4fe50*/  MOV R32, R55 ;  /* 0x0000003700207202 */ /* 0x000fe20000000f00 */
[----:B------:R-:W-:Y:S02]  /*4fe60*/  IMAD.MOV.U32 R5, RZ, RZ, R6 ;  /* 0x000000ffff057224 */ /* 0x000fe400078e0006 */
[----:B------:R-:W-:Y:S02]  /*4fe70*/  IMAD.MOV.U32 R6, RZ, RZ, R51 ;  /* 0x000000ffff067224 */ /* 0x000fe400078e0033 */
.L_x_51435:
[----:B------:R-:W-:Y:S05]  /*4fe80*/  BSYNC B1 ;  /* 0x0000000000017941 */ /* 0x000fea0003800000 */
.L_x_51433:
        /* <DEDUP_REMOVED lines=9> */
.L_x_51437:
[----:B------:R-:W-:Y:S01]  /*4ff20*/  IMAD.MOV.U32 R44, RZ, RZ, R45 ;  /* 0x000000ffff2c7224 */ /* 0x000fe200078e002d */
[----:B------:R-:W-:Y:S01]  /*4ff30*/  MOV R45, R50 ;  /* 0x00000032002d7202 */ /* 0x000fe20000000f00 */
[----:B------:R-:W-:Y:S02]  /*4ff40*/  IMAD.MOV.U32 R4, RZ, RZ, R5 ;  /* 0x000000ffff047224 */ /* 0x000fe400078e0005 */
[----:B------:R-:W-:Y:S02]  /*4ff50*/  IMAD.MOV.U32 R5, RZ, RZ, R48 ;  /* 0x000000ffff057224 */ /* 0x000fe400078e0030 */
.L_x_51438:
[----:B------:R-:W-:Y:S05]  /*4ff60*/  BSYNC B1 ;  /* 0x0000000000017941 */ /* 0x000fea0003800000 */
.L_x_51436:
        /* <DEDUP_REMOVED lines=9> */
.L_x_51440:
[----:B------:R-:W-:Y:S01]  /*50000*/  IMAD.MOV.U32 R51, RZ, RZ, R44 ;  /* 0x000000ffff337224 */ /* 0x000fe200078e002c */
[----:B------:R-:W-:Y:S01]  /*50010*/  MOV R44, R57 ;  /* 0x00000039002c7202 */ /* 0x000fe20000000f00 */
[----:B------:R-:W-:Y:S02]  /*50020*/  IMAD.MOV.U32 R48, RZ, RZ, R4 ;  /* 0x000000ffff307224 */ /* 0x000fe400078e0004 */
[----:B------:R-:W-:Y:S02]  /*50030*/  IMAD.MOV.U32 R4, RZ, RZ, R3 ;  /* 0x000000ffff047224 */ /* 0x000fe400078e0003 */
.L_x_51441:
[----:B------:R-:W-:Y:S05]  /*50040*/  BSYNC B1 ;  /* 0x0000000000017941 */ /* 0x000fea0003800000 */
.L_x_51439:
        /* <DEDUP_REMOVED lines=9> */
.L_x_51443:
[----:B------:R-:W-:Y:S01]  /*500e0*/  IMAD.MOV.U32 R55, RZ, RZ, R51 ;  /* 0x000000ffff377224 */ /* 0x000fe200078e0033 */
[----:B------:R-:W-:Y:S01]  /*500f0*/  MOV R51, R18 ;  /* 0x0000001200337202 */ /* 0x000fe20000000f00 */
[----:B------:R-:W-:Y:S02]  /*50100*/  IMAD.MOV.U32 R3, RZ, RZ, R48 ;  /* 0x000000ffff037224 */ /* 0x000fe400078e0030 */
[----:B------:R-:W-:Y:S02]  /*50110*/  IMAD.MOV.U32 R48, RZ, RZ, R17 ;  /* 0x000000ffff307224 */ /* 0x000fe400078e0011 */
.L_x_51444:
[----:B------:R-:W-:Y:S05]  /*50120*/  BSYNC B1 ;  /* 0x0000000000017941 */ /* 0x000fea0003800000 */
.L_x_51442:
        /* <DEDUP_REMOVED lines=9> */
.L_x_51446:
[----:B------:R-:W-:Y:S01]  /*501c0*/  IMAD.MOV.U32 R18, RZ, RZ, R55 ;  /* 0x000000ffff127224 */ /* 0x000fe200078e0037 */
[----:B------:R-:W-:Y:S01]  /*501d0*/  MOV R55, R54 ;  /* 0x0000003600377202 */ /* 0x000fe20000000f00 */
[----:B------:R-:W-:Y:S02]  /*501e0*/  IMAD.MOV.U32 R17, RZ, RZ, R3 ;  /* 0x000000ffff117224 */ /* 0x000fe400078e0003 */
[----:B------:R-:W-:Y:S02]  /*501f0*/  IMAD.MOV.U32 R3, RZ, RZ, R16 ;  /* 0x000000ffff037224 */ /* 0x000fe400078e0010 */
.L_x_51447:
[----:B------:R-:W-:Y:S05]  /*50200*/  BSYNC B1 ;  /* 0x0000000000017941 */ /* 0x000fea0003800000 */
.L_x_51445:
        /* <DEDUP_REMOVED lines=9> */
.L_x_51449:
[----:B------:R-:W-:Y:S01]  /*502a0*/  IMAD.MOV.U32 R50, RZ, RZ, R18 ;  /* 0x000000ffff327224 */ /* 0x000fe200078e0012 */
[----:B------:R-:W-:Y:S01]  /*502b0*/  MOV R18, R15 ;  /* 0x0000000f00127202 */ /* 0x000fe20000000f00 */
[----:B------:R-:W-:Y:S02]  /*502c0*/  IMAD.MOV.U32 R16, RZ, RZ, R17 ;  /* 0x000000ffff107224 */ /* 0x000fe400078e0011 */
[----:B------:R-:W-:Y:S02]  /*502d0*/  IMAD.MOV.U32 R17, RZ, RZ, R14 ;  /* 0x000000ffff117224 */ /* 0x000fe400078e000e */
.L_x_51450:
[----:B------:R-:W-:Y:S05]  /*502e0*/  BSYNC B1 ;  /* 0x0000000000017941 */ /* 0x000fea0003800000 */
.L_x_51448:
        /* <DEDUP_REMOVED lines=9> */
.L_x_51452:
[----:B------:R-:W-:Y:S01]  /*50380*/  IMAD.MOV.U32 R15, RZ, RZ, R50 ;  /* 0x000000ffff0f7224 */ /* 0x000fe200078e0032 */
[----:B------:R-:W-:Y:S01]  /*50390*/  MOV R50, R59 ;  /* 0x0000003b00327202 */ /* 0x000fe20000000f00 */
[----:B------:R-:W-:Y:S02]  /*503a0*/  IMAD.MOV.U32 R14, RZ, RZ, R16 ;  /* 0x000000ffff0e7224 */ /* 0x000fe400078e0010 */
[----:B------:R-:W-:Y:S02]  /*503b0*/  IMAD.MOV.U32 R16, RZ, RZ, R13 ;  /* 0x000000ffff107224 */ /* 0x000fe400078e000d */
.L_x_51453:
[----:B------:R-:W-:Y:S05]  /*503c0*/  BSYNC B1 ;  /* 0x0000000000017941 */ /* 0x000fea0003800000 */
.L_x_51451:
        /* <DEDUP_REMOVED lines=9> */
.L_x_51455:
[----:B------:R-:W-:Y:S01]  /*50460*/  IMAD.MOV.U32 R54, RZ, RZ, R15 ;  /* 0x000000ffff367224 */ /* 0x000fe200078e000f */
[----:B------:R-:W-:Y:S01]  /*50470*/  MOV R15, R12 ;  /* 0x0000000c000f7202 */ /* 0x000fe20000000f00 */
[----:B------:R-:W-:Y:S02]  /*50480*/  IMAD.MOV.U32 R13, RZ, RZ, R14 ;  /* 0x000000ffff0d7224 */ /* 0x000fe400078e000e */
[----:B------:R-:W-:Y:S02]  /*50490*/  IMAD.MOV.U32 R14, RZ, RZ, R11 ;  /* 0x000000ffff0e7224 */ /* 0x000fe400078e000b */
.L_x_51456:
[----:B------:R-:W-:Y:S05]  /*504a0*/  BSYNC B1 ;  /* 0x0000000000017941 */ /* 0x000fea0003800000 */
.L_x_51454:
        /* <DEDUP_REMOVED lines=16> */
.L_x_51458:
[----:B------:R-:W-:Y:S01]  /*505b0*/  MOV R28, R19 ;  /* 0x00000013001c7202 */ /* 0x000fe20000000f00 */
[----:B------:R-:W-:Y:S02]  /*505c0*/  IMAD.MOV.U32 R12, RZ, RZ, R71 ;  /* 0x000000ffff0c7224 */ /* 0x000fe400078e0047 */
[----:B------:R-:W-:Y:S02]  /*505d0*/  IMAD.MOV.U32 R19, RZ, RZ, R56 ;  /* 0x000000ffff137224 */ /* 0x000fe400078e0038 */
[----:B------:R-:W-:Y:S02]  /*505e0*/  IMAD.MOV.U32 R71, RZ, RZ, R10 ;  /* 0x000000ffff477224 */ /* 0x000fe400078e000a */
.L_x_51459:
[----:B------:R-:W-:Y:S05]  /*505f0*/  BSYNC B1 ;  /* 0x0000000000017941 */ /* 0x000fea0003800000 */
.L_x_51457:
        /* <DEDUP_REMOVED lines=9> */
.L_x_51461:
[----:B------:R-:W-:Y:S01]  /*50690*/  MOV R57, R28 ;  /* 0x0000001c00397202 */ /* 0x000fe20000000f00 */
[----:B------:R-:W-:Y:S02]  /*506a0*/  IMAD.MOV.U32 R11, RZ, RZ, R12 ;  /* 0x000000ffff0b7224 */ /* 0x000fe400078e000c */
[----:B------:R-:W-:Y:S02]  /*506b0*/  IMAD.MOV.U32 R28, RZ, RZ, R47 ;  /* 0x000000ffff1c7224 */ /* 0x000fe400078e002f */
[----:B------:R-:W-:Y:S02]  /*506c0*/  IMAD.MOV.U32 R12, RZ, RZ, R35 ;  /* 0x000000ffff0c7224 */ /* 0x000fe400078e0023 */
.L_x_51462:
[----:B------:R-:W-:Y:S05]  /*506d0*/  BSYNC B1 ;  /* 0x0000000000017941 */ /* 0x000fea0003800000 */
.L_x_51460:
        /* <DEDUP_REMOVED lines=9> */
.L_x_51464:
[----:B------:R-:W-:Y:S01]  /*50770*/  MOV R40, R57 ;  /* 0x0000003900287202 */ /* 0x000fe20000000f00 */
[----:B------:R-:W-:Y:S02]  /*50780*/  IMAD.MOV.U32 R10, RZ, RZ, R11 ;  /* 0x000000ffff0a7224 */ /* 0x000fe400078e000b */
[----:B------:R-:W-:Y:S02]  /*50790*/  IMAD.MOV.U32 R57, RZ, RZ, R34 ;  /* 0x000000ffff397224 */ /* 0x000fe400078e0022 */
[----:B------:R-:W-:Y:S02]  /*507a0*/  IMAD.MOV.U32 R11, RZ, RZ, R8 ;  /* 0x000000ffff0b7224 */ /* 0x000fe400078e0008 */
.L_x_51465:
[----:B------:R-:W-:Y:S05]  /*507b0*/  BSYNC B1 ;  /* 0x0000000000017941 */ /* 0x000fea0003800000 */
.L_x_51463:
        /* <DEDUP_REMOVED lines=9> */
.L_x_51467:
[----:B------:R-:W-:Y:S01]  /*50850*/  MOV R47, R40 ;  /* 0x00000028002f7202 */ /* 0x000fe20000000f00 */
[----:B------:R-:W-:Y:S02]  /*50860*/  IMAD.MOV.U32 R35, RZ, RZ, R10 ;  /* 0x000000ffff237224 */ /* 0x000fe400078e000a */
[----:B------:R-:W-:Y:S02]  /*50870*/  IMAD.MOV.U32 R40, RZ, RZ, R61 ;  /* 0x000000ffff287224 */ /* 0x000fe400078e003d */
[----:B------:R-:W-:Y:S02]  /*50880*/  IMAD.MOV.U32 R10, RZ, RZ, R9 ;  /* 0x000000ffff0a7224 */ /* 0x000fe400078e0009 */
.L_x_51468:
[----:B------:R-:W-:Y:S05]  /*50890*/  BSYNC B1 ;  /* 0x0000000000017941 */ /* 0x000fea0003800000 */
.L_x_51466:
        /* <DEDUP_REMOVED lines=9> */
.L_x_51470:
[----:B------:R-:W-:Y:S01]  /*50930*/  MOV R34, R47 ;  /* 0x0000002f00227202 */ /* 0x000fe20000000f00 */
[----:B------:R-:W-:Y:S02]  /*50940*/  IMAD.MOV.U32 R8, RZ, RZ, R35 ;  /* 0x000000ffff087224 */ /* 0x000fe400078e0023 */
[----:B------:R-:W-:Y:S02]  /*50950*/  IMAD.MOV.U32 R47, RZ, RZ, R58 ;  /* 0x000000ffff2f7224 */ /* 0x000fe400078e003a */
[----:B------:R-:W-:Y:S02]  /*50960*/  IMAD.MOV.U32 R35, RZ, RZ, R46 ;  /* 0x000000ffff237224 */ /* 0x000fe400078e002e */
.L_x_51471:
[----:B------:R-:W-:Y:S05]  /*50970*/  BSYNC B1 ;  /* 0x0000000000017941 */ /* 0x000fea0003800000 */
.L_x_51469:
        /* <DEDUP_REMOVED lines=9> */
.L_x_51473:
[----:B------:R-:W-:Y:S01]  /*50a10*/  MOV R59, R34 ;  /* 0x00000022003b7202 */ /* 0x000fe20000000f00 */
[----:B------:R-:W-:Y:S02]  /*50a20*/  IMAD.MOV.U32 R9, RZ, RZ, R8 ;  /* 0x000000ffff097224 */ /* 0x000fe400078e0008 */
[----:B------:R-:W-:Y:S02]  /*50a30*/  IMAD.MOV.U32 R34, RZ, RZ, R33 ;  /* 0x000000ffff227224 */ /* 0x000fe400078e0021 */
[----:B------:R-:W-:Y:S02]  /*50a40*/  IMAD.MOV.U32 R8, RZ, RZ, R7 ;  /* 0x000000ffff087224 */ /* 0x000fe400078e0007 */
.L_x_51474:
[----:B------:R-:W-:Y:S05]  /*50a50*/  BSYNC B1 ;  /* 0x0000000000017941 */ /* 0x000fea0003800000 */
.L_x_51472:
        /* <DEDUP_REMOVED lines=9> */
.L_x_51476:
[----:B------:R-:W-:Y:S01]  /*50af0*/  MOV R56, R59 ;  /* 0x0000003b00387202 */ /* 0x000fe20000000f00 */
[----:B------:R-:W-:Y:S02]  /*50b00*/  IMAD.MOV.U32 R46, RZ, RZ, R9 ;  /* 0x000000ffff2e7224 */ /* 0x000fe400078e0009 */
[----:B------:R-:W-:Y:S02]  /*50b10*/  IMAD.MOV.U32 R59, RZ, RZ, R32 ;  /* 0x000000ffff3b7224 */ /* 0x000fe400078e0020 */
[----:B------:R-:W-:Y:S02]  /*50b20*/  IMAD.MOV.U32 R9, RZ, RZ, R6 ;  /* 0x000000ffff097224 */ /* 0x000fe400078e0006 */
.L_x_51477:
[----:B------:R-:W-:Y:S05]  /*50b30*/  BSYNC B1 ;  /* 0x0000000000017941 */ /* 0x000fea0003800000 */
.L_x_51475:
        /* <DEDUP_REMOVED lines=9> */
.L_x_51479:
[----:B------:R-:W-:Y:S01]  /*50bd0*/  MOV R33, R56 ;  /* 0x0000003800217202 */ /* 0x000fe20000000f00 */
[----:B------:R-:W-:Y:S02]  /*50be0*/  IMAD.MOV.U32 R7, RZ, RZ, R46 ;  /* 0x000000ffff077224 */ /* 0x000fe400078e002e */
[----:B------:R-:W-:Y:S02]  /*50bf0*/  IMAD.MOV.U32 R56, RZ, RZ, R45 ;  /* 0x000000ffff387224 */ /* 0x000fe400078e002d */
[----:B------:R-:W-:Y:S02]  /*50c00*/  IMAD.MOV.U32 R46, RZ, RZ, R5 ;  /* 0x000000ffff2e7224 */ /* 0x000fe400078e0005 */
.L_x_51480:
[----:B------:R-:W-:Y:S05]  /*50c10*/  BSYNC B1 ;  /* 0x0000000000017941 */ /* 0x000fea0003800000 */
.L_x_51478:
        /* <DEDUP_REMOVED lines=9> */
.L_x_51482:
[----:B------:R-:W-:Y:S01]  /*50cb0*/  MOV R6, R33 ;  /* 0x0000002100067202 */ /* 0x000fe20000000f00 */
[----:B------:R-:W-:Y:S02]  /*50cc0*/  IMAD.MOV.U32 R5, RZ, RZ, R7 ;  /* 0x000000ffff057224 */ /* 0x000fe400078e0007 */
[----:B------:R-:W-:Y:S02]  /*50cd0*/  IMAD.MOV.U32 R33, RZ, RZ, R44 ;  /* 0x000000ffff217224 */ /* 0x000fe400078e002c */
[----:B------:R-:W-:Y:S02]  /*50ce0*/  IMAD.MOV.U32 R7, RZ, RZ, R4 ;  /* 0x000000ffff077224 */ /* 0x000fe400078e0004 */
.L_x_51483:
[----:B------:R-:W-:Y:S05]  /*50cf0*/  BSYNC B1 ;  /* 0x0000000000017941 */ /* 0x000fea0003800000 */
.L_x_51481:
        /* <DEDUP_REMOVED lines=9> */
.L_x_51485:
[----:B------:R-:W-:Y:S01]  /*50d90*/  MOV R32, R6 ;  /* 0x0000000600207202 */ /* 0x000fe20000000f00 */
[----:B------:R-:W-:Y:S02]  /*50da0*/  IMAD.MOV.U32 R4, RZ, RZ, R5 ;  /* 0x000000ffff047224 */ /* 0x000fe400078e0005 */
[----:B------:R-:W-:Y:S02]  /*50db0*/  IMAD.MOV.U32 R6, RZ, RZ, R51 ;  /* 0x000000ffff067224 */ /* 0x000fe400078e0033 */
[----:B------:R-:W-:Y:S02]  /*50dc0*/  IMAD.MOV.U32 R5, RZ, RZ, R48 ;  /* 0x000000ffff057224 */ /* 0x000fe400078e0030 */
.L_x_51486:
[----:B------:R-:W-:Y:S05]  /*50dd0*/  BSYNC B1 ;  /* 0x0000000000017941 */ /* 0x000fea0003800000 */
.L_x_51484:
        /* <DEDUP_REMOVED lines=9> */
.L_x_51488:
[----:B------:R-:W-:Y:S01]  /*50e70*/  MOV R45, R32 ;  /* 0x00000020002d7202 */ /* 0x000fe20000000f00 */
[----:B------:R-:W-:Y:S02]  /*50e80*/  IMAD.MOV.U32 R44, RZ, RZ, R4 ;  /* 0x000000ffff2c7224 */ /* 0x000fe400078e0004 */
[----:B------:R-:W-:Y:S02]  /*50e90*/  IMAD.MOV.U32 R32, RZ, RZ, R55 ;  /* 0x000000ffff207224 */ /* 0x000fe400078e0037 */
[----:B------:R-:W-:Y:S02]  /*50ea0*/  IMAD.MOV.U32 R4, RZ, RZ, R3 ;  /* 0x000000ffff047224 */ /* 0x000fe400078e0003 */
.L_x_51489:
[----:B------:R-:W-:Y:S05]  /*50eb0*/  BSYNC B1 ;  /* 0x0000000000017941 */ /* 0x000fea0003800000 */
.L_x_51487:
        /* <DEDUP_REMOVED lines=9> */
.L_x_51491:
[----:B------:R-:W-:Y:S01]  /*50f50*/  MOV R51, R45 ;  /* 0x0000002d00337202 */ /* 0x000fe20000000f00 */
[----:B------:R-:W-:Y:S02]  /*50f60*/  IMAD.MOV.U32 R3, RZ, RZ, R44 ;  /* 0x000000ffff037224 */ /* 0x000fe400078e002c */
[----:B------:R-:W-:Y:S02]  /*50f70*/  IMAD.MOV.U32 R45, RZ, RZ, R18 ;  /* 0x000000ffff2d7224 */ /* 0x000fe400078e0012 */
[----:B------:R-:W-:Y:S02]  /*50f80*/  IMAD.MOV.U32 R44, RZ, RZ, R17 ;  /* 0x000000ffff2c7224 */ /* 0x000fe400078e0011 */
.L_x_51492:
[----:B------:R-:W-:Y:S05]  /*50f90*/  BSYNC B1 ;  /* 0x0000000000017941 */ /* 0x000fea0003800000 */
.L_x_51490:
        /* <DEDUP_REMOVED lines=9> */
.L_x_51494:
[----:B------:R-:W-:Y:S01]  /*51030*/  MOV R18, R51 ;  /* 0x0000003300127202 */ /* 0x000fe20000000f00 */
[----:B------:R-:W-:Y:S02]  /*51040*/  IMAD.MOV.U32 R17, RZ, RZ, R3 ;  /* 0x000000ffff117224 */ /* 0x000fe400078e0003 */
[----:B------:R-:W-:Y:S02]  /*51050*/  IMAD.MOV.U32 R51, RZ, RZ, R50 ;  /* 0x000000ffff337224 */ /* 0x000fe400078e0032 */
[----:B------:R-:W-:Y:S02]  /*51060*/  IMAD.MOV.U32 R3, RZ, RZ, R16 ;  /* 0x000000ffff037224 */ /* 0x000fe400078e0010 */
.L_x_51495:
[----:B------:R-:W-:Y:S05]  /*51070*/  BSYNC B1 ;  /* 0x0000000000017941 */ /* 0x000fea0003800000 */
.L_x_51493:
        /* <DEDUP_REMOVED lines=9> */
.L_x_51497:
[----:B------:R-:W-:Y:S01]  /*51110*/  MOV R55, R18 ;  /* 0x0000001200377202 */ /* 0x000fe20000000f00 */
[----:B------:R-:W-:Y:S02]  /*51120*/  IMAD.MOV.U32 R16, RZ, RZ, R17 ;  /* 0x000000ffff107224 */ /* 0x000fe400078e0011 */
[----:B------:R-:W-:Y:S02]  /*51130*/  IMAD.MOV.U32 R18, RZ, RZ, R15 ;  /* 0x000000ffff127224 */ /* 0x000fe400078e000f */
[----:B------:R-:W-:Y:S02]  /*51140*/  IMAD.MOV.U32 R17, RZ, RZ, R14 ;  /* 0x000000ffff117224 */ /* 0x000fe400078e000e */
.L_x_51498:
[----:B------:R-:W-:Y:S05]  /*51150*/  BSYNC B1 ;  /* 0x0000000000017941 */ /* 0x000fea0003800000 */
.L_x_51496:
        /* <DEDUP_REMOVED lines=9> */
.L_x_51500:
[----:B------:R-:W-:Y:S01]  /*511f0*/  MOV R15, R55 ;  /* 0x00000037000f7202 */ /* 0x000fe20000000f00 */
[----:B------:R-:W-:Y:S02]  /*51200*/  IMAD.MOV.U32 R14, RZ, RZ, R16 ;  /* 0x000000ffff0e7224 */ /* 0x000fe400078e0010 */
[----:B------:R-:W-:Y:S02]  /*51210*/  IMAD.MOV.U32 R55, RZ, RZ, R54 ;  /* 0x000000ffff377224 */ /* 0x000fe400078e0036 */
[----:B------:R-:W-:Y:S02]  /*51220*/  IMAD.MOV.U32 R16, RZ, RZ, R13 ;  /* 0x000000ffff107224 */ /* 0x000fe400078e000d */
.L_x_51501:
[----:B------:R-:W-:Y:S05]  /*51230*/  BSYNC B1 ;  /* 0x0000000000017941 */ /* 0x000fea0003800000 */
.L_x_51499:
        /* <DEDUP_REMOVED lines=16> */
.L_x_51503:
[----:B------:R-:W-:Y:S02]  /*51340*/  IMAD.MOV.U32 R50, RZ, RZ, R19 ;  /* 0x000000ffff327224 */ /* 0x000fe400078e0013 */
[----:B------:R-:W-:Y:S02]  /*51350*/  IMAD.MOV.U32 R48, RZ, RZ, R71 ;  /* 0x000000ffff307224 */ /* 0x000fe400078e0047 */
[----:B------:R-:W-:Y:S02]  /*51360*/  IMAD.MOV.U32 R19, RZ, RZ, R28 ;  /* 0x000000ffff137224 */ /* 0x000fe400078e001c */
[----:B------:R-:W-:Y:S02]  /*51370*/  IMAD.MOV.U32 R71, RZ, RZ, R12 ;  /* 0x000000ffff477224 */ /* 0x000fe400078e000c */
.L_x_51504:
[----:B------:R-:W-:Y:S05]  /*51380*/  BSYNC B1 ;  /* 0x0000000000017941 */ /* 0x000fea0003800000 */
.L_x_51502:
        /* <DEDUP_REMOVED lines=9> */
.L_x_51506:
[----:B------:R-:W-:Y:S02]  /*51420*/  IMAD.MOV.U32 R29, RZ, RZ, R50 ;  /* 0x000000ffff1d7224 */ /* 0x000fe400078e0032 */
[----:B------:R-:W-:Y:S02]  /*51430*/  IMAD.MOV.U32 R13, RZ, RZ, R48 ;  /* 0x000000ffff0d7224 */ /* 0x000fe400078e0030 */
[----:B------:R-:W-:Y:S02]  /*51440*/  IMAD.MOV.U32 R50, RZ, RZ, R57 ;  /* 0x000000ffff327224 */ /* 0x000fe400078e0039 */
[----:B------:R-:W-:Y:S02]  /*51450*/  IMAD.MOV.U32 R48, RZ, RZ, R11 ;  /* 0x000000ffff307224 */ /* 0x000fe400078e000b */
.L_x_51507:
[----:B------:R-:W-:Y:S05]  /*51460*/  BSYNC B1 ;  /* 0x0000000000017941 */ /* 0x000fea0003800000 */
.L_x_51505:
        /* <DEDUP_REMOVED lines=9> */
.L_x_51509:
[----:B------:R-:W-:Y:S02]  /*51500*/  IMAD.MOV.U32 R28, RZ, RZ, R29 ;  /* 0x000000ffff1c7224 */ /* 0x000fe400078e001d */
[----:B------:R-:W-:Y:S02]  /*51510*/  IMAD.MOV.U32 R12, RZ, RZ, R13 ;  /* 0x000000ffff0c7224 */ /* 0x000fe400078e000d */
[----:B------:R-:W-:Y:S02]  /*51520*/  IMAD.MOV.U32 R29, RZ, RZ, R40 ;  /* 0x000000ffff1d7224 */ /* 0x000fe400078e0028 */
[----:B------:R-:W-:Y:S02]  /*51530*/  IMAD.MOV.U32 R13, RZ, RZ, R10 ;  /* 0x000000ffff0d7224 */ /* 0x000fe400078e000a */
.L_x_51510:
[----:B------:R-:W-:Y:S05]  /*51540*/  BSYNC B1 ;  /* 0x0000000000017941 */ /* 0x000fea0003800000 */
.L_x_51508:
        /* <DEDUP_REMOVED lines=9> */
.L_x_51512:
[----:B------:R-:W-:Y:S02]  /*515e0*/  IMAD.MOV.U32 R41, RZ, RZ, R28 ;  /* 0x000000ffff297224 */ /* 0x000fe400078e001c */
[----:B------:R-:W-:Y:S02]  /*515f0*/  IMAD.MOV.U32 R11, RZ, RZ, R12 ;  /* 0x000000ffff0b7224 */ /* 0x000fe400078e000c */
[----:B------:R-:W-:Y:S02]  /*51600*/  IMAD.MOV.U32 R28, RZ, RZ, R47 ;  /* 0x000000ffff1c7224 */ /* 0x000fe400078e002f */
[----:B------:R-:W-:Y:S02]  /*51610*/  IMAD.MOV.U32 R12, RZ, RZ, R35 ;  /* 0x000000ffff0c7224 */ /* 0x000fe400078e0023 */
.L_x_51513:
[----:B------:R-:W-:Y:S05]  /*51620*/  BSYNC B1 ;  /* 0x0000000000017941 */ /* 0x000fea0003800000 */
.L_x_51511:
        /* <DEDUP_REMOVED lines=9> */
.L_x_51515:
[----:B------:R-:W-:Y:S02]  /*516c0*/  IMAD.MOV.U32 R40, RZ, RZ, R41 ;  /* 0x000000ffff287224 */ /* 0x000fe400078e0029 */
[----:B------:R-:W-:Y:S02]  /*516d0*/  IMAD.MOV.U32 R10, RZ, RZ, R11 ;  /* 0x000000ffff0a7224 */ /* 0x000fe400078e000b */
[----:B------:R-:W-:Y:S02]  /*516e0*/  IMAD.MOV.U32 R41, RZ, RZ, R34 ;  /* 0x000000ffff297224 */ /* 0x000fe400078e0022 */
[----:B------:R-:W-:Y:S02]  /*516f0*/  IMAD.MOV.U32 R11, RZ, RZ, R8 ;  /* 0x000000ffff0b7224 */ /* 0x000fe400078e0008 */
.L_x_51516:
[----:B------:R-:W-:Y:S05]  /*51700*/  BSYNC B1 ;  /* 0x0000000000017941 */ /* 0x000fea0003800000 */
.L_x_51514:
        /* <DEDUP_REMOVED lines=9> */
.L_x_51518:
[----:B------:R-:W-:Y:S02]  /*517a0*/  IMAD.MOV.U32 R47, RZ, RZ, R40 ;  /* 0x000000ffff2f7224 */ /* 0x000fe400078e0028 */
[----:B------:R-:W-:Y:S02]  /*517b0*/  IMAD.MOV.U32 R35, RZ, RZ, R10 ;  /* 0x000000ffff237224 */ /* 0x000fe400078e000a */
[----:B------:R-:W-:Y:S02]  /*517c0*/  IMAD.MOV.U32 R40, RZ, RZ, R59 ;  /* 0x000000ffff287224 */ /* 0x000fe400078e003b */
[----:B------:R-:W-:Y:S02]  /*517d0*/  IMAD.MOV.U32 R10, RZ, RZ, R9 ;  /* 0x000000ffff0a7224 */ /* 0x000fe400078e0009 */
.L_x_51519:
[----:B------:R-:W-:Y:S05]  /*517e0*/  BSYNC B1 ;  /* 0x0000000000017941 */ /* 0x000fea0003800000 */
.L_x_51517:
        /* <DEDUP_REMOVED lines=9> */
.L_x_51521:
[----:B------:R-:W-:Y:S02]  /*51880*/  IMAD.MOV.U32 R34, RZ, RZ, R47 ;  /* 0x000000ffff227224 */ /* 0x000fe400078e002f */
[----:B------:R-:W-:Y:S02]  /*51890*/  IMAD.MOV.U32 R8, RZ, RZ, R35 ;  /* 0x000000ffff087224 */ /* 0x000fe400078e0023 */
[----:B------:R-:W-:Y:S02]  /*518a0*/  IMAD.MOV.U32 R47, RZ, RZ, R56 ;  /* 0x000000ffff2f7224 */ /* 0x000fe400078e0038 */
[----:B------:R-:W-:Y:S02]  /*518b0*/  IMAD.MOV.U32 R35, RZ, RZ, R46 ;  /* 0x000000ffff237224 */ /* 0x000fe400078e002e */
.L_x_51522:
[----:B------:R-:W-:Y:S05]  /*518c0*/  BSYNC B1 ;  /* 0x0000000000017941 */ /* 0x000fea0003800000 */
.L_x_51520:
        /* <DEDUP_REMOVED lines=9> */
.L_x_51524:
[----:B------:R-:W-:Y:S02]  /*51960*/  IMAD.MOV.U32 R9, RZ, RZ, R34 ;  /* 0x000000ffff097224 */ /* 0x000fe400078e0022 */
[----:B------:R-:W-:Y:S02]  /*51970*/  IMAD.MOV.U32 R46, RZ, RZ, R8 ;  /* 0x000000ffff2e7224 */ /* 0x000fe400078e0008 */
[----:B------:R-:W-:Y:S02]  /*51980*/  IMAD.MOV.U32 R34, RZ, RZ, R33 ;  /* 0x000000ffff227224 */ /* 0x000fe400078e0021 */
[----:B------:R-:W-:Y:S02]  /*51990*/  IMAD.MOV.U32 R8, RZ, RZ, R7 ;  /* 0x000000ffff087224 */ /* 0x000fe400078e0007 */
.L_x_51525:
[----:B------:R-:W-:Y:S05]  /*519a0*/  BSYNC B1 ;  /* 0x0000000000017941 */ /* 0x000fea0003800000 */
.L_x_51523:
        /* <DEDUP_REMOVED lines=9> */
.L_x_51527:
[----:B------:R-:W-:Y:S02]  /*51a40*/  IMAD.MOV.U32 R33, RZ, RZ, R9 ;  /* 0x000000ffff217224 */ /* 0x000fe400078e0009 */
[----:B------:R-:W-:Y:S02]  /*51a50*/  IMAD.MOV.U32 R7, RZ, RZ, R46 ;  /* 0x000000ffff077224 */ /* 0x000fe400078e002e */
[----:B------:R-:W-:Y:S02]  /*51a60*/  IMAD.MOV.U32 R9, RZ, RZ, R6 ;  /* 0x000000ffff097224 */ /* 0x000fe400078e0006 */
[----:B------:R-:W-:Y:S02]  /*51a70*/  IMAD.MOV.U32 R46, RZ, RZ, R5 ;  /* 0x000000ffff2e7224 */ /* 0x000fe400078e0005 */
.L_x_51528:
[----:B------:R-:W-:Y:S05]  /*51a80*/  BSYNC B1 ;  /* 0x0000000000017941 */ /* 0x000fea0003800000 */
.L_x_51526:
        /* <DEDUP_REMOVED lines=9> */
.L_x_51530:
[----:B------:R-:W-:Y:S02]  /*51b20*/  IMAD.MOV.U32 R6, RZ, RZ, R33 ;  /* 0x000000ffff067224 */ /* 0x000fe400078e0021 */
[----:B------:R-:W-:Y:S02]  /*51b30*/  IMAD.MOV.U32 R5, RZ, RZ, R7 ;  /* 0x000000ffff057224 */ /* 0x000fe400078e0007 */
[----:B------:R-:W-:Y:S02]  /*51b40*/  IMAD.MOV.U32 R33, RZ, RZ, R32 ;  /* 0x000000ffff217224 */ /* 0x000fe400078e0020 */
[----:B------:R-:W-:Y:S02]  /*51b50*/  IMAD.MOV.U32 R7, RZ, RZ, R4 ;  /* 0x000000ffff077224 */ /* 0x000fe400078e0004 */
.L_x_51531:
[----:B------:R-:W-:Y:S05]  /*51b60*/  BSYNC B1 ;  /* 0x0000000000017941 */ /* 0x000fea0003800000 */
.L_x_51529:
        /* <DEDUP_REMOVED lines=9> */
.L_x_51533:
[----:B------:R-:W-:Y:S02]  /*51c00*/  IMAD.MOV.U32 R32, RZ, RZ, R6 ;  /* 0x000000ffff207224 */ /* 0x000fe400078e0006 */
[----:B------:R-:W-:Y:S02]  /*51c10*/  IMAD.MOV.U32 R4, RZ, RZ, R5 ;  /* 0x000000ffff047224 */ /* 0x000fe400078e0005 */
[----:B------:R-:W-:Y:S02]  /*51c20*/  IMAD.MOV.U32 R6, RZ, RZ, R45 ;  /* 0x000000ffff067224 */ /* 0x000fe400078e002d */
[----:B------:R-:W-:Y:S02]  /*51c30*/  IMAD.MOV.U32 R5, RZ, RZ, R44 ;  /* 0x000000ffff057224 */ /* 0x000fe400078e002c */
.L_x_51534:
[----:B------:R-:W-:Y:S05]  /*51c40*/  BSYNC B1 ;  /* 0x0000000000017941 */ /* 0x000fea0003800000 */
.L_x_51532:
        /* <DEDUP_REMOVED lines=9> */
.L_x_51536:
[----:B------:R-:W-:Y:S02]  /*51ce0*/  IMAD.MOV.U32 R45, RZ, RZ, R32 ;  /* 0x000000ffff2d7224 */ /* 0x000fe400078e0020 */
[----:B------:R-:W-:Y:S02]  /*51cf0*/  IMAD.MOV.U32 R44, RZ, RZ, R4 ;  /* 0x000000ffff2c7224 */ /* 0x000fe400078e0004 */
[----:B------:R-:W-:Y:S02]  /*51d00*/  IMAD.MOV.U32 R32, RZ, RZ, R51 ;  /* 0x000000ffff207224 */ /* 0x000fe400078e0033 */
[----:B------:R-:W-:Y:S02]  /*51d10*/  IMAD.MOV.U32 R4, RZ, RZ, R3 ;  /* 0x000000ffff047224 */ /* 0x000fe400078e0003 */
.L_x_51537:
[----:B------:R-:W-:Y:S05]  /*51d20*/  BSYNC B1 ;  /* 0x0000000000017941 */ /* 0x000fea0003800000 */
.L_x_51535:
        /* <DEDUP_REMOVED lines=9> */
.L_x_51539:
[----:B------:R-:W-:Y:S02]  /*51dc0*/  IMAD.MOV.U32 R54, RZ, RZ, R45 ;  /* 0x000000ffff367224 */ /* 0x000fe400078e002d */
[----:B------:R-:W-:Y:S02]  /*51dd0*/  IMAD.MOV.U32 R3, RZ, RZ, R44 ;  /* 0x000000ffff037224 */ /* 0x000fe400078e002c */
[----:B------:R-:W-:Y:S02]  /*51de0*/  IMAD.MOV.U32 R45, RZ, RZ, R18 ;  /* 0x000000ffff2d7224 */ /* 0x000fe400078e0012 */
[----:B------:R-:W-:Y:S02]  /*51df0*/  IMAD.MOV.U32 R44, RZ, RZ, R17 ;  /* 0x000000ffff2c7224 */ /* 0x000fe400078e0011 */
.L_x_51540:
[----:B------:R-:W-:Y:S05]  /*51e00*/  BSYNC B1 ;  /* 0x0000000000017941 */ /* 0x000fea0003800000 */
.L_x_51538:
        /* <DEDUP_REMOVED lines=9> */
.L_x_51542:
[----:B------:R-:W-:Y:S02]  /*51ea0*/  IMAD.MOV.U32 R18, RZ, RZ, R54 ;  /* 0x000000ffff127224 */ /* 0x000fe400078e0036 */
[----:B------:R-:W-:Y:S02]  /*51eb0*/  IMAD.MOV.U32 R17, RZ, RZ, R3 ;  /* 0x000000ffff117224 */ /* 0x000fe400078e0003 */
[----:B------:R-:W-:Y:S02]  /*51ec0*/  IMAD.MOV.U32 R54, RZ, RZ, R55 ;  /* 0x000000ffff367224 */ /* 0x000fe400078e0037 */
[----:B------:R-:W-:Y:S02]  /*51ed0*/  IMAD.MOV.U32 R3, RZ, RZ, R16 ;  /* 0x000000ffff037224 */ /* 0x000fe400078e0010 */
.L_x_51543:
[----:B------:R-:W-:Y:S05]  /*51ee0*/  BSYNC B1 ;  /* 0x0000000000017941 */ /* 0x000fea0003800000 */
.L_x_51541:
        /* <DEDUP_REMOVED lines=9> */
.L_x_51545:
[----:B------:R-:W-:Y:S02]  /*51f80*/  IMAD.MOV.U32 R51, RZ, RZ, R18 ;  /* 0x000000ffff337224 */ /* 0x000fe400078e0012 */
[----:B------:R-:W-:Y:S02]  /*51f90*/  IMAD.MOV.U32 R16, RZ, RZ, R17 ;  /* 0x000000ffff107224 */ /* 0x000fe400078e0011 */
[----:B------:R-:W-:Y:S02]  /*51fa0*/  IMAD.MOV.U32 R18, RZ, RZ, R15 ;  /* 0x000000ffff127224 */ /* 0x000fe400078e000f */
[----:B------:R-:W-:Y:S02]  /*51fb0*/  IMAD.MOV.U32 R17, RZ, RZ, R14 ;  /* 0x000000ffff117224 */ /* 0x000fe400078e000e */
.L_x_51546:
[----:B------:R-:W-:Y:S05]  /*51fc0*/  BSYNC B1 ;  /* 0x0000000000017941 */ /* 0x000fea0003800000 */
.L_x_51544:
        /* <DEDUP_REMOVED lines=16> */
.L_x_51548:
[----:B------:R-:W-:Y:S01]  /*520d0*/  IMAD.MOV.U32 R30, RZ, RZ, R19 ;  /* 0x000000ffff1e7224 */ /* 0x000fe200078e0013 */
[----:B------:R-:W-:Y:S01]  /*520e0*/  MOV R19, R50 ;  /* 0x0000003200137202 */ /* 0x000fe20000000f00 */
[----:B------:R-:W-:Y:S02]  /*520f0*/  IMAD.MOV.U32 R14, RZ, RZ, R71 ;  /* 0x000000ffff0e7224 */ /* 0x000fe400078e0047 */
[----:B------:R-:W-:Y:S02]  /*52100*/  IMAD.MOV.U32 R71, RZ, RZ, R48 ;  /* 0x000000ffff477224 */ /* 0x000fe400078e0030 */
.L_x_51549:
[----:B------:R-:W-:Y:S05]  /*52110*/  BSYNC B1 ;  /* 0x0000000000017941 */ /* 0x000fea0003800000 */
.L_x_51547:
        /* <DEDUP_REMOVED lines=9> */
.L_x_51551:
[----:B------:R-:W-:Y:S01]  /*521b0*/  IMAD.MOV.U32 R55, RZ, RZ, R30 ;  /* 0x000000ffff377224 */ /* 0x000fe200078e001e */
[----:B------:R-:W-:Y:S01]  /*521c0*/  MOV R30, R29 ;  /* 0x0000001d001e7202 */ /* 0x000fe20000000f00 */
[----:B------:R-:W-:Y:S02]  /*521d0*/  IMAD.MOV.U32 R15, RZ, RZ, R14 ;  /* 0x000000ffff0f7224 */ /* 0x000fe400078e000e */
[----:B------:R-:W-:Y:S02]  /*521e0*/  IMAD.MOV.U32 R14, RZ, RZ, R13 ;  /* 0x000000ffff0e7224 */ /* 0x000fe400078e000d */
.L_x_51552:
[----:B------:R-:W-:Y:S05]  /*521f0*/  BSYNC B1 ;  /* 0x0000000000017941 */ /* 0x000fea0003800000 */
.L_x_51550:
        /* <DEDUP_REMOVED lines=9> */
.L_x_51554:
[----:B------:R-:W-:Y:S01]  /*52290*/  IMAD.MOV.U32 R48, RZ, RZ, R55 ;  /* 0x000000ffff307224 */ /* 0x000fe200078e0037 */
[----:B------:R-:W-:Y:S01]  /*522a0*/  MOV R55, R28 ;  /* 0x0000001c00377202 */ /* 0x000fe20000000f00 */
[----:B------:R-:W-:Y:S02]  /*522b0*/  IMAD.MOV.U32 R42, RZ, RZ, R15 ;  /* 0x000000ffff2a7224 */ /* 0x000fe400078e000f */
[----:B------:R-:W-:Y:S02]  /*522c0*/  IMAD.MOV.U32 R15, RZ, RZ, R12 ;  /* 0x000000ffff0f7224 */ /* 0x000fe400078e000c */
.L_x_51555:
[----:B------:R-:W-:Y:S05]  /*522d0*/  BSYNC B1 ;  /* 0x0000000000017941 */ /* 0x000fea0003800000 */
.L_x_51553:
        /* <DEDUP_REMOVED lines=9> */
.L_x_51557:
[----:B------:R-:W-:Y:S01]  /*52370*/  IMAD.MOV.U32 R29, RZ, RZ, R48 ;  /* 0x000000ffff1d7224 */ /* 0x000fe200078e0030 */
[----:B------:R-:W-:Y:S01]  /*52380*/  MOV R48, R41 ;  /* 0x0000002900307202 */ /* 0x000fe20000000f00 */
[----:B------:R-:W-:Y:S02]  /*52390*/  IMAD.MOV.U32 R13, RZ, RZ, R42 ;  /* 0x000000ffff0d7224 */ /* 0x000fe400078e002a */
[----:B------:R-:W-:Y:S02]  /*523a0*/  IMAD.MOV.U32 R42, RZ, RZ, R11 ;  /* 0x000000ffff2a7224 */ /* 0x000fe400078e000b */
.L_x_51558:
[----:B------:R-:W-:Y:S05]  /*523b0*/  BSYNC B1 ;  /* 0x0000000000017941 */ /* 0x000fea0003800000 */
.L_x_51556:
        /* <DEDUP_REMOVED lines=9> */
.L_x_51560:
[----:B------:R-:W-:Y:S01]  /*52450*/  IMAD.MOV.U32 R28, RZ, RZ, R29 ;  /* 0x000000ffff1c7224 */ /* 0x000fe200078e001d */
[----:B------:R-:W-:Y:S01]  /*52460*/  MOV R29, R40 ;  /* 0x00000028001d7202 */ /* 0x000fe20000000f00 */
[----:B------:R-:W-:Y:S02]  /*52470*/  IMAD.MOV.U32 R12, RZ, RZ, R13 ;  /* 0x000000ffff0c7224 */ /* 0x000fe400078e000d */
[----:B------:R-:W-:Y:S02]  /*52480*/  IMAD.MOV.U32 R13, RZ, RZ, R10 ;  /* 0x000000ffff0d7224 */ /* 0x000fe400078e000a */
.L_x_51561:
[----:B------:R-:W-:Y:S05]  /*52490*/  BSYNC B1 ;  /* 0x0000000000017941 */ /* 0x000fea0003800000 */
.L_x_51559:
        /* <DEDUP_REMOVED lines=9> */
.L_x_51563:
[----:B------:R-:W-:Y:S01]  /*52530*/  IMAD.MOV.U32 R41, RZ, RZ, R28 ;  /* 0x000000ffff297224 */ /* 0x000fe200078e001c */
[----:B------:R-:W-:Y:S01]  /*52540*/  MOV R28, R47 ;  /* 0x0000002f001c7202 */ /* 0x000fe20000000f00 */
[----:B------:R-:W-:Y:S02]  /*52550*/  IMAD.MOV.U32 R11, RZ, RZ, R12 ;  /* 0x000000ffff0b7224 */ /* 0x000fe400078e000c */
[----:B------:R-:W-:Y:S02]  /*52560*/  IMAD.MOV.U32 R12, RZ, RZ, R35 ;  /* 0x000000ffff0c7224 */ /* 0x000fe400078e0023 */
.L_x_51564:
[----:B------:R-:W-:Y:S05]  /*52570*/  BSYNC B1 ;  /* 0x0000000000017941 */ /* 0x000fea0003800000 */
.L_x_51562:
        /* <DEDUP_REMOVED lines=9> */
.L_x_51566:
[----:B------:R-:W-:Y:S01]  /*52610*/  IMAD.MOV.U32 R10, RZ, RZ, R41 ;  /* 0x000000ffff0a7224 */ /* 0x000fe200078e0029 */
[----:B------:R-:W-:Y:S01]  /*52620*/  MOV R41, R34 ;  /* 0x0000002200297202 */ /* 0x000fe20000000f00 */
[----:B------:R-:W-:Y:S02]  /*52630*/  IMAD.MOV.U32 R35, RZ, RZ, R11 ;  /* 0x000000ffff237224 */ /* 0x000fe400078e000b */
[----:B------:R-:W-:Y:S02]  /*52640*/  IMAD.MOV.U32 R11, RZ, RZ, R8 ;  /* 0x000000ffff0b7224 */ /* 0x000fe400078e0008 */
.L_x_51567:
[----:B------:R-:W-:Y:S05]  /*52650*/  BSYNC B1 ;  /* 0x0000000000017941 */ /* 0x000fea0003800000 */
.L_x_51565:
        /* <DEDUP_REMOVED lines=9> */
.L_x_51569:
[----:B------:R-:W-:Y:S01]  /*526f0*/  IMAD.MOV.U32 R34, RZ, RZ, R10 ;  /* 0x000000ffff227224 */ /* 0x000fe200078e000a */
[----:B------:R-:W-:Y:S01]  /*52700*/  MOV R10, R9 ;  /* 0x00000009000a7202 */ /* 0x000fe20000000f00 */
[----:B------:R-:W-:Y:S02]  /*52710*/  IMAD.MOV.U32 R8, RZ, RZ, R35 ;  /* 0x000000ffff087224 */ /* 0x000fe400078e0023 */
[----:B------:R-:W-:Y:S02]  /*52720*/  IMAD.MOV.U32 R35, RZ, RZ, R46 ;  /* 0x000000ffff237224 */ /* 0x000fe400078e002e */
.L_x_51570:
[----:B------:R-:W-:Y:S05]  /*52730*/  BSYNC B1 ;  /* 0x0000000000017941 */ /* 0x000fea0003800000 */
.L_x_51568:
        /* <DEDUP_REMOVED lines=9> */
.L_x_51572:
[----:B------:R-:W-:Y:S01]  /*527d0*/  IMAD.MOV.U32 R9, RZ, RZ, R34 ;  /* 0x000000ffff097224 */ /* 0x000fe200078e0022 */
[----:B------:R-:W-:Y:S01]  /*527e0*/  MOV R34, R33 ;  /* 0x0000002100227202 */ /* 0x000fe20000000f00 */
[----:B------:R-:W-:Y:S02]  /*527f0*/  IMAD.MOV.U32 R40, RZ, RZ, R8 ;  /* 0x000000ffff287224 */ /* 0x000fe400078e0008 */
[----:B------:R-:W-:Y:S02]  /*52800*/  IMAD.MOV.U32 R8, RZ, RZ, R7 ;  /* 0x000000ffff087224 */ /* 0x000fe400078e0007 */
.L_x_51573:
[----:B------:R-:W-:Y:S05]  /*52810*/  BSYNC B1 ;  /* 0x0000000000017941 */ /* 0x000fea0003800000 */
.L_x_51571:
        /* <DEDUP_REMOVED lines=9> */
.L_x_51575:
[----:B------:R-:W-:Y:S01]  /*528b0*/  IMAD.MOV.U32 R33, RZ, RZ, R9 ;  /* 0x000000ffff217224 */ /* 0x000fe200078e0009 */
[----:B------:R-:W-:Y:S01]  /*528c0*/  MOV R9, R6 ;  /* 0x0000000600097202 */ /* 0x000fe20000000f00 */
[----:B------:R-:W-:Y:S02]  /*528d0*/  IMAD.MOV.U32 R7, RZ, RZ, R40 ;  /* 0x000000ffff077224 */ /* 0x000fe400078e0028 */
[----:B------:R-:W-:Y:S02]  /*528e0*/  IMAD.MOV.U32 R40, RZ, RZ, R5 ;  /* 0x000000ffff287224 */ /* 0x000fe400078e0005 */
.L_x_51576:
[----:B------:R-:W-:Y:S05]  /*528f0*/  BSYNC B1 ;  /* 0x0000000000017941 */ /* 0x000fea0003800000 */
.L_x_51574:
        /* <DEDUP_REMOVED lines=9> */
.L_x_51578:
[----:B------:R-:W-:Y:S01]  /*52990*/  IMAD.MOV.U32 R6, RZ, RZ, R33 ;  /* 0x000000ffff067224 */ /* 0x000fe200078e0021 */
[----:B------:R-:W-:Y:S01]  /*529a0*/  MOV R33, R32 ;  /* 0x0000002000217202 */ /* 0x000fe20000000f00 */
[----:B------:R-:W-:Y:S02]  /*529b0*/  IMAD.MOV.U32 R5, RZ, RZ, R7 ;  /* 0x000000ffff057224 */ /* 0x000fe400078e0007 */
[----:B------:R-:W-:Y:S02]  /*529c0*/  IMAD.MOV.U32 R7, RZ, RZ, R4 ;  /* 0x000000ffff077224 */ /* 0x000fe400078e0004 */
.L_x_51579:
[----:B------:R-:W-:Y:S05]  /*529d0*/  BSYNC B1 ;  /* 0x0000000000017941 */ /* 0x000fea0003800000 */
.L_x_51577:
        /* <DEDUP_REMOVED lines=9> */
.L_x_51581:
[----:B------:R-:W-:Y:S01]  /*52a70*/  IMAD.MOV.U32 R47, RZ, RZ, R6 ;  /* 0x000000ffff2f7224 */ /* 0x000fe200078e0006 */
[----:B------:R-:W-:Y:S01]  /*52a80*/  MOV R6, R45 ;  /* 0x0000002d00067202 */ /* 0x000fe20000000f00 */
[----:B------:R-:W-:Y:S02]  /*52a90*/  IMAD.MOV.U32 R4, RZ, RZ, R5 ;  /* 0x000000ffff047224 */ /* 0x000fe400078e0005 */
[----:B------:R-:W-:Y:S02]  /*52aa0*/  IMAD.MOV.U32 R5, RZ, RZ, R44 ;  /* 0x000000ffff057224 */ /* 0x000fe400078e002c */
.L_x_51582:
[----:B------:R-:W-:Y:S05]  /*52ab0*/  BSYNC B1 ;  /* 0x0000000000017941 */ /* 0x000fea0003800000 */
.L_x_51580:
        /* <DEDUP_REMOVED lines=9> */
.L_x_51584:
[----:B------:R-:W-:Y:S01]  /*52b50*/  IMAD.MOV.U32 R45, RZ, RZ, R47 ;  /* 0x000000ffff2d7224 */ /* 0x000fe200078e002f */
[----:B------:R-:W-:Y:S01]  /*52b60*/  MOV R47, R54 ;  /* 0x00000036002f7202 */ /* 0x000fe20000000f00 */
[----:B------:R-:W-:Y:S02]  /*52b70*/  IMAD.MOV.U32 R32, RZ, RZ, R4 ;  /* 0x000000ffff207224 */ /* 0x000fe400078e0004 */
[----:B------:R-:W-:Y:S02]  /*52b80*/  IMAD.MOV.U32 R4, RZ, RZ, R3 ;  /* 0x000000ffff047224 */ /* 0x000fe400078e0003 */
.L_x_51585:
[----:B------:R-:W-:Y:S05]  /*52b90*/  BSYNC B1 ;  /* 0x0000000000017941 */ /* 0x000fea0003800000 */
.L_x_51583:
        /* <DEDUP_REMOVED lines=9> */
.L_x_51587:
[----:B------:R-:W-:Y:S01]  /*52c30*/  IMAD.MOV.U32 R44, RZ, RZ, R45 ;  /* 0x000000ffff2c7224 */ /* 0x000fe200078e002d */
[----:B------:R-:W-:Y:S01]  /*52c40*/  MOV R45, R18 ;  /* 0x00000012002d7202 */ /* 0x000fe20000000f00 */
[----:B------:R-:W-:Y:S02]  /*52c50*/  IMAD.MOV.U32 R3, RZ, RZ, R32 ;  /* 0x000000ffff037224 */ /* 0x000fe400078e0020 */
[----:B------:R-:W-:Y:S02]  /*52c60*/  IMAD.MOV.U32 R32, RZ, RZ, R17 ;  /* 0x000000ffff207224 */ /* 0x000fe400078e0011 */
.L_x_51588:
[----:B------:R-:W-:Y:S05]  /*52c70*/  BSYNC B1 ;  /* 0x0000000000017941 */ /* 0x000fea0003800000 */
.L_x_51586:
        /* <DEDUP_REMOVED lines=9> */
.L_x_51590:
[----:B------:R-:W-:Y:S01]  /*52d10*/  IMAD.MOV.U32 R18, RZ, RZ, R44 ;  /* 0x000000ffff127224 */ /* 0x000fe200078e002c */
[----:B------:R-:W-:Y:S01]  /*52d20*/  MOV R44, R51 ;  /* 0x00000033002c7202 */ /* 0x000fe20000000f00 */
[----:B------:R-:W-:Y:S02]  /*52d30*/  IMAD.MOV.U32 R17, RZ, RZ, R3 ;  /* 0x000000ffff117224 */ /* 0x000fe400078e0003 */
[----:B------:R-:W-:Y:S02]  /*52d40*/  IMAD.MOV.U32 R3, RZ, RZ, R16 ;  /* 0x000000ffff037224 */ /* 0x000fe400078e0010 */
.L_x_51591:
[----:B------:R-:W-:Y:S05]  /*52d50*/  BSYNC B1 ;  /* 0x0000000000017941 */ /* 0x000fea0003800000 */
.L_x_51589:
        /* <DEDUP_REMOVED lines=16> */
.L_x_51593:
[----:B------:R-:W-:Y:S01]  /*52e60*/  MOV R46, R19 ;  /* 0x00000013002e7202 */ /* 0x000fe20000000f00 */
[----:B------:R-:W-:Y:S02]  /*52e70*/  IMAD.MOV.U32 R16, RZ, RZ, R71 ;  /* 0x000000ffff107224 */ /* 0x000fe400078e0047 */
[----:B------:R-:W-:Y:S02]  /*52e80*/  IMAD.MOV.U32 R19, RZ, RZ, R30 ;  /* 0x000000ffff137224 */ /* 0x000fe400078e001e */
[----:B------:R-:W-:Y:S02]  /*52e90*/  IMAD.MOV.U32 R71, RZ, RZ, R14 ;  /* 0x000000ffff477224 */ /* 0x000fe400078e000e */
.L_x_51594:
[----:B------:R-:W-:Y:S05]  /*52ea0*/  BSYNC B1 ;  /* 0x0000000000017941 */ /* 0x000fea0003800000 */
.L_x_51592:
        /* <DEDUP_REMOVED lines=9> */
.L_x_51596:
[----:B------:R-:W-:Y:S01]  /*52f40*/  MOV R43, R46 ;  /* 0x0000002e002b7202 */ /* 0x000fe20000000f00 */
[----:B------:R-:W-:Y:S02]  /*52f50*/  IMAD.MOV.U32 R31, RZ, RZ, R16 ;  /* 0x000000ffff1f7224 */ /* 0x000fe400078e0010 */
[----:B------:R-:W-:Y:S02]  /*52f60*/  IMAD.MOV.U32 R46, RZ, RZ, R55 ;  /* 0x000000ffff2e7224 */ /* 0x000fe400078e0037 */
[----:B------:R-:W-:Y:S02]  /*52f70*/  IMAD.MOV.U32 R16, RZ, RZ, R15 ;  /* 0x000000ffff107224 */ /* 0x000fe400078e000f */
.L_x_51597:
[----:B------:R-:W-:Y:S05]  /*52f80*/  BSYNC B1 ;  /* 0x0000000000017941 */ /* 0x000fea0003800000 */
.L_x_51595:
        /* <DEDUP_REMOVED lines=9> */
.L_x_51599:
[----:B------:R-:W-:Y:S01]  /*53020*/  MOV R30, R43 ;  /* 0x0000002b001e7202 */ /* 0x000fe20000000f00 */
[----:B------:R-:W-:Y:S02]  /*53030*/  IMAD.MOV.U32 R14, RZ, RZ, R31 ;  /* 0x000000ffff0e7224 */ /* 0x000fe400078e001f */
[----:B------:R-:W-:Y:S02]  /*53040*/  IMAD.MOV.U32 R43, RZ, RZ, R48 ;  /* 0x000000ffff2b7224 */ /* 0x000fe400078e0030 */
[----:B------:R-:W-:Y:S02]  /*53050*/  IMAD.MOV.U32 R31, RZ, RZ, R42 ;  /* 0x000000ffff1f7224 */ /* 0x000fe400078e002a */
.L_x_51600:
[----:B------:R-:W-:Y:S05]  /*53060*/  BSYNC B1 ;  /* 0x0000000000017941 */ /* 0x000fea0003800000 */
.L_x_51598:
        /* <DEDUP_REMOVED lines=9> */
.L_x_51602:
[----:B------:R-:W-:Y:S01]  /*53100*/  MOV R51, R30 ;  /* 0x0000001e00337202 */ /* 0x000fe20000000f00 */
[----:B------:R-:W-:Y:S02]  /*53110*/  IMAD.MOV.U32 R15, RZ, RZ, R14 ;  /* 0x000000ffff0f7224 */ /* 0x000fe400078e000e */
[----:B------:R-:W-:Y:S02]  /*53120*/  IMAD.MOV.U32 R30, RZ, RZ, R29 ;  /* 0x000000ffff1e7224 */ /* 0x000fe400078e001d */
[----:B------:R-:W-:Y:S02]  /*53130*/  IMAD.MOV.U32 R14, RZ, RZ, R13 ;  /* 0x000000ffff0e7224 */ /* 0x000fe400078e000d */
.L_x_51603:
[----:B------:R-:W-:Y:S05]  /*53140*/  BSYNC B1 ;  /* 0x0000000000017941 */ /* 0x000fea0003800000 */
.L_x_51601:
        /* <DEDUP_REMOVED lines=9> */
.L_x_51605:
[----:B------:R-:W-:Y:S01]  /*531e0*/  MOV R48, R51 ;  /* 0x0000003300307202 */ /* 0x000fe20000000f00 */
[----:B------:R-:W-:Y:S02]  /*531f0*/  IMAD.MOV.U32 R42, RZ, RZ, R15 ;  /* 0x000000ffff2a7224 */ /* 0x000fe400078e000f */
[----:B------:R-:W-:Y:S02]  /*53200*/  IMAD.MOV.U32 R51, RZ, RZ, R28 ;  /* 0x000000ffff337224 */ /* 0x000fe400078e001c */
[----:B------:R-:W-:Y:S02]  /*53210*/  IMAD.MOV.U32 R15, RZ, RZ, R12 ;  /* 0x000000ffff0f7224 */ /* 0x000fe400078e000c */
.L_x_51606:
[----:B------:R-:W-:Y:S05]  /*53220*/  BSYNC B1 ;  /* 0x0000000000017941 */ /* 0x000fea0003800000 */
.L_x_51604:
        /* <DEDUP_REMOVED lines=9> */
.L_x_51608:
[----:B------:R-:W-:Y:S01]  /*532c0*/  MOV R13, R48 ;  /* 0x00000030000d7202 */ /* 0x000fe20000000f00 */
[----:B------:R-:W-:Y:S02]  /*532d0*/  IMAD.MOV.U32 R12, RZ, RZ, R42 ;  /* 0x000000ffff0c7224 */ /* 0x000fe400078e002a */
[----:B------:R-:W-:Y:S02]  /*532e0*/  IMAD.MOV.U32 R48, RZ, RZ, R41 ;  /* 0x000000ffff307224 */ /* 0x000fe400078e0029 */
[----:B------:R-:W-:Y:S02]  /*532f0*/  IMAD.MOV.U32 R42, RZ, RZ, R11 ;  /* 0x000000ffff2a7224 */ /* 0x000fe400078e000b */
.L_x_51609:
[----:B------:R-:W-:Y:S05]  /*53300*/  BSYNC B1 ;  /* 0x0000000000017941 */ /* 0x000fea0003800000 */
.L_x_51607:
        /* <DEDUP_REMOVED lines=9> */
.L_x_51611:
[----:B------:R-:W-:Y:S01]  /*533a0*/  MOV R29, R13 ;  /* 0x0000000d001d7202 */ /* 0x000fe20000000f00 */
[----:B------:R-:W-:Y:S02]  /*533b0*/  IMAD.MOV.U32 R11, RZ, RZ, R12 ;  /* 0x000000ffff0b7224 */ /* 0x000fe400078e000c */
[----:B------:R-:W-:Y:S02]  /*533c0*/  IMAD.MOV.U32 R13, RZ, RZ, R10 ;  /* 0x000000ffff0d7224 */ /* 0x000fe400078e000a */
[----:B------:R-:W-:Y:S02]  /*533d0*/  IMAD.MOV.U32 R12, RZ, RZ, R35 ;  /* 0x000000ffff0c7224 */ /* 0x000fe400078e0023 */
.L_x_51612:
[----:B------:R-:W-:Y:S05]  /*533e0*/  BSYNC B1 ;  /* 0x0000000000017941 */ /* 0x000fea0003800000 */
.L_x_51610:
        /* <DEDUP_REMOVED lines=9> */
.L_x_51614:
[----:B------:R-:W-:Y:S01]  /*53480*/  MOV R10, R29 ;  /* 0x0000001d000a7202 */ /* 0x000fe20000000f00 */
[----:B------:R-:W-:Y:S02]  /*53490*/  IMAD.MOV.U32 R35, RZ, RZ, R11 ;  /* 0x000000ffff237224 */ /* 0x000fe400078e000b */
[----:B------:R-:W-:Y:S02]  /*534a0*/  IMAD.MOV.U32 R29, RZ, RZ, R34 ;  /* 0x000000ffff1d7224 */ /* 0x000fe400078e0022 */
[----:B------:R-:W-:Y:S02]  /*534b0*/  IMAD.MOV.U32 R11, RZ, RZ, R8 ;  /* 0x000000ffff0b7224 */ /* 0x000fe400078e0008 */
.L_x_51615:
[----:B------:R-:W-:Y:S05]  /*534c0*/  BSYNC B1 ;  /* 0x0000000000017941 */ /* 0x000fea0003800000 */
.L_x_51613:
        /* <DEDUP_REMOVED lines=9> */
.L_x_51617:
[----:B------:R-:W-:Y:S01]  /*53560*/  MOV R28, R10 ;  /* 0x0000000a001c7202 */ /* 0x000fe20000000f00 */
[----:B------:R-:W-:Y:S02]  /*53570*/  IMAD.MOV.U32 R8, RZ, RZ, R35 ;  /* 0x000000ffff087224 */ /* 0x000fe400078e0023 */
[----:B------:R-:W-:Y:S02]  /*53580*/  IMAD.MOV.U32 R10, RZ, RZ, R9 ;  /* 0x000000ffff0a7224 */ /* 0x000fe400078e0009 */
[----:B------:R-:W-:Y:S02]  /*53590*/  IMAD.MOV.U32 R35, RZ, RZ, R40 ;  /* 0x000000ffff237224 */ /* 0x000fe400078e0028 */
.L_x_51618:
[----:B------:R-:W-:Y:S05]  /*535a0*/  BSYNC B1 ;  /* 0x0000000000017941 */ /* 0x000fea0003800000 */
.L_x_51616:
        /* <DEDUP_REMOVED lines=9> */
.L_x_51620:
[----:B------:R-:W-:Y:S01]  /*53640*/  MOV R9, R28 ;  /* 0x0000001c00097202 */ /* 0x000fe20000000f00 */
[----:B------:R-:W-:Y:S02]  /*53650*/  IMAD.MOV.U32 R34, RZ, RZ, R8 ;  /* 0x000000ffff227224 */ /* 0x000fe400078e0008 */
[----:B------:R-:W-:Y:S02]  /*53660*/  IMAD.MOV.U32 R28, RZ, RZ, R33 ;  /* 0x000000ffff1c7224 */ /* 0x000fe400078e0021 */
[----:B------:R-:W-:Y:S02]  /*53670*/  IMAD.MOV.U32 R8, RZ, RZ, R7 ;  /* 0x000000ffff087224 */ /* 0x000fe400078e0007 */
.L_x_51621:
[----:B------:R-:W-:Y:S05]  /*53680*/  BSYNC B1 ;  /* 0x0000000000017941 */ /* 0x000fea0003800000 */
.L_x_51619:
        /* <DEDUP_REMOVED lines=9> */
.L_x_51623:
[----:B------:R-:W-:Y:S01]  /*53720*/  MOV R40, R9 ;  /* 0x0000000900287202 */ /* 0x000fe20000000f00 */
[----:B------:R-:W-:Y:S02]  /*53730*/  IMAD.MOV.U32 R7, RZ, RZ, R34 ;  /* 0x000000ffff077224 */ /* 0x000fe400078e0022 */
[----:B------:R-:W-:Y:S02]  /*53740*/  IMAD.MOV.U32 R9, RZ, RZ, R6 ;  /* 0x000000ffff097224 */ /* 0x000fe400078e0006 */
[----:B------:R-:W-:Y:S02]  /*53750*/  IMAD.MOV.U32 R34, RZ, RZ, R5 ;  /* 0x000000ffff227224 */ /* 0x000fe400078e0005 */
.L_x_51624:
[----:B------:R-:W-:Y:S05]  /*53760*/  BSYNC B1 ;  /* 0x0000000000017941 */ /* 0x000fea0003800000 */
.L_x_51622:
        /* <DEDUP_REMOVED lines=9> */
.L_x_51626:
[----:B------:R-:W-:Y:S01]  /*53800*/  MOV R6, R40 ;  /* 0x0000002800067202 */ /* 0x000fe20000000f00 */
[----:B------:R-:W-:Y:S02]  /*53810*/  IMAD.MOV.U32 R5, RZ, RZ, R7 ;  /* 0x000000ffff057224 */ /* 0x000fe400078e0007 */
[----:B------:R-:W-:Y:S02]  /*53820*/  IMAD.MOV.U32 R40, RZ, RZ, R47 ;  /* 0x000000ffff287224 */ /* 0x000fe400078e002f */
[----:B------:R-:W-:Y:S02]  /*53830*/  IMAD.MOV.U32 R7, RZ, RZ, R4 ;  /* 0x000000ffff077224 */ /* 0x000fe400078e0004 */
.L_x_51627:
[----:B------:R-:W-:Y:S05]  /*53840*/  BSYNC B1 ;  /* 0x0000000000017941 */ /* 0x000fea0003800000 */
.L_x_51625:
        /* <DEDUP_REMOVED lines=9> */
.L_x_51629:
[----:B------:R-:W-:Y:S01]  /*538e0*/  MOV R33, R6 ;  /* 0x0000000600217202 */ /* 0x000fe20000000f00 */
[----:B------:R-:W-:Y:S02]  /*538f0*/  IMAD.MOV.U32 R4, RZ, RZ, R5 ;  /* 0x000000ffff047224 */ /* 0x000fe400078e0005 */
[----:B------:R-:W-:Y:S02]  /*53900*/  IMAD.MOV.U32 R6, RZ, RZ, R45 ;  /* 0x000000ffff067224 */ /* 0x000fe400078e002d */
[----:B------:R-:W-:Y:S02]  /*53910*/  IMAD.MOV.U32 R5, RZ, RZ, R32 ;  /* 0x000000ffff057224 */ /* 0x000fe400078e0020 */
.L_x_51630:
[----:B------:R-:W-:Y:S05]  /*53920*/  BSYNC B1 ;  /* 0x0000000000017941 */ /* 0x000fea0003800000 */
.L_x_51628:
        /* <DEDUP_REMOVED lines=9> */
.L_x_51632:
[----:B------:R-:W-:Y:S01]  /*539c0*/  MOV R41, R33 ;  /* 0x0000002100297202 */ /* 0x000fe20000000f00 */
[----:B------:R-:W-:Y:S02]  /*539d0*/  IMAD.MOV.U32 R32, RZ, RZ, R4 ;  /* 0x000000ffff207224 */ /* 0x000fe400078e0004 */
[----:B------:R-:W-:Y:S02]  /*539e0*/  IMAD.MOV.U32 R33, RZ, RZ, R44 ;  /* 0x000000ffff217224 */ /* 0x000fe400078e002c */
[----:B------:R-:W-:Y:S02]  /*539f0*/  IMAD.MOV.U32 R4, RZ, RZ, R3 ;  /* 0x000000ffff047224 */ /* 0x000fe400078e0003 */
.L_x_51633:
[----:B------:R-:W-:Y:S05]  /*53a00*/  BSYNC B1 ;  /* 0x0000000000017941 */ /* 0x000fea0003800000 */
.L_x_51631:
        /* <DEDUP_REMOVED lines=9> */
.L_x_51635:
[----:B------:R-:W-:Y:S01]  /*53aa0*/  MOV R44, R41 ;  /* 0x00000029002c7202 */ /* 0x000fe20000000f00 */
[----:B------:R-:W-:Y:S02]  /*53ab0*/  IMAD.MOV.U32 R3, RZ, RZ, R32 ;  /* 0x000000ffff037224 */ /* 0x000fe400078e0020 */
[----:B------:R-:W-:Y:S02]  /*53ac0*/  IMAD.MOV.U32 R41, RZ, RZ, R18 ;  /* 0x000000ffff297224 */ /* 0x000fe400078e0012 */
[----:B------:R-:W-:Y:S02]  /*53ad0*/  IMAD.MOV.U32 R32, RZ, RZ, R17 ;  /* 0x000000ffff207224 */ /* 0x000fe400078e0011 */
.L_x_51636:
[----:B------:R-:W-:Y:S05]  /*53ae0*/  BSYNC B1 ;  /* 0x0000000000017941 */ /* 0x000fea0003800000 */
.L_x_51634:
        /* <DEDUP_REMOVED lines=16> */
.L_x_51638:
[----:B------:R-:W-:Y:S02]  /*53bf0*/  IMAD.MOV.U32 R24, RZ, RZ, R19 ;  /* 0x000000ffff187224 */ /* 0x000fe400078e0013 */
[----:B------:R-:W-:Y:S02]  /*53c00*/  IMAD.MOV.U32 R18, RZ, RZ, R71 ;  /* 0x000000ffff127224 */ /* 0x000fe400078e0047 */
[----:B------:R-:W-:Y:S02]  /*53c10*/  IMAD.MOV.U32 R19, RZ, RZ, R46 ;  /* 0x000000ffff137224 */ /* 0x000fe400078e002e */
[----:B------:R-:W-:Y:S02]  /*53c20*/  IMAD.MOV.U32 R71, RZ, RZ, R16 ;  /* 0x000000ffff477224 */ /* 0x000fe400078e0010 */
.L_x_51639:
[----:B------:R-:W-:Y:S05]  /*53c30*/  BSYNC B1 ;  /* 0x0000000000017941 */ /* 0x000fea0003800000 */
.L_x_51637:
        /* <DEDUP_REMOVED lines=9> */
.L_x_51641:
[----:B------:R-:W-:Y:S02]  /*53cd0*/  IMAD.MOV.U32 R45, RZ, RZ, R24 ;  /* 0x000000ffff2d7224 */ /* 0x000fe400078e0018 */
[----:B------:R-:W-:Y:S02]  /*53ce0*/  IMAD.MOV.U32 R17, RZ, RZ, R18 ;  /* 0x000000ffff117224 */ /* 0x000fe400078e0012 */
[----:B------:R-:W-:Y:S02]  /*53cf0*/  IMAD.MOV.U32 R24, RZ, RZ, R43 ;  /* 0x000000ffff187224 */ /* 0x000fe400078e002b */
[----:B------:R-:W-:Y:S02]  /*53d00*/  IMAD.MOV.U32 R18, RZ, RZ, R31 ;  /* 0x000000ffff127224 */ /* 0x000fe400078e001f */
.L_x_51642:
[----:B------:R-:W-:Y:S05]  /*53d10*/  BSYNC B1 ;  /* 0x0000000000017941 */ /* 0x000fea0003800000 */
.L_x_51640:
        /* <DEDUP_REMOVED lines=9> */
.L_x_51644:
[----:B------:R-:W-:Y:S02]  /*53db0*/  IMAD.MOV.U32 R36, RZ, RZ, R45 ;  /* 0x000000ffff247224 */ /* 0x000fe400078e002d */
[----:B------:R-:W-:Y:S02]  /*53dc0*/  IMAD.MOV.U32 R16, RZ, RZ, R17 ;  /* 0x000000ffff107224 */ /* 0x000fe400078e0011 */
[----:B------:R-:W-:Y:S02]  /*53dd0*/  IMAD.MOV.U32 R45, RZ, RZ, R30 ;  /* 0x000000ffff2d7224 */ /* 0x000fe400078e001e */
[----:B------:R-:W-:Y:S02]  /*53de0*/  IMAD.MOV.U32 R17, RZ, RZ, R14 ;  /* 0x000000ffff117224 */ /* 0x000fe400078e000e */
.L_x_51645:
[----:B------:R-:W-:Y:S05]  /*53df0*/  BSYNC B1 ;  /* 0x0000000000017941 */ /* 0x000fea0003800000 */
.L_x_51643:
        /* <DEDUP_REMOVED lines=9> */
.L_x_51647:
[----:B------:R-:W-:Y:S02]  /*53e90*/  IMAD.MOV.U32 R43, RZ, RZ, R36 ;  /* 0x000000ffff2b7224 */ /* 0x000fe400078e0024 */
[----:B------:R-:W-:Y:S02]  /*53ea0*/  IMAD.MOV.U32 R31, RZ, RZ, R16 ;  /* 0x000000ffff1f7224 */ /* 0x000fe400078e0010 */
[----:B------:R-:W-:Y:S02]  /*53eb0*/  IMAD.MOV.U32 R36, RZ, RZ, R51 ;  /* 0x000000ffff247224 */ /* 0x000fe400078e0033 */
[----:B------:R-:W-:Y:S02]  /*53ec0*/  IMAD.MOV.U32 R16, RZ, RZ, R15 ;  /* 0x000000ffff107224 */ /* 0x000fe400078e000f */
.L_x_51648:
[----:B------:R-:W-:Y:S05]  /*53ed0*/  BSYNC B1 ;  /* 0x0000000000017941 */ /* 0x000fea0003800000 */
.L_x_51646:
        /* <DEDUP_REMOVED lines=9> */
.L_x_51650:
[----:B------:R-:W-:Y:S02]  /*53f70*/  IMAD.MOV.U32 R14, RZ, RZ, R43 ;  /* 0x000000ffff0e7224 */ /* 0x000fe400078e002b */
[----:B------:R-:W-:Y:S02]  /*53f80*/  IMAD.MOV.U32 R15, RZ, RZ, R31 ;  /* 0x000000ffff0f7224 */ /* 0x000fe400078e001f */
[----:B------:R-:W-:Y:S02]  /*53f90*/  IMAD.MOV.U32 R43, RZ, RZ, R48 ;  /* 0x000000ffff2b7224 */ /* 0x000fe400078e0030 */
[----:B------:R-:W-:Y:S02]  /*53fa0*/  IMAD.MOV.U32 R31, RZ, RZ, R42 ;  /* 0x000000ffff1f7224 */ /* 0x000fe400078e002a */
.L_x_51651:
[----:B------:R-:W-:Y:S05]  /*53fb0*/  BSYNC B1 ;  /* 0x0000000000017941 */ /* 0x000fea0003800000 */
.L_x_51649:
        /* <DEDUP_REMOVED lines=9> */
.L_x_51653:
[----:B------:R-:W-:Y:S02]  /*54050*/  IMAD.MOV.U32 R42, RZ, RZ, R14 ;  /* 0x000000ffff2a7224 */ /* 0x000fe400078e000e */
[----:B------:R-:W-:Y:S02]  /*54060*/  IMAD.MOV.U32 R30, RZ, RZ, R15 ;  /* 0x000000ffff1e7224 */ /* 0x000fe400078e000f */
[----:B------:R-:W-:Y:S02]  /*54070*/  IMAD.MOV.U32 R14, RZ, RZ, R13 ;  /* 0x000000ffff0e7224 */ /* 0x000fe400078e000d */
[----:B------:R-:W-:Y:S02]  /*54080*/  IMAD.MOV.U32 R15, RZ, RZ, R12 ;  /* 0x000000ffff0f7224 */ /* 0x000fe400078e000c */
.L_x_51654:
[----:B------:R-:W-:Y:S05]  /*54090*/  BSYNC B1 ;  /* 0x0000000000017941 */ /* 0x000fea0003800000 */
.L_x_51652:
        /* <DEDUP_REMOVED lines=9> */
.L_x_51656:
[----:B------:R-:W-:Y:S02]  /*54130*/  IMAD.MOV.U32 R13, RZ, RZ, R42 ;  /* 0x000000ffff0d7224 */ /* 0x000fe400078e002a */
[----:B------:R-:W-:Y:S02]  /*54140*/  IMAD.MOV.U32 R12, RZ, RZ, R30 ;  /* 0x000000ffff0c7224 */ /* 0x000fe400078e001e */
[----:B------:R-:W-:Y:S02]  /*54150*/  IMAD.MOV.U32 R42, RZ, RZ, R29 ;  /* 0x000000ffff2a7224 */ /* 0x000fe400078e001d */
[----:B------:R-:W-:Y:S02]  /*54160*/  IMAD.MOV.U32 R30, RZ, RZ, R11 ;  /* 0x000000ffff1e7224 */ /* 0x000fe400078e000b */
.L_x_51657:
[----:B------:R-:W-:Y:S05]  /*54170*/  BSYNC B1 ;  /* 0x0000000000017941 */ /* 0x000fea0003800000 */
.L_x_51655:
        /* <DEDUP_REMOVED lines=9> */
.L_x_51659:
[----:B------:R-:W-:Y:S02]  /*54210*/  IMAD.MOV.U32 R29, RZ, RZ, R13 ;  /* 0x000000ffff1d7224 */ /* 0x000fe400078e000d */
[----:B------:R-:W-:Y:S02]  /*54220*/  IMAD.MOV.U32 R11, RZ, RZ, R12 ;  /* 0x000000ffff0b7224 */ /* 0x000fe400078e000c */
[----:B------:R-:W-:Y:S02]  /*54230*/  IMAD.MOV.U32 R13, RZ, RZ, R10 ;  /* 0x000000ffff0d7224 */ /* 0x000fe400078e000a */
[----:B------:R-:W-:Y:S02]  /*54240*/  IMAD.MOV.U32 R12, RZ, RZ, R35 ;  /* 0x000000ffff0c7224 */ /* 0x000fe400078e0023 */
.L_x_51660:
[----:B------:R-:W-:Y:S05]  /*54250*/  BSYNC B1 ;  /* 0x0000000000017941 */ /* 0x000fea0003800000 */
.L_x_51658:
        /* <DEDUP_REMOVED lines=9> */
.L_x_51662:
[----:B------:R-:W-:Y:S02]  /*542f0*/  IMAD.MOV.U32 R10, RZ, RZ, R29 ;  /* 0x000000ffff0a7224 */ /* 0x000fe400078e001d */
[----:B------:R-:W-:Y:S02]  /*54300*/  IMAD.MOV.U32 R35, RZ, RZ, R11 ;  /* 0x000000ffff237224 */ /* 0x000fe400078e000b */
[----:B------:R-:W-:Y:S02]  /*54310*/  IMAD.MOV.U32 R29, RZ, RZ, R28 ;  /* 0x000000ffff1d7224 */ /* 0x000fe400078e001c */
[----:B------:R-:W-:Y:S02]  /*54320*/  IMAD.MOV.U32 R11, RZ, RZ, R8 ;  /* 0x000000ffff0b7224 */ /* 0x000fe400078e0008 */
.L_x_51663:
[----:B------:R-:W-:Y:S05]  /*54330*/  BSYNC B1 ;  /* 0x0000000000017941 */ /* 0x000fea0003800000 */
.L_x_51661:
        /* <DEDUP_REMOVED lines=9> */
.L_x_51665:
[----:B------:R-:W-:Y:S02]  /*543d0*/  IMAD.MOV.U32 R47, RZ, RZ, R10 ;  /* 0x000000ffff2f7224 */ /* 0x000fe400078e000a */
[----:B------:R-:W-:Y:S02]  /*543e0*/  IMAD.MOV.U32 R8, RZ, RZ, R35 ;  /* 0x000000ffff087224 */ /* 0x000fe400078e0023 */
[----:B------:R-:W-:Y:S02]  /*543f0*/  IMAD.MOV.U32 R10, RZ, RZ, R9 ;  /* 0x000000ffff0a7224 */ /* 0x000fe400078e0009 */
[----:B------:R-:W-:Y:S02]  /*54400*/  IMAD.MOV.U32 R35, RZ, RZ, R34 ;  /* 0x000000ffff237224 */ /* 0x000fe400078e0022 */
.L_x_51666:
[----:B------:R-:W-:Y:S05]  /*54410*/  BSYNC B1 ;  /* 0x0000000000017941 */ /* 0x000fea0003800000 */
.L_x_51664:
        /* <DEDUP_REMOVED lines=9> */
.L_x_51668:
[----:B------:R-:W-:Y:S02]  /*544b0*/  IMAD.MOV.U32 R9, RZ, RZ, R47 ;  /* 0x000000ffff097224 */ /* 0x000fe400078e002f */
[----:B------:R-:W-:Y:S02]  /*544c0*/  IMAD.MOV.U32 R28, RZ, RZ, R8 ;  /* 0x000000ffff1c7224 */ /* 0x000fe400078e0008 */
[----:B------:R-:W-:Y:S02]  /*544d0*/  IMAD.MOV.U32 R47, RZ, RZ, R40 ;  /* 0x000000ffff2f7224 */ /* 0x000fe400078e0028 */
[----:B------:R-:W-:Y:S02]  /*544e0*/  IMAD.MOV.U32 R8, RZ, RZ, R7 ;  /* 0x000000ffff087224 */ /* 0x000fe400078e0007 */
.L_x_51669:
[----:B------:R-:W-:Y:S05]  /*544f0*/  BSYNC B1 ;  /* 0x0000000000017941 */ /* 0x000fea0003800000 */
.L_x_51667:
        /* <DEDUP_REMOVED lines=9> */
.L_x_51671:
[----:B------:R-:W-:Y:S02]  /*54590*/  IMAD.MOV.U32 R34, RZ, RZ, R9 ;  /* 0x000000ffff227224 */ /* 0x000fe400078e0009 */
[----:B------:R-:W-:Y:S02]  /*545a0*/  IMAD.MOV.U32 R7, RZ, RZ, R28 ;  /* 0x000000ffff077224 */ /* 0x000fe400078e001c */
[----:B------:R-:W-:Y:S02]  /*545b0*/  IMAD.MOV.U32 R9, RZ, RZ, R6 ;  /* 0x000000ffff097224 */ /* 0x000fe400078e0006 */
[----:B------:R-:W-:Y:S02]  /*545c0*/  IMAD.MOV.U32 R28, RZ, RZ, R5 ;  /* 0x000000ffff1c7224 */ /* 0x000fe400078e0005 */
.L_x_51672:
[----:B------:R-:W-:Y:S05]  /*545d0*/  BSYNC B1 ;  /* 0x0000000000017941 */ /* 0x000fea0003800000 */
.L_x_51670:
        /* <DEDUP_REMOVED lines=9> */
.L_x_51674:
[----:B------:R-:W-:Y:S02]  /*54670*/  IMAD.MOV.U32 R6, RZ, RZ, R34 ;  /* 0x000000ffff067224 */ /* 0x000fe400078e0022 */
[----:B------:R-:W-:Y:S02]  /*54680*/  IMAD.MOV.U32 R5, RZ, RZ, R7 ;  /* 0x000000ffff057224 */ /* 0x000fe400078e0007 */
[----:B------:R-:W-:Y:S02]  /*54690*/  IMAD.MOV.U32 R34, RZ, RZ, R33 ;  /* 0x000000ffff227224 */ /* 0x000fe400078e0021 */
[----:B------:R-:W-:Y:S02]  /*546a0*/  IMAD.MOV.U32 R7, RZ, RZ, R4 ;  /* 0x000000ffff077224 */ /* 0x000fe400078e0004 */
.L_x_51675:
[----:B------:R-:W-:Y:S05]  /*546b0*/  BSYNC B1 ;  /* 0x0000000000017941 */ /* 0x000fea0003800000 */
.L_x_51673:
        /* <DEDUP_REMOVED lines=9> */
.L_x_51677:
[----:B------:R-:W-:Y:S02]  /*54750*/  IMAD.MOV.U32 R33, RZ, RZ, R6 ;  /* 0x000000ffff217224 */ /* 0x000fe400078e0006 */
[----:B------:R-:W-:Y:S02]  /*54760*/  IMAD.MOV.U32 R4, RZ, RZ, R5 ;  /* 0x000000ffff047224 */ /* 0x000fe400078e0005 */
[----:B------:R-:W-:Y:S02]  /*54770*/  IMAD.MOV.U32 R6, RZ, RZ, R41 ;  /* 0x000000ffff067224 */ /* 0x000fe400078e0029 */
[----:B------:R-:W-:Y:S02]  /*54780*/  IMAD.MOV.U32 R5, RZ, RZ, R32 ;  /* 0x000000ffff057224 */ /* 0x000fe400078e0020 */
.L_x_51678:
[----:B------:R-:W-:Y:S05]  /*54790*/  BSYNC B1 ;  /* 0x0000000000017941 */ /* 0x000fea0003800000 */
.L_x_51676:
        /* <DEDUP_REMOVED lines=9> */
.L_x_51680:
[----:B------:R-:W-:Y:S02]  /*54830*/  IMAD.MOV.U32 R40, RZ, RZ, R33 ;  /* 0x000000ffff287224 */ /* 0x000fe400078e0021 */
[----:B------:R-:W-:Y:S02]  /*54840*/  IMAD.MOV.U32 R32, RZ, RZ, R4 ;  /* 0x000000ffff207224 */ /* 0x000fe400078e0004 */
[----:B------:R-:W-:Y:S02]  /*54850*/  IMAD.MOV.U32 R33, RZ, RZ, R44 ;  /* 0x000000ffff217224 */ /* 0x000fe400078e002c */
[----:B------:R-:W-:Y:S02]  /*54860*/  IMAD.MOV.U32 R4, RZ, RZ, R3 ;  /* 0x000000ffff047224 */ /* 0x000fe400078e0003 */
.L_x_51681:
[----:B------:R-:W-:Y:S05]  /*54870*/  BSYNC B1 ;  /* 0x0000000000017941 */ /* 0x000fea0003800000 */
.L_x_51679:
        /* <DEDUP_REMOVED lines=16> */
.L_x_51683:
[----:B------:R-:W-:Y:S01]  /*54980*/  IMAD.MOV.U32 R46, RZ, RZ, R19 ;  /* 0x000000ffff2e7224 */ /* 0x000fe200078e0013 */
[----:B------:R-:W-:Y:S01]  /*54990*/  MOV R19, R24 ;  /* 0x0000001800137202 */ /* 0x000fe20000000f00 */
[----:B------:R-:W-:Y:S02]  /*549a0*/  IMAD.MOV.U32 R44, RZ, RZ, R71 ;  /* 0x000000ffff2c7224 */ /* 0x000fe400078e0047 */
[----:B------:R-:W-:Y:S02]  /*549b0*/  IMAD.MOV.U32 R71, RZ, RZ, R18 ;  /* 0x000000ffff477224 */ /* 0x000fe400078e0012 */
.L_x_51684:
[----:B------:R-:W-:Y:S05]  /*549c0*/  BSYNC B1 ;  /* 0x0000000000017941 */ /* 0x000fea0003800000 */
.L_x_51682:
        /* <DEDUP_REMOVED lines=9> */
.L_x_51686:
[----:B------:R-:W-:Y:S01]  /*54a60*/  IMAD.MOV.U32 R25, RZ, RZ, R46 ;  /* 0x000000ffff197224 */ /* 0x000fe200078e002e */
[----:B------:R-:W-:Y:S01]  /*54a70*/  MOV R46, R45 ;  /* 0x0000002d002e7202 */ /* 0x000fe20000000f00 */
[----:B------:R-:W-:Y:S02]  /*54a80*/  IMAD.MOV.U32 R3, RZ, RZ, R44 ;  /* 0x000000ffff037224 */ /* 0x000fe400078e002c */
[----:B------:R-:W-:Y:S02]  /*54a90*/  IMAD.MOV.U32 R44, RZ, RZ, R17 ;  /* 0x000000ffff2c7224 */ /* 0x000fe400078e0011 */
.L_x_51687:
[----:B------:R-:W-:Y:S05]  /*54aa0*/  BSYNC B1 ;  /* 0x0000000000017941 */ /* 0x000fea0003800000 */
.L_x_51685:
        /* <DEDUP_REMOVED lines=9> */
.L_x_51689:
[----:B------:R-:W-:Y:S01]  /*54b40*/  IMAD.MOV.U32 R24, RZ, RZ, R25 ;  /* 0x000000ffff187224 */ /* 0x000fe200078e0019 */
[----:B------:R-:W-:Y:S01]  /*54b50*/  MOV R25, R36 ;  /* 0x0000002400197202 */ /* 0x000fe20000000f00 */
[----:B------:R-:W-:Y:S02]  /*54b60*/  IMAD.MOV.U32 R18, RZ, RZ, R3 ;  /* 0x000000ffff127224 */ /* 0x000fe400078e0003 */
[----:B------:R-:W-:Y:S02]  /*54b70*/  IMAD.MOV.U32 R3, RZ, RZ, R16 ;  /* 0x000000ffff037224 */ /* 0x000fe400078e0010 */
.L_x_51690:
[----:B------:R-:W-:Y:S05]  /*54b80*/  BSYNC B1 ;  /* 0x0000000000017941 */ /* 0x000fea0003800000 */
.L_x_51688:
        /* <DEDUP_REMOVED lines=9> */
.L_x_51692:
[----:B------:R-:W-:Y:S01]  /*54c20*/  IMAD.MOV.U32 R17, RZ, RZ, R24 ;  /* 0x000000ffff117224 */ /* 0x000fe200078e0018 */
[----:B------:R-:W-:Y:S01]  /*54c30*/  MOV R24, R43 ;  /* 0x0000002b00187202 */ /* 0x000fe20000000f00 */
[----:B------:R-:W-:Y:S02]  /*54c40*/  IMAD.MOV.U32 R16, RZ, RZ, R18 ;  /* 0x000000ffff107224 */ /* 0x000fe400078e0012 */
[----:B------:R-:W-:Y:S02]  /*54c50*/  IMAD.MOV.U32 R18, RZ, RZ, R31 ;  /* 0x000000ffff127224 */ /* 0x000fe400078e001f */
.L_x_51693:
[----:B------:R-:W-:Y:S05]  /*54c60*/  BSYNC B1 ;  /* 0x0000000000017941 */ /* 0x000fea0003800000 */
.L_x_51691:
        /* <DEDUP_REMOVED lines=9> */
.L_x_51695:
[----:B------:R-:W-:Y:S01]  /*54d00*/  IMAD.MOV.U32 R37, RZ, RZ, R17 ;  /* 0x000000ffff257224 */ /* 0x000fe200078e0011 */
[----:B------:R-:W-:Y:S01]  /*54d10*/  MOV R17, R14 ;  /* 0x0000000e00117202 */ /* 0x000fe20000000f00 */
[----:B------:R-:W-:Y:S02]  /*54d20*/  IMAD.MOV.U32 R31, RZ, RZ, R16 ;  /* 0x000000ffff1f7224 */ /* 0x000fe400078e0010 */
[----:B------:R-:W-:Y:S02]  /*54d30*/  IMAD.MOV.U32 R16, RZ, RZ, R15 ;  /* 0x000000ffff107224 */ /* 0x000fe400078e000f */
.L_x_51696:
[----:B------:R-:W-:Y:S05]  /*54d40*/  BSYNC B1 ;  /* 0x0000000000017941 */ /* 0x000fea0003800000 */
.L_x_51694:
        /* <DEDUP_REMOVED lines=9> */
.L_x_51698:
[----:B------:R-:W-:Y:S01]  /*54de0*/  IMAD.MOV.U32 R14, RZ, RZ, R37 ;  /* 0x000000ffff0e7224 */ /* 0x000fe200078e0025 */
[----:B------:R-:W-:Y:S01]  /*54df0*/  MOV R37, R42 ;  /* 0x0000002a00257202 */ /* 0x000fe20000000f00 */
[----:B------:R-:W-:Y:S02]  /*54e00*/  IMAD.MOV.U32 R15, RZ, RZ, R31 ;  /* 0x000000ffff0f7224 */ /* 0x000fe400078e001f */
[----:B------:R-:W-:Y:S02]  /*54e10*/  IMAD.MOV.U32 R31, RZ, RZ, R30 ;  /* 0x000000ffff1f7224 */ /* 0x000fe400078e001e */
.L_x_51699:
[----:B------:R-:W-:Y:S05]  /*54e20*/  BSYNC B1 ;  /* 0x0000000000017941 */ /* 0x000fea0003800000 */
.L_x_51697:
        /* <DEDUP_REMOVED lines=9> */
.L_x_51701:
[----:B------:R-:W-:Y:S01]  /*54ec0*/  IMAD.MOV.U32 R36, RZ, RZ, R14 ;  /* 0x000000ffff247224 */ /* 0x000fe200078e000e */
[----:B------:R-:W-:Y:S01]  /*54ed0*/  MOV R14, R13 ;  /* 0x0000000d000e7202 */ /* 0x000fe20000000f00 */
[----:B------:R-:W-:Y:S02]  /*54ee0*/  IMAD.MOV.U32 R30, RZ, RZ, R15 ;  /* 0x000000ffff1e7224 */ /* 0x000fe400078e000f */
[----:B------:R-:W-:Y:S02]  /*54ef0*/  IMAD.MOV.U32 R15, RZ, RZ, R12 ;  /* 0x000000ffff0f7224 */ /* 0x000fe400078e000c */
.L_x_51702:
[----:B------:R-:W-:Y:S05]  /*54f00*/  BSYNC B1 ;  /* 0x0000000000017941 */ /* 0x000fea0003800000 */
.L_x_51700:
        /* <DEDUP_REMOVED lines=9> */
.L_x_51704:
[----:B------:R-:W-:Y:S01]  /*54fa0*/  IMAD.MOV.U32 R13, RZ, RZ, R36 ;  /* 0x000000ffff0d7224 */ /* 0x000fe200078e0024 */
[----:B------:R-:W-:Y:S01]  /*54fb0*/  MOV R36, R29 ;  /* 0x0000001d00247202 */ /* 0x000fe20000000f00 */
[----:B------:R-:W-:Y:S02]  /*54fc0*/  IMAD.MOV.U32 R12, RZ, RZ, R30 ;  /* 0x000000ffff0c7224 */ /* 0x000fe400078e001e */
[----:B------:R-:W-:Y:S02]  /*54fd0*/  IMAD.MOV.U32 R30, RZ, RZ, R11 ;  /* 0x000000ffff1e7224 */ /* 0x000fe400078e000b */
.L_x_51705:
[----:B------:R-:W-:Y:S05]  /*54fe0*/  BSYNC B1 ;  /* 0x0000000000017941 */ /* 0x000fea0003800000 */
.L_x_51703:
        /* <DEDUP_REMOVED lines=9> */
.L_x_51707:
[----:B------:R-:W-:Y:S01]  /*55080*/  IMAD.MOV.U32 R42, RZ, RZ, R13 ;  /* 0x000000ffff2a7224 */ /* 0x000fe200078e000d */
[----:B------:R-:W-:Y:S01]  /*55090*/  MOV R13, R10 ;  /* 0x0000000a000d7202 */ /* 0x000fe20000000f00 */
[----:B------:R-:W-:Y:S02]  /*550a0*/  IMAD.MOV.U32 R11, RZ, RZ, R12 ;  /* 0x000000ffff0b7224 */ /* 0x000fe400078e000c */
[----:B------:R-:W-:Y:S02]  /*550b0*/  IMAD.MOV.U32 R12, RZ, RZ, R35 ;  /* 0x000000ffff0c7224 */ /* 0x000fe400078e0023 */
.L_x_51708:
[----:B------:R-:W-:Y:S05]  /*550c0*/  BSYNC B1 ;  /* 0x0000000000017941 */ /* 0x000fea0003800000 */
.L_x_51706:
        /* <DEDUP_REMOVED lines=9> */
.L_x_51710:
[----:B------:R-:W-:Y:S01]  /*55160*/  IMAD.MOV.U32 R10, RZ, RZ, R42 ;  /* 0x000000ffff0a7224 */ /* 0x000fe200078e002a */
[----:B------:R-:W-:Y:S01]  /*55170*/  MOV R42, R47 ;  /* 0x0000002f002a7202 */ /* 0x000fe20000000f00 */
[----:B------:R-:W-:Y:S02]  /*55180*/  IMAD.MOV.U32 R29, RZ, RZ, R11 ;  /* 0x000000ffff1d7224 */ /* 0x000fe400078e000b */
[----:B------:R-:W-:Y:S02]  /*55190*/  IMAD.MOV.U32 R11, RZ, RZ, R8 ;  /* 0x000000ffff0b7224 */ /* 0x000fe400078e0008 */
.L_x_51711:
[----:B------:R-:W-:Y:S05]  /*551a0*/  BSYNC B1 ;  /* 0x0000000000017941 */ /* 0x000fea0003800000 */
.L_x_51709:
        /* <DEDUP_REMOVED lines=9> */
.L_x_51713:
[----:B------:R-:W-:Y:S01]  /*55240*/  IMAD.MOV.U32 R35, RZ, RZ, R10 ;  /* 0x000000ffff237224 */ /* 0x000fe200078e000a */
[----:B------:R-:W-:Y:S01]  /*55250*/  MOV R10, R9 ;  /* 0x00000009000a7202 */ /* 0x000fe20000000f00 */
[----:B------:R-:W-:Y:S02]  /*55260*/  IMAD.MOV.U32 R8, RZ, RZ, R29 ;  /* 0x000000ffff087224 */ /* 0x000fe400078e001d */
[----:B------:R-:W-:Y:S02]  /*55270*/  IMAD.MOV.U32 R29, RZ, RZ, R28 ;  /* 0x000000ffff1d7224 */ /* 0x000fe400078e001c */
.L_x_51714:
[----:B------:R-:W-:Y:S05]  /*55280*/  BSYNC B1 ;  /* 0x0000000000017941 */ /* 0x000fea0003800000 */
.L_x_51712:
        /* <DEDUP_REMOVED lines=9> */
.L_x_51716:
[----:B------:R-:W-:Y:S01]  /*55320*/  IMAD.MOV.U32 R9, RZ, RZ, R35 ;  /* 0x000000ffff097224 */ /* 0x000fe200078e0023 */
[----:B------:R-:W-:Y:S01]  /*55330*/  MOV R35, R34 ;  /* 0x0000002200237202 */ /* 0x000fe20000000f00 */
[----:B------:R-:W-:Y:S02]  /*55340*/  IMAD.MOV.U32 R28, RZ, RZ, R8 ;  /* 0x000000ffff1c7224 */ /* 0x000fe400078e0008 */
[----:B------:R-:W-:Y:S02]  /*55350*/  IMAD.MOV.U32 R8, RZ, RZ, R7 ;  /* 0x000000ffff087224 */ /* 0x000fe400078e0007 */
.L_x_51717:
[----:B------:R-:W-:Y:S05]  /*55360*/  BSYNC B1 ;  /* 0x0000000000017941 */ /* 0x000fea0003800000 */
.L_x_51715:
        /* <DEDUP_REMOVED lines=9> */
.L_x_51719:
[----:B------:R-:W-:Y:S01]  /*55400*/  IMAD.MOV.U32 R34, RZ, RZ, R9 ;  /* 0x000000ffff227224 */ /* 0x000fe200078e0009 */
[----:B------:R-:W-:Y:S01]  /*55410*/  MOV R9, R6 ;  /* 0x0000000600097202 */ /* 0x000fe20000000f00 */
[----:B------:R-:W-:Y:S02]  /*55420*/  IMAD.MOV.U32 R7, RZ, RZ, R28 ;  /* 0x000000ffff077224 */ /* 0x000fe400078e001c */
[----:B------:R-:W-:Y:S02]  /*55430*/  IMAD.MOV.U32 R28, RZ, RZ, R5 ;  /* 0x000000ffff1c7224 */ /* 0x000fe400078e0005 */
.L_x_51720:
[----:B------:R-:W-:Y:S05]  /*55440*/  BSYNC B1 ;  /* 0x0000000000017941 */ /* 0x000fea0003800000 */
.L_x_51718:
        /* <DEDUP_REMOVED lines=9> */
.L_x_51722:
[----:B------:R-:W-:Y:S01]  /*554e0*/  IMAD.MOV.U32 R41, RZ, RZ, R34 ;  /* 0x000000ffff297224 */ /* 0x000fe200078e0022 */
[----:B------:R-:W-:Y:S01]  /*554f0*/  MOV R34, R33 ;  /* 0x0000002100227202 */ /* 0x000fe20000000f00 */
[----:B------:R-:W-:Y:S02]  /*55500*/  IMAD.MOV.U32 R5, RZ, RZ, R7 ;  /* 0x000000ffff057224 */ /* 0x000fe400078e0007 */
[----:B------:R-:W-:Y:S02]  /*55510*/  IMAD.MOV.U32 R7, RZ, RZ, R4 ;  /* 0x000000ffff077224 */ /* 0x000fe400078e0004 */
.L_x_51723:
[----:B------:R-:W-:Y:S05]  /*55520*/  BSYNC B1 ;  /* 0x0000000000017941 */ /* 0x000fea0003800000 */
.L_x_51721:
        /* <DEDUP_REMOVED lines=9> */
.L_x_51725:
[----:B------:R-:W-:Y:S01]  /*555c0*/  IMAD.MOV.U32 R6, RZ, RZ, R41 ;  /* 0x000000ffff067224 */ /* 0x000fe200078e0029 */
[----:B------:R-:W-:Y:S01]  /*555d0*/  MOV R41, R40 ;  /* 0x0000002800297202 */ /* 0x000fe20000000f00 */
[----:B------:R-:W-:Y:S02]  /*555e0*/  IMAD.MOV.U32 R4, RZ, RZ, R5 ;  /* 0x000000ffff047224 */ /* 0x000fe400078e0005 */
[----:B------:R-:W-:Y:S02]  /*555f0*/  IMAD.MOV.U32 R5, RZ, RZ, R32 ;  /* 0x000000ffff057224 */ /* 0x000fe400078e0020 */
.L_x_51726:
[----:B------:R-:W-:Y:S05]  /*55600*/  BSYNC B1 ;  /* 0x0000000000017941 */ /* 0x000fea0003800000 */
.L_x_51724:
        /* <DEDUP_REMOVED lines=16> */
.L_x_51728:
[----:B------:R-:W-:Y:S01]  /*55710*/  MOV R26, R19 ;  /* 0x00000013001a7202 */ /* 0x000fe20000000f00 */
[----:B------:R-:W-:Y:S02]  /*55720*/  IMAD.MOV.U32 R32, RZ, RZ, R71 ;  /* 0x000000ffff207224 */ /* 0x000fe400078e0047 */
[----:B------:R-:W-:Y:S02]  /*55730*/  IMAD.MOV.U32 R19, RZ, RZ, R46 ;  /* 0x000000ffff137224 */ /* 0x000fe400078e002e */
[----:B------:R-:W-:Y:S02]  /*55740*/  IMAD.MOV.U32 R71, RZ, RZ, R44 ;  /* 0x000000ffff477224 */ /* 0x000fe400078e002c */
.L_x_51729:
[----:B------:R-:W-:Y:S05]  /*55750*/  BSYNC B1 ;  /* 0x0000000000017941 */ /* 0x000fea0003800000 */
.L_x_51727:
        /* <DEDUP_REMOVED lines=9> */
.L_x_51731:
[----:B------:R-:W-:Y:S01]  /*557f0*/  MOV R33, R26 ;  /* 0x0000001a00217202 */ /* 0x000fe20000000f00 */
[----:B------:R-:W-:Y:S02]  /*55800*/  IMAD.MOV.U32 R43, RZ, RZ, R32 ;  /* 0x000000ffff2b7224 */ /* 0x000fe400078e0020 */
[----:B------:R-:W-:Y:S02]  /*55810*/  IMAD.MOV.U32 R26, RZ, RZ, R25 ;  /* 0x000000ffff1a7224 */ /* 0x000fe400078e0019 */
[----:B------:R-:W-:Y:S02]  /*55820*/  IMAD.MOV.U32 R32, RZ, RZ, R3 ;  /* 0x000000ffff207224 */ /* 0x000fe400078e0003 */
.L_x_51732:
[----:B------:R-:W-:Y:S05]  /*55830*/  BSYNC B1 ;  /* 0x0000000000017941 */ /* 0x000fea0003800000 */
.L_x_51730:
        /* <DEDUP_REMOVED lines=9> */
.L_x_51734:
[----:B------:R-:W-:Y:S01]  /*558d0*/  MOV R38, R33 ;  /* 0x0000002100267202 */ /* 0x000fe20000000f00 */
[----:B------:R-:W-:Y:S02]  /*558e0*/  IMAD.MOV.U32 R3, RZ, RZ, R43 ;  /* 0x000000ffff037224 */ /* 0x000fe400078e002b */
[----:B------:R-:W-:Y:S02]  /*558f0*/  IMAD.MOV.U32 R33, RZ, RZ, R24 ;  /* 0x000000ffff217224 */ /* 0x000fe400078e0018 */
[----:B------:R-:W-:Y:S02]  /*55900*/  IMAD.MOV.U32 R43, RZ, RZ, R18 ;  /* 0x000000ffff2b7224 */ /* 0x000fe400078e0012 */
.L_x_51735:
[----:B------:R-:W-:Y:S05]  /*55910*/  BSYNC B1 ;  /* 0x0000000000017941 */ /* 0x000fea0003800000 */
.L_x_51733:
        /* <DEDUP_REMOVED lines=9> */
.L_x_51737:
[----:B------:R-:W-:Y:S01]  /*559b0*/  MOV R18, R38 ;  /* 0x0000002600127202 */ /* 0x000fe20000000f00 */
[----:B------:R-:W-:Y:S02]  /*559c0*/  IMAD.MOV.U32 R24, RZ, RZ, R3 ;  /* 0x000000ffff187224 */ /* 0x000fe400078e0003 */
[----:B------:R-:W-:Y:S02]  /*559d0*/  IMAD.MOV.U32 R38, RZ, RZ, R17 ;  /* 0x000000ffff267224 */ /* 0x000fe400078e0011 */
[----:B------:R-:W-:Y:S02]  /*559e0*/  IMAD.MOV.U32 R3, RZ, RZ, R16 ;  /* 0x000000ffff037224 */ /* 0x000fe400078e0010 */
.L_x_51738:
[----:B------:R-:W-:Y:S05]  /*559f0*/  BSYNC B1 ;  /* 0x0000000000017941 */ /* 0x000fea0003800000 */
.L_x_51736:
        /* <DEDUP_REMOVED lines=9> */
.L_x_51740:
[----:B------:R-:W-:Y:S01]  /*55a90*/  MOV R17, R18 ;  /* 0x0000001200117202 */ /* 0x000fe20000000f00 */
[----:B------:R-:W-:Y:S02]  /*55aa0*/  IMAD.MOV.U32 R16, RZ, RZ, R24 ;  /* 0x000000ffff107224 */ /* 0x000fe400078e0018 */
[----:B------:R-:W-:Y:S02]  /*55ab0*/  IMAD.MOV.U32 R18, RZ, RZ, R37 ;  /* 0x000000ffff127224 */ /* 0x000fe400078e0025 */
[----:B------:R-:W-:Y:S02]  /*55ac0*/  IMAD.MOV.U32 R24, RZ, RZ, R31 ;  /* 0x000000ffff187224 */ /* 0x000fe400078e001f */
.L_x_51741:
[----:B------:R-:W-:Y:S05]  /*55ad0*/  BSYNC B1 ;  /* 0x0000000000017941 */ /* 0x000fea0003800000 */
.L_x_51739:
        /* <DEDUP_REMOVED lines=9> */
.L_x_51743:
[----:B------:R-:W-:Y:S01]  /*55b70*/  MOV R25, R17 ;  /* 0x0000001100197202 */ /* 0x000fe20000000f00 */
[----:B------:R-:W-:Y:S02]  /*55b80*/  IMAD.MOV.U32 R31, RZ, RZ, R16 ;  /* 0x000000ffff1f7224 */ /* 0x000fe400078e0010 */
[----:B------:R-:W-:Y:S02]  /*55b90*/  IMAD.MOV.U32 R17, RZ, RZ, R14 ;  /* 0x000000ffff117224 */ /* 0x000fe400078e000e */
[----:B------:R-:W-:Y:S02]  /*55ba0*/  IMAD.MOV.U32 R16, RZ, RZ, R15 ;  /* 0x000000ffff107224 */ /* 0x000fe400078e000f */
.L_x_51744:
[----:B------:R-:W-:Y:S05]  /*55bb0*/  BSYNC B1 ;  /* 0x0000000000017941 */ /* 0x000fea0003800000 */
.L_x_51742:
        /* <DEDUP_REMOVED lines=9> */
.L_x_51746:
[----:B------:R-:W-:Y:S01]  /*55c50*/  MOV R14, R25 ;  /* 0x00000019000e7202 */ /* 0x000fe20000000f00 */
[----:B------:R-:W-:Y:S02]  /*55c60*/  IMAD.MOV.U32 R15, RZ, RZ, R31 ;  /* 0x000000ffff0f7224 */ /* 0x000fe400078e001f */
[----:B------:R-:W-:Y:S02]  /*55c70*/  IMAD.MOV.U32 R25, RZ, RZ, R36 ;  /* 0x000000ffff197224 */ /* 0x000fe400078e0024 */
[----:B------:R-:W-:Y:S02]  /*55c80*/  IMAD.MOV.U32 R31, RZ, RZ, R30 ;  /* 0x000000ffff1f7224 */ /* 0x000fe400078e001e */
.L_x_51747:
[----:B------:R-:W-:Y:S05]  /*55c90*/  BSYNC B1 ;  /* 0x0000000000017941 */ /* 0x000fea0003800000 */
.L_x_51745:
        /* <DEDUP_REMOVED lines=9> */
.L_x_51749:
[----:B------:R-:W-:Y:S01]  /*55d30*/  MOV R37, R14 ;  /* 0x0000000e00257202 */ /* 0x000fe20000000f00 */
[----:B------:R-:W-:Y:S02]  /*55d40*/  IMAD.MOV.U32 R30, RZ, RZ, R15 ;  /* 0x000000ffff1e7224 */ /* 0x000fe400078e000f */
[----:B------:R-:W-:Y:S02]  /*55d50*/  IMAD.MOV.U32 R14, RZ, RZ, R13 ;  /* 0x000000ffff0e7224 */ /* 0x000fe400078e000d */
[----:B------:R-:W-:Y:S02]  /*55d60*/  IMAD.MOV.U32 R15, RZ, RZ, R12 ;  /* 0x000000ffff0f7224 */ /* 0x000fe400078e000c */
.L_x_51750:
[----:B------:R-:W-:Y:S05]  /*55d70*/  BSYNC B1 ;  /* 0x0000000000017941 */ /* 0x000fea0003800000 */
.L_x_51748:
        /* <DEDUP_REMOVED lines=9> */
.L_x_51752:
[----:B------:R-:W-:Y:S01]  /*55e10*/  MOV R13, R37 ;  /* 0x00000025000d7202 */ /* 0x000fe20000000f00 */
[----:B------:R-:W-:Y:S02]  /*55e20*/  IMAD.MOV.U32 R12, RZ, RZ, R30 ;  /* 0x000000ffff0c7224 */ /* 0x000fe400078e001e */
[----:B------:R-:W-:Y:S02]  /*55e30*/  IMAD.MOV.U32 R37, RZ, RZ, R42 ;  /* 0x000000ffff257224 */ /* 0x000fe400078e002a */
[----:B------:R-:W-:Y:S02]  /*55e40*/  IMAD.MOV.U32 R30, RZ, RZ, R11 ;  /* 0x000000ffff1e7224 */ /* 0x000fe400078e000b */
.L_x_51753:
[----:B------:R-:W-:Y:S05]  /*55e50*/  BSYNC B1 ;  /* 0x0000000000017941 */ /* 0x000fea0003800000 */
.L_x_51751:
        /* <DEDUP_REMOVED lines=9> */
.L_x_51755:
[----:B------:R-:W-:Y:S01]  /*55ef0*/  MOV R36, R13 ;  /* 0x0000000d00247202 */ /* 0x000fe20000000f00 */
[----:B------:R-:W-:Y:S02]  /*55f00*/  IMAD.MOV.U32 R11, RZ, RZ, R12 ;  /* 0x000000ffff0b7224 */ /* 0x000fe400078e000c */
[----:B------:R-:W-:Y:S02]  /*55f10*/  IMAD.MOV.U32 R13, RZ, RZ, R10 ;  /* 0x000000ffff0d7224 */ /* 0x000fe400078e000a */
[----:B------:R-:W-:Y:S02]  /*55f20*/  IMAD.MOV.U32 R12, RZ, RZ, R29 ;  /* 0x000000ffff0c7224 */ /* 0x000fe400078e001d */
.L_x_51756:
[----:B------:R-:W-:Y:S05]  /*55f30*/  BSYNC B1 ;  /* 0x0000000000017941 */ /* 0x000fea0003800000 */
.L_x_51754:
        /* <DEDUP_REMOVED lines=9> */
.L_x_51758:
[----:B------:R-:W-:Y:S01]  /*55fd0*/  MOV R10, R36 ;  /* 0x00000024000a7202 */ /* 0x000fe20000000f00 */
[----:B------:R-:W-:Y:S02]  /*55fe0*/  IMAD.MOV.U32 R29, RZ, RZ, R11 ;  /* 0x000000ffff1d7224 */ /* 0x000fe400078e000b */
[----:B------:R-:W-:Y:S02]  /*55ff0*/  IMAD.MOV.U32 R36, RZ, RZ, R35 ;  /* 0x000000ffff247224 */ /* 0x000fe400078e0023 */
[----:B------:R-:W-:Y:S02]  /*56000*/  IMAD.MOV.U32 R11, RZ, RZ, R8 ;  /* 0x000000ffff0b7224 */ /* 0x000fe400078e0008 */
.L_x_51759:
[----:B------:R-:W-:Y:S05]  /*56010*/  BSYNC B1 ;  /* 0x0000000000017941 */ /* 0x000fea0003800000 */
.L_x_51757:
        /* <DEDUP_REMOVED lines=9> */
.L_x_51761:
[----:B------:R-:W-:Y:S01]  /*560b0*/  MOV R35, R10 ;  /* 0x0000000a00237202 */ /* 0x000fe20000000f00 */
[----:B------:R-:W-:Y:S02]  /*560c0*/  IMAD.MOV.U32 R8, RZ, RZ, R29 ;  /* 0x000000ffff087224 */ /* 0x000fe400078e001d */
[----:B------:R-:W-:Y:S02]  /*560d0*/  IMAD.MOV.U32 R10, RZ, RZ, R9 ;  /* 0x000000ffff0a7224 */ /* 0x000fe400078e0009 */
[----:B------:R-:W-:Y:S02]  /*560e0*/  IMAD.MOV.U32 R29, RZ, RZ, R28 ;  /* 0x000000ffff1d7224 */ /* 0x000fe400078e001c */
.L_x_51762:
[----:B------:R-:W-:Y:S05]  /*560f0*/  BSYNC B1 ;  /* 0x0000000000017941 */ /* 0x000fea0003800000 */
.L_x_51760:
        /* <DEDUP_REMOVED lines=9> */
.L_x_51764:
[----:B------:R-:W-:Y:S01]  /*56190*/  MOV R28, R35 ;  /* 0x00000023001c7202 */ /* 0x000fe20000000f00 */
[----:B------:R-:W-:Y:S02]  /*561a0*/  IMAD.MOV.U32 R40, RZ, RZ, R8 ;  /* 0x000000ffff287224 */ /* 0x000fe400078e0008 */
[----:B------:R-:W-:Y:S02]  /*561b0*/  IMAD.MOV.U32 R35, RZ, RZ, R34 ;  /* 0x000000ffff237224 */ /* 0x000fe400078e0022 */
[----:B------:R-:W-:Y:S02]  /*561c0*/  IMAD.MOV.U32 R8, RZ, RZ, R7 ;  /* 0x000000ffff087224 */ /* 0x000fe400078e0007 */
.L_x_51765:
[----:B------:R-:W-:Y:S05]  /*561d0*/  BSYNC B1 ;  /* 0x0000000000017941 */ /* 0x000fea0003800000 */
.L_x_51763:
        /* <DEDUP_REMOVED lines=9> */
.L_x_51767:
[----:B------:R-:W-:Y:S01]  /*56270*/  MOV R7, R28 ;  /* 0x0000001c00077202 */ /* 0x000fe20000000f00 */
[----:B------:R-:W-:Y:S02]  /*56280*/  IMAD.MOV.U32 R9, RZ, RZ, R40 ;  /* 0x000000ffff097224 */ /* 0x000fe400078e0028 */
[----:B------:R-:W-:Y:S02]  /*56290*/  IMAD.MOV.U32 R28, RZ, RZ, R41 ;  /* 0x000000ffff1c7224 */ /* 0x000fe400078e0029 */
[----:B------:R-:W-:Y:S02]  /*562a0*/  IMAD.MOV.U32 R40, RZ, RZ, R5 ;  /* 0x000000ffff287224 */ /* 0x000fe400078e0005 */
.L_x_51768:
[----:B------:R-:W-:Y:S05]  /*562b0*/  BSYNC B1 ;  /* 0x0000000000017941 */ /* 0x000fea0003800000 */
.L_x_51766:
        /* <DEDUP_REMOVED lines=9> */
.L_x_51770:
[----:B------:R-:W-:Y:S01]  /*56350*/  MOV R5, R7 ;  /* 0x0000000700057202 */ /* 0x000fe20000000f00 */
[----:B------:R-:W-:Y:S02]  /*56360*/  IMAD.MOV.U32 R34, RZ, RZ, R9 ;  /* 0x000000ffff227224 */ /* 0x000fe400078e0009 */
[----:B------:R-:W-:Y:S02]  /*56370*/  IMAD.MOV.U32 R7, RZ, RZ, R6 ;  /* 0x000000ffff077224 */ /* 0x000fe400078e0006 */
[----:B------:R-:W-:Y:S02]  /*56380*/  IMAD.MOV.U32 R9, RZ, RZ, R4 ;  /* 0x000000ffff097224 */ /* 0x000fe400078e0004 */
.L_x_51771:
[----:B------:R-:W-:Y:S05]  /*56390*/  BSYNC B1 ;  /* 0x0000000000017941 */ /* 0x000fea0003800000 */
.L_x_51769:
        /* <DEDUP_REMOVED lines=16> */
.L_x_51773:
[----:B------:R-:W-:Y:S02]  /*564a0*/  IMAD.MOV.U32 R4, RZ, RZ, R19 ;  /* 0x000000ffff047224 */ /* 0x000fe400078e0013 */
[----:B------:R-:W-:Y:S02]  /*564b0*/  IMAD.MOV.U32 R6, RZ, RZ, R71 ;  /* 0x000000ffff067224 */ /* 0x000fe400078e0047 */
[----:B------:R-:W-:Y:S02]  /*564c0*/  IMAD.MOV.U32 R19, RZ, RZ, R26 ;  /* 0x000000ffff137224 */ /* 0x000fe400078e001a */
[----:B------:R-:W-:Y:S02]  /*564d0*/  IMAD.MOV.U32 R71, RZ, RZ, R32 ;  /* 0x000000ffff477224 */ /* 0x000fe400078e0020 */
.L_x_51774:
[----:B------:R-:W-:Y:S05]  /*564e0*/  BSYNC B1 ;  /* 0x0000000000017941 */ /* 0x000fea0003800000 */
.L_x_51772:
        /* <DEDUP_REMOVED lines=9> */
.L_x_51776:
[----:B------:R-:W-:Y:S02]  /*56580*/  IMAD.MOV.U32 R27, RZ, RZ, R4 ;  /* 0x000000ffff1b7224 */ /* 0x000fe400078e0004 */
[----:B------:R-:W-:Y:S02]  /*56590*/  IMAD.MOV.U32 R26, RZ, RZ, R6 ;  /* 0x000000ffff1a7224 */ /* 0x000fe400078e0006 */
[----:B------:R-:W-:Y:S02]  /*565a0*/  IMAD.MOV.U32 R4, RZ, RZ, R33 ;  /* 0x000000ffff047224 */ /* 0x000fe400078e0021 */
[----:B------:R-:W-:Y:S02]  /*565b0*/  IMAD.MOV.U32 R6, RZ, RZ, R43 ;  /* 0x000000ffff067224 */ /* 0x000fe400078e002b */
.L_x_51777:
[----:B------:R-:W-:Y:S05]  /*565c0*/  BSYNC B1 ;  /* 0x0000000000017941 */ /* 0x000fea0003800000 */
.L_x_51775:
        /* <DEDUP_REMOVED lines=9> */
.L_x_51779:
[----:B------:R-:W-:Y:S02]  /*56660*/  IMAD.MOV.U32 R33, RZ, RZ, R27 ;  /* 0x000000ffff217224 */ /* 0x000fe400078e001b */
[----:B------:R-:W-:Y:S02]  /*56670*/  IMAD.MOV.U32 R39, RZ, RZ, R26 ;  /* 0x000000ffff277224 */ /* 0x000fe400078e001a */
[----:B------:R-:W-:Y:S02]  /*56680*/  IMAD.MOV.U32 R27, RZ, RZ, R38 ;  /* 0x000000ffff1b7224 */ /* 0x000fe400078e0026 */
[----:B------:R-:W-:Y:S02]  /*56690*/  IMAD.MOV.U32 R26, RZ, RZ, R3 ;  /* 0x000000ffff1a7224 */ /* 0x000fe400078e0003 */
.L_x_51780:
[----:B------:R-:W-:Y:S05]  /*566a0*/  BSYNC B1 ;  /* 0x0000000000017941 */ /* 0x000fea0003800000 */
.L_x_51778:
        /* <DEDUP_REMOVED lines=9> */
.L_x_51782:
[----:B------:R-:W-:Y:S02]  /*56740*/  IMAD.MOV.U32 R32, RZ, RZ, R33 ;  /* 0x000000ffff207224 */ /* 0x000fe400078e0021 */
[----:B------:R-:W-:Y:S02]  /*56750*/  IMAD.MOV.U32 R3, RZ, RZ, R39 ;  /* 0x000000ffff037224 */ /* 0x000fe400078e0027 */
[----:B------:R-:W-:Y:S02]  /*56760*/  IMAD.MOV.U32 R33, RZ, RZ, R18 ;  /* 0x000000ffff217224 */ /* 0x000fe400078e0012 */
[----:B------:R-:W-:Y:S02]  /*56770*/  IMAD.MOV.U32 R39, RZ, RZ, R24 ;  /* 0x000000ffff277224 */ /* 0x000fe400078e0018 */
.L_x_51783:
[----:B------:R-:W-:Y:S05]  /*56780*/  BSYNC B1 ;  /* 0x0000000000017941 */ /* 0x000fea0003800000 */
.L_x_51781:
        /* <DEDUP_REMOVED lines=9> */
.L_x_51785:
[----:B------:R-:W-:Y:S02]  /*56820*/  IMAD.MOV.U32 R18, RZ, RZ, R32 ;  /* 0x000000ffff127224 */ /* 0x000fe400078e0020 */
[----:B------:R-:W-:Y:S02]  /*56830*/  IMAD.MOV.U32 R24, RZ, RZ, R3 ;  /* 0x000000ffff187224 */ /* 0x000fe400078e0003 */
[----:B------:R-:W-:Y:S02]  /*56840*/  IMAD.MOV.U32 R32, RZ, RZ, R17 ;  /* 0x000000ffff207224 */ /* 0x000fe400078e0011 */
[----:B------:R-:W-:Y:S02]  /*56850*/  IMAD.MOV.U32 R3, RZ, RZ, R16 ;  /* 0x000000ffff037224 */ /* 0x000fe400078e0010 */
.L_x_51786:
[----:B------:R-:W-:Y:S05]  /*56860*/  BSYNC B1 ;  /* 0x0000000000017941 */ /* 0x000fea0003800000 */
.L_x_51784:
        /* <DEDUP_REMOVED lines=9> */
.L_x_51788:
[----:B------:R-:W-:Y:S02]  /*56900*/  IMAD.MOV.U32 R17, RZ, RZ, R18 ;  /* 0x000000ffff117224 */ /* 0x000fe400078e0012 */
[----:B------:R-:W-:Y:S02]  /*56910*/  IMAD.MOV.U32 R16, RZ, RZ, R24 ;  /* 0x000000ffff107224 */ /* 0x000fe400078e0018 */
[----:B------:R-:W-:Y:S02]  /*56920*/  IMAD.MOV.U32 R18, RZ, RZ, R25 ;  /* 0x000000ffff127224 */ /* 0x000fe400078e0019 */
[----:B------:R-:W-:Y:S02]  /*56930*/  IMAD.MOV.U32 R24, RZ, RZ, R31 ;  /* 0x000000ffff187224 */ /* 0x000fe400078e001f */
.L_x_51789:
[----:B------:R-:W-:Y:S05]  /*56940*/  BSYNC B1 ;  /* 0x0000000000017941 */ /* 0x000fea0003800000 */
.L_x_51787:
        /* <DEDUP_REMOVED lines=9> */
.L_x_51791:
[----:B------:R-:W-:Y:S02]  /*569e0*/  IMAD.MOV.U32 R38, RZ, RZ, R17 ;  /* 0x000000ffff267224 */ /* 0x000fe400078e0011 */
[----:B------:R-:W-:Y:S02]  /*569f0*/  IMAD.MOV.U32 R25, RZ, RZ, R16 ;  /* 0x000000ffff197224 */ /* 0x000fe400078e0010 */
[----:B------:R-:W-:Y:S02]  /*56a00*/  IMAD.MOV.U32 R17, RZ, RZ, R14 ;  /* 0x000000ffff117224 */ /* 0x000fe400078e000e */
[----:B------:R-:W-:Y:S02]  /*56a10*/  IMAD.MOV.U32 R16, RZ, RZ, R15 ;  /* 0x000000ffff107224 */ /* 0x000fe400078e000f */
.L_x_51792:
[----:B------:R-:W-:Y:S05]  /*56a20*/  BSYNC B1 ;  /* 0x0000000000017941 */ /* 0x000fea0003800000 */
.L_x_51790:
        /* <DEDUP_REMOVED lines=9> */
.L_x_51794:
[----:B------:R-:W-:Y:S02]  /*56ac0*/  IMAD.MOV.U32 R14, RZ, RZ, R38 ;  /* 0x000000ffff0e7224 */ /* 0x000fe400078e0026 */
[----:B------:R-:W-:Y:S02]  /*56ad0*/  IMAD.MOV.U32 R15, RZ, RZ, R25 ;  /* 0x000000ffff0f7224 */ /* 0x000fe400078e0019 */
[----:B------:R-:W-:Y:S02]  /*56ae0*/  IMAD.MOV.U32 R38, RZ, RZ, R37 ;  /* 0x000000ffff267224 */ /* 0x000fe400078e0025 */
[----:B------:R-:W-:Y:S02]  /*56af0*/  IMAD.MOV.U32 R25, RZ, RZ, R30 ;  /* 0x000000ffff197224 */ /* 0x000fe400078e001e */
.L_x_51795:
[----:B------:R-:W-:Y:S05]  /*56b00*/  BSYNC B1 ;  /* 0x0000000000017941 */ /* 0x000fea0003800000 */
.L_x_51793:
        /* <DEDUP_REMOVED lines=9> */
.L_x_51797:
[----:B------:R-:W-:Y:S02]  /*56ba0*/  IMAD.MOV.U32 R31, RZ, RZ, R14 ;  /* 0x000000ffff1f7224 */ /* 0x000fe400078e000e */
[----:B------:R-:W-:Y:S02]  /*56bb0*/  IMAD.MOV.U32 R30, RZ, RZ, R15 ;  /* 0x000000ffff1e7224 */ /* 0x000fe400078e000f */
[----:B------:R-:W-:Y:S02]  /*56bc0*/  IMAD.MOV.U32 R14, RZ, RZ, R13 ;  /* 0x000000ffff0e7224 */ /* 0x000fe400078e000d */
[----:B------:R-:W-:Y:S02]  /*56bd0*/  IMAD.MOV.U32 R15, RZ, RZ, R12 ;  /* 0x000000ffff0f7224 */ /* 0x000fe400078e000c */
.L_x_51798:
[----:B------:R-:W-:Y:S05]  /*56be0*/  BSYNC B1 ;  /* 0x0000000000017941 */ /* 0x000fea0003800000 */
.L_x_51796:
        /* <DEDUP_REMOVED lines=9> */
.L_x_51800:
[----:B------:R-:W-:Y:S02]  /*56c80*/  IMAD.MOV.U32 R13, RZ, RZ, R31 ;  /* 0x000000ffff0d7224 */ /* 0x000fe400078e001f */
[----:B------:R-:W-:Y:S02]  /*56c90*/  IMAD.MOV.U32 R12, RZ, RZ, R30 ;  /* 0x000000ffff0c7224 */ /* 0x000fe400078e001e */
[----:B------:R-:W-:Y:S02]  /*56ca0*/  IMAD.MOV.U32 R31, RZ, RZ, R36 ;  /* 0x000000ffff1f7224 */ /* 0x000fe400078e0024 */
[----:B------:R-:W-:Y:S02]  /*56cb0*/  IMAD.MOV.U32 R30, RZ, RZ, R11 ;  /* 0x000000ffff1e7224 */ /* 0x000fe400078e000b */
.L_x_51801:
[----:B------:R-:W-:Y:S05]  /*56cc0*/  BSYNC B1 ;  /* 0x0000000000017941 */ /* 0x000fea0003800000 */
.L_x_51799:
        /* <DEDUP_REMOVED lines=9> */
.L_x_51803:
[----:B------:R-:W-:Y:S02]  /*56d60*/  IMAD.MOV.U32 R36, RZ, RZ, R13 ;  /* 0x000000ffff247224 */ /* 0x000fe400078e000d */
[----:B------:R-:W-:Y:S02]  /*56d70*/  IMAD.MOV.U32 R11, RZ, RZ, R12 ;  /* 0x000000ffff0b7224 */ /* 0x000fe400078e000c */
[----:B------:R-:W-:Y:S02]  /*56d80*/  IMAD.MOV.U32 R13, RZ, RZ, R10 ;  /* 0x000000ffff0d7224 */ /* 0x000fe400078e000a */
[----:B------:R-:W-:Y:S02]  /*56d90*/  IMAD.MOV.U32 R12, RZ, RZ, R29 ;  /* 0x000000ffff0c7224 */ /* 0x000fe400078e001d */
.L_x_51804:
[----:B------:R-:W-:Y:S05]  /*56da0*/  BSYNC B1 ;  /* 0x0000000000017941 */ /* 0x000fea0003800000 */
.L_x_51802:
        /* <DEDUP_REMOVED lines=9> */
.L_x_51806:
[----:B------:R-:W-:Y:S02]  /*56e40*/  IMAD.MOV.U32 R29, RZ, RZ, R36 ;  /* 0x000000ffff1d7224 */ /* 0x000fe400078e0024 */
[----:B------:R-:W-:Y:S02]  /*56e50*/  IMAD.MOV.U32 R37, RZ, RZ, R11 ;  /* 0x000000ffff257224 */ /* 0x000fe400078e000b */
[----:B------:R-:W-:Y:S02]  /*56e60*/  IMAD.MOV.U32 R36, RZ, RZ, R35 ;  /* 0x000000ffff247224 */ /* 0x000fe400078e0023 */
[----:B------:R-:W-:Y:S02]  /*56e70*/  IMAD.MOV.U32 R11, RZ, RZ, R8 ;  /* 0x000000ffff0b7224 */ /* 0x000fe400078e0008 */
.L_x_51807:
[----:B------:R-:W-:Y:S05]  /*56e80*/  BSYNC B1 ;  /* 0x0000000000017941 */ /* 0x000fea0003800000 */
.L_x_51805:
        /* <DEDUP_REMOVED lines=9> */
.L_x_51809:
[----:B------:R-:W-:Y:S02]  /*56f20*/  IMAD.MOV.U32 R8, RZ, RZ, R29 ;  /* 0x000000ffff087224 */ /* 0x000fe400078e001d */
[----:B------:R-:W-:Y:S02]  /*56f30*/  IMAD.MOV.U32 R10, RZ, RZ, R37 ;  /* 0x000000ffff0a7224 */ /* 0x000fe400078e0025 */
[----:B------:R-:W-:Y:S02]  /*56f40*/  IMAD.MOV.U32 R29, RZ, RZ, R28 ;  /* 0x000000ffff1d7224 */ /* 0x000fe400078e001c */
[----:B------:R-:W-:Y:S02]  /*56f50*/  IMAD.MOV.U32 R37, RZ, RZ, R40 ;  /* 0x000000ffff257224 */ /* 0x000fe400078e0028 */
.L_x_51810:
[----:B------:R-:W-:Y:S05]  /*56f60*/  BSYNC B1 ;  /* 0x0000000000017941 */ /* 0x000fea0003800000 */
.L_x_51808:
        /* <DEDUP_REMOVED lines=9> */
.L_x_51812:
[----:B------:R-:W-:Y:S02]  /*57000*/  IMAD.MOV.U32 R28, RZ, RZ, R8 ;  /* 0x000000ffff1c7224 */ /* 0x000fe400078e0008 */
[----:B------:R-:W-:Y:S02]  /*57010*/  IMAD.MOV.U32 R35, RZ, RZ, R10 ;  /* 0x000000ffff237224 */ /* 0x000fe400078e000a */
[----:B------:R-:W-:Y:S02]  /*57020*/  IMAD.MOV.U32 R8, RZ, RZ, R7 ;  /* 0x000000ffff087224 */ /* 0x000fe400078e0007 */
[----:B------:R-:W-:Y:S02]  /*57030*/  IMAD.MOV.U32 R10, RZ, RZ, R9 ;  /* 0x000000ffff0a7224 */ /* 0x000fe400078e0009 */
.L_x_51813:
[----:B------:R-:W-:Y:S05]  /*57040*/  BSYNC B1 ;  /* 0x0000000000017941 */ /* 0x000fea0003800000 */
.L_x_51811:
        /* <DEDUP_REMOVED lines=9> */
.L_x_51815:
[----:B------:R-:W-:Y:S02]  /*570e0*/  IMAD.MOV.U32 R7, RZ, RZ, R28 ;  /* 0x000000ffff077224 */ /* 0x000fe400078e001c */
[----:B------:R-:W-:Y:S02]  /*570f0*/  IMAD.MOV.U32 R9, RZ, RZ, R35 ;  /* 0x000000ffff097224 */ /* 0x000fe400078e0023 */
[----:B------:R-:W-:Y:S02]  /*57100*/  IMAD.MOV.U32 R28, RZ, RZ, R5 ;  /* 0x000000ffff1c7224 */ /* 0x000fe400078e0005 */
[----:B------:R-:W-:Y:S02]  /*57110*/  IMAD.MOV.U32 R35, RZ, RZ, R34 ;  /* 0x000000ffff237224 */ /* 0x000fe400078e0022 */
.L_x_51816:
[----:B------:R-:W-:Y:S05]  /*57120*/  BSYNC B1 ;  /* 0x0000000000017941 */ /* 0x000fea0003800000 */
.L_x_51814:
        /* <DEDUP_REMOVED lines=16> */
.L_x_51818:
[----:B------:R-:W-:Y:S01]  /*57230*/  IMAD.MOV.U32 R20, RZ, RZ, R19 ;  /* 0x000000ffff147224 */ /* 0x000fe200078e0013 */
[----:B------:R-:W-:Y:S01]  /*57240*/  MOV R19, R4 ;  /* 0x0000000400137202 */ /* 0x000fe20000000f00 */
[----:B------:R-:W-:Y:S02]  /*57250*/  IMAD.MOV.U32 R5, RZ, RZ, R71 ;  /* 0x000000ffff057224 */ /* 0x000fe400078e0047 */
[----:B------:R-:W-:Y:S02]  /*57260*/  IMAD.MOV.U32 R71, RZ, RZ, R6 ;  /* 0x000000ffff477224 */ /* 0x000fe400078e0006 */
.L_x_51819:
[----:B------:R-:W-:Y:S05]  /*57270*/  BSYNC B1 ;  /* 0x0000000000017941 */ /* 0x000fea0003800000 */
.L_x_51817:
        /* <DEDUP_REMOVED lines=9> */
.L_x_51821:
[----:B------:R-:W-:Y:S01]  /*57310*/  IMAD.MOV.U32 R4, RZ, RZ, R20 ;  /* 0x000000ffff047224 */ /* 0x000fe200078e0014 */
[----:B------:R-:W-:Y:S01]  /*57320*/  MOV R20, R27 ;  /* 0x0000001b00147202 */ /* 0x000fe20000000f00 */
[----:B------:R-:W-:Y:S02]  /*57330*/  IMAD.MOV.U32 R6, RZ, RZ, R5 ;  /* 0x000000ffff067224 */ /* 0x000fe400078e0005 */
[----:B------:R-:W-:Y:S02]  /*57340*/  IMAD.MOV.U32 R5, RZ, RZ, R26 ;  /* 0x000000ffff057224 */ /* 0x000fe400078e001a */
.L_x_51822:
[----:B------:R-:W-:Y:S05]  /*57350*/  BSYNC B1 ;  /* 0x0000000000017941 */ /* 0x000fea0003800000 */
.L_x_51820:
        /* <DEDUP_REMOVED lines=9> */
.L_x_51824:
[----:B------:R-:W-:Y:S01]  /*573f0*/  IMAD.MOV.U32 R26, RZ, RZ, R4 ;  /* 0x000000ffff1a7224 */ /* 0x000fe200078e0004 */
[----:B------:R-:W-:Y:S01]  /*57400*/  MOV R4, R33 ;  /* 0x0000002100047202 */ /* 0x000fe20000000f00 */
[----:B------:R-:W-:Y:S02]  /*57410*/  IMAD.MOV.U32 R27, RZ, RZ, R6 ;  /* 0x000000ffff1b7224 */ /* 0x000fe400078e0006 */
[----:B------:R-:W-:Y:S02]  /*57420*/  IMAD.MOV.U32 R6, RZ, RZ, R39 ;  /* 0x000000ffff067224 */ /* 0x000fe400078e0027 */
.L_x_51825:
[----:B------:R-:W-:Y:S05]  /*57430*/  BSYNC B1 ;  /* 0x0000000000017941 */ /* 0x000fea0003800000 */
.L_x_51823:
        /* <DEDUP_REMOVED lines=9> */
.L_x_51827:
[----:B------:R-:W-:Y:S01]  /*574d0*/  IMAD.MOV.U32 R33, RZ, RZ, R26 ;  /* 0x000000ffff217224 */ /* 0x000fe200078e001a */
[----:B------:R-:W-:Y:S01]  /*574e0*/  MOV R26, R32 ;  /* 0x00000020001a7202 */ /* 0x000fe20000000f00 */
[----:B------:R-:W-:Y:S02]  /*574f0*/  IMAD.MOV.U32 R39, RZ, RZ, R27 ;  /* 0x000000ffff277224 */ /* 0x000fe400078e001b */
[----:B------:R-:W-:Y:S02]  /*57500*/  IMAD.MOV.U32 R27, RZ, RZ, R3 ;  /* 0x000000ffff1b7224 */ /* 0x000fe400078e0003 */
.L_x_51828:
[----:B------:R-:W-:Y:S05]  /*57510*/  BSYNC B1 ;  /* 0x0000000000017941 */ /* 0x000fea0003800000 */
.L_x_51826:
        /* <DEDUP_REMOVED lines=9> */
.L_x_51830:
[----:B------:R-:W-:Y:S01]  /*575b0*/  IMAD.MOV.U32 R32, RZ, RZ, R33 ;  /* 0x000000ffff207224 */ /* 0x000fe200078e0021 */
[----:B------:R-:W-:Y:S01]  /*575c0*/  MOV R33, R18 ;  /* 0x0000001200217202 */ /* 0x000fe20000000f00 */
[----:B------:R-:W-:Y:S02]  /*575d0*/  IMAD.MOV.U32 R3, RZ, RZ, R39 ;  /* 0x000000ffff037224 */ /* 0x000fe400078e0027 */
[----:B------:R-:W-:Y:S02]  /*575e0*/  IMAD.MOV.U32 R39, RZ, RZ, R24 ;  /* 0x000000ffff277224 */ /* 0x000fe400078e0018 */
.L_x_51831:
[----:B------:R-:W-:Y:S05]  /*575f0*/  BSYNC B1 ;  /* 0x0000000000017941 */ /* 0x000fea0003800000 */
.L_x_51829:
        /* <DEDUP_REMOVED lines=9> */
.L_x_51833:
[----:B------:R-:W-:Y:S01]  /*57690*/  IMAD.MOV.U32 R41, RZ, RZ, R32 ;  /* 0x000000ffff297224 */ /* 0x000fe200078e0020 */
[----:B------:R-:W-:Y:S01]  /*576a0*/  MOV R32, R17 ;  /* 0x0000001100207202 */ /* 0x000fe20000000f00 */
[----:B------:R-:W-:Y:S02]  /*576b0*/  IMAD.MOV.U32 R24, RZ, RZ, R3 ;  /* 0x000000ffff187224 */ /* 0x000fe400078e0003 */
[----:B------:R-:W-:Y:S02]  /*576c0*/  IMAD.MOV.U32 R3, RZ, RZ, R16 ;  /* 0x000000ffff037224 */ /* 0x000fe400078e0010 */
.L_x_51834:
[----:B------:R-:W-:Y:S05]  /*576d0*/  BSYNC B1 ;  /* 0x0000000000017941 */ /* 0x000fea0003800000 */
.L_x_51832:
        /* <DEDUP_REMOVED lines=9> */
.L_x_51836:
[----:B------:R-:W-:Y:S01]  /*57770*/  IMAD.MOV.U32 R43, RZ, RZ, R41 ;  /* 0x000000ffff2b7224 */ /* 0x000fe200078e0029 */
[----:B------:R-:W-:Y:S01]  /*57780*/  MOV R41, R38 ;  /* 0x0000002600297202 */ /* 0x000fe20000000f00 */
[----:B------:R-:W-:Y:S02]  /*57790*/  IMAD.MOV.U32 R34, RZ, RZ, R24 ;  /* 0x000000ffff227224 */ /* 0x000fe400078e0018 */
[----:B------:R-:W-:Y:S02]  /*577a0*/  IMAD.MOV.U32 R24, RZ, RZ, R25 ;  /* 0x000000ffff187224 */ /* 0x000fe400078e0019 */
.L_x_51837:
[----:B------:R-:W-:Y:S05]  /*577b0*/  BSYNC B1 ;  /* 0x0000000000017941 */ /* 0x000fea0003800000 */
.L_x_51835:
        /* <DEDUP_REMOVED lines=9> */
.L_x_51839:
[----:B------:R-:W-:Y:S01]  /*57850*/  IMAD.MOV.U32 R25, RZ, RZ, R43 ;  /* 0x000000ffff197224 */ /* 0x000fe200078e002b */
[----:B------:R-:W-:Y:S01]  /*57860*/  MOV R43, R14 ;  /* 0x0000000e002b7202 */ /* 0x000fe20000000f00 */
[----:B------:R-:W-:Y:S02]  /*57870*/  IMAD.MOV.U32 R45, RZ, RZ, R34 ;  /* 0x000000ffff2d7224 */ /* 0x000fe400078e0022 */
[----:B------:R-:W-:Y:S02]  /*57880*/  IMAD.MOV.U32 R34, RZ, RZ, R15 ;  /* 0x000000ffff227224 */ /* 0x000fe400078e000f */
.L_x_51840:
[----:B------:R-:W-:Y:S05]  /*57890*/  BSYNC B1 ;  /* 0x0000000000017941 */ /* 0x000fea0003800000 */
.L_x_51838:
        /* <DEDUP_REMOVED lines=9> */
.L_x_51842:
[----:B------:R-:W-:Y:S01]  /*57930*/  IMAD.MOV.U32 R14, RZ, RZ, R25 ;  /* 0x000000ffff0e7224 */ /* 0x000fe200078e0019 */
[----:B------:R-:W-:Y:S01]  /*57940*/  MOV R25, R31 ;  /* 0x0000001f00197202 */ /* 0x000fe20000000f00 */
[----:B------:R-:W-:Y:S02]  /*57950*/  IMAD.MOV.U32 R15, RZ, RZ, R45 ;  /* 0x000000ffff0f7224 */ /* 0x000fe400078e002d */
[----:B------:R-:W-:Y:S02]  /*57960*/  IMAD.MOV.U32 R45, RZ, RZ, R30 ;  /* 0x000000ffff2d7224 */ /* 0x000fe400078e001e */
.L_x_51843:
[----:B------:R-:W-:Y:S05]  /*57970*/  BSYNC B1 ;  /* 0x0000000000017941 */ /* 0x000fea0003800000 */
.L_x_51841:
        /* <DEDUP_REMOVED lines=9> */
.L_x_51845:
[----:B------:R-:W-:Y:S01]  /*57a10*/  IMAD.MOV.U32 R30, RZ, RZ, R14 ;  /* 0x000000ffff1e7224 */ /* 0x000fe200078e000e */
[----:B------:R-:W-:Y:S01]  /*57a20*/  MOV R14, R13 ;  /* 0x0000000d000e7202 */ /* 0x000fe20000000f00 */
[----:B------:R-:W-:Y:S02]  /*57a30*/  IMAD.MOV.U32 R38, RZ, RZ, R15 ;  /* 0x000000ffff267224 */ /* 0x000fe400078e000f */
[----:B------:R-:W-:Y:S02]  /*57a40*/  IMAD.MOV.U32 R15, RZ, RZ, R12 ;  /* 0x000000ffff0f7224 */ /* 0x000fe400078e000c */
.L_x_51846:
[----:B------:R-:W-:Y:S05]  /*57a50*/  BSYNC B1 ;  /* 0x0000000000017941 */ /* 0x000fea0003800000 */
.L_x_51844:
        /* <DEDUP_REMOVED lines=9> */
.L_x_51848:
[----:B------:R-:W-:Y:S01]  /*57af0*/  IMAD.MOV.U32 R12, RZ, RZ, R30 ;  /* 0x000000ffff0c7224 */ /* 0x000fe200078e001e */
[----:B------:R-:W-:Y:S01]  /*57b00*/  MOV R30, R36 ;  /* 0x00000024001e7202 */ /* 0x000fe20000000f00 */
[----:B------:R-:W-:Y:S02]  /*57b10*/  IMAD.MOV.U32 R40, RZ, RZ, R38 ;  /* 0x000000ffff287224 */ /* 0x000fe400078e0026 */
[----:B------:R-:W-:Y:S02]  /*57b20*/  IMAD.MOV.U32 R38, RZ, RZ, R11 ;  /* 0x000000ffff267224 */ /* 0x000fe400078e000b */
.L_x_51849:
[----:B------:R-:W-:Y:S05]  /*57b30*/  BSYNC B1 ;  /* 0x0000000000017941 */ /* 0x000fea0003800000 */
.L_x_51847:
        /* <DEDUP_REMOVED lines=9> */
.L_x_51851:
[----:B------:R-:W-:Y:S01]  /*57bd0*/  IMAD.MOV.U32 R11, RZ, RZ, R12 ;  /* 0x000000ffff0b7224 */ /* 0x000fe200078e000c */
[----:B------:R-:W-:Y:S01]  /*57be0*/  MOV R12, R29 ;  /* 0x0000001d000c7202 */ /* 0x000fe20000000f00 */
[----:B------:R-:W-:Y:S02]  /*57bf0*/  IMAD.MOV.U32 R13, RZ, RZ, R40 ;  /* 0x000000ffff0d7224 */ /* 0x000fe400078e0028 */
[----:B------:R-:W-:Y:S02]  /*57c00*/  IMAD.MOV.U32 R40, RZ, RZ, R37 ;  /* 0x000000ffff287224 */ /* 0x000fe400078e0025 */
.L_x_51852:
[----:B------:R-:W-:Y:S05]  /*57c10*/  BSYNC B1 ;  /* 0x0000000000017941 */ /* 0x000fea0003800000 */
.L_x_51850:
        /* <DEDUP_REMOVED lines=9> */
.L_x_51854:
[----:B------:R-:W-:Y:S01]  /*57cb0*/  IMAD.MOV.U32 R29, RZ, RZ, R11 ;  /* 0x000000ffff1d7224 */ /* 0x000fe200078e000b */
[----:B------:R-:W-:Y:S01]  /*57cc0*/  MOV R11, R8 ;  /* 0x00000008000b7202 */ /* 0x000fe20000000f00 */
[----:B------:R-:W-:Y:S02]  /*57cd0*/  IMAD.MOV.U32 R36, RZ, RZ, R13 ;  /* 0x000000ffff247224 */ /* 0x000fe400078e000d */
[----:B------:R-:W-:Y:S02]  /*57ce0*/  IMAD.MOV.U32 R13, RZ, RZ, R10 ;  /* 0x000000ffff0d7224 */ /* 0x000fe400078e000a */
.L_x_51855:
[----:B------:R-:W-:Y:S05]  /*57cf0*/  BSYNC B1 ;  /* 0x0000000000017941 */ /* 0x000fea0003800000 */
.L_x_51853:
        /* <DEDUP_REMOVED lines=9> */
.L_x_51857:
[----:B------:R-:W-:Y:S01]  /*57d90*/  IMAD.MOV.U32 R8, RZ, RZ, R29 ;  /* 0x000000ffff087224 */ /* 0x000fe200078e001d */
[----:B------:R-:W-:Y:S01]  /*57da0*/  MOV R29, R28 ;  /* 0x0000001c001d7202 */ /* 0x000fe20000000f00 */
[----:B------:R-:W-:Y:S02]  /*57db0*/  IMAD.MOV.U32 R10, RZ, RZ, R36 ;  /* 0x000000ffff0a7224 */ /* 0x000fe400078e0024 */
[----:B------:R-:W-:Y:S02]  /*57dc0*/  IMAD.MOV.U32 R36, RZ, RZ, R35 ;  /* 0x000000ffff247224 */ /* 0x000fe400078e0023 */
.L_x_51858:
[----:B------:R-:W-:Y:S05]  /*57dd0*/  BSYNC B1 ;  /* 0x0000000000017941 */ /* 0x000fea0003800000 */
.L_x_51856:
        /* <DEDUP_REMOVED lines=9> */
.L_x_51860:
[----:B------:R-:W-:Y:S01]  /*57e70*/  IMAD.MOV.U32 R31, RZ, RZ, R8 ;  /* 0x000000ffff1f7224 */ /* 0x000fe200078e0008 */
[----:B------:R-:W-:Y:S01]  /*57e80*/  MOV R8, R7 ;  /* 0x0000000700087202 */ /* 0x000fe20000000f00 */
[----:B------:R-:W-:Y:S02]  /*57e90*/  IMAD.MOV.U32 R28, RZ, RZ, R10 ;  /* 0x000000ffff1c7224 */ /* 0x000fe400078e000a */
[----:B------:R-:W-:Y:S02]  /*57ea0*/  IMAD.MOV.U32 R10, RZ, RZ, R9 ;  /* 0x000000ffff0a7224 */ /* 0x000fe400078e0009 */
.L_x_51861:
[----:B------:R-:W-:Y:S05]  /*57eb0*/  BSYNC B1 ;  /* 0x0000000000017941 */ /* 0x000fea0003800000 */
.L_x_51859:
        /* <DEDUP_REMOVED lines=16> */
.L_x_51863:
[----:B------:R-:W-:Y:S01]  /*57fc0*/  MOV R64, R19 ;  /* 0x0000001300407202 */ /* 0x000fe20000000f00 */
[----:B------:R-:W-:Y:S02]  /*57fd0*/  IMAD.MOV.U32 R66, RZ, RZ, R71 ;  /* 0x000000ffff427224 */ /* 0x000fe400078e0047 */
[----:B------:R-:W-:Y:S02]  /*57fe0*/  IMAD.MOV.U32 R19, RZ, RZ, R20 ;  /* 0x000000ffff137224 */ /* 0x000fe400078e0014 */
[----:B------:R-:W-:Y:S02]  /*57ff0*/  IMAD.MOV.U32 R71, RZ, RZ, R5 ;  /* 0x000000ffff477224 */ /* 0x000fe400078e0005 */
.L_x_51864:
[----:B------:R-:W-:Y:S05]  /*58000*/  BSYNC B1 ;  /* 0x0000000000017941 */ /* 0x000fea0003800000 */
.L_x_51862:
        /* <DEDUP_REMOVED lines=9> */
.L_x_51866:
[----:B------:R-:W-:Y:S01]  /*580a0*/  MOV R63, R64 ;  /* 0x00000040003f7202 */ /* 0x000fe20000000f00 */
[----:B------:R-:W-:Y:S02]  /*580b0*/  IMAD.MOV.U32 R68, RZ, RZ, R66 ;  /* 0x000000ffff447224 */ /* 0x000fe400078e0042 */
[----:B------:R-:W-:Y:S02]  /*580c0*/  IMAD.MOV.U32 R64, RZ, RZ, R4 ;  /* 0x000000ffff407224 */ /* 0x000fe400078e0004 */
[----:B------:R-:W-:Y:S02]  /*580d0*/  IMAD.MOV.U32 R66, RZ, RZ, R6 ;  /* 0x000000ffff427224 */ /* 0x000fe400078e0006 */
.L_x_51867:
[----:B------:R-:W-:Y:S05]  /*580e0*/  BSYNC B1 ;  /* 0x0000000000017941 */ /* 0x000fea0003800000 */
.L_x_51865:
        /* <DEDUP_REMOVED lines=9> */
.L_x_51869:
[----:B------:R-:W-:Y:S01]  /*58180*/  MOV R18, R63 ;  /* 0x0000003f00127202 */ /* 0x000fe20000000f00 */
[----:B------:R-:W-:Y:S02]  /*58190*/  IMAD.MOV.U32 R62, RZ, RZ, R68 ;  /* 0x000000ffff3e7224 */ /* 0x000fe400078e0044 */
[----:B------:R-:W-:Y:S02]  /*581a0*/  IMAD.MOV.U32 R63, RZ, RZ, R26 ;  /* 0x000000ffff3f7224 */ /* 0x000fe400078e001a */
[----:B------:R-:W-:Y:S02]  /*581b0*/  IMAD.MOV.U32 R68, RZ, RZ, R27 ;  /* 0x000000ffff447224 */ /* 0x000fe400078e001b */
.L_x_51870:
[----:B------:R-:W-:Y:S05]  /*581c0*/  BSYNC B1 ;  /* 0x0000000000017941 */ /* 0x000fea0003800000 */
.L_x_51868:
        /* <DEDUP_REMOVED lines=9> */
.L_x_51872:
[----:B------:R-:W-:Y:S01]  /*58260*/  MOV R17, R18 ;  /* 0x0000001200117202 */ /* 0x000fe20000000f00 */
[----:B------:R-:W-:Y:S02]  /*58270*/  IMAD.MOV.U32 R16, RZ, RZ, R62 ;  /* 0x000000ffff107224 */ /* 0x000fe400078e003e */
[----:B------:R-:W-:Y:S02]  /*58280*/  IMAD.MOV.U32 R18, RZ, RZ, R33 ;  /* 0x000000ffff127224 */ /* 0x000fe400078e0021 */
[----:B------:R-:W-:Y:S02]  /*58290*/  IMAD.MOV.U32 R62, RZ, RZ, R39 ;  /* 0x000000ffff3e7224 */ /* 0x000fe400078e0027 */
.L_x_51873:
[----:B------:R-:W-:Y:S05]  /*582a0*/  BSYNC B1 ;  /* 0x0000000000017941 */ /* 0x000fea0003800000 */
.L_x_51871:
        /* <DEDUP_REMOVED lines=9> */
.L_x_51875:
[----:B------:R-:W-:Y:S01]  /*58340*/  MOV R60, R17 ;  /* 0x00000011003c7202 */ /* 0x000fe20000000f00 */
[----:B------:R-:W-:Y:S02]  /*58350*/  IMAD.MOV.U32 R61, RZ, RZ, R16 ;  /* 0x000000ffff3d7224 */ /* 0x000fe400078e0010 */
[----:B------:R-:W-:Y:S02]  /*58360*/  IMAD.MOV.U32 R17, RZ, RZ, R32 ;  /* 0x000000ffff117224 */ /* 0x000fe400078e0020 */
[----:B------:R-:W-:Y:S02]  /*58370*/  IMAD.MOV.U32 R16, RZ, RZ, R3 ;  /* 0x000000ffff107224 */ /* 0x000fe400078e0003 */
.L_x_51876:
[----:B------:R-:W-:Y:S05]  /*58380*/  BSYNC B1 ;  /* 0x0000000000017941 */ /* 0x000fea0003800000 */
.L_x_51874:
        /* <DEDUP_REMOVED lines=9> */
.L_x_51878:
[----:B------:R-:W-:Y:S01]  /*58420*/  MOV R58, R60 ;  /* 0x0000003c003a7202 */ /* 0x000fe20000000f00 */
[----:B------:R-:W-:Y:S02]  /*58430*/  IMAD.MOV.U32 R59, RZ, RZ, R61 ;  /* 0x000000ffff3b7224 */ /* 0x000fe400078e003d */
[----:B------:R-:W-:Y:S02]  /*58440*/  IMAD.MOV.U32 R60, RZ, RZ, R41 ;  /* 0x000000ffff3c7224 */ /* 0x000fe400078e0029 */
[----:B------:R-:W-:Y:S02]  /*58450*/  IMAD.MOV.U32 R61, RZ, RZ, R24 ;  /* 0x000000ffff3d7224 */ /* 0x000fe400078e0018 */
.L_x_51879:
[----:B------:R-:W-:Y:S05]  /*58460*/  BSYNC B1 ;  /* 0x0000000000017941 */ /* 0x000fea0003800000 */
.L_x_51877:
        /* <DEDUP_REMOVED lines=9> */
.L_x_51881:
[----:B------:R-:W-:Y:S01]  /*58500*/  MOV R54, R58 ;  /* 0x0000003a00367202 */ /* 0x000fe20000000f00 */
[----:B------:R-:W-:Y:S02]  /*58510*/  IMAD.MOV.U32 R56, RZ, RZ, R59 ;  /* 0x000000ffff387224 */ /* 0x000fe400078e003b */
[----:B------:R-:W-:Y:S02]  /*58520*/  IMAD.MOV.U32 R58, RZ, RZ, R43 ;  /* 0x000000ffff3a7224 */ /* 0x000fe400078e002b */
[----:B------:R-:W-:Y:S02]  /*58530*/  IMAD.MOV.U32 R59, RZ, RZ, R34 ;  /* 0x000000ffff3b7224 */ /* 0x000fe400078e0022 */
.L_x_51882:
[----:B------:R-:W-:Y:S05]  /*58540*/  BSYNC B1 ;  /* 0x0000000000017941 */ /* 0x000fea0003800000 */
.L_x_51880:
        /* <DEDUP_REMOVED lines=9> */
.L_x_51884:
[----:B------:R-:W-:Y:S01]  /*585e0*/  MOV R57, R54 ;  /* 0x0000003600397202 */ /* 0x000fe20000000f00 */
[----:B------:R-:W-:Y:S02]  /*585f0*/  IMAD.MOV.U32 R52, RZ, RZ, R56 ;  /* 0x000000ffff347224 */ /* 0x000fe400078e0038 */
[----:B------:R-:W-:Y:S02]  /*58600*/  IMAD.MOV.U32 R54, RZ, RZ, R25 ;  /* 0x000000ffff367224 */ /* 0x000fe400078e0019 */
[----:B------:R-:W-:Y:S02]  /*58610*/  IMAD.MOV.U32 R56, RZ, RZ, R45 ;  /* 0x000000ffff387224 */ /* 0x000fe400078e002d */
.L_x_51885:
[----:B------:R-:W-:Y:S05]  /*58620*/  BSYNC B1 ;  /* 0x0000000000017941 */ /* 0x000fea0003800000 */
.L_x_51883:
        /* <DEDUP_REMOVED lines=9> */
.L_x_51887:
[----:B------:R-:W-:Y:S01]  /*586c0*/  MOV R55, R57 ;  /* 0x0000003900377202 */ /* 0x000fe20000000f00 */
[----:B------:R-:W-:Y:S02]  /*586d0*/  IMAD.MOV.U32 R77, RZ, RZ, R52 ;  /* 0x000000ffff4d7224 */ /* 0x000fe400078e0034 */
[----:B------:R-:W-:Y:S02]  /*586e0*/  IMAD.MOV.U32 R57, RZ, RZ, R14 ;  /* 0x000000ffff397224 */ /* 0x000fe400078e000e */
[----:B------:R-:W-:Y:S02]  /*586f0*/  IMAD.MOV.U32 R52, RZ, RZ, R15 ;  /* 0x000000ffff347224 */ /* 0x000fe400078e000f */
.L_x_51888:
[----:B------:R-:W-:Y:S05]  /*58700*/  BSYNC B1 ;  /* 0x0000000000017941 */ /* 0x000fea0003800000 */
.L_x_51886:
        /* <DEDUP_REMOVED lines=9> */
.L_x_51890:
[----:B------:R-:W-:Y:S01]  /*587a0*/  MOV R50, R55 ;  /* 0x0000003700327202 */ /* 0x000fe20000000f00 */
[----:B------:R-:W-:Y:S02]  /*587b0*/  IMAD.MOV.U32 R75, RZ, RZ, R77 ;  /* 0x000000ffff4b7224 */ /* 0x000fe400078e004d */
[----:B------:R-:W-:Y:S02]  /*587c0*/  IMAD.MOV.U32 R55, RZ, RZ, R30 ;  /* 0x000000ffff377224 */ /* 0x000fe400078e001e */
[----:B------:R-:W-:Y:S02]  /*587d0*/  IMAD.MOV.U32 R77, RZ, RZ, R38 ;  /* 0x000000ffff4d7224 */ /* 0x000fe400078e0026 */
.L_x_51891:
[----:B------:R-:W-:Y:S05]  /*587e0*/  BSYNC B1 ;  /* 0x0000000000017941 */ /* 0x000fea0003800000 */
.L_x_51889:
        /* <DEDUP_REMOVED lines=9> */
.L_x_51893:
[----:B------:R-:W-:Y:S01]  /*58880*/  MOV R53, R50 ;  /* 0x0000003200357202 */ /* 0x000fe20000000f00 */
[----:B------:R-:W-:Y:S02]  /*58890*/  IMAD.MOV.U32 R48, RZ, RZ, R75 ;  /* 0x000000ffff307224 */ /* 0x000fe400078e004b */
[----:B------:R-:W-:Y:S02]  /*588a0*/  IMAD.MOV.U32 R50, RZ, RZ, R12 ;  /* 0x000000ffff327224 */ /* 0x000fe400078e000c */
[----:B------:R-:W-:Y:S02]  /*588b0*/  IMAD.MOV.U32 R75, RZ, RZ, R40 ;  /* 0x000000ffff4b7224 */ /* 0x000fe400078e0028 */
.L_x_51894:
[----:B------:R-:W-:Y:S05]  /*588c0*/  BSYNC B1 ;  /* 0x0000000000017941 */ /* 0x000fea0003800000 */
.L_x_51892:
        /* <DEDUP_REMOVED lines=9> */
.L_x_51896:
[----:B------:R-:W-:Y:S01]  /*58960*/  MOV R51, R53 ;  /* 0x0000003500337202 */ /* 0x000fe20000000f00 */
[----:B------:R-:W-:Y:S02]  /*58970*/  IMAD.MOV.U32 R69, RZ, RZ, R48 ;  /* 0x000000ffff457224 */ /* 0x000fe400078e0030 */
[----:B------:R-:W-:Y:S02]  /*58980*/  IMAD.MOV.U32 R53, RZ, RZ, R11 ;  /* 0x000000ffff357224 */ /* 0x000fe400078e000b */
[----:B------:R-:W-:Y:S02]  /*58990*/  IMAD.MOV.U32 R48, RZ, RZ, R13 ;  /* 0x000000ffff307224 */ /* 0x000fe400078e000d */
.L_x_51897:
[----:B------:R-:W-:Y:S05]  /*589a0*/  BSYNC B1 ;  /* 0x0000000000017941 */ /* 0x000fea0003800000 */
.L_x_51895:
        /* <DEDUP_REMOVED lines=9> */
.L_x_51899:
[----:B------:R-:W-:Y:S01]  /*58a40*/  MOV R46, R51 ;  /* 0x00000033002e7202 */ /* 0x000fe20000000f00 */
[----:B------:R-:W-:Y:S02]  /*58a50*/  IMAD.MOV.U32 R47, RZ, RZ, R69 ;  /* 0x000000ffff2f7224 */ /* 0x000fe400078e0045 */
[----:B------:R-:W-:Y:S02]  /*58a60*/  IMAD.MOV.U32 R51, RZ, RZ, R29 ;  /* 0x000000ffff337224 */ /* 0x000fe400078e001d */
[----:B------:R-:W-:Y:S02]  /*58a70*/  IMAD.MOV.U32 R69, RZ, RZ, R36 ;  /* 0x000000ffff457224 */ /* 0x000fe400078e0024 */
.L_x_51900:
[----:B------:R-:W-:Y:S05]  /*58a80*/  BSYNC B1 ;  /* 0x0000000000017941 */ /* 0x000fea0003800000 */
.L_x_51898:
        /* <DEDUP_REMOVED lines=9> */
.L_x_51902:
[----:B------:R-:W-:Y:S01]  /*58b20*/  MOV R44, R46 ;  /* 0x0000002e002c7202 */ /* 0x000fe20000000f00 */
[----:B------:R-:W-:Y:S02]  /*58b30*/  IMAD.MOV.U32 R45, RZ, RZ, R47 ;  /* 0x000000ffff2d7224 */ /* 0x000fe400078e002f */
[----:B------:R-:W-:Y:S02]  /*58b40*/  IMAD.MOV.U32 R46, RZ, RZ, R8 ;  /* 0x000000ffff2e7224 */ /* 0x000fe400078e0008 */
[----:B------:R-:W-:Y:S02]  /*58b50*/  IMAD.MOV.U32 R47, RZ, RZ, R10 ;  /* 0x000000ffff2f7224 */ /* 0x000fe400078e000a */
.L_x_51903:
[----:B------:R-:W-:Y:S05]  /*58b60*/  BSYNC B1 ;  /* 0x0000000000017941 */ /* 0x000fea0003800000 */
.L_x_51901:
        /* <DEDUP_REMOVED lines=9> */
.L_x_51905:
[----:B------:R-:W-:Y:S01]  /*58c00*/  MOV R20, R44 ;  /* 0x0000002c00147202 */ /* 0x000fe20000000f00 */
[----:B------:R-:W-:Y:S02]  /*58c10*/  IMAD.MOV.U32 R21, RZ, RZ, R45 ;  /* 0x000000ffff157224 */ /* 0x000fe400078e002d */
[----:B------:R-:W-:Y:S02]  /*58c20*/  IMAD.MOV.U32 R44, RZ, RZ, R31 ;  /* 0x000000ffff2c7224 */ /* 0x000fe400078e001f */
[----:B------:R-:W-:Y:S02]  /*58c30*/  IMAD.MOV.U32 R45, RZ, RZ, R28 ;  /* 0x000000ffff2d7224 */ /* 0x000fe400078e001c */
.L_x_51906:
[----:B------:R-:W-:Y:S05]  /*58c40*/  BSYNC B1 ;  /* 0x0000000000017941 */ /* 0x000fea0003800000 */
.L_x_51904:
[----:B------:R-:W0:Y:S01]  /*58c50*/  LDS.128 R8, [0x160] ;  /* 0x00016000ff087984 */ /* 0x000e220000000c00 */
[-C--:B------:R-:W-:Y:S01]  /*58c60*/  FSETP.GT.FTZ.AND P3, PT, R73, R22.reuse, PT ;  /* 0x000000164900720b */ /* 0x080fe20003f74000 */
[----:B------:R-:W-:Y:S01]  /*58c70*/  FADD.FTZ R2, R49, R2 ;  /* 0x0000000231027221 */ /* 0x000fe20000010000 */
[----:B------:R-:W-:Y:S01]  /*58c80*/  BSSY B1, `(.L_x_51907) ;  /* 0x0000023000017945 */ /* 0x000fe20003800000 */
[----:B------:R-:W1:Y:S01]  /*58c90*/  LDS.128 R4, [0x120] ;  /* 0x00012000ff047984 */ /* 0x000e620000000c00 */
[----:B------:R-:W-:-:S02]  /*58ca0*/  FSEL R3, R73, R22, P3 ;  /* 0x0000001649037208 */ /* 0x000fc40001800000 */
[----:B------:R-:W-:Y:S01]  /*58cb0*/  FSEL R22, R22, R73, P3 ;  /* 0x0000004916167208 */ /* 0x000fe20001800000 */
[----:B------:R-:W2:Y:S04]  /*58cc0*/  LDS.128 R40, [0x190] ;  /* 0x00019000ff287984 */ /* 0x000ea80000000c00 */
[----:B------:R-:W3:Y:S01]  /*58cd0*/  LDS.128 R36, [0x180] ;  /* 0x00018000ff247984 */ /* 0x000ee20000000c00 */
[----:B------:R-:W-:-:S03]  /*58ce0*/  FADD.FTZ R22, -R3, R22 ;  /* 0x0000001603167221 */ /* 0x000fc60000010100 */
[----:B------:R-:W4:Y:S01]  /*58cf0*/  LDS.128 R32, [0x170] ;  /* 0x00017000ff207984 */ /* 0x000f220000000c00 */
[----:B------:R-:W-:-:S03]  /*58d00*/  FMUL.FTZ R22, R22, 1.4426950216293334961 ;  /* 0x3fb8aa3b16167820 */ /* 0x000fc60000410000 */
[----:B------:R-:W2:Y:S01]  /*58d10*/  LDS.128 R28, [0x150] ;  /* 0x00015000ff1c7984 */ /* 0x000ea20000000c00 */
[----:B------:R-:W5:Y:S03]  /*58d20*/  MUFU.EX2 R65, R22 ;  /* 0x0000001600417308 */ /* 0x000f660000000800 */
[----:B------:R-:W2:Y:S04]  /*58d30*/  LDS.128 R24, [0x140] ;  /* 0x00014000ff187984 */ /* 0x000ea80000000c00 */
[----:B------:R-:W2:Y:S01]  /*58d40*/  LDS.128 R12, [0x130] ;  /* 0x00013000ff0c7984 */ /* 0x000ea20000000c00 */
[CC--:B0-----:R-:W-:Y:S02]  /*58d50*/  FSETP.GEU.FTZ.AND P0, PT, R71.reuse, R8.reuse, PT ;  /* 0x000000084700720b */ /* 0x0c1fe40003f1e000 */
[----:B------:R-:W-:-:S02]  /*58d60*/  FSETP.NEU.FTZ.AND P1, PT, R71, R8, PT ;  /* 0x000000084700720b */ /* 0x000fc40003f3d000 */
[C---:B------:R-:W-:Y:S02]  /*58d70*/  ISETP.EQ.OR P0, PT, R19.reuse, -0x1, !P0 ;  /* 0xffffffff1300780c */ /* 0x040fe40004702670 */
[----:B-1----:R-:W-:-:S04]  /*58d80*/  ISETP.LE.OR P1, PT, R19, R4, P1 ;  /* 0x000000041300720c */ /* 0x002fc80000f23670 */
[----:B------:R-:W-:-:S13]  /*58d90*/  PLOP3.LUT P1, PT, P0, P1, PT, 0x8, 0x0 ;  /* 0x000000000000781c */ /* 0x000fda0000722170 */
[----:B------:R-:W-:Y:S01]  /*58da0*/  @!P1 IMAD.MOV.U32 R71, RZ, RZ, R8 ;  /* 0x000000ffff479224 */ /* 0x000fe200078e0008 */
[----:B------:R-:W-:Y:S01]  /*58db0*/  FSEL R8, R23, R2, P3 ;  /* 0x0000000217087208 */ /* 0x000fe20001800000 */
[----:B------:R-:W-:Y:S01]  /*58dc0*/  @!P1 IMAD.MOV.U32 R19, RZ, RZ, R4 ;  /* 0x000000ffff139224 */ /* 0x000fe200078e0004 */
[----:B------:R-:W-:Y:S02]  /*58dd0*/  FSEL R23, R2, R23, P3 ;  /* 0x0000001702177208 */ /* 0x000fe40001800000 */
[----:B------:R-:W-:Y:S01]  /*58de0*/  FSETP.GT.FTZ.AND P0, PT, R71, R66, PT ;  /* 0x000000424700720b */ /* 0x000fe20003f14000 */
[----:B-----5:R-:W-:-:S03]  /*58df0*/  FMUL.FTZ R2, R8, R65 ;  /* 0x0000004108027220 */ /* 0x020fc60000410000 */
[----:B------:R-:W-:-:S13]  /*58e00*/  ISETP.EQ.OR P0, PT, R64, -0x1, P0 ;  /* 0xffffffff4000780c */ /* 0x000fda0000702670 */
[----:B------:R-:W-:Y:S05]  /*58e10*/  @P0 BRA `(.L_x_51908) ;  /* 0x0000005000000947 */ /* 0x000fea0003800000 */
[----:B--234-:R-:W-:Y:S01]  /*58e20*/  FSETP.NEU.FTZ.AND P0, PT, R71, R66, PT ;  /* 0x000000424700720b */ /* 0x01cfe20003f1d000 */
[----:B------:R-:W-:Y:S01]  /*58e30*/  IMAD.MOV.U32 R74, RZ, RZ, R66 ;  /* 0x000000ffff4a7224 */ /* 0x000fe200078e0042 */
[-C--:B------:R-:W-:Y:S02]  /*58e40*/  MOV R22, R64.reuse ;  /* 0x0000004000167202 */ /* 0x080fe40000000f00 */
[----:B------:R-:W-:-:S13]  /*58e50*/  ISETP.GE.OR P0, PT, R19, R64, P0 ;  /* 0x000000401300720c */ /* 0x000fda0000706670 */
[----:B------:R-:W-:Y:S05]  /*58e60*/  @P0 BRA `(.L_x_51909) ;  /* 0x0000004000000947 */ /* 0x000fea0003800000 */
.L_x_51908:
[----:B--234-:R-:W-:Y:S02]  /*58e70*/  IMAD.MOV.U32 R22, RZ, RZ, R19 ;  /* 0x000000ffff167224 */ /* 0x01cfe400078e0013 */
[----:B------:R-:W-:Y:S02]  /*58e80*/  IMAD.MOV.U32 R74, RZ, RZ, R71 ;  /* 0x000000ffff4a7224 */ /* 0x000fe400078e0047 */
[----:B------:R-:W-:Y:S02]  /*58e90*/  IMAD.MOV.U32 R19, RZ, RZ, R64 ;  /* 0x000000ffff137224 */ /* 0x000fe400078e0040 */
[----:B------:R-:W-:Y:S02]  /*58ea0*/  IMAD.MOV.U32 R71, RZ, RZ, R66 ;  /* 0x000000ffff477224 */ /* 0x000fe400078e0042 */
.L_x_51909:
[----:B------:R-:W-:Y:S05]  /*58eb0*/  BSYNC B1 ;  /* 0x0000000000017941 */ /* 0x000fea0003800000 */
.L_x_51907:
        /* <DEDUP_REMOVED lines=9> */
.L_x_51911:
[----:B------:R-:W-:Y:S02]  /*58f50*/  IMAD.MOV.U32 R65, RZ, RZ, R22 ;  /* 0x000000ffff417224 */ /* 0x000fe400078e0016 */
[----:B------:R-:W-:Y:S02]  /*58f60*/  IMAD.MOV.U32 R67, RZ, RZ, R74 ;  /* 0x000000ffff437224 */ /* 0x000fe400078e004a */
[----:B------:R-:W-:Y:S02]  /*58f70*/  IMAD.MOV.U32 R22, RZ, RZ, R63 ;  /* 0x000000ffff167224 */ /* 0x000fe400078e003f */
[----:B------:R-:W-:Y:S02]  /*58f80*/  IMAD.MOV.U32 R74, RZ, RZ, R68 ;  /* 0x000000ffff4a7224 */ /* 0x000fe400078e0044 */
.L_x_51912:
[----:B------:R-:W-:Y:S05]  /*58f90*/  BSYNC B1 ;  /* 0x0000000000017941 */ /* 0x000fea0003800000 */
.L_x_51910:
        /* <DEDUP_REMOVED lines=9> */
.L_x_51914:
[----:B------:R-:W-:Y:S02]  /*59030*/  IMAD.MOV.U32 R70, RZ, RZ, R65 ;  /* 0x000000ffff467224 */ /* 0x000fe400078e0041 */
[----:B------:R-:W-:Y:S02]  /*59040*/  IMAD.MOV.U32 R72, RZ, RZ, R67 ;  /* 0x000000ffff487224 */ /* 0x000fe400078e0043 */
[----:B------:R-:W-:Y:S02]  /*59050*/  IMAD.MOV.U32 R65, RZ, RZ, R18 ;  /* 0x000000ffff417224 */ /* 0x000fe400078e0012 */
[----:B------:R-:W-:Y:S02]  /*59060*/  IMAD.MOV.U32 R67, RZ, RZ, R62 ;  /* 0x000000ffff437224 */ /* 0x000fe400078e003e */
.L_x_51915:
[----:B------:R-:W-:Y:S05]  /*59070*/  BSYNC B1 ;  /* 0x0000000000017941 */ /* 0x000fea0003800000 */
.L_x_51913:
        /* <DEDUP_REMOVED lines=9> */
.L_x_51917:
[----:B------:R-:W-:Y:S02]  /*59110*/  IMAD.MOV.U32 R63, RZ, RZ, R70 ;  /* 0x000000ffff3f7224 */ /* 0x000fe400078e0046 */
[----:B------:R-:W-:Y:S02]  /*59120*/  IMAD.MOV.U32 R18, RZ, RZ, R72 ;  /* 0x000000ffff127224 */ /* 0x000fe400078e0048 */
[----:B------:R-:W-:Y:S02]  /*59130*/  IMAD.MOV.U32 R70, RZ, RZ, R17 ;  /* 0x000000ffff467224 */ /* 0x000fe400078e0011 */
[----:B------:R-:W-:Y:S02]  /*59140*/  IMAD.MOV.U32 R72, RZ, RZ, R16 ;  /* 0x000000ffff487224 */ /* 0x000fe400078e0010 */
.L_x_51918:
[----:B------:R-:W-:Y:S05]  /*59150*/  BSYNC B1 ;  /* 0x0000000000017941 */ /* 0x000fea0003800000 */
.L_x_51916:
        /* <DEDUP_REMOVED lines=9> */
.L_x_51920:
[----:B------:R-:W-:Y:S02]  /*591f0*/  IMAD.MOV.U32 R17, RZ, RZ, R63 ;  /* 0x000000ffff117224 */ /* 0x000fe400078e003f */
[----:B------:R-:W-:Y:S02]  /*59200*/  IMAD.MOV.U32 R16, RZ, RZ, R18 ;  /* 0x000000ffff107224 */ /* 0x000fe400078e0012 */
[----:B------:R-:W-:Y:S02]  /*59210*/  IMAD.MOV.U32 R63, RZ, RZ, R60 ;  /* 0x000000ffff3f7224 */ /* 0x000fe400078e003c */
[----:B------:R-:W-:Y:S02]  /*59220*/  IMAD.MOV.U32 R18, RZ, RZ, R61 ;  /* 0x000000ffff127224 */ /* 0x000fe400078e003d */
.L_x_51921:
[----:B------:R-:W-:Y:S05]  /*59230*/  BSYNC B1 ;  /* 0x0000000000017941 */ /* 0x000fea0003800000 */
.L_x_51919:
        /* <DEDUP_REMOVED lines=9> */
.L_x_51923:
[----:B------:R-:W-:Y:S02]  /*592d0*/  IMAD.MOV.U32 R61, RZ, RZ, R17 ;  /* 0x000000ffff3d7224 */ /* 0x000fe400078e0011 */
[----:B------:R-:W-:Y:S02]  /*592e0*/  IMAD.MOV.U32 R68, RZ, RZ, R16 ;  /* 0x000000ffff447224 */ /* 0x000fe400078e0010 */
[----:B------:R-:W-:Y:S02]  /*592f0*/  IMAD.MOV.U32 R17, RZ, RZ, R58 ;  /* 0x000000ffff117224 */ /* 0x000fe400078e003a */
[----:B------:R-:W-:Y:S02]  /*59300*/  IMAD.MOV.U32 R16, RZ, RZ, R59 ;  /* 0x000000ffff107224 */ /* 0x000fe400078e003b */
.L_x_51924:
[----:B------:R-:W-:Y:S05]  /*59310*/  BSYNC B1 ;  /* 0x0000000000017941 */ /* 0x000fea0003800000 */
.L_x_51922:
        /* <DEDUP_REMOVED lines=9> */
.L_x_51926:
[----:B------:R-:W-:Y:S02]  /*593b0*/  IMAD.MOV.U32 R8, RZ, RZ, R61 ;  /* 0x000000ffff087224 */ /* 0x000fe400078e003d */
[----:B------:R-:W-:Y:S02]  /*593c0*/  IMAD.MOV.U32 R59, RZ, RZ, R68 ;  /* 0x000000ffff3b7224 */ /* 0x000fe400078e0044 */
[----:B------:R-:W-:Y:S02]  /*593d0*/  IMAD.MOV.U32 R61, RZ, RZ, R54 ;  /* 0x000000ffff3d7224 */ /* 0x000fe400078e0036 */
[----:B------:R-:W-:Y:S02]  /*593e0*/  IMAD.MOV.U32 R68, RZ, RZ, R56 ;  /* 0x000000ffff447224 */ /* 0x000fe400078e0038 */
.L_x_51927:
[----:B------:R-:W-:Y:S05]  /*593f0*/  BSYNC B1 ;  /* 0x0000000000017941 */ /* 0x000fea0003800000 */
.L_x_51925:
        /* <DEDUP_REMOVED lines=9> */
.L_x_51929:
[----:B------:R-:W-:Y:S02]  /*59490*/  IMAD.MOV.U32 R60, RZ, RZ, R8 ;  /* 0x000000ffff3c7224 */ /* 0x000fe400078e0008 */
[----:B------:R-:W-:Y:S02]  /*594a0*/  IMAD.MOV.U32 R66, RZ, RZ, R59 ;  /* 0x000000ffff427224 */ /* 0x000fe400078e003b */
[----:B------:R-:W-:Y:S02]  /*594b0*/  IMAD.MOV.U32 R8, RZ, RZ, R57 ;  /* 0x000000ffff087224 */ /* 0x000fe400078e0039 */
[----:B------:R-:W-:Y:S02]  /*594c0*/  IMAD.MOV.U32 R59, RZ, RZ, R52 ;  /* 0x000000ffff3b7224 */ /* 0x000fe400078e0034 */
.L_x_51930:
[----:B------:R-:W-:Y:S05]  /*594d0*/  BSYNC B1 ;  /* 0x0000000000017941 */ /* 0x000fea0003800000 */
.L_x_51928:
        /* <DEDUP_REMOVED lines=9> */
.L_x_51932:
[----:B------:R-:W-:Y:S02]  /*59570*/  IMAD.MOV.U32 R57, RZ, RZ, R60 ;  /* 0x000000ffff397224 */ /* 0x000fe400078e003c */
[----:B------:R-:W-:Y:S02]  /*59580*/  IMAD.MOV.U32 R64, RZ, RZ, R66 ;  /* 0x000000ffff407224 */ /* 0x000fe400078e0042 */
[----:B------:R-:W-:Y:S02]  /*59590*/  IMAD.MOV.U32 R60, RZ, RZ, R55 ;  /* 0x000000ffff3c7224 */ /* 0x000fe400078e0037 */
[----:B------:R-:W-:Y:S02]  /*595a0*/  IMAD.MOV.U32 R66, RZ, RZ, R77 ;  /* 0x000000ffff427224 */ /* 0x000fe400078e004d */
.L_x_51933:
[----:B------:R-:W-:Y:S05]  /*595b0*/  BSYNC B1 ;  /* 0x0000000000017941 */ /* 0x000fea0003800000 */
.L_x_51931:
        /* <DEDUP_REMOVED lines=9> */
.L_x_51935:
[----:B------:R-:W-:Y:S02]  /*59650*/  IMAD.MOV.U32 R58, RZ, RZ, R57 ;  /* 0x000000ffff3a7224 */ /* 0x000fe400078e0039 */
[----:B------:R-:W-:Y:S02]  /*59660*/  IMAD.MOV.U32 R55, RZ, RZ, R64 ;  /* 0x000000ffff377224 */ /* 0x000fe400078e0040 */
[----:B------:R-:W-:Y:S02]  /*59670*/  IMAD.MOV.U32 R57, RZ, RZ, R50 ;  /* 0x000000ffff397224 */ /* 0x000fe400078e0032 */
[----:B------:R-:W-:Y:S02]  /*59680*/  IMAD.MOV.U32 R64, RZ, RZ, R75 ;  /* 0x000000ffff407224 */ /* 0x000fe400078e004b */
.L_x_51936:
[----:B------:R-:W-:Y:S05]  /*59690*/  BSYNC B1 ;  /* 0x0000000000017941 */ /* 0x000fea0003800000 */
.L_x_51934:
        /* <DEDUP_REMOVED lines=9> */
.L_x_51938:
[----:B------:R-:W-:Y:S02]  /*59730*/  IMAD.MOV.U32 R54, RZ, RZ, R58 ;  /* 0x000000ffff367224 */ /* 0x000fe400078e003a */
[----:B------:R-:W-:Y:S02]  /*59740*/  IMAD.MOV.U32 R56, RZ, RZ, R55 ;  /* 0x000000ffff387224 */ /* 0x000fe400078e0037 */
[----:B------:R-:W-:Y:S02]  /*59750*/  IMAD.MOV.U32 R58, RZ, RZ, R53 ;  /* 0x000000ffff3a7224 */ /* 0x000fe400078e0035 */
[----:B------:R-:W-:Y:S02]  /*59760*/  IMAD.MOV.U32 R55, RZ, RZ, R48 ;  /* 0x000000ffff377224 */ /* 0x000fe400078e0030 */
.L_x_51939:
[----:B------:R-:W-:Y:S05]  /*59770*/  BSYNC B1 ;  /* 0x0000000000017941 */ /* 0x000fea0003800000 */
.L_x_51937:
        /* <DEDUP_REMOVED lines=9> */
.L_x_51941:
[----:B------:R-:W-:Y:S02]  /*59810*/  IMAD.MOV.U32 R53, RZ, RZ, R54 ;  /* 0x000000ffff357224 */ /* 0x000fe400078e0036 */
[----:B------:R-:W-:Y:S02]  /*59820*/  IMAD.MOV.U32 R52, RZ, RZ, R56 ;  /* 0x000000ffff347224 */ /* 0x000fe400078e0038 */
[----:B------:R-:W-:Y:S02]  /*59830*/  IMAD.MOV.U32 R54, RZ, RZ, R51 ;  /* 0x000000ffff367224 */ /* 0x000fe400078e0033 */
[----:B------:R-:W-:Y:S02]  /*59840*/  IMAD.MOV.U32 R56, RZ, RZ, R69 ;  /* 0x000000ffff387224 */ /* 0x000fe400078e0045 */
.L_x_51942:
[----:B------:R-:W-:Y:S05]  /*59850*/  BSYNC B1 ;  /* 0x0000000000017941 */ /* 0x000fea0003800000 */
.L_x_51940:
        /* <DEDUP_REMOVED lines=9> */
.L_x_51944:
[----:B------:R-:W-:Y:S02]  /*598f0*/  IMAD.MOV.U32 R51, RZ, RZ, R53 ;  /* 0x000000ffff337224 */ /* 0x000fe400078e0035 */
[----:B------:R-:W-:Y:S02]  /*59900*/  IMAD.MOV.U32 R50, RZ, RZ, R52 ;  /* 0x000000ffff327224 */ /* 0x000fe400078e0034 */
[----:B------:R-:W-:Y:S02]  /*59910*/  IMAD.MOV.U32 R53, RZ, RZ, R46 ;  /* 0x000000ffff357224 */ /* 0x000fe400078e002e */
[----:B------:R-:W-:Y:S02]  /*59920*/  IMAD.MOV.U32 R52, RZ, RZ, R47 ;  /* 0x000000ffff347224 */ /* 0x000fe400078e002f */
.L_x_51945:
[----:B------:R-:W-:Y:S05]  /*59930*/  BSYNC B1 ;  /* 0x0000000000017941 */ /* 0x000fea0003800000 */
.L_x_51943:
        /* <DEDUP_REMOVED lines=9> */
.L_x_51947:
[----:B------:R-:W-:Y:S02]  /*599d0*/  IMAD.MOV.U32 R49, RZ, RZ, R51 ;  /* 0x000000ffff317224 */ /* 0x000fe400078e0033 */
[----:B------:R-:W-:Y:S02]  /*599e0*/  IMAD.MOV.U32 R4, RZ, RZ, R50 ;  /* 0x000000ffff047224 */ /* 0x000fe400078e0032 */
[----:B------:R-:W-:Y:S02]  /*599f0*/  IMAD.MOV.U32 R51, RZ, RZ, R44 ;  /* 0x000000ffff337224 */ /* 0x000fe400078e002c */
[----:B------:R-:W-:Y:S02]  /*59a00*/  IMAD.MOV.U32 R50, RZ, RZ, R45 ;  /* 0x000000ffff327224 */ /* 0x000fe400078e002d */
.L_x_51948:
[----:B------:R-:W-:Y:S05]  /*59a10*/  BSYNC B1 ;  /* 0x0000000000017941 */ /* 0x000fea0003800000 */
.L_x_51946:
        /* <DEDUP_REMOVED lines=9> */
.L_x_51950:
[----:B------:R-:W-:Y:S02]  /*59ab0*/  IMAD.MOV.U32 R44, RZ, RZ, R49 ;  /* 0x000000ffff2c7224 */ /* 0x000fe400078e0031 */
[----:B------:R-:W-:Y:S02]  /*59ac0*/  IMAD.MOV.U32 R46, RZ, RZ, R4 ;  /* 0x000000ffff2e7224 */ /* 0x000fe400078e0004 */
[----:B------:R-:W-:Y:S02]  /*59ad0*/  IMAD.MOV.U32 R49, RZ, RZ, R20 ;  /* 0x000000ffff317224 */ /* 0x000fe400078e0014 */
[----:B------:R-:W-:Y:S02]  /*59ae0*/  IMAD.MOV.U32 R4, RZ, RZ, R21 ;  /* 0x000000ffff047224 */ /* 0x000fe400078e0015 */
.L_x_51951:
[----:B------:R-:W-:Y:S05]  /*59af0*/  BSYNC B1 ;  /* 0x0000000000017941 */ /* 0x000fea0003800000 */
.L_x_51949:
        /* <DEDUP_REMOVED lines=16> */
.L_x_51953:
[----:B------:R-:W-:Y:S01]  /*59c00*/  IMAD.MOV.U32 R48, RZ, RZ, R19 ;  /* 0x000000ffff307224 */ /* 0x000fe200078e0013 */
[----:B------:R-:W-:Y:S01]  /*59c10*/  MOV R19, R22 ;  /* 0x0000001600137202 */ /* 0x000fe20000000f00 */
[----:B------:R-:W-:Y:S02]  /*59c20*/  IMAD.MOV.U32 R62, RZ, RZ, R71 ;  /* 0x000000ffff3e7224 */ /* 0x000fe400078e0047 */
[----:B------:R-:W-:Y:S02]  /*59c30*/  IMAD.MOV.U32 R71, RZ, RZ, R74 ;  /* 0x000000ffff477224 */ /* 0x000fe400078e004a */
.L_x_51954:
[----:B------:R-:W-:Y:S05]  /*59c40*/  BSYNC B1 ;  /* 0x0000000000017941 */ /* 0x000fea0003800000 */
.L_x_51952:
        /* <DEDUP_REMOVED lines=9> */
.L_x_51956:
[----:B------:R-:W-:Y:S01]  /*59ce0*/  IMAD.MOV.U32 R47, RZ, RZ, R48 ;  /* 0x000000ffff2f7224 */ /* 0x000fe200078e0030 */
[----:B------:R-:W-:Y:S01]  /*59cf0*/  MOV R48, R65 ;  /* 0x0000004100307202 */ /* 0x000fe20000000f00 */
[----:B------:R-:W-:Y:S02]  /*59d00*/  IMAD.MOV.U32 R75, RZ, RZ, R62 ;  /* 0x000000ffff4b7224 */ /* 0x000fe400078e003e */
[----:B------:R-:W-:Y:S02]  /*59d10*/  IMAD.MOV.U32 R62, RZ, RZ, R67 ;  /* 0x000000ffff3e7224 */ /* 0x000fe400078e0043 */
.L_x_51957:
[----:B------:R-:W-:Y:S05]  /*59d20*/  BSYNC B1 ;  /* 0x0000000000017941 */ /* 0x000fea0003800000 */
.L_x_51955:
        /* <DEDUP_REMOVED lines=9> */
.L_x_51959:
[----:B------:R-:W-:Y:S01]  /*59dc0*/  IMAD.MOV.U32 R22, RZ, RZ, R47 ;  /* 0x000000ffff167224 */ /* 0x000fe200078e002f */
[----:B------:R-:W-:Y:S01]  /*59dd0*/  MOV R47, R70 ;  /* 0x00000046002f7202 */ /* 0x000fe20000000f00 */
[----:B------:R-:W-:Y:S02]  /*59de0*/  IMAD.MOV.U32 R45, RZ, RZ, R75 ;  /* 0x000000ffff2d7224 */ /* 0x000fe400078e004b */
[----:B------:R-:W-:Y:S02]  /*59df0*/  IMAD.MOV.U32 R75, RZ, RZ, R72 ;  /* 0x000000ffff4b7224 */ /* 0x000fe400078e0048 */
.L_x_51960:
[----:B------:R-:W-:Y:S05]  /*59e00*/  BSYNC B1 ;  /* 0x0000000000017941 */ /* 0x000fea0003800000 */
.L_x_51958:
        /* <DEDUP_REMOVED lines=9> */
.L_x_51962:
[----:B------:R-:W-:Y:S01]  /*59ea0*/  IMAD.MOV.U32 R20, RZ, RZ, R22 ;  /* 0x000000ffff147224 */ /* 0x000fe200078e0016 */
[----:B------:R-:W-:Y:S01]  /*59eb0*/  MOV R22, R63 ;  /* 0x0000003f00167202 */ /* 0x000fe20000000f00 */
[----:B------:R-:W-:Y:S02]  /*59ec0*/  IMAD.MOV.U32 R21, RZ, RZ, R45 ;  /* 0x000000ffff157224 */ /* 0x000fe400078e002d */
[----:B------:R-:W-:Y:S02]  /*59ed0*/  IMAD.MOV.U32 R45, RZ, RZ, R18 ;  /* 0x000000ffff2d7224 */ /* 0x000fe400078e0012 */
.L_x_51963:
[----:B------:R-:W-:Y:S05]  /*59ee0*/  BSYNC B1 ;  /* 0x0000000000017941 */ /* 0x000fea0003800000 */
.L_x_51961:
        /* <DEDUP_REMOVED lines=9> */
.L_x_51965:
[----:B------:R-:W-:Y:S01]  /*59f80*/  IMAD.MOV.U32 R18, RZ, RZ, R20 ;  /* 0x000000ffff127224 */ /* 0x000fe200078e0014 */
[----:B------:R-:W-:Y:S01]  /*59f90*/  MOV R20, R17 ;  /* 0x0000001100147202 */ /* 0x000fe20000000f00 */
[----:B------:R-:W-:Y:S02]  /*59fa0*/  IMAD.MOV.U32 R73, RZ, RZ, R21 ;  /* 0x000000ffff497224 */ /* 0x000fe400078e0015 */
[----:B------:R-:W-:Y:S02]  /*59fb0*/  IMAD.MOV.U32 R21, RZ, RZ, R16 ;  /* 0x000000ffff157224 */ /* 0x000fe400078e0010 */
.L_x_51966:
[----:B------:R-:W-:Y:S05]  /*59fc0*/  BSYNC B1 ;  /* 0x0000000000017941 */ /* 0x000fea0003800000 */
.L_x_51964:
        /* <DEDUP_REMOVED lines=9> */
.L_x_51968:
[----:B------:R-:W-:Y:S01]  /*5a060*/  IMAD.MOV.U32 R17, RZ, RZ, R18 ;  /* 0x000000ffff117224 */ /* 0x000fe200078e0012 */
[----:B------:R-:W-:Y:S01]  /*5a070*/  MOV R18, R61 ;  /* 0x0000003d00127202 */ /* 0x000fe20000000f00 */
[----:B------:R-:W-:Y:S02]  /*5a080*/  IMAD.MOV.U32 R16, RZ, RZ, R73 ;  /* 0x000000ffff107224 */ /* 0x000fe400078e0049 */
[----:B------:R-:W-:Y:S02]  /*5a090*/  IMAD.MOV.U32 R73, RZ, RZ, R68 ;  /* 0x000000ffff497224 */ /* 0x000fe400078e0044 */
.L_x_51969:
[----:B------:R-:W-:Y:S05]  /*5a0a0*/  BSYNC B1 ;  /* 0x0000000000017941 */ /* 0x000fea0003800000 */
.L_x_51967:
        /* <DEDUP_REMOVED lines=9> */
.L_x_51971:
[----:B------:R-:W-:Y:S01]  /*5a140*/  IMAD.MOV.U32 R9, RZ, RZ, R17 ;  /* 0x000000ffff097224 */ /* 0x000fe200078e0011 */
[----:B------:R-:W-:Y:S01]  /*5a150*/  MOV R17, R8 ;  /* 0x0000000800117202 */ /* 0x000fe20000000f00 */
[----:B------:R-:W-:Y:S02]  /*5a160*/  IMAD.MOV.U32 R69, RZ, RZ, R16 ;  /* 0x000000ffff457224 */ /* 0x000fe400078e0010 */
[----:B------:R-:W-:Y:S02]  /*5a170*/  IMAD.MOV.U32 R16, RZ, RZ, R59 ;  /* 0x000000ffff107224 */ /* 0x000fe400078e003b */
.L_x_51972:
[----:B------:R-:W-:Y:S05]  /*5a180*/  BSYNC B1 ;  /* 0x0000000000017941 */ /* 0x000fea0003800000 */
.L_x_51970:
        /* <DEDUP_REMOVED lines=9> */
.L_x_51974:
[----:B------:R-:W-:Y:S01]  /*5a220*/  IMAD.MOV.U32 R8, RZ, RZ, R9 ;  /* 0x000000ffff087224 */ /* 0x000fe200078e0009 */
[----:B------:R-:W-:Y:S01]  /*5a230*/  MOV R9, R60 ;  /* 0x0000003c00097202 */ /* 0x000fe20000000f00 */
[----:B------:R-:W-:Y:S02]  /*5a240*/  IMAD.MOV.U32 R67, RZ, RZ, R69 ;  /* 0x000000ffff437224 */ /* 0x000fe400078e0045 */
[----:B------:R-:W-:Y:S02]  /*5a250*/  IMAD.MOV.U32 R69, RZ, RZ, R66 ;  /* 0x000000ffff457224 */ /* 0x000fe400078e0042 */
.L_x_51975:
[----:B------:R-:W-:Y:S05]  /*5a260*/  BSYNC B1 ;  /* 0x0000000000017941 */ /* 0x000fea0003800000 */
.L_x_51973:
        /* <DEDUP_REMOVED lines=9> */
.L_x_51977:
[----:B------:R-:W-:Y:S01]  /*5a300*/  IMAD.MOV.U32 R65, RZ, RZ, R8 ;  /* 0x000000ffff417224 */ /* 0x000fe200078e0008 */
[----:B------:R-:W-:Y:S01]  /*5a310*/  MOV R8, R57 ;  /* 0x0000003900087202 */ /* 0x000fe20000000f00 */
[----:B------:R-:W-:Y:S02]  /*5a320*/  IMAD.MOV.U32 R60, RZ, RZ, R67 ;  /* 0x000000ffff3c7224 */ /* 0x000fe400078e0043 */
[----:B------:R-:W-:Y:S02]  /*5a330*/  IMAD.MOV.U32 R67, RZ, RZ, R64 ;  /* 0x000000ffff437224 */ /* 0x000fe400078e0040 */
.L_x_51978:
[----:B------:R-:W-:Y:S05]  /*5a340*/  BSYNC B1 ;  /* 0x0000000000017941 */ /* 0x000fea0003800000 */
.L_x_51976:
        /* <DEDUP_REMOVED lines=9> */
.L_x_51980:
[----:B------:R-:W-:Y:S01]  /*5a3e0*/  IMAD.MOV.U32 R61, RZ, RZ, R65 ;  /* 0x000000ffff3d7224 */ /* 0x000fe200078e0041 */
[----:B------:R-:W-:Y:S01]  /*5a3f0*/  MOV R65, R58 ;  /* 0x0000003a00417202 */ /* 0x000fe20000000f00 */
[----:B------:R-:W-:Y:S02]  /*5a400*/  IMAD.MOV.U32 R63, RZ, RZ, R60 ;  /* 0x000000ffff3f7224 */ /* 0x000fe400078e003c */
[----:B------:R-:W-:Y:S02]  /*5a410*/  IMAD.MOV.U32 R60, RZ, RZ, R55 ;  /* 0x000000ffff3c7224 */ /* 0x000fe400078e0037 */
.L_x_51981:
[----:B------:R-:W-:Y:S05]  /*5a420*/  BSYNC B1 ;  /* 0x0000000000017941 */ /* 0x000fea0003800000 */
.L_x_51979:
        /* <DEDUP_REMOVED lines=9> */
.L_x_51983:
[----:B------:R-:W-:Y:S01]  /*5a4c0*/  IMAD.MOV.U32 R58, RZ, RZ, R61 ;  /* 0x000000ffff3a7224 */ /* 0x000fe200078e003d */
[----:B------:R-:W-:Y:S01]  /*5a4d0*/  MOV R61, R54 ;  /* 0x00000036003d7202 */ /* 0x000fe20000000f00 */
[----:B------:R-:W-:Y:S02]  /*5a4e0*/  IMAD.MOV.U32 R59, RZ, RZ, R63 ;  /* 0x000000ffff3b7224 */ /* 0x000fe400078e003f */
[----:B------:R-:W-:Y:S02]  /*5a4f0*/  IMAD.MOV.U32 R63, RZ, RZ, R56 ;  /* 0x000000ffff3f7224 */ /* 0x000fe400078e0038 */
.L_x_51984:
[----:B------:R-:W-:Y:S05]  /*5a500*/  BSYNC B1 ;  /* 0x0000000000017941 */ /* 0x000fea0003800000 */
.L_x_51982:
        /* <DEDUP_REMOVED lines=9> */
.L_x_51986:
[----:B------:R-:W-:Y:S01]  /*5a5a0*/  IMAD.MOV.U32 R56, RZ, RZ, R58 ;  /* 0x000000ffff387224 */ /* 0x000fe200078e003a */
[----:B------:R-:W-:Y:S01]  /*5a5b0*/  MOV R58, R53 ;  /* 0x00000035003a7202 */ /* 0x000fe20000000f00 */
[----:B------:R-:W-:Y:S02]  /*5a5c0*/  IMAD.MOV.U32 R57, RZ, RZ, R59 ;  /* 0x000000ffff397224 */ /* 0x000fe400078e003b */
[----:B------:R-:W-:Y:S02]  /*5a5d0*/  IMAD.MOV.U32 R59, RZ, RZ, R52 ;  /* 0x000000ffff3b7224 */ /* 0x000fe400078e0034 */
.L_x_51987:
[----:B------:R-:W-:Y:S05]  /*5a5e0*/  BSYNC B1 ;  /* 0x0000000000017941 */ /* 0x000fea0003800000 */
.L_x_51985:
        /* <DEDUP_REMOVED lines=9> */
.L_x_51989:
[----:B------:R-:W-:Y:S01]  /*5a680*/  IMAD.MOV.U32 R54, RZ, RZ, R56 ;  /* 0x000000ffff367224 */ /* 0x000fe200078e0038 */
[----:B------:R-:W-:Y:S01]  /*5a690*/  MOV R56, R51 ;  /* 0x0000003300387202 */ /* 0x000fe20000000f00 */
[----:B------:R-:W-:Y:S02]  /*5a6a0*/  IMAD.MOV.U32 R55, RZ, RZ, R57 ;  /* 0x000000ffff377224 */ /* 0x000fe400078e0039 */
[----:B------:R-:W-:Y:S02]  /*5a6b0*/  IMAD.MOV.U32 R57, RZ, RZ, R50 ;  /* 0x000000ffff397224 */ /* 0x000fe400078e0032 */
.L_x_51990:
[----:B------:R-:W-:Y:S05]  /*5a6c0*/  BSYNC B1 ;  /* 0x0000000000017941 */ /* 0x000fea0003800000 */
.L_x_51988:
        /* <DEDUP_REMOVED lines=9> */
.L_x_51992:
[----:B------:R-:W-:Y:S01]  /*5a760*/  IMAD.MOV.U32 R51, RZ, RZ, R54 ;  /* 0x000000ffff337224 */ /* 0x000fe200078e0036 */
[----:B------:R-:W-:Y:S01]  /*5a770*/  MOV R54, R49 ;  /* 0x0000003100367202 */ /* 0x000fe20000000f00 */
[----:B------:R-:W-:Y:S02]  /*5a780*/  IMAD.MOV.U32 R53, RZ, RZ, R55 ;  /* 0x000000ffff357224 */ /* 0x000fe400078e0037 */
[----:B------:R-:W-:Y:S02]  /*5a790*/  IMAD.MOV.U32 R55, RZ, RZ, R4 ;  /* 0x000000ffff377224 */ /* 0x000fe400078e0004 */
.L_x_51993:
[----:B------:R-:W-:Y:S05]  /*5a7a0*/  BSYNC B1 ;  /* 0x0000000000017941 */ /* 0x000fea0003800000 */
.L_x_51991:
        /* <DEDUP_REMOVED lines=9> */
.L_x_51995:
[----:B------:R-:W-:Y:S01]  /*5a840*/  IMAD.MOV.U32 R5, RZ, RZ, R51 ;  /* 0x000000ffff057224 */ /* 0x000fe200078e0033 */
[----:B------:R-:W-:Y:S01]  /*5a850*/  MOV R51, R44 ;  /* 0x0000002c00337202 */ /* 0x000fe20000000f00 */
[----:B------:R-:W-:Y:S02]  /*5a860*/  IMAD.MOV.U32 R4, RZ, RZ, R53 ;  /* 0x000000ffff047224 */ /* 0x000fe400078e0035 */
[----:B------:R-:W-:Y:S02]  /*5a870*/  IMAD.MOV.U32 R53, RZ, RZ, R46 ;  /* 0x000000ffff357224 */ /* 0x000fe400078e002e */
.L_x_51996:
[----:B------:R-:W-:Y:S05]  /*5a880*/  BSYNC B1 ;  /* 0x0000000000017941 */ /* 0x000fea0003800000 */
.L_x_51994:
        /* <DEDUP_REMOVED lines=16> */
.L_x_51998:
[----:B------:R-:W-:Y:S01]  /*5a990*/  MOV R52, R19 ;  /* 0x0000001300347202 */ /* 0x000fe20000000f00 */
[----:B------:R-:W-:Y:S02]  /*5a9a0*/  IMAD.MOV.U32 R50, RZ, RZ, R71 ;  /* 0x000000ffff327224 */ /* 0x000fe400078e0047 */
[----:B------:R-:W-:Y:S02]  /*5a9b0*/  IMAD.MOV.U32 R19, RZ, RZ, R48 ;  /* 0x000000ffff137224 */ /* 0x000fe400078e0030 */
[----:B------:R-:W-:Y:S02]  /*5a9c0*/  IMAD.MOV.U32 R71, RZ, RZ, R62 ;  /* 0x000000ffff477224 */ /* 0x000fe400078e003e */
.L_x_51999:
[----:B------:R-:W-:Y:S05]  /*5a9d0*/  BSYNC B1 ;  /* 0x0000000000017941 */ /* 0x000fea0003800000 */
.L_x_51997:
        /* <DEDUP_REMOVED lines=9> */
.L_x_52001:
[----:B------:R-:W-:Y:S01]  /*5aa70*/  MOV R49, R52 ;  /* 0x0000003400317202 */ /* 0x000fe20000000f00 */
[----:B------:R-:W-:Y:S02]  /*5aa80*/  IMAD.MOV.U32 R48, RZ, RZ, R50 ;  /* 0x000000ffff307224 */ /* 0x000fe400078e0032 */
[----:B------:R-:W-:Y:S02]  /*5aa90*/  IMAD.MOV.U32 R52, RZ, RZ, R47 ;  /* 0x000000ffff347224 */ /* 0x000fe400078e002f */
[----:B------:R-:W-:Y:S02]  /*5aaa0*/  IMAD.MOV.U32 R50, RZ, RZ, R75 ;  /* 0x000000ffff327224 */ /* 0x000fe400078e004b */
.L_x_52002:
[----:B------:R-:W-:Y:S05]  /*5aab0*/  BSYNC B1 ;  /* 0x0000000000017941 */ /* 0x000fea0003800000 */
.L_x_52000:
        /* <DEDUP_REMOVED lines=9> */
.L_x_52004:
[----:B------:R-:W-:Y:S01]  /*5ab50*/  MOV R47, R49 ;  /* 0x00000031002f7202 */ /* 0x000fe20000000f00 */
[----:B------:R-:W-:Y:S02]  /*5ab60*/  IMAD.MOV.U32 R46, RZ, RZ, R48 ;  /* 0x000000ffff2e7224 */ /* 0x000fe400078e0030 */
[----:B------:R-:W-:Y:S02]  /*5ab70*/  IMAD.MOV.U32 R49, RZ, RZ, R22 ;  /* 0x000000ffff317224 */ /* 0x000fe400078e0016 */
[----:B------:R-:W-:Y:S02]  /*5ab80*/  IMAD.MOV.U32 R48, RZ, RZ, R45 ;  /* 0x000000ffff307224 */ /* 0x000fe400078e002d */
.L_x_52005:
[----:B------:R-:W-:Y:S05]  /*5ab90*/  BSYNC B1 ;  /* 0x0000000000017941 */ /* 0x000fea0003800000 */
.L_x_52003:
        /* <DEDUP_REMOVED lines=9> */
.L_x_52007:
[----:B------:R-:W-:Y:S01]  /*5ac30*/  MOV R45, R47 ;  /* 0x0000002f002d7202 */ /* 0x000fe20000000f00 */
[----:B------:R-:W-:Y:S02]  /*5ac40*/  IMAD.MOV.U32 R44, RZ, RZ, R46 ;  /* 0x000000ffff2c7224 */ /* 0x000fe400078e002e */
[----:B------:R-:W-:Y:S02]  /*5ac50*/  IMAD.MOV.U32 R47, RZ, RZ, R20 ;  /* 0x000000ffff2f7224 */ /* 0x000fe400078e0014 */
[----:B------:R-:W-:Y:S02]  /*5ac60*/  IMAD.MOV.U32 R46, RZ, RZ, R21 ;  /* 0x000000ffff2e7224 */ /* 0x000fe400078e0015 */
.L_x_52008:
[----:B------:R-:W-:Y:S05]  /*5ac70*/  BSYNC B1 ;  /* 0x0000000000017941 */ /* 0x000fea0003800000 */
.L_x_52006:
        /* <DEDUP_REMOVED lines=9> */
.L_x_52010:
[----:B------:R-:W-:Y:S01]  /*5ad10*/  MOV R22, R45 ;  /* 0x0000002d00167202 */ /* 0x000fe20000000f00 */
[----:B------:R-:W-:Y:S02]  /*5ad20*/  IMAD.MOV.U32 R21, RZ, RZ, R44 ;  /* 0x000000ffff157224 */ /* 0x000fe400078e002c */
[----:B------:R-:W-:Y:S02]  /*5ad30*/  IMAD.MOV.U32 R45, RZ, RZ, R18 ;  /* 0x000000ffff2d7224 */ /* 0x000fe400078e0012 */
[----:B------:R-:W-:Y:S02]  /*5ad40*/  IMAD.MOV.U32 R44, RZ, RZ, R73 ;  /* 0x000000ffff2c7224 */ /* 0x000fe400078e0049 */
.L_x_52011:
[----:B------:R-:W-:Y:S05]  /*5ad50*/  BSYNC B1 ;  /* 0x0000000000017941 */ /* 0x000fea0003800000 */
.L_x_52009:
        /* <DEDUP_REMOVED lines=9> */
.L_x_52013:
[----:B------:R-:W-:Y:S01]  /*5adf0*/  MOV R20, R22 ;  /* 0x0000001600147202 */ /* 0x000fe20000000f00 */
[----:B------:R-:W-:Y:S02]  /*5ae00*/  IMAD.MOV.U32 R18, RZ, RZ, R21 ;  /* 0x000000ffff127224 */ /* 0x000fe400078e0015 */
[----:B------:R-:W-:Y:S02]  /*5ae10*/  IMAD.MOV.U32 R22, RZ, RZ, R17 ;  /* 0x000000ffff167224 */ /* 0x000fe400078e0011 */
[----:B------:R-:W-:Y:S02]  /*5ae20*/  IMAD.MOV.U32 R21, RZ, RZ, R16 ;  /* 0x000000ffff157224 */ /* 0x000fe400078e0010 */
.L_x_52014:
[----:B------:R-:W-:Y:S05]  /*5ae30*/  BSYNC B1 ;  /* 0x0000000000017941 */ /* 0x000fea0003800000 */
.L_x_52012:
        /* <DEDUP_REMOVED lines=9> */
.L_x_52016:
[----:B------:R-:W-:Y:S01]  /*5aed0*/  MOV R17, R20 ;  /* 0x0000001400117202 */ /* 0x000fe20000000f00 */
[----:B------:R-:W-:Y:S02]  /*5aee0*/  IMAD.MOV.U32 R16, RZ, RZ, R18 ;  /* 0x000000ffff107224 */ /* 0x000fe400078e0012 */
[----:B------:R-:W-:Y:S02]  /*5aef0*/  IMAD.MOV.U32 R20, RZ, RZ, R9 ;  /* 0x000000ffff147224 */ /* 0x000fe400078e0009 */
[----:B------:R-:W-:Y:S02]  /*5af00*/  IMAD.MOV.U32 R18, RZ, RZ, R69 ;  /* 0x000000ffff127224 */ /* 0x000fe400078e0045 */
.L_x_52017:
[----:B------:R-:W-:Y:S05]  /*5af10*/  BSYNC B1 ;  /* 0x0000000000017941 */ /* 0x000fea0003800000 */
.L_x_52015:
        /* <DEDUP_REMOVED lines=9> */
.L_x_52019:
[----:B------:R-:W-:Y:S01]  /*5afb0*/  MOV R10, R17 ;  /* 0x00000011000a7202 */ /* 0x000fe20000000f00 */
[----:B------:R-:W-:Y:S02]  /*5afc0*/  IMAD.MOV.U32 R9, RZ, RZ, R16 ;  /* 0x000000ffff097224 */ /* 0x000fe400078e0010 */
[----:B------:R-:W-:Y:S02]  /*5afd0*/  IMAD.MOV.U32 R17, RZ, RZ, R8 ;  /* 0x000000ffff117224 */ /* 0x000fe400078e0008 */
[----:B------:R-:W-:Y:S02]  /*5afe0*/  IMAD.MOV.U32 R16, RZ, RZ, R67 ;  /* 0x000000ffff107224 */ /* 0x000fe400078e0043 */
.L_x_52020:
[----:B------:R-:W-:Y:S05]  /*5aff0*/  BSYNC B1 ;  /* 0x0000000000017941 */ /* 0x000fea0003800000 */
.L_x_52018:
        /* <DEDUP_REMOVED lines=9> */
.L_x_52022:
[----:B------:R-:W-:Y:S01]  /*5b090*/  MOV R8, R10 ;  /* 0x0000000a00087202 */ /* 0x000fe20000000f00 */
[----:B------:R-:W-:Y:S02]  /*5b0a0*/  IMAD.MOV.U32 R6, RZ, RZ, R9 ;  /* 0x000000ffff067224 */ /* 0x000fe400078e0009 */
[----:B------:R-:W-:Y:S02]  /*5b0b0*/  IMAD.MOV.U32 R10, RZ, RZ, R65 ;  /* 0x000000ffff0a7224 */ /* 0x000fe400078e0041 */
[----:B------:R-:W-:Y:S02]  /*5b0c0*/  IMAD.MOV.U32 R9, RZ, RZ, R60 ;  /* 0x000000ffff097224 */ /* 0x000fe400078e003c */
.L_x_52023:
[----:B------:R-:W-:Y:S05]  /*5b0d0*/  BSYNC B1 ;  /* 0x0000000000017941 */ /* 0x000fea0003800000 */
.L_x_52021:
        /* <DEDUP_REMOVED lines=9> */
.L_x_52025:
[----:B------:R-:W-:Y:S01]  /*5b170*/  MOV R65, R8 ;  /* 0x0000000800417202 */ /* 0x000fe20000000f00 */
[----:B------:R-:W-:Y:S02]  /*5b180*/  IMAD.MOV.U32 R60, RZ, RZ, R6 ;  /* 0x000000ffff3c7224 */ /* 0x000fe400078e0006 */
[----:B------:R-:W-:Y:S02]  /*5b190*/  IMAD.MOV.U32 R8, RZ, RZ, R61 ;  /* 0x000000ffff087224 */ /* 0x000fe400078e003d */
[----:B------:R-:W-:Y:S02]  /*5b1a0*/  IMAD.MOV.U32 R6, RZ, RZ, R63 ;  /* 0x000000ffff067224 */ /* 0x000fe400078e003f */
.L_x_52026:
[----:B------:R-:W-:Y:S05]  /*5b1b0*/  BSYNC B1 ;  /* 0x0000000000017941 */ /* 0x000fea0003800000 */
.L_x_52024:
        /* <DEDUP_REMOVED lines=9> */
.L_x_52028:
[----:B------:R-:W-:Y:S01]  /*5b250*/  MOV R61, R65 ;  /* 0x00000041003d7202 */ /* 0x000fe20000000f00 */
[----:B------:R-:W-:Y:S02]  /*5b260*/  IMAD.MOV.U32 R62, RZ, RZ, R60 ;  /* 0x000000ffff3e7224 */ /* 0x000fe400078e003c */
[----:B------:R-:W-:Y:S02]  /*5b270*/  IMAD.MOV.U32 R65, RZ, RZ, R58 ;  /* 0x000000ffff417224 */ /* 0x000fe400078e003a */
[----:B------:R-:W-:Y:S02]  /*5b280*/  IMAD.MOV.U32 R60, RZ, RZ, R59 ;  /* 0x000000ffff3c7224 */ /* 0x000fe400078e003b */
.L_x_52029:
[----:B------:R-:W-:Y:S05]  /*5b290*/  BSYNC B1 ;  /* 0x0000000000017941 */ /* 0x000fea0003800000 */
.L_x_52027:
        /* <DEDUP_REMOVED lines=9> */
.L_x_52031:
[----:B------:R-:W-:Y:S01]  /*5b330*/  MOV R59, R61 ;  /* 0x0000003d003b7202 */ /* 0x000fe20000000f00 */
[----:B------:R-:W-:Y:S02]  /*5b340*/  IMAD.MOV.U32 R58, RZ, RZ, R62 ;  /* 0x000000ffff3a7224 */ /* 0x000fe400078e003e */
[----:B------:R-:W-:Y:S02]  /*5b350*/  IMAD.MOV.U32 R61, RZ, RZ, R56 ;  /* 0x000000ffff3d7224 */ /* 0x000fe400078e0038 */
[----:B------:R-:W-:Y:S02]  /*5b360*/  IMAD.MOV.U32 R62, RZ, RZ, R57 ;  /* 0x000000ffff3e7224 */ /* 0x000fe400078e0039 */
.L_x_52032:
[----:B------:R-:W-:Y:S05]  /*5b370*/  BSYNC B1 ;  /* 0x0000000000017941 */ /* 0x000fea0003800000 */
.L_x_52030:
        /* <DEDUP_REMOVED lines=9> */
.L_x_52034:
[----:B------:R-:W-:Y:S01]  /*5b410*/  MOV R64, R59 ;  /* 0x0000003b00407202 */ /* 0x000fe20000000f00 */
[----:B------:R-:W-:Y:S02]  /*5b420*/  IMAD.MOV.U32 R56, RZ, RZ, R58 ;  /* 0x000000ffff387224 */ /* 0x000fe400078e003a */
[----:B------:R-:W-:Y:S02]  /*5b430*/  IMAD.MOV.U32 R59, RZ, RZ, R54 ;  /* 0x000000ffff3b7224 */ /* 0x000fe400078e0036 */
[----:B------:R-:W-:Y:S02]  /*5b440*/  IMAD.MOV.U32 R58, RZ, RZ, R55 ;  /* 0x000000ffff3a7224 */ /* 0x000fe400078e0037 */
.L_x_52035:
[----:B------:R-:W-:Y:S05]  /*5b450*/  BSYNC B1 ;  /* 0x0000000000017941 */ /* 0x000fea0003800000 */
.L_x_52033:
        /* <DEDUP_REMOVED lines=9> */
.L_x_52037:
[----:B------:R-:W-:Y:S01]  /*5b4f0*/  MOV R54, R64 ;  /* 0x0000004000367202 */ /* 0x000fe20000000f00 */
[----:B------:R-:W-:Y:S02]  /*5b500*/  IMAD.MOV.U32 R55, RZ, RZ, R56 ;  /* 0x000000ffff377224 */ /* 0x000fe400078e0038 */
[----:B------:R-:W-:Y:S02]  /*5b510*/  IMAD.MOV.U32 R64, RZ, RZ, R51 ;  /* 0x000000ffff407224 */ /* 0x000fe400078e0033 */
[----:B------:R-:W-:Y:S02]  /*5b520*/  IMAD.MOV.U32 R56, RZ, RZ, R53 ;  /* 0x000000ffff387224 */ /* 0x000fe400078e0035 */
.L_x_52038:
[----:B------:R-:W-:Y:S05]  /*5b530*/  BSYNC B1 ;  /* 0x0000000000017941 */ /* 0x000fea0003800000 */
.L_x_52036:
        /* <DEDUP_REMOVED lines=9> */
.L_x_52040:
[----:B------:R-:W-:Y:S01]  /*5b5d0*/  MOV R53, R54 ;  /* 0x0000003600357202 */ /* 0x000fe20000000f00 */
[----:B------:R-:W-:Y:S02]  /*5b5e0*/  IMAD.MOV.U32 R51, RZ, RZ, R55 ;  /* 0x000000ffff337224 */ /* 0x000fe400078e0037 */
[----:B------:R-:W-:Y:S02]  /*5b5f0*/  IMAD.MOV.U32 R54, RZ, RZ, R5 ;  /* 0x000000ffff367224 */ /* 0x000fe400078e0005 */
[----:B------:R-:W-:Y:S02]  /*5b600*/  IMAD.MOV.U32 R55, RZ, RZ, R4 ;  /* 0x000000ffff377224 */ /* 0x000fe400078e0004 */
.L_x_52041:
[----:B------:R-:W-:Y:S05]  /*5b610*/  BSYNC B1 ;  /* 0x0000000000017941 */ /* 0x000fea0003800000 */
.L_x_52039:
        /* <DEDUP_REMOVED lines=16> */
.L_x_52043:
[----:B------:R-:W-:Y:S02]  /*5b720*/  IMAD.MOV.U32 R66, RZ, RZ, R19 ;  /* 0x000000ffff427224 */ /* 0x000fe400078e0013 */
[----:B------:R-:W-:Y:S02]  /*5b730*/  IMAD.MOV.U32 R4, RZ, RZ, R71 ;  /* 0x000000ffff047224 */ /* 0x000fe400078e0047 */
[----:B------:R-:W-:Y:S02]  /*5b740*/  IMAD.MOV.U32 R19, RZ, RZ, R52 ;  /* 0x000000ffff137224 */ /* 0x000fe400078e0034 */
[----:B------:R-:W-:Y:S02]  /*5b750*/  IMAD.MOV.U32 R71, RZ, RZ, R50 ;  /* 0x000000ffff477224 */ /* 0x000fe400078e0032 */
.L_x_52044:
[----:B------:R-:W-:Y:S05]  /*5b760*/  BSYNC B1 ;  /* 0x0000000000017941 */ /* 0x000fea0003800000 */
.L_x_52042:
        /* <DEDUP_REMOVED lines=9> */
.L_x_52046:
[----:B------:R-:W-:Y:S02]  /*5b800*/  IMAD.MOV.U32 R50, RZ, RZ, R66 ;  /* 0x000000ffff327224 */ /* 0x000fe400078e0042 */
[----:B------:R-:W-:Y:S02]  /*5b810*/  IMAD.MOV.U32 R5, RZ, RZ, R4 ;  /* 0x000000ffff057224 */ /* 0x000fe400078e0004 */
[----:B------:R-:W-:Y:S02]  /*5b820*/  IMAD.MOV.U32 R66, RZ, RZ, R49 ;  /* 0x000000ffff427224 */ /* 0x000fe400078e0031 */
[----:B------:R-:W-:Y:S02]  /*5b830*/  IMAD.MOV.U32 R4, RZ, RZ, R48 ;  /* 0x000000ffff047224 */ /* 0x000fe400078e0030 */
.L_x_52047:
[----:B------:R-:W-:Y:S05]  /*5b840*/  BSYNC B1 ;  /* 0x0000000000017941 */ /* 0x000fea0003800000 */
.L_x_52045:
        /* <DEDUP_REMOVED lines=9> */
.L_x_52049:
[----:B------:R-:W-:Y:S02]  /*5b8e0*/  IMAD.MOV.U32 R48, RZ, RZ, R50 ;  /* 0x000000ffff307224 */ /* 0x000fe400078e0032 */
[----:B------:R-:W-:Y:S02]  /*5b8f0*/  IMAD.MOV.U32 R7, RZ, RZ, R5 ;  /* 0x000000ffff077224 */ /* 0x000fe400078e0005 */
[----:B------:R-:W-:Y:S02]  /*5b900*/  IMAD.MOV.U32 R50, RZ, RZ, R47 ;  /* 0x000000ffff327224 */ /* 0x000fe400078e002f */
[----:B------:R-:W-:Y:S02]  /*5b910*/  IMAD.MOV.U32 R5, RZ, RZ, R46 ;  /* 0x000000ffff057224 */ /* 0x000fe400078e002e */
.L_x_52050:
[----:B------:R-:W-:Y:S05]  /*5b920*/  BSYNC B1 ;  /* 0x0000000000017941 */ /* 0x000fea0003800000 */
.L_x_52048:
        /* <DEDUP_REMOVED lines=9> */
.L_x_52052:
[----:B------:R-:W-:Y:S02]  /*5b9c0*/  IMAD.MOV.U32 R11, RZ, RZ, R48 ;  /* 0x000000ffff0b7224 */ /* 0x000fe400078e0030 */
[----:B------:R-:W-:Y:S02]  /*5b9d0*/  IMAD.MOV.U32 R46, RZ, RZ, R7 ;  /* 0x000000ffff2e7224 */ /* 0x000fe400078e0007 */
[----:B------:R-:W-:Y:S02]  /*5b9e0*/  IMAD.MOV.U32 R48, RZ, RZ, R45 ;  /* 0x000000ffff307224 */ /* 0x000fe400078e002d */
[----:B------:R-:W-:Y:S02]  /*5b9f0*/  IMAD.MOV.U32 R7, RZ, RZ, R44 ;  /* 0x000000ffff077224 */ /* 0x000fe400078e002c */
.L_x_52053:
[----:B------:R-:W-:Y:S05]  /*5ba00*/  BSYNC B1 ;  /* 0x0000000000017941 */ /* 0x000fea0003800000 */
.L_x_52051:
        /* <DEDUP_REMOVED lines=9> */
.L_x_52055:
[----:B------:R-:W-:Y:S02]  /*5baa0*/  IMAD.MOV.U32 R47, RZ, RZ, R11 ;  /* 0x000000ffff2f7224 */ /* 0x000fe400078e000b */
[----:B------:R-:W-:Y:S02]  /*5bab0*/  IMAD.MOV.U32 R45, RZ, RZ, R46 ;  /* 0x000000ffff2d7224 */ /* 0x000fe400078e002e */
[----:B------:R-:W-:Y:S02]  /*5bac0*/  IMAD.MOV.U32 R11, RZ, RZ, R22 ;  /* 0x000000ffff0b7224 */ /* 0x000fe400078e0016 */
[----:B------:R-:W-:Y:S02]  /*5bad0*/  IMAD.MOV.U32 R46, RZ, RZ, R21 ;  /* 0x000000ffff2e7224 */ /* 0x000fe400078e0015 */
.L_x_52056:
[----:B------:R-:W-:Y:S05]  /*5bae0*/  BSYNC B1 ;  /* 0x0000000000017941 */ /* 0x000fea0003800000 */
.L_x_52054:
        /* <DEDUP_REMOVED lines=9> */
.L_x_52058:
[----:B------:R-:W-:Y:S02]  /*5bb80*/  IMAD.MOV.U32 R22, RZ, RZ, R47 ;  /* 0x000000ffff167224 */ /* 0x000fe400078e002f */
[----:B------:R-:W-:Y:S02]  /*5bb90*/  IMAD.MOV.U32 R21, RZ, RZ, R45 ;  /* 0x000000ffff157224 */ /* 0x000fe400078e002d */
[----:B------:R-:W-:Y:S02]  /*5bba0*/  IMAD.MOV.U32 R47, RZ, RZ, R20 ;  /* 0x000000ffff2f7224 */ /* 0x000fe400078e0014 */
[----:B------:R-:W-:Y:S02]  /*5bbb0*/  IMAD.MOV.U32 R45, RZ, RZ, R18 ;  /* 0x000000ffff2d7224 */ /* 0x000fe400078e0012 */
.L_x_52059:
[----:B------:R-:W-:Y:S05]  /*5bbc0*/  BSYNC B1 ;  /* 0x0000000000017941 */ /* 0x000fea0003800000 */
.L_x_52057:
        /* <DEDUP_REMOVED lines=9> */
.L_x_52061:
[----:B------:R-:W-:Y:S02]  /*5bc60*/  IMAD.MOV.U32 R49, RZ, RZ, R22 ;  /* 0x000000ffff317224 */ /* 0x000fe400078e0016 */
[----:B------:R-:W-:Y:S02]  /*5bc70*/  IMAD.MOV.U32 R18, RZ, RZ, R21 ;  /* 0x000000ffff127224 */ /* 0x000fe400078e0015 */
[----:B------:R-:W-:Y:S02]  /*5bc80*/  IMAD.MOV.U32 R22, RZ, RZ, R17 ;  /* 0x000000ffff167224 */ /* 0x000fe400078e0011 */
[----:B------:R-:W-:Y:S02]  /*5bc90*/  IMAD.MOV.U32 R21, RZ, RZ, R16 ;  /* 0x000000ffff157224 */ /* 0x000fe400078e0010 */
.L_x_52062:
[----:B------:R-:W-:Y:S05]  /*5bca0*/  BSYNC B1 ;  /* 0x0000000000017941 */ /* 0x000fea0003800000 */
.L_x_52060:
        /* <DEDUP_REMOVED lines=9> */
.L_x_52064:
[----:B------:R-:W-:Y:S02]  /*5bd40*/  IMAD.MOV.U32 R57, RZ, RZ, R49 ;  /* 0x000000ffff397224 */ /* 0x000fe400078e0031 */
[----:B------:R-:W-:Y:S02]  /*5bd50*/  IMAD.MOV.U32 R17, RZ, RZ, R18 ;  /* 0x000000ffff117224 */ /* 0x000fe400078e0012 */
[----:B------:R-:W-:Y:S02]  /*5bd60*/  IMAD.MOV.U32 R49, RZ, RZ, R10 ;  /* 0x000000ffff317224 */ /* 0x000fe400078e000a */
[----:B------:R-:W-:Y:S02]  /*5bd70*/  IMAD.MOV.U32 R18, RZ, RZ, R9 ;  /* 0x000000ffff127224 */ /* 0x000fe400078e0009 */
.L_x_52065:
[----:B------:R-:W-:Y:S05]  /*5bd80*/  BSYNC B1 ;  /* 0x0000000000017941 */ /* 0x000fea0003800000 */
.L_x_52063:
        /* <DEDUP_REMOVED lines=9> */
.L_x_52067:
[----:B------:R-:W-:Y:S02]  /*5be20*/  IMAD.MOV.U32 R10, RZ, RZ, R57 ;  /* 0x000000ffff0a7224 */ /* 0x000fe400078e0039 */
[----:B------:R-:W-:Y:S02]  /*5be30*/  IMAD.MOV.U32 R9, RZ, RZ, R17 ;  /* 0x000000ffff097224 */ /* 0x000fe400078e0011 */
[----:B------:R-:W-:Y:S02]  /*5be40*/  IMAD.MOV.U32 R57, RZ, RZ, R8 ;  /* 0x000000ffff397224 */ /* 0x000fe400078e0008 */
[----:B------:R-:W-:Y:S02]  /*5be50*/  IMAD.MOV.U32 R17, RZ, RZ, R6 ;  /* 0x000000ffff117224 */ /* 0x000fe400078e0006 */
.L_x_52068:
[----:B------:R-:W-:Y:S05]  /*5be60*/  BSYNC B1 ;  /* 0x0000000000017941 */ /* 0x000fea0003800000 */
.L_x_52066:
        /* <DEDUP_REMOVED lines=9> */
.L_x_52070:
[----:B------:R-:W-:Y:S02]  /*5bf00*/  IMAD.MOV.U32 R6, RZ, RZ, R10 ;  /* 0x000000ffff067224 */ /* 0x000fe400078e000a */
[----:B------:R-:W-:Y:S02]  /*5bf10*/  IMAD.MOV.U32 R63, RZ, RZ, R9 ;  /* 0x000000ffff3f7224 */ /* 0x000fe400078e0009 */
[----:B------:R-:W-:Y:S02]  /*5bf20*/  IMAD.MOV.U32 R10, RZ, RZ, R65 ;  /* 0x000000ffff0a7224 */ /* 0x000fe400078e0041 */
[----:B------:R-:W-:Y:S02]  /*5bf30*/  IMAD.MOV.U32 R9, RZ, RZ, R60 ;  /* 0x000000ffff097224 */ /* 0x000fe400078e003c */
.L_x_52071:
[----:B------:R-:W-:Y:S05]  /*5bf40*/  BSYNC B1 ;  /* 0x0000000000017941 */ /* 0x000fea0003800000 */
.L_x_52069:
        /* <DEDUP_REMOVED lines=9> */
.L_x_52073:
[----:B------:R-:W-:Y:S02]  /*5bfe0*/  IMAD.MOV.U32 R8, RZ, RZ, R6 ;  /* 0x000000ffff087224 */ /* 0x000fe400078e0006 */
[----:B------:R-:W-:Y:S02]  /*5bff0*/  IMAD.MOV.U32 R65, RZ, RZ, R63 ;  /* 0x000000ffff417224 */ /* 0x000fe400078e003f */
[----:B------:R-:W-:Y:S02]  /*5c000*/  IMAD.MOV.U32 R6, RZ, RZ, R61 ;  /* 0x000000ffff067224 */ /* 0x000fe400078e003d */
[----:B------:R-:W-:Y:S02]  /*5c010*/  IMAD.MOV.U32 R63, RZ, RZ, R62 ;  /* 0x000000ffff3f7224 */ /* 0x000fe400078e003e */
.L_x_52074:
[----:B------:R-:W-:Y:S05]  /*5c020*/  BSYNC B1 ;  /* 0x0000000000017941 */ /* 0x000fea0003800000 */
.L_x_52072:
        /* <DEDUP_REMOVED lines=9> */
.L_x_52076:
[----:B------:R-:W-:Y:S02]  /*5c0c0*/  IMAD.MOV.U32 R67, RZ, RZ, R8 ;  /* 0x000000ffff437224 */ /* 0x000fe400078e0008 */
[----:B------:R-:W-:Y:S02]  /*5c0d0*/  IMAD.MOV.U32 R61, RZ, RZ, R65 ;  /* 0x000000ffff3d7224 */ /* 0x000fe400078e0041 */
[----:B------:R-:W-:Y:S02]  /*5c0e0*/  IMAD.MOV.U32 R8, RZ, RZ, R59 ;  /* 0x000000ffff087224 */ /* 0x000fe400078e003b */
[----:B------:R-:W-:Y:S02]  /*5c0f0*/  IMAD.MOV.U32 R65, RZ, RZ, R58 ;  /* 0x000000ffff417224 */ /* 0x000fe400078e003a */
.L_x_52077:
[----:B------:R-:W-:Y:S05]  /*5c100*/  BSYNC B1 ;  /* 0x0000000000017941 */ /* 0x000fea0003800000 */
.L_x_52075:
        /* <DEDUP_REMOVED lines=9> */
.L_x_52079:
[----:B------:R-:W-:Y:S02]  /*5c1a0*/  IMAD.MOV.U32 R59, RZ, RZ, R67 ;  /* 0x000000ffff3b7224 */ /* 0x000fe400078e0043 */
[----:B------:R-:W-:Y:S02]  /*5c1b0*/  IMAD.MOV.U32 R16, RZ, RZ, R61 ;  /* 0x000000ffff107224 */ /* 0x000fe400078e003d */
[----:B------:R-:W-:Y:S02]  /*5c1c0*/  IMAD.MOV.U32 R67, RZ, RZ, R64 ;  /* 0x000000ffff437224 */ /* 0x000fe400078e0040 */
[----:B------:R-:W-:Y:S02]  /*5c1d0*/  IMAD.MOV.U32 R61, RZ, RZ, R56 ;  /* 0x000000ffff3d7224 */ /* 0x000fe400078e0038 */
.L_x_52080:
[----:B------:R-:W-:Y:S05]  /*5c1e0*/  BSYNC B1 ;  /* 0x0000000000017941 */ /* 0x000fea0003800000 */
.L_x_52078:
        /* <DEDUP_REMOVED lines=9> */
.L_x_52082:
[----:B------:R-:W-:Y:S02]  /*5c280*/  IMAD.MOV.U32 R44, RZ, RZ, R59 ;  /* 0x000000ffff2c7224 */ /* 0x000fe400078e003b */
[----:B------:R-:W-:Y:S02]  /*5c290*/  IMAD.MOV.U32 R20, RZ, RZ, R16 ;  /* 0x000000ffff147224 */ /* 0x000fe400078e0010 */
[----:B------:R-:W-:Y:S02]  /*5c2a0*/  IMAD.MOV.U32 R59, RZ, RZ, R54 ;  /* 0x000000ffff3b7224 */ /* 0x000fe400078e0036 */
[----:B------:R-:W-:Y:S02]  /*5c2b0*/  IMAD.MOV.U32 R16, RZ, RZ, R55 ;  /* 0x000000ffff107224 */ /* 0x000fe400078e0037 */
.L_x_52083:
[----:B------:R-:W-:Y:S05]  /*5c2c0*/  BSYNC B1 ;  /* 0x0000000000017941 */ /* 0x000fea0003800000 */
.L_x_52081:
        /* <DEDUP_REMOVED lines=9> */
.L_x_52085:
[----:B------:R-:W-:Y:S02]  /*5c360*/  IMAD.MOV.U32 R54, RZ, RZ, R44 ;  /* 0x000000ffff367224 */ /* 0x000fe400078e002c */
[----:B------:R-:W-:Y:S02]  /*5c370*/  IMAD.MOV.U32 R52, RZ, RZ, R20 ;  /* 0x000000ffff347224 */ /* 0x000fe400078e0014 */
[----:B------:R-:W-:Y:S02]  /*5c380*/  IMAD.MOV.U32 R44, RZ, RZ, R53 ;  /* 0x000000ffff2c7224 */ /* 0x000fe400078e0035 */
[----:B------:R-:W-:Y:S02]  /*5c390*/  IMAD.MOV.U32 R20, RZ, RZ, R51 ;  /* 0x000000ffff147224 */ /* 0x000fe400078e0033 */
.L_x_52086:
[----:B------:R-:W-:Y:S05]  /*5c3a0*/  BSYNC B1 ;  /* 0x0000000000017941 */ /* 0x000fea0003800000 */
.L_x_52084:
        /* <DEDUP_REMOVED lines=16> */
.L_x_52088:
[----:B------:R-:W-:Y:S01]  /*5c4b0*/  IMAD.MOV.U32 R32, RZ, RZ, R19 ;  /* 0x000000ffff207224 */ /* 0x000fe200078e0013 */
[----:B------:R-:W-:Y:S01]  /*5c4c0*/  MOV R19, R66 ;  /* 0x0000004200137202 */ /* 0x000fe20000000f00 */
[----:B------:R-:W-:Y:S02]  /*5c4d0*/  IMAD.MOV.U32 R12, RZ, RZ, R71 ;  /* 0x000000ffff0c7224 */ /* 0x000fe400078e0047 */
[----:B------:R-:W-:Y:S02]  /*5c4e0*/  IMAD.MOV.U32 R71, RZ, RZ, R4 ;  /* 0x000000ffff477224 */ /* 0x000fe400078e0004 */
.L_x_52089:
[----:B------:R-:W-:Y:S05]  /*5c4f0*/  BSYNC B1 ;  /* 0x0000000000017941 */ /* 0x000fea0003800000 */
.L_x_52087:
        /* <DEDUP_REMOVED lines=9> */
.L_x_52091:
[----:B------:R-:W-:Y:S01]  /*5c590*/  IMAD.MOV.U32 R51, RZ, RZ, R32 ;  /* 0x000000ffff337224 */ /* 0x000fe200078e0020 */
[----:B------:R-:W-:Y:S01]  /*5c5a0*/  MOV R32, R50 ;  /* 0x0000003200207202 */ /* 0x000fe20000000f00 */
[----:B------:R-:W-:Y:S02]  /*5c5b0*/  IMAD.MOV.U32 R4, RZ, RZ, R12 ;  /* 0x000000ffff047224 */ /* 0x000fe400078e000c */
[----:B------:R-:W-:Y:S02]  /*5c5c0*/  IMAD.MOV.U32 R12, RZ, RZ, R5 ;  /* 0x000000ffff0c7224 */ /* 0x000fe400078e0005 */
.L_x_52092:
[----:B------:R-:W-:Y:S05]  /*5c5d0*/  BSYNC B1 ;  /* 0x0000000000017941 */ /* 0x000fea0003800000 */
.L_x_52090:
        /* <DEDUP_REMOVED lines=9> */
.L_x_52094:
[----:B------:R-:W-:Y:S01]  /*5c670*/  IMAD.MOV.U32 R50, RZ, RZ, R51 ;  /* 0x000000ffff327224 */ /* 0x000fe200078e0033 */
[----:B------:R-:W-:Y:S01]  /*5c680*/  MOV R51, R48 ;  /* 0x0000003000337202 */ /* 0x000fe20000000f00 */
[----:B------:R-:W-:Y:S02]  /*5c690*/  IMAD.MOV.U32 R5, RZ, RZ, R4 ;  /* 0x000000ffff057224 */ /* 0x000fe400078e0004 */
[----:B------:R-:W-:Y:S02]  /*5c6a0*/  IMAD.MOV.U32 R4, RZ, RZ, R7 ;  /* 0x000000ffff047224 */ /* 0x000fe400078e0007 */
.L_x_52095:
[----:B------:R-:W-:Y:S05]  /*5c6b0*/  BSYNC B1 ;  /* 0x0000000000017941 */ /* 0x000fea0003800000 */
.L_x_52093:
        /* <DEDUP_REMOVED lines=9> */
.L_x_52097:
[----:B------:R-:W-:Y:S01]  /*5c750*/  IMAD.MOV.U32 R56, RZ, RZ, R50 ;  /* 0x000000ffff387224 */ /* 0x000fe200078e0032 */
[----:B------:R-:W-:Y:S01]  /*5c760*/  MOV R50, R11 ;  /* 0x0000000b00327202 */ /* 0x000fe20000000f00 */
[----:B------:R-:W-:Y:S02]  /*5c770*/  IMAD.MOV.U32 R48, RZ, RZ, R5 ;  /* 0x000000ffff307224 */ /* 0x000fe400078e0005 */
[----:B------:R-:W-:Y:S02]  /*5c780*/  IMAD.MOV.U32 R5, RZ, RZ, R46 ;  /* 0x000000ffff057224 */ /* 0x000fe400078e002e */
.L_x_52098:
[----:B------:R-:W-:Y:S05]  /*5c790*/  BSYNC B1 ;  /* 0x0000000000017941 */ /* 0x000fea0003800000 */
.L_x_52096:
        /* <DEDUP_REMOVED lines=9> */
.L_x_52100:
[----:B------:R-:W-:Y:S01]  /*5c830*/  IMAD.MOV.U32 R7, RZ, RZ, R56 ;  /* 0x000000ffff077224 */ /* 0x000fe200078e0038 */
[----:B------:R-:W-:Y:S01]  /*5c840*/  MOV R56, R47 ;  /* 0x0000002f00387202 */ /* 0x000fe20000000f00 */
[----:B------:R-:W-:Y:S02]  /*5c850*/  IMAD.MOV.U32 R46, RZ, RZ, R48 ;  /* 0x000000ffff2e7224 */ /* 0x000fe400078e0030 */
[----:B------:R-:W-:Y:S02]  /*5c860*/  IMAD.MOV.U32 R48, RZ, RZ, R45 ;  /* 0x000000ffff307224 */ /* 0x000fe400078e002d */
.L_x_52101:
[----:B------:R-:W-:Y:S05]  /*5c870*/  BSYNC B1 ;  /* 0x0000000000017941 */ /* 0x000fea0003800000 */
.L_x_52099:
        /* <DEDUP_REMOVED lines=9> */
.L_x_52103:
[----:B------:R-:W-:Y:S01]  /*5c910*/  IMAD.MOV.U32 R58, RZ, RZ, R7 ;  /* 0x000000ffff3a7224 */ /* 0x000fe200078e0007 */
[----:B------:R-:W-:Y:S01]  /*5c920*/  MOV R7, R22 ;  /* 0x0000001600077202 */ /* 0x000fe20000000f00 */
[----:B------:R-:W-:Y:S02]  /*5c930*/  IMAD.MOV.U32 R11, RZ, RZ, R46 ;  /* 0x000000ffff0b7224 */ /* 0x000fe400078e002e */
[----:B------:R-:W-:Y:S02]  /*5c940*/  IMAD.MOV.U32 R46, RZ, RZ, R21 ;  /* 0x000000ffff2e7224 */ /* 0x000fe400078e0015 */
.L_x_52104:
[----:B------:R-:W-:Y:S05]  /*5c950*/  BSYNC B1 ;  /* 0x0000000000017941 */ /* 0x000fea0003800000 */
.L_x_52102:
        /* <DEDUP_REMOVED lines=9> */
.L_x_52106:
[----:B------:R-:W-:Y:S01]  /*5c9f0*/  IMAD.MOV.U32 R60, RZ, RZ, R58 ;  /* 0x000000ffff3c7224 */ /* 0x000fe200078e003a */
[----:B------:R-:W-:Y:S01]  /*5ca00*/  MOV R58, R49 ;  /* 0x00000031003a7202 */ /* 0x000fe20000000f00 */
[----:B------:R-:W-:Y:S02]  /*5ca10*/  IMAD.MOV.U32 R22, RZ, RZ, R11 ;  /* 0x000000ffff167224 */ /* 0x000fe400078e000b */
[----:B------:R-:W-:Y:S02]  /*5ca20*/  IMAD.MOV.U32 R11, RZ, RZ, R18 ;  /* 0x000000ffff0b7224 */ /* 0x000fe400078e0012 */
.L_x_52107:
[----:B------:R-:W-:Y:S05]  /*5ca30*/  BSYNC B1 ;  /* 0x0000000000017941 */ /* 0x000fea0003800000 */
.L_x_52105:
        /* <DEDUP_REMOVED lines=9> */
.L_x_52109:
[----:B------:R-:W-:Y:S01]  /*5cad0*/  IMAD.MOV.U32 R21, RZ, RZ, R60 ;  /* 0x000000ffff157224 */ /* 0x000fe200078e003c */
[----:B------:R-:W-:Y:S01]  /*5cae0*/  MOV R60, R57 ;  /* 0x00000039003c7202 */ /* 0x000fe20000000f00 */
[----:B------:R-:W-:Y:S02]  /*5caf0*/  IMAD.MOV.U32 R18, RZ, RZ, R22 ;  /* 0x000000ffff127224 */ /* 0x000fe400078e0016 */
[----:B------:R-:W-:Y:S02]  /*5cb00*/  IMAD.MOV.U32 R22, RZ, RZ, R17 ;  /* 0x000000ffff167224 */ /* 0x000fe400078e0011 */
.L_x_52110:
[----:B------:R-:W-:Y:S05]  /*5cb10*/  BSYNC B1 ;  /* 0x0000000000017941 */ /* 0x000fea0003800000 */
.L_x_52108:
        /* <DEDUP_REMOVED lines=9> */
.L_x_52112:
[----:B------:R-:W-:Y:S01]  /*5cbb0*/  IMAD.MOV.U32 R17, RZ, RZ, R21 ;  /* 0x000000ffff117224 */ /* 0x000fe200078e0015 */
[----:B------:R-:W-:Y:S01]  /*5cbc0*/  MOV R21, R10 ;  /* 0x0000000a00157202 */ /* 0x000fe20000000f00 */
[----:B------:R-:W-:Y:S02]  /*5cbd0*/  IMAD.MOV.U32 R62, RZ, RZ, R18 ;  /* 0x000000ffff3e7224 */ /* 0x000fe400078e0012 */
[----:B------:R-:W-:Y:S02]  /*5cbe0*/  IMAD.MOV.U32 R18, RZ, RZ, R9 ;  /* 0x000000ffff127224 */ /* 0x000fe400078e0009 */
.L_x_52113:
[----:B------:R-:W-:Y:S05]  /*5cbf0*/  BSYNC B1 ;  /* 0x0000000000017941 */ /* 0x000fea0003800000 */
.L_x_52111:
        /* <DEDUP_REMOVED lines=9> */
.L_x_52115:
[----:B------:R-:W-:Y:S01]  /*5cc90*/  IMAD.MOV.U32 R9, RZ, RZ, R17 ;  /* 0x000000ffff097224 */ /* 0x000fe200078e0011 */
[----:B------:R-:W-:Y:S01]  /*5cca0*/  MOV R17, R6 ;  /* 0x0000000600117202 */ /* 0x000fe20000000f00 */
[----:B------:R-:W-:Y:S02]  /*5ccb0*/  IMAD.MOV.U32 R10, RZ, RZ, R62 ;  /* 0x000000ffff0a7224 */ /* 0x000fe400078e003e */
[----:B------:R-:W-:Y:S02]  /*5ccc0*/  IMAD.MOV.U32 R62, RZ, RZ, R63 ;  /* 0x000000ffff3e7224 */ /* 0x000fe400078e003f */
.L_x_52116:
[----:B------:R-:W-:Y:S05]  /*5ccd0*/  BSYNC B1 ;  /* 0x0000000000017941 */ /* 0x000fea0003800000 */
.L_x_52114:
        /* <DEDUP_REMOVED lines=9> */
.L_x_52118:
[----:B------:R-:W-:Y:S01]  /*5cd70*/  IMAD.MOV.U32 R64, RZ, RZ, R9 ;  /* 0x000000ffff407224 */ /* 0x000fe200078e0009 */
[----:B------:R-:W-:Y:S01]  /*5cd80*/  MOV R9, R8 ;  /* 0x0000000800097202 */ /* 0x000fe20000000f00 */
[----:B------:R-:W-:Y:S02]  /*5cd90*/  IMAD.MOV.U32 R6, RZ, RZ, R10 ;  /* 0x000000ffff067224 */ /* 0x000fe400078e000a */
[----:B------:R-:W-:Y:S02]  /*5cda0*/  IMAD.MOV.U32 R10, RZ, RZ, R65 ;  /* 0x000000ffff0a7224 */ /* 0x000fe400078e0041 */
.L_x_52119:
[----:B------:R-:W-:Y:S05]  /*5cdb0*/  BSYNC B1 ;  /* 0x0000000000017941 */ /* 0x000fea0003800000 */
.L_x_52117:
        /* <DEDUP_REMOVED lines=9> */
.L_x_52121:
[----:B------:R-:W-:Y:S01]  /*5ce50*/  IMAD.MOV.U32 R8, RZ, RZ, R64 ;  /* 0x000000ffff087224 */ /* 0x000fe200078e0040 */
[----:B------:R-:W-:Y:S01]  /*5ce60*/  MOV R64, R67 ;  /* 0x0000004300407202 */ /* 0x000fe20000000f00 */
[----:B------:R-:W-:Y:S02]  /*5ce70*/  IMAD.MOV.U32 R45, RZ, RZ, R6 ;  /* 0x000000ffff2d7224 */ /* 0x000fe400078e0006 */
[----:B------:R-:W-:Y:S02]  /*5ce80*/  IMAD.MOV.U32 R6, RZ, RZ, R61 ;  /* 0x000000ffff067224 */ /* 0x000fe400078e003d */
.L_x_52122:
[----:B------:R-:W-:Y:S05]  /*5ce90*/  BSYNC B1 ;  /* 0x0000000000017941 */ /* 0x000fea0003800000 */
.L_x_52120:
        /* <DEDUP_REMOVED lines=9> */
.L_x_52124:
[----:B------:R-:W-:Y:S01]  /*5cf30*/  IMAD.MOV.U32 R49, RZ, RZ, R8 ;  /* 0x000000ffff317224 */ /* 0x000fe200078e0008 */
[----:B------:R-:W-:Y:S01]  /*5cf40*/  MOV R8, R59 ;  /* 0x0000003b00087202 */ /* 0x000fe20000000f00 */
[----:B------:R-:W-:Y:S02]  /*5cf50*/  IMAD.MOV.U32 R47, RZ, RZ, R45 ;  /* 0x000000ffff2f7224 */ /* 0x000fe400078e002d */
[----:B------:R-:W-:Y:S02]  /*5cf60*/  IMAD.MOV.U32 R45, RZ, RZ, R16 ;  /* 0x000000ffff2d7224 */ /* 0x000fe400078e0010 */
.L_x_52125:
[----:B------:R-:W-:Y:S05]  /*5cf70*/  BSYNC B1 ;  /* 0x0000000000017941 */ /* 0x000fea0003800000 */
.L_x_52123:
        /* <DEDUP_REMOVED lines=9> */
.L_x_52127:
[----:B------:R-:W-:Y:S01]  /*5d010*/  IMAD.MOV.U32 R55, RZ, RZ, R49 ;  /* 0x000000ffff377224 */ /* 0x000fe200078e0031 */
[----:B------:R-:W-:Y:S01]  /*5d020*/  MOV R49, R44 ;  /* 0x0000002c00317202 */ /* 0x000fe20000000f00 */
[----:B------:R-:W-:Y:S02]  /*5d030*/  IMAD.MOV.U32 R53, RZ, RZ, R47 ;  /* 0x000000ffff357224 */ /* 0x000fe400078e002f */
[----:B------:R-:W-:Y:S02]  /*5d040*/  IMAD.MOV.U32 R47, RZ, RZ, R20 ;  /* 0x000000ffff2f7224 */ /* 0x000fe400078e0014 */
.L_x_52128:
[----:B------:R-:W-:Y:S05]  /*5d050*/  BSYNC B1 ;  /* 0x0000000000017941 */ /* 0x000fea0003800000 */
.L_x_52126:
        /* <DEDUP_REMOVED lines=9> */
.L_x_52130:
[----:B------:R-:W-:Y:S01]  /*5d0f0*/  IMAD.MOV.U32 R20, RZ, RZ, R55 ;  /* 0x000000ffff147224 */ /* 0x000fe200078e0037 */
[----:B------:R-:W-:Y:S01]  /*5d100*/  MOV R55, R54 ;  /* 0x0000003600377202 */ /* 0x000fe20000000f00 */
[----:B------:R-:W-:Y:S02]  /*5d110*/  IMAD.MOV.U32 R16, RZ, RZ, R53 ;  /* 0x000000ffff107224 */ /* 0x000fe400078e0035 */
[----:B------:R-:W-:Y:S02]  /*5d120*/  IMAD.MOV.U32 R53, RZ, RZ, R52 ;  /* 0x000000ffff357224 */ /* 0x000fe400078e0034 */
.L_x_52131:
[----:B------:R-:W-:Y:S05]  /*5d130*/  BSYNC B1 ;  /* 0x0000000000017941 */ /* 0x000fea0003800000 */
.L_x_52129:
        /* <DEDUP_REMOVED lines=16> */
.L_x_52133:
[----:B------:R-:W-:Y:S01]  /*5d240*/  MOV R44, R19 ;  /* 0x00000013002c7202 */ /* 0x000fe20000000f00 */
[----:B------:R-:W-:Y:S02]  /*5d250*/  IMAD.MOV.U32 R13, RZ, RZ, R71 ;  /* 0x000000ffff0d7224 */ /* 0x000fe400078e0047 */
[----:B------:R-:W-:Y:S02]  /*5d260*/  IMAD.MOV.U32 R19, RZ, RZ, R32 ;  /* 0x000000ffff137224 */ /* 0x000fe400078e0020 */
[----:B------:R-:W-:Y:S02]  /*5d270*/  IMAD.MOV.U32 R71, RZ, RZ, R12 ;  /* 0x000000ffff477224 */ /* 0x000fe400078e000c */
.L_x_52134:
[----:B------:R-:W-:Y:S05]  /*5d280*/  BSYNC B1 ;  /* 0x0000000000017941 */ /* 0x000fea0003800000 */
.L_x_52132:
        /* <DEDUP_REMOVED lines=9> */
.L_x_52136:
[----:B------:R-:W-:Y:S01]  /*5d320*/  MOV R33, R44 ;  /* 0x0000002c00217202 */ /* 0x000fe20000000f00 */
[----:B------:R-:W-:Y:S02]  /*5d330*/  IMAD.MOV.U32 R12, RZ, RZ, R13 ;  /* 0x000000ffff0c7224 */ /* 0x000fe400078e000d */
[----:B------:R-:W-:Y:S02]  /*5d340*/  IMAD.MOV.U32 R44, RZ, RZ, R51 ;  /* 0x000000ffff2c7224 */ /* 0x000fe400078e0033 */
[----:B------:R-:W-:Y:S02]  /*5d350*/  IMAD.MOV.U32 R13, RZ, RZ, R4 ;  /* 0x000000ffff0d7224 */ /* 0x000fe400078e0004 */
.L_x_52137:
[----:B------:R-:W-:Y:S05]  /*5d360*/  BSYNC B1 ;  /* 0x0000000000017941 */ /* 0x000fea0003800000 */
.L_x_52135:
        /* <DEDUP_REMOVED lines=9> */
.L_x_52139:
[----:B------:R-:W-:Y:S01]  /*5d400*/  MOV R57, R33 ;  /* 0x0000002100397202 */ /* 0x000fe20000000f00 */
[----:B------:R-:W-:Y:S02]  /*5d410*/  IMAD.MOV.U32 R51, RZ, RZ, R12 ;  /* 0x000000ffff337224 */ /* 0x000fe400078e000c */
[----:B------:R-:W-:Y:S02]  /*5d420*/  IMAD.MOV.U32 R33, RZ, RZ, R50 ;  /* 0x000000ffff217224 */ /* 0x000fe400078e0032 */
[----:B------:R-:W-:Y:S02]  /*5d430*/  IMAD.MOV.U32 R12, RZ, RZ, R5 ;  /* 0x000000ffff0c7224 */ /* 0x000fe400078e0005 */
.L_x_52140:
[----:B------:R-:W-:Y:S05]  /*5d440*/  BSYNC B1 ;  /* 0x0000000000017941 */ /* 0x000fea0003800000 */
.L_x_52138:
        /* <DEDUP_REMOVED lines=9> */
.L_x_52142:
[----:B------:R-:W-:Y:S01]  /*5d4e0*/  MOV R4, R57 ;  /* 0x0000003900047202 */ /* 0x000fe20000000f00 */
[----:B------:R-:W-:Y:S02]  /*5d4f0*/  IMAD.MOV.U32 R5, RZ, RZ, R51 ;  /* 0x000000ffff057224 */ /* 0x000fe400078e0033 */
[----:B------:R-:W-:Y:S02]  /*5d500*/  IMAD.MOV.U32 R57, RZ, RZ, R56 ;  /* 0x000000ffff397224 */ /* 0x000fe400078e0038 */
[----:B------:R-:W-:Y:S02]  /*5d510*/  IMAD.MOV.U32 R51, RZ, RZ, R48 ;  /* 0x000000ffff337224 */ /* 0x000fe400078e0030 */
.L_x_52143:
[----:B------:R-:W-:Y:S05]  /*5d520*/  BSYNC B1 ;  /* 0x0000000000017941 */ /* 0x000fea0003800000 */
.L_x_52141:
        /* <DEDUP_REMOVED lines=9> */
.L_x_52145:
[----:B------:R-:W-:Y:S01]  /*5d5c0*/  MOV R59, R4 ;  /* 0x00000004003b7202 */ /* 0x000fe20000000f00 */
[----:B------:R-:W-:Y:S02]  /*5d5d0*/  IMAD.MOV.U32 R32, RZ, RZ, R5 ;  /* 0x000000ffff207224 */ /* 0x000fe400078e0005 */
[----:B------:R-:W-:Y:S02]  /*5d5e0*/  IMAD.MOV.U32 R4, RZ, RZ, R7 ;  /* 0x000000ffff047224 */ /* 0x000fe400078e0007 */
[----:B------:R-:W-:Y:S02]  /*5d5f0*/  IMAD.MOV.U32 R5, RZ, RZ, R46 ;  /* 0x000000ffff057224 */ /* 0x000fe400078e002e */
.L_x_52146:
[----:B------:R-:W-:Y:S05]  /*5d600*/  BSYNC B1 ;  /* 0x0000000000017941 */ /* 0x000fea0003800000 */
.L_x_52144:
        /* <DEDUP_REMOVED lines=9> */
.L_x_52148:
[----:B------:R-:W-:Y:S01]  /*5d6a0*/  MOV R61, R59 ;  /* 0x0000003b003d7202 */ /* 0x000fe20000000f00 */
[----:B------:R-:W-:Y:S02]  /*5d6b0*/  IMAD.MOV.U32 R7, RZ, RZ, R32 ;  /* 0x000000ffff077224 */ /* 0x000fe400078e0020 */
[----:B------:R-:W-:Y:S02]  /*5d6c0*/  IMAD.MOV.U32 R59, RZ, RZ, R58 ;  /* 0x000000ffff3b7224 */ /* 0x000fe400078e003a */
[----:B------:R-:W-:Y:S02]  /*5d6d0*/  IMAD.MOV.U32 R32, RZ, RZ, R11 ;  /* 0x000000ffff207224 */ /* 0x000fe400078e000b */
.L_x_52149:
[----:B------:R-:W-:Y:S05]  /*5d6e0*/  BSYNC B1 ;  /* 0x0000000000017941 */ /* 0x000fea0003800000 */
.L_x_52147:
        /* <DEDUP_REMOVED lines=9> */
.L_x_52151:
[----:B------:R-:W-:Y:S01]  /*5d780*/  MOV R46, R61 ;  /* 0x0000003d002e7202 */ /* 0x000fe20000000f00 */
[----:B------:R-:W-:Y:S02]  /*5d790*/  IMAD.MOV.U32 R11, RZ, RZ, R7 ;  /* 0x000000ffff0b7224 */ /* 0x000fe400078e0007 */
[----:B------:R-:W-:Y:S02]  /*5d7a0*/  IMAD.MOV.U32 R61, RZ, RZ, R60 ;  /* 0x000000ffff3d7224 */ /* 0x000fe400078e003c */
[----:B------:R-:W-:Y:S02]  /*5d7b0*/  IMAD.MOV.U32 R7, RZ, RZ, R22 ;  /* 0x000000ffff077224 */ /* 0x000fe400078e0016 */
.L_x_52152:
[----:B------:R-:W-:Y:S05]  /*5d7c0*/  BSYNC B1 ;  /* 0x0000000000017941 */ /* 0x000fea0003800000 */
.L_x_52150:
        /* <DEDUP_REMOVED lines=9> */
.L_x_52154:
[----:B------:R-:W-:Y:S01]  /*5d860*/  MOV R22, R46 ;  /* 0x0000002e00167202 */ /* 0x000fe20000000f00 */
[----:B------:R-:W-:Y:S02]  /*5d870*/  IMAD.MOV.U32 R63, RZ, RZ, R11 ;  /* 0x000000ffff3f7224 */ /* 0x000fe400078e000b */
[----:B------:R-:W-:Y:S02]  /*5d880*/  IMAD.MOV.U32 R46, RZ, RZ, R21 ;  /* 0x000000ffff2e7224 */ /* 0x000fe400078e0015 */
[----:B------:R-:W-:Y:S02]  /*5d890*/  IMAD.MOV.U32 R11, RZ, RZ, R18 ;  /* 0x000000ffff0b7224 */ /* 0x000fe400078e0012 */
.L_x_52155:
[----:B------:R-:W-:Y:S05]  /*5d8a0*/  BSYNC B1 ;  /* 0x0000000000017941 */ /* 0x000fea0003800000 */
.L_x_52153:
        /* <DEDUP_REMOVED lines=9> */
.L_x_52157:
[----:B------:R-:W-:Y:S01]  /*5d940*/  MOV R18, R22 ;  /* 0x0000001600127202 */ /* 0x000fe20000000f00 */
[----:B------:R-:W-:Y:S02]  /*5d950*/  IMAD.MOV.U32 R21, RZ, RZ, R63 ;  /* 0x000000ffff157224 */ /* 0x000fe400078e003f */
[----:B------:R-:W-:Y:S02]  /*5d960*/  IMAD.MOV.U32 R22, RZ, RZ, R17 ;  /* 0x000000ffff167224 */ /* 0x000fe400078e0011 */
[----:B------:R-:W-:Y:S02]  /*5d970*/  IMAD.MOV.U32 R63, RZ, RZ, R62 ;  /* 0x000000ffff3f7224 */ /* 0x000fe400078e003e */
.L_x_52158:
[----:B------:R-:W-:Y:S05]  /*5d980*/  BSYNC B1 ;  /* 0x0000000000017941 */ /* 0x000fea0003800000 */
.L_x_52156:
        /* <DEDUP_REMOVED lines=9> */
.L_x_52160:
[----:B------:R-:W-:Y:S01]  /*5da20*/  MOV R65, R18 ;  /* 0x0000001200417202 */ /* 0x000fe20000000f00 */
[----:B------:R-:W-:Y:S02]  /*5da30*/  IMAD.MOV.U32 R17, RZ, RZ, R21 ;  /* 0x000000ffff117224 */ /* 0x000fe400078e0015 */
[----:B------:R-:W-:Y:S02]  /*5da40*/  IMAD.MOV.U32 R18, RZ, RZ, R9 ;  /* 0x000000ffff127224 */ /* 0x000fe400078e0009 */
[----:B------:R-:W-:Y:S02]  /*5da50*/  IMAD.MOV.U32 R21, RZ, RZ, R10 ;  /* 0x000000ffff157224 */ /* 0x000fe400078e000a */
.L_x_52161:
[----:B------:R-:W-:Y:S05]  /*5da60*/  BSYNC B1 ;  /* 0x0000000000017941 */ /* 0x000fea0003800000 */
.L_x_52159:
        /* <DEDUP_REMOVED lines=9> */
.L_x_52163:
[----:B------:R-:W-:Y:S01]  /*5db00*/  MOV R9, R65 ;  /* 0x0000004100097202 */ /* 0x000fe20000000f00 */
[----:B------:R-:W-:Y:S02]  /*5db10*/  IMAD.MOV.U32 R10, RZ, RZ, R17 ;  /* 0x000000ffff0a7224 */ /* 0x000fe400078e0011 */
[----:B------:R-:W-:Y:S02]  /*5db20*/  IMAD.MOV.U32 R65, RZ, RZ, R64 ;  /* 0x000000ffff417224 */ /* 0x000fe400078e0040 */
[----:B------:R-:W-:Y:S02]  /*5db30*/  IMAD.MOV.U32 R17, RZ, RZ, R6 ;  /* 0x000000ffff117224 */ /* 0x000fe400078e0006 */
.L_x_52164:
[----:B------:R-:W-:Y:S05]  /*5db40*/  BSYNC B1 ;  /* 0x0000000000017941 */ /* 0x000fea0003800000 */
.L_x_52162:
        /* <DEDUP_REMOVED lines=9> */
.L_x_52166:
[----:B------:R-:W-:Y:S01]  /*5dbe0*/  MOV R48, R9 ;  /* 0x0000000900307202 */ /* 0x000fe20000000f00 */
[----:B------:R-:W-:Y:S02]  /*5dbf0*/  IMAD.MOV.U32 R6, RZ, RZ, R10 ;  /* 0x000000ffff067224 */ /* 0x000fe400078e000a */
[----:B------:R-:W-:Y:S02]  /*5dc00*/  IMAD.MOV.U32 R9, RZ, RZ, R8 ;  /* 0x000000ffff097224 */ /* 0x000fe400078e0008 */
[----:B------:R-:W-:Y:S02]  /*5dc10*/  IMAD.MOV.U32 R10, RZ, RZ, R45 ;  /* 0x000000ffff0a7224 */ /* 0x000fe400078e002d */
.L_x_52167:
[----:B------:R-:W-:Y:S05]  /*5dc20*/  BSYNC B1 ;  /* 0x0000000000017941 */ /* 0x000fea0003800000 */
.L_x_52165:
        /* <DEDUP_REMOVED lines=9> */
.L_x_52169:
[----:B------:R-:W-:Y:S01]  /*5dcc0*/  MOV R50, R48 ;  /* 0x0000003000327202 */ /* 0x000fe20000000f00 */
[----:B------:R-:W-:Y:S02]  /*5dcd0*/  IMAD.MOV.U32 R8, RZ, RZ, R6 ;  /* 0x000000ffff087224 */ /* 0x000fe400078e0006 */
[----:B------:R-:W-:Y:S02]  /*5dce0*/  IMAD.MOV.U32 R48, RZ, RZ, R49 ;  /* 0x000000ffff307224 */ /* 0x000fe400078e0031 */
[----:B------:R-:W-:Y:S02]  /*5dcf0*/  IMAD.MOV.U32 R6, RZ, RZ, R47 ;  /* 0x000000ffff067224 */ /* 0x000fe400078e002f */
.L_x_52170:
[----:B------:R-:W-:Y:S05]  /*5dd00*/  BSYNC B1 ;  /* 0x0000000000017941 */ /* 0x000fea0003800000 */
.L_x_52168:
        /* <DEDUP_REMOVED lines=9> */
.L_x_52172:
[----:B------:R-:W-:Y:S01]  /*5dda0*/  MOV R47, R50 ;  /* 0x00000032002f7202 */ /* 0x000fe20000000f00 */
[----:B------:R-:W-:Y:S02]  /*5ddb0*/  IMAD.MOV.U32 R45, RZ, RZ, R8 ;  /* 0x000000ffff2d7224 */ /* 0x000fe400078e0008 */
[----:B------:R-:W-:Y:S02]  /*5ddc0*/  IMAD.MOV.U32 R50, RZ, RZ, R55 ;  /* 0x000000ffff327224 */ /* 0x000fe400078e0037 */
[----:B------:R-:W-:Y:S02]  /*5ddd0*/  IMAD.MOV.U32 R8, RZ, RZ, R53 ;  /* 0x000000ffff087224 */ /* 0x000fe400078e0035 */
.L_x_52173:
[----:B------:R-:W-:Y:S05]  /*5dde0*/  BSYNC B1 ;  /* 0x0000000000017941 */ /* 0x000fea0003800000 */
.L_x_52171:
        /* <DEDUP_REMOVED lines=9> */
.L_x_52175:
[----:B------:R-:W-:Y:S01]  /*5de80*/  MOV R52, R47 ;  /* 0x0000002f00347202 */ /* 0x000fe20000000f00 */
[----:B------:R-:W-:Y:S02]  /*5de90*/  IMAD.MOV.U32 R49, RZ, RZ, R45 ;  /* 0x000000ffff317224 */ /* 0x000fe400078e002d */
[----:B------:R-:W-:Y:S02]  /*5dea0*/  IMAD.MOV.U32 R47, RZ, RZ, R20 ;  /* 0x000000ffff2f7224 */ /* 0x000fe400078e0014 */
[----:B------:R-:W-:Y:S02]  /*5deb0*/  IMAD.MOV.U32 R45, RZ, RZ, R16 ;  /* 0x000000ffff2d7224 */ /* 0x000fe400078e0010 */
.L_x_52176:
[----:B------:R-:W-:Y:S05]  /*5dec0*/  BSYNC B1 ;  /* 0x0000000000017941 */ /* 0x000fea0003800000 */
.L_x_52174:
        /* <DEDUP_REMOVED lines=16> */
.L_x_52178:
[----:B------:R-:W-:Y:S02]  /*5dfd0*/  IMAD.MOV.U32 R16, RZ, RZ, R19 ;  /* 0x000000ffff107224 */ /* 0x000fe400078e0013 */
[----:B------:R-:W-:Y:S02]  /*5dfe0*/  IMAD.MOV.U32 R14, RZ, RZ, R71 ;  /* 0x000000ffff0e7224 */ /* 0x000fe400078e0047 */
[----:B------:R-:W-:Y:S02]  /*5dff0*/  IMAD.MOV.U32 R19, RZ, RZ, R44 ;  /* 0x000000ffff137224 */ /* 0x000fe400078e002c */
[----:B------:R-:W-:Y:S02]  /*5e000*/  IMAD.MOV.U32 R71, RZ, RZ, R13 ;  /* 0x000000ffff477224 */ /* 0x000fe400078e000d */
.L_x_52179:
[----:B------:R-:W-:Y:S05]  /*5e010*/  BSYNC B1 ;  /* 0x0000000000017941 */ /* 0x000fea0003800000 */
.L_x_52177:
        /* <DEDUP_REMOVED lines=9> */
.L_x_52181:
[----:B------:R-:W-:Y:S02]  /*5e0b0*/  IMAD.MOV.U32 R34, RZ, RZ, R16 ;  /* 0x000000ffff227224 */ /* 0x000fe400078e0010 */
[----:B------:R-:W-:Y:S02]  /*5e0c0*/  IMAD.MOV.U32 R20, RZ, RZ, R14 ;  /* 0x000000ffff147224 */ /* 0x000fe400078e000e */
[----:B------:R-:W-:Y:S02]  /*5e0d0*/  IMAD.MOV.U32 R16, RZ, RZ, R33 ;  /* 0x000000ffff107224 */ /* 0x000fe400078e0021 */
[----:B------:R-:W-:Y:S02]  /*5e0e0*/  IMAD.MOV.U32 R14, RZ, RZ, R12 ;  /* 0x000000ffff0e7224 */ /* 0x000fe400078e000c */
.L_x_52182:
[----:B------:R-:W-:Y:S05]  /*5e0f0*/  BSYNC B1 ;  /* 0x0000000000017941 */ /* 0x000fea0003800000 */
.L_x_52180:
        /* <DEDUP_REMOVED lines=9> */
.L_x_52184:
[----:B------:R-:W-:Y:S02]  /*5e190*/  IMAD.MOV.U32 R13, RZ, RZ, R34 ;  /* 0x000000ffff0d7224 */ /* 0x000fe400078e0022 */
[----:B------:R-:W-:Y:S02]  /*5e1a0*/  IMAD.MOV.U32 R12, RZ, RZ, R20 ;  /* 0x000000ffff0c7224 */ /* 0x000fe400078e0014 */
[----:B------:R-:W-:Y:S02]  /*5e1b0*/  IMAD.MOV.U32 R34, RZ, RZ, R57 ;  /* 0x000000ffff227224 */ /* 0x000fe400078e0039 */
[----:B------:R-:W-:Y:S02]  /*5e1c0*/  IMAD.MOV.U32 R20, RZ, RZ, R51 ;  /* 0x000000ffff147224 */ /* 0x000fe400078e0033 */
.L_x_52185:
[----:B------:R-:W-:Y:S05]  /*5e1d0*/  BSYNC B1 ;  /* 0x0000000000017941 */ /* 0x000fea0003800000 */
.L_x_52183:
        /* <DEDUP_REMOVED lines=9> */
.L_x_52187:
[----:B------:R-:W-:Y:S02]  /*5e270*/  IMAD.MOV.U32 R44, RZ, RZ, R13 ;  /* 0x000000ffff2c7224 */ /* 0x000fe400078e000d */
[----:B------:R-:W-:Y:S02]  /*5e280*/  IMAD.MOV.U32 R33, RZ, RZ, R12 ;  /* 0x000000ffff217224 */ /* 0x000fe400078e000c */
[----:B------:R-:W-:Y:S02]  /*5e290*/  IMAD.MOV.U32 R13, RZ, RZ, R4 ;  /* 0x000000ffff0d7224 */ /* 0x000fe400078e0004 */
[----:B------:R-:W-:Y:S02]  /*5e2a0*/  IMAD.MOV.U32 R12, RZ, RZ, R5 ;  /* 0x000000ffff0c7224 */ /* 0x000fe400078e0005 */
.L_x_52188:
[----:B------:R-:W-:Y:S05]  /*5e2b0*/  BSYNC B1 ;  /* 0x0000000000017941 */ /* 0x000fea0003800000 */
.L_x_52186:
        /* <DEDUP_REMOVED lines=9> */
.L_x_52190:
[----:B------:R-:W-:Y:S02]  /*5e350*/  IMAD.MOV.U32 R54, RZ, RZ, R44 ;  /* 0x000000ffff367224 */ /* 0x000fe400078e002c */
[----:B------:R-:W-:Y:S02]  /*5e360*/  IMAD.MOV.U32 R4, RZ, RZ, R33 ;  /* 0x000000ffff047224 */ /* 0x000fe400078e0021 */
[----:B------:R-:W-:Y:S02]  /*5e370*/  IMAD.MOV.U32 R44, RZ, RZ, R59 ;  /* 0x000000ffff2c7224 */ /* 0x000fe400078e003b */
[----:B------:R-:W-:Y:S02]  /*5e380*/  IMAD.MOV.U32 R33, RZ, RZ, R32 ;  /* 0x000000ffff217224 */ /* 0x000fe400078e0020 */
.L_x_52191:
[----:B------:R-:W-:Y:S05]  /*5e390*/  BSYNC B1 ;  /* 0x0000000000017941 */ /* 0x000fea0003800000 */
.L_x_52189:
        /* <DEDUP_REMOVED lines=9> */
.L_x_52193:
[----:B------:R-:W-:Y:S02]  /*5e430*/  IMAD.MOV.U32 R5, RZ, RZ, R54 ;  /* 0x000000ffff057224 */ /* 0x000fe400078e0036 */
[----:B------:R-:W-:Y:S02]  /*5e440*/  IMAD.MOV.U32 R32, RZ, RZ, R4 ;  /* 0x000000ffff207224 */ /* 0x000fe400078e0004 */
[----:B------:R-:W-:Y:S02]  /*5e450*/  IMAD.MOV.U32 R54, RZ, RZ, R61 ;  /* 0x000000ffff367224 */ /* 0x000fe400078e003d */
[----:B------:R-:W-:Y:S02]  /*5e460*/  IMAD.MOV.U32 R4, RZ, RZ, R7 ;  /* 0x000000ffff047224 */ /* 0x000fe400078e0007 */
.L_x_52194:
[----:B------:R-:W-:Y:S05]  /*5e470*/  BSYNC B1 ;  /* 0x0000000000017941 */ /* 0x000fea0003800000 */
.L_x_52192:
        /* <DEDUP_REMOVED lines=9> */
.L_x_52196:
[----:B------:R-:W-:Y:S02]  /*5e510*/  IMAD.MOV.U32 R7, RZ, RZ, R5 ;  /* 0x000000ffff077224 */ /* 0x000fe400078e0005 */
[----:B------:R-:W-:Y:S02]  /*5e520*/  IMAD.MOV.U32 R56, RZ, RZ, R32 ;  /* 0x000000ffff387224 */ /* 0x000fe400078e0020 */
[----:B------:R-:W-:Y:S02]  /*5e530*/  IMAD.MOV.U32 R5, RZ, RZ, R46 ;  /* 0x000000ffff057224 */ /* 0x000fe400078e002e */
[----:B------:R-:W-:Y:S02]  /*5e540*/  IMAD.MOV.U32 R32, RZ, RZ, R11 ;  /* 0x000000ffff207224 */ /* 0x000fe400078e000b */
.L_x_52197:
[----:B------:R-:W-:Y:S05]  /*5e550*/  BSYNC B1 ;  /* 0x0000000000017941 */ /* 0x000fea0003800000 */
.L_x_52195:
        /* <DEDUP_REMOVED lines=9> */
.L_x_52199:
[----:B------:R-:W-:Y:S02]  /*5e5f0*/  IMAD.MOV.U32 R11, RZ, RZ, R7 ;  /* 0x000000ffff0b7224 */ /* 0x000fe400078e0007 */
[----:B------:R-:W-:Y:S02]  /*5e600*/  IMAD.MOV.U32 R46, RZ, RZ, R56 ;  /* 0x000000ffff2e7224 */ /* 0x000fe400078e0038 */
[----:B------:R-:W-:Y:S02]  /*5e610*/  IMAD.MOV.U32 R7, RZ, RZ, R22 ;  /* 0x000000ffff077224 */ /* 0x000fe400078e0016 */
[----:B------:R-:W-:Y:S02]  /*5e620*/  IMAD.MOV.U32 R56, RZ, RZ, R63 ;  /* 0x000000ffff387224 */ /* 0x000fe400078e003f */
.L_x_52200:
[----:B------:R-:W-:Y:S05]  /*5e630*/  BSYNC B1 ;  /* 0x0000000000017941 */ /* 0x000fea0003800000 */
.L_x_52198:
        /* <DEDUP_REMOVED lines=9> */
.L_x_52202:
[----:B------:R-:W-:Y:S02]  /*5e6d0*/  IMAD.MOV.U32 R58, RZ, RZ, R11 ;  /* 0x000000ffff3a7224 */ /* 0x000fe400078e000b */
[----:B------:R-:W-:Y:S02]  /*5e6e0*/  IMAD.MOV.U32 R22, RZ, RZ, R46 ;  /* 0x000000ffff167224 */ /* 0x000fe400078e002e */
[----:B------:R-:W-:Y:S02]  /*5e6f0*/  IMAD.MOV.U32 R11, RZ, RZ, R18 ;  /* 0x000000ffff0b7224 */ /* 0x000fe400078e0012 */
[----:B------:R-:W-:Y:S02]  /*5e700*/  IMAD.MOV.U32 R46, RZ, RZ, R21 ;  /* 0x000000ffff2e7224 */ /* 0x000fe400078e0015 */
.L_x_52203:
[----:B------:R-:W-:Y:S05]  /*5e710*/  BSYNC B1 ;  /* 0x0000000000017941 */ /* 0x000fea0003800000 */
.L_x_52201:
        /* <DEDUP_REMOVED lines=9> */
.L_x_52205:
[----:B------:R-:W-:Y:S02]  /*5e7b0*/  IMAD.MOV.U32 R18, RZ, RZ, R58 ;  /* 0x000000ffff127224 */ /* 0x000fe400078e003a */
[----:B------:R-:W-:Y:S02]  /*5e7c0*/  IMAD.MOV.U32 R21, RZ, RZ, R22 ;  /* 0x000000ffff157224 */ /* 0x000fe400078e0016 */
[----:B------:R-:W-:Y:S02]  /*5e7d0*/  IMAD.MOV.U32 R58, RZ, RZ, R65 ;  /* 0x000000ffff3a7224 */ /* 0x000fe400078e0041 */
[----:B------:R-:W-:Y:S02]  /*5e7e0*/  IMAD.MOV.U32 R22, RZ, RZ, R17 ;  /* 0x000000ffff167224 */ /* 0x000fe400078e0011 */
.L_x_52206:
[----:B------:R-:W-:Y:S05]  /*5e7f0*/  BSYNC B1 ;  /* 0x0000000000017941 */ /* 0x000fea0003800000 */
.L_x_52204:
        /* <DEDUP_REMOVED lines=9> */
.L_x_52208:
[----:B------:R-:W-:Y:S02]  /*5e890*/  IMAD.MOV.U32 R51, RZ, RZ, R18 ;  /* 0x000000ffff337224 */ /* 0x000fe400078e0012 */
[----:B------:R-:W-:Y:S02]  /*5e8a0*/  IMAD.MOV.U32 R17, RZ, RZ, R21 ;  /* 0x000000ffff117224 */ /* 0x000fe400078e0015 */
[----:B------:R-:W-:Y:S02]  /*5e8b0*/  IMAD.MOV.U32 R18, RZ, RZ, R9 ;  /* 0x000000ffff127224 */ /* 0x000fe400078e0009 */
[----:B------:R-:W-:Y:S02]  /*5e8c0*/  IMAD.MOV.U32 R21, RZ, RZ, R10 ;  /* 0x000000ffff157224 */ /* 0x000fe400078e000a */
.L_x_52209:
[----:B------:R-:W-:Y:S05]  /*5e8d0*/  BSYNC B1 ;  /* 0x0000000000017941 */ /* 0x000fea0003800000 */
.L_x_52207:
        /* <DEDUP_REMOVED lines=9> */
.L_x_52211:
[----:B------:R-:W-:Y:S02]  /*5e970*/  IMAD.MOV.U32 R53, RZ, RZ, R51 ;  /* 0x000000ffff357224 */ /* 0x000fe400078e0033 */
[----:B------:R-:W-:Y:S02]  /*5e980*/  IMAD.MOV.U32 R9, RZ, RZ, R17 ;  /* 0x000000ffff097224 */ /* 0x000fe400078e0011 */
[----:B------:R-:W-:Y:S02]  /*5e990*/  IMAD.MOV.U32 R51, RZ, RZ, R48 ;  /* 0x000000ffff337224 */ /* 0x000fe400078e0030 */
[----:B------:R-:W-:Y:S02]  /*5e9a0*/  IMAD.MOV.U32 R17, RZ, RZ, R6 ;  /* 0x000000ffff117224 */ /* 0x000fe400078e0006 */
.L_x_52212:
[----:B------:R-:W-:Y:S05]  /*5e9b0*/  BSYNC B1 ;  /* 0x0000000000017941 */ /* 0x000fea0003800000 */
.L_x_52210:
        /* <DEDUP_REMOVED lines=9> */
.L_x_52214:
[----:B------:R-:W-:Y:S02]  /*5ea50*/  IMAD.MOV.U32 R10, RZ, RZ, R53 ;  /* 0x000000ffff0a7224 */ /* 0x000fe400078e0035 */
[----:B------:R-:W-:Y:S02]  /*5ea60*/  IMAD.MOV.U32 R6, RZ, RZ, R9 ;  /* 0x000000ffff067224 */ /* 0x000fe400078e0009 */
[----:B------:R-:W-:Y:S02]  /*5ea70*/  IMAD.MOV.U32 R53, RZ, RZ, R50 ;  /* 0x000000ffff357224 */ /* 0x000fe400078e0032 */
[----:B------:R-:W-:Y:S02]  /*5ea80*/  IMAD.MOV.U32 R9, RZ, RZ, R8 ;  /* 0x000000ffff097224 */ /* 0x000fe400078e0008 */
.L_x_52215:
[----:B------:R-:W-:Y:S05]  /*5ea90*/  BSYNC B1 ;  /* 0x0000000000017941 */ /* 0x000fea0003800000 */
.L_x_52213:
        /* <DEDUP_REMOVED lines=9> */
.L_x_52217:
[----:B------:R-:W-:Y:S02]  /*5eb30*/  IMAD.MOV.U32 R55, RZ, RZ, R10 ;  /* 0x000000ffff377224 */ /* 0x000fe400078e000a */
[----:B------:R-:W-:Y:S02]  /*5eb40*/  IMAD.MOV.U32 R8, RZ, RZ, R6 ;  /* 0x000000ffff087224 */ /* 0x000fe400078e0006 */
[----:B------:R-:W-:Y:S02]  /*5eb50*/  IMAD.MOV.U32 R10, RZ, RZ, R47 ;  /* 0x000000ffff0a7224 */ /* 0x000fe400078e002f */
[----:B------:R-:W-:Y:S02]  /*5eb60*/  IMAD.MOV.U32 R6, RZ, RZ, R45 ;  /* 0x000000ffff067224 */ /* 0x000fe400078e002d */
.L_x_52218:
[----:B------:R-:W-:Y:S05]  /*5eb70*/  BSYNC B1 ;  /* 0x0000000000017941 */ /* 0x000fea0003800000 */
.L_x_52216:
        /* <DEDUP_REMOVED lines=9> */
.L_x_52220:
[----:B------:R-:W-:Y:S02]  /*5ec10*/  IMAD.MOV.U32 R47, RZ, RZ, R55 ;  /* 0x000000ffff2f7224 */ /* 0x000fe400078e0037 */
[----:B------:R-:W-:Y:S02]  /*5ec20*/  IMAD.MOV.U32 R45, RZ, RZ, R8 ;  /* 0x000000ffff2d7224 */ /* 0x000fe400078e0008 */
[----:B------:R-:W-:Y:S02]  /*5ec30*/  IMAD.MOV.U32 R55, RZ, RZ, R52 ;  /* 0x000000ffff377224 */ /* 0x000fe400078e0034 */
[----:B------:R-:W-:Y:S02]  /*5ec40*/  IMAD.MOV.U32 R8, RZ, RZ, R49 ;  /* 0x000000ffff087224 */ /* 0x000fe400078e0031 */
.L_x_52221:
[----:B------:R-:W-:Y:S05]  /*5ec50*/  BSYNC B1 ;  /* 0x0000000000017941 */ /* 0x000fea0003800000 */
.L_x_52219:
        /* <DEDUP_REMOVED lines=16> */
.L_x_52223:
[----:B------:R-:W-:Y:S01]  /*5ed60*/  IMAD.MOV.U32 R35, RZ, RZ, R19 ;  /* 0x000000ffff237224 */ /* 0x000fe200078e0013 */
[----:B------:R-:W-:Y:S01]  /*5ed70*/  MOV R19, R16 ;  /* 0x0000001000137202 */ /* 0x000fe20000000f00 */
[----:B------:R-:W-:Y:S02]  /*5ed80*/  IMAD.MOV.U32 R15, RZ, RZ, R71 ;  /* 0x000000ffff0f7224 */ /* 0x000fe400078e0047 */
[----:B------:R-:W-:Y:S02]  /*5ed90*/  IMAD.MOV.U32 R71, RZ, RZ, R14 ;  /* 0x000000ffff477224 */ /* 0x000fe400078e000e */
.L_x_52224:
[----:B------:R-:W-:Y:S05]  /*5eda0*/  BSYNC B1 ;  /* 0x0000000000017941 */ /* 0x000fea0003800000 */
.L_x_52222:
        /* <DEDUP_REMOVED lines=9> */
.L_x_52226:
[----:B------:R-:W-:Y:S01]  /*5ee40*/  IMAD.MOV.U32 R14, RZ, RZ, R35 ;  /* 0x000000ffff0e7224 */ /* 0x000fe200078e0023 */
[----:B------:R-:W-:Y:S01]  /*5ee50*/  MOV R35, R34 ;  /* 0x0000002200237202 */ /* 0x000fe20000000f00 */
[----:B------:R-:W-:Y:S02]  /*5ee60*/  IMAD.MOV.U32 R49, RZ, RZ, R15 ;  /* 0x000000ffff317224 */ /* 0x000fe400078e000f */
[----:B------:R-:W-:Y:S02]  /*5ee70*/  IMAD.MOV.U32 R15, RZ, RZ, R20 ;  /* 0x000000ffff0f7224 */ /* 0x000fe400078e0014 */
.L_x_52227:
[----:B------:R-:W-:Y:S05]  /*5ee80*/  BSYNC B1 ;  /* 0x0000000000017941 */ /* 0x000fea0003800000 */
.L_x_52225:
        /* <DEDUP_REMOVED lines=9> */
.L_x_52229:
[----:B------:R-:W-:Y:S01]  /*5ef20*/  IMAD.MOV.U32 R57, RZ, RZ, R14 ;  /* 0x000000ffff397224 */ /* 0x000fe200078e000e */
[----:B------:R-:W-:Y:S01]  /*5ef30*/  MOV R14, R13 ;  /* 0x0000000d000e7202 */ /* 0x000fe20000000f00 */
[----:B------:R-:W-:Y:S02]  /*5ef40*/  IMAD.MOV.U32 R16, RZ, RZ, R49 ;  /* 0x000000ffff107224 */ /* 0x000fe400078e0031 */
[----:B------:R-:W-:Y:S02]  /*5ef50*/  IMAD.MOV.U32 R49, RZ, RZ, R12 ;  /* 0x000000ffff317224 */ /* 0x000fe400078e000c */
.L_x_52230:
[----:B------:R-:W-:Y:S05]  /*5ef60*/  BSYNC B1 ;  /* 0x0000000000017941 */ /* 0x000fea0003800000 */
.L_x_52228:
        /* <DEDUP_REMOVED lines=9> */
.L_x_52232:
[----:B------:R-:W-:Y:S01]  /*5f000*/  IMAD.MOV.U32 R59, RZ, RZ, R57 ;  /* 0x000000ffff3b7224 */ /* 0x000fe200078e0039 */
[----:B------:R-:W-:Y:S01]  /*5f010*/  MOV R57, R44 ;  /* 0x0000002c00397202 */ /* 0x000fe20000000f00 */
[----:B------:R-:W-:Y:S02]  /*5f020*/  IMAD.MOV.U32 R13, RZ, RZ, R16 ;  /* 0x000000ffff0d7224 */ /* 0x000fe400078e0010 */
[----:B------:R-:W-:Y:S02]  /*5f030*/  IMAD.MOV.U32 R16, RZ, RZ, R33 ;  /* 0x000000ffff107224 */ /* 0x000fe400078e0021 */
.L_x_52233:
[----:B------:R-:W-:Y:S05]  /*5f040*/  BSYNC B1 ;  /* 0x0000000000017941 */ /* 0x000fea0003800000 */
.L_x_52231:
        /* <DEDUP_REMOVED lines=9> */
.L_x_52235:
[----:B------:R-:W-:Y:S01]  /*5f0e0*/  IMAD.MOV.U32 R12, RZ, RZ, R59 ;  /* 0x000000ffff0c7224 */ /* 0x000fe200078e003b */
[----:B------:R-:W-:Y:S01]  /*5f0f0*/  MOV R59, R54 ;  /* 0x00000036003b7202 */ /* 0x000fe20000000f00 */
[----:B------:R-:W-:Y:S02]  /*5f100*/  IMAD.MOV.U32 R33, RZ, RZ, R13 ;  /* 0x000000ffff217224 */ /* 0x000fe400078e000d */
[----:B------:R-:W-:Y:S02]  /*5f110*/  IMAD.MOV.U32 R13, RZ, RZ, R4 ;  /* 0x000000ffff0d7224 */ /* 0x000fe400078e0004 */
.L_x_52236:
[----:B------:R-:W-:Y:S05]  /*5f120*/  BSYNC B1 ;  /* 0x0000000000017941 */ /* 0x000fea0003800000 */
.L_x_52234:
        /* <DEDUP_REMOVED lines=9> */
.L_x_52238:
[----:B------:R-:W-:Y:S01]  /*5f1c0*/  IMAD.MOV.U32 R4, RZ, RZ, R12 ;  /* 0x000000ffff047224 */ /* 0x000fe200078e000c */
[----:B------:R-:W-:Y:S01]  /*5f1d0*/  MOV R12, R5 ;  /* 0x00000005000c7202 */ /* 0x000fe20000000f00 */
[----:B------:R-:W-:Y:S02]  /*5f1e0*/  IMAD.MOV.U32 R61, RZ, RZ, R33 ;  /* 0x000000ffff3d7224 */ /* 0x000fe400078e0021 */
[----:B------:R-:W-:Y:S02]  /*5f1f0*/  IMAD.MOV.U32 R33, RZ, RZ, R32 ;  /* 0x000000ffff217224 */ /* 0x000fe400078e0020 */
.L_x_52239:
[----:B------:R-:W-:Y:S05]  /*5f200*/  BSYNC B1 ;  /* 0x0000000000017941 */ /* 0x000fea0003800000 */
.L_x_52237:
        /* <DEDUP_REMOVED lines=9> */
.L_x_52241:
[----:B------:R-:W-:Y:S01]  /*5f2a0*/  IMAD.MOV.U32 R20, RZ, RZ, R4 ;  /* 0x000000ffff147224 */ /* 0x000fe200078e0004 */
[----:B------:R-:W-:Y:S01]  /*5f2b0*/  MOV R4, R7 ;  /* 0x0000000700047202 */ /* 0x000fe20000000f00 */
[----:B------:R-:W-:Y:S02]  /*5f2c0*/  IMAD.MOV.U32 R5, RZ, RZ, R61 ;  /* 0x000000ffff057224 */ /* 0x000fe400078e003d */
[----:B------:R-:W-:Y:S02]  /*5f2d0*/  IMAD.MOV.U32 R61, RZ, RZ, R56 ;  /* 0x000000ffff3d7224 */ /* 0x000fe400078e0038 */
.L_x_52242:
[----:B------:R-:W-:Y:S05]  /*5f2e0*/  BSYNC B1 ;  /* 0x0000000000017941 */ /* 0x000fea0003800000 */
.L_x_52240:
        /* <DEDUP_REMOVED lines=9> */
.L_x_52244:
[----:B------:R-:W-:Y:S01]  /*5f380*/  IMAD.MOV.U32 R63, RZ, RZ, R20 ;  /* 0x000000ffff3f7224 */ /* 0x000fe200078e0014 */
[----:B------:R-:W-:Y:S01]  /*5f390*/  MOV R20, R11 ;  /* 0x0000000b00147202 */ /* 0x000fe20000000f00 */
[----:B------:R-:W-:Y:S02]  /*5f3a0*/  IMAD.MOV.U32 R7, RZ, RZ, R5 ;  /* 0x000000ffff077224 */ /* 0x000fe400078e0005 */
[----:B------:R-:W-:Y:S02]  /*5f3b0*/  IMAD.MOV.U32 R5, RZ, RZ, R46 ;  /* 0x000000ffff057224 */ /* 0x000fe400078e002e */
.L_x_52245:
[----:B------:R-:W-:Y:S05]  /*5f3c0*/  BSYNC B1 ;  /* 0x0000000000017941 */ /* 0x000fea0003800000 */
.L_x_52243:
        /* <DEDUP_REMOVED lines=9> */
.L_x_52247:
[----:B------:R-:W-:Y:S01]  /*5f460*/  IMAD.MOV.U32 R11, RZ, RZ, R63 ;  /* 0x000000ffff0b7224 */ /* 0x000fe200078e003f */
[----:B------:R-:W-:Y:S01]  /*5f470*/  MOV R63, R58 ;  /* 0x0000003a003f7202 */ /* 0x000fe20000000f00 */
[----:B------:R-:W-:Y:S02]  /*5f480*/  IMAD.MOV.U32 R32, RZ, RZ, R7 ;  /* 0x000000ffff207224 */ /* 0x000fe400078e0007 */
[----:B------:R-:W-:Y:S02]  /*5f490*/  IMAD.MOV.U32 R7, RZ, RZ, R22 ;  /* 0x000000ffff077224 */ /* 0x000fe400078e0016 */
.L_x_52248:
[----:B------:R-:W-:Y:S05]  /*5f4a0*/  BSYNC B1 ;  /* 0x0000000000017941 */ /* 0x000fea0003800000 */
.L_x_52246:
        /* <DEDUP_REMOVED lines=9> */
.L_x_52250:
[----:B------:R-:W-:Y:S01]  /*5f540*/  IMAD.MOV.U32 R34, RZ, RZ, R11 ;  /* 0x000000ffff227224 */ /* 0x000fe200078e000b */
[----:B------:R-:W-:Y:S01]  /*5f550*/  MOV R11, R18 ;  /* 0x00000012000b7202 */ /* 0x000fe20000000f00 */
[----:B------:R-:W-:Y:S02]  /*5f560*/  IMAD.MOV.U32 R22, RZ, RZ, R32 ;  /* 0x000000ffff167224 */ /* 0x000fe400078e0020 */
[----:B------:R-:W-:Y:S02]  /*5f570*/  IMAD.MOV.U32 R32, RZ, RZ, R21 ;  /* 0x000000ffff207224 */ /* 0x000fe400078e0015 */
.L_x_52251:
[----:B------:R-:W-:Y:S05]  /*5f580*/  BSYNC B1 ;  /* 0x0000000000017941 */ /* 0x000fea0003800000 */
.L_x_52249:
        /* <DEDUP_REMOVED lines=9> */
.L_x_52253:
[----:B------:R-:W-:Y:S01]  /*5f620*/  IMAD.MOV.U32 R44, RZ, RZ, R34 ;  /* 0x000000ffff2c7224 */ /* 0x000fe200078e0022 */
[----:B------:R-:W-:Y:S01]  /*5f630*/  MOV R34, R51 ;  /* 0x0000003300227202 */ /* 0x000fe20000000f00 */
[----:B------:R-:W-:Y:S02]  /*5f640*/  IMAD.MOV.U32 R18, RZ, RZ, R22 ;  /* 0x000000ffff127224 */ /* 0x000fe400078e0016 */
[----:B------:R-:W-:Y:S02]  /*5f650*/  IMAD.MOV.U32 R22, RZ, RZ, R17 ;  /* 0x000000ffff167224 */ /* 0x000fe400078e0011 */
.L_x_52254:
[----:B------:R-:W-:Y:S05]  /*5f660*/  BSYNC B1 ;  /* 0x0000000000017941 */ /* 0x000fea0003800000 */
.L_x_52252:
        /* <DEDUP_REMOVED lines=9> */
.L_x_52256:
[----:B------:R-:W-:Y:S01]  /*5f700*/  IMAD.MOV.U32 R21, RZ, RZ, R44 ;  /* 0x000000ffff157224 */ /* 0x000fe200078e002c */
[----:B------:R-:W-:Y:S01]  /*5f710*/  MOV R44, R53 ;  /* 0x00000035002c7202 */ /* 0x000fe20000000f00 */
[----:B------:R-:W-:Y:S02]  /*5f720*/  IMAD.MOV.U32 R17, RZ, RZ, R18 ;  /* 0x000000ffff117224 */ /* 0x000fe400078e0012 */
[----:B------:R-:W-:Y:S02]  /*5f730*/  IMAD.MOV.U32 R18, RZ, RZ, R9 ;  /* 0x000000ffff127224 */ /* 0x000fe400078e0009 */
.L_x_52257:
[----:B------:R-:W-:Y:S05]  /*5f740*/  BSYNC B1 ;  /* 0x0000000000017941 */ /* 0x000fea0003800000 */
.L_x_52255:
        /* <DEDUP_REMOVED lines=9> */
.L_x_52259:
[----:B------:R-:W-:Y:S01]  /*5f7e0*/  IMAD.MOV.U32 R46, RZ, RZ, R21 ;  /* 0x000000ffff2e7224 */ /* 0x000fe200078e0015 */
[----:B------:R-:W-:Y:S01]  /*5f7f0*/  MOV R21, R10 ;  /* 0x0000000a00157202 */ /* 0x000fe20000000f00 */
[----:B------:R-:W-:Y:S02]  /*5f800*/  IMAD.MOV.U32 R9, RZ, RZ, R17 ;  /* 0x000000ffff097224 */ /* 0x000fe400078e0011 */
[----:B------:R-:W-:Y:S02]  /*5f810*/  IMAD.MOV.U32 R17, RZ, RZ, R6 ;  /* 0x000000ffff117224 */ /* 0x000fe400078e0006 */
.L_x_52260:
[----:B------:R-:W-:Y:S05]  /*5f820*/  BSYNC B1 ;  /* 0x0000000000017941 */ /* 0x000fea0003800000 */
.L_x_52258:
        /* <DEDUP_REMOVED lines=9> */
.L_x_52262:
[----:B------:R-:W-:Y:S01]  /*5f8c0*/  IMAD.MOV.U32 R10, RZ, RZ, R46 ;  /* 0x000000ffff0a7224 */ /* 0x000fe200078e002e */
[----:B------:R-:W-:Y:S01]  /*5f8d0*/  MOV R46, R55 ;  /* 0x00000037002e7202 */ /* 0x000fe20000000f00 */
[----:B------:R-:W-:Y:S02]  /*5f8e0*/  IMAD.MOV.U32 R6, RZ, RZ, R9 ;  /* 0x000000ffff067224 */ /* 0x000fe400078e0009 */
[----:B------:R-:W-:Y:S02]  /*5f8f0*/  IMAD.MOV.U32 R9, RZ, RZ, R8 ;  /* 0x000000ffff097224 */ /* 0x000fe400078e0008 */
.L_x_52263:
[----:B------:R-:W-:Y:S05]  /*5f900*/  BSYNC B1 ;  /* 0x0000000000017941 */ /* 0x000fea0003800000 */
.L_x_52261:
        /* <DEDUP_REMOVED lines=9> */
.L_x_52265:
[----:B------:R-:W-:Y:S01]  /*5f9a0*/  IMAD.MOV.U32 R48, RZ, RZ, R10 ;  /* 0x000000ffff307224 */ /* 0x000fe200078e000a */
[----:B------:R-:W-:Y:S01]  /*5f9b0*/  MOV R10, R47 ;  /* 0x0000002f000a7202 */ /* 0x000fe20000000f00 */
[----:B------:R-:W-:Y:S02]  /*5f9c0*/  IMAD.MOV.U32 R8, RZ, RZ, R6 ;  /* 0x000000ffff087224 */ /* 0x000fe400078e0006 */
[----:B------:R-:W-:Y:S02]  /*5f9d0*/  IMAD.MOV.U32 R6, RZ, RZ, R45 ;  /* 0x000000ffff067224 */ /* 0x000fe400078e002d */
.L_x_52266:
[----:B------:R-:W-:Y:S05]  /*5f9e0*/  BSYNC B1 ;  /* 0x0000000000017941 */ /* 0x000fea0003800000 */
.L_x_52264:
        /* <DEDUP_REMOVED lines=16> */
.L_x_52268:
[----:B------:R-:W-:Y:S01]  /*5faf0*/  MOV R36, R19 ;  /* 0x0000001300247202 */ /* 0x000fe20000000f00 */
[----:B------:R-:W-:Y:S02]  /*5fb00*/  IMAD.MOV.U32 R24, RZ, RZ, R71 ;  /* 0x000000ffff187224 */ /* 0x000fe400078e0047 */
[----:B------:R-:W-:Y:S02]  /*5fb10*/  IMAD.MOV.U32 R19, RZ, RZ, R35 ;  /* 0x000000ffff137224 */ /* 0x000fe400078e0023 */
[----:B------:R-:W-:Y:S02]  /*5fb20*/  IMAD.MOV.U32 R71, RZ, RZ, R15 ;  /* 0x000000ffff477224 */ /* 0x000fe400078e000f */
.L_x_52269:
[----:B------:R-:W-:Y:S05]  /*5fb30*/  BSYNC B1 ;  /* 0x0000000000017941 */ /* 0x000fea0003800000 */
.L_x_52267:
        /* <DEDUP_REMOVED lines=9> */
.L_x_52271:
[----:B------:R-:W-:Y:S01]  /*5fbd0*/  MOV R50, R36 ;  /* 0x0000002400327202 */ /* 0x000fe20000000f00 */
[----:B------:R-:W-:Y:S02]  /*5fbe0*/  IMAD.MOV.U32 R15, RZ, RZ, R24 ;  /* 0x000000ffff0f7224 */ /* 0x000fe400078e0018 */
[----:B------:R-:W-:Y:S02]  /*5fbf0*/  IMAD.MOV.U32 R36, RZ, RZ, R14 ;  /* 0x000000ffff247224 */ /* 0x000fe400078e000e */
[----:B------:R-:W-:Y:S02]  /*5fc00*/  IMAD.MOV.U32 R24, RZ, RZ, R49 ;  /* 0x000000ffff187224 */ /* 0x000fe400078e0031 */
.L_x_52272:
[----:B------:R-:W-:Y:S05]  /*5fc10*/  BSYNC B1 ;  /* 0x0000000000017941 */ /* 0x000fea0003800000 */
.L_x_52270:
        /* <DEDUP_REMOVED lines=9> */
.L_x_52274:
[----:B------:R-:W-:Y:S01]  /*5fcb0*/  MOV R52, R50 ;  /* 0x0000003200347202 */ /* 0x000fe20000000f00 */
[----:B------:R-:W-:Y:S02]  /*5fcc0*/  IMAD.MOV.U32 R14, RZ, RZ, R15 ;  /* 0x000000ffff0e7224 */ /* 0x000fe400078e000f */
[----:B------:R-:W-:Y:S02]  /*5fcd0*/  IMAD.MOV.U32 R50, RZ, RZ, R57 ;  /* 0x000000ffff327224 */ /* 0x000fe400078e0039 */
[----:B------:R-:W-:Y:S02]  /*5fce0*/  IMAD.MOV.U32 R15, RZ, RZ, R16 ;  /* 0x000000ffff0f7224 */ /* 0x000fe400078e0010 */
.L_x_52275:
[----:B------:R-:W-:Y:S05]  /*5fcf0*/  BSYNC B1 ;  /* 0x0000000000017941 */ /* 0x000fea0003800000 */
.L_x_52273:
        /* <DEDUP_REMOVED lines=9> */
.L_x_52277:
[----:B------:R-:W-:Y:S01]  /*5fd90*/  MOV R35, R52 ;  /* 0x0000003400237202 */ /* 0x000fe20000000f00 */
[----:B------:R-:W-:Y:S02]  /*5fda0*/  IMAD.MOV.U32 R16, RZ, RZ, R14 ;  /* 0x000000ffff107224 */ /* 0x000fe400078e000e */
[----:B------:R-:W-:Y:S02]  /*5fdb0*/  IMAD.MOV.U32 R52, RZ, RZ, R59 ;  /* 0x000000ffff347224 */ /* 0x000fe400078e003b */
[----:B------:R-:W-:Y:S02]  /*5fdc0*/  IMAD.MOV.U32 R14, RZ, RZ, R13 ;  /* 0x000000ffff0e7224 */ /* 0x000fe400078e000d */
.L_x_52278:
[----:B------:R-:W-:Y:S05]  /*5fdd0*/  BSYNC B1 ;  /* 0x0000000000017941 */ /* 0x000fea0003800000 */
.L_x_52276:
        /* <DEDUP_REMOVED lines=9> */
.L_x_52280:
[----:B------:R-:W-:Y:S01]  /*5fe70*/  MOV R13, R35 ;  /* 0x00000023000d7202 */ /* 0x000fe20000000f00 */
[----:B------:R-:W-:Y:S02]  /*5fe80*/  IMAD.MOV.U32 R54, RZ, RZ, R16 ;  /* 0x000000ffff367224 */ /* 0x000fe400078e0010 */
[----:B------:R-:W-:Y:S02]  /*5fe90*/  IMAD.MOV.U32 R35, RZ, RZ, R12 ;  /* 0x000000ffff237224 */ /* 0x000fe400078e000c */
[----:B------:R-:W-:Y:S02]  /*5fea0*/  IMAD.MOV.U32 R16, RZ, RZ, R33 ;  /* 0x000000ffff107224 */ /* 0x000fe400078e0021 */
.L_x_52281:
[----:B------:R-:W-:Y:S05]  /*5feb0*/  BSYNC B1 ;  /* 0x0000000000017941 */ /* 0x000fea0003800000 */
.L_x_52279:
        /* <DEDUP_REMOVED lines=9> */
.L_x_52283:
[----:B------:R-:W-:Y:S01]  /*5ff50*/  MOV R33, R13 ;  /* 0x0000000d00217202 */ /* 0x000fe20000000f00 */
[----:B------:R-:W-:Y:S02]  /*5ff60*/  IMAD.MOV.U32 R12, RZ, RZ, R54 ;  /* 0x000000ffff0c7224 */ /* 0x000fe400078e0036 */
[----:B------:R-:W-:Y:S02]  /*5ff70*/  IMAD.MOV.U32 R13, RZ, RZ, R4 ;  /* 0x000000ffff0d7224 */ /* 0x000fe400078e0004 */
[----:B------:R-:W-:Y:S02]  /*5ff80*/  IMAD.MOV.U32 R54, RZ, RZ, R61 ;  /* 0x000000ffff367224 */ /* 0x000fe400078e003d */
.L_x_52284:
[----:B------:R-:W-:Y:S05]  /*5ff90*/  BSYNC B1 ;  /* 0x0000000000017941 */ /* 0x000fea0003800000 */
.L_x_52282:
        /* <DEDUP_REMOVED lines=9> */
.L_x_52286:
[----:B------:R-:W-:Y:S01]  /*60030*/  MOV R56, R33 ;  /* 0x0000002100387202 */ /* 0x000fe20000000f00 */
[----:B------:R-:W-:Y:S02]  /*60040*/  IMAD.MOV.U32 R4, RZ, RZ, R12 ;  /* 0x000000ffff047224 */ /* 0x000fe400078e000c */
[----:B------:R-:W-:Y:S02]  /*60050*/  IMAD.MOV.U32 R33, RZ, RZ, R20 ;  /* 0x000000ffff217224 */ /* 0x000fe400078e0014 */
[----:B------:R-:W-:Y:S02]  /*60060*/  IMAD.MOV.U32 R12, RZ, RZ, R5 ;  /* 0x000000ffff0c7224 */ /* 0x000fe400078e0005 */
.L_x_52287:
[----:B------:R-:W-:Y:S05]  /*60070*/  BSYNC B1 ;  /* 0x0000000000017941 */ /* 0x000fea0003800000 */
.L_x_52285:
        /* <DEDUP_REMOVED lines=9> */
.L_x_52289:
[----:B------:R-:W-:Y:S01]  /*60110*/  MOV R20, R56 ;  /* 0x0000003800147202 */ /* 0x000fe20000000f00 */
[----:B------:R-:W-:Y:S02]  /*60120*/  IMAD.MOV.U32 R5, RZ, RZ, R4 ;  /* 0x000000ffff057224 */ /* 0x000fe400078e0004 */
[----:B------:R-:W-:Y:S02]  /*60130*/  IMAD.MOV.U32 R56, RZ, RZ, R63 ;  /* 0x000000ffff387224 */ /* 0x000fe400078e003f */
[----:B------:R-:W-:Y:S02]  /*60140*/  IMAD.MOV.U32 R4, RZ, RZ, R7 ;  /* 0x000000ffff047224 */ /* 0x000fe400078e0007 */
.L_x_52290:
[----:B------:R-:W-:Y:S05]  /*60150*/  BSYNC B1 ;  /* 0x0000000000017941 */ /* 0x000fea0003800000 */
.L_x_52288:
        /* <DEDUP_REMOVED lines=9> */
.L_x_52292:
[----:B------:R-:W-:Y:S01]  /*601f0*/  MOV R45, R20 ;  /* 0x00000014002d7202 */ /* 0x000fe20000000f00 */
[----:B------:R-:W-:Y:S02]  /*60200*/  IMAD.MOV.U32 R7, RZ, RZ, R5 ;  /* 0x000000ffff077224 */ /* 0x000fe400078e0005 */
[----:B------:R-:W-:Y:S02]  /*60210*/  IMAD.MOV.U32 R20, RZ, RZ, R11 ;  /* 0x000000ffff147224 */ /* 0x000fe400078e000b */
[----:B------:R-:W-:Y:S02]  /*60220*/  IMAD.MOV.U32 R5, RZ, RZ, R32 ;  /* 0x000000ffff057224 */ /* 0x000fe400078e0020 */
.L_x_52293:
[----:B------:R-:W-:Y:S05]  /*60230*/  BSYNC B1 ;  /* 0x0000000000017941 */ /* 0x000fea0003800000 */
.L_x_52291:
        /* <DEDUP_REMOVED lines=9> */
.L_x_52295:
[----:B------:R-:W-:Y:S01]  /*602d0*/  MOV R47, R45 ;  /* 0x0000002d002f7202 */ /* 0x000fe20000000f00 */
[----:B------:R-:W-:Y:S02]  /*602e0*/  IMAD.MOV.U32 R11, RZ, RZ, R7 ;  /* 0x000000ffff0b7224 */ /* 0x000fe400078e0007 */
[----:B------:R-:W-:Y:S02]  /*602f0*/  IMAD.MOV.U32 R45, RZ, RZ, R34 ;  /* 0x000000ffff2d7224 */ /* 0x000fe400078e0022 */
[----:B------:R-:W-:Y:S02]  /*60300*/  IMAD.MOV.U32 R7, RZ, RZ, R22 ;  /* 0x000000ffff077224 */ /* 0x000fe400078e0016 */
.L_x_52296:
[----:B------:R-:W-:Y:S05]  /*60310*/  BSYNC B1 ;  /* 0x0000000000017941 */ /* 0x000fea0003800000 */
.L_x_52294:
        /* <DEDUP_REMOVED lines=9> */
.L_x_52298:
[----:B------:R-:W-:Y:S01]  /*603b0*/  MOV R32, R47 ;  /* 0x0000002f00207202 */ /* 0x000fe20000000f00 */
[----:B------:R-:W-:Y:S02]  /*603c0*/  IMAD.MOV.U32 R22, RZ, RZ, R11 ;  /* 0x000000ffff167224 */ /* 0x000fe400078e000b */
[----:B------:R-:W-:Y:S02]  /*603d0*/  IMAD.MOV.U32 R47, RZ, RZ, R44 ;  /* 0x000000ffff2f7224 */ /* 0x000fe400078e002c */
[----:B------:R-:W-:Y:S02]  /*603e0*/  IMAD.MOV.U32 R11, RZ, RZ, R18 ;  /* 0x000000ffff0b7224 */ /* 0x000fe400078e0012 */
.L_x_52299:
[----:B------:R-:W-:Y:S05]  /*603f0*/  BSYNC B1 ;  /* 0x0000000000017941 */ /* 0x000fea0003800000 */
.L_x_52297:
        /* <DEDUP_REMOVED lines=9> */
.L_x_52301:
[----:B------:R-:W-:Y:S01]  /*60490*/  MOV R49, R32 ;  /* 0x0000002000317202 */ /* 0x000fe20000000f00 */
[----:B------:R-:W-:Y:S02]  /*604a0*/  IMAD.MOV.U32 R18, RZ, RZ, R22 ;  /* 0x000000ffff127224 */ /* 0x000fe400078e0016 */
[----:B------:R-:W-:Y:S02]  /*604b0*/  IMAD.MOV.U32 R32, RZ, RZ, R21 ;  /* 0x000000ffff207224 */ /* 0x000fe400078e0015 */
[----:B------:R-:W-:Y:S02]  /*604c0*/  IMAD.MOV.U32 R22, RZ, RZ, R17 ;  /* 0x000000ffff167224 */ /* 0x000fe400078e0011 */
.L_x_52302:
[----:B------:R-:W-:Y:S05]  /*604d0*/  BSYNC B1 ;  /* 0x0000000000017941 */ /* 0x000fea0003800000 */
.L_x_52300:
        /* <DEDUP_REMOVED lines=9> */
.L_x_52304:
[----:B------:R-:W-:Y:S01]  /*60570*/  MOV R21, R49 ;  /* 0x0000003100157202 */ /* 0x000fe20000000f00 */
[----:B------:R-:W-:Y:S02]  /*60580*/  IMAD.MOV.U32 R17, RZ, RZ, R18 ;  /* 0x000000ffff117224 */ /* 0x000fe400078e0012 */
[----:B------:R-:W-:Y:S02]  /*60590*/  IMAD.MOV.U32 R49, RZ, RZ, R46 ;  /* 0x000000ffff317224 */ /* 0x000fe400078e002e */
[----:B------:R-:W-:Y:S02]  /*605a0*/  IMAD.MOV.U32 R18, RZ, RZ, R9 ;  /* 0x000000ffff127224 */ /* 0x000fe400078e0009 */
.L_x_52305:
[----:B------:R-:W-:Y:S05]  /*605b0*/  BSYNC B1 ;  /* 0x0000000000017941 */ /* 0x000fea0003800000 */
.L_x_52303:
        /* <DEDUP_REMOVED lines=9> */
.L_x_52307:
[----:B------:R-:W-:Y:S01]  /*60650*/  MOV R51, R21 ;  /* 0x0000001500337202 */ /* 0x000fe20000000f00 */
[----:B------:R-:W-:Y:S02]  /*60660*/  IMAD.MOV.U32 R9, RZ, RZ, R17 ;  /* 0x000000ffff097224 */ /* 0x000fe400078e0011 */
[----:B------:R-:W-:Y:S02]  /*60670*/  IMAD.MOV.U32 R21, RZ, RZ, R10 ;  /* 0x000000ffff157224 */ /* 0x000fe400078e000a */
[----:B------:R-:W-:Y:S02]  /*60680*/  IMAD.MOV.U32 R17, RZ, RZ, R6 ;  /* 0x000000ffff117224 */ /* 0x000fe400078e0006 */
.L_x_52308:
[----:B------:R-:W-:Y:S05]  /*60690*/  BSYNC B1 ;  /* 0x0000000000017941 */ /* 0x000fea0003800000 */
.L_x_52306:
        /* <DEDUP_REMOVED lines=9> */
.L_x_52310:
[----:B------:R-:W-:Y:S01]  /*60730*/  MOV R10, R51 ;  /* 0x00000033000a7202 */ /* 0x000fe20000000f00 */
[----:B------:R-:W-:Y:S02]  /*60740*/  IMAD.MOV.U32 R6, RZ, RZ, R9 ;  /* 0x000000ffff067224 */ /* 0x000fe400078e0009 */
[----:B------:R-:W-:Y:S02]  /*60750*/  IMAD.MOV.U32 R51, RZ, RZ, R48 ;  /* 0x000000ffff337224 */ /* 0x000fe400078e0030 */
[----:B------:R-:W-:Y:S02]  /*60760*/  IMAD.MOV.U32 R9, RZ, RZ, R8 ;  /* 0x000000ffff097224 */ /* 0x000fe400078e0008 */
.L_x_52311:
[----:B------:R-:W-:Y:S05]  /*60770*/  BSYNC B1 ;  /* 0x0000000000017941 */ /* 0x000fea0003800000 */
.L_x_52309:
        /* <DEDUP_REMOVED lines=16> */
.L_x_52313:
[----:B------:R-:W-:Y:S02]  /*60880*/  IMAD.MOV.U32 R25, RZ, RZ, R19 ;  /* 0x000000ffff197224 */ /* 0x000fe400078e0013 */
[----:B------:R-:W-:Y:S02]  /*60890*/  IMAD.MOV.U32 R8, RZ, RZ, R71 ;  /* 0x000000ffff087224 */ /* 0x000fe400078e0047 */
[----:B------:R-:W-:Y:S02]  /*608a0*/  IMAD.MOV.U32 R19, RZ, RZ, R36 ;  /* 0x000000ffff137224 */ /* 0x000fe400078e0024 */
[----:B------:R-:W-:Y:S02]  /*608b0*/  IMAD.MOV.U32 R71, RZ, RZ, R24 ;  /* 0x000000ffff477224 */ /* 0x000fe400078e0018 */
.L_x_52314:
[----:B------:R-:W-:Y:S05]  /*608c0*/  BSYNC B1 ;  /* 0x0000000000017941 */ /* 0x000fea0003800000 */
.L_x_52312:
        /* <DEDUP_REMOVED lines=9> */
.L_x_52316:
[----:B------:R-:W-:Y:S02]  /*60960*/  IMAD.MOV.U32 R53, RZ, RZ, R25 ;  /* 0x000000ffff357224 */ /* 0x000fe400078e0019 */
[----:B------:R-:W-:Y:S02]  /*60970*/  IMAD.MOV.U32 R37, RZ, RZ, R8 ;  /* 0x000000ffff257224 */ /* 0x000fe400078e0008 */
[----:B------:R-:W-:Y:S02]  /*60980*/  IMAD.MOV.U32 R25, RZ, RZ, R50 ;  /* 0x000000ffff197224 */ /* 0x000fe400078e0032 */
[----:B------:R-:W-:Y:S02]  /*60990*/  IMAD.MOV.U32 R8, RZ, RZ, R15 ;  /* 0x000000ffff087224 */ /* 0x000fe400078e000f */
.L_x_52317:
[----:B------:R-:W-:Y:S05]  /*609a0*/  BSYNC B1 ;  /* 0x0000000000017941 */ /* 0x000fea0003800000 */
.L_x_52315:
        /* <DEDUP_REMOVED lines=9> */
.L_x_52319:
[----:B------:R-:W-:Y:S02]  /*60a40*/  IMAD.MOV.U32 R24, RZ, RZ, R53 ;  /* 0x000000ffff187224 */ /* 0x000fe400078e0035 */
[----:B------:R-:W-:Y:S02]  /*60a50*/  IMAD.MOV.U32 R15, RZ, RZ, R37 ;  /* 0x000000ffff0f7224 */ /* 0x000fe400078e0025 */
[----:B------:R-:W-:Y:S02]  /*60a60*/  IMAD.MOV.U32 R53, RZ, RZ, R52 ;  /* 0x000000ffff357224 */ /* 0x000fe400078e0034 */
[----:B------:R-:W-:Y:S02]  /*60a70*/  IMAD.MOV.U32 R37, RZ, RZ, R14 ;  /* 0x000000ffff257224 */ /* 0x000fe400078e000e */
.L_x_52320:
[----:B------:R-:W-:Y:S05]  /*60a80*/  BSYNC B1 ;  /* 0x0000000000017941 */ /* 0x000fea0003800000 */
.L_x_52318:
        /* <DEDUP_REMOVED lines=9> */
.L_x_52322:
[----:B------:R-:W-:Y:S02]  /*60b20*/  IMAD.MOV.U32 R14, RZ, RZ, R24 ;  /* 0x000000ffff0e7224 */ /* 0x000fe400078e0018 */
[----:B------:R-:W-:Y:S02]  /*60b30*/  IMAD.MOV.U32 R55, RZ, RZ, R15 ;  /* 0x000000ffff377224 */ /* 0x000fe400078e000f */
[----:B------:R-:W-:Y:S02]  /*60b40*/  IMAD.MOV.U32 R24, RZ, RZ, R35 ;  /* 0x000000ffff187224 */ /* 0x000fe400078e0023 */
[----:B------:R-:W-:Y:S02]  /*60b50*/  IMAD.MOV.U32 R15, RZ, RZ, R16 ;  /* 0x000000ffff0f7224 */ /* 0x000fe400078e0010 */
.L_x_52323:
[----:B------:R-:W-:Y:S05]  /*60b60*/  BSYNC B1 ;  /* 0x0000000000017941 */ /* 0x000fea0003800000 */
.L_x_52321:
        /* <DEDUP_REMOVED lines=9> */
.L_x_52325:
[----:B------:R-:W-:Y:S02]  /*60c00*/  IMAD.MOV.U32 R16, RZ, RZ, R14 ;  /* 0x000000ffff107224 */ /* 0x000fe400078e000e */
[----:B------:R-:W-:Y:S02]  /*60c10*/  IMAD.MOV.U32 R35, RZ, RZ, R55 ;  /* 0x000000ffff237224 */ /* 0x000fe400078e0037 */
[----:B------:R-:W-:Y:S02]  /*60c20*/  IMAD.MOV.U32 R14, RZ, RZ, R13 ;  /* 0x000000ffff0e7224 */ /* 0x000fe400078e000d */
[----:B------:R-:W-:Y:S02]  /*60c30*/  IMAD.MOV.U32 R55, RZ, RZ, R54 ;  /* 0x000000ffff377224 */ /* 0x000fe400078e0036 */
.L_x_52326:
[----:B------:R-:W-:Y:S05]  /*60c40*/  BSYNC B1 ;  /* 0x0000000000017941 */ /* 0x000fea0003800000 */
.L_x_52324:
        /* <DEDUP_REMOVED lines=9> */
.L_x_52328:
[----:B------:R-:W-:Y:S02]  /*60ce0*/  IMAD.MOV.U32 R57, RZ, RZ, R16 ;  /* 0x000000ffff397224 */ /* 0x000fe400078e0010 */
[----:B------:R-:W-:Y:S02]  /*60cf0*/  IMAD.MOV.U32 R13, RZ, RZ, R35 ;  /* 0x000000ffff0d7224 */ /* 0x000fe400078e0023 */
[----:B------:R-:W-:Y:S02]  /*60d00*/  IMAD.MOV.U32 R16, RZ, RZ, R33 ;  /* 0x000000ffff107224 */ /* 0x000fe400078e0021 */
[----:B------:R-:W-:Y:S02]  /*60d10*/  IMAD.MOV.U32 R35, RZ, RZ, R12 ;  /* 0x000000ffff237224 */ /* 0x000fe400078e000c */
.L_x_52329:
[----:B------:R-:W-:Y:S05]  /*60d20*/  BSYNC B1 ;  /* 0x0000000000017941 */ /* 0x000fea0003800000 */
.L_x_52327:
        /* <DEDUP_REMOVED lines=9> */
.L_x_52331:
[----:B------:R-:W-:Y:S02]  /*60dc0*/  IMAD.MOV.U32 R33, RZ, RZ, R57 ;  /* 0x000000ffff217224 */ /* 0x000fe400078e0039 */
[----:B------:R-:W-:Y:S02]  /*60dd0*/  IMAD.MOV.U32 R12, RZ, RZ, R13 ;  /* 0x000000ffff0c7224 */ /* 0x000fe400078e000d */
[----:B------:R-:W-:Y:S02]  /*60de0*/  IMAD.MOV.U32 R57, RZ, RZ, R56 ;  /* 0x000000ffff397224 */ /* 0x000fe400078e0038 */
[----:B------:R-:W-:Y:S02]  /*60df0*/  IMAD.MOV.U32 R13, RZ, RZ, R4 ;  /* 0x000000ffff0d7224 */ /* 0x000fe400078e0004 */
.L_x_52332:
[----:B------:R-:W-:Y:S05]  /*60e00*/  BSYNC B1 ;  /* 0x0000000000017941 */ /* 0x000fea0003800000 */
.L_x_52330:
        /* <DEDUP_REMOVED lines=9> */
.L_x_52334:
[----:B------:R-:W-:Y:S02]  /*60ea0*/  IMAD.MOV.U32 R34, RZ, RZ, R33 ;  /* 0x000000ffff227224 */ /* 0x000fe400078e0021 */
[----:B------:R-:W-:Y:S02]  /*60eb0*/  IMAD.MOV.U32 R4, RZ, RZ, R12 ;  /* 0x000000ffff047224 */ /* 0x000fe400078e000c */
[----:B------:R-:W-:Y:S02]  /*60ec0*/  IMAD.MOV.U32 R33, RZ, RZ, R20 ;  /* 0x000000ffff217224 */ /* 0x000fe400078e0014 */
[----:B------:R-:W-:Y:S02]  /*60ed0*/  IMAD.MOV.U32 R12, RZ, RZ, R5 ;  /* 0x000000ffff0c7224 */ /* 0x000fe400078e0005 */
.L_x_52335:
[----:B------:R-:W-:Y:S05]  /*60ee0*/  BSYNC B1 ;  /* 0x0000000000017941 */ /* 0x000fea0003800000 */
.L_x_52333:
        /* <DEDUP_REMOVED lines=9> */
.L_x_52337:
[----:B------:R-:W-:Y:S02]  /*60f80*/  IMAD.MOV.U32 R36, RZ, RZ, R34 ;  /* 0x000000ffff247224 */ /* 0x000fe400078e0022 */
[----:B------:R-:W-:Y:S02]  /*60f90*/  IMAD.MOV.U32 R20, RZ, RZ, R4 ;  /* 0x000000ffff147224 */ /* 0x000fe400078e0004 */
[----:B------:R-:W-:Y:S02]  /*60fa0*/  IMAD.MOV.U32 R34, RZ, RZ, R45 ;  /* 0x000000ffff227224 */ /* 0x000fe400078e002d */
[----:B------:R-:W-:Y:S02]  /*60fb0*/  IMAD.MOV.U32 R4, RZ, RZ, R7 ;  /* 0x000000ffff047224 */ /* 0x000fe400078e0007 */
.L_x_52338:
[----:B------:R-:W-:Y:S05]  /*60fc0*/  BSYNC B1 ;  /* 0x0000000000017941 */ /* 0x000fea0003800000 */
.L_x_52336:
        /* <DEDUP_REMOVED lines=9> */
.L_x_52340:
[----:B------:R-:W-:Y:S02]  /*61060*/  IMAD.MOV.U32 R7, RZ, RZ, R36 ;  /* 0x000000ffff077224 */ /* 0x000fe400078e0024 */
[----:B------:R-:W-:Y:S02]  /*61070*/  IMAD.MOV.U32 R5, RZ, RZ, R20 ;  /* 0x000000ffff057224 */ /* 0x000fe400078e0014 */
[----:B------:R-:W-:Y:S02]  /*61080*/  IMAD.MOV.U32 R36, RZ, RZ, R47 ;  /* 0x000000ffff247224 */ /* 0x000fe400078e002f */
[----:B------:R-:W-:Y:S02]  /*61090*/  IMAD.MOV.U32 R20, RZ, RZ, R11 ;  /* 0x000000ffff147224 */ /* 0x000fe400078e000b */
.L_x_52341:
[----:B------:R-:W-:Y:S05]  /*610a0*/  BSYNC B1 ;  /* 0x0000000000017941 */ /* 0x000fea0003800000 */
.L_x_52339:
        /* <DEDUP_REMOVED lines=9> */
.L_x_52343:
[----:B------:R-:W-:Y:S02]  /*61140*/  IMAD.MOV.U32 R44, RZ, RZ, R7 ;  /* 0x000000ffff2c7224 */ /* 0x000fe400078e0007 */
[----:B------:R-:W-:Y:S02]  /*61150*/  IMAD.MOV.U32 R11, RZ, RZ, R5 ;  /* 0x000000ffff0b7224 */ /* 0x000fe400078e0005 */
[----:B------:R-:W-:Y:S02]  /*61160*/  IMAD.MOV.U32 R7, RZ, RZ, R32 ;  /* 0x000000ffff077224 */ /* 0x000fe400078e0020 */
[----:B------:R-:W-:Y:S02]  /*61170*/  IMAD.MOV.U32 R5, RZ, RZ, R22 ;  /* 0x000000ffff057224 */ /* 0x000fe400078e0016 */
.L_x_52344:
[----:B------:R-:W-:Y:S05]  /*61180*/  BSYNC B1 ;  /* 0x0000000000017941 */ /* 0x000fea0003800000 */
.L_x_52342:
        /* <DEDUP_REMOVED lines=9> */
.L_x_52346:
[----:B------:R-:W-:Y:S02]  /*61220*/  IMAD.MOV.U32 R32, RZ, RZ, R44 ;  /* 0x000000ffff207224 */ /* 0x000fe400078e002c */
[----:B------:R-:W-:Y:S02]  /*61230*/  IMAD.MOV.U32 R22, RZ, RZ, R11 ;  /* 0x000000ffff167224 */ /* 0x000fe400078e000b */
[----:B------:R-:W-:Y:S02]  /*61240*/  IMAD.MOV.U32 R44, RZ, RZ, R49 ;  /* 0x000000ffff2c7224 */ /* 0x000fe400078e0031 */
[----:B------:R-:W-:Y:S02]  /*61250*/  IMAD.MOV.U32 R11, RZ, RZ, R18 ;  /* 0x000000ffff0b7224 */ /* 0x000fe400078e0012 */
.L_x_52347:
[----:B------:R-:W-:Y:S05]  /*61260*/  BSYNC B1 ;  /* 0x0000000000017941 */ /* 0x000fea0003800000 */
.L_x_52345:
        /* <DEDUP_REMOVED lines=9> */
.L_x_52349:
[----:B------:R-:W-:Y:S02]  /*61300*/  IMAD.MOV.U32 R46, RZ, RZ, R32 ;  /* 0x000000ffff2e7224 */ /* 0x000fe400078e0020 */
[----:B------:R-:W-:Y:S02]  /*61310*/  IMAD.MOV.U32 R18, RZ, RZ, R22 ;  /* 0x000000ffff127224 */ /* 0x000fe400078e0016 */
[----:B------:R-:W-:Y:S02]  /*61320*/  IMAD.MOV.U32 R32, RZ, RZ, R21 ;  /* 0x000000ffff207224 */ /* 0x000fe400078e0015 */
[----:B------:R-:W-:Y:S02]  /*61330*/  IMAD.MOV.U32 R22, RZ, RZ, R17 ;  /* 0x000000ffff167224 */ /* 0x000fe400078e0011 */
.L_x_52350:
[----:B------:R-:W-:Y:S05]  /*61340*/  BSYNC B1 ;  /* 0x0000000000017941 */ /* 0x000fea0003800000 */
.L_x_52348:
        /* <DEDUP_REMOVED lines=9> */
.L_x_52352:
[----:B------:R-:W-:Y:S02]  /*613e0*/  IMAD.MOV.U32 R21, RZ, RZ, R46 ;  /* 0x000000ffff157224 */ /* 0x000fe400078e002e */
[----:B------:R-:W-:Y:S02]  /*613f0*/  IMAD.MOV.U32 R17, RZ, RZ, R18 ;  /* 0x000000ffff117224 */ /* 0x000fe400078e0012 */
[----:B------:R-:W-:Y:S02]  /*61400*/  IMAD.MOV.U32 R46, RZ, RZ, R51 ;  /* 0x000000ffff2e7224 */ /* 0x000fe400078e0033 */
[----:B------:R-:W-:Y:S02]  /*61410*/  IMAD.MOV.U32 R18, RZ, RZ, R9 ;  /* 0x000000ffff127224 */ /* 0x000fe400078e0009 */
.L_x_52353:
[----:B------:R-:W-:Y:S05]  /*61420*/  BSYNC B1 ;  /* 0x0000000000017941 */ /* 0x000fea0003800000 */
.L_x_52351:
        /* <DEDUP_REMOVED lines=9> */
.L_x_52355:
[----:B------:R-:W-:Y:S02]  /*614c0*/  IMAD.MOV.U32 R45, RZ, RZ, R21 ;  /* 0x000000ffff2d7224 */ /* 0x000fe400078e0015 */
[----:B------:R-:W-:Y:S02]  /*614d0*/  IMAD.MOV.U32 R9, RZ, RZ, R17 ;  /* 0x000000ffff097224 */ /* 0x000fe400078e0011 */
[----:B------:R-:W-:Y:S02]  /*614e0*/  IMAD.MOV.U32 R21, RZ, RZ, R10 ;  /* 0x000000ffff157224 */ /* 0x000fe400078e000a */
[----:B------:R-:W-:Y:S02]  /*614f0*/  IMAD.MOV.U32 R17, RZ, RZ, R6 ;  /* 0x000000ffff117224 */ /* 0x000fe400078e0006 */
.L_x_52356:
[----:B------:R-:W-:Y:S05]  /*61500*/  BSYNC B1 ;  /* 0x0000000000017941 */ /* 0x000fea0003800000 */
.L_x_52354:
        /* <DEDUP_REMOVED lines=16> */
.L_x_52358:
[----:B------:R-:W-:Y:S01]  /*61610*/  IMAD.MOV.U32 R10, RZ, RZ, R19 ;  /* 0x000000ffff0a7224 */ /* 0x000fe200078e0013 */
[----:B------:R-:W-:Y:S01]  /*61620*/  MOV R19, R25 ;  /* 0x0000001900137202 */ /* 0x000fe20000000f00 */
[----:B------:R-:W-:Y:S02]  /*61630*/  IMAD.MOV.U32 R6, RZ, RZ, R71 ;  /* 0x000000ffff067224 */ /* 0x000fe400078e0047 */
[----:B------:R-:W-:Y:S02]  /*61640*/  IMAD.MOV.U32 R71, RZ, RZ, R8 ;  /* 0x000000ffff477224 */ /* 0x000fe400078e0008 */
.L_x_52359:
[----:B------:R-:W-:Y:S05]  /*61650*/  BSYNC B1 ;  /* 0x0000000000017941 */ /* 0x000fea0003800000 */
.L_x_52357:
        /* <DEDUP_REMOVED lines=9> */
.L_x_52361:
[----:B------:R-:W-:Y:S01]  /*616f0*/  IMAD.MOV.U32 R25, RZ, RZ, R10 ;  /* 0x000000ffff197224 */ /* 0x000fe200078e000a */
[----:B------:R-:W-:Y:S01]  /*61700*/  MOV R10, R53 ;  /* 0x00000035000a7202 */ /* 0x000fe20000000f00 */
[----:B------:R-:W-:Y:S02]  /*61710*/  IMAD.MOV.U32 R8, RZ, RZ, R6 ;  /* 0x000000ffff087224 */ /* 0x000fe400078e0006 */
[----:B------:R-:W-:Y:S02]  /*61720*/  IMAD.MOV.U32 R6, RZ, RZ, R37 ;  /* 0x000000ffff067224 */ /* 0x000fe400078e0025 */
.L_x_52362:
[----:B------:R-:W-:Y:S05]  /*61730*/  BSYNC B1 ;  /* 0x0000000000017941 */ /* 0x000fea0003800000 */
.L_x_52360:
        /* <DEDUP_REMOVED lines=9> */
.L_x_52364:
[----:B------:R-:W-:Y:S01]  /*617d0*/  IMAD.MOV.U32 R37, RZ, RZ, R25 ;  /* 0x000000ffff257224 */ /* 0x000fe200078e0019 */
[----:B------:R-:W-:Y:S01]  /*617e0*/  MOV R25, R24 ;  /* 0x0000001800197202 */ /* 0x000fe20000000f00 */
[----:B------:R-:W-:Y:S02]  /*617f0*/  IMAD.MOV.U32 R26, RZ, RZ, R8 ;  /* 0x000000ffff1a7224 */ /* 0x000fe400078e0008 */
[----:B------:R-:W-:Y:S02]  /*61800*/  IMAD.MOV.U32 R8, RZ, RZ, R15 ;  /* 0x000000ffff087224 */ /* 0x000fe400078e000f */
.L_x_52365:
[----:B------:R-:W-:Y:S05]  /*61810*/  BSYNC B1 ;  /* 0x0000000000017941 */ /* 0x000fea0003800000 */
.L_x_52363:
        /* <DEDUP_REMOVED lines=9> */
.L_x_52367:
[----:B------:R-:W-:Y:S01]  /*618b0*/  IMAD.MOV.U32 R15, RZ, RZ, R37 ;  /* 0x000000ffff0f7224 */ /* 0x000fe200078e0025 */
[----:B------:R-:W-:Y:S01]  /*618c0*/  MOV R37, R14 ;  /* 0x0000000e00257202 */ /* 0x000fe20000000f00 */
[----:B------:R-:W-:Y:S02]  /*618d0*/  IMAD.MOV.U32 R24, RZ, RZ, R26 ;  /* 0x000000ffff187224 */ /* 0x000fe400078e001a */
[----:B------:R-:W-:Y:S02]  /*618e0*/  IMAD.MOV.U32 R26, RZ, RZ, R55 ;  /* 0x000000ffff1a7224 */ /* 0x000fe400078e0037 */
.L_x_52368:
[----:B------:R-:W-:Y:S05]  /*618f0*/  BSYNC B1 ;  /* 0x0000000000017941 */ /* 0x000fea0003800000 */
.L_x_52366:
        /* <DEDUP_REMOVED lines=9> */
.L_x_52370:
[----:B------:R-:W-:Y:S01]  /*61990*/  IMAD.MOV.U32 R38, RZ, RZ, R15 ;  /* 0x000000ffff267224 */ /* 0x000fe200078e000f */
[----:B------:R-:W-:Y:S01]  /*619a0*/  MOV R15, R16 ;  /* 0x00000010000f7202 */ /* 0x000fe20000000f00 */
[----:B------:R-:W-:Y:S02]  /*619b0*/  IMAD.MOV.U32 R14, RZ, RZ, R24 ;  /* 0x000000ffff0e7224 */ /* 0x000fe400078e0018 */
[----:B------:R-:W-:Y:S02]  /*619c0*/  IMAD.MOV.U32 R24, RZ, RZ, R35 ;  /* 0x000000ffff187224 */ /* 0x000fe400078e0023 */
.L_x_52371:
[----:B------:R-:W-:Y:S05]  /*619d0*/  BSYNC B1 ;  /* 0x0000000000017941 */ /* 0x000fea0003800000 */
.L_x_52369:
        /* <DEDUP_REMOVED lines=9> */
.L_x_52373:
[----:B------:R-:W-:Y:S01]  /*61a70*/  IMAD.MOV.U32 R16, RZ, RZ, R38 ;  /* 0x000000ffff107224 */ /* 0x000fe200078e0026 */
[----:B------:R-:W-:Y:S01]  /*61a80*/  MOV R38, R57 ;  /* 0x0000003900267202 */ /* 0x000fe20000000f00 */
[----:B------:R-:W-:Y:S02]  /*61a90*/  IMAD.MOV.U32 R35, RZ, RZ, R14 ;  /* 0x000000ffff237224 */ /* 0x000fe400078e000e */
[----:B------:R-:W-:Y:S02]  /*61aa0*/  IMAD.MOV.U32 R14, RZ, RZ, R13 ;  /* 0x000000ffff0e7224 */ /* 0x000fe400078e000d */
.L_x_52374:
[----:B------:R-:W-:Y:S05]  /*61ab0*/  BSYNC B1 ;  /* 0x0000000000017941 */ /* 0x000fea0003800000 */
.L_x_52372:
        /* <DEDUP_REMOVED lines=9> */
.L_x_52376:
[----:B------:R-:W-:Y:S01]  /*61b50*/  IMAD.MOV.U32 R47, RZ, RZ, R16 ;  /* 0x000000ffff2f7224 */ /* 0x000fe200078e0010 */
[----:B------:R-:W-:Y:S01]  /*61b60*/  MOV R16, R33 ;  /* 0x0000002100107202 */ /* 0x000fe20000000f00 */
[----:B------:R-:W-:Y:S02]  /*61b70*/  IMAD.MOV.U32 R13, RZ, RZ, R35 ;  /* 0x000000ffff0d7224 */ /* 0x000fe400078e0023 */
[----:B------:R-:W-:Y:S02]  /*61b80*/  IMAD.MOV.U32 R35, RZ, RZ, R12 ;  /* 0x000000ffff237224 */ /* 0x000fe400078e000c */
.L_x_52377:
[----:B------:R-:W-:Y:S05]  /*61b90*/  BSYNC B1 ;  /* 0x0000000000017941 */ /* 0x000fea0003800000 */
.L_x_52375:
        /* <DEDUP_REMOVED lines=9> */
.L_x_52379:
[----:B------:R-:W-:Y:S01]  /*61c30*/  IMAD.MOV.U32 R49, RZ, RZ, R47 ;  /* 0x000000ffff317224 */ /* 0x000fe200078e002f */
[----:B------:R-:W-:Y:S01]  /*61c40*/  MOV R47, R34 ;  /* 0x00000022002f7202 */ /* 0x000fe20000000f00 */
[----:B------:R-:W-:Y:S02]  /*61c50*/  IMAD.MOV.U32 R33, RZ, RZ, R13 ;  /* 0x000000ffff217224 */ /* 0x000fe400078e000d */
[----:B------:R-:W-:Y:S02]  /*61c60*/  IMAD.MOV.U32 R13, RZ, RZ, R4 ;  /* 0x000000ffff0d7224 */ /* 0x000fe400078e0004 */
.L_x_52380:
[----:B------:R-:W-:Y:S05]  /*61c70*/  BSYNC B1 ;  /* 0x0000000000017941 */ /* 0x000fea0003800000 */
.L_x_52378:
        /* <DEDUP_REMOVED lines=9> */
.L_x_52382:
[----:B------:R-:W-:Y:S01]  /*61d10*/  IMAD.MOV.U32 R12, RZ, RZ, R49 ;  /* 0x000000ffff0c7224 */ /* 0x000fe200078e0031 */
[----:B------:R-:W-:Y:S01]  /*61d20*/  MOV R49, R36 ;  /* 0x0000002400317202 */ /* 0x000fe20000000f00 */
[----:B------:R-:W-:Y:S02]  /*61d30*/  IMAD.MOV.U32 R4, RZ, RZ, R33 ;  /* 0x000000ffff047224 */ /* 0x000fe400078e0021 */
[----:B------:R-:W-:Y:S02]  /*61d40*/  IMAD.MOV.U32 R33, RZ, RZ, R20 ;  /* 0x000000ffff217224 */ /* 0x000fe400078e0014 */
.L_x_52383:
[----:B------:R-:W-:Y:S05]  /*61d50*/  BSYNC B1 ;  /* 0x0000000000017941 */ /* 0x000fea0003800000 */
.L_x_52381:
        /* <DEDUP_REMOVED lines=9> */
.L_x_52385:
[----:B------:R-:W-:Y:S01]  /*61df0*/  IMAD.MOV.U32 R51, RZ, RZ, R12 ;  /* 0x000000ffff337224 */ /* 0x000fe200078e000c */
[----:B------:R-:W-:Y:S01]  /*61e00*/  MOV R12, R7 ;  /* 0x00000007000c7202 */ /* 0x000fe20000000f00 */
[----:B------:R-:W-:Y:S02]  /*61e10*/  IMAD.MOV.U32 R20, RZ, RZ, R4 ;  /* 0x000000ffff147224 */ /* 0x000fe400078e0004 */
[----:B------:R-:W-:Y:S02]  /*61e20*/  IMAD.MOV.U32 R4, RZ, RZ, R5 ;  /* 0x000000ffff047224 */ /* 0x000fe400078e0005 */
.L_x_52386:
[----:B------:R-:W-:Y:S05]  /*61e30*/  BSYNC B1 ;  /* 0x0000000000017941 */ /* 0x000fea0003800000 */
.L_x_52384:
        /* <DEDUP_REMOVED lines=9> */
.L_x_52388:
[----:B------:R-:W-:Y:S01]  /*61ed0*/  IMAD.MOV.U32 R7, RZ, RZ, R51 ;  /* 0x000000ffff077224 */ /* 0x000fe200078e0033 */
[----:B------:R-:W-:Y:S01]  /*61ee0*/  MOV R51, R44 ;  /* 0x0000002c00337202 */ /* 0x000fe20000000f00 */
[----:B------:R-:W-:Y:S02]  /*61ef0*/  IMAD.MOV.U32 R5, RZ, RZ, R20 ;  /* 0x000000ffff057224 */ /* 0x000fe400078e0014 */
[----:B------:R-:W-:Y:S02]  /*61f00*/  IMAD.MOV.U32 R20, RZ, RZ, R11 ;  /* 0x000000ffff147224 */ /* 0x000fe400078e000b */
.L_x_52389:
[----:B------:R-:W-:Y:S05]  /*61f10*/  BSYNC B1 ;  /* 0x0000000000017941 */ /* 0x000fea0003800000 */
.L_x_52387:
        /* <DEDUP_REMOVED lines=9> */
.L_x_52391:
[----:B------:R-:W-:Y:S01]  /*61fb0*/  IMAD.MOV.U32 R53, RZ, RZ, R7 ;  /* 0x000000ffff357224 */ /* 0x000fe200078e0007 */
[----:B------:R-:W-:Y:S01]  /*61fc0*/  MOV R7, R32 ;  /* 0x0000002000077202 */ /* 0x000fe20000000f00 */
[----:B------:R-:W-:Y:S02]  /*61fd0*/  IMAD.MOV.U32 R11, RZ, RZ, R5 ;  /* 0x000000ffff0b7224 */ /* 0x000fe400078e0005 */
[----:B------:R-:W-:Y:S02]  /*61fe0*/  IMAD.MOV.U32 R5, RZ, RZ, R22 ;  /* 0x000000ffff057224 */ /* 0x000fe400078e0016 */
.L_x_52392:
[----:B------:R-:W-:Y:S05]  /*61ff0*/  BSYNC B1 ;  /* 0x0000000000017941 */ /* 0x000fea0003800000 */
.L_x_52390:
        /* <DEDUP_REMOVED lines=9> */
.L_x_52394:
[----:B------:R-:W-:Y:S01]  /*62090*/  IMAD.MOV.U32 R32, RZ, RZ, R53 ;  /* 0x000000ffff207224 */ /* 0x000fe200078e0035 */
[----:B------:R-:W-:Y:S01]  /*620a0*/  MOV R53, R46 ;  /* 0x0000002e00357202 */ /* 0x000fe20000000f00 */
[----:B------:R-:W-:Y:S02]  /*620b0*/  IMAD.MOV.U32 R22, RZ, RZ, R11 ;  /* 0x000000ffff167224 */ /* 0x000fe400078e000b */
[----:B------:R-:W-:Y:S02]  /*620c0*/  IMAD.MOV.U32 R11, RZ, RZ, R18 ;  /* 0x000000ffff0b7224 */ /* 0x000fe400078e0012 */
.L_x_52395:
[----:B------:R-:W-:Y:S05]  /*620d0*/  BSYNC B1 ;  /* 0x0000000000017941 */ /* 0x000fea0003800000 */
.L_x_52393:
        /* <DEDUP_REMOVED lines=9> */
.L_x_52397:
[----:B------:R-:W-:Y:S01]  /*62170*/  IMAD.MOV.U32 R34, RZ, RZ, R32 ;  /* 0x000000ffff227224 */ /* 0x000fe200078e0020 */
[----:B------:R-:W-:Y:S01]  /*62180*/  MOV R32, R21 ;  /* 0x0000001500207202 */ /* 0x000fe20000000f00 */
[----:B------:R-:W-:Y:S02]  /*62190*/  IMAD.MOV.U32 R18, RZ, RZ, R22 ;  /* 0x000000ffff127224 */ /* 0x000fe400078e0016 */
[----:B------:R-:W-:Y:S02]  /*621a0*/  IMAD.MOV.U32 R22, RZ, RZ, R17 ;  /* 0x000000ffff167224 */ /* 0x000fe400078e0011 */
.L_x_52398:
[----:B------:R-:W-:Y:S05]  /*621b0*/  BSYNC B1 ;  /* 0x0000000000017941 */ /* 0x000fea0003800000 */
.L_x_52396:
        /* <DEDUP_REMOVED lines=9> */
.L_x_52400:
[----:B------:R-:W-:Y:S01]  /*62250*/  IMAD.MOV.U32 R21, RZ, RZ, R34 ;  /* 0x000000ffff157224 */ /* 0x000fe200078e0022 */
[----:B------:R-:W-:Y:S01]  /*62260*/  MOV R34, R45 ;  /* 0x0000002d00227202 */ /* 0x000fe20000000f00 */
[----:B------:R-:W-:Y:S02]  /*62270*/  IMAD.MOV.U32 R17, RZ, RZ, R18 ;  /* 0x000000ffff117224 */ /* 0x000fe400078e0012 */
[----:B------:R-:W-:Y:S02]  /*62280*/  IMAD.MOV.U32 R18, RZ, RZ, R9 ;  /* 0x000000ffff127224 */ /* 0x000fe400078e0009 */
.L_x_52401:
[----:B------:R-:W-:Y:S05]  /*62290*/  BSYNC B1 ;  /* 0x0000000000017941 */ /* 0x000fea0003800000 */
.L_x_52399:
        /* <DEDUP_REMOVED lines=16> */
.L_x_52403:
[----:B------:R-:W-:Y:S01]  /*623a0*/  MOV R36, R19 ;  /* 0x0000001300247202 */ /* 0x000fe20000000f00 */
[----:B------:R-:W-:Y:S02]  /*623b0*/  IMAD.MOV.U32 R9, RZ, RZ, R71 ;  /* 0x000000ffff097224 */ /* 0x000fe400078e0047 */
[----:B------:R-:W-:Y:S02]  /*623c0*/  IMAD.MOV.U32 R19, RZ, RZ, R10 ;  /* 0x000000ffff137224 */ /* 0x000fe400078e000a */
[----:B------:R-:W-:Y:S02]  /*623d0*/  IMAD.MOV.U32 R71, RZ, RZ, R6 ;  /* 0x000000ffff477224 */ /* 0x000fe400078e0006 */
.L_x_52404:
[----:B------:R-:W-:Y:S05]  /*623e0*/  BSYNC B1 ;  /* 0x0000000000017941 */ /* 0x000fea0003800000 */
.L_x_52402:
        /* <DEDUP_REMOVED lines=9> */
.L_x_52406:
[----:B------:R-:W-:Y:S01]  /*62480*/  MOV R6, R36 ;  /* 0x0000002400067202 */ /* 0x000fe20000000f00 */
[----:B------:R-:W-:Y:S02]  /*62490*/  IMAD.MOV.U32 R27, RZ, RZ, R9 ;  /* 0x000000ffff1b7224 */ /* 0x000fe400078e0009 */
[----:B------:R-:W-:Y:S02]  /*624a0*/  IMAD.MOV.U32 R36, RZ, RZ, R25 ;  /* 0x000000ffff247224 */ /* 0x000fe400078e0019 */
[----:B------:R-:W-:Y:S02]  /*624b0*/  IMAD.MOV.U32 R9, RZ, RZ, R8 ;  /* 0x000000ffff097224 */ /* 0x000fe400078e0008 */
.L_x_52407:
[----:B------:R-:W-:Y:S05]  /*624c0*/  BSYNC B1 ;  /* 0x0000000000017941 */ /* 0x000fea0003800000 */
.L_x_52405:
        /* <DEDUP_REMOVED lines=9> */
.L_x_52409:
[----:B------:R-:W-:Y:S01]  /*62560*/  MOV R8, R6 ;  /* 0x0000000600087202 */ /* 0x000fe20000000f00 */
[----:B------:R-:W-:Y:S02]  /*62570*/  IMAD.MOV.U32 R25, RZ, RZ, R27 ;  /* 0x000000ffff197224 */ /* 0x000fe400078e001b */
[----:B------:R-:W-:Y:S02]  /*62580*/  IMAD.MOV.U32 R6, RZ, RZ, R37 ;  /* 0x000000ffff067224 */ /* 0x000fe400078e0025 */
[----:B------:R-:W-:Y:S02]  /*62590*/  IMAD.MOV.U32 R27, RZ, RZ, R26 ;  /* 0x000000ffff1b7224 */ /* 0x000fe400078e001a */
.L_x_52410:
[----:B------:R-:W-:Y:S05]  /*625a0*/  BSYNC B1 ;  /* 0x0000000000017941 */ /* 0x000fea0003800000 */
.L_x_52408:
        /* <DEDUP_REMOVED lines=9> */
.L_x_52412:
[----:B------:R-:W-:Y:S01]  /*62640*/  MOV R37, R8 ;  /* 0x0000000800257202 */ /* 0x000fe20000000f00 */
[----:B------:R-:W-:Y:S02]  /*62650*/  IMAD.MOV.U32 R39, RZ, RZ, R25 ;  /* 0x000000ffff277224 */ /* 0x000fe400078e0019 */
[----:B------:R-:W-:Y:S02]  /*62660*/  IMAD.MOV.U32 R8, RZ, RZ, R15 ;  /* 0x000000ffff087224 */ /* 0x000fe400078e000f */
[----:B------:R-:W-:Y:S02]  /*62670*/  IMAD.MOV.U32 R25, RZ, RZ, R24 ;  /* 0x000000ffff197224 */ /* 0x000fe400078e0018 */
.L_x_52413:
[----:B------:R-:W-:Y:S05]  /*62680*/  BSYNC B1 ;  /* 0x0000000000017941 */ /* 0x000fea0003800000 */
.L_x_52411:
        /* <DEDUP_REMOVED lines=9> */
.L_x_52415:
[----:B------:R-:W-:Y:S01]  /*62720*/  MOV R15, R37 ;  /* 0x00000025000f7202 */ /* 0x000fe20000000f00 */
[----:B------:R-:W-:Y:S02]  /*62730*/  IMAD.MOV.U32 R10, RZ, RZ, R39 ;  /* 0x000000ffff0a7224 */ /* 0x000fe400078e0027 */
[----:B------:R-:W-:Y:S02]  /*62740*/  IMAD.MOV.U32 R37, RZ, RZ, R38 ;  /* 0x000000ffff257224 */ /* 0x000fe400078e0026 */
[----:B------:R-:W-:Y:S02]  /*62750*/  IMAD.MOV.U32 R39, RZ, RZ, R14 ;  /* 0x000000ffff277224 */ /* 0x000fe400078e000e */
.L_x_52416:
[----:B------:R-:W-:Y:S05]  /*62760*/  BSYNC B1 ;  /* 0x0000000000017941 */ /* 0x000fea0003800000 */
.L_x_52414:
        /* <DEDUP_REMOVED lines=9> */
.L_x_52418:
[----:B------:R-:W-:Y:S01]  /*62800*/  MOV R14, R15 ;  /* 0x0000000f000e7202 */ /* 0x000fe20000000f00 */
[----:B------:R-:W-:Y:S02]  /*62810*/  IMAD.MOV.U32 R24, RZ, RZ, R10 ;  /* 0x000000ffff187224 */ /* 0x000fe400078e000a */
[----:B------:R-:W-:Y:S02]  /*62820*/  IMAD.MOV.U32 R15, RZ, RZ, R16 ;  /* 0x000000ffff0f7224 */ /* 0x000fe400078e0010 */
[----:B------:R-:W-:Y:S02]  /*62830*/  IMAD.MOV.U32 R10, RZ, RZ, R35 ;  /* 0x000000ffff0a7224 */ /* 0x000fe400078e0023 */
.L_x_52419:
[----:B------:R-:W-:Y:S05]  /*62840*/  BSYNC B1 ;  /* 0x0000000000017941 */ /* 0x000fea0003800000 */
.L_x_52417:
        /* <DEDUP_REMOVED lines=9> */
.L_x_52421:
[----:B------:R-:W-:Y:S01]  /*628e0*/  MOV R16, R14 ;  /* 0x0000000e00107202 */ /* 0x000fe20000000f00 */
[----:B------:R-:W-:Y:S02]  /*628f0*/  IMAD.MOV.U32 R26, RZ, RZ, R24 ;  /* 0x000000ffff1a7224 */ /* 0x000fe400078e0018 */
[----:B------:R-:W-:Y:S02]  /*62900*/  IMAD.MOV.U32 R14, RZ, RZ, R47 ;  /* 0x000000ffff0e7224 */ /* 0x000fe400078e002f */
[----:B------:R-:W-:Y:S02]  /*62910*/  IMAD.MOV.U32 R24, RZ, RZ, R13 ;  /* 0x000000ffff187224 */ /* 0x000fe400078e000d */
.L_x_52422:
[----:B------:R-:W-:Y:S05]  /*62920*/  BSYNC B1 ;  /* 0x0000000000017941 */ /* 0x000fea0003800000 */
.L_x_52420:
        /* <DEDUP_REMOVED lines=9> */
.L_x_52424:
[----:B------:R-:W-:Y:S01]  /*629c0*/  MOV R13, R16 ;  /* 0x00000010000d7202 */ /* 0x000fe20000000f00 */
[----:B------:R-:W-:Y:S02]  /*629d0*/  IMAD.MOV.U32 R35, RZ, RZ, R26 ;  /* 0x000000ffff237224 */ /* 0x000fe400078e001a */
[----:B------:R-:W-:Y:S02]  /*629e0*/  IMAD.MOV.U32 R16, RZ, RZ, R49 ;  /* 0x000000ffff107224 */ /* 0x000fe400078e0031 */
[----:B------:R-:W-:Y:S02]  /*629f0*/  IMAD.MOV.U32 R26, RZ, RZ, R33 ;  /* 0x000000ffff1a7224 */ /* 0x000fe400078e0021 */
.L_x_52425:
[----:B------:R-:W-:Y:S05]  /*62a00*/  BSYNC B1 ;  /* 0x0000000000017941 */ /* 0x000fea0003800000 */
.L_x_52423:
        /* <DEDUP_REMOVED lines=9> */
.L_x_52427:
[----:B------:R-:W-:Y:S01]  /*62aa0*/  MOV R38, R13 ;  /* 0x0000000d00267202 */ /* 0x000fe20000000f00 */
[----:B------:R-:W-:Y:S02]  /*62ab0*/  IMAD.MOV.U32 R33, RZ, RZ, R35 ;  /* 0x000000ffff217224 */ /* 0x000fe400078e0023 */
[----:B------:R-:W-:Y:S02]  /*62ac0*/  IMAD.MOV.U32 R13, RZ, RZ, R12 ;  /* 0x000000ffff0d7224 */ /* 0x000fe400078e000c */
[----:B------:R-:W-:Y:S02]  /*62ad0*/  IMAD.MOV.U32 R35, RZ, RZ, R4 ;  /* 0x000000ffff237224 */ /* 0x000fe400078e0004 */
.L_x_52428:
[----:B------:R-:W-:Y:S05]  /*62ae0*/  BSYNC B1 ;  /* 0x0000000000017941 */ /* 0x000fea0003800000 */
.L_x_52426:
        /* <DEDUP_REMOVED lines=9> */
.L_x_52430:
[----:B------:R-:W-:Y:S01]  /*62b80*/  MOV R4, R38 ;  /* 0x0000002600047202 */ /* 0x000fe20000000f00 */
[----:B------:R-:W-:Y:S02]  /*62b90*/  IMAD.MOV.U32 R12, RZ, RZ, R33 ;  /* 0x000000ffff0c7224 */ /* 0x000fe400078e0021 */
[----:B------:R-:W-:Y:S02]  /*62ba0*/  IMAD.MOV.U32 R38, RZ, RZ, R51 ;  /* 0x000000ffff267224 */ /* 0x000fe400078e0033 */
[----:B------:R-:W-:Y:S02]  /*62bb0*/  IMAD.MOV.U32 R33, RZ, RZ, R20 ;  /* 0x000000ffff217224 */ /* 0x000fe400078e0014 */
.L_x_52431:
[----:B------:R-:W-:Y:S05]  /*62bc0*/  BSYNC B1 ;  /* 0x0000000000017941 */ /* 0x000fea0003800000 */
.L_x_52429:
        /* <DEDUP_REMOVED lines=9> */
.L_x_52433:
[----:B------:R-:W-:Y:S01]  /*62c60*/  MOV R20, R4 ;  /* 0x0000000400147202 */ /* 0x000fe20000000f00 */
[----:B------:R-:W-:Y:S02]  /*62c70*/  IMAD.MOV.U32 R44, RZ, RZ, R12 ;  /* 0x000000ffff2c7224 */ /* 0x000fe400078e000c */
[----:B------:R-:W-:Y:S02]  /*62c80*/  IMAD.MOV.U32 R4, RZ, RZ, R7 ;  /* 0x000000ffff047224 */ /* 0x000fe400078e0007 */
[----:B------:R-:W-:Y:S02]  /*62c90*/  IMAD.MOV.U32 R12, RZ, RZ, R5 ;  /* 0x000000ffff0c7224 */ /* 0x000fe400078e0005 */
.L_x_52434:
[----:B------:R-:W-:Y:S05]  /*62ca0*/  BSYNC B1 ;  /* 0x0000000000017941 */ /* 0x000fea0003800000 */
.L_x_52432:
        /* <DEDUP_REMOVED lines=9> */
.L_x_52436:
[----:B------:R-:W-:Y:S01]  /*62d40*/  MOV R5, R20 ;  /* 0x0000001400057202 */ /* 0x000fe20000000f00 */
[----:B------:R-:W-:Y:S02]  /*62d50*/  IMAD.MOV.U32 R7, RZ, RZ, R44 ;  /* 0x000000ffff077224 */ /* 0x000fe400078e002c */
[----:B------:R-:W-:Y:S02]  /*62d60*/  IMAD.MOV.U32 R20, RZ, RZ, R53 ;  /* 0x000000ffff147224 */ /* 0x000fe400078e0035 */
[----:B------:R-:W-:Y:S02]  /*62d70*/  IMAD.MOV.U32 R44, RZ, RZ, R11 ;  /* 0x000000ffff2c7224 */ /* 0x000fe400078e000b */
.L_x_52437:
[----:B------:R-:W-:Y:S05]  /*62d80*/  BSYNC B1 ;  /* 0x0000000000017941 */ /* 0x000fea0003800000 */
.L_x_52435:
        /* <DEDUP_REMOVED lines=9> */
.L_x_52439:
[----:B------:R-:W-:Y:S01]  /*62e20*/  MOV R11, R5 ;  /* 0x00000005000b7202 */ /* 0x000fe20000000f00 */
[----:B------:R-:W-:Y:S02]  /*62e30*/  IMAD.MOV.U32 R45, RZ, RZ, R7 ;  /* 0x000000ffff2d7224 */ /* 0x000fe400078e0007 */
[----:B------:R-:W-:Y:S02]  /*62e40*/  IMAD.MOV.U32 R5, RZ, RZ, R32 ;  /* 0x000000ffff057224 */ /* 0x000fe400078e0020 */
[----:B------:R-:W-:Y:S02]  /*62e50*/  IMAD.MOV.U32 R7, RZ, RZ, R22 ;  /* 0x000000ffff077224 */ /* 0x000fe400078e0016 */
.L_x_52440:
[----:B------:R-:W-:Y:S05]  /*62e60*/  BSYNC B1 ;  /* 0x0000000000017941 */ /* 0x000fea0003800000 */
.L_x_52438:
        /* <DEDUP_REMOVED lines=9> */
.L_x_52442:
[----:B------:R-:W-:Y:S01]  /*62f00*/  MOV R22, R11 ;  /* 0x0000000b00167202 */ /* 0x000fe20000000f00 */
[----:B------:R-:W-:Y:S02]  /*62f10*/  IMAD.MOV.U32 R32, RZ, RZ, R45 ;  /* 0x000000ffff207224 */ /* 0x000fe400078e002d */
[----:B------:R-:W-:Y:S02]  /*62f20*/  IMAD.MOV.U32 R11, RZ, RZ, R34 ;  /* 0x000000ffff0b7224 */ /* 0x000fe400078e0022 */
[----:B------:R-:W-:Y:S02]  /*62f30*/  IMAD.MOV.U32 R45, RZ, RZ, R18 ;  /* 0x000000ffff2d7224 */ /* 0x000fe400078e0012 */
.L_x_52443:
[----:B------:R-:W-:Y:S05]  /*62f40*/  BSYNC B1 ;  /* 0x0000000000017941 */ /* 0x000fea0003800000 */
.L_x_52441:
        /* <DEDUP_REMOVED lines=9> */
.L_x_52445:
[----:B------:R-:W-:Y:S01]  /*62fe0*/  MOV R18, R22 ;  /* 0x0000001600127202 */ /* 0x000fe20000000f00 */
[----:B------:R-:W-:Y:S02]  /*62ff0*/  IMAD.MOV.U32 R34, RZ, RZ, R32 ;  /* 0x000000ffff227224 */ /* 0x000fe400078e0020 */
[----:B------:R-:W-:Y:S02]  /*63000*/  IMAD.MOV.U32 R22, RZ, RZ, R21 ;  /* 0x000000ffff167224 */ /* 0x000fe400078e0015 */
[----:B------:R-:W-:Y:S02]  /*63010*/  IMAD.MOV.U32 R32, RZ, RZ, R17 ;  /* 0x000000ffff207224 */ /* 0x000fe400078e0011 */
.L_x_52446:
[----:B------:R-:W-:Y:S05]  /*63020*/  BSYNC B1 ;  /* 0x0000000000017941 */ /* 0x000fea0003800000 */
.L_x_52444:
        /* <DEDUP_REMOVED lines=16> */
.L_x_52448:
[----:B------:R-:W-:Y:S02]  /*63130*/  IMAD.MOV.U32 R17, RZ, RZ, R19 ;  /* 0x000000ffff117224 */ /* 0x000fe400078e0013 */
[----:B------:R-:W-:Y:S02]  /*63140*/  IMAD.MOV.U32 R28, RZ, RZ, R71 ;  /* 0x000000ffff1c7224 */ /* 0x000fe400078e0047 */
[----:B------:R-:W-:Y:S02]  /*63150*/  IMAD.MOV.U32 R19, RZ, RZ, R36 ;  /* 0x000000ffff137224 */ /* 0x000fe400078e0024 */
[----:B------:R-:W-:Y:S02]  /*63160*/  IMAD.MOV.U32 R71, RZ, RZ, R9 ;  /* 0x000000ffff477224 */ /* 0x000fe400078e0009 */
.L_x_52449:
[----:B------:R-:W-:Y:S05]  /*63170*/  BSYNC B1 ;  /* 0x0000000000017941 */ /* 0x000fea0003800000 */
.L_x_52447:
        /* <DEDUP_REMOVED lines=9> */
.L_x_52451:
[----:B------:R-:W-:Y:S02]  /*63210*/  IMAD.MOV.U32 R9, RZ, RZ, R17 ;  /* 0x000000ffff097224 */ /* 0x000fe400078e0011 */
[----:B------:R-:W-:Y:S02]  /*63220*/  IMAD.MOV.U32 R36, RZ, RZ, R28 ;  /* 0x000000ffff247224 */ /* 0x000fe400078e001c */
[----:B------:R-:W-:Y:S02]  /*63230*/  IMAD.MOV.U32 R17, RZ, RZ, R6 ;  /* 0x000000ffff117224 */ /* 0x000fe400078e0006 */
[----:B------:R-:W-:Y:S02]  /*63240*/  IMAD.MOV.U32 R28, RZ, RZ, R27 ;  /* 0x000000ffff1c7224 */ /* 0x000fe400078e001b */
.L_x_52452:
[----:B------:R-:W-:Y:S05]  /*63250*/  BSYNC B1 ;  /* 0x0000000000017941 */ /* 0x000fea0003800000 */
.L_x_52450:
        /* <DEDUP_REMOVED lines=9> */
.L_x_52454:
[----:B------:R-:W-:Y:S02]  /*632f0*/  IMAD.MOV.U32 R6, RZ, RZ, R9 ;  /* 0x000000ffff067224 */ /* 0x000fe400078e0009 */
[----:B------:R-:W-:Y:S02]  /*63300*/  IMAD.MOV.U32 R40, RZ, RZ, R36 ;  /* 0x000000ffff287224 */ /* 0x000fe400078e0024 */
[----:B------:R-:W-:Y:S02]  /*63310*/  IMAD.MOV.U32 R9, RZ, RZ, R8 ;  /* 0x000000ffff097224 */ /* 0x000fe400078e0008 */
[----:B------:R-:W-:Y:S02]  /*63320*/  IMAD.MOV.U32 R36, RZ, RZ, R25 ;  /* 0x000000ffff247224 */ /* 0x000fe400078e0019 */
.L_x_52455:
[----:B------:R-:W-:Y:S05]  /*63330*/  BSYNC B1 ;  /* 0x0000000000017941 */ /* 0x000fea0003800000 */
.L_x_52453:
        /* <DEDUP_REMOVED lines=9> */
.L_x_52457:
[----:B------:R-:W-:Y:S02]  /*633d0*/  IMAD.MOV.U32 R8, RZ, RZ, R6 ;  /* 0x000000ffff087224 */ /* 0x000fe400078e0006 */
[----:B------:R-:W-:Y:S02]  /*633e0*/  IMAD.MOV.U32 R21, RZ, RZ, R40 ;  /* 0x000000ffff157224 */ /* 0x000fe400078e0028 */
[----:B------:R-:W-:Y:S02]  /*633f0*/  IMAD.MOV.U32 R6, RZ, RZ, R37 ;  /* 0x000000ffff067224 */ /* 0x000fe400078e0025 */
[----:B------:R-:W-:Y:S02]  /*63400*/  IMAD.MOV.U32 R40, RZ, RZ, R39 ;  /* 0x000000ffff287224 */ /* 0x000fe400078e0027 */
.L_x_52458:
[----:B------:R-:W-:Y:S05]  /*63410*/  BSYNC B1 ;  /* 0x0000000000017941 */ /* 0x000fea0003800000 */
.L_x_52456:
        /* <DEDUP_REMOVED lines=9> */
.L_x_52460:
[----:B------:R-:W-:Y:S02]  /*634b0*/  IMAD.MOV.U32 R25, RZ, RZ, R8 ;  /* 0x000000ffff197224 */ /* 0x000fe400078e0008 */
[----:B------:R-:W-:Y:S02]  /*634c0*/  IMAD.MOV.U32 R27, RZ, RZ, R21 ;  /* 0x000000ffff1b7224 */ /* 0x000fe400078e0015 */
[----:B------:R-:W-:Y:S02]  /*634d0*/  IMAD.MOV.U32 R8, RZ, RZ, R15 ;  /* 0x000000ffff087224 */ /* 0x000fe400078e000f */
[----:B------:R-:W-:Y:S02]  /*634e0*/  IMAD.MOV.U32 R21, RZ, RZ, R10 ;  /* 0x000000ffff157224 */ /* 0x000fe400078e000a */
.L_x_52461:
[----:B------:R-:W-:Y:S05]  /*634f0*/  BSYNC B1 ;  /* 0x0000000000017941 */ /* 0x000fea0003800000 */
.L_x_52459:
        /* <DEDUP_REMOVED lines=9> */
.L_x_52463:
[----:B------:R-:W-:Y:S02]  /*63590*/  IMAD.MOV.U32 R15, RZ, RZ, R25 ;  /* 0x000000ffff0f7224 */ /* 0x000fe400078e0019 */
[----:B------:R-:W-:Y:S02]  /*635a0*/  IMAD.MOV.U32 R37, RZ, RZ, R27 ;  /* 0x000000ffff257224 */ /* 0x000fe400078e001b */
[----:B------:R-:W-:Y:S02]  /*635b0*/  IMAD.MOV.U32 R25, RZ, RZ, R14 ;  /* 0x000000ffff197224 */ /* 0x000fe400078e000e */
[----:B------:R-:W-:Y:S02]  /*635c0*/  IMAD.MOV.U32 R27, RZ, RZ, R24 ;  /* 0x000000ffff1b7224 */ /* 0x000fe400078e0018 */
.L_x_52464:
[----:B------:R-:W-:Y:S05]  /*635d0*/  BSYNC B1 ;  /* 0x0000000000017941 */ /* 0x000fea0003800000 */
.L_x_52462:
        /* <DEDUP_REMOVED lines=9> */
.L_x_52466:
[----:B------:R-:W-:Y:S02]  /*63670*/  IMAD.MOV.U32 R10, RZ, RZ, R15 ;  /* 0x000000ffff0a7224 */ /* 0x000fe400078e000f */
[----:B------:R-:W-:Y:S02]  /*63680*/  IMAD.MOV.U32 R14, RZ, RZ, R37 ;  /* 0x000000ffff0e7224 */ /* 0x000fe400078e0025 */
[----:B------:R-:W-:Y:S02]  /*63690*/  IMAD.MOV.U32 R15, RZ, RZ, R16 ;  /* 0x000000ffff0f7224 */ /* 0x000fe400078e0010 */
[----:B------:R-:W-:Y:S02]  /*636a0*/  IMAD.MOV.U32 R37, RZ, RZ, R26 ;  /* 0x000000ffff257224 */ /* 0x000fe400078e001a */
.L_x_52467:
[----:B------:R-:W-:Y:S05]  /*636b0*/  BSYNC B1 ;  /* 0x0000000000017941 */ /* 0x000fea0003800000 */
.L_x_52465:
        /* <DEDUP_REMOVED lines=9> */
.L_x_52469:
[----:B------:R-:W-:Y:S02]  /*63750*/  IMAD.MOV.U32 R39, RZ, RZ, R10 ;  /* 0x000000ffff277224 */ /* 0x000fe400078e000a */
[----:B------:R-:W-:Y:S02]  /*63760*/  IMAD.MOV.U32 R16, RZ, RZ, R14 ;  /* 0x000000ffff107224 */ /* 0x000fe400078e000e */
[----:B------:R-:W-:Y:S02]  /*63770*/  IMAD.MOV.U32 R10, RZ, RZ, R13 ;  /* 0x000000ffff0a7224 */ /* 0x000fe400078e000d */
[----:B------:R-:W-:Y:S02]  /*63780*/  IMAD.MOV.U32 R14, RZ, RZ, R35 ;  /* 0x000000ffff0e7224 */ /* 0x000fe400078e0023 */
.L_x_52470:
[----:B------:R-:W-:Y:S05]  /*63790*/  BSYNC B1 ;  /* 0x0000000000017941 */ /* 0x000fea0003800000 */
.L_x_52468:
        /* <DEDUP_REMOVED lines=9> */
.L_x_52472:
[----:B------:R-:W-:Y:S02]  /*63830*/  IMAD.MOV.U32 R13, RZ, RZ, R39 ;  /* 0x000000ffff0d7224 */ /* 0x000fe400078e0027 */
[----:B------:R-:W-:Y:S02]  /*63840*/  IMAD.MOV.U32 R35, RZ, RZ, R16 ;  /* 0x000000ffff237224 */ /* 0x000fe400078e0010 */
[----:B------:R-:W-:Y:S02]  /*63850*/  IMAD.MOV.U32 R39, RZ, RZ, R38 ;  /* 0x000000ffff277224 */ /* 0x000fe400078e0026 */
[----:B------:R-:W-:Y:S02]  /*63860*/  IMAD.MOV.U32 R16, RZ, RZ, R33 ;  /* 0x000000ffff107224 */ /* 0x000fe400078e0021 */
.L_x_52473:
[----:B------:R-:W-:Y:S05]  /*63870*/  BSYNC B1 ;  /* 0x0000000000017941 */ /* 0x000fea0003800000 */
.L_x_52471:
        /* <DEDUP_REMOVED lines=9> */
.L_x_52475:
[----:B------:R-:W-:Y:S02]  /*63910*/  IMAD.MOV.U32 R33, RZ, RZ, R13 ;  /* 0x000000ffff217224 */ /* 0x000fe400078e000d */
[----:B------:R-:W-:Y:S02]  /*63920*/  IMAD.MOV.U32 R47, RZ, RZ, R35 ;  /* 0x000000ffff2f7224 */ /* 0x000fe400078e0023 */
[----:B------:R-:W-:Y:S02]  /*63930*/  IMAD.MOV.U32 R13, RZ, RZ, R4 ;  /* 0x000000ffff0d7224 */ /* 0x000fe400078e0004 */
[----:B------:R-:W-:Y:S02]  /*63940*/  IMAD.MOV.U32 R35, RZ, RZ, R12 ;  /* 0x000000ffff237224 */ /* 0x000fe400078e000c */
.L_x_52476:
[----:B------:R-:W-:Y:S05]  /*63950*/  BSYNC B1 ;  /* 0x0000000000017941 */ /* 0x000fea0003800000 */
.L_x_52474:
        /* <DEDUP_REMOVED lines=9> */
.L_x_52478:
[----:B------:R-:W-:Y:S02]  /*639f0*/  IMAD.MOV.U32 R4, RZ, RZ, R33 ;  /* 0x000000ffff047224 */ /* 0x000fe400078e0021 */
[----:B------:R-:W-:Y:S02]  /*63a00*/  IMAD.MOV.U32 R12, RZ, RZ, R47 ;  /* 0x000000ffff0c7224 */ /* 0x000fe400078e002f */
[----:B------:R-:W-:Y:S02]  /*63a10*/  IMAD.MOV.U32 R33, RZ, RZ, R20 ;  /* 0x000000ffff217224 */ /* 0x000fe400078e0014 */
[----:B------:R-:W-:Y:S02]  /*63a20*/  IMAD.MOV.U32 R47, RZ, RZ, R44 ;  /* 0x000000ffff2f7224 */ /* 0x000fe400078e002c */
.L_x_52479:
[----:B------:R-:W-:Y:S05]  /*63a30*/  BSYNC B1 ;  /* 0x0000000000017941 */ /* 0x000fea0003800000 */
.L_x_52477:
        /* <DEDUP_REMOVED lines=9> */
.L_x_52481:
[----:B------:R-:W-:Y:S02]  /*63ad0*/  IMAD.MOV.U32 R20, RZ, RZ, R4 ;  /* 0x000000ffff147224 */ /* 0x000fe400078e0004 */
[----:B------:R-:W-:Y:S02]  /*63ae0*/  IMAD.MOV.U32 R24, RZ, RZ, R12 ;  /* 0x000000ffff187224 */ /* 0x000fe400078e000c */
[----:B------:R-:W-:Y:S02]  /*63af0*/  IMAD.MOV.U32 R4, RZ, RZ, R5 ;  /* 0x000000ffff047224 */ /* 0x000fe400078e0005 */
[----:B------:R-:W-:Y:S02]  /*63b00*/  IMAD.MOV.U32 R12, RZ, RZ, R7 ;  /* 0x000000ffff0c7224 */ /* 0x000fe400078e0007 */
.L_x_52482:
[----:B------:R-:W-:Y:S05]  /*63b10*/  BSYNC B1 ;  /* 0x0000000000017941 */ /* 0x000fea0003800000 */
.L_x_52480:
        /* <DEDUP_REMOVED lines=9> */
.L_x_52484:
[----:B------:R-:W-:Y:S02]  /*63bb0*/  IMAD.MOV.U32 R5, RZ, RZ, R20 ;  /* 0x000000ffff057224 */ /* 0x000fe400078e0014 */
[----:B------:R-:W-:Y:S02]  /*63bc0*/  IMAD.MOV.U32 R7, RZ, RZ, R24 ;  /* 0x000000ffff077224 */ /* 0x000fe400078e0018 */
[----:B------:R-:W-:Y:S02]  /*63bd0*/  IMAD.MOV.U32 R20, RZ, RZ, R11 ;  /* 0x000000ffff147224 */ /* 0x000fe400078e000b */
[----:B------:R-:W-:Y:S02]  /*63be0*/  IMAD.MOV.U32 R24, RZ, RZ, R45 ;  /* 0x000000ffff187224 */ /* 0x000fe400078e002d */
.L_x_52485:
[----:B------:R-:W-:Y:S05]  /*63bf0*/  BSYNC B1 ;  /* 0x0000000000017941 */ /* 0x000fea0003800000 */
.L_x_52483:
        /* <DEDUP_REMOVED lines=9> */
.L_x_52487:
[----:B------:R-:W-:Y:S02]  /*63c90*/  IMAD.MOV.U32 R11, RZ, RZ, R5 ;  /* 0x000000ffff0b7224 */ /* 0x000fe400078e0005 */
[----:B------:R-:W-:Y:S02]  /*63ca0*/  IMAD.MOV.U32 R45, RZ, RZ, R7 ;  /* 0x000000ffff2d7224 */ /* 0x000fe400078e0007 */
[----:B------:R-:W-:Y:S02]  /*63cb0*/  IMAD.MOV.U32 R5, RZ, RZ, R22 ;  /* 0x000000ffff057224 */ /* 0x000fe400078e0016 */
[----:B------:R-:W-:Y:S02]  /*63cc0*/  IMAD.MOV.U32 R7, RZ, RZ, R32 ;  /* 0x000000ffff077224 */ /* 0x000fe400078e0020 */
.L_x_52488:
[----:B------:R-:W-:Y:S05]  /*63cd0*/  BSYNC B1 ;  /* 0x0000000000017941 */ /* 0x000fea0003800000 */
.L_x_52486:
        /* <DEDUP_REMOVED lines=9> */
.L_x_52490:
[----:B------:R-:W-:Y:S02]  /*63d70*/  IMAD.MOV.U32 R22, RZ, RZ, R11 ;  /* 0x000000ffff167224 */ /* 0x000fe400078e000b */
[----:B------:R-:W-:Y:S02]  /*63d80*/  IMAD.MOV.U32 R26, RZ, RZ, R45 ;  /* 0x000000ffff1a7224 */ /* 0x000fe400078e002d */
[----:B------:R-:W-:Y:S02]  /*63d90*/  IMAD.MOV.U32 R11, RZ, RZ, R18 ;  /* 0x000000ffff0b7224 */ /* 0x000fe400078e0012 */
[----:B------:R-:W-:Y:S02]  /*63da0*/  IMAD.MOV.U32 R45, RZ, RZ, R34 ;  /* 0x000000ffff2d7224 */ /* 0x000fe400078e0022 */
.L_x_52491:
[----:B------:R-:W-:Y:S05]  /*63db0*/  BSYNC B1 ;  /* 0x0000000000017941 */ /* 0x000fea0003800000 */
.L_x_52489:
        /* <DEDUP_REMOVED lines=16> */
.L_x_52493:
[----:B------:R-:W-:Y:S01]  /*63ec0*/  IMAD.MOV.U32 R18, RZ, RZ, R19 ;  /* 0x000000ffff127224 */ /* 0x000fe200078e0013 */
[----:B------:R-:W-:Y:S01]  /*63ed0*/  MOV R19, R17 ;  /* 0x0000001100137202 */ /* 0x000fe20000000f00 */
[----:B------:R-:W-:Y:S02]  /*63ee0*/  IMAD.MOV.U32 R29, RZ, RZ, R71 ;  /* 0x000000ffff1d7224 */ /* 0x000fe400078e0047 */
[----:B------:R-:W-:Y:S02]  /*63ef0*/  IMAD.MOV.U32 R71, RZ, RZ, R28 ;  /* 0x000000ffff477224 */ /* 0x000fe400078e001c */
.L_x_52494:
[----:B------:R-:W-:Y:S05]  /*63f00*/  BSYNC B1 ;  /* 0x0000000000017941 */ /* 0x000fea0003800000 */
.L_x_52492:
        /* <DEDUP_REMOVED lines=9> */
.L_x_52496:
[----:B------:R-:W-:Y:S01]  /*63fa0*/  IMAD.MOV.U32 R17, RZ, RZ, R18 ;  /* 0x000000ffff117224 */ /* 0x000fe200078e0012 */
[----:B------:R-:W-:Y:S01]  /*63fb0*/  MOV R18, R9 ;  /* 0x0000000900127202 */ /* 0x000fe20000000f00 */
[----:B------:R-:W-:Y:S02]  /*63fc0*/  IMAD.MOV.U32 R41, RZ, RZ, R29 ;  /* 0x000000ffff297224 */ /* 0x000fe400078e001d */
[----:B------:R-:W-:Y:S02]  /*63fd0*/  IMAD.MOV.U32 R29, RZ, RZ, R36 ;  /* 0x000000ffff1d7224 */ /* 0x000fe400078e0024 */
.L_x_52497:
[----:B------:R-:W-:Y:S05]  /*63fe0*/  BSYNC B1 ;  /* 0x0000000000017941 */ /* 0x000fea0003800000 */
.L_x_52495:
        /* <DEDUP_REMOVED lines=9> */
.L_x_52499:
[----:B------:R-:W-:Y:S01]  /*64080*/  IMAD.MOV.U32 R9, RZ, RZ, R17 ;  /* 0x000000ffff097224 */ /* 0x000fe200078e0011 */
[----:B------:R-:W-:Y:S01]  /*64090*/  MOV R17, R6 ;  /* 0x0000000600117202 */ /* 0x000fe20000000f00 */
[----:B------:R-:W-:Y:S02]  /*640a0*/  IMAD.MOV.U32 R28, RZ, RZ, R41 ;  /* 0x000000ffff1c7224 */ /* 0x000fe400078e0029 */
[----:B------:R-:W-:Y:S02]  /*640b0*/  IMAD.MOV.U32 R41, RZ, RZ, R40 ;  /* 0x000000ffff297224 */ /* 0x000fe400078e0028 */
.L_x_52500:
[----:B------:R-:W-:Y:S05]  /*640c0*/  BSYNC B1 ;  /* 0x0000000000017941 */ /* 0x000fea0003800000 */
.L_x_52498:
        /* <DEDUP_REMOVED lines=9> */
.L_x_52502:
[----:B------:R-:W-:Y:S01]  /*64160*/  IMAD.MOV.U32 R6, RZ, RZ, R9 ;  /* 0x000000ffff067224 */ /* 0x000fe200078e0009 */
[----:B------:R-:W-:Y:S01]  /*64170*/  MOV R9, R8 ;  /* 0x0000000800097202 */ /* 0x000fe20000000f00 */
[----:B------:R-:W-:Y:S02]  /*64180*/  IMAD.MOV.U32 R32, RZ, RZ, R28 ;  /* 0x000000ffff207224 */ /* 0x000fe400078e001c */
[----:B------:R-:W-:Y:S02]  /*64190*/  IMAD.MOV.U32 R28, RZ, RZ, R21 ;  /* 0x000000ffff1c7224 */ /* 0x000fe400078e0015 */
.L_x_52503:
[----:B------:R-:W-:Y:S05]  /*641a0*/  BSYNC B1 ;  /* 0x0000000000017941 */ /* 0x000fea0003800000 */
.L_x_52501:
        /* <DEDUP_REMOVED lines=9> */
.L_x_52505:
[----:B------:R-:W-:Y:S01]  /*64240*/  IMAD.MOV.U32 R8, RZ, RZ, R6 ;  /* 0x000000ffff087224 */ /* 0x000fe200078e0006 */
[----:B------:R-:W-:Y:S01]  /*64250*/  MOV R6, R25 ;  /* 0x0000001900067202 */ /* 0x000fe20000000f00 */
[----:B------:R-:W-:Y:S02]  /*64260*/  IMAD.MOV.U32 R34, RZ, RZ, R32 ;  /* 0x000000ffff227224 */ /* 0x000fe400078e0020 */
[----:B------:R-:W-:Y:S02]  /*64270*/  IMAD.MOV.U32 R32, RZ, RZ, R27 ;  /* 0x000000ffff207224 */ /* 0x000fe400078e001b */
.L_x_52506:
[----:B------:R-:W-:Y:S05]  /*64280*/  BSYNC B1 ;  /* 0x0000000000017941 */ /* 0x000fea0003800000 */
.L_x_52504:
        /* <DEDUP_REMOVED lines=9> */
.L_x_52508:
[----:B------:R-:W-:Y:S01]  /*64320*/  IMAD.MOV.U32 R21, RZ, RZ, R8 ;  /* 0x000000ffff157224 */ /* 0x000fe200078e0008 */
[----:B------:R-:W-:Y:S01]  /*64330*/  MOV R8, R15 ;  /* 0x0000000f00087202 */ /* 0x000fe20000000f00 */
[----:B------:R-:W-:Y:S02]  /*64340*/  IMAD.MOV.U32 R25, RZ, RZ, R34 ;  /* 0x000000ffff197224 */ /* 0x000fe400078e0022 */
[----:B------:R-:W-:Y:S02]  /*64350*/  IMAD.MOV.U32 R34, RZ, RZ, R37 ;  /* 0x000000ffff227224 */ /* 0x000fe400078e0025 */
.L_x_52509:
[----:B------:R-:W-:Y:S05]  /*64360*/  BSYNC B1 ;  /* 0x0000000000017941 */ /* 0x000fea0003800000 */
.L_x_52507:
        /* <DEDUP_REMOVED lines=9> */
.L_x_52511:
[----:B------:R-:W-:Y:S01]  /*64400*/  IMAD.MOV.U32 R36, RZ, RZ, R21 ;  /* 0x000000ffff247224 */ /* 0x000fe200078e0015 */
[----:B------:R-:W-:Y:S01]  /*64410*/  MOV R21, R10 ;  /* 0x0000000a00157202 */ /* 0x000fe20000000f00 */
[----:B------:R-:W-:Y:S02]  /*64420*/  IMAD.MOV.U32 R15, RZ, RZ, R25 ;  /* 0x000000ffff0f7224 */ /* 0x000fe400078e0019 */
[----:B------:R-:W-:Y:S02]  /*64430*/  IMAD.MOV.U32 R25, RZ, RZ, R14 ;  /* 0x000000ffff197224 */ /* 0x000fe400078e000e */
.L_x_52512:
[----:B------:R-:W-:Y:S05]  /*64440*/  BSYNC B1 ;  /* 0x0000000000017941 */ /* 0x000fea0003800000 */
.L_x_52510:
        /* <DEDUP_REMOVED lines=9> */
.L_x_52514:
[----:B------:R-:W-:Y:S01]  /*644e0*/  IMAD.MOV.U32 R10, RZ, RZ, R36 ;  /* 0x000000ffff0a7224 */ /* 0x000fe200078e0024 */
[----:B------:R-:W-:Y:S01]  /*644f0*/  MOV R36, R39 ;  /* 0x0000002700247202 */ /* 0x000fe20000000f00 */
[----:B------:R-:W-:Y:S02]  /*64500*/  IMAD.MOV.U32 R14, RZ, RZ, R15 ;  /* 0x000000ffff0e7224 */ /* 0x000fe400078e000f */
[----:B------:R-:W-:Y:S02]  /*64510*/  IMAD.MOV.U32 R15, RZ, RZ, R16 ;  /* 0x000000ffff0f7224 */ /* 0x000fe400078e0010 */
.L_x_52515:
[----:B------:R-:W-:Y:S05]  /*64520*/  BSYNC B1 ;  /* 0x0000000000017941 */ /* 0x000fea0003800000 */
.L_x_52513:
        /* <DEDUP_REMOVED lines=9> */
.L_x_52517:
[----:B------:R-:W-:Y:S01]  /*645c0*/  IMAD.MOV.U32 R16, RZ, RZ, R10 ;  /* 0x000000ffff107224 */ /* 0x000fe200078e000a */
[----:B------:R-:W-:Y:S01]  /*645d0*/  MOV R10, R13 ;  /* 0x0000000d000a7202 */ /* 0x000fe20000000f00 */
[----:B------:R-:W-:Y:S02]  /*645e0*/  IMAD.MOV.U32 R38, RZ, RZ, R14 ;  /* 0x000000ffff267224 */ /* 0x000fe400078e000e */
[----:B------:R-:W-:Y:S02]  /*645f0*/  IMAD.MOV.U32 R14, RZ, RZ, R35 ;  /* 0x000000ffff0e7224 */ /* 0x000fe400078e0023 */
.L_x_52518:
[----:B------:R-:W-:Y:S05]  /*64600*/  BSYNC B1 ;  /* 0x0000000000017941 */ /* 0x000fea0003800000 */
.L_x_52516:
        /* <DEDUP_REMOVED lines=9> */
.L_x_52520:
[----:B------:R-:W-:Y:S01]  /*646a0*/  IMAD.MOV.U32 R13, RZ, RZ, R16 ;  /* 0x000000ffff0d7224 */ /* 0x000fe200078e0010 */
[----:B------:R-:W-:Y:S01]  /*646b0*/  MOV R16, R33 ;  /* 0x0000002100107202 */ /* 0x000fe20000000f00 */
[----:B------:R-:W-:Y:S02]  /*646c0*/  IMAD.MOV.U32 R27, RZ, RZ, R38 ;  /* 0x000000ffff1b7224 */ /* 0x000fe400078e0026 */
[----:B------:R-:W-:Y:S02]  /*646d0*/  IMAD.MOV.U32 R38, RZ, RZ, R47 ;  /* 0x000000ffff267224 */ /* 0x000fe400078e002f */
.L_x_52521:
[----:B------:R-:W-:Y:S05]  /*646e0*/  BSYNC B1 ;  /* 0x0000000000017941 */ /* 0x000fea0003800000 */
.L_x_52519:
        /* <DEDUP_REMOVED lines=9> */
.L_x_52523:
[----:B------:R-:W-:Y:S01]  /*64780*/  IMAD.MOV.U32 R33, RZ, RZ, R13 ;  /* 0x000000ffff217224 */ /* 0x000fe200078e000d */
[----:B------:R-:W-:Y:S01]  /*64790*/  MOV R13, R4 ;  /* 0x00000004000d7202 */ /* 0x000fe20000000f00 */
[----:B------:R-:W-:Y:S02]  /*647a0*/  IMAD.MOV.U32 R35, RZ, RZ, R27 ;  /* 0x000000ffff237224 */ /* 0x000fe400078e001b */
[----:B------:R-:W-:Y:S02]  /*647b0*/  IMAD.MOV.U32 R27, RZ, RZ, R12 ;  /* 0x000000ffff1b7224 */ /* 0x000fe400078e000c */
.L_x_52524:
[----:B------:R-:W-:Y:S05]  /*647c0*/  BSYNC B1 ;  /* 0x0000000000017941 */ /* 0x000fea0003800000 */
.L_x_52522:
        /* <DEDUP_REMOVED lines=9> */
.L_x_52526:
[----:B------:R-:W-:Y:S01]  /*64860*/  IMAD.MOV.U32 R4, RZ, RZ, R33 ;  /* 0x000000ffff047224 */ /* 0x000fe200078e0021 */
[----:B------:R-:W-:Y:S01]  /*64870*/  MOV R33, R20 ;  /* 0x0000001400217202 */ /* 0x000fe20000000f00 */
[----:B------:R-:W-:Y:S02]  /*64880*/  IMAD.MOV.U32 R12, RZ, RZ, R35 ;  /* 0x000000ffff0c7224 */ /* 0x000fe400078e0023 */
[----:B------:R-:W-:Y:S02]  /*64890*/  IMAD.MOV.U32 R35, RZ, RZ, R24 ;  /* 0x000000ffff237224 */ /* 0x000fe400078e0018 */
.L_x_52527:
[----:B------:R-:W-:Y:S05]  /*648a0*/  BSYNC B1 ;  /* 0x0000000000017941 */ /* 0x000fea0003800000 */
.L_x_52525:
        /* <DEDUP_REMOVED lines=9> */
.L_x_52529:
[----:B------:R-:W-:Y:S01]  /*64940*/  IMAD.MOV.U32 R20, RZ, RZ, R4 ;  /* 0x000000ffff147224 */ /* 0x000fe200078e0004 */
[----:B------:R-:W-:Y:S01]  /*64950*/  MOV R4, R5 ;  /* 0x0000000500047202 */ /* 0x000fe20000000f00 */
[----:B------:R-:W-:Y:S02]  /*64960*/  IMAD.MOV.U32 R24, RZ, RZ, R12 ;  /* 0x000000ffff187224 */ /* 0x000fe400078e000c */
[----:B------:R-:W-:Y:S02]  /*64970*/  IMAD.MOV.U32 R12, RZ, RZ, R7 ;  /* 0x000000ffff0c7224 */ /* 0x000fe400078e0007 */
.L_x_52530:
[----:B------:R-:W-:Y:S05]  /*64980*/  BSYNC B1 ;  /* 0x0000000000017941 */ /* 0x000fea0003800000 */
.L_x_52528:
        /* <DEDUP_REMOVED lines=9> */
.L_x_52532:
[----:B------:R-:W-:Y:S01]  /*64a20*/  IMAD.MOV.U32 R5, RZ, RZ, R20 ;  /* 0x000000ffff057224 */ /* 0x000fe200078e0014 */
[----:B------:R-:W-:Y:S01]  /*64a30*/  MOV R20, R11 ;  /* 0x0000000b00147202 */ /* 0x000fe20000000f00 */
[----:B------:R-:W-:Y:S02]  /*64a40*/  IMAD.MOV.U32 R7, RZ, RZ, R24 ;  /* 0x000000ffff077224 */ /* 0x000fe400078e0018 */
[----:B------:R-:W-:Y:S02]  /*64a50*/  IMAD.MOV.U32 R24, RZ, RZ, R45 ;  /* 0x000000ffff187224 */ /* 0x000fe400078e002d */
.L_x_52533:
[----:B------:R-:W-:Y:S05]  /*64a60*/  BSYNC B1 ;  /* 0x0000000000017941 */ /* 0x000fea0003800000 */
.L_x_52531:
        /* <DEDUP_REMOVED lines=9> */
.L_x_52535:
[----:B------:R-:W-:Y:S01]  /*64b00*/  IMAD.MOV.U32 R11, RZ, RZ, R5 ;  /* 0x000000ffff0b7224 */ /* 0x000fe200078e0005 */
[----:B------:R-:W-:Y:S01]  /*64b10*/  MOV R5, R22 ;  /* 0x0000001600057202 */ /* 0x000fe20000000f00 */
[----:B------:R-:W-:Y:S02]  /*64b20*/  IMAD.MOV.U32 R37, RZ, RZ, R7 ;  /* 0x000000ffff257224 */ /* 0x000fe400078e0007 */
[----:B------:R-:W-:Y:S02]  /*64b30*/  IMAD.MOV.U32 R7, RZ, RZ, R26 ;  /* 0x000000ffff077224 */ /* 0x000fe400078e001a */
.L_x_52536:
[----:B------:R-:W-:Y:S05]  /*64b40*/  BSYNC B1 ;  /* 0x0000000000017941 */ /* 0x000fea0003800000 */
.L_x_52534:
        /* <DEDUP_REMOVED lines=16> */
.L_x_52538:
[----:B------:R-:W-:Y:S01]  /*64c50*/  MOV R22, R19 ;  /* 0x0000001300167202 */ /* 0x000fe20000000f00 */
[----:B------:R-:W-:Y:S02]  /*64c60*/  IMAD.MOV.U32 R26, RZ, RZ, R71 ;  /* 0x000000ffff1a7224 */ /* 0x000fe400078e0047 */
[----:B------:R-:W-:Y:S02]  /*64c70*/  IMAD.MOV.U32 R19, RZ, RZ, R18 ;  /* 0x000000ffff137224 */ /* 0x000fe400078e0012 */
[----:B------:R-:W-:Y:S02]  /*64c80*/  IMAD.MOV.U32 R71, RZ, RZ, R29 ;  /* 0x000000ffff477224 */ /* 0x000fe400078e001d */
.L_x_52539:
[----:B------:R-:W-:Y:S05]  /*64c90*/  BSYNC B1 ;  /* 0x0000000000017941 */ /* 0x000fea0003800000 */
.L_x_52537:
        /* <DEDUP_REMOVED lines=9> */
.L_x_52541:
[----:B------:R-:W-:Y:S01]  /*64d30*/  MOV R18, R22 ;  /* 0x0000001600127202 */ /* 0x000fe20000000f00 */
[----:B------:R-:W-:Y:S02]  /*64d40*/  IMAD.MOV.U32 R29, RZ, RZ, R26 ;  /* 0x000000ffff1d7224 */ /* 0x000fe400078e001a */
[----:B------:R-:W-:Y:S02]  /*64d50*/  IMAD.MOV.U32 R22, RZ, RZ, R17 ;  /* 0x000000ffff167224 */ /* 0x000fe400078e0011 */
[----:B------:R-:W-:Y:S02]  /*64d60*/  IMAD.MOV.U32 R26, RZ, RZ, R41 ;  /* 0x000000ffff1a7224 */ /* 0x000fe400078e0029 */
.L_x_52542:
[----:B------:R-:W-:Y:S05]  /*64d70*/  BSYNC B1 ;  /* 0x0000000000017941 */ /* 0x000fea0003800000 */
.L_x_52540:
        /* <DEDUP_REMOVED lines=9> */
.L_x_52544:
[----:B------:R-:W-:Y:S01]  /*64e10*/  MOV R17, R18 ;  /* 0x0000001200117202 */ /* 0x000fe20000000f00 */
[----:B------:R-:W-:Y:S02]  /*64e20*/  IMAD.MOV.U32 R39, RZ, RZ, R29 ;  /* 0x000000ffff277224 */ /* 0x000fe400078e001d */
[----:B------:R-:W-:Y:S02]  /*64e30*/  IMAD.MOV.U32 R18, RZ, RZ, R9 ;  /* 0x000000ffff127224 */ /* 0x000fe400078e0009 */
[----:B------:R-:W-:Y:S02]  /*64e40*/  IMAD.MOV.U32 R29, RZ, RZ, R28 ;  /* 0x000000ffff1d7224 */ /* 0x000fe400078e001c */
.L_x_52545:
[----:B------:R-:W-:Y:S05]  /*64e50*/  BSYNC B1 ;  /* 0x0000000000017941 */ /* 0x000fea0003800000 */
.L_x_52543:
        /* <DEDUP_REMOVED lines=9> */
.L_x_52547:
[----:B------:R-:W-:Y:S01]  /*64ef0*/  MOV R9, R17 ;  /* 0x0000001100097202 */ /* 0x000fe20000000f00 */
[----:B------:R-:W-:Y:S02]  /*64f00*/  IMAD.MOV.U32 R41, RZ, RZ, R39 ;  /* 0x000000ffff297224 */ /* 0x000fe400078e0027 */
[----:B------:R-:W-:Y:S02]  /*64f10*/  IMAD.MOV.U32 R17, RZ, RZ, R6 ;  /* 0x000000ffff117224 */ /* 0x000fe400078e0006 */
[----:B------:R-:W-:Y:S02]  /*64f20*/  IMAD.MOV.U32 R39, RZ, RZ, R32 ;  /* 0x000000ffff277224 */ /* 0x000fe400078e0020 */
.L_x_52548:
[----:B------:R-:W-:Y:S05]  /*64f30*/  BSYNC B1 ;  /* 0x0000000000017941 */ /* 0x000fea0003800000 */
.L_x_52546:
        /* <DEDUP_REMOVED lines=9> */
.L_x_52550:
[----:B------:R-:W-:Y:S01]  /*64fd0*/  MOV R6, R9 ;  /* 0x0000000900067202 */ /* 0x000fe20000000f00 */
[----:B------:R-:W-:Y:S02]  /*64fe0*/  IMAD.MOV.U32 R28, RZ, RZ, R41 ;  /* 0x000000ffff1c7224 */ /* 0x000fe400078e0029 */
[----:B------:R-:W-:Y:S02]  /*64ff0*/  IMAD.MOV.U32 R9, RZ, RZ, R8 ;  /* 0x000000ffff097224 */ /* 0x000fe400078e0008 */
[----:B------:R-:W-:Y:S02]  /*65000*/  IMAD.MOV.U32 R41, RZ, RZ, R34 ;  /* 0x000000ffff297224 */ /* 0x000fe400078e0022 */
.L_x_52551:
[----:B------:R-:W-:Y:S05]  /*65010*/  BSYNC B1 ;  /* 0x0000000000017941 */ /* 0x000fea0003800000 */
.L_x_52549:
        /* <DEDUP_REMOVED lines=9> */
.L_x_52553:
[----:B------:R-:W-:Y:S01]  /*650b0*/  MOV R45, R6 ;  /* 0x00000006002d7202 */ /* 0x000fe20000000f00 */
[----:B------:R-:W-:Y:S02]  /*650c0*/  IMAD.MOV.U32 R8, RZ, RZ, R28 ;  /* 0x000000ffff087224 */ /* 0x000fe400078e001c */
[----:B------:R-:W-:Y:S02]  /*650d0*/  IMAD.MOV.U32 R6, RZ, RZ, R21 ;  /* 0x000000ffff067224 */ /* 0x000fe400078e0015 */
[----:B------:R-:W-:Y:S02]  /*650e0*/  IMAD.MOV.U32 R28, RZ, RZ, R25 ;  /* 0x000000ffff1c7224 */ /* 0x000fe400078e0019 */
.L_x_52554:
[----:B------:R-:W-:Y:S05]  /*650f0*/  BSYNC B1 ;  /* 0x0000000000017941 */ /* 0x000fea0003800000 */
.L_x_52552:
        /* <DEDUP_REMOVED lines=9> */
.L_x_52556:
[----:B------:R-:W-:Y:S01]  /*65190*/  MOV R21, R45 ;  /* 0x0000002d00157202 */ /* 0x000fe20000000f00 */
[----:B------:R-:W-:Y:S02]  /*651a0*/  IMAD.MOV.U32 R25, RZ, RZ, R8 ;  /* 0x000000ffff197224 */ /* 0x000fe400078e0008 */
[----:B------:R-:W-:Y:S02]  /*651b0*/  IMAD.MOV.U32 R45, RZ, RZ, R36 ;  /* 0x000000ffff2d7224 */ /* 0x000fe400078e0024 */
[----:B------:R-:W-:Y:S02]  /*651c0*/  IMAD.MOV.U32 R8, RZ, RZ, R15 ;  /* 0x000000ffff087224 */ /* 0x000fe400078e000f */
.L_x_52557:
[----:B------:R-:W-:Y:S05]  /*651d0*/  BSYNC B1 ;  /* 0x0000000000017941 */ /* 0x000fea0003800000 */
.L_x_52555:
        /* <DEDUP_REMOVED lines=9> */
.L_x_52559:
[----:B------:R-:W-:Y:S01]  /*65270*/  MOV R15, R21 ;  /* 0x00000015000f7202 */ /* 0x000fe20000000f00 */
[----:B------:R-:W-:Y:S02]  /*65280*/  IMAD.MOV.U32 R30, RZ, RZ, R25 ;  /* 0x000000ffff1e7224 */ /* 0x000fe400078e0019 */
[----:B------:R-:W-:Y:S02]  /*65290*/  IMAD.MOV.U32 R21, RZ, RZ, R10 ;  /* 0x000000ffff157224 */ /* 0x000fe400078e000a */
[----:B------:R-:W-:Y:S02]  /*652a0*/  IMAD.MOV.U32 R25, RZ, RZ, R14 ;  /* 0x000000ffff197224 */ /* 0x000fe400078e000e */
.L_x_52560:
[----:B------:R-:W-:Y:S05]  /*652b0*/  BSYNC B1 ;  /* 0x0000000000017941 */ /* 0x000fea0003800000 */
.L_x_52558:
        /* <DEDUP_REMOVED lines=9> */
.L_x_52562:
[----:B------:R-:W-:Y:S01]  /*65350*/  MOV R10, R15 ;  /* 0x0000000f000a7202 */ /* 0x000fe20000000f00 */
[----:B------:R-:W-:Y:S02]  /*65360*/  IMAD.MOV.U32 R14, RZ, RZ, R30 ;  /* 0x000000ffff0e7224 */ /* 0x000fe400078e001e */
[----:B------:R-:W-:Y:S02]  /*65370*/  IMAD.MOV.U32 R15, RZ, RZ, R16 ;  /* 0x000000ffff0f7224 */ /* 0x000fe400078e0010 */
[----:B------:R-:W-:Y:S02]  /*65380*/  IMAD.MOV.U32 R30, RZ, RZ, R38 ;  /* 0x000000ffff1e7224 */ /* 0x000fe400078e0026 */
.L_x_52563:
[----:B------:R-:W-:Y:S05]  /*65390*/  BSYNC B1 ;  /* 0x0000000000017941 */ /* 0x000fea0003800000 */
.L_x_52561:
        /* <DEDUP_REMOVED lines=9> */
.L_x_52565:
[----:B------:R-:W-:Y:S01]  /*65430*/  MOV R16, R10 ;  /* 0x0000000a00107202 */ /* 0x000fe20000000f00 */
[----:B------:R-:W-:Y:S02]  /*65440*/  IMAD.MOV.U32 R32, RZ, RZ, R14 ;  /* 0x000000ffff207224 */ /* 0x000fe400078e000e */
[----:B------:R-:W-:Y:S02]  /*65450*/  IMAD.MOV.U32 R10, RZ, RZ, R13 ;  /* 0x000000ffff0a7224 */ /* 0x000fe400078e000d */
[----:B------:R-:W-:Y:S02]  /*65460*/  IMAD.MOV.U32 R14, RZ, RZ, R27 ;  /* 0x000000ffff0e7224 */ /* 0x000fe400078e001b */
.L_x_52566:
[----:B------:R-:W-:Y:S05]  /*65470*/  BSYNC B1 ;  /* 0x0000000000017941 */ /* 0x000fea0003800000 */
.L_x_52564:
        /* <DEDUP_REMOVED lines=9> */
.L_x_52568:
[----:B------:R-:W-:Y:S01]  /*65510*/  MOV R13, R16 ;  /* 0x00000010000d7202 */ /* 0x000fe20000000f00 */
[----:B------:R-:W-:Y:S02]  /*65520*/  IMAD.MOV.U32 R27, RZ, RZ, R32 ;  /* 0x000000ffff1b7224 */ /* 0x000fe400078e0020 */
[----:B------:R-:W-:Y:S02]  /*65530*/  IMAD.MOV.U32 R16, RZ, RZ, R33 ;  /* 0x000000ffff107224 */ /* 0x000fe400078e0021 */
[----:B------:R-:W-:Y:S02]  /*65540*/  IMAD.MOV.U32 R32, RZ, RZ, R35 ;  /* 0x000000ffff207224 */ /* 0x000fe400078e0023 */
.L_x_52569:
[----:B------:R-:W-:Y:S05]  /*65550*/  BSYNC B1 ;  /* 0x0000000000017941 */ /* 0x000fea0003800000 */
.L_x_52567:
        /* <DEDUP_REMOVED lines=9> */
.L_x_52571:
[----:B------:R-:W-:Y:S01]  /*655f0*/  MOV R33, R13 ;  /* 0x0000000d00217202 */ /* 0x000fe20000000f00 */
[----:B------:R-:W-:Y:S02]  /*65600*/  IMAD.MOV.U32 R34, RZ, RZ, R27 ;  /* 0x000000ffff227224 */ /* 0x000fe400078e001b */
[----:B------:R-:W-:Y:S02]  /*65610*/  IMAD.MOV.U32 R13, RZ, RZ, R4 ;  /* 0x000000ffff0d7224 */ /* 0x000fe400078e0004 */
[----:B------:R-:W-:Y:S02]  /*65620*/  IMAD.MOV.U32 R27, RZ, RZ, R12 ;  /* 0x000000ffff1b7224 */ /* 0x000fe400078e000c */
.L_x_52572:
[----:B------:R-:W-:Y:S05]  /*65630*/  BSYNC B1 ;  /* 0x0000000000017941 */ /* 0x000fea0003800000 */
.L_x_52570:
        /* <DEDUP_REMOVED lines=9> */
.L_x_52574:
[----:B------:R-:W-:Y:S01]  /*656d0*/  MOV R4, R33 ;  /* 0x0000002100047202 */ /* 0x000fe20000000f00 */
[----:B------:R-:W-:Y:S02]  /*656e0*/  IMAD.MOV.U32 R12, RZ, RZ, R34 ;  /* 0x000000ffff0c7224 */ /* 0x000fe400078e0022 */
[----:B------:R-:W-:Y:S02]  /*656f0*/  IMAD.MOV.U32 R33, RZ, RZ, R20 ;  /* 0x000000ffff217224 */ /* 0x000fe400078e0014 */
[----:B------:R-:W-:Y:S02]  /*65700*/  IMAD.MOV.U32 R34, RZ, RZ, R24 ;  /* 0x000000ffff227224 */ /* 0x000fe400078e0018 */
.L_x_52575:
[----:B------:R-:W-:Y:S05]  /*65710*/  BSYNC B1 ;  /* 0x0000000000017941 */ /* 0x000fea0003800000 */
.L_x_52573:
        /* <DEDUP_REMOVED lines=9> */
.L_x_52577:
[----:B------:R-:W-:Y:S01]  /*657b0*/  MOV R24, R4 ;  /* 0x0000000400187202 */ /* 0x000fe20000000f00 */
[----:B------:R-:W-:Y:S02]  /*657c0*/  IMAD.MOV.U32 R36, RZ, RZ, R12 ;  /* 0x000000ffff247224 */ /* 0x000fe400078e000c */
[----:B------:R-:W-:Y:S02]  /*657d0*/  IMAD.MOV.U32 R4, RZ, RZ, R5 ;  /* 0x000000ffff047224 */ /* 0x000fe400078e0005 */
[----:B------:R-:W-:Y:S02]  /*657e0*/  IMAD.MOV.U32 R12, RZ, RZ, R7 ;  /* 0x000000ffff0c7224 */ /* 0x000fe400078e0007 */
.L_x_52578:
[----:B------:R-:W-:Y:S05]  /*657f0*/  BSYNC B1 ;  /* 0x0000000000017941 */ /* 0x000fea0003800000 */
.L_x_52576:
        /* <DEDUP_REMOVED lines=9> */
.L_x_52580:
[----:B------:R-:W-:Y:S01]  /*65890*/  MOV R5, R24 ;  /* 0x0000001800057202 */ /* 0x000fe20000000f00 */
[----:B------:R-:W-:Y:S02]  /*658a0*/  IMAD.MOV.U32 R38, RZ, RZ, R36 ;  /* 0x000000ffff267224 */ /* 0x000fe400078e0024 */
[----:B------:R-:W-:Y:S02]  /*658b0*/  IMAD.MOV.U32 R24, RZ, RZ, R11 ;  /* 0x000000ffff187224 */ /* 0x000fe400078e000b */
[----:B------:R-:W-:Y:S02]  /*658c0*/  IMAD.MOV.U32 R36, RZ, RZ, R37 ;  /* 0x000000ffff247224 */ /* 0x000fe400078e0025 */
.L_x_52581:
[----:B------:R-:W-:Y:S05]  /*658d0*/  BSYNC B1 ;  /* 0x0000000000017941 */ /* 0x000fea0003800000 */
.L_x_52579:
        /* <DEDUP_REMOVED lines=16> */
.L_x_52583:
[----:B------:R-:W-:Y:S02]  /*659e0*/  IMAD.MOV.U32 R62, RZ, RZ, R19 ;  /* 0x000000ffff3e7224 */ /* 0x000fe400078e0013 */
[----:B------:R-:W-:Y:S02]  /*659f0*/  IMAD.MOV.U32 R64, RZ, RZ, R71 ;  /* 0x000000ffff407224 */ /* 0x000fe400078e0047 */
[----:B------:R-:W-:Y:S02]  /*65a00*/  IMAD.MOV.U32 R19, RZ, RZ, R22 ;  /* 0x000000ffff137224 */ /* 0x000fe400078e0016 */
[----:B------:R-:W-:Y:S02]  /*65a10*/  IMAD.MOV.U32 R71, RZ, RZ, R26 ;  /* 0x000000ffff477224 */ /* 0x000fe400078e001a */
.L_x_52584:
[----:B------:R-:W-:Y:S05]  /*65a20*/  BSYNC B1 ;  /* 0x0000000000017941 */ /* 0x000fea0003800000 */
.L_x_52582:
        /* <DEDUP_REMOVED lines=9> */
.L_x_52586:
[----:B------:R-:W-:Y:S02]  /*65ac0*/  IMAD.MOV.U32 R66, RZ, RZ, R62 ;  /* 0x000000ffff427224 */ /* 0x000fe400078e003e */
[----:B------:R-:W-:Y:S02]  /*65ad0*/  IMAD.MOV.U32 R68, RZ, RZ, R64 ;  /* 0x000000ffff447224 */ /* 0x000fe400078e0040 */
[----:B------:R-:W-:Y:S02]  /*65ae0*/  IMAD.MOV.U32 R62, RZ, RZ, R18 ;  /* 0x000000ffff3e7224 */ /* 0x000fe400078e0012 */
[----:B------:R-:W-:Y:S02]  /*65af0*/  IMAD.MOV.U32 R64, RZ, RZ, R29 ;  /* 0x000000ffff407224 */ /* 0x000fe400078e001d */
.L_x_52587:
[----:B------:R-:W-:Y:S05]  /*65b00*/  BSYNC B1 ;  /* 0x0000000000017941 */ /* 0x000fea0003800000 */
.L_x_52585:
        /* <DEDUP_REMOVED lines=9> */
.L_x_52589:
[----:B------:R-:W-:Y:S02]  /*65ba0*/  IMAD.MOV.U32 R58, RZ, RZ, R66 ;  /* 0x000000ffff3a7224 */ /* 0x000fe400078e0042 */
[----:B------:R-:W-:Y:S02]  /*65bb0*/  IMAD.MOV.U32 R60, RZ, RZ, R68 ;  /* 0x000000ffff3c7224 */ /* 0x000fe400078e0044 */
[----:B------:R-:W-:Y:S02]  /*65bc0*/  IMAD.MOV.U32 R66, RZ, RZ, R17 ;  /* 0x000000ffff427224 */ /* 0x000fe400078e0011 */
[----:B------:R-:W-:Y:S02]  /*65bd0*/  IMAD.MOV.U32 R68, RZ, RZ, R39 ;  /* 0x000000ffff447224 */ /* 0x000fe400078e0027 */
.L_x_52590:
[----:B------:R-:W-:Y:S05]  /*65be0*/  BSYNC B1 ;  /* 0x0000000000017941 */ /* 0x000fea0003800000 */
.L_x_52588:
        /* <DEDUP_REMOVED lines=9> */
.L_x_52592:
[----:B------:R-:W-:Y:S02]  /*65c80*/  IMAD.MOV.U32 R77, RZ, RZ, R58 ;  /* 0x000000ffff4d7224 */ /* 0x000fe400078e003a */
[----:B------:R-:W-:Y:S02]  /*65c90*/  IMAD.MOV.U32 R22, RZ, RZ, R60 ;  /* 0x000000ffff167224 */ /* 0x000fe400078e003c */
[----:B------:R-:W-:Y:S02]  /*65ca0*/  IMAD.MOV.U32 R58, RZ, RZ, R9 ;  /* 0x000000ffff3a7224 */ /* 0x000fe400078e0009 */
[----:B------:R-:W-:Y:S02]  /*65cb0*/  IMAD.MOV.U32 R60, RZ, RZ, R41 ;  /* 0x000000ffff3c7224 */ /* 0x000fe400078e0029 */
.L_x_52593:
[----:B------:R-:W-:Y:S05]  /*65cc0*/  BSYNC B1 ;  /* 0x0000000000017941 */ /* 0x000fea0003800000 */
.L_x_52591:
        /* <DEDUP_REMOVED lines=9> */
.L_x_52595:
[----:B------:R-:W-:Y:S02]  /*65d60*/  IMAD.MOV.U32 R20, RZ, RZ, R77 ;  /* 0x000000ffff147224 */ /* 0x000fe400078e004d */
[----:B------:R-:W-:Y:S02]  /*65d70*/  IMAD.MOV.U32 R61, RZ, RZ, R22 ;  /* 0x000000ffff3d7224 */ /* 0x000fe400078e0016 */
[----:B------:R-:W-:Y:S02]  /*65d80*/  IMAD.MOV.U32 R77, RZ, RZ, R6 ;  /* 0x000000ffff4d7224 */ /* 0x000fe400078e0006 */
[----:B------:R-:W-:Y:S02]  /*65d90*/  IMAD.MOV.U32 R22, RZ, RZ, R28 ;  /* 0x000000ffff167224 */ /* 0x000fe400078e001c */
.L_x_52596:
[----:B------:R-:W-:Y:S05]  /*65da0*/  BSYNC B1 ;  /* 0x0000000000017941 */ /* 0x000fea0003800000 */
.L_x_52594:
        /* <DEDUP_REMOVED lines=9> */
.L_x_52598:
[----:B------:R-:W-:Y:S02]  /*65e40*/  IMAD.MOV.U32 R18, RZ, RZ, R20 ;  /* 0x000000ffff127224 */ /* 0x000fe400078e0014 */
[----:B------:R-:W-:Y:S02]  /*65e50*/  IMAD.MOV.U32 R59, RZ, RZ, R61 ;  /* 0x000000ffff3b7224 */ /* 0x000fe400078e003d */
[----:B------:R-:W-:Y:S02]  /*65e60*/  IMAD.MOV.U32 R20, RZ, RZ, R45 ;  /* 0x000000ffff147224 */ /* 0x000fe400078e002d */
[----:B------:R-:W-:Y:S02]  /*65e70*/  IMAD.MOV.U32 R61, RZ, RZ, R8 ;  /* 0x000000ffff3d7224 */ /* 0x000fe400078e0008 */
.L_x_52599:
[----:B------:R-:W-:Y:S05]  /*65e80*/  BSYNC B1 ;  /* 0x0000000000017941 */ /* 0x000fea0003800000 */
.L_x_52597:
        /* <DEDUP_REMOVED lines=9> */
.L_x_52601:
[----:B------:R-:W-:Y:S02]  /*65f20*/  IMAD.MOV.U32 R56, RZ, RZ, R18 ;  /* 0x000000ffff387224 */ /* 0x000fe400078e0012 */
[----:B------:R-:W-:Y:S02]  /*65f30*/  IMAD.MOV.U32 R57, RZ, RZ, R59 ;  /* 0x000000ffff397224 */ /* 0x000fe400078e003b */
[----:B------:R-:W-:Y:S02]  /*65f40*/  IMAD.MOV.U32 R18, RZ, RZ, R21 ;  /* 0x000000ffff127224 */ /* 0x000fe400078e0015 */
[----:B------:R-:W-:Y:S02]  /*65f50*/  IMAD.MOV.U32 R59, RZ, RZ, R25 ;  /* 0x000000ffff3b7224 */ /* 0x000fe400078e0019 */
.L_x_52602:
[----:B------:R-:W-:Y:S05]  /*65f60*/  BSYNC B1 ;  /* 0x0000000000017941 */ /* 0x000fea0003800000 */
.L_x_52600:
        /* <DEDUP_REMOVED lines=9> */
.L_x_52604:
[----:B------:R-:W-:Y:S02]  /*66000*/  IMAD.MOV.U32 R54, RZ, RZ, R56 ;  /* 0x000000ffff367224 */ /* 0x000fe400078e0038 */
[----:B------:R-:W-:Y:S02]  /*66010*/  IMAD.MOV.U32 R55, RZ, RZ, R57 ;  /* 0x000000ffff377224 */ /* 0x000fe400078e0039 */
[----:B------:R-:W-:Y:S02]  /*66020*/  IMAD.MOV.U32 R56, RZ, RZ, R15 ;  /* 0x000000ffff387224 */ /* 0x000fe400078e000f */
[----:B------:R-:W-:Y:S02]  /*66030*/  IMAD.MOV.U32 R57, RZ, RZ, R30 ;  /* 0x000000ffff397224 */ /* 0x000fe400078e001e */
.L_x_52605:
[----:B------:R-:W-:Y:S05]  /*66040*/  BSYNC B1 ;  /* 0x0000000000017941 */ /* 0x000fea0003800000 */
.L_x_52603:
        /* <DEDUP_REMOVED lines=9> */
.L_x_52607:
[----:B------:R-:W-:Y:S02]  /*660e0*/  IMAD.MOV.U32 R52, RZ, RZ, R54 ;  /* 0x000000ffff347224 */ /* 0x000fe400078e0036 */
[----:B------:R-:W-:Y:S02]  /*660f0*/  IMAD.MOV.U32 R75, RZ, RZ, R55 ;  /* 0x000000ffff4b7224 */ /* 0x000fe400078e0037 */
[----:B------:R-:W-:Y:S02]  /*66100*/  IMAD.MOV.U32 R54, RZ, RZ, R10 ;  /* 0x000000ffff367224 */ /* 0x000fe400078e000a */
[----:B------:R-:W-:Y:S02]  /*66110*/  IMAD.MOV.U32 R55, RZ, RZ, R14 ;  /* 0x000000ffff377224 */ /* 0x000fe400078e000e */
.L_x_52608:
[----:B------:R-:W-:Y:S05]  /*66120*/  BSYNC B1 ;  /* 0x0000000000017941 */ /* 0x000fea0003800000 */
.L_x_52606:
        /* <DEDUP_REMOVED lines=9> */
.L_x_52610:
[----:B------:R-:W-:Y:S02]  /*661c0*/  IMAD.MOV.U32 R73, RZ, RZ, R52 ;  /* 0x000000ffff497224 */ /* 0x000fe400078e0034 */
[----:B------:R-:W-:Y:S02]  /*661d0*/  IMAD.MOV.U32 R50, RZ, RZ, R75 ;  /* 0x000000ffff327224 */ /* 0x000fe400078e004b */
[----:B------:R-:W-:Y:S02]  /*661e0*/  IMAD.MOV.U32 R52, RZ, RZ, R16 ;  /* 0x000000ffff347224 */ /* 0x000fe400078e0010 */
[----:B------:R-:W-:Y:S02]  /*661f0*/  IMAD.MOV.U32 R75, RZ, RZ, R32 ;  /* 0x000000ffff4b7224 */ /* 0x000fe400078e0020 */
.L_x_52611:
[----:B------:R-:W-:Y:S05]  /*66200*/  BSYNC B1 ;  /* 0x0000000000017941 */ /* 0x000fea0003800000 */
.L_x_52609:
        /* <DEDUP_REMOVED lines=9> */
.L_x_52613:
[----:B------:R-:W-:Y:S02]  /*662a0*/  IMAD.MOV.U32 R53, RZ, RZ, R73 ;  /* 0x000000ffff357224 */ /* 0x000fe400078e0049 */
[----:B------:R-:W-:Y:S02]  /*662b0*/  IMAD.MOV.U32 R69, RZ, RZ, R50 ;  /* 0x000000ffff457224 */ /* 0x000fe400078e0032 */
[----:B------:R-:W-:Y:S02]  /*662c0*/  IMAD.MOV.U32 R73, RZ, RZ, R13 ;  /* 0x000000ffff497224 */ /* 0x000fe400078e000d */
[----:B------:R-:W-:Y:S02]  /*662d0*/  IMAD.MOV.U32 R50, RZ, RZ, R27 ;  /* 0x000000ffff327224 */ /* 0x000fe400078e001b */
.L_x_52614:
[----:B------:R-:W-:Y:S05]  /*662e0*/  BSYNC B1 ;  /* 0x0000000000017941 */ /* 0x000fea0003800000 */
.L_x_52612:
        /* <DEDUP_REMOVED lines=9> */
.L_x_52616:
[----:B------:R-:W-:Y:S02]  /*66380*/  IMAD.MOV.U32 R51, RZ, RZ, R53 ;  /* 0x000000ffff337224 */ /* 0x000fe400078e0035 */
[----:B------:R-:W-:Y:S02]  /*66390*/  IMAD.MOV.U32 R67, RZ, RZ, R69 ;  /* 0x000000ffff437224 */ /* 0x000fe400078e0045 */
[----:B------:R-:W-:Y:S02]  /*663a0*/  IMAD.MOV.U32 R53, RZ, RZ, R33 ;  /* 0x000000ffff357224 */ /* 0x000fe400078e0021 */
[----:B------:R-:W-:Y:S02]  /*663b0*/  IMAD.MOV.U32 R69, RZ, RZ, R34 ;  /* 0x000000ffff457224 */ /* 0x000fe400078e0022 */
.L_x_52617:
[----:B------:R-:W-:Y:S05]  /*663c0*/  BSYNC B1 ;  /* 0x0000000000017941 */ /* 0x000fea0003800000 */
.L_x_52615:
        /* <DEDUP_REMOVED lines=9> */
.L_x_52619:
[----:B------:R-:W-:Y:S02]  /*66460*/  IMAD.MOV.U32 R48, RZ, RZ, R51 ;  /* 0x000000ffff307224 */ /* 0x000fe400078e0033 */
[----:B------:R-:W-:Y:S02]  /*66470*/  IMAD.MOV.U32 R49, RZ, RZ, R67 ;  /* 0x000000ffff317224 */ /* 0x000fe400078e0043 */
[----:B------:R-:W-:Y:S02]  /*66480*/  IMAD.MOV.U32 R51, RZ, RZ, R4 ;  /* 0x000000ffff337224 */ /* 0x000fe400078e0004 */
[----:B------:R-:W-:Y:S02]  /*66490*/  IMAD.MOV.U32 R67, RZ, RZ, R12 ;  /* 0x000000ffff437224 */ /* 0x000fe400078e000c */
.L_x_52620:
[----:B------:R-:W-:Y:S05]  /*664a0*/  BSYNC B1 ;  /* 0x0000000000017941 */ /* 0x000fea0003800000 */
.L_x_52618:
        /* <DEDUP_REMOVED lines=9> */
.L_x_52622:
[----:B------:R-:W-:Y:S02]  /*66540*/  IMAD.MOV.U32 R46, RZ, RZ, R48 ;  /* 0x000000ffff2e7224 */ /* 0x000fe400078e0030 */
[----:B------:R-:W-:Y:S02]  /*66550*/  IMAD.MOV.U32 R47, RZ, RZ, R49 ;  /* 0x000000ffff2f7224 */ /* 0x000fe400078e0031 */
[----:B------:R-:W-:Y:S02]  /*66560*/  IMAD.MOV.U32 R48, RZ, RZ, R24 ;  /* 0x000000ffff307224 */ /* 0x000fe400078e0018 */
[----:B------:R-:W-:Y:S02]  /*66570*/  IMAD.MOV.U32 R49, RZ, RZ, R36 ;  /* 0x000000ffff317224 */ /* 0x000fe400078e0024 */
.L_x_52623:
[----:B------:R-:W-:Y:S05]  /*66580*/  BSYNC B1 ;  /* 0x0000000000017941 */ /* 0x000fea0003800000 */
.L_x_52621:
        /* <DEDUP_REMOVED lines=9> */
.L_x_52625:
[----:B------:R-:W-:Y:S02]  /*66620*/  IMAD.MOV.U32 R44, RZ, RZ, R46 ;  /* 0x000000ffff2c7224 */ /* 0x000fe400078e002e */
[----:B------:R-:W-:Y:S02]  /*66630*/  IMAD.MOV.U32 R45, RZ, RZ, R47 ;  /* 0x000000ffff2d7224 */ /* 0x000fe400078e002f */
[----:B------:R-:W-:Y:S02]  /*66640*/  IMAD.MOV.U32 R46, RZ, RZ, R5 ;  /* 0x000000ffff2e7224 */ /* 0x000fe400078e0005 */
[----:B------:R-:W-:Y:S02]  /*66650*/  IMAD.MOV.U32 R47, RZ, RZ, R38 ;  /* 0x000000ffff2f7224 */ /* 0x000fe400078e0026 */
.L_x_52626:
[----:B------:R-:W-:Y:S05]  /*66660*/  BSYNC B1 ;  /* 0x0000000000017941 */ /* 0x000fea0003800000 */
.L_x_52624:
[----:B------:R-:W0:Y:S01]  /*66670*/  LDS.128 R4, [0x1e0] ;  /* 0x0001e000ff047984 */ /* 0x000e220000000c00 */
[----:B------:R-:W-:Y:S01]  /*66680*/  FADD.FTZ R2, R23, R2 ;  /* 0x0000000217027221 */ /* 0x000fe20000010000 */
[----:B------:R-:W-:Y:S02]  /*66690*/  BSSY B1, `(.L_x_52627) ;  /* 0x0000025000017945 */ /* 0x000fe40003800000 */
[----:B------:R-:W1:Y:S04]  /*666a0*/  LDS.128 R40, [0x1a0] ;  /* 0x0001a000ff287984 */ /* 0x000e680000000c00 */
[----:B------:R-:W2:Y:S04]  /*666b0*/  LDS.64 R16, [0x220] ;  /* 0x00022000ff107984 */ /* 0x000ea80000000a00 */
[----:B------:R-:W3:Y:S04]  /*666c0*/  LDS.128 R36, [0x210] ;  /* 0x00021000ff247984 */ /* 0x000ee80000000c00 */
[----:B------:R-:W4:Y:S04]  /*666d0*/  LDS.128 R32, [0x200] ;  /* 0x00020000ff207984 */ /* 0x000f280000000c00 */
        /* <DEDUP_REMOVED lines=8> */
[----:B------:R-:W-:Y:S02]  /*66760*/  FSETP.GT.FTZ.AND P3, PT, R3, R40, PT ;  /* 0x000000280300720b */ /* 0x000fe40003f74000 */
[----:B------:R-:W-:Y:S02]  /*66770*/  PLOP3.LUT P1, PT, P0, P1, PT, 0x8, 0x0 ;  /* 0x000000000000781c */ /* 0x000fe40000722170 */
[----:B------:R-:W-:-:S02]  /*66780*/  FSEL R70, R40, R3, P3 ;  /* 0x0000000328467208 */ /* 0x000fc40001800000 */
[----:B------:R-:W-:Y:S02]  /*66790*/  FSEL R3, R3, R40, P3 ;  /* 0x0000002803037208 */ /* 0x000fe40001800000 */
[----:B------:R-:W-:-:S03]  /*667a0*/  FSEL R21, R2, R41, P3 ;  /* 0x0000002902157208 */ /* 0x000fc60001800000 */
[----:B------:R-:W-:-:S04]  /*667b0*/  FADD.FTZ R70, -R3, R70 ;  /* 0x0000004603467221 */ /* 0x000fc80000010100 */
[----:B------:R-:W-:Y:S01]  /*667c0*/  @!P1 MOV R71, R6 ;  /* 0x0000000600479202 */ /* 0x000fe20000000f00 */
[----:B------:R-:W-:Y:S01]  /*667d0*/  FMUL.FTZ R70, R70, 1.4426950216293334961 ;  /* 0x3fb8aa3b46467820 */ /* 0x000fe20000410000 */
[----:B------:R-:W-:Y:S01]  /*667e0*/  FSEL R6, R41, R2, P3 ;  /* 0x0000000229067208 */ /* 0x000fe20001800000 */
[----:B------:R-:W-:Y:S01]  /*667f0*/  @!P1 IMAD.MOV.U32 R19, RZ, RZ, R42 ;  /* 0x000000ffff139224 */ /* 0x000fe200078e002a */
[----:B------:R-:W-:Y:S01]  /*66800*/  FSETP.GT.FTZ.AND P0, PT, R71, R64, PT ;  /* 0x000000404700720b */ /* 0x000fe20003f14000 */
[----:B------:R-:W0:Y:S03]  /*66810*/  MUFU.EX2 R63, R70 ;  /* 0x00000046003f7308 */ /* 0x000e260000000800 */
[----:B------:R-:W-:Y:S01]  /*66820*/  ISETP.EQ.OR P0, PT, R62, -0x1, P0 ;  /* 0xffffffff3e00780c */ /* 0x000fe20000702670 */
[----:B0-----:R-:W-:-:S12]  /*66830*/  FMUL.FTZ R2, R6, R63 ;  /* 0x0000003f06027220 */ /* 0x001fd80000410000 */
[----:B------:R-:W-:Y:S05]  /*66840*/  @P0 BRA `(.L_x_52628) ;  /* 0x0000005000000947 */ /* 0x000fea0003800000 */
[----:B--234-:R-:W-:Y:S01]  /*66850*/  FSETP.NEU.FTZ.AND P0, PT, R71, R64, PT ;  /* 0x000000404700720b */ /* 0x01cfe20003f1d000 */
[----:B------:R-:W-:Y:S02]  /*66860*/  IMAD.MOV.U32 R72, RZ, RZ, R62 ;  /* 0x000000ffff487224 */ /* 0x000fe400078e003e */
[----:B------:R-:W-:Y:S01]  /*66870*/  IMAD.MOV.U32 R74, RZ, RZ, R64 ;  /* 0x000000ffff4a7224 */ /* 0x000fe200078e0040 */
[----:B------:R-:W-:-:S13]  /*66880*/  ISETP.GE.OR P0, PT, R19, R62, P0 ;  /* 0x0000003e1300720c */ /* 0x000fda0000706670 */
[----:B------:R-:W-:Y:S05]  /*66890*/  @P0 BRA `(.L_x_52629) ;  /* 0x0000004000000947 */ /* 0x000fea0003800000 */
.L_x_52628:
[----:B--234-:R-:W-:Y:S01]  /*668a0*/  IMAD.MOV.U32 R72, RZ, RZ, R19 ;  /* 0x000000ffff487224 */ /* 0x01cfe200078e0013 */
[----:B------:R-:W-:Y:S01]  /*668b0*/  MOV R19, R62 ;  /* 0x0000003e00137202 */ /* 0x000fe20000000f00 */
[----:B------:R-:W-:Y:S02]  /*668c0*/  IMAD.MOV.U32 R74, RZ, RZ, R71 ;  /* 0x000000ffff4a7224 */ /* 0x000fe400078e0047 */
[----:B------:R-:W-:Y:S02]  /*668d0*/  IMAD.MOV.U32 R71, RZ, RZ, R64 ;  /* 0x000000ffff477224 */ /* 0x000fe400078e0040 */
.L_x_52629:
[----:B------:R-:W-:Y:S05]  /*668e0*/  BSYNC B1 ;  /* 0x0000000000017941 */ /* 0x000fea0003800000 */
.L_x_52627:
        /* <DEDUP_REMOVED lines=9> */
.L_x_52631:
[----:B------:R-:W-:Y:S01]  /*66980*/  IMAD.MOV.U32 R63, RZ, RZ, R72 ;  /* 0x000000ffff3f7224 */ /* 0x000fe200078e0048 */
[----:B------:R-:W-:Y:S01]  /*66990*/  MOV R72, R66 ;  /* 0x0000004200487202 */ /* 0x000fe20000000f00 */
[----:B------:R-:W-:Y:S02]  /*669a0*/  IMAD.MOV.U32 R65, RZ, RZ, R74 ;  /* 0x000000ffff417224 */ /* 0x000fe400078e004a */
[----:B------:R-:W-:Y:S02]  /*669b0*/  IMAD.MOV.U32 R74, RZ, RZ, R68 ;  /* 0x000000ffff4a7224 */ /* 0x000fe400078e0044 */
.L_x_52632:
[----:B------:R-:W-:Y:S05]  /*669c0*/  BSYNC B1 ;  /* 0x0000000000017941 */ /* 0x000fea0003800000 */
.L_x_52630:
        /* <DEDUP_REMOVED lines=9> */
.L_x_52634:
[----:B------:R-:W-:Y:S01]  /*66a60*/  IMAD.MOV.U32 R42, RZ, RZ, R63 ;  /* 0x000000ffff2a7224 */ /* 0x000fe200078e003f */
[----:B------:R-:W-:Y:S01]  /*66a70*/  MOV R63, R58 ;  /* 0x0000003a003f7202 */ /* 0x000fe20000000f00 */
[----:B------:R-:W-:Y:S02]  /*66a80*/  IMAD.MOV.U32 R70, RZ, RZ, R65 ;  /* 0x000000ffff467224 */ /* 0x000fe400078e0041 */
[----:B------:R-:W-:Y:S02]  /*66a90*/  IMAD.MOV.U32 R65, RZ, RZ, R60 ;  /* 0x000000ffff417224 */ /* 0x000fe400078e003c */
.L_x_52635:
[----:B------:R-:W-:Y:S05]  /*66aa0*/  BSYNC B1 ;  /* 0x0000000000017941 */ /* 0x000fea0003800000 */
.L_x_52633:
        /* <DEDUP_REMOVED lines=9> */
.L_x_52637:
[----:B------:R-:W-:Y:S01]  /*66b40*/  IMAD.MOV.U32 R41, RZ, RZ, R42 ;  /* 0x000000ffff297224 */ /* 0x000fe200078e002a */
[----:B------:R-:W-:Y:S01]  /*66b50*/  MOV R42, R77 ;  /* 0x0000004d002a7202 */ /* 0x000fe20000000f00 */
[----:B------:R-:W-:Y:S02]  /*66b60*/  IMAD.MOV.U32 R40, RZ, RZ, R70 ;  /* 0x000000ffff287224 */ /* 0x000fe400078e0046 */
[----:B------:R-:W-:Y:S02]  /*66b70*/  IMAD.MOV.U32 R70, RZ, RZ, R22 ;  /* 0x000000ffff467224 */ /* 0x000fe400078e0016 */
.L_x_52638:
[----:B------:R-:W-:Y:S05]  /*66b80*/  BSYNC B1 ;  /* 0x0000000000017941 */ /* 0x000fea0003800000 */
.L_x_52636:
        /* <DEDUP_REMOVED lines=9> */
.L_x_52640:
[----:B------:R-:W-:Y:S01]  /*66c20*/  IMAD.MOV.U32 R23, RZ, RZ, R41 ;  /* 0x000000ffff177224 */ /* 0x000fe200078e0029 */
[----:B------:R-:W-:Y:S01]  /*66c30*/  MOV R41, R20 ;  /* 0x0000001400297202 */ /* 0x000fe20000000f00 */
[----:B------:R-:W-:Y:S02]  /*66c40*/  IMAD.MOV.U32 R22, RZ, RZ, R40 ;  /* 0x000000ffff167224 */ /* 0x000fe400078e0028 */
[----:B------:R-:W-:Y:S02]  /*66c50*/  IMAD.MOV.U32 R40, RZ, RZ, R61 ;  /* 0x000000ffff287224 */ /* 0x000fe400078e003d */
.L_x_52641:
[----:B------:R-:W-:Y:S05]  /*66c60*/  BSYNC B1 ;  /* 0x0000000000017941 */ /* 0x000fea0003800000 */
.L_x_52639:
        /* <DEDUP_REMOVED lines=9> */
.L_x_52643:
[----:B------:R-:W-:Y:S01]  /*66d00*/  IMAD.MOV.U32 R61, RZ, RZ, R23 ;  /* 0x000000ffff3d7224 */ /* 0x000fe200078e0017 */
[----:B------:R-:W-:Y:S01]  /*66d10*/  MOV R23, R18 ;  /* 0x0000001200177202 */ /* 0x000fe20000000f00 */
[----:B------:R-:W-:Y:S02]  /*66d20*/  IMAD.MOV.U32 R20, RZ, RZ, R22 ;  /* 0x000000ffff147224 */ /* 0x000fe400078e0016 */
[----:B------:R-:W-:Y:S02]  /*66d30*/  IMAD.MOV.U32 R22, RZ, RZ, R59 ;  /* 0x000000ffff167224 */ /* 0x000fe400078e003b */
.L_x_52644:
[----:B------:R-:W-:Y:S05]  /*66d40*/  BSYNC B1 ;  /* 0x0000000000017941 */ /* 0x000fea0003800000 */
.L_x_52642:
        /* <DEDUP_REMOVED lines=9> */
.L_x_52646:
[----:B------:R-:W-:Y:S01]  /*66de0*/  IMAD.MOV.U32 R59, RZ, RZ, R61 ;  /* 0x000000ffff3b7224 */ /* 0x000fe200078e003d */
[----:B------:R-:W-:Y:S01]  /*66df0*/  MOV R61, R56 ;  /* 0x00000038003d7202 */ /* 0x000fe20000000f00 */
[----:B------:R-:W-:Y:S02]  /*66e00*/  IMAD.MOV.U32 R18, RZ, RZ, R20 ;  /* 0x000000ffff127224 */ /* 0x000fe400078e0014 */
[----:B------:R-:W-:Y:S02]  /*66e10*/  IMAD.MOV.U32 R20, RZ, RZ, R57 ;  /* 0x000000ffff147224 */ /* 0x000fe400078e0039 */
.L_x_52647:
[----:B------:R-:W-:Y:S05]  /*66e20*/  BSYNC B1 ;  /* 0x0000000000017941 */ /* 0x000fea0003800000 */
.L_x_52645:
        /* <DEDUP_REMOVED lines=9> */
.L_x_52649:
[----:B------:R-:W-:Y:S01]  /*66ec0*/  IMAD.MOV.U32 R57, RZ, RZ, R59 ;  /* 0x000000ffff397224 */ /* 0x000fe200078e003b */
[----:B------:R-:W-:Y:S01]  /*66ed0*/  MOV R59, R54 ;  /* 0x00000036003b7202 */ /* 0x000fe20000000f00 */
[----:B------:R-:W-:Y:S02]  /*66ee0*/  IMAD.MOV.U32 R68, RZ, RZ, R18 ;  /* 0x000000ffff447224 */ /* 0x000fe400078e0012 */
[----:B------:R-:W-:Y:S02]  /*66ef0*/  IMAD.MOV.U32 R18, RZ, RZ, R55 ;  /* 0x000000ffff127224 */ /* 0x000fe400078e0037 */
.L_x_52650:
[----:B------:R-:W-:Y:S05]  /*66f00*/  BSYNC B1 ;  /* 0x0000000000017941 */ /* 0x000fea0003800000 */
.L_x_52648:
        /* <DEDUP_REMOVED lines=9> */
.L_x_52652:
[----:B------:R-:W-:Y:S01]  /*66fa0*/  IMAD.MOV.U32 R66, RZ, RZ, R57 ;  /* 0x000000ffff427224 */ /* 0x000fe200078e0039 */
[----:B------:R-:W-:Y:S01]  /*66fb0*/  MOV R57, R52 ;  /* 0x0000003400397202 */ /* 0x000fe20000000f00 */
[----:B------:R-:W-:Y:S02]  /*66fc0*/  IMAD.MOV.U32 R55, RZ, RZ, R68 ;  /* 0x000000ffff377224 */ /* 0x000fe400078e0044 */
[----:B------:R-:W-:Y:S02]  /*66fd0*/  IMAD.MOV.U32 R68, RZ, RZ, R75 ;  /* 0x000000ffff447224 */ /* 0x000fe400078e004b */
.L_x_52653:
[----:B------:R-:W-:Y:S05]  /*66fe0*/  BSYNC B1 ;  /* 0x0000000000017941 */ /* 0x000fea0003800000 */
.L_x_52651:
        /* <DEDUP_REMOVED lines=9> */
.L_x_52655:
[----:B------:R-:W-:Y:S01]  /*67080*/  IMAD.MOV.U32 R58, RZ, RZ, R66 ;  /* 0x000000ffff3a7224 */ /* 0x000fe200078e0042 */
[----:B------:R-:W-:Y:S01]  /*67090*/  MOV R66, R73 ;  /* 0x0000004900427202 */ /* 0x000fe20000000f00 */
[----:B------:R-:W-:Y:S02]  /*670a0*/  IMAD.MOV.U32 R64, RZ, RZ, R55 ;  /* 0x000000ffff407224 */ /* 0x000fe400078e0037 */
[----:B------:R-:W-:Y:S02]  /*670b0*/  IMAD.MOV.U32 R55, RZ, RZ, R50 ;  /* 0x000000ffff377224 */ /* 0x000fe400078e0032 */
.L_x_52656:
[----:B------:R-:W-:Y:S05]  /*670c0*/  BSYNC B1 ;  /* 0x0000000000017941 */ /* 0x000fea0003800000 */
.L_x_52654:
        /* <DEDUP_REMOVED lines=9> */
.L_x_52658:
[----:B------:R-:W-:Y:S01]  /*67160*/  IMAD.MOV.U32 R54, RZ, RZ, R58 ;  /* 0x000000ffff367224 */ /* 0x000fe200078e003a */
[----:B------:R-:W-:Y:S01]  /*67170*/  MOV R58, R53 ;  /* 0x00000035003a7202 */ /* 0x000fe20000000f00 */
[----:B------:R-:W-:Y:S02]  /*67180*/  IMAD.MOV.U32 R56, RZ, RZ, R64 ;  /* 0x000000ffff387224 */ /* 0x000fe400078e0040 */
[----:B------:R-:W-:Y:S02]  /*67190*/  IMAD.MOV.U32 R64, RZ, RZ, R69 ;  /* 0x000000ffff407224 */ /* 0x000fe400078e0045 */
.L_x_52659:
[----:B------:R-:W-:Y:S05]  /*671a0*/  BSYNC B1 ;  /* 0x0000000000017941 */ /* 0x000fea0003800000 */
.L_x_52657:
        /* <DEDUP_REMOVED lines=9> */
.L_x_52661:
[----:B------:R-:W-:Y:S01]  /*67240*/  IMAD.MOV.U32 R53, RZ, RZ, R54 ;  /* 0x000000ffff357224 */ /* 0x000fe200078e0036 */
[----:B------:R-:W-:Y:S01]  /*67250*/  MOV R54, R51 ;  /* 0x0000003300367202 */ /* 0x000fe20000000f00 */
[----:B------:R-:W-:Y:S02]  /*67260*/  IMAD.MOV.U32 R52, RZ, RZ, R56 ;  /* 0x000000ffff347224 */ /* 0x000fe400078e0038 */
[----:B------:R-:W-:Y:S02]  /*67270*/  IMAD.MOV.U32 R56, RZ, RZ, R67 ;  /* 0x000000ffff387224 */ /* 0x000fe400078e0043 */
.L_x_52662:
[----:B------:R-:W-:Y:S05]  /*67280*/  BSYNC B1 ;  /* 0x0000000000017941 */ /* 0x000fea0003800000 */
.L_x_52660:
        /* <DEDUP_REMOVED lines=9> */
.L_x_52664:
[----:B------:R-:W-:Y:S01]  /*67320*/  IMAD.MOV.U32 R51, RZ, RZ, R53 ;  /* 0x000000ffff337224 */ /* 0x000fe200078e0035 */
[----:B------:R-:W-:Y:S01]  /*67330*/  MOV R53, R48 ;  /* 0x0000003000357202 */ /* 0x000fe20000000f00 */
[----:B------:R-:W-:Y:S02]  /*67340*/  IMAD.MOV.U32 R50, RZ, RZ, R52 ;  /* 0x000000ffff327224 */ /* 0x000fe400078e0034 */
[----:B------:R-:W-:Y:S02]  /*67350*/  IMAD.MOV.U32 R52, RZ, RZ, R49 ;  /* 0x000000ffff347224 */ /* 0x000fe400078e0031 */
.L_x_52665:
[----:B------:R-:W-:Y:S05]  /*67360*/  BSYNC B1 ;  /* 0x0000000000017941 */ /* 0x000fea0003800000 */
.L_x_52663:
        /* <DEDUP_REMOVED lines=9> */
.L_x_52667:
[----:B------:R-:W-:Y:S01]  /*67400*/  IMAD.MOV.U32 R49, RZ, RZ, R51 ;  /* 0x000000ffff317224 */ /* 0x000fe200078e0033 */
[----:B------:R-:W-:Y:S01]  /*67410*/  MOV R51, R46 ;  /* 0x0000002e00337202 */ /* 0x000fe20000000f00 */
[----:B------:R-:W-:Y:S02]  /*67420*/  IMAD.MOV.U32 R6, RZ, RZ, R50 ;  /* 0x000000ffff067224 */ /* 0x000fe400078e0032 */
[----:B------:R-:W-:Y:S02]  /*67430*/  IMAD.MOV.U32 R50, RZ, RZ, R47 ;  /* 0x000000ffff327224 */ /* 0x000fe400078e002f */
.L_x_52668:
[----:B------:R-:W-:Y:S05]  /*67440*/  BSYNC B1 ;  /* 0x0000000000017941 */ /* 0x000fea0003800000 */
.L_x_52666:
        /* <DEDUP_REMOVED lines=9> */
.L_x_52670:
[----:B------:R-:W-:Y:S01]  /*674e0*/  IMAD.MOV.U32 R46, RZ, RZ, R49 ;  /* 0x000000ffff2e7224 */ /* 0x000fe200078e0031 */
[----:B------:R-:W-:Y:S01]  /*674f0*/  MOV R49, R44 ;  /* 0x0000002c00317202 */ /* 0x000fe20000000f00 */
[----:B------:R-:W-:Y:S02]  /*67500*/  IMAD.MOV.U32 R48, RZ, RZ, R6 ;  /* 0x000000ffff307224 */ /* 0x000fe400078e0006 */
[----:B------:R-:W-:Y:S02]  /*67510*/  IMAD.MOV.U32 R6, RZ, RZ, R45 ;  /* 0x000000ffff067224 */ /* 0x000fe400078e002d */
.L_x_52671:
[----:B------:R-:W-:Y:S05]  /*67520*/  BSYNC B1 ;  /* 0x0000000000017941 */ /* 0x000fea0003800000 */
.L_x_52669:
        /* <DEDUP_REMOVED lines=16> */
.L_x_52673:
[----:B------:R-:W-:Y:S01]  /*67630*/  MOV R60, R19 ;  /* 0x00000013003c7202 */ /* 0x000fe20000000f00 */
[----:B------:R-:W-:Y:S02]  /*67640*/  IMAD.MOV.U32 R62, RZ, RZ, R71 ;  /* 0x000000ffff3e7224 */ /* 0x000fe400078e0047 */
[----:B------:R-:W-:Y:S02]  /*67650*/  IMAD.MOV.U32 R19, RZ, RZ, R72 ;  /* 0x000000ffff137224 */ /* 0x000fe400078e0048 */
[----:B------:R-:W-:Y:S02]  /*67660*/  IMAD.MOV.U32 R71, RZ, RZ, R74 ;  /* 0x000000ffff477224 */ /* 0x000fe400078e004a */
.L_x_52674:
[----:B------:R-:W-:Y:S05]  /*67670*/  BSYNC B1 ;  /* 0x0000000000017941 */ /* 0x000fea0003800000 */
.L_x_52672:
        /* <DEDUP_REMOVED lines=9> */
.L_x_52676:
[----:B------:R-:W-:Y:S01]  /*67710*/  MOV R47, R60 ;  /* 0x0000003c002f7202 */ /* 0x000fe20000000f00 */
[----:B------:R-:W-:Y:S02]  /*67720*/  IMAD.MOV.U32 R75, RZ, RZ, R62 ;  /* 0x000000ffff4b7224 */ /* 0x000fe400078e003e */
[----:B------:R-:W-:Y:S02]  /*67730*/  IMAD.MOV.U32 R60, RZ, RZ, R63 ;  /* 0x000000ffff3c7224 */ /* 0x000fe400078e003f */
[----:B------:R-:W-:Y:S02]  /*67740*/  IMAD.MOV.U32 R62, RZ, RZ, R65 ;  /* 0x000000ffff3e7224 */ /* 0x000fe400078e0041 */
.L_x_52677:
[----:B------:R-:W-:Y:S05]  /*67750*/  BSYNC B1 ;  /* 0x0000000000017941 */ /* 0x000fea0003800000 */
.L_x_52675:
        /* <DEDUP_REMOVED lines=9> */
.L_x_52679:
[----:B------:R-:W-:Y:S01]  /*677f0*/  MOV R44, R47 ;  /* 0x0000002f002c7202 */ /* 0x000fe20000000f00 */
[----:B------:R-:W-:Y:S02]  /*67800*/  IMAD.MOV.U32 R45, RZ, RZ, R75 ;  /* 0x000000ffff2d7224 */ /* 0x000fe400078e004b */
[----:B------:R-:W-:Y:S02]  /*67810*/  IMAD.MOV.U32 R47, RZ, RZ, R42 ;  /* 0x000000ffff2f7224 */ /* 0x000fe400078e002a */
[----:B------:R-:W-:Y:S02]  /*67820*/  IMAD.MOV.U32 R75, RZ, RZ, R70 ;  /* 0x000000ffff4b7224 */ /* 0x000fe400078e0046 */
.L_x_52680:
[----:B------:R-:W-:Y:S05]  /*67830*/  BSYNC B1 ;  /* 0x0000000000017941 */ /* 0x000fea0003800000 */
.L_x_52678:
        /* <DEDUP_REMOVED lines=9> */
.L_x_52682:
[----:B------:R-:W-:Y:S01]  /*678d0*/  MOV R42, R44 ;  /* 0x0000002c002a7202 */ /* 0x000fe20000000f00 */
[----:B------:R-:W-:Y:S02]  /*678e0*/  IMAD.MOV.U32 R43, RZ, RZ, R45 ;  /* 0x000000ffff2b7224 */ /* 0x000fe400078e002d */
[----:B------:R-:W-:Y:S02]  /*678f0*/  IMAD.MOV.U32 R44, RZ, RZ, R41 ;  /* 0x000000ffff2c7224 */ /* 0x000fe400078e0029 */
[----:B------:R-:W-:Y:S02]  /*67900*/  IMAD.MOV.U32 R45, RZ, RZ, R40 ;  /* 0x000000ffff2d7224 */ /* 0x000fe400078e0028 */
.L_x_52683:
[----:B------:R-:W-:Y:S05]  /*67910*/  BSYNC B1 ;  /* 0x0000000000017941 */ /* 0x000fea0003800000 */
.L_x_52681:
        /* <DEDUP_REMOVED lines=9> */
.L_x_52685:
[----:B------:R-:W-:Y:S01]  /*679b0*/  MOV R40, R42 ;  /* 0x0000002a00287202 */ /* 0x000fe20000000f00 */
[----:B------:R-:W-:Y:S02]  /*679c0*/  IMAD.MOV.U32 R41, RZ, RZ, R43 ;  /* 0x000000ffff297224 */ /* 0x000fe400078e002b */
[----:B------:R-:W-:Y:S02]  /*679d0*/  IMAD.MOV.U32 R42, RZ, RZ, R23 ;  /* 0x000000ffff2a7224 */ /* 0x000fe400078e0017 */
[----:B------:R-:W-:Y:S02]  /*679e0*/  IMAD.MOV.U32 R43, RZ, RZ, R22 ;  /* 0x000000ffff2b7224 */ /* 0x000fe400078e0016 */
.L_x_52686:
[----:B------:R-:W-:Y:S05]  /*679f0*/  BSYNC B1 ;  /* 0x0000000000017941 */ /* 0x000fea0003800000 */
.L_x_52684:
        /* <DEDUP_REMOVED lines=9> */
.L_x_52688:
[----:B------:R-:W-:Y:S01]  /*67a90*/  MOV R22, R40 ;  /* 0x0000002800167202 */ /* 0x000fe20000000f00 */
[----:B------:R-:W-:Y:S02]  /*67aa0*/  IMAD.MOV.U32 R23, RZ, RZ, R41 ;  /* 0x000000ffff177224 */ /* 0x000fe400078e0029 */
[----:B------:R-:W-:Y:S02]  /*67ab0*/  IMAD.MOV.U32 R40, RZ, RZ, R61 ;  /* 0x000000ffff287224 */ /* 0x000fe400078e003d */
[----:B------:R-:W-:Y:S02]  /*67ac0*/  IMAD.MOV.U32 R41, RZ, RZ, R20 ;  /* 0x000000ffff297224 */ /* 0x000fe400078e0014 */
.L_x_52689:
[----:B------:R-:W-:Y:S05]  /*67ad0*/  BSYNC B1 ;  /* 0x0000000000017941 */ /* 0x000fea0003800000 */
.L_x_52687:
        /* <DEDUP_REMOVED lines=9> */
.L_x_52691:
[----:B------:R-:W-:Y:S01]  /*67b70*/  MOV R20, R22 ;  /* 0x0000001600147202 */ /* 0x000fe20000000f00 */
[----:B------:R-:W-:Y:S02]  /*67b80*/  IMAD.MOV.U32 R73, RZ, RZ, R23 ;  /* 0x000000ffff497224 */ /* 0x000fe400078e0017 */
[----:B------:R-:W-:Y:S02]  /*67b90*/  IMAD.MOV.U32 R22, RZ, RZ, R59 ;  /* 0x000000ffff167224 */ /* 0x000fe400078e003b */
[----:B------:R-:W-:Y:S02]  /*67ba0*/  IMAD.MOV.U32 R23, RZ, RZ, R18 ;  /* 0x000000ffff177224 */ /* 0x000fe400078e0012 */
.L_x_52692:
[----:B------:R-:W-:Y:S05]  /*67bb0*/  BSYNC B1 ;  /* 0x0000000000017941 */ /* 0x000fea0003800000 */
.L_x_52690:
        /* <DEDUP_REMOVED lines=9> */
.L_x_52694:
[----:B------:R-:W-:Y:S01]  /*67c50*/  MOV R69, R20 ;  /* 0x0000001400457202 */ /* 0x000fe20000000f00 */
[----:B------:R-:W-:Y:S02]  /*67c60*/  IMAD.MOV.U32 R18, RZ, RZ, R73 ;  /* 0x000000ffff127224 */ /* 0x000fe400078e0049 */
[----:B------:R-:W-:Y:S02]  /*67c70*/  IMAD.MOV.U32 R20, RZ, RZ, R57 ;  /* 0x000000ffff147224 */ /* 0x000fe400078e0039 */
[----:B------:R-:W-:Y:S02]  /*67c80*/  IMAD.MOV.U32 R73, RZ, RZ, R68 ;  /* 0x000000ffff497224 */ /* 0x000fe400078e0044 */
.L_x_52695:
[----:B------:R-:W-:Y:S05]  /*67c90*/  BSYNC B1 ;  /* 0x0000000000017941 */ /* 0x000fea0003800000 */
.L_x_52693:
        /* <DEDUP_REMOVED lines=9> */
.L_x_52697:
[----:B------:R-:W-:Y:S01]  /*67d30*/  MOV R65, R69 ;  /* 0x0000004500417202 */ /* 0x000fe20000000f00 */
[----:B------:R-:W-:Y:S02]  /*67d40*/  IMAD.MOV.U32 R67, RZ, RZ, R18 ;  /* 0x000000ffff437224 */ /* 0x000fe400078e0012 */
[----:B------:R-:W-:Y:S02]  /*67d50*/  IMAD.MOV.U32 R69, RZ, RZ, R66 ;  /* 0x000000ffff457224 */ /* 0x000fe400078e0042 */
[----:B------:R-:W-:Y:S02]  /*67d60*/  IMAD.MOV.U32 R18, RZ, RZ, R55 ;  /* 0x000000ffff127224 */ /* 0x000fe400078e0037 */
.L_x_52698:
[----:B------:R-:W-:Y:S05]  /*67d70*/  BSYNC B1 ;  /* 0x0000000000017941 */ /* 0x000fea0003800000 */
.L_x_52696:
        /* <DEDUP_REMOVED lines=9> */
.L_x_52700:
[----:B------:R-:W-:Y:S01]  /*67e10*/  MOV R61, R65 ;  /* 0x00000041003d7202 */ /* 0x000fe20000000f00 */
[----:B------:R-:W-:Y:S02]  /*67e20*/  IMAD.MOV.U32 R63, RZ, RZ, R67 ;  /* 0x000000ffff3f7224 */ /* 0x000fe400078e0043 */
[----:B------:R-:W-:Y:S02]  /*67e30*/  IMAD.MOV.U32 R65, RZ, RZ, R58 ;  /* 0x000000ffff417224 */ /* 0x000fe400078e003a */
[----:B------:R-:W-:Y:S02]  /*67e40*/  IMAD.MOV.U32 R67, RZ, RZ, R64 ;  /* 0x000000ffff437224 */ /* 0x000fe400078e0040 */
.L_x_52701:
[----:B------:R-:W-:Y:S05]  /*67e50*/  BSYNC B1 ;  /* 0x0000000000017941 */ /* 0x000fea0003800000 */
.L_x_52699:
        /* <DEDUP_REMOVED lines=9> */
.L_x_52703:
[----:B------:R-:W-:Y:S01]  /*67ef0*/  MOV R58, R61 ;  /* 0x0000003d003a7202 */ /* 0x000fe20000000f00 */
[----:B------:R-:W-:Y:S02]  /*67f00*/  IMAD.MOV.U32 R59, RZ, RZ, R63 ;  /* 0x000000ffff3b7224 */ /* 0x000fe400078e003f */
[----:B------:R-:W-:Y:S02]  /*67f10*/  IMAD.MOV.U32 R61, RZ, RZ, R54 ;  /* 0x000000ffff3d7224 */ /* 0x000fe400078e0036 */
[----:B------:R-:W-:Y:S02]  /*67f20*/  IMAD.MOV.U32 R63, RZ, RZ, R56 ;  /* 0x000000ffff3f7224 */ /* 0x000fe400078e0038 */
.L_x_52704:
[----:B------:R-:W-:Y:S05]  /*67f30*/  BSYNC B1 ;  /* 0x0000000000017941 */ /* 0x000fea0003800000 */
.L_x_52702:
        /* <DEDUP_REMOVED lines=9> */
.L_x_52706:
[----:B------:R-:W-:Y:S01]  /*67fd0*/  MOV R56, R58 ;  /* 0x0000003a00387202 */ /* 0x000fe20000000f00 */
[----:B------:R-:W-:Y:S02]  /*67fe0*/  IMAD.MOV.U32 R57, RZ, RZ, R59 ;  /* 0x000000ffff397224 */ /* 0x000fe400078e003b */
[----:B------:R-:W-:Y:S02]  /*67ff0*/  IMAD.MOV.U32 R58, RZ, RZ, R53 ;  /* 0x000000ffff3a7224 */ /* 0x000fe400078e0035 */
[----:B------:R-:W-:Y:S02]  /*68000*/  IMAD.MOV.U32 R59, RZ, RZ, R52 ;  /* 0x000000ffff3b7224 */ /* 0x000fe400078e0034 */
.L_x_52707:
[----:B------:R-:W-:Y:S05]  /*68010*/  BSYNC B1 ;  /* 0x0000000000017941 */ /* 0x000fea0003800000 */
.L_x_52705:
        /* <DEDUP_REMOVED lines=9> */
.L_x_52709:
[----:B------:R-:W-:Y:S01]  /*680b0*/  MOV R54, R56 ;  /* 0x0000003800367202 */ /* 0x000fe20000000f00 */
[----:B------:R-:W-:Y:S02]  /*680c0*/  IMAD.MOV.U32 R55, RZ, RZ, R57 ;  /* 0x000000ffff377224 */ /* 0x000fe400078e0039 */
[----:B------:R-:W-:Y:S02]  /*680d0*/  IMAD.MOV.U32 R56, RZ, RZ, R51 ;  /* 0x000000ffff387224 */ /* 0x000fe400078e0033 */
[----:B------:R-:W-:Y:S02]  /*680e0*/  IMAD.MOV.U32 R57, RZ, RZ, R50 ;  /* 0x000000ffff397224 */ /* 0x000fe400078e0032 */
.L_x_52710:
[----:B------:R-:W-:Y:S05]  /*680f0*/  BSYNC B1 ;  /* 0x0000000000017941 */ /* 0x000fea0003800000 */
.L_x_52708:
        /* <DEDUP_REMOVED lines=9> */
.L_x_52712:
[----:B------:R-:W-:Y:S01]  /*68190*/  MOV R51, R54 ;  /* 0x0000003600337202 */ /* 0x000fe20000000f00 */
[----:B------:R-:W-:Y:S02]  /*681a0*/  IMAD.MOV.U32 R53, RZ, RZ, R55 ;  /* 0x000000ffff357224 */ /* 0x000fe400078e0037 */
[----:B------:R-:W-:Y:S02]  /*681b0*/  IMAD.MOV.U32 R54, RZ, RZ, R49 ;  /* 0x000000ffff367224 */ /* 0x000fe400078e0031 */
[----:B------:R-:W-:Y:S02]  /*681c0*/  IMAD.MOV.U32 R55, RZ, RZ, R6 ;  /* 0x000000ffff377224 */ /* 0x000fe400078e0006 */
.L_x_52713:
[----:B------:R-:W-:Y:S05]  /*681d0*/  BSYNC B1 ;  /* 0x0000000000017941 */ /* 0x000fea0003800000 */
.L_x_52711:
        /* <DEDUP_REMOVED lines=9> */
.L_x_52715:
[----:B------:R-:W-:Y:S01]  /*68270*/  MOV R7, R51 ;  /* 0x0000003300077202 */ /* 0x000fe20000000f00 */
[----:B------:R-:W-:Y:S02]  /*68280*/  IMAD.MOV.U32 R6, RZ, RZ, R53 ;  /* 0x000000ffff067224 */ /* 0x000fe400078e0035 */
[----:B------:R-:W-:Y:S02]  /*68290*/  IMAD.MOV.U32 R51, RZ, RZ, R46 ;  /* 0x000000ffff337224 */ /* 0x000fe400078e002e */
[----:B------:R-:W-:Y:S02]  /*682a0*/  IMAD.MOV.U32 R53, RZ, RZ, R48 ;  /* 0x000000ffff357224 */ /* 0x000fe400078e0030 */
.L_x_52716:
[----:B------:R-:W-:Y:S05]  /*682b0*/  BSYNC B1 ;  /* 0x0000000000017941 */ /* 0x000fea0003800000 */
.L_x_52714:
        /* <DEDUP_REMOVED lines=16> */
.L_x_52718:
[----:B------:R-:W-:Y:S02]  /*683c0*/  IMAD.MOV.U32 R52, RZ, RZ, R19 ;  /* 0x000000ffff347224 */ /* 0x000fe400078e0013 */
[----:B------:R-:W-:Y:S02]  /*683d0*/  IMAD.MOV.U32 R50, RZ, RZ, R71 ;  /* 0x000000ffff327224 */ /* 0x000fe400078e0047 */
[----:B------:R-:W-:Y:S02]  /*683e0*/  IMAD.MOV.U32 R19, RZ, RZ, R60 ;  /* 0x000000ffff137224 */ /* 0x000fe400078e003c */
[----:B------:R-:W-:Y:S02]  /*683f0*/  IMAD.MOV.U32 R71, RZ, RZ, R62 ;  /* 0x000000ffff477224 */ /* 0x000fe400078e003e */
.L_x_52719:
[----:B------:R-:W-:Y:S05]  /*68400*/  BSYNC B1 ;  /* 0x0000000000017941 */ /* 0x000fea0003800000 */
.L_x_52717:
        /* <DEDUP_REMOVED lines=9> */
.L_x_52721:
[----:B------:R-:W-:Y:S02]  /*684a0*/  IMAD.MOV.U32 R49, RZ, RZ, R52 ;  /* 0x000000ffff317224 */ /* 0x000fe400078e0034 */
[----:B------:R-:W-:Y:S02]  /*684b0*/  IMAD.MOV.U32 R48, RZ, RZ, R50 ;  /* 0x000000ffff307224 */ /* 0x000fe400078e0032 */
[----:B------:R-:W-:Y:S02]  /*684c0*/  IMAD.MOV.U32 R52, RZ, RZ, R47 ;  /* 0x000000ffff347224 */ /* 0x000fe400078e002f */
[----:B------:R-:W-:Y:S02]  /*684d0*/  IMAD.MOV.U32 R50, RZ, RZ, R75 ;  /* 0x000000ffff327224 */ /* 0x000fe400078e004b */
.L_x_52722:
[----:B------:R-:W-:Y:S05]  /*684e0*/  BSYNC B1 ;  /* 0x0000000000017941 */ /* 0x000fea0003800000 */
.L_x_52720:
        /* <DEDUP_REMOVED lines=9> */
.L_x_52724:
[----:B------:R-:W-:Y:S02]  /*68580*/  IMAD.MOV.U32 R47, RZ, RZ, R49 ;  /* 0x000000ffff2f7224 */ /* 0x000fe400078e0031 */
[----:B------:R-:W-:Y:S02]  /*68590*/  IMAD.MOV.U32 R46, RZ, RZ, R48 ;  /* 0x000000ffff2e7224 */ /* 0x000fe400078e0030 */
[----:B------:R-:W-:Y:S02]  /*685a0*/  IMAD.MOV.U32 R49, RZ, RZ, R44 ;  /* 0x000000ffff317224 */ /* 0x000fe400078e002c */
[----:B------:R-:W-:Y:S02]  /*685b0*/  IMAD.MOV.U32 R48, RZ, RZ, R45 ;  /* 0x000000ffff307224 */ /* 0x000fe400078e002d */
.L_x_52725:
[----:B------:R-:W-:Y:S05]  /*685c0*/  BSYNC B1 ;  /* 0x0000000000017941 */ /* 0x000fea0003800000 */
.L_x_52723:
        /* <DEDUP_REMOVED lines=9> */
.L_x_52727:
[----:B------:R-:W-:Y:S02]  /*68660*/  IMAD.MOV.U32 R45, RZ, RZ, R47 ;  /* 0x000000ffff2d7224 */ /* 0x000fe400078e002f */
[----:B------:R-:W-:Y:S02]  /*68670*/  IMAD.MOV.U32 R44, RZ, RZ, R46 ;  /* 0x000000ffff2c7224 */ /* 0x000fe400078e002e */
[----:B------:R-:W-:Y:S02]  /*68680*/  IMAD.MOV.U32 R47, RZ, RZ, R42 ;  /* 0x000000ffff2f7224 */ /* 0x000fe400078e002a */
[----:B------:R-:W-:Y:S02]  /*68690*/  IMAD.MOV.U32 R46, RZ, RZ, R43 ;  /* 0x000000ffff2e7224 */ /* 0x000fe400078e002b */
.L_x_52728:
[----:B------:R-:W-:Y:S05]  /*686a0*/  BSYNC B1 ;  /* 0x0000000000017941 */ /* 0x000fea0003800000 */
.L_x_52726:
        /* <DEDUP_REMOVED lines=9> */
.L_x_52730:
[----:B------:R-:W-:Y:S02]  /*68740*/  IMAD.MOV.U32 R43, RZ, RZ, R45 ;  /* 0x000000ffff2b7224 */ /* 0x000fe400078e002d */
[----:B------:R-:W-:Y:S02]  /*68750*/  IMAD.MOV.U32 R42, RZ, RZ, R44 ;  /* 0x000000ffff2a7224 */ /* 0x000fe400078e002c */
[----:B------:R-:W-:Y:S02]  /*68760*/  IMAD.MOV.U32 R45, RZ, RZ, R40 ;  /* 0x000000ffff2d7224 */ /* 0x000fe400078e0028 */
[----:B------:R-:W-:Y:S02]  /*68770*/  IMAD.MOV.U32 R44, RZ, RZ, R41 ;  /* 0x000000ffff2c7224 */ /* 0x000fe400078e0029 */
.L_x_52731:
[----:B------:R-:W-:Y:S05]  /*68780*/  BSYNC B1 ;  /* 0x0000000000017941 */ /* 0x000fea0003800000 */
.L_x_52729:
        /* <DEDUP_REMOVED lines=9> */
.L_x_52733:
[----:B------:R-:W-:Y:S02]  /*68820*/  IMAD.MOV.U32 R41, RZ, RZ, R43 ;  /* 0x000000ffff297224 */ /* 0x000fe400078e002b */
[----:B------:R-:W-:Y:S02]  /*68830*/  IMAD.MOV.U32 R40, RZ, RZ, R42 ;  /* 0x000000ffff287224 */ /* 0x000fe400078e002a */
[----:B------:R-:W-:Y:S02]  /*68840*/  IMAD.MOV.U32 R43, RZ, RZ, R22 ;  /* 0x000000ffff2b7224 */ /* 0x000fe400078e0016 */
[----:B------:R-:W-:Y:S02]  /*68850*/  IMAD.MOV.U32 R42, RZ, RZ, R23 ;  /* 0x000000ffff2a7224 */ /* 0x000fe400078e0017 */
.L_x_52734:
[----:B------:R-:W-:Y:S05]  /*68860*/  BSYNC B1 ;  /* 0x0000000000017941 */ /* 0x000fea0003800000 */
.L_x_52732:
        /* <DEDUP_REMOVED lines=9> */
.L_x_52736:
[----:B------:R-:W-:Y:S02]  /*68900*/  IMAD.MOV.U32 R28, RZ, RZ, R41 ;  /* 0x000000ffff1c7224 */ /* 0x000fe400078e0029 */
[----:B------:R-:W-:Y:S02]  /*68910*/  IMAD.MOV.U32 R23, RZ, RZ, R40 ;  /* 0x000000ffff177224 */ /* 0x000fe400078e0028 */
[----:B------:R-:W-:Y:S02]  /*68920*/  IMAD.MOV.U32 R41, RZ, RZ, R20 ;  /* 0x000000ffff297224 */ /* 0x000fe400078e0014 */
[----:B------:R-:W-:Y:S02]  /*68930*/  IMAD.MOV.U32 R40, RZ, RZ, R73 ;  /* 0x000000ffff287224 */ /* 0x000fe400078e0049 */
.L_x_52737:
[----:B------:R-:W-:Y:S05]  /*68940*/  BSYNC B1 ;  /* 0x0000000000017941 */ /* 0x000fea0003800000 */
.L_x_52735:
        /* <DEDUP_REMOVED lines=9> */
.L_x_52739:
[----:B------:R-:W-:Y:S02]  /*689e0*/  IMAD.MOV.U32 R22, RZ, RZ, R28 ;  /* 0x000000ffff167224 */ /* 0x000fe400078e001c */
[----:B------:R-:W-:Y:S02]  /*689f0*/  IMAD.MOV.U32 R20, RZ, RZ, R23 ;  /* 0x000000ffff147224 */ /* 0x000fe400078e0017 */
[----:B------:R-:W-:Y:S02]  /*68a00*/  IMAD.MOV.U32 R28, RZ, RZ, R69 ;  /* 0x000000ffff1c7224 */ /* 0x000fe400078e0045 */
[----:B------:R-:W-:Y:S02]  /*68a10*/  IMAD.MOV.U32 R23, RZ, RZ, R18 ;  /* 0x000000ffff177224 */ /* 0x000fe400078e0012 */
.L_x_52740:
[----:B------:R-:W-:Y:S05]  /*68a20*/  BSYNC B1 ;  /* 0x0000000000017941 */ /* 0x000fea0003800000 */
.L_x_52738:
        /* <DEDUP_REMOVED lines=9> */
.L_x_52742:
[----:B------:R-:W-:Y:S02]  /*68ac0*/  IMAD.MOV.U32 R18, RZ, RZ, R22 ;  /* 0x000000ffff127224 */ /* 0x000fe400078e0016 */
[----:B------:R-:W-:Y:S02]  /*68ad0*/  IMAD.MOV.U32 R8, RZ, RZ, R20 ;  /* 0x000000ffff087224 */ /* 0x000fe400078e0014 */
[----:B------:R-:W-:Y:S02]  /*68ae0*/  IMAD.MOV.U32 R22, RZ, RZ, R65 ;  /* 0x000000ffff167224 */ /* 0x000fe400078e0041 */
[----:B------:R-:W-:Y:S02]  /*68af0*/  IMAD.MOV.U32 R20, RZ, RZ, R67 ;  /* 0x000000ffff147224 */ /* 0x000fe400078e0043 */
.L_x_52743:
[----:B------:R-:W-:Y:S05]  /*68b00*/  BSYNC B1 ;  /* 0x0000000000017941 */ /* 0x000fea0003800000 */
.L_x_52741:
        /* <DEDUP_REMOVED lines=9> */
.L_x_52745:
[----:B------:R-:W-:Y:S02]  /*68ba0*/  IMAD.MOV.U32 R65, RZ, RZ, R18 ;  /* 0x000000ffff417224 */ /* 0x000fe400078e0012 */
[----:B------:R-:W-:Y:S02]  /*68bb0*/  IMAD.MOV.U32 R60, RZ, RZ, R8 ;  /* 0x000000ffff3c7224 */ /* 0x000fe400078e0008 */
[----:B------:R-:W-:Y:S02]  /*68bc0*/  IMAD.MOV.U32 R18, RZ, RZ, R61 ;  /* 0x000000ffff127224 */ /* 0x000fe400078e003d */
[----:B------:R-:W-:Y:S02]  /*68bd0*/  IMAD.MOV.U32 R8, RZ, RZ, R63 ;  /* 0x000000ffff087224 */ /* 0x000fe400078e003f */
.L_x_52746:
[----:B------:R-:W-:Y:S05]  /*68be0*/  BSYNC B1 ;  /* 0x0000000000017941 */ /* 0x000fea0003800000 */
.L_x_52744:
        /* <DEDUP_REMOVED lines=9> */
.L_x_52748:
[----:B------:R-:W-:Y:S02]  /*68c80*/  IMAD.MOV.U32 R61, RZ, RZ, R65 ;  /* 0x000000ffff3d7224 */ /* 0x000fe400078e0041 */
[----:B------:R-:W-:Y:S02]  /*68c90*/  IMAD.MOV.U32 R62, RZ, RZ, R60 ;  /* 0x000000ffff3e7224 */ /* 0x000fe400078e003c */
[----:B------:R-:W-:Y:S02]  /*68ca0*/  IMAD.MOV.U32 R65, RZ, RZ, R58 ;  /* 0x000000ffff417224 */ /* 0x000fe400078e003a */
[----:B------:R-:W-:Y:S02]  /*68cb0*/  IMAD.MOV.U32 R60, RZ, RZ, R59 ;  /* 0x000000ffff3c7224 */ /* 0x000fe400078e003b */
.L_x_52749:
[----:B------:R-:W-:Y:S05]  /*68cc0*/  BSYNC B1 ;  /* 0x0000000000017941 */ /* 0x000fea0003800000 */
.L_x_52747:
        /* <DEDUP_REMOVED lines=9> */
.L_x_52751:
[----:B------:R-:W-:Y:S02]  /*68d60*/  IMAD.MOV.U32 R59, RZ, RZ, R61 ;  /* 0x000000ffff3b7224 */ /* 0x000fe400078e003d */
[----:B------:R-:W-:Y:S02]  /*68d70*/  IMAD.MOV.U32 R58, RZ, RZ, R62 ;  /* 0x000000ffff3a7224 */ /* 0x000fe400078e003e */
[----:B------:R-:W-:Y:S02]  /*68d80*/  IMAD.MOV.U32 R61, RZ, RZ, R56 ;  /* 0x000000ffff3d7224 */ /* 0x000fe400078e0038 */
[----:B------:R-:W-:Y:S02]  /*68d90*/  IMAD.MOV.U32 R62, RZ, RZ, R57 ;  /* 0x000000ffff3e7224 */ /* 0x000fe400078e0039 */
.L_x_52752:
[----:B------:R-:W-:Y:S05]  /*68da0*/  BSYNC B1 ;  /* 0x0000000000017941 */ /* 0x000fea0003800000 */
.L_x_52750:
        /* <DEDUP_REMOVED lines=9> */
.L_x_52754:
[----:B------:R-:W-:Y:S02]  /*68e40*/  IMAD.MOV.U32 R64, RZ, RZ, R59 ;  /* 0x000000ffff407224 */ /* 0x000fe400078e003b */
[----:B------:R-:W-:Y:S02]  /*68e50*/  IMAD.MOV.U32 R56, RZ, RZ, R58 ;  /* 0x000000ffff387224 */ /* 0x000fe400078e003a */
[----:B------:R-:W-:Y:S02]  /*68e60*/  IMAD.MOV.U32 R59, RZ, RZ, R54 ;  /* 0x000000ffff3b7224 */ /* 0x000fe400078e0036 */
[----:B------:R-:W-:Y:S02]  /*68e70*/  IMAD.MOV.U32 R58, RZ, RZ, R55 ;  /* 0x000000ffff3a7224 */ /* 0x000fe400078e0037 */
.L_x_52755:
[----:B------:R-:W-:Y:S05]  /*68e80*/  BSYNC B1 ;  /* 0x0000000000017941 */ /* 0x000fea0003800000 */
.L_x_52753:
        /* <DEDUP_REMOVED lines=9> */
.L_x_52757:
[----:B------:R-:W-:Y:S02]  /*68f20*/  IMAD.MOV.U32 R54, RZ, RZ, R64 ;  /* 0x000000ffff367224 */ /* 0x000fe400078e0040 */
[----:B------:R-:W-:Y:S02]  /*68f30*/  IMAD.MOV.U32 R55, RZ, RZ, R56 ;  /* 0x000000ffff377224 */ /* 0x000fe400078e0038 */
[----:B------:R-:W-:Y:S02]  /*68f40*/  IMAD.MOV.U32 R64, RZ, RZ, R51 ;  /* 0x000000ffff407224 */ /* 0x000fe400078e0033 */
[----:B------:R-:W-:Y:S02]  /*68f50*/  IMAD.MOV.U32 R56, RZ, RZ, R53 ;  /* 0x000000ffff387224 */ /* 0x000fe400078e0035 */
.L_x_52758:
[----:B------:R-:W-:Y:S05]  /*68f60*/  BSYNC B1 ;  /* 0x0000000000017941 */ /* 0x000fea0003800000 */
.L_x_52756:
        /* <DEDUP_REMOVED lines=9> */
.L_x_52760:
[----:B------:R-:W-:Y:S02]  /*69000*/  IMAD.MOV.U32 R53, RZ, RZ, R54 ;  /* 0x000000ffff357224 */ /* 0x000fe400078e0036 */
[----:B------:R-:W-:Y:S02]  /*69010*/  IMAD.MOV.U32 R51, RZ, RZ, R55 ;  /* 0x000000ffff337224 */ /* 0x000fe400078e0037 */
[----:B------:R-:W-:Y:S02]  /*69020*/  IMAD.MOV.U32 R54, RZ, RZ, R7 ;  /* 0x000000ffff367224 */ /* 0x000fe400078e0007 */
[----:B------:R-:W-:Y:S02]  /*69030*/  IMAD.MOV.U32 R55, RZ, RZ, R6 ;  /* 0x000000ffff377224 */ /* 0x000fe400078e0006 */
.L_x_52761:
[----:B------:R-:W-:Y:S05]  /*69040*/  BSYNC B1 ;  /* 0x0000000000017941 */ /* 0x000fea0003800000 */
.L_x_52759:
        /* <DEDUP_REMOVED lines=16> */
.L_x_52763:
[----:B------:R-:W-:Y:S01]  /*69150*/  IMAD.MOV.U32 R66, RZ, RZ, R19 ;  /* 0x000000ffff427224 */ /* 0x000fe200078e0013 */
[----:B------:R-:W-:Y:S01]  /*69160*/  MOV R19, R52 ;  /* 0x0000003400137202 */ /* 0x000fe20000000f00 */
[----:B------:R-:W-:Y:S02]  /*69170*/  IMAD.MOV.U32 R6, RZ, RZ, R71 ;  /* 0x000000ffff067224 */ /* 0x000fe400078e0047 */
[----:B------:R-:W-:Y:S02]  /*69180*/  IMAD.MOV.U32 R71, RZ, RZ, R50 ;  /* 0x000000ffff477224 */ /* 0x000fe400078e0032 */
.L_x_52764:
[----:B------:R-:W-:Y:S05]  /*69190*/  BSYNC B1 ;  /* 0x0000000000017941 */ /* 0x000fea0003800000 */
.L_x_52762:
        /* <DEDUP_REMOVED lines=9> */
.L_x_52766:
[----:B------:R-:W-:Y:S01]  /*69230*/  IMAD.MOV.U32 R50, RZ, RZ, R66 ;  /* 0x000000ffff327224 */ /* 0x000fe200078e0042 */
[----:B------:R-:W-:Y:S01]  /*69240*/  MOV R66, R49 ;  /* 0x0000003100427202 */ /* 0x000fe20000000f00 */
[----:B------:R-:W-:Y:S02]  /*69250*/  IMAD.MOV.U32 R7, RZ, RZ, R6 ;  /* 0x000000ffff077224 */ /* 0x000fe400078e0006 */
[----:B------:R-:W-:Y:S02]  /*69260*/  IMAD.MOV.U32 R6, RZ, RZ, R48 ;  /* 0x000000ffff067224 */ /* 0x000fe400078e0030 */
.L_x_52767:
[----:B------:R-:W-:Y:S05]  /*69270*/  BSYNC B1 ;  /* 0x0000000000017941 */ /* 0x000fea0003800000 */
.L_x_52765:
        /* <DEDUP_REMOVED lines=9> */
.L_x_52769:
[----:B------:R-:W-:Y:S01]  /*69310*/  IMAD.MOV.U32 R48, RZ, RZ, R50 ;  /* 0x000000ffff307224 */ /* 0x000fe200078e0032 */
[----:B------:R-:W-:Y:S01]  /*69320*/  MOV R50, R47 ;  /* 0x0000002f00327202 */ /* 0x000fe20000000f00 */
[----:B------:R-:W-:Y:S02]  /*69330*/  IMAD.MOV.U32 R9, RZ, RZ, R7 ;  /* 0x000000ffff097224 */ /* 0x000fe400078e0007 */
[----:B------:R-:W-:Y:S02]  /*69340*/  IMAD.MOV.U32 R7, RZ, RZ, R46 ;  /* 0x000000ffff077224 */ /* 0x000fe400078e002e */
.L_x_52770:
[----:B------:R-:W-:Y:S05]  /*69350*/  BSYNC B1 ;  /* 0x0000000000017941 */ /* 0x000fea0003800000 */
.L_x_52768:
        /* <DEDUP_REMOVED lines=9> */
.L_x_52772:
[----:B------:R-:W-:Y:S01]  /*693f0*/  IMAD.MOV.U32 R46, RZ, RZ, R48 ;  /* 0x000000ffff2e7224 */ /* 0x000fe200078e0030 */
[----:B------:R-:W-:Y:S01]  /*69400*/  MOV R48, R45 ;  /* 0x0000002d00307202 */ /* 0x000fe20000000f00 */
[----:B------:R-:W-:Y:S02]  /*69410*/  IMAD.MOV.U32 R29, RZ, RZ, R9 ;  /* 0x000000ffff1d7224 */ /* 0x000fe400078e0009 */
[----:B------:R-:W-:Y:S02]  /*69420*/  IMAD.MOV.U32 R9, RZ, RZ, R44 ;  /* 0x000000ffff097224 */ /* 0x000fe400078e002c */
.L_x_52773:
[----:B------:R-:W-:Y:S05]  /*69430*/  BSYNC B1 ;  /* 0x0000000000017941 */ /* 0x000fea0003800000 */
.L_x_52771:
        /* <DEDUP_REMOVED lines=9> */
.L_x_52775:
[----:B------:R-:W-:Y:S01]  /*694d0*/  IMAD.MOV.U32 R44, RZ, RZ, R46 ;  /* 0x000000ffff2c7224 */ /* 0x000fe200078e002e */
[----:B------:R-:W-:Y:S01]  /*694e0*/  MOV R46, R43 ;  /* 0x0000002b002e7202 */ /* 0x000fe20000000f00 */
[----:B------:R-:W-:Y:S02]  /*694f0*/  IMAD.MOV.U32 R45, RZ, RZ, R29 ;  /* 0x000000ffff2d7224 */ /* 0x000fe400078e001d */
[----:B------:R-:W-:Y:S02]  /*69500*/  IMAD.MOV.U32 R29, RZ, RZ, R42 ;  /* 0x000000ffff1d7224 */ /* 0x000fe400078e002a */
.L_x_52776:
[----:B------:R-:W-:Y:S05]  /*69510*/  BSYNC B1 ;  /* 0x0000000000017941 */ /* 0x000fea0003800000 */
.L_x_52774:
        /* <DEDUP_REMOVED lines=9> */
.L_x_52778:
[----:B------:R-:W-:Y:S01]  /*695b0*/  IMAD.MOV.U32 R43, RZ, RZ, R44 ;  /* 0x000000ffff2b7224 */ /* 0x000fe200078e002c */
[----:B------:R-:W-:Y:S01]  /*695c0*/  MOV R44, R41 ;  /* 0x00000029002c7202 */ /* 0x000fe20000000f00 */
[----:B------:R-:W-:Y:S02]  /*695d0*/  IMAD.MOV.U32 R42, RZ, RZ, R45 ;  /* 0x000000ffff2a7224 */ /* 0x000fe400078e002d */
[----:B------:R-:W-:Y:S02]  /*695e0*/  IMAD.MOV.U32 R45, RZ, RZ, R40 ;  /* 0x000000ffff2d7224 */ /* 0x000fe400078e0028 */
.L_x_52779:
[----:B------:R-:W-:Y:S05]  /*695f0*/  BSYNC B1 ;  /* 0x0000000000017941 */ /* 0x000fea0003800000 */
.L_x_52777:
        /* <DEDUP_REMOVED lines=9> */
.L_x_52781:
[----:B------:R-:W-:Y:S01]  /*69690*/  IMAD.MOV.U32 R47, RZ, RZ, R43 ;  /* 0x000000ffff2f7224 */ /* 0x000fe200078e002b */
[----:B------:R-:W-:Y:S01]  /*696a0*/  MOV R43, R28 ;  /* 0x0000001c002b7202 */ /* 0x000fe20000000f00 */
[----:B------:R-:W-:Y:S02]  /*696b0*/  IMAD.MOV.U32 R41, RZ, RZ, R42 ;  /* 0x000000ffff297224 */ /* 0x000fe400078e002a */
[----:B------:R-:W-:Y:S02]  /*696c0*/  IMAD.MOV.U32 R42, RZ, RZ, R23 ;  /* 0x000000ffff2a7224 */ /* 0x000fe400078e0017 */
.L_x_52782:
[----:B------:R-:W-:Y:S05]  /*696d0*/  BSYNC B1 ;  /* 0x0000000000017941 */ /* 0x000fea0003800000 */
.L_x_52780:
        /* <DEDUP_REMOVED lines=9> */
.L_x_52784:
[----:B------:R-:W-:Y:S01]  /*69770*/  IMAD.MOV.U32 R49, RZ, RZ, R47 ;  /* 0x000000ffff317224 */ /* 0x000fe200078e002f */
[----:B------:R-:W-:Y:S01]  /*69780*/  MOV R47, R22 ;  /* 0x00000016002f7202 */ /* 0x000fe20000000f00 */
[----:B------:R-:W-:Y:S02]  /*69790*/  IMAD.MOV.U32 R23, RZ, RZ, R41 ;  /* 0x000000ffff177224 */ /* 0x000fe400078e0029 */
[----:B------:R-:W-:Y:S02]  /*697a0*/  IMAD.MOV.U32 R41, RZ, RZ, R20 ;  /* 0x000000ffff297224 */ /* 0x000fe400078e0014 */
.L_x_52785:
[----:B------:R-:W-:Y:S05]  /*697b0*/  BSYNC B1 ;  /* 0x0000000000017941 */ /* 0x000fea0003800000 */
.L_x_52783:
        /* <DEDUP_REMOVED lines=9> */
.L_x_52787:
[----:B------:R-:W-:Y:S01]  /*69850*/  IMAD.MOV.U32 R20, RZ, RZ, R49 ;  /* 0x000000ffff147224 */ /* 0x000fe200078e0031 */
[----:B------:R-:W-:Y:S01]  /*69860*/  MOV R49, R18 ;  /* 0x0000001200317202 */ /* 0x000fe20000000f00 */
[----:B------:R-:W-:Y:S02]  /*69870*/  IMAD.MOV.U32 R57, RZ, RZ, R23 ;  /* 0x000000ffff397224 */ /* 0x000fe400078e0017 */
[----:B------:R-:W-:Y:S02]  /*69880*/  IMAD.MOV.U32 R23, RZ, RZ, R8 ;  /* 0x000000ffff177224 */ /* 0x000fe400078e0008 */
.L_x_52788:
[----:B------:R-:W-:Y:S05]  /*69890*/  BSYNC B1 ;  /* 0x0000000000017941 */ /* 0x000fea0003800000 */
.L_x_52786:
        /* <DEDUP_REMOVED lines=9> */
.L_x_52790:
[----:B------:R-:W-:Y:S01]  /*69930*/  IMAD.MOV.U32 R8, RZ, RZ, R20 ;  /* 0x000000ffff087224 */ /* 0x000fe200078e0014 */
[----:B------:R-:W-:Y:S01]  /*69940*/  MOV R20, R65 ;  /* 0x0000004100147202 */ /* 0x000fe20000000f00 */
[----:B------:R-:W-:Y:S02]  /*69950*/  IMAD.MOV.U32 R63, RZ, RZ, R57 ;  /* 0x000000ffff3f7224 */ /* 0x000fe400078e0039 */
[----:B------:R-:W-:Y:S02]  /*69960*/  IMAD.MOV.U32 R57, RZ, RZ, R60 ;  /* 0x000000ffff397224 */ /* 0x000fe400078e003c */
.L_x_52791:
[----:B------:R-:W-:Y:S05]  /*69970*/  BSYNC B1 ;  /* 0x0000000000017941 */ /* 0x000fea0003800000 */
.L_x_52789:
        /* <DEDUP_REMOVED lines=9> */
.L_x_52793:
[----:B------:R-:W-:Y:S01]  /*69a10*/  IMAD.MOV.U32 R18, RZ, RZ, R8 ;  /* 0x000000ffff127224 */ /* 0x000fe200078e0008 */
[----:B------:R-:W-:Y:S01]  /*69a20*/  MOV R8, R61 ;  /* 0x0000003d00087202 */ /* 0x000fe20000000f00 */
[----:B------:R-:W-:Y:S02]  /*69a30*/  IMAD.MOV.U32 R65, RZ, RZ, R63 ;  /* 0x000000ffff417224 */ /* 0x000fe400078e003f */
[----:B------:R-:W-:Y:S02]  /*69a40*/  IMAD.MOV.U32 R63, RZ, RZ, R62 ;  /* 0x000000ffff3f7224 */ /* 0x000fe400078e003e */
.L_x_52794:
[----:B------:R-:W-:Y:S05]  /*69a50*/  BSYNC B1 ;  /* 0x0000000000017941 */ /* 0x000fea0003800000 */
.L_x_52792:
        /* <DEDUP_REMOVED lines=9> */
.L_x_52796:
[----:B------:R-:W-:Y:S01]  /*69af0*/  IMAD.MOV.U32 R67, RZ, RZ, R18 ;  /* 0x000000ffff437224 */ /* 0x000fe200078e0012 */
[----:B------:R-:W-:Y:S01]  /*69b00*/  MOV R18, R59 ;  /* 0x0000003b00127202 */ /* 0x000fe20000000f00 */
[----:B------:R-:W-:Y:S02]  /*69b10*/  IMAD.MOV.U32 R61, RZ, RZ, R65 ;  /* 0x000000ffff3d7224 */ /* 0x000fe400078e0041 */
[----:B------:R-:W-:Y:S02]  /*69b20*/  IMAD.MOV.U32 R65, RZ, RZ, R58 ;  /* 0x000000ffff417224 */ /* 0x000fe400078e003a */
.L_x_52797:
[----:B------:R-:W-:Y:S05]  /*69b30*/  BSYNC B1 ;  /* 0x0000000000017941 */ /* 0x000fea0003800000 */
.L_x_52795:
        /* <DEDUP_REMOVED lines=9> */
.L_x_52799:
[----:B------:R-:W-:Y:S01]  /*69bd0*/  IMAD.MOV.U32 R59, RZ, RZ, R67 ;  /* 0x000000ffff3b7224 */ /* 0x000fe200078e0043 */
[----:B------:R-:W-:Y:S01]  /*69be0*/  MOV R67, R64 ;  /* 0x0000004000437202 */ /* 0x000fe20000000f00 */
[----:B------:R-:W-:Y:S02]  /*69bf0*/  IMAD.MOV.U32 R22, RZ, RZ, R61 ;  /* 0x000000ffff167224 */ /* 0x000fe400078e003d */
[----:B------:R-:W-:Y:S02]  /*69c00*/  IMAD.MOV.U32 R61, RZ, RZ, R56 ;  /* 0x000000ffff3d7224 */ /* 0x000fe400078e0038 */
.L_x_52800:
[----:B------:R-:W-:Y:S05]  /*69c10*/  BSYNC B1 ;  /* 0x0000000000017941 */ /* 0x000fea0003800000 */
.L_x_52798:
        /* <DEDUP_REMOVED lines=9> */
.L_x_52802:
[----:B------:R-:W-:Y:S01]  /*69cb0*/  IMAD.MOV.U32 R40, RZ, RZ, R59 ;  /* 0x000000ffff287224 */ /* 0x000fe200078e003b */
[----:B------:R-:W-:Y:S01]  /*69cc0*/  MOV R59, R54 ;  /* 0x00000036003b7202 */ /* 0x000fe20000000f00 */
[----:B------:R-:W-:Y:S02]  /*69cd0*/  IMAD.MOV.U32 R28, RZ, RZ, R22 ;  /* 0x000000ffff1c7224 */ /* 0x000fe400078e0016 */
[----:B------:R-:W-:Y:S02]  /*69ce0*/  IMAD.MOV.U32 R22, RZ, RZ, R55 ;  /* 0x000000ffff167224 */ /* 0x000fe400078e0037 */
.L_x_52803:
[----:B------:R-:W-:Y:S05]  /*69cf0*/  BSYNC B1 ;  /* 0x0000000000017941 */ /* 0x000fea0003800000 */
.L_x_52801:
        /* <DEDUP_REMOVED lines=9> */
.L_x_52805:
[----:B------:R-:W-:Y:S01]  /*69d90*/  IMAD.MOV.U32 R54, RZ, RZ, R40 ;  /* 0x000000ffff367224 */ /* 0x000fe200078e0028 */
[----:B------:R-:W-:Y:S01]  /*69da0*/  MOV R40, R53 ;  /* 0x0000003500287202 */ /* 0x000fe20000000f00 */
[----:B------:R-:W-:Y:S02]  /*69db0*/  IMAD.MOV.U32 R52, RZ, RZ, R28 ;  /* 0x000000ffff347224 */ /* 0x000fe400078e001c */
[----:B------:R-:W-:Y:S02]  /*69dc0*/  IMAD.MOV.U32 R28, RZ, RZ, R51 ;  /* 0x000000ffff1c7224 */ /* 0x000fe400078e0033 */
.L_x_52806:
[----:B------:R-:W-:Y:S05]  /*69dd0*/  BSYNC B1 ;  /* 0x0000000000017941 */ /* 0x000fea0003800000 */
.L_x_52804:
        /* <DEDUP_REMOVED lines=16> */
.L_x_52808:
[----:B------:R-:W-:Y:S01]  /*69ee0*/  MOV R30, R19 ;  /* 0x00000013001e7202 */ /* 0x000fe20000000f00 */
[----:B------:R-:W-:Y:S02]  /*69ef0*/  IMAD.MOV.U32 R10, RZ, RZ, R71 ;  /* 0x000000ffff0a7224 */ /* 0x000fe400078e0047 */
[----:B------:R-:W-:Y:S02]  /*69f00*/  IMAD.MOV.U32 R19, RZ, RZ, R66 ;  /* 0x000000ffff137224 */ /* 0x000fe400078e0042 */
[----:B------:R-:W-:Y:S02]  /*69f10*/  IMAD.MOV.U32 R71, RZ, RZ, R6 ;  /* 0x000000ffff477224 */ /* 0x000fe400078e0006 */
.L_x_52809:
[----:B------:R-:W-:Y:S05]  /*69f20*/  BSYNC B1 ;  /* 0x0000000000017941 */ /* 0x000fea0003800000 */
.L_x_52807:
        /* <DEDUP_REMOVED lines=9> */
.L_x_52811:
[----:B------:R-:W-:Y:S01]  /*69fc0*/  MOV R51, R30 ;  /* 0x0000001e00337202 */ /* 0x000fe20000000f00 */
[----:B------:R-:W-:Y:S02]  /*69fd0*/  IMAD.MOV.U32 R6, RZ, RZ, R10 ;  /* 0x000000ffff067224 */ /* 0x000fe400078e000a */
[----:B------:R-:W-:Y:S02]  /*69fe0*/  IMAD.MOV.U32 R30, RZ, RZ, R50 ;  /* 0x000000ffff1e7224 */ /* 0x000fe400078e0032 */
[----:B------:R-:W-:Y:S02]  /*69ff0*/  IMAD.MOV.U32 R10, RZ, RZ, R7 ;  /* 0x000000ffff0a7224 */ /* 0x000fe400078e0007 */
.L_x_52812:
[----:B------:R-:W-:Y:S05]  /*6a000*/  BSYNC B1 ;  /* 0x0000000000017941 */ /* 0x000fea0003800000 */
.L_x_52810:
        /* <DEDUP_REMOVED lines=9> */
.L_x_52814:
[----:B------:R-:W-:Y:S01]  /*6a0a0*/  MOV R7, R51 ;  /* 0x0000003300077202 */ /* 0x000fe20000000f00 */
[----:B------:R-:W-:Y:S02]  /*6a0b0*/  IMAD.MOV.U32 R50, RZ, RZ, R6 ;  /* 0x000000ffff327224 */ /* 0x000fe400078e0006 */
[----:B------:R-:W-:Y:S02]  /*6a0c0*/  IMAD.MOV.U32 R51, RZ, RZ, R48 ;  /* 0x000000ffff337224 */ /* 0x000fe400078e0030 */
[----:B------:R-:W-:Y:S02]  /*6a0d0*/  IMAD.MOV.U32 R6, RZ, RZ, R9 ;  /* 0x000000ffff067224 */ /* 0x000fe400078e0009 */
.L_x_52815:
[----:B------:R-:W-:Y:S05]  /*6a0e0*/  BSYNC B1 ;  /* 0x0000000000017941 */ /* 0x000fea0003800000 */
.L_x_52813:
        /* <DEDUP_REMOVED lines=9> */
.L_x_52817:
[----:B------:R-:W-:Y:S01]  /*6a180*/  MOV R9, R7 ;  /* 0x0000000700097202 */ /* 0x000fe20000000f00 */
[----:B------:R-:W-:Y:S02]  /*6a190*/  IMAD.MOV.U32 R48, RZ, RZ, R50 ;  /* 0x000000ffff307224 */ /* 0x000fe400078e0032 */
[----:B------:R-:W-:Y:S02]  /*6a1a0*/  IMAD.MOV.U32 R7, RZ, RZ, R46 ;  /* 0x000000ffff077224 */ /* 0x000fe400078e002e */
[----:B------:R-:W-:Y:S02]  /*6a1b0*/  IMAD.MOV.U32 R50, RZ, RZ, R29 ;  /* 0x000000ffff327224 */ /* 0x000fe400078e001d */
.L_x_52818:
[----:B------:R-:W-:Y:S05]  /*6a1c0*/  BSYNC B1 ;  /* 0x0000000000017941 */ /* 0x000fea0003800000 */
.L_x_52816:
        /* <DEDUP_REMOVED lines=9> */
.L_x_52820:
[----:B------:R-:W-:Y:S01]  /*6a260*/  MOV R46, R9 ;  /* 0x00000009002e7202 */ /* 0x000fe20000000f00 */
[----:B------:R-:W-:Y:S02]  /*6a270*/  IMAD.MOV.U32 R29, RZ, RZ, R48 ;  /* 0x000000ffff1d7224 */ /* 0x000fe400078e0030 */
[----:B------:R-:W-:Y:S02]  /*6a280*/  IMAD.MOV.U32 R9, RZ, RZ, R44 ;  /* 0x000000ffff097224 */ /* 0x000fe400078e002c */
[----:B------:R-:W-:Y:S02]  /*6a290*/  IMAD.MOV.U32 R48, RZ, RZ, R45 ;  /* 0x000000ffff307224 */ /* 0x000fe400078e002d */
.L_x_52821:
[----:B------:R-:W-:Y:S05]  /*6a2a0*/  BSYNC B1 ;  /* 0x0000000000017941 */ /* 0x000fea0003800000 */
.L_x_52819:
        /* <DEDUP_REMOVED lines=9> */
.L_x_52823:
[----:B------:R-:W-:Y:S01]  /*6a340*/  MOV R56, R46 ;  /* 0x0000002e00387202 */ /* 0x000fe20000000f00 */
[----:B------:R-:W-:Y:S02]  /*6a350*/  IMAD.MOV.U32 R44, RZ, RZ, R29 ;  /* 0x000000ffff2c7224 */ /* 0x000fe400078e001d */
[----:B------:R-:W-:Y:S02]  /*6a360*/  IMAD.MOV.U32 R46, RZ, RZ, R43 ;  /* 0x000000ffff2e7224 */ /* 0x000fe400078e002b */
[----:B------:R-:W-:Y:S02]  /*6a370*/  IMAD.MOV.U32 R29, RZ, RZ, R42 ;  /* 0x000000ffff1d7224 */ /* 0x000fe400078e002a */
.L_x_52824:
[----:B------:R-:W-:Y:S05]  /*6a380*/  BSYNC B1 ;  /* 0x0000000000017941 */ /* 0x000fea0003800000 */
.L_x_52822:
        /* <DEDUP_REMOVED lines=9> */
.L_x_52826:
[----:B------:R-:W-:Y:S01]  /*6a420*/  MOV R58, R56 ;  /* 0x00000038003a7202 */ /* 0x000fe20000000f00 */
[----:B------:R-:W-:Y:S02]  /*6a430*/  IMAD.MOV.U32 R42, RZ, RZ, R44 ;  /* 0x000000ffff2a7224 */ /* 0x000fe400078e002c */
[----:B------:R-:W-:Y:S02]  /*6a440*/  IMAD.MOV.U32 R56, RZ, RZ, R47 ;  /* 0x000000ffff387224 */ /* 0x000fe400078e002f */
[----:B------:R-:W-:Y:S02]  /*6a450*/  IMAD.MOV.U32 R44, RZ, RZ, R41 ;  /* 0x000000ffff2c7224 */ /* 0x000fe400078e0029 */
.L_x_52827:
[----:B------:R-:W-:Y:S05]  /*6a460*/  BSYNC B1 ;  /* 0x0000000000017941 */ /* 0x000fea0003800000 */
.L_x_52825:
        /* <DEDUP_REMOVED lines=9> */
.L_x_52829:
[----:B------:R-:W-:Y:S01]  /*6a500*/  MOV R41, R58 ;  /* 0x0000003a00297202 */ /* 0x000fe20000000f00 */
[----:B------:R-:W-:Y:S02]  /*6a510*/  IMAD.MOV.U32 R60, RZ, RZ, R42 ;  /* 0x000000ffff3c7224 */ /* 0x000fe400078e002a */
[----:B------:R-:W-:Y:S02]  /*6a520*/  IMAD.MOV.U32 R58, RZ, RZ, R49 ;  /* 0x000000ffff3a7224 */ /* 0x000fe400078e0031 */
[----:B------:R-:W-:Y:S02]  /*6a530*/  IMAD.MOV.U32 R42, RZ, RZ, R23 ;  /* 0x000000ffff2a7224 */ /* 0x000fe400078e0017 */
.L_x_52830:
[----:B------:R-:W-:Y:S05]  /*6a540*/  BSYNC B1 ;  /* 0x0000000000017941 */ /* 0x000fea0003800000 */
.L_x_52828:
        /* <DEDUP_REMOVED lines=9> */
.L_x_52832:
[----:B------:R-:W-:Y:S01]  /*6a5e0*/  MOV R23, R41 ;  /* 0x0000002900177202 */ /* 0x000fe20000000f00 */
[----:B------:R-:W-:Y:S02]  /*6a5f0*/  IMAD.MOV.U32 R62, RZ, RZ, R60 ;  /* 0x000000ffff3e7224 */ /* 0x000fe400078e003c */
[----:B------:R-:W-:Y:S02]  /*6a600*/  IMAD.MOV.U32 R41, RZ, RZ, R20 ;  /* 0x000000ffff297224 */ /* 0x000fe400078e0014 */
[----:B------:R-:W-:Y:S02]  /*6a610*/  IMAD.MOV.U32 R60, RZ, RZ, R57 ;  /* 0x000000ffff3c7224 */ /* 0x000fe400078e0039 */
.L_x_52833:
[----:B------:R-:W-:Y:S05]  /*6a620*/  BSYNC B1 ;  /* 0x0000000000017941 */ /* 0x000fea0003800000 */
.L_x_52831:
        /* <DEDUP_REMOVED lines=9> */
.L_x_52835:
[----:B------:R-:W-:Y:S01]  /*6a6c0*/  MOV R43, R23 ;  /* 0x00000017002b7202 */ /* 0x000fe20000000f00 */
[----:B------:R-:W-:Y:S02]  /*6a6d0*/  IMAD.MOV.U32 R20, RZ, RZ, R62 ;  /* 0x000000ffff147224 */ /* 0x000fe400078e003e */
[----:B------:R-:W-:Y:S02]  /*6a6e0*/  IMAD.MOV.U32 R23, RZ, RZ, R8 ;  /* 0x000000ffff177224 */ /* 0x000fe400078e0008 */
[----:B------:R-:W-:Y:S02]  /*6a6f0*/  IMAD.MOV.U32 R62, RZ, RZ, R63 ;  /* 0x000000ffff3e7224 */ /* 0x000fe400078e003f */
.L_x_52836:
[----:B------:R-:W-:Y:S05]  /*6a700*/  BSYNC B1 ;  /* 0x0000000000017941 */ /* 0x000fea0003800000 */
.L_x_52834:
        /* <DEDUP_REMOVED lines=9> */
.L_x_52838:
[----:B------:R-:W-:Y:S01]  /*6a7a0*/  MOV R64, R43 ;  /* 0x0000002b00407202 */ /* 0x000fe20000000f00 */
[----:B------:R-:W-:Y:S02]  /*6a7b0*/  IMAD.MOV.U32 R8, RZ, RZ, R20 ;  /* 0x000000ffff087224 */ /* 0x000fe400078e0014 */
[----:B------:R-:W-:Y:S02]  /*6a7c0*/  IMAD.MOV.U32 R43, RZ, RZ, R18 ;  /* 0x000000ffff2b7224 */ /* 0x000fe400078e0012 */
[----:B------:R-:W-:Y:S02]  /*6a7d0*/  IMAD.MOV.U32 R20, RZ, RZ, R65 ;  /* 0x000000ffff147224 */ /* 0x000fe400078e0041 */
.L_x_52839:
[----:B------:R-:W-:Y:S05]  /*6a7e0*/  BSYNC B1 ;  /* 0x0000000000017941 */ /* 0x000fea0003800000 */
.L_x_52837:
        /* <DEDUP_REMOVED lines=9> */
.L_x_52841:
[----:B------:R-:W-:Y:S01]  /*6a880*/  MOV R18, R64 ;  /* 0x0000004000127202 */ /* 0x000fe20000000f00 */
[----:B------:R-:W-:Y:S02]  /*6a890*/  IMAD.MOV.U32 R45, RZ, RZ, R8 ;  /* 0x000000ffff2d7224 */ /* 0x000fe400078e0008 */
[----:B------:R-:W-:Y:S02]  /*6a8a0*/  IMAD.MOV.U32 R64, RZ, RZ, R67 ;  /* 0x000000ffff407224 */ /* 0x000fe400078e0043 */
[----:B------:R-:W-:Y:S02]  /*6a8b0*/  IMAD.MOV.U32 R8, RZ, RZ, R61 ;  /* 0x000000ffff087224 */ /* 0x000fe400078e003d */
.L_x_52842:
[----:B------:R-:W-:Y:S05]  /*6a8c0*/  BSYNC B1 ;  /* 0x0000000000017941 */ /* 0x000fea0003800000 */
.L_x_52840:
        /* <DEDUP_REMOVED lines=9> */
.L_x_52844:
[----:B------:R-:W-:Y:S01]  /*6a960*/  MOV R49, R18 ;  /* 0x0000001200317202 */ /* 0x000fe20000000f00 */
[----:B------:R-:W-:Y:S02]  /*6a970*/  IMAD.MOV.U32 R47, RZ, RZ, R45 ;  /* 0x000000ffff2f7224 */ /* 0x000fe400078e002d */
[----:B------:R-:W-:Y:S02]  /*6a980*/  IMAD.MOV.U32 R18, RZ, RZ, R59 ;  /* 0x000000ffff127224 */ /* 0x000fe400078e003b */
[----:B------:R-:W-:Y:S02]  /*6a990*/  IMAD.MOV.U32 R45, RZ, RZ, R22 ;  /* 0x000000ffff2d7224 */ /* 0x000fe400078e0016 */
.L_x_52845:
[----:B------:R-:W-:Y:S05]  /*6a9a0*/  BSYNC B1 ;  /* 0x0000000000017941 */ /* 0x000fea0003800000 */
.L_x_52843:
        /* <DEDUP_REMOVED lines=9> */
.L_x_52847:
[----:B------:R-:W-:Y:S01]  /*6aa40*/  MOV R55, R49 ;  /* 0x0000003100377202 */ /* 0x000fe20000000f00 */
[----:B------:R-:W-:Y:S02]  /*6aa50*/  IMAD.MOV.U32 R53, RZ, RZ, R47 ;  /* 0x000000ffff357224 */ /* 0x000fe400078e002f */
[----:B------:R-:W-:Y:S02]  /*6aa60*/  IMAD.MOV.U32 R49, RZ, RZ, R40 ;  /* 0x000000ffff317224 */ /* 0x000fe400078e0028 */
[----:B------:R-:W-:Y:S02]  /*6aa70*/  IMAD.MOV.U32 R47, RZ, RZ, R28 ;  /* 0x000000ffff2f7224 */ /* 0x000fe400078e001c */
.L_x_52848:
[----:B------:R-:W-:Y:S05]  /*6aa80*/  BSYNC B1 ;  /* 0x0000000000017941 */ /* 0x000fea0003800000 */
.L_x_52846:
        /* <DEDUP_REMOVED lines=9> */
.L_x_52850:
[----:B------:R-:W-:Y:S01]  /*6ab20*/  MOV R28, R55 ;  /* 0x00000037001c7202 */ /* 0x000fe20000000f00 */
[----:B------:R-:W-:Y:S02]  /*6ab30*/  IMAD.MOV.U32 R22, RZ, RZ, R53 ;  /* 0x000000ffff167224 */ /* 0x000fe400078e0035 */
[----:B------:R-:W-:Y:S02]  /*6ab40*/  IMAD.MOV.U32 R55, RZ, RZ, R54 ;  /* 0x000000ffff377224 */ /* 0x000fe400078e0036 */
[----:B------:R-:W-:Y:S02]  /*6ab50*/  IMAD.MOV.U32 R53, RZ, RZ, R52 ;  /* 0x000000ffff357224 */ /* 0x000fe400078e0034 */
.L_x_52851:
[----:B------:R-:W-:Y:S05]  /*6ab60*/  BSYNC B1 ;  /* 0x0000000000017941 */ /* 0x000fea0003800000 */
.L_x_52849:
        /* <DEDUP_REMOVED lines=16> */
.L_x_52853:
[----:B------:R-:W-:Y:S02]  /*6ac70*/  IMAD.MOV.U32 R40, RZ, RZ, R19 ;  /* 0x000000ffff287224 */ /* 0x000fe400078e0013 */
[----:B------:R-:W-:Y:S02]  /*6ac80*/  IMAD.MOV.U32 R11, RZ, RZ, R71 ;  /* 0x000000ffff0b7224 */ /* 0x000fe400078e0047 */
[----:B------:R-:W-:Y:S02]  /*6ac90*/  IMAD.MOV.U32 R19, RZ, RZ, R30 ;  /* 0x000000ffff137224 */ /* 0x000fe400078e001e */
[----:B------:R-:W-:Y:S02]  /*6aca0*/  IMAD.MOV.U32 R71, RZ, RZ, R10 ;  /* 0x000000ffff477224 */ /* 0x000fe400078e000a */
.L_x_52854:
[----:B------:R-:W-:Y:S05]  /*6acb0*/  BSYNC B1 ;  /* 0x0000000000017941 */ /* 0x000fea0003800000 */
.L_x_52852:
        /* <DEDUP_REMOVED lines=9> */
.L_x_52856:
[----:B------:R-:W-:Y:S02]  /*6ad50*/  IMAD.MOV.U32 R10, RZ, RZ, R40 ;  /* 0x000000ffff0a7224 */ /* 0x000fe400078e0028 */
[----:B------:R-:W-:Y:S02]  /*6ad60*/  IMAD.MOV.U32 R31, RZ, RZ, R11 ;  /* 0x000000ffff1f7224 */ /* 0x000fe400078e000b */
[----:B------:R-:W-:Y:S02]  /*6ad70*/  IMAD.MOV.U32 R40, RZ, RZ, R51 ;  /* 0x000000ffff287224 */ /* 0x000fe400078e0033 */
[----:B------:R-:W-:Y:S02]  /*6ad80*/  IMAD.MOV.U32 R11, RZ, RZ, R6 ;  /* 0x000000ffff0b7224 */ /* 0x000fe400078e0006 */
.L_x_52857:
[----:B------:R-:W-:Y:S05]  /*6ad90*/  BSYNC B1 ;  /* 0x0000000000017941 */ /* 0x000fea0003800000 */
.L_x_52855:
        /* <DEDUP_REMOVED lines=9> */
.L_x_52859:
[----:B------:R-:W-:Y:S02]  /*6ae30*/  IMAD.MOV.U32 R6, RZ, RZ, R10 ;  /* 0x000000ffff067224 */ /* 0x000fe400078e000a */
[----:B------:R-:W-:Y:S02]  /*6ae40*/  IMAD.MOV.U32 R51, RZ, RZ, R31 ;  /* 0x000000ffff337224 */ /* 0x000fe400078e001f */
[----:B------:R-:W-:Y:S02]  /*6ae50*/  IMAD.MOV.U32 R10, RZ, RZ, R7 ;  /* 0x000000ffff0a7224 */ /* 0x000fe400078e0007 */
[----:B------:R-:W-:Y:S02]  /*6ae60*/  IMAD.MOV.U32 R31, RZ, RZ, R50 ;  /* 0x000000ffff1f7224 */ /* 0x000fe400078e0032 */
.L_x_52860:
[----:B------:R-:W-:Y:S05]  /*6ae70*/  BSYNC B1 ;  /* 0x0000000000017941 */ /* 0x000fea0003800000 */
.L_x_52858:
        /* <DEDUP_REMOVED lines=9> */
.L_x_52862:
[----:B------:R-:W-:Y:S02]  /*6af10*/  IMAD.MOV.U32 R7, RZ, RZ, R6 ;  /* 0x000000ffff077224 */ /* 0x000fe400078e0006 */
[----:B------:R-:W-:Y:S02]  /*6af20*/  IMAD.MOV.U32 R30, RZ, RZ, R51 ;  /* 0x000000ffff1e7224 */ /* 0x000fe400078e0033 */
[----:B------:R-:W-:Y:S02]  /*6af30*/  IMAD.MOV.U32 R6, RZ, RZ, R9 ;  /* 0x000000ffff067224 */ /* 0x000fe400078e0009 */
[----:B------:R-:W-:Y:S02]  /*6af40*/  IMAD.MOV.U32 R51, RZ, RZ, R48 ;  /* 0x000000ffff337224 */ /* 0x000fe400078e0030 */
.L_x_52863:
[----:B------:R-:W-:Y:S05]  /*6af50*/  BSYNC B1 ;  /* 0x0000000000017941 */ /* 0x000fea0003800000 */
.L_x_52861:
        /* <DEDUP_REMOVED lines=9> */
.L_x_52865:
[----:B------:R-:W-:Y:S02]  /*6aff0*/  IMAD.MOV.U32 R57, RZ, RZ, R7 ;  /* 0x000000ffff397224 */ /* 0x000fe400078e0007 */
[----:B------:R-:W-:Y:S02]  /*6b000*/  IMAD.MOV.U32 R9, RZ, RZ, R30 ;  /* 0x000000ffff097224 */ /* 0x000fe400078e001e */
[----:B------:R-:W-:Y:S02]  /*6b010*/  IMAD.MOV.U32 R7, RZ, RZ, R46 ;  /* 0x000000ffff077224 */ /* 0x000fe400078e002e */
[----:B------:R-:W-:Y:S02]  /*6b020*/  IMAD.MOV.U32 R30, RZ, RZ, R29 ;  /* 0x000000ffff1e7224 */ /* 0x000fe400078e001d */
.L_x_52866:
[----:B------:R-:W-:Y:S05]  /*6b030*/  BSYNC B1 ;  /* 0x0000000000017941 */ /* 0x000fea0003800000 */
.L_x_52864:
        /* <DEDUP_REMOVED lines=9> */
.L_x_52868:
[----:B------:R-:W-:Y:S02]  /*6b0d0*/  IMAD.MOV.U32 R59, RZ, RZ, R57 ;  /* 0x000000ffff3b7224 */ /* 0x000fe400078e0039 */
[----:B------:R-:W-:Y:S02]  /*6b0e0*/  IMAD.MOV.U32 R29, RZ, RZ, R9 ;  /* 0x000000ffff1d7224 */ /* 0x000fe400078e0009 */
[----:B------:R-:W-:Y:S02]  /*6b0f0*/  IMAD.MOV.U32 R57, RZ, RZ, R56 ;  /* 0x000000ffff397224 */ /* 0x000fe400078e0038 */
[----:B------:R-:W-:Y:S02]  /*6b100*/  IMAD.MOV.U32 R9, RZ, RZ, R44 ;  /* 0x000000ffff097224 */ /* 0x000fe400078e002c */
.L_x_52869:
[----:B------:R-:W-:Y:S05]  /*6b110*/  BSYNC B1 ;  /* 0x0000000000017941 */ /* 0x000fea0003800000 */
.L_x_52867:
        /* <DEDUP_REMOVED lines=9> */
.L_x_52871:
[----:B------:R-:W-:Y:S02]  /*6b1b0*/  IMAD.MOV.U32 R44, RZ, RZ, R59 ;  /* 0x000000ffff2c7224 */ /* 0x000fe400078e003b */
[----:B------:R-:W-:Y:S02]  /*6b1c0*/  IMAD.MOV.U32 R61, RZ, RZ, R29 ;  /* 0x000000ffff3d7224 */ /* 0x000fe400078e001d */
[----:B------:R-:W-:Y:S02]  /*6b1d0*/  IMAD.MOV.U32 R59, RZ, RZ, R58 ;  /* 0x000000ffff3b7224 */ /* 0x000fe400078e003a */
[----:B------:R-:W-:Y:S02]  /*6b1e0*/  IMAD.MOV.U32 R29, RZ, RZ, R42 ;  /* 0x000000ffff1d7224 */ /* 0x000fe400078e002a */
.L_x_52872:
[----:B------:R-:W-:Y:S05]  /*6b1f0*/  BSYNC B1 ;  /* 0x0000000000017941 */ /* 0x000fea0003800000 */
.L_x_52870:
        /* <DEDUP_REMOVED lines=9> */
.L_x_52874:
[----:B------:R-:W-:Y:S02]  /*6b290*/  IMAD.MOV.U32 R42, RZ, RZ, R44 ;  /* 0x000000ffff2a7224 */ /* 0x000fe400078e002c */
[----:B------:R-:W-:Y:S02]  /*6b2a0*/  IMAD.MOV.U32 R63, RZ, RZ, R61 ;  /* 0x000000ffff3f7224 */ /* 0x000fe400078e003d */
[----:B------:R-:W-:Y:S02]  /*6b2b0*/  IMAD.MOV.U32 R44, RZ, RZ, R41 ;  /* 0x000000ffff2c7224 */ /* 0x000fe400078e0029 */
[----:B------:R-:W-:Y:S02]  /*6b2c0*/  IMAD.MOV.U32 R61, RZ, RZ, R60 ;  /* 0x000000ffff3d7224 */ /* 0x000fe400078e003c */
.L_x_52875:
[----:B------:R-:W-:Y:S05]  /*6b2d0*/  BSYNC B1 ;  /* 0x0000000000017941 */ /* 0x000fea0003800000 */
.L_x_52873:
        /* <DEDUP_REMOVED lines=9> */
.L_x_52877:
[----:B------:R-:W-:Y:S02]  /*6b370*/  IMAD.MOV.U32 R46, RZ, RZ, R42 ;  /* 0x000000ffff2e7224 */ /* 0x000fe400078e002a */
[----:B------:R-:W-:Y:S02]  /*6b380*/  IMAD.MOV.U32 R41, RZ, RZ, R63 ;  /* 0x000000ffff297224 */ /* 0x000fe400078e003f */
[----:B------:R-:W-:Y:S02]  /*6b390*/  IMAD.MOV.U32 R42, RZ, RZ, R23 ;  /* 0x000000ffff2a7224 */ /* 0x000fe400078e0017 */
[----:B------:R-:W-:Y:S02]  /*6b3a0*/  IMAD.MOV.U32 R63, RZ, RZ, R62 ;  /* 0x000000ffff3f7224 */ /* 0x000fe400078e003e */
.L_x_52878:
[----:B------:R-:W-:Y:S05]  /*6b3b0*/  BSYNC B1 ;  /* 0x0000000000017941 */ /* 0x000fea0003800000 */
.L_x_52876:
        /* <DEDUP_REMOVED lines=9> */
.L_x_52880:
[----:B------:R-:W-:Y:S02]  /*6b450*/  IMAD.MOV.U32 R65, RZ, RZ, R46 ;  /* 0x000000ffff417224 */ /* 0x000fe400078e002e */
[----:B------:R-:W-:Y:S02]  /*6b460*/  IMAD.MOV.U32 R23, RZ, RZ, R41 ;  /* 0x000000ffff177224 */ /* 0x000fe400078e0029 */
[----:B------:R-:W-:Y:S02]  /*6b470*/  IMAD.MOV.U32 R46, RZ, RZ, R43 ;  /* 0x000000ffff2e7224 */ /* 0x000fe400078e002b */
[----:B------:R-:W-:Y:S02]  /*6b480*/  IMAD.MOV.U32 R41, RZ, RZ, R20 ;  /* 0x000000ffff297224 */ /* 0x000fe400078e0014 */
.L_x_52881:
[----:B------:R-:W-:Y:S05]  /*6b490*/  BSYNC B1 ;  /* 0x0000000000017941 */ /* 0x000fea0003800000 */
.L_x_52879:
        /* <DEDUP_REMOVED lines=9> */
.L_x_52883:
[----:B------:R-:W-:Y:S02]  /*6b530*/  IMAD.MOV.U32 R43, RZ, RZ, R65 ;  /* 0x000000ffff2b7224 */ /* 0x000fe400078e0041 */
[----:B------:R-:W-:Y:S02]  /*6b540*/  IMAD.MOV.U32 R20, RZ, RZ, R23 ;  /* 0x000000ffff147224 */ /* 0x000fe400078e0017 */
[----:B------:R-:W-:Y:S02]  /*6b550*/  IMAD.MOV.U32 R65, RZ, RZ, R64 ;  /* 0x000000ffff417224 */ /* 0x000fe400078e0040 */
[----:B------:R-:W-:Y:S02]  /*6b560*/  IMAD.MOV.U32 R23, RZ, RZ, R8 ;  /* 0x000000ffff177224 */ /* 0x000fe400078e0008 */
.L_x_52884:
[----:B------:R-:W-:Y:S05]  /*6b570*/  BSYNC B1 ;  /* 0x0000000000017941 */ /* 0x000fea0003800000 */
.L_x_52882:
        /* <DEDUP_REMOVED lines=9> */
.L_x_52886:
[----:B------:R-:W-:Y:S02]  /*6b610*/  IMAD.MOV.U32 R48, RZ, RZ, R43 ;  /* 0x000000ffff307224 */ /* 0x000fe400078e002b */
[----:B------:R-:W-:Y:S02]  /*6b620*/  IMAD.MOV.U32 R8, RZ, RZ, R20 ;  /* 0x000000ffff087224 */ /* 0x000fe400078e0014 */
[----:B------:R-:W-:Y:S02]  /*6b630*/  IMAD.MOV.U32 R43, RZ, RZ, R18 ;  /* 0x000000ffff2b7224 */ /* 0x000fe400078e0012 */
[----:B------:R-:W-:Y:S02]  /*6b640*/  IMAD.MOV.U32 R20, RZ, RZ, R45 ;  /* 0x000000ffff147224 */ /* 0x000fe400078e002d */
.L_x_52887:
[----:B------:R-:W-:Y:S05]  /*6b650*/  BSYNC B1 ;  /* 0x0000000000017941 */ /* 0x000fea0003800000 */
.L_x_52885:
        /* <DEDUP_REMOVED lines=9> */
.L_x_52889:
[----:B------:R-:W-:Y:S02]  /*6b6f0*/  IMAD.MOV.U32 R50, RZ, RZ, R48 ;  /* 0x000000ffff327224 */ /* 0x000fe400078e0030 */
[----:B------:R-:W-:Y:S02]  /*6b700*/  IMAD.MOV.U32 R18, RZ, RZ, R8 ;  /* 0x000000ffff127224 */ /* 0x000fe400078e0008 */
[----:B------:R-:W-:Y:S02]  /*6b710*/  IMAD.MOV.U32 R48, RZ, RZ, R49 ;  /* 0x000000ffff307224 */ /* 0x000fe400078e0031 */
[----:B------:R-:W-:Y:S02]  /*6b720*/  IMAD.MOV.U32 R8, RZ, RZ, R47 ;  /* 0x000000ffff087224 */ /* 0x000fe400078e002f */
.L_x_52890:
[----:B------:R-:W-:Y:S05]  /*6b730*/  BSYNC B1 ;  /* 0x0000000000017941 */ /* 0x000fea0003800000 */
.L_x_52888:
        /* <DEDUP_REMOVED lines=9> */
.L_x_52892:
[----:B------:R-:W-:Y:S02]  /*6b7d0*/  IMAD.MOV.U32 R47, RZ, RZ, R50 ;  /* 0x000000ffff2f7224 */ /* 0x000fe400078e0032 */
[----:B------:R-:W-:Y:S02]  /*6b7e0*/  IMAD.MOV.U32 R45, RZ, RZ, R18 ;  /* 0x000000ffff2d7224 */ /* 0x000fe400078e0012 */
[----:B------:R-:W-:Y:S02]  /*6b7f0*/  IMAD.MOV.U32 R50, RZ, RZ, R55 ;  /* 0x000000ffff327224 */ /* 0x000fe400078e0037 */
[----:B------:R-:W-:Y:S02]  /*6b800*/  IMAD.MOV.U32 R18, RZ, RZ, R53 ;  /* 0x000000ffff127224 */ /* 0x000fe400078e0035 */
.L_x_52893:
[----:B------:R-:W-:Y:S05]  /*6b810*/  BSYNC B1 ;  /* 0x0000000000017941 */ /* 0x000fea0003800000 */
.L_x_52891:
        /* <DEDUP_REMOVED lines=9> */
.L_x_52895:
[----:B------:R-:W-:Y:S02]  /*6b8b0*/  IMAD.MOV.U32 R52, RZ, RZ, R47 ;  /* 0x000000ffff347224 */ /* 0x000fe400078e002f */
[----:B------:R-:W-:Y:S02]  /*6b8c0*/  IMAD.MOV.U32 R49, RZ, RZ, R45 ;  /* 0x000000ffff317224 */ /* 0x000fe400078e002d */
[----:B------:R-:W-:Y:S02]  /*6b8d0*/  IMAD.MOV.U32 R47, RZ, RZ, R28 ;  /* 0x000000ffff2f7224 */ /* 0x000fe400078e001c */
[----:B------:R-:W-:Y:S02]  /*6b8e0*/  IMAD.MOV.U32 R45, RZ, RZ, R22 ;  /* 0x000000ffff2d7224 */ /* 0x000fe400078e0016 */
.L_x_52896:
[----:B------:R-:W-:Y:S05]  /*6b8f0*/  BSYNC B1 ;  /* 0x0000000000017941 */ /* 0x000fea0003800000 */
.L_x_52894:
        /* <DEDUP_REMOVED lines=16> */
.L_x_52898:
[----:B------:R-:W-:Y:S01]  /*6ba00*/  IMAD.MOV.U32 R22, RZ, RZ, R19 ;  /* 0x000000ffff167224 */ /* 0x000fe200078e0013 */
[----:B------:R-:W-:Y:S01]  /*6ba10*/  MOV R19, R40 ;  /* 0x0000002800137202 */ /* 0x000fe20000000f00 */
[----:B------:R-:W-:Y:S02]  /*6ba20*/  IMAD.MOV.U32 R12, RZ, RZ, R71 ;  /* 0x000000ffff0c7224 */ /* 0x000fe400078e0047 */
[----:B------:R-:W-:Y:S02]  /*6ba30*/  IMAD.MOV.U32 R71, RZ, RZ, R11 ;  /* 0x000000ffff477224 */ /* 0x000fe400078e000b */
.L_x_52899:
[----:B------:R-:W-:Y:S05]  /*6ba40*/  BSYNC B1 ;  /* 0x0000000000017941 */ /* 0x000fea0003800000 */
.L_x_52897:
        /* <DEDUP_REMOVED lines=9> */
.L_x_52901:
[----:B------:R-:W-:Y:S01]  /*6bae0*/  IMAD.MOV.U32 R11, RZ, RZ, R22 ;  /* 0x000000ffff0b7224 */ /* 0x000fe200078e0016 */
[----:B------:R-:W-:Y:S01]  /*6baf0*/  MOV R22, R10 ;  /* 0x0000000a00167202 */ /* 0x000fe20000000f00 */
[----:B------:R-:W-:Y:S02]  /*6bb00*/  IMAD.MOV.U32 R28, RZ, RZ, R12 ;  /* 0x000000ffff1c7224 */ /* 0x000fe400078e000c */
[----:B------:R-:W-:Y:S02]  /*6bb10*/  IMAD.MOV.U32 R12, RZ, RZ, R31 ;  /* 0x000000ffff0c7224 */ /* 0x000fe400078e001f */
.L_x_52902:
[----:B------:R-:W-:Y:S05]  /*6bb20*/  BSYNC B1 ;  /* 0x0000000000017941 */ /* 0x000fea0003800000 */
.L_x_52900:
        /* <DEDUP_REMOVED lines=9> */
.L_x_52904:
[----:B------:R-:W-:Y:S01]  /*6bbc0*/  IMAD.MOV.U32 R10, RZ, RZ, R11 ;  /* 0x000000ffff0a7224 */ /* 0x000fe200078e000b */
[----:B------:R-:W-:Y:S01]  /*6bbd0*/  MOV R11, R6 ;  /* 0x00000006000b7202 */ /* 0x000fe20000000f00 */
[----:B------:R-:W-:Y:S02]  /*6bbe0*/  IMAD.MOV.U32 R31, RZ, RZ, R28 ;  /* 0x000000ffff1f7224 */ /* 0x000fe400078e001c */
[----:B------:R-:W-:Y:S02]  /*6bbf0*/  IMAD.MOV.U32 R28, RZ, RZ, R51 ;  /* 0x000000ffff1c7224 */ /* 0x000fe400078e0033 */
.L_x_52905:
[----:B------:R-:W-:Y:S05]  /*6bc00*/  BSYNC B1 ;  /* 0x0000000000017941 */ /* 0x000fea0003800000 */
.L_x_52903:
        /* <DEDUP_REMOVED lines=9> */
.L_x_52907:
[----:B------:R-:W-:Y:S01]  /*6bca0*/  IMAD.MOV.U32 R32, RZ, RZ, R10 ;  /* 0x000000ffff207224 */ /* 0x000fe200078e000a */
[----:B------:R-:W-:Y:S01]  /*6bcb0*/  MOV R10, R7 ;  /* 0x00000007000a7202 */ /* 0x000fe20000000f00 */
[----:B------:R-:W-:Y:S02]  /*6bcc0*/  IMAD.MOV.U32 R6, RZ, RZ, R31 ;  /* 0x000000ffff067224 */ /* 0x000fe400078e001f */
[----:B------:R-:W-:Y:S02]  /*6bcd0*/  IMAD.MOV.U32 R31, RZ, RZ, R30 ;  /* 0x000000ffff1f7224 */ /* 0x000fe400078e001e */
.L_x_52908:
[----:B------:R-:W-:Y:S05]  /*6bce0*/  BSYNC B1 ;  /* 0x0000000000017941 */ /* 0x000fea0003800000 */
.L_x_52906:
        /* <DEDUP_REMOVED lines=9> */
.L_x_52910:
[----:B------:R-:W-:Y:S01]  /*6bd80*/  IMAD.MOV.U32 R40, RZ, RZ, R32 ;  /* 0x000000ffff287224 */ /* 0x000fe200078e0020 */
[----:B------:R-:W-:Y:S01]  /*6bd90*/  MOV R32, R57 ;  /* 0x0000003900207202 */ /* 0x000fe20000000f00 */
[----:B------:R-:W-:Y:S02]  /*6bda0*/  IMAD.MOV.U32 R30, RZ, RZ, R6 ;  /* 0x000000ffff1e7224 */ /* 0x000fe400078e0006 */
[----:B------:R-:W-:Y:S02]  /*6bdb0*/  IMAD.MOV.U32 R6, RZ, RZ, R9 ;  /* 0x000000ffff067224 */ /* 0x000fe400078e0009 */
.L_x_52911:
[----:B------:R-:W-:Y:S05]  /*6bdc0*/  BSYNC B1 ;  /* 0x0000000000017941 */ /* 0x000fea0003800000 */
.L_x_52909:
        /* <DEDUP_REMOVED lines=9> */
.L_x_52913:
[----:B------:R-:W-:Y:S01]  /*6be60*/  IMAD.MOV.U32 R7, RZ, RZ, R40 ;  /* 0x000000ffff077224 */ /* 0x000fe200078e0028 */
[----:B------:R-:W-:Y:S01]  /*6be70*/  MOV R40, R59 ;  /* 0x0000003b00287202 */ /* 0x000fe20000000f00 */
[----:B------:R-:W-:Y:S02]  /*6be80*/  IMAD.MOV.U32 R54, RZ, RZ, R30 ;  /* 0x000000ffff367224 */ /* 0x000fe400078e001e */
[----:B------:R-:W-:Y:S02]  /*6be90*/  IMAD.MOV.U32 R30, RZ, RZ, R29 ;  /* 0x000000ffff1e7224 */ /* 0x000fe400078e001d */
.L_x_52914:
[----:B------:R-:W-:Y:S05]  /*6bea0*/  BSYNC B1 ;  /* 0x0000000000017941 */ /* 0x000fea0003800000 */
.L_x_52912:
        /* <DEDUP_REMOVED lines=9> */
.L_x_52916:
[----:B------:R-:W-:Y:S01]  /*6bf40*/  IMAD.MOV.U32 R9, RZ, RZ, R7 ;  /* 0x000000ffff097224 */ /* 0x000fe200078e0007 */
[----:B------:R-:W-:Y:S01]  /*6bf50*/  MOV R7, R44 ;  /* 0x0000002c00077202 */ /* 0x000fe20000000f00 */
[----:B------:R-:W-:Y:S02]  /*6bf60*/  IMAD.MOV.U32 R56, RZ, RZ, R54 ;  /* 0x000000ffff387224 */ /* 0x000fe400078e0036 */
[----:B------:R-:W-:Y:S02]  /*6bf70*/  IMAD.MOV.U32 R54, RZ, RZ, R61 ;  /* 0x000000ffff367224 */ /* 0x000fe400078e003d */
.L_x_52917:
[----:B------:R-:W-:Y:S05]  /*6bf80*/  BSYNC B1 ;  /* 0x0000000000017941 */ /* 0x000fea0003800000 */
.L_x_52915:
        /* <DEDUP_REMOVED lines=9> */
.L_x_52919:
[----:B------:R-:W-:Y:S01]  /*6c020*/  IMAD.MOV.U32 R29, RZ, RZ, R9 ;  /* 0x000000ffff1d7224 */ /* 0x000fe200078e0009 */
[----:B------:R-:W-:Y:S01]  /*6c030*/  MOV R9, R42 ;  /* 0x0000002a00097202 */ /* 0x000fe20000000f00 */
[----:B------:R-:W-:Y:S02]  /*6c040*/  IMAD.MOV.U32 R44, RZ, RZ, R56 ;  /* 0x000000ffff2c7224 */ /* 0x000fe400078e0038 */
[----:B------:R-:W-:Y:S02]  /*6c050*/  IMAD.MOV.U32 R56, RZ, RZ, R63 ;  /* 0x000000ffff387224 */ /* 0x000fe400078e003f */
.L_x_52920:
[----:B------:R-:W-:Y:S05]  /*6c060*/  BSYNC B1 ;  /* 0x0000000000017941 */ /* 0x000fea0003800000 */
.L_x_52918:
        /* <DEDUP_REMOVED lines=9> */
.L_x_52922:
[----:B------:R-:W-:Y:S01]  /*6c100*/  IMAD.MOV.U32 R58, RZ, RZ, R29 ;  /* 0x000000ffff3a7224 */ /* 0x000fe200078e001d */
[----:B------:R-:W-:Y:S01]  /*6c110*/  MOV R29, R46 ;  /* 0x0000002e001d7202 */ /* 0x000fe20000000f00 */
[----:B------:R-:W-:Y:S02]  /*6c120*/  IMAD.MOV.U32 R42, RZ, RZ, R44 ;  /* 0x000000ffff2a7224 */ /* 0x000fe400078e002c */
[----:B------:R-:W-:Y:S02]  /*6c130*/  IMAD.MOV.U32 R44, RZ, RZ, R41 ;  /* 0x000000ffff2c7224 */ /* 0x000fe400078e0029 */
.L_x_52923:
[----:B------:R-:W-:Y:S05]  /*6c140*/  BSYNC B1 ;  /* 0x0000000000017941 */ /* 0x000fea0003800000 */
.L_x_52921:
        /* <DEDUP_REMOVED lines=9> */
.L_x_52925:
[----:B------:R-:W-:Y:S01]  /*6c1e0*/  IMAD.MOV.U32 R46, RZ, RZ, R58 ;  /* 0x000000ffff2e7224 */ /* 0x000fe200078e003a */
[----:B------:R-:W-:Y:S01]  /*6c1f0*/  MOV R58, R65 ;  /* 0x00000041003a7202 */ /* 0x000fe20000000f00 */
[----:B------:R-:W-:Y:S02]  /*6c200*/  IMAD.MOV.U32 R41, RZ, RZ, R42 ;  /* 0x000000ffff297224 */ /* 0x000fe400078e002a */
[----:B------:R-:W-:Y:S02]  /*6c210*/  IMAD.MOV.U32 R42, RZ, RZ, R23 ;  /* 0x000000ffff2a7224 */ /* 0x000fe400078e0017 */
.L_x_52926:
[----:B------:R-:W-:Y:S05]  /*6c220*/  BSYNC B1 ;  /* 0x0000000000017941 */ /* 0x000fea0003800000 */
.L_x_52924:
        /* <DEDUP_REMOVED lines=9> */
.L_x_52928:
[----:B------:R-:W-:Y:S01]  /*6c2c0*/  IMAD.MOV.U32 R51, RZ, RZ, R46 ;  /* 0x000000ffff337224 */ /* 0x000fe200078e002e */
[----:B------:R-:W-:Y:S01]  /*6c2d0*/  MOV R46, R43 ;  /* 0x0000002b002e7202 */ /* 0x000fe20000000f00 */
[----:B------:R-:W-:Y:S02]  /*6c2e0*/  IMAD.MOV.U32 R23, RZ, RZ, R41 ;  /* 0x000000ffff177224 */ /* 0x000fe400078e0029 */
[----:B------:R-:W-:Y:S02]  /*6c2f0*/  IMAD.MOV.U32 R41, RZ, RZ, R20 ;  /* 0x000000ffff297224 */ /* 0x000fe400078e0014 */
.L_x_52929:
[----:B------:R-:W-:Y:S05]  /*6c300*/  BSYNC B1 ;  /* 0x0000000000017941 */ /* 0x000fea0003800000 */
.L_x_52927:
        /* <DEDUP_REMOVED lines=9> */
.L_x_52931:
[----:B------:R-:W-:Y:S01]  /*6c3a0*/  IMAD.MOV.U32 R53, RZ, RZ, R51 ;  /* 0x000000ffff357224 */ /* 0x000fe200078e0033 */
[----:B------:R-:W-:Y:S01]  /*6c3b0*/  MOV R51, R48 ;  /* 0x0000003000337202 */ /* 0x000fe20000000f00 */
[----:B------:R-:W-:Y:S02]  /*6c3c0*/  IMAD.MOV.U32 R43, RZ, RZ, R23 ;  /* 0x000000ffff2b7224 */ /* 0x000fe400078e0017 */
[----:B------:R-:W-:Y:S02]  /*6c3d0*/  IMAD.MOV.U32 R23, RZ, RZ, R8 ;  /* 0x000000ffff177224 */ /* 0x000fe400078e0008 */
.L_x_52932:
[----:B------:R-:W-:Y:S05]  /*6c3e0*/  BSYNC B1 ;  /* 0x0000000000017941 */ /* 0x000fea0003800000 */
.L_x_52930:
        /* <DEDUP_REMOVED lines=9> */
.L_x_52934:
[----:B------:R-:W-:Y:S01]  /*6c480*/  IMAD.MOV.U32 R20, RZ, RZ, R53 ;  /* 0x000000ffff147224 */ /* 0x000fe200078e0035 */
[----:B------:R-:W-:Y:S01]  /*6c490*/  MOV R53, R50 ;  /* 0x0000003200357202 */ /* 0x000fe20000000f00 */
[----:B------:R-:W-:Y:S02]  /*6c4a0*/  IMAD.MOV.U32 R8, RZ, RZ, R43 ;  /* 0x000000ffff087224 */ /* 0x000fe400078e002b */
[----:B------:R-:W-:Y:S02]  /*6c4b0*/  IMAD.MOV.U32 R43, RZ, RZ, R18 ;  /* 0x000000ffff2b7224 */ /* 0x000fe400078e0012 */
.L_x_52935:
[----:B------:R-:W-:Y:S05]  /*6c4c0*/  BSYNC B1 ;  /* 0x0000000000017941 */ /* 0x000fea0003800000 */
.L_x_52933:
        /* <DEDUP_REMOVED lines=9> */
.L_x_52937:
[----:B------:R-:W-:Y:S01]  /*6c560*/  IMAD.MOV.U32 R55, RZ, RZ, R20 ;  /* 0x000000ffff377224 */ /* 0x000fe200078e0014 */
[----:B------:R-:W-:Y:S01]  /*6c570*/  MOV R20, R47 ;  /* 0x0000002f00147202 */ /* 0x000fe20000000f00 */
[----:B------:R-:W-:Y:S02]  /*6c580*/  IMAD.MOV.U32 R18, RZ, RZ, R8 ;  /* 0x000000ffff127224 */ /* 0x000fe400078e0008 */
[----:B------:R-:W-:Y:S02]  /*6c590*/  IMAD.MOV.U32 R8, RZ, RZ, R45 ;  /* 0x000000ffff087224 */ /* 0x000fe400078e002d */
.L_x_52938:
[----:B------:R-:W-:Y:S05]  /*6c5a0*/  BSYNC B1 ;  /* 0x0000000000017941 */ /* 0x000fea0003800000 */
.L_x_52936:
        /* <DEDUP_REMOVED lines=9> */
.L_x_52940:
[----:B------:R-:W-:Y:S01]  /*6c640*/  IMAD.MOV.U32 R47, RZ, RZ, R55 ;  /* 0x000000ffff2f7224 */ /* 0x000fe200078e0037 */
[----:B------:R-:W-:Y:S01]  /*6c650*/  MOV R55, R52 ;  /* 0x0000003400377202 */ /* 0x000fe20000000f00 */
[----:B------:R-:W-:Y:S02]  /*6c660*/  IMAD.MOV.U32 R45, RZ, RZ, R18 ;  /* 0x000000ffff2d7224 */ /* 0x000fe400078e0012 */
[----:B------:R-:W-:Y:S02]  /*6c670*/  IMAD.MOV.U32 R18, RZ, RZ, R49 ;  /* 0x000000ffff127224 */ /* 0x000fe400078e0031 */
.L_x_52941:
[----:B------:R-:W-:Y:S05]  /*6c680*/  BSYNC B1 ;  /* 0x0000000000017941 */ /* 0x000fea0003800000 */
.L_x_52939:
        /* <DEDUP_REMOVED lines=16> */
.L_x_52943:
[----:B------:R-:W-:Y:S01]  /*6c790*/  MOV R48, R19 ;  /* 0x0000001300307202 */ /* 0x000fe20000000f00 */
[----:B------:R-:W-:Y:S02]  /*6c7a0*/  IMAD.MOV.U32 R13, RZ, RZ, R71 ;  /* 0x000000ffff0d7224 */ /* 0x000fe400078e0047 */
[----:B------:R-:W-:Y:S02]  /*6c7b0*/  IMAD.MOV.U32 R19, RZ, RZ, R22 ;  /* 0x000000ffff137224 */ /* 0x000fe400078e0016 */
[----:B------:R-:W-:Y:S02]  /*6c7c0*/  IMAD.MOV.U32 R71, RZ, RZ, R12 ;  /* 0x000000ffff477224 */ /* 0x000fe400078e000c */
.L_x_52944:
[----:B------:R-:W-:Y:S05]  /*6c7d0*/  BSYNC B1 ;  /* 0x0000000000017941 */ /* 0x000fea0003800000 */
.L_x_52942:
        /* <DEDUP_REMOVED lines=9> */
.L_x_52946:
[----:B------:R-:W-:Y:S01]  /*6c870*/  MOV R33, R48 ;  /* 0x0000003000217202 */ /* 0x000fe20000000f00 */
[----:B------:R-:W-:Y:S02]  /*6c880*/  IMAD.MOV.U32 R12, RZ, RZ, R13 ;  /* 0x000000ffff0c7224 */ /* 0x000fe400078e000d */
[----:B------:R-:W-:Y:S02]  /*6c890*/  IMAD.MOV.U32 R48, RZ, RZ, R11 ;  /* 0x000000ffff307224 */ /* 0x000fe400078e000b */
[----:B------:R-:W-:Y:S02]  /*6c8a0*/  IMAD.MOV.U32 R13, RZ, RZ, R28 ;  /* 0x000000ffff0d7224 */ /* 0x000fe400078e001c */
.L_x_52947:
[----:B------:R-:W-:Y:S05]  /*6c8b0*/  BSYNC B1 ;  /* 0x0000000000017941 */ /* 0x000fea0003800000 */
.L_x_52945:
        /* <DEDUP_REMOVED lines=9> */
.L_x_52949:
[----:B------:R-:W-:Y:S01]  /*6c950*/  MOV R49, R33 ;  /* 0x0000002100317202 */ /* 0x000fe20000000f00 */
[----:B------:R-:W-:Y:S02]  /*6c960*/  IMAD.MOV.U32 R11, RZ, RZ, R12 ;  /* 0x000000ffff0b7224 */ /* 0x000fe400078e000c */
[----:B------:R-:W-:Y:S02]  /*6c970*/  IMAD.MOV.U32 R33, RZ, RZ, R10 ;  /* 0x000000ffff217224 */ /* 0x000fe400078e000a */
[----:B------:R-:W-:Y:S02]  /*6c980*/  IMAD.MOV.U32 R12, RZ, RZ, R31 ;  /* 0x000000ffff0c7224 */ /* 0x000fe400078e001f */
.L_x_52950:
[----:B------:R-:W-:Y:S05]  /*6c990*/  BSYNC B1 ;  /* 0x0000000000017941 */ /* 0x000fea0003800000 */
.L_x_52948:
        /* <DEDUP_REMOVED lines=9> */
.L_x_52952:
[----:B------:R-:W-:Y:S01]  /*6ca30*/  MOV R57, R49 ;  /* 0x0000003100397202 */ /* 0x000fe20000000f00 */
[----:B------:R-:W-:Y:S02]  /*6ca40*/  IMAD.MOV.U32 R31, RZ, RZ, R11 ;  /* 0x000000ffff1f7224 */ /* 0x000fe400078e000b */
[----:B------:R-:W-:Y:S02]  /*6ca50*/  IMAD.MOV.U32 R49, RZ, RZ, R32 ;  /* 0x000000ffff317224 */ /* 0x000fe400078e0020 */
[----:B------:R-:W-:Y:S02]  /*6ca60*/  IMAD.MOV.U32 R11, RZ, RZ, R6 ;  /* 0x000000ffff0b7224 */ /* 0x000fe400078e0006 */
.L_x_52953:
[----:B------:R-:W-:Y:S05]  /*6ca70*/  BSYNC B1 ;  /* 0x0000000000017941 */ /* 0x000fea0003800000 */
.L_x_52951:
        /* <DEDUP_REMOVED lines=9> */
.L_x_52955:
[----:B------:R-:W-:Y:S01]  /*6cb10*/  MOV R6, R57 ;  /* 0x0000003900067202 */ /* 0x000fe20000000f00 */
[----:B------:R-:W-:Y:S02]  /*6cb20*/  IMAD.MOV.U32 R59, RZ, RZ, R31 ;  /* 0x000000ffff3b7224 */ /* 0x000fe400078e001f */
[----:B------:R-:W-:Y:S02]  /*6cb30*/  IMAD.MOV.U32 R57, RZ, RZ, R40 ;  /* 0x000000ffff397224 */ /* 0x000fe400078e0028 */
[----:B------:R-:W-:Y:S02]  /*6cb40*/  IMAD.MOV.U32 R31, RZ, RZ, R30 ;  /* 0x000000ffff1f7224 */ /* 0x000fe400078e001e */
.L_x_52956:
[----:B------:R-:W-:Y:S05]  /*6cb50*/  BSYNC B1 ;  /* 0x0000000000017941 */ /* 0x000fea0003800000 */
.L_x_52954:
        /* <DEDUP_REMOVED lines=9> */
.L_x_52958:
[----:B------:R-:W-:Y:S01]  /*6cbf0*/  MOV R10, R6 ;  /* 0x00000006000a7202 */ /* 0x000fe20000000f00 */
[----:B------:R-:W-:Y:S02]  /*6cc00*/  IMAD.MOV.U32 R61, RZ, RZ, R59 ;  /* 0x000000ffff3d7224 */ /* 0x000fe400078e003b */
[----:B------:R-:W-:Y:S02]  /*6cc10*/  IMAD.MOV.U32 R6, RZ, RZ, R7 ;  /* 0x000000ffff067224 */ /* 0x000fe400078e0007 */
[----:B------:R-:W-:Y:S02]  /*6cc20*/  IMAD.MOV.U32 R59, RZ, RZ, R54 ;  /* 0x000000ffff3b7224 */ /* 0x000fe400078e0036 */
.L_x_52959:
[----:B------:R-:W-:Y:S05]  /*6cc30*/  BSYNC B1 ;  /* 0x0000000000017941 */ /* 0x000fea0003800000 */
.L_x_52957:
        /* <DEDUP_REMOVED lines=9> */
.L_x_52961:
[----:B------:R-:W-:Y:S01]  /*6ccd0*/  MOV R22, R10 ;  /* 0x0000000a00167202 */ /* 0x000fe20000000f00 */
[----:B------:R-:W-:Y:S02]  /*6cce0*/  IMAD.MOV.U32 R7, RZ, RZ, R61 ;  /* 0x000000ffff077224 */ /* 0x000fe400078e003d */
[----:B------:R-:W-:Y:S02]  /*6ccf0*/  IMAD.MOV.U32 R10, RZ, RZ, R9 ;  /* 0x000000ffff0a7224 */ /* 0x000fe400078e0009 */
[----:B------:R-:W-:Y:S02]  /*6cd00*/  IMAD.MOV.U32 R61, RZ, RZ, R56 ;  /* 0x000000ffff3d7224 */ /* 0x000fe400078e0038 */
.L_x_52962:
[----:B------:R-:W-:Y:S05]  /*6cd10*/  BSYNC B1 ;  /* 0x0000000000017941 */ /* 0x000fea0003800000 */
.L_x_52960:
        /* <DEDUP_REMOVED lines=9> */
.L_x_52964:
[----:B------:R-:W-:Y:S01]  /*6cdb0*/  MOV R63, R22 ;  /* 0x00000016003f7202 */ /* 0x000fe20000000f00 */
[----:B------:R-:W-:Y:S02]  /*6cdc0*/  IMAD.MOV.U32 R9, RZ, RZ, R7 ;  /* 0x000000ffff097224 */ /* 0x000fe400078e0007 */
[----:B------:R-:W-:Y:S02]  /*6cdd0*/  IMAD.MOV.U32 R22, RZ, RZ, R29 ;  /* 0x000000ffff167224 */ /* 0x000fe400078e001d */
[----:B------:R-:W-:Y:S02]  /*6cde0*/  IMAD.MOV.U32 R7, RZ, RZ, R44 ;  /* 0x000000ffff077224 */ /* 0x000fe400078e002c */
.L_x_52965:
[----:B------:R-:W-:Y:S05]  /*6cdf0*/  BSYNC B1 ;  /* 0x0000000000017941 */ /* 0x000fea0003800000 */
.L_x_52963:
        /* <DEDUP_REMOVED lines=9> */
.L_x_52967:
[----:B------:R-:W-:Y:S01]  /*6ce90*/  MOV R29, R63 ;  /* 0x0000003f001d7202 */ /* 0x000fe20000000f00 */
[----:B------:R-:W-:Y:S02]  /*6cea0*/  IMAD.MOV.U32 R28, RZ, RZ, R9 ;  /* 0x000000ffff1c7224 */ /* 0x000fe400078e0009 */
[----:B------:R-:W-:Y:S02]  /*6ceb0*/  IMAD.MOV.U32 R63, RZ, RZ, R58 ;  /* 0x000000ffff3f7224 */ /* 0x000fe400078e003a */
[----:B------:R-:W-:Y:S02]  /*6cec0*/  IMAD.MOV.U32 R9, RZ, RZ, R42 ;  /* 0x000000ffff097224 */ /* 0x000fe400078e002a */
.L_x_52968:
[----:B------:R-:W-:Y:S05]  /*6ced0*/  BSYNC B1 ;  /* 0x0000000000017941 */ /* 0x000fea0003800000 */
.L_x_52966:
        /* <DEDUP_REMOVED lines=9> */
.L_x_52970:
[----:B------:R-:W-:Y:S01]  /*6cf70*/  MOV R32, R29 ;  /* 0x0000001d00207202 */ /* 0x000fe20000000f00 */
[----:B------:R-:W-:Y:S02]  /*6cf80*/  IMAD.MOV.U32 R30, RZ, RZ, R28 ;  /* 0x000000ffff1e7224 */ /* 0x000fe400078e001c */
[----:B------:R-:W-:Y:S02]  /*6cf90*/  IMAD.MOV.U32 R29, RZ, RZ, R46 ;  /* 0x000000ffff1d7224 */ /* 0x000fe400078e002e */
[----:B------:R-:W-:Y:S02]  /*6cfa0*/  IMAD.MOV.U32 R28, RZ, RZ, R41 ;  /* 0x000000ffff1c7224 */ /* 0x000fe400078e0029 */
.L_x_52971:
[----:B------:R-:W-:Y:S05]  /*6cfb0*/  BSYNC B1 ;  /* 0x0000000000017941 */ /* 0x000fea0003800000 */
.L_x_52969:
        /* <DEDUP_REMOVED lines=9> */
.L_x_52973:
[----:B------:R-:W-:Y:S01]  /*6d050*/  MOV R42, R32 ;  /* 0x00000020002a7202 */ /* 0x000fe20000000f00 */
[----:B------:R-:W-:Y:S02]  /*6d060*/  IMAD.MOV.U32 R40, RZ, RZ, R30 ;  /* 0x000000ffff287224 */ /* 0x000fe400078e001e */
[----:B------:R-:W-:Y:S02]  /*6d070*/  IMAD.MOV.U32 R32, RZ, RZ, R51 ;  /* 0x000000ffff207224 */ /* 0x000fe400078e0033 */
[----:B------:R-:W-:Y:S02]  /*6d080*/  IMAD.MOV.U32 R30, RZ, RZ, R23 ;  /* 0x000000ffff1e7224 */ /* 0x000fe400078e0017 */
.L_x_52974:
[----:B------:R-:W-:Y:S05]  /*6d090*/  BSYNC B1 ;  /* 0x0000000000017941 */ /* 0x000fea0003800000 */
.L_x_52972:
        /* <DEDUP_REMOVED lines=9> */
.L_x_52976:
[----:B------:R-:W-:Y:S01]  /*6d130*/  MOV R41, R42 ;  /* 0x0000002a00297202 */ /* 0x000fe20000000f00 */
[----:B------:R-:W-:Y:S02]  /*6d140*/  IMAD.MOV.U32 R23, RZ, RZ, R40 ;  /* 0x000000ffff177224 */ /* 0x000fe400078e0028 */
[----:B------:R-:W-:Y:S02]  /*6d150*/  IMAD.MOV.U32 R42, RZ, RZ, R53 ;  /* 0x000000ffff2a7224 */ /* 0x000fe400078e0035 */
[----:B------:R-:W-:Y:S02]  /*6d160*/  IMAD.MOV.U32 R40, RZ, RZ, R43 ;  /* 0x000000ffff287224 */ /* 0x000fe400078e002b */
.L_x_52977:
[----:B------:R-:W-:Y:S05]  /*6d170*/  BSYNC B1 ;  /* 0x0000000000017941 */ /* 0x000fea0003800000 */
.L_x_52975:
        /* <DEDUP_REMOVED lines=9> */
.L_x_52979:
[----:B------:R-:W-:Y:S01]  /*6d210*/  MOV R44, R41 ;  /* 0x00000029002c7202 */ /* 0x000fe20000000f00 */
[----:B------:R-:W-:Y:S02]  /*6d220*/  IMAD.MOV.U32 R43, RZ, RZ, R23 ;  /* 0x000000ffff2b7224 */ /* 0x000fe400078e0017 */
[----:B------:R-:W-:Y:S02]  /*6d230*/  IMAD.MOV.U32 R41, RZ, RZ, R20 ;  /* 0x000000ffff297224 */ /* 0x000fe400078e0014 */
[----:B------:R-:W-:Y:S02]  /*6d240*/  IMAD.MOV.U32 R23, RZ, RZ, R8 ;  /* 0x000000ffff177224 */ /* 0x000fe400078e0008 */
.L_x_52980:
[----:B------:R-:W-:Y:S05]  /*6d250*/  BSYNC B1 ;  /* 0x0000000000017941 */ /* 0x000fea0003800000 */
.L_x_52978:
        /* <DEDUP_REMOVED lines=9> */
.L_x_52982:
[----:B------:R-:W-:Y:S01]  /*6d2f0*/  MOV R20, R44 ;  /* 0x0000002c00147202 */ /* 0x000fe20000000f00 */
[----:B------:R-:W-:Y:S02]  /*6d300*/  IMAD.MOV.U32 R8, RZ, RZ, R43 ;  /* 0x000000ffff087224 */ /* 0x000fe400078e002b */
[----:B------:R-:W-:Y:S02]  /*6d310*/  IMAD.MOV.U32 R44, RZ, RZ, R55 ;  /* 0x000000ffff2c7224 */ /* 0x000fe400078e0037 */
[----:B------:R-:W-:Y:S02]  /*6d320*/  IMAD.MOV.U32 R43, RZ, RZ, R18 ;  /* 0x000000ffff2b7224 */ /* 0x000fe400078e0012 */
.L_x_52983:
[----:B------:R-:W-:Y:S05]  /*6d330*/  BSYNC B1 ;  /* 0x0000000000017941 */ /* 0x000fea0003800000 */
.L_x_52981:
        /* <DEDUP_REMOVED lines=9> */
.L_x_52985:
[----:B------:R-:W-:Y:S01]  /*6d3d0*/  MOV R46, R20 ;  /* 0x00000014002e7202 */ /* 0x000fe20000000f00 */
[----:B------:R-:W-:Y:S02]  /*6d3e0*/  IMAD.MOV.U32 R18, RZ, RZ, R8 ;  /* 0x000000ffff127224 */ /* 0x000fe400078e0008 */
[----:B------:R-:W-:Y:S02]  /*6d3f0*/  IMAD.MOV.U32 R20, RZ, RZ, R47 ;  /* 0x000000ffff147224 */ /* 0x000fe400078e002f */
[----:B------:R-:W-:Y:S02]  /*6d400*/  IMAD.MOV.U32 R8, RZ, RZ, R45 ;  /* 0x000000ffff087224 */ /* 0x000fe400078e002d */
.L_x_52986:
[----:B------:R-:W-:Y:S05]  /*6d410*/  BSYNC B1 ;  /* 0x0000000000017941 */ /* 0x000fea0003800000 */
.L_x_52984:
        /* <DEDUP_REMOVED lines=16> */
.L_x_52988:
[----:B------:R-:W-:Y:S02]  /*6d520*/  IMAD.MOV.U32 R34, RZ, RZ, R19 ;  /* 0x000000ffff227224 */ /* 0x000fe400078e0013 */
[----:B------:R-:W-:Y:S02]  /*6d530*/  IMAD.MOV.U32 R14, RZ, RZ, R71 ;  /* 0x000000ffff0e7224 */ /* 0x000fe400078e0047 */
[----:B------:R-:W-:Y:S02]  /*6d540*/  IMAD.MOV.U32 R19, RZ, RZ, R48 ;  /* 0x000000ffff137224 */ /* 0x000fe400078e0030 */
[----:B------:R-:W-:Y:S02]  /*6d550*/  IMAD.MOV.U32 R71, RZ, RZ, R13 ;  /* 0x000000ffff477224 */ /* 0x000fe400078e000d */
.L_x_52989:
[----:B------:R-:W-:Y:S05]  /*6d560*/  BSYNC B1 ;  /* 0x0000000000017941 */ /* 0x000fea0003800000 */
.L_x_52987:
        /* <DEDUP_REMOVED lines=9> */
.L_x_52991:
[----:B------:R-:W-:Y:S02]  /*6d600*/  IMAD.MOV.U32 R50, RZ, RZ, R34 ;  /* 0x000000ffff327224 */ /* 0x000fe400078e0022 */
[----:B------:R-:W-:Y:S02]  /*6d610*/  IMAD.MOV.U32 R48, RZ, RZ, R14 ;  /* 0x000000ffff307224 */ /* 0x000fe400078e000e */
[----:B------:R-:W-:Y:S02]  /*6d620*/  IMAD.MOV.U32 R34, RZ, RZ, R33 ;  /* 0x000000ffff227224 */ /* 0x000fe400078e0021 */
[----:B------:R-:W-:Y:S02]  /*6d630*/  IMAD.MOV.U32 R14, RZ, RZ, R12 ;  /* 0x000000ffff0e7224 */ /* 0x000fe400078e000c */
.L_x_52992:
[----:B------:R-:W-:Y:S05]  /*6d640*/  BSYNC B1 ;  /* 0x0000000000017941 */ /* 0x000fea0003800000 */
.L_x_52990:
        /* <DEDUP_REMOVED lines=9> */
.L_x_52994:
[----:B------:R-:W-:Y:S02]  /*6d6e0*/  IMAD.MOV.U32 R52, RZ, RZ, R50 ;  /* 0x000000ffff347224 */ /* 0x000fe400078e0032 */
[----:B------:R-:W-:Y:S02]  /*6d6f0*/  IMAD.MOV.U32 R12, RZ, RZ, R48 ;  /* 0x000000ffff0c7224 */ /* 0x000fe400078e0030 */
[----:B------:R-:W-:Y:S02]  /*6d700*/  IMAD.MOV.U32 R50, RZ, RZ, R49 ;  /* 0x000000ffff327224 */ /* 0x000fe400078e0031 */
[----:B------:R-:W-:Y:S02]  /*6d710*/  IMAD.MOV.U32 R48, RZ, RZ, R11 ;  /* 0x000000ffff307224 */ /* 0x000fe400078e000b */
.L_x_52995:
[----:B------:R-:W-:Y:S05]  /*6d720*/  BSYNC B1 ;  /* 0x0000000000017941 */ /* 0x000fea0003800000 */
.L_x_52993:
        /* <DEDUP_REMOVED lines=9> */
.L_x_52997:
[----:B------:R-:W-:Y:S02]  /*6d7c0*/  IMAD.MOV.U32 R11, RZ, RZ, R52 ;  /* 0x000000ffff0b7224 */ /* 0x000fe400078e0034 */
[----:B------:R-:W-:Y:S02]  /*6d7d0*/  IMAD.MOV.U32 R54, RZ, RZ, R12 ;  /* 0x000000ffff367224 */ /* 0x000fe400078e000c */
[----:B------:R-:W-:Y:S02]  /*6d7e0*/  IMAD.MOV.U32 R52, RZ, RZ, R57 ;  /* 0x000000ffff347224 */ /* 0x000fe400078e0039 */
[----:B------:R-:W-:Y:S02]  /*6d7f0*/  IMAD.MOV.U32 R12, RZ, RZ, R31 ;  /* 0x000000ffff0c7224 */ /* 0x000fe400078e001f */
.L_x_52998:
[----:B------:R-:W-:Y:S05]  /*6d800*/  BSYNC B1 ;  /* 0x0000000000017941 */ /* 0x000fea0003800000 */
.L_x_52996:
        /* <DEDUP_REMOVED lines=9> */
.L_x_53000:
[----:B------:R-:W-:Y:S02]  /*6d8a0*/  IMAD.MOV.U32 R13, RZ, RZ, R11 ;  /* 0x000000ffff0d7224 */ /* 0x000fe400078e000b */
[----:B------:R-:W-:Y:S02]  /*6d8b0*/  IMAD.MOV.U32 R56, RZ, RZ, R54 ;  /* 0x000000ffff387224 */ /* 0x000fe400078e0036 */
[----:B------:R-:W-:Y:S02]  /*6d8c0*/  IMAD.MOV.U32 R11, RZ, RZ, R6 ;  /* 0x000000ffff0b7224 */ /* 0x000fe400078e0006 */
[----:B------:R-:W-:Y:S02]  /*6d8d0*/  IMAD.MOV.U32 R54, RZ, RZ, R59 ;  /* 0x000000ffff367224 */ /* 0x000fe400078e003b */
.L_x_53001:
[----:B------:R-:W-:Y:S05]  /*6d8e0*/  BSYNC B1 ;  /* 0x0000000000017941 */ /* 0x000fea0003800000 */
.L_x_52999:
        /* <DEDUP_REMOVED lines=9> */
.L_x_53003:
[----:B------:R-:W-:Y:S02]  /*6d980*/  IMAD.MOV.U32 R31, RZ, RZ, R13 ;  /* 0x000000ffff1f7224 */ /* 0x000fe400078e000d */
[----:B------:R-:W-:Y:S02]  /*6d990*/  IMAD.MOV.U32 R6, RZ, RZ, R56 ;  /* 0x000000ffff067224 */ /* 0x000fe400078e0038 */
[----:B------:R-:W-:Y:S02]  /*6d9a0*/  IMAD.MOV.U32 R13, RZ, RZ, R10 ;  /* 0x000000ffff0d7224 */ /* 0x000fe400078e000a */
[----:B------:R-:W-:Y:S02]  /*6d9b0*/  IMAD.MOV.U32 R56, RZ, RZ, R61 ;  /* 0x000000ffff387224 */ /* 0x000fe400078e003d */
.L_x_53004:
[----:B------:R-:W-:Y:S05]  /*6d9c0*/  BSYNC B1 ;  /* 0x0000000000017941 */ /* 0x000fea0003800000 */
.L_x_53002:
        /* <DEDUP_REMOVED lines=9> */
.L_x_53006:
[----:B------:R-:W-:Y:S02]  /*6da60*/  IMAD.MOV.U32 R58, RZ, RZ, R31 ;  /* 0x000000ffff3a7224 */ /* 0x000fe400078e001f */
[----:B------:R-:W-:Y:S02]  /*6da70*/  IMAD.MOV.U32 R10, RZ, RZ, R6 ;  /* 0x000000ffff0a7224 */ /* 0x000fe400078e0006 */
[----:B------:R-:W-:Y:S02]  /*6da80*/  IMAD.MOV.U32 R31, RZ, RZ, R22 ;  /* 0x000000ffff1f7224 */ /* 0x000fe400078e0016 */
[----:B------:R-:W-:Y:S02]  /*6da90*/  IMAD.MOV.U32 R6, RZ, RZ, R7 ;  /* 0x000000ffff067224 */ /* 0x000fe400078e0007 */
.L_x_53007:
[----:B------:R-:W-:Y:S05]  /*6daa0*/  BSYNC B1 ;  /* 0x0000000000017941 */ /* 0x000fea0003800000 */
.L_x_53005:
        /* <DEDUP_REMOVED lines=9> */
.L_x_53009:
[----:B------:R-:W-:Y:S02]  /*6db40*/  IMAD.MOV.U32 R22, RZ, RZ, R58 ;  /* 0x000000ffff167224 */ /* 0x000fe400078e003a */
[----:B------:R-:W-:Y:S02]  /*6db50*/  IMAD.MOV.U32 R7, RZ, RZ, R10 ;  /* 0x000000ffff077224 */ /* 0x000fe400078e000a */
[----:B------:R-:W-:Y:S02]  /*6db60*/  IMAD.MOV.U32 R58, RZ, RZ, R63 ;  /* 0x000000ffff3a7224 */ /* 0x000fe400078e003f */
[----:B------:R-:W-:Y:S02]  /*6db70*/  IMAD.MOV.U32 R10, RZ, RZ, R9 ;  /* 0x000000ffff0a7224 */ /* 0x000fe400078e0009 */
.L_x_53010:
[----:B------:R-:W-:Y:S05]  /*6db80*/  BSYNC B1 ;  /* 0x0000000000017941 */ /* 0x000fea0003800000 */
.L_x_53008:
        /* <DEDUP_REMOVED lines=9> */
.L_x_53012:
[----:B------:R-:W-:Y:S02]  /*6dc20*/  IMAD.MOV.U32 R33, RZ, RZ, R22 ;  /* 0x000000ffff217224 */ /* 0x000fe400078e0016 */
[----:B------:R-:W-:Y:S02]  /*6dc30*/  IMAD.MOV.U32 R9, RZ, RZ, R7 ;  /* 0x000000ffff097224 */ /* 0x000fe400078e0007 */
[----:B------:R-:W-:Y:S02]  /*6dc40*/  IMAD.MOV.U32 R22, RZ, RZ, R29 ;  /* 0x000000ffff167224 */ /* 0x000fe400078e001d */
[----:B------:R-:W-:Y:S02]  /*6dc50*/  IMAD.MOV.U32 R7, RZ, RZ, R28 ;  /* 0x000000ffff077224 */ /* 0x000fe400078e001c */
.L_x_53013:
[----:B------:R-:W-:Y:S05]  /*6dc60*/  BSYNC B1 ;  /* 0x0000000000017941 */ /* 0x000fea0003800000 */
.L_x_53011:
        /* <DEDUP_REMOVED lines=9> */
.L_x_53015:
[----:B------:R-:W-:Y:S02]  /*6dd00*/  IMAD.MOV.U32 R45, RZ, RZ, R33 ;  /* 0x000000ffff2d7224 */ /* 0x000fe400078e0021 */
[----:B------:R-:W-:Y:S02]  /*6dd10*/  IMAD.MOV.U32 R29, RZ, RZ, R9 ;  /* 0x000000ffff1d7224 */ /* 0x000fe400078e0009 */
[----:B------:R-:W-:Y:S02]  /*6dd20*/  IMAD.MOV.U32 R33, RZ, RZ, R32 ;  /* 0x000000ffff217224 */ /* 0x000fe400078e0020 */
[----:B------:R-:W-:Y:S02]  /*6dd30*/  IMAD.MOV.U32 R9, RZ, RZ, R30 ;  /* 0x000000ffff097224 */ /* 0x000fe400078e001e */
.L_x_53016:
[----:B------:R-:W-:Y:S05]  /*6dd40*/  BSYNC B1 ;  /* 0x0000000000017941 */ /* 0x000fea0003800000 */
.L_x_53014:
        /* <DEDUP_REMOVED lines=9> */
.L_x_53018:
[----:B------:R-:W-:Y:S02]  /*6dde0*/  IMAD.MOV.U32 R30, RZ, RZ, R45 ;  /* 0x000000ffff1e7224 */ /* 0x000fe400078e002d */
[----:B------:R-:W-:Y:S02]  /*6ddf0*/  IMAD.MOV.U32 R28, RZ, RZ, R29 ;  /* 0x000000ffff1c7224 */ /* 0x000fe400078e001d */
[----:B------:R-:W-:Y:S02]  /*6de00*/  IMAD.MOV.U32 R45, RZ, RZ, R42 ;  /* 0x000000ffff2d7224 */ /* 0x000fe400078e002a */
[----:B------:R-:W-:Y:S02]  /*6de10*/  IMAD.MOV.U32 R29, RZ, RZ, R40 ;  /* 0x000000ffff1d7224 */ /* 0x000fe400078e0028 */
.L_x_53019:
[----:B------:R-:W-:Y:S05]  /*6de20*/  BSYNC B1 ;  /* 0x0000000000017941 */ /* 0x000fea0003800000 */
.L_x_53017:
        /* <DEDUP_REMOVED lines=9> */
.L_x_53021:
[----:B------:R-:W-:Y:S02]  /*6dec0*/  IMAD.MOV.U32 R47, RZ, RZ, R30 ;  /* 0x000000ffff2f7224 */ /* 0x000fe400078e001e */
[----:B------:R-:W-:Y:S02]  /*6ded0*/  IMAD.MOV.U32 R32, RZ, RZ, R28 ;  /* 0x000000ffff207224 */ /* 0x000fe400078e001c */
[----:B------:R-:W-:Y:S02]  /*6dee0*/  IMAD.MOV.U32 R30, RZ, RZ, R41 ;  /* 0x000000ffff1e7224 */ /* 0x000fe400078e0029 */
[----:B------:R-:W-:Y:S02]  /*6def0*/  IMAD.MOV.U32 R28, RZ, RZ, R23 ;  /* 0x000000ffff1c7224 */ /* 0x000fe400078e0017 */
.L_x_53022:
[----:B------:R-:W-:Y:S05]  /*6df00*/  BSYNC B1 ;  /* 0x0000000000017941 */ /* 0x000fea0003800000 */
.L_x_53020:
        /* <DEDUP_REMOVED lines=9> */
.L_x_53024:
[----:B------:R-:W-:Y:S02]  /*6dfa0*/  IMAD.MOV.U32 R41, RZ, RZ, R47 ;  /* 0x000000ffff297224 */ /* 0x000fe400078e002f */
[----:B------:R-:W-:Y:S02]  /*6dfb0*/  IMAD.MOV.U32 R23, RZ, RZ, R32 ;  /* 0x000000ffff177224 */ /* 0x000fe400078e0020 */
[----:B------:R-:W-:Y:S02]  /*6dfc0*/  IMAD.MOV.U32 R47, RZ, RZ, R44 ;  /* 0x000000ffff2f7224 */ /* 0x000fe400078e002c */
[----:B------:R-:W-:Y:S02]  /*6dfd0*/  IMAD.MOV.U32 R32, RZ, RZ, R43 ;  /* 0x000000ffff207224 */ /* 0x000fe400078e002b */
.L_x_53025:
[----:B------:R-:W-:Y:S05]  /*6dfe0*/  BSYNC B1 ;  /* 0x0000000000017941 */ /* 0x000fea0003800000 */
.L_x_53023:
        /* <DEDUP_REMOVED lines=9> */
.L_x_53027:
[----:B------:R-:W-:Y:S02]  /*6e080*/  IMAD.MOV.U32 R49, RZ, RZ, R41 ;  /* 0x000000ffff317224 */ /* 0x000fe400078e0029 */
[----:B------:R-:W-:Y:S02]  /*6e090*/  IMAD.MOV.U32 R43, RZ, RZ, R23 ;  /* 0x000000ffff2b7224 */ /* 0x000fe400078e0017 */
[----:B------:R-:W-:Y:S02]  /*6e0a0*/  IMAD.MOV.U32 R41, RZ, RZ, R20 ;  /* 0x000000ffff297224 */ /* 0x000fe400078e0014 */
[----:B------:R-:W-:Y:S02]  /*6e0b0*/  IMAD.MOV.U32 R23, RZ, RZ, R8 ;  /* 0x000000ffff177224 */ /* 0x000fe400078e0008 */
.L_x_53028:
[----:B------:R-:W-:Y:S05]  /*6e0c0*/  BSYNC B1 ;  /* 0x0000000000017941 */ /* 0x000fea0003800000 */
.L_x_53026:
        /* <DEDUP_REMOVED lines=9> */
.L_x_53030:
[----:B------:R-:W-:Y:S02]  /*6e160*/  IMAD.MOV.U32 R20, RZ, RZ, R49 ;  /* 0x000000ffff147224 */ /* 0x000fe400078e0031 */
[----:B------:R-:W-:Y:S02]  /*6e170*/  IMAD.MOV.U32 R8, RZ, RZ, R43 ;  /* 0x000000ffff087224 */ /* 0x000fe400078e002b */
[----:B------:R-:W-:Y:S02]  /*6e180*/  IMAD.MOV.U32 R49, RZ, RZ, R46 ;  /* 0x000000ffff317224 */ /* 0x000fe400078e002e */
[----:B------:R-:W-:Y:S02]  /*6e190*/  IMAD.MOV.U32 R43, RZ, RZ, R18 ;  /* 0x000000ffff2b7224 */ /* 0x000fe400078e0012 */
.L_x_53031:
[----:B------:R-:W-:Y:S05]  /*6e1a0*/  BSYNC B1 ;  /* 0x0000000000017941 */ /* 0x000fea0003800000 */
.L_x_53029:
        /* <DEDUP_REMOVED lines=16> */
.L_x_53033:
[----:B------:R-:W-:Y:S01]  /*6e2b0*/  IMAD.MOV.U32 R18, RZ, RZ, R19 ;  /* 0x000000ffff127224 */ /* 0x000fe200078e0013 */
[----:B------:R-:W-:Y:S01]  /*6e2c0*/  MOV R19, R34 ;  /* 0x0000002200137202 */ /* 0x000fe20000000f00 */
[----:B------:R-:W-:Y:S02]  /*6e2d0*/  IMAD.MOV.U32 R15, RZ, RZ, R71 ;  /* 0x000000ffff0f7224 */ /* 0x000fe400078e0047 */
[----:B------:R-:W-:Y:S02]  /*6e2e0*/  IMAD.MOV.U32 R71, RZ, RZ, R14 ;  /* 0x000000ffff477224 */ /* 0x000fe400078e000e */
.L_x_53034:
[----:B------:R-:W-:Y:S05]  /*6e2f0*/  BSYNC B1 ;  /* 0x0000000000017941 */ /* 0x000fea0003800000 */
.L_x_53032:
        /* <DEDUP_REMOVED lines=9> */
.L_x_53036:
[----:B------:R-:W-:Y:S01]  /*6e390*/  IMAD.MOV.U32 R51, RZ, RZ, R18 ;  /* 0x000000ffff337224 */ /* 0x000fe200078e0012 */
[----:B------:R-:W-:Y:S01]  /*6e3a0*/  MOV R18, R50 ;  /* 0x0000003200127202 */ /* 0x000fe20000000f00 */
[----:B------:R-:W-:Y:S02]  /*6e3b0*/  IMAD.MOV.U32 R35, RZ, RZ, R15 ;  /* 0x000000ffff237224 */ /* 0x000fe400078e000f */
[----:B------:R-:W-:Y:S02]  /*6e3c0*/  IMAD.MOV.U32 R15, RZ, RZ, R48 ;  /* 0x000000ffff0f7224 */ /* 0x000fe400078e0030 */
.L_x_53037:
[----:B------:R-:W-:Y:S05]  /*6e3d0*/  BSYNC B1 ;  /* 0x0000000000017941 */ /* 0x000fea0003800000 */
.L_x_53035:
        /* <DEDUP_REMOVED lines=9> */
.L_x_53039:
[----:B------:R-:W-:Y:S01]  /*6e470*/  IMAD.MOV.U32 R14, RZ, RZ, R51 ;  /* 0x000000ffff0e7224 */ /* 0x000fe200078e0033 */
[----:B------:R-:W-:Y:S01]  /*6e480*/  MOV R51, R52 ;  /* 0x0000003400337202 */ /* 0x000fe20000000f00 */
[----:B------:R-:W-:Y:S02]  /*6e490*/  IMAD.MOV.U32 R53, RZ, RZ, R35 ;  /* 0x000000ffff357224 */ /* 0x000fe400078e0023 */
[----:B------:R-:W-:Y:S02]  /*6e4a0*/  IMAD.MOV.U32 R35, RZ, RZ, R12 ;  /* 0x000000ffff237224 */ /* 0x000fe400078e000c */
.L_x_53040:
[----:B------:R-:W-:Y:S05]  /*6e4b0*/  BSYNC B1 ;  /* 0x0000000000017941 */ /* 0x000fea0003800000 */
.L_x_53038:
        /* <DEDUP_REMOVED lines=9> */
.L_x_53042:
[----:B------:R-:W-:Y:S01]  /*6e550*/  IMAD.MOV.U32 R12, RZ, RZ, R14 ;  /* 0x000000ffff0c7224 */ /* 0x000fe200078e000e */
[----:B------:R-:W-:Y:S01]  /*6e560*/  MOV R14, R11 ;  /* 0x0000000b000e7202 */ /* 0x000fe20000000f00 */
[----:B------:R-:W-:Y:S02]  /*6e570*/  IMAD.MOV.U32 R55, RZ, RZ, R53 ;  /* 0x000000ffff377224 */ /* 0x000fe400078e0035 */
[----:B------:R-:W-:Y:S02]  /*6e580*/  IMAD.MOV.U32 R53, RZ, RZ, R54 ;  /* 0x000000ffff357224 */ /* 0x000fe400078e0036 */
.L_x_53043:
[----:B------:R-:W-:Y:S05]  /*6e590*/  BSYNC B1 ;  /* 0x0000000000017941 */ /* 0x000fea0003800000 */
.L_x_53041:
        /* <DEDUP_REMOVED lines=9> */
.L_x_53045:
[----:B------:R-:W-:Y:S01]  /*6e630*/  IMAD.MOV.U32 R34, RZ, RZ, R12 ;  /* 0x000000ffff227224 */ /* 0x000fe200078e000c */
[----:B------:R-:W-:Y:S01]  /*6e640*/  MOV R12, R13 ;  /* 0x0000000d000c7202 */ /* 0x000fe20000000f00 */
[----:B------:R-:W-:Y:S02]  /*6e650*/  IMAD.MOV.U32 R11, RZ, RZ, R55 ;  /* 0x000000ffff0b7224 */ /* 0x000fe400078e0037 */
[----:B------:R-:W-:Y:S02]  /*6e660*/  IMAD.MOV.U32 R55, RZ, RZ, R56 ;  /* 0x000000ffff377224 */ /* 0x000fe400078e0038 */
.L_x_53046:
[----:B------:R-:W-:Y:S05]  /*6e670*/  BSYNC B1 ;  /* 0x0000000000017941 */ /* 0x000fea0003800000 */
.L_x_53044:
        /* <DEDUP_REMOVED lines=9> */
.L_x_53048:
[----:B------:R-:W-:Y:S01]  /*6e710*/  IMAD.MOV.U32 R57, RZ, RZ, R34 ;  /* 0x000000ffff397224 */ /* 0x000fe200078e0022 */
[----:B------:R-:W-:Y:S01]  /*6e720*/  MOV R34, R31 ;  /* 0x0000001f00227202 */ /* 0x000fe20000000f00 */
[----:B------:R-:W-:Y:S02]  /*6e730*/  IMAD.MOV.U32 R13, RZ, RZ, R11 ;  /* 0x000000ffff0d7224 */ /* 0x000fe400078e000b */
[----:B------:R-:W-:Y:S02]  /*6e740*/  IMAD.MOV.U32 R11, RZ, RZ, R6 ;  /* 0x000000ffff0b7224 */ /* 0x000fe400078e0006 */
.L_x_53049:
[----:B------:R-:W-:Y:S05]  /*6e750*/  BSYNC B1 ;  /* 0x0000000000017941 */ /* 0x000fea0003800000 */
.L_x_53047:
        /* <DEDUP_REMOVED lines=9> */
.L_x_53051:
[----:B------:R-:W-:Y:S01]  /*6e7f0*/  IMAD.MOV.U32 R31, RZ, RZ, R57 ;  /* 0x000000ffff1f7224 */ /* 0x000fe200078e0039 */
[----:B------:R-:W-:Y:S01]  /*6e800*/  MOV R57, R58 ;  /* 0x0000003a00397202 */ /* 0x000fe20000000f00 */
[----:B------:R-:W-:Y:S02]  /*6e810*/  IMAD.MOV.U32 R6, RZ, RZ, R13 ;  /* 0x000000ffff067224 */ /* 0x000fe400078e000d */
[----:B------:R-:W-:Y:S02]  /*6e820*/  IMAD.MOV.U32 R13, RZ, RZ, R10 ;  /* 0x000000ffff0d7224 */ /* 0x000fe400078e000a */
.L_x_53052:
[----:B------:R-:W-:Y:S05]  /*6e830*/  BSYNC B1 ;  /* 0x0000000000017941 */ /* 0x000fea0003800000 */
.L_x_53050:
        /* <DEDUP_REMOVED lines=9> */
.L_x_53054:
[----:B------:R-:W-:Y:S01]  /*6e8d0*/  IMAD.MOV.U32 R40, RZ, RZ, R31 ;  /* 0x000000ffff287224 */ /* 0x000fe200078e001f */
[----:B------:R-:W-:Y:S01]  /*6e8e0*/  MOV R31, R22 ;  /* 0x00000016001f7202 */ /* 0x000fe20000000f00 */
[----:B------:R-:W-:Y:S02]  /*6e8f0*/  IMAD.MOV.U32 R10, RZ, RZ, R6 ;  /* 0x000000ffff0a7224 */ /* 0x000fe400078e0006 */
[----:B------:R-:W-:Y:S02]  /*6e900*/  IMAD.MOV.U32 R6, RZ, RZ, R7 ;  /* 0x000000ffff067224 */ /* 0x000fe400078e0007 */
.L_x_53055:
[----:B------:R-:W-:Y:S05]  /*6e910*/  BSYNC B1 ;  /* 0x0000000000017941 */ /* 0x000fea0003800000 */
.L_x_53053:
        /* <DEDUP_REMOVED lines=9> */
.L_x_53057:
[----:B------:R-:W-:Y:S01]  /*6e9b0*/  IMAD.MOV.U32 R42, RZ, RZ, R40 ;  /* 0x000000ffff2a7224 */ /* 0x000fe200078e0028 */
[----:B------:R-:W-:Y:S01]  /*6e9c0*/  MOV R40, R33 ;  /* 0x0000002100287202 */ /* 0x000fe20000000f00 */
[----:B------:R-:W-:Y:S02]  /*6e9d0*/  IMAD.MOV.U32 R22, RZ, RZ, R10 ;  /* 0x000000ffff167224 */ /* 0x000fe400078e000a */
[----:B------:R-:W-:Y:S02]  /*6e9e0*/  IMAD.MOV.U32 R10, RZ, RZ, R9 ;  /* 0x000000ffff0a7224 */ /* 0x000fe400078e0009 */
.L_x_53058:
[----:B------:R-:W-:Y:S05]  /*6e9f0*/  BSYNC B1 ;  /* 0x0000000000017941 */ /* 0x000fea0003800000 */
.L_x_53056:
        /* <DEDUP_REMOVED lines=9> */
.L_x_53060:
[----:B------:R-:W-:Y:S01]  /*6ea90*/  IMAD.MOV.U32 R9, RZ, RZ, R42 ;  /* 0x000000ffff097224 */ /* 0x000fe200078e002a */
[----:B------:R-:W-:Y:S01]  /*6eaa0*/  MOV R42, R45 ;  /* 0x0000002d002a7202 */ /* 0x000fe20000000f00 */
[----:B------:R-:W-:Y:S02]  /*6eab0*/  IMAD.MOV.U32 R7, RZ, RZ, R22 ;  /* 0x000000ffff077224 */ /* 0x000fe400078e0016 */
[----:B------:R-:W-:Y:S02]  /*6eac0*/  IMAD.MOV.U32 R22, RZ, RZ, R29 ;  /* 0x000000ffff167224 */ /* 0x000fe400078e001d */
.L_x_53061:
[----:B------:R-:W-:Y:S05]  /*6ead0*/  BSYNC B1 ;  /* 0x0000000000017941 */ /* 0x000fea0003800000 */
.L_x_53059:
        /* <DEDUP_REMOVED lines=9> */
.L_x_53063:
[----:B------:R-:W-:Y:S01]  /*6eb70*/  IMAD.MOV.U32 R44, RZ, RZ, R9 ;  /* 0x000000ffff2c7224 */ /* 0x000fe200078e0009 */
[----:B------:R-:W-:Y:S01]  /*6eb80*/  MOV R9, R30 ;  /* 0x0000001e00097202 */ /* 0x000fe20000000f00 */
[----:B------:R-:W-:Y:S02]  /*6eb90*/  IMAD.MOV.U32 R29, RZ, RZ, R7 ;  /* 0x000000ffff1d7224 */ /* 0x000fe400078e0007 */
[----:B------:R-:W-:Y:S02]  /*6eba0*/  IMAD.MOV.U32 R7, RZ, RZ, R28 ;  /* 0x000000ffff077224 */ /* 0x000fe400078e001c */
.L_x_53064:
[----:B------:R-:W-:Y:S05]  /*6ebb0*/  BSYNC B1 ;  /* 0x0000000000017941 */ /* 0x000fea0003800000 */
.L_x_53062:
        /* <DEDUP_REMOVED lines=9> */
.L_x_53066:
[----:B------:R-:W-:Y:S01]  /*6ec50*/  IMAD.MOV.U32 R30, RZ, RZ, R44 ;  /* 0x000000ffff1e7224 */ /* 0x000fe200078e002c */
[----:B------:R-:W-:Y:S01]  /*6ec60*/  MOV R44, R47 ;  /* 0x0000002f002c7202 */ /* 0x000fe20000000f00 */
[----:B------:R-:W-:Y:S02]  /*6ec70*/  IMAD.MOV.U32 R28, RZ, RZ, R29 ;  /* 0x000000ffff1c7224 */ /* 0x000fe400078e001d */
[----:B------:R-:W-:Y:S02]  /*6ec80*/  IMAD.MOV.U32 R29, RZ, RZ, R32 ;  /* 0x000000ffff1d7224 */ /* 0x000fe400078e0020 */
.L_x_53067:
[----:B------:R-:W-:Y:S05]  /*6ec90*/  BSYNC B1 ;  /* 0x0000000000017941 */ /* 0x000fea0003800000 */
.L_x_53065:
        /* <DEDUP_REMOVED lines=9> */
.L_x_53069:
[----:B------:R-:W-:Y:S01]  /*6ed30*/  IMAD.MOV.U32 R46, RZ, RZ, R30 ;  /* 0x000000ffff2e7224 */ /* 0x000fe200078e001e */
[----:B------:R-:W-:Y:S01]  /*6ed40*/  MOV R30, R41 ;  /* 0x00000029001e7202 */ /* 0x000fe20000000f00 */
[----:B------:R-:W-:Y:S02]  /*6ed50*/  IMAD.MOV.U32 R32, RZ, RZ, R28 ;  /* 0x000000ffff207224 */ /* 0x000fe400078e001c */
[----:B------:R-:W-:Y:S02]  /*6ed60*/  IMAD.MOV.U32 R28, RZ, RZ, R23 ;  /* 0x000000ffff1c7224 */ /* 0x000fe400078e0017 */
.L_x_53070:
[----:B------:R-:W-:Y:S05]  /*6ed70*/  BSYNC B1 ;  /* 0x0000000000017941 */ /* 0x000fea0003800000 */
.L_x_53068:
        /* <DEDUP_REMOVED lines=9> */
.L_x_53072:
[----:B------:R-:W-:Y:S01]  /*6ee10*/  IMAD.MOV.U32 R33, RZ, RZ, R46 ;  /* 0x000000ffff217224 */ /* 0x000fe200078e002e */
[----:B------:R-:W-:Y:S01]  /*6ee20*/  MOV R46, R49 ;  /* 0x00000031002e7202 */ /* 0x000fe20000000f00 */
[----:B------:R-:W-:Y:S02]  /*6ee30*/  IMAD.MOV.U32 R23, RZ, RZ, R32 ;  /* 0x000000ffff177224 */ /* 0x000fe400078e0020 */
[----:B------:R-:W-:Y:S02]  /*6ee40*/  IMAD.MOV.U32 R32, RZ, RZ, R43 ;  /* 0x000000ffff207224 */ /* 0x000fe400078e002b */
.L_x_53073:
[----:B------:R-:W-:Y:S05]  /*6ee50*/  BSYNC B1 ;  /* 0x0000000000017941 */ /* 0x000fea0003800000 */
.L_x_53071:
        /* <DEDUP_REMOVED lines=9> */
.L_x_53075:
[----:B------:R-:W-:Y:S01]  /*6eef0*/  IMAD.MOV.U32 R43, RZ, RZ, R33 ;  /* 0x000000ffff2b7224 */ /* 0x000fe200078e0021 */
[----:B------:R-:W-:Y:S01]  /*6ef00*/  MOV R33, R20 ;  /* 0x0000001400217202 */ /* 0x000fe20000000f00 */
[----:B------:R-:W-:Y:S02]  /*6ef10*/  IMAD.MOV.U32 R41, RZ, RZ, R23 ;  /* 0x000000ffff297224 */ /* 0x000fe400078e0017 */
[----:B------:R-:W-:Y:S02]  /*6ef20*/  IMAD.MOV.U32 R23, RZ, RZ, R8 ;  /* 0x000000ffff177224 */ /* 0x000fe400078e0008 */
.L_x_53076:
[----:B------:R-:W-:Y:S05]  /*6ef30*/  BSYNC B1 ;  /* 0x0000000000017941 */ /* 0x000fea0003800000 */
.L_x_53074:
        /* <DEDUP_REMOVED lines=16> */
.L_x_53078:
[----:B------:R-:W-:Y:S01]  /*6f040*/  MOV R20, R19 ;  /* 0x0000001300147202 */ /* 0x000fe20000000f00 */
[----:B------:R-:W-:Y:S02]  /*6f050*/  IMAD.MOV.U32 R8, RZ, RZ, R71 ;  /* 0x000000ffff087224 */ /* 0x000fe400078e0047 */
[----:B------:R-:W-:Y:S02]  /*6f060*/  IMAD.MOV.U32 R19, RZ, RZ, R18 ;  /* 0x000000ffff137224 */ /* 0x000fe400078e0012 */
[----:B------:R-:W-:Y:S02]  /*6f070*/  IMAD.MOV.U32 R71, RZ, RZ, R15 ;  /* 0x000000ffff477224 */ /* 0x000fe400078e000f */
.L_x_53079:
[----:B------:R-:W-:Y:S05]  /*6f080*/  BSYNC B1 ;  /* 0x0000000000017941 */ /* 0x000fea0003800000 */
.L_x_53077:
        /* <DEDUP_REMOVED lines=9> */
.L_x_53081:
[----:B------:R-:W-:Y:S01]  /*6f120*/  MOV R15, R20 ;  /* 0x00000014000f7202 */ /* 0x000fe20000000f00 */
[----:B------:R-:W-:Y:S02]  /*6f130*/  IMAD.MOV.U32 R18, RZ, RZ, R8 ;  /* 0x000000ffff127224 */ /* 0x000fe400078e0008 */
[----:B------:R-:W-:Y:S02]  /*6f140*/  IMAD.MOV.U32 R20, RZ, RZ, R51 ;  /* 0x000000ffff147224 */ /* 0x000fe400078e0033 */
[----:B------:R-:W-:Y:S02]  /*6f150*/  IMAD.MOV.U32 R8, RZ, RZ, R35 ;  /* 0x000000ffff087224 */ /* 0x000fe400078e0023 */
.L_x_53082:
[----:B------:R-:W-:Y:S05]  /*6f160*/  BSYNC B1 ;  /* 0x0000000000017941 */ /* 0x000fea0003800000 */
.L_x_53080:
        /* <DEDUP_REMOVED lines=9> */
.L_x_53084:
[----:B------:R-:W-:Y:S01]  /*6f200*/  MOV R35, R15 ;  /* 0x0000000f00237202 */ /* 0x000fe20000000f00 */
[----:B------:R-:W-:Y:S02]  /*6f210*/  IMAD.MOV.U32 R24, RZ, RZ, R18 ;  /* 0x000000ffff187224 */ /* 0x000fe400078e0012 */
[----:B------:R-:W-:Y:S02]  /*6f220*/  IMAD.MOV.U32 R15, RZ, RZ, R14 ;  /* 0x000000ffff0f7224 */ /* 0x000fe400078e000e */
[----:B------:R-:W-:Y:S02]  /*6f230*/  IMAD.MOV.U32 R18, RZ, RZ, R53 ;  /* 0x000000ffff127224 */ /* 0x000fe400078e0035 */
.L_x_53085:
[----:B------:R-:W-:Y:S05]  /*6f240*/  BSYNC B1 ;  /* 0x0000000000017941 */ /* 0x000fea0003800000 */
.L_x_53083:
        /* <DEDUP_REMOVED lines=9> */
.L_x_53087:
[----:B------:R-:W-:Y:S01]  /*6f2e0*/  MOV R45, R35 ;  /* 0x00000023002d7202 */ /* 0x000fe20000000f00 */
[----:B------:R-:W-:Y:S02]  /*6f2f0*/  IMAD.MOV.U32 R14, RZ, RZ, R24 ;  /* 0x000000ffff0e7224 */ /* 0x000fe400078e0018 */
[----:B------:R-:W-:Y:S02]  /*6f300*/  IMAD.MOV.U32 R35, RZ, RZ, R12 ;  /* 0x000000ffff237224 */ /* 0x000fe400078e000c */
[----:B------:R-:W-:Y:S02]  /*6f310*/  IMAD.MOV.U32 R24, RZ, RZ, R55 ;  /* 0x000000ffff187224 */ /* 0x000fe400078e0037 */
.L_x_53088:
[----:B------:R-:W-:Y:S05]  /*6f320*/  BSYNC B1 ;  /* 0x0000000000017941 */ /* 0x000fea0003800000 */
.L_x_53086:
        /* <DEDUP_REMOVED lines=9> */
.L_x_53090:
[----:B------:R-:W-:Y:S01]  /*6f3c0*/  MOV R36, R45 ;  /* 0x0000002d00247202 */ /* 0x000fe20000000f00 */
[----:B------:R-:W-:Y:S02]  /*6f3d0*/  IMAD.MOV.U32 R12, RZ, RZ, R14 ;  /* 0x000000ffff0c7224 */ /* 0x000fe400078e000e */
[----:B------:R-:W-:Y:S02]  /*6f3e0*/  IMAD.MOV.U32 R45, RZ, RZ, R34 ;  /* 0x000000ffff2d7224 */ /* 0x000fe400078e0022 */
[----:B------:R-:W-:Y:S02]  /*6f3f0*/  IMAD.MOV.U32 R14, RZ, RZ, R11 ;  /* 0x000000ffff0e7224 */ /* 0x000fe400078e000b */
.L_x_53091:
[----:B------:R-:W-:Y:S05]  /*6f400*/  BSYNC B1 ;  /* 0x0000000000017941 */ /* 0x000fea0003800000 */
.L_x_53089:
        /* <DEDUP_REMOVED lines=9> */
.L_x_53093:
[----:B------:R-:W-:Y:S01]  /*6f4a0*/  MOV R34, R36 ;  /* 0x0000002400227202 */ /* 0x000fe20000000f00 */
[----:B------:R-:W-:Y:S02]  /*6f4b0*/  IMAD.MOV.U32 R11, RZ, RZ, R12 ;  /* 0x000000ffff0b7224 */ /* 0x000fe400078e000c */
[----:B------:R-:W-:Y:S02]  /*6f4c0*/  IMAD.MOV.U32 R36, RZ, RZ, R57 ;  /* 0x000000ffff247224 */ /* 0x000fe400078e0039 */
[----:B------:R-:W-:Y:S02]  /*6f4d0*/  IMAD.MOV.U32 R12, RZ, RZ, R13 ;  /* 0x000000ffff0c7224 */ /* 0x000fe400078e000d */
.L_x_53094:
[----:B------:R-:W-:Y:S05]  /*6f4e0*/  BSYNC B1 ;  /* 0x0000000000017941 */ /* 0x000fea0003800000 */
.L_x_53092:
        /* <DEDUP_REMOVED lines=9> */
.L_x_53096:
[----:B------:R-:W-:Y:S01]  /*6f580*/  MOV R47, R34 ;  /* 0x00000022002f7202 */ /* 0x000fe20000000f00 */
[----:B------:R-:W-:Y:S02]  /*6f590*/  IMAD.MOV.U32 R13, RZ, RZ, R11 ;  /* 0x000000ffff0d7224 */ /* 0x000fe400078e000b */
[----:B------:R-:W-:Y:S02]  /*6f5a0*/  IMAD.MOV.U32 R34, RZ, RZ, R31 ;  /* 0x000000ffff227224 */ /* 0x000fe400078e001f */
[----:B------:R-:W-:Y:S02]  /*6f5b0*/  IMAD.MOV.U32 R11, RZ, RZ, R6 ;  /* 0x000000ffff0b7224 */ /* 0x000fe400078e0006 */
.L_x_53097:
[----:B------:R-:W-:Y:S05]  /*6f5c0*/  BSYNC B1 ;  /* 0x0000000000017941 */ /* 0x000fea0003800000 */
.L_x_53095:
        /* <DEDUP_REMOVED lines=9> */
.L_x_53099:
[----:B------:R-:W-:Y:S01]  /*6f660*/  MOV R49, R47 ;  /* 0x0000002f00317202 */ /* 0x000fe20000000f00 */
[----:B------:R-:W-:Y:S02]  /*6f670*/  IMAD.MOV.U32 R31, RZ, RZ, R13 ;  /* 0x000000ffff1f7224 */ /* 0x000fe400078e000d */
[----:B------:R-:W-:Y:S02]  /*6f680*/  IMAD.MOV.U32 R47, RZ, RZ, R40 ;  /* 0x000000ffff2f7224 */ /* 0x000fe400078e0028 */
[----:B------:R-:W-:Y:S02]  /*6f690*/  IMAD.MOV.U32 R13, RZ, RZ, R10 ;  /* 0x000000ffff0d7224 */ /* 0x000fe400078e000a */
.L_x_53100:
[----:B------:R-:W-:Y:S05]  /*6f6a0*/  BSYNC B1 ;  /* 0x0000000000017941 */ /* 0x000fea0003800000 */
.L_x_53098:
        /* <DEDUP_REMOVED lines=9> */
.L_x_53102:
[----:B------:R-:W-:Y:S01]  /*6f740*/  MOV R10, R49 ;  /* 0x00000031000a7202 */ /* 0x000fe20000000f00 */
[----:B------:R-:W-:Y:S02]  /*6f750*/  IMAD.MOV.U32 R6, RZ, RZ, R31 ;  /* 0x000000ffff067224 */ /* 0x000fe400078e001f */
[----:B------:R-:W-:Y:S02]  /*6f760*/  IMAD.MOV.U32 R49, RZ, RZ, R42 ;  /* 0x000000ffff317224 */ /* 0x000fe400078e002a */
[----:B------:R-:W-:Y:S02]  /*6f770*/  IMAD.MOV.U32 R31, RZ, RZ, R22 ;  /* 0x000000ffff1f7224 */ /* 0x000fe400078e0016 */
.L_x_53103:
[----:B------:R-:W-:Y:S05]  /*6f780*/  BSYNC B1 ;  /* 0x0000000000017941 */ /* 0x000fea0003800000 */
.L_x_53101:
        /* <DEDUP_REMOVED lines=9> */
.L_x_53105:
[----:B------:R-:W-:Y:S01]  /*6f820*/  MOV R51, R10 ;  /* 0x0000000a00337202 */ /* 0x000fe20000000f00 */
[----:B------:R-:W-:Y:S02]  /*6f830*/  IMAD.MOV.U32 R22, RZ, RZ, R6 ;  /* 0x000000ffff167224 */ /* 0x000fe400078e0006 */
[----:B------:R-:W-:Y:S02]  /*6f840*/  IMAD.MOV.U32 R10, RZ, RZ, R9 ;  /* 0x000000ffff0a7224 */ /* 0x000fe400078e0009 */
[----:B------:R-:W-:Y:S02]  /*6f850*/  IMAD.MOV.U32 R6, RZ, RZ, R7 ;  /* 0x000000ffff067224 */ /* 0x000fe400078e0007 */
.L_x_53106:
[----:B------:R-:W-:Y:S05]  /*6f860*/  BSYNC B1 ;  /* 0x0000000000017941 */ /* 0x000fea0003800000 */
.L_x_53104:
        /* <DEDUP_REMOVED lines=9> */
.L_x_53108:
[----:B------:R-:W-:Y:S01]  /*6f900*/  MOV R9, R51 ;  /* 0x0000003300097202 */ /* 0x000fe20000000f00 */
[----:B------:R-:W-:Y:S02]  /*6f910*/  IMAD.MOV.U32 R7, RZ, RZ, R22 ;  /* 0x000000ffff077224 */ /* 0x000fe400078e0016 */
[----:B------:R-:W-:Y:S02]  /*6f920*/  IMAD.MOV.U32 R51, RZ, RZ, R44 ;  /* 0x000000ffff337224 */ /* 0x000fe400078e002c */
[----:B------:R-:W-:Y:S02]  /*6f930*/  IMAD.MOV.U32 R22, RZ, RZ, R29 ;  /* 0x000000ffff167224 */ /* 0x000fe400078e001d */
.L_x_53109:
[----:B------:R-:W-:Y:S05]  /*6f940*/  BSYNC B1 ;  /* 0x0000000000017941 */ /* 0x000fea0003800000 */
.L_x_53107:
        /* <DEDUP_REMOVED lines=9> */
.L_x_53111:
[----:B------:R-:W-:Y:S01]  /*6f9e0*/  MOV R53, R9 ;  /* 0x0000000900357202 */ /* 0x000fe20000000f00 */
[----:B------:R-:W-:Y:S02]  /*6f9f0*/  IMAD.MOV.U32 R29, RZ, RZ, R7 ;  /* 0x000000ffff1d7224 */ /* 0x000fe400078e0007 */
[----:B------:R-:W-:Y:S02]  /*6fa00*/  IMAD.MOV.U32 R9, RZ, RZ, R30 ;  /* 0x000000ffff097224 */ /* 0x000fe400078e001e */
[----:B------:R-:W-:Y:S02]  /*6fa10*/  IMAD.MOV.U32 R7, RZ, RZ, R28 ;  /* 0x000000ffff077224 */ /* 0x000fe400078e001c */
.L_x_53112:
[----:B------:R-:W-:Y:S05]  /*6fa20*/  BSYNC B1 ;  /* 0x0000000000017941 */ /* 0x000fea0003800000 */
.L_x_53110:
        /* <DEDUP_REMOVED lines=9> */
.L_x_53114:
[----:B------:R-:W-:Y:S01]  /*6fac0*/  MOV R30, R53 ;  /* 0x00000035001e7202 */ /* 0x000fe20000000f00 */
[----:B------:R-:W-:Y:S02]  /*6fad0*/  IMAD.MOV.U32 R28, RZ, RZ, R29 ;  /* 0x000000ffff1c7224 */ /* 0x000fe400078e001d */
[----:B------:R-:W-:Y:S02]  /*6fae0*/  IMAD.MOV.U32 R53, RZ, RZ, R46 ;  /* 0x000000ffff357224 */ /* 0x000fe400078e002e */
[----:B------:R-:W-:Y:S02]  /*6faf0*/  IMAD.MOV.U32 R29, RZ, RZ, R32 ;  /* 0x000000ffff1d7224 */ /* 0x000fe400078e0020 */
.L_x_53115:
[----:B------:R-:W-:Y:S05]  /*6fb00*/  BSYNC B1 ;  /* 0x0000000000017941 */ /* 0x000fea0003800000 */
.L_x_53113:
        /* <DEDUP_REMOVED lines=9> */
.L_x_53117:
[----:B------:R-:W-:Y:S01]  /*6fba0*/  MOV R40, R30 ;  /* 0x0000001e00287202 */ /* 0x000fe20000000f00 */
[----:B------:R-:W-:Y:S02]  /*6fbb0*/  IMAD.MOV.U32 R32, RZ, RZ, R28 ;  /* 0x000000ffff207224 */ /* 0x000fe400078e001c */
[----:B------:R-:W-:Y:S02]  /*6fbc0*/  IMAD.MOV.U32 R30, RZ, RZ, R33 ;  /* 0x000000ffff1e7224 */ /* 0x000fe400078e0021 */
[----:B------:R-:W-:Y:S02]  /*6fbd0*/  IMAD.MOV.U32 R28, RZ, RZ, R23 ;  /* 0x000000ffff1c7224 */ /* 0x000fe400078e0017 */
.L_x_53118:
[----:B------:R-:W-:Y:S05]  /*6fbe0*/  BSYNC B1 ;  /* 0x0000000000017941 */ /* 0x000fea0003800000 */
.L_x_53116:
        /* <DEDUP_REMOVED lines=9> */
.L_x_53120:
[----:B------:R-:W-:Y:S01]  /*6fc80*/  MOV R33, R40 ;  /* 0x0000002800217202 */ /* 0x000fe20000000f00 */
[----:B------:R-:W-:Y:S02]  /*6fc90*/  IMAD.MOV.U32 R23, RZ, RZ, R32 ;  /* 0x000000ffff177224 */ /* 0x000fe400078e0020 */
[----:B------:R-:W-:Y:S02]  /*6fca0*/  IMAD.MOV.U32 R40, RZ, RZ, R43 ;  /* 0x000000ffff287224 */ /* 0x000fe400078e002b */
[----:B------:R-:W-:Y:S02]  /*6fcb0*/  IMAD.MOV.U32 R32, RZ, RZ, R41 ;  /* 0x000000ffff207224 */ /* 0x000fe400078e0029 */
.L_x_53121:
[----:B------:R-:W-:Y:S05]  /*6fcc0*/  BSYNC B1 ;  /* 0x0000000000017941 */ /* 0x000fea0003800000 */
.L_x_53119:
        /* <DEDUP_REMOVED lines=16> */
.L_x_53123:
[----:B------:R-:W-:Y:S02]  /*6fdd0*/  IMAD.MOV.U32 R42, RZ, RZ, R19 ;  /* 0x000000ffff2a7224 */ /* 0x000fe400078e0013 */
[----:B------:R-:W-:Y:S02]  /*6fde0*/  IMAD.MOV.U32 R25, RZ, RZ, R71 ;  /* 0x000000ffff197224 */ /* 0x000fe400078e0047 */
[----:B------:R-:W-:Y:S02]  /*6fdf0*/  IMAD.MOV.U32 R19, RZ, RZ, R20 ;  /* 0x000000ffff137224 */ /* 0x000fe400078e0014 */
[----:B------:R-:W-:Y:S02]  /*6fe00*/  IMAD.MOV.U32 R71, RZ, RZ, R8 ;  /* 0x000000ffff477224 */ /* 0x000fe400078e0008 */
.L_x_53124:
[----:B------:R-:W-:Y:S05]  /*6fe10*/  BSYNC B1 ;  /* 0x0000000000017941 */ /* 0x000fea0003800000 */
.L_x_53122:
        /* <DEDUP_REMOVED lines=9> */
.L_x_53126:
[----:B------:R-:W-:Y:S02]  /*6feb0*/  IMAD.MOV.U32 R8, RZ, RZ, R42 ;  /* 0x000000ffff087224 */ /* 0x000fe400078e002a */
[----:B------:R-:W-:Y:S02]  /*6fec0*/  IMAD.MOV.U32 R37, RZ, RZ, R25 ;  /* 0x000000ffff257224 */ /* 0x000fe400078e0019 */
[----:B------:R-:W-:Y:S02]  /*6fed0*/  IMAD.MOV.U32 R42, RZ, RZ, R15 ;  /* 0x000000ffff2a7224 */ /* 0x000fe400078e000f */
[----:B------:R-:W-:Y:S02]  /*6fee0*/  IMAD.MOV.U32 R25, RZ, RZ, R18 ;  /* 0x000000ffff197224 */ /* 0x000fe400078e0012 */
.L_x_53127:
[----:B------:R-:W-:Y:S05]  /*6fef0*/  BSYNC B1 ;  /* 0x0000000000017941 */ /* 0x000fea0003800000 */
.L_x_53125:
        /* <DEDUP_REMOVED lines=9> */
.L_x_53129:
[----:B------:R-:W-:Y:S02]  /*6ff90*/  IMAD.MOV.U32 R18, RZ, RZ, R8 ;  /* 0x000000ffff127224 */ /* 0x000fe400078e0008 */
[----:B------:R-:W-:Y:S02]  /*6ffa0*/  IMAD.MOV.U32 R15, RZ, RZ, R37 ;  /* 0x000000ffff0f7224 */ /* 0x000fe400078e0025 */
[----:B------:R-:W-:Y:S02]  /*6ffb0*/  IMAD.MOV.U32 R8, RZ, RZ, R35 ;  /* 0x000000ffff087224 */ /* 0x000fe400078e0023 */
[----:B------:R-:W-:Y:S02]  /*6ffc0*/  IMAD.MOV.U32 R37, RZ, RZ, R24 ;  /* 0x000000ffff257224 */ /* 0x000fe400078e0018 */
.L_x_53130:
[----:B------:R-:W-:Y:S05]  /*6ffd0*/  BSYNC B1 ;  /* 0x0000000000017941 */ /* 0x000fea0003800000 */
.L_x_53128:
        /* <DEDUP_REMOVED lines=9> */
.L_x_53132:
[----:B------:R-:W-:Y:S02]  /*70070*/  IMAD.MOV.U32 R35, RZ, RZ, R18 ;  /* 0x000000ffff237224 */ /* 0x000fe400078e0012 */
[----:B------:R-:W-:Y:S02]  /*70080*/  IMAD.MOV.U32 R41, RZ, RZ, R15 ;  /* 0x000000ffff297224 */ /* 0x000fe400078e000f */
[----:B------:R-:W-:Y:S02]  /*70090*/  IMAD.MOV.U32 R18, RZ, RZ, R45 ;  /* 0x000000ffff127224 */ /* 0x000fe400078e002d */
[----:B------:R-:W-:Y:S02]  /*700a0*/  IMAD.MOV.U32 R15, RZ, RZ, R14 ;  /* 0x000000ffff0f7224 */ /* 0x000fe400078e000e */
.L_x_53133:
[----:B------:R-:W-:Y:S05]  /*700b0*/  BSYNC B1 ;  /* 0x0000000000017941 */ /* 0x000fea0003800000 */
.L_x_53131:
        /* <DEDUP_REMOVED lines=9> */
.L_x_53135:
[----:B------:R-:W-:Y:S02]  /*70150*/  IMAD.MOV.U32 R43, RZ, RZ, R35 ;  /* 0x000000ffff2b7224 */ /* 0x000fe400078e0023 */
[----:B------:R-:W-:Y:S02]  /*70160*/  IMAD.MOV.U32 R14, RZ, RZ, R41 ;  /* 0x000000ffff0e7224 */ /* 0x000fe400078e0029 */
[----:B------:R-:W-:Y:S02]  /*70170*/  IMAD.MOV.U32 R35, RZ, RZ, R36 ;  /* 0x000000ffff237224 */ /* 0x000fe400078e0024 */
[----:B------:R-:W-:Y:S02]  /*70180*/  IMAD.MOV.U32 R41, RZ, RZ, R12 ;  /* 0x000000ffff297224 */ /* 0x000fe400078e000c */
.L_x_53136:
[----:B------:R-:W-:Y:S05]  /*70190*/  BSYNC B1 ;  /* 0x0000000000017941 */ /* 0x000fea0003800000 */
.L_x_53134:
        /* <DEDUP_REMOVED lines=9> */
.L_x_53138:
[----:B------:R-:W-:Y:S02]  /*70230*/  IMAD.MOV.U32 R12, RZ, RZ, R43 ;  /* 0x000000ffff0c7224 */ /* 0x000fe400078e002b */
[----:B------:R-:W-:Y:S02]  /*70240*/  IMAD.MOV.U32 R20, RZ, RZ, R14 ;  /* 0x000000ffff147224 */ /* 0x000fe400078e000e */
[----:B------:R-:W-:Y:S02]  /*70250*/  IMAD.MOV.U32 R43, RZ, RZ, R34 ;  /* 0x000000ffff2b7224 */ /* 0x000fe400078e0022 */
[----:B------:R-:W-:Y:S02]  /*70260*/  IMAD.MOV.U32 R14, RZ, RZ, R11 ;  /* 0x000000ffff0e7224 */ /* 0x000fe400078e000b */
.L_x_53139:
[----:B------:R-:W-:Y:S05]  /*70270*/  BSYNC B1 ;  /* 0x0000000000017941 */ /* 0x000fea0003800000 */
.L_x_53137:
        /* <DEDUP_REMOVED lines=9> */
.L_x_53141:
[----:B------:R-:W-:Y:S02]  /*70310*/  IMAD.MOV.U32 R24, RZ, RZ, R12 ;  /* 0x000000ffff187224 */ /* 0x000fe400078e000c */
[----:B------:R-:W-:Y:S02]  /*70320*/  IMAD.MOV.U32 R34, RZ, RZ, R20 ;  /* 0x000000ffff227224 */ /* 0x000fe400078e0014 */
[----:B------:R-:W-:Y:S02]  /*70330*/  IMAD.MOV.U32 R12, RZ, RZ, R47 ;  /* 0x000000ffff0c7224 */ /* 0x000fe400078e002f */
[----:B------:R-:W-:Y:S02]  /*70340*/  IMAD.MOV.U32 R20, RZ, RZ, R13 ;  /* 0x000000ffff147224 */ /* 0x000fe400078e000d */
.L_x_53142:
[----:B------:R-:W-:Y:S05]  /*70350*/  BSYNC B1 ;  /* 0x0000000000017941 */ /* 0x000fea0003800000 */
.L_x_53140:
        /* <DEDUP_REMOVED lines=9> */
.L_x_53144:
[----:B------:R-:W-:Y:S02]  /*703f0*/  IMAD.MOV.U32 R11, RZ, RZ, R24 ;  /* 0x000000ffff0b7224 */ /* 0x000fe400078e0018 */
[----:B------:R-:W-:Y:S02]  /*70400*/  IMAD.MOV.U32 R13, RZ, RZ, R34 ;  /* 0x000000ffff0d7224 */ /* 0x000fe400078e0022 */
[----:B------:R-:W-:Y:S02]  /*70410*/  IMAD.MOV.U32 R24, RZ, RZ, R49 ;  /* 0x000000ffff187224 */ /* 0x000fe400078e0031 */
[----:B------:R-:W-:Y:S02]  /*70420*/  IMAD.MOV.U32 R34, RZ, RZ, R31 ;  /* 0x000000ffff227224 */ /* 0x000fe400078e001f */
.L_x_53145:
[----:B------:R-:W-:Y:S05]  /*70430*/  BSYNC B1 ;  /* 0x0000000000017941 */ /* 0x000fea0003800000 */
.L_x_53143:
        /* <DEDUP_REMOVED lines=9> */
.L_x_53147:
[----:B------:R-:W-:Y:S02]  /*704d0*/  IMAD.MOV.U32 R36, RZ, RZ, R11 ;  /* 0x000000ffff247224 */ /* 0x000fe400078e000b */
[----:B------:R-:W-:Y:S02]  /*704e0*/  IMAD.MOV.U32 R31, RZ, RZ, R13 ;  /* 0x000000ffff1f7224 */ /* 0x000fe400078e000d */
[----:B------:R-:W-:Y:S02]  /*704f0*/  IMAD.MOV.U32 R11, RZ, RZ, R10 ;  /* 0x000000ffff0b7224 */ /* 0x000fe400078e000a */
[----:B------:R-:W-:Y:S02]  /*70500*/  IMAD.MOV.U32 R13, RZ, RZ, R6 ;  /* 0x000000ffff0d7224 */ /* 0x000fe400078e0006 */
.L_x_53148:
[----:B------:R-:W-:Y:S05]  /*70510*/  BSYNC B1 ;  /* 0x0000000000017941 */ /* 0x000fea0003800000 */
.L_x_53146:
        /* <DEDUP_REMOVED lines=9> */
.L_x_53150:
[----:B------:R-:W-:Y:S02]  /*705b0*/  IMAD.MOV.U32 R6, RZ, RZ, R36 ;  /* 0x000000ffff067224 */ /* 0x000fe400078e0024 */
[----:B------:R-:W-:Y:S02]  /*705c0*/  IMAD.MOV.U32 R10, RZ, RZ, R31 ;  /* 0x000000ffff0a7224 */ /* 0x000fe400078e001f */
[----:B------:R-:W-:Y:S02]  /*705d0*/  IMAD.MOV.U32 R36, RZ, RZ, R51 ;  /* 0x000000ffff247224 */ /* 0x000fe400078e0033 */
[----:B------:R-:W-:Y:S02]  /*705e0*/  IMAD.MOV.U32 R31, RZ, RZ, R22 ;  /* 0x000000ffff1f7224 */ /* 0x000fe400078e0016 */
.L_x_53151:
[----:B------:R-:W-:Y:S05]  /*705f0*/  BSYNC B1 ;  /* 0x0000000000017941 */ /* 0x000fea0003800000 */
.L_x_53149:
        /* <DEDUP_REMOVED lines=9> */
.L_x_53153:
[----:B------:R-:W-:Y:S02]  /*70690*/  IMAD.MOV.U32 R22, RZ, RZ, R6 ;  /* 0x000000ffff167224 */ /* 0x000fe400078e0006 */
[----:B------:R-:W-:Y:S02]  /*706a0*/  IMAD.MOV.U32 R44, RZ, RZ, R10 ;  /* 0x000000ffff2c7224 */ /* 0x000fe400078e000a */
[----:B------:R-:W-:Y:S02]  /*706b0*/  IMAD.MOV.U32 R6, RZ, RZ, R9 ;  /* 0x000000ffff067224 */ /* 0x000fe400078e0009 */
[----:B------:R-:W-:Y:S02]  /*706c0*/  IMAD.MOV.U32 R10, RZ, RZ, R7 ;  /* 0x000000ffff0a7224 */ /* 0x000fe400078e0007 */
.L_x_53154:
[----:B------:R-:W-:Y:S05]  /*706d0*/  BSYNC B1 ;  /* 0x0000000000017941 */ /* 0x000fea0003800000 */
.L_x_53152:
        /* <DEDUP_REMOVED lines=9> */
.L_x_53156:
[----:B------:R-:W-:Y:S02]  /*70770*/  IMAD.MOV.U32 R7, RZ, RZ, R22 ;  /* 0x000000ffff077224 */ /* 0x000fe400078e0016 */
[----:B------:R-:W-:Y:S02]  /*70780*/  IMAD.MOV.U32 R9, RZ, RZ, R44 ;  /* 0x000000ffff097224 */ /* 0x000fe400078e002c */
[----:B------:R-:W-:Y:S02]  /*70790*/  IMAD.MOV.U32 R22, RZ, RZ, R53 ;  /* 0x000000ffff167224 */ /* 0x000fe400078e0035 */
[----:B------:R-:W-:Y:S02]  /*707a0*/  IMAD.MOV.U32 R44, RZ, RZ, R29 ;  /* 0x000000ffff2c7224 */ /* 0x000fe400078e001d */
.L_x_53157:
[----:B------:R-:W-:Y:S05]  /*707b0*/  BSYNC B1 ;  /* 0x0000000000017941 */ /* 0x000fea0003800000 */
.L_x_53155:
        /* <DEDUP_REMOVED lines=9> */
.L_x_53159:
[----:B------:R-:W-:Y:S02]  /*70850*/  IMAD.MOV.U32 R29, RZ, RZ, R7 ;  /* 0x000000ffff1d7224 */ /* 0x000fe400078e0007 */
[----:B------:R-:W-:Y:S02]  /*70860*/  IMAD.MOV.U32 R45, RZ, RZ, R9 ;  /* 0x000000ffff2d7224 */ /* 0x000fe400078e0009 */
[----:B------:R-:W-:Y:S02]  /*70870*/  IMAD.MOV.U32 R7, RZ, RZ, R30 ;  /* 0x000000ffff077224 */ /* 0x000fe400078e001e */
[----:B------:R-:W-:Y:S02]  /*70880*/  IMAD.MOV.U32 R9, RZ, RZ, R28 ;  /* 0x000000ffff097224 */ /* 0x000fe400078e001c */
.L_x_53160:
[----:B------:R-:W-:Y:S05]  /*70890*/  BSYNC B1 ;  /* 0x0000000000017941 */ /* 0x000fea0003800000 */
.L_x_53158:
        /* <DEDUP_REMOVED lines=9> */
.L_x_53162:
[----:B------:R-:W-:Y:S02]  /*70930*/  IMAD.MOV.U32 R28, RZ, RZ, R29 ;  /* 0x000000ffff1c7224 */ /* 0x000fe400078e001d */
[----:B------:R-:W-:Y:S02]  /*70940*/  IMAD.MOV.U32 R30, RZ, RZ, R45 ;  /* 0x000000ffff1e7224 */ /* 0x000fe400078e002d */
[----:B------:R-:W-:Y:S02]  /*70950*/  IMAD.MOV.U32 R29, RZ, RZ, R40 ;  /* 0x000000ffff1d7224 */ /* 0x000fe400078e0028 */
[----:B------:R-:W-:Y:S02]  /*70960*/  IMAD.MOV.U32 R45, RZ, RZ, R32 ;  /* 0x000000ffff2d7224 */ /* 0x000fe400078e0020 */
.L_x_53163:
[----:B------:R-:W-:Y:S05]  /*70970*/  BSYNC B1 ;  /* 0x0000000000017941 */ /* 0x000fea0003800000 */
.L_x_53161:
        /* <DEDUP_REMOVED lines=9> */
.L_x_53165:
[----:B------:R-:W-:Y:S02]  /*70a10*/  IMAD.MOV.U32 R32, RZ, RZ, R28 ;  /* 0x000000ffff207224 */ /* 0x000fe400078e001c */
[----:B------:R-:W-:Y:S02]  /*70a20*/  IMAD.MOV.U32 R40, RZ, RZ, R30 ;  /* 0x000000ffff287224 */ /* 0x000fe400078e001e */
[----:B------:R-:W-:Y:S02]  /*70a30*/  IMAD.MOV.U32 R28, RZ, RZ, R33 ;  /* 0x000000ffff1c7224 */ /* 0x000fe400078e0021 */
[----:B------:R-:W-:Y:S02]  /*70a40*/  IMAD.MOV.U32 R30, RZ, RZ, R23 ;  /* 0x000000ffff1e7224 */ /* 0x000fe400078e0017 */
.L_x_53166:
[----:B------:R-:W-:Y:S05]  /*70a50*/  BSYNC B1 ;  /* 0x0000000000017941 */ /* 0x000fea0003800000 */
.L_x_53164:
        /* <DEDUP_REMOVED lines=16> */
.L_x_53168:
[----:B------:R-:W-:Y:S01]  /*70b60*/  IMAD.MOV.U32 R23, RZ, RZ, R19 ;  /* 0x000000ffff177224 */ /* 0x000fe200078e0013 */
[----:B------:R-:W-:Y:S01]  /*70b70*/  MOV R19, R42 ;  /* 0x0000002a00137202 */ /* 0x000fe20000000f00 */
[----:B------:R-:W-:Y:S02]  /*70b80*/  IMAD.MOV.U32 R26, RZ, RZ, R71 ;  /* 0x000000ffff1a7224 */ /* 0x000fe400078e0047 */
[----:B------:R-:W-:Y:S02]  /*70b90*/  IMAD.MOV.U32 R71, RZ, RZ, R25 ;  /* 0x000000ffff477224 */ /* 0x000fe400078e0019 */
.L_x_53169:
[----:B------:R-:W-:Y:S05]  /*70ba0*/  BSYNC B1 ;  /* 0x0000000000017941 */ /* 0x000fea0003800000 */
.L_x_53167:
        /* <DEDUP_REMOVED lines=9> */
.L_x_53171:
[----:B------:R-:W-:Y:S01]  /*70c40*/  IMAD.MOV.U32 R25, RZ, RZ, R23 ;  /* 0x000000ffff197224 */ /* 0x000fe200078e0017 */
[----:B------:R-:W-:Y:S01]  /*70c50*/  MOV R23, R8 ;  /* 0x0000000800177202 */ /* 0x000fe20000000f00 */
[----:B------:R-:W-:Y:S02]  /*70c60*/  IMAD.MOV.U32 R38, RZ, RZ, R26 ;  /* 0x000000ffff267224 */ /* 0x000fe400078e001a */
[----:B------:R-:W-:Y:S02]  /*70c70*/  IMAD.MOV.U32 R26, RZ, RZ, R37 ;  /* 0x000000ffff1a7224 */ /* 0x000fe400078e0025 */
.L_x_53172:
[----:B------:R-:W-:Y:S05]  /*70c80*/  BSYNC B1 ;  /* 0x0000000000017941 */ /* 0x000fea0003800000 */
.L_x_53170:
        /* <DEDUP_REMOVED lines=9> */
.L_x_53174:
[----:B------:R-:W-:Y:S01]  /*70d20*/  IMAD.MOV.U32 R8, RZ, RZ, R25 ;  /* 0x000000ffff087224 */ /* 0x000fe200078e0019 */
[----:B------:R-:W-:Y:S01]  /*70d30*/  MOV R25, R18 ;  /* 0x0000001200197202 */ /* 0x000fe20000000f00 */
[----:B------:R-:W-:Y:S02]  /*70d40*/  IMAD.MOV.U32 R42, RZ, RZ, R38 ;  /* 0x000000ffff2a7224 */ /* 0x000fe400078e0026 */
[----:B------:R-:W-:Y:S02]  /*70d50*/  IMAD.MOV.U32 R38, RZ, RZ, R15 ;  /* 0x000000ffff267224 */ /* 0x000fe400078e000f */
.L_x_53175:
[----:B------:R-:W-:Y:S05]  /*70d60*/  BSYNC B1 ;  /* 0x0000000000017941 */ /* 0x000fea0003800000 */
.L_x_53173:
        /* <DEDUP_REMOVED lines=9> */
.L_x_53177:
[----:B------:R-:W-:Y:S01]  /*70e00*/  IMAD.MOV.U32 R18, RZ, RZ, R8 ;  /* 0x000000ffff127224 */ /* 0x000fe200078e0008 */
[----:B------:R-:W-:Y:S01]  /*70e10*/  MOV R8, R35 ;  /* 0x0000002300087202 */ /* 0x000fe20000000f00 */
[----:B------:R-:W-:Y:S02]  /*70e20*/  IMAD.MOV.U32 R15, RZ, RZ, R42 ;  /* 0x000000ffff0f7224 */ /* 0x000fe400078e002a */
[----:B------:R-:W-:Y:S02]  /*70e30*/  IMAD.MOV.U32 R42, RZ, RZ, R41 ;  /* 0x000000ffff2a7224 */ /* 0x000fe400078e0029 */
.L_x_53178:
[----:B------:R-:W-:Y:S05]  /*70e40*/  BSYNC B1 ;  /* 0x0000000000017941 */ /* 0x000fea0003800000 */
.L_x_53176:
        /* <DEDUP_REMOVED lines=9> */
.L_x_53180:
[----:B------:R-:W-:Y:S01]  /*70ee0*/  IMAD.MOV.U32 R33, RZ, RZ, R18 ;  /* 0x000000ffff217224 */ /* 0x000fe200078e0012 */
[----:B------:R-:W-:Y:S01]  /*70ef0*/  MOV R18, R43 ;  /* 0x0000002b00127202 */ /* 0x000fe20000000f00 */
[----:B------:R-:W-:Y:S02]  /*70f00*/  IMAD.MOV.U32 R35, RZ, RZ, R15 ;  /* 0x000000ffff237224 */ /* 0x000fe400078e000f */
[----:B------:R-:W-:Y:S02]  /*70f10*/  IMAD.MOV.U32 R15, RZ, RZ, R14 ;  /* 0x000000ffff0f7224 */ /* 0x000fe400078e000e */
.L_x_53181:
[----:B------:R-:W-:Y:S05]  /*70f20*/  BSYNC B1 ;  /* 0x0000000000017941 */ /* 0x000fea0003800000 */
.L_x_53179:
        /* <DEDUP_REMOVED lines=9> */
.L_x_53183:
[----:B------:R-:W-:Y:S01]  /*70fc0*/  IMAD.MOV.U32 R37, RZ, RZ, R33 ;  /* 0x000000ffff257224 */ /* 0x000fe200078e0021 */
[----:B------:R-:W-:Y:S01]  /*70fd0*/  MOV R33, R12 ;  /* 0x0000000c00217202 */ /* 0x000fe20000000f00 */
[----:B------:R-:W-:Y:S02]  /*70fe0*/  IMAD.MOV.U32 R41, RZ, RZ, R35 ;  /* 0x000000ffff297224 */ /* 0x000fe400078e0023 */
[----:B------:R-:W-:Y:S02]  /*70ff0*/  IMAD.MOV.U32 R35, RZ, RZ, R20 ;  /* 0x000000ffff237224 */ /* 0x000fe400078e0014 */
.L_x_53184:
[----:B------:R-:W-:Y:S05]  /*71000*/  BSYNC B1 ;  /* 0x0000000000017941 */ /* 0x000fea0003800000 */
.L_x_53182:
        /* <DEDUP_REMOVED lines=9> */
.L_x_53186:
[----:B------:R-:W-:Y:S01]  /*710a0*/  IMAD.MOV.U32 R12, RZ, RZ, R37 ;  /* 0x000000ffff0c7224 */ /* 0x000fe200078e0025 */
[----:B------:R-:W-:Y:S01]  /*710b0*/  MOV R37, R24 ;  /* 0x0000001800257202 */ /* 0x000fe20000000f00 */
[----:B------:R-:W-:Y:S02]  /*710c0*/  IMAD.MOV.U32 R14, RZ, RZ, R41 ;  /* 0x000000ffff0e7224 */ /* 0x000fe400078e0029 */
[----:B------:R-:W-:Y:S02]  /*710d0*/  IMAD.MOV.U32 R41, RZ, RZ, R34 ;  /* 0x000000ffff297224 */ /* 0x000fe400078e0022 */
.L_x_53187:
[----:B------:R-:W-:Y:S05]  /*710e0*/  BSYNC B1 ;  /* 0x0000000000017941 */ /* 0x000fea0003800000 */
.L_x_53185:
        /* <DEDUP_REMOVED lines=9> */
.L_x_53189:
[----:B------:R-:W-:Y:S01]  /*71180*/  IMAD.MOV.U32 R43, RZ, RZ, R12 ;  /* 0x000000ffff2b7224 */ /* 0x000fe200078e000c */
[----:B------:R-:W-:Y:S01]  /*71190*/  MOV R12, R11 ;  /* 0x0000000b000c7202 */ /* 0x000fe20000000f00 */
[----:B------:R-:W-:Y:S02]  /*711a0*/  IMAD.MOV.U32 R20, RZ, RZ, R14 ;  /* 0x000000ffff147224 */ /* 0x000fe400078e000e */
[----:B------:R-:W-:Y:S02]  /*711b0*/  IMAD.MOV.U32 R14, RZ, RZ, R13 ;  /* 0x000000ffff0e7224 */ /* 0x000fe400078e000d */
.L_x_53190:
[----:B------:R-:W-:Y:S05]  /*711c0*/  BSYNC B1 ;  /* 0x0000000000017941 */ /* 0x000fea0003800000 */
.L_x_53188:
        /* <DEDUP_REMOVED lines=9> */
.L_x_53192:
[----:B------:R-:W-:Y:S01]  /*71260*/  IMAD.MOV.U32 R11, RZ, RZ, R43 ;  /* 0x000000ffff0b7224 */ /* 0x000fe200078e002b */
[----:B------:R-:W-:Y:S01]  /*71270*/  MOV R43, R36 ;  /* 0x00000024002b7202 */ /* 0x000fe20000000f00 */
[----:B------:R-:W-:Y:S02]  /*71280*/  IMAD.MOV.U32 R13, RZ, RZ, R20 ;  /* 0x000000ffff0d7224 */ /* 0x000fe400078e0014 */
[----:B------:R-:W-:Y:S02]  /*71290*/  IMAD.MOV.U32 R20, RZ, RZ, R31 ;  /* 0x000000ffff147224 */ /* 0x000fe400078e001f */
.L_x_53193:
[----:B------:R-:W-:Y:S05]  /*712a0*/  BSYNC B1 ;  /* 0x0000000000017941 */ /* 0x000fea0003800000 */
.L_x_53191:
        /* <DEDUP_REMOVED lines=9> */
.L_x_53195:
[----:B------:R-:W-:Y:S01]  /*71340*/  IMAD.MOV.U32 R31, RZ, RZ, R11 ;  /* 0x000000ffff1f7224 */ /* 0x000fe200078e000b */
[----:B------:R-:W-:Y:S01]  /*71350*/  MOV R11, R6 ;  /* 0x00000006000b7202 */ /* 0x000fe20000000f00 */
[----:B------:R-:W-:Y:S02]  /*71360*/  IMAD.MOV.U32 R47, RZ, RZ, R13 ;  /* 0x000000ffff2f7224 */ /* 0x000fe400078e000d */
[----:B------:R-:W-:Y:S02]  /*71370*/  IMAD.MOV.U32 R13, RZ, RZ, R10 ;  /* 0x000000ffff0d7224 */ /* 0x000fe400078e000a */
.L_x_53196:
[----:B------:R-:W-:Y:S05]  /*71380*/  BSYNC B1 ;  /* 0x0000000000017941 */ /* 0x000fea0003800000 */
.L_x_53194:
        /* <DEDUP_REMOVED lines=9> */
.L_x_53198:
[----:B------:R-:W-:Y:S01]  /*71420*/  IMAD.MOV.U32 R6, RZ, RZ, R31 ;  /* 0x000000ffff067224 */ /* 0x000fe200078e001f */
[----:B------:R-:W-:Y:S01]  /*71430*/  MOV R31, R22 ;  /* 0x00000016001f7202 */ /* 0x000fe20000000f00 */
[----:B------:R-:W-:Y:S02]  /*71440*/  IMAD.MOV.U32 R10, RZ, RZ, R47 ;  /* 0x000000ffff0a7224 */ /* 0x000fe400078e002f */
[----:B------:R-:W-:Y:S02]  /*71450*/  IMAD.MOV.U32 R47, RZ, RZ, R44 ;  /* 0x000000ffff2f7224 */ /* 0x000fe400078e002c */
.L_x_53199:
[----:B------:R-:W-:Y:S05]  /*71460*/  BSYNC B1 ;  /* 0x0000000000017941 */ /* 0x000fea0003800000 */
.L_x_53197:
        /* <DEDUP_REMOVED lines=9> */
.L_x_53201:
[----:B------:R-:W-:Y:S01]  /*71500*/  IMAD.MOV.U32 R22, RZ, RZ, R6 ;  /* 0x000000ffff167224 */ /* 0x000fe200078e0006 */
[----:B------:R-:W-:Y:S01]  /*71510*/  MOV R6, R7 ;  /* 0x0000000700067202 */ /* 0x000fe20000000f00 */
[----:B------:R-:W-:Y:S02]  /*71520*/  IMAD.MOV.U32 R24, RZ, RZ, R10 ;  /* 0x000000ffff187224 */ /* 0x000fe400078e000a */
[----:B------:R-:W-:Y:S02]  /*71530*/  IMAD.MOV.U32 R10, RZ, RZ, R9 ;  /* 0x000000ffff0a7224 */ /* 0x000fe400078e0009 */
.L_x_53202:
[----:B------:R-:W-:Y:S05]  /*71540*/  BSYNC B1 ;  /* 0x0000000000017941 */ /* 0x000fea0003800000 */
.L_x_53200:
        /* <DEDUP_REMOVED lines=9> */
.L_x_53204:
[----:B------:R-:W-:Y:S01]  /*715e0*/  IMAD.MOV.U32 R7, RZ, RZ, R22 ;  /* 0x000000ffff077224 */ /* 0x000fe200078e0016 */
[----:B------:R-:W-:Y:S01]  /*715f0*/  MOV R22, R29 ;  /* 0x0000001d00167202 */ /* 0x000fe20000000f00 */
[----:B------:R-:W-:Y:S02]  /*71600*/  IMAD.MOV.U32 R9, RZ, RZ, R24 ;  /* 0x000000ffff097224 */ /* 0x000fe400078e0018 */
[----:B------:R-:W-:Y:S02]  /*71610*/  IMAD.MOV.U32 R24, RZ, RZ, R45 ;  /* 0x000000ffff187224 */ /* 0x000fe400078e002d */
.L_x_53205:
[----:B------:R-:W-:Y:S05]  /*71620*/  BSYNC B1 ;  /* 0x0000000000017941 */ /* 0x000fea0003800000 */
.L_x_53203:
        /* <DEDUP_REMOVED lines=9> */
.L_x_53207:
[----:B------:R-:W-:Y:S01]  /*716c0*/  IMAD.MOV.U32 R29, RZ, RZ, R7 ;  /* 0x000000ffff1d7224 */ /* 0x000fe200078e0007 */
[----:B------:R-:W-:Y:S01]  /*716d0*/  MOV R7, R28 ;  /* 0x0000001c00077202 */ /* 0x000fe20000000f00 */
[----:B------:R-:W-:Y:S02]  /*716e0*/  IMAD.MOV.U32 R45, RZ, RZ, R9 ;  /* 0x000000ffff2d7224 */ /* 0x000fe400078e0009 */
[----:B------:R-:W-:Y:S02]  /*716f0*/  IMAD.MOV.U32 R9, RZ, RZ, R30 ;  /* 0x000000ffff097224 */ /* 0x000fe400078e001e */
.L_x_53208:
[----:B------:R-:W-:Y:S05]  /*71700*/  BSYNC B1 ;  /* 0x0000000000017941 */ /* 0x000fea0003800000 */
.L_x_53206:
        /* <DEDUP_REMOVED lines=9> */
.L_x_53210:
[----:B------:R-:W-:Y:S01]  /*717a0*/  IMAD.MOV.U32 R28, RZ, RZ, R29 ;  /* 0x000000ffff1c7224 */ /* 0x000fe200078e001d */
[----:B------:R-:W-:Y:S01]  /*717b0*/  MOV R29, R32 ;  /* 0x00000020001d7202 */ /* 0x000fe20000000f00 */
[----:B------:R-:W-:Y:S02]  /*717c0*/  IMAD.MOV.U32 R30, RZ, RZ, R45 ;  /* 0x000000ffff1e7224 */ /* 0x000fe400078e002d */
[----:B------:R-:W-:Y:S02]  /*717d0*/  IMAD.MOV.U32 R45, RZ, RZ, R40 ;  /* 0x000000ffff2d7224 */ /* 0x000fe400078e0028 */
.L_x_53211:
[----:B------:R-:W-:Y:S05]  /*717e0*/  BSYNC B1 ;  /* 0x0000000000017941 */ /* 0x000fea0003800000 */
.L_x_53209:
        /* <DEDUP_REMOVED lines=16> */
.L_x_53213:
[----:B------:R-:W-:Y:S01]  /*718f0*/  MOV R32, R19 ;  /* 0x0000001300207202 */ /* 0x000fe20000000f00 */
[----:B------:R-:W-:Y:S02]  /*71900*/  IMAD.MOV.U32 R27, RZ, RZ, R71 ;  /* 0x000000ffff1b7224 */ /* 0x000fe400078e0047 */
[----:B------:R-:W-:Y:S02]  /*71910*/  IMAD.MOV.U32 R19, RZ, RZ, R23 ;  /* 0x000000ffff137224 */ /* 0x000fe400078e0017 */
[----:B------:R-:W-:Y:S02]  /*71920*/  IMAD.MOV.U32 R71, RZ, RZ, R26 ;  /* 0x000000ffff477224 */ /* 0x000fe400078e001a */
.L_x_53214:
[----:B------:R-:W-:Y:S05]  /*71930*/  BSYNC B1 ;  /* 0x0000000000017941 */ /* 0x000fea0003800000 */
.L_x_53212:
        /* <DEDUP_REMOVED lines=9> */
.L_x_53216:
[----:B------:R-:W-:Y:S01]  /*719d0*/  MOV R23, R32 ;  /* 0x0000002000177202 */ /* 0x000fe20000000f00 */
[----:B------:R-:W-:Y:S02]  /*719e0*/  IMAD.MOV.U32 R39, RZ, RZ, R27 ;  /* 0x000000ffff277224 */ /* 0x000fe400078e001b */
[----:B------:R-:W-:Y:S02]  /*719f0*/  IMAD.MOV.U32 R32, RZ, RZ, R25 ;  /* 0x000000ffff207224 */ /* 0x000fe400078e0019 */
[----:B------:R-:W-:Y:S02]  /*71a00*/  IMAD.MOV.U32 R27, RZ, RZ, R38 ;  /* 0x000000ffff1b7224 */ /* 0x000fe400078e0026 */
.L_x_53217:
[----:B------:R-:W-:Y:S05]  /*71a10*/  BSYNC B1 ;  /* 0x0000000000017941 */ /* 0x000fea0003800000 */
.L_x_53215:
        /* <DEDUP_REMOVED lines=9> */
.L_x_53219:
[----:B------:R-:W-:Y:S01]  /*71ab0*/  MOV R25, R23 ;  /* 0x0000001700197202 */ /* 0x000fe20000000f00 */
[----:B------:R-:W-:Y:S02]  /*71ac0*/  IMAD.MOV.U32 R26, RZ, RZ, R39 ;  /* 0x000000ffff1a7224 */ /* 0x000fe400078e0027 */
[----:B------:R-:W-:Y:S02]  /*71ad0*/  IMAD.MOV.U32 R23, RZ, RZ, R8 ;  /* 0x000000ffff177224 */ /* 0x000fe400078e0008 */
[----:B------:R-:W-:Y:S02]  /*71ae0*/  IMAD.MOV.U32 R39, RZ, RZ, R42 ;  /* 0x000000ffff277224 */ /* 0x000fe400078e002a */
.L_x_53220:
[----:B------:R-:W-:Y:S05]  /*71af0*/  BSYNC B1 ;  /* 0x0000000000017941 */ /* 0x000fea0003800000 */
.L_x_53218:
        /* <DEDUP_REMOVED lines=9> */
.L_x_53222:
[----:B------:R-:W-:Y:S01]  /*71b90*/  MOV R8, R25 ;  /* 0x0000001900087202 */ /* 0x000fe20000000f00 */
[----:B------:R-:W-:Y:S02]  /*71ba0*/  IMAD.MOV.U32 R34, RZ, RZ, R26 ;  /* 0x000000ffff227224 */ /* 0x000fe400078e001a */
[----:B------:R-:W-:Y:S02]  /*71bb0*/  IMAD.MOV.U32 R25, RZ, RZ, R18 ;  /* 0x000000ffff197224 */ /* 0x000fe400078e0012 */
[----:B------:R-:W-:Y:S02]  /*71bc0*/  IMAD.MOV.U32 R26, RZ, RZ, R15 ;  /* 0x000000ffff1a7224 */ /* 0x000fe400078e000f */
.L_x_53223:
[----:B------:R-:W-:Y:S05]  /*71bd0*/  BSYNC B1 ;  /* 0x0000000000017941 */ /* 0x000fea0003800000 */
.L_x_53221:
        /* <DEDUP_REMOVED lines=9> */
.L_x_53225:
[----:B------:R-:W-:Y:S01]  /*71c70*/  MOV R18, R8 ;  /* 0x0000000800127202 */ /* 0x000fe20000000f00 */
[----:B------:R-:W-:Y:S02]  /*71c80*/  IMAD.MOV.U32 R36, RZ, RZ, R34 ;  /* 0x000000ffff247224 */ /* 0x000fe400078e0022 */
[----:B------:R-:W-:Y:S02]  /*71c90*/  IMAD.MOV.U32 R8, RZ, RZ, R33 ;  /* 0x000000ffff087224 */ /* 0x000fe400078e0021 */
[----:B------:R-:W-:Y:S02]  /*71ca0*/  IMAD.MOV.U32 R34, RZ, RZ, R35 ;  /* 0x000000ffff227224 */ /* 0x000fe400078e0023 */
.L_x_53226:
[----:B------:R-:W-:Y:S05]  /*71cb0*/  BSYNC B1 ;  /* 0x0000000000017941 */ /* 0x000fea0003800000 */
.L_x_53224:
        /* <DEDUP_REMOVED lines=9> */
.L_x_53228:
[----:B------:R-:W-:Y:S01]  /*71d50*/  MOV R15, R18 ;  /* 0x00000012000f7202 */ /* 0x000fe20000000f00 */
[----:B------:R-:W-:Y:S02]  /*71d60*/  IMAD.MOV.U32 R33, RZ, RZ, R36 ;  /* 0x000000ffff217224 */ /* 0x000fe400078e0024 */
[----:B------:R-:W-:Y:S02]  /*71d70*/  IMAD.MOV.U32 R18, RZ, RZ, R37 ;  /* 0x000000ffff127224 */ /* 0x000fe400078e0025 */
[----:B------:R-:W-:Y:S02]  /*71d80*/  IMAD.MOV.U32 R36, RZ, RZ, R41 ;  /* 0x000000ffff247224 */ /* 0x000fe400078e0029 */
.L_x_53229:
[----:B------:R-:W-:Y:S05]  /*71d90*/  BSYNC B1 ;  /* 0x0000000000017941 */ /* 0x000fea0003800000 */
.L_x_53227:
        /* <DEDUP_REMOVED lines=9> */
.L_x_53231:
[----:B------:R-:W-:Y:S01]  /*71e30*/  MOV R38, R15 ;  /* 0x0000000f00267202 */ /* 0x000fe20000000f00 */
[----:B------:R-:W-:Y:S02]  /*71e40*/  IMAD.MOV.U32 R35, RZ, RZ, R33 ;  /* 0x000000ffff237224 */ /* 0x000fe400078e0021 */
[----:B------:R-:W-:Y:S02]  /*71e50*/  IMAD.MOV.U32 R15, RZ, RZ, R12 ;  /* 0x000000ffff0f7224 */ /* 0x000fe400078e000c */
[----:B------:R-:W-:Y:S02]  /*71e60*/  IMAD.MOV.U32 R33, RZ, RZ, R14 ;  /* 0x000000ffff217224 */ /* 0x000fe400078e000e */
.L_x_53232:
[----:B------:R-:W-:Y:S05]  /*71e70*/  BSYNC B1 ;  /* 0x0000000000017941 */ /* 0x000fea0003800000 */
.L_x_53230:
        /* <DEDUP_REMOVED lines=9> */
.L_x_53234:
[----:B------:R-:W-:Y:S01]  /*71f10*/  MOV R12, R38 ;  /* 0x00000026000c7202 */ /* 0x000fe20000000f00 */
[----:B------:R-:W-:Y:S02]  /*71f20*/  IMAD.MOV.U32 R14, RZ, RZ, R35 ;  /* 0x000000ffff0e7224 */ /* 0x000fe400078e0023 */
[----:B------:R-:W-:Y:S02]  /*71f30*/  IMAD.MOV.U32 R38, RZ, RZ, R43 ;  /* 0x000000ffff267224 */ /* 0x000fe400078e002b */
[----:B------:R-:W-:Y:S02]  /*71f40*/  IMAD.MOV.U32 R35, RZ, RZ, R20 ;  /* 0x000000ffff237224 */ /* 0x000fe400078e0014 */
.L_x_53235:
[----:B------:R-:W-:Y:S05]  /*71f50*/  BSYNC B1 ;  /* 0x0000000000017941 */ /* 0x000fea0003800000 */
.L_x_53233:
        /* <DEDUP_REMOVED lines=9> */
.L_x_53237:
[----:B------:R-:W-:Y:S01]  /*71ff0*/  MOV R20, R12 ;  /* 0x0000000c00147202 */ /* 0x000fe20000000f00 */
[----:B------:R-:W-:Y:S02]  /*72000*/  IMAD.MOV.U32 R40, RZ, RZ, R14 ;  /* 0x000000ffff287224 */ /* 0x000fe400078e000e */
[----:B------:R-:W-:Y:S02]  /*72010*/  IMAD.MOV.U32 R12, RZ, RZ, R11 ;  /* 0x000000ffff0c7224 */ /* 0x000fe400078e000b */
[----:B------:R-:W-:Y:S02]  /*72020*/  IMAD.MOV.U32 R14, RZ, RZ, R13 ;  /* 0x000000ffff0e7224 */ /* 0x000fe400078e000d */
.L_x_53238:
[----:B------:R-:W-:Y:S05]  /*72030*/  BSYNC B1 ;  /* 0x0000000000017941 */ /* 0x000fea0003800000 */
.L_x_53236:
        /* <DEDUP_REMOVED lines=9> */
.L_x_53240:
[----:B------:R-:W-:Y:S01]  /*720d0*/  MOV R11, R20 ;  /* 0x00000014000b7202 */ /* 0x000fe20000000f00 */
[----:B------:R-:W-:Y:S02]  /*720e0*/  IMAD.MOV.U32 R13, RZ, RZ, R40 ;  /* 0x000000ffff0d7224 */ /* 0x000fe400078e0028 */
[----:B------:R-:W-:Y:S02]  /*720f0*/  IMAD.MOV.U32 R20, RZ, RZ, R31 ;  /* 0x000000ffff147224 */ /* 0x000fe400078e001f */
[----:B------:R-:W-:Y:S02]  /*72100*/  IMAD.MOV.U32 R40, RZ, RZ, R47 ;  /* 0x000000ffff287224 */ /* 0x000fe400078e002f */
.L_x_53241:
[----:B------:R-:W-:Y:S05]  /*72110*/  BSYNC B1 ;  /* 0x0000000000017941 */ /* 0x000fea0003800000 */
.L_x_53239:
        /* <DEDUP_REMOVED lines=9> */
.L_x_53243:
[----:B------:R-:W-:Y:S01]  /*721b0*/  MOV R31, R11 ;  /* 0x0000000b001f7202 */ /* 0x000fe20000000f00 */
[----:B------:R-:W-:Y:S02]  /*721c0*/  IMAD.MOV.U32 R37, RZ, RZ, R13 ;  /* 0x000000ffff257224 */ /* 0x000fe400078e000d */
[----:B------:R-:W-:Y:S02]  /*721d0*/  IMAD.MOV.U32 R11, RZ, RZ, R6 ;  /* 0x000000ffff0b7224 */ /* 0x000fe400078e0006 */
[----:B------:R-:W-:Y:S02]  /*721e0*/  IMAD.MOV.U32 R13, RZ, RZ, R10 ;  /* 0x000000ffff0d7224 */ /* 0x000fe400078e000a */
.L_x_53244:
[----:B------:R-:W-:Y:S05]  /*721f0*/  BSYNC B1 ;  /* 0x0000000000017941 */ /* 0x000fea0003800000 */
.L_x_53242:
        /* <DEDUP_REMOVED lines=9> */
.L_x_53246:
[----:B------:R-:W-:Y:S01]  /*72290*/  MOV R6, R31 ;  /* 0x0000001f00067202 */ /* 0x000fe20000000f00 */
[----:B------:R-:W-:Y:S02]  /*722a0*/  IMAD.MOV.U32 R10, RZ, RZ, R37 ;  /* 0x000000ffff0a7224 */ /* 0x000fe400078e0025 */
[----:B------:R-:W-:Y:S02]  /*722b0*/  IMAD.MOV.U32 R31, RZ, RZ, R22 ;  /* 0x000000ffff1f7224 */ /* 0x000fe400078e0016 */
[----:B------:R-:W-:Y:S02]  /*722c0*/  IMAD.MOV.U32 R37, RZ, RZ, R24 ;  /* 0x000000ffff257224 */ /* 0x000fe400078e0018 */
.L_x_53247:
[----:B------:R-:W-:Y:S05]  /*722d0*/  BSYNC B1 ;  /* 0x0000000000017941 */ /* 0x000fea0003800000 */
.L_x_53245:
        /* <DEDUP_REMOVED lines=9> */
.L_x_53249:
[----:B------:R-:W-:Y:S01]  /*72370*/  MOV R22, R6 ;  /* 0x0000000600167202 */ /* 0x000fe20000000f00 */
[----:B------:R-:W-:Y:S02]  /*72380*/  IMAD.MOV.U32 R24, RZ, RZ, R10 ;  /* 0x000000ffff187224 */ /* 0x000fe400078e000a */
[----:B------:R-:W-:Y:S02]  /*72390*/  IMAD.MOV.U32 R6, RZ, RZ, R7 ;  /* 0x000000ffff067224 */ /* 0x000fe400078e0007 */
[----:B------:R-:W-:Y:S02]  /*723a0*/  IMAD.MOV.U32 R10, RZ, RZ, R9 ;  /* 0x000000ffff0a7224 */ /* 0x000fe400078e0009 */
.L_x_53250:
[----:B------:R-:W-:Y:S05]  /*723b0*/  BSYNC B1 ;  /* 0x0000000000017941 */ /* 0x000fea0003800000 */
.L_x_53248:
        /* <DEDUP_REMOVED lines=9> */
.L_x_53252:
[----:B------:R-:W-:Y:S01]  /*72450*/  MOV R7, R22 ;  /* 0x0000001600077202 */ /* 0x000fe20000000f00 */
[----:B------:R-:W-:Y:S02]  /*72460*/  IMAD.MOV.U32 R9, RZ, RZ, R24 ;  /* 0x000000ffff097224 */ /* 0x000fe400078e0018 */
[----:B------:R-:W-:Y:S02]  /*72470*/  IMAD.MOV.U32 R22, RZ, RZ, R29 ;  /* 0x000000ffff167224 */ /* 0x000fe400078e001d */
[----:B------:R-:W-:Y:S02]  /*72480*/  IMAD.MOV.U32 R24, RZ, RZ, R45 ;  /* 0x000000ffff187224 */ /* 0x000fe400078e002d */
.L_x_53253:
[----:B------:R-:W-:Y:S05]  /*72490*/  BSYNC B1 ;  /* 0x0000000000017941 */ /* 0x000fea0003800000 */
.L_x_53251:
        /* <DEDUP_REMOVED lines=9> */
.L_x_53255:
[----:B------:R-:W-:Y:S01]  /*72530*/  MOV R29, R7 ;  /* 0x00000007001d7202 */ /* 0x000fe20000000f00 */
[----:B------:R-:W-:Y:S02]  /*72540*/  IMAD.MOV.U32 R41, RZ, RZ, R9 ;  /* 0x000000ffff297224 */ /* 0x000fe400078e0009 */
[----:B------:R-:W-:Y:S02]  /*72550*/  IMAD.MOV.U32 R7, RZ, RZ, R28 ;  /* 0x000000ffff077224 */ /* 0x000fe400078e001c */
[----:B------:R-:W-:Y:S02]  /*72560*/  IMAD.MOV.U32 R9, RZ, RZ, R30 ;  /* 0x000000ffff097224 */ /* 0x000fe400078e001e */
.L_x_53256:
[----:B------:R-:W-:Y:S05]  /*72570*/  BSYNC B1 ;  /* 0x0000000000017941 */ /* 0x000fea0003800000 */
.L_x_53254:
        /* <DEDUP_REMOVED lines=16> */
.L_x_53258:
[----:B------:R-:W-:Y:S02]  /*72680*/  IMAD.MOV.U32 R4, RZ, RZ, R19 ;  /* 0x000000ffff047224 */ /* 0x000fe400078e0013 */
[----:B------:R-:W-:Y:S02]  /*72690*/  IMAD.MOV.U32 R16, RZ, RZ, R71 ;  /* 0x000000ffff107224 */ /* 0x000fe400078e0047 */
[----:B------:R-:W-:Y:S02]  /*726a0*/  IMAD.MOV.U32 R19, RZ, RZ, R32 ;  /* 0x000000ffff137224 */ /* 0x000fe400078e0020 */
[----:B------:R-:W-:Y:S02]  /*726b0*/  IMAD.MOV.U32 R71, RZ, RZ, R27 ;  /* 0x000000ffff477224 */ /* 0x000fe400078e001b */
.L_x_53259:
[----:B------:R-:W-:Y:S05]  /*726c0*/  BSYNC B1 ;  /* 0x0000000000017941 */ /* 0x000fea0003800000 */
.L_x_53257:
        /* <DEDUP_REMOVED lines=9> */
.L_x_53261:
[----:B------:R-:W-:Y:S02]  /*72760*/  IMAD.MOV.U32 R27, RZ, RZ, R4 ;  /* 0x000000ffff1b7224 */ /* 0x000fe400078e0004 */
[----:B------:R-:W-:Y:S02]  /*72770*/  IMAD.MOV.U32 R43, RZ, RZ, R16 ;  /* 0x000000ffff2b7224 */ /* 0x000fe400078e0010 */
[----:B------:R-:W-:Y:S02]  /*72780*/  IMAD.MOV.U32 R4, RZ, RZ, R23 ;  /* 0x000000ffff047224 */ /* 0x000fe400078e0017 */
[----:B------:R-:W-:Y:S02]  /*72790*/  IMAD.MOV.U32 R16, RZ, RZ, R39 ;  /* 0x000000ffff107224 */ /* 0x000fe400078e0027 */
.L_x_53262:
[----:B------:R-:W-:Y:S05]  /*727a0*/  BSYNC B1 ;  /* 0x0000000000017941 */ /* 0x000fea0003800000 */
.L_x_53260:
        /* <DEDUP_REMOVED lines=9> */
.L_x_53264:
[----:B------:R-:W-:Y:S02]  /*72840*/  IMAD.MOV.U32 R23, RZ, RZ, R27 ;  /* 0x000000ffff177224 */ /* 0x000fe400078e001b */
[----:B------:R-:W-:Y:S02]  /*72850*/  IMAD.MOV.U32 R28, RZ, RZ, R43 ;  /* 0x000000ffff1c7224 */ /* 0x000fe400078e002b */
[----:B------:R-:W-:Y:S02]  /*72860*/  IMAD.MOV.U32 R27, RZ, RZ, R25 ;  /* 0x000000ffff1b7224 */ /* 0x000fe400078e0019 */
[----:B------:R-:W-:Y:S02]  /*72870*/  IMAD.MOV.U32 R43, RZ, RZ, R26 ;  /* 0x000000ffff2b7224 */ /* 0x000fe400078e001a */
.L_x_53265:
[----:B------:R-:W-:Y:S05]  /*72880*/  BSYNC B1 ;  /* 0x0000000000017941 */ /* 0x000fea0003800000 */
.L_x_53263:
        /* <DEDUP_REMOVED lines=9> */
.L_x_53267:
[----:B------:R-:W-:Y:S02]  /*72920*/  IMAD.MOV.U32 R25, RZ, RZ, R23 ;  /* 0x000000ffff197224 */ /* 0x000fe400078e0017 */
[----:B------:R-:W-:Y:S02]  /*72930*/  IMAD.MOV.U32 R39, RZ, RZ, R28 ;  /* 0x000000ffff277224 */ /* 0x000fe400078e001c */
[----:B------:R-:W-:Y:S02]  /*72940*/  IMAD.MOV.U32 R23, RZ, RZ, R8 ;  /* 0x000000ffff177224 */ /* 0x000fe400078e0008 */
[----:B------:R-:W-:Y:S02]  /*72950*/  IMAD.MOV.U32 R28, RZ, RZ, R34 ;  /* 0x000000ffff1c7224 */ /* 0x000fe400078e0022 */
.L_x_53268:
[----:B------:R-:W-:Y:S05]  /*72960*/  BSYNC B1 ;  /* 0x0000000000017941 */ /* 0x000fea0003800000 */
.L_x_53266:
        /* <DEDUP_REMOVED lines=9> */
.L_x_53270:
[----:B------:R-:W-:Y:S02]  /*72a00*/  IMAD.MOV.U32 R8, RZ, RZ, R25 ;  /* 0x000000ffff087224 */ /* 0x000fe400078e0019 */
[----:B------:R-:W-:Y:S02]  /*72a10*/  IMAD.MOV.U32 R26, RZ, RZ, R39 ;  /* 0x000000ffff1a7224 */ /* 0x000fe400078e0027 */
[----:B------:R-:W-:Y:S02]  /*72a20*/  IMAD.MOV.U32 R25, RZ, RZ, R18 ;  /* 0x000000ffff197224 */ /* 0x000fe400078e0012 */
[----:B------:R-:W-:Y:S02]  /*72a30*/  IMAD.MOV.U32 R39, RZ, RZ, R36 ;  /* 0x000000ffff277224 */ /* 0x000fe400078e0024 */
.L_x_53271:
[----:B------:R-:W-:Y:S05]  /*72a40*/  BSYNC B1 ;  /* 0x0000000000017941 */ /* 0x000fea0003800000 */
.L_x_53269:
        /* <DEDUP_REMOVED lines=9> */
.L_x_53273:
[----:B------:R-:W-:Y:S02]  /*72ae0*/  IMAD.MOV.U32 R45, RZ, RZ, R8 ;  /* 0x000000ffff2d7224 */ /* 0x000fe400078e0008 */
[----:B------:R-:W-:Y:S02]  /*72af0*/  IMAD.MOV.U32 R30, RZ, RZ, R26 ;  /* 0x000000ffff1e7224 */ /* 0x000fe400078e001a */
[----:B------:R-:W-:Y:S02]  /*72b00*/  IMAD.MOV.U32 R8, RZ, RZ, R15 ;  /* 0x000000ffff087224 */ /* 0x000fe400078e000f */
[----:B------:R-:W-:Y:S02]  /*72b10*/  IMAD.MOV.U32 R26, RZ, RZ, R33 ;  /* 0x000000ffff1a7224 */ /* 0x000fe400078e0021 */
.L_x_53274:
[----:B------:R-:W-:Y:S05]  /*72b20*/  BSYNC B1 ;  /* 0x0000000000017941 */ /* 0x000fea0003800000 */
.L_x_53272:
        /* <DEDUP_REMOVED lines=9> */
.L_x_53276:
[----:B------:R-:W-:Y:S02]  /*72bc0*/  IMAD.MOV.U32 R32, RZ, RZ, R45 ;  /* 0x000000ffff207224 */ /* 0x000fe400078e002d */
[----:B------:R-:W-:Y:S02]  /*72bd0*/  IMAD.MOV.U32 R33, RZ, RZ, R30 ;  /* 0x000000ffff217224 */ /* 0x000fe400078e001e */
[----:B------:R-:W-:Y:S02]  /*72be0*/  IMAD.MOV.U32 R45, RZ, RZ, R38 ;  /* 0x000000ffff2d7224 */ /* 0x000fe400078e0026 */
[----:B------:R-:W-:Y:S02]  /*72bf0*/  IMAD.MOV.U32 R30, RZ, RZ, R35 ;  /* 0x000000ffff1e7224 */ /* 0x000fe400078e0023 */
.L_x_53277:
[----:B------:R-:W-:Y:S05]  /*72c00*/  BSYNC B1 ;  /* 0x0000000000017941 */ /* 0x000fea0003800000 */
.L_x_53275:
        /* <DEDUP_REMOVED lines=9> */
.L_x_53279:
[----:B------:R-:W-:Y:S02]  /*72ca0*/  IMAD.MOV.U32 R35, RZ, RZ, R32 ;  /* 0x000000ffff237224 */ /* 0x000fe400078e0020 */
[----:B------:R-:W-:Y:S02]  /*72cb0*/  IMAD.MOV.U32 R47, RZ, RZ, R33 ;  /* 0x000000ffff2f7224 */ /* 0x000fe400078e0021 */
[----:B------:R-:W-:Y:S02]  /*72cc0*/  IMAD.MOV.U32 R32, RZ, RZ, R12 ;  /* 0x000000ffff207224 */ /* 0x000fe400078e000c */
[----:B------:R-:W-:Y:S02]  /*72cd0*/  IMAD.MOV.U32 R33, RZ, RZ, R14 ;  /* 0x000000ffff217224 */ /* 0x000fe400078e000e */
.L_x_53280:
[----:B------:R-:W-:Y:S05]  /*72ce0*/  BSYNC B1 ;  /* 0x0000000000017941 */ /* 0x000fea0003800000 */
.L_x_53278:
        /* <DEDUP_REMOVED lines=9> */
.L_x_53282:
[----:B------:R-:W-:Y:S02]  /*72d80*/  IMAD.MOV.U32 R34, RZ, RZ, R35 ;  /* 0x000000ffff227224 */ /* 0x000fe400078e0023 */
[----:B------:R-:W-:Y:S02]  /*72d90*/  IMAD.MOV.U32 R36, RZ, RZ, R47 ;  /* 0x000000ffff247224 */ /* 0x000fe400078e002f */
[----:B------:R-:W-:Y:S02]  /*72da0*/  IMAD.MOV.U32 R35, RZ, RZ, R20 ;  /* 0x000000ffff237224 */ /* 0x000fe400078e0014 */
[----:B------:R-:W-:Y:S02]  /*72db0*/  IMAD.MOV.U32 R47, RZ, RZ, R40 ;  /* 0x000000ffff2f7224 */ /* 0x000fe400078e0028 */
.L_x_53283:
[----:B------:R-:W-:Y:S05]  /*72dc0*/  BSYNC B1 ;  /* 0x0000000000017941 */ /* 0x000fea0003800000 */
.L_x_53281:
        /* <DEDUP_REMOVED lines=9> */
.L_x_53285:
[----:B------:R-:W-:Y:S02]  /*72e60*/  IMAD.MOV.U32 R20, RZ, RZ, R34 ;  /* 0x000000ffff147224 */ /* 0x000fe400078e0022 */
[----:B------:R-:W-:Y:S02]  /*72e70*/  IMAD.MOV.U32 R38, RZ, RZ, R36 ;  /* 0x000000ffff267224 */ /* 0x000fe400078e0024 */
[----:B------:R-:W-:Y:S02]  /*72e80*/  IMAD.MOV.U32 R34, RZ, RZ, R11 ;  /* 0x000000ffff227224 */ /* 0x000fe400078e000b */
[----:B------:R-:W-:Y:S02]  /*72e90*/  IMAD.MOV.U32 R36, RZ, RZ, R13 ;  /* 0x000000ffff247224 */ /* 0x000fe400078e000d */
.L_x_53286:
[----:B------:R-:W-:Y:S05]  /*72ea0*/  BSYNC B1 ;  /* 0x0000000000017941 */ /* 0x000fea0003800000 */
.L_x_53284:
        /* <DEDUP_REMOVED lines=9> */
.L_x_53288:
[----:B------:R-:W-:Y:S02]  /*72f40*/  IMAD.MOV.U32 R40, RZ, RZ, R20 ;  /* 0x000000ffff287224 */ /* 0x000fe400078e0014 */
[----:B------:R-:W-:Y:S02]  /*72f50*/  IMAD.MOV.U32 R42, RZ, RZ, R38 ;  /* 0x000000ffff2a7224 */ /* 0x000fe400078e0026 */
[----:B------:R-:W-:Y:S02]  /*72f60*/  IMAD.MOV.U32 R20, RZ, RZ, R31 ;  /* 0x000000ffff147224 */ /* 0x000fe400078e001f */
[----:B------:R-:W-:Y:S02]  /*72f70*/  IMAD.MOV.U32 R38, RZ, RZ, R37 ;  /* 0x000000ffff267224 */ /* 0x000fe400078e0025 */
.L_x_53289:
[----:B------:R-:W-:Y:S05]  /*72f80*/  BSYNC B1 ;  /* 0x0000000000017941 */ /* 0x000fea0003800000 */
.L_x_53287:
        /* <DEDUP_REMOVED lines=9> */
.L_x_53291:
[----:B------:R-:W-:Y:S02]  /*73020*/  IMAD.MOV.U32 R31, RZ, RZ, R40 ;  /* 0x000000ffff1f7224 */ /* 0x000fe400078e0028 */
[----:B------:R-:W-:Y:S02]  /*73030*/  IMAD.MOV.U32 R37, RZ, RZ, R42 ;  /* 0x000000ffff257224 */ /* 0x000fe400078e002a */
[----:B------:R-:W-:Y:S02]  /*73040*/  IMAD.MOV.U32 R40, RZ, RZ, R6 ;  /* 0x000000ffff287224 */ /* 0x000fe400078e0006 */
[----:B------:R-:W-:Y:S02]  /*73050*/  IMAD.MOV.U32 R42, RZ, RZ, R10 ;  /* 0x000000ffff2a7224 */ /* 0x000fe400078e000a */
.L_x_53292:
[----:B------:R-:W-:Y:S05]  /*73060*/  BSYNC B1 ;  /* 0x0000000000017941 */ /* 0x000fea0003800000 */
.L_x_53290:
        /* <DEDUP_REMOVED lines=9> */
.L_x_53294:
[----:B------:R-:W-:Y:S02]  /*73100*/  IMAD.MOV.U32 R44, RZ, RZ, R31 ;  /* 0x000000ffff2c7224 */ /* 0x000fe400078e001f */
[----:B------:R-:W-:Y:S02]  /*73110*/  IMAD.MOV.U32 R46, RZ, RZ, R37 ;  /* 0x000000ffff2e7224 */ /* 0x000fe400078e0025 */
[----:B------:R-:W-:Y:S02]  /*73120*/  IMAD.MOV.U32 R31, RZ, RZ, R22 ;  /* 0x000000ffff1f7224 */ /* 0x000fe400078e0016 */
[----:B------:R-:W-:Y:S02]  /*73130*/  IMAD.MOV.U32 R37, RZ, RZ, R24 ;  /* 0x000000ffff257224 */ /* 0x000fe400078e0018 */
.L_x_53295:
[----:B------:R-:W-:Y:S05]  /*73140*/  BSYNC B1 ;  /* 0x0000000000017941 */ /* 0x000fea0003800000 */
.L_x_53293:
        /* <DEDUP_REMOVED lines=9> */
.L_x_53297:
[----:B------:R-:W-:Y:S02]  /*731e0*/  IMAD.MOV.U32 R22, RZ, RZ, R44 ;  /* 0x000000ffff167224 */ /* 0x000fe400078e002c */
[----:B------:R-:W-:Y:S02]  /*731f0*/  IMAD.MOV.U32 R24, RZ, RZ, R46 ;  /* 0x000000ffff187224 */ /* 0x000fe400078e002e */
[----:B------:R-:W-:Y:S02]  /*73200*/  IMAD.MOV.U32 R44, RZ, RZ, R7 ;  /* 0x000000ffff2c7224 */ /* 0x000fe400078e0007 */
[----:B------:R-:W-:Y:S02]  /*73210*/  IMAD.MOV.U32 R46, RZ, RZ, R9 ;  /* 0x000000ffff2e7224 */ /* 0x000fe400078e0009 */
.L_x_53298:
[----:B------:R-:W-:Y:S05]  /*73220*/  BSYNC B1 ;  /* 0x0000000000017941 */ /* 0x000fea0003800000 */
.L_x_53296:
        /* <DEDUP_REMOVED lines=9> */
.L_x_53300:
[----:B------:R-:W-:Y:S02]  /*732c0*/  IMAD.MOV.U32 R48, RZ, RZ, R22 ;  /* 0x000000ffff307224 */ /* 0x000fe400078e0016 */
[----:B------:R-:W-:Y:S02]  /*732d0*/  IMAD.MOV.U32 R50, RZ, RZ, R24 ;  /* 0x000000ffff327224 */ /* 0x000fe400078e0018 */
[----:B------:R-:W-:Y:S02]  /*732e0*/  IMAD.MOV.U32 R22, RZ, RZ, R29 ;  /* 0x000000ffff167224 */ /* 0x000fe400078e001d */
[----:B------:R-:W-:Y:S02]  /*732f0*/  IMAD.MOV.U32 R24, RZ, RZ, R41 ;  /* 0x000000ffff187224 */ /* 0x000fe400078e0029 */
.L_x_53301:
[----:B------:R-:W-:Y:S05]  /*73300*/  BSYNC B1 ;  /* 0x0000000000017941 */ /* 0x000fea0003800000 */
.L_x_53299:
        /* <DEDUP_REMOVED lines=16> */
.L_x_53303:
[----:B------:R-:W-:Y:S01]  /*73410*/  IMAD.MOV.U32 R18, RZ, RZ, R19 ;  /* 0x000000ffff127224 */ /* 0x000fe200078e0013 */
[----:B------:R-:W-:Y:S01]  /*73420*/  MOV R19, R4 ;  /* 0x0000000400137202 */ /* 0x000fe20000000f00 */
[----:B------:R-:W-:Y:S02]  /*73430*/  IMAD.MOV.U32 R70, RZ, RZ, R71 ;  /* 0x000000ffff467224 */ /* 0x000fe400078e0047 */
[----:B------:R-:W-:Y:S02]  /*73440*/  IMAD.MOV.U32 R71, RZ, RZ, R16 ;  /* 0x000000ffff477224 */ /* 0x000fe400078e0010 */
.L_x_53304:
[----:B------:R-:W-:Y:S05]  /*73450*/  BSYNC B1 ;  /* 0x0000000000017941 */ /* 0x000fea0003800000 */
.L_x_53302:
        /* <DEDUP_REMOVED lines=9> */
.L_x_53306:
[----:B------:R-:W-:Y:S01]  /*734f0*/  IMAD.MOV.U32 R17, RZ, RZ, R18 ;  /* 0x000000ffff117224 */ /* 0x000fe200078e0012 */
[----:B------:R-:W-:Y:S01]  /*73500*/  MOV R18, R27 ;  /* 0x0000001b00127202 */ /* 0x000fe20000000f00 */
[----:B------:R-:W-:Y:S02]  /*73510*/  IMAD.MOV.U32 R69, RZ, RZ, R70 ;  /* 0x000000ffff457224 */ /* 0x000fe400078e0046 */
[----:B------:R-:W-:Y:S02]  /*73520*/  IMAD.MOV.U32 R70, RZ, RZ, R43 ;  /* 0x000000ffff467224 */ /* 0x000fe400078e002b */
.L_x_53307:
[----:B------:R-:W-:Y:S05]  /*73530*/  BSYNC B1 ;  /* 0x0000000000017941 */ /* 0x000fea0003800000 */
.L_x_53305:
        /* <DEDUP_REMOVED lines=9> */
.L_x_53309:
[----:B------:R-:W-:Y:S01]  /*735d0*/  IMAD.MOV.U32 R16, RZ, RZ, R17 ;  /* 0x000000ffff107224 */ /* 0x000fe200078e0011 */
[----:B------:R-:W-:Y:S01]  /*735e0*/  MOV R17, R23 ;  /* 0x0000001700117202 */ /* 0x000fe20000000f00 */
[----:B------:R-:W-:Y:S02]  /*735f0*/  IMAD.MOV.U32 R68, RZ, RZ, R69 ;  /* 0x000000ffff447224 */ /* 0x000fe400078e0045 */
[----:B------:R-:W-:Y:S02]  /*73600*/  IMAD.MOV.U32 R69, RZ, RZ, R28 ;  /* 0x000000ffff457224 */ /* 0x000fe400078e001c */
.L_x_53310:
[----:B------:R-:W-:Y:S05]  /*73610*/  BSYNC B1 ;  /* 0x0000000000017941 */ /* 0x000fea0003800000 */
.L_x_53308:
        /* <DEDUP_REMOVED lines=9> */
.L_x_53312:
[----:B------:R-:W-:Y:S01]  /*736b0*/  IMAD.MOV.U32 R15, RZ, RZ, R16 ;  /* 0x000000ffff0f7224 */ /* 0x000fe200078e0010 */
[----:B------:R-:W-:Y:S01]  /*736c0*/  MOV R16, R25 ;  /* 0x0000001900107202 */ /* 0x000fe20000000f00 */
[----:B------:R-:W-:Y:S02]  /*736d0*/  IMAD.MOV.U32 R67, RZ, RZ, R68 ;  /* 0x000000ffff437224 */ /* 0x000fe400078e0044 */
[----:B------:R-:W-:Y:S02]  /*736e0*/  IMAD.MOV.U32 R68, RZ, RZ, R39 ;  /* 0x000000ffff447224 */ /* 0x000fe400078e0027 */
.L_x_53313:
[----:B------:R-:W-:Y:S05]  /*736f0*/  BSYNC B1 ;  /* 0x0000000000017941 */ /* 0x000fea0003800000 */
.L_x_53311:
        /* <DEDUP_REMOVED lines=9> */
.L_x_53315:
[----:B------:R-:W-:Y:S01]  /*73790*/  IMAD.MOV.U32 R14, RZ, RZ, R15 ;  /* 0x000000ffff0e7224 */ /* 0x000fe200078e000f */
[----:B------:R-:W-:Y:S01]  /*737a0*/  MOV R15, R8 ;  /* 0x00000008000f7202 */ /* 0x000fe20000000f00 */
[----:B------:R-:W-:Y:S02]  /*737b0*/  IMAD.MOV.U32 R66, RZ, RZ, R67 ;  /* 0x000000ffff427224 */ /* 0x000fe400078e0043 */
[----:B------:R-:W-:Y:S02]  /*737c0*/  IMAD.MOV.U32 R67, RZ, RZ, R26 ;  /* 0x000000ffff437224 */ /* 0x000fe400078e001a */
.L_x_53316:
[----:B------:R-:W-:Y:S05]  /*737d0*/  BSYNC B1 ;  /* 0x0000000000017941 */ /* 0x000fea0003800000 */
.L_x_53314:
        /* <DEDUP_REMOVED lines=9> */
.L_x_53318:
[----:B------:R-:W-:Y:S01]  /*73870*/  IMAD.MOV.U32 R13, RZ, RZ, R14 ;  /* 0x000000ffff0d7224 */ /* 0x000fe200078e000e */
[----:B------:R-:W-:Y:S01]  /*73880*/  MOV R14, R45 ;  /* 0x0000002d000e7202 */ /* 0x000fe20000000f00 */
[----:B------:R-:W-:Y:S02]  /*73890*/  IMAD.MOV.U32 R65, RZ, RZ, R66 ;  /* 0x000000ffff417224 */ /* 0x000fe400078e0042 */
[----:B------:R-:W-:Y:S02]  /*738a0*/  IMAD.MOV.U32 R66, RZ, RZ, R30 ;  /* 0x000000ffff427224 */ /* 0x000fe400078e001e */
.L_x_53319:
[----:B------:R-:W-:Y:S05]  /*738b0*/  BSYNC B1 ;  /* 0x0000000000017941 */ /* 0x000fea0003800000 */
.L_x_53317:
        /* <DEDUP_REMOVED lines=9> */
.L_x_53321:
[----:B------:R-:W-:Y:S01]  /*73950*/  IMAD.MOV.U32 R12, RZ, RZ, R13 ;  /* 0x000000ffff0c7224 */ /* 0x000fe200078e000d */
[----:B------:R-:W-:Y:S01]  /*73960*/  MOV R13, R32 ;  /* 0x00000020000d7202 */ /* 0x000fe20000000f00 */
[----:B------:R-:W-:Y:S02]  /*73970*/  IMAD.MOV.U32 R64, RZ, RZ, R65 ;  /* 0x000000ffff407224 */ /* 0x000fe400078e0041 */
[----:B------:R-:W-:Y:S02]  /*73980*/  IMAD.MOV.U32 R65, RZ, RZ, R33 ;  /* 0x000000ffff417224 */ /* 0x000fe400078e0021 */
.L_x_53322:
[----:B------:R-:W-:Y:S05]  /*73990*/  BSYNC B1 ;  /* 0x0000000000017941 */ /* 0x000fea0003800000 */
.L_x_53320:
        /* <DEDUP_REMOVED lines=9> */
.L_x_53324:
[----:B------:R-:W-:Y:S01]  /*73a30*/  IMAD.MOV.U32 R11, RZ, RZ, R12 ;  /* 0x000000ffff0b7224 */ /* 0x000fe200078e000c */
[----:B------:R-:W-:Y:S01]  /*73a40*/  MOV R12, R35 ;  /* 0x00000023000c7202 */ /* 0x000fe20000000f00 */
[----:B------:R-:W-:Y:S02]  /*73a50*/  IMAD.MOV.U32 R63, RZ, RZ, R64 ;  /* 0x000000ffff3f7224 */ /* 0x000fe400078e0040 */
[----:B------:R-:W-:Y:S02]  /*73a60*/  IMAD.MOV.U32 R64, RZ, RZ, R47 ;  /* 0x000000ffff407224 */ /* 0x000fe400078e002f */
.L_x_53325:
[----:B------:R-:W-:Y:S05]  /*73a70*/  BSYNC B1 ;  /* 0x0000000000017941 */ /* 0x000fea0003800000 */
.L_x_53323:
        /* <DEDUP_REMOVED lines=9> */
.L_x_53327:
[----:B------:R-:W-:Y:S01]  /*73b10*/  IMAD.MOV.U32 R10, RZ, RZ, R11 ;  /* 0x000000ffff0a7224 */ /* 0x000fe200078e000b */
[----:B------:R-:W-:Y:S01]  /*73b20*/  MOV R11, R34 ;  /* 0x00000022000b7202 */ /* 0x000fe20000000f00 */
[----:B------:R-:W-:Y:S02]  /*73b30*/  IMAD.MOV.U32 R62, RZ, RZ, R63 ;  /* 0x000000ffff3e7224 */ /* 0x000fe400078e003f */
[----:B------:R-:W-:Y:S02]  /*73b40*/  IMAD.MOV.U32 R63, RZ, RZ, R36 ;  /* 0x000000ffff3f7224 */ /* 0x000fe400078e0024 */
.L_x_53328:
[----:B------:R-:W-:Y:S05]  /*73b50*/  BSYNC B1 ;  /* 0x0000000000017941 */ /* 0x000fea0003800000 */
.L_x_53326:
        /* <DEDUP_REMOVED lines=9> */
.L_x_53330:
[----:B------:R-:W-:Y:S01]  /*73bf0*/  IMAD.MOV.U32 R9, RZ, RZ, R10 ;  /* 0x000000ffff097224 */ /* 0x000fe200078e000a */
[----:B------:R-:W-:Y:S01]  /*73c00*/  MOV R10, R20 ;  /* 0x00000014000a7202 */ /* 0x000fe20000000f00 */
[----:B------:R-:W-:Y:S02]  /*73c10*/  IMAD.MOV.U32 R61, RZ, RZ, R62 ;  /* 0x000000ffff3d7224 */ /* 0x000fe400078e003e */
[----:B------:R-:W-:Y:S02]  /*73c20*/  IMAD.MOV.U32 R62, RZ, RZ, R38 ;  /* 0x000000ffff3e7224 */ /* 0x000fe400078e0026 */
.L_x_53331:
[----:B------:R-:W-:Y:S05]  /*73c30*/  BSYNC B1 ;  /* 0x0000000000017941 */ /* 0x000fea0003800000 */
.L_x_53329:
        /* <DEDUP_REMOVED lines=9> */
.L_x_53333:
[----:B------:R-:W-:Y:S01]  /*73cd0*/  IMAD.MOV.U32 R8, RZ, RZ, R9 ;  /* 0x000000ffff087224 */ /* 0x000fe200078e0009 */
[----:B------:R-:W-:Y:S01]  /*73ce0*/  MOV R9, R40 ;  /* 0x0000002800097202 */ /* 0x000fe20000000f00 */
[----:B------:R-:W-:Y:S02]  /*73cf0*/  IMAD.MOV.U32 R60, RZ, RZ, R61 ;  /* 0x000000ffff3c7224 */ /* 0x000fe400078e003d */
[----:B------:R-:W-:Y:S02]  /*73d00*/  IMAD.MOV.U32 R61, RZ, RZ, R42 ;  /* 0x000000ffff3d7224 */ /* 0x000fe400078e002a */
.L_x_53334:
[----:B------:R-:W-:Y:S05]  /*73d10*/  BSYNC B1 ;  /* 0x0000000000017941 */ /* 0x000fea0003800000 */
.L_x_53332:
        /* <DEDUP_REMOVED lines=9> */
.L_x_53336:
[----:B------:R-:W-:Y:S01]  /*73db0*/  IMAD.MOV.U32 R7, RZ, RZ, R8 ;  /* 0x000000ffff077224 */ /* 0x000fe200078e0008 */
[----:B------:R-:W-:Y:S01]  /*73dc0*/  MOV R8, R31 ;  /* 0x0000001f00087202 */ /* 0x000fe20000000f00 */
[----:B------:R-:W-:Y:S02]  /*73dd0*/  IMAD.MOV.U32 R59, RZ, RZ, R60 ;  /* 0x000000ffff3b7224 */ /* 0x000fe400078e003c */
[----:B------:R-:W-:Y:S02]  /*73de0*/  IMAD.MOV.U32 R60, RZ, RZ, R37 ;  /* 0x000000ffff3c7224 */ /* 0x000fe400078e0025 */
.L_x_53337:
[----:B------:R-:W-:Y:S05]  /*73df0*/  BSYNC B1 ;  /* 0x0000000000017941 */ /* 0x000fea0003800000 */
.L_x_53335:
        /* <DEDUP_REMOVED lines=9> */
.L_x_53339:
[----:B------:R-:W-:Y:S01]  /*73e90*/  IMAD.MOV.U32 R6, RZ, RZ, R7 ;  /* 0x000000ffff067224 */ /* 0x000fe200078e0007 */
[----:B------:R-:W-:Y:S01]  /*73ea0*/  MOV R7, R44 ;  /* 0x0000002c00077202 */ /* 0x000fe20000000f00 */
[----:B------:R-:W-:Y:S02]  /*73eb0*/  IMAD.MOV.U32 R58, RZ, RZ, R59 ;  /* 0x000000ffff3a7224 */ /* 0x000fe400078e003b */
[----:B------:R-:W-:Y:S02]  /*73ec0*/  IMAD.MOV.U32 R59, RZ, RZ, R46 ;  /* 0x000000ffff3b7224 */ /* 0x000fe400078e002e */
.L_x_53340:
[----:B------:R-:W-:Y:S05]  /*73ed0*/  BSYNC B1 ;  /* 0x0000000000017941 */ /* 0x000fea0003800000 */
.L_x_53338:
        /* <DEDUP_REMOVED lines=9> */
.L_x_53342:
[----:B------:R-:W-:Y:S01]  /*73f70*/  IMAD.MOV.U32 R5, RZ, RZ, R6 ;  /* 0x000000ffff057224 */ /* 0x000fe200078e0006 */
[----:B------:R-:W-:Y:S01]  /*73f80*/  MOV R6, R22 ;  /* 0x0000001600067202 */ /* 0x000fe20000000f00 */
[----:B------:R-:W-:Y:S02]  /*73f90*/  IMAD.MOV.U32 R57, RZ, RZ, R58 ;  /* 0x000000ffff397224 */ /* 0x000fe400078e003a */
[----:B------:R-:W-:Y:S02]  /*73fa0*/  IMAD.MOV.U32 R58, RZ, RZ, R24 ;  /* 0x000000ffff3a7224 */ /* 0x000fe400078e0018 */
.L_x_53343:
[----:B------:R-:W-:Y:S05]  /*73fb0*/  BSYNC B1 ;  /* 0x0000000000017941 */ /* 0x000fea0003800000 */
.L_x_53341:
        /* <DEDUP_REMOVED lines=9> */
.L_x_53345:
[----:B------:R-:W-:Y:S01]  /*74050*/  IMAD.MOV.U32 R4, RZ, RZ, R5 ;  /* 0x000000ffff047224 */ /* 0x000fe200078e0005 */
[----:B------:R-:W-:Y:S01]  /*74060*/  MOV R5, R48 ;  /* 0x0000003000057202 */ /* 0x000fe20000000f00 */
[----:B------:R-:W-:Y:S02]  /*74070*/  IMAD.MOV.U32 R56, RZ, RZ, R57 ;  /* 0x000000ffff387224 */ /* 0x000fe400078e0039 */
[----:B------:R-:W-:Y:S02]  /*74080*/  IMAD.MOV.U32 R57, RZ, RZ, R50 ;  /* 0x000000ffff397224 */ /* 0x000fe400078e0032 */
.L_x_53346:
[----:B------:R-:W-:Y:S05]  /*74090*/  BSYNC B1 ;  /* 0x0000000000017941 */ /* 0x000fea0003800000 */
.L_x_53344:
[----:B------:R-:W-:Y:S02]  /*740a0*/  FADD.FTZ R2, R21, R2 ;  /* 0x0000000215027221 */ /* 0x000fe40000010000 */
.L_x_51186:
[----:B------:R-:W-:Y:S05]  /*740b0*/  BSYNC B0 ;  /* 0x0000000000007941 */ /* 0x000fea0003800000 */
.L_x_51185:
[----:B------:R-:W-:Y:S05]  /*740c0*/  @P2 EXIT ;  /* 0x000000000000294d */ /* 0x000fea0003800000 */
[----:B0-----:R-:W-:Y:S01]  /*740d0*/  IMAD.MOV.U32 R28, RZ, RZ, c[0x0][0x180] ;  /* 0x00006000ff1c7624 */ /* 0x001fe200078e00ff */
[----:B--2---:R-:W0:Y:S01]  /*740e0*/  MUFU.LG2 R2, R2 ;  /* 0x0000000200027308 */ /* 0x004e220000000c00 */
[----:B------:R-:W-:Y:S02]  /*740f0*/  IMAD R20, R0, c[0x0][0x180], RZ ;  /* 0x0000600000147a24 */ /* 0x000fe400078e02ff */
[----:B------:R-:W-:Y:S01]  /*74100*/  IMAD.MOV.U32 R25, RZ, RZ, 0x4 ;  /* 0x00000004ff197424 */ /* 0x000fe200078e00ff */
[----:B------:R-:W-:Y:S01]  /*74110*/  ISETP.GE.AND P6, PT, R28, 0x1, PT ;  /* 0x000000011c00780c */ /* 0x000fe20003fc6270 */
[----:B------:R-:W-:Y:S01]  /*74120*/  IMAD.SHL.U32 R24, R20, 0x2, RZ ;  /* 0x0000000214187824 */ /* 0x000fe200078e00ff */
[----:B------:R-:W-:-:S02]  /*74130*/  ISETP.GE.AND P2, PT, R28, 0x2, PT ;  /* 0x000000021c00780c */ /* 0x000fc40003f46270 */
[----:B------:R-:W-:Y:S01]  /*74140*/  ISETP.GE.AND P0, PT, R28, 0x3, PT ;  /* 0x000000031c00780c */ /* 0x000fe20003f06270 */
[-C--:B------:R-:W-:Y:S01]  /*74150*/  IMAD.WIDE R22, R24, R25.reuse, c[0x0][0x170] ;  /* 0x00005c0018167625 */ /* 0x080fe200078e0219 */
[----:B------:R-:W-:Y:S02]  /*74160*/  P2R R20, PR, RZ, 0x4 ;  /* 0x00000004ff147803 */ /* 0x000fe40000000000 */
[----:B------:R-:W-:Y:S01]  /*74170*/  ISETP.GE.AND P1, PT, R28, 0x4, PT ;  /* 0x000000041c00780c */ /* 0x000fe20003f26270 */
[-C--:B------:R-:W-:Y:S01]  /*74180*/  IMAD.WIDE R20, R0, R25.reuse, c[0x0][0x168] ;  /* 0x00005a0000147625 */ /* 0x080fe200078e0219 */
[C---:B------:R-:W-:Y:S02]  /*74190*/  ISETP.GE.AND P2, PT, R28.reuse, 0x5, PT ;  /* 0x000000051c00780c */ /* 0x040fe40003f46270 */
[----:B------:R-:W-:Y:S01]  /*741a0*/  ISETP.GE.AND P3, PT, R28, 0x6, PT ;  /* 0x000000061c00780c */ /* 0x000fe20003f66270 */
[----:B------:R-:W-:Y:S01]  /*741b0*/  IMAD.WIDE R24, R24, R25, c[0x0][0x178] ;  /* 0x00005e0018187625 */ /* 0x000fe200078e0219 */
[----:B------:R-:W-:-:S02]  /*741c0*/  ISETP.GE.AND P4, PT, R28, 0x7, PT ;  /* 0x000000071c00780c */ /* 0x000fc40003f86270 */
[----:B------:R-:W-:Y:S01]  /*741d0*/  ISETP.GE.AND P5, PT, R28, 0x8, PT ;  /* 0x000000081c00780c */ /* 0x000fe20003fa6270 */
[----:B------:R-:W-:Y:S05]  /*741e0*/  @!P6 BRA `(.L_x_53347) ;  /* 0x000000c00000e947 */ /* 0x000fea0003800000 */
[----:B0-----:R-:W2:Y:S04]  /*741f0*/  LDG.E.CONSTANT R0, [R20.64] ;  /* 0x0000000414007981 */ /* 0x001ea8000c1e9900 */
        /* <DEDUP_REMOVED lines=11> */
.L_x_53347:
[----:B0-----:R-:W-:-:S13]  /*742b0*/  ISETP.GE.AND P6, PT, R28, 0x2, PT ;  /* 0x000000021c00780c */ /* 0x001fda0003fc6270 */
        /* <DEDUP_REMOVED lines=13> */
.L_x_53348:
        /* <DEDUP_REMOVED lines=13> */
.L_x_53349:
        /* <DEDUP_REMOVED lines=13> */
.L_x_53350:
        /* <DEDUP_REMOVED lines=13> */
.L_x_53351:
        /* <DEDUP_REMOVED lines=13> */
.L_x_53352:
        /* <DEDUP_REMOVED lines=13> */
.L_x_53353:
[----:B------:R-:W-:Y:S05]  /*747a0*/  @!P5 BRA `(.L_x_53354) ;  /* 0x000000600000d947 */ /* 0x000fea0003800000 */
[----:B------:R-:W2:Y:S01]  /*747b0*/  LDG.E.CONSTANT R0, [R20.64] ;  /* 0x0000000414007981 */ /* 0x000ea2000c1e9900 */
[----:B0-----:R-:W-:-:S03]  /*747c0*/  FADD.FTZ R5, R70, -R3 ;  /* 0x8000000346057221 */ /* 0x001fc60000010000 */
[----:B------:R0:W-:Y:S01]  /*747d0*/  STG.E [R22.64+0x38], R18 ;  /* 0x0000381216007986 */ /* 0x0001e2000c101904 */
[----:B------:R-:W-:-:S04]  /*747e0*/  FFMA.FTZ R5, R2, -0.69314718246459960938, R5 ;  /* 0xbf31721802057823 */ /* 0x000fc80000010005 */
[----:B--2---:R-:W-:-:S05]  /*747f0*/  FADD.FTZ R5, R0, R5 ;  /* 0x0000000500057221 */ /* 0x004fca0000010000 */
[----:B------:R0:W-:Y:S02]  /*74800*/  STG.E [R24.64+0x38], R5 ;  /* 0x0000380518007986 */ /* 0x0001e4000c101904 */
.L_x_53354:
        /* <DEDUP_REMOVED lines=8> */
.L_x_53355:
        /* <DEDUP_REMOVED lines=15> */
.L_x_74502:


//--------------------- .text._ZN17fastertransformer38beam_online_softmax_topk_stage2_kernelIfLi16ELi64EEEvPKfS2_PiPT_ii --------------------------
	.section	.text._ZN17fastertransformer38beam_online_softmax_topk_stage2_kernelIfLi16ELi64EEEvPKfS2_PiPT_ii,"ax",@progbits
	.sectioninfo	@"SHI_REGISTERS=72"
	.align	128
        .global         _ZN17fastertransformer38beam_online_softmax_topk_stage2_kernelIfLi16ELi64EEEvPKfS2_PiPT_ii
        .type           _ZN17fastertransformer38beam_online_softmax_topk_stage2_kernelIfLi16ELi64EEEvPKfS2_PiPT_ii,@function
        .size           _ZN17fastertransformer38beam_online_softmax_topk_stage2_kernelIfLi16ELi64EEEvPKfS2_PiPT_ii,(.L_x_74503 - _ZN17fastertransformer38beam_online_softmax_topk_stage2_kernelIfLi16ELi64EEEvPKfS2_PiPT_ii)
        .other          _ZN17fastertransformer38beam_online_softmax_topk_stage2_kernelIfLi16ELi64EEEvPKfS2_PiPT_ii,@"STO_CUDA_ENTRY STV_DEFAULT"
_ZN17fastertransformer38beam_online_softmax_topk_stage2_kernelIfLi16ELi64EEEvPKfS2_PiPT_ii:
.text._ZN17fastertransformer38beam_online_softmax_topk_stage2_kernelIfLi16ELi64EEEvPKfS2_PiPT_ii:
[----:B------:R-:W-:Y:S02]  /*0000*/  IMAD.MOV.U32 R1, RZ, RZ, c[0x0][0x28] ;  /* 0x00000a00ff017624 */ /* 0x000fe400078e00ff */
[----:B------:R-:W0:Y:S01]  /*0010*/  S2R R41, SR_TID.X ;  /* 0x0000000000297919 */ /* 0x000e220000002100 */
[----:B------:R-:W-:Y:S01]  /*0020*/  IMAD.MOV.U32 R34, RZ, RZ, c[0x0][0x184] ;  /* 0x00006100ff227624 */ /* 0x000fe200078e00ff */
[----:B------:R-:W-:Y:S01]  /*0030*/  ULDC.64 UR4, c[0x0][0x118] ;  /* 0x0000460000047ab9 */ /* 0x000fe20000000a00 */
[----:B------:R-:W-:Y:S01]  /*0040*/  BSSY B0, `(.L_x_53356) ;  /* 0x000009b000007945 */ /* 0x000fe20003800000 */
[----:B------:R-:W1:Y:S01]  /*0050*/  S2R R32, SR_CTAID.X ;  /* 0x0000000000207919 */ /* 0x000e620000002500 */
[----:B------:R-:W-:Y:S01]  /*0060*/  IMAD R34, R34, 0x22, RZ ;  /* 0x0000002222227824 */ /* 0x000fe200078e02ff */
[----:B------:R-:W-:Y:S01]  /*0070*/  IADD3 R1, R1, -0x10, RZ ;  /* 0xfffffff001017810 */ /* 0x000fe20007ffe0ff */
        /* <DEDUP_REMOVED lines=14> */
[----:B0-----:R-:W-:Y:S01]  /*0160*/  ISETP.GE.AND P0, PT, R41, R34, PT ;  /* 0x000000222900720c */ /* 0x001fe20003f06270 */
        /* <DEDUP_REMOVED lines=19> */
[----:B-1----:R-:W-:Y:S01]  /*02a0*/  LOP3.LUT R33, RZ, R41, RZ, 0x33, !PT ;  /* 0x00000029ff217212 */ /* 0x002fe200078e33ff */
[----:B------:R-:W-:Y:S01]  /*02b0*/  IMAD R32, R32, c[0x0][0x184], RZ ;  /* 0x0000610020207a24 */ /* 0x000fe200078e02ff */
[----:B------:R-:W-:Y:S03]  /*02c0*/  BSSY B1, `(.L_x_53358) ;  /* 0x0000019000017945 */ /* 0x000fe60003800000 */
[----:B------:R-:W-:-:S02]  /*02d0*/  IMAD.IADD R33, R34, 0x1, R33 ;  /* 0x0000000122217824 */ /* 0x000fc400078e0221 */
[----:B------:R-:W-:-:S03]  /*02e0*/  IMAD R36, R32, 0x22, RZ ;  /* 0x0000002220247824 */ /* 0x000fc600078e02ff */
[C---:B------:R-:W-:Y:S02]  /*02f0*/  LEA.HI R35, R33.reuse, 0x1, RZ, 0x1a ;  /* 0x0000000121237811 */ /* 0x040fe400078fd0ff */
[----:B------:R-:W-:Y:S02]  /*0300*/  ISETP.GE.U32.AND P1, PT, R33, 0xc0, PT ;  /* 0x000000c02100780c */ /* 0x000fe40003f26070 */
[----:B------:R-:W-:Y:S02]  /*0310*/  LOP3.LUT P0, R37, R35, 0x3, RZ, 0xc0, !PT ;  /* 0x0000000323257812 */ /* 0x000fe4000780c0ff */
[----:B------:R-:W-:Y:S02]  /*0320*/  MOV R35, R41 ;  /* 0x0000002900237202 */ /* 0x000fe40000000f00 */
[----:B------:R-:W-:-:S09]  /*0330*/  SHF.R.S32.HI R42, RZ, 0x1f, R36 ;  /* 0x0000001fff2a7819 */ /* 0x000fd20000011424 */
[----:B------:R-:W-:Y:S05]  /*0340*/  @!P0 BRA `(.L_x_53359) ;  /* 0x0000010000008947 */ /* 0x000fea0003800000 */
[----:B------:R-:W-:Y:S01]  /*0350*/  IADD3 R39, P0, R36, R41, RZ ;  /* 0x0000002924277210 */ /* 0x000fe20007f1e0ff */
[----:B------:R-:W-:Y:S01]  /*0360*/  IMAD.MOV.U32 R35, RZ, RZ, R41 ;  /* 0x000000ffff237224 */ /* 0x000fe200078e0029 */
[----:B------:R-:W-:Y:S02]  /*0370*/  LEA R38, R41, 0x1a0, 0x2 ;  /* 0x000001a029267811 */ /* 0x000fe400078e10ff */
[----:B------:R-:W-:Y:S02]  /*0380*/  LEA R32, P2, R39, c[0x0][0x160], 0x2 ;  /* 0x0000580027207a11 */ /* 0x000fe400078410ff */
[----:B------:R-:W-:-:S04]  /*0390*/  LEA.HI.X.SX32 R44, R41, R42, 0x1, P0 ;  /* 0x0000002a292c7211 */ /* 0x000fc800000f0eff */
[----:B------:R-:W-:-:S05]  /*03a0*/  LEA.HI.X R39, R39, c[0x0][0x164], R44, 0x2, P2 ;  /* 0x0000590027277a11 */ /* 0x000fca00010f142c */
.L_x_53360:
        /* <DEDUP_REMOVED lines=10> */
.L_x_53359:
[----:B------:R-:W-:Y:S05]  /*0450*/  BSYNC B1 ;  /* 0x0000000000017941 */ /* 0x000fea0003800000 */
.L_x_53358:
        /* <DEDUP_REMOVED lines=14> */
.L_x_53363:
        /* <DEDUP_REMOVED lines=38> */
.L_x_53362:
[----:B------:R-:W-:Y:S05]  /*07a0*/  BSYNC B1 ;  /* 0x0000000000017941 */ /* 0x000fea0003800000 */
.L_x_53361:
        /* <DEDUP_REMOVED lines=25> */
.L_x_53365:
[----:B------:R-:W-:Y:S05]  /*0940*/  BSYNC B1 ;  /* 0x0000000000017941 */ /* 0x000fea0003800000 */
.L_x_53364:
        /* <DEDUP_REMOVED lines=10> */
.L_x_53357:
[----:B-1----:R-:W-:Y:S05]  /*09f0*/  BSYNC B0 ;  /* 0x0000000000007941 */ /* 0x002fea0003800000 */
.L_x_53356:
[----:B------:R-:W1:Y:S01]  /*0a00*/  S2R R32, SR_TID.X ;  /* 0x0000000000207919 */ /* 0x000e620000002100 */
[----:B------:R-:W-:Y:S01]  /*0a10*/  BSSY B0, `(.L_x_53366) ;  /* 0x00005a2000007945 */ /* 0x000fe20003800000 */
[----:B------:R-:W-:Y:S01]  /*0a20*/  IMAD.MOV.U32 R64, RZ, RZ, -0x1 ;  /* 0xffffffffff407424 */ /* 0x000fe200078e00ff */
[----:B------:R-:W-:Y:S01]  /*0a30*/  MOV R60, 0xffffffff ;  /* 0xffffffff003c7802 */ /* 0x000fe20000000f00 */
[----:B------:R-:W-:Y:S01]  /*0a40*/  BAR.SYNC.DEFER_BLOCKING 0x0 ;  /* 0x0000000000007b1d */ /* 0x000fe20000010000 */
[----:B------:R-:W-:Y:S01]  /*0a50*/  IMAD.MOV.U32 R66, RZ, RZ, RZ ;  /* 0x000000ffff427224 */ /* 0x000fe200078e00ff */
        /* <DEDUP_REMOVED lines=11> */
[----:B------:R-:W-:Y:S01]  /*0b10*/  IMAD.MOV.U32 R52, RZ, RZ, -0x1 ;  /* 0xffffffffff347424 */ /* 0x000fe200078e00ff */
[----:B-1----:R-:W-:Y:S01]  /*0b20*/  ISETP.GE.U32.AND P0, PT, R32, c[0x0][0x184], PT ;  /* 0x0000610020007a0c */ /* 0x002fe20003f06070 */
        /* <DEDUP_REMOVED lines=14> */
[----:B0-----:R-:W-:-:S02]  /*0c10*/  IMAD.MOV.U32 R39, RZ, RZ, -0x800001 ;  /* 0xff7fffffff277424 */ /* 0x001fc400078e00ff */
[----:B------:R-:W-:Y:S02]  /*0c20*/  IMAD.MOV.U32 R36, RZ, RZ, -0x800001 ;  /* 0xff7fffffff247424 */ /* 0x000fe400078e00ff */
[----:B------:R-:W-:Y:S02]  /*0c30*/  IMAD.MOV.U32 R37, RZ, RZ, -0x800001 ;  /* 0xff7fffffff257424 */ /* 0x000fe400078e00ff */
[----:B------:R-:W-:Y:S02]  /*0c40*/  IMAD.MOV.U32 R34, RZ, RZ, -0x800001 ;  /* 0xff7fffffff227424 */ /* 0x000fe400078e00ff */
[----:B------:R-:W-:Y:S01]  /*0c50*/  IMAD.MOV.U32 R35, RZ, RZ, -0x800001 ;  /* 0xff7fffffff237424 */ /* 0x000fe200078e00ff */
[----:B------:R-:W-:Y:S05]  /*0c60*/  @P0 BRA `(.L_x_53367) ;  /* 0x000057c000000947 */ /* 0x000fea0003800000 */
[----:B------:R-:W-:-:S04]  /*0c70*/  MOV R32, c[0x0][0x180] ;  /* 0x0000600000207a02 */ /* 0x000fc80000000f00 */
        /* <DEDUP_REMOVED lines=21> */
.L_x_53372:
[----:B------:R-:W0:Y:S01]  /*0dd0*/  S2R R32, SR_TID.X ;  /* 0x0000000000207919 */ /* 0x000e220000002100 */
[----:B------:R-:W-:Y:S01]  /*0de0*/  IMAD.SHL.U32 R45, R41, 0x4, RZ ;  /* 0x00000004292d7824 */ /* 0x000fe200078e00ff */
[----:B------:R-:W-:-:S04]  /*0df0*/  IADD3 R42, R42, -0x10, RZ ;  /* 0xfffffff02a2a7810 */ /* 0x000fc80007ffe0ff */
[C---:B------:R-:W-:Y:S02]  /*0e00*/  ISETP.EQ.AND P1, PT, R45.reuse, 0x40, PT ;  /* 0x000000402d00780c */ /* 0x040fe40003f22270 */
[C---:B------:R-:W-:Y:S02]  /*0e10*/  ISETP.EQ.AND P3, PT, R45.reuse, 0x78, PT ;  /* 0x000000782d00780c */ /* 0x040fe40003f62270 */
[C---:B------:R-:W-:Y:S02]  /*0e20*/  ISETP.EQ.AND P6, PT, R45.reuse, RZ, PT ;  /* 0x000000ff2d00720c */ /* 0x040fe40003fc2270 */
[C---:B------:R-:W-:Y:S02]  /*0e30*/  ISETP.EQ.AND P0, PT, R45.reuse, 0x38, PT ;  /* 0x000000382d00780c */ /* 0x040fe40003f02270 */
[C---:B------:R-:W-:Y:S02]  /*0e40*/  ISETP.EQ.AND P2, PT, R45.reuse, 0x48, PT ;  /* 0x000000482d00780c */ /* 0x040fe40003f42270 */
[----:B------:R-:W-:-:S02]  /*0e50*/  ISETP.EQ.AND P5, PT, R45, 0x8, PT ;  /* 0x000000082d00780c */ /* 0x000fc40003fa2270 */
[----:B------:R-:W-:Y:S02]  /*0e60*/  ISETP.EQ.AND P4, PT, R45, 0x60, PT ;  /* 0x000000602d00780c */ /* 0x000fe40003f82270 */
[----:B------:R-:W-:Y:S01]  /*0e70*/  P2R R48, PR, RZ, 0x20 ;  /* 0x00000020ff307803 */ /* 0x000fe20000000000 */
[----:B0-----:R-:W-:Y:S01]  /*0e80*/  IMAD R44, R32, 0x22, R41 ;  /* 0x00000022202c7824 */ /* 0x001fe200078e0229 */
[----:B------:R-:W-:-:S04]  /*0e90*/  P2R R32, PR, RZ, 0x40 ;  /* 0x00000040ff207803 */ /* 0x000fc80000000000 */
[----:B------:R-:W0:Y:S04]  /*0ea0*/  LDS.64 R34, [R44.X4+0x1a0] ;  /* 0x0001a0002c227984 */ /* 0x000e280000004a00 */
[----:B------:R-:W1:Y:S04]  /*0eb0*/  LDS.64 R36, [R44.X4+0x1e0] ;  /* 0x0001e0002c247984 */ /* 0x000e680000004a00 */
[----:B------:R-:W2:Y:S01]  /*0ec0*/  LDS.64 R38, [R44.X4+0x1a8] ;  /* 0x0001a8002c267984 */ /* 0x000ea20000004a00 */
[--C-:B0-----:R-:W-:Y:S01]  /*0ed0*/  @P1 IMAD.MOV.U32 R16, RZ, RZ, R34.reuse ;  /* 0x000000ffff101224 */ /* 0x101fe200078e0022 */
[-C--:B------:R-:W-:Y:S01]  /*0ee0*/  @P3 MOV R29, R34.reuse ;  /* 0x00000022001d3202 */ /* 0x080fe20000000f00 */
[--C-:B------:R-:W-:Y:S01]  /*0ef0*/  @P1 IMAD.MOV.U32 R0, RZ, RZ, R35.reuse ;  /* 0x000000ffff001224 */ /* 0x100fe200078e0023 */
[----:B------:R-:W-:Y:S01]  /*0f00*/  @P2 MOV R17, R34 ;  /* 0x0000002200112202 */ /* 0x000fe20000000f00 */
[----:B------:R-:W-:Y:S01]  /*0f10*/  @P3 IMAD.MOV.U32 R30, RZ, RZ, R35 ;  /* 0x000000ffff1e3224 */ /* 0x000fe200078e0023 */
[----:B-1----:R-:W-:Y:S01]  /*0f20*/  @P6 MOV R16, R36 ;  /* 0x0000002400106202 */ /* 0x002fe20000000f00 */
        /* <DEDUP_REMOVED lines=8> */
[----:B--2---:R-:W-:Y:S02]  /*0fb0*/  @P0 IMAD.MOV.U32 R16, RZ, RZ, R38 ;  /* 0x000000ffff100224 */ /* 0x004fe400078e0026 */
[----:B------:R-:W-:Y:S01]  /*0fc0*/  @P0 IMAD.MOV.U32 R0, RZ, RZ, R39 ;  /* 0x000000ffff000224 */ /* 0x000fe200078e0027 */
[----:B------:R-:W-:Y:S01]  /*0fd0*/  ISETP.EQ.AND P0, PT, R45, 0x10, PT ;  /* 0x000000102d00780c */ /* 0x000fe20003f02270 */
[--C-:B------:R-:W-:Y:S02]  /*0fe0*/  @P2 IMAD.MOV.U32 R18, RZ, RZ, R35.reuse ;  /* 0x000000ffff122224 */ /* 0x100fe400078e0023 */
[----:B------:R-:W-:Y:S01]  /*0ff0*/  @P3 IMAD.MOV.U32 R19, RZ, RZ, R34 ;  /* 0x000000ffff133224 */ /* 0x000fe200078e0022 */
[----:B------:R-:W-:Y:S01]  /*1000*/  P2R R47, PR, RZ, 0x1 ;  /* 0x00000001ff2f7803 */ /* 0x000fe20000000000 */
[----:B------:R-:W-:Y:S01]  /*1010*/  @P3 IMAD.MOV.U32 R20, RZ, RZ, R35 ;  /* 0x000000ffff143224 */ /* 0x000fe200078e0023 */
[----:B------:R-:W-:Y:S01]  /*1020*/  @P6 MOV R25, R34 ;  /* 0x0000002200196202 */ /* 0x000fe20000000f00 */
[----:B------:R-:W-:-:S02]  /*1030*/  @P5 IMAD.MOV.U32 R17, RZ, RZ, R36 ;  /* 0x000000ffff115224 */ /* 0x000fc400078e0024 */
[--C-:B------:R-:W-:Y:S02]  /*1040*/  @P5 IMAD.MOV.U32 R18, RZ, RZ, R37.reuse ;  /* 0x000000ffff125224 */ /* 0x100fe400078e0025 */
[--C-:B------:R-:W-:Y:S02]  /*1050*/  @P1 IMAD.MOV.U32 R17, RZ, RZ, R38.reuse ;  /* 0x000000ffff111224 */ /* 0x100fe400078e0026 */
[----:B------:R-:W-:Y:S01]  /*1060*/  @P0 MOV R19, R36 ;  /* 0x0000002400130202 */ /* 0x000fe20000000f00 */
[----:B------:R-:W-:Y:S01]  /*1070*/  @P0 IMAD.MOV.U32 R20, RZ, RZ, R37 ;  /* 0x000000ffff140224 */ /* 0x000fe200078e0025 */
[C---:B------:R-:W-:Y:S01]  /*1080*/  ISETP.EQ.AND P0, PT, R45.reuse, 0x70, PT ;  /* 0x000000702d00780c */ /* 0x040fe20003f02270 */
[--C-:B------:R-:W-:Y:S01]  /*1090*/  @P1 IMAD.MOV.U32 R18, RZ, RZ, R39.reuse ;  /* 0x000000ffff121224 */ /* 0x100fe200078e0027 */
[C---:B------:R-:W-:Y:S01]  /*10a0*/  ISETP.EQ.AND P1, PT, R45.reuse, 0x58, PT ;  /* 0x000000582d00780c */ /* 0x040fe20003f22270 */
[----:B------:R-:W-:Y:S02]  /*10b0*/  @P2 IMAD.MOV.U32 R19, RZ, RZ, R38 ;  /* 0x000000ffff132224 */ /* 0x000fe400078e0026 */
[----:B------:R-:W-:Y:S01]  /*10c0*/  @P2 IMAD.MOV.U32 R20, RZ, RZ, R39 ;  /* 0x000000ffff142224 */ /* 0x000fe200078e0027 */
[----:B------:R-:W-:Y:S01]  /*10d0*/  ISETP.EQ.AND P2, PT, R45, 0x18, PT ;  /* 0x000000182d00780c */ /* 0x000fe20003f42270 */
[----:B------:R-:W-:-:S02]  /*10e0*/  @P4 IMAD.MOV.U32 R24, RZ, RZ, R35 ;  /* 0x000000ffff184224 */ /* 0x000fc400078e0023 */
[--C-:B------:R-:W-:Y:S02]  /*10f0*/  @P6 IMAD.MOV.U32 R26, RZ, RZ, R35.reuse ;  /* 0x000000ffff1a6224 */ /* 0x100fe400078e0023 */
[----:B------:R-:W-:Y:S02]  /*1100*/  @P5 IMAD.MOV.U32 R15, RZ, RZ, R34 ;  /* 0x000000ffff0f5224 */ /* 0x000fe400078e0022 */
[-C--:B------:R-:W-:Y:S01]  /*1110*/  @P0 MOV R27, R34.reuse ;  /* 0x00000022001b0202 */ /* 0x080fe20000000f00 */
[--C-:B------:R-:W-:Y:S01]  /*1120*/  @P0 IMAD.MOV.U32 R28, RZ, RZ, R35.reuse ;  /* 0x000000ffff1c0224 */ /* 0x100fe200078e0023 */
[----:B------:R-:W-:Y:S01]  /*1130*/  @P1 MOV R21, R34 ;  /* 0x0000002200151202 */ /* 0x000fe20000000f00 */
[----:B------:R-:W-:Y:S01]  /*1140*/  @P1 IMAD.MOV.U32 R22, RZ, RZ, R35 ;  /* 0x000000ffff161224 */ /* 0x000fe200078e0023 */
[----:B------:R-:W-:Y:S01]  /*1150*/  @P0 MOV R29, R38 ;  /* 0x00000026001d0202 */ /* 0x000fe20000000f00 */
[----:B------:R-:W-:Y:S01]  /*1160*/  @P0 IMAD.MOV.U32 R30, RZ, RZ, R39 ;  /* 0x000000ffff1e0224 */ /* 0x000fe200078e0027 */
[----:B------:R-:W-:Y:S01]  /*1170*/  ISETP.EQ.AND P0, PT, R45, -0x40, PT ;  /* 0xffffffc02d00780c */ /* 0x000fe20003f02270 */
[----:B------:R-:W-:-:S02]  /*1180*/  @P2 IMAD.MOV.U32 R21, RZ, RZ, R36 ;  /* 0x000000ffff152224 */ /* 0x000fc400078e0024 */
[----:B------:R-:W-:Y:S02]  /*1190*/  @P2 IMAD.MOV.U32 R22, RZ, RZ, R37 ;  /* 0x000000ffff162224 */ /* 0x000fe400078e0025 */
[----:B------:R-:W-:Y:S02]  /*11a0*/  @P3 IMAD.MOV.U32 R21, RZ, RZ, R38 ;  /* 0x000000ffff153224 */ /* 0x000fe400078e0026 */
[----:B------:R-:W-:Y:S01]  /*11b0*/  @P3 IMAD.MOV.U32 R22, RZ, RZ, R39 ;  /* 0x000000ffff163224 */ /* 0x000fe200078e0027 */
[----:B------:R-:W-:Y:S01]  /*11c0*/  ISETP.EQ.AND P3, PT, R45, 0x20, PT ;  /* 0x000000202d00780c */ /* 0x000fe20003f62270 */
[--C-:B------:R-:W-:Y:S02]  /*11d0*/  @P5 IMAD.MOV.U32 R14, RZ, RZ, R35.reuse ;  /* 0x000000ffff0e5224 */ /* 0x100fe400078e0023 */
[----:B------:R-:W-:Y:S02]  /*11e0*/  @P2 IMAD.MOV.U32 R11, RZ, RZ, R34 ;  /* 0x000000ffff0b2224 */ /* 0x000fe400078e0022 */
[----:B------:R-:W-:-:S08]  /*11f0*/  @P2 IMAD.MOV.U32 R10, RZ, RZ, R35 ;  /* 0x000000ffff0a2224 */ /* 0x000fd000078e0023 */
[----:B------:R-:W-:Y:S02]  /*1200*/  @P3 IMAD.MOV.U32 R23, RZ, RZ, R36 ;  /* 0x000000ffff173224 */ /* 0x000fe400078e0024 */
        /* <DEDUP_REMOVED lines=13> */
[----:B------:R-:W-:Y:S02]  /*12e0*/  @P4 IMAD.MOV.U32 R27, RZ, RZ, R36 ;  /* 0x000000ffff1b4224 */ /* 0x000fe400078e0024 */
[----:B------:R-:W-:Y:S02]  /*12f0*/  @P4 IMAD.MOV.U32 R28, RZ, RZ, R37 ;  /* 0x000000ffff1c4224 */ /* 0x000fe400078e0025 */
[----:B------:R-:W-:Y:S02]  /*1300*/  @P6 IMAD.MOV.U32 R27, RZ, RZ, R38 ;  /* 0x000000ffff1b6224 */ /* 0x000fe400078e0026 */
[----:B------:R-:W-:Y:S01]  /*1310*/  @P6 IMAD.MOV.U32 R28, RZ, RZ, R39 ;  /* 0x000000ffff1c6224 */ /* 0x000fe200078e0027 */
[----:B------:R-:W-:Y:S01]  /*1320*/  ISETP.NE.AND P6, PT, R32, RZ, PT ;  /* 0x000000ff2000720c */ /* 0x000fe20003fc5270 */
[----:B------:R-:W-:Y:S01]  /*1330*/  @P4 IMAD.MOV.U32 R5, RZ, RZ, R34 ;  /* 0x000000ffff054224 */ /* 0x000fe200078e0022 */
[----:B------:R-:W0:Y:S01]  /*1340*/  LDS.64 R32, [R44.X4+0x1e8] ;  /* 0x0001e8002c207984 */ /* 0x000e220000004a00 */
[----:B------:R-:W-:Y:S01]  /*1350*/  @P4 IMAD.MOV.U32 R4, RZ, RZ, R35 ;  /* 0x000000ffff044224 */ /* 0x000fe200078e0023 */
[----:B------:R-:W-:-:S09]  /*1360*/  P2R R49, PR, RZ, 0x40 ;  /* 0x00000040ff317803 */ /* 0x000fd20000000000 */
[----:B------:R-:W-:Y:S02]  /*1370*/  @P6 IMAD.MOV.U32 R40, RZ, RZ, R34 ;  /* 0x000000ffff286224 */ /* 0x000fe400078e0022 */
[----:B------:R-:W-:Y:S02]  /*1380*/  @P6 IMAD.MOV.U32 R31, RZ, RZ, R35 ;  /* 0x000000ffff1f6224 */ /* 0x000fe400078e0023 */
[----:B------:R-:W-:Y:S02]  /*1390*/  @P0 IMAD.MOV.U32 R40, RZ, RZ, R36 ;  /* 0x000000ffff280224 */ /* 0x000fe400078e0024 */
[----:B------:R-:W-:Y:S01]  /*13a0*/  @P0 IMAD.MOV.U32 R31, RZ, RZ, R37 ;  /* 0x000000ffff1f0224 */ /* 0x000fe200078e0025 */
[----:B------:R-:W-:-:S13]  /*13b0*/  ISETP.EQ.AND P0, PT, R45, -0x8, PT ;  /* 0xfffffff82d00780c */ /* 0x000fda0003f02270 */
[----:B------:R-:W-:Y:S01]  /*13c0*/  @P0 MOV R40, R38 ;  /* 0x0000002600280202 */ /* 0x000fe20000000f00 */
[----:B------:R-:W-:Y:S01]  /*13d0*/  @P0 IMAD.MOV.U32 R31, RZ, RZ, R39 ;  /* 0x000000ffff1f0224 */ /* 0x000fe200078e0027 */
[----:B------:R-:W-:Y:S01]  /*13e0*/  ISETP.EQ.AND P0, PT, R45, -0x48, PT ;  /* 0xffffffb82d00780c */ /* 0x000fe20003f02270 */
[--C-:B0-----:R-:W-:Y:S01]  /*13f0*/  @P3 IMAD.MOV.U32 R25, RZ, RZ, R32.reuse ;  /* 0x000000ffff193224 */ /* 0x101fe200078e0020 */
[----:B------:R-:W-:Y:S01]  /*1400*/  @P4 MOV R29, R32 ;  /* 0x00000020001d4202 */ /* 0x000fe20000000f00 */
[----:B------:R-:W-:Y:S02]  /*1410*/  @P3 IMAD.MOV.U32 R26, RZ, RZ, R33 ;  /* 0x000000ffff1a3224 */ /* 0x000fe400078e0021 */
[----:B------:R-:W-:-:S08]  /*1420*/  @P1 IMAD.MOV.U32 R27, RZ, RZ, R32 ;  /* 0x000000ffff1b1224 */ /* 0x000fd000078e0020 */
[--C-:B------:R-:W-:Y:S02]  /*1430*/  @P0 IMAD.MOV.U32 R40, RZ, RZ, R32.reuse ;  /* 0x000000ffff280224 */ /* 0x100fe400078e0020 */
[--C-:B------:R-:W-:Y:S01]  /*1440*/  @P0 IMAD.MOV.U32 R31, RZ, RZ, R33.reuse ;  /* 0x000000ffff1f0224 */ /* 0x100fe200078e0021 */
[----:B------:R-:W-:Y:S01]  /*1450*/  ISETP.EQ.AND P0, PT, R45, -0x38, PT ;  /* 0xffffffc82d00780c */ /* 0x000fe20003f02270 */
[--C-:B------:R-:W-:Y:S02]  /*1460*/  @P1 IMAD.MOV.U32 R28, RZ, RZ, R33.reuse ;  /* 0x000000ffff1c1224 */ /* 0x100fe400078e0021 */
[----:B------:R-:W-:Y:S02]  /*1470*/  @P2 IMAD.MOV.U32 R23, RZ, RZ, R32 ;  /* 0x000000ffff172224 */ /* 0x000fe400078e0020 */
[--C-:B------:R-:W-:Y:S02]  /*1480*/  @P2 IMAD.MOV.U32 R24, RZ, RZ, R33.reuse ;  /* 0x000000ffff182224 */ /* 0x100fe400078e0021 */
[----:B------:R-:W-:-:S06]  /*1490*/  @P4 IMAD.MOV.U32 R30, RZ, RZ, R33 ;  /* 0x000000ffff1e4224 */ /* 0x000fcc00078e0021 */
[----:B------:R-:W-:Y:S01]  /*14a0*/  @P0 MOV R15, R36 ;  /* 0x00000024000f0202 */ /* 0x000fe20000000f00 */
[----:B------:R-:W-:Y:S01]  /*14b0*/  @P0 IMAD.MOV.U32 R14, RZ, RZ, R37 ;  /* 0x000000ffff0e0224 */ /* 0x000fe200078e0025 */
[----:B------:R-:W-:Y:S01]  /*14c0*/  ISETP.NE.AND P0, PT, R47, RZ, PT ;  /* 0x000000ff2f00720c */ /* 0x000fe20003f05270 */
[----:B------:R-:W-:Y:S02]  /*14d0*/  @P6 IMAD.MOV.U32 R15, RZ, RZ, R38 ;  /* 0x000000ffff0f6224 */ /* 0x000fe400078e0026 */
[----:B------:R-:W-:Y:S01]  /*14e0*/  @P6 IMAD.MOV.U32 R14, RZ, RZ, R39 ;  /* 0x000000ffff0e6224 */ /* 0x000fe200078e0027 */
[----:B------:R-:W-:Y:S02]  /*14f0*/  ISETP.EQ.AND P6, PT, R45, -0x40, PT ;  /* 0xffffffc02d00780c */ /* 0x000fe40003fc2270 */
[----:B------:R-:W-:-:S07]  /*1500*/  P2R R47, PR, RZ, 0x1 ;  /* 0x00000001ff2f7803 */ /* 0x000fce0000000000 */
[----:B------:R-:W-:Y:S01]  /*1510*/  @P0 MOV R13, R34 ;  /* 0x00000022000d0202 */ /* 0x000fe20000000f00 */
[----:B------:R-:W-:Y:S02]  /*1520*/  @P0 IMAD.MOV.U32 R12, RZ, RZ, R35 ;  /* 0x000000ffff0c0224 */ /* 0x000fe400078e0023 */
[----:B------:R-:W0:Y:S01]  /*1530*/  LDS.64 R34, [R44.X4+0x1b0] ;  /* 0x0001b0002c227984 */ /* 0x000e220000004a00 */
        /* <DEDUP_REMOVED lines=9> */
[----:B------:R-:W-:Y:S01]  /*15d0*/  @P6 MOV R13, R32 ;  /* 0x00000020000d6202 */ /* 0x000fe20000000f00 */
        /* <DEDUP_REMOVED lines=15> */
[--C-:B------:R-:W-:Y:S02]  /*16d0*/  @P2 IMAD.MOV.U32 R8, RZ, RZ, R39.reuse ;  /* 0x000000ffff082224 */ /* 0x100fe400078e0027 */
[----:B------:R-:W-:Y:S01]  /*16e0*/  @P3 IMAD.MOV.U32 R7, RZ, RZ, R38 ;  /* 0x000000ffff073224 */ /* 0x000fe200078e0026 */
[----:B------:R-:W-:Y:S01]  /*16f0*/  @P5 MOV R7, R32 ;  /* 0x0000002000075202 */ /* 0x000fe20000000f00 */
[----:B------:R-:W-:-:S02]  /*1700*/  @P3 IMAD.MOV.U32 R6, RZ, RZ, R39 ;  /* 0x000000ffff063224 */ /* 0x000fc400078e0027 */
[----:B------:R-:W-:Y:S02]  /*1710*/  @P6 IMAD.MOV.U32 R9, RZ, RZ, R32 ;  /* 0x000000ffff096224 */ /* 0x000fe400078e0020 */
[--C-:B------:R-:W-:Y:S01]  /*1720*/  @P6 IMAD.MOV.U32 R8, RZ, RZ, R33.reuse ;  /* 0x000000ffff086224 */ /* 0x100fe200078e0021 */
[C---:B------:R-:W-:Y:S01]  /*1730*/  ISETP.EQ.AND P6, PT, R45.reuse, -0x8, PT ;  /* 0xfffffff82d00780c */ /* 0x040fe20003fc2270 */
[----:B------:R-:W-:Y:S01]  /*1740*/  @P5 IMAD.MOV.U32 R6, RZ, RZ, R33 ;  /* 0x000000ffff065224 */ /* 0x000fe200078e0021 */
[----:B------:R-:W-:Y:S02]  /*1750*/  ISETP.EQ.AND P5, PT, R45, -0x10, PT ;  /* 0xfffffff02d00780c */ /* 0x000fe40003fa2270 */
[----:B------:R-:W-:-:S05]  /*1760*/  IADD3 R45, R41, 0x4, RZ ;  /* 0x00000004292d7810 */ /* 0x000fca0007ffe0ff */
[----:B------:R-:W-:-:S04]  /*1770*/  IMAD.SHL.U32 R45, R45, 0x4, RZ ;  /* 0x000000042d2d7824 */ /* 0x000fc800078e00ff */
[--C-:B------:R-:W-:Y:S01]  /*1780*/  @P6 IMAD.MOV.U32 R3, RZ, RZ, R36.reuse ;  /* 0x000000ffff036224 */ /* 0x100fe200078e0024 */
[-C--:B------:R-:W-:Y:S01]  /*1790*/  @P4 MOV R3, R38.reuse ;  /* 0x0000002600034202 */ /* 0x080fe20000000f00 */
[----:B------:R-:W-:Y:S01]  /*17a0*/  @P5 IMAD.MOV.U32 R5, RZ, RZ, R36 ;  /* 0x000000ffff055224 */ /* 0x000fe200078e0024 */
[----:B------:R-:W-:Y:S01]  /*17b0*/  @P1 MOV R5, R38 ;  /* 0x0000002600051202 */ /* 0x000fe20000000f00 */
[--C-:B------:R-:W-:Y:S01]  /*17c0*/  @P5 IMAD.MOV.U32 R4, RZ, RZ, R37.reuse ;  /* 0x000000ffff045224 */ /* 0x100fe200078e0025 */
[C---:B------:R-:W-:Y:S01]  /*17d0*/  ISETP.EQ.AND P3, PT, R45.reuse, 0x8, PT ;  /* 0x000000082d00780c */ /* 0x040fe20003f62270 */
[----:B------:R-:W-:Y:S01]  /*17e0*/  @P6 IMAD.MOV.U32 R2, RZ, RZ, R37 ;  /* 0x000000ffff026224 */ /* 0x000fe200078e0025 */
[C---:B------:R-:W-:Y:S01]  /*17f0*/  ISETP.EQ.AND P2, PT, R45.reuse, RZ, PT ;  /* 0x000000ff2d00720c */ /* 0x040fe20003f42270 */
[--C-:B------:R-:W-:Y:S01]  /*1800*/  @P1 IMAD.MOV.U32 R4, RZ, RZ, R39.reuse ;  /* 0x000000ffff041224 */ /* 0x100fe200078e0027 */
[----:B------:R-:W1:Y:S01]  /*1810*/  LDS.64 R36, [R44.X4+0x1f0] ;  /* 0x0001f0002c247984 */ /* 0x000e620000004a00 */
[----:B------:R-:W-:Y:S01]  /*1820*/  @P4 IMAD.MOV.U32 R2, RZ, RZ, R39 ;  /* 0x000000ffff024224 */ /* 0x000fe200078e0027 */
[----:B------:R-:W-:Y:S01]  /*1830*/  ISETP.EQ.AND P1, PT, R45, 0x78, PT ;  /* 0x000000782d00780c */ /* 0x000fe20003f22270 */
[--C-:B------:R-:W-:Y:S01]  /*1840*/  @P6 IMAD.MOV.U32 R16, RZ, RZ, R32.reuse ;  /* 0x000000ffff106224 */ /* 0x100fe200078e0020 */
[----:B------:R-:W2:Y:S01]  /*1850*/  LDS.64 R38, [R44.X4+0x1b8] ;  /* 0x0001b8002c267984 */ /* 0x000ea20000004a00 */
[--C-:B------:R-:W-:Y:S01]  /*1860*/  @P6 IMAD.MOV.U32 R0, RZ, RZ, R33.reuse ;  /* 0x000000ffff006224 */ /* 0x100fe200078e0021 */
[----:B------:R-:W-:Y:S01]  /*1870*/  ISETP.NE.AND P6, PT, R49, RZ, PT ;  /* 0x000000ff3100720c */ /* 0x000fe20003fc5270 */
[--C-:B------:R-:W-:Y:S01]  /*1880*/  @P0 IMAD.MOV.U32 R5, RZ, RZ, R32.reuse ;  /* 0x000000ffff050224 */ /* 0x100fe200078e0020 */
[----:B------:R-:W-:Y:S01]  /*1890*/  ISETP.EQ.AND P4, PT, R45, 0x58, PT ;  /* 0x000000582d00780c */ /* 0x000fe20003f82270 */
[----:B------:R-:W-:Y:S01]  /*18a0*/  @P0 IMAD.MOV.U32 R4, RZ, RZ, R33 ;  /* 0x000000ffff040224 */ /* 0x000fe200078e0021 */
[----:B------:R-:W-:Y:S01]  /*18b0*/  ISETP.NE.AND P0, PT, R47, RZ, PT ;  /* 0x000000ff2f00720c */ /* 0x000fe20003f05270 */
[----:B------:R-:W-:-:S02]  /*18c0*/  @P5 IMAD.MOV.U32 R3, RZ, RZ, R32 ;  /* 0x000000ffff035224 */ /* 0x000fc400078e0020 */
[----:B------:R-:W-:Y:S01]  /*18d0*/  @P5 IMAD.MOV.U32 R2, RZ, RZ, R33 ;  /* 0x000000ffff025224 */ /* 0x000fe200078e0021 */
[----:B------:R-:W-:Y:S01]  /*18e0*/  ISETP.NE.AND P5, PT, R48, RZ, PT ;  /* 0x000000ff3000720c */ /* 0x000fe20003fa5270 */
[--C-:B0-----:R-:W-:Y:S02]  /*18f0*/  @P1 IMAD.MOV.U32 R29, RZ, RZ, R34.reuse ;  /* 0x000000ffff1d1224 */ /* 0x101fe400078e0022 */
[----:B------:R-:W-:Y:S01]  /*1900*/  @P1 IMAD.MOV.U32 R30, RZ, RZ, R35 ;  /* 0x000000ffff1e1224 */ /* 0x000fe200078e0023 */
[C---:B------:R-:W-:Y:S01]  /*1910*/  ISETP.EQ.AND P1, PT, R45.reuse, 0x50, PT ;  /* 0x000000502d00780c */ /* 0x040fe20003f22270 */
[----:B------:R-:W-:Y:S01]  /*1920*/  @P6 IMAD.MOV.U32 R18, RZ, RZ, R33 ;  /* 0x000000ffff126224 */ /* 0x000fe200078e0021 */
[----:B------:R-:W-:Y:S01]  /*1930*/  @P6 MOV R17, R32 ;  /* 0x0000002000116202 */ /* 0x000fe20000000f00 */
[----:B------:R-:W-:Y:S01]  /*1940*/  @P3 IMAD.MOV.U32 R15, RZ, RZ, R34 ;  /* 0x000000ffff0f3224 */ /* 0x000fe200078e0022 */
[C---:B------:R-:W-:Y:S01]  /*1950*/  ISETP.EQ.AND P6, PT, R45.reuse, 0x48, PT ;  /* 0x000000482d00780c */ /* 0x040fe20003fc2270 */
[----:B------:R-:W-:Y:S01]  /*1960*/  @P0 IMAD.MOV.U32 R21, RZ, RZ, R32 ;  /* 0x000000ffff150224 */ /* 0x000fe200078e0020 */
[----:B------:R-:W-:Y:S01]  /*1970*/  @P0 MOV R22, R33 ;  /* 0x0000002100160202 */ /* 0x000fe20000000f00 */
[----:B------:R-:W-:Y:S01]  /*1980*/  @P4 IMAD.MOV.U32 R21, RZ, RZ, R34 ;  /* 0x000000ffff154224 */ /* 0x000fe200078e0022 */
[----:B------:R-:W-:Y:S01]  /*1990*/  ISETP.EQ.AND P0, PT, R45, 0x40, PT ;  /* 0x000000402d00780c */ /* 0x000fe20003f02270 */
[----:B------:R-:W-:-:S02]  /*19a0*/  @P5 IMAD.MOV.U32 R19, RZ, RZ, R32 ;  /* 0x000000ffff135224 */ /* 0x000fc400078e0020 */
[----:B------:R-:W-:Y:S01]  /*19b0*/  @P5 IMAD.MOV.U32 R20, RZ, RZ, R33 ;  /* 0x000000ffff145224 */ /* 0x000fe200078e0021 */
[----:B------:R-:W-:Y:S01]  /*19c0*/  ISETP.EQ.AND P5, PT, R45, 0x38, PT ;  /* 0x000000382d00780c */ /* 0x000fe20003fa2270 */
[--C-:B------:R-:W-:Y:S01]  /*19d0*/  @P4 IMAD.MOV.U32 R22, RZ, RZ, R35.reuse ;  /* 0x000000ffff164224 */ /* 0x100fe200078e0023 */
[-C--:B------:R-:W-:Y:S01]  /*19e0*/  @P1 MOV R20, R35.reuse ;  /* 0x0000002300141202 */ /* 0x080fe20000000f00 */
[--C-:B------:R-:W-:Y:S01]  /*19f0*/  @P1 IMAD.MOV.U32 R19, RZ, RZ, R34.reuse ;  /* 0x000000ffff131224 */ /* 0x100fe200078e0022 */
[----:B------:R-:W0:Y:S01]  /*1a00*/  LDS.64 R32, [R44.X4+0x1f8] ;  /* 0x0001f8002c207984 */ /* 0x000e220000004a00 */
[--C-:B------:R-:W-:Y:S02]  /*1a10*/  @P6 IMAD.MOV.U32 R17, RZ, RZ, R34.reuse ;  /* 0x000000ffff116224 */ /* 0x100fe400078e0022 */
[----:B------:R-:W-:Y:S02]  /*1a20*/  @P6 IMAD.MOV.U32 R18, RZ, RZ, R35 ;  /* 0x000000ffff126224 */ /* 0x000fe400078e0023 */
[----:B------:R-:W-:Y:S01]  /*1a30*/  @P0 IMAD.MOV.U32 R16, RZ, RZ, R34 ;  /* 0x000000ffff100224 */ /* 0x000fe200078e0022 */
[----:B------:R-:W-:Y:S01]  /*1a40*/  @P0 MOV R0, R35 ;  /* 0x0000002300000202 */ /* 0x000fe20000000f00 */
[----:B-1----:R-:W-:-:S02]  /*1a50*/  @P3 IMAD.MOV.U32 R17, RZ, RZ, R36 ;  /* 0x000000ffff113224 */ /* 0x002fc400078e0024 */
[--C-:B------:R-:W-:Y:S01]  /*1a60*/  @P3 IMAD.MOV.U32 R18, RZ, RZ, R37.reuse ;  /* 0x000000ffff123224 */ /* 0x100fe200078e0025 */
[----:B--2---:R-:W-:Y:S01]  /*1a70*/  @P0 MOV R18, R39 ;  /* 0x0000002700120202 */ /* 0x004fe20000000f00 */
[----:B------:R-:W-:Y:S01]  /*1a80*/  @P0 IMAD.MOV.U32 R17, RZ, RZ, R38 ;  /* 0x000000ffff110224 */ /* 0x000fe200078e0026 */
[C---:B------:R-:W-:Y:S01]  /*1a90*/  ISETP.EQ.AND P0, PT, R45.reuse, 0x18, PT ;  /* 0x000000182d00780c */ /* 0x040fe20003f02270 */
[----:B------:R-:W-:Y:S01]  /*1aa0*/  @P2 IMAD.MOV.U32 R16, RZ, RZ, R36 ;  /* 0x000000ffff102224 */ /* 0x000fe200078e0024 */
[----:B------:R-:W-:Y:S01]  /*1ab0*/  @P5 MOV R30, R37 ;  /* 0x00000025001e5202 */ /* 0x000fe20000000f00 */
[----:B------:R-:W-:Y:S01]  /*1ac0*/  @P2 IMAD.MOV.U32 R0, RZ, RZ, R37 ;  /* 0x000000ffff002224 */ /* 0x000fe200078e0025 */
[----:B------:R-:W-:Y:S01]  /*1ad0*/  ISETP.EQ.AND P2, PT, R45, 0x10, PT ;  /* 0x000000102d00780c */ /* 0x000fe20003f42270 */
[----:B------:R-:W-:Y:S01]  /*1ae0*/  @P5 IMAD.MOV.U32 R3, RZ, RZ, R34 ;  /* 0x000000ffff035224 */ /* 0x000fe200078e0022 */
[----:B------:R-:W-:Y:S01]  /*1af0*/  P2R R47, PR, RZ, 0x1 ;  /* 0x00000001ff2f7803 */ /* 0x000fe20000000000 */
[----:B------:R-:W-:Y:S01]  /*1b00*/  @P5 IMAD.MOV.U32 R2, RZ, RZ, R35 ;  /* 0x000000ffff025224 */ /* 0x000fe200078e0023 */
[----:B------:R-:W-:Y:S01]  /*1b10*/  P2R R48, PR, RZ, 0x4 ;  /* 0x00000004ff307803 */ /* 0x000fe20000000000 */
[----:B------:R-:W-:-:S02]  /*1b20*/  @P5 IMAD.MOV.U32 R29, RZ, RZ, R36 ;  /* 0x000000ffff1d5224 */ /* 0x000fc400078e0024 */
[----:B------:R-:W-:Y:S02]  /*1b30*/  @P5 IMAD.MOV.U32 R16, RZ, RZ, R38 ;  /* 0x000000ffff105224 */ /* 0x000fe400078e0026 */
[--C-:B------:R-:W-:Y:S01]  /*1b40*/  @P5 IMAD.MOV.U32 R0, RZ, RZ, R39.reuse ;  /* 0x000000ffff005224 */ /* 0x100fe200078e0027 */
[----:B------:R-:W-:Y:S01]  /*1b50*/  @P0 MOV R22, R37 ;  /* 0x0000002500160202 */ /* 0x000fe20000000f00 */
[----:B------:R-:W-:Y:S01]  /*1b60*/  @P0 IMAD.MOV.U32 R21, RZ, RZ, R36 ;  /* 0x000000ffff150224 */ /* 0x000fe200078e0024 */
[C---:B------:R-:W-:Y:S01]  /*1b70*/  ISETP.EQ.AND P5, PT, R45.reuse, 0x60, PT ;  /* 0x000000602d00780c */ /* 0x040fe20003fa2270 */
[----:B------:R-:W-:Y:S01]  /*1b80*/  @P1 IMAD.MOV.U32 R21, RZ, RZ, R38 ;  /* 0x000000ffff151224 */ /* 0x000fe200078e0026 */
[C---:B------:R-:W-:Y:S01]  /*1b90*/  ISETP.EQ.AND P0, PT, R45.reuse, -0x8, PT ;  /* 0xfffffff82d00780c */ /* 0x040fe20003f02270 */
[----:B------:R-:W-:Y:S01]  /*1ba0*/  @P1 IMAD.MOV.U32 R22, RZ, RZ, R39 ;  /* 0x000000ffff161224 */ /* 0x000fe200078e0027 */
[----:B------:R-:W-:Y:S01]  /*1bb0*/  ISETP.EQ.AND P1, PT, R45, 0x20, PT ;  /* 0x000000202d00780c */ /* 0x000fe20003f22270 */
[----:B------:R-:W-:-:S02]  /*1bc0*/  @P2 IMAD.MOV.U32 R19, RZ, RZ, R36 ;  /* 0x000000ffff132224 */ /* 0x000fc400078e0024 */
[----:B------:R-:W-:Y:S01]  /*1bd0*/  @P2 IMAD.MOV.U32 R20, RZ, RZ, R37 ;  /* 0x000000ffff142224 */ /* 0x000fe200078e0025 */
[C---:B------:R-:W-:Y:S01]  /*1be0*/  ISETP.EQ.AND P2, PT, R45.reuse, 0x68, PT ;  /* 0x000000682d00780c */ /* 0x040fe20003f42270 */
[----:B------:R-:W-:Y:S02]  /*1bf0*/  @P6 IMAD.MOV.U32 R19, RZ, RZ, R38 ;  /* 0x000000ffff136224 */ /* 0x000fe400078e0026 */
        /* <DEDUP_REMOVED lines=8> */
[----:B------:R-:W-:Y:S01]  /*1c80*/  ISETP.EQ.AND P4, PT, R45, 0x28, PT ;  /* 0x000000282d00780c */ /* 0x000fe20003f82270 */
[--C-:B------:R-:W-:Y:S02]  /*1c90*/  @P2 IMAD.MOV.U32 R25, RZ, RZ, R34.reuse ;  /* 0x000000ffff192224 */ /* 0x100fe400078e0022 */
[--C-:B------:R-:W-:Y:S01]  /*1ca0*/  @P2 IMAD.MOV.U32 R26, RZ, RZ, R35.reuse ;  /* 0x000000ffff1a2224 */ /* 0x100fe200078e0023 */
[----:B------:R-:W-:Y:S01]  /*1cb0*/  @P6 MOV R4, R35 ;  /* 0x0000002300046202 */ /* 0x000fe20000000f00 */
[--C-:B------:R-:W-:Y:S02]  /*1cc0*/  @P3 IMAD.MOV.U32 R14, RZ, RZ, R35.reuse ;  /* 0x000000ffff0e3224 */ /* 0x100fe400078e0023 */
[----:B------:R-:W-:Y:S02]  /*1cd0*/  @P1 IMAD.MOV.U32 R9, RZ, RZ, R34 ;  /* 0x000000ffff091224 */ /* 0x000fe400078e0022 */
[----:B------:R-:W-:-:S02]  /*1ce0*/  @P1 IMAD.MOV.U32 R8, RZ, RZ, R35 ;  /* 0x000000ffff081224 */ /* 0x000fc400078e0023 */
[----:B------:R-:W-:Y:S02]  /*1cf0*/  @P6 IMAD.MOV.U32 R5, RZ, RZ, R34 ;  /* 0x000000ffff056224 */ /* 0x000fe400078e0022 */
[----:B------:R-:W-:Y:S01]  /*1d00*/  @P4 IMAD.MOV.U32 R25, RZ, RZ, R36 ;  /* 0x000000ffff194224 */ /* 0x000fe200078e0024 */
[----:B------:R-:W-:Y:S01]  /*1d10*/  @P4 MOV R26, R37 ;  /* 0x00000025001a4202 */ /* 0x000fe20000000f00 */
[----:B------:R-:W-:Y:S01]  /*1d20*/  @P5 IMAD.MOV.U32 R25, RZ, RZ, R38 ;  /* 0x000000ffff195224 */ /* 0x000fe200078e0026 */
[----:B0-----:R-:W-:Y:S01]  /*1d30*/  @P1 MOV R25, R32 ;  /* 0x0000002000191202 */ /* 0x001fe20000000f00 */
[----:B------:R-:W-:Y:S01]  /*1d40*/  @P5 IMAD.MOV.U32 R26, RZ, RZ, R39 ;  /* 0x000000ffff1a5224 */ /* 0x000fe200078e0027 */
[----:B------:R-:W-:Y:S01]  /*1d50*/  ISETP.EQ.AND P5, PT, R45, 0x70, PT ;  /* 0x000000702d00780c */ /* 0x000fe20003fa2270 */
[----:B------:R-:W-:Y:S02]  /*1d60*/  @P4 IMAD.MOV.U32 R7, RZ, RZ, R34 ;  /* 0x000000ffff074224 */ /* 0x000fe400078e0022 */
[----:B------:R-:W-:-:S02]  /*1d70*/  @P4 IMAD.MOV.U32 R6, RZ, RZ, R35 ;  /* 0x000000ffff064224 */ /* 0x000fc400078e0023 */
[----:B------:R-:W-:-:S08]  /*1d80*/  @P1 IMAD.MOV.U32 R26, RZ, RZ, R33 ;  /* 0x000000ffff1a1224 */ /* 0x000fd000078e0021 */
[----:B------:R-:W-:Y:S02]  /*1d90*/  @P5 IMAD.MOV.U32 R27, RZ, RZ, R34 ;  /* 0x000000ffff1b5224 */ /* 0x000fe400078e0022 */
[----:B------:R-:W-:Y:S01]  /*1da0*/  @P5 IMAD.MOV.U32 R28, RZ, RZ, R35 ;  /* 0x000000ffff1c5224 */ /* 0x000fe200078e0023 */
[----:B------:R-:W-:Y:S01]  /*1db0*/  @P6 MOV R28, R37 ;  /* 0x00000025001c6202 */ /* 0x000fe20000000f00 */
[----:B------:R-:W-:Y:S02]  /*1dc0*/  @P6 IMAD.MOV.U32 R27, RZ, RZ, R36 ;  /* 0x000000ffff1b6224 */ /* 0x000fe400078e0024 */
[--C-:B------:R-:W-:Y:S02]  /*1dd0*/  @P2 IMAD.MOV.U32 R27, RZ, RZ, R38.reuse ;  /* 0x000000ffff1b2224 */ /* 0x100fe400078e0026 */
        /* <DEDUP_REMOVED lines=9> */
[----:B------:R-:W-:Y:S01]  /*1e70*/  @P2 IMAD.MOV.U32 R40, RZ, RZ, R34 ;  /* 0x000000ffff282224 */ /* 0x000fe200078e0022 */
[----:B------:R-:W-:-:S03]  /*1e80*/  @P2 MOV R31, R35 ;  /* 0x00000023001f2202 */ /* 0x000fc60000000f00 */
[----:B------:R-:W-:Y:S02]  /*1e90*/  @P5 IMAD.MOV.U32 R40, RZ, RZ, R36 ;  /* 0x000000ffff285224 */ /* 0x000fe400078e0024 */
[----:B------:R-:W-:Y:S02]  /*1ea0*/  @P5 IMAD.MOV.U32 R31, RZ, RZ, R37 ;  /* 0x000000ffff1f5224 */ /* 0x000fe400078e0025 */
[----:B------:R-:W-:Y:S02]  /*1eb0*/  @P0 IMAD.MOV.U32 R40, RZ, RZ, R38 ;  /* 0x000000ffff280224 */ /* 0x000fe400078e0026 */
[----:B------:R-:W-:Y:S01]  /*1ec0*/  @P0 IMAD.MOV.U32 R31, RZ, RZ, R39 ;  /* 0x000000ffff1f0224 */ /* 0x000fe200078e0027 */
[----:B------:R-:W-:-:S13]  /*1ed0*/  ISETP.EQ.AND P0, PT, R45, -0x48, PT ;  /* 0xffffffb82d00780c */ /* 0x000fda0003f02270 */
[----:B------:R-:W-:Y:S01]  /*1ee0*/  @P0 IMAD.MOV.U32 R40, RZ, RZ, R32 ;  /* 0x000000ffff280224 */ /* 0x000fe200078e0020 */
[----:B------:R-:W-:Y:S02]  /*1ef0*/  @P0 MOV R31, R33 ;  /* 0x00000021001f0202 */ /* 0x000fe40000000f00 */
[----:B------:R-:W-:-:S13]  /*1f00*/  ISETP.EQ.AND P0, PT, R45, -0x38, PT ;  /* 0xffffffc82d00780c */ /* 0x000fda0003f02270 */
[----:B------:R-:W-:Y:S02]  /*1f10*/  @P0 IMAD.MOV.U32 R15, RZ, RZ, R36 ;  /* 0x000000ffff0f0224 */ /* 0x000fe400078e0024 */
[----:B------:R-:W-:Y:S01]  /*1f20*/  @P0 IMAD.MOV.U32 R14, RZ, RZ, R37 ;  /* 0x000000ffff0e0224 */ /* 0x000fe200078e0025 */
[----:B------:R-:W-:Y:S01]  /*1f30*/  @P2 MOV R14, R39 ;  /* 0x00000027000e2202 */ /* 0x000fe20000000f00 */
[----:B------:R-:W-:Y:S01]  /*1f40*/  @P2 IMAD.MOV.U32 R15, RZ, RZ, R38 ;  /* 0x000000ffff0f2224 */ /* 0x000fe200078e0026 */
[----:B------:R-:W-:Y:S01]  /*1f50*/  ISETP.NE.AND P2, PT, R48, RZ, PT ;  /* 0x000000ff3000720c */ /* 0x000fe20003f45270 */
[----:B------:R-:W-:Y:S01]  /*1f60*/  @P5 IMAD.MOV.U32 R15, RZ, RZ, R32 ;  /* 0x000000ffff0f5224 */ /* 0x000fe200078e0020 */
[----:B------:R-:W-:Y:S01]  /*1f70*/  P2R R48, PR, RZ, 0x8 ;  /* 0x00000008ff307803 */ /* 0x000fe20000000000 */
[----:B------:R-:W-:Y:S01]  /*1f80*/  @P5 IMAD.MOV.U32 R14, RZ, RZ, R33 ;  /* 0x000000ffff0e5224 */ /* 0x000fe200078e0021 */
[----:B------:R-:W-:Y:S02]  /*1f90*/  ISETP.EQ.AND P5, PT, R45, -0x30, PT ;  /* 0xffffffd02d00780c */ /* 0x000fe40003fa2270 */
[----:B------:R-:W-:-:S02]  /*1fa0*/  ISETP.NE.AND P0, PT, R47, RZ, PT ;  /* 0x000000ff2f00720c */ /* 0x000fc40003f05270 */
[----:B------:R-:W-:-:S05]  /*1fb0*/  P2R R47, PR, RZ, 0x4 ;  /* 0x00000004ff2f7803 */ /* 0x000fca0000000000 */
[----:B------:R-:W-:Y:S02]  /*1fc0*/  @P2 IMAD.MOV.U32 R13, RZ, RZ, R34 ;  /* 0x000000ffff0d2224 */ /* 0x000fe400078e0022 */
[----:B------:R-:W-:Y:S02]  /*1fd0*/  @P2 IMAD.MOV.U32 R12, RZ, RZ, R35 ;  /* 0x000000ffff0c2224 */ /* 0x000fe400078e0023 */
[----:B------:R-:W-:Y:S01]  /*1fe0*/  @P5 IMAD.MOV.U32 R13, RZ, RZ, R36 ;  /* 0x000000ffff0d5224 */ /* 0x000fe200078e0024 */
[----:B------:R-:W-:Y:S01]  /*1ff0*/  @P5 MOV R12, R37 ;  /* 0x00000025000c5202 */ /* 0x000fe20000000f00 */
[----:B------:R-:W-:Y:S01]  /*2000*/  @P3 IMAD.MOV.U32 R13, RZ, RZ, R38 ;  /* 0x000000ffff0d3224 */ /* 0x000fe200078e0026 */
[----:B------:R-:W-:Y:S01]  /*2010*/  @P0 MOV R10, R35 ;  /* 0x00000023000a0202 */ /* 0x000fe20000000f00 */
[----:B------:R-:W-:Y:S01]  /*2020*/  @P3 IMAD.MOV.U32 R12, RZ, RZ, R39 ;  /* 0x000000ffff0c3224 */ /* 0x000fe200078e0027 */
[----:B------:R-:W-:Y:S01]  /*2030*/  ISETP.EQ.AND P3, PT, R45, -0x38, PT ;  /* 0xffffffc82d00780c */ /* 0x000fe20003f62270 */
[----:B------:R-:W-:-:S02]  /*2040*/  @P0 IMAD.MOV.U32 R11, RZ, RZ, R34 ;  /* 0x000000ffff0b0224 */ /* 0x000fc400078e0022 */
[----:B------:R-:W-:Y:S01]  /*2050*/  LDS.64 R34, [R44.X4+0x1c8] ;  /* 0x0001c8002c227984 */ /* 0x000fe20000004a00 */
[----:B------:R-:W-:Y:S02]  /*2060*/  @P0 IMAD.MOV.U32 R23, RZ, RZ, R32 ;  /* 0x000000ffff170224 */ /* 0x000fe400078e0020 */
[----:B------:R-:W-:-:S07]  /*2070*/  @P0 IMAD.MOV.U32 R24, RZ, RZ, R33 ;  /* 0x000000ffff180224 */ /* 0x000fce00078e0021 */
        /* <DEDUP_REMOVED lines=12> */
[----:B------:R-:W-:Y:S01]  /*2140*/  @P5 IMAD.MOV.U32 R8, RZ, RZ, R37 ;  /* 0x000000ffff085224 */ /* 0x000fe200078e0025 */
[----:B------:R-:W-:Y:S01]  /*2150*/  @P2 MOV R6, R37 ;  /* 0x0000002500062202 */ /* 0x000fe20000000f00 */
[----:B------:R-:W-:Y:S01]  /*2160*/  @P2 IMAD.MOV.U32 R7, RZ, RZ, R36 ;  /* 0x000000ffff072224 */ /* 0x000fe200078e0024 */
[----:B------:R-:W-:Y:S01]  /*2170*/  @P0 MOV R8, R39 ;  /* 0x0000002700080202 */ /* 0x000fe20000000f00 */
[--C-:B------:R-:W-:Y:S02]  /*2180*/  @P0 IMAD.MOV.U32 R9, RZ, RZ, R38.reuse ;  /* 0x000000ffff090224 */ /* 0x100fe400078e0026 */
[----:B------:R-:W-:Y:S02]  /*2190*/  @P1 IMAD.MOV.U32 R7, RZ, RZ, R38 ;  /* 0x000000ffff071224 */ /* 0x000fe400078e0026 */
[----:B------:R-:W-:-:S02]  /*21a0*/  @P1 IMAD.MOV.U32 R6, RZ, RZ, R39 ;  /* 0x000000ffff061224 */ /* 0x000fc400078e0027 */
[--C-:B------:R-:W-:Y:S02]  /*21b0*/  @P3 IMAD.MOV.U32 R9, RZ, RZ, R32.reuse ;  /* 0x000000ffff093224 */ /* 0x100fe400078e0020 */
[--C-:B------:R-:W-:Y:S01]  /*21c0*/  @P3 IMAD.MOV.U32 R8, RZ, RZ, R33.reuse ;  /* 0x000000ffff083224 */ /* 0x100fe200078e0021 */
        /* <DEDUP_REMOVED lines=8> */
[--C-:B------:R-:W-:Y:S01]  /*2250*/  @P4 IMAD.MOV.U32 R5, RZ, RZ, R38.reuse ;  /* 0x000000ffff054224 */ /* 0x100fe200078e0026 */
[----:B------:R-:W-:Y:S01]  /*2260*/  LDS.64 R36, [R44.X4+0x200] ;  /* 0x000200002c247984 */ /* 0x000fe20000004a00 */
[----:B------:R-:W-:Y:S01]  /*2270*/  @P4 IMAD.MOV.U32 R4, RZ, RZ, R39 ;  /* 0x000000ffff044224 */ /* 0x000fe200078e0027 */
[----:B------:R-:W-:Y:S01]  /*2280*/  @P2 MOV R4, R33 ;  /* 0x0000002100042202 */ /* 0x000fe20000000f00 */
[----:B------:R-:W-:-:S02]  /*2290*/  @P6 IMAD.MOV.U32 R3, RZ, RZ, R38 ;  /* 0x000000ffff036224 */ /* 0x000fc400078e0026 */
[----:B------:R-:W-:Y:S01]  /*22a0*/  @P6 IMAD.MOV.U32 R2, RZ, RZ, R39 ;  /* 0x000000ffff026224 */ /* 0x000fe200078e0027 */
[----:B------:R-:W-:Y:S01]  /*22b0*/  @P5 MOV R2, R33 ;  /* 0x0000002100025202 */ /* 0x000fe20000000f00 */
[----:B------:R-:W0:Y:S01]  /*22c0*/  LDS.64 R38, [R44.X4+0x1c0] ;  /* 0x0001c0002c267984 */ /* 0x000e220000004a00 */
[--C-:B------:R-:W-:Y:S01]  /*22d0*/  @P5 IMAD.MOV.U32 R3, RZ, RZ, R32.reuse ;  /* 0x000000ffff035224 */ /* 0x100fe200078e0020 */
[----:B------:R-:W-:Y:S01]  /*22e0*/  ISETP.EQ.AND P5, PT, R45, RZ, PT ;  /* 0x000000ff2d00720c */ /* 0x000fe20003fa2270 */
[--C-:B------:R-:W-:Y:S01]  /*22f0*/  @P2 IMAD.MOV.U32 R5, RZ, RZ, R32.reuse ;  /* 0x000000ffff052224 */ /* 0x100fe200078e0020 */
[----:B------:R-:W-:Y:S01]  /*2300*/  IADD3 R45, R41, 0x8, RZ ;  /* 0x00000008292d7810 */ /* 0x000fe20007ffe0ff */
[----:B------:R-:W-:Y:S01]  /*2310*/  @P3 IMAD.MOV.U32 R16, RZ, RZ, R32 ;  /* 0x000000ffff103224 */ /* 0x000fe200078e0020 */
[----:B------:R-:W-:Y:S01]  /*2320*/  ISETP.NE.AND P2, PT, R47, RZ, PT ;  /* 0x000000ff2f00720c */ /* 0x000fe20003f45270 */
[----:B------:R-:W-:Y:S01]  /*2330*/  @P3 IMAD.MOV.U32 R0, RZ, RZ, R33 ;  /* 0x000000ffff003224 */ /* 0x000fe200078e0021 */
[----:B------:R-:W-:Y:S01]  /*2340*/  ISETP.NE.AND P3, PT, R48, RZ, PT ;  /* 0x000000ff3000720c */ /* 0x000fe20003f65270 */
[----:B------:R-:W-:-:S05]  /*2350*/  IMAD.SHL.U32 R45, R45, 0x4, RZ ;  /* 0x000000042d2d7824 */ /* 0x000fca00078e00ff */
[C---:B------:R-:W-:Y:S01]  /*2360*/  ISETP.EQ.AND P0, PT, R45.reuse, 0x40, PT ;  /* 0x000000402d00780c */ /* 0x040fe20003f02270 */
[--C-:B------:R-:W-:Y:S01]  /*2370*/  @P5 IMAD.MOV.U32 R17, RZ, RZ, R32.reuse ;  /* 0x000000ffff115224 */ /* 0x100fe200078e0020 */
[C---:B------:R-:W-:Y:S01]  /*2380*/  ISETP.EQ.AND P4, PT, R45.reuse, 0x78, PT ;  /* 0x000000782d00780c */ /* 0x040fe20003f82270 */
[--C-:B------:R-:W-:Y:S01]  /*2390*/  @P5 IMAD.MOV.U32 R18, RZ, RZ, R33.reuse ;  /* 0x000000ffff125224 */ /* 0x100fe200078e0021 */
[C---:B------:R-:W-:Y:S01]  /*23a0*/  ISETP.EQ.AND P1, PT, R45.reuse, RZ, PT ;  /* 0x000000ff2d00720c */ /* 0x040fe20003f22270 */
[----:B------:R-:W-:Y:S01]  /*23b0*/  @P2 IMAD.MOV.U32 R21, RZ, RZ, R32 ;  /* 0x000000ffff152224 */ /* 0x000fe200078e0020 */
[C---:B------:R-:W-:Y:S01]  /*23c0*/  ISETP.EQ.AND P6, PT, R45.reuse, 0x58, PT ;  /* 0x000000582d00780c */ /* 0x040fe20003fc2270 */
[--C-:B------:R-:W-:Y:S01]  /*23d0*/  @P2 IMAD.MOV.U32 R22, RZ, RZ, R33.reuse ;  /* 0x000000ffff162224 */ /* 0x100fe200078e0021 */
[----:B------:R-:W-:Y:S01]  /*23e0*/  ISETP.EQ.AND P2, PT, R45, 0x48, PT ;  /* 0x000000482d00780c */ /* 0x000fe20003f42270 */
[----:B------:R-:W-:Y:S01]  /*23f0*/  @P3 IMAD.MOV.U32 R20, RZ, RZ, R33 ;  /* 0x000000ffff143224 */ /* 0x000fe200078e0021 */
[----:B------:R-:W-:-:S02]  /*2400*/  @P3 MOV R19, R32 ;  /* 0x0000002000133202 */ /* 0x000fc40000000f00 */
[C---:B------:R-:W-:Y:S01]  /*2410*/  ISETP.EQ.AND P5, PT, R45.reuse, 0x38, PT ;  /* 0x000000382d00780c */ /* 0x040fe20003fa2270 */
[----:B------:R-:W1:Y:S01]  /*2420*/  LDS.64 R32, [R44.X4+0x208] ;  /* 0x000208002c207984 */ /* 0x000e620000004a00 */
[C---:B------:R-:W-:Y:S02]  /*2430*/  ISETP.EQ.AND P3, PT, R45.reuse, 0x8, PT ;  /* 0x000000082d00780c */ /* 0x040fe40003f62270 */
[----:B0-----:R-:W-:Y:S01]  /*2440*/  @P4 MOV R29, R38 ;  /* 0x00000026001d4202 */ /* 0x001fe20000000f00 */
[--C-:B------:R-:W-:Y:S01]  /*2450*/  @P4 IMAD.MOV.U32 R30, RZ, RZ, R39.reuse ;  /* 0x000000ffff1e4224 */ /* 0x100fe200078e0027 */
[C---:B------:R-:W-:Y:S01]  /*2460*/  ISETP.EQ.AND P4, PT, R45.reuse, 0x50, PT ;  /* 0x000000502d00780c */ /* 0x040fe20003f82270 */
[--C-:B------:R-:W-:Y:S01]  /*2470*/  @P0 IMAD.MOV.U32 R16, RZ, RZ, R38.reuse ;  /* 0x000000ffff100224 */ /* 0x100fe200078e0026 */
[----:B------:R-:W-:Y:S01]  /*2480*/  @P1 MOV R16, R36 ;  /* 0x0000002400101202 */ /* 0x000fe20000000f00 */
[----:B------:R-:W-:Y:S01]  /*2490*/  @P0 IMAD.MOV.U32 R0, RZ, RZ, R39 ;  /* 0x000000ffff000224 */ /* 0x000fe200078e0027 */
[-C--:B------:R-:W-:Y:S01]  /*24a0*/  @P2 MOV R17, R38.reuse ;  /* 0x0000002600112202 */ /* 0x080fe20000000f00 */
[----:B------:R-:W-:Y:S01]  /*24b0*/  @P1 IMAD.MOV.U32 R0, RZ, RZ, R37 ;  /* 0x000000ffff001224 */ /* 0x000fe200078e0025 */
[----:B------:R-:W-:Y:S01]  /*24c0*/  ISETP.EQ.AND P1, PT, R45, 0x10, PT ;  /* 0x000000102d00780c */ /* 0x000fe20003f22270 */
[--C-:B------:R-:W-:Y:S01]  /*24d0*/  @P2 IMAD.MOV.U32 R18, RZ, RZ, R39.reuse ;  /* 0x000000ffff122224 */ /* 0x100fe200078e0027 */
[----:B------:R-:W-:Y:S01]  /*24e0*/  @P6 MOV R21, R38 ;  /* 0x0000002600156202 */ /* 0x000fe20000000f00 */
[----:B------:R-:W-:Y:S01]  /*24f0*/  @P6 IMAD.MOV.U32 R22, RZ, RZ, R39 ;  /* 0x000000ffff166224 */ /* 0x000fe200078e0027 */
[----:B------:R-:W-:Y:S01]  /*2500*/  P2R R48, PR, RZ, 0x2 ;  /* 0x00000002ff307803 */ /* 0x000fe20000000000 */
[----:B------:R-:W-:-:S02]  /*2510*/  @P5 IMAD.MOV.U32 R3, RZ, RZ, R38 ;  /* 0x000000ffff035224 */ /* 0x000fc400078e0026 */
[----:B------:R-:W-:Y:S02]  /*2520*/  @P4 IMAD.MOV.U32 R19, RZ, RZ, R38 ;  /* 0x000000ffff134224 */ /* 0x000fe400078e0026 */
[--C-:B------:R-:W-:Y:S02]  /*2530*/  @P4 IMAD.MOV.U32 R20, RZ, RZ, R39.reuse ;  /* 0x000000ffff144224 */ /* 0x100fe400078e0027 */
[----:B------:R-:W-:Y:S02]  /*2540*/  @P5 IMAD.MOV.U32 R2, RZ, RZ, R39 ;  /* 0x000000ffff025224 */ /* 0x000fe400078e0027 */
        /* <DEDUP_REMOVED lines=12> */
[--C-:B------:R-:W-:Y:S01]  /*2610*/  @P3 IMAD.MOV.U32 R17, RZ, RZ, R36.reuse ;  /* 0x000000ffff113224 */ /* 0x100fe200078e0024 */
[----:B------:R-:W-:Y:S01]  /*2620*/  @P1 MOV R25, R38 ;  /* 0x0000002600191202 */ /* 0x000fe20000000f00 */
[----:B------:R-:W-:Y:S02]  /*2630*/  @P3 IMAD.MOV.U32 R18, RZ, RZ, R37 ;  /* 0x000000ffff123224 */ /* 0x000fe400078e0025 */
[----:B------:R-:W-:-:S02]  /*2640*/  @P2 IMAD.MOV.U32 R21, RZ, RZ, R36 ;  /* 0x000000ffff152224 */ /* 0x000fc400078e0024 */
[----:B------:R-:W-:Y:S01]  /*2650*/  @P2 IMAD.MOV.U32 R22, RZ, RZ, R37 ;  /* 0x000000ffff162224 */ /* 0x000fe200078e0025 */
[C---:B------:R-:W-:Y:S01]  /*2660*/  ISETP.EQ.AND P2, PT, R45.reuse, -0x8, PT ;  /* 0xfffffff82d00780c */ /* 0x040fe20003f42270 */
[--C-:B------:R-:W-:Y:S02]  /*2670*/  @P4 IMAD.MOV.U32 R21, RZ, RZ, R34.reuse ;  /* 0x000000ffff154224 */ /* 0x100fe400078e0022 */
        /* <DEDUP_REMOVED lines=10> */
[--C-:B------:R-:W-:Y:S01]  /*2720*/  @P4 IMAD.MOV.U32 R25, RZ, RZ, R36.reuse ;  /* 0x000000ffff194224 */ /* 0x100fe200078e0024 */
[----:B------:R-:W-:Y:S01]  /*2730*/  @P4 MOV R7, R38 ;  /* 0x0000002600074202 */ /* 0x000fe20000000f00 */
[----:B------:R-:W-:Y:S02]  /*2740*/  @P4 IMAD.MOV.U32 R26, RZ, RZ, R37 ;  /* 0x000000ffff1a4224 */ /* 0x000fe400078e0025 */
[----:B------:R-:W-:-:S02]  /*2750*/  @P0 IMAD.MOV.U32 R23, RZ, RZ, R36 ;  /* 0x000000ffff170224 */ /* 0x000fc400078e0024 */
[----:B------:R-:W-:Y:S02]  /*2760*/  @P0 IMAD.MOV.U32 R24, RZ, RZ, R37 ;  /* 0x000000ffff180224 */ /* 0x000fe400078e0025 */
[--C-:B------:R-:W-:Y:S02]  /*2770*/  @P5 IMAD.MOV.U32 R25, RZ, RZ, R34.reuse ;  /* 0x000000ffff195224 */ /* 0x100fe400078e0022 */
[--C-:B------:R-:W-:Y:S01]  /*2780*/  @P5 IMAD.MOV.U32 R26, RZ, RZ, R35.reuse ;  /* 0x000000ffff1a5224 */ /* 0x100fe200078e0023 */
[C---:B------:R-:W-:Y:S01]  /*2790*/  ISETP.EQ.AND P5, PT, R45.reuse, 0x70, PT ;  /* 0x000000702d00780c */ /* 0x040fe20003fa2270 */
[----:B------:R-:W-:Y:S02]  /*27a0*/  @P6 IMAD.MOV.U32 R23, RZ, RZ, R34 ;  /* 0x000000ffff176224 */ /* 0x000fe400078e0022 */
[----:B------:R-:W-:Y:S01]  /*27b0*/  @P6 IMAD.MOV.U32 R24, RZ, RZ, R35 ;  /* 0x000000ffff186224 */ /* 0x000fe200078e0023 */
[----:B------:R-:W-:Y:S01]  /*27c0*/  ISETP.EQ.AND P6, PT, R45, 0x30, PT ;  /* 0x000000302d00780c */ /* 0x000fe20003fc2270 */
[----:B------:R-:W-:-:S02]  /*27d0*/  @P0 IMAD.MOV.U32 R9, RZ, RZ, R38 ;  /* 0x000000ffff090224 */ /* 0x000fc400078e0026 */
[--C-:B------:R-:W-:Y:S02]  /*27e0*/  @P0 IMAD.MOV.U32 R8, RZ, RZ, R39.reuse ;  /* 0x000000ffff080224 */ /* 0x100fe400078e0027 */
[--C-:B------:R-:W-:Y:S02]  /*27f0*/  @P4 IMAD.MOV.U32 R6, RZ, RZ, R39.reuse ;  /* 0x000000ffff064224 */ /* 0x100fe400078e0027 */
[----:B-1----:R-:W-:Y:S02]  /*2800*/  @P0 IMAD.MOV.U32 R25, RZ, RZ, R32 ;  /* 0x000000ffff190224 */ /* 0x002fe400078e0020 */
[----:B------:R-:W-:Y:S01]  /*2810*/  @P5 MOV R27, R38 ;  /* 0x00000026001b5202 */ /* 0x000fe20000000f00 */
[----:B------:R-:W-:Y:S01]  /*2820*/  @P5 IMAD.MOV.U32 R28, RZ, RZ, R39 ;  /* 0x000000ffff1c5224 */ /* 0x000fe200078e0027 */
[----:B------:R-:W-:Y:S01]  /*2830*/  @P5 MOV R29, R34 ;  /* 0x00000022001d5202 */ /* 0x000fe20000000f00 */
[----:B------:R-:W-:Y:S01]  /*2840*/  @P5 IMAD.MOV.U32 R30, RZ, RZ, R35 ;  /* 0x000000ffff1e5224 */ /* 0x000fe200078e0023 */
[----:B------:R-:W-:Y:S01]  /*2850*/  ISETP.EQ.AND P5, PT, R45, -0x40, PT ;  /* 0xffffffc02d00780c */ /* 0x000fe20003fa2270 */
[----:B------:R-:W-:Y:S01]  /*2860*/  @P6 IMAD.MOV.U32 R27, RZ, RZ, R36 ;  /* 0x000000ffff1b6224 */ /* 0x000fe200078e0024 */
[----:B------:R-:W-:Y:S01]  /*2870*/  @P6 MOV R29, R32 ;  /* 0x00000020001d6202 */ /* 0x000fe20000000f00 */
[----:B------:R-:W-:-:S02]  /*2880*/  @P6 IMAD.MOV.U32 R28, RZ, RZ, R37 ;  /* 0x000000ffff1c6224 */ /* 0x000fc400078e0025 */
[----:B------:R-:W-:Y:S02]  /*2890*/  @P1 IMAD.MOV.U32 R27, RZ, RZ, R34 ;  /* 0x000000ffff1b1224 */ /* 0x000fe400078e0022 */
[----:B------:R-:W-:Y:S01]  /*28a0*/  @P1 IMAD.MOV.U32 R28, RZ, RZ, R35 ;  /* 0x000000ffff1c1224 */ /* 0x000fe200078e0023 */
[----:B------:R-:W-:Y:S01]  /*28b0*/  ISETP.EQ.AND P1, PT, R45, RZ, PT ;  /* 0x000000ff2d00720c */ /* 0x000fe20003f22270 */
[----:B------:R-:W-:Y:S02]  /*28c0*/  @P6 IMAD.MOV.U32 R5, RZ, RZ, R38 ;  /* 0x000000ffff056224 */ /* 0x000fe400078e0026 */
[----:B------:R-:W-:Y:S02]  /*28d0*/  @P6 IMAD.MOV.U32 R4, RZ, RZ, R39 ;  /* 0x000000ffff046224 */ /* 0x000fe400078e0027 */
[----:B------:R-:W-:Y:S02]  /*28e0*/  @P4 IMAD.MOV.U32 R27, RZ, RZ, R32 ;  /* 0x000000ffff1b4224 */ /* 0x000fe400078e0020 */
[----:B------:R-:W-:-:S02]  /*28f0*/  @P4 IMAD.MOV.U32 R28, RZ, RZ, R33 ;  /* 0x000000ffff1c4224 */ /* 0x000fc400078e0021 */
[--C-:B------:R-:W-:Y:S02]  /*2900*/  @P0 IMAD.MOV.U32 R26, RZ, RZ, R33.reuse ;  /* 0x000000ffff1a0224 */ /* 0x100fe400078e0021 */
[----:B------:R-:W-:Y:S02]  /*2910*/  @P6 IMAD.MOV.U32 R30, RZ, RZ, R33 ;  /* 0x000000ffff1e6224 */ /* 0x000fe400078e0021 */
[----:B------:R-:W-:Y:S02]  /*2920*/  @P1 IMAD.MOV.U32 R40, RZ, RZ, R38 ;  /* 0x000000ffff281224 */ /* 0x000fe400078e0026 */
[----:B------:R-:W-:Y:S02]  /*2930*/  @P1 IMAD.MOV.U32 R31, RZ, RZ, R39 ;  /* 0x000000ffff1f1224 */ /* 0x000fe400078e0027 */
[----:B------:R-:W-:Y:S01]  /*2940*/  @P5 IMAD.MOV.U32 R40, RZ, RZ, R36 ;  /* 0x000000ffff285224 */ /* 0x000fe200078e0024 */
[----:B------:R-:W-:Y:S01]  /*2950*/  @P2 MOV R40, R34 ;  /* 0x0000002200282202 */ /* 0x000fe20000000f00 */
[----:B------:R-:W-:-:S02]  /*2960*/  @P5 IMAD.MOV.U32 R31, RZ, RZ, R37 ;  /* 0x000000ffff1f5224 */ /* 0x000fc400078e0025 */
        /* <DEDUP_REMOVED lines=16> */
[----:B------:R-:W-:Y:S02]  /*2a70*/  @P2 IMAD.MOV.U32 R11, RZ, RZ, R38 ;  /* 0x000000ffff0b2224 */ /* 0x000fe400078e0026 */
[--C-:B------:R-:W-:Y:S02]  /*2a80*/  @P2 IMAD.MOV.U32 R10, RZ, RZ, R39.reuse ;  /* 0x000000ffff0a2224 */ /* 0x100fe400078e0027 */
[----:B------:R-:W-:Y:S01]  /*2a90*/  @P1 MOV R13, R38 ;  /* 0x00000026000d1202 */ /* 0x000fe20000000f00 */
[----:B------:R-:W-:Y:S02]  /*2aa0*/  @P1 IMAD.MOV.U32 R12, RZ, RZ, R39 ;  /* 0x000000ffff0c1224 */ /* 0x000fe400078e0027 */
[----:B------:R-:W0:Y:S01]  /*2ab0*/  LDS.64 R38, [R44.X4+0x1d0] ;  /* 0x0001d0002c267984 */ /* 0x000e220000004a00 */
[----:B------:R-:W-:Y:S02]  /*2ac0*/  @P5 IMAD.MOV.U32 R13, RZ, RZ, R36 ;  /* 0x000000ffff0d5224 */ /* 0x000fe400078e0024 */
[----:B------:R-:W-:-:S02]  /*2ad0*/  @P5 IMAD.MOV.U32 R12, RZ, RZ, R37 ;  /* 0x000000ffff0c5224 */ /* 0x000fc400078e0025 */
[----:B------:R-:W-:Y:S02]  /*2ae0*/  @P3 IMAD.MOV.U32 R13, RZ, RZ, R34 ;  /* 0x000000ffff0d3224 */ /* 0x000fe400078e0022 */
[----:B------:R-:W-:Y:S01]  /*2af0*/  @P3 IMAD.MOV.U32 R12, RZ, RZ, R35 ;  /* 0x000000ffff0c3224 */ /* 0x000fe200078e0023 */
[----:B------:R-:W-:Y:S01]  /*2b00*/  ISETP.EQ.AND P3, PT, R45, -0x38, PT ;  /* 0xffffffc82d00780c */ /* 0x000fe20003f62270 */
[----:B------:R-:W-:Y:S02]  /*2b10*/  @P2 IMAD.MOV.U32 R23, RZ, RZ, R32 ;  /* 0x000000ffff172224 */ /* 0x000fe400078e0020 */
[----:B------:R-:W-:-:S10]  /*2b20*/  @P2 IMAD.MOV.U32 R24, RZ, RZ, R33 ;  /* 0x000000ffff182224 */ /* 0x000fd400078e0021 */
        /* <DEDUP_REMOVED lines=24> */
[----:B------:R-:W-:-:S11]  /*2cb0*/  ISETP.EQ.AND P5, PT, R45, -0x10, PT ;  /* 0xfffffff02d00780c */ /* 0x000fd60003fa2270 */
[--C-:B------:R-:W-:Y:S01]  /*2cc0*/  @P3 IMAD.MOV.U32 R3, RZ, RZ, R36.reuse ;  /* 0x000000ffff033224 */ /* 0x100fe200078e0024 */
[-C--:B------:R-:W-:Y:S01]  /*2cd0*/  @P6 MOV R3, R34.reuse ;  /* 0x0000002200036202 */ /* 0x080fe20000000f00 */
[----:B------:R-:W-:Y:S01]  /*2ce0*/  @P5 IMAD.MOV.U32 R5, RZ, RZ, R36 ;  /* 0x000000ffff055224 */ /* 0x000fe200078e0024 */
[----:B------:R-:W-:Y:S01]  /*2cf0*/  @P4 MOV R5, R34 ;  /* 0x0000002200054202 */ /* 0x000fe20000000f00 */
[--C-:B------:R-:W-:Y:S02]  /*2d00*/  @P5 IMAD.MOV.U32 R4, RZ, RZ, R37.reuse ;  /* 0x000000ffff045224 */ /* 0x100fe400078e0025 */
[----:B------:R-:W-:Y:S02]  /*2d10*/  @P3 IMAD.MOV.U32 R2, RZ, RZ, R37 ;  /* 0x000000ffff023224 */ /* 0x000fe400078e0025 */
[----:B------:R-:W1:Y:S01]  /*2d20*/  LDS.64 R36, [R44.X4+0x210] ;  /* 0x000210002c247984 */ /* 0x000e620000004a00 */
[----:B------:R-:W-:Y:S02]  /*2d30*/  @P4 IMAD.MOV.U32 R4, RZ, RZ, R35 ;  /* 0x000000ffff044224 */ /* 0x000fe400078e0023 */
[----:B------:R-:W-:-:S02]  /*2d40*/  @P1 IMAD.MOV.U32 R5, RZ, RZ, R32 ;  /* 0x000000ffff051224 */ /* 0x000fc400078e0020 */
[----:B------:R-:W-:Y:S01]  /*2d50*/  @P1 IMAD.MOV.U32 R4, RZ, RZ, R33 ;  /* 0x000000ffff041224 */ /* 0x000fe200078e0021 */
[----:B------:R-:W-:Y:S01]  /*2d60*/  ISETP.NE.AND P1, PT, R47, RZ, PT ;  /* 0x000000ff2f00720c */ /* 0x000fe20003f25270 */
[----:B------:R-:W-:Y:S02]  /*2d70*/  @P6 IMAD.MOV.U32 R2, RZ, RZ, R35 ;  /* 0x000000ffff026224 */ /* 0x000fe400078e0023 */
[--C-:B------:R-:W-:Y:S01]  /*2d80*/  @P5 IMAD.MOV.U32 R3, RZ, RZ, R32.reuse ;  /* 0x000000ffff035224 */ /* 0x100fe200078e0020 */
[----:B------:R-:W2:Y:S01]  /*2d90*/  LDS.64 R34, [R44.X4+0x1d8] ;  /* 0x0001d8002c227984 */ /* 0x000ea20000004a00 */
[--C-:B------:R-:W-:Y:S01]  /*2da0*/  @P5 IMAD.MOV.U32 R2, RZ, RZ, R33.reuse ;  /* 0x000000ffff025224 */ /* 0x100fe200078e0021 */
[----:B------:R-:W-:Y:S01]  /*2db0*/  ISETP.EQ.AND P5, PT, R45, RZ, PT ;  /* 0x000000ff2d00720c */ /* 0x000fe20003fa2270 */
[----:B------:R-:W-:Y:S01]  /*2dc0*/  @P3 IMAD.MOV.U32 R16, RZ, RZ, R32 ;  /* 0x000000ffff103224 */ /* 0x000fe200078e0020 */
[----:B------:R-:W-:Y:S01]  /*2dd0*/  IADD3 R45, R41, 0xc, RZ ;  /* 0x0000000c292d7810 */ /* 0x000fe20007ffe0ff */
[----:B------:R-:W-:Y:S01]  /*2de0*/  @P3 IMAD.MOV.U32 R0, RZ, RZ, R33 ;  /* 0x000000ffff003224 */ /* 0x000fe200078e0021 */
[----:B------:R-:W-:-:S02]  /*2df0*/  ISETP.NE.AND P3, PT, R48, RZ, PT ;  /* 0x000000ff3000720c */ /* 0x000fc40003f65270 */
[----:B------:R-:W-:Y:S01]  /*2e00*/  IADD3 R41, R41, 0x10, RZ ;  /* 0x0000001029297810 */ /* 0x000fe20007ffe0ff */
[----:B------:R-:W-:Y:S01]  /*2e10*/  IMAD.SHL.U32 R45, R45, 0x4, RZ ;  /* 0x000000042d2d7824 */ /* 0x000fe200078e00ff */
[----:B------:R-:W-:Y:S01]  /*2e20*/  @P1 MOV R22, R33 ;  /* 0x0000002100161202 */ /* 0x000fe20000000f00 */
[----:B------:R-:W-:-:S03]  /*2e30*/  @P1 IMAD.MOV.U32 R21, RZ, RZ, R32 ;  /* 0x000000ffff151224 */ /* 0x000fc600078e0020 */
[C---:B------:R-:W-:Y:S01]  /*2e40*/  ISETP.EQ.AND P1, PT, R45.reuse, 0x40, PT ;  /* 0x000000402d00780c */ /* 0x040fe20003f22270 */
[--C-:B------:R-:W-:Y:S01]  /*2e50*/  @P5 IMAD.MOV.U32 R18, RZ, RZ, R33.reuse ;  /* 0x000000ffff125224 */ /* 0x100fe200078e0021 */
[C---:B------:R-:W-:Y:S02]  /*2e60*/  ISETP.EQ.AND P4, PT, R45.reuse, 0x78, PT ;  /* 0x000000782d00780c */ /* 0x040fe40003f82270 */
[C---:B------:R-:W-:Y:S01]  /*2e70*/  ISETP.EQ.AND P0, PT, R45.reuse, RZ, PT ;  /* 0x000000ff2d00720c */ /* 0x040fe20003f02270 */
[----:B------:R-:W-:Y:S01]  /*2e80*/  @P3 IMAD.MOV.U32 R19, RZ, RZ, R32 ;  /* 0x000000ffff133224 */ /* 0x000fe200078e0020 */
[C---:B------:R-:W-:Y:S01]  /*2e90*/  ISETP.EQ.AND P2, PT, R45.reuse, 0x48, PT ;  /* 0x000000482d00780c */ /* 0x040fe20003f42270 */
[----:B------:R-:W-:Y:S01]  /*2ea0*/  @P3 IMAD.MOV.U32 R20, RZ, RZ, R33 ;  /* 0x000000ffff143224 */ /* 0x000fe200078e0021 */
[----:B------:R-:W-:Y:S02]  /*2eb0*/  @P5 MOV R17, R32 ;  /* 0x0000002000115202 */ /* 0x000fe40000000f00 */
[C---:B------:R-:W-:Y:S01]  /*2ec0*/  ISETP.EQ.AND P6, PT, R45.reuse, 0x58, PT ;  /* 0x000000582d00780c */ /* 0x040fe20003fc2270 */
[----:B------:R-:W3:Y:S01]  /*2ed0*/  LDS.64 R32, [R44.X4+0x218] ;  /* 0x000218002c207984 */ /* 0x000ee20000004a00 */
[C---:B------:R-:W-:Y:S01]  /*2ee0*/  ISETP.EQ.AND P5, PT, R45.reuse, 0x38, PT ;  /* 0x000000382d00780c */ /* 0x040fe20003fa2270 */
[--C-:B0-----:R-:W-:Y:S01]  /*2ef0*/  @P1 IMAD.MOV.U32 R16, RZ, RZ, R38.reuse ;  /* 0x000000ffff101224 */ /* 0x101fe200078e0026 */
[----:B------:R-:W-:Y:S01]  /*2f00*/  @P1 MOV R0, R39 ;  /* 0x0000002700001202 */ /* 0x000fe20000000f00 */
[----:B------:R-:W-:Y:S01]  /*2f10*/  @P4 IMAD.MOV.U32 R29, RZ, RZ, R38 ;  /* 0x000000ffff1d4224 */ /* 0x000fe200078e0026 */
[C---:B------:R-:W-:Y:S01]  /*2f20*/  ISETP.EQ.AND P3, PT, R45.reuse, 0x8, PT ;  /* 0x000000082d00780c */ /* 0x040fe20003f62270 */
[----:B------:R-:W-:Y:S01]  /*2f30*/  @P4 IMAD.MOV.U32 R30, RZ, RZ, R39 ;  /* 0x000000ffff1e4224 */ /* 0x000fe200078e0027 */
[----:B------:R-:W-:Y:S01]  /*2f40*/  ISETP.EQ.AND P4, PT, R45, 0x50, PT ;  /* 0x000000502d00780c */ /* 0x000fe20003f82270 */
[----:B-1----:R-:W-:-:S02]  /*2f50*/  @P0 IMAD.MOV.U32 R16, RZ, RZ, R36 ;  /* 0x000000ffff100224 */ /* 0x002fc400078e0024 */
[----:B------:R-:W-:Y:S01]  /*2f60*/  @P0 IMAD.MOV.U32 R0, RZ, RZ, R37 ;  /* 0x000000ffff000224 */ /* 0x000fe200078e0025 */
[----:B------:R-:W-:Y:S01]  /*2f70*/  ISETP.EQ.AND P0, PT, R45, 0x10, PT ;  /* 0x000000102d00780c */ /* 0x000fe20003f02270 */
[--C-:B------:R-:W-:Y:S02]  /*2f80*/  @P2 IMAD.MOV.U32 R17, RZ, RZ, R38.reuse ;  /* 0x000000ffff112224 */ /* 0x100fe400078e0026 */
[--C-:B------:R-:W-:Y:S01]  /*2f90*/  @P2 IMAD.MOV.U32 R18, RZ, RZ, R39.reuse ;  /* 0x000000ffff122224 */ /* 0x100fe200078e0027 */
[----:B------:R-:W-:Y:S01]  /*2fa0*/  P2R R48, PR, RZ, 0x1 ;  /* 0x00000001ff307803 */ /* 0x000fe20000000000 */
[--C-:B------:R-:W-:Y:S01]  /*2fb0*/  @P6 IMAD.MOV.U32 R21, RZ, RZ, R38.reuse ;  /* 0x000000ffff156224 */ /* 0x100fe200078e0026 */
[----:B------:R-:W-:Y:S01]  /*2fc0*/  @P5 MOV R30, R37 ;  /* 0x00000025001e5202 */ /* 0x000fe20000000f00 */
[----:B------:R-:W-:Y:S02]  /*2fd0*/  @P6 IMAD.MOV.U32 R22, RZ, RZ, R39 ;  /* 0x000000ffff166224 */ /* 0x000fe400078e0027 */
[--C-:B------:R-:W-:Y:S01]  /*2fe0*/  @P4 IMAD.MOV.U32 R19, RZ, RZ, R38.reuse ;  /* 0x000000ffff134224 */ /* 0x100fe200078e0026 */
[----:B------:R-:W-:Y:S01]  /*2ff0*/  @P4 MOV R20, R39 ;  /* 0x0000002700144202 */ /* 0x000fe20000000f00 */
[----:B------:R-:W-:-:S02]  /*3000*/  @P5 IMAD.MOV.U32 R3, RZ, RZ, R38 ;  /* 0x000000ffff035224 */ /* 0x000fc400078e0026 */
[----:B------:R-:W-:Y:S02]  /*3010*/  @P0 IMAD.MOV.U32 R19, RZ, RZ, R36 ;  /* 0x000000ffff130224 */ /* 0x000fe400078e0024 */
[----:B------:R-:W-:Y:S01]  /*3020*/  @P0 IMAD.MOV.U32 R20, RZ, RZ, R37 ;  /* 0x000000ffff140224 */ /* 0x000fe200078e0025 */
[C---:B------:R-:W-:Y:S01]  /*3030*/  ISETP.EQ.AND P0, PT, R45.reuse, 0x68, PT ;  /* 0x000000682d00780c */ /* 0x040fe20003f02270 */
[----:B--2---:R-:W-:Y:S02]  /*3040*/  @P2 IMAD.MOV.U32 R19, RZ, RZ, R34 ;  /* 0x000000ffff132224 */ /* 0x004fe400078e0022 */
[----:B------:R-:W-:Y:S01]  /*3050*/  @P2 IMAD.MOV.U32 R20, RZ, RZ, R35 ;  /* 0x000000ffff142224 */ /* 0x000fe200078e0023 */
[----:B------:R-:W-:Y:S01]  /*3060*/  ISETP.EQ.AND P2, PT, R45, 0x18, PT ;  /* 0x000000182d00780c */ /* 0x000fe20003f42270 */
[----:B------:R-:W-:Y:S02]  /*3070*/  @P5 IMAD.MOV.U32 R2, RZ, RZ, R39 ;  /* 0x000000ffff025224 */ /* 0x000fe400078e0027 */
[----:B------:R-:W-:Y:S01]  /*3080*/  @P5 IMAD.MOV.U32 R29, RZ, RZ, R36 ;  /* 0x000000ffff1d5224 */ /* 0x000fe200078e0024 */
[----:B------:R-:W-:Y:S01]  /*3090*/  P2R R47, PR, RZ, 0x4 ;  /* 0x00000004ff2f7803 */ /* 0x000fe20000000000 */
[----:B------:R-:W-:-:S02]  /*30a0*/  @P5 IMAD.MOV.U32 R16, RZ, RZ, R34 ;  /* 0x000000ffff105224 */ /* 0x000fc400078e0022 */
[----:B------:R-:W-:Y:S01]  /*30b0*/  @P5 IMAD.MOV.U32 R0, RZ, RZ, R35 ;  /* 0x000000ffff005224 */ /* 0x000fe200078e0023 */
[C---:B------:R-:W-:Y:S01]  /*30c0*/  ISETP.EQ.AND P5, PT, R45.reuse, 0x60, PT ;  /* 0x000000602d00780c */ /* 0x040fe20003fa2270 */
[--C-:B------:R-:W-:Y:S02]  /*30d0*/  @P3 IMAD.MOV.U32 R17, RZ, RZ, R36.reuse ;  /* 0x000000ffff113224 */ /* 0x100fe400078e0024 */
[----:B------:R-:W-:Y:S01]  /*30e0*/  @P3 IMAD.MOV.U32 R18, RZ, RZ, R37 ;  /* 0x000000ffff123224 */ /* 0x000fe200078e0025 */
[----:B------:R-:W-:Y:S01]  /*30f0*/  @P1 MOV R18, R35 ;  /* 0x0000002300121202 */ /* 0x000fe20000000f00 */
[----:B------:R-:W-:Y:S01]  /*3100*/  @P2 IMAD.MOV.U32 R21, RZ, RZ, R36 ;  /* 0x000000ffff152224 */ /* 0x000fe200078e0024 */
[----:B------:R-:W-:Y:S01]  /*3110*/  @P2 MOV R22, R37 ;  /* 0x0000002500162202 */ /* 0x000fe20000000f00 */
[--C-:B------:R-:W-:Y:S01]  /*3120*/  @P4 IMAD.MOV.U32 R21, RZ, RZ, R34.reuse ;  /* 0x000000ffff154224 */ /* 0x100fe200078e0022 */
[C---:B------:R-:W-:Y:S01]  /*3130*/  ISETP.EQ.AND P2, PT, R45.reuse, -0x8, PT ;  /* 0xfffffff82d00780c */ /* 0x040fe20003f42270 */
[----:B------:R-:W-:Y:S01]  /*3140*/  @P4 IMAD.MOV.U32 R22, RZ, RZ, R35 ;  /* 0x000000ffff164224 */ /* 0x000fe200078e0023 */
[C---:B------:R-:W-:Y:S01]  /*3150*/  ISETP.EQ.AND P4, PT, R45.reuse, 0x28, PT ;  /* 0x000000282d00780c */ /* 0x040fe20003f82270 */
[----:B------:R-:W-:Y:S01]  /*3160*/  @P1 IMAD.MOV.U32 R17, RZ, RZ, R34 ;  /* 0x000000ffff111224 */ /* 0x000fe200078e0022 */
[----:B------:R-:W-:Y:S01]  /*3170*/  ISETP.EQ.AND P1, PT, R45, 0x20, PT ;  /* 0x000000202d00780c */ /* 0x000fe20003f22270 */
[----:B------:R-:W-:-:S02]  /*3180*/  @P0 IMAD.MOV.U32 R25, RZ, RZ, R38 ;  /* 0x000000ffff190224 */ /* 0x000fc400078e0026 */
[--C-:B------:R-:W-:Y:S02]  /*3190*/  @P0 IMAD.MOV.U32 R26, RZ, RZ, R39.reuse ;  /* 0x000000ffff1a0224 */ /* 0x100fe400078e0027 */
[--C-:B------:R-:W-:Y:S02]  /*31a0*/  @P5 IMAD.MOV.U32 R23, RZ, RZ, R38.reuse ;  /* 0x000000ffff175224 */ /* 0x100fe400078e0026 */
[----:B------:R-:W-:Y:S02]  /*31b0*/  @P5 IMAD.MOV.U32 R24, RZ, RZ, R39 ;  /* 0x000000ffff185224 */ /* 0x000fe400078e0027 */
[----:B------:R-:W-:Y:S02]  /*31c0*/  @P3 IMAD.MOV.U32 R15, RZ, RZ, R38 ;  /* 0x000000ffff0f3224 */ /* 0x000fe400078e0026 */
[--C-:B------:R-:W-:Y:S01]  /*31d0*/  @P4 IMAD.MOV.U32 R25, RZ, RZ, R36.reuse ;  /* 0x000000ffff194224 */ /* 0x100fe200078e0024 */
[-C--:B------:R-:W-:Y:S01]  /*31e0*/  @P4 MOV R26, R37.reuse ;  /* 0x00000025001a4202 */ /* 0x080fe20000000f00 */
[----:B------:R-:W-:Y:S01]  /*31f0*/  @P1 IMAD.MOV.U32 R23, RZ, RZ, R36 ;  /* 0x000000ffff171224 */ /* 0x000fe200078e0024 */
[----:B------:R-:W-:Y:S01]  /*3200*/  @P1 MOV R24, R37 ;  /* 0x0000002500181202 */ /* 0x000fe20000000f00 */
        /* <DEDUP_REMOVED lines=9> */
[--C-:B------:R-:W-:Y:S02]  /*32a0*/  @P4 IMAD.MOV.U32 R7, RZ, RZ, R38.reuse ;  /* 0x000000ffff074224 */ /* 0x100fe400078e0026 */
[----:B------:R-:W-:Y:S02]  /*32b0*/  @P5 IMAD.MOV.U32 R27, RZ, RZ, R38 ;  /* 0x000000ffff1b5224 */ /* 0x000fe400078e0026 */
[----:B------:R-:W-:Y:S02]  /*32c0*/  @P5 IMAD.MOV.U32 R28, RZ, RZ, R39 ;  /* 0x000000ffff1c5224 */ /* 0x000fe400078e0027 */
[----:B------:R-:W-:Y:S01]  /*32d0*/  @P6 IMAD.MOV.U32 R27, RZ, RZ, R36 ;  /* 0x000000ffff1b6224 */ /* 0x000fe200078e0024 */
[----:B------:R-:W-:Y:S01]  /*32e0*/  @P6 MOV R28, R37 ;  /* 0x00000025001c6202 */ /* 0x000fe20000000f00 */
[--C-:B------:R-:W-:Y:S01]  /*32f0*/  @P0 IMAD.MOV.U32 R27, RZ, RZ, R34.reuse ;  /* 0x000000ffff1b0224 */ /* 0x100fe200078e0022 */
[----:B------:R-:W-:Y:S01]  /*3300*/  @P6 MOV R4, R39 ;  /* 0x0000002700046202 */ /* 0x000fe20000000f00 */
[----:B------:R-:W-:Y:S01]  /*3310*/  @P0 IMAD.MOV.U32 R28, RZ, RZ, R35 ;  /* 0x000000ffff1c0224 */ /* 0x000fe200078e0023 */
[----:B------:R-:W-:Y:S01]  /*3320*/  ISETP.EQ.AND P0, PT, R45, RZ, PT ;  /* 0x000000ff2d00720c */ /* 0x000fe20003f02270 */
[----:B------:R-:W-:-:S02]  /*3330*/  @P5 IMAD.MOV.U32 R29, RZ, RZ, R34 ;  /* 0x000000ffff1d5224 */ /* 0x000fc400078e0022 */
[----:B------:R-:W-:Y:S01]  /*3340*/  @P5 IMAD.MOV.U32 R30, RZ, RZ, R35 ;  /* 0x000000ffff1e5224 */ /* 0x000fe200078e0023 */
[----:B------:R-:W-:Y:S01]  /*3350*/  ISETP.EQ.AND P5, PT, R45, -0x40, PT ;  /* 0xffffffc02d00780c */ /* 0x000fe20003fa2270 */
[----:B------:R-:W-:Y:S02]  /*3360*/  @P4 IMAD.MOV.U32 R6, RZ, RZ, R39 ;  /* 0x000000ffff064224 */ /* 0x000fe400078e0027 */
[----:B------:R-:W-:Y:S02]  /*3370*/  @P6 IMAD.MOV.U32 R5, RZ, RZ, R38 ;  /* 0x000000ffff056224 */ /* 0x000fe400078e0026 */
[--C-:B---3--:R-:W-:Y:S02]  /*3380*/  @P1 IMAD.MOV.U32 R25, RZ, RZ, R32.reuse ;  /* 0x000000ffff191224 */ /* 0x108fe400078e0020 */
[----:B------:R-:W-:Y:S02]  /*3390*/  @P4 IMAD.MOV.U32 R27, RZ, RZ, R32 ;  /* 0x000000ffff1b4224 */ /* 0x000fe400078e0020 */
[----:B------:R-:W-:Y:S01]  /*33a0*/  @P0 IMAD.MOV.U32 R40, RZ, RZ, R38 ;  /* 0x000000ffff280224 */ /* 0x000fe200078e0026 */
[----:B------:R-:W-:Y:S01]  /*33b0*/  @P0 MOV R31, R39 ;  /* 0x00000027001f0202 */ /* 0x000fe20000000f00 */
[----:B------:R-:W-:-:S02]  /*33c0*/  @P6 IMAD.MOV.U32 R29, RZ, RZ, R32 ;  /* 0x000000ffff1d6224 */ /* 0x000fc400078e0020 */
[----:B------:R-:W-:Y:S02]  /*33d0*/  @P5 IMAD.MOV.U32 R40, RZ, RZ, R36 ;  /* 0x000000ffff285224 */ /* 0x000fe400078e0024 */
[----:B------:R-:W-:Y:S02]  /*33e0*/  @P5 IMAD.MOV.U32 R31, RZ, RZ, R37 ;  /* 0x000000ffff1f5224 */ /* 0x000fe400078e0025 */
[----:B------:R-:W-:Y:S02]  /*33f0*/  @P2 IMAD.MOV.U32 R40, RZ, RZ, R34 ;  /* 0x000000ffff282224 */ /* 0x000fe400078e0022 */
[----:B------:R-:W-:Y:S01]  /*3400*/  @P2 IMAD.MOV.U32 R31, RZ, RZ, R35 ;  /* 0x000000ffff1f2224 */ /* 0x000fe200078e0023 */
[----:B------:R-:W-:Y:S01]  /*3410*/  ISETP.EQ.AND P2, PT, R45, -0x48, PT ;  /* 0xffffffb82d00780c */ /* 0x000fe20003f42270 */
[--C-:B------:R-:W-:Y:S02]  /*3420*/  @P1 IMAD.MOV.U32 R26, RZ, RZ, R33.reuse ;  /* 0x000000ffff1a1224 */ /* 0x100fe400078e0021 */
[----:B------:R-:W-:-:S02]  /*3430*/  @P4 IMAD.MOV.U32 R28, RZ, RZ, R33 ;  /* 0x000000ffff1c4224 */ /* 0x000fc400078e0021 */
[----:B------:R-:W-:-:S08]  /*3440*/  @P6 IMAD.MOV.U32 R30, RZ, RZ, R33 ;  /* 0x000000ffff1e6224 */ /* 0x000fd000078e0021 */
        /* <DEDUP_REMOVED lines=9> */
[----:B------:R-:W-:Y:S01]  /*34e0*/  ISETP.NE.AND P2, PT, R47, RZ, PT ;  /* 0x000000ff2f00720c */ /* 0x000fe20003f45270 */
[----:B------:R-:W-:Y:S01]  /*34f0*/  @P5 IMAD.MOV.U32 R14, RZ, RZ, R33 ;  /* 0x000000ffff0e5224 */ /* 0x000fe200078e0021 */
[----:B------:R-:W-:Y:S02]  /*3500*/  ISETP.EQ.AND P5, PT, R45, -0x30, PT ;  /* 0xffffffd02d00780c */ /* 0x000fe40003fa2270 */
[----:B------:R-:W-:-:S02]  /*3510*/  P2R R47, PR, RZ, 0x8 ;  /* 0x00000008ff2f7803 */ /* 0x000fc40000000000 */
[----:B------:R-:W-:-:S05]  /*3520*/  P2R R44, PR, RZ, 0x1 ;  /* 0x00000001ff2c7803 */ /* 0x000fca0000000000 */
[----:B------:R-:W-:Y:S02]  /*3530*/  @P0 IMAD.MOV.U32 R13, RZ, RZ, R38 ;  /* 0x000000ffff0d0224 */ /* 0x000fe400078e0026 */
[----:B------:R-:W-:Y:S01]  /*3540*/  @P0 IMAD.MOV.U32 R12, RZ, RZ, R39 ;  /* 0x000000ffff0c0224 */ /* 0x000fe200078e0027 */
[----:B------:R-:W-:Y:S01]  /*3550*/  @P2 MOV R10, R39 ;  /* 0x00000027000a2202 */ /* 0x000fe20000000f00 */
[----:B------:R-:W-:Y:S01]  /*3560*/  @P5 IMAD.MOV.U32 R13, RZ, RZ, R36 ;  /* 0x000000ffff0d5224 */ /* 0x000fe200078e0024 */
[----:B------:R-:W-:Y:S01]  /*3570*/  @P5 MOV R12, R37 ;  /* 0x00000025000c5202 */ /* 0x000fe20000000f00 */
[----:B------:R-:W-:Y:S02]  /*3580*/  @P3 IMAD.MOV.U32 R13, RZ, RZ, R34 ;  /* 0x000000ffff0d3224 */ /* 0x000fe400078e0022 */
[----:B------:R-:W-:Y:S01]  /*3590*/  @P3 IMAD.MOV.U32 R12, RZ, RZ, R35 ;  /* 0x000000ffff0c3224 */ /* 0x000fe200078e0023 */
[----:B------:R-:W-:Y:S01]  /*35a0*/  ISETP.EQ.AND P3, PT, R45, -0x38, PT ;  /* 0xffffffc82d00780c */ /* 0x000fe20003f62270 */
[----:B------:R-:W-:-:S02]  /*35b0*/  @P2 IMAD.MOV.U32 R11, RZ, RZ, R38 ;  /* 0x000000ffff0b2224 */ /* 0x000fc400078e0026 */
[----:B------:R-:W-:Y:S02]  /*35c0*/  @P2 IMAD.MOV.U32 R23, RZ, RZ, R32 ;  /* 0x000000ffff172224 */ /* 0x000fe400078e0020 */
[----:B------:R-:W-:-:S08]  /*35d0*/  @P2 IMAD.MOV.U32 R24, RZ, RZ, R33 ;  /* 0x000000ffff182224 */ /* 0x000fd000078e0021 */
        /* <DEDUP_REMOVED lines=21> */
[----:B------:R-:W-:Y:S02]  /*3730*/  @P1 IMAD.MOV.U32 R6, RZ, RZ, R35 ;  /* 0x000000ffff061224 */ /* 0x000fe400078e0023 */
[----:B------:R-:W-:Y:S02]  /*3740*/  @P5 IMAD.MOV.U32 R7, RZ, RZ, R32 ;  /* 0x000000ffff075224 */ /* 0x000fe400078e0020 */
[----:B------:R-:W-:Y:S01]  /*3750*/  @P5 IMAD.MOV.U32 R6, RZ, RZ, R33 ;  /* 0x000000ffff065224 */ /* 0x000fe200078e0021 */
[----:B------:R-:W-:-:S03]  /*3760*/  ISETP.EQ.AND P5, PT, R45, -0x10, PT ;  /* 0xfffffff02d00780c */ /* 0x000fc60003fa2270 */
[----:B------:R-:W-:Y:S02]  /*3770*/  @P3 IMAD.MOV.U32 R3, RZ, RZ, R36 ;  /* 0x000000ffff033224 */ /* 0x000fe400078e0024 */
[----:B------:R-:W-:Y:S02]  /*3780*/  @P3 IMAD.MOV.U32 R2, RZ, RZ, R37 ;  /* 0x000000ffff023224 */ /* 0x000fe400078e0025 */
[----:B------:R-:W-:Y:S02]  /*3790*/  @P3 IMAD.MOV.U32 R16, RZ, RZ, R32 ;  /* 0x000000ffff103224 */ /* 0x000fe400078e0020 */
[----:B------:R-:W-:Y:S01]  /*37a0*/  @P3 IMAD.MOV.U32 R0, RZ, RZ, R33 ;  /* 0x000000ffff003224 */ /* 0x000fe200078e0021 */
[----:B------:R-:W-:Y:S01]  /*37b0*/  ISETP.NE.AND P3, PT, R47, RZ, PT ;  /* 0x000000ff2f00720c */ /* 0x000fe20003f65270 */
[----:B------:R-:W-:Y:S02]  /*37c0*/  @P6 IMAD.MOV.U32 R3, RZ, RZ, R34 ;  /* 0x000000ffff036224 */ /* 0x000fe400078e0022 */
[----:B------:R-:W-:-:S02]  /*37d0*/  @P5 IMAD.MOV.U32 R5, RZ, RZ, R36 ;  /* 0x000000ffff055224 */ /* 0x000fc400078e0024 */
[----:B------:R-:W-:Y:S02]  /*37e0*/  @P5 IMAD.MOV.U32 R4, RZ, RZ, R37 ;  /* 0x000000ffff045224 */ /* 0x000fe400078e0025 */
[----:B------:R-:W-:Y:S02]  /*37f0*/  @P4 IMAD.MOV.U32 R5, RZ, RZ, R34 ;  /* 0x000000ffff054224 */ /* 0x000fe400078e0022 */
[--C-:B------:R-:W-:Y:S01]  /*3800*/  @P4 IMAD.MOV.U32 R4, RZ, RZ, R35.reuse ;  /* 0x000000ffff044224 */ /* 0x100fe200078e0023 */
[-C--:B------:R-:W-:Y:S01]  /*3810*/  @P0 MOV R4, R33.reuse ;  /* 0x0000002100040202 */ /* 0x080fe20000000f00 */
[----:B------:R-:W-:Y:S01]  /*3820*/  @P6 IMAD.MOV.U32 R2, RZ, RZ, R35 ;  /* 0x000000ffff026224 */ /* 0x000fe200078e0023 */
[----:B------:R-:W-:Y:S01]  /*3830*/  @P5 MOV R2, R33 ;  /* 0x0000002100025202 */ /* 0x000fe20000000f00 */
[--C-:B------:R-:W-:Y:S02]  /*3840*/  @P3 IMAD.MOV.U32 R19, RZ, RZ, R32.reuse ;  /* 0x000000ffff133224 */ /* 0x100fe400078e0020 */
[----:B------:R-:W-:Y:S01]  /*3850*/  @P3 IMAD.MOV.U32 R20, RZ, RZ, R33 ;  /* 0x000000ffff143224 */ /* 0x000fe200078e0021 */
[----:B------:R-:W-:Y:S01]  /*3860*/  ISETP.GT.AND P3, PT, R42, 0xc, PT ;  /* 0x0000000c2a00780c */ /* 0x000fe20003f64270 */
[--C-:B------:R-:W-:Y:S01]  /*3870*/  @P0 IMAD.MOV.U32 R5, RZ, RZ, R32.reuse ;  /* 0x000000ffff050224 */ /* 0x100fe200078e0020 */
[----:B------:R-:W-:Y:S01]  /*3880*/  ISETP.NE.AND P0, PT, R44, RZ, PT ;  /* 0x000000ff2c00720c */ /* 0x000fe20003f05270 */
[----:B------:R-:W-:Y:S01]  /*3890*/  @P5 IMAD.MOV.U32 R3, RZ, RZ, R32 ;  /* 0x000000ffff035224 */ /* 0x000fe200078e0020 */
[----:B------:R-:W-:-:S11]  /*38a0*/  ISETP.EQ.AND P5, PT, R45, RZ, PT ;  /* 0x000000ff2d00720c */ /* 0x000fd60003fa2270 */
[----:B------:R-:W-:Y:S02]  /*38b0*/  @P0 MOV R21, R32 ;  /* 0x0000002000150202 */ /* 0x000fe40000000f00 */
[----:B------:R-:W-:Y:S01]  /*38c0*/  @P5 IMAD.MOV.U32 R17, RZ, RZ, R32 ;  /* 0x000000ffff115224 */ /* 0x000fe200078e0020 */
[----:B------:R-:W-:Y:S01]  /*38d0*/  @P0 MOV R22, R33 ;  /* 0x0000002100160202 */ /* 0x000fe20000000f00 */
[----:B------:R-:W-:Y:S01]  /*38e0*/  @P5 IMAD.MOV.U32 R18, RZ, RZ, R33 ;  /* 0x000000ffff125224 */ /* 0x000fe200078e0021 */
[----:B------:R-:W-:Y:S01]  /*38f0*/  @!P3 CALL.REL.NOINC `(.L_x_53371) ;  /* 0x000000100000b944 */ /* 0x000fe20003c00000 */
[----:B------:R-:W-:Y:S05]  /*3900*/  BRA `(.L_x_53372) ;  /* 0xffffd4c000007947 */ /* 0x000fea000383ffff */
.L_x_53371:
[----:B------:R-:W-:-:S13]  /*3910*/  ISETP.GT.AND P0, PT, R42, 0x4, PT ;  /* 0x000000042a00780c */ /* 0x000fda0003f04270 */
[----:B------:R-:W-:Y:S05]  /*3920*/  @!P0 BRA `(.L_x_53373) ;  /* 0x000015a000008947 */ /* 0x000fea0003800000 */
[----:B------:R-:W0:Y:S01]  /*3930*/  S2R R32, SR_TID.X ;  /* 0x0000000000207919 */ /* 0x000e220000002100 */
[----:B------:R-:W-:Y:S01]  /*3940*/  IMAD.SHL.U32 R48, R41, 0x4, RZ ;  /* 0x0000000429307824 */ /* 0x000fe200078e00ff */
[----:B------:R-:W-:Y:S02]  /*3950*/  LOP3.LUT R46, R46, 0xfffffff7, RZ, 0xc0, !PT ;  /* 0xfffffff72e2e7812 */ /* 0x000fe400078ec0ff */
[----:B------:R-:W-:Y:S02]  /*3960*/  IADD3 R42, R42, -0x8, RZ ;  /* 0xfffffff82a2a7810 */ /* 0x000fe40007ffe0ff */
[C---:B------:R-:W-:Y:S02]  /*3970*/  ISETP.EQ.AND P0, PT, R48.reuse, 0x40, PT ;  /* 0x000000403000780c */ /* 0x040fe40003f02270 */
[C---:B------:R-:W-:Y:S02]  /*3980*/  ISETP.EQ.AND P4, PT, R48.reuse, 0x78, PT ;  /* 0x000000783000780c */ /* 0x040fe40003f82270 */
[----:B------:R-:W-:-:S02]  /*3990*/  ISETP.EQ.AND P3, PT, R48, RZ, PT ;  /* 0x000000ff3000720c */ /* 0x000fc40003f62270 */
[C---:B------:R-:W-:Y:S02]  /*39a0*/  ISETP.EQ.AND P2, PT, R48.reuse, 0x38, PT ;  /* 0x000000383000780c */ /* 0x040fe40003f42270 */
[C---:B------:R-:W-:Y:S02]  /*39b0*/  ISETP.EQ.AND P6, PT, R48.reuse, 0x50, PT ;  /* 0x000000503000780c */ /* 0x040fe40003fc2270 */
[C---:B------:R-:W-:Y:S02]  /*39c0*/  ISETP.EQ.AND P5, PT, R48.reuse, 0x48, PT ;  /* 0x000000483000780c */ /* 0x040fe40003fa2270 */
[----:B------:R-:W-:Y:S02]  /*39d0*/  ISETP.EQ.AND P1, PT, R48, 0x8, PT ;  /* 0x000000083000780c */ /* 0x000fe40003f22270 */
[----:B------:R-:W-:Y:S01]  /*39e0*/  P2R R39, PR, RZ, 0x8 ;  /* 0x00000008ff277803 */ /* 0x000fe20000000000 */
[----:B0-----:R-:W-:-:S05]  /*39f0*/  IMAD R47, R32, 0x22, R41 ;  /* 0x00000022202f7824 */ /* 0x001fca00078e0229 */
[----:B------:R-:W0:Y:S04]  /*3a00*/  LDS.64 R36, [R47.X4+0x1a0] ;  /* 0x0001a0002f247984 */ /* 0x000e280000004a00 */
[----:B------:R-:W1:Y:S04]  /*3a10*/  LDS.64 R34, [R47.X4+0x1e0] ;  /* 0x0001e0002f227984 */ /* 0x000e680000004a00 */
[----:B------:R-:W2:Y:S04]  /*3a20*/  LDS.64 R32, [R47.X4+0x1a8] ;  /* 0x0001a8002f207984 */ /* 0x000ea80000004a00 */
[----:B------:R-:W3:Y:S01]  /*3a30*/  LDS.64 R44, [R47.X4+0x1e8] ;  /* 0x0001e8002f2c7984 */ /* 0x000ee20000004a00 */
[----:B0-----:R-:W-:Y:S01]  /*3a40*/  @P0 IMAD.MOV.U32 R16, RZ, RZ, R36 ;  /* 0x000000ffff100224 */ /* 0x001fe200078e0024 */
[----:B------:R-:W-:Y:S01]  /*3a50*/  @P0 MOV R0, R37 ;  /* 0x0000002500000202 */ /* 0x000fe20000000f00 */
[----:B------:R-:W-:Y:S01]  /*3a60*/  @P4 IMAD.MOV.U32 R30, RZ, RZ, R37 ;  /* 0x000000ffff1e4224 */ /* 0x000fe200078e0025 */
[-C--:B------:R-:W-:Y:S01]  /*3a70*/  @P4 MOV R29, R36.reuse ;  /* 0x00000024001d4202 */ /* 0x080fe20000000f00 */
[----:B-1----:R-:W-:Y:S01]  /*3a80*/  @P3 IMAD.MOV.U32 R16, RZ, RZ, R34 ;  /* 0x000000ffff103224 */ /* 0x002fe200078e0022 */
[----:B------:R-:W-:Y:S01]  /*3a90*/  @P6 MOV R19, R36 ;  /* 0x0000002400136202 */ /* 0x000fe20000000f00 */
[----:B------:R-:W-:Y:S01]  /*3aa0*/  @P3 IMAD.MOV.U32 R0, RZ, RZ, R35 ;  /* 0x000000ffff003224 */ /* 0x000fe200078e0023 */
[----:B------:R-:W-:Y:S01]  /*3ab0*/  ISETP.EQ.AND P4, PT, R48, 0x58, PT ;  /* 0x000000583000780c */ /* 0x000fe20003f82270 */
[----:B------:R-:W-:-:S02]  /*3ac0*/  @P2 IMAD.MOV.U32 R3, RZ, RZ, R36 ;  /* 0x000000ffff032224 */ /* 0x000fc400078e0024 */
[----:B------:R-:W-:Y:S02]  /*3ad0*/  @P2 IMAD.MOV.U32 R2, RZ, RZ, R37 ;  /* 0x000000ffff022224 */ /* 0x000fe400078e0025 */
[----:B------:R-:W-:Y:S02]  /*3ae0*/  @P2 IMAD.MOV.U32 R29, RZ, RZ, R34 ;  /* 0x000000ffff1d2224 */ /* 0x000fe400078e0022 */
[----:B------:R-:W-:Y:S02]  /*3af0*/  @P2 IMAD.MOV.U32 R30, RZ, RZ, R35 ;  /* 0x000000ffff1e2224 */ /* 0x000fe400078e0023 */
[----:B--2---:R-:W-:Y:S02]  /*3b00*/  @P2 IMAD.MOV.U32 R16, RZ, RZ, R32 ;  /* 0x000000ffff102224 */ /* 0x004fe400078e0020 */
[----:B------:R-:W-:Y:S01]  /*3b10*/  @P2 IMAD.MOV.U32 R0, RZ, RZ, R33 ;  /* 0x000000ffff002224 */ /* 0x000fe200078e0021 */
[----:B------:R-:W-:Y:S01]  /*3b20*/  ISETP.EQ.AND P2, PT, R48, 0x10, PT ;  /* 0x000000103000780c */ /* 0x000fe20003f42270 */
[----:B------:R-:W-:-:S02]  /*3b30*/  @P6 IMAD.MOV.U32 R20, RZ, RZ, R37 ;  /* 0x000000ffff146224 */ /* 0x000fc400078e0025 */
[----:B------:R-:W-:Y:S01]  /*3b40*/  @P5 IMAD.MOV.U32 R17, RZ, RZ, R36 ;  /* 0x000000ffff115224 */ /* 0x000fe200078e0024 */
[----:B------:R-:W-:Y:S01]  /*3b50*/  P2R R38, PR, RZ, 0x4 ;  /* 0x00000004ff267803 */ /* 0x000fe20000000000 */
[--C-:B------:R-:W-:Y:S01]  /*3b60*/  @P5 IMAD.MOV.U32 R18, RZ, RZ, R37.reuse ;  /* 0x000000ffff125224 */ /* 0x100fe200078e0025 */
[----:B------:R-:W-:Y:S01]  /*3b70*/  @P1 MOV R18, R35 ;  /* 0x0000002300121202 */ /* 0x000fe20000000f00 */
[----:B------:R-:W-:Y:S02]  /*3b80*/  @P1 IMAD.MOV.U32 R17, RZ, RZ, R34 ;  /* 0x000000ffff111224 */ /* 0x000fe400078e0022 */
[----:B------:R-:W-:Y:S02]  /*3b90*/  @P4 IMAD.MOV.U32 R21, RZ, RZ, R36 ;  /* 0x000000ffff154224 */ /* 0x000fe400078e0024 */
[----:B------:R-:W-:Y:S02]  /*3ba0*/  @P4 IMAD.MOV.U32 R22, RZ, RZ, R37 ;  /* 0x000000ffff164224 */ /* 0x000fe400078e0025 */
[----:B------:R-:W-:-:S02]  /*3bb0*/  @P2 IMAD.MOV.U32 R19, RZ, RZ, R34 ;  /* 0x000000ffff132224 */ /* 0x000fc400078e0022 */
[----:B------:R-:W-:Y:S01]  /*3bc0*/  @P2 IMAD.MOV.U32 R20, RZ, RZ, R35 ;  /* 0x000000ffff142224 */ /* 0x000fe200078e0023 */
[C---:B------:R-:W-:Y:S01]  /*3bd0*/  ISETP.EQ.AND P2, PT, R48.reuse, 0x20, PT ;  /* 0x000000203000780c */ /* 0x040fe20003f42270 */
        /* <DEDUP_REMOVED lines=9> */
[--C-:B------:R-:W-:Y:S02]  /*3c70*/  @P1 IMAD.MOV.U32 R14, RZ, RZ, R37.reuse ;  /* 0x000000ffff0e1224 */ /* 0x100fe400078e0025 */
[----:B------:R-:W-:Y:S01]  /*3c80*/  @P5 MOV R23, R36 ;  /* 0x0000002400175202 */ /* 0x000fe20000000f00 */
[----:B------:R-:W-:Y:S02]  /*3c90*/  @P5 IMAD.MOV.U32 R24, RZ, RZ, R37 ;  /* 0x000000ffff185224 */ /* 0x000fe400078e0025 */
[----:B------:R-:W-:Y:S01]  /*3ca0*/  @P2 IMAD.MOV.U32 R23, RZ, RZ, R34 ;  /* 0x000000ffff172224 */ /* 0x000fe200078e0022 */
[----:B------:R-:W-:Y:S01]  /*3cb0*/  @P0 MOV R21, R34 ;  /* 0x0000002200150202 */ /* 0x000fe20000000f00 */
[----:B------:R-:W-:Y:S01]  /*3cc0*/  @P2 IMAD.MOV.U32 R24, RZ, RZ, R35 ;  /* 0x000000ffff182224 */ /* 0x000fe200078e0023 */
[----:B------:R-:W-:Y:S01]  /*3cd0*/  ISETP.EQ.AND P2, PT, R48, 0x68, PT ;  /* 0x000000683000780c */ /* 0x000fe20003f42270 */
[----:B------:R-:W-:-:S02]  /*3ce0*/  @P4 IMAD.MOV.U32 R23, RZ, RZ, R32 ;  /* 0x000000ffff174224 */ /* 0x000fc400078e0020 */
[----:B------:R-:W-:Y:S01]  /*3cf0*/  @P4 IMAD.MOV.U32 R24, RZ, RZ, R33 ;  /* 0x000000ffff184224 */ /* 0x000fe200078e0021 */
[C---:B------:R-:W-:Y:S01]  /*3d00*/  ISETP.EQ.AND P4, PT, R48.reuse, 0x28, PT ;  /* 0x000000283000780c */ /* 0x040fe20003f82270 */
[----:B------:R-:W-:Y:S02]  /*3d10*/  @P0 IMAD.MOV.U32 R22, RZ, RZ, R35 ;  /* 0x000000ffff160224 */ /* 0x000fe400078e0023 */
[----:B------:R-:W-:Y:S02]  /*3d20*/  @P6 IMAD.MOV.U32 R21, RZ, RZ, R32 ;  /* 0x000000ffff156224 */ /* 0x000fe400078e0020 */
[----:B------:R-:W-:Y:S01]  /*3d30*/  @P6 IMAD.MOV.U32 R22, RZ, RZ, R33 ;  /* 0x000000ffff166224 */ /* 0x000fe200078e0021 */
[----:B------:R-:W-:Y:S01]  /*3d40*/  ISETP.EQ.AND P6, PT, R48, 0x30, PT ;  /* 0x000000303000780c */ /* 0x000fe20003fc2270 */
[----:B------:R-:W-:Y:S02]  /*3d50*/  @P0 IMAD.MOV.U32 R11, RZ, RZ, R36 ;  /* 0x000000ffff0b0224 */ /* 0x000fe400078e0024 */
[----:B------:R-:W-:Y:S01]  /*3d60*/  @P2 MOV R25, R36 ;  /* 0x0000002400192202 */ /* 0x000fe20000000f00 */
[----:B------:R-:W-:-:S02]  /*3d70*/  @P2 IMAD.MOV.U32 R26, RZ, RZ, R37 ;  /* 0x000000ffff1a2224 */ /* 0x000fc400078e0025 */
[----:B------:R-:W-:Y:S01]  /*3d80*/  @P0 IMAD.MOV.U32 R10, RZ, RZ, R37 ;  /* 0x000000ffff0a0224 */ /* 0x000fe200078e0025 */
[----:B------:R-:W-:Y:S01]  /*3d90*/  @P4 MOV R7, R36 ;  /* 0x0000002400074202 */ /* 0x000fe20000000f00 */
[----:B------:R-:W-:Y:S02]  /*3da0*/  @P4 IMAD.MOV.U32 R25, RZ, RZ, R34 ;  /* 0x000000ffff194224 */ /* 0x000fe400078e0022 */
[----:B------:R-:W-:Y:S02]  /*3db0*/  @P4 IMAD.MOV.U32 R26, RZ, RZ, R35 ;  /* 0x000000ffff1a4224 */ /* 0x000fe400078e0023 */
[----:B------:R-:W-:Y:S02]  /*3dc0*/  @P5 IMAD.MOV.U32 R25, RZ, RZ, R32 ;  /* 0x000000ffff195224 */ /* 0x000fe400078e0020 */
[----:B------:R-:W-:Y:S01]  /*3dd0*/  @P5 IMAD.MOV.U32 R26, RZ, RZ, R33 ;  /* 0x000000ffff1a5224 */ /* 0x000fe200078e0021 */
[----:B------:R-:W-:Y:S01]  /*3de0*/  ISETP.EQ.AND P5, PT, R48, 0x70, PT ;  /* 0x000000703000780c */ /* 0x000fe20003fa2270 */
[----:B------:R-:W-:-:S02]  /*3df0*/  @P4 IMAD.MOV.U32 R6, RZ, RZ, R37 ;  /* 0x000000ffff064224 */ /* 0x000fc400078e0025 */
[----:B------:R-:W-:Y:S02]  /*3e00*/  @P6 IMAD.MOV.U32 R5, RZ, RZ, R36 ;  /* 0x000000ffff056224 */ /* 0x000fe400078e0024 */
[----:B------:R-:W-:Y:S02]  /*3e10*/  @P6 IMAD.MOV.U32 R4, RZ, RZ, R37 ;  /* 0x000000ffff046224 */ /* 0x000fe400078e0025 */
[----:B---3--:R-:W-:Y:S02]  /*3e20*/  @P0 IMAD.MOV.U32 R23, RZ, RZ, R44 ;  /* 0x000000ffff170224 */ /* 0x008fe400078e002c */
[----:B------:R-:W-:-:S04]  /*3e30*/  @P0 IMAD.MOV.U32 R24, RZ, RZ, R45 ;  /* 0x000000ffff180224 */ /* 0x000fc800078e002d */
[----:B------:R-:W-:Y:S01]  /*3e40*/  @P5 MOV R27, R36 ;  /* 0x00000024001b5202 */ /* 0x000fe20000000f00 */
[----:B------:R-:W-:Y:S01]  /*3e50*/  @P5 IMAD.MOV.U32 R28, RZ, RZ, R37 ;  /* 0x000000ffff1c5224 */ /* 0x000fe200078e0025 */
[----:B------:R-:W-:Y:S01]  /*3e60*/  @P5 MOV R29, R32 ;  /* 0x00000020001d5202 */ /* 0x000fe20000000f00 */
[----:B------:R-:W-:Y:S02]  /*3e70*/  @P6 IMAD.MOV.U32 R27, RZ, RZ, R34 ;  /* 0x000000ffff1b6224 */ /* 0x000fe400078e0022 */
[----:B------:R-:W-:Y:S02]  /*3e80*/  @P6 IMAD.MOV.U32 R28, RZ, RZ, R35 ;  /* 0x000000ffff1c6224 */ /* 0x000fe400078e0023 */
[--C-:B------:R-:W-:Y:S01]  /*3e90*/  @P5 IMAD.MOV.U32 R30, RZ, RZ, R33.reuse ;  /* 0x000000ffff1e5224 */ /* 0x100fe200078e0021 */
[C---:B------:R-:W-:Y:S01]  /*3ea0*/  ISETP.EQ.AND P5, PT, R48.reuse, -0x40, PT ;  /* 0xffffffc03000780c */ /* 0x040fe20003fa2270 */
[----:B------:R-:W-:Y:S01]  /*3eb0*/  @P2 IMAD.MOV.U32 R27, RZ, RZ, R32 ;  /* 0x000000ffff1b2224 */ /* 0x000fe200078e0020 */
[----:B------:R-:W-:Y:S01]  /*3ec0*/  @P4 MOV R27, R44 ;  /* 0x0000002c001b4202 */ /* 0x000fe20000000f00 */
[----:B------:R-:W-:Y:S01]  /*3ed0*/  @P2 IMAD.MOV.U32 R28, RZ, RZ, R33 ;  /* 0x000000ffff1c2224 */ /* 0x000fe200078e0021 */
[----:B------:R-:W-:Y:S01]  /*3ee0*/  ISETP.EQ.AND P2, PT, R48, -0x8, PT ;  /* 0xfffffff83000780c */ /* 0x000fe20003f42270 */
[----:B------:R-:W-:-:S02]  /*3ef0*/  @P4 IMAD.MOV.U32 R28, RZ, RZ, R45 ;  /* 0x000000ffff1c4224 */ /* 0x000fc400078e002d */
[----:B------:R-:W-:Y:S02]  /*3f00*/  @P6 IMAD.MOV.U32 R29, RZ, RZ, R44 ;  /* 0x000000ffff1d6224 */ /* 0x000fe400078e002c */
[----:B------:R-:W-:-:S04]  /*3f10*/  @P6 IMAD.MOV.U32 R30, RZ, RZ, R45 ;  /* 0x000000ffff1e6224 */ /* 0x000fc800078e002d */
[----:B------:R-:W-:Y:S02]  /*3f20*/  @P5 IMAD.MOV.U32 R40, RZ, RZ, R34 ;  /* 0x000000ffff285224 */ /* 0x000fe400078e0022 */
[----:B------:R-:W-:Y:S02]  /*3f30*/  @P5 IMAD.MOV.U32 R31, RZ, RZ, R35 ;  /* 0x000000ffff1f5224 */ /* 0x000fe400078e0023 */
[----:B------:R-:W-:Y:S01]  /*3f40*/  @P2 MOV R40, R32 ;  /* 0x0000002000282202 */ /* 0x000fe20000000f00 */
        /* <DEDUP_REMOVED lines=8> */
[----:B------:R-:W-:Y:S01]  /*3fd0*/  @P3 IMAD.MOV.U32 R15, RZ, RZ, R32 ;  /* 0x000000ffff0f3224 */ /* 0x000fe200078e0020 */
[----:B------:R-:W-:Y:S01]  /*3fe0*/  P2R R38, PR, RZ, 0x2 ;  /* 0x00000002ff267803 */ /* 0x000fe20000000000 */
[----:B------:R-:W-:Y:S01]  /*3ff0*/  @P3 IMAD.MOV.U32 R14, RZ, RZ, R33 ;  /* 0x000000ffff0e3224 */ /* 0x000fe200078e0021 */
[C---:B------:R-:W-:Y:S01]  /*4000*/  ISETP.EQ.AND P3, PT, R48.reuse, -0x38, PT ;  /* 0xffffffc83000780c */ /* 0x040fe20003f62270 */
[----:B------:R-:W-:Y:S02]  /*4010*/  @P5 IMAD.MOV.U32 R15, RZ, RZ, R44 ;  /* 0x000000ffff0f5224 */ /* 0x000fe400078e002c */
[----:B------:R-:W-:Y:S01]  /*4020*/  @P5 IMAD.MOV.U32 R14, RZ, RZ, R45 ;  /* 0x000000ffff0e5224 */ /* 0x000fe200078e002d */
[----:B------:R-:W-:-:S05]  /*4030*/  ISETP.EQ.AND P5, PT, R48, -0x30, PT ;  /* 0xffffffd03000780c */ /* 0x000fca0003fa2270 */
[----:B------:R-:W-:Y:S01]  /*4040*/  @P2 MOV R13, R36 ;  /* 0x00000024000d2202 */ /* 0x000fe20000000f00 */
[----:B------:R-:W-:Y:S02]  /*4050*/  @P2 IMAD.MOV.U32 R12, RZ, RZ, R37 ;  /* 0x000000ffff0c2224 */ /* 0x000fe400078e0025 */
[----:B------:R-:W-:Y:S02]  /*4060*/  @P2 IMAD.MOV.U32 R21, RZ, RZ, R44 ;  /* 0x000000ffff152224 */ /* 0x000fe400078e002c */
[----:B------:R-:W-:-:S03]  /*4070*/  @P2 IMAD.MOV.U32 R22, RZ, RZ, R45 ;  /* 0x000000ffff162224 */ /* 0x000fc600078e002d */
[----:B------:R-:W-:Y:S02]  /*4080*/  @P5 IMAD.MOV.U32 R13, RZ, RZ, R34 ;  /* 0x000000ffff0d5224 */ /* 0x000fe400078e0022 */
[----:B------:R-:W-:Y:S02]  /*4090*/  @P5 IMAD.MOV.U32 R12, RZ, RZ, R35 ;  /* 0x000000ffff0c5224 */ /* 0x000fe400078e0023 */
[----:B------:R-:W-:Y:S01]  /*40a0*/  @P1 IMAD.MOV.U32 R13, RZ, RZ, R32 ;  /* 0x000000ffff0d1224 */ /* 0x000fe200078e0020 */
[----:B------:R-:W-:Y:S01]  /*40b0*/  @P3 MOV R13, R44 ;  /* 0x0000002c000d3202 */ /* 0x000fe20000000f00 */
[----:B------:R-:W-:Y:S01]  /*40c0*/  @P1 IMAD.MOV.U32 R12, RZ, RZ, R33 ;  /* 0x000000ffff0c1224 */ /* 0x000fe200078e0021 */
[C---:B------:R-:W-:Y:S01]  /*40d0*/  ISETP.EQ.AND P1, PT, R48.reuse, -0x28, PT ;  /* 0xffffffd83000780c */ /* 0x040fe20003f22270 */
[----:B------:R-:W-:Y:S01]  /*40e0*/  @P3 IMAD.MOV.U32 R12, RZ, RZ, R45 ;  /* 0x000000ffff0c3224 */ /* 0x000fe200078e002d */
[----:B------:R-:W-:-:S11]  /*40f0*/  ISETP.EQ.AND P3, PT, R48, 0x20, PT ;  /* 0x000000203000780c */ /* 0x000fd60003f62270 */
[----:B------:R-:W-:Y:S01]  /*4100*/  @P1 IMAD.MOV.U32 R11, RZ, RZ, R34 ;  /* 0x000000ffff0b1224 */ /* 0x000fe200078e0022 */
[----:B------:R-:W-:Y:S01]  /*4110*/  @P2 MOV R11, R32 ;  /* 0x00000020000b2202 */ /* 0x000fe20000000f00 */
[----:B------:R-:W-:Y:S02]  /*4120*/  @P1 IMAD.MOV.U32 R10, RZ, RZ, R35 ;  /* 0x000000ffff0a1224 */ /* 0x000fe400078e0023 */
[----:B------:R-:W-:Y:S02]  /*4130*/  @P2 IMAD.MOV.U32 R10, RZ, RZ, R33 ;  /* 0x000000ffff0a2224 */ /* 0x000fe400078e0021 */
[----:B------:R-:W-:Y:S02]  /*4140*/  @P5 IMAD.MOV.U32 R11, RZ, RZ, R44 ;  /* 0x000000ffff0b5224 */ /* 0x000fe400078e002c */
[----:B------:R-:W-:Y:S01]  /*4150*/  @P5 IMAD.MOV.U32 R10, RZ, RZ, R45 ;  /* 0x000000ffff0a5224 */ /* 0x000fe200078e002d */
[----:B------:R-:W-:Y:S01]  /*4160*/  ISETP.EQ.AND P5, PT, R48, -0x20, PT ;  /* 0xffffffe03000780c */ /* 0x000fe20003fa2270 */
[----:B------:R-:W-:-:S02]  /*4170*/  @P3 IMAD.MOV.U32 R9, RZ, RZ, R36 ;  /* 0x000000ffff093224 */ /* 0x000fc400078e0024 */
[----:B------:R-:W-:Y:S02]  /*4180*/  @P3 IMAD.MOV.U32 R8, RZ, RZ, R37 ;  /* 0x000000ffff083224 */ /* 0x000fe400078e0025 */
[----:B------:R-:W-:Y:S08]  /*4190*/  LDS.64 R36, [R47.X4+0x1f0] ;  /* 0x0001f0002f247984 */ /* 0x000ff00000004a00 */
[----:B------:R-:W-:Y:S01]  /*41a0*/  @P5 MOV R9, R34 ;  /* 0x0000002200095202 */ /* 0x000fe20000000f00 */
[----:B------:R-:W-:-:S02]  /*41b0*/  @P5 IMAD.MOV.U32 R8, RZ, RZ, R35 ;  /* 0x000000ffff085224 */ /* 0x000fc400078e0023 */
[----:B------:R-:W-:Y:S02]  /*41c0*/  @P0 IMAD.MOV.U32 R9, RZ, RZ, R32 ;  /* 0x000000ffff090224 */ /* 0x000fe400078e0020 */
[----:B------:R-:W-:Y:S02]  /*41d0*/  @P0 IMAD.MOV.U32 R8, RZ, RZ, R33 ;  /* 0x000000ffff080224 */ /* 0x000fe400078e0021 */
[----:B------:R-:W-:Y:S02]  /*41e0*/  @P1 IMAD.MOV.U32 R9, RZ, RZ, R44 ;  /* 0x000000ffff091224 */ /* 0x000fe400078e002c */
[----:B------:R-:W-:Y:S01]  /*41f0*/  @P1 IMAD.MOV.U32 R8, RZ, RZ, R45 ;  /* 0x000000ffff081224 */ /* 0x000fe200078e002d */
        /* <DEDUP_REMOVED lines=10> */
[-C--:B------:R-:W-:Y:S01]  /*42a0*/  @P6 MOV R3, R32.reuse ;  /* 0x0000002000036202 */ /* 0x080fe20000000f00 */
[----:B------:R-:W-:Y:S01]  /*42b0*/  @P5 IMAD.MOV.U32 R5, RZ, RZ, R34 ;  /* 0x000000ffff055224 */ /* 0x000fe200078e0022 */
[----:B------:R-:W-:Y:S01]  /*42c0*/  @P4 MOV R5, R32 ;  /* 0x0000002000054202 */ /* 0x000fe20000000f00 */
[----:B------:R-:W-:Y:S01]  /*42d0*/  @P5 IMAD.MOV.U32 R4, RZ, RZ, R35 ;  /* 0x000000ffff045224 */ /* 0x000fe200078e0023 */
[C---:B------:R-:W-:Y:S01]  /*42e0*/  IADD3 R32, R41.reuse, 0x4, RZ ;  /* 0x0000000429207810 */ /* 0x040fe20007ffe0ff */
[----:B------:R-:W-:Y:S01]  /*42f0*/  @P4 IMAD.MOV.U32 R4, RZ, RZ, R33 ;  /* 0x000000ffff044224 */ /* 0x000fe200078e0021 */
[----:B------:R-:W-:Y:S01]  /*4300*/  IADD3 R41, R41, 0x8, RZ ;  /* 0x0000000829297810 */ /* 0x000fe20007ffe0ff */
[--C-:B------:R-:W-:Y:S01]  /*4310*/  @P1 IMAD.MOV.U32 R5, RZ, RZ, R44.reuse ;  /* 0x000000ffff051224 */ /* 0x100fe200078e002c */
[----:B------:R-:W-:Y:S01]  /*4320*/  SHF.L.U32 R49, R32, 0x2, RZ ;  /* 0x0000000220317819 */ /* 0x000fe200000006ff */
[----:B------:R-:W-:Y:S01]  /*4330*/  @P1 IMAD.MOV.U32 R4, RZ, RZ, R45 ;  /* 0x000000ffff041224 */ /* 0x000fe200078e002d */
[----:B------:R-:W-:Y:S01]  /*4340*/  ISETP.NE.AND P1, PT, R38, RZ, PT ;  /* 0x000000ff2600720c */ /* 0x000fe20003f25270 */
[----:B------:R-:W-:Y:S01]  /*4350*/  @P3 IMAD.MOV.U32 R2, RZ, RZ, R35 ;  /* 0x000000ffff023224 */ /* 0x000fe200078e0023 */
[----:B------:R-:W-:Y:S01]  /*4360*/  ISETP.NE.AND P3, PT, R39, RZ, PT ;  /* 0x000000ff2700720c */ /* 0x000fe20003f65270 */
[----:B------:R-:W-:Y:S01]  /*4370*/  LDS.64 R34, [R47.X4+0x1b8] ;  /* 0x0001b8002f227984 */ /* 0x000fe20000004a00 */
[C---:B------:R-:W-:Y:S01]  /*4380*/  ISETP.EQ.AND P0, PT, R49.reuse, 0x48, PT ;  /* 0x000000483100780c */ /* 0x040fe20003f02270 */
[----:B------:R-:W-:Y:S01]  /*4390*/  @P6 IMAD.MOV.U32 R2, RZ, RZ, R33 ;  /* 0x000000ffff026224 */ /* 0x000fe200078e0021 */
[C---:B------:R-:W-:Y:S01]  /*43a0*/  ISETP.EQ.AND P4, PT, R49.reuse, 0x8, PT ;  /* 0x000000083100780c */ /* 0x040fe20003f82270 */
[----:B------:R-:W0:Y:S01]  /*43b0*/  LDS.64 R38, [R47.X4+0x1b0] ;  /* 0x0001b0002f267984 */ /* 0x000e220000004a00 */
[--C-:B------:R-:W-:Y:S01]  /*43c0*/  @P5 IMAD.MOV.U32 R3, RZ, RZ, R44.reuse ;  /* 0x000000ffff035224 */ /* 0x100fe200078e002c */
[C---:B------:R-:W-:Y:S01]  /*43d0*/  ISETP.EQ.AND P6, PT, R49.reuse, 0x50, PT ;  /* 0x000000503100780c */ /* 0x040fe20003fc2270 */
[----:B------:R-:W-:Y:S01]  /*43e0*/  @P5 IMAD.MOV.U32 R2, RZ, RZ, R45 ;  /* 0x000000ffff025224 */ /* 0x000fe200078e002d */
[----:B------:R-:W-:Y:S01]  /*43f0*/  ISETP.EQ.AND P5, PT, R48, -0x8, PT ;  /* 0xfffffff83000780c */ /* 0x000fe20003fa2270 */
[----:B------:R-:W1:Y:S01]  /*4400*/  LDS.64 R32, [R47.X4+0x1f8] ;  /* 0x0001f8002f207984 */ /* 0x000e620000004a00 */
[----:B------:R-:W-:Y:S01]  /*4410*/  ISETP.EQ.AND P2, PT, R49, 0x40, PT ;  /* 0x000000403100780c */ /* 0x000fe20003f42270 */
[----:B------:R-:W-:-:S02]  /*4420*/  @P1 IMAD.MOV.U32 R19, RZ, RZ, R44 ;  /* 0x000000ffff131224 */ /* 0x000fc400078e002c */
[----:B------:R-:W-:Y:S02]  /*4430*/  @P3 IMAD.MOV.U32 R17, RZ, RZ, R44 ;  /* 0x000000ffff113224 */ /* 0x000fe400078e002c */
[--C-:B------:R-:W-:Y:S01]  /*4440*/  @P3 IMAD.MOV.U32 R18, RZ, RZ, R45.reuse ;  /* 0x000000ffff123224 */ /* 0x100fe200078e002d */
[C---:B------:R-:W-:Y:S01]  /*4450*/  ISETP.EQ.AND P3, PT, R49.reuse, 0x78, PT ;  /* 0x000000783100780c */ /* 0x040fe20003f62270 */
[----:B------:R-:W-:Y:S01]  /*4460*/  @P1 IMAD.MOV.U32 R20, RZ, RZ, R45 ;  /* 0x000000ffff141224 */ /* 0x000fe200078e002d */
[----:B------:R-:W-:-:S03]  /*4470*/  ISETP.EQ.AND P1, PT, R49, 0x38, PT ;  /* 0x000000383100780c */ /* 0x000fc60003f22270 */
[----:B------:R-:W-:Y:S02]  /*4480*/  @P5 IMAD.MOV.U32 R16, RZ, RZ, R44 ;  /* 0x000000ffff105224 */ /* 0x000fe400078e002c */
[----:B------:R-:W-:Y:S01]  /*4490*/  @P5 IMAD.MOV.U32 R0, RZ, RZ, R45 ;  /* 0x000000ffff005224 */ /* 0x000fe200078e002d */
[----:B------:R-:W-:-:S13]  /*44a0*/  ISETP.EQ.AND P5, PT, R48, 0x20, PT ;  /* 0x000000203000780c */ /* 0x000fda0003fa2270 */
[----:B------:R-:W-:Y:S01]  /*44b0*/  @P5 IMAD.MOV.U32 R25, RZ, RZ, R44 ;  /* 0x000000ffff195224 */ /* 0x000fe200078e002c */
[----:B------:R-:W-:Y:S02]  /*44c0*/  @P5 MOV R26, R45 ;  /* 0x0000002d001a5202 */ /* 0x000fe40000000f00 */
[C---:B------:R-:W-:Y:S01]  /*44d0*/  ISETP.EQ.AND P5, PT, R49.reuse, 0x58, PT ;  /* 0x000000583100780c */ /* 0x040fe20003fa2270 */
[--C-:B0-----:R-:W-:Y:S01]  /*44e0*/  @P0 IMAD.MOV.U32 R17, RZ, RZ, R38.reuse ;  /* 0x000000ffff110224 */ /* 0x101fe200078e0026 */
[----:B------:R-:W-:Y:S01]  /*44f0*/  @P4 MOV R17, R36 ;  /* 0x0000002400114202 */ /* 0x000fe20000000f00 */
[----:B------:R-:W-:Y:S01]  /*4500*/  @P0 IMAD.MOV.U32 R18, RZ, RZ, R39 ;  /* 0x000000ffff120224 */ /* 0x000fe200078e0027 */
[----:B------:R-:W-:Y:S01]  /*4510*/  @P1 MOV R2, R39 ;  /* 0x0000002700021202 */ /* 0x000fe20000000f00 */
[----:B------:R-:W-:Y:S01]  /*4520*/  @P4 IMAD.MOV.U32 R18, RZ, RZ, R37 ;  /* 0x000000ffff124224 */ /* 0x000fe200078e0025 */
[----:B------:R-:W-:Y:S01]  /*4530*/  ISETP.EQ.AND P4, PT, R49, 0x10, PT ;  /* 0x000000103100780c */ /* 0x000fe20003f82270 */
[----:B------:R-:W-:-:S02]  /*4540*/  @P6 IMAD.MOV.U32 R19, RZ, RZ, R38 ;  /* 0x000000ffff136224 */ /* 0x000fc400078e0026 */
[----:B------:R-:W-:-:S04]  /*4550*/  @P6 IMAD.MOV.U32 R20, RZ, RZ, R39 ;  /* 0x000000ffff146224 */ /* 0x000fc800078e0027 */
[----:B------:R-:W-:Y:S01]  /*4560*/  @P5 MOV R22, R39 ;  /* 0x0000002700165202 */ /* 0x000fe20000000f00 */
[----:B------:R-:W-:Y:S01]  /*4570*/  @P2 IMAD.MOV.U32 R16, RZ, RZ, R38 ;  /* 0x000000ffff102224 */ /* 0x000fe200078e0026 */
[----:B------:R-:W-:Y:S01]  /*4580*/  P2R R44, PR, RZ, 0x10 ;  /* 0x00000010ff2c7803 */ /* 0x000fe20000000000 */
[----:B------:R-:W-:Y:S02]  /*4590*/  @P2 IMAD.MOV.U32 R0, RZ, RZ, R39 ;  /* 0x000000ffff002224 */ /* 0x000fe400078e0027 */
[----:B------:R-:W-:Y:S02]  /*45a0*/  @P2 IMAD.MOV.U32 R17, RZ, RZ, R34 ;  /* 0x000000ffff112224 */ /* 0x000fe400078e0022 */
[----:B------:R-:W-:Y:S01]  /*45b0*/  @P2 IMAD.MOV.U32 R18, RZ, RZ, R35 ;  /* 0x000000ffff122224 */ /* 0x000fe200078e0023 */
[C---:B------:R-:W-:Y:S01]  /*45c0*/  ISETP.EQ.AND P2, PT, R49.reuse, 0x20, PT ;  /* 0x000000203100780c */ /* 0x040fe20003f42270 */
[----:B------:R-:W-:Y:S02]  /*45d0*/  @P4 IMAD.MOV.U32 R19, RZ, RZ, R36 ;  /* 0x000000ffff134224 */ /* 0x000fe400078e0024 */
[----:B------:R-:W-:Y:S01]  /*45e0*/  @P4 IMAD.MOV.U32 R20, RZ, RZ, R37 ;  /* 0x000000ffff144224 */ /* 0x000fe200078e0025 */
[----:B------:R-:W-:Y:S01]  /*45f0*/  @P0 MOV R20, R35 ;  /* 0x0000002300140202 */ /* 0x000fe20000000f00 */
[----:B------:R-:W-:Y:S01]  /*4600*/  @P0 IMAD.MOV.U32 R19, RZ, RZ, R34 ;  /* 0x000000ffff130224 */ /* 0x000fe200078e0022 */
[C---:B------:R-:W-:Y:S01]  /*4610*/  ISETP.EQ.AND P0, PT, R49.reuse, 0x60, PT ;  /* 0x000000603100780c */ /* 0x040fe20003f02270 */
[--C-:B------:R-:W-:Y:S01]  /*4620*/  @P3 IMAD.MOV.U32 R29, RZ, RZ, R38.reuse ;  /* 0x000000ffff1d3224 */ /* 0x100fe200078e0026 */
[C---:B------:R-:W-:Y:S01]  /*4630*/  ISETP.EQ.AND P4, PT, R49.reuse, RZ, PT ;  /* 0x000000ff3100720c */ /* 0x040fe20003f82270 */
[----:B------:R-:W-:Y:S01]  /*4640*/  @P3 IMAD.MOV.U32 R30, RZ, RZ, R39 ;  /* 0x000000ffff1e3224 */ /* 0x000fe200078e0027 */
[----:B------:R-:W-:Y:S01]  /*4650*/  ISETP.EQ.AND P3, PT, R49, RZ, PT ;  /* 0x000000ff3100720c */ /* 0x000fe20003f62270 */
[----:B------:R-:W-:-:S02]  /*4660*/  @P5 IMAD.MOV.U32 R21, RZ, RZ, R38 ;  /* 0x000000ffff155224 */ /* 0x000fc400078e0026 */
[----:B------:R-:W-:Y:S02]  /*4670*/  @P1 IMAD.MOV.U32 R3, RZ, RZ, R38 ;  /* 0x000000ffff031224 */ /* 0x000fe400078e0026 */
[----:B------:R-:W-:Y:S02]  /*4680*/  @P1 IMAD.MOV.U32 R29, RZ, RZ, R36 ;  /* 0x000000ffff1d1224 */ /* 0x000fe400078e0024 */
[----:B------:R-:W-:Y:S02]  /*4690*/  @P1 IMAD.MOV.U32 R30, RZ, RZ, R37 ;  /* 0x000000ffff1e1224 */ /* 0x000fe400078e0025 */
[----:B------:R-:W-:Y:S02]  /*46a0*/  @P0 IMAD.MOV.U32 R23, RZ, RZ, R38 ;  /* 0x000000ffff170224 */ /* 0x000fe400078e0026 */
[----:B------:R-:W-:Y:S01]  /*46b0*/  @P0 IMAD.MOV.U32 R24, RZ, RZ, R39 ;  /* 0x000000ffff180224 */ /* 0x000fe200078e0027 */
[----:B------:R-:W-:Y:S01]  /*46c0*/  @P2 MOV R24, R37 ;  /* 0x0000002500182202 */ /* 0x000fe20000000f00 */
[--C-:B------:R-:W-:Y:S01]  /*46d0*/  @P2 IMAD.MOV.U32 R23, RZ, RZ, R36.reuse ;  /* 0x000000ffff172224 */ /* 0x100fe200078e0024 */
[----:B------:R-:W-:Y:S01]  /*46e0*/  @P4 MOV R31, R39 ;  /* 0x00000027001f4202 */ /* 0x000fe20000000f00 */
[----:B------:R-:W-:-:S02]  /*46f0*/  @P3 IMAD.MOV.U32 R16, RZ, RZ, R36 ;  /* 0x000000ffff103224 */ /* 0x000fc400078e0024 */
[----:B------:R-:W-:Y:S01]  /*4700*/  @P3 IMAD.MOV.U32 R0, RZ, RZ, R37 ;  /* 0x000000ffff003224 */ /* 0x000fe200078e0025 */
[----:B------:R-:W-:Y:S01]  /*4710*/  @P1 MOV R0, R35 ;  /* 0x0000002300001202 */ /* 0x000fe20000000f00 */
[--C-:B------:R-:W-:Y:S01]  /*4720*/  @P5 IMAD.MOV.U32 R23, RZ, RZ, R34.reuse ;  /* 0x000000ffff175224 */ /* 0x100fe200078e0022 */
[C---:B------:R-:W-:Y:S01]  /*4730*/  ISETP.EQ.AND P3, PT, R49.reuse, 0x18, PT ;  /* 0x000000183100780c */ /* 0x040fe20003f62270 */
[----:B------:R-:W-:Y:S01]  /*4740*/  @P5 IMAD.MOV.U32 R24, RZ, RZ, R35 ;  /* 0x000000ffff185224 */ /* 0x000fe200078e0023 */
[C---:B------:R-:W-:Y:S01]  /*4750*/  ISETP.EQ.AND P5, PT, R49.reuse, 0x68, PT ;  /* 0x000000683100780c */ /* 0x040fe20003fa2270 */
[----:B------:R-:W-:Y:S01]  /*4760*/  @P1 IMAD.MOV.U32 R16, RZ, RZ, R34 ;  /* 0x000000ffff101224 */ /* 0x000fe200078e0022 */
[----:B------:R-:W-:Y:S01]  /*4770*/  ISETP.EQ.AND P1, PT, R49, 0x28, PT ;  /* 0x000000283100780c */ /* 0x000fe20003f22270 */
[--C-:B------:R-:W-:Y:S01]  /*4780*/  @P4 IMAD.MOV.U32 R40, RZ, RZ, R38.reuse ;  /* 0x000000ffff284224 */ /* 0x100fe200078e0026 */
[----:B------:R-:W-:Y:S01]  /*4790*/  P2R R45, PR, RZ, 0x8 ;  /* 0x00000008ff2d7803 */ /* 0x000fe20000000000 */
[----:B------:R-:W-:-:S02]  /*47a0*/  @P2 IMAD.MOV.U32 R9, RZ, RZ, R38 ;  /* 0x000000ffff092224 */ /* 0x000fc400078e0026 */
[----:B------:R-:W-:-:S04]  /*47b0*/  @P2 IMAD.MOV.U32 R8, RZ, RZ, R39 ;  /* 0x000000ffff082224 */ /* 0x000fc800078e0027 */
[----:B------:R-:W-:Y:S02]  /*47c0*/  @P3 IMAD.MOV.U32 R21, RZ, RZ, R36 ;  /* 0x000000ffff153224 */ /* 0x000fe400078e0024 */
[----:B------:R-:W-:Y:S01]  /*47d0*/  @P3 IMAD.MOV.U32 R22, RZ, RZ, R37 ;  /* 0x000000ffff163224 */ /* 0x000fe200078e0025 */
[C---:B------:R-:W-:Y:S01]  /*47e0*/  ISETP.EQ.AND P3, PT, R49.reuse, -0x8, PT ;  /* 0xfffffff83100780c */ /* 0x040fe20003f62270 */
[----:B------:R-:W-:Y:S02]  /*47f0*/  @P5 IMAD.MOV.U32 R25, RZ, RZ, R38 ;  /* 0x000000ffff195224 */ /* 0x000fe400078e0026 */
[----:B------:R-:W-:Y:S01]  /*4800*/  @P5 IMAD.MOV.U32 R26, RZ, RZ, R39 ;  /* 0x000000ffff1a5224 */ /* 0x000fe200078e0027 */
[----:B------:R-:W-:Y:S01]  /*4810*/  @P1 MOV R26, R37 ;  /* 0x00000025001a1202 */ /* 0x000fe20000000f00 */
[----:B------:R-:W-:Y:S02]  /*4820*/  @P6 IMAD.MOV.U32 R21, RZ, RZ, R34 ;  /* 0x000000ffff156224 */ /* 0x000fe400078e0022 */
[----:B------:R-:W-:Y:S01]  /*4830*/  @P6 IMAD.MOV.U32 R22, RZ, RZ, R35 ;  /* 0x000000ffff166224 */ /* 0x000fe200078e0023 */
[----:B------:R-:W-:Y:S01]  /*4840*/  ISETP.EQ.AND P6, PT, R49, 0x70, PT ;  /* 0x000000703100780c */ /* 0x000fe20003fc2270 */
[----:B------:R-:W-:-:S02]  /*4850*/  @P1 IMAD.MOV.U32 R25, RZ, RZ, R36 ;  /* 0x000000ffff191224 */ /* 0x000fc400078e0024 */
[----:B------:R-:W-:Y:S02]  /*4860*/  @P0 IMAD.MOV.U32 R25, RZ, RZ, R34 ;  /* 0x000000ffff190224 */ /* 0x000fe400078e0022 */
[----:B------:R-:W-:Y:S01]  /*4870*/  @P0 IMAD.MOV.U32 R26, RZ, RZ, R35 ;  /* 0x000000ffff1a0224 */ /* 0x000fe200078e0023 */
[----:B------:R-:W-:Y:S01]  /*4880*/  ISETP.EQ.AND P0, PT, R49, 0x30, PT ;  /* 0x000000303100780c */ /* 0x000fe20003f02270 */
[----:B------:R-:W-:Y:S02]  /*4890*/  @P1 IMAD.MOV.U32 R7, RZ, RZ, R38 ;  /* 0x000000ffff071224 */ /* 0x000fe400078e0026 */
[----:B------:R-:W-:Y:S02]  /*48a0*/  @P1 IMAD.MOV.U32 R6, RZ, RZ, R39 ;  /* 0x000000ffff061224 */ /* 0x000fe400078e0027 */
[----:B-1----:R-:W-:Y:S02]  /*48b0*/  @P2 IMAD.MOV.U32 R25, RZ, RZ, R32 ;  /* 0x000000ffff192224 */ /* 0x002fe400078e0020 */
[----:B------:R-:W-:-:S02]  /*48c0*/  @P6 IMAD.MOV.U32 R27, RZ, RZ, R38 ;  /* 0x000000ffff1b6224 */ /* 0x000fc400078e0026 */
[----:B------:R-:W-:Y:S02]  /*48d0*/  @P6 IMAD.MOV.U32 R28, RZ, RZ, R39 ;  /* 0x000000ffff1c6224 */ /* 0x000fe400078e0027 */
[----:B------:R-:W-:Y:S02]  /*48e0*/  @P6 IMAD.MOV.U32 R29, RZ, RZ, R34 ;  /* 0x000000ffff1d6224 */ /* 0x000fe400078e0022 */
[--C-:B------:R-:W-:Y:S01]  /*48f0*/  @P6 IMAD.MOV.U32 R30, RZ, RZ, R35.reuse ;  /* 0x000000ffff1e6224 */ /* 0x100fe200078e0023 */
[----:B------:R-:W-:Y:S01]  /*4900*/  @P0 MOV R28, R37 ;  /* 0x00000025001c0202 */ /* 0x000fe20000000f00 */
[----:B------:R-:W-:Y:S01]  /*4910*/  @P0 IMAD.MOV.U32 R27, RZ, RZ, R36 ;  /* 0x000000ffff1b0224 */ /* 0x000fe200078e0024 */
[C---:B------:R-:W-:Y:S01]  /*4920*/  ISETP.EQ.AND P6, PT, R49.reuse, -0x40, PT ;  /* 0xffffffc03100780c */ /* 0x040fe20003fc2270 */
[----:B------:R-:W-:Y:S01]  /*4930*/  @P5 IMAD.MOV.U32 R27, RZ, RZ, R34 ;  /* 0x000000ffff1b5224 */ /* 0x000fe200078e0022 */
[----:B------:R-:W-:Y:S01]  /*4940*/  @P0 MOV R4, R39 ;  /* 0x0000002700040202 */ /* 0x000fe20000000f00 */
[----:B------:R-:W-:Y:S01]  /*4950*/  @P5 IMAD.MOV.U32 R28, RZ, RZ, R35 ;  /* 0x000000ffff1c5224 */ /* 0x000fe200078e0023 */
[----:B------:R-:W-:Y:S01]  /*4960*/  ISETP.EQ.AND P5, PT, R49, -0x48, PT ;  /* 0xffffffb83100780c */ /* 0x000fe20003fa2270 */
[----:B------:R-:W-:-:S02]  /*4970*/  @P0 IMAD.MOV.U32 R5, RZ, RZ, R38 ;  /* 0x000000ffff050224 */ /* 0x000fc400078e0026 */
[--C-:B------:R-:W-:Y:S02]  /*4980*/  @P1 IMAD.MOV.U32 R27, RZ, RZ, R32.reuse ;  /* 0x000000ffff1b1224 */ /* 0x100fe400078e0020 */
[----:B------:R-:W-:Y:S02]  /*4990*/  @P0 IMAD.MOV.U32 R29, RZ, RZ, R32 ;  /* 0x000000ffff1d0224 */ /* 0x000fe400078e0020 */
[----:B------:R-:W-:Y:S02]  /*49a0*/  @P2 IMAD.MOV.U32 R26, RZ, RZ, R33 ;  /* 0x000000ffff1a2224 */ /* 0x000fe400078e0021 */
[----:B------:R-:W-:Y:S02]  /*49b0*/  @P6 IMAD.MOV.U32 R40, RZ, RZ, R36 ;  /* 0x000000ffff286224 */ /* 0x000fe400078e0024 */
[----:B------:R-:W-:Y:S02]  /*49c0*/  @P6 IMAD.MOV.U32 R31, RZ, RZ, R37 ;  /* 0x000000ffff1f6224 */ /* 0x000fe400078e0025 */
[----:B------:R-:W-:-:S02]  /*49d0*/  @P3 IMAD.MOV.U32 R40, RZ, RZ, R34 ;  /* 0x000000ffff283224 */ /* 0x000fc400078e0022 */
[----:B------:R-:W-:Y:S01]  /*49e0*/  @P3 IMAD.MOV.U32 R31, RZ, RZ, R35 ;  /* 0x000000ffff1f3224 */ /* 0x000fe200078e0023 */
[C---:B------:R-:W-:Y:S01]  /*49f0*/  ISETP.EQ.AND P3, PT, R49.reuse, 0x8, PT ;  /* 0x000000083100780c */ /* 0x040fe20003f62270 */
[----:B------:R-:W-:Y:S01]  /*4a00*/  @P5 IMAD.MOV.U32 R40, RZ, RZ, R32 ;  /* 0x000000ffff285224 */ /* 0x000fe200078e0020 */
[----:B------:R-:W-:Y:S01]  /*4a10*/  @P5 MOV R31, R33 ;  /* 0x00000021001f5202 */ /* 0x000fe20000000f00 */
[--C-:B------:R-:W-:Y:S01]  /*4a20*/  @P1 IMAD.MOV.U32 R28, RZ, RZ, R33.reuse ;  /* 0x000000ffff1c1224 */ /* 0x100fe200078e0021 */
[----:B------:R-:W-:Y:S01]  /*4a30*/  ISETP.EQ.AND P5, PT, R49, -0x38, PT ;  /* 0xffffffc83100780c */ /* 0x000fe20003fa2270 */
[----:B------:R-:W-:-:S08]  /*4a40*/  @P0 IMAD.MOV.U32 R30, RZ, RZ, R33 ;  /* 0x000000ffff1e0224 */ /* 0x000fd000078e0021 */
[----:B------:R-:W-:Y:S02]  /*4a50*/  @P3 IMAD.MOV.U32 R15, RZ, RZ, R38 ;  /* 0x000000ffff0f3224 */ /* 0x000fe400078e0026 */
[----:B------:R-:W-:Y:S02]  /*4a60*/  @P3 IMAD.MOV.U32 R14, RZ, RZ, R39 ;  /* 0x000000ffff0e3224 */ /* 0x000fe400078e0027 */
[----:B------:R-:W-:Y:S02]  /*4a70*/  @P5 IMAD.MOV.U32 R15, RZ, RZ, R36 ;  /* 0x000000ffff0f5224 */ /* 0x000fe400078e0024 */
[----:B------:R-:W-:Y:S01]  /*4a80*/  @P5 IMAD.MOV.U32 R14, RZ, RZ, R37 ;  /* 0x000000ffff0e5224 */ /* 0x000fe200078e0025 */
[----:B------:R-:W-:Y:S01]  /*4a90*/  @P4 MOV R14, R35 ;  /* 0x00000023000e4202 */ /* 0x000fe20000000f00 */
[----:B------:R-:W-:Y:S01]  /*4aa0*/  @P4 IMAD.MOV.U32 R15, RZ, RZ, R34 ;  /* 0x000000ffff0f4224 */ /* 0x000fe200078e0022 */
[----:B------:R-:W-:Y:S01]  /*4ab0*/  ISETP.NE.AND P4, PT, R44, RZ, PT ;  /* 0x000000ff2c00720c */ /* 0x000fe20003f85270 */
[----:B------:R-:W-:-:S02]  /*4ac0*/  @P6 IMAD.MOV.U32 R15, RZ, RZ, R32 ;  /* 0x000000ffff0f6224 */ /* 0x000fc400078e0020 */
        /* <DEDUP_REMOVED lines=13> */
[----:B------:R-:W-:Y:S01]  /*4ba0*/  @P3 IMAD.MOV.U32 R11, RZ, RZ, R38 ;  /* 0x000000ffff0b3224 */ /* 0x000fe200078e0026 */
[----:B------:R-:W-:Y:S01]  /*4bb0*/  @P3 MOV R10, R39 ;  /* 0x00000027000a3202 */ /* 0x000fe20000000f00 */
[----:B------:R-:W-:Y:S01]  /*4bc0*/  @P3 IMAD.MOV.U32 R24, RZ, RZ, R33 ;  /* 0x000000ffff183224 */ /* 0x000fe200078e0021 */
[----:B------:R-:W-:Y:S01]  /*4bd0*/  @P3 MOV R23, R32 ;  /* 0x0000002000173202 */ /* 0x000fe20000000f00 */
[----:B------:R-:W-:Y:S02]  /*4be0*/  @P5 IMAD.MOV.U32 R11, RZ, RZ, R36 ;  /* 0x000000ffff0b5224 */ /* 0x000fe400078e0024 */
[----:B------:R-:W-:Y:S02]  /*4bf0*/  @P5 IMAD.MOV.U32 R10, RZ, RZ, R37 ;  /* 0x000000ffff0a5224 */ /* 0x000fe400078e0025 */
[----:B------:R-:W-:Y:S02]  /*4c00*/  @P4 IMAD.MOV.U32 R11, RZ, RZ, R34 ;  /* 0x000000ffff0b4224 */ /* 0x000fe400078e0022 */
[----:B------:R-:W-:Y:S01]  /*4c10*/  @P4 IMAD.MOV.U32 R10, RZ, RZ, R35 ;  /* 0x000000ffff0a4224 */ /* 0x000fe200078e0023 */
[----:B------:R-:W-:Y:S01]  /*4c20*/  @P6 MOV R10, R33 ;  /* 0x00000021000a6202 */ /* 0x000fe20000000f00 */
[----:B------:R-:W-:Y:S01]  /*4c30*/  @P6 IMAD.MOV.U32 R11, RZ, RZ, R32 ;  /* 0x000000ffff0b6224 */ /* 0x000fe200078e0020 */
[----:B------:R-:W-:-:S02]  /*4c40*/  ISETP.EQ.AND P6, PT, R49, -0x20, PT ;  /* 0xffffffe03100780c */ /* 0x000fc40003fc2270 */
[----:B------:R-:W-:-:S11]  /*4c50*/  ISETP.EQ.AND P4, PT, R49, -0x8, PT ;  /* 0xfffffff83100780c */ /* 0x000fd60003f82270 */
        /* <DEDUP_REMOVED lines=10> */
[----:B------:R-:W-:Y:S02]  /*4d00*/  @P0 IMAD.MOV.U32 R2, RZ, RZ, R35 ;  /* 0x000000ffff020224 */ /* 0x000fe400078e0023 */
[----:B------:R-:W-:Y:S02]  /*4d10*/  @P4 IMAD.MOV.U32 R16, RZ, RZ, R32 ;  /* 0x000000ffff104224 */ /* 0x000fe400078e0020 */
[----:B------:R-:W-:Y:S01]  /*4d20*/  @P4 IMAD.MOV.U32 R0, RZ, RZ, R33 ;  /* 0x000000ffff004224 */ /* 0x000fe200078e0021 */
[----:B------:R-:W-:Y:S01]  /*4d30*/  ISETP.NE.AND P4, PT, R44, RZ, PT ;  /* 0x000000ff2c00720c */ /* 0x000fe20003f85270 */
[----:B------:R-:W-:Y:S01]  /*4d40*/  @P5 IMAD.MOV.U32 R7, RZ, RZ, R36 ;  /* 0x000000ffff075224 */ /* 0x000fe200078e0024 */
[----:B------:R-:W-:Y:S01]  /*4d50*/  @P5 MOV R6, R37 ;  /* 0x0000002500065202 */ /* 0x000fe20000000f00 */
[----:B------:R-:W-:-:S02]  /*4d60*/  @P2 IMAD.MOV.U32 R7, RZ, RZ, R34 ;  /* 0x000000ffff072224 */ /* 0x000fc400078e0022 */
[----:B------:R-:W-:Y:S02]  /*4d70*/  @P2 IMAD.MOV.U32 R6, RZ, RZ, R35 ;  /* 0x000000ffff062224 */ /* 0x000fe400078e0023 */
[----:B------:R-:W-:Y:S02]  /*4d80*/  @P6 IMAD.MOV.U32 R7, RZ, RZ, R32 ;  /* 0x000000ffff076224 */ /* 0x000fe400078e0020 */
[----:B------:R-:W-:Y:S01]  /*4d90*/  @P6 IMAD.MOV.U32 R6, RZ, RZ, R33 ;  /* 0x000000ffff066224 */ /* 0x000fe200078e0021 */
[----:B------:R-:W-:-:S03]  /*4da0*/  ISETP.EQ.AND P6, PT, R49, -0x10, PT ;  /* 0xfffffff03100780c */ /* 0x000fc60003fc2270 */
[----:B------:R-:W-:Y:S01]  /*4db0*/  @P4 IMAD.MOV.U32 R21, RZ, RZ, R32 ;  /* 0x000000ffff154224 */ /* 0x000fe200078e0020 */
[----:B------:R-:W-:-:S09]  /*4dc0*/  @P4 MOV R22, R33 ;  /* 0x0000002100164202 */ /* 0x000fd20000000f00 */
[----:B------:R-:W-:Y:S01]  /*4dd0*/  @P6 IMAD.MOV.U32 R5, RZ, RZ, R36 ;  /* 0x000000ffff056224 */ /* 0x000fe200078e0024 */
[-C--:B------:R-:W-:Y:S01]  /*4de0*/  @P6 MOV R2, R33.reuse ;  /* 0x0000002100026202 */ /* 0x080fe20000000f00 */
[----:B------:R-:W-:Y:S02]  /*4df0*/  @P6 IMAD.MOV.U32 R4, RZ, RZ, R37 ;  /* 0x000000ffff046224 */ /* 0x000fe400078e0025 */
[----:B------:R-:W-:Y:S01]  /*4e00*/  @P6 IMAD.MOV.U32 R3, RZ, RZ, R32 ;  /* 0x000000ffff036224 */ /* 0x000fe200078e0020 */
[C---:B------:R-:W-:Y:S01]  /*4e10*/  ISETP.EQ.AND P6, PT, R49.reuse, RZ, PT ;  /* 0x000000ff3100720c */ /* 0x040fe20003fc2270 */
[----:B------:R-:W-:Y:S02]  /*4e20*/  @P1 IMAD.MOV.U32 R5, RZ, RZ, R34 ;  /* 0x000000ffff051224 */ /* 0x000fe400078e0022 */
[----:B------:R-:W-:Y:S01]  /*4e30*/  @P1 IMAD.MOV.U32 R4, RZ, RZ, R35 ;  /* 0x000000ffff041224 */ /* 0x000fe200078e0023 */
[----:B------:R-:W-:Y:S01]  /*4e40*/  @P5 MOV R4, R33 ;  /* 0x0000002100045202 */ /* 0x000fe20000000f00 */
        /* <DEDUP_REMOVED lines=8> */
.L_x_53373:
[----:B------:R-:W-:-:S04]  /*4ed0*/  LOP3.LUT P0, RZ, R46, 0x8, RZ, 0xc0, !PT ;  /* 0x000000082eff7812 */ /* 0x000fc8000780c0ff */
[----:B------:R-:W-:-:S13]  /*4ee0*/  ISETP.NE.OR P0, PT, R42, RZ, P0 ;  /* 0x000000ff2a00720c */ /* 0x000fda0000705670 */
[----:B------:R-:W-:Y:S05]  /*4ef0*/  @!P0 BRA `(.L_x_53369) ;  /* 0x00000b2000008947 */ /* 0x000fea0003800000 */
.L_x_53370:
[----:B------:R-:W0:Y:S01]  /*4f00*/  S2R R32, SR_TID.X ;  /* 0x0000000000207919 */ /* 0x000e220000002100 */
[----:B------:R-:W-:Y:S01]  /*4f10*/  IMAD.SHL.U32 R44, R41, 0x4, RZ ;  /* 0x00000004292c7824 */ /* 0x000fe200078e00ff */
[----:B------:R-:W-:-:S04]  /*4f20*/  IADD3 R42, R42, -0x4, RZ ;  /* 0xfffffffc2a2a7810 */ /* 0x000fc80007ffe0ff */
[C---:B------:R-:W-:Y:S02]  /*4f30*/  ISETP.EQ.AND P4, PT, R44.reuse, 0x40, PT ;  /* 0x000000402c00780c */ /* 0x040fe40003f82270 */
[C---:B------:R-:W-:Y:S02]  /*4f40*/  ISETP.EQ.AND P2, PT, R44.reuse, 0x78, PT ;  /* 0x000000782c00780c */ /* 0x040fe40003f42270 */
[C---:B------:R-:W-:Y:S02]  /*4f50*/  ISETP.EQ.AND P1, PT, R44.reuse, 0x48, PT ;  /* 0x000000482c00780c */ /* 0x040fe40003f22270 */
[C---:B------:R-:W-:Y:S02]  /*4f60*/  ISETP.EQ.AND P6, PT, R44.reuse, RZ, PT ;  /* 0x000000ff2c00720c */ /* 0x040fe40003fc2270 */
[C---:B------:R-:W-:Y:S02]  /*4f70*/  ISETP.EQ.AND P5, PT, R44.reuse, 0x38, PT ;  /* 0x000000382c00780c */ /* 0x040fe40003fa2270 */
[----:B------:R-:W-:-:S02]  /*4f80*/  ISETP.EQ.AND P0, PT, R44, 0x8, PT ;  /* 0x000000082c00780c */ /* 0x000fc40003f02270 */
[----:B------:R-:W-:Y:S02]  /*4f90*/  ISETP.EQ.AND P3, PT, R44, 0x50, PT ;  /* 0x000000502c00780c */ /* 0x000fe40003f62270 */
[----:B------:R-:W-:Y:S02]  /*4fa0*/  P2R R39, PR, RZ, 0x40 ;  /* 0x00000040ff277803 */ /* 0x000fe40000000000 */
[----:B------:R-:W-:Y:S01]  /*4fb0*/  P2R R46, PR, RZ, 0x1 ;  /* 0x00000001ff2e7803 */ /* 0x000fe20000000000 */
[----:B0-----:R-:W-:Y:S01]  /*4fc0*/  IMAD R38, R32, 0x22, R41 ;  /* 0x0000002220267824 */ /* 0x001fe200078e0229 */
[----:B------:R-:W-:-:S04]  /*4fd0*/  IADD3 R41, R41, 0x4, RZ ;  /* 0x0000000429297810 */ /* 0x000fc80007ffe0ff */
[----:B------:R-:W0:Y:S04]  /*4fe0*/  LDS.64 R32, [R38.X4+0x1a0] ;  /* 0x0001a00026207984 */ /* 0x000e280000004a00 */
[----:B------:R-:W1:Y:S04]  /*4ff0*/  LDS.64 R34, [R38.X4+0x1e0] ;  /* 0x0001e00026227984 */ /* 0x000e680000004a00 */
[----:B------:R-:W2:Y:S01]  /*5000*/  LDS.64 R36, [R38.X4+0x1a8] ;  /* 0x0001a80026247984 */ /* 0x000ea20000004a00 */
[--C-:B0-----:R-:W-:Y:S01]  /*5010*/  @P4 IMAD.MOV.U32 R16, RZ, RZ, R32.reuse ;  /* 0x000000ffff104224 */ /* 0x101fe200078e0020 */
[----:B------:R-:W-:Y:S01]  /*5020*/  @P4 MOV R0, R33 ;  /* 0x0000002100004202 */ /* 0x000fe20000000f00 */
[--C-:B------:R-:W-:Y:S01]  /*5030*/  @P2 IMAD.MOV.U32 R30, RZ, RZ, R33.reuse ;  /* 0x000000ffff1e2224 */ /* 0x100fe200078e0021 */
[-C--:B------:R-:W-:Y:S01]  /*5040*/  @P2 MOV R29, R32.reuse ;  /* 0x00000020001d2202 */ /* 0x080fe20000000f00 */
[----:B------:R-:W-:Y:S01]  /*5050*/  @P1 IMAD.MOV.U32 R17, RZ, RZ, R32 ;  /* 0x000000ffff111224 */ /* 0x000fe200078e0020 */
[C---:B------:R-:W-:Y:S01]  /*5060*/  ISETP.EQ.AND P2, PT, R44.reuse, 0x58, PT ;  /* 0x000000582c00780c */ /* 0x040fe20003f42270 */
[----:B------:R-:W-:Y:S01]  /*5070*/  @P1 IMAD.MOV.U32 R18, RZ, RZ, R33 ;  /* 0x000000ffff121224 */ /* 0x000fe200078e0021 */
[----:B-1----:R-:W-:Y:S01]  /*5080*/  @P0 MOV R18, R35 ;  /* 0x0000002300120202 */ /* 0x002fe20000000f00 */
[----:B------:R-:W-:Y:S01]  /*5090*/  @P6 IMAD.MOV.U32 R16, RZ, RZ, R34 ;  /* 0x000000ffff106224 */ /* 0x000fe200078e0022 */
[----:B------:R-:W-:Y:S01]  /*50a0*/  @P3 MOV R19, R32 ;  /* 0x0000002000133202 */ /* 0x000fe20000000f00 */
[----:B------:R-:W-:Y:S01]  /*50b0*/  @P6 IMAD.MOV.U32 R0, RZ, RZ, R35 ;  /* 0x000000ffff006224 */ /* 0x000fe200078e0023 */
[----:B------:R-:W-:Y:S01]  /*50c0*/  ISETP.EQ.AND P6, PT, R44, 0x68, PT ;  /* 0x000000682c00780c */ /* 0x000fe20003fc2270 */
[----:B------:R-:W-:-:S02]  /*50d0*/  @P5 IMAD.MOV.U32 R3, RZ, RZ, R32 ;  /* 0x000000ffff035224 */ /* 0x000fc400078e0020 */
[----:B------:R-:W-:Y:S02]  /*50e0*/  @P5 IMAD.MOV.U32 R2, RZ, RZ, R33 ;  /* 0x000000ffff025224 */ /* 0x000fe400078e0021 */
[--C-:B------:R-:W-:Y:S02]  /*50f0*/  @P0 IMAD.MOV.U32 R17, RZ, RZ, R34.reuse ;  /* 0x000000ffff110224 */ /* 0x100fe400078e0022 */
[----:B------:R-:W-:Y:S02]  /*5100*/  @P5 IMAD.MOV.U32 R29, RZ, RZ, R34 ;  /* 0x000000ffff1d5224 */ /* 0x000fe400078e0022 */
[----:B------:R-:W-:Y:S02]  /*5110*/  @P5 IMAD.MOV.U32 R30, RZ, RZ, R35 ;  /* 0x000000ffff1e5224 */ /* 0x000fe400078e0023 */
[--C-:B--2---:R-:W-:Y:S02]  /*5120*/  @P5 IMAD.MOV.U32 R16, RZ, RZ, R36.reuse ;  /* 0x000000ffff105224 */ /* 0x104fe400078e0024 */
[--C-:B------:R-:W-:Y:S01]  /*5130*/  @P5 IMAD.MOV.U32 R0, RZ, RZ, R37.reuse ;  /* 0x000000ffff005224 */ /* 0x100fe200078e0025 */
[C---:B------:R-:W-:Y:S01]  /*5140*/  ISETP.EQ.AND P5, PT, R44.reuse, 0x10, PT ;  /* 0x000000102c00780c */ /* 0x040fe20003fa2270 */
[----:B------:R-:W-:Y:S01]  /*5150*/  @P4 IMAD.MOV.U32 R17, RZ, RZ, R36 ;  /* 0x000000ffff114224 */ /* 0x000fe200078e0024 */
[----:B------:R-:W-:Y:S01]  /*5160*/  @P6 MOV R25, R32 ;  /* 0x0000002000196202 */ /* 0x000fe20000000f00 */
[----:B------:R-:W-:Y:S01]  /*5170*/  @P4 IMAD.MOV.U32 R18, RZ, RZ, R37 ;  /* 0x000000ffff124224 */ /* 0x000fe200078e0025 */
[----:B------:R-:W-:Y:S01]  /*5180*/  ISETP.EQ.AND P4, PT, R44, 0x18, PT ;  /* 0x000000182c00780c */ /* 0x000fe20003f82270 */
[----:B------:R-:W-:Y:S01]  /*5190*/  @P3 IMAD.MOV.U32 R20, RZ, RZ, R33 ;  /* 0x000000ffff143224 */ /* 0x000fe200078e0021 */
[----:B------:R-:W-:Y:S01]  /*51a0*/  P2R R45, PR, RZ, 0x20 ;  /* 0x00000020ff2d7803 */ /* 0x000fe20000000000 */
[----:B------:R-:W-:-:S02]  /*51b0*/  @P2 IMAD.MOV.U32 R21, RZ, RZ, R32 ;  /* 0x000000ffff152224 */ /* 0x000fc400078e0020 */
[--C-:B------:R-:W-:Y:S02]  /*51c0*/  @P2 IMAD.MOV.U32 R22, RZ, RZ, R33.reuse ;  /* 0x000000ffff162224 */ /* 0x100fe400078e0021 */
[----:B------:R-:W-:Y:S02]  /*51d0*/  @P6 IMAD.MOV.U32 R26, RZ, RZ, R33 ;  /* 0x000000ffff1a6224 */ /* 0x000fe400078e0021 */
[----:B------:R-:W-:Y:S02]  /*51e0*/  @P5 IMAD.MOV.U32 R19, RZ, RZ, R34 ;  /* 0x000000ffff135224 */ /* 0x000fe400078e0022 */
[--C-:B------:R-:W-:Y:S01]  /*51f0*/  @P5 IMAD.MOV.U32 R20, RZ, RZ, R35.reuse ;  /* 0x000000ffff145224 */ /* 0x100fe200078e0023 */
[----:B------:R-:W-:Y:S01]  /*5200*/  ISETP.EQ.AND P5, PT, R44, 0x70, PT ;  /* 0x000000702c00780c */ /* 0x000fe20003fa2270 */
[----:B------:R-:W-:Y:S01]  /*5210*/  @P4 IMAD.MOV.U32 R22, RZ, RZ, R35 ;  /* 0x000000ffff164224 */ /* 0x000fe200078e0023 */
[----:B------:R-:W-:Y:S01]  /*5220*/  @P4 MOV R21, R34 ;  /* 0x0000002200154202 */ /* 0x000fe20000000f00 */
[----:B------:R-:W-:-:S02]  /*5230*/  @P1 IMAD.MOV.U32 R19, RZ, RZ, R36 ;  /* 0x000000ffff131224 */ /* 0x000fc400078e0024 */
[--C-:B------:R-:W-:Y:S01]  /*5240*/  @P1 IMAD.MOV.U32 R20, RZ, RZ, R37.reuse ;  /* 0x000000ffff141224 */ /* 0x100fe200078e0025 */
[C---:B------:R-:W-:Y:S01]  /*5250*/  ISETP.EQ.AND P1, PT, R44.reuse, 0x60, PT ;  /* 0x000000602c00780c */ /* 0x040fe20003f22270 */
[----:B------:R-:W-:Y:S02]  /*5260*/  @P3 IMAD.MOV.U32 R21, RZ, RZ, R36 ;  /* 0x000000ffff153224 */ /* 0x000fe400078e0024 */
[----:B------:R-:W-:Y:S01]  /*5270*/  @P3 IMAD.MOV.U32 R22, RZ, RZ, R37 ;  /* 0x000000ffff163224 */ /* 0x000fe200078e0025 */
[C---:B------:R-:W-:Y:S01]  /*5280*/  ISETP.EQ.AND P3, PT, R44.reuse, 0x20, PT ;  /* 0x000000202c00780c */ /* 0x040fe20003f62270 */
[----:B------:R-:W-:Y:S02]  /*5290*/  @P0 IMAD.MOV.U32 R15, RZ, RZ, R32 ;  /* 0x000000ffff0f0224 */ /* 0x000fe400078e0020 */
[----:B------:R-:W-:Y:S01]  /*52a0*/  @P5 MOV R27, R32 ;  /* 0x00000020001b5202 */ /* 0x000fe20000000f00 */
[----:B------:R-:W-:Y:S01]  /*52b0*/  @P5 IMAD.MOV.U32 R28, RZ, RZ, R33 ;  /* 0x000000ffff1c5224 */ /* 0x000fe200078e0021 */
[----:B------:R-:W-:Y:S01]  /*52c0*/  @P5 MOV R29, R36 ;  /* 0x00000024001d5202 */ /* 0x000fe20000000f00 */
[----:B------:R-:W-:Y:S01]  /*52d0*/  @P5 IMAD.MOV.U32 R30, RZ, RZ, R37 ;  /* 0x000000ffff1e5224 */ /* 0x000fe200078e0025 */
[----:B------:R-:W-:Y:S01]  /*52e0*/  ISETP.EQ.AND P5, PT, R44, -0x40, PT ;  /* 0xffffffc02c00780c */ /* 0x000fe20003fa2270 */
[--C-:B------:R-:W-:Y:S01]  /*52f0*/  @P0 IMAD.MOV.U32 R14, RZ, RZ, R33.reuse ;  /* 0x000000ffff0e0224 */ /* 0x100fe200078e0021 */
[----:B------:R-:W-:Y:S01]  /*5300*/  @P1 MOV R23, R32 ;  /* 0x0000002000171202 */ /* 0x000fe20000000f00 */
[----:B------:R-:W-:-:S02]  /*5310*/  @P1 IMAD.MOV.U32 R24, RZ, RZ, R33 ;  /* 0x000000ffff181224 */ /* 0x000fc400078e0021 */
[----:B------:R-:W-:Y:S02]  /*5320*/  @P4 IMAD.MOV.U32 R11, RZ, RZ, R32 ;  /* 0x000000ffff0b4224 */ /* 0x000fe400078e0020 */
[----:B------:R-:W-:Y:S02]  /*5330*/  @P3 IMAD.MOV.U32 R23, RZ, RZ, R34 ;  /* 0x000000ffff173224 */ /* 0x000fe400078e0022 */
[----:B------:R-:W-:Y:S02]  /*5340*/  @P3 IMAD.MOV.U32 R24, RZ, RZ, R35 ;  /* 0x000000ffff183224 */ /* 0x000fe400078e0023 */
[----:B------:R-:W-:Y:S02]  /*5350*/  @P2 IMAD.MOV.U32 R23, RZ, RZ, R36 ;  /* 0x000000ffff172224 */ /* 0x000fe400078e0024 */
[----:B------:R-:W-:Y:S01]  /*5360*/  @P2 IMAD.MOV.U32 R24, RZ, RZ, R37 ;  /* 0x000000ffff182224 */ /* 0x000fe200078e0025 */
[----:B------:R-:W-:Y:S01]  /*5370*/  ISETP.EQ.AND P2, PT, R44, 0x28, PT ;  /* 0x000000282c00780c */ /* 0x000fe20003f42270 */
[----:B------:R-:W-:-:S02]  /*5380*/  @P4 IMAD.MOV.U32 R10, RZ, RZ, R33 ;  /* 0x000000ffff0a4224 */ /* 0x000fc400078e0021 */
[----:B------:R-:W-:Y:S02]  /*5390*/  @P3 IMAD.MOV.U32 R9, RZ, RZ, R32 ;  /* 0x000000ffff093224 */ /* 0x000fe400078e0020 */
[----:B------:R-:W-:-:S08]  /*53a0*/  @P3 IMAD.MOV.U32 R8, RZ, RZ, R33 ;  /* 0x000000ffff083224 */ /* 0x000fd000078e0021 */
        /* <DEDUP_REMOVED lines=26> */
[--C-:B------:R-:W-:Y:S01]  /*5550*/  @P3 IMAD.MOV.U32 R25, RZ, RZ, R38.reuse ;  /* 0x000000ffff193224 */ /* 0x100fe200078e0026 */
[----:B------:R-:W-:Y:S01]  /*5560*/  @P2 MOV R28, R39 ;  /* 0x00000027001c2202 */ /* 0x000fe20000000f00 */
[----:B------:R-:W-:-:S08]  /*5570*/  @P2 IMAD.MOV.U32 R27, RZ, RZ, R38 ;  /* 0x000000ffff1b2224 */ /* 0x000fd000078e0026 */
[----:B------:R-:W-:Y:S02]  /*5580*/  @P5 IMAD.MOV.U32 R40, RZ, RZ, R38 ;  /* 0x000000ffff285224 */ /* 0x000fe400078e0026 */
[--C-:B------:R-:W-:Y:S01]  /*5590*/  @P5 IMAD.MOV.U32 R31, RZ, RZ, R39.reuse ;  /* 0x000000ffff1f5224 */ /* 0x100fe200078e0027 */
[----:B------:R-:W-:Y:S01]  /*55a0*/  ISETP.EQ.AND P5, PT, R44, -0x38, PT ;  /* 0xffffffc82c00780c */ /* 0x000fe20003fa2270 */
[--C-:B------:R-:W-:Y:S02]  /*55b0*/  @P4 IMAD.MOV.U32 R24, RZ, RZ, R39.reuse ;  /* 0x000000ffff184224 */ /* 0x100fe400078e0027 */
[--C-:B------:R-:W-:Y:S02]  /*55c0*/  @P3 IMAD.MOV.U32 R26, RZ, RZ, R39.reuse ;  /* 0x000000ffff1a3224 */ /* 0x100fe400078e0027 */
[----:B------:R-:W-:-:S08]  /*55d0*/  @P1 IMAD.MOV.U32 R30, RZ, RZ, R39 ;  /* 0x000000ffff1e1224 */ /* 0x000fd000078e0027 */
        /* <DEDUP_REMOVED lines=33> */
[----:B------:R-:W-:Y:S02]  /*57f0*/  @P4 IMAD.MOV.U32 R9, RZ, RZ, R36 ;  /* 0x000000ffff094224 */ /* 0x000fe400078e0024 */
[----:B------:R-:W-:Y:S02]  /*5800*/  @P4 IMAD.MOV.U32 R8, RZ, RZ, R37 ;  /* 0x000000ffff084224 */ /* 0x000fe400078e0025 */
[----:B------:R-:W-:-:S02]  /*5810*/  @P6 IMAD.MOV.U32 R9, RZ, RZ, R38 ;  /* 0x000000ffff096224 */ /* 0x000fc400078e0026 */
[----:B------:R-:W-:Y:S01]  /*5820*/  @P6 IMAD.MOV.U32 R8, RZ, RZ, R39 ;  /* 0x000000ffff086224 */ /* 0x000fe200078e0027 */
[C---:B------:R-:W-:Y:S01]  /*5830*/  ISETP.EQ.AND P6, PT, R44.reuse, -0x8, PT ;  /* 0xfffffff82c00780c */ /* 0x040fe20003fc2270 */
[----:B------:R-:W-:Y:S01]  /*5840*/  @P3 IMAD.MOV.U32 R7, RZ, RZ, R36 ;  /* 0x000000ffff073224 */ /* 0x000fe200078e0024 */
[----:B------:R-:W-:Y:S01]  /*5850*/  @P0 MOV R7, R38 ;  /* 0x0000002600070202 */ /* 0x000fe20000000f00 */
[----:B------:R-:W-:Y:S02]  /*5860*/  @P3 IMAD.MOV.U32 R6, RZ, RZ, R37 ;  /* 0x000000ffff063224 */ /* 0x000fe400078e0025 */
[----:B------:R-:W-:Y:S01]  /*5870*/  @P0 IMAD.MOV.U32 R6, RZ, RZ, R39 ;  /* 0x000000ffff060224 */ /* 0x000fe200078e0027 */
[----:B------:R-:W-:-:S07]  /*5880*/  ISETP.EQ.AND P0, PT, R44, -0x10, PT ;  /* 0xfffffff02c00780c */ /* 0x000fce0003f02270 */
[----:B------:R-:W-:Y:S01]  /*5890*/  @P6 IMAD.MOV.U32 R3, RZ, RZ, R34 ;  /* 0x000000ffff036224 */ /* 0x000fe200078e0022 */
[-C--:B------:R-:W-:Y:S01]  /*58a0*/  @P1 MOV R3, R36.reuse ;  /* 0x0000002400031202 */ /* 0x080fe20000000f00 */
        /* <DEDUP_REMOVED lines=12> */
[--C-:B------:R-:W-:Y:S01]  /*5970*/  @P6 IMAD.MOV.U32 R18, RZ, RZ, R39.reuse ;  /* 0x000000ffff126224 */ /* 0x100fe200078e0027 */
[----:B------:R-:W-:Y:S01]  /*5980*/  @P6 MOV R17, R38 ;  /* 0x0000002600116202 */ /* 0x000fe20000000f00 */
[----:B------:R-:W-:Y:S01]  /*5990*/  @P0 IMAD.MOV.U32 R3, RZ, RZ, R38 ;  /* 0x000000ffff030224 */ /* 0x000fe200078e0026 */
[----:B------:R-:W-:Y:S01]  /*59a0*/  ISETP.NE.AND P6, PT, R42, RZ, PT ;  /* 0x000000ff2a00720c */ /* 0x000fe20003fc5270 */
[----:B------:R-:W-:Y:S01]  /*59b0*/  @P0 IMAD.MOV.U32 R2, RZ, RZ, R39 ;  /* 0x000000ffff020224 */ /* 0x000fe200078e0027 */
[----:B------:R-:W-:-:S07]  /*59c0*/  ISETP.NE.AND P0, PT, R46, RZ, PT ;  /* 0x000000ff2e00720c */ /* 0x000fce0003f05270 */
[----:B------:R-:W-:Y:S02]  /*59d0*/  @P5 IMAD.MOV.U32 R21, RZ, RZ, R38 ;  /* 0x000000ffff155224 */ /* 0x000fe400078e0026 */
[----:B------:R-:W-:-:S04]  /*59e0*/  @P5 IMAD.MOV.U32 R22, RZ, RZ, R39 ;  /* 0x000000ffff165224 */ /* 0x000fc800078e0027 */
[----:B------:R-:W-:Y:S02]  /*59f0*/  @P0 IMAD.MOV.U32 R19, RZ, RZ, R38 ;  /* 0x000000ffff130224 */ /* 0x000fe400078e0026 */
[----:B------:R-:W-:Y:S01]  /*5a00*/  @P0 IMAD.MOV.U32 R20, RZ, RZ, R39 ;  /* 0x000000ffff140224 */ /* 0x000fe200078e0027 */
[----:B------:R-:W-:Y:S05]  /*5a10*/  @P6 BRA `(.L_x_53370) ;  /* 0xfffff4e000006947 */ /* 0x000fea000383ffff */
.L_x_53369:
[----:B------:R-:W-:-:S13]  /*5a20*/  ISETP.NE.AND P0, PT, R43, RZ, PT ;  /* 0x000000ff2b00720c */ /* 0x000fda0003f05270 */
[----:B------:R-:W-:Y:S05]  /*5a30*/  @!P0 BRA `(.L_x_53368) ;  /* 0x000007c000008947 */ /* 0x000fea0003800000 */
[----:B------:R-:W0:Y:S02]  /*5a40*/  S2R R32, SR_TID.X ;  /* 0x0000000000207919 */ /* 0x000e240000002100 */
[----:B0-----:R-:W-:Y:S02]  /*5a50*/  IMAD R32, R32, 0x22, R41 ;  /* 0x0000002220207824 */ /* 0x001fe400078e0229 */
[----:B------:R-:W-:-:S03]  /*5a60*/  IMAD.SHL.U32 R41, R41, 0x4, RZ ;  /* 0x0000000429297824 */ /* 0x000fc600078e00ff */
[----:B------:R-:W-:Y:S02]  /*5a70*/  LEA R32, R32, 0x1e0, 0x2 ;  /* 0x000001e020207811 */ /* 0x000fe400078e10ff */
[----:B------:R-:W-:-:S03]  /*5a80*/  IADD3 R41, R41, 0x48, RZ ;  /* 0x0000004829297810 */ /* 0x000fc60007ffe0ff */
.L_x_53374:
        /* <DEDUP_REMOVED lines=10> */
[----:B-1----:R-:W-:Y:S01]  /*5b30*/  IADD3 R32, R32, 0x4, RZ ;  /* 0x0000000420207810 */ /* 0x002fe20007ffe0ff */
[--C-:B0-----:R-:W-:Y:S01]  /*5b40*/  @P6 IMAD.MOV.U32 R16, RZ, RZ, R34.reuse ;  /* 0x000000ffff106224 */ /* 0x101fe200078e0022 */
[C---:B------:R-:W-:Y:S01]  /*5b50*/  ISETP.EQ.AND P6, PT, R41.reuse, 0xa4, PT ;  /* 0x000000a42900780c */ /* 0x040fe20003fc2270 */
[--C-:B------:R-:W-:Y:S01]  /*5b60*/  @P5 IMAD.MOV.U32 R0, RZ, RZ, R34.reuse ;  /* 0x000000ffff005224 */ /* 0x100fe200078e0022 */
[----:B------:R-:W-:Y:S01]  /*5b70*/  @P2 MOV R18, R34 ;  /* 0x0000002200122202 */ /* 0x000fe20000000f00 */
        /* <DEDUP_REMOVED lines=8> */
[C---:B------:R-:W-:Y:S01]  /*5c00*/  ISETP.EQ.AND P4, PT, R41.reuse, 0xb8, PT ;  /* 0x000000b82900780c */ /* 0x040fe20003f82270 */
[--C-:B------:R-:W-:Y:S01]  /*5c10*/  @P6 IMAD.MOV.U32 R22, RZ, RZ, R34.reuse ;  /* 0x000000ffff166224 */ /* 0x100fe200078e0022 */
[C---:B------:R-:W-:Y:S02]  /*5c20*/  ISETP.EQ.AND P6, PT, R41.reuse, 0xc0, PT ;  /* 0x000000c02900780c */ /* 0x040fe40003fc2270 */
[C---:B------:R-:W-:Y:S01]  /*5c30*/  ISETP.EQ.AND P3, PT, R41.reuse, 0xbc, PT ;  /* 0x000000bc2900780c */ /* 0x040fe20003f62270 */
[--C-:B------:R-:W-:Y:S01]  /*5c40*/  @P5 IMAD.MOV.U32 R23, RZ, RZ, R34.reuse ;  /* 0x000000ffff175224 */ /* 0x100fe200078e0022 */
        /* <DEDUP_REMOVED lines=16> */
[--C-:B--2---:R-:W-:Y:S01]  /*5d50*/  @P1 IMAD.MOV.U32 R16, RZ, RZ, R33.reuse ;  /* 0x000000ffff101224 */ /* 0x104fe200078e0021 */
[C---:B------:R-:W-:Y:S01]  /*5d60*/  ISETP.EQ.AND P1, PT, R41.reuse, 0x64, PT ;  /* 0x000000642900780c */ /* 0x040fe20003f22270 */
[--C-:B------:R-:W-:Y:S01]  /*5d70*/  @P2 IMAD.MOV.U32 R31, RZ, RZ, R34.reuse ;  /* 0x000000ffff1f2224 */ /* 0x100fe200078e0022 */
[-C--:B------:R-:W-:Y:S01]  /*5d80*/  @P0 MOV R17, R33.reuse ;  /* 0x0000002100110202 */ /* 0x080fe20000000f00 */
        /* <DEDUP_REMOVED lines=14> */
[--C-:B------:R-:W-:Y:S02]  /*5e70*/  @P6 IMAD.MOV.U32 R5, RZ, RZ, R34.reuse ;  /* 0x000000ffff056224 */ /* 0x100fe400078e0022 */
[--C-:B------:R-:W-:Y:S01]  /*5e80*/  @P6 IMAD.MOV.U32 R27, RZ, RZ, R33.reuse ;  /* 0x000000ffff1b6224 */ /* 0x100fe200078e0021 */
[C---:B------:R-:W-:Y:S01]  /*5e90*/  ISETP.EQ.AND P6, PT, R41.reuse, 0x18, PT ;  /* 0x000000182900780c */ /* 0x040fe20003fc2270 */
[--C-:B------:R-:W-:Y:S01]  /*5ea0*/  @P5 IMAD.MOV.U32 R21, RZ, RZ, R33.reuse ;  /* 0x000000ffff155224 */ /* 0x100fe200078e0021 */
[-C--:B------:R-:W-:Y:S01]  /*5eb0*/  @P2 MOV R23, R33.reuse ;  /* 0x0000002100172202 */ /* 0x080fe20000000f00 */
[--C-:B------:R-:W-:Y:S01]  /*5ec0*/  @P1 IMAD.MOV.U32 R10, RZ, RZ, R34.reuse ;  /* 0x000000ffff0a1224 */ /* 0x100fe200078e0022 */
[C---:B------:R-:W-:Y:S01]  /*5ed0*/  ISETP.EQ.AND P5, PT, R41.reuse, 0x7c, PT ;  /* 0x0000007c2900780c */ /* 0x040fe20003fa2270 */
        /* <DEDUP_REMOVED lines=15> */
[--C-:B------:R-:W-:Y:S01]  /*5fd0*/  @P5 IMAD.MOV.U32 R4, RZ, RZ, R34.reuse ;  /* 0x000000ffff045224 */ /* 0x100fe200078e0022 */
[-C--:B------:R-:W-:Y:S01]  /*5fe0*/  @P1 MOV R29, R33.reuse ;  /* 0x00000021001d1202 */ /* 0x080fe20000000f00 */
[--C-:B------:R-:W-:Y:S01]  /*5ff0*/  @P5 IMAD.MOV.U32 R28, RZ, RZ, R33.reuse ;  /* 0x000000ffff1c5224 */ /* 0x100fe200078e0021 */
[C---:B------:R-:W-:Y:S01]  /*6000*/  ISETP.EQ.AND P5, PT, R41.reuse, 0x1c, PT ;  /* 0x0000001c2900780c */ /* 0x040fe20003fa2270 */
[----:B------:R-:W-:Y:S01]  /*6010*/  @P1 IMAD.MOV.U32 R3, RZ, RZ, R34 ;  /* 0x000000ffff031224 */ /* 0x000fe200078e0022 */
[C---:B------:R-:W-:Y:S01]  /*6020*/  ISETP.EQ.AND P1, PT, R41.reuse, 0x20, PT ;  /* 0x000000202900780c */ /* 0x040fe20003f22270 */
[--C-:B------:R-:W-:Y:S01]  /*6030*/  @P2 IMAD.MOV.U32 R40, RZ, RZ, R33.reuse ;  /* 0x000000ffff282224 */ /* 0x100fe200078e0021 */
[C---:B------:R-:W-:Y:S01]  /*6040*/  ISETP.EQ.AND P2, PT, R41.reuse, 0x24, PT ;  /* 0x000000242900780c */ /* 0x040fe20003f42270 */
[--C-:B------:R-:W-:Y:S01]  /*6050*/  @P0 IMAD.MOV.U32 R31, RZ, RZ, R33.reuse ;  /* 0x000000ffff1f0224 */ /* 0x100fe200078e0021 */
[C---:B------:R-:W-:Y:S01]  /*6060*/  ISETP.EQ.AND P0, PT, R41.reuse, 0x28, PT ;  /* 0x000000282900780c */ /* 0x040fe20003f02270 */
[--C-:B------:R-:W-:Y:S01]  /*6070*/  @P4 IMAD.MOV.U32 R15, RZ, RZ, R33.reuse ;  /* 0x000000ffff0f4224 */ /* 0x100fe200078e0021 */
[----:B------:R-:W-:Y:S01]  /*6080*/  ISETP.EQ.AND P4, PT, R41, 0x2c, PT ;  /* 0x0000002c2900780c */ /* 0x000fe20003f82270 */
[----:B------:R-:W-:Y:S01]  /*6090*/  @P3 IMAD.MOV.U32 R14, RZ, RZ, R33 ;  /* 0x000000ffff0e3224 */ /* 0x000fe200078e0021 */
[----:B------:R-:W-:-:S02]  /*60a0*/  @P6 MOV R7, R33 ;  /* 0x0000002100076202 */ /* 0x000fc40000000f00 */
[----:B------:R-:W-:Y:S02]  /*60b0*/  ISETP.NE.AND P6, PT, R43, RZ, PT ;  /* 0x000000ff2b00720c */ /* 0x000fe40003fc5270 */
[C---:B------:R-:W-:Y:S01]  /*60c0*/  ISETP.EQ.AND P3, PT, R41.reuse, 0x84, PT ;  /* 0x000000842900780c */ /* 0x040fe20003f62270 */
[--C-:B------:R-:W-:Y:S01]  /*60d0*/  @P1 IMAD.MOV.U32 R11, RZ, RZ, R33.reuse ;  /* 0x000000ffff0b1224 */ /* 0x100fe200078e0021 */
[----:B------:R-:W-:Y:S01]  /*60e0*/  @P5 MOV R12, R33 ;  /* 0x00000021000c5202 */ /* 0x000fe20000000f00 */
[--C-:B------:R-:W-:Y:S01]  /*60f0*/  @P2 IMAD.MOV.U32 R10, RZ, RZ, R33.reuse ;  /* 0x000000ffff0a2224 */ /* 0x100fe200078e0021 */
[C---:B------:R-:W-:Y:S01]  /*6100*/  ISETP.EQ.AND P5, PT, R41.reuse, 0x34, PT ;  /* 0x000000342900780c */ /* 0x040fe20003fa2270 */
[--C-:B------:R-:W-:Y:S01]  /*6110*/  @P0 IMAD.MOV.U32 R9, RZ, RZ, R33.reuse ;  /* 0x000000ffff090224 */ /* 0x100fe200078e0021 */
[C---:B------:R-:W-:Y:S01]  /*6120*/  ISETP.EQ.AND P1, PT, R41.reuse, 0x38, PT ;  /* 0x000000382900780c */ /* 0x040fe20003f22270 */
[----:B------:R-:W-:Y:S01]  /*6130*/  @P4 IMAD.MOV.U32 R8, RZ, RZ, R33 ;  /* 0x000000ffff084224 */ /* 0x000fe200078e0021 */
[----:B------:R-:W-:-:S02]  /*6140*/  ISETP.EQ.AND P2, PT, R41, 0x3c, PT ;  /* 0x0000003c2900780c */ /* 0x000fc40003f42270 */
[C---:B------:R-:W-:Y:S02]  /*6150*/  ISETP.EQ.AND P0, PT, R41.reuse, 0x40, PT ;  /* 0x000000402900780c */ /* 0x040fe40003f02270 */
[C---:B------:R-:W-:Y:S01]  /*6160*/  ISETP.EQ.AND P4, PT, R41.reuse, 0x44, PT ;  /* 0x000000442900780c */ /* 0x040fe20003f82270 */
[----:B------:R-:W-:Y:S01]  /*6170*/  @P3 IMAD.MOV.U32 R2, RZ, RZ, R34 ;  /* 0x000000ffff023224 */ /* 0x000fe200078e0022 */
[----:B------:R-:W-:Y:S02]  /*6180*/  @P3 MOV R30, R33 ;  /* 0x00000021001e3202 */ /* 0x000fe40000000f00 */
[----:B------:R-:W-:Y:S01]  /*6190*/  IADD3 R41, R41, 0x4, RZ ;  /* 0x0000000429297810 */ /* 0x000fe20007ffe0ff */
[--C-:B------:R-:W-:Y:S02]  /*61a0*/  @P5 IMAD.MOV.U32 R6, RZ, RZ, R33.reuse ;  /* 0x000000ffff065224 */ /* 0x100fe400078e0021 */
[--C-:B------:R-:W-:Y:S02]  /*61b0*/  @P1 IMAD.MOV.U32 R5, RZ, RZ, R33.reuse ;  /* 0x000000ffff051224 */ /* 0x100fe400078e0021 */
[----:B------:R-:W-:-:S02]  /*61c0*/  @P2 IMAD.MOV.U32 R4, RZ, RZ, R33 ;  /* 0x000000ffff042224 */ /* 0x000fc400078e0021 */
[--C-:B------:R-:W-:Y:S02]  /*61d0*/  @P0 IMAD.MOV.U32 R3, RZ, RZ, R33.reuse ;  /* 0x000000ffff030224 */ /* 0x100fe400078e0021 */
[----:B------:R-:W-:Y:S01]  /*61e0*/  @P4 IMAD.MOV.U32 R2, RZ, RZ, R33 ;  /* 0x000000ffff024224 */ /* 0x000fe200078e0021 */
[----:B------:R-:W-:Y:S05]  /*61f0*/  @P6 BRA `(.L_x_53374) ;  /* 0xfffff89000006947 */ /* 0x000fea000383ffff */
.L_x_53368:
[----:B------:R-:W0:Y:S01]  /*6200*/  S2R R33, SR_TID.X ;  /* 0x0000000000217919 */ /* 0x000e220000002100 */
        /* <DEDUP_REMOVED lines=16> */
[----:B0-----:R-:W-:Y:S01]  /*6310*/  IMAD R66, R33, 0x88, RZ ;  /* 0x0000008821427824 */ /* 0x001fe200078e02ff */
[----:B------:R-:W-:Y:S01]  /*6320*/  MOV R33, R2 ;  /* 0x0000000200217202 */ /* 0x000fe20000000f00 */
[----:B------:R-:W-:Y:S02]  /*6330*/  IMAD.MOV.U32 R62, RZ, RZ, R16 ;  /* 0x000000ffff3e7224 */ /* 0x000fe400078e0010 */
[----:B------:R-:W-:Y:S02]  /*6340*/  IMAD.MOV.U32 R63, RZ, RZ, R0 ;  /* 0x000000ffff3f7224 */ /* 0x000fe400078e0000 */
[----:B------:R-:W0:Y:S01]  /*6350*/  LDS.64 R66, [R66+0x220] ;  /* 0x0002200042427984 */ /* 0x000e220000000a00 */
        /* <DEDUP_REMOVED lines=13> */
.L_x_53367:
[----:B------:R-:W-:Y:S05]  /*6430*/  BSYNC B0 ;  /* 0x0000000000007941 */ /* 0x000fea0003800000 */
.L_x_53366:
[----:B------:R-:W1:Y:S01]  /*6440*/  S2R R0, SR_LANEID ;  /* 0x0000000000007919 */ /* 0x000e620000000000 */
[----:B------:R-:W-:Y:S03]  /*6450*/  BSSY B0, `(.L_x_53375) ;  /* 0x0000dc1000007945 */ /* 0x000fe60003800000 */
[----:B------:R-:W-:Y:S06]  /*6460*/  BAR.SYNC.DEFER_BLOCKING 0x0 ;  /* 0x0000000000007b1d */ /* 0x000fec0000010000 */
[----:B0-----:R0:W2:Y:S04]  /*6470*/  SHFL.DOWN PT, R68, R67, 0x1, 0x1f ;  /* 0x08201f0043447f89 */ /* 0x0010a800000e0000 */
[----:B------:R0:W3:Y:S04]  /*6480*/  SHFL.DOWN PT, R41, R66, 0x1, 0x1f ;  /* 0x08201f0042297f89 */ /* 0x0000e800000e0000 */
[----:B------:R0:W4:Y:S04]  /*6490*/  SHFL.DOWN PT, R40, R64, 0x1, 0x1f ;  /* 0x08201f0040287f89 */ /* 0x00012800000e0000 */
[----:B------:R0:W0:Y:S01]  /*64a0*/  SHFL.DOWN PT, R31, R65, 0x1, 0x1f ;  /* 0x08201f00411f7f89 */ /* 0x00002200000e0000 */
[----:B-1----:R-:W-:-:S03]  /*64b0*/  ISETP.GT.AND P0, PT, R0, 0x1e, PT ;  /* 0x0000001e0000780c */ /* 0x002fc60003f04270 */
        /* <DEDUP_REMOVED lines=39> */
[----:B------:R-:W-:-:S05]  /*6730*/  FSEL R68, R68, R67, P2 ;  /* 0x0000004344447208 */ /* 0x000fca0001000000 */
[----:B------:R-:W-:-:S04]  /*6740*/  FADD.FTZ R68, -R0, R68 ;  /* 0x0000004400447221 */ /* 0x000fc80000010100 */
[----:B-1----:R-:W-:Y:S02]  /*6750*/  @!P1 IMAD.MOV.U32 R35, RZ, RZ, R69 ;  /* 0x000000ffff239224 */ /* 0x002fe400078e0045 */
[----:B------:R-:W-:Y:S01]  /*6760*/  FMUL.FTZ R67, R68, 1.4426950216293334961 ;  /* 0x3fb8aa3b44437820 */ /* 0x000fe20000410000 */
[----:B------:R-:W-:Y:S01]  /*6770*/  FSEL R68, R41, R66, P2 ;  /* 0x0000004229447208 */ /* 0x000fe20001000000 */
[----:B------:R-:W-:Y:S01]  /*6780*/  @!P1 IMAD.MOV.U32 R33, RZ, RZ, R40 ;  /* 0x000000ffff219224 */ /* 0x000fe200078e0028 */
[----:B------:R-:W-:Y:S02]  /*6790*/  FSETP.GT.FTZ.AND P0, PT, R35, R34, PT ;  /* 0x000000222300720b */ /* 0x000fe40003f14000 */
[----:B------:R-:W-:Y:S01]  /*67a0*/  FSEL R41, R66, R41, P2 ;  /* 0x0000002942297208 */ /* 0x000fe20001000000 */
        /* <DEDUP_REMOVED lines=9> */
.L_x_53378:
[----:B------:R-:W-:Y:S02]  /*6840*/  IMAD.MOV.U32 R67, RZ, RZ, R33 ;  /* 0x000000ffff437224 */ /* 0x000fe400078e0021 */
[----:B------:R-:W-:Y:S02]  /*6850*/  IMAD.MOV.U32 R40, RZ, RZ, R35 ;  /* 0x000000ffff287224 */ /* 0x000fe400078e0023 */
[----:B------:R-:W-:Y:S02]  /*6860*/  IMAD.MOV.U32 R33, RZ, RZ, R32 ;  /* 0x000000ffff217224 */ /* 0x000fe400078e0020 */
[----:B------:R-:W-:Y:S02]  /*6870*/  IMAD.MOV.U32 R35, RZ, RZ, R34 ;  /* 0x000000ffff237224 */ /* 0x000fe400078e0022 */
.L_x_53379:
[----:B------:R-:W-:Y:S05]  /*6880*/  BSYNC B1 ;  /* 0x0000000000017941 */ /* 0x000fea0003800000 */
.L_x_53377:
        /* <DEDUP_REMOVED lines=9> */
.L_x_53381:
[----:B------:R-:W-:Y:S02]  /*6920*/  IMAD.MOV.U32 R34, RZ, RZ, R67 ;  /* 0x000000ffff227224 */ /* 0x000fe400078e0043 */
[----:B------:R-:W-:Y:S02]  /*6930*/  IMAD.MOV.U32 R32, RZ, RZ, R40 ;  /* 0x000000ffff207224 */ /* 0x000fe400078e0028 */
[----:B------:R-:W-:Y:S02]  /*6940*/  IMAD.MOV.U32 R67, RZ, RZ, R51 ;  /* 0x000000ffff437224 */ /* 0x000fe400078e0033 */
[----:B------:R-:W-:Y:S02]  /*6950*/  IMAD.MOV.U32 R40, RZ, RZ, R37 ;  /* 0x000000ffff287224 */ /* 0x000fe400078e0025 */
.L_x_53382:
[----:B------:R-:W-:Y:S05]  /*6960*/  BSYNC B1 ;  /* 0x0000000000017941 */ /* 0x000fea0003800000 */
.L_x_53380:
        /* <DEDUP_REMOVED lines=9> */
.L_x_53384:
[----:B------:R-:W-:Y:S02]  /*6a00*/  IMAD.MOV.U32 R51, RZ, RZ, R34 ;  /* 0x000000ffff337224 */ /* 0x000fe400078e0022 */
[----:B------:R-:W-:Y:S02]  /*6a10*/  IMAD.MOV.U32 R37, RZ, RZ, R32 ;  /* 0x000000ffff257224 */ /* 0x000fe400078e0020 */
[----:B------:R-:W-:Y:S02]  /*6a20*/  IMAD.MOV.U32 R34, RZ, RZ, R50 ;  /* 0x000000ffff227224 */ /* 0x000fe400078e0032 */
[----:B------:R-:W-:Y:S02]  /*6a30*/  IMAD.MOV.U32 R32, RZ, RZ, R36 ;  /* 0x000000ffff207224 */ /* 0x000fe400078e0024 */
.L_x_53385:
[----:B------:R-:W-:Y:S05]  /*6a40*/  BSYNC B1 ;  /* 0x0000000000017941 */ /* 0x000fea0003800000 */
.L_x_53383:
        /* <DEDUP_REMOVED lines=9> */
.L_x_53387:
[----:B------:R-:W-:Y:S02]  /*6ae0*/  IMAD.MOV.U32 R50, RZ, RZ, R51 ;  /* 0x000000ffff327224 */ /* 0x000fe400078e0033 */
[----:B------:R-:W-:Y:S02]  /*6af0*/  IMAD.MOV.U32 R36, RZ, RZ, R37 ;  /* 0x000000ffff247224 */ /* 0x000fe400078e0025 */
[----:B------:R-:W-:Y:S02]  /*6b00*/  IMAD.MOV.U32 R51, RZ, RZ, R53 ;  /* 0x000000ffff337224 */ /* 0x000fe400078e0035 */
[----:B------:R-:W-:Y:S02]  /*6b10*/  IMAD.MOV.U32 R37, RZ, RZ, R39 ;  /* 0x000000ffff257224 */ /* 0x000fe400078e0027 */
.L_x_53388:
[----:B------:R-:W-:Y:S05]  /*6b20*/  BSYNC B1 ;  /* 0x0000000000017941 */ /* 0x000fea0003800000 */
.L_x_53386:
        /* <DEDUP_REMOVED lines=9> */
.L_x_53390:
[----:B------:R-:W-:Y:S02]  /*6bc0*/  IMAD.MOV.U32 R53, RZ, RZ, R50 ;  /* 0x000000ffff357224 */ /* 0x000fe400078e0032 */
[----:B------:R-:W-:Y:S02]  /*6bd0*/  IMAD.MOV.U32 R39, RZ, RZ, R36 ;  /* 0x000000ffff277224 */ /* 0x000fe400078e0024 */
[----:B------:R-:W-:Y:S02]  /*6be0*/  IMAD.MOV.U32 R50, RZ, RZ, R52 ;  /* 0x000000ffff327224 */ /* 0x000fe400078e0034 */
[----:B------:R-:W-:Y:S02]  /*6bf0*/  IMAD.MOV.U32 R36, RZ, RZ, R38 ;  /* 0x000000ffff247224 */ /* 0x000fe400078e0026 */
.L_x_53391:
[----:B------:R-:W-:Y:S05]  /*6c00*/  BSYNC B1 ;  /* 0x0000000000017941 */ /* 0x000fea0003800000 */
.L_x_53389:
        /* <DEDUP_REMOVED lines=9> */
.L_x_53393:
[----:B------:R-:W-:Y:S02]  /*6ca0*/  IMAD.MOV.U32 R52, RZ, RZ, R53 ;  /* 0x000000ffff347224 */ /* 0x000fe400078e0035 */
[----:B------:R-:W-:Y:S02]  /*6cb0*/  IMAD.MOV.U32 R38, RZ, RZ, R39 ;  /* 0x000000ffff267224 */ /* 0x000fe400078e0027 */
[----:B------:R-:W-:Y:S02]  /*6cc0*/  IMAD.MOV.U32 R53, RZ, RZ, R55 ;  /* 0x000000ffff357224 */ /* 0x000fe400078e0037 */
[----:B------:R-:W-:Y:S02]  /*6cd0*/  IMAD.MOV.U32 R39, RZ, RZ, R43 ;  /* 0x000000ffff277224 */ /* 0x000fe400078e002b */
.L_x_53394:
[----:B------:R-:W-:Y:S05]  /*6ce0*/  BSYNC B1 ;  /* 0x0000000000017941 */ /* 0x000fea0003800000 */
.L_x_53392:
        /* <DEDUP_REMOVED lines=9> */
.L_x_53396:
[----:B------:R-:W-:Y:S02]  /*6d80*/  IMAD.MOV.U32 R55, RZ, RZ, R52 ;  /* 0x000000ffff377224 */ /* 0x000fe400078e0034 */
[----:B------:R-:W-:Y:S02]  /*6d90*/  IMAD.MOV.U32 R43, RZ, RZ, R38 ;  /* 0x000000ffff2b7224 */ /* 0x000fe400078e0026 */
[----:B------:R-:W-:Y:S02]  /*6da0*/  IMAD.MOV.U32 R52, RZ, RZ, R54 ;  /* 0x000000ffff347224 */ /* 0x000fe400078e0036 */
[----:B------:R-:W-:Y:S02]  /*6db0*/  IMAD.MOV.U32 R38, RZ, RZ, R42 ;  /* 0x000000ffff267224 */ /* 0x000fe400078e002a */
.L_x_53397:
[----:B------:R-:W-:Y:S05]  /*6dc0*/  BSYNC B1 ;  /* 0x0000000000017941 */ /* 0x000fea0003800000 */
.L_x_53395:
        /* <DEDUP_REMOVED lines=9> */
.L_x_53399:
[----:B------:R-:W-:Y:S02]  /*6e60*/  IMAD.MOV.U32 R54, RZ, RZ, R55 ;  /* 0x000000ffff367224 */ /* 0x000fe400078e0037 */
[----:B------:R-:W-:Y:S02]  /*6e70*/  IMAD.MOV.U32 R42, RZ, RZ, R43 ;  /* 0x000000ffff2a7224 */ /* 0x000fe400078e002b */
[----:B------:R-:W-:Y:S02]  /*6e80*/  IMAD.MOV.U32 R55, RZ, RZ, R57 ;  /* 0x000000ffff377224 */ /* 0x000fe400078e0039 */
[----:B------:R-:W-:Y:S02]  /*6e90*/  IMAD.MOV.U32 R43, RZ, RZ, R45 ;  /* 0x000000ffff2b7224 */ /* 0x000fe400078e002d */
.L_x_53400:
[----:B------:R-:W-:Y:S05]  /*6ea0*/  BSYNC B1 ;  /* 0x0000000000017941 */ /* 0x000fea0003800000 */
.L_x_53398:
        /* <DEDUP_REMOVED lines=9> */
.L_x_53402:
[----:B------:R-:W-:Y:S02]  /*6f40*/  IMAD.MOV.U32 R57, RZ, RZ, R54 ;  /* 0x000000ffff397224 */ /* 0x000fe400078e0036 */
[----:B------:R-:W-:Y:S02]  /*6f50*/  IMAD.MOV.U32 R45, RZ, RZ, R42 ;  /* 0x000000ffff2d7224 */ /* 0x000fe400078e002a */
[----:B------:R-:W-:Y:S02]  /*6f60*/  IMAD.MOV.U32 R54, RZ, RZ, R56 ;  /* 0x000000ffff367224 */ /* 0x000fe400078e0038 */
[----:B------:R-:W-:Y:S02]  /*6f70*/  IMAD.MOV.U32 R42, RZ, RZ, R44 ;  /* 0x000000ffff2a7224 */ /* 0x000fe400078e002c */
.L_x_53403:
[----:B------:R-:W-:Y:S05]  /*6f80*/  BSYNC B1 ;  /* 0x0000000000017941 */ /* 0x000fea0003800000 */
.L_x_53401:
        /* <DEDUP_REMOVED lines=9> */
.L_x_53405:
[----:B------:R-:W-:Y:S02]  /*7020*/  IMAD.MOV.U32 R56, RZ, RZ, R57 ;  /* 0x000000ffff387224 */ /* 0x000fe400078e0039 */
[----:B------:R-:W-:Y:S02]  /*7030*/  IMAD.MOV.U32 R44, RZ, RZ, R45 ;  /* 0x000000ffff2c7224 */ /* 0x000fe400078e002d */
[----:B------:R-:W-:Y:S02]  /*7040*/  IMAD.MOV.U32 R57, RZ, RZ, R59 ;  /* 0x000000ffff397224 */ /* 0x000fe400078e003b */
[----:B------:R-:W-:Y:S02]  /*7050*/  IMAD.MOV.U32 R45, RZ, RZ, R47 ;  /* 0x000000ffff2d7224 */ /* 0x000fe400078e002f */
.L_x_53406:
[----:B------:R-:W-:Y:S05]  /*7060*/  BSYNC B1 ;  /* 0x0000000000017941 */ /* 0x000fea0003800000 */
.L_x_53404:
        /* <DEDUP_REMOVED lines=9> */
.L_x_53408:
[----:B------:R-:W-:Y:S02]  /*7100*/  IMAD.MOV.U32 R59, RZ, RZ, R56 ;  /* 0x000000ffff3b7224 */ /* 0x000fe400078e0038 */
[----:B------:R-:W-:Y:S02]  /*7110*/  IMAD.MOV.U32 R47, RZ, RZ, R44 ;  /* 0x000000ffff2f7224 */ /* 0x000fe400078e002c */
[----:B------:R-:W-:Y:S02]  /*7120*/  IMAD.MOV.U32 R56, RZ, RZ, R58 ;  /* 0x000000ffff387224 */ /* 0x000fe400078e003a */
[----:B------:R-:W-:Y:S02]  /*7130*/  IMAD.MOV.U32 R44, RZ, RZ, R46 ;  /* 0x000000ffff2c7224 */ /* 0x000fe400078e002e */
.L_x_53409:
[----:B------:R-:W-:Y:S05]  /*7140*/  BSYNC B1 ;  /* 0x0000000000017941 */ /* 0x000fea0003800000 */
.L_x_53407:
        /* <DEDUP_REMOVED lines=9> */
.L_x_53411:
[----:B------:R-:W-:Y:S02]  /*71e0*/  IMAD.MOV.U32 R58, RZ, RZ, R59 ;  /* 0x000000ffff3a7224 */ /* 0x000fe400078e003b */
[----:B------:R-:W-:Y:S02]  /*71f0*/  IMAD.MOV.U32 R46, RZ, RZ, R47 ;  /* 0x000000ffff2e7224 */ /* 0x000fe400078e002f */
[----:B------:R-:W-:Y:S02]  /*7200*/  IMAD.MOV.U32 R59, RZ, RZ, R61 ;  /* 0x000000ffff3b7224 */ /* 0x000fe400078e003d */
[----:B------:R-:W-:Y:S02]  /*7210*/  IMAD.MOV.U32 R47, RZ, RZ, R49 ;  /* 0x000000ffff2f7224 */ /* 0x000fe400078e0031 */
.L_x_53412:
[----:B------:R-:W-:Y:S05]  /*7220*/  BSYNC B1 ;  /* 0x0000000000017941 */ /* 0x000fea0003800000 */
.L_x_53410:
        /* <DEDUP_REMOVED lines=9> */
.L_x_53414:
[----:B------:R-:W-:Y:S02]  /*72c0*/  IMAD.MOV.U32 R61, RZ, RZ, R58 ;  /* 0x000000ffff3d7224 */ /* 0x000fe400078e003a */
[----:B------:R-:W-:Y:S02]  /*72d0*/  IMAD.MOV.U32 R49, RZ, RZ, R46 ;  /* 0x000000ffff317224 */ /* 0x000fe400078e002e */
[----:B------:R-:W-:Y:S02]  /*72e0*/  IMAD.MOV.U32 R58, RZ, RZ, R60 ;  /* 0x000000ffff3a7224 */ /* 0x000fe400078e003c */
[----:B------:R-:W-:Y:S02]  /*72f0*/  IMAD.MOV.U32 R46, RZ, RZ, R48 ;  /* 0x000000ffff2e7224 */ /* 0x000fe400078e0030 */
.L_x_53415:
[----:B------:R-:W-:Y:S05]  /*7300*/  BSYNC B1 ;  /* 0x0000000000017941 */ /* 0x000fea0003800000 */
.L_x_53413:
        /* <DEDUP_REMOVED lines=9> */
.L_x_53417:
[----:B------:R-:W-:Y:S02]  /*73a0*/  IMAD.MOV.U32 R60, RZ, RZ, R61 ;  /* 0x000000ffff3c7224 */ /* 0x000fe400078e003d */
[----:B------:R-:W-:Y:S02]  /*73b0*/  IMAD.MOV.U32 R48, RZ, RZ, R49 ;  /* 0x000000ffff307224 */ /* 0x000fe400078e0031 */
[----:B------:R-:W-:Y:S02]  /*73c0*/  IMAD.MOV.U32 R61, RZ, RZ, R65 ;  /* 0x000000ffff3d7224 */ /* 0x000fe400078e0041 */
[----:B------:R-:W-:Y:S02]  /*73d0*/  IMAD.MOV.U32 R49, RZ, RZ, R63 ;  /* 0x000000ffff317224 */ /* 0x000fe400078e003f */
.L_x_53418:
[----:B------:R-:W-:Y:S05]  /*73e0*/  BSYNC B1 ;  /* 0x0000000000017941 */ /* 0x000fea0003800000 */
.L_x_53416:
        /* <DEDUP_REMOVED lines=9> */
.L_x_53420:
[----:B------:R-:W-:Y:S02]  /*7480*/  IMAD.MOV.U32 R65, RZ, RZ, R60 ;  /* 0x000000ffff417224 */ /* 0x000fe400078e003c */
[----:B------:R-:W-:Y:S02]  /*7490*/  IMAD.MOV.U32 R63, RZ, RZ, R48 ;  /* 0x000000ffff3f7224 */ /* 0x000fe400078e0030 */
[----:B------:R-:W-:Y:S02]  /*74a0*/  IMAD.MOV.U32 R60, RZ, RZ, R64 ;  /* 0x000000ffff3c7224 */ /* 0x000fe400078e0040 */
[----:B------:R-:W-:Y:S02]  /*74b0*/  IMAD.MOV.U32 R48, RZ, RZ, R62 ;  /* 0x000000ffff307224 */ /* 0x000fe400078e003e */
.L_x_53421:
[----:B------:R-:W-:Y:S05]  /*74c0*/  BSYNC B1 ;  /* 0x0000000000017941 */ /* 0x000fea0003800000 */
.L_x_53419:
        /* <DEDUP_REMOVED lines=16> */
.L_x_53423:
[----:B------:R-:W-:Y:S02]  /*75d0*/  IMAD.MOV.U32 R31, RZ, RZ, R33 ;  /* 0x000000ffff1f7224 */ /* 0x000fe400078e0021 */
[----:B------:R-:W-:Y:S01]  /*75e0*/  IMAD.MOV.U32 R16, RZ, RZ, R35 ;  /* 0x000000ffff107224 */ /* 0x000fe200078e0023 */
[----:B------:R-:W-:Y:S01]  /*75f0*/  MOV R35, R40 ;  /* 0x0000002800237202 */ /* 0x000fe20000000f00 */
[----:B------:R-:W-:Y:S02]  /*7600*/  IMAD.MOV.U32 R33, RZ, RZ, R67 ;  /* 0x000000ffff217224 */ /* 0x000fe400078e0043 */
.L_x_53424:
[----:B------:R-:W-:Y:S05]  /*7610*/  BSYNC B1 ;  /* 0x0000000000017941 */ /* 0x000fea0003800000 */
.L_x_53422:
        /* <DEDUP_REMOVED lines=9> */
.L_x_53426:
[----:B------:R-:W-:Y:S02]  /*76b0*/  IMAD.MOV.U32 R62, RZ, RZ, R31 ;  /* 0x000000ffff3e7224 */ /* 0x000fe400078e001f */
[----:B------:R-:W-:Y:S01]  /*76c0*/  IMAD.MOV.U32 R40, RZ, RZ, R16 ;  /* 0x000000ffff287224 */ /* 0x000fe200078e0010 */
[----:B------:R-:W-:Y:S01]  /*76d0*/  MOV R16, R32 ;  /* 0x0000002000107202 */ /* 0x000fe20000000f00 */
[----:B------:R-:W-:Y:S02]  /*76e0*/  IMAD.MOV.U32 R31, RZ, RZ, R34 ;  /* 0x000000ffff1f7224 */ /* 0x000fe400078e0022 */
.L_x_53427:
[----:B------:R-:W-:Y:S05]  /*76f0*/  BSYNC B1 ;  /* 0x0000000000017941 */ /* 0x000fea0003800000 */
.L_x_53425:
        /* <DEDUP_REMOVED lines=9> */
.L_x_53429:
[----:B------:R-:W-:Y:S02]  /*7790*/  IMAD.MOV.U32 R34, RZ, RZ, R62 ;  /* 0x000000ffff227224 */ /* 0x000fe400078e003e */
[----:B------:R-:W-:Y:S01]  /*77a0*/  IMAD.MOV.U32 R32, RZ, RZ, R40 ;  /* 0x000000ffff207224 */ /* 0x000fe200078e0028 */
[----:B------:R-:W-:Y:S01]  /*77b0*/  MOV R40, R37 ;  /* 0x0000002500287202 */ /* 0x000fe20000000f00 */
[----:B------:R-:W-:Y:S02]  /*77c0*/  IMAD.MOV.U32 R62, RZ, RZ, R51 ;  /* 0x000000ffff3e7224 */ /* 0x000fe400078e0033 */
.L_x_53430:
[----:B------:R-:W-:Y:S05]  /*77d0*/  BSYNC B1 ;  /* 0x0000000000017941 */ /* 0x000fea0003800000 */
.L_x_53428:
        /* <DEDUP_REMOVED lines=9> */
.L_x_53432:
[----:B------:R-:W-:Y:S02]  /*7870*/  IMAD.MOV.U32 R51, RZ, RZ, R34 ;  /* 0x000000ffff337224 */ /* 0x000fe400078e0022 */
[----:B------:R-:W-:Y:S01]  /*7880*/  IMAD.MOV.U32 R37, RZ, RZ, R32 ;  /* 0x000000ffff257224 */ /* 0x000fe200078e0020 */
[----:B------:R-:W-:Y:S01]  /*7890*/  MOV R32, R36 ;  /* 0x0000002400207202 */ /* 0x000fe20000000f00 */
[----:B------:R-:W-:Y:S02]  /*78a0*/  IMAD.MOV.U32 R34, RZ, RZ, R50 ;  /* 0x000000ffff227224 */ /* 0x000fe400078e0032 */
.L_x_53433:
[----:B------:R-:W-:Y:S05]  /*78b0*/  BSYNC B1 ;  /* 0x0000000000017941 */ /* 0x000fea0003800000 */
.L_x_53431:
        /* <DEDUP_REMOVED lines=9> */
.L_x_53435:
[----:B------:R-:W-:Y:S02]  /*7950*/  IMAD.MOV.U32 R50, RZ, RZ, R51 ;  /* 0x000000ffff327224 */ /* 0x000fe400078e0033 */
[----:B------:R-:W-:Y:S01]  /*7960*/  IMAD.MOV.U32 R36, RZ, RZ, R37 ;  /* 0x000000ffff247224 */ /* 0x000fe200078e0025 */
[----:B------:R-:W-:Y:S01]  /*7970*/  MOV R37, R39 ;  /* 0x0000002700257202 */ /* 0x000fe20000000f00 */
[----:B------:R-:W-:Y:S02]  /*7980*/  IMAD.MOV.U32 R51, RZ, RZ, R53 ;  /* 0x000000ffff337224 */ /* 0x000fe400078e0035 */
.L_x_53436:
[----:B------:R-:W-:Y:S05]  /*7990*/  BSYNC B1 ;  /* 0x0000000000017941 */ /* 0x000fea0003800000 */
.L_x_53434:
        /* <DEDUP_REMOVED lines=9> */
.L_x_53438:
[----:B------:R-:W-:Y:S02]  /*7a30*/  IMAD.MOV.U32 R53, RZ, RZ, R50 ;  /* 0x000000ffff357224 */ /* 0x000fe400078e0032 */
[----:B------:R-:W-:Y:S01]  /*7a40*/  IMAD.MOV.U32 R39, RZ, RZ, R36 ;  /* 0x000000ffff277224 */ /* 0x000fe200078e0024 */
[----:B------:R-:W-:Y:S01]  /*7a50*/  MOV R36, R38 ;  /* 0x0000002600247202 */ /* 0x000fe20000000f00 */
[----:B------:R-:W-:Y:S02]  /*7a60*/  IMAD.MOV.U32 R50, RZ, RZ, R52 ;  /* 0x000000ffff327224 */ /* 0x000fe400078e0034 */
.L_x_53439:
[----:B------:R-:W-:Y:S05]  /*7a70*/  BSYNC B1 ;  /* 0x0000000000017941 */ /* 0x000fea0003800000 */
.L_x_53437:
        /* <DEDUP_REMOVED lines=9> */
.L_x_53441:
[----:B------:R-:W-:Y:S02]  /*7b10*/  IMAD.MOV.U32 R52, RZ, RZ, R53 ;  /* 0x000000ffff347224 */ /* 0x000fe400078e0035 */
[----:B------:R-:W-:Y:S01]  /*7b20*/  IMAD.MOV.U32 R38, RZ, RZ, R39 ;  /* 0x000000ffff267224 */ /* 0x000fe200078e0027 */
[----:B------:R-:W-:Y:S01]  /*7b30*/  MOV R39, R43 ;  /* 0x0000002b00277202 */ /* 0x000fe20000000f00 */
[----:B------:R-:W-:Y:S02]  /*7b40*/  IMAD.MOV.U32 R53, RZ, RZ, R55 ;  /* 0x000000ffff357224 */ /* 0x000fe400078e0037 */
.L_x_53442:
[----:B------:R-:W-:Y:S05]  /*7b50*/  BSYNC B1 ;  /* 0x0000000000017941 */ /* 0x000fea0003800000 */
.L_x_53440:
        /* <DEDUP_REMOVED lines=9> */
.L_x_53444:
[----:B------:R-:W-:Y:S02]  /*7bf0*/  IMAD.MOV.U32 R55, RZ, RZ, R52 ;  /* 0x000000ffff377224 */ /* 0x000fe400078e0034 */
[----:B------:R-:W-:Y:S01]  /*7c00*/  IMAD.MOV.U32 R43, RZ, RZ, R38 ;  /* 0x000000ffff2b7224 */ /* 0x000fe200078e0026 */
[----:B------:R-:W-:Y:S01]  /*7c10*/  MOV R38, R42 ;  /* 0x0000002a00267202 */ /* 0x000fe20000000f00 */
[----:B------:R-:W-:Y:S02]  /*7c20*/  IMAD.MOV.U32 R52, RZ, RZ, R54 ;  /* 0x000000ffff347224 */ /* 0x000fe400078e0036 */
.L_x_53445:
[----:B------:R-:W-:Y:S05]  /*7c30*/  BSYNC B1 ;  /* 0x0000000000017941 */ /* 0x000fea0003800000 */
.L_x_53443:
        /* <DEDUP_REMOVED lines=9> */
.L_x_53447:
[----:B------:R-:W-:Y:S02]  /*7cd0*/  IMAD.MOV.U32 R54, RZ, RZ, R55 ;  /* 0x000000ffff367224 */ /* 0x000fe400078e0037 */
[----:B------:R-:W-:Y:S01]  /*7ce0*/  IMAD.MOV.U32 R42, RZ, RZ, R43 ;  /* 0x000000ffff2a7224 */ /* 0x000fe200078e002b */
[----:B------:R-:W-:Y:S01]  /*7cf0*/  MOV R43, R45 ;  /* 0x0000002d002b7202 */ /* 0x000fe20000000f00 */
[----:B------:R-:W-:Y:S02]  /*7d00*/  IMAD.MOV.U32 R55, RZ, RZ, R57 ;  /* 0x000000ffff377224 */ /* 0x000fe400078e0039 */
.L_x_53448:
[----:B------:R-:W-:Y:S05]  /*7d10*/  BSYNC B1 ;  /* 0x0000000000017941 */ /* 0x000fea0003800000 */
.L_x_53446:
        /* <DEDUP_REMOVED lines=9> */
.L_x_53450:
[----:B------:R-:W-:Y:S02]  /*7db0*/  IMAD.MOV.U32 R57, RZ, RZ, R54 ;  /* 0x000000ffff397224 */ /* 0x000fe400078e0036 */
[----:B------:R-:W-:Y:S01]  /*7dc0*/  IMAD.MOV.U32 R45, RZ, RZ, R42 ;  /* 0x000000ffff2d7224 */ /* 0x000fe200078e002a */
[----:B------:R-:W-:Y:S01]  /*7dd0*/  MOV R42, R44 ;  /* 0x0000002c002a7202 */ /* 0x000fe20000000f00 */
[----:B------:R-:W-:Y:S02]  /*7de0*/  IMAD.MOV.U32 R54, RZ, RZ, R56 ;  /* 0x000000ffff367224 */ /* 0x000fe400078e0038 */
.L_x_53451:
[----:B------:R-:W-:Y:S05]  /*7df0*/  BSYNC B1 ;  /* 0x0000000000017941 */ /* 0x000fea0003800000 */
.L_x_53449:
        /* <DEDUP_REMOVED lines=9> */
.L_x_53453:
[----:B------:R-:W-:Y:S02]  /*7e90*/  IMAD.MOV.U32 R56, RZ, RZ, R57 ;  /* 0x000000ffff387224 */ /* 0x000fe400078e0039 */
[----:B------:R-:W-:Y:S01]  /*7ea0*/  IMAD.MOV.U32 R44, RZ, RZ, R45 ;  /* 0x000000ffff2c7224 */ /* 0x000fe200078e002d */
[----:B------:R-:W-:Y:S01]  /*7eb0*/  MOV R45, R47 ;  /* 0x0000002f002d7202 */ /* 0x000fe20000000f00 */
[----:B------:R-:W-:Y:S02]  /*7ec0*/  IMAD.MOV.U32 R57, RZ, RZ, R59 ;  /* 0x000000ffff397224 */ /* 0x000fe400078e003b */
.L_x_53454:
[----:B------:R-:W-:Y:S05]  /*7ed0*/  BSYNC B1 ;  /* 0x0000000000017941 */ /* 0x000fea0003800000 */
.L_x_53452:
        /* <DEDUP_REMOVED lines=9> */
.L_x_53456:
[----:B------:R-:W-:Y:S02]  /*7f70*/  IMAD.MOV.U32 R59, RZ, RZ, R56 ;  /* 0x000000ffff3b7224 */ /* 0x000fe400078e0038 */
[----:B------:R-:W-:Y:S01]  /*7f80*/  IMAD.MOV.U32 R47, RZ, RZ, R44 ;  /* 0x000000ffff2f7224 */ /* 0x000fe200078e002c */
[----:B------:R-:W-:Y:S01]  /*7f90*/  MOV R44, R46 ;  /* 0x0000002e002c7202 */ /* 0x000fe20000000f00 */
[----:B------:R-:W-:Y:S02]  /*7fa0*/  IMAD.MOV.U32 R56, RZ, RZ, R58 ;  /* 0x000000ffff387224 */ /* 0x000fe400078e003a */
.L_x_53457:
[----:B------:R-:W-:Y:S05]  /*7fb0*/  BSYNC B1 ;  /* 0x0000000000017941 */ /* 0x000fea0003800000 */
.L_x_53455:
        /* <DEDUP_REMOVED lines=9> */
.L_x_53459:
[----:B------:R-:W-:Y:S02]  /*8050*/  IMAD.MOV.U32 R58, RZ, RZ, R59 ;  /* 0x000000ffff3a7224 */ /* 0x000fe400078e003b */
[----:B------:R-:W-:Y:S01]  /*8060*/  IMAD.MOV.U32 R46, RZ, RZ, R47 ;  /* 0x000000ffff2e7224 */ /* 0x000fe200078e002f */
[----:B------:R-:W-:Y:S01]  /*8070*/  MOV R47, R49 ;  /* 0x00000031002f7202 */ /* 0x000fe20000000f00 */
[----:B------:R-:W-:Y:S02]  /*8080*/  IMAD.MOV.U32 R59, RZ, RZ, R61 ;  /* 0x000000ffff3b7224 */ /* 0x000fe400078e003d */
.L_x_53460:
[----:B------:R-:W-:Y:S05]  /*8090*/  BSYNC B1 ;  /* 0x0000000000017941 */ /* 0x000fea0003800000 */
.L_x_53458:
        /* <DEDUP_REMOVED lines=9> */
.L_x_53462:
[----:B------:R-:W-:Y:S02]  /*8130*/  IMAD.MOV.U32 R61, RZ, RZ, R58 ;  /* 0x000000ffff3d7224 */ /* 0x000fe400078e003a */
[----:B------:R-:W-:Y:S01]  /*8140*/  IMAD.MOV.U32 R49, RZ, RZ, R46 ;  /* 0x000000ffff317224 */ /* 0x000fe200078e002e */
[----:B------:R-:W-:Y:S01]  /*8150*/  MOV R46, R48 ;  /* 0x00000030002e7202 */ /* 0x000fe20000000f00 */
[----:B------:R-:W-:Y:S02]  /*8160*/  IMAD.MOV.U32 R58, RZ, RZ, R60 ;  /* 0x000000ffff3a7224 */ /* 0x000fe400078e003c */
.L_x_53463:
[----:B------:R-:W-:Y:S05]  /*8170*/  BSYNC B1 ;  /* 0x0000000000017941 */ /* 0x000fea0003800000 */
.L_x_53461:
        /* <DEDUP_REMOVED lines=9> */
.L_x_53465:
[----:B------:R-:W-:Y:S02]  /*8210*/  IMAD.MOV.U32 R60, RZ, RZ, R61 ;  /* 0x000000ffff3c7224 */ /* 0x000fe400078e003d */
[----:B------:R-:W-:Y:S01]  /*8220*/  IMAD.MOV.U32 R48, RZ, RZ, R49 ;  /* 0x000000ffff307224 */ /* 0x000fe200078e0031 */
[----:B------:R-:W-:Y:S01]  /*8230*/  MOV R49, R63 ;  /* 0x0000003f00317202 */ /* 0x000fe20000000f00 */
[----:B------:R-:W-:Y:S02]  /*8240*/  IMAD.MOV.U32 R61, RZ, RZ, R65 ;  /* 0x000000ffff3d7224 */ /* 0x000fe400078e0041 */
.L_x_53466:
[----:B------:R-:W-:Y:S05]  /*8250*/  BSYNC B1 ;  /* 0x0000000000017941 */ /* 0x000fea0003800000 */
.L_x_53464:
        /* <DEDUP_REMOVED lines=16> */
.L_x_53468:
[----:B------:R-:W-:Y:S01]  /*8360*/  IMAD.MOV.U32 R30, RZ, RZ, R33 ;  /* 0x000000ffff1e7224 */ /* 0x000fe200078e0021 */
[----:B------:R-:W-:Y:S01]  /*8370*/  MOV R15, R35 ;  /* 0x00000023000f7202 */ /* 0x000fe20000000f00 */
[----:B------:R-:W-:Y:S02]  /*8380*/  IMAD.MOV.U32 R33, RZ, RZ, R31 ;  /* 0x000000ffff217224 */ /* 0x000fe400078e001f */
[----:B------:R-:W-:Y:S02]  /*8390*/  IMAD.MOV.U32 R35, RZ, RZ, R16 ;  /* 0x000000ffff237224 */ /* 0x000fe400078e0010 */
.L_x_53469:
[----:B------:R-:W-:Y:S05]  /*83a0*/  BSYNC B1 ;  /* 0x0000000000017941 */ /* 0x000fea0003800000 */
.L_x_53467:
        /* <DEDUP_REMOVED lines=9> */
.L_x_53471:
[----:B------:R-:W-:Y:S01]  /*8440*/  IMAD.MOV.U32 R31, RZ, RZ, R30 ;  /* 0x000000ffff1f7224 */ /* 0x000fe200078e001e */
[----:B------:R-:W-:Y:S01]  /*8450*/  MOV R16, R15 ;  /* 0x0000000f00107202 */ /* 0x000fe20000000f00 */
[----:B------:R-:W-:Y:S02]  /*8460*/  IMAD.MOV.U32 R30, RZ, RZ, R62 ;  /* 0x000000ffff1e7224 */ /* 0x000fe400078e003e */
[----:B------:R-:W-:Y:S02]  /*8470*/  IMAD.MOV.U32 R15, RZ, RZ, R40 ;  /* 0x000000ffff0f7224 */ /* 0x000fe400078e0028 */
.L_x_53472:
[----:B------:R-:W-:Y:S05]  /*8480*/  BSYNC B1 ;  /* 0x0000000000017941 */ /* 0x000fea0003800000 */
.L_x_53470:
        /* <DEDUP_REMOVED lines=9> */
.L_x_53474:
[----:B------:R-:W-:Y:S01]  /*8520*/  IMAD.MOV.U32 R62, RZ, RZ, R31 ;  /* 0x000000ffff3e7224 */ /* 0x000fe200078e001f */
[----:B------:R-:W-:Y:S01]  /*8530*/  MOV R40, R16 ;  /* 0x0000001000287202 */ /* 0x000fe20000000f00 */
[----:B------:R-:W-:Y:S02]  /*8540*/  IMAD.MOV.U32 R31, RZ, RZ, R34 ;  /* 0x000000ffff1f7224 */ /* 0x000fe400078e0022 */
[----:B------:R-:W-:Y:S02]  /*8550*/  IMAD.MOV.U32 R16, RZ, RZ, R32 ;  /* 0x000000ffff107224 */ /* 0x000fe400078e0020 */
.L_x_53475:
[----:B------:R-:W-:Y:S05]  /*8560*/  BSYNC B1 ;  /* 0x0000000000017941 */ /* 0x000fea0003800000 */
.L_x_53473:
        /* <DEDUP_REMOVED lines=9> */
.L_x_53477:
[----:B------:R-:W-:Y:S01]  /*8600*/  IMAD.MOV.U32 R34, RZ, RZ, R62 ;  /* 0x000000ffff227224 */ /* 0x000fe200078e003e */
[----:B------:R-:W-:Y:S01]  /*8610*/  MOV R32, R40 ;  /* 0x0000002800207202 */ /* 0x000fe20000000f00 */
[----:B------:R-:W-:Y:S02]  /*8620*/  IMAD.MOV.U32 R62, RZ, RZ, R51 ;  /* 0x000000ffff3e7224 */ /* 0x000fe400078e0033 */
[----:B------:R-:W-:Y:S02]  /*8630*/  IMAD.MOV.U32 R40, RZ, RZ, R37 ;  /* 0x000000ffff287224 */ /* 0x000fe400078e0025 */
.L_x_53478:
[----:B------:R-:W-:Y:S05]  /*8640*/  BSYNC B1 ;  /* 0x0000000000017941 */ /* 0x000fea0003800000 */
.L_x_53476:
        /* <DEDUP_REMOVED lines=9> */
.L_x_53480:
[----:B------:R-:W-:Y:S01]  /*86e0*/  IMAD.MOV.U32 R51, RZ, RZ, R34 ;  /* 0x000000ffff337224 */ /* 0x000fe200078e0022 */
[----:B------:R-:W-:Y:S01]  /*86f0*/  MOV R37, R32 ;  /* 0x0000002000257202 */ /* 0x000fe20000000f00 */
[----:B------:R-:W-:Y:S02]  /*8700*/  IMAD.MOV.U32 R34, RZ, RZ, R50 ;  /* 0x000000ffff227224 */ /* 0x000fe400078e0032 */
[----:B------:R-:W-:Y:S02]  /*8710*/  IMAD.MOV.U32 R32, RZ, RZ, R36 ;  /* 0x000000ffff207224 */ /* 0x000fe400078e0024 */
.L_x_53481:
[----:B------:R-:W-:Y:S05]  /*8720*/  BSYNC B1 ;  /* 0x0000000000017941 */ /* 0x000fea0003800000 */
.L_x_53479:
        /* <DEDUP_REMOVED lines=9> */
.L_x_53483:
[----:B------:R-:W-:Y:S01]  /*87c0*/  IMAD.MOV.U32 R50, RZ, RZ, R51 ;  /* 0x000000ffff327224 */ /* 0x000fe200078e0033 */
[----:B------:R-:W-:Y:S01]  /*87d0*/  MOV R36, R37 ;  /* 0x0000002500247202 */ /* 0x000fe20000000f00 */
[----:B------:R-:W-:Y:S02]  /*87e0*/  IMAD.MOV.U32 R51, RZ, RZ, R53 ;  /* 0x000000ffff337224 */ /* 0x000fe400078e0035 */
[----:B------:R-:W-:Y:S02]  /*87f0*/  IMAD.MOV.U32 R37, RZ, RZ, R39 ;  /* 0x000000ffff257224 */ /* 0x000fe400078e0027 */
.L_x_53484:
[----:B------:R-:W-:Y:S05]  /*8800*/  BSYNC B1 ;  /* 0x0000000000017941 */ /* 0x000fea0003800000 */
.L_x_53482:
        /* <DEDUP_REMOVED lines=9> */
.L_x_53486:
[----:B------:R-:W-:Y:S01]  /*88a0*/  IMAD.MOV.U32 R53, RZ, RZ, R50 ;  /* 0x000000ffff357224 */ /* 0x000fe200078e0032 */
[----:B------:R-:W-:Y:S01]  /*88b0*/  MOV R39, R36 ;  /* 0x0000002400277202 */ /* 0x000fe20000000f00 */
[----:B------:R-:W-:Y:S02]  /*88c0*/  IMAD.MOV.U32 R50, RZ, RZ, R52 ;  /* 0x000000ffff327224 */ /* 0x000fe400078e0034 */
[----:B------:R-:W-:Y:S02]  /*88d0*/  IMAD.MOV.U32 R36, RZ, RZ, R38 ;  /* 0x000000ffff247224 */ /* 0x000fe400078e0026 */
.L_x_53487:
[----:B------:R-:W-:Y:S05]  /*88e0*/  BSYNC B1 ;  /* 0x0000000000017941 */ /* 0x000fea0003800000 */
.L_x_53485:
        /* <DEDUP_REMOVED lines=9> */
.L_x_53489:
[----:B------:R-:W-:Y:S01]  /*8980*/  IMAD.MOV.U32 R52, RZ, RZ, R53 ;  /* 0x000000ffff347224 */ /* 0x000fe200078e0035 */
[----:B------:R-:W-:Y:S01]  /*8990*/  MOV R38, R39 ;  /* 0x0000002700267202 */ /* 0x000fe20000000f00 */
[----:B------:R-:W-:Y:S02]  /*89a0*/  IMAD.MOV.U32 R53, RZ, RZ, R55 ;  /* 0x000000ffff357224 */ /* 0x000fe400078e0037 */
[----:B------:R-:W-:Y:S02]  /*89b0*/  IMAD.MOV.U32 R39, RZ, RZ, R43 ;  /* 0x000000ffff277224 */ /* 0x000fe400078e002b */
.L_x_53490:
[----:B------:R-:W-:Y:S05]  /*89c0*/  BSYNC B1 ;  /* 0x0000000000017941 */ /* 0x000fea0003800000 */
.L_x_53488:
        /* <DEDUP_REMOVED lines=9> */
.L_x_53492:
[----:B------:R-:W-:Y:S01]  /*8a60*/  IMAD.MOV.U32 R55, RZ, RZ, R52 ;  /* 0x000000ffff377224 */ /* 0x000fe200078e0034 */
[----:B------:R-:W-:Y:S01]  /*8a70*/  MOV R43, R38 ;  /* 0x00000026002b7202 */ /* 0x000fe20000000f00 */
[----:B------:R-:W-:Y:S02]  /*8a80*/  IMAD.MOV.U32 R52, RZ, RZ, R54 ;  /* 0x000000ffff347224 */ /* 0x000fe400078e0036 */
[----:B------:R-:W-:Y:S02]  /*8a90*/  IMAD.MOV.U32 R38, RZ, RZ, R42 ;  /* 0x000000ffff267224 */ /* 0x000fe400078e002a */
.L_x_53493:
[----:B------:R-:W-:Y:S05]  /*8aa0*/  BSYNC B1 ;  /* 0x0000000000017941 */ /* 0x000fea0003800000 */
.L_x_53491:
        /* <DEDUP_REMOVED lines=9> */
.L_x_53495:
[----:B------:R-:W-:Y:S01]  /*8b40*/  IMAD.MOV.U32 R54, RZ, RZ, R55 ;  /* 0x000000ffff367224 */ /* 0x000fe200078e0037 */
[----:B------:R-:W-:Y:S01]  /*8b50*/  MOV R42, R43 ;  /* 0x0000002b002a7202 */ /* 0x000fe20000000f00 */
[----:B------:R-:W-:Y:S02]  /*8b60*/  IMAD.MOV.U32 R55, RZ, RZ, R57 ;  /* 0x000000ffff377224 */ /* 0x000fe400078e0039 */
[----:B------:R-:W-:Y:S02]  /*8b70*/  IMAD.MOV.U32 R43, RZ, RZ, R45 ;  /* 0x000000ffff2b7224 */ /* 0x000fe400078e002d */
.L_x_53496:
[----:B------:R-:W-:Y:S05]  /*8b80*/  BSYNC B1 ;  /* 0x0000000000017941 */ /* 0x000fea0003800000 */
.L_x_53494:
        /* <DEDUP_REMOVED lines=9> */
.L_x_53498:
[----:B------:R-:W-:Y:S01]  /*8c20*/  IMAD.MOV.U32 R57, RZ, RZ, R54 ;  /* 0x000000ffff397224 */ /* 0x000fe200078e0036 */
[----:B------:R-:W-:Y:S01]  /*8c30*/  MOV R45, R42 ;  /* 0x0000002a002d7202 */ /* 0x000fe20000000f00 */
[----:B------:R-:W-:Y:S02]  /*8c40*/  IMAD.MOV.U32 R54, RZ, RZ, R56 ;  /* 0x000000ffff367224 */ /* 0x000fe400078e0038 */
[----:B------:R-:W-:Y:S02]  /*8c50*/  IMAD.MOV.U32 R42, RZ, RZ, R44 ;  /* 0x000000ffff2a7224 */ /* 0x000fe400078e002c */
.L_x_53499:
[----:B------:R-:W-:Y:S05]  /*8c60*/  BSYNC B1 ;  /* 0x0000000000017941 */ /* 0x000fea0003800000 */
.L_x_53497:
        /* <DEDUP_REMOVED lines=9> */
.L_x_53501:
[----:B------:R-:W-:Y:S01]  /*8d00*/  IMAD.MOV.U32 R56, RZ, RZ, R57 ;  /* 0x000000ffff387224 */ /* 0x000fe200078e0039 */
[----:B------:R-:W-:Y:S01]  /*8d10*/  MOV R44, R45 ;  /* 0x0000002d002c7202 */ /* 0x000fe20000000f00 */
[----:B------:R-:W-:Y:S02]  /*8d20*/  IMAD.MOV.U32 R57, RZ, RZ, R59 ;  /* 0x000000ffff397224 */ /* 0x000fe400078e003b */
[----:B------:R-:W-:Y:S02]  /*8d30*/  IMAD.MOV.U32 R45, RZ, RZ, R47 ;  /* 0x000000ffff2d7224 */ /* 0x000fe400078e002f */
.L_x_53502:
[----:B------:R-:W-:Y:S05]  /*8d40*/  BSYNC B1 ;  /* 0x0000000000017941 */ /* 0x000fea0003800000 */
.L_x_53500:
        /* <DEDUP_REMOVED lines=9> */
.L_x_53504:
[----:B------:R-:W-:Y:S01]  /*8de0*/  IMAD.MOV.U32 R59, RZ, RZ, R56 ;  /* 0x000000ffff3b7224 */ /* 0x000fe200078e0038 */
[----:B------:R-:W-:Y:S01]  /*8df0*/  MOV R47, R44 ;  /* 0x0000002c002f7202 */ /* 0x000fe20000000f00 */
[----:B------:R-:W-:Y:S02]  /*8e00*/  IMAD.MOV.U32 R56, RZ, RZ, R58 ;  /* 0x000000ffff387224 */ /* 0x000fe400078e003a */
[----:B------:R-:W-:Y:S02]  /*8e10*/  IMAD.MOV.U32 R44, RZ, RZ, R46 ;  /* 0x000000ffff2c7224 */ /* 0x000fe400078e002e */
.L_x_53505:
[----:B------:R-:W-:Y:S05]  /*8e20*/  BSYNC B1 ;  /* 0x0000000000017941 */ /* 0x000fea0003800000 */
.L_x_53503:
        /* <DEDUP_REMOVED lines=9> */
.L_x_53507:
[----:B------:R-:W-:Y:S01]  /*8ec0*/  IMAD.MOV.U32 R58, RZ, RZ, R59 ;  /* 0x000000ffff3a7224 */ /* 0x000fe200078e003b */
[----:B------:R-:W-:Y:S01]  /*8ed0*/  MOV R46, R47 ;  /* 0x0000002f002e7202 */ /* 0x000fe20000000f00 */
[----:B------:R-:W-:Y:S02]  /*8ee0*/  IMAD.MOV.U32 R59, RZ, RZ, R61 ;  /* 0x000000ffff3b7224 */ /* 0x000fe400078e003d */
[----:B------:R-:W-:Y:S02]  /*8ef0*/  IMAD.MOV.U32 R47, RZ, RZ, R49 ;  /* 0x000000ffff2f7224 */ /* 0x000fe400078e0031 */
.L_x_53508:
[----:B------:R-:W-:Y:S05]  /*8f00*/  BSYNC B1 ;  /* 0x0000000000017941 */ /* 0x000fea0003800000 */
.L_x_53506:
        /* <DEDUP_REMOVED lines=9> */
.L_x_53510:
[----:B------:R-:W-:Y:S01]  /*8fa0*/  IMAD.MOV.U32 R61, RZ, RZ, R58 ;  /* 0x000000ffff3d7224 */ /* 0x000fe200078e003a */
[----:B------:R-:W-:Y:S01]  /*8fb0*/  MOV R49, R46 ;  /* 0x0000002e00317202 */ /* 0x000fe20000000f00 */
[----:B------:R-:W-:Y:S02]  /*8fc0*/  IMAD.MOV.U32 R58, RZ, RZ, R60 ;  /* 0x000000ffff3a7224 */ /* 0x000fe400078e003c */
[----:B------:R-:W-:Y:S02]  /*8fd0*/  IMAD.MOV.U32 R46, RZ, RZ, R48 ;  /* 0x000000ffff2e7224 */ /* 0x000fe400078e0030 */
.L_x_53511:
[----:B------:R-:W-:Y:S05]  /*8fe0*/  BSYNC B1 ;  /* 0x0000000000017941 */ /* 0x000fea0003800000 */
.L_x_53509:
        /* <DEDUP_REMOVED lines=16> */
.L_x_53513:
[----:B------:R-:W-:Y:S02]  /*90f0*/  IMAD.MOV.U32 R29, RZ, RZ, R33 ;  /* 0x000000ffff1d7224 */ /* 0x000fe400078e0021 */
[----:B------:R-:W-:Y:S02]  /*9100*/  IMAD.MOV.U32 R14, RZ, RZ, R35 ;  /* 0x000000ffff0e7224 */ /* 0x000fe400078e0023 */
[----:B------:R-:W-:Y:S02]  /*9110*/  IMAD.MOV.U32 R33, RZ, RZ, R30 ;  /* 0x000000ffff217224 */ /* 0x000fe400078e001e */
[----:B------:R-:W-:Y:S02]  /*9120*/  IMAD.MOV.U32 R35, RZ, RZ, R15 ;  /* 0x000000ffff237224 */ /* 0x000fe400078e000f */
.L_x_53514:
[----:B------:R-:W-:Y:S05]  /*9130*/  BSYNC B1 ;  /* 0x0000000000017941 */ /* 0x000fea0003800000 */
.L_x_53512:
        /* <DEDUP_REMOVED lines=9> */
.L_x_53516:
[----:B------:R-:W-:Y:S02]  /*91d0*/  IMAD.MOV.U32 R30, RZ, RZ, R29 ;  /* 0x000000ffff1e7224 */ /* 0x000fe400078e001d */
[----:B------:R-:W-:Y:S02]  /*91e0*/  IMAD.MOV.U32 R15, RZ, RZ, R14 ;  /* 0x000000ffff0f7224 */ /* 0x000fe400078e000e */
[----:B------:R-:W-:Y:S02]  /*91f0*/  IMAD.MOV.U32 R29, RZ, RZ, R31 ;  /* 0x000000ffff1d7224 */ /* 0x000fe400078e001f */
[----:B------:R-:W-:Y:S02]  /*9200*/  IMAD.MOV.U32 R14, RZ, RZ, R16 ;  /* 0x000000ffff0e7224 */ /* 0x000fe400078e0010 */
.L_x_53517:
[----:B------:R-:W-:Y:S05]  /*9210*/  BSYNC B1 ;  /* 0x0000000000017941 */ /* 0x000fea0003800000 */
.L_x_53515:
        /* <DEDUP_REMOVED lines=9> */
.L_x_53519:
[----:B------:R-:W-:Y:S02]  /*92b0*/  IMAD.MOV.U32 R31, RZ, RZ, R30 ;  /* 0x000000ffff1f7224 */ /* 0x000fe400078e001e */
[----:B------:R-:W-:Y:S02]  /*92c0*/  IMAD.MOV.U32 R16, RZ, RZ, R15 ;  /* 0x000000ffff107224 */ /* 0x000fe400078e000f */
[----:B------:R-:W-:Y:S02]  /*92d0*/  IMAD.MOV.U32 R30, RZ, RZ, R62 ;  /* 0x000000ffff1e7224 */ /* 0x000fe400078e003e */
[----:B------:R-:W-:Y:S02]  /*92e0*/  IMAD.MOV.U32 R15, RZ, RZ, R40 ;  /* 0x000000ffff0f7224 */ /* 0x000fe400078e0028 */
.L_x_53520:
[----:B------:R-:W-:Y:S05]  /*92f0*/  BSYNC B1 ;  /* 0x0000000000017941 */ /* 0x000fea0003800000 */
.L_x_53518:
        /* <DEDUP_REMOVED lines=9> */
.L_x_53522:
[----:B------:R-:W-:Y:S02]  /*9390*/  IMAD.MOV.U32 R48, RZ, RZ, R31 ;  /* 0x000000ffff307224 */ /* 0x000fe400078e001f */
[----:B------:R-:W-:Y:S02]  /*93a0*/  IMAD.MOV.U32 R40, RZ, RZ, R16 ;  /* 0x000000ffff287224 */ /* 0x000fe400078e0010 */
[----:B------:R-:W-:Y:S02]  /*93b0*/  IMAD.MOV.U32 R31, RZ, RZ, R34 ;  /* 0x000000ffff1f7224 */ /* 0x000fe400078e0022 */
[----:B------:R-:W-:Y:S02]  /*93c0*/  IMAD.MOV.U32 R16, RZ, RZ, R32 ;  /* 0x000000ffff107224 */ /* 0x000fe400078e0020 */
.L_x_53523:
[----:B------:R-:W-:Y:S05]  /*93d0*/  BSYNC B1 ;  /* 0x0000000000017941 */ /* 0x000fea0003800000 */
.L_x_53521:
        /* <DEDUP_REMOVED lines=9> */
.L_x_53525:
[----:B------:R-:W-:Y:S02]  /*9470*/  IMAD.MOV.U32 R34, RZ, RZ, R48 ;  /* 0x000000ffff227224 */ /* 0x000fe400078e0030 */
[----:B------:R-:W-:Y:S02]  /*9480*/  IMAD.MOV.U32 R32, RZ, RZ, R40 ;  /* 0x000000ffff207224 */ /* 0x000fe400078e0028 */
[----:B------:R-:W-:Y:S02]  /*9490*/  IMAD.MOV.U32 R48, RZ, RZ, R51 ;  /* 0x000000ffff307224 */ /* 0x000fe400078e0033 */
[----:B------:R-:W-:Y:S02]  /*94a0*/  IMAD.MOV.U32 R40, RZ, RZ, R37 ;  /* 0x000000ffff287224 */ /* 0x000fe400078e0025 */
.L_x_53526:
[----:B------:R-:W-:Y:S05]  /*94b0*/  BSYNC B1 ;  /* 0x0000000000017941 */ /* 0x000fea0003800000 */
.L_x_53524:
        /* <DEDUP_REMOVED lines=9> */
.L_x_53528:
[----:B------:R-:W-:Y:S02]  /*9550*/  IMAD.MOV.U32 R51, RZ, RZ, R34 ;  /* 0x000000ffff337224 */ /* 0x000fe400078e0022 */
[----:B------:R-:W-:Y:S02]  /*9560*/  IMAD.MOV.U32 R37, RZ, RZ, R32 ;  /* 0x000000ffff257224 */ /* 0x000fe400078e0020 */
[----:B------:R-:W-:Y:S02]  /*9570*/  IMAD.MOV.U32 R34, RZ, RZ, R50 ;  /* 0x000000ffff227224 */ /* 0x000fe400078e0032 */
[----:B------:R-:W-:Y:S02]  /*9580*/  IMAD.MOV.U32 R32, RZ, RZ, R36 ;  /* 0x000000ffff207224 */ /* 0x000fe400078e0024 */
.L_x_53529:
[----:B------:R-:W-:Y:S05]  /*9590*/  BSYNC B1 ;  /* 0x0000000000017941 */ /* 0x000fea0003800000 */
.L_x_53527:
        /* <DEDUP_REMOVED lines=9> */
.L_x_53531:
[----:B------:R-:W-:Y:S02]  /*9630*/  IMAD.MOV.U32 R50, RZ, RZ, R51 ;  /* 0x000000ffff327224 */ /* 0x000fe400078e0033 */
[----:B------:R-:W-:Y:S02]  /*9640*/  IMAD.MOV.U32 R36, RZ, RZ, R37 ;  /* 0x000000ffff247224 */ /* 0x000fe400078e0025 */
[----:B------:R-:W-:Y:S02]  /*9650*/  IMAD.MOV.U32 R51, RZ, RZ, R53 ;  /* 0x000000ffff337224 */ /* 0x000fe400078e0035 */
[----:B------:R-:W-:Y:S02]  /*9660*/  IMAD.MOV.U32 R37, RZ, RZ, R39 ;  /* 0x000000ffff257224 */ /* 0x000fe400078e0027 */
.L_x_53532:
[----:B------:R-:W-:Y:S05]  /*9670*/  BSYNC B1 ;  /* 0x0000000000017941 */ /* 0x000fea0003800000 */
.L_x_53530:
        /* <DEDUP_REMOVED lines=9> */
.L_x_53534:
[----:B------:R-:W-:Y:S02]  /*9710*/  IMAD.MOV.U32 R53, RZ, RZ, R50 ;  /* 0x000000ffff357224 */ /* 0x000fe400078e0032 */
[----:B------:R-:W-:Y:S02]  /*9720*/  IMAD.MOV.U32 R39, RZ, RZ, R36 ;  /* 0x000000ffff277224 */ /* 0x000fe400078e0024 */
[----:B------:R-:W-:Y:S02]  /*9730*/  IMAD.MOV.U32 R50, RZ, RZ, R52 ;  /* 0x000000ffff327224 */ /* 0x000fe400078e0034 */
[----:B------:R-:W-:Y:S02]  /*9740*/  IMAD.MOV.U32 R36, RZ, RZ, R38 ;  /* 0x000000ffff247224 */ /* 0x000fe400078e0026 */
.L_x_53535:
[----:B------:R-:W-:Y:S05]  /*9750*/  BSYNC B1 ;  /* 0x0000000000017941 */ /* 0x000fea0003800000 */
.L_x_53533:
        /* <DEDUP_REMOVED lines=9> */
.L_x_53537:
[----:B------:R-:W-:Y:S02]  /*97f0*/  IMAD.MOV.U32 R52, RZ, RZ, R53 ;  /* 0x000000ffff347224 */ /* 0x000fe400078e0035 */
[----:B------:R-:W-:Y:S02]  /*9800*/  IMAD.MOV.U32 R38, RZ, RZ, R39 ;  /* 0x000000ffff267224 */ /* 0x000fe400078e0027 */
[----:B------:R-:W-:Y:S02]  /*9810*/  IMAD.MOV.U32 R53, RZ, RZ, R55 ;  /* 0x000000ffff357224 */ /* 0x000fe400078e0037 */
[----:B------:R-:W-:Y:S02]  /*9820*/  IMAD.MOV.U32 R39, RZ, RZ, R43 ;  /* 0x000000ffff277224 */ /* 0x000fe400078e002b */
.L_x_53538:
[----:B------:R-:W-:Y:S05]  /*9830*/  BSYNC B1 ;  /* 0x0000000000017941 */ /* 0x000fea0003800000 */
.L_x_53536:
        /* <DEDUP_REMOVED lines=9> */
.L_x_53540:
[----:B------:R-:W-:Y:S02]  /*98d0*/  IMAD.MOV.U32 R55, RZ, RZ, R52 ;  /* 0x000000ffff377224 */ /* 0x000fe400078e0034 */
[----:B------:R-:W-:Y:S02]  /*98e0*/  IMAD.MOV.U32 R43, RZ, RZ, R38 ;  /* 0x000000ffff2b7224 */ /* 0x000fe400078e0026 */
[----:B------:R-:W-:Y:S02]  /*98f0*/  IMAD.MOV.U32 R52, RZ, RZ, R54 ;  /* 0x000000ffff347224 */ /* 0x000fe400078e0036 */
[----:B------:R-:W-:Y:S02]  /*9900*/  IMAD.MOV.U32 R38, RZ, RZ, R42 ;  /* 0x000000ffff267224 */ /* 0x000fe400078e002a */
.L_x_53541:
[----:B------:R-:W-:Y:S05]  /*9910*/  BSYNC B1 ;  /* 0x0000000000017941 */ /* 0x000fea0003800000 */
.L_x_53539:
        /* <DEDUP_REMOVED lines=9> */
.L_x_53543:
[----:B------:R-:W-:Y:S02]  /*99b0*/  IMAD.MOV.U32 R54, RZ, RZ, R55 ;  /* 0x000000ffff367224 */ /* 0x000fe400078e0037 */
[----:B------:R-:W-:Y:S02]  /*99c0*/  IMAD.MOV.U32 R42, RZ, RZ, R43 ;  /* 0x000000ffff2a7224 */ /* 0x000fe400078e002b */
[----:B------:R-:W-:Y:S02]  /*99d0*/  IMAD.MOV.U32 R55, RZ, RZ, R57 ;  /* 0x000000ffff377224 */ /* 0x000fe400078e0039 */
[----:B------:R-:W-:Y:S02]  /*99e0*/  IMAD.MOV.U32 R43, RZ, RZ, R45 ;  /* 0x000000ffff2b7224 */ /* 0x000fe400078e002d */
.L_x_53544:
[----:B------:R-:W-:Y:S05]  /*99f0*/  BSYNC B1 ;  /* 0x0000000000017941 */ /* 0x000fea0003800000 */
.L_x_53542:
        /* <DEDUP_REMOVED lines=9> */
.L_x_53546:
[----:B------:R-:W-:Y:S02]  /*9a90*/  IMAD.MOV.U32 R57, RZ, RZ, R54 ;  /* 0x000000ffff397224 */ /* 0x000fe400078e0036 */
[----:B------:R-:W-:Y:S02]  /*9aa0*/  IMAD.MOV.U32 R45, RZ, RZ, R42 ;  /* 0x000000ffff2d7224 */ /* 0x000fe400078e002a */
[----:B------:R-:W-:Y:S02]  /*9ab0*/  IMAD.MOV.U32 R54, RZ, RZ, R56 ;  /* 0x000000ffff367224 */ /* 0x000fe400078e0038 */
[----:B------:R-:W-:Y:S02]  /*9ac0*/  IMAD.MOV.U32 R42, RZ, RZ, R44 ;  /* 0x000000ffff2a7224 */ /* 0x000fe400078e002c */
.L_x_53547:
[----:B------:R-:W-:Y:S05]  /*9ad0*/  BSYNC B1 ;  /* 0x0000000000017941 */ /* 0x000fea0003800000 */
.L_x_53545:
        /* <DEDUP_REMOVED lines=9> */
.L_x_53549:
[----:B------:R-:W-:Y:S02]  /*9b70*/  IMAD.MOV.U32 R56, RZ, RZ, R57 ;  /* 0x000000ffff387224 */ /* 0x000fe400078e0039 */
[----:B------:R-:W-:Y:S02]  /*9b80*/  IMAD.MOV.U32 R44, RZ, RZ, R45 ;  /* 0x000000ffff2c7224 */ /* 0x000fe400078e002d */
[----:B------:R-:W-:Y:S02]  /*9b90*/  IMAD.MOV.U32 R57, RZ, RZ, R59 ;  /* 0x000000ffff397224 */ /* 0x000fe400078e003b */
[----:B------:R-:W-:Y:S02]  /*9ba0*/  IMAD.MOV.U32 R45, RZ, RZ, R47 ;  /* 0x000000ffff2d7224 */ /* 0x000fe400078e002f */
.L_x_53550:
[----:B------:R-:W-:Y:S05]  /*9bb0*/  BSYNC B1 ;  /* 0x0000000000017941 */ /* 0x000fea0003800000 */
.L_x_53548:
        /* <DEDUP_REMOVED lines=9> */
.L_x_53552:
[----:B------:R-:W-:Y:S02]  /*9c50*/  IMAD.MOV.U32 R59, RZ, RZ, R56 ;  /* 0x000000ffff3b7224 */ /* 0x000fe400078e0038 */
[----:B------:R-:W-:Y:S02]  /*9c60*/  IMAD.MOV.U32 R47, RZ, RZ, R44 ;  /* 0x000000ffff2f7224 */ /* 0x000fe400078e002c */
[----:B------:R-:W-:Y:S02]  /*9c70*/  IMAD.MOV.U32 R56, RZ, RZ, R58 ;  /* 0x000000ffff387224 */ /* 0x000fe400078e003a */
[----:B------:R-:W-:Y:S02]  /*9c80*/  IMAD.MOV.U32 R44, RZ, RZ, R46 ;  /* 0x000000ffff2c7224 */ /* 0x000fe400078e002e */
.L_x_53553:
[----:B------:R-:W-:Y:S05]  /*9c90*/  BSYNC B1 ;  /* 0x0000000000017941 */ /* 0x000fea0003800000 */
.L_x_53551:
        /* <DEDUP_REMOVED lines=9> */
.L_x_53555:
[----:B------:R-:W-:Y:S02]  /*9d30*/  IMAD.MOV.U32 R58, RZ, RZ, R59 ;  /* 0x000000ffff3a7224 */ /* 0x000fe400078e003b */
[----:B------:R-:W-:Y:S02]  /*9d40*/  IMAD.MOV.U32 R46, RZ, RZ, R47 ;  /* 0x000000ffff2e7224 */ /* 0x000fe400078e002f */
[----:B------:R-:W-:Y:S02]  /*9d50*/  IMAD.MOV.U32 R59, RZ, RZ, R61 ;  /* 0x000000ffff3b7224 */ /* 0x000fe400078e003d */
[----:B------:R-:W-:Y:S02]  /*9d60*/  IMAD.MOV.U32 R47, RZ, RZ, R49 ;  /* 0x000000ffff2f7224 */ /* 0x000fe400078e0031 */
.L_x_53556:
[----:B------:R-:W-:Y:S05]  /*9d70*/  BSYNC B1 ;  /* 0x0000000000017941 */ /* 0x000fea0003800000 */
.L_x_53554:
        /* <DEDUP_REMOVED lines=16> */
.L_x_53558:
[----:B------:R-:W-:Y:S02]  /*9e80*/  IMAD.MOV.U32 R28, RZ, RZ, R33 ;  /* 0x000000ffff1c7224 */ /* 0x000fe400078e0021 */
[----:B------:R-:W-:Y:S01]  /*9e90*/  IMAD.MOV.U32 R13, RZ, RZ, R35 ;  /* 0x000000ffff0d7224 */ /* 0x000fe200078e0023 */
[----:B------:R-:W-:Y:S01]  /*9ea0*/  MOV R35, R14 ;  /* 0x0000000e00237202 */ /* 0x000fe20000000f00 */
[----:B------:R-:W-:Y:S02]  /*9eb0*/  IMAD.MOV.U32 R33, RZ, RZ, R29 ;  /* 0x000000ffff217224 */ /* 0x000fe400078e001d */
.L_x_53559:
[----:B------:R-:W-:Y:S05]  /*9ec0*/  BSYNC B1 ;  /* 0x0000000000017941 */ /* 0x000fea0003800000 */
.L_x_53557:
        /* <DEDUP_REMOVED lines=9> */
.L_x_53561:
[----:B------:R-:W-:Y:S02]  /*9f60*/  IMAD.MOV.U32 R29, RZ, RZ, R28 ;  /* 0x000000ffff1d7224 */ /* 0x000fe400078e001c */
[----:B------:R-:W-:Y:S01]  /*9f70*/  IMAD.MOV.U32 R14, RZ, RZ, R13 ;  /* 0x000000ffff0e7224 */ /* 0x000fe200078e000d */
[----:B------:R-:W-:Y:S01]  /*9f80*/  MOV R13, R15 ;  /* 0x0000000f000d7202 */ /* 0x000fe20000000f00 */
[----:B------:R-:W-:Y:S02]  /*9f90*/  IMAD.MOV.U32 R28, RZ, RZ, R30 ;  /* 0x000000ffff1c7224 */ /* 0x000fe400078e001e */
.L_x_53562:
[----:B------:R-:W-:Y:S05]  /*9fa0*/  BSYNC B1 ;  /* 0x0000000000017941 */ /* 0x000fea0003800000 */
.L_x_53560:
        /* <DEDUP_REMOVED lines=9> */
.L_x_53564:
[----:B------:R-:W-:Y:S02]  /*a040*/  IMAD.MOV.U32 R30, RZ, RZ, R29 ;  /* 0x000000ffff1e7224 */ /* 0x000fe400078e001d */
[----:B------:R-:W-:Y:S01]  /*a050*/  IMAD.MOV.U32 R15, RZ, RZ, R14 ;  /* 0x000000ffff0f7224 */ /* 0x000fe200078e000e */
[----:B------:R-:W-:Y:S01]  /*a060*/  MOV R14, R16 ;  /* 0x00000010000e7202 */ /* 0x000fe20000000f00 */
[----:B------:R-:W-:Y:S02]  /*a070*/  IMAD.MOV.U32 R29, RZ, RZ, R31 ;  /* 0x000000ffff1d7224 */ /* 0x000fe400078e001f */
.L_x_53565:
[----:B------:R-:W-:Y:S05]  /*a080*/  BSYNC B1 ;  /* 0x0000000000017941 */ /* 0x000fea0003800000 */
.L_x_53563:
        /* <DEDUP_REMOVED lines=9> */
.L_x_53567:
[----:B------:R-:W-:Y:S02]  /*a120*/  IMAD.MOV.U32 R31, RZ, RZ, R30 ;  /* 0x000000ffff1f7224 */ /* 0x000fe400078e001e */
[----:B------:R-:W-:Y:S01]  /*a130*/  IMAD.MOV.U32 R16, RZ, RZ, R15 ;  /* 0x000000ffff107224 */ /* 0x000fe200078e000f */
[----:B------:R-:W-:Y:S01]  /*a140*/  MOV R15, R40 ;  /* 0x00000028000f7202 */ /* 0x000fe20000000f00 */
[----:B------:R-:W-:Y:S02]  /*a150*/  IMAD.MOV.U32 R30, RZ, RZ, R48 ;  /* 0x000000ffff1e7224 */ /* 0x000fe400078e0030 */
.L_x_53568:
[----:B------:R-:W-:Y:S05]  /*a160*/  BSYNC B1 ;  /* 0x0000000000017941 */ /* 0x000fea0003800000 */
.L_x_53566:
        /* <DEDUP_REMOVED lines=9> */
.L_x_53570:
[----:B------:R-:W-:Y:S02]  /*a200*/  IMAD.MOV.U32 R48, RZ, RZ, R31 ;  /* 0x000000ffff307224 */ /* 0x000fe400078e001f */
[----:B------:R-:W-:Y:S01]  /*a210*/  IMAD.MOV.U32 R40, RZ, RZ, R16 ;  /* 0x000000ffff287224 */ /* 0x000fe200078e0010 */
[----:B------:R-:W-:Y:S01]  /*a220*/  MOV R16, R32 ;  /* 0x0000002000107202 */ /* 0x000fe20000000f00 */
[----:B------:R-:W-:Y:S02]  /*a230*/  IMAD.MOV.U32 R31, RZ, RZ, R34 ;  /* 0x000000ffff1f7224 */ /* 0x000fe400078e0022 */
.L_x_53571:
[----:B------:R-:W-:Y:S05]  /*a240*/  BSYNC B1 ;  /* 0x0000000000017941 */ /* 0x000fea0003800000 */
.L_x_53569:
        /* <DEDUP_REMOVED lines=9> */
.L_x_53573:
[----:B------:R-:W-:Y:S02]  /*a2e0*/  IMAD.MOV.U32 R34, RZ, RZ, R48 ;  /* 0x000000ffff227224 */ /* 0x000fe400078e0030 */
[----:B------:R-:W-:Y:S01]  /*a2f0*/  IMAD.MOV.U32 R32, RZ, RZ, R40 ;  /* 0x000000ffff207224 */ /* 0x000fe200078e0028 */
[----:B------:R-:W-:Y:S01]  /*a300*/  MOV R40, R37 ;  /* 0x0000002500287202 */ /* 0x000fe20000000f00 */
[----:B------:R-:W-:Y:S02]  /*a310*/  IMAD.MOV.U32 R48, RZ, RZ, R51 ;  /* 0x000000ffff307224 */ /* 0x000fe400078e0033 */
.L_x_53574:
[----:B------:R-:W-:Y:S05]  /*a320*/  BSYNC B1 ;  /* 0x0000000000017941 */ /* 0x000fea0003800000 */
.L_x_53572:
        /* <DEDUP_REMOVED lines=9> */
.L_x_53576:
[----:B------:R-:W-:Y:S02]  /*a3c0*/  IMAD.MOV.U32 R49, RZ, RZ, R34 ;  /* 0x000000ffff317224 */ /* 0x000fe400078e0022 */
[----:B------:R-:W-:Y:S01]  /*a3d0*/  IMAD.MOV.U32 R37, RZ, RZ, R32 ;  /* 0x000000ffff257224 */ /* 0x000fe200078e0020 */
[----:B------:R-:W-:Y:S01]  /*a3e0*/  MOV R32, R36 ;  /* 0x0000002400207202 */ /* 0x000fe20000000f00 */
[----:B------:R-:W-:Y:S02]  /*a3f0*/  IMAD.MOV.U32 R34, RZ, RZ, R50 ;  /* 0x000000ffff227224 */ /* 0x000fe400078e0032 */
.L_x_53577:
[----:B------:R-:W-:Y:S05]  /*a400*/  BSYNC B1 ;  /* 0x0000000000017941 */ /* 0x000fea0003800000 */
.L_x_53575:
        /* <DEDUP_REMOVED lines=9> */
.L_x_53579:
[----:B------:R-:W-:Y:S02]  /*a4a0*/  IMAD.MOV.U32 R50, RZ, RZ, R49 ;  /* 0x000000ffff327224 */ /* 0x000fe400078e0031 */
[----:B------:R-:W-:Y:S01]  /*a4b0*/  IMAD.MOV.U32 R36, RZ, RZ, R37 ;  /* 0x000000ffff247224 */ /* 0x000fe200078e0025 */
[----:B------:R-:W-:Y:S01]  /*a4c0*/  MOV R37, R39 ;  /* 0x0000002700257202 */ /* 0x000fe20000000f00 */
[----:B------:R-:W-:Y:S02]  /*a4d0*/  IMAD.MOV.U32 R49, RZ, RZ, R53 ;  /* 0x000000ffff317224 */ /* 0x000fe400078e0035 */
.L_x_53580:
[----:B------:R-:W-:Y:S05]  /*a4e0*/  BSYNC B1 ;  /* 0x0000000000017941 */ /* 0x000fea0003800000 */
.L_x_53578:
        /* <DEDUP_REMOVED lines=9> */
.L_x_53582:
[----:B------:R-:W-:Y:S02]  /*a580*/  IMAD.MOV.U32 R51, RZ, RZ, R50 ;  /* 0x000000ffff337224 */ /* 0x000fe400078e0032 */
[----:B------:R-:W-:Y:S01]  /*a590*/  IMAD.MOV.U32 R39, RZ, RZ, R36 ;  /* 0x000000ffff277224 */ /* 0x000fe200078e0024 */
[----:B------:R-:W-:Y:S01]  /*a5a0*/  MOV R36, R38 ;  /* 0x0000002600247202 */ /* 0x000fe20000000f00 */
[----:B------:R-:W-:Y:S02]  /*a5b0*/  IMAD.MOV.U32 R50, RZ, RZ, R52 ;  /* 0x000000ffff327224 */ /* 0x000fe400078e0034 */
.L_x_53583:
[----:B------:R-:W-:Y:S05]  /*a5c0*/  BSYNC B1 ;  /* 0x0000000000017941 */ /* 0x000fea0003800000 */
.L_x_53581:
        /* <DEDUP_REMOVED lines=9> */
.L_x_53585:
[----:B------:R-:W-:Y:S02]  /*a660*/  IMAD.MOV.U32 R52, RZ, RZ, R51 ;  /* 0x000000ffff347224 */ /* 0x000fe400078e0033 */
[----:B------:R-:W-:Y:S01]  /*a670*/  IMAD.MOV.U32 R38, RZ, RZ, R39 ;  /* 0x000000ffff267224 */ /* 0x000fe200078e0027 */
[----:B------:R-:W-:Y:S01]  /*a680*/  MOV R39, R43 ;  /* 0x0000002b00277202 */ /* 0x000fe20000000f00 */
[----:B------:R-:W-:Y:S02]  /*a690*/  IMAD.MOV.U32 R51, RZ, RZ, R55 ;  /* 0x000000ffff337224 */ /* 0x000fe400078e0037 */
.L_x_53586:
[----:B------:R-:W-:Y:S05]  /*a6a0*/  BSYNC B1 ;  /* 0x0000000000017941 */ /* 0x000fea0003800000 */
.L_x_53584:
        /* <DEDUP_REMOVED lines=9> */
.L_x_53588:
[----:B------:R-:W-:Y:S02]  /*a740*/  IMAD.MOV.U32 R53, RZ, RZ, R52 ;  /* 0x000000ffff357224 */ /* 0x000fe400078e0034 */
[----:B------:R-:W-:Y:S01]  /*a750*/  IMAD.MOV.U32 R43, RZ, RZ, R38 ;  /* 0x000000ffff2b7224 */ /* 0x000fe200078e0026 */
[----:B------:R-:W-:Y:S01]  /*a760*/  MOV R38, R42 ;  /* 0x0000002a00267202 */ /* 0x000fe20000000f00 */
[----:B------:R-:W-:Y:S02]  /*a770*/  IMAD.MOV.U32 R52, RZ, RZ, R54 ;  /* 0x000000ffff347224 */ /* 0x000fe400078e0036 */
.L_x_53589:
[----:B------:R-:W-:Y:S05]  /*a780*/  BSYNC B1 ;  /* 0x0000000000017941 */ /* 0x000fea0003800000 */
.L_x_53587:
        /* <DEDUP_REMOVED lines=9> */
.L_x_53591:
[----:B------:R-:W-:Y:S02]  /*a820*/  IMAD.MOV.U32 R54, RZ, RZ, R53 ;  /* 0x000000ffff367224 */ /* 0x000fe400078e0035 */
[----:B------:R-:W-:Y:S01]  /*a830*/  IMAD.MOV.U32 R42, RZ, RZ, R43 ;  /* 0x000000ffff2a7224 */ /* 0x000fe200078e002b */
[----:B------:R-:W-:Y:S01]  /*a840*/  MOV R43, R45 ;  /* 0x0000002d002b7202 */ /* 0x000fe20000000f00 */
[----:B------:R-:W-:Y:S02]  /*a850*/  IMAD.MOV.U32 R53, RZ, RZ, R57 ;  /* 0x000000ffff357224 */ /* 0x000fe400078e0039 */
.L_x_53592:
[----:B------:R-:W-:Y:S05]  /*a860*/  BSYNC B1 ;  /* 0x0000000000017941 */ /* 0x000fea0003800000 */
.L_x_53590:
        /* <DEDUP_REMOVED lines=9> */
.L_x_53594:
[----:B------:R-:W-:Y:S02]  /*a900*/  IMAD.MOV.U32 R55, RZ, RZ, R54 ;  /* 0x000000ffff377224 */ /* 0x000fe400078e0036 */
[----:B------:R-:W-:Y:S01]  /*a910*/  IMAD.MOV.U32 R45, RZ, RZ, R42 ;  /* 0x000000ffff2d7224 */ /* 0x000fe200078e002a */
[----:B------:R-:W-:Y:S01]  /*a920*/  MOV R42, R44 ;  /* 0x0000002c002a7202 */ /* 0x000fe20000000f00 */
[----:B------:R-:W-:Y:S02]  /*a930*/  IMAD.MOV.U32 R54, RZ, RZ, R56 ;  /* 0x000000ffff367224 */ /* 0x000fe400078e0038 */
.L_x_53595:
[----:B------:R-:W-:Y:S05]  /*a940*/  BSYNC B1 ;  /* 0x0000000000017941 */ /* 0x000fea0003800000 */
.L_x_53593:
        /* <DEDUP_REMOVED lines=9> */
.L_x_53597:
[----:B------:R-:W-:Y:S02]  /*a9e0*/  IMAD.MOV.U32 R56, RZ, RZ, R55 ;  /* 0x000000ffff387224 */ /* 0x000fe400078e0037 */
[----:B------:R-:W-:Y:S01]  /*a9f0*/  IMAD.MOV.U32 R44, RZ, RZ, R45 ;  /* 0x000000ffff2c7224 */ /* 0x000fe200078e002d */
[----:B------:R-:W-:Y:S01]  /*aa00*/  MOV R45, R47 ;  /* 0x0000002f002d7202 */ /* 0x000fe20000000f00 */
[----:B------:R-:W-:Y:S02]  /*aa10*/  IMAD.MOV.U32 R55, RZ, RZ, R59 ;  /* 0x000000ffff377224 */ /* 0x000fe400078e003b */
.L_x_53598:
[----:B------:R-:W-:Y:S05]  /*aa20*/  BSYNC B1 ;  /* 0x0000000000017941 */ /* 0x000fea0003800000 */
.L_x_53596:
        /* <DEDUP_REMOVED lines=9> */
.L_x_53600:
[----:B------:R-:W-:Y:S02]  /*aac0*/  IMAD.MOV.U32 R57, RZ, RZ, R56 ;  /* 0x000000ffff397224 */ /* 0x000fe400078e0038 */
[----:B------:R-:W-:Y:S01]  /*aad0*/  IMAD.MOV.U32 R47, RZ, RZ, R44 ;  /* 0x000000ffff2f7224 */ /* 0x000fe200078e002c */
[----:B------:R-:W-:Y:S01]  /*aae0*/  MOV R44, R46 ;  /* 0x0000002e002c7202 */ /* 0x000fe20000000f00 */
[----:B------:R-:W-:Y:S02]  /*aaf0*/  IMAD.MOV.U32 R56, RZ, RZ, R58 ;  /* 0x000000ffff387224 */ /* 0x000fe400078e003a */
.L_x_53601:
[----:B------:R-:W-:Y:S05]  /*ab00*/  BSYNC B1 ;  /* 0x0000000000017941 */ /* 0x000fea0003800000 */
.L_x_53599:
        /* <DEDUP_REMOVED lines=16> */
.L_x_53603:
[----:B------:R-:W-:Y:S01]  /*ac10*/  IMAD.MOV.U32 R27, RZ, RZ, R33 ;  /* 0x000000ffff1b7224 */ /* 0x000fe200078e0021 */
[----:B------:R-:W-:Y:S01]  /*ac20*/  MOV R12, R35 ;  /* 0x00000023000c7202 */ /* 0x000fe20000000f00 */
[----:B------:R-:W-:Y:S02]  /*ac30*/  IMAD.MOV.U32 R33, RZ, RZ, R28 ;  /* 0x000000ffff217224 */ /* 0x000fe400078e001c */
[----:B------:R-:W-:Y:S02]  /*ac40*/  IMAD.MOV.U32 R35, RZ, RZ, R13 ;  /* 0x000000ffff237224 */ /* 0x000fe400078e000d */
.L_x_53604:
[----:B------:R-:W-:Y:S05]  /*ac50*/  BSYNC B1 ;  /* 0x0000000000017941 */ /* 0x000fea0003800000 */
.L_x_53602:
        /* <DEDUP_REMOVED lines=9> */
.L_x_53606:
[----:B------:R-:W-:Y:S01]  /*acf0*/  IMAD.MOV.U32 R28, RZ, RZ, R27 ;  /* 0x000000ffff1c7224 */ /* 0x000fe200078e001b */
[----:B------:R-:W-:Y:S01]  /*ad00*/  MOV R13, R12 ;  /* 0x0000000c000d7202 */ /* 0x000fe20000000f00 */
[----:B------:R-:W-:Y:S02]  /*ad10*/  IMAD.MOV.U32 R27, RZ, RZ, R29 ;  /* 0x000000ffff1b7224 */ /* 0x000fe400078e001d */
[----:B------:R-:W-:Y:S02]  /*ad20*/  IMAD.MOV.U32 R12, RZ, RZ, R14 ;  /* 0x000000ffff0c7224 */ /* 0x000fe400078e000e */
.L_x_53607:
[----:B------:R-:W-:Y:S05]  /*ad30*/  BSYNC B1 ;  /* 0x0000000000017941 */ /* 0x000fea0003800000 */
.L_x_53605:
        /* <DEDUP_REMOVED lines=9> */
.L_x_53609:
[----:B------:R-:W-:Y:S01]  /*add0*/  IMAD.MOV.U32 R29, RZ, RZ, R28 ;  /* 0x000000ffff1d7224 */ /* 0x000fe200078e001c */
[----:B------:R-:W-:Y:S01]  /*ade0*/  MOV R14, R13 ;  /* 0x0000000d000e7202 */ /* 0x000fe20000000f00 */
[----:B------:R-:W-:Y:S02]  /*adf0*/  IMAD.MOV.U32 R28, RZ, RZ, R30 ;  /* 0x000000ffff1c7224 */ /* 0x000fe400078e001e */
[----:B------:R-:W-:Y:S02]  /*ae00*/  IMAD.MOV.U32 R13, RZ, RZ, R15 ;  /* 0x000000ffff0d7224 */ /* 0x000fe400078e000f */
.L_x_53610:
[----:B------:R-:W-:Y:S05]  /*ae10*/  BSYNC B1 ;  /* 0x0000000000017941 */ /* 0x000fea0003800000 */
.L_x_53608:
        /* <DEDUP_REMOVED lines=9> */
.L_x_53612:
[----:B------:R-:W-:Y:S01]  /*aeb0*/  IMAD.MOV.U32 R30, RZ, RZ, R29 ;  /* 0x000000ffff1e7224 */ /* 0x000fe200078e001d */
[----:B------:R-:W-:Y:S01]  /*aec0*/  MOV R15, R14 ;  /* 0x0000000e000f7202 */ /* 0x000fe20000000f00 */
[----:B------:R-:W-:Y:S02]  /*aed0*/  IMAD.MOV.U32 R29, RZ, RZ, R31 ;  /* 0x000000ffff1d7224 */ /* 0x000fe400078e001f */
[----:B------:R-:W-:Y:S02]  /*aee0*/  IMAD.MOV.U32 R14, RZ, RZ, R16 ;  /* 0x000000ffff0e7224 */ /* 0x000fe400078e0010 */
.L_x_53613:
[----:B------:R-:W-:Y:S05]  /*aef0*/  BSYNC B1 ;  /* 0x0000000000017941 */ /* 0x000fea0003800000 */
.L_x_53611:
        /* <DEDUP_REMOVED lines=9> */
.L_x_53615:
[----:B------:R-:W-:Y:S01]  /*af90*/  IMAD.MOV.U32 R31, RZ, RZ, R30 ;  /* 0x000000ffff1f7224 */ /* 0x000fe200078e001e */
[----:B------:R-:W-:Y:S01]  /*afa0*/  MOV R16, R15 ;  /* 0x0000000f00107202 */ /* 0x000fe20000000f00 */
[----:B------:R-:W-:Y:S02]  /*afb0*/  IMAD.MOV.U32 R30, RZ, RZ, R48 ;  /* 0x000000ffff1e7224 */ /* 0x000fe400078e0030 */
[----:B------:R-:W-:Y:S02]  /*afc0*/  IMAD.MOV.U32 R15, RZ, RZ, R40 ;  /* 0x000000ffff0f7224 */ /* 0x000fe400078e0028 */
.L_x_53616:
[----:B------:R-:W-:Y:S05]  /*afd0*/  BSYNC B1 ;  /* 0x0000000000017941 */ /* 0x000fea0003800000 */
.L_x_53614:
        /* <DEDUP_REMOVED lines=9> */
.L_x_53618:
[----:B------:R-:W-:Y:S01]  /*b070*/  IMAD.MOV.U32 R46, RZ, RZ, R31 ;  /* 0x000000ffff2e7224 */ /* 0x000fe200078e001f */
[----:B------:R-:W-:Y:S01]  /*b080*/  MOV R40, R16 ;  /* 0x0000001000287202 */ /* 0x000fe20000000f00 */
[----:B------:R-:W-:Y:S02]  /*b090*/  IMAD.MOV.U32 R31, RZ, RZ, R34 ;  /* 0x000000ffff1f7224 */ /* 0x000fe400078e0022 */
[----:B------:R-:W-:Y:S02]  /*b0a0*/  IMAD.MOV.U32 R16, RZ, RZ, R32 ;  /* 0x000000ffff107224 */ /* 0x000fe400078e0020 */
.L_x_53619:
[----:B------:R-:W-:Y:S05]  /*b0b0*/  BSYNC B1 ;  /* 0x0000000000017941 */ /* 0x000fea0003800000 */
.L_x_53617:
        /* <DEDUP_REMOVED lines=9> */
.L_x_53621:
[----:B------:R-:W-:Y:S01]  /*b150*/  IMAD.MOV.U32 R34, RZ, RZ, R46 ;  /* 0x000000ffff227224 */ /* 0x000fe200078e002e */
[----:B------:R-:W-:Y:S01]  /*b160*/  MOV R32, R40 ;  /* 0x0000002800207202 */ /* 0x000fe20000000f00 */
[----:B------:R-:W-:Y:S02]  /*b170*/  IMAD.MOV.U32 R46, RZ, RZ, R49 ;  /* 0x000000ffff2e7224 */ /* 0x000fe400078e0031 */
[----:B------:R-:W-:Y:S02]  /*b180*/  IMAD.MOV.U32 R40, RZ, RZ, R37 ;  /* 0x000000ffff287224 */ /* 0x000fe400078e0025 */
.L_x_53622:
[----:B------:R-:W-:Y:S05]  /*b190*/  BSYNC B1 ;  /* 0x0000000000017941 */ /* 0x000fea0003800000 */
.L_x_53620:
        /* <DEDUP_REMOVED lines=9> */
.L_x_53624:
[----:B------:R-:W-:Y:S01]  /*b230*/  IMAD.MOV.U32 R48, RZ, RZ, R34 ;  /* 0x000000ffff307224 */ /* 0x000fe200078e0022 */
[----:B------:R-:W-:Y:S01]  /*b240*/  MOV R37, R32 ;  /* 0x0000002000257202 */ /* 0x000fe20000000f00 */
[----:B------:R-:W-:Y:S02]  /*b250*/  IMAD.MOV.U32 R34, RZ, RZ, R50 ;  /* 0x000000ffff227224 */ /* 0x000fe400078e0032 */
[----:B------:R-:W-:Y:S02]  /*b260*/  IMAD.MOV.U32 R32, RZ, RZ, R36 ;  /* 0x000000ffff207224 */ /* 0x000fe400078e0024 */
.L_x_53625:
[----:B------:R-:W-:Y:S05]  /*b270*/  BSYNC B1 ;  /* 0x0000000000017941 */ /* 0x000fea0003800000 */
.L_x_53623:
        /* <DEDUP_REMOVED lines=9> */
.L_x_53627:
[----:B------:R-:W-:Y:S01]  /*b310*/  IMAD.MOV.U32 R49, RZ, RZ, R48 ;  /* 0x000000ffff317224 */ /* 0x000fe200078e0030 */
[----:B------:R-:W-:Y:S01]  /*b320*/  MOV R36, R37 ;  /* 0x0000002500247202 */ /* 0x000fe20000000f00 */
[----:B------:R-:W-:Y:S02]  /*b330*/  IMAD.MOV.U32 R48, RZ, RZ, R51 ;  /* 0x000000ffff307224 */ /* 0x000fe400078e0033 */
[----:B------:R-:W-:Y:S02]  /*b340*/  IMAD.MOV.U32 R37, RZ, RZ, R39 ;  /* 0x000000ffff257224 */ /* 0x000fe400078e0027 */
.L_x_53628:
[----:B------:R-:W-:Y:S05]  /*b350*/  BSYNC B1 ;  /* 0x0000000000017941 */ /* 0x000fea0003800000 */
.L_x_53626:
        /* <DEDUP_REMOVED lines=9> */
.L_x_53630:
[----:B------:R-:W-:Y:S01]  /*b3f0*/  IMAD.MOV.U32 R50, RZ, RZ, R49 ;  /* 0x000000ffff327224 */ /* 0x000fe200078e0031 */
[----:B------:R-:W-:Y:S01]  /*b400*/  MOV R39, R36 ;  /* 0x0000002400277202 */ /* 0x000fe20000000f00 */
[----:B------:R-:W-:Y:S02]  /*b410*/  IMAD.MOV.U32 R49, RZ, RZ, R52 ;  /* 0x000000ffff317224 */ /* 0x000fe400078e0034 */
[----:B------:R-:W-:Y:S02]  /*b420*/  IMAD.MOV.U32 R36, RZ, RZ, R38 ;  /* 0x000000ffff247224 */ /* 0x000fe400078e0026 */
.L_x_53631:
[----:B------:R-:W-:Y:S05]  /*b430*/  BSYNC B1 ;  /* 0x0000000000017941 */ /* 0x000fea0003800000 */
.L_x_53629:
        /* <DEDUP_REMOVED lines=9> */
.L_x_53633:
[----:B------:R-:W-:Y:S01]  /*b4d0*/  IMAD.MOV.U32 R51, RZ, RZ, R50 ;  /* 0x000000ffff337224 */ /* 0x000fe200078e0032 */
[----:B------:R-:W-:Y:S01]  /*b4e0*/  MOV R38, R39 ;  /* 0x0000002700267202 */ /* 0x000fe20000000f00 */
[----:B------:R-:W-:Y:S02]  /*b4f0*/  IMAD.MOV.U32 R50, RZ, RZ, R53 ;  /* 0x000000ffff327224 */ /* 0x000fe400078e0035 */
[----:B------:R-:W-:Y:S02]  /*b500*/  IMAD.MOV.U32 R39, RZ, RZ, R43 ;  /* 0x000000ffff277224 */ /* 0x000fe400078e002b */
.L_x_53634:
[----:B------:R-:W-:Y:S05]  /*b510*/  BSYNC B1 ;  /* 0x0000000000017941 */ /* 0x000fea0003800000 */
.L_x_53632:
        /* <DEDUP_REMOVED lines=9> */
.L_x_53636:
[----:B------:R-:W-:Y:S01]  /*b5b0*/  IMAD.MOV.U32 R52, RZ, RZ, R51 ;  /* 0x000000ffff347224 */ /* 0x000fe200078e0033 */
[----:B------:R-:W-:Y:S01]  /*b5c0*/  MOV R43, R38 ;  /* 0x00000026002b7202 */ /* 0x000fe20000000f00 */
[----:B------:R-:W-:Y:S02]  /*b5d0*/  IMAD.MOV.U32 R51, RZ, RZ, R54 ;  /* 0x000000ffff337224 */ /* 0x000fe400078e0036 */
[----:B------:R-:W-:Y:S02]  /*b5e0*/  IMAD.MOV.U32 R38, RZ, RZ, R42 ;  /* 0x000000ffff267224 */ /* 0x000fe400078e002a */
.L_x_53637:
[----:B------:R-:W-:Y:S05]  /*b5f0*/  BSYNC B1 ;  /* 0x0000000000017941 */ /* 0x000fea0003800000 */
.L_x_53635:
        /* <DEDUP_REMOVED lines=9> */
.L_x_53639:
[----:B------:R-:W-:Y:S01]  /*b690*/  IMAD.MOV.U32 R53, RZ, RZ, R52 ;  /* 0x000000ffff357224 */ /* 0x000fe200078e0034 */
[----:B------:R-:W-:Y:S01]  /*b6a0*/  MOV R42, R43 ;  /* 0x0000002b002a7202 */ /* 0x000fe20000000f00 */
[----:B------:R-:W-:Y:S02]  /*b6b0*/  IMAD.MOV.U32 R52, RZ, RZ, R55 ;  /* 0x000000ffff347224 */ /* 0x000fe400078e0037 */
[----:B------:R-:W-:Y:S02]  /*b6c0*/  IMAD.MOV.U32 R43, RZ, RZ, R45 ;  /* 0x000000ffff2b7224 */ /* 0x000fe400078e002d */
.L_x_53640:
[----:B------:R-:W-:Y:S05]  /*b6d0*/  BSYNC B1 ;  /* 0x0000000000017941 */ /* 0x000fea0003800000 */
.L_x_53638:
        /* <DEDUP_REMOVED lines=9> */
.L_x_53642:
[----:B------:R-:W-:Y:S01]  /*b770*/  IMAD.MOV.U32 R54, RZ, RZ, R53 ;  /* 0x000000ffff367224 */ /* 0x000fe200078e0035 */
[----:B------:R-:W-:Y:S01]  /*b780*/  MOV R45, R42 ;  /* 0x0000002a002d7202 */ /* 0x000fe20000000f00 */
[----:B------:R-:W-:Y:S02]  /*b790*/  IMAD.MOV.U32 R53, RZ, RZ, R56 ;  /* 0x000000ffff357224 */ /* 0x000fe400078e0038 */
[----:B------:R-:W-:Y:S02]  /*b7a0*/  IMAD.MOV.U32 R42, RZ, RZ, R44 ;  /* 0x000000ffff2a7224 */ /* 0x000fe400078e002c */
.L_x_53643:
[----:B------:R-:W-:Y:S05]  /*b7b0*/  BSYNC B1 ;  /* 0x0000000000017941 */ /* 0x000fea0003800000 */
.L_x_53641:
        /* <DEDUP_REMOVED lines=9> */
.L_x_53645:
[----:B------:R-:W-:Y:S01]  /*b850*/  IMAD.MOV.U32 R55, RZ, RZ, R54 ;  /* 0x000000ffff377224 */ /* 0x000fe200078e0036 */
[----:B------:R-:W-:Y:S01]  /*b860*/  MOV R44, R45 ;  /* 0x0000002d002c7202 */ /* 0x000fe20000000f00 */
[----:B------:R-:W-:Y:S02]  /*b870*/  IMAD.MOV.U32 R54, RZ, RZ, R57 ;  /* 0x000000ffff367224 */ /* 0x000fe400078e0039 */
[----:B------:R-:W-:Y:S02]  /*b880*/  IMAD.MOV.U32 R45, RZ, RZ, R47 ;  /* 0x000000ffff2d7224 */ /* 0x000fe400078e002f */
.L_x_53646:
[----:B------:R-:W-:Y:S05]  /*b890*/  BSYNC B1 ;  /* 0x0000000000017941 */ /* 0x000fea0003800000 */
.L_x_53644:
        /* <DEDUP_REMOVED lines=16> */
.L_x_53648:
[----:B------:R-:W-:Y:S02]  /*b9a0*/  IMAD.MOV.U32 R26, RZ, RZ, R33 ;  /* 0x000000ffff1a7224 */ /* 0x000fe400078e0021 */
[----:B------:R-:W-:Y:S02]  /*b9b0*/  IMAD.MOV.U32 R11, RZ, RZ, R35 ;  /* 0x000000ffff0b7224 */ /* 0x000fe400078e0023 */
[----:B------:R-:W-:Y:S02]  /*b9c0*/  IMAD.MOV.U32 R33, RZ, RZ, R27 ;  /* 0x000000ffff217224 */ /* 0x000fe400078e001b */
[----:B------:R-:W-:Y:S02]  /*b9d0*/  IMAD.MOV.U32 R35, RZ, RZ, R12 ;  /* 0x000000ffff237224 */ /* 0x000fe400078e000c */
.L_x_53649:
[----:B------:R-:W-:Y:S05]  /*b9e0*/  BSYNC B1 ;  /* 0x0000000000017941 */ /* 0x000fea0003800000 */
.L_x_53647:
        /* <DEDUP_REMOVED lines=9> */
.L_x_53651:
[----:B------:R-:W-:Y:S02]  /*ba80*/  IMAD.MOV.U32 R27, RZ, RZ, R26 ;  /* 0x000000ffff1b7224 */ /* 0x000fe400078e001a */
[----:B------:R-:W-:Y:S02]  /*ba90*/  IMAD.MOV.U32 R12, RZ, RZ, R11 ;  /* 0x000000ffff0c7224 */ /* 0x000fe400078e000b */
[----:B------:R-:W-:Y:S02]  /*baa0*/  IMAD.MOV.U32 R26, RZ, RZ, R28 ;  /* 0x000000ffff1a7224 */ /* 0x000fe400078e001c */
[----:B------:R-:W-:Y:S02]  /*bab0*/  IMAD.MOV.U32 R11, RZ, RZ, R13 ;  /* 0x000000ffff0b7224 */ /* 0x000fe400078e000d */
.L_x_53652:
[----:B------:R-:W-:Y:S05]  /*bac0*/  BSYNC B1 ;  /* 0x0000000000017941 */ /* 0x000fea0003800000 */
.L_x_53650:
        /* <DEDUP_REMOVED lines=9> */
.L_x_53654:
[----:B------:R-:W-:Y:S02]  /*bb60*/  IMAD.MOV.U32 R28, RZ, RZ, R27 ;  /* 0x000000ffff1c7224 */ /* 0x000fe400078e001b */
[----:B------:R-:W-:Y:S02]  /*bb70*/  IMAD.MOV.U32 R13, RZ, RZ, R12 ;  /* 0x000000ffff0d7224 */ /* 0x000fe400078e000c */
[----:B------:R-:W-:Y:S02]  /*bb80*/  IMAD.MOV.U32 R27, RZ, RZ, R29 ;  /* 0x000000ffff1b7224 */ /* 0x000fe400078e001d */
[----:B------:R-:W-:Y:S02]  /*bb90*/  IMAD.MOV.U32 R12, RZ, RZ, R14 ;  /* 0x000000ffff0c7224 */ /* 0x000fe400078e000e */
.L_x_53655:
[----:B------:R-:W-:Y:S05]  /*bba0*/  BSYNC B1 ;  /* 0x0000000000017941 */ /* 0x000fea0003800000 */
.L_x_53653:
        /* <DEDUP_REMOVED lines=9> */
.L_x_53657:
[----:B------:R-:W-:Y:S02]  /*bc40*/  IMAD.MOV.U32 R29, RZ, RZ, R28 ;  /* 0x000000ffff1d7224 */ /* 0x000fe400078e001c */
[----:B------:R-:W-:Y:S02]  /*bc50*/  IMAD.MOV.U32 R14, RZ, RZ, R13 ;  /* 0x000000ffff0e7224 */ /* 0x000fe400078e000d */
[----:B------:R-:W-:Y:S02]  /*bc60*/  IMAD.MOV.U32 R28, RZ, RZ, R30 ;  /* 0x000000ffff1c7224 */ /* 0x000fe400078e001e */
[----:B------:R-:W-:Y:S02]  /*bc70*/  IMAD.MOV.U32 R13, RZ, RZ, R15 ;  /* 0x000000ffff0d7224 */ /* 0x000fe400078e000f */
.L_x_53658:
[----:B------:R-:W-:Y:S05]  /*bc80*/  BSYNC B1 ;  /* 0x0000000000017941 */ /* 0x000fea0003800000 */
.L_x_53656:
        /* <DEDUP_REMOVED lines=9> */
.L_x_53660:
[----:B------:R-:W-:Y:S02]  /*bd20*/  IMAD.MOV.U32 R30, RZ, RZ, R29 ;  /* 0x000000ffff1e7224 */ /* 0x000fe400078e001d */
[----:B------:R-:W-:Y:S02]  /*bd30*/  IMAD.MOV.U32 R15, RZ, RZ, R14 ;  /* 0x000000ffff0f7224 */ /* 0x000fe400078e000e */
[----:B------:R-:W-:Y:S02]  /*bd40*/  IMAD.MOV.U32 R29, RZ, RZ, R31 ;  /* 0x000000ffff1d7224 */ /* 0x000fe400078e001f */
[----:B------:R-:W-:Y:S02]  /*bd50*/  IMAD.MOV.U32 R14, RZ, RZ, R16 ;  /* 0x000000ffff0e7224 */ /* 0x000fe400078e0010 */
.L_x_53661:
[----:B------:R-:W-:Y:S05]  /*bd60*/  BSYNC B1 ;  /* 0x0000000000017941 */ /* 0x000fea0003800000 */
.L_x_53659:
        /* <DEDUP_REMOVED lines=9> */
.L_x_53663:
[----:B------:R-:W-:Y:S02]  /*be00*/  IMAD.MOV.U32 R31, RZ, RZ, R30 ;  /* 0x000000ffff1f7224 */ /* 0x000fe400078e001e */
[----:B------:R-:W-:Y:S02]  /*be10*/  IMAD.MOV.U32 R16, RZ, RZ, R15 ;  /* 0x000000ffff107224 */ /* 0x000fe400078e000f */
[----:B------:R-:W-:Y:S02]  /*be20*/  IMAD.MOV.U32 R30, RZ, RZ, R46 ;  /* 0x000000ffff1e7224 */ /* 0x000fe400078e002e */
[----:B------:R-:W-:Y:S02]  /*be30*/  IMAD.MOV.U32 R15, RZ, RZ, R40 ;  /* 0x000000ffff0f7224 */ /* 0x000fe400078e0028 */
.L_x_53664:
[----:B------:R-:W-:Y:S05]  /*be40*/  BSYNC B1 ;  /* 0x0000000000017941 */ /* 0x000fea0003800000 */
.L_x_53662:
        /* <DEDUP_REMOVED lines=9> */
.L_x_53666:
[----:B------:R-:W-:Y:S02]  /*bee0*/  IMAD.MOV.U32 R46, RZ, RZ, R31 ;  /* 0x000000ffff2e7224 */ /* 0x000fe400078e001f */
[----:B------:R-:W-:Y:S02]  /*bef0*/  IMAD.MOV.U32 R40, RZ, RZ, R16 ;  /* 0x000000ffff287224 */ /* 0x000fe400078e0010 */
[----:B------:R-:W-:Y:S02]  /*bf00*/  IMAD.MOV.U32 R31, RZ, RZ, R34 ;  /* 0x000000ffff1f7224 */ /* 0x000fe400078e0022 */
[----:B------:R-:W-:Y:S02]  /*bf10*/  IMAD.MOV.U32 R16, RZ, RZ, R32 ;  /* 0x000000ffff107224 */ /* 0x000fe400078e0020 */
.L_x_53667:
[----:B------:R-:W-:Y:S05]  /*bf20*/  BSYNC B1 ;  /* 0x0000000000017941 */ /* 0x000fea0003800000 */
.L_x_53665:
        /* <DEDUP_REMOVED lines=9> */
.L_x_53669:
[----:B------:R-:W-:Y:S02]  /*bfc0*/  IMAD.MOV.U32 R34, RZ, RZ, R46 ;  /* 0x000000ffff227224 */ /* 0x000fe400078e002e */
[----:B------:R-:W-:Y:S02]  /*bfd0*/  IMAD.MOV.U32 R32, RZ, RZ, R40 ;  /* 0x000000ffff207224 */ /* 0x000fe400078e0028 */
[----:B------:R-:W-:Y:S02]  /*bfe0*/  IMAD.MOV.U32 R46, RZ, RZ, R48 ;  /* 0x000000ffff2e7224 */ /* 0x000fe400078e0030 */
[----:B------:R-:W-:Y:S02]  /*bff0*/  IMAD.MOV.U32 R40, RZ, RZ, R37 ;  /* 0x000000ffff287224 */ /* 0x000fe400078e0025 */
.L_x_53670:
[----:B------:R-:W-:Y:S05]  /*c000*/  BSYNC B1 ;  /* 0x0000000000017941 */ /* 0x000fea0003800000 */
.L_x_53668:
        /* <DEDUP_REMOVED lines=9> */
.L_x_53672:
[----:B------:R-:W-:Y:S02]  /*c0a0*/  IMAD.MOV.U32 R47, RZ, RZ, R34 ;  /* 0x000000ffff2f7224 */ /* 0x000fe400078e0022 */
[----:B------:R-:W-:Y:S02]  /*c0b0*/  IMAD.MOV.U32 R37, RZ, RZ, R32 ;  /* 0x000000ffff257224 */ /* 0x000fe400078e0020 */
[----:B------:R-:W-:Y:S02]  /*c0c0*/  IMAD.MOV.U32 R34, RZ, RZ, R49 ;  /* 0x000000ffff227224 */ /* 0x000fe400078e0031 */
[----:B------:R-:W-:Y:S02]  /*c0d0*/  IMAD.MOV.U32 R32, RZ, RZ, R36 ;  /* 0x000000ffff207224 */ /* 0x000fe400078e0024 */
.L_x_53673:
[----:B------:R-:W-:Y:S05]  /*c0e0*/  BSYNC B1 ;  /* 0x0000000000017941 */ /* 0x000fea0003800000 */
.L_x_53671:
        /* <DEDUP_REMOVED lines=9> */
.L_x_53675:
[----:B------:R-:W-:Y:S02]  /*c180*/  IMAD.MOV.U32 R48, RZ, RZ, R47 ;  /* 0x000000ffff307224 */ /* 0x000fe400078e002f */
[----:B------:R-:W-:Y:S02]  /*c190*/  IMAD.MOV.U32 R36, RZ, RZ, R37 ;  /* 0x000000ffff247224 */ /* 0x000fe400078e0025 */
[----:B------:R-:W-:Y:S02]  /*c1a0*/  IMAD.MOV.U32 R47, RZ, RZ, R50 ;  /* 0x000000ffff2f7224 */ /* 0x000fe400078e0032 */
[----:B------:R-:W-:Y:S02]  /*c1b0*/  IMAD.MOV.U32 R37, RZ, RZ, R39 ;  /* 0x000000ffff257224 */ /* 0x000fe400078e0027 */
.L_x_53676:
[----:B------:R-:W-:Y:S05]  /*c1c0*/  BSYNC B1 ;  /* 0x0000000000017941 */ /* 0x000fea0003800000 */
.L_x_53674:
        /* <DEDUP_REMOVED lines=9> */
.L_x_53678:
[----:B------:R-:W-:Y:S02]  /*c260*/  IMAD.MOV.U32 R49, RZ, RZ, R48 ;  /* 0x000000ffff317224 */ /* 0x000fe400078e0030 */
[----:B------:R-:W-:Y:S02]  /*c270*/  IMAD.MOV.U32 R39, RZ, RZ, R36 ;  /* 0x000000ffff277224 */ /* 0x000fe400078e0024 */
[----:B------:R-:W-:Y:S02]  /*c280*/  IMAD.MOV.U32 R48, RZ, RZ, R51 ;  /* 0x000000ffff307224 */ /* 0x000fe400078e0033 */
[----:B------:R-:W-:Y:S02]  /*c290*/  IMAD.MOV.U32 R36, RZ, RZ, R38 ;  /* 0x000000ffff247224 */ /* 0x000fe400078e0026 */
.L_x_53679:
[----:B------:R-:W-:Y:S05]  /*c2a0*/  BSYNC B1 ;  /* 0x0000000000017941 */ /* 0x000fea0003800000 */
.L_x_53677:
        /* <DEDUP_REMOVED lines=9> */
.L_x_53681:
[----:B------:R-:W-:Y:S02]  /*c340*/  IMAD.MOV.U32 R50, RZ, RZ, R49 ;  /* 0x000000ffff327224 */ /* 0x000fe400078e0031 */
[----:B------:R-:W-:Y:S02]  /*c350*/  IMAD.MOV.U32 R38, RZ, RZ, R39 ;  /* 0x000000ffff267224 */ /* 0x000fe400078e0027 */
[----:B------:R-:W-:Y:S02]  /*c360*/  IMAD.MOV.U32 R49, RZ, RZ, R52 ;  /* 0x000000ffff317224 */ /* 0x000fe400078e0034 */
[----:B------:R-:W-:Y:S02]  /*c370*/  IMAD.MOV.U32 R39, RZ, RZ, R43 ;  /* 0x000000ffff277224 */ /* 0x000fe400078e002b */
.L_x_53682:
[----:B------:R-:W-:Y:S05]  /*c380*/  BSYNC B1 ;  /* 0x0000000000017941 */ /* 0x000fea0003800000 */
.L_x_53680:
        /* <DEDUP_REMOVED lines=9> */
.L_x_53684:
[----:B------:R-:W-:Y:S02]  /*c420*/  IMAD.MOV.U32 R51, RZ, RZ, R50 ;  /* 0x000000ffff337224 */ /* 0x000fe400078e0032 */
[----:B------:R-:W-:Y:S02]  /*c430*/  IMAD.MOV.U32 R43, RZ, RZ, R38 ;  /* 0x000000ffff2b7224 */ /* 0x000fe400078e0026 */
[----:B------:R-:W-:Y:S02]  /*c440*/  IMAD.MOV.U32 R50, RZ, RZ, R53 ;  /* 0x000000ffff327224 */ /* 0x000fe400078e0035 */
[----:B------:R-:W-:Y:S02]  /*c450*/  IMAD.MOV.U32 R38, RZ, RZ, R42 ;  /* 0x000000ffff267224 */ /* 0x000fe400078e002a */
.L_x_53685:
[----:B------:R-:W-:Y:S05]  /*c460*/  BSYNC B1 ;  /* 0x0000000000017941 */ /* 0x000fea0003800000 */
.L_x_53683:
        /* <DEDUP_REMOVED lines=9> */
.L_x_53687:
[----:B------:R-:W-:Y:S02]  /*c500*/  IMAD.MOV.U32 R52, RZ, RZ, R51 ;  /* 0x000000ffff347224 */ /* 0x000fe400078e0033 */
[----:B------:R-:W-:Y:S02]  /*c510*/  IMAD.MOV.U32 R42, RZ, RZ, R43 ;  /* 0x000000ffff2a7224 */ /* 0x000fe400078e002b */
[----:B------:R-:W-:Y:S02]  /*c520*/  IMAD.MOV.U32 R51, RZ, RZ, R54 ;  /* 0x000000ffff337224 */ /* 0x000fe400078e0036 */
[----:B------:R-:W-:Y:S02]  /*c530*/  IMAD.MOV.U32 R43, RZ, RZ, R45 ;  /* 0x000000ffff2b7224 */ /* 0x000fe400078e002d */
.L_x_53688:
[----:B------:R-:W-:Y:S05]  /*c540*/  BSYNC B1 ;  /* 0x0000000000017941 */ /* 0x000fea0003800000 */
.L_x_53686:
        /* <DEDUP_REMOVED lines=9> */
.L_x_53690:
[----:B------:R-:W-:Y:S02]  /*c5e0*/  IMAD.MOV.U32 R53, RZ, RZ, R52 ;  /* 0x000000ffff357224 */ /* 0x000fe400078e0034 */
[----:B------:R-:W-:Y:S02]  /*c5f0*/  IMAD.MOV.U32 R45, RZ, RZ, R42 ;  /* 0x000000ffff2d7224 */ /* 0x000fe400078e002a */
[----:B------:R-:W-:Y:S02]  /*c600*/  IMAD.MOV.U32 R52, RZ, RZ, R55 ;  /* 0x000000ffff347224 */ /* 0x000fe400078e0037 */
[----:B------:R-:W-:Y:S02]  /*c610*/  IMAD.MOV.U32 R42, RZ, RZ, R44 ;  /* 0x000000ffff2a7224 */ /* 0x000fe400078e002c */
.L_x_53691:
[----:B------:R-:W-:Y:S05]  /*c620*/  BSYNC B1 ;  /* 0x0000000000017941 */ /* 0x000fea0003800000 */
.L_x_53689:
        /* <DEDUP_REMOVED lines=16> */
.L_x_53693:
[----:B------:R-:W-:Y:S02]  /*c730*/  IMAD.MOV.U32 R25, RZ, RZ, R33 ;  /* 0x000000ffff197224 */ /* 0x000fe400078e0021 */
[----:B------:R-:W-:Y:S01]  /*c740*/  IMAD.MOV.U32 R10, RZ, RZ, R35 ;  /* 0x000000ffff0a7224 */ /* 0x000fe200078e0023 */
[----:B------:R-:W-:Y:S01]  /*c750*/  MOV R35, R11 ;  /* 0x0000000b00237202 */ /* 0x000fe20000000f00 */
[----:B------:R-:W-:Y:S02]  /*c760*/  IMAD.MOV.U32 R33, RZ, RZ, R26 ;  /* 0x000000ffff217224 */ /* 0x000fe400078e001a */
.L_x_53694:
[----:B------:R-:W-:Y:S05]  /*c770*/  BSYNC B1 ;  /* 0x0000000000017941 */ /* 0x000fea0003800000 */
.L_x_53692:
        /* <DEDUP_REMOVED lines=9> */
.L_x_53696:
[----:B------:R-:W-:Y:S02]  /*c810*/  IMAD.MOV.U32 R26, RZ, RZ, R25 ;  /* 0x000000ffff1a7224 */ /* 0x000fe400078e0019 */
[----:B------:R-:W-:Y:S01]  /*c820*/  IMAD.MOV.U32 R11, RZ, RZ, R10 ;  /* 0x000000ffff0b7224 */ /* 0x000fe200078e000a */
[----:B------:R-:W-:Y:S01]  /*c830*/  MOV R10, R12 ;  /* 0x0000000c000a7202 */ /* 0x000fe20000000f00 */
[----:B------:R-:W-:Y:S02]  /*c840*/  IMAD.MOV.U32 R25, RZ, RZ, R27 ;  /* 0x000000ffff197224 */ /* 0x000fe400078e001b */
.L_x_53697:
[----:B------:R-:W-:Y:S05]  /*c850*/  BSYNC B1 ;  /* 0x0000000000017941 */ /* 0x000fea0003800000 */
.L_x_53695:
        /* <DEDUP_REMOVED lines=9> */
.L_x_53699:
[----:B------:R-:W-:Y:S02]  /*c8f0*/  IMAD.MOV.U32 R27, RZ, RZ, R26 ;  /* 0x000000ffff1b7224 */ /* 0x000fe400078e001a */
[----:B------:R-:W-:Y:S01]  /*c900*/  IMAD.MOV.U32 R12, RZ, RZ, R11 ;  /* 0x000000ffff0c7224 */ /* 0x000fe200078e000b */
[----:B------:R-:W-:Y:S01]  /*c910*/  MOV R11, R13 ;  /* 0x0000000d000b7202 */ /* 0x000fe20000000f00 */
[----:B------:R-:W-:Y:S02]  /*c920*/  IMAD.MOV.U32 R26, RZ, RZ, R28 ;  /* 0x000000ffff1a7224 */ /* 0x000fe400078e001c */
.L_x_53700:
[----:B------:R-:W-:Y:S05]  /*c930*/  BSYNC B1 ;  /* 0x0000000000017941 */ /* 0x000fea0003800000 */
.L_x_53698:
        /* <DEDUP_REMOVED lines=9> */
.L_x_53702:
[----:B------:R-:W-:Y:S02]  /*c9d0*/  IMAD.MOV.U32 R28, RZ, RZ, R27 ;  /* 0x000000ffff1c7224 */ /* 0x000fe400078e001b */
[----:B------:R-:W-:Y:S01]  /*c9e0*/  IMAD.MOV.U32 R13, RZ, RZ, R12 ;  /* 0x000000ffff0d7224 */ /* 0x000fe200078e000c */
[----:B------:R-:W-:Y:S01]  /*c9f0*/  MOV R12, R14 ;  /* 0x0000000e000c7202 */ /* 0x000fe20000000f00 */
[----:B------:R-:W-:Y:S02]  /*ca00*/  IMAD.MOV.U32 R27, RZ, RZ, R29 ;  /* 0x000000ffff1b7224 */ /* 0x000fe400078e001d */
.L_x_53703:
[----:B------:R-:W-:Y:S05]  /*ca10*/  BSYNC B1 ;  /* 0x0000000000017941 */ /* 0x000fea0003800000 */
.L_x_53701:
        /* <DEDUP_REMOVED lines=9> */
.L_x_53705:
[----:B------:R-:W-:Y:S02]  /*cab0*/  IMAD.MOV.U32 R29, RZ, RZ, R28 ;  /* 0x000000ffff1d7224 */ /* 0x000fe400078e001c */
[----:B------:R-:W-:Y:S01]  /*cac0*/  IMAD.MOV.U32 R14, RZ, RZ, R13 ;  /* 0x000000ffff0e7224 */ /* 0x000fe200078e000d */
[----:B------:R-:W-:Y:S01]  /*cad0*/  MOV R13, R15 ;  /* 0x0000000f000d7202 */ /* 0x000fe20000000f00 */
[----:B------:R-:W-:Y:S02]  /*cae0*/  IMAD.MOV.U32 R28, RZ, RZ, R30 ;  /* 0x000000ffff1c7224 */ /* 0x000fe400078e001e */
.L_x_53706:
[----:B------:R-:W-:Y:S05]  /*caf0*/  BSYNC B1 ;  /* 0x0000000000017941 */ /* 0x000fea0003800000 */
.L_x_53704:
        /* <DEDUP_REMOVED lines=9> */
.L_x_53708:
[----:B------:R-:W-:Y:S02]  /*cb90*/  IMAD.MOV.U32 R30, RZ, RZ, R29 ;  /* 0x000000ffff1e7224 */ /* 0x000fe400078e001d */
[----:B------:R-:W-:Y:S01]  /*cba0*/  IMAD.MOV.U32 R15, RZ, RZ, R14 ;  /* 0x000000ffff0f7224 */ /* 0x000fe200078e000e */
[----:B------:R-:W-:Y:S01]  /*cbb0*/  MOV R14, R16 ;  /* 0x00000010000e7202 */ /* 0x000fe20000000f00 */
[----:B------:R-:W-:Y:S02]  /*cbc0*/  IMAD.MOV.U32 R29, RZ, RZ, R31 ;  /* 0x000000ffff1d7224 */ /* 0x000fe400078e001f */
.L_x_53709:
[----:B------:R-:W-:Y:S05]  /*cbd0*/  BSYNC B1 ;  /* 0x0000000000017941 */ /* 0x000fea0003800000 */
.L_x_53707:
        /* <DEDUP_REMOVED lines=9> */
.L_x_53711:
[----:B------:R-:W-:Y:S02]  /*cc70*/  IMAD.MOV.U32 R31, RZ, RZ, R30 ;  /* 0x000000ffff1f7224 */ /* 0x000fe400078e001e */
[----:B------:R-:W-:Y:S01]  /*cc80*/  IMAD.MOV.U32 R16, RZ, RZ, R15 ;  /* 0x000000ffff107224 */ /* 0x000fe200078e000f */
[----:B------:R-:W-:Y:S01]  /*cc90*/  MOV R15, R40 ;  /* 0x00000028000f7202 */ /* 0x000fe20000000f00 */
[----:B------:R-:W-:Y:S02]  /*cca0*/  IMAD.MOV.U32 R30, RZ, RZ, R46 ;  /* 0x000000ffff1e7224 */ /* 0x000fe400078e002e */
.L_x_53712:
[----:B------:R-:W-:Y:S05]  /*ccb0*/  BSYNC B1 ;  /* 0x0000000000017941 */ /* 0x000fea0003800000 */
.L_x_53710:
        /* <DEDUP_REMOVED lines=9> */
.L_x_53714:
[----:B------:R-:W-:Y:S02]  /*cd50*/  IMAD.MOV.U32 R44, RZ, RZ, R31 ;  /* 0x000000ffff2c7224 */ /* 0x000fe400078e001f */
[----:B------:R-:W-:Y:S01]  /*cd60*/  IMAD.MOV.U32 R40, RZ, RZ, R16 ;  /* 0x000000ffff287224 */ /* 0x000fe200078e0010 */
[----:B------:R-:W-:Y:S01]  /*cd70*/  MOV R16, R32 ;  /* 0x0000002000107202 */ /* 0x000fe20000000f00 */
[----:B------:R-:W-:Y:S02]  /*cd80*/  IMAD.MOV.U32 R31, RZ, RZ, R34 ;  /* 0x000000ffff1f7224 */ /* 0x000fe400078e0022 */
.L_x_53715:
[----:B------:R-:W-:Y:S05]  /*cd90*/  BSYNC B1 ;  /* 0x0000000000017941 */ /* 0x000fea0003800000 */
.L_x_53713:
        /* <DEDUP_REMOVED lines=9> */
.L_x_53717:
[----:B------:R-:W-:Y:S02]  /*ce30*/  IMAD.MOV.U32 R34, RZ, RZ, R44 ;  /* 0x000000ffff227224 */ /* 0x000fe400078e002c */
[----:B------:R-:W-:Y:S01]  /*ce40*/  IMAD.MOV.U32 R32, RZ, RZ, R40 ;  /* 0x000000ffff207224 */ /* 0x000fe200078e0028 */
[----:B------:R-:W-:Y:S01]  /*ce50*/  MOV R40, R37 ;  /* 0x0000002500287202 */ /* 0x000fe20000000f00 */
[----:B------:R-:W-:Y:S02]  /*ce60*/  IMAD.MOV.U32 R44, RZ, RZ, R47 ;  /* 0x000000ffff2c7224 */ /* 0x000fe400078e002f */
.L_x_53718:
[----:B------:R-:W-:Y:S05]  /*ce70*/  BSYNC B1 ;  /* 0x0000000000017941 */ /* 0x000fea0003800000 */
.L_x_53716:
        /* <DEDUP_REMOVED lines=9> */
.L_x_53720:
[----:B------:R-:W-:Y:S02]  /*cf10*/  IMAD.MOV.U32 R46, RZ, RZ, R34 ;  /* 0x000000ffff2e7224 */ /* 0x000fe400078e0022 */
[----:B------:R-:W-:Y:S01]  /*cf20*/  IMAD.MOV.U32 R37, RZ, RZ, R32 ;  /* 0x000000ffff257224 */ /* 0x000fe200078e0020 */
[----:B------:R-:W-:Y:S01]  /*cf30*/  MOV R32, R36 ;  /* 0x0000002400207202 */ /* 0x000fe20000000f00 */
[----:B------:R-:W-:Y:S02]  /*cf40*/  IMAD.MOV.U32 R34, RZ, RZ, R48 ;  /* 0x000000ffff227224 */ /* 0x000fe400078e0030 */
.L_x_53721:
[----:B------:R-:W-:Y:S05]  /*cf50*/  BSYNC B1 ;  /* 0x0000000000017941 */ /* 0x000fea0003800000 */
.L_x_53719:
        /* <DEDUP_REMOVED lines=9> */
.L_x_53723:
[----:B------:R-:W-:Y:S02]  /*cff0*/  IMAD.MOV.U32 R47, RZ, RZ, R46 ;  /* 0x000000ffff2f7224 */ /* 0x000fe400078e002e */
[----:B------:R-:W-:Y:S01]  /*d000*/  IMAD.MOV.U32 R36, RZ, RZ, R37 ;  /* 0x000000ffff247224 */ /* 0x000fe200078e0025 */
[----:B------:R-:W-:Y:S01]  /*d010*/  MOV R37, R39 ;  /* 0x0000002700257202 */ /* 0x000fe20000000f00 */
[----:B------:R-:W-:Y:S02]  /*d020*/  IMAD.MOV.U32 R46, RZ, RZ, R49 ;  /* 0x000000ffff2e7224 */ /* 0x000fe400078e0031 */
.L_x_53724:
[----:B------:R-:W-:Y:S05]  /*d030*/  BSYNC B1 ;  /* 0x0000000000017941 */ /* 0x000fea0003800000 */
.L_x_53722:
        /* <DEDUP_REMOVED lines=9> */
.L_x_53726:
[----:B------:R-:W-:Y:S02]  /*d0d0*/  IMAD.MOV.U32 R48, RZ, RZ, R47 ;  /* 0x000000ffff307224 */ /* 0x000fe400078e002f */
[----:B------:R-:W-:Y:S01]  /*d0e0*/  IMAD.MOV.U32 R39, RZ, RZ, R36 ;  /* 0x000000ffff277224 */ /* 0x000fe200078e0024 */
[----:B------:R-:W-:Y:S01]  /*d0f0*/  MOV R36, R38 ;  /* 0x0000002600247202 */ /* 0x000fe20000000f00 */
[----:B------:R-:W-:Y:S02]  /*d100*/  IMAD.MOV.U32 R47, RZ, RZ, R50 ;  /* 0x000000ffff2f7224 */ /* 0x000fe400078e0032 */
.L_x_53727:
[----:B------:R-:W-:Y:S05]  /*d110*/  BSYNC B1 ;  /* 0x0000000000017941 */ /* 0x000fea0003800000 */
.L_x_53725:
        /* <DEDUP_REMOVED lines=9> */
.L_x_53729:
[----:B------:R-:W-:Y:S02]  /*d1b0*/  IMAD.MOV.U32 R49, RZ, RZ, R48 ;  /* 0x000000ffff317224 */ /* 0x000fe400078e0030 */
[----:B------:R-:W-:Y:S01]  /*d1c0*/  IMAD.MOV.U32 R38, RZ, RZ, R39 ;  /* 0x000000ffff267224 */ /* 0x000fe200078e0027 */
[----:B------:R-:W-:Y:S01]  /*d1d0*/  MOV R39, R43 ;  /* 0x0000002b00277202 */ /* 0x000fe20000000f00 */
[----:B------:R-:W-:Y:S02]  /*d1e0*/  IMAD.MOV.U32 R48, RZ, RZ, R51 ;  /* 0x000000ffff307224 */ /* 0x000fe400078e0033 */
.L_x_53730:
[----:B------:R-:W-:Y:S05]  /*d1f0*/  BSYNC B1 ;  /* 0x0000000000017941 */ /* 0x000fea0003800000 */
.L_x_53728:
        /* <DEDUP_REMOVED lines=9> */
.L_x_53732:
[----:B------:R-:W-:Y:S02]  /*d290*/  IMAD.MOV.U32 R50, RZ, RZ, R49 ;  /* 0x000000ffff327224 */ /* 0x000fe400078e0031 */
[----:B------:R-:W-:Y:S01]  /*d2a0*/  IMAD.MOV.U32 R43, RZ, RZ, R38 ;  /* 0x000000ffff2b7224 */ /* 0x000fe200078e0026 */
[----:B------:R-:W-:Y:S01]  /*d2b0*/  MOV R38, R42 ;  /* 0x0000002a00267202 */ /* 0x000fe20000000f00 */
[----:B------:R-:W-:Y:S02]  /*d2c0*/  IMAD.MOV.U32 R49, RZ, RZ, R52 ;  /* 0x000000ffff317224 */ /* 0x000fe400078e0034 */
.L_x_53733:
[----:B------:R-:W-:Y:S05]  /*d2d0*/  BSYNC B1 ;  /* 0x0000000000017941 */ /* 0x000fea0003800000 */
.L_x_53731:
        /* <DEDUP_REMOVED lines=9> */
.L_x_53735:
[----:B------:R-:W-:Y:S02]  /*d370*/  IMAD.MOV.U32 R51, RZ, RZ, R50 ;  /* 0x000000ffff337224 */ /* 0x000fe400078e0032 */
[----:B------:R-:W-:Y:S01]  /*d380*/  IMAD.MOV.U32 R42, RZ, RZ, R43 ;  /* 0x000000ffff2a7224 */ /* 0x000fe200078e002b */
[----:B------:R-:W-:Y:S01]  /*d390*/  MOV R43, R45 ;  /* 0x0000002d002b7202 */ /* 0x000fe20000000f00 */
[----:B------:R-:W-:Y:S02]  /*d3a0*/  IMAD.MOV.U32 R50, RZ, RZ, R53 ;  /* 0x000000ffff327224 */ /* 0x000fe400078e0035 */
.L_x_53736:
[----:B------:R-:W-:Y:S05]  /*d3b0*/  BSYNC B1 ;  /* 0x0000000000017941 */ /* 0x000fea0003800000 */
.L_x_53734:
        /* <DEDUP_REMOVED lines=16> */
.L_x_53738:
[----:B------:R-:W-:Y:S01]  /*d4c0*/  IMAD.MOV.U32 R24, RZ, RZ, R33 ;  /* 0x000000ffff187224 */ /* 0x000fe200078e0021 */
[----:B------:R-:W-:Y:S01]  /*d4d0*/  MOV R9, R35 ;  /* 0x0000002300097202 */ /* 0x000fe20000000f00 */
[----:B------:R-:W-:Y:S02]  /*d4e0*/  IMAD.MOV.U32 R33, RZ, RZ, R25 ;  /* 0x000000ffff217224 */ /* 0x000fe400078e0019 */
[----:B------:R-:W-:Y:S02]  /*d4f0*/  IMAD.MOV.U32 R35, RZ, RZ, R10 ;  /* 0x000000ffff237224 */ /* 0x000fe400078e000a */
.L_x_53739:
[----:B------:R-:W-:Y:S05]  /*d500*/  BSYNC B1 ;  /* 0x0000000000017941 */ /* 0x000fea0003800000 */
.L_x_53737:
        /* <DEDUP_REMOVED lines=9> */
.L_x_53741:
[----:B------:R-:W-:Y:S01]  /*d5a0*/  IMAD.MOV.U32 R25, RZ, RZ, R24 ;  /* 0x000000ffff197224 */ /* 0x000fe200078e0018 */
[----:B------:R-:W-:Y:S01]  /*d5b0*/  MOV R10, R9 ;  /* 0x00000009000a7202 */ /* 0x000fe20000000f00 */
[----:B------:R-:W-:Y:S02]  /*d5c0*/  IMAD.MOV.U32 R24, RZ, RZ, R26 ;  /* 0x000000ffff187224 */ /* 0x000fe400078e001a */
[----:B------:R-:W-:Y:S02]  /*d5d0*/  IMAD.MOV.U32 R9, RZ, RZ, R11 ;  /* 0x000000ffff097224 */ /* 0x000fe400078e000b */
.L_x_53742:
[----:B------:R-:W-:Y:S05]  /*d5e0*/  BSYNC B1 ;  /* 0x0000000000017941 */ /* 0x000fea0003800000 */
.L_x_53740:
        /* <DEDUP_REMOVED lines=9> */
.L_x_53744:
[----:B------:R-:W-:Y:S01]  /*d680*/  IMAD.MOV.U32 R26, RZ, RZ, R25 ;  /* 0x000000ffff1a7224 */ /* 0x000fe200078e0019 */
[----:B------:R-:W-:Y:S01]  /*d690*/  MOV R11, R10 ;  /* 0x0000000a000b7202 */ /* 0x000fe20000000f00 */
[----:B------:R-:W-:Y:S02]  /*d6a0*/  IMAD.MOV.U32 R25, RZ, RZ, R27 ;  /* 0x000000ffff197224 */ /* 0x000fe400078e001b */
[----:B------:R-:W-:Y:S02]  /*d6b0*/  IMAD.MOV.U32 R10, RZ, RZ, R12 ;  /* 0x000000ffff0a7224 */ /* 0x000fe400078e000c */
.L_x_53745:
[----:B------:R-:W-:Y:S05]  /*d6c0*/  BSYNC B1 ;  /* 0x0000000000017941 */ /* 0x000fea0003800000 */
.L_x_53743:
        /* <DEDUP_REMOVED lines=9> */
.L_x_53747:
[----:B------:R-:W-:Y:S01]  /*d760*/  IMAD.MOV.U32 R27, RZ, RZ, R26 ;  /* 0x000000ffff1b7224 */ /* 0x000fe200078e001a */
[----:B------:R-:W-:Y:S01]  /*d770*/  MOV R12, R11 ;  /* 0x0000000b000c7202 */ /* 0x000fe20000000f00 */
[----:B------:R-:W-:Y:S02]  /*d780*/  IMAD.MOV.U32 R26, RZ, RZ, R28 ;  /* 0x000000ffff1a7224 */ /* 0x000fe400078e001c */
[----:B------:R-:W-:Y:S02]  /*d790*/  IMAD.MOV.U32 R11, RZ, RZ, R13 ;  /* 0x000000ffff0b7224 */ /* 0x000fe400078e000d */
.L_x_53748:
[----:B------:R-:W-:Y:S05]  /*d7a0*/  BSYNC B1 ;  /* 0x0000000000017941 */ /* 0x000fea0003800000 */
.L_x_53746:
        /* <DEDUP_REMOVED lines=9> */
.L_x_53750:
[----:B------:R-:W-:Y:S01]  /*d840*/  IMAD.MOV.U32 R28, RZ, RZ, R27 ;  /* 0x000000ffff1c7224 */ /* 0x000fe200078e001b */
[----:B------:R-:W-:Y:S01]  /*d850*/  MOV R13, R12 ;  /* 0x0000000c000d7202 */ /* 0x000fe20000000f00 */
[----:B------:R-:W-:Y:S02]  /*d860*/  IMAD.MOV.U32 R27, RZ, RZ, R29 ;  /* 0x000000ffff1b7224 */ /* 0x000fe400078e001d */
[----:B------:R-:W-:Y:S02]  /*d870*/  IMAD.MOV.U32 R12, RZ, RZ, R14 ;  /* 0x000000ffff0c7224 */ /* 0x000fe400078e000e */
.L_x_53751:
[----:B------:R-:W-:Y:S05]  /*d880*/  BSYNC B1 ;  /* 0x0000000000017941 */ /* 0x000fea0003800000 */
.L_x_53749:
        /* <DEDUP_REMOVED lines=9> */
.L_x_53753:
[----:B------:R-:W-:Y:S01]  /*d920*/  IMAD.MOV.U32 R29, RZ, RZ, R28 ;  /* 0x000000ffff1d7224 */ /* 0x000fe200078e001c */
[----:B------:R-:W-:Y:S01]  /*d930*/  MOV R14, R13 ;  /* 0x0000000d000e7202 */ /* 0x000fe20000000f00 */
[----:B------:R-:W-:Y:S02]  /*d940*/  IMAD.MOV.U32 R28, RZ, RZ, R30 ;  /* 0x000000ffff1c7224 */ /* 0x000fe400078e001e */
[----:B------:R-:W-:Y:S02]  /*d950*/  IMAD.MOV.U32 R13, RZ, RZ, R15 ;  /* 0x000000ffff0d7224 */ /* 0x000fe400078e000f */
.L_x_53754:
[----:B------:R-:W-:Y:S05]  /*d960*/  BSYNC B1 ;  /* 0x0000000000017941 */ /* 0x000fea0003800000 */
.L_x_53752:
        /* <DEDUP_REMOVED lines=9> */
.L_x_53756:
[----:B------:R-:W-:Y:S01]  /*da00*/  IMAD.MOV.U32 R30, RZ, RZ, R29 ;  /* 0x000000ffff1e7224 */ /* 0x000fe200078e001d */
[----:B------:R-:W-:Y:S01]  /*da10*/  MOV R15, R14 ;  /* 0x0000000e000f7202 */ /* 0x000fe20000000f00 */
[----:B------:R-:W-:Y:S02]  /*da20*/  IMAD.MOV.U32 R29, RZ, RZ, R31 ;  /* 0x000000ffff1d7224 */ /* 0x000fe400078e001f */
[----:B------:R-:W-:Y:S02]  /*da30*/  IMAD.MOV.U32 R14, RZ, RZ, R16 ;  /* 0x000000ffff0e7224 */ /* 0x000fe400078e0010 */
.L_x_53757:
[----:B------:R-:W-:Y:S05]  /*da40*/  BSYNC B1 ;  /* 0x0000000000017941 */ /* 0x000fea0003800000 */
.L_x_53755:
        /* <DEDUP_REMOVED lines=9> */
.L_x_53759:
[----:B------:R-:W-:Y:S01]  /*dae0*/  IMAD.MOV.U32 R31, RZ, RZ, R30 ;  /* 0x000000ffff1f7224 */ /* 0x000fe200078e001e */
[----:B------:R-:W-:Y:S01]  /*daf0*/  MOV R16, R15 ;  /* 0x0000000f00107202 */ /* 0x000fe20000000f00 */
[----:B------:R-:W-:Y:S02]  /*db00*/  IMAD.MOV.U32 R30, RZ, RZ, R44 ;  /* 0x000000ffff1e7224 */ /* 0x000fe400078e002c */
[----:B------:R-:W-:Y:S02]  /*db10*/  IMAD.MOV.U32 R15, RZ, RZ, R40 ;  /* 0x000000ffff0f7224 */ /* 0x000fe400078e0028 */
.L_x_53760:
[----:B------:R-:W-:Y:S05]  /*db20*/  BSYNC B1 ;  /* 0x0000000000017941 */ /* 0x000fea0003800000 */
.L_x_53758:
        /* <DEDUP_REMOVED lines=9> */
.L_x_53762:
[----:B------:R-:W-:Y:S01]  /*dbc0*/  IMAD.MOV.U32 R44, RZ, RZ, R31 ;  /* 0x000000ffff2c7224 */ /* 0x000fe200078e001f */
[----:B------:R-:W-:Y:S01]  /*dbd0*/  MOV R40, R16 ;  /* 0x0000001000287202 */ /* 0x000fe20000000f00 */
[----:B------:R-:W-:Y:S02]  /*dbe0*/  IMAD.MOV.U32 R31, RZ, RZ, R34 ;  /* 0x000000ffff1f7224 */ /* 0x000fe400078e0022 */
[----:B------:R-:W-:Y:S02]  /*dbf0*/  IMAD.MOV.U32 R16, RZ, RZ, R32 ;  /* 0x000000ffff107224 */ /* 0x000fe400078e0020 */
.L_x_53763:
[----:B------:R-:W-:Y:S05]  /*dc00*/  BSYNC B1 ;  /* 0x0000000000017941 */ /* 0x000fea0003800000 */
.L_x_53761:
        /* <DEDUP_REMOVED lines=9> */
.L_x_53765:
[----:B------:R-:W-:Y:S01]  /*dca0*/  IMAD.MOV.U32 R34, RZ, RZ, R44 ;  /* 0x000000ffff227224 */ /* 0x000fe200078e002c */
[----:B------:R-:W-:Y:S01]  /*dcb0*/  MOV R32, R40 ;  /* 0x0000002800207202 */ /* 0x000fe20000000f00 */
[----:B------:R-:W-:Y:S02]  /*dcc0*/  IMAD.MOV.U32 R44, RZ, RZ, R46 ;  /* 0x000000ffff2c7224 */ /* 0x000fe400078e002e */
[----:B------:R-:W-:Y:S02]  /*dcd0*/  IMAD.MOV.U32 R40, RZ, RZ, R37 ;  /* 0x000000ffff287224 */ /* 0x000fe400078e0025 */
.L_x_53766:
[----:B------:R-:W-:Y:S05]  /*dce0*/  BSYNC B1 ;  /* 0x0000000000017941 */ /* 0x000fea0003800000 */
.L_x_53764:
        /* <DEDUP_REMOVED lines=9> */
.L_x_53768:
[----:B------:R-:W-:Y:S01]  /*dd80*/  IMAD.MOV.U32 R45, RZ, RZ, R34 ;  /* 0x000000ffff2d7224 */ /* 0x000fe200078e0022 */
[----:B------:R-:W-:Y:S01]  /*dd90*/  MOV R37, R32 ;  /* 0x0000002000257202 */ /* 0x000fe20000000f00 */
[----:B------:R-:W-:Y:S02]  /*dda0*/  IMAD.MOV.U32 R34, RZ, RZ, R47 ;  /* 0x000000ffff227224 */ /* 0x000fe400078e002f */
[----:B------:R-:W-:Y:S02]  /*ddb0*/  IMAD.MOV.U32 R32, RZ, RZ, R36 ;  /* 0x000000ffff207224 */ /* 0x000fe400078e0024 */
.L_x_53769:
[----:B------:R-:W-:Y:S05]  /*ddc0*/  BSYNC B1 ;  /* 0x0000000000017941 */ /* 0x000fea0003800000 */
.L_x_53767:
        /* <DEDUP_REMOVED lines=9> */
.L_x_53771:
[----:B------:R-:W-:Y:S01]  /*de60*/  IMAD.MOV.U32 R46, RZ, RZ, R45 ;  /* 0x000000ffff2e7224 */ /* 0x000fe200078e002d */
[----:B------:R-:W-:Y:S01]  /*de70*/  MOV R36, R37 ;  /* 0x0000002500247202 */ /* 0x000fe20000000f00 */
[----:B------:R-:W-:Y:S02]  /*de80*/  IMAD.MOV.U32 R45, RZ, RZ, R48 ;  /* 0x000000ffff2d7224 */ /* 0x000fe400078e0030 */
[----:B------:R-:W-:Y:S02]  /*de90*/  IMAD.MOV.U32 R37, RZ, RZ, R39 ;  /* 0x000000ffff257224 */ /* 0x000fe400078e0027 */
.L_x_53772:
[----:B------:R-:W-:Y:S05]  /*dea0*/  BSYNC B1 ;  /* 0x0000000000017941 */ /* 0x000fea0003800000 */
.L_x_53770:
        /* <DEDUP_REMOVED lines=9> */
.L_x_53774:
[----:B------:R-:W-:Y:S01]  /*df40*/  IMAD.MOV.U32 R47, RZ, RZ, R46 ;  /* 0x000000ffff2f7224 */ /* 0x000fe200078e002e */
[----:B------:R-:W-:Y:S01]  /*df50*/  MOV R39, R36 ;  /* 0x0000002400277202 */ /* 0x000fe20000000f00 */
[----:B------:R-:W-:Y:S02]  /*df60*/  IMAD.MOV.U32 R46, RZ, RZ, R49 ;  /* 0x000000ffff2e7224 */ /* 0x000fe400078e0031 */
[----:B------:R-:W-:Y:S02]  /*df70*/  IMAD.MOV.U32 R36, RZ, RZ, R38 ;  /* 0x000000ffff247224 */ /* 0x000fe400078e0026 */
.L_x_53775:
[----:B------:R-:W-:Y:S05]  /*df80*/  BSYNC B1 ;  /* 0x0000000000017941 */ /* 0x000fea0003800000 */
.L_x_53773:
        /* <DEDUP_REMOVED lines=9> */
.L_x_53777:
[----:B------:R-:W-:Y:S01]  /*e020*/  IMAD.MOV.U32 R48, RZ, RZ, R47 ;  /* 0x000000ffff307224 */ /* 0x000fe200078e002f */
[----:B------:R-:W-:Y:S01]  /*e030*/  MOV R38, R39 ;  /* 0x0000002700267202 */ /* 0x000fe20000000f00 */
[----:B------:R-:W-:Y:S02]  /*e040*/  IMAD.MOV.U32 R47, RZ, RZ, R50 ;  /* 0x000000ffff2f7224 */ /* 0x000fe400078e0032 */
[----:B------:R-:W-:Y:S02]  /*e050*/  IMAD.MOV.U32 R39, RZ, RZ, R43 ;  /* 0x000000ffff277224 */ /* 0x000fe400078e002b */
.L_x_53778:
[----:B------:R-:W-:Y:S05]  /*e060*/  BSYNC B1 ;  /* 0x0000000000017941 */ /* 0x000fea0003800000 */
.L_x_53776:
        /* <DEDUP_REMOVED lines=9> */
.L_x_53780:
[----:B------:R-:W-:Y:S01]  /*e100*/  IMAD.MOV.U32 R49, RZ, RZ, R48 ;  /* 0x000000ffff317224 */ /* 0x000fe200078e0030 */
[----:B------:R-:W-:Y:S01]  /*e110*/  MOV R43, R38 ;  /* 0x00000026002b7202 */ /* 0x000fe20000000f00 */
[----:B------:R-:W-:Y:S02]  /*e120*/  IMAD.MOV.U32 R48, RZ, RZ, R51 ;  /* 0x000000ffff307224 */ /* 0x000fe400078e0033 */
[----:B------:R-:W-:Y:S02]  /*e130*/  IMAD.MOV.U32 R38, RZ, RZ, R42 ;  /* 0x000000ffff267224 */ /* 0x000fe400078e002a */
.L_x_53781:
[----:B------:R-:W-:Y:S05]  /*e140*/  BSYNC B1 ;  /* 0x0000000000017941 */ /* 0x000fea0003800000 */
.L_x_53779:
        /* <DEDUP_REMOVED lines=16> */
.L_x_53783:
[----:B------:R-:W-:Y:S02]  /*e250*/  IMAD.MOV.U32 R23, RZ, RZ, R33 ;  /* 0x000000ffff177224 */ /* 0x000fe400078e0021 */
[----:B------:R-:W-:Y:S02]  /*e260*/  IMAD.MOV.U32 R8, RZ, RZ, R35 ;  /* 0x000000ffff087224 */ /* 0x000fe400078e0023 */
[----:B------:R-:W-:Y:S02]  /*e270*/  IMAD.MOV.U32 R33, RZ, RZ, R24 ;  /* 0x000000ffff217224 */ /* 0x000fe400078e0018 */
[----:B------:R-:W-:Y:S02]  /*e280*/  IMAD.MOV.U32 R35, RZ, RZ, R9 ;  /* 0x000000ffff237224 */ /* 0x000fe400078e0009 */
.L_x_53784:
[----:B------:R-:W-:Y:S05]  /*e290*/  BSYNC B1 ;  /* 0x0000000000017941 */ /* 0x000fea0003800000 */
.L_x_53782:
        /* <DEDUP_REMOVED lines=9> */
.L_x_53786:
[----:B------:R-:W-:Y:S02]  /*e330*/  IMAD.MOV.U32 R24, RZ, RZ, R23 ;  /* 0x000000ffff187224 */ /* 0x000fe400078e0017 */
[----:B------:R-:W-:Y:S02]  /*e340*/  IMAD.MOV.U32 R9, RZ, RZ, R8 ;  /* 0x000000ffff097224 */ /* 0x000fe400078e0008 */
[----:B------:R-:W-:Y:S02]  /*e350*/  IMAD.MOV.U32 R23, RZ, RZ, R25 ;  /* 0x000000ffff177224 */ /* 0x000fe400078e0019 */
[----:B------:R-:W-:Y:S02]  /*e360*/  IMAD.MOV.U32 R8, RZ, RZ, R10 ;  /* 0x000000ffff087224 */ /* 0x000fe400078e000a */
.L_x_53787:
[----:B------:R-:W-:Y:S05]  /*e370*/  BSYNC B1 ;  /* 0x0000000000017941 */ /* 0x000fea0003800000 */
.L_x_53785:
        /* <DEDUP_REMOVED lines=9> */
.L_x_53789:
[----:B------:R-:W-:Y:S02]  /*e410*/  IMAD.MOV.U32 R25, RZ, RZ, R24 ;  /* 0x000000ffff197224 */ /* 0x000fe400078e0018 */
[----:B------:R-:W-:Y:S02]  /*e420*/  IMAD.MOV.U32 R10, RZ, RZ, R9 ;  /* 0x000000ffff0a7224 */ /* 0x000fe400078e0009 */
[----:B------:R-:W-:Y:S02]  /*e430*/  IMAD.MOV.U32 R24, RZ, RZ, R26 ;  /* 0x000000ffff187224 */ /* 0x000fe400078e001a */
[----:B------:R-:W-:Y:S02]  /*e440*/  IMAD.MOV.U32 R9, RZ, RZ, R11 ;  /* 0x000000ffff097224 */ /* 0x000fe400078e000b */
.L_x_53790:
[----:B------:R-:W-:Y:S05]  /*e450*/  BSYNC B1 ;  /* 0x0000000000017941 */ /* 0x000fea0003800000 */
.L_x_53788:
        /* <DEDUP_REMOVED lines=9> */
.L_x_53792:
[----:B------:R-:W-:Y:S02]  /*e4f0*/  IMAD.MOV.U32 R26, RZ, RZ, R25 ;  /* 0x000000ffff1a7224 */ /* 0x000fe400078e0019 */
[----:B------:R-:W-:Y:S02]  /*e500*/  IMAD.MOV.U32 R11, RZ, RZ, R10 ;  /* 0x000000ffff0b7224 */ /* 0x000fe400078e000a */
[----:B------:R-:W-:Y:S02]  /*e510*/  IMAD.MOV.U32 R25, RZ, RZ, R27 ;  /* 0x000000ffff197224 */ /* 0x000fe400078e001b */
[----:B------:R-:W-:Y:S02]  /*e520*/  IMAD.MOV.U32 R10, RZ, RZ, R12 ;  /* 0x000000ffff0a7224 */ /* 0x000fe400078e000c */
.L_x_53793:
[----:B------:R-:W-:Y:S05]  /*e530*/  BSYNC B1 ;  /* 0x0000000000017941 */ /* 0x000fea0003800000 */
.L_x_53791:
        /* <DEDUP_REMOVED lines=9> */
.L_x_53795:
[----:B------:R-:W-:Y:S02]  /*e5d0*/  IMAD.MOV.U32 R27, RZ, RZ, R26 ;  /* 0x000000ffff1b7224 */ /* 0x000fe400078e001a */
[----:B------:R-:W-:Y:S02]  /*e5e0*/  IMAD.MOV.U32 R12, RZ, RZ, R11 ;  /* 0x000000ffff0c7224 */ /* 0x000fe400078e000b */
[----:B------:R-:W-:Y:S02]  /*e5f0*/  IMAD.MOV.U32 R26, RZ, RZ, R28 ;  /* 0x000000ffff1a7224 */ /* 0x000fe400078e001c */
[----:B------:R-:W-:Y:S02]  /*e600*/  IMAD.MOV.U32 R11, RZ, RZ, R13 ;  /* 0x000000ffff0b7224 */ /* 0x000fe400078e000d */
.L_x_53796:
[----:B------:R-:W-:Y:S05]  /*e610*/  BSYNC B1 ;  /* 0x0000000000017941 */ /* 0x000fea0003800000 */
.L_x_53794:
        /* <DEDUP_REMOVED lines=9> */
.L_x_53798:
[----:B------:R-:W-:Y:S02]  /*e6b0*/  IMAD.MOV.U32 R28, RZ, RZ, R27 ;  /* 0x000000ffff1c7224 */ /* 0x000fe400078e001b */
[----:B------:R-:W-:Y:S02]  /*e6c0*/  IMAD.MOV.U32 R13, RZ, RZ, R12 ;  /* 0x000000ffff0d7224 */ /* 0x000fe400078e000c */
[----:B------:R-:W-:Y:S02]  /*e6d0*/  IMAD.MOV.U32 R27, RZ, RZ, R29 ;  /* 0x000000ffff1b7224 */ /* 0x000fe400078e001d */
[----:B------:R-:W-:Y:S02]  /*e6e0*/  IMAD.MOV.U32 R12, RZ, RZ, R14 ;  /* 0x000000ffff0c7224 */ /* 0x000fe400078e000e */
.L_x_53799:
[----:B------:R-:W-:Y:S05]  /*e6f0*/  BSYNC B1 ;  /* 0x0000000000017941 */ /* 0x000fea0003800000 */
.L_x_53797:
        /* <DEDUP_REMOVED lines=9> */
.L_x_53801:
[----:B------:R-:W-:Y:S02]  /*e790*/  IMAD.MOV.U32 R29, RZ, RZ, R28 ;  /* 0x000000ffff1d7224 */ /* 0x000fe400078e001c */
[----:B------:R-:W-:Y:S02]  /*e7a0*/  IMAD.MOV.U32 R14, RZ, RZ, R13 ;  /* 0x000000ffff0e7224 */ /* 0x000fe400078e000d */
[----:B------:R-:W-:Y:S02]  /*e7b0*/  IMAD.MOV.U32 R28, RZ, RZ, R30 ;  /* 0x000000ffff1c7224 */ /* 0x000fe400078e001e */
[----:B------:R-:W-:Y:S02]  /*e7c0*/  IMAD.MOV.U32 R13, RZ, RZ, R15 ;  /* 0x000000ffff0d7224 */ /* 0x000fe400078e000f */
.L_x_53802:
[----:B------:R-:W-:Y:S05]  /*e7d0*/  BSYNC B1 ;  /* 0x0000000000017941 */ /* 0x000fea0003800000 */
.L_x_53800:
        /* <DEDUP_REMOVED lines=9> */
.L_x_53804:
[----:B------:R-:W-:Y:S02]  /*e870*/  IMAD.MOV.U32 R30, RZ, RZ, R29 ;  /* 0x000000ffff1e7224 */ /* 0x000fe400078e001d */
[----:B------:R-:W-:Y:S02]  /*e880*/  IMAD.MOV.U32 R15, RZ, RZ, R14 ;  /* 0x000000ffff0f7224 */ /* 0x000fe400078e000e */
[----:B------:R-:W-:Y:S02]  /*e890*/  IMAD.MOV.U32 R29, RZ, RZ, R31 ;  /* 0x000000ffff1d7224 */ /* 0x000fe400078e001f */
[----:B------:R-:W-:Y:S02]  /*e8a0*/  IMAD.MOV.U32 R14, RZ, RZ, R16 ;  /* 0x000000ffff0e7224 */ /* 0x000fe400078e0010 */
.L_x_53805:
[----:B------:R-:W-:Y:S05]  /*e8b0*/  BSYNC B1 ;  /* 0x0000000000017941 */ /* 0x000fea0003800000 */
.L_x_53803:
        /* <DEDUP_REMOVED lines=9> */
.L_x_53807:
[----:B------:R-:W-:Y:S02]  /*e950*/  IMAD.MOV.U32 R31, RZ, RZ, R30 ;  /* 0x000000ffff1f7224 */ /* 0x000fe400078e001e */
[----:B------:R-:W-:Y:S02]  /*e960*/  IMAD.MOV.U32 R16, RZ, RZ, R15 ;  /* 0x000000ffff107224 */ /* 0x000fe400078e000f */
[----:B------:R-:W-:Y:S02]  /*e970*/  IMAD.MOV.U32 R30, RZ, RZ, R44 ;  /* 0x000000ffff1e7224 */ /* 0x000fe400078e002c */
[----:B------:R-:W-:Y:S02]  /*e980*/  IMAD.MOV.U32 R15, RZ, RZ, R40 ;  /* 0x000000ffff0f7224 */ /* 0x000fe400078e0028 */
.L_x_53808:
[----:B------:R-:W-:Y:S05]  /*e990*/  BSYNC B1 ;  /* 0x0000000000017941 */ /* 0x000fea0003800000 */
.L_x_53806:
        /* <DEDUP_REMOVED lines=9> */
.L_x_53810:
[----:B------:R-:W-:Y:S02]  /*ea30*/  IMAD.MOV.U32 R42, RZ, RZ, R31 ;  /* 0x000000ffff2a7224 */ /* 0x000fe400078e001f */
[----:B------:R-:W-:Y:S02]  /*ea40*/  IMAD.MOV.U32 R40, RZ, RZ, R16 ;  /* 0x000000ffff287224 */ /* 0x000fe400078e0010 */
[----:B------:R-:W-:Y:S02]  /*ea50*/  IMAD.MOV.U32 R31, RZ, RZ, R34 ;  /* 0x000000ffff1f7224 */ /* 0x000fe400078e0022 */
[----:B------:R-:W-:Y:S02]  /*ea60*/  IMAD.MOV.U32 R16, RZ, RZ, R32 ;  /* 0x000000ffff107224 */ /* 0x000fe400078e0020 */
.L_x_53811:
[----:B------:R-:W-:Y:S05]  /*ea70*/  BSYNC B1 ;  /* 0x0000000000017941 */ /* 0x000fea0003800000 */
.L_x_53809:
        /* <DEDUP_REMOVED lines=9> */
.L_x_53813:
[----:B------:R-:W-:Y:S02]  /*eb10*/  IMAD.MOV.U32 R34, RZ, RZ, R42 ;  /* 0x000000ffff227224 */ /* 0x000fe400078e002a */
[----:B------:R-:W-:Y:S02]  /*eb20*/  IMAD.MOV.U32 R32, RZ, RZ, R40 ;  /* 0x000000ffff207224 */ /* 0x000fe400078e0028 */
[----:B------:R-:W-:Y:S02]  /*eb30*/  IMAD.MOV.U32 R42, RZ, RZ, R45 ;  /* 0x000000ffff2a7224 */ /* 0x000fe400078e002d */
[----:B------:R-:W-:Y:S02]  /*eb40*/  IMAD.MOV.U32 R40, RZ, RZ, R37 ;  /* 0x000000ffff287224 */ /* 0x000fe400078e0025 */
.L_x_53814:
[----:B------:R-:W-:Y:S05]  /*eb50*/  BSYNC B1 ;  /* 0x0000000000017941 */ /* 0x000fea0003800000 */
.L_x_53812:
        /* <DEDUP_REMOVED lines=9> */
.L_x_53816:
[----:B------:R-:W-:Y:S02]  /*ebf0*/  IMAD.MOV.U32 R44, RZ, RZ, R34 ;  /* 0x000000ffff2c7224 */ /* 0x000fe400078e0022 */
[----:B------:R-:W-:Y:S02]  /*ec00*/  IMAD.MOV.U32 R37, RZ, RZ, R32 ;  /* 0x000000ffff257224 */ /* 0x000fe400078e0020 */
[----:B------:R-:W-:Y:S02]  /*ec10*/  IMAD.MOV.U32 R34, RZ, RZ, R46 ;  /* 0x000000ffff227224 */ /* 0x000fe400078e002e */
[----:B------:R-:W-:Y:S02]  /*ec20*/  IMAD.MOV.U32 R32, RZ, RZ, R36 ;  /* 0x000000ffff207224 */ /* 0x000fe400078e0024 */
.L_x_53817:
[----:B------:R-:W-:Y:S05]  /*ec30*/  BSYNC B1 ;  /* 0x0000000000017941 */ /* 0x000fea0003800000 */
.L_x_53815:
        /* <DEDUP_REMOVED lines=9> */
.L_x_53819:
[----:B------:R-:W-:Y:S02]  /*ecd0*/  IMAD.MOV.U32 R45, RZ, RZ, R44 ;  /* 0x000000ffff2d7224 */ /* 0x000fe400078e002c */
[----:B------:R-:W-:Y:S02]  /*ece0*/  IMAD.MOV.U32 R36, RZ, RZ, R37 ;  /* 0x000000ffff247224 */ /* 0x000fe400078e0025 */
[----:B------:R-:W-:Y:S02]  /*ecf0*/  IMAD.MOV.U32 R44, RZ, RZ, R47 ;  /* 0x000000ffff2c7224 */ /* 0x000fe400078e002f */
[----:B------:R-:W-:Y:S02]  /*ed00*/  IMAD.MOV.U32 R37, RZ, RZ, R39 ;  /* 0x000000ffff257224 */ /* 0x000fe400078e0027 */
.L_x_53820:
[----:B------:R-:W-:Y:S05]  /*ed10*/  BSYNC B1 ;  /* 0x0000000000017941 */ /* 0x000fea0003800000 */
.L_x_53818:
        /* <DEDUP_REMOVED lines=9> */
.L_x_53822:
[----:B------:R-:W-:Y:S02]  /*edb0*/  IMAD.MOV.U32 R46, RZ, RZ, R45 ;  /* 0x000000ffff2e7224 */ /* 0x000fe400078e002d */
[----:B------:R-:W-:Y:S02]  /*edc0*/  IMAD.MOV.U32 R39, RZ, RZ, R36 ;  /* 0x000000ffff277224 */ /* 0x000fe400078e0024 */
[----:B------:R-:W-:Y:S02]  /*edd0*/  IMAD.MOV.U32 R45, RZ, RZ, R48 ;  /* 0x000000ffff2d7224 */ /* 0x000fe400078e0030 */
[----:B------:R-:W-:Y:S02]  /*ede0*/  IMAD.MOV.U32 R36, RZ, RZ, R38 ;  /* 0x000000ffff247224 */ /* 0x000fe400078e0026 */
.L_x_53823:
[----:B------:R-:W-:Y:S05]  /*edf0*/  BSYNC B1 ;  /* 0x0000000000017941 */ /* 0x000fea0003800000 */
.L_x_53821:
        /* <DEDUP_REMOVED lines=9> */
.L_x_53825:
[----:B------:R-:W-:Y:S02]  /*ee90*/  IMAD.MOV.U32 R47, RZ, RZ, R46 ;  /* 0x000000ffff2f7224 */ /* 0x000fe400078e002e */
[----:B------:R-:W-:Y:S02]  /*eea0*/  IMAD.MOV.U32 R38, RZ, RZ, R39 ;  /* 0x000000ffff267224 */ /* 0x000fe400078e0027 */
[----:B------:R-:W-:Y:S02]  /*eeb0*/  IMAD.MOV.U32 R46, RZ, RZ, R49 ;  /* 0x000000ffff2e7224 */ /* 0x000fe400078e0031 */
[----:B------:R-:W-:Y:S02]  /*eec0*/  IMAD.MOV.U32 R39, RZ, RZ, R43 ;  /* 0x000000ffff277224 */ /* 0x000fe400078e002b */
.L_x_53826:
[----:B------:R-:W-:Y:S05]  /*eed0*/  BSYNC B1 ;  /* 0x0000000000017941 */ /* 0x000fea0003800000 */
.L_x_53824:
        /* <DEDUP_REMOVED lines=16> */
.L_x_53828:
[----:B------:R-:W-:Y:S02]  /*efe0*/  IMAD.MOV.U32 R22, RZ, RZ, R33 ;  /* 0x000000ffff167224 */ /* 0x000fe400078e0021 */
[----:B------:R-:W-:Y:S01]  /*eff0*/  IMAD.MOV.U32 R7, RZ, RZ, R35 ;  /* 0x000000ffff077224 */ /* 0x000fe200078e0023 */
[----:B------:R-:W-:Y:S01]  /*f000*/  MOV R35, R8 ;  /* 0x0000000800237202 */ /* 0x000fe20000000f00 */
[----:B------:R-:W-:Y:S02]  /*f010*/  IMAD.MOV.U32 R33, RZ, RZ, R23 ;  /* 0x000000ffff217224 */ /* 0x000fe400078e0017 */
.L_x_53829:
[----:B------:R-:W-:Y:S05]  /*f020*/  BSYNC B1 ;  /* 0x0000000000017941 */ /* 0x000fea0003800000 */
.L_x_53827:
        /* <DEDUP_REMOVED lines=9> */
.L_x_53831:
[----:B------:R-:W-:Y:S02]  /*f0c0*/  IMAD.MOV.U32 R23, RZ, RZ, R22 ;  /* 0x000000ffff177224 */ /* 0x000fe400078e0016 */
[----:B------:R-:W-:Y:S01]  /*f0d0*/  IMAD.MOV.U32 R8, RZ, RZ, R7 ;  /* 0x000000ffff087224 */ /* 0x000fe200078e0007 */
[----:B------:R-:W-:Y:S01]  /*f0e0*/  MOV R7, R9 ;  /* 0x0000000900077202 */ /* 0x000fe20000000f00 */
[----:B------:R-:W-:Y:S02]  /*f0f0*/  IMAD.MOV.U32 R22, RZ, RZ, R24 ;  /* 0x000000ffff167224 */ /* 0x000fe400078e0018 */
.L_x_53832:
[----:B------:R-:W-:Y:S05]  /*f100*/  BSYNC B1 ;  /* 0x0000000000017941 */ /* 0x000fea0003800000 */
.L_x_53830:
        /* <DEDUP_REMOVED lines=9> */
.L_x_53834:
[----:B------:R-:W-:Y:S02]  /*f1a0*/  IMAD.MOV.U32 R24, RZ, RZ, R23 ;  /* 0x000000ffff187224 */ /* 0x000fe400078e0017 */
[----:B------:R-:W-:Y:S01]  /*f1b0*/  IMAD.MOV.U32 R9, RZ, RZ, R8 ;  /* 0x000000ffff097224 */ /* 0x000fe200078e0008 */
[----:B------:R-:W-:Y:S01]  /*f1c0*/  MOV R8, R10 ;  /* 0x0000000a00087202 */ /* 0x000fe20000000f00 */
[----:B------:R-:W-:Y:S02]  /*f1d0*/  IMAD.MOV.U32 R23, RZ, RZ, R25 ;  /* 0x000000ffff177224 */ /* 0x000fe400078e0019 */
.L_x_53835:
[----:B------:R-:W-:Y:S05]  /*f1e0*/  BSYNC B1 ;  /* 0x0000000000017941 */ /* 0x000fea0003800000 */
.L_x_53833:
        /* <DEDUP_REMOVED lines=9> */
.L_x_53837:
[----:B------:R-:W-:Y:S02]  /*f280*/  IMAD.MOV.U32 R25, RZ, RZ, R24 ;  /* 0x000000ffff197224 */ /* 0x000fe400078e0018 */
[----:B------:R-:W-:Y:S01]  /*f290*/  IMAD.MOV.U32 R10, RZ, RZ, R9 ;  /* 0x000000ffff0a7224 */ /* 0x000fe200078e0009 */
[----:B------:R-:W-:Y:S01]  /*f2a0*/  MOV R9, R11 ;  /* 0x0000000b00097202 */ /* 0x000fe20000000f00 */
[----:B------:R-:W-:Y:S02]  /*f2b0*/  IMAD.MOV.U32 R24, RZ, RZ, R26 ;  /* 0x000000ffff187224 */ /* 0x000fe400078e001a */
.L_x_53838:
[----:B------:R-:W-:Y:S05]  /*f2c0*/  BSYNC B1 ;  /* 0x0000000000017941 */ /* 0x000fea0003800000 */
.L_x_53836:
        /* <DEDUP_REMOVED lines=9> */
.L_x_53840:
[----:B------:R-:W-:Y:S02]  /*f360*/  IMAD.MOV.U32 R26, RZ, RZ, R25 ;  /* 0x000000ffff1a7224 */ /* 0x000fe400078e0019 */
[----:B------:R-:W-:Y:S01]  /*f370*/  IMAD.MOV.U32 R11, RZ, RZ, R10 ;  /* 0x000000ffff0b7224 */ /* 0x000fe200078e000a */
[----:B------:R-:W-:Y:S01]  /*f380*/  MOV R10, R12 ;  /* 0x0000000c000a7202 */ /* 0x000fe20000000f00 */
[----:B------:R-:W-:Y:S02]  /*f390*/  IMAD.MOV.U32 R25, RZ, RZ, R27 ;  /* 0x000000ffff197224 */ /* 0x000fe400078e001b */
.L_x_53841:
[----:B------:R-:W-:Y:S05]  /*f3a0*/  BSYNC B1 ;  /* 0x0000000000017941 */ /* 0x000fea0003800000 */
.L_x_53839:
        /* <DEDUP_REMOVED lines=9> */
.L_x_53843:
[----:B------:R-:W-:Y:S02]  /*f440*/  IMAD.MOV.U32 R27, RZ, RZ, R26 ;  /* 0x000000ffff1b7224 */ /* 0x000fe400078e001a */
[----:B------:R-:W-:Y:S01]  /*f450*/  IMAD.MOV.U32 R12, RZ, RZ, R11 ;  /* 0x000000ffff0c7224 */ /* 0x000fe200078e000b */
[----:B------:R-:W-:Y:S01]  /*f460*/  MOV R11, R13 ;  /* 0x0000000d000b7202 */ /* 0x000fe20000000f00 */
[----:B------:R-:W-:Y:S02]  /*f470*/  IMAD.MOV.U32 R26, RZ, RZ, R28 ;  /* 0x000000ffff1a7224 */ /* 0x000fe400078e001c */
.L_x_53844:
[----:B------:R-:W-:Y:S05]  /*f480*/  BSYNC B1 ;  /* 0x0000000000017941 */ /* 0x000fea0003800000 */
.L_x_53842:
        /* <DEDUP_REMOVED lines=9> */
.L_x_53846:
[----:B------:R-:W-:Y:S02]  /*f520*/  IMAD.MOV.U32 R28, RZ, RZ, R27 ;  /* 0x000000ffff1c7224 */ /* 0x000fe400078e001b */
[----:B------:R-:W-:Y:S01]  /*f530*/  IMAD.MOV.U32 R13, RZ, RZ, R12 ;  /* 0x000000ffff0d7224 */ /* 0x000fe200078e000c */
[----:B------:R-:W-:Y:S01]  /*f540*/  MOV R12, R14 ;  /* 0x0000000e000c7202 */ /* 0x000fe20000000f00 */
[----:B------:R-:W-:Y:S02]  /*f550*/  IMAD.MOV.U32 R27, RZ, RZ, R29 ;  /* 0x000000ffff1b7224 */ /* 0x000fe400078e001d */
.L_x_53847:
[----:B------:R-:W-:Y:S05]  /*f560*/  BSYNC B1 ;  /* 0x0000000000017941 */ /* 0x000fea0003800000 */
.L_x_53845:
        /* <DEDUP_REMOVED lines=9> */
.L_x_53849:
[----:B------:R-:W-:Y:S02]  /*f600*/  IMAD.MOV.U32 R29, RZ, RZ, R28 ;  /* 0x000000ffff1d7224 */ /* 0x000fe400078e001c */
[----:B------:R-:W-:Y:S01]  /*f610*/  IMAD.MOV.U32 R14, RZ, RZ, R13 ;  /* 0x000000ffff0e7224 */ /* 0x000fe200078e000d */
[----:B------:R-:W-:Y:S01]  /*f620*/  MOV R13, R15 ;  /* 0x0000000f000d7202 */ /* 0x000fe20000000f00 */
[----:B------:R-:W-:Y:S02]  /*f630*/  IMAD.MOV.U32 R28, RZ, RZ, R30 ;  /* 0x000000ffff1c7224 */ /* 0x000fe400078e001e */
.L_x_53850:
[----:B------:R-:W-:Y:S05]  /*f640*/  BSYNC B1 ;  /* 0x0000000000017941 */ /* 0x000fea0003800000 */
.L_x_53848:
        /* <DEDUP_REMOVED lines=9> */
.L_x_53852:
[----:B------:R-:W-:Y:S02]  /*f6e0*/  IMAD.MOV.U32 R30, RZ, RZ, R29 ;  /* 0x000000ffff1e7224 */ /* 0x000fe400078e001d */
[----:B------:R-:W-:Y:S01]  /*f6f0*/  IMAD.MOV.U32 R15, RZ, RZ, R14 ;  /* 0x000000ffff0f7224 */ /* 0x000fe200078e000e */
[----:B------:R-:W-:Y:S01]  /*f700*/  MOV R14, R16 ;  /* 0x00000010000e7202 */ /* 0x000fe20000000f00 */
[----:B------:R-:W-:Y:S02]  /*f710*/  IMAD.MOV.U32 R29, RZ, RZ, R31 ;  /* 0x000000ffff1d7224 */ /* 0x000fe400078e001f */
.L_x_53853:
[----:B------:R-:W-:Y:S05]  /*f720*/  BSYNC B1 ;  /* 0x0000000000017941 */ /* 0x000fea0003800000 */
.L_x_53851:
        /* <DEDUP_REMOVED lines=9> */
.L_x_53855:
[----:B------:R-:W-:Y:S02]  /*f7c0*/  IMAD.MOV.U32 R31, RZ, RZ, R30 ;  /* 0x000000ffff1f7224 */ /* 0x000fe400078e001e */
[----:B------:R-:W-:Y:S01]  /*f7d0*/  IMAD.MOV.U32 R16, RZ, RZ, R15 ;  /* 0x000000ffff107224 */ /* 0x000fe200078e000f */
[----:B------:R-:W-:Y:S01]  /*f7e0*/  MOV R15, R40 ;  /* 0x00000028000f7202 */ /* 0x000fe20000000f00 */
[----:B------:R-:W-:Y:S02]  /*f7f0*/  IMAD.MOV.U32 R30, RZ, RZ, R42 ;  /* 0x000000ffff1e7224 */ /* 0x000fe400078e002a */
.L_x_53856:
[----:B------:R-:W-:Y:S05]  /*f800*/  BSYNC B1 ;  /* 0x0000000000017941 */ /* 0x000fea0003800000 */
.L_x_53854:
        /* <DEDUP_REMOVED lines=9> */
.L_x_53858:
[----:B------:R-:W-:Y:S02]  /*f8a0*/  IMAD.MOV.U32 R42, RZ, RZ, R31 ;  /* 0x000000ffff2a7224 */ /* 0x000fe400078e001f */
[----:B------:R-:W-:Y:S01]  /*f8b0*/  IMAD.MOV.U32 R40, RZ, RZ, R16 ;  /* 0x000000ffff287224 */ /* 0x000fe200078e0010 */
[----:B------:R-:W-:Y:S01]  /*f8c0*/  MOV R16, R32 ;  /* 0x0000002000107202 */ /* 0x000fe20000000f00 */
[----:B------:R-:W-:Y:S02]  /*f8d0*/  IMAD.MOV.U32 R31, RZ, RZ, R34 ;  /* 0x000000ffff1f7224 */ /* 0x000fe400078e0022 */
.L_x_53859:
[----:B------:R-:W-:Y:S05]  /*f8e0*/  BSYNC B1 ;  /* 0x0000000000017941 */ /* 0x000fea0003800000 */
.L_x_53857:
        /* <DEDUP_REMOVED lines=9> */
.L_x_53861:
[----:B------:R-:W-:Y:S02]  /*f980*/  IMAD.MOV.U32 R34, RZ, RZ, R42 ;  /* 0x000000ffff227224 */ /* 0x000fe400078e002a */
[----:B------:R-:W-:Y:S01]  /*f990*/  IMAD.MOV.U32 R32, RZ, RZ, R40 ;  /* 0x000000ffff207224 */ /* 0x000fe200078e0028 */
[----:B------:R-:W-:Y:S01]  /*f9a0*/  MOV R40, R37 ;  /* 0x0000002500287202 */ /* 0x000fe20000000f00 */
[----:B------:R-:W-:Y:S02]  /*f9b0*/  IMAD.MOV.U32 R42, RZ, RZ, R44 ;  /* 0x000000ffff2a7224 */ /* 0x000fe400078e002c */
.L_x_53862:
[----:B------:R-:W-:Y:S05]  /*f9c0*/  BSYNC B1 ;  /* 0x0000000000017941 */ /* 0x000fea0003800000 */
.L_x_53860:
        /* <DEDUP_REMOVED lines=9> */
.L_x_53864:
[----:B------:R-:W-:Y:S02]  /*fa60*/  IMAD.MOV.U32 R43, RZ, RZ, R34 ;  /* 0x000000ffff2b7224 */ /* 0x000fe400078e0022 */
[----:B------:R-:W-:Y:S01]  /*fa70*/  IMAD.MOV.U32 R37, RZ, RZ, R32 ;  /* 0x000000ffff257224 */ /* 0x000fe200078e0020 */
[----:B------:R-:W-:Y:S01]  /*fa80*/  MOV R32, R36 ;  /* 0x0000002400207202 */ /* 0x000fe20000000f00 */
[----:B------:R-:W-:Y:S02]  /*fa90*/  IMAD.MOV.U32 R34, RZ, RZ, R45 ;  /* 0x000000ffff227224 */ /* 0x000fe400078e002d */
.L_x_53865:
[----:B------:R-:W-:Y:S05]  /*faa0*/  BSYNC B1 ;  /* 0x0000000000017941 */ /* 0x000fea0003800000 */
.L_x_53863:
        /* <DEDUP_REMOVED lines=9> */
.L_x_53867:
[----:B------:R-:W-:Y:S02]  /*fb40*/  IMAD.MOV.U32 R44, RZ, RZ, R43 ;  /* 0x000000ffff2c7224 */ /* 0x000fe400078e002b */
[----:B------:R-:W-:Y:S01]  /*fb50*/  IMAD.MOV.U32 R36, RZ, RZ, R37 ;  /* 0x000000ffff247224 */ /* 0x000fe200078e0025 */
[----:B------:R-:W-:Y:S01]  /*fb60*/  MOV R37, R39 ;  /* 0x0000002700257202 */ /* 0x000fe20000000f00 */
[----:B------:R-:W-:Y:S02]  /*fb70*/  IMAD.MOV.U32 R43, RZ, RZ, R46 ;  /* 0x000000ffff2b7224 */ /* 0x000fe400078e002e */
.L_x_53868:
[----:B------:R-:W-:Y:S05]  /*fb80*/  BSYNC B1 ;  /* 0x0000000000017941 */ /* 0x000fea0003800000 */
.L_x_53866:
        /* <DEDUP_REMOVED lines=9> */
.L_x_53870:
[----:B------:R-:W-:Y:S02]  /*fc20*/  IMAD.MOV.U32 R45, RZ, RZ, R44 ;  /* 0x000000ffff2d7224 */ /* 0x000fe400078e002c */
[----:B------:R-:W-:Y:S01]  /*fc30*/  IMAD.MOV.U32 R39, RZ, RZ, R36 ;  /* 0x000000ffff277224 */ /* 0x000fe200078e0024 */
[----:B------:R-:W-:Y:S01]  /*fc40*/  MOV R36, R38 ;  /* 0x0000002600247202 */ /* 0x000fe20000000f00 */
[----:B------:R-:W-:Y:S02]  /*fc50*/  IMAD.MOV.U32 R44, RZ, RZ, R47 ;  /* 0x000000ffff2c7224 */ /* 0x000fe400078e002f */
.L_x_53871:
[----:B------:R-:W-:Y:S05]  /*fc60*/  BSYNC B1 ;  /* 0x0000000000017941 */ /* 0x000fea0003800000 */
.L_x_53869:
        /* <DEDUP_REMOVED lines=16> */
.L_x_53873:
[----:B------:R-:W-:Y:S01]  /*fd70*/  IMAD.MOV.U32 R21, RZ, RZ, R33 ;  /* 0x000000ffff157224 */ /* 0x000fe200078e0021 */
[----:B------:R-:W-:Y:S01]  /*fd80*/  MOV R6, R35 ;  /* 0x0000002300067202 */ /* 0x000fe20000000f00 */
[----:B------:R-:W-:Y:S02]  /*fd90*/  IMAD.MOV.U32 R33, RZ, RZ, R22 ;  /* 0x000000ffff217224 */ /* 0x000fe400078e0016 */
[----:B------:R-:W-:Y:S02]  /*fda0*/  IMAD.MOV.U32 R35, RZ, RZ, R7 ;  /* 0x000000ffff237224 */ /* 0x000fe400078e0007 */
.L_x_53874:
[----:B------:R-:W-:Y:S05]  /*fdb0*/  BSYNC B1 ;  /* 0x0000000000017941 */ /* 0x000fea0003800000 */
.L_x_53872:
        /* <DEDUP_REMOVED lines=9> */
.L_x_53876:
[----:B------:R-:W-:Y:S01]  /*fe50*/  IMAD.MOV.U32 R22, RZ, RZ, R21 ;  /* 0x000000ffff167224 */ /* 0x000fe200078e0015 */
[----:B------:R-:W-:Y:S01]  /*fe60*/  MOV R7, R6 ;  /* 0x0000000600077202 */ /* 0x000fe20000000f00 */
[----:B------:R-:W-:Y:S02]  /*fe70*/  IMAD.MOV.U32 R21, RZ, RZ, R23 ;  /* 0x000000ffff157224 */ /* 0x000fe400078e0017 */
[----:B------:R-:W-:Y:S02]  /*fe80*/  IMAD.MOV.U32 R6, RZ, RZ, R8 ;  /* 0x000000ffff067224 */ /* 0x000fe400078e0008 */
.L_x_53877:
[----:B------:R-:W-:Y:S05]  /*fe90*/  BSYNC B1 ;  /* 0x0000000000017941 */ /* 0x000fea0003800000 */
.L_x_53875:
        /* <DEDUP_REMOVED lines=9> */
.L_x_53879:
[----:B------:R-:W-:Y:S01]  /*ff30*/  IMAD.MOV.U32 R23, RZ, RZ, R22 ;  /* 0x000000ffff177224 */ /* 0x000fe200078e0016 */
[----:B------:R-:W-:Y:S01]  /*ff40*/  MOV R8, R7 ;  /* 0x0000000700087202 */ /* 0x000fe20000000f00 */
[----:B------:R-:W-:Y:S02]  /*ff50*/  IMAD.MOV.U32 R22, RZ, RZ, R24 ;  /* 0x000000ffff167224 */ /* 0x000fe400078e0018 */
[----:B------:R-:W-:Y:S02]  /*ff60*/  IMAD.MOV.U32 R7, RZ, RZ, R9 ;  /* 0x000000ffff077224 */ /* 0x000fe400078e0009 */
.L_x_53880:
[----:B------:R-:W-:Y:S05]  /*ff70*/  BSYNC B1 ;  /* 0x0000000000017941 */ /* 0x000fea0003800000 */
.L_x_53878:
        /* <DEDUP_REMOVED lines=9> */
.L_x_53882:
[----:B------:R-:W-:Y:S01]  /*10010*/  IMAD.MOV.U32 R24, RZ, RZ, R23 ;  /* 0x000000ffff187224 */ /* 0x000fe200078e0017 */
[----:B------:R-:W-:Y:S01]  /*10020*/  MOV R9, R8 ;  /* 0x0000000800097202 */ /* 0x000fe20000000f00 */
[----:B------:R-:W-:Y:S02]  /*10030*/  IMAD.MOV.U32 R23, RZ, RZ, R25 ;  /* 0x000000ffff177224 */ /* 0x000fe400078e0019 */
[----:B------:R-:W-:Y:S02]  /*10040*/  IMAD.MOV.U32 R8, RZ, RZ, R10 ;  /* 0x000000ffff087224 */ /* 0x000fe400078e000a */
.L_x_53883:
[----:B------:R-:W-:Y:S05]  /*10050*/  BSYNC B1 ;  /* 0x0000000000017941 */ /* 0x000fea0003800000 */
.L_x_53881:
        /* <DEDUP_REMOVED lines=9> */
.L_x_53885:
[----:B------:R-:W-:Y:S01]  /*100f0*/  IMAD.MOV.U32 R25, RZ, RZ, R24 ;  /* 0x000000ffff197224 */ /* 0x000fe200078e0018 */
[----:B------:R-:W-:Y:S01]  /*10100*/  MOV R10, R9 ;  /* 0x00000009000a7202 */ /* 0x000fe20000000f00 */
[----:B------:R-:W-:Y:S02]  /*10110*/  IMAD.MOV.U32 R24, RZ, RZ, R26 ;  /* 0x000000ffff187224 */ /* 0x000fe400078e001a */
[----:B------:R-:W-:Y:S02]  /*10120*/  IMAD.MOV.U32 R9, RZ, RZ, R11 ;  /* 0x000000ffff097224 */ /* 0x000fe400078e000b */
.L_x_53886:
[----:B------:R-:W-:Y:S05]  /*10130*/  BSYNC B1 ;  /* 0x0000000000017941 */ /* 0x000fea0003800000 */
.L_x_53884:
        /* <DEDUP_REMOVED lines=9> */
.L_x_53888:
[----:B------:R-:W-:Y:S01]  /*101d0*/  IMAD.MOV.U32 R26, RZ, RZ, R25 ;  /* 0x000000ffff1a7224 */ /* 0x000fe200078e0019 */
[----:B------:R-:W-:Y:S01]  /*101e0*/  MOV R11, R10 ;  /* 0x0000000a000b7202 */ /* 0x000fe20000000f00 */
[----:B------:R-:W-:Y:S02]  /*101f0*/  IMAD.MOV.U32 R25, RZ, RZ, R27 ;  /* 0x000000ffff197224 */ /* 0x000fe400078e001b */
[----:B------:R-:W-:Y:S02]  /*10200*/  IMAD.MOV.U32 R10, RZ, RZ, R12 ;  /* 0x000000ffff0a7224 */ /* 0x000fe400078e000c */
.L_x_53889:
[----:B------:R-:W-:Y:S05]  /*10210*/  BSYNC B1 ;  /* 0x0000000000017941 */ /* 0x000fea0003800000 */
.L_x_53887:
        /* <DEDUP_REMOVED lines=9> */
.L_x_53891:
[----:B------:R-:W-:Y:S01]  /*102b0*/  IMAD.MOV.U32 R27, RZ, RZ, R26 ;  /* 0x000000ffff1b7224 */ /* 0x000fe200078e001a */
[----:B------:R-:W-:Y:S01]  /*102c0*/  MOV R12, R11 ;  /* 0x0000000b000c7202 */ /* 0x000fe20000000f00 */
[----:B------:R-:W-:Y:S02]  /*102d0*/  IMAD.MOV.U32 R26, RZ, RZ, R28 ;  /* 0x000000ffff1a7224 */ /* 0x000fe400078e001c */
[----:B------:R-:W-:Y:S02]  /*102e0*/  IMAD.MOV.U32 R11, RZ, RZ, R13 ;  /* 0x000000ffff0b7224 */ /* 0x000fe400078e000d */
.L_x_53892:
[----:B------:R-:W-:Y:S05]  /*102f0*/  BSYNC B1 ;  /* 0x0000000000017941 */ /* 0x000fea0003800000 */
.L_x_53890:
        /* <DEDUP_REMOVED lines=9> */
.L_x_53894:
[----:B------:R-:W-:Y:S01]  /*10390*/  IMAD.MOV.U32 R28, RZ, RZ, R27 ;  /* 0x000000ffff1c7224 */ /* 0x000fe200078e001b */
[----:B------:R-:W-:Y:S01]  /*103a0*/  MOV R13, R12 ;  /* 0x0000000c000d7202 */ /* 0x000fe20000000f00 */
[----:B------:R-:W-:Y:S02]  /*103b0*/  IMAD.MOV.U32 R27, RZ, RZ, R29 ;  /* 0x000000ffff1b7224 */ /* 0x000fe400078e001d */
[----:B------:R-:W-:Y:S02]  /*103c0*/  IMAD.MOV.U32 R12, RZ, RZ, R14 ;  /* 0x000000ffff0c7224 */ /* 0x000fe400078e000e */
.L_x_53895:
[----:B------:R-:W-:Y:S05]  /*103d0*/  BSYNC B1 ;  /* 0x0000000000017941 */ /* 0x000fea0003800000 */
.L_x_53893:
        /* <DEDUP_REMOVED lines=9> */
.L_x_53897:
[----:B------:R-:W-:Y:S01]  /*10470*/  IMAD.MOV.U32 R29, RZ, RZ, R28 ;  /* 0x000000ffff1d7224 */ /* 0x000fe200078e001c */
[----:B------:R-:W-:Y:S01]  /*10480*/  MOV R14, R13 ;  /* 0x0000000d000e7202 */ /* 0x000fe20000000f00 */
[----:B------:R-:W-:Y:S02]  /*10490*/  IMAD.MOV.U32 R28, RZ, RZ, R30 ;  /* 0x000000ffff1c7224 */ /* 0x000fe400078e001e */
[----:B------:R-:W-:Y:S02]  /*104a0*/  IMAD.MOV.U32 R13, RZ, RZ, R15 ;  /* 0x000000ffff0d7224 */ /* 0x000fe400078e000f */
.L_x_53898:
[----:B------:R-:W-:Y:S05]  /*104b0*/  BSYNC B1 ;  /* 0x0000000000017941 */ /* 0x000fea0003800000 */
.L_x_53896:
        /* <DEDUP_REMOVED lines=9> */
.L_x_53900:
[----:B------:R-:W-:Y:S01]  /*10550*/  IMAD.MOV.U32 R30, RZ, RZ, R29 ;  /* 0x000000ffff1e7224 */ /* 0x000fe200078e001d */
[----:B------:R-:W-:Y:S01]  /*10560*/  MOV R15, R14 ;  /* 0x0000000e000f7202 */ /* 0x000fe20000000f00 */
[----:B------:R-:W-:Y:S02]  /*10570*/  IMAD.MOV.U32 R29, RZ, RZ, R31 ;  /* 0x000000ffff1d7224 */ /* 0x000fe400078e001f */
[----:B------:R-:W-:Y:S02]  /*10580*/  IMAD.MOV.U32 R14, RZ, RZ, R16 ;  /* 0x000000ffff0e7224 */ /* 0x000fe400078e0010 */
.L_x_53901:
[----:B------:R-:W-:Y:S05]  /*10590*/  BSYNC B1 ;  /* 0x0000000000017941 */ /* 0x000fea0003800000 */
.L_x_53899:
        /* <DEDUP_REMOVED lines=9> */
.L_x_53903:
[----:B------:R-:W-:Y:S01]  /*10630*/  IMAD.MOV.U32 R31, RZ, RZ, R30 ;  /* 0x000000ffff1f7224 */ /* 0x000fe200078e001e */
[----:B------:R-:W-:Y:S01]  /*10640*/  MOV R16, R15 ;  /* 0x0000000f00107202 */ /* 0x000fe20000000f00 */
[----:B------:R-:W-:Y:S02]  /*10650*/  IMAD.MOV.U32 R30, RZ, RZ, R42 ;  /* 0x000000ffff1e7224 */ /* 0x000fe400078e002a */
[----:B------:R-:W-:Y:S02]  /*10660*/  IMAD.MOV.U32 R15, RZ, RZ, R40 ;  /* 0x000000ffff0f7224 */ /* 0x000fe400078e0028 */
.L_x_53904:
[----:B------:R-:W-:Y:S05]  /*10670*/  BSYNC B1 ;  /* 0x0000000000017941 */ /* 0x000fea0003800000 */
.L_x_53902:
        /* <DEDUP_REMOVED lines=9> */
.L_x_53906:
[----:B------:R-:W-:Y:S01]  /*10710*/  IMAD.MOV.U32 R40, RZ, RZ, R31 ;  /* 0x000000ffff287224 */ /* 0x000fe200078e001f */
[----:B------:R-:W-:Y:S01]  /*10720*/  MOV R38, R16 ;  /* 0x0000001000267202 */ /* 0x000fe20000000f00 */
[----:B------:R-:W-:Y:S02]  /*10730*/  IMAD.MOV.U32 R31, RZ, RZ, R34 ;  /* 0x000000ffff1f7224 */ /* 0x000fe400078e0022 */
[----:B------:R-:W-:Y:S02]  /*10740*/  IMAD.MOV.U32 R16, RZ, RZ, R32 ;  /* 0x000000ffff107224 */ /* 0x000fe400078e0020 */
.L_x_53907:
[----:B------:R-:W-:Y:S05]  /*10750*/  BSYNC B1 ;  /* 0x0000000000017941 */ /* 0x000fea0003800000 */
.L_x_53905:
        /* <DEDUP_REMOVED lines=9> */
.L_x_53909:
[----:B------:R-:W-:Y:S01]  /*107f0*/  IMAD.MOV.U32 R34, RZ, RZ, R40 ;  /* 0x000000ffff227224 */ /* 0x000fe200078e0028 */
[----:B------:R-:W-:Y:S01]  /*10800*/  MOV R32, R38 ;  /* 0x0000002600207202 */ /* 0x000fe20000000f00 */
[----:B------:R-:W-:Y:S02]  /*10810*/  IMAD.MOV.U32 R40, RZ, RZ, R43 ;  /* 0x000000ffff287224 */ /* 0x000fe400078e002b */
[----:B------:R-:W-:Y:S02]  /*10820*/  IMAD.MOV.U32 R38, RZ, RZ, R37 ;  /* 0x000000ffff267224 */ /* 0x000fe400078e0025 */
.L_x_53910:
[----:B------:R-:W-:Y:S05]  /*10830*/  BSYNC B1 ;  /* 0x0000000000017941 */ /* 0x000fea0003800000 */
.L_x_53908:
        /* <DEDUP_REMOVED lines=9> */
.L_x_53912:
[----:B------:R-:W-:Y:S01]  /*108d0*/  IMAD.MOV.U32 R42, RZ, RZ, R34 ;  /* 0x000000ffff2a7224 */ /* 0x000fe200078e0022 */
[----:B------:R-:W-:Y:S01]  /*108e0*/  MOV R37, R32 ;  /* 0x0000002000257202 */ /* 0x000fe20000000f00 */
[----:B------:R-:W-:Y:S02]  /*108f0*/  IMAD.MOV.U32 R34, RZ, RZ, R44 ;  /* 0x000000ffff227224 */ /* 0x000fe400078e002c */
[----:B------:R-:W-:Y:S02]  /*10900*/  IMAD.MOV.U32 R32, RZ, RZ, R36 ;  /* 0x000000ffff207224 */ /* 0x000fe400078e0024 */
.L_x_53913:
[----:B------:R-:W-:Y:S05]  /*10910*/  BSYNC B1 ;  /* 0x0000000000017941 */ /* 0x000fea0003800000 */
.L_x_53911:
        /* <DEDUP_REMOVED lines=9> */
.L_x_53915:
[----:B------:R-:W-:Y:S01]  /*109b0*/  IMAD.MOV.U32 R43, RZ, RZ, R42 ;  /* 0x000000ffff2b7224 */ /* 0x000fe200078e002a */
[----:B------:R-:W-:Y:S01]  /*109c0*/  MOV R36, R37 ;  /* 0x0000002500247202 */ /* 0x000fe20000000f00 */
[----:B------:R-:W-:Y:S02]  /*109d0*/  IMAD.MOV.U32 R42, RZ, RZ, R45 ;  /* 0x000000ffff2a7224 */ /* 0x000fe400078e002d */
[----:B------:R-:W-:Y:S02]  /*109e0*/  IMAD.MOV.U32 R37, RZ, RZ, R39 ;  /* 0x000000ffff257224 */ /* 0x000fe400078e0027 */
.L_x_53916:
[----:B------:R-:W-:Y:S05]  /*109f0*/  BSYNC B1 ;  /* 0x0000000000017941 */ /* 0x000fea0003800000 */
.L_x_53914:
        /* <DEDUP_REMOVED lines=16> */
.L_x_53918:
[----:B------:R-:W-:Y:S02]  /*10b00*/  IMAD.MOV.U32 R20, RZ, RZ, R33 ;  /* 0x000000ffff147224 */ /* 0x000fe400078e0021 */
[----:B------:R-:W-:Y:S02]  /*10b10*/  IMAD.MOV.U32 R5, RZ, RZ, R35 ;  /* 0x000000ffff057224 */ /* 0x000fe400078e0023 */
[----:B------:R-:W-:Y:S02]  /*10b20*/  IMAD.MOV.U32 R33, RZ, RZ, R21 ;  /* 0x000000ffff217224 */ /* 0x000fe400078e0015 */
[----:B------:R-:W-:Y:S02]  /*10b30*/  IMAD.MOV.U32 R35, RZ, RZ, R6 ;  /* 0x000000ffff237224 */ /* 0x000fe400078e0006 */
.L_x_53919:
[----:B------:R-:W-:Y:S05]  /*10b40*/  BSYNC B1 ;  /* 0x0000000000017941 */ /* 0x000fea0003800000 */
.L_x_53917:
        /* <DEDUP_REMOVED lines=9> */
.L_x_53921:
[----:B------:R-:W-:Y:S02]  /*10be0*/  IMAD.MOV.U32 R21, RZ, RZ, R20 ;  /* 0x000000ffff157224 */ /* 0x000fe400078e0014 */
[----:B------:R-:W-:Y:S02]  /*10bf0*/  IMAD.MOV.U32 R6, RZ, RZ, R5 ;  /* 0x000000ffff067224 */ /* 0x000fe400078e0005 */
[----:B------:R-:W-:Y:S02]  /*10c00*/  IMAD.MOV.U32 R20, RZ, RZ, R22 ;  /* 0x000000ffff147224 */ /* 0x000fe400078e0016 */
[----:B------:R-:W-:Y:S02]  /*10c10*/  IMAD.MOV.U32 R5, RZ, RZ, R7 ;  /* 0x000000ffff057224 */ /* 0x000fe400078e0007 */
.L_x_53922:
[----:B------:R-:W-:Y:S05]  /*10c20*/  BSYNC B1 ;  /* 0x0000000000017941 */ /* 0x000fea0003800000 */
.L_x_53920:
        /* <DEDUP_REMOVED lines=9> */
.L_x_53924:
[----:B------:R-:W-:Y:S02]  /*10cc0*/  IMAD.MOV.U32 R22, RZ, RZ, R21 ;  /* 0x000000ffff167224 */ /* 0x000fe400078e0015 */
[----:B------:R-:W-:Y:S02]  /*10cd0*/  IMAD.MOV.U32 R7, RZ, RZ, R6 ;  /* 0x000000ffff077224 */ /* 0x000fe400078e0006 */
[----:B------:R-:W-:Y:S02]  /*10ce0*/  IMAD.MOV.U32 R21, RZ, RZ, R23 ;  /* 0x000000ffff157224 */ /* 0x000fe400078e0017 */
[----:B------:R-:W-:Y:S02]  /*10cf0*/  IMAD.MOV.U32 R6, RZ, RZ, R8 ;  /* 0x000000ffff067224 */ /* 0x000fe400078e0008 */
.L_x_53925:
[----:B------:R-:W-:Y:S05]  /*10d00*/  BSYNC B1 ;  /* 0x0000000000017941 */ /* 0x000fea0003800000 */
.L_x_53923:
        /* <DEDUP_REMOVED lines=9> */
.L_x_53927:
[----:B------:R-:W-:Y:S02]  /*10da0*/  IMAD.MOV.U32 R23, RZ, RZ, R22 ;  /* 0x000000ffff177224 */ /* 0x000fe400078e0016 */
[----:B------:R-:W-:Y:S02]  /*10db0*/  IMAD.MOV.U32 R8, RZ, RZ, R7 ;  /* 0x000000ffff087224 */ /* 0x000fe400078e0007 */
[----:B------:R-:W-:Y:S02]  /*10dc0*/  IMAD.MOV.U32 R22, RZ, RZ, R24 ;  /* 0x000000ffff167224 */ /* 0x000fe400078e0018 */
[----:B------:R-:W-:Y:S02]  /*10dd0*/  IMAD.MOV.U32 R7, RZ, RZ, R9 ;  /* 0x000000ffff077224 */ /* 0x000fe400078e0009 */
.L_x_53928:
[----:B------:R-:W-:Y:S05]  /*10de0*/  BSYNC B1 ;  /* 0x0000000000017941 */ /* 0x000fea0003800000 */
.L_x_53926:
        /* <DEDUP_REMOVED lines=9> */
.L_x_53930:
[----:B------:R-:W-:Y:S02]  /*10e80*/  IMAD.MOV.U32 R24, RZ, RZ, R23 ;  /* 0x000000ffff187224 */ /* 0x000fe400078e0017 */
[----:B------:R-:W-:Y:S02]  /*10e90*/  IMAD.MOV.U32 R9, RZ, RZ, R8 ;  /* 0x000000ffff097224 */ /* 0x000fe400078e0008 */
[----:B------:R-:W-:Y:S02]  /*10ea0*/  IMAD.MOV.U32 R23, RZ, RZ, R25 ;  /* 0x000000ffff177224 */ /* 0x000fe400078e0019 */
[----:B------:R-:W-:Y:S02]  /*10eb0*/  IMAD.MOV.U32 R8, RZ, RZ, R10 ;  /* 0x000000ffff087224 */ /* 0x000fe400078e000a */
.L_x_53931:
[----:B------:R-:W-:Y:S05]  /*10ec0*/  BSYNC B1 ;  /* 0x0000000000017941 */ /* 0x000fea0003800000 */
.L_x_53929:
        /* <DEDUP_REMOVED lines=9> */
.L_x_53933:
[----:B------:R-:W-:Y:S02]  /*10f60*/  IMAD.MOV.U32 R25, RZ, RZ, R24 ;  /* 0x000000ffff197224 */ /* 0x000fe400078e0018 */
[----:B------:R-:W-:Y:S02]  /*10f70*/  IMAD.MOV.U32 R10, RZ, RZ, R9 ;  /* 0x000000ffff0a7224 */ /* 0x000fe400078e0009 */
[----:B------:R-:W-:Y:S02]  /*10f80*/  IMAD.MOV.U32 R24, RZ, RZ, R26 ;  /* 0x000000ffff187224 */ /* 0x000fe400078e001a */
[----:B------:R-:W-:Y:S02]  /*10f90*/  IMAD.MOV.U32 R9, RZ, RZ, R11 ;  /* 0x000000ffff097224 */ /* 0x000fe400078e000b */
.L_x_53934:
[----:B------:R-:W-:Y:S05]  /*10fa0*/  BSYNC B1 ;  /* 0x0000000000017941 */ /* 0x000fea0003800000 */
.L_x_53932:
        /* <DEDUP_REMOVED lines=9> */
.L_x_53936:
[----:B------:R-:W-:Y:S02]  /*11040*/  IMAD.MOV.U32 R26, RZ, RZ, R25 ;  /* 0x000000ffff1a7224 */ /* 0x000fe400078e0019 */
[----:B------:R-:W-:Y:S02]  /*11050*/  IMAD.MOV.U32 R11, RZ, RZ, R10 ;  /* 0x000000ffff0b7224 */ /* 0x000fe400078e000a */
[----:B------:R-:W-:Y:S02]  /*11060*/  IMAD.MOV.U32 R25, RZ, RZ, R27 ;  /* 0x000000ffff197224 */ /* 0x000fe400078e001b */
[----:B------:R-:W-:Y:S02]  /*11070*/  IMAD.MOV.U32 R10, RZ, RZ, R12 ;  /* 0x000000ffff0a7224 */ /* 0x000fe400078e000c */
.L_x_53937:
[----:B------:R-:W-:Y:S05]  /*11080*/  BSYNC B1 ;  /* 0x0000000000017941 */ /* 0x000fea0003800000 */
.L_x_53935:
        /* <DEDUP_REMOVED lines=9> */
.L_x_53939:
[----:B------:R-:W-:Y:S02]  /*11120*/  IMAD.MOV.U32 R27, RZ, RZ, R26 ;  /* 0x000000ffff1b7224 */ /* 0x000fe400078e001a */
[----:B------:R-:W-:Y:S02]  /*11130*/  IMAD.MOV.U32 R12, RZ, RZ, R11 ;  /* 0x000000ffff0c7224 */ /* 0x000fe400078e000b */
[----:B------:R-:W-:Y:S02]  /*11140*/  IMAD.MOV.U32 R26, RZ, RZ, R28 ;  /* 0x000000ffff1a7224 */ /* 0x000fe400078e001c */
[----:B------:R-:W-:Y:S02]  /*11150*/  IMAD.MOV.U32 R11, RZ, RZ, R13 ;  /* 0x000000ffff0b7224 */ /* 0x000fe400078e000d */
.L_x_53940:
[----:B------:R-:W-:Y:S05]  /*11160*/  BSYNC B1 ;  /* 0x0000000000017941 */ /* 0x000fea0003800000 */
.L_x_53938:
        /* <DEDUP_REMOVED lines=9> */
.L_x_53942:
[----:B------:R-:W-:Y:S02]  /*11200*/  IMAD.MOV.U32 R28, RZ, RZ, R27 ;  /* 0x000000ffff1c7224 */ /* 0x000fe400078e001b */
[----:B------:R-:W-:Y:S02]  /*11210*/  IMAD.MOV.U32 R13, RZ, RZ, R12 ;  /* 0x000000ffff0d7224 */ /* 0x000fe400078e000c */
[----:B------:R-:W-:Y:S02]  /*11220*/  IMAD.MOV.U32 R27, RZ, RZ, R29 ;  /* 0x000000ffff1b7224 */ /* 0x000fe400078e001d */
[----:B------:R-:W-:Y:S02]  /*11230*/  IMAD.MOV.U32 R12, RZ, RZ, R14 ;  /* 0x000000ffff0c7224 */ /* 0x000fe400078e000e */
.L_x_53943:
[----:B------:R-:W-:Y:S05]  /*11240*/  BSYNC B1 ;  /* 0x0000000000017941 */ /* 0x000fea0003800000 */
.L_x_53941:
        /* <DEDUP_REMOVED lines=9> */
.L_x_53945:
[----:B------:R-:W-:Y:S02]  /*112e0*/  IMAD.MOV.U32 R29, RZ, RZ, R28 ;  /* 0x000000ffff1d7224 */ /* 0x000fe400078e001c */
[----:B------:R-:W-:Y:S02]  /*112f0*/  IMAD.MOV.U32 R14, RZ, RZ, R13 ;  /* 0x000000ffff0e7224 */ /* 0x000fe400078e000d */
[----:B------:R-:W-:Y:S02]  /*11300*/  IMAD.MOV.U32 R28, RZ, RZ, R30 ;  /* 0x000000ffff1c7224 */ /* 0x000fe400078e001e */
[----:B------:R-:W-:Y:S02]  /*11310*/  IMAD.MOV.U32 R13, RZ, RZ, R15 ;  /* 0x000000ffff0d7224 */ /* 0x000fe400078e000f */
.L_x_53946:
[----:B------:R-:W-:Y:S05]  /*11320*/  BSYNC B1 ;  /* 0x0000000000017941 */ /* 0x000fea0003800000 */
.L_x_53944:
        /* <DEDUP_REMOVED lines=9> */
.L_x_53948:
[----:B------:R-:W-:Y:S02]  /*113c0*/  IMAD.MOV.U32 R30, RZ, RZ, R29 ;  /* 0x000000ffff1e7224 */ /* 0x000fe400078e001d */
[----:B------:R-:W-:Y:S02]  /*113d0*/  IMAD.MOV.U32 R15, RZ, RZ, R14 ;  /* 0x000000ffff0f7224 */ /* 0x000fe400078e000e */
[----:B------:R-:W-:Y:S02]  /*113e0*/  IMAD.MOV.U32 R29, RZ, RZ, R31 ;  /* 0x000000ffff1d7224 */ /* 0x000fe400078e001f */
[----:B------:R-:W-:Y:S02]  /*113f0*/  IMAD.MOV.U32 R14, RZ, RZ, R16 ;  /* 0x000000ffff0e7224 */ /* 0x000fe400078e0010 */
.L_x_53949:
[----:B------:R-:W-:Y:S05]  /*11400*/  BSYNC B1 ;  /* 0x0000000000017941 */ /* 0x000fea0003800000 */
.L_x_53947:
        /* <DEDUP_REMOVED lines=9> */
.L_x_53951:
[----:B------:R-:W-:Y:S02]  /*114a0*/  IMAD.MOV.U32 R31, RZ, RZ, R30 ;  /* 0x000000ffff1f7224 */ /* 0x000fe400078e001e */
[----:B------:R-:W-:Y:S02]  /*114b0*/  IMAD.MOV.U32 R16, RZ, RZ, R15 ;  /* 0x000000ffff107224 */ /* 0x000fe400078e000f */
[----:B------:R-:W-:Y:S02]  /*114c0*/  IMAD.MOV.U32 R30, RZ, RZ, R40 ;  /* 0x000000ffff1e7224 */ /* 0x000fe400078e0028 */
[----:B------:R-:W-:Y:S02]  /*114d0*/  IMAD.MOV.U32 R15, RZ, RZ, R38 ;  /* 0x000000ffff0f7224 */ /* 0x000fe400078e0026 */
.L_x_53952:
[----:B------:R-:W-:Y:S05]  /*114e0*/  BSYNC B1 ;  /* 0x0000000000017941 */ /* 0x000fea0003800000 */
.L_x_53950:
        /* <DEDUP_REMOVED lines=9> */
.L_x_53954:
[----:B------:R-:W-:Y:S02]  /*11580*/  IMAD.MOV.U32 R39, RZ, RZ, R31 ;  /* 0x000000ffff277224 */ /* 0x000fe400078e001f */
[----:B------:R-:W-:Y:S02]  /*11590*/  IMAD.MOV.U32 R38, RZ, RZ, R16 ;  /* 0x000000ffff267224 */ /* 0x000fe400078e0010 */
[----:B------:R-:W-:Y:S02]  /*115a0*/  IMAD.MOV.U32 R31, RZ, RZ, R34 ;  /* 0x000000ffff1f7224 */ /* 0x000fe400078e0022 */
[----:B------:R-:W-:Y:S02]  /*115b0*/  IMAD.MOV.U32 R16, RZ, RZ, R32 ;  /* 0x000000ffff107224 */ /* 0x000fe400078e0020 */
.L_x_53955:
[----:B------:R-:W-:Y:S05]  /*115c0*/  BSYNC B1 ;  /* 0x0000000000017941 */ /* 0x000fea0003800000 */
.L_x_53953:
        /* <DEDUP_REMOVED lines=9> */
.L_x_53957:
[----:B------:R-:W-:Y:S02]  /*11660*/  IMAD.MOV.U32 R34, RZ, RZ, R39 ;  /* 0x000000ffff227224 */ /* 0x000fe400078e0027 */
[----:B------:R-:W-:Y:S02]  /*11670*/  IMAD.MOV.U32 R32, RZ, RZ, R38 ;  /* 0x000000ffff207224 */ /* 0x000fe400078e0026 */
[----:B------:R-:W-:Y:S02]  /*11680*/  IMAD.MOV.U32 R39, RZ, RZ, R42 ;  /* 0x000000ffff277224 */ /* 0x000fe400078e002a */
[----:B------:R-:W-:Y:S02]  /*11690*/  IMAD.MOV.U32 R38, RZ, RZ, R37 ;  /* 0x000000ffff267224 */ /* 0x000fe400078e0025 */
.L_x_53958:
[----:B------:R-:W-:Y:S05]  /*116a0*/  BSYNC B1 ;  /* 0x0000000000017941 */ /* 0x000fea0003800000 */
.L_x_53956:
        /* <DEDUP_REMOVED lines=9> */
.L_x_53960:
[----:B------:R-:W-:Y:S02]  /*11740*/  IMAD.MOV.U32 R40, RZ, RZ, R34 ;  /* 0x000000ffff287224 */ /* 0x000fe400078e0022 */
[----:B------:R-:W-:Y:S02]  /*11750*/  IMAD.MOV.U32 R37, RZ, RZ, R32 ;  /* 0x000000ffff257224 */ /* 0x000fe400078e0020 */
[----:B------:R-:W-:Y:S02]  /*11760*/  IMAD.MOV.U32 R34, RZ, RZ, R43 ;  /* 0x000000ffff227224 */ /* 0x000fe400078e002b */
[----:B------:R-:W-:Y:S02]  /*11770*/  IMAD.MOV.U32 R32, RZ, RZ, R36 ;  /* 0x000000ffff207224 */ /* 0x000fe400078e0024 */
.L_x_53961:
[----:B------:R-:W-:Y:S05]  /*11780*/  BSYNC B1 ;  /* 0x0000000000017941 */ /* 0x000fea0003800000 */
.L_x_53959:
        /* <DEDUP_REMOVED lines=16> */
.L_x_53963:
[----:B------:R-:W-:Y:S02]  /*11890*/  IMAD.MOV.U32 R19, RZ, RZ, R33 ;  /* 0x000000ffff137224 */ /* 0x000fe400078e0021 */
[----:B------:R-:W-:Y:S01]  /*118a0*/  IMAD.MOV.U32 R4, RZ, RZ, R35 ;  /* 0x000000ffff047224 */ /* 0x000fe200078e0023 */
[----:B------:R-:W-:Y:S01]  /*118b0*/  MOV R35, R5 ;  /* 0x0000000500237202 */ /* 0x000fe20000000f00 */
[----:B------:R-:W-:Y:S02]  /*118c0*/  IMAD.MOV.U32 R33, RZ, RZ, R20 ;  /* 0x000000ffff217224 */ /* 0x000fe400078e0014 */
.L_x_53964:
[----:B------:R-:W-:Y:S05]  /*118d0*/  BSYNC B1 ;  /* 0x0000000000017941 */ /* 0x000fea0003800000 */
.L_x_53962:
        /* <DEDUP_REMOVED lines=9> */
.L_x_53966:
[----:B------:R-:W-:Y:S02]  /*11970*/  IMAD.MOV.U32 R20, RZ, RZ, R19 ;  /* 0x000000ffff147224 */ /* 0x000fe400078e0013 */
[----:B------:R-:W-:Y:S01]  /*11980*/  IMAD.MOV.U32 R5, RZ, RZ, R4 ;  /* 0x000000ffff057224 */ /* 0x000fe200078e0004 */
[----:B------:R-:W-:Y:S01]  /*11990*/  MOV R4, R6 ;  /* 0x0000000600047202 */ /* 0x000fe20000000f00 */
[----:B------:R-:W-:Y:S02]  /*119a0*/  IMAD.MOV.U32 R19, RZ, RZ, R21 ;  /* 0x000000ffff137224 */ /* 0x000fe400078e0015 */
.L_x_53967:
[----:B------:R-:W-:Y:S05]  /*119b0*/  BSYNC B1 ;  /* 0x0000000000017941 */ /* 0x000fea0003800000 */
.L_x_53965:
        /* <DEDUP_REMOVED lines=9> */
.L_x_53969:
[----:B------:R-:W-:Y:S02]  /*11a50*/  IMAD.MOV.U32 R21, RZ, RZ, R20 ;  /* 0x000000ffff157224 */ /* 0x000fe400078e0014 */
[----:B------:R-:W-:Y:S01]  /*11a60*/  IMAD.MOV.U32 R6, RZ, RZ, R5 ;  /* 0x000000ffff067224 */ /* 0x000fe200078e0005 */
[----:B------:R-:W-:Y:S01]  /*11a70*/  MOV R5, R7 ;  /* 0x0000000700057202 */ /* 0x000fe20000000f00 */
[----:B------:R-:W-:Y:S02]  /*11a80*/  IMAD.MOV.U32 R20, RZ, RZ, R22 ;  /* 0x000000ffff147224 */ /* 0x000fe400078e0016 */
.L_x_53970:
[----:B------:R-:W-:Y:S05]  /*11a90*/  BSYNC B1 ;  /* 0x0000000000017941 */ /* 0x000fea0003800000 */
.L_x_53968:
        /* <DEDUP_REMOVED lines=9> */
.L_x_53972:
[----:B------:R-:W-:Y:S02]  /*11b30*/  IMAD.MOV.U32 R22, RZ, RZ, R21 ;  /* 0x000000ffff167224 */ /* 0x000fe400078e0015 */
[----:B------:R-:W-:Y:S01]  /*11b40*/  IMAD.MOV.U32 R7, RZ, RZ, R6 ;  /* 0x000000ffff077224 */ /* 0x000fe200078e0006 */
[----:B------:R-:W-:Y:S01]  /*11b50*/  MOV R6, R8 ;  /* 0x0000000800067202 */ /* 0x000fe20000000f00 */
[----:B------:R-:W-:Y:S02]  /*11b60*/  IMAD.MOV.U32 R21, RZ, RZ, R23 ;  /* 0x000000ffff157224 */ /* 0x000fe400078e0017 */
.L_x_53973:
[----:B------:R-:W-:Y:S05]  /*11b70*/  BSYNC B1 ;  /* 0x0000000000017941 */ /* 0x000fea0003800000 */
.L_x_53971:
        /* <DEDUP_REMOVED lines=9> */
.L_x_53975:
[----:B------:R-:W-:Y:S02]  /*11c10*/  IMAD.MOV.U32 R23, RZ, RZ, R22 ;  /* 0x000000ffff177224 */ /* 0x000fe400078e0016 */
[----:B------:R-:W-:Y:S01]  /*11c20*/  IMAD.MOV.U32 R8, RZ, RZ, R7 ;  /* 0x000000ffff087224 */ /* 0x000fe200078e0007 */
[----:B------:R-:W-:Y:S01]  /*11c30*/  MOV R7, R9 ;  /* 0x0000000900077202 */ /* 0x000fe20000000f00 */
[----:B------:R-:W-:Y:S02]  /*11c40*/  IMAD.MOV.U32 R22, RZ, RZ, R24 ;  /* 0x000000ffff167224 */ /* 0x000fe400078e0018 */
.L_x_53976:
[----:B------:R-:W-:Y:S05]  /*11c50*/  BSYNC B1 ;  /* 0x0000000000017941 */ /* 0x000fea0003800000 */
.L_x_53974:
        /* <DEDUP_REMOVED lines=9> */
.L_x_53978:
[----:B------:R-:W-:Y:S02]  /*11cf0*/  IMAD.MOV.U32 R24, RZ, RZ, R23 ;  /* 0x000000ffff187224 */ /* 0x000fe400078e0017 */
[----:B------:R-:W-:Y:S01]  /*11d00*/  IMAD.MOV.U32 R9, RZ, RZ, R8 ;  /* 0x000000ffff097224 */ /* 0x000fe200078e0008 */
[----:B------:R-:W-:Y:S01]  /*11d10*/  MOV R8, R10 ;  /* 0x0000000a00087202 */ /* 0x000fe20000000f00 */
[----:B------:R-:W-:Y:S02]  /*11d20*/  IMAD.MOV.U32 R23, RZ, RZ, R25 ;  /* 0x000000ffff177224 */ /* 0x000fe400078e0019 */
.L_x_53979:
[----:B------:R-:W-:Y:S05]  /*11d30*/  BSYNC B1 ;  /* 0x0000000000017941 */ /* 0x000fea0003800000 */
.L_x_53977:
        /* <DEDUP_REMOVED lines=9> */
.L_x_53981:
[----:B------:R-:W-:Y:S02]  /*11dd0*/  IMAD.MOV.U32 R25, RZ, RZ, R24 ;  /* 0x000000ffff197224 */ /* 0x000fe400078e0018 */
[----:B------:R-:W-:Y:S01]  /*11de0*/  IMAD.MOV.U32 R10, RZ, RZ, R9 ;  /* 0x000000ffff0a7224 */ /* 0x000fe200078e0009 */
[----:B------:R-:W-:Y:S01]  /*11df0*/  MOV R9, R11 ;  /* 0x0000000b00097202 */ /* 0x000fe20000000f00 */
[----:B------:R-:W-:Y:S02]  /*11e00*/  IMAD.MOV.U32 R24, RZ, RZ, R26 ;  /* 0x000000ffff187224 */ /* 0x000fe400078e001a */
.L_x_53982:
[----:B------:R-:W-:Y:S05]  /*11e10*/  BSYNC B1 ;  /* 0x0000000000017941 */ /* 0x000fea0003800000 */
.L_x_53980:
        /* <DEDUP_REMOVED lines=9> */
.L_x_53984:
[----:B------:R-:W-:Y:S02]  /*11eb0*/  IMAD.MOV.U32 R26, RZ, RZ, R25 ;  /* 0x000000ffff1a7224 */ /* 0x000fe400078e0019 */
[----:B------:R-:W-:Y:S01]  /*11ec0*/  IMAD.MOV.U32 R11, RZ, RZ, R10 ;  /* 0x000000ffff0b7224 */ /* 0x000fe200078e000a */
[----:B------:R-:W-:Y:S01]  /*11ed0*/  MOV R10, R12 ;  /* 0x0000000c000a7202 */ /* 0x000fe20000000f00 */
[----:B------:R-:W-:Y:S02]  /*11ee0*/  IMAD.MOV.U32 R25, RZ, RZ, R27 ;  /* 0x000000ffff197224 */ /* 0x000fe400078e001b */
.L_x_53985:
[----:B------:R-:W-:Y:S05]  /*11ef0*/  BSYNC B1 ;  /* 0x0000000000017941 */ /* 0x000fea0003800000 */
.L_x_53983:
        /* <DEDUP_REMOVED lines=9> */
.L_x_53987:
[----:B------:R-:W-:Y:S02]  /*11f90*/  IMAD.MOV.U32 R27, RZ, RZ, R26 ;  /* 0x000000ffff1b7224 */ /* 0x000fe400078e001a */
[----:B------:R-:W-:Y:S01]  /*11fa0*/  IMAD.MOV.U32 R12, RZ, RZ, R11 ;  /* 0x000000ffff0c7224 */ /* 0x000fe200078e000b */
[----:B------:R-:W-:Y:S01]  /*11fb0*/  MOV R11, R13 ;  /* 0x0000000d000b7202 */ /* 0x000fe20000000f00 */
[----:B------:R-:W-:Y:S02]  /*11fc0*/  IMAD.MOV.U32 R26, RZ, RZ, R28 ;  /* 0x000000ffff1a7224 */ /* 0x000fe400078e001c */
.L_x_53988:
[----:B------:R-:W-:Y:S05]  /*11fd0*/  BSYNC B1 ;  /* 0x0000000000017941 */ /* 0x000fea0003800000 */
.L_x_53986:
        /* <DEDUP_REMOVED lines=9> */
.L_x_53990:
[----:B------:R-:W-:Y:S02]  /*12070*/  IMAD.MOV.U32 R28, RZ, RZ, R27 ;  /* 0x000000ffff1c7224 */ /* 0x000fe400078e001b */
[----:B------:R-:W-:Y:S01]  /*12080*/  IMAD.MOV.U32 R13, RZ, RZ, R12 ;  /* 0x000000ffff0d7224 */ /* 0x000fe200078e000c */
[----:B------:R-:W-:Y:S01]  /*12090*/  MOV R12, R14 ;  /* 0x0000000e000c7202 */ /* 0x000fe20000000f00 */
[----:B------:R-:W-:Y:S02]  /*120a0*/  IMAD.MOV.U32 R27, RZ, RZ, R29 ;  /* 0x000000ffff1b7224 */ /* 0x000fe400078e001d */
.L_x_53991:
[----:B------:R-:W-:Y:S05]  /*120b0*/  BSYNC B1 ;  /* 0x0000000000017941 */ /* 0x000fea0003800000 */
.L_x_53989:
        /* <DEDUP_REMOVED lines=9> */
.L_x_53993:
[----:B------:R-:W-:Y:S02]  /*12150*/  IMAD.MOV.U32 R29, RZ, RZ, R28 ;  /* 0x000000ffff1d7224 */ /* 0x000fe400078e001c */
[----:B------:R-:W-:Y:S01]  /*12160*/  IMAD.MOV.U32 R14, RZ, RZ, R13 ;  /* 0x000000ffff0e7224 */ /* 0x000fe200078e000d */
[----:B------:R-:W-:Y:S01]  /*12170*/  MOV R13, R15 ;  /* 0x0000000f000d7202 */ /* 0x000fe20000000f00 */
[----:B------:R-:W-:Y:S02]  /*12180*/  IMAD.MOV.U32 R28, RZ, RZ, R30 ;  /* 0x000000ffff1c7224 */ /* 0x000fe400078e001e */
.L_x_53994:
[----:B------:R-:W-:Y:S05]  /*12190*/  BSYNC B1 ;  /* 0x0000000000017941 */ /* 0x000fea0003800000 */
.L_x_53992:
        /* <DEDUP_REMOVED lines=9> */
.L_x_53996:
[----:B------:R-:W-:Y:S02]  /*12230*/  IMAD.MOV.U32 R30, RZ, RZ, R29 ;  /* 0x000000ffff1e7224 */ /* 0x000fe400078e001d */
[----:B------:R-:W-:Y:S01]  /*12240*/  IMAD.MOV.U32 R15, RZ, RZ, R14 ;  /* 0x000000ffff0f7224 */ /* 0x000fe200078e000e */
[----:B------:R-:W-:Y:S01]  /*12250*/  MOV R14, R16 ;  /* 0x00000010000e7202 */ /* 0x000fe20000000f00 */
[----:B------:R-:W-:Y:S02]  /*12260*/  IMAD.MOV.U32 R29, RZ, RZ, R31 ;  /* 0x000000ffff1d7224 */ /* 0x000fe400078e001f */
.L_x_53997:
[----:B------:R-:W-:Y:S05]  /*12270*/  BSYNC B1 ;  /* 0x0000000000017941 */ /* 0x000fea0003800000 */
.L_x_53995:
        /* <DEDUP_REMOVED lines=9> */
.L_x_53999:
[----:B------:R-:W-:Y:S02]  /*12310*/  IMAD.MOV.U32 R31, RZ, RZ, R30 ;  /* 0x000000ffff1f7224 */ /* 0x000fe400078e001e */
[----:B------:R-:W-:Y:S01]  /*12320*/  IMAD.MOV.U32 R16, RZ, RZ, R15 ;  /* 0x000000ffff107224 */ /* 0x000fe200078e000f */
[----:B------:R-:W-:Y:S01]  /*12330*/  MOV R15, R38 ;  /* 0x00000026000f7202 */ /* 0x000fe20000000f00 */
[----:B------:R-:W-:Y:S02]  /*12340*/  IMAD.MOV.U32 R30, RZ, RZ, R39 ;  /* 0x000000ffff1e7224 */ /* 0x000fe400078e0027 */
.L_x_54000:
[----:B------:R-:W-:Y:S05]  /*12350*/  BSYNC B1 ;  /* 0x0000000000017941 */ /* 0x000fea0003800000 */
.L_x_53998:
        /* <DEDUP_REMOVED lines=9> */
.L_x_54002:
[----:B------:R-:W-:Y:S02]  /*123f0*/  IMAD.MOV.U32 R38, RZ, RZ, R31 ;  /* 0x000000ffff267224 */ /* 0x000fe400078e001f */
[----:B------:R-:W-:Y:S01]  /*12400*/  IMAD.MOV.U32 R36, RZ, RZ, R16 ;  /* 0x000000ffff247224 */ /* 0x000fe200078e0010 */
[----:B------:R-:W-:Y:S01]  /*12410*/  MOV R16, R32 ;  /* 0x0000002000107202 */ /* 0x000fe20000000f00 */
[----:B------:R-:W-:Y:S02]  /*12420*/  IMAD.MOV.U32 R31, RZ, RZ, R34 ;  /* 0x000000ffff1f7224 */ /* 0x000fe400078e0022 */
.L_x_54003:
[----:B------:R-:W-:Y:S05]  /*12430*/  BSYNC B1 ;  /* 0x0000000000017941 */ /* 0x000fea0003800000 */
.L_x_54001:
        /* <DEDUP_REMOVED lines=9> */
.L_x_54005:
[----:B------:R-:W-:Y:S02]  /*124d0*/  IMAD.MOV.U32 R34, RZ, RZ, R38 ;  /* 0x000000ffff227224 */ /* 0x000fe400078e0026 */
[----:B------:R-:W-:Y:S01]  /*124e0*/  IMAD.MOV.U32 R32, RZ, RZ, R36 ;  /* 0x000000ffff207224 */ /* 0x000fe200078e0024 */
[----:B------:R-:W-:Y:S01]  /*124f0*/  MOV R36, R37 ;  /* 0x0000002500247202 */ /* 0x000fe20000000f00 */
[----:B------:R-:W-:Y:S02]  /*12500*/  IMAD.MOV.U32 R38, RZ, RZ, R40 ;  /* 0x000000ffff267224 */ /* 0x000fe400078e0028 */
.L_x_54006:
[----:B------:R-:W-:Y:S05]  /*12510*/  BSYNC B1 ;  /* 0x0000000000017941 */ /* 0x000fea0003800000 */
.L_x_54004:
        /* <DEDUP_REMOVED lines=16> */
.L_x_54008:
[----:B------:R-:W-:Y:S01]  /*12620*/  IMAD.MOV.U32 R3, RZ, RZ, R33 ;  /* 0x000000ffff037224 */ /* 0x000fe200078e0021 */
[----:B------:R-:W-:Y:S01]  /*12630*/  MOV R18, R35 ;  /* 0x0000002300127202 */ /* 0x000fe20000000f00 */
[----:B------:R-:W-:Y:S02]  /*12640*/  IMAD.MOV.U32 R33, RZ, RZ, R19 ;  /* 0x000000ffff217224 */ /* 0x000fe400078e0013 */
[----:B------:R-:W-:Y:S02]  /*12650*/  IMAD.MOV.U32 R35, RZ, RZ, R4 ;  /* 0x000000ffff237224 */ /* 0x000fe400078e0004 */
.L_x_54009:
[----:B------:R-:W-:Y:S05]  /*12660*/  BSYNC B1 ;  /* 0x0000000000017941 */ /* 0x000fea0003800000 */
.L_x_54007:
        /* <DEDUP_REMOVED lines=9> */
.L_x_54011:
[----:B------:R-:W-:Y:S01]  /*12700*/  IMAD.MOV.U32 R4, RZ, RZ, R3 ;  /* 0x000000ffff047224 */ /* 0x000fe200078e0003 */
[----:B------:R-:W-:Y:S01]  /*12710*/  MOV R19, R18 ;  /* 0x0000001200137202 */ /* 0x000fe20000000f00 */
[----:B------:R-:W-:Y:S02]  /*12720*/  IMAD.MOV.U32 R3, RZ, RZ, R20 ;  /* 0x000000ffff037224 */ /* 0x000fe400078e0014 */
[----:B------:R-:W-:Y:S02]  /*12730*/  IMAD.MOV.U32 R18, RZ, RZ, R5 ;  /* 0x000000ffff127224 */ /* 0x000fe400078e0005 */
.L_x_54012:
[----:B------:R-:W-:Y:S05]  /*12740*/  BSYNC B1 ;  /* 0x0000000000017941 */ /* 0x000fea0003800000 */
.L_x_54010:
        /* <DEDUP_REMOVED lines=9> */
.L_x_54014:
[----:B------:R-:W-:Y:S01]  /*127e0*/  IMAD.MOV.U32 R5, RZ, RZ, R4 ;  /* 0x000000ffff057224 */ /* 0x000fe200078e0004 */
[----:B------:R-:W-:Y:S01]  /*127f0*/  MOV R20, R19 ;  /* 0x0000001300147202 */ /* 0x000fe20000000f00 */
[----:B------:R-:W-:Y:S02]  /*12800*/  IMAD.MOV.U32 R4, RZ, RZ, R21 ;  /* 0x000000ffff047224 */ /* 0x000fe400078e0015 */
[----:B------:R-:W-:Y:S02]  /*12810*/  IMAD.MOV.U32 R19, RZ, RZ, R6 ;  /* 0x000000ffff137224 */ /* 0x000fe400078e0006 */
.L_x_54015:
[----:B------:R-:W-:Y:S05]  /*12820*/  BSYNC B1 ;  /* 0x0000000000017941 */ /* 0x000fea0003800000 */
.L_x_54013:
        /* <DEDUP_REMOVED lines=9> */
.L_x_54017:
[----:B------:R-:W-:Y:S01]  /*128c0*/  IMAD.MOV.U32 R6, RZ, RZ, R5 ;  /* 0x000000ffff067224 */ /* 0x000fe200078e0005 */
[----:B------:R-:W-:Y:S01]  /*128d0*/  MOV R21, R20 ;  /* 0x0000001400157202 */ /* 0x000fe20000000f00 */
[----:B------:R-:W-:Y:S02]  /*128e0*/  IMAD.MOV.U32 R5, RZ, RZ, R22 ;  /* 0x000000ffff057224 */ /* 0x000fe400078e0016 */
[----:B------:R-:W-:Y:S02]  /*128f0*/  IMAD.MOV.U32 R20, RZ, RZ, R7 ;  /* 0x000000ffff147224 */ /* 0x000fe400078e0007 */
.L_x_54018:
[----:B------:R-:W-:Y:S05]  /*12900*/  BSYNC B1 ;  /* 0x0000000000017941 */ /* 0x000fea0003800000 */
.L_x_54016:
        /* <DEDUP_REMOVED lines=9> */
.L_x_54020:
[----:B------:R-:W-:Y:S01]  /*129a0*/  IMAD.MOV.U32 R7, RZ, RZ, R6 ;  /* 0x000000ffff077224 */ /* 0x000fe200078e0006 */
[----:B------:R-:W-:Y:S01]  /*129b0*/  MOV R22, R21 ;  /* 0x0000001500167202 */ /* 0x000fe20000000f00 */
[----:B------:R-:W-:Y:S02]  /*129c0*/  IMAD.MOV.U32 R6, RZ, RZ, R23 ;  /* 0x000000ffff067224 */ /* 0x000fe400078e0017 */
[----:B------:R-:W-:Y:S02]  /*129d0*/  IMAD.MOV.U32 R21, RZ, RZ, R8 ;  /* 0x000000ffff157224 */ /* 0x000fe400078e0008 */
.L_x_54021:
[----:B------:R-:W-:Y:S05]  /*129e0*/  BSYNC B1 ;  /* 0x0000000000017941 */ /* 0x000fea0003800000 */
.L_x_54019:
        /* <DEDUP_REMOVED lines=9> */
.L_x_54023:
[----:B------:R-:W-:Y:S01]  /*12a80*/  IMAD.MOV.U32 R8, RZ, RZ, R7 ;  /* 0x000000ffff087224 */ /* 0x000fe200078e0007 */
[----:B------:R-:W-:Y:S01]  /*12a90*/  MOV R23, R22 ;  /* 0x0000001600177202 */ /* 0x000fe20000000f00 */
[----:B------:R-:W-:Y:S02]  /*12aa0*/  IMAD.MOV.U32 R7, RZ, RZ, R24 ;  /* 0x000000ffff077224 */ /* 0x000fe400078e0018 */
[----:B------:R-:W-:Y:S02]  /*12ab0*/  IMAD.MOV.U32 R22, RZ, RZ, R9 ;  /* 0x000000ffff167224 */ /* 0x000fe400078e0009 */
.L_x_54024:
[----:B------:R-:W-:Y:S05]  /*12ac0*/  BSYNC B1 ;  /* 0x0000000000017941 */ /* 0x000fea0003800000 */
.L_x_54022:
        /* <DEDUP_REMOVED lines=9> */
.L_x_54026:
[----:B------:R-:W-:Y:S01]  /*12b60*/  IMAD.MOV.U32 R9, RZ, RZ, R8 ;  /* 0x000000ffff097224 */ /* 0x000fe200078e0008 */
[----:B------:R-:W-:Y:S01]  /*12b70*/  MOV R24, R23 ;  /* 0x0000001700187202 */ /* 0x000fe20000000f00 */
[----:B------:R-:W-:Y:S02]  /*12b80*/  IMAD.MOV.U32 R8, RZ, RZ, R25 ;  /* 0x000000ffff087224 */ /* 0x000fe400078e0019 */
[----:B------:R-:W-:Y:S02]  /*12b90*/  IMAD.MOV.U32 R23, RZ, RZ, R10 ;  /* 0x000000ffff177224 */ /* 0x000fe400078e000a */
.L_x_54027:
[----:B------:R-:W-:Y:S05]  /*12ba0*/  BSYNC B1 ;  /* 0x0000000000017941 */ /* 0x000fea0003800000 */
.L_x_54025:
        /* <DEDUP_REMOVED lines=9> */
.L_x_54029:
[----:B------:R-:W-:Y:S01]  /*12c40*/  IMAD.MOV.U32 R10, RZ, RZ, R9 ;  /* 0x000000ffff0a7224 */ /* 0x000fe200078e0009 */
[----:B------:R-:W-:Y:S01]  /*12c50*/  MOV R25, R24 ;  /* 0x0000001800197202 */ /* 0x000fe20000000f00 */
[----:B------:R-:W-:Y:S02]  /*12c60*/  IMAD.MOV.U32 R9, RZ, RZ, R26 ;  /* 0x000000ffff097224 */ /* 0x000fe400078e001a */
[----:B------:R-:W-:Y:S02]  /*12c70*/  IMAD.MOV.U32 R24, RZ, RZ, R11 ;  /* 0x000000ffff187224 */ /* 0x000fe400078e000b */
.L_x_54030:
[----:B------:R-:W-:Y:S05]  /*12c80*/  BSYNC B1 ;  /* 0x0000000000017941 */ /* 0x000fea0003800000 */
.L_x_54028:
        /* <DEDUP_REMOVED lines=9> */
.L_x_54032:
[----:B------:R-:W-:Y:S01]  /*12d20*/  IMAD.MOV.U32 R11, RZ, RZ, R10 ;  /* 0x000000ffff0b7224 */ /* 0x000fe200078e000a */
[----:B------:R-:W-:Y:S01]  /*12d30*/  MOV R26, R25 ;  /* 0x00000019001a7202 */ /* 0x000fe20000000f00 */
[----:B------:R-:W-:Y:S02]  /*12d40*/  IMAD.MOV.U32 R10, RZ, RZ, R27 ;  /* 0x000000ffff0a7224 */ /* 0x000fe400078e001b */
[----:B------:R-:W-:Y:S02]  /*12d50*/  IMAD.MOV.U32 R25, RZ, RZ, R12 ;  /* 0x000000ffff197224 */ /* 0x000fe400078e000c */
.L_x_54033:
[----:B------:R-:W-:Y:S05]  /*12d60*/  BSYNC B1 ;  /* 0x0000000000017941 */ /* 0x000fea0003800000 */
.L_x_54031:
        /* <DEDUP_REMOVED lines=9> */
.L_x_54035:
[----:B------:R-:W-:Y:S01]  /*12e00*/  IMAD.MOV.U32 R12, RZ, RZ, R11 ;  /* 0x000000ffff0c7224 */ /* 0x000fe200078e000b */
[----:B------:R-:W-:Y:S01]  /*12e10*/  MOV R27, R26 ;  /* 0x0000001a001b7202 */ /* 0x000fe20000000f00 */
[----:B------:R-:W-:Y:S02]  /*12e20*/  IMAD.MOV.U32 R11, RZ, RZ, R28 ;  /* 0x000000ffff0b7224 */ /* 0x000fe400078e001c */
[----:B------:R-:W-:Y:S02]  /*12e30*/  IMAD.MOV.U32 R26, RZ, RZ, R13 ;  /* 0x000000ffff1a7224 */ /* 0x000fe400078e000d */
.L_x_54036:
[----:B------:R-:W-:Y:S05]  /*12e40*/  BSYNC B1 ;  /* 0x0000000000017941 */ /* 0x000fea0003800000 */
.L_x_54034:
        /* <DEDUP_REMOVED lines=9> */
.L_x_54038:
[----:B------:R-:W-:Y:S01]  /*12ee0*/  IMAD.MOV.U32 R13, RZ, RZ, R12 ;  /* 0x000000ffff0d7224 */ /* 0x000fe200078e000c */
[----:B------:R-:W-:Y:S01]  /*12ef0*/  MOV R28, R27 ;  /* 0x0000001b001c7202 */ /* 0x000fe20000000f00 */
[----:B------:R-:W-:Y:S02]  /*12f00*/  IMAD.MOV.U32 R12, RZ, RZ, R29 ;  /* 0x000000ffff0c7224 */ /* 0x000fe400078e001d */
[----:B------:R-:W-:Y:S02]  /*12f10*/  IMAD.MOV.U32 R27, RZ, RZ, R14 ;  /* 0x000000ffff1b7224 */ /* 0x000fe400078e000e */
.L_x_54039:
[----:B------:R-:W-:Y:S05]  /*12f20*/  BSYNC B1 ;  /* 0x0000000000017941 */ /* 0x000fea0003800000 */
.L_x_54037:
        /* <DEDUP_REMOVED lines=9> */
.L_x_54041:
[----:B------:R-:W-:Y:S01]  /*12fc0*/  IMAD.MOV.U32 R14, RZ, RZ, R13 ;  /* 0x000000ffff0e7224 */ /* 0x000fe200078e000d */
[----:B------:R-:W-:Y:S01]  /*12fd0*/  MOV R29, R28 ;  /* 0x0000001c001d7202 */ /* 0x000fe20000000f00 */
[----:B------:R-:W-:Y:S02]  /*12fe0*/  IMAD.MOV.U32 R13, RZ, RZ, R30 ;  /* 0x000000ffff0d7224 */ /* 0x000fe400078e001e */
[----:B------:R-:W-:Y:S02]  /*12ff0*/  IMAD.MOV.U32 R28, RZ, RZ, R15 ;  /* 0x000000ffff1c7224 */ /* 0x000fe400078e000f */
.L_x_54042:
[----:B------:R-:W-:Y:S05]  /*13000*/  BSYNC B1 ;  /* 0x0000000000017941 */ /* 0x000fea0003800000 */
.L_x_54040:
        /* <DEDUP_REMOVED lines=9> */
.L_x_54044:
[----:B------:R-:W-:Y:S01]  /*130a0*/  IMAD.MOV.U32 R15, RZ, RZ, R14 ;  /* 0x000000ffff0f7224 */ /* 0x000fe200078e000e */
[----:B------:R-:W-:Y:S01]  /*130b0*/  MOV R30, R29 ;  /* 0x0000001d001e7202 */ /* 0x000fe20000000f00 */
[----:B------:R-:W-:Y:S02]  /*130c0*/  IMAD.MOV.U32 R14, RZ, RZ, R31 ;  /* 0x000000ffff0e7224 */ /* 0x000fe400078e001f */
[----:B------:R-:W-:Y:S02]  /*130d0*/  IMAD.MOV.U32 R29, RZ, RZ, R16 ;  /* 0x000000ffff1d7224 */ /* 0x000fe400078e0010 */
.L_x_54045:
[----:B------:R-:W-:Y:S05]  /*130e0*/  BSYNC B1 ;  /* 0x0000000000017941 */ /* 0x000fea0003800000 */
.L_x_54043:
        /* <DEDUP_REMOVED lines=9> */
.L_x_54047:
[----:B------:R-:W-:Y:S01]  /*13180*/  IMAD.MOV.U32 R16, RZ, RZ, R15 ;  /* 0x000000ffff107224 */ /* 0x000fe200078e000f */
[----:B------:R-:W-:Y:S01]  /*13190*/  MOV R31, R30 ;  /* 0x0000001e001f7202 */ /* 0x000fe20000000f00 */
[----:B------:R-:W-:Y:S02]  /*131a0*/  IMAD.MOV.U32 R15, RZ, RZ, R38 ;  /* 0x000000ffff0f7224 */ /* 0x000fe400078e0026 */
[----:B------:R-:W-:Y:S02]  /*131b0*/  IMAD.MOV.U32 R30, RZ, RZ, R36 ;  /* 0x000000ffff1e7224 */ /* 0x000fe400078e0024 */
.L_x_54048:
[----:B------:R-:W-:Y:S05]  /*131c0*/  BSYNC B1 ;  /* 0x0000000000017941 */ /* 0x000fea0003800000 */
.L_x_54046:
        /* <DEDUP_REMOVED lines=9> */
.L_x_54050:
[----:B------:R-:W-:Y:S01]  /*13260*/  IMAD.MOV.U32 R40, RZ, RZ, R16 ;  /* 0x000000ffff287224 */ /* 0x000fe200078e0010 */
[----:B------:R-:W-:Y:S01]  /*13270*/  MOV R67, R31 ;  /* 0x0000001f00437202 */ /* 0x000fe20000000f00 */
[----:B------:R-:W-:Y:S02]  /*13280*/  IMAD.MOV.U32 R16, RZ, RZ, R34 ;  /* 0x000000ffff107224 */ /* 0x000fe400078e0022 */
[----:B------:R-:W-:Y:S02]  /*13290*/  IMAD.MOV.U32 R31, RZ, RZ, R32 ;  /* 0x000000ffff1f7224 */ /* 0x000fe400078e0020 */
.L_x_54051:
[----:B------:R-:W-:Y:S05]  /*132a0*/  BSYNC B1 ;  /* 0x0000000000017941 */ /* 0x000fea0003800000 */
.L_x_54049:
        /* <DEDUP_REMOVED lines=16> */
.L_x_54053:
[----:B------:R-:W-:Y:S02]  /*133b0*/  IMAD.MOV.U32 R32, RZ, RZ, R33 ;  /* 0x000000ffff207224 */ /* 0x000fe400078e0021 */
[----:B------:R-:W-:Y:S02]  /*133c0*/  IMAD.MOV.U32 R34, RZ, RZ, R35 ;  /* 0x000000ffff227224 */ /* 0x000fe400078e0023 */
[----:B------:R-:W-:Y:S02]  /*133d0*/  IMAD.MOV.U32 R33, RZ, RZ, R3 ;  /* 0x000000ffff217224 */ /* 0x000fe400078e0003 */
[----:B------:R-:W-:Y:S02]  /*133e0*/  IMAD.MOV.U32 R35, RZ, RZ, R18 ;  /* 0x000000ffff237224 */ /* 0x000fe400078e0012 */
.L_x_54054:
[----:B------:R-:W-:Y:S05]  /*133f0*/  BSYNC B1 ;  /* 0x0000000000017941 */ /* 0x000fea0003800000 */
.L_x_54052:
        /* <DEDUP_REMOVED lines=9> */
.L_x_54056:
[----:B------:R-:W-:Y:S02]  /*13490*/  IMAD.MOV.U32 R51, RZ, RZ, R32 ;  /* 0x000000ffff337224 */ /* 0x000fe400078e0020 */
[----:B------:R-:W-:Y:S02]  /*134a0*/  IMAD.MOV.U32 R37, RZ, RZ, R34 ;  /* 0x000000ffff257224 */ /* 0x000fe400078e0022 */
[----:B------:R-:W-:Y:S02]  /*134b0*/  IMAD.MOV.U32 R32, RZ, RZ, R4 ;  /* 0x000000ffff207224 */ /* 0x000fe400078e0004 */
[----:B------:R-:W-:Y:S02]  /*134c0*/  IMAD.MOV.U32 R34, RZ, RZ, R19 ;  /* 0x000000ffff227224 */ /* 0x000fe400078e0013 */
.L_x_54057:
[----:B------:R-:W-:Y:S05]  /*134d0*/  BSYNC B1 ;  /* 0x0000000000017941 */ /* 0x000fea0003800000 */
.L_x_54055:
        /* <DEDUP_REMOVED lines=9> */
.L_x_54059:
[----:B------:R-:W-:Y:S02]  /*13570*/  IMAD.MOV.U32 R50, RZ, RZ, R51 ;  /* 0x000000ffff327224 */ /* 0x000fe400078e0033 */
[----:B------:R-:W-:Y:S02]  /*13580*/  IMAD.MOV.U32 R36, RZ, RZ, R37 ;  /* 0x000000ffff247224 */ /* 0x000fe400078e0025 */
[----:B------:R-:W-:Y:S02]  /*13590*/  IMAD.MOV.U32 R51, RZ, RZ, R5 ;  /* 0x000000ffff337224 */ /* 0x000fe400078e0005 */
[----:B------:R-:W-:Y:S02]  /*135a0*/  IMAD.MOV.U32 R37, RZ, RZ, R20 ;  /* 0x000000ffff257224 */ /* 0x000fe400078e0014 */
.L_x_54060:
[----:B------:R-:W-:Y:S05]  /*135b0*/  BSYNC B1 ;  /* 0x0000000000017941 */ /* 0x000fea0003800000 */
.L_x_54058:
        /* <DEDUP_REMOVED lines=9> */
.L_x_54062:
[----:B------:R-:W-:Y:S02]  /*13650*/  IMAD.MOV.U32 R53, RZ, RZ, R50 ;  /* 0x000000ffff357224 */ /* 0x000fe400078e0032 */
[----:B------:R-:W-:Y:S02]  /*13660*/  IMAD.MOV.U32 R39, RZ, RZ, R36 ;  /* 0x000000ffff277224 */ /* 0x000fe400078e0024 */
[----:B------:R-:W-:Y:S02]  /*13670*/  IMAD.MOV.U32 R50, RZ, RZ, R6 ;  /* 0x000000ffff327224 */ /* 0x000fe400078e0006 */
[----:B------:R-:W-:Y:S02]  /*13680*/  IMAD.MOV.U32 R36, RZ, RZ, R21 ;  /* 0x000000ffff247224 */ /* 0x000fe400078e0015 */
.L_x_54063:
[----:B------:R-:W-:Y:S05]  /*13690*/  BSYNC B1 ;  /* 0x0000000000017941 */ /* 0x000fea0003800000 */
.L_x_54061:
        /* <DEDUP_REMOVED lines=9> */
.L_x_54065:
[----:B------:R-:W-:Y:S02]  /*13730*/  IMAD.MOV.U32 R52, RZ, RZ, R53 ;  /* 0x000000ffff347224 */ /* 0x000fe400078e0035 */
[----:B------:R-:W-:Y:S02]  /*13740*/  IMAD.MOV.U32 R38, RZ, RZ, R39 ;  /* 0x000000ffff267224 */ /* 0x000fe400078e0027 */
[----:B------:R-:W-:Y:S02]  /*13750*/  IMAD.MOV.U32 R53, RZ, RZ, R7 ;  /* 0x000000ffff357224 */ /* 0x000fe400078e0007 */
[----:B------:R-:W-:Y:S02]  /*13760*/  IMAD.MOV.U32 R39, RZ, RZ, R22 ;  /* 0x000000ffff277224 */ /* 0x000fe400078e0016 */
.L_x_54066:
[----:B------:R-:W-:Y:S05]  /*13770*/  BSYNC B1 ;  /* 0x0000000000017941 */ /* 0x000fea0003800000 */
.L_x_54064:
        /* <DEDUP_REMOVED lines=9> */
.L_x_54068:
[----:B------:R-:W-:Y:S02]  /*13810*/  IMAD.MOV.U32 R55, RZ, RZ, R52 ;  /* 0x000000ffff377224 */ /* 0x000fe400078e0034 */
[----:B------:R-:W-:Y:S02]  /*13820*/  IMAD.MOV.U32 R43, RZ, RZ, R38 ;  /* 0x000000ffff2b7224 */ /* 0x000fe400078e0026 */
[----:B------:R-:W-:Y:S02]  /*13830*/  IMAD.MOV.U32 R52, RZ, RZ, R8 ;  /* 0x000000ffff347224 */ /* 0x000fe400078e0008 */
[----:B------:R-:W-:Y:S02]  /*13840*/  IMAD.MOV.U32 R38, RZ, RZ, R23 ;  /* 0x000000ffff267224 */ /* 0x000fe400078e0017 */
.L_x_54069:
[----:B------:R-:W-:Y:S05]  /*13850*/  BSYNC B1 ;  /* 0x0000000000017941 */ /* 0x000fea0003800000 */
.L_x_54067:
        /* <DEDUP_REMOVED lines=9> */
.L_x_54071:
[----:B------:R-:W-:Y:S02]  /*138f0*/  IMAD.MOV.U32 R54, RZ, RZ, R55 ;  /* 0x000000ffff367224 */ /* 0x000fe400078e0037 */
[----:B------:R-:W-:Y:S02]  /*13900*/  IMAD.MOV.U32 R42, RZ, RZ, R43 ;  /* 0x000000ffff2a7224 */ /* 0x000fe400078e002b */
[----:B------:R-:W-:Y:S02]  /*13910*/  IMAD.MOV.U32 R55, RZ, RZ, R9 ;  /* 0x000000ffff377224 */ /* 0x000fe400078e0009 */
[----:B------:R-:W-:Y:S02]  /*13920*/  IMAD.MOV.U32 R43, RZ, RZ, R24 ;  /* 0x000000ffff2b7224 */ /* 0x000fe400078e0018 */
.L_x_54072:
[----:B------:R-:W-:Y:S05]  /*13930*/  BSYNC B1 ;  /* 0x0000000000017941 */ /* 0x000fea0003800000 */
.L_x_54070:
        /* <DEDUP_REMOVED lines=9> */
.L_x_54074:
[----:B------:R-:W-:Y:S02]  /*139d0*/  IMAD.MOV.U32 R57, RZ, RZ, R54 ;  /* 0x000000ffff397224 */ /* 0x000fe400078e0036 */
[----:B------:R-:W-:Y:S02]  /*139e0*/  IMAD.MOV.U32 R45, RZ, RZ, R42 ;  /* 0x000000ffff2d7224 */ /* 0x000fe400078e002a */
[----:B------:R-:W-:Y:S02]  /*139f0*/  IMAD.MOV.U32 R54, RZ, RZ, R10 ;  /* 0x000000ffff367224 */ /* 0x000fe400078e000a */
[----:B------:R-:W-:Y:S02]  /*13a00*/  IMAD.MOV.U32 R42, RZ, RZ, R25 ;  /* 0x000000ffff2a7224 */ /* 0x000fe400078e0019 */
.L_x_54075:
[----:B------:R-:W-:Y:S05]  /*13a10*/  BSYNC B1 ;  /* 0x0000000000017941 */ /* 0x000fea0003800000 */
.L_x_54073:
        /* <DEDUP_REMOVED lines=9> */
.L_x_54077:
[----:B------:R-:W-:Y:S02]  /*13ab0*/  IMAD.MOV.U32 R56, RZ, RZ, R57 ;  /* 0x000000ffff387224 */ /* 0x000fe400078e0039 */
[----:B------:R-:W-:Y:S02]  /*13ac0*/  IMAD.MOV.U32 R44, RZ, RZ, R45 ;  /* 0x000000ffff2c7224 */ /* 0x000fe400078e002d */
[----:B------:R-:W-:Y:S02]  /*13ad0*/  IMAD.MOV.U32 R57, RZ, RZ, R11 ;  /* 0x000000ffff397224 */ /* 0x000fe400078e000b */
[----:B------:R-:W-:Y:S02]  /*13ae0*/  IMAD.MOV.U32 R45, RZ, RZ, R26 ;  /* 0x000000ffff2d7224 */ /* 0x000fe400078e001a */
.L_x_54078:
[----:B------:R-:W-:Y:S05]  /*13af0*/  BSYNC B1 ;  /* 0x0000000000017941 */ /* 0x000fea0003800000 */
.L_x_54076:
        /* <DEDUP_REMOVED lines=9> */
.L_x_54080:
[----:B------:R-:W-:Y:S02]  /*13b90*/  IMAD.MOV.U32 R59, RZ, RZ, R56 ;  /* 0x000000ffff3b7224 */ /* 0x000fe400078e0038 */
[----:B------:R-:W-:Y:S02]  /*13ba0*/  IMAD.MOV.U32 R47, RZ, RZ, R44 ;  /* 0x000000ffff2f7224 */ /* 0x000fe400078e002c */
[----:B------:R-:W-:Y:S02]  /*13bb0*/  IMAD.MOV.U32 R56, RZ, RZ, R12 ;  /* 0x000000ffff387224 */ /* 0x000fe400078e000c */
[----:B------:R-:W-:Y:S02]  /*13bc0*/  IMAD.MOV.U32 R44, RZ, RZ, R27 ;  /* 0x000000ffff2c7224 */ /* 0x000fe400078e001b */
.L_x_54081:
[----:B------:R-:W-:Y:S05]  /*13bd0*/  BSYNC B1 ;  /* 0x0000000000017941 */ /* 0x000fea0003800000 */
.L_x_54079:
        /* <DEDUP_REMOVED lines=9> */
.L_x_54083:
[----:B------:R-:W-:Y:S02]  /*13c70*/  IMAD.MOV.U32 R58, RZ, RZ, R59 ;  /* 0x000000ffff3a7224 */ /* 0x000fe400078e003b */
[----:B------:R-:W-:Y:S02]  /*13c80*/  IMAD.MOV.U32 R46, RZ, RZ, R47 ;  /* 0x000000ffff2e7224 */ /* 0x000fe400078e002f */
[----:B------:R-:W-:Y:S02]  /*13c90*/  IMAD.MOV.U32 R59, RZ, RZ, R13 ;  /* 0x000000ffff3b7224 */ /* 0x000fe400078e000d */
[----:B------:R-:W-:Y:S02]  /*13ca0*/  IMAD.MOV.U32 R47, RZ, RZ, R28 ;  /* 0x000000ffff2f7224 */ /* 0x000fe400078e001c */
.L_x_54084:
[----:B------:R-:W-:Y:S05]  /*13cb0*/  BSYNC B1 ;  /* 0x0000000000017941 */ /* 0x000fea0003800000 */
.L_x_54082:
        /* <DEDUP_REMOVED lines=9> */
.L_x_54086:
[----:B------:R-:W-:Y:S02]  /*13d50*/  IMAD.MOV.U32 R61, RZ, RZ, R58 ;  /* 0x000000ffff3d7224 */ /* 0x000fe400078e003a */
[----:B------:R-:W-:Y:S02]  /*13d60*/  IMAD.MOV.U32 R49, RZ, RZ, R46 ;  /* 0x000000ffff317224 */ /* 0x000fe400078e002e */
[----:B------:R-:W-:Y:S02]  /*13d70*/  IMAD.MOV.U32 R58, RZ, RZ, R14 ;  /* 0x000000ffff3a7224 */ /* 0x000fe400078e000e */
[----:B------:R-:W-:Y:S02]  /*13d80*/  IMAD.MOV.U32 R46, RZ, RZ, R29 ;  /* 0x000000ffff2e7224 */ /* 0x000fe400078e001d */
.L_x_54087:
[----:B------:R-:W-:Y:S05]  /*13d90*/  BSYNC B1 ;  /* 0x0000000000017941 */ /* 0x000fea0003800000 */
.L_x_54085:
        /* <DEDUP_REMOVED lines=9> */
.L_x_54089:
[----:B------:R-:W-:Y:S02]  /*13e30*/  IMAD.MOV.U32 R60, RZ, RZ, R61 ;  /* 0x000000ffff3c7224 */ /* 0x000fe400078e003d */
[----:B------:R-:W-:Y:S02]  /*13e40*/  IMAD.MOV.U32 R48, RZ, RZ, R49 ;  /* 0x000000ffff307224 */ /* 0x000fe400078e0031 */
[----:B------:R-:W-:Y:S02]  /*13e50*/  IMAD.MOV.U32 R61, RZ, RZ, R15 ;  /* 0x000000ffff3d7224 */ /* 0x000fe400078e000f */
[----:B------:R-:W-:Y:S02]  /*13e60*/  IMAD.MOV.U32 R49, RZ, RZ, R30 ;  /* 0x000000ffff317224 */ /* 0x000fe400078e001e */
.L_x_54090:
[----:B------:R-:W-:Y:S05]  /*13e70*/  BSYNC B1 ;  /* 0x0000000000017941 */ /* 0x000fea0003800000 */
.L_x_54088:
        /* <DEDUP_REMOVED lines=9> */
.L_x_54092:
[----:B------:R-:W-:Y:S02]  /*13f10*/  IMAD.MOV.U32 R65, RZ, RZ, R60 ;  /* 0x000000ffff417224 */ /* 0x000fe400078e003c */
[----:B------:R-:W-:Y:S02]  /*13f20*/  IMAD.MOV.U32 R63, RZ, RZ, R48 ;  /* 0x000000ffff3f7224 */ /* 0x000fe400078e0030 */
[----:B------:R-:W-:Y:S02]  /*13f30*/  IMAD.MOV.U32 R60, RZ, RZ, R16 ;  /* 0x000000ffff3c7224 */ /* 0x000fe400078e0010 */
[----:B------:R-:W-:Y:S02]  /*13f40*/  IMAD.MOV.U32 R48, RZ, RZ, R31 ;  /* 0x000000ffff307224 */ /* 0x000fe400078e001f */
.L_x_54093:
[----:B------:R-:W-:Y:S05]  /*13f50*/  BSYNC B1 ;  /* 0x0000000000017941 */ /* 0x000fea0003800000 */
.L_x_54091:
        /* <DEDUP_REMOVED lines=9> */
.L_x_54095:
[----:B------:R-:W-:Y:S02]  /*13ff0*/  IMAD.MOV.U32 R64, RZ, RZ, R65 ;  /* 0x000000ffff407224 */ /* 0x000fe400078e0041 */
[----:B------:R-:W-:Y:S02]  /*14000*/  IMAD.MOV.U32 R62, RZ, RZ, R63 ;  /* 0x000000ffff3e7224 */ /* 0x000fe400078e003f */
[----:B------:R-:W-:Y:S02]  /*14010*/  IMAD.MOV.U32 R65, RZ, RZ, R40 ;  /* 0x000000ffff417224 */ /* 0x000fe400078e0028 */
[----:B------:R-:W-:Y:S02]  /*14020*/  IMAD.MOV.U32 R63, RZ, RZ, R67 ;  /* 0x000000ffff3f7224 */ /* 0x000fe400078e0043 */
.L_x_54096:
[----:B------:R-:W-:Y:S05]  /*14030*/  BSYNC B1 ;  /* 0x0000000000017941 */ /* 0x000fea0003800000 */
.L_x_54094:
[----:B------:R-:W-:Y:S02]  /*14040*/  FADD.FTZ R66, R41, R66 ;  /* 0x0000004229427221 */ /* 0x000fe40000010000 */
[----:B------:R-:W-:Y:S02]  /*14050*/  IMAD.MOV.U32 R67, RZ, RZ, R0 ;  /* 0x000000ffff437224 */ /* 0x000fe400078e0000 */
.L_x_53376:
[----:B--234-:R-:W-:Y:S05]  /*14060*/  BSYNC B0 ;  /* 0x0000000000007941 */ /* 0x01cfea0003800000 */
.L_x_53375:
[----:B------:R-:W2:Y:S01]  /*14070*/  S2R R0, SR_LANEID ;  /* 0x0000000000007919 */ /* 0x000ea20000000000 */
[----:B------:R-:W-:Y:S03]  /*14080*/  BSSY B0, `(.L_x_54097) ;  /* 0x0000dc0000007945 */ /* 0x000fe60003800000 */
[----:B------:R3:W4:Y:S04]  /*14090*/  SHFL.DOWN PT, R68, R67, 0x2, 0x1f ;  /* 0x08401f0043447f89 */ /* 0x00072800000e0000 */
[----:B------:R3:W1:Y:S04]  /*140a0*/  SHFL.DOWN PT, R41, R66, 0x2, 0x1f ;  /* 0x08401f0042297f89 */ /* 0x00066800000e0000 */
[----:B------:R3:W0:Y:S04]  /*140b0*/  SHFL.DOWN PT, R40, R64, 0x2, 0x1f ;  /* 0x08401f0040287f89 */ /* 0x00062800000e0000 */
[----:B0-----:R3:W0:Y:S04]  /*140c0*/  SHFL.DOWN PT, R31, R65, 0x2, 0x1f ;  /* 0x08401f00411f7f89 */ /* 0x00162800000e0000 */
[----:B------:R3:W0:Y:S01]  /*140d0*/  SHFL.DOWN PT, R30, R60, 0x2, 0x1f ;  /* 0x08401f003c1e7f89 */ /* 0x00062200000e0000 */
[----:B--2---:R-:W-:-:S03]  /*140e0*/  ISETP.GT.AND P0, PT, R0, 0x1d, PT ;  /* 0x0000001d0000780c */ /* 0x004fc60003f04270 */
[----:B------:R3:W2:Y:S04]  /*140f0*/  SHFL.DOWN PT, R29, R61, 0x2, 0x1f ;  /* 0x08401f003d1d7f89 */ /* 0x0006a800000e0000 */
        /* <DEDUP_REMOVED lines=39> */
[----:B---3--:R-:W-:Y:S01]  /*14370*/  @!P0 MOV R35, R69 ;  /* 0x0000004500238202 */ /* 0x008fe20000000f00 */
        /* <DEDUP_REMOVED lines=14> */
.L_x_54100:
[----:B------:R-:W-:Y:S01]  /*14460*/  IMAD.MOV.U32 R67, RZ, RZ, R33 ;  /* 0x000000ffff437224 */ /* 0x000fe200078e0021 */
[----:B------:R-:W-:Y:S01]  /*14470*/  MOV R33, R32 ;  /* 0x0000002000217202 */ /* 0x000fe20000000f00 */
[----:B------:R-:W-:Y:S02]  /*14480*/  IMAD.MOV.U32 R40, RZ, RZ, R35 ;  /* 0x000000ffff287224 */ /* 0x000fe400078e0023 */
[----:B------:R-:W-:Y:S02]  /*14490*/  IMAD.MOV.U32 R35, RZ, RZ, R34 ;  /* 0x000000ffff237224 */ /* 0x000fe400078e0022 */
.L_x_54101:
[----:B------:R-:W-:Y:S05]  /*144a0*/  BSYNC B1 ;  /* 0x0000000000017941 */ /* 0x000fea0003800000 */
.L_x_54099:
        /* <DEDUP_REMOVED lines=9> */
.L_x_54103:
[----:B------:R-:W-:Y:S01]  /*14540*/  IMAD.MOV.U32 R34, RZ, RZ, R67 ;  /* 0x000000ffff227224 */ /* 0x000fe200078e0043 */
[----:B------:R-:W-:Y:S01]  /*14550*/  MOV R67, R51 ;  /* 0x0000003300437202 */ /* 0x000fe20000000f00 */
[----:B------:R-:W-:Y:S02]  /*14560*/  IMAD.MOV.U32 R32, RZ, RZ, R40 ;  /* 0x000000ffff207224 */ /* 0x000fe400078e0028 */
[----:B------:R-:W-:Y:S02]  /*14570*/  IMAD.MOV.U32 R40, RZ, RZ, R37 ;  /* 0x000000ffff287224 */ /* 0x000fe400078e0025 */
.L_x_54104:
[----:B------:R-:W-:Y:S05]  /*14580*/  BSYNC B1 ;  /* 0x0000000000017941 */ /* 0x000fea0003800000 */
.L_x_54102:
        /* <DEDUP_REMOVED lines=9> */
.L_x_54106:
[----:B------:R-:W-:Y:S01]  /*14620*/  IMAD.MOV.U32 R51, RZ, RZ, R34 ;  /* 0x000000ffff337224 */ /* 0x000fe200078e0022 */
[----:B------:R-:W-:Y:S01]  /*14630*/  MOV R34, R50 ;  /* 0x0000003200227202 */ /* 0x000fe20000000f00 */
[----:B------:R-:W-:Y:S02]  /*14640*/  IMAD.MOV.U32 R37, RZ, RZ, R32 ;  /* 0x000000ffff257224 */ /* 0x000fe400078e0020 */
[----:B------:R-:W-:Y:S02]  /*14650*/  IMAD.MOV.U32 R32, RZ, RZ, R36 ;  /* 0x000000ffff207224 */ /* 0x000fe400078e0024 */
.L_x_54107:
[----:B------:R-:W-:Y:S05]  /*14660*/  BSYNC B1 ;  /* 0x0000000000017941 */ /* 0x000fea0003800000 */
.L_x_54105:
        /* <DEDUP_REMOVED lines=9> */
.L_x_54109:
[----:B------:R-:W-:Y:S01]  /*14700*/  IMAD.MOV.U32 R50, RZ, RZ, R51 ;  /* 0x000000ffff327224 */ /* 0x000fe200078e0033 */
[----:B------:R-:W-:Y:S01]  /*14710*/  MOV R51, R53 ;  /* 0x0000003500337202 */ /* 0x000fe20000000f00 */
[----:B------:R-:W-:Y:S02]  /*14720*/  IMAD.MOV.U32 R36, RZ, RZ, R37 ;  /* 0x000000ffff247224 */ /* 0x000fe400078e0025 */
[----:B------:R-:W-:Y:S02]  /*14730*/  IMAD.MOV.U32 R37, RZ, RZ, R39 ;  /* 0x000000ffff257224 */ /* 0x000fe400078e0027 */
.L_x_54110:
[----:B------:R-:W-:Y:S05]  /*14740*/  BSYNC B1 ;  /* 0x0000000000017941 */ /* 0x000fea0003800000 */
.L_x_54108:
        /* <DEDUP_REMOVED lines=9> */
.L_x_54112:
[----:B------:R-:W-:Y:S01]  /*147e0*/  IMAD.MOV.U32 R53, RZ, RZ, R50 ;  /* 0x000000ffff357224 */ /* 0x000fe200078e0032 */
[----:B------:R-:W-:Y:S01]  /*147f0*/  MOV R50, R52 ;  /* 0x0000003400327202 */ /* 0x000fe20000000f00 */
[----:B------:R-:W-:Y:S02]  /*14800*/  IMAD.MOV.U32 R39, RZ, RZ, R36 ;  /* 0x000000ffff277224 */ /* 0x000fe400078e0024 */
[----:B------:R-:W-:Y:S02]  /*14810*/  IMAD.MOV.U32 R36, RZ, RZ, R38 ;  /* 0x000000ffff247224 */ /* 0x000fe400078e0026 */
.L_x_54113:
[----:B------:R-:W-:Y:S05]  /*14820*/  BSYNC B1 ;  /* 0x0000000000017941 */ /* 0x000fea0003800000 */
.L_x_54111:
        /* <DEDUP_REMOVED lines=9> */
.L_x_54115:
[----:B------:R-:W-:Y:S01]  /*148c0*/  IMAD.MOV.U32 R52, RZ, RZ, R53 ;  /* 0x000000ffff347224 */ /* 0x000fe200078e0035 */
[----:B------:R-:W-:Y:S01]  /*148d0*/  MOV R53, R55 ;  /* 0x0000003700357202 */ /* 0x000fe20000000f00 */
[----:B------:R-:W-:Y:S02]  /*148e0*/  IMAD.MOV.U32 R38, RZ, RZ, R39 ;  /* 0x000000ffff267224 */ /* 0x000fe400078e0027 */
[----:B------:R-:W-:Y:S02]  /*148f0*/  IMAD.MOV.U32 R39, RZ, RZ, R43 ;  /* 0x000000ffff277224 */ /* 0x000fe400078e002b */
.L_x_54116:
[----:B------:R-:W-:Y:S05]  /*14900*/  BSYNC B1 ;  /* 0x0000000000017941 */ /* 0x000fea0003800000 */
.L_x_54114:
        /* <DEDUP_REMOVED lines=9> */
.L_x_54118:
[----:B------:R-:W-:Y:S01]  /*149a0*/  IMAD.MOV.U32 R55, RZ, RZ, R52 ;  /* 0x000000ffff377224 */ /* 0x000fe200078e0034 */
[----:B------:R-:W-:Y:S01]  /*149b0*/  MOV R52, R54 ;  /* 0x0000003600347202 */ /* 0x000fe20000000f00 */
[----:B------:R-:W-:Y:S02]  /*149c0*/  IMAD.MOV.U32 R43, RZ, RZ, R38 ;  /* 0x000000ffff2b7224 */ /* 0x000fe400078e0026 */
[----:B------:R-:W-:Y:S02]  /*149d0*/  IMAD.MOV.U32 R38, RZ, RZ, R42 ;  /* 0x000000ffff267224 */ /* 0x000fe400078e002a */
.L_x_54119:
[----:B------:R-:W-:Y:S05]  /*149e0*/  BSYNC B1 ;  /* 0x0000000000017941 */ /* 0x000fea0003800000 */
.L_x_54117:
        /* <DEDUP_REMOVED lines=9> */
.L_x_54121:
[----:B------:R-:W-:Y:S01]  /*14a80*/  IMAD.MOV.U32 R54, RZ, RZ, R55 ;  /* 0x000000ffff367224 */ /* 0x000fe200078e0037 */
[----:B------:R-:W-:Y:S01]  /*14a90*/  MOV R55, R57 ;  /* 0x0000003900377202 */ /* 0x000fe20000000f00 */
[----:B------:R-:W-:Y:S02]  /*14aa0*/  IMAD.MOV.U32 R42, RZ, RZ, R43 ;  /* 0x000000ffff2a7224 */ /* 0x000fe400078e002b */
[----:B------:R-:W-:Y:S02]  /*14ab0*/  IMAD.MOV.U32 R43, RZ, RZ, R45 ;  /* 0x000000ffff2b7224 */ /* 0x000fe400078e002d */
.L_x_54122:
[----:B------:R-:W-:Y:S05]  /*14ac0*/  BSYNC B1 ;  /* 0x0000000000017941 */ /* 0x000fea0003800000 */
.L_x_54120:
        /* <DEDUP_REMOVED lines=9> */
.L_x_54124:
[----:B------:R-:W-:Y:S01]  /*14b60*/  IMAD.MOV.U32 R57, RZ, RZ, R54 ;  /* 0x000000ffff397224 */ /* 0x000fe200078e0036 */
[----:B------:R-:W-:Y:S01]  /*14b70*/  MOV R54, R56 ;  /* 0x0000003800367202 */ /* 0x000fe20000000f00 */
[----:B------:R-:W-:Y:S02]  /*14b80*/  IMAD.MOV.U32 R45, RZ, RZ, R42 ;  /* 0x000000ffff2d7224 */ /* 0x000fe400078e002a */
[----:B------:R-:W-:Y:S02]  /*14b90*/  IMAD.MOV.U32 R42, RZ, RZ, R44 ;  /* 0x000000ffff2a7224 */ /* 0x000fe400078e002c */
.L_x_54125:
[----:B------:R-:W-:Y:S05]  /*14ba0*/  BSYNC B1 ;  /* 0x0000000000017941 */ /* 0x000fea0003800000 */
.L_x_54123:
        /* <DEDUP_REMOVED lines=9> */
.L_x_54127:
[----:B------:R-:W-:Y:S01]  /*14c40*/  IMAD.MOV.U32 R56, RZ, RZ, R57 ;  /* 0x000000ffff387224 */ /* 0x000fe200078e0039 */
[----:B------:R-:W-:Y:S01]  /*14c50*/  MOV R57, R59 ;  /* 0x0000003b00397202 */ /* 0x000fe20000000f00 */
[----:B------:R-:W-:Y:S02]  /*14c60*/  IMAD.MOV.U32 R44, RZ, RZ, R45 ;  /* 0x000000ffff2c7224 */ /* 0x000fe400078e002d */
[----:B------:R-:W-:Y:S02]  /*14c70*/  IMAD.MOV.U32 R45, RZ, RZ, R47 ;  /* 0x000000ffff2d7224 */ /* 0x000fe400078e002f */
.L_x_54128:
[----:B------:R-:W-:Y:S05]  /*14c80*/  BSYNC B1 ;  /* 0x0000000000017941 */ /* 0x000fea0003800000 */
.L_x_54126:
        /* <DEDUP_REMOVED lines=9> */
.L_x_54130:
[----:B------:R-:W-:Y:S01]  /*14d20*/  IMAD.MOV.U32 R59, RZ, RZ, R56 ;  /* 0x000000ffff3b7224 */ /* 0x000fe200078e0038 */
[----:B------:R-:W-:Y:S01]  /*14d30*/  MOV R56, R58 ;  /* 0x0000003a00387202 */ /* 0x000fe20000000f00 */
[----:B------:R-:W-:Y:S02]  /*14d40*/  IMAD.MOV.U32 R47, RZ, RZ, R44 ;  /* 0x000000ffff2f7224 */ /* 0x000fe400078e002c */
[----:B------:R-:W-:Y:S02]  /*14d50*/  IMAD.MOV.U32 R44, RZ, RZ, R46 ;  /* 0x000000ffff2c7224 */ /* 0x000fe400078e002e */
.L_x_54131:
[----:B------:R-:W-:Y:S05]  /*14d60*/  BSYNC B1 ;  /* 0x0000000000017941 */ /* 0x000fea0003800000 */
.L_x_54129:
        /* <DEDUP_REMOVED lines=9> */
.L_x_54133:
[----:B------:R-:W-:Y:S01]  /*14e00*/  IMAD.MOV.U32 R58, RZ, RZ, R59 ;  /* 0x000000ffff3a7224 */ /* 0x000fe200078e003b */
[----:B------:R-:W-:Y:S01]  /*14e10*/  MOV R59, R61 ;  /* 0x0000003d003b7202 */ /* 0x000fe20000000f00 */
[----:B------:R-:W-:Y:S02]  /*14e20*/  IMAD.MOV.U32 R46, RZ, RZ, R47 ;  /* 0x000000ffff2e7224 */ /* 0x000fe400078e002f */
[----:B------:R-:W-:Y:S02]  /*14e30*/  IMAD.MOV.U32 R47, RZ, RZ, R49 ;  /* 0x000000ffff2f7224 */ /* 0x000fe400078e0031 */
.L_x_54134:
[----:B------:R-:W-:Y:S05]  /*14e40*/  BSYNC B1 ;  /* 0x0000000000017941 */ /* 0x000fea0003800000 */
.L_x_54132:
        /* <DEDUP_REMOVED lines=9> */
.L_x_54136:
[----:B------:R-:W-:Y:S01]  /*14ee0*/  IMAD.MOV.U32 R61, RZ, RZ, R58 ;  /* 0x000000ffff3d7224 */ /* 0x000fe200078e003a */
[----:B------:R-:W-:Y:S01]  /*14ef0*/  MOV R58, R60 ;  /* 0x0000003c003a7202 */ /* 0x000fe20000000f00 */
[----:B------:R-:W-:Y:S02]  /*14f00*/  IMAD.MOV.U32 R49, RZ, RZ, R46 ;  /* 0x000000ffff317224 */ /* 0x000fe400078e002e */
[----:B------:R-:W-:Y:S02]  /*14f10*/  IMAD.MOV.U32 R46, RZ, RZ, R48 ;  /* 0x000000ffff2e7224 */ /* 0x000fe400078e0030 */
.L_x_54137:
[----:B------:R-:W-:Y:S05]  /*14f20*/  BSYNC B1 ;  /* 0x0000000000017941 */ /* 0x000fea0003800000 */
.L_x_54135:
        /* <DEDUP_REMOVED lines=9> */
.L_x_54139:
[----:B------:R-:W-:Y:S01]  /*14fc0*/  IMAD.MOV.U32 R60, RZ, RZ, R61 ;  /* 0x000000ffff3c7224 */ /* 0x000fe200078e003d */
[----:B------:R-:W-:Y:S01]  /*14fd0*/  MOV R61, R65 ;  /* 0x00000041003d7202 */ /* 0x000fe20000000f00 */
[----:B------:R-:W-:Y:S02]  /*14fe0*/  IMAD.MOV.U32 R48, RZ, RZ, R49 ;  /* 0x000000ffff307224 */ /* 0x000fe400078e0031 */
[----:B------:R-:W-:Y:S02]  /*14ff0*/  IMAD.MOV.U32 R49, RZ, RZ, R63 ;  /* 0x000000ffff317224 */ /* 0x000fe400078e003f */
.L_x_54140:
[----:B------:R-:W-:Y:S05]  /*15000*/  BSYNC B1 ;  /* 0x0000000000017941 */ /* 0x000fea0003800000 */
.L_x_54138:
        /* <DEDUP_REMOVED lines=9> */
.L_x_54142:
[----:B------:R-:W-:Y:S01]  /*150a0*/  IMAD.MOV.U32 R65, RZ, RZ, R60 ;  /* 0x000000ffff417224 */ /* 0x000fe200078e003c */
[----:B------:R-:W-:Y:S01]  /*150b0*/  MOV R60, R64 ;  /* 0x00000040003c7202 */ /* 0x000fe20000000f00 */
[----:B------:R-:W-:Y:S02]  /*150c0*/  IMAD.MOV.U32 R63, RZ, RZ, R48 ;  /* 0x000000ffff3f7224 */ /* 0x000fe400078e0030 */
[----:B------:R-:W-:Y:S02]  /*150d0*/  IMAD.MOV.U32 R48, RZ, RZ, R62 ;  /* 0x000000ffff307224 */ /* 0x000fe400078e003e */
.L_x_54143:
[----:B------:R-:W-:Y:S05]  /*150e0*/  BSYNC B1 ;  /* 0x0000000000017941 */ /* 0x000fea0003800000 */
.L_x_54141:
        /* <DEDUP_REMOVED lines=16> */
.L_x_54145:
[----:B------:R-:W-:Y:S01]  /*151f0*/  MOV R31, R33 ;  /* 0x00000021001f7202 */ /* 0x000fe20000000f00 */
[----:B------:R-:W-:Y:S02]  /*15200*/  IMAD.MOV.U32 R16, RZ, RZ, R35 ;  /* 0x000000ffff107224 */ /* 0x000fe400078e0023 */
[----:B------:R-:W-:Y:S02]  /*15210*/  IMAD.MOV.U32 R33, RZ, RZ, R67 ;  /* 0x000000ffff217224 */ /* 0x000fe400078e0043 */
[----:B------:R-:W-:Y:S02]  /*15220*/  IMAD.MOV.U32 R35, RZ, RZ, R40 ;  /* 0x000000ffff237224 */ /* 0x000fe400078e0028 */
.L_x_54146:
[----:B------:R-:W-:Y:S05]  /*15230*/  BSYNC B1 ;  /* 0x0000000000017941 */ /* 0x000fea0003800000 */
.L_x_54144:
        /* <DEDUP_REMOVED lines=9> */
.L_x_54148:
[----:B------:R-:W-:Y:S01]  /*152d0*/  MOV R62, R31 ;  /* 0x0000001f003e7202 */ /* 0x000fe20000000f00 */
[----:B------:R-:W-:Y:S02]  /*152e0*/  IMAD.MOV.U32 R40, RZ, RZ, R16 ;  /* 0x000000ffff287224 */ /* 0x000fe400078e0010 */
[----:B------:R-:W-:Y:S02]  /*152f0*/  IMAD.MOV.U32 R31, RZ, RZ, R34 ;  /* 0x000000ffff1f7224 */ /* 0x000fe400078e0022 */
[----:B------:R-:W-:Y:S02]  /*15300*/  IMAD.MOV.U32 R16, RZ, RZ, R32 ;  /* 0x000000ffff107224 */ /* 0x000fe400078e0020 */
.L_x_54149:
[----:B------:R-:W-:Y:S05]  /*15310*/  BSYNC B1 ;  /* 0x0000000000017941 */ /* 0x000fea0003800000 */
.L_x_54147:
        /* <DEDUP_REMOVED lines=9> */
.L_x_54151:
[----:B------:R-:W-:Y:S01]  /*153b0*/  MOV R34, R62 ;  /* 0x0000003e00227202 */ /* 0x000fe20000000f00 */
[----:B------:R-:W-:Y:S02]  /*153c0*/  IMAD.MOV.U32 R32, RZ, RZ, R40 ;  /* 0x000000ffff207224 */ /* 0x000fe400078e0028 */
[----:B------:R-:W-:Y:S02]  /*153d0*/  IMAD.MOV.U32 R62, RZ, RZ, R51 ;  /* 0x000000ffff3e7224 */ /* 0x000fe400078e0033 */
[----:B------:R-:W-:Y:S02]  /*153e0*/  IMAD.MOV.U32 R40, RZ, RZ, R37 ;  /* 0x000000ffff287224 */ /* 0x000fe400078e0025 */
.L_x_54152:
[----:B------:R-:W-:Y:S05]  /*153f0*/  BSYNC B1 ;  /* 0x0000000000017941 */ /* 0x000fea0003800000 */
.L_x_54150:
        /* <DEDUP_REMOVED lines=9> */
.L_x_54154:
[----:B------:R-:W-:Y:S01]  /*15490*/  MOV R51, R34 ;  /* 0x0000002200337202 */ /* 0x000fe20000000f00 */
[----:B------:R-:W-:Y:S02]  /*154a0*/  IMAD.MOV.U32 R37, RZ, RZ, R32 ;  /* 0x000000ffff257224 */ /* 0x000fe400078e0020 */
[----:B------:R-:W-:Y:S02]  /*154b0*/  IMAD.MOV.U32 R34, RZ, RZ, R50 ;  /* 0x000000ffff227224 */ /* 0x000fe400078e0032 */
[----:B------:R-:W-:Y:S02]  /*154c0*/  IMAD.MOV.U32 R32, RZ, RZ, R36 ;  /* 0x000000ffff207224 */ /* 0x000fe400078e0024 */
.L_x_54155:
[----:B------:R-:W-:Y:S05]  /*154d0*/  BSYNC B1 ;  /* 0x0000000000017941 */ /* 0x000fea0003800000 */
.L_x_54153:
        /* <DEDUP_REMOVED lines=9> */
.L_x_54157:
[----:B------:R-:W-:Y:S01]  /*15570*/  MOV R50, R51 ;  /* 0x0000003300327202 */ /* 0x000fe20000000f00 */
[----:B------:R-:W-:Y:S02]  /*15580*/  IMAD.MOV.U32 R36, RZ, RZ, R37 ;  /* 0x000000ffff247224 */ /* 0x000fe400078e0025 */
[----:B------:R-:W-:Y:S02]  /*15590*/  IMAD.MOV.U32 R51, RZ, RZ, R53 ;  /* 0x000000ffff337224 */ /* 0x000fe400078e0035 */
[----:B------:R-:W-:Y:S02]  /*155a0*/  IMAD.MOV.U32 R37, RZ, RZ, R39 ;  /* 0x000000ffff257224 */ /* 0x000fe400078e0027 */
.L_x_54158:
[----:B------:R-:W-:Y:S05]  /*155b0*/  BSYNC B1 ;  /* 0x0000000000017941 */ /* 0x000fea0003800000 */
.L_x_54156:
        /* <DEDUP_REMOVED lines=9> */
.L_x_54160:
[----:B------:R-:W-:Y:S01]  /*15650*/  MOV R53, R50 ;  /* 0x0000003200357202 */ /* 0x000fe20000000f00 */
[----:B------:R-:W-:Y:S02]  /*15660*/  IMAD.MOV.U32 R39, RZ, RZ, R36 ;  /* 0x000000ffff277224 */ /* 0x000fe400078e0024 */
[----:B------:R-:W-:Y:S02]  /*15670*/  IMAD.MOV.U32 R50, RZ, RZ, R52 ;  /* 0x000000ffff327224 */ /* 0x000fe400078e0034 */
[----:B------:R-:W-:Y:S02]  /*15680*/  IMAD.MOV.U32 R36, RZ, RZ, R38 ;  /* 0x000000ffff247224 */ /* 0x000fe400078e0026 */
.L_x_54161:
[----:B------:R-:W-:Y:S05]  /*15690*/  BSYNC B1 ;  /* 0x0000000000017941 */ /* 0x000fea0003800000 */
.L_x_54159:
        /* <DEDUP_REMOVED lines=9> */
.L_x_54163:
[----:B------:R-:W-:Y:S01]  /*15730*/  MOV R52, R53 ;  /* 0x0000003500347202 */ /* 0x000fe20000000f00 */
[----:B------:R-:W-:Y:S02]  /*15740*/  IMAD.MOV.U32 R38, RZ, RZ, R39 ;  /* 0x000000ffff267224 */ /* 0x000fe400078e0027 */
[----:B------:R-:W-:Y:S02]  /*15750*/  IMAD.MOV.U32 R53, RZ, RZ, R55 ;  /* 0x000000ffff357224 */ /* 0x000fe400078e0037 */
[----:B------:R-:W-:Y:S02]  /*15760*/  IMAD.MOV.U32 R39, RZ, RZ, R43 ;  /* 0x000000ffff277224 */ /* 0x000fe400078e002b */
.L_x_54164:
[----:B------:R-:W-:Y:S05]  /*15770*/  BSYNC B1 ;  /* 0x0000000000017941 */ /* 0x000fea0003800000 */
.L_x_54162:
        /* <DEDUP_REMOVED lines=9> */
.L_x_54166:
[----:B------:R-:W-:Y:S01]  /*15810*/  MOV R55, R52 ;  /* 0x0000003400377202 */ /* 0x000fe20000000f00 */
[----:B------:R-:W-:Y:S02]  /*15820*/  IMAD.MOV.U32 R43, RZ, RZ, R38 ;  /* 0x000000ffff2b7224 */ /* 0x000fe400078e0026 */
[----:B------:R-:W-:Y:S02]  /*15830*/  IMAD.MOV.U32 R52, RZ, RZ, R54 ;  /* 0x000000ffff347224 */ /* 0x000fe400078e0036 */
[----:B------:R-:W-:Y:S02]  /*15840*/  IMAD.MOV.U32 R38, RZ, RZ, R42 ;  /* 0x000000ffff267224 */ /* 0x000fe400078e002a */
.L_x_54167:
[----:B------:R-:W-:Y:S05]  /*15850*/  BSYNC B1 ;  /* 0x0000000000017941 */ /* 0x000fea0003800000 */
.L_x_54165:
        /* <DEDUP_REMOVED lines=9> */
.L_x_54169:
[----:B------:R-:W-:Y:S01]  /*158f0*/  MOV R54, R55 ;  /* 0x0000003700367202 */ /* 0x000fe20000000f00 */
[----:B------:R-:W-:Y:S02]  /*15900*/  IMAD.MOV.U32 R42, RZ, RZ, R43 ;  /* 0x000000ffff2a7224 */ /* 0x000fe400078e002b */
[----:B------:R-:W-:Y:S02]  /*15910*/  IMAD.MOV.U32 R55, RZ, RZ, R57 ;  /* 0x000000ffff377224 */ /* 0x000fe400078e0039 */
[----:B------:R-:W-:Y:S02]  /*15920*/  IMAD.MOV.U32 R43, RZ, RZ, R45 ;  /* 0x000000ffff2b7224 */ /* 0x000fe400078e002d */
.L_x_54170:
[----:B------:R-:W-:Y:S05]  /*15930*/  BSYNC B1 ;  /* 0x0000000000017941 */ /* 0x000fea0003800000 */
.L_x_54168:
        /* <DEDUP_REMOVED lines=9> */
.L_x_54172:
[----:B------:R-:W-:Y:S01]  /*159d0*/  MOV R57, R54 ;  /* 0x0000003600397202 */ /* 0x000fe20000000f00 */
[----:B------:R-:W-:Y:S02]  /*159e0*/  IMAD.MOV.U32 R45, RZ, RZ, R42 ;  /* 0x000000ffff2d7224 */ /* 0x000fe400078e002a */
[----:B------:R-:W-:Y:S02]  /*159f0*/  IMAD.MOV.U32 R54, RZ, RZ, R56 ;  /* 0x000000ffff367224 */ /* 0x000fe400078e0038 */
[----:B------:R-:W-:Y:S02]  /*15a00*/  IMAD.MOV.U32 R42, RZ, RZ, R44 ;  /* 0x000000ffff2a7224 */ /* 0x000fe400078e002c */
.L_x_54173:
[----:B------:R-:W-:Y:S05]  /*15a10*/  BSYNC B1 ;  /* 0x0000000000017941 */ /* 0x000fea0003800000 */
.L_x_54171:
        /* <DEDUP_REMOVED lines=9> */
.L_x_54175:
[----:B------:R-:W-:Y:S01]  /*15ab0*/  MOV R56, R57 ;  /* 0x0000003900387202 */ /* 0x000fe20000000f00 */
[----:B------:R-:W-:Y:S02]  /*15ac0*/  IMAD.MOV.U32 R44, RZ, RZ, R45 ;  /* 0x000000ffff2c7224 */ /* 0x000fe400078e002d */
[----:B------:R-:W-:Y:S02]  /*15ad0*/  IMAD.MOV.U32 R57, RZ, RZ, R59 ;  /* 0x000000ffff397224 */ /* 0x000fe400078e003b */
[----:B------:R-:W-:Y:S02]  /*15ae0*/  IMAD.MOV.U32 R45, RZ, RZ, R47 ;  /* 0x000000ffff2d7224 */ /* 0x000fe400078e002f */
.L_x_54176:
[----:B------:R-:W-:Y:S05]  /*15af0*/  BSYNC B1 ;  /* 0x0000000000017941 */ /* 0x000fea0003800000 */
.L_x_54174:
        /* <DEDUP_REMOVED lines=9> */
.L_x_54178:
[----:B------:R-:W-:Y:S01]  /*15b90*/  MOV R59, R56 ;  /* 0x00000038003b7202 */ /* 0x000fe20000000f00 */
[----:B------:R-:W-:Y:S02]  /*15ba0*/  IMAD.MOV.U32 R47, RZ, RZ, R44 ;  /* 0x000000ffff2f7224 */ /* 0x000fe400078e002c */
[----:B------:R-:W-:Y:S02]  /*15bb0*/  IMAD.MOV.U32 R56, RZ, RZ, R58 ;  /* 0x000000ffff387224 */ /* 0x000fe400078e003a */
[----:B------:R-:W-:Y:S02]  /*15bc0*/  IMAD.MOV.U32 R44, RZ, RZ, R46 ;  /* 0x000000ffff2c7224 */ /* 0x000fe400078e002e */
.L_x_54179:
[----:B------:R-:W-:Y:S05]  /*15bd0*/  BSYNC B1 ;  /* 0x0000000000017941 */ /* 0x000fea0003800000 */
.L_x_54177:
        /* <DEDUP_REMOVED lines=9> */
.L_x_54181:
[----:B------:R-:W-:Y:S01]  /*15c70*/  MOV R58, R59 ;  /* 0x0000003b003a7202 */ /* 0x000fe20000000f00 */
[----:B------:R-:W-:Y:S02]  /*15c80*/  IMAD.MOV.U32 R46, RZ, RZ, R47 ;  /* 0x000000ffff2e7224 */ /* 0x000fe400078e002f */
[----:B------:R-:W-:Y:S02]  /*15c90*/  IMAD.MOV.U32 R59, RZ, RZ, R61 ;  /* 0x000000ffff3b7224 */ /* 0x000fe400078e003d */
[----:B------:R-:W-:Y:S02]  /*15ca0*/  IMAD.MOV.U32 R47, RZ, RZ, R49 ;  /* 0x000000ffff2f7224 */ /* 0x000fe400078e0031 */
.L_x_54182:
[----:B------:R-:W-:Y:S05]  /*15cb0*/  BSYNC B1 ;  /* 0x0000000000017941 */ /* 0x000fea0003800000 */
.L_x_54180:
        /* <DEDUP_REMOVED lines=9> */
.L_x_54184:
[----:B------:R-:W-:Y:S01]  /*15d50*/  MOV R61, R58 ;  /* 0x0000003a003d7202 */ /* 0x000fe20000000f00 */
[----:B------:R-:W-:Y:S02]  /*15d60*/  IMAD.MOV.U32 R49, RZ, RZ, R46 ;  /* 0x000000ffff317224 */ /* 0x000fe400078e002e */
[----:B------:R-:W-:Y:S02]  /*15d70*/  IMAD.MOV.U32 R58, RZ, RZ, R60 ;  /* 0x000000ffff3a7224 */ /* 0x000fe400078e003c */
[----:B------:R-:W-:Y:S02]  /*15d80*/  IMAD.MOV.U32 R46, RZ, RZ, R48 ;  /* 0x000000ffff2e7224 */ /* 0x000fe400078e0030 */
.L_x_54185:
[----:B------:R-:W-:Y:S05]  /*15d90*/  BSYNC B1 ;  /* 0x0000000000017941 */ /* 0x000fea0003800000 */
.L_x_54183:
        /* <DEDUP_REMOVED lines=9> */
.L_x_54187:
[----:B------:R-:W-:Y:S01]  /*15e30*/  MOV R60, R61 ;  /* 0x0000003d003c7202 */ /* 0x000fe20000000f00 */
[----:B------:R-:W-:Y:S02]  /*15e40*/  IMAD.MOV.U32 R48, RZ, RZ, R49 ;  /* 0x000000ffff307224 */ /* 0x000fe400078e0031 */
[----:B------:R-:W-:Y:S02]  /*15e50*/  IMAD.MOV.U32 R61, RZ, RZ, R65 ;  /* 0x000000ffff3d7224 */ /* 0x000fe400078e0041 */
[----:B------:R-:W-:Y:S02]  /*15e60*/  IMAD.MOV.U32 R49, RZ, RZ, R63 ;  /* 0x000000ffff317224 */ /* 0x000fe400078e003f */
.L_x_54188:
[----:B------:R-:W-:Y:S05]  /*15e70*/  BSYNC B1 ;  /* 0x0000000000017941 */ /* 0x000fea0003800000 */
.L_x_54186:
        /* <DEDUP_REMOVED lines=16> */
.L_x_54190:
[----:B------:R-:W-:Y:S02]  /*15f80*/  IMAD.MOV.U32 R30, RZ, RZ, R33 ;  /* 0x000000ffff1e7224 */ /* 0x000fe400078e0021 */
[----:B------:R-:W-:Y:S02]  /*15f90*/  IMAD.MOV.U32 R15, RZ, RZ, R35 ;  /* 0x000000ffff0f7224 */ /* 0x000fe400078e0023 */
[----:B------:R-:W-:Y:S02]  /*15fa0*/  IMAD.MOV.U32 R33, RZ, RZ, R31 ;  /* 0x000000ffff217224 */ /* 0x000fe400078e001f */
[----:B------:R-:W-:Y:S02]  /*15fb0*/  IMAD.MOV.U32 R35, RZ, RZ, R16 ;  /* 0x000000ffff237224 */ /* 0x000fe400078e0010 */
.L_x_54191:
[----:B------:R-:W-:Y:S05]  /*15fc0*/  BSYNC B1 ;  /* 0x0000000000017941 */ /* 0x000fea0003800000 */
.L_x_54189:
        /* <DEDUP_REMOVED lines=9> */
.L_x_54193:
[----:B------:R-:W-:Y:S02]  /*16060*/  IMAD.MOV.U32 R31, RZ, RZ, R30 ;  /* 0x000000ffff1f7224 */ /* 0x000fe400078e001e */
[----:B------:R-:W-:Y:S02]  /*16070*/  IMAD.MOV.U32 R16, RZ, RZ, R15 ;  /* 0x000000ffff107224 */ /* 0x000fe400078e000f */
[----:B------:R-:W-:Y:S02]  /*16080*/  IMAD.MOV.U32 R30, RZ, RZ, R62 ;  /* 0x000000ffff1e7224 */ /* 0x000fe400078e003e */
[----:B------:R-:W-:Y:S02]  /*16090*/  IMAD.MOV.U32 R15, RZ, RZ, R40 ;  /* 0x000000ffff0f7224 */ /* 0x000fe400078e0028 */
.L_x_54194:
[----:B------:R-:W-:Y:S05]  /*160a0*/  BSYNC B1 ;  /* 0x0000000000017941 */ /* 0x000fea0003800000 */
.L_x_54192:
        /* <DEDUP_REMOVED lines=9> */
.L_x_54196:
[----:B------:R-:W-:Y:S02]  /*16140*/  IMAD.MOV.U32 R62, RZ, RZ, R31 ;  /* 0x000000ffff3e7224 */ /* 0x000fe400078e001f */
[----:B------:R-:W-:Y:S02]  /*16150*/  IMAD.MOV.U32 R40, RZ, RZ, R16 ;  /* 0x000000ffff287224 */ /* 0x000fe400078e0010 */
[----:B------:R-:W-:Y:S02]  /*16160*/  IMAD.MOV.U32 R31, RZ, RZ, R34 ;  /* 0x000000ffff1f7224 */ /* 0x000fe400078e0022 */
[----:B------:R-:W-:Y:S02]  /*16170*/  IMAD.MOV.U32 R16, RZ, RZ, R32 ;  /* 0x000000ffff107224 */ /* 0x000fe400078e0020 */
.L_x_54197:
[----:B------:R-:W-:Y:S05]  /*16180*/  BSYNC B1 ;  /* 0x0000000000017941 */ /* 0x000fea0003800000 */
.L_x_54195:
        /* <DEDUP_REMOVED lines=9> */
.L_x_54199:
[----:B------:R-:W-:Y:S02]  /*16220*/  IMAD.MOV.U32 R34, RZ, RZ, R62 ;  /* 0x000000ffff227224 */ /* 0x000fe400078e003e */
[----:B------:R-:W-:Y:S02]  /*16230*/  IMAD.MOV.U32 R32, RZ, RZ, R40 ;  /* 0x000000ffff207224 */ /* 0x000fe400078e0028 */
[----:B------:R-:W-:Y:S02]  /*16240*/  IMAD.MOV.U32 R62, RZ, RZ, R51 ;  /* 0x000000ffff3e7224 */ /* 0x000fe400078e0033 */
[----:B------:R-:W-:Y:S02]  /*16250*/  IMAD.MOV.U32 R40, RZ, RZ, R37 ;  /* 0x000000ffff287224 */ /* 0x000fe400078e0025 */
.L_x_54200:
[----:B------:R-:W-:Y:S05]  /*16260*/  BSYNC B1 ;  /* 0x0000000000017941 */ /* 0x000fea0003800000 */
.L_x_54198:
        /* <DEDUP_REMOVED lines=9> */
.L_x_54202:
[----:B------:R-:W-:Y:S02]  /*16300*/  IMAD.MOV.U32 R51, RZ, RZ, R34 ;  /* 0x000000ffff337224 */ /* 0x000fe400078e0022 */
[----:B------:R-:W-:Y:S02]  /*16310*/  IMAD.MOV.U32 R37, RZ, RZ, R32 ;  /* 0x000000ffff257224 */ /* 0x000fe400078e0020 */
[----:B------:R-:W-:Y:S02]  /*16320*/  IMAD.MOV.U32 R34, RZ, RZ, R50 ;  /* 0x000000ffff227224 */ /* 0x000fe400078e0032 */
[----:B------:R-:W-:Y:S02]  /*16330*/  IMAD.MOV.U32 R32, RZ, RZ, R36 ;  /* 0x000000ffff207224 */ /* 0x000fe400078e0024 */
.L_x_54203:
[----:B------:R-:W-:Y:S05]  /*16340*/  BSYNC B1 ;  /* 0x0000000000017941 */ /* 0x000fea0003800000 */
.L_x_54201:
        /* <DEDUP_REMOVED lines=9> */
.L_x_54205:
[----:B------:R-:W-:Y:S02]  /*163e0*/  IMAD.MOV.U32 R50, RZ, RZ, R51 ;  /* 0x000000ffff327224 */ /* 0x000fe400078e0033 */
[----:B------:R-:W-:Y:S02]  /*163f0*/  IMAD.MOV.U32 R36, RZ, RZ, R37 ;  /* 0x000000ffff247224 */ /* 0x000fe400078e0025 */
[----:B------:R-:W-:Y:S02]  /*16400*/  IMAD.MOV.U32 R51, RZ, RZ, R53 ;  /* 0x000000ffff337224 */ /* 0x000fe400078e0035 */
[----:B------:R-:W-:Y:S02]  /*16410*/  IMAD.MOV.U32 R37, RZ, RZ, R39 ;  /* 0x000000ffff257224 */ /* 0x000fe400078e0027 */
.L_x_54206:
[----:B------:R-:W-:Y:S05]  /*16420*/  BSYNC B1 ;  /* 0x0000000000017941 */ /* 0x000fea0003800000 */
.L_x_54204:
        /* <DEDUP_REMOVED lines=9> */
.L_x_54208:
[----:B------:R-:W-:Y:S02]  /*164c0*/  IMAD.MOV.U32 R53, RZ, RZ, R50 ;  /* 0x000000ffff357224 */ /* 0x000fe400078e0032 */
[----:B------:R-:W-:Y:S02]  /*164d0*/  IMAD.MOV.U32 R39, RZ, RZ, R36 ;  /* 0x000000ffff277224 */ /* 0x000fe400078e0024 */
[----:B------:R-:W-:Y:S02]  /*164e0*/  IMAD.MOV.U32 R50, RZ, RZ, R52 ;  /* 0x000000ffff327224 */ /* 0x000fe400078e0034 */
[----:B------:R-:W-:Y:S02]  /*164f0*/  IMAD.MOV.U32 R36, RZ, RZ, R38 ;  /* 0x000000ffff247224 */ /* 0x000fe400078e0026 */
.L_x_54209:
[----:B------:R-:W-:Y:S05]  /*16500*/  BSYNC B1 ;  /* 0x0000000000017941 */ /* 0x000fea0003800000 */
.L_x_54207:
        /* <DEDUP_REMOVED lines=9> */
.L_x_54211:
[----:B------:R-:W-:Y:S02]  /*165a0*/  IMAD.MOV.U32 R52, RZ, RZ, R53 ;  /* 0x000000ffff347224 */ /* 0x000fe400078e0035 */
[----:B------:R-:W-:Y:S02]  /*165b0*/  IMAD.MOV.U32 R38, RZ, RZ, R39 ;  /* 0x000000ffff267224 */ /* 0x000fe400078e0027 */
[----:B------:R-:W-:Y:S02]  /*165c0*/  IMAD.MOV.U32 R53, RZ, RZ, R55 ;  /* 0x000000ffff357224 */ /* 0x000fe400078e0037 */
[----:B------:R-:W-:Y:S02]  /*165d0*/  IMAD.MOV.U32 R39, RZ, RZ, R43 ;  /* 0x000000ffff277224 */ /* 0x000fe400078e002b */
.L_x_54212:
[----:B------:R-:W-:Y:S05]  /*165e0*/  BSYNC B1 ;  /* 0x0000000000017941 */ /* 0x000fea0003800000 */
.L_x_54210:
        /* <DEDUP_REMOVED lines=9> */
.L_x_54214:
[----:B------:R-:W-:Y:S02]  /*16680*/  IMAD.MOV.U32 R55, RZ, RZ, R52 ;  /* 0x000000ffff377224 */ /* 0x000fe400078e0034 */
[----:B------:R-:W-:Y:S02]  /*16690*/  IMAD.MOV.U32 R43, RZ, RZ, R38 ;  /* 0x000000ffff2b7224 */ /* 0x000fe400078e0026 */
[----:B------:R-:W-:Y:S02]  /*166a0*/  IMAD.MOV.U32 R52, RZ, RZ, R54 ;  /* 0x000000ffff347224 */ /* 0x000fe400078e0036 */
[----:B------:R-:W-:Y:S02]  /*166b0*/  IMAD.MOV.U32 R38, RZ, RZ, R42 ;  /* 0x000000ffff267224 */ /* 0x000fe400078e002a */
.L_x_54215:
[----:B------:R-:W-:Y:S05]  /*166c0*/  BSYNC B1 ;  /* 0x0000000000017941 */ /* 0x000fea0003800000 */
.L_x_54213:
        /* <DEDUP_REMOVED lines=9> */
.L_x_54217:
[----:B------:R-:W-:Y:S02]  /*16760*/  IMAD.MOV.U32 R54, RZ, RZ, R55 ;  /* 0x000000ffff367224 */ /* 0x000fe400078e0037 */
[----:B------:R-:W-:Y:S02]  /*16770*/  IMAD.MOV.U32 R42, RZ, RZ, R43 ;  /* 0x000000ffff2a7224 */ /* 0x000fe400078e002b */
[----:B------:R-:W-:Y:S02]  /*16780*/  IMAD.MOV.U32 R55, RZ, RZ, R57 ;  /* 0x000000ffff377224 */ /* 0x000fe400078e0039 */
[----:B------:R-:W-:Y:S02]  /*16790*/  IMAD.MOV.U32 R43, RZ, RZ, R45 ;  /* 0x000000ffff2b7224 */ /* 0x000fe400078e002d */
.L_x_54218:
[----:B------:R-:W-:Y:S05]  /*167a0*/  BSYNC B1 ;  /* 0x0000000000017941 */ /* 0x000fea0003800000 */
.L_x_54216:
        /* <DEDUP_REMOVED lines=9> */
.L_x_54220:
[----:B------:R-:W-:Y:S02]  /*16840*/  IMAD.MOV.U32 R57, RZ, RZ, R54 ;  /* 0x000000ffff397224 */ /* 0x000fe400078e0036 */
[----:B------:R-:W-:Y:S02]  /*16850*/  IMAD.MOV.U32 R45, RZ, RZ, R42 ;  /* 0x000000ffff2d7224 */ /* 0x000fe400078e002a */
[----:B------:R-:W-:Y:S02]  /*16860*/  IMAD.MOV.U32 R54, RZ, RZ, R56 ;  /* 0x000000ffff367224 */ /* 0x000fe400078e0038 */
[----:B------:R-:W-:Y:S02]  /*16870*/  IMAD.MOV.U32 R42, RZ, RZ, R44 ;  /* 0x000000ffff2a7224 */ /* 0x000fe400078e002c */
.L_x_54221:
[----:B------:R-:W-:Y:S05]  /*16880*/  BSYNC B1 ;  /* 0x0000000000017941 */ /* 0x000fea0003800000 */
.L_x_54219:
        /* <DEDUP_REMOVED lines=9> */
.L_x_54223:
[----:B------:R-:W-:Y:S02]  /*16920*/  IMAD.MOV.U32 R56, RZ, RZ, R57 ;  /* 0x000000ffff387224 */ /* 0x000fe400078e0039 */
[----:B------:R-:W-:Y:S02]  /*16930*/  IMAD.MOV.U32 R44, RZ, RZ, R45 ;  /* 0x000000ffff2c7224 */ /* 0x000fe400078e002d */
[----:B------:R-:W-:Y:S02]  /*16940*/  IMAD.MOV.U32 R57, RZ, RZ, R59 ;  /* 0x000000ffff397224 */ /* 0x000fe400078e003b */
[----:B------:R-:W-:Y:S02]  /*16950*/  IMAD.MOV.U32 R45, RZ, RZ, R47 ;  /* 0x000000ffff2d7224 */ /* 0x000fe400078e002f */
.L_x_54224:
[----:B------:R-:W-:Y:S05]  /*16960*/  BSYNC B1 ;  /* 0x0000000000017941 */ /* 0x000fea0003800000 */
.L_x_54222:
        /* <DEDUP_REMOVED lines=9> */
.L_x_54226:
[----:B------:R-:W-:Y:S02]  /*16a00*/  IMAD.MOV.U32 R59, RZ, RZ, R56 ;  /* 0x000000ffff3b7224 */ /* 0x000fe400078e0038 */
[----:B------:R-:W-:Y:S02]  /*16a10*/  IMAD.MOV.U32 R47, RZ, RZ, R44 ;  /* 0x000000ffff2f7224 */ /* 0x000fe400078e002c */
[----:B------:R-:W-:Y:S02]  /*16a20*/  IMAD.MOV.U32 R56, RZ, RZ, R58 ;  /* 0x000000ffff387224 */ /* 0x000fe400078e003a */
[----:B------:R-:W-:Y:S02]  /*16a30*/  IMAD.MOV.U32 R44, RZ, RZ, R46 ;  /* 0x000000ffff2c7224 */ /* 0x000fe400078e002e */
.L_x_54227:
[----:B------:R-:W-:Y:S05]  /*16a40*/  BSYNC B1 ;  /* 0x0000000000017941 */ /* 0x000fea0003800000 */
.L_x_54225:
        /* <DEDUP_REMOVED lines=9> */
.L_x_54229:
[----:B------:R-:W-:Y:S02]  /*16ae0*/  IMAD.MOV.U32 R58, RZ, RZ, R59 ;  /* 0x000000ffff3a7224 */ /* 0x000fe400078e003b */
[----:B------:R-:W-:Y:S02]  /*16af0*/  IMAD.MOV.U32 R46, RZ, RZ, R47 ;  /* 0x000000ffff2e7224 */ /* 0x000fe400078e002f */
[----:B------:R-:W-:Y:S02]  /*16b00*/  IMAD.MOV.U32 R59, RZ, RZ, R61 ;  /* 0x000000ffff3b7224 */ /* 0x000fe400078e003d */
[----:B------:R-:W-:Y:S02]  /*16b10*/  IMAD.MOV.U32 R47, RZ, RZ, R49 ;  /* 0x000000ffff2f7224 */ /* 0x000fe400078e0031 */
.L_x_54230:
[----:B------:R-:W-:Y:S05]  /*16b20*/  BSYNC B1 ;  /* 0x0000000000017941 */ /* 0x000fea0003800000 */
.L_x_54228:
        /* <DEDUP_REMOVED lines=9> */
.L_x_54232:
[----:B------:R-:W-:Y:S02]  /*16bc0*/  IMAD.MOV.U32 R61, RZ, RZ, R58 ;  /* 0x000000ffff3d7224 */ /* 0x000fe400078e003a */
[----:B------:R-:W-:Y:S02]  /*16bd0*/  IMAD.MOV.U32 R49, RZ, RZ, R46 ;  /* 0x000000ffff317224 */ /* 0x000fe400078e002e */
[----:B------:R-:W-:Y:S02]  /*16be0*/  IMAD.MOV.U32 R58, RZ, RZ, R60 ;  /* 0x000000ffff3a7224 */ /* 0x000fe400078e003c */
[----:B------:R-:W-:Y:S02]  /*16bf0*/  IMAD.MOV.U32 R46, RZ, RZ, R48 ;  /* 0x000000ffff2e7224 */ /* 0x000fe400078e0030 */
.L_x_54233:
[----:B------:R-:W-:Y:S05]  /*16c00*/  BSYNC B1 ;  /* 0x0000000000017941 */ /* 0x000fea0003800000 */
.L_x_54231:
        /* <DEDUP_REMOVED lines=16> */
.L_x_54235:
[----:B------:R-:W-:Y:S01]  /*16d10*/  IMAD.MOV.U32 R29, RZ, RZ, R33 ;  /* 0x000000ffff1d7224 */ /* 0x000fe200078e0021 */
[----:B------:R-:W-:Y:S01]  /*16d20*/  MOV R33, R30 ;  /* 0x0000001e00217202 */ /* 0x000fe20000000f00 */
[----:B------:R-:W-:Y:S02]  /*16d30*/  IMAD.MOV.U32 R14, RZ, RZ, R35 ;  /* 0x000000ffff0e7224 */ /* 0x000fe400078e0023 */
[----:B------:R-:W-:Y:S02]  /*16d40*/  IMAD.MOV.U32 R35, RZ, RZ, R15 ;  /* 0x000000ffff237224 */ /* 0x000fe400078e000f */
.L_x_54236:
[----:B------:R-:W-:Y:S05]  /*16d50*/  BSYNC B1 ;  /* 0x0000000000017941 */ /* 0x000fea0003800000 */
.L_x_54234:
        /* <DEDUP_REMOVED lines=9> */
.L_x_54238:
[----:B------:R-:W-:Y:S01]  /*16df0*/  IMAD.MOV.U32 R30, RZ, RZ, R29 ;  /* 0x000000ffff1e7224 */ /* 0x000fe200078e001d */
[----:B------:R-:W-:Y:S01]  /*16e00*/  MOV R29, R31 ;  /* 0x0000001f001d7202 */ /* 0x000fe20000000f00 */
[----:B------:R-:W-:Y:S02]  /*16e10*/  IMAD.MOV.U32 R15, RZ, RZ, R14 ;  /* 0x000000ffff0f7224 */ /* 0x000fe400078e000e */
[----:B------:R-:W-:Y:S02]  /*16e20*/  IMAD.MOV.U32 R14, RZ, RZ, R16 ;  /* 0x000000ffff0e7224 */ /* 0x000fe400078e0010 */
.L_x_54239:
[----:B------:R-:W-:Y:S05]  /*16e30*/  BSYNC B1 ;  /* 0x0000000000017941 */ /* 0x000fea0003800000 */
.L_x_54237:
        /* <DEDUP_REMOVED lines=9> */
.L_x_54241:
[----:B------:R-:W-:Y:S01]  /*16ed0*/  IMAD.MOV.U32 R31, RZ, RZ, R30 ;  /* 0x000000ffff1f7224 */ /* 0x000fe200078e001e */
[----:B------:R-:W-:Y:S01]  /*16ee0*/  MOV R30, R62 ;  /* 0x0000003e001e7202 */ /* 0x000fe20000000f00 */
[----:B------:R-:W-:Y:S02]  /*16ef0*/  IMAD.MOV.U32 R16, RZ, RZ, R15 ;  /* 0x000000ffff107224 */ /* 0x000fe400078e000f */
[----:B------:R-:W-:Y:S02]  /*16f00*/  IMAD.MOV.U32 R15, RZ, RZ, R40 ;  /* 0x000000ffff0f7224 */ /* 0x000fe400078e0028 */
.L_x_54242:
[----:B------:R-:W-:Y:S05]  /*16f10*/  BSYNC B1 ;  /* 0x0000000000017941 */ /* 0x000fea0003800000 */
.L_x_54240:
        /* <DEDUP_REMOVED lines=9> */
.L_x_54244:
[----:B------:R-:W-:Y:S01]  /*16fb0*/  IMAD.MOV.U32 R48, RZ, RZ, R31 ;  /* 0x000000ffff307224 */ /* 0x000fe200078e001f */
[----:B------:R-:W-:Y:S01]  /*16fc0*/  MOV R31, R34 ;  /* 0x00000022001f7202 */ /* 0x000fe20000000f00 */
[----:B------:R-:W-:Y:S02]  /*16fd0*/  IMAD.MOV.U32 R40, RZ, RZ, R16 ;  /* 0x000000ffff287224 */ /* 0x000fe400078e0010 */
[----:B------:R-:W-:Y:S02]  /*16fe0*/  IMAD.MOV.U32 R16, RZ, RZ, R32 ;  /* 0x000000ffff107224 */ /* 0x000fe400078e0020 */
.L_x_54245:
[----:B------:R-:W-:Y:S05]  /*16ff0*/  BSYNC B1 ;  /* 0x0000000000017941 */ /* 0x000fea0003800000 */
.L_x_54243:
        /* <DEDUP_REMOVED lines=9> */
.L_x_54247:
[----:B------:R-:W-:Y:S01]  /*17090*/  IMAD.MOV.U32 R34, RZ, RZ, R48 ;  /* 0x000000ffff227224 */ /* 0x000fe200078e0030 */
[----:B------:R-:W-:Y:S01]  /*170a0*/  MOV R48, R51 ;  /* 0x0000003300307202 */ /* 0x000fe20000000f00 */
[----:B------:R-:W-:Y:S02]  /*170b0*/  IMAD.MOV.U32 R32, RZ, RZ, R40 ;  /* 0x000000ffff207224 */ /* 0x000fe400078e0028 */
[----:B------:R-:W-:Y:S02]  /*170c0*/  IMAD.MOV.U32 R40, RZ, RZ, R37 ;  /* 0x000000ffff287224 */ /* 0x000fe400078e0025 */
.L_x_54248:
[----:B------:R-:W-:Y:S05]  /*170d0*/  BSYNC B1 ;  /* 0x0000000000017941 */ /* 0x000fea0003800000 */
.L_x_54246:
        /* <DEDUP_REMOVED lines=9> */
.L_x_54250:
[----:B------:R-:W-:Y:S01]  /*17170*/  IMAD.MOV.U32 R51, RZ, RZ, R34 ;  /* 0x000000ffff337224 */ /* 0x000fe200078e0022 */
[----:B------:R-:W-:Y:S01]  /*17180*/  MOV R34, R50 ;  /* 0x0000003200227202 */ /* 0x000fe20000000f00 */
[----:B------:R-:W-:Y:S02]  /*17190*/  IMAD.MOV.U32 R37, RZ, RZ, R32 ;  /* 0x000000ffff257224 */ /* 0x000fe400078e0020 */
[----:B------:R-:W-:Y:S02]  /*171a0*/  IMAD.MOV.U32 R32, RZ, RZ, R36 ;  /* 0x000000ffff207224 */ /* 0x000fe400078e0024 */
.L_x_54251:
[----:B------:R-:W-:Y:S05]  /*171b0*/  BSYNC B1 ;  /* 0x0000000000017941 */ /* 0x000fea0003800000 */
.L_x_54249:
        /* <DEDUP_REMOVED lines=9> */
.L_x_54253:
[----:B------:R-:W-:Y:S01]  /*17250*/  IMAD.MOV.U32 R50, RZ, RZ, R51 ;  /* 0x000000ffff327224 */ /* 0x000fe200078e0033 */
[----:B------:R-:W-:Y:S01]  /*17260*/  MOV R51, R53 ;  /* 0x0000003500337202 */ /* 0x000fe20000000f00 */
[----:B------:R-:W-:Y:S02]  /*17270*/  IMAD.MOV.U32 R36, RZ, RZ, R37 ;  /* 0x000000ffff247224 */ /* 0x000fe400078e0025 */
[----:B------:R-:W-:Y:S02]  /*17280*/  IMAD.MOV.U32 R37, RZ, RZ, R39 ;  /* 0x000000ffff257224 */ /* 0x000fe400078e0027 */
.L_x_54254:
[----:B------:R-:W-:Y:S05]  /*17290*/  BSYNC B1 ;  /* 0x0000000000017941 */ /* 0x000fea0003800000 */
.L_x_54252:
        /* <DEDUP_REMOVED lines=9> */
.L_x_54256:
[----:B------:R-:W-:Y:S01]  /*17330*/  IMAD.MOV.U32 R53, RZ, RZ, R50 ;  /* 0x000000ffff357224 */ /* 0x000fe200078e0032 */
[----:B------:R-:W-:Y:S01]  /*17340*/  MOV R50, R52 ;  /* 0x0000003400327202 */ /* 0x000fe20000000f00 */
[----:B------:R-:W-:Y:S02]  /*17350*/  IMAD.MOV.U32 R39, RZ, RZ, R36 ;  /* 0x000000ffff277224 */ /* 0x000fe400078e0024 */
[----:B------:R-:W-:Y:S02]  /*17360*/  IMAD.MOV.U32 R36, RZ, RZ, R38 ;  /* 0x000000ffff247224 */ /* 0x000fe400078e0026 */
.L_x_54257:
[----:B------:R-:W-:Y:S05]  /*17370*/  BSYNC B1 ;  /* 0x0000000000017941 */ /* 0x000fea0003800000 */
.L_x_54255:
        /* <DEDUP_REMOVED lines=9> */
.L_x_54259:
[----:B------:R-:W-:Y:S01]  /*17410*/  IMAD.MOV.U32 R52, RZ, RZ, R53 ;  /* 0x000000ffff347224 */ /* 0x000fe200078e0035 */
[----:B------:R-:W-:Y:S01]  /*17420*/  MOV R53, R55 ;  /* 0x0000003700357202 */ /* 0x000fe20000000f00 */
[----:B------:R-:W-:Y:S02]  /*17430*/  IMAD.MOV.U32 R38, RZ, RZ, R39 ;  /* 0x000000ffff267224 */ /* 0x000fe400078e0027 */
[----:B------:R-:W-:Y:S02]  /*17440*/  IMAD.MOV.U32 R39, RZ, RZ, R43 ;  /* 0x000000ffff277224 */ /* 0x000fe400078e002b */
.L_x_54260:
[----:B------:R-:W-:Y:S05]  /*17450*/  BSYNC B1 ;  /* 0x0000000000017941 */ /* 0x000fea0003800000 */
.L_x_54258:
        /* <DEDUP_REMOVED lines=9> */
.L_x_54262:
[----:B------:R-:W-:Y:S01]  /*174f0*/  IMAD.MOV.U32 R55, RZ, RZ, R52 ;  /* 0x000000ffff377224 */ /* 0x000fe200078e0034 */
[----:B------:R-:W-:Y:S01]  /*17500*/  MOV R52, R54 ;  /* 0x0000003600347202 */ /* 0x000fe20000000f00 */
[----:B------:R-:W-:Y:S02]  /*17510*/  IMAD.MOV.U32 R43, RZ, RZ, R38 ;  /* 0x000000ffff2b7224 */ /* 0x000fe400078e0026 */
[----:B------:R-:W-:Y:S02]  /*17520*/  IMAD.MOV.U32 R38, RZ, RZ, R42 ;  /* 0x000000ffff267224 */ /* 0x000fe400078e002a */
.L_x_54263:
[----:B------:R-:W-:Y:S05]  /*17530*/  BSYNC B1 ;  /* 0x0000000000017941 */ /* 0x000fea0003800000 */
.L_x_54261:
        /* <DEDUP_REMOVED lines=9> */
.L_x_54265:
[----:B------:R-:W-:Y:S01]  /*175d0*/  IMAD.MOV.U32 R54, RZ, RZ, R55 ;  /* 0x000000ffff367224 */ /* 0x000fe200078e0037 */
[----:B------:R-:W-:Y:S01]  /*175e0*/  MOV R55, R57 ;  /* 0x0000003900377202 */ /* 0x000fe20000000f00 */
[----:B------:R-:W-:Y:S02]  /*175f0*/  IMAD.MOV.U32 R42, RZ, RZ, R43 ;  /* 0x000000ffff2a7224 */ /* 0x000fe400078e002b */
[----:B------:R-:W-:Y:S02]  /*17600*/  IMAD.MOV.U32 R43, RZ, RZ, R45 ;  /* 0x000000ffff2b7224 */ /* 0x000fe400078e002d */
.L_x_54266:
[----:B------:R-:W-:Y:S05]  /*17610*/  BSYNC B1 ;  /* 0x0000000000017941 */ /* 0x000fea0003800000 */
.L_x_54264:
        /* <DEDUP_REMOVED lines=9> */
.L_x_54268:
[----:B------:R-:W-:Y:S01]  /*176b0*/  IMAD.MOV.U32 R57, RZ, RZ, R54 ;  /* 0x000000ffff397224 */ /* 0x000fe200078e0036 */
[----:B------:R-:W-:Y:S01]  /*176c0*/  MOV R54, R56 ;  /* 0x0000003800367202 */ /* 0x000fe20000000f00 */
[----:B------:R-:W-:Y:S02]  /*176d0*/  IMAD.MOV.U32 R45, RZ, RZ, R42 ;  /* 0x000000ffff2d7224 */ /* 0x000fe400078e002a */
[----:B------:R-:W-:Y:S02]  /*176e0*/  IMAD.MOV.U32 R42, RZ, RZ, R44 ;  /* 0x000000ffff2a7224 */ /* 0x000fe400078e002c */
.L_x_54269:
[----:B------:R-:W-:Y:S05]  /*176f0*/  BSYNC B1 ;  /* 0x0000000000017941 */ /* 0x000fea0003800000 */
.L_x_54267:
        /* <DEDUP_REMOVED lines=9> */
.L_x_54271:
[----:B------:R-:W-:Y:S01]  /*17790*/  IMAD.MOV.U32 R56, RZ, RZ, R57 ;  /* 0x000000ffff387224 */ /* 0x000fe200078e0039 */
[----:B------:R-:W-:Y:S01]  /*177a0*/  MOV R57, R59 ;  /* 0x0000003b00397202 */ /* 0x000fe20000000f00 */
[----:B------:R-:W-:Y:S02]  /*177b0*/  IMAD.MOV.U32 R44, RZ, RZ, R45 ;  /* 0x000000ffff2c7224 */ /* 0x000fe400078e002d */
[----:B------:R-:W-:Y:S02]  /*177c0*/  IMAD.MOV.U32 R45, RZ, RZ, R47 ;  /* 0x000000ffff2d7224 */ /* 0x000fe400078e002f */
.L_x_54272:
[----:B------:R-:W-:Y:S05]  /*177d0*/  BSYNC B1 ;  /* 0x0000000000017941 */ /* 0x000fea0003800000 */
.L_x_54270:
        /* <DEDUP_REMOVED lines=9> */
.L_x_54274:
[----:B------:R-:W-:Y:S01]  /*17870*/  IMAD.MOV.U32 R59, RZ, RZ, R56 ;  /* 0x000000ffff3b7224 */ /* 0x000fe200078e0038 */
[----:B------:R-:W-:Y:S01]  /*17880*/  MOV R56, R58 ;  /* 0x0000003a00387202 */ /* 0x000fe20000000f00 */
[----:B------:R-:W-:Y:S02]  /*17890*/  IMAD.MOV.U32 R47, RZ, RZ, R44 ;  /* 0x000000ffff2f7224 */ /* 0x000fe400078e002c */
[----:B------:R-:W-:Y:S02]  /*178a0*/  IMAD.MOV.U32 R44, RZ, RZ, R46 ;  /* 0x000000ffff2c7224 */ /* 0x000fe400078e002e */
.L_x_54275:
[----:B------:R-:W-:Y:S05]  /*178b0*/  BSYNC B1 ;  /* 0x0000000000017941 */ /* 0x000fea0003800000 */
.L_x_54273:
        /* <DEDUP_REMOVED lines=9> */
.L_x_54277:
[----:B------:R-:W-:Y:S01]  /*17950*/  IMAD.MOV.U32 R58, RZ, RZ, R59 ;  /* 0x000000ffff3a7224 */ /* 0x000fe200078e003b */
[----:B------:R-:W-:Y:S01]  /*17960*/  MOV R59, R61 ;  /* 0x0000003d003b7202 */ /* 0x000fe20000000f00 */
[----:B------:R-:W-:Y:S02]  /*17970*/  IMAD.MOV.U32 R46, RZ, RZ, R47 ;  /* 0x000000ffff2e7224 */ /* 0x000fe400078e002f */
[----:B------:R-:W-:Y:S02]  /*17980*/  IMAD.MOV.U32 R47, RZ, RZ, R49 ;  /* 0x000000ffff2f7224 */ /* 0x000fe400078e0031 */
.L_x_54278:
[----:B------:R-:W-:Y:S05]  /*17990*/  BSYNC B1 ;  /* 0x0000000000017941 */ /* 0x000fea0003800000 */
.L_x_54276:
        /* <DEDUP_REMOVED lines=16> */
.L_x_54280:
[----:B------:R-:W-:Y:S01]  /*17aa0*/  MOV R28, R33 ;  /* 0x00000021001c7202 */ /* 0x000fe20000000f00 */
[----:B------:R-:W-:Y:S02]  /*17ab0*/  IMAD.MOV.U32 R13, RZ, RZ, R35 ;  /* 0x000000ffff0d7224 */ /* 0x000fe400078e0023 */
[----:B------:R-:W-:Y:S02]  /*17ac0*/  IMAD.MOV.U32 R33, RZ, RZ, R29 ;  /* 0x000000ffff217224 */ /* 0x000fe400078e001d */
[----:B------:R-:W-:Y:S02]  /*17ad0*/  IMAD.MOV.U32 R35, RZ, RZ, R14 ;  /* 0x000000ffff237224 */ /* 0x000fe400078e000e */
.L_x_54281:
[----:B------:R-:W-:Y:S05]  /*17ae0*/  BSYNC B1 ;  /* 0x0000000000017941 */ /* 0x000fea0003800000 */
.L_x_54279:
        /* <DEDUP_REMOVED lines=9> */
.L_x_54283:
[----:B------:R-:W-:Y:S01]  /*17b80*/  MOV R29, R28 ;  /* 0x0000001c001d7202 */ /* 0x000fe20000000f00 */
[----:B------:R-:W-:Y:S02]  /*17b90*/  IMAD.MOV.U32 R14, RZ, RZ, R13 ;  /* 0x000000ffff0e7224 */ /* 0x000fe400078e000d */
[----:B------:R-:W-:Y:S02]  /*17ba0*/  IMAD.MOV.U32 R28, RZ, RZ, R30 ;  /* 0x000000ffff1c7224 */ /* 0x000fe400078e001e */
[----:B------:R-:W-:Y:S02]  /*17bb0*/  IMAD.MOV.U32 R13, RZ, RZ, R15 ;  /* 0x000000ffff0d7224 */ /* 0x000fe400078e000f */
.L_x_54284:
[----:B------:R-:W-:Y:S05]  /*17bc0*/  BSYNC B1 ;  /* 0x0000000000017941 */ /* 0x000fea0003800000 */
.L_x_54282:
        /* <DEDUP_REMOVED lines=9> */
.L_x_54286:
[----:B------:R-:W-:Y:S01]  /*17c60*/  MOV R30, R29 ;  /* 0x0000001d001e7202 */ /* 0x000fe20000000f00 */
[----:B------:R-:W-:Y:S02]  /*17c70*/  IMAD.MOV.U32 R15, RZ, RZ, R14 ;  /* 0x000000ffff0f7224 */ /* 0x000fe400078e000e */
[----:B------:R-:W-:Y:S02]  /*17c80*/  IMAD.MOV.U32 R29, RZ, RZ, R31 ;  /* 0x000000ffff1d7224 */ /* 0x000fe400078e001f */
[----:B------:R-:W-:Y:S02]  /*17c90*/  IMAD.MOV.U32 R14, RZ, RZ, R16 ;  /* 0x000000ffff0e7224 */ /* 0x000fe400078e0010 */
.L_x_54287:
[----:B------:R-:W-:Y:S05]  /*17ca0*/  BSYNC B1 ;  /* 0x0000000000017941 */ /* 0x000fea0003800000 */
.L_x_54285:
        /* <DEDUP_REMOVED lines=9> */
.L_x_54289:
[----:B------:R-:W-:Y:S01]  /*17d40*/  MOV R31, R30 ;  /* 0x0000001e001f7202 */ /* 0x000fe20000000f00 */
[----:B------:R-:W-:Y:S02]  /*17d50*/  IMAD.MOV.U32 R16, RZ, RZ, R15 ;  /* 0x000000ffff107224 */ /* 0x000fe400078e000f */
[----:B------:R-:W-:Y:S02]  /*17d60*/  IMAD.MOV.U32 R30, RZ, RZ, R48 ;  /* 0x000000ffff1e7224 */ /* 0x000fe400078e0030 */
[----:B------:R-:W-:Y:S02]  /*17d70*/  IMAD.MOV.U32 R15, RZ, RZ, R40 ;  /* 0x000000ffff0f7224 */ /* 0x000fe400078e0028 */
.L_x_54290:
[----:B------:R-:W-:Y:S05]  /*17d80*/  BSYNC B1 ;  /* 0x0000000000017941 */ /* 0x000fea0003800000 */
.L_x_54288:
        /* <DEDUP_REMOVED lines=9> */
.L_x_54292:
[----:B------:R-:W-:Y:S01]  /*17e20*/  MOV R48, R31 ;  /* 0x0000001f00307202 */ /* 0x000fe20000000f00 */
[----:B------:R-:W-:Y:S02]  /*17e30*/  IMAD.MOV.U32 R40, RZ, RZ, R16 ;  /* 0x000000ffff287224 */ /* 0x000fe400078e0010 */
[----:B------:R-:W-:Y:S02]  /*17e40*/  IMAD.MOV.U32 R31, RZ, RZ, R34 ;  /* 0x000000ffff1f7224 */ /* 0x000fe400078e0022 */
[----:B------:R-:W-:Y:S02]  /*17e50*/  IMAD.MOV.U32 R16, RZ, RZ, R32 ;  /* 0x000000ffff107224 */ /* 0x000fe400078e0020 */
.L_x_54293:
[----:B------:R-:W-:Y:S05]  /*17e60*/  BSYNC B1 ;  /* 0x0000000000017941 */ /* 0x000fea0003800000 */
.L_x_54291:
        /* <DEDUP_REMOVED lines=9> */
.L_x_54295:
[----:B------:R-:W-:Y:S01]  /*17f00*/  MOV R34, R48 ;  /* 0x0000003000227202 */ /* 0x000fe20000000f00 */
[----:B------:R-:W-:Y:S02]  /*17f10*/  IMAD.MOV.U32 R32, RZ, RZ, R40 ;  /* 0x000000ffff207224 */ /* 0x000fe400078e0028 */
[----:B------:R-:W-:Y:S02]  /*17f20*/  IMAD.MOV.U32 R48, RZ, RZ, R51 ;  /* 0x000000ffff307224 */ /* 0x000fe400078e0033 */
[----:B------:R-:W-:Y:S02]  /*17f30*/  IMAD.MOV.U32 R40, RZ, RZ, R37 ;  /* 0x000000ffff287224 */ /* 0x000fe400078e0025 */
.L_x_54296:
[----:B------:R-:W-:Y:S05]  /*17f40*/  BSYNC B1 ;  /* 0x0000000000017941 */ /* 0x000fea0003800000 */
.L_x_54294:
        /* <DEDUP_REMOVED lines=9> */
.L_x_54298:
[----:B------:R-:W-:Y:S01]  /*17fe0*/  MOV R49, R34 ;  /* 0x0000002200317202 */ /* 0x000fe20000000f00 */
[----:B------:R-:W-:Y:S02]  /*17ff0*/  IMAD.MOV.U32 R37, RZ, RZ, R32 ;  /* 0x000000ffff257224 */ /* 0x000fe400078e0020 */
[----:B------:R-:W-:Y:S02]  /*18000*/  IMAD.MOV.U32 R34, RZ, RZ, R50 ;  /* 0x000000ffff227224 */ /* 0x000fe400078e0032 */
[----:B------:R-:W-:Y:S02]  /*18010*/  IMAD.MOV.U32 R32, RZ, RZ, R36 ;  /* 0x000000ffff207224 */ /* 0x000fe400078e0024 */
.L_x_54299:
[----:B------:R-:W-:Y:S05]  /*18020*/  BSYNC B1 ;  /* 0x0000000000017941 */ /* 0x000fea0003800000 */
.L_x_54297:
        /* <DEDUP_REMOVED lines=9> */
.L_x_54301:
[----:B------:R-:W-:Y:S01]  /*180c0*/  MOV R50, R49 ;  /* 0x0000003100327202 */ /* 0x000fe20000000f00 */
[----:B------:R-:W-:Y:S02]  /*180d0*/  IMAD.MOV.U32 R36, RZ, RZ, R37 ;  /* 0x000000ffff247224 */ /* 0x000fe400078e0025 */
[----:B------:R-:W-:Y:S02]  /*180e0*/  IMAD.MOV.U32 R49, RZ, RZ, R53 ;  /* 0x000000ffff317224 */ /* 0x000fe400078e0035 */
[----:B------:R-:W-:Y:S02]  /*180f0*/  IMAD.MOV.U32 R37, RZ, RZ, R39 ;  /* 0x000000ffff257224 */ /* 0x000fe400078e0027 */
.L_x_54302:
[----:B------:R-:W-:Y:S05]  /*18100*/  BSYNC B1 ;  /* 0x0000000000017941 */ /* 0x000fea0003800000 */
.L_x_54300:
        /* <DEDUP_REMOVED lines=9> */
.L_x_54304:
[----:B------:R-:W-:Y:S01]  /*181a0*/  MOV R51, R50 ;  /* 0x0000003200337202 */ /* 0x000fe20000000f00 */
[----:B------:R-:W-:Y:S02]  /*181b0*/  IMAD.MOV.U32 R39, RZ, RZ, R36 ;  /* 0x000000ffff277224 */ /* 0x000fe400078e0024 */
[----:B------:R-:W-:Y:S02]  /*181c0*/  IMAD.MOV.U32 R50, RZ, RZ, R52 ;  /* 0x000000ffff327224 */ /* 0x000fe400078e0034 */
[----:B------:R-:W-:Y:S02]  /*181d0*/  IMAD.MOV.U32 R36, RZ, RZ, R38 ;  /* 0x000000ffff247224 */ /* 0x000fe400078e0026 */
.L_x_54305:
[----:B------:R-:W-:Y:S05]  /*181e0*/  BSYNC B1 ;  /* 0x0000000000017941 */ /* 0x000fea0003800000 */
.L_x_54303:
        /* <DEDUP_REMOVED lines=9> */
.L_x_54307:
[----:B------:R-:W-:Y:S01]  /*18280*/  MOV R52, R51 ;  /* 0x0000003300347202 */ /* 0x000fe20000000f00 */
[----:B------:R-:W-:Y:S02]  /*18290*/  IMAD.MOV.U32 R38, RZ, RZ, R39 ;  /* 0x000000ffff267224 */ /* 0x000fe400078e0027 */
[----:B------:R-:W-:Y:S02]  /*182a0*/  IMAD.MOV.U32 R51, RZ, RZ, R55 ;  /* 0x000000ffff337224 */ /* 0x000fe400078e0037 */
[----:B------:R-:W-:Y:S02]  /*182b0*/  IMAD.MOV.U32 R39, RZ, RZ, R43 ;  /* 0x000000ffff277224 */ /* 0x000fe400078e002b */
.L_x_54308:
[----:B------:R-:W-:Y:S05]  /*182c0*/  BSYNC B1 ;  /* 0x0000000000017941 */ /* 0x000fea0003800000 */
.L_x_54306:
        /* <DEDUP_REMOVED lines=9> */
.L_x_54310:
[----:B------:R-:W-:Y:S01]  /*18360*/  MOV R53, R52 ;  /* 0x0000003400357202 */ /* 0x000fe20000000f00 */
[----:B------:R-:W-:Y:S02]  /*18370*/  IMAD.MOV.U32 R43, RZ, RZ, R38 ;  /* 0x000000ffff2b7224 */ /* 0x000fe400078e0026 */
[----:B------:R-:W-:Y:S02]  /*18380*/  IMAD.MOV.U32 R52, RZ, RZ, R54 ;  /* 0x000000ffff347224 */ /* 0x000fe400078e0036 */
[----:B------:R-:W-:Y:S02]  /*18390*/  IMAD.MOV.U32 R38, RZ, RZ, R42 ;  /* 0x000000ffff267224 */ /* 0x000fe400078e002a */
.L_x_54311:
[----:B------:R-:W-:Y:S05]  /*183a0*/  BSYNC B1 ;  /* 0x0000000000017941 */ /* 0x000fea0003800000 */
.L_x_54309:
        /* <DEDUP_REMOVED lines=9> */
.L_x_54313:
[----:B------:R-:W-:Y:S01]  /*18440*/  MOV R54, R53 ;  /* 0x0000003500367202 */ /* 0x000fe20000000f00 */
[----:B------:R-:W-:Y:S02]  /*18450*/  IMAD.MOV.U32 R42, RZ, RZ, R43 ;  /* 0x000000ffff2a7224 */ /* 0x000fe400078e002b */
[----:B------:R-:W-:Y:S02]  /*18460*/  IMAD.MOV.U32 R53, RZ, RZ, R57 ;  /* 0x000000ffff357224 */ /* 0x000fe400078e0039 */
[----:B------:R-:W-:Y:S02]  /*18470*/  IMAD.MOV.U32 R43, RZ, RZ, R45 ;  /* 0x000000ffff2b7224 */ /* 0x000fe400078e002d */
.L_x_54314:
[----:B------:R-:W-:Y:S05]  /*18480*/  BSYNC B1 ;  /* 0x0000000000017941 */ /* 0x000fea0003800000 */
.L_x_54312:
        /* <DEDUP_REMOVED lines=9> */
.L_x_54316:
[----:B------:R-:W-:Y:S01]  /*18520*/  MOV R55, R54 ;  /* 0x0000003600377202 */ /* 0x000fe20000000f00 */
[----:B------:R-:W-:Y:S02]  /*18530*/  IMAD.MOV.U32 R45, RZ, RZ, R42 ;  /* 0x000000ffff2d7224 */ /* 0x000fe400078e002a */
[----:B------:R-:W-:Y:S02]  /*18540*/  IMAD.MOV.U32 R54, RZ, RZ, R56 ;  /* 0x000000ffff367224 */ /* 0x000fe400078e0038 */
[----:B------:R-:W-:Y:S02]  /*18550*/  IMAD.MOV.U32 R42, RZ, RZ, R44 ;  /* 0x000000ffff2a7224 */ /* 0x000fe400078e002c */
.L_x_54317:
[----:B------:R-:W-:Y:S05]  /*18560*/  BSYNC B1 ;  /* 0x0000000000017941 */ /* 0x000fea0003800000 */
.L_x_54315:
        /* <DEDUP_REMOVED lines=9> */
.L_x_54319:
[----:B------:R-:W-:Y:S01]  /*18600*/  MOV R56, R55 ;  /* 0x0000003700387202 */ /* 0x000fe20000000f00 */
[----:B------:R-:W-:Y:S02]  /*18610*/  IMAD.MOV.U32 R44, RZ, RZ, R45 ;  /* 0x000000ffff2c7224 */ /* 0x000fe400078e002d */
[----:B------:R-:W-:Y:S02]  /*18620*/  IMAD.MOV.U32 R55, RZ, RZ, R59 ;  /* 0x000000ffff377224 */ /* 0x000fe400078e003b */
[----:B------:R-:W-:Y:S02]  /*18630*/  IMAD.MOV.U32 R45, RZ, RZ, R47 ;  /* 0x000000ffff2d7224 */ /* 0x000fe400078e002f */
.L_x_54320:
[----:B------:R-:W-:Y:S05]  /*18640*/  BSYNC B1 ;  /* 0x0000000000017941 */ /* 0x000fea0003800000 */
.L_x_54318:
        /* <DEDUP_REMOVED lines=9> */
.L_x_54322:
[----:B------:R-:W-:Y:S01]  /*186e0*/  MOV R57, R56 ;  /* 0x0000003800397202 */ /* 0x000fe20000000f00 */
[----:B------:R-:W-:Y:S02]  /*186f0*/  IMAD.MOV.U32 R47, RZ, RZ, R44 ;  /* 0x000000ffff2f7224 */ /* 0x000fe400078e002c */
[----:B------:R-:W-:Y:S02]  /*18700*/  IMAD.MOV.U32 R56, RZ, RZ, R58 ;  /* 0x000000ffff387224 */ /* 0x000fe400078e003a */
[----:B------:R-:W-:Y:S02]  /*18710*/  IMAD.MOV.U32 R44, RZ, RZ, R46 ;  /* 0x000000ffff2c7224 */ /* 0x000fe400078e002e */
.L_x_54323:
[----:B------:R-:W-:Y:S05]  /*18720*/  BSYNC B1 ;  /* 0x0000000000017941 */ /* 0x000fea0003800000 */
.L_x_54321:
        /* <DEDUP_REMOVED lines=16> */
.L_x_54325:
[----:B------:R-:W-:Y:S02]  /*18830*/  IMAD.MOV.U32 R27, RZ, RZ, R33 ;  /* 0x000000ffff1b7224 */ /* 0x000fe400078e0021 */
[----:B------:R-:W-:Y:S02]  /*18840*/  IMAD.MOV.U32 R12, RZ, RZ, R35 ;  /* 0x000000ffff0c7224 */ /* 0x000fe400078e0023 */
[----:B------:R-:W-:Y:S02]  /*18850*/  IMAD.MOV.U32 R33, RZ, RZ, R28 ;  /* 0x000000ffff217224 */ /* 0x000fe400078e001c */
[----:B------:R-:W-:Y:S02]  /*18860*/  IMAD.MOV.U32 R35, RZ, RZ, R13 ;  /* 0x000000ffff237224 */ /* 0x000fe400078e000d */
.L_x_54326:
[----:B------:R-:W-:Y:S05]  /*18870*/  BSYNC B1 ;  /* 0x0000000000017941 */ /* 0x000fea0003800000 */
.L_x_54324:
        /* <DEDUP_REMOVED lines=9> */
.L_x_54328:
[----:B------:R-:W-:Y:S02]  /*18910*/  IMAD.MOV.U32 R28, RZ, RZ, R27 ;  /* 0x000000ffff1c7224 */ /* 0x000fe400078e001b */
[----:B------:R-:W-:Y:S02]  /*18920*/  IMAD.MOV.U32 R13, RZ, RZ, R12 ;  /* 0x000000ffff0d7224 */ /* 0x000fe400078e000c */
[----:B------:R-:W-:Y:S02]  /*18930*/  IMAD.MOV.U32 R27, RZ, RZ, R29 ;  /* 0x000000ffff1b7224 */ /* 0x000fe400078e001d */
[----:B------:R-:W-:Y:S02]  /*18940*/  IMAD.MOV.U32 R12, RZ, RZ, R14 ;  /* 0x000000ffff0c7224 */ /* 0x000fe400078e000e */
.L_x_54329:
[----:B------:R-:W-:Y:S05]  /*18950*/  BSYNC B1 ;  /* 0x0000000000017941 */ /* 0x000fea0003800000 */
.L_x_54327:
        /* <DEDUP_REMOVED lines=9> */
.L_x_54331:
[----:B------:R-:W-:Y:S02]  /*189f0*/  IMAD.MOV.U32 R29, RZ, RZ, R28 ;  /* 0x000000ffff1d7224 */ /* 0x000fe400078e001c */
[----:B------:R-:W-:Y:S02]  /*18a00*/  IMAD.MOV.U32 R14, RZ, RZ, R13 ;  /* 0x000000ffff0e7224 */ /* 0x000fe400078e000d */
[----:B------:R-:W-:Y:S02]  /*18a10*/  IMAD.MOV.U32 R28, RZ, RZ, R30 ;  /* 0x000000ffff1c7224 */ /* 0x000fe400078e001e */
[----:B------:R-:W-:Y:S02]  /*18a20*/  IMAD.MOV.U32 R13, RZ, RZ, R15 ;  /* 0x000000ffff0d7224 */ /* 0x000fe400078e000f */
.L_x_54332:
[----:B------:R-:W-:Y:S05]  /*18a30*/  BSYNC B1 ;  /* 0x0000000000017941 */ /* 0x000fea0003800000 */
.L_x_54330:
        /* <DEDUP_REMOVED lines=9> */
.L_x_54334:
[----:B------:R-:W-:Y:S02]  /*18ad0*/  IMAD.MOV.U32 R30, RZ, RZ, R29 ;  /* 0x000000ffff1e7224 */ /* 0x000fe400078e001d */
[----:B------:R-:W-:Y:S02]  /*18ae0*/  IMAD.MOV.U32 R15, RZ, RZ, R14 ;  /* 0x000000ffff0f7224 */ /* 0x000fe400078e000e */
[----:B------:R-:W-:Y:S02]  /*18af0*/  IMAD.MOV.U32 R29, RZ, RZ, R31 ;  /* 0x000000ffff1d7224 */ /* 0x000fe400078e001f */
[----:B------:R-:W-:Y:S02]  /*18b00*/  IMAD.MOV.U32 R14, RZ, RZ, R16 ;  /* 0x000000ffff0e7224 */ /* 0x000fe400078e0010 */
.L_x_54335:
[----:B------:R-:W-:Y:S05]  /*18b10*/  BSYNC B1 ;  /* 0x0000000000017941 */ /* 0x000fea0003800000 */
.L_x_54333:
        /* <DEDUP_REMOVED lines=9> */
.L_x_54337:
[----:B------:R-:W-:Y:S02]  /*18bb0*/  IMAD.MOV.U32 R31, RZ, RZ, R30 ;  /* 0x000000ffff1f7224 */ /* 0x000fe400078e001e */
[----:B------:R-:W-:Y:S02]  /*18bc0*/  IMAD.MOV.U32 R16, RZ, RZ, R15 ;  /* 0x000000ffff107224 */ /* 0x000fe400078e000f */
[----:B------:R-:W-:Y:S02]  /*18bd0*/  IMAD.MOV.U32 R30, RZ, RZ, R48 ;  /* 0x000000ffff1e7224 */ /* 0x000fe400078e0030 */
[----:B------:R-:W-:Y:S02]  /*18be0*/  IMAD.MOV.U32 R15, RZ, RZ, R40 ;  /* 0x000000ffff0f7224 */ /* 0x000fe400078e0028 */
.L_x_54338:
[----:B------:R-:W-:Y:S05]  /*18bf0*/  BSYNC B1 ;  /* 0x0000000000017941 */ /* 0x000fea0003800000 */
.L_x_54336:
        /* <DEDUP_REMOVED lines=9> */
.L_x_54340:
[----:B------:R-:W-:Y:S02]  /*18c90*/  IMAD.MOV.U32 R46, RZ, RZ, R31 ;  /* 0x000000ffff2e7224 */ /* 0x000fe400078e001f */
[----:B------:R-:W-:Y:S02]  /*18ca0*/  IMAD.MOV.U32 R40, RZ, RZ, R16 ;  /* 0x000000ffff287224 */ /* 0x000fe400078e0010 */
[----:B------:R-:W-:Y:S02]  /*18cb0*/  IMAD.MOV.U32 R31, RZ, RZ, R34 ;  /* 0x000000ffff1f7224 */ /* 0x000fe400078e0022 */
[----:B------:R-:W-:Y:S02]  /*18cc0*/  IMAD.MOV.U32 R16, RZ, RZ, R32 ;  /* 0x000000ffff107224 */ /* 0x000fe400078e0020 */
.L_x_54341:
[----:B------:R-:W-:Y:S05]  /*18cd0*/  BSYNC B1 ;  /* 0x0000000000017941 */ /* 0x000fea0003800000 */
.L_x_54339:
        /* <DEDUP_REMOVED lines=9> */
.L_x_54343:
[----:B------:R-:W-:Y:S02]  /*18d70*/  IMAD.MOV.U32 R34, RZ, RZ, R46 ;  /* 0x000000ffff227224 */ /* 0x000fe400078e002e */
[----:B------:R-:W-:Y:S02]  /*18d80*/  IMAD.MOV.U32 R32, RZ, RZ, R40 ;  /* 0x000000ffff207224 */ /* 0x000fe400078e0028 */
[----:B------:R-:W-:Y:S02]  /*18d90*/  IMAD.MOV.U32 R46, RZ, RZ, R49 ;  /* 0x000000ffff2e7224 */ /* 0x000fe400078e0031 */
[----:B------:R-:W-:Y:S02]  /*18da0*/  IMAD.MOV.U32 R40, RZ, RZ, R37 ;  /* 0x000000ffff287224 */ /* 0x000fe400078e0025 */
.L_x_54344:
[----:B------:R-:W-:Y:S05]  /*18db0*/  BSYNC B1 ;  /* 0x0000000000017941 */ /* 0x000fea0003800000 */
.L_x_54342:
        /* <DEDUP_REMOVED lines=9> */
.L_x_54346:
[----:B------:R-:W-:Y:S02]  /*18e50*/  IMAD.MOV.U32 R48, RZ, RZ, R34 ;  /* 0x000000ffff307224 */ /* 0x000fe400078e0022 */
[----:B------:R-:W-:Y:S02]  /*18e60*/  IMAD.MOV.U32 R37, RZ, RZ, R32 ;  /* 0x000000ffff257224 */ /* 0x000fe400078e0020 */
[----:B------:R-:W-:Y:S02]  /*18e70*/  IMAD.MOV.U32 R34, RZ, RZ, R50 ;  /* 0x000000ffff227224 */ /* 0x000fe400078e0032 */
[----:B------:R-:W-:Y:S02]  /*18e80*/  IMAD.MOV.U32 R32, RZ, RZ, R36 ;  /* 0x000000ffff207224 */ /* 0x000fe400078e0024 */
.L_x_54347:
[----:B------:R-:W-:Y:S05]  /*18e90*/  BSYNC B1 ;  /* 0x0000000000017941 */ /* 0x000fea0003800000 */
.L_x_54345:
        /* <DEDUP_REMOVED lines=9> */
.L_x_54349:
[----:B------:R-:W-:Y:S02]  /*18f30*/  IMAD.MOV.U32 R49, RZ, RZ, R48 ;  /* 0x000000ffff317224 */ /* 0x000fe400078e0030 */
[----:B------:R-:W-:Y:S02]  /*18f40*/  IMAD.MOV.U32 R36, RZ, RZ, R37 ;  /* 0x000000ffff247224 */ /* 0x000fe400078e0025 */
[----:B------:R-:W-:Y:S02]  /*18f50*/  IMAD.MOV.U32 R48, RZ, RZ, R51 ;  /* 0x000000ffff307224 */ /* 0x000fe400078e0033 */
[----:B------:R-:W-:Y:S02]  /*18f60*/  IMAD.MOV.U32 R37, RZ, RZ, R39 ;  /* 0x000000ffff257224 */ /* 0x000fe400078e0027 */
.L_x_54350:
[----:B------:R-:W-:Y:S05]  /*18f70*/  BSYNC B1 ;  /* 0x0000000000017941 */ /* 0x000fea0003800000 */
.L_x_54348:
        /* <DEDUP_REMOVED lines=9> */
.L_x_54352:
[----:B------:R-:W-:Y:S02]  /*19010*/  IMAD.MOV.U32 R50, RZ, RZ, R49 ;  /* 0x000000ffff327224 */ /* 0x000fe400078e0031 */
[----:B------:R-:W-:Y:S02]  /*19020*/  IMAD.MOV.U32 R39, RZ, RZ, R36 ;  /* 0x000000ffff277224 */ /* 0x000fe400078e0024 */
[----:B------:R-:W-:Y:S02]  /*19030*/  IMAD.MOV.U32 R49, RZ, RZ, R52 ;  /* 0x000000ffff317224 */ /* 0x000fe400078e0034 */
[----:B------:R-:W-:Y:S02]  /*19040*/  IMAD.MOV.U32 R36, RZ, RZ, R38 ;  /* 0x000000ffff247224 */ /* 0x000fe400078e0026 */
.L_x_54353:
[----:B------:R-:W-:Y:S05]  /*19050*/  BSYNC B1 ;  /* 0x0000000000017941 */ /* 0x000fea0003800000 */
.L_x_54351:
        /* <DEDUP_REMOVED lines=9> */
.L_x_54355:
[----:B------:R-:W-:Y:S02]  /*190f0*/  IMAD.MOV.U32 R51, RZ, RZ, R50 ;  /* 0x000000ffff337224 */ /* 0x000fe400078e0032 */
[----:B------:R-:W-:Y:S02]  /*19100*/  IMAD.MOV.U32 R38, RZ, RZ, R39 ;  /* 0x000000ffff267224 */ /* 0x000fe400078e0027 */
[----:B------:R-:W-:Y:S02]  /*19110*/  IMAD.MOV.U32 R50, RZ, RZ, R53 ;  /* 0x000000ffff327224 */ /* 0x000fe400078e0035 */
[----:B------:R-:W-:Y:S02]  /*19120*/  IMAD.MOV.U32 R39, RZ, RZ, R43 ;  /* 0x000000ffff277224 */ /* 0x000fe400078e002b */
.L_x_54356:
[----:B------:R-:W-:Y:S05]  /*19130*/  BSYNC B1 ;  /* 0x0000000000017941 */ /* 0x000fea0003800000 */
.L_x_54354:
        /* <DEDUP_REMOVED lines=9> */
.L_x_54358:
[----:B------:R-:W-:Y:S02]  /*191d0*/  IMAD.MOV.U32 R52, RZ, RZ, R51 ;  /* 0x000000ffff347224 */ /* 0x000fe400078e0033 */
[----:B------:R-:W-:Y:S02]  /*191e0*/  IMAD.MOV.U32 R43, RZ, RZ, R38 ;  /* 0x000000ffff2b7224 */ /* 0x000fe400078e0026 */
[----:B------:R-:W-:Y:S02]  /*191f0*/  IMAD.MOV.U32 R51, RZ, RZ, R54 ;  /* 0x000000ffff337224 */ /* 0x000fe400078e0036 */
[----:B------:R-:W-:Y:S02]  /*19200*/  IMAD.MOV.U32 R38, RZ, RZ, R42 ;  /* 0x000000ffff267224 */ /* 0x000fe400078e002a */
.L_x_54359:
[----:B------:R-:W-:Y:S05]  /*19210*/  BSYNC B1 ;  /* 0x0000000000017941 */ /* 0x000fea0003800000 */
.L_x_54357:
        /* <DEDUP_REMOVED lines=9> */
.L_x_54361:
[----:B------:R-:W-:Y:S02]  /*192b0*/  IMAD.MOV.U32 R53, RZ, RZ, R52 ;  /* 0x000000ffff357224 */ /* 0x000fe400078e0034 */
[----:B------:R-:W-:Y:S02]  /*192c0*/  IMAD.MOV.U32 R42, RZ, RZ, R43 ;  /* 0x000000ffff2a7224 */ /* 0x000fe400078e002b */
[----:B------:R-:W-:Y:S02]  /*192d0*/  IMAD.MOV.U32 R52, RZ, RZ, R55 ;  /* 0x000000ffff347224 */ /* 0x000fe400078e0037 */
[----:B------:R-:W-:Y:S02]  /*192e0*/  IMAD.MOV.U32 R43, RZ, RZ, R45 ;  /* 0x000000ffff2b7224 */ /* 0x000fe400078e002d */
.L_x_54362:
[----:B------:R-:W-:Y:S05]  /*192f0*/  BSYNC B1 ;  /* 0x0000000000017941 */ /* 0x000fea0003800000 */
.L_x_54360:
        /* <DEDUP_REMOVED lines=9> */
.L_x_54364:
[----:B------:R-:W-:Y:S02]  /*19390*/  IMAD.MOV.U32 R54, RZ, RZ, R53 ;  /* 0x000000ffff367224 */ /* 0x000fe400078e0035 */
[----:B------:R-:W-:Y:S02]  /*193a0*/  IMAD.MOV.U32 R45, RZ, RZ, R42 ;  /* 0x000000ffff2d7224 */ /* 0x000fe400078e002a */
[----:B------:R-:W-:Y:S02]  /*193b0*/  IMAD.MOV.U32 R53, RZ, RZ, R56 ;  /* 0x000000ffff357224 */ /* 0x000fe400078e0038 */
[----:B------:R-:W-:Y:S02]  /*193c0*/  IMAD.MOV.U32 R42, RZ, RZ, R44 ;  /* 0x000000ffff2a7224 */ /* 0x000fe400078e002c */
.L_x_54365:
[----:B------:R-:W-:Y:S05]  /*193d0*/  BSYNC B1 ;  /* 0x0000000000017941 */ /* 0x000fea0003800000 */
.L_x_54363:
        /* <DEDUP_REMOVED lines=9> */
.L_x_54367:
[----:B------:R-:W-:Y:S02]  /*19470*/  IMAD.MOV.U32 R55, RZ, RZ, R54 ;  /* 0x000000ffff377224 */ /* 0x000fe400078e0036 */
[----:B------:R-:W-:Y:S02]  /*19480*/  IMAD.MOV.U32 R44, RZ, RZ, R45 ;  /* 0x000000ffff2c7224 */ /* 0x000fe400078e002d */
[----:B------:R-:W-:Y:S02]  /*19490*/  IMAD.MOV.U32 R54, RZ, RZ, R57 ;  /* 0x000000ffff367224 */ /* 0x000fe400078e0039 */
[----:B------:R-:W-:Y:S02]  /*194a0*/  IMAD.MOV.U32 R45, RZ, RZ, R47 ;  /* 0x000000ffff2d7224 */ /* 0x000fe400078e002f */
.L_x_54368:
[----:B------:R-:W-:Y:S05]  /*194b0*/  BSYNC B1 ;  /* 0x0000000000017941 */ /* 0x000fea0003800000 */
.L_x_54366:
        /* <DEDUP_REMOVED lines=16> */
.L_x_54370:
[----:B------:R-:W-:Y:S01]  /*195c0*/  IMAD.MOV.U32 R26, RZ, RZ, R33 ;  /* 0x000000ffff1a7224 */ /* 0x000fe200078e0021 */
[----:B------:R-:W-:Y:S01]  /*195d0*/  MOV R33, R27 ;  /* 0x0000001b00217202 */ /* 0x000fe20000000f00 */
[----:B------:R-:W-:Y:S02]  /*195e0*/  IMAD.MOV.U32 R11, RZ, RZ, R35 ;  /* 0x000000ffff0b7224 */ /* 0x000fe400078e0023 */
[----:B------:R-:W-:Y:S02]  /*195f0*/  IMAD.MOV.U32 R35, RZ, RZ, R12 ;  /* 0x000000ffff237224 */ /* 0x000fe400078e000c */
.L_x_54371:
[----:B------:R-:W-:Y:S05]  /*19600*/  BSYNC B1 ;  /* 0x0000000000017941 */ /* 0x000fea0003800000 */
.L_x_54369:
        /* <DEDUP_REMOVED lines=9> */
.L_x_54373:
[----:B------:R-:W-:Y:S01]  /*196a0*/  IMAD.MOV.U32 R27, RZ, RZ, R26 ;  /* 0x000000ffff1b7224 */ /* 0x000fe200078e001a */
[----:B------:R-:W-:Y:S01]  /*196b0*/  MOV R26, R28 ;  /* 0x0000001c001a7202 */ /* 0x000fe20000000f00 */
[----:B------:R-:W-:Y:S02]  /*196c0*/  IMAD.MOV.U32 R12, RZ, RZ, R11 ;  /* 0x000000ffff0c7224 */ /* 0x000fe400078e000b */
[----:B------:R-:W-:Y:S02]  /*196d0*/  IMAD.MOV.U32 R11, RZ, RZ, R13 ;  /* 0x000000ffff0b7224 */ /* 0x000fe400078e000d */
.L_x_54374:
[----:B------:R-:W-:Y:S05]  /*196e0*/  BSYNC B1 ;  /* 0x0000000000017941 */ /* 0x000fea0003800000 */
.L_x_54372:
        /* <DEDUP_REMOVED lines=9> */
.L_x_54376:
[----:B------:R-:W-:Y:S01]  /*19780*/  IMAD.MOV.U32 R28, RZ, RZ, R27 ;  /* 0x000000ffff1c7224 */ /* 0x000fe200078e001b */
[----:B------:R-:W-:Y:S01]  /*19790*/  MOV R27, R29 ;  /* 0x0000001d001b7202 */ /* 0x000fe20000000f00 */
[----:B------:R-:W-:Y:S02]  /*197a0*/  IMAD.MOV.U32 R13, RZ, RZ, R12 ;  /* 0x000000ffff0d7224 */ /* 0x000fe400078e000c */
[----:B------:R-:W-:Y:S02]  /*197b0*/  IMAD.MOV.U32 R12, RZ, RZ, R14 ;  /* 0x000000ffff0c7224 */ /* 0x000fe400078e000e */
.L_x_54377:
[----:B------:R-:W-:Y:S05]  /*197c0*/  BSYNC B1 ;  /* 0x0000000000017941 */ /* 0x000fea0003800000 */
.L_x_54375:
        /* <DEDUP_REMOVED lines=9> */
.L_x_54379:
[----:B------:R-:W-:Y:S01]  /*19860*/  IMAD.MOV.U32 R29, RZ, RZ, R28 ;  /* 0x000000ffff1d7224 */ /* 0x000fe200078e001c */
[----:B------:R-:W-:Y:S01]  /*19870*/  MOV R28, R30 ;  /* 0x0000001e001c7202 */ /* 0x000fe20000000f00 */
[----:B------:R-:W-:Y:S02]  /*19880*/  IMAD.MOV.U32 R14, RZ, RZ, R13 ;  /* 0x000000ffff0e7224 */ /* 0x000fe400078e000d */
[----:B------:R-:W-:Y:S02]  /*19890*/  IMAD.MOV.U32 R13, RZ, RZ, R15 ;  /* 0x000000ffff0d7224 */ /* 0x000fe400078e000f */
.L_x_54380:
[----:B------:R-:W-:Y:S05]  /*198a0*/  BSYNC B1 ;  /* 0x0000000000017941 */ /* 0x000fea0003800000 */
.L_x_54378:
        /* <DEDUP_REMOVED lines=9> */
.L_x_54382:
[----:B------:R-:W-:Y:S01]  /*19940*/  IMAD.MOV.U32 R30, RZ, RZ, R29 ;  /* 0x000000ffff1e7224 */ /* 0x000fe200078e001d */
[----:B------:R-:W-:Y:S01]  /*19950*/  MOV R29, R31 ;  /* 0x0000001f001d7202 */ /* 0x000fe20000000f00 */
[----:B------:R-:W-:Y:S02]  /*19960*/  IMAD.MOV.U32 R15, RZ, RZ, R14 ;  /* 0x000000ffff0f7224 */ /* 0x000fe400078e000e */
[----:B------:R-:W-:Y:S02]  /*19970*/  IMAD.MOV.U32 R14, RZ, RZ, R16 ;  /* 0x000000ffff0e7224 */ /* 0x000fe400078e0010 */
.L_x_54383:
[----:B------:R-:W-:Y:S05]  /*19980*/  BSYNC B1 ;  /* 0x0000000000017941 */ /* 0x000fea0003800000 */
.L_x_54381:
        /* <DEDUP_REMOVED lines=9> */
.L_x_54385:
[----:B------:R-:W-:Y:S01]  /*19a20*/  IMAD.MOV.U32 R31, RZ, RZ, R30 ;  /* 0x000000ffff1f7224 */ /* 0x000fe200078e001e */
[----:B------:R-:W-:Y:S01]  /*19a30*/  MOV R30, R46 ;  /* 0x0000002e001e7202 */ /* 0x000fe20000000f00 */
[----:B------:R-:W-:Y:S02]  /*19a40*/  IMAD.MOV.U32 R16, RZ, RZ, R15 ;  /* 0x000000ffff107224 */ /* 0x000fe400078e000f */
[----:B------:R-:W-:Y:S02]  /*19a50*/  IMAD.MOV.U32 R15, RZ, RZ, R40 ;  /* 0x000000ffff0f7224 */ /* 0x000fe400078e0028 */
.L_x_54386:
[----:B------:R-:W-:Y:S05]  /*19a60*/  BSYNC B1 ;  /* 0x0000000000017941 */ /* 0x000fea0003800000 */
.L_x_54384:
        /* <DEDUP_REMOVED lines=9> */
.L_x_54388:
[----:B------:R-:W-:Y:S01]  /*19b00*/  IMAD.MOV.U32 R46, RZ, RZ, R31 ;  /* 0x000000ffff2e7224 */ /* 0x000fe200078e001f */
[----:B------:R-:W-:Y:S01]  /*19b10*/  MOV R31, R34 ;  /* 0x00000022001f7202 */ /* 0x000fe20000000f00 */
[----:B------:R-:W-:Y:S02]  /*19b20*/  IMAD.MOV.U32 R40, RZ, RZ, R16 ;  /* 0x000000ffff287224 */ /* 0x000fe400078e0010 */
[----:B------:R-:W-:Y:S02]  /*19b30*/  IMAD.MOV.U32 R16, RZ, RZ, R32 ;  /* 0x000000ffff107224 */ /* 0x000fe400078e0020 */
.L_x_54389:
[----:B------:R-:W-:Y:S05]  /*19b40*/  BSYNC B1 ;  /* 0x0000000000017941 */ /* 0x000fea0003800000 */
.L_x_54387:
        /* <DEDUP_REMOVED lines=9> */
.L_x_54391:
[----:B------:R-:W-:Y:S01]  /*19be0*/  IMAD.MOV.U32 R34, RZ, RZ, R46 ;  /* 0x000000ffff227224 */ /* 0x000fe200078e002e */
[----:B------:R-:W-:Y:S01]  /*19bf0*/  MOV R46, R48 ;  /* 0x00000030002e7202 */ /* 0x000fe20000000f00 */
[----:B------:R-:W-:Y:S02]  /*19c00*/  IMAD.MOV.U32 R32, RZ, RZ, R40 ;  /* 0x000000ffff207224 */ /* 0x000fe400078e0028 */
[----:B------:R-:W-:Y:S02]  /*19c10*/  IMAD.MOV.U32 R40, RZ, RZ, R37 ;  /* 0x000000ffff287224 */ /* 0x000fe400078e0025 */
.L_x_54392:
[----:B------:R-:W-:Y:S05]  /*19c20*/  BSYNC B1 ;  /* 0x0000000000017941 */ /* 0x000fea0003800000 */
.L_x_54390:
        /* <DEDUP_REMOVED lines=9> */
.L_x_54394:
[----:B------:R-:W-:Y:S01]  /*19cc0*/  IMAD.MOV.U32 R47, RZ, RZ, R34 ;  /* 0x000000ffff2f7224 */ /* 0x000fe200078e0022 */
[----:B------:R-:W-:Y:S01]  /*19cd0*/  MOV R34, R49 ;  /* 0x0000003100227202 */ /* 0x000fe20000000f00 */
[----:B------:R-:W-:Y:S02]  /*19ce0*/  IMAD.MOV.U32 R37, RZ, RZ, R32 ;  /* 0x000000ffff257224 */ /* 0x000fe400078e0020 */
[----:B------:R-:W-:Y:S02]  /*19cf0*/  IMAD.MOV.U32 R32, RZ, RZ, R36 ;  /* 0x000000ffff207224 */ /* 0x000fe400078e0024 */
.L_x_54395:
[----:B------:R-:W-:Y:S05]  /*19d00*/  BSYNC B1 ;  /* 0x0000000000017941 */ /* 0x000fea0003800000 */
.L_x_54393:
        /* <DEDUP_REMOVED lines=9> */
.L_x_54397:
[----:B------:R-:W-:Y:S01]  /*19da0*/  IMAD.MOV.U32 R48, RZ, RZ, R47 ;  /* 0x000000ffff307224 */ /* 0x000fe200078e002f */
[----:B------:R-:W-:Y:S01]  /*19db0*/  MOV R47, R50 ;  /* 0x00000032002f7202 */ /* 0x000fe20000000f00 */
[----:B------:R-:W-:Y:S02]  /*19dc0*/  IMAD.MOV.U32 R36, RZ, RZ, R37 ;  /* 0x000000ffff247224 */ /* 0x000fe400078e0025 */
[----:B------:R-:W-:Y:S02]  /*19dd0*/  IMAD.MOV.U32 R37, RZ, RZ, R39 ;  /* 0x000000ffff257224 */ /* 0x000fe400078e0027 */
.L_x_54398:
[----:B------:R-:W-:Y:S05]  /*19de0*/  BSYNC B1 ;  /* 0x0000000000017941 */ /* 0x000fea0003800000 */
.L_x_54396:
        /* <DEDUP_REMOVED lines=9> */
.L_x_54400:
[----:B------:R-:W-:Y:S01]  /*19e80*/  IMAD.MOV.U32 R49, RZ, RZ, R48 ;  /* 0x000000ffff317224 */ /* 0x000fe200078e0030 */
[----:B------:R-:W-:Y:S01]  /*19e90*/  MOV R48, R51 ;  /* 0x0000003300307202 */ /* 0x000fe20000000f00 */
[----:B------:R-:W-:Y:S02]  /*19ea0*/  IMAD.MOV.U32 R39, RZ, RZ, R36 ;  /* 0x000000ffff277224 */ /* 0x000fe400078e0024 */
[----:B------:R-:W-:Y:S02]  /*19eb0*/  IMAD.MOV.U32 R36, RZ, RZ, R38 ;  /* 0x000000ffff247224 */ /* 0x000fe400078e0026 */
.L_x_54401:
[----:B------:R-:W-:Y:S05]  /*19ec0*/  BSYNC B1 ;  /* 0x0000000000017941 */ /* 0x000fea0003800000 */
.L_x_54399:
        /* <DEDUP_REMOVED lines=9> */
.L_x_54403:
[----:B------:R-:W-:Y:S01]  /*19f60*/  IMAD.MOV.U32 R50, RZ, RZ, R49 ;  /* 0x000000ffff327224 */ /* 0x000fe200078e0031 */
[----:B------:R-:W-:Y:S01]  /*19f70*/  MOV R49, R52 ;  /* 0x0000003400317202 */ /* 0x000fe20000000f00 */
[----:B------:R-:W-:Y:S02]  /*19f80*/  IMAD.MOV.U32 R38, RZ, RZ, R39 ;  /* 0x000000ffff267224 */ /* 0x000fe400078e0027 */
[----:B------:R-:W-:Y:S02]  /*19f90*/  IMAD.MOV.U32 R39, RZ, RZ, R43 ;  /* 0x000000ffff277224 */ /* 0x000fe400078e002b */
.L_x_54404:
[----:B------:R-:W-:Y:S05]  /*19fa0*/  BSYNC B1 ;  /* 0x0000000000017941 */ /* 0x000fea0003800000 */
.L_x_54402:
        /* <DEDUP_REMOVED lines=9> */
.L_x_54406:
[----:B------:R-:W-:Y:S01]  /*1a040*/  IMAD.MOV.U32 R51, RZ, RZ, R50 ;  /* 0x000000ffff337224 */ /* 0x000fe200078e0032 */
[----:B------:R-:W-:Y:S01]  /*1a050*/  MOV R50, R53 ;  /* 0x0000003500327202 */ /* 0x000fe20000000f00 */
[----:B------:R-:W-:Y:S02]  /*1a060*/  IMAD.MOV.U32 R43, RZ, RZ, R38 ;  /* 0x000000ffff2b7224 */ /* 0x000fe400078e0026 */
[----:B------:R-:W-:Y:S02]  /*1a070*/  IMAD.MOV.U32 R38, RZ, RZ, R42 ;  /* 0x000000ffff267224 */ /* 0x000fe400078e002a */
.L_x_54407:
[----:B------:R-:W-:Y:S05]  /*1a080*/  BSYNC B1 ;  /* 0x0000000000017941 */ /* 0x000fea0003800000 */
.L_x_54405:
        /* <DEDUP_REMOVED lines=9> */
.L_x_54409:
[----:B------:R-:W-:Y:S01]  /*1a120*/  IMAD.MOV.U32 R52, RZ, RZ, R51 ;  /* 0x000000ffff347224 */ /* 0x000fe200078e0033 */
[----:B------:R-:W-:Y:S01]  /*1a130*/  MOV R51, R54 ;  /* 0x0000003600337202 */ /* 0x000fe20000000f00 */
[----:B------:R-:W-:Y:S02]  /*1a140*/  IMAD.MOV.U32 R42, RZ, RZ, R43 ;  /* 0x000000ffff2a7224 */ /* 0x000fe400078e002b */
[----:B------:R-:W-:Y:S02]  /*1a150*/  IMAD.MOV.U32 R43, RZ, RZ, R45 ;  /* 0x000000ffff2b7224 */ /* 0x000fe400078e002d */
.L_x_54410:
[----:B------:R-:W-:Y:S05]  /*1a160*/  BSYNC B1 ;  /* 0x0000000000017941 */ /* 0x000fea0003800000 */
.L_x_54408:
        /* <DEDUP_REMOVED lines=9> */
.L_x_54412:
[----:B------:R-:W-:Y:S01]  /*1a200*/  IMAD.MOV.U32 R53, RZ, RZ, R52 ;  /* 0x000000ffff357224 */ /* 0x000fe200078e0034 */
[----:B------:R-:W-:Y:S01]  /*1a210*/  MOV R52, R55 ;  /* 0x0000003700347202 */ /* 0x000fe20000000f00 */
[----:B------:R-:W-:Y:S02]  /*1a220*/  IMAD.MOV.U32 R45, RZ, RZ, R42 ;  /* 0x000000ffff2d7224 */ /* 0x000fe400078e002a */
[----:B------:R-:W-:Y:S02]  /*1a230*/  IMAD.MOV.U32 R42, RZ, RZ, R44 ;  /* 0x000000ffff2a7224 */ /* 0x000fe400078e002c */
.L_x_54413:
[----:B------:R-:W-:Y:S05]  /*1a240*/  BSYNC B1 ;  /* 0x0000000000017941 */ /* 0x000fea0003800000 */
.L_x_54411:
        /* <DEDUP_REMOVED lines=16> */
.L_x_54415:
[----:B------:R-:W-:Y:S01]  /*1a350*/  MOV R25, R33 ;  /* 0x0000002100197202 */ /* 0x000fe20000000f00 */
[----:B------:R-:W-:Y:S02]  /*1a360*/  IMAD.MOV.U32 R10, RZ, RZ, R35 ;  /* 0x000000ffff0a7224 */ /* 0x000fe400078e0023 */
[----:B------:R-:W-:Y:S02]  /*1a370*/  IMAD.MOV.U32 R33, RZ, RZ, R26 ;  /* 0x000000ffff217224 */ /* 0x000fe400078e001a */
[----:B------:R-:W-:Y:S02]  /*1a380*/  IMAD.MOV.U32 R35, RZ, RZ, R11 ;  /* 0x000000ffff237224 */ /* 0x000fe400078e000b */
.L_x_54416:
[----:B------:R-:W-:Y:S05]  /*1a390*/  BSYNC B1 ;  /* 0x0000000000017941 */ /* 0x000fea0003800000 */
.L_x_54414:
        /* <DEDUP_REMOVED lines=9> */
.L_x_54418:
[----:B------:R-:W-:Y:S01]  /*1a430*/  MOV R26, R25 ;  /* 0x00000019001a7202 */ /* 0x000fe20000000f00 */
[----:B------:R-:W-:Y:S02]  /*1a440*/  IMAD.MOV.U32 R11, RZ, RZ, R10 ;  /* 0x000000ffff0b7224 */ /* 0x000fe400078e000a */
[----:B------:R-:W-:Y:S02]  /*1a450*/  IMAD.MOV.U32 R25, RZ, RZ, R27 ;  /* 0x000000ffff197224 */ /* 0x000fe400078e001b */
[----:B------:R-:W-:Y:S02]  /*1a460*/  IMAD.MOV.U32 R10, RZ, RZ, R12 ;  /* 0x000000ffff0a7224 */ /* 0x000fe400078e000c */
.L_x_54419:
[----:B------:R-:W-:Y:S05]  /*1a470*/  BSYNC B1 ;  /* 0x0000000000017941 */ /* 0x000fea0003800000 */
.L_x_54417:
        /* <DEDUP_REMOVED lines=9> */
.L_x_54421:
[----:B------:R-:W-:Y:S01]  /*1a510*/  MOV R27, R26 ;  /* 0x0000001a001b7202 */ /* 0x000fe20000000f00 */
[----:B------:R-:W-:Y:S02]  /*1a520*/  IMAD.MOV.U32 R12, RZ, RZ, R11 ;  /* 0x000000ffff0c7224 */ /* 0x000fe400078e000b */
[----:B------:R-:W-:Y:S02]  /*1a530*/  IMAD.MOV.U32 R26, RZ, RZ, R28 ;  /* 0x000000ffff1a7224 */ /* 0x000fe400078e001c */
[----:B------:R-:W-:Y:S02]  /*1a540*/  IMAD.MOV.U32 R11, RZ, RZ, R13 ;  /* 0x000000ffff0b7224 */ /* 0x000fe400078e000d */
.L_x_54422:
[----:B------:R-:W-:Y:S05]  /*1a550*/  BSYNC B1 ;  /* 0x0000000000017941 */ /* 0x000fea0003800000 */
.L_x_54420:
        /* <DEDUP_REMOVED lines=9> */
.L_x_54424:
[----:B------:R-:W-:Y:S01]  /*1a5f0*/  MOV R28, R27 ;  /* 0x0000001b001c7202 */ /* 0x000fe20000000f00 */
[----:B------:R-:W-:Y:S02]  /*1a600*/  IMAD.MOV.U32 R13, RZ, RZ, R12 ;  /* 0x000000ffff0d7224 */ /* 0x000fe400078e000c */
[----:B------:R-:W-:Y:S02]  /*1a610*/  IMAD.MOV.U32 R27, RZ, RZ, R29 ;  /* 0x000000ffff1b7224 */ /* 0x000fe400078e001d */
[----:B------:R-:W-:Y:S02]  /*1a620*/  IMAD.MOV.U32 R12, RZ, RZ, R14 ;  /* 0x000000ffff0c7224 */ /* 0x000fe400078e000e */
.L_x_54425:
[----:B------:R-:W-:Y:S05]  /*1a630*/  BSYNC B1 ;  /* 0x0000000000017941 */ /* 0x000fea0003800000 */
.L_x_54423:
        /* <DEDUP_REMOVED lines=9> */
.L_x_54427:
[----:B------:R-:W-:Y:S01]  /*1a6d0*/  MOV R29, R28 ;  /* 0x0000001c001d7202 */ /* 0x000fe20000000f00 */
[----:B------:R-:W-:Y:S02]  /*1a6e0*/  IMAD.MOV.U32 R14, RZ, RZ, R13 ;  /* 0x000000ffff0e7224 */ /* 0x000fe400078e000d */
[----:B------:R-:W-:Y:S02]  /*1a6f0*/  IMAD.MOV.U32 R28, RZ, RZ, R30 ;  /* 0x000000ffff1c7224 */ /* 0x000fe400078e001e */
[----:B------:R-:W-:Y:S02]  /*1a700*/  IMAD.MOV.U32 R13, RZ, RZ, R15 ;  /* 0x000000ffff0d7224 */ /* 0x000fe400078e000f */
.L_x_54428:
[----:B------:R-:W-:Y:S05]  /*1a710*/  BSYNC B1 ;  /* 0x0000000000017941 */ /* 0x000fea0003800000 */
.L_x_54426:
        /* <DEDUP_REMOVED lines=9> */
.L_x_54430:
[----:B------:R-:W-:Y:S01]  /*1a7b0*/  MOV R30, R29 ;  /* 0x0000001d001e7202 */ /* 0x000fe20000000f00 */
[----:B------:R-:W-:Y:S02]  /*1a7c0*/  IMAD.MOV.U32 R15, RZ, RZ, R14 ;  /* 0x000000ffff0f7224 */ /* 0x000fe400078e000e */
[----:B------:R-:W-:Y:S02]  /*1a7d0*/  IMAD.MOV.U32 R29, RZ, RZ, R31 ;  /* 0x000000ffff1d7224 */ /* 0x000fe400078e001f */
[----:B------:R-:W-:Y:S02]  /*1a7e0*/  IMAD.MOV.U32 R14, RZ, RZ, R16 ;  /* 0x000000ffff0e7224 */ /* 0x000fe400078e0010 */
.L_x_54431:
[----:B------:R-:W-:Y:S05]  /*1a7f0*/  BSYNC B1 ;  /* 0x0000000000017941 */ /* 0x000fea0003800000 */
.L_x_54429:
        /* <DEDUP_REMOVED lines=9> */
.L_x_54433:
[----:B------:R-:W-:Y:S01]  /*1a890*/  MOV R31, R30 ;  /* 0x0000001e001f7202 */ /* 0x000fe20000000f00 */
[----:B------:R-:W-:Y:S02]  /*1a8a0*/  IMAD.MOV.U32 R16, RZ, RZ, R15 ;  /* 0x000000ffff107224 */ /* 0x000fe400078e000f */
[----:B------:R-:W-:Y:S02]  /*1a8b0*/  IMAD.MOV.U32 R30, RZ, RZ, R46 ;  /* 0x000000ffff1e7224 */ /* 0x000fe400078e002e */
[----:B------:R-:W-:Y:S02]  /*1a8c0*/  IMAD.MOV.U32 R15, RZ, RZ, R40 ;  /* 0x000000ffff0f7224 */ /* 0x000fe400078e0028 */
.L_x_54434:
[----:B------:R-:W-:Y:S05]  /*1a8d0*/  BSYNC B1 ;  /* 0x0000000000017941 */ /* 0x000fea0003800000 */
.L_x_54432:
        /* <DEDUP_REMOVED lines=9> */
.L_x_54436:
[----:B------:R-:W-:Y:S01]  /*1a970*/  MOV R44, R31 ;  /* 0x0000001f002c7202 */ /* 0x000fe20000000f00 */
[----:B------:R-:W-:Y:S02]  /*1a980*/  IMAD.MOV.U32 R40, RZ, RZ, R16 ;  /* 0x000000ffff287224 */ /* 0x000fe400078e0010 */
[----:B------:R-:W-:Y:S02]  /*1a990*/  IMAD.MOV.U32 R31, RZ, RZ, R34 ;  /* 0x000000ffff1f7224 */ /* 0x000fe400078e0022 */
[----:B------:R-:W-:Y:S02]  /*1a9a0*/  IMAD.MOV.U32 R16, RZ, RZ, R32 ;  /* 0x000000ffff107224 */ /* 0x000fe400078e0020 */
.L_x_54437:
[----:B------:R-:W-:Y:S05]  /*1a9b0*/  BSYNC B1 ;  /* 0x0000000000017941 */ /* 0x000fea0003800000 */
.L_x_54435:
        /* <DEDUP_REMOVED lines=9> */
.L_x_54439:
[----:B------:R-:W-:Y:S01]  /*1aa50*/  MOV R34, R44 ;  /* 0x0000002c00227202 */ /* 0x000fe20000000f00 */
[----:B------:R-:W-:Y:S02]  /*1aa60*/  IMAD.MOV.U32 R32, RZ, RZ, R40 ;  /* 0x000000ffff207224 */ /* 0x000fe400078e0028 */
[----:B------:R-:W-:Y:S02]  /*1aa70*/  IMAD.MOV.U32 R44, RZ, RZ, R47 ;  /* 0x000000ffff2c7224 */ /* 0x000fe400078e002f */
[----:B------:R-:W-:Y:S02]  /*1aa80*/  IMAD.MOV.U32 R40, RZ, RZ, R37 ;  /* 0x000000ffff287224 */ /* 0x000fe400078e0025 */
.L_x_54440:
[----:B------:R-:W-:Y:S05]  /*1aa90*/  BSYNC B1 ;  /* 0x0000000000017941 */ /* 0x000fea0003800000 */
.L_x_54438:
        /* <DEDUP_REMOVED lines=9> */
.L_x_54442:
[----:B------:R-:W-:Y:S01]  /*1ab30*/  MOV R46, R34 ;  /* 0x00000022002e7202 */ /* 0x000fe20000000f00 */
[----:B------:R-:W-:Y:S02]  /*1ab40*/  IMAD.MOV.U32 R37, RZ, RZ, R32 ;  /* 0x000000ffff257224 */ /* 0x000fe400078e0020 */
[----:B------:R-:W-:Y:S02]  /*1ab50*/  IMAD.MOV.U32 R34, RZ, RZ, R48 ;  /* 0x000000ffff227224 */ /* 0x000fe400078e0030 */
[----:B------:R-:W-:Y:S02]  /*1ab60*/  IMAD.MOV.U32 R32, RZ, RZ, R36 ;  /* 0x000000ffff207224 */ /* 0x000fe400078e0024 */
.L_x_54443:
[----:B------:R-:W-:Y:S05]  /*1ab70*/  BSYNC B1 ;  /* 0x0000000000017941 */ /* 0x000fea0003800000 */
.L_x_54441:
        /* <DEDUP_REMOVED lines=9> */
.L_x_54445:
[----:B------:R-:W-:Y:S01]  /*1ac10*/  MOV R47, R46 ;  /* 0x0000002e002f7202 */ /* 0x000fe20000000f00 */
[----:B------:R-:W-:Y:S02]  /*1ac20*/  IMAD.MOV.U32 R36, RZ, RZ, R37 ;  /* 0x000000ffff247224 */ /* 0x000fe400078e0025 */
[----:B------:R-:W-:Y:S02]  /*1ac30*/  IMAD.MOV.U32 R46, RZ, RZ, R49 ;  /* 0x000000ffff2e7224 */ /* 0x000fe400078e0031 */
[----:B------:R-:W-:Y:S02]  /*1ac40*/  IMAD.MOV.U32 R37, RZ, RZ, R39 ;  /* 0x000000ffff257224 */ /* 0x000fe400078e0027 */
.L_x_54446:
[----:B------:R-:W-:Y:S05]  /*1ac50*/  BSYNC B1 ;  /* 0x0000000000017941 */ /* 0x000fea0003800000 */
.L_x_54444:
        /* <DEDUP_REMOVED lines=9> */
.L_x_54448:
[----:B------:R-:W-:Y:S01]  /*1acf0*/  MOV R48, R47 ;  /* 0x0000002f00307202 */ /* 0x000fe20000000f00 */
[----:B------:R-:W-:Y:S02]  /*1ad00*/  IMAD.MOV.U32 R39, RZ, RZ, R36 ;  /* 0x000000ffff277224 */ /* 0x000fe400078e0024 */
[----:B------:R-:W-:Y:S02]  /*1ad10*/  IMAD.MOV.U32 R47, RZ, RZ, R50 ;  /* 0x000000ffff2f7224 */ /* 0x000fe400078e0032 */
[----:B------:R-:W-:Y:S02]  /*1ad20*/  IMAD.MOV.U32 R36, RZ, RZ, R38 ;  /* 0x000000ffff247224 */ /* 0x000fe400078e0026 */
.L_x_54449:
[----:B------:R-:W-:Y:S05]  /*1ad30*/  BSYNC B1 ;  /* 0x0000000000017941 */ /* 0x000fea0003800000 */
.L_x_54447:
        /* <DEDUP_REMOVED lines=9> */
.L_x_54451:
[----:B------:R-:W-:Y:S01]  /*1add0*/  MOV R49, R48 ;  /* 0x0000003000317202 */ /* 0x000fe20000000f00 */
[----:B------:R-:W-:Y:S02]  /*1ade0*/  IMAD.MOV.U32 R38, RZ, RZ, R39 ;  /* 0x000000ffff267224 */ /* 0x000fe400078e0027 */
[----:B------:R-:W-:Y:S02]  /*1adf0*/  IMAD.MOV.U32 R48, RZ, RZ, R51 ;  /* 0x000000ffff307224 */ /* 0x000fe400078e0033 */
[----:B------:R-:W-:Y:S02]  /*1ae00*/  IMAD.MOV.U32 R39, RZ, RZ, R43 ;  /* 0x000000ffff277224 */ /* 0x000fe400078e002b */
.L_x_54452:
[----:B------:R-:W-:Y:S05]  /*1ae10*/  BSYNC B1 ;  /* 0x0000000000017941 */ /* 0x000fea0003800000 */
.L_x_54450:
        /* <DEDUP_REMOVED lines=9> */
.L_x_54454:
[----:B------:R-:W-:Y:S01]  /*1aeb0*/  MOV R50, R49 ;  /* 0x0000003100327202 */ /* 0x000fe20000000f00 */
[----:B------:R-:W-:Y:S02]  /*1aec0*/  IMAD.MOV.U32 R43, RZ, RZ, R38 ;  /* 0x000000ffff2b7224 */ /* 0x000fe400078e0026 */
[----:B------:R-:W-:Y:S02]  /*1aed0*/  IMAD.MOV.U32 R49, RZ, RZ, R52 ;  /* 0x000000ffff317224 */ /* 0x000fe400078e0034 */
[----:B------:R-:W-:Y:S02]  /*1aee0*/  IMAD.MOV.U32 R38, RZ, RZ, R42 ;  /* 0x000000ffff267224 */ /* 0x000fe400078e002a */
.L_x_54455:
[----:B------:R-:W-:Y:S05]  /*1aef0*/  BSYNC B1 ;  /* 0x0000000000017941 */ /* 0x000fea0003800000 */
.L_x_54453:
        /* <DEDUP_REMOVED lines=9> */
.L_x_54457:
[----:B------:R-:W-:Y:S01]  /*1af90*/  MOV R51, R50 ;  /* 0x0000003200337202 */ /* 0x000fe20000000f00 */
[----:B------:R-:W-:Y:S02]  /*1afa0*/  IMAD.MOV.U32 R42, RZ, RZ, R43 ;  /* 0x000000ffff2a7224 */ /* 0x000fe400078e002b */
[----:B------:R-:W-:Y:S02]  /*1afb0*/  IMAD.MOV.U32 R50, RZ, RZ, R53 ;  /* 0x000000ffff327224 */ /* 0x000fe400078e0035 */
[----:B------:R-:W-:Y:S02]  /*1afc0*/  IMAD.MOV.U32 R43, RZ, RZ, R45 ;  /* 0x000000ffff2b7224 */ /* 0x000fe400078e002d */
.L_x_54458:
[----:B------:R-:W-:Y:S05]  /*1afd0*/  BSYNC B1 ;  /* 0x0000000000017941 */ /* 0x000fea0003800000 */
.L_x_54456:
        /* <DEDUP_REMOVED lines=16> */
.L_x_54460:
[----:B------:R-:W-:Y:S02]  /*1b0e0*/  IMAD.MOV.U32 R24, RZ, RZ, R33 ;  /* 0x000000ffff187224 */ /* 0x000fe400078e0021 */
[----:B------:R-:W-:Y:S02]  /*1b0f0*/  IMAD.MOV.U32 R9, RZ, RZ, R35 ;  /* 0x000000ffff097224 */ /* 0x000fe400078e0023 */
[----:B------:R-:W-:Y:S02]  /*1b100*/  IMAD.MOV.U32 R33, RZ, RZ, R25 ;  /* 0x000000ffff217224 */ /* 0x000fe400078e0019 */
[----:B------:R-:W-:Y:S02]  /*1b110*/  IMAD.MOV.U32 R35, RZ, RZ, R10 ;  /* 0x000000ffff237224 */ /* 0x000fe400078e000a */
.L_x_54461:
[----:B------:R-:W-:Y:S05]  /*1b120*/  BSYNC B1 ;  /* 0x0000000000017941 */ /* 0x000fea0003800000 */
.L_x_54459:
        /* <DEDUP_REMOVED lines=9> */
.L_x_54463:
[----:B------:R-:W-:Y:S02]  /*1b1c0*/  IMAD.MOV.U32 R25, RZ, RZ, R24 ;  /* 0x000000ffff197224 */ /* 0x000fe400078e0018 */
[----:B------:R-:W-:Y:S02]  /*1b1d0*/  IMAD.MOV.U32 R10, RZ, RZ, R9 ;  /* 0x000000ffff0a7224 */ /* 0x000fe400078e0009 */
[----:B------:R-:W-:Y:S02]  /*1b1e0*/  IMAD.MOV.U32 R24, RZ, RZ, R26 ;  /* 0x000000ffff187224 */ /* 0x000fe400078e001a */
[----:B------:R-:W-:Y:S02]  /*1b1f0*/  IMAD.MOV.U32 R9, RZ, RZ, R11 ;  /* 0x000000ffff097224 */ /* 0x000fe400078e000b */
.L_x_54464:
[----:B------:R-:W-:Y:S05]  /*1b200*/  BSYNC B1 ;  /* 0x0000000000017941 */ /* 0x000fea0003800000 */
.L_x_54462:
        /* <DEDUP_REMOVED lines=9> */
.L_x_54466:
[----:B------:R-:W-:Y:S02]  /*1b2a0*/  IMAD.MOV.U32 R26, RZ, RZ, R25 ;  /* 0x000000ffff1a7224 */ /* 0x000fe400078e0019 */
[----:B------:R-:W-:Y:S02]  /*1b2b0*/  IMAD.MOV.U32 R11, RZ, RZ, R10 ;  /* 0x000000ffff0b7224 */ /* 0x000fe400078e000a */
[----:B------:R-:W-:Y:S02]  /*1b2c0*/  IMAD.MOV.U32 R25, RZ, RZ, R27 ;  /* 0x000000ffff197224 */ /* 0x000fe400078e001b */
[----:B------:R-:W-:Y:S02]  /*1b2d0*/  IMAD.MOV.U32 R10, RZ, RZ, R12 ;  /* 0x000000ffff0a7224 */ /* 0x000fe400078e000c */
.L_x_54467:
[----:B------:R-:W-:Y:S05]  /*1b2e0*/  BSYNC B1 ;  /* 0x0000000000017941 */ /* 0x000fea0003800000 */
.L_x_54465:
        /* <DEDUP_REMOVED lines=9> */
.L_x_54469:
[----:B------:R-:W-:Y:S02]  /*1b380*/  IMAD.MOV.U32 R27, RZ, RZ, R26 ;  /* 0x000000ffff1b7224 */ /* 0x000fe400078e001a */
[----:B------:R-:W-:Y:S02]  /*1b390*/  IMAD.MOV.U32 R12, RZ, RZ, R11 ;  /* 0x000000ffff0c7224 */ /* 0x000fe400078e000b */
[----:B------:R-:W-:Y:S02]  /*1b3a0*/  IMAD.MOV.U32 R26, RZ, RZ, R28 ;  /* 0x000000ffff1a7224 */ /* 0x000fe400078e001c */
[----:B------:R-:W-:Y:S02]  /*1b3b0*/  IMAD.MOV.U32 R11, RZ, RZ, R13 ;  /* 0x000000ffff0b7224 */ /* 0x000fe400078e000d */
.L_x_54470:
[----:B------:R-:W-:Y:S05]  /*1b3c0*/  BSYNC B1 ;  /* 0x0000000000017941 */ /* 0x000fea0003800000 */
.L_x_54468:
        /* <DEDUP_REMOVED lines=9> */
.L_x_54472:
[----:B------:R-:W-:Y:S02]  /*1b460*/  IMAD.MOV.U32 R28, RZ, RZ, R27 ;  /* 0x000000ffff1c7224 */ /* 0x000fe400078e001b */
[----:B------:R-:W-:Y:S02]  /*1b470*/  IMAD.MOV.U32 R13, RZ, RZ, R12 ;  /* 0x000000ffff0d7224 */ /* 0x000fe400078e000c */
[----:B------:R-:W-:Y:S02]  /*1b480*/  IMAD.MOV.U32 R27, RZ, RZ, R29 ;  /* 0x000000ffff1b7224 */ /* 0x000fe400078e001d */
[----:B------:R-:W-:Y:S02]  /*1b490*/  IMAD.MOV.U32 R12, RZ, RZ, R14 ;  /* 0x000000ffff0c7224 */ /* 0x000fe400078e000e */
.L_x_54473:
[----:B------:R-:W-:Y:S05]  /*1b4a0*/  BSYNC B1 ;  /* 0x0000000000017941 */ /* 0x000fea0003800000 */
.L_x_54471:
        /* <DEDUP_REMOVED lines=9> */
.L_x_54475:
[----:B------:R-:W-:Y:S02]  /*1b540*/  IMAD.MOV.U32 R29, RZ, RZ, R28 ;  /* 0x000000ffff1d7224 */ /* 0x000fe400078e001c */
[----:B------:R-:W-:Y:S02]  /*1b550*/  IMAD.MOV.U32 R14, RZ, RZ, R13 ;  /* 0x000000ffff0e7224 */ /* 0x000fe400078e000d */
[----:B------:R-:W-:Y:S02]  /*1b560*/  IMAD.MOV.U32 R28, RZ, RZ, R30 ;  /* 0x000000ffff1c7224 */ /* 0x000fe400078e001e */
[----:B------:R-:W-:Y:S02]  /*1b570*/  IMAD.MOV.U32 R13, RZ, RZ, R15 ;  /* 0x000000ffff0d7224 */ /* 0x000fe400078e000f */
.L_x_54476:
[----:B------:R-:W-:Y:S05]  /*1b580*/  BSYNC B1 ;  /* 0x0000000000017941 */ /* 0x000fea0003800000 */
.L_x_54474:
        /* <DEDUP_REMOVED lines=9> */
.L_x_54478:
[----:B------:R-:W-:Y:S02]  /*1b620*/  IMAD.MOV.U32 R30, RZ, RZ, R29 ;  /* 0x000000ffff1e7224 */ /* 0x000fe400078e001d */
[----:B------:R-:W-:Y:S02]  /*1b630*/  IMAD.MOV.U32 R15, RZ, RZ, R14 ;  /* 0x000000ffff0f7224 */ /* 0x000fe400078e000e */
[----:B------:R-:W-:Y:S02]  /*1b640*/  IMAD.MOV.U32 R29, RZ, RZ, R31 ;  /* 0x000000ffff1d7224 */ /* 0x000fe400078e001f */
[----:B------:R-:W-:Y:S02]  /*1b650*/  IMAD.MOV.U32 R14, RZ, RZ, R16 ;  /* 0x000000ffff0e7224 */ /* 0x000fe400078e0010 */
.L_x_54479:
[----:B------:R-:W-:Y:S05]  /*1b660*/  BSYNC B1 ;  /* 0x0000000000017941 */ /* 0x000fea0003800000 */
.L_x_54477:
        /* <DEDUP_REMOVED lines=9> */
.L_x_54481:
[----:B------:R-:W-:Y:S02]  /*1b700*/  IMAD.MOV.U32 R31, RZ, RZ, R30 ;  /* 0x000000ffff1f7224 */ /* 0x000fe400078e001e */
[----:B------:R-:W-:Y:S02]  /*1b710*/  IMAD.MOV.U32 R16, RZ, RZ, R15 ;  /* 0x000000ffff107224 */ /* 0x000fe400078e000f */
[----:B------:R-:W-:Y:S02]  /*1b720*/  IMAD.MOV.U32 R30, RZ, RZ, R44 ;  /* 0x000000ffff1e7224 */ /* 0x000fe400078e002c */
[----:B------:R-:W-:Y:S02]  /*1b730*/  IMAD.MOV.U32 R15, RZ, RZ, R40 ;  /* 0x000000ffff0f7224 */ /* 0x000fe400078e0028 */
.L_x_54482:
[----:B------:R-:W-:Y:S05]  /*1b740*/  BSYNC B1 ;  /* 0x0000000000017941 */ /* 0x000fea0003800000 */
.L_x_54480:
        /* <DEDUP_REMOVED lines=9> */
.L_x_54484:
[----:B------:R-:W-:Y:S02]  /*1b7e0*/  IMAD.MOV.U32 R44, RZ, RZ, R31 ;  /* 0x000000ffff2c7224 */ /* 0x000fe400078e001f */
[----:B------:R-:W-:Y:S02]  /*1b7f0*/  IMAD.MOV.U32 R40, RZ, RZ, R16 ;  /* 0x000000ffff287224 */ /* 0x000fe400078e0010 */
[----:B------:R-:W-:Y:S02]  /*1b800*/  IMAD.MOV.U32 R31, RZ, RZ, R34 ;  /* 0x000000ffff1f7224 */ /* 0x000fe400078e0022 */
[----:B------:R-:W-:Y:S02]  /*1b810*/  IMAD.MOV.U32 R16, RZ, RZ, R32 ;  /* 0x000000ffff107224 */ /* 0x000fe400078e0020 */
.L_x_54485:
[----:B------:R-:W-:Y:S05]  /*1b820*/  BSYNC B1 ;  /* 0x0000000000017941 */ /* 0x000fea0003800000 */
.L_x_54483:
        /* <DEDUP_REMOVED lines=9> */
.L_x_54487:
[----:B------:R-:W-:Y:S02]  /*1b8c0*/  IMAD.MOV.U32 R34, RZ, RZ, R44 ;  /* 0x000000ffff227224 */ /* 0x000fe400078e002c */
[----:B------:R-:W-:Y:S02]  /*1b8d0*/  IMAD.MOV.U32 R32, RZ, RZ, R40 ;  /* 0x000000ffff207224 */ /* 0x000fe400078e0028 */
[----:B------:R-:W-:Y:S02]  /*1b8e0*/  IMAD.MOV.U32 R44, RZ, RZ, R46 ;  /* 0x000000ffff2c7224 */ /* 0x000fe400078e002e */
[----:B------:R-:W-:Y:S02]  /*1b8f0*/  IMAD.MOV.U32 R40, RZ, RZ, R37 ;  /* 0x000000ffff287224 */ /* 0x000fe400078e0025 */
.L_x_54488:
[----:B------:R-:W-:Y:S05]  /*1b900*/  BSYNC B1 ;  /* 0x0000000000017941 */ /* 0x000fea0003800000 */
.L_x_54486:
        /* <DEDUP_REMOVED lines=9> */
.L_x_54490:
[----:B------:R-:W-:Y:S02]  /*1b9a0*/  IMAD.MOV.U32 R45, RZ, RZ, R34 ;  /* 0x000000ffff2d7224 */ /* 0x000fe400078e0022 */
[----:B------:R-:W-:Y:S02]  /*1b9b0*/  IMAD.MOV.U32 R37, RZ, RZ, R32 ;  /* 0x000000ffff257224 */ /* 0x000fe400078e0020 */
[----:B------:R-:W-:Y:S02]  /*1b9c0*/  IMAD.MOV.U32 R34, RZ, RZ, R47 ;  /* 0x000000ffff227224 */ /* 0x000fe400078e002f */
[----:B------:R-:W-:Y:S02]  /*1b9d0*/  IMAD.MOV.U32 R32, RZ, RZ, R36 ;  /* 0x000000ffff207224 */ /* 0x000fe400078e0024 */
.L_x_54491:
[----:B------:R-:W-:Y:S05]  /*1b9e0*/  BSYNC B1 ;  /* 0x0000000000017941 */ /* 0x000fea0003800000 */
.L_x_54489:
        /* <DEDUP_REMOVED lines=9> */
.L_x_54493:
[----:B------:R-:W-:Y:S02]  /*1ba80*/  IMAD.MOV.U32 R46, RZ, RZ, R45 ;  /* 0x000000ffff2e7224 */ /* 0x000fe400078e002d */
[----:B------:R-:W-:Y:S02]  /*1ba90*/  IMAD.MOV.U32 R36, RZ, RZ, R37 ;  /* 0x000000ffff247224 */ /* 0x000fe400078e0025 */
[----:B------:R-:W-:Y:S02]  /*1baa0*/  IMAD.MOV.U32 R45, RZ, RZ, R48 ;  /* 0x000000ffff2d7224 */ /* 0x000fe400078e0030 */
[----:B------:R-:W-:Y:S02]  /*1bab0*/  IMAD.MOV.U32 R37, RZ, RZ, R39 ;  /* 0x000000ffff257224 */ /* 0x000fe400078e0027 */
.L_x_54494:
[----:B------:R-:W-:Y:S05]  /*1bac0*/  BSYNC B1 ;  /* 0x0000000000017941 */ /* 0x000fea0003800000 */
.L_x_54492:
        /* <DEDUP_REMOVED lines=9> */
.L_x_54496:
[----:B------:R-:W-:Y:S02]  /*1bb60*/  IMAD.MOV.U32 R47, RZ, RZ, R46 ;  /* 0x000000ffff2f7224 */ /* 0x000fe400078e002e */
[----:B------:R-:W-:Y:S02]  /*1bb70*/  IMAD.MOV.U32 R39, RZ, RZ, R36 ;  /* 0x000000ffff277224 */ /* 0x000fe400078e0024 */
[----:B------:R-:W-:Y:S02]  /*1bb80*/  IMAD.MOV.U32 R46, RZ, RZ, R49 ;  /* 0x000000ffff2e7224 */ /* 0x000fe400078e0031 */
[----:B------:R-:W-:Y:S02]  /*1bb90*/  IMAD.MOV.U32 R36, RZ, RZ, R38 ;  /* 0x000000ffff247224 */ /* 0x000fe400078e0026 */
.L_x_54497:
[----:B------:R-:W-:Y:S05]  /*1bba0*/  BSYNC B1 ;  /* 0x0000000000017941 */ /* 0x000fea0003800000 */
.L_x_54495:
        /* <DEDUP_REMOVED lines=9> */
.L_x_54499:
[----:B------:R-:W-:Y:S02]  /*1bc40*/  IMAD.MOV.U32 R48, RZ, RZ, R47 ;  /* 0x000000ffff307224 */ /* 0x000fe400078e002f */
[----:B------:R-:W-:Y:S02]  /*1bc50*/  IMAD.MOV.U32 R38, RZ, RZ, R39 ;  /* 0x000000ffff267224 */ /* 0x000fe400078e0027 */
[----:B------:R-:W-:Y:S02]  /*1bc60*/  IMAD.MOV.U32 R47, RZ, RZ, R50 ;  /* 0x000000ffff2f7224 */ /* 0x000fe400078e0032 */
[----:B------:R-:W-:Y:S02]  /*1bc70*/  IMAD.MOV.U32 R39, RZ, RZ, R43 ;  /* 0x000000ffff277224 */ /* 0x000fe400078e002b */
.L_x_54500:
[----:B------:R-:W-:Y:S05]  /*1bc80*/  BSYNC B1 ;  /* 0x0000000000017941 */ /* 0x000fea0003800000 */
.L_x_54498:
        /* <DEDUP_REMOVED lines=9> */
.L_x_54502:
[----:B------:R-:W-:Y:S02]  /*1bd20*/  IMAD.MOV.U32 R49, RZ, RZ, R48 ;  /* 0x000000ffff317224 */ /* 0x000fe400078e0030 */
[----:B------:R-:W-:Y:S02]  /*1bd30*/  IMAD.MOV.U32 R43, RZ, RZ, R38 ;  /* 0x000000ffff2b7224 */ /* 0x000fe400078e0026 */
[----:B------:R-:W-:Y:S02]  /*1bd40*/  IMAD.MOV.U32 R48, RZ, RZ, R51 ;  /* 0x000000ffff307224 */ /* 0x000fe400078e0033 */
[----:B------:R-:W-:Y:S02]  /*1bd50*/  IMAD.MOV.U32 R38, RZ, RZ, R42 ;  /* 0x000000ffff267224 */ /* 0x000fe400078e002a */
.L_x_54503:
[----:B------:R-:W-:Y:S05]  /*1bd60*/  BSYNC B1 ;  /* 0x0000000000017941 */ /* 0x000fea0003800000 */
.L_x_54501:
        /* <DEDUP_REMOVED lines=16> */
.L_x_54505:
[----:B------:R-:W-:Y:S01]  /*1be70*/  IMAD.MOV.U32 R23, RZ, RZ, R33 ;  /* 0x000000ffff177224 */ /* 0x000fe200078e0021 */
[----:B------:R-:W-:Y:S01]  /*1be80*/  MOV R33, R24 ;  /* 0x0000001800217202 */ /* 0x000fe20000000f00 */
[----:B------:R-:W-:Y:S02]  /*1be90*/  IMAD.MOV.U32 R8, RZ, RZ, R35 ;  /* 0x000000ffff087224 */ /* 0x000fe400078e0023 */
[----:B------:R-:W-:Y:S02]  /*1bea0*/  IMAD.MOV.U32 R35, RZ, RZ, R9 ;  /* 0x000000ffff237224 */ /* 0x000fe400078e0009 */
.L_x_54506:
[----:B------:R-:W-:Y:S05]  /*1beb0*/  BSYNC B1 ;  /* 0x0000000000017941 */ /* 0x000fea0003800000 */
.L_x_54504:
        /* <DEDUP_REMOVED lines=9> */
.L_x_54508:
[----:B------:R-:W-:Y:S01]  /*1bf50*/  IMAD.MOV.U32 R24, RZ, RZ, R23 ;  /* 0x000000ffff187224 */ /* 0x000fe200078e0017 */
[----:B------:R-:W-:Y:S01]  /*1bf60*/  MOV R23, R25 ;  /* 0x0000001900177202 */ /* 0x000fe20000000f00 */
[----:B------:R-:W-:Y:S02]  /*1bf70*/  IMAD.MOV.U32 R9, RZ, RZ, R8 ;  /* 0x000000ffff097224 */ /* 0x000fe400078e0008 */
[----:B------:R-:W-:Y:S02]  /*1bf80*/  IMAD.MOV.U32 R8, RZ, RZ, R10 ;  /* 0x000000ffff087224 */ /* 0x000fe400078e000a */
.L_x_54509:
[----:B------:R-:W-:Y:S05]  /*1bf90*/  BSYNC B1 ;  /* 0x0000000000017941 */ /* 0x000fea0003800000 */
.L_x_54507:
        /* <DEDUP_REMOVED lines=9> */
.L_x_54511:
[----:B------:R-:W-:Y:S01]  /*1c030*/  IMAD.MOV.U32 R25, RZ, RZ, R24 ;  /* 0x000000ffff197224 */ /* 0x000fe200078e0018 */
[----:B------:R-:W-:Y:S01]  /*1c040*/  MOV R24, R26 ;  /* 0x0000001a00187202 */ /* 0x000fe20000000f00 */
[----:B------:R-:W-:Y:S02]  /*1c050*/  IMAD.MOV.U32 R10, RZ, RZ, R9 ;  /* 0x000000ffff0a7224 */ /* 0x000fe400078e0009 */
[----:B------:R-:W-:Y:S02]  /*1c060*/  IMAD.MOV.U32 R9, RZ, RZ, R11 ;  /* 0x000000ffff097224 */ /* 0x000fe400078e000b */
.L_x_54512:
[----:B------:R-:W-:Y:S05]  /*1c070*/  BSYNC B1 ;  /* 0x0000000000017941 */ /* 0x000fea0003800000 */
.L_x_54510:
        /* <DEDUP_REMOVED lines=9> */
.L_x_54514:
[----:B------:R-:W-:Y:S01]  /*1c110*/  IMAD.MOV.U32 R26, RZ, RZ, R25 ;  /* 0x000000ffff1a7224 */ /* 0x000fe200078e0019 */
[----:B------:R-:W-:Y:S01]  /*1c120*/  MOV R25, R27 ;  /* 0x0000001b00197202 */ /* 0x000fe20000000f00 */
[----:B------:R-:W-:Y:S02]  /*1c130*/  IMAD.MOV.U32 R11, RZ, RZ, R10 ;  /* 0x000000ffff0b7224 */ /* 0x000fe400078e000a */
[----:B------:R-:W-:Y:S02]  /*1c140*/  IMAD.MOV.U32 R10, RZ, RZ, R12 ;  /* 0x000000ffff0a7224 */ /* 0x000fe400078e000c */
.L_x_54515:
[----:B------:R-:W-:Y:S05]  /*1c150*/  BSYNC B1 ;  /* 0x0000000000017941 */ /* 0x000fea0003800000 */
.L_x_54513:
        /* <DEDUP_REMOVED lines=9> */
.L_x_54517:
[----:B------:R-:W-:Y:S01]  /*1c1f0*/  IMAD.MOV.U32 R27, RZ, RZ, R26 ;  /* 0x000000ffff1b7224 */ /* 0x000fe200078e001a */
[----:B------:R-:W-:Y:S01]  /*1c200*/  MOV R26, R28 ;  /* 0x0000001c001a7202 */ /* 0x000fe20000000f00 */
[----:B------:R-:W-:Y:S02]  /*1c210*/  IMAD.MOV.U32 R12, RZ, RZ, R11 ;  /* 0x000000ffff0c7224 */ /* 0x000fe400078e000b */
[----:B------:R-:W-:Y:S02]  /*1c220*/  IMAD.MOV.U32 R11, RZ, RZ, R13 ;  /* 0x000000ffff0b7224 */ /* 0x000fe400078e000d */
.L_x_54518:
[----:B------:R-:W-:Y:S05]  /*1c230*/  BSYNC B1 ;  /* 0x0000000000017941 */ /* 0x000fea0003800000 */
.L_x_54516:
        /* <DEDUP_REMOVED lines=9> */
.L_x_54520:
[----:B------:R-:W-:Y:S01]  /*1c2d0*/  IMAD.MOV.U32 R28, RZ, RZ, R27 ;  /* 0x000000ffff1c7224 */ /* 0x000fe200078e001b */
[----:B------:R-:W-:Y:S01]  /*1c2e0*/  MOV R27, R29 ;  /* 0x0000001d001b7202 */ /* 0x000fe20000000f00 */
[----:B------:R-:W-:Y:S02]  /*1c2f0*/  IMAD.MOV.U32 R13, RZ, RZ, R12 ;  /* 0x000000ffff0d7224 */ /* 0x000fe400078e000c */
[----:B------:R-:W-:Y:S02]  /*1c300*/  IMAD.MOV.U32 R12, RZ, RZ, R14 ;  /* 0x000000ffff0c7224 */ /* 0x000fe400078e000e */
.L_x_54521:
[----:B------:R-:W-:Y:S05]  /*1c310*/  BSYNC B1 ;  /* 0x0000000000017941 */ /* 0x000fea0003800000 */
.L_x_54519:
        /* <DEDUP_REMOVED lines=9> */
.L_x_54523:
[----:B------:R-:W-:Y:S01]  /*1c3b0*/  IMAD.MOV.U32 R29, RZ, RZ, R28 ;  /* 0x000000ffff1d7224 */ /* 0x000fe200078e001c */
[----:B------:R-:W-:Y:S01]  /*1c3c0*/  MOV R28, R30 ;  /* 0x0000001e001c7202 */ /* 0x000fe20000000f00 */
[----:B------:R-:W-:Y:S02]  /*1c3d0*/  IMAD.MOV.U32 R14, RZ, RZ, R13 ;  /* 0x000000ffff0e7224 */ /* 0x000fe400078e000d */
[----:B------:R-:W-:Y:S02]  /*1c3e0*/  IMAD.MOV.U32 R13, RZ, RZ, R15 ;  /* 0x000000ffff0d7224 */ /* 0x000fe400078e000f */
.L_x_54524:
[----:B------:R-:W-:Y:S05]  /*1c3f0*/  BSYNC B1 ;  /* 0x0000000000017941 */ /* 0x000fea0003800000 */
.L_x_54522:
        /* <DEDUP_REMOVED lines=9> */
.L_x_54526:
[----:B------:R-:W-:Y:S01]  /*1c490*/  IMAD.MOV.U32 R30, RZ, RZ, R29 ;  /* 0x000000ffff1e7224 */ /* 0x000fe200078e001d */
[----:B------:R-:W-:Y:S01]  /*1c4a0*/  MOV R29, R31 ;  /* 0x0000001f001d7202 */ /* 0x000fe20000000f00 */
[----:B------:R-:W-:Y:S02]  /*1c4b0*/  IMAD.MOV.U32 R15, RZ, RZ, R14 ;  /* 0x000000ffff0f7224 */ /* 0x000fe400078e000e */
[----:B------:R-:W-:Y:S02]  /*1c4c0*/  IMAD.MOV.U32 R14, RZ, RZ, R16 ;  /* 0x000000ffff0e7224 */ /* 0x000fe400078e0010 */
.L_x_54527:
[----:B------:R-:W-:Y:S05]  /*1c4d0*/  BSYNC B1 ;  /* 0x0000000000017941 */ /* 0x000fea0003800000 */
.L_x_54525:
        /* <DEDUP_REMOVED lines=9> */
.L_x_54529:
[----:B------:R-:W-:Y:S01]  /*1c570*/  IMAD.MOV.U32 R31, RZ, RZ, R30 ;  /* 0x000000ffff1f7224 */ /* 0x000fe200078e001e */
[----:B------:R-:W-:Y:S01]  /*1c580*/  MOV R30, R44 ;  /* 0x0000002c001e7202 */ /* 0x000fe20000000f00 */
[----:B------:R-:W-:Y:S02]  /*1c590*/  IMAD.MOV.U32 R16, RZ, RZ, R15 ;  /* 0x000000ffff107224 */ /* 0x000fe400078e000f */
[----:B------:R-:W-:Y:S02]  /*1c5a0*/  IMAD.MOV.U32 R15, RZ, RZ, R40 ;  /* 0x000000ffff0f7224 */ /* 0x000fe400078e0028 */
.L_x_54530:
[----:B------:R-:W-:Y:S05]  /*1c5b0*/  BSYNC B1 ;  /* 0x0000000000017941 */ /* 0x000fea0003800000 */
.L_x_54528:
        /* <DEDUP_REMOVED lines=9> */
.L_x_54532:
[----:B------:R-:W-:Y:S01]  /*1c650*/  IMAD.MOV.U32 R42, RZ, RZ, R31 ;  /* 0x000000ffff2a7224 */ /* 0x000fe200078e001f */
[----:B------:R-:W-:Y:S01]  /*1c660*/  MOV R31, R34 ;  /* 0x00000022001f7202 */ /* 0x000fe20000000f00 */
[----:B------:R-:W-:Y:S02]  /*1c670*/  IMAD.MOV.U32 R40, RZ, RZ, R16 ;  /* 0x000000ffff287224 */ /* 0x000fe400078e0010 */
[----:B------:R-:W-:Y:S02]  /*1c680*/  IMAD.MOV.U32 R16, RZ, RZ, R32 ;  /* 0x000000ffff107224 */ /* 0x000fe400078e0020 */
.L_x_54533:
[----:B------:R-:W-:Y:S05]  /*1c690*/  BSYNC B1 ;  /* 0x0000000000017941 */ /* 0x000fea0003800000 */
.L_x_54531:
        /* <DEDUP_REMOVED lines=9> */
.L_x_54535:
[----:B------:R-:W-:Y:S01]  /*1c730*/  IMAD.MOV.U32 R34, RZ, RZ, R42 ;  /* 0x000000ffff227224 */ /* 0x000fe200078e002a */
[----:B------:R-:W-:Y:S01]  /*1c740*/  MOV R42, R45 ;  /* 0x0000002d002a7202 */ /* 0x000fe20000000f00 */
[----:B------:R-:W-:Y:S02]  /*1c750*/  IMAD.MOV.U32 R32, RZ, RZ, R40 ;  /* 0x000000ffff207224 */ /* 0x000fe400078e0028 */
[----:B------:R-:W-:Y:S02]  /*1c760*/  IMAD.MOV.U32 R40, RZ, RZ, R37 ;  /* 0x000000ffff287224 */ /* 0x000fe400078e0025 */
.L_x_54536:
[----:B------:R-:W-:Y:S05]  /*1c770*/  BSYNC B1 ;  /* 0x0000000000017941 */ /* 0x000fea0003800000 */
.L_x_54534:
        /* <DEDUP_REMOVED lines=9> */
.L_x_54538:
[----:B------:R-:W-:Y:S01]  /*1c810*/  IMAD.MOV.U32 R44, RZ, RZ, R34 ;  /* 0x000000ffff2c7224 */ /* 0x000fe200078e0022 */
[----:B------:R-:W-:Y:S01]  /*1c820*/  MOV R34, R46 ;  /* 0x0000002e00227202 */ /* 0x000fe20000000f00 */
[----:B------:R-:W-:Y:S02]  /*1c830*/  IMAD.MOV.U32 R37, RZ, RZ, R32 ;  /* 0x000000ffff257224 */ /* 0x000fe400078e0020 */
[----:B------:R-:W-:Y:S02]  /*1c840*/  IMAD.MOV.U32 R32, RZ, RZ, R36 ;  /* 0x000000ffff207224 */ /* 0x000fe400078e0024 */
.L_x_54539:
[----:B------:R-:W-:Y:S05]  /*1c850*/  BSYNC B1 ;  /* 0x0000000000017941 */ /* 0x000fea0003800000 */
.L_x_54537:
        /* <DEDUP_REMOVED lines=9> */
.L_x_54541:
[----:B------:R-:W-:Y:S01]  /*1c8f0*/  IMAD.MOV.U32 R45, RZ, RZ, R44 ;  /* 0x000000ffff2d7224 */ /* 0x000fe200078e002c */
[----:B------:R-:W-:Y:S01]  /*1c900*/  MOV R44, R47 ;  /* 0x0000002f002c7202 */ /* 0x000fe20000000f00 */
[----:B------:R-:W-:Y:S02]  /*1c910*/  IMAD.MOV.U32 R36, RZ, RZ, R37 ;  /* 0x000000ffff247224 */ /* 0x000fe400078e0025 */
[----:B------:R-:W-:Y:S02]  /*1c920*/  IMAD.MOV.U32 R37, RZ, RZ, R39 ;  /* 0x000000ffff257224 */ /* 0x000fe400078e0027 */
.L_x_54542:
[----:B------:R-:W-:Y:S05]  /*1c930*/  BSYNC B1 ;  /* 0x0000000000017941 */ /* 0x000fea0003800000 */
.L_x_54540:
        /* <DEDUP_REMOVED lines=9> */
.L_x_54544:
[----:B------:R-:W-:Y:S01]  /*1c9d0*/  IMAD.MOV.U32 R46, RZ, RZ, R45 ;  /* 0x000000ffff2e7224 */ /* 0x000fe200078e002d */
[----:B------:R-:W-:Y:S01]  /*1c9e0*/  MOV R45, R48 ;  /* 0x00000030002d7202 */ /* 0x000fe20000000f00 */
[----:B------:R-:W-:Y:S02]  /*1c9f0*/  IMAD.MOV.U32 R39, RZ, RZ, R36 ;  /* 0x000000ffff277224 */ /* 0x000fe400078e0024 */
[----:B------:R-:W-:Y:S02]  /*1ca00*/  IMAD.MOV.U32 R36, RZ, RZ, R38 ;  /* 0x000000ffff247224 */ /* 0x000fe400078e0026 */
.L_x_54545:
[----:B------:R-:W-:Y:S05]  /*1ca10*/  BSYNC B1 ;  /* 0x0000000000017941 */ /* 0x000fea0003800000 */
.L_x_54543:
        /* <DEDUP_REMOVED lines=9> */
.L_x_54547:
[----:B------:R-:W-:Y:S01]  /*1cab0*/  IMAD.MOV.U32 R47, RZ, RZ, R46 ;  /* 0x000000ffff2f7224 */ /* 0x000fe200078e002e */
[----:B------:R-:W-:Y:S01]  /*1cac0*/  MOV R46, R49 ;  /* 0x00000031002e7202 */ /* 0x000fe20000000f00 */
[----:B------:R-:W-:Y:S02]  /*1cad0*/  IMAD.MOV.U32 R38, RZ, RZ, R39 ;  /* 0x000000ffff267224 */ /* 0x000fe400078e0027 */
[----:B------:R-:W-:Y:S02]  /*1cae0*/  IMAD.MOV.U32 R39, RZ, RZ, R43 ;  /* 0x000000ffff277224 */ /* 0x000fe400078e002b */
.L_x_54548:
[----:B------:R-:W-:Y:S05]  /*1caf0*/  BSYNC B1 ;  /* 0x0000000000017941 */ /* 0x000fea0003800000 */
.L_x_54546:
        /* <DEDUP_REMOVED lines=16> */
.L_x_54550:
[----:B------:R-:W-:Y:S01]  /*1cc00*/  MOV R22, R33 ;  /* 0x0000002100167202 */ /* 0x000fe20000000f00 */
[----:B------:R-:W-:Y:S02]  /*1cc10*/  IMAD.MOV.U32 R7, RZ, RZ, R35 ;  /* 0x000000ffff077224 */ /* 0x000fe400078e0023 */
[----:B------:R-:W-:Y:S02]  /*1cc20*/  IMAD.MOV.U32 R33, RZ, RZ, R23 ;  /* 0x000000ffff217224 */ /* 0x000fe400078e0017 */
[----:B------:R-:W-:Y:S02]  /*1cc30*/  IMAD.MOV.U32 R35, RZ, RZ, R8 ;  /* 0x000000ffff237224 */ /* 0x000fe400078e0008 */
.L_x_54551:
[----:B------:R-:W-:Y:S05]  /*1cc40*/  BSYNC B1 ;  /* 0x0000000000017941 */ /* 0x000fea0003800000 */
.L_x_54549:
        /* <DEDUP_REMOVED lines=9> */
.L_x_54553:
[----:B------:R-:W-:Y:S01]  /*1cce0*/  MOV R23, R22 ;  /* 0x0000001600177202 */ /* 0x000fe20000000f00 */
[----:B------:R-:W-:Y:S02]  /*1ccf0*/  IMAD.MOV.U32 R8, RZ, RZ, R7 ;  /* 0x000000ffff087224 */ /* 0x000fe400078e0007 */
[----:B------:R-:W-:Y:S02]  /*1cd00*/  IMAD.MOV.U32 R22, RZ, RZ, R24 ;  /* 0x000000ffff167224 */ /* 0x000fe400078e0018 */
[----:B------:R-:W-:Y:S02]  /*1cd10*/  IMAD.MOV.U32 R7, RZ, RZ, R9 ;  /* 0x000000ffff077224 */ /* 0x000fe400078e0009 */
.L_x_54554:
[----:B------:R-:W-:Y:S05]  /*1cd20*/  BSYNC B1 ;  /* 0x0000000000017941 */ /* 0x000fea0003800000 */
.L_x_54552:
        /* <DEDUP_REMOVED lines=9> */
.L_x_54556:
[----:B------:R-:W-:Y:S01]  /*1cdc0*/  MOV R24, R23 ;  /* 0x0000001700187202 */ /* 0x000fe20000000f00 */
[----:B------:R-:W-:Y:S02]  /*1cdd0*/  IMAD.MOV.U32 R9, RZ, RZ, R8 ;  /* 0x000000ffff097224 */ /* 0x000fe400078e0008 */
[----:B------:R-:W-:Y:S02]  /*1cde0*/  IMAD.MOV.U32 R23, RZ, RZ, R25 ;  /* 0x000000ffff177224 */ /* 0x000fe400078e0019 */
[----:B------:R-:W-:Y:S02]  /*1cdf0*/  IMAD.MOV.U32 R8, RZ, RZ, R10 ;  /* 0x000000ffff087224 */ /* 0x000fe400078e000a */
.L_x_54557:
[----:B------:R-:W-:Y:S05]  /*1ce00*/  BSYNC B1 ;  /* 0x0000000000017941 */ /* 0x000fea0003800000 */
.L_x_54555:
        /* <DEDUP_REMOVED lines=9> */
.L_x_54559:
[----:B------:R-:W-:Y:S01]  /*1cea0*/  MOV R25, R24 ;  /* 0x0000001800197202 */ /* 0x000fe20000000f00 */
[----:B------:R-:W-:Y:S02]  /*1ceb0*/  IMAD.MOV.U32 R10, RZ, RZ, R9 ;  /* 0x000000ffff0a7224 */ /* 0x000fe400078e0009 */
[----:B------:R-:W-:Y:S02]  /*1cec0*/  IMAD.MOV.U32 R24, RZ, RZ, R26 ;  /* 0x000000ffff187224 */ /* 0x000fe400078e001a */
[----:B------:R-:W-:Y:S02]  /*1ced0*/  IMAD.MOV.U32 R9, RZ, RZ, R11 ;  /* 0x000000ffff097224 */ /* 0x000fe400078e000b */
.L_x_54560:
[----:B------:R-:W-:Y:S05]  /*1cee0*/  BSYNC B1 ;  /* 0x0000000000017941 */ /* 0x000fea0003800000 */
.L_x_54558:
        /* <DEDUP_REMOVED lines=9> */
.L_x_54562:
[----:B------:R-:W-:Y:S01]  /*1cf80*/  MOV R26, R25 ;  /* 0x00000019001a7202 */ /* 0x000fe20000000f00 */
[----:B------:R-:W-:Y:S02]  /*1cf90*/  IMAD.MOV.U32 R11, RZ, RZ, R10 ;  /* 0x000000ffff0b7224 */ /* 0x000fe400078e000a */
[----:B------:R-:W-:Y:S02]  /*1cfa0*/  IMAD.MOV.U32 R25, RZ, RZ, R27 ;  /* 0x000000ffff197224 */ /* 0x000fe400078e001b */
[----:B------:R-:W-:Y:S02]  /*1cfb0*/  IMAD.MOV.U32 R10, RZ, RZ, R12 ;  /* 0x000000ffff0a7224 */ /* 0x000fe400078e000c */
.L_x_54563:
[----:B------:R-:W-:Y:S05]  /*1cfc0*/  BSYNC B1 ;  /* 0x0000000000017941 */ /* 0x000fea0003800000 */
.L_x_54561:
        /* <DEDUP_REMOVED lines=9> */
.L_x_54565:
[----:B------:R-:W-:Y:S01]  /*1d060*/  MOV R27, R26 ;  /* 0x0000001a001b7202 */ /* 0x000fe20000000f00 */
[----:B------:R-:W-:Y:S02]  /*1d070*/  IMAD.MOV.U32 R12, RZ, RZ, R11 ;  /* 0x000000ffff0c7224 */ /* 0x000fe400078e000b */
[----:B------:R-:W-:Y:S02]  /*1d080*/  IMAD.MOV.U32 R26, RZ, RZ, R28 ;  /* 0x000000ffff1a7224 */ /* 0x000fe400078e001c */
[----:B------:R-:W-:Y:S02]  /*1d090*/  IMAD.MOV.U32 R11, RZ, RZ, R13 ;  /* 0x000000ffff0b7224 */ /* 0x000fe400078e000d */
.L_x_54566:
[----:B------:R-:W-:Y:S05]  /*1d0a0*/  BSYNC B1 ;  /* 0x0000000000017941 */ /* 0x000fea0003800000 */
.L_x_54564:
        /* <DEDUP_REMOVED lines=9> */
.L_x_54568:
[----:B------:R-:W-:Y:S01]  /*1d140*/  MOV R28, R27 ;  /* 0x0000001b001c7202 */ /* 0x000fe20000000f00 */
[----:B------:R-:W-:Y:S02]  /*1d150*/  IMAD.MOV.U32 R13, RZ, RZ, R12 ;  /* 0x000000ffff0d7224 */ /* 0x000fe400078e000c */
[----:B------:R-:W-:Y:S02]  /*1d160*/  IMAD.MOV.U32 R27, RZ, RZ, R29 ;  /* 0x000000ffff1b7224 */ /* 0x000fe400078e001d */
[----:B------:R-:W-:Y:S02]  /*1d170*/  IMAD.MOV.U32 R12, RZ, RZ, R14 ;  /* 0x000000ffff0c7224 */ /* 0x000fe400078e000e */
.L_x_54569:
[----:B------:R-:W-:Y:S05]  /*1d180*/  BSYNC B1 ;  /* 0x0000000000017941 */ /* 0x000fea0003800000 */
.L_x_54567:
        /* <DEDUP_REMOVED lines=9> */
.L_x_54571:
[----:B------:R-:W-:Y:S01]  /*1d220*/  MOV R29, R28 ;  /* 0x0000001c001d7202 */ /* 0x000fe20000000f00 */
[----:B------:R-:W-:Y:S02]  /*1d230*/  IMAD.MOV.U32 R14, RZ, RZ, R13 ;  /* 0x000000ffff0e7224 */ /* 0x000fe400078e000d */
[----:B------:R-:W-:Y:S02]  /*1d240*/  IMAD.MOV.U32 R28, RZ, RZ, R30 ;  /* 0x000000ffff1c7224 */ /* 0x000fe400078e001e */
[----:B------:R-:W-:Y:S02]  /*1d250*/  IMAD.MOV.U32 R13, RZ, RZ, R15 ;  /* 0x000000ffff0d7224 */ /* 0x000fe400078e000f */
.L_x_54572:
[----:B------:R-:W-:Y:S05]  /*1d260*/  BSYNC B1 ;  /* 0x0000000000017941 */ /* 0x000fea0003800000 */
.L_x_54570:
        /* <DEDUP_REMOVED lines=9> */
.L_x_54574:
[----:B------:R-:W-:Y:S01]  /*1d300*/  MOV R30, R29 ;  /* 0x0000001d001e7202 */ /* 0x000fe20000000f00 */
[----:B------:R-:W-:Y:S02]  /*1d310*/  IMAD.MOV.U32 R15, RZ, RZ, R14 ;  /* 0x000000ffff0f7224 */ /* 0x000fe400078e000e */
[----:B------:R-:W-:Y:S02]  /*1d320*/  IMAD.MOV.U32 R29, RZ, RZ, R31 ;  /* 0x000000ffff1d7224 */ /* 0x000fe400078e001f */
[----:B------:R-:W-:Y:S02]  /*1d330*/  IMAD.MOV.U32 R14, RZ, RZ, R16 ;  /* 0x000000ffff0e7224 */ /* 0x000fe400078e0010 */
.L_x_54575:
[----:B------:R-:W-:Y:S05]  /*1d340*/  BSYNC B1 ;  /* 0x0000000000017941 */ /* 0x000fea0003800000 */
.L_x_54573:
        /* <DEDUP_REMOVED lines=9> */
.L_x_54577:
[----:B------:R-:W-:Y:S01]  /*1d3e0*/  MOV R31, R30 ;  /* 0x0000001e001f7202 */ /* 0x000fe20000000f00 */
[----:B------:R-:W-:Y:S02]  /*1d3f0*/  IMAD.MOV.U32 R16, RZ, RZ, R15 ;  /* 0x000000ffff107224 */ /* 0x000fe400078e000f */
[----:B------:R-:W-:Y:S02]  /*1d400*/  IMAD.MOV.U32 R30, RZ, RZ, R42 ;  /* 0x000000ffff1e7224 */ /* 0x000fe400078e002a */
[----:B------:R-:W-:Y:S02]  /*1d410*/  IMAD.MOV.U32 R15, RZ, RZ, R40 ;  /* 0x000000ffff0f7224 */ /* 0x000fe400078e0028 */
.L_x_54578:
[----:B------:R-:W-:Y:S05]  /*1d420*/  BSYNC B1 ;  /* 0x0000000000017941 */ /* 0x000fea0003800000 */
.L_x_54576:
        /* <DEDUP_REMOVED lines=9> */
.L_x_54580:
[----:B------:R-:W-:Y:S01]  /*1d4c0*/  MOV R42, R31 ;  /* 0x0000001f002a7202 */ /* 0x000fe20000000f00 */
[----:B------:R-:W-:Y:S02]  /*1d4d0*/  IMAD.MOV.U32 R40, RZ, RZ, R16 ;  /* 0x000000ffff287224 */ /* 0x000fe400078e0010 */
[----:B------:R-:W-:Y:S02]  /*1d4e0*/  IMAD.MOV.U32 R31, RZ, RZ, R34 ;  /* 0x000000ffff1f7224 */ /* 0x000fe400078e0022 */
[----:B------:R-:W-:Y:S02]  /*1d4f0*/  IMAD.MOV.U32 R16, RZ, RZ, R32 ;  /* 0x000000ffff107224 */ /* 0x000fe400078e0020 */
.L_x_54581:
[----:B------:R-:W-:Y:S05]  /*1d500*/  BSYNC B1 ;  /* 0x0000000000017941 */ /* 0x000fea0003800000 */
.L_x_54579:
        /* <DEDUP_REMOVED lines=9> */
.L_x_54583:
[----:B------:R-:W-:Y:S01]  /*1d5a0*/  MOV R34, R42 ;  /* 0x0000002a00227202 */ /* 0x000fe20000000f00 */
[----:B------:R-:W-:Y:S02]  /*1d5b0*/  IMAD.MOV.U32 R32, RZ, RZ, R40 ;  /* 0x000000ffff207224 */ /* 0x000fe400078e0028 */
[----:B------:R-:W-:Y:S02]  /*1d5c0*/  IMAD.MOV.U32 R42, RZ, RZ, R44 ;  /* 0x000000ffff2a7224 */ /* 0x000fe400078e002c */
[----:B------:R-:W-:Y:S02]  /*1d5d0*/  IMAD.MOV.U32 R40, RZ, RZ, R37 ;  /* 0x000000ffff287224 */ /* 0x000fe400078e0025 */
.L_x_54584:
[----:B------:R-:W-:Y:S05]  /*1d5e0*/  BSYNC B1 ;  /* 0x0000000000017941 */ /* 0x000fea0003800000 */
.L_x_54582:
        /* <DEDUP_REMOVED lines=9> */
.L_x_54586:
[----:B------:R-:W-:Y:S01]  /*1d680*/  MOV R43, R34 ;  /* 0x00000022002b7202 */ /* 0x000fe20000000f00 */
[----:B------:R-:W-:Y:S02]  /*1d690*/  IMAD.MOV.U32 R37, RZ, RZ, R32 ;  /* 0x000000ffff257224 */ /* 0x000fe400078e0020 */
[----:B------:R-:W-:Y:S02]  /*1d6a0*/  IMAD.MOV.U32 R34, RZ, RZ, R45 ;  /* 0x000000ffff227224 */ /* 0x000fe400078e002d */
[----:B------:R-:W-:Y:S02]  /*1d6b0*/  IMAD.MOV.U32 R32, RZ, RZ, R36 ;  /* 0x000000ffff207224 */ /* 0x000fe400078e0024 */
.L_x_54587:
[----:B------:R-:W-:Y:S05]  /*1d6c0*/  BSYNC B1 ;  /* 0x0000000000017941 */ /* 0x000fea0003800000 */
.L_x_54585:
        /* <DEDUP_REMOVED lines=9> */
.L_x_54589:
[----:B------:R-:W-:Y:S01]  /*1d760*/  MOV R44, R43 ;  /* 0x0000002b002c7202 */ /* 0x000fe20000000f00 */
[----:B------:R-:W-:Y:S02]  /*1d770*/  IMAD.MOV.U32 R36, RZ, RZ, R37 ;  /* 0x000000ffff247224 */ /* 0x000fe400078e0025 */
[----:B------:R-:W-:Y:S02]  /*1d780*/  IMAD.MOV.U32 R43, RZ, RZ, R46 ;  /* 0x000000ffff2b7224 */ /* 0x000fe400078e002e */
[----:B------:R-:W-:Y:S02]  /*1d790*/  IMAD.MOV.U32 R37, RZ, RZ, R39 ;  /* 0x000000ffff257224 */ /* 0x000fe400078e0027 */
.L_x_54590:
[----:B------:R-:W-:Y:S05]  /*1d7a0*/  BSYNC B1 ;  /* 0x0000000000017941 */ /* 0x000fea0003800000 */
.L_x_54588:
        /* <DEDUP_REMOVED lines=9> */
.L_x_54592:
[----:B------:R-:W-:Y:S01]  /*1d840*/  MOV R45, R44 ;  /* 0x0000002c002d7202 */ /* 0x000fe20000000f00 */
[----:B------:R-:W-:Y:S02]  /*1d850*/  IMAD.MOV.U32 R39, RZ, RZ, R36 ;  /* 0x000000ffff277224 */ /* 0x000fe400078e0024 */
[----:B------:R-:W-:Y:S02]  /*1d860*/  IMAD.MOV.U32 R44, RZ, RZ, R47 ;  /* 0x000000ffff2c7224 */ /* 0x000fe400078e002f */
[----:B------:R-:W-:Y:S02]  /*1d870*/  IMAD.MOV.U32 R36, RZ, RZ, R38 ;  /* 0x000000ffff247224 */ /* 0x000fe400078e0026 */
.L_x_54593:
[----:B------:R-:W-:Y:S05]  /*1d880*/  BSYNC B1 ;  /* 0x0000000000017941 */ /* 0x000fea0003800000 */
.L_x_54591:
        /* <DEDUP_REMOVED lines=16> */
.L_x_54595:
[----:B------:R-:W-:Y:S02]  /*1d990*/  IMAD.MOV.U32 R21, RZ, RZ, R33 ;  /* 0x000000ffff157224 */ /* 0x000fe400078e0021 */
[----:B------:R-:W-:Y:S02]  /*1d9a0*/  IMAD.MOV.U32 R6, RZ, RZ, R35 ;  /* 0x000000ffff067224 */ /* 0x000fe400078e0023 */
[----:B------:R-:W-:Y:S02]  /*1d9b0*/  IMAD.MOV.U32 R33, RZ, RZ, R22 ;  /* 0x000000ffff217224 */ /* 0x000fe400078e0016 */
[----:B------:R-:W-:Y:S02]  /*1d9c0*/  IMAD.MOV.U32 R35, RZ, RZ, R7 ;  /* 0x000000ffff237224 */ /* 0x000fe400078e0007 */
.L_x_54596:
[----:B------:R-:W-:Y:S05]  /*1d9d0*/  BSYNC B1 ;  /* 0x0000000000017941 */ /* 0x000fea0003800000 */
.L_x_54594:
        /* <DEDUP_REMOVED lines=9> */
.L_x_54598:
[----:B------:R-:W-:Y:S02]  /*1da70*/  IMAD.MOV.U32 R22, RZ, RZ, R21 ;  /* 0x000000ffff167224 */ /* 0x000fe400078e0015 */
[----:B------:R-:W-:Y:S02]  /*1da80*/  IMAD.MOV.U32 R7, RZ, RZ, R6 ;  /* 0x000000ffff077224 */ /* 0x000fe400078e0006 */
[----:B------:R-:W-:Y:S02]  /*1da90*/  IMAD.MOV.U32 R21, RZ, RZ, R23 ;  /* 0x000000ffff157224 */ /* 0x000fe400078e0017 */
[----:B------:R-:W-:Y:S02]  /*1daa0*/  IMAD.MOV.U32 R6, RZ, RZ, R8 ;  /* 0x000000ffff067224 */ /* 0x000fe400078e0008 */
.L_x_54599:
[----:B------:R-:W-:Y:S05]  /*1dab0*/  BSYNC B1 ;  /* 0x0000000000017941 */ /* 0x000fea0003800000 */
.L_x_54597:
        /* <DEDUP_REMOVED lines=9> */
.L_x_54601:
[----:B------:R-:W-:Y:S02]  /*1db50*/  IMAD.MOV.U32 R23, RZ, RZ, R22 ;  /* 0x000000ffff177224 */ /* 0x000fe400078e0016 */
[----:B------:R-:W-:Y:S02]  /*1db60*/  IMAD.MOV.U32 R8, RZ, RZ, R7 ;  /* 0x000000ffff087224 */ /* 0x000fe400078e0007 */
[----:B------:R-:W-:Y:S02]  /*1db70*/  IMAD.MOV.U32 R22, RZ, RZ, R24 ;  /* 0x000000ffff167224 */ /* 0x000fe400078e0018 */
[----:B------:R-:W-:Y:S02]  /*1db80*/  IMAD.MOV.U32 R7, RZ, RZ, R9 ;  /* 0x000000ffff077224 */ /* 0x000fe400078e0009 */
.L_x_54602:
[----:B------:R-:W-:Y:S05]  /*1db90*/  BSYNC B1 ;  /* 0x0000000000017941 */ /* 0x000fea0003800000 */
.L_x_54600:
        /* <DEDUP_REMOVED lines=9> */
.L_x_54604:
[----:B------:R-:W-:Y:S02]  /*1dc30*/  IMAD.MOV.U32 R24, RZ, RZ, R23 ;  /* 0x000000ffff187224 */ /* 0x000fe400078e0017 */
[----:B------:R-:W-:Y:S02]  /*1dc40*/  IMAD.MOV.U32 R9, RZ, RZ, R8 ;  /* 0x000000ffff097224 */ /* 0x000fe400078e0008 */
[----:B------:R-:W-:Y:S02]  /*1dc50*/  IMAD.MOV.U32 R23, RZ, RZ, R25 ;  /* 0x000000ffff177224 */ /* 0x000fe400078e0019 */
[----:B------:R-:W-:Y:S02]  /*1dc60*/  IMAD.MOV.U32 R8, RZ, RZ, R10 ;  /* 0x000000ffff087224 */ /* 0x000fe400078e000a */
.L_x_54605:
[----:B------:R-:W-:Y:S05]  /*1dc70*/  BSYNC B1 ;  /* 0x0000000000017941 */ /* 0x000fea0003800000 */
.L_x_54603:
        /* <DEDUP_REMOVED lines=9> */
.L_x_54607:
[----:B------:R-:W-:Y:S02]  /*1dd10*/  IMAD.MOV.U32 R25, RZ, RZ, R24 ;  /* 0x000000ffff197224 */ /* 0x000fe400078e0018 */
[----:B------:R-:W-:Y:S02]  /*1dd20*/  IMAD.MOV.U32 R10, RZ, RZ, R9 ;  /* 0x000000ffff0a7224 */ /* 0x000fe400078e0009 */
[----:B------:R-:W-:Y:S02]  /*1dd30*/  IMAD.MOV.U32 R24, RZ, RZ, R26 ;  /* 0x000000ffff187224 */ /* 0x000fe400078e001a */
[----:B------:R-:W-:Y:S02]  /*1dd40*/  IMAD.MOV.U32 R9, RZ, RZ, R11 ;  /* 0x000000ffff097224 */ /* 0x000fe400078e000b */
.L_x_54608:
[----:B------:R-:W-:Y:S05]  /*1dd50*/  BSYNC B1 ;  /* 0x0000000000017941 */ /* 0x000fea0003800000 */
.L_x_54606:
        /* <DEDUP_REMOVED lines=9> */
.L_x_54610:
[----:B------:R-:W-:Y:S02]  /*1ddf0*/  IMAD.MOV.U32 R26, RZ, RZ, R25 ;  /* 0x000000ffff1a7224 */ /* 0x000fe400078e0019 */
[----:B------:R-:W-:Y:S02]  /*1de00*/  IMAD.MOV.U32 R11, RZ, RZ, R10 ;  /* 0x000000ffff0b7224 */ /* 0x000fe400078e000a */
[----:B------:R-:W-:Y:S02]  /*1de10*/  IMAD.MOV.U32 R25, RZ, RZ, R27 ;  /* 0x000000ffff197224 */ /* 0x000fe400078e001b */
[----:B------:R-:W-:Y:S02]  /*1de20*/  IMAD.MOV.U32 R10, RZ, RZ, R12 ;  /* 0x000000ffff0a7224 */ /* 0x000fe400078e000c */
.L_x_54611:
[----:B------:R-:W-:Y:S05]  /*1de30*/  BSYNC B1 ;  /* 0x0000000000017941 */ /* 0x000fea0003800000 */
.L_x_54609:
        /* <DEDUP_REMOVED lines=9> */
.L_x_54613:
[----:B------:R-:W-:Y:S02]  /*1ded0*/  IMAD.MOV.U32 R27, RZ, RZ, R26 ;  /* 0x000000ffff1b7224 */ /* 0x000fe400078e001a */
[----:B------:R-:W-:Y:S02]  /*1dee0*/  IMAD.MOV.U32 R12, RZ, RZ, R11 ;  /* 0x000000ffff0c7224 */ /* 0x000fe400078e000b */
[----:B------:R-:W-:Y:S02]  /*1def0*/  IMAD.MOV.U32 R26, RZ, RZ, R28 ;  /* 0x000000ffff1a7224 */ /* 0x000fe400078e001c */
[----:B------:R-:W-:Y:S02]  /*1df00*/  IMAD.MOV.U32 R11, RZ, RZ, R13 ;  /* 0x000000ffff0b7224 */ /* 0x000fe400078e000d */
.L_x_54614:
[----:B------:R-:W-:Y:S05]  /*1df10*/  BSYNC B1 ;  /* 0x0000000000017941 */ /* 0x000fea0003800000 */
.L_x_54612:
        /* <DEDUP_REMOVED lines=9> */
.L_x_54616:
[----:B------:R-:W-:Y:S02]  /*1dfb0*/  IMAD.MOV.U32 R28, RZ, RZ, R27 ;  /* 0x000000ffff1c7224 */ /* 0x000fe400078e001b */
[----:B------:R-:W-:Y:S02]  /*1dfc0*/  IMAD.MOV.U32 R13, RZ, RZ, R12 ;  /* 0x000000ffff0d7224 */ /* 0x000fe400078e000c */
[----:B------:R-:W-:Y:S02]  /*1dfd0*/  IMAD.MOV.U32 R27, RZ, RZ, R29 ;  /* 0x000000ffff1b7224 */ /* 0x000fe400078e001d */
[----:B------:R-:W-:Y:S02]  /*1dfe0*/  IMAD.MOV.U32 R12, RZ, RZ, R14 ;  /* 0x000000ffff0c7224 */ /* 0x000fe400078e000e */
.L_x_54617:
[----:B------:R-:W-:Y:S05]  /*1dff0*/  BSYNC B1 ;  /* 0x0000000000017941 */ /* 0x000fea0003800000 */
.L_x_54615:
        /* <DEDUP_REMOVED lines=9> */
.L_x_54619:
[----:B------:R-:W-:Y:S02]  /*1e090*/  IMAD.MOV.U32 R29, RZ, RZ, R28 ;  /* 0x000000ffff1d7224 */ /* 0x000fe400078e001c */
[----:B------:R-:W-:Y:S02]  /*1e0a0*/  IMAD.MOV.U32 R14, RZ, RZ, R13 ;  /* 0x000000ffff0e7224 */ /* 0x000fe400078e000d */
[----:B------:R-:W-:Y:S02]  /*1e0b0*/  IMAD.MOV.U32 R28, RZ, RZ, R30 ;  /* 0x000000ffff1c7224 */ /* 0x000fe400078e001e */
[----:B------:R-:W-:Y:S02]  /*1e0c0*/  IMAD.MOV.U32 R13, RZ, RZ, R15 ;  /* 0x000000ffff0d7224 */ /* 0x000fe400078e000f */
.L_x_54620:
[----:B------:R-:W-:Y:S05]  /*1e0d0*/  BSYNC B1 ;  /* 0x0000000000017941 */ /* 0x000fea0003800000 */
.L_x_54618:
        /* <DEDUP_REMOVED lines=9> */
.L_x_54622:
[----:B------:R-:W-:Y:S02]  /*1e170*/  IMAD.MOV.U32 R30, RZ, RZ, R29 ;  /* 0x000000ffff1e7224 */ /* 0x000fe400078e001d */
[----:B------:R-:W-:Y:S02]  /*1e180*/  IMAD.MOV.U32 R15, RZ, RZ, R14 ;  /* 0x000000ffff0f7224 */ /* 0x000fe400078e000e */
[----:B------:R-:W-:Y:S02]  /*1e190*/  IMAD.MOV.U32 R29, RZ, RZ, R31 ;  /* 0x000000ffff1d7224 */ /* 0x000fe400078e001f */
[----:B------:R-:W-:Y:S02]  /*1e1a0*/  IMAD.MOV.U32 R14, RZ, RZ, R16 ;  /* 0x000000ffff0e7224 */ /* 0x000fe400078e0010 */
.L_x_54623:
[----:B------:R-:W-:Y:S05]  /*1e1b0*/  BSYNC B1 ;  /* 0x0000000000017941 */ /* 0x000fea0003800000 */
.L_x_54621:
        /* <DEDUP_REMOVED lines=9> */
.L_x_54625:
[----:B------:R-:W-:Y:S02]  /*1e250*/  IMAD.MOV.U32 R31, RZ, RZ, R30 ;  /* 0x000000ffff1f7224 */ /* 0x000fe400078e001e */
[----:B------:R-:W-:Y:S02]  /*1e260*/  IMAD.MOV.U32 R16, RZ, RZ, R15 ;  /* 0x000000ffff107224 */ /* 0x000fe400078e000f */
[----:B------:R-:W-:Y:S02]  /*1e270*/  IMAD.MOV.U32 R30, RZ, RZ, R42 ;  /* 0x000000ffff1e7224 */ /* 0x000fe400078e002a */
[----:B------:R-:W-:Y:S02]  /*1e280*/  IMAD.MOV.U32 R15, RZ, RZ, R40 ;  /* 0x000000ffff0f7224 */ /* 0x000fe400078e0028 */
.L_x_54626:
[----:B------:R-:W-:Y:S05]  /*1e290*/  BSYNC B1 ;  /* 0x0000000000017941 */ /* 0x000fea0003800000 */
.L_x_54624:
        /* <DEDUP_REMOVED lines=9> */
.L_x_54628:
[----:B------:R-:W-:Y:S02]  /*1e330*/  IMAD.MOV.U32 R40, RZ, RZ, R31 ;  /* 0x000000ffff287224 */ /* 0x000fe400078e001f */
[----:B------:R-:W-:Y:S02]  /*1e340*/  IMAD.MOV.U32 R38, RZ, RZ, R16 ;  /* 0x000000ffff267224 */ /* 0x000fe400078e0010 */
[----:B------:R-:W-:Y:S02]  /*1e350*/  IMAD.MOV.U32 R31, RZ, RZ, R34 ;  /* 0x000000ffff1f7224 */ /* 0x000fe400078e0022 */
[----:B------:R-:W-:Y:S02]  /*1e360*/  IMAD.MOV.U32 R16, RZ, RZ, R32 ;  /* 0x000000ffff107224 */ /* 0x000fe400078e0020 */
.L_x_54629:
[----:B------:R-:W-:Y:S05]  /*1e370*/  BSYNC B1 ;  /* 0x0000000000017941 */ /* 0x000fea0003800000 */
.L_x_54627:
        /* <DEDUP_REMOVED lines=9> */
.L_x_54631:
[----:B------:R-:W-:Y:S02]  /*1e410*/  IMAD.MOV.U32 R34, RZ, RZ, R40 ;  /* 0x000000ffff227224 */ /* 0x000fe400078e0028 */
[----:B------:R-:W-:Y:S02]  /*1e420*/  IMAD.MOV.U32 R32, RZ, RZ, R38 ;  /* 0x000000ffff207224 */ /* 0x000fe400078e0026 */
[----:B------:R-:W-:Y:S02]  /*1e430*/  IMAD.MOV.U32 R40, RZ, RZ, R43 ;  /* 0x000000ffff287224 */ /* 0x000fe400078e002b */
[----:B------:R-:W-:Y:S02]  /*1e440*/  IMAD.MOV.U32 R38, RZ, RZ, R37 ;  /* 0x000000ffff267224 */ /* 0x000fe400078e0025 */
.L_x_54632:
[----:B------:R-:W-:Y:S05]  /*1e450*/  BSYNC B1 ;  /* 0x0000000000017941 */ /* 0x000fea0003800000 */
.L_x_54630:
        /* <DEDUP_REMOVED lines=9> */
.L_x_54634:
[----:B------:R-:W-:Y:S02]  /*1e4f0*/  IMAD.MOV.U32 R42, RZ, RZ, R34 ;  /* 0x000000ffff2a7224 */ /* 0x000fe400078e0022 */
[----:B------:R-:W-:Y:S02]  /*1e500*/  IMAD.MOV.U32 R37, RZ, RZ, R32 ;  /* 0x000000ffff257224 */ /* 0x000fe400078e0020 */
[----:B------:R-:W-:Y:S02]  /*1e510*/  IMAD.MOV.U32 R34, RZ, RZ, R44 ;  /* 0x000000ffff227224 */ /* 0x000fe400078e002c */
[----:B------:R-:W-:Y:S02]  /*1e520*/  IMAD.MOV.U32 R32, RZ, RZ, R36 ;  /* 0x000000ffff207224 */ /* 0x000fe400078e0024 */
.L_x_54635:
[----:B------:R-:W-:Y:S05]  /*1e530*/  BSYNC B1 ;  /* 0x0000000000017941 */ /* 0x000fea0003800000 */
.L_x_54633:
        /* <DEDUP_REMOVED lines=9> */
.L_x_54637:
[----:B------:R-:W-:Y:S02]  /*1e5d0*/  IMAD.MOV.U32 R43, RZ, RZ, R42 ;  /* 0x000000ffff2b7224 */ /* 0x000fe400078e002a */
[----:B------:R-:W-:Y:S02]  /*1e5e0*/  IMAD.MOV.U32 R36, RZ, RZ, R37 ;  /* 0x000000ffff247224 */ /* 0x000fe400078e0025 */
[----:B------:R-:W-:Y:S02]  /*1e5f0*/  IMAD.MOV.U32 R42, RZ, RZ, R45 ;  /* 0x000000ffff2a7224 */ /* 0x000fe400078e002d */
[----:B------:R-:W-:Y:S02]  /*1e600*/  IMAD.MOV.U32 R37, RZ, RZ, R39 ;  /* 0x000000ffff257224 */ /* 0x000fe400078e0027 */
.L_x_54638:
[----:B------:R-:W-:Y:S05]  /*1e610*/  BSYNC B1 ;  /* 0x0000000000017941 */ /* 0x000fea0003800000 */
.L_x_54636:
        /* <DEDUP_REMOVED lines=16> */
.L_x_54640:
[----:B------:R-:W-:Y:S01]  /*1e720*/  IMAD.MOV.U32 R20, RZ, RZ, R33 ;  /* 0x000000ffff147224 */ /* 0x000fe200078e0021 */
[----:B------:R-:W-:Y:S01]  /*1e730*/  MOV R33, R21 ;  /* 0x0000001500217202 */ /* 0x000fe20000000f00 */
[----:B------:R-:W-:Y:S02]  /*1e740*/  IMAD.MOV.U32 R5, RZ, RZ, R35 ;  /* 0x000000ffff057224 */ /* 0x000fe400078e0023 */
[----:B------:R-:W-:Y:S02]  /*1e750*/  IMAD.MOV.U32 R35, RZ, RZ, R6 ;  /* 0x000000ffff237224 */ /* 0x000fe400078e0006 */
.L_x_54641:
[----:B------:R-:W-:Y:S05]  /*1e760*/  BSYNC B1 ;  /* 0x0000000000017941 */ /* 0x000fea0003800000 */
.L_x_54639:
        /* <DEDUP_REMOVED lines=9> */
.L_x_54643:
[----:B------:R-:W-:Y:S01]  /*1e800*/  IMAD.MOV.U32 R21, RZ, RZ, R20 ;  /* 0x000000ffff157224 */ /* 0x000fe200078e0014 */
[----:B------:R-:W-:Y:S01]  /*1e810*/  MOV R20, R22 ;  /* 0x0000001600147202 */ /* 0x000fe20000000f00 */
[----:B------:R-:W-:Y:S02]  /*1e820*/  IMAD.MOV.U32 R6, RZ, RZ, R5 ;  /* 0x000000ffff067224 */ /* 0x000fe400078e0005 */
[----:B------:R-:W-:Y:S02]  /*1e830*/  IMAD.MOV.U32 R5, RZ, RZ, R7 ;  /* 0x000000ffff057224 */ /* 0x000fe400078e0007 */
.L_x_54644:
[----:B------:R-:W-:Y:S05]  /*1e840*/  BSYNC B1 ;  /* 0x0000000000017941 */ /* 0x000fea0003800000 */
.L_x_54642:
        /* <DEDUP_REMOVED lines=9> */
.L_x_54646:
[----:B------:R-:W-:Y:S01]  /*1e8e0*/  IMAD.MOV.U32 R22, RZ, RZ, R21 ;  /* 0x000000ffff167224 */ /* 0x000fe200078e0015 */
[----:B------:R-:W-:Y:S01]  /*1e8f0*/  MOV R21, R23 ;  /* 0x0000001700157202 */ /* 0x000fe20000000f00 */
[----:B------:R-:W-:Y:S02]  /*1e900*/  IMAD.MOV.U32 R7, RZ, RZ, R6 ;  /* 0x000000ffff077224 */ /* 0x000fe400078e0006 */
[----:B------:R-:W-:Y:S02]  /*1e910*/  IMAD.MOV.U32 R6, RZ, RZ, R8 ;  /* 0x000000ffff067224 */ /* 0x000fe400078e0008 */
.L_x_54647:
[----:B------:R-:W-:Y:S05]  /*1e920*/  BSYNC B1 ;  /* 0x0000000000017941 */ /* 0x000fea0003800000 */
.L_x_54645:
        /* <DEDUP_REMOVED lines=9> */
.L_x_54649:
[----:B------:R-:W-:Y:S01]  /*1e9c0*/  IMAD.MOV.U32 R23, RZ, RZ, R22 ;  /* 0x000000ffff177224 */ /* 0x000fe200078e0016 */
[----:B------:R-:W-:Y:S01]  /*1e9d0*/  MOV R22, R24 ;  /* 0x0000001800167202 */ /* 0x000fe20000000f00 */
[----:B------:R-:W-:Y:S02]  /*1e9e0*/  IMAD.MOV.U32 R8, RZ, RZ, R7 ;  /* 0x000000ffff087224 */ /* 0x000fe400078e0007 */
[----:B------:R-:W-:Y:S02]  /*1e9f0*/  IMAD.MOV.U32 R7, RZ, RZ, R9 ;  /* 0x000000ffff077224 */ /* 0x000fe400078e0009 */
.L_x_54650:
[----:B------:R-:W-:Y:S05]  /*1ea00*/  BSYNC B1 ;  /* 0x0000000000017941 */ /* 0x000fea0003800000 */
.L_x_54648:
        /* <DEDUP_REMOVED lines=9> */
.L_x_54652:
[----:B------:R-:W-:Y:S01]  /*1eaa0*/  IMAD.MOV.U32 R24, RZ, RZ, R23 ;  /* 0x000000ffff187224 */ /* 0x000fe200078e0017 */
[----:B------:R-:W-:Y:S01]  /*1eab0*/  MOV R23, R25 ;  /* 0x0000001900177202 */ /* 0x000fe20000000f00 */
[----:B------:R-:W-:Y:S02]  /*1eac0*/  IMAD.MOV.U32 R9, RZ, RZ, R8 ;  /* 0x000000ffff097224 */ /* 0x000fe400078e0008 */
[----:B------:R-:W-:Y:S02]  /*1ead0*/  IMAD.MOV.U32 R8, RZ, RZ, R10 ;  /* 0x000000ffff087224 */ /* 0x000fe400078e000a */
.L_x_54653:
[----:B------:R-:W-:Y:S05]  /*1eae0*/  BSYNC B1 ;  /* 0x0000000000017941 */ /* 0x000fea0003800000 */
.L_x_54651:
        /* <DEDUP_REMOVED lines=9> */
.L_x_54655:
[----:B------:R-:W-:Y:S01]  /*1eb80*/  IMAD.MOV.U32 R25, RZ, RZ, R24 ;  /* 0x000000ffff197224 */ /* 0x000fe200078e0018 */
[----:B------:R-:W-:Y:S01]  /*1eb90*/  MOV R24, R26 ;  /* 0x0000001a00187202 */ /* 0x000fe20000000f00 */
[----:B------:R-:W-:Y:S02]  /*1eba0*/  IMAD.MOV.U32 R10, RZ, RZ, R9 ;  /* 0x000000ffff0a7224 */ /* 0x000fe400078e0009 */
[----:B------:R-:W-:Y:S02]  /*1ebb0*/  IMAD.MOV.U32 R9, RZ, RZ, R11 ;  /* 0x000000ffff097224 */ /* 0x000fe400078e000b */
.L_x_54656:
[----:B------:R-:W-:Y:S05]  /*1ebc0*/  BSYNC B1 ;  /* 0x0000000000017941 */ /* 0x000fea0003800000 */
.L_x_54654:
        /* <DEDUP_REMOVED lines=9> */
.L_x_54658:
[----:B------:R-:W-:Y:S01]  /*1ec60*/  IMAD.MOV.U32 R26, RZ, RZ, R25 ;  /* 0x000000ffff1a7224 */ /* 0x000fe200078e0019 */
[----:B------:R-:W-:Y:S01]  /*1ec70*/  MOV R25, R27 ;  /* 0x0000001b00197202 */ /* 0x000fe20000000f00 */
[----:B------:R-:W-:Y:S02]  /*1ec80*/  IMAD.MOV.U32 R11, RZ, RZ, R10 ;  /* 0x000000ffff0b7224 */ /* 0x000fe400078e000a */
[----:B------:R-:W-:Y:S02]  /*1ec90*/  IMAD.MOV.U32 R10, RZ, RZ, R12 ;  /* 0x000000ffff0a7224 */ /* 0x000fe400078e000c */
.L_x_54659:
[----:B------:R-:W-:Y:S05]  /*1eca0*/  BSYNC B1 ;  /* 0x0000000000017941 */ /* 0x000fea0003800000 */
.L_x_54657:
        /* <DEDUP_REMOVED lines=9> */
.L_x_54661:
[----:B------:R-:W-:Y:S01]  /*1ed40*/  IMAD.MOV.U32 R27, RZ, RZ, R26 ;  /* 0x000000ffff1b7224 */ /* 0x000fe200078e001a */
[----:B------:R-:W-:Y:S01]  /*1ed50*/  MOV R26, R28 ;  /* 0x0000001c001a7202 */ /* 0x000fe20000000f00 */
[----:B------:R-:W-:Y:S02]  /*1ed60*/  IMAD.MOV.U32 R12, RZ, RZ, R11 ;  /* 0x000000ffff0c7224 */ /* 0x000fe400078e000b */
[----:B------:R-:W-:Y:S02]  /*1ed70*/  IMAD.MOV.U32 R11, RZ, RZ, R13 ;  /* 0x000000ffff0b7224 */ /* 0x000fe400078e000d */
.L_x_54662:
[----:B------:R-:W-:Y:S05]  /*1ed80*/  BSYNC B1 ;  /* 0x0000000000017941 */ /* 0x000fea0003800000 */
.L_x_54660:
        /* <DEDUP_REMOVED lines=9> */
.L_x_54664:
[----:B------:R-:W-:Y:S01]  /*1ee20*/  IMAD.MOV.U32 R28, RZ, RZ, R27 ;  /* 0x000000ffff1c7224 */ /* 0x000fe200078e001b */
[----:B------:R-:W-:Y:S01]  /*1ee30*/  MOV R27, R29 ;  /* 0x0000001d001b7202 */ /* 0x000fe20000000f00 */
[----:B------:R-:W-:Y:S02]  /*1ee40*/  IMAD.MOV.U32 R13, RZ, RZ, R12 ;  /* 0x000000ffff0d7224 */ /* 0x000fe400078e000c */
[----:B------:R-:W-:Y:S02]  /*1ee50*/  IMAD.MOV.U32 R12, RZ, RZ, R14 ;  /* 0x000000ffff0c7224 */ /* 0x000fe400078e000e */
.L_x_54665:
[----:B------:R-:W-:Y:S05]  /*1ee60*/  BSYNC B1 ;  /* 0x0000000000017941 */ /* 0x000fea0003800000 */
.L_x_54663:
        /* <DEDUP_REMOVED lines=9> */
.L_x_54667:
[----:B------:R-:W-:Y:S01]  /*1ef00*/  IMAD.MOV.U32 R29, RZ, RZ, R28 ;  /* 0x000000ffff1d7224 */ /* 0x000fe200078e001c */
[----:B------:R-:W-:Y:S01]  /*1ef10*/  MOV R28, R30 ;  /* 0x0000001e001c7202 */ /* 0x000fe20000000f00 */
[----:B------:R-:W-:Y:S02]  /*1ef20*/  IMAD.MOV.U32 R14, RZ, RZ, R13 ;  /* 0x000000ffff0e7224 */ /* 0x000fe400078e000d */
[----:B------:R-:W-:Y:S02]  /*1ef30*/  IMAD.MOV.U32 R13, RZ, RZ, R15 ;  /* 0x000000ffff0d7224 */ /* 0x000fe400078e000f */
.L_x_54668:
[----:B------:R-:W-:Y:S05]  /*1ef40*/  BSYNC B1 ;  /* 0x0000000000017941 */ /* 0x000fea0003800000 */
.L_x_54666:
        /* <DEDUP_REMOVED lines=9> */
.L_x_54670:
[----:B------:R-:W-:Y:S01]  /*1efe0*/  IMAD.MOV.U32 R30, RZ, RZ, R29 ;  /* 0x000000ffff1e7224 */ /* 0x000fe200078e001d */
[----:B------:R-:W-:Y:S01]  /*1eff0*/  MOV R29, R31 ;  /* 0x0000001f001d7202 */ /* 0x000fe20000000f00 */
[----:B------:R-:W-:Y:S02]  /*1f000*/  IMAD.MOV.U32 R15, RZ, RZ, R14 ;  /* 0x000000ffff0f7224 */ /* 0x000fe400078e000e */
[----:B------:R-:W-:Y:S02]  /*1f010*/  IMAD.MOV.U32 R14, RZ, RZ, R16 ;  /* 0x000000ffff0e7224 */ /* 0x000fe400078e0010 */
.L_x_54671:
[----:B------:R-:W-:Y:S05]  /*1f020*/  BSYNC B1 ;  /* 0x0000000000017941 */ /* 0x000fea0003800000 */
.L_x_54669:
        /* <DEDUP_REMOVED lines=9> */
.L_x_54673:
[----:B------:R-:W-:Y:S01]  /*1f0c0*/  IMAD.MOV.U32 R31, RZ, RZ, R30 ;  /* 0x000000ffff1f7224 */ /* 0x000fe200078e001e */
[----:B------:R-:W-:Y:S01]  /*1f0d0*/  MOV R30, R40 ;  /* 0x00000028001e7202 */ /* 0x000fe20000000f00 */
[----:B------:R-:W-:Y:S02]  /*1f0e0*/  IMAD.MOV.U32 R16, RZ, RZ, R15 ;  /* 0x000000ffff107224 */ /* 0x000fe400078e000f */
[----:B------:R-:W-:Y:S02]  /*1f0f0*/  IMAD.MOV.U32 R15, RZ, RZ, R38 ;  /* 0x000000ffff0f7224 */ /* 0x000fe400078e0026 */
.L_x_54674:
[----:B------:R-:W-:Y:S05]  /*1f100*/  BSYNC B1 ;  /* 0x0000000000017941 */ /* 0x000fea0003800000 */
.L_x_54672:
        /* <DEDUP_REMOVED lines=9> */
.L_x_54676:
[----:B------:R-:W-:Y:S01]  /*1f1a0*/  IMAD.MOV.U32 R39, RZ, RZ, R31 ;  /* 0x000000ffff277224 */ /* 0x000fe200078e001f */
[----:B------:R-:W-:Y:S01]  /*1f1b0*/  MOV R31, R34 ;  /* 0x00000022001f7202 */ /* 0x000fe20000000f00 */
[----:B------:R-:W-:Y:S02]  /*1f1c0*/  IMAD.MOV.U32 R38, RZ, RZ, R16 ;  /* 0x000000ffff267224 */ /* 0x000fe400078e0010 */
[----:B------:R-:W-:Y:S02]  /*1f1d0*/  IMAD.MOV.U32 R16, RZ, RZ, R32 ;  /* 0x000000ffff107224 */ /* 0x000fe400078e0020 */
.L_x_54677:
[----:B------:R-:W-:Y:S05]  /*1f1e0*/  BSYNC B1 ;  /* 0x0000000000017941 */ /* 0x000fea0003800000 */
.L_x_54675:
        /* <DEDUP_REMOVED lines=9> */
.L_x_54679:
[----:B------:R-:W-:Y:S01]  /*1f280*/  IMAD.MOV.U32 R34, RZ, RZ, R39 ;  /* 0x000000ffff227224 */ /* 0x000fe200078e0027 */
[----:B------:R-:W-:Y:S01]  /*1f290*/  MOV R39, R42 ;  /* 0x0000002a00277202 */ /* 0x000fe20000000f00 */
[----:B------:R-:W-:Y:S02]  /*1f2a0*/  IMAD.MOV.U32 R32, RZ, RZ, R38 ;  /* 0x000000ffff207224 */ /* 0x000fe400078e0026 */
[----:B------:R-:W-:Y:S02]  /*1f2b0*/  IMAD.MOV.U32 R38, RZ, RZ, R37 ;  /* 0x000000ffff267224 */ /* 0x000fe400078e0025 */
.L_x_54680:
[----:B------:R-:W-:Y:S05]  /*1f2c0*/  BSYNC B1 ;  /* 0x0000000000017941 */ /* 0x000fea0003800000 */
.L_x_54678:
        /* <DEDUP_REMOVED lines=9> */
.L_x_54682:
[----:B------:R-:W-:Y:S01]  /*1f360*/  IMAD.MOV.U32 R40, RZ, RZ, R34 ;  /* 0x000000ffff287224 */ /* 0x000fe200078e0022 */
[----:B------:R-:W-:Y:S01]  /*1f370*/  MOV R34, R43 ;  /* 0x0000002b00227202 */ /* 0x000fe20000000f00 */
[----:B------:R-:W-:Y:S02]  /*1f380*/  IMAD.MOV.U32 R37, RZ, RZ, R32 ;  /* 0x000000ffff257224 */ /* 0x000fe400078e0020 */
[----:B------:R-:W-:Y:S02]  /*1f390*/  IMAD.MOV.U32 R32, RZ, RZ, R36 ;  /* 0x000000ffff207224 */ /* 0x000fe400078e0024 */
.L_x_54683:
[----:B------:R-:W-:Y:S05]  /*1f3a0*/  BSYNC B1 ;  /* 0x0000000000017941 */ /* 0x000fea0003800000 */
.L_x_54681:
        /* <DEDUP_REMOVED lines=16> */
.L_x_54685:
[----:B------:R-:W-:Y:S01]  /*1f4b0*/  MOV R19, R33 ;  /* 0x0000002100137202 */ /* 0x000fe20000000f00 */
[----:B------:R-:W-:Y:S02]  /*1f4c0*/  IMAD.MOV.U32 R4, RZ, RZ, R35 ;  /* 0x000000ffff047224 */ /* 0x000fe400078e0023 */
[----:B------:R-:W-:Y:S02]  /*1f4d0*/  IMAD.MOV.U32 R33, RZ, RZ, R20 ;  /* 0x000000ffff217224 */ /* 0x000fe400078e0014 */
[----:B------:R-:W-:Y:S02]  /*1f4e0*/  IMAD.MOV.U32 R35, RZ, RZ, R5 ;  /* 0x000000ffff237224 */ /* 0x000fe400078e0005 */
.L_x_54686:
[----:B------:R-:W-:Y:S05]  /*1f4f0*/  BSYNC B1 ;  /* 0x0000000000017941 */ /* 0x000fea0003800000 */
.L_x_54684:
        /* <DEDUP_REMOVED lines=9> */
.L_x_54688:
[----:B------:R-:W-:Y:S01]  /*1f590*/  MOV R20, R19 ;  /* 0x0000001300147202 */ /* 0x000fe20000000f00 */
[----:B------:R-:W-:Y:S02]  /*1f5a0*/  IMAD.MOV.U32 R5, RZ, RZ, R4 ;  /* 0x000000ffff057224 */ /* 0x000fe400078e0004 */
[----:B------:R-:W-:Y:S02]  /*1f5b0*/  IMAD.MOV.U32 R19, RZ, RZ, R21 ;  /* 0x000000ffff137224 */ /* 0x000fe400078e0015 */
[----:B------:R-:W-:Y:S02]  /*1f5c0*/  IMAD.MOV.U32 R4, RZ, RZ, R6 ;  /* 0x000000ffff047224 */ /* 0x000fe400078e0006 */
.L_x_54689:
[----:B------:R-:W-:Y:S05]  /*1f5d0*/  BSYNC B1 ;  /* 0x0000000000017941 */ /* 0x000fea0003800000 */
.L_x_54687:
        /* <DEDUP_REMOVED lines=9> */
.L_x_54691:
[----:B------:R-:W-:Y:S01]  /*1f670*/  MOV R21, R20 ;  /* 0x0000001400157202 */ /* 0x000fe20000000f00 */
[----:B------:R-:W-:Y:S02]  /*1f680*/  IMAD.MOV.U32 R6, RZ, RZ, R5 ;  /* 0x000000ffff067224 */ /* 0x000fe400078e0005 */
[----:B------:R-:W-:Y:S02]  /*1f690*/  IMAD.MOV.U32 R20, RZ, RZ, R22 ;  /* 0x000000ffff147224 */ /* 0x000fe400078e0016 */
[----:B------:R-:W-:Y:S02]  /*1f6a0*/  IMAD.MOV.U32 R5, RZ, RZ, R7 ;  /* 0x000000ffff057224 */ /* 0x000fe400078e0007 */
.L_x_54692:
[----:B------:R-:W-:Y:S05]  /*1f6b0*/  BSYNC B1 ;  /* 0x0000000000017941 */ /* 0x000fea0003800000 */
.L_x_54690:
        /* <DEDUP_REMOVED lines=9> */
.L_x_54694:
[----:B------:R-:W-:Y:S01]  /*1f750*/  MOV R22, R21 ;  /* 0x0000001500167202 */ /* 0x000fe20000000f00 */
[----:B------:R-:W-:Y:S02]  /*1f760*/  IMAD.MOV.U32 R7, RZ, RZ, R6 ;  /* 0x000000ffff077224 */ /* 0x000fe400078e0006 */
[----:B------:R-:W-:Y:S02]  /*1f770*/  IMAD.MOV.U32 R21, RZ, RZ, R23 ;  /* 0x000000ffff157224 */ /* 0x000fe400078e0017 */
[----:B------:R-:W-:Y:S02]  /*1f780*/  IMAD.MOV.U32 R6, RZ, RZ, R8 ;  /* 0x000000ffff067224 */ /* 0x000fe400078e0008 */
.L_x_54695:
[----:B------:R-:W-:Y:S05]  /*1f790*/  BSYNC B1 ;  /* 0x0000000000017941 */ /* 0x000fea0003800000 */
.L_x_54693:
        /* <DEDUP_REMOVED lines=9> */
.L_x_54697:
[----:B------:R-:W-:Y:S01]  /*1f830*/  MOV R23, R22 ;  /* 0x0000001600177202 */ /* 0x000fe20000000f00 */
[----:B------:R-:W-:Y:S02]  /*1f840*/  IMAD.MOV.U32 R8, RZ, RZ, R7 ;  /* 0x000000ffff087224 */ /* 0x000fe400078e0007 */
[----:B------:R-:W-:Y:S02]  /*1f850*/  IMAD.MOV.U32 R22, RZ, RZ, R24 ;  /* 0x000000ffff167224 */ /* 0x000fe400078e0018 */
[----:B------:R-:W-:Y:S02]  /*1f860*/  IMAD.MOV.U32 R7, RZ, RZ, R9 ;  /* 0x000000ffff077224 */ /* 0x000fe400078e0009 */
.L_x_54698:
[----:B------:R-:W-:Y:S05]  /*1f870*/  BSYNC B1 ;  /* 0x0000000000017941 */ /* 0x000fea0003800000 */
.L_x_54696:
        /* <DEDUP_REMOVED lines=9> */
.L_x_54700:
[----:B------:R-:W-:Y:S01]  /*1f910*/  MOV R24, R23 ;  /* 0x0000001700187202 */ /* 0x000fe20000000f00 */
[----:B------:R-:W-:Y:S02]  /*1f920*/  IMAD.MOV.U32 R9, RZ, RZ, R8 ;  /* 0x000000ffff097224 */ /* 0x000fe400078e0008 */
[----:B------:R-:W-:Y:S02]  /*1f930*/  IMAD.MOV.U32 R23, RZ, RZ, R25 ;  /* 0x000000ffff177224 */ /* 0x000fe400078e0019 */
[----:B------:R-:W-:Y:S02]  /*1f940*/  IMAD.MOV.U32 R8, RZ, RZ, R10 ;  /* 0x000000ffff087224 */ /* 0x000fe400078e000a */
.L_x_54701:
[----:B------:R-:W-:Y:S05]  /*1f950*/  BSYNC B1 ;  /* 0x0000000000017941 */ /* 0x000fea0003800000 */
.L_x_54699:
        /* <DEDUP_REMOVED lines=9> */
.L_x_54703:
[----:B------:R-:W-:Y:S01]  /*1f9f0*/  MOV R25, R24 ;  /* 0x0000001800197202 */ /* 0x000fe20000000f00 */
[----:B------:R-:W-:Y:S02]  /*1fa00*/  IMAD.MOV.U32 R10, RZ, RZ, R9 ;  /* 0x000000ffff0a7224 */ /* 0x000fe400078e0009 */
[----:B------:R-:W-:Y:S02]  /*1fa10*/  IMAD.MOV.U32 R24, RZ, RZ, R26 ;  /* 0x000000ffff187224 */ /* 0x000fe400078e001a */
[----:B------:R-:W-:Y:S02]  /*1fa20*/  IMAD.MOV.U32 R9, RZ, RZ, R11 ;  /* 0x000000ffff097224 */ /* 0x000fe400078e000b */
.L_x_54704:
[----:B------:R-:W-:Y:S05]  /*1fa30*/  BSYNC B1 ;  /* 0x0000000000017941 */ /* 0x000fea0003800000 */
.L_x_54702:
        /* <DEDUP_REMOVED lines=9> */
.L_x_54706:
[----:B------:R-:W-:Y:S01]  /*1fad0*/  MOV R26, R25 ;  /* 0x00000019001a7202 */ /* 0x000fe20000000f00 */
[----:B------:R-:W-:Y:S02]  /*1fae0*/  IMAD.MOV.U32 R11, RZ, RZ, R10 ;  /* 0x000000ffff0b7224 */ /* 0x000fe400078e000a */
[----:B------:R-:W-:Y:S02]  /*1faf0*/  IMAD.MOV.U32 R25, RZ, RZ, R27 ;  /* 0x000000ffff197224 */ /* 0x000fe400078e001b */
[----:B------:R-:W-:Y:S02]  /*1fb00*/  IMAD.MOV.U32 R10, RZ, RZ, R12 ;  /* 0x000000ffff0a7224 */ /* 0x000fe400078e000c */
.L_x_54707:
[----:B------:R-:W-:Y:S05]  /*1fb10*/  BSYNC B1 ;  /* 0x0000000000017941 */ /* 0x000fea0003800000 */
.L_x_54705:
        /* <DEDUP_REMOVED lines=9> */
.L_x_54709:
[----:B------:R-:W-:Y:S01]  /*1fbb0*/  MOV R27, R26 ;  /* 0x0000001a001b7202 */ /* 0x000fe20000000f00 */
[----:B------:R-:W-:Y:S02]  /*1fbc0*/  IMAD.MOV.U32 R12, RZ, RZ, R11 ;  /* 0x000000ffff0c7224 */ /* 0x000fe400078e000b */
[----:B------:R-:W-:Y:S02]  /*1fbd0*/  IMAD.MOV.U32 R26, RZ, RZ, R28 ;  /* 0x000000ffff1a7224 */ /* 0x000fe400078e001c */
[----:B------:R-:W-:Y:S02]  /*1fbe0*/  IMAD.MOV.U32 R11, RZ, RZ, R13 ;  /* 0x000000ffff0b7224 */ /* 0x000fe400078e000d */
.L_x_54710:
[----:B------:R-:W-:Y:S05]  /*1fbf0*/  BSYNC B1 ;  /* 0x0000000000017941 */ /* 0x000fea0003800000 */
.L_x_54708:
        /* <DEDUP_REMOVED lines=9> */
.L_x_54712:
[----:B------:R-:W-:Y:S01]  /*1fc90*/  MOV R28, R27 ;  /* 0x0000001b001c7202 */ /* 0x000fe20000000f00 */
[----:B------:R-:W-:Y:S02]  /*1fca0*/  IMAD.MOV.U32 R13, RZ, RZ, R12 ;  /* 0x000000ffff0d7224 */ /* 0x000fe400078e000c */
[----:B------:R-:W-:Y:S02]  /*1fcb0*/  IMAD.MOV.U32 R27, RZ, RZ, R29 ;  /* 0x000000ffff1b7224 */ /* 0x000fe400078e001d */
[----:B------:R-:W-:Y:S02]  /*1fcc0*/  IMAD.MOV.U32 R12, RZ, RZ, R14 ;  /* 0x000000ffff0c7224 */ /* 0x000fe400078e000e */
.L_x_54713:
[----:B------:R-:W-:Y:S05]  /*1fcd0*/  BSYNC B1 ;  /* 0x0000000000017941 */ /* 0x000fea0003800000 */
.L_x_54711:
        /* <DEDUP_REMOVED lines=9> */
.L_x_54715:
[----:B------:R-:W-:Y:S01]  /*1fd70*/  MOV R29, R28 ;  /* 0x0000001c001d7202 */ /* 0x000fe20000000f00 */
[----:B------:R-:W-:Y:S02]  /*1fd80*/  IMAD.MOV.U32 R14, RZ, RZ, R13 ;  /* 0x000000ffff0e7224 */ /* 0x000fe400078e000d */
[----:B------:R-:W-:Y:S02]  /*1fd90*/  IMAD.MOV.U32 R28, RZ, RZ, R30 ;  /* 0x000000ffff1c7224 */ /* 0x000fe400078e001e */
[----:B------:R-:W-:Y:S02]  /*1fda0*/  IMAD.MOV.U32 R13, RZ, RZ, R15 ;  /* 0x000000ffff0d7224 */ /* 0x000fe400078e000f */
.L_x_54716:
[----:B------:R-:W-:Y:S05]  /*1fdb0*/  BSYNC B1 ;  /* 0x0000000000017941 */ /* 0x000fea0003800000 */
.L_x_54714:
        /* <DEDUP_REMOVED lines=9> */
.L_x_54718:
[----:B------:R-:W-:Y:S01]  /*1fe50*/  MOV R30, R29 ;  /* 0x0000001d001e7202 */ /* 0x000fe20000000f00 */
[----:B------:R-:W-:Y:S02]  /*1fe60*/  IMAD.MOV.U32 R15, RZ, RZ, R14 ;  /* 0x000000ffff0f7224 */ /* 0x000fe400078e000e */
[----:B------:R-:W-:Y:S02]  /*1fe70*/  IMAD.MOV.U32 R29, RZ, RZ, R31 ;  /* 0x000000ffff1d7224 */ /* 0x000fe400078e001f */
[----:B------:R-:W-:Y:S02]  /*1fe80*/  IMAD.MOV.U32 R14, RZ, RZ, R16 ;  /* 0x000000ffff0e7224 */ /* 0x000fe400078e0010 */
.L_x_54719:
[----:B------:R-:W-:Y:S05]  /*1fe90*/  BSYNC B1 ;  /* 0x0000000000017941 */ /* 0x000fea0003800000 */
.L_x_54717:
        /* <DEDUP_REMOVED lines=9> */
.L_x_54721:
[----:B------:R-:W-:Y:S01]  /*1ff30*/  MOV R31, R30 ;  /* 0x0000001e001f7202 */ /* 0x000fe20000000f00 */
[----:B------:R-:W-:Y:S02]  /*1ff40*/  IMAD.MOV.U32 R16, RZ, RZ, R15 ;  /* 0x000000ffff107224 */ /* 0x000fe400078e000f */
[----:B------:R-:W-:Y:S02]  /*1ff50*/  IMAD.MOV.U32 R30, RZ, RZ, R39 ;  /* 0x000000ffff1e7224 */ /* 0x000fe400078e0027 */
[----:B------:R-:W-:Y:S02]  /*1ff60*/  IMAD.MOV.U32 R15, RZ, RZ, R38 ;  /* 0x000000ffff0f7224 */ /* 0x000fe400078e0026 */
.L_x_54722:
[----:B------:R-:W-:Y:S05]  /*1ff70*/  BSYNC B1 ;  /* 0x0000000000017941 */ /* 0x000fea0003800000 */
.L_x_54720:
        /* <DEDUP_REMOVED lines=9> */
.L_x_54724:
[----:B------:R-:W-:Y:S01]  /*20010*/  MOV R38, R31 ;  /* 0x0000001f00267202 */ /* 0x000fe20000000f00 */
[----:B------:R-:W-:Y:S02]  /*20020*/  IMAD.MOV.U32 R36, RZ, RZ, R16 ;  /* 0x000000ffff247224 */ /* 0x000fe400078e0010 */
[----:B------:R-:W-:Y:S02]  /*20030*/  IMAD.MOV.U32 R31, RZ, RZ, R34 ;  /* 0x000000ffff1f7224 */ /* 0x000fe400078e0022 */
[----:B------:R-:W-:Y:S02]  /*20040*/  IMAD.MOV.U32 R16, RZ, RZ, R32 ;  /* 0x000000ffff107224 */ /* 0x000fe400078e0020 */
.L_x_54725:
[----:B------:R-:W-:Y:S05]  /*20050*/  BSYNC B1 ;  /* 0x0000000000017941 */ /* 0x000fea0003800000 */
.L_x_54723:
        /* <DEDUP_REMOVED lines=9> */
.L_x_54727:
[----:B------:R-:W-:Y:S01]  /*200f0*/  MOV R34, R38 ;  /* 0x0000002600227202 */ /* 0x000fe20000000f00 */
[----:B------:R-:W-:Y:S02]  /*20100*/  IMAD.MOV.U32 R32, RZ, RZ, R36 ;  /* 0x000000ffff207224 */ /* 0x000fe400078e0024 */
[----:B------:R-:W-:Y:S02]  /*20110*/  IMAD.MOV.U32 R38, RZ, RZ, R40 ;  /* 0x000000ffff267224 */ /* 0x000fe400078e0028 */
[----:B------:R-:W-:Y:S02]  /*20120*/  IMAD.MOV.U32 R36, RZ, RZ, R37 ;  /* 0x000000ffff247224 */ /* 0x000fe400078e0025 */
.L_x_54728:
[----:B------:R-:W-:Y:S05]  /*20130*/  BSYNC B1 ;  /* 0x0000000000017941 */ /* 0x000fea0003800000 */
.L_x_54726:
        /* <DEDUP_REMOVED lines=16> */
.L_x_54730:
[----:B------:R-:W-:Y:S02]  /*20240*/  IMAD.MOV.U32 R3, RZ, RZ, R33 ;  /* 0x000000ffff037224 */ /* 0x000fe400078e0021 */
[----:B------:R-:W-:Y:S02]  /*20250*/  IMAD.MOV.U32 R18, RZ, RZ, R35 ;  /* 0x000000ffff127224 */ /* 0x000fe400078e0023 */
[----:B------:R-:W-:Y:S02]  /*20260*/  IMAD.MOV.U32 R33, RZ, RZ, R19 ;  /* 0x000000ffff217224 */ /* 0x000fe400078e0013 */
[----:B------:R-:W-:Y:S02]  /*20270*/  IMAD.MOV.U32 R35, RZ, RZ, R4 ;  /* 0x000000ffff237224 */ /* 0x000fe400078e0004 */
.L_x_54731:
[----:B------:R-:W-:Y:S05]  /*20280*/  BSYNC B1 ;  /* 0x0000000000017941 */ /* 0x000fea0003800000 */
.L_x_54729:
        /* <DEDUP_REMOVED lines=9> */
.L_x_54733:
[----:B------:R-:W-:Y:S02]  /*20320*/  IMAD.MOV.U32 R4, RZ, RZ, R3 ;  /* 0x000000ffff047224 */ /* 0x000fe400078e0003 */
[----:B------:R-:W-:Y:S02]  /*20330*/  IMAD.MOV.U32 R19, RZ, RZ, R18 ;  /* 0x000000ffff137224 */ /* 0x000fe400078e0012 */
[----:B------:R-:W-:Y:S02]  /*20340*/  IMAD.MOV.U32 R3, RZ, RZ, R20 ;  /* 0x000000ffff037224 */ /* 0x000fe400078e0014 */
[----:B------:R-:W-:Y:S02]  /*20350*/  IMAD.MOV.U32 R18, RZ, RZ, R5 ;  /* 0x000000ffff127224 */ /* 0x000fe400078e0005 */
.L_x_54734:
[----:B------:R-:W-:Y:S05]  /*20360*/  BSYNC B1 ;  /* 0x0000000000017941 */ /* 0x000fea0003800000 */
.L_x_54732:
        /* <DEDUP_REMOVED lines=9> */
.L_x_54736:
[----:B------:R-:W-:Y:S02]  /*20400*/  IMAD.MOV.U32 R5, RZ, RZ, R4 ;  /* 0x000000ffff057224 */ /* 0x000fe400078e0004 */
[----:B------:R-:W-:Y:S02]  /*20410*/  IMAD.MOV.U32 R20, RZ, RZ, R19 ;  /* 0x000000ffff147224 */ /* 0x000fe400078e0013 */
[----:B------:R-:W-:Y:S02]  /*20420*/  IMAD.MOV.U32 R4, RZ, RZ, R21 ;  /* 0x000000ffff047224 */ /* 0x000fe400078e0015 */
[----:B------:R-:W-:Y:S02]  /*20430*/  IMAD.MOV.U32 R19, RZ, RZ, R6 ;  /* 0x000000ffff137224 */ /* 0x000fe400078e0006 */
.L_x_54737:
[----:B------:R-:W-:Y:S05]  /*20440*/  BSYNC B1 ;  /* 0x0000000000017941 */ /* 0x000fea0003800000 */
.L_x_54735:
        /* <DEDUP_REMOVED lines=9> */
.L_x_54739:
[----:B------:R-:W-:Y:S02]  /*204e0*/  IMAD.MOV.U32 R6, RZ, RZ, R5 ;  /* 0x000000ffff067224 */ /* 0x000fe400078e0005 */
[----:B------:R-:W-:Y:S02]  /*204f0*/  IMAD.MOV.U32 R21, RZ, RZ, R20 ;  /* 0x000000ffff157224 */ /* 0x000fe400078e0014 */
[----:B------:R-:W-:Y:S02]  /*20500*/  IMAD.MOV.U32 R5, RZ, RZ, R22 ;  /* 0x000000ffff057224 */ /* 0x000fe400078e0016 */
[----:B------:R-:W-:Y:S02]  /*20510*/  IMAD.MOV.U32 R20, RZ, RZ, R7 ;  /* 0x000000ffff147224 */ /* 0x000fe400078e0007 */
.L_x_54740:
[----:B------:R-:W-:Y:S05]  /*20520*/  BSYNC B1 ;  /* 0x0000000000017941 */ /* 0x000fea0003800000 */
.L_x_54738:
        /* <DEDUP_REMOVED lines=9> */
.L_x_54742:
[----:B------:R-:W-:Y:S02]  /*205c0*/  IMAD.MOV.U32 R7, RZ, RZ, R6 ;  /* 0x000000ffff077224 */ /* 0x000fe400078e0006 */
[----:B------:R-:W-:Y:S02]  /*205d0*/  IMAD.MOV.U32 R22, RZ, RZ, R21 ;  /* 0x000000ffff167224 */ /* 0x000fe400078e0015 */
[----:B------:R-:W-:Y:S02]  /*205e0*/  IMAD.MOV.U32 R6, RZ, RZ, R23 ;  /* 0x000000ffff067224 */ /* 0x000fe400078e0017 */
[----:B------:R-:W-:Y:S02]  /*205f0*/  IMAD.MOV.U32 R21, RZ, RZ, R8 ;  /* 0x000000ffff157224 */ /* 0x000fe400078e0008 */
.L_x_54743:
[----:B------:R-:W-:Y:S05]  /*20600*/  BSYNC B1 ;  /* 0x0000000000017941 */ /* 0x000fea0003800000 */
.L_x_54741:
        /* <DEDUP_REMOVED lines=9> */
.L_x_54745:
[----:B------:R-:W-:Y:S02]  /*206a0*/  IMAD.MOV.U32 R8, RZ, RZ, R7 ;  /* 0x000000ffff087224 */ /* 0x000fe400078e0007 */
[----:B------:R-:W-:Y:S02]  /*206b0*/  IMAD.MOV.U32 R23, RZ, RZ, R22 ;  /* 0x000000ffff177224 */ /* 0x000fe400078e0016 */
[----:B------:R-:W-:Y:S02]  /*206c0*/  IMAD.MOV.U32 R7, RZ, RZ, R24 ;  /* 0x000000ffff077224 */ /* 0x000fe400078e0018 */
[----:B------:R-:W-:Y:S02]  /*206d0*/  IMAD.MOV.U32 R22, RZ, RZ, R9 ;  /* 0x000000ffff167224 */ /* 0x000fe400078e0009 */
.L_x_54746:
[----:B------:R-:W-:Y:S05]  /*206e0*/  BSYNC B1 ;  /* 0x0000000000017941 */ /* 0x000fea0003800000 */
.L_x_54744:
        /* <DEDUP_REMOVED lines=9> */
.L_x_54748:
[----:B------:R-:W-:Y:S02]  /*20780*/  IMAD.MOV.U32 R9, RZ, RZ, R8 ;  /* 0x000000ffff097224 */ /* 0x000fe400078e0008 */
[----:B------:R-:W-:Y:S02]  /*20790*/  IMAD.MOV.U32 R24, RZ, RZ, R23 ;  /* 0x000000ffff187224 */ /* 0x000fe400078e0017 */
[----:B------:R-:W-:Y:S02]  /*207a0*/  IMAD.MOV.U32 R8, RZ, RZ, R25 ;  /* 0x000000ffff087224 */ /* 0x000fe400078e0019 */
[----:B------:R-:W-:Y:S02]  /*207b0*/  IMAD.MOV.U32 R23, RZ, RZ, R10 ;  /* 0x000000ffff177224 */ /* 0x000fe400078e000a */
.L_x_54749:
[----:B------:R-:W-:Y:S05]  /*207c0*/  BSYNC B1 ;  /* 0x0000000000017941 */ /* 0x000fea0003800000 */
.L_x_54747:
        /* <DEDUP_REMOVED lines=9> */
.L_x_54751:
[----:B------:R-:W-:Y:S02]  /*20860*/  IMAD.MOV.U32 R10, RZ, RZ, R9 ;  /* 0x000000ffff0a7224 */ /* 0x000fe400078e0009 */
[----:B------:R-:W-:Y:S02]  /*20870*/  IMAD.MOV.U32 R25, RZ, RZ, R24 ;  /* 0x000000ffff197224 */ /* 0x000fe400078e0018 */
[----:B------:R-:W-:Y:S02]  /*20880*/  IMAD.MOV.U32 R9, RZ, RZ, R26 ;  /* 0x000000ffff097224 */ /* 0x000fe400078e001a */
[----:B------:R-:W-:Y:S02]  /*20890*/  IMAD.MOV.U32 R24, RZ, RZ, R11 ;  /* 0x000000ffff187224 */ /* 0x000fe400078e000b */
.L_x_54752:
[----:B------:R-:W-:Y:S05]  /*208a0*/  BSYNC B1 ;  /* 0x0000000000017941 */ /* 0x000fea0003800000 */
.L_x_54750:
        /* <DEDUP_REMOVED lines=9> */
.L_x_54754:
[----:B------:R-:W-:Y:S02]  /*20940*/  IMAD.MOV.U32 R11, RZ, RZ, R10 ;  /* 0x000000ffff0b7224 */ /* 0x000fe400078e000a */
[----:B------:R-:W-:Y:S02]  /*20950*/  IMAD.MOV.U32 R26, RZ, RZ, R25 ;  /* 0x000000ffff1a7224 */ /* 0x000fe400078e0019 */
[----:B------:R-:W-:Y:S02]  /*20960*/  IMAD.MOV.U32 R10, RZ, RZ, R27 ;  /* 0x000000ffff0a7224 */ /* 0x000fe400078e001b */
[----:B------:R-:W-:Y:S02]  /*20970*/  IMAD.MOV.U32 R25, RZ, RZ, R12 ;  /* 0x000000ffff197224 */ /* 0x000fe400078e000c */
.L_x_54755:
[----:B------:R-:W-:Y:S05]  /*20980*/  BSYNC B1 ;  /* 0x0000000000017941 */ /* 0x000fea0003800000 */
.L_x_54753:
        /* <DEDUP_REMOVED lines=9> */
.L_x_54757:
[----:B------:R-:W-:Y:S02]  /*20a20*/  IMAD.MOV.U32 R12, RZ, RZ, R11 ;  /* 0x000000ffff0c7224 */ /* 0x000fe400078e000b */
[----:B------:R-:W-:Y:S02]  /*20a30*/  IMAD.MOV.U32 R27, RZ, RZ, R26 ;  /* 0x000000ffff1b7224 */ /* 0x000fe400078e001a */
[----:B------:R-:W-:Y:S02]  /*20a40*/  IMAD.MOV.U32 R11, RZ, RZ, R28 ;  /* 0x000000ffff0b7224 */ /* 0x000fe400078e001c */
[----:B------:R-:W-:Y:S02]  /*20a50*/  IMAD.MOV.U32 R26, RZ, RZ, R13 ;  /* 0x000000ffff1a7224 */ /* 0x000fe400078e000d */
.L_x_54758:
[----:B------:R-:W-:Y:S05]  /*20a60*/  BSYNC B1 ;  /* 0x0000000000017941 */ /* 0x000fea0003800000 */
.L_x_54756:
        /* <DEDUP_REMOVED lines=9> */
.L_x_54760:
[----:B------:R-:W-:Y:S02]  /*20b00*/  IMAD.MOV.U32 R13, RZ, RZ, R12 ;  /* 0x000000ffff0d7224 */ /* 0x000fe400078e000c */
[----:B------:R-:W-:Y:S02]  /*20b10*/  IMAD.MOV.U32 R28, RZ, RZ, R27 ;  /* 0x000000ffff1c7224 */ /* 0x000fe400078e001b */
[----:B------:R-:W-:Y:S02]  /*20b20*/  IMAD.MOV.U32 R12, RZ, RZ, R29 ;  /* 0x000000ffff0c7224 */ /* 0x000fe400078e001d */
[----:B------:R-:W-:Y:S02]  /*20b30*/  IMAD.MOV.U32 R27, RZ, RZ, R14 ;  /* 0x000000ffff1b7224 */ /* 0x000fe400078e000e */
.L_x_54761:
[----:B------:R-:W-:Y:S05]  /*20b40*/  BSYNC B1 ;  /* 0x0000000000017941 */ /* 0x000fea0003800000 */
.L_x_54759:
        /* <DEDUP_REMOVED lines=9> */
.L_x_54763:
[----:B------:R-:W-:Y:S02]  /*20be0*/  IMAD.MOV.U32 R14, RZ, RZ, R13 ;  /* 0x000000ffff0e7224 */ /* 0x000fe400078e000d */
[----:B------:R-:W-:Y:S02]  /*20bf0*/  IMAD.MOV.U32 R29, RZ, RZ, R28 ;  /* 0x000000ffff1d7224 */ /* 0x000fe400078e001c */
[----:B------:R-:W-:Y:S02]  /*20c00*/  IMAD.MOV.U32 R13, RZ, RZ, R30 ;  /* 0x000000ffff0d7224 */ /* 0x000fe400078e001e */
[----:B------:R-:W-:Y:S02]  /*20c10*/  IMAD.MOV.U32 R28, RZ, RZ, R15 ;  /* 0x000000ffff1c7224 */ /* 0x000fe400078e000f */
.L_x_54764:
[----:B------:R-:W-:Y:S05]  /*20c20*/  BSYNC B1 ;  /* 0x0000000000017941 */ /* 0x000fea0003800000 */
.L_x_54762:
        /* <DEDUP_REMOVED lines=9> */
.L_x_54766:
[----:B------:R-:W-:Y:S02]  /*20cc0*/  IMAD.MOV.U32 R15, RZ, RZ, R14 ;  /* 0x000000ffff0f7224 */ /* 0x000fe400078e000e */
[----:B------:R-:W-:Y:S02]  /*20cd0*/  IMAD.MOV.U32 R30, RZ, RZ, R29 ;  /* 0x000000ffff1e7224 */ /* 0x000fe400078e001d */
[----:B------:R-:W-:Y:S02]  /*20ce0*/  IMAD.MOV.U32 R14, RZ, RZ, R31 ;  /* 0x000000ffff0e7224 */ /* 0x000fe400078e001f */
[----:B------:R-:W-:Y:S02]  /*20cf0*/  IMAD.MOV.U32 R29, RZ, RZ, R16 ;  /* 0x000000ffff1d7224 */ /* 0x000fe400078e0010 */
.L_x_54767:
[----:B------:R-:W-:Y:S05]  /*20d00*/  BSYNC B1 ;  /* 0x0000000000017941 */ /* 0x000fea0003800000 */
.L_x_54765:
        /* <DEDUP_REMOVED lines=9> */
.L_x_54769:
[----:B------:R-:W-:Y:S02]  /*20da0*/  IMAD.MOV.U32 R16, RZ, RZ, R15 ;  /* 0x000000ffff107224 */ /* 0x000fe400078e000f */
[----:B------:R-:W-:Y:S02]  /*20db0*/  IMAD.MOV.U32 R31, RZ, RZ, R30 ;  /* 0x000000ffff1f7224 */ /* 0x000fe400078e001e */
[----:B------:R-:W-:Y:S02]  /*20dc0*/  IMAD.MOV.U32 R15, RZ, RZ, R38 ;  /* 0x000000ffff0f7224 */ /* 0x000fe400078e0026 */
[----:B------:R-:W-:Y:S02]  /*20dd0*/  IMAD.MOV.U32 R30, RZ, RZ, R36 ;  /* 0x000000ffff1e7224 */ /* 0x000fe400078e0024 */
.L_x_54770:
[----:B------:R-:W-:Y:S05]  /*20de0*/  BSYNC B1 ;  /* 0x0000000000017941 */ /* 0x000fea0003800000 */
.L_x_54768:
        /* <DEDUP_REMOVED lines=9> */
.L_x_54772:
[----:B------:R-:W-:Y:S02]  /*20e80*/  IMAD.MOV.U32 R40, RZ, RZ, R16 ;  /* 0x000000ffff287224 */ /* 0x000fe400078e0010 */
[----:B------:R-:W-:Y:S02]  /*20e90*/  IMAD.MOV.U32 R67, RZ, RZ, R31 ;  /* 0x000000ffff437224 */ /* 0x000fe400078e001f */
[----:B------:R-:W-:Y:S02]  /*20ea0*/  IMAD.MOV.U32 R16, RZ, RZ, R34 ;  /* 0x000000ffff107224 */ /* 0x000fe400078e0022 */
[----:B------:R-:W-:Y:S02]  /*20eb0*/  IMAD.MOV.U32 R31, RZ, RZ, R32 ;  /* 0x000000ffff1f7224 */ /* 0x000fe400078e0020 */
.L_x_54773:
[----:B------:R-:W-:Y:S05]  /*20ec0*/  BSYNC B1 ;  /* 0x0000000000017941 */ /* 0x000fea0003800000 */
.L_x_54771:
        /* <DEDUP_REMOVED lines=16> */
.L_x_54775:
[----:B------:R-:W-:Y:S01]  /*20fd0*/  IMAD.MOV.U32 R32, RZ, RZ, R33 ;  /* 0x000000ffff207224 */ /* 0x000fe200078e0021 */
[----:B------:R-:W-:Y:S01]  /*20fe0*/  MOV R33, R3 ;  /* 0x0000000300217202 */ /* 0x000fe20000000f00 */
[----:B------:R-:W-:Y:S02]  /*20ff0*/  IMAD.MOV.U32 R34, RZ, RZ, R35 ;  /* 0x000000ffff227224 */ /* 0x000fe400078e0023 */
[----:B------:R-:W-:Y:S02]  /*21000*/  IMAD.MOV.U32 R35, RZ, RZ, R18 ;  /* 0x000000ffff237224 */ /* 0x000fe400078e0012 */
.L_x_54776:
[----:B------:R-:W-:Y:S05]  /*21010*/  BSYNC B1 ;  /* 0x0000000000017941 */ /* 0x000fea0003800000 */
.L_x_54774:
        /* <DEDUP_REMOVED lines=9> */
.L_x_54778:
[----:B------:R-:W-:Y:S01]  /*210b0*/  IMAD.MOV.U32 R51, RZ, RZ, R32 ;  /* 0x000000ffff337224 */ /* 0x000fe200078e0020 */
[----:B------:R-:W-:Y:S01]  /*210c0*/  MOV R32, R4 ;  /* 0x0000000400207202 */ /* 0x000fe20000000f00 */
[----:B------:R-:W-:Y:S02]  /*210d0*/  IMAD.MOV.U32 R37, RZ, RZ, R34 ;  /* 0x000000ffff257224 */ /* 0x000fe400078e0022 */
[----:B------:R-:W-:Y:S02]  /*210e0*/  IMAD.MOV.U32 R34, RZ, RZ, R19 ;  /* 0x000000ffff227224 */ /* 0x000fe400078e0013 */
.L_x_54779:
[----:B------:R-:W-:Y:S05]  /*210f0*/  BSYNC B1 ;  /* 0x0000000000017941 */ /* 0x000fea0003800000 */
.L_x_54777:
        /* <DEDUP_REMOVED lines=9> */
.L_x_54781:
[----:B------:R-:W-:Y:S01]  /*21190*/  IMAD.MOV.U32 R50, RZ, RZ, R51 ;  /* 0x000000ffff327224 */ /* 0x000fe200078e0033 */
[----:B------:R-:W-:Y:S01]  /*211a0*/  MOV R51, R5 ;  /* 0x0000000500337202 */ /* 0x000fe20000000f00 */
[----:B------:R-:W-:Y:S02]  /*211b0*/  IMAD.MOV.U32 R36, RZ, RZ, R37 ;  /* 0x000000ffff247224 */ /* 0x000fe400078e0025 */
[----:B------:R-:W-:Y:S02]  /*211c0*/  IMAD.MOV.U32 R37, RZ, RZ, R20 ;  /* 0x000000ffff257224 */ /* 0x000fe400078e0014 */
.L_x_54782:
[----:B------:R-:W-:Y:S05]  /*211d0*/  BSYNC B1 ;  /* 0x0000000000017941 */ /* 0x000fea0003800000 */
.L_x_54780:
        /* <DEDUP_REMOVED lines=9> */
.L_x_54784:
[----:B------:R-:W-:Y:S01]  /*21270*/  IMAD.MOV.U32 R53, RZ, RZ, R50 ;  /* 0x000000ffff357224 */ /* 0x000fe200078e0032 */
[----:B------:R-:W-:Y:S01]  /*21280*/  MOV R50, R6 ;  /* 0x0000000600327202 */ /* 0x000fe20000000f00 */
[----:B------:R-:W-:Y:S02]  /*21290*/  IMAD.MOV.U32 R39, RZ, RZ, R36 ;  /* 0x000000ffff277224 */ /* 0x000fe400078e0024 */
[----:B------:R-:W-:Y:S02]  /*212a0*/  IMAD.MOV.U32 R36, RZ, RZ, R21 ;  /* 0x000000ffff247224 */ /* 0x000fe400078e0015 */
.L_x_54785:
[----:B------:R-:W-:Y:S05]  /*212b0*/  BSYNC B1 ;  /* 0x0000000000017941 */ /* 0x000fea0003800000 */
.L_x_54783:
        /* <DEDUP_REMOVED lines=9> */
.L_x_54787:
[----:B------:R-:W-:Y:S01]  /*21350*/  IMAD.MOV.U32 R52, RZ, RZ, R53 ;  /* 0x000000ffff347224 */ /* 0x000fe200078e0035 */
[----:B------:R-:W-:Y:S01]  /*21360*/  MOV R53, R7 ;  /* 0x0000000700357202 */ /* 0x000fe20000000f00 */
[----:B------:R-:W-:Y:S02]  /*21370*/  IMAD.MOV.U32 R38, RZ, RZ, R39 ;  /* 0x000000ffff267224 */ /* 0x000fe400078e0027 */
[----:B------:R-:W-:Y:S02]  /*21380*/  IMAD.MOV.U32 R39, RZ, RZ, R22 ;  /* 0x000000ffff277224 */ /* 0x000fe400078e0016 */
.L_x_54788:
[----:B------:R-:W-:Y:S05]  /*21390*/  BSYNC B1 ;  /* 0x0000000000017941 */ /* 0x000fea0003800000 */
.L_x_54786:
        /* <DEDUP_REMOVED lines=9> */
.L_x_54790:
[----:B------:R-:W-:Y:S01]  /*21430*/  IMAD.MOV.U32 R55, RZ, RZ, R52 ;  /* 0x000000ffff377224 */ /* 0x000fe200078e0034 */
[----:B------:R-:W-:Y:S01]  /*21440*/  MOV R52, R8 ;  /* 0x0000000800347202 */ /* 0x000fe20000000f00 */
[----:B------:R-:W-:Y:S02]  /*21450*/  IMAD.MOV.U32 R43, RZ, RZ, R38 ;  /* 0x000000ffff2b7224 */ /* 0x000fe400078e0026 */
[----:B------:R-:W-:Y:S02]  /*21460*/  IMAD.MOV.U32 R38, RZ, RZ, R23 ;  /* 0x000000ffff267224 */ /* 0x000fe400078e0017 */
.L_x_54791:
[----:B------:R-:W-:Y:S05]  /*21470*/  BSYNC B1 ;  /* 0x0000000000017941 */ /* 0x000fea0003800000 */
.L_x_54789:
        /* <DEDUP_REMOVED lines=9> */
.L_x_54793:
[----:B------:R-:W-:Y:S01]  /*21510*/  IMAD.MOV.U32 R54, RZ, RZ, R55 ;  /* 0x000000ffff367224 */ /* 0x000fe200078e0037 */
[----:B------:R-:W-:Y:S01]  /*21520*/  MOV R55, R9 ;  /* 0x0000000900377202 */ /* 0x000fe20000000f00 */
[----:B------:R-:W-:Y:S02]  /*21530*/  IMAD.MOV.U32 R42, RZ, RZ, R43 ;  /* 0x000000ffff2a7224 */ /* 0x000fe400078e002b */
[----:B------:R-:W-:Y:S02]  /*21540*/  IMAD.MOV.U32 R43, RZ, RZ, R24 ;  /* 0x000000ffff2b7224 */ /* 0x000fe400078e0018 */
.L_x_54794:
[----:B------:R-:W-:Y:S05]  /*21550*/  BSYNC B1 ;  /* 0x0000000000017941 */ /* 0x000fea0003800000 */
.L_x_54792:
        /* <DEDUP_REMOVED lines=9> */
.L_x_54796:
[----:B------:R-:W-:Y:S01]  /*215f0*/  IMAD.MOV.U32 R57, RZ, RZ, R54 ;  /* 0x000000ffff397224 */ /* 0x000fe200078e0036 */
[----:B------:R-:W-:Y:S01]  /*21600*/  MOV R54, R10 ;  /* 0x0000000a00367202 */ /* 0x000fe20000000f00 */
[----:B------:R-:W-:Y:S02]  /*21610*/  IMAD.MOV.U32 R45, RZ, RZ, R42 ;  /* 0x000000ffff2d7224 */ /* 0x000fe400078e002a */
[----:B------:R-:W-:Y:S02]  /*21620*/  IMAD.MOV.U32 R42, RZ, RZ, R25 ;  /* 0x000000ffff2a7224 */ /* 0x000fe400078e0019 */
.L_x_54797:
[----:B------:R-:W-:Y:S05]  /*21630*/  BSYNC B1 ;  /* 0x0000000000017941 */ /* 0x000fea0003800000 */
.L_x_54795:
        /* <DEDUP_REMOVED lines=9> */
.L_x_54799:
[----:B------:R-:W-:Y:S01]  /*216d0*/  IMAD.MOV.U32 R56, RZ, RZ, R57 ;  /* 0x000000ffff387224 */ /* 0x000fe200078e0039 */
[----:B------:R-:W-:Y:S01]  /*216e0*/  MOV R57, R11 ;  /* 0x0000000b00397202 */ /* 0x000fe20000000f00 */
[----:B------:R-:W-:Y:S02]  /*216f0*/  IMAD.MOV.U32 R44, RZ, RZ, R45 ;  /* 0x000000ffff2c7224 */ /* 0x000fe400078e002d */
[----:B------:R-:W-:Y:S02]  /*21700*/  IMAD.MOV.U32 R45, RZ, RZ, R26 ;  /* 0x000000ffff2d7224 */ /* 0x000fe400078e001a */
.L_x_54800:
[----:B------:R-:W-:Y:S05]  /*21710*/  BSYNC B1 ;  /* 0x0000000000017941 */ /* 0x000fea0003800000 */
.L_x_54798:
        /* <DEDUP_REMOVED lines=9> */
.L_x_54802:
[----:B------:R-:W-:Y:S01]  /*217b0*/  IMAD.MOV.U32 R59, RZ, RZ, R56 ;  /* 0x000000ffff3b7224 */ /* 0x000fe200078e0038 */
[----:B------:R-:W-:Y:S01]  /*217c0*/  MOV R56, R12 ;  /* 0x0000000c00387202 */ /* 0x000fe20000000f00 */
[----:B------:R-:W-:Y:S02]  /*217d0*/  IMAD.MOV.U32 R47, RZ, RZ, R44 ;  /* 0x000000ffff2f7224 */ /* 0x000fe400078e002c */
[----:B------:R-:W-:Y:S02]  /*217e0*/  IMAD.MOV.U32 R44, RZ, RZ, R27 ;  /* 0x000000ffff2c7224 */ /* 0x000fe400078e001b */
.L_x_54803:
[----:B------:R-:W-:Y:S05]  /*217f0*/  BSYNC B1 ;  /* 0x0000000000017941 */ /* 0x000fea0003800000 */
.L_x_54801:
        /* <DEDUP_REMOVED lines=9> */
.L_x_54805:
[----:B------:R-:W-:Y:S01]  /*21890*/  IMAD.MOV.U32 R58, RZ, RZ, R59 ;  /* 0x000000ffff3a7224 */ /* 0x000fe200078e003b */
[----:B------:R-:W-:Y:S01]  /*218a0*/  MOV R59, R13 ;  /* 0x0000000d003b7202 */ /* 0x000fe20000000f00 */
[----:B------:R-:W-:Y:S02]  /*218b0*/  IMAD.MOV.U32 R46, RZ, RZ, R47 ;  /* 0x000000ffff2e7224 */ /* 0x000fe400078e002f */
[----:B------:R-:W-:Y:S02]  /*218c0*/  IMAD.MOV.U32 R47, RZ, RZ, R28 ;  /* 0x000000ffff2f7224 */ /* 0x000fe400078e001c */
.L_x_54806:
[----:B------:R-:W-:Y:S05]  /*218d0*/  BSYNC B1 ;  /* 0x0000000000017941 */ /* 0x000fea0003800000 */
.L_x_54804:
        /* <DEDUP_REMOVED lines=9> */
.L_x_54808:
[----:B------:R-:W-:Y:S01]  /*21970*/  IMAD.MOV.U32 R61, RZ, RZ, R58 ;  /* 0x000000ffff3d7224 */ /* 0x000fe200078e003a */
[----:B------:R-:W-:Y:S01]  /*21980*/  MOV R58, R14 ;  /* 0x0000000e003a7202 */ /* 0x000fe20000000f00 */
[----:B------:R-:W-:Y:S02]  /*21990*/  IMAD.MOV.U32 R49, RZ, RZ, R46 ;  /* 0x000000ffff317224 */ /* 0x000fe400078e002e */
[----:B------:R-:W-:Y:S02]  /*219a0*/  IMAD.MOV.U32 R46, RZ, RZ, R29 ;  /* 0x000000ffff2e7224 */ /* 0x000fe400078e001d */
.L_x_54809:
[----:B------:R-:W-:Y:S05]  /*219b0*/  BSYNC B1 ;  /* 0x0000000000017941 */ /* 0x000fea0003800000 */
.L_x_54807:
        /* <DEDUP_REMOVED lines=9> */
.L_x_54811:
[----:B------:R-:W-:Y:S01]  /*21a50*/  IMAD.MOV.U32 R60, RZ, RZ, R61 ;  /* 0x000000ffff3c7224 */ /* 0x000fe200078e003d */
[----:B------:R-:W-:Y:S01]  /*21a60*/  MOV R61, R15 ;  /* 0x0000000f003d7202 */ /* 0x000fe20000000f00 */
[----:B------:R-:W-:Y:S02]  /*21a70*/  IMAD.MOV.U32 R48, RZ, RZ, R49 ;  /* 0x000000ffff307224 */ /* 0x000fe400078e0031 */
[----:B------:R-:W-:Y:S02]  /*21a80*/  IMAD.MOV.U32 R49, RZ, RZ, R30 ;  /* 0x000000ffff317224 */ /* 0x000fe400078e001e */
.L_x_54812:
[----:B------:R-:W-:Y:S05]  /*21a90*/  BSYNC B1 ;  /* 0x0000000000017941 */ /* 0x000fea0003800000 */
.L_x_54810:
        /* <DEDUP_REMOVED lines=9> */
.L_x_54814:
[----:B------:R-:W-:Y:S01]  /*21b30*/  IMAD.MOV.U32 R65, RZ, RZ, R60 ;  /* 0x000000ffff417224 */ /* 0x000fe200078e003c */
[----:B------:R-:W-:Y:S01]  /*21b40*/  MOV R60, R16 ;  /* 0x00000010003c7202 */ /* 0x000fe20000000f00 */
[----:B------:R-:W-:Y:S02]  /*21b50*/  IMAD.MOV.U32 R63, RZ, RZ, R48 ;  /* 0x000000ffff3f7224 */ /* 0x000fe400078e0030 */
[----:B------:R-:W-:Y:S02]  /*21b60*/  IMAD.MOV.U32 R48, RZ, RZ, R31 ;  /* 0x000000ffff307224 */ /* 0x000fe400078e001f */
.L_x_54815:
[----:B------:R-:W-:Y:S05]  /*21b70*/  BSYNC B1 ;  /* 0x0000000000017941 */ /* 0x000fea0003800000 */
.L_x_54813:
        /* <DEDUP_REMOVED lines=9> */
.L_x_54817:
[----:B------:R-:W-:Y:S01]  /*21c10*/  IMAD.MOV.U32 R64, RZ, RZ, R65 ;  /* 0x000000ffff407224 */ /* 0x000fe200078e0041 */
[----:B------:R-:W-:Y:S01]  /*21c20*/  MOV R65, R40 ;  /* 0x0000002800417202 */ /* 0x000fe20000000f00 */
[----:B------:R-:W-:Y:S02]  /*21c30*/  IMAD.MOV.U32 R62, RZ, RZ, R63 ;  /* 0x000000ffff3e7224 */ /* 0x000fe400078e003f */
[----:B------:R-:W-:Y:S02]  /*21c40*/  IMAD.MOV.U32 R63, RZ, RZ, R67 ;  /* 0x000000ffff3f7224 */ /* 0x000fe400078e0043 */
.L_x_54818:
[----:B------:R-:W-:Y:S05]  /*21c50*/  BSYNC B1 ;  /* 0x0000000000017941 */ /* 0x000fea0003800000 */
.L_x_54816:
[----:B------:R-:W-:Y:S02]  /*21c60*/  FADD.FTZ R66, R41, R66 ;  /* 0x0000004229427221 */ /* 0x000fe40000010000 */
[----:B------:R-:W-:Y:S02]  /*21c70*/  IMAD.MOV.U32 R67, RZ, RZ, R0 ;  /* 0x000000ffff437224 */ /* 0x000fe400078e0000 */
.L_x_54098:
[----:B-12-4-:R-:W-:Y:S05]  /*21c80*/  BSYNC B0 ;  /* 0x0000000000007941 */ /* 0x016fea0003800000 */
.L_x_54097:
[----:B------:R-:W1:Y:S01]  /*21c90*/  S2R R0, SR_LANEID ;  /* 0x0000000000007919 */ /* 0x000e620000000000 */
[----:B------:R-:W-:Y:S03]  /*21ca0*/  BSSY B0, `(.L_x_54819) ;  /* 0x0000dc0000007945 */ /* 0x000fe60003800000 */
[----:B------:R2:W4:Y:S04]  /*21cb0*/  SHFL.DOWN PT, R68, R67, 0x4, 0x1f ;  /* 0x08801f0043447f89 */ /* 0x00052800000e0000 */
[----:B------:R2:W3:Y:S04]  /*21cc0*/  SHFL.DOWN PT, R41, R66, 0x4, 0x1f ;  /* 0x08801f0042297f89 */ /* 0x0004e800000e0000 */
[----:B------:R2:W0:Y:S04]  /*21cd0*/  SHFL.DOWN PT, R40, R64, 0x4, 0x1f ;  /* 0x08801f0040287f89 */ /* 0x00042800000e0000 */
[----:B0-----:R2:W0:Y:S04]  /*21ce0*/  SHFL.DOWN PT, R31, R65, 0x4, 0x1f ;  /* 0x08801f00411f7f89 */ /* 0x00142800000e0000 */
[----:B------:R2:W0:Y:S01]  /*21cf0*/  SHFL.DOWN PT, R30, R60, 0x4, 0x1f ;  /* 0x08801f003c1e7f89 */ /* 0x00042200000e0000 */
[----:B-1----:R-:W-:-:S03]  /*21d00*/  ISETP.GT.AND P0, PT, R0, 0x1b, PT ;  /* 0x0000001b0000780c */ /* 0x002fc60003f04270 */
[----:B------:R2:W1:Y:S04]  /*21d10*/  SHFL.DOWN PT, R29, R61, 0x4, 0x1f ;  /* 0x08801f003d1d7f89 */ /* 0x00046800000e0000 */
        /* <DEDUP_REMOVED lines=39> */
[----:B--2---:R-:W-:Y:S02]  /*21f90*/  @!P0 IMAD.MOV.U32 R35, RZ, RZ, R69 ;  /* 0x000000ffff238224 */ /* 0x004fe400078e0045 */
        /* <DEDUP_REMOVED lines=14> */
.L_x_54822:
[----:B------:R-:W-:Y:S02]  /*22080*/  IMAD.MOV.U32 R67, RZ, RZ, R33 ;  /* 0x000000ffff437224 */ /* 0x000fe400078e0021 */
[----:B------:R-:W-:Y:S02]  /*22090*/  IMAD.MOV.U32 R40, RZ, RZ, R35 ;  /* 0x000000ffff287224 */ /* 0x000fe400078e0023 */
[----:B------:R-:W-:Y:S02]  /*220a0*/  IMAD.MOV.U32 R33, RZ, RZ, R32 ;  /* 0x000000ffff217224 */ /* 0x000fe400078e0020 */
[----:B------:R-:W-:Y:S02]  /*220b0*/  IMAD.MOV.U32 R35, RZ, RZ, R34 ;  /* 0x000000ffff237224 */ /* 0x000fe400078e0022 */
.L_x_54823:
[----:B------:R-:W-:Y:S05]  /*220c0*/  BSYNC B1 ;  /* 0x0000000000017941 */ /* 0x000fea0003800000 */
.L_x_54821:
        /* <DEDUP_REMOVED lines=9> */
.L_x_54825:
[----:B------:R-:W-:Y:S02]  /*22160*/  IMAD.MOV.U32 R34, RZ, RZ, R67 ;  /* 0x000000ffff227224 */ /* 0x000fe400078e0043 */
[----:B------:R-:W-:Y:S02]  /*22170*/  IMAD.MOV.U32 R32, RZ, RZ, R40 ;  /* 0x000000ffff207224 */ /* 0x000fe400078e0028 */
[----:B------:R-:W-:Y:S02]  /*22180*/  IMAD.MOV.U32 R67, RZ, RZ, R51 ;  /* 0x000000ffff437224 */ /* 0x000fe400078e0033 */
[----:B------:R-:W-:Y:S02]  /*22190*/  IMAD.MOV.U32 R40, RZ, RZ, R37 ;  /* 0x000000ffff287224 */ /* 0x000fe400078e0025 */
.L_x_54826:
[----:B------:R-:W-:Y:S05]  /*221a0*/  BSYNC B1 ;  /* 0x0000000000017941 */ /* 0x000fea0003800000 */
.L_x_54824:
        /* <DEDUP_REMOVED lines=9> */
.L_x_54828:
[----:B------:R-:W-:Y:S02]  /*22240*/  IMAD.MOV.U32 R51, RZ, RZ, R34 ;  /* 0x000000ffff337224 */ /* 0x000fe400078e0022 */
[----:B------:R-:W-:Y:S02]  /*22250*/  IMAD.MOV.U32 R37, RZ, RZ, R32 ;  /* 0x000000ffff257224 */ /* 0x000fe400078e0020 */
[----:B------:R-:W-:Y:S02]  /*22260*/  IMAD.MOV.U32 R34, RZ, RZ, R50 ;  /* 0x000000ffff227224 */ /* 0x000fe400078e0032 */
[----:B------:R-:W-:Y:S02]  /*22270*/  IMAD.MOV.U32 R32, RZ, RZ, R36 ;  /* 0x000000ffff207224 */ /* 0x000fe400078e0024 */
.L_x_54829:
[----:B------:R-:W-:Y:S05]  /*22280*/  BSYNC B1 ;  /* 0x0000000000017941 */ /* 0x000fea0003800000 */
.L_x_54827:
        /* <DEDUP_REMOVED lines=9> */
.L_x_54831:
[----:B------:R-:W-:Y:S02]  /*22320*/  IMAD.MOV.U32 R50, RZ, RZ, R51 ;  /* 0x000000ffff327224 */ /* 0x000fe400078e0033 */
[----:B------:R-:W-:Y:S02]  /*22330*/  IMAD.MOV.U32 R36, RZ, RZ, R37 ;  /* 0x000000ffff247224 */ /* 0x000fe400078e0025 */
[----:B------:R-:W-:Y:S02]  /*22340*/  IMAD.MOV.U32 R51, RZ, RZ, R53 ;  /* 0x000000ffff337224 */ /* 0x000fe400078e0035 */
[----:B------:R-:W-:Y:S02]  /*22350*/  IMAD.MOV.U32 R37, RZ, RZ, R39 ;  /* 0x000000ffff257224 */ /* 0x000fe400078e0027 */
.L_x_54832:
[----:B------:R-:W-:Y:S05]  /*22360*/  BSYNC B1 ;  /* 0x0000000000017941 */ /* 0x000fea0003800000 */
.L_x_54830:
        /* <DEDUP_REMOVED lines=9> */
.L_x_54834:
[----:B------:R-:W-:Y:S02]  /*22400*/  IMAD.MOV.U32 R53, RZ, RZ, R50 ;  /* 0x000000ffff357224 */ /* 0x000fe400078e0032 */
[----:B------:R-:W-:Y:S02]  /*22410*/  IMAD.MOV.U32 R39, RZ, RZ, R36 ;  /* 0x000000ffff277224 */ /* 0x000fe400078e0024 */
[----:B------:R-:W-:Y:S02]  /*22420*/  IMAD.MOV.U32 R50, RZ, RZ, R52 ;  /* 0x000000ffff327224 */ /* 0x000fe400078e0034 */
[----:B------:R-:W-:Y:S02]  /*22430*/  IMAD.MOV.U32 R36, RZ, RZ, R38 ;  /* 0x000000ffff247224 */ /* 0x000fe400078e0026 */
.L_x_54835:
[----:B------:R-:W-:Y:S05]  /*22440*/  BSYNC B1 ;  /* 0x0000000000017941 */ /* 0x000fea0003800000 */
.L_x_54833:
        /* <DEDUP_REMOVED lines=9> */
.L_x_54837:
[----:B------:R-:W-:Y:S02]  /*224e0*/  IMAD.MOV.U32 R52, RZ, RZ, R53 ;  /* 0x000000ffff347224 */ /* 0x000fe400078e0035 */
[----:B------:R-:W-:Y:S02]  /*224f0*/  IMAD.MOV.U32 R38, RZ, RZ, R39 ;  /* 0x000000ffff267224 */ /* 0x000fe400078e0027 */
[----:B------:R-:W-:Y:S02]  /*22500*/  IMAD.MOV.U32 R53, RZ, RZ, R55 ;  /* 0x000000ffff357224 */ /* 0x000fe400078e0037 */
[----:B------:R-:W-:Y:S02]  /*22510*/  IMAD.MOV.U32 R39, RZ, RZ, R43 ;  /* 0x000000ffff277224 */ /* 0x000fe400078e002b */
.L_x_54838:
[----:B------:R-:W-:Y:S05]  /*22520*/  BSYNC B1 ;  /* 0x0000000000017941 */ /* 0x000fea0003800000 */
.L_x_54836:
        /* <DEDUP_REMOVED lines=9> */
.L_x_54840:
[----:B------:R-:W-:Y:S02]  /*225c0*/  IMAD.MOV.U32 R55, RZ, RZ, R52 ;  /* 0x000000ffff377224 */ /* 0x000fe400078e0034 */
[----:B------:R-:W-:Y:S02]  /*225d0*/  IMAD.MOV.U32 R43, RZ, RZ, R38 ;  /* 0x000000ffff2b7224 */ /* 0x000fe400078e0026 */
[----:B------:R-:W-:Y:S02]  /*225e0*/  IMAD.MOV.U32 R52, RZ, RZ, R54 ;  /* 0x000000ffff347224 */ /* 0x000fe400078e0036 */
[----:B------:R-:W-:Y:S02]  /*225f0*/  IMAD.MOV.U32 R38, RZ, RZ, R42 ;  /* 0x000000ffff267224 */ /* 0x000fe400078e002a */
.L_x_54841:
[----:B------:R-:W-:Y:S05]  /*22600*/  BSYNC B1 ;  /* 0x0000000000017941 */ /* 0x000fea0003800000 */
.L_x_54839:
        /* <DEDUP_REMOVED lines=9> */
.L_x_54843:
[----:B------:R-:W-:Y:S02]  /*226a0*/  IMAD.MOV.U32 R54, RZ, RZ, R55 ;  /* 0x000000ffff367224 */ /* 0x000fe400078e0037 */
[----:B------:R-:W-:Y:S02]  /*226b0*/  IMAD.MOV.U32 R42, RZ, RZ, R43 ;  /* 0x000000ffff2a7224 */ /* 0x000fe400078e002b */
[----:B------:R-:W-:Y:S02]  /*226c0*/  IMAD.MOV.U32 R55, RZ, RZ, R57 ;  /* 0x000000ffff377224 */ /* 0x000fe400078e0039 */
[----:B------:R-:W-:Y:S02]  /*226d0*/  IMAD.MOV.U32 R43, RZ, RZ, R45 ;  /* 0x000000ffff2b7224 */ /* 0x000fe400078e002d */
.L_x_54844:
[----:B------:R-:W-:Y:S05]  /*226e0*/  BSYNC B1 ;  /* 0x0000000000017941 */ /* 0x000fea0003800000 */
.L_x_54842:
        /* <DEDUP_REMOVED lines=9> */
.L_x_54846:
[----:B------:R-:W-:Y:S02]  /*22780*/  IMAD.MOV.U32 R57, RZ, RZ, R54 ;  /* 0x000000ffff397224 */ /* 0x000fe400078e0036 */
[----:B------:R-:W-:Y:S02]  /*22790*/  IMAD.MOV.U32 R45, RZ, RZ, R42 ;  /* 0x000000ffff2d7224 */ /* 0x000fe400078e002a */
[----:B------:R-:W-:Y:S02]  /*227a0*/  IMAD.MOV.U32 R54, RZ, RZ, R56 ;  /* 0x000000ffff367224 */ /* 0x000fe400078e0038 */
[----:B------:R-:W-:Y:S02]  /*227b0*/  IMAD.MOV.U32 R42, RZ, RZ, R44 ;  /* 0x000000ffff2a7224 */ /* 0x000fe400078e002c */
.L_x_54847:
[----:B------:R-:W-:Y:S05]  /*227c0*/  BSYNC B1 ;  /* 0x0000000000017941 */ /* 0x000fea0003800000 */
.L_x_54845:
        /* <DEDUP_REMOVED lines=9> */
.L_x_54849:
[----:B------:R-:W-:Y:S02]  /*22860*/  IMAD.MOV.U32 R56, RZ, RZ, R57 ;  /* 0x000000ffff387224 */ /* 0x000fe400078e0039 */
[----:B------:R-:W-:Y:S02]  /*22870*/  IMAD.MOV.U32 R44, RZ, RZ, R45 ;  /* 0x000000ffff2c7224 */ /* 0x000fe400078e002d */
[----:B------:R-:W-:Y:S02]  /*22880*/  IMAD.MOV.U32 R57, RZ, RZ, R59 ;  /* 0x000000ffff397224 */ /* 0x000fe400078e003b */
[----:B------:R-:W-:Y:S02]  /*22890*/  IMAD.MOV.U32 R45, RZ, RZ, R47 ;  /* 0x000000ffff2d7224 */ /* 0x000fe400078e002f */
.L_x_54850:
[----:B------:R-:W-:Y:S05]  /*228a0*/  BSYNC B1 ;  /* 0x0000000000017941 */ /* 0x000fea0003800000 */
.L_x_54848:
        /* <DEDUP_REMOVED lines=9> */
.L_x_54852:
[----:B------:R-:W-:Y:S02]  /*22940*/  IMAD.MOV.U32 R59, RZ, RZ, R56 ;  /* 0x000000ffff3b7224 */ /* 0x000fe400078e0038 */
[----:B------:R-:W-:Y:S02]  /*22950*/  IMAD.MOV.U32 R47, RZ, RZ, R44 ;  /* 0x000000ffff2f7224 */ /* 0x000fe400078e002c */
[----:B------:R-:W-:Y:S02]  /*22960*/  IMAD.MOV.U32 R56, RZ, RZ, R58 ;  /* 0x000000ffff387224 */ /* 0x000fe400078e003a */
[----:B------:R-:W-:Y:S02]  /*22970*/  IMAD.MOV.U32 R44, RZ, RZ, R46 ;  /* 0x000000ffff2c7224 */ /* 0x000fe400078e002e */
.L_x_54853:
[----:B------:R-:W-:Y:S05]  /*22980*/  BSYNC B1 ;  /* 0x0000000000017941 */ /* 0x000fea0003800000 */
.L_x_54851:
        /* <DEDUP_REMOVED lines=9> */
.L_x_54855:
[----:B------:R-:W-:Y:S02]  /*22a20*/  IMAD.MOV.U32 R58, RZ, RZ, R59 ;  /* 0x000000ffff3a7224 */ /* 0x000fe400078e003b */
[----:B------:R-:W-:Y:S02]  /*22a30*/  IMAD.MOV.U32 R46, RZ, RZ, R47 ;  /* 0x000000ffff2e7224 */ /* 0x000fe400078e002f */
[----:B------:R-:W-:Y:S02]  /*22a40*/  IMAD.MOV.U32 R59, RZ, RZ, R61 ;  /* 0x000000ffff3b7224 */ /* 0x000fe400078e003d */
[----:B------:R-:W-:Y:S02]  /*22a50*/  IMAD.MOV.U32 R47, RZ, RZ, R49 ;  /* 0x000000ffff2f7224 */ /* 0x000fe400078e0031 */
.L_x_54856:
[----:B------:R-:W-:Y:S05]  /*22a60*/  BSYNC B1 ;  /* 0x0000000000017941 */ /* 0x000fea0003800000 */
.L_x_54854:
        /* <DEDUP_REMOVED lines=9> */
.L_x_54858:
[----:B------:R-:W-:Y:S02]  /*22b00*/  IMAD.MOV.U32 R61, RZ, RZ, R58 ;  /* 0x000000ffff3d7224 */ /* 0x000fe400078e003a */
[----:B------:R-:W-:Y:S02]  /*22b10*/  IMAD.MOV.U32 R49, RZ, RZ, R46 ;  /* 0x000000ffff317224 */ /* 0x000fe400078e002e */
[----:B------:R-:W-:Y:S02]  /*22b20*/  IMAD.MOV.U32 R58, RZ, RZ, R60 ;  /* 0x000000ffff3a7224 */ /* 0x000fe400078e003c */
[----:B------:R-:W-:Y:S02]  /*22b30*/  IMAD.MOV.U32 R46, RZ, RZ, R48 ;  /* 0x000000ffff2e7224 */ /* 0x000fe400078e0030 */
.L_x_54859:
[----:B------:R-:W-:Y:S05]  /*22b40*/  BSYNC B1 ;  /* 0x0000000000017941 */ /* 0x000fea0003800000 */
.L_x_54857:
        /* <DEDUP_REMOVED lines=9> */
.L_x_54861:
[----:B------:R-:W-:Y:S02]  /*22be0*/  IMAD.MOV.U32 R60, RZ, RZ, R61 ;  /* 0x000000ffff3c7224 */ /* 0x000fe400078e003d */
[----:B------:R-:W-:Y:S02]  /*22bf0*/  IMAD.MOV.U32 R48, RZ, RZ, R49 ;  /* 0x000000ffff307224 */ /* 0x000fe400078e0031 */
[----:B------:R-:W-:Y:S02]  /*22c00*/  IMAD.MOV.U32 R61, RZ, RZ, R65 ;  /* 0x000000ffff3d7224 */ /* 0x000fe400078e0041 */
[----:B------:R-:W-:Y:S02]  /*22c10*/  IMAD.MOV.U32 R49, RZ, RZ, R63 ;  /* 0x000000ffff317224 */ /* 0x000fe400078e003f */
.L_x_54862:
[----:B------:R-:W-:Y:S05]  /*22c20*/  BSYNC B1 ;  /* 0x0000000000017941 */ /* 0x000fea0003800000 */
.L_x_54860:
        /* <DEDUP_REMOVED lines=9> */
.L_x_54864:
[----:B------:R-:W-:Y:S02]  /*22cc0*/  IMAD.MOV.U32 R65, RZ, RZ, R60 ;  /* 0x000000ffff417224 */ /* 0x000fe400078e003c */
[----:B------:R-:W-:Y:S02]  /*22cd0*/  IMAD.MOV.U32 R63, RZ, RZ, R48 ;  /* 0x000000ffff3f7224 */ /* 0x000fe400078e0030 */
[----:B------:R-:W-:Y:S02]  /*22ce0*/  IMAD.MOV.U32 R60, RZ, RZ, R64 ;  /* 0x000000ffff3c7224 */ /* 0x000fe400078e0040 */
[----:B------:R-:W-:Y:S02]  /*22cf0*/  IMAD.MOV.U32 R48, RZ, RZ, R62 ;  /* 0x000000ffff307224 */ /* 0x000fe400078e003e */
.L_x_54865:
[----:B------:R-:W-:Y:S05]  /*22d00*/  BSYNC B1 ;  /* 0x0000000000017941 */ /* 0x000fea0003800000 */
.L_x_54863:
        /* <DEDUP_REMOVED lines=16> */
.L_x_54867:
[----:B------:R-:W-:Y:S02]  /*22e10*/  IMAD.MOV.U32 R31, RZ, RZ, R33 ;  /* 0x000000ffff1f7224 */ /* 0x000fe400078e0021 */
[----:B------:R-:W-:Y:S01]  /*22e20*/  IMAD.MOV.U32 R16, RZ, RZ, R35 ;  /* 0x000000ffff107224 */ /* 0x000fe200078e0023 */
[----:B------:R-:W-:Y:S01]  /*22e30*/  MOV R35, R40 ;  /* 0x0000002800237202 */ /* 0x000fe20000000f00 */
[----:B------:R-:W-:Y:S02]  /*22e40*/  IMAD.MOV.U32 R33, RZ, RZ, R67 ;  /* 0x000000ffff217224 */ /* 0x000fe400078e0043 */
.L_x_54868:
[----:B------:R-:W-:Y:S05]  /*22e50*/  BSYNC B1 ;  /* 0x0000000000017941 */ /* 0x000fea0003800000 */
.L_x_54866:
        /* <DEDUP_REMOVED lines=9> */
.L_x_54870:
[----:B------:R-:W-:Y:S02]  /*22ef0*/  IMAD.MOV.U32 R62, RZ, RZ, R31 ;  /* 0x000000ffff3e7224 */ /* 0x000fe400078e001f */
[----:B------:R-:W-:Y:S01]  /*22f00*/  IMAD.MOV.U32 R40, RZ, RZ, R16 ;  /* 0x000000ffff287224 */ /* 0x000fe200078e0010 */
[----:B------:R-:W-:Y:S01]  /*22f10*/  MOV R16, R32 ;  /* 0x0000002000107202 */ /* 0x000fe20000000f00 */
[----:B------:R-:W-:Y:S02]  /*22f20*/  IMAD.MOV.U32 R31, RZ, RZ, R34 ;  /* 0x000000ffff1f7224 */ /* 0x000fe400078e0022 */
.L_x_54871:
[----:B------:R-:W-:Y:S05]  /*22f30*/  BSYNC B1 ;  /* 0x0000000000017941 */ /* 0x000fea0003800000 */
.L_x_54869:
        /* <DEDUP_REMOVED lines=9> */
.L_x_54873:
[----:B------:R-:W-:Y:S02]  /*22fd0*/  IMAD.MOV.U32 R34, RZ, RZ, R62 ;  /* 0x000000ffff227224 */ /* 0x000fe400078e003e */
[----:B------:R-:W-:Y:S01]  /*22fe0*/  IMAD.MOV.U32 R32, RZ, RZ, R40 ;  /* 0x000000ffff207224 */ /* 0x000fe200078e0028 */
[----:B------:R-:W-:Y:S01]  /*22ff0*/  MOV R40, R37 ;  /* 0x0000002500287202 */ /* 0x000fe20000000f00 */
[----:B------:R-:W-:Y:S02]  /*23000*/  IMAD.MOV.U32 R62, RZ, RZ, R51 ;  /* 0x000000ffff3e7224 */ /* 0x000fe400078e0033 */
.L_x_54874:
[----:B------:R-:W-:Y:S05]  /*23010*/  BSYNC B1 ;  /* 0x0000000000017941 */ /* 0x000fea0003800000 */
.L_x_54872:
        /* <DEDUP_REMOVED lines=9> */
.L_x_54876:
[----:B------:R-:W-:Y:S02]  /*230b0*/  IMAD.MOV.U32 R51, RZ, RZ, R34 ;  /* 0x000000ffff337224 */ /* 0x000fe400078e0022 */
[----:B------:R-:W-:Y:S01]  /*230c0*/  IMAD.MOV.U32 R37, RZ, RZ, R32 ;  /* 0x000000ffff257224 */ /* 0x000fe200078e0020 */
[----:B------:R-:W-:Y:S01]  /*230d0*/  MOV R32, R36 ;  /* 0x0000002400207202 */ /* 0x000fe20000000f00 */
[----:B------:R-:W-:Y:S02]  /*230e0*/  IMAD.MOV.U32 R34, RZ, RZ, R50 ;  /* 0x000000ffff227224 */ /* 0x000fe400078e0032 */
.L_x_54877:
[----:B------:R-:W-:Y:S05]  /*230f0*/  BSYNC B1 ;  /* 0x0000000000017941 */ /* 0x000fea0003800000 */
.L_x_54875:
        /* <DEDUP_REMOVED lines=9> */
.L_x_54879:
[----:B------:R-:W-:Y:S02]  /*23190*/  IMAD.MOV.U32 R50, RZ, RZ, R51 ;  /* 0x000000ffff327224 */ /* 0x000fe400078e0033 */
[----:B------:R-:W-:Y:S01]  /*231a0*/  IMAD.MOV.U32 R36, RZ, RZ, R37 ;  /* 0x000000ffff247224 */ /* 0x000fe200078e0025 */
[----:B------:R-:W-:Y:S01]  /*231b0*/  MOV R37, R39 ;  /* 0x0000002700257202 */ /* 0x000fe20000000f00 */
[----:B------:R-:W-:Y:S02]  /*231c0*/  IMAD.MOV.U32 R51, RZ, RZ, R53 ;  /* 0x000000ffff337224 */ /* 0x000fe400078e0035 */
.L_x_54880:
[----:B------:R-:W-:Y:S05]  /*231d0*/  BSYNC B1 ;  /* 0x0000000000017941 */ /* 0x000fea0003800000 */
.L_x_54878:
        /* <DEDUP_REMOVED lines=9> */
.L_x_54882:
[----:B------:R-:W-:Y:S02]  /*23270*/  IMAD.MOV.U32 R53, RZ, RZ, R50 ;  /* 0x000000ffff357224 */ /* 0x000fe400078e0032 */
[----:B------:R-:W-:Y:S01]  /*23280*/  IMAD.MOV.U32 R39, RZ, RZ, R36 ;  /* 0x000000ffff277224 */ /* 0x000fe200078e0024 */
[----:B------:R-:W-:Y:S01]  /*23290*/  MOV R36, R38 ;  /* 0x0000002600247202 */ /* 0x000fe20000000f00 */
[----:B------:R-:W-:Y:S02]  /*232a0*/  IMAD.MOV.U32 R50, RZ, RZ, R52 ;  /* 0x000000ffff327224 */ /* 0x000fe400078e0034 */
.L_x_54883:
[----:B------:R-:W-:Y:S05]  /*232b0*/  BSYNC B1 ;  /* 0x0000000000017941 */ /* 0x000fea0003800000 */
.L_x_54881:
        /* <DEDUP_REMOVED lines=9> */
.L_x_54885:
[----:B------:R-:W-:Y:S02]  /*23350*/  IMAD.MOV.U32 R52, RZ, RZ, R53 ;  /* 0x000000ffff347224 */ /* 0x000fe400078e0035 */
[----:B------:R-:W-:Y:S01]  /*23360*/  IMAD.MOV.U32 R38, RZ, RZ, R39 ;  /* 0x000000ffff267224 */ /* 0x000fe200078e0027 */
[----:B------:R-:W-:Y:S01]  /*23370*/  MOV R39, R43 ;  /* 0x0000002b00277202 */ /* 0x000fe20000000f00 */
[----:B------:R-:W-:Y:S02]  /*23380*/  IMAD.MOV.U32 R53, RZ, RZ, R55 ;  /* 0x000000ffff357224 */ /* 0x000fe400078e0037 */
.L_x_54886:
[----:B------:R-:W-:Y:S05]  /*23390*/  BSYNC B1 ;  /* 0x0000000000017941 */ /* 0x000fea0003800000 */
.L_x_54884:
        /* <DEDUP_REMOVED lines=9> */
.L_x_54888:
[----:B------:R-:W-:Y:S02]  /*23430*/  IMAD.MOV.U32 R55, RZ, RZ, R52 ;  /* 0x000000ffff377224 */ /* 0x000fe400078e0034 */
[----:B------:R-:W-:Y:S01]  /*23440*/  IMAD.MOV.U32 R43, RZ, RZ, R38 ;  /* 0x000000ffff2b7224 */ /* 0x000fe200078e0026 */
[----:B------:R-:W-:Y:S01]  /*23450*/  MOV R38, R42 ;  /* 0x0000002a00267202 */ /* 0x000fe20000000f00 */
[----:B------:R-:W-:Y:S02]  /*23460*/  IMAD.MOV.U32 R52, RZ, RZ, R54 ;  /* 0x000000ffff347224 */ /* 0x000fe400078e0036 */
.L_x_54889:
[----:B------:R-:W-:Y:S05]  /*23470*/  BSYNC B1 ;  /* 0x0000000000017941 */ /* 0x000fea0003800000 */
.L_x_54887:
        /* <DEDUP_REMOVED lines=9> */
.L_x_54891:
[----:B------:R-:W-:Y:S02]  /*23510*/  IMAD.MOV.U32 R54, RZ, RZ, R55 ;  /* 0x000000ffff367224 */ /* 0x000fe400078e0037 */
[----:B------:R-:W-:Y:S01]  /*23520*/  IMAD.MOV.U32 R42, RZ, RZ, R43 ;  /* 0x000000ffff2a7224 */ /* 0x000fe200078e002b */
[----:B------:R-:W-:Y:S01]  /*23530*/  MOV R43, R45 ;  /* 0x0000002d002b7202 */ /* 0x000fe20000000f00 */
[----:B------:R-:W-:Y:S02]  /*23540*/  IMAD.MOV.U32 R55, RZ, RZ, R57 ;  /* 0x000000ffff377224 */ /* 0x000fe400078e0039 */
.L_x_54892:
[----:B------:R-:W-:Y:S05]  /*23550*/  BSYNC B1 ;  /* 0x0000000000017941 */ /* 0x000fea0003800000 */
.L_x_54890:
        /* <DEDUP_REMOVED lines=9> */
.L_x_54894:
[----:B------:R-:W-:Y:S02]  /*235f0*/  IMAD.MOV.U32 R57, RZ, RZ, R54 ;  /* 0x000000ffff397224 */ /* 0x000fe400078e0036 */
[----:B------:R-:W-:Y:S01]  /*23600*/  IMAD.MOV.U32 R45, RZ, RZ, R42 ;  /* 0x000000ffff2d7224 */ /* 0x000fe200078e002a */
[----:B------:R-:W-:Y:S01]  /*23610*/  MOV R42, R44 ;  /* 0x0000002c002a7202 */ /* 0x000fe20000000f00 */
[----:B------:R-:W-:Y:S02]  /*23620*/  IMAD.MOV.U32 R54, RZ, RZ, R56 ;  /* 0x000000ffff367224 */ /* 0x000fe400078e0038 */
.L_x_54895:
[----:B------:R-:W-:Y:S05]  /*23630*/  BSYNC B1 ;  /* 0x0000000000017941 */ /* 0x000fea0003800000 */
.L_x_54893:
        /* <DEDUP_REMOVED lines=9> */
.L_x_54897:
[----:B------:R-:W-:Y:S02]  /*236d0*/  IMAD.MOV.U32 R56, RZ, RZ, R57 ;  /* 0x000000ffff387224 */ /* 0x000fe400078e0039 */
[----:B------:R-:W-:Y:S01]  /*236e0*/  IMAD.MOV.U32 R44, RZ, RZ, R45 ;  /* 0x000000ffff2c7224 */ /* 0x000fe200078e002d */
[----:B------:R-:W-:Y:S01]  /*236f0*/  MOV R45, R47 ;  /* 0x0000002f002d7202 */ /* 0x000fe20000000f00 */
[----:B------:R-:W-:Y:S02]  /*23700*/  IMAD.MOV.U32 R57, RZ, RZ, R59 ;  /* 0x000000ffff397224 */ /* 0x000fe400078e003b */
.L_x_54898:
[----:B------:R-:W-:Y:S05]  /*23710*/  BSYNC B1 ;  /* 0x0000000000017941 */ /* 0x000fea0003800000 */
.L_x_54896:
        /* <DEDUP_REMOVED lines=9> */
.L_x_54900:
[----:B------:R-:W-:Y:S02]  /*237b0*/  IMAD.MOV.U32 R59, RZ, RZ, R56 ;  /* 0x000000ffff3b7224 */ /* 0x000fe400078e0038 */
[----:B------:R-:W-:Y:S01]  /*237c0*/  IMAD.MOV.U32 R47, RZ, RZ, R44 ;  /* 0x000000ffff2f7224 */ /* 0x000fe200078e002c */
[----:B------:R-:W-:Y:S01]  /*237d0*/  MOV R44, R46 ;  /* 0x0000002e002c7202 */ /* 0x000fe20000000f00 */
[----:B------:R-:W-:Y:S02]  /*237e0*/  IMAD.MOV.U32 R56, RZ, RZ, R58 ;  /* 0x000000ffff387224 */ /* 0x000fe400078e003a */
.L_x_54901:
[----:B------:R-:W-:Y:S05]  /*237f0*/  BSYNC B1 ;  /* 0x0000000000017941 */ /* 0x000fea0003800000 */
.L_x_54899:
        /* <DEDUP_REMOVED lines=9> */
.L_x_54903:
[----:B------:R-:W-:Y:S02]  /*23890*/  IMAD.MOV.U32 R58, RZ, RZ, R59 ;  /* 0x000000ffff3a7224 */ /* 0x000fe400078e003b */
[----:B------:R-:W-:Y:S01]  /*238a0*/  IMAD.MOV.U32 R46, RZ, RZ, R47 ;  /* 0x000000ffff2e7224 */ /* 0x000fe200078e002f */
[----:B------:R-:W-:Y:S01]  /*238b0*/  MOV R47, R49 ;  /* 0x00000031002f7202 */ /* 0x000fe20000000f00 */
[----:B------:R-:W-:Y:S02]  /*238c0*/  IMAD.MOV.U32 R59, RZ, RZ, R61 ;  /* 0x000000ffff3b7224 */ /* 0x000fe400078e003d */
.L_x_54904:
[----:B------:R-:W-:Y:S05]  /*238d0*/  BSYNC B1 ;  /* 0x0000000000017941 */ /* 0x000fea0003800000 */
.L_x_54902:
        /* <DEDUP_REMOVED lines=9> */
.L_x_54906:
[----:B------:R-:W-:Y:S02]  /*23970*/  IMAD.MOV.U32 R61, RZ, RZ, R58 ;  /* 0x000000ffff3d7224 */ /* 0x000fe400078e003a */
[----:B------:R-:W-:Y:S01]  /*23980*/  IMAD.MOV.U32 R49, RZ, RZ, R46 ;  /* 0x000000ffff317224 */ /* 0x000fe200078e002e */
[----:B------:R-:W-:Y:S01]  /*23990*/  MOV R46, R48 ;  /* 0x00000030002e7202 */ /* 0x000fe20000000f00 */
[----:B------:R-:W-:Y:S02]  /*239a0*/  IMAD.MOV.U32 R58, RZ, RZ, R60 ;  /* 0x000000ffff3a7224 */ /* 0x000fe400078e003c */
.L_x_54907:
[----:B------:R-:W-:Y:S05]  /*239b0*/  BSYNC B1 ;  /* 0x0000000000017941 */ /* 0x000fea0003800000 */
.L_x_54905:
        /* <DEDUP_REMOVED lines=9> */
.L_x_54909:
[----:B------:R-:W-:Y:S02]  /*23a50*/  IMAD.MOV.U32 R60, RZ, RZ, R61 ;  /* 0x000000ffff3c7224 */ /* 0x000fe400078e003d */
[----:B------:R-:W-:Y:S01]  /*23a60*/  IMAD.MOV.U32 R48, RZ, RZ, R49 ;  /* 0x000000ffff307224 */ /* 0x000fe200078e0031 */
[----:B------:R-:W-:Y:S01]  /*23a70*/  MOV R49, R63 ;  /* 0x0000003f00317202 */ /* 0x000fe20000000f00 */
[----:B------:R-:W-:Y:S02]  /*23a80*/  IMAD.MOV.U32 R61, RZ, RZ, R65 ;  /* 0x000000ffff3d7224 */ /* 0x000fe400078e0041 */
.L_x_54910:
[----:B------:R-:W-:Y:S05]  /*23a90*/  BSYNC B1 ;  /* 0x0000000000017941 */ /* 0x000fea0003800000 */
.L_x_54908:
        /* <DEDUP_REMOVED lines=16> */
.L_x_54912:
[----:B------:R-:W-:Y:S01]  /*23ba0*/  IMAD.MOV.U32 R30, RZ, RZ, R33 ;  /* 0x000000ffff1e7224 */ /* 0x000fe200078e0021 */
[----:B------:R-:W-:Y:S01]  /*23bb0*/  MOV R15, R35 ;  /* 0x00000023000f7202 */ /* 0x000fe20000000f00 */
[----:B------:R-:W-:Y:S02]  /*23bc0*/  IMAD.MOV.U32 R33, RZ, RZ, R31 ;  /* 0x000000ffff217224 */ /* 0x000fe400078e001f */
[----:B------:R-:W-:Y:S02]  /*23bd0*/  IMAD.MOV.U32 R35, RZ, RZ, R16 ;  /* 0x000000ffff237224 */ /* 0x000fe400078e0010 */
.L_x_54913:
[----:B------:R-:W-:Y:S05]  /*23be0*/  BSYNC B1 ;  /* 0x0000000000017941 */ /* 0x000fea0003800000 */
.L_x_54911:
        /* <DEDUP_REMOVED lines=9> */
.L_x_54915:
[----:B------:R-:W-:Y:S01]  /*23c80*/  IMAD.MOV.U32 R31, RZ, RZ, R30 ;  /* 0x000000ffff1f7224 */ /* 0x000fe200078e001e */
[----:B------:R-:W-:Y:S01]  /*23c90*/  MOV R16, R15 ;  /* 0x0000000f00107202 */ /* 0x000fe20000000f00 */
[----:B------:R-:W-:Y:S02]  /*23ca0*/  IMAD.MOV.U32 R30, RZ, RZ, R62 ;  /* 0x000000ffff1e7224 */ /* 0x000fe400078e003e */
[----:B------:R-:W-:Y:S02]  /*23cb0*/  IMAD.MOV.U32 R15, RZ, RZ, R40 ;  /* 0x000000ffff0f7224 */ /* 0x000fe400078e0028 */
.L_x_54916:
[----:B------:R-:W-:Y:S05]  /*23cc0*/  BSYNC B1 ;  /* 0x0000000000017941 */ /* 0x000fea0003800000 */
.L_x_54914:
        /* <DEDUP_REMOVED lines=9> */
.L_x_54918:
[----:B------:R-:W-:Y:S01]  /*23d60*/  IMAD.MOV.U32 R62, RZ, RZ, R31 ;  /* 0x000000ffff3e7224 */ /* 0x000fe200078e001f */
[----:B------:R-:W-:Y:S01]  /*23d70*/  MOV R40, R16 ;  /* 0x0000001000287202 */ /* 0x000fe20000000f00 */
[----:B------:R-:W-:Y:S02]  /*23d80*/  IMAD.MOV.U32 R31, RZ, RZ, R34 ;  /* 0x000000ffff1f7224 */ /* 0x000fe400078e0022 */
[----:B------:R-:W-:Y:S02]  /*23d90*/  IMAD.MOV.U32 R16, RZ, RZ, R32 ;  /* 0x000000ffff107224 */ /* 0x000fe400078e0020 */
.L_x_54919:
[----:B------:R-:W-:Y:S05]  /*23da0*/  BSYNC B1 ;  /* 0x0000000000017941 */ /* 0x000fea0003800000 */
.L_x_54917:
        /* <DEDUP_REMOVED lines=9> */
.L_x_54921:
[----:B------:R-:W-:Y:S01]  /*23e40*/  IMAD.MOV.U32 R34, RZ, RZ, R62 ;  /* 0x000000ffff227224 */ /* 0x000fe200078e003e */
[----:B------:R-:W-:Y:S01]  /*23e50*/  MOV R32, R40 ;  /* 0x0000002800207202 */ /* 0x000fe20000000f00 */
[----:B------:R-:W-:Y:S02]  /*23e60*/  IMAD.MOV.U32 R62, RZ, RZ, R51 ;  /* 0x000000ffff3e7224 */ /* 0x000fe400078e0033 */
[----:B------:R-:W-:Y:S02]  /*23e70*/  IMAD.MOV.U32 R40, RZ, RZ, R37 ;  /* 0x000000ffff287224 */ /* 0x000fe400078e0025 */
.L_x_54922:
[----:B------:R-:W-:Y:S05]  /*23e80*/  BSYNC B1 ;  /* 0x0000000000017941 */ /* 0x000fea0003800000 */
.L_x_54920:
        /* <DEDUP_REMOVED lines=9> */
.L_x_54924:
[----:B------:R-:W-:Y:S01]  /*23f20*/  IMAD.MOV.U32 R51, RZ, RZ, R34 ;  /* 0x000000ffff337224 */ /* 0x000fe200078e0022 */
[----:B------:R-:W-:Y:S01]  /*23f30*/  MOV R37, R32 ;  /* 0x0000002000257202 */ /* 0x000fe20000000f00 */
[----:B------:R-:W-:Y:S02]  /*23f40*/  IMAD.MOV.U32 R34, RZ, RZ, R50 ;  /* 0x000000ffff227224 */ /* 0x000fe400078e0032 */
[----:B------:R-:W-:Y:S02]  /*23f50*/  IMAD.MOV.U32 R32, RZ, RZ, R36 ;  /* 0x000000ffff207224 */ /* 0x000fe400078e0024 */
.L_x_54925:
[----:B------:R-:W-:Y:S05]  /*23f60*/  BSYNC B1 ;  /* 0x0000000000017941 */ /* 0x000fea0003800000 */
.L_x_54923:
        /* <DEDUP_REMOVED lines=9> */
.L_x_54927:
[----:B------:R-:W-:Y:S01]  /*24000*/  IMAD.MOV.U32 R50, RZ, RZ, R51 ;  /* 0x000000ffff327224 */ /* 0x000fe200078e0033 */
[----:B------:R-:W-:Y:S01]  /*24010*/  MOV R36, R37 ;  /* 0x0000002500247202 */ /* 0x000fe20000000f00 */
[----:B------:R-:W-:Y:S02]  /*24020*/  IMAD.MOV.U32 R51, RZ, RZ, R53 ;  /* 0x000000ffff337224 */ /* 0x000fe400078e0035 */
[----:B------:R-:W-:Y:S02]  /*24030*/  IMAD.MOV.U32 R37, RZ, RZ, R39 ;  /* 0x000000ffff257224 */ /* 0x000fe400078e0027 */
.L_x_54928:
[----:B------:R-:W-:Y:S05]  /*24040*/  BSYNC B1 ;  /* 0x0000000000017941 */ /* 0x000fea0003800000 */
.L_x_54926:
        /* <DEDUP_REMOVED lines=9> */
.L_x_54930:
[----:B------:R-:W-:Y:S01]  /*240e0*/  IMAD.MOV.U32 R53, RZ, RZ, R50 ;  /* 0x000000ffff357224 */ /* 0x000fe200078e0032 */
[----:B------:R-:W-:Y:S01]  /*240f0*/  MOV R39, R36 ;  /* 0x0000002400277202 */ /* 0x000fe20000000f00 */
[----:B------:R-:W-:Y:S02]  /*24100*/  IMAD.MOV.U32 R50, RZ, RZ, R52 ;  /* 0x000000ffff327224 */ /* 0x000fe400078e0034 */
[----:B------:R-:W-:Y:S02]  /*24110*/  IMAD.MOV.U32 R36, RZ, RZ, R38 ;  /* 0x000000ffff247224 */ /* 0x000fe400078e0026 */
.L_x_54931:
[----:B------:R-:W-:Y:S05]  /*24120*/  BSYNC B1 ;  /* 0x0000000000017941 */ /* 0x000fea0003800000 */
.L_x_54929:
        /* <DEDUP_REMOVED lines=9> */
.L_x_54933:
[----:B------:R-:W-:Y:S01]  /*241c0*/  IMAD.MOV.U32 R52, RZ, RZ, R53 ;  /* 0x000000ffff347224 */ /* 0x000fe200078e0035 */
[----:B------:R-:W-:Y:S01]  /*241d0*/  MOV R38, R39 ;  /* 0x0000002700267202 */ /* 0x000fe20000000f00 */
[----:B------:R-:W-:Y:S02]  /*241e0*/  IMAD.MOV.U32 R53, RZ, RZ, R55 ;  /* 0x000000ffff357224 */ /* 0x000fe400078e0037 */
[----:B------:R-:W-:Y:S02]  /*241f0*/  IMAD.MOV.U32 R39, RZ, RZ, R43 ;  /* 0x000000ffff277224 */ /* 0x000fe400078e002b */
.L_x_54934:
[----:B------:R-:W-:Y:S05]  /*24200*/  BSYNC B1 ;  /* 0x0000000000017941 */ /* 0x000fea0003800000 */
.L_x_54932:
        /* <DEDUP_REMOVED lines=9> */
.L_x_54936:
[----:B------:R-:W-:Y:S01]  /*242a0*/  IMAD.MOV.U32 R55, RZ, RZ, R52 ;  /* 0x000000ffff377224 */ /* 0x000fe200078e0034 */
[----:B------:R-:W-:Y:S01]  /*242b0*/  MOV R43, R38 ;  /* 0x00000026002b7202 */ /* 0x000fe20000000f00 */
[----:B------:R-:W-:Y:S02]  /*242c0*/  IMAD.MOV.U32 R52, RZ, RZ, R54 ;  /* 0x000000ffff347224 */ /* 0x000fe400078e0036 */
[----:B------:R-:W-:Y:S02]  /*242d0*/  IMAD.MOV.U32 R38, RZ, RZ, R42 ;  /* 0x000000ffff267224 */ /* 0x000fe400078e002a */
.L_x_54937:
[----:B------:R-:W-:Y:S05]  /*242e0*/  BSYNC B1 ;  /* 0x0000000000017941 */ /* 0x000fea0003800000 */
.L_x_54935:
        /* <DEDUP_REMOVED lines=9> */
.L_x_54939:
[----:B------:R-:W-:Y:S01]  /*24380*/  IMAD.MOV.U32 R54, RZ, RZ, R55 ;  /* 0x000000ffff367224 */ /* 0x000fe200078e0037 */
[----:B------:R-:W-:Y:S01]  /*24390*/  MOV R42, R43 ;  /* 0x0000002b002a7202 */ /* 0x000fe20000000f00 */
[----:B------:R-:W-:Y:S02]  /*243a0*/  IMAD.MOV.U32 R55, RZ, RZ, R57 ;  /* 0x000000ffff377224 */ /* 0x000fe400078e0039 */
[----:B------:R-:W-:Y:S02]  /*243b0*/  IMAD.MOV.U32 R43, RZ, RZ, R45 ;  /* 0x000000ffff2b7224 */ /* 0x000fe400078e002d */
.L_x_54940:
[----:B------:R-:W-:Y:S05]  /*243c0*/  BSYNC B1 ;  /* 0x0000000000017941 */ /* 0x000fea0003800000 */
.L_x_54938:
        /* <DEDUP_REMOVED lines=9> */
.L_x_54942:
[----:B------:R-:W-:Y:S01]  /*24460*/  IMAD.MOV.U32 R57, RZ, RZ, R54 ;  /* 0x000000ffff397224 */ /* 0x000fe200078e0036 */
[----:B------:R-:W-:Y:S01]  /*24470*/  MOV R45, R42 ;  /* 0x0000002a002d7202 */ /* 0x000fe20000000f00 */
[----:B------:R-:W-:Y:S02]  /*24480*/  IMAD.MOV.U32 R54, RZ, RZ, R56 ;  /* 0x000000ffff367224 */ /* 0x000fe400078e0038 */
[----:B------:R-:W-:Y:S02]  /*24490*/  IMAD.MOV.U32 R42, RZ, RZ, R44 ;  /* 0x000000ffff2a7224 */ /* 0x000fe400078e002c */
.L_x_54943:
[----:B------:R-:W-:Y:S05]  /*244a0*/  BSYNC B1 ;  /* 0x0000000000017941 */ /* 0x000fea0003800000 */
.L_x_54941:
        /* <DEDUP_REMOVED lines=9> */
.L_x_54945:
[----:B------:R-:W-:Y:S01]  /*24540*/  IMAD.MOV.U32 R56, RZ, RZ, R57 ;  /* 0x000000ffff387224 */ /* 0x000fe200078e0039 */
[----:B------:R-:W-:Y:S01]  /*24550*/  MOV R44, R45 ;  /* 0x0000002d002c7202 */ /* 0x000fe20000000f00 */
[----:B------:R-:W-:Y:S02]  /*24560*/  IMAD.MOV.U32 R57, RZ, RZ, R59 ;  /* 0x000000ffff397224 */ /* 0x000fe400078e003b */
[----:B------:R-:W-:Y:S02]  /*24570*/  IMAD.MOV.U32 R45, RZ, RZ, R47 ;  /* 0x000000ffff2d7224 */ /* 0x000fe400078e002f */
.L_x_54946:
[----:B------:R-:W-:Y:S05]  /*24580*/  BSYNC B1 ;  /* 0x0000000000017941 */ /* 0x000fea0003800000 */
.L_x_54944:
        /* <DEDUP_REMOVED lines=9> */
.L_x_54948:
[----:B------:R-:W-:Y:S01]  /*24620*/  IMAD.MOV.U32 R59, RZ, RZ, R56 ;  /* 0x000000ffff3b7224 */ /* 0x000fe200078e0038 */
[----:B------:R-:W-:Y:S01]  /*24630*/  MOV R47, R44 ;  /* 0x0000002c002f7202 */ /* 0x000fe20000000f00 */
[----:B------:R-:W-:Y:S02]  /*24640*/  IMAD.MOV.U32 R56, RZ, RZ, R58 ;  /* 0x000000ffff387224 */ /* 0x000fe400078e003a */
[----:B------:R-:W-:Y:S02]  /*24650*/  IMAD.MOV.U32 R44, RZ, RZ, R46 ;  /* 0x000000ffff2c7224 */ /* 0x000fe400078e002e */
.L_x_54949:
[----:B------:R-:W-:Y:S05]  /*24660*/  BSYNC B1 ;  /* 0x0000000000017941 */ /* 0x000fea0003800000 */
.L_x_54947:
        /* <DEDUP_REMOVED lines=9> */
.L_x_54951:
[----:B------:R-:W-:Y:S01]  /*24700*/  IMAD.MOV.U32 R58, RZ, RZ, R59 ;  /* 0x000000ffff3a7224 */ /* 0x000fe200078e003b */
[----:B------:R-:W-:Y:S01]  /*24710*/  MOV R46, R47 ;  /* 0x0000002f002e7202 */ /* 0x000fe20000000f00 */
[----:B------:R-:W-:Y:S02]  /*24720*/  IMAD.MOV.U32 R59, RZ, RZ, R61 ;  /* 0x000000ffff3b7224 */ /* 0x000fe400078e003d */
[----:B------:R-:W-:Y:S02]  /*24730*/  IMAD.MOV.U32 R47, RZ, RZ, R49 ;  /* 0x000000ffff2f7224 */ /* 0x000fe400078e0031 */
.L_x_54952:
[----:B------:R-:W-:Y:S05]  /*24740*/  BSYNC B1 ;  /* 0x0000000000017941 */ /* 0x000fea0003800000 */
.L_x_54950:
        /* <DEDUP_REMOVED lines=9> */
.L_x_54954:
[----:B------:R-:W-:Y:S01]  /*247e0*/  IMAD.MOV.U32 R61, RZ, RZ, R58 ;  /* 0x000000ffff3d7224 */ /* 0x000fe200078e003a */
[----:B------:R-:W-:Y:S01]  /*247f0*/  MOV R49, R46 ;  /* 0x0000002e00317202 */ /* 0x000fe20000000f00 */
[----:B------:R-:W-:Y:S02]  /*24800*/  IMAD.MOV.U32 R58, RZ, RZ, R60 ;  /* 0x000000ffff3a7224 */ /* 0x000fe400078e003c */
[----:B------:R-:W-:Y:S02]  /*24810*/  IMAD.MOV.U32 R46, RZ, RZ, R48 ;  /* 0x000000ffff2e7224 */ /* 0x000fe400078e0030 */
.L_x_54955:
[----:B------:R-:W-:Y:S05]  /*24820*/  BSYNC B1 ;  /* 0x0000000000017941 */ /* 0x000fea0003800000 */
.L_x_54953:
        /* <DEDUP_REMOVED lines=16> */
.L_x_54957:
[----:B------:R-:W-:Y:S02]  /*24930*/  IMAD.MOV.U32 R29, RZ, RZ, R33 ;  /* 0x000000ffff1d7224 */ /* 0x000fe400078e0021 */
[----:B------:R-:W-:Y:S02]  /*24940*/  IMAD.MOV.U32 R14, RZ, RZ, R35 ;  /* 0x000000ffff0e7224 */ /* 0x000fe400078e0023 */
[----:B------:R-:W-:Y:S02]  /*24950*/  IMAD.MOV.U32 R33, RZ, RZ, R30 ;  /* 0x000000ffff217224 */ /* 0x000fe400078e001e */
[----:B------:R-:W-:Y:S02]  /*24960*/  IMAD.MOV.U32 R35, RZ, RZ, R15 ;  /* 0x000000ffff237224 */ /* 0x000fe400078e000f */
.L_x_54958:
[----:B------:R-:W-:Y:S05]  /*24970*/  BSYNC B1 ;  /* 0x0000000000017941 */ /* 0x000fea0003800000 */
.L_x_54956:
        /* <DEDUP_REMOVED lines=9> */
.L_x_54960:
[----:B------:R-:W-:Y:S02]  /*24a10*/  IMAD.MOV.U32 R30, RZ, RZ, R29 ;  /* 0x000000ffff1e7224 */ /* 0x000fe400078e001d */
[----:B------:R-:W-:Y:S02]  /*24a20*/  IMAD.MOV.U32 R15, RZ, RZ, R14 ;  /* 0x000000ffff0f7224 */ /* 0x000fe400078e000e */
[----:B------:R-:W-:Y:S02]  /*24a30*/  IMAD.MOV.U32 R29, RZ, RZ, R31 ;  /* 0x000000ffff1d7224 */ /* 0x000fe400078e001f */
[----:B------:R-:W-:Y:S02]  /*24a40*/  IMAD.MOV.U32 R14, RZ, RZ, R16 ;  /* 0x000000ffff0e7224 */ /* 0x000fe400078e0010 */
.L_x_54961:
[----:B------:R-:W-:Y:S05]  /*24a50*/  BSYNC B1 ;  /* 0x0000000000017941 */ /* 0x000fea0003800000 */
.L_x_54959:
        /* <DEDUP_REMOVED lines=9> */
.L_x_54963:
[----:B------:R-:W-:Y:S02]  /*24af0*/  IMAD.MOV.U32 R31, RZ, RZ, R30 ;  /* 0x000000ffff1f7224 */ /* 0x000fe400078e001e */
[----:B------:R-:W-:Y:S02]  /*24b00*/  IMAD.MOV.U32 R16, RZ, RZ, R15 ;  /* 0x000000ffff107224 */ /* 0x000fe400078e000f */
[----:B------:R-:W-:Y:S02]  /*24b10*/  IMAD.MOV.U32 R30, RZ, RZ, R62 ;  /* 0x000000ffff1e7224 */ /* 0x000fe400078e003e */
[----:B------:R-:W-:Y:S02]  /*24b20*/  IMAD.MOV.U32 R15, RZ, RZ, R40 ;  /* 0x000000ffff0f7224 */ /* 0x000fe400078e0028 */
.L_x_54964:
[----:B------:R-:W-:Y:S05]  /*24b30*/  BSYNC B1 ;  /* 0x0000000000017941 */ /* 0x000fea0003800000 */
.L_x_54962:
        /* <DEDUP_REMOVED lines=9> */
.L_x_54966:
[----:B------:R-:W-:Y:S02]  /*24bd0*/  IMAD.MOV.U32 R48, RZ, RZ, R31 ;  /* 0x000000ffff307224 */ /* 0x000fe400078e001f */
[----:B------:R-:W-:Y:S02]  /*24be0*/  IMAD.MOV.U32 R40, RZ, RZ, R16 ;  /* 0x000000ffff287224 */ /* 0x000fe400078e0010 */
[----:B------:R-:W-:Y:S02]  /*24bf0*/  IMAD.MOV.U32 R31, RZ, RZ, R34 ;  /* 0x000000ffff1f7224 */ /* 0x000fe400078e0022 */
[----:B------:R-:W-:Y:S02]  /*24c00*/  IMAD.MOV.U32 R16, RZ, RZ, R32 ;  /* 0x000000ffff107224 */ /* 0x000fe400078e0020 */
.L_x_54967:
[----:B------:R-:W-:Y:S05]  /*24c10*/  BSYNC B1 ;  /* 0x0000000000017941 */ /* 0x000fea0003800000 */
.L_x_54965:
        /* <DEDUP_REMOVED lines=9> */
.L_x_54969:
[----:B------:R-:W-:Y:S02]  /*24cb0*/  IMAD.MOV.U32 R34, RZ, RZ, R48 ;  /* 0x000000ffff227224 */ /* 0x000fe400078e0030 */
[----:B------:R-:W-:Y:S02]  /*24cc0*/  IMAD.MOV.U32 R32, RZ, RZ, R40 ;  /* 0x000000ffff207224 */ /* 0x000fe400078e0028 */
[----:B------:R-:W-:Y:S02]  /*24cd0*/  IMAD.MOV.U32 R48, RZ, RZ, R51 ;  /* 0x000000ffff307224 */ /* 0x000fe400078e0033 */
[----:B------:R-:W-:Y:S02]  /*24ce0*/  IMAD.MOV.U32 R40, RZ, RZ, R37 ;  /* 0x000000ffff287224 */ /* 0x000fe400078e0025 */
.L_x_54970:
[----:B------:R-:W-:Y:S05]  /*24cf0*/  BSYNC B1 ;  /* 0x0000000000017941 */ /* 0x000fea0003800000 */
.L_x_54968:
        /* <DEDUP_REMOVED lines=9> */
.L_x_54972:
[----:B------:R-:W-:Y:S02]  /*24d90*/  IMAD.MOV.U32 R51, RZ, RZ, R34 ;  /* 0x000000ffff337224 */ /* 0x000fe400078e0022 */
[----:B------:R-:W-:Y:S02]  /*24da0*/  IMAD.MOV.U32 R37, RZ, RZ, R32 ;  /* 0x000000ffff257224 */ /* 0x000fe400078e0020 */
[----:B------:R-:W-:Y:S02]  /*24db0*/  IMAD.MOV.U32 R34, RZ, RZ, R50 ;  /* 0x000000ffff227224 */ /* 0x000fe400078e0032 */
[----:B------:R-:W-:Y:S02]  /*24dc0*/  IMAD.MOV.U32 R32, RZ, RZ, R36 ;  /* 0x000000ffff207224 */ /* 0x000fe400078e0024 */
.L_x_54973:
[----:B------:R-:W-:Y:S05]  /*24dd0*/  BSYNC B1 ;  /* 0x0000000000017941 */ /* 0x000fea0003800000 */
.L_x_54971:
        /* <DEDUP_REMOVED lines=9> */
.L_x_54975:
[----:B------:R-:W-:Y:S02]  /*24e70*/  IMAD.MOV.U32 R50, RZ, RZ, R51 ;  /* 0x000000ffff327224 */ /* 0x000fe400078e0033 */
[----:B------:R-:W-:Y:S02]  /*24e80*/  IMAD.MOV.U32 R36, RZ, RZ, R37 ;  /* 0x000000ffff247224 */ /* 0x000fe400078e0025 */
[----:B------:R-:W-:Y:S02]  /*24e90*/  IMAD.MOV.U32 R51, RZ, RZ, R53 ;  /* 0x000000ffff337224 */ /* 0x000fe400078e0035 */
[----:B------:R-:W-:Y:S02]  /*24ea0*/  IMAD.MOV.U32 R37, RZ, RZ, R39 ;  /* 0x000000ffff257224 */ /* 0x000fe400078e0027 */
.L_x_54976:
[----:B------:R-:W-:Y:S05]  /*24eb0*/  BSYNC B1 ;  /* 0x0000000000017941 */ /* 0x000fea0003800000 */
.L_x_54974:
        /* <DEDUP_REMOVED lines=9> */
.L_x_54978:
[----:B------:R-:W-:Y:S02]  /*24f50*/  IMAD.MOV.U32 R53, RZ, RZ, R50 ;  /* 0x000000ffff357224 */ /* 0x000fe400078e0032 */
[----:B------:R-:W-:Y:S02]  /*24f60*/  IMAD.MOV.U32 R39, RZ, RZ, R36 ;  /* 0x000000ffff277224 */ /* 0x000fe400078e0024 */
[----:B------:R-:W-:Y:S02]  /*24f70*/  IMAD.MOV.U32 R50, RZ, RZ, R52 ;  /* 0x000000ffff327224 */ /* 0x000fe400078e0034 */
[----:B------:R-:W-:Y:S02]  /*24f80*/  IMAD.MOV.U32 R36, RZ, RZ, R38 ;  /* 0x000000ffff247224 */ /* 0x000fe400078e0026 */
.L_x_54979:
[----:B------:R-:W-:Y:S05]  /*24f90*/  BSYNC B1 ;  /* 0x0000000000017941 */ /* 0x000fea0003800000 */
.L_x_54977:
        /* <DEDUP_REMOVED lines=9> */
.L_x_54981:
[----:B------:R-:W-:Y:S02]  /*25030*/  IMAD.MOV.U32 R52, RZ, RZ, R53 ;  /* 0x000000ffff347224 */ /* 0x000fe400078e0035 */
[----:B------:R-:W-:Y:S02]  /*25040*/  IMAD.MOV.U32 R38, RZ, RZ, R39 ;  /* 0x000000ffff267224 */ /* 0x000fe400078e0027 */
[----:B------:R-:W-:Y:S02]  /*25050*/  IMAD.MOV.U32 R53, RZ, RZ, R55 ;  /* 0x000000ffff357224 */ /* 0x000fe400078e0037 */
[----:B------:R-:W-:Y:S02]  /*25060*/  IMAD.MOV.U32 R39, RZ, RZ, R43 ;  /* 0x000000ffff277224 */ /* 0x000fe400078e002b */
.L_x_54982:
[----:B------:R-:W-:Y:S05]  /*25070*/  BSYNC B1 ;  /* 0x0000000000017941 */ /* 0x000fea0003800000 */
.L_x_54980:
        /* <DEDUP_REMOVED lines=9> */
.L_x_54984:
[----:B------:R-:W-:Y:S02]  /*25110*/  IMAD.MOV.U32 R55, RZ, RZ, R52 ;  /* 0x000000ffff377224 */ /* 0x000fe400078e0034 */
[----:B------:R-:W-:Y:S02]  /*25120*/  IMAD.MOV.U32 R43, RZ, RZ, R38 ;  /* 0x000000ffff2b7224 */ /* 0x000fe400078e0026 */
[----:B------:R-:W-:Y:S02]  /*25130*/  IMAD.MOV.U32 R52, RZ, RZ, R54 ;  /* 0x000000ffff347224 */ /* 0x000fe400078e0036 */
[----:B------:R-:W-:Y:S02]  /*25140*/  IMAD.MOV.U32 R38, RZ, RZ, R42 ;  /* 0x000000ffff267224 */ /* 0x000fe400078e002a */
.L_x_54985:
[----:B------:R-:W-:Y:S05]  /*25150*/  BSYNC B1 ;  /* 0x0000000000017941 */ /* 0x000fea0003800000 */
.L_x_54983:
        /* <DEDUP_REMOVED lines=9> */
.L_x_54987:
[----:B------:R-:W-:Y:S02]  /*251f0*/  IMAD.MOV.U32 R54, RZ, RZ, R55 ;  /* 0x000000ffff367224 */ /* 0x000fe400078e0037 */
[----:B------:R-:W-:Y:S02]  /*25200*/  IMAD.MOV.U32 R42, RZ, RZ, R43 ;  /* 0x000000ffff2a7224 */ /* 0x000fe400078e002b */
[----:B------:R-:W-:Y:S02]  /*25210*/  IMAD.MOV.U32 R55, RZ, RZ, R57 ;  /* 0x000000ffff377224 */ /* 0x000fe400078e0039 */
[----:B------:R-:W-:Y:S02]  /*25220*/  IMAD.MOV.U32 R43, RZ, RZ, R45 ;  /* 0x000000ffff2b7224 */ /* 0x000fe400078e002d */
.L_x_54988:
[----:B------:R-:W-:Y:S05]  /*25230*/  BSYNC B1 ;  /* 0x0000000000017941 */ /* 0x000fea0003800000 */
.L_x_54986:
        /* <DEDUP_REMOVED lines=9> */
.L_x_54990:
[----:B------:R-:W-:Y:S02]  /*252d0*/  IMAD.MOV.U32 R57, RZ, RZ, R54 ;  /* 0x000000ffff397224 */ /* 0x000fe400078e0036 */
[----:B------:R-:W-:Y:S02]  /*252e0*/  IMAD.MOV.U32 R45, RZ, RZ, R42 ;  /* 0x000000ffff2d7224 */ /* 0x000fe400078e002a */
[----:B------:R-:W-:Y:S02]  /*252f0*/  IMAD.MOV.U32 R54, RZ, RZ, R56 ;  /* 0x000000ffff367224 */ /* 0x000fe400078e0038 */
[----:B------:R-:W-:Y:S02]  /*25300*/  IMAD.MOV.U32 R42, RZ, RZ, R44 ;  /* 0x000000ffff2a7224 */ /* 0x000fe400078e002c */
.L_x_54991:
[----:B------:R-:W-:Y:S05]  /*25310*/  BSYNC B1 ;  /* 0x0000000000017941 */ /* 0x000fea0003800000 */
.L_x_54989:
        /* <DEDUP_REMOVED lines=9> */
.L_x_54993:
[----:B------:R-:W-:Y:S02]  /*253b0*/  IMAD.MOV.U32 R56, RZ, RZ, R57 ;  /* 0x000000ffff387224 */ /* 0x000fe400078e0039 */
[----:B------:R-:W-:Y:S02]  /*253c0*/  IMAD.MOV.U32 R44, RZ, RZ, R45 ;  /* 0x000000ffff2c7224 */ /* 0x000fe400078e002d */
[----:B------:R-:W-:Y:S02]  /*253d0*/  IMAD.MOV.U32 R57, RZ, RZ, R59 ;  /* 0x000000ffff397224 */ /* 0x000fe400078e003b */
[----:B------:R-:W-:Y:S02]  /*253e0*/  IMAD.MOV.U32 R45, RZ, RZ, R47 ;  /* 0x000000ffff2d7224 */ /* 0x000fe400078e002f */
.L_x_54994:
[----:B------:R-:W-:Y:S05]  /*253f0*/  BSYNC B1 ;  /* 0x0000000000017941 */ /* 0x000fea0003800000 */
.L_x_54992:
        /* <DEDUP_REMOVED lines=9> */
.L_x_54996:
[----:B------:R-:W-:Y:S02]  /*25490*/  IMAD.MOV.U32 R59, RZ, RZ, R56 ;  /* 0x000000ffff3b7224 */ /* 0x000fe400078e0038 */
[----:B------:R-:W-:Y:S02]  /*254a0*/  IMAD.MOV.U32 R47, RZ, RZ, R44 ;  /* 0x000000ffff2f7224 */ /* 0x000fe400078e002c */
[----:B------:R-:W-:Y:S02]  /*254b0*/  IMAD.MOV.U32 R56, RZ, RZ, R58 ;  /* 0x000000ffff387224 */ /* 0x000fe400078e003a */
[----:B------:R-:W-:Y:S02]  /*254c0*/  IMAD.MOV.U32 R44, RZ, RZ, R46 ;  /* 0x000000ffff2c7224 */ /* 0x000fe400078e002e */
.L_x_54997:
[----:B------:R-:W-:Y:S05]  /*254d0*/  BSYNC B1 ;  /* 0x0000000000017941 */ /* 0x000fea0003800000 */
.L_x_54995:
        /* <DEDUP_REMOVED lines=9> */
.L_x_54999:
[----:B------:R-:W-:Y:S02]  /*25570*/  IMAD.MOV.U32 R58, RZ, RZ, R59 ;  /* 0x000000ffff3a7224 */ /* 0x000fe400078e003b */
[----:B------:R-:W-:Y:S02]  /*25580*/  IMAD.MOV.U32 R46, RZ, RZ, R47 ;  /* 0x000000ffff2e7224 */ /* 0x000fe400078e002f */
[----:B------:R-:W-:Y:S02]  /*25590*/  IMAD.MOV.U32 R59, RZ, RZ, R61 ;  /* 0x000000ffff3b7224 */ /* 0x000fe400078e003d */
[----:B------:R-:W-:Y:S02]  /*255a0*/  IMAD.MOV.U32 R47, RZ, RZ, R49 ;  /* 0x000000ffff2f7224 */ /* 0x000fe400078e0031 */
.L_x_55000:
[----:B------:R-:W-:Y:S05]  /*255b0*/  BSYNC B1 ;  /* 0x0000000000017941 */ /* 0x000fea0003800000 */
.L_x_54998:
        /* <DEDUP_REMOVED lines=16> */
.L_x_55002:
[----:B------:R-:W-:Y:S02]  /*256c0*/  IMAD.MOV.U32 R28, RZ, RZ, R33 ;  /* 0x000000ffff1c7224 */ /* 0x000fe400078e0021 */
[----:B------:R-:W-:Y:S01]  /*256d0*/  IMAD.MOV.U32 R13, RZ, RZ, R35 ;  /* 0x000000ffff0d7224 */ /* 0x000fe200078e0023 */
[----:B------:R-:W-:Y:S01]  /*256e0*/  MOV R35, R14 ;  /* 0x0000000e00237202 */ /* 0x000fe20000000f00 */
[----:B------:R-:W-:Y:S02]  /*256f0*/  IMAD.MOV.U32 R33, RZ, RZ, R29 ;  /* 0x000000ffff217224 */ /* 0x000fe400078e001d */
.L_x_55003:
[----:B------:R-:W-:Y:S05]  /*25700*/  BSYNC B1 ;  /* 0x0000000000017941 */ /* 0x000fea0003800000 */
.L_x_55001:
        /* <DEDUP_REMOVED lines=9> */
.L_x_55005:
[----:B------:R-:W-:Y:S02]  /*257a0*/  IMAD.MOV.U32 R29, RZ, RZ, R28 ;  /* 0x000000ffff1d7224 */ /* 0x000fe400078e001c */
[----:B------:R-:W-:Y:S01]  /*257b0*/  IMAD.MOV.U32 R14, RZ, RZ, R13 ;  /* 0x000000ffff0e7224 */ /* 0x000fe200078e000d */
[----:B------:R-:W-:Y:S01]  /*257c0*/  MOV R13, R15 ;  /* 0x0000000f000d7202 */ /* 0x000fe20000000f00 */
[----:B------:R-:W-:Y:S02]  /*257d0*/  IMAD.MOV.U32 R28, RZ, RZ, R30 ;  /* 0x000000ffff1c7224 */ /* 0x000fe400078e001e */
.L_x_55006:
[----:B------:R-:W-:Y:S05]  /*257e0*/  BSYNC B1 ;  /* 0x0000000000017941 */ /* 0x000fea0003800000 */
.L_x_55004:
        /* <DEDUP_REMOVED lines=9> */
.L_x_55008:
[----:B------:R-:W-:Y:S02]  /*25880*/  IMAD.MOV.U32 R30, RZ, RZ, R29 ;  /* 0x000000ffff1e7224 */ /* 0x000fe400078e001d */
[----:B------:R-:W-:Y:S01]  /*25890*/  IMAD.MOV.U32 R15, RZ, RZ, R14 ;  /* 0x000000ffff0f7224 */ /* 0x000fe200078e000e */
[----:B------:R-:W-:Y:S01]  /*258a0*/  MOV R14, R16 ;  /* 0x00000010000e7202 */ /* 0x000fe20000000f00 */
[----:B------:R-:W-:Y:S02]  /*258b0*/  IMAD.MOV.U32 R29, RZ, RZ, R31 ;  /* 0x000000ffff1d7224 */ /* 0x000fe400078e001f */
.L_x_55009:
[----:B------:R-:W-:Y:S05]  /*258c0*/  BSYNC B1 ;  /* 0x0000000000017941 */ /* 0x000fea0003800000 */
.L_x_55007:
        /* <DEDUP_REMOVED lines=9> */
.L_x_55011:
[----:B------:R-:W-:Y:S02]  /*25960*/  IMAD.MOV.U32 R31, RZ, RZ, R30 ;  /* 0x000000ffff1f7224 */ /* 0x000fe400078e001e */
[----:B------:R-:W-:Y:S01]  /*25970*/  IMAD.MOV.U32 R16, RZ, RZ, R15 ;  /* 0x000000ffff107224 */ /* 0x000fe200078e000f */
[----:B------:R-:W-:Y:S01]  /*25980*/  MOV R15, R40 ;  /* 0x00000028000f7202 */ /* 0x000fe20000000f00 */
[----:B------:R-:W-:Y:S02]  /*25990*/  IMAD.MOV.U32 R30, RZ, RZ, R48 ;  /* 0x000000ffff1e7224 */ /* 0x000fe400078e0030 */
.L_x_55012:
[----:B------:R-:W-:Y:S05]  /*259a0*/  BSYNC B1 ;  /* 0x0000000000017941 */ /* 0x000fea0003800000 */
.L_x_55010:
        /* <DEDUP_REMOVED lines=9> */
.L_x_55014:
[----:B------:R-:W-:Y:S02]  /*25a40*/  IMAD.MOV.U32 R48, RZ, RZ, R31 ;  /* 0x000000ffff307224 */ /* 0x000fe400078e001f */
[----:B------:R-:W-:Y:S01]  /*25a50*/  IMAD.MOV.U32 R40, RZ, RZ, R16 ;  /* 0x000000ffff287224 */ /* 0x000fe200078e0010 */
[----:B------:R-:W-:Y:S01]  /*25a60*/  MOV R16, R32 ;  /* 0x0000002000107202 */ /* 0x000fe20000000f00 */
[----:B------:R-:W-:Y:S02]  /*25a70*/  IMAD.MOV.U32 R31, RZ, RZ, R34 ;  /* 0x000000ffff1f7224 */ /* 0x000fe400078e0022 */
.L_x_55015:
[----:B------:R-:W-:Y:S05]  /*25a80*/  BSYNC B1 ;  /* 0x0000000000017941 */ /* 0x000fea0003800000 */
.L_x_55013:
        /* <DEDUP_REMOVED lines=9> */
.L_x_55017:
[----:B------:R-:W-:Y:S02]  /*25b20*/  IMAD.MOV.U32 R34, RZ, RZ, R48 ;  /* 0x000000ffff227224 */ /* 0x000fe400078e0030 */
[----:B------:R-:W-:Y:S01]  /*25b30*/  IMAD.MOV.U32 R32, RZ, RZ, R40 ;  /* 0x000000ffff207224 */ /* 0x000fe200078e0028 */
[----:B------:R-:W-:Y:S01]  /*25b40*/  MOV R40, R37 ;  /* 0x0000002500287202 */ /* 0x000fe20000000f00 */
[----:B------:R-:W-:Y:S02]  /*25b50*/  IMAD.MOV.U32 R48, RZ, RZ, R51 ;  /* 0x000000ffff307224 */ /* 0x000fe400078e0033 */
.L_x_55018:
[----:B------:R-:W-:Y:S05]  /*25b60*/  BSYNC B1 ;  /* 0x0000000000017941 */ /* 0x000fea0003800000 */
.L_x_55016:
        /* <DEDUP_REMOVED lines=9> */
.L_x_55020:
[----:B------:R-:W-:Y:S02]  /*25c00*/  IMAD.MOV.U32 R49, RZ, RZ, R34 ;  /* 0x000000ffff317224 */ /* 0x000fe400078e0022 */
[----:B------:R-:W-:Y:S01]  /*25c10*/  IMAD.MOV.U32 R37, RZ, RZ, R32 ;  /* 0x000000ffff257224 */ /* 0x000fe200078e0020 */
[----:B------:R-:W-:Y:S01]  /*25c20*/  MOV R32, R36 ;  /* 0x0000002400207202 */ /* 0x000fe20000000f00 */
[----:B------:R-:W-:Y:S02]  /*25c30*/  IMAD.MOV.U32 R34, RZ, RZ, R50 ;  /* 0x000000ffff227224 */ /* 0x000fe400078e0032 */
.L_x_55021:
[----:B------:R-:W-:Y:S05]  /*25c40*/  BSYNC B1 ;  /* 0x0000000000017941 */ /* 0x000fea0003800000 */
.L_x_55019:
        /* <DEDUP_REMOVED lines=9> */
.L_x_55023:
[----:B------:R-:W-:Y:S02]  /*25ce0*/  IMAD.MOV.U32 R50, RZ, RZ, R49 ;  /* 0x000000ffff327224 */ /* 0x000fe400078e0031 */
[----:B------:R-:W-:Y:S01]  /*25cf0*/  IMAD.MOV.U32 R36, RZ, RZ, R37 ;  /* 0x000000ffff247224 */ /* 0x000fe200078e0025 */
[----:B------:R-:W-:Y:S01]  /*25d00*/  MOV R37, R39 ;  /* 0x0000002700257202 */ /* 0x000fe20000000f00 */
[----:B------:R-:W-:Y:S02]  /*25d10*/  IMAD.MOV.U32 R49, RZ, RZ, R53 ;  /* 0x000000ffff317224 */ /* 0x000fe400078e0035 */
.L_x_55024:
[----:B------:R-:W-:Y:S05]  /*25d20*/  BSYNC B1 ;  /* 0x0000000000017941 */ /* 0x000fea0003800000 */
.L_x_55022:
        /* <DEDUP_REMOVED lines=9> */
.L_x_55026:
[----:B------:R-:W-:Y:S02]  /*25dc0*/  IMAD.MOV.U32 R51, RZ, RZ, R50 ;  /* 0x000000ffff337224 */ /* 0x000fe400078e0032 */
[----:B------:R-:W-:Y:S01]  /*25dd0*/  IMAD.MOV.U32 R39, RZ, RZ, R36 ;  /* 0x000000ffff277224 */ /* 0x000fe200078e0024 */
[----:B------:R-:W-:Y:S01]  /*25de0*/  MOV R36, R38 ;  /* 0x0000002600247202 */ /* 0x000fe20000000f00 */
[----:B------:R-:W-:Y:S02]  /*25df0*/  IMAD.MOV.U32 R50, RZ, RZ, R52 ;  /* 0x000000ffff327224 */ /* 0x000fe400078e0034 */
.L_x_55027:
[----:B------:R-:W-:Y:S05]  /*25e00*/  BSYNC B1 ;  /* 0x0000000000017941 */ /* 0x000fea0003800000 */
.L_x_55025:
        /* <DEDUP_REMOVED lines=9> */
.L_x_55029:
[----:B------:R-:W-:Y:S02]  /*25ea0*/  IMAD.MOV.U32 R52, RZ, RZ, R51 ;  /* 0x000000ffff347224 */ /* 0x000fe400078e0033 */
[----:B------:R-:W-:Y:S01]  /*25eb0*/  IMAD.MOV.U32 R38, RZ, RZ, R39 ;  /* 0x000000ffff267224 */ /* 0x000fe200078e0027 */
[----:B------:R-:W-:Y:S01]  /*25ec0*/  MOV R39, R43 ;  /* 0x0000002b00277202 */ /* 0x000fe20000000f00 */
[----:B------:R-:W-:Y:S02]  /*25ed0*/  IMAD.MOV.U32 R51, RZ, RZ, R55 ;  /* 0x000000ffff337224 */ /* 0x000fe400078e0037 */
.L_x_55030:
[----:B------:R-:W-:Y:S05]  /*25ee0*/  BSYNC B1 ;  /* 0x0000000000017941 */ /* 0x000fea0003800000 */
.L_x_55028:
        /* <DEDUP_REMOVED lines=9> */
.L_x_55032:
[----:B------:R-:W-:Y:S02]  /*25f80*/  IMAD.MOV.U32 R53, RZ, RZ, R52 ;  /* 0x000000ffff357224 */ /* 0x000fe400078e0034 */
[----:B------:R-:W-:Y:S01]  /*25f90*/  IMAD.MOV.U32 R43, RZ, RZ, R38 ;  /* 0x000000ffff2b7224 */ /* 0x000fe200078e0026 */
[----:B------:R-:W-:Y:S01]  /*25fa0*/  MOV R38, R42 ;  /* 0x0000002a00267202 */ /* 0x000fe20000000f00 */
[----:B------:R-:W-:Y:S02]  /*25fb0*/  IMAD.MOV.U32 R52, RZ, RZ, R54 ;  /* 0x000000ffff347224 */ /* 0x000fe400078e0036 */
.L_x_55033:
[----:B------:R-:W-:Y:S05]  /*25fc0*/  BSYNC B1 ;  /* 0x0000000000017941 */ /* 0x000fea0003800000 */
.L_x_55031:
        /* <DEDUP_REMOVED lines=9> */
.L_x_55035:
[----:B------:R-:W-:Y:S02]  /*26060*/  IMAD.MOV.U32 R54, RZ, RZ, R53 ;  /* 0x000000ffff367224 */ /* 0x000fe400078e0035 */
[----:B------:R-:W-:Y:S01]  /*26070*/  IMAD.MOV.U32 R42, RZ, RZ, R43 ;  /* 0x000000ffff2a7224 */ /* 0x000fe200078e002b */
[----:B------:R-:W-:Y:S01]  /*26080*/  MOV R43, R45 ;  /* 0x0000002d002b7202 */ /* 0x000fe20000000f00 */
[----:B------:R-:W-:Y:S02]  /*26090*/  IMAD.MOV.U32 R53, RZ, RZ, R57 ;  /* 0x000000ffff357224 */ /* 0x000fe400078e0039 */
.L_x_55036:
[----:B------:R-:W-:Y:S05]  /*260a0*/  BSYNC B1 ;  /* 0x0000000000017941 */ /* 0x000fea0003800000 */
.L_x_55034:
        /* <DEDUP_REMOVED lines=9> */
.L_x_55038:
[----:B------:R-:W-:Y:S02]  /*26140*/  IMAD.MOV.U32 R55, RZ, RZ, R54 ;  /* 0x000000ffff377224 */ /* 0x000fe400078e0036 */
[----:B------:R-:W-:Y:S01]  /*26150*/  IMAD.MOV.U32 R45, RZ, RZ, R42 ;  /* 0x000000ffff2d7224 */ /* 0x000fe200078e002a */
[----:B------:R-:W-:Y:S01]  /*26160*/  MOV R42, R44 ;  /* 0x0000002c002a7202 */ /* 0x000fe20000000f00 */
[----:B------:R-:W-:Y:S02]  /*26170*/  IMAD.MOV.U32 R54, RZ, RZ, R56 ;  /* 0x000000ffff367224 */ /* 0x000fe400078e0038 */
.L_x_55039:
[----:B------:R-:W-:Y:S05]  /*26180*/  BSYNC B1 ;  /* 0x0000000000017941 */ /* 0x000fea0003800000 */
.L_x_55037:
        /* <DEDUP_REMOVED lines=9> */
.L_x_55041:
[----:B------:R-:W-:Y:S02]  /*26220*/  IMAD.MOV.U32 R56, RZ, RZ, R55 ;  /* 0x000000ffff387224 */ /* 0x000fe400078e0037 */
[----:B------:R-:W-:Y:S01]  /*26230*/  IMAD.MOV.U32 R44, RZ, RZ, R45 ;  /* 0x000000ffff2c7224 */ /* 0x000fe200078e002d */
[----:B------:R-:W-:Y:S01]  /*26240*/  MOV R45, R47 ;  /* 0x0000002f002d7202 */ /* 0x000fe20000000f00 */
[----:B------:R-:W-:Y:S02]  /*26250*/  IMAD.MOV.U32 R55, RZ, RZ, R59 ;  /* 0x000000ffff377224 */ /* 0x000fe400078e003b */
.L_x_55042:
[----:B------:R-:W-:Y:S05]  /*26260*/  BSYNC B1 ;  /* 0x0000000000017941 */ /* 0x000fea0003800000 */
.L_x_55040:
        /* <DEDUP_REMOVED lines=9> */
.L_x_55044:
[----:B------:R-:W-:Y:S02]  /*26300*/  IMAD.MOV.U32 R57, RZ, RZ, R56 ;  /* 0x000000ffff397224 */ /* 0x000fe400078e0038 */
[----:B------:R-:W-:Y:S01]  /*26310*/  IMAD.MOV.U32 R47, RZ, RZ, R44 ;  /* 0x000000ffff2f7224 */ /* 0x000fe200078e002c */
[----:B------:R-:W-:Y:S01]  /*26320*/  MOV R44, R46 ;  /* 0x0000002e002c7202 */ /* 0x000fe20000000f00 */
[----:B------:R-:W-:Y:S02]  /*26330*/  IMAD.MOV.U32 R56, RZ, RZ, R58 ;  /* 0x000000ffff387224 */ /* 0x000fe400078e003a */
.L_x_55045:
[----:B------:R-:W-:Y:S05]  /*26340*/  BSYNC B1 ;  /* 0x0000000000017941 */ /* 0x000fea0003800000 */
.L_x_55043:
        /* <DEDUP_REMOVED lines=16> */
.L_x_55047:
[----:B------:R-:W-:Y:S01]  /*26450*/  IMAD.MOV.U32 R27, RZ, RZ, R33 ;  /* 0x000000ffff1b7224 */ /* 0x000fe200078e0021 */
[----:B------:R-:W-:Y:S01]  /*26460*/  MOV R12, R35 ;  /* 0x00000023000c7202 */ /* 0x000fe20000000f00 */
[----:B------:R-:W-:Y:S02]  /*26470*/  IMAD.MOV.U32 R33, RZ, RZ, R28 ;  /* 0x000000ffff217224 */ /* 0x000fe400078e001c */
[----:B------:R-:W-:Y:S02]  /*26480*/  IMAD.MOV.U32 R35, RZ, RZ, R13 ;  /* 0x000000ffff237224 */ /* 0x000fe400078e000d */
.L_x_55048:
[----:B------:R-:W-:Y:S05]  /*26490*/  BSYNC B1 ;  /* 0x0000000000017941 */ /* 0x000fea0003800000 */
.L_x_55046:
        /* <DEDUP_REMOVED lines=9> */
.L_x_55050:
[----:B------:R-:W-:Y:S01]  /*26530*/  IMAD.MOV.U32 R28, RZ, RZ, R27 ;  /* 0x000000ffff1c7224 */ /* 0x000fe200078e001b */
[----:B------:R-:W-:Y:S01]  /*26540*/  MOV R13, R12 ;  /* 0x0000000c000d7202 */ /* 0x000fe20000000f00 */
[----:B------:R-:W-:Y:S02]  /*26550*/  IMAD.MOV.U32 R27, RZ, RZ, R29 ;  /* 0x000000ffff1b7224 */ /* 0x000fe400078e001d */
[----:B------:R-:W-:Y:S02]  /*26560*/  IMAD.MOV.U32 R12, RZ, RZ, R14 ;  /* 0x000000ffff0c7224 */ /* 0x000fe400078e000e */
.L_x_55051:
[----:B------:R-:W-:Y:S05]  /*26570*/  BSYNC B1 ;  /* 0x0000000000017941 */ /* 0x000fea0003800000 */
.L_x_55049:
        /* <DEDUP_REMOVED lines=9> */
.L_x_55053:
[----:B------:R-:W-:Y:S01]  /*26610*/  IMAD.MOV.U32 R29, RZ, RZ, R28 ;  /* 0x000000ffff1d7224 */ /* 0x000fe200078e001c */
[----:B------:R-:W-:Y:S01]  /*26620*/  MOV R14, R13 ;  /* 0x0000000d000e7202 */ /* 0x000fe20000000f00 */
[----:B------:R-:W-:Y:S02]  /*26630*/  IMAD.MOV.U32 R28, RZ, RZ, R30 ;  /* 0x000000ffff1c7224 */ /* 0x000fe400078e001e */
[----:B------:R-:W-:Y:S02]  /*26640*/  IMAD.MOV.U32 R13, RZ, RZ, R15 ;  /* 0x000000ffff0d7224 */ /* 0x000fe400078e000f */
.L_x_55054:
[----:B------:R-:W-:Y:S05]  /*26650*/  BSYNC B1 ;  /* 0x0000000000017941 */ /* 0x000fea0003800000 */
.L_x_55052:
        /* <DEDUP_REMOVED lines=9> */
.L_x_55056:
[----:B------:R-:W-:Y:S01]  /*266f0*/  IMAD.MOV.U32 R30, RZ, RZ, R29 ;  /* 0x000000ffff1e7224 */ /* 0x000fe200078e001d */
[----:B------:R-:W-:Y:S01]  /*26700*/  MOV R15, R14 ;  /* 0x0000000e000f7202 */ /* 0x000fe20000000f00 */
[----:B------:R-:W-:Y:S02]  /*26710*/  IMAD.MOV.U32 R29, RZ, RZ, R31 ;  /* 0x000000ffff1d7224 */ /* 0x000fe400078e001f */
[----:B------:R-:W-:Y:S02]  /*26720*/  IMAD.MOV.U32 R14, RZ, RZ, R16 ;  /* 0x000000ffff0e7224 */ /* 0x000fe400078e0010 */
.L_x_55057:
[----:B------:R-:W-:Y:S05]  /*26730*/  BSYNC B1 ;  /* 0x0000000000017941 */ /* 0x000fea0003800000 */
.L_x_55055:
        /* <DEDUP_REMOVED lines=9> */
.L_x_55059:
[----:B------:R-:W-:Y:S01]  /*267d0*/  IMAD.MOV.U32 R31, RZ, RZ, R30 ;  /* 0x000000ffff1f7224 */ /* 0x000fe200078e001e */
[----:B------:R-:W-:Y:S01]  /*267e0*/  MOV R16, R15 ;  /* 0x0000000f00107202 */ /* 0x000fe20000000f00 */
[----:B------:R-:W-:Y:S02]  /*267f0*/  IMAD.MOV.U32 R30, RZ, RZ, R48 ;  /* 0x000000ffff1e7224 */ /* 0x000fe400078e0030 */
[----:B------:R-:W-:Y:S02]  /*26800*/  IMAD.MOV.U32 R15, RZ, RZ, R40 ;  /* 0x000000ffff0f7224 */ /* 0x000fe400078e0028 */
.L_x_55060:
[----:B------:R-:W-:Y:S05]  /*26810*/  BSYNC B1 ;  /* 0x0000000000017941 */ /* 0x000fea0003800000 */
.L_x_55058:
        /* <DEDUP_REMOVED lines=9> */
.L_x_55062:
[----:B------:R-:W-:Y:S01]  /*268b0*/  IMAD.MOV.U32 R46, RZ, RZ, R31 ;  /* 0x000000ffff2e7224 */ /* 0x000fe200078e001f */
[----:B------:R-:W-:Y:S01]  /*268c0*/  MOV R40, R16 ;  /* 0x0000001000287202 */ /* 0x000fe20000000f00 */
[----:B------:R-:W-:Y:S02]  /*268d0*/  IMAD.MOV.U32 R31, RZ, RZ, R34 ;  /* 0x000000ffff1f7224 */ /* 0x000fe400078e0022 */
[----:B------:R-:W-:Y:S02]  /*268e0*/  IMAD.MOV.U32 R16, RZ, RZ, R32 ;  /* 0x000000ffff107224 */ /* 0x000fe400078e0020 */
.L_x_55063:
[----:B------:R-:W-:Y:S05]  /*268f0*/  BSYNC B1 ;  /* 0x0000000000017941 */ /* 0x000fea0003800000 */
.L_x_55061:
        /* <DEDUP_REMOVED lines=9> */
.L_x_55065:
[----:B------:R-:W-:Y:S01]  /*26990*/  IMAD.MOV.U32 R34, RZ, RZ, R46 ;  /* 0x000000ffff227224 */ /* 0x000fe200078e002e */
[----:B------:R-:W-:Y:S01]  /*269a0*/  MOV R32, R40 ;  /* 0x0000002800207202 */ /* 0x000fe20000000f00 */
[----:B------:R-:W-:Y:S02]  /*269b0*/  IMAD.MOV.U32 R46, RZ, RZ, R49 ;  /* 0x000000ffff2e7224 */ /* 0x000fe400078e0031 */
[----:B------:R-:W-:Y:S02]  /*269c0*/  IMAD.MOV.U32 R40, RZ, RZ, R37 ;  /* 0x000000ffff287224 */ /* 0x000fe400078e0025 */
.L_x_55066:
[----:B------:R-:W-:Y:S05]  /*269d0*/  BSYNC B1 ;  /* 0x0000000000017941 */ /* 0x000fea0003800000 */
.L_x_55064:
        /* <DEDUP_REMOVED lines=9> */
.L_x_55068:
[----:B------:R-:W-:Y:S01]  /*26a70*/  IMAD.MOV.U32 R48, RZ, RZ, R34 ;  /* 0x000000ffff307224 */ /* 0x000fe200078e0022 */
[----:B------:R-:W-:Y:S01]  /*26a80*/  MOV R37, R32 ;  /* 0x0000002000257202 */ /* 0x000fe20000000f00 */
[----:B------:R-:W-:Y:S02]  /*26a90*/  IMAD.MOV.U32 R34, RZ, RZ, R50 ;  /* 0x000000ffff227224 */ /* 0x000fe400078e0032 */
[----:B------:R-:W-:Y:S02]  /*26aa0*/  IMAD.MOV.U32 R32, RZ, RZ, R36 ;  /* 0x000000ffff207224 */ /* 0x000fe400078e0024 */
.L_x_55069:
[----:B------:R-:W-:Y:S05]  /*26ab0*/  BSYNC B1 ;  /* 0x0000000000017941 */ /* 0x000fea0003800000 */
.L_x_55067:
        /* <DEDUP_REMOVED lines=9> */
.L_x_55071:
[----:B------:R-:W-:Y:S01]  /*26b50*/  IMAD.MOV.U32 R49, RZ, RZ, R48 ;  /* 0x000000ffff317224 */ /* 0x000fe200078e0030 */
[----:B------:R-:W-:Y:S01]  /*26b60*/  MOV R36, R37 ;  /* 0x0000002500247202 */ /* 0x000fe20000000f00 */
[----:B------:R-:W-:Y:S02]  /*26b70*/  IMAD.MOV.U32 R48, RZ, RZ, R51 ;  /* 0x000000ffff307224 */ /* 0x000fe400078e0033 */
[----:B------:R-:W-:Y:S02]  /*26b80*/  IMAD.MOV.U32 R37, RZ, RZ, R39 ;  /* 0x000000ffff257224 */ /* 0x000fe400078e0027 */
.L_x_55072:
[----:B------:R-:W-:Y:S05]  /*26b90*/  BSYNC B1 ;  /* 0x0000000000017941 */ /* 0x000fea0003800000 */
.L_x_55070:
        /* <DEDUP_REMOVED lines=9> */
.L_x_55074:
[----:B------:R-:W-:Y:S01]  /*26c30*/  IMAD.MOV.U32 R50, RZ, RZ, R49 ;  /* 0x000000ffff327224 */ /* 0x000fe200078e0031 */
[----:B------:R-:W-:Y:S01]  /*26c40*/  MOV R39, R36 ;  /* 0x0000002400277202 */ /* 0x000fe20000000f00 */
[----:B------:R-:W-:Y:S02]  /*26c50*/  IMAD.MOV.U32 R49, RZ, RZ, R52 ;  /* 0x000000ffff317224 */ /* 0x000fe400078e0034 */
[----:B------:R-:W-:Y:S02]  /*26c60*/  IMAD.MOV.U32 R36, RZ, RZ, R38 ;  /* 0x000000ffff247224 */ /* 0x000fe400078e0026 */
.L_x_55075:
[----:B------:R-:W-:Y:S05]  /*26c70*/  BSYNC B1 ;  /* 0x0000000000017941 */ /* 0x000fea0003800000 */
.L_x_55073:
        /* <DEDUP_REMOVED lines=9> */
.L_x_55077:
[----:B------:R-:W-:Y:S01]  /*26d10*/  IMAD.MOV.U32 R51, RZ, RZ, R50 ;  /* 0x000000ffff337224 */ /* 0x000fe200078e0032 */
[----:B------:R-:W-:Y:S01]  /*26d20*/  MOV R38, R39 ;  /* 0x0000002700267202 */ /* 0x000fe20000000f00 */
[----:B------:R-:W-:Y:S02]  /*26d30*/  IMAD.MOV.U32 R50, RZ, RZ, R53 ;  /* 0x000000ffff327224 */ /* 0x000fe400078e0035 */
[----:B------:R-:W-:Y:S02]  /*26d40*/  IMAD.MOV.U32 R39, RZ, RZ, R43 ;  /* 0x000000ffff277224 */ /* 0x000fe400078e002b */
.L_x_55078:
[----:B------:R-:W-:Y:S05]  /*26d50*/  BSYNC B1 ;  /* 0x0000000000017941 */ /* 0x000fea0003800000 */
.L_x_55076:
        /* <DEDUP_REMOVED lines=9> */
.L_x_55080:
[----:B------:R-:W-:Y:S01]  /*26df0*/  IMAD.MOV.U32 R52, RZ, RZ, R51 ;  /* 0x000000ffff347224 */ /* 0x000fe200078e0033 */
[----:B------:R-:W-:Y:S01]  /*26e00*/  MOV R43, R38 ;  /* 0x00000026002b7202 */ /* 0x000fe20000000f00 */
[----:B------:R-:W-:Y:S02]  /*26e10*/  IMAD.MOV.U32 R51, RZ, RZ, R54 ;  /* 0x000000ffff337224 */ /* 0x000fe400078e0036 */
[----:B------:R-:W-:Y:S02]  /*26e20*/  IMAD.MOV.U32 R38, RZ, RZ, R42 ;  /* 0x000000ffff267224 */ /* 0x000fe400078e002a */
.L_x_55081:
[----:B------:R-:W-:Y:S05]  /*26e30*/  BSYNC B1 ;  /* 0x0000000000017941 */ /* 0x000fea0003800000 */
.L_x_55079:
        /* <DEDUP_REMOVED lines=9> */
.L_x_55083:
[----:B------:R-:W-:Y:S01]  /*26ed0*/  IMAD.MOV.U32 R53, RZ, RZ, R52 ;  /* 0x000000ffff357224 */ /* 0x000fe200078e0034 */
[----:B------:R-:W-:Y:S01]  /*26ee0*/  MOV R42, R43 ;  /* 0x0000002b002a7202 */ /* 0x000fe20000000f00 */
[----:B------:R-:W-:Y:S02]  /*26ef0*/  IMAD.MOV.U32 R52, RZ, RZ, R55 ;  /* 0x000000ffff347224 */ /* 0x000fe400078e0037 */
[----:B------:R-:W-:Y:S02]  /*26f00*/  IMAD.MOV.U32 R43, RZ, RZ, R45 ;  /* 0x000000ffff2b7224 */ /* 0x000fe400078e002d */
.L_x_55084:
[----:B------:R-:W-:Y:S05]  /*26f10*/  BSYNC B1 ;  /* 0x0000000000017941 */ /* 0x000fea0003800000 */
.L_x_55082:
        /* <DEDUP_REMOVED lines=9> */
.L_x_55086:
[----:B------:R-:W-:Y:S01]  /*26fb0*/  IMAD.MOV.U32 R54, RZ, RZ, R53 ;  /* 0x000000ffff367224 */ /* 0x000fe200078e0035 */
[----:B------:R-:W-:Y:S01]  /*26fc0*/  MOV R45, R42 ;  /* 0x0000002a002d7202 */ /* 0x000fe20000000f00 */
[----:B------:R-:W-:Y:S02]  /*26fd0*/  IMAD.MOV.U32 R53, RZ, RZ, R56 ;  /* 0x000000ffff357224 */ /* 0x000fe400078e0038 */
[----:B------:R-:W-:Y:S02]  /*26fe0*/  IMAD.MOV.U32 R42, RZ, RZ, R44 ;  /* 0x000000ffff2a7224 */ /* 0x000fe400078e002c */
.L_x_55087:
[----:B------:R-:W-:Y:S05]  /*26ff0*/  BSYNC B1 ;  /* 0x0000000000017941 */ /* 0x000fea0003800000 */
.L_x_55085:
        /* <DEDUP_REMOVED lines=9> */
.L_x_55089:
[----:B------:R-:W-:Y:S01]  /*27090*/  IMAD.MOV.U32 R55, RZ, RZ, R54 ;  /* 0x000000ffff377224 */ /* 0x000fe200078e0036 */
[----:B------:R-:W-:Y:S01]  /*270a0*/  MOV R44, R45 ;  /* 0x0000002d002c7202 */ /* 0x000fe20000000f00 */
[----:B------:R-:W-:Y:S02]  /*270b0*/  IMAD.MOV.U32 R54, RZ, RZ, R57 ;  /* 0x000000ffff367224 */ /* 0x000fe400078e0039 */
[----:B------:R-:W-:Y:S02]  /*270c0*/  IMAD.MOV.U32 R45, RZ, RZ, R47 ;  /* 0x000000ffff2d7224 */ /* 0x000fe400078e002f */
.L_x_55090:
[----:B------:R-:W-:Y:S05]  /*270d0*/  BSYNC B1 ;  /* 0x0000000000017941 */ /* 0x000fea0003800000 */
.L_x_55088:
        /* <DEDUP_REMOVED lines=16> */
.L_x_55092:
[----:B------:R-:W-:Y:S02]  /*271e0*/  IMAD.MOV.U32 R26, RZ, RZ, R33 ;  /* 0x000000ffff1a7224 */ /* 0x000fe400078e0021 */
[----:B------:R-:W-:Y:S02]  /*271f0*/  IMAD.MOV.U32 R11, RZ, RZ, R35 ;  /* 0x000000ffff0b7224 */ /* 0x000fe400078e0023 */
[----:B------:R-:W-:Y:S02]  /*27200*/  IMAD.MOV.U32 R33, RZ, RZ, R27 ;  /* 0x000000ffff217224 */ /* 0x000fe400078e001b */
[----:B------:R-:W-:Y:S02]  /*27210*/  IMAD.MOV.U32 R35, RZ, RZ, R12 ;  /* 0x000000ffff237224 */ /* 0x000fe400078e000c */
.L_x_55093:
[----:B------:R-:W-:Y:S05]  /*27220*/  BSYNC B1 ;  /* 0x0000000000017941 */ /* 0x000fea0003800000 */
.L_x_55091:
        /* <DEDUP_REMOVED lines=9> */
.L_x_55095:
[----:B------:R-:W-:Y:S02]  /*272c0*/  IMAD.MOV.U32 R27, RZ, RZ, R26 ;  /* 0x000000ffff1b7224 */ /* 0x000fe400078e001a */
[----:B------:R-:W-:Y:S02]  /*272d0*/  IMAD.MOV.U32 R12, RZ, RZ, R11 ;  /* 0x000000ffff0c7224 */ /* 0x000fe400078e000b */
[----:B------:R-:W-:Y:S02]  /*272e0*/  IMAD.MOV.U32 R26, RZ, RZ, R28 ;  /* 0x000000ffff1a7224 */ /* 0x000fe400078e001c */
[----:B------:R-:W-:Y:S02]  /*272f0*/  IMAD.MOV.U32 R11, RZ, RZ, R13 ;  /* 0x000000ffff0b7224 */ /* 0x000fe400078e000d */
.L_x_55096:
[----:B------:R-:W-:Y:S05]  /*27300*/  BSYNC B1 ;  /* 0x0000000000017941 */ /* 0x000fea0003800000 */
.L_x_55094:
        /* <DEDUP_REMOVED lines=9> */
.L_x_55098:
[----:B------:R-:W-:Y:S02]  /*273a0*/  IMAD.MOV.U32 R28, RZ, RZ, R27 ;  /* 0x000000ffff1c7224 */ /* 0x000fe400078e001b */
[----:B------:R-:W-:Y:S02]  /*273b0*/  IMAD.MOV.U32 R13, RZ, RZ, R12 ;  /* 0x000000ffff0d7224 */ /* 0x000fe400078e000c */
[----:B------:R-:W-:Y:S02]  /*273c0*/  IMAD.MOV.U32 R27, RZ, RZ, R29 ;  /* 0x000000ffff1b7224 */ /* 0x000fe400078e001d */
[----:B------:R-:W-:Y:S02]  /*273d0*/  IMAD.MOV.U32 R12, RZ, RZ, R14 ;  /* 0x000000ffff0c7224 */ /* 0x000fe400078e000e */
.L_x_55099:
[----:B------:R-:W-:Y:S05]  /*273e0*/  BSYNC B1 ;  /* 0x0000000000017941 */ /* 0x000fea0003800000 */
.L_x_55097:
        /* <DEDUP_REMOVED lines=9> */
.L_x_55101:
[----:B------:R-:W-:Y:S02]  /*27480*/  IMAD.MOV.U32 R29, RZ, RZ, R28 ;  /* 0x000000ffff1d7224 */ /* 0x000fe400078e001c */
[----:B------:R-:W-:Y:S02]  /*27490*/  IMAD.MOV.U32 R14, RZ, RZ, R13 ;  /* 0x000000ffff0e7224 */ /* 0x000fe400078e000d */
[----:B------:R-:W-:Y:S02]  /*274a0*/  IMAD.MOV.U32 R28, RZ, RZ, R30 ;  /* 0x000000ffff1c7224 */ /* 0x000fe400078e001e */
[----:B------:R-:W-:Y:S02]  /*274b0*/  IMAD.MOV.U32 R13, RZ, RZ, R15 ;  /* 0x000000ffff0d7224 */ /* 0x000fe400078e000f */
.L_x_55102:
[----:B------:R-:W-:Y:S05]  /*274c0*/  BSYNC B1 ;  /* 0x0000000000017941 */ /* 0x000fea0003800000 */
.L_x_55100:
        /* <DEDUP_REMOVED lines=9> */
.L_x_55104:
[----:B------:R-:W-:Y:S02]  /*27560*/  IMAD.MOV.U32 R30, RZ, RZ, R29 ;  /* 0x000000ffff1e7224 */ /* 0x000fe400078e001d */
[----:B------:R-:W-:Y:S02]  /*27570*/  IMAD.MOV.U32 R15, RZ, RZ, R14 ;  /* 0x000000ffff0f7224 */ /* 0x000fe400078e000e */
[----:B------:R-:W-:Y:S02]  /*27580*/  IMAD.MOV.U32 R29, RZ, RZ, R31 ;  /* 0x000000ffff1d7224 */ /* 0x000fe400078e001f */
[----:B------:R-:W-:Y:S02]  /*27590*/  IMAD.MOV.U32 R14, RZ, RZ, R16 ;  /* 0x000000ffff0e7224 */ /* 0x000fe400078e0010 */
.L_x_55105:
[----:B------:R-:W-:Y:S05]  /*275a0*/  BSYNC B1 ;  /* 0x0000000000017941 */ /* 0x000fea0003800000 */
.L_x_55103:
        /* <DEDUP_REMOVED lines=9> */
.L_x_55107:
[----:B------:R-:W-:Y:S02]  /*27640*/  IMAD.MOV.U32 R31, RZ, RZ, R30 ;  /* 0x000000ffff1f7224 */ /* 0x000fe400078e001e */
[----:B------:R-:W-:Y:S02]  /*27650*/  IMAD.MOV.U32 R16, RZ, RZ, R15 ;  /* 0x000000ffff107224 */ /* 0x000fe400078e000f */
[----:B------:R-:W-:Y:S02]  /*27660*/  IMAD.MOV.U32 R30, RZ, RZ, R46 ;  /* 0x000000ffff1e7224 */ /* 0x000fe400078e002e */
[----:B------:R-:W-:Y:S02]  /*27670*/  IMAD.MOV.U32 R15, RZ, RZ, R40 ;  /* 0x000000ffff0f7224 */ /* 0x000fe400078e0028 */
.L_x_55108:
[----:B------:R-:W-:Y:S05]  /*27680*/  BSYNC B1 ;  /* 0x0000000000017941 */ /* 0x000fea0003800000 */
.L_x_55106:
        /* <DEDUP_REMOVED lines=9> */
.L_x_55110:
[----:B------:R-:W-:Y:S02]  /*27720*/  IMAD.MOV.U32 R46, RZ, RZ, R31 ;  /* 0x000000ffff2e7224 */ /* 0x000fe400078e001f */
[----:B------:R-:W-:Y:S02]  /*27730*/  IMAD.MOV.U32 R40, RZ, RZ, R16 ;  /* 0x000000ffff287224 */ /* 0x000fe400078e0010 */
[----:B------:R-:W-:Y:S02]  /*27740*/  IMAD.MOV.U32 R31, RZ, RZ, R34 ;  /* 0x000000ffff1f7224 */ /* 0x000fe400078e0022 */
[----:B------:R-:W-:Y:S02]  /*27750*/  IMAD.MOV.U32 R16, RZ, RZ, R32 ;  /* 0x000000ffff107224 */ /* 0x000fe400078e0020 */
.L_x_55111:
[----:B------:R-:W-:Y:S05]  /*27760*/  BSYNC B1 ;  /* 0x0000000000017941 */ /* 0x000fea0003800000 */
.L_x_55109:
        /* <DEDUP_REMOVED lines=9> */
.L_x_55113:
[----:B------:R-:W-:Y:S02]  /*27800*/  IMAD.MOV.U32 R34, RZ, RZ, R46 ;  /* 0x000000ffff227224 */ /* 0x000fe400078e002e */
[----:B------:R-:W-:Y:S02]  /*27810*/  IMAD.MOV.U32 R32, RZ, RZ, R40 ;  /* 0x000000ffff207224 */ /* 0x000fe400078e0028 */
[----:B------:R-:W-:Y:S02]  /*27820*/  IMAD.MOV.U32 R46, RZ, RZ, R48 ;  /* 0x000000ffff2e7224 */ /* 0x000fe400078e0030 */
[----:B------:R-:W-:Y:S02]  /*27830*/  IMAD.MOV.U32 R40, RZ, RZ, R37 ;  /* 0x000000ffff287224 */ /* 0x000fe400078e0025 */
.L_x_55114:
[----:B------:R-:W-:Y:S05]  /*27840*/  BSYNC B1 ;  /* 0x0000000000017941 */ /* 0x000fea0003800000 */
.L_x_55112:
        /* <DEDUP_REMOVED lines=9> */
.L_x_55116:
[----:B------:R-:W-:Y:S02]  /*278e0*/  IMAD.MOV.U32 R47, RZ, RZ, R34 ;  /* 0x000000ffff2f7224 */ /* 0x000fe400078e0022 */
[----:B------:R-:W-:Y:S02]  /*278f0*/  IMAD.MOV.U32 R37, RZ, RZ, R32 ;  /* 0x000000ffff257224 */ /* 0x000fe400078e0020 */
[----:B------:R-:W-:Y:S02]  /*27900*/  IMAD.MOV.U32 R34, RZ, RZ, R49 ;  /* 0x000000ffff227224 */ /* 0x000fe400078e0031 */
[----:B------:R-:W-:Y:S02]  /*27910*/  IMAD.MOV.U32 R32, RZ, RZ, R36 ;  /* 0x000000ffff207224 */ /* 0x000fe400078e0024 */
.L_x_55117:
[----:B------:R-:W-:Y:S05]  /*27920*/  BSYNC B1 ;  /* 0x0000000000017941 */ /* 0x000fea0003800000 */
.L_x_55115:
        /* <DEDUP_REMOVED lines=9> */
.L_x_55119:
[----:B------:R-:W-:Y:S02]  /*279c0*/  IMAD.MOV.U32 R48, RZ, RZ, R47 ;  /* 0x000000ffff307224 */ /* 0x000fe400078e002f */
[----:B------:R-:W-:Y:S02]  /*279d0*/  IMAD.MOV.U32 R36, RZ, RZ, R37 ;  /* 0x000000ffff247224 */ /* 0x000fe400078e0025 */
[----:B------:R-:W-:Y:S02]  /*279e0*/  IMAD.MOV.U32 R47, RZ, RZ, R50 ;  /* 0x000000ffff2f7224 */ /* 0x000fe400078e0032 */
[----:B------:R-:W-:Y:S02]  /*279f0*/  IMAD.MOV.U32 R37, RZ, RZ, R39 ;  /* 0x000000ffff257224 */ /* 0x000fe400078e0027 */
.L_x_55120:
[----:B------:R-:W-:Y:S05]  /*27a00*/  BSYNC B1 ;  /* 0x0000000000017941 */ /* 0x000fea0003800000 */
.L_x_55118:
        /* <DEDUP_REMOVED lines=9> */
.L_x_55122:
[----:B------:R-:W-:Y:S02]  /*27aa0*/  IMAD.MOV.U32 R49, RZ, RZ, R48 ;  /* 0x000000ffff317224 */ /* 0x000fe400078e0030 */
[----:B------:R-:W-:Y:S02]  /*27ab0*/  IMAD.MOV.U32 R39, RZ, RZ, R36 ;  /* 0x000000ffff277224 */ /* 0x000fe400078e0024 */
[----:B------:R-:W-:Y:S02]  /*27ac0*/  IMAD.MOV.U32 R48, RZ, RZ, R51 ;  /* 0x000000ffff307224 */ /* 0x000fe400078e0033 */
[----:B------:R-:W-:Y:S02]  /*27ad0*/  IMAD.MOV.U32 R36, RZ, RZ, R38 ;  /* 0x000000ffff247224 */ /* 0x000fe400078e0026 */
.L_x_55123:
[----:B------:R-:W-:Y:S05]  /*27ae0*/  BSYNC B1 ;  /* 0x0000000000017941 */ /* 0x000fea0003800000 */
.L_x_55121:
        /* <DEDUP_REMOVED lines=9> */
.L_x_55125:
[----:B------:R-:W-:Y:S02]  /*27b80*/  IMAD.MOV.U32 R50, RZ, RZ, R49 ;  /* 0x000000ffff327224 */ /* 0x000fe400078e0031 */
[----:B------:R-:W-:Y:S02]  /*27b90*/  IMAD.MOV.U32 R38, RZ, RZ, R39 ;  /* 0x000000ffff267224 */ /* 0x000fe400078e0027 */
[----:B------:R-:W-:Y:S02]  /*27ba0*/  IMAD.MOV.U32 R49, RZ, RZ, R52 ;  /* 0x000000ffff317224 */ /* 0x000fe400078e0034 */
[----:B------:R-:W-:Y:S02]  /*27bb0*/  IMAD.MOV.U32 R39, RZ, RZ, R43 ;  /* 0x000000ffff277224 */ /* 0x000fe400078e002b */
.L_x_55126:
[----:B------:R-:W-:Y:S05]  /*27bc0*/  BSYNC B1 ;  /* 0x0000000000017941 */ /* 0x000fea0003800000 */
.L_x_55124:
        /* <DEDUP_REMOVED lines=9> */
.L_x_55128:
[----:B------:R-:W-:Y:S02]  /*27c60*/  IMAD.MOV.U32 R51, RZ, RZ, R50 ;  /* 0x000000ffff337224 */ /* 0x000fe400078e0032 */
[----:B------:R-:W-:Y:S02]  /*27c70*/  IMAD.MOV.U32 R43, RZ, RZ, R38 ;  /* 0x000000ffff2b7224 */ /* 0x000fe400078e0026 */
[----:B------:R-:W-:Y:S02]  /*27c80*/  IMAD.MOV.U32 R50, RZ, RZ, R53 ;  /* 0x000000ffff327224 */ /* 0x000fe400078e0035 */
[----:B------:R-:W-:Y:S02]  /*27c90*/  IMAD.MOV.U32 R38, RZ, RZ, R42 ;  /* 0x000000ffff267224 */ /* 0x000fe400078e002a */
.L_x_55129:
[----:B------:R-:W-:Y:S05]  /*27ca0*/  BSYNC B1 ;  /* 0x0000000000017941 */ /* 0x000fea0003800000 */
.L_x_55127:
        /* <DEDUP_REMOVED lines=9> */
.L_x_55131:
[----:B------:R-:W-:Y:S02]  /*27d40*/  IMAD.MOV.U32 R52, RZ, RZ, R51 ;  /* 0x000000ffff347224 */ /* 0x000fe400078e0033 */
[----:B------:R-:W-:Y:S02]  /*27d50*/  IMAD.MOV.U32 R42, RZ, RZ, R43 ;  /* 0x000000ffff2a7224 */ /* 0x000fe400078e002b */
[----:B------:R-:W-:Y:S02]  /*27d60*/  IMAD.MOV.U32 R51, RZ, RZ, R54 ;  /* 0x000000ffff337224 */ /* 0x000fe400078e0036 */
[----:B------:R-:W-:Y:S02]  /*27d70*/  IMAD.MOV.U32 R43, RZ, RZ, R45 ;  /* 0x000000ffff2b7224 */ /* 0x000fe400078e002d */
.L_x_55132:
[----:B------:R-:W-:Y:S05]  /*27d80*/  BSYNC B1 ;  /* 0x0000000000017941 */ /* 0x000fea0003800000 */
.L_x_55130:
        /* <DEDUP_REMOVED lines=9> */
.L_x_55134:
[----:B------:R-:W-:Y:S02]  /*27e20*/  IMAD.MOV.U32 R53, RZ, RZ, R52 ;  /* 0x000000ffff357224 */ /* 0x000fe400078e0034 */
[----:B------:R-:W-:Y:S02]  /*27e30*/  IMAD.MOV.U32 R45, RZ, RZ, R42 ;  /* 0x000000ffff2d7224 */ /* 0x000fe400078e002a */
[----:B------:R-:W-:Y:S02]  /*27e40*/  IMAD.MOV.U32 R52, RZ, RZ, R55 ;  /* 0x000000ffff347224 */ /* 0x000fe400078e0037 */
[----:B------:R-:W-:Y:S02]  /*27e50*/  IMAD.MOV.U32 R42, RZ, RZ, R44 ;  /* 0x000000ffff2a7224 */ /* 0x000fe400078e002c */
.L_x_55135:
[----:B------:R-:W-:Y:S05]  /*27e60*/  BSYNC B1 ;  /* 0x0000000000017941 */ /* 0x000fea0003800000 */
.L_x_55133:
        /* <DEDUP_REMOVED lines=16> */
.L_x_55137:
[----:B------:R-:W-:Y:S02]  /*27f70*/  IMAD.MOV.U32 R25, RZ, RZ, R33 ;  /* 0x000000ffff197224 */ /* 0x000fe400078e0021 */
[----:B------:R-:W-:Y:S01]  /*27f80*/  IMAD.MOV.U32 R10, RZ, RZ, R35 ;  /* 0x000000ffff0a7224 */ /* 0x000fe200078e0023 */
[----:B------:R-:W-:Y:S01]  /*27f90*/  MOV R35, R11 ;  /* 0x0000000b00237202 */ /* 0x000fe20000000f00 */
[----:B------:R-:W-:Y:S02]  /*27fa0*/  IMAD.MOV.U32 R33, RZ, RZ, R26 ;  /* 0x000000ffff217224 */ /* 0x000fe400078e001a */
.L_x_55138:
[----:B------:R-:W-:Y:S05]  /*27fb0*/  BSYNC B1 ;  /* 0x0000000000017941 */ /* 0x000fea0003800000 */
.L_x_55136:
        /* <DEDUP_REMOVED lines=9> */
.L_x_55140:
[----:B------:R-:W-:Y:S02]  /*28050*/  IMAD.MOV.U32 R26, RZ, RZ, R25 ;  /* 0x000000ffff1a7224 */ /* 0x000fe400078e0019 */
[----:B------:R-:W-:Y:S01]  /*28060*/  IMAD.MOV.U32 R11, RZ, RZ, R10 ;  /* 0x000000ffff0b7224 */ /* 0x000fe200078e000a */
[----:B------:R-:W-:Y:S01]  /*28070*/  MOV R10, R12 ;  /* 0x0000000c000a7202 */ /* 0x000fe20000000f00 */
[----:B------:R-:W-:Y:S02]  /*28080*/  IMAD.MOV.U32 R25, RZ, RZ, R27 ;  /* 0x000000ffff197224 */ /* 0x000fe400078e001b */
.L_x_55141:
[----:B------:R-:W-:Y:S05]  /*28090*/  BSYNC B1 ;  /* 0x0000000000017941 */ /* 0x000fea0003800000 */
.L_x_55139:
        /* <DEDUP_REMOVED lines=9> */
.L_x_55143:
[----:B------:R-:W-:Y:S02]  /*28130*/  IMAD.MOV.U32 R27, RZ, RZ, R26 ;  /* 0x000000ffff1b7224 */ /* 0x000fe400078e001a */
[----:B------:R-:W-:Y:S01]  /*28140*/  IMAD.MOV.U32 R12, RZ, RZ, R11 ;  /* 0x000000ffff0c7224 */ /* 0x000fe200078e000b */
[----:B------:R-:W-:Y:S01]  /*28150*/  MOV R11, R13 ;  /* 0x0000000d000b7202 */ /* 0x000fe20000000f00 */
[----:B------:R-:W-:Y:S02]  /*28160*/  IMAD.MOV.U32 R26, RZ, RZ, R28 ;  /* 0x000000ffff1a7224 */ /* 0x000fe400078e001c */
.L_x_55144:
[----:B------:R-:W-:Y:S05]  /*28170*/  BSYNC B1 ;  /* 0x0000000000017941 */ /* 0x000fea0003800000 */
.L_x_55142:
        /* <DEDUP_REMOVED lines=9> */
.L_x_55146:
[----:B------:R-:W-:Y:S02]  /*28210*/  IMAD.MOV.U32 R28, RZ, RZ, R27 ;  /* 0x000000ffff1c7224 */ /* 0x000fe400078e001b */
[----:B------:R-:W-:Y:S01]  /*28220*/  IMAD.MOV.U32 R13, RZ, RZ, R12 ;  /* 0x000000ffff0d7224 */ /* 0x000fe200078e000c */
[----:B------:R-:W-:Y:S01]  /*28230*/  MOV R12, R14 ;  /* 0x0000000e000c7202 */ /* 0x000fe20000000f00 */
[----:B------:R-:W-:Y:S02]  /*28240*/  IMAD.MOV.U32 R27, RZ, RZ, R29 ;  /* 0x000000ffff1b7224 */ /* 0x000fe400078e001d */
.L_x_55147:
[----:B------:R-:W-:Y:S05]  /*28250*/  BSYNC B1 ;  /* 0x0000000000017941 */ /* 0x000fea0003800000 */
.L_x_55145:
        /* <DEDUP_REMOVED lines=9> */
.L_x_55149:
[----:B------:R-:W-:Y:S02]  /*282f0*/  IMAD.MOV.U32 R29, RZ, RZ, R28 ;  /* 0x000000ffff1d7224 */ /* 0x000fe400078e001c */
[----:B------:R-:W-:Y:S01]  /*28300*/  IMAD.MOV.U32 R14, RZ, RZ, R13 ;  /* 0x000000ffff0e7224 */ /* 0x000fe200078e000d */
[----:B------:R-:W-:Y:S01]  /*28310*/  MOV R13, R15 ;  /* 0x0000000f000d7202 */ /* 0x000fe20000000f00 */
[----:B------:R-:W-:Y:S02]  /*28320*/  IMAD.MOV.U32 R28, RZ, RZ, R30 ;  /* 0x000000ffff1c7224 */ /* 0x000fe400078e001e */
.L_x_55150:
[----:B------:R-:W-:Y:S05]  /*28330*/  BSYNC B1 ;  /* 0x0000000000017941 */ /* 0x000fea0003800000 */
.L_x_55148:
        /* <DEDUP_REMOVED lines=9> */
.L_x_55152:
[----:B------:R-:W-:Y:S02]  /*283d0*/  IMAD.MOV.U32 R30, RZ, RZ, R29 ;  /* 0x000000ffff1e7224 */ /* 0x000fe400078e001d */
[----:B------:R-:W-:Y:S01]  /*283e0*/  IMAD.MOV.U32 R15, RZ, RZ, R14 ;  /* 0x000000ffff0f7224 */ /* 0x000fe200078e000e */
[----:B------:R-:W-:Y:S01]  /*283f0*/  MOV R14, R16 ;  /* 0x00000010000e7202 */ /* 0x000fe20000000f00 */
[----:B------:R-:W-:Y:S02]  /*28400*/  IMAD.MOV.U32 R29, RZ, RZ, R31 ;  /* 0x000000ffff1d7224 */ /* 0x000fe400078e001f */
.L_x_55153:
[----:B------:R-:W-:Y:S05]  /*28410*/  BSYNC B1 ;  /* 0x0000000000017941 */ /* 0x000fea0003800000 */
.L_x_55151:
        /* <DEDUP_REMOVED lines=9> */
.L_x_55155:
[----:B------:R-:W-:Y:S02]  /*284b0*/  IMAD.MOV.U32 R31, RZ, RZ, R30 ;  /* 0x000000ffff1f7224 */ /* 0x000fe400078e001e */
[----:B------:R-:W-:Y:S01]  /*284c0*/  IMAD.MOV.U32 R16, RZ, RZ, R15 ;  /* 0x000000ffff107224 */ /* 0x000fe200078e000f */
[----:B------:R-:W-:Y:S01]  /*284d0*/  MOV R15, R40 ;  /* 0x00000028000f7202 */ /* 0x000fe20000000f00 */
[----:B------:R-:W-:Y:S02]  /*284e0*/  IMAD.MOV.U32 R30, RZ, RZ, R46 ;  /* 0x000000ffff1e7224 */ /* 0x000fe400078e002e */
.L_x_55156:
[----:B------:R-:W-:Y:S05]  /*284f0*/  BSYNC B1 ;  /* 0x0000000000017941 */ /* 0x000fea0003800000 */
.L_x_55154:
        /* <DEDUP_REMOVED lines=9> */
.L_x_55158:
[----:B------:R-:W-:Y:S02]  /*28590*/  IMAD.MOV.U32 R44, RZ, RZ, R31 ;  /* 0x000000ffff2c7224 */ /* 0x000fe400078e001f */
[----:B------:R-:W-:Y:S01]  /*285a0*/  IMAD.MOV.U32 R40, RZ, RZ, R16 ;  /* 0x000000ffff287224 */ /* 0x000fe200078e0010 */
[----:B------:R-:W-:Y:S01]  /*285b0*/  MOV R16, R32 ;  /* 0x0000002000107202 */ /* 0x000fe20000000f00 */
[----:B------:R-:W-:Y:S02]  /*285c0*/  IMAD.MOV.U32 R31, RZ, RZ, R34 ;  /* 0x000000ffff1f7224 */ /* 0x000fe400078e0022 */
.L_x_55159:
[----:B------:R-:W-:Y:S05]  /*285d0*/  BSYNC B1 ;  /* 0x0000000000017941 */ /* 0x000fea0003800000 */
.L_x_55157:
        /* <DEDUP_REMOVED lines=9> */
.L_x_55161:
[----:B------:R-:W-:Y:S02]  /*28670*/  IMAD.MOV.U32 R34, RZ, RZ, R44 ;  /* 0x000000ffff227224 */ /* 0x000fe400078e002c */
[----:B------:R-:W-:Y:S01]  /*28680*/  IMAD.MOV.U32 R32, RZ, RZ, R40 ;  /* 0x000000ffff207224 */ /* 0x000fe200078e0028 */
[----:B------:R-:W-:Y:S01]  /*28690*/  MOV R40, R37 ;  /* 0x0000002500287202 */ /* 0x000fe20000000f00 */
[----:B------:R-:W-:Y:S02]  /*286a0*/  IMAD.MOV.U32 R44, RZ, RZ, R47 ;  /* 0x000000ffff2c7224 */ /* 0x000fe400078e002f */
.L_x_55162:
[----:B------:R-:W-:Y:S05]  /*286b0*/  BSYNC B1 ;  /* 0x0000000000017941 */ /* 0x000fea0003800000 */
.L_x_55160:
        /* <DEDUP_REMOVED lines=9> */
.L_x_55164:
[----:B------:R-:W-:Y:S02]  /*28750*/  IMAD.MOV.U32 R46, RZ, RZ, R34 ;  /* 0x000000ffff2e7224 */ /* 0x000fe400078e0022 */
[----:B------:R-:W-:Y:S01]  /*28760*/  IMAD.MOV.U32 R37, RZ, RZ, R32 ;  /* 0x000000ffff257224 */ /* 0x000fe200078e0020 */
[----:B------:R-:W-:Y:S01]  /*28770*/  MOV R32, R36 ;  /* 0x0000002400207202 */ /* 0x000fe20000000f00 */
[----:B------:R-:W-:Y:S02]  /*28780*/  IMAD.MOV.U32 R34, RZ, RZ, R48 ;  /* 0x000000ffff227224 */ /* 0x000fe400078e0030 */
.L_x_55165:
[----:B------:R-:W-:Y:S05]  /*28790*/  BSYNC B1 ;  /* 0x0000000000017941 */ /* 0x000fea0003800000 */
.L_x_55163:
        /* <DEDUP_REMOVED lines=9> */
.L_x_55167:
[----:B------:R-:W-:Y:S02]  /*28830*/  IMAD.MOV.U32 R47, RZ, RZ, R46 ;  /* 0x000000ffff2f7224 */ /* 0x000fe400078e002e */
[----:B------:R-:W-:Y:S01]  /*28840*/  IMAD.MOV.U32 R36, RZ, RZ, R37 ;  /* 0x000000ffff247224 */ /* 0x000fe200078e0025 */
[----:B------:R-:W-:Y:S01]  /*28850*/  MOV R37, R39 ;  /* 0x0000002700257202 */ /* 0x000fe20000000f00 */
[----:B------:R-:W-:Y:S02]  /*28860*/  IMAD.MOV.U32 R46, RZ, RZ, R49 ;  /* 0x000000ffff2e7224 */ /* 0x000fe400078e0031 */
.L_x_55168:
[----:B------:R-:W-:Y:S05]  /*28870*/  BSYNC B1 ;  /* 0x0000000000017941 */ /* 0x000fea0003800000 */
.L_x_55166:
        /* <DEDUP_REMOVED lines=9> */
.L_x_55170:
[----:B------:R-:W-:Y:S02]  /*28910*/  IMAD.MOV.U32 R48, RZ, RZ, R47 ;  /* 0x000000ffff307224 */ /* 0x000fe400078e002f */
[----:B------:R-:W-:Y:S01]  /*28920*/  IMAD.MOV.U32 R39, RZ, RZ, R36 ;  /* 0x000000ffff277224 */ /* 0x000fe200078e0024 */
[----:B------:R-:W-:Y:S01]  /*28930*/  MOV R36, R38 ;  /* 0x0000002600247202 */ /* 0x000fe20000000f00 */
[----:B------:R-:W-:Y:S02]  /*28940*/  IMAD.MOV.U32 R47, RZ, RZ, R50 ;  /* 0x000000ffff2f7224 */ /* 0x000fe400078e0032 */
.L_x_55171:
[----:B------:R-:W-:Y:S05]  /*28950*/  BSYNC B1 ;  /* 0x0000000000017941 */ /* 0x000fea0003800000 */
.L_x_55169:
        /* <DEDUP_REMOVED lines=9> */
.L_x_55173:
[----:B------:R-:W-:Y:S02]  /*289f0*/  IMAD.MOV.U32 R49, RZ, RZ, R48 ;  /* 0x000000ffff317224 */ /* 0x000fe400078e0030 */
[----:B------:R-:W-:Y:S01]  /*28a00*/  IMAD.MOV.U32 R38, RZ, RZ, R39 ;  /* 0x000000ffff267224 */ /* 0x000fe200078e0027 */
[----:B------:R-:W-:Y:S01]  /*28a10*/  MOV R39, R43 ;  /* 0x0000002b00277202 */ /* 0x000fe20000000f00 */
[----:B------:R-:W-:Y:S02]  /*28a20*/  IMAD.MOV.U32 R48, RZ, RZ, R51 ;  /* 0x000000ffff307224 */ /* 0x000fe400078e0033 */
.L_x_55174:
[----:B------:R-:W-:Y:S05]  /*28a30*/  BSYNC B1 ;  /* 0x0000000000017941 */ /* 0x000fea0003800000 */
.L_x_55172:
        /* <DEDUP_REMOVED lines=9> */
.L_x_55176:
[----:B------:R-:W-:Y:S02]  /*28ad0*/  IMAD.MOV.U32 R50, RZ, RZ, R49 ;  /* 0x000000ffff327224 */ /* 0x000fe400078e0031 */
[----:B------:R-:W-:Y:S01]  /*28ae0*/  IMAD.MOV.U32 R43, RZ, RZ, R38 ;  /* 0x000000ffff2b7224 */ /* 0x000fe200078e0026 */
[----:B------:R-:W-:Y:S01]  /*28af0*/  MOV R38, R42 ;  /* 0x0000002a00267202 */ /* 0x000fe20000000f00 */
[----:B------:R-:W-:Y:S02]  /*28b00*/  IMAD.MOV.U32 R49, RZ, RZ, R52 ;  /* 0x000000ffff317224 */ /* 0x000fe400078e0034 */
.L_x_55177:
[----:B------:R-:W-:Y:S05]  /*28b10*/  BSYNC B1 ;  /* 0x0000000000017941 */ /* 0x000fea0003800000 */
.L_x_55175:
        /* <DEDUP_REMOVED lines=9> */
.L_x_55179:
[----:B------:R-:W-:Y:S02]  /*28bb0*/  IMAD.MOV.U32 R51, RZ, RZ, R50 ;  /* 0x000000ffff337224 */ /* 0x000fe400078e0032 */
[----:B------:R-:W-:Y:S01]  /*28bc0*/  IMAD.MOV.U32 R42, RZ, RZ, R43 ;  /* 0x000000ffff2a7224 */ /* 0x000fe200078e002b */
[----:B------:R-:W-:Y:S01]  /*28bd0*/  MOV R43, R45 ;  /* 0x0000002d002b7202 */ /* 0x000fe20000000f00 */
[----:B------:R-:W-:Y:S02]  /*28be0*/  IMAD.MOV.U32 R50, RZ, RZ, R53 ;  /* 0x000000ffff327224 */ /* 0x000fe400078e0035 */
.L_x_55180:
[----:B------:R-:W-:Y:S05]  /*28bf0*/  BSYNC B1 ;  /* 0x0000000000017941 */ /* 0x000fea0003800000 */
.L_x_55178:
        /* <DEDUP_REMOVED lines=16> */
.L_x_55182:
[----:B------:R-:W-:Y:S01]  /*28d00*/  IMAD.MOV.U32 R24, RZ, RZ, R33 ;  /* 0x000000ffff187224 */ /* 0x000fe200078e0021 */
[----:B------:R-:W-:Y:S01]  /*28d10*/  MOV R9, R35 ;  /* 0x0000002300097202 */ /* 0x000fe20000000f00 */
[----:B------:R-:W-:Y:S02]  /*28d20*/  IMAD.MOV.U32 R33, RZ, RZ, R25 ;  /* 0x000000ffff217224 */ /* 0x000fe400078e0019 */
[----:B------:R-:W-:Y:S02]  /*28d30*/  IMAD.MOV.U32 R35, RZ, RZ, R10 ;  /* 0x000000ffff237224 */ /* 0x000fe400078e000a */
.L_x_55183:
[----:B------:R-:W-:Y:S05]  /*28d40*/  BSYNC B1 ;  /* 0x0000000000017941 */ /* 0x000fea0003800000 */
.L_x_55181:
        /* <DEDUP_REMOVED lines=9> */
.L_x_55185:
[----:B------:R-:W-:Y:S01]  /*28de0*/  IMAD.MOV.U32 R25, RZ, RZ, R24 ;  /* 0x000000ffff197224 */ /* 0x000fe200078e0018 */
[----:B------:R-:W-:Y:S01]  /*28df0*/  MOV R10, R9 ;  /* 0x00000009000a7202 */ /* 0x000fe20000000f00 */
[----:B------:R-:W-:Y:S02]  /*28e00*/  IMAD.MOV.U32 R24, RZ, RZ, R26 ;  /* 0x000000ffff187224 */ /* 0x000fe400078e001a */
[----:B------:R-:W-:Y:S02]  /*28e10*/  IMAD.MOV.U32 R9, RZ, RZ, R11 ;  /* 0x000000ffff097224 */ /* 0x000fe400078e000b */
.L_x_55186:
[----:B------:R-:W-:Y:S05]  /*28e20*/  BSYNC B1 ;  /* 0x0000000000017941 */ /* 0x000fea0003800000 */
.L_x_55184:
        /* <DEDUP_REMOVED lines=9> */
.L_x_55188:
[----:B------:R-:W-:Y:S01]  /*28ec0*/  IMAD.MOV.U32 R26, RZ, RZ, R25 ;  /* 0x000000ffff1a7224 */ /* 0x000fe200078e0019 */
[----:B------:R-:W-:Y:S01]  /*28ed0*/  MOV R11, R10 ;  /* 0x0000000a000b7202 */ /* 0x000fe20000000f00 */
[----:B------:R-:W-:Y:S02]  /*28ee0*/  IMAD.MOV.U32 R25, RZ, RZ, R27 ;  /* 0x000000ffff197224 */ /* 0x000fe400078e001b */
[----:B------:R-:W-:Y:S02]  /*28ef0*/  IMAD.MOV.U32 R10, RZ, RZ, R12 ;  /* 0x000000ffff0a7224 */ /* 0x000fe400078e000c */
.L_x_55189:
[----:B------:R-:W-:Y:S05]  /*28f00*/  BSYNC B1 ;  /* 0x0000000000017941 */ /* 0x000fea0003800000 */
.L_x_55187:
        /* <DEDUP_REMOVED lines=9> */
.L_x_55191:
[----:B------:R-:W-:Y:S01]  /*28fa0*/  IMAD.MOV.U32 R27, RZ, RZ, R26 ;  /* 0x000000ffff1b7224 */ /* 0x000fe200078e001a */
[----:B------:R-:W-:Y:S01]  /*28fb0*/  MOV R12, R11 ;  /* 0x0000000b000c7202 */ /* 0x000fe20000000f00 */
[----:B------:R-:W-:Y:S02]  /*28fc0*/  IMAD.MOV.U32 R26, RZ, RZ, R28 ;  /* 0x000000ffff1a7224 */ /* 0x000fe400078e001c */
[----:B------:R-:W-:Y:S02]  /*28fd0*/  IMAD.MOV.U32 R11, RZ, RZ, R13 ;  /* 0x000000ffff0b7224 */ /* 0x000fe400078e000d */
.L_x_55192:
[----:B------:R-:W-:Y:S05]  /*28fe0*/  BSYNC B1 ;  /* 0x0000000000017941 */ /* 0x000fea0003800000 */
.L_x_55190:
        /* <DEDUP_REMOVED lines=9> */
.L_x_55194:
[----:B------:R-:W-:Y:S01]  /*29080*/  IMAD.MOV.U32 R28, RZ, RZ, R27 ;  /* 0x000000ffff1c7224 */ /* 0x000fe200078e001b */
[----:B------:R-:W-:Y:S01]  /*29090*/  MOV R13, R12 ;  /* 0x0000000c000d7202 */ /* 0x000fe20000000f00 */
[----:B------:R-:W-:Y:S02]  /*290a0*/  IMAD.MOV.U32 R27, RZ, RZ, R29 ;  /* 0x000000ffff1b7224 */ /* 0x000fe400078e001d */
[----:B------:R-:W-:Y:S02]  /*290b0*/  IMAD.MOV.U32 R12, RZ, RZ, R14 ;  /* 0x000000ffff0c7224 */ /* 0x000fe400078e000e */
.L_x_55195:
[----:B------:R-:W-:Y:S05]  /*290c0*/  BSYNC B1 ;  /* 0x0000000000017941 */ /* 0x000fea0003800000 */
.L_x_55193:
        /* <DEDUP_REMOVED lines=9> */
.L_x_55197:
[----:B------:R-:W-:Y:S01]  /*29160*/  IMAD.MOV.U32 R29, RZ, RZ, R28 ;  /* 0x000000ffff1d7224 */ /* 0x000fe200078e001c */
[----:B------:R-:W-:Y:S01]  /*29170*/  MOV R14, R13 ;  /* 0x0000000d000e7202 */ /* 0x000fe20000000f00 */
[----:B------:R-:W-:Y:S02]  /*29180*/  IMAD.MOV.U32 R28, RZ, RZ, R30 ;  /* 0x000000ffff1c7224 */ /* 0x000fe400078e001e */
[----:B------:R-:W-:Y:S02]  /*29190*/  IMAD.MOV.U32 R13, RZ, RZ, R15 ;  /* 0x000000ffff0d7224 */ /* 0x000fe400078e000f */
.L_x_55198:
[----:B------:R-:W-:Y:S05]  /*291a0*/  BSYNC B1 ;  /* 0x0000000000017941 */ /* 0x000fea0003800000 */
.L_x_55196:
        /* <DEDUP_REMOVED lines=9> */
.L_x_55200:
[----:B------:R-:W-:Y:S01]  /*29240*/  IMAD.MOV.U32 R30, RZ, RZ, R29 ;  /* 0x000000ffff1e7224 */ /* 0x000fe200078e001d */
[----:B------:R-:W-:Y:S01]  /*29250*/  MOV R15, R14 ;  /* 0x0000000e000f7202 */ /* 0x000fe20000000f00 */
[----:B------:R-:W-:Y:S02]  /*29260*/  IMAD.MOV.U32 R29, RZ, RZ, R31 ;  /* 0x000000ffff1d7224 */ /* 0x000fe400078e001f */
[----:B------:R-:W-:Y:S02]  /*29270*/  IMAD.MOV.U32 R14, RZ, RZ, R16 ;  /* 0x000000ffff0e7224 */ /* 0x000fe400078e0010 */
.L_x_55201:
[----:B------:R-:W-:Y:S05]  /*29280*/  BSYNC B1 ;  /* 0x0000000000017941 */ /* 0x000fea0003800000 */
.L_x_55199:
        /* <DEDUP_REMOVED lines=9> */
.L_x_55203:
[----:B------:R-:W-:Y:S01]  /*29320*/  IMAD.MOV.U32 R31, RZ, RZ, R30 ;  /* 0x000000ffff1f7224 */ /* 0x000fe200078e001e */
[----:B------:R-:W-:Y:S01]  /*29330*/  MOV R16, R15 ;  /* 0x0000000f00107202 */ /* 0x000fe20000000f00 */
[----:B------:R-:W-:Y:S02]  /*29340*/  IMAD.MOV.U32 R30, RZ, RZ, R44 ;  /* 0x000000ffff1e7224 */ /* 0x000fe400078e002c */
[----:B------:R-:W-:Y:S02]  /*29350*/  IMAD.MOV.U32 R15, RZ, RZ, R40 ;  /* 0x000000ffff0f7224 */ /* 0x000fe400078e0028 */
.L_x_55204:
[----:B------:R-:W-:Y:S05]  /*29360*/  BSYNC B1 ;  /* 0x0000000000017941 */ /* 0x000fea0003800000 */
.L_x_55202:
        /* <DEDUP_REMOVED lines=9> */
.L_x_55206:
[----:B------:R-:W-:Y:S01]  /*29400*/  IMAD.MOV.U32 R44, RZ, RZ, R31 ;  /* 0x000000ffff2c7224 */ /* 0x000fe200078e001f */
[----:B------:R-:W-:Y:S01]  /*29410*/  MOV R40, R16 ;  /* 0x0000001000287202 */ /* 0x000fe20000000f00 */
[----:B------:R-:W-:Y:S02]  /*29420*/  IMAD.MOV.U32 R31, RZ, RZ, R34 ;  /* 0x000000ffff1f7224 */ /* 0x000fe400078e0022 */
[----:B------:R-:W-:Y:S02]  /*29430*/  IMAD.MOV.U32 R16, RZ, RZ, R32 ;  /* 0x000000ffff107224 */ /* 0x000fe400078e0020 */
.L_x_55207:
[----:B------:R-:W-:Y:S05]  /*29440*/  BSYNC B1 ;  /* 0x0000000000017941 */ /* 0x000fea0003800000 */
.L_x_55205:
        /* <DEDUP_REMOVED lines=9> */
.L_x_55209:
[----:B------:R-:W-:Y:S01]  /*294e0*/  IMAD.MOV.U32 R34, RZ, RZ, R44 ;  /* 0x000000ffff227224 */ /* 0x000fe200078e002c */
[----:B------:R-:W-:Y:S01]  /*294f0*/  MOV R32, R40 ;  /* 0x0000002800207202 */ /* 0x000fe20000000f00 */
[----:B------:R-:W-:Y:S02]  /*29500*/  IMAD.MOV.U32 R44, RZ, RZ, R46 ;  /* 0x000000ffff2c7224 */ /* 0x000fe400078e002e */
[----:B------:R-:W-:Y:S02]  /*29510*/  IMAD.MOV.U32 R40, RZ, RZ, R37 ;  /* 0x000000ffff287224 */ /* 0x000fe400078e0025 */
.L_x_55210:
[----:B------:R-:W-:Y:S05]  /*29520*/  BSYNC B1 ;  /* 0x0000000000017941 */ /* 0x000fea0003800000 */
.L_x_55208:
        /* <DEDUP_REMOVED lines=9> */
.L_x_55212:
[----:B------:R-:W-:Y:S01]  /*295c0*/  IMAD.MOV.U32 R45, RZ, RZ, R34 ;  /* 0x000000ffff2d7224 */ /* 0x000fe200078e0022 */
[----:B------:R-:W-:Y:S01]  /*295d0*/  MOV R37, R32 ;  /* 0x0000002000257202 */ /* 0x000fe20000000f00 */
[----:B------:R-:W-:Y:S02]  /*295e0*/  IMAD.MOV.U32 R34, RZ, RZ, R47 ;  /* 0x000000ffff227224 */ /* 0x000fe400078e002f */
[----:B------:R-:W-:Y:S02]  /*295f0*/  IMAD.MOV.U32 R32, RZ, RZ, R36 ;  /* 0x000000ffff207224 */ /* 0x000fe400078e0024 */
.L_x_55213:
[----:B------:R-:W-:Y:S05]  /*29600*/  BSYNC B1 ;  /* 0x0000000000017941 */ /* 0x000fea0003800000 */
.L_x_55211:
        /* <DEDUP_REMOVED lines=9> */
.L_x_55215:
[----:B------:R-:W-:Y:S01]  /*296a0*/  IMAD.MOV.U32 R46, RZ, RZ, R45 ;  /* 0x000000ffff2e7224 */ /* 0x000fe200078e002d */
[----:B------:R-:W-:Y:S01]  /*296b0*/  MOV R36, R37 ;  /* 0x0000002500247202 */ /* 0x000fe20000000f00 */
[----:B------:R-:W-:Y:S02]  /*296c0*/  IMAD.MOV.U32 R45, RZ, RZ, R48 ;  /* 0x000000ffff2d7224 */ /* 0x000fe400078e0030 */
[----:B------:R-:W-:Y:S02]  /*296d0*/  IMAD.MOV.U32 R37, RZ, RZ, R39 ;  /* 0x000000ffff257224 */ /* 0x000fe400078e0027 */
.L_x_55216:
[----:B------:R-:W-:Y:S05]  /*296e0*/  BSYNC B1 ;  /* 0x0000000000017941 */ /* 0x000fea0003800000 */
.L_x_55214:
        /* <DEDUP_REMOVED lines=9> */
.L_x_55218:
[----:B------:R-:W-:Y:S01]  /*29780*/  IMAD.MOV.U32 R47, RZ, RZ, R46 ;  /* 0x000000ffff2f7224 */ /* 0x000fe200078e002e */
[----:B------:R-:W-:Y:S01]  /*29790*/  MOV R39, R36 ;  /* 0x0000002400277202 */ /* 0x000fe20000000f00 */
[----:B------:R-:W-:Y:S02]  /*297a0*/  IMAD.MOV.U32 R46, RZ, RZ, R49 ;  /* 0x000000ffff2e7224 */ /* 0x000fe400078e0031 */
[----:B------:R-:W-:Y:S02]  /*297b0*/  IMAD.MOV.U32 R36, RZ, RZ, R38 ;  /* 0x000000ffff247224 */ /* 0x000fe400078e0026 */
.L_x_55219:
[----:B------:R-:W-:Y:S05]  /*297c0*/  BSYNC B1 ;  /* 0x0000000000017941 */ /* 0x000fea0003800000 */
.L_x_55217:
        /* <DEDUP_REMOVED lines=9> */
.L_x_55221:
[----:B------:R-:W-:Y:S01]  /*29860*/  IMAD.MOV.U32 R48, RZ, RZ, R47 ;  /* 0x000000ffff307224 */ /* 0x000fe200078e002f */
[----:B------:R-:W-:Y:S01]  /*29870*/  MOV R38, R39 ;  /* 0x0000002700267202 */ /* 0x000fe20000000f00 */
[----:B------:R-:W-:Y:S02]  /*29880*/  IMAD.MOV.U32 R47, RZ, RZ, R50 ;  /* 0x000000ffff2f7224 */ /* 0x000fe400078e0032 */
[----:B------:R-:W-:Y:S02]  /*29890*/  IMAD.MOV.U32 R39, RZ, RZ, R43 ;  /* 0x000000ffff277224 */ /* 0x000fe400078e002b */
.L_x_55222:
[----:B------:R-:W-:Y:S05]  /*298a0*/  BSYNC B1 ;  /* 0x0000000000017941 */ /* 0x000fea0003800000 */
.L_x_55220:
        /* <DEDUP_REMOVED lines=9> */
.L_x_55224:
[----:B------:R-:W-:Y:S01]  /*29940*/  IMAD.MOV.U32 R49, RZ, RZ, R48 ;  /* 0x000000ffff317224 */ /* 0x000fe200078e0030 */
[----:B------:R-:W-:Y:S01]  /*29950*/  MOV R43, R38 ;  /* 0x00000026002b7202 */ /* 0x000fe20000000f00 */
[----:B------:R-:W-:Y:S02]  /*29960*/  IMAD.MOV.U32 R48, RZ, RZ, R51 ;  /* 0x000000ffff307224 */ /* 0x000fe400078e0033 */
[----:B------:R-:W-:Y:S02]  /*29970*/  IMAD.MOV.U32 R38, RZ, RZ, R42 ;  /* 0x000000ffff267224 */ /* 0x000fe400078e002a */
.L_x_55225:
[----:B------:R-:W-:Y:S05]  /*29980*/  BSYNC B1 ;  /* 0x0000000000017941 */ /* 0x000fea0003800000 */
.L_x_55223:
        /* <DEDUP_REMOVED lines=16> */
.L_x_55227:
[----:B------:R-:W-:Y:S02]  /*29a90*/  IMAD.MOV.U32 R23, RZ, RZ, R33 ;  /* 0x000000ffff177224 */ /* 0x000fe400078e0021 */
[----:B------:R-:W-:Y:S02]  /*29aa0*/  IMAD.MOV.U32 R8, RZ, RZ, R35 ;  /* 0x000000ffff087224 */ /* 0x000fe400078e0023 */
[----:B------:R-:W-:Y:S02]  /*29ab0*/  IMAD.MOV.U32 R33, RZ, RZ, R24 ;  /* 0x000000ffff217224 */ /* 0x000fe400078e0018 */
[----:B------:R-:W-:Y:S02]  /*29ac0*/  IMAD.MOV.U32 R35, RZ, RZ, R9 ;  /* 0x000000ffff237224 */ /* 0x000fe400078e0009 */
.L_x_55228:
[----:B------:R-:W-:Y:S05]  /*29ad0*/  BSYNC B1 ;  /* 0x0000000000017941 */ /* 0x000fea0003800000 */
.L_x_55226:
        /* <DEDUP_REMOVED lines=9> */
.L_x_55230:
[----:B------:R-:W-:Y:S02]  /*29b70*/  IMAD.MOV.U32 R24, RZ, RZ, R23 ;  /* 0x000000ffff187224 */ /* 0x000fe400078e0017 */
[----:B------:R-:W-:Y:S02]  /*29b80*/  IMAD.MOV.U32 R9, RZ, RZ, R8 ;  /* 0x000000ffff097224 */ /* 0x000fe400078e0008 */
[----:B------:R-:W-:Y:S02]  /*29b90*/  IMAD.MOV.U32 R23, RZ, RZ, R25 ;  /* 0x000000ffff177224 */ /* 0x000fe400078e0019 */
[----:B------:R-:W-:Y:S02]  /*29ba0*/  IMAD.MOV.U32 R8, RZ, RZ, R10 ;  /* 0x000000ffff087224 */ /* 0x000fe400078e000a */
.L_x_55231:
[----:B------:R-:W-:Y:S05]  /*29bb0*/  BSYNC B1 ;  /* 0x0000000000017941 */ /* 0x000fea0003800000 */
.L_x_55229:
        /* <DEDUP_REMOVED lines=9> */
.L_x_55233:
[----:B------:R-:W-:Y:S02]  /*29c50*/  IMAD.MOV.U32 R25, RZ, RZ, R24 ;  /* 0x000000ffff197224 */ /* 0x000fe400078e0018 */
[----:B------:R-:W-:Y:S02]  /*29c60*/  IMAD.MOV.U32 R10, RZ, RZ, R9 ;  /* 0x000000ffff0a7224 */ /* 0x000fe400078e0009 */
[----:B------:R-:W-:Y:S02]  /*29c70*/  IMAD.MOV.U32 R24, RZ, RZ, R26 ;  /* 0x000000ffff187224 */ /* 0x000fe400078e001a */
[----:B------:R-:W-:Y:S02]  /*29c80*/  IMAD.MOV.U32 R9, RZ, RZ, R11 ;  /* 0x000000ffff097224 */ /* 0x000fe400078e000b */
.L_x_55234:
[----:B------:R-:W-:Y:S05]  /*29c90*/  BSYNC B1 ;  /* 0x0000000000017941 */ /* 0x000fea0003800000 */
.L_x_55232:
        /* <DEDUP_REMOVED lines=9> */
.L_x_55236:
[----:B------:R-:W-:Y:S02]  /*29d30*/  IMAD.MOV.U32 R26, RZ, RZ, R25 ;  /* 0x000000ffff1a7224 */ /* 0x000fe400078e0019 */
[----:B------:R-:W-:Y:S02]  /*29d40*/  IMAD.MOV.U32 R11, RZ, RZ, R10 ;  /* 0x000000ffff0b7224 */ /* 0x000fe400078e000a */
[----:B------:R-:W-:Y:S02]  /*29d50*/  IMAD.MOV.U32 R25, RZ, RZ, R27 ;  /* 0x000000ffff197224 */ /* 0x000fe400078e001b */
[----:B------:R-:W-:Y:S02]  /*29d60*/  IMAD.MOV.U32 R10, RZ, RZ, R12 ;  /* 0x000000ffff0a7224 */ /* 0x000fe400078e000c */
.L_x_55237:
[----:B------:R-:W-:Y:S05]  /*29d70*/  BSYNC B1 ;  /* 0x0000000000017941 */ /* 0x000fea0003800000 */
.L_x_55235:
        /* <DEDUP_REMOVED lines=9> */
.L_x_55239:
[----:B------:R-:W-:Y:S02]  /*29e10*/  IMAD.MOV.U32 R27, RZ, RZ, R26 ;  /* 0x000000ffff1b7224 */ /* 0x000fe400078e001a */
[----:B------:R-:W-:Y:S02]  /*29e20*/  IMAD.MOV.U32 R12, RZ, RZ, R11 ;  /* 0x000000ffff0c7224 */ /* 0x000fe400078e000b */
[----:B------:R-:W-:Y:S02]  /*29e30*/  IMAD.MOV.U32 R26, RZ, RZ, R28 ;  /* 0x000000ffff1a7224 */ /* 0x000fe400078e001c */
[----:B------:R-:W-:Y:S02]  /*29e40*/  IMAD.MOV.U32 R11, RZ, RZ, R13 ;  /* 0x000000ffff0b7224 */ /* 0x000fe400078e000d */
.L_x_55240:
[----:B------:R-:W-:Y:S05]  /*29e50*/  BSYNC B1 ;  /* 0x0000000000017941 */ /* 0x000fea0003800000 */
.L_x_55238:
        /* <DEDUP_REMOVED lines=9> */
.L_x_55242:
[----:B------:R-:W-:Y:S02]  /*29ef0*/  IMAD.MOV.U32 R28, RZ, RZ, R27 ;  /* 0x000000ffff1c7224 */ /* 0x000fe400078e001b */
[----:B------:R-:W-:Y:S02]  /*29f00*/  IMAD.MOV.U32 R13, RZ, RZ, R12 ;  /* 0x000000ffff0d7224 */ /* 0x000fe400078e000c */
[----:B------:R-:W-:Y:S02]  /*29f10*/  IMAD.MOV.U32 R27, RZ, RZ, R29 ;  /* 0x000000ffff1b7224 */ /* 0x000fe400078e001d */
[----:B------:R-:W-:Y:S02]  /*29f20*/  IMAD.MOV.U32 R12, RZ, RZ, R14 ;  /* 0x000000ffff0c7224 */ /* 0x000fe400078e000e */
.L_x_55243:
[----:B------:R-:W-:Y:S05]  /*29f30*/  BSYNC B1 ;  /* 0x0000000000017941 */ /* 0x000fea0003800000 */
.L_x_55241:
        /* <DEDUP_REMOVED lines=9> */
.L_x_55245:
[----:B------:R-:W-:Y:S02]  /*29fd0*/  IMAD.MOV.U32 R29, RZ, RZ, R28 ;  /* 0x000000ffff1d7224 */ /* 0x000fe400078e001c */
[----:B------:R-:W-:Y:S02]  /*29fe0*/  IMAD.MOV.U32 R14, RZ, RZ, R13 ;  /* 0x000000ffff0e7224 */ /* 0x000fe400078e000d */
[----:B------:R-:W-:Y:S02]  /*29ff0*/  IMAD.MOV.U32 R28, RZ, RZ, R30 ;  /* 0x000000ffff1c7224 */ /* 0x000fe400078e001e */
[----:B------:R-:W-:Y:S02]  /*2a000*/  IMAD.MOV.U32 R13, RZ, RZ, R15 ;  /* 0x000000ffff0d7224 */ /* 0x000fe400078e000f */
.L_x_55246:
[----:B------:R-:W-:Y:S05]  /*2a010*/  BSYNC B1 ;  /* 0x0000000000017941 */ /* 0x000fea0003800000 */
.L_x_55244:
        /* <DEDUP_REMOVED lines=9> */
.L_x_55248:
[----:B------:R-:W-:Y:S02]  /*2a0b0*/  IMAD.MOV.U32 R30, RZ, RZ, R29 ;  /* 0x000000ffff1e7224 */ /* 0x000fe400078e001d */
[----:B------:R-:W-:Y:S02]  /*2a0c0*/  IMAD.MOV.U32 R15, RZ, RZ, R14 ;  /* 0x000000ffff0f7224 */ /* 0x000fe400078e000e */
[----:B------:R-:W-:Y:S02]  /*2a0d0*/  IMAD.MOV.U32 R29, RZ, RZ, R31 ;  /* 0x000000ffff1d7224 */ /* 0x000fe400078e001f */
[----:B------:R-:W-:Y:S02]  /*2a0e0*/  IMAD.MOV.U32 R14, RZ, RZ, R16 ;  /* 0x000000ffff0e7224 */ /* 0x000fe400078e0010 */
.L_x_55249:
[----:B------:R-:W-:Y:S05]  /*2a0f0*/  BSYNC B1 ;  /* 0x0000000000017941 */ /* 0x000fea0003800000 */
.L_x_55247:
        /* <DEDUP_REMOVED lines=9> */
.L_x_55251:
[----:B------:R-:W-:Y:S02]  /*2a190*/  IMAD.MOV.U32 R31, RZ, RZ, R30 ;  /* 0x000000ffff1f7224 */ /* 0x000fe400078e001e */
[----:B------:R-:W-:Y:S02]  /*2a1a0*/  IMAD.MOV.U32 R16, RZ, RZ, R15 ;  /* 0x000000ffff107224 */ /* 0x000fe400078e000f */
[----:B------:R-:W-:Y:S02]  /*2a1b0*/  IMAD.MOV.U32 R30, RZ, RZ, R44 ;  /* 0x000000ffff1e7224 */ /* 0x000fe400078e002c */
[----:B------:R-:W-:Y:S02]  /*2a1c0*/  IMAD.MOV.U32 R15, RZ, RZ, R40 ;  /* 0x000000ffff0f7224 */ /* 0x000fe400078e0028 */
.L_x_55252:
[----:B------:R-:W-:Y:S05]  /*2a1d0*/  BSYNC B1 ;  /* 0x0000000000017941 */ /* 0x000fea0003800000 */
.L_x_55250:
        /* <DEDUP_REMOVED lines=9> */
.L_x_55254:
[----:B------:R-:W-:Y:S02]  /*2a270*/  IMAD.MOV.U32 R42, RZ, RZ, R31 ;  /* 0x000000ffff2a7224 */ /* 0x000fe400078e001f */
[----:B------:R-:W-:Y:S02]  /*2a280*/  IMAD.MOV.U32 R40, RZ, RZ, R16 ;  /* 0x000000ffff287224 */ /* 0x000fe400078e0010 */
[----:B------:R-:W-:Y:S02]  /*2a290*/  IMAD.MOV.U32 R31, RZ, RZ, R34 ;  /* 0x000000ffff1f7224 */ /* 0x000fe400078e0022 */
[----:B------:R-:W-:Y:S02]  /*2a2a0*/  IMAD.MOV.U32 R16, RZ, RZ, R32 ;  /* 0x000000ffff107224 */ /* 0x000fe400078e0020 */
.L_x_55255:
[----:B------:R-:W-:Y:S05]  /*2a2b0*/  BSYNC B1 ;  /* 0x0000000000017941 */ /* 0x000fea0003800000 */
.L_x_55253:
        /* <DEDUP_REMOVED lines=9> */
.L_x_55257:
[----:B------:R-:W-:Y:S02]  /*2a350*/  IMAD.MOV.U32 R34, RZ, RZ, R42 ;  /* 0x000000ffff227224 */ /* 0x000fe400078e002a */
[----:B------:R-:W-:Y:S02]  /*2a360*/  IMAD.MOV.U32 R32, RZ, RZ, R40 ;  /* 0x000000ffff207224 */ /* 0x000fe400078e0028 */
[----:B------:R-:W-:Y:S02]  /*2a370*/  IMAD.MOV.U32 R42, RZ, RZ, R45 ;  /* 0x000000ffff2a7224 */ /* 0x000fe400078e002d */
[----:B------:R-:W-:Y:S02]  /*2a380*/  IMAD.MOV.U32 R40, RZ, RZ, R37 ;  /* 0x000000ffff287224 */ /* 0x000fe400078e0025 */
.L_x_55258:
[----:B------:R-:W-:Y:S05]  /*2a390*/  BSYNC B1 ;  /* 0x0000000000017941 */ /* 0x000fea0003800000 */
.L_x_55256:
        /* <DEDUP_REMOVED lines=9> */
.L_x_55260:
[----:B------:R-:W-:Y:S02]  /*2a430*/  IMAD.MOV.U32 R44, RZ, RZ, R34 ;  /* 0x000000ffff2c7224 */ /* 0x000fe400078e0022 */
[----:B------:R-:W-:Y:S02]  /*2a440*/  IMAD.MOV.U32 R37, RZ, RZ, R32 ;  /* 0x000000ffff257224 */ /* 0x000fe400078e0020 */
[----:B------:R-:W-:Y:S02]  /*2a450*/  IMAD.MOV.U32 R34, RZ, RZ, R46 ;  /* 0x000000ffff227224 */ /* 0x000fe400078e002e */
[----:B------:R-:W-:Y:S02]  /*2a460*/  IMAD.MOV.U32 R32, RZ, RZ, R36 ;  /* 0x000000ffff207224 */ /* 0x000fe400078e0024 */
.L_x_55261:
[----:B------:R-:W-:Y:S05]  /*2a470*/  BSYNC B1 ;  /* 0x0000000000017941 */ /* 0x000fea0003800000 */
.L_x_55259:
        /* <DEDUP_REMOVED lines=9> */
.L_x_55263:
[----:B------:R-:W-:Y:S02]  /*2a510*/  IMAD.MOV.U32 R45, RZ, RZ, R44 ;  /* 0x000000ffff2d7224 */ /* 0x000fe400078e002c */
[----:B------:R-:W-:Y:S02]  /*2a520*/  IMAD.MOV.U32 R36, RZ, RZ, R37 ;  /* 0x000000ffff247224 */ /* 0x000fe400078e0025 */
[----:B------:R-:W-:Y:S02]  /*2a530*/  IMAD.MOV.U32 R44, RZ, RZ, R47 ;  /* 0x000000ffff2c7224 */ /* 0x000fe400078e002f */
[----:B------:R-:W-:Y:S02]  /*2a540*/  IMAD.MOV.U32 R37, RZ, RZ, R39 ;  /* 0x000000ffff257224 */ /* 0x000fe400078e0027 */
.L_x_55264:
[----:B------:R-:W-:Y:S05]  /*2a550*/  BSYNC B1 ;  /* 0x0000000000017941 */ /* 0x000fea0003800000 */
.L_x_55262:
        /* <DEDUP_REMOVED lines=9> */
.L_x_55266:
[----:B------:R-:W-:Y:S02]  /*2a5f0*/  IMAD.MOV.U32 R46, RZ, RZ, R45 ;  /* 0x000000ffff2e7224 */ /* 0x000fe400078e002d */
[----:B------:R-:W-:Y:S02]  /*2a600*/  IMAD.MOV.U32 R39, RZ, RZ, R36 ;  /* 0x000000ffff277224 */ /* 0x000fe400078e0024 */
[----:B------:R-:W-:Y:S02]  /*2a610*/  IMAD.MOV.U32 R45, RZ, RZ, R48 ;  /* 0x000000ffff2d7224 */ /* 0x000fe400078e0030 */
[----:B------:R-:W-:Y:S02]  /*2a620*/  IMAD.MOV.U32 R36, RZ, RZ, R38 ;  /* 0x000000ffff247224 */ /* 0x000fe400078e0026 */
.L_x_55267:
[----:B------:R-:W-:Y:S05]  /*2a630*/  BSYNC B1 ;  /* 0x0000000000017941 */ /* 0x000fea0003800000 */
.L_x_55265:
        /* <DEDUP_REMOVED lines=9> */
.L_x_55269:
[----:B------:R-:W-:Y:S02]  /*2a6d0*/  IMAD.MOV.U32 R47, RZ, RZ, R46 ;  /* 0x000000ffff2f7224 */ /* 0x000fe400078e002e */
[----:B------:R-:W-:Y:S02]  /*2a6e0*/  IMAD.MOV.U32 R38, RZ, RZ, R39 ;  /* 0x000000ffff267224 */ /* 0x000fe400078e0027 */
[----:B------:R-:W-:Y:S02]  /*2a6f0*/  IMAD.MOV.U32 R46, RZ, RZ, R49 ;  /* 0x000000ffff2e7224 */ /* 0x000fe400078e0031 */
[----:B------:R-:W-:Y:S02]  /*2a700*/  IMAD.MOV.U32 R39, RZ, RZ, R43 ;  /* 0x000000ffff277224 */ /* 0x000fe400078e002b */
.L_x_55270:
[----:B------:R-:W-:Y:S05]  /*2a710*/  BSYNC B1 ;  /* 0x0000000000017941 */ /* 0x000fea0003800000 */
.L_x_55268:
        /* <DEDUP_REMOVED lines=16> */
.L_x_55272:
[----:B------:R-:W-:Y:S02]  /*2a820*/  IMAD.MOV.U32 R22, RZ, RZ, R33 ;  /* 0x000000ffff167224 */ /* 0x000fe400078e0021 */
[----:B------:R-:W-:Y:S01]  /*2a830*/  IMAD.MOV.U32 R7, RZ, RZ, R35 ;  /* 0x000000ffff077224 */ /* 0x000fe200078e0023 */
[----:B------:R-:W-:Y:S01]  /*2a840*/  MOV R35, R8 ;  /* 0x0000000800237202 */ /* 0x000fe20000000f00 */
[----:B------:R-:W-:Y:S02]  /*2a850*/  IMAD.MOV.U32 R33, RZ, RZ, R23 ;  /* 0x000000ffff217224 */ /* 0x000fe400078e0017 */
.L_x_55273:
[----:B------:R-:W-:Y:S05]  /*2a860*/  BSYNC B1 ;  /* 0x0000000000017941 */ /* 0x000fea0003800000 */
.L_x_55271:
        /* <DEDUP_REMOVED lines=9> */
.L_x_55275:
[----:B------:R-:W-:Y:S02]  /*2a900*/  IMAD.MOV.U32 R23, RZ, RZ, R22 ;  /* 0x000000ffff177224 */ /* 0x000fe400078e0016 */
[----:B------:R-:W-:Y:S01]  /*2a910*/  IMAD.MOV.U32 R8, RZ, RZ, R7 ;  /* 0x000000ffff087224 */ /* 0x000fe200078e0007 */
[----:B------:R-:W-:Y:S01]  /*2a920*/  MOV R7, R9 ;  /* 0x0000000900077202 */ /* 0x000fe20000000f00 */
[----:B------:R-:W-:Y:S02]  /*2a930*/  IMAD.MOV.U32 R22, RZ, RZ, R24 ;  /* 0x000000ffff167224 */ /* 0x000fe400078e0018 */
.L_x_55276:
[----:B------:R-:W-:Y:S05]  /*2a940*/  BSYNC B1 ;  /* 0x0000000000017941 */ /* 0x000fea0003800000 */
.L_x_55274:
        /* <DEDUP_REMOVED lines=9> */
.L_x_55278:
[----:B------:R-:W-:Y:S02]  /*2a9e0*/  IMAD.MOV.U32 R24, RZ, RZ, R23 ;  /* 0x000000ffff187224 */ /* 0x000fe400078e0017 */
[----:B------:R-:W-:Y:S01]  /*2a9f0*/  IMAD.MOV.U32 R9, RZ, RZ, R8 ;  /* 0x000000ffff097224 */ /* 0x000fe200078e0008 */
[----:B------:R-:W-:Y:S01]  /*2aa00*/  MOV R8, R10 ;  /* 0x0000000a00087202 */ /* 0x000fe20000000f00 */
[----:B------:R-:W-:Y:S02]  /*2aa10*/  IMAD.MOV.U32 R23, RZ, RZ, R25 ;  /* 0x000000ffff177224 */ /* 0x000fe400078e0019 */
.L_x_55279:
[----:B------:R-:W-:Y:S05]  /*2aa20*/  BSYNC B1 ;  /* 0x0000000000017941 */ /* 0x000fea0003800000 */
.L_x_55277:
        /* <DEDUP_REMOVED lines=9> */
.L_x_55281:
[----:B------:R-:W-:Y:S02]  /*2aac0*/  IMAD.MOV.U32 R25, RZ, RZ, R24 ;  /* 0x000000ffff197224 */ /* 0x000fe400078e0018 */
[----:B------:R-:W-:Y:S01]  /*2aad0*/  IMAD.MOV.U32 R10, RZ, RZ, R9 ;  /* 0x000000ffff0a7224 */ /* 0x000fe200078e0009 */
[----:B------:R-:W-:Y:S01]  /*2aae0*/  MOV R9, R11 ;  /* 0x0000000b00097202 */ /* 0x000fe20000000f00 */
[----:B------:R-:W-:Y:S02]  /*2aaf0*/  IMAD.MOV.U32 R24, RZ, RZ, R26 ;  /* 0x000000ffff187224 */ /* 0x000fe400078e001a */
.L_x_55282:
[----:B------:R-:W-:Y:S05]  /*2ab00*/  BSYNC B1 ;  /* 0x0000000000017941 */ /* 0x000fea0003800000 */
.L_x_55280:
        /* <DEDUP_REMOVED lines=9> */
.L_x_55284:
[----:B------:R-:W-:Y:S02]  /*2aba0*/  IMAD.MOV.U32 R26, RZ, RZ, R25 ;  /* 0x000000ffff1a7224 */ /* 0x000fe400078e0019 */
[----:B------:R-:W-:Y:S01]  /*2abb0*/  IMAD.MOV.U32 R11, RZ, RZ, R10 ;  /* 0x000000ffff0b7224 */ /* 0x000fe200078e000a */
[----:B------:R-:W-:Y:S01]  /*2abc0*/  MOV R10, R12 ;  /* 0x0000000c000a7202 */ /* 0x000fe20000000f00 */
[----:B------:R-:W-:Y:S02]  /*2abd0*/  IMAD.MOV.U32 R25, RZ, RZ, R27 ;  /* 0x000000ffff197224 */ /* 0x000fe400078e001b */
.L_x_55285:
[----:B------:R-:W-:Y:S05]  /*2abe0*/  BSYNC B1 ;  /* 0x0000000000017941 */ /* 0x000fea0003800000 */
.L_x_55283:
        /* <DEDUP_REMOVED lines=9> */
.L_x_55287:
[----:B------:R-:W-:Y:S02]  /*2ac80*/  IMAD.MOV.U32 R27, RZ, RZ, R26 ;  /* 0x000000ffff1b7224 */ /* 0x000fe400078e001a */
[----:B------:R-:W-:Y:S01]  /*2ac90*/  IMAD.MOV.U32 R12, RZ, RZ, R11 ;  /* 0x000000ffff0c7224 */ /* 0x000fe200078e000b */
[----:B------:R-:W-:Y:S01]  /*2aca0*/  MOV R11, R13 ;  /* 0x0000000d000b7202 */ /* 0x000fe20000000f00 */
[----:B------:R-:W-:Y:S02]  /*2acb0*/  IMAD.MOV.U32 R26, RZ, RZ, R28 ;  /* 0x000000ffff1a7224 */ /* 0x000fe400078e001c */
.L_x_55288:
[----:B------:R-:W-:Y:S05]  /*2acc0*/  BSYNC B1 ;  /* 0x0000000000017941 */ /* 0x000fea0003800000 */
.L_x_55286:
        /* <DEDUP_REMOVED lines=9> */
.L_x_55290:
[----:B------:R-:W-:Y:S02]  /*2ad60*/  IMAD.MOV.U32 R28, RZ, RZ, R27 ;  /* 0x000000ffff1c7224 */ /* 0x000fe400078e001b */
[----:B------:R-:W-:Y:S01]  /*2ad70*/  IMAD.MOV.U32 R13, RZ, RZ, R12 ;  /* 0x000000ffff0d7224 */ /* 0x000fe200078e000c */
[----:B------:R-:W-:Y:S01]  /*2ad80*/  MOV R12, R14 ;  /* 0x0000000e000c7202 */ /* 0x000fe20000000f00 */
[----:B------:R-:W-:Y:S02]  /*2ad90*/  IMAD.MOV.U32 R27, RZ, RZ, R29 ;  /* 0x000000ffff1b7224 */ /* 0x000fe400078e001d */
.L_x_55291:
[----:B------:R-:W-:Y:S05]  /*2ada0*/  BSYNC B1 ;  /* 0x0000000000017941 */ /* 0x000fea0003800000 */
.L_x_55289:
        /* <DEDUP_REMOVED lines=9> */
.L_x_55293:
[----:B------:R-:W-:Y:S02]  /*2ae40*/  IMAD.MOV.U32 R29, RZ, RZ, R28 ;  /* 0x000000ffff1d7224 */ /* 0x000fe400078e001c */
[----:B------:R-:W-:Y:S01]  /*2ae50*/  IMAD.MOV.U32 R14, RZ, RZ, R13 ;  /* 0x000000ffff0e7224 */ /* 0x000fe200078e000d */
[----:B------:R-:W-:Y:S01]  /*2ae60*/  MOV R13, R15 ;  /* 0x0000000f000d7202 */ /* 0x000fe20000000f00 */
[----:B------:R-:W-:Y:S02]  /*2ae70*/  IMAD.MOV.U32 R28, RZ, RZ, R30 ;  /* 0x000000ffff1c7224 */ /* 0x000fe400078e001e */
.L_x_55294:
[----:B------:R-:W-:Y:S05]  /*2ae80*/  BSYNC B1 ;  /* 0x0000000000017941 */ /* 0x000fea0003800000 */
.L_x_55292:
        /* <DEDUP_REMOVED lines=9> */
.L_x_55296:
[----:B------:R-:W-:Y:S02]  /*2af20*/  IMAD.MOV.U32 R30, RZ, RZ, R29 ;  /* 0x000000ffff1e7224 */ /* 0x000fe400078e001d */
[----:B------:R-:W-:Y:S01]  /*2af30*/  IMAD.MOV.U32 R15, RZ, RZ, R14 ;  /* 0x000000ffff0f7224 */ /* 0x000fe200078e000e */
[----:B------:R-:W-:Y:S01]  /*2af40*/  MOV R14, R16 ;  /* 0x00000010000e7202 */ /* 0x000fe20000000f00 */
[----:B------:R-:W-:Y:S02]  /*2af50*/  IMAD.MOV.U32 R29, RZ, RZ, R31 ;  /* 0x000000ffff1d7224 */ /* 0x000fe400078e001f */
.L_x_55297:
[----:B------:R-:W-:Y:S05]  /*2af60*/  BSYNC B1 ;  /* 0x0000000000017941 */ /* 0x000fea0003800000 */
.L_x_55295:
        /* <DEDUP_REMOVED lines=9> */
.L_x_55299:
[----:B------:R-:W-:Y:S02]  /*2b000*/  IMAD.MOV.U32 R31, RZ, RZ, R30 ;  /* 0x000000ffff1f7224 */ /* 0x000fe400078e001e */
[----:B------:R-:W-:Y:S01]  /*2b010*/  IMAD.MOV.U32 R16, RZ, RZ, R15 ;  /* 0x000000ffff107224 */ /* 0x000fe200078e000f */
[----:B------:R-:W-:Y:S01]  /*2b020*/  MOV R15, R40 ;  /* 0x00000028000f7202 */ /* 0x000fe20000000f00 */
[----:B------:R-:W-:Y:S02]  /*2b030*/  IMAD.MOV.U32 R30, RZ, RZ, R42 ;  /* 0x000000ffff1e7224 */ /* 0x000fe400078e002a */
.L_x_55300:
[----:B------:R-:W-:Y:S05]  /*2b040*/  BSYNC B1 ;  /* 0x0000000000017941 */ /* 0x000fea0003800000 */
.L_x_55298:
        /* <DEDUP_REMOVED lines=9> */
.L_x_55302:
[----:B------:R-:W-:Y:S02]  /*2b0e0*/  IMAD.MOV.U32 R42, RZ, RZ, R31 ;  /* 0x000000ffff2a7224 */ /* 0x000fe400078e001f */
[----:B------:R-:W-:Y:S01]  /*2b0f0*/  IMAD.MOV.U32 R40, RZ, RZ, R16 ;  /* 0x000000ffff287224 */ /* 0x000fe200078e0010 */
[----:B------:R-:W-:Y:S01]  /*2b100*/  MOV R16, R32 ;  /* 0x0000002000107202 */ /* 0x000fe20000000f00 */
[----:B------:R-:W-:Y:S02]  /*2b110*/  IMAD.MOV.U32 R31, RZ, RZ, R34 ;  /* 0x000000ffff1f7224 */ /* 0x000fe400078e0022 */
.L_x_55303:
[----:B------:R-:W-:Y:S05]  /*2b120*/  BSYNC B1 ;  /* 0x0000000000017941 */ /* 0x000fea0003800000 */
.L_x_55301:
        /* <DEDUP_REMOVED lines=9> */
.L_x_55305:
[----:B------:R-:W-:Y:S02]  /*2b1c0*/  IMAD.MOV.U32 R34, RZ, RZ, R42 ;  /* 0x000000ffff227224 */ /* 0x000fe400078e002a */
[----:B------:R-:W-:Y:S01]  /*2b1d0*/  IMAD.MOV.U32 R32, RZ, RZ, R40 ;  /* 0x000000ffff207224 */ /* 0x000fe200078e0028 */
[----:B------:R-:W-:Y:S01]  /*2b1e0*/  MOV R40, R37 ;  /* 0x0000002500287202 */ /* 0x000fe20000000f00 */
[----:B------:R-:W-:Y:S02]  /*2b1f0*/  IMAD.MOV.U32 R42, RZ, RZ, R44 ;  /* 0x000000ffff2a7224 */ /* 0x000fe400078e002c */
.L_x_55306:
[----:B------:R-:W-:Y:S05]  /*2b200*/  BSYNC B1 ;  /* 0x0000000000017941 */ /* 0x000fea0003800000 */
.L_x_55304:
        /* <DEDUP_REMOVED lines=9> */
.L_x_55308:
[----:B------:R-:W-:Y:S02]  /*2b2a0*/  IMAD.MOV.U32 R43, RZ, RZ, R34 ;  /* 0x000000ffff2b7224 */ /* 0x000fe400078e0022 */
[----:B------:R-:W-:Y:S01]  /*2b2b0*/  IMAD.MOV.U32 R37, RZ, RZ, R32 ;  /* 0x000000ffff257224 */ /* 0x000fe200078e0020 */
[----:B------:R-:W-:Y:S01]  /*2b2c0*/  MOV R32, R36 ;  /* 0x0000002400207202 */ /* 0x000fe20000000f00 */
[----:B------:R-:W-:Y:S02]  /*2b2d0*/  IMAD.MOV.U32 R34, RZ, RZ, R45 ;  /* 0x000000ffff227224 */ /* 0x000fe400078e002d */
.L_x_55309:
[----:B------:R-:W-:Y:S05]  /*2b2e0*/  BSYNC B1 ;  /* 0x0000000000017941 */ /* 0x000fea0003800000 */
.L_x_55307:
        /* <DEDUP_REMOVED lines=9> */
.L_x_55311:
[----:B------:R-:W-:Y:S02]  /*2b380*/  IMAD.MOV.U32 R44, RZ, RZ, R43 ;  /* 0x000000ffff2c7224 */ /* 0x000fe400078e002b */
[----:B------:R-:W-:Y:S01]  /*2b390*/  IMAD.MOV.U32 R36, RZ, RZ, R37 ;  /* 0x000000ffff247224 */ /* 0x000fe200078e0025 */
[----:B------:R-:W-:Y:S01]  /*2b3a0*/  MOV R37, R39 ;  /* 0x0000002700257202 */ /* 0x000fe20000000f00 */
[----:B------:R-:W-:Y:S02]  /*2b3b0*/  IMAD.MOV.U32 R43, RZ, RZ, R46 ;  /* 0x000000ffff2b7224 */ /* 0x000fe400078e002e */
.L_x_55312:
[----:B------:R-:W-:Y:S05]  /*2b3c0*/  BSYNC B1 ;  /* 0x0000000000017941 */ /* 0x000fea0003800000 */
.L_x_55310:
        /* <DEDUP_REMOVED lines=9> */
.L_x_55314:
[----:B------:R-:W-:Y:S02]  /*2b460*/  IMAD.MOV.U32 R45, RZ, RZ, R44 ;  /* 0x000000ffff2d7224 */ /* 0x000fe400078e002c */
[----:B------:R-:W-:Y:S01]  /*2b470*/  IMAD.MOV.U32 R39, RZ, RZ, R36 ;  /* 0x000000ffff277224 */ /* 0x000fe200078e0024 */
[----:B------:R-:W-:Y:S01]  /*2b480*/  MOV R36, R38 ;  /* 0x0000002600247202 */ /* 0x000fe20000000f00 */
[----:B------:R-:W-:Y:S02]  /*2b490*/  IMAD.MOV.U32 R44, RZ, RZ, R47 ;  /* 0x000000ffff2c7224 */ /* 0x000fe400078e002f */
.L_x_55315:
[----:B------:R-:W-:Y:S05]  /*2b4a0*/  BSYNC B1 ;  /* 0x0000000000017941 */ /* 0x000fea0003800000 */
.L_x_55313:
        /* <DEDUP_REMOVED lines=16> */
.L_x_55317:
[----:B------:R-:W-:Y:S01]  /*2b5b0*/  IMAD.MOV.U32 R21, RZ, RZ, R33 ;  /* 0x000000ffff157224 */ /* 0x000fe200078e0021 */
[----:B------:R-:W-:Y:S01]  /*2b5c0*/  MOV R6, R35 ;  /* 0x0000002300067202 */ /* 0x000fe20000000f00 */
[----:B------:R-:W-:Y:S02]  /*2b5d0*/  IMAD.MOV.U32 R33, RZ, RZ, R22 ;  /* 0x000000ffff217224 */ /* 0x000fe400078e0016 */
[----:B------:R-:W-:Y:S02]  /*2b5e0*/  IMAD.MOV.U32 R35, RZ, RZ, R7 ;  /* 0x000000ffff237224 */ /* 0x000fe400078e0007 */
.L_x_55318:
[----:B------:R-:W-:Y:S05]  /*2b5f0*/  BSYNC B1 ;  /* 0x0000000000017941 */ /* 0x000fea0003800000 */
.L_x_55316:
        /* <DEDUP_REMOVED lines=9> */
.L_x_55320:
[----:B------:R-:W-:Y:S01]  /*2b690*/  IMAD.MOV.U32 R22, RZ, RZ, R21 ;  /* 0x000000ffff167224 */ /* 0x000fe200078e0015 */
[----:B------:R-:W-:Y:S01]  /*2b6a0*/  MOV R7, R6 ;  /* 0x0000000600077202 */ /* 0x000fe20000000f00 */
[----:B------:R-:W-:Y:S02]  /*2b6b0*/  IMAD.MOV.U32 R21, RZ, RZ, R23 ;  /* 0x000000ffff157224 */ /* 0x000fe400078e0017 */
[----:B------:R-:W-:Y:S02]  /*2b6c0*/  IMAD.MOV.U32 R6, RZ, RZ, R8 ;  /* 0x000000ffff067224 */ /* 0x000fe400078e0008 */
.L_x_55321:
[----:B------:R-:W-:Y:S05]  /*2b6d0*/  BSYNC B1 ;  /* 0x0000000000017941 */ /* 0x000fea0003800000 */
.L_x_55319:
        /* <DEDUP_REMOVED lines=9> */
.L_x_55323:
[----:B------:R-:W-:Y:S01]  /*2b770*/  IMAD.MOV.U32 R23, RZ, RZ, R22 ;  /* 0x000000ffff177224 */ /* 0x000fe200078e0016 */
[----:B------:R-:W-:Y:S01]  /*2b780*/  MOV R8, R7 ;  /* 0x0000000700087202 */ /* 0x000fe20000000f00 */
[----:B------:R-:W-:Y:S02]  /*2b790*/  IMAD.MOV.U32 R22, RZ, RZ, R24 ;  /* 0x000000ffff167224 */ /* 0x000fe400078e0018 */
[----:B------:R-:W-:Y:S02]  /*2b7a0*/  IMAD.MOV.U32 R7, RZ, RZ, R9 ;  /* 0x000000ffff077224 */ /* 0x000fe400078e0009 */
.L_x_55324:
[----:B------:R-:W-:Y:S05]  /*2b7b0*/  BSYNC B1 ;  /* 0x0000000000017941 */ /* 0x000fea0003800000 */
.L_x_55322:
        /* <DEDUP_REMOVED lines=9> */
.L_x_55326:
[----:B------:R-:W-:Y:S01]  /*2b850*/  IMAD.MOV.U32 R24, RZ, RZ, R23 ;  /* 0x000000ffff187224 */ /* 0x000fe200078e0017 */
[----:B------:R-:W-:Y:S01]  /*2b860*/  MOV R9, R8 ;  /* 0x0000000800097202 */ /* 0x000fe20000000f00 */
[----:B------:R-:W-:Y:S02]  /*2b870*/  IMAD.MOV.U32 R23, RZ, RZ, R25 ;  /* 0x000000ffff177224 */ /* 0x000fe400078e0019 */
[----:B------:R-:W-:Y:S02]  /*2b880*/  IMAD.MOV.U32 R8, RZ, RZ, R10 ;  /* 0x000000ffff087224 */ /* 0x000fe400078e000a */
.L_x_55327:
[----:B------:R-:W-:Y:S05]  /*2b890*/  BSYNC B1 ;  /* 0x0000000000017941 */ /* 0x000fea0003800000 */
.L_x_55325:
        /* <DEDUP_REMOVED lines=9> */
.L_x_55329:
[----:B------:R-:W-:Y:S01]  /*2b930*/  IMAD.MOV.U32 R25, RZ, RZ, R24 ;  /* 0x000000ffff197224 */ /* 0x000fe200078e0018 */
[----:B------:R-:W-:Y:S01]  /*2b940*/  MOV R10, R9 ;  /* 0x00000009000a7202 */ /* 0x000fe20000000f00 */
[----:B------:R-:W-:Y:S02]  /*2b950*/  IMAD.MOV.U32 R24, RZ, RZ, R26 ;  /* 0x000000ffff187224 */ /* 0x000fe400078e001a */
[----:B------:R-:W-:Y:S02]  /*2b960*/  IMAD.MOV.U32 R9, RZ, RZ, R11 ;  /* 0x000000ffff097224 */ /* 0x000fe400078e000b */
.L_x_55330:
[----:B------:R-:W-:Y:S05]  /*2b970*/  BSYNC B1 ;  /* 0x0000000000017941 */ /* 0x000fea0003800000 */
.L_x_55328:
        /* <DEDUP_REMOVED lines=9> */
.L_x_55332:
[----:B------:R-:W-:Y:S01]  /*2ba10*/  IMAD.MOV.U32 R26, RZ, RZ, R25 ;  /* 0x000000ffff1a7224 */ /* 0x000fe200078e0019 */
[----:B------:R-:W-:Y:S01]  /*2ba20*/  MOV R11, R10 ;  /* 0x0000000a000b7202 */ /* 0x000fe20000000f00 */
[----:B------:R-:W-:Y:S02]  /*2ba30*/  IMAD.MOV.U32 R25, RZ, RZ, R27 ;  /* 0x000000ffff197224 */ /* 0x000fe400078e001b */
[----:B------:R-:W-:Y:S02]  /*2ba40*/  IMAD.MOV.U32 R10, RZ, RZ, R12 ;  /* 0x000000ffff0a7224 */ /* 0x000fe400078e000c */
.L_x_55333:
[----:B------:R-:W-:Y:S05]  /*2ba50*/  BSYNC B1 ;  /* 0x0000000000017941 */ /* 0x000fea0003800000 */
.L_x_55331:
        /* <DEDUP_REMOVED lines=9> */
.L_x_55335:
[----:B------:R-:W-:Y:S01]  /*2baf0*/  IMAD.MOV.U32 R27, RZ, RZ, R26 ;  /* 0x000000ffff1b7224 */ /* 0x000fe200078e001a */
[----:B------:R-:W-:Y:S01]  /*2bb00*/  MOV R12, R11 ;  /* 0x0000000b000c7202 */ /* 0x000fe20000000f00 */
[----:B------:R-:W-:Y:S02]  /*2bb10*/  IMAD.MOV.U32 R26, RZ, RZ, R28 ;  /* 0x000000ffff1a7224 */ /* 0x000fe400078e001c */
[----:B------:R-:W-:Y:S02]  /*2bb20*/  IMAD.MOV.U32 R11, RZ, RZ, R13 ;  /* 0x000000ffff0b7224 */ /* 0x000fe400078e000d */
.L_x_55336:
[----:B------:R-:W-:Y:S05]  /*2bb30*/  BSYNC B1 ;  /* 0x0000000000017941 */ /* 0x000fea0003800000 */
.L_x_55334:
        /* <DEDUP_REMOVED lines=9> */
.L_x_55338:
[----:B------:R-:W-:Y:S01]  /*2bbd0*/  IMAD.MOV.U32 R28, RZ, RZ, R27 ;  /* 0x000000ffff1c7224 */ /* 0x000fe200078e001b */
[----:B------:R-:W-:Y:S01]  /*2bbe0*/  MOV R13, R12 ;  /* 0x0000000c000d7202 */ /* 0x000fe20000000f00 */
[----:B------:R-:W-:Y:S02]  /*2bbf0*/  IMAD.MOV.U32 R27, RZ, RZ, R29 ;  /* 0x000000ffff1b7224 */ /* 0x000fe400078e001d */
[----:B------:R-:W-:Y:S02]  /*2bc00*/  IMAD.MOV.U32 R12, RZ, RZ, R14 ;  /* 0x000000ffff0c7224 */ /* 0x000fe400078e000e */
.L_x_55339:
[----:B------:R-:W-:Y:S05]  /*2bc10*/  BSYNC B1 ;  /* 0x0000000000017941 */ /* 0x000fea0003800000 */
.L_x_55337:
        /* <DEDUP_REMOVED lines=9> */
.L_x_55341:
[----:B------:R-:W-:Y:S01]  /*2bcb0*/  IMAD.MOV.U32 R29, RZ, RZ, R28 ;  /* 0x000000ffff1d7224 */ /* 0x000fe200078e001c */
[----:B------:R-:W-:Y:S01]  /*2bcc0*/  MOV R14, R13 ;  /* 0x0000000d000e7202 */ /* 0x000fe20000000f00 */
[----:B------:R-:W-:Y:S02]  /*2bcd0*/  IMAD.MOV.U32 R28, RZ, RZ, R30 ;  /* 0x000000ffff1c7224 */ /* 0x000fe400078e001e */
[----:B------:R-:W-:Y:S02]  /*2bce0*/  IMAD.MOV.U32 R13, RZ, RZ, R15 ;  /* 0x000000ffff0d7224 */ /* 0x000fe400078e000f */
.L_x_55342:
[----:B------:R-:W-:Y:S05]  /*2bcf0*/  BSYNC B1 ;  /* 0x0000000000017941 */ /* 0x000fea0003800000 */
.L_x_55340:
        /* <DEDUP_REMOVED lines=9> */
.L_x_55344:
[----:B------:R-:W-:Y:S01]  /*2bd90*/  IMAD.MOV.U32 R30, RZ, RZ, R29 ;  /* 0x000000ffff1e7224 */ /* 0x000fe200078e001d */
[----:B------:R-:W-:Y:S01]  /*2bda0*/  MOV R15, R14 ;  /* 0x0000000e000f7202 */ /* 0x000fe20000000f00 */
[----:B------:R-:W-:Y:S02]  /*2bdb0*/  IMAD.MOV.U32 R29, RZ, RZ, R31 ;  /* 0x000000ffff1d7224 */ /* 0x000fe400078e001f */
[----:B------:R-:W-:Y:S02]  /*2bdc0*/  IMAD.MOV.U32 R14, RZ, RZ, R16 ;  /* 0x000000ffff0e7224 */ /* 0x000fe400078e0010 */
.L_x_55345:
[----:B------:R-:W-:Y:S05]  /*2bdd0*/  BSYNC B1 ;  /* 0x0000000000017941 */ /* 0x000fea0003800000 */
.L_x_55343:
        /* <DEDUP_REMOVED lines=9> */
.L_x_55347:
[----:B------:R-:W-:Y:S01]  /*2be70*/  IMAD.MOV.U32 R31, RZ, RZ, R30 ;  /* 0x000000ffff1f7224 */ /* 0x000fe200078e001e */
[----:B------:R-:W-:Y:S01]  /*2be80*/  MOV R16, R15 ;  /* 0x0000000f00107202 */ /* 0x000fe20000000f00 */
[----:B------:R-:W-:Y:S02]  /*2be90*/  IMAD.MOV.U32 R30, RZ, RZ, R42 ;  /* 0x000000ffff1e7224 */ /* 0x000fe400078e002a */
[----:B------:R-:W-:Y:S02]  /*2bea0*/  IMAD.MOV.U32 R15, RZ, RZ, R40 ;  /* 0x000000ffff0f7224 */ /* 0x000fe400078e0028 */
.L_x_55348:
[----:B------:R-:W-:Y:S05]  /*2beb0*/  BSYNC B1 ;  /* 0x0000000000017941 */ /* 0x000fea0003800000 */
.L_x_55346:
        /* <DEDUP_REMOVED lines=9> */
.L_x_55350:
[----:B------:R-:W-:Y:S01]  /*2bf50*/  IMAD.MOV.U32 R40, RZ, RZ, R31 ;  /* 0x000000ffff287224 */ /* 0x000fe200078e001f */
[----:B------:R-:W-:Y:S01]  /*2bf60*/  MOV R38, R16 ;  /* 0x0000001000267202 */ /* 0x000fe20000000f00 */
[----:B------:R-:W-:Y:S02]  /*2bf70*/  IMAD.MOV.U32 R31, RZ, RZ, R34 ;  /* 0x000000ffff1f7224 */ /* 0x000fe400078e0022 */
[----:B------:R-:W-:Y:S02]  /*2bf80*/  IMAD.MOV.U32 R16, RZ, RZ, R32 ;  /* 0x000000ffff107224 */ /* 0x000fe400078e0020 */
.L_x_55351:
[----:B------:R-:W-:Y:S05]  /*2bf90*/  BSYNC B1 ;  /* 0x0000000000017941 */ /* 0x000fea0003800000 */
.L_x_55349:
        /* <DEDUP_REMOVED lines=9> */
.L_x_55353:
[----:B------:R-:W-:Y:S01]  /*2c030*/  IMAD.MOV.U32 R34, RZ, RZ, R40 ;  /* 0x000000ffff227224 */ /* 0x000fe200078e0028 */
[----:B------:R-:W-:Y:S01]  /*2c040*/  MOV R32, R38 ;  /* 0x0000002600207202 */ /* 0x000fe20000000f00 */
[----:B------:R-:W-:Y:S02]  /*2c050*/  IMAD.MOV.U32 R40, RZ, RZ, R43 ;  /* 0x000000ffff287224 */ /* 0x000fe400078e002b */
[----:B------:R-:W-:Y:S02]  /*2c060*/  IMAD.MOV.U32 R38, RZ, RZ, R37 ;  /* 0x000000ffff267224 */ /* 0x000fe400078e0025 */
.L_x_55354:
[----:B------:R-:W-:Y:S05]  /*2c070*/  BSYNC B1 ;  /* 0x0000000000017941 */ /* 0x000fea0003800000 */
.L_x_55352:
        /* <DEDUP_REMOVED lines=9> */
.L_x_55356:
[----:B------:R-:W-:Y:S01]  /*2c110*/  IMAD.MOV.U32 R42, RZ, RZ, R34 ;  /* 0x000000ffff2a7224 */ /* 0x000fe200078e0022 */
[----:B------:R-:W-:Y:S01]  /*2c120*/  MOV R37, R32 ;  /* 0x0000002000257202 */ /* 0x000fe20000000f00 */
[----:B------:R-:W-:Y:S02]  /*2c130*/  IMAD.MOV.U32 R34, RZ, RZ, R44 ;  /* 0x000000ffff227224 */ /* 0x000fe400078e002c */
[----:B------:R-:W-:Y:S02]  /*2c140*/  IMAD.MOV.U32 R32, RZ, RZ, R36 ;  /* 0x000000ffff207224 */ /* 0x000fe400078e0024 */
.L_x_55357:
[----:B------:R-:W-:Y:S05]  /*2c150*/  BSYNC B1 ;  /* 0x0000000000017941 */ /* 0x000fea0003800000 */
.L_x_55355:
        /* <DEDUP_REMOVED lines=9> */
.L_x_55359:
[----:B------:R-:W-:Y:S01]  /*2c1f0*/  IMAD.MOV.U32 R43, RZ, RZ, R42 ;  /* 0x000000ffff2b7224 */ /* 0x000fe200078e002a */
[----:B------:R-:W-:Y:S01]  /*2c200*/  MOV R36, R37 ;  /* 0x0000002500247202 */ /* 0x000fe20000000f00 */
[----:B------:R-:W-:Y:S02]  /*2c210*/  IMAD.MOV.U32 R42, RZ, RZ, R45 ;  /* 0x000000ffff2a7224 */ /* 0x000fe400078e002d */
[----:B------:R-:W-:Y:S02]  /*2c220*/  IMAD.MOV.U32 R37, RZ, RZ, R39 ;  /* 0x000000ffff257224 */ /* 0x000fe400078e0027 */
.L_x_55360:
[----:B------:R-:W-:Y:S05]  /*2c230*/  BSYNC B1 ;  /* 0x0000000000017941 */ /* 0x000fea0003800000 */
.L_x_55358:
        /* <DEDUP_REMOVED lines=16> */
.L_x_55362:
[----:B------:R-:W-:Y:S02]  /*2c340*/  IMAD.MOV.U32 R20, RZ, RZ, R33 ;  /* 0x000000ffff147224 */ /* 0x000fe400078e0021 */
[----:B------:R-:W-:Y:S02]  /*2c350*/  IMAD.MOV.U32 R5, RZ, RZ, R35 ;  /* 0x000000ffff057224 */ /* 0x000fe400078e0023 */
[----:B------:R-:W-:Y:S02]  /*2c360*/  IMAD.MOV.U32 R33, RZ, RZ, R21 ;  /* 0x000000ffff217224 */ /* 0x000fe400078e0015 */
[----:B------:R-:W-:Y:S02]  /*2c370*/  IMAD.MOV.U32 R35, RZ, RZ, R6 ;  /* 0x000000ffff237224 */ /* 0x000fe400078e0006 */
.L_x_55363:
[----:B------:R-:W-:Y:S05]  /*2c380*/  BSYNC B1 ;  /* 0x0000000000017941 */ /* 0x000fea0003800000 */
.L_x_55361:
        /* <DEDUP_REMOVED lines=9> */
.L_x_55365:
[----:B------:R-:W-:Y:S02]  /*2c420*/  IMAD.MOV.U32 R21, RZ, RZ, R20 ;  /* 0x000000ffff157224 */ /* 0x000fe400078e0014 */
[----:B------:R-:W-:Y:S02]  /*2c430*/  IMAD.MOV.U32 R6, RZ, RZ, R5 ;  /* 0x000000ffff067224 */ /* 0x000fe400078e0005 */
[----:B------:R-:W-:Y:S02]  /*2c440*/  IMAD.MOV.U32 R20, RZ, RZ, R22 ;  /* 0x000000ffff147224 */ /* 0x000fe400078e0016 */
[----:B------:R-:W-:Y:S02]  /*2c450*/  IMAD.MOV.U32 R5, RZ, RZ, R7 ;  /* 0x000000ffff057224 */ /* 0x000fe400078e0007 */
.L_x_55366:
[----:B------:R-:W-:Y:S05]  /*2c460*/  BSYNC B1 ;  /* 0x0000000000017941 */ /* 0x000fea0003800000 */
.L_x_55364:
        /* <DEDUP_REMOVED lines=9> */
.L_x_55368:
[----:B------:R-:W-:Y:S02]  /*2c500*/  IMAD.MOV.U32 R22, RZ, RZ, R21 ;  /* 0x000000ffff167224 */ /* 0x000fe400078e0015 */
[----:B------:R-:W-:Y:S02]  /*2c510*/  IMAD.MOV.U32 R7, RZ, RZ, R6 ;  /* 0x000000ffff077224 */ /* 0x000fe400078e0006 */
[----:B------:R-:W-:Y:S02]  /*2c520*/  IMAD.MOV.U32 R21, RZ, RZ, R23 ;  /* 0x000000ffff157224 */ /* 0x000fe400078e0017 */
[----:B------:R-:W-:Y:S02]  /*2c530*/  IMAD.MOV.U32 R6, RZ, RZ, R8 ;  /* 0x000000ffff067224 */ /* 0x000fe400078e0008 */
.L_x_55369:
[----:B------:R-:W-:Y:S05]  /*2c540*/  BSYNC B1 ;  /* 0x0000000000017941 */ /* 0x000fea0003800000 */
.L_x_55367:
        /* <DEDUP_REMOVED lines=9> */
.L_x_55371:
[----:B------:R-:W-:Y:S02]  /*2c5e0*/  IMAD.MOV.U32 R23, RZ, RZ, R22 ;  /* 0x000000ffff177224 */ /* 0x000fe400078e0016 */
[----:B------:R-:W-:Y:S02]  /*2c5f0*/  IMAD.MOV.U32 R8, RZ, RZ, R7 ;  /* 0x000000ffff087224 */ /* 0x000fe400078e0007 */
[----:B------:R-:W-:Y:S02]  /*2c600*/  IMAD.MOV.U32 R22, RZ, RZ, R24 ;  /* 0x000000ffff167224 */ /* 0x000fe400078e0018 */
[----:B------:R-:W-:Y:S02]  /*2c610*/  IMAD.MOV.U32 R7, RZ, RZ, R9 ;  /* 0x000000ffff077224 */ /* 0x000fe400078e0009 */
.L_x_55372:
[----:B------:R-:W-:Y:S05]  /*2c620*/  BSYNC B1 ;  /* 0x0000000000017941 */ /* 0x000fea0003800000 */
.L_x_55370:
        /* <DEDUP_REMOVED lines=9> */
.L_x_55374:
[----:B------:R-:W-:Y:S02]  /*2c6c0*/  IMAD.MOV.U32 R24, RZ, RZ, R23 ;  /* 0x000000ffff187224 */ /* 0x000fe400078e0017 */
[----:B------:R-:W-:Y:S02]  /*2c6d0*/  IMAD.MOV.U32 R9, RZ, RZ, R8 ;  /* 0x000000ffff097224 */ /* 0x000fe400078e0008 */
[----:B------:R-:W-:Y:S02]  /*2c6e0*/  IMAD.MOV.U32 R23, RZ, RZ, R25 ;  /* 0x000000ffff177224 */ /* 0x000fe400078e0019 */
[----:B------:R-:W-:Y:S02]  /*2c6f0*/  IMAD.MOV.U32 R8, RZ, RZ, R10 ;  /* 0x000000ffff087224 */ /* 0x000fe400078e000a */
.L_x_55375:
[----:B------:R-:W-:Y:S05]  /*2c700*/  BSYNC B1 ;  /* 0x0000000000017941 */ /* 0x000fea0003800000 */
.L_x_55373:
        /* <DEDUP_REMOVED lines=9> */
.L_x_55377:
[----:B------:R-:W-:Y:S02]  /*2c7a0*/  IMAD.MOV.U32 R25, RZ, RZ, R24 ;  /* 0x000000ffff197224 */ /* 0x000fe400078e0018 */
[----:B------:R-:W-:Y:S02]  /*2c7b0*/  IMAD.MOV.U32 R10, RZ, RZ, R9 ;  /* 0x000000ffff0a7224 */ /* 0x000fe400078e0009 */
[----:B------:R-:W-:Y:S02]  /*2c7c0*/  IMAD.MOV.U32 R24, RZ, RZ, R26 ;  /* 0x000000ffff187224 */ /* 0x000fe400078e001a */
[----:B------:R-:W-:Y:S02]  /*2c7d0*/  IMAD.MOV.U32 R9, RZ, RZ, R11 ;  /* 0x000000ffff097224 */ /* 0x000fe400078e000b */
.L_x_55378:
[----:B------:R-:W-:Y:S05]  /*2c7e0*/  BSYNC B1 ;  /* 0x0000000000017941 */ /* 0x000fea0003800000 */
.L_x_55376:
        /* <DEDUP_REMOVED lines=9> */
.L_x_55380:
[----:B------:R-:W-:Y:S02]  /*2c880*/  IMAD.MOV.U32 R26, RZ, RZ, R25 ;  /* 0x000000ffff1a7224 */ /* 0x000fe400078e0019 */
[----:B------:R-:W-:Y:S02]  /*2c890*/  IMAD.MOV.U32 R11, RZ, RZ, R10 ;  /* 0x000000ffff0b7224 */ /* 0x000fe400078e000a */
[----:B------:R-:W-:Y:S02]  /*2c8a0*/  IMAD.MOV.U32 R25, RZ, RZ, R27 ;  /* 0x000000ffff197224 */ /* 0x000fe400078e001b */
[----:B------:R-:W-:Y:S02]  /*2c8b0*/  IMAD.MOV.U32 R10, RZ, RZ, R12 ;  /* 0x000000ffff0a7224 */ /* 0x000fe400078e000c */
.L_x_55381:
[----:B------:R-:W-:Y:S05]  /*2c8c0*/  BSYNC B1 ;  /* 0x0000000000017941 */ /* 0x000fea0003800000 */
.L_x_55379:
        /* <DEDUP_REMOVED lines=9> */
.L_x_55383:
[----:B------:R-:W-:Y:S02]  /*2c960*/  IMAD.MOV.U32 R27, RZ, RZ, R26 ;  /* 0x000000ffff1b7224 */ /* 0x000fe400078e001a */
[----:B------:R-:W-:Y:S02]  /*2c970*/  IMAD.MOV.U32 R12, RZ, RZ, R11 ;  /* 0x000000ffff0c7224 */ /* 0x000fe400078e000b */
[----:B------:R-:W-:Y:S02]  /*2c980*/  IMAD.MOV.U32 R26, RZ, RZ, R28 ;  /* 0x000000ffff1a7224 */ /* 0x000fe400078e001c */
[----:B------:R-:W-:Y:S02]  /*2c990*/  IMAD.MOV.U32 R11, RZ, RZ, R13 ;  /* 0x000000ffff0b7224 */ /* 0x000fe400078e000d */
.L_x_55384:
[----:B------:R-:W-:Y:S05]  /*2c9a0*/  BSYNC B1 ;  /* 0x0000000000017941 */ /* 0x000fea0003800000 */
.L_x_55382:
        /* <DEDUP_REMOVED lines=9> */
.L_x_55386:
[----:B------:R-:W-:Y:S02]  /*2ca40*/  IMAD.MOV.U32 R28, RZ, RZ, R27 ;  /* 0x000000ffff1c7224 */ /* 0x000fe400078e001b */
[----:B------:R-:W-:Y:S02]  /*2ca50*/  IMAD.MOV.U32 R13, RZ, RZ, R12 ;  /* 0x000000ffff0d7224 */ /* 0x000fe400078e000c */
[----:B------:R-:W-:Y:S02]  /*2ca60*/  IMAD.MOV.U32 R27, RZ, RZ, R29 ;  /* 0x000000ffff1b7224 */ /* 0x000fe400078e001d */
[----:B------:R-:W-:Y:S02]  /*2ca70*/  IMAD.MOV.U32 R12, RZ, RZ, R14 ;  /* 0x000000ffff0c7224 */ /* 0x000fe400078e000e */
.L_x_55387:
[----:B------:R-:W-:Y:S05]  /*2ca80*/  BSYNC B1 ;  /* 0x0000000000017941 */ /* 0x000fea0003800000 */
.L_x_55385:
        /* <DEDUP_REMOVED lines=9> */
.L_x_55389:
[----:B------:R-:W-:Y:S02]  /*2cb20*/  IMAD.MOV.U32 R29, RZ, RZ, R28 ;  /* 0x000000ffff1d7224 */ /* 0x000fe400078e001c */
[----:B------:R-:W-:Y:S02]  /*2cb30*/  IMAD.MOV.U32 R14, RZ, RZ, R13 ;  /* 0x000000ffff0e7224 */ /* 0x000fe400078e000d */
[----:B------:R-:W-:Y:S02]  /*2cb40*/  IMAD.MOV.U32 R28, RZ, RZ, R30 ;  /* 0x000000ffff1c7224 */ /* 0x000fe400078e001e */
[----:B------:R-:W-:Y:S02]  /*2cb50*/  IMAD.MOV.U32 R13, RZ, RZ, R15 ;  /* 0x000000ffff0d7224 */ /* 0x000fe400078e000f */
.L_x_55390:
[----:B------:R-:W-:Y:S05]  /*2cb60*/  BSYNC B1 ;  /* 0x0000000000017941 */ /* 0x000fea0003800000 */
.L_x_55388:
        /* <DEDUP_REMOVED lines=9> */
.L_x_55392:
[----:B------:R-:W-:Y:S02]  /*2cc00*/  IMAD.MOV.U32 R30, RZ, RZ, R29 ;  /* 0x000000ffff1e7224 */ /* 0x000fe400078e001d */
[----:B------:R-:W-:Y:S02]  /*2cc10*/  IMAD.MOV.U32 R15, RZ, RZ, R14 ;  /* 0x000000ffff0f7224 */ /* 0x000fe400078e000e */
[----:B------:R-:W-:Y:S02]  /*2cc20*/  IMAD.MOV.U32 R29, RZ, RZ, R31 ;  /* 0x000000ffff1d7224 */ /* 0x000fe400078e001f */
[----:B------:R-:W-:Y:S02]  /*2cc30*/  IMAD.MOV.U32 R14, RZ, RZ, R16 ;  /* 0x000000ffff0e7224 */ /* 0x000fe400078e0010 */
.L_x_55393:
[----:B------:R-:W-:Y:S05]  /*2cc40*/  BSYNC B1 ;  /* 0x0000000000017941 */ /* 0x000fea0003800000 */
.L_x_55391:
        /* <DEDUP_REMOVED lines=9> */
.L_x_55395:
[----:B------:R-:W-:Y:S02]  /*2cce0*/  IMAD.MOV.U32 R31, RZ, RZ, R30 ;  /* 0x000000ffff1f7224 */ /* 0x000fe400078e001e */
[----:B------:R-:W-:Y:S02]  /*2ccf0*/  IMAD.MOV.U32 R16, RZ, RZ, R15 ;  /* 0x000000ffff107224 */ /* 0x000fe400078e000f */
[----:B------:R-:W-:Y:S02]  /*2cd00*/  IMAD.MOV.U32 R30, RZ, RZ, R40 ;  /* 0x000000ffff1e7224 */ /* 0x000fe400078e0028 */
[----:B------:R-:W-:Y:S02]  /*2cd10*/  IMAD.MOV.U32 R15, RZ, RZ, R38 ;  /* 0x000000ffff0f7224 */ /* 0x000fe400078e0026 */
.L_x_55396:
[----:B------:R-:W-:Y:S05]  /*2cd20*/  BSYNC B1 ;  /* 0x0000000000017941 */ /* 0x000fea0003800000 */
.L_x_55394:
        /* <DEDUP_REMOVED lines=9> */
.L_x_55398:
[----:B------:R-:W-:Y:S02]  /*2cdc0*/  IMAD.MOV.U32 R39, RZ, RZ, R31 ;  /* 0x000000ffff277224 */ /* 0x000fe400078e001f */
[----:B------:R-:W-:Y:S02]  /*2cdd0*/  IMAD.MOV.U32 R38, RZ, RZ, R16 ;  /* 0x000000ffff267224 */ /* 0x000fe400078e0010 */
[----:B------:R-:W-:Y:S02]  /*2cde0*/  IMAD.MOV.U32 R31, RZ, RZ, R34 ;  /* 0x000000ffff1f7224 */ /* 0x000fe400078e0022 */
[----:B------:R-:W-:Y:S02]  /*2cdf0*/  IMAD.MOV.U32 R16, RZ, RZ, R32 ;  /* 0x000000ffff107224 */ /* 0x000fe400078e0020 */
.L_x_55399:
[----:B------:R-:W-:Y:S05]  /*2ce00*/  BSYNC B1 ;  /* 0x0000000000017941 */ /* 0x000fea0003800000 */
.L_x_55397:
        /* <DEDUP_REMOVED lines=9> */
.L_x_55401:
[----:B------:R-:W-:Y:S02]  /*2cea0*/  IMAD.MOV.U32 R34, RZ, RZ, R39 ;  /* 0x000000ffff227224 */ /* 0x000fe400078e0027 */
[----:B------:R-:W-:Y:S02]  /*2ceb0*/  IMAD.MOV.U32 R32, RZ, RZ, R38 ;  /* 0x000000ffff207224 */ /* 0x000fe400078e0026 */
[----:B------:R-:W-:Y:S02]  /*2cec0*/  IMAD.MOV.U32 R39, RZ, RZ, R42 ;  /* 0x000000ffff277224 */ /* 0x000fe400078e002a */
[----:B------:R-:W-:Y:S02]  /*2ced0*/  IMAD.MOV.U32 R38, RZ, RZ, R37 ;  /* 0x000000ffff267224 */ /* 0x000fe400078e0025 */
.L_x_55402:
[----:B------:R-:W-:Y:S05]  /*2cee0*/  BSYNC B1 ;  /* 0x0000000000017941 */ /* 0x000fea0003800000 */
.L_x_55400:
        /* <DEDUP_REMOVED lines=9> */
.L_x_55404:
[----:B------:R-:W-:Y:S02]  /*2cf80*/  IMAD.MOV.U32 R40, RZ, RZ, R34 ;  /* 0x000000ffff287224 */ /* 0x000fe400078e0022 */
[----:B------:R-:W-:Y:S02]  /*2cf90*/  IMAD.MOV.U32 R37, RZ, RZ, R32 ;  /* 0x000000ffff257224 */ /* 0x000fe400078e0020 */
[----:B------:R-:W-:Y:S02]  /*2cfa0*/  IMAD.MOV.U32 R34, RZ, RZ, R43 ;  /* 0x000000ffff227224 */ /* 0x000fe400078e002b */
[----:B------:R-:W-:Y:S02]  /*2cfb0*/  IMAD.MOV.U32 R32, RZ, RZ, R36 ;  /* 0x000000ffff207224 */ /* 0x000fe400078e0024 */
.L_x_55405:
[----:B------:R-:W-:Y:S05]  /*2cfc0*/  BSYNC B1 ;  /* 0x0000000000017941 */ /* 0x000fea0003800000 */
.L_x_55403:
        /* <DEDUP_REMOVED lines=16> */
.L_x_55407:
[----:B------:R-:W-:Y:S02]  /*2d0d0*/  IMAD.MOV.U32 R19, RZ, RZ, R33 ;  /* 0x000000ffff137224 */ /* 0x000fe400078e0021 */
[----:B------:R-:W-:Y:S01]  /*2d0e0*/  IMAD.MOV.U32 R4, RZ, RZ, R35 ;  /* 0x000000ffff047224 */ /* 0x000fe200078e0023 */
[----:B------:R-:W-:Y:S01]  /*2d0f0*/  MOV R35, R5 ;  /* 0x0000000500237202 */ /* 0x000fe20000000f00 */
[----:B------:R-:W-:Y:S02]  /*2d100*/  IMAD.MOV.U32 R33, RZ, RZ, R20 ;  /* 0x000000ffff217224 */ /* 0x000fe400078e0014 */
.L_x_55408:
[----:B------:R-:W-:Y:S05]  /*2d110*/  BSYNC B1 ;  /* 0x0000000000017941 */ /* 0x000fea0003800000 */
.L_x_55406:
        /* <DEDUP_REMOVED lines=9> */
.L_x_55410:
[----:B------:R-:W-:Y:S02]  /*2d1b0*/  IMAD.MOV.U32 R20, RZ, RZ, R19 ;  /* 0x000000ffff147224 */ /* 0x000fe400078e0013 */
[----:B------:R-:W-:Y:S01]  /*2d1c0*/  IMAD.MOV.U32 R5, RZ, RZ, R4 ;  /* 0x000000ffff057224 */ /* 0x000fe200078e0004 */
[----:B------:R-:W-:Y:S01]  /*2d1d0*/  MOV R4, R6 ;  /* 0x0000000600047202 */ /* 0x000fe20000000f00 */
[----:B------:R-:W-:Y:S02]  /*2d1e0*/  IMAD.MOV.U32 R19, RZ, RZ, R21 ;  /* 0x000000ffff137224 */ /* 0x000fe400078e0015 */
.L_x_55411:
[----:B------:R-:W-:Y:S05]  /*2d1f0*/  BSYNC B1 ;  /* 0x0000000000017941 */ /* 0x000fea0003800000 */
.L_x_55409:
        /* <DEDUP_REMOVED lines=9> */
.L_x_55413:
[----:B------:R-:W-:Y:S02]  /*2d290*/  IMAD.MOV.U32 R21, RZ, RZ, R20 ;  /* 0x000000ffff157224 */ /* 0x000fe400078e0014 */
[----:B------:R-:W-:Y:S01]  /*2d2a0*/  IMAD.MOV.U32 R6, RZ, RZ, R5 ;  /* 0x000000ffff067224 */ /* 0x000fe200078e0005 */
[----:B------:R-:W-:Y:S01]  /*2d2b0*/  MOV R5, R7 ;  /* 0x0000000700057202 */ /* 0x000fe20000000f00 */
[----:B------:R-:W-:Y:S02]  /*2d2c0*/  IMAD.MOV.U32 R20, RZ, RZ, R22 ;  /* 0x000000ffff147224 */ /* 0x000fe400078e0016 */
.L_x_55414:
[----:B------:R-:W-:Y:S05]  /*2d2d0*/  BSYNC B1 ;  /* 0x0000000000017941 */ /* 0x000fea0003800000 */
.L_x_55412:
        /* <DEDUP_REMOVED lines=9> */
.L_x_55416:
[----:B------:R-:W-:Y:S02]  /*2d370*/  IMAD.MOV.U32 R22, RZ, RZ, R21 ;  /* 0x000000ffff167224 */ /* 0x000fe400078e0015 */
[----:B------:R-:W-:Y:S01]  /*2d380*/  IMAD.MOV.U32 R7, RZ, RZ, R6 ;  /* 0x000000ffff077224 */ /* 0x000fe200078e0006 */
[----:B------:R-:W-:Y:S01]  /*2d390*/  MOV R6, R8 ;  /* 0x0000000800067202 */ /* 0x000fe20000000f00 */
[----:B------:R-:W-:Y:S02]  /*2d3a0*/  IMAD.MOV.U32 R21, RZ, RZ, R23 ;  /* 0x000000ffff157224 */ /* 0x000fe400078e0017 */
.L_x_55417:
[----:B------:R-:W-:Y:S05]  /*2d3b0*/  BSYNC B1 ;  /* 0x0000000000017941 */ /* 0x000fea0003800000 */
.L_x_55415:
        /* <DEDUP_REMOVED lines=9> */
.L_x_55419:
[----:B------:R-:W-:Y:S02]  /*2d450*/  IMAD.MOV.U32 R23, RZ, RZ, R22 ;  /* 0x000000ffff177224 */ /* 0x000fe400078e0016 */
[----:B------:R-:W-:Y:S01]  /*2d460*/  IMAD.MOV.U32 R8, RZ, RZ, R7 ;  /* 0x000000ffff087224 */ /* 0x000fe200078e0007 */
[----:B------:R-:W-:Y:S01]  /*2d470*/  MOV R7, R9 ;  /* 0x0000000900077202 */ /* 0x000fe20000000f00 */
[----:B------:R-:W-:Y:S02]  /*2d480*/  IMAD.MOV.U32 R22, RZ, RZ, R24 ;  /* 0x000000ffff167224 */ /* 0x000fe400078e0018 */
.L_x_55420:
[----:B------:R-:W-:Y:S05]  /*2d490*/  BSYNC B1 ;  /* 0x0000000000017941 */ /* 0x000fea0003800000 */
.L_x_55418:
        /* <DEDUP_REMOVED lines=9> */
.L_x_55422:
[----:B------:R-:W-:Y:S02]  /*2d530*/  IMAD.MOV.U32 R24, RZ, RZ, R23 ;  /* 0x000000ffff187224 */ /* 0x000fe400078e0017 */
[----:B------:R-:W-:Y:S01]  /*2d540*/  IMAD.MOV.U32 R9, RZ, RZ, R8 ;  /* 0x000000ffff097224 */ /* 0x000fe200078e0008 */
[----:B------:R-:W-:Y:S01]  /*2d550*/  MOV R8, R10 ;  /* 0x0000000a00087202 */ /* 0x000fe20000000f00 */
[----:B------:R-:W-:Y:S02]  /*2d560*/  IMAD.MOV.U32 R23, RZ, RZ, R25 ;  /* 0x000000ffff177224 */ /* 0x000fe400078e0019 */
.L_x_55423:
[----:B------:R-:W-:Y:S05]  /*2d570*/  BSYNC B1 ;  /* 0x0000000000017941 */ /* 0x000fea0003800000 */
.L_x_55421:
        /* <DEDUP_REMOVED lines=9> */
.L_x_55425:
[----:B------:R-:W-:Y:S02]  /*2d610*/  IMAD.MOV.U32 R25, RZ, RZ, R24 ;  /* 0x000000ffff197224 */ /* 0x000fe400078e0018 */
[----:B------:R-:W-:Y:S01]  /*2d620*/  IMAD.MOV.U32 R10, RZ, RZ, R9 ;  /* 0x000000ffff0a7224 */ /* 0x000fe200078e0009 */
[----:B------:R-:W-:Y:S01]  /*2d630*/  MOV R9, R11 ;  /* 0x0000000b00097202 */ /* 0x000fe20000000f00 */
[----:B------:R-:W-:Y:S02]  /*2d640*/  IMAD.MOV.U32 R24, RZ, RZ, R26 ;  /* 0x000000ffff187224 */ /* 0x000fe400078e001a */
.L_x_55426:
[----:B------:R-:W-:Y:S05]  /*2d650*/  BSYNC B1 ;  /* 0x0000000000017941 */ /* 0x000fea0003800000 */
.L_x_55424:
        /* <DEDUP_REMOVED lines=9> */
.L_x_55428:
[----:B------:R-:W-:Y:S02]  /*2d6f0*/  IMAD.MOV.U32 R26, RZ, RZ, R25 ;  /* 0x000000ffff1a7224 */ /* 0x000fe400078e0019 */
[----:B------:R-:W-:Y:S01]  /*2d700*/  IMAD.MOV.U32 R11, RZ, RZ, R10 ;  /* 0x000000ffff0b7224 */ /* 0x000fe200078e000a */
[----:B------:R-:W-:Y:S01]  /*2d710*/  MOV R10, R12 ;  /* 0x0000000c000a7202 */ /* 0x000fe20000000f00 */
[----:B------:R-:W-:Y:S02]  /*2d720*/  IMAD.MOV.U32 R25, RZ, RZ, R27 ;  /* 0x000000ffff197224 */ /* 0x000fe400078e001b */
.L_x_55429:
[----:B------:R-:W-:Y:S05]  /*2d730*/  BSYNC B1 ;  /* 0x0000000000017941 */ /* 0x000fea0003800000 */
.L_x_55427:
        /* <DEDUP_REMOVED lines=9> */
.L_x_55431:
[----:B------:R-:W-:Y:S02]  /*2d7d0*/  IMAD.MOV.U32 R27, RZ, RZ, R26 ;  /* 0x000000ffff1b7224 */ /* 0x000fe400078e001a */
[----:B------:R-:W-:Y:S01]  /*2d7e0*/  IMAD.MOV.U32 R12, RZ, RZ, R11 ;  /* 0x000000ffff0c7224 */ /* 0x000fe200078e000b */
[----:B------:R-:W-:Y:S01]  /*2d7f0*/  MOV R11, R13 ;  /* 0x0000000d000b7202 */ /* 0x000fe20000000f00 */
[----:B------:R-:W-:Y:S02]  /*2d800*/  IMAD.MOV.U32 R26, RZ, RZ, R28 ;  /* 0x000000ffff1a7224 */ /* 0x000fe400078e001c */
.L_x_55432:
[----:B------:R-:W-:Y:S05]  /*2d810*/  BSYNC B1 ;  /* 0x0000000000017941 */ /* 0x000fea0003800000 */
.L_x_55430:
        /* <DEDUP_REMOVED lines=9> */
.L_x_55434:
[----:B------:R-:W-:Y:S02]  /*2d8b0*/  IMAD.MOV.U32 R28, RZ, RZ, R27 ;  /* 0x000000ffff1c7224 */ /* 0x000fe400078e001b */
[----:B------:R-:W-:Y:S01]  /*2d8c0*/  IMAD.MOV.U32 R13, RZ, RZ, R12 ;  /* 0x000000ffff0d7224 */ /* 0x000fe200078e000c */
[----:B------:R-:W-:Y:S01]  /*2d8d0*/  MOV R12, R14 ;  /* 0x0000000e000c7202 */ /* 0x000fe20000000f00 */
[----:B------:R-:W-:Y:S02]  /*2d8e0*/  IMAD.MOV.U32 R27, RZ, RZ, R29 ;  /* 0x000000ffff1b7224 */ /* 0x000fe400078e001d */
.L_x_55435:
[----:B------:R-:W-:Y:S05]  /*2d8f0*/  BSYNC B1 ;  /* 0x0000000000017941 */ /* 0x000fea0003800000 */
.L_x_55433:
        /* <DEDUP_REMOVED lines=9> */
.L_x_55437:
[----:B------:R-:W-:Y:S02]  /*2d990*/  IMAD.MOV.U32 R29, RZ, RZ, R28 ;  /* 0x000000ffff1d7224 */ /* 0x000fe400078e001c */
[----:B------:R-:W-:Y:S01]  /*2d9a0*/  IMAD.MOV.U32 R14, RZ, RZ, R13 ;  /* 0x000000ffff0e7224 */ /* 0x000fe200078e000d */
[----:B------:R-:W-:Y:S01]  /*2d9b0*/  MOV R13, R15 ;  /* 0x0000000f000d7202 */ /* 0x000fe20000000f00 */
[----:B------:R-:W-:Y:S02]  /*2d9c0*/  IMAD.MOV.U32 R28, RZ, RZ, R30 ;  /* 0x000000ffff1c7224 */ /* 0x000fe400078e001e */
.L_x_55438:
[----:B------:R-:W-:Y:S05]  /*2d9d0*/  BSYNC B1 ;  /* 0x0000000000017941 */ /* 0x000fea0003800000 */
.L_x_55436:
        /* <DEDUP_REMOVED lines=9> */
.L_x_55440:
[----:B------:R-:W-:Y:S02]  /*2da70*/  IMAD.MOV.U32 R30, RZ, RZ, R29 ;  /* 0x000000ffff1e7224 */ /* 0x000fe400078e001d */
[----:B------:R-:W-:Y:S01]  /*2da80*/  IMAD.MOV.U32 R15, RZ, RZ, R14 ;  /* 0x000000ffff0f7224 */ /* 0x000fe200078e000e */
[----:B------:R-:W-:Y:S01]  /*2da90*/  MOV R14, R16 ;  /* 0x00000010000e7202 */ /* 0x000fe20000000f00 */
[----:B------:R-:W-:Y:S02]  /*2daa0*/  IMAD.MOV.U32 R29, RZ, RZ, R31 ;  /* 0x000000ffff1d7224 */ /* 0x000fe400078e001f */
.L_x_55441:
[----:B------:R-:W-:Y:S05]  /*2dab0*/  BSYNC B1 ;  /* 0x0000000000017941 */ /* 0x000fea0003800000 */
.L_x_55439:
        /* <DEDUP_REMOVED lines=9> */
.L_x_55443:
[----:B------:R-:W-:Y:S02]  /*2db50*/  IMAD.MOV.U32 R31, RZ, RZ, R30 ;  /* 0x000000ffff1f7224 */ /* 0x000fe400078e001e */
[----:B------:R-:W-:Y:S01]  /*2db60*/  IMAD.MOV.U32 R16, RZ, RZ, R15 ;  /* 0x000000ffff107224 */ /* 0x000fe200078e000f */
[----:B------:R-:W-:Y:S01]  /*2db70*/  MOV R15, R38 ;  /* 0x00000026000f7202 */ /* 0x000fe20000000f00 */
[----:B------:R-:W-:Y:S02]  /*2db80*/  IMAD.MOV.U32 R30, RZ, RZ, R39 ;  /* 0x000000ffff1e7224 */ /* 0x000fe400078e0027 */
.L_x_55444:
[----:B------:R-:W-:Y:S05]  /*2db90*/  BSYNC B1 ;  /* 0x0000000000017941 */ /* 0x000fea0003800000 */
.L_x_55442:
        /* <DEDUP_REMOVED lines=9> */
.L_x_55446:
[----:B------:R-:W-:Y:S02]  /*2dc30*/  IMAD.MOV.U32 R38, RZ, RZ, R31 ;  /* 0x000000ffff267224 */ /* 0x000fe400078e001f */
[----:B------:R-:W-:Y:S01]  /*2dc40*/  IMAD.MOV.U32 R36, RZ, RZ, R16 ;  /* 0x000000ffff247224 */ /* 0x000fe200078e0010 */
[----:B------:R-:W-:Y:S01]  /*2dc50*/  MOV R16, R32 ;  /* 0x0000002000107202 */ /* 0x000fe20000000f00 */
[----:B------:R-:W-:Y:S02]  /*2dc60*/  IMAD.MOV.U32 R31, RZ, RZ, R34 ;  /* 0x000000ffff1f7224 */ /* 0x000fe400078e0022 */
.L_x_55447:
[----:B------:R-:W-:Y:S05]  /*2dc70*/  BSYNC B1 ;  /* 0x0000000000017941 */ /* 0x000fea0003800000 */
.L_x_55445:
        /* <DEDUP_REMOVED lines=9> */
.L_x_55449:
[----:B------:R-:W-:Y:S02]  /*2dd10*/  IMAD.MOV.U32 R34, RZ, RZ, R38 ;  /* 0x000000ffff227224 */ /* 0x000fe400078e0026 */
[----:B------:R-:W-:Y:S01]  /*2dd20*/  IMAD.MOV.U32 R32, RZ, RZ, R36 ;  /* 0x000000ffff207224 */ /* 0x000fe200078e0024 */
[----:B------:R-:W-:Y:S01]  /*2dd30*/  MOV R36, R37 ;  /* 0x0000002500247202 */ /* 0x000fe20000000f00 */
[----:B------:R-:W-:Y:S02]  /*2dd40*/  IMAD.MOV.U32 R38, RZ, RZ, R40 ;  /* 0x000000ffff267224 */ /* 0x000fe400078e0028 */
.L_x_55450:
[----:B------:R-:W-:Y:S05]  /*2dd50*/  BSYNC B1 ;  /* 0x0000000000017941 */ /* 0x000fea0003800000 */
.L_x_55448:
        /* <DEDUP_REMOVED lines=16> */
.L_x_55452:
[----:B------:R-:W-:Y:S01]  /*2de60*/  IMAD.MOV.U32 R3, RZ, RZ, R33 ;  /* 0x000000ffff037224 */ /* 0x000fe200078e0021 */
[----:B------:R-:W-:Y:S01]  /*2de70*/  MOV R18, R35 ;  /* 0x0000002300127202 */ /* 0x000fe20000000f00 */
[----:B------:R-:W-:Y:S02]  /*2de80*/  IMAD.MOV.U32 R33, RZ, RZ, R19 ;  /* 0x000000ffff217224 */ /* 0x000fe400078e0013 */
[----:B------:R-:W-:Y:S02]  /*2de90*/  IMAD.MOV.U32 R35, RZ, RZ, R4 ;  /* 0x000000ffff237224 */ /* 0x000fe400078e0004 */
.L_x_55453:
[----:B------:R-:W-:Y:S05]  /*2dea0*/  BSYNC B1 ;  /* 0x0000000000017941 */ /* 0x000fea0003800000 */
.L_x_55451:
        /* <DEDUP_REMOVED lines=9> */
.L_x_55455:
[----:B------:R-:W-:Y:S01]  /*2df40*/  IMAD.MOV.U32 R4, RZ, RZ, R3 ;  /* 0x000000ffff047224 */ /* 0x000fe200078e0003 */
[----:B------:R-:W-:Y:S01]  /*2df50*/  MOV R19, R18 ;  /* 0x0000001200137202 */ /* 0x000fe20000000f00 */
[----:B------:R-:W-:Y:S02]  /*2df60*/  IMAD.MOV.U32 R3, RZ, RZ, R20 ;  /* 0x000000ffff037224 */ /* 0x000fe400078e0014 */
[----:B------:R-:W-:Y:S02]  /*2df70*/  IMAD.MOV.U32 R18, RZ, RZ, R5 ;  /* 0x000000ffff127224 */ /* 0x000fe400078e0005 */
.L_x_55456:
[----:B------:R-:W-:Y:S05]  /*2df80*/  BSYNC B1 ;  /* 0x0000000000017941 */ /* 0x000fea0003800000 */
.L_x_55454:
        /* <DEDUP_REMOVED lines=9> */
.L_x_55458:
[----:B------:R-:W-:Y:S01]  /*2e020*/  IMAD.MOV.U32 R5, RZ, RZ, R4 ;  /* 0x000000ffff057224 */ /* 0x000fe200078e0004 */
[----:B------:R-:W-:Y:S01]  /*2e030*/  MOV R20, R19 ;  /* 0x0000001300147202 */ /* 0x000fe20000000f00 */
[----:B------:R-:W-:Y:S02]  /*2e040*/  IMAD.MOV.U32 R4, RZ, RZ, R21 ;  /* 0x000000ffff047224 */ /* 0x000fe400078e0015 */
[----:B------:R-:W-:Y:S02]  /*2e050*/  IMAD.MOV.U32 R19, RZ, RZ, R6 ;  /* 0x000000ffff137224 */ /* 0x000fe400078e0006 */
.L_x_55459:
[----:B------:R-:W-:Y:S05]  /*2e060*/  BSYNC B1 ;  /* 0x0000000000017941 */ /* 0x000fea0003800000 */
.L_x_55457:
        /* <DEDUP_REMOVED lines=9> */
.L_x_55461:
[----:B------:R-:W-:Y:S01]  /*2e100*/  IMAD.MOV.U32 R6, RZ, RZ, R5 ;  /* 0x000000ffff067224 */ /* 0x000fe200078e0005 */
[----:B------:R-:W-:Y:S01]  /*2e110*/  MOV R21, R20 ;  /* 0x0000001400157202 */ /* 0x000fe20000000f00 */
[----:B------:R-:W-:Y:S02]  /*2e120*/  IMAD.MOV.U32 R5, RZ, RZ, R22 ;  /* 0x000000ffff057224 */ /* 0x000fe400078e0016 */
[----:B------:R-:W-:Y:S02]  /*2e130*/  IMAD.MOV.U32 R20, RZ, RZ, R7 ;  /* 0x000000ffff147224 */ /* 0x000fe400078e0007 */
.L_x_55462:
[----:B------:R-:W-:Y:S05]  /*2e140*/  BSYNC B1 ;  /* 0x0000000000017941 */ /* 0x000fea0003800000 */
.L_x_55460:
        /* <DEDUP_REMOVED lines=9> */
.L_x_55464:
[----:B------:R-:W-:Y:S01]  /*2e1e0*/  IMAD.MOV.U32 R7, RZ, RZ, R6 ;  /* 0x000000ffff077224 */ /* 0x000fe200078e0006 */
[----:B------:R-:W-:Y:S01]  /*2e1f0*/  MOV R22, R21 ;  /* 0x0000001500167202 */ /* 0x000fe20000000f00 */
[----:B------:R-:W-:Y:S02]  /*2e200*/  IMAD.MOV.U32 R6, RZ, RZ, R23 ;  /* 0x000000ffff067224 */ /* 0x000fe400078e0017 */
[----:B------:R-:W-:Y:S02]  /*2e210*/  IMAD.MOV.U32 R21, RZ, RZ, R8 ;  /* 0x000000ffff157224 */ /* 0x000fe400078e0008 */
.L_x_55465:
[----:B------:R-:W-:Y:S05]  /*2e220*/  BSYNC B1 ;  /* 0x0000000000017941 */ /* 0x000fea0003800000 */
.L_x_55463:
        /* <DEDUP_REMOVED lines=9> */
.L_x_55467:
[----:B------:R-:W-:Y:S01]  /*2e2c0*/  IMAD.MOV.U32 R8, RZ, RZ, R7 ;  /* 0x000000ffff087224 */ /* 0x000fe200078e0007 */
[----:B------:R-:W-:Y:S01]  /*2e2d0*/  MOV R23, R22 ;  /* 0x0000001600177202 */ /* 0x000fe20000000f00 */
[----:B------:R-:W-:Y:S02]  /*2e2e0*/  IMAD.MOV.U32 R7, RZ, RZ, R24 ;  /* 0x000000ffff077224 */ /* 0x000fe400078e0018 */
[----:B------:R-:W-:Y:S02]  /*2e2f0*/  IMAD.MOV.U32 R22, RZ, RZ, R9 ;  /* 0x000000ffff167224 */ /* 0x000fe400078e0009 */
.L_x_55468:
[----:B------:R-:W-:Y:S05]  /*2e300*/  BSYNC B1 ;  /* 0x0000000000017941 */ /* 0x000fea0003800000 */
.L_x_55466:
        /* <DEDUP_REMOVED lines=9> */
.L_x_55470:
[----:B------:R-:W-:Y:S01]  /*2e3a0*/  IMAD.MOV.U32 R9, RZ, RZ, R8 ;  /* 0x000000ffff097224 */ /* 0x000fe200078e0008 */
[----:B------:R-:W-:Y:S01]  /*2e3b0*/  MOV R24, R23 ;  /* 0x0000001700187202 */ /* 0x000fe20000000f00 */
[----:B------:R-:W-:Y:S02]  /*2e3c0*/  IMAD.MOV.U32 R8, RZ, RZ, R25 ;  /* 0x000000ffff087224 */ /* 0x000fe400078e0019 */
[----:B------:R-:W-:Y:S02]  /*2e3d0*/  IMAD.MOV.U32 R23, RZ, RZ, R10 ;  /* 0x000000ffff177224 */ /* 0x000fe400078e000a */
.L_x_55471:
[----:B------:R-:W-:Y:S05]  /*2e3e0*/  BSYNC B1 ;  /* 0x0000000000017941 */ /* 0x000fea0003800000 */
.L_x_55469:
        /* <DEDUP_REMOVED lines=9> */
.L_x_55473:
[----:B------:R-:W-:Y:S01]  /*2e480*/  IMAD.MOV.U32 R10, RZ, RZ, R9 ;  /* 0x000000ffff0a7224 */ /* 0x000fe200078e0009 */
[----:B------:R-:W-:Y:S01]  /*2e490*/  MOV R25, R24 ;  /* 0x0000001800197202 */ /* 0x000fe20000000f00 */
[----:B------:R-:W-:Y:S02]  /*2e4a0*/  IMAD.MOV.U32 R9, RZ, RZ, R26 ;  /* 0x000000ffff097224 */ /* 0x000fe400078e001a */
[----:B------:R-:W-:Y:S02]  /*2e4b0*/  IMAD.MOV.U32 R24, RZ, RZ, R11 ;  /* 0x000000ffff187224 */ /* 0x000fe400078e000b */
.L_x_55474:
[----:B------:R-:W-:Y:S05]  /*2e4c0*/  BSYNC B1 ;  /* 0x0000000000017941 */ /* 0x000fea0003800000 */
.L_x_55472:
        /* <DEDUP_REMOVED lines=9> */
.L_x_55476:
[----:B------:R-:W-:Y:S01]  /*2e560*/  IMAD.MOV.U32 R11, RZ, RZ, R10 ;  /* 0x000000ffff0b7224 */ /* 0x000fe200078e000a */
[----:B------:R-:W-:Y:S01]  /*2e570*/  MOV R26, R25 ;  /* 0x00000019001a7202 */ /* 0x000fe20000000f00 */
[----:B------:R-:W-:Y:S02]  /*2e580*/  IMAD.MOV.U32 R10, RZ, RZ, R27 ;  /* 0x000000ffff0a7224 */ /* 0x000fe400078e001b */
[----:B------:R-:W-:Y:S02]  /*2e590*/  IMAD.MOV.U32 R25, RZ, RZ, R12 ;  /* 0x000000ffff197224 */ /* 0x000fe400078e000c */
.L_x_55477:
[----:B------:R-:W-:Y:S05]  /*2e5a0*/  BSYNC B1 ;  /* 0x0000000000017941 */ /* 0x000fea0003800000 */
.L_x_55475:
        /* <DEDUP_REMOVED lines=9> */
.L_x_55479:
[----:B------:R-:W-:Y:S01]  /*2e640*/  IMAD.MOV.U32 R12, RZ, RZ, R11 ;  /* 0x000000ffff0c7224 */ /* 0x000fe200078e000b */
[----:B------:R-:W-:Y:S01]  /*2e650*/  MOV R27, R26 ;  /* 0x0000001a001b7202 */ /* 0x000fe20000000f00 */
[----:B------:R-:W-:Y:S02]  /*2e660*/  IMAD.MOV.U32 R11, RZ, RZ, R28 ;  /* 0x000000ffff0b7224 */ /* 0x000fe400078e001c */
[----:B------:R-:W-:Y:S02]  /*2e670*/  IMAD.MOV.U32 R26, RZ, RZ, R13 ;  /* 0x000000ffff1a7224 */ /* 0x000fe400078e000d */
.L_x_55480:
[----:B------:R-:W-:Y:S05]  /*2e680*/  BSYNC B1 ;  /* 0x0000000000017941 */ /* 0x000fea0003800000 */
.L_x_55478:
        /* <DEDUP_REMOVED lines=9> */
.L_x_55482:
[----:B------:R-:W-:Y:S01]  /*2e720*/  IMAD.MOV.U32 R13, RZ, RZ, R12 ;  /* 0x000000ffff0d7224 */ /* 0x000fe200078e000c */
[----:B------:R-:W-:Y:S01]  /*2e730*/  MOV R28, R27 ;  /* 0x0000001b001c7202 */ /* 0x000fe20000000f00 */
[----:B------:R-:W-:Y:S02]  /*2e740*/  IMAD.MOV.U32 R12, RZ, RZ, R29 ;  /* 0x000000ffff0c7224 */ /* 0x000fe400078e001d */
[----:B------:R-:W-:Y:S02]  /*2e750*/  IMAD.MOV.U32 R27, RZ, RZ, R14 ;  /* 0x000000ffff1b7224 */ /* 0x000fe400078e000e */
.L_x_55483:
[----:B------:R-:W-:Y:S05]  /*2e760*/  BSYNC B1 ;  /* 0x0000000000017941 */ /* 0x000fea0003800000 */
.L_x_55481:
        /* <DEDUP_REMOVED lines=9> */
.L_x_55485:
[----:B------:R-:W-:Y:S01]  /*2e800*/  IMAD.MOV.U32 R14, RZ, RZ, R13 ;  /* 0x000000ffff0e7224 */ /* 0x000fe200078e000d */
[----:B------:R-:W-:Y:S01]  /*2e810*/  MOV R29, R28 ;  /* 0x0000001c001d7202 */ /* 0x000fe20000000f00 */
[----:B------:R-:W-:Y:S02]  /*2e820*/  IMAD.MOV.U32 R13, RZ, RZ, R30 ;  /* 0x000000ffff0d7224 */ /* 0x000fe400078e001e */
[----:B------:R-:W-:Y:S02]  /*2e830*/  IMAD.MOV.U32 R28, RZ, RZ, R15 ;  /* 0x000000ffff1c7224 */ /* 0x000fe400078e000f */
.L_x_55486:
[----:B------:R-:W-:Y:S05]  /*2e840*/  BSYNC B1 ;  /* 0x0000000000017941 */ /* 0x000fea0003800000 */
.L_x_55484:
        /* <DEDUP_REMOVED lines=9> */
.L_x_55488:
[----:B------:R-:W-:Y:S01]  /*2e8e0*/  IMAD.MOV.U32 R15, RZ, RZ, R14 ;  /* 0x000000ffff0f7224 */ /* 0x000fe200078e000e */
[----:B------:R-:W-:Y:S01]  /*2e8f0*/  MOV R30, R29 ;  /* 0x0000001d001e7202 */ /* 0x000fe20000000f00 */
[----:B------:R-:W-:Y:S02]  /*2e900*/  IMAD.MOV.U32 R14, RZ, RZ, R31 ;  /* 0x000000ffff0e7224 */ /* 0x000fe400078e001f */
[----:B------:R-:W-:Y:S02]  /*2e910*/  IMAD.MOV.U32 R29, RZ, RZ, R16 ;  /* 0x000000ffff1d7224 */ /* 0x000fe400078e0010 */
.L_x_55489:
[----:B------:R-:W-:Y:S05]  /*2e920*/  BSYNC B1 ;  /* 0x0000000000017941 */ /* 0x000fea0003800000 */
.L_x_55487:
        /* <DEDUP_REMOVED lines=9> */
.L_x_55491:
[----:B------:R-:W-:Y:S01]  /*2e9c0*/  IMAD.MOV.U32 R16, RZ, RZ, R15 ;  /* 0x000000ffff107224 */ /* 0x000fe200078e000f */
[----:B------:R-:W-:Y:S01]  /*2e9d0*/  MOV R31, R30 ;  /* 0x0000001e001f7202 */ /* 0x000fe20000000f00 */
[----:B------:R-:W-:Y:S02]  /*2e9e0*/  IMAD.MOV.U32 R15, RZ, RZ, R38 ;  /* 0x000000ffff0f7224 */ /* 0x000fe400078e0026 */
[----:B------:R-:W-:Y:S02]  /*2e9f0*/  IMAD.MOV.U32 R30, RZ, RZ, R36 ;  /* 0x000000ffff1e7224 */ /* 0x000fe400078e0024 */
.L_x_55492:
[----:B------:R-:W-:Y:S05]  /*2ea00*/  BSYNC B1 ;  /* 0x0000000000017941 */ /* 0x000fea0003800000 */
.L_x_55490:
        /* <DEDUP_REMOVED lines=9> */
.L_x_55494:
[----:B------:R-:W-:Y:S01]  /*2eaa0*/  IMAD.MOV.U32 R40, RZ, RZ, R16 ;  /* 0x000000ffff287224 */ /* 0x000fe200078e0010 */
[----:B------:R-:W-:Y:S01]  /*2eab0*/  MOV R67, R31 ;  /* 0x0000001f00437202 */ /* 0x000fe20000000f00 */
[----:B------:R-:W-:Y:S02]  /*2eac0*/  IMAD.MOV.U32 R16, RZ, RZ, R34 ;  /* 0x000000ffff107224 */ /* 0x000fe400078e0022 */
[----:B------:R-:W-:Y:S02]  /*2ead0*/  IMAD.MOV.U32 R31, RZ, RZ, R32 ;  /* 0x000000ffff1f7224 */ /* 0x000fe400078e0020 */
.L_x_55495:
[----:B------:R-:W-:Y:S05]  /*2eae0*/  BSYNC B1 ;  /* 0x0000000000017941 */ /* 0x000fea0003800000 */
.L_x_55493:
        /* <DEDUP_REMOVED lines=16> */
.L_x_55497:
[----:B------:R-:W-:Y:S02]  /*2ebf0*/  IMAD.MOV.U32 R32, RZ, RZ, R33 ;  /* 0x000000ffff207224 */ /* 0x000fe400078e0021 */
[----:B------:R-:W-:Y:S02]  /*2ec00*/  IMAD.MOV.U32 R34, RZ, RZ, R35 ;  /* 0x000000ffff227224 */ /* 0x000fe400078e0023 */
[----:B------:R-:W-:Y:S02]  /*2ec10*/  IMAD.MOV.U32 R33, RZ, RZ, R3 ;  /* 0x000000ffff217224 */ /* 0x000fe400078e0003 */
[----:B------:R-:W-:Y:S02]  /*2ec20*/  IMAD.MOV.U32 R35, RZ, RZ, R18 ;  /* 0x000000ffff237224 */ /* 0x000fe400078e0012 */
.L_x_55498:
[----:B------:R-:W-:Y:S05]  /*2ec30*/  BSYNC B1 ;  /* 0x0000000000017941 */ /* 0x000fea0003800000 */
.L_x_55496:
        /* <DEDUP_REMOVED lines=9> */
.L_x_55500:
[----:B------:R-:W-:Y:S02]  /*2ecd0*/  IMAD.MOV.U32 R51, RZ, RZ, R32 ;  /* 0x000000ffff337224 */ /* 0x000fe400078e0020 */
[----:B------:R-:W-:Y:S02]  /*2ece0*/  IMAD.MOV.U32 R37, RZ, RZ, R34 ;  /* 0x000000ffff257224 */ /* 0x000fe400078e0022 */
[----:B------:R-:W-:Y:S02]  /*2ecf0*/  IMAD.MOV.U32 R32, RZ, RZ, R4 ;  /* 0x000000ffff207224 */ /* 0x000fe400078e0004 */
[----:B------:R-:W-:Y:S02]  /*2ed00*/  IMAD.MOV.U32 R34, RZ, RZ, R19 ;  /* 0x000000ffff227224 */ /* 0x000fe400078e0013 */
.L_x_55501:
[----:B------:R-:W-:Y:S05]  /*2ed10*/  BSYNC B1 ;  /* 0x0000000000017941 */ /* 0x000fea0003800000 */
.L_x_55499:
        /* <DEDUP_REMOVED lines=9> */
.L_x_55503:
[----:B------:R-:W-:Y:S02]  /*2edb0*/  IMAD.MOV.U32 R50, RZ, RZ, R51 ;  /* 0x000000ffff327224 */ /* 0x000fe400078e0033 */
[----:B------:R-:W-:Y:S02]  /*2edc0*/  IMAD.MOV.U32 R36, RZ, RZ, R37 ;  /* 0x000000ffff247224 */ /* 0x000fe400078e0025 */
[----:B------:R-:W-:Y:S02]  /*2edd0*/  IMAD.MOV.U32 R51, RZ, RZ, R5 ;  /* 0x000000ffff337224 */ /* 0x000fe400078e0005 */
[----:B------:R-:W-:Y:S02]  /*2ede0*/  IMAD.MOV.U32 R37, RZ, RZ, R20 ;  /* 0x000000ffff257224 */ /* 0x000fe400078e0014 */
.L_x_55504:
[----:B------:R-:W-:Y:S05]  /*2edf0*/  BSYNC B1 ;  /* 0x0000000000017941 */ /* 0x000fea0003800000 */
.L_x_55502:
        /* <DEDUP_REMOVED lines=9> */
.L_x_55506:
[----:B------:R-:W-:Y:S02]  /*2ee90*/  IMAD.MOV.U32 R53, RZ, RZ, R50 ;  /* 0x000000ffff357224 */ /* 0x000fe400078e0032 */
[----:B------:R-:W-:Y:S02]  /*2eea0*/  IMAD.MOV.U32 R39, RZ, RZ, R36 ;  /* 0x000000ffff277224 */ /* 0x000fe400078e0024 */
[----:B------:R-:W-:Y:S02]  /*2eeb0*/  IMAD.MOV.U32 R50, RZ, RZ, R6 ;  /* 0x000000ffff327224 */ /* 0x000fe400078e0006 */
[----:B------:R-:W-:Y:S02]  /*2eec0*/  IMAD.MOV.U32 R36, RZ, RZ, R21 ;  /* 0x000000ffff247224 */ /* 0x000fe400078e0015 */
.L_x_55507:
[----:B------:R-:W-:Y:S05]  /*2eed0*/  BSYNC B1 ;  /* 0x0000000000017941 */ /* 0x000fea0003800000 */
.L_x_55505:
        /* <DEDUP_REMOVED lines=9> */
.L_x_55509:
[----:B------:R-:W-:Y:S02]  /*2ef70*/  IMAD.MOV.U32 R52, RZ, RZ, R53 ;  /* 0x000000ffff347224 */ /* 0x000fe400078e0035 */
[----:B------:R-:W-:Y:S02]  /*2ef80*/  IMAD.MOV.U32 R38, RZ, RZ, R39 ;  /* 0x000000ffff267224 */ /* 0x000fe400078e0027 */
[----:B------:R-:W-:Y:S02]  /*2ef90*/  IMAD.MOV.U32 R53, RZ, RZ, R7 ;  /* 0x000000ffff357224 */ /* 0x000fe400078e0007 */
[----:B------:R-:W-:Y:S02]  /*2efa0*/  IMAD.MOV.U32 R39, RZ, RZ, R22 ;  /* 0x000000ffff277224 */ /* 0x000fe400078e0016 */
.L_x_55510:
[----:B------:R-:W-:Y:S05]  /*2efb0*/  BSYNC B1 ;  /* 0x0000000000017941 */ /* 0x000fea0003800000 */
.L_x_55508:
        /* <DEDUP_REMOVED lines=9> */
.L_x_55512:
[----:B------:R-:W-:Y:S02]  /*2f050*/  IMAD.MOV.U32 R55, RZ, RZ, R52 ;  /* 0x000000ffff377224 */ /* 0x000fe400078e0034 */
[----:B------:R-:W-:Y:S02]  /*2f060*/  IMAD.MOV.U32 R43, RZ, RZ, R38 ;  /* 0x000000ffff2b7224 */ /* 0x000fe400078e0026 */
[----:B------:R-:W-:Y:S02]  /*2f070*/  IMAD.MOV.U32 R52, RZ, RZ, R8 ;  /* 0x000000ffff347224 */ /* 0x000fe400078e0008 */
[----:B------:R-:W-:Y:S02]  /*2f080*/  IMAD.MOV.U32 R38, RZ, RZ, R23 ;  /* 0x000000ffff267224 */ /* 0x000fe400078e0017 */
.L_x_55513:
[----:B------:R-:W-:Y:S05]  /*2f090*/  BSYNC B1 ;  /* 0x0000000000017941 */ /* 0x000fea0003800000 */
.L_x_55511:
        /* <DEDUP_REMOVED lines=9> */
.L_x_55515:
[----:B------:R-:W-:Y:S02]  /*2f130*/  IMAD.MOV.U32 R54, RZ, RZ, R55 ;  /* 0x000000ffff367224 */ /* 0x000fe400078e0037 */
[----:B------:R-:W-:Y:S02]  /*2f140*/  IMAD.MOV.U32 R42, RZ, RZ, R43 ;  /* 0x000000ffff2a7224 */ /* 0x000fe400078e002b */
[----:B------:R-:W-:Y:S02]  /*2f150*/  IMAD.MOV.U32 R55, RZ, RZ, R9 ;  /* 0x000000ffff377224 */ /* 0x000fe400078e0009 */
[----:B------:R-:W-:Y:S02]  /*2f160*/  IMAD.MOV.U32 R43, RZ, RZ, R24 ;  /* 0x000000ffff2b7224 */ /* 0x000fe400078e0018 */
.L_x_55516:
[----:B------:R-:W-:Y:S05]  /*2f170*/  BSYNC B1 ;  /* 0x0000000000017941 */ /* 0x000fea0003800000 */
.L_x_55514:
        /* <DEDUP_REMOVED lines=9> */
.L_x_55518:
[----:B------:R-:W-:Y:S02]  /*2f210*/  IMAD.MOV.U32 R57, RZ, RZ, R54 ;  /* 0x000000ffff397224 */ /* 0x000fe400078e0036 */
[----:B------:R-:W-:Y:S02]  /*2f220*/  IMAD.MOV.U32 R45, RZ, RZ, R42 ;  /* 0x000000ffff2d7224 */ /* 0x000fe400078e002a */
[----:B------:R-:W-:Y:S02]  /*2f230*/  IMAD.MOV.U32 R54, RZ, RZ, R10 ;  /* 0x000000ffff367224 */ /* 0x000fe400078e000a */
[----:B------:R-:W-:Y:S02]  /*2f240*/  IMAD.MOV.U32 R42, RZ, RZ, R25 ;  /* 0x000000ffff2a7224 */ /* 0x000fe400078e0019 */
.L_x_55519:
[----:B------:R-:W-:Y:S05]  /*2f250*/  BSYNC B1 ;  /* 0x0000000000017941 */ /* 0x000fea0003800000 */
.L_x_55517:
        /* <DEDUP_REMOVED lines=9> */
.L_x_55521:
[----:B------:R-:W-:Y:S02]  /*2f2f0*/  IMAD.MOV.U32 R56, RZ, RZ, R57 ;  /* 0x000000ffff387224 */ /* 0x000fe400078e0039 */
[----:B------:R-:W-:Y:S02]  /*2f300*/  IMAD.MOV.U32 R44, RZ, RZ, R45 ;  /* 0x000000ffff2c7224 */ /* 0x000fe400078e002d */
[----:B------:R-:W-:Y:S02]  /*2f310*/  IMAD.MOV.U32 R57, RZ, RZ, R11 ;  /* 0x000000ffff397224 */ /* 0x000fe400078e000b */
[----:B------:R-:W-:Y:S02]  /*2f320*/  IMAD.MOV.U32 R45, RZ, RZ, R26 ;  /* 0x000000ffff2d7224 */ /* 0x000fe400078e001a */
.L_x_55522:
[----:B------:R-:W-:Y:S05]  /*2f330*/  BSYNC B1 ;  /* 0x0000000000017941 */ /* 0x000fea0003800000 */
.L_x_55520:
        /* <DEDUP_REMOVED lines=9> */
.L_x_55524:
[----:B------:R-:W-:Y:S02]  /*2f3d0*/  IMAD.MOV.U32 R59, RZ, RZ, R56 ;  /* 0x000000ffff3b7224 */ /* 0x000fe400078e0038 */
[----:B------:R-:W-:Y:S02]  /*2f3e0*/  IMAD.MOV.U32 R47, RZ, RZ, R44 ;  /* 0x000000ffff2f7224 */ /* 0x000fe400078e002c */
[----:B------:R-:W-:Y:S02]  /*2f3f0*/  IMAD.MOV.U32 R56, RZ, RZ, R12 ;  /* 0x000000ffff387224 */ /* 0x000fe400078e000c */
[----:B------:R-:W-:Y:S02]  /*2f400*/  IMAD.MOV.U32 R44, RZ, RZ, R27 ;  /* 0x000000ffff2c7224 */ /* 0x000fe400078e001b */
.L_x_55525:
[----:B------:R-:W-:Y:S05]  /*2f410*/  BSYNC B1 ;  /* 0x0000000000017941 */ /* 0x000fea0003800000 */
.L_x_55523:
        /* <DEDUP_REMOVED lines=9> */
.L_x_55527:
[----:B------:R-:W-:Y:S02]  /*2f4b0*/  IMAD.MOV.U32 R58, RZ, RZ, R59 ;  /* 0x000000ffff3a7224 */ /* 0x000fe400078e003b */
[----:B------:R-:W-:Y:S02]  /*2f4c0*/  IMAD.MOV.U32 R46, RZ, RZ, R47 ;  /* 0x000000ffff2e7224 */ /* 0x000fe400078e002f */
[----:B------:R-:W-:Y:S02]  /*2f4d0*/  IMAD.MOV.U32 R59, RZ, RZ, R13 ;  /* 0x000000ffff3b7224 */ /* 0x000fe400078e000d */
[----:B------:R-:W-:Y:S02]  /*2f4e0*/  IMAD.MOV.U32 R47, RZ, RZ, R28 ;  /* 0x000000ffff2f7224 */ /* 0x000fe400078e001c */
.L_x_55528:
[----:B------:R-:W-:Y:S05]  /*2f4f0*/  BSYNC B1 ;  /* 0x0000000000017941 */ /* 0x000fea0003800000 */
.L_x_55526:
        /* <DEDUP_REMOVED lines=9> */
.L_x_55530:
[----:B------:R-:W-:Y:S02]  /*2f590*/  IMAD.MOV.U32 R61, RZ, RZ, R58 ;  /* 0x000000ffff3d7224 */ /* 0x000fe400078e003a */
[----:B------:R-:W-:Y:S02]  /*2f5a0*/  IMAD.MOV.U32 R49, RZ, RZ, R46 ;  /* 0x000000ffff317224 */ /* 0x000fe400078e002e */
[----:B------:R-:W-:Y:S02]  /*2f5b0*/  IMAD.MOV.U32 R58, RZ, RZ, R14 ;  /* 0x000000ffff3a7224 */ /* 0x000fe400078e000e */
[----:B------:R-:W-:Y:S02]  /*2f5c0*/  IMAD.MOV.U32 R46, RZ, RZ, R29 ;  /* 0x000000ffff2e7224 */ /* 0x000fe400078e001d */
.L_x_55531:
[----:B------:R-:W-:Y:S05]  /*2f5d0*/  BSYNC B1 ;  /* 0x0000000000017941 */ /* 0x000fea0003800000 */
.L_x_55529:
        /* <DEDUP_REMOVED lines=9> */
.L_x_55533:
[----:B------:R-:W-:Y:S02]  /*2f670*/  IMAD.MOV.U32 R60, RZ, RZ, R61 ;  /* 0x000000ffff3c7224 */ /* 0x000fe400078e003d */
[----:B------:R-:W-:Y:S02]  /*2f680*/  IMAD.MOV.U32 R48, RZ, RZ, R49 ;  /* 0x000000ffff307224 */ /* 0x000fe400078e0031 */
[----:B------:R-:W-:Y:S02]  /*2f690*/  IMAD.MOV.U32 R61, RZ, RZ, R15 ;  /* 0x000000ffff3d7224 */ /* 0x000fe400078e000f */
[----:B------:R-:W-:Y:S02]  /*2f6a0*/  IMAD.MOV.U32 R49, RZ, RZ, R30 ;  /* 0x000000ffff317224 */ /* 0x000fe400078e001e */
.L_x_55534:
[----:B------:R-:W-:Y:S05]  /*2f6b0*/  BSYNC B1 ;  /* 0x0000000000017941 */ /* 0x000fea0003800000 */
.L_x_55532:
        /* <DEDUP_REMOVED lines=9> */
.L_x_55536:
[----:B------:R-:W-:Y:S02]  /*2f750*/  IMAD.MOV.U32 R65, RZ, RZ, R60 ;  /* 0x000000ffff417224 */ /* 0x000fe400078e003c */
[----:B------:R-:W-:Y:S02]  /*2f760*/  IMAD.MOV.U32 R63, RZ, RZ, R48 ;  /* 0x000000ffff3f7224 */ /* 0x000fe400078e0030 */
[----:B------:R-:W-:Y:S02]  /*2f770*/  IMAD.MOV.U32 R60, RZ, RZ, R16 ;  /* 0x000000ffff3c7224 */ /* 0x000fe400078e0010 */
[----:B------:R-:W-:Y:S02]  /*2f780*/  IMAD.MOV.U32 R48, RZ, RZ, R31 ;  /* 0x000000ffff307224 */ /* 0x000fe400078e001f */
.L_x_55537:
[----:B------:R-:W-:Y:S05]  /*2f790*/  BSYNC B1 ;  /* 0x0000000000017941 */ /* 0x000fea0003800000 */
.L_x_55535:
        /* <DEDUP_REMOVED lines=9> */
.L_x_55539:
[----:B------:R-:W-:Y:S02]  /*2f830*/  IMAD.MOV.U32 R64, RZ, RZ, R65 ;  /* 0x000000ffff407224 */ /* 0x000fe400078e0041 */
[----:B------:R-:W-:Y:S02]  /*2f840*/  IMAD.MOV.U32 R62, RZ, RZ, R63 ;  /* 0x000000ffff3e7224 */ /* 0x000fe400078e003f */
[----:B------:R-:W-:Y:S02]  /*2f850*/  IMAD.MOV.U32 R65, RZ, RZ, R40 ;  /* 0x000000ffff417224 */ /* 0x000fe400078e0028 */
[----:B------:R-:W-:Y:S02]  /*2f860*/  IMAD.MOV.U32 R63, RZ, RZ, R67 ;  /* 0x000000ffff3f7224 */ /* 0x000fe400078e0043 */
.L_x_55540:
[----:B------:R-:W-:Y:S05]  /*2f870*/  BSYNC B1 ;  /* 0x0000000000017941 */ /* 0x000fea0003800000 */
.L_x_55538:
[----:B------:R-:W-:Y:S02]  /*2f880*/  FADD.FTZ R66, R41, R66 ;  /* 0x0000004229427221 */ /* 0x000fe40000010000 */
[----:B------:R-:W-:Y:S02]  /*2f890*/  IMAD.MOV.U32 R67, RZ, RZ, R0 ;  /* 0x000000ffff437224 */ /* 0x000fe400078e0000 */
.L_x_54820:
[----:B-1-34-:R-:W-:Y:S05]  /*2f8a0*/  BSYNC B0 ;  /* 0x0000000000007941 */ /* 0x01afea0003800000 */
.L_x_54819:
[----:B------:R-:W1:Y:S01]  /*2f8b0*/  S2R R0, SR_LANEID ;  /* 0x0000000000007919 */ /* 0x000e620000000000 */
[----:B------:R-:W-:Y:S03]  /*2f8c0*/  BSSY B0, `(.L_x_55541) ;  /* 0x0000dc0000007945 */ /* 0x000fe60003800000 */
[----:B------:R3:W4:Y:S04]  /*2f8d0*/  SHFL.DOWN PT, R68, R67, 0x8, 0x1f ;  /* 0x09001f0043447f89 */ /* 0x00072800000e0000 */
[----:B------:R3:W2:Y:S04]  /*2f8e0*/  SHFL.DOWN PT, R41, R66, 0x8, 0x1f ;  /* 0x09001f0042297f89 */ /* 0x0006a800000e0000 */
        /* <DEDUP_REMOVED lines=59> */
.L_x_55544:
[----:B------:R-:W-:Y:S01]  /*2fca0*/  IMAD.MOV.U32 R67, RZ, RZ, R33 ;  /* 0x000000ffff437224 */ /* 0x000fe200078e0021 */
[----:B------:R-:W-:Y:S01]  /*2fcb0*/  MOV R33, R32 ;  /* 0x0000002000217202 */ /* 0x000fe20000000f00 */
[----:B------:R-:W-:Y:S02]  /*2fcc0*/  IMAD.MOV.U32 R40, RZ, RZ, R35 ;  /* 0x000000ffff287224 */ /* 0x000fe400078e0023 */
[----:B------:R-:W-:Y:S02]  /*2fcd0*/  IMAD.MOV.U32 R35, RZ, RZ, R34 ;  /* 0x000000ffff237224 */ /* 0x000fe400078e0022 */
.L_x_55545:
[----:B------:R-:W-:Y:S05]  /*2fce0*/  BSYNC B1 ;  /* 0x0000000000017941 */ /* 0x000fea0003800000 */
.L_x_55543:
        /* <DEDUP_REMOVED lines=9> */
.L_x_55547:
[----:B------:R-:W-:Y:S01]  /*2fd80*/  IMAD.MOV.U32 R34, RZ, RZ, R67 ;  /* 0x000000ffff227224 */ /* 0x000fe200078e0043 */
[----:B------:R-:W-:Y:S01]  /*2fd90*/  MOV R67, R51 ;  /* 0x0000003300437202 */ /* 0x000fe20000000f00 */
[----:B------:R-:W-:Y:S02]  /*2fda0*/  IMAD.MOV.U32 R32, RZ, RZ, R40 ;  /* 0x000000ffff207224 */ /* 0x000fe400078e0028 */
[----:B------:R-:W-:Y:S02]  /*2fdb0*/  IMAD.MOV.U32 R40, RZ, RZ, R37 ;  /* 0x000000ffff287224 */ /* 0x000fe400078e0025 */
.L_x_55548:
[----:B------:R-:W-:Y:S05]  /*2fdc0*/  BSYNC B1 ;  /* 0x0000000000017941 */ /* 0x000fea0003800000 */
.L_x_55546:
        /* <DEDUP_REMOVED lines=9> */
.L_x_55550:
[----:B------:R-:W-:Y:S01]  /*2fe60*/  IMAD.MOV.U32 R51, RZ, RZ, R34 ;  /* 0x000000ffff337224 */ /* 0x000fe200078e0022 */
[----:B------:R-:W-:Y:S01]  /*2fe70*/  MOV R34, R50 ;  /* 0x0000003200227202 */ /* 0x000fe20000000f00 */
[----:B------:R-:W-:Y:S02]  /*2fe80*/  IMAD.MOV.U32 R37, RZ, RZ, R32 ;  /* 0x000000ffff257224 */ /* 0x000fe400078e0020 */
[----:B------:R-:W-:Y:S02]  /*2fe90*/  IMAD.MOV.U32 R32, RZ, RZ, R36 ;  /* 0x000000ffff207224 */ /* 0x000fe400078e0024 */
.L_x_55551:
[----:B------:R-:W-:Y:S05]  /*2fea0*/  BSYNC B1 ;  /* 0x0000000000017941 */ /* 0x000fea0003800000 */
.L_x_55549:
        /* <DEDUP_REMOVED lines=9> */
.L_x_55553:
[----:B------:R-:W-:Y:S01]  /*2ff40*/  IMAD.MOV.U32 R50, RZ, RZ, R51 ;  /* 0x000000ffff327224 */ /* 0x000fe200078e0033 */
[----:B------:R-:W-:Y:S01]  /*2ff50*/  MOV R51, R53 ;  /* 0x0000003500337202 */ /* 0x000fe20000000f00 */
[----:B------:R-:W-:Y:S02]  /*2ff60*/  IMAD.MOV.U32 R36, RZ, RZ, R37 ;  /* 0x000000ffff247224 */ /* 0x000fe400078e0025 */
[----:B------:R-:W-:Y:S02]  /*2ff70*/  IMAD.MOV.U32 R37, RZ, RZ, R39 ;  /* 0x000000ffff257224 */ /* 0x000fe400078e0027 */
.L_x_55554:
[----:B------:R-:W-:Y:S05]  /*2ff80*/  BSYNC B1 ;  /* 0x0000000000017941 */ /* 0x000fea0003800000 */
.L_x_55552:
        /* <DEDUP_REMOVED lines=9> */
.L_x_55556:
[----:B------:R-:W-:Y:S01]  /*30020*/  IMAD.MOV.U32 R53, RZ, RZ, R50 ;  /* 0x000000ffff357224 */ /* 0x000fe200078e0032 */
[----:B------:R-:W-:Y:S01]  /*30030*/  MOV R50, R52 ;  /* 0x0000003400327202 */ /* 0x000fe20000000f00 */
[----:B------:R-:W-:Y:S02]  /*30040*/  IMAD.MOV.U32 R39, RZ, RZ, R36 ;  /* 0x000000ffff277224 */ /* 0x000fe400078e0024 */
[----:B------:R-:W-:Y:S02]  /*30050*/  IMAD.MOV.U32 R36, RZ, RZ, R38 ;  /* 0x000000ffff247224 */ /* 0x000fe400078e0026 */
.L_x_55557:
[----:B------:R-:W-:Y:S05]  /*30060*/  BSYNC B1 ;  /* 0x0000000000017941 */ /* 0x000fea0003800000 */
.L_x_55555:
        /* <DEDUP_REMOVED lines=9> */
.L_x_55559:
[----:B------:R-:W-:Y:S01]  /*30100*/  IMAD.MOV.U32 R52, RZ, RZ, R53 ;  /* 0x000000ffff347224 */ /* 0x000fe200078e0035 */
[----:B------:R-:W-:Y:S01]  /*30110*/  MOV R53, R55 ;  /* 0x0000003700357202 */ /* 0x000fe20000000f00 */
[----:B------:R-:W-:Y:S02]  /*30120*/  IMAD.MOV.U32 R38, RZ, RZ, R39 ;  /* 0x000000ffff267224 */ /* 0x000fe400078e0027 */
[----:B------:R-:W-:Y:S02]  /*30130*/  IMAD.MOV.U32 R39, RZ, RZ, R43 ;  /* 0x000000ffff277224 */ /* 0x000fe400078e002b */
.L_x_55560:
[----:B------:R-:W-:Y:S05]  /*30140*/  BSYNC B1 ;  /* 0x0000000000017941 */ /* 0x000fea0003800000 */
.L_x_55558:
        /* <DEDUP_REMOVED lines=9> */
.L_x_55562:
[----:B------:R-:W-:Y:S01]  /*301e0*/  IMAD.MOV.U32 R55, RZ, RZ, R52 ;  /* 0x000000ffff377224 */ /* 0x000fe200078e0034 */
[----:B------:R-:W-:Y:S01]  /*301f0*/  MOV R52, R54 ;  /* 0x0000003600347202 */ /* 0x000fe20000000f00 */
[----:B------:R-:W-:Y:S02]  /*30200*/  IMAD.MOV.U32 R43, RZ, RZ, R38 ;  /* 0x000000ffff2b7224 */ /* 0x000fe400078e0026 */
[----:B------:R-:W-:Y:S02]  /*30210*/  IMAD.MOV.U32 R38, RZ, RZ, R42 ;  /* 0x000000ffff267224 */ /* 0x000fe400078e002a */
.L_x_55563:
[----:B------:R-:W-:Y:S05]  /*30220*/  BSYNC B1 ;  /* 0x0000000000017941 */ /* 0x000fea0003800000 */
.L_x_55561:
        /* <DEDUP_REMOVED lines=9> */
.L_x_55565:
[----:B------:R-:W-:Y:S01]  /*302c0*/  IMAD.MOV.U32 R54, RZ, RZ, R55 ;  /* 0x000000ffff367224 */ /* 0x000fe200078e0037 */
[----:B------:R-:W-:Y:S01]  /*302d0*/  MOV R55, R57 ;  /* 0x0000003900377202 */ /* 0x000fe20000000f00 */
[----:B------:R-:W-:Y:S02]  /*302e0*/  IMAD.MOV.U32 R42, RZ, RZ, R43 ;  /* 0x000000ffff2a7224 */ /* 0x000fe400078e002b */
[----:B------:R-:W-:Y:S02]  /*302f0*/  IMAD.MOV.U32 R43, RZ, RZ, R45 ;  /* 0x000000ffff2b7224 */ /* 0x000fe400078e002d */
.L_x_55566:
[----:B------:R-:W-:Y:S05]  /*30300*/  BSYNC B1 ;  /* 0x0000000000017941 */ /* 0x000fea0003800000 */
.L_x_55564:
        /* <DEDUP_REMOVED lines=9> */
.L_x_55568:
[----:B------:R-:W-:Y:S01]  /*303a0*/  IMAD.MOV.U32 R57, RZ, RZ, R54 ;  /* 0x000000ffff397224 */ /* 0x000fe200078e0036 */
[----:B------:R-:W-:Y:S01]  /*303b0*/  MOV R54, R56 ;  /* 0x0000003800367202 */ /* 0x000fe20000000f00 */
[----:B------:R-:W-:Y:S02]  /*303c0*/  IMAD.MOV.U32 R45, RZ, RZ, R42 ;  /* 0x000000ffff2d7224 */ /* 0x000fe400078e002a */
[----:B------:R-:W-:Y:S02]  /*303d0*/  IMAD.MOV.U32 R42, RZ, RZ, R44 ;  /* 0x000000ffff2a7224 */ /* 0x000fe400078e002c */
.L_x_55569:
[----:B------:R-:W-:Y:S05]  /*303e0*/  BSYNC B1 ;  /* 0x0000000000017941 */ /* 0x000fea0003800000 */
.L_x_55567:
        /* <DEDUP_REMOVED lines=9> */
.L_x_55571:
[----:B------:R-:W-:Y:S01]  /*30480*/  IMAD.MOV.U32 R56, RZ, RZ, R57 ;  /* 0x000000ffff387224 */ /* 0x000fe200078e0039 */
[----:B------:R-:W-:Y:S01]  /*30490*/  MOV R57, R59 ;  /* 0x0000003b00397202 */ /* 0x000fe20000000f00 */
[----:B------:R-:W-:Y:S02]  /*304a0*/  IMAD.MOV.U32 R44, RZ, RZ, R45 ;  /* 0x000000ffff2c7224 */ /* 0x000fe400078e002d */
[----:B------:R-:W-:Y:S02]  /*304b0*/  IMAD.MOV.U32 R45, RZ, RZ, R47 ;  /* 0x000000ffff2d7224 */ /* 0x000fe400078e002f */
.L_x_55572:
[----:B------:R-:W-:Y:S05]  /*304c0*/  BSYNC B1 ;  /* 0x0000000000017941 */ /* 0x000fea0003800000 */
.L_x_55570:
        /* <DEDUP_REMOVED lines=9> */
.L_x_55574:
[----:B------:R-:W-:Y:S01]  /*30560*/  IMAD.MOV.U32 R59, RZ, RZ, R56 ;  /* 0x000000ffff3b7224 */ /* 0x000fe200078e0038 */
[----:B------:R-:W-:Y:S01]  /*30570*/  MOV R56, R58 ;  /* 0x0000003a00387202 */ /* 0x000fe20000000f00 */
[----:B------:R-:W-:Y:S02]  /*30580*/  IMAD.MOV.U32 R47, RZ, RZ, R44 ;  /* 0x000000ffff2f7224 */ /* 0x000fe400078e002c */
[----:B------:R-:W-:Y:S02]  /*30590*/  IMAD.MOV.U32 R44, RZ, RZ, R46 ;  /* 0x000000ffff2c7224 */ /* 0x000fe400078e002e */
.L_x_55575:
[----:B------:R-:W-:Y:S05]  /*305a0*/  BSYNC B1 ;  /* 0x0000000000017941 */ /* 0x000fea0003800000 */
.L_x_55573:
        /* <DEDUP_REMOVED lines=9> */
.L_x_55577:
[----:B------:R-:W-:Y:S01]  /*30640*/  IMAD.MOV.U32 R58, RZ, RZ, R59 ;  /* 0x000000ffff3a7224 */ /* 0x000fe200078e003b */
[----:B------:R-:W-:Y:S01]  /*30650*/  MOV R59, R61 ;  /* 0x0000003d003b7202 */ /* 0x000fe20000000f00 */
[----:B------:R-:W-:Y:S02]  /*30660*/  IMAD.MOV.U32 R46, RZ, RZ, R47 ;  /* 0x000000ffff2e7224 */ /* 0x000fe400078e002f */
[----:B------:R-:W-:Y:S02]  /*30670*/  IMAD.MOV.U32 R47, RZ, RZ, R49 ;  /* 0x000000ffff2f7224 */ /* 0x000fe400078e0031 */
.L_x_55578:
[----:B------:R-:W-:Y:S05]  /*30680*/  BSYNC B1 ;  /* 0x0000000000017941 */ /* 0x000fea0003800000 */
.L_x_55576:
        /* <DEDUP_REMOVED lines=9> */
.L_x_55580:
[----:B------:R-:W-:Y:S01]  /*30720*/  IMAD.MOV.U32 R61, RZ, RZ, R58 ;  /* 0x000000ffff3d7224 */ /* 0x000fe200078e003a */
[----:B------:R-:W-:Y:S01]  /*30730*/  MOV R58, R60 ;  /* 0x0000003c003a7202 */ /* 0x000fe20000000f00 */
[----:B------:R-:W-:Y:S02]  /*30740*/  IMAD.MOV.U32 R49, RZ, RZ, R46 ;  /* 0x000000ffff317224 */ /* 0x000fe400078e002e */
[----:B------:R-:W-:Y:S02]  /*30750*/  IMAD.MOV.U32 R46, RZ, RZ, R48 ;  /* 0x000000ffff2e7224 */ /* 0x000fe400078e0030 */
.L_x_55581:
[----:B------:R-:W-:Y:S05]  /*30760*/  BSYNC B1 ;  /* 0x0000000000017941 */ /* 0x000fea0003800000 */
.L_x_55579:
        /* <DEDUP_REMOVED lines=9> */
.L_x_55583:
[----:B------:R-:W-:Y:S01]  /*30800*/  IMAD.MOV.U32 R60, RZ, RZ, R61 ;  /* 0x000000ffff3c7224 */ /* 0x000fe200078e003d */
[----:B------:R-:W-:Y:S01]  /*30810*/  MOV R61, R65 ;  /* 0x00000041003d7202 */ /* 0x000fe20000000f00 */
[----:B------:R-:W-:Y:S02]  /*30820*/  IMAD.MOV.U32 R48, RZ, RZ, R49 ;  /* 0x000000ffff307224 */ /* 0x000fe400078e0031 */
[----:B------:R-:W-:Y:S02]  /*30830*/  IMAD.MOV.U32 R49, RZ, RZ, R63 ;  /* 0x000000ffff317224 */ /* 0x000fe400078e003f */
.L_x_55584:
[----:B------:R-:W-:Y:S05]  /*30840*/  BSYNC B1 ;  /* 0x0000000000017941 */ /* 0x000fea0003800000 */
.L_x_55582:
        /* <DEDUP_REMOVED lines=9> */
.L_x_55586:
[----:B------:R-:W-:Y:S01]  /*308e0*/  IMAD.MOV.U32 R65, RZ, RZ, R60 ;  /* 0x000000ffff417224 */ /* 0x000fe200078e003c */
[----:B------:R-:W-:Y:S01]  /*308f0*/  MOV R60, R64 ;  /* 0x00000040003c7202 */ /* 0x000fe20000000f00 */
[----:B------:R-:W-:Y:S02]  /*30900*/  IMAD.MOV.U32 R63, RZ, RZ, R48 ;  /* 0x000000ffff3f7224 */ /* 0x000fe400078e0030 */
[----:B------:R-:W-:Y:S02]  /*30910*/  IMAD.MOV.U32 R48, RZ, RZ, R62 ;  /* 0x000000ffff307224 */ /* 0x000fe400078e003e */
.L_x_55587:
[----:B------:R-:W-:Y:S05]  /*30920*/  BSYNC B1 ;  /* 0x0000000000017941 */ /* 0x000fea0003800000 */
.L_x_55585:
        /* <DEDUP_REMOVED lines=16> */
.L_x_55589:
[----:B------:R-:W-:Y:S01]  /*30a30*/  MOV R31, R33 ;  /* 0x00000021001f7202 */ /* 0x000fe20000000f00 */
[----:B------:R-:W-:Y:S02]  /*30a40*/  IMAD.MOV.U32 R16, RZ, RZ, R35 ;  /* 0x000000ffff107224 */ /* 0x000fe400078e0023 */
[----:B------:R-:W-:Y:S02]  /*30a50*/  IMAD.MOV.U32 R33, RZ, RZ, R67 ;  /* 0x000000ffff217224 */ /* 0x000fe400078e0043 */
[----:B------:R-:W-:Y:S02]  /*30a60*/  IMAD.MOV.U32 R35, RZ, RZ, R40 ;  /* 0x000000ffff237224 */ /* 0x000fe400078e0028 */
.L_x_55590:
[----:B------:R-:W-:Y:S05]  /*30a70*/  BSYNC B1 ;  /* 0x0000000000017941 */ /* 0x000fea0003800000 */
.L_x_55588:
        /* <DEDUP_REMOVED lines=9> */
.L_x_55592:
[----:B------:R-:W-:Y:S01]  /*30b10*/  MOV R62, R31 ;  /* 0x0000001f003e7202 */ /* 0x000fe20000000f00 */
[----:B------:R-:W-:Y:S02]  /*30b20*/  IMAD.MOV.U32 R40, RZ, RZ, R16 ;  /* 0x000000ffff287224 */ /* 0x000fe400078e0010 */
[----:B------:R-:W-:Y:S02]  /*30b30*/  IMAD.MOV.U32 R31, RZ, RZ, R34 ;  /* 0x000000ffff1f7224 */ /* 0x000fe400078e0022 */
[----:B------:R-:W-:Y:S02]  /*30b40*/  IMAD.MOV.U32 R16, RZ, RZ, R32 ;  /* 0x000000ffff107224 */ /* 0x000fe400078e0020 */
.L_x_55593:
[----:B------:R-:W-:Y:S05]  /*30b50*/  BSYNC B1 ;  /* 0x0000000000017941 */ /* 0x000fea0003800000 */
.L_x_55591:
        /* <DEDUP_REMOVED lines=9> */
.L_x_55595:
[----:B------:R-:W-:Y:S01]  /*30bf0*/  MOV R34, R62 ;  /* 0x0000003e00227202 */ /* 0x000fe20000000f00 */
[----:B------:R-:W-:Y:S02]  /*30c00*/  IMAD.MOV.U32 R32, RZ, RZ, R40 ;  /* 0x000000ffff207224 */ /* 0x000fe400078e0028 */
[----:B------:R-:W-:Y:S02]  /*30c10*/  IMAD.MOV.U32 R62, RZ, RZ, R51 ;  /* 0x000000ffff3e7224 */ /* 0x000fe400078e0033 */
[----:B------:R-:W-:Y:S02]  /*30c20*/  IMAD.MOV.U32 R40, RZ, RZ, R37 ;  /* 0x000000ffff287224 */ /* 0x000fe400078e0025 */
.L_x_55596:
[----:B------:R-:W-:Y:S05]  /*30c30*/  BSYNC B1 ;  /* 0x0000000000017941 */ /* 0x000fea0003800000 */
.L_x_55594:
        /* <DEDUP_REMOVED lines=9> */
.L_x_55598:
[----:B------:R-:W-:Y:S01]  /*30cd0*/  MOV R51, R34 ;  /* 0x0000002200337202 */ /* 0x000fe20000000f00 */
[----:B------:R-:W-:Y:S02]  /*30ce0*/  IMAD.MOV.U32 R37, RZ, RZ, R32 ;  /* 0x000000ffff257224 */ /* 0x000fe400078e0020 */
[----:B------:R-:W-:Y:S02]  /*30cf0*/  IMAD.MOV.U32 R34, RZ, RZ, R50 ;  /* 0x000000ffff227224 */ /* 0x000fe400078e0032 */
[----:B------:R-:W-:Y:S02]  /*30d00*/  IMAD.MOV.U32 R32, RZ, RZ, R36 ;  /* 0x000000ffff207224 */ /* 0x000fe400078e0024 */
.L_x_55599:
[----:B------:R-:W-:Y:S05]  /*30d10*/  BSYNC B1 ;  /* 0x0000000000017941 */ /* 0x000fea0003800000 */
.L_x_55597:
        /* <DEDUP_REMOVED lines=9> */
.L_x_55601:
[----:B------:R-:W-:Y:S01]  /*30db0*/  MOV R50, R51 ;  /* 0x0000003300327202 */ /* 0x000fe20000000f00 */
[----:B------:R-:W-:Y:S02]  /*30dc0*/  IMAD.MOV.U32 R36, RZ, RZ, R37 ;  /* 0x000000ffff247224 */ /* 0x000fe400078e0025 */
[----:B------:R-:W-:Y:S02]  /*30dd0*/  IMAD.MOV.U32 R51, RZ, RZ, R53 ;  /* 0x000000ffff337224 */ /* 0x000fe400078e0035 */
[----:B------:R-:W-:Y:S02]  /*30de0*/  IMAD.MOV.U32 R37, RZ, RZ, R39 ;  /* 0x000000ffff257224 */ /* 0x000fe400078e0027 */
.L_x_55602:
[----:B------:R-:W-:Y:S05]  /*30df0*/  BSYNC B1 ;  /* 0x0000000000017941 */ /* 0x000fea0003800000 */
.L_x_55600:
        /* <DEDUP_REMOVED lines=9> */
.L_x_55604:
[----:B------:R-:W-:Y:S01]  /*30e90*/  MOV R53, R50 ;  /* 0x0000003200357202 */ /* 0x000fe20000000f00 */
[----:B------:R-:W-:Y:S02]  /*30ea0*/  IMAD.MOV.U32 R39, RZ, RZ, R36 ;  /* 0x000000ffff277224 */ /* 0x000fe400078e0024 */
[----:B------:R-:W-:Y:S02]  /*30eb0*/  IMAD.MOV.U32 R50, RZ, RZ, R52 ;  /* 0x000000ffff327224 */ /* 0x000fe400078e0034 */
[----:B------:R-:W-:Y:S02]  /*30ec0*/  IMAD.MOV.U32 R36, RZ, RZ, R38 ;  /* 0x000000ffff247224 */ /* 0x000fe400078e0026 */
.L_x_55605:
[----:B------:R-:W-:Y:S05]  /*30ed0*/  BSYNC B1 ;  /* 0x0000000000017941 */ /* 0x000fea0003800000 */
.L_x_55603:
        /* <DEDUP_REMOVED lines=9> */
.L_x_55607:
[----:B------:R-:W-:Y:S01]  /*30f70*/  MOV R52, R53 ;  /* 0x0000003500347202 */ /* 0x000fe20000000f00 */
[----:B------:R-:W-:Y:S02]  /*30f80*/  IMAD.MOV.U32 R38, RZ, RZ, R39 ;  /* 0x000000ffff267224 */ /* 0x000fe400078e0027 */
[----:B------:R-:W-:Y:S02]  /*30f90*/  IMAD.MOV.U32 R53, RZ, RZ, R55 ;  /* 0x000000ffff357224 */ /* 0x000fe400078e0037 */
[----:B------:R-:W-:Y:S02]  /*30fa0*/  IMAD.MOV.U32 R39, RZ, RZ, R43 ;  /* 0x000000ffff277224 */ /* 0x000fe400078e002b */
.L_x_55608:
[----:B------:R-:W-:Y:S05]  /*30fb0*/  BSYNC B1 ;  /* 0x0000000000017941 */ /* 0x000fea0003800000 */
.L_x_55606:
        /* <DEDUP_REMOVED lines=9> */
.L_x_55610:
[----:B------:R-:W-:Y:S01]  /*31050*/  MOV R55, R52 ;  /* 0x0000003400377202 */ /* 0x000fe20000000f00 */
[----:B------:R-:W-:Y:S02]  /*31060*/  IMAD.MOV.U32 R43, RZ, RZ, R38 ;  /* 0x000000ffff2b7224 */ /* 0x000fe400078e0026 */
[----:B------:R-:W-:Y:S02]  /*31070*/  IMAD.MOV.U32 R52, RZ, RZ, R54 ;  /* 0x000000ffff347224 */ /* 0x000fe400078e0036 */
[----:B------:R-:W-:Y:S02]  /*31080*/  IMAD.MOV.U32 R38, RZ, RZ, R42 ;  /* 0x000000ffff267224 */ /* 0x000fe400078e002a */
.L_x_55611:
[----:B------:R-:W-:Y:S05]  /*31090*/  BSYNC B1 ;  /* 0x0000000000017941 */ /* 0x000fea0003800000 */
.L_x_55609:
        /* <DEDUP_REMOVED lines=9> */
.L_x_55613:
[----:B------:R-:W-:Y:S01]  /*31130*/  MOV R54, R55 ;  /* 0x0000003700367202 */ /* 0x000fe20000000f00 */
[----:B------:R-:W-:Y:S02]  /*31140*/  IMAD.MOV.U32 R42, RZ, RZ, R43 ;  /* 0x000000ffff2a7224 */ /* 0x000fe400078e002b */
[----:B------:R-:W-:Y:S02]  /*31150*/  IMAD.MOV.U32 R55, RZ, RZ, R57 ;  /* 0x000000ffff377224 */ /* 0x000fe400078e0039 */
[----:B------:R-:W-:Y:S02]  /*31160*/  IMAD.MOV.U32 R43, RZ, RZ, R45 ;  /* 0x000000ffff2b7224 */ /* 0x000fe400078e002d */
.L_x_55614:
[----:B------:R-:W-:Y:S05]  /*31170*/  BSYNC B1 ;  /* 0x0000000000017941 */ /* 0x000fea0003800000 */
.L_x_55612:
        /* <DEDUP_REMOVED lines=9> */
.L_x_55616:
[----:B------:R-:W-:Y:S01]  /*31210*/  MOV R57, R54 ;  /* 0x0000003600397202 */ /* 0x000fe20000000f00 */
[----:B------:R-:W-:Y:S02]  /*31220*/  IMAD.MOV.U32 R45, RZ, RZ, R42 ;  /* 0x000000ffff2d7224 */ /* 0x000fe400078e002a */
[----:B------:R-:W-:Y:S02]  /*31230*/  IMAD.MOV.U32 R54, RZ, RZ, R56 ;  /* 0x000000ffff367224 */ /* 0x000fe400078e0038 */
[----:B------:R-:W-:Y:S02]  /*31240*/  IMAD.MOV.U32 R42, RZ, RZ, R44 ;  /* 0x000000ffff2a7224 */ /* 0x000fe400078e002c */
.L_x_55617:
[----:B------:R-:W-:Y:S05]  /*31250*/  BSYNC B1 ;  /* 0x0000000000017941 */ /* 0x000fea0003800000 */
.L_x_55615:
        /* <DEDUP_REMOVED lines=9> */
.L_x_55619:
[----:B------:R-:W-:Y:S01]  /*312f0*/  MOV R56, R57 ;  /* 0x0000003900387202 */ /* 0x000fe20000000f00 */
[----:B------:R-:W-:Y:S02]  /*31300*/  IMAD.MOV.U32 R44, RZ, RZ, R45 ;  /* 0x000000ffff2c7224 */ /* 0x000fe400078e002d */
[----:B------:R-:W-:Y:S02]  /*31310*/  IMAD.MOV.U32 R57, RZ, RZ, R59 ;  /* 0x000000ffff397224 */ /* 0x000fe400078e003b */
[----:B------:R-:W-:Y:S02]  /*31320*/  IMAD.MOV.U32 R45, RZ, RZ, R47 ;  /* 0x000000ffff2d7224 */ /* 0x000fe400078e002f */
.L_x_55620:
[----:B------:R-:W-:Y:S05]  /*31330*/  BSYNC B1 ;  /* 0x0000000000017941 */ /* 0x000fea0003800000 */
.L_x_55618:
        /* <DEDUP_REMOVED lines=9> */
.L_x_55622:
[----:B------:R-:W-:Y:S01]  /*313d0*/  MOV R59, R56 ;  /* 0x00000038003b7202 */ /* 0x000fe20000000f00 */
[----:B------:R-:W-:Y:S02]  /*313e0*/  IMAD.MOV.U32 R47, RZ, RZ, R44 ;  /* 0x000000ffff2f7224 */ /* 0x000fe400078e002c */
[----:B------:R-:W-:Y:S02]  /*313f0*/  IMAD.MOV.U32 R56, RZ, RZ, R58 ;  /* 0x000000ffff387224 */ /* 0x000fe400078e003a */
[----:B------:R-:W-:Y:S02]  /*31400*/  IMAD.MOV.U32 R44, RZ, RZ, R46 ;  /* 0x000000ffff2c7224 */ /* 0x000fe400078e002e */
.L_x_55623:
[----:B------:R-:W-:Y:S05]  /*31410*/  BSYNC B1 ;  /* 0x0000000000017941 */ /* 0x000fea0003800000 */
.L_x_55621:
        /* <DEDUP_REMOVED lines=9> */
.L_x_55625:
[----:B------:R-:W-:Y:S01]  /*314b0*/  MOV R58, R59 ;  /* 0x0000003b003a7202 */ /* 0x000fe20000000f00 */
[----:B------:R-:W-:Y:S02]  /*314c0*/  IMAD.MOV.U32 R46, RZ, RZ, R47 ;  /* 0x000000ffff2e7224 */ /* 0x000fe400078e002f */
[----:B------:R-:W-:Y:S02]  /*314d0*/  IMAD.MOV.U32 R59, RZ, RZ, R61 ;  /* 0x000000ffff3b7224 */ /* 0x000fe400078e003d */
[----:B------:R-:W-:Y:S02]  /*314e0*/  IMAD.MOV.U32 R47, RZ, RZ, R49 ;  /* 0x000000ffff2f7224 */ /* 0x000fe400078e0031 */
.L_x_55626:
[----:B------:R-:W-:Y:S05]  /*314f0*/  BSYNC B1 ;  /* 0x0000000000017941 */ /* 0x000fea0003800000 */
.L_x_55624:
        /* <DEDUP_REMOVED lines=9> */
.L_x_55628:
[----:B------:R-:W-:Y:S01]  /*31590*/  MOV R61, R58 ;  /* 0x0000003a003d7202 */ /* 0x000fe20000000f00 */
[----:B------:R-:W-:Y:S02]  /*315a0*/  IMAD.MOV.U32 R49, RZ, RZ, R46 ;  /* 0x000000ffff317224 */ /* 0x000fe400078e002e */
[----:B------:R-:W-:Y:S02]  /*315b0*/  IMAD.MOV.U32 R58, RZ, RZ, R60 ;  /* 0x000000ffff3a7224 */ /* 0x000fe400078e003c */
[----:B------:R-:W-:Y:S02]  /*315c0*/  IMAD.MOV.U32 R46, RZ, RZ, R48 ;  /* 0x000000ffff2e7224 */ /* 0x000fe400078e0030 */
.L_x_55629:
[----:B------:R-:W-:Y:S05]  /*315d0*/  BSYNC B1 ;  /* 0x0000000000017941 */ /* 0x000fea0003800000 */
.L_x_55627:
        /* <DEDUP_REMOVED lines=9> */
.L_x_55631:
[----:B------:R-:W-:Y:S01]  /*31670*/  MOV R60, R61 ;  /* 0x0000003d003c7202 */ /* 0x000fe20000000f00 */
[----:B------:R-:W-:Y:S02]  /*31680*/  IMAD.MOV.U32 R48, RZ, RZ, R49 ;  /* 0x000000ffff307224 */ /* 0x000fe400078e0031 */
[----:B------:R-:W-:Y:S02]  /*31690*/  IMAD.MOV.U32 R61, RZ, RZ, R65 ;  /* 0x000000ffff3d7224 */ /* 0x000fe400078e0041 */
[----:B------:R-:W-:Y:S02]  /*316a0*/  IMAD.MOV.U32 R49, RZ, RZ, R63 ;  /* 0x000000ffff317224 */ /* 0x000fe400078e003f */
.L_x_55632:
[----:B------:R-:W-:Y:S05]  /*316b0*/  BSYNC B1 ;  /* 0x0000000000017941 */ /* 0x000fea0003800000 */
.L_x_55630:
        /* <DEDUP_REMOVED lines=16> */
.L_x_55634:
[----:B------:R-:W-:Y:S02]  /*317c0*/  IMAD.MOV.U32 R30, RZ, RZ, R33 ;  /* 0x000000ffff1e7224 */ /* 0x000fe400078e0021 */
[----:B------:R-:W-:Y:S02]  /*317d0*/  IMAD.MOV.U32 R15, RZ, RZ, R35 ;  /* 0x000000ffff0f7224 */ /* 0x000fe400078e0023 */
[----:B------:R-:W-:Y:S02]  /*317e0*/  IMAD.MOV.U32 R33, RZ, RZ, R31 ;  /* 0x000000ffff217224 */ /* 0x000fe400078e001f */
[----:B------:R-:W-:Y:S02]  /*317f0*/  IMAD.MOV.U32 R35, RZ, RZ, R16 ;  /* 0x000000ffff237224 */ /* 0x000fe400078e0010 */
.L_x_55635:
[----:B------:R-:W-:Y:S05]  /*31800*/  BSYNC B1 ;  /* 0x0000000000017941 */ /* 0x000fea0003800000 */
.L_x_55633:
        /* <DEDUP_REMOVED lines=9> */
.L_x_55637:
[----:B------:R-:W-:Y:S02]  /*318a0*/  IMAD.MOV.U32 R31, RZ, RZ, R30 ;  /* 0x000000ffff1f7224 */ /* 0x000fe400078e001e */
[----:B------:R-:W-:Y:S02]  /*318b0*/  IMAD.MOV.U32 R16, RZ, RZ, R15 ;  /* 0x000000ffff107224 */ /* 0x000fe400078e000f */
[----:B------:R-:W-:Y:S02]  /*318c0*/  IMAD.MOV.U32 R30, RZ, RZ, R62 ;  /* 0x000000ffff1e7224 */ /* 0x000fe400078e003e */
[----:B------:R-:W-:Y:S02]  /*318d0*/  IMAD.MOV.U32 R15, RZ, RZ, R40 ;  /* 0x000000ffff0f7224 */ /* 0x000fe400078e0028 */
.L_x_55638:
[----:B------:R-:W-:Y:S05]  /*318e0*/  BSYNC B1 ;  /* 0x0000000000017941 */ /* 0x000fea0003800000 */
.L_x_55636:
        /* <DEDUP_REMOVED lines=9> */
.L_x_55640:
[----:B------:R-:W-:Y:S02]  /*31980*/  IMAD.MOV.U32 R62, RZ, RZ, R31 ;  /* 0x000000ffff3e7224 */ /* 0x000fe400078e001f */
[----:B------:R-:W-:Y:S02]  /*31990*/  IMAD.MOV.U32 R40, RZ, RZ, R16 ;  /* 0x000000ffff287224 */ /* 0x000fe400078e0010 */
[----:B------:R-:W-:Y:S02]  /*319a0*/  IMAD.MOV.U32 R31, RZ, RZ, R34 ;  /* 0x000000ffff1f7224 */ /* 0x000fe400078e0022 */
[----:B------:R-:W-:Y:S02]  /*319b0*/  IMAD.MOV.U32 R16, RZ, RZ, R32 ;  /* 0x000000ffff107224 */ /* 0x000fe400078e0020 */
.L_x_55641:
[----:B------:R-:W-:Y:S05]  /*319c0*/  BSYNC B1 ;  /* 0x0000000000017941 */ /* 0x000fea0003800000 */
.L_x_55639:
        /* <DEDUP_REMOVED lines=9> */
.L_x_55643:
[----:B------:R-:W-:Y:S02]  /*31a60*/  IMAD.MOV.U32 R34, RZ, RZ, R62 ;  /* 0x000000ffff227224 */ /* 0x000fe400078e003e */
[----:B------:R-:W-:Y:S02]  /*31a70*/  IMAD.MOV.U32 R32, RZ, RZ, R40 ;  /* 0x000000ffff207224 */ /* 0x000fe400078e0028 */
[----:B------:R-:W-:Y:S02]  /*31a80*/  IMAD.MOV.U32 R62, RZ, RZ, R51 ;  /* 0x000000ffff3e7224 */ /* 0x000fe400078e0033 */
[----:B------:R-:W-:Y:S02]  /*31a90*/  IMAD.MOV.U32 R40, RZ, RZ, R37 ;  /* 0x000000ffff287224 */ /* 0x000fe400078e0025 */
.L_x_55644:
[----:B------:R-:W-:Y:S05]  /*31aa0*/  BSYNC B1 ;  /* 0x0000000000017941 */ /* 0x000fea0003800000 */
.L_x_55642:
        /* <DEDUP_REMOVED lines=9> */
.L_x_55646:
[----:B------:R-:W-:Y:S02]  /*31b40*/  IMAD.MOV.U32 R51, RZ, RZ, R34 ;  /* 0x000000ffff337224 */ /* 0x000fe400078e0022 */
[----:B------:R-:W-:Y:S02]  /*31b50*/  IMAD.MOV.U32 R37, RZ, RZ, R32 ;  /* 0x000000ffff257224 */ /* 0x000fe400078e0020 */
[----:B------:R-:W-:Y:S02]  /*31b60*/  IMAD.MOV.U32 R34, RZ, RZ, R50 ;  /* 0x000000ffff227224 */ /* 0x000fe400078e0032 */
[----:B------:R-:W-:Y:S02]  /*31b70*/  IMAD.MOV.U32 R32, RZ, RZ, R36 ;  /* 0x000000ffff207224 */ /* 0x000fe400078e0024 */
.L_x_55647:
[----:B------:R-:W-:Y:S05]  /*31b80*/  BSYNC B1 ;  /* 0x0000000000017941 */ /* 0x000fea0003800000 */
.L_x_55645:
        /* <DEDUP_REMOVED lines=9> */
.L_x_55649:
[----:B------:R-:W-:Y:S02]  /*31c20*/  IMAD.MOV.U32 R50, RZ, RZ, R51 ;  /* 0x000000ffff327224 */ /* 0x000fe400078e0033 */
[----:B------:R-:W-:Y:S02]  /*31c30*/  IMAD.MOV.U32 R36, RZ, RZ, R37 ;  /* 0x000000ffff247224 */ /* 0x000fe400078e0025 */
[----:B------:R-:W-:Y:S02]  /*31c40*/  IMAD.MOV.U32 R51, RZ, RZ, R53 ;  /* 0x000000ffff337224 */ /* 0x000fe400078e0035 */
[----:B------:R-:W-:Y:S02]  /*31c50*/  IMAD.MOV.U32 R37, RZ, RZ, R39 ;  /* 0x000000ffff257224 */ /* 0x000fe400078e0027 */
.L_x_55650:
[----:B------:R-:W-:Y:S05]  /*31c60*/  BSYNC B1 ;  /* 0x0000000000017941 */ /* 0x000fea0003800000 */
.L_x_55648:
        /* <DEDUP_REMOVED lines=9> */
.L_x_55652:
[----:B------:R-:W-:Y:S02]  /*31d00*/  IMAD.MOV.U32 R53, RZ, RZ, R50 ;  /* 0x000000ffff357224 */ /* 0x000fe400078e0032 */
[----:B------:R-:W-:Y:S02]  /*31d10*/  IMAD.MOV.U32 R39, RZ, RZ, R36 ;  /* 0x000000ffff277224 */ /* 0x000fe400078e0024 */
[----:B------:R-:W-:Y:S02]  /*31d20*/  IMAD.MOV.U32 R50, RZ, RZ, R52 ;  /* 0x000000ffff327224 */ /* 0x000fe400078e0034 */
[----:B------:R-:W-:Y:S02]  /*31d30*/  IMAD.MOV.U32 R36, RZ, RZ, R38 ;  /* 0x000000ffff247224 */ /* 0x000fe400078e0026 */
.L_x_55653:
[----:B------:R-:W-:Y:S05]  /*31d40*/  BSYNC B1 ;  /* 0x0000000000017941 */ /* 0x000fea0003800000 */
.L_x_55651:
        /* <DEDUP_REMOVED lines=9> */
.L_x_55655:
[----:B------:R-:W-:Y:S02]  /*31de0*/  IMAD.MOV.U32 R52, RZ, RZ, R53 ;  /* 0x000000ffff347224 */ /* 0x000fe400078e0035 */
[----:B------:R-:W-:Y:S02]  /*31df0*/  IMAD.MOV.U32 R38, RZ, RZ, R39 ;  /* 0x000000ffff267224 */ /* 0x000fe400078e0027 */
[----:B------:R-:W-:Y:S02]  /*31e00*/  IMAD.MOV.U32 R53, RZ, RZ, R55 ;  /* 0x000000ffff357224 */ /* 0x000fe400078e0037 */
[----:B------:R-:W-:Y:S02]  /*31e10*/  IMAD.MOV.U32 R39, RZ, RZ, R43 ;  /* 0x000000ffff277224 */ /* 0x000fe400078e002b */
.L_x_55656:
[----:B------:R-:W-:Y:S05]  /*31e20*/  BSYNC B1 ;  /* 0x0000000000017941 */ /* 0x000fea0003800000 */
.L_x_55654:
        /* <DEDUP_REMOVED lines=9> */
.L_x_55658:
[----:B------:R-:W-:Y:S02]  /*31ec0*/  IMAD.MOV.U32 R55, RZ, RZ, R52 ;  /* 0x000000ffff377224 */ /* 0x000fe400078e0034 */
[----:B------:R-:W-:Y:S02]  /*31ed0*/  IMAD.MOV.U32 R43, RZ, RZ, R38 ;  /* 0x000000ffff2b7224 */ /* 0x000fe400078e0026 */
[----:B------:R-:W-:Y:S02]  /*31ee0*/  IMAD.MOV.U32 R52, RZ, RZ, R54 ;  /* 0x000000ffff347224 */ /* 0x000fe400078e0036 */
[----:B------:R-:W-:Y:S02]  /*31ef0*/  IMAD.MOV.U32 R38, RZ, RZ, R42 ;  /* 0x000000ffff267224 */ /* 0x000fe400078e002a */
.L_x_55659:
[----:B------:R-:W-:Y:S05]  /*31f00*/  BSYNC B1 ;  /* 0x0000000000017941 */ /* 0x000fea0003800000 */
.L_x_55657:
        /* <DEDUP_REMOVED lines=9> */
.L_x_55661:
[----:B------:R-:W-:Y:S02]  /*31fa0*/  IMAD.MOV.U32 R54, RZ, RZ, R55 ;  /* 0x000000ffff367224 */ /* 0x000fe400078e0037 */
[----:B------:R-:W-:Y:S02]  /*31fb0*/  IMAD.MOV.U32 R42, RZ, RZ, R43 ;  /* 0x000000ffff2a7224 */ /* 0x000fe400078e002b */
[----:B------:R-:W-:Y:S02]  /*31fc0*/  IMAD.MOV.U32 R55, RZ, RZ, R57 ;  /* 0x000000ffff377224 */ /* 0x000fe400078e0039 */
[----:B------:R-:W-:Y:S02]  /*31fd0*/  IMAD.MOV.U32 R43, RZ, RZ, R45 ;  /* 0x000000ffff2b7224 */ /* 0x000fe400078e002d */
.L_x_55662:
[----:B------:R-:W-:Y:S05]  /*31fe0*/  BSYNC B1 ;  /* 0x0000000000017941 */ /* 0x000fea0003800000 */
.L_x_55660:
        /* <DEDUP_REMOVED lines=9> */
.L_x_55664:
[----:B------:R-:W-:Y:S02]  /*32080*/  IMAD.MOV.U32 R57, RZ, RZ, R54 ;  /* 0x000000ffff397224 */ /* 0x000fe400078e0036 */
[----:B------:R-:W-:Y:S02]  /*32090*/  IMAD.MOV.U32 R45, RZ, RZ, R42 ;  /* 0x000000ffff2d7224 */ /* 0x000fe400078e002a */
[----:B------:R-:W-:Y:S02]  /*320a0*/  IMAD.MOV.U32 R54, RZ, RZ, R56 ;  /* 0x000000ffff367224 */ /* 0x000fe400078e0038 */
[----:B------:R-:W-:Y:S02]  /*320b0*/  IMAD.MOV.U32 R42, RZ, RZ, R44 ;  /* 0x000000ffff2a7224 */ /* 0x000fe400078e002c */
.L_x_55665:
[----:B------:R-:W-:Y:S05]  /*320c0*/  BSYNC B1 ;  /* 0x0000000000017941 */ /* 0x000fea0003800000 */
.L_x_55663:
        /* <DEDUP_REMOVED lines=9> */
.L_x_55667:
[----:B------:R-:W-:Y:S02]  /*32160*/  IMAD.MOV.U32 R56, RZ, RZ, R57 ;  /* 0x000000ffff387224 */ /* 0x000fe400078e0039 */
[----:B------:R-:W-:Y:S02]  /*32170*/  IMAD.MOV.U32 R44, RZ, RZ, R45 ;  /* 0x000000ffff2c7224 */ /* 0x000fe400078e002d */
[----:B------:R-:W-:Y:S02]  /*32180*/  IMAD.MOV.U32 R57, RZ, RZ, R59 ;  /* 0x000000ffff397224 */ /* 0x000fe400078e003b */
[----:B------:R-:W-:Y:S02]  /*32190*/  IMAD.MOV.U32 R45, RZ, RZ, R47 ;  /* 0x000000ffff2d7224 */ /* 0x000fe400078e002f */
.L_x_55668:
[----:B------:R-:W-:Y:S05]  /*321a0*/  BSYNC B1 ;  /* 0x0000000000017941 */ /* 0x000fea0003800000 */
.L_x_55666:
        /* <DEDUP_REMOVED lines=9> */
.L_x_55670:
[----:B------:R-:W-:Y:S02]  /*32240*/  IMAD.MOV.U32 R59, RZ, RZ, R56 ;  /* 0x000000ffff3b7224 */ /* 0x000fe400078e0038 */
[----:B------:R-:W-:Y:S02]  /*32250*/  IMAD.MOV.U32 R47, RZ, RZ, R44 ;  /* 0x000000ffff2f7224 */ /* 0x000fe400078e002c */
[----:B------:R-:W-:Y:S02]  /*32260*/  IMAD.MOV.U32 R56, RZ, RZ, R58 ;  /* 0x000000ffff387224 */ /* 0x000fe400078e003a */
[----:B------:R-:W-:Y:S02]  /*32270*/  IMAD.MOV.U32 R44, RZ, RZ, R46 ;  /* 0x000000ffff2c7224 */ /* 0x000fe400078e002e */
.L_x_55671:
[----:B------:R-:W-:Y:S05]  /*32280*/  BSYNC B1 ;  /* 0x0000000000017941 */ /* 0x000fea0003800000 */
.L_x_55669:
        /* <DEDUP_REMOVED lines=9> */
.L_x_55673:
[----:B------:R-:W-:Y:S02]  /*32320*/  IMAD.MOV.U32 R58, RZ, RZ, R59 ;  /* 0x000000ffff3a7224 */ /* 0x000fe400078e003b */
[----:B------:R-:W-:Y:S02]  /*32330*/  IMAD.MOV.U32 R46, RZ, RZ, R47 ;  /* 0x000000ffff2e7224 */ /* 0x000fe400078e002f */
[----:B------:R-:W-:Y:S02]  /*32340*/  IMAD.MOV.U32 R59, RZ, RZ, R61 ;  /* 0x000000ffff3b7224 */ /* 0x000fe400078e003d */
[----:B------:R-:W-:Y:S02]  /*32350*/  IMAD.MOV.U32 R47, RZ, RZ, R49 ;  /* 0x000000ffff2f7224 */ /* 0x000fe400078e0031 */
.L_x_55674:
[----:B------:R-:W-:Y:S05]  /*32360*/  BSYNC B1 ;  /* 0x0000000000017941 */ /* 0x000fea0003800000 */
.L_x_55672:
        /* <DEDUP_REMOVED lines=9> */
.L_x_55676:
[----:B------:R-:W-:Y:S02]  /*32400*/  IMAD.MOV.U32 R61, RZ, RZ, R58 ;  /* 0x000000ffff3d7224 */ /* 0x000fe400078e003a */
[----:B------:R-:W-:Y:S02]  /*32410*/  IMAD.MOV.U32 R49, RZ, RZ, R46 ;  /* 0x000000ffff317224 */ /* 0x000fe400078e002e */
[----:B------:R-:W-:Y:S02]  /*32420*/  IMAD.MOV.U32 R58, RZ, RZ, R60 ;  /* 0x000000ffff3a7224 */ /* 0x000fe400078e003c */
[----:B------:R-:W-:Y:S02]  /*32430*/  IMAD.MOV.U32 R46, RZ, RZ, R48 ;  /* 0x000000ffff2e7224 */ /* 0x000fe400078e0030 */
.L_x_55677:
[----:B------:R-:W-:Y:S05]  /*32440*/  BSYNC B1 ;  /* 0x0000000000017941 */ /* 0x000fea0003800000 */
.L_x_55675:
        /* <DEDUP_REMOVED lines=16> */
.L_x_55679:
[----:B------:R-:W-:Y:S01]  /*32550*/  IMAD.MOV.U32 R29, RZ, RZ, R33 ;  /* 0x000000ffff1d7224 */ /* 0x000fe200078e0021 */
[----:B------:R-:W-:Y:S01]  /*32560*/  MOV R33, R30 ;  /* 0x0000001e00217202 */ /* 0x000fe20000000f00 */
[----:B------:R-:W-:Y:S02]  /*32570*/  IMAD.MOV.U32 R14, RZ, RZ, R35 ;  /* 0x000000ffff0e7224 */ /* 0x000fe400078e0023 */
[----:B------:R-:W-:Y:S02]  /*32580*/  IMAD.MOV.U32 R35, RZ, RZ, R15 ;  /* 0x000000ffff237224 */ /* 0x000fe400078e000f */
.L_x_55680:
[----:B------:R-:W-:Y:S05]  /*32590*/  BSYNC B1 ;  /* 0x0000000000017941 */ /* 0x000fea0003800000 */
.L_x_55678:
        /* <DEDUP_REMOVED lines=9> */
.L_x_55682:
[----:B------:R-:W-:Y:S01]  /*32630*/  IMAD.MOV.U32 R30, RZ, RZ, R29 ;  /* 0x000000ffff1e7224 */ /* 0x000fe200078e001d */
[----:B------:R-:W-:Y:S01]  /*32640*/  MOV R29, R31 ;  /* 0x0000001f001d7202 */ /* 0x000fe20000000f00 */
[----:B------:R-:W-:Y:S02]  /*32650*/  IMAD.MOV.U32 R15, RZ, RZ, R14 ;  /* 0x000000ffff0f7224 */ /* 0x000fe400078e000e */
[----:B------:R-:W-:Y:S02]  /*32660*/  IMAD.MOV.U32 R14, RZ, RZ, R16 ;  /* 0x000000ffff0e7224 */ /* 0x000fe400078e0010 */
.L_x_55683:
[----:B------:R-:W-:Y:S05]  /*32670*/  BSYNC B1 ;  /* 0x0000000000017941 */ /* 0x000fea0003800000 */
.L_x_55681:
        /* <DEDUP_REMOVED lines=9> */
.L_x_55685:
[----:B------:R-:W-:Y:S01]  /*32710*/  IMAD.MOV.U32 R31, RZ, RZ, R30 ;  /* 0x000000ffff1f7224 */ /* 0x000fe200078e001e */
[----:B------:R-:W-:Y:S01]  /*32720*/  MOV R30, R62 ;  /* 0x0000003e001e7202 */ /* 0x000fe20000000f00 */
[----:B------:R-:W-:Y:S02]  /*32730*/  IMAD.MOV.U32 R16, RZ, RZ, R15 ;  /* 0x000000ffff107224 */ /* 0x000fe400078e000f */
[----:B------:R-:W-:Y:S02]  /*32740*/  IMAD.MOV.U32 R15, RZ, RZ, R40 ;  /* 0x000000ffff0f7224 */ /* 0x000fe400078e0028 */
.L_x_55686:
[----:B------:R-:W-:Y:S05]  /*32750*/  BSYNC B1 ;  /* 0x0000000000017941 */ /* 0x000fea0003800000 */
.L_x_55684:
        /* <DEDUP_REMOVED lines=9> */
.L_x_55688:
[----:B------:R-:W-:Y:S01]  /*327f0*/  IMAD.MOV.U32 R48, RZ, RZ, R31 ;  /* 0x000000ffff307224 */ /* 0x000fe200078e001f */
[----:B------:R-:W-:Y:S01]  /*32800*/  MOV R31, R34 ;  /* 0x00000022001f7202 */ /* 0x000fe20000000f00 */
[----:B------:R-:W-:Y:S02]  /*32810*/  IMAD.MOV.U32 R40, RZ, RZ, R16 ;  /* 0x000000ffff287224 */ /* 0x000fe400078e0010 */
[----:B------:R-:W-:Y:S02]  /*32820*/  IMAD.MOV.U32 R16, RZ, RZ, R32 ;  /* 0x000000ffff107224 */ /* 0x000fe400078e0020 */
.L_x_55689:
[----:B------:R-:W-:Y:S05]  /*32830*/  BSYNC B1 ;  /* 0x0000000000017941 */ /* 0x000fea0003800000 */
.L_x_55687:
        /* <DEDUP_REMOVED lines=9> */
.L_x_55691:
[----:B------:R-:W-:Y:S01]  /*328d0*/  IMAD.MOV.U32 R34, RZ, RZ, R48 ;  /* 0x000000ffff227224 */ /* 0x000fe200078e0030 */
[----:B------:R-:W-:Y:S01]  /*328e0*/  MOV R48, R51 ;  /* 0x0000003300307202 */ /* 0x000fe20000000f00 */
[----:B------:R-:W-:Y:S02]  /*328f0*/  IMAD.MOV.U32 R32, RZ, RZ, R40 ;  /* 0x000000ffff207224 */ /* 0x000fe400078e0028 */
[----:B------:R-:W-:Y:S02]  /*32900*/  IMAD.MOV.U32 R40, RZ, RZ, R37 ;  /* 0x000000ffff287224 */ /* 0x000fe400078e0025 */
.L_x_55692:
[----:B------:R-:W-:Y:S05]  /*32910*/  BSYNC B1 ;  /* 0x0000000000017941 */ /* 0x000fea0003800000 */
.L_x_55690:
        /* <DEDUP_REMOVED lines=9> */
.L_x_55694:
[----:B------:R-:W-:Y:S01]  /*329b0*/  IMAD.MOV.U32 R51, RZ, RZ, R34 ;  /* 0x000000ffff337224 */ /* 0x000fe200078e0022 */
[----:B------:R-:W-:Y:S01]  /*329c0*/  MOV R34, R50 ;  /* 0x0000003200227202 */ /* 0x000fe20000000f00 */
[----:B------:R-:W-:Y:S02]  /*329d0*/  IMAD.MOV.U32 R37, RZ, RZ, R32 ;  /* 0x000000ffff257224 */ /* 0x000fe400078e0020 */
[----:B------:R-:W-:Y:S02]  /*329e0*/  IMAD.MOV.U32 R32, RZ, RZ, R36 ;  /* 0x000000ffff207224 */ /* 0x000fe400078e0024 */
.L_x_55695:
[----:B------:R-:W-:Y:S05]  /*329f0*/  BSYNC B1 ;  /* 0x0000000000017941 */ /* 0x000fea0003800000 */
.L_x_55693:
        /* <DEDUP_REMOVED lines=9> */
.L_x_55697:
[----:B------:R-:W-:Y:S01]  /*32a90*/  IMAD.MOV.U32 R50, RZ, RZ, R51 ;  /* 0x000000ffff327224 */ /* 0x000fe200078e0033 */
[----:B------:R-:W-:Y:S01]  /*32aa0*/  MOV R51, R53 ;  /* 0x0000003500337202 */ /* 0x000fe20000000f00 */
[----:B------:R-:W-:Y:S02]  /*32ab0*/  IMAD.MOV.U32 R36, RZ, RZ, R37 ;  /* 0x000000ffff247224 */ /* 0x000fe400078e0025 */
[----:B------:R-:W-:Y:S02]  /*32ac0*/  IMAD.MOV.U32 R37, RZ, RZ, R39 ;  /* 0x000000ffff257224 */ /* 0x000fe400078e0027 */
.L_x_55698:
[----:B------:R-:W-:Y:S05]  /*32ad0*/  BSYNC B1 ;  /* 0x0000000000017941 */ /* 0x000fea0003800000 */
.L_x_55696:
        /* <DEDUP_REMOVED lines=9> */
.L_x_55700:
[----:B------:R-:W-:Y:S01]  /*32b70*/  IMAD.MOV.U32 R53, RZ, RZ, R50 ;  /* 0x000000ffff357224 */ /* 0x000fe200078e0032 */
[----:B------:R-:W-:Y:S01]  /*32b80*/  MOV R50, R52 ;  /* 0x0000003400327202 */ /* 0x000fe20000000f00 */
[----:B------:R-:W-:Y:S02]  /*32b90*/  IMAD.MOV.U32 R39, RZ, RZ, R36 ;  /* 0x000000ffff277224 */ /* 0x000fe400078e0024 */
[----:B------:R-:W-:Y:S02]  /*32ba0*/  IMAD.MOV.U32 R36, RZ, RZ, R38 ;  /* 0x000000ffff247224 */ /* 0x000fe400078e0026 */
.L_x_55701:
[----:B------:R-:W-:Y:S05]  /*32bb0*/  BSYNC B1 ;  /* 0x0000000000017941 */ /* 0x000fea0003800000 */
.L_x_55699:
        /* <DEDUP_REMOVED lines=9> */
.L_x_55703:
[----:B------:R-:W-:Y:S01]  /*32c50*/  IMAD.MOV.U32 R52, RZ, RZ, R53 ;  /* 0x000000ffff347224 */ /* 0x000fe200078e0035 */
[----:B------:R-:W-:Y:S01]  /*32c60*/  MOV R53, R55 ;  /* 0x0000003700357202 */ /* 0x000fe20000000f00 */
[----:B------:R-:W-:Y:S02]  /*32c70*/  IMAD.MOV.U32 R38, RZ, RZ, R39 ;  /* 0x000000ffff267224 */ /* 0x000fe400078e0027 */
[----:B------:R-:W-:Y:S02]  /*32c80*/  IMAD.MOV.U32 R39, RZ, RZ, R43 ;  /* 0x000000ffff277224 */ /* 0x000fe400078e002b */
.L_x_55704:
[----:B------:R-:W-:Y:S05]  /*32c90*/  BSYNC B1 ;  /* 0x0000000000017941 */ /* 0x000fea0003800000 */
.L_x_55702:
        /* <DEDUP_REMOVED lines=9> */
.L_x_55706:
[----:B------:R-:W-:Y:S01]  /*32d30*/  IMAD.MOV.U32 R55, RZ, RZ, R52 ;  /* 0x000000ffff377224 */ /* 0x000fe200078e0034 */
[----:B------:R-:W-:Y:S01]  /*32d40*/  MOV R52, R54 ;  /* 0x0000003600347202 */ /* 0x000fe20000000f00 */
[----:B------:R-:W-:Y:S02]  /*32d50*/  IMAD.MOV.U32 R43, RZ, RZ, R38 ;  /* 0x000000ffff2b7224 */ /* 0x000fe400078e0026 */
[----:B------:R-:W-:Y:S02]  /*32d60*/  IMAD.MOV.U32 R38, RZ, RZ, R42 ;  /* 0x000000ffff267224 */ /* 0x000fe400078e002a */
.L_x_55707:
[----:B------:R-:W-:Y:S05]  /*32d70*/  BSYNC B1 ;  /* 0x0000000000017941 */ /* 0x000fea0003800000 */
.L_x_55705:
        /* <DEDUP_REMOVED lines=9> */
.L_x_55709:
[----:B------:R-:W-:Y:S01]  /*32e10*/  IMAD.MOV.U32 R54, RZ, RZ, R55 ;  /* 0x000000ffff367224 */ /* 0x000fe200078e0037 */
[----:B------:R-:W-:Y:S01]  /*32e20*/  MOV R55, R57 ;  /* 0x0000003900377202 */ /* 0x000fe20000000f00 */
[----:B------:R-:W-:Y:S02]  /*32e30*/  IMAD.MOV.U32 R42, RZ, RZ, R43 ;  /* 0x000000ffff2a7224 */ /* 0x000fe400078e002b */
[----:B------:R-:W-:Y:S02]  /*32e40*/  IMAD.MOV.U32 R43, RZ, RZ, R45 ;  /* 0x000000ffff2b7224 */ /* 0x000fe400078e002d */
.L_x_55710:
[----:B------:R-:W-:Y:S05]  /*32e50*/  BSYNC B1 ;  /* 0x0000000000017941 */ /* 0x000fea0003800000 */
.L_x_55708:
        /* <DEDUP_REMOVED lines=9> */
.L_x_55712:
[----:B------:R-:W-:Y:S01]  /*32ef0*/  IMAD.MOV.U32 R57, RZ, RZ, R54 ;  /* 0x000000ffff397224 */ /* 0x000fe200078e0036 */
[----:B------:R-:W-:Y:S01]  /*32f00*/  MOV R54, R56 ;  /* 0x0000003800367202 */ /* 0x000fe20000000f00 */
[----:B------:R-:W-:Y:S02]  /*32f10*/  IMAD.MOV.U32 R45, RZ, RZ, R42 ;  /* 0x000000ffff2d7224 */ /* 0x000fe400078e002a */
[----:B------:R-:W-:Y:S02]  /*32f20*/  IMAD.MOV.U32 R42, RZ, RZ, R44 ;  /* 0x000000ffff2a7224 */ /* 0x000fe400078e002c */
.L_x_55713:
[----:B------:R-:W-:Y:S05]  /*32f30*/  BSYNC B1 ;  /* 0x0000000000017941 */ /* 0x000fea0003800000 */
.L_x_55711:
        /* <DEDUP_REMOVED lines=9> */
.L_x_55715:
[----:B------:R-:W-:Y:S01]  /*32fd0*/  IMAD.MOV.U32 R56, RZ, RZ, R57 ;  /* 0x000000ffff387224 */ /* 0x000fe200078e0039 */
[----:B------:R-:W-:Y:S01]  /*32fe0*/  MOV R57, R59 ;  /* 0x0000003b00397202 */ /* 0x000fe20000000f00 */
[----:B------:R-:W-:Y:S02]  /*32ff0*/  IMAD.MOV.U32 R44, RZ, RZ, R45 ;  /* 0x000000ffff2c7224 */ /* 0x000fe400078e002d */
[----:B------:R-:W-:Y:S02]  /*33000*/  IMAD.MOV.U32 R45, RZ, RZ, R47 ;  /* 0x000000ffff2d7224 */ /* 0x000fe400078e002f */
.L_x_55716:
[----:B------:R-:W-:Y:S05]  /*33010*/  BSYNC B1 ;  /* 0x0000000000017941 */ /* 0x000fea0003800000 */
.L_x_55714:
        /* <DEDUP_REMOVED lines=9> */
.L_x_55718:
[----:B------:R-:W-:Y:S01]  /*330b0*/  IMAD.MOV.U32 R59, RZ, RZ, R56 ;  /* 0x000000ffff3b7224 */ /* 0x000fe200078e0038 */
[----:B------:R-:W-:Y:S01]  /*330c0*/  MOV R56, R58 ;  /* 0x0000003a00387202 */ /* 0x000fe20000000f00 */
[----:B------:R-:W-:Y:S02]  /*330d0*/  IMAD.MOV.U32 R47, RZ, RZ, R44 ;  /* 0x000000ffff2f7224 */ /* 0x000fe400078e002c */
[----:B------:R-:W-:Y:S02]  /*330e0*/  IMAD.MOV.U32 R44, RZ, RZ, R46 ;  /* 0x000000ffff2c7224 */ /* 0x000fe400078e002e */
.L_x_55719:
[----:B------:R-:W-:Y:S05]  /*330f0*/  BSYNC B1 ;  /* 0x0000000000017941 */ /* 0x000fea0003800000 */
.L_x_55717:
        /* <DEDUP_REMOVED lines=9> */
.L_x_55721:
[----:B------:R-:W-:Y:S01]  /*33190*/  IMAD.MOV.U32 R58, RZ, RZ, R59 ;  /* 0x000000ffff3a7224 */ /* 0x000fe200078e003b */
[----:B------:R-:W-:Y:S01]  /*331a0*/  MOV R59, R61 ;  /* 0x0000003d003b7202 */ /* 0x000fe20000000f00 */
[----:B------:R-:W-:Y:S02]  /*331b0*/  IMAD.MOV.U32 R46, RZ, RZ, R47 ;  /* 0x000000ffff2e7224 */ /* 0x000fe400078e002f */
[----:B------:R-:W-:Y:S02]  /*331c0*/  IMAD.MOV.U32 R47, RZ, RZ, R49 ;  /* 0x000000ffff2f7224 */ /* 0x000fe400078e0031 */
.L_x_55722:
[----:B------:R-:W-:Y:S05]  /*331d0*/  BSYNC B1 ;  /* 0x0000000000017941 */ /* 0x000fea0003800000 */
.L_x_55720:
        /* <DEDUP_REMOVED lines=16> */
.L_x_55724:
[----:B------:R-:W-:Y:S01]  /*332e0*/  MOV R28, R33 ;  /* 0x00000021001c7202 */ /* 0x000fe20000000f00 */
[----:B------:R-:W-:Y:S02]  /*332f0*/  IMAD.MOV.U32 R13, RZ, RZ, R35 ;  /* 0x000000ffff0d7224 */ /* 0x000fe400078e0023 */
[----:B------:R-:W-:Y:S02]  /*33300*/  IMAD.MOV.U32 R33, RZ, RZ, R29 ;  /* 0x000000ffff217224 */ /* 0x000fe400078e001d */
[----:B------:R-:W-:Y:S02]  /*33310*/  IMAD.MOV.U32 R35, RZ, RZ, R14 ;  /* 0x000000ffff237224 */ /* 0x000fe400078e000e */
.L_x_55725:
[----:B------:R-:W-:Y:S05]  /*33320*/  BSYNC B1 ;  /* 0x0000000000017941 */ /* 0x000fea0003800000 */
.L_x_55723:
        /* <DEDUP_REMOVED lines=9> */
.L_x_55727:
[----:B------:R-:W-:Y:S01]  /*333c0*/  MOV R29, R28 ;  /* 0x0000001c001d7202 */ /* 0x000fe20000000f00 */
[----:B------:R-:W-:Y:S02]  /*333d0*/  IMAD.MOV.U32 R14, RZ, RZ, R13 ;  /* 0x000000ffff0e7224 */ /* 0x000fe400078e000d */
[----:B------:R-:W-:Y:S02]  /*333e0*/  IMAD.MOV.U32 R28, RZ, RZ, R30 ;  /* 0x000000ffff1c7224 */ /* 0x000fe400078e001e */
[----:B------:R-:W-:Y:S02]  /*333f0*/  IMAD.MOV.U32 R13, RZ, RZ, R15 ;  /* 0x000000ffff0d7224 */ /* 0x000fe400078e000f */
.L_x_55728:
[----:B------:R-:W-:Y:S05]  /*33400*/  BSYNC B1 ;  /* 0x0000000000017941 */ /* 0x000fea0003800000 */
.L_x_55726:
        /* <DEDUP_REMOVED lines=9> */
.L_x_55730:
[----:B------:R-:W-:Y:S01]  /*334a0*/  MOV R30, R29 ;  /* 0x0000001d001e7202 */ /* 0x000fe20000000f00 */
[----:B------:R-:W-:Y:S02]  /*334b0*/  IMAD.MOV.U32 R15, RZ, RZ, R14 ;  /* 0x000000ffff0f7224 */ /* 0x000fe400078e000e */
[----:B------:R-:W-:Y:S02]  /*334c0*/  IMAD.MOV.U32 R29, RZ, RZ, R31 ;  /* 0x000000ffff1d7224 */ /* 0x000fe400078e001f */
[----:B------:R-:W-:Y:S02]  /*334d0*/  IMAD.MOV.U32 R14, RZ, RZ, R16 ;  /* 0x000000ffff0e7224 */ /* 0x000fe400078e0010 */
.L_x_55731:
[----:B------:R-:W-:Y:S05]  /*334e0*/  BSYNC B1 ;  /* 0x0000000000017941 */ /* 0x000fea0003800000 */
.L_x_55729:
        /* <DEDUP_REMOVED lines=9> */
.L_x_55733:
[----:B------:R-:W-:Y:S01]  /*33580*/  MOV R31, R30 ;  /* 0x0000001e001f7202 */ /* 0x000fe20000000f00 */
[----:B------:R-:W-:Y:S02]  /*33590*/  IMAD.MOV.U32 R16, RZ, RZ, R15 ;  /* 0x000000ffff107224 */ /* 0x000fe400078e000f */
[----:B------:R-:W-:Y:S02]  /*335a0*/  IMAD.MOV.U32 R30, RZ, RZ, R48 ;  /* 0x000000ffff1e7224 */ /* 0x000fe400078e0030 */
[----:B------:R-:W-:Y:S02]  /*335b0*/  IMAD.MOV.U32 R15, RZ, RZ, R40 ;  /* 0x000000ffff0f7224 */ /* 0x000fe400078e0028 */
.L_x_55734:
[----:B------:R-:W-:Y:S05]  /*335c0*/  BSYNC B1 ;  /* 0x0000000000017941 */ /* 0x000fea0003800000 */
.L_x_55732:
        /* <DEDUP_REMOVED lines=9> */
.L_x_55736:
[----:B------:R-:W-:Y:S01]  /*33660*/  MOV R48, R31 ;  /* 0x0000001f00307202 */ /* 0x000fe20000000f00 */
[----:B------:R-:W-:Y:S02]  /*33670*/  IMAD.MOV.U32 R40, RZ, RZ, R16 ;  /* 0x000000ffff287224 */ /* 0x000fe400078e0010 */
[----:B------:R-:W-:Y:S02]  /*33680*/  IMAD.MOV.U32 R31, RZ, RZ, R34 ;  /* 0x000000ffff1f7224 */ /* 0x000fe400078e0022 */
[----:B------:R-:W-:Y:S02]  /*33690*/  IMAD.MOV.U32 R16, RZ, RZ, R32 ;  /* 0x000000ffff107224 */ /* 0x000fe400078e0020 */
.L_x_55737:
[----:B------:R-:W-:Y:S05]  /*336a0*/  BSYNC B1 ;  /* 0x0000000000017941 */ /* 0x000fea0003800000 */
.L_x_55735:
        /* <DEDUP_REMOVED lines=9> */
.L_x_55739:
[----:B------:R-:W-:Y:S01]  /*33740*/  MOV R34, R48 ;  /* 0x0000003000227202 */ /* 0x000fe20000000f00 */
[----:B------:R-:W-:Y:S02]  /*33750*/  IMAD.MOV.U32 R32, RZ, RZ, R40 ;  /* 0x000000ffff207224 */ /* 0x000fe400078e0028 */
[----:B------:R-:W-:Y:S02]  /*33760*/  IMAD.MOV.U32 R48, RZ, RZ, R51 ;  /* 0x000000ffff307224 */ /* 0x000fe400078e0033 */
[----:B------:R-:W-:Y:S02]  /*33770*/  IMAD.MOV.U32 R40, RZ, RZ, R37 ;  /* 0x000000ffff287224 */ /* 0x000fe400078e0025 */
.L_x_55740:
[----:B------:R-:W-:Y:S05]  /*33780*/  BSYNC B1 ;  /* 0x0000000000017941 */ /* 0x000fea0003800000 */
.L_x_55738:
        /* <DEDUP_REMOVED lines=9> */
.L_x_55742:
[----:B------:R-:W-:Y:S01]  /*33820*/  MOV R49, R34 ;  /* 0x0000002200317202 */ /* 0x000fe20000000f00 */
[----:B------:R-:W-:Y:S02]  /*33830*/  IMAD.MOV.U32 R37, RZ, RZ, R32 ;  /* 0x000000ffff257224 */ /* 0x000fe400078e0020 */
[----:B------:R-:W-:Y:S02]  /*33840*/  IMAD.MOV.U32 R34, RZ, RZ, R50 ;  /* 0x000000ffff227224 */ /* 0x000fe400078e0032 */
[----:B------:R-:W-:Y:S02]  /*33850*/  IMAD.MOV.U32 R32, RZ, RZ, R36 ;  /* 0x000000ffff207224 */ /* 0x000fe400078e0024 */
.L_x_55743:
[----:B------:R-:W-:Y:S05]  /*33860*/  BSYNC B1 ;  /* 0x0000000000017941 */ /* 0x000fea0003800000 */
.L_x_55741:
        /* <DEDUP_REMOVED lines=9> */
.L_x_55745:
[----:B------:R-:W-:Y:S01]  /*33900*/  MOV R50, R49 ;  /* 0x0000003100327202 */ /* 0x000fe20000000f00 */
[----:B------:R-:W-:Y:S02]  /*33910*/  IMAD.MOV.U32 R36, RZ, RZ, R37 ;  /* 0x000000ffff247224 */ /* 0x000fe400078e0025 */
[----:B------:R-:W-:Y:S02]  /*33920*/  IMAD.MOV.U32 R49, RZ, RZ, R53 ;  /* 0x000000ffff317224 */ /* 0x000fe400078e0035 */
[----:B------:R-:W-:Y:S02]  /*33930*/  IMAD.MOV.U32 R37, RZ, RZ, R39 ;  /* 0x000000ffff257224 */ /* 0x000fe400078e0027 */
.L_x_55746:
[----:B------:R-:W-:Y:S05]  /*33940*/  BSYNC B1 ;  /* 0x0000000000017941 */ /* 0x000fea0003800000 */
.L_x_55744:
        /* <DEDUP_REMOVED lines=9> */
.L_x_55748:
[----:B------:R-:W-:Y:S01]  /*339e0*/  MOV R51, R50 ;  /* 0x0000003200337202 */ /* 0x000fe20000000f00 */
[----:B------:R-:W-:Y:S02]  /*339f0*/  IMAD.MOV.U32 R39, RZ, RZ, R36 ;  /* 0x000000ffff277224 */ /* 0x000fe400078e0024 */
[----:B------:R-:W-:Y:S02]  /*33a00*/  IMAD.MOV.U32 R50, RZ, RZ, R52 ;  /* 0x000000ffff327224 */ /* 0x000fe400078e0034 */
[----:B------:R-:W-:Y:S02]  /*33a10*/  IMAD.MOV.U32 R36, RZ, RZ, R38 ;  /* 0x000000ffff247224 */ /* 0x000fe400078e0026 */
.L_x_55749:
[----:B------:R-:W-:Y:S05]  /*33a20*/  BSYNC B1 ;  /* 0x0000000000017941 */ /* 0x000fea0003800000 */
.L_x_55747:
        /* <DEDUP_REMOVED lines=9> */
.L_x_55751:
[----:B------:R-:W-:Y:S01]  /*33ac0*/  MOV R52, R51 ;  /* 0x0000003300347202 */ /* 0x000fe20000000f00 */
[----:B------:R-:W-:Y:S02]  /*33ad0*/  IMAD.MOV.U32 R38, RZ, RZ, R39 ;  /* 0x000000ffff267224 */ /* 0x000fe400078e0027 */
[----:B------:R-:W-:Y:S02]  /*33ae0*/  IMAD.MOV.U32 R51, RZ, RZ, R55 ;  /* 0x000000ffff337224 */ /* 0x000fe400078e0037 */
[----:B------:R-:W-:Y:S02]  /*33af0*/  IMAD.MOV.U32 R39, RZ, RZ, R43 ;  /* 0x000000ffff277224 */ /* 0x000fe400078e002b */
.L_x_55752:
[----:B------:R-:W-:Y:S05]  /*33b00*/  BSYNC B1 ;  /* 0x0000000000017941 */ /* 0x000fea0003800000 */
.L_x_55750:
        /* <DEDUP_REMOVED lines=9> */
.L_x_55754:
[----:B------:R-:W-:Y:S01]  /*33ba0*/  MOV R53, R52 ;  /* 0x0000003400357202 */ /* 0x000fe20000000f00 */
[----:B------:R-:W-:Y:S02]  /*33bb0*/  IMAD.MOV.U32 R43, RZ, RZ, R38 ;  /* 0x000000ffff2b7224 */ /* 0x000fe400078e0026 */
[----:B------:R-:W-:Y:S02]  /*33bc0*/  IMAD.MOV.U32 R52, RZ, RZ, R54 ;  /* 0x000000ffff347224 */ /* 0x000fe400078e0036 */
[----:B------:R-:W-:Y:S02]  /*33bd0*/  IMAD.MOV.U32 R38, RZ, RZ, R42 ;  /* 0x000000ffff267224 */ /* 0x000fe400078e002a */
.L_x_55755:
[----:B------:R-:W-:Y:S05]  /*33be0*/  BSYNC B1 ;  /* 0x0000000000017941 */ /* 0x000fea0003800000 */
.L_x_55753:
        /* <DEDUP_REMOVED lines=9> */
.L_x_55757:
[----:B------:R-:W-:Y:S01]  /*33c80*/  MOV R54, R53 ;  /* 0x0000003500367202 */ /* 0x000fe20000000f00 */
[----:B------:R-:W-:Y:S02]  /*33c90*/  IMAD.MOV.U32 R42, RZ, RZ, R43 ;  /* 0x000000ffff2a7224 */ /* 0x000fe400078e002b */
[----:B------:R-:W-:Y:S02]  /*33ca0*/  IMAD.MOV.U32 R53, RZ, RZ, R57 ;  /* 0x000000ffff357224 */ /* 0x000fe400078e0039 */
[----:B------:R-:W-:Y:S02]  /*33cb0*/  IMAD.MOV.U32 R43, RZ, RZ, R45 ;  /* 0x000000ffff2b7224 */ /* 0x000fe400078e002d */
.L_x_55758:
[----:B------:R-:W-:Y:S05]  /*33cc0*/  BSYNC B1 ;  /* 0x0000000000017941 */ /* 0x000fea0003800000 */
.L_x_55756:
        /* <DEDUP_REMOVED lines=9> */
.L_x_55760:
[----:B------:R-:W-:Y:S01]  /*33d60*/  MOV R55, R54 ;  /* 0x0000003600377202 */ /* 0x000fe20000000f00 */
[----:B------:R-:W-:Y:S02]  /*33d70*/  IMAD.MOV.U32 R45, RZ, RZ, R42 ;  /* 0x000000ffff2d7224 */ /* 0x000fe400078e002a */
[----:B------:R-:W-:Y:S02]  /*33d80*/  IMAD.MOV.U32 R54, RZ, RZ, R56 ;  /* 0x000000ffff367224 */ /* 0x000fe400078e0038 */
[----:B------:R-:W-:Y:S02]  /*33d90*/  IMAD.MOV.U32 R42, RZ, RZ, R44 ;  /* 0x000000ffff2a7224 */ /* 0x000fe400078e002c */
.L_x_55761:
[----:B------:R-:W-:Y:S05]  /*33da0*/  BSYNC B1 ;  /* 0x0000000000017941 */ /* 0x000fea0003800000 */
.L_x_55759:
        /* <DEDUP_REMOVED lines=9> */
.L_x_55763:
[----:B------:R-:W-:Y:S01]  /*33e40*/  MOV R56, R55 ;  /* 0x0000003700387202 */ /* 0x000fe20000000f00 */
[----:B------:R-:W-:Y:S02]  /*33e50*/  IMAD.MOV.U32 R44, RZ, RZ, R45 ;  /* 0x000000ffff2c7224 */ /* 0x000fe400078e002d */
[----:B------:R-:W-:Y:S02]  /*33e60*/  IMAD.MOV.U32 R55, RZ, RZ, R59 ;  /* 0x000000ffff377224 */ /* 0x000fe400078e003b */
[----:B------:R-:W-:Y:S02]  /*33e70*/  IMAD.MOV.U32 R45, RZ, RZ, R47 ;  /* 0x000000ffff2d7224 */ /* 0x000fe400078e002f */
.L_x_55764:
[----:B------:R-:W-:Y:S05]  /*33e80*/  BSYNC B1 ;  /* 0x0000000000017941 */ /* 0x000fea0003800000 */
.L_x_55762:
        /* <DEDUP_REMOVED lines=9> */
.L_x_55766:
[----:B------:R-:W-:Y:S01]  /*33f20*/  MOV R57, R56 ;  /* 0x0000003800397202 */ /* 0x000fe20000000f00 */
[----:B------:R-:W-:Y:S02]  /*33f30*/  IMAD.MOV.U32 R47, RZ, RZ, R44 ;  /* 0x000000ffff2f7224 */ /* 0x000fe400078e002c */
[----:B------:R-:W-:Y:S02]  /*33f40*/  IMAD.MOV.U32 R56, RZ, RZ, R58 ;  /* 0x000000ffff387224 */ /* 0x000fe400078e003a */
[----:B------:R-:W-:Y:S02]  /*33f50*/  IMAD.MOV.U32 R44, RZ, RZ, R46 ;  /* 0x000000ffff2c7224 */ /* 0x000fe400078e002e */
.L_x_55767:
[----:B------:R-:W-:Y:S05]  /*33f60*/  BSYNC B1 ;  /* 0x0000000000017941 */ /* 0x000fea0003800000 */
.L_x_55765:
        /* <DEDUP_REMOVED lines=16> */
.L_x_55769:
[----:B------:R-:W-:Y:S02]  /*34070*/  IMAD.MOV.U32 R27, RZ, RZ, R33 ;  /* 0x000000ffff1b7224 */ /* 0x000fe400078e0021 */
[----:B------:R-:W-:Y:S02]  /*34080*/  IMAD.MOV.U32 R12, RZ, RZ, R35 ;  /* 0x000000ffff0c7224 */ /* 0x000fe400078e0023 */
[----:B------:R-:W-:Y:S02]  /*34090*/  IMAD.MOV.U32 R33, RZ, RZ, R28 ;  /* 0x000000ffff217224 */ /* 0x000fe400078e001c */
[----:B------:R-:W-:Y:S02]  /*340a0*/  IMAD.MOV.U32 R35, RZ, RZ, R13 ;  /* 0x000000ffff237224 */ /* 0x000fe400078e000d */
.L_x_55770:
[----:B------:R-:W-:Y:S05]  /*340b0*/  BSYNC B1 ;  /* 0x0000000000017941 */ /* 0x000fea0003800000 */
.L_x_55768:
        /* <DEDUP_REMOVED lines=9> */
.L_x_55772:
[----:B------:R-:W-:Y:S02]  /*34150*/  IMAD.MOV.U32 R28, RZ, RZ, R27 ;  /* 0x000000ffff1c7224 */ /* 0x000fe400078e001b */
[----:B------:R-:W-:Y:S02]  /*34160*/  IMAD.MOV.U32 R13, RZ, RZ, R12 ;  /* 0x000000ffff0d7224 */ /* 0x000fe400078e000c */
[----:B------:R-:W-:Y:S02]  /*34170*/  IMAD.MOV.U32 R27, RZ, RZ, R29 ;  /* 0x000000ffff1b7224 */ /* 0x000fe400078e001d */
[----:B------:R-:W-:Y:S02]  /*34180*/  IMAD.MOV.U32 R12, RZ, RZ, R14 ;  /* 0x000000ffff0c7224 */ /* 0x000fe400078e000e */
.L_x_55773:
[----:B------:R-:W-:Y:S05]  /*34190*/  BSYNC B1 ;  /* 0x0000000000017941 */ /* 0x000fea0003800000 */
.L_x_55771:
        /* <DEDUP_REMOVED lines=9> */
.L_x_55775:
[----:B------:R-:W-:Y:S02]  /*34230*/  IMAD.MOV.U32 R29, RZ, RZ, R28 ;  /* 0x000000ffff1d7224 */ /* 0x000fe400078e001c */
[----:B------:R-:W-:Y:S02]  /*34240*/  IMAD.MOV.U32 R14, RZ, RZ, R13 ;  /* 0x000000ffff0e7224 */ /* 0x000fe400078e000d */
[----:B------:R-:W-:Y:S02]  /*34250*/  IMAD.MOV.U32 R28, RZ, RZ, R30 ;  /* 0x000000ffff1c7224 */ /* 0x000fe400078e001e */
[----:B------:R-:W-:Y:S02]  /*34260*/  IMAD.MOV.U32 R13, RZ, RZ, R15 ;  /* 0x000000ffff0d7224 */ /* 0x000fe400078e000f */
.L_x_55776:
[----:B------:R-:W-:Y:S05]  /*34270*/  BSYNC B1 ;  /* 0x0000000000017941 */ /* 0x000fea0003800000 */
.L_x_55774:
        /* <DEDUP_REMOVED lines=9> */
.L_x_55778:
[----:B------:R-:W-:Y:S02]  /*34310*/  IMAD.MOV.U32 R30, RZ, RZ, R29 ;  /* 0x000000ffff1e7224 */ /* 0x000fe400078e001d */
[----:B------:R-:W-:Y:S02]  /*34320*/  IMAD.MOV.U32 R15, RZ, RZ, R14 ;  /* 0x000000ffff0f7224 */ /* 0x000fe400078e000e */
[----:B------:R-:W-:Y:S02]  /*34330*/  IMAD.MOV.U32 R29, RZ, RZ, R31 ;  /* 0x000000ffff1d7224 */ /* 0x000fe400078e001f */
[----:B------:R-:W-:Y:S02]  /*34340*/  IMAD.MOV.U32 R14, RZ, RZ, R16 ;  /* 0x000000ffff0e7224 */ /* 0x000fe400078e0010 */
.L_x_55779:
[----:B------:R-:W-:Y:S05]  /*34350*/  BSYNC B1 ;  /* 0x0000000000017941 */ /* 0x000fea0003800000 */
.L_x_55777:
        /* <DEDUP_REMOVED lines=9> */
.L_x_55781:
[----:B------:R-:W-:Y:S02]  /*343f0*/  IMAD.MOV.U32 R31, RZ, RZ, R30 ;  /* 0x000000ffff1f7224 */ /* 0x000fe400078e001e */
[----:B------:R-:W-:Y:S02]  /*34400*/  IMAD.MOV.U32 R16, RZ, RZ, R15 ;  /* 0x000000ffff107224 */ /* 0x000fe400078e000f */
[----:B------:R-:W-:Y:S02]  /*34410*/  IMAD.MOV.U32 R30, RZ, RZ, R48 ;  /* 0x000000ffff1e7224 */ /* 0x000fe400078e0030 */
[----:B------:R-:W-:Y:S02]  /*34420*/  IMAD.MOV.U32 R15, RZ, RZ, R40 ;  /* 0x000000ffff0f7224 */ /* 0x000fe400078e0028 */
.L_x_55782:
[----:B------:R-:W-:Y:S05]  /*34430*/  BSYNC B1 ;  /* 0x0000000000017941 */ /* 0x000fea0003800000 */
.L_x_55780:
        /* <DEDUP_REMOVED lines=9> */
.L_x_55784:
[----:B------:R-:W-:Y:S02]  /*344d0*/  IMAD.MOV.U32 R46, RZ, RZ, R31 ;  /* 0x000000ffff2e7224 */ /* 0x000fe400078e001f */
[----:B------:R-:W-:Y:S02]  /*344e0*/  IMAD.MOV.U32 R40, RZ, RZ, R16 ;  /* 0x000000ffff287224 */ /* 0x000fe400078e0010 */
[----:B------:R-:W-:Y:S02]  /*344f0*/  IMAD.MOV.U32 R31, RZ, RZ, R34 ;  /* 0x000000ffff1f7224 */ /* 0x000fe400078e0022 */
[----:B------:R-:W-:Y:S02]  /*34500*/  IMAD.MOV.U32 R16, RZ, RZ, R32 ;  /* 0x000000ffff107224 */ /* 0x000fe400078e0020 */
.L_x_55785:
[----:B------:R-:W-:Y:S05]  /*34510*/  BSYNC B1 ;  /* 0x0000000000017941 */ /* 0x000fea0003800000 */
.L_x_55783:
        /* <DEDUP_REMOVED lines=9> */
.L_x_55787:
[----:B------:R-:W-:Y:S02]  /*345b0*/  IMAD.MOV.U32 R34, RZ, RZ, R46 ;  /* 0x000000ffff227224 */ /* 0x000fe400078e002e */
[----:B------:R-:W-:Y:S02]  /*345c0*/  IMAD.MOV.U32 R32, RZ, RZ, R40 ;  /* 0x000000ffff207224 */ /* 0x000fe400078e0028 */
[----:B------:R-:W-:Y:S02]  /*345d0*/  IMAD.MOV.U32 R46, RZ, RZ, R49 ;  /* 0x000000ffff2e7224 */ /* 0x000fe400078e0031 */
[----:B------:R-:W-:Y:S02]  /*345e0*/  IMAD.MOV.U32 R40, RZ, RZ, R37 ;  /* 0x000000ffff287224 */ /* 0x000fe400078e0025 */
.L_x_55788:
[----:B------:R-:W-:Y:S05]  /*345f0*/  BSYNC B1 ;  /* 0x0000000000017941 */ /* 0x000fea0003800000 */
.L_x_55786:
        /* <DEDUP_REMOVED lines=9> */
.L_x_55790:
[----:B------:R-:W-:Y:S02]  /*34690*/  IMAD.MOV.U32 R48, RZ, RZ, R34 ;  /* 0x000000ffff307224 */ /* 0x000fe400078e0022 */
[----:B------:R-:W-:Y:S02]  /*346a0*/  IMAD.MOV.U32 R37, RZ, RZ, R32 ;  /* 0x000000ffff257224 */ /* 0x000fe400078e0020 */
[----:B------:R-:W-:Y:S02]  /*346b0*/  IMAD.MOV.U32 R34, RZ, RZ, R50 ;  /* 0x000000ffff227224 */ /* 0x000fe400078e0032 */
[----:B------:R-:W-:Y:S02]  /*346c0*/  IMAD.MOV.U32 R32, RZ, RZ, R36 ;  /* 0x000000ffff207224 */ /* 0x000fe400078e0024 */
.L_x_55791:
[----:B------:R-:W-:Y:S05]  /*346d0*/  BSYNC B1 ;  /* 0x0000000000017941 */ /* 0x000fea0003800000 */
.L_x_55789:
        /* <DEDUP_REMOVED lines=9> */
.L_x_55793:
[----:B------:R-:W-:Y:S02]  /*34770*/  IMAD.MOV.U32 R49, RZ, RZ, R48 ;  /* 0x000000ffff317224 */ /* 0x000fe400078e0030 */
[----:B------:R-:W-:Y:S02]  /*34780*/  IMAD.MOV.U32 R36, RZ, RZ, R37 ;  /* 0x000000ffff247224 */ /* 0x000fe400078e0025 */
[----:B------:R-:W-:Y:S02]  /*34790*/  IMAD.MOV.U32 R48, RZ, RZ, R51 ;  /* 0x000000ffff307224 */ /* 0x000fe400078e0033 */
[----:B------:R-:W-:Y:S02]  /*347a0*/  IMAD.MOV.U32 R37, RZ, RZ, R39 ;  /* 0x000000ffff257224 */ /* 0x000fe400078e0027 */
.L_x_55794:
[----:B------:R-:W-:Y:S05]  /*347b0*/  BSYNC B1 ;  /* 0x0000000000017941 */ /* 0x000fea0003800000 */
.L_x_55792:
        /* <DEDUP_REMOVED lines=9> */
.L_x_55796:
[----:B------:R-:W-:Y:S02]  /*34850*/  IMAD.MOV.U32 R50, RZ, RZ, R49 ;  /* 0x000000ffff327224 */ /* 0x000fe400078e0031 */
[----:B------:R-:W-:Y:S02]  /*34860*/  IMAD.MOV.U32 R39, RZ, RZ, R36 ;  /* 0x000000ffff277224 */ /* 0x000fe400078e0024 */
[----:B------:R-:W-:Y:S02]  /*34870*/  IMAD.MOV.U32 R49, RZ, RZ, R52 ;  /* 0x000000ffff317224 */ /* 0x000fe400078e0034 */
[----:B------:R-:W-:Y:S02]  /*34880*/  IMAD.MOV.U32 R36, RZ, RZ, R38 ;  /* 0x000000ffff247224 */ /* 0x000fe400078e0026 */
.L_x_55797:
[----:B------:R-:W-:Y:S05]  /*34890*/  BSYNC B1 ;  /* 0x0000000000017941 */ /* 0x000fea0003800000 */
.L_x_55795:
        /* <DEDUP_REMOVED lines=9> */
.L_x_55799:
[----:B------:R-:W-:Y:S02]  /*34930*/  IMAD.MOV.U32 R51, RZ, RZ, R50 ;  /* 0x000000ffff337224 */ /* 0x000fe400078e0032 */
[----:B------:R-:W-:Y:S02]  /*34940*/  IMAD.MOV.U32 R38, RZ, RZ, R39 ;  /* 0x000000ffff267224 */ /* 0x000fe400078e0027 */
[----:B------:R-:W-:Y:S02]  /*34950*/  IMAD.MOV.U32 R50, RZ, RZ, R53 ;  /* 0x000000ffff327224 */ /* 0x000fe400078e0035 */
[----:B------:R-:W-:Y:S02]  /*34960*/  IMAD.MOV.U32 R39, RZ, RZ, R43 ;  /* 0x000000ffff277224 */ /* 0x000fe400078e002b */
.L_x_55800:
[----:B------:R-:W-:Y:S05]  /*34970*/  BSYNC B1 ;  /* 0x0000000000017941 */ /* 0x000fea0003800000 */
.L_x_55798:
        /* <DEDUP_REMOVED lines=9> */
.L_x_55802:
[----:B------:R-:W-:Y:S02]  /*34a10*/  IMAD.MOV.U32 R52, RZ, RZ, R51 ;  /* 0x000000ffff347224 */ /* 0x000fe400078e0033 */
[----:B------:R-:W-:Y:S02]  /*34a20*/  IMAD.MOV.U32 R43, RZ, RZ, R38 ;  /* 0x000000ffff2b7224 */ /* 0x000fe400078e0026 */
[----:B------:R-:W-:Y:S02]  /*34a30*/  IMAD.MOV.U32 R51, RZ, RZ, R54 ;  /* 0x000000ffff337224 */ /* 0x000fe400078e0036 */
[----:B------:R-:W-:Y:S02]  /*34a40*/  IMAD.MOV.U32 R38, RZ, RZ, R42 ;  /* 0x000000ffff267224 */ /* 0x000fe400078e002a */
.L_x_55803:
[----:B------:R-:W-:Y:S05]  /*34a50*/  BSYNC B1 ;  /* 0x0000000000017941 */ /* 0x000fea0003800000 */
.L_x_55801:
        /* <DEDUP_REMOVED lines=9> */
.L_x_55805:
[----:B------:R-:W-:Y:S02]  /*34af0*/  IMAD.MOV.U32 R53, RZ, RZ, R52 ;  /* 0x000000ffff357224 */ /* 0x000fe400078e0034 */
[----:B------:R-:W-:Y:S02]  /*34b00*/  IMAD.MOV.U32 R42, RZ, RZ, R43 ;  /* 0x000000ffff2a7224 */ /* 0x000fe400078e002b */
[----:B------:R-:W-:Y:S02]  /*34b10*/  IMAD.MOV.U32 R52, RZ, RZ, R55 ;  /* 0x000000ffff347224 */ /* 0x000fe400078e0037 */
[----:B------:R-:W-:Y:S02]  /*34b20*/  IMAD.MOV.U32 R43, RZ, RZ, R45 ;  /* 0x000000ffff2b7224 */ /* 0x000fe400078e002d */
.L_x_55806:
[----:B------:R-:W-:Y:S05]  /*34b30*/  BSYNC B1 ;  /* 0x0000000000017941 */ /* 0x000fea0003800000 */
.L_x_55804:
        /* <DEDUP_REMOVED lines=9> */
.L_x_55808:
[----:B------:R-:W-:Y:S02]  /*34bd0*/  IMAD.MOV.U32 R54, RZ, RZ, R53 ;  /* 0x000000ffff367224 */ /* 0x000fe400078e0035 */
[----:B------:R-:W-:Y:S02]  /*34be0*/  IMAD.MOV.U32 R45, RZ, RZ, R42 ;  /* 0x000000ffff2d7224 */ /* 0x000fe400078e002a */
[----:B------:R-:W-:Y:S02]  /*34bf0*/  IMAD.MOV.U32 R53, RZ, RZ, R56 ;  /* 0x000000ffff357224 */ /* 0x000fe400078e0038 */
[----:B------:R-:W-:Y:S02]  /*34c00*/  IMAD.MOV.U32 R42, RZ, RZ, R44 ;  /* 0x000000ffff2a7224 */ /* 0x000fe400078e002c */
.L_x_55809:
[----:B------:R-:W-:Y:S05]  /*34c10*/  BSYNC B1 ;  /* 0x0000000000017941 */ /* 0x000fea0003800000 */
.L_x_55807:
        /* <DEDUP_REMOVED lines=9> */
.L_x_55811:
[----:B------:R-:W-:Y:S02]  /*34cb0*/  IMAD.MOV.U32 R55, RZ, RZ, R54 ;  /* 0x000000ffff377224 */ /* 0x000fe400078e0036 */
[----:B------:R-:W-:Y:S02]  /*34cc0*/  IMAD.MOV.U32 R44, RZ, RZ, R45 ;  /* 0x000000ffff2c7224 */ /* 0x000fe400078e002d */
[----:B------:R-:W-:Y:S02]  /*34cd0*/  IMAD.MOV.U32 R54, RZ, RZ, R57 ;  /* 0x000000ffff367224 */ /* 0x000fe400078e0039 */
[----:B------:R-:W-:Y:S02]  /*34ce0*/  IMAD.MOV.U32 R45, RZ, RZ, R47 ;  /* 0x000000ffff2d7224 */ /* 0x000fe400078e002f */
.L_x_55812:
[----:B------:R-:W-:Y:S05]  /*34cf0*/  BSYNC B1 ;  /* 0x0000000000017941 */ /* 0x000fea0003800000 */
.L_x_55810:
        /* <DEDUP_REMOVED lines=16> */
.L_x_55814:
[----:B------:R-:W-:Y:S01]  /*34e00*/  IMAD.MOV.U32 R26, RZ, RZ, R33 ;  /* 0x000000ffff1a7224 */ /* 0x000fe200078e0021 */
[----:B------:R-:W-:Y:S01]  /*34e10*/  MOV R33, R27 ;  /* 0x0000001b00217202 */ /* 0x000fe20000000f00 */
[----:B------:R-:W-:Y:S02]  /*34e20*/  IMAD.MOV.U32 R11, RZ, RZ, R35 ;  /* 0x000000ffff0b7224 */ /* 0x000fe400078e0023 */
[----:B------:R-:W-:Y:S02]  /*34e30*/  IMAD.MOV.U32 R35, RZ, RZ, R12 ;  /* 0x000000ffff237224 */ /* 0x000fe400078e000c */
.L_x_55815:
[----:B------:R-:W-:Y:S05]  /*34e40*/  BSYNC B1 ;  /* 0x0000000000017941 */ /* 0x000fea0003800000 */
.L_x_55813:
        /* <DEDUP_REMOVED lines=9> */
.L_x_55817:
[----:B------:R-:W-:Y:S01]  /*34ee0*/  IMAD.MOV.U32 R27, RZ, RZ, R26 ;  /* 0x000000ffff1b7224 */ /* 0x000fe200078e001a */
[----:B------:R-:W-:Y:S01]  /*34ef0*/  MOV R26, R28 ;  /* 0x0000001c001a7202 */ /* 0x000fe20000000f00 */
[----:B------:R-:W-:Y:S02]  /*34f00*/  IMAD.MOV.U32 R12, RZ, RZ, R11 ;  /* 0x000000ffff0c7224 */ /* 0x000fe400078e000b */
[----:B------:R-:W-:Y:S02]  /*34f10*/  IMAD.MOV.U32 R11, RZ, RZ, R13 ;  /* 0x000000ffff0b7224 */ /* 0x000fe400078e000d */
.L_x_55818:
[----:B------:R-:W-:Y:S05]  /*34f20*/  BSYNC B1 ;  /* 0x0000000000017941 */ /* 0x000fea0003800000 */
.L_x_55816:
        /* <DEDUP_REMOVED lines=9> */
.L_x_55820:
[----:B------:R-:W-:Y:S01]  /*34fc0*/  IMAD.MOV.U32 R28, RZ, RZ, R27 ;  /* 0x000000ffff1c7224 */ /* 0x000fe200078e001b */
[----:B------:R-:W-:Y:S01]  /*34fd0*/  MOV R27, R29 ;  /* 0x0000001d001b7202 */ /* 0x000fe20000000f00 */
[----:B------:R-:W-:Y:S02]  /*34fe0*/  IMAD.MOV.U32 R13, RZ, RZ, R12 ;  /* 0x000000ffff0d7224 */ /* 0x000fe400078e000c */
[----:B------:R-:W-:Y:S02]  /*34ff0*/  IMAD.MOV.U32 R12, RZ, RZ, R14 ;  /* 0x000000ffff0c7224 */ /* 0x000fe400078e000e */
.L_x_55821:
[----:B------:R-:W-:Y:S05]  /*35000*/  BSYNC B1 ;  /* 0x0000000000017941 */ /* 0x000fea0003800000 */
.L_x_55819:
        /* <DEDUP_REMOVED lines=9> */
.L_x_55823:
[----:B------:R-:W-:Y:S01]  /*350a0*/  IMAD.MOV.U32 R29, RZ, RZ, R28 ;  /* 0x000000ffff1d7224 */ /* 0x000fe200078e001c */
[----:B------:R-:W-:Y:S01]  /*350b0*/  MOV R28, R30 ;  /* 0x0000001e001c7202 */ /* 0x000fe20000000f00 */
[----:B------:R-:W-:Y:S02]  /*350c0*/  IMAD.MOV.U32 R14, RZ, RZ, R13 ;  /* 0x000000ffff0e7224 */ /* 0x000fe400078e000d */
[----:B------:R-:W-:Y:S02]  /*350d0*/  IMAD.MOV.U32 R13, RZ, RZ, R15 ;  /* 0x000000ffff0d7224 */ /* 0x000fe400078e000f */
.L_x_55824:
[----:B------:R-:W-:Y:S05]  /*350e0*/  BSYNC B1 ;  /* 0x0000000000017941 */ /* 0x000fea0003800000 */
.L_x_55822:
        /* <DEDUP_REMOVED lines=9> */
.L_x_55826:
[----:B------:R-:W-:Y:S01]  /*35180*/  IMAD.MOV.U32 R30, RZ, RZ, R29 ;  /* 0x000000ffff1e7224 */ /* 0x000fe200078e001d */
[----:B------:R-:W-:Y:S01]  /*35190*/  MOV R29, R31 ;  /* 0x0000001f001d7202 */ /* 0x000fe20000000f00 */
[----:B------:R-:W-:Y:S02]  /*351a0*/  IMAD.MOV.U32 R15, RZ, RZ, R14 ;  /* 0x000000ffff0f7224 */ /* 0x000fe400078e000e */
[----:B------:R-:W-:Y:S02]  /*351b0*/  IMAD.MOV.U32 R14, RZ, RZ, R16 ;  /* 0x000000ffff0e7224 */ /* 0x000fe400078e0010 */
.L_x_55827:
[----:B------:R-:W-:Y:S05]  /*351c0*/  BSYNC B1 ;  /* 0x0000000000017941 */ /* 0x000fea0003800000 */
.L_x_55825:
        /* <DEDUP_REMOVED lines=9> */
.L_x_55829:
[----:B------:R-:W-:Y:S01]  /*35260*/  IMAD.MOV.U32 R31, RZ, RZ, R30 ;  /* 0x000000ffff1f7224 */ /* 0x000fe200078e001e */
[----:B------:R-:W-:Y:S01]  /*35270*/  MOV R30, R46 ;  /* 0x0000002e001e7202 */ /* 0x000fe20000000f00 */
[----:B------:R-:W-:Y:S02]  /*35280*/  IMAD.MOV.U32 R16, RZ, RZ, R15 ;  /* 0x000000ffff107224 */ /* 0x000fe400078e000f */
[----:B------:R-:W-:Y:S02]  /*35290*/  IMAD.MOV.U32 R15, RZ, RZ, R40 ;  /* 0x000000ffff0f7224 */ /* 0x000fe400078e0028 */
.L_x_55830:
[----:B------:R-:W-:Y:S05]  /*352a0*/  BSYNC B1 ;  /* 0x0000000000017941 */ /* 0x000fea0003800000 */
.L_x_55828:
        /* <DEDUP_REMOVED lines=9> */
.L_x_55832:
[----:B------:R-:W-:Y:S01]  /*35340*/  IMAD.MOV.U32 R46, RZ, RZ, R31 ;  /* 0x000000ffff2e7224 */ /* 0x000fe200078e001f */
[----:B------:R-:W-:Y:S01]  /*35350*/  MOV R31, R34 ;  /* 0x00000022001f7202 */ /* 0x000fe20000000f00 */
[----:B------:R-:W-:Y:S02]  /*35360*/  IMAD.MOV.U32 R40, RZ, RZ, R16 ;  /* 0x000000ffff287224 */ /* 0x000fe400078e0010 */
[----:B------:R-:W-:Y:S02]  /*35370*/  IMAD.MOV.U32 R16, RZ, RZ, R32 ;  /* 0x000000ffff107224 */ /* 0x000fe400078e0020 */
.L_x_55833:
[----:B------:R-:W-:Y:S05]  /*35380*/  BSYNC B1 ;  /* 0x0000000000017941 */ /* 0x000fea0003800000 */
.L_x_55831:
        /* <DEDUP_REMOVED lines=9> */
.L_x_55835:
[----:B------:R-:W-:Y:S01]  /*35420*/  IMAD.MOV.U32 R34, RZ, RZ, R46 ;  /* 0x000000ffff227224 */ /* 0x000fe200078e002e */
[----:B------:R-:W-:Y:S01]  /*35430*/  MOV R46, R48 ;  /* 0x00000030002e7202 */ /* 0x000fe20000000f00 */
[----:B------:R-:W-:Y:S02]  /*35440*/  IMAD.MOV.U32 R32, RZ, RZ, R40 ;  /* 0x000000ffff207224 */ /* 0x000fe400078e0028 */
[----:B------:R-:W-:Y:S02]  /*35450*/  IMAD.MOV.U32 R40, RZ, RZ, R37 ;  /* 0x000000ffff287224 */ /* 0x000fe400078e0025 */
.L_x_55836:
[----:B------:R-:W-:Y:S05]  /*35460*/  BSYNC B1 ;  /* 0x0000000000017941 */ /* 0x000fea0003800000 */
.L_x_55834:
        /* <DEDUP_REMOVED lines=9> */
.L_x_55838:
[----:B------:R-:W-:Y:S01]  /*35500*/  IMAD.MOV.U32 R47, RZ, RZ, R34 ;  /* 0x000000ffff2f7224 */ /* 0x000fe200078e0022 */
[----:B------:R-:W-:Y:S01]  /*35510*/  MOV R34, R49 ;  /* 0x0000003100227202 */ /* 0x000fe20000000f00 */
[----:B------:R-:W-:Y:S02]  /*35520*/  IMAD.MOV.U32 R37, RZ, RZ, R32 ;  /* 0x000000ffff257224 */ /* 0x000fe400078e0020 */
[----:B------:R-:W-:Y:S02]  /*35530*/  IMAD.MOV.U32 R32, RZ, RZ, R36 ;  /* 0x000000ffff207224 */ /* 0x000fe400078e0024 */
.L_x_55839:
[----:B------:R-:W-:Y:S05]  /*35540*/  BSYNC B1 ;  /* 0x0000000000017941 */ /* 0x000fea0003800000 */
.L_x_55837:
        /* <DEDUP_REMOVED lines=9> */
.L_x_55841:
[----:B------:R-:W-:Y:S01]  /*355e0*/  IMAD.MOV.U32 R48, RZ, RZ, R47 ;  /* 0x000000ffff307224 */ /* 0x000fe200078e002f */
[----:B------:R-:W-:Y:S01]  /*355f0*/  MOV R47, R50 ;  /* 0x00000032002f7202 */ /* 0x000fe20000000f00 */
[----:B------:R-:W-:Y:S02]  /*35600*/  IMAD.MOV.U32 R36, RZ, RZ, R37 ;  /* 0x000000ffff247224 */ /* 0x000fe400078e0025 */
[----:B------:R-:W-:Y:S02]  /*35610*/  IMAD.MOV.U32 R37, RZ, RZ, R39 ;  /* 0x000000ffff257224 */ /* 0x000fe400078e0027 */
.L_x_55842:
[----:B------:R-:W-:Y:S05]  /*35620*/  BSYNC B1 ;  /* 0x0000000000017941 */ /* 0x000fea0003800000 */
.L_x_55840:
        /* <DEDUP_REMOVED lines=9> */
.L_x_55844:
[----:B------:R-:W-:Y:S01]  /*356c0*/  IMAD.MOV.U32 R49, RZ, RZ, R48 ;  /* 0x000000ffff317224 */ /* 0x000fe200078e0030 */
[----:B------:R-:W-:Y:S01]  /*356d0*/  MOV R48, R51 ;  /* 0x0000003300307202 */ /* 0x000fe20000000f00 */
[----:B------:R-:W-:Y:S02]  /*356e0*/  IMAD.MOV.U32 R39, RZ, RZ, R36 ;  /* 0x000000ffff277224 */ /* 0x000fe400078e0024 */
[----:B------:R-:W-:Y:S02]  /*356f0*/  IMAD.MOV.U32 R36, RZ, RZ, R38 ;  /* 0x000000ffff247224 */ /* 0x000fe400078e0026 */
.L_x_55845:
[----:B------:R-:W-:Y:S05]  /*35700*/  BSYNC B1 ;  /* 0x0000000000017941 */ /* 0x000fea0003800000 */
.L_x_55843:
        /* <DEDUP_REMOVED lines=9> */
.L_x_55847:
[----:B------:R-:W-:Y:S01]  /*357a0*/  IMAD.MOV.U32 R50, RZ, RZ, R49 ;  /* 0x000000ffff327224 */ /* 0x000fe200078e0031 */
[----:B------:R-:W-:Y:S01]  /*357b0*/  MOV R49, R52 ;  /* 0x0000003400317202 */ /* 0x000fe20000000f00 */
[----:B------:R-:W-:Y:S02]  /*357c0*/  IMAD.MOV.U32 R38, RZ, RZ, R39 ;  /* 0x000000ffff267224 */ /* 0x000fe400078e0027 */
[----:B------:R-:W-:Y:S02]  /*357d0*/  IMAD.MOV.U32 R39, RZ, RZ, R43 ;  /* 0x000000ffff277224 */ /* 0x000fe400078e002b */
.L_x_55848:
[----:B------:R-:W-:Y:S05]  /*357e0*/  BSYNC B1 ;  /* 0x0000000000017941 */ /* 0x000fea0003800000 */
.L_x_55846:
        /* <DEDUP_REMOVED lines=9> */
.L_x_55850:
[----:B------:R-:W-:Y:S01]  /*35880*/  IMAD.MOV.U32 R51, RZ, RZ, R50 ;  /* 0x000000ffff337224 */ /* 0x000fe200078e0032 */
[----:B------:R-:W-:Y:S01]  /*35890*/  MOV R50, R53 ;  /* 0x0000003500327202 */ /* 0x000fe20000000f00 */
[----:B------:R-:W-:Y:S02]  /*358a0*/  IMAD.MOV.U32 R43, RZ, RZ, R38 ;  /* 0x000000ffff2b7224 */ /* 0x000fe400078e0026 */
[----:B------:R-:W-:Y:S02]  /*358b0*/  IMAD.MOV.U32 R38, RZ, RZ, R42 ;  /* 0x000000ffff267224 */ /* 0x000fe400078e002a */
.L_x_55851:
[----:B------:R-:W-:Y:S05]  /*358c0*/  BSYNC B1 ;  /* 0x0000000000017941 */ /* 0x000fea0003800000 */
.L_x_55849:
        /* <DEDUP_REMOVED lines=9> */
.L_x_55853:
[----:B------:R-:W-:Y:S01]  /*35960*/  IMAD.MOV.U32 R52, RZ, RZ, R51 ;  /* 0x000000ffff347224 */ /* 0x000fe200078e0033 */
[----:B------:R-:W-:Y:S01]  /*35970*/  MOV R51, R54 ;  /* 0x0000003600337202 */ /* 0x000fe20000000f00 */
[----:B------:R-:W-:Y:S02]  /*35980*/  IMAD.MOV.U32 R42, RZ, RZ, R43 ;  /* 0x000000ffff2a7224 */ /* 0x000fe400078e002b */
[----:B------:R-:W-:Y:S02]  /*35990*/  IMAD.MOV.U32 R43, RZ, RZ, R45 ;  /* 0x000000ffff2b7224 */ /* 0x000fe400078e002d */
.L_x_55854:
[----:B------:R-:W-:Y:S05]  /*359a0*/  BSYNC B1 ;  /* 0x0000000000017941 */ /* 0x000fea0003800000 */
.L_x_55852:
        /* <DEDUP_REMOVED lines=9> */
.L_x_55856:
[----:B------:R-:W-:Y:S01]  /*35a40*/  IMAD.MOV.U32 R53, RZ, RZ, R52 ;  /* 0x000000ffff357224 */ /* 0x000fe200078e0034 */
[----:B------:R-:W-:Y:S01]  /*35a50*/  MOV R52, R55 ;  /* 0x0000003700347202 */ /* 0x000fe20000000f00 */
[----:B------:R-:W-:Y:S02]  /*35a60*/  IMAD.MOV.U32 R45, RZ, RZ, R42 ;  /* 0x000000ffff2d7224 */ /* 0x000fe400078e002a */
[----:B------:R-:W-:Y:S02]  /*35a70*/  IMAD.MOV.U32 R42, RZ, RZ, R44 ;  /* 0x000000ffff2a7224 */ /* 0x000fe400078e002c */
.L_x_55857:
[----:B------:R-:W-:Y:S05]  /*35a80*/  BSYNC B1 ;  /* 0x0000000000017941 */ /* 0x000fea0003800000 */
.L_x_55855:
        /* <DEDUP_REMOVED lines=16> */
.L_x_55859:
[----:B------:R-:W-:Y:S01]  /*35b90*/  MOV R25, R33 ;  /* 0x0000002100197202 */ /* 0x000fe20000000f00 */
[----:B------:R-:W-:Y:S02]  /*35ba0*/  IMAD.MOV.U32 R10, RZ, RZ, R35 ;  /* 0x000000ffff0a7224 */ /* 0x000fe400078e0023 */
[----:B------:R-:W-:Y:S02]  /*35bb0*/  IMAD.MOV.U32 R33, RZ, RZ, R26 ;  /* 0x000000ffff217224 */ /* 0x000fe400078e001a */
[----:B------:R-:W-:Y:S02]  /*35bc0*/  IMAD.MOV.U32 R35, RZ, RZ, R11 ;  /* 0x000000ffff237224 */ /* 0x000fe400078e000b */
.L_x_55860:
[----:B------:R-:W-:Y:S05]  /*35bd0*/  BSYNC B1 ;  /* 0x0000000000017941 */ /* 0x000fea0003800000 */
.L_x_55858:
        /* <DEDUP_REMOVED lines=9> */
.L_x_55862:
[----:B------:R-:W-:Y:S01]  /*35c70*/  MOV R26, R25 ;  /* 0x00000019001a7202 */ /* 0x000fe20000000f00 */
[----:B------:R-:W-:Y:S02]  /*35c80*/  IMAD.MOV.U32 R11, RZ, RZ, R10 ;  /* 0x000000ffff0b7224 */ /* 0x000fe400078e000a */
[----:B------:R-:W-:Y:S02]  /*35c90*/  IMAD.MOV.U32 R25, RZ, RZ, R27 ;  /* 0x000000ffff197224 */ /* 0x000fe400078e001b */
[----:B------:R-:W-:Y:S02]  /*35ca0*/  IMAD.MOV.U32 R10, RZ, RZ, R12 ;  /* 0x000000ffff0a7224 */ /* 0x000fe400078e000c */
.L_x_55863:
[----:B------:R-:W-:Y:S05]  /*35cb0*/  BSYNC B1 ;  /* 0x0000000000017941 */ /* 0x000fea0003800000 */
.L_x_55861:
        /* <DEDUP_REMOVED lines=9> */
.L_x_55865:
[----:B------:R-:W-:Y:S01]  /*35d50*/  MOV R27, R26 ;  /* 0x0000001a001b7202 */ /* 0x000fe20000000f00 */
[----:B------:R-:W-:Y:S02]  /*35d60*/  IMAD.MOV.U32 R12, RZ, RZ, R11 ;  /* 0x000000ffff0c7224 */ /* 0x000fe400078e000b */
[----:B------:R-:W-:Y:S02]  /*35d70*/  IMAD.MOV.U32 R26, RZ, RZ, R28 ;  /* 0x000000ffff1a7224 */ /* 0x000fe400078e001c */
[----:B------:R-:W-:Y:S02]  /*35d80*/  IMAD.MOV.U32 R11, RZ, RZ, R13 ;  /* 0x000000ffff0b7224 */ /* 0x000fe400078e000d */
.L_x_55866:
[----:B------:R-:W-:Y:S05]  /*35d90*/  BSYNC B1 ;  /* 0x0000000000017941 */ /* 0x000fea0003800000 */
.L_x_55864:
        /* <DEDUP_REMOVED lines=9> */
.L_x_55868:
[----:B------:R-:W-:Y:S01]  /*35e30*/  MOV R28, R27 ;  /* 0x0000001b001c7202 */ /* 0x000fe20000000f00 */
[----:B------:R-:W-:Y:S02]  /*35e40*/  IMAD.MOV.U32 R13, RZ, RZ, R12 ;  /* 0x000000ffff0d7224 */ /* 0x000fe400078e000c */
[----:B------:R-:W-:Y:S02]  /*35e50*/  IMAD.MOV.U32 R27, RZ, RZ, R29 ;  /* 0x000000ffff1b7224 */ /* 0x000fe400078e001d */
[----:B------:R-:W-:Y:S02]  /*35e60*/  IMAD.MOV.U32 R12, RZ, RZ, R14 ;  /* 0x000000ffff0c7224 */ /* 0x000fe400078e000e */
.L_x_55869:
[----:B------:R-:W-:Y:S05]  /*35e70*/  BSYNC B1 ;  /* 0x0000000000017941 */ /* 0x000fea0003800000 */
.L_x_55867:
        /* <DEDUP_REMOVED lines=9> */
.L_x_55871:
[----:B------:R-:W-:Y:S01]  /*35f10*/  MOV R29, R28 ;  /* 0x0000001c001d7202 */ /* 0x000fe20000000f00 */
[----:B------:R-:W-:Y:S02]  /*35f20*/  IMAD.MOV.U32 R14, RZ, RZ, R13 ;  /* 0x000000ffff0e7224 */ /* 0x000fe400078e000d */
[----:B------:R-:W-:Y:S02]  /*35f30*/  IMAD.MOV.U32 R28, RZ, RZ, R30 ;  /* 0x000000ffff1c7224 */ /* 0x000fe400078e001e */
[----:B------:R-:W-:Y:S02]  /*35f40*/  IMAD.MOV.U32 R13, RZ, RZ, R15 ;  /* 0x000000ffff0d7224 */ /* 0x000fe400078e000f */
.L_x_55872:
[----:B------:R-:W-:Y:S05]  /*35f50*/  BSYNC B1 ;  /* 0x0000000000017941 */ /* 0x000fea0003800000 */
.L_x_55870:
        /* <DEDUP_REMOVED lines=9> */
.L_x_55874:
[----:B------:R-:W-:Y:S01]  /*35ff0*/  MOV R30, R29 ;  /* 0x0000001d001e7202 */ /* 0x000fe20000000f00 */
[----:B------:R-:W-:Y:S02]  /*36000*/  IMAD.MOV.U32 R15, RZ, RZ, R14 ;  /* 0x000000ffff0f7224 */ /* 0x000fe400078e000e */
[----:B------:R-:W-:Y:S02]  /*36010*/  IMAD.MOV.U32 R29, RZ, RZ, R31 ;  /* 0x000000ffff1d7224 */ /* 0x000fe400078e001f */
[----:B------:R-:W-:Y:S02]  /*36020*/  IMAD.MOV.U32 R14, RZ, RZ, R16 ;  /* 0x000000ffff0e7224 */ /* 0x000fe400078e0010 */
.L_x_55875:
[----:B------:R-:W-:Y:S05]  /*36030*/  BSYNC B1 ;  /* 0x0000000000017941 */ /* 0x000fea0003800000 */
.L_x_55873:
        /* <DEDUP_REMOVED lines=9> */
.L_x_55877:
[----:B------:R-:W-:Y:S01]  /*360d0*/  MOV R31, R30 ;  /* 0x0000001e001f7202 */ /* 0x000fe20000000f00 */
[----:B------:R-:W-:Y:S02]  /*360e0*/  IMAD.MOV.U32 R16, RZ, RZ, R15 ;  /* 0x000000ffff107224 */ /* 0x000fe400078e000f */
[----:B------:R-:W-:Y:S02]  /*360f0*/  IMAD.MOV.U32 R30, RZ, RZ, R46 ;  /* 0x000000ffff1e7224 */ /* 0x000fe400078e002e */
[----:B------:R-:W-:Y:S02]  /*36100*/  IMAD.MOV.U32 R15, RZ, RZ, R40 ;  /* 0x000000ffff0f7224 */ /* 0x000fe400078e0028 */
.L_x_55878:
[----:B------:R-:W-:Y:S05]  /*36110*/  BSYNC B1 ;  /* 0x0000000000017941 */ /* 0x000fea0003800000 */
.L_x_55876:
        /* <DEDUP_REMOVED lines=9> */
.L_x_55880:
[----:B------:R-:W-:Y:S01]  /*361b0*/  MOV R44, R31 ;  /* 0x0000001f002c7202 */ /* 0x000fe20000000f00 */
[----:B------:R-:W-:Y:S02]  /*361c0*/  IMAD.MOV.U32 R40, RZ, RZ, R16 ;  /* 0x000000ffff287224 */ /* 0x000fe400078e0010 */
[----:B------:R-:W-:Y:S02]  /*361d0*/  IMAD.MOV.U32 R31, RZ, RZ, R34 ;  /* 0x000000ffff1f7224 */ /* 0x000fe400078e0022 */
[----:B------:R-:W-:Y:S02]  /*361e0*/  IMAD.MOV.U32 R16, RZ, RZ, R32 ;  /* 0x000000ffff107224 */ /* 0x000fe400078e0020 */
.L_x_55881:
[----:B------:R-:W-:Y:S05]  /*361f0*/  BSYNC B1 ;  /* 0x0000000000017941 */ /* 0x000fea0003800000 */
.L_x_55879:
        /* <DEDUP_REMOVED lines=9> */
.L_x_55883:
[----:B------:R-:W-:Y:S01]  /*36290*/  MOV R34, R44 ;  /* 0x0000002c00227202 */ /* 0x000fe20000000f00 */
[----:B------:R-:W-:Y:S02]  /*362a0*/  IMAD.MOV.U32 R32, RZ, RZ, R40 ;  /* 0x000000ffff207224 */ /* 0x000fe400078e0028 */
[----:B------:R-:W-:Y:S02]  /*362b0*/  IMAD.MOV.U32 R44, RZ, RZ, R47 ;  /* 0x000000ffff2c7224 */ /* 0x000fe400078e002f */
[----:B------:R-:W-:Y:S02]  /*362c0*/  IMAD.MOV.U32 R40, RZ, RZ, R37 ;  /* 0x000000ffff287224 */ /* 0x000fe400078e0025 */
.L_x_55884:
[----:B------:R-:W-:Y:S05]  /*362d0*/  BSYNC B1 ;  /* 0x0000000000017941 */ /* 0x000fea0003800000 */
.L_x_55882:
        /* <DEDUP_REMOVED lines=9> */
.L_x_55886:
[----:B------:R-:W-:Y:S01]  /*36370*/  MOV R46, R34 ;  /* 0x00000022002e7202 */ /* 0x000fe20000000f00 */
[----:B------:R-:W-:Y:S02]  /*36380*/  IMAD.MOV.U32 R37, RZ, RZ, R32 ;  /* 0x000000ffff257224 */ /* 0x000fe400078e0020 */
[----:B------:R-:W-:Y:S02]  /*36390*/  IMAD.MOV.U32 R34, RZ, RZ, R48 ;  /* 0x000000ffff227224 */ /* 0x000fe400078e0030 */
[----:B------:R-:W-:Y:S02]  /*363a0*/  IMAD.MOV.U32 R32, RZ, RZ, R36 ;  /* 0x000000ffff207224 */ /* 0x000fe400078e0024 */
.L_x_55887:
[----:B------:R-:W-:Y:S05]  /*363b0*/  BSYNC B1 ;  /* 0x0000000000017941 */ /* 0x000fea0003800000 */
.L_x_55885:
        /* <DEDUP_REMOVED lines=9> */
.L_x_55889:
[----:B------:R-:W-:Y:S01]  /*36450*/  MOV R47, R46 ;  /* 0x0000002e002f7202 */ /* 0x000fe20000000f00 */
[----:B------:R-:W-:Y:S02]  /*36460*/  IMAD.MOV.U32 R36, RZ, RZ, R37 ;  /* 0x000000ffff247224 */ /* 0x000fe400078e0025 */
[----:B------:R-:W-:Y:S02]  /*36470*/  IMAD.MOV.U32 R46, RZ, RZ, R49 ;  /* 0x000000ffff2e7224 */ /* 0x000fe400078e0031 */
[----:B------:R-:W-:Y:S02]  /*36480*/  IMAD.MOV.U32 R37, RZ, RZ, R39 ;  /* 0x000000ffff257224 */ /* 0x000fe400078e0027 */
.L_x_55890:
[----:B------:R-:W-:Y:S05]  /*36490*/  BSYNC B1 ;  /* 0x0000000000017941 */ /* 0x000fea0003800000 */
.L_x_55888:
        /* <DEDUP_REMOVED lines=9> */
.L_x_55892:
[----:B------:R-:W-:Y:S01]  /*36530*/  MOV R48, R47 ;  /* 0x0000002f00307202 */ /* 0x000fe20000000f00 */
[----:B------:R-:W-:Y:S02]  /*36540*/  IMAD.MOV.U32 R39, RZ, RZ, R36 ;  /* 0x000000ffff277224 */ /* 0x000fe400078e0024 */
[----:B------:R-:W-:Y:S02]  /*36550*/  IMAD.MOV.U32 R47, RZ, RZ, R50 ;  /* 0x000000ffff2f7224 */ /* 0x000fe400078e0032 */
[----:B------:R-:W-:Y:S02]  /*36560*/  IMAD.MOV.U32 R36, RZ, RZ, R38 ;  /* 0x000000ffff247224 */ /* 0x000fe400078e0026 */
.L_x_55893:
[----:B------:R-:W-:Y:S05]  /*36570*/  BSYNC B1 ;  /* 0x0000000000017941 */ /* 0x000fea0003800000 */
.L_x_55891:
        /* <DEDUP_REMOVED lines=9> */
.L_x_55895:
[----:B------:R-:W-:Y:S01]  /*36610*/  MOV R49, R48 ;  /* 0x0000003000317202 */ /* 0x000fe20000000f00 */
[----:B------:R-:W-:Y:S02]  /*36620*/  IMAD.MOV.U32 R38, RZ, RZ, R39 ;  /* 0x000000ffff267224 */ /* 0x000fe400078e0027 */
[----:B------:R-:W-:Y:S02]  /*36630*/  IMAD.MOV.U32 R48, RZ, RZ, R51 ;  /* 0x000000ffff307224 */ /* 0x000fe400078e0033 */
[----:B------:R-:W-:Y:S02]  /*36640*/  IMAD.MOV.U32 R39, RZ, RZ, R43 ;  /* 0x000000ffff277224 */ /* 0x000fe400078e002b */
.L_x_55896:
[----:B------:R-:W-:Y:S05]  /*36650*/  BSYNC B1 ;  /* 0x0000000000017941 */ /* 0x000fea0003800000 */
.L_x_55894:
        /* <DEDUP_REMOVED lines=9> */
.L_x_55898:
[----:B------:R-:W-:Y:S01]  /*366f0*/  MOV R50, R49 ;  /* 0x0000003100327202 */ /* 0x000fe20000000f00 */
[----:B------:R-:W-:Y:S02]  /*36700*/  IMAD.MOV.U32 R43, RZ, RZ, R38 ;  /* 0x000000ffff2b7224 */ /* 0x000fe400078e0026 */
[----:B------:R-:W-:Y:S02]  /*36710*/  IMAD.MOV.U32 R49, RZ, RZ, R52 ;  /* 0x000000ffff317224 */ /* 0x000fe400078e0034 */
[----:B------:R-:W-:Y:S02]  /*36720*/  IMAD.MOV.U32 R38, RZ, RZ, R42 ;  /* 0x000000ffff267224 */ /* 0x000fe400078e002a */
.L_x_55899:
[----:B------:R-:W-:Y:S05]  /*36730*/  BSYNC B1 ;  /* 0x0000000000017941 */ /* 0x000fea0003800000 */
.L_x_55897:
        /* <DEDUP_REMOVED lines=9> */
.L_x_55901:
[----:B------:R-:W-:Y:S01]  /*367d0*/  MOV R51, R50 ;  /* 0x0000003200337202 */ /* 0x000fe20000000f00 */
[----:B------:R-:W-:Y:S02]  /*367e0*/  IMAD.MOV.U32 R42, RZ, RZ, R43 ;  /* 0x000000ffff2a7224 */ /* 0x000fe400078e002b */
[----:B------:R-:W-:Y:S02]  /*367f0*/  IMAD.MOV.U32 R50, RZ, RZ, R53 ;  /* 0x000000ffff327224 */ /* 0x000fe400078e0035 */
[----:B------:R-:W-:Y:S02]  /*36800*/  IMAD.MOV.U32 R43, RZ, RZ, R45 ;  /* 0x000000ffff2b7224 */ /* 0x000fe400078e002d */
.L_x_55902:
[----:B------:R-:W-:Y:S05]  /*36810*/  BSYNC B1 ;  /* 0x0000000000017941 */ /* 0x000fea0003800000 */
.L_x_55900:
        /* <DEDUP_REMOVED lines=16> */
.L_x_55904:
[----:B------:R-:W-:Y:S02]  /*36920*/  IMAD.MOV.U32 R24, RZ, RZ, R33 ;  /* 0x000000ffff187224 */ /* 0x000fe400078e0021 */
[----:B------:R-:W-:Y:S02]  /*36930*/  IMAD.MOV.U32 R9, RZ, RZ, R35 ;  /* 0x000000ffff097224 */ /* 0x000fe400078e0023 */
[----:B------:R-:W-:Y:S02]  /*36940*/  IMAD.MOV.U32 R33, RZ, RZ, R25 ;  /* 0x000000ffff217224 */ /* 0x000fe400078e0019 */
[----:B------:R-:W-:Y:S02]  /*36950*/  IMAD.MOV.U32 R35, RZ, RZ, R10 ;  /* 0x000000ffff237224 */ /* 0x000fe400078e000a */
.L_x_55905:
[----:B------:R-:W-:Y:S05]  /*36960*/  BSYNC B1 ;  /* 0x0000000000017941 */ /* 0x000fea0003800000 */
.L_x_55903:
        /* <DEDUP_REMOVED lines=9> */
.L_x_55907:
[----:B------:R-:W-:Y:S02]  /*36a00*/  IMAD.MOV.U32 R25, RZ, RZ, R24 ;  /* 0x000000ffff197224 */ /* 0x000fe400078e0018 */
[----:B------:R-:W-:Y:S02]  /*36a10*/  IMAD.MOV.U32 R10, RZ, RZ, R9 ;  /* 0x000000ffff0a7224 */ /* 0x000fe400078e0009 */
[----:B------:R-:W-:Y:S02]  /*36a20*/  IMAD.MOV.U32 R24, RZ, RZ, R26 ;  /* 0x000000ffff187224 */ /* 0x000fe400078e001a */
[----:B------:R-:W-:Y:S02]  /*36a30*/  IMAD.MOV.U32 R9, RZ, RZ, R11 ;  /* 0x000000ffff097224 */ /* 0x000fe400078e000b */
.L_x_55908:
[----:B------:R-:W-:Y:S05]  /*36a40*/  BSYNC B1 ;  /* 0x0000000000017941 */ /* 0x000fea0003800000 */
.L_x_55906:
        /* <DEDUP_REMOVED lines=9> */
.L_x_55910:
[----:B------:R-:W-:Y:S02]  /*36ae0*/  IMAD.MOV.U32 R26, RZ, RZ, R25 ;  /* 0x000000ffff1a7224 */ /* 0x000fe400078e0019 */
[----:B------:R-:W-:Y:S02]  /*36af0*/  IMAD.MOV.U32 R11, RZ, RZ, R10 ;  /* 0x000000ffff0b7224 */ /* 0x000fe400078e000a */
[----:B------:R-:W-:Y:S02]  /*36b00*/  IMAD.MOV.U32 R25, RZ, RZ, R27 ;  /* 0x000000ffff197224 */ /* 0x000fe400078e001b */
[----:B------:R-:W-:Y:S02]  /*36b10*/  IMAD.MOV.U32 R10, RZ, RZ, R12 ;  /* 0x000000ffff0a7224 */ /* 0x000fe400078e000c */
.L_x_55911:
[----:B------:R-:W-:Y:S05]  /*36b20*/  BSYNC B1 ;  /* 0x0000000000017941 */ /* 0x000fea0003800000 */
.L_x_55909:
        /* <DEDUP_REMOVED lines=9> */
.L_x_55913:
[----:B------:R-:W-:Y:S02]  /*36bc0*/  IMAD.MOV.U32 R27, RZ, RZ, R26 ;  /* 0x000000ffff1b7224 */ /* 0x000fe400078e001a */
[----:B------:R-:W-:Y:S02]  /*36bd0*/  IMAD.MOV.U32 R12, RZ, RZ, R11 ;  /* 0x000000ffff0c7224 */ /* 0x000fe400078e000b */
[----:B------:R-:W-:Y:S02]  /*36be0*/  IMAD.MOV.U32 R26, RZ, RZ, R28 ;  /* 0x000000ffff1a7224 */ /* 0x000fe400078e001c */
[----:B------:R-:W-:Y:S02]  /*36bf0*/  IMAD.MOV.U32 R11, RZ, RZ, R13 ;  /* 0x000000ffff0b7224 */ /* 0x000fe400078e000d */
.L_x_55914:
[----:B------:R-:W-:Y:S05]  /*36c00*/  BSYNC B1 ;  /* 0x0000000000017941 */ /* 0x000fea0003800000 */
.L_x_55912:
        /* <DEDUP_REMOVED lines=9> */
.L_x_55916:
[----:B------:R-:W-:Y:S02]  /*36ca0*/  IMAD.MOV.U32 R28, RZ, RZ, R27 ;  /* 0x000000ffff1c7224 */ /* 0x000fe400078e001b */
[----:B------:R-:W-:Y:S02]  /*36cb0*/  IMAD.MOV.U32 R13, RZ, RZ, R12 ;  /* 0x000000ffff0d7224 */ /* 0x000fe400078e000c */
[----:B------:R-:W-:Y:S02]  /*36cc0*/  IMAD.MOV.U32 R27, RZ, RZ, R29 ;  /* 0x000000ffff1b7224 */ /* 0x000fe400078e001d */
[----:B------:R-:W-:Y:S02]  /*36cd0*/  IMAD.MOV.U32 R12, RZ, RZ, R14 ;  /* 0x000000ffff0c7224 */ /* 0x000fe400078e000e */
.L_x_55917:
[----:B------:R-:W-:Y:S05]  /*36ce0*/  BSYNC B1 ;  /* 0x0000000000017941 */ /* 0x000fea0003800000 */
.L_x_55915:
        /* <DEDUP_REMOVED lines=9> */
.L_x_55919:
[----:B------:R-:W-:Y:S02]  /*36d80*/  IMAD.MOV.U32 R29, RZ, RZ, R28 ;  /* 0x000000ffff1d7224 */ /* 0x000fe400078e001c */
[----:B------:R-:W-:Y:S02]  /*36d90*/  IMAD.MOV.U32 R14, RZ, RZ, R13 ;  /* 0x000000ffff0e7224 */ /* 0x000fe400078e000d */
[----:B------:R-:W-:Y:S02]  /*36da0*/  IMAD.MOV.U32 R28, RZ, RZ, R30 ;  /* 0x000000ffff1c7224 */ /* 0x000fe400078e001e */
[----:B------:R-:W-:Y:S02]  /*36db0*/  IMAD.MOV.U32 R13, RZ, RZ, R15 ;  /* 0x000000ffff0d7224 */ /* 0x000fe400078e000f */
.L_x_55920:
[----:B------:R-:W-:Y:S05]  /*36dc0*/  BSYNC B1 ;  /* 0x0000000000017941 */ /* 0x000fea0003800000 */
.L_x_55918:
        /* <DEDUP_REMOVED lines=9> */
.L_x_55922:
[----:B------:R-:W-:Y:S02]  /*36e60*/  IMAD.MOV.U32 R30, RZ, RZ, R29 ;  /* 0x000000ffff1e7224 */ /* 0x000fe400078e001d */
[----:B------:R-:W-:Y:S02]  /*36e70*/  IMAD.MOV.U32 R15, RZ, RZ, R14 ;  /* 0x000000ffff0f7224 */ /* 0x000fe400078e000e */
[----:B------:R-:W-:Y:S02]  /*36e80*/  IMAD.MOV.U32 R29, RZ, RZ, R31 ;  /* 0x000000ffff1d7224 */ /* 0x000fe400078e001f */
[----:B------:R-:W-:Y:S02]  /*36e90*/  IMAD.MOV.U32 R14, RZ, RZ, R16 ;  /* 0x000000ffff0e7224 */ /* 0x000fe400078e0010 */
.L_x_55923:
[----:B------:R-:W-:Y:S05]  /*36ea0*/  BSYNC B1 ;  /* 0x0000000000017941 */ /* 0x000fea0003800000 */
.L_x_55921:
        /* <DEDUP_REMOVED lines=9> */
.L_x_55925:
[----:B------:R-:W-:Y:S02]  /*36f40*/  IMAD.MOV.U32 R31, RZ, RZ, R30 ;  /* 0x000000ffff1f7224 */ /* 0x000fe400078e001e */
[----:B------:R-:W-:Y:S02]  /*36f50*/  IMAD.MOV.U32 R16, RZ, RZ, R15 ;  /* 0x000000ffff107224 */ /* 0x000fe400078e000f */
[----:B------:R-:W-:Y:S02]  /*36f60*/  IMAD.MOV.U32 R30, RZ, RZ, R44 ;  /* 0x000000ffff1e7224 */ /* 0x000fe400078e002c */
[----:B------:R-:W-:Y:S02]  /*36f70*/  IMAD.MOV.U32 R15, RZ, RZ, R40 ;  /* 0x000000ffff0f7224 */ /* 0x000fe400078e0028 */
.L_x_55926:
[----:B------:R-:W-:Y:S05]  /*36f80*/  BSYNC B1 ;  /* 0x0000000000017941 */ /* 0x000fea0003800000 */
.L_x_55924:
        /* <DEDUP_REMOVED lines=9> */
.L_x_55928:
[----:B------:R-:W-:Y:S02]  /*37020*/  IMAD.MOV.U32 R44, RZ, RZ, R31 ;  /* 0x000000ffff2c7224 */ /* 0x000fe400078e001f */
[----:B------:R-:W-:Y:S02]  /*37030*/  IMAD.MOV.U32 R40, RZ, RZ, R16 ;  /* 0x000000ffff287224 */ /* 0x000fe400078e0010 */
[----:B------:R-:W-:Y:S02]  /*37040*/  IMAD.MOV.U32 R31, RZ, RZ, R34 ;  /* 0x000000ffff1f7224 */ /* 0x000fe400078e0022 */
[----:B------:R-:W-:Y:S02]  /*37050*/  IMAD.MOV.U32 R16, RZ, RZ, R32 ;  /* 0x000000ffff107224 */ /* 0x000fe400078e0020 */
.L_x_55929:
[----:B------:R-:W-:Y:S05]  /*37060*/  BSYNC B1 ;  /* 0x0000000000017941 */ /* 0x000fea0003800000 */
.L_x_55927:
        /* <DEDUP_REMOVED lines=9> */
.L_x_55931:
[----:B------:R-:W-:Y:S02]  /*37100*/  IMAD.MOV.U32 R34, RZ, RZ, R44 ;  /* 0x000000ffff227224 */ /* 0x000fe400078e002c */
[----:B------:R-:W-:Y:S02]  /*37110*/  IMAD.MOV.U32 R32, RZ, RZ, R40 ;  /* 0x000000ffff207224 */ /* 0x000fe400078e0028 */
[----:B------:R-:W-:Y:S02]  /*37120*/  IMAD.MOV.U32 R44, RZ, RZ, R46 ;  /* 0x000000ffff2c7224 */ /* 0x000fe400078e002e */
[----:B------:R-:W-:Y:S02]  /*37130*/  IMAD.MOV.U32 R40, RZ, RZ, R37 ;  /* 0x000000ffff287224 */ /* 0x000fe400078e0025 */
.L_x_55932:
[----:B------:R-:W-:Y:S05]  /*37140*/  BSYNC B1 ;  /* 0x0000000000017941 */ /* 0x000fea0003800000 */
.L_x_55930:
        /* <DEDUP_REMOVED lines=9> */
.L_x_55934:
[----:B------:R-:W-:Y:S02]  /*371e0*/  IMAD.MOV.U32 R45, RZ, RZ, R34 ;  /* 0x000000ffff2d7224 */ /* 0x000fe400078e0022 */
[----:B------:R-:W-:Y:S02]  /*371f0*/  IMAD.MOV.U32 R37, RZ, RZ, R32 ;  /* 0x000000ffff257224 */ /* 0x000fe400078e0020 */
[----:B------:R-:W-:Y:S02]  /*37200*/  IMAD.MOV.U32 R34, RZ, RZ, R47 ;  /* 0x000000ffff227224 */ /* 0x000fe400078e002f */
[----:B------:R-:W-:Y:S02]  /*37210*/  IMAD.MOV.U32 R32, RZ, RZ, R36 ;  /* 0x000000ffff207224 */ /* 0x000fe400078e0024 */
.L_x_55935:
[----:B------:R-:W-:Y:S05]  /*37220*/  BSYNC B1 ;  /* 0x0000000000017941 */ /* 0x000fea0003800000 */
.L_x_55933:
        /* <DEDUP_REMOVED lines=9> */
.L_x_55937:
[----:B------:R-:W-:Y:S02]  /*372c0*/  IMAD.MOV.U32 R46, RZ, RZ, R45 ;  /* 0x000000ffff2e7224 */ /* 0x000fe400078e002d */
[----:B------:R-:W-:Y:S02]  /*372d0*/  IMAD.MOV.U32 R36, RZ, RZ, R37 ;  /* 0x000000ffff247224 */ /* 0x000fe400078e0025 */
[----:B------:R-:W-:Y:S02]  /*372e0*/  IMAD.MOV.U32 R45, RZ, RZ, R48 ;  /* 0x000000ffff2d7224 */ /* 0x000fe400078e0030 */
[----:B------:R-:W-:Y:S02]  /*372f0*/  IMAD.MOV.U32 R37, RZ, RZ, R39 ;  /* 0x000000ffff257224 */ /* 0x000fe400078e0027 */
.L_x_55938:
[----:B------:R-:W-:Y:S05]  /*37300*/  BSYNC B1 ;  /* 0x0000000000017941 */ /* 0x000fea0003800000 */
.L_x_55936:
        /* <DEDUP_REMOVED lines=9> */
.L_x_55940:
[----:B------:R-:W-:Y:S02]  /*373a0*/  IMAD.MOV.U32 R47, RZ, RZ, R46 ;  /* 0x000000ffff2f7224 */ /* 0x000fe400078e002e */
[----:B------:R-:W-:Y:S02]  /*373b0*/  IMAD.MOV.U32 R39, RZ, RZ, R36 ;  /* 0x000000ffff277224 */ /* 0x000fe400078e0024 */
[----:B------:R-:W-:Y:S02]  /*373c0*/  IMAD.MOV.U32 R46, RZ, RZ, R49 ;  /* 0x000000ffff2e7224 */ /* 0x000fe400078e0031 */
[----:B------:R-:W-:Y:S02]  /*373d0*/  IMAD.MOV.U32 R36, RZ, RZ, R38 ;  /* 0x000000ffff247224 */ /* 0x000fe400078e0026 */
.L_x_55941:
[----:B------:R-:W-:Y:S05]  /*373e0*/  BSYNC B1 ;  /* 0x0000000000017941 */ /* 0x000fea0003800000 */
.L_x_55939:
        /* <DEDUP_REMOVED lines=9> */
.L_x_55943:
[----:B------:R-:W-:Y:S02]  /*37480*/  IMAD.MOV.U32 R48, RZ, RZ, R47 ;  /* 0x000000ffff307224 */ /* 0x000fe400078e002f */
[----:B------:R-:W-:Y:S02]  /*37490*/  IMAD.MOV.U32 R38, RZ, RZ, R39 ;  /* 0x000000ffff267224 */ /* 0x000fe400078e0027 */
[----:B------:R-:W-:Y:S02]  /*374a0*/  IMAD.MOV.U32 R47, RZ, RZ, R50 ;  /* 0x000000ffff2f7224 */ /* 0x000fe400078e0032 */
[----:B------:R-:W-:Y:S02]  /*374b0*/  IMAD.MOV.U32 R39, RZ, RZ, R43 ;  /* 0x000000ffff277224 */ /* 0x000fe400078e002b */
.L_x_55944:
[----:B------:R-:W-:Y:S05]  /*374c0*/  BSYNC B1 ;  /* 0x0000000000017941 */ /* 0x000fea0003800000 */
.L_x_55942:
        /* <DEDUP_REMOVED lines=9> */
.L_x_55946:
[----:B------:R-:W-:Y:S02]  /*37560*/  IMAD.MOV.U32 R49, RZ, RZ, R48 ;  /* 0x000000ffff317224 */ /* 0x000fe400078e0030 */
[----:B------:R-:W-:Y:S02]  /*37570*/  IMAD.MOV.U32 R43, RZ, RZ, R38 ;  /* 0x000000ffff2b7224 */ /* 0x000fe400078e0026 */
[----:B------:R-:W-:Y:S02]  /*37580*/  IMAD.MOV.U32 R48, RZ, RZ, R51 ;  /* 0x000000ffff307224 */ /* 0x000fe400078e0033 */
[----:B------:R-:W-:Y:S02]  /*37590*/  IMAD.MOV.U32 R38, RZ, RZ, R42 ;  /* 0x000000ffff267224 */ /* 0x000fe400078e002a */
.L_x_55947:
[----:B------:R-:W-:Y:S05]  /*375a0*/  BSYNC B1 ;  /* 0x0000000000017941 */ /* 0x000fea0003800000 */
.L_x_55945:
        /* <DEDUP_REMOVED lines=16> */
.L_x_55949:
[----:B------:R-:W-:Y:S01]  /*376b0*/  IMAD.MOV.U32 R23, RZ, RZ, R33 ;  /* 0x000000ffff177224 */ /* 0x000fe200078e0021 */
[----:B------:R-:W-:Y:S01]  /*376c0*/  MOV R33, R24 ;  /* 0x0000001800217202 */ /* 0x000fe20000000f00 */
[----:B------:R-:W-:Y:S02]  /*376d0*/  IMAD.MOV.U32 R8, RZ, RZ, R35 ;  /* 0x000000ffff087224 */ /* 0x000fe400078e0023 */
[----:B------:R-:W-:Y:S02]  /*376e0*/  IMAD.MOV.U32 R35, RZ, RZ, R9 ;  /* 0x000000ffff237224 */ /* 0x000fe400078e0009 */
.L_x_55950:
[----:B------:R-:W-:Y:S05]  /*376f0*/  BSYNC B1 ;  /* 0x0000000000017941 */ /* 0x000fea0003800000 */
.L_x_55948:
        /* <DEDUP_REMOVED lines=9> */
.L_x_55952:
[----:B------:R-:W-:Y:S01]  /*37790*/  IMAD.MOV.U32 R24, RZ, RZ, R23 ;  /* 0x000000ffff187224 */ /* 0x000fe200078e0017 */
[----:B------:R-:W-:Y:S01]  /*377a0*/  MOV R23, R25 ;  /* 0x0000001900177202 */ /* 0x000fe20000000f00 */
[----:B------:R-:W-:Y:S02]  /*377b0*/  IMAD.MOV.U32 R9, RZ, RZ, R8 ;  /* 0x000000ffff097224 */ /* 0x000fe400078e0008 */
[----:B------:R-:W-:Y:S02]  /*377c0*/  IMAD.MOV.U32 R8, RZ, RZ, R10 ;  /* 0x000000ffff087224 */ /* 0x000fe400078e000a */
.L_x_55953:
[----:B------:R-:W-:Y:S05]  /*377d0*/  BSYNC B1 ;  /* 0x0000000000017941 */ /* 0x000fea0003800000 */
.L_x_55951:
        /* <DEDUP_REMOVED lines=9> */
.L_x_55955:
[----:B------:R-:W-:Y:S01]  /*37870*/  IMAD.MOV.U32 R25, RZ, RZ, R24 ;  /* 0x000000ffff197224 */ /* 0x000fe200078e0018 */
[----:B------:R-:W-:Y:S01]  /*37880*/  MOV R24, R26 ;  /* 0x0000001a00187202 */ /* 0x000fe20000000f00 */
[----:B------:R-:W-:Y:S02]  /*37890*/  IMAD.MOV.U32 R10, RZ, RZ, R9 ;  /* 0x000000ffff0a7224 */ /* 0x000fe400078e0009 */
[----:B------:R-:W-:Y:S02]  /*378a0*/  IMAD.MOV.U32 R9, RZ, RZ, R11 ;  /* 0x000000ffff097224 */ /* 0x000fe400078e000b */
.L_x_55956:
[----:B------:R-:W-:Y:S05]  /*378b0*/  BSYNC B1 ;  /* 0x0000000000017941 */ /* 0x000fea0003800000 */
.L_x_55954:
        /* <DEDUP_REMOVED lines=9> */
.L_x_55958:
[----:B------:R-:W-:Y:S01]  /*37950*/  IMAD.MOV.U32 R26, RZ, RZ, R25 ;  /* 0x000000ffff1a7224 */ /* 0x000fe200078e0019 */
[----:B------:R-:W-:Y:S01]  /*37960*/  MOV R25, R27 ;  /* 0x0000001b00197202 */ /* 0x000fe20000000f00 */
[----:B------:R-:W-:Y:S02]  /*37970*/  IMAD.MOV.U32 R11, RZ, RZ, R10 ;  /* 0x000000ffff0b7224 */ /* 0x000fe400078e000a */
[----:B------:R-:W-:Y:S02]  /*37980*/  IMAD.MOV.U32 R10, RZ, RZ, R12 ;  /* 0x000000ffff0a7224 */ /* 0x000fe400078e000c */
.L_x_55959:
[----:B------:R-:W-:Y:S05]  /*37990*/  BSYNC B1 ;  /* 0x0000000000017941 */ /* 0x000fea0003800000 */
.L_x_55957:
        /* <DEDUP_REMOVED lines=9> */
.L_x_55961:
[----:B------:R-:W-:Y:S01]  /*37a30*/  IMAD.MOV.U32 R27, RZ, RZ, R26 ;  /* 0x000000ffff1b7224 */ /* 0x000fe200078e001a */
[----:B------:R-:W-:Y:S01]  /*37a40*/  MOV R26, R28 ;  /* 0x0000001c001a7202 */ /* 0x000fe20000000f00 */
[----:B------:R-:W-:Y:S02]  /*37a50*/  IMAD.MOV.U32 R12, RZ, RZ, R11 ;  /* 0x000000ffff0c7224 */ /* 0x000fe400078e000b */
[----:B------:R-:W-:Y:S02]  /*37a60*/  IMAD.MOV.U32 R11, RZ, RZ, R13 ;  /* 0x000000ffff0b7224 */ /* 0x000fe400078e000d */
.L_x_55962:
[----:B------:R-:W-:Y:S05]  /*37a70*/  BSYNC B1 ;  /* 0x0000000000017941 */ /* 0x000fea0003800000 */
.L_x_55960:
        /* <DEDUP_REMOVED lines=9> */
.L_x_55964:
[----:B------:R-:W-:Y:S01]  /*37b10*/  IMAD.MOV.U32 R28, RZ, RZ, R27 ;  /* 0x000000ffff1c7224 */ /* 0x000fe200078e001b */
[----:B------:R-:W-:Y:S01]  /*37b20*/  MOV R27, R29 ;  /* 0x0000001d001b7202 */ /* 0x000fe20000000f00 */
[----:B------:R-:W-:Y:S02]  /*37b30*/  IMAD.MOV.U32 R13, RZ, RZ, R12 ;  /* 0x000000ffff0d7224 */ /* 0x000fe400078e000c */
[----:B------:R-:W-:Y:S02]  /*37b40*/  IMAD.MOV.U32 R12, RZ, RZ, R14 ;  /* 0x000000ffff0c7224 */ /* 0x000fe400078e000e */
.L_x_55965:
[----:B------:R-:W-:Y:S05]  /*37b50*/  BSYNC B1 ;  /* 0x0000000000017941 */ /* 0x000fea0003800000 */
.L_x_55963:
        /* <DEDUP_REMOVED lines=9> */
.L_x_55967:
[----:B------:R-:W-:Y:S01]  /*37bf0*/  IMAD.MOV.U32 R29, RZ, RZ, R28 ;  /* 0x000000ffff1d7224 */ /* 0x000fe200078e001c */
[----:B------:R-:W-:Y:S01]  /*37c00*/  MOV R28, R30 ;  /* 0x0000001e001c7202 */ /* 0x000fe20000000f00 */
[----:B------:R-:W-:Y:S02]  /*37c10*/  IMAD.MOV.U32 R14, RZ, RZ, R13 ;  /* 0x000000ffff0e7224 */ /* 0x000fe400078e000d */
[----:B------:R-:W-:Y:S02]  /*37c20*/  IMAD.MOV.U32 R13, RZ, RZ, R15 ;  /* 0x000000ffff0d7224 */ /* 0x000fe400078e000f */
.L_x_55968:
[----:B------:R-:W-:Y:S05]  /*37c30*/  BSYNC B1 ;  /* 0x0000000000017941 */ /* 0x000fea0003800000 */
.L_x_55966:
        /* <DEDUP_REMOVED lines=9> */
.L_x_55970:
[----:B------:R-:W-:Y:S01]  /*37cd0*/  IMAD.MOV.U32 R30, RZ, RZ, R29 ;  /* 0x000000ffff1e7224 */ /* 0x000fe200078e001d */
[----:B------:R-:W-:Y:S01]  /*37ce0*/  MOV R29, R31 ;  /* 0x0000001f001d7202 */ /* 0x000fe20000000f00 */
[----:B------:R-:W-:Y:S02]  /*37cf0*/  IMAD.MOV.U32 R15, RZ, RZ, R14 ;  /* 0x000000ffff0f7224 */ /* 0x000fe400078e000e */
[----:B------:R-:W-:Y:S02]  /*37d00*/  IMAD.MOV.U32 R14, RZ, RZ, R16 ;  /* 0x000000ffff0e7224 */ /* 0x000fe400078e0010 */
.L_x_55971:
[----:B------:R-:W-:Y:S05]  /*37d10*/  BSYNC B1 ;  /* 0x0000000000017941 */ /* 0x000fea0003800000 */
.L_x_55969:
        /* <DEDUP_REMOVED lines=9> */
.L_x_55973:
[----:B------:R-:W-:Y:S01]  /*37db0*/  IMAD.MOV.U32 R31, RZ, RZ, R30 ;  /* 0x000000ffff1f7224 */ /* 0x000fe200078e001e */
[----:B------:R-:W-:Y:S01]  /*37dc0*/  MOV R30, R44 ;  /* 0x0000002c001e7202 */ /* 0x000fe20000000f00 */
[----:B------:R-:W-:Y:S02]  /*37dd0*/  IMAD.MOV.U32 R16, RZ, RZ, R15 ;  /* 0x000000ffff107224 */ /* 0x000fe400078e000f */
[----:B------:R-:W-:Y:S02]  /*37de0*/  IMAD.MOV.U32 R15, RZ, RZ, R40 ;  /* 0x000000ffff0f7224 */ /* 0x000fe400078e0028 */
.L_x_55974:
[----:B------:R-:W-:Y:S05]  /*37df0*/  BSYNC B1 ;  /* 0x0000000000017941 */ /* 0x000fea0003800000 */
.L_x_55972:
        /* <DEDUP_REMOVED lines=9> */
.L_x_55976:
[----:B------:R-:W-:Y:S01]  /*37e90*/  IMAD.MOV.U32 R42, RZ, RZ, R31 ;  /* 0x000000ffff2a7224 */ /* 0x000fe200078e001f */
[----:B------:R-:W-:Y:S01]  /*37ea0*/  MOV R31, R34 ;  /* 0x00000022001f7202 */ /* 0x000fe20000000f00 */
[----:B------:R-:W-:Y:S02]  /*37eb0*/  IMAD.MOV.U32 R40, RZ, RZ, R16 ;  /* 0x000000ffff287224 */ /* 0x000fe400078e0010 */
[----:B------:R-:W-:Y:S02]  /*37ec0*/  IMAD.MOV.U32 R16, RZ, RZ, R32 ;  /* 0x000000ffff107224 */ /* 0x000fe400078e0020 */
.L_x_55977:
[----:B------:R-:W-:Y:S05]  /*37ed0*/  BSYNC B1 ;  /* 0x0000000000017941 */ /* 0x000fea0003800000 */
.L_x_55975:
        /* <DEDUP_REMOVED lines=9> */
.L_x_55979:
[----:B------:R-:W-:Y:S01]  /*37f70*/  IMAD.MOV.U32 R34, RZ, RZ, R42 ;  /* 0x000000ffff227224 */ /* 0x000fe200078e002a */
[----:B------:R-:W-:Y:S01]  /*37f80*/  MOV R42, R45 ;  /* 0x0000002d002a7202 */ /* 0x000fe20000000f00 */
[----:B------:R-:W-:Y:S02]  /*37f90*/  IMAD.MOV.U32 R32, RZ, RZ, R40 ;  /* 0x000000ffff207224 */ /* 0x000fe400078e0028 */
[----:B------:R-:W-:Y:S02]  /*37fa0*/  IMAD.MOV.U32 R40, RZ, RZ, R37 ;  /* 0x000000ffff287224 */ /* 0x000fe400078e0025 */
.L_x_55980:
[----:B------:R-:W-:Y:S05]  /*37fb0*/  BSYNC B1 ;  /* 0x0000000000017941 */ /* 0x000fea0003800000 */
.L_x_55978:
        /* <DEDUP_REMOVED lines=9> */
.L_x_55982:
[----:B------:R-:W-:Y:S01]  /*38050*/  IMAD.MOV.U32 R44, RZ, RZ, R34 ;  /* 0x000000ffff2c7224 */ /* 0x000fe200078e0022 */
[----:B------:R-:W-:Y:S01]  /*38060*/  MOV R34, R46 ;  /* 0x0000002e00227202 */ /* 0x000fe20000000f00 */
[----:B------:R-:W-:Y:S02]  /*38070*/  IMAD.MOV.U32 R37, RZ, RZ, R32 ;  /* 0x000000ffff257224 */ /* 0x000fe400078e0020 */
[----:B------:R-:W-:Y:S02]  /*38080*/  IMAD.MOV.U32 R32, RZ, RZ, R36 ;  /* 0x000000ffff207224 */ /* 0x000fe400078e0024 */
.L_x_55983:
[----:B------:R-:W-:Y:S05]  /*38090*/  BSYNC B1 ;  /* 0x0000000000017941 */ /* 0x000fea0003800000 */
.L_x_55981:
        /* <DEDUP_REMOVED lines=9> */
.L_x_55985:
[----:B------:R-:W-:Y:S01]  /*38130*/  IMAD.MOV.U32 R45, RZ, RZ, R44 ;  /* 0x000000ffff2d7224 */ /* 0x000fe200078e002c */
[----:B------:R-:W-:Y:S01]  /*38140*/  MOV R44, R47 ;  /* 0x0000002f002c7202 */ /* 0x000fe20000000f00 */
[----:B------:R-:W-:Y:S02]  /*38150*/  IMAD.MOV.U32 R36, RZ, RZ, R37 ;  /* 0x000000ffff247224 */ /* 0x000fe400078e0025 */
[----:B------:R-:W-:Y:S02]  /*38160*/  IMAD.MOV.U32 R37, RZ, RZ, R39 ;  /* 0x000000ffff257224 */ /* 0x000fe400078e0027 */
.L_x_55986:
[----:B------:R-:W-:Y:S05]  /*38170*/  BSYNC B1 ;  /* 0x0000000000017941 */ /* 0x000fea0003800000 */
.L_x_55984:
        /* <DEDUP_REMOVED lines=9> */
.L_x_55988:
[----:B------:R-:W-:Y:S01]  /*38210*/  IMAD.MOV.U32 R46, RZ, RZ, R45 ;  /* 0x000000ffff2e7224 */ /* 0x000fe200078e002d */
[----:B------:R-:W-:Y:S01]  /*38220*/  MOV R45, R48 ;  /* 0x00000030002d7202 */ /* 0x000fe20000000f00 */
[----:B------:R-:W-:Y:S02]  /*38230*/  IMAD.MOV.U32 R39, RZ, RZ, R36 ;  /* 0x000000ffff277224 */ /* 0x000fe400078e0024 */
[----:B------:R-:W-:Y:S02]  /*38240*/  IMAD.MOV.U32 R36, RZ, RZ, R38 ;  /* 0x000000ffff247224 */ /* 0x000fe400078e0026 */
.L_x_55989:
[----:B------:R-:W-:Y:S05]  /*38250*/  BSYNC B1 ;  /* 0x0000000000017941 */ /* 0x000fea0003800000 */
.L_x_55987:
        /* <DEDUP_REMOVED lines=9> */
.L_x_55991:
[----:B------:R-:W-:Y:S01]  /*382f0*/  IMAD.MOV.U32 R47, RZ, RZ, R46 ;  /* 0x000000ffff2f7224 */ /* 0x000fe200078e002e */
[----:B------:R-:W-:Y:S01]  /*38300*/  MOV R46, R49 ;  /* 0x00000031002e7202 */ /* 0x000fe20000000f00 */
[----:B------:R-:W-:Y:S02]  /*38310*/  IMAD.MOV.U32 R38, RZ, RZ, R39 ;  /* 0x000000ffff267224 */ /* 0x000fe400078e0027 */
[----:B------:R-:W-:Y:S02]  /*38320*/  IMAD.MOV.U32 R39, RZ, RZ, R43 ;  /* 0x000000ffff277224 */ /* 0x000fe400078e002b */
.L_x_55992:
[----:B------:R-:W-:Y:S05]  /*38330*/  BSYNC B1 ;  /* 0x0000000000017941 */ /* 0x000fea0003800000 */
.L_x_55990:
        /* <DEDUP_REMOVED lines=16> */
.L_x_55994:
[----:B------:R-:W-:Y:S01]  /*38440*/  MOV R22, R33 ;  /* 0x0000002100167202 */ /* 0x000fe20000000f00 */
[----:B------:R-:W-:Y:S02]  /*38450*/  IMAD.MOV.U32 R7, RZ, RZ, R35 ;  /* 0x000000ffff077224 */ /* 0x000fe400078e0023 */
[----:B------:R-:W-:Y:S02]  /*38460*/  IMAD.MOV.U32 R33, RZ, RZ, R23 ;  /* 0x000000ffff217224 */ /* 0x000fe400078e0017 */
[----:B------:R-:W-:Y:S02]  /*38470*/  IMAD.MOV.U32 R35, RZ, RZ, R8 ;  /* 0x000000ffff237224 */ /* 0x000fe400078e0008 */
.L_x_55995:
[----:B------:R-:W-:Y:S05]  /*38480*/  BSYNC B1 ;  /* 0x0000000000017941 */ /* 0x000fea0003800000 */
.L_x_55993:
        /* <DEDUP_REMOVED lines=9> */
.L_x_55997:
[----:B------:R-:W-:Y:S01]  /*38520*/  MOV R23, R22 ;  /* 0x0000001600177202 */ /* 0x000fe20000000f00 */
[----:B------:R-:W-:Y:S02]  /*38530*/  IMAD.MOV.U32 R8, RZ, RZ, R7 ;  /* 0x000000ffff087224 */ /* 0x000fe400078e0007 */
[----:B------:R-:W-:Y:S02]  /*38540*/  IMAD.MOV.U32 R22, RZ, RZ, R24 ;  /* 0x000000ffff167224 */ /* 0x000fe400078e0018 */
[----:B------:R-:W-:Y:S02]  /*38550*/  IMAD.MOV.U32 R7, RZ, RZ, R9 ;  /* 0x000000ffff077224 */ /* 0x000fe400078e0009 */
.L_x_55998:
[----:B------:R-:W-:Y:S05]  /*38560*/  BSYNC B1 ;  /* 0x0000000000017941 */ /* 0x000fea0003800000 */
.L_x_55996:
        /* <DEDUP_REMOVED lines=9> */
.L_x_56000:
[----:B------:R-:W-:Y:S01]  /*38600*/  MOV R24, R23 ;  /* 0x0000001700187202 */ /* 0x000fe20000000f00 */
[----:B------:R-:W-:Y:S02]  /*38610*/  IMAD.MOV.U32 R9, RZ, RZ, R8 ;  /* 0x000000ffff097224 */ /* 0x000fe400078e0008 */
[----:B------:R-:W-:Y:S02]  /*38620*/  IMAD.MOV.U32 R23, RZ, RZ, R25 ;  /* 0x000000ffff177224 */ /* 0x000fe400078e0019 */
[----:B------:R-:W-:Y:S02]  /*38630*/  IMAD.MOV.U32 R8, RZ, RZ, R10 ;  /* 0x000000ffff087224 */ /* 0x000fe400078e000a */
.L_x_56001:
[----:B------:R-:W-:Y:S05]  /*38640*/  BSYNC B1 ;  /* 0x0000000000017941 */ /* 0x000fea0003800000 */
.L_x_55999:
        /* <DEDUP_REMOVED lines=9> */
.L_x_56003:
[----:B------:R-:W-:Y:S01]  /*386e0*/  MOV R25, R24 ;  /* 0x0000001800197202 */ /* 0x000fe20000000f00 */
[----:B------:R-:W-:Y:S02]  /*386f0*/  IMAD.MOV.U32 R10, RZ, RZ, R9 ;  /* 0x000000ffff0a7224 */ /* 0x000fe400078e0009 */
[----:B------:R-:W-:Y:S02]  /*38700*/  IMAD.MOV.U32 R24, RZ, RZ, R26 ;  /* 0x000000ffff187224 */ /* 0x000fe400078e001a */
[----:B------:R-:W-:Y:S02]  /*38710*/  IMAD.MOV.U32 R9, RZ, RZ, R11 ;  /* 0x000000ffff097224 */ /* 0x000fe400078e000b */
.L_x_56004:
[----:B------:R-:W-:Y:S05]  /*38720*/  BSYNC B1 ;  /* 0x0000000000017941 */ /* 0x000fea0003800000 */
.L_x_56002:
        /* <DEDUP_REMOVED lines=9> */
.L_x_56006:
[----:B------:R-:W-:Y:S01]  /*387c0*/  MOV R26, R25 ;  /* 0x00000019001a7202 */ /* 0x000fe20000000f00 */
[----:B------:R-:W-:Y:S02]  /*387d0*/  IMAD.MOV.U32 R11, RZ, RZ, R10 ;  /* 0x000000ffff0b7224 */ /* 0x000fe400078e000a */
[----:B------:R-:W-:Y:S02]  /*387e0*/  IMAD.MOV.U32 R25, RZ, RZ, R27 ;  /* 0x000000ffff197224 */ /* 0x000fe400078e001b */
[----:B------:R-:W-:Y:S02]  /*387f0*/  IMAD.MOV.U32 R10, RZ, RZ, R12 ;  /* 0x000000ffff0a7224 */ /* 0x000fe400078e000c */
.L_x_56007:
[----:B------:R-:W-:Y:S05]  /*38800*/  BSYNC B1 ;  /* 0x0000000000017941 */ /* 0x000fea0003800000 */
.L_x_56005:
        /* <DEDUP_REMOVED lines=9> */
.L_x_56009:
[----:B------:R-:W-:Y:S01]  /*388a0*/  MOV R27, R26 ;  /* 0x0000001a001b7202 */ /* 0x000fe20000000f00 */
[----:B------:R-:W-:Y:S02]  /*388b0*/  IMAD.MOV.U32 R12, RZ, RZ, R11 ;  /* 0x000000ffff0c7224 */ /* 0x000fe400078e000b */
[----:B------:R-:W-:Y:S02]  /*388c0*/  IMAD.MOV.U32 R26, RZ, RZ, R28 ;  /* 0x000000ffff1a7224 */ /* 0x000fe400078e001c */
[----:B------:R-:W-:Y:S02]  /*388d0*/  IMAD.MOV.U32 R11, RZ, RZ, R13 ;  /* 0x000000ffff0b7224 */ /* 0x000fe400078e000d */
.L_x_56010:
[----:B------:R-:W-:Y:S05]  /*388e0*/  BSYNC B1 ;  /* 0x0000000000017941 */ /* 0x000fea0003800000 */
.L_x_56008:
        /* <DEDUP_REMOVED lines=9> */
.L_x_56012:
[----:B------:R-:W-:Y:S01]  /*38980*/  MOV R28, R27 ;  /* 0x0000001b001c7202 */ /* 0x000fe20000000f00 */
[----:B------:R-:W-:Y:S02]  /*38990*/  IMAD.MOV.U32 R13, RZ, RZ, R12 ;  /* 0x000000ffff0d7224 */ /* 0x000fe400078e000c */
[----:B------:R-:W-:Y:S02]  /*389a0*/  IMAD.MOV.U32 R27, RZ, RZ, R29 ;  /* 0x000000ffff1b7224 */ /* 0x000fe400078e001d */
[----:B------:R-:W-:Y:S02]  /*389b0*/  IMAD.MOV.U32 R12, RZ, RZ, R14 ;  /* 0x000000ffff0c7224 */ /* 0x000fe400078e000e */
.L_x_56013:
[----:B------:R-:W-:Y:S05]  /*389c0*/  BSYNC B1 ;  /* 0x0000000000017941 */ /* 0x000fea0003800000 */
.L_x_56011:
        /* <DEDUP_REMOVED lines=9> */
.L_x_56015:
[----:B------:R-:W-:Y:S01]  /*38a60*/  MOV R29, R28 ;  /* 0x0000001c001d7202 */ /* 0x000fe20000000f00 */
[----:B------:R-:W-:Y:S02]  /*38a70*/  IMAD.MOV.U32 R14, RZ, RZ, R13 ;  /* 0x000000ffff0e7224 */ /* 0x000fe400078e000d */
[----:B------:R-:W-:Y:S02]  /*38a80*/  IMAD.MOV.U32 R28, RZ, RZ, R30 ;  /* 0x000000ffff1c7224 */ /* 0x000fe400078e001e */
[----:B------:R-:W-:Y:S02]  /*38a90*/  IMAD.MOV.U32 R13, RZ, RZ, R15 ;  /* 0x000000ffff0d7224 */ /* 0x000fe400078e000f */
.L_x_56016:
[----:B------:R-:W-:Y:S05]  /*38aa0*/  BSYNC B1 ;  /* 0x0000000000017941 */ /* 0x000fea0003800000 */
.L_x_56014:
        /* <DEDUP_REMOVED lines=9> */
.L_x_56018:
[----:B------:R-:W-:Y:S01]  /*38b40*/  MOV R30, R29 ;  /* 0x0000001d001e7202 */ /* 0x000fe20000000f00 */
[----:B------:R-:W-:Y:S02]  /*38b50*/  IMAD.MOV.U32 R15, RZ, RZ, R14 ;  /* 0x000000ffff0f7224 */ /* 0x000fe400078e000e */
[----:B------:R-:W-:Y:S02]  /*38b60*/  IMAD.MOV.U32 R29, RZ, RZ, R31 ;  /* 0x000000ffff1d7224 */ /* 0x000fe400078e001f */
[----:B------:R-:W-:Y:S02]  /*38b70*/  IMAD.MOV.U32 R14, RZ, RZ, R16 ;  /* 0x000000ffff0e7224 */ /* 0x000fe400078e0010 */
.L_x_56019:
[----:B------:R-:W-:Y:S05]  /*38b80*/  BSYNC B1 ;  /* 0x0000000000017941 */ /* 0x000fea0003800000 */
.L_x_56017:
        /* <DEDUP_REMOVED lines=9> */
.L_x_56021:
[----:B------:R-:W-:Y:S01]  /*38c20*/  MOV R31, R30 ;  /* 0x0000001e001f7202 */ /* 0x000fe20000000f00 */
[----:B------:R-:W-:Y:S02]  /*38c30*/  IMAD.MOV.U32 R16, RZ, RZ, R15 ;  /* 0x000000ffff107224 */ /* 0x000fe400078e000f */
[----:B------:R-:W-:Y:S02]  /*38c40*/  IMAD.MOV.U32 R30, RZ, RZ, R42 ;  /* 0x000000ffff1e7224 */ /* 0x000fe400078e002a */
[----:B------:R-:W-:Y:S02]  /*38c50*/  IMAD.MOV.U32 R15, RZ, RZ, R40 ;  /* 0x000000ffff0f7224 */ /* 0x000fe400078e0028 */
.L_x_56022:
[----:B------:R-:W-:Y:S05]  /*38c60*/  BSYNC B1 ;  /* 0x0000000000017941 */ /* 0x000fea0003800000 */
.L_x_56020:
        /* <DEDUP_REMOVED lines=9> */
.L_x_56024:
[----:B------:R-:W-:Y:S01]  /*38d00*/  MOV R42, R31 ;  /* 0x0000001f002a7202 */ /* 0x000fe20000000f00 */
[----:B------:R-:W-:Y:S02]  /*38d10*/  IMAD.MOV.U32 R40, RZ, RZ, R16 ;  /* 0x000000ffff287224 */ /* 0x000fe400078e0010 */
[----:B------:R-:W-:Y:S02]  /*38d20*/  IMAD.MOV.U32 R31, RZ, RZ, R34 ;  /* 0x000000ffff1f7224 */ /* 0x000fe400078e0022 */
[----:B------:R-:W-:Y:S02]  /*38d30*/  IMAD.MOV.U32 R16, RZ, RZ, R32 ;  /* 0x000000ffff107224 */ /* 0x000fe400078e0020 */
.L_x_56025:
[----:B------:R-:W-:Y:S05]  /*38d40*/  BSYNC B1 ;  /* 0x0000000000017941 */ /* 0x000fea0003800000 */
.L_x_56023:
        /* <DEDUP_REMOVED lines=9> */
.L_x_56027:
[----:B------:R-:W-:Y:S01]  /*38de0*/  MOV R34, R42 ;  /* 0x0000002a00227202 */ /* 0x000fe20000000f00 */
[----:B------:R-:W-:Y:S02]  /*38df0*/  IMAD.MOV.U32 R32, RZ, RZ, R40 ;  /* 0x000000ffff207224 */ /* 0x000fe400078e0028 */
[----:B------:R-:W-:Y:S02]  /*38e00*/  IMAD.MOV.U32 R42, RZ, RZ, R44 ;  /* 0x000000ffff2a7224 */ /* 0x000fe400078e002c */
[----:B------:R-:W-:Y:S02]  /*38e10*/  IMAD.MOV.U32 R40, RZ, RZ, R37 ;  /* 0x000000ffff287224 */ /* 0x000fe400078e0025 */
.L_x_56028:
[----:B------:R-:W-:Y:S05]  /*38e20*/  BSYNC B1 ;  /* 0x0000000000017941 */ /* 0x000fea0003800000 */
.L_x_56026:
        /* <DEDUP_REMOVED lines=9> */
.L_x_56030:
[----:B------:R-:W-:Y:S01]  /*38ec0*/  MOV R43, R34 ;  /* 0x00000022002b7202 */ /* 0x000fe20000000f00 */
[----:B------:R-:W-:Y:S02]  /*38ed0*/  IMAD.MOV.U32 R37, RZ, RZ, R32 ;  /* 0x000000ffff257224 */ /* 0x000fe400078e0020 */
[----:B------:R-:W-:Y:S02]  /*38ee0*/  IMAD.MOV.U32 R34, RZ, RZ, R45 ;  /* 0x000000ffff227224 */ /* 0x000fe400078e002d */
[----:B------:R-:W-:Y:S02]  /*38ef0*/  IMAD.MOV.U32 R32, RZ, RZ, R36 ;  /* 0x000000ffff207224 */ /* 0x000fe400078e0024 */
.L_x_56031:
[----:B------:R-:W-:Y:S05]  /*38f00*/  BSYNC B1 ;  /* 0x0000000000017941 */ /* 0x000fea0003800000 */
.L_x_56029:
        /* <DEDUP_REMOVED lines=9> */
.L_x_56033:
[----:B------:R-:W-:Y:S01]  /*38fa0*/  MOV R44, R43 ;  /* 0x0000002b002c7202 */ /* 0x000fe20000000f00 */
[----:B------:R-:W-:Y:S02]  /*38fb0*/  IMAD.MOV.U32 R36, RZ, RZ, R37 ;  /* 0x000000ffff247224 */ /* 0x000fe400078e0025 */
[----:B------:R-:W-:Y:S02]  /*38fc0*/  IMAD.MOV.U32 R43, RZ, RZ, R46 ;  /* 0x000000ffff2b7224 */ /* 0x000fe400078e002e */
[----:B------:R-:W-:Y:S02]  /*38fd0*/  IMAD.MOV.U32 R37, RZ, RZ, R39 ;  /* 0x000000ffff257224 */ /* 0x000fe400078e0027 */
.L_x_56034:
[----:B------:R-:W-:Y:S05]  /*38fe0*/  BSYNC B1 ;  /* 0x0000000000017941 */ /* 0x000fea0003800000 */
.L_x_56032:
        /* <DEDUP_REMOVED lines=9> */
.L_x_56036:
[----:B------:R-:W-:Y:S01]  /*39080*/  MOV R45, R44 ;  /* 0x0000002c002d7202 */ /* 0x000fe20000000f00 */
[----:B------:R-:W-:Y:S02]  /*39090*/  IMAD.MOV.U32 R39, RZ, RZ, R36 ;  /* 0x000000ffff277224 */ /* 0x000fe400078e0024 */
[----:B------:R-:W-:Y:S02]  /*390a0*/  IMAD.MOV.U32 R44, RZ, RZ, R47 ;  /* 0x000000ffff2c7224 */ /* 0x000fe400078e002f */
[----:B------:R-:W-:Y:S02]  /*390b0*/  IMAD.MOV.U32 R36, RZ, RZ, R38 ;  /* 0x000000ffff247224 */ /* 0x000fe400078e0026 */
.L_x_56037:
[----:B------:R-:W-:Y:S05]  /*390c0*/  BSYNC B1 ;  /* 0x0000000000017941 */ /* 0x000fea0003800000 */
.L_x_56035:
        /* <DEDUP_REMOVED lines=16> */
.L_x_56039:
[----:B------:R-:W-:Y:S02]  /*391d0*/  IMAD.MOV.U32 R21, RZ, RZ, R33 ;  /* 0x000000ffff157224 */ /* 0x000fe400078e0021 */
[----:B------:R-:W-:Y:S02]  /*391e0*/  IMAD.MOV.U32 R6, RZ, RZ, R35 ;  /* 0x000000ffff067224 */ /* 0x000fe400078e0023 */
[----:B------:R-:W-:Y:S02]  /*391f0*/  IMAD.MOV.U32 R33, RZ, RZ, R22 ;  /* 0x000000ffff217224 */ /* 0x000fe400078e0016 */
[----:B------:R-:W-:Y:S02]  /*39200*/  IMAD.MOV.U32 R35, RZ, RZ, R7 ;  /* 0x000000ffff237224 */ /* 0x000fe400078e0007 */
.L_x_56040:
[----:B------:R-:W-:Y:S05]  /*39210*/  BSYNC B1 ;  /* 0x0000000000017941 */ /* 0x000fea0003800000 */
.L_x_56038:
        /* <DEDUP_REMOVED lines=9> */
.L_x_56042:
[----:B------:R-:W-:Y:S02]  /*392b0*/  IMAD.MOV.U32 R22, RZ, RZ, R21 ;  /* 0x000000ffff167224 */ /* 0x000fe400078e0015 */
[----:B------:R-:W-:Y:S02]  /*392c0*/  IMAD.MOV.U32 R7, RZ, RZ, R6 ;  /* 0x000000ffff077224 */ /* 0x000fe400078e0006 */
[----:B------:R-:W-:Y:S02]  /*392d0*/  IMAD.MOV.U32 R21, RZ, RZ, R23 ;  /* 0x000000ffff157224 */ /* 0x000fe400078e0017 */
[----:B------:R-:W-:Y:S02]  /*392e0*/  IMAD.MOV.U32 R6, RZ, RZ, R8 ;  /* 0x000000ffff067224 */ /* 0x000fe400078e0008 */
.L_x_56043:
[----:B------:R-:W-:Y:S05]  /*392f0*/  BSYNC B1 ;  /* 0x0000000000017941 */ /* 0x000fea0003800000 */
.L_x_56041:
        /* <DEDUP_REMOVED lines=9> */
.L_x_56045:
[----:B------:R-:W-:Y:S02]  /*39390*/  IMAD.MOV.U32 R23, RZ, RZ, R22 ;  /* 0x000000ffff177224 */ /* 0x000fe400078e0016 */
[----:B------:R-:W-:Y:S02]  /*393a0*/  IMAD.MOV.U32 R8, RZ, RZ, R7 ;  /* 0x000000ffff087224 */ /* 0x000fe400078e0007 */
[----:B------:R-:W-:Y:S02]  /*393b0*/  IMAD.MOV.U32 R22, RZ, RZ, R24 ;  /* 0x000000ffff167224 */ /* 0x000fe400078e0018 */
[----:B------:R-:W-:Y:S02]  /*393c0*/  IMAD.MOV.U32 R7, RZ, RZ, R9 ;  /* 0x000000ffff077224 */ /* 0x000fe400078e0009 */
.L_x_56046:
[----:B------:R-:W-:Y:S05]  /*393d0*/  BSYNC B1 ;  /* 0x0000000000017941 */ /* 0x000fea0003800000 */
.L_x_56044:
        /* <DEDUP_REMOVED lines=9> */
.L_x_56048:
[----:B------:R-:W-:Y:S02]  /*39470*/  IMAD.MOV.U32 R24, RZ, RZ, R23 ;  /* 0x000000ffff187224 */ /* 0x000fe400078e0017 */
[----:B------:R-:W-:Y:S02]  /*39480*/  IMAD.MOV.U32 R9, RZ, RZ, R8 ;  /* 0x000000ffff097224 */ /* 0x000fe400078e0008 */
[----:B------:R-:W-:Y:S02]  /*39490*/  IMAD.MOV.U32 R23, RZ, RZ, R25 ;  /* 0x000000ffff177224 */ /* 0x000fe400078e0019 */
[----:B------:R-:W-:Y:S02]  /*394a0*/  IMAD.MOV.U32 R8, RZ, RZ, R10 ;  /* 0x000000ffff087224 */ /* 0x000fe400078e000a */
.L_x_56049:
[----:B------:R-:W-:Y:S05]  /*394b0*/  BSYNC B1 ;  /* 0x0000000000017941 */ /* 0x000fea0003800000 */
.L_x_56047:
        /* <DEDUP_REMOVED lines=9> */
.L_x_56051:
[----:B------:R-:W-:Y:S02]  /*39550*/  IMAD.MOV.U32 R25, RZ, RZ, R24 ;  /* 0x000000ffff197224 */ /* 0x000fe400078e0018 */
[----:B------:R-:W-:Y:S02]  /*39560*/  IMAD.MOV.U32 R10, RZ, RZ, R9 ;  /* 0x000000ffff0a7224 */ /* 0x000fe400078e0009 */
[----:B------:R-:W-:Y:S02]  /*39570*/  IMAD.MOV.U32 R24, RZ, RZ, R26 ;  /* 0x000000ffff187224 */ /* 0x000fe400078e001a */
[----:B------:R-:W-:Y:S02]  /*39580*/  IMAD.MOV.U32 R9, RZ, RZ, R11 ;  /* 0x000000ffff097224 */ /* 0x000fe400078e000b */
.L_x_56052:
[----:B------:R-:W-:Y:S05]  /*39590*/  BSYNC B1 ;  /* 0x0000000000017941 */ /* 0x000fea0003800000 */
.L_x_56050:
        /* <DEDUP_REMOVED lines=9> */
.L_x_56054:
[----:B------:R-:W-:Y:S02]  /*39630*/  IMAD.MOV.U32 R26, RZ, RZ, R25 ;  /* 0x000000ffff1a7224 */ /* 0x000fe400078e0019 */
[----:B------:R-:W-:Y:S02]  /*39640*/  IMAD.MOV.U32 R11, RZ, RZ, R10 ;  /* 0x000000ffff0b7224 */ /* 0x000fe400078e000a */
[----:B------:R-:W-:Y:S02]  /*39650*/  IMAD.MOV.U32 R25, RZ, RZ, R27 ;  /* 0x000000ffff197224 */ /* 0x000fe400078e001b */
[----:B------:R-:W-:Y:S02]  /*39660*/  IMAD.MOV.U32 R10, RZ, RZ, R12 ;  /* 0x000000ffff0a7224 */ /* 0x000fe400078e000c */
.L_x_56055:
[----:B------:R-:W-:Y:S05]  /*39670*/  BSYNC B1 ;  /* 0x0000000000017941 */ /* 0x000fea0003800000 */
.L_x_56053:
        /* <DEDUP_REMOVED lines=9> */
.L_x_56057:
[----:B------:R-:W-:Y:S02]  /*39710*/  IMAD.MOV.U32 R27, RZ, RZ, R26 ;  /* 0x000000ffff1b7224 */ /* 0x000fe400078e001a */
[----:B------:R-:W-:Y:S02]  /*39720*/  IMAD.MOV.U32 R12, RZ, RZ, R11 ;  /* 0x000000ffff0c7224 */ /* 0x000fe400078e000b */
[----:B------:R-:W-:Y:S02]  /*39730*/  IMAD.MOV.U32 R26, RZ, RZ, R28 ;  /* 0x000000ffff1a7224 */ /* 0x000fe400078e001c */
[----:B------:R-:W-:Y:S02]  /*39740*/  IMAD.MOV.U32 R11, RZ, RZ, R13 ;  /* 0x000000ffff0b7224 */ /* 0x000fe400078e000d */
.L_x_56058:
[----:B------:R-:W-:Y:S05]  /*39750*/  BSYNC B1 ;  /* 0x0000000000017941 */ /* 0x000fea0003800000 */
.L_x_56056:
        /* <DEDUP_REMOVED lines=9> */
.L_x_56060:
[----:B------:R-:W-:Y:S02]  /*397f0*/  IMAD.MOV.U32 R28, RZ, RZ, R27 ;  /* 0x000000ffff1c7224 */ /* 0x000fe400078e001b */
[----:B------:R-:W-:Y:S02]  /*39800*/  IMAD.MOV.U32 R13, RZ, RZ, R12 ;  /* 0x000000ffff0d7224 */ /* 0x000fe400078e000c */
[----:B------:R-:W-:Y:S02]  /*39810*/  IMAD.MOV.U32 R27, RZ, RZ, R29 ;  /* 0x000000ffff1b7224 */ /* 0x000fe400078e001d */
[----:B------:R-:W-:Y:S02]  /*39820*/  IMAD.MOV.U32 R12, RZ, RZ, R14 ;  /* 0x000000ffff0c7224 */ /* 0x000fe400078e000e */
.L_x_56061:
[----:B------:R-:W-:Y:S05]  /*39830*/  BSYNC B1 ;  /* 0x0000000000017941 */ /* 0x000fea0003800000 */
.L_x_56059:
        /* <DEDUP_REMOVED lines=9> */
.L_x_56063:
[----:B------:R-:W-:Y:S02]  /*398d0*/  IMAD.MOV.U32 R29, RZ, RZ, R28 ;  /* 0x000000ffff1d7224 */ /* 0x000fe400078e001c */
[----:B------:R-:W-:Y:S02]  /*398e0*/  IMAD.MOV.U32 R14, RZ, RZ, R13 ;  /* 0x000000ffff0e7224 */ /* 0x000fe400078e000d */
[----:B------:R-:W-:Y:S02]  /*398f0*/  IMAD.MOV.U32 R28, RZ, RZ, R30 ;  /* 0x000000ffff1c7224 */ /* 0x000fe400078e001e */
[----:B------:R-:W-:Y:S02]  /*39900*/  IMAD.MOV.U32 R13, RZ, RZ, R15 ;  /* 0x000000ffff0d7224 */ /* 0x000fe400078e000f */
.L_x_56064:
[----:B------:R-:W-:Y:S05]  /*39910*/  BSYNC B1 ;  /* 0x0000000000017941 */ /* 0x000fea0003800000 */
.L_x_56062:
        /* <DEDUP_REMOVED lines=9> */
.L_x_56066:
[----:B------:R-:W-:Y:S02]  /*399b0*/  IMAD.MOV.U32 R30, RZ, RZ, R29 ;  /* 0x000000ffff1e7224 */ /* 0x000fe400078e001d */
[----:B------:R-:W-:Y:S02]  /*399c0*/  IMAD.MOV.U32 R15, RZ, RZ, R14 ;  /* 0x000000ffff0f7224 */ /* 0x000fe400078e000e */
[----:B------:R-:W-:Y:S02]  /*399d0*/  IMAD.MOV.U32 R29, RZ, RZ, R31 ;  /* 0x000000ffff1d7224 */ /* 0x000fe400078e001f */
[----:B------:R-:W-:Y:S02]  /*399e0*/  IMAD.MOV.U32 R14, RZ, RZ, R16 ;  /* 0x000000ffff0e7224 */ /* 0x000fe400078e0010 */
.L_x_56067:
[----:B------:R-:W-:Y:S05]  /*399f0*/  BSYNC B1 ;  /* 0x0000000000017941 */ /* 0x000fea0003800000 */
.L_x_56065:
        /* <DEDUP_REMOVED lines=9> */
.L_x_56069:
[----:B------:R-:W-:Y:S02]  /*39a90*/  IMAD.MOV.U32 R31, RZ, RZ, R30 ;  /* 0x000000ffff1f7224 */ /* 0x000fe400078e001e */
[----:B------:R-:W-:Y:S02]  /*39aa0*/  IMAD.MOV.U32 R16, RZ, RZ, R15 ;  /* 0x000000ffff107224 */ /* 0x000fe400078e000f */
[----:B------:R-:W-:Y:S02]  /*39ab0*/  IMAD.MOV.U32 R30, RZ, RZ, R42 ;  /* 0x000000ffff1e7224 */ /* 0x000fe400078e002a */
[----:B------:R-:W-:Y:S02]  /*39ac0*/  IMAD.MOV.U32 R15, RZ, RZ, R40 ;  /* 0x000000ffff0f7224 */ /* 0x000fe400078e0028 */
.L_x_56070:
[----:B------:R-:W-:Y:S05]  /*39ad0*/  BSYNC B1 ;  /* 0x0000000000017941 */ /* 0x000fea0003800000 */
.L_x_56068:
        /* <DEDUP_REMOVED lines=9> */
.L_x_56072:
[----:B------:R-:W-:Y:S02]  /*39b70*/  IMAD.MOV.U32 R40, RZ, RZ, R31 ;  /* 0x000000ffff287224 */ /* 0x000fe400078e001f */
[----:B------:R-:W-:Y:S02]  /*39b80*/  IMAD.MOV.U32 R38, RZ, RZ, R16 ;  /* 0x000000ffff267224 */ /* 0x000fe400078e0010 */
[----:B------:R-:W-:Y:S02]  /*39b90*/  IMAD.MOV.U32 R31, RZ, RZ, R34 ;  /* 0x000000ffff1f7224 */ /* 0x000fe400078e0022 */
[----:B------:R-:W-:Y:S02]  /*39ba0*/  IMAD.MOV.U32 R16, RZ, RZ, R32 ;  /* 0x000000ffff107224 */ /* 0x000fe400078e0020 */
.L_x_56073:
[----:B------:R-:W-:Y:S05]  /*39bb0*/  BSYNC B1 ;  /* 0x0000000000017941 */ /* 0x000fea0003800000 */
.L_x_56071:
        /* <DEDUP_REMOVED lines=9> */
.L_x_56075:
[----:B------:R-:W-:Y:S02]  /*39c50*/  IMAD.MOV.U32 R34, RZ, RZ, R40 ;  /* 0x000000ffff227224 */ /* 0x000fe400078e0028 */
[----:B------:R-:W-:Y:S02]  /*39c60*/  IMAD.MOV.U32 R32, RZ, RZ, R38 ;  /* 0x000000ffff207224 */ /* 0x000fe400078e0026 */
[----:B------:R-:W-:Y:S02]  /*39c70*/  IMAD.MOV.U32 R40, RZ, RZ, R43 ;  /* 0x000000ffff287224 */ /* 0x000fe400078e002b */
[----:B------:R-:W-:Y:S02]  /*39c80*/  IMAD.MOV.U32 R38, RZ, RZ, R37 ;  /* 0x000000ffff267224 */ /* 0x000fe400078e0025 */
.L_x_56076:
[----:B------:R-:W-:Y:S05]  /*39c90*/  BSYNC B1 ;  /* 0x0000000000017941 */ /* 0x000fea0003800000 */
.L_x_56074:
        /* <DEDUP_REMOVED lines=9> */
.L_x_56078:
[----:B------:R-:W-:Y:S02]  /*39d30*/  IMAD.MOV.U32 R42, RZ, RZ, R34 ;  /* 0x000000ffff2a7224 */ /* 0x000fe400078e0022 */
[----:B------:R-:W-:Y:S02]  /*39d40*/  IMAD.MOV.U32 R37, RZ, RZ, R32 ;  /* 0x000000ffff257224 */ /* 0x000fe400078e0020 */
[----:B------:R-:W-:Y:S02]  /*39d50*/  IMAD.MOV.U32 R34, RZ, RZ, R44 ;  /* 0x000000ffff227224 */ /* 0x000fe400078e002c */
[----:B------:R-:W-:Y:S02]  /*39d60*/  IMAD.MOV.U32 R32, RZ, RZ, R36 ;  /* 0x000000ffff207224 */ /* 0x000fe400078e0024 */
.L_x_56079:
[----:B------:R-:W-:Y:S05]  /*39d70*/  BSYNC B1 ;  /* 0x0000000000017941 */ /* 0x000fea0003800000 */
.L_x_56077:
        /* <DEDUP_REMOVED lines=9> */
.L_x_56081:
[----:B------:R-:W-:Y:S02]  /*39e10*/  IMAD.MOV.U32 R43, RZ, RZ, R42 ;  /* 0x000000ffff2b7224 */ /* 0x000fe400078e002a */
[----:B------:R-:W-:Y:S02]  /*39e20*/  IMAD.MOV.U32 R36, RZ, RZ, R37 ;  /* 0x000000ffff247224 */ /* 0x000fe400078e0025 */
[----:B------:R-:W-:Y:S02]  /*39e30*/  IMAD.MOV.U32 R42, RZ, RZ, R45 ;  /* 0x000000ffff2a7224 */ /* 0x000fe400078e002d */
[----:B------:R-:W-:Y:S02]  /*39e40*/  IMAD.MOV.U32 R37, RZ, RZ, R39 ;  /* 0x000000ffff257224 */ /* 0x000fe400078e0027 */
.L_x_56082:
[----:B------:R-:W-:Y:S05]  /*39e50*/  BSYNC B1 ;  /* 0x0000000000017941 */ /* 0x000fea0003800000 */
.L_x_56080:
        /* <DEDUP_REMOVED lines=16> */
.L_x_56084:
[----:B------:R-:W-:Y:S01]  /*39f60*/  IMAD.MOV.U32 R20, RZ, RZ, R33 ;  /* 0x000000ffff147224 */ /* 0x000fe200078e0021 */
[----:B------:R-:W-:Y:S01]  /*39f70*/  MOV R33, R21 ;  /* 0x0000001500217202 */ /* 0x000fe20000000f00 */
[----:B------:R-:W-:Y:S02]  /*39f80*/  IMAD.MOV.U32 R5, RZ, RZ, R35 ;  /* 0x000000ffff057224 */ /* 0x000fe400078e0023 */
[----:B------:R-:W-:Y:S02]  /*39f90*/  IMAD.MOV.U32 R35, RZ, RZ, R6 ;  /* 0x000000ffff237224 */ /* 0x000fe400078e0006 */
.L_x_56085:
[----:B------:R-:W-:Y:S05]  /*39fa0*/  BSYNC B1 ;  /* 0x0000000000017941 */ /* 0x000fea0003800000 */
.L_x_56083:
        /* <DEDUP_REMOVED lines=9> */
.L_x_56087:
[----:B------:R-:W-:Y:S01]  /*3a040*/  IMAD.MOV.U32 R21, RZ, RZ, R20 ;  /* 0x000000ffff157224 */ /* 0x000fe200078e0014 */
[----:B------:R-:W-:Y:S01]  /*3a050*/  MOV R20, R22 ;  /* 0x0000001600147202 */ /* 0x000fe20000000f00 */
[----:B------:R-:W-:Y:S02]  /*3a060*/  IMAD.MOV.U32 R6, RZ, RZ, R5 ;  /* 0x000000ffff067224 */ /* 0x000fe400078e0005 */
[----:B------:R-:W-:Y:S02]  /*3a070*/  IMAD.MOV.U32 R5, RZ, RZ, R7 ;  /* 0x000000ffff057224 */ /* 0x000fe400078e0007 */
.L_x_56088:
[----:B------:R-:W-:Y:S05]  /*3a080*/  BSYNC B1 ;  /* 0x0000000000017941 */ /* 0x000fea0003800000 */
.L_x_56086:
        /* <DEDUP_REMOVED lines=9> */
.L_x_56090:
[----:B------:R-:W-:Y:S01]  /*3a120*/  IMAD.MOV.U32 R22, RZ, RZ, R21 ;  /* 0x000000ffff167224 */ /* 0x000fe200078e0015 */
[----:B------:R-:W-:Y:S01]  /*3a130*/  MOV R21, R23 ;  /* 0x0000001700157202 */ /* 0x000fe20000000f00 */
[----:B------:R-:W-:Y:S02]  /*3a140*/  IMAD.MOV.U32 R7, RZ, RZ, R6 ;  /* 0x000000ffff077224 */ /* 0x000fe400078e0006 */
[----:B------:R-:W-:Y:S02]  /*3a150*/  IMAD.MOV.U32 R6, RZ, RZ, R8 ;  /* 0x000000ffff067224 */ /* 0x000fe400078e0008 */
.L_x_56091:
[----:B------:R-:W-:Y:S05]  /*3a160*/  BSYNC B1 ;  /* 0x0000000000017941 */ /* 0x000fea0003800000 */
.L_x_56089:
        /* <DEDUP_REMOVED lines=9> */
.L_x_56093:
[----:B------:R-:W-:Y:S01]  /*3a200*/  IMAD.MOV.U32 R23, RZ, RZ, R22 ;  /* 0x000000ffff177224 */ /* 0x000fe200078e0016 */
[----:B------:R-:W-:Y:S01]  /*3a210*/  MOV R22, R24 ;  /* 0x0000001800167202 */ /* 0x000fe20000000f00 */
[----:B------:R-:W-:Y:S02]  /*3a220*/  IMAD.MOV.U32 R8, RZ, RZ, R7 ;  /* 0x000000ffff087224 */ /* 0x000fe400078e0007 */
[----:B------:R-:W-:Y:S02]  /*3a230*/  IMAD.MOV.U32 R7, RZ, RZ, R9 ;  /* 0x000000ffff077224 */ /* 0x000fe400078e0009 */
.L_x_56094:
[----:B------:R-:W-:Y:S05]  /*3a240*/  BSYNC B1 ;  /* 0x0000000000017941 */ /* 0x000fea0003800000 */
.L_x_56092:
        /* <DEDUP_REMOVED lines=9> */
.L_x_56096:
[----:B------:R-:W-:Y:S01]  /*3a2e0*/  IMAD.MOV.U32 R24, RZ, RZ, R23 ;  /* 0x000000ffff187224 */ /* 0x000fe200078e0017 */
[----:B------:R-:W-:Y:S01]  /*3a2f0*/  MOV R23, R25 ;  /* 0x0000001900177202 */ /* 0x000fe20000000f00 */
[----:B------:R-:W-:Y:S02]  /*3a300*/  IMAD.MOV.U32 R9, RZ, RZ, R8 ;  /* 0x000000ffff097224 */ /* 0x000fe400078e0008 */
[----:B------:R-:W-:Y:S02]  /*3a310*/  IMAD.MOV.U32 R8, RZ, RZ, R10 ;  /* 0x000000ffff087224 */ /* 0x000fe400078e000a */
.L_x_56097:
[----:B------:R-:W-:Y:S05]  /*3a320*/  BSYNC B1 ;  /* 0x0000000000017941 */ /* 0x000fea0003800000 */
.L_x_56095:
        /* <DEDUP_REMOVED lines=9> */
.L_x_56099:
[----:B------:R-:W-:Y:S01]  /*3a3c0*/  IMAD.MOV.U32 R25, RZ, RZ, R24 ;  /* 0x000000ffff197224 */ /* 0x000fe200078e0018 */
[----:B------:R-:W-:Y:S01]  /*3a3d0*/  MOV R24, R26 ;  /* 0x0000001a00187202 */ /* 0x000fe20000000f00 */
[----:B------:R-:W-:Y:S02]  /*3a3e0*/  IMAD.MOV.U32 R10, RZ, RZ, R9 ;  /* 0x000000ffff0a7224 */ /* 0x000fe400078e0009 */
[----:B------:R-:W-:Y:S02]  /*3a3f0*/  IMAD.MOV.U32 R9, RZ, RZ, R11 ;  /* 0x000000ffff097224 */ /* 0x000fe400078e000b */
.L_x_56100:
[----:B------:R-:W-:Y:S05]  /*3a400*/  BSYNC B1 ;  /* 0x0000000000017941 */ /* 0x000fea0003800000 */
.L_x_56098:
        /* <DEDUP_REMOVED lines=9> */
.L_x_56102:
[----:B------:R-:W-:Y:S01]  /*3a4a0*/  IMAD.MOV.U32 R26, RZ, RZ, R25 ;  /* 0x000000ffff1a7224 */ /* 0x000fe200078e0019 */
[----:B------:R-:W-:Y:S01]  /*3a4b0*/  MOV R25, R27 ;  /* 0x0000001b00197202 */ /* 0x000fe20000000f00 */
[----:B------:R-:W-:Y:S02]  /*3a4c0*/  IMAD.MOV.U32 R11, RZ, RZ, R10 ;  /* 0x000000ffff0b7224 */ /* 0x000fe400078e000a */
[----:B------:R-:W-:Y:S02]  /*3a4d0*/  IMAD.MOV.U32 R10, RZ, RZ, R12 ;  /* 0x000000ffff0a7224 */ /* 0x000fe400078e000c */
.L_x_56103:
[----:B------:R-:W-:Y:S05]  /*3a4e0*/  BSYNC B1 ;  /* 0x0000000000017941 */ /* 0x000fea0003800000 */
.L_x_56101:
        /* <DEDUP_REMOVED lines=9> */
.L_x_56105:
[----:B------:R-:W-:Y:S01]  /*3a580*/  IMAD.MOV.U32 R27, RZ, RZ, R26 ;  /* 0x000000ffff1b7224 */ /* 0x000fe200078e001a */
[----:B------:R-:W-:Y:S01]  /*3a590*/  MOV R26, R28 ;  /* 0x0000001c001a7202 */ /* 0x000fe20000000f00 */
[----:B------:R-:W-:Y:S02]  /*3a5a0*/  IMAD.MOV.U32 R12, RZ, RZ, R11 ;  /* 0x000000ffff0c7224 */ /* 0x000fe400078e000b */
[----:B------:R-:W-:Y:S02]  /*3a5b0*/  IMAD.MOV.U32 R11, RZ, RZ, R13 ;  /* 0x000000ffff0b7224 */ /* 0x000fe400078e000d */
.L_x_56106:
[----:B------:R-:W-:Y:S05]  /*3a5c0*/  BSYNC B1 ;  /* 0x0000000000017941 */ /* 0x000fea0003800000 */
.L_x_56104:
        /* <DEDUP_REMOVED lines=9> */
.L_x_56108:
[----:B------:R-:W-:Y:S01]  /*3a660*/  IMAD.MOV.U32 R28, RZ, RZ, R27 ;  /* 0x000000ffff1c7224 */ /* 0x000fe200078e001b */
[----:B------:R-:W-:Y:S01]  /*3a670*/  MOV R27, R29 ;  /* 0x0000001d001b7202 */ /* 0x000fe20000000f00 */
[----:B------:R-:W-:Y:S02]  /*3a680*/  IMAD.MOV.U32 R13, RZ, RZ, R12 ;  /* 0x000000ffff0d7224 */ /* 0x000fe400078e000c */
[----:B------:R-:W-:Y:S02]  /*3a690*/  IMAD.MOV.U32 R12, RZ, RZ, R14 ;  /* 0x000000ffff0c7224 */ /* 0x000fe400078e000e */
.L_x_56109:
[----:B------:R-:W-:Y:S05]  /*3a6a0*/  BSYNC B1 ;  /* 0x0000000000017941 */ /* 0x000fea0003800000 */
.L_x_56107:
        /* <DEDUP_REMOVED lines=9> */
.L_x_56111:
[----:B------:R-:W-:Y:S01]  /*3a740*/  IMAD.MOV.U32 R29, RZ, RZ, R28 ;  /* 0x000000ffff1d7224 */ /* 0x000fe200078e001c */
[----:B------:R-:W-:Y:S01]  /*3a750*/  MOV R28, R30 ;  /* 0x0000001e001c7202 */ /* 0x000fe20000000f00 */
[----:B------:R-:W-:Y:S02]  /*3a760*/  IMAD.MOV.U32 R14, RZ, RZ, R13 ;  /* 0x000000ffff0e7224 */ /* 0x000fe400078e000d */
[----:B------:R-:W-:Y:S02]  /*3a770*/  IMAD.MOV.U32 R13, RZ, RZ, R15 ;  /* 0x000000ffff0d7224 */ /* 0x000fe400078e000f */
.L_x_56112:
[----:B------:R-:W-:Y:S05]  /*3a780*/  BSYNC B1 ;  /* 0x0000000000017941 */ /* 0x000fea0003800000 */
.L_x_56110:
        /* <DEDUP_REMOVED lines=9> */
.L_x_56114:
[----:B------:R-:W-:Y:S01]  /*3a820*/  IMAD.MOV.U32 R30, RZ, RZ, R29 ;  /* 0x000000ffff1e7224 */ /* 0x000fe200078e001d */
[----:B------:R-:W-:Y:S01]  /*3a830*/  MOV R29, R31 ;  /* 0x0000001f001d7202 */ /* 0x000fe20000000f00 */
[----:B------:R-:W-:Y:S02]  /*3a840*/  IMAD.MOV.U32 R15, RZ, RZ, R14 ;  /* 0x000000ffff0f7224 */ /* 0x000fe400078e000e */
[----:B------:R-:W-:Y:S02]  /*3a850*/  IMAD.MOV.U32 R14, RZ, RZ, R16 ;  /* 0x000000ffff0e7224 */ /* 0x000fe400078e0010 */
.L_x_56115:
[----:B------:R-:W-:Y:S05]  /*3a860*/  BSYNC B1 ;  /* 0x0000000000017941 */ /* 0x000fea0003800000 */
.L_x_56113:
        /* <DEDUP_REMOVED lines=9> */
.L_x_56117:
[----:B------:R-:W-:Y:S01]  /*3a900*/  IMAD.MOV.U32 R31, RZ, RZ, R30 ;  /* 0x000000ffff1f7224 */ /* 0x000fe200078e001e */
[----:B------:R-:W-:Y:S01]  /*3a910*/  MOV R30, R40 ;  /* 0x00000028001e7202 */ /* 0x000fe20000000f00 */
[----:B------:R-:W-:Y:S02]  /*3a920*/  IMAD.MOV.U32 R16, RZ, RZ, R15 ;  /* 0x000000ffff107224 */ /* 0x000fe400078e000f */
[----:B------:R-:W-:Y:S02]  /*3a930*/  IMAD.MOV.U32 R15, RZ, RZ, R38 ;  /* 0x000000ffff0f7224 */ /* 0x000fe400078e0026 */
.L_x_56118:
[----:B------:R-:W-:Y:S05]  /*3a940*/  BSYNC B1 ;  /* 0x0000000000017941 */ /* 0x000fea0003800000 */
.L_x_56116:
        /* <DEDUP_REMOVED lines=9> */
.L_x_56120:
[----:B------:R-:W-:Y:S01]  /*3a9e0*/  IMAD.MOV.U32 R39, RZ, RZ, R31 ;  /* 0x000000ffff277224 */ /* 0x000fe200078e001f */
[----:B------:R-:W-:Y:S01]  /*3a9f0*/  MOV R31, R34 ;  /* 0x00000022001f7202 */ /* 0x000fe20000000f00 */
[----:B------:R-:W-:Y:S02]  /*3aa00*/  IMAD.MOV.U32 R38, RZ, RZ, R16 ;  /* 0x000000ffff267224 */ /* 0x000fe400078e0010 */
[----:B------:R-:W-:Y:S02]  /*3aa10*/  IMAD.MOV.U32 R16, RZ, RZ, R32 ;  /* 0x000000ffff107224 */ /* 0x000fe400078e0020 */
.L_x_56121:
[----:B------:R-:W-:Y:S05]  /*3aa20*/  BSYNC B1 ;  /* 0x0000000000017941 */ /* 0x000fea0003800000 */
.L_x_56119:
        /* <DEDUP_REMOVED lines=9> */
.L_x_56123:
[----:B------:R-:W-:Y:S01]  /*3aac0*/  IMAD.MOV.U32 R34, RZ, RZ, R39 ;  /* 0x000000ffff227224 */ /* 0x000fe200078e0027 */
[----:B------:R-:W-:Y:S01]  /*3aad0*/  MOV R39, R42 ;  /* 0x0000002a00277202 */ /* 0x000fe20000000f00 */
[----:B------:R-:W-:Y:S02]  /*3aae0*/  IMAD.MOV.U32 R32, RZ, RZ, R38 ;  /* 0x000000ffff207224 */ /* 0x000fe400078e0026 */
[----:B------:R-:W-:Y:S02]  /*3aaf0*/  IMAD.MOV.U32 R38, RZ, RZ, R37 ;  /* 0x000000ffff267224 */ /* 0x000fe400078e0025 */
.L_x_56124:
[----:B------:R-:W-:Y:S05]  /*3ab00*/  BSYNC B1 ;  /* 0x0000000000017941 */ /* 0x000fea0003800000 */
.L_x_56122:
        /* <DEDUP_REMOVED lines=9> */
.L_x_56126:
[----:B------:R-:W-:Y:S01]  /*3aba0*/  IMAD.MOV.U32 R40, RZ, RZ, R34 ;  /* 0x000000ffff287224 */ /* 0x000fe200078e0022 */
[----:B------:R-:W-:Y:S01]  /*3abb0*/  MOV R34, R43 ;  /* 0x0000002b00227202 */ /* 0x000fe20000000f00 */
[----:B------:R-:W-:Y:S02]  /*3abc0*/  IMAD.MOV.U32 R37, RZ, RZ, R32 ;  /* 0x000000ffff257224 */ /* 0x000fe400078e0020 */
[----:B------:R-:W-:Y:S02]  /*3abd0*/  IMAD.MOV.U32 R32, RZ, RZ, R36 ;  /* 0x000000ffff207224 */ /* 0x000fe400078e0024 */
.L_x_56127:
[----:B------:R-:W-:Y:S05]  /*3abe0*/  BSYNC B1 ;  /* 0x0000000000017941 */ /* 0x000fea0003800000 */
.L_x_56125:
        /* <DEDUP_REMOVED lines=16> */
.L_x_56129:
[----:B------:R-:W-:Y:S01]  /*3acf0*/  MOV R19, R33 ;  /* 0x0000002100137202 */ /* 0x000fe20000000f00 */
[----:B------:R-:W-:Y:S02]  /*3ad00*/  IMAD.MOV.U32 R4, RZ, RZ, R35 ;  /* 0x000000ffff047224 */ /* 0x000fe400078e0023 */
[----:B------:R-:W-:Y:S02]  /*3ad10*/  IMAD.MOV.U32 R33, RZ, RZ, R20 ;  /* 0x000000ffff217224 */ /* 0x000fe400078e0014 */
[----:B------:R-:W-:Y:S02]  /*3ad20*/  IMAD.MOV.U32 R35, RZ, RZ, R5 ;  /* 0x000000ffff237224 */ /* 0x000fe400078e0005 */
.L_x_56130:
[----:B------:R-:W-:Y:S05]  /*3ad30*/  BSYNC B1 ;  /* 0x0000000000017941 */ /* 0x000fea0003800000 */
.L_x_56128:
        /* <DEDUP_REMOVED lines=9> */
.L_x_56132:
[----:B------:R-:W-:Y:S01]  /*3add0*/  MOV R20, R19 ;  /* 0x0000001300147202 */ /* 0x000fe20000000f00 */
[----:B------:R-:W-:Y:S02]  /*3ade0*/  IMAD.MOV.U32 R5, RZ, RZ, R4 ;  /* 0x000000ffff057224 */ /* 0x000fe400078e0004 */
[----:B------:R-:W-:Y:S02]  /*3adf0*/  IMAD.MOV.U32 R19, RZ, RZ, R21 ;  /* 0x000000ffff137224 */ /* 0x000fe400078e0015 */
[----:B------:R-:W-:Y:S02]  /*3ae00*/  IMAD.MOV.U32 R4, RZ, RZ, R6 ;  /* 0x000000ffff047224 */ /* 0x000fe400078e0006 */
.L_x_56133:
[----:B------:R-:W-:Y:S05]  /*3ae10*/  BSYNC B1 ;  /* 0x0000000000017941 */ /* 0x000fea0003800000 */
.L_x_56131:
        /* <DEDUP_REMOVED lines=9> */
.L_x_56135:
[----:B------:R-:W-:Y:S01]  /*3aeb0*/  MOV R21, R20 ;  /* 0x0000001400157202 */ /* 0x000fe20000000f00 */
[----:B------:R-:W-:Y:S02]  /*3aec0*/  IMAD.MOV.U32 R6, RZ, RZ, R5 ;  /* 0x000000ffff067224 */ /* 0x000fe400078e0005 */
[----:B------:R-:W-:Y:S02]  /*3aed0*/  IMAD.MOV.U32 R20, RZ, RZ, R22 ;  /* 0x000000ffff147224 */ /* 0x000fe400078e0016 */
[----:B------:R-:W-:Y:S02]  /*3aee0*/  IMAD.MOV.U32 R5, RZ, RZ, R7 ;  /* 0x000000ffff057224 */ /* 0x000fe400078e0007 */
.L_x_56136:
[----:B------:R-:W-:Y:S05]  /*3aef0*/  BSYNC B1 ;  /* 0x0000000000017941 */ /* 0x000fea0003800000 */
.L_x_56134:
        /* <DEDUP_REMOVED lines=9> */
.L_x_56138:
[----:B------:R-:W-:Y:S01]  /*3af90*/  MOV R22, R21 ;  /* 0x0000001500167202 */ /* 0x000fe20000000f00 */
[----:B------:R-:W-:Y:S02]  /*3afa0*/  IMAD.MOV.U32 R7, RZ, RZ, R6 ;  /* 0x000000ffff077224 */ /* 0x000fe400078e0006 */
[----:B------:R-:W-:Y:S02]  /*3afb0*/  IMAD.MOV.U32 R21, RZ, RZ, R23 ;  /* 0x000000ffff157224 */ /* 0x000fe400078e0017 */
[----:B------:R-:W-:Y:S02]  /*3afc0*/  IMAD.MOV.U32 R6, RZ, RZ, R8 ;  /* 0x000000ffff067224 */ /* 0x000fe400078e0008 */
.L_x_56139:
[----:B------:R-:W-:Y:S05]  /*3afd0*/  BSYNC B1 ;  /* 0x0000000000017941 */ /* 0x000fea0003800000 */
.L_x_56137:
        /* <DEDUP_REMOVED lines=9> */
.L_x_56141:
[----:B------:R-:W-:Y:S01]  /*3b070*/  MOV R23, R22 ;  /* 0x0000001600177202 */ /* 0x000fe20000000f00 */
[----:B------:R-:W-:Y:S02]  /*3b080*/  IMAD.MOV.U32 R8, RZ, RZ, R7 ;  /* 0x000000ffff087224 */ /* 0x000fe400078e0007 */
[----:B------:R-:W-:Y:S02]  /*3b090*/  IMAD.MOV.U32 R22, RZ, RZ, R24 ;  /* 0x000000ffff167224 */ /* 0x000fe400078e0018 */
[----:B------:R-:W-:Y:S02]  /*3b0a0*/  IMAD.MOV.U32 R7, RZ, RZ, R9 ;  /* 0x000000ffff077224 */ /* 0x000fe400078e0009 */
.L_x_56142:
[----:B------:R-:W-:Y:S05]  /*3b0b0*/  BSYNC B1 ;  /* 0x0000000000017941 */ /* 0x000fea0003800000 */
.L_x_56140:
        /* <DEDUP_REMOVED lines=9> */
.L_x_56144:
[----:B------:R-:W-:Y:S01]  /*3b150*/  MOV R24, R23 ;  /* 0x0000001700187202 */ /* 0x000fe20000000f00 */
[----:B------:R-:W-:Y:S02]  /*3b160*/  IMAD.MOV.U32 R9, RZ, RZ, R8 ;  /* 0x000000ffff097224 */ /* 0x000fe400078e0008 */
[----:B------:R-:W-:Y:S02]  /*3b170*/  IMAD.MOV.U32 R23, RZ, RZ, R25 ;  /* 0x000000ffff177224 */ /* 0x000fe400078e0019 */
[----:B------:R-:W-:Y:S02]  /*3b180*/  IMAD.MOV.U32 R8, RZ, RZ, R10 ;  /* 0x000000ffff087224 */ /* 0x000fe400078e000a */
.L_x_56145:
[----:B------:R-:W-:Y:S05]  /*3b190*/  BSYNC B1 ;  /* 0x0000000000017941 */ /* 0x000fea0003800000 */
.L_x_56143:
        /* <DEDUP_REMOVED lines=9> */
.L_x_56147:
[----:B------:R-:W-:Y:S01]  /*3b230*/  MOV R25, R24 ;  /* 0x0000001800197202 */ /* 0x000fe20000000f00 */
[----:B------:R-:W-:Y:S02]  /*3b240*/  IMAD.MOV.U32 R10, RZ, RZ, R9 ;  /* 0x000000ffff0a7224 */ /* 0x000fe400078e0009 */
[----:B------:R-:W-:Y:S02]  /*3b250*/  IMAD.MOV.U32 R24, RZ, RZ, R26 ;  /* 0x000000ffff187224 */ /* 0x000fe400078e001a */
[----:B------:R-:W-:Y:S02]  /*3b260*/  IMAD.MOV.U32 R9, RZ, RZ, R11 ;  /* 0x000000ffff097224 */ /* 0x000fe400078e000b */
.L_x_56148:
[----:B------:R-:W-:Y:S05]  /*3b270*/  BSYNC B1 ;  /* 0x0000000000017941 */ /* 0x000fea0003800000 */
.L_x_56146:
        /* <DEDUP_REMOVED lines=9> */
.L_x_56150:
[----:B------:R-:W-:Y:S01]  /*3b310*/  MOV R26, R25 ;  /* 0x00000019001a7202 */ /* 0x000fe20000000f00 */
[----:B------:R-:W-:Y:S02]  /*3b320*/  IMAD.MOV.U32 R11, RZ, RZ, R10 ;  /* 0x000000ffff0b7224 */ /* 0x000fe400078e000a */
[----:B------:R-:W-:Y:S02]  /*3b330*/  IMAD.MOV.U32 R25, RZ, RZ, R27 ;  /* 0x000000ffff197224 */ /* 0x000fe400078e001b */
[----:B------:R-:W-:Y:S02]  /*3b340*/  IMAD.MOV.U32 R10, RZ, RZ, R12 ;  /* 0x000000ffff0a7224 */ /* 0x000fe400078e000c */
.L_x_56151:
[----:B------:R-:W-:Y:S05]  /*3b350*/  BSYNC B1 ;  /* 0x0000000000017941 */ /* 0x000fea0003800000 */
.L_x_56149:
        /* <DEDUP_REMOVED lines=9> */
.L_x_56153:
[----:B------:R-:W-:Y:S01]  /*3b3f0*/  MOV R27, R26 ;  /* 0x0000001a001b7202 */ /* 0x000fe20000000f00 */
[----:B------:R-:W-:Y:S02]  /*3b400*/  IMAD.MOV.U32 R12, RZ, RZ, R11 ;  /* 0x000000ffff0c7224 */ /* 0x000fe400078e000b */
[----:B------:R-:W-:Y:S02]  /*3b410*/  IMAD.MOV.U32 R26, RZ, RZ, R28 ;  /* 0x000000ffff1a7224 */ /* 0x000fe400078e001c */
[----:B------:R-:W-:Y:S02]  /*3b420*/  IMAD.MOV.U32 R11, RZ, RZ, R13 ;  /* 0x000000ffff0b7224 */ /* 0x000fe400078e000d */
.L_x_56154:
[----:B------:R-:W-:Y:S05]  /*3b430*/  BSYNC B1 ;  /* 0x0000000000017941 */ /* 0x000fea0003800000 */
.L_x_56152:
        /* <DEDUP_REMOVED lines=9> */
.L_x_56156:
[----:B------:R-:W-:Y:S01]  /*3b4d0*/  MOV R28, R27 ;  /* 0x0000001b001c7202 */ /* 0x000fe20000000f00 */
[----:B------:R-:W-:Y:S02]  /*3b4e0*/  IMAD.MOV.U32 R13, RZ, RZ, R12 ;  /* 0x000000ffff0d7224 */ /* 0x000fe400078e000c */
[----:B------:R-:W-:Y:S02]  /*3b4f0*/  IMAD.MOV.U32 R27, RZ, RZ, R29 ;  /* 0x000000ffff1b7224 */ /* 0x000fe400078e001d */
[----:B------:R-:W-:Y:S02]  /*3b500*/  IMAD.MOV.U32 R12, RZ, RZ, R14 ;  /* 0x000000ffff0c7224 */ /* 0x000fe400078e000e */
.L_x_56157:
[----:B------:R-:W-:Y:S05]  /*3b510*/  BSYNC B1 ;  /* 0x0000000000017941 */ /* 0x000fea0003800000 */
.L_x_56155:
        /* <DEDUP_REMOVED lines=9> */
.L_x_56159:
[----:B------:R-:W-:Y:S01]  /*3b5b0*/  MOV R29, R28 ;  /* 0x0000001c001d7202 */ /* 0x000fe20000000f00 */
[----:B------:R-:W-:Y:S02]  /*3b5c0*/  IMAD.MOV.U32 R14, RZ, RZ, R13 ;  /* 0x000000ffff0e7224 */ /* 0x000fe400078e000d */
[----:B------:R-:W-:Y:S02]  /*3b5d0*/  IMAD.MOV.U32 R28, RZ, RZ, R30 ;  /* 0x000000ffff1c7224 */ /* 0x000fe400078e001e */
[----:B------:R-:W-:Y:S02]  /*3b5e0*/  IMAD.MOV.U32 R13, RZ, RZ, R15 ;  /* 0x000000ffff0d7224 */ /* 0x000fe400078e000f */
.L_x_56160:
[----:B------:R-:W-:Y:S05]  /*3b5f0*/  BSYNC B1 ;  /* 0x0000000000017941 */ /* 0x000fea0003800000 */
.L_x_56158:
        /* <DEDUP_REMOVED lines=9> */
.L_x_56162:
[----:B------:R-:W-:Y:S01]  /*3b690*/  MOV R30, R29 ;  /* 0x0000001d001e7202 */ /* 0x000fe20000000f00 */
[----:B------:R-:W-:Y:S02]  /*3b6a0*/  IMAD.MOV.U32 R15, RZ, RZ, R14 ;  /* 0x000000ffff0f7224 */ /* 0x000fe400078e000e */
[----:B------:R-:W-:Y:S02]  /*3b6b0*/  IMAD.MOV.U32 R29, RZ, RZ, R31 ;  /* 0x000000ffff1d7224 */ /* 0x000fe400078e001f */
[----:B------:R-:W-:Y:S02]  /*3b6c0*/  IMAD.MOV.U32 R14, RZ, RZ, R16 ;  /* 0x000000ffff0e7224 */ /* 0x000fe400078e0010 */
.L_x_56163:
[----:B------:R-:W-:Y:S05]  /*3b6d0*/  BSYNC B1 ;  /* 0x0000000000017941 */ /* 0x000fea0003800000 */
.L_x_56161:
        /* <DEDUP_REMOVED lines=9> */
.L_x_56165:
[----:B------:R-:W-:Y:S01]  /*3b770*/  MOV R31, R30 ;  /* 0x0000001e001f7202 */ /* 0x000fe20000000f00 */
[----:B------:R-:W-:Y:S02]  /*3b780*/  IMAD.MOV.U32 R16, RZ, RZ, R15 ;  /* 0x000000ffff107224 */ /* 0x000fe400078e000f */
[----:B------:R-:W-:Y:S02]  /*3b790*/  IMAD.MOV.U32 R30, RZ, RZ, R39 ;  /* 0x000000ffff1e7224 */ /* 0x000fe400078e0027 */
[----:B------:R-:W-:Y:S02]  /*3b7a0*/  IMAD.MOV.U32 R15, RZ, RZ, R38 ;  /* 0x000000ffff0f7224 */ /* 0x000fe400078e0026 */
.L_x_56166:
[----:B------:R-:W-:Y:S05]  /*3b7b0*/  BSYNC B1 ;  /* 0x0000000000017941 */ /* 0x000fea0003800000 */
.L_x_56164:
        /* <DEDUP_REMOVED lines=9> */
.L_x_56168:
[----:B------:R-:W-:Y:S01]  /*3b850*/  MOV R38, R31 ;  /* 0x0000001f00267202 */ /* 0x000fe20000000f00 */
[----:B------:R-:W-:Y:S02]  /*3b860*/  IMAD.MOV.U32 R36, RZ, RZ, R16 ;  /* 0x000000ffff247224 */ /* 0x000fe400078e0010 */
[----:B------:R-:W-:Y:S02]  /*3b870*/  IMAD.MOV.U32 R31, RZ, RZ, R34 ;  /* 0x000000ffff1f7224 */ /* 0x000fe400078e0022 */
[----:B------:R-:W-:Y:S02]  /*3b880*/  IMAD.MOV.U32 R16, RZ, RZ, R32 ;  /* 0x000000ffff107224 */ /* 0x000fe400078e0020 */
.L_x_56169:
[----:B------:R-:W-:Y:S05]  /*3b890*/  BSYNC B1 ;  /* 0x0000000000017941 */ /* 0x000fea0003800000 */
.L_x_56167:
        /* <DEDUP_REMOVED lines=9> */
.L_x_56171:
[----:B------:R-:W-:Y:S01]  /*3b930*/  MOV R34, R38 ;  /* 0x0000002600227202 */ /* 0x000fe20000000f00 */
[----:B------:R-:W-:Y:S02]  /*3b940*/  IMAD.MOV.U32 R32, RZ, RZ, R36 ;  /* 0x000000ffff207224 */ /* 0x000fe400078e0024 */
[----:B------:R-:W-:Y:S02]  /*3b950*/  IMAD.MOV.U32 R38, RZ, RZ, R40 ;  /* 0x000000ffff267224 */ /* 0x000fe400078e0028 */
[----:B------:R-:W-:Y:S02]  /*3b960*/  IMAD.MOV.U32 R36, RZ, RZ, R37 ;  /* 0x000000ffff247224 */ /* 0x000fe400078e0025 */
.L_x_56172:
[----:B------:R-:W-:Y:S05]  /*3b970*/  BSYNC B1 ;  /* 0x0000000000017941 */ /* 0x000fea0003800000 */
.L_x_56170:
        /* <DEDUP_REMOVED lines=16> */
.L_x_56174:
[----:B------:R-:W-:Y:S02]  /*3ba80*/  IMAD.MOV.U32 R3, RZ, RZ, R33 ;  /* 0x000000ffff037224 */ /* 0x000fe400078e0021 */
[----:B------:R-:W-:Y:S02]  /*3ba90*/  IMAD.MOV.U32 R18, RZ, RZ, R35 ;  /* 0x000000ffff127224 */ /* 0x000fe400078e0023 */
[----:B------:R-:W-:Y:S02]  /*3baa0*/  IMAD.MOV.U32 R33, RZ, RZ, R19 ;  /* 0x000000ffff217224 */ /* 0x000fe400078e0013 */
[----:B------:R-:W-:Y:S02]  /*3bab0*/  IMAD.MOV.U32 R35, RZ, RZ, R4 ;  /* 0x000000ffff237224 */ /* 0x000fe400078e0004 */
.L_x_56175:
[----:B------:R-:W-:Y:S05]  /*3bac0*/  BSYNC B1 ;  /* 0x0000000000017941 */ /* 0x000fea0003800000 */
.L_x_56173:
        /* <DEDUP_REMOVED lines=9> */
.L_x_56177:
[----:B------:R-:W-:Y:S02]  /*3bb60*/  IMAD.MOV.U32 R4, RZ, RZ, R3 ;  /* 0x000000ffff047224 */ /* 0x000fe400078e0003 */
[----:B------:R-:W-:Y:S02]  /*3bb70*/  IMAD.MOV.U32 R19, RZ, RZ, R18 ;  /* 0x000000ffff137224 */ /* 0x000fe400078e0012 */
[----:B------:R-:W-:Y:S02]  /*3bb80*/  IMAD.MOV.U32 R3, RZ, RZ, R20 ;  /* 0x000000ffff037224 */ /* 0x000fe400078e0014 */
[----:B------:R-:W-:Y:S02]  /*3bb90*/  IMAD.MOV.U32 R18, RZ, RZ, R5 ;  /* 0x000000ffff127224 */ /* 0x000fe400078e0005 */
.L_x_56178:
[----:B------:R-:W-:Y:S05]  /*3bba0*/  BSYNC B1 ;  /* 0x0000000000017941 */ /* 0x000fea0003800000 */
.L_x_56176:
        /* <DEDUP_REMOVED lines=9> */
.L_x_56180:
[----:B------:R-:W-:Y:S02]  /*3bc40*/  IMAD.MOV.U32 R5, RZ, RZ, R4 ;  /* 0x000000ffff057224 */ /* 0x000fe400078e0004 */
[----:B------:R-:W-:Y:S02]  /*3bc50*/  IMAD.MOV.U32 R20, RZ, RZ, R19 ;  /* 0x000000ffff147224 */ /* 0x000fe400078e0013 */
[----:B------:R-:W-:Y:S02]  /*3bc60*/  IMAD.MOV.U32 R4, RZ, RZ, R21 ;  /* 0x000000ffff047224 */ /* 0x000fe400078e0015 */
[----:B------:R-:W-:Y:S02]  /*3bc70*/  IMAD.MOV.U32 R19, RZ, RZ, R6 ;  /* 0x000000ffff137224 */ /* 0x000fe400078e0006 */
.L_x_56181:
[----:B------:R-:W-:Y:S05]  /*3bc80*/  BSYNC B1 ;  /* 0x0000000000017941 */ /* 0x000fea0003800000 */
.L_x_56179:
        /* <DEDUP_REMOVED lines=9> */
.L_x_56183:
[----:B------:R-:W-:Y:S02]  /*3bd20*/  IMAD.MOV.U32 R6, RZ, RZ, R5 ;  /* 0x000000ffff067224 */ /* 0x000fe400078e0005 */
[----:B------:R-:W-:Y:S02]  /*3bd30*/  IMAD.MOV.U32 R21, RZ, RZ, R20 ;  /* 0x000000ffff157224 */ /* 0x000fe400078e0014 */
[----:B------:R-:W-:Y:S02]  /*3bd40*/  IMAD.MOV.U32 R5, RZ, RZ, R22 ;  /* 0x000000ffff057224 */ /* 0x000fe400078e0016 */
[----:B------:R-:W-:Y:S02]  /*3bd50*/  IMAD.MOV.U32 R20, RZ, RZ, R7 ;  /* 0x000000ffff147224 */ /* 0x000fe400078e0007 */
.L_x_56184:
[----:B------:R-:W-:Y:S05]  /*3bd60*/  BSYNC B1 ;  /* 0x0000000000017941 */ /* 0x000fea0003800000 */
.L_x_56182:
        /* <DEDUP_REMOVED lines=9> */
.L_x_56186:
[----:B------:R-:W-:Y:S02]  /*3be00*/  IMAD.MOV.U32 R7, RZ, RZ, R6 ;  /* 0x000000ffff077224 */ /* 0x000fe400078e0006 */
[----:B------:R-:W-:Y:S02]  /*3be10*/  IMAD.MOV.U32 R22, RZ, RZ, R21 ;  /* 0x000000ffff167224 */ /* 0x000fe400078e0015 */
[----:B------:R-:W-:Y:S02]  /*3be20*/  IMAD.MOV.U32 R6, RZ, RZ, R23 ;  /* 0x000000ffff067224 */ /* 0x000fe400078e0017 */
[----:B------:R-:W-:Y:S02]  /*3be30*/  IMAD.MOV.U32 R21, RZ, RZ, R8 ;  /* 0x000000ffff157224 */ /* 0x000fe400078e0008 */
.L_x_56187:
[----:B------:R-:W-:Y:S05]  /*3be40*/  BSYNC B1 ;  /* 0x0000000000017941 */ /* 0x000fea0003800000 */
.L_x_56185:
        /* <DEDUP_REMOVED lines=9> */
.L_x_56189:
[----:B------:R-:W-:Y:S02]  /*3bee0*/  IMAD.MOV.U32 R8, RZ, RZ, R7 ;  /* 0x000000ffff087224 */ /* 0x000fe400078e0007 */
[----:B------:R-:W-:Y:S02]  /*3bef0*/  IMAD.MOV.U32 R23, RZ, RZ, R22 ;  /* 0x000000ffff177224 */ /* 0x000fe400078e0016 */
[----:B------:R-:W-:Y:S02]  /*3bf00*/  IMAD.MOV.U32 R7, RZ, RZ, R24 ;  /* 0x000000ffff077224 */ /* 0x000fe400078e0018 */
[----:B------:R-:W-:Y:S02]  /*3bf10*/  IMAD.MOV.U32 R22, RZ, RZ, R9 ;  /* 0x000000ffff167224 */ /* 0x000fe400078e0009 */
.L_x_56190:
[----:B------:R-:W-:Y:S05]  /*3bf20*/  BSYNC B1 ;  /* 0x0000000000017941 */ /* 0x000fea0003800000 */
.L_x_56188:
        /* <DEDUP_REMOVED lines=9> */
.L_x_56192:
[----:B------:R-:W-:Y:S02]  /*3bfc0*/  IMAD.MOV.U32 R9, RZ, RZ, R8 ;  /* 0x000000ffff097224 */ /* 0x000fe400078e0008 */
[----:B------:R-:W-:Y:S02]  /*3bfd0*/  IMAD.MOV.U32 R24, RZ, RZ, R23 ;  /* 0x000000ffff187224 */ /* 0x000fe400078e0017 */
[----:B------:R-:W-:Y:S02]  /*3bfe0*/  IMAD.MOV.U32 R8, RZ, RZ, R25 ;  /* 0x000000ffff087224 */ /* 0x000fe400078e0019 */
[----:B------:R-:W-:Y:S02]  /*3bff0*/  IMAD.MOV.U32 R23, RZ, RZ, R10 ;  /* 0x000000ffff177224 */ /* 0x000fe400078e000a */
.L_x_56193:
[----:B------:R-:W-:Y:S05]  /*3c000*/  BSYNC B1 ;  /* 0x0000000000017941 */ /* 0x000fea0003800000 */
.L_x_56191:
        /* <DEDUP_REMOVED lines=9> */
.L_x_56195:
[----:B------:R-:W-:Y:S02]  /*3c0a0*/  IMAD.MOV.U32 R10, RZ, RZ, R9 ;  /* 0x000000ffff0a7224 */ /* 0x000fe400078e0009 */
[----:B------:R-:W-:Y:S02]  /*3c0b0*/  IMAD.MOV.U32 R25, RZ, RZ, R24 ;  /* 0x000000ffff197224 */ /* 0x000fe400078e0018 */
[----:B------:R-:W-:Y:S02]  /*3c0c0*/  IMAD.MOV.U32 R9, RZ, RZ, R26 ;  /* 0x000000ffff097224 */ /* 0x000fe400078e001a */
[----:B------:R-:W-:Y:S02]  /*3c0d0*/  IMAD.MOV.U32 R24, RZ, RZ, R11 ;  /* 0x000000ffff187224 */ /* 0x000fe400078e000b */
.L_x_56196:
[----:B------:R-:W-:Y:S05]  /*3c0e0*/  BSYNC B1 ;  /* 0x0000000000017941 */ /* 0x000fea0003800000 */
.L_x_56194:
        /* <DEDUP_REMOVED lines=9> */
.L_x_56198:
[----:B------:R-:W-:Y:S02]  /*3c180*/  IMAD.MOV.U32 R11, RZ, RZ, R10 ;  /* 0x000000ffff0b7224 */ /* 0x000fe400078e000a */
[----:B------:R-:W-:Y:S02]  /*3c190*/  IMAD.MOV.U32 R26, RZ, RZ, R25 ;  /* 0x000000ffff1a7224 */ /* 0x000fe400078e0019 */
[----:B------:R-:W-:Y:S02]  /*3c1a0*/  IMAD.MOV.U32 R10, RZ, RZ, R27 ;  /* 0x000000ffff0a7224 */ /* 0x000fe400078e001b */
[----:B------:R-:W-:Y:S02]  /*3c1b0*/  IMAD.MOV.U32 R25, RZ, RZ, R12 ;  /* 0x000000ffff197224 */ /* 0x000fe400078e000c */
.L_x_56199:
[----:B------:R-:W-:Y:S05]  /*3c1c0*/  BSYNC B1 ;  /* 0x0000000000017941 */ /* 0x000fea0003800000 */
.L_x_56197:
        /* <DEDUP_REMOVED lines=9> */
.L_x_56201:
[----:B------:R-:W-:Y:S02]  /*3c260*/  IMAD.MOV.U32 R12, RZ, RZ, R11 ;  /* 0x000000ffff0c7224 */ /* 0x000fe400078e000b */
[----:B------:R-:W-:Y:S02]  /*3c270*/  IMAD.MOV.U32 R27, RZ, RZ, R26 ;  /* 0x000000ffff1b7224 */ /* 0x000fe400078e001a */
[----:B------:R-:W-:Y:S02]  /*3c280*/  IMAD.MOV.U32 R11, RZ, RZ, R28 ;  /* 0x000000ffff0b7224 */ /* 0x000fe400078e001c */
[----:B------:R-:W-:Y:S02]  /*3c290*/  IMAD.MOV.U32 R26, RZ, RZ, R13 ;  /* 0x000000ffff1a7224 */ /* 0x000fe400078e000d */
.L_x_56202:
[----:B------:R-:W-:Y:S05]  /*3c2a0*/  BSYNC B1 ;  /* 0x0000000000017941 */ /* 0x000fea0003800000 */
.L_x_56200:
        /* <DEDUP_REMOVED lines=9> */
.L_x_56204:
[----:B------:R-:W-:Y:S02]  /*3c340*/  IMAD.MOV.U32 R13, RZ, RZ, R12 ;  /* 0x000000ffff0d7224 */ /* 0x000fe400078e000c */
[----:B------:R-:W-:Y:S02]  /*3c350*/  IMAD.MOV.U32 R28, RZ, RZ, R27 ;  /* 0x000000ffff1c7224 */ /* 0x000fe400078e001b */
[----:B------:R-:W-:Y:S02]  /*3c360*/  IMAD.MOV.U32 R12, RZ, RZ, R29 ;  /* 0x000000ffff0c7224 */ /* 0x000fe400078e001d */
[----:B------:R-:W-:Y:S02]  /*3c370*/  IMAD.MOV.U32 R27, RZ, RZ, R14 ;  /* 0x000000ffff1b7224 */ /* 0x000fe400078e000e */
.L_x_56205:
[----:B------:R-:W-:Y:S05]  /*3c380*/  BSYNC B1 ;  /* 0x0000000000017941 */ /* 0x000fea0003800000 */
.L_x_56203:
        /* <DEDUP_REMOVED lines=9> */
.L_x_56207:
[----:B------:R-:W-:Y:S02]  /*3c420*/  IMAD.MOV.U32 R14, RZ, RZ, R13 ;  /* 0x000000ffff0e7224 */ /* 0x000fe400078e000d */
[----:B------:R-:W-:Y:S02]  /*3c430*/  IMAD.MOV.U32 R29, RZ, RZ, R28 ;  /* 0x000000ffff1d7224 */ /* 0x000fe400078e001c */
[----:B------:R-:W-:Y:S02]  /*3c440*/  IMAD.MOV.U32 R13, RZ, RZ, R30 ;  /* 0x000000ffff0d7224 */ /* 0x000fe400078e001e */
[----:B------:R-:W-:Y:S02]  /*3c450*/  IMAD.MOV.U32 R28, RZ, RZ, R15 ;  /* 0x000000ffff1c7224 */ /* 0x000fe400078e000f */
.L_x_56208:
[----:B------:R-:W-:Y:S05]  /*3c460*/  BSYNC B1 ;  /* 0x0000000000017941 */ /* 0x000fea0003800000 */
.L_x_56206:
        /* <DEDUP_REMOVED lines=9> */
.L_x_56210:
[----:B------:R-:W-:Y:S02]  /*3c500*/  IMAD.MOV.U32 R15, RZ, RZ, R14 ;  /* 0x000000ffff0f7224 */ /* 0x000fe400078e000e */
[----:B------:R-:W-:Y:S02]  /*3c510*/  IMAD.MOV.U32 R30, RZ, RZ, R29 ;  /* 0x000000ffff1e7224 */ /* 0x000fe400078e001d */
[----:B------:R-:W-:Y:S02]  /*3c520*/  IMAD.MOV.U32 R14, RZ, RZ, R31 ;  /* 0x000000ffff0e7224 */ /* 0x000fe400078e001f */
[----:B------:R-:W-:Y:S02]  /*3c530*/  IMAD.MOV.U32 R29, RZ, RZ, R16 ;  /* 0x000000ffff1d7224 */ /* 0x000fe400078e0010 */
.L_x_56211:
[----:B------:R-:W-:Y:S05]  /*3c540*/  BSYNC B1 ;  /* 0x0000000000017941 */ /* 0x000fea0003800000 */
.L_x_56209:
        /* <DEDUP_REMOVED lines=9> */
.L_x_56213:
[----:B------:R-:W-:Y:S02]  /*3c5e0*/  IMAD.MOV.U32 R16, RZ, RZ, R15 ;  /* 0x000000ffff107224 */ /* 0x000fe400078e000f */
[----:B------:R-:W-:Y:S02]  /*3c5f0*/  IMAD.MOV.U32 R31, RZ, RZ, R30 ;  /* 0x000000ffff1f7224 */ /* 0x000fe400078e001e */
[----:B------:R-:W-:Y:S02]  /*3c600*/  IMAD.MOV.U32 R15, RZ, RZ, R38 ;  /* 0x000000ffff0f7224 */ /* 0x000fe400078e0026 */
[----:B------:R-:W-:Y:S02]  /*3c610*/  IMAD.MOV.U32 R30, RZ, RZ, R36 ;  /* 0x000000ffff1e7224 */ /* 0x000fe400078e0024 */
.L_x_56214:
[----:B------:R-:W-:Y:S05]  /*3c620*/  BSYNC B1 ;  /* 0x0000000000017941 */ /* 0x000fea0003800000 */
.L_x_56212:
        /* <DEDUP_REMOVED lines=9> */
.L_x_56216:
[----:B------:R-:W-:Y:S02]  /*3c6c0*/  IMAD.MOV.U32 R40, RZ, RZ, R16 ;  /* 0x000000ffff287224 */ /* 0x000fe400078e0010 */
[----:B------:R-:W-:Y:S02]  /*3c6d0*/  IMAD.MOV.U32 R67, RZ, RZ, R31 ;  /* 0x000000ffff437224 */ /* 0x000fe400078e001f */
[----:B------:R-:W-:Y:S02]  /*3c6e0*/  IMAD.MOV.U32 R16, RZ, RZ, R34 ;  /* 0x000000ffff107224 */ /* 0x000fe400078e0022 */
[----:B------:R-:W-:Y:S02]  /*3c6f0*/  IMAD.MOV.U32 R31, RZ, RZ, R32 ;  /* 0x000000ffff1f7224 */ /* 0x000fe400078e0020 */
.L_x_56217:
[----:B------:R-:W-:Y:S05]  /*3c700*/  BSYNC B1 ;  /* 0x0000000000017941 */ /* 0x000fea0003800000 */
.L_x_56215:
        /* <DEDUP_REMOVED lines=16> */
.L_x_56219:
[----:B------:R-:W-:Y:S01]  /*3c810*/  IMAD.MOV.U32 R32, RZ, RZ, R33 ;  /* 0x000000ffff207224 */ /* 0x000fe200078e0021 */
[----:B------:R-:W-:Y:S01]  /*3c820*/  MOV R33, R3 ;  /* 0x0000000300217202 */ /* 0x000fe20000000f00 */
[----:B------:R-:W-:Y:S02]  /*3c830*/  IMAD.MOV.U32 R34, RZ, RZ, R35 ;  /* 0x000000ffff227224 */ /* 0x000fe400078e0023 */
[----:B------:R-:W-:Y:S02]  /*3c840*/  IMAD.MOV.U32 R35, RZ, RZ, R18 ;  /* 0x000000ffff237224 */ /* 0x000fe400078e0012 */
.L_x_56220:
[----:B------:R-:W-:Y:S05]  /*3c850*/  BSYNC B1 ;  /* 0x0000000000017941 */ /* 0x000fea0003800000 */
.L_x_56218:
        /* <DEDUP_REMOVED lines=9> */
.L_x_56222:
[----:B------:R-:W-:Y:S01]  /*3c8f0*/  IMAD.MOV.U32 R51, RZ, RZ, R32 ;  /* 0x000000ffff337224 */ /* 0x000fe200078e0020 */
[----:B------:R-:W-:Y:S01]  /*3c900*/  MOV R32, R4 ;  /* 0x0000000400207202 */ /* 0x000fe20000000f00 */
[----:B------:R-:W-:Y:S02]  /*3c910*/  IMAD.MOV.U32 R37, RZ, RZ, R34 ;  /* 0x000000ffff257224 */ /* 0x000fe400078e0022 */
[----:B------:R-:W-:Y:S02]  /*3c920*/  IMAD.MOV.U32 R34, RZ, RZ, R19 ;  /* 0x000000ffff227224 */ /* 0x000fe400078e0013 */
.L_x_56223:
[----:B------:R-:W-:Y:S05]  /*3c930*/  BSYNC B1 ;  /* 0x0000000000017941 */ /* 0x000fea0003800000 */
.L_x_56221:
        /* <DEDUP_REMOVED lines=9> */
.L_x_56225:
[----:B------:R-:W-:Y:S01]  /*3c9d0*/  IMAD.MOV.U32 R50, RZ, RZ, R51 ;  /* 0x000000ffff327224 */ /* 0x000fe200078e0033 */
[----:B------:R-:W-:Y:S01]  /*3c9e0*/  MOV R51, R5 ;  /* 0x0000000500337202 */ /* 0x000fe20000000f00 */
[----:B------:R-:W-:Y:S02]  /*3c9f0*/  IMAD.MOV.U32 R36, RZ, RZ, R37 ;  /* 0x000000ffff247224 */ /* 0x000fe400078e0025 */
[----:B------:R-:W-:Y:S02]  /*3ca00*/  IMAD.MOV.U32 R37, RZ, RZ, R20 ;  /* 0x000000ffff257224 */ /* 0x000fe400078e0014 */
.L_x_56226:
[----:B------:R-:W-:Y:S05]  /*3ca10*/  BSYNC B1 ;  /* 0x0000000000017941 */ /* 0x000fea0003800000 */
.L_x_56224:
        /* <DEDUP_REMOVED lines=9> */
.L_x_56228:
[----:B------:R-:W-:Y:S01]  /*3cab0*/  IMAD.MOV.U32 R53, RZ, RZ, R50 ;  /* 0x000000ffff357224 */ /* 0x000fe200078e0032 */
[----:B------:R-:W-:Y:S01]  /*3cac0*/  MOV R50, R6 ;  /* 0x0000000600327202 */ /* 0x000fe20000000f00 */
[----:B------:R-:W-:Y:S02]  /*3cad0*/  IMAD.MOV.U32 R39, RZ, RZ, R36 ;  /* 0x000000ffff277224 */ /* 0x000fe400078e0024 */
[----:B------:R-:W-:Y:S02]  /*3cae0*/  IMAD.MOV.U32 R36, RZ, RZ, R21 ;  /* 0x000000ffff247224 */ /* 0x000fe400078e0015 */
.L_x_56229:
[----:B------:R-:W-:Y:S05]  /*3caf0*/  BSYNC B1 ;  /* 0x0000000000017941 */ /* 0x000fea0003800000 */
.L_x_56227:
        /* <DEDUP_REMOVED lines=9> */
.L_x_56231:
[----:B------:R-:W-:Y:S01]  /*3cb90*/  IMAD.MOV.U32 R52, RZ, RZ, R53 ;  /* 0x000000ffff347224 */ /* 0x000fe200078e0035 */
[----:B------:R-:W-:Y:S01]  /*3cba0*/  MOV R53, R7 ;  /* 0x0000000700357202 */ /* 0x000fe20000000f00 */
[----:B------:R-:W-:Y:S02]  /*3cbb0*/  IMAD.MOV.U32 R38, RZ, RZ, R39 ;  /* 0x000000ffff267224 */ /* 0x000fe400078e0027 */
[----:B------:R-:W-:Y:S02]  /*3cbc0*/  IMAD.MOV.U32 R39, RZ, RZ, R22 ;  /* 0x000000ffff277224 */ /* 0x000fe400078e0016 */
.L_x_56232:
[----:B------:R-:W-:Y:S05]  /*3cbd0*/  BSYNC B1 ;  /* 0x0000000000017941 */ /* 0x000fea0003800000 */
.L_x_56230:
        /* <DEDUP_REMOVED lines=9> */
.L_x_56234:
[----:B------:R-:W-:Y:S01]  /*3cc70*/  IMAD.MOV.U32 R55, RZ, RZ, R52 ;  /* 0x000000ffff377224 */ /* 0x000fe200078e0034 */
[----:B------:R-:W-:Y:S01]  /*3cc80*/  MOV R52, R8 ;  /* 0x0000000800347202 */ /* 0x000fe20000000f00 */
[----:B------:R-:W-:Y:S02]  /*3cc90*/  IMAD.MOV.U32 R43, RZ, RZ, R38 ;  /* 0x000000ffff2b7224 */ /* 0x000fe400078e0026 */
[----:B------:R-:W-:Y:S02]  /*3cca0*/  IMAD.MOV.U32 R38, RZ, RZ, R23 ;  /* 0x000000ffff267224 */ /* 0x000fe400078e0017 */
.L_x_56235:
[----:B------:R-:W-:Y:S05]  /*3ccb0*/  BSYNC B1 ;  /* 0x0000000000017941 */ /* 0x000fea0003800000 */
.L_x_56233:
        /* <DEDUP_REMOVED lines=9> */
.L_x_56237:
[----:B------:R-:W-:Y:S01]  /*3cd50*/  IMAD.MOV.U32 R54, RZ, RZ, R55 ;  /* 0x000000ffff367224 */ /* 0x000fe200078e0037 */
[----:B------:R-:W-:Y:S01]  /*3cd60*/  MOV R55, R9 ;  /* 0x0000000900377202 */ /* 0x000fe20000000f00 */
[----:B------:R-:W-:Y:S02]  /*3cd70*/  IMAD.MOV.U32 R42, RZ, RZ, R43 ;  /* 0x000000ffff2a7224 */ /* 0x000fe400078e002b */
[----:B------:R-:W-:Y:S02]  /*3cd80*/  IMAD.MOV.U32 R43, RZ, RZ, R24 ;  /* 0x000000ffff2b7224 */ /* 0x000fe400078e0018 */
.L_x_56238:
[----:B------:R-:W-:Y:S05]  /*3cd90*/  BSYNC B1 ;  /* 0x0000000000017941 */ /* 0x000fea0003800000 */
.L_x_56236:
        /* <DEDUP_REMOVED lines=9> */
.L_x_56240:
[----:B------:R-:W-:Y:S01]  /*3ce30*/  IMAD.MOV.U32 R57, RZ, RZ, R54 ;  /* 0x000000ffff397224 */ /* 0x000fe200078e0036 */
[----:B------:R-:W-:Y:S01]  /*3ce40*/  MOV R54, R10 ;  /* 0x0000000a00367202 */ /* 0x000fe20000000f00 */
[----:B------:R-:W-:Y:S02]  /*3ce50*/  IMAD.MOV.U32 R45, RZ, RZ, R42 ;  /* 0x000000ffff2d7224 */ /* 0x000fe400078e002a */
[----:B------:R-:W-:Y:S02]  /*3ce60*/  IMAD.MOV.U32 R42, RZ, RZ, R25 ;  /* 0x000000ffff2a7224 */ /* 0x000fe400078e0019 */
.L_x_56241:
[----:B------:R-:W-:Y:S05]  /*3ce70*/  BSYNC B1 ;  /* 0x0000000000017941 */ /* 0x000fea0003800000 */
.L_x_56239:
        /* <DEDUP_REMOVED lines=9> */
.L_x_56243:
[----:B------:R-:W-:Y:S01]  /*3cf10*/  IMAD.MOV.U32 R56, RZ, RZ, R57 ;  /* 0x000000ffff387224 */ /* 0x000fe200078e0039 */
[----:B------:R-:W-:Y:S01]  /*3cf20*/  MOV R57, R11 ;  /* 0x0000000b00397202 */ /* 0x000fe20000000f00 */
[----:B------:R-:W-:Y:S02]  /*3cf30*/  IMAD.MOV.U32 R44, RZ, RZ, R45 ;  /* 0x000000ffff2c7224 */ /* 0x000fe400078e002d */
[----:B------:R-:W-:Y:S02]  /*3cf40*/  IMAD.MOV.U32 R45, RZ, RZ, R26 ;  /* 0x000000ffff2d7224 */ /* 0x000fe400078e001a */
.L_x_56244:
[----:B------:R-:W-:Y:S05]  /*3cf50*/  BSYNC B1 ;  /* 0x0000000000017941 */ /* 0x000fea0003800000 */
.L_x_56242:
        /* <DEDUP_REMOVED lines=9> */
.L_x_56246:
[----:B------:R-:W-:Y:S01]  /*3cff0*/  IMAD.MOV.U32 R59, RZ, RZ, R56 ;  /* 0x000000ffff3b7224 */ /* 0x000fe200078e0038 */
[----:B------:R-:W-:Y:S01]  /*3d000*/  MOV R56, R12 ;  /* 0x0000000c00387202 */ /* 0x000fe20000000f00 */
[----:B------:R-:W-:Y:S02]  /*3d010*/  IMAD.MOV.U32 R47, RZ, RZ, R44 ;  /* 0x000000ffff2f7224 */ /* 0x000fe400078e002c */
[----:B------:R-:W-:Y:S02]  /*3d020*/  IMAD.MOV.U32 R44, RZ, RZ, R27 ;  /* 0x000000ffff2c7224 */ /* 0x000fe400078e001b */
.L_x_56247:
[----:B------:R-:W-:Y:S05]  /*3d030*/  BSYNC B1 ;  /* 0x0000000000017941 */ /* 0x000fea0003800000 */
.L_x_56245:
        /* <DEDUP_REMOVED lines=9> */
.L_x_56249:
[----:B------:R-:W-:Y:S01]  /*3d0d0*/  IMAD.MOV.U32 R58, RZ, RZ, R59 ;  /* 0x000000ffff3a7224 */ /* 0x000fe200078e003b */
[----:B------:R-:W-:Y:S01]  /*3d0e0*/  MOV R59, R13 ;  /* 0x0000000d003b7202 */ /* 0x000fe20000000f00 */
[----:B------:R-:W-:Y:S02]  /*3d0f0*/  IMAD.MOV.U32 R46, RZ, RZ, R47 ;  /* 0x000000ffff2e7224 */ /* 0x000fe400078e002f */
[----:B------:R-:W-:Y:S02]  /*3d100*/  IMAD.MOV.U32 R47, RZ, RZ, R28 ;  /* 0x000000ffff2f7224 */ /* 0x000fe400078e001c */
.L_x_56250:
[----:B------:R-:W-:Y:S05]  /*3d110*/  BSYNC B1 ;  /* 0x0000000000017941 */ /* 0x000fea0003800000 */
.L_x_56248:
        /* <DEDUP_REMOVED lines=9> */
.L_x_56252:
[----:B------:R-:W-:Y:S01]  /*3d1b0*/  IMAD.MOV.U32 R61, RZ, RZ, R58 ;  /* 0x000000ffff3d7224 */ /* 0x000fe200078e003a */
[----:B------:R-:W-:Y:S01]  /*3d1c0*/  MOV R58, R14 ;  /* 0x0000000e003a7202 */ /* 0x000fe20000000f00 */
[----:B------:R-:W-:Y:S02]  /*3d1d0*/  IMAD.MOV.U32 R49, RZ, RZ, R46 ;  /* 0x000000ffff317224 */ /* 0x000fe400078e002e */
[----:B------:R-:W-:Y:S02]  /*3d1e0*/  IMAD.MOV.U32 R46, RZ, RZ, R29 ;  /* 0x000000ffff2e7224 */ /* 0x000fe400078e001d */
.L_x_56253:
[----:B------:R-:W-:Y:S05]  /*3d1f0*/  BSYNC B1 ;  /* 0x0000000000017941 */ /* 0x000fea0003800000 */
.L_x_56251:
        /* <DEDUP_REMOVED lines=9> */
.L_x_56255:
[----:B------:R-:W-:Y:S01]  /*3d290*/  IMAD.MOV.U32 R60, RZ, RZ, R61 ;  /* 0x000000ffff3c7224 */ /* 0x000fe200078e003d */
[----:B------:R-:W-:Y:S01]  /*3d2a0*/  MOV R61, R15 ;  /* 0x0000000f003d7202 */ /* 0x000fe20000000f00 */
[----:B------:R-:W-:Y:S02]  /*3d2b0*/  IMAD.MOV.U32 R48, RZ, RZ, R49 ;  /* 0x000000ffff307224 */ /* 0x000fe400078e0031 */
[----:B------:R-:W-:Y:S02]  /*3d2c0*/  IMAD.MOV.U32 R49, RZ, RZ, R30 ;  /* 0x000000ffff317224 */ /* 0x000fe400078e001e */
.L_x_56256:
[----:B------:R-:W-:Y:S05]  /*3d2d0*/  BSYNC B1 ;  /* 0x0000000000017941 */ /* 0x000fea0003800000 */
.L_x_56254:
        /* <DEDUP_REMOVED lines=9> */
.L_x_56258:
[----:B------:R-:W-:Y:S01]  /*3d370*/  IMAD.MOV.U32 R65, RZ, RZ, R60 ;  /* 0x000000ffff417224 */ /* 0x000fe200078e003c */
[----:B------:R-:W-:Y:S01]  /*3d380*/  MOV R60, R16 ;  /* 0x00000010003c7202 */ /* 0x000fe20000000f00 */
[----:B------:R-:W-:Y:S02]  /*3d390*/  IMAD.MOV.U32 R63, RZ, RZ, R48 ;  /* 0x000000ffff3f7224 */ /* 0x000fe400078e0030 */
[----:B------:R-:W-:Y:S02]  /*3d3a0*/  IMAD.MOV.U32 R48, RZ, RZ, R31 ;  /* 0x000000ffff307224 */ /* 0x000fe400078e001f */
.L_x_56259:
[----:B------:R-:W-:Y:S05]  /*3d3b0*/  BSYNC B1 ;  /* 0x0000000000017941 */ /* 0x000fea0003800000 */
.L_x_56257:
        /* <DEDUP_REMOVED lines=9> */
.L_x_56261:
[----:B------:R-:W-:Y:S01]  /*3d450*/  IMAD.MOV.U32 R64, RZ, RZ, R65 ;  /* 0x000000ffff407224 */ /* 0x000fe200078e0041 */
[----:B------:R-:W-:Y:S01]  /*3d460*/  MOV R65, R40 ;  /* 0x0000002800417202 */ /* 0x000fe20000000f00 */
[----:B------:R-:W-:Y:S02]  /*3d470*/  IMAD.MOV.U32 R62, RZ, RZ, R63 ;  /* 0x000000ffff3e7224 */ /* 0x000fe400078e003f */
[----:B------:R-:W-:Y:S02]  /*3d480*/  IMAD.MOV.U32 R63, RZ, RZ, R67 ;  /* 0x000000ffff3f7224 */ /* 0x000fe400078e0043 */
.L_x_56262:
[----:B------:R-:W-:Y:S05]  /*3d490*/  BSYNC B1 ;  /* 0x0000000000017941 */ /* 0x000fea0003800000 */
.L_x_56260:
[----:B------:R-:W-:Y:S02]  /*3d4a0*/  FADD.FTZ R66, R41, R66 ;  /* 0x0000004229427221 */ /* 0x000fe40000010000 */
[----:B------:R-:W-:Y:S02]  /*3d4b0*/  IMAD.MOV.U32 R67, RZ, RZ, R0 ;  /* 0x000000ffff437224 */ /* 0x000fe400078e0000 */
.L_x_55542:
[----:B-12-4-:R-:W-:Y:S05]  /*3d4c0*/  BSYNC B0 ;  /* 0x0000000000007941 */ /* 0x016fea0003800000 */
.L_x_55541:
        /* <DEDUP_REMOVED lines=63> */
.L_x_56266:
[----:B------:R-:W-:Y:S02]  /*3d8c0*/  IMAD.MOV.U32 R67, RZ, RZ, R33 ;  /* 0x000000ffff437224 */ /* 0x000fe400078e0021 */
[----:B------:R-:W-:Y:S02]  /*3d8d0*/  IMAD.MOV.U32 R40, RZ, RZ, R35 ;  /* 0x000000ffff287224 */ /* 0x000fe400078e0023 */
[----:B------:R-:W-:Y:S02]  /*3d8e0*/  IMAD.MOV.U32 R33, RZ, RZ, R32 ;  /* 0x000000ffff217224 */ /* 0x000fe400078e0020 */
[----:B------:R-:W-:Y:S02]  /*3d8f0*/  IMAD.MOV.U32 R35, RZ, RZ, R34 ;  /* 0x000000ffff237224 */ /* 0x000fe400078e0022 */
.L_x_56267:
[----:B------:R-:W-:Y:S05]  /*3d900*/  BSYNC B1 ;  /* 0x0000000000017941 */ /* 0x000fea0003800000 */
.L_x_56265:
        /* <DEDUP_REMOVED lines=9> */
.L_x_56269:
[----:B------:R-:W-:Y:S02]  /*3d9a0*/  IMAD.MOV.U32 R34, RZ, RZ, R67 ;  /* 0x000000ffff227224 */ /* 0x000fe400078e0043 */
[----:B------:R-:W-:Y:S02]  /*3d9b0*/  IMAD.MOV.U32 R32, RZ, RZ, R40 ;  /* 0x000000ffff207224 */ /* 0x000fe400078e0028 */
[----:B------:R-:W-:Y:S02]  /*3d9c0*/  IMAD.MOV.U32 R67, RZ, RZ, R51 ;  /* 0x000000ffff437224 */ /* 0x000fe400078e0033 */
[----:B------:R-:W-:Y:S02]  /*3d9d0*/  IMAD.MOV.U32 R40, RZ, RZ, R37 ;  /* 0x000000ffff287224 */ /* 0x000fe400078e0025 */
.L_x_56270:
[----:B------:R-:W-:Y:S05]  /*3d9e0*/  BSYNC B1 ;  /* 0x0000000000017941 */ /* 0x000fea0003800000 */
.L_x_56268:
        /* <DEDUP_REMOVED lines=9> */
.L_x_56272:
[----:B------:R-:W-:Y:S02]  /*3da80*/  IMAD.MOV.U32 R51, RZ, RZ, R34 ;  /* 0x000000ffff337224 */ /* 0x000fe400078e0022 */
[----:B------:R-:W-:Y:S02]  /*3da90*/  IMAD.MOV.U32 R37, RZ, RZ, R32 ;  /* 0x000000ffff257224 */ /* 0x000fe400078e0020 */
[----:B------:R-:W-:Y:S02]  /*3daa0*/  IMAD.MOV.U32 R34, RZ, RZ, R50 ;  /* 0x000000ffff227224 */ /* 0x000fe400078e0032 */
[----:B------:R-:W-:Y:S02]  /*3dab0*/  IMAD.MOV.U32 R32, RZ, RZ, R36 ;  /* 0x000000ffff207224 */ /* 0x000fe400078e0024 */
.L_x_56273:
[----:B------:R-:W-:Y:S05]  /*3dac0*/  BSYNC B1 ;  /* 0x0000000000017941 */ /* 0x000fea0003800000 */
.L_x_56271:
        /* <DEDUP_REMOVED lines=9> */
.L_x_56275:
[----:B------:R-:W-:Y:S02]  /*3db60*/  IMAD.MOV.U32 R50, RZ, RZ, R51 ;  /* 0x000000ffff327224 */ /* 0x000fe400078e0033 */
[----:B------:R-:W-:Y:S02]  /*3db70*/  IMAD.MOV.U32 R36, RZ, RZ, R37 ;  /* 0x000000ffff247224 */ /* 0x000fe400078e0025 */
[----:B------:R-:W-:Y:S02]  /*3db80*/  IMAD.MOV.U32 R51, RZ, RZ, R53 ;  /* 0x000000ffff337224 */ /* 0x000fe400078e0035 */
[----:B------:R-:W-:Y:S02]  /*3db90*/  IMAD.MOV.U32 R37, RZ, RZ, R39 ;  /* 0x000000ffff257224 */ /* 0x000fe400078e0027 */
.L_x_56276:
[----:B------:R-:W-:Y:S05]  /*3dba0*/  BSYNC B1 ;  /* 0x0000000000017941 */ /* 0x000fea0003800000 */
.L_x_56274:
        /* <DEDUP_REMOVED lines=9> */
.L_x_56278:
[----:B------:R-:W-:Y:S02]  /*3dc40*/  IMAD.MOV.U32 R53, RZ, RZ, R50 ;  /* 0x000000ffff357224 */ /* 0x000fe400078e0032 */
[----:B------:R-:W-:Y:S02]  /*3dc50*/  IMAD.MOV.U32 R39, RZ, RZ, R36 ;  /* 0x000000ffff277224 */ /* 0x000fe400078e0024 */
[----:B------:R-:W-:Y:S02]  /*3dc60*/  IMAD.MOV.U32 R50, RZ, RZ, R52 ;  /* 0x000000ffff327224 */ /* 0x000fe400078e0034 */
[----:B------:R-:W-:Y:S02]  /*3dc70*/  IMAD.MOV.U32 R36, RZ, RZ, R38 ;  /* 0x000000ffff247224 */ /* 0x000fe400078e0026 */
.L_x_56279:
[----:B------:R-:W-:Y:S05]  /*3dc80*/  BSYNC B1 ;  /* 0x0000000000017941 */ /* 0x000fea0003800000 */
.L_x_56277:
        /* <DEDUP_REMOVED lines=9> */
.L_x_56281:
[----:B------:R-:W-:Y:S02]  /*3dd20*/  IMAD.MOV.U32 R52, RZ, RZ, R53 ;  /* 0x000000ffff347224 */ /* 0x000fe400078e0035 */
[----:B------:R-:W-:Y:S02]  /*3dd30*/  IMAD.MOV.U32 R38, RZ, RZ, R39 ;  /* 0x000000ffff267224 */ /* 0x000fe400078e0027 */
[----:B------:R-:W-:Y:S02]  /*3dd40*/  IMAD.MOV.U32 R53, RZ, RZ, R55 ;  /* 0x000000ffff357224 */ /* 0x000fe400078e0037 */
[----:B------:R-:W-:Y:S02]  /*3dd50*/  IMAD.MOV.U32 R39, RZ, RZ, R43 ;  /* 0x000000ffff277224 */ /* 0x000fe400078e002b */
.L_x_56282:
[----:B------:R-:W-:Y:S05]  /*3dd60*/  BSYNC B1 ;  /* 0x0000000000017941 */ /* 0x000fea0003800000 */
.L_x_56280:
        /* <DEDUP_REMOVED lines=9> */
.L_x_56284:
[----:B------:R-:W-:Y:S02]  /*3de00*/  IMAD.MOV.U32 R55, RZ, RZ, R52 ;  /* 0x000000ffff377224 */ /* 0x000fe400078e0034 */
[----:B------:R-:W-:Y:S02]  /*3de10*/  IMAD.MOV.U32 R43, RZ, RZ, R38 ;  /* 0x000000ffff2b7224 */ /* 0x000fe400078e0026 */
[----:B------:R-:W-:Y:S02]  /*3de20*/  IMAD.MOV.U32 R52, RZ, RZ, R54 ;  /* 0x000000ffff347224 */ /* 0x000fe400078e0036 */
[----:B------:R-:W-:Y:S02]  /*3de30*/  IMAD.MOV.U32 R38, RZ, RZ, R42 ;  /* 0x000000ffff267224 */ /* 0x000fe400078e002a */
.L_x_56285:
[----:B------:R-:W-:Y:S05]  /*3de40*/  BSYNC B1 ;  /* 0x0000000000017941 */ /* 0x000fea0003800000 */
.L_x_56283:
        /* <DEDUP_REMOVED lines=9> */
.L_x_56287:
[----:B------:R-:W-:Y:S02]  /*3dee0*/  IMAD.MOV.U32 R54, RZ, RZ, R55 ;  /* 0x000000ffff367224 */ /* 0x000fe400078e0037 */
[----:B------:R-:W-:Y:S02]  /*3def0*/  IMAD.MOV.U32 R42, RZ, RZ, R43 ;  /* 0x000000ffff2a7224 */ /* 0x000fe400078e002b */
[----:B------:R-:W-:Y:S02]  /*3df00*/  IMAD.MOV.U32 R55, RZ, RZ, R57 ;  /* 0x000000ffff377224 */ /* 0x000fe400078e0039 */
[----:B------:R-:W-:Y:S02]  /*3df10*/  IMAD.MOV.U32 R43, RZ, RZ, R45 ;  /* 0x000000ffff2b7224 */ /* 0x000fe400078e002d */
.L_x_56288:
[----:B------:R-:W-:Y:S05]  /*3df20*/  BSYNC B1 ;  /* 0x0000000000017941 */ /* 0x000fea0003800000 */
.L_x_56286:
        /* <DEDUP_REMOVED lines=9> */
.L_x_56290:
[----:B------:R-:W-:Y:S02]  /*3dfc0*/  IMAD.MOV.U32 R57, RZ, RZ, R54 ;  /* 0x000000ffff397224 */ /* 0x000fe400078e0036 */
[----:B------:R-:W-:Y:S02]  /*3dfd0*/  IMAD.MOV.U32 R45, RZ, RZ, R42 ;  /* 0x000000ffff2d7224 */ /* 0x000fe400078e002a */
[----:B------:R-:W-:Y:S02]  /*3dfe0*/  IMAD.MOV.U32 R54, RZ, RZ, R56 ;  /* 0x000000ffff367224 */ /* 0x000fe400078e0038 */
[----:B------:R-:W-:Y:S02]  /*3dff0*/  IMAD.MOV.U32 R42, RZ, RZ, R44 ;  /* 0x000000ffff2a7224 */ /* 0x000fe400078e002c */
.L_x_56291:
[----:B------:R-:W-:Y:S05]  /*3e000*/  BSYNC B1 ;  /* 0x0000000000017941 */ /* 0x000fea0003800000 */
.L_x_56289:
        /* <DEDUP_REMOVED lines=9> */
.L_x_56293:
[----:B------:R-:W-:Y:S02]  /*3e0a0*/  IMAD.MOV.U32 R56, RZ, RZ, R57 ;  /* 0x000000ffff387224 */ /* 0x000fe400078e0039 */
[----:B------:R-:W-:Y:S02]  /*3e0b0*/  IMAD.MOV.U32 R44, RZ, RZ, R45 ;  /* 0x000000ffff2c7224 */ /* 0x000fe400078e002d */
[----:B------:R-:W-:Y:S02]  /*3e0c0*/  IMAD.MOV.U32 R57, RZ, RZ, R59 ;  /* 0x000000ffff397224 */ /* 0x000fe400078e003b */
[----:B------:R-:W-:Y:S02]  /*3e0d0*/  IMAD.MOV.U32 R45, RZ, RZ, R47 ;  /* 0x000000ffff2d7224 */ /* 0x000fe400078e002f */
.L_x_56294:
[----:B------:R-:W-:Y:S05]  /*3e0e0*/  BSYNC B1 ;  /* 0x0000000000017941 */ /* 0x000fea0003800000 */
.L_x_56292:
        /* <DEDUP_REMOVED lines=9> */
.L_x_56296:
[----:B------:R-:W-:Y:S02]  /*3e180*/  IMAD.MOV.U32 R59, RZ, RZ, R56 ;  /* 0x000000ffff3b7224 */ /* 0x000fe400078e0038 */
[----:B------:R-:W-:Y:S02]  /*3e190*/  IMAD.MOV.U32 R47, RZ, RZ, R44 ;  /* 0x000000ffff2f7224 */ /* 0x000fe400078e002c */
[----:B------:R-:W-:Y:S02]  /*3e1a0*/  IMAD.MOV.U32 R56, RZ, RZ, R58 ;  /* 0x000000ffff387224 */ /* 0x000fe400078e003a */
[----:B------:R-:W-:Y:S02]  /*3e1b0*/  IMAD.MOV.U32 R44, RZ, RZ, R46 ;  /* 0x000000ffff2c7224 */ /* 0x000fe400078e002e */
.L_x_56297:
[----:B------:R-:W-:Y:S05]  /*3e1c0*/  BSYNC B1 ;  /* 0x0000000000017941 */ /* 0x000fea0003800000 */
.L_x_56295:
        /* <DEDUP_REMOVED lines=9> */
.L_x_56299:
[----:B------:R-:W-:Y:S02]  /*3e260*/  IMAD.MOV.U32 R58, RZ, RZ, R59 ;  /* 0x000000ffff3a7224 */ /* 0x000fe400078e003b */
[----:B------:R-:W-:Y:S02]  /*3e270*/  IMAD.MOV.U32 R46, RZ, RZ, R47 ;  /* 0x000000ffff2e7224 */ /* 0x000fe400078e002f */
[----:B------:R-:W-:Y:S02]  /*3e280*/  IMAD.MOV.U32 R59, RZ, RZ, R61 ;  /* 0x000000ffff3b7224 */ /* 0x000fe400078e003d */
[----:B------:R-:W-:Y:S02]  /*3e290*/  IMAD.MOV.U32 R47, RZ, RZ, R49 ;  /* 0x000000ffff2f7224 */ /* 0x000fe400078e0031 */
.L_x_56300:
[----:B------:R-:W-:Y:S05]  /*3e2a0*/  BSYNC B1 ;  /* 0x0000000000017941 */ /* 0x000fea0003800000 */
.L_x_56298:
        /* <DEDUP_REMOVED lines=9> */
.L_x_56302:
[----:B------:R-:W-:Y:S02]  /*3e340*/  IMAD.MOV.U32 R61, RZ, RZ, R58 ;  /* 0x000000ffff3d7224 */ /* 0x000fe400078e003a */
[----:B------:R-:W-:Y:S02]  /*3e350*/  IMAD.MOV.U32 R49, RZ, RZ, R46 ;  /* 0x000000ffff317224 */ /* 0x000fe400078e002e */
[----:B------:R-:W-:Y:S02]  /*3e360*/  IMAD.MOV.U32 R58, RZ, RZ, R60 ;  /* 0x000000ffff3a7224 */ /* 0x000fe400078e003c */
[----:B------:R-:W-:Y:S02]  /*3e370*/  IMAD.MOV.U32 R46, RZ, RZ, R48 ;  /* 0x000000ffff2e7224 */ /* 0x000fe400078e0030 */
.L_x_56303:
[----:B------:R-:W-:Y:S05]  /*3e380*/  BSYNC B1 ;  /* 0x0000000000017941 */ /* 0x000fea0003800000 */
.L_x_56301:
        /* <DEDUP_REMOVED lines=9> */
.L_x_56305:
[----:B------:R-:W-:Y:S02]  /*3e420*/  IMAD.MOV.U32 R60, RZ, RZ, R61 ;  /* 0x000000ffff3c7224 */ /* 0x000fe400078e003d */
[----:B------:R-:W-:Y:S02]  /*3e430*/  IMAD.MOV.U32 R48, RZ, RZ, R49 ;  /* 0x000000ffff307224 */ /* 0x000fe400078e0031 */
[----:B------:R-:W-:Y:S02]  /*3e440*/  IMAD.MOV.U32 R61, RZ, RZ, R65 ;  /* 0x000000ffff3d7224 */ /* 0x000fe400078e0041 */
[----:B------:R-:W-:Y:S02]  /*3e450*/  IMAD.MOV.U32 R49, RZ, RZ, R63 ;  /* 0x000000ffff317224 */ /* 0x000fe400078e003f */
.L_x_56306:
[----:B------:R-:W-:Y:S05]  /*3e460*/  BSYNC B1 ;  /* 0x0000000000017941 */ /* 0x000fea0003800000 */
.L_x_56304:
        /* <DEDUP_REMOVED lines=9> */
.L_x_56308:
[----:B------:R-:W-:Y:S02]  /*3e500*/  IMAD.MOV.U32 R65, RZ, RZ, R60 ;  /* 0x000000ffff417224 */ /* 0x000fe400078e003c */
[----:B------:R-:W-:Y:S02]  /*3e510*/  IMAD.MOV.U32 R63, RZ, RZ, R48 ;  /* 0x000000ffff3f7224 */ /* 0x000fe400078e0030 */
[----:B------:R-:W-:Y:S02]  /*3e520*/  IMAD.MOV.U32 R60, RZ, RZ, R64 ;  /* 0x000000ffff3c7224 */ /* 0x000fe400078e0040 */
[----:B------:R-:W-:Y:S02]  /*3e530*/  IMAD.MOV.U32 R48, RZ, RZ, R62 ;  /* 0x000000ffff307224 */ /* 0x000fe400078e003e */
.L_x_56309:
[----:B------:R-:W-:Y:S05]  /*3e540*/  BSYNC B1 ;  /* 0x0000000000017941 */ /* 0x000fea0003800000 */
.L_x_56307:
        /* <DEDUP_REMOVED lines=16> */
.L_x_56311:
[----:B------:R-:W-:Y:S02]  /*3e650*/  IMAD.MOV.U32 R31, RZ, RZ, R33 ;  /* 0x000000ffff1f7224 */ /* 0x000fe400078e0021 */
[----:B------:R-:W-:Y:S01]  /*3e660*/  IMAD.MOV.U32 R16, RZ, RZ, R35 ;  /* 0x000000ffff107224 */ /* 0x000fe200078e0023 */
[----:B------:R-:W-:Y:S01]  /*3e670*/  MOV R35, R40 ;  /* 0x0000002800237202 */ /* 0x000fe20000000f00 */
[----:B------:R-:W-:Y:S02]  /*3e680*/  IMAD.MOV.U32 R33, RZ, RZ, R67 ;  /* 0x000000ffff217224 */ /* 0x000fe400078e0043 */
.L_x_56312:
[----:B------:R-:W-:Y:S05]  /*3e690*/  BSYNC B1 ;  /* 0x0000000000017941 */ /* 0x000fea0003800000 */
.L_x_56310:
        /* <DEDUP_REMOVED lines=9> */
.L_x_56314:
[----:B------:R-:W-:Y:S02]  /*3e730*/  IMAD.MOV.U32 R62, RZ, RZ, R31 ;  /* 0x000000ffff3e7224 */ /* 0x000fe400078e001f */
[----:B------:R-:W-:Y:S01]  /*3e740*/  IMAD.MOV.U32 R40, RZ, RZ, R16 ;  /* 0x000000ffff287224 */ /* 0x000fe200078e0010 */
[----:B------:R-:W-:Y:S01]  /*3e750*/  MOV R16, R32 ;  /* 0x0000002000107202 */ /* 0x000fe20000000f00 */
[----:B------:R-:W-:Y:S02]  /*3e760*/  IMAD.MOV.U32 R31, RZ, RZ, R34 ;  /* 0x000000ffff1f7224 */ /* 0x000fe400078e0022 */
.L_x_56315:
[----:B------:R-:W-:Y:S05]  /*3e770*/  BSYNC B1 ;  /* 0x0000000000017941 */ /* 0x000fea0003800000 */
.L_x_56313:
        /* <DEDUP_REMOVED lines=9> */
.L_x_56317:
[----:B------:R-:W-:Y:S02]  /*3e810*/  IMAD.MOV.U32 R34, RZ, RZ, R62 ;  /* 0x000000ffff227224 */ /* 0x000fe400078e003e */
[----:B------:R-:W-:Y:S01]  /*3e820*/  IMAD.MOV.U32 R32, RZ, RZ, R40 ;  /* 0x000000ffff207224 */ /* 0x000fe200078e0028 */
[----:B------:R-:W-:Y:S01]  /*3e830*/  MOV R40, R37 ;  /* 0x0000002500287202 */ /* 0x000fe20000000f00 */
[----:B------:R-:W-:Y:S02]  /*3e840*/  IMAD.MOV.U32 R62, RZ, RZ, R51 ;  /* 0x000000ffff3e7224 */ /* 0x000fe400078e0033 */
.L_x_56318:
[----:B------:R-:W-:Y:S05]  /*3e850*/  BSYNC B1 ;  /* 0x0000000000017941 */ /* 0x000fea0003800000 */
.L_x_56316:
        /* <DEDUP_REMOVED lines=9> */
.L_x_56320:
[----:B------:R-:W-:Y:S02]  /*3e8f0*/  IMAD.MOV.U32 R51, RZ, RZ, R34 ;  /* 0x000000ffff337224 */ /* 0x000fe400078e0022 */
[----:B------:R-:W-:Y:S01]  /*3e900*/  IMAD.MOV.U32 R37, RZ, RZ, R32 ;  /* 0x000000ffff257224 */ /* 0x000fe200078e0020 */
[----:B------:R-:W-:Y:S01]  /*3e910*/  MOV R32, R36 ;  /* 0x0000002400207202 */ /* 0x000fe20000000f00 */
[----:B------:R-:W-:Y:S02]  /*3e920*/  IMAD.MOV.U32 R34, RZ, RZ, R50 ;  /* 0x000000ffff227224 */ /* 0x000fe400078e0032 */
.L_x_56321:
[----:B------:R-:W-:Y:S05]  /*3e930*/  BSYNC B1 ;  /* 0x0000000000017941 */ /* 0x000fea0003800000 */
.L_x_56319:
        /* <DEDUP_REMOVED lines=9> */
.L_x_56323:
[----:B------:R-:W-:Y:S02]  /*3e9d0*/  IMAD.MOV.U32 R50, RZ, RZ, R51 ;  /* 0x000000ffff327224 */ /* 0x000fe400078e0033 */
[----:B------:R-:W-:Y:S01]  /*3e9e0*/  IMAD.MOV.U32 R36, RZ, RZ, R37 ;  /* 0x000000ffff247224 */ /* 0x000fe200078e0025 */
[----:B------:R-:W-:Y:S01]  /*3e9f0*/  MOV R37, R39 ;  /* 0x0000002700257202 */ /* 0x000fe20000000f00 */
[----:B------:R-:W-:Y:S02]  /*3ea00*/  IMAD.MOV.U32 R51, RZ, RZ, R53 ;  /* 0x000000ffff337224 */ /* 0x000fe400078e0035 */
.L_x_56324:
[----:B------:R-:W-:Y:S05]  /*3ea10*/  BSYNC B1 ;  /* 0x0000000000017941 */ /* 0x000fea0003800000 */
.L_x_56322:
        /* <DEDUP_REMOVED lines=9> */
.L_x_56326:
[----:B------:R-:W-:Y:S02]  /*3eab0*/  IMAD.MOV.U32 R53, RZ, RZ, R50 ;  /* 0x000000ffff357224 */ /* 0x000fe400078e0032 */
[----:B------:R-:W-:Y:S01]  /*3eac0*/  IMAD.MOV.U32 R39, RZ, RZ, R36 ;  /* 0x000000ffff277224 */ /* 0x000fe200078e0024 */
[----:B------:R-:W-:Y:S01]  /*3ead0*/  MOV R36, R38 ;  /* 0x0000002600247202 */ /* 0x000fe20000000f00 */
[----:B------:R-:W-:Y:S02]  /*3eae0*/  IMAD.MOV.U32 R50, RZ, RZ, R52 ;  /* 0x000000ffff327224 */ /* 0x000fe400078e0034 */
.L_x_56327:
[----:B------:R-:W-:Y:S05]  /*3eaf0*/  BSYNC B1 ;  /* 0x0000000000017941 */ /* 0x000fea0003800000 */
.L_x_56325:
        /* <DEDUP_REMOVED lines=9> */
.L_x_56329:
[----:B------:R-:W-:Y:S02]  /*3eb90*/  IMAD.MOV.U32 R52, RZ, RZ, R53 ;  /* 0x000000ffff347224 */ /* 0x000fe400078e0035 */
[----:B------:R-:W-:Y:S01]  /*3eba0*/  IMAD.MOV.U32 R38, RZ, RZ, R39 ;  /* 0x000000ffff267224 */ /* 0x000fe200078e0027 */
[----:B------:R-:W-:Y:S01]  /*3ebb0*/  MOV R39, R43 ;  /* 0x0000002b00277202 */ /* 0x000fe20000000f00 */
[----:B------:R-:W-:Y:S02]  /*3ebc0*/  IMAD.MOV.U32 R53, RZ, RZ, R55 ;  /* 0x000000ffff357224 */ /* 0x000fe400078e0037 */
.L_x_56330:
[----:B------:R-:W-:Y:S05]  /*3ebd0*/  BSYNC B1 ;  /* 0x0000000000017941 */ /* 0x000fea0003800000 */
.L_x_56328:
        /* <DEDUP_REMOVED lines=9> */
.L_x_56332:
[----:B------:R-:W-:Y:S02]  /*3ec70*/  IMAD.MOV.U32 R55, RZ, RZ, R52 ;  /* 0x000000ffff377224 */ /* 0x000fe400078e0034 */
[----:B------:R-:W-:Y:S01]  /*3ec80*/  IMAD.MOV.U32 R43, RZ, RZ, R38 ;  /* 0x000000ffff2b7224 */ /* 0x000fe200078e0026 */
[----:B------:R-:W-:Y:S01]  /*3ec90*/  MOV R38, R42 ;  /* 0x0000002a00267202 */ /* 0x000fe20000000f00 */
[----:B------:R-:W-:Y:S02]  /*3eca0*/  IMAD.MOV.U32 R52, RZ, RZ, R54 ;  /* 0x000000ffff347224 */ /* 0x000fe400078e0036 */
.L_x_56333:
[----:B------:R-:W-:Y:S05]  /*3ecb0*/  BSYNC B1 ;  /* 0x0000000000017941 */ /* 0x000fea0003800000 */
.L_x_56331:
        /* <DEDUP_REMOVED lines=9> */
.L_x_56335:
[----:B------:R-:W-:Y:S02]  /*3ed50*/  IMAD.MOV.U32 R54, RZ, RZ, R55 ;  /* 0x000000ffff367224 */ /* 0x000fe400078e0037 */
[----:B------:R-:W-:Y:S01]  /*3ed60*/  IMAD.MOV.U32 R42, RZ, RZ, R43 ;  /* 0x000000ffff2a7224 */ /* 0x000fe200078e002b */
[----:B------:R-:W-:Y:S01]  /*3ed70*/  MOV R43, R45 ;  /* 0x0000002d002b7202 */ /* 0x000fe20000000f00 */
[----:B------:R-:W-:Y:S02]  /*3ed80*/  IMAD.MOV.U32 R55, RZ, RZ, R57 ;  /* 0x000000ffff377224 */ /* 0x000fe400078e0039 */
.L_x_56336:
[----:B------:R-:W-:Y:S05]  /*3ed90*/  BSYNC B1 ;  /* 0x0000000000017941 */ /* 0x000fea0003800000 */
.L_x_56334:
        /* <DEDUP_REMOVED lines=9> */
.L_x_56338:
[----:B------:R-:W-:Y:S02]  /*3ee30*/  IMAD.MOV.U32 R57, RZ, RZ, R54 ;  /* 0x000000ffff397224 */ /* 0x000fe400078e0036 */
[----:B------:R-:W-:Y:S01]  /*3ee40*/  IMAD.MOV.U32 R45, RZ, RZ, R42 ;  /* 0x000000ffff2d7224 */ /* 0x000fe200078e002a */
[----:B------:R-:W-:Y:S01]  /*3ee50*/  MOV R42, R44 ;  /* 0x0000002c002a7202 */ /* 0x000fe20000000f00 */
[----:B------:R-:W-:Y:S02]  /*3ee60*/  IMAD.MOV.U32 R54, RZ, RZ, R56 ;  /* 0x000000ffff367224 */ /* 0x000fe400078e0038 */
.L_x_56339:
[----:B------:R-:W-:Y:S05]  /*3ee70*/  BSYNC B1 ;  /* 0x0000000000017941 */ /* 0x000fea0003800000 */
.L_x_56337:
        /* <DEDUP_REMOVED lines=9> */
.L_x_56341:
[----:B------:R-:W-:Y:S02]  /*3ef10*/  IMAD.MOV.U32 R56, RZ, RZ, R57 ;  /* 0x000000ffff387224 */ /* 0x000fe400078e0039 */
[----:B------:R-:W-:Y:S01]  /*3ef20*/  IMAD.MOV.U32 R44, RZ, RZ, R45 ;  /* 0x000000ffff2c7224 */ /* 0x000fe200078e002d */
[----:B------:R-:W-:Y:S01]  /*3ef30*/  MOV R45, R47 ;  /* 0x0000002f002d7202 */ /* 0x000fe20000000f00 */
[----:B------:R-:W-:Y:S02]  /*3ef40*/  IMAD.MOV.U32 R57, RZ, RZ, R59 ;  /* 0x000000ffff397224 */ /* 0x000fe400078e003b */
.L_x_56342:
[----:B------:R-:W-:Y:S05]  /*3ef50*/  BSYNC B1 ;  /* 0x0000000000017941 */ /* 0x000fea0003800000 */
.L_x_56340:
        /* <DEDUP_REMOVED lines=9> */
.L_x_56344:
[----:B------:R-:W-:Y:S02]  /*3eff0*/  IMAD.MOV.U32 R59, RZ, RZ, R56 ;  /* 0x000000ffff3b7224 */ /* 0x000fe400078e0038 */
[----:B------:R-:W-:Y:S01]  /*3f000*/  IMAD.MOV.U32 R47, RZ, RZ, R44 ;  /* 0x000000ffff2f7224 */ /* 0x000fe200078e002c */
[----:B------:R-:W-:Y:S01]  /*3f010*/  MOV R44, R46 ;  /* 0x0000002e002c7202 */ /* 0x000fe20000000f00 */
[----:B------:R-:W-:Y:S02]  /*3f020*/  IMAD.MOV.U32 R56, RZ, RZ, R58 ;  /* 0x000000ffff387224 */ /* 0x000fe400078e003a */
.L_x_56345:
[----:B------:R-:W-:Y:S05]  /*3f030*/  BSYNC B1 ;  /* 0x0000000000017941 */ /* 0x000fea0003800000 */
.L_x_56343:
        /* <DEDUP_REMOVED lines=9> */
.L_x_56347:
[----:B------:R-:W-:Y:S02]  /*3f0d0*/  IMAD.MOV.U32 R58, RZ, RZ, R59 ;  /* 0x000000ffff3a7224 */ /* 0x000fe400078e003b */
[----:B------:R-:W-:Y:S01]  /*3f0e0*/  IMAD.MOV.U32 R46, RZ, RZ, R47 ;  /* 0x000000ffff2e7224 */ /* 0x000fe200078e002f */
[----:B------:R-:W-:Y:S01]  /*3f0f0*/  MOV R47, R49 ;  /* 0x00000031002f7202 */ /* 0x000fe20000000f00 */
[----:B------:R-:W-:Y:S02]  /*3f100*/  IMAD.MOV.U32 R59, RZ, RZ, R61 ;  /* 0x000000ffff3b7224 */ /* 0x000fe400078e003d */
.L_x_56348:
[----:B------:R-:W-:Y:S05]  /*3f110*/  BSYNC B1 ;  /* 0x0000000000017941 */ /* 0x000fea0003800000 */
.L_x_56346:
        /* <DEDUP_REMOVED lines=9> */
.L_x_56350:
[----:B------:R-:W-:Y:S02]  /*3f1b0*/  IMAD.MOV.U32 R61, RZ, RZ, R58 ;  /* 0x000000ffff3d7224 */ /* 0x000fe400078e003a */
[----:B------:R-:W-:Y:S01]  /*3f1c0*/  IMAD.MOV.U32 R49, RZ, RZ, R46 ;  /* 0x000000ffff317224 */ /* 0x000fe200078e002e */
[----:B------:R-:W-:Y:S01]  /*3f1d0*/  MOV R46, R48 ;  /* 0x00000030002e7202 */ /* 0x000fe20000000f00 */
[----:B------:R-:W-:Y:S02]  /*3f1e0*/  IMAD.MOV.U32 R58, RZ, RZ, R60 ;  /* 0x000000ffff3a7224 */ /* 0x000fe400078e003c */
.L_x_56351:
[----:B------:R-:W-:Y:S05]  /*3f1f0*/  BSYNC B1 ;  /* 0x0000000000017941 */ /* 0x000fea0003800000 */
.L_x_56349:
        /* <DEDUP_REMOVED lines=9> */
.L_x_56353:
[----:B------:R-:W-:Y:S02]  /*3f290*/  IMAD.MOV.U32 R60, RZ, RZ, R61 ;  /* 0x000000ffff3c7224 */ /* 0x000fe400078e003d */
[----:B------:R-:W-:Y:S01]  /*3f2a0*/  IMAD.MOV.U32 R48, RZ, RZ, R49 ;  /* 0x000000ffff307224 */ /* 0x000fe200078e0031 */
[----:B------:R-:W-:Y:S01]  /*3f2b0*/  MOV R49, R63 ;  /* 0x0000003f00317202 */ /* 0x000fe20000000f00 */
[----:B------:R-:W-:Y:S02]  /*3f2c0*/  IMAD.MOV.U32 R61, RZ, RZ, R65 ;  /* 0x000000ffff3d7224 */ /* 0x000fe400078e0041 */
.L_x_56354:
[----:B------:R-:W-:Y:S05]  /*3f2d0*/  BSYNC B1 ;  /* 0x0000000000017941 */ /* 0x000fea0003800000 */
.L_x_56352:
        /* <DEDUP_REMOVED lines=16> */
.L_x_56356:
[----:B------:R-:W-:Y:S01]  /*3f3e0*/  IMAD.MOV.U32 R30, RZ, RZ, R33 ;  /* 0x000000ffff1e7224 */ /* 0x000fe200078e0021 */
[----:B------:R-:W-:Y:S01]  /*3f3f0*/  MOV R15, R35 ;  /* 0x00000023000f7202 */ /* 0x000fe20000000f00 */
[----:B------:R-:W-:Y:S02]  /*3f400*/  IMAD.MOV.U32 R33, RZ, RZ, R31 ;  /* 0x000000ffff217224 */ /* 0x000fe400078e001f */
[----:B------:R-:W-:Y:S02]  /*3f410*/  IMAD.MOV.U32 R35, RZ, RZ, R16 ;  /* 0x000000ffff237224 */ /* 0x000fe400078e0010 */
.L_x_56357:
[----:B------:R-:W-:Y:S05]  /*3f420*/  BSYNC B1 ;  /* 0x0000000000017941 */ /* 0x000fea0003800000 */
.L_x_56355:
        /* <DEDUP_REMOVED lines=9> */
.L_x_56359:
[----:B------:R-:W-:Y:S01]  /*3f4c0*/  IMAD.MOV.U32 R31, RZ, RZ, R30 ;  /* 0x000000ffff1f7224 */ /* 0x000fe200078e001e */
[----:B------:R-:W-:Y:S01]  /*3f4d0*/  MOV R16, R15 ;  /* 0x0000000f00107202 */ /* 0x000fe20000000f00 */
[----:B------:R-:W-:Y:S02]  /*3f4e0*/  IMAD.MOV.U32 R30, RZ, RZ, R62 ;  /* 0x000000ffff1e7224 */ /* 0x000fe400078e003e */
[----:B------:R-:W-:Y:S02]  /*3f4f0*/  IMAD.MOV.U32 R15, RZ, RZ, R40 ;  /* 0x000000ffff0f7224 */ /* 0x000fe400078e0028 */
.L_x_56360:
[----:B------:R-:W-:Y:S05]  /*3f500*/  BSYNC B1 ;  /* 0x0000000000017941 */ /* 0x000fea0003800000 */
.L_x_56358:
        /* <DEDUP_REMOVED lines=9> */
.L_x_56362:
[----:B------:R-:W-:Y:S01]  /*3f5a0*/  IMAD.MOV.U32 R62, RZ, RZ, R31 ;  /* 0x000000ffff3e7224 */ /* 0x000fe200078e001f */
[----:B------:R-:W-:Y:S01]  /*3f5b0*/  MOV R40, R16 ;  /* 0x0000001000287202 */ /* 0x000fe20000000f00 */
[----:B------:R-:W-:Y:S02]  /*3f5c0*/  IMAD.MOV.U32 R31, RZ, RZ, R34 ;  /* 0x000000ffff1f7224 */ /* 0x000fe400078e0022 */
[----:B------:R-:W-:Y:S02]  /*3f5d0*/  IMAD.MOV.U32 R16, RZ, RZ, R32 ;  /* 0x000000ffff107224 */ /* 0x000fe400078e0020 */
.L_x_56363:
[----:B------:R-:W-:Y:S05]  /*3f5e0*/  BSYNC B1 ;  /* 0x0000000000017941 */ /* 0x000fea0003800000 */
.L_x_56361:
        /* <DEDUP_REMOVED lines=9> */
.L_x_56365:
[----:B------:R-:W-:Y:S01]  /*3f680*/  IMAD.MOV.U32 R34, RZ, RZ, R62 ;  /* 0x000000ffff227224 */ /* 0x000fe200078e003e */
[----:B------:R-:W-:Y:S01]  /*3f690*/  MOV R32, R40 ;  /* 0x0000002800207202 */ /* 0x000fe20000000f00 */
[----:B------:R-:W-:Y:S02]  /*3f6a0*/  IMAD.MOV.U32 R62, RZ, RZ, R51 ;  /* 0x000000ffff3e7224 */ /* 0x000fe400078e0033 */
[----:B------:R-:W-:Y:S02]  /*3f6b0*/  IMAD.MOV.U32 R40, RZ, RZ, R37 ;  /* 0x000000ffff287224 */ /* 0x000fe400078e0025 */
.L_x_56366:
[----:B------:R-:W-:Y:S05]  /*3f6c0*/  BSYNC B1 ;  /* 0x0000000000017941 */ /* 0x000fea0003800000 */
.L_x_56364:
        /* <DEDUP_REMOVED lines=9> */
.L_x_56368:
[----:B------:R-:W-:Y:S01]  /*3f760*/  IMAD.MOV.U32 R51, RZ, RZ, R34 ;  /* 0x000000ffff337224 */ /* 0x000fe200078e0022 */
[----:B------:R-:W-:Y:S01]  /*3f770*/  MOV R37, R32 ;  /* 0x0000002000257202 */ /* 0x000fe20000000f00 */
[----:B------:R-:W-:Y:S02]  /*3f780*/  IMAD.MOV.U32 R34, RZ, RZ, R50 ;  /* 0x000000ffff227224 */ /* 0x000fe400078e0032 */
[----:B------:R-:W-:Y:S02]  /*3f790*/  IMAD.MOV.U32 R32, RZ, RZ, R36 ;  /* 0x000000ffff207224 */ /* 0x000fe400078e0024 */
.L_x_56369:
[----:B------:R-:W-:Y:S05]  /*3f7a0*/  BSYNC B1 ;  /* 0x0000000000017941 */ /* 0x000fea0003800000 */
.L_x_56367:
        /* <DEDUP_REMOVED lines=9> */
.L_x_56371:
[----:B------:R-:W-:Y:S01]  /*3f840*/  IMAD.MOV.U32 R50, RZ, RZ, R51 ;  /* 0x000000ffff327224 */ /* 0x000fe200078e0033 */
[----:B------:R-:W-:Y:S01]  /*3f850*/  MOV R36, R37 ;  /* 0x0000002500247202 */ /* 0x000fe20000000f00 */
[----:B------:R-:W-:Y:S02]  /*3f860*/  IMAD.MOV.U32 R51, RZ, RZ, R53 ;  /* 0x000000ffff337224 */ /* 0x000fe400078e0035 */
[----:B------:R-:W-:Y:S02]  /*3f870*/  IMAD.MOV.U32 R37, RZ, RZ, R39 ;  /* 0x000000ffff257224 */ /* 0x000fe400078e0027 */
.L_x_56372:
[----:B------:R-:W-:Y:S05]  /*3f880*/  BSYNC B1 ;  /* 0x0000000000017941 */ /* 0x000fea0003800000 */
.L_x_56370:
        /* <DEDUP_REMOVED lines=9> */
.L_x_56374:
[----:B------:R-:W-:Y:S01]  /*3f920*/  IMAD.MOV.U32 R53, RZ, RZ, R50 ;  /* 0x000000ffff357224 */ /* 0x000fe200078e0032 */
[----:B------:R-:W-:Y:S01]  /*3f930*/  MOV R39, R36 ;  /* 0x0000002400277202 */ /* 0x000fe20000000f00 */
[----:B------:R-:W-:Y:S02]  /*3f940*/  IMAD.MOV.U32 R50, RZ, RZ, R52 ;  /* 0x000000ffff327224 */ /* 0x000fe400078e0034 */
[----:B------:R-:W-:Y:S02]  /*3f950*/  IMAD.MOV.U32 R36, RZ, RZ, R38 ;  /* 0x000000ffff247224 */ /* 0x000fe400078e0026 */
.L_x_56375:
[----:B------:R-:W-:Y:S05]  /*3f960*/  BSYNC B1 ;  /* 0x0000000000017941 */ /* 0x000fea0003800000 */
.L_x_56373:
        /* <DEDUP_REMOVED lines=9> */
.L_x_56377:
[----:B------:R-:W-:Y:S01]  /*3fa00*/  IMAD.MOV.U32 R52, RZ, RZ, R53 ;  /* 0x000000ffff347224 */ /* 0x000fe200078e0035 */
[----:B------:R-:W-:Y:S01]  /*3fa10*/  MOV R38, R39 ;  /* 0x0000002700267202 */ /* 0x000fe20000000f00 */
[----:B------:R-:W-:Y:S02]  /*3fa20*/  IMAD.MOV.U32 R53, RZ, RZ, R55 ;  /* 0x000000ffff357224 */ /* 0x000fe400078e0037 */
[----:B------:R-:W-:Y:S02]  /*3fa30*/  IMAD.MOV.U32 R39, RZ, RZ, R43 ;  /* 0x000000ffff277224 */ /* 0x000fe400078e002b */
.L_x_56378:
[----:B------:R-:W-:Y:S05]  /*3fa40*/  BSYNC B1 ;  /* 0x0000000000017941 */ /* 0x000fea0003800000 */
.L_x_56376:
        /* <DEDUP_REMOVED lines=9> */
.L_x_56380:
[----:B------:R-:W-:Y:S01]  /*3fae0*/  IMAD.MOV.U32 R55, RZ, RZ, R52 ;  /* 0x000000ffff377224 */ /* 0x000fe200078e0034 */
[----:B------:R-:W-:Y:S01]  /*3faf0*/  MOV R43, R38 ;  /* 0x00000026002b7202 */ /* 0x000fe20000000f00 */
[----:B------:R-:W-:Y:S02]  /*3fb00*/  IMAD.MOV.U32 R52, RZ, RZ, R54 ;  /* 0x000000ffff347224 */ /* 0x000fe400078e0036 */
[----:B------:R-:W-:Y:S02]  /*3fb10*/  IMAD.MOV.U32 R38, RZ, RZ, R42 ;  /* 0x000000ffff267224 */ /* 0x000fe400078e002a */
.L_x_56381:
[----:B------:R-:W-:Y:S05]  /*3fb20*/  BSYNC B1 ;  /* 0x0000000000017941 */ /* 0x000fea0003800000 */
.L_x_56379:
        /* <DEDUP_REMOVED lines=9> */
.L_x_56383:
[----:B------:R-:W-:Y:S01]  /*3fbc0*/  IMAD.MOV.U32 R54, RZ, RZ, R55 ;  /* 0x000000ffff367224 */ /* 0x000fe200078e0037 */
[----:B------:R-:W-:Y:S01]  /*3fbd0*/  MOV R42, R43 ;  /* 0x0000002b002a7202 */ /* 0x000fe20000000f00 */
[----:B------:R-:W-:Y:S02]  /*3fbe0*/  IMAD.MOV.U32 R55, RZ, RZ, R57 ;  /* 0x000000ffff377224 */ /* 0x000fe400078e0039 */
[----:B------:R-:W-:Y:S02]  /*3fbf0*/  IMAD.MOV.U32 R43, RZ, RZ, R45 ;  /* 0x000000ffff2b7224 */ /* 0x000fe400078e002d */
.L_x_56384:
[----:B------:R-:W-:Y:S05]  /*3fc00*/  BSYNC B1 ;  /* 0x0000000000017941 */ /* 0x000fea0003800000 */
.L_x_56382:
        /* <DEDUP_REMOVED lines=9> */
.L_x_56386:
[----:B------:R-:W-:Y:S01]  /*3fca0*/  IMAD.MOV.U32 R57, RZ, RZ, R54 ;  /* 0x000000ffff397224 */ /* 0x000fe200078e0036 */
[----:B------:R-:W-:Y:S01]  /*3fcb0*/  MOV R45, R42 ;  /* 0x0000002a002d7202 */ /* 0x000fe20000000f00 */
[----:B------:R-:W-:Y:S02]  /*3fcc0*/  IMAD.MOV.U32 R54, RZ, RZ, R56 ;  /* 0x000000ffff367224 */ /* 0x000fe400078e0038 */
[----:B------:R-:W-:Y:S02]  /*3fcd0*/  IMAD.MOV.U32 R42, RZ, RZ, R44 ;  /* 0x000000ffff2a7224 */ /* 0x000fe400078e002c */
.L_x_56387:
[----:B------:R-:W-:Y:S05]  /*3fce0*/  BSYNC B1 ;  /* 0x0000000000017941 */ /* 0x000fea0003800000 */
.L_x_56385:
        /* <DEDUP_REMOVED lines=9> */
.L_x_56389:
[----:B------:R-:W-:Y:S01]  /*3fd80*/  IMAD.MOV.U32 R56, RZ, RZ, R57 ;  /* 0x000000ffff387224 */ /* 0x000fe200078e0039 */
[----:B------:R-:W-:Y:S01]  /*3fd90*/  MOV R44, R45 ;  /* 0x0000002d002c7202 */ /* 0x000fe20000000f00 */
[----:B------:R-:W-:Y:S02]  /*3fda0*/  IMAD.MOV.U32 R57, RZ, RZ, R59 ;  /* 0x000000ffff397224 */ /* 0x000fe400078e003b */
[----:B------:R-:W-:Y:S02]  /*3fdb0*/  IMAD.MOV.U32 R45, RZ, RZ, R47 ;  /* 0x000000ffff2d7224 */ /* 0x000fe400078e002f */
.L_x_56390:
[----:B------:R-:W-:Y:S05]  /*3fdc0*/  BSYNC B1 ;  /* 0x0000000000017941 */ /* 0x000fea0003800000 */
.L_x_56388:
        /* <DEDUP_REMOVED lines=9> */
.L_x_56392:
[----:B------:R-:W-:Y:S01]  /*3fe60*/  IMAD.MOV.U32 R59, RZ, RZ, R56 ;  /* 0x000000ffff3b7224 */ /* 0x000fe200078e0038 */
[----:B------:R-:W-:Y:S01]  /*3fe70*/  MOV R47, R44 ;  /* 0x0000002c002f7202 */ /* 0x000fe20000000f00 */
[----:B------:R-:W-:Y:S02]  /*3fe80*/  IMAD.MOV.U32 R56, RZ, RZ, R58 ;  /* 0x000000ffff387224 */ /* 0x000fe400078e003a */
[----:B------:R-:W-:Y:S02]  /*3fe90*/  IMAD.MOV.U32 R44, RZ, RZ, R46 ;  /* 0x000000ffff2c7224 */ /* 0x000fe400078e002e */
.L_x_56393:
[----:B------:R-:W-:Y:S05]  /*3fea0*/  BSYNC B1 ;  /* 0x0000000000017941 */ /* 0x000fea0003800000 */
.L_x_56391:
        /* <DEDUP_REMOVED lines=9> */
.L_x_56395:
[----:B------:R-:W-:Y:S01]  /*3ff40*/  IMAD.MOV.U32 R58, RZ, RZ, R59 ;  /* 0x000000ffff3a7224 */ /* 0x000fe200078e003b */
[----:B------:R-:W-:Y:S01]  /*3ff50*/  MOV R46, R47 ;  /* 0x0000002f002e7202 */ /* 0x000fe20000000f00 */
[----:B------:R-:W-:Y:S02]  /*3ff60*/  IMAD.MOV.U32 R59, RZ, RZ, R61 ;  /* 0x000000ffff3b7224 */ /* 0x000fe400078e003d */
[----:B------:R-:W-:Y:S02]  /*3ff70*/  IMAD.MOV.U32 R47, RZ, RZ, R49 ;  /* 0x000000ffff2f7224 */ /* 0x000fe400078e0031 */
.L_x_56396:
[----:B------:R-:W-:Y:S05]  /*3ff80*/  BSYNC B1 ;  /* 0x0000000000017941 */ /* 0x000fea0003800000 */
.L_x_56394:
        /* <DEDUP_REMOVED lines=9> */
.L_x_56398:
[----:B------:R-:W-:Y:S01]  /*40020*/  IMAD.MOV.U32 R61, RZ, RZ, R58 ;  /* 0x000000ffff3d7224 */ /* 0x000fe200078e003a */
[----:B------:R-:W-:Y:S01]  /*40030*/  MOV R49, R46 ;  /* 0x0000002e00317202 */ /* 0x000fe20000000f00 */
[----:B------:R-:W-:Y:S02]  /*40040*/  IMAD.MOV.U32 R58, RZ, RZ, R60 ;  /* 0x000000ffff3a7224 */ /* 0x000fe400078e003c */
[----:B------:R-:W-:Y:S02]  /*40050*/  IMAD.MOV.U32 R46, RZ, RZ, R48 ;  /* 0x000000ffff2e7224 */ /* 0x000fe400078e0030 */
.L_x_56399:
[----:B------:R-:W-:Y:S05]  /*40060*/  BSYNC B1 ;  /* 0x0000000000017941 */ /* 0x000fea0003800000 */
.L_x_56397:
        /* <DEDUP_REMOVED lines=16> */
.L_x_56401:
[----:B------:R-:W-:Y:S02]  /*40170*/  IMAD.MOV.U32 R29, RZ, RZ, R33 ;  /* 0x000000ffff1d7224 */ /* 0x000fe400078e0021 */
[----:B------:R-:W-:Y:S02]  /*40180*/  IMAD.MOV.U32 R14, RZ, RZ, R35 ;  /* 0x000000ffff0e7224 */ /* 0x000fe400078e0023 */
[----:B------:R-:W-:Y:S02]  /*40190*/  IMAD.MOV.U32 R33, RZ, RZ, R30 ;  /* 0x000000ffff217224 */ /* 0x000fe400078e001e */
[----:B------:R-:W-:Y:S02]  /*401a0*/  IMAD.MOV.U32 R35, RZ, RZ, R15 ;  /* 0x000000ffff237224 */ /* 0x000fe400078e000f */
.L_x_56402:
[----:B------:R-:W-:Y:S05]  /*401b0*/  BSYNC B1 ;  /* 0x0000000000017941 */ /* 0x000fea0003800000 */
.L_x_56400:
        /* <DEDUP_REMOVED lines=9> */
.L_x_56404:
[----:B------:R-:W-:Y:S02]  /*40250*/  IMAD.MOV.U32 R30, RZ, RZ, R29 ;  /* 0x000000ffff1e7224 */ /* 0x000fe400078e001d */
[----:B------:R-:W-:Y:S02]  /*40260*/  IMAD.MOV.U32 R15, RZ, RZ, R14 ;  /* 0x000000ffff0f7224 */ /* 0x000fe400078e000e */
[----:B------:R-:W-:Y:S02]  /*40270*/  IMAD.MOV.U32 R29, RZ, RZ, R31 ;  /* 0x000000ffff1d7224 */ /* 0x000fe400078e001f */
[----:B------:R-:W-:Y:S02]  /*40280*/  IMAD.MOV.U32 R14, RZ, RZ, R16 ;  /* 0x000000ffff0e7224 */ /* 0x000fe400078e0010 */
.L_x_56405:
[----:B------:R-:W-:Y:S05]  /*40290*/  BSYNC B1 ;  /* 0x0000000000017941 */ /* 0x000fea0003800000 */
.L_x_56403:
        /* <DEDUP_REMOVED lines=9> */
.L_x_56407:
[----:B------:R-:W-:Y:S02]  /*40330*/  IMAD.MOV.U32 R31, RZ, RZ, R30 ;  /* 0x000000ffff1f7224 */ /* 0x000fe400078e001e */
[----:B------:R-:W-:Y:S02]  /*40340*/  IMAD.MOV.U32 R16, RZ, RZ, R15 ;  /* 0x000000ffff107224 */ /* 0x000fe400078e000f */
[----:B------:R-:W-:Y:S02]  /*40350*/  IMAD.MOV.U32 R30, RZ, RZ, R62 ;  /* 0x000000ffff1e7224 */ /* 0x000fe400078e003e */
[----:B------:R-:W-:Y:S02]  /*40360*/  IMAD.MOV.U32 R15, RZ, RZ, R40 ;  /* 0x000000ffff0f7224 */ /* 0x000fe400078e0028 */
.L_x_56408:
[----:B------:R-:W-:Y:S05]  /*40370*/  BSYNC B1 ;  /* 0x0000000000017941 */ /* 0x000fea0003800000 */
.L_x_56406:
        /* <DEDUP_REMOVED lines=9> */
.L_x_56410:
[----:B------:R-:W-:Y:S02]  /*40410*/  IMAD.MOV.U32 R48, RZ, RZ, R31 ;  /* 0x000000ffff307224 */ /* 0x000fe400078e001f */
[----:B------:R-:W-:Y:S02]  /*40420*/  IMAD.MOV.U32 R40, RZ, RZ, R16 ;  /* 0x000000ffff287224 */ /* 0x000fe400078e0010 */
[----:B------:R-:W-:Y:S02]  /*40430*/  IMAD.MOV.U32 R31, RZ, RZ, R34 ;  /* 0x000000ffff1f7224 */ /* 0x000fe400078e0022 */
[----:B------:R-:W-:Y:S02]  /*40440*/  IMAD.MOV.U32 R16, RZ, RZ, R32 ;  /* 0x000000ffff107224 */ /* 0x000fe400078e0020 */
.L_x_56411:
[----:B------:R-:W-:Y:S05]  /*40450*/  BSYNC B1 ;  /* 0x0000000000017941 */ /* 0x000fea0003800000 */
.L_x_56409:
        /* <DEDUP_REMOVED lines=9> */
.L_x_56413:
[----:B------:R-:W-:Y:S02]  /*404f0*/  IMAD.MOV.U32 R34, RZ, RZ, R48 ;  /* 0x000000ffff227224 */ /* 0x000fe400078e0030 */
[----:B------:R-:W-:Y:S02]  /*40500*/  IMAD.MOV.U32 R32, RZ, RZ, R40 ;  /* 0x000000ffff207224 */ /* 0x000fe400078e0028 */
[----:B------:R-:W-:Y:S02]  /*40510*/  IMAD.MOV.U32 R48, RZ, RZ, R51 ;  /* 0x000000ffff307224 */ /* 0x000fe400078e0033 */
[----:B------:R-:W-:Y:S02]  /*40520*/  IMAD.MOV.U32 R40, RZ, RZ, R37 ;  /* 0x000000ffff287224 */ /* 0x000fe400078e0025 */
.L_x_56414:
[----:B------:R-:W-:Y:S05]  /*40530*/  BSYNC B1 ;  /* 0x0000000000017941 */ /* 0x000fea0003800000 */
.L_x_56412:
        /* <DEDUP_REMOVED lines=9> */
.L_x_56416:
[----:B------:R-:W-:Y:S02]  /*405d0*/  IMAD.MOV.U32 R51, RZ, RZ, R34 ;  /* 0x000000ffff337224 */ /* 0x000fe400078e0022 */
[----:B------:R-:W-:Y:S02]  /*405e0*/  IMAD.MOV.U32 R37, RZ, RZ, R32 ;  /* 0x000000ffff257224 */ /* 0x000fe400078e0020 */
[----:B------:R-:W-:Y:S02]  /*405f0*/  IMAD.MOV.U32 R34, RZ, RZ, R50 ;  /* 0x000000ffff227224 */ /* 0x000fe400078e0032 */
[----:B------:R-:W-:Y:S02]  /*40600*/  IMAD.MOV.U32 R32, RZ, RZ, R36 ;  /* 0x000000ffff207224 */ /* 0x000fe400078e0024 */
.L_x_56417:
[----:B------:R-:W-:Y:S05]  /*40610*/  BSYNC B1 ;  /* 0x0000000000017941 */ /* 0x000fea0003800000 */
.L_x_56415:
        /* <DEDUP_REMOVED lines=9> */
.L_x_56419:
[----:B------:R-:W-:Y:S02]  /*406b0*/  IMAD.MOV.U32 R50, RZ, RZ, R51 ;  /* 0x000000ffff327224 */ /* 0x000fe400078e0033 */
[----:B------:R-:W-:Y:S02]  /*406c0*/  IMAD.MOV.U32 R36, RZ, RZ, R37 ;  /* 0x000000ffff247224 */ /* 0x000fe400078e0025 */
[----:B------:R-:W-:Y:S02]  /*406d0*/  IMAD.MOV.U32 R51, RZ, RZ, R53 ;  /* 0x000000ffff337224 */ /* 0x000fe400078e0035 */
[----:B------:R-:W-:Y:S02]  /*406e0*/  IMAD.MOV.U32 R37, RZ, RZ, R39 ;  /* 0x000000ffff257224 */ /* 0x000fe400078e0027 */
.L_x_56420:
[----:B------:R-:W-:Y:S05]  /*406f0*/  BSYNC B1 ;  /* 0x0000000000017941 */ /* 0x000fea0003800000 */
.L_x_56418:
        /* <DEDUP_REMOVED lines=9> */
.L_x_56422:
[----:B------:R-:W-:Y:S02]  /*40790*/  IMAD.MOV.U32 R53, RZ, RZ, R50 ;  /* 0x000000ffff357224 */ /* 0x000fe400078e0032 */
[----:B------:R-:W-:Y:S02]  /*407a0*/  IMAD.MOV.U32 R39, RZ, RZ, R36 ;  /* 0x000000ffff277224 */ /* 0x000fe400078e0024 */
[----:B------:R-:W-:Y:S02]  /*407b0*/  IMAD.MOV.U32 R50, RZ, RZ, R52 ;  /* 0x000000ffff327224 */ /* 0x000fe400078e0034 */
[----:B------:R-:W-:Y:S02]  /*407c0*/  IMAD.MOV.U32 R36, RZ, RZ, R38 ;  /* 0x000000ffff247224 */ /* 0x000fe400078e0026 */
.L_x_56423:
[----:B------:R-:W-:Y:S05]  /*407d0*/  BSYNC B1 ;  /* 0x0000000000017941 */ /* 0x000fea0003800000 */
.L_x_56421:
        /* <DEDUP_REMOVED lines=9> */
.L_x_56425:
[----:B------:R-:W-:Y:S02]  /*40870*/  IMAD.MOV.U32 R52, RZ, RZ, R53 ;  /* 0x000000ffff347224 */ /* 0x000fe400078e0035 */
[----:B------:R-:W-:Y:S02]  /*40880*/  IMAD.MOV.U32 R38, RZ, RZ, R39 ;  /* 0x000000ffff267224 */ /* 0x000fe400078e0027 */
[----:B------:R-:W-:Y:S02]  /*40890*/  IMAD.MOV.U32 R53, RZ, RZ, R55 ;  /* 0x000000ffff357224 */ /* 0x000fe400078e0037 */
[----:B------:R-:W-:Y:S02]  /*408a0*/  IMAD.MOV.U32 R39, RZ, RZ, R43 ;  /* 0x000000ffff277224 */ /* 0x000fe400078e002b */
.L_x_56426:
[----:B------:R-:W-:Y:S05]  /*408b0*/  BSYNC B1 ;  /* 0x0000000000017941 */ /* 0x000fea0003800000 */
.L_x_56424:
        /* <DEDUP_REMOVED lines=9> */
.L_x_56428:
[----:B------:R-:W-:Y:S02]  /*40950*/  IMAD.MOV.U32 R55, RZ, RZ, R52 ;  /* 0x000000ffff377224 */ /* 0x000fe400078e0034 */
[----:B------:R-:W-:Y:S02]  /*40960*/  IMAD.MOV.U32 R43, RZ, RZ, R38 ;  /* 0x000000ffff2b7224 */ /* 0x000fe400078e0026 */
[----:B------:R-:W-:Y:S02]  /*40970*/  IMAD.MOV.U32 R52, RZ, RZ, R54 ;  /* 0x000000ffff347224 */ /* 0x000fe400078e0036 */
[----:B------:R-:W-:Y:S02]  /*40980*/  IMAD.MOV.U32 R38, RZ, RZ, R42 ;  /* 0x000000ffff267224 */ /* 0x000fe400078e002a */
.L_x_56429:
[----:B------:R-:W-:Y:S05]  /*40990*/  BSYNC B1 ;  /* 0x0000000000017941 */ /* 0x000fea0003800000 */
.L_x_56427:
        /* <DEDUP_REMOVED lines=9> */
.L_x_56431:
[----:B------:R-:W-:Y:S02]  /*40a30*/  IMAD.MOV.U32 R54, RZ, RZ, R55 ;  /* 0x000000ffff367224 */ /* 0x000fe400078e0037 */
[----:B------:R-:W-:Y:S02]  /*40a40*/  IMAD.MOV.U32 R42, RZ, RZ, R43 ;  /* 0x000000ffff2a7224 */ /* 0x000fe400078e002b */
[----:B------:R-:W-:Y:S02]  /*40a50*/  IMAD.MOV.U32 R55, RZ, RZ, R57 ;  /* 0x000000ffff377224 */ /* 0x000fe400078e0039 */
[----:B------:R-:W-:Y:S02]  /*40a60*/  IMAD.MOV.U32 R43, RZ, RZ, R45 ;  /* 0x000000ffff2b7224 */ /* 0x000fe400078e002d */
.L_x_56432:
[----:B------:R-:W-:Y:S05]  /*40a70*/  BSYNC B1 ;  /* 0x0000000000017941 */ /* 0x000fea0003800000 */
.L_x_56430:
        /* <DEDUP_REMOVED lines=9> */
.L_x_56434:
[----:B------:R-:W-:Y:S02]  /*40b10*/  IMAD.MOV.U32 R57, RZ, RZ, R54 ;  /* 0x000000ffff397224 */ /* 0x000fe400078e0036 */
[----:B------:R-:W-:Y:S02]  /*40b20*/  IMAD.MOV.U32 R45, RZ, RZ, R42 ;  /* 0x000000ffff2d7224 */ /* 0x000fe400078e002a */
[----:B------:R-:W-:Y:S02]  /*40b30*/  IMAD.MOV.U32 R54, RZ, RZ, R56 ;  /* 0x000000ffff367224 */ /* 0x000fe400078e0038 */
[----:B------:R-:W-:Y:S02]  /*40b40*/  IMAD.MOV.U32 R42, RZ, RZ, R44 ;  /* 0x000000ffff2a7224 */ /* 0x000fe400078e002c */
.L_x_56435:
[----:B------:R-:W-:Y:S05]  /*40b50*/  BSYNC B1 ;  /* 0x0000000000017941 */ /* 0x000fea0003800000 */
.L_x_56433:
        /* <DEDUP_REMOVED lines=9> */
.L_x_56437:
[----:B------:R-:W-:Y:S02]  /*40bf0*/  IMAD.MOV.U32 R56, RZ, RZ, R57 ;  /* 0x000000ffff387224 */ /* 0x000fe400078e0039 */
[----:B------:R-:W-:Y:S02]  /*40c00*/  IMAD.MOV.U32 R44, RZ, RZ, R45 ;  /* 0x000000ffff2c7224 */ /* 0x000fe400078e002d */
[----:B------:R-:W-:Y:S02]  /*40c10*/  IMAD.MOV.U32 R57, RZ, RZ, R59 ;  /* 0x000000ffff397224 */ /* 0x000fe400078e003b */
[----:B------:R-:W-:Y:S02]  /*40c20*/  IMAD.MOV.U32 R45, RZ, RZ, R47 ;  /* 0x000000ffff2d7224 */ /* 0x000fe400078e002f */
.L_x_56438:
[----:B------:R-:W-:Y:S05]  /*40c30*/  BSYNC B1 ;  /* 0x0000000000017941 */ /* 0x000fea0003800000 */
.L_x_56436:
        /* <DEDUP_REMOVED lines=9> */
.L_x_56440:
[----:B------:R-:W-:Y:S02]  /*40cd0*/  IMAD.MOV.U32 R59, RZ, RZ, R56 ;  /* 0x000000ffff3b7224 */ /* 0x000fe400078e0038 */
[----:B------:R-:W-:Y:S02]  /*40ce0*/  IMAD.MOV.U32 R47, RZ, RZ, R44 ;  /* 0x000000ffff2f7224 */ /* 0x000fe400078e002c */
[----:B------:R-:W-:Y:S02]  /*40cf0*/  IMAD.MOV.U32 R56, RZ, RZ, R58 ;  /* 0x000000ffff387224 */ /* 0x000fe400078e003a */
[----:B------:R-:W-:Y:S02]  /*40d00*/  IMAD.MOV.U32 R44, RZ, RZ, R46 ;  /* 0x000000ffff2c7224 */ /* 0x000fe400078e002e */
.L_x_56441:
[----:B------:R-:W-:Y:S05]  /*40d10*/  BSYNC B1 ;  /* 0x0000000000017941 */ /* 0x000fea0003800000 */
.L_x_56439:
        /* <DEDUP_REMOVED lines=9> */
.L_x_56443:
[----:B------:R-:W-:Y:S02]  /*40db0*/  IMAD.MOV.U32 R58, RZ, RZ, R59 ;  /* 0x000000ffff3a7224 */ /* 0x000fe400078e003b */
[----:B------:R-:W-:Y:S02]  /*40dc0*/  IMAD.MOV.U32 R46, RZ, RZ, R47 ;  /* 0x000000ffff2e7224 */ /* 0x000fe400078e002f */
[----:B------:R-:W-:Y:S02]  /*40dd0*/  IMAD.MOV.U32 R59, RZ, RZ, R61 ;  /* 0x000000ffff3b7224 */ /* 0x000fe400078e003d */
[----:B------:R-:W-:Y:S02]  /*40de0*/  IMAD.MOV.U32 R47, RZ, RZ, R49 ;  /* 0x000000ffff2f7224 */ /* 0x000fe400078e0031 */
.L_x_56444:
[----:B------:R-:W-:Y:S05]  /*40df0*/  BSYNC B1 ;  /* 0x0000000000017941 */ /* 0x000fea0003800000 */
.L_x_56442:
        /* <DEDUP_REMOVED lines=16> */
.L_x_56446:
[----:B------:R-:W-:Y:S02]  /*40f00*/  IMAD.MOV.U32 R28, RZ, RZ, R33 ;  /* 0x000000ffff1c7224 */ /* 0x000fe400078e0021 */
[----:B------:R-:W-:Y:S01]  /*40f10*/  IMAD.MOV.U32 R13, RZ, RZ, R35 ;  /* 0x000000ffff0d7224 */ /* 0x000fe200078e0023 */
[----:B------:R-:W-:Y:S01]  /*40f20*/  MOV R35, R14 ;  /* 0x0000000e00237202 */ /* 0x000fe20000000f00 */
[----:B------:R-:W-:Y:S02]  /*40f30*/  IMAD.MOV.U32 R33, RZ, RZ, R29 ;  /* 0x000000ffff217224 */ /* 0x000fe400078e001d */
.L_x_56447:
[----:B------:R-:W-:Y:S05]  /*40f40*/  BSYNC B1 ;  /* 0x0000000000017941 */ /* 0x000fea0003800000 */
.L_x_56445:
        /* <DEDUP_REMOVED lines=9> */
.L_x_56449:
[----:B------:R-:W-:Y:S02]  /*40fe0*/  IMAD.MOV.U32 R29, RZ, RZ, R28 ;  /* 0x000000ffff1d7224 */ /* 0x000fe400078e001c */
[----:B------:R-:W-:Y:S01]  /*40ff0*/  IMAD.MOV.U32 R14, RZ, RZ, R13 ;  /* 0x000000ffff0e7224 */ /* 0x000fe200078e000d */
[----:B------:R-:W-:Y:S01]  /*41000*/  MOV R13, R15 ;  /* 0x0000000f000d7202 */ /* 0x000fe20000000f00 */
[----:B------:R-:W-:Y:S02]  /*41010*/  IMAD.MOV.U32 R28, RZ, RZ, R30 ;  /* 0x000000ffff1c7224 */ /* 0x000fe400078e001e */
.L_x_56450:
[----:B------:R-:W-:Y:S05]  /*41020*/  BSYNC B1 ;  /* 0x0000000000017941 */ /* 0x000fea0003800000 */
.L_x_56448:
        /* <DEDUP_REMOVED lines=9> */
.L_x_56452:
[----:B------:R-:W-:Y:S02]  /*410c0*/  IMAD.MOV.U32 R30, RZ, RZ, R29 ;  /* 0x000000ffff1e7224 */ /* 0x000fe400078e001d */
[----:B------:R-:W-:Y:S01]  /*410d0*/  IMAD.MOV.U32 R15, RZ, RZ, R14 ;  /* 0x000000ffff0f7224 */ /* 0x000fe200078e000e */
[----:B------:R-:W-:Y:S01]  /*410e0*/  MOV R14, R16 ;  /* 0x00000010000e7202 */ /* 0x000fe20000000f00 */
[----:B------:R-:W-:Y:S02]  /*410f0*/  IMAD.MOV.U32 R29, RZ, RZ, R31 ;  /* 0x000000ffff1d7224 */ /* 0x000fe400078e001f */
.L_x_56453:
[----:B------:R-:W-:Y:S05]  /*41100*/  BSYNC B1 ;  /* 0x0000000000017941 */ /* 0x000fea0003800000 */
.L_x_56451:
        /* <DEDUP_REMOVED lines=9> */
.L_x_56455:
[----:B------:R-:W-:Y:S02]  /*411a0*/  IMAD.MOV.U32 R31, RZ, RZ, R30 ;  /* 0x000000ffff1f7224 */ /* 0x000fe400078e001e */
[----:B------:R-:W-:Y:S01]  /*411b0*/  IMAD.MOV.U32 R16, RZ, RZ, R15 ;  /* 0x000000ffff107224 */ /* 0x000fe200078e000f */
[----:B------:R-:W-:Y:S01]  /*411c0*/  MOV R15, R40 ;  /* 0x00000028000f7202 */ /* 0x000fe20000000f00 */
[----:B------:R-:W-:Y:S02]  /*411d0*/  IMAD.MOV.U32 R30, RZ, RZ, R48 ;  /* 0x000000ffff1e7224 */ /* 0x000fe400078e0030 */
.L_x_56456:
[----:B------:R-:W-:Y:S05]  /*411e0*/  BSYNC B1 ;  /* 0x0000000000017941 */ /* 0x000fea0003800000 */
.L_x_56454:
        /* <DEDUP_REMOVED lines=9> */
.L_x_56458:
[----:B------:R-:W-:Y:S02]  /*41280*/  IMAD.MOV.U32 R48, RZ, RZ, R31 ;  /* 0x000000ffff307224 */ /* 0x000fe400078e001f */
[----:B------:R-:W-:Y:S01]  /*41290*/  IMAD.MOV.U32 R40, RZ, RZ, R16 ;  /* 0x000000ffff287224 */ /* 0x000fe200078e0010 */
[----:B------:R-:W-:Y:S01]  /*412a0*/  MOV R16, R32 ;  /* 0x0000002000107202 */ /* 0x000fe20000000f00 */
[----:B------:R-:W-:Y:S02]  /*412b0*/  IMAD.MOV.U32 R31, RZ, RZ, R34 ;  /* 0x000000ffff1f7224 */ /* 0x000fe400078e0022 */
.L_x_56459:
[----:B------:R-:W-:Y:S05]  /*412c0*/  BSYNC B1 ;  /* 0x0000000000017941 */ /* 0x000fea0003800000 */
.L_x_56457:
        /* <DEDUP_REMOVED lines=9> */
.L_x_56461:
[----:B------:R-:W-:Y:S02]  /*41360*/  IMAD.MOV.U32 R34, RZ, RZ, R48 ;  /* 0x000000ffff227224 */ /* 0x000fe400078e0030 */
[----:B------:R-:W-:Y:S01]  /*41370*/  IMAD.MOV.U32 R32, RZ, RZ, R40 ;  /* 0x000000ffff207224 */ /* 0x000fe200078e0028 */
[----:B------:R-:W-:Y:S01]  /*41380*/  MOV R40, R37 ;  /* 0x0000002500287202 */ /* 0x000fe20000000f00 */
[----:B------:R-:W-:Y:S02]  /*41390*/  IMAD.MOV.U32 R48, RZ, RZ, R51 ;  /* 0x000000ffff307224 */ /* 0x000fe400078e0033 */
.L_x_56462:
[----:B------:R-:W-:Y:S05]  /*413a0*/  BSYNC B1 ;  /* 0x0000000000017941 */ /* 0x000fea0003800000 */
.L_x_56460:
        /* <DEDUP_REMOVED lines=9> */
.L_x_56464:
[----:B------:R-:W-:Y:S02]  /*41440*/  IMAD.MOV.U32 R49, RZ, RZ, R34 ;  /* 0x000000ffff317224 */ /* 0x000fe400078e0022 */
[----:B------:R-:W-:Y:S01]  /*41450*/  IMAD.MOV.U32 R37, RZ, RZ, R32 ;  /* 0x000000ffff257224 */ /* 0x000fe200078e0020 */
[----:B------:R-:W-:Y:S01]  /*41460*/  MOV R32, R36 ;  /* 0x0000002400207202 */ /* 0x000fe20000000f00 */
[----:B------:R-:W-:Y:S02]  /*41470*/  IMAD.MOV.U32 R34, RZ, RZ, R50 ;  /* 0x000000ffff227224 */ /* 0x000fe400078e0032 */
.L_x_56465:
[----:B------:R-:W-:Y:S05]  /*41480*/  BSYNC B1 ;  /* 0x0000000000017941 */ /* 0x000fea0003800000 */
.L_x_56463:
        /* <DEDUP_REMOVED lines=9> */
.L_x_56467:
[----:B------:R-:W-:Y:S02]  /*41520*/  IMAD.MOV.U32 R50, RZ, RZ, R49 ;  /* 0x000000ffff327224 */ /* 0x000fe400078e0031 */
[----:B------:R-:W-:Y:S01]  /*41530*/  IMAD.MOV.U32 R36, RZ, RZ, R37 ;  /* 0x000000ffff247224 */ /* 0x000fe200078e0025 */
[----:B------:R-:W-:Y:S01]  /*41540*/  MOV R37, R39 ;  /* 0x0000002700257202 */ /* 0x000fe20000000f00 */
[----:B------:R-:W-:Y:S02]  /*41550*/  IMAD.MOV.U32 R49, RZ, RZ, R53 ;  /* 0x000000ffff317224 */ /* 0x000fe400078e0035 */
.L_x_56468:
[----:B------:R-:W-:Y:S05]  /*41560*/  BSYNC B1 ;  /* 0x0000000000017941 */ /* 0x000fea0003800000 */
.L_x_56466:
        /* <DEDUP_REMOVED lines=9> */
.L_x_56470:
[----:B------:R-:W-:Y:S02]  /*41600*/  IMAD.MOV.U32 R51, RZ, RZ, R50 ;  /* 0x000000ffff337224 */ /* 0x000fe400078e0032 */
[----:B------:R-:W-:Y:S01]  /*41610*/  IMAD.MOV.U32 R39, RZ, RZ, R36 ;  /* 0x000000ffff277224 */ /* 0x000fe200078e0024 */
[----:B------:R-:W-:Y:S01]  /*41620*/  MOV R36, R38 ;  /* 0x0000002600247202 */ /* 0x000fe20000000f00 */
[----:B------:R-:W-:Y:S02]  /*41630*/  IMAD.MOV.U32 R50, RZ, RZ, R52 ;  /* 0x000000ffff327224 */ /* 0x000fe400078e0034 */
.L_x_56471:
[----:B------:R-:W-:Y:S05]  /*41640*/  BSYNC B1 ;  /* 0x0000000000017941 */ /* 0x000fea0003800000 */
.L_x_56469:
        /* <DEDUP_REMOVED lines=9> */
.L_x_56473:
[----:B------:R-:W-:Y:S02]  /*416e0*/  IMAD.MOV.U32 R52, RZ, RZ, R51 ;  /* 0x000000ffff347224 */ /* 0x000fe400078e0033 */
[----:B------:R-:W-:Y:S01]  /*416f0*/  IMAD.MOV.U32 R38, RZ, RZ, R39 ;  /* 0x000000ffff267224 */ /* 0x000fe200078e0027 */
[----:B------:R-:W-:Y:S01]  /*41700*/  MOV R39, R43 ;  /* 0x0000002b00277202 */ /* 0x000fe20000000f00 */
[----:B------:R-:W-:Y:S02]  /*41710*/  IMAD.MOV.U32 R51, RZ, RZ, R55 ;  /* 0x000000ffff337224 */ /* 0x000fe400078e0037 */
.L_x_56474:
[----:B------:R-:W-:Y:S05]  /*41720*/  BSYNC B1 ;  /* 0x0000000000017941 */ /* 0x000fea0003800000 */
.L_x_56472:
        /* <DEDUP_REMOVED lines=9> */
.L_x_56476:
[----:B------:R-:W-:Y:S02]  /*417c0*/  IMAD.MOV.U32 R53, RZ, RZ, R52 ;  /* 0x000000ffff357224 */ /* 0x000fe400078e0034 */
[----:B------:R-:W-:Y:S01]  /*417d0*/  IMAD.MOV.U32 R43, RZ, RZ, R38 ;  /* 0x000000ffff2b7224 */ /* 0x000fe200078e0026 */
[----:B------:R-:W-:Y:S01]  /*417e0*/  MOV R38, R42 ;  /* 0x0000002a00267202 */ /* 0x000fe20000000f00 */
[----:B------:R-:W-:Y:S02]  /*417f0*/  IMAD.MOV.U32 R52, RZ, RZ, R54 ;  /* 0x000000ffff347224 */ /* 0x000fe400078e0036 */
.L_x_56477:
[----:B------:R-:W-:Y:S05]  /*41800*/  BSYNC B1 ;  /* 0x0000000000017941 */ /* 0x000fea0003800000 */
.L_x_56475:
        /* <DEDUP_REMOVED lines=9> */
.L_x_56479:
[----:B------:R-:W-:Y:S02]  /*418a0*/  IMAD.MOV.U32 R54, RZ, RZ, R53 ;  /* 0x000000ffff367224 */ /* 0x000fe400078e0035 */
[----:B------:R-:W-:Y:S01]  /*418b0*/  IMAD.MOV.U32 R42, RZ, RZ, R43 ;  /* 0x000000ffff2a7224 */ /* 0x000fe200078e002b */
[----:B------:R-:W-:Y:S01]  /*418c0*/  MOV R43, R45 ;  /* 0x0000002d002b7202 */ /* 0x000fe20000000f00 */
[----:B------:R-:W-:Y:S02]  /*418d0*/  IMAD.MOV.U32 R53, RZ, RZ, R57 ;  /* 0x000000ffff357224 */ /* 0x000fe400078e0039 */
.L_x_56480:
[----:B------:R-:W-:Y:S05]  /*418e0*/  BSYNC B1 ;  /* 0x0000000000017941 */ /* 0x000fea0003800000 */
.L_x_56478:
        /* <DEDUP_REMOVED lines=9> */
.L_x_56482:
[----:B------:R-:W-:Y:S02]  /*41980*/  IMAD.MOV.U32 R55, RZ, RZ, R54 ;  /* 0x000000ffff377224 */ /* 0x000fe400078e0036 */
[----:B------:R-:W-:Y:S01]  /*41990*/  IMAD.MOV.U32 R45, RZ, RZ, R42 ;  /* 0x000000ffff2d7224 */ /* 0x000fe200078e002a */
[----:B------:R-:W-:Y:S01]  /*419a0*/  MOV R42, R44 ;  /* 0x0000002c002a7202 */ /* 0x000fe20000000f00 */
[----:B------:R-:W-:Y:S02]  /*419b0*/  IMAD.MOV.U32 R54, RZ, RZ, R56 ;  /* 0x000000ffff367224 */ /* 0x000fe400078e0038 */
.L_x_56483:
[----:B------:R-:W-:Y:S05]  /*419c0*/  BSYNC B1 ;  /* 0x0000000000017941 */ /* 0x000fea0003800000 */
.L_x_56481:
        /* <DEDUP_REMOVED lines=9> */
.L_x_56485:
[----:B------:R-:W-:Y:S02]  /*41a60*/  IMAD.MOV.U32 R56, RZ, RZ, R55 ;  /* 0x000000ffff387224 */ /* 0x000fe400078e0037 */
[----:B------:R-:W-:Y:S01]  /*41a70*/  IMAD.MOV.U32 R44, RZ, RZ, R45 ;  /* 0x000000ffff2c7224 */ /* 0x000fe200078e002d */
[----:B------:R-:W-:Y:S01]  /*41a80*/  MOV R45, R47 ;  /* 0x0000002f002d7202 */ /* 0x000fe20000000f00 */
[----:B------:R-:W-:Y:S02]  /*41a90*/  IMAD.MOV.U32 R55, RZ, RZ, R59 ;  /* 0x000000ffff377224 */ /* 0x000fe400078e003b */
.L_x_56486:
[----:B------:R-:W-:Y:S05]  /*41aa0*/  BSYNC B1 ;  /* 0x0000000000017941 */ /* 0x000fea0003800000 */
.L_x_56484:
        /* <DEDUP_REMOVED lines=9> */
.L_x_56488:
[----:B------:R-:W-:Y:S02]  /*41b40*/  IMAD.MOV.U32 R57, RZ, RZ, R56 ;  /* 0x000000ffff397224 */ /* 0x000fe400078e0038 */
[----:B------:R-:W-:Y:S01]  /*41b50*/  IMAD.MOV.U32 R47, RZ, RZ, R44 ;  /* 0x000000ffff2f7224 */ /* 0x000fe200078e002c */
[----:B------:R-:W-:Y:S01]  /*41b60*/  MOV R44, R46 ;  /* 0x0000002e002c7202 */ /* 0x000fe20000000f00 */
[----:B------:R-:W-:Y:S02]  /*41b70*/  IMAD.MOV.U32 R56, RZ, RZ, R58 ;  /* 0x000000ffff387224 */ /* 0x000fe400078e003a */
.L_x_56489:
[----:B------:R-:W-:Y:S05]  /*41b80*/  BSYNC B1 ;  /* 0x0000000000017941 */ /* 0x000fea0003800000 */
.L_x_56487:
        /* <DEDUP_REMOVED lines=16> */
.L_x_56491:
[----:B------:R-:W-:Y:S01]  /*41c90*/  IMAD.MOV.U32 R27, RZ, RZ, R33 ;  /* 0x000000ffff1b7224 */ /* 0x000fe200078e0021 */
[----:B------:R-:W-:Y:S01]  /*41ca0*/  MOV R12, R35 ;  /* 0x00000023000c7202 */ /* 0x000fe20000000f00 */
[----:B------:R-:W-:Y:S02]  /*41cb0*/  IMAD.MOV.U32 R33, RZ, RZ, R28 ;  /* 0x000000ffff217224 */ /* 0x000fe400078e001c */
[----:B------:R-:W-:Y:S02]  /*41cc0*/  IMAD.MOV.U32 R35, RZ, RZ, R13 ;  /* 0x000000ffff237224 */ /* 0x000fe400078e000d */
.L_x_56492:
[----:B------:R-:W-:Y:S05]  /*41cd0*/  BSYNC B1 ;  /* 0x0000000000017941 */ /* 0x000fea0003800000 */
.L_x_56490:
        /* <DEDUP_REMOVED lines=9> */
.L_x_56494:
[----:B------:R-:W-:Y:S01]  /*41d70*/  IMAD.MOV.U32 R28, RZ, RZ, R27 ;  /* 0x000000ffff1c7224 */ /* 0x000fe200078e001b */
[----:B------:R-:W-:Y:S01]  /*41d80*/  MOV R13, R12 ;  /* 0x0000000c000d7202 */ /* 0x000fe20000000f00 */
[----:B------:R-:W-:Y:S02]  /*41d90*/  IMAD.MOV.U32 R27, RZ, RZ, R29 ;  /* 0x000000ffff1b7224 */ /* 0x000fe400078e001d */
[----:B------:R-:W-:Y:S02]  /*41da0*/  IMAD.MOV.U32 R12, RZ, RZ, R14 ;  /* 0x000000ffff0c7224 */ /* 0x000fe400078e000e */
.L_x_56495:
[----:B------:R-:W-:Y:S05]  /*41db0*/  BSYNC B1 ;  /* 0x0000000000017941 */ /* 0x000fea0003800000 */
.L_x_56493:
        /* <DEDUP_REMOVED lines=9> */
.L_x_56497:
[----:B------:R-:W-:Y:S01]  /*41e50*/  IMAD.MOV.U32 R29, RZ, RZ, R28 ;  /* 0x000000ffff1d7224 */ /* 0x000fe200078e001c */
[----:B------:R-:W-:Y:S01]  /*41e60*/  MOV R14, R13 ;  /* 0x0000000d000e7202 */ /* 0x000fe20000000f00 */
[----:B------:R-:W-:Y:S02]  /*41e70*/  IMAD.MOV.U32 R28, RZ, RZ, R30 ;  /* 0x000000ffff1c7224 */ /* 0x000fe400078e001e */
[----:B------:R-:W-:Y:S02]  /*41e80*/  IMAD.MOV.U32 R13, RZ, RZ, R15 ;  /* 0x000000ffff0d7224 */ /* 0x000fe400078e000f */
.L_x_56498:
[----:B------:R-:W-:Y:S05]  /*41e90*/  BSYNC B1 ;  /* 0x0000000000017941 */ /* 0x000fea0003800000 */
.L_x_56496:
        /* <DEDUP_REMOVED lines=9> */
.L_x_56500:
[----:B------:R-:W-:Y:S01]  /*41f30*/  IMAD.MOV.U32 R30, RZ, RZ, R29 ;  /* 0x000000ffff1e7224 */ /* 0x000fe200078e001d */
[----:B------:R-:W-:Y:S01]  /*41f40*/  MOV R15, R14 ;  /* 0x0000000e000f7202 */ /* 0x000fe20000000f00 */
[----:B------:R-:W-:Y:S02]  /*41f50*/  IMAD.MOV.U32 R29, RZ, RZ, R31 ;  /* 0x000000ffff1d7224 */ /* 0x000fe400078e001f */
[----:B------:R-:W-:Y:S02]  /*41f60*/  IMAD.MOV.U32 R14, RZ, RZ, R16 ;  /* 0x000000ffff0e7224 */ /* 0x000fe400078e0010 */
.L_x_56501:
[----:B------:R-:W-:Y:S05]  /*41f70*/  BSYNC B1 ;  /* 0x0000000000017941 */ /* 0x000fea0003800000 */
.L_x_56499:
        /* <DEDUP_REMOVED lines=9> */
.L_x_56503:
[----:B------:R-:W-:Y:S01]  /*42010*/  IMAD.MOV.U32 R31, RZ, RZ, R30 ;  /* 0x000000ffff1f7224 */ /* 0x000fe200078e001e */
[----:B------:R-:W-:Y:S01]  /*42020*/  MOV R16, R15 ;  /* 0x0000000f00107202 */ /* 0x000fe20000000f00 */
[----:B------:R-:W-:Y:S02]  /*42030*/  IMAD.MOV.U32 R30, RZ, RZ, R48 ;  /* 0x000000ffff1e7224 */ /* 0x000fe400078e0030 */
[----:B------:R-:W-:Y:S02]  /*42040*/  IMAD.MOV.U32 R15, RZ, RZ, R40 ;  /* 0x000000ffff0f7224 */ /* 0x000fe400078e0028 */
.L_x_56504:
[----:B------:R-:W-:Y:S05]  /*42050*/  BSYNC B1 ;  /* 0x0000000000017941 */ /* 0x000fea0003800000 */
.L_x_56502:
        /* <DEDUP_REMOVED lines=9> */
.L_x_56506:
[----:B------:R-:W-:Y:S01]  /*420f0*/  IMAD.MOV.U32 R46, RZ, RZ, R31 ;  /* 0x000000ffff2e7224 */ /* 0x000fe200078e001f */
[----:B------:R-:W-:Y:S01]  /*42100*/  MOV R40, R16 ;  /* 0x0000001000287202 */ /* 0x000fe20000000f00 */
[----:B------:R-:W-:Y:S02]  /*42110*/  IMAD.MOV.U32 R31, RZ, RZ, R34 ;  /* 0x000000ffff1f7224 */ /* 0x000fe400078e0022 */
[----:B------:R-:W-:Y:S02]  /*42120*/  IMAD.MOV.U32 R16, RZ, RZ, R32 ;  /* 0x000000ffff107224 */ /* 0x000fe400078e0020 */
.L_x_56507:
[----:B------:R-:W-:Y:S05]  /*42130*/  BSYNC B1 ;  /* 0x0000000000017941 */ /* 0x000fea0003800000 */
.L_x_56505:
        /* <DEDUP_REMOVED lines=9> */
.L_x_56509:
[----:B------:R-:W-:Y:S01]  /*421d0*/  IMAD.MOV.U32 R34, RZ, RZ, R46 ;  /* 0x000000ffff227224 */ /* 0x000fe200078e002e */
[----:B------:R-:W-:Y:S01]  /*421e0*/  MOV R32, R40 ;  /* 0x0000002800207202 */ /* 0x000fe20000000f00 */
[----:B------:R-:W-:Y:S02]  /*421f0*/  IMAD.MOV.U32 R46, RZ, RZ, R49 ;  /* 0x000000ffff2e7224 */ /* 0x000fe400078e0031 */
[----:B------:R-:W-:Y:S02]  /*42200*/  IMAD.MOV.U32 R40, RZ, RZ, R37 ;  /* 0x000000ffff287224 */ /* 0x000fe400078e0025 */
.L_x_56510:
[----:B------:R-:W-:Y:S05]  /*42210*/  BSYNC B1 ;  /* 0x0000000000017941 */ /* 0x000fea0003800000 */
.L_x_56508:
        /* <DEDUP_REMOVED lines=9> */
.L_x_56512:
[----:B------:R-:W-:Y:S01]  /*422b0*/  IMAD.MOV.U32 R48, RZ, RZ, R34 ;  /* 0x000000ffff307224 */ /* 0x000fe200078e0022 */
[----:B------:R-:W-:Y:S01]  /*422c0*/  MOV R37, R32 ;  /* 0x0000002000257202 */ /* 0x000fe20000000f00 */
[----:B------:R-:W-:Y:S02]  /*422d0*/  IMAD.MOV.U32 R34, RZ, RZ, R50 ;  /* 0x000000ffff227224 */ /* 0x000fe400078e0032 */
[----:B------:R-:W-:Y:S02]  /*422e0*/  IMAD.MOV.U32 R32, RZ, RZ, R36 ;  /* 0x000000ffff207224 */ /* 0x000fe400078e0024 */
.L_x_56513:
[----:B------:R-:W-:Y:S05]  /*422f0*/  BSYNC B1 ;  /* 0x0000000000017941 */ /* 0x000fea0003800000 */
.L_x_56511:
        /* <DEDUP_REMOVED lines=9> */
.L_x_56515:
[----:B------:R-:W-:Y:S01]  /*42390*/  IMAD.MOV.U32 R49, RZ, RZ, R48 ;  /* 0x000000ffff317224 */ /* 0x000fe200078e0030 */
[----:B------:R-:W-:Y:S01]  /*423a0*/  MOV R36, R37 ;  /* 0x0000002500247202 */ /* 0x000fe20000000f00 */
[----:B------:R-:W-:Y:S02]  /*423b0*/  IMAD.MOV.U32 R48, RZ, RZ, R51 ;  /* 0x000000ffff307224 */ /* 0x000fe400078e0033 */
[----:B------:R-:W-:Y:S02]  /*423c0*/  IMAD.MOV.U32 R37, RZ, RZ, R39 ;  /* 0x000000ffff257224 */ /* 0x000fe400078e0027 */
.L_x_56516:
[----:B------:R-:W-:Y:S05]  /*423d0*/  BSYNC B1 ;  /* 0x0000000000017941 */ /* 0x000fea0003800000 */
.L_x_56514:
        /* <DEDUP_REMOVED lines=9> */
.L_x_56518:
[----:B------:R-:W-:Y:S01]  /*42470*/  IMAD.MOV.U32 R50, RZ, RZ, R49 ;  /* 0x000000ffff327224 */ /* 0x000fe200078e0031 */
[----:B------:R-:W-:Y:S01]  /*42480*/  MOV R39, R36 ;  /* 0x0000002400277202 */ /* 0x000fe20000000f00 */
[----:B------:R-:W-:Y:S02]  /*42490*/  IMAD.MOV.U32 R49, RZ, RZ, R52 ;  /* 0x000000ffff317224 */ /* 0x000fe400078e0034 */
[----:B------:R-:W-:Y:S02]  /*424a0*/  IMAD.MOV.U32 R36, RZ, RZ, R38 ;  /* 0x000000ffff247224 */ /* 0x000fe400078e0026 */
.L_x_56519:
[----:B------:R-:W-:Y:S05]  /*424b0*/  BSYNC B1 ;  /* 0x0000000000017941 */ /* 0x000fea0003800000 */
.L_x_56517:
        /* <DEDUP_REMOVED lines=9> */
.L_x_56521:
[----:B------:R-:W-:Y:S01]  /*42550*/  IMAD.MOV.U32 R51, RZ, RZ, R50 ;  /* 0x000000ffff337224 */ /* 0x000fe200078e0032 */
[----:B------:R-:W-:Y:S01]  /*42560*/  MOV R38, R39 ;  /* 0x0000002700267202 */ /* 0x000fe20000000f00 */
[----:B------:R-:W-:Y:S02]  /*42570*/  IMAD.MOV.U32 R50, RZ, RZ, R53 ;  /* 0x000000ffff327224 */ /* 0x000fe400078e0035 */
[----:B------:R-:W-:Y:S02]  /*42580*/  IMAD.MOV.U32 R39, RZ, RZ, R43 ;  /* 0x000000ffff277224 */ /* 0x000fe400078e002b */
.L_x_56522:
[----:B------:R-:W-:Y:S05]  /*42590*/  BSYNC B1 ;  /* 0x0000000000017941 */ /* 0x000fea0003800000 */
.L_x_56520:
        /* <DEDUP_REMOVED lines=9> */
.L_x_56524:
[----:B------:R-:W-:Y:S01]  /*42630*/  IMAD.MOV.U32 R52, RZ, RZ, R51 ;  /* 0x000000ffff347224 */ /* 0x000fe200078e0033 */
[----:B------:R-:W-:Y:S01]  /*42640*/  MOV R43, R38 ;  /* 0x00000026002b7202 */ /* 0x000fe20000000f00 */
[----:B------:R-:W-:Y:S02]  /*42650*/  IMAD.MOV.U32 R51, RZ, RZ, R54 ;  /* 0x000000ffff337224 */ /* 0x000fe400078e0036 */
[----:B------:R-:W-:Y:S02]  /*42660*/  IMAD.MOV.U32 R38, RZ, RZ, R42 ;  /* 0x000000ffff267224 */ /* 0x000fe400078e002a */
.L_x_56525:
[----:B------:R-:W-:Y:S05]  /*42670*/  BSYNC B1 ;  /* 0x0000000000017941 */ /* 0x000fea0003800000 */
.L_x_56523:
        /* <DEDUP_REMOVED lines=9> */
.L_x_56527:
[----:B------:R-:W-:Y:S01]  /*42710*/  IMAD.MOV.U32 R53, RZ, RZ, R52 ;  /* 0x000000ffff357224 */ /* 0x000fe200078e0034 */
[----:B------:R-:W-:Y:S01]  /*42720*/  MOV R42, R43 ;  /* 0x0000002b002a7202 */ /* 0x000fe20000000f00 */
[----:B------:R-:W-:Y:S02]  /*42730*/  IMAD.MOV.U32 R52, RZ, RZ, R55 ;  /* 0x000000ffff347224 */ /* 0x000fe400078e0037 */
[----:B------:R-:W-:Y:S02]  /*42740*/  IMAD.MOV.U32 R43, RZ, RZ, R45 ;  /* 0x000000ffff2b7224 */ /* 0x000fe400078e002d */
.L_x_56528:
[----:B------:R-:W-:Y:S05]  /*42750*/  BSYNC B1 ;  /* 0x0000000000017941 */ /* 0x000fea0003800000 */
.L_x_56526:
        /* <DEDUP_REMOVED lines=9> */
.L_x_56530:
[----:B------:R-:W-:Y:S01]  /*427f0*/  IMAD.MOV.U32 R54, RZ, RZ, R53 ;  /* 0x000000ffff367224 */ /* 0x000fe200078e0035 */
[----:B------:R-:W-:Y:S01]  /*42800*/  MOV R45, R42 ;  /* 0x0000002a002d7202 */ /* 0x000fe20000000f00 */
[----:B------:R-:W-:Y:S02]  /*42810*/  IMAD.MOV.U32 R53, RZ, RZ, R56 ;  /* 0x000000ffff357224 */ /* 0x000fe400078e0038 */
[----:B------:R-:W-:Y:S02]  /*42820*/  IMAD.MOV.U32 R42, RZ, RZ, R44 ;  /* 0x000000ffff2a7224 */ /* 0x000fe400078e002c */
.L_x_56531:
[----:B------:R-:W-:Y:S05]  /*42830*/  BSYNC B1 ;  /* 0x0000000000017941 */ /* 0x000fea0003800000 */
.L_x_56529:
        /* <DEDUP_REMOVED lines=9> */
.L_x_56533:
[----:B------:R-:W-:Y:S01]  /*428d0*/  IMAD.MOV.U32 R55, RZ, RZ, R54 ;  /* 0x000000ffff377224 */ /* 0x000fe200078e0036 */
[----:B------:R-:W-:Y:S01]  /*428e0*/  MOV R44, R45 ;  /* 0x0000002d002c7202 */ /* 0x000fe20000000f00 */
[----:B------:R-:W-:Y:S02]  /*428f0*/  IMAD.MOV.U32 R54, RZ, RZ, R57 ;  /* 0x000000ffff367224 */ /* 0x000fe400078e0039 */
[----:B------:R-:W-:Y:S02]  /*42900*/  IMAD.MOV.U32 R45, RZ, RZ, R47 ;  /* 0x000000ffff2d7224 */ /* 0x000fe400078e002f */
.L_x_56534:
[----:B------:R-:W-:Y:S05]  /*42910*/  BSYNC B1 ;  /* 0x0000000000017941 */ /* 0x000fea0003800000 */
.L_x_56532:
        /* <DEDUP_REMOVED lines=16> */
.L_x_56536:
[----:B------:R-:W-:Y:S02]  /*42a20*/  IMAD.MOV.U32 R26, RZ, RZ, R33 ;  /* 0x000000ffff1a7224 */ /* 0x000fe400078e0021 */
[----:B------:R-:W-:Y:S02]  /*42a30*/  IMAD.MOV.U32 R11, RZ, RZ, R35 ;  /* 0x000000ffff0b7224 */ /* 0x000fe400078e0023 */
[----:B------:R-:W-:Y:S02]  /*42a40*/  IMAD.MOV.U32 R33, RZ, RZ, R27 ;  /* 0x000000ffff217224 */ /* 0x000fe400078e001b */
[----:B------:R-:W-:Y:S02]  /*42a50*/  IMAD.MOV.U32 R35, RZ, RZ, R12 ;  /* 0x000000ffff237224 */ /* 0x000fe400078e000c */
.L_x_56537:
[----:B------:R-:W-:Y:S05]  /*42a60*/  BSYNC B1 ;  /* 0x0000000000017941 */ /* 0x000fea0003800000 */
.L_x_56535:
        /* <DEDUP_REMOVED lines=9> */
.L_x_56539:
[----:B------:R-:W-:Y:S02]  /*42b00*/  IMAD.MOV.U32 R27, RZ, RZ, R26 ;  /* 0x000000ffff1b7224 */ /* 0x000fe400078e001a */
[----:B------:R-:W-:Y:S02]  /*42b10*/  IMAD.MOV.U32 R12, RZ, RZ, R11 ;  /* 0x000000ffff0c7224 */ /* 0x000fe400078e000b */
[----:B------:R-:W-:Y:S02]  /*42b20*/  IMAD.MOV.U32 R26, RZ, RZ, R28 ;  /* 0x000000ffff1a7224 */ /* 0x000fe400078e001c */
[----:B------:R-:W-:Y:S02]  /*42b30*/  IMAD.MOV.U32 R11, RZ, RZ, R13 ;  /* 0x000000ffff0b7224 */ /* 0x000fe400078e000d */
.L_x_56540:
[----:B------:R-:W-:Y:S05]  /*42b40*/  BSYNC B1 ;  /* 0x0000000000017941 */ /* 0x000fea0003800000 */
.L_x_56538:
        /* <DEDUP_REMOVED lines=9> */
.L_x_56542:
[----:B------:R-:W-:Y:S02]  /*42be0*/  IMAD.MOV.U32 R28, RZ, RZ, R27 ;  /* 0x000000ffff1c7224 */ /* 0x000fe400078e001b */
[----:B------:R-:W-:Y:S02]  /*42bf0*/  IMAD.MOV.U32 R13, RZ, RZ, R12 ;  /* 0x000000ffff0d7224 */ /* 0x000fe400078e000c */
[----:B------:R-:W-:Y:S02]  /*42c00*/  IMAD.MOV.U32 R27, RZ, RZ, R29 ;  /* 0x000000ffff1b7224 */ /* 0x000fe400078e001d */
[----:B------:R-:W-:Y:S02]  /*42c10*/  IMAD.MOV.U32 R12, RZ, RZ, R14 ;  /* 0x000000ffff0c7224 */ /* 0x000fe400078e000e */
.L_x_56543:
[----:B------:R-:W-:Y:S05]  /*42c20*/  BSYNC B1 ;  /* 0x0000000000017941 */ /* 0x000fea0003800000 */
.L_x_56541:
        /* <DEDUP_REMOVED lines=9> */
.L_x_56545:
[----:B------:R-:W-:Y:S02]  /*42cc0*/  IMAD.MOV.U32 R29, RZ, RZ, R28 ;  /* 0x000000ffff1d7224 */ /* 0x000fe400078e001c */
[----:B------:R-:W-:Y:S02]  /*42cd0*/  IMAD.MOV.U32 R14, RZ, RZ, R13 ;  /* 0x000000ffff0e7224 */ /* 0x000fe400078e000d */
[----:B------:R-:W-:Y:S02]  /*42ce0*/  IMAD.MOV.U32 R28, RZ, RZ, R30 ;  /* 0x000000ffff1c7224 */ /* 0x000fe400078e001e */
[----:B------:R-:W-:Y:S02]  /*42cf0*/  IMAD.MOV.U32 R13, RZ, RZ, R15 ;  /* 0x000000ffff0d7224 */ /* 0x000fe400078e000f */
.L_x_56546:
[----:B------:R-:W-:Y:S05]  /*42d00*/  BSYNC B1 ;  /* 0x0000000000017941 */ /* 0x000fea0003800000 */
.L_x_56544:
        /* <DEDUP_REMOVED lines=9> */
.L_x_56548:
[----:B------:R-:W-:Y:S02]  /*42da0*/  IMAD.MOV.U32 R30, RZ, RZ, R29 ;  /* 0x000000ffff1e7224 */ /* 0x000fe400078e001d */
[----:B------:R-:W-:Y:S02]  /*42db0*/  IMAD.MOV.U32 R15, RZ, RZ, R14 ;  /* 0x000000ffff0f7224 */ /* 0x000fe400078e000e */
[----:B------:R-:W-:Y:S02]  /*42dc0*/  IMAD.MOV.U32 R29, RZ, RZ, R31 ;  /* 0x000000ffff1d7224 */ /* 0x000fe400078e001f */
[----:B------:R-:W-:Y:S02]  /*42dd0*/  IMAD.MOV.U32 R14, RZ, RZ, R16 ;  /* 0x000000ffff0e7224 */ /* 0x000fe400078e0010 */
.L_x_56549:
[----:B------:R-:W-:Y:S05]  /*42de0*/  BSYNC B1 ;  /* 0x0000000000017941 */ /* 0x000fea0003800000 */
.L_x_56547:
        /* <DEDUP_REMOVED lines=9> */
.L_x_56551:
[----:B------:R-:W-:Y:S02]  /*42e80*/  IMAD.MOV.U32 R31, RZ, RZ, R30 ;  /* 0x000000ffff1f7224 */ /* 0x000fe400078e001e */
[----:B------:R-:W-:Y:S02]  /*42e90*/  IMAD.MOV.U32 R16, RZ, RZ, R15 ;  /* 0x000000ffff107224 */ /* 0x000fe400078e000f */
[----:B------:R-:W-:Y:S02]  /*42ea0*/  IMAD.MOV.U32 R30, RZ, RZ, R46 ;  /* 0x000000ffff1e7224 */ /* 0x000fe400078e002e */
[----:B------:R-:W-:Y:S02]  /*42eb0*/  IMAD.MOV.U32 R15, RZ, RZ, R40 ;  /* 0x000000ffff0f7224 */ /* 0x000fe400078e0028 */
.L_x_56552:
[----:B------:R-:W-:Y:S05]  /*42ec0*/  BSYNC B1 ;  /* 0x0000000000017941 */ /* 0x000fea0003800000 */
.L_x_56550:
        /* <DEDUP_REMOVED lines=9> */
.L_x_56554:
[----:B------:R-:W-:Y:S02]  /*42f60*/  IMAD.MOV.U32 R46, RZ, RZ, R31 ;  /* 0x000000ffff2e7224 */ /* 0x000fe400078e001f */
[----:B------:R-:W-:Y:S02]  /*42f70*/  IMAD.MOV.U32 R40, RZ, RZ, R16 ;  /* 0x000000ffff287224 */ /* 0x000fe400078e0010 */
[----:B------:R-:W-:Y:S02]  /*42f80*/  IMAD.MOV.U32 R31, RZ, RZ, R34 ;  /* 0x000000ffff1f7224 */ /* 0x000fe400078e0022 */
[----:B------:R-:W-:Y:S02]  /*42f90*/  IMAD.MOV.U32 R16, RZ, RZ, R32 ;  /* 0x000000ffff107224 */ /* 0x000fe400078e0020 */
.L_x_56555:
[----:B------:R-:W-:Y:S05]  /*42fa0*/  BSYNC B1 ;  /* 0x0000000000017941 */ /* 0x000fea0003800000 */
.L_x_56553:
        /* <DEDUP_REMOVED lines=9> */
.L_x_56557:
[----:B------:R-:W-:Y:S02]  /*43040*/  IMAD.MOV.U32 R34, RZ, RZ, R46 ;  /* 0x000000ffff227224 */ /* 0x000fe400078e002e */
[----:B------:R-:W-:Y:S02]  /*43050*/  IMAD.MOV.U32 R32, RZ, RZ, R40 ;  /* 0x000000ffff207224 */ /* 0x000fe400078e0028 */
[----:B------:R-:W-:Y:S02]  /*43060*/  IMAD.MOV.U32 R46, RZ, RZ, R48 ;  /* 0x000000ffff2e7224 */ /* 0x000fe400078e0030 */
[----:B------:R-:W-:Y:S02]  /*43070*/  IMAD.MOV.U32 R40, RZ, RZ, R37 ;  /* 0x000000ffff287224 */ /* 0x000fe400078e0025 */
.L_x_56558:
[----:B------:R-:W-:Y:S05]  /*43080*/  BSYNC B1 ;  /* 0x0000000000017941 */ /* 0x000fea0003800000 */
.L_x_56556:
        /* <DEDUP_REMOVED lines=9> */
.L_x_56560:
[----:B------:R-:W-:Y:S02]  /*43120*/  IMAD.MOV.U32 R47, RZ, RZ, R34 ;  /* 0x000000ffff2f7224 */ /* 0x000fe400078e0022 */
[----:B------:R-:W-:Y:S02]  /*43130*/  IMAD.MOV.U32 R37, RZ, RZ, R32 ;  /* 0x000000ffff257224 */ /* 0x000fe400078e0020 */
[----:B------:R-:W-:Y:S02]  /*43140*/  IMAD.MOV.U32 R34, RZ, RZ, R49 ;  /* 0x000000ffff227224 */ /* 0x000fe400078e0031 */
[----:B------:R-:W-:Y:S02]  /*43150*/  IMAD.MOV.U32 R32, RZ, RZ, R36 ;  /* 0x000000ffff207224 */ /* 0x000fe400078e0024 */
.L_x_56561:
[----:B------:R-:W-:Y:S05]  /*43160*/  BSYNC B1 ;  /* 0x0000000000017941 */ /* 0x000fea0003800000 */
.L_x_56559:
        /* <DEDUP_REMOVED lines=9> */
.L_x_56563:
[----:B------:R-:W-:Y:S02]  /*43200*/  IMAD.MOV.U32 R48, RZ, RZ, R47 ;  /* 0x000000ffff307224 */ /* 0x000fe400078e002f */
[----:B------:R-:W-:Y:S02]  /*43210*/  IMAD.MOV.U32 R36, RZ, RZ, R37 ;  /* 0x000000ffff247224 */ /* 0x000fe400078e0025 */
[----:B------:R-:W-:Y:S02]  /*43220*/  IMAD.MOV.U32 R47, RZ, RZ, R50 ;  /* 0x000000ffff2f7224 */ /* 0x000fe400078e0032 */
[----:B------:R-:W-:Y:S02]  /*43230*/  IMAD.MOV.U32 R37, RZ, RZ, R39 ;  /* 0x000000ffff257224 */ /* 0x000fe400078e0027 */
.L_x_56564:
[----:B------:R-:W-:Y:S05]  /*43240*/  BSYNC B1 ;  /* 0x0000000000017941 */ /* 0x000fea0003800000 */
.L_x_56562:
        /* <DEDUP_REMOVED lines=9> */
.L_x_56566:
[----:B------:R-:W-:Y:S02]  /*432e0*/  IMAD.MOV.U32 R49, RZ, RZ, R48 ;  /* 0x000000ffff317224 */ /* 0x000fe400078e0030 */
[----:B------:R-:W-:Y:S02]  /*432f0*/  IMAD.MOV.U32 R39, RZ, RZ, R36 ;  /* 0x000000ffff277224 */ /* 0x000fe400078e0024 */
[----:B------:R-:W-:Y:S02]  /*43300*/  IMAD.MOV.U32 R48, RZ, RZ, R51 ;  /* 0x000000ffff307224 */ /* 0x000fe400078e0033 */
[----:B------:R-:W-:Y:S02]  /*43310*/  IMAD.MOV.U32 R36, RZ, RZ, R38 ;  /* 0x000000ffff247224 */ /* 0x000fe400078e0026 */
.L_x_56567:
[----:B------:R-:W-:Y:S05]  /*43320*/  BSYNC B1 ;  /* 0x0000000000017941 */ /* 0x000fea0003800000 */
.L_x_56565:
        /* <DEDUP_REMOVED lines=9> */
.L_x_56569:
[----:B------:R-:W-:Y:S02]  /*433c0*/  IMAD.MOV.U32 R50, RZ, RZ, R49 ;  /* 0x000000ffff327224 */ /* 0x000fe400078e0031 */
[----:B------:R-:W-:Y:S02]  /*433d0*/  IMAD.MOV.U32 R38, RZ, RZ, R39 ;  /* 0x000000ffff267224 */ /* 0x000fe400078e0027 */
[----:B------:R-:W-:Y:S02]  /*433e0*/  IMAD.MOV.U32 R49, RZ, RZ, R52 ;  /* 0x000000ffff317224 */ /* 0x000fe400078e0034 */
[----:B------:R-:W-:Y:S02]  /*433f0*/  IMAD.MOV.U32 R39, RZ, RZ, R43 ;  /* 0x000000ffff277224 */ /* 0x000fe400078e002b */
.L_x_56570:
[----:B------:R-:W-:Y:S05]  /*43400*/  BSYNC B1 ;  /* 0x0000000000017941 */ /* 0x000fea0003800000 */
.L_x_56568:
        /* <DEDUP_REMOVED lines=9> */
.L_x_56572:
[----:B------:R-:W-:Y:S02]  /*434a0*/  IMAD.MOV.U32 R51, RZ, RZ, R50 ;  /* 0x000000ffff337224 */ /* 0x000fe400078e0032 */
[----:B------:R-:W-:Y:S02]  /*434b0*/  IMAD.MOV.U32 R43, RZ, RZ, R38 ;  /* 0x000000ffff2b7224 */ /* 0x000fe400078e0026 */
[----:B------:R-:W-:Y:S02]  /*434c0*/  IMAD.MOV.U32 R50, RZ, RZ, R53 ;  /* 0x000000ffff327224 */ /* 0x000fe400078e0035 */
[----:B------:R-:W-:Y:S02]  /*434d0*/  IMAD.MOV.U32 R38, RZ, RZ, R42 ;  /* 0x000000ffff267224 */ /* 0x000fe400078e002a */
.L_x_56573:
[----:B------:R-:W-:Y:S05]  /*434e0*/  BSYNC B1 ;  /* 0x0000000000017941 */ /* 0x000fea0003800000 */
.L_x_56571:
        /* <DEDUP_REMOVED lines=9> */
.L_x_56575:
[----:B------:R-:W-:Y:S02]  /*43580*/  IMAD.MOV.U32 R52, RZ, RZ, R51 ;  /* 0x000000ffff347224 */ /* 0x000fe400078e0033 */
[----:B------:R-:W-:Y:S02]  /*43590*/  IMAD.MOV.U32 R42, RZ, RZ, R43 ;  /* 0x000000ffff2a7224 */ /* 0x000fe400078e002b */
[----:B------:R-:W-:Y:S02]  /*435a0*/  IMAD.MOV.U32 R51, RZ, RZ, R54 ;  /* 0x000000ffff337224 */ /* 0x000fe400078e0036 */
[----:B------:R-:W-:Y:S02]  /*435b0*/  IMAD.MOV.U32 R43, RZ, RZ, R45 ;  /* 0x000000ffff2b7224 */ /* 0x000fe400078e002d */
.L_x_56576:
[----:B------:R-:W-:Y:S05]  /*435c0*/  BSYNC B1 ;  /* 0x0000000000017941 */ /* 0x000fea0003800000 */
.L_x_56574:
        /* <DEDUP_REMOVED lines=9> */
.L_x_56578:
[----:B------:R-:W-:Y:S02]  /*43660*/  IMAD.MOV.U32 R53, RZ, RZ, R52 ;  /* 0x000000ffff357224 */ /* 0x000fe400078e0034 */
[----:B------:R-:W-:Y:S02]  /*43670*/  IMAD.MOV.U32 R45, RZ, RZ, R42 ;  /* 0x000000ffff2d7224 */ /* 0x000fe400078e002a */
[----:B------:R-:W-:Y:S02]  /*43680*/  IMAD.MOV.U32 R52, RZ, RZ, R55 ;  /* 0x000000ffff347224 */ /* 0x000fe400078e0037 */
[----:B------:R-:W-:Y:S02]  /*43690*/  IMAD.MOV.U32 R42, RZ, RZ, R44 ;  /* 0x000000ffff2a7224 */ /* 0x000fe400078e002c */
.L_x_56579:
[----:B------:R-:W-:Y:S05]  /*436a0*/  BSYNC B1 ;  /* 0x0000000000017941 */ /* 0x000fea0003800000 */
.L_x_56577:
        /* <DEDUP_REMOVED lines=16> */
.L_x_56581:
[----:B------:R-:W-:Y:S02]  /*437b0*/  IMAD.MOV.U32 R25, RZ, RZ, R33 ;  /* 0x000000ffff197224 */ /* 0x000fe400078e0021 */
[----:B------:R-:W-:Y:S01]  /*437c0*/  IMAD.MOV.U32 R10, RZ, RZ, R35 ;  /* 0x000000ffff0a7224 */ /* 0x000fe200078e0023 */
[----:B------:R-:W-:Y:S01]  /*437d0*/  MOV R35, R11 ;  /* 0x0000000b00237202 */ /* 0x000fe20000000f00 */
[----:B------:R-:W-:Y:S02]  /*437e0*/  IMAD.MOV.U32 R33, RZ, RZ, R26 ;  /* 0x000000ffff217224 */ /* 0x000fe400078e001a */
.L_x_56582:
[----:B------:R-:W-:Y:S05]  /*437f0*/  BSYNC B1 ;  /* 0x0000000000017941 */ /* 0x000fea0003800000 */
.L_x_56580:
        /* <DEDUP_REMOVED lines=9> */
.L_x_56584:
[----:B------:R-:W-:Y:S02]  /*43890*/  IMAD.MOV.U32 R26, RZ, RZ, R25 ;  /* 0x000000ffff1a7224 */ /* 0x000fe400078e0019 */
[----:B------:R-:W-:Y:S01]  /*438a0*/  IMAD.MOV.U32 R11, RZ, RZ, R10 ;  /* 0x000000ffff0b7224 */ /* 0x000fe200078e000a */
[----:B------:R-:W-:Y:S01]  /*438b0*/  MOV R10, R12 ;  /* 0x0000000c000a7202 */ /* 0x000fe20000000f00 */
[----:B------:R-:W-:Y:S02]  /*438c0*/  IMAD.MOV.U32 R25, RZ, RZ, R27 ;  /* 0x000000ffff197224 */ /* 0x000fe400078e001b */
.L_x_56585:
[----:B------:R-:W-:Y:S05]  /*438d0*/  BSYNC B1 ;  /* 0x0000000000017941 */ /* 0x000fea0003800000 */
.L_x_56583:
        /* <DEDUP_REMOVED lines=9> */
.L_x_56587:
[----:B------:R-:W-:Y:S02]  /*43970*/  IMAD.MOV.U32 R27, RZ, RZ, R26 ;  /* 0x000000ffff1b7224 */ /* 0x000fe400078e001a */
[----:B------:R-:W-:Y:S01]  /*43980*/  IMAD.MOV.U32 R12, RZ, RZ, R11 ;  /* 0x000000ffff0c7224 */ /* 0x000fe200078e000b */
[----:B------:R-:W-:Y:S01]  /*43990*/  MOV R11, R13 ;  /* 0x0000000d000b7202 */ /* 0x000fe20000000f00 */
[----:B------:R-:W-:Y:S02]  /*439a0*/  IMAD.MOV.U32 R26, RZ, RZ, R28 ;  /* 0x000000ffff1a7224 */ /* 0x000fe400078e001c */
.L_x_56588:
[----:B------:R-:W-:Y:S05]  /*439b0*/  BSYNC B1 ;  /* 0x0000000000017941 */ /* 0x000fea0003800000 */
.L_x_56586:
        /* <DEDUP_REMOVED lines=9> */
.L_x_56590:
[----:B------:R-:W-:Y:S02]  /*43a50*/  IMAD.MOV.U32 R28, RZ, RZ, R27 ;  /* 0x000000ffff1c7224 */ /* 0x000fe400078e001b */
[----:B------:R-:W-:Y:S01]  /*43a60*/  IMAD.MOV.U32 R13, RZ, RZ, R12 ;  /* 0x000000ffff0d7224 */ /* 0x000fe200078e000c */
[----:B------:R-:W-:Y:S01]  /*43a70*/  MOV R12, R14 ;  /* 0x0000000e000c7202 */ /* 0x000fe20000000f00 */
[----:B------:R-:W-:Y:S02]  /*43a80*/  IMAD.MOV.U32 R27, RZ, RZ, R29 ;  /* 0x000000ffff1b7224 */ /* 0x000fe400078e001d */
.L_x_56591:
[----:B------:R-:W-:Y:S05]  /*43a90*/  BSYNC B1 ;  /* 0x0000000000017941 */ /* 0x000fea0003800000 */
.L_x_56589:
        /* <DEDUP_REMOVED lines=9> */
.L_x_56593:
[----:B------:R-:W-:Y:S02]  /*43b30*/  IMAD.MOV.U32 R29, RZ, RZ, R28 ;  /* 0x000000ffff1d7224 */ /* 0x000fe400078e001c */
[----:B------:R-:W-:Y:S01]  /*43b40*/  IMAD.MOV.U32 R14, RZ, RZ, R13 ;  /* 0x000000ffff0e7224 */ /* 0x000fe200078e000d */
[----:B------:R-:W-:Y:S01]  /*43b50*/  MOV R13, R15 ;  /* 0x0000000f000d7202 */ /* 0x000fe20000000f00 */
[----:B------:R-:W-:Y:S02]  /*43b60*/  IMAD.MOV.U32 R28, RZ, RZ, R30 ;  /* 0x000000ffff1c7224 */ /* 0x000fe400078e001e */
.L_x_56594:
[----:B------:R-:W-:Y:S05]  /*43b70*/  BSYNC B1 ;  /* 0x0000000000017941 */ /* 0x000fea0003800000 */
.L_x_56592:
        /* <DEDUP_REMOVED lines=9> */
.L_x_56596:
[----:B------:R-:W-:Y:S02]  /*43c10*/  IMAD.MOV.U32 R30, RZ, RZ, R29 ;  /* 0x000000ffff1e7224 */ /* 0x000fe400078e001d */
[----:B------:R-:W-:Y:S01]  /*43c20*/  IMAD.MOV.U32 R15, RZ, RZ, R14 ;  /* 0x000000ffff0f7224 */ /* 0x000fe200078e000e */
[----:B------:R-:W-:Y:S01]  /*43c30*/  MOV R14, R16 ;  /* 0x00000010000e7202 */ /* 0x000fe20000000f00 */
[----:B------:R-:W-:Y:S02]  /*43c40*/  IMAD.MOV.U32 R29, RZ, RZ, R31 ;  /* 0x000000ffff1d7224 */ /* 0x000fe400078e001f */
.L_x_56597:
[----:B------:R-:W-:Y:S05]  /*43c50*/  BSYNC B1 ;  /* 0x0000000000017941 */ /* 0x000fea0003800000 */
.L_x_56595:
        /* <DEDUP_REMOVED lines=9> */
.L_x_56599:
[----:B------:R-:W-:Y:S02]  /*43cf0*/  IMAD.MOV.U32 R31, RZ, RZ, R30 ;  /* 0x000000ffff1f7224 */ /* 0x000fe400078e001e */
[----:B------:R-:W-:Y:S01]  /*43d00*/  IMAD.MOV.U32 R16, RZ, RZ, R15 ;  /* 0x000000ffff107224 */ /* 0x000fe200078e000f */
[----:B------:R-:W-:Y:S01]  /*43d10*/  MOV R15, R40 ;  /* 0x00000028000f7202 */ /* 0x000fe20000000f00 */
[----:B------:R-:W-:Y:S02]  /*43d20*/  IMAD.MOV.U32 R30, RZ, RZ, R46 ;  /* 0x000000ffff1e7224 */ /* 0x000fe400078e002e */
.L_x_56600:
[----:B------:R-:W-:Y:S05]  /*43d30*/  BSYNC B1 ;  /* 0x0000000000017941 */ /* 0x000fea0003800000 */
.L_x_56598:
        /* <DEDUP_REMOVED lines=9> */
.L_x_56602:
[----:B------:R-:W-:Y:S02]  /*43dd0*/  IMAD.MOV.U32 R44, RZ, RZ, R31 ;  /* 0x000000ffff2c7224 */ /* 0x000fe400078e001f */
[----:B------:R-:W-:Y:S01]  /*43de0*/  IMAD.MOV.U32 R40, RZ, RZ, R16 ;  /* 0x000000ffff287224 */ /* 0x000fe200078e0010 */
[----:B------:R-:W-:Y:S01]  /*43df0*/  MOV R16, R32 ;  /* 0x0000002000107202 */ /* 0x000fe20000000f00 */
[----:B------:R-:W-:Y:S02]  /*43e00*/  IMAD.MOV.U32 R31, RZ, RZ, R34 ;  /* 0x000000ffff1f7224 */ /* 0x000fe400078e0022 */
.L_x_56603:
[----:B------:R-:W-:Y:S05]  /*43e10*/  BSYNC B1 ;  /* 0x0000000000017941 */ /* 0x000fea0003800000 */
.L_x_56601:
        /* <DEDUP_REMOVED lines=9> */
.L_x_56605:
[----:B------:R-:W-:Y:S02]  /*43eb0*/  IMAD.MOV.U32 R34, RZ, RZ, R44 ;  /* 0x000000ffff227224 */ /* 0x000fe400078e002c */
[----:B------:R-:W-:Y:S01]  /*43ec0*/  IMAD.MOV.U32 R32, RZ, RZ, R40 ;  /* 0x000000ffff207224 */ /* 0x000fe200078e0028 */
[----:B------:R-:W-:Y:S01]  /*43ed0*/  MOV R40, R37 ;  /* 0x0000002500287202 */ /* 0x000fe20000000f00 */
[----:B------:R-:W-:Y:S02]  /*43ee0*/  IMAD.MOV.U32 R44, RZ, RZ, R47 ;  /* 0x000000ffff2c7224 */ /* 0x000fe400078e002f */
.L_x_56606:
[----:B------:R-:W-:Y:S05]  /*43ef0*/  BSYNC B1 ;  /* 0x0000000000017941 */ /* 0x000fea0003800000 */
.L_x_56604:
        /* <DEDUP_REMOVED lines=9> */
.L_x_56608:
[----:B------:R-:W-:Y:S02]  /*43f90*/  IMAD.MOV.U32 R46, RZ, RZ, R34 ;  /* 0x000000ffff2e7224 */ /* 0x000fe400078e0022 */
[----:B------:R-:W-:Y:S01]  /*43fa0*/  IMAD.MOV.U32 R37, RZ, RZ, R32 ;  /* 0x000000ffff257224 */ /* 0x000fe200078e0020 */
[----:B------:R-:W-:Y:S01]  /*43fb0*/  MOV R32, R36 ;  /* 0x0000002400207202 */ /* 0x000fe20000000f00 */
[----:B------:R-:W-:Y:S02]  /*43fc0*/  IMAD.MOV.U32 R34, RZ, RZ, R48 ;  /* 0x000000ffff227224 */ /* 0x000fe400078e0030 */
.L_x_56609:
[----:B------:R-:W-:Y:S05]  /*43fd0*/  BSYNC B1 ;  /* 0x0000000000017941 */ /* 0x000fea0003800000 */
.L_x_56607:
        /* <DEDUP_REMOVED lines=9> */
.L_x_56611:
[----:B------:R-:W-:Y:S02]  /*44070*/  IMAD.MOV.U32 R47, RZ, RZ, R46 ;  /* 0x000000ffff2f7224 */ /* 0x000fe400078e002e */
[----:B------:R-:W-:Y:S01]  /*44080*/  IMAD.MOV.U32 R36, RZ, RZ, R37 ;  /* 0x000000ffff247224 */ /* 0x000fe200078e0025 */
[----:B------:R-:W-:Y:S01]  /*44090*/  MOV R37, R39 ;  /* 0x0000002700257202 */ /* 0x000fe20000000f00 */
[----:B------:R-:W-:Y:S02]  /*440a0*/  IMAD.MOV.U32 R46, RZ, RZ, R49 ;  /* 0x000000ffff2e7224 */ /* 0x000fe400078e0031 */
.L_x_56612:
[----:B------:R-:W-:Y:S05]  /*440b0*/  BSYNC B1 ;  /* 0x0000000000017941 */ /* 0x000fea0003800000 */
.L_x_56610:
        /* <DEDUP_REMOVED lines=9> */
.L_x_56614:
[----:B------:R-:W-:Y:S02]  /*44150*/  IMAD.MOV.U32 R48, RZ, RZ, R47 ;  /* 0x000000ffff307224 */ /* 0x000fe400078e002f */
[----:B------:R-:W-:Y:S01]  /*44160*/  IMAD.MOV.U32 R39, RZ, RZ, R36 ;  /* 0x000000ffff277224 */ /* 0x000fe200078e0024 */
[----:B------:R-:W-:Y:S01]  /*44170*/  MOV R36, R38 ;  /* 0x0000002600247202 */ /* 0x000fe20000000f00 */
[----:B------:R-:W-:Y:S02]  /*44180*/  IMAD.MOV.U32 R47, RZ, RZ, R50 ;  /* 0x000000ffff2f7224 */ /* 0x000fe400078e0032 */
.L_x_56615:
[----:B------:R-:W-:Y:S05]  /*44190*/  BSYNC B1 ;  /* 0x0000000000017941 */ /* 0x000fea0003800000 */
.L_x_56613:
        /* <DEDUP_REMOVED lines=9> */
.L_x_56617:
[----:B------:R-:W-:Y:S02]  /*44230*/  IMAD.MOV.U32 R49, RZ, RZ, R48 ;  /* 0x000000ffff317224 */ /* 0x000fe400078e0030 */
[----:B------:R-:W-:Y:S01]  /*44240*/  IMAD.MOV.U32 R38, RZ, RZ, R39 ;  /* 0x000000ffff267224 */ /* 0x000fe200078e0027 */
[----:B------:R-:W-:Y:S01]  /*44250*/  MOV R39, R43 ;  /* 0x0000002b00277202 */ /* 0x000fe20000000f00 */
[----:B------:R-:W-:Y:S02]  /*44260*/  IMAD.MOV.U32 R48, RZ, RZ, R51 ;  /* 0x000000ffff307224 */ /* 0x000fe400078e0033 */
.L_x_56618:
[----:B------:R-:W-:Y:S05]  /*44270*/  BSYNC B1 ;  /* 0x0000000000017941 */ /* 0x000fea0003800000 */
.L_x_56616:
        /* <DEDUP_REMOVED lines=9> */
.L_x_56620:
[----:B------:R-:W-:Y:S02]  /*44310*/  IMAD.MOV.U32 R50, RZ, RZ, R49 ;  /* 0x000000ffff327224 */ /* 0x000fe400078e0031 */
[----:B------:R-:W-:Y:S01]  /*44320*/  IMAD.MOV.U32 R43, RZ, RZ, R38 ;  /* 0x000000ffff2b7224 */ /* 0x000fe200078e0026 */
[----:B------:R-:W-:Y:S01]  /*44330*/  MOV R38, R42 ;  /* 0x0000002a00267202 */ /* 0x000fe20000000f00 */
[----:B------:R-:W-:Y:S02]  /*44340*/  IMAD.MOV.U32 R49, RZ, RZ, R52 ;  /* 0x000000ffff317224 */ /* 0x000fe400078e0034 */
.L_x_56621:
[----:B------:R-:W-:Y:S05]  /*44350*/  BSYNC B1 ;  /* 0x0000000000017941 */ /* 0x000fea0003800000 */
.L_x_56619:
        /* <DEDUP_REMOVED lines=9> */
.L_x_56623:
[----:B------:R-:W-:Y:S02]  /*443f0*/  IMAD.MOV.U32 R51, RZ, RZ, R50 ;  /* 0x000000ffff337224 */ /* 0x000fe400078e0032 */
[----:B------:R-:W-:Y:S01]  /*44400*/  IMAD.MOV.U32 R42, RZ, RZ, R43 ;  /* 0x000000ffff2a7224 */ /* 0x000fe200078e002b */
[----:B------:R-:W-:Y:S01]  /*44410*/  MOV R43, R45 ;  /* 0x0000002d002b7202 */ /* 0x000fe20000000f00 */
[----:B------:R-:W-:Y:S02]  /*44420*/  IMAD.MOV.U32 R50, RZ, RZ, R53 ;  /* 0x000000ffff327224 */ /* 0x000fe400078e0035 */
.L_x_56624:
[----:B------:R-:W-:Y:S05]  /*44430*/  BSYNC B1 ;  /* 0x0000000000017941 */ /* 0x000fea0003800000 */
.L_x_56622:
        /* <DEDUP_REMOVED lines=16> */
.L_x_56626:
[----:B------:R-:W-:Y:S01]  /*44540*/  IMAD.MOV.U32 R24, RZ, RZ, R33 ;  /* 0x000000ffff187224 */ /* 0x000fe200078e0021 */
[----:B------:R-:W-:Y:S01]  /*44550*/  MOV R9, R35 ;  /* 0x0000002300097202 */ /* 0x000fe20000000f00 */
[----:B------:R-:W-:Y:S02]  /*44560*/  IMAD.MOV.U32 R33, RZ, RZ, R25 ;  /* 0x000000ffff217224 */ /* 0x000fe400078e0019 */
[----:B------:R-:W-:Y:S02]  /*44570*/  IMAD.MOV.U32 R35, RZ, RZ, R10 ;  /* 0x000000ffff237224 */ /* 0x000fe400078e000a */
.L_x_56627:
[----:B------:R-:W-:Y:S05]  /*44580*/  BSYNC B1 ;  /* 0x0000000000017941 */ /* 0x000fea0003800000 */
.L_x_56625:
        /* <DEDUP_REMOVED lines=9> */
.L_x_56629:
[----:B------:R-:W-:Y:S01]  /*44620*/  IMAD.MOV.U32 R25, RZ, RZ, R24 ;  /* 0x000000ffff197224 */ /* 0x000fe200078e0018 */
[----:B------:R-:W-:Y:S01]  /*44630*/  MOV R10, R9 ;  /* 0x00000009000a7202 */ /* 0x000fe20000000f00 */
[----:B------:R-:W-:Y:S02]  /*44640*/  IMAD.MOV.U32 R24, RZ, RZ, R26 ;  /* 0x000000ffff187224 */ /* 0x000fe400078e001a */
[----:B------:R-:W-:Y:S02]  /*44650*/  IMAD.MOV.U32 R9, RZ, RZ, R11 ;  /* 0x000000ffff097224 */ /* 0x000fe400078e000b */
.L_x_56630:
[----:B------:R-:W-:Y:S05]  /*44660*/  BSYNC B1 ;  /* 0x0000000000017941 */ /* 0x000fea0003800000 */
.L_x_56628:
        /* <DEDUP_REMOVED lines=9> */
.L_x_56632:
[----:B------:R-:W-:Y:S01]  /*44700*/  IMAD.MOV.U32 R26, RZ, RZ, R25 ;  /* 0x000000ffff1a7224 */ /* 0x000fe200078e0019 */
[----:B------:R-:W-:Y:S01]  /*44710*/  MOV R11, R10 ;  /* 0x0000000a000b7202 */ /* 0x000fe20000000f00 */
[----:B------:R-:W-:Y:S02]  /*44720*/  IMAD.MOV.U32 R25, RZ, RZ, R27 ;  /* 0x000000ffff197224 */ /* 0x000fe400078e001b */
[----:B------:R-:W-:Y:S02]  /*44730*/  IMAD.MOV.U32 R10, RZ, RZ, R12 ;  /* 0x000000ffff0a7224 */ /* 0x000fe400078e000c */
.L_x_56633:
[----:B------:R-:W-:Y:S05]  /*44740*/  BSYNC B1 ;  /* 0x0000000000017941 */ /* 0x000fea0003800000 */
.L_x_56631:
        /* <DEDUP_REMOVED lines=9> */
.L_x_56635:
[----:B------:R-:W-:Y:S01]  /*447e0*/  IMAD.MOV.U32 R27, RZ, RZ, R26 ;  /* 0x000000ffff1b7224 */ /* 0x000fe200078e001a */
[----:B------:R-:W-:Y:S01]  /*447f0*/  MOV R12, R11 ;  /* 0x0000000b000c7202 */ /* 0x000fe20000000f00 */
[----:B------:R-:W-:Y:S02]  /*44800*/  IMAD.MOV.U32 R26, RZ, RZ, R28 ;  /* 0x000000ffff1a7224 */ /* 0x000fe400078e001c */
[----:B------:R-:W-:Y:S02]  /*44810*/  IMAD.MOV.U32 R11, RZ, RZ, R13 ;  /* 0x000000ffff0b7224 */ /* 0x000fe400078e000d */
.L_x_56636:
[----:B------:R-:W-:Y:S05]  /*44820*/  BSYNC B1 ;  /* 0x0000000000017941 */ /* 0x000fea0003800000 */
.L_x_56634:
        /* <DEDUP_REMOVED lines=9> */
.L_x_56638:
[----:B------:R-:W-:Y:S01]  /*448c0*/  IMAD.MOV.U32 R28, RZ, RZ, R27 ;  /* 0x000000ffff1c7224 */ /* 0x000fe200078e001b */
[----:B------:R-:W-:Y:S01]  /*448d0*/  MOV R13, R12 ;  /* 0x0000000c000d7202 */ /* 0x000fe20000000f00 */
[----:B------:R-:W-:Y:S02]  /*448e0*/  IMAD.MOV.U32 R27, RZ, RZ, R29 ;  /* 0x000000ffff1b7224 */ /* 0x000fe400078e001d */
[----:B------:R-:W-:Y:S02]  /*448f0*/  IMAD.MOV.U32 R12, RZ, RZ, R14 ;  /* 0x000000ffff0c7224 */ /* 0x000fe400078e000e */
.L_x_56639:
[----:B------:R-:W-:Y:S05]  /*44900*/  BSYNC B1 ;  /* 0x0000000000017941 */ /* 0x000fea0003800000 */
.L_x_56637:
        /* <DEDUP_REMOVED lines=9> */
.L_x_56641:
[----:B------:R-:W-:Y:S01]  /*449a0*/  IMAD.MOV.U32 R29, RZ, RZ, R28 ;  /* 0x000000ffff1d7224 */ /* 0x000fe200078e001c */
[----:B------:R-:W-:Y:S01]  /*449b0*/  MOV R14, R13 ;  /* 0x0000000d000e7202 */ /* 0x000fe20000000f00 */
[----:B------:R-:W-:Y:S02]  /*449c0*/  IMAD.MOV.U32 R28, RZ, RZ, R30 ;  /* 0x000000ffff1c7224 */ /* 0x000fe400078e001e */
[----:B------:R-:W-:Y:S02]  /*449d0*/  IMAD.MOV.U32 R13, RZ, RZ, R15 ;  /* 0x000000ffff0d7224 */ /* 0x000fe400078e000f */
.L_x_56642:
[----:B------:R-:W-:Y:S05]  /*449e0*/  BSYNC B1 ;  /* 0x0000000000017941 */ /* 0x000fea0003800000 */
.L_x_56640:
        /* <DEDUP_REMOVED lines=9> */
.L_x_56644:
[----:B------:R-:W-:Y:S01]  /*44a80*/  IMAD.MOV.U32 R30, RZ, RZ, R29 ;  /* 0x000000ffff1e7224 */ /* 0x000fe200078e001d */
[----:B------:R-:W-:Y:S01]  /*44a90*/  MOV R15, R14 ;  /* 0x0000000e000f7202 */ /* 0x000fe20000000f00 */
[----:B------:R-:W-:Y:S02]  /*44aa0*/  IMAD.MOV.U32 R29, RZ, RZ, R31 ;  /* 0x000000ffff1d7224 */ /* 0x000fe400078e001f */
[----:B------:R-:W-:Y:S02]  /*44ab0*/  IMAD.MOV.U32 R14, RZ, RZ, R16 ;  /* 0x000000ffff0e7224 */ /* 0x000fe400078e0010 */
.L_x_56645:
[----:B------:R-:W-:Y:S05]  /*44ac0*/  BSYNC B1 ;  /* 0x0000000000017941 */ /* 0x000fea0003800000 */
.L_x_56643:
        /* <DEDUP_REMOVED lines=9> */
.L_x_56647:
[----:B------:R-:W-:Y:S01]  /*44b60*/  IMAD.MOV.U32 R31, RZ, RZ, R30 ;  /* 0x000000ffff1f7224 */ /* 0x000fe200078e001e */
[----:B------:R-:W-:Y:S01]  /*44b70*/  MOV R16, R15 ;  /* 0x0000000f00107202 */ /* 0x000fe20000000f00 */
[----:B------:R-:W-:Y:S02]  /*44b80*/  IMAD.MOV.U32 R30, RZ, RZ, R44 ;  /* 0x000000ffff1e7224 */ /* 0x000fe400078e002c */
[----:B------:R-:W-:Y:S02]  /*44b90*/  IMAD.MOV.U32 R15, RZ, RZ, R40 ;  /* 0x000000ffff0f7224 */ /* 0x000fe400078e0028 */
.L_x_56648:
[----:B------:R-:W-:Y:S05]  /*44ba0*/  BSYNC B1 ;  /* 0x0000000000017941 */ /* 0x000fea0003800000 */
.L_x_56646:
        /* <DEDUP_REMOVED lines=9> */
.L_x_56650:
[----:B------:R-:W-:Y:S01]  /*44c40*/  IMAD.MOV.U32 R44, RZ, RZ, R31 ;  /* 0x000000ffff2c7224 */ /* 0x000fe200078e001f */
[----:B------:R-:W-:Y:S01]  /*44c50*/  MOV R40, R16 ;  /* 0x0000001000287202 */ /* 0x000fe20000000f00 */
[----:B------:R-:W-:Y:S02]  /*44c60*/  IMAD.MOV.U32 R31, RZ, RZ, R34 ;  /* 0x000000ffff1f7224 */ /* 0x000fe400078e0022 */
[----:B------:R-:W-:Y:S02]  /*44c70*/  IMAD.MOV.U32 R16, RZ, RZ, R32 ;  /* 0x000000ffff107224 */ /* 0x000fe400078e0020 */
.L_x_56651:
[----:B------:R-:W-:Y:S05]  /*44c80*/  BSYNC B1 ;  /* 0x0000000000017941 */ /* 0x000fea0003800000 */
.L_x_56649:
        /* <DEDUP_REMOVED lines=9> */
.L_x_56653:
[----:B------:R-:W-:Y:S01]  /*44d20*/  IMAD.MOV.U32 R34, RZ, RZ, R44 ;  /* 0x000000ffff227224 */ /* 0x000fe200078e002c */
[----:B------:R-:W-:Y:S01]  /*44d30*/  MOV R32, R40 ;  /* 0x0000002800207202 */ /* 0x000fe20000000f00 */
[----:B------:R-:W-:Y:S02]  /*44d40*/  IMAD.MOV.U32 R44, RZ, RZ, R46 ;  /* 0x000000ffff2c7224 */ /* 0x000fe400078e002e */
[----:B------:R-:W-:Y:S02]  /*44d50*/  IMAD.MOV.U32 R40, RZ, RZ, R37 ;  /* 0x000000ffff287224 */ /* 0x000fe400078e0025 */
.L_x_56654:
[----:B------:R-:W-:Y:S05]  /*44d60*/  BSYNC B1 ;  /* 0x0000000000017941 */ /* 0x000fea0003800000 */
.L_x_56652:
        /* <DEDUP_REMOVED lines=9> */
.L_x_56656:
[----:B------:R-:W-:Y:S01]  /*44e00*/  IMAD.MOV.U32 R45, RZ, RZ, R34 ;  /* 0x000000ffff2d7224 */ /* 0x000fe200078e0022 */
[----:B------:R-:W-:Y:S01]  /*44e10*/  MOV R37, R32 ;  /* 0x0000002000257202 */ /* 0x000fe20000000f00 */
[----:B------:R-:W-:Y:S02]  /*44e20*/  IMAD.MOV.U32 R34, RZ, RZ, R47 ;  /* 0x000000ffff227224 */ /* 0x000fe400078e002f */
[----:B------:R-:W-:Y:S02]  /*44e30*/  IMAD.MOV.U32 R32, RZ, RZ, R36 ;  /* 0x000000ffff207224 */ /* 0x000fe400078e0024 */
.L_x_56657:
[----:B------:R-:W-:Y:S05]  /*44e40*/  BSYNC B1 ;  /* 0x0000000000017941 */ /* 0x000fea0003800000 */
.L_x_56655:
        /* <DEDUP_REMOVED lines=9> */
.L_x_56659:
[----:B------:R-:W-:Y:S01]  /*44ee0*/  IMAD.MOV.U32 R46, RZ, RZ, R45 ;  /* 0x000000ffff2e7224 */ /* 0x000fe200078e002d */
[----:B------:R-:W-:Y:S01]  /*44ef0*/  MOV R36, R37 ;  /* 0x0000002500247202 */ /* 0x000fe20000000f00 */
[----:B------:R-:W-:Y:S02]  /*44f00*/  IMAD.MOV.U32 R45, RZ, RZ, R48 ;  /* 0x000000ffff2d7224 */ /* 0x000fe400078e0030 */
[----:B------:R-:W-:Y:S02]  /*44f10*/  IMAD.MOV.U32 R37, RZ, RZ, R39 ;  /* 0x000000ffff257224 */ /* 0x000fe400078e0027 */
.L_x_56660:
[----:B------:R-:W-:Y:S05]  /*44f20*/  BSYNC B1 ;  /* 0x0000000000017941 */ /* 0x000fea0003800000 */
.L_x_56658:
        /* <DEDUP_REMOVED lines=9> */
.L_x_56662:
[----:B------:R-:W-:Y:S01]  /*44fc0*/  IMAD.MOV.U32 R47, RZ, RZ, R46 ;  /* 0x000000ffff2f7224 */ /* 0x000fe200078e002e */
[----:B------:R-:W-:Y:S01]  /*44fd0*/  MOV R39, R36 ;  /* 0x0000002400277202 */ /* 0x000fe20000000f00 */
[----:B------:R-:W-:Y:S02]  /*44fe0*/  IMAD.MOV.U32 R46, RZ, RZ, R49 ;  /* 0x000000ffff2e7224 */ /* 0x000fe400078e0031 */
[----:B------:R-:W-:Y:S02]  /*44ff0*/  IMAD.MOV.U32 R36, RZ, RZ, R38 ;  /* 0x000000ffff247224 */ /* 0x000fe400078e0026 */
.L_x_56663:
[----:B------:R-:W-:Y:S05]  /*45000*/  BSYNC B1 ;  /* 0x0000000000017941 */ /* 0x000fea0003800000 */
.L_x_56661:
        /* <DEDUP_REMOVED lines=9> */
.L_x_56665:
[----:B------:R-:W-:Y:S01]  /*450a0*/  IMAD.MOV.U32 R48, RZ, RZ, R47 ;  /* 0x000000ffff307224 */ /* 0x000fe200078e002f */
[----:B------:R-:W-:Y:S01]  /*450b0*/  MOV R38, R39 ;  /* 0x0000002700267202 */ /* 0x000fe20000000f00 */
[----:B------:R-:W-:Y:S02]  /*450c0*/  IMAD.MOV.U32 R47, RZ, RZ, R50 ;  /* 0x000000ffff2f7224 */ /* 0x000fe400078e0032 */
[----:B------:R-:W-:Y:S02]  /*450d0*/  IMAD.MOV.U32 R39, RZ, RZ, R43 ;  /* 0x000000ffff277224 */ /* 0x000fe400078e002b */
.L_x_56666:
[----:B------:R-:W-:Y:S05]  /*450e0*/  BSYNC B1 ;  /* 0x0000000000017941 */ /* 0x000fea0003800000 */
.L_x_56664:
        /* <DEDUP_REMOVED lines=9> */
.L_x_56668:
[----:B------:R-:W-:Y:S01]  /*45180*/  IMAD.MOV.U32 R49, RZ, RZ, R48 ;  /* 0x000000ffff317224 */ /* 0x000fe200078e0030 */
[----:B------:R-:W-:Y:S01]  /*45190*/  MOV R43, R38 ;  /* 0x00000026002b7202 */ /* 0x000fe20000000f00 */
[----:B------:R-:W-:Y:S02]  /*451a0*/  IMAD.MOV.U32 R48, RZ, RZ, R51 ;  /* 0x000000ffff307224 */ /* 0x000fe400078e0033 */
[----:B------:R-:W-:Y:S02]  /*451b0*/  IMAD.MOV.U32 R38, RZ, RZ, R42 ;  /* 0x000000ffff267224 */ /* 0x000fe400078e002a */
.L_x_56669:
[----:B------:R-:W-:Y:S05]  /*451c0*/  BSYNC B1 ;  /* 0x0000000000017941 */ /* 0x000fea0003800000 */
.L_x_56667:
        /* <DEDUP_REMOVED lines=16> */
.L_x_56671:
[----:B------:R-:W-:Y:S02]  /*452d0*/  IMAD.MOV.U32 R23, RZ, RZ, R33 ;  /* 0x000000ffff177224 */ /* 0x000fe400078e0021 */
[----:B------:R-:W-:Y:S02]  /*452e0*/  IMAD.MOV.U32 R8, RZ, RZ, R35 ;  /* 0x000000ffff087224 */ /* 0x000fe400078e0023 */
[----:B------:R-:W-:Y:S02]  /*452f0*/  IMAD.MOV.U32 R33, RZ, RZ, R24 ;  /* 0x000000ffff217224 */ /* 0x000fe400078e0018 */
[----:B------:R-:W-:Y:S02]  /*45300*/  IMAD.MOV.U32 R35, RZ, RZ, R9 ;  /* 0x000000ffff237224 */ /* 0x000fe400078e0009 */
.L_x_56672:
[----:B------:R-:W-:Y:S05]  /*45310*/  BSYNC B1 ;  /* 0x0000000000017941 */ /* 0x000fea0003800000 */
.L_x_56670:
        /* <DEDUP_REMOVED lines=9> */
.L_x_56674:
[----:B------:R-:W-:Y:S02]  /*453b0*/  IMAD.MOV.U32 R24, RZ, RZ, R23 ;  /* 0x000000ffff187224 */ /* 0x000fe400078e0017 */
[----:B------:R-:W-:Y:S02]  /*453c0*/  IMAD.MOV.U32 R9, RZ, RZ, R8 ;  /* 0x000000ffff097224 */ /* 0x000fe400078e0008 */
[----:B------:R-:W-:Y:S02]  /*453d0*/  IMAD.MOV.U32 R23, RZ, RZ, R25 ;  /* 0x000000ffff177224 */ /* 0x000fe400078e0019 */
[----:B------:R-:W-:Y:S02]  /*453e0*/  IMAD.MOV.U32 R8, RZ, RZ, R10 ;  /* 0x000000ffff087224 */ /* 0x000fe400078e000a */
.L_x_56675:
[----:B------:R-:W-:Y:S05]  /*453f0*/  BSYNC B1 ;  /* 0x0000000000017941 */ /* 0x000fea0003800000 */
.L_x_56673:
        /* <DEDUP_REMOVED lines=9> */
.L_x_56677:
[----:B------:R-:W-:Y:S02]  /*45490*/  IMAD.MOV.U32 R25, RZ, RZ, R24 ;  /* 0x000000ffff197224 */ /* 0x000fe400078e0018 */
[----:B------:R-:W-:Y:S02]  /*454a0*/  IMAD.MOV.U32 R10, RZ, RZ, R9 ;  /* 0x000000ffff0a7224 */ /* 0x000fe400078e0009 */
[----:B------:R-:W-:Y:S02]  /*454b0*/  IMAD.MOV.U32 R24, RZ, RZ, R26 ;  /* 0x000000ffff187224 */ /* 0x000fe400078e001a */
[----:B------:R-:W-:Y:S02]  /*454c0*/  IMAD.MOV.U32 R9, RZ, RZ, R11 ;  /* 0x000000ffff097224 */ /* 0x000fe400078e000b */
.L_x_56678:
[----:B------:R-:W-:Y:S05]  /*454d0*/  BSYNC B1 ;  /* 0x0000000000017941 */ /* 0x000fea0003800000 */
.L_x_56676:
        /* <DEDUP_REMOVED lines=9> */
.L_x_56680:
[----:B------:R-:W-:Y:S02]  /*45570*/  IMAD.MOV.U32 R26, RZ, RZ, R25 ;  /* 0x000000ffff1a7224 */ /* 0x000fe400078e0019 */
[----:B------:R-:W-:Y:S02]  /*45580*/  IMAD.MOV.U32 R11, RZ, RZ, R10 ;  /* 0x000000ffff0b7224 */ /* 0x000fe400078e000a */
[----:B------:R-:W-:Y:S02]  /*45590*/  IMAD.MOV.U32 R25, RZ, RZ, R27 ;  /* 0x000000ffff197224 */ /* 0x000fe400078e001b */
[----:B------:R-:W-:Y:S02]  /*455a0*/  IMAD.MOV.U32 R10, RZ, RZ, R12 ;  /* 0x000000ffff0a7224 */ /* 0x000fe400078e000c */
.L_x_56681:
[----:B------:R-:W-:Y:S05]  /*455b0*/  BSYNC B1 ;  /* 0x0000000000017941 */ /* 0x000fea0003800000 */
.L_x_56679:
        /* <DEDUP_REMOVED lines=9> */
.L_x_56683:
[----:B------:R-:W-:Y:S02]  /*45650*/  IMAD.MOV.U32 R27, RZ, RZ, R26 ;  /* 0x000000ffff1b7224 */ /* 0x000fe400078e001a */
[----:B------:R-:W-:Y:S02]  /*45660*/  IMAD.MOV.U32 R12, RZ, RZ, R11 ;  /* 0x000000ffff0c7224 */ /* 0x000fe400078e000b */
[----:B------:R-:W-:Y:S02]  /*45670*/  IMAD.MOV.U32 R26, RZ, RZ, R28 ;  /* 0x000000ffff1a7224 */ /* 0x000fe400078e001c */
[----:B------:R-:W-:Y:S02]  /*45680*/  IMAD.MOV.U32 R11, RZ, RZ, R13 ;  /* 0x000000ffff0b7224 */ /* 0x000fe400078e000d */
.L_x_56684:
[----:B------:R-:W-:Y:S05]  /*45690*/  BSYNC B1 ;  /* 0x0000000000017941 */ /* 0x000fea0003800000 */
.L_x_56682:
        /* <DEDUP_REMOVED lines=9> */
.L_x_56686:
[----:B------:R-:W-:Y:S02]  /*45730*/  IMAD.MOV.U32 R28, RZ, RZ, R27 ;  /* 0x000000ffff1c7224 */ /* 0x000fe400078e001b */
[----:B------:R-:W-:Y:S02]  /*45740*/  IMAD.MOV.U32 R13, RZ, RZ, R12 ;  /* 0x000000ffff0d7224 */ /* 0x000fe400078e000c */
[----:B------:R-:W-:Y:S02]  /*45750*/  IMAD.MOV.U32 R27, RZ, RZ, R29 ;  /* 0x000000ffff1b7224 */ /* 0x000fe400078e001d */
[----:B------:R-:W-:Y:S02]  /*45760*/  IMAD.MOV.U32 R12, RZ, RZ, R14 ;  /* 0x000000ffff0c7224 */ /* 0x000fe400078e000e */
.L_x_56687:
[----:B------:R-:W-:Y:S05]  /*45770*/  BSYNC B1 ;  /* 0x0000000000017941 */ /* 0x000fea0003800000 */
.L_x_56685:
        /* <DEDUP_REMOVED lines=9> */
.L_x_56689:
[----:B------:R-:W-:Y:S02]  /*45810*/  IMAD.MOV.U32 R29, RZ, RZ, R28 ;  /* 0x000000ffff1d7224 */ /* 0x000fe400078e001c */
[----:B------:R-:W-:Y:S02]  /*45820*/  IMAD.MOV.U32 R14, RZ, RZ, R13 ;  /* 0x000000ffff0e7224 */ /* 0x000fe400078e000d */
[----:B------:R-:W-:Y:S02]  /*45830*/  IMAD.MOV.U32 R28, RZ, RZ, R30 ;  /* 0x000000ffff1c7224 */ /* 0x000fe400078e001e */
[----:B------:R-:W-:Y:S02]  /*45840*/  IMAD.MOV.U32 R13, RZ, RZ, R15 ;  /* 0x000000ffff0d7224 */ /* 0x000fe400078e000f */
.L_x_56690:
[----:B------:R-:W-:Y:S05]  /*45850*/  BSYNC B1 ;  /* 0x0000000000017941 */ /* 0x000fea0003800000 */
.L_x_56688:
        /* <DEDUP_REMOVED lines=9> */
.L_x_56692:
[----:B------:R-:W-:Y:S02]  /*458f0*/  IMAD.MOV.U32 R30, RZ, RZ, R29 ;  /* 0x000000ffff1e7224 */ /* 0x000fe400078e001d */
[----:B------:R-:W-:Y:S02]  /*45900*/  IMAD.MOV.U32 R15, RZ, RZ, R14 ;  /* 0x000000ffff0f7224 */ /* 0x000fe400078e000e */
[----:B------:R-:W-:Y:S02]  /*45910*/  IMAD.MOV.U32 R29, RZ, RZ, R31 ;  /* 0x000000ffff1d7224 */ /* 0x000fe400078e001f */
[----:B------:R-:W-:Y:S02]  /*45920*/  IMAD.MOV.U32 R14, RZ, RZ, R16 ;  /* 0x000000ffff0e7224 */ /* 0x000fe400078e0010 */
.L_x_56693:
[----:B------:R-:W-:Y:S05]  /*45930*/  BSYNC B1 ;  /* 0x0000000000017941 */ /* 0x000fea0003800000 */
.L_x_56691:
        /* <DEDUP_REMOVED lines=9> */
.L_x_56695:
[----:B------:R-:W-:Y:S02]  /*459d0*/  IMAD.MOV.U32 R31, RZ, RZ, R30 ;  /* 0x000000ffff1f7224 */ /* 0x000fe400078e001e */
[----:B------:R-:W-:Y:S02]  /*459e0*/  IMAD.MOV.U32 R16, RZ, RZ, R15 ;  /* 0x000000ffff107224 */ /* 0x000fe400078e000f */
[----:B------:R-:W-:Y:S02]  /*459f0*/  IMAD.MOV.U32 R30, RZ, RZ, R44 ;  /* 0x000000ffff1e7224 */ /* 0x000fe400078e002c */
[----:B------:R-:W-:Y:S02]  /*45a00*/  IMAD.MOV.U32 R15, RZ, RZ, R40 ;  /* 0x000000ffff0f7224 */ /* 0x000fe400078e0028 */
.L_x_56696:
[----:B------:R-:W-:Y:S05]  /*45a10*/  BSYNC B1 ;  /* 0x0000000000017941 */ /* 0x000fea0003800000 */
.L_x_56694:
        /* <DEDUP_REMOVED lines=9> */
.L_x_56698:
[----:B------:R-:W-:Y:S02]  /*45ab0*/  IMAD.MOV.U32 R42, RZ, RZ, R31 ;  /* 0x000000ffff2a7224 */ /* 0x000fe400078e001f */
[----:B------:R-:W-:Y:S02]  /*45ac0*/  IMAD.MOV.U32 R40, RZ, RZ, R16 ;  /* 0x000000ffff287224 */ /* 0x000fe400078e0010 */
[----:B------:R-:W-:Y:S02]  /*45ad0*/  IMAD.MOV.U32 R31, RZ, RZ, R34 ;  /* 0x000000ffff1f7224 */ /* 0x000fe400078e0022 */
[----:B------:R-:W-:Y:S02]  /*45ae0*/  IMAD.MOV.U32 R16, RZ, RZ, R32 ;  /* 0x000000ffff107224 */ /* 0x000fe400078e0020 */
.L_x_56699:
[----:B------:R-:W-:Y:S05]  /*45af0*/  BSYNC B1 ;  /* 0x0000000000017941 */ /* 0x000fea0003800000 */
.L_x_56697:
        /* <DEDUP_REMOVED lines=9> */
.L_x_56701:
[----:B------:R-:W-:Y:S02]  /*45b90*/  IMAD.MOV.U32 R34, RZ, RZ, R42 ;  /* 0x000000ffff227224 */ /* 0x000fe400078e002a */
[----:B------:R-:W-:Y:S02]  /*45ba0*/  IMAD.MOV.U32 R32, RZ, RZ, R40 ;  /* 0x000000ffff207224 */ /* 0x000fe400078e0028 */
[----:B------:R-:W-:Y:S02]  /*45bb0*/  IMAD.MOV.U32 R42, RZ, RZ, R45 ;  /* 0x000000ffff2a7224 */ /* 0x000fe400078e002d */
[----:B------:R-:W-:Y:S02]  /*45bc0*/  IMAD.MOV.U32 R40, RZ, RZ, R37 ;  /* 0x000000ffff287224 */ /* 0x000fe400078e0025 */
.L_x_56702:
[----:B------:R-:W-:Y:S05]  /*45bd0*/  BSYNC B1 ;  /* 0x0000000000017941 */ /* 0x000fea0003800000 */
.L_x_56700:
        /* <DEDUP_REMOVED lines=9> */
.L_x_56704:
[----:B------:R-:W-:Y:S02]  /*45c70*/  IMAD.MOV.U32 R44, RZ, RZ, R34 ;  /* 0x000000ffff2c7224 */ /* 0x000fe400078e0022 */
[----:B------:R-:W-:Y:S02]  /*45c80*/  IMAD.MOV.U32 R37, RZ, RZ, R32 ;  /* 0x000000ffff257224 */ /* 0x000fe400078e0020 */
[----:B------:R-:W-:Y:S02]  /*45c90*/  IMAD.MOV.U32 R34, RZ, RZ, R46 ;  /* 0x000000ffff227224 */ /* 0x000fe400078e002e */
[----:B------:R-:W-:Y:S02]  /*45ca0*/  IMAD.MOV.U32 R32, RZ, RZ, R36 ;  /* 0x000000ffff207224 */ /* 0x000fe400078e0024 */
.L_x_56705:
[----:B------:R-:W-:Y:S05]  /*45cb0*/  BSYNC B1 ;  /* 0x0000000000017941 */ /* 0x000fea0003800000 */
.L_x_56703:
        /* <DEDUP_REMOVED lines=9> */
.L_x_56707:
[----:B------:R-:W-:Y:S02]  /*45d50*/  IMAD.MOV.U32 R45, RZ, RZ, R44 ;  /* 0x000000ffff2d7224 */ /* 0x000fe400078e002c */
[----:B------:R-:W-:Y:S02]  /*45d60*/  IMAD.MOV.U32 R36, RZ, RZ, R37 ;  /* 0x000000ffff247224 */ /* 0x000fe400078e0025 */
[----:B------:R-:W-:Y:S02]  /*45d70*/  IMAD.MOV.U32 R44, RZ, RZ, R47 ;  /* 0x000000ffff2c7224 */ /* 0x000fe400078e002f */
[----:B------:R-:W-:Y:S02]  /*45d80*/  IMAD.MOV.U32 R37, RZ, RZ, R39 ;  /* 0x000000ffff257224 */ /* 0x000fe400078e0027 */
.L_x_56708:
[----:B------:R-:W-:Y:S05]  /*45d90*/  BSYNC B1 ;  /* 0x0000000000017941 */ /* 0x000fea0003800000 */
.L_x_56706:
        /* <DEDUP_REMOVED lines=9> */
.L_x_56710:
[----:B------:R-:W-:Y:S02]  /*45e30*/  IMAD.MOV.U32 R46, RZ, RZ, R45 ;  /* 0x000000ffff2e7224 */ /* 0x000fe400078e002d */
[----:B------:R-:W-:Y:S02]  /*45e40*/  IMAD.MOV.U32 R39, RZ, RZ, R36 ;  /* 0x000000ffff277224 */ /* 0x000fe400078e0024 */
[----:B------:R-:W-:Y:S02]  /*45e50*/  IMAD.MOV.U32 R45, RZ, RZ, R48 ;  /* 0x000000ffff2d7224 */ /* 0x000fe400078e0030 */
[----:B------:R-:W-:Y:S02]  /*45e60*/  IMAD.MOV.U32 R36, RZ, RZ, R38 ;  /* 0x000000ffff247224 */ /* 0x000fe400078e0026 */
.L_x_56711:
[----:B------:R-:W-:Y:S05]  /*45e70*/  BSYNC B1 ;  /* 0x0000000000017941 */ /* 0x000fea0003800000 */
.L_x_56709:
        /* <DEDUP_REMOVED lines=9> */
.L_x_56713:
[----:B------:R-:W-:Y:S02]  /*45f10*/  IMAD.MOV.U32 R47, RZ, RZ, R46 ;  /* 0x000000ffff2f7224 */ /* 0x000fe400078e002e */
[----:B------:R-:W-:Y:S02]  /*45f20*/  IMAD.MOV.U32 R38, RZ, RZ, R39 ;  /* 0x000000ffff267224 */ /* 0x000fe400078e0027 */
[----:B------:R-:W-:Y:S02]  /*45f30*/  IMAD.MOV.U32 R46, RZ, RZ, R49 ;  /* 0x000000ffff2e7224 */ /* 0x000fe400078e0031 */
[----:B------:R-:W-:Y:S02]  /*45f40*/  IMAD.MOV.U32 R39, RZ, RZ, R43 ;  /* 0x000000ffff277224 */ /* 0x000fe400078e002b */
.L_x_56714:
[----:B------:R-:W-:Y:S05]  /*45f50*/  BSYNC B1 ;  /* 0x0000000000017941 */ /* 0x000fea0003800000 */
.L_x_56712:
        /* <DEDUP_REMOVED lines=16> */
.L_x_56716:
[----:B------:R-:W-:Y:S02]  /*46060*/  IMAD.MOV.U32 R22, RZ, RZ, R33 ;  /* 0x000000ffff167224 */ /* 0x000fe400078e0021 */
[----:B------:R-:W-:Y:S01]  /*46070*/  IMAD.MOV.U32 R7, RZ, RZ, R35 ;  /* 0x000000ffff077224 */ /* 0x000fe200078e0023 */
[----:B------:R-:W-:Y:S01]  /*46080*/  MOV R35, R8 ;  /* 0x0000000800237202 */ /* 0x000fe20000000f00 */
[----:B------:R-:W-:Y:S02]  /*46090*/  IMAD.MOV.U32 R33, RZ, RZ, R23 ;  /* 0x000000ffff217224 */ /* 0x000fe400078e0017 */
.L_x_56717:
[----:B------:R-:W-:Y:S05]  /*460a0*/  BSYNC B1 ;  /* 0x0000000000017941 */ /* 0x000fea0003800000 */
.L_x_56715:
        /* <DEDUP_REMOVED lines=9> */
.L_x_56719:
[----:B------:R-:W-:Y:S02]  /*46140*/  IMAD.MOV.U32 R23, RZ, RZ, R22 ;  /* 0x000000ffff177224 */ /* 0x000fe400078e0016 */
[----:B------:R-:W-:Y:S01]  /*46150*/  IMAD.MOV.U32 R8, RZ, RZ, R7 ;  /* 0x000000ffff087224 */ /* 0x000fe200078e0007 */
[----:B------:R-:W-:Y:S01]  /*46160*/  MOV R7, R9 ;  /* 0x0000000900077202 */ /* 0x000fe20000000f00 */
[----:B------:R-:W-:Y:S02]  /*46170*/  IMAD.MOV.U32 R22, RZ, RZ, R24 ;  /* 0x000000ffff167224 */ /* 0x000fe400078e0018 */
.L_x_56720:
[----:B------:R-:W-:Y:S05]  /*46180*/  BSYNC B1 ;  /* 0x0000000000017941 */ /* 0x000fea0003800000 */
.L_x_56718:
        /* <DEDUP_REMOVED lines=9> */
.L_x_56722:
[----:B------:R-:W-:Y:S02]  /*46220*/  IMAD.MOV.U32 R24, RZ, RZ, R23 ;  /* 0x000000ffff187224 */ /* 0x000fe400078e0017 */
[----:B------:R-:W-:Y:S01]  /*46230*/  IMAD.MOV.U32 R9, RZ, RZ, R8 ;  /* 0x000000ffff097224 */ /* 0x000fe200078e0008 */
[----:B------:R-:W-:Y:S01]  /*46240*/  MOV R8, R10 ;  /* 0x0000000a00087202 */ /* 0x000fe20000000f00 */
[----:B------:R-:W-:Y:S02]  /*46250*/  IMAD.MOV.U32 R23, RZ, RZ, R25 ;  /* 0x000000ffff177224 */ /* 0x000fe400078e0019 */
.L_x_56723:
[----:B------:R-:W-:Y:S05]  /*46260*/  BSYNC B1 ;  /* 0x0000000000017941 */ /* 0x000fea0003800000 */
.L_x_56721:
        /* <DEDUP_REMOVED lines=9> */
.L_x_56725:
[----:B------:R-:W-:Y:S02]  /*46300*/  IMAD.MOV.U32 R25, RZ, RZ, R24 ;  /* 0x000000ffff197224 */ /* 0x000fe400078e0018 */
[----:B------:R-:W-:Y:S01]  /*46310*/  IMAD.MOV.U32 R10, RZ, RZ, R9 ;  /* 0x000000ffff0a7224 */ /* 0x000fe200078e0009 */
[----:B------:R-:W-:Y:S01]  /*46320*/  MOV R9, R11 ;  /* 0x0000000b00097202 */ /* 0x000fe20000000f00 */
[----:B------:R-:W-:Y:S02]  /*46330*/  IMAD.MOV.U32 R24, RZ, RZ, R26 ;  /* 0x000000ffff187224 */ /* 0x000fe400078e001a */
.L_x_56726:
[----:B------:R-:W-:Y:S05]  /*46340*/  BSYNC B1 ;  /* 0x0000000000017941 */ /* 0x000fea0003800000 */
.L_x_56724:
        /* <DEDUP_REMOVED lines=9> */
.L_x_56728:
[----:B------:R-:W-:Y:S02]  /*463e0*/  IMAD.MOV.U32 R26, RZ, RZ, R25 ;  /* 0x000000ffff1a7224 */ /* 0x000fe400078e0019 */
[----:B------:R-:W-:Y:S01]  /*463f0*/  IMAD.MOV.U32 R11, RZ, RZ, R10 ;  /* 0x000000ffff0b7224 */ /* 0x000fe200078e000a */
[----:B------:R-:W-:Y:S01]  /*46400*/  MOV R10, R12 ;  /* 0x0000000c000a7202 */ /* 0x000fe20000000f00 */
[----:B------:R-:W-:Y:S02]  /*46410*/  IMAD.MOV.U32 R25, RZ, RZ, R27 ;  /* 0x000000ffff197224 */ /* 0x000fe400078e001b */
.L_x_56729:
[----:B------:R-:W-:Y:S05]  /*46420*/  BSYNC B1 ;  /* 0x0000000000017941 */ /* 0x000fea0003800000 */
.L_x_56727:
        /* <DEDUP_REMOVED lines=9> */
.L_x_56731:
[----:B------:R-:W-:Y:S02]  /*464c0*/  IMAD.MOV.U32 R27, RZ, RZ, R26 ;  /* 0x000000ffff1b7224 */ /* 0x000fe400078e001a */
[----:B------:R-:W-:Y:S01]  /*464d0*/  IMAD.MOV.U32 R12, RZ, RZ, R11 ;  /* 0x000000ffff0c7224 */ /* 0x000fe200078e000b */
[----:B------:R-:W-:Y:S01]  /*464e0*/  MOV R11, R13 ;  /* 0x0000000d000b7202 */ /* 0x000fe20000000f00 */
[----:B------:R-:W-:Y:S02]  /*464f0*/  IMAD.MOV.U32 R26, RZ, RZ, R28 ;  /* 0x000000ffff1a7224 */ /* 0x000fe400078e001c */
.L_x_56732:
[----:B------:R-:W-:Y:S05]  /*46500*/  BSYNC B1 ;  /* 0x0000000000017941 */ /* 0x000fea0003800000 */
.L_x_56730:
        /* <DEDUP_REMOVED lines=9> */
.L_x_56734:
[----:B------:R-:W-:Y:S02]  /*465a0*/  IMAD.MOV.U32 R28, RZ, RZ, R27 ;  /* 0x000000ffff1c7224 */ /* 0x000fe400078e001b */
[----:B------:R-:W-:Y:S01]  /*465b0*/  IMAD.MOV.U32 R13, RZ, RZ, R12 ;  /* 0x000000ffff0d7224 */ /* 0x000fe200078e000c */
[----:B------:R-:W-:Y:S01]  /*465c0*/  MOV R12, R14 ;  /* 0x0000000e000c7202 */ /* 0x000fe20000000f00 */
[----:B------:R-:W-:Y:S02]  /*465d0*/  IMAD.MOV.U32 R27, RZ, RZ, R29 ;  /* 0x000000ffff1b7224 */ /* 0x000fe400078e001d */
.L_x_56735:
[----:B------:R-:W-:Y:S05]  /*465e0*/  BSYNC B1 ;  /* 0x0000000000017941 */ /* 0x000fea0003800000 */
.L_x_56733:
        /* <DEDUP_REMOVED lines=9> */
.L_x_56737:
[----:B------:R-:W-:Y:S02]  /*46680*/  IMAD.MOV.U32 R29, RZ, RZ, R28 ;  /* 0x000000ffff1d7224 */ /* 0x000fe400078e001c */
[----:B------:R-:W-:Y:S01]  /*46690*/  IMAD.MOV.U32 R14, RZ, RZ, R13 ;  /* 0x000000ffff0e7224 */ /* 0x000fe200078e000d */
[----:B------:R-:W-:Y:S01]  /*466a0*/  MOV R13, R15 ;  /* 0x0000000f000d7202 */ /* 0x000fe20000000f00 */
[----:B------:R-:W-:Y:S02]  /*466b0*/  IMAD.MOV.U32 R28, RZ, RZ, R30 ;  /* 0x000000ffff1c7224 */ /* 0x000fe400078e001e */
.L_x_56738:
[----:B------:R-:W-:Y:S05]  /*466c0*/  BSYNC B1 ;  /* 0x0000000000017941 */ /* 0x000fea0003800000 */
.L_x_56736:
        /* <DEDUP_REMOVED lines=9> */
.L_x_56740:
[----:B------:R-:W-:Y:S02]  /*46760*/  IMAD.MOV.U32 R30, RZ, RZ, R29 ;  /* 0x000000ffff1e7224 */ /* 0x000fe400078e001d */
[----:B------:R-:W-:Y:S01]  /*46770*/  IMAD.MOV.U32 R15, RZ, RZ, R14 ;  /* 0x000000ffff0f7224 */ /* 0x000fe200078e000e */
[----:B------:R-:W-:Y:S01]  /*46780*/  MOV R14, R16 ;  /* 0x00000010000e7202 */ /* 0x000fe20000000f00 */
[----:B------:R-:W-:Y:S02]  /*46790*/  IMAD.MOV.U32 R29, RZ, RZ, R31 ;  /* 0x000000ffff1d7224 */ /* 0x000fe400078e001f */
.L_x_56741:
[----:B------:R-:W-:Y:S05]  /*467a0*/  BSYNC B1 ;  /* 0x0000000000017941 */ /* 0x000fea0003800000 */
.L_x_56739:
        /* <DEDUP_REMOVED lines=9> */
.L_x_56743:
[----:B------:R-:W-:Y:S02]  /*46840*/  IMAD.MOV.U32 R31, RZ, RZ, R30 ;  /* 0x000000ffff1f7224 */ /* 0x000fe400078e001e */
[----:B------:R-:W-:Y:S01]  /*46850*/  IMAD.MOV.U32 R16, RZ, RZ, R15 ;  /* 0x000000ffff107224 */ /* 0x000fe200078e000f */
[----:B------:R-:W-:Y:S01]  /*46860*/  MOV R15, R40 ;  /* 0x00000028000f7202 */ /* 0x000fe20000000f00 */
[----:B------:R-:W-:Y:S02]  /*46870*/  IMAD.MOV.U32 R30, RZ, RZ, R42 ;  /* 0x000000ffff1e7224 */ /* 0x000fe400078e002a */
.L_x_56744:
[----:B------:R-:W-:Y:S05]  /*46880*/  BSYNC B1 ;  /* 0x0000000000017941 */ /* 0x000fea0003800000 */
.L_x_56742:
        /* <DEDUP_REMOVED lines=9> */
.L_x_56746:
[----:B------:R-:W-:Y:S02]  /*46920*/  IMAD.MOV.U32 R42, RZ, RZ, R31 ;  /* 0x000000ffff2a7224 */ /* 0x000fe400078e001f */
[----:B------:R-:W-:Y:S01]  /*46930*/  IMAD.MOV.U32 R40, RZ, RZ, R16 ;  /* 0x000000ffff287224 */ /* 0x000fe200078e0010 */
[----:B------:R-:W-:Y:S01]  /*46940*/  MOV R16, R32 ;  /* 0x0000002000107202 */ /* 0x000fe20000000f00 */
[----:B------:R-:W-:Y:S02]  /*46950*/  IMAD.MOV.U32 R31, RZ, RZ, R34 ;  /* 0x000000ffff1f7224 */ /* 0x000fe400078e0022 */
.L_x_56747:
[----:B------:R-:W-:Y:S05]  /*46960*/  BSYNC B1 ;  /* 0x0000000000017941 */ /* 0x000fea0003800000 */
.L_x_56745:
        /* <DEDUP_REMOVED lines=9> */
.L_x_56749:
[----:B------:R-:W-:Y:S02]  /*46a00*/  IMAD.MOV.U32 R34, RZ, RZ, R42 ;  /* 0x000000ffff227224 */ /* 0x000fe400078e002a */
[----:B------:R-:W-:Y:S01]  /*46a10*/  IMAD.MOV.U32 R32, RZ, RZ, R40 ;  /* 0x000000ffff207224 */ /* 0x000fe200078e0028 */
[----:B------:R-:W-:Y:S01]  /*46a20*/  MOV R40, R37 ;  /* 0x0000002500287202 */ /* 0x000fe20000000f00 */
[----:B------:R-:W-:Y:S02]  /*46a30*/  IMAD.MOV.U32 R42, RZ, RZ, R44 ;  /* 0x000000ffff2a7224 */ /* 0x000fe400078e002c */
.L_x_56750:
[----:B------:R-:W-:Y:S05]  /*46a40*/  BSYNC B1 ;  /* 0x0000000000017941 */ /* 0x000fea0003800000 */
.L_x_56748:
        /* <DEDUP_REMOVED lines=9> */
.L_x_56752:
[----:B------:R-:W-:Y:S02]  /*46ae0*/  IMAD.MOV.U32 R43, RZ, RZ, R34 ;  /* 0x000000ffff2b7224 */ /* 0x000fe400078e0022 */
[----:B------:R-:W-:Y:S01]  /*46af0*/  IMAD.MOV.U32 R37, RZ, RZ, R32 ;  /* 0x000000ffff257224 */ /* 0x000fe200078e0020 */
[----:B------:R-:W-:Y:S01]  /*46b00*/  MOV R32, R36 ;  /* 0x0000002400207202 */ /* 0x000fe20000000f00 */
[----:B------:R-:W-:Y:S02]  /*46b10*/  IMAD.MOV.U32 R34, RZ, RZ, R45 ;  /* 0x000000ffff227224 */ /* 0x000fe400078e002d */
.L_x_56753:
[----:B------:R-:W-:Y:S05]  /*46b20*/  BSYNC B1 ;  /* 0x0000000000017941 */ /* 0x000fea0003800000 */
.L_x_56751:
        /* <DEDUP_REMOVED lines=9> */
.L_x_56755:
[----:B------:R-:W-:Y:S02]  /*46bc0*/  IMAD.MOV.U32 R44, RZ, RZ, R43 ;  /* 0x000000ffff2c7224 */ /* 0x000fe400078e002b */
[----:B------:R-:W-:Y:S01]  /*46bd0*/  IMAD.MOV.U32 R36, RZ, RZ, R37 ;  /* 0x000000ffff247224 */ /* 0x000fe200078e0025 */
[----:B------:R-:W-:Y:S01]  /*46be0*/  MOV R37, R39 ;  /* 0x0000002700257202 */ /* 0x000fe20000000f00 */
[----:B------:R-:W-:Y:S02]  /*46bf0*/  IMAD.MOV.U32 R43, RZ, RZ, R46 ;  /* 0x000000ffff2b7224 */ /* 0x000fe400078e002e */
.L_x_56756:
[----:B------:R-:W-:Y:S05]  /*46c00*/  BSYNC B1 ;  /* 0x0000000000017941 */ /* 0x000fea0003800000 */
.L_x_56754:
        /* <DEDUP_REMOVED lines=9> */
.L_x_56758:
[----:B------:R-:W-:Y:S02]  /*46ca0*/  IMAD.MOV.U32 R45, RZ, RZ, R44 ;  /* 0x000000ffff2d7224 */ /* 0x000fe400078e002c */
[----:B------:R-:W-:Y:S01]  /*46cb0*/  IMAD.MOV.U32 R39, RZ, RZ, R36 ;  /* 0x000000ffff277224 */ /* 0x000fe200078e0024 */
[----:B------:R-:W-:Y:S01]  /*46cc0*/  MOV R36, R38 ;  /* 0x0000002600247202 */ /* 0x000fe20000000f00 */
[----:B------:R-:W-:Y:S02]  /*46cd0*/  IMAD.MOV.U32 R44, RZ, RZ, R47 ;  /* 0x000000ffff2c7224 */ /* 0x000fe400078e002f */
.L_x_56759:
[----:B------:R-:W-:Y:S05]  /*46ce0*/  BSYNC B1 ;  /* 0x0000000000017941 */ /* 0x000fea0003800000 */
.L_x_56757:
        /* <DEDUP_REMOVED lines=16> */
.L_x_56761:
[----:B------:R-:W-:Y:S01]  /*46df0*/  IMAD.MOV.U32 R21, RZ, RZ, R33 ;  /* 0x000000ffff157224 */ /* 0x000fe200078e0021 */
[----:B------:R-:W-:Y:S01]  /*46e00*/  MOV R6, R35 ;  /* 0x0000002300067202 */ /* 0x000fe20000000f00 */
[----:B------:R-:W-:Y:S02]  /*46e10*/  IMAD.MOV.U32 R33, RZ, RZ, R22 ;  /* 0x000000ffff217224 */ /* 0x000fe400078e0016 */
[----:B------:R-:W-:Y:S02]  /*46e20*/  IMAD.MOV.U32 R35, RZ, RZ, R7 ;  /* 0x000000ffff237224 */ /* 0x000fe400078e0007 */
.L_x_56762:
[----:B------:R-:W-:Y:S05]  /*46e30*/  BSYNC B1 ;  /* 0x0000000000017941 */ /* 0x000fea0003800000 */
.L_x_56760:
        /* <DEDUP_REMOVED lines=9> */
.L_x_56764:
[----:B------:R-:W-:Y:S01]  /*46ed0*/  IMAD.MOV.U32 R22, RZ, RZ, R21 ;  /* 0x000000ffff167224 */ /* 0x000fe200078e0015 */
[----:B------:R-:W-:Y:S01]  /*46ee0*/  MOV R7, R6 ;  /* 0x0000000600077202 */ /* 0x000fe20000000f00 */
[----:B------:R-:W-:Y:S02]  /*46ef0*/  IMAD.MOV.U32 R21, RZ, RZ, R23 ;  /* 0x000000ffff157224 */ /* 0x000fe400078e0017 */
[----:B------:R-:W-:Y:S02]  /*46f00*/  IMAD.MOV.U32 R6, RZ, RZ, R8 ;  /* 0x000000ffff067224 */ /* 0x000fe400078e0008 */
.L_x_56765:
[----:B------:R-:W-:Y:S05]  /*46f10*/  BSYNC B1 ;  /* 0x0000000000017941 */ /* 0x000fea0003800000 */
.L_x_56763:
        /* <DEDUP_REMOVED lines=9> */
.L_x_56767:
[----:B------:R-:W-:Y:S01]  /*46fb0*/  IMAD.MOV.U32 R23, RZ, RZ, R22 ;  /* 0x000000ffff177224 */ /* 0x000fe200078e0016 */
[----:B------:R-:W-:Y:S01]  /*46fc0*/  MOV R8, R7 ;  /* 0x0000000700087202 */ /* 0x000fe20000000f00 */
[----:B------:R-:W-:Y:S02]  /*46fd0*/  IMAD.MOV.U32 R22, RZ, RZ, R24 ;  /* 0x000000ffff167224 */ /* 0x000fe400078e0018 */
[----:B------:R-:W-:Y:S02]  /*46fe0*/  IMAD.MOV.U32 R7, RZ, RZ, R9 ;  /* 0x000000ffff077224 */ /* 0x000fe400078e0009 */
.L_x_56768:
[----:B------:R-:W-:Y:S05]  /*46ff0*/  BSYNC B1 ;  /* 0x0000000000017941 */ /* 0x000fea0003800000 */
.L_x_56766:
        /* <DEDUP_REMOVED lines=9> */
.L_x_56770:
[----:B------:R-:W-:Y:S01]  /*47090*/  IMAD.MOV.U32 R24, RZ, RZ, R23 ;  /* 0x000000ffff187224 */ /* 0x000fe200078e0017 */
[----:B------:R-:W-:Y:S01]  /*470a0*/  MOV R9, R8 ;  /* 0x0000000800097202 */ /* 0x000fe20000000f00 */
[----:B------:R-:W-:Y:S02]  /*470b0*/  IMAD.MOV.U32 R23, RZ, RZ, R25 ;  /* 0x000000ffff177224 */ /* 0x000fe400078e0019 */
[----:B------:R-:W-:Y:S02]  /*470c0*/  IMAD.MOV.U32 R8, RZ, RZ, R10 ;  /* 0x000000ffff087224 */ /* 0x000fe400078e000a */
.L_x_56771:
[----:B------:R-:W-:Y:S05]  /*470d0*/  BSYNC B1 ;  /* 0x0000000000017941 */ /* 0x000fea0003800000 */
.L_x_56769:
        /* <DEDUP_REMOVED lines=9> */
.L_x_56773:
[----:B------:R-:W-:Y:S01]  /*47170*/  IMAD.MOV.U32 R25, RZ, RZ, R24 ;  /* 0x000000ffff197224 */ /* 0x000fe200078e0018 */
[----:B------:R-:W-:Y:S01]  /*47180*/  MOV R10, R9 ;  /* 0x00000009000a7202 */ /* 0x000fe20000000f00 */
[----:B------:R-:W-:Y:S02]  /*47190*/  IMAD.MOV.U32 R24, RZ, RZ, R26 ;  /* 0x000000ffff187224 */ /* 0x000fe400078e001a */
[----:B------:R-:W-:Y:S02]  /*471a0*/  IMAD.MOV.U32 R9, RZ, RZ, R11 ;  /* 0x000000ffff097224 */ /* 0x000fe400078e000b */
.L_x_56774:
[----:B------:R-:W-:Y:S05]  /*471b0*/  BSYNC B1 ;  /* 0x0000000000017941 */ /* 0x000fea0003800000 */
.L_x_56772:
        /* <DEDUP_REMOVED lines=9> */
.L_x_56776:
[----:B------:R-:W-:Y:S01]  /*47250*/  IMAD.MOV.U32 R26, RZ, RZ, R25 ;  /* 0x000000ffff1a7224 */ /* 0x000fe200078e0019 */
[----:B------:R-:W-:Y:S01]  /*47260*/  MOV R11, R10 ;  /* 0x0000000a000b7202 */ /* 0x000fe20000000f00 */
[----:B------:R-:W-:Y:S02]  /*47270*/  IMAD.MOV.U32 R25, RZ, RZ, R27 ;  /* 0x000000ffff197224 */ /* 0x000fe400078e001b */
[----:B------:R-:W-:Y:S02]  /*47280*/  IMAD.MOV.U32 R10, RZ, RZ, R12 ;  /* 0x000000ffff0a7224 */ /* 0x000fe400078e000c */
.L_x_56777:
[----:B------:R-:W-:Y:S05]  /*47290*/  BSYNC B1 ;  /* 0x0000000000017941 */ /* 0x000fea0003800000 */
.L_x_56775:
        /* <DEDUP_REMOVED lines=9> */
.L_x_56779:
[----:B------:R-:W-:Y:S01]  /*47330*/  IMAD.MOV.U32 R27, RZ, RZ, R26 ;  /* 0x000000ffff1b7224 */ /* 0x000fe200078e001a */
[----:B------:R-:W-:Y:S01]  /*47340*/  MOV R12, R11 ;  /* 0x0000000b000c7202 */ /* 0x000fe20000000f00 */
[----:B------:R-:W-:Y:S02]  /*47350*/  IMAD.MOV.U32 R26, RZ, RZ, R28 ;  /* 0x000000ffff1a7224 */ /* 0x000fe400078e001c */
[----:B------:R-:W-:Y:S02]  /*47360*/  IMAD.MOV.U32 R11, RZ, RZ, R13 ;  /* 0x000000ffff0b7224 */ /* 0x000fe400078e000d */
.L_x_56780:
[----:B------:R-:W-:Y:S05]  /*47370*/  BSYNC B1 ;  /* 0x0000000000017941 */ /* 0x000fea0003800000 */
.L_x_56778:
        /* <DEDUP_REMOVED lines=9> */
.L_x_56782:
[----:B------:R-:W-:Y:S01]  /*47410*/  IMAD.MOV.U32 R28, RZ, RZ, R27 ;  /* 0x000000ffff1c7224 */ /* 0x000fe200078e001b */
[----:B------:R-:W-:Y:S01]  /*47420*/  MOV R13, R12 ;  /* 0x0000000c000d7202 */ /* 0x000fe20000000f00 */
[----:B------:R-:W-:Y:S02]  /*47430*/  IMAD.MOV.U32 R27, RZ, RZ, R29 ;  /* 0x000000ffff1b7224 */ /* 0x000fe400078e001d */
[----:B------:R-:W-:Y:S02]  /*47440*/  IMAD.MOV.U32 R12, RZ, RZ, R14 ;  /* 0x000000ffff0c7224 */ /* 0x000fe400078e000e */
.L_x_56783:
[----:B------:R-:W-:Y:S05]  /*47450*/  BSYNC B1 ;  /* 0x0000000000017941 */ /* 0x000fea0003800000 */
.L_x_56781:
        /* <DEDUP_REMOVED lines=9> */
.L_x_56785:
[----:B------:R-:W-:Y:S01]  /*474f0*/  IMAD.MOV.U32 R29, RZ, RZ, R28 ;  /* 0x000000ffff1d7224 */ /* 0x000fe200078e001c */
[----:B------:R-:W-:Y:S01]  /*47500*/  MOV R14, R13 ;  /* 0x0000000d000e7202 */ /* 0x000fe20000000f00 */
[----:B------:R-:W-:Y:S02]  /*47510*/  IMAD.MOV.U32 R28, RZ, RZ, R30 ;  /* 0x000000ffff1c7224 */ /* 0x000fe400078e001e */
[----:B------:R-:W-:Y:S02]  /*47520*/  IMAD.MOV.U32 R13, RZ, RZ, R15 ;  /* 0x000000ffff0d7224 */ /* 0x000fe400078e000f */
.L_x_56786:
[----:B------:R-:W-:Y:S05]  /*47530*/  BSYNC B1 ;  /* 0x0000000000017941 */ /* 0x000fea0003800000 */
.L_x_56784:
        /* <DEDUP_REMOVED lines=9> */
.L_x_56788:
[----:B------:R-:W-:Y:S01]  /*475d0*/  IMAD.MOV.U32 R30, RZ, RZ, R29 ;  /* 0x000000ffff1e7224 */ /* 0x000fe200078e001d */
[----:B------:R-:W-:Y:S01]  /*475e0*/  MOV R15, R14 ;  /* 0x0000000e000f7202 */ /* 0x000fe20000000f00 */
[----:B------:R-:W-:Y:S02]  /*475f0*/  IMAD.MOV.U32 R29, RZ, RZ, R31 ;  /* 0x000000ffff1d7224 */ /* 0x000fe400078e001f */
[----:B------:R-:W-:Y:S02]  /*47600*/  IMAD.MOV.U32 R14, RZ, RZ, R16 ;  /* 0x000000ffff0e7224 */ /* 0x000fe400078e0010 */
.L_x_56789:
[----:B------:R-:W-:Y:S05]  /*47610*/  BSYNC B1 ;  /* 0x0000000000017941 */ /* 0x000fea0003800000 */
.L_x_56787:
        /* <DEDUP_REMOVED lines=9> */
.L_x_56791:
[----:B------:R-:W-:Y:S01]  /*476b0*/  IMAD.MOV.U32 R31, RZ, RZ, R30 ;  /* 0x000000ffff1f7224 */ /* 0x000fe200078e001e */
[----:B------:R-:W-:Y:S01]  /*476c0*/  MOV R16, R15 ;  /* 0x0000000f00107202 */ /* 0x000fe20000000f00 */
[----:B------:R-:W-:Y:S02]  /*476d0*/  IMAD.MOV.U32 R30, RZ, RZ, R42 ;  /* 0x000000ffff1e7224 */ /* 0x000fe400078e002a */
[----:B------:R-:W-:Y:S02]  /*476e0*/  IMAD.MOV.U32 R15, RZ, RZ, R40 ;  /* 0x000000ffff0f7224 */ /* 0x000fe400078e0028 */
.L_x_56792:
[----:B------:R-:W-:Y:S05]  /*476f0*/  BSYNC B1 ;  /* 0x0000000000017941 */ /* 0x000fea0003800000 */
.L_x_56790:
        /* <DEDUP_REMOVED lines=9> */
.L_x_56794:
[----:B------:R-:W-:Y:S01]  /*47790*/  IMAD.MOV.U32 R40, RZ, RZ, R31 ;  /* 0x000000ffff287224 */ /* 0x000fe200078e001f */
[----:B------:R-:W-:Y:S01]  /*477a0*/  MOV R38, R16 ;  /* 0x0000001000267202 */ /* 0x000fe20000000f00 */
[----:B------:R-:W-:Y:S02]  /*477b0*/  IMAD.MOV.U32 R31, RZ, RZ, R34 ;  /* 0x000000ffff1f7224 */ /* 0x000fe400078e0022 */
[----:B------:R-:W-:Y:S02]  /*477c0*/  IMAD.MOV.U32 R16, RZ, RZ, R32 ;  /* 0x000000ffff107224 */ /* 0x000fe400078e0020 */
.L_x_56795:
[----:B------:R-:W-:Y:S05]  /*477d0*/  BSYNC B1 ;  /* 0x0000000000017941 */ /* 0x000fea0003800000 */
.L_x_56793:
        /* <DEDUP_REMOVED lines=9> */
.L_x_56797:
[----:B------:R-:W-:Y:S01]  /*47870*/  IMAD.MOV.U32 R34, RZ, RZ, R40 ;  /* 0x000000ffff227224 */ /* 0x000fe200078e0028 */
[----:B------:R-:W-:Y:S01]  /*47880*/  MOV R32, R38 ;  /* 0x0000002600207202 */ /* 0x000fe20000000f00 */
[----:B------:R-:W-:Y:S02]  /*47890*/  IMAD.MOV.U32 R40, RZ, RZ, R43 ;  /* 0x000000ffff287224 */ /* 0x000fe400078e002b */
[----:B------:R-:W-:Y:S02]  /*478a0*/  IMAD.MOV.U32 R38, RZ, RZ, R37 ;  /* 0x000000ffff267224 */ /* 0x000fe400078e0025 */
.L_x_56798:
[----:B------:R-:W-:Y:S05]  /*478b0*/  BSYNC B1 ;  /* 0x0000000000017941 */ /* 0x000fea0003800000 */
.L_x_56796:
        /* <DEDUP_REMOVED lines=9> */
.L_x_56800:
[----:B------:R-:W-:Y:S01]  /*47950*/  IMAD.MOV.U32 R42, RZ, RZ, R34 ;  /* 0x000000ffff2a7224 */ /* 0x000fe200078e0022 */
[----:B------:R-:W-:Y:S01]  /*47960*/  MOV R37, R32 ;  /* 0x0000002000257202 */ /* 0x000fe20000000f00 */
[----:B------:R-:W-:Y:S02]  /*47970*/  IMAD.MOV.U32 R34, RZ, RZ, R44 ;  /* 0x000000ffff227224 */ /* 0x000fe400078e002c */
[----:B------:R-:W-:Y:S02]  /*47980*/  IMAD.MOV.U32 R32, RZ, RZ, R36 ;  /* 0x000000ffff207224 */ /* 0x000fe400078e0024 */
.L_x_56801:
[----:B------:R-:W-:Y:S05]  /*47990*/  BSYNC B1 ;  /* 0x0000000000017941 */ /* 0x000fea0003800000 */
.L_x_56799:
        /* <DEDUP_REMOVED lines=9> */
.L_x_56803:
[----:B------:R-:W-:Y:S01]  /*47a30*/  IMAD.MOV.U32 R43, RZ, RZ, R42 ;  /* 0x000000ffff2b7224 */ /* 0x000fe200078e002a */
[----:B------:R-:W-:Y:S01]  /*47a40*/  MOV R36, R37 ;  /* 0x0000002500247202 */ /* 0x000fe20000000f00 */
[----:B------:R-:W-:Y:S02]  /*47a50*/  IMAD.MOV.U32 R42, RZ, RZ, R45 ;  /* 0x000000ffff2a7224 */ /* 0x000fe400078e002d */
[----:B------:R-:W-:Y:S02]  /*47a60*/  IMAD.MOV.U32 R37, RZ, RZ, R39 ;  /* 0x000000ffff257224 */ /* 0x000fe400078e0027 */
.L_x_56804:
[----:B------:R-:W-:Y:S05]  /*47a70*/  BSYNC B1 ;  /* 0x0000000000017941 */ /* 0x000fea0003800000 */
.L_x_56802:
        /* <DEDUP_REMOVED lines=16> */
.L_x_56806:
[----:B------:R-:W-:Y:S02]  /*47b80*/  IMAD.MOV.U32 R20, RZ, RZ, R33 ;  /* 0x000000ffff147224 */ /* 0x000fe400078e0021 */
[----:B------:R-:W-:Y:S02]  /*47b90*/  IMAD.MOV.U32 R5, RZ, RZ, R35 ;  /* 0x000000ffff057224 */ /* 0x000fe400078e0023 */
[----:B------:R-:W-:Y:S02]  /*47ba0*/  IMAD.MOV.U32 R33, RZ, RZ, R21 ;  /* 0x000000ffff217224 */ /* 0x000fe400078e0015 */
[----:B------:R-:W-:Y:S02]  /*47bb0*/  IMAD.MOV.U32 R35, RZ, RZ, R6 ;  /* 0x000000ffff237224 */ /* 0x000fe400078e0006 */
.L_x_56807:
[----:B------:R-:W-:Y:S05]  /*47bc0*/  BSYNC B1 ;  /* 0x0000000000017941 */ /* 0x000fea0003800000 */
.L_x_56805:
        /* <DEDUP_REMOVED lines=9> */
.L_x_56809:
[----:B------:R-:W-:Y:S02]  /*47c60*/  IMAD.MOV.U32 R21, RZ, RZ, R20 ;  /* 0x000000ffff157224 */ /* 0x000fe400078e0014 */
[----:B------:R-:W-:Y:S02]  /*47c70*/  IMAD.MOV.U32 R6, RZ, RZ, R5 ;  /* 0x000000ffff067224 */ /* 0x000fe400078e0005 */
[----:B------:R-:W-:Y:S02]  /*47c80*/  IMAD.MOV.U32 R20, RZ, RZ, R22 ;  /* 0x000000ffff147224 */ /* 0x000fe400078e0016 */
[----:B------:R-:W-:Y:S02]  /*47c90*/  IMAD.MOV.U32 R5, RZ, RZ, R7 ;  /* 0x000000ffff057224 */ /* 0x000fe400078e0007 */
.L_x_56810:
[----:B------:R-:W-:Y:S05]  /*47ca0*/  BSYNC B1 ;  /* 0x0000000000017941 */ /* 0x000fea0003800000 */
.L_x_56808:
        /* <DEDUP_REMOVED lines=9> */
.L_x_56812:
[----:B------:R-:W-:Y:S02]  /*47d40*/  IMAD.MOV.U32 R22, RZ, RZ, R21 ;  /* 0x000000ffff167224 */ /* 0x000fe400078e0015 */
[----:B------:R-:W-:Y:S02]  /*47d50*/  IMAD.MOV.U32 R7, RZ, RZ, R6 ;  /* 0x000000ffff077224 */ /* 0x000fe400078e0006 */
[----:B------:R-:W-:Y:S02]  /*47d60*/  IMAD.MOV.U32 R21, RZ, RZ, R23 ;  /* 0x000000ffff157224 */ /* 0x000fe400078e0017 */
[----:B------:R-:W-:Y:S02]  /*47d70*/  IMAD.MOV.U32 R6, RZ, RZ, R8 ;  /* 0x000000ffff067224 */ /* 0x000fe400078e0008 */
.L_x_56813:
[----:B------:R-:W-:Y:S05]  /*47d80*/  BSYNC B1 ;  /* 0x0000000000017941 */ /* 0x000fea0003800000 */
.L_x_56811:
        /* <DEDUP_REMOVED lines=9> */
.L_x_56815:
[----:B------:R-:W-:Y:S02]  /*47e20*/  IMAD.MOV.U32 R23, RZ, RZ, R22 ;  /* 0x000000ffff177224 */ /* 0x000fe400078e0016 */
[----:B------:R-:W-:Y:S02]  /*47e30*/  IMAD.MOV.U32 R8, RZ, RZ, R7 ;  /* 0x000000ffff087224 */ /* 0x000fe400078e0007 */
[----:B------:R-:W-:Y:S02]  /*47e40*/  IMAD.MOV.U32 R22, RZ, RZ, R24 ;  /* 0x000000ffff167224 */ /* 0x000fe400078e0018 */
[----:B------:R-:W-:Y:S02]  /*47e50*/  IMAD.MOV.U32 R7, RZ, RZ, R9 ;  /* 0x000000ffff077224 */ /* 0x000fe400078e0009 */
.L_x_56816:
[----:B------:R-:W-:Y:S05]  /*47e60*/  BSYNC B1 ;  /* 0x0000000000017941 */ /* 0x000fea0003800000 */
.L_x_56814:
        /* <DEDUP_REMOVED lines=9> */
.L_x_56818:
[----:B------:R-:W-:Y:S02]  /*47f00*/  IMAD.MOV.U32 R24, RZ, RZ, R23 ;  /* 0x000000ffff187224 */ /* 0x000fe400078e0017 */
[----:B------:R-:W-:Y:S02]  /*47f10*/  IMAD.MOV.U32 R9, RZ, RZ, R8 ;  /* 0x000000ffff097224 */ /* 0x000fe400078e0008 */
[----:B------:R-:W-:Y:S02]  /*47f20*/  IMAD.MOV.U32 R23, RZ, RZ, R25 ;  /* 0x000000ffff177224 */ /* 0x000fe400078e0019 */
[----:B------:R-:W-:Y:S02]  /*47f30*/  IMAD.MOV.U32 R8, RZ, RZ, R10 ;  /* 0x000000ffff087224 */ /* 0x000fe400078e000a */
.L_x_56819:
[----:B------:R-:W-:Y:S05]  /*47f40*/  BSYNC B1 ;  /* 0x0000000000017941 */ /* 0x000fea0003800000 */
.L_x_56817:
        /* <DEDUP_REMOVED lines=9> */
.L_x_56821:
[----:B------:R-:W-:Y:S02]  /*47fe0*/  IMAD.MOV.U32 R25, RZ, RZ, R24 ;  /* 0x000000ffff197224 */ /* 0x000fe400078e0018 */
[----:B------:R-:W-:Y:S02]  /*47ff0*/  IMAD.MOV.U32 R10, RZ, RZ, R9 ;  /* 0x000000ffff0a7224 */ /* 0x000fe400078e0009 */
[----:B------:R-:W-:Y:S02]  /*48000*/  IMAD.MOV.U32 R24, RZ, RZ, R26 ;  /* 0x000000ffff187224 */ /* 0x000fe400078e001a */
[----:B------:R-:W-:Y:S02]  /*48010*/  IMAD.MOV.U32 R9, RZ, RZ, R11 ;  /* 0x000000ffff097224 */ /* 0x000fe400078e000b */
.L_x_56822:
[----:B------:R-:W-:Y:S05]  /*48020*/  BSYNC B1 ;  /* 0x0000000000017941 */ /* 0x000fea0003800000 */
.L_x_56820:
        /* <DEDUP_REMOVED lines=9> */
.L_x_56824:
[----:B------:R-:W-:Y:S02]  /*480c0*/  IMAD.MOV.U32 R26, RZ, RZ, R25 ;  /* 0x000000ffff1a7224 */ /* 0x000fe400078e0019 */
[----:B------:R-:W-:Y:S02]  /*480d0*/  IMAD.MOV.U32 R11, RZ, RZ, R10 ;  /* 0x000000ffff0b7224 */ /* 0x000fe400078e000a */
[----:B------:R-:W-:Y:S02]  /*480e0*/  IMAD.MOV.U32 R25, RZ, RZ, R27 ;  /* 0x000000ffff197224 */ /* 0x000fe400078e001b */
[----:B------:R-:W-:Y:S02]  /*480f0*/  IMAD.MOV.U32 R10, RZ, RZ, R12 ;  /* 0x000000ffff0a7224 */ /* 0x000fe400078e000c */
.L_x_56825:
[----:B------:R-:W-:Y:S05]  /*48100*/  BSYNC B1 ;  /* 0x0000000000017941 */ /* 0x000fea0003800000 */
.L_x_56823:
        /* <DEDUP_REMOVED lines=9> */
.L_x_56827:
[----:B------:R-:W-:Y:S02]  /*481a0*/  IMAD.MOV.U32 R27, RZ, RZ, R26 ;  /* 0x000000ffff1b7224 */ /* 0x000fe400078e001a */
[----:B------:R-:W-:Y:S02]  /*481b0*/  IMAD.MOV.U32 R12, RZ, RZ, R11 ;  /* 0x000000ffff0c7224 */ /* 0x000fe400078e000b */
[----:B------:R-:W-:Y:S02]  /*481c0*/  IMAD.MOV.U32 R26, RZ, RZ, R28 ;  /* 0x000000ffff1a7224 */ /* 0x000fe400078e001c */
[----:B------:R-:W-:Y:S02]  /*481d0*/  IMAD.MOV.U32 R11, RZ, RZ, R13 ;  /* 0x000000ffff0b7224 */ /* 0x000fe400078e000d */
.L_x_56828:
[----:B------:R-:W-:Y:S05]  /*481e0*/  BSYNC B1 ;  /* 0x0000000000017941 */ /* 0x000fea0003800000 */
.L_x_56826:
        /* <DEDUP_REMOVED lines=9> */
.L_x_56830:
[----:B------:R-:W-:Y:S02]  /*48280*/  IMAD.MOV.U32 R28, RZ, RZ, R27 ;  /* 0x000000ffff1c7224 */ /* 0x000fe400078e001b */
[----:B------:R-:W-:Y:S02]  /*48290*/  IMAD.MOV.U32 R13, RZ, RZ, R12 ;  /* 0x000000ffff0d7224 */ /* 0x000fe400078e000c */
[----:B------:R-:W-:Y:S02]  /*482a0*/  IMAD.MOV.U32 R27, RZ, RZ, R29 ;  /* 0x000000ffff1b7224 */ /* 0x000fe400078e001d */
[----:B------:R-:W-:Y:S02]  /*482b0*/  IMAD.MOV.U32 R12, RZ, RZ, R14 ;  /* 0x000000ffff0c7224 */ /* 0x000fe400078e000e */
.L_x_56831:
[----:B------:R-:W-:Y:S05]  /*482c0*/  BSYNC B1 ;  /* 0x0000000000017941 */ /* 0x000fea0003800000 */
.L_x_56829:
        /* <DEDUP_REMOVED lines=9> */
.L_x_56833:
[----:B------:R-:W-:Y:S02]  /*48360*/  IMAD.MOV.U32 R29, RZ, RZ, R28 ;  /* 0x000000ffff1d7224 */ /* 0x000fe400078e001c */
[----:B------:R-:W-:Y:S02]  /*48370*/  IMAD.MOV.U32 R14, RZ, RZ, R13 ;  /* 0x000000ffff0e7224 */ /* 0x000fe400078e000d */
[----:B------:R-:W-:Y:S02]  /*48380*/  IMAD.MOV.U32 R28, RZ, RZ, R30 ;  /* 0x000000ffff1c7224 */ /* 0x000fe400078e001e */
[----:B------:R-:W-:Y:S02]  /*48390*/  IMAD.MOV.U32 R13, RZ, RZ, R15 ;  /* 0x000000ffff0d7224 */ /* 0x000fe400078e000f */
.L_x_56834:
[----:B------:R-:W-:Y:S05]  /*483a0*/  BSYNC B1 ;  /* 0x0000000000017941 */ /* 0x000fea0003800000 */
.L_x_56832:
        /* <DEDUP_REMOVED lines=9> */
.L_x_56836:
[----:B------:R-:W-:Y:S02]  /*48440*/  IMAD.MOV.U32 R30, RZ, RZ, R29 ;  /* 0x000000ffff1e7224 */ /* 0x000fe400078e001d */
[----:B------:R-:W-:Y:S02]  /*48450*/  IMAD.MOV.U32 R15, RZ, RZ, R14 ;  /* 0x000000ffff0f7224 */ /* 0x000fe400078e000e */
[----:B------:R-:W-:Y:S02]  /*48460*/  IMAD.MOV.U32 R29, RZ, RZ, R31 ;  /* 0x000000ffff1d7224 */ /* 0x000fe400078e001f */
[----:B------:R-:W-:Y:S02]  /*48470*/  IMAD.MOV.U32 R14, RZ, RZ, R16 ;  /* 0x000000ffff0e7224 */ /* 0x000fe400078e0010 */
.L_x_56837:
[----:B------:R-:W-:Y:S05]  /*48480*/  BSYNC B1 ;  /* 0x0000000000017941 */ /* 0x000fea0003800000 */
.L_x_56835:
        /* <DEDUP_REMOVED lines=9> */
.L_x_56839:
[----:B------:R-:W-:Y:S02]  /*48520*/  IMAD.MOV.U32 R31, RZ, RZ, R30 ;  /* 0x000000ffff1f7224 */ /* 0x000fe400078e001e */
[----:B------:R-:W-:Y:S02]  /*48530*/  IMAD.MOV.U32 R16, RZ, RZ, R15 ;  /* 0x000000ffff107224 */ /* 0x000fe400078e000f */
[----:B------:R-:W-:Y:S02]  /*48540*/  IMAD.MOV.U32 R30, RZ, RZ, R40 ;  /* 0x000000ffff1e7224 */ /* 0x000fe400078e0028 */
[----:B------:R-:W-:Y:S02]  /*48550*/  IMAD.MOV.U32 R15, RZ, RZ, R38 ;  /* 0x000000ffff0f7224 */ /* 0x000fe400078e0026 */
.L_x_56840:
[----:B------:R-:W-:Y:S05]  /*48560*/  BSYNC B1 ;  /* 0x0000000000017941 */ /* 0x000fea0003800000 */
.L_x_56838:
        /* <DEDUP_REMOVED lines=9> */
.L_x_56842:
[----:B------:R-:W-:Y:S02]  /*48600*/  IMAD.MOV.U32 R39, RZ, RZ, R31 ;  /* 0x000000ffff277224 */ /* 0x000fe400078e001f */
[----:B------:R-:W-:Y:S02]  /*48610*/  IMAD.MOV.U32 R38, RZ, RZ, R16 ;  /* 0x000000ffff267224 */ /* 0x000fe400078e0010 */
[----:B------:R-:W-:Y:S02]  /*48620*/  IMAD.MOV.U32 R31, RZ, RZ, R34 ;  /* 0x000000ffff1f7224 */ /* 0x000fe400078e0022 */
[----:B------:R-:W-:Y:S02]  /*48630*/  IMAD.MOV.U32 R16, RZ, RZ, R32 ;  /* 0x000000ffff107224 */ /* 0x000fe400078e0020 */
.L_x_56843:
[----:B------:R-:W-:Y:S05]  /*48640*/  BSYNC B1 ;  /* 0x0000000000017941 */ /* 0x000fea0003800000 */
.L_x_56841:
        /* <DEDUP_REMOVED lines=9> */
.L_x_56845:
[----:B------:R-:W-:Y:S02]  /*486e0*/  IMAD.MOV.U32 R34, RZ, RZ, R39 ;  /* 0x000000ffff227224 */ /* 0x000fe400078e0027 */
[----:B------:R-:W-:Y:S02]  /*486f0*/  IMAD.MOV.U32 R32, RZ, RZ, R38 ;  /* 0x000000ffff207224 */ /* 0x000fe400078e0026 */
[----:B------:R-:W-:Y:S02]  /*48700*/  IMAD.MOV.U32 R39, RZ, RZ, R42 ;  /* 0x000000ffff277224 */ /* 0x000fe400078e002a */
[----:B------:R-:W-:Y:S02]  /*48710*/  IMAD.MOV.U32 R38, RZ, RZ, R37 ;  /* 0x000000ffff267224 */ /* 0x000fe400078e0025 */
.L_x_56846:
[----:B------:R-:W-:Y:S05]  /*48720*/  BSYNC B1 ;  /* 0x0000000000017941 */ /* 0x000fea0003800000 */
.L_x_56844:
        /* <DEDUP_REMOVED lines=9> */
.L_x_56848:
[----:B------:R-:W-:Y:S02]  /*487c0*/  IMAD.MOV.U32 R40, RZ, RZ, R34 ;  /* 0x000000ffff287224 */ /* 0x000fe400078e0022 */
[----:B------:R-:W-:Y:S02]  /*487d0*/  IMAD.MOV.U32 R37, RZ, RZ, R32 ;  /* 0x000000ffff257224 */ /* 0x000fe400078e0020 */
[----:B------:R-:W-:Y:S02]  /*487e0*/  IMAD.MOV.U32 R34, RZ, RZ, R43 ;  /* 0x000000ffff227224 */ /* 0x000fe400078e002b */
[----:B------:R-:W-:Y:S02]  /*487f0*/  IMAD.MOV.U32 R32, RZ, RZ, R36 ;  /* 0x000000ffff207224 */ /* 0x000fe400078e0024 */
.L_x_56849:
[----:B------:R-:W-:Y:S05]  /*48800*/  BSYNC B1 ;  /* 0x0000000000017941 */ /* 0x000fea0003800000 */
.L_x_56847:
        /* <DEDUP_REMOVED lines=16> */
.L_x_56851:
[----:B------:R-:W-:Y:S02]  /*48910*/  IMAD.MOV.U32 R19, RZ, RZ, R33 ;  /* 0x000000ffff137224 */ /* 0x000fe400078e0021 */
[----:B------:R-:W-:Y:S01]  /*48920*/  IMAD.MOV.U32 R4, RZ, RZ, R35 ;  /* 0x000000ffff047224 */ /* 0x000fe200078e0023 */
[----:B------:R-:W-:Y:S01]  /*48930*/  MOV R35, R5 ;  /* 0x0000000500237202 */ /* 0x000fe20000000f00 */
[----:B------:R-:W-:Y:S02]  /*48940*/  IMAD.MOV.U32 R33, RZ, RZ, R20 ;  /* 0x000000ffff217224 */ /* 0x000fe400078e0014 */
.L_x_56852:
[----:B------:R-:W-:Y:S05]  /*48950*/  BSYNC B1 ;  /* 0x0000000000017941 */ /* 0x000fea0003800000 */
.L_x_56850:
        /* <DEDUP_REMOVED lines=9> */
.L_x_56854:
[----:B------:R-:W-:Y:S02]  /*489f0*/  IMAD.MOV.U32 R20, RZ, RZ, R19 ;  /* 0x000000ffff147224 */ /* 0x000fe400078e0013 */
[----:B------:R-:W-:Y:S01]  /*48a00*/  IMAD.MOV.U32 R5, RZ, RZ, R4 ;  /* 0x000000ffff057224 */ /* 0x000fe200078e0004 */
[----:B------:R-:W-:Y:S01]  /*48a10*/  MOV R4, R6 ;  /* 0x0000000600047202 */ /* 0x000fe20000000f00 */
[----:B------:R-:W-:Y:S02]  /*48a20*/  IMAD.MOV.U32 R19, RZ, RZ, R21 ;  /* 0x000000ffff137224 */ /* 0x000fe400078e0015 */
.L_x_56855:
[----:B------:R-:W-:Y:S05]  /*48a30*/  BSYNC B1 ;  /* 0x0000000000017941 */ /* 0x000fea0003800000 */
.L_x_56853:
        /* <DEDUP_REMOVED lines=9> */
.L_x_56857:
[----:B------:R-:W-:Y:S02]  /*48ad0*/  IMAD.MOV.U32 R21, RZ, RZ, R20 ;  /* 0x000000ffff157224 */ /* 0x000fe400078e0014 */
[----:B------:R-:W-:Y:S01]  /*48ae0*/  IMAD.MOV.U32 R6, RZ, RZ, R5 ;  /* 0x000000ffff067224 */ /* 0x000fe200078e0005 */
[----:B------:R-:W-:Y:S01]  /*48af0*/  MOV R5, R7 ;  /* 0x0000000700057202 */ /* 0x000fe20000000f00 */
[----:B------:R-:W-:Y:S02]  /*48b00*/  IMAD.MOV.U32 R20, RZ, RZ, R22 ;  /* 0x000000ffff147224 */ /* 0x000fe400078e0016 */
.L_x_56858:
[----:B------:R-:W-:Y:S05]  /*48b10*/  BSYNC B1 ;  /* 0x0000000000017941 */ /* 0x000fea0003800000 */
.L_x_56856:
        /* <DEDUP_REMOVED lines=9> */
.L_x_56860:
[----:B------:R-:W-:Y:S02]  /*48bb0*/  IMAD.MOV.U32 R22, RZ, RZ, R21 ;  /* 0x000000ffff167224 */ /* 0x000fe400078e0015 */
[----:B------:R-:W-:Y:S01]  /*48bc0*/  IMAD.MOV.U32 R7, RZ, RZ, R6 ;  /* 0x000000ffff077224 */ /* 0x000fe200078e0006 */
[----:B------:R-:W-:Y:S01]  /*48bd0*/  MOV R6, R8 ;  /* 0x0000000800067202 */ /* 0x000fe20000000f00 */
[----:B------:R-:W-:Y:S02]  /*48be0*/  IMAD.MOV.U32 R21, RZ, RZ, R23 ;  /* 0x000000ffff157224 */ /* 0x000fe400078e0017 */
.L_x_56861:
[----:B------:R-:W-:Y:S05]  /*48bf0*/  BSYNC B1 ;  /* 0x0000000000017941 */ /* 0x000fea0003800000 */
.L_x_56859:
        /* <DEDUP_REMOVED lines=9> */
.L_x_56863:
[----:B------:R-:W-:Y:S02]  /*48c90*/  IMAD.MOV.U32 R23, RZ, RZ, R22 ;  /* 0x000000ffff177224 */ /* 0x000fe400078e0016 */
[----:B------:R-:W-:Y:S01]  /*48ca0*/  IMAD.MOV.U32 R8, RZ, RZ, R7 ;  /* 0x000000ffff087224 */ /* 0x000fe200078e0007 */
[----:B------:R-:W-:Y:S01]  /*48cb0*/  MOV R7, R9 ;  /* 0x0000000900077202 */ /* 0x000fe20000000f00 */
[----:B------:R-:W-:Y:S02]  /*48cc0*/  IMAD.MOV.U32 R22, RZ, RZ, R24 ;  /* 0x000000ffff167224 */ /* 0x000fe400078e0018 */
.L_x_56864:
[----:B------:R-:W-:Y:S05]  /*48cd0*/  BSYNC B1 ;  /* 0x0000000000017941 */ /* 0x000fea0003800000 */
.L_x_56862:
        /* <DEDUP_REMOVED lines=9> */
.L_x_56866:
[----:B------:R-:W-:Y:S02]  /*48d70*/  IMAD.MOV.U32 R24, RZ, RZ, R23 ;  /* 0x000000ffff187224 */ /* 0x000fe400078e0017 */
[----:B------:R-:W-:Y:S01]  /*48d80*/  IMAD.MOV.U32 R9, RZ, RZ, R8 ;  /* 0x000000ffff097224 */ /* 0x000fe200078e0008 */
[----:B------:R-:W-:Y:S01]  /*48d90*/  MOV R8, R10 ;  /* 0x0000000a00087202 */ /* 0x000fe20000000f00 */
[----:B------:R-:W-:Y:S02]  /*48da0*/  IMAD.MOV.U32 R23, RZ, RZ, R25 ;  /* 0x000000ffff177224 */ /* 0x000fe400078e0019 */
.L_x_56867:
[----:B------:R-:W-:Y:S05]  /*48db0*/  BSYNC B1 ;  /* 0x0000000000017941 */ /* 0x000fea0003800000 */
.L_x_56865:
        /* <DEDUP_REMOVED lines=9> */
.L_x_56869:
[----:B------:R-:W-:Y:S02]  /*48e50*/  IMAD.MOV.U32 R25, RZ, RZ, R24 ;  /* 0x000000ffff197224 */ /* 0x000fe400078e0018 */
[----:B------:R-:W-:Y:S01]  /*48e60*/  IMAD.MOV.U32 R10, RZ, RZ, R9 ;  /* 0x000000ffff0a7224 */ /* 0x000fe200078e0009 */
[----:B------:R-:W-:Y:S01]  /*48e70*/  MOV R9, R11 ;  /* 0x0000000b00097202 */ /* 0x000fe20000000f00 */
[----:B------:R-:W-:Y:S02]  /*48e80*/  IMAD.MOV.U32 R24, RZ, RZ, R26 ;  /* 0x000000ffff187224 */ /* 0x000fe400078e001a */
.L_x_56870:
[----:B------:R-:W-:Y:S05]  /*48e90*/  BSYNC B1 ;  /* 0x0000000000017941 */ /* 0x000fea0003800000 */
.L_x_56868:
        /* <DEDUP_REMOVED lines=9> */
.L_x_56872:
[----:B------:R-:W-:Y:S02]  /*48f30*/  IMAD.MOV.U32 R26, RZ, RZ, R25 ;  /* 0x000000ffff1a7224 */ /* 0x000fe400078e0019 */
[----:B------:R-:W-:Y:S01]  /*48f40*/  IMAD.MOV.U32 R11, RZ, RZ, R10 ;  /* 0x000000ffff0b7224 */ /* 0x000fe200078e000a */
[----:B------:R-:W-:Y:S01]  /*48f50*/  MOV R10, R12 ;  /* 0x0000000c000a7202 */ /* 0x000fe20000000f00 */
[----:B------:R-:W-:Y:S02]  /*48f60*/  IMAD.MOV.U32 R25, RZ, RZ, R27 ;  /* 0x000000ffff197224 */ /* 0x000fe400078e001b */
.L_x_56873:
[----:B------:R-:W-:Y:S05]  /*48f70*/  BSYNC B1 ;  /* 0x0000000000017941 */ /* 0x000fea0003800000 */
.L_x_56871:
        /* <DEDUP_REMOVED lines=9> */
.L_x_56875:
[----:B------:R-:W-:Y:S02]  /*49010*/  IMAD.MOV.U32 R27, RZ, RZ, R26 ;  /* 0x000000ffff1b7224 */ /* 0x000fe400078e001a */
[----:B------:R-:W-:Y:S01]  /*49020*/  IMAD.MOV.U32 R12, RZ, RZ, R11 ;  /* 0x000000ffff0c7224 */ /* 0x000fe200078e000b */
[----:B------:R-:W-:Y:S01]  /*49030*/  MOV R11, R13 ;  /* 0x0000000d000b7202 */ /* 0x000fe20000000f00 */
[----:B------:R-:W-:Y:S02]  /*49040*/  IMAD.MOV.U32 R26, RZ, RZ, R28 ;  /* 0x000000ffff1a7224 */ /* 0x000fe400078e001c */
.L_x_56876:
[----:B------:R-:W-:Y:S05]  /*49050*/  BSYNC B1 ;  /* 0x0000000000017941 */ /* 0x000fea0003800000 */
.L_x_56874:
        /* <DEDUP_REMOVED lines=9> */
.L_x_56878:
[----:B------:R-:W-:Y:S02]  /*490f0*/  IMAD.MOV.U32 R28, RZ, RZ, R27 ;  /* 0x000000ffff1c7224 */ /* 0x000fe400078e001b */
[----:B------:R-:W-:Y:S01]  /*49100*/  IMAD.MOV.U32 R13, RZ, RZ, R12 ;  /* 0x000000ffff0d7224 */ /* 0x000fe200078e000c */
[----:B------:R-:W-:Y:S01]  /*49110*/  MOV R12, R14 ;  /* 0x0000000e000c7202 */ /* 0x000fe20000000f00 */
[----:B------:R-:W-:Y:S02]  /*49120*/  IMAD.MOV.U32 R27, RZ, RZ, R29 ;  /* 0x000000ffff1b7224 */ /* 0x000fe400078e001d */
.L_x_56879:
[----:B------:R-:W-:Y:S05]  /*49130*/  BSYNC B1 ;  /* 0x0000000000017941 */ /* 0x000fea0003800000 */
.L_x_56877:
        /* <DEDUP_REMOVED lines=9> */
.L_x_56881:
[----:B------:R-:W-:Y:S02]  /*491d0*/  IMAD.MOV.U32 R29, RZ, RZ, R28 ;  /* 0x000000ffff1d7224 */ /* 0x000fe400078e001c */
[----:B------:R-:W-:Y:S01]  /*491e0*/  IMAD.MOV.U32 R14, RZ, RZ, R13 ;  /* 0x000000ffff0e7224 */ /* 0x000fe200078e000d */
[----:B------:R-:W-:Y:S01]  /*491f0*/  MOV R13, R15 ;  /* 0x0000000f000d7202 */ /* 0x000fe20000000f00 */
[----:B------:R-:W-:Y:S02]  /*49200*/  IMAD.MOV.U32 R28, RZ, RZ, R30 ;  /* 0x000000ffff1c7224 */ /* 0x000fe400078e001e */
.L_x_56882:
[----:B------:R-:W-:Y:S05]  /*49210*/  BSYNC B1 ;  /* 0x0000000000017941 */ /* 0x000fea0003800000 */
.L_x_56880:
        /* <DEDUP_REMOVED lines=9> */
.L_x_56884:
[----:B------:R-:W-:Y:S02]  /*492b0*/  IMAD.MOV.U32 R30, RZ, RZ, R29 ;  /* 0x000000ffff1e7224 */ /* 0x000fe400078e001d */
[----:B------:R-:W-:Y:S01]  /*492c0*/  IMAD.MOV.U32 R15, RZ, RZ, R14 ;  /* 0x000000ffff0f7224 */ /* 0x000fe200078e000e */
[----:B------:R-:W-:Y:S01]  /*492d0*/  MOV R14, R16 ;  /* 0x00000010000e7202 */ /* 0x000fe20000000f00 */
[----:B------:R-:W-:Y:S02]  /*492e0*/  IMAD.MOV.U32 R29, RZ, RZ, R31 ;  /* 0x000000ffff1d7224 */ /* 0x000fe400078e001f */
.L_x_56885:
[----:B------:R-:W-:Y:S05]  /*492f0*/  BSYNC B1 ;  /* 0x0000000000017941 */ /* 0x000fea0003800000 */
.L_x_56883:
        /* <DEDUP_REMOVED lines=9> */
.L_x_56887:
[----:B------:R-:W-:Y:S02]  /*49390*/  IMAD.MOV.U32 R31, RZ, RZ, R30 ;  /* 0x000000ffff1f7224 */ /* 0x000fe400078e001e */
[----:B------:R-:W-:Y:S01]  /*493a0*/  IMAD.MOV.U32 R16, RZ, RZ, R15 ;  /* 0x000000ffff107224 */ /* 0x000fe200078e000f */
[----:B------:R-:W-:Y:S01]  /*493b0*/  MOV R15, R38 ;  /* 0x00000026000f7202 */ /* 0x000fe20000000f00 */
[----:B------:R-:W-:Y:S02]  /*493c0*/  IMAD.MOV.U32 R30, RZ, RZ, R39 ;  /* 0x000000ffff1e7224 */ /* 0x000fe400078e0027 */
.L_x_56888:
[----:B------:R-:W-:Y:S05]  /*493d0*/  BSYNC B1 ;  /* 0x0000000000017941 */ /* 0x000fea0003800000 */
.L_x_56886:
        /* <DEDUP_REMOVED lines=9> */
.L_x_56890:
[----:B------:R-:W-:Y:S02]  /*49470*/  IMAD.MOV.U32 R38, RZ, RZ, R31 ;  /* 0x000000ffff267224 */ /* 0x000fe400078e001f */
[----:B------:R-:W-:Y:S01]  /*49480*/  IMAD.MOV.U32 R36, RZ, RZ, R16 ;  /* 0x000000ffff247224 */ /* 0x000fe200078e0010 */
[----:B------:R-:W-:Y:S01]  /*49490*/  MOV R16, R32 ;  /* 0x0000002000107202 */ /* 0x000fe20000000f00 */
[----:B------:R-:W-:Y:S02]  /*494a0*/  IMAD.MOV.U32 R31, RZ, RZ, R34 ;  /* 0x000000ffff1f7224 */ /* 0x000fe400078e0022 */
.L_x_56891:
[----:B------:R-:W-:Y:S05]  /*494b0*/  BSYNC B1 ;  /* 0x0000000000017941 */ /* 0x000fea0003800000 */
.L_x_56889:
        /* <DEDUP_REMOVED lines=9> */
.L_x_56893:
[----:B------:R-:W-:Y:S02]  /*49550*/  IMAD.MOV.U32 R34, RZ, RZ, R38 ;  /* 0x000000ffff227224 */ /* 0x000fe400078e0026 */
[----:B------:R-:W-:Y:S01]  /*49560*/  IMAD.MOV.U32 R32, RZ, RZ, R36 ;  /* 0x000000ffff207224 */ /* 0x000fe200078e0024 */
[----:B------:R-:W-:Y:S01]  /*49570*/  MOV R36, R37 ;  /* 0x0000002500247202 */ /* 0x000fe20000000f00 */
[----:B------:R-:W-:Y:S02]  /*49580*/  IMAD.MOV.U32 R38, RZ, RZ, R40 ;  /* 0x000000ffff267224 */ /* 0x000fe400078e0028 */
.L_x_56894:
[----:B------:R-:W-:Y:S05]  /*49590*/  BSYNC B1 ;  /* 0x0000000000017941 */ /* 0x000fea0003800000 */
.L_x_56892:
        /* <DEDUP_REMOVED lines=16> */
.L_x_56896:
[----:B------:R-:W-:Y:S01]  /*496a0*/  IMAD.MOV.U32 R3, RZ, RZ, R33 ;  /* 0x000000ffff037224 */ /* 0x000fe200078e0021 */
[----:B------:R-:W-:Y:S01]  /*496b0*/  MOV R18, R35 ;  /* 0x0000002300127202 */ /* 0x000fe20000000f00 */
[----:B------:R-:W-:Y:S02]  /*496c0*/  IMAD.MOV.U32 R33, RZ, RZ, R19 ;  /* 0x000000ffff217224 */ /* 0x000fe400078e0013 */
[----:B------:R-:W-:Y:S02]  /*496d0*/  IMAD.MOV.U32 R35, RZ, RZ, R4 ;  /* 0x000000ffff237224 */ /* 0x000fe400078e0004 */
.L_x_56897:
[----:B------:R-:W-:Y:S05]  /*496e0*/  BSYNC B1 ;  /* 0x0000000000017941 */ /* 0x000fea0003800000 */
.L_x_56895:
        /* <DEDUP_REMOVED lines=9> */
.L_x_56899:
[----:B------:R-:W-:Y:S01]  /*49780*/  IMAD.MOV.U32 R4, RZ, RZ, R3 ;  /* 0x000000ffff047224 */ /* 0x000fe200078e0003 */
[----:B------:R-:W-:Y:S01]  /*49790*/  MOV R19, R18 ;  /* 0x0000001200137202 */ /* 0x000fe20000000f00 */
[----:B------:R-:W-:Y:S02]  /*497a0*/  IMAD.MOV.U32 R3, RZ, RZ, R20 ;  /* 0x000000ffff037224 */ /* 0x000fe400078e0014 */
[----:B------:R-:W-:Y:S02]  /*497b0*/  IMAD.MOV.U32 R18, RZ, RZ, R5 ;  /* 0x000000ffff127224 */ /* 0x000fe400078e0005 */
.L_x_56900:
[----:B------:R-:W-:Y:S05]  /*497c0*/  BSYNC B1 ;  /* 0x0000000000017941 */ /* 0x000fea0003800000 */
.L_x_56898:
        /* <DEDUP_REMOVED lines=9> */
.L_x_56902:
[----:B------:R-:W-:Y:S01]  /*49860*/  IMAD.MOV.U32 R5, RZ, RZ, R4 ;  /* 0x000000ffff057224 */ /* 0x000fe200078e0004 */
[----:B------:R-:W-:Y:S01]  /*49870*/  MOV R20, R19 ;  /* 0x0000001300147202 */ /* 0x000fe20000000f00 */
[----:B------:R-:W-:Y:S02]  /*49880*/  IMAD.MOV.U32 R4, RZ, RZ, R21 ;  /* 0x000000ffff047224 */ /* 0x000fe400078e0015 */
[----:B------:R-:W-:Y:S02]  /*49890*/  IMAD.MOV.U32 R19, RZ, RZ, R6 ;  /* 0x000000ffff137224 */ /* 0x000fe400078e0006 */
.L_x_56903:
[----:B------:R-:W-:Y:S05]  /*498a0*/  BSYNC B1 ;  /* 0x0000000000017941 */ /* 0x000fea0003800000 */
.L_x_56901:
        /* <DEDUP_REMOVED lines=9> */
.L_x_56905:
[----:B------:R-:W-:Y:S01]  /*49940*/  IMAD.MOV.U32 R6, RZ, RZ, R5 ;  /* 0x000000ffff067224 */ /* 0x000fe200078e0005 */
[----:B------:R-:W-:Y:S01]  /*49950*/  MOV R21, R20 ;  /* 0x0000001400157202 */ /* 0x000fe20000000f00 */
[----:B------:R-:W-:Y:S02]  /*49960*/  IMAD.MOV.U32 R5, RZ, RZ, R22 ;  /* 0x000000ffff057224 */ /* 0x000fe400078e0016 */
[----:B------:R-:W-:Y:S02]  /*49970*/  IMAD.MOV.U32 R20, RZ, RZ, R7 ;  /* 0x000000ffff147224 */ /* 0x000fe400078e0007 */
.L_x_56906:
[----:B------:R-:W-:Y:S05]  /*49980*/  BSYNC B1 ;  /* 0x0000000000017941 */ /* 0x000fea0003800000 */
.L_x_56904:
        /* <DEDUP_REMOVED lines=9> */
.L_x_56908:
[----:B------:R-:W-:Y:S01]  /*49a20*/  IMAD.MOV.U32 R7, RZ, RZ, R6 ;  /* 0x000000ffff077224 */ /* 0x000fe200078e0006 */
[----:B------:R-:W-:Y:S01]  /*49a30*/  MOV R22, R21 ;  /* 0x0000001500167202 */ /* 0x000fe20000000f00 */
[----:B------:R-:W-:Y:S02]  /*49a40*/  IMAD.MOV.U32 R6, RZ, RZ, R23 ;  /* 0x000000ffff067224 */ /* 0x000fe400078e0017 */
[----:B------:R-:W-:Y:S02]  /*49a50*/  IMAD.MOV.U32 R21, RZ, RZ, R8 ;  /* 0x000000ffff157224 */ /* 0x000fe400078e0008 */
.L_x_56909:
[----:B------:R-:W-:Y:S05]  /*49a60*/  BSYNC B1 ;  /* 0x0000000000017941 */ /* 0x000fea0003800000 */
.L_x_56907:
        /* <DEDUP_REMOVED lines=9> */
.L_x_56911:
[----:B------:R-:W-:Y:S01]  /*49b00*/  IMAD.MOV.U32 R8, RZ, RZ, R7 ;  /* 0x000000ffff087224 */ /* 0x000fe200078e0007 */
[----:B------:R-:W-:Y:S01]  /*49b10*/  MOV R23, R22 ;  /* 0x0000001600177202 */ /* 0x000fe20000000f00 */
[----:B------:R-:W-:Y:S02]  /*49b20*/  IMAD.MOV.U32 R7, RZ, RZ, R24 ;  /* 0x000000ffff077224 */ /* 0x000fe400078e0018 */
[----:B------:R-:W-:Y:S02]  /*49b30*/  IMAD.MOV.U32 R22, RZ, RZ, R9 ;  /* 0x000000ffff167224 */ /* 0x000fe400078e0009 */
.L_x_56912:
[----:B------:R-:W-:Y:S05]  /*49b40*/  BSYNC B1 ;  /* 0x0000000000017941 */ /* 0x000fea0003800000 */
.L_x_56910:
        /* <DEDUP_REMOVED lines=9> */
.L_x_56914:
[----:B------:R-:W-:Y:S01]  /*49be0*/  IMAD.MOV.U32 R9, RZ, RZ, R8 ;  /* 0x000000ffff097224 */ /* 0x000fe200078e0008 */
[----:B------:R-:W-:Y:S01]  /*49bf0*/  MOV R24, R23 ;  /* 0x0000001700187202 */ /* 0x000fe20000000f00 */
[----:B------:R-:W-:Y:S02]  /*49c00*/  IMAD.MOV.U32 R8, RZ, RZ, R25 ;  /* 0x000000ffff087224 */ /* 0x000fe400078e0019 */
[----:B------:R-:W-:Y:S02]  /*49c10*/  IMAD.MOV.U32 R23, RZ, RZ, R10 ;  /* 0x000000ffff177224 */ /* 0x000fe400078e000a */
.L_x_56915:
[----:B------:R-:W-:Y:S05]  /*49c20*/  BSYNC B1 ;  /* 0x0000000000017941 */ /* 0x000fea0003800000 */
.L_x_56913:
        /* <DEDUP_REMOVED lines=9> */
.L_x_56917:
[----:B------:R-:W-:Y:S01]  /*49cc0*/  IMAD.MOV.U32 R10, RZ, RZ, R9 ;  /* 0x000000ffff0a7224 */ /* 0x000fe200078e0009 */
[----:B------:R-:W-:Y:S01]  /*49cd0*/  MOV R25, R24 ;  /* 0x0000001800197202 */ /* 0x000fe20000000f00 */
[----:B------:R-:W-:Y:S02]  /*49ce0*/  IMAD.MOV.U32 R9, RZ, RZ, R26 ;  /* 0x000000ffff097224 */ /* 0x000fe400078e001a */
[----:B------:R-:W-:Y:S02]  /*49cf0*/  IMAD.MOV.U32 R24, RZ, RZ, R11 ;  /* 0x000000ffff187224 */ /* 0x000fe400078e000b */
.L_x_56918:
[----:B------:R-:W-:Y:S05]  /*49d00*/  BSYNC B1 ;  /* 0x0000000000017941 */ /* 0x000fea0003800000 */
.L_x_56916:
        /* <DEDUP_REMOVED lines=9> */
.L_x_56920:
[----:B------:R-:W-:Y:S01]  /*49da0*/  IMAD.MOV.U32 R11, RZ, RZ, R10 ;  /* 0x000000ffff0b7224 */ /* 0x000fe200078e000a */
[----:B------:R-:W-:Y:S01]  /*49db0*/  MOV R26, R25 ;  /* 0x00000019001a7202 */ /* 0x000fe20000000f00 */
[----:B------:R-:W-:Y:S02]  /*49dc0*/  IMAD.MOV.U32 R10, RZ, RZ, R27 ;  /* 0x000000ffff0a7224 */ /* 0x000fe400078e001b */
[----:B------:R-:W-:Y:S02]  /*49dd0*/  IMAD.MOV.U32 R25, RZ, RZ, R12 ;  /* 0x000000ffff197224 */ /* 0x000fe400078e000c */
.L_x_56921:
[----:B------:R-:W-:Y:S05]  /*49de0*/  BSYNC B1 ;  /* 0x0000000000017941 */ /* 0x000fea0003800000 */
.L_x_56919:
        /* <DEDUP_REMOVED lines=9> */
.L_x_56923:
[----:B------:R-:W-:Y:S01]  /*49e80*/  IMAD.MOV.U32 R12, RZ, RZ, R11 ;  /* 0x000000ffff0c7224 */ /* 0x000fe200078e000b */
[----:B------:R-:W-:Y:S01]  /*49e90*/  MOV R27, R26 ;  /* 0x0000001a001b7202 */ /* 0x000fe20000000f00 */
[----:B------:R-:W-:Y:S02]  /*49ea0*/  IMAD.MOV.U32 R11, RZ, RZ, R28 ;  /* 0x000000ffff0b7224 */ /* 0x000fe400078e001c */
[----:B------:R-:W-:Y:S02]  /*49eb0*/  IMAD.MOV.U32 R26, RZ, RZ, R13 ;  /* 0x000000ffff1a7224 */ /* 0x000fe400078e000d */
.L_x_56924:
[----:B------:R-:W-:Y:S05]  /*49ec0*/  BSYNC B1 ;  /* 0x0000000000017941 */ /* 0x000fea0003800000 */
.L_x_56922:
        /* <DEDUP_REMOVED lines=9> */
.L_x_56926:
[----:B------:R-:W-:Y:S01]  /*49f60*/  IMAD.MOV.U32 R13, RZ, RZ, R12 ;  /* 0x000000ffff0d7224 */ /* 0x000fe200078e000c */
[----:B------:R-:W-:Y:S01]  /*49f70*/  MOV R28, R27 ;  /* 0x0000001b001c7202 */ /* 0x000fe20000000f00 */
[----:B------:R-:W-:Y:S02]  /*49f80*/  IMAD.MOV.U32 R12, RZ, RZ, R29 ;  /* 0x000000ffff0c7224 */ /* 0x000fe400078e001d */
[----:B------:R-:W-:Y:S02]  /*49f90*/  IMAD.MOV.U32 R27, RZ, RZ, R14 ;  /* 0x000000ffff1b7224 */ /* 0x000fe400078e000e */
.L_x_56927:
[----:B------:R-:W-:Y:S05]  /*49fa0*/  BSYNC B1 ;  /* 0x0000000000017941 */ /* 0x000fea0003800000 */
.L_x_56925:
        /* <DEDUP_REMOVED lines=9> */
.L_x_56929:
[----:B------:R-:W-:Y:S01]  /*4a040*/  IMAD.MOV.U32 R14, RZ, RZ, R13 ;  /* 0x000000ffff0e7224 */ /* 0x000fe200078e000d */
[----:B------:R-:W-:Y:S01]  /*4a050*/  MOV R29, R28 ;  /* 0x0000001c001d7202 */ /* 0x000fe20000000f00 */
[----:B------:R-:W-:Y:S02]  /*4a060*/  IMAD.MOV.U32 R13, RZ, RZ, R30 ;  /* 0x000000ffff0d7224 */ /* 0x000fe400078e001e */
[----:B------:R-:W-:Y:S02]  /*4a070*/  IMAD.MOV.U32 R28, RZ, RZ, R15 ;  /* 0x000000ffff1c7224 */ /* 0x000fe400078e000f */
.L_x_56930:
[----:B------:R-:W-:Y:S05]  /*4a080*/  BSYNC B1 ;  /* 0x0000000000017941 */ /* 0x000fea0003800000 */
.L_x_56928:
        /* <DEDUP_REMOVED lines=9> */
.L_x_56932:
[----:B------:R-:W-:Y:S01]  /*4a120*/  IMAD.MOV.U32 R15, RZ, RZ, R14 ;  /* 0x000000ffff0f7224 */ /* 0x000fe200078e000e */
[----:B------:R-:W-:Y:S01]  /*4a130*/  MOV R30, R29 ;  /* 0x0000001d001e7202 */ /* 0x000fe20000000f00 */
[----:B------:R-:W-:Y:S02]  /*4a140*/  IMAD.MOV.U32 R14, RZ, RZ, R31 ;  /* 0x000000ffff0e7224 */ /* 0x000fe400078e001f */
[----:B------:R-:W-:Y:S02]  /*4a150*/  IMAD.MOV.U32 R29, RZ, RZ, R16 ;  /* 0x000000ffff1d7224 */ /* 0x000fe400078e0010 */
.L_x_56933:
[----:B------:R-:W-:Y:S05]  /*4a160*/  BSYNC B1 ;  /* 0x0000000000017941 */ /* 0x000fea0003800000 */
.L_x_56931:
        /* <DEDUP_REMOVED lines=9> */
.L_x_56935:
[----:B------:R-:W-:Y:S01]  /*4a200*/  IMAD.MOV.U32 R16, RZ, RZ, R15 ;  /* 0x000000ffff107224 */ /* 0x000fe200078e000f */
[----:B------:R-:W-:Y:S01]  /*4a210*/  MOV R31, R30 ;  /* 0x0000001e001f7202 */ /* 0x000fe20000000f00 */
[----:B------:R-:W-:Y:S02]  /*4a220*/  IMAD.MOV.U32 R15, RZ, RZ, R38 ;  /* 0x000000ffff0f7224 */ /* 0x000fe400078e0026 */
[----:B------:R-:W-:Y:S02]  /*4a230*/  IMAD.MOV.U32 R30, RZ, RZ, R36 ;  /* 0x000000ffff1e7224 */ /* 0x000fe400078e0024 */
.L_x_56936:
[----:B------:R-:W-:Y:S05]  /*4a240*/  BSYNC B1 ;  /* 0x0000000000017941 */ /* 0x000fea0003800000 */
.L_x_56934:
        /* <DEDUP_REMOVED lines=9> */
.L_x_56938:
[----:B------:R-:W-:Y:S01]  /*4a2e0*/  IMAD.MOV.U32 R40, RZ, RZ, R16 ;  /* 0x000000ffff287224 */ /* 0x000fe200078e0010 */
[----:B------:R-:W-:Y:S01]  /*4a2f0*/  MOV R67, R31 ;  /* 0x0000001f00437202 */ /* 0x000fe20000000f00 */
[----:B------:R-:W-:Y:S02]  /*4a300*/  IMAD.MOV.U32 R16, RZ, RZ, R34 ;  /* 0x000000ffff107224 */ /* 0x000fe400078e0022 */
[----:B------:R-:W-:Y:S02]  /*4a310*/  IMAD.MOV.U32 R31, RZ, RZ, R32 ;  /* 0x000000ffff1f7224 */ /* 0x000fe400078e0020 */
.L_x_56939:
[----:B------:R-:W-:Y:S05]  /*4a320*/  BSYNC B1 ;  /* 0x0000000000017941 */ /* 0x000fea0003800000 */
.L_x_56937:
        /* <DEDUP_REMOVED lines=16> */
.L_x_56941:
[----:B------:R-:W-:Y:S02]  /*4a430*/  IMAD.MOV.U32 R32, RZ, RZ, R33 ;  /* 0x000000ffff207224 */ /* 0x000fe400078e0021 */
[----:B------:R-:W-:Y:S02]  /*4a440*/  IMAD.MOV.U32 R34, RZ, RZ, R35 ;  /* 0x000000ffff227224 */ /* 0x000fe400078e0023 */
[----:B------:R-:W-:Y:S02]  /*4a450*/  IMAD.MOV.U32 R33, RZ, RZ, R3 ;  /* 0x000000ffff217224 */ /* 0x000fe400078e0003 */
[----:B------:R-:W-:Y:S02]  /*4a460*/  IMAD.MOV.U32 R35, RZ, RZ, R18 ;  /* 0x000000ffff237224 */ /* 0x000fe400078e0012 */
.L_x_56942:
[----:B------:R-:W-:Y:S05]  /*4a470*/  BSYNC B1 ;  /* 0x0000000000017941 */ /* 0x000fea0003800000 */
.L_x_56940:
        /* <DEDUP_REMOVED lines=9> */
.L_x_56944:
[----:B------:R-:W-:Y:S02]  /*4a510*/  IMAD.MOV.U32 R51, RZ, RZ, R32 ;  /* 0x000000ffff337224 */ /* 0x000fe400078e0020 */
[----:B------:R-:W-:Y:S02]  /*4a520*/  IMAD.MOV.U32 R37, RZ, RZ, R34 ;  /* 0x000000ffff257224 */ /* 0x000fe400078e0022 */
[----:B------:R-:W-:Y:S02]  /*4a530*/  IMAD.MOV.U32 R32, RZ, RZ, R4 ;  /* 0x000000ffff207224 */ /* 0x000fe400078e0004 */
[----:B------:R-:W-:Y:S02]  /*4a540*/  IMAD.MOV.U32 R34, RZ, RZ, R19 ;  /* 0x000000ffff227224 */ /* 0x000fe400078e0013 */
.L_x_56945:
[----:B------:R-:W-:Y:S05]  /*4a550*/  BSYNC B1 ;  /* 0x0000000000017941 */ /* 0x000fea0003800000 */
.L_x_56943:
        /* <DEDUP_REMOVED lines=9> */
.L_x_56947:
[----:B------:R-:W-:Y:S02]  /*4a5f0*/  IMAD.MOV.U32 R50, RZ, RZ, R51 ;  /* 0x000000ffff327224 */ /* 0x000fe400078e0033 */
[----:B------:R-:W-:Y:S02]  /*4a600*/  IMAD.MOV.U32 R36, RZ, RZ, R37 ;  /* 0x000000ffff247224 */ /* 0x000fe400078e0025 */
[----:B------:R-:W-:Y:S02]  /*4a610*/  IMAD.MOV.U32 R51, RZ, RZ, R5 ;  /* 0x000000ffff337224 */ /* 0x000fe400078e0005 */
[----:B------:R-:W-:Y:S02]  /*4a620*/  IMAD.MOV.U32 R37, RZ, RZ, R20 ;  /* 0x000000ffff257224 */ /* 0x000fe400078e0014 */
.L_x_56948:
[----:B------:R-:W-:Y:S05]  /*4a630*/  BSYNC B1 ;  /* 0x0000000000017941 */ /* 0x000fea0003800000 */
.L_x_56946:
        /* <DEDUP_REMOVED lines=9> */
.L_x_56950:
[----:B------:R-:W-:Y:S02]  /*4a6d0*/  IMAD.MOV.U32 R53, RZ, RZ, R50 ;  /* 0x000000ffff357224 */ /* 0x000fe400078e0032 */
[----:B------:R-:W-:Y:S02]  /*4a6e0*/  IMAD.MOV.U32 R39, RZ, RZ, R36 ;  /* 0x000000ffff277224 */ /* 0x000fe400078e0024 */
[----:B------:R-:W-:Y:S02]  /*4a6f0*/  IMAD.MOV.U32 R50, RZ, RZ, R6 ;  /* 0x000000ffff327224 */ /* 0x000fe400078e0006 */
[----:B------:R-:W-:Y:S02]  /*4a700*/  IMAD.MOV.U32 R36, RZ, RZ, R21 ;  /* 0x000000ffff247224 */ /* 0x000fe400078e0015 */
.L_x_56951:
[----:B------:R-:W-:Y:S05]  /*4a710*/  BSYNC B1 ;  /* 0x0000000000017941 */ /* 0x000fea0003800000 */
.L_x_56949:
        /* <DEDUP_REMOVED lines=9> */
.L_x_56953:
[----:B------:R-:W-:Y:S02]  /*4a7b0*/  IMAD.MOV.U32 R52, RZ, RZ, R53 ;  /* 0x000000ffff347224 */ /* 0x000fe400078e0035 */
[----:B------:R-:W-:Y:S02]  /*4a7c0*/  IMAD.MOV.U32 R38, RZ, RZ, R39 ;  /* 0x000000ffff267224 */ /* 0x000fe400078e0027 */
[----:B------:R-:W-:Y:S02]  /*4a7d0*/  IMAD.MOV.U32 R53, RZ, RZ, R7 ;  /* 0x000000ffff357224 */ /* 0x000fe400078e0007 */
[----:B------:R-:W-:Y:S02]  /*4a7e0*/  IMAD.MOV.U32 R39, RZ, RZ, R22 ;  /* 0x000000ffff277224 */ /* 0x000fe400078e0016 */
.L_x_56954:
[----:B------:R-:W-:Y:S05]  /*4a7f0*/  BSYNC B1 ;  /* 0x0000000000017941 */ /* 0x000fea0003800000 */
.L_x_56952:
        /* <DEDUP_REMOVED lines=9> */
.L_x_56956:
[----:B------:R-:W-:Y:S02]  /*4a890*/  IMAD.MOV.U32 R55, RZ, RZ, R52 ;  /* 0x000000ffff377224 */ /* 0x000fe400078e0034 */
[----:B------:R-:W-:Y:S02]  /*4a8a0*/  IMAD.MOV.U32 R43, RZ, RZ, R38 ;  /* 0x000000ffff2b7224 */ /* 0x000fe400078e0026 */
[----:B------:R-:W-:Y:S02]  /*4a8b0*/  IMAD.MOV.U32 R52, RZ, RZ, R8 ;  /* 0x000000ffff347224 */ /* 0x000fe400078e0008 */
[----:B------:R-:W-:Y:S02]  /*4a8c0*/  IMAD.MOV.U32 R38, RZ, RZ, R23 ;  /* 0x000000ffff267224 */ /* 0x000fe400078e0017 */
.L_x_56957:
[----:B------:R-:W-:Y:S05]  /*4a8d0*/  BSYNC B1 ;  /* 0x0000000000017941 */ /* 0x000fea0003800000 */
.L_x_56955:
        /* <DEDUP_REMOVED lines=9> */
.L_x_56959:
[----:B------:R-:W-:Y:S02]  /*4a970*/  IMAD.MOV.U32 R54, RZ, RZ, R55 ;  /* 0x000000ffff367224 */ /* 0x000fe400078e0037 */
[----:B------:R-:W-:Y:S02]  /*4a980*/  IMAD.MOV.U32 R42, RZ, RZ, R43 ;  /* 0x000000ffff2a7224 */ /* 0x000fe400078e002b */
[----:B------:R-:W-:Y:S02]  /*4a990*/  IMAD.MOV.U32 R55, RZ, RZ, R9 ;  /* 0x000000ffff377224 */ /* 0x000fe400078e0009 */
[----:B------:R-:W-:Y:S02]  /*4a9a0*/  IMAD.MOV.U32 R43, RZ, RZ, R24 ;  /* 0x000000ffff2b7224 */ /* 0x000fe400078e0018 */
.L_x_56960:
[----:B------:R-:W-:Y:S05]  /*4a9b0*/  BSYNC B1 ;  /* 0x0000000000017941 */ /* 0x000fea0003800000 */
.L_x_56958:
        /* <DEDUP_REMOVED lines=9> */
.L_x_56962:
[----:B------:R-:W-:Y:S02]  /*4aa50*/  IMAD.MOV.U32 R57, RZ, RZ, R54 ;  /* 0x000000ffff397224 */ /* 0x000fe400078e0036 */
[----:B------:R-:W-:Y:S02]  /*4aa60*/  IMAD.MOV.U32 R45, RZ, RZ, R42 ;  /* 0x000000ffff2d7224 */ /* 0x000fe400078e002a */
[----:B------:R-:W-:Y:S02]  /*4aa70*/  IMAD.MOV.U32 R54, RZ, RZ, R10 ;  /* 0x000000ffff367224 */ /* 0x000fe400078e000a */
[----:B------:R-:W-:Y:S02]  /*4aa80*/  IMAD.MOV.U32 R42, RZ, RZ, R25 ;  /* 0x000000ffff2a7224 */ /* 0x000fe400078e0019 */
.L_x_56963:
[----:B------:R-:W-:Y:S05]  /*4aa90*/  BSYNC B1 ;  /* 0x0000000000017941 */ /* 0x000fea0003800000 */
.L_x_56961:
        /* <DEDUP_REMOVED lines=9> */
.L_x_56965:
[----:B------:R-:W-:Y:S02]  /*4ab30*/  IMAD.MOV.U32 R56, RZ, RZ, R57 ;  /* 0x000000ffff387224 */ /* 0x000fe400078e0039 */
[----:B------:R-:W-:Y:S02]  /*4ab40*/  IMAD.MOV.U32 R44, RZ, RZ, R45 ;  /* 0x000000ffff2c7224 */ /* 0x000fe400078e002d */
[----:B------:R-:W-:Y:S02]  /*4ab50*/  IMAD.MOV.U32 R57, RZ, RZ, R11 ;  /* 0x000000ffff397224 */ /* 0x000fe400078e000b */
[----:B------:R-:W-:Y:S02]  /*4ab60*/  IMAD.MOV.U32 R45, RZ, RZ, R26 ;  /* 0x000000ffff2d7224 */ /* 0x000fe400078e001a */
.L_x_56966:
[----:B------:R-:W-:Y:S05]  /*4ab70*/  BSYNC B1 ;  /* 0x0000000000017941 */ /* 0x000fea0003800000 */
.L_x_56964:
        /* <DEDUP_REMOVED lines=9> */
.L_x_56968:
[----:B------:R-:W-:Y:S02]  /*4ac10*/  IMAD.MOV.U32 R59, RZ, RZ, R56 ;  /* 0x000000ffff3b7224 */ /* 0x000fe400078e0038 */
[----:B------:R-:W-:Y:S02]  /*4ac20*/  IMAD.MOV.U32 R47, RZ, RZ, R44 ;  /* 0x000000ffff2f7224 */ /* 0x000fe400078e002c */
[----:B------:R-:W-:Y:S02]  /*4ac30*/  IMAD.MOV.U32 R56, RZ, RZ, R12 ;  /* 0x000000ffff387224 */ /* 0x000fe400078e000c */
[----:B------:R-:W-:Y:S02]  /*4ac40*/  IMAD.MOV.U32 R44, RZ, RZ, R27 ;  /* 0x000000ffff2c7224 */ /* 0x000fe400078e001b */
.L_x_56969:
[----:B------:R-:W-:Y:S05]  /*4ac50*/  BSYNC B1 ;  /* 0x0000000000017941 */ /* 0x000fea0003800000 */
.L_x_56967:
        /* <DEDUP_REMOVED lines=9> */
.L_x_56971:
[----:B------:R-:W-:Y:S02]  /*4acf0*/  IMAD.MOV.U32 R58, RZ, RZ, R59 ;  /* 0x000000ffff3a7224 */ /* 0x000fe400078e003b */
[----:B------:R-:W-:Y:S02]  /*4ad00*/  IMAD.MOV.U32 R46, RZ, RZ, R47 ;  /* 0x000000ffff2e7224 */ /* 0x000fe400078e002f */
[----:B------:R-:W-:Y:S02]  /*4ad10*/  IMAD.MOV.U32 R59, RZ, RZ, R13 ;  /* 0x000000ffff3b7224 */ /* 0x000fe400078e000d */
[----:B------:R-:W-:Y:S02]  /*4ad20*/  IMAD.MOV.U32 R47, RZ, RZ, R28 ;  /* 0x000000ffff2f7224 */ /* 0x000fe400078e001c */
.L_x_56972:
[----:B------:R-:W-:Y:S05]  /*4ad30*/  BSYNC B1 ;  /* 0x0000000000017941 */ /* 0x000fea0003800000 */
.L_x_56970:
        /* <DEDUP_REMOVED lines=9> */
.L_x_56974:
[----:B------:R-:W-:Y:S02]  /*4add0*/  IMAD.MOV.U32 R61, RZ, RZ, R58 ;  /* 0x000000ffff3d7224 */ /* 0x000fe400078e003a */
[----:B------:R-:W-:Y:S02]  /*4ade0*/  IMAD.MOV.U32 R49, RZ, RZ, R46 ;  /* 0x000000ffff317224 */ /* 0x000fe400078e002e */
[----:B------:R-:W-:Y:S02]  /*4adf0*/  IMAD.MOV.U32 R58, RZ, RZ, R14 ;  /* 0x000000ffff3a7224 */ /* 0x000fe400078e000e */
[----:B------:R-:W-:Y:S02]  /*4ae00*/  IMAD.MOV.U32 R46, RZ, RZ, R29 ;  /* 0x000000ffff2e7224 */ /* 0x000fe400078e001d */
.L_x_56975:
[----:B------:R-:W-:Y:S05]  /*4ae10*/  BSYNC B1 ;  /* 0x0000000000017941 */ /* 0x000fea0003800000 */
.L_x_56973:
        /* <DEDUP_REMOVED lines=9> */
.L_x_56977:
[----:B------:R-:W-:Y:S02]  /*4aeb0*/  IMAD.MOV.U32 R60, RZ, RZ, R61 ;  /* 0x000000ffff3c7224 */ /* 0x000fe400078e003d */
[----:B------:R-:W-:Y:S02]  /*4aec0*/  IMAD.MOV.U32 R48, RZ, RZ, R49 ;  /* 0x000000ffff307224 */ /* 0x000fe400078e0031 */
[----:B------:R-:W-:Y:S02]  /*4aed0*/  IMAD.MOV.U32 R61, RZ, RZ, R15 ;  /* 0x000000ffff3d7224 */ /* 0x000fe400078e000f */
[----:B------:R-:W-:Y:S02]  /*4aee0*/  IMAD.MOV.U32 R49, RZ, RZ, R30 ;  /* 0x000000ffff317224 */ /* 0x000fe400078e001e */
.L_x_56978:
[----:B------:R-:W-:Y:S05]  /*4aef0*/  BSYNC B1 ;  /* 0x0000000000017941 */ /* 0x000fea0003800000 */
.L_x_56976:
        /* <DEDUP_REMOVED lines=9> */
.L_x_56980:
[----:B------:R-:W-:Y:S02]  /*4af90*/  IMAD.MOV.U32 R65, RZ, RZ, R60 ;  /* 0x000000ffff417224 */ /* 0x000fe400078e003c */
[----:B------:R-:W-:Y:S02]  /*4afa0*/  IMAD.MOV.U32 R63, RZ, RZ, R48 ;  /* 0x000000ffff3f7224 */ /* 0x000fe400078e0030 */
[----:B------:R-:W-:Y:S02]  /*4afb0*/  IMAD.MOV.U32 R60, RZ, RZ, R16 ;  /* 0x000000ffff3c7224 */ /* 0x000fe400078e0010 */
[----:B------:R-:W-:Y:S02]  /*4afc0*/  IMAD.MOV.U32 R48, RZ, RZ, R31 ;  /* 0x000000ffff307224 */ /* 0x000fe400078e001f */
.L_x_56981:
[----:B------:R-:W-:Y:S05]  /*4afd0*/  BSYNC B1 ;  /* 0x0000000000017941 */ /* 0x000fea0003800000 */
.L_x_56979:
        /* <DEDUP_REMOVED lines=9> */
.L_x_56983:
[----:B------:R-:W-:Y:S02]  /*4b070*/  IMAD.MOV.U32 R64, RZ, RZ, R65 ;  /* 0x000000ffff407224 */ /* 0x000fe400078e0041 */
[----:B------:R-:W-:Y:S02]  /*4b080*/  IMAD.MOV.U32 R62, RZ, RZ, R63 ;  /* 0x000000ffff3e7224 */ /* 0x000fe400078e003f */
[----:B------:R-:W-:Y:S02]  /*4b090*/  IMAD.MOV.U32 R65, RZ, RZ, R40 ;  /* 0x000000ffff417224 */ /* 0x000fe400078e0028 */
[----:B------:R-:W-:Y:S02]  /*4b0a0*/  IMAD.MOV.U32 R63, RZ, RZ, R67 ;  /* 0x000000ffff3f7224 */ /* 0x000fe400078e0043 */
.L_x_56984:
[----:B------:R-:W-:Y:S05]  /*4b0b0*/  BSYNC B1 ;  /* 0x0000000000017941 */ /* 0x000fea0003800000 */
.L_x_56982:
[----:B------:R-:W-:Y:S02]  /*4b0c0*/  FADD.FTZ R66, R41, R66 ;  /* 0x0000004229427221 */ /* 0x000fe40000010000 */
[----:B------:R-:W-:Y:S02]  /*4b0d0*/  IMAD.MOV.U32 R67, RZ, RZ, R0 ;  /* 0x000000ffff437224 */ /* 0x000fe400078e0000 */
.L_x_56264:
[----:B-1-34-:R-:W-:Y:S05]  /*4b0e0*/  BSYNC B0 ;  /* 0x0000000000007941 */ /* 0x01afea0003800000 */
.L_x_56263:
[----:B------:R-:W1:Y:S01]  /*4b0f0*/  S2R R0, SR_LANEID ;  /* 0x0000000000007919 */ /* 0x000e620000000000 */
[----:B------:R-:W-:Y:S03]  /*4b100*/  BSSY B0, `(.L_x_56985) ;  /* 0x000001b000007945 */ /* 0x000fe60003800000 */
[----:B0-----:R-:W0:Y:S01]  /*4b110*/  S2R R4, SR_TID.X ;  /* 0x0000000000047919 */ /* 0x001e220000002100 */
[----:B-1----:R-:W-:-:S13]  /*4b120*/  ISETP.NE.AND P0, PT, R0, RZ, PT ;  /* 0x000000ff0000720c */ /* 0x002fda0003f05270 */
[----:B------:R-:W-:Y:S05]  /*4b130*/  @P0 BRA `(.L_x_56986) ;  /* 0x0000017000000947 */ /* 0x000fea0003800000 */
[----:B0-----:R-:W-:Y:S01]  /*4b140*/  SHF.R.S32.HI R0, RZ, 0x1f, R4 ;  /* 0x0000001fff007819 */ /* 0x001fe20000011404 */
[----:B------:R-:W-:Y:S01]  /*4b150*/  IMAD.MOV.U32 R3, RZ, RZ, R66 ;  /* 0x000000ffff037224 */ /* 0x000fe200078e0042 */
        /* <DEDUP_REMOVED lines=21> */
.L_x_56986:
[----:B0-----:R-:W-:Y:S05]  /*4b2b0*/  BSYNC B0 ;  /* 0x0000000000007941 */ /* 0x001fea0003800000 */
.L_x_56985:
[----:B------:R-:W-:Y:S01]  /*4b2c0*/  BAR.SYNC.DEFER_BLOCKING 0x0 ;  /* 0x0000000000007b1d */ /* 0x000fe20000010000 */
[----:B------:R-:W-:-:S05]  /*4b2d0*/  ISETP.NE.AND P2, PT, R4, RZ, PT ;  /* 0x000000ff0400720c */ /* 0x000fca0003f45270 */
[----:B------:R-:W-:Y:S08]  /*4b2e0*/  BSSY B0, `(.L_x_56987) ;  /* 0x0000dac000007945 */ /* 0x000ff00003800000 */
[----:B------:R-:W-:Y:S05]  /*4b2f0*/  @P2 BRA `(.L_x_56988) ;  /* 0x0000daa000002947 */ /* 0x000fea0003800000 */
[----:B------:R-:W0:Y:S01]  /*4b300*/  LDS.128 R16, [0xd0] ;  /* 0x0000d000ff107984 */ /* 0x000e220000000c00 */
[----:B------:R-:W-:Y:S03]  /*4b310*/  BSSY B1, `(.L_x_56989) ;  /* 0x0000027000017945 */ /* 0x000fe60003800000 */
[----:B------:R-:W1:Y:S04]  /*4b320*/  LDS.128 R20, [0x90] ;  /* 0x00009000ff147984 */ /* 0x000e680000000c00 */
[----:B------:R-:W3:Y:S04]  /*4b330*/  LDS.128 R24, [0xc0] ;  /* 0x0000c000ff187984 */ /* 0x000ee80000000c00 */
[----:B------:R-:W4:Y:S04]  /*4b340*/  LDS.64 R2, [0x110] ;  /* 0x00011000ff027984 */ /* 0x000f280000000a00 */
[----:B------:R-:W2:Y:S04]  /*4b350*/  LDS.128 R12, [0x100] ;  /* 0x00010000ff0c7984 */ /* 0x000ea80000000c00 */
[----:B------:R-:W2:Y:S04]  /*4b360*/  LDS.128 R8, [0xf0] ;  /* 0x0000f000ff087984 */ /* 0x000ea80000000c00 */
[----:B------:R-:W2:Y:S04]  /*4b370*/  LDS.128 R4, [0xe0] ;  /* 0x0000e000ff047984 */ /* 0x000ea80000000c00 */
[----:B------:R-:W2:Y:S01]  /*4b380*/  LDS.128 R28, [0xb0] ;  /* 0x0000b000ff1c7984 */ /* 0x000ea20000000c00 */
[----:B0-----:R-:W-:-:S02]  /*4b390*/  FSETP.GEU.FTZ.AND P0, PT, R35, R18, PT ;  /* 0x000000122300720b */ /* 0x001fc40003f1e000 */
[----:B------:R-:W-:Y:S02]  /*4b3a0*/  FSETP.NEU.FTZ.AND P1, PT, R35, R18, PT ;  /* 0x000000122300720b */ /* 0x000fe40003f3d000 */
[C---:B------:R-:W-:Y:S02]  /*4b3b0*/  ISETP.EQ.OR P0, PT, R33.reuse, -0x1, !P0 ;  /* 0xffffffff2100780c */ /* 0x040fe40004702670 */
[----:B-1----:R-:W-:Y:S01]  /*4b3c0*/  ISETP.LE.OR P1, PT, R33, R22, P1 ;  /* 0x000000162100720c */ /* 0x002fe20000f23670 */
[----:B---3--:R0:W-:Y:S01]  /*4b3d0*/  STL.64 [R1], R24 ;  /* 0x0000001801007387 */ /* 0x0081e20000100a00 */
[CC--:B------:R-:W-:Y:S02]  /*4b3e0*/  FSETP.GT.FTZ.AND P3, PT, R67.reuse, R20.reuse, PT ;  /* 0x000000144300720b */ /* 0x0c0fe40003f74000 */
[----:B------:R-:W-:Y:S01]  /*4b3f0*/  PLOP3.LUT P0, PT, P0, P1, PT, 0x8, 0x0 ;  /* 0x000000000000781c */ /* 0x000fe20000702170 */
[----:B------:R0:W-:Y:S01]  /*4b400*/  STL.64 [R1+0x8], R26 ;  /* 0x0000081a01007387 */ /* 0x0001e20000100a00 */
[----:B------:R-:W-:-:S02]  /*4b410*/  FSEL R0, R67, R20, P3 ;  /* 0x0000001443007208 */ /* 0x000fc40001800000 */
[----:B------:R-:W-:Y:S01]  /*4b420*/  FSEL R41, R20, R67, P3 ;  /* 0x0000004314297208 */ /* 0x000fe20001800000 */
[----:B------:R-:W1:Y:S04]  /*4b430*/  LDS.128 R24, [0xa0] ;  /* 0x0000a000ff187984 */ /* 0x000e680000000c00 */
[----:B------:R-:W-:-:S04]  /*4b440*/  FADD.FTZ R41, -R0, R41 ;  /* 0x0000002900297221 */ /* 0x000fc80000010100 */
[----:B--2---:R-:W-:Y:S01]  /*4b450*/  @!P0 IMAD.MOV.U32 R35, RZ, RZ, R18 ;  /* 0x000000ffff238224 */ /* 0x004fe200078e0012 */
[----:B------:R-:W-:Y:S01]  /*4b460*/  FSEL R18, R21, R66, P3 ;  /* 0x0000004215127208 */ /* 0x000fe20001800000 */
[----:B------:R-:W-:Y:S01]  /*4b470*/  FMUL.FTZ R20, R41, 1.4426950216293334961 ;  /* 0x3fb8aa3b29147820 */ /* 0x000fe20000410000 */
[----:B------:R-:W-:Y:S01]  /*4b480*/  FSEL R21, R66, R21, P3 ;  /* 0x0000001542157208 */ /* 0x000fe20001800000 */
[----:B------:R-:W-:Y:S01]  /*4b490*/  @!P0 IMAD.MOV.U32 R33, RZ, RZ, R22 ;  /* 0x000000ffff218224 */ /* 0x000fe200078e0016 */
[----:B------:R-:W-:-:S03]  /*4b4a0*/  FSETP.GT.FTZ.AND P1, PT, R35, R34, PT ;  /* 0x000000222300720b */ /* 0x000fc60003f34000 */
[----:B------:R-:W2:Y:S01]  /*4b4b0*/  MUFU.EX2 R20, R20 ;  /* 0x0000001400147308 */ /* 0x000ea20000000800 */
[----:B------:R-:W-:Y:S01]  /*4b4c0*/  ISETP.EQ.OR P1, PT, R32, -0x1, P1 ;  /* 0xffffffff2000780c */ /* 0x000fe20000f22670 */
[----:B--2---:R-:W-:-:S12]  /*4b4d0*/  FMUL.FTZ R66, R18, R20 ;  /* 0x0000001412427220 */ /* 0x004fd80000410000 */
[----:B------:R-:W-:Y:S05]  /*4b4e0*/  @P1 BRA `(.L_x_56990) ;  /* 0x0000005000001947 */ /* 0x000fea0003800000 */
[----:B0---4-:R-:W-:Y:S01]  /*4b4f0*/  FSETP.NEU.FTZ.AND P0, PT, R35, R34, PT ;  /* 0x000000222300720b */ /* 0x011fe20003f1d000 */
[----:B------:R-:W-:Y:S02]  /*4b500*/  IMAD.MOV.U32 R20, RZ, RZ, R32 ;  /* 0x000000ffff147224 */ /* 0x000fe400078e0020 */
[----:B------:R-:W-:Y:S01]  /*4b510*/  IMAD.MOV.U32 R18, RZ, RZ, R34 ;  /* 0x000000ffff127224 */ /* 0x000fe200078e0022 */
[----:B------:R-:W-:-:S13]  /*4b520*/  ISETP.GE.OR P0, PT, R33, R32, P0 ;  /* 0x000000202100720c */ /* 0x000fda0000706670 */
[----:B------:R-:W-:Y:S05]  /*4b530*/  @P0 BRA `(.L_x_56991) ;  /* 0x0000004000000947 */ /* 0x000fea0003800000 */
.L_x_56990:
[----:B0---4-:R-:W-:Y:S01]  /*4b540*/  MOV R20, R33 ;  /* 0x0000002100147202 */ /* 0x011fe20000000f00 */
[----:B------:R-:W-:Y:S02]  /*4b550*/  IMAD.MOV.U32 R18, RZ, RZ, R35 ;  /* 0x000000ffff127224 */ /* 0x000fe400078e0023 */
[----:B------:R-:W-:Y:S02]  /*4b560*/  IMAD.MOV.U32 R33, RZ, RZ, R32 ;  /* 0x000000ffff217224 */ /* 0x000fe400078e0020 */
[----:B------:R-:W-:Y:S02]  /*4b570*/  IMAD.MOV.U32 R35, RZ, RZ, R34 ;  /* 0x000000ffff237224 */ /* 0x000fe400078e0022 */
.L_x_56991:
[----:B------:R-:W-:Y:S05]  /*4b580*/  BSYNC B1 ;  /* 0x0000000000017941 */ /* 0x000fea0003800000 */
.L_x_56989:
        /* <DEDUP_REMOVED lines=9> */
.L_x_56993:
[----:B------:R-:W-:Y:S01]  /*4b620*/  MOV R32, R20 ;  /* 0x0000001400207202 */ /* 0x000fe20000000f00 */
[----:B------:R-:W-:Y:S02]  /*4b630*/  IMAD.MOV.U32 R22, RZ, RZ, R18 ;  /* 0x000000ffff167224 */ /* 0x000fe400078e0012 */
[----:B------:R-:W-:Y:S02]  /*4b640*/  IMAD.MOV.U32 R20, RZ, RZ, R51 ;  /* 0x000000ffff147224 */ /* 0x000fe400078e0033 */
[----:B------:R-:W-:Y:S02]  /*4b650*/  IMAD.MOV.U32 R18, RZ, RZ, R37 ;  /* 0x000000ffff127224 */ /* 0x000fe400078e0025 */
.L_x_56994:
[----:B------:R-:W-:Y:S05]  /*4b660*/  BSYNC B1 ;  /* 0x0000000000017941 */ /* 0x000fea0003800000 */
.L_x_56992:
        /* <DEDUP_REMOVED lines=9> */
.L_x_56996:
[----:B------:R-:W-:Y:S01]  /*4b700*/  MOV R37, R32 ;  /* 0x0000002000257202 */ /* 0x000fe20000000f00 */
[----:B------:R-:W-:Y:S02]  /*4b710*/  IMAD.MOV.U32 R34, RZ, RZ, R22 ;  /* 0x000000ffff227224 */ /* 0x000fe400078e0016 */
[----:B------:R-:W-:Y:S02]  /*4b720*/  IMAD.MOV.U32 R32, RZ, RZ, R50 ;  /* 0x000000ffff207224 */ /* 0x000fe400078e0032 */
[----:B------:R-:W-:Y:S02]  /*4b730*/  IMAD.MOV.U32 R22, RZ, RZ, R36 ;  /* 0x000000ffff167224 */ /* 0x000fe400078e0024 */
.L_x_56997:
[----:B------:R-:W-:Y:S05]  /*4b740*/  BSYNC B1 ;  /* 0x0000000000017941 */ /* 0x000fea0003800000 */
.L_x_56995:
        /* <DEDUP_REMOVED lines=9> */
.L_x_56999:
[----:B------:R-:W-:Y:S01]  /*4b7e0*/  MOV R40, R37 ;  /* 0x0000002500287202 */ /* 0x000fe20000000f00 */
[----:B------:R-:W-:Y:S02]  /*4b7f0*/  IMAD.MOV.U32 R36, RZ, RZ, R34 ;  /* 0x000000ffff247224 */ /* 0x000fe400078e0022 */
[----:B------:R-:W-:Y:S02]  /*4b800*/  IMAD.MOV.U32 R37, RZ, RZ, R53 ;  /* 0x000000ffff257224 */ /* 0x000fe400078e0035 */
[----:B------:R-:W-:Y:S02]  /*4b810*/  IMAD.MOV.U32 R34, RZ, RZ, R39 ;  /* 0x000000ffff227224 */ /* 0x000fe400078e0027 */
.L_x_57000:
[----:B------:R-:W-:Y:S05]  /*4b820*/  BSYNC B1 ;  /* 0x0000000000017941 */ /* 0x000fea0003800000 */
.L_x_56998:
        /* <DEDUP_REMOVED lines=9> */
.L_x_57002:
[----:B------:R-:W-:Y:S01]  /*4b8c0*/  MOV R41, R40 ;  /* 0x0000002800297202 */ /* 0x000fe20000000f00 */
[----:B------:R-:W-:Y:S02]  /*4b8d0*/  IMAD.MOV.U32 R39, RZ, RZ, R36 ;  /* 0x000000ffff277224 */ /* 0x000fe400078e0024 */
[----:B------:R-:W-:Y:S02]  /*4b8e0*/  IMAD.MOV.U32 R40, RZ, RZ, R52 ;  /* 0x000000ffff287224 */ /* 0x000fe400078e0034 */
[----:B------:R-:W-:Y:S02]  /*4b8f0*/  IMAD.MOV.U32 R36, RZ, RZ, R38 ;  /* 0x000000ffff247224 */ /* 0x000fe400078e0026 */
.L_x_57003:
[----:B------:R-:W-:Y:S05]  /*4b900*/  BSYNC B1 ;  /* 0x0000000000017941 */ /* 0x000fea0003800000 */
.L_x_57001:
        /* <DEDUP_REMOVED lines=9> */
.L_x_57005:
[----:B------:R-:W-:Y:S01]  /*4b9a0*/  MOV R50, R41 ;  /* 0x0000002900327202 */ /* 0x000fe20000000f00 */
[----:B------:R-:W-:Y:S02]  /*4b9b0*/  IMAD.MOV.U32 R38, RZ, RZ, R39 ;  /* 0x000000ffff267224 */ /* 0x000fe400078e0027 */
[----:B------:R-:W-:Y:S02]  /*4b9c0*/  IMAD.MOV.U32 R41, RZ, RZ, R55 ;  /* 0x000000ffff297224 */ /* 0x000fe400078e0037 */
[----:B------:R-:W-:Y:S02]  /*4b9d0*/  IMAD.MOV.U32 R39, RZ, RZ, R43 ;  /* 0x000000ffff277224 */ /* 0x000fe400078e002b */
.L_x_57006:
[----:B------:R-:W-:Y:S05]  /*4b9e0*/  BSYNC B1 ;  /* 0x0000000000017941 */ /* 0x000fea0003800000 */
.L_x_57004:
        /* <DEDUP_REMOVED lines=9> */
.L_x_57008:
[----:B------:R-:W-:Y:S01]  /*4ba80*/  MOV R51, R50 ;  /* 0x0000003200337202 */ /* 0x000fe20000000f00 */
[----:B------:R-:W-:Y:S02]  /*4ba90*/  IMAD.MOV.U32 R43, RZ, RZ, R38 ;  /* 0x000000ffff2b7224 */ /* 0x000fe400078e0026 */
[----:B------:R-:W-:Y:S02]  /*4baa0*/  IMAD.MOV.U32 R50, RZ, RZ, R54 ;  /* 0x000000ffff327224 */ /* 0x000fe400078e0036 */
[----:B------:R-:W-:Y:S02]  /*4bab0*/  IMAD.MOV.U32 R38, RZ, RZ, R42 ;  /* 0x000000ffff267224 */ /* 0x000fe400078e002a */
.L_x_57009:
[----:B------:R-:W-:Y:S05]  /*4bac0*/  BSYNC B1 ;  /* 0x0000000000017941 */ /* 0x000fea0003800000 */
.L_x_57007:
        /* <DEDUP_REMOVED lines=9> */
.L_x_57011:
[----:B------:R-:W-:Y:S01]  /*4bb60*/  MOV R52, R51 ;  /* 0x0000003300347202 */ /* 0x000fe20000000f00 */
[----:B------:R-:W-:Y:S02]  /*4bb70*/  IMAD.MOV.U32 R42, RZ, RZ, R43 ;  /* 0x000000ffff2a7224 */ /* 0x000fe400078e002b */
[----:B------:R-:W-:Y:S02]  /*4bb80*/  IMAD.MOV.U32 R51, RZ, RZ, R57 ;  /* 0x000000ffff337224 */ /* 0x000fe400078e0039 */
[----:B------:R-:W-:Y:S02]  /*4bb90*/  IMAD.MOV.U32 R43, RZ, RZ, R45 ;  /* 0x000000ffff2b7224 */ /* 0x000fe400078e002d */
.L_x_57012:
[----:B------:R-:W-:Y:S05]  /*4bba0*/  BSYNC B1 ;  /* 0x0000000000017941 */ /* 0x000fea0003800000 */
.L_x_57010:
        /* <DEDUP_REMOVED lines=9> */
.L_x_57014:
[----:B------:R-:W-:Y:S01]  /*4bc40*/  MOV R53, R52 ;  /* 0x0000003400357202 */ /* 0x000fe20000000f00 */
[----:B------:R-:W-:Y:S02]  /*4bc50*/  IMAD.MOV.U32 R45, RZ, RZ, R42 ;  /* 0x000000ffff2d7224 */ /* 0x000fe400078e002a */
[----:B------:R-:W-:Y:S02]  /*4bc60*/  IMAD.MOV.U32 R52, RZ, RZ, R56 ;  /* 0x000000ffff347224 */ /* 0x000fe400078e0038 */
[----:B------:R-:W-:Y:S02]  /*4bc70*/  IMAD.MOV.U32 R42, RZ, RZ, R44 ;  /* 0x000000ffff2a7224 */ /* 0x000fe400078e002c */
.L_x_57015:
[----:B------:R-:W-:Y:S05]  /*4bc80*/  BSYNC B1 ;  /* 0x0000000000017941 */ /* 0x000fea0003800000 */
.L_x_57013:
        /* <DEDUP_REMOVED lines=9> */
.L_x_57017:
[----:B------:R-:W-:Y:S01]  /*4bd20*/  MOV R54, R53 ;  /* 0x0000003500367202 */ /* 0x000fe20000000f00 */
[----:B------:R-:W-:Y:S02]  /*4bd30*/  IMAD.MOV.U32 R44, RZ, RZ, R45 ;  /* 0x000000ffff2c7224 */ /* 0x000fe400078e002d */
[----:B------:R-:W-:Y:S02]  /*4bd40*/  IMAD.MOV.U32 R53, RZ, RZ, R59 ;  /* 0x000000ffff357224 */ /* 0x000fe400078e003b */
[----:B------:R-:W-:Y:S02]  /*4bd50*/  IMAD.MOV.U32 R45, RZ, RZ, R47 ;  /* 0x000000ffff2d7224 */ /* 0x000fe400078e002f */
.L_x_57018:
[----:B------:R-:W-:Y:S05]  /*4bd60*/  BSYNC B1 ;  /* 0x0000000000017941 */ /* 0x000fea0003800000 */
.L_x_57016:
        /* <DEDUP_REMOVED lines=9> */
.L_x_57020:
[----:B------:R-:W-:Y:S01]  /*4be00*/  MOV R55, R54 ;  /* 0x0000003600377202 */ /* 0x000fe20000000f00 */
[----:B------:R-:W-:Y:S02]  /*4be10*/  IMAD.MOV.U32 R47, RZ, RZ, R44 ;  /* 0x000000ffff2f7224 */ /* 0x000fe400078e002c */
[----:B------:R-:W-:Y:S02]  /*4be20*/  IMAD.MOV.U32 R54, RZ, RZ, R58 ;  /* 0x000000ffff367224 */ /* 0x000fe400078e003a */
[----:B------:R-:W-:Y:S02]  /*4be30*/  IMAD.MOV.U32 R44, RZ, RZ, R46 ;  /* 0x000000ffff2c7224 */ /* 0x000fe400078e002e */
.L_x_57021:
[----:B------:R-:W-:Y:S05]  /*4be40*/  BSYNC B1 ;  /* 0x0000000000017941 */ /* 0x000fea0003800000 */
.L_x_57019:
        /* <DEDUP_REMOVED lines=9> */
.L_x_57023:
[----:B------:R-:W-:Y:S01]  /*4bee0*/  MOV R56, R55 ;  /* 0x0000003700387202 */ /* 0x000fe20000000f00 */
[----:B------:R-:W-:Y:S02]  /*4bef0*/  IMAD.MOV.U32 R46, RZ, RZ, R47 ;  /* 0x000000ffff2e7224 */ /* 0x000fe400078e002f */
[----:B------:R-:W-:Y:S02]  /*4bf00*/  IMAD.MOV.U32 R55, RZ, RZ, R61 ;  /* 0x000000ffff377224 */ /* 0x000fe400078e003d */
[----:B------:R-:W-:Y:S02]  /*4bf10*/  IMAD.MOV.U32 R47, RZ, RZ, R49 ;  /* 0x000000ffff2f7224 */ /* 0x000fe400078e0031 */
.L_x_57024:
[----:B------:R-:W-:Y:S05]  /*4bf20*/  BSYNC B1 ;  /* 0x0000000000017941 */ /* 0x000fea0003800000 */
.L_x_57022:
        /* <DEDUP_REMOVED lines=9> */
.L_x_57026:
[----:B------:R-:W-:Y:S01]  /*4bfc0*/  MOV R57, R56 ;  /* 0x0000003800397202 */ /* 0x000fe20000000f00 */
[----:B------:R-:W-:Y:S02]  /*4bfd0*/  IMAD.MOV.U32 R49, RZ, RZ, R46 ;  /* 0x000000ffff317224 */ /* 0x000fe400078e002e */
[----:B------:R-:W-:Y:S02]  /*4bfe0*/  IMAD.MOV.U32 R56, RZ, RZ, R60 ;  /* 0x000000ffff387224 */ /* 0x000fe400078e003c */
[----:B------:R-:W-:Y:S02]  /*4bff0*/  IMAD.MOV.U32 R46, RZ, RZ, R48 ;  /* 0x000000ffff2e7224 */ /* 0x000fe400078e0030 */
.L_x_57027:
[----:B------:R-:W-:Y:S05]  /*4c000*/  BSYNC B1 ;  /* 0x0000000000017941 */ /* 0x000fea0003800000 */
.L_x_57025:
        /* <DEDUP_REMOVED lines=9> */
.L_x_57029:
[----:B------:R-:W-:Y:S01]  /*4c0a0*/  MOV R58, R57 ;  /* 0x00000039003a7202 */ /* 0x000fe20000000f00 */
[----:B------:R-:W-:Y:S02]  /*4c0b0*/  IMAD.MOV.U32 R48, RZ, RZ, R49 ;  /* 0x000000ffff307224 */ /* 0x000fe400078e0031 */
[----:B------:R-:W-:Y:S02]  /*4c0c0*/  IMAD.MOV.U32 R57, RZ, RZ, R65 ;  /* 0x000000ffff397224 */ /* 0x000fe400078e0041 */
[----:B------:R-:W-:Y:S02]  /*4c0d0*/  IMAD.MOV.U32 R49, RZ, RZ, R63 ;  /* 0x000000ffff317224 */ /* 0x000fe400078e003f */
.L_x_57030:
[----:B------:R-:W-:Y:S05]  /*4c0e0*/  BSYNC B1 ;  /* 0x0000000000017941 */ /* 0x000fea0003800000 */
.L_x_57028:
        /* <DEDUP_REMOVED lines=9> */
.L_x_57032:
[----:B------:R-:W-:Y:S01]  /*4c180*/  MOV R60, R58 ;  /* 0x0000003a003c7202 */ /* 0x000fe20000000f00 */
[----:B------:R-:W-:Y:S02]  /*4c190*/  IMAD.MOV.U32 R59, RZ, RZ, R48 ;  /* 0x000000ffff3b7224 */ /* 0x000fe400078e0030 */
[----:B------:R-:W-:Y:S02]  /*4c1a0*/  IMAD.MOV.U32 R58, RZ, RZ, R64 ;  /* 0x000000ffff3a7224 */ /* 0x000fe400078e0040 */
[----:B------:R-:W-:Y:S02]  /*4c1b0*/  IMAD.MOV.U32 R48, RZ, RZ, R62 ;  /* 0x000000ffff307224 */ /* 0x000fe400078e003e */
.L_x_57033:
[----:B------:R-:W-:Y:S05]  /*4c1c0*/  BSYNC B1 ;  /* 0x0000000000017941 */ /* 0x000fea0003800000 */
.L_x_57031:
        /* <DEDUP_REMOVED lines=16> */
.L_x_57035:
[----:B------:R-:W-:Y:S02]  /*4c2d0*/  IMAD.MOV.U32 R23, RZ, RZ, R33 ;  /* 0x000000ffff177224 */ /* 0x000fe400078e0021 */
[----:B------:R-:W-:Y:S02]  /*4c2e0*/  IMAD.MOV.U32 R19, RZ, RZ, R35 ;  /* 0x000000ffff137224 */ /* 0x000fe400078e0023 */
[----:B------:R-:W-:Y:S02]  /*4c2f0*/  IMAD.MOV.U32 R33, RZ, RZ, R20 ;  /* 0x000000ffff217224 */ /* 0x000fe400078e0014 */
[----:B------:R-:W-:Y:S02]  /*4c300*/  IMAD.MOV.U32 R35, RZ, RZ, R18 ;  /* 0x000000ffff237224 */ /* 0x000fe400078e0012 */
.L_x_57036:
[----:B------:R-:W-:Y:S05]  /*4c310*/  BSYNC B1 ;  /* 0x0000000000017941 */ /* 0x000fea0003800000 */
.L_x_57034:
        /* <DEDUP_REMOVED lines=9> */
.L_x_57038:
[----:B------:R-:W-:Y:S02]  /*4c3b0*/  IMAD.MOV.U32 R20, RZ, RZ, R23 ;  /* 0x000000ffff147224 */ /* 0x000fe400078e0017 */
[----:B------:R-:W-:Y:S02]  /*4c3c0*/  IMAD.MOV.U32 R18, RZ, RZ, R19 ;  /* 0x000000ffff127224 */ /* 0x000fe400078e0013 */
[----:B------:R-:W-:Y:S02]  /*4c3d0*/  IMAD.MOV.U32 R23, RZ, RZ, R32 ;  /* 0x000000ffff177224 */ /* 0x000fe400078e0020 */
[----:B------:R-:W-:Y:S02]  /*4c3e0*/  IMAD.MOV.U32 R19, RZ, RZ, R22 ;  /* 0x000000ffff137224 */ /* 0x000fe400078e0016 */
.L_x_57039:
[----:B------:R-:W-:Y:S05]  /*4c3f0*/  BSYNC B1 ;  /* 0x0000000000017941 */ /* 0x000fea0003800000 */
.L_x_57037:
        /* <DEDUP_REMOVED lines=9> */
.L_x_57041:
[----:B------:R-:W-:Y:S02]  /*4c490*/  IMAD.MOV.U32 R32, RZ, RZ, R20 ;  /* 0x000000ffff207224 */ /* 0x000fe400078e0014 */
[----:B------:R-:W-:Y:S02]  /*4c4a0*/  IMAD.MOV.U32 R22, RZ, RZ, R18 ;  /* 0x000000ffff167224 */ /* 0x000fe400078e0012 */
[----:B------:R-:W-:Y:S02]  /*4c4b0*/  IMAD.MOV.U32 R20, RZ, RZ, R37 ;  /* 0x000000ffff147224 */ /* 0x000fe400078e0025 */
[----:B------:R-:W-:Y:S02]  /*4c4c0*/  IMAD.MOV.U32 R18, RZ, RZ, R34 ;  /* 0x000000ffff127224 */ /* 0x000fe400078e0022 */
.L_x_57042:
[----:B------:R-:W-:Y:S05]  /*4c4d0*/  BSYNC B1 ;  /* 0x0000000000017941 */ /* 0x000fea0003800000 */
.L_x_57040:
        /* <DEDUP_REMOVED lines=9> */
.L_x_57044:
[----:B------:R-:W-:Y:S02]  /*4c570*/  IMAD.MOV.U32 R37, RZ, RZ, R32 ;  /* 0x000000ffff257224 */ /* 0x000fe400078e0020 */
[----:B------:R-:W-:Y:S02]  /*4c580*/  IMAD.MOV.U32 R34, RZ, RZ, R22 ;  /* 0x000000ffff227224 */ /* 0x000fe400078e0016 */
[----:B------:R-:W-:Y:S02]  /*4c590*/  IMAD.MOV.U32 R32, RZ, RZ, R40 ;  /* 0x000000ffff207224 */ /* 0x000fe400078e0028 */
[----:B------:R-:W-:Y:S02]  /*4c5a0*/  IMAD.MOV.U32 R22, RZ, RZ, R36 ;  /* 0x000000ffff167224 */ /* 0x000fe400078e0024 */
.L_x_57045:
[----:B------:R-:W-:Y:S05]  /*4c5b0*/  BSYNC B1 ;  /* 0x0000000000017941 */ /* 0x000fea0003800000 */
.L_x_57043:
        /* <DEDUP_REMOVED lines=9> */
.L_x_57047:
[----:B------:R-:W-:Y:S02]  /*4c650*/  IMAD.MOV.U32 R40, RZ, RZ, R37 ;  /* 0x000000ffff287224 */ /* 0x000fe400078e0025 */
[----:B------:R-:W-:Y:S02]  /*4c660*/  IMAD.MOV.U32 R36, RZ, RZ, R34 ;  /* 0x000000ffff247224 */ /* 0x000fe400078e0022 */
[----:B------:R-:W-:Y:S02]  /*4c670*/  IMAD.MOV.U32 R37, RZ, RZ, R41 ;  /* 0x000000ffff257224 */ /* 0x000fe400078e0029 */
[----:B------:R-:W-:Y:S02]  /*4c680*/  IMAD.MOV.U32 R34, RZ, RZ, R39 ;  /* 0x000000ffff227224 */ /* 0x000fe400078e0027 */
.L_x_57048:
[----:B------:R-:W-:Y:S05]  /*4c690*/  BSYNC B1 ;  /* 0x0000000000017941 */ /* 0x000fea0003800000 */
.L_x_57046:
        /* <DEDUP_REMOVED lines=9> */
.L_x_57050:
[----:B------:R-:W-:Y:S02]  /*4c730*/  IMAD.MOV.U32 R41, RZ, RZ, R40 ;  /* 0x000000ffff297224 */ /* 0x000fe400078e0028 */
[----:B------:R-:W-:Y:S02]  /*4c740*/  IMAD.MOV.U32 R39, RZ, RZ, R36 ;  /* 0x000000ffff277224 */ /* 0x000fe400078e0024 */
[----:B------:R-:W-:Y:S02]  /*4c750*/  IMAD.MOV.U32 R40, RZ, RZ, R50 ;  /* 0x000000ffff287224 */ /* 0x000fe400078e0032 */
[----:B------:R-:W-:Y:S02]  /*4c760*/  IMAD.MOV.U32 R36, RZ, RZ, R38 ;  /* 0x000000ffff247224 */ /* 0x000fe400078e0026 */
.L_x_57051:
[----:B------:R-:W-:Y:S05]  /*4c770*/  BSYNC B1 ;  /* 0x0000000000017941 */ /* 0x000fea0003800000 */
.L_x_57049:
        /* <DEDUP_REMOVED lines=9> */
.L_x_57053:
[----:B------:R-:W-:Y:S02]  /*4c810*/  IMAD.MOV.U32 R50, RZ, RZ, R41 ;  /* 0x000000ffff327224 */ /* 0x000fe400078e0029 */
[----:B------:R-:W-:Y:S02]  /*4c820*/  IMAD.MOV.U32 R38, RZ, RZ, R39 ;  /* 0x000000ffff267224 */ /* 0x000fe400078e0027 */
[----:B------:R-:W-:Y:S02]  /*4c830*/  IMAD.MOV.U32 R41, RZ, RZ, R51 ;  /* 0x000000ffff297224 */ /* 0x000fe400078e0033 */
[----:B------:R-:W-:Y:S02]  /*4c840*/  IMAD.MOV.U32 R39, RZ, RZ, R43 ;  /* 0x000000ffff277224 */ /* 0x000fe400078e002b */
.L_x_57054:
[----:B------:R-:W-:Y:S05]  /*4c850*/  BSYNC B1 ;  /* 0x0000000000017941 */ /* 0x000fea0003800000 */
.L_x_57052:
        /* <DEDUP_REMOVED lines=9> */
.L_x_57056:
[----:B------:R-:W-:Y:S02]  /*4c8f0*/  IMAD.MOV.U32 R51, RZ, RZ, R50 ;  /* 0x000000ffff337224 */ /* 0x000fe400078e0032 */
[----:B------:R-:W-:Y:S02]  /*4c900*/  IMAD.MOV.U32 R43, RZ, RZ, R38 ;  /* 0x000000ffff2b7224 */ /* 0x000fe400078e0026 */
[----:B------:R-:W-:Y:S02]  /*4c910*/  IMAD.MOV.U32 R50, RZ, RZ, R52 ;  /* 0x000000ffff327224 */ /* 0x000fe400078e0034 */
[----:B------:R-:W-:Y:S02]  /*4c920*/  IMAD.MOV.U32 R38, RZ, RZ, R42 ;  /* 0x000000ffff267224 */ /* 0x000fe400078e002a */
.L_x_57057:
[----:B------:R-:W-:Y:S05]  /*4c930*/  BSYNC B1 ;  /* 0x0000000000017941 */ /* 0x000fea0003800000 */
.L_x_57055:
        /* <DEDUP_REMOVED lines=9> */
.L_x_57059:
[----:B------:R-:W-:Y:S02]  /*4c9d0*/  IMAD.MOV.U32 R52, RZ, RZ, R51 ;  /* 0x000000ffff347224 */ /* 0x000fe400078e0033 */
[----:B------:R-:W-:Y:S02]  /*4c9e0*/  IMAD.MOV.U32 R42, RZ, RZ, R43 ;  /* 0x000000ffff2a7224 */ /* 0x000fe400078e002b */
[----:B------:R-:W-:Y:S02]  /*4c9f0*/  IMAD.MOV.U32 R51, RZ, RZ, R53 ;  /* 0x000000ffff337224 */ /* 0x000fe400078e0035 */
[----:B------:R-:W-:Y:S02]  /*4ca00*/  IMAD.MOV.U32 R43, RZ, RZ, R45 ;  /* 0x000000ffff2b7224 */ /* 0x000fe400078e002d */
.L_x_57060:
[----:B------:R-:W-:Y:S05]  /*4ca10*/  BSYNC B1 ;  /* 0x0000000000017941 */ /* 0x000fea0003800000 */
.L_x_57058:
        /* <DEDUP_REMOVED lines=9> */
.L_x_57062:
[----:B------:R-:W-:Y:S02]  /*4cab0*/  IMAD.MOV.U32 R53, RZ, RZ, R52 ;  /* 0x000000ffff357224 */ /* 0x000fe400078e0034 */
[----:B------:R-:W-:Y:S02]  /*4cac0*/  IMAD.MOV.U32 R45, RZ, RZ, R42 ;  /* 0x000000ffff2d7224 */ /* 0x000fe400078e002a */
[----:B------:R-:W-:Y:S02]  /*4cad0*/  IMAD.MOV.U32 R52, RZ, RZ, R54 ;  /* 0x000000ffff347224 */ /* 0x000fe400078e0036 */
[----:B------:R-:W-:Y:S02]  /*4cae0*/  IMAD.MOV.U32 R42, RZ, RZ, R44 ;  /* 0x000000ffff2a7224 */ /* 0x000fe400078e002c */
.L_x_57063:
[----:B------:R-:W-:Y:S05]  /*4caf0*/  BSYNC B1 ;  /* 0x0000000000017941 */ /* 0x000fea0003800000 */
.L_x_57061:
        /* <DEDUP_REMOVED lines=9> */
.L_x_57065:
[----:B------:R-:W-:Y:S02]  /*4cb90*/  IMAD.MOV.U32 R54, RZ, RZ, R53 ;  /* 0x000000ffff367224 */ /* 0x000fe400078e0035 */
[----:B------:R-:W-:Y:S02]  /*4cba0*/  IMAD.MOV.U32 R44, RZ, RZ, R45 ;  /* 0x000000ffff2c7224 */ /* 0x000fe400078e002d */
[----:B------:R-:W-:Y:S02]  /*4cbb0*/  IMAD.MOV.U32 R53, RZ, RZ, R55 ;  /* 0x000000ffff357224 */ /* 0x000fe400078e0037 */
[----:B------:R-:W-:Y:S02]  /*4cbc0*/  IMAD.MOV.U32 R45, RZ, RZ, R47 ;  /* 0x000000ffff2d7224 */ /* 0x000fe400078e002f */
.L_x_57066:
[----:B------:R-:W-:Y:S05]  /*4cbd0*/  BSYNC B1 ;  /* 0x0000000000017941 */ /* 0x000fea0003800000 */
.L_x_57064:
        /* <DEDUP_REMOVED lines=9> */
.L_x_57068:
[----:B------:R-:W-:Y:S02]  /*4cc70*/  IMAD.MOV.U32 R55, RZ, RZ, R54 ;  /* 0x000000ffff377224 */ /* 0x000fe400078e0036 */
[----:B------:R-:W-:Y:S02]  /*4cc80*/  IMAD.MOV.U32 R47, RZ, RZ, R44 ;  /* 0x000000ffff2f7224 */ /* 0x000fe400078e002c */
[----:B------:R-:W-:Y:S02]  /*4cc90*/  IMAD.MOV.U32 R54, RZ, RZ, R56 ;  /* 0x000000ffff367224 */ /* 0x000fe400078e0038 */
[----:B------:R-:W-:Y:S02]  /*4cca0*/  IMAD.MOV.U32 R44, RZ, RZ, R46 ;  /* 0x000000ffff2c7224 */ /* 0x000fe400078e002e */
.L_x_57069:
[----:B------:R-:W-:Y:S05]  /*4ccb0*/  BSYNC B1 ;  /* 0x0000000000017941 */ /* 0x000fea0003800000 */
.L_x_57067:
        /* <DEDUP_REMOVED lines=9> */
.L_x_57071:
[----:B------:R-:W-:Y:S02]  /*4cd50*/  IMAD.MOV.U32 R56, RZ, RZ, R55 ;  /* 0x000000ffff387224 */ /* 0x000fe400078e0037 */
[----:B------:R-:W-:Y:S02]  /*4cd60*/  IMAD.MOV.U32 R46, RZ, RZ, R47 ;  /* 0x000000ffff2e7224 */ /* 0x000fe400078e002f */
[----:B------:R-:W-:Y:S02]  /*4cd70*/  IMAD.MOV.U32 R55, RZ, RZ, R57 ;  /* 0x000000ffff377224 */ /* 0x000fe400078e0039 */
[----:B------:R-:W-:Y:S02]  /*4cd80*/  IMAD.MOV.U32 R47, RZ, RZ, R49 ;  /* 0x000000ffff2f7224 */ /* 0x000fe400078e0031 */
.L_x_57072:
[----:B------:R-:W-:Y:S05]  /*4cd90*/  BSYNC B1 ;  /* 0x0000000000017941 */ /* 0x000fea0003800000 */
.L_x_57070:
        /* <DEDUP_REMOVED lines=9> */
.L_x_57074:
[----:B------:R-:W-:Y:S02]  /*4ce30*/  IMAD.MOV.U32 R57, RZ, RZ, R56 ;  /* 0x000000ffff397224 */ /* 0x000fe400078e0038 */
[----:B------:R-:W-:Y:S02]  /*4ce40*/  IMAD.MOV.U32 R49, RZ, RZ, R46 ;  /* 0x000000ffff317224 */ /* 0x000fe400078e002e */
[----:B------:R-:W-:Y:S02]  /*4ce50*/  IMAD.MOV.U32 R56, RZ, RZ, R58 ;  /* 0x000000ffff387224 */ /* 0x000fe400078e003a */
[----:B------:R-:W-:Y:S02]  /*4ce60*/  IMAD.MOV.U32 R46, RZ, RZ, R48 ;  /* 0x000000ffff2e7224 */ /* 0x000fe400078e0030 */
.L_x_57075:
[----:B------:R-:W-:Y:S05]  /*4ce70*/  BSYNC B1 ;  /* 0x0000000000017941 */ /* 0x000fea0003800000 */
.L_x_57073:
        /* <DEDUP_REMOVED lines=9> */
.L_x_57077:
[----:B------:R-:W-:Y:S02]  /*4cf10*/  IMAD.MOV.U32 R58, RZ, RZ, R57 ;  /* 0x000000ffff3a7224 */ /* 0x000fe400078e0039 */
[----:B------:R-:W-:Y:S02]  /*4cf20*/  IMAD.MOV.U32 R48, RZ, RZ, R49 ;  /* 0x000000ffff307224 */ /* 0x000fe400078e0031 */
[----:B------:R-:W-:Y:S02]  /*4cf30*/  IMAD.MOV.U32 R57, RZ, RZ, R60 ;  /* 0x000000ffff397224 */ /* 0x000fe400078e003c */
[----:B------:R-:W-:Y:S02]  /*4cf40*/  IMAD.MOV.U32 R49, RZ, RZ, R59 ;  /* 0x000000ffff317224 */ /* 0x000fe400078e003b */
.L_x_57078:
[----:B------:R-:W-:Y:S05]  /*4cf50*/  BSYNC B1 ;  /* 0x0000000000017941 */ /* 0x000fea0003800000 */
.L_x_57076:
[CC--:B------:R-:W-:Y:S01]  /*4cf60*/  FSETP.GEU.FTZ.AND P0, PT, R35.reuse, R4.reuse, PT ;  /* 0x000000042300720b */ /* 0x0c0fe20003f1e000 */
[----:B------:R-:W-:Y:S01]  /*4cf70*/  BSSY B1, `(.L_x_57079) ;  /* 0x0000013000017945 */ /* 0x000fe20003800000 */
[----:B------:R-:W-:Y:S02]  /*4cf80*/  FSETP.NEU.FTZ.AND P1, PT, R35, R4, PT ;  /* 0x000000042300720b */ /* 0x000fe40003f3d000 */
[----:B------:R-:W-:-:S02]  /*4cf90*/  ISETP.EQ.OR P0, PT, R33, -0x1, !P0 ;  /* 0xffffffff2100780c */ /* 0x000fc40004702670 */
[----:B-1----:R-:W-:-:S04]  /*4cfa0*/  ISETP.LE.OR P1, PT, R33, R24, P1 ;  /* 0x000000182100720c */ /* 0x002fc80000f23670 */
        /* <DEDUP_REMOVED lines=11> */
.L_x_57080:
[----:B------:R-:W-:Y:S01]  /*4d060*/  IMAD.MOV.U32 R24, RZ, RZ, R33 ;  /* 0x000000ffff187224 */ /* 0x000fe200078e0021 */
[----:B------:R-:W-:Y:S01]  /*4d070*/  MOV R33, R23 ;  /* 0x0000001700217202 */ /* 0x000fe20000000f00 */
[----:B------:R-:W-:Y:S02]  /*4d080*/  IMAD.MOV.U32 R4, RZ, RZ, R35 ;  /* 0x000000ffff047224 */ /* 0x000fe400078e0023 */
[----:B------:R-:W-:Y:S02]  /*4d090*/  IMAD.MOV.U32 R35, RZ, RZ, R19 ;  /* 0x000000ffff237224 */ /* 0x000fe400078e0013 */
.L_x_57081:
[----:B------:R-:W-:Y:S05]  /*4d0a0*/  BSYNC B1 ;  /* 0x0000000000017941 */ /* 0x000fea0003800000 */
.L_x_57079:
        /* <DEDUP_REMOVED lines=9> */
.L_x_57083:
[----:B------:R-:W-:Y:S01]  /*4d140*/  IMAD.MOV.U32 R23, RZ, RZ, R24 ;  /* 0x000000ffff177224 */ /* 0x000fe200078e0018 */
[----:B------:R-:W-:Y:S01]  /*4d150*/  MOV R24, R20 ;  /* 0x0000001400187202 */ /* 0x000fe20000000f00 */
[----:B------:R-:W-:Y:S02]  /*4d160*/  IMAD.MOV.U32 R19, RZ, RZ, R4 ;  /* 0x000000ffff137224 */ /* 0x000fe400078e0004 */
[----:B------:R-:W-:Y:S02]  /*4d170*/  IMAD.MOV.U32 R4, RZ, RZ, R18 ;  /* 0x000000ffff047224 */ /* 0x000fe400078e0012 */
.L_x_57084:
[----:B------:R-:W-:Y:S05]  /*4d180*/  BSYNC B1 ;  /* 0x0000000000017941 */ /* 0x000fea0003800000 */
.L_x_57082:
        /* <DEDUP_REMOVED lines=9> */
.L_x_57086:
[----:B------:R-:W-:Y:S01]  /*4d220*/  IMAD.MOV.U32 R20, RZ, RZ, R23 ;  /* 0x000000ffff147224 */ /* 0x000fe200078e0017 */
[----:B------:R-:W-:Y:S01]  /*4d230*/  MOV R23, R32 ;  /* 0x0000002000177202 */ /* 0x000fe20000000f00 */
[----:B------:R-:W-:Y:S02]  /*4d240*/  IMAD.MOV.U32 R18, RZ, RZ, R19 ;  /* 0x000000ffff127224 */ /* 0x000fe400078e0013 */
[----:B------:R-:W-:Y:S02]  /*4d250*/  IMAD.MOV.U32 R19, RZ, RZ, R22 ;  /* 0x000000ffff137224 */ /* 0x000fe400078e0016 */
.L_x_57087:
[----:B------:R-:W-:Y:S05]  /*4d260*/  BSYNC B1 ;  /* 0x0000000000017941 */ /* 0x000fea0003800000 */
.L_x_57085:
        /* <DEDUP_REMOVED lines=9> */
.L_x_57089:
[----:B------:R-:W-:Y:S01]  /*4d300*/  IMAD.MOV.U32 R32, RZ, RZ, R20 ;  /* 0x000000ffff207224 */ /* 0x000fe200078e0014 */
[----:B------:R-:W-:Y:S01]  /*4d310*/  MOV R20, R37 ;  /* 0x0000002500147202 */ /* 0x000fe20000000f00 */
[----:B------:R-:W-:Y:S02]  /*4d320*/  IMAD.MOV.U32 R22, RZ, RZ, R18 ;  /* 0x000000ffff167224 */ /* 0x000fe400078e0012 */
[----:B------:R-:W-:Y:S02]  /*4d330*/  IMAD.MOV.U32 R18, RZ, RZ, R34 ;  /* 0x000000ffff127224 */ /* 0x000fe400078e0022 */
.L_x_57090:
[----:B------:R-:W-:Y:S05]  /*4d340*/  BSYNC B1 ;  /* 0x0000000000017941 */ /* 0x000fea0003800000 */
.L_x_57088:
        /* <DEDUP_REMOVED lines=9> */
.L_x_57092:
[----:B------:R-:W-:Y:S01]  /*4d3e0*/  IMAD.MOV.U32 R37, RZ, RZ, R32 ;  /* 0x000000ffff257224 */ /* 0x000fe200078e0020 */
[----:B------:R-:W-:Y:S01]  /*4d3f0*/  MOV R32, R40 ;  /* 0x0000002800207202 */ /* 0x000fe20000000f00 */
[----:B------:R-:W-:Y:S02]  /*4d400*/  IMAD.MOV.U32 R34, RZ, RZ, R22 ;  /* 0x000000ffff227224 */ /* 0x000fe400078e0016 */
[----:B------:R-:W-:Y:S02]  /*4d410*/  IMAD.MOV.U32 R22, RZ, RZ, R36 ;  /* 0x000000ffff167224 */ /* 0x000fe400078e0024 */
.L_x_57093:
[----:B------:R-:W-:Y:S05]  /*4d420*/  BSYNC B1 ;  /* 0x0000000000017941 */ /* 0x000fea0003800000 */
.L_x_57091:
        /* <DEDUP_REMOVED lines=9> */
.L_x_57095:
[----:B------:R-:W-:Y:S01]  /*4d4c0*/  IMAD.MOV.U32 R40, RZ, RZ, R37 ;  /* 0x000000ffff287224 */ /* 0x000fe200078e0025 */
[----:B------:R-:W-:Y:S01]  /*4d4d0*/  MOV R37, R41 ;  /* 0x0000002900257202 */ /* 0x000fe20000000f00 */
[----:B------:R-:W-:Y:S02]  /*4d4e0*/  IMAD.MOV.U32 R36, RZ, RZ, R34 ;  /* 0x000000ffff247224 */ /* 0x000fe400078e0022 */
[----:B------:R-:W-:Y:S02]  /*4d4f0*/  IMAD.MOV.U32 R34, RZ, RZ, R39 ;  /* 0x000000ffff227224 */ /* 0x000fe400078e0027 */
.L_x_57096:
[----:B------:R-:W-:Y:S05]  /*4d500*/  BSYNC B1 ;  /* 0x0000000000017941 */ /* 0x000fea0003800000 */
.L_x_57094:
        /* <DEDUP_REMOVED lines=9> */
.L_x_57098:
[----:B------:R-:W-:Y:S01]  /*4d5a0*/  IMAD.MOV.U32 R41, RZ, RZ, R40 ;  /* 0x000000ffff297224 */ /* 0x000fe200078e0028 */
[----:B------:R-:W-:Y:S01]  /*4d5b0*/  MOV R40, R50 ;  /* 0x0000003200287202 */ /* 0x000fe20000000f00 */
[----:B------:R-:W-:Y:S02]  /*4d5c0*/  IMAD.MOV.U32 R39, RZ, RZ, R36 ;  /* 0x000000ffff277224 */ /* 0x000fe400078e0024 */
[----:B------:R-:W-:Y:S02]  /*4d5d0*/  IMAD.MOV.U32 R36, RZ, RZ, R38 ;  /* 0x000000ffff247224 */ /* 0x000fe400078e0026 */
.L_x_57099:
[----:B------:R-:W-:Y:S05]  /*4d5e0*/  BSYNC B1 ;  /* 0x0000000000017941 */ /* 0x000fea0003800000 */
.L_x_57097:
        /* <DEDUP_REMOVED lines=9> */
.L_x_57101:
[----:B------:R-:W-:Y:S01]  /*4d680*/  IMAD.MOV.U32 R50, RZ, RZ, R41 ;  /* 0x000000ffff327224 */ /* 0x000fe200078e0029 */
[----:B------:R-:W-:Y:S01]  /*4d690*/  MOV R41, R51 ;  /* 0x0000003300297202 */ /* 0x000fe20000000f00 */
[----:B------:R-:W-:Y:S02]  /*4d6a0*/  IMAD.MOV.U32 R38, RZ, RZ, R39 ;  /* 0x000000ffff267224 */ /* 0x000fe400078e0027 */
[----:B------:R-:W-:Y:S02]  /*4d6b0*/  IMAD.MOV.U32 R39, RZ, RZ, R43 ;  /* 0x000000ffff277224 */ /* 0x000fe400078e002b */
.L_x_57102:
[----:B------:R-:W-:Y:S05]  /*4d6c0*/  BSYNC B1 ;  /* 0x0000000000017941 */ /* 0x000fea0003800000 */
.L_x_57100:
        /* <DEDUP_REMOVED lines=9> */
.L_x_57104:
[----:B------:R-:W-:Y:S01]  /*4d760*/  IMAD.MOV.U32 R51, RZ, RZ, R50 ;  /* 0x000000ffff337224 */ /* 0x000fe200078e0032 */
[----:B------:R-:W-:Y:S01]  /*4d770*/  MOV R50, R52 ;  /* 0x0000003400327202 */ /* 0x000fe20000000f00 */
[----:B------:R-:W-:Y:S02]  /*4d780*/  IMAD.MOV.U32 R43, RZ, RZ, R38 ;  /* 0x000000ffff2b7224 */ /* 0x000fe400078e0026 */
[----:B------:R-:W-:Y:S02]  /*4d790*/  IMAD.MOV.U32 R38, RZ, RZ, R42 ;  /* 0x000000ffff267224 */ /* 0x000fe400078e002a */
.L_x_57105:
[----:B------:R-:W-:Y:S05]  /*4d7a0*/  BSYNC B1 ;  /* 0x0000000000017941 */ /* 0x000fea0003800000 */
.L_x_57103:
        /* <DEDUP_REMOVED lines=9> */
.L_x_57107:
[----:B------:R-:W-:Y:S01]  /*4d840*/  IMAD.MOV.U32 R52, RZ, RZ, R51 ;  /* 0x000000ffff347224 */ /* 0x000fe200078e0033 */
[----:B------:R-:W-:Y:S01]  /*4d850*/  MOV R51, R53 ;  /* 0x0000003500337202 */ /* 0x000fe20000000f00 */
[----:B------:R-:W-:Y:S02]  /*4d860*/  IMAD.MOV.U32 R42, RZ, RZ, R43 ;  /* 0x000000ffff2a7224 */ /* 0x000fe400078e002b */
[----:B------:R-:W-:Y:S02]  /*4d870*/  IMAD.MOV.U32 R43, RZ, RZ, R45 ;  /* 0x000000ffff2b7224 */ /* 0x000fe400078e002d */
.L_x_57108:
[----:B------:R-:W-:Y:S05]  /*4d880*/  BSYNC B1 ;  /* 0x0000000000017941 */ /* 0x000fea0003800000 */
.L_x_57106:
        /* <DEDUP_REMOVED lines=9> */
.L_x_57110:
[----:B------:R-:W-:Y:S01]  /*4d920*/  IMAD.MOV.U32 R53, RZ, RZ, R52 ;  /* 0x000000ffff357224 */ /* 0x000fe200078e0034 */
[----:B------:R-:W-:Y:S01]  /*4d930*/  MOV R52, R54 ;  /* 0x0000003600347202 */ /* 0x000fe20000000f00 */
[----:B------:R-:W-:Y:S02]  /*4d940*/  IMAD.MOV.U32 R45, RZ, RZ, R42 ;  /* 0x000000ffff2d7224 */ /* 0x000fe400078e002a */
[----:B------:R-:W-:Y:S02]  /*4d950*/  IMAD.MOV.U32 R42, RZ, RZ, R44 ;  /* 0x000000ffff2a7224 */ /* 0x000fe400078e002c */
.L_x_57111:
[----:B------:R-:W-:Y:S05]  /*4d960*/  BSYNC B1 ;  /* 0x0000000000017941 */ /* 0x000fea0003800000 */
.L_x_57109:
        /* <DEDUP_REMOVED lines=9> */
.L_x_57113:
[----:B------:R-:W-:Y:S01]  /*4da00*/  IMAD.MOV.U32 R54, RZ, RZ, R53 ;  /* 0x000000ffff367224 */ /* 0x000fe200078e0035 */
[----:B------:R-:W-:Y:S01]  /*4da10*/  MOV R53, R55 ;  /* 0x0000003700357202 */ /* 0x000fe20000000f00 */
[----:B------:R-:W-:Y:S02]  /*4da20*/  IMAD.MOV.U32 R44, RZ, RZ, R45 ;  /* 0x000000ffff2c7224 */ /* 0x000fe400078e002d */
[----:B------:R-:W-:Y:S02]  /*4da30*/  IMAD.MOV.U32 R45, RZ, RZ, R47 ;  /* 0x000000ffff2d7224 */ /* 0x000fe400078e002f */
.L_x_57114:
[----:B------:R-:W-:Y:S05]  /*4da40*/  BSYNC B1 ;  /* 0x0000000000017941 */ /* 0x000fea0003800000 */
.L_x_57112:
        /* <DEDUP_REMOVED lines=9> */
.L_x_57116:
[----:B------:R-:W-:Y:S01]  /*4dae0*/  IMAD.MOV.U32 R55, RZ, RZ, R54 ;  /* 0x000000ffff377224 */ /* 0x000fe200078e0036 */
[----:B------:R-:W-:Y:S01]  /*4daf0*/  MOV R54, R56 ;  /* 0x0000003800367202 */ /* 0x000fe20000000f00 */
[----:B------:R-:W-:Y:S02]  /*4db00*/  IMAD.MOV.U32 R47, RZ, RZ, R44 ;  /* 0x000000ffff2f7224 */ /* 0x000fe400078e002c */
[----:B------:R-:W-:Y:S02]  /*4db10*/  IMAD.MOV.U32 R44, RZ, RZ, R46 ;  /* 0x000000ffff2c7224 */ /* 0x000fe400078e002e */
.L_x_57117:
[----:B------:R-:W-:Y:S05]  /*4db20*/  BSYNC B1 ;  /* 0x0000000000017941 */ /* 0x000fea0003800000 */
.L_x_57115:
        /* <DEDUP_REMOVED lines=9> */
.L_x_57119:
[----:B------:R-:W-:Y:S01]  /*4dbc0*/  IMAD.MOV.U32 R56, RZ, RZ, R55 ;  /* 0x000000ffff387224 */ /* 0x000fe200078e0037 */
[----:B------:R-:W-:Y:S01]  /*4dbd0*/  MOV R55, R57 ;  /* 0x0000003900377202 */ /* 0x000fe20000000f00 */
[----:B------:R-:W-:Y:S02]  /*4dbe0*/  IMAD.MOV.U32 R46, RZ, RZ, R47 ;  /* 0x000000ffff2e7224 */ /* 0x000fe400078e002f */
[----:B------:R-:W-:Y:S02]  /*4dbf0*/  IMAD.MOV.U32 R47, RZ, RZ, R49 ;  /* 0x000000ffff2f7224 */ /* 0x000fe400078e0031 */
.L_x_57120:
[----:B------:R-:W-:Y:S05]  /*4dc00*/  BSYNC B1 ;  /* 0x0000000000017941 */ /* 0x000fea0003800000 */
.L_x_57118:
        /* <DEDUP_REMOVED lines=9> */
.L_x_57122:
[----:B------:R-:W-:Y:S01]  /*4dca0*/  IMAD.MOV.U32 R57, RZ, RZ, R56 ;  /* 0x000000ffff397224 */ /* 0x000fe200078e0038 */
[----:B------:R-:W-:Y:S01]  /*4dcb0*/  MOV R56, R58 ;  /* 0x0000003a00387202 */ /* 0x000fe20000000f00 */
[----:B------:R-:W-:Y:S02]  /*4dcc0*/  IMAD.MOV.U32 R49, RZ, RZ, R46 ;  /* 0x000000ffff317224 */ /* 0x000fe400078e002e */
[----:B------:R-:W-:Y:S02]  /*4dcd0*/  IMAD.MOV.U32 R46, RZ, RZ, R48 ;  /* 0x000000ffff2e7224 */ /* 0x000fe400078e0030 */
.L_x_57123:
[----:B------:R-:W-:Y:S05]  /*4dce0*/  BSYNC B1 ;  /* 0x0000000000017941 */ /* 0x000fea0003800000 */
.L_x_57121:
        /* <DEDUP_REMOVED lines=16> */
.L_x_57125:
[----:B------:R-:W-:Y:S01]  /*4ddf0*/  MOV R25, R33 ;  /* 0x0000002100197202 */ /* 0x000fe20000000f00 */
[----:B------:R-:W-:Y:S02]  /*4de00*/  IMAD.MOV.U32 R5, RZ, RZ, R35 ;  /* 0x000000ffff057224 */ /* 0x000fe400078e0023 */
[----:B------:R-:W-:Y:S02]  /*4de10*/  IMAD.MOV.U32 R33, RZ, RZ, R24 ;  /* 0x000000ffff217224 */ /* 0x000fe400078e0018 */
[----:B------:R-:W-:Y:S02]  /*4de20*/  IMAD.MOV.U32 R35, RZ, RZ, R4 ;  /* 0x000000ffff237224 */ /* 0x000fe400078e0004 */
.L_x_57126:
[----:B------:R-:W-:Y:S05]  /*4de30*/  BSYNC B1 ;  /* 0x0000000000017941 */ /* 0x000fea0003800000 */
.L_x_57124:
        /* <DEDUP_REMOVED lines=9> */
.L_x_57128:
[----:B------:R-:W-:Y:S01]  /*4ded0*/  MOV R24, R25 ;  /* 0x0000001900187202 */ /* 0x000fe20000000f00 */
[----:B------:R-:W-:Y:S02]  /*4dee0*/  IMAD.MOV.U32 R4, RZ, RZ, R5 ;  /* 0x000000ffff047224 */ /* 0x000fe400078e0005 */
[----:B------:R-:W-:Y:S02]  /*4def0*/  IMAD.MOV.U32 R25, RZ, RZ, R23 ;  /* 0x000000ffff197224 */ /* 0x000fe400078e0017 */
[----:B------:R-:W-:Y:S02]  /*4df00*/  IMAD.MOV.U32 R5, RZ, RZ, R19 ;  /* 0x000000ffff057224 */ /* 0x000fe400078e0013 */
.L_x_57129:
[----:B------:R-:W-:Y:S05]  /*4df10*/  BSYNC B1 ;  /* 0x0000000000017941 */ /* 0x000fea0003800000 */
.L_x_57127:
        /* <DEDUP_REMOVED lines=9> */
.L_x_57131:
[----:B------:R-:W-:Y:S01]  /*4dfb0*/  MOV R23, R24 ;  /* 0x0000001800177202 */ /* 0x000fe20000000f00 */
[----:B------:R-:W-:Y:S02]  /*4dfc0*/  IMAD.MOV.U32 R19, RZ, RZ, R4 ;  /* 0x000000ffff137224 */ /* 0x000fe400078e0004 */
[----:B------:R-:W-:Y:S02]  /*4dfd0*/  IMAD.MOV.U32 R24, RZ, RZ, R20 ;  /* 0x000000ffff187224 */ /* 0x000fe400078e0014 */
[----:B------:R-:W-:Y:S02]  /*4dfe0*/  IMAD.MOV.U32 R4, RZ, RZ, R18 ;  /* 0x000000ffff047224 */ /* 0x000fe400078e0012 */
.L_x_57132:
[----:B------:R-:W-:Y:S05]  /*4dff0*/  BSYNC B1 ;  /* 0x0000000000017941 */ /* 0x000fea0003800000 */
.L_x_57130:
        /* <DEDUP_REMOVED lines=9> */
.L_x_57134:
[----:B------:R-:W-:Y:S01]  /*4e090*/  MOV R20, R23 ;  /* 0x0000001700147202 */ /* 0x000fe20000000f00 */
[----:B------:R-:W-:Y:S02]  /*4e0a0*/  IMAD.MOV.U32 R18, RZ, RZ, R19 ;  /* 0x000000ffff127224 */ /* 0x000fe400078e0013 */
[----:B------:R-:W-:Y:S02]  /*4e0b0*/  IMAD.MOV.U32 R23, RZ, RZ, R32 ;  /* 0x000000ffff177224 */ /* 0x000fe400078e0020 */
[----:B------:R-:W-:Y:S02]  /*4e0c0*/  IMAD.MOV.U32 R19, RZ, RZ, R22 ;  /* 0x000000ffff137224 */ /* 0x000fe400078e0016 */
.L_x_57135:
[----:B------:R-:W-:Y:S05]  /*4e0d0*/  BSYNC B1 ;  /* 0x0000000000017941 */ /* 0x000fea0003800000 */
.L_x_57133:
        /* <DEDUP_REMOVED lines=9> */
.L_x_57137:
[----:B------:R-:W-:Y:S01]  /*4e170*/  MOV R32, R20 ;  /* 0x0000001400207202 */ /* 0x000fe20000000f00 */
[----:B------:R-:W-:Y:S02]  /*4e180*/  IMAD.MOV.U32 R22, RZ, RZ, R18 ;  /* 0x000000ffff167224 */ /* 0x000fe400078e0012 */
[----:B------:R-:W-:Y:S02]  /*4e190*/  IMAD.MOV.U32 R20, RZ, RZ, R37 ;  /* 0x000000ffff147224 */ /* 0x000fe400078e0025 */
[----:B------:R-:W-:Y:S02]  /*4e1a0*/  IMAD.MOV.U32 R18, RZ, RZ, R34 ;  /* 0x000000ffff127224 */ /* 0x000fe400078e0022 */
.L_x_57138:
[----:B------:R-:W-:Y:S05]  /*4e1b0*/  BSYNC B1 ;  /* 0x0000000000017941 */ /* 0x000fea0003800000 */
.L_x_57136:
        /* <DEDUP_REMOVED lines=9> */
.L_x_57140:
[----:B------:R-:W-:Y:S01]  /*4e250*/  MOV R37, R32 ;  /* 0x0000002000257202 */ /* 0x000fe20000000f00 */
[----:B------:R-:W-:Y:S02]  /*4e260*/  IMAD.MOV.U32 R34, RZ, RZ, R22 ;  /* 0x000000ffff227224 */ /* 0x000fe400078e0016 */
[----:B------:R-:W-:Y:S02]  /*4e270*/  IMAD.MOV.U32 R32, RZ, RZ, R40 ;  /* 0x000000ffff207224 */ /* 0x000fe400078e0028 */
[----:B------:R-:W-:Y:S02]  /*4e280*/  IMAD.MOV.U32 R22, RZ, RZ, R36 ;  /* 0x000000ffff167224 */ /* 0x000fe400078e0024 */
.L_x_57141:
[----:B------:R-:W-:Y:S05]  /*4e290*/  BSYNC B1 ;  /* 0x0000000000017941 */ /* 0x000fea0003800000 */
.L_x_57139:
        /* <DEDUP_REMOVED lines=9> */
.L_x_57143:
[----:B------:R-:W-:Y:S01]  /*4e330*/  MOV R40, R37 ;  /* 0x0000002500287202 */ /* 0x000fe20000000f00 */
[----:B------:R-:W-:Y:S02]  /*4e340*/  IMAD.MOV.U32 R36, RZ, RZ, R34 ;  /* 0x000000ffff247224 */ /* 0x000fe400078e0022 */
[----:B------:R-:W-:Y:S02]  /*4e350*/  IMAD.MOV.U32 R37, RZ, RZ, R41 ;  /* 0x000000ffff257224 */ /* 0x000fe400078e0029 */
[----:B------:R-:W-:Y:S02]  /*4e360*/  IMAD.MOV.U32 R34, RZ, RZ, R39 ;  /* 0x000000ffff227224 */ /* 0x000fe400078e0027 */
.L_x_57144:
[----:B------:R-:W-:Y:S05]  /*4e370*/  BSYNC B1 ;  /* 0x0000000000017941 */ /* 0x000fea0003800000 */
.L_x_57142:
        /* <DEDUP_REMOVED lines=9> */
.L_x_57146:
[----:B------:R-:W-:Y:S01]  /*4e410*/  MOV R41, R40 ;  /* 0x0000002800297202 */ /* 0x000fe20000000f00 */
[----:B------:R-:W-:Y:S02]  /*4e420*/  IMAD.MOV.U32 R39, RZ, RZ, R36 ;  /* 0x000000ffff277224 */ /* 0x000fe400078e0024 */
[----:B------:R-:W-:Y:S02]  /*4e430*/  IMAD.MOV.U32 R40, RZ, RZ, R50 ;  /* 0x000000ffff287224 */ /* 0x000fe400078e0032 */
[----:B------:R-:W-:Y:S02]  /*4e440*/  IMAD.MOV.U32 R36, RZ, RZ, R38 ;  /* 0x000000ffff247224 */ /* 0x000fe400078e0026 */
.L_x_57147:
[----:B------:R-:W-:Y:S05]  /*4e450*/  BSYNC B1 ;  /* 0x0000000000017941 */ /* 0x000fea0003800000 */
.L_x_57145:
        /* <DEDUP_REMOVED lines=9> */
.L_x_57149:
[----:B------:R-:W-:Y:S01]  /*4e4f0*/  MOV R48, R41 ;  /* 0x0000002900307202 */ /* 0x000fe20000000f00 */
[----:B------:R-:W-:Y:S02]  /*4e500*/  IMAD.MOV.U32 R38, RZ, RZ, R39 ;  /* 0x000000ffff267224 */ /* 0x000fe400078e0027 */
[----:B------:R-:W-:Y:S02]  /*4e510*/  IMAD.MOV.U32 R41, RZ, RZ, R51 ;  /* 0x000000ffff297224 */ /* 0x000fe400078e0033 */
[----:B------:R-:W-:Y:S02]  /*4e520*/  IMAD.MOV.U32 R39, RZ, RZ, R43 ;  /* 0x000000ffff277224 */ /* 0x000fe400078e002b */
.L_x_57150:
[----:B------:R-:W-:Y:S05]  /*4e530*/  BSYNC B1 ;  /* 0x0000000000017941 */ /* 0x000fea0003800000 */
.L_x_57148:
        /* <DEDUP_REMOVED lines=9> */
.L_x_57152:
[----:B------:R-:W-:Y:S01]  /*4e5d0*/  MOV R50, R48 ;  /* 0x0000003000327202 */ /* 0x000fe20000000f00 */
[----:B------:R-:W-:Y:S02]  /*4e5e0*/  IMAD.MOV.U32 R43, RZ, RZ, R38 ;  /* 0x000000ffff2b7224 */ /* 0x000fe400078e0026 */
[----:B------:R-:W-:Y:S02]  /*4e5f0*/  IMAD.MOV.U32 R48, RZ, RZ, R52 ;  /* 0x000000ffff307224 */ /* 0x000fe400078e0034 */
[----:B------:R-:W-:Y:S02]  /*4e600*/  IMAD.MOV.U32 R38, RZ, RZ, R42 ;  /* 0x000000ffff267224 */ /* 0x000fe400078e002a */
.L_x_57153:
[----:B------:R-:W-:Y:S05]  /*4e610*/  BSYNC B1 ;  /* 0x0000000000017941 */ /* 0x000fea0003800000 */
.L_x_57151:
        /* <DEDUP_REMOVED lines=9> */
.L_x_57155:
[----:B------:R-:W-:Y:S01]  /*4e6b0*/  MOV R51, R50 ;  /* 0x0000003200337202 */ /* 0x000fe20000000f00 */
[----:B------:R-:W-:Y:S02]  /*4e6c0*/  IMAD.MOV.U32 R42, RZ, RZ, R43 ;  /* 0x000000ffff2a7224 */ /* 0x000fe400078e002b */
[----:B------:R-:W-:Y:S02]  /*4e6d0*/  IMAD.MOV.U32 R50, RZ, RZ, R53 ;  /* 0x000000ffff327224 */ /* 0x000fe400078e0035 */
[----:B------:R-:W-:Y:S02]  /*4e6e0*/  IMAD.MOV.U32 R43, RZ, RZ, R45 ;  /* 0x000000ffff2b7224 */ /* 0x000fe400078e002d */
.L_x_57156:
[----:B------:R-:W-:Y:S05]  /*4e6f0*/  BSYNC B1 ;  /* 0x0000000000017941 */ /* 0x000fea0003800000 */
.L_x_57154:
        /* <DEDUP_REMOVED lines=9> */
.L_x_57158:
[----:B------:R-:W-:Y:S01]  /*4e790*/  MOV R52, R51 ;  /* 0x0000003300347202 */ /* 0x000fe20000000f00 */
[----:B------:R-:W-:Y:S02]  /*4e7a0*/  IMAD.MOV.U32 R45, RZ, RZ, R42 ;  /* 0x000000ffff2d7224 */ /* 0x000fe400078e002a */
[----:B------:R-:W-:Y:S02]  /*4e7b0*/  IMAD.MOV.U32 R51, RZ, RZ, R54 ;  /* 0x000000ffff337224 */ /* 0x000fe400078e0036 */
[----:B------:R-:W-:Y:S02]  /*4e7c0*/  IMAD.MOV.U32 R42, RZ, RZ, R44 ;  /* 0x000000ffff2a7224 */ /* 0x000fe400078e002c */
.L_x_57159:
[----:B------:R-:W-:Y:S05]  /*4e7d0*/  BSYNC B1 ;  /* 0x0000000000017941 */ /* 0x000fea0003800000 */
.L_x_57157:
        /* <DEDUP_REMOVED lines=9> */
.L_x_57161:
[----:B------:R-:W-:Y:S01]  /*4e870*/  MOV R53, R52 ;  /* 0x0000003400357202 */ /* 0x000fe20000000f00 */
[----:B------:R-:W-:Y:S02]  /*4e880*/  IMAD.MOV.U32 R44, RZ, RZ, R45 ;  /* 0x000000ffff2c7224 */ /* 0x000fe400078e002d */
[----:B------:R-:W-:Y:S02]  /*4e890*/  IMAD.MOV.U32 R52, RZ, RZ, R55 ;  /* 0x000000ffff347224 */ /* 0x000fe400078e0037 */
[----:B------:R-:W-:Y:S02]  /*4e8a0*/  IMAD.MOV.U32 R45, RZ, RZ, R47 ;  /* 0x000000ffff2d7224 */ /* 0x000fe400078e002f */
.L_x_57162:
[----:B------:R-:W-:Y:S05]  /*4e8b0*/  BSYNC B1 ;  /* 0x0000000000017941 */ /* 0x000fea0003800000 */
.L_x_57160:
        /* <DEDUP_REMOVED lines=9> */
.L_x_57164:
[----:B------:R-:W-:Y:S01]  /*4e950*/  MOV R54, R53 ;  /* 0x0000003500367202 */ /* 0x000fe20000000f00 */
[----:B------:R-:W-:Y:S02]  /*4e960*/  IMAD.MOV.U32 R47, RZ, RZ, R44 ;  /* 0x000000ffff2f7224 */ /* 0x000fe400078e002c */
[----:B------:R-:W-:Y:S02]  /*4e970*/  IMAD.MOV.U32 R53, RZ, RZ, R56 ;  /* 0x000000ffff357224 */ /* 0x000fe400078e0038 */
[----:B------:R-:W-:Y:S02]  /*4e980*/  IMAD.MOV.U32 R44, RZ, RZ, R46 ;  /* 0x000000ffff2c7224 */ /* 0x000fe400078e002e */
.L_x_57165:
[----:B------:R-:W-:Y:S05]  /*4e990*/  BSYNC B1 ;  /* 0x0000000000017941 */ /* 0x000fea0003800000 */
.L_x_57163:
        /* <DEDUP_REMOVED lines=9> */
.L_x_57167:
[----:B------:R-:W-:Y:S01]  /*4ea30*/  MOV R55, R54 ;  /* 0x0000003600377202 */ /* 0x000fe20000000f00 */
[----:B------:R-:W-:Y:S02]  /*4ea40*/  IMAD.MOV.U32 R46, RZ, RZ, R47 ;  /* 0x000000ffff2e7224 */ /* 0x000fe400078e002f */
[----:B------:R-:W-:Y:S02]  /*4ea50*/  IMAD.MOV.U32 R54, RZ, RZ, R57 ;  /* 0x000000ffff367224 */ /* 0x000fe400078e0039 */
[----:B------:R-:W-:Y:S02]  /*4ea60*/  IMAD.MOV.U32 R47, RZ, RZ, R49 ;  /* 0x000000ffff2f7224 */ /* 0x000fe400078e0031 */
.L_x_57168:
[----:B------:R-:W-:Y:S05]  /*4ea70*/  BSYNC B1 ;  /* 0x0000000000017941 */ /* 0x000fea0003800000 */
.L_x_57166:
        /* <DEDUP_REMOVED lines=16> */
.L_x_57170:
[----:B------:R-:W-:Y:S02]  /*4eb80*/  IMAD.MOV.U32 R26, RZ, RZ, R33 ;  /* 0x000000ffff1a7224 */ /* 0x000fe400078e0021 */
[----:B------:R-:W-:Y:S02]  /*4eb90*/  IMAD.MOV.U32 R6, RZ, RZ, R35 ;  /* 0x000000ffff067224 */ /* 0x000fe400078e0023 */
[----:B------:R-:W-:Y:S02]  /*4eba0*/  IMAD.MOV.U32 R33, RZ, RZ, R25 ;  /* 0x000000ffff217224 */ /* 0x000fe400078e0019 */
[----:B------:R-:W-:Y:S02]  /*4ebb0*/  IMAD.MOV.U32 R35, RZ, RZ, R5 ;  /* 0x000000ffff237224 */ /* 0x000fe400078e0005 */
.L_x_57171:
[----:B------:R-:W-:Y:S05]  /*4ebc0*/  BSYNC B1 ;  /* 0x0000000000017941 */ /* 0x000fea0003800000 */
.L_x_57169:
        /* <DEDUP_REMOVED lines=9> */
.L_x_57173:
[----:B------:R-:W-:Y:S02]  /*4ec60*/  IMAD.MOV.U32 R25, RZ, RZ, R26 ;  /* 0x000000ffff197224 */ /* 0x000fe400078e001a */
[----:B------:R-:W-:Y:S02]  /*4ec70*/  IMAD.MOV.U32 R5, RZ, RZ, R6 ;  /* 0x000000ffff057224 */ /* 0x000fe400078e0006 */
[----:B------:R-:W-:Y:S02]  /*4ec80*/  IMAD.MOV.U32 R26, RZ, RZ, R24 ;  /* 0x000000ffff1a7224 */ /* 0x000fe400078e0018 */
[----:B------:R-:W-:Y:S02]  /*4ec90*/  IMAD.MOV.U32 R6, RZ, RZ, R4 ;  /* 0x000000ffff067224 */ /* 0x000fe400078e0004 */
.L_x_57174:
[----:B------:R-:W-:Y:S05]  /*4eca0*/  BSYNC B1 ;  /* 0x0000000000017941 */ /* 0x000fea0003800000 */
.L_x_57172:
        /* <DEDUP_REMOVED lines=9> */
.L_x_57176:
[----:B------:R-:W-:Y:S02]  /*4ed40*/  IMAD.MOV.U32 R24, RZ, RZ, R25 ;  /* 0x000000ffff187224 */ /* 0x000fe400078e0019 */
[----:B------:R-:W-:Y:S02]  /*4ed50*/  IMAD.MOV.U32 R4, RZ, RZ, R5 ;  /* 0x000000ffff047224 */ /* 0x000fe400078e0005 */
[----:B------:R-:W-:Y:S02]  /*4ed60*/  IMAD.MOV.U32 R25, RZ, RZ, R23 ;  /* 0x000000ffff197224 */ /* 0x000fe400078e0017 */
[----:B------:R-:W-:Y:S02]  /*4ed70*/  IMAD.MOV.U32 R5, RZ, RZ, R19 ;  /* 0x000000ffff057224 */ /* 0x000fe400078e0013 */
.L_x_57177:
[----:B------:R-:W-:Y:S05]  /*4ed80*/  BSYNC B1 ;  /* 0x0000000000017941 */ /* 0x000fea0003800000 */
.L_x_57175:
        /* <DEDUP_REMOVED lines=9> */
.L_x_57179:
[----:B------:R-:W-:Y:S02]  /*4ee20*/  IMAD.MOV.U32 R23, RZ, RZ, R24 ;  /* 0x000000ffff177224 */ /* 0x000fe400078e0018 */
[----:B------:R-:W-:Y:S02]  /*4ee30*/  IMAD.MOV.U32 R19, RZ, RZ, R4 ;  /* 0x000000ffff137224 */ /* 0x000fe400078e0004 */
[----:B------:R-:W-:Y:S02]  /*4ee40*/  IMAD.MOV.U32 R24, RZ, RZ, R20 ;  /* 0x000000ffff187224 */ /* 0x000fe400078e0014 */
[----:B------:R-:W-:Y:S02]  /*4ee50*/  IMAD.MOV.U32 R4, RZ, RZ, R18 ;  /* 0x000000ffff047224 */ /* 0x000fe400078e0012 */
.L_x_57180:
[----:B------:R-:W-:Y:S05]  /*4ee60*/  BSYNC B1 ;  /* 0x0000000000017941 */ /* 0x000fea0003800000 */
.L_x_57178:
        /* <DEDUP_REMOVED lines=9> */
.L_x_57182:
[----:B------:R-:W-:Y:S02]  /*4ef00*/  IMAD.MOV.U32 R20, RZ, RZ, R23 ;  /* 0x000000ffff147224 */ /* 0x000fe400078e0017 */
[----:B------:R-:W-:Y:S02]  /*4ef10*/  IMAD.MOV.U32 R18, RZ, RZ, R19 ;  /* 0x000000ffff127224 */ /* 0x000fe400078e0013 */
[----:B------:R-:W-:Y:S02]  /*4ef20*/  IMAD.MOV.U32 R23, RZ, RZ, R32 ;  /* 0x000000ffff177224 */ /* 0x000fe400078e0020 */
[----:B------:R-:W-:Y:S02]  /*4ef30*/  IMAD.MOV.U32 R19, RZ, RZ, R22 ;  /* 0x000000ffff137224 */ /* 0x000fe400078e0016 */
.L_x_57183:
[----:B------:R-:W-:Y:S05]  /*4ef40*/  BSYNC B1 ;  /* 0x0000000000017941 */ /* 0x000fea0003800000 */
.L_x_57181:
        /* <DEDUP_REMOVED lines=9> */
.L_x_57185:
[----:B------:R-:W-:Y:S02]  /*4efe0*/  IMAD.MOV.U32 R32, RZ, RZ, R20 ;  /* 0x000000ffff207224 */ /* 0x000fe400078e0014 */
[----:B------:R-:W-:Y:S02]  /*4eff0*/  IMAD.MOV.U32 R22, RZ, RZ, R18 ;  /* 0x000000ffff167224 */ /* 0x000fe400078e0012 */
[----:B------:R-:W-:Y:S02]  /*4f000*/  IMAD.MOV.U32 R20, RZ, RZ, R37 ;  /* 0x000000ffff147224 */ /* 0x000fe400078e0025 */
[----:B------:R-:W-:Y:S02]  /*4f010*/  IMAD.MOV.U32 R18, RZ, RZ, R34 ;  /* 0x000000ffff127224 */ /* 0x000fe400078e0022 */
.L_x_57186:
[----:B------:R-:W-:Y:S05]  /*4f020*/  BSYNC B1 ;  /* 0x0000000000017941 */ /* 0x000fea0003800000 */
.L_x_57184:
        /* <DEDUP_REMOVED lines=9> */
.L_x_57188:
[----:B------:R-:W-:Y:S02]  /*4f0c0*/  IMAD.MOV.U32 R37, RZ, RZ, R32 ;  /* 0x000000ffff257224 */ /* 0x000fe400078e0020 */
[----:B------:R-:W-:Y:S02]  /*4f0d0*/  IMAD.MOV.U32 R34, RZ, RZ, R22 ;  /* 0x000000ffff227224 */ /* 0x000fe400078e0016 */
[----:B------:R-:W-:Y:S02]  /*4f0e0*/  IMAD.MOV.U32 R32, RZ, RZ, R40 ;  /* 0x000000ffff207224 */ /* 0x000fe400078e0028 */
[----:B------:R-:W-:Y:S02]  /*4f0f0*/  IMAD.MOV.U32 R22, RZ, RZ, R36 ;  /* 0x000000ffff167224 */ /* 0x000fe400078e0024 */
.L_x_57189:
[----:B------:R-:W-:Y:S05]  /*4f100*/  BSYNC B1 ;  /* 0x0000000000017941 */ /* 0x000fea0003800000 */
.L_x_57187:
        /* <DEDUP_REMOVED lines=9> */
.L_x_57191:
[----:B------:R-:W-:Y:S02]  /*4f1a0*/  IMAD.MOV.U32 R40, RZ, RZ, R37 ;  /* 0x000000ffff287224 */ /* 0x000fe400078e0025 */
[----:B------:R-:W-:Y:S02]  /*4f1b0*/  IMAD.MOV.U32 R36, RZ, RZ, R34 ;  /* 0x000000ffff247224 */ /* 0x000fe400078e0022 */
[----:B------:R-:W-:Y:S02]  /*4f1c0*/  IMAD.MOV.U32 R37, RZ, RZ, R41 ;  /* 0x000000ffff257224 */ /* 0x000fe400078e0029 */
[----:B------:R-:W-:Y:S02]  /*4f1d0*/  IMAD.MOV.U32 R34, RZ, RZ, R39 ;  /* 0x000000ffff227224 */ /* 0x000fe400078e0027 */
.L_x_57192:
[----:B------:R-:W-:Y:S05]  /*4f1e0*/  BSYNC B1 ;  /* 0x0000000000017941 */ /* 0x000fea0003800000 */
.L_x_57190:
        /* <DEDUP_REMOVED lines=9> */
.L_x_57194:
[----:B------:R-:W-:Y:S02]  /*4f280*/  IMAD.MOV.U32 R41, RZ, RZ, R40 ;  /* 0x000000ffff297224 */ /* 0x000fe400078e0028 */
[----:B------:R-:W-:Y:S02]  /*4f290*/  IMAD.MOV.U32 R39, RZ, RZ, R36 ;  /* 0x000000ffff277224 */ /* 0x000fe400078e0024 */
[----:B------:R-:W-:Y:S02]  /*4f2a0*/  IMAD.MOV.U32 R40, RZ, RZ, R48 ;  /* 0x000000ffff287224 */ /* 0x000fe400078e0030 */
[----:B------:R-:W-:Y:S02]  /*4f2b0*/  IMAD.MOV.U32 R36, RZ, RZ, R38 ;  /* 0x000000ffff247224 */ /* 0x000fe400078e0026 */
.L_x_57195:
[----:B------:R-:W-:Y:S05]  /*4f2c0*/  BSYNC B1 ;  /* 0x0000000000017941 */ /* 0x000fea0003800000 */
.L_x_57193:
        /* <DEDUP_REMOVED lines=9> */
.L_x_57197:
[----:B------:R-:W-:Y:S02]  /*4f360*/  IMAD.MOV.U32 R48, RZ, RZ, R41 ;  /* 0x000000ffff307224 */ /* 0x000fe400078e0029 */
[----:B------:R-:W-:Y:S02]  /*4f370*/  IMAD.MOV.U32 R38, RZ, RZ, R39 ;  /* 0x000000ffff267224 */ /* 0x000fe400078e0027 */
[----:B------:R-:W-:Y:S02]  /*4f380*/  IMAD.MOV.U32 R41, RZ, RZ, R50 ;  /* 0x000000ffff297224 */ /* 0x000fe400078e0032 */
[----:B------:R-:W-:Y:S02]  /*4f390*/  IMAD.MOV.U32 R39, RZ, RZ, R43 ;  /* 0x000000ffff277224 */ /* 0x000fe400078e002b */
.L_x_57198:
[----:B------:R-:W-:Y:S05]  /*4f3a0*/  BSYNC B1 ;  /* 0x0000000000017941 */ /* 0x000fea0003800000 */
.L_x_57196:
        /* <DEDUP_REMOVED lines=9> */
.L_x_57200:
[----:B------:R-:W-:Y:S02]  /*4f440*/  IMAD.MOV.U32 R49, RZ, RZ, R48 ;  /* 0x000000ffff317224 */ /* 0x000fe400078e0030 */
[----:B------:R-:W-:Y:S02]  /*4f450*/  IMAD.MOV.U32 R43, RZ, RZ, R38 ;  /* 0x000000ffff2b7224 */ /* 0x000fe400078e0026 */
[----:B------:R-:W-:Y:S02]  /*4f460*/  IMAD.MOV.U32 R48, RZ, RZ, R51 ;  /* 0x000000ffff307224 */ /* 0x000fe400078e0033 */
[----:B------:R-:W-:Y:S02]  /*4f470*/  IMAD.MOV.U32 R38, RZ, RZ, R42 ;  /* 0x000000ffff267224 */ /* 0x000fe400078e002a */
.L_x_57201:
[----:B------:R-:W-:Y:S05]  /*4f480*/  BSYNC B1 ;  /* 0x0000000000017941 */ /* 0x000fea0003800000 */
.L_x_57199:
        /* <DEDUP_REMOVED lines=9> */
.L_x_57203:
[----:B------:R-:W-:Y:S02]  /*4f520*/  IMAD.MOV.U32 R50, RZ, RZ, R49 ;  /* 0x000000ffff327224 */ /* 0x000fe400078e0031 */
[----:B------:R-:W-:Y:S02]  /*4f530*/  IMAD.MOV.U32 R42, RZ, RZ, R43 ;  /* 0x000000ffff2a7224 */ /* 0x000fe400078e002b */
[----:B------:R-:W-:Y:S02]  /*4f540*/  IMAD.MOV.U32 R49, RZ, RZ, R52 ;  /* 0x000000ffff317224 */ /* 0x000fe400078e0034 */
[----:B------:R-:W-:Y:S02]  /*4f550*/  IMAD.MOV.U32 R43, RZ, RZ, R45 ;  /* 0x000000ffff2b7224 */ /* 0x000fe400078e002d */
.L_x_57204:
[----:B------:R-:W-:Y:S05]  /*4f560*/  BSYNC B1 ;  /* 0x0000000000017941 */ /* 0x000fea0003800000 */
.L_x_57202:
        /* <DEDUP_REMOVED lines=9> */
.L_x_57206:
[----:B------:R-:W-:Y:S02]  /*4f600*/  IMAD.MOV.U32 R51, RZ, RZ, R50 ;  /* 0x000000ffff337224 */ /* 0x000fe400078e0032 */
[----:B------:R-:W-:Y:S02]  /*4f610*/  IMAD.MOV.U32 R45, RZ, RZ, R42 ;  /* 0x000000ffff2d7224 */ /* 0x000fe400078e002a */
[----:B------:R-:W-:Y:S02]  /*4f620*/  IMAD.MOV.U32 R50, RZ, RZ, R53 ;  /* 0x000000ffff327224 */ /* 0x000fe400078e0035 */
[----:B------:R-:W-:Y:S02]  /*4f630*/  IMAD.MOV.U32 R42, RZ, RZ, R44 ;  /* 0x000000ffff2a7224 */ /* 0x000fe400078e002c */
.L_x_57207:
[----:B------:R-:W-:Y:S05]  /*4f640*/  BSYNC B1 ;  /* 0x0000000000017941 */ /* 0x000fea0003800000 */
.L_x_57205:
        /* <DEDUP_REMOVED lines=9> */
.L_x_57209:
[----:B------:R-:W-:Y:S02]  /*4f6e0*/  IMAD.MOV.U32 R52, RZ, RZ, R51 ;  /* 0x000000ffff347224 */ /* 0x000fe400078e0033 */
[----:B------:R-:W-:Y:S02]  /*4f6f0*/  IMAD.MOV.U32 R44, RZ, RZ, R45 ;  /* 0x000000ffff2c7224 */ /* 0x000fe400078e002d */
[----:B------:R-:W-:Y:S02]  /*4f700*/  IMAD.MOV.U32 R51, RZ, RZ, R54 ;  /* 0x000000ffff337224 */ /* 0x000fe400078e0036 */
[----:B------:R-:W-:Y:S02]  /*4f710*/  IMAD.MOV.U32 R45, RZ, RZ, R47 ;  /* 0x000000ffff2d7224 */ /* 0x000fe400078e002f */
.L_x_57210:
[----:B------:R-:W-:Y:S05]  /*4f720*/  BSYNC B1 ;  /* 0x0000000000017941 */ /* 0x000fea0003800000 */
.L_x_57208:
        /* <DEDUP_REMOVED lines=9> */
.L_x_57212:
[----:B------:R-:W-:Y:S02]  /*4f7c0*/  IMAD.MOV.U32 R53, RZ, RZ, R52 ;  /* 0x000000ffff357224 */ /* 0x000fe400078e0034 */
[----:B------:R-:W-:Y:S02]  /*4f7d0*/  IMAD.MOV.U32 R47, RZ, RZ, R44 ;  /* 0x000000ffff2f7224 */ /* 0x000fe400078e002c */
[----:B------:R-:W-:Y:S02]  /*4f7e0*/  IMAD.MOV.U32 R52, RZ, RZ, R55 ;  /* 0x000000ffff347224 */ /* 0x000fe400078e0037 */
[----:B------:R-:W-:Y:S02]  /*4f7f0*/  IMAD.MOV.U32 R44, RZ, RZ, R46 ;  /* 0x000000ffff2c7224 */ /* 0x000fe400078e002e */
.L_x_57213:
[----:B------:R-:W-:Y:S05]  /*4f800*/  BSYNC B1 ;  /* 0x0000000000017941 */ /* 0x000fea0003800000 */
.L_x_57211:
        /* <DEDUP_REMOVED lines=16> */
.L_x_57215:
[----:B------:R-:W-:Y:S01]  /*4f910*/  IMAD.MOV.U32 R27, RZ, RZ, R33 ;  /* 0x000000ffff1b7224 */ /* 0x000fe200078e0021 */
[----:B------:R-:W-:Y:S01]  /*4f920*/  MOV R33, R26 ;  /* 0x0000001a00217202 */ /* 0x000fe20000000f00 */
[----:B------:R-:W-:Y:S02]  /*4f930*/  IMAD.MOV.U32 R7, RZ, RZ, R35 ;  /* 0x000000ffff077224 */ /* 0x000fe400078e0023 */
[----:B------:R-:W-:Y:S02]  /*4f940*/  IMAD.MOV.U32 R35, RZ, RZ, R6 ;  /* 0x000000ffff237224 */ /* 0x000fe400078e0006 */
.L_x_57216:
[----:B------:R-:W-:Y:S05]  /*4f950*/  BSYNC B1 ;  /* 0x0000000000017941 */ /* 0x000fea0003800000 */
.L_x_57214:
        /* <DEDUP_REMOVED lines=9> */
.L_x_57218:
[----:B------:R-:W-:Y:S01]  /*4f9f0*/  IMAD.MOV.U32 R26, RZ, RZ, R27 ;  /* 0x000000ffff1a7224 */ /* 0x000fe200078e001b */
[----:B------:R-:W-:Y:S01]  /*4fa00*/  MOV R27, R25 ;  /* 0x00000019001b7202 */ /* 0x000fe20000000f00 */
[----:B------:R-:W-:Y:S02]  /*4fa10*/  IMAD.MOV.U32 R6, RZ, RZ, R7 ;  /* 0x000000ffff067224 */ /* 0x000fe400078e0007 */
[----:B------:R-:W-:Y:S02]  /*4fa20*/  IMAD.MOV.U32 R7, RZ, RZ, R5 ;  /* 0x000000ffff077224 */ /* 0x000fe400078e0005 */
.L_x_57219:
[----:B------:R-:W-:Y:S05]  /*4fa30*/  BSYNC B1 ;  /* 0x0000000000017941 */ /* 0x000fea0003800000 */
.L_x_57217:
        /* <DEDUP_REMOVED lines=9> */
.L_x_57221:
[----:B------:R-:W-:Y:S01]  /*4fad0*/  IMAD.MOV.U32 R25, RZ, RZ, R26 ;  /* 0x000000ffff197224 */ /* 0x000fe200078e001a */
[----:B------:R-:W-:Y:S01]  /*4fae0*/  MOV R26, R24 ;  /* 0x00000018001a7202 */ /* 0x000fe20000000f00 */
[----:B------:R-:W-:Y:S02]  /*4faf0*/  IMAD.MOV.U32 R5, RZ, RZ, R6 ;  /* 0x000000ffff057224 */ /* 0x000fe400078e0006 */
[----:B------:R-:W-:Y:S02]  /*4fb00*/  IMAD.MOV.U32 R6, RZ, RZ, R4 ;  /* 0x000000ffff067224 */ /* 0x000fe400078e0004 */
.L_x_57222:
[----:B------:R-:W-:Y:S05]  /*4fb10*/  BSYNC B1 ;  /* 0x0000000000017941 */ /* 0x000fea0003800000 */
.L_x_57220:
        /* <DEDUP_REMOVED lines=9> */
.L_x_57224:
[----:B------:R-:W-:Y:S01]  /*4fbb0*/  IMAD.MOV.U32 R24, RZ, RZ, R25 ;  /* 0x000000ffff187224 */ /* 0x000fe200078e0019 */
[----:B------:R-:W-:Y:S01]  /*4fbc0*/  MOV R25, R23 ;  /* 0x0000001700197202 */ /* 0x000fe20000000f00 */
[----:B------:R-:W-:Y:S02]  /*4fbd0*/  IMAD.MOV.U32 R4, RZ, RZ, R5 ;  /* 0x000000ffff047224 */ /* 0x000fe400078e0005 */
[----:B------:R-:W-:Y:S02]  /*4fbe0*/  IMAD.MOV.U32 R5, RZ, RZ, R19 ;  /* 0x000000ffff057224 */ /* 0x000fe400078e0013 */
.L_x_57225:
[----:B------:R-:W-:Y:S05]  /*4fbf0*/  BSYNC B1 ;  /* 0x0000000000017941 */ /* 0x000fea0003800000 */
.L_x_57223:
        /* <DEDUP_REMOVED lines=9> */
.L_x_57227:
[----:B------:R-:W-:Y:S01]  /*4fc90*/  IMAD.MOV.U32 R23, RZ, RZ, R24 ;  /* 0x000000ffff177224 */ /* 0x000fe200078e0018 */
[----:B------:R-:W-:Y:S01]  /*4fca0*/  MOV R24, R20 ;  /* 0x0000001400187202 */ /* 0x000fe20000000f00 */
[----:B------:R-:W-:Y:S02]  /*4fcb0*/  IMAD.MOV.U32 R19, RZ, RZ, R4 ;  /* 0x000000ffff137224 */ /* 0x000fe400078e0004 */
[----:B------:R-:W-:Y:S02]  /*4fcc0*/  IMAD.MOV.U32 R4, RZ, RZ, R18 ;  /* 0x000000ffff047224 */ /* 0x000fe400078e0012 */
.L_x_57228:
[----:B------:R-:W-:Y:S05]  /*4fcd0*/  BSYNC B1 ;  /* 0x0000000000017941 */ /* 0x000fea0003800000 */
.L_x_57226:
        /* <DEDUP_REMOVED lines=9> */
.L_x_57230:
[----:B------:R-:W-:Y:S01]  /*4fd70*/  IMAD.MOV.U32 R20, RZ, RZ, R23 ;  /* 0x000000ffff147224 */ /* 0x000fe200078e0017 */
[----:B------:R-:W-:Y:S01]  /*4fd80*/  MOV R23, R32 ;  /* 0x0000002000177202 */ /* 0x000fe20000000f00 */
[----:B------:R-:W-:Y:S02]  /*4fd90*/  IMAD.MOV.U32 R18, RZ, RZ, R19 ;  /* 0x000000ffff127224 */ /* 0x000fe400078e0013 */
[----:B------:R-:W-:Y:S02]  /*4fda0*/  IMAD.MOV.U32 R19, RZ, RZ, R22 ;  /* 0x000000ffff137224 */ /* 0x000fe400078e0016 */
.L_x_57231:
[----:B------:R-:W-:Y:S05]  /*4fdb0*/  BSYNC B1 ;  /* 0x0000000000017941 */ /* 0x000fea0003800000 */
.L_x_57229:
        /* <DEDUP_REMOVED lines=9> */
.L_x_57233:
[----:B------:R-:W-:Y:S01]  /*4fe50*/  IMAD.MOV.U32 R32, RZ, RZ, R20 ;  /* 0x000000ffff207224 */ /* 0x000fe200078e0014 */
[----:B------:R-:W-:Y:S01]  /*4fe60*/  MOV R20, R37 ;  /* 0x0000002500147202 */ /* 0x000fe20000000f00 */
[----:B------:R-:W-:Y:S02]  /*4fe70*/  IMAD.MOV.U32 R22, RZ, RZ, R18 ;  /* 0x000000ffff167224 */ /* 0x000fe400078e0012 */
[----:B------:R-:W-:Y:S02]  /*4fe80*/  IMAD.MOV.U32 R18, RZ, RZ, R34 ;  /* 0x000000ffff127224 */ /* 0x000fe400078e0022 */
.L_x_57234:
[----:B------:R-:W-:Y:S05]  /*4fe90*/  BSYNC B1 ;  /* 0x0000000000017941 */ /* 0x000fea0003800000 */
.L_x_57232:
        /* <DEDUP_REMOVED lines=9> */
.L_x_57236:
[----:B------:R-:W-:Y:S01]  /*4ff30*/  IMAD.MOV.U32 R37, RZ, RZ, R32 ;  /* 0x000000ffff257224 */ /* 0x000fe200078e0020 */
[----:B------:R-:W-:Y:S01]  /*4ff40*/  MOV R32, R40 ;  /* 0x0000002800207202 */ /* 0x000fe20000000f00 */
[----:B------:R-:W-:Y:S02]  /*4ff50*/  IMAD.MOV.U32 R34, RZ, RZ, R22 ;  /* 0x000000ffff227224 */ /* 0x000fe400078e0016 */
[----:B------:R-:W-:Y:S02]  /*4ff60*/  IMAD.MOV.U32 R22, RZ, RZ, R36 ;  /* 0x000000ffff167224 */ /* 0x000fe400078e0024 */
.L_x_57237:
[----:B------:R-:W-:Y:S05]  /*4ff70*/  BSYNC B1 ;  /* 0x0000000000017941 */ /* 0x000fea0003800000 */
.L_x_57235:
        /* <DEDUP_REMOVED lines=9> */
.L_x_57239:
[----:B------:R-:W-:Y:S01]  /*50010*/  IMAD.MOV.U32 R40, RZ, RZ, R37 ;  /* 0x000000ffff287224 */ /* 0x000fe200078e0025 */
[----:B------:R-:W-:Y:S01]  /*50020*/  MOV R37, R41 ;  /* 0x0000002900257202 */ /* 0x000fe20000000f00 */
[----:B------:R-:W-:Y:S02]  /*50030*/  IMAD.MOV.U32 R36, RZ, RZ, R34 ;  /* 0x000000ffff247224 */ /* 0x000fe400078e0022 */
[----:B------:R-:W-:Y:S02]  /*50040*/  IMAD.MOV.U32 R34, RZ, RZ, R39 ;  /* 0x000000ffff227224 */ /* 0x000fe400078e0027 */
.L_x_57240:
[----:B------:R-:W-:Y:S05]  /*50050*/  BSYNC B1 ;  /* 0x0000000000017941 */ /* 0x000fea0003800000 */
.L_x_57238:
        /* <DEDUP_REMOVED lines=9> */
.L_x_57242:
[----:B------:R-:W-:Y:S01]  /*500f0*/  IMAD.MOV.U32 R41, RZ, RZ, R40 ;  /* 0x000000ffff297224 */ /* 0x000fe200078e0028 */
[----:B------:R-:W-:Y:S01]  /*50100*/  MOV R40, R48 ;  /* 0x0000003000287202 */ /* 0x000fe20000000f00 */
[----:B------:R-:W-:Y:S02]  /*50110*/  IMAD.MOV.U32 R39, RZ, RZ, R36 ;  /* 0x000000ffff277224 */ /* 0x000fe400078e0024 */
[----:B------:R-:W-:Y:S02]  /*50120*/  IMAD.MOV.U32 R36, RZ, RZ, R38 ;  /* 0x000000ffff247224 */ /* 0x000fe400078e0026 */
.L_x_57243:
[----:B------:R-:W-:Y:S05]  /*50130*/  BSYNC B1 ;  /* 0x0000000000017941 */ /* 0x000fea0003800000 */
.L_x_57241:
        /* <DEDUP_REMOVED lines=9> */
.L_x_57245:
[----:B------:R-:W-:Y:S01]  /*501d0*/  IMAD.MOV.U32 R46, RZ, RZ, R41 ;  /* 0x000000ffff2e7224 */ /* 0x000fe200078e0029 */
[----:B------:R-:W-:Y:S01]  /*501e0*/  MOV R41, R49 ;  /* 0x0000003100297202 */ /* 0x000fe20000000f00 */
[----:B------:R-:W-:Y:S02]  /*501f0*/  IMAD.MOV.U32 R38, RZ, RZ, R39 ;  /* 0x000000ffff267224 */ /* 0x000fe400078e0027 */
[----:B------:R-:W-:Y:S02]  /*50200*/  IMAD.MOV.U32 R39, RZ, RZ, R43 ;  /* 0x000000ffff277224 */ /* 0x000fe400078e002b */
.L_x_57246:
[----:B------:R-:W-:Y:S05]  /*50210*/  BSYNC B1 ;  /* 0x0000000000017941 */ /* 0x000fea0003800000 */
.L_x_57244:
        /* <DEDUP_REMOVED lines=9> */
.L_x_57248:
[----:B------:R-:W-:Y:S01]  /*502b0*/  IMAD.MOV.U32 R48, RZ, RZ, R46 ;  /* 0x000000ffff307224 */ /* 0x000fe200078e002e */
[----:B------:R-:W-:Y:S01]  /*502c0*/  MOV R46, R50 ;  /* 0x00000032002e7202 */ /* 0x000fe20000000f00 */
[----:B------:R-:W-:Y:S02]  /*502d0*/  IMAD.MOV.U32 R43, RZ, RZ, R38 ;  /* 0x000000ffff2b7224 */ /* 0x000fe400078e0026 */
[----:B------:R-:W-:Y:S02]  /*502e0*/  IMAD.MOV.U32 R38, RZ, RZ, R42 ;  /* 0x000000ffff267224 */ /* 0x000fe400078e002a */
.L_x_57249:
[----:B------:R-:W-:Y:S05]  /*502f0*/  BSYNC B1 ;  /* 0x0000000000017941 */ /* 0x000fea0003800000 */
.L_x_57247:
        /* <DEDUP_REMOVED lines=9> */
.L_x_57251:
[----:B------:R-:W-:Y:S01]  /*50390*/  IMAD.MOV.U32 R49, RZ, RZ, R48 ;  /* 0x000000ffff317224 */ /* 0x000fe200078e0030 */
[----:B------:R-:W-:Y:S01]  /*503a0*/  MOV R48, R51 ;  /* 0x0000003300307202 */ /* 0x000fe20000000f00 */
[----:B------:R-:W-:Y:S02]  /*503b0*/  IMAD.MOV.U32 R42, RZ, RZ, R43 ;  /* 0x000000ffff2a7224 */ /* 0x000fe400078e002b */
[----:B------:R-:W-:Y:S02]  /*503c0*/  IMAD.MOV.U32 R43, RZ, RZ, R45 ;  /* 0x000000ffff2b7224 */ /* 0x000fe400078e002d */
.L_x_57252:
[----:B------:R-:W-:Y:S05]  /*503d0*/  BSYNC B1 ;  /* 0x0000000000017941 */ /* 0x000fea0003800000 */
.L_x_57250:
        /* <DEDUP_REMOVED lines=9> */
.L_x_57254:
[----:B------:R-:W-:Y:S01]  /*50470*/  IMAD.MOV.U32 R50, RZ, RZ, R49 ;  /* 0x000000ffff327224 */ /* 0x000fe200078e0031 */
[----:B------:R-:W-:Y:S01]  /*50480*/  MOV R49, R52 ;  /* 0x0000003400317202 */ /* 0x000fe20000000f00 */
[----:B------:R-:W-:Y:S02]  /*50490*/  IMAD.MOV.U32 R45, RZ, RZ, R42 ;  /* 0x000000ffff2d7224 */ /* 0x000fe400078e002a */
[----:B------:R-:W-:Y:S02]  /*504a0*/  IMAD.MOV.U32 R42, RZ, RZ, R44 ;  /* 0x000000ffff2a7224 */ /* 0x000fe400078e002c */
.L_x_57255:
[----:B------:R-:W-:Y:S05]  /*504b0*/  BSYNC B1 ;  /* 0x0000000000017941 */ /* 0x000fea0003800000 */
.L_x_57253:
        /* <DEDUP_REMOVED lines=9> */
.L_x_57257:
[----:B------:R-:W-:Y:S01]  /*50550*/  IMAD.MOV.U32 R51, RZ, RZ, R50 ;  /* 0x000000ffff337224 */ /* 0x000fe200078e0032 */
[----:B------:R-:W-:Y:S01]  /*50560*/  MOV R50, R53 ;  /* 0x0000003500327202 */ /* 0x000fe20000000f00 */
[----:B------:R-:W-:Y:S02]  /*50570*/  IMAD.MOV.U32 R44, RZ, RZ, R45 ;  /* 0x000000ffff2c7224 */ /* 0x000fe400078e002d */
[----:B------:R-:W-:Y:S02]  /*50580*/  IMAD.MOV.U32 R45, RZ, RZ, R47 ;  /* 0x000000ffff2d7224 */ /* 0x000fe400078e002f */
.L_x_57258:
[----:B------:R-:W-:Y:S05]  /*50590*/  BSYNC B1 ;  /* 0x0000000000017941 */ /* 0x000fea0003800000 */
.L_x_57256:
        /* <DEDUP_REMOVED lines=16> */
.L_x_57260:
[----:B------:R-:W-:Y:S01]  /*506a0*/  MOV R28, R33 ;  /* 0x00000021001c7202 */ /* 0x000fe20000000f00 */
[----:B------:R-:W-:Y:S02]  /*506b0*/  IMAD.MOV.U32 R8, RZ, RZ, R35 ;  /* 0x000000ffff087224 */ /* 0x000fe400078e0023 */
[----:B------:R-:W-:Y:S02]  /*506c0*/  IMAD.MOV.U32 R33, RZ, RZ, R27 ;  /* 0x000000ffff217224 */ /* 0x000fe400078e001b */
[----:B------:R-:W-:Y:S02]  /*506d0*/  IMAD.MOV.U32 R35, RZ, RZ, R7 ;  /* 0x000000ffff237224 */ /* 0x000fe400078e0007 */
.L_x_57261:
[----:B------:R-:W-:Y:S05]  /*506e0*/  BSYNC B1 ;  /* 0x0000000000017941 */ /* 0x000fea0003800000 */
.L_x_57259:
        /* <DEDUP_REMOVED lines=9> */
.L_x_57263:
[----:B------:R-:W-:Y:S01]  /*50780*/  MOV R27, R28 ;  /* 0x0000001c001b7202 */ /* 0x000fe20000000f00 */
[----:B------:R-:W-:Y:S02]  /*50790*/  IMAD.MOV.U32 R7, RZ, RZ, R8 ;  /* 0x000000ffff077224 */ /* 0x000fe400078e0008 */
[----:B------:R-:W-:Y:S02]  /*507a0*/  IMAD.MOV.U32 R28, RZ, RZ, R26 ;  /* 0x000000ffff1c7224 */ /* 0x000fe400078e001a */
[----:B------:R-:W-:Y:S02]  /*507b0*/  IMAD.MOV.U32 R8, RZ, RZ, R6 ;  /* 0x000000ffff087224 */ /* 0x000fe400078e0006 */
.L_x_57264:
[----:B------:R-:W-:Y:S05]  /*507c0*/  BSYNC B1 ;  /* 0x0000000000017941 */ /* 0x000fea0003800000 */
.L_x_57262:
        /* <DEDUP_REMOVED lines=9> */
.L_x_57266:
[----:B------:R-:W-:Y:S01]  /*50860*/  MOV R26, R27 ;  /* 0x0000001b001a7202 */ /* 0x000fe20000000f00 */
[----:B------:R-:W-:Y:S02]  /*50870*/  IMAD.MOV.U32 R6, RZ, RZ, R7 ;  /* 0x000000ffff067224 */ /* 0x000fe400078e0007 */
[----:B------:R-:W-:Y:S02]  /*50880*/  IMAD.MOV.U32 R27, RZ, RZ, R25 ;  /* 0x000000ffff1b7224 */ /* 0x000fe400078e0019 */
[----:B------:R-:W-:Y:S02]  /*50890*/  IMAD.MOV.U32 R7, RZ, RZ, R5 ;  /* 0x000000ffff077224 */ /* 0x000fe400078e0005 */
.L_x_57267:
[----:B------:R-:W-:Y:S05]  /*508a0*/  BSYNC B1 ;  /* 0x0000000000017941 */ /* 0x000fea0003800000 */
.L_x_57265:
        /* <DEDUP_REMOVED lines=9> */
.L_x_57269:
[----:B------:R-:W-:Y:S01]  /*50940*/  MOV R25, R26 ;  /* 0x0000001a00197202 */ /* 0x000fe20000000f00 */
[----:B------:R-:W-:Y:S02]  /*50950*/  IMAD.MOV.U32 R5, RZ, RZ, R6 ;  /* 0x000000ffff057224 */ /* 0x000fe400078e0006 */
[----:B------:R-:W-:Y:S02]  /*50960*/  IMAD.MOV.U32 R26, RZ, RZ, R24 ;  /* 0x000000ffff1a7224 */ /* 0x000fe400078e0018 */
[----:B------:R-:W-:Y:S02]  /*50970*/  IMAD.MOV.U32 R6, RZ, RZ, R4 ;  /* 0x000000ffff067224 */ /* 0x000fe400078e0004 */
.L_x_57270:
[----:B------:R-:W-:Y:S05]  /*50980*/  BSYNC B1 ;  /* 0x0000000000017941 */ /* 0x000fea0003800000 */
.L_x_57268:
        /* <DEDUP_REMOVED lines=9> */
.L_x_57272:
[----:B------:R-:W-:Y:S01]  /*50a20*/  MOV R24, R25 ;  /* 0x0000001900187202 */ /* 0x000fe20000000f00 */
[----:B------:R-:W-:Y:S02]  /*50a30*/  IMAD.MOV.U32 R4, RZ, RZ, R5 ;  /* 0x000000ffff047224 */ /* 0x000fe400078e0005 */
[----:B------:R-:W-:Y:S02]  /*50a40*/  IMAD.MOV.U32 R25, RZ, RZ, R23 ;  /* 0x000000ffff197224 */ /* 0x000fe400078e0017 */
[----:B------:R-:W-:Y:S02]  /*50a50*/  IMAD.MOV.U32 R5, RZ, RZ, R19 ;  /* 0x000000ffff057224 */ /* 0x000fe400078e0013 */
.L_x_57273:
[----:B------:R-:W-:Y:S05]  /*50a60*/  BSYNC B1 ;  /* 0x0000000000017941 */ /* 0x000fea0003800000 */
.L_x_57271:
        /* <DEDUP_REMOVED lines=9> */
.L_x_57275:
[----:B------:R-:W-:Y:S01]  /*50b00*/  MOV R23, R24 ;  /* 0x0000001800177202 */ /* 0x000fe20000000f00 */
[----:B------:R-:W-:Y:S02]  /*50b10*/  IMAD.MOV.U32 R19, RZ, RZ, R4 ;  /* 0x000000ffff137224 */ /* 0x000fe400078e0004 */
[----:B------:R-:W-:Y:S02]  /*50b20*/  IMAD.MOV.U32 R24, RZ, RZ, R20 ;  /* 0x000000ffff187224 */ /* 0x000fe400078e0014 */
[----:B------:R-:W-:Y:S02]  /*50b30*/  IMAD.MOV.U32 R4, RZ, RZ, R18 ;  /* 0x000000ffff047224 */ /* 0x000fe400078e0012 */
.L_x_57276:
[----:B------:R-:W-:Y:S05]  /*50b40*/  BSYNC B1 ;  /* 0x0000000000017941 */ /* 0x000fea0003800000 */
.L_x_57274:
        /* <DEDUP_REMOVED lines=9> */
.L_x_57278:
[----:B------:R-:W-:Y:S01]  /*50be0*/  MOV R20, R23 ;  /* 0x0000001700147202 */ /* 0x000fe20000000f00 */
[----:B------:R-:W-:Y:S02]  /*50bf0*/  IMAD.MOV.U32 R18, RZ, RZ, R19 ;  /* 0x000000ffff127224 */ /* 0x000fe400078e0013 */
[----:B------:R-:W-:Y:S02]  /*50c00*/  IMAD.MOV.U32 R23, RZ, RZ, R32 ;  /* 0x000000ffff177224 */ /* 0x000fe400078e0020 */
[----:B------:R-:W-:Y:S02]  /*50c10*/  IMAD.MOV.U32 R19, RZ, RZ, R22 ;  /* 0x000000ffff137224 */ /* 0x000fe400078e0016 */
.L_x_57279:
[----:B------:R-:W-:Y:S05]  /*50c20*/  BSYNC B1 ;  /* 0x0000000000017941 */ /* 0x000fea0003800000 */
.L_x_57277:
        /* <DEDUP_REMOVED lines=9> */
.L_x_57281:
[----:B------:R-:W-:Y:S01]  /*50cc0*/  MOV R32, R20 ;  /* 0x0000001400207202 */ /* 0x000fe20000000f00 */
[----:B------:R-:W-:Y:S02]  /*50cd0*/  IMAD.MOV.U32 R22, RZ, RZ, R18 ;  /* 0x000000ffff167224 */ /* 0x000fe400078e0012 */
[----:B------:R-:W-:Y:S02]  /*50ce0*/  IMAD.MOV.U32 R20, RZ, RZ, R37 ;  /* 0x000000ffff147224 */ /* 0x000fe400078e0025 */
[----:B------:R-:W-:Y:S02]  /*50cf0*/  IMAD.MOV.U32 R18, RZ, RZ, R34 ;  /* 0x000000ffff127224 */ /* 0x000fe400078e0022 */
.L_x_57282:
[----:B------:R-:W-:Y:S05]  /*50d00*/  BSYNC B1 ;  /* 0x0000000000017941 */ /* 0x000fea0003800000 */
.L_x_57280:
        /* <DEDUP_REMOVED lines=9> */
.L_x_57284:
[----:B------:R-:W-:Y:S01]  /*50da0*/  MOV R37, R32 ;  /* 0x0000002000257202 */ /* 0x000fe20000000f00 */
[----:B------:R-:W-:Y:S02]  /*50db0*/  IMAD.MOV.U32 R34, RZ, RZ, R22 ;  /* 0x000000ffff227224 */ /* 0x000fe400078e0016 */
[----:B------:R-:W-:Y:S02]  /*50dc0*/  IMAD.MOV.U32 R32, RZ, RZ, R40 ;  /* 0x000000ffff207224 */ /* 0x000fe400078e0028 */
[----:B------:R-:W-:Y:S02]  /*50dd0*/  IMAD.MOV.U32 R22, RZ, RZ, R36 ;  /* 0x000000ffff167224 */ /* 0x000fe400078e0024 */
.L_x_57285:
[----:B------:R-:W-:Y:S05]  /*50de0*/  BSYNC B1 ;  /* 0x0000000000017941 */ /* 0x000fea0003800000 */
.L_x_57283:
        /* <DEDUP_REMOVED lines=9> */
.L_x_57287:
[----:B------:R-:W-:Y:S01]  /*50e80*/  MOV R40, R37 ;  /* 0x0000002500287202 */ /* 0x000fe20000000f00 */
[----:B------:R-:W-:Y:S02]  /*50e90*/  IMAD.MOV.U32 R36, RZ, RZ, R34 ;  /* 0x000000ffff247224 */ /* 0x000fe400078e0022 */
[----:B------:R-:W-:Y:S02]  /*50ea0*/  IMAD.MOV.U32 R37, RZ, RZ, R41 ;  /* 0x000000ffff257224 */ /* 0x000fe400078e0029 */
[----:B------:R-:W-:Y:S02]  /*50eb0*/  IMAD.MOV.U32 R34, RZ, RZ, R39 ;  /* 0x000000ffff227224 */ /* 0x000fe400078e0027 */
.L_x_57288:
[----:B------:R-:W-:Y:S05]  /*50ec0*/  BSYNC B1 ;  /* 0x0000000000017941 */ /* 0x000fea0003800000 */
.L_x_57286:
        /* <DEDUP_REMOVED lines=9> */
.L_x_57290:
[----:B------:R-:W-:Y:S01]  /*50f60*/  MOV R41, R40 ;  /* 0x0000002800297202 */ /* 0x000fe20000000f00 */
[----:B------:R-:W-:Y:S02]  /*50f70*/  IMAD.MOV.U32 R39, RZ, RZ, R36 ;  /* 0x000000ffff277224 */ /* 0x000fe400078e0024 */
[----:B------:R-:W-:Y:S02]  /*50f80*/  IMAD.MOV.U32 R40, RZ, RZ, R46 ;  /* 0x000000ffff287224 */ /* 0x000fe400078e002e */
[----:B------:R-:W-:Y:S02]  /*50f90*/  IMAD.MOV.U32 R36, RZ, RZ, R38 ;  /* 0x000000ffff247224 */ /* 0x000fe400078e0026 */
.L_x_57291:
[----:B------:R-:W-:Y:S05]  /*50fa0*/  BSYNC B1 ;  /* 0x0000000000017941 */ /* 0x000fea0003800000 */
.L_x_57289:
        /* <DEDUP_REMOVED lines=9> */
.L_x_57293:
[----:B------:R-:W-:Y:S01]  /*51040*/  MOV R46, R41 ;  /* 0x00000029002e7202 */ /* 0x000fe20000000f00 */
[----:B------:R-:W-:Y:S02]  /*51050*/  IMAD.MOV.U32 R38, RZ, RZ, R39 ;  /* 0x000000ffff267224 */ /* 0x000fe400078e0027 */
[----:B------:R-:W-:Y:S02]  /*51060*/  IMAD.MOV.U32 R41, RZ, RZ, R48 ;  /* 0x000000ffff297224 */ /* 0x000fe400078e0030 */
[----:B------:R-:W-:Y:S02]  /*51070*/  IMAD.MOV.U32 R39, RZ, RZ, R43 ;  /* 0x000000ffff277224 */ /* 0x000fe400078e002b */
.L_x_57294:
[----:B------:R-:W-:Y:S05]  /*51080*/  BSYNC B1 ;  /* 0x0000000000017941 */ /* 0x000fea0003800000 */
.L_x_57292:
        /* <DEDUP_REMOVED lines=9> */
.L_x_57296:
[----:B------:R-:W-:Y:S01]  /*51120*/  MOV R47, R46 ;  /* 0x0000002e002f7202 */ /* 0x000fe20000000f00 */
[----:B------:R-:W-:Y:S02]  /*51130*/  IMAD.MOV.U32 R43, RZ, RZ, R38 ;  /* 0x000000ffff2b7224 */ /* 0x000fe400078e0026 */
[----:B------:R-:W-:Y:S02]  /*51140*/  IMAD.MOV.U32 R46, RZ, RZ, R49 ;  /* 0x000000ffff2e7224 */ /* 0x000fe400078e0031 */
[----:B------:R-:W-:Y:S02]  /*51150*/  IMAD.MOV.U32 R38, RZ, RZ, R42 ;  /* 0x000000ffff267224 */ /* 0x000fe400078e002a */
.L_x_57297:
[----:B------:R-:W-:Y:S05]  /*51160*/  BSYNC B1 ;  /* 0x0000000000017941 */ /* 0x000fea0003800000 */
.L_x_57295:
        /* <DEDUP_REMOVED lines=9> */
.L_x_57299:
[----:B------:R-:W-:Y:S01]  /*51200*/  MOV R48, R47 ;  /* 0x0000002f00307202 */ /* 0x000fe20000000f00 */
[----:B------:R-:W-:Y:S02]  /*51210*/  IMAD.MOV.U32 R42, RZ, RZ, R43 ;  /* 0x000000ffff2a7224 */ /* 0x000fe400078e002b */
[----:B------:R-:W-:Y:S02]  /*51220*/  IMAD.MOV.U32 R47, RZ, RZ, R50 ;  /* 0x000000ffff2f7224 */ /* 0x000fe400078e0032 */
[----:B------:R-:W-:Y:S02]  /*51230*/  IMAD.MOV.U32 R43, RZ, RZ, R45 ;  /* 0x000000ffff2b7224 */ /* 0x000fe400078e002d */
.L_x_57300:
[----:B------:R-:W-:Y:S05]  /*51240*/  BSYNC B1 ;  /* 0x0000000000017941 */ /* 0x000fea0003800000 */
.L_x_57298:
        /* <DEDUP_REMOVED lines=9> */
.L_x_57302:
[----:B------:R-:W-:Y:S01]  /*512e0*/  MOV R49, R48 ;  /* 0x0000003000317202 */ /* 0x000fe20000000f00 */
[----:B------:R-:W-:Y:S02]  /*512f0*/  IMAD.MOV.U32 R45, RZ, RZ, R42 ;  /* 0x000000ffff2d7224 */ /* 0x000fe400078e002a */
[----:B------:R-:W-:Y:S02]  /*51300*/  IMAD.MOV.U32 R48, RZ, RZ, R51 ;  /* 0x000000ffff307224 */ /* 0x000fe400078e0033 */
[----:B------:R-:W-:Y:S02]  /*51310*/  IMAD.MOV.U32 R42, RZ, RZ, R44 ;  /* 0x000000ffff2a7224 */ /* 0x000fe400078e002c */
.L_x_57303:
[----:B------:R-:W-:Y:S05]  /*51320*/  BSYNC B1 ;  /* 0x0000000000017941 */ /* 0x000fea0003800000 */
.L_x_57301:
        /* <DEDUP_REMOVED lines=16> */
.L_x_57305:
[----:B------:R-:W-:Y:S02]  /*51430*/  IMAD.MOV.U32 R29, RZ, RZ, R33 ;  /* 0x000000ffff1d7224 */ /* 0x000fe400078e0021 */
[----:B------:R-:W-:Y:S02]  /*51440*/  IMAD.MOV.U32 R9, RZ, RZ, R35 ;  /* 0x000000ffff097224 */ /* 0x000fe400078e0023 */
[----:B------:R-:W-:Y:S02]  /*51450*/  IMAD.MOV.U32 R33, RZ, RZ, R28 ;  /* 0x000000ffff217224 */ /* 0x000fe400078e001c */
[----:B------:R-:W-:Y:S02]  /*51460*/  IMAD.MOV.U32 R35, RZ, RZ, R8 ;  /* 0x000000ffff237224 */ /* 0x000fe400078e0008 */
.L_x_57306:
[----:B------:R-:W-:Y:S05]  /*51470*/  BSYNC B1 ;  /* 0x0000000000017941 */ /* 0x000fea0003800000 */
.L_x_57304:
        /* <DEDUP_REMOVED lines=9> */
.L_x_57308:
[----:B------:R-:W-:Y:S02]  /*51510*/  IMAD.MOV.U32 R28, RZ, RZ, R29 ;  /* 0x000000ffff1c7224 */ /* 0x000fe400078e001d */
[----:B------:R-:W-:Y:S02]  /*51520*/  IMAD.MOV.U32 R8, RZ, RZ, R9 ;  /* 0x000000ffff087224 */ /* 0x000fe400078e0009 */
[----:B------:R-:W-:Y:S02]  /*51530*/  IMAD.MOV.U32 R29, RZ, RZ, R27 ;  /* 0x000000ffff1d7224 */ /* 0x000fe400078e001b */
[----:B------:R-:W-:Y:S02]  /*51540*/  IMAD.MOV.U32 R9, RZ, RZ, R7 ;  /* 0x000000ffff097224 */ /* 0x000fe400078e0007 */
.L_x_57309:
[----:B------:R-:W-:Y:S05]  /*51550*/  BSYNC B1 ;  /* 0x0000000000017941 */ /* 0x000fea0003800000 */
.L_x_57307:
        /* <DEDUP_REMOVED lines=9> */
.L_x_57311:
[----:B------:R-:W-:Y:S02]  /*515f0*/  IMAD.MOV.U32 R27, RZ, RZ, R28 ;  /* 0x000000ffff1b7224 */ /* 0x000fe400078e001c */
[----:B------:R-:W-:Y:S02]  /*51600*/  IMAD.MOV.U32 R7, RZ, RZ, R8 ;  /* 0x000000ffff077224 */ /* 0x000fe400078e0008 */
[----:B------:R-:W-:Y:S02]  /*51610*/  IMAD.MOV.U32 R28, RZ, RZ, R26 ;  /* 0x000000ffff1c7224 */ /* 0x000fe400078e001a */
[----:B------:R-:W-:Y:S02]  /*51620*/  IMAD.MOV.U32 R8, RZ, RZ, R6 ;  /* 0x000000ffff087224 */ /* 0x000fe400078e0006 */
.L_x_57312:
[----:B------:R-:W-:Y:S05]  /*51630*/  BSYNC B1 ;  /* 0x0000000000017941 */ /* 0x000fea0003800000 */
.L_x_57310:
        /* <DEDUP_REMOVED lines=9> */
.L_x_57314:
[----:B------:R-:W-:Y:S02]  /*516d0*/  IMAD.MOV.U32 R26, RZ, RZ, R27 ;  /* 0x000000ffff1a7224 */ /* 0x000fe400078e001b */
[----:B------:R-:W-:Y:S02]  /*516e0*/  IMAD.MOV.U32 R6, RZ, RZ, R7 ;  /* 0x000000ffff067224 */ /* 0x000fe400078e0007 */
[----:B------:R-:W-:Y:S02]  /*516f0*/  IMAD.MOV.U32 R27, RZ, RZ, R25 ;  /* 0x000000ffff1b7224 */ /* 0x000fe400078e0019 */
[----:B------:R-:W-:Y:S02]  /*51700*/  IMAD.MOV.U32 R7, RZ, RZ, R5 ;  /* 0x000000ffff077224 */ /* 0x000fe400078e0005 */
.L_x_57315:
[----:B------:R-:W-:Y:S05]  /*51710*/  BSYNC B1 ;  /* 0x0000000000017941 */ /* 0x000fea0003800000 */
.L_x_57313:
        /* <DEDUP_REMOVED lines=9> */
.L_x_57317:
[----:B------:R-:W-:Y:S02]  /*517b0*/  IMAD.MOV.U32 R25, RZ, RZ, R26 ;  /* 0x000000ffff197224 */ /* 0x000fe400078e001a */
[----:B------:R-:W-:Y:S02]  /*517c0*/  IMAD.MOV.U32 R5, RZ, RZ, R6 ;  /* 0x000000ffff057224 */ /* 0x000fe400078e0006 */
[----:B------:R-:W-:Y:S02]  /*517d0*/  IMAD.MOV.U32 R26, RZ, RZ, R24 ;  /* 0x000000ffff1a7224 */ /* 0x000fe400078e0018 */
[----:B------:R-:W-:Y:S02]  /*517e0*/  IMAD.MOV.U32 R6, RZ, RZ, R4 ;  /* 0x000000ffff067224 */ /* 0x000fe400078e0004 */
.L_x_57318:
[----:B------:R-:W-:Y:S05]  /*517f0*/  BSYNC B1 ;  /* 0x0000000000017941 */ /* 0x000fea0003800000 */
.L_x_57316:
        /* <DEDUP_REMOVED lines=9> */
.L_x_57320:
[----:B------:R-:W-:Y:S02]  /*51890*/  IMAD.MOV.U32 R24, RZ, RZ, R25 ;  /* 0x000000ffff187224 */ /* 0x000fe400078e0019 */
[----:B------:R-:W-:Y:S02]  /*518a0*/  IMAD.MOV.U32 R4, RZ, RZ, R5 ;  /* 0x000000ffff047224 */ /* 0x000fe400078e0005 */
[----:B------:R-:W-:Y:S02]  /*518b0*/  IMAD.MOV.U32 R25, RZ, RZ, R23 ;  /* 0x000000ffff197224 */ /* 0x000fe400078e0017 */
[----:B------:R-:W-:Y:S02]  /*518c0*/  IMAD.MOV.U32 R5, RZ, RZ, R19 ;  /* 0x000000ffff057224 */ /* 0x000fe400078e0013 */
.L_x_57321:
[----:B------:R-:W-:Y:S05]  /*518d0*/  BSYNC B1 ;  /* 0x0000000000017941 */ /* 0x000fea0003800000 */
.L_x_57319:
        /* <DEDUP_REMOVED lines=9> */
.L_x_57323:
[----:B------:R-:W-:Y:S02]  /*51970*/  IMAD.MOV.U32 R23, RZ, RZ, R24 ;  /* 0x000000ffff177224 */ /* 0x000fe400078e0018 */
[----:B------:R-:W-:Y:S02]  /*51980*/  IMAD.MOV.U32 R19, RZ, RZ, R4 ;  /* 0x000000ffff137224 */ /* 0x000fe400078e0004 */
[----:B------:R-:W-:Y:S02]  /*51990*/  IMAD.MOV.U32 R24, RZ, RZ, R20 ;  /* 0x000000ffff187224 */ /* 0x000fe400078e0014 */
[----:B------:R-:W-:Y:S02]  /*519a0*/  IMAD.MOV.U32 R4, RZ, RZ, R18 ;  /* 0x000000ffff047224 */ /* 0x000fe400078e0012 */
.L_x_57324:
[----:B------:R-:W-:Y:S05]  /*519b0*/  BSYNC B1 ;  /* 0x0000000000017941 */ /* 0x000fea0003800000 */
.L_x_57322:
        /* <DEDUP_REMOVED lines=9> */
.L_x_57326:
[----:B------:R-:W-:Y:S02]  /*51a50*/  IMAD.MOV.U32 R20, RZ, RZ, R23 ;  /* 0x000000ffff147224 */ /* 0x000fe400078e0017 */
[----:B------:R-:W-:Y:S02]  /*51a60*/  IMAD.MOV.U32 R18, RZ, RZ, R19 ;  /* 0x000000ffff127224 */ /* 0x000fe400078e0013 */
[----:B------:R-:W-:Y:S02]  /*51a70*/  IMAD.MOV.U32 R23, RZ, RZ, R32 ;  /* 0x000000ffff177224 */ /* 0x000fe400078e0020 */
[----:B------:R-:W-:Y:S02]  /*51a80*/  IMAD.MOV.U32 R19, RZ, RZ, R22 ;  /* 0x000000ffff137224 */ /* 0x000fe400078e0016 */
.L_x_57327:
[----:B------:R-:W-:Y:S05]  /*51a90*/  BSYNC B1 ;  /* 0x0000000000017941 */ /* 0x000fea0003800000 */
.L_x_57325:
        /* <DEDUP_REMOVED lines=9> */
.L_x_57329:
[----:B------:R-:W-:Y:S02]  /*51b30*/  IMAD.MOV.U32 R32, RZ, RZ, R20 ;  /* 0x000000ffff207224 */ /* 0x000fe400078e0014 */
[----:B------:R-:W-:Y:S02]  /*51b40*/  IMAD.MOV.U32 R22, RZ, RZ, R18 ;  /* 0x000000ffff167224 */ /* 0x000fe400078e0012 */
[----:B------:R-:W-:Y:S02]  /*51b50*/  IMAD.MOV.U32 R20, RZ, RZ, R37 ;  /* 0x000000ffff147224 */ /* 0x000fe400078e0025 */
[----:B------:R-:W-:Y:S02]  /*51b60*/  IMAD.MOV.U32 R18, RZ, RZ, R34 ;  /* 0x000000ffff127224 */ /* 0x000fe400078e0022 */
.L_x_57330:
[----:B------:R-:W-:Y:S05]  /*51b70*/  BSYNC B1 ;  /* 0x0000000000017941 */ /* 0x000fea0003800000 */
.L_x_57328:
        /* <DEDUP_REMOVED lines=9> */
.L_x_57332:
[----:B------:R-:W-:Y:S02]  /*51c10*/  IMAD.MOV.U32 R37, RZ, RZ, R32 ;  /* 0x000000ffff257224 */ /* 0x000fe400078e0020 */
[----:B------:R-:W-:Y:S02]  /*51c20*/  IMAD.MOV.U32 R34, RZ, RZ, R22 ;  /* 0x000000ffff227224 */ /* 0x000fe400078e0016 */
[----:B------:R-:W-:Y:S02]  /*51c30*/  IMAD.MOV.U32 R32, RZ, RZ, R40 ;  /* 0x000000ffff207224 */ /* 0x000fe400078e0028 */
[----:B------:R-:W-:Y:S02]  /*51c40*/  IMAD.MOV.U32 R22, RZ, RZ, R36 ;  /* 0x000000ffff167224 */ /* 0x000fe400078e0024 */
.L_x_57333:
[----:B------:R-:W-:Y:S05]  /*51c50*/  BSYNC B1 ;  /* 0x0000000000017941 */ /* 0x000fea0003800000 */
.L_x_57331:
        /* <DEDUP_REMOVED lines=9> */
.L_x_57335:
[----:B------:R-:W-:Y:S02]  /*51cf0*/  IMAD.MOV.U32 R40, RZ, RZ, R37 ;  /* 0x000000ffff287224 */ /* 0x000fe400078e0025 */
[----:B------:R-:W-:Y:S02]  /*51d00*/  IMAD.MOV.U32 R36, RZ, RZ, R34 ;  /* 0x000000ffff247224 */ /* 0x000fe400078e0022 */
[----:B------:R-:W-:Y:S02]  /*51d10*/  IMAD.MOV.U32 R37, RZ, RZ, R41 ;  /* 0x000000ffff257224 */ /* 0x000fe400078e0029 */
[----:B------:R-:W-:Y:S02]  /*51d20*/  IMAD.MOV.U32 R34, RZ, RZ, R39 ;  /* 0x000000ffff227224 */ /* 0x000fe400078e0027 */
.L_x_57336:
[----:B------:R-:W-:Y:S05]  /*51d30*/  BSYNC B1 ;  /* 0x0000000000017941 */ /* 0x000fea0003800000 */
.L_x_57334:
        /* <DEDUP_REMOVED lines=9> */
.L_x_57338:
[----:B------:R-:W-:Y:S02]  /*51dd0*/  IMAD.MOV.U32 R41, RZ, RZ, R40 ;  /* 0x000000ffff297224 */ /* 0x000fe400078e0028 */
[----:B------:R-:W-:Y:S02]  /*51de0*/  IMAD.MOV.U32 R39, RZ, RZ, R36 ;  /* 0x000000ffff277224 */ /* 0x000fe400078e0024 */
[----:B------:R-:W-:Y:S02]  /*51df0*/  IMAD.MOV.U32 R40, RZ, RZ, R46 ;  /* 0x000000ffff287224 */ /* 0x000fe400078e002e */
[----:B------:R-:W-:Y:S02]  /*51e00*/  IMAD.MOV.U32 R36, RZ, RZ, R38 ;  /* 0x000000ffff247224 */ /* 0x000fe400078e0026 */
.L_x_57339:
[----:B------:R-:W-:Y:S05]  /*51e10*/  BSYNC B1 ;  /* 0x0000000000017941 */ /* 0x000fea0003800000 */
.L_x_57337:
        /* <DEDUP_REMOVED lines=9> */
.L_x_57341:
[----:B------:R-:W-:Y:S02]  /*51eb0*/  IMAD.MOV.U32 R44, RZ, RZ, R41 ;  /* 0x000000ffff2c7224 */ /* 0x000fe400078e0029 */
[----:B------:R-:W-:Y:S02]  /*51ec0*/  IMAD.MOV.U32 R38, RZ, RZ, R39 ;  /* 0x000000ffff267224 */ /* 0x000fe400078e0027 */
[----:B------:R-:W-:Y:S02]  /*51ed0*/  IMAD.MOV.U32 R41, RZ, RZ, R47 ;  /* 0x000000ffff297224 */ /* 0x000fe400078e002f */
[----:B------:R-:W-:Y:S02]  /*51ee0*/  IMAD.MOV.U32 R39, RZ, RZ, R43 ;  /* 0x000000ffff277224 */ /* 0x000fe400078e002b */
.L_x_57342:
[----:B------:R-:W-:Y:S05]  /*51ef0*/  BSYNC B1 ;  /* 0x0000000000017941 */ /* 0x000fea0003800000 */
.L_x_57340:
        /* <DEDUP_REMOVED lines=9> */
.L_x_57344:
[----:B------:R-:W-:Y:S02]  /*51f90*/  IMAD.MOV.U32 R46, RZ, RZ, R44 ;  /* 0x000000ffff2e7224 */ /* 0x000fe400078e002c */
[----:B------:R-:W-:Y:S02]  /*51fa0*/  IMAD.MOV.U32 R43, RZ, RZ, R38 ;  /* 0x000000ffff2b7224 */ /* 0x000fe400078e0026 */
[----:B------:R-:W-:Y:S02]  /*51fb0*/  IMAD.MOV.U32 R44, RZ, RZ, R48 ;  /* 0x000000ffff2c7224 */ /* 0x000fe400078e0030 */
[----:B------:R-:W-:Y:S02]  /*51fc0*/  IMAD.MOV.U32 R38, RZ, RZ, R42 ;  /* 0x000000ffff267224 */ /* 0x000fe400078e002a */
.L_x_57345:
[----:B------:R-:W-:Y:S05]  /*51fd0*/  BSYNC B1 ;  /* 0x0000000000017941 */ /* 0x000fea0003800000 */
.L_x_57343:
        /* <DEDUP_REMOVED lines=9> */
.L_x_57347:
[----:B------:R-:W-:Y:S02]  /*52070*/  IMAD.MOV.U32 R47, RZ, RZ, R46 ;  /* 0x000000ffff2f7224 */ /* 0x000fe400078e002e */
[----:B------:R-:W-:Y:S02]  /*52080*/  IMAD.MOV.U32 R42, RZ, RZ, R43 ;  /* 0x000000ffff2a7224 */ /* 0x000fe400078e002b */
[----:B------:R-:W-:Y:S02]  /*52090*/  IMAD.MOV.U32 R46, RZ, RZ, R49 ;  /* 0x000000ffff2e7224 */ /* 0x000fe400078e0031 */
[----:B------:R-:W-:Y:S02]  /*520a0*/  IMAD.MOV.U32 R43, RZ, RZ, R45 ;  /* 0x000000ffff2b7224 */ /* 0x000fe400078e002d */
.L_x_57348:
[----:B------:R-:W-:Y:S05]  /*520b0*/  BSYNC B1 ;  /* 0x0000000000017941 */ /* 0x000fea0003800000 */
.L_x_57346:
        /* <DEDUP_REMOVED lines=16> */
.L_x_57350:
[----:B------:R-:W-:Y:S01]  /*521c0*/  IMAD.MOV.U32 R30, RZ, RZ, R33 ;  /* 0x000000ffff1e7224 */ /* 0x000fe200078e0021 */
[----:B------:R-:W-:Y:S01]  /*521d0*/  MOV R33, R29 ;  /* 0x0000001d00217202 */ /* 0x000fe20000000f00 */
[----:B------:R-:W-:Y:S02]  /*521e0*/  IMAD.MOV.U32 R10, RZ, RZ, R35 ;  /* 0x000000ffff0a7224 */ /* 0x000fe400078e0023 */
[----:B------:R-:W-:Y:S02]  /*521f0*/  IMAD.MOV.U32 R35, RZ, RZ, R9 ;  /* 0x000000ffff237224 */ /* 0x000fe400078e0009 */
.L_x_57351:
[----:B------:R-:W-:Y:S05]  /*52200*/  BSYNC B1 ;  /* 0x0000000000017941 */ /* 0x000fea0003800000 */
.L_x_57349:
        /* <DEDUP_REMOVED lines=9> */
.L_x_57353:
[----:B------:R-:W-:Y:S01]  /*522a0*/  IMAD.MOV.U32 R29, RZ, RZ, R30 ;  /* 0x000000ffff1d7224 */ /* 0x000fe200078e001e */
[----:B------:R-:W-:Y:S01]  /*522b0*/  MOV R30, R28 ;  /* 0x0000001c001e7202 */ /* 0x000fe20000000f00 */
[----:B------:R-:W-:Y:S02]  /*522c0*/  IMAD.MOV.U32 R9, RZ, RZ, R10 ;  /* 0x000000ffff097224 */ /* 0x000fe400078e000a */
[----:B------:R-:W-:Y:S02]  /*522d0*/  IMAD.MOV.U32 R10, RZ, RZ, R8 ;  /* 0x000000ffff0a7224 */ /* 0x000fe400078e0008 */
.L_x_57354:
[----:B------:R-:W-:Y:S05]  /*522e0*/  BSYNC B1 ;  /* 0x0000000000017941 */ /* 0x000fea0003800000 */
.L_x_57352:
        /* <DEDUP_REMOVED lines=9> */
.L_x_57356:
[----:B------:R-:W-:Y:S01]  /*52380*/  IMAD.MOV.U32 R28, RZ, RZ, R29 ;  /* 0x000000ffff1c7224 */ /* 0x000fe200078e001d */
[----:B------:R-:W-:Y:S01]  /*52390*/  MOV R29, R27 ;  /* 0x0000001b001d7202 */ /* 0x000fe20000000f00 */
[----:B------:R-:W-:Y:S02]  /*523a0*/  IMAD.MOV.U32 R8, RZ, RZ, R9 ;  /* 0x000000ffff087224 */ /* 0x000fe400078e0009 */
[----:B------:R-:W-:Y:S02]  /*523b0*/  IMAD.MOV.U32 R9, RZ, RZ, R7 ;  /* 0x000000ffff097224 */ /* 0x000fe400078e0007 */
.L_x_57357:
[----:B------:R-:W-:Y:S05]  /*523c0*/  BSYNC B1 ;  /* 0x0000000000017941 */ /* 0x000fea0003800000 */
.L_x_57355:
        /* <DEDUP_REMOVED lines=9> */
.L_x_57359:
[----:B------:R-:W-:Y:S01]  /*52460*/  IMAD.MOV.U32 R27, RZ, RZ, R28 ;  /* 0x000000ffff1b7224 */ /* 0x000fe200078e001c */
[----:B------:R-:W-:Y:S01]  /*52470*/  MOV R28, R26 ;  /* 0x0000001a001c7202 */ /* 0x000fe20000000f00 */
[----:B------:R-:W-:Y:S02]  /*52480*/  IMAD.MOV.U32 R7, RZ, RZ, R8 ;  /* 0x000000ffff077224 */ /* 0x000fe400078e0008 */
[----:B------:R-:W-:Y:S02]  /*52490*/  IMAD.MOV.U32 R8, RZ, RZ, R6 ;  /* 0x000000ffff087224 */ /* 0x000fe400078e0006 */
.L_x_57360:
[----:B------:R-:W-:Y:S05]  /*524a0*/  BSYNC B1 ;  /* 0x0000000000017941 */ /* 0x000fea0003800000 */
.L_x_57358:
        /* <DEDUP_REMOVED lines=9> */
.L_x_57362:
[----:B------:R-:W-:Y:S01]  /*52540*/  IMAD.MOV.U32 R26, RZ, RZ, R27 ;  /* 0x000000ffff1a7224 */ /* 0x000fe200078e001b */
[----:B------:R-:W-:Y:S01]  /*52550*/  MOV R27, R25 ;  /* 0x00000019001b7202 */ /* 0x000fe20000000f00 */
[----:B------:R-:W-:Y:S02]  /*52560*/  IMAD.MOV.U32 R6, RZ, RZ, R7 ;  /* 0x000000ffff067224 */ /* 0x000fe400078e0007 */
[----:B------:R-:W-:Y:S02]  /*52570*/  IMAD.MOV.U32 R7, RZ, RZ, R5 ;  /* 0x000000ffff077224 */ /* 0x000fe400078e0005 */
.L_x_57363:
[----:B------:R-:W-:Y:S05]  /*52580*/  BSYNC B1 ;  /* 0x0000000000017941 */ /* 0x000fea0003800000 */
.L_x_57361:
        /* <DEDUP_REMOVED lines=9> */
.L_x_57365:
[----:B------:R-:W-:Y:S01]  /*52620*/  IMAD.MOV.U32 R25, RZ, RZ, R26 ;  /* 0x000000ffff197224 */ /* 0x000fe200078e001a */
[----:B------:R-:W-:Y:S01]  /*52630*/  MOV R26, R24 ;  /* 0x00000018001a7202 */ /* 0x000fe20000000f00 */
[----:B------:R-:W-:Y:S02]  /*52640*/  IMAD.MOV.U32 R5, RZ, RZ, R6 ;  /* 0x000000ffff057224 */ /* 0x000fe400078e0006 */
[----:B------:R-:W-:Y:S02]  /*52650*/  IMAD.MOV.U32 R6, RZ, RZ, R4 ;  /* 0x000000ffff067224 */ /* 0x000fe400078e0004 */
.L_x_57366:
[----:B------:R-:W-:Y:S05]  /*52660*/  BSYNC B1 ;  /* 0x0000000000017941 */ /* 0x000fea0003800000 */
.L_x_57364:
        /* <DEDUP_REMOVED lines=9> */
.L_x_57368:
[----:B------:R-:W-:Y:S01]  /*52700*/  IMAD.MOV.U32 R24, RZ, RZ, R25 ;  /* 0x000000ffff187224 */ /* 0x000fe200078e0019 */
[----:B------:R-:W-:Y:S01]  /*52710*/  MOV R25, R23 ;  /* 0x0000001700197202 */ /* 0x000fe20000000f00 */
[----:B------:R-:W-:Y:S02]  /*52720*/  IMAD.MOV.U32 R4, RZ, RZ, R5 ;  /* 0x000000ffff047224 */ /* 0x000fe400078e0005 */
[----:B------:R-:W-:Y:S02]  /*52730*/  IMAD.MOV.U32 R5, RZ, RZ, R19 ;  /* 0x000000ffff057224 */ /* 0x000fe400078e0013 */
.L_x_57369:
[----:B------:R-:W-:Y:S05]  /*52740*/  BSYNC B1 ;  /* 0x0000000000017941 */ /* 0x000fea0003800000 */
.L_x_57367:
        /* <DEDUP_REMOVED lines=9> */
.L_x_57371:
[----:B------:R-:W-:Y:S01]  /*527e0*/  IMAD.MOV.U32 R23, RZ, RZ, R24 ;  /* 0x000000ffff177224 */ /* 0x000fe200078e0018 */
[----:B------:R-:W-:Y:S01]  /*527f0*/  MOV R24, R20 ;  /* 0x0000001400187202 */ /* 0x000fe20000000f00 */
[----:B------:R-:W-:Y:S02]  /*52800*/  IMAD.MOV.U32 R19, RZ, RZ, R4 ;  /* 0x000000ffff137224 */ /* 0x000fe400078e0004 */
[----:B------:R-:W-:Y:S02]  /*52810*/  IMAD.MOV.U32 R4, RZ, RZ, R18 ;  /* 0x000000ffff047224 */ /* 0x000fe400078e0012 */
.L_x_57372:
[----:B------:R-:W-:Y:S05]  /*52820*/  BSYNC B1 ;  /* 0x0000000000017941 */ /* 0x000fea0003800000 */
.L_x_57370:
        /* <DEDUP_REMOVED lines=9> */
.L_x_57374:
[----:B------:R-:W-:Y:S01]  /*528c0*/  IMAD.MOV.U32 R20, RZ, RZ, R23 ;  /* 0x000000ffff147224 */ /* 0x000fe200078e0017 */
[----:B------:R-:W-:Y:S01]  /*528d0*/  MOV R23, R32 ;  /* 0x0000002000177202 */ /* 0x000fe20000000f00 */
[----:B------:R-:W-:Y:S02]  /*528e0*/  IMAD.MOV.U32 R18, RZ, RZ, R19 ;  /* 0x000000ffff127224 */ /* 0x000fe400078e0013 */
[----:B------:R-:W-:Y:S02]  /*528f0*/  IMAD.MOV.U32 R19, RZ, RZ, R22 ;  /* 0x000000ffff137224 */ /* 0x000fe400078e0016 */
.L_x_57375:
[----:B------:R-:W-:Y:S05]  /*52900*/  BSYNC B1 ;  /* 0x0000000000017941 */ /* 0x000fea0003800000 */
.L_x_57373:
        /* <DEDUP_REMOVED lines=9> */
.L_x_57377:
[----:B------:R-:W-:Y:S01]  /*529a0*/  IMAD.MOV.U32 R32, RZ, RZ, R20 ;  /* 0x000000ffff207224 */ /* 0x000fe200078e0014 */
[----:B------:R-:W-:Y:S01]  /*529b0*/  MOV R20, R37 ;  /* 0x0000002500147202 */ /* 0x000fe20000000f00 */
[----:B------:R-:W-:Y:S02]  /*529c0*/  IMAD.MOV.U32 R22, RZ, RZ, R18 ;  /* 0x000000ffff167224 */ /* 0x000fe400078e0012 */
[----:B------:R-:W-:Y:S02]  /*529d0*/  IMAD.MOV.U32 R18, RZ, RZ, R34 ;  /* 0x000000ffff127224 */ /* 0x000fe400078e0022 */
.L_x_57378:
[----:B------:R-:W-:Y:S05]  /*529e0*/  BSYNC B1 ;  /* 0x0000000000017941 */ /* 0x000fea0003800000 */
.L_x_57376:
        /* <DEDUP_REMOVED lines=9> */
.L_x_57380:
[----:B------:R-:W-:Y:S01]  /*52a80*/  IMAD.MOV.U32 R37, RZ, RZ, R32 ;  /* 0x000000ffff257224 */ /* 0x000fe200078e0020 */
[----:B------:R-:W-:Y:S01]  /*52a90*/  MOV R32, R40 ;  /* 0x0000002800207202 */ /* 0x000fe20000000f00 */
[----:B------:R-:W-:Y:S02]  /*52aa0*/  IMAD.MOV.U32 R34, RZ, RZ, R22 ;  /* 0x000000ffff227224 */ /* 0x000fe400078e0016 */
[----:B------:R-:W-:Y:S02]  /*52ab0*/  IMAD.MOV.U32 R22, RZ, RZ, R36 ;  /* 0x000000ffff167224 */ /* 0x000fe400078e0024 */
.L_x_57381:
[----:B------:R-:W-:Y:S05]  /*52ac0*/  BSYNC B1 ;  /* 0x0000000000017941 */ /* 0x000fea0003800000 */
.L_x_57379:
        /* <DEDUP_REMOVED lines=9> */
.L_x_57383:
[----:B------:R-:W-:Y:S01]  /*52b60*/  IMAD.MOV.U32 R40, RZ, RZ, R37 ;  /* 0x000000ffff287224 */ /* 0x000fe200078e0025 */
[----:B------:R-:W-:Y:S01]  /*52b70*/  MOV R37, R41 ;  /* 0x0000002900257202 */ /* 0x000fe20000000f00 */
[----:B------:R-:W-:Y:S02]  /*52b80*/  IMAD.MOV.U32 R36, RZ, RZ, R34 ;  /* 0x000000ffff247224 */ /* 0x000fe400078e0022 */
[----:B------:R-:W-:Y:S02]  /*52b90*/  IMAD.MOV.U32 R34, RZ, RZ, R39 ;  /* 0x000000ffff227224 */ /* 0x000fe400078e0027 */
.L_x_57384:
[----:B------:R-:W-:Y:S05]  /*52ba0*/  BSYNC B1 ;  /* 0x0000000000017941 */ /* 0x000fea0003800000 */
.L_x_57382:
        /* <DEDUP_REMOVED lines=9> */
.L_x_57386:
[----:B------:R-:W-:Y:S01]  /*52c40*/  IMAD.MOV.U32 R41, RZ, RZ, R40 ;  /* 0x000000ffff297224 */ /* 0x000fe200078e0028 */
[----:B------:R-:W-:Y:S01]  /*52c50*/  MOV R40, R44 ;  /* 0x0000002c00287202 */ /* 0x000fe20000000f00 */
[----:B------:R-:W-:Y:S02]  /*52c60*/  IMAD.MOV.U32 R39, RZ, RZ, R36 ;  /* 0x000000ffff277224 */ /* 0x000fe400078e0024 */
[----:B------:R-:W-:Y:S02]  /*52c70*/  IMAD.MOV.U32 R36, RZ, RZ, R38 ;  /* 0x000000ffff247224 */ /* 0x000fe400078e0026 */
.L_x_57387:
[----:B------:R-:W-:Y:S05]  /*52c80*/  BSYNC B1 ;  /* 0x0000000000017941 */ /* 0x000fea0003800000 */
.L_x_57385:
        /* <DEDUP_REMOVED lines=9> */
.L_x_57389:
[----:B------:R-:W-:Y:S01]  /*52d20*/  IMAD.MOV.U32 R44, RZ, RZ, R41 ;  /* 0x000000ffff2c7224 */ /* 0x000fe200078e0029 */
[----:B------:R-:W-:Y:S01]  /*52d30*/  MOV R41, R46 ;  /* 0x0000002e00297202 */ /* 0x000fe20000000f00 */
[----:B------:R-:W-:Y:S02]  /*52d40*/  IMAD.MOV.U32 R38, RZ, RZ, R39 ;  /* 0x000000ffff267224 */ /* 0x000fe400078e0027 */
[----:B------:R-:W-:Y:S02]  /*52d50*/  IMAD.MOV.U32 R39, RZ, RZ, R43 ;  /* 0x000000ffff277224 */ /* 0x000fe400078e002b */
.L_x_57390:
[----:B------:R-:W-:Y:S05]  /*52d60*/  BSYNC B1 ;  /* 0x0000000000017941 */ /* 0x000fea0003800000 */
.L_x_57388:
        /* <DEDUP_REMOVED lines=9> */
.L_x_57392:
[----:B------:R-:W-:Y:S01]  /*52e00*/  IMAD.MOV.U32 R45, RZ, RZ, R44 ;  /* 0x000000ffff2d7224 */ /* 0x000fe200078e002c */
[----:B------:R-:W-:Y:S01]  /*52e10*/  MOV R44, R47 ;  /* 0x0000002f002c7202 */ /* 0x000fe20000000f00 */
[----:B------:R-:W-:Y:S02]  /*52e20*/  IMAD.MOV.U32 R43, RZ, RZ, R38 ;  /* 0x000000ffff2b7224 */ /* 0x000fe400078e0026 */
[----:B------:R-:W-:Y:S02]  /*52e30*/  IMAD.MOV.U32 R38, RZ, RZ, R42 ;  /* 0x000000ffff267224 */ /* 0x000fe400078e002a */
.L_x_57393:
[----:B------:R-:W-:Y:S05]  /*52e40*/  BSYNC B1 ;  /* 0x0000000000017941 */ /* 0x000fea0003800000 */
.L_x_57391:
        /* <DEDUP_REMOVED lines=16> */
.L_x_57395:
[----:B------:R-:W-:Y:S01]  /*52f50*/  MOV R31, R33 ;  /* 0x00000021001f7202 */ /* 0x000fe20000000f00 */
[----:B------:R-:W-:Y:S02]  /*52f60*/  IMAD.MOV.U32 R11, RZ, RZ, R35 ;  /* 0x000000ffff0b7224 */ /* 0x000fe400078e0023 */
[----:B------:R-:W-:Y:S02]  /*52f70*/  IMAD.MOV.U32 R33, RZ, RZ, R30 ;  /* 0x000000ffff217224 */ /* 0x000fe400078e001e */
[----:B------:R-:W-:Y:S02]  /*52f80*/  IMAD.MOV.U32 R35, RZ, RZ, R10 ;  /* 0x000000ffff237224 */ /* 0x000fe400078e000a */
.L_x_57396:
[----:B------:R-:W-:Y:S05]  /*52f90*/  BSYNC B1 ;  /* 0x0000000000017941 */ /* 0x000fea0003800000 */
.L_x_57394:
        /* <DEDUP_REMOVED lines=9> */
.L_x_57398:
[----:B------:R-:W-:Y:S01]  /*53030*/  MOV R30, R31 ;  /* 0x0000001f001e7202 */ /* 0x000fe20000000f00 */
[----:B------:R-:W-:Y:S02]  /*53040*/  IMAD.MOV.U32 R10, RZ, RZ, R11 ;  /* 0x000000ffff0a7224 */ /* 0x000fe400078e000b */
[----:B------:R-:W-:Y:S02]  /*53050*/  IMAD.MOV.U32 R31, RZ, RZ, R29 ;  /* 0x000000ffff1f7224 */ /* 0x000fe400078e001d */
[----:B------:R-:W-:Y:S02]  /*53060*/  IMAD.MOV.U32 R11, RZ, RZ, R9 ;  /* 0x000000ffff0b7224 */ /* 0x000fe400078e0009 */
.L_x_57399:
[----:B------:R-:W-:Y:S05]  /*53070*/  BSYNC B1 ;  /* 0x0000000000017941 */ /* 0x000fea0003800000 */
.L_x_57397:
        /* <DEDUP_REMOVED lines=9> */
.L_x_57401:
[----:B------:R-:W-:Y:S01]  /*53110*/  MOV R29, R30 ;  /* 0x0000001e001d7202 */ /* 0x000fe20000000f00 */
[----:B------:R-:W-:Y:S02]  /*53120*/  IMAD.MOV.U32 R9, RZ, RZ, R10 ;  /* 0x000000ffff097224 */ /* 0x000fe400078e000a */
[----:B------:R-:W-:Y:S02]  /*53130*/  IMAD.MOV.U32 R30, RZ, RZ, R28 ;  /* 0x000000ffff1e7224 */ /* 0x000fe400078e001c */
[----:B------:R-:W-:Y:S02]  /*53140*/  IMAD.MOV.U32 R10, RZ, RZ, R8 ;  /* 0x000000ffff0a7224 */ /* 0x000fe400078e0008 */
.L_x_57402:
[----:B------:R-:W-:Y:S05]  /*53150*/  BSYNC B1 ;  /* 0x0000000000017941 */ /* 0x000fea0003800000 */
.L_x_57400:
        /* <DEDUP_REMOVED lines=9> */
.L_x_57404:
[----:B------:R-:W-:Y:S01]  /*531f0*/  MOV R28, R29 ;  /* 0x0000001d001c7202 */ /* 0x000fe20000000f00 */
[----:B------:R-:W-:Y:S02]  /*53200*/  IMAD.MOV.U32 R8, RZ, RZ, R9 ;  /* 0x000000ffff087224 */ /* 0x000fe400078e0009 */
[----:B------:R-:W-:Y:S02]  /*53210*/  IMAD.MOV.U32 R29, RZ, RZ, R27 ;  /* 0x000000ffff1d7224 */ /* 0x000fe400078e001b */
[----:B------:R-:W-:Y:S02]  /*53220*/  IMAD.MOV.U32 R9, RZ, RZ, R7 ;  /* 0x000000ffff097224 */ /* 0x000fe400078e0007 */
.L_x_57405:
[----:B------:R-:W-:Y:S05]  /*53230*/  BSYNC B1 ;  /* 0x0000000000017941 */ /* 0x000fea0003800000 */
.L_x_57403:
        /* <DEDUP_REMOVED lines=9> */
.L_x_57407:
[----:B------:R-:W-:Y:S01]  /*532d0*/  MOV R27, R28 ;  /* 0x0000001c001b7202 */ /* 0x000fe20000000f00 */
[----:B------:R-:W-:Y:S02]  /*532e0*/  IMAD.MOV.U32 R7, RZ, RZ, R8 ;  /* 0x000000ffff077224 */ /* 0x000fe400078e0008 */
[----:B------:R-:W-:Y:S02]  /*532f0*/  IMAD.MOV.U32 R28, RZ, RZ, R26 ;  /* 0x000000ffff1c7224 */ /* 0x000fe400078e001a */
[----:B------:R-:W-:Y:S02]  /*53300*/  IMAD.MOV.U32 R8, RZ, RZ, R6 ;  /* 0x000000ffff087224 */ /* 0x000fe400078e0006 */
.L_x_57408:
[----:B------:R-:W-:Y:S05]  /*53310*/  BSYNC B1 ;  /* 0x0000000000017941 */ /* 0x000fea0003800000 */
.L_x_57406:
        /* <DEDUP_REMOVED lines=9> */
.L_x_57410:
[----:B------:R-:W-:Y:S01]  /*533b0*/  MOV R26, R27 ;  /* 0x0000001b001a7202 */ /* 0x000fe20000000f00 */
[----:B------:R-:W-:Y:S02]  /*533c0*/  IMAD.MOV.U32 R6, RZ, RZ, R7 ;  /* 0x000000ffff067224 */ /* 0x000fe400078e0007 */
[----:B------:R-:W-:Y:S02]  /*533d0*/  IMAD.MOV.U32 R27, RZ, RZ, R25 ;  /* 0x000000ffff1b7224 */ /* 0x000fe400078e0019 */
[----:B------:R-:W-:Y:S02]  /*533e0*/  IMAD.MOV.U32 R7, RZ, RZ, R5 ;  /* 0x000000ffff077224 */ /* 0x000fe400078e0005 */
.L_x_57411:
[----:B------:R-:W-:Y:S05]  /*533f0*/  BSYNC B1 ;  /* 0x0000000000017941 */ /* 0x000fea0003800000 */
.L_x_57409:
        /* <DEDUP_REMOVED lines=9> */
.L_x_57413:
[----:B------:R-:W-:Y:S01]  /*53490*/  MOV R25, R26 ;  /* 0x0000001a00197202 */ /* 0x000fe20000000f00 */
[----:B------:R-:W-:Y:S02]  /*534a0*/  IMAD.MOV.U32 R5, RZ, RZ, R6 ;  /* 0x000000ffff057224 */ /* 0x000fe400078e0006 */
[----:B------:R-:W-:Y:S02]  /*534b0*/  IMAD.MOV.U32 R26, RZ, RZ, R24 ;  /* 0x000000ffff1a7224 */ /* 0x000fe400078e0018 */
[----:B------:R-:W-:Y:S02]  /*534c0*/  IMAD.MOV.U32 R6, RZ, RZ, R4 ;  /* 0x000000ffff067224 */ /* 0x000fe400078e0004 */
.L_x_57414:
[----:B------:R-:W-:Y:S05]  /*534d0*/  BSYNC B1 ;  /* 0x0000000000017941 */ /* 0x000fea0003800000 */
.L_x_57412:
        /* <DEDUP_REMOVED lines=9> */
.L_x_57416:
[----:B------:R-:W-:Y:S01]  /*53570*/  MOV R24, R25 ;  /* 0x0000001900187202 */ /* 0x000fe20000000f00 */
[----:B------:R-:W-:Y:S02]  /*53580*/  IMAD.MOV.U32 R4, RZ, RZ, R5 ;  /* 0x000000ffff047224 */ /* 0x000fe400078e0005 */
[----:B------:R-:W-:Y:S02]  /*53590*/  IMAD.MOV.U32 R25, RZ, RZ, R23 ;  /* 0x000000ffff197224 */ /* 0x000fe400078e0017 */
[----:B------:R-:W-:Y:S02]  /*535a0*/  IMAD.MOV.U32 R5, RZ, RZ, R19 ;  /* 0x000000ffff057224 */ /* 0x000fe400078e0013 */
.L_x_57417:
[----:B------:R-:W-:Y:S05]  /*535b0*/  BSYNC B1 ;  /* 0x0000000000017941 */ /* 0x000fea0003800000 */
.L_x_57415:
        /* <DEDUP_REMOVED lines=9> */
.L_x_57419:
[----:B------:R-:W-:Y:S01]  /*53650*/  MOV R23, R24 ;  /* 0x0000001800177202 */ /* 0x000fe20000000f00 */
[----:B------:R-:W-:Y:S02]  /*53660*/  IMAD.MOV.U32 R19, RZ, RZ, R4 ;  /* 0x000000ffff137224 */ /* 0x000fe400078e0004 */
[----:B------:R-:W-:Y:S02]  /*53670*/  IMAD.MOV.U32 R24, RZ, RZ, R20 ;  /* 0x000000ffff187224 */ /* 0x000fe400078e0014 */
[----:B------:R-:W-:Y:S02]  /*53680*/  IMAD.MOV.U32 R4, RZ, RZ, R18 ;  /* 0x000000ffff047224 */ /* 0x000fe400078e0012 */
.L_x_57420:
[----:B------:R-:W-:Y:S05]  /*53690*/  BSYNC B1 ;  /* 0x0000000000017941 */ /* 0x000fea0003800000 */
.L_x_57418:
        /* <DEDUP_REMOVED lines=9> */
.L_x_57422:
[----:B------:R-:W-:Y:S01]  /*53730*/  MOV R20, R23 ;  /* 0x0000001700147202 */ /* 0x000fe20000000f00 */
[----:B------:R-:W-:Y:S02]  /*53740*/  IMAD.MOV.U32 R18, RZ, RZ, R19 ;  /* 0x000000ffff127224 */ /* 0x000fe400078e0013 */
[----:B------:R-:W-:Y:S02]  /*53750*/  IMAD.MOV.U32 R23, RZ, RZ, R32 ;  /* 0x000000ffff177224 */ /* 0x000fe400078e0020 */
[----:B------:R-:W-:Y:S02]  /*53760*/  IMAD.MOV.U32 R19, RZ, RZ, R22 ;  /* 0x000000ffff137224 */ /* 0x000fe400078e0016 */
.L_x_57423:
[----:B------:R-:W-:Y:S05]  /*53770*/  BSYNC B1 ;  /* 0x0000000000017941 */ /* 0x000fea0003800000 */
.L_x_57421:
        /* <DEDUP_REMOVED lines=9> */
.L_x_57425:
[----:B------:R-:W-:Y:S01]  /*53810*/  MOV R47, R20 ;  /* 0x00000014002f7202 */ /* 0x000fe20000000f00 */
[----:B------:R-:W-:Y:S02]  /*53820*/  IMAD.MOV.U32 R46, RZ, RZ, R18 ;  /* 0x000000ffff2e7224 */ /* 0x000fe400078e0012 */
[----:B------:R-:W-:Y:S02]  /*53830*/  IMAD.MOV.U32 R20, RZ, RZ, R37 ;  /* 0x000000ffff147224 */ /* 0x000fe400078e0025 */
[----:B------:R-:W-:Y:S02]  /*53840*/  IMAD.MOV.U32 R18, RZ, RZ, R34 ;  /* 0x000000ffff127224 */ /* 0x000fe400078e0022 */
.L_x_57426:
[----:B------:R-:W-:Y:S05]  /*53850*/  BSYNC B1 ;  /* 0x0000000000017941 */ /* 0x000fea0003800000 */
.L_x_57424:
        /* <DEDUP_REMOVED lines=9> */
.L_x_57428:
[----:B------:R-:W-:Y:S01]  /*538f0*/  MOV R42, R47 ;  /* 0x0000002f002a7202 */ /* 0x000fe20000000f00 */
[----:B------:R-:W-:Y:S02]  /*53900*/  IMAD.MOV.U32 R37, RZ, RZ, R46 ;  /* 0x000000ffff257224 */ /* 0x000fe400078e002e */
[----:B------:R-:W-:Y:S02]  /*53910*/  IMAD.MOV.U32 R47, RZ, RZ, R40 ;  /* 0x000000ffff2f7224 */ /* 0x000fe400078e0028 */
[----:B------:R-:W-:Y:S02]  /*53920*/  IMAD.MOV.U32 R46, RZ, RZ, R36 ;  /* 0x000000ffff2e7224 */ /* 0x000fe400078e0024 */
.L_x_57429:
[----:B------:R-:W-:Y:S05]  /*53930*/  BSYNC B1 ;  /* 0x0000000000017941 */ /* 0x000fea0003800000 */
.L_x_57427:
        /* <DEDUP_REMOVED lines=9> */
.L_x_57431:
[----:B------:R-:W-:Y:S01]  /*539d0*/  MOV R36, R42 ;  /* 0x0000002a00247202 */ /* 0x000fe20000000f00 */
[----:B------:R-:W-:Y:S02]  /*539e0*/  IMAD.MOV.U32 R34, RZ, RZ, R37 ;  /* 0x000000ffff227224 */ /* 0x000fe400078e0025 */
[----:B------:R-:W-:Y:S02]  /*539f0*/  IMAD.MOV.U32 R42, RZ, RZ, R41 ;  /* 0x000000ffff2a7224 */ /* 0x000fe400078e0029 */
[----:B------:R-:W-:Y:S02]  /*53a00*/  IMAD.MOV.U32 R37, RZ, RZ, R39 ;  /* 0x000000ffff257224 */ /* 0x000fe400078e0027 */
.L_x_57432:
[----:B------:R-:W-:Y:S05]  /*53a10*/  BSYNC B1 ;  /* 0x0000000000017941 */ /* 0x000fea0003800000 */
.L_x_57430:
        /* <DEDUP_REMOVED lines=9> */
.L_x_57434:
[----:B------:R-:W-:Y:S01]  /*53ab0*/  MOV R32, R36 ;  /* 0x0000002400207202 */ /* 0x000fe20000000f00 */
[----:B------:R-:W-:Y:S02]  /*53ac0*/  IMAD.MOV.U32 R22, RZ, RZ, R34 ;  /* 0x000000ffff167224 */ /* 0x000fe400078e0022 */
[----:B------:R-:W-:Y:S02]  /*53ad0*/  IMAD.MOV.U32 R36, RZ, RZ, R44 ;  /* 0x000000ffff247224 */ /* 0x000fe400078e002c */
[----:B------:R-:W-:Y:S02]  /*53ae0*/  IMAD.MOV.U32 R34, RZ, RZ, R38 ;  /* 0x000000ffff227224 */ /* 0x000fe400078e0026 */
.L_x_57435:
[----:B------:R-:W-:Y:S05]  /*53af0*/  BSYNC B1 ;  /* 0x0000000000017941 */ /* 0x000fea0003800000 */
.L_x_57433:
        /* <DEDUP_REMOVED lines=9> */
.L_x_57437:
[----:B------:R-:W-:Y:S01]  /*53b90*/  MOV R39, R32 ;  /* 0x0000002000277202 */ /* 0x000fe20000000f00 */
[----:B------:R-:W-:Y:S02]  /*53ba0*/  IMAD.MOV.U32 R38, RZ, RZ, R22 ;  /* 0x000000ffff267224 */ /* 0x000fe400078e0016 */
[----:B------:R-:W-:Y:S02]  /*53bb0*/  IMAD.MOV.U32 R32, RZ, RZ, R45 ;  /* 0x000000ffff207224 */ /* 0x000fe400078e002d */
[----:B------:R-:W-:Y:S02]  /*53bc0*/  IMAD.MOV.U32 R22, RZ, RZ, R43 ;  /* 0x000000ffff167224 */ /* 0x000fe400078e002b */
.L_x_57438:
[----:B------:R-:W-:Y:S05]  /*53bd0*/  BSYNC B1 ;  /* 0x0000000000017941 */ /* 0x000fea0003800000 */
.L_x_57436:
[----:B------:R-:W2:Y:S01]  /*53be0*/  LDL.LU R40, [R1] ;  /* 0x0000000001287983 */ /* 0x000ea20000300800 */
[CC--:B------:R-:W-:Y:S01]  /*53bf0*/  FSETP.GEU.FTZ.AND P0, PT, R35.reuse, R12.reuse, PT ;  /* 0x0000000c2300720b */ /* 0x0c0fe20003f1e000 */
[----:B------:R-:W-:Y:S01]  /*53c00*/  BSSY B1, `(.L_x_57439) ;  /* 0x0000013000017945 */ /* 0x000fe20003800000 */
[----:B------:R-:W-:Y:S02]  /*53c10*/  FSETP.NEU.FTZ.AND P1, PT, R35, R12, PT ;  /* 0x0000000c2300720b */ /* 0x000fe40003f3d000 */
[----:B------:R-:W-:-:S02]  /*53c20*/  ISETP.EQ.OR P0, PT, R33, -0x1, !P0 ;  /* 0xffffffff2100780c */ /* 0x000fc40004702670 */
[----:B--2---:R-:W-:-:S04]  /*53c30*/  ISETP.LE.OR P1, PT, R33, R40, P1 ;  /* 0x000000282100720c */ /* 0x004fc80000f23670 */
        /* <DEDUP_REMOVED lines=11> */
.L_x_57440:
[----:B------:R-:W-:Y:S02]  /*53cf0*/  IMAD.MOV.U32 R40, RZ, RZ, R33 ;  /* 0x000000ffff287224 */ /* 0x000fe400078e0021 */
[----:B------:R-:W-:Y:S02]  /*53d00*/  IMAD.MOV.U32 R12, RZ, RZ, R35 ;  /* 0x000000ffff0c7224 */ /* 0x000fe400078e0023 */
[----:B------:R-:W-:Y:S02]  /*53d10*/  IMAD.MOV.U32 R33, RZ, RZ, R31 ;  /* 0x000000ffff217224 */ /* 0x000fe400078e001f */
[----:B------:R-:W-:Y:S02]  /*53d20*/  IMAD.MOV.U32 R35, RZ, RZ, R11 ;  /* 0x000000ffff237224 */ /* 0x000fe400078e000b */
.L_x_57441:
[----:B------:R-:W-:Y:S05]  /*53d30*/  BSYNC B1 ;  /* 0x0000000000017941 */ /* 0x000fea0003800000 */
.L_x_57439:
        /* <DEDUP_REMOVED lines=9> */
.L_x_57443:
[----:B------:R-:W-:Y:S02]  /*53dd0*/  IMAD.MOV.U32 R31, RZ, RZ, R40 ;  /* 0x000000ffff1f7224 */ /* 0x000fe400078e0028 */
[----:B------:R-:W-:Y:S02]  /*53de0*/  IMAD.MOV.U32 R11, RZ, RZ, R12 ;  /* 0x000000ffff0b7224 */ /* 0x000fe400078e000c */
[----:B------:R-:W-:Y:S02]  /*53df0*/  IMAD.MOV.U32 R40, RZ, RZ, R30 ;  /* 0x000000ffff287224 */ /* 0x000fe400078e001e */
[----:B------:R-:W-:Y:S02]  /*53e00*/  IMAD.MOV.U32 R12, RZ, RZ, R10 ;  /* 0x000000ffff0c7224 */ /* 0x000fe400078e000a */
.L_x_57444:
[----:B------:R-:W-:Y:S05]  /*53e10*/  BSYNC B1 ;  /* 0x0000000000017941 */ /* 0x000fea0003800000 */
.L_x_57442:
        /* <DEDUP_REMOVED lines=9> */
.L_x_57446:
[----:B------:R-:W-:Y:S02]  /*53eb0*/  IMAD.MOV.U32 R30, RZ, RZ, R31 ;  /* 0x000000ffff1e7224 */ /* 0x000fe400078e001f */
[----:B------:R-:W-:Y:S02]  /*53ec0*/  IMAD.MOV.U32 R10, RZ, RZ, R11 ;  /* 0x000000ffff0a7224 */ /* 0x000fe400078e000b */
[----:B------:R-:W-:Y:S02]  /*53ed0*/  IMAD.MOV.U32 R31, RZ, RZ, R29 ;  /* 0x000000ffff1f7224 */ /* 0x000fe400078e001d */
[----:B------:R-:W-:Y:S02]  /*53ee0*/  IMAD.MOV.U32 R11, RZ, RZ, R9 ;  /* 0x000000ffff0b7224 */ /* 0x000fe400078e0009 */
.L_x_57447:
[----:B------:R-:W-:Y:S05]  /*53ef0*/  BSYNC B1 ;  /* 0x0000000000017941 */ /* 0x000fea0003800000 */
.L_x_57445:
        /* <DEDUP_REMOVED lines=9> */
.L_x_57449:
[----:B------:R-:W-:Y:S02]  /*53f90*/  IMAD.MOV.U32 R29, RZ, RZ, R30 ;  /* 0x000000ffff1d7224 */ /* 0x000fe400078e001e */
[----:B------:R-:W-:Y:S02]  /*53fa0*/  IMAD.MOV.U32 R9, RZ, RZ, R10 ;  /* 0x000000ffff097224 */ /* 0x000fe400078e000a */
[----:B------:R-:W-:Y:S02]  /*53fb0*/  IMAD.MOV.U32 R30, RZ, RZ, R28 ;  /* 0x000000ffff1e7224 */ /* 0x000fe400078e001c */
[----:B------:R-:W-:Y:S02]  /*53fc0*/  IMAD.MOV.U32 R10, RZ, RZ, R8 ;  /* 0x000000ffff0a7224 */ /* 0x000fe400078e0008 */
.L_x_57450:
[----:B------:R-:W-:Y:S05]  /*53fd0*/  BSYNC B1 ;  /* 0x0000000000017941 */ /* 0x000fea0003800000 */
.L_x_57448:
        /* <DEDUP_REMOVED lines=9> */
.L_x_57452:
[----:B------:R-:W-:Y:S02]  /*54070*/  IMAD.MOV.U32 R28, RZ, RZ, R29 ;  /* 0x000000ffff1c7224 */ /* 0x000fe400078e001d */
[----:B------:R-:W-:Y:S02]  /*54080*/  IMAD.MOV.U32 R8, RZ, RZ, R9 ;  /* 0x000000ffff087224 */ /* 0x000fe400078e0009 */
[----:B------:R-:W-:Y:S02]  /*54090*/  IMAD.MOV.U32 R29, RZ, RZ, R27 ;  /* 0x000000ffff1d7224 */ /* 0x000fe400078e001b */
[----:B------:R-:W-:Y:S02]  /*540a0*/  IMAD.MOV.U32 R9, RZ, RZ, R7 ;  /* 0x000000ffff097224 */ /* 0x000fe400078e0007 */
.L_x_57453:
[----:B------:R-:W-:Y:S05]  /*540b0*/  BSYNC B1 ;  /* 0x0000000000017941 */ /* 0x000fea0003800000 */
.L_x_57451:
        /* <DEDUP_REMOVED lines=9> */
.L_x_57455:
[----:B------:R-:W-:Y:S02]  /*54150*/  IMAD.MOV.U32 R27, RZ, RZ, R28 ;  /* 0x000000ffff1b7224 */ /* 0x000fe400078e001c */
[----:B------:R-:W-:Y:S02]  /*54160*/  IMAD.MOV.U32 R7, RZ, RZ, R8 ;  /* 0x000000ffff077224 */ /* 0x000fe400078e0008 */
[----:B------:R-:W-:Y:S02]  /*54170*/  IMAD.MOV.U32 R28, RZ, RZ, R26 ;  /* 0x000000ffff1c7224 */ /* 0x000fe400078e001a */
[----:B------:R-:W-:Y:S02]  /*54180*/  IMAD.MOV.U32 R8, RZ, RZ, R6 ;  /* 0x000000ffff087224 */ /* 0x000fe400078e0006 */
.L_x_57456:
[----:B------:R-:W-:Y:S05]  /*54190*/  BSYNC B1 ;  /* 0x0000000000017941 */ /* 0x000fea0003800000 */
.L_x_57454:
        /* <DEDUP_REMOVED lines=9> */
.L_x_57458:
[----:B------:R-:W-:Y:S02]  /*54230*/  IMAD.MOV.U32 R49, RZ, RZ, R27 ;  /* 0x000000ffff317224 */ /* 0x000fe400078e001b */
[----:B------:R-:W-:Y:S02]  /*54240*/  IMAD.MOV.U32 R48, RZ, RZ, R7 ;  /* 0x000000ffff307224 */ /* 0x000fe400078e0007 */
[----:B------:R-:W-:Y:S02]  /*54250*/  IMAD.MOV.U32 R27, RZ, RZ, R25 ;  /* 0x000000ffff1b7224 */ /* 0x000fe400078e0019 */
[----:B------:R-:W-:Y:S02]  /*54260*/  IMAD.MOV.U32 R7, RZ, RZ, R5 ;  /* 0x000000ffff077224 */ /* 0x000fe400078e0005 */
.L_x_57459:
[----:B------:R-:W-:Y:S05]  /*54270*/  BSYNC B1 ;  /* 0x0000000000017941 */ /* 0x000fea0003800000 */
.L_x_57457:
        /* <DEDUP_REMOVED lines=9> */
.L_x_57461:
[----:B------:R-:W-:Y:S02]  /*54310*/  IMAD.MOV.U32 R45, RZ, RZ, R49 ;  /* 0x000000ffff2d7224 */ /* 0x000fe400078e0031 */
[----:B------:R-:W-:Y:S02]  /*54320*/  IMAD.MOV.U32 R44, RZ, RZ, R48 ;  /* 0x000000ffff2c7224 */ /* 0x000fe400078e0030 */
[----:B------:R-:W-:Y:S02]  /*54330*/  IMAD.MOV.U32 R49, RZ, RZ, R24 ;  /* 0x000000ffff317224 */ /* 0x000fe400078e0018 */
[----:B------:R-:W-:Y:S02]  /*54340*/  IMAD.MOV.U32 R48, RZ, RZ, R4 ;  /* 0x000000ffff307224 */ /* 0x000fe400078e0004 */
.L_x_57462:
[----:B------:R-:W-:Y:S05]  /*54350*/  BSYNC B1 ;  /* 0x0000000000017941 */ /* 0x000fea0003800000 */
.L_x_57460:
        /* <DEDUP_REMOVED lines=9> */
.L_x_57464:
[----:B------:R-:W-:Y:S02]  /*543f0*/  IMAD.MOV.U32 R43, RZ, RZ, R45 ;  /* 0x000000ffff2b7224 */ /* 0x000fe400078e002d */
[----:B------:R-:W-:Y:S02]  /*54400*/  IMAD.MOV.U32 R41, RZ, RZ, R44 ;  /* 0x000000ffff297224 */ /* 0x000fe400078e002c */
[----:B------:R-:W-:Y:S02]  /*54410*/  IMAD.MOV.U32 R45, RZ, RZ, R23 ;  /* 0x000000ffff2d7224 */ /* 0x000fe400078e0017 */
[----:B------:R-:W-:Y:S02]  /*54420*/  IMAD.MOV.U32 R44, RZ, RZ, R19 ;  /* 0x000000ffff2c7224 */ /* 0x000fe400078e0013 */
.L_x_57465:
[----:B------:R-:W-:Y:S05]  /*54430*/  BSYNC B1 ;  /* 0x0000000000017941 */ /* 0x000fea0003800000 */
.L_x_57463:
        /* <DEDUP_REMOVED lines=9> */
.L_x_57467:
[----:B------:R-:W-:Y:S02]  /*544d0*/  IMAD.MOV.U32 R26, RZ, RZ, R43 ;  /* 0x000000ffff1a7224 */ /* 0x000fe400078e002b */
[----:B------:R-:W-:Y:S02]  /*544e0*/  IMAD.MOV.U32 R25, RZ, RZ, R41 ;  /* 0x000000ffff197224 */ /* 0x000fe400078e0029 */
[----:B------:R-:W-:Y:S02]  /*544f0*/  IMAD.MOV.U32 R43, RZ, RZ, R20 ;  /* 0x000000ffff2b7224 */ /* 0x000fe400078e0014 */
[----:B------:R-:W-:Y:S02]  /*54500*/  IMAD.MOV.U32 R41, RZ, RZ, R18 ;  /* 0x000000ffff297224 */ /* 0x000fe400078e0012 */
.L_x_57468:
[----:B------:R-:W-:Y:S05]  /*54510*/  BSYNC B1 ;  /* 0x0000000000017941 */ /* 0x000fea0003800000 */
.L_x_57466:
        /* <DEDUP_REMOVED lines=9> */
.L_x_57470:
[----:B------:R-:W-:Y:S02]  /*545b0*/  IMAD.MOV.U32 R24, RZ, RZ, R26 ;  /* 0x000000ffff187224 */ /* 0x000fe400078e001a */
[----:B------:R-:W-:Y:S02]  /*545c0*/  IMAD.MOV.U32 R23, RZ, RZ, R25 ;  /* 0x000000ffff177224 */ /* 0x000fe400078e0019 */
[----:B------:R-:W-:Y:S02]  /*545d0*/  IMAD.MOV.U32 R26, RZ, RZ, R47 ;  /* 0x000000ffff1a7224 */ /* 0x000fe400078e002f */
[----:B------:R-:W-:Y:S02]  /*545e0*/  IMAD.MOV.U32 R25, RZ, RZ, R46 ;  /* 0x000000ffff197224 */ /* 0x000fe400078e002e */
.L_x_57471:
[----:B------:R-:W-:Y:S05]  /*545f0*/  BSYNC B1 ;  /* 0x0000000000017941 */ /* 0x000fea0003800000 */
.L_x_57469:
        /* <DEDUP_REMOVED lines=9> */
.L_x_57473:
[----:B------:R-:W-:Y:S02]  /*54690*/  IMAD.MOV.U32 R20, RZ, RZ, R24 ;  /* 0x000000ffff147224 */ /* 0x000fe400078e0018 */
[----:B------:R-:W-:Y:S02]  /*546a0*/  IMAD.MOV.U32 R19, RZ, RZ, R23 ;  /* 0x000000ffff137224 */ /* 0x000fe400078e0017 */
[----:B------:R-:W-:Y:S02]  /*546b0*/  IMAD.MOV.U32 R24, RZ, RZ, R42 ;  /* 0x000000ffff187224 */ /* 0x000fe400078e002a */
[----:B------:R-:W-:Y:S02]  /*546c0*/  IMAD.MOV.U32 R23, RZ, RZ, R37 ;  /* 0x000000ffff177224 */ /* 0x000fe400078e0025 */
.L_x_57474:
[----:B------:R-:W-:Y:S05]  /*546d0*/  BSYNC B1 ;  /* 0x0000000000017941 */ /* 0x000fea0003800000 */
.L_x_57472:
        /* <DEDUP_REMOVED lines=9> */
.L_x_57476:
[----:B------:R-:W-:Y:S02]  /*54770*/  IMAD.MOV.U32 R18, RZ, RZ, R20 ;  /* 0x000000ffff127224 */ /* 0x000fe400078e0014 */
[----:B------:R-:W-:Y:S02]  /*54780*/  IMAD.MOV.U32 R6, RZ, RZ, R19 ;  /* 0x000000ffff067224 */ /* 0x000fe400078e0013 */
[----:B------:R-:W-:Y:S02]  /*54790*/  IMAD.MOV.U32 R20, RZ, RZ, R36 ;  /* 0x000000ffff147224 */ /* 0x000fe400078e0024 */
[----:B------:R-:W-:Y:S02]  /*547a0*/  IMAD.MOV.U32 R19, RZ, RZ, R34 ;  /* 0x000000ffff137224 */ /* 0x000fe400078e0022 */
.L_x_57477:
[----:B------:R-:W-:Y:S05]  /*547b0*/  BSYNC B1 ;  /* 0x0000000000017941 */ /* 0x000fea0003800000 */
.L_x_57475:
        /* <DEDUP_REMOVED lines=9> */
.L_x_57479:
[----:B------:R-:W-:Y:S02]  /*54850*/  IMAD.MOV.U32 R5, RZ, RZ, R18 ;  /* 0x000000ffff057224 */ /* 0x000fe400078e0012 */
[----:B------:R-:W-:Y:S02]  /*54860*/  IMAD.MOV.U32 R4, RZ, RZ, R6 ;  /* 0x000000ffff047224 */ /* 0x000fe400078e0006 */
[----:B------:R-:W-:Y:S02]  /*54870*/  IMAD.MOV.U32 R18, RZ, RZ, R32 ;  /* 0x000000ffff127224 */ /* 0x000fe400078e0020 */
[----:B------:R-:W-:Y:S02]  /*54880*/  IMAD.MOV.U32 R6, RZ, RZ, R22 ;  /* 0x000000ffff067224 */ /* 0x000fe400078e0016 */
.L_x_57480:
[----:B------:R-:W-:Y:S05]  /*54890*/  BSYNC B1 ;  /* 0x0000000000017941 */ /* 0x000fea0003800000 */
.L_x_57478:
        /* <DEDUP_REMOVED lines=9> */
.L_x_57482:
[----:B------:R-:W-:Y:S02]  /*54930*/  IMAD.MOV.U32 R32, RZ, RZ, R5 ;  /* 0x000000ffff207224 */ /* 0x000fe400078e0005 */
[----:B------:R-:W-:Y:S02]  /*54940*/  IMAD.MOV.U32 R22, RZ, RZ, R4 ;  /* 0x000000ffff167224 */ /* 0x000fe400078e0004 */
[----:B------:R-:W-:Y:S02]  /*54950*/  IMAD.MOV.U32 R5, RZ, RZ, R39 ;  /* 0x000000ffff057224 */ /* 0x000fe400078e0027 */
[----:B------:R-:W-:Y:S02]  /*54960*/  IMAD.MOV.U32 R4, RZ, RZ, R38 ;  /* 0x000000ffff047224 */ /* 0x000fe400078e0026 */
.L_x_57483:
[----:B------:R-:W-:Y:S05]  /*54970*/  BSYNC B1 ;  /* 0x0000000000017941 */ /* 0x000fea0003800000 */
.L_x_57481:
[----:B------:R-:W2:Y:S01]  /*54980*/  LDL.LU R34, [R1+0x4] ;  /* 0x0000040001227983 */ /* 0x000ea20000300800 */
[CC--:B------:R-:W-:Y:S01]  /*54990*/  FSETP.GEU.FTZ.AND P0, PT, R35.reuse, R13.reuse, PT ;  /* 0x0000000d2300720b */ /* 0x0c0fe20003f1e000 */
[----:B------:R-:W-:Y:S01]  /*549a0*/  BSSY B1, `(.L_x_57484) ;  /* 0x0000013000017945 */ /* 0x000fe20003800000 */
[----:B------:R-:W-:Y:S02]  /*549b0*/  FSETP.NEU.FTZ.AND P1, PT, R35, R13, PT ;  /* 0x0000000d2300720b */ /* 0x000fe40003f3d000 */
[----:B------:R-:W-:-:S02]  /*549c0*/  ISETP.EQ.OR P0, PT, R33, -0x1, !P0 ;  /* 0xffffffff2100780c */ /* 0x000fc40004702670 */
[----:B--2---:R-:W-:-:S04]  /*549d0*/  ISETP.LE.OR P1, PT, R33, R34, P1 ;  /* 0x000000222100720c */ /* 0x004fc80000f23670 */
        /* <DEDUP_REMOVED lines=11> */
.L_x_57485:
[----:B------:R-:W-:Y:S01]  /*54a90*/  IMAD.MOV.U32 R34, RZ, RZ, R33 ;  /* 0x000000ffff227224 */ /* 0x000fe200078e0021 */
[----:B------:R-:W-:Y:S01]  /*54aa0*/  MOV R13, R35 ;  /* 0x00000023000d7202 */ /* 0x000fe20000000f00 */
[----:B------:R-:W-:Y:S02]  /*54ab0*/  IMAD.MOV.U32 R33, RZ, RZ, R40 ;  /* 0x000000ffff217224 */ /* 0x000fe400078e0028 */
[----:B------:R-:W-:Y:S02]  /*54ac0*/  IMAD.MOV.U32 R35, RZ, RZ, R12 ;  /* 0x000000ffff237224 */ /* 0x000fe400078e000c */
.L_x_57486:
[----:B------:R-:W-:Y:S05]  /*54ad0*/  BSYNC B1 ;  /* 0x0000000000017941 */ /* 0x000fea0003800000 */
.L_x_57484:
        /* <DEDUP_REMOVED lines=9> */
.L_x_57488:
[----:B------:R-:W-:Y:S01]  /*54b70*/  MOV R36, R34 ;  /* 0x0000002200247202 */ /* 0x000fe20000000f00 */
[----:B------:R-:W-:Y:S02]  /*54b80*/  IMAD.MOV.U32 R12, RZ, RZ, R13 ;  /* 0x000000ffff0c7224 */ /* 0x000fe400078e000d */
[----:B------:R-:W-:Y:S02]  /*54b90*/  IMAD.MOV.U32 R34, RZ, RZ, R31 ;  /* 0x000000ffff227224 */ /* 0x000fe400078e001f */
[----:B------:R-:W-:Y:S02]  /*54ba0*/  IMAD.MOV.U32 R13, RZ, RZ, R11 ;  /* 0x000000ffff0d7224 */ /* 0x000fe400078e000b */
.L_x_57489:
[----:B------:R-:W-:Y:S05]  /*54bb0*/  BSYNC B1 ;  /* 0x0000000000017941 */ /* 0x000fea0003800000 */
.L_x_57487:
        /* <DEDUP_REMOVED lines=9> */
.L_x_57491:
[----:B------:R-:W-:Y:S02]  /*54c50*/  IMAD.MOV.U32 R31, RZ, RZ, R36 ;  /* 0x000000ffff1f7224 */ /* 0x000fe400078e0024 */
[----:B------:R-:W-:Y:S02]  /*54c60*/  IMAD.MOV.U32 R11, RZ, RZ, R12 ;  /* 0x000000ffff0b7224 */ /* 0x000fe400078e000c */
[----:B------:R-:W-:Y:S02]  /*54c70*/  IMAD.MOV.U32 R36, RZ, RZ, R30 ;  /* 0x000000ffff247224 */ /* 0x000fe400078e001e */
[----:B------:R-:W-:Y:S02]  /*54c80*/  IMAD.MOV.U32 R12, RZ, RZ, R10 ;  /* 0x000000ffff0c7224 */ /* 0x000fe400078e000a */
.L_x_57492:
[----:B------:R-:W-:Y:S05]  /*54c90*/  BSYNC B1 ;  /* 0x0000000000017941 */ /* 0x000fea0003800000 */
.L_x_57490:
        /* <DEDUP_REMOVED lines=9> */
.L_x_57494:
[----:B------:R-:W-:Y:S02]  /*54d30*/  IMAD.MOV.U32 R52, RZ, RZ, R31 ;  /* 0x000000ffff347224 */ /* 0x000fe400078e001f */
[----:B------:R-:W-:Y:S01]  /*54d40*/  IMAD.MOV.U32 R51, RZ, RZ, R11 ;  /* 0x000000ffff337224 */ /* 0x000fe200078e000b */
[----:B------:R-:W-:Y:S01]  /*54d50*/  MOV R11, R9 ;  /* 0x00000009000b7202 */ /* 0x000fe20000000f00 */
[----:B------:R-:W-:Y:S02]  /*54d60*/  IMAD.MOV.U32 R31, RZ, RZ, R29 ;  /* 0x000000ffff1f7224 */ /* 0x000fe400078e001d */
.L_x_57495:
[----:B------:R-:W-:Y:S05]  /*54d70*/  BSYNC B1 ;  /* 0x0000000000017941 */ /* 0x000fea0003800000 */
.L_x_57493:
        /* <DEDUP_REMOVED lines=9> */
.L_x_57497:
[----:B------:R-:W-:Y:S01]  /*54e10*/  IMAD.MOV.U32 R50, RZ, RZ, R52 ;  /* 0x000000ffff327224 */ /* 0x000fe200078e0034 */
[----:B------:R-:W-:Y:S01]  /*54e20*/  MOV R52, R28 ;  /* 0x0000001c00347202 */ /* 0x000fe20000000f00 */
[----:B------:R-:W-:Y:S02]  /*54e30*/  IMAD.MOV.U32 R47, RZ, RZ, R51 ;  /* 0x000000ffff2f7224 */ /* 0x000fe400078e0033 */
[----:B------:R-:W-:Y:S02]  /*54e40*/  IMAD.MOV.U32 R51, RZ, RZ, R8 ;  /* 0x000000ffff337224 */ /* 0x000fe400078e0008 */
.L_x_57498:
[----:B------:R-:W-:Y:S05]  /*54e50*/  BSYNC B1 ;  /* 0x0000000000017941 */ /* 0x000fea0003800000 */
.L_x_57496:
        /* <DEDUP_REMOVED lines=9> */
.L_x_57500:
[----:B------:R-:W-:Y:S01]  /*54ef0*/  IMAD.MOV.U32 R46, RZ, RZ, R50 ;  /* 0x000000ffff2e7224 */ /* 0x000fe200078e0032 */
[----:B------:R-:W-:Y:S01]  /*54f00*/  MOV R42, R47 ;  /* 0x0000002f002a7202 */ /* 0x000fe20000000f00 */
[----:B------:R-:W-:Y:S02]  /*54f10*/  IMAD.MOV.U32 R50, RZ, RZ, R27 ;  /* 0x000000ffff327224 */ /* 0x000fe400078e001b */
[----:B------:R-:W-:Y:S02]  /*54f20*/  IMAD.MOV.U32 R47, RZ, RZ, R7 ;  /* 0x000000ffff2f7224 */ /* 0x000fe400078e0007 */
.L_x_57501:
[----:B------:R-:W-:Y:S05]  /*54f30*/  BSYNC B1 ;  /* 0x0000000000017941 */ /* 0x000fea0003800000 */
.L_x_57499:
        /* <DEDUP_REMOVED lines=9> */
.L_x_57503:
[----:B------:R-:W-:Y:S01]  /*54fd0*/  MOV R40, R46 ;  /* 0x0000002e00287202 */ /* 0x000fe20000000f00 */
[----:B------:R-:W-:Y:S02]  /*54fe0*/  IMAD.MOV.U32 R39, RZ, RZ, R42 ;  /* 0x000000ffff277224 */ /* 0x000fe400078e002a */
[----:B------:R-:W-:Y:S02]  /*54ff0*/  IMAD.MOV.U32 R46, RZ, RZ, R49 ;  /* 0x000000ffff2e7224 */ /* 0x000fe400078e0031 */
[----:B------:R-:W-:Y:S02]  /*55000*/  IMAD.MOV.U32 R42, RZ, RZ, R48 ;  /* 0x000000ffff2a7224 */ /* 0x000fe400078e0030 */
.L_x_57504:
[----:B------:R-:W-:Y:S05]  /*55010*/  BSYNC B1 ;  /* 0x0000000000017941 */ /* 0x000fea0003800000 */
.L_x_57502:
        /* <DEDUP_REMOVED lines=9> */
.L_x_57506:
[----:B------:R-:W-:Y:S02]  /*550b0*/  IMAD.MOV.U32 R38, RZ, RZ, R40 ;  /* 0x000000ffff267224 */ /* 0x000fe400078e0028 */
[----:B------:R-:W-:Y:S02]  /*550c0*/  IMAD.MOV.U32 R37, RZ, RZ, R39 ;  /* 0x000000ffff257224 */ /* 0x000fe400078e0027 */
[----:B------:R-:W-:Y:S02]  /*550d0*/  IMAD.MOV.U32 R40, RZ, RZ, R45 ;  /* 0x000000ffff287224 */ /* 0x000fe400078e002d */
[----:B------:R-:W-:Y:S02]  /*550e0*/  IMAD.MOV.U32 R39, RZ, RZ, R44 ;  /* 0x000000ffff277224 */ /* 0x000fe400078e002c */
.L_x_57507:
[----:B------:R-:W-:Y:S05]  /*550f0*/  BSYNC B1 ;  /* 0x0000000000017941 */ /* 0x000fea0003800000 */
.L_x_57505:
        /* <DEDUP_REMOVED lines=9> */
.L_x_57509:
[----:B------:R-:W-:Y:S02]  /*55190*/  IMAD.MOV.U32 R30, RZ, RZ, R38 ;  /* 0x000000ffff1e7224 */ /* 0x000fe400078e0026 */
[----:B------:R-:W-:Y:S01]  /*551a0*/  IMAD.MOV.U32 R29, RZ, RZ, R37 ;  /* 0x000000ffff1d7224 */ /* 0x000fe200078e0025 */
[----:B------:R-:W-:Y:S01]  /*551b0*/  MOV R37, R41 ;  /* 0x0000002900257202 */ /* 0x000fe20000000f00 */
[----:B------:R-:W-:Y:S02]  /*551c0*/  IMAD.MOV.U32 R38, RZ, RZ, R43 ;  /* 0x000000ffff267224 */ /* 0x000fe400078e002b */
.L_x_57510:
[----:B------:R-:W-:Y:S05]  /*551d0*/  BSYNC B1 ;  /* 0x0000000000017941 */ /* 0x000fea0003800000 */
.L_x_57508:
        /* <DEDUP_REMOVED lines=9> */
.L_x_57512:
[----:B------:R-:W-:Y:S01]  /*55270*/  IMAD.MOV.U32 R28, RZ, RZ, R30 ;  /* 0x000000ffff1c7224 */ /* 0x000fe200078e001e */
[----:B------:R-:W-:Y:S01]  /*55280*/  MOV R30, R26 ;  /* 0x0000001a001e7202 */ /* 0x000fe20000000f00 */
[----:B------:R-:W-:Y:S02]  /*55290*/  IMAD.MOV.U32 R27, RZ, RZ, R29 ;  /* 0x000000ffff1b7224 */ /* 0x000fe400078e001d */
[----:B------:R-:W-:Y:S02]  /*552a0*/  IMAD.MOV.U32 R29, RZ, RZ, R25 ;  /* 0x000000ffff1d7224 */ /* 0x000fe400078e0019 */
.L_x_57513:
[----:B------:R-:W-:Y:S05]  /*552b0*/  BSYNC B1 ;  /* 0x0000000000017941 */ /* 0x000fea0003800000 */
.L_x_57511:
        /* <DEDUP_REMOVED lines=9> */
.L_x_57515:
[----:B------:R-:W-:Y:S01]  /*55350*/  IMAD.MOV.U32 R26, RZ, RZ, R28 ;  /* 0x000000ffff1a7224 */ /* 0x000fe200078e001c */
[----:B------:R-:W-:Y:S01]  /*55360*/  MOV R25, R27 ;  /* 0x0000001b00197202 */ /* 0x000fe20000000f00 */
[----:B------:R-:W-:Y:S02]  /*55370*/  IMAD.MOV.U32 R28, RZ, RZ, R24 ;  /* 0x000000ffff1c7224 */ /* 0x000fe400078e0018 */
[----:B------:R-:W-:Y:S02]  /*55380*/  IMAD.MOV.U32 R27, RZ, RZ, R23 ;  /* 0x000000ffff1b7224 */ /* 0x000fe400078e0017 */
.L_x_57516:
[----:B------:R-:W-:Y:S05]  /*55390*/  BSYNC B1 ;  /* 0x0000000000017941 */ /* 0x000fea0003800000 */
.L_x_57514:
        /* <DEDUP_REMOVED lines=9> */
.L_x_57518:
[----:B------:R-:W-:Y:S01]  /*55430*/  MOV R23, R26 ;  /* 0x0000001a00177202 */ /* 0x000fe20000000f00 */
[----:B------:R-:W-:Y:S02]  /*55440*/  IMAD.MOV.U32 R10, RZ, RZ, R25 ;  /* 0x000000ffff0a7224 */ /* 0x000fe400078e0019 */
[----:B------:R-:W-:Y:S02]  /*55450*/  IMAD.MOV.U32 R26, RZ, RZ, R20 ;  /* 0x000000ffff1a7224 */ /* 0x000fe400078e0014 */
[----:B------:R-:W-:Y:S02]  /*55460*/  IMAD.MOV.U32 R25, RZ, RZ, R19 ;  /* 0x000000ffff197224 */ /* 0x000fe400078e0013 */
.L_x_57519:
[----:B------:R-:W-:Y:S05]  /*55470*/  BSYNC B1 ;  /* 0x0000000000017941 */ /* 0x000fea0003800000 */
.L_x_57517:
        /* <DEDUP_REMOVED lines=9> */
.L_x_57521:
[----:B------:R-:W-:Y:S02]  /*55510*/  IMAD.MOV.U32 R9, RZ, RZ, R23 ;  /* 0x000000ffff097224 */ /* 0x000fe400078e0017 */
[----:B------:R-:W-:Y:S02]  /*55520*/  IMAD.MOV.U32 R8, RZ, RZ, R10 ;  /* 0x000000ffff087224 */ /* 0x000fe400078e000a */
[----:B------:R-:W-:Y:S02]  /*55530*/  IMAD.MOV.U32 R23, RZ, RZ, R18 ;  /* 0x000000ffff177224 */ /* 0x000fe400078e0012 */
[----:B------:R-:W-:Y:S02]  /*55540*/  IMAD.MOV.U32 R10, RZ, RZ, R6 ;  /* 0x000000ffff0a7224 */ /* 0x000fe400078e0006 */
.L_x_57522:
[----:B------:R-:W-:Y:S05]  /*55550*/  BSYNC B1 ;  /* 0x0000000000017941 */ /* 0x000fea0003800000 */
.L_x_57520:
        /* <DEDUP_REMOVED lines=9> */
.L_x_57524:
[----:B------:R-:W-:Y:S02]  /*555f0*/  IMAD.MOV.U32 R7, RZ, RZ, R9 ;  /* 0x000000ffff077224 */ /* 0x000fe400078e0009 */
[----:B------:R-:W-:Y:S01]  /*55600*/  IMAD.MOV.U32 R6, RZ, RZ, R8 ;  /* 0x000000ffff067224 */ /* 0x000fe200078e0008 */
[----:B------:R-:W-:Y:S01]  /*55610*/  MOV R8, R4 ;  /* 0x0000000400087202 */ /* 0x000fe20000000f00 */
[----:B------:R-:W-:Y:S02]  /*55620*/  IMAD.MOV.U32 R9, RZ, RZ, R5 ;  /* 0x000000ffff097224 */ /* 0x000fe400078e0005 */
.L_x_57525:
[----:B------:R-:W-:Y:S05]  /*55630*/  BSYNC B1 ;  /* 0x0000000000017941 */ /* 0x000fea0003800000 */
.L_x_57523:
        /* <DEDUP_REMOVED lines=9> */
.L_x_57527:
[----:B------:R-:W-:Y:S01]  /*556d0*/  IMAD.MOV.U32 R5, RZ, RZ, R7 ;  /* 0x000000ffff057224 */ /* 0x000fe200078e0007 */
[----:B------:R-:W-:Y:S01]  /*556e0*/  MOV R7, R32 ;  /* 0x0000002000077202 */ /* 0x000fe20000000f00 */
[----:B------:R-:W-:Y:S02]  /*556f0*/  IMAD.MOV.U32 R4, RZ, RZ, R6 ;  /* 0x000000ffff047224 */ /* 0x000fe400078e0006 */
[----:B------:R-:W-:Y:S02]  /*55700*/  IMAD.MOV.U32 R6, RZ, RZ, R22 ;  /* 0x000000ffff067224 */ /* 0x000fe400078e0016 */
.L_x_57528:
[----:B------:R-:W-:Y:S05]  /*55710*/  BSYNC B1 ;  /* 0x0000000000017941 */ /* 0x000fea0003800000 */
.L_x_57526:
[----:B------:R-:W2:Y:S01]  /*55720*/  LDL.LU R18, [R1+0x8] ;  /* 0x0000080001127983 */ /* 0x000ea20000300800 */
[CC--:B------:R-:W-:Y:S01]  /*55730*/  FSETP.GEU.FTZ.AND P0, PT, R35.reuse, R14.reuse, PT ;  /* 0x0000000e2300720b */ /* 0x0c0fe20003f1e000 */
[----:B------:R-:W-:Y:S01]  /*55740*/  BSSY B1, `(.L_x_57529) ;  /* 0x0000013000017945 */ /* 0x000fe20003800000 */
[----:B------:R-:W-:Y:S02]  /*55750*/  FSETP.NEU.FTZ.AND P1, PT, R35, R14, PT ;  /* 0x0000000e2300720b */ /* 0x000fe40003f3d000 */
[C---:B------:R-:W-:Y:S02]  /*55760*/  ISETP.EQ.OR P0, PT, R33.reuse, -0x1, !P0 ;  /* 0xffffffff2100780c */ /* 0x040fe40004702670 */
[----:B--2---:R-:W-:-:S04]  /*55770*/  ISETP.LE.OR P1, PT, R33, R18, P1 ;  /* 0x000000122100720c */ /* 0x004fc80000f23670 */
        /* <DEDUP_REMOVED lines=11> */
.L_x_57530:
[----:B------:R-:W-:Y:S02]  /*55830*/  IMAD.MOV.U32 R18, RZ, RZ, R33 ;  /* 0x000000ffff127224 */ /* 0x000fe400078e0021 */
[----:B------:R-:W-:Y:S02]  /*55840*/  IMAD.MOV.U32 R14, RZ, RZ, R35 ;  /* 0x000000ffff0e7224 */ /* 0x000fe400078e0023 */
[----:B------:R-:W-:Y:S02]  /*55850*/  IMAD.MOV.U32 R33, RZ, RZ, R34 ;  /* 0x000000ffff217224 */ /* 0x000fe400078e0022 */
[----:B------:R-:W-:Y:S02]  /*55860*/  IMAD.MOV.U32 R35, RZ, RZ, R13 ;  /* 0x000000ffff237224 */ /* 0x000fe400078e000d */
.L_x_57531:
[----:B------:R-:W-:Y:S05]  /*55870*/  BSYNC B1 ;  /* 0x0000000000017941 */ /* 0x000fea0003800000 */
.L_x_57529:
        /* <DEDUP_REMOVED lines=9> */
.L_x_57533:
[----:B------:R-:W-:Y:S02]  /*55910*/  IMAD.MOV.U32 R57, RZ, RZ, R18 ;  /* 0x000000ffff397224 */ /* 0x000fe400078e0012 */
[----:B------:R-:W-:Y:S01]  /*55920*/  IMAD.MOV.U32 R56, RZ, RZ, R14 ;  /* 0x000000ffff387224 */ /* 0x000fe200078e000e */
[----:B------:R-:W-:Y:S01]  /*55930*/  MOV R14, R12 ;  /* 0x0000000c000e7202 */ /* 0x000fe20000000f00 */
[----:B------:R-:W-:Y:S02]  /*55940*/  IMAD.MOV.U32 R18, RZ, RZ, R36 ;  /* 0x000000ffff127224 */ /* 0x000fe400078e0024 */
.L_x_57534:
[----:B------:R-:W-:Y:S05]  /*55950*/  BSYNC B1 ;  /* 0x0000000000017941 */ /* 0x000fea0003800000 */
.L_x_57532:
        /* <DEDUP_REMOVED lines=9> */
.L_x_57536:
[----:B------:R-:W-:Y:S01]  /*559f0*/  IMAD.MOV.U32 R55, RZ, RZ, R57 ;  /* 0x000000ffff377224 */ /* 0x000fe200078e0039 */
[----:B------:R-:W-:Y:S01]  /*55a00*/  MOV R57, R31 ;  /* 0x0000001f00397202 */ /* 0x000fe20000000f00 */
[----:B------:R-:W-:Y:S02]  /*55a10*/  IMAD.MOV.U32 R54, RZ, RZ, R56 ;  /* 0x000000ffff367224 */ /* 0x000fe400078e0038 */
[----:B------:R-:W-:Y:S02]  /*55a20*/  IMAD.MOV.U32 R56, RZ, RZ, R11 ;  /* 0x000000ffff387224 */ /* 0x000fe400078e000b */
.L_x_57537:
[----:B------:R-:W-:Y:S05]  /*55a30*/  BSYNC B1 ;  /* 0x0000000000017941 */ /* 0x000fea0003800000 */
.L_x_57535:
        /* <DEDUP_REMOVED lines=9> */
.L_x_57539:
[----:B------:R-:W-:Y:S01]  /*55ad0*/  IMAD.MOV.U32 R53, RZ, RZ, R55 ;  /* 0x000000ffff357224 */ /* 0x000fe200078e0037 */
[----:B------:R-:W-:Y:S01]  /*55ae0*/  MOV R49, R54 ;  /* 0x0000003600317202 */ /* 0x000fe20000000f00 */
[----:B------:R-:W-:Y:S02]  /*55af0*/  IMAD.MOV.U32 R55, RZ, RZ, R52 ;  /* 0x000000ffff377224 */ /* 0x000fe400078e0034 */
[----:B------:R-:W-:Y:S02]  /*55b00*/  IMAD.MOV.U32 R54, RZ, RZ, R51 ;  /* 0x000000ffff367224 */ /* 0x000fe400078e0033 */
.L_x_57540:
[----:B------:R-:W-:Y:S05]  /*55b10*/  BSYNC B1 ;  /* 0x0000000000017941 */ /* 0x000fea0003800000 */
.L_x_57538:
        /* <DEDUP_REMOVED lines=9> */
.L_x_57542:
[----:B------:R-:W-:Y:S01]  /*55bb0*/  MOV R48, R53 ;  /* 0x0000003500307202 */ /* 0x000fe20000000f00 */
[----:B------:R-:W-:Y:S02]  /*55bc0*/  IMAD.MOV.U32 R45, RZ, RZ, R49 ;  /* 0x000000ffff2d7224 */ /* 0x000fe400078e0031 */
[----:B------:R-:W-:Y:S02]  /*55bd0*/  IMAD.MOV.U32 R53, RZ, RZ, R50 ;  /* 0x000000ffff357224 */ /* 0x000fe400078e0032 */
[----:B------:R-:W-:Y:S02]  /*55be0*/  IMAD.MOV.U32 R49, RZ, RZ, R47 ;  /* 0x000000ffff317224 */ /* 0x000fe400078e002f */
.L_x_57543:
[----:B------:R-:W-:Y:S05]  /*55bf0*/  BSYNC B1 ;  /* 0x0000000000017941 */ /* 0x000fea0003800000 */
.L_x_57541:
        /* <DEDUP_REMOVED lines=9> */
.L_x_57545:
[----:B------:R-:W-:Y:S02]  /*55c90*/  IMAD.MOV.U32 R44, RZ, RZ, R48 ;  /* 0x000000ffff2c7224 */ /* 0x000fe400078e0030 */
[----:B------:R-:W-:Y:S02]  /*55ca0*/  IMAD.MOV.U32 R43, RZ, RZ, R45 ;  /* 0x000000ffff2b7224 */ /* 0x000fe400078e002d */
[----:B------:R-:W-:Y:S02]  /*55cb0*/  IMAD.MOV.U32 R48, RZ, RZ, R46 ;  /* 0x000000ffff307224 */ /* 0x000fe400078e002e */
[----:B------:R-:W-:Y:S02]  /*55cc0*/  IMAD.MOV.U32 R45, RZ, RZ, R42 ;  /* 0x000000ffff2d7224 */ /* 0x000fe400078e002a */
.L_x_57546:
[----:B------:R-:W-:Y:S05]  /*55cd0*/  BSYNC B1 ;  /* 0x0000000000017941 */ /* 0x000fea0003800000 */
.L_x_57544:
        /* <DEDUP_REMOVED lines=9> */
.L_x_57548:
[----:B------:R-:W-:Y:S02]  /*55d70*/  IMAD.MOV.U32 R42, RZ, RZ, R44 ;  /* 0x000000ffff2a7224 */ /* 0x000fe400078e002c */
[----:B------:R-:W-:Y:S01]  /*55d80*/  IMAD.MOV.U32 R41, RZ, RZ, R43 ;  /* 0x000000ffff297224 */ /* 0x000fe200078e002b */
[----:B------:R-:W-:Y:S01]  /*55d90*/  MOV R43, R39 ;  /* 0x00000027002b7202 */ /* 0x000fe20000000f00 */
[----:B------:R-:W-:Y:S02]  /*55da0*/  IMAD.MOV.U32 R44, RZ, RZ, R40 ;  /* 0x000000ffff2c7224 */ /* 0x000fe400078e0028 */
.L_x_57549:
[----:B------:R-:W-:Y:S05]  /*55db0*/  BSYNC B1 ;  /* 0x0000000000017941 */ /* 0x000fea0003800000 */
.L_x_57547:
        /* <DEDUP_REMOVED lines=9> */
.L_x_57551:
[----:B------:R-:W-:Y:S01]  /*55e50*/  IMAD.MOV.U32 R36, RZ, RZ, R42 ;  /* 0x000000ffff247224 */ /* 0x000fe200078e002a */
[----:B------:R-:W-:Y:S01]  /*55e60*/  MOV R42, R38 ;  /* 0x00000026002a7202 */ /* 0x000fe20000000f00 */
[----:B------:R-:W-:Y:S02]  /*55e70*/  IMAD.MOV.U32 R34, RZ, RZ, R41 ;  /* 0x000000ffff227224 */ /* 0x000fe400078e0029 */
[----:B------:R-:W-:Y:S02]  /*55e80*/  IMAD.MOV.U32 R41, RZ, RZ, R37 ;  /* 0x000000ffff297224 */ /* 0x000fe400078e0025 */
.L_x_57552:
[----:B------:R-:W-:Y:S05]  /*55e90*/  BSYNC B1 ;  /* 0x0000000000017941 */ /* 0x000fea0003800000 */
.L_x_57550:
        /* <DEDUP_REMOVED lines=9> */
.L_x_57554:
[----:B------:R-:W-:Y:S01]  /*55f30*/  IMAD.MOV.U32 R32, RZ, RZ, R36 ;  /* 0x000000ffff207224 */ /* 0x000fe200078e0024 */
[----:B------:R-:W-:Y:S01]  /*55f40*/  MOV R31, R34 ;  /* 0x00000022001f7202 */ /* 0x000fe20000000f00 */
[----:B------:R-:W-:Y:S02]  /*55f50*/  IMAD.MOV.U32 R36, RZ, RZ, R30 ;  /* 0x000000ffff247224 */ /* 0x000fe400078e001e */
[----:B------:R-:W-:Y:S02]  /*55f60*/  IMAD.MOV.U32 R34, RZ, RZ, R29 ;  /* 0x000000ffff227224 */ /* 0x000fe400078e001d */
.L_x_57555:
[----:B------:R-:W-:Y:S05]  /*55f70*/  BSYNC B1 ;  /* 0x0000000000017941 */ /* 0x000fea0003800000 */
.L_x_57553:
        /* <DEDUP_REMOVED lines=9> */
.L_x_57557:
[----:B------:R-:W-:Y:S01]  /*56010*/  MOV R24, R32 ;  /* 0x0000002000187202 */ /* 0x000fe20000000f00 */
[----:B------:R-:W-:Y:S02]  /*56020*/  IMAD.MOV.U32 R22, RZ, RZ, R31 ;  /* 0x000000ffff167224 */ /* 0x000fe400078e001f */
[----:B------:R-:W-:Y:S02]  /*56030*/  IMAD.MOV.U32 R32, RZ, RZ, R28 ;  /* 0x000000ffff207224 */ /* 0x000fe400078e001c */
[----:B------:R-:W-:Y:S02]  /*56040*/  IMAD.MOV.U32 R31, RZ, RZ, R27 ;  /* 0x000000ffff1f7224 */ /* 0x000fe400078e001b */
.L_x_57558:
[----:B------:R-:W-:Y:S05]  /*56050*/  BSYNC B1 ;  /* 0x0000000000017941 */ /* 0x000fea0003800000 */
.L_x_57556:
        /* <DEDUP_REMOVED lines=9> */
.L_x_57560:
[----:B------:R-:W-:Y:S02]  /*560f0*/  IMAD.MOV.U32 R20, RZ, RZ, R24 ;  /* 0x000000ffff147224 */ /* 0x000fe400078e0018 */
[----:B------:R-:W-:Y:S02]  /*56100*/  IMAD.MOV.U32 R19, RZ, RZ, R22 ;  /* 0x000000ffff137224 */ /* 0x000fe400078e0016 */
[----:B------:R-:W-:Y:S02]  /*56110*/  IMAD.MOV.U32 R24, RZ, RZ, R26 ;  /* 0x000000ffff187224 */ /* 0x000fe400078e001a */
[----:B------:R-:W-:Y:S02]  /*56120*/  IMAD.MOV.U32 R22, RZ, RZ, R25 ;  /* 0x000000ffff167224 */ /* 0x000fe400078e0019 */
.L_x_57561:
[----:B------:R-:W-:Y:S05]  /*56130*/  BSYNC B1 ;  /* 0x0000000000017941 */ /* 0x000fea0003800000 */
.L_x_57559:
        /* <DEDUP_REMOVED lines=9> */
.L_x_57563:
[----:B------:R-:W-:Y:S02]  /*561d0*/  IMAD.MOV.U32 R13, RZ, RZ, R20 ;  /* 0x000000ffff0d7224 */ /* 0x000fe400078e0014 */
[----:B------:R-:W-:Y:S01]  /*561e0*/  IMAD.MOV.U32 R12, RZ, RZ, R19 ;  /* 0x000000ffff0c7224 */ /* 0x000fe200078e0013 */
[----:B------:R-:W-:Y:S01]  /*561f0*/  MOV R19, R10 ;  /* 0x0000000a00137202 */ /* 0x000fe20000000f00 */
[----:B------:R-:W-:Y:S02]  /*56200*/  IMAD.MOV.U32 R20, RZ, RZ, R23 ;  /* 0x000000ffff147224 */ /* 0x000fe400078e0017 */
.L_x_57564:
[----:B------:R-:W-:Y:S05]  /*56210*/  BSYNC B1 ;  /* 0x0000000000017941 */ /* 0x000fea0003800000 */
.L_x_57562:
        /* <DEDUP_REMOVED lines=9> */
.L_x_57566:
[----:B------:R-:W-:Y:S01]  /*562b0*/  IMAD.MOV.U32 R11, RZ, RZ, R13 ;  /* 0x000000ffff0b7224 */ /* 0x000fe200078e000d */
[----:B------:R-:W-:Y:S01]  /*562c0*/  MOV R13, R9 ;  /* 0x00000009000d7202 */ /* 0x000fe20000000f00 */
[----:B------:R-:W-:Y:S02]  /*562d0*/  IMAD.MOV.U32 R10, RZ, RZ, R12 ;  /* 0x000000ffff0a7224 */ /* 0x000fe400078e000c */
[----:B------:R-:W-:Y:S02]  /*562e0*/  IMAD.MOV.U32 R12, RZ, RZ, R8 ;  /* 0x000000ffff0c7224 */ /* 0x000fe400078e0008 */
.L_x_57567:
[----:B------:R-:W-:Y:S05]  /*562f0*/  BSYNC B1 ;  /* 0x0000000000017941 */ /* 0x000fea0003800000 */
.L_x_57565:
        /* <DEDUP_REMOVED lines=9> */
.L_x_57569:
[----:B------:R-:W-:Y:S01]  /*56390*/  IMAD.MOV.U32 R9, RZ, RZ, R11 ;  /* 0x000000ffff097224 */ /* 0x000fe200078e000b */
[----:B------:R-:W-:Y:S01]  /*563a0*/  MOV R8, R10 ;  /* 0x0000000a00087202 */ /* 0x000fe20000000f00 */
[----:B------:R-:W-:Y:S02]  /*563b0*/  IMAD.MOV.U32 R11, RZ, RZ, R7 ;  /* 0x000000ffff0b7224 */ /* 0x000fe400078e0007 */
[----:B------:R-:W-:Y:S02]  /*563c0*/  IMAD.MOV.U32 R10, RZ, RZ, R6 ;  /* 0x000000ffff0a7224 */ /* 0x000fe400078e0006 */
.L_x_57570:
[----:B------:R-:W-:Y:S05]  /*563d0*/  BSYNC B1 ;  /* 0x0000000000017941 */ /* 0x000fea0003800000 */
.L_x_57568:
        /* <DEDUP_REMOVED lines=9> */
.L_x_57572:
[----:B------:R-:W-:Y:S01]  /*56470*/  MOV R7, R9 ;  /* 0x0000000900077202 */ /* 0x000fe20000000f00 */
[----:B------:R-:W-:Y:S02]  /*56480*/  IMAD.MOV.U32 R6, RZ, RZ, R8 ;  /* 0x000000ffff067224 */ /* 0x000fe400078e0008 */
[----:B------:R-:W-:Y:S02]  /*56490*/  IMAD.MOV.U32 R9, RZ, RZ, R5 ;  /* 0x000000ffff097224 */ /* 0x000fe400078e0005 */
[----:B------:R-:W-:Y:S02]  /*564a0*/  IMAD.MOV.U32 R8, RZ, RZ, R4 ;  /* 0x000000ffff087224 */ /* 0x000fe400078e0004 */
.L_x_57573:
[----:B------:R-:W-:Y:S05]  /*564b0*/  BSYNC B1 ;  /* 0x0000000000017941 */ /* 0x000fea0003800000 */
.L_x_57571:
[----:B------:R-:W2:Y:S01]  /*564c0*/  LDL.LU R4, [R1+0xc] ;  /* 0x00000c0001047983 */ /* 0x000ea20000300800 */
[CC--:B------:R-:W-:Y:S01]  /*564d0*/  FSETP.GEU.FTZ.AND P0, PT, R35.reuse, R15.reuse, PT ;  /* 0x0000000f2300720b */ /* 0x0c0fe20003f1e000 */
[----:B------:R-:W-:Y:S01]  /*564e0*/  BSSY B1, `(.L_x_57574) ;  /* 0x0000013000017945 */ /* 0x000fe20003800000 */
[----:B------:R-:W-:Y:S02]  /*564f0*/  FSETP.NEU.FTZ.AND P1, PT, R35, R15, PT ;  /* 0x0000000f2300720b */ /* 0x000fe40003f3d000 */
[----:B------:R-:W-:-:S02]  /*56500*/  ISETP.EQ.OR P0, PT, R33, -0x1, !P0 ;  /* 0xffffffff2100780c */ /* 0x000fc40004702670 */
[----:B--2---:R-:W-:-:S04]  /*56510*/  ISETP.LE.OR P1, PT, R33, R4, P1 ;  /* 0x000000042100720c */ /* 0x004fc80000f23670 */
        /* <DEDUP_REMOVED lines=11> */
.L_x_57575:
[----:B------:R-:W-:Y:S01]  /*565d0*/  IMAD.MOV.U32 R60, RZ, RZ, R33 ;  /* 0x000000ffff3c7224 */ /* 0x000fe200078e0021 */
[----:B------:R-:W-:Y:S01]  /*565e0*/  MOV R33, R18 ;  /* 0x0000001200217202 */ /* 0x000fe20000000f00 */
[----:B------:R-:W-:Y:S02]  /*565f0*/  IMAD.MOV.U32 R5, RZ, RZ, R35 ;  /* 0x000000ffff057224 */ /* 0x000fe400078e0023 */
[----:B------:R-:W-:Y:S02]  /*56600*/  IMAD.MOV.U32 R35, RZ, RZ, R14 ;  /* 0x000000ffff237224 */ /* 0x000fe400078e000e */
.L_x_57576:
[----:B------:R-:W-:Y:S05]  /*56610*/  BSYNC B1 ;  /* 0x0000000000017941 */ /* 0x000fea0003800000 */
.L_x_57574:
        /* <DEDUP_REMOVED lines=9> */
.L_x_57578:
[----:B------:R-:W-:Y:S01]  /*566b0*/  IMAD.MOV.U32 R59, RZ, RZ, R60 ;  /* 0x000000ffff3b7224 */ /* 0x000fe200078e003c */
[----:B------:R-:W-:Y:S01]  /*566c0*/  MOV R58, R5 ;  /* 0x00000005003a7202 */ /* 0x000fe20000000f00 */
[----:B------:R-:W-:Y:S02]  /*566d0*/  IMAD.MOV.U32 R60, RZ, RZ, R57 ;  /* 0x000000ffff3c7224 */ /* 0x000fe400078e0039 */
[----:B------:R-:W-:Y:S02]  /*566e0*/  IMAD.MOV.U32 R5, RZ, RZ, R56 ;  /* 0x000000ffff057224 */ /* 0x000fe400078e0038 */
.L_x_57579:
[----:B------:R-:W-:Y:S05]  /*566f0*/  BSYNC B1 ;  /* 0x0000000000017941 */ /* 0x000fea0003800000 */
.L_x_57577:
        /* <DEDUP_REMOVED lines=9> */
.L_x_57581:
[----:B------:R-:W-:Y:S01]  /*56790*/  MOV R52, R59 ;  /* 0x0000003b00347202 */ /* 0x000fe20000000f00 */
[----:B------:R-:W-:Y:S02]  /*567a0*/  IMAD.MOV.U32 R51, RZ, RZ, R58 ;  /* 0x000000ffff337224 */ /* 0x000fe400078e003a */
[----:B------:R-:W-:Y:S02]  /*567b0*/  IMAD.MOV.U32 R59, RZ, RZ, R55 ;  /* 0x000000ffff3b7224 */ /* 0x000fe400078e0037 */
[----:B------:R-:W-:Y:S02]  /*567c0*/  IMAD.MOV.U32 R58, RZ, RZ, R54 ;  /* 0x000000ffff3a7224 */ /* 0x000fe400078e0036 */
.L_x_57582:
[----:B------:R-:W-:Y:S05]  /*567d0*/  BSYNC B1 ;  /* 0x0000000000017941 */ /* 0x000fea0003800000 */
.L_x_57580:
        /* <DEDUP_REMOVED lines=9> */
.L_x_57584:
[----:B------:R-:W-:Y:S02]  /*56870*/  IMAD.MOV.U32 R50, RZ, RZ, R52 ;  /* 0x000000ffff327224 */ /* 0x000fe400078e0034 */
[----:B------:R-:W-:Y:S02]  /*56880*/  IMAD.MOV.U32 R47, RZ, RZ, R51 ;  /* 0x000000ffff2f7224 */ /* 0x000fe400078e0033 */
[----:B------:R-:W-:Y:S02]  /*56890*/  IMAD.MOV.U32 R52, RZ, RZ, R53 ;  /* 0x000000ffff347224 */ /* 0x000fe400078e0035 */
[----:B------:R-:W-:Y:S02]  /*568a0*/  IMAD.MOV.U32 R51, RZ, RZ, R49 ;  /* 0x000000ffff337224 */ /* 0x000fe400078e0031 */
.L_x_57585:
[----:B------:R-:W-:Y:S05]  /*568b0*/  BSYNC B1 ;  /* 0x0000000000017941 */ /* 0x000fea0003800000 */
.L_x_57583:
        /* <DEDUP_REMOVED lines=9> */
.L_x_57587:
[----:B------:R-:W-:Y:S02]  /*56950*/  IMAD.MOV.U32 R46, RZ, RZ, R50 ;  /* 0x000000ffff2e7224 */ /* 0x000fe400078e0032 */
[----:B------:R-:W-:Y:S01]  /*56960*/  IMAD.MOV.U32 R14, RZ, RZ, R47 ;  /* 0x000000ffff0e7224 */ /* 0x000fe200078e002f */
[----:B------:R-:W-:Y:S01]  /*56970*/  MOV R47, R45 ;  /* 0x0000002d002f7202 */ /* 0x000fe20000000f00 */
[----:B------:R-:W-:Y:S02]  /*56980*/  IMAD.MOV.U32 R50, RZ, RZ, R48 ;  /* 0x000000ffff327224 */ /* 0x000fe400078e0030 */
.L_x_57588:
[----:B------:R-:W-:Y:S05]  /*56990*/  BSYNC B1 ;  /* 0x0000000000017941 */ /* 0x000fea0003800000 */
.L_x_57586:
        /* <DEDUP_REMOVED lines=9> */
.L_x_57590:
[----:B------:R-:W-:Y:S01]  /*56a30*/  IMAD.MOV.U32 R45, RZ, RZ, R46 ;  /* 0x000000ffff2d7224 */ /* 0x000fe200078e002e */
[----:B------:R-:W-:Y:S01]  /*56a40*/  MOV R46, R44 ;  /* 0x0000002c002e7202 */ /* 0x000fe20000000f00 */
[----:B------:R-:W-:Y:S02]  /*56a50*/  IMAD.MOV.U32 R15, RZ, RZ, R14 ;  /* 0x000000ffff0f7224 */ /* 0x000fe400078e000e */
[----:B------:R-:W-:Y:S02]  /*56a60*/  IMAD.MOV.U32 R14, RZ, RZ, R43 ;  /* 0x000000ffff0e7224 */ /* 0x000fe400078e002b */
.L_x_57591:
[----:B------:R-:W-:Y:S05]  /*56a70*/  BSYNC B1 ;  /* 0x0000000000017941 */ /* 0x000fea0003800000 */
.L_x_57589:
        /* <DEDUP_REMOVED lines=9> */
.L_x_57593:
[----:B------:R-:W-:Y:S01]  /*56b10*/  IMAD.MOV.U32 R40, RZ, RZ, R45 ;  /* 0x000000ffff287224 */ /* 0x000fe200078e002d */
[----:B------:R-:W-:Y:S01]  /*56b20*/  MOV R18, R15 ;  /* 0x0000000f00127202 */ /* 0x000fe20000000f00 */
[----:B------:R-:W-:Y:S02]  /*56b30*/  IMAD.MOV.U32 R45, RZ, RZ, R42 ;  /* 0x000000ffff2d7224 */ /* 0x000fe400078e002a */
[----:B------:R-:W-:Y:S02]  /*56b40*/  IMAD.MOV.U32 R15, RZ, RZ, R41 ;  /* 0x000000ffff0f7224 */ /* 0x000fe400078e0029 */
.L_x_57594:
[----:B------:R-:W-:Y:S05]  /*56b50*/  BSYNC B1 ;  /* 0x0000000000017941 */ /* 0x000fea0003800000 */
.L_x_57592:
        /* <DEDUP_REMOVED lines=9> */
.L_x_57596:
[----:B------:R-:W-:Y:S01]  /*56bf0*/  MOV R39, R40 ;  /* 0x0000002800277202 */ /* 0x000fe20000000f00 */
[----:B------:R-:W-:Y:S02]  /*56c00*/  IMAD.MOV.U32 R38, RZ, RZ, R18 ;  /* 0x000000ffff267224 */ /* 0x000fe400078e0012 */
[----:B------:R-:W-:Y:S02]  /*56c10*/  IMAD.MOV.U32 R40, RZ, RZ, R36 ;  /* 0x000000ffff287224 */ /* 0x000fe400078e0024 */
[----:B------:R-:W-:Y:S02]  /*56c20*/  IMAD.MOV.U32 R18, RZ, RZ, R34 ;  /* 0x000000ffff127224 */ /* 0x000fe400078e0022 */
.L_x_57597:
[----:B------:R-:W-:Y:S05]  /*56c30*/  BSYNC B1 ;  /* 0x0000000000017941 */ /* 0x000fea0003800000 */
.L_x_57595:
        /* <DEDUP_REMOVED lines=9> */
.L_x_57599:
[----:B------:R-:W-:Y:S02]  /*56cd0*/  IMAD.MOV.U32 R37, RZ, RZ, R39 ;  /* 0x000000ffff257224 */ /* 0x000fe400078e0027 */
[----:B------:R-:W-:Y:S02]  /*56ce0*/  IMAD.MOV.U32 R23, RZ, RZ, R38 ;  /* 0x000000ffff177224 */ /* 0x000fe400078e0026 */
[----:B------:R-:W-:Y:S02]  /*56cf0*/  IMAD.MOV.U32 R39, RZ, RZ, R32 ;  /* 0x000000ffff277224 */ /* 0x000fe400078e0020 */
[----:B------:R-:W-:Y:S02]  /*56d00*/  IMAD.MOV.U32 R38, RZ, RZ, R31 ;  /* 0x000000ffff267224 */ /* 0x000fe400078e001f */
.L_x_57600:
[----:B------:R-:W-:Y:S05]  /*56d10*/  BSYNC B1 ;  /* 0x0000000000017941 */ /* 0x000fea0003800000 */
.L_x_57598:
        /* <DEDUP_REMOVED lines=9> */
.L_x_57602:
[----:B------:R-:W-:Y:S02]  /*56db0*/  IMAD.MOV.U32 R26, RZ, RZ, R37 ;  /* 0x000000ffff1a7224 */ /* 0x000fe400078e0025 */
[----:B------:R-:W-:Y:S01]  /*56dc0*/  IMAD.MOV.U32 R25, RZ, RZ, R23 ;  /* 0x000000ffff197224 */ /* 0x000fe200078e0017 */
[----:B------:R-:W-:Y:S01]  /*56dd0*/  MOV R23, R22 ;  /* 0x0000001600177202 */ /* 0x000fe20000000f00 */
[----:B------:R-:W-:Y:S02]  /*56de0*/  IMAD.MOV.U32 R37, RZ, RZ, R24 ;  /* 0x000000ffff257224 */ /* 0x000fe400078e0018 */
.L_x_57603:
[----:B------:R-:W-:Y:S05]  /*56df0*/  BSYNC B1 ;  /* 0x0000000000017941 */ /* 0x000fea0003800000 */
.L_x_57601:
        /* <DEDUP_REMOVED lines=9> */
.L_x_57605:
[----:B------:R-:W-:Y:S01]  /*56e90*/  IMAD.MOV.U32 R28, RZ, RZ, R26 ;  /* 0x000000ffff1c7224 */ /* 0x000fe200078e001a */
[----:B------:R-:W-:Y:S01]  /*56ea0*/  MOV R26, R20 ;  /* 0x00000014001a7202 */ /* 0x000fe20000000f00 */
[----:B------:R-:W-:Y:S02]  /*56eb0*/  IMAD.MOV.U32 R27, RZ, RZ, R25 ;  /* 0x000000ffff1b7224 */ /* 0x000fe400078e0019 */
[----:B------:R-:W-:Y:S02]  /*56ec0*/  IMAD.MOV.U32 R25, RZ, RZ, R19 ;  /* 0x000000ffff197224 */ /* 0x000fe400078e0013 */
.L_x_57606:
[----:B------:R-:W-:Y:S05]  /*56ed0*/  BSYNC B1 ;  /* 0x0000000000017941 */ /* 0x000fea0003800000 */
.L_x_57604:
        /* <DEDUP_REMOVED lines=9> */
.L_x_57608:
[----:B------:R-:W-:Y:S01]  /*56f70*/  IMAD.MOV.U32 R30, RZ, RZ, R28 ;  /* 0x000000ffff1e7224 */ /* 0x000fe200078e001c */
[----:B------:R-:W-:Y:S01]  /*56f80*/  MOV R29, R27 ;  /* 0x0000001b001d7202 */ /* 0x000fe20000000f00 */
[----:B------:R-:W-:Y:S02]  /*56f90*/  IMAD.MOV.U32 R28, RZ, RZ, R13 ;  /* 0x000000ffff1c7224 */ /* 0x000fe400078e000d */
[----:B------:R-:W-:Y:S02]  /*56fa0*/  IMAD.MOV.U32 R27, RZ, RZ, R12 ;  /* 0x000000ffff1b7224 */ /* 0x000fe400078e000c */
.L_x_57609:
[----:B------:R-:W-:Y:S05]  /*56fb0*/  BSYNC B1 ;  /* 0x0000000000017941 */ /* 0x000fea0003800000 */
.L_x_57607:
        /* <DEDUP_REMOVED lines=9> */
.L_x_57611:
[----:B------:R-:W-:Y:S01]  /*57050*/  MOV R36, R30 ;  /* 0x0000001e00247202 */ /* 0x000fe20000000f00 */
[----:B------:R-:W-:Y:S02]  /*57060*/  IMAD.MOV.U32 R31, RZ, RZ, R29 ;  /* 0x000000ffff1f7224 */ /* 0x000fe400078e001d */
[----:B------:R-:W-:Y:S02]  /*57070*/  IMAD.MOV.U32 R30, RZ, RZ, R11 ;  /* 0x000000ffff1e7224 */ /* 0x000fe400078e000b */
[----:B------:R-:W-:Y:S02]  /*57080*/  IMAD.MOV.U32 R29, RZ, RZ, R10 ;  /* 0x000000ffff1d7224 */ /* 0x000fe400078e000a */
.L_x_57612:
[----:B------:R-:W-:Y:S05]  /*57090*/  BSYNC B1 ;  /* 0x0000000000017941 */ /* 0x000fea0003800000 */
.L_x_57610:
        /* <DEDUP_REMOVED lines=9> */
.L_x_57614:
[----:B------:R-:W-:Y:S02]  /*57130*/  IMAD.MOV.U32 R34, RZ, RZ, R36 ;  /* 0x000000ffff227224 */ /* 0x000fe400078e0024 */
[----:B------:R-:W-:Y:S02]  /*57140*/  IMAD.MOV.U32 R32, RZ, RZ, R31 ;  /* 0x000000ffff207224 */ /* 0x000fe400078e001f */
[----:B------:R-:W-:Y:S02]  /*57150*/  IMAD.MOV.U32 R36, RZ, RZ, R9 ;  /* 0x000000ffff247224 */ /* 0x000fe400078e0009 */
[----:B------:R-:W-:Y:S02]  /*57160*/  IMAD.MOV.U32 R31, RZ, RZ, R8 ;  /* 0x000000ffff1f7224 */ /* 0x000fe400078e0008 */
.L_x_57615:
[----:B------:R-:W-:Y:S05]  /*57170*/  BSYNC B1 ;  /* 0x0000000000017941 */ /* 0x000fea0003800000 */
.L_x_57613:
        /* <DEDUP_REMOVED lines=9> */
.L_x_57617:
[----:B------:R-:W-:Y:S02]  /*57210*/  IMAD.MOV.U32 R42, RZ, RZ, R34 ;  /* 0x000000ffff2a7224 */ /* 0x000fe400078e0022 */
[----:B------:R-:W-:Y:S01]  /*57220*/  IMAD.MOV.U32 R41, RZ, RZ, R32 ;  /* 0x000000ffff297224 */ /* 0x000fe200078e0020 */
[----:B------:R-:W-:Y:S01]  /*57230*/  MOV R32, R6 ;  /* 0x0000000600207202 */ /* 0x000fe20000000f00 */
[----:B------:R-:W-:Y:S02]  /*57240*/  IMAD.MOV.U32 R34, RZ, RZ, R7 ;  /* 0x000000ffff227224 */ /* 0x000fe400078e0007 */
.L_x_57618:
[----:B------:R-:W-:Y:S05]  /*57250*/  BSYNC B1 ;  /* 0x0000000000017941 */ /* 0x000fea0003800000 */
.L_x_57616:
        /* <DEDUP_REMOVED lines=16> */
.L_x_57620:
[----:B------:R-:W-:Y:S01]  /*57360*/  MOV R2, R33 ;  /* 0x0000002100027202 */ /* 0x000fe20000000f00 */
[----:B------:R-:W-:Y:S02]  /*57370*/  IMAD.MOV.U32 R4, RZ, RZ, R35 ;  /* 0x000000ffff047224 */ /* 0x000fe400078e0023 */
[----:B------:R-:W-:Y:S02]  /*57380*/  IMAD.MOV.U32 R33, RZ, RZ, R60 ;  /* 0x000000ffff217224 */ /* 0x000fe400078e003c */
[----:B------:R-:W-:Y:S02]  /*57390*/  IMAD.MOV.U32 R35, RZ, RZ, R5 ;  /* 0x000000ffff237224 */ /* 0x000fe400078e0005 */
.L_x_57621:
[----:B------:R-:W-:Y:S05]  /*573a0*/  BSYNC B1 ;  /* 0x0000000000017941 */ /* 0x000fea0003800000 */
.L_x_57619:
        /* <DEDUP_REMOVED lines=9> */
.L_x_57623:
[----:B------:R-:W-:Y:S02]  /*57440*/  IMAD.MOV.U32 R5, RZ, RZ, R2 ;  /* 0x000000ffff057224 */ /* 0x000fe400078e0002 */
[----:B------:R-:W-:Y:S02]  /*57450*/  IMAD.MOV.U32 R6, RZ, RZ, R4 ;  /* 0x000000ffff067224 */ /* 0x000fe400078e0004 */
[----:B------:R-:W-:Y:S02]  /*57460*/  IMAD.MOV.U32 R2, RZ, RZ, R59 ;  /* 0x000000ffff027224 */ /* 0x000fe400078e003b */
[----:B------:R-:W-:Y:S02]  /*57470*/  IMAD.MOV.U32 R4, RZ, RZ, R58 ;  /* 0x000000ffff047224 */ /* 0x000fe400078e003a */
.L_x_57624:
[----:B------:R-:W-:Y:S05]  /*57480*/  BSYNC B1 ;  /* 0x0000000000017941 */ /* 0x000fea0003800000 */
.L_x_57622:
        /* <DEDUP_REMOVED lines=9> */
.L_x_57626:
[----:B------:R-:W-:Y:S02]  /*57520*/  IMAD.MOV.U32 R7, RZ, RZ, R5 ;  /* 0x000000ffff077224 */ /* 0x000fe400078e0005 */
[----:B------:R-:W-:Y:S01]  /*57530*/  IMAD.MOV.U32 R8, RZ, RZ, R6 ;  /* 0x000000ffff087224 */ /* 0x000fe200078e0006 */
[----:B------:R-:W-:Y:S01]  /*57540*/  MOV R6, R51 ;  /* 0x0000003300067202 */ /* 0x000fe20000000f00 */
[----:B------:R-:W-:Y:S02]  /*57550*/  IMAD.MOV.U32 R5, RZ, RZ, R52 ;  /* 0x000000ffff057224 */ /* 0x000fe400078e0034 */
.L_x_57627:
[----:B------:R-:W-:Y:S05]  /*57560*/  BSYNC B1 ;  /* 0x0000000000017941 */ /* 0x000fea0003800000 */
.L_x_57625:
        /* <DEDUP_REMOVED lines=9> */
.L_x_57629:
[----:B------:R-:W-:Y:S01]  /*57600*/  IMAD.MOV.U32 R9, RZ, RZ, R7 ;  /* 0x000000ffff097224 */ /* 0x000fe200078e0007 */
[----:B------:R-:W-:Y:S01]  /*57610*/  MOV R7, R50 ;  /* 0x0000003200077202 */ /* 0x000fe20000000f00 */
[----:B------:R-:W-:Y:S02]  /*57620*/  IMAD.MOV.U32 R10, RZ, RZ, R8 ;  /* 0x000000ffff0a7224 */ /* 0x000fe400078e0008 */
[----:B------:R-:W-:Y:S02]  /*57630*/  IMAD.MOV.U32 R8, RZ, RZ, R47 ;  /* 0x000000ffff087224 */ /* 0x000fe400078e002f */
.L_x_57630:
[----:B------:R-:W-:Y:S05]  /*57640*/  BSYNC B1 ;  /* 0x0000000000017941 */ /* 0x000fea0003800000 */
.L_x_57628:
        /* <DEDUP_REMOVED lines=9> */
.L_x_57632:
[----:B------:R-:W-:Y:S01]  /*576e0*/  IMAD.MOV.U32 R11, RZ, RZ, R9 ;  /* 0x000000ffff0b7224 */ /* 0x000fe200078e0009 */
[----:B------:R-:W-:Y:S01]  /*576f0*/  MOV R12, R10 ;  /* 0x0000000a000c7202 */ /* 0x000fe20000000f00 */
[----:B------:R-:W-:Y:S02]  /*57700*/  IMAD.MOV.U32 R9, RZ, RZ, R46 ;  /* 0x000000ffff097224 */ /* 0x000fe400078e002e */
[----:B------:R-:W-:Y:S02]  /*57710*/  IMAD.MOV.U32 R10, RZ, RZ, R14 ;  /* 0x000000ffff0a7224 */ /* 0x000fe400078e000e */
.L_x_57633:
[----:B------:R-:W-:Y:S05]  /*57720*/  BSYNC B1 ;  /* 0x0000000000017941 */ /* 0x000fea0003800000 */
.L_x_57631:
        /* <DEDUP_REMOVED lines=9> */
.L_x_57635:
[----:B------:R-:W-:Y:S01]  /*577c0*/  MOV R13, R11 ;  /* 0x0000000b000d7202 */ /* 0x000fe20000000f00 */
[----:B------:R-:W-:Y:S02]  /*577d0*/  IMAD.MOV.U32 R14, RZ, RZ, R12 ;  /* 0x000000ffff0e7224 */ /* 0x000fe400078e000c */
[----:B------:R-:W-:Y:S02]  /*577e0*/  IMAD.MOV.U32 R11, RZ, RZ, R45 ;  /* 0x000000ffff0b7224 */ /* 0x000fe400078e002d */
[----:B------:R-:W-:Y:S02]  /*577f0*/  IMAD.MOV.U32 R12, RZ, RZ, R15 ;  /* 0x000000ffff0c7224 */ /* 0x000fe400078e000f */
.L_x_57636:
[----:B------:R-:W-:Y:S05]  /*57800*/  BSYNC B1 ;  /* 0x0000000000017941 */ /* 0x000fea0003800000 */
.L_x_57634:
        /* <DEDUP_REMOVED lines=9> */
.L_x_57638:
[----:B------:R-:W-:Y:S02]  /*578a0*/  IMAD.MOV.U32 R15, RZ, RZ, R13 ;  /* 0x000000ffff0f7224 */ /* 0x000fe400078e000d */
[----:B------:R-:W-:Y:S02]  /*578b0*/  IMAD.MOV.U32 R16, RZ, RZ, R14 ;  /* 0x000000ffff107224 */ /* 0x000fe400078e000e */
[----:B------:R-:W-:Y:S02]  /*578c0*/  IMAD.MOV.U32 R13, RZ, RZ, R40 ;  /* 0x000000ffff0d7224 */ /* 0x000fe400078e0028 */
[----:B------:R-:W-:Y:S02]  /*578d0*/  IMAD.MOV.U32 R14, RZ, RZ, R18 ;  /* 0x000000ffff0e7224 */ /* 0x000fe400078e0012 */
.L_x_57639:
[----:B------:R-:W-:Y:S05]  /*578e0*/  BSYNC B1 ;  /* 0x0000000000017941 */ /* 0x000fea0003800000 */
.L_x_57637:
        /* <DEDUP_REMOVED lines=9> */
.L_x_57641:
[----:B------:R-:W-:Y:S02]  /*57980*/  IMAD.MOV.U32 R18, RZ, RZ, R15 ;  /* 0x000000ffff127224 */ /* 0x000fe400078e000f */
[----:B------:R-:W-:Y:S01]  /*57990*/  IMAD.MOV.U32 R19, RZ, RZ, R16 ;  /* 0x000000ffff137224 */ /* 0x000fe200078e0010 */
[----:B------:R-:W-:Y:S01]  /*579a0*/  MOV R16, R38 ;  /* 0x0000002600107202 */ /* 0x000fe20000000f00 */
[----:B------:R-:W-:Y:S02]  /*579b0*/  IMAD.MOV.U32 R15, RZ, RZ, R39 ;  /* 0x000000ffff0f7224 */ /* 0x000fe400078e0027 */
.L_x_57642:
[----:B------:R-:W-:Y:S05]  /*579c0*/  BSYNC B1 ;  /* 0x0000000000017941 */ /* 0x000fea0003800000 */
.L_x_57640:
        /* <DEDUP_REMOVED lines=9> */
.L_x_57644:
[----:B------:R-:W-:Y:S01]  /*57a60*/  IMAD.MOV.U32 R20, RZ, RZ, R18 ;  /* 0x000000ffff147224 */ /* 0x000fe200078e0012 */
[----:B------:R-:W-:Y:S01]  /*57a70*/  MOV R18, R37 ;  /* 0x0000002500127202 */ /* 0x000fe20000000f00 */
[----:B------:R-:W-:Y:S02]  /*57a80*/  IMAD.MOV.U32 R22, RZ, RZ, R19 ;  /* 0x000000ffff167224 */ /* 0x000fe400078e0013 */
[----:B------:R-:W-:Y:S02]  /*57a90*/  IMAD.MOV.U32 R19, RZ, RZ, R23 ;  /* 0x000000ffff137224 */ /* 0x000fe400078e0017 */
.L_x_57645:
[----:B------:R-:W-:Y:S05]  /*57aa0*/  BSYNC B1 ;  /* 0x0000000000017941 */ /* 0x000fea0003800000 */
.L_x_57643:
        /* <DEDUP_REMOVED lines=9> */
.L_x_57647:
[----:B------:R-:W-:Y:S01]  /*57b40*/  IMAD.MOV.U32 R23, RZ, RZ, R20 ;  /* 0x000000ffff177224 */ /* 0x000fe200078e0014 */
[----:B------:R-:W-:Y:S01]  /*57b50*/  MOV R24, R22 ;  /* 0x0000001600187202 */ /* 0x000fe20000000f00 */
[----:B------:R-:W-:Y:S02]  /*57b60*/  IMAD.MOV.U32 R20, RZ, RZ, R26 ;  /* 0x000000ffff147224 */ /* 0x000fe400078e001a */
[----:B------:R-:W-:Y:S02]  /*57b70*/  IMAD.MOV.U32 R22, RZ, RZ, R25 ;  /* 0x000000ffff167224 */ /* 0x000fe400078e0019 */
.L_x_57648:
[----:B------:R-:W-:Y:S05]  /*57b80*/  BSYNC B1 ;  /* 0x0000000000017941 */ /* 0x000fea0003800000 */
.L_x_57646:
        /* <DEDUP_REMOVED lines=9> */
.L_x_57650:
[----:B------:R-:W-:Y:S01]  /*57c20*/  MOV R25, R23 ;  /* 0x0000001700197202 */ /* 0x000fe20000000f00 */
[----:B------:R-:W-:Y:S02]  /*57c30*/  IMAD.MOV.U32 R26, RZ, RZ, R24 ;  /* 0x000000ffff1a7224 */ /* 0x000fe400078e0018 */
[----:B------:R-:W-:Y:S02]  /*57c40*/  IMAD.MOV.U32 R23, RZ, RZ, R28 ;  /* 0x000000ffff177224 */ /* 0x000fe400078e001c */
[----:B------:R-:W-:Y:S02]  /*57c50*/  IMAD.MOV.U32 R24, RZ, RZ, R27 ;  /* 0x000000ffff187224 */ /* 0x000fe400078e001b */
.L_x_57651:
[----:B------:R-:W-:Y:S05]  /*57c60*/  BSYNC B1 ;  /* 0x0000000000017941 */ /* 0x000fea0003800000 */
.L_x_57649:
        /* <DEDUP_REMOVED lines=9> */
.L_x_57653:
[----:B------:R-:W-:Y:S02]  /*57d00*/  IMAD.MOV.U32 R27, RZ, RZ, R25 ;  /* 0x000000ffff1b7224 */ /* 0x000fe400078e0019 */
[----:B------:R-:W-:Y:S02]  /*57d10*/  IMAD.MOV.U32 R28, RZ, RZ, R26 ;  /* 0x000000ffff1c7224 */ /* 0x000fe400078e001a */
[----:B------:R-:W-:Y:S02]  /*57d20*/  IMAD.MOV.U32 R25, RZ, RZ, R30 ;  /* 0x000000ffff197224 */ /* 0x000fe400078e001e */
[----:B------:R-:W-:Y:S02]  /*57d30*/  IMAD.MOV.U32 R26, RZ, RZ, R29 ;  /* 0x000000ffff1a7224 */ /* 0x000fe400078e001d */
.L_x_57654:
[----:B------:R-:W-:Y:S05]  /*57d40*/  BSYNC B1 ;  /* 0x0000000000017941 */ /* 0x000fea0003800000 */
.L_x_57652:
        /* <DEDUP_REMOVED lines=9> */
.L_x_57656:
[----:B------:R-:W-:Y:S02]  /*57de0*/  IMAD.MOV.U32 R29, RZ, RZ, R27 ;  /* 0x000000ffff1d7224 */ /* 0x000fe400078e001b */
[----:B------:R-:W-:Y:S01]  /*57df0*/  IMAD.MOV.U32 R30, RZ, RZ, R28 ;  /* 0x000000ffff1e7224 */ /* 0x000fe200078e001c */
[----:B------:R-:W-:Y:S01]  /*57e00*/  MOV R28, R31 ;  /* 0x0000001f001c7202 */ /* 0x000fe20000000f00 */
[----:B------:R-:W-:Y:S02]  /*57e10*/  IMAD.MOV.U32 R27, RZ, RZ, R36 ;  /* 0x000000ffff1b7224 */ /* 0x000fe400078e0024 */
.L_x_57657:
[----:B------:R-:W-:Y:S05]  /*57e20*/  BSYNC B1 ;  /* 0x0000000000017941 */ /* 0x000fea0003800000 */
.L_x_57655:
        /* <DEDUP_REMOVED lines=9> */
.L_x_57659:
[----:B------:R-:W-:Y:S01]  /*57ec0*/  IMAD.MOV.U32 R31, RZ, RZ, R29 ;  /* 0x000000ffff1f7224 */ /* 0x000fe200078e001d */
[----:B------:R-:W-:Y:S01]  /*57ed0*/  MOV R29, R34 ;  /* 0x00000022001d7202 */ /* 0x000fe20000000f00 */
[----:B------:R-:W-:Y:S02]  /*57ee0*/  IMAD.MOV.U32 R40, RZ, RZ, R30 ;  /* 0x000000ffff287224 */ /* 0x000fe400078e001e */
[----:B------:R-:W-:Y:S02]  /*57ef0*/  IMAD.MOV.U32 R30, RZ, RZ, R32 ;  /* 0x000000ffff1e7224 */ /* 0x000fe400078e0020 */
.L_x_57660:
[----:B------:R-:W-:Y:S05]  /*57f00*/  BSYNC B1 ;  /* 0x0000000000017941 */ /* 0x000fea0003800000 */
.L_x_57658:
        /* <DEDUP_REMOVED lines=9> */
.L_x_57662:
[----:B------:R-:W-:Y:S01]  /*57fa0*/  IMAD.MOV.U32 R67, RZ, RZ, R31 ;  /* 0x000000ffff437224 */ /* 0x000fe200078e001f */
[----:B------:R-:W-:Y:S01]  /*57fb0*/  MOV R68, R40 ;  /* 0x0000002800447202 */ /* 0x000fe20000000f00 */
[----:B------:R-:W-:Y:S02]  /*57fc0*/  IMAD.MOV.U32 R31, RZ, RZ, R42 ;  /* 0x000000ffff1f7224 */ /* 0x000fe400078e002a */
[----:B------:R-:W-:Y:S02]  /*57fd0*/  IMAD.MOV.U32 R40, RZ, RZ, R41 ;  /* 0x000000ffff287224 */ /* 0x000fe400078e0029 */
.L_x_57663:
[----:B------:R-:W-:Y:S05]  /*57fe0*/  BSYNC B1 ;  /* 0x0000000000017941 */ /* 0x000fea0003800000 */
.L_x_57661:
        /* <DEDUP_REMOVED lines=16> */
.L_x_57665:
[----:B------:R-:W-:Y:S02]  /*580f0*/  IMAD.MOV.U32 R32, RZ, RZ, R33 ;  /* 0x000000ffff207224 */ /* 0x000fe400078e0021 */
[----:B------:R-:W-:Y:S01]  /*58100*/  IMAD.MOV.U32 R34, RZ, RZ, R35 ;  /* 0x000000ffff227224 */ /* 0x000fe200078e0023 */
[----:B------:R-:W-:Y:S01]  /*58110*/  MOV R35, R4 ;  /* 0x0000000400237202 */ /* 0x000fe20000000f00 */
[----:B------:R-:W-:Y:S02]  /*58120*/  IMAD.MOV.U32 R33, RZ, RZ, R2 ;  /* 0x000000ffff217224 */ /* 0x000fe400078e0002 */
.L_x_57666:
[----:B------:R-:W-:Y:S05]  /*58130*/  BSYNC B1 ;  /* 0x0000000000017941 */ /* 0x000fea0003800000 */
.L_x_57664:
        /* <DEDUP_REMOVED lines=9> */
.L_x_57668:
[----:B------:R-:W-:Y:S01]  /*581d0*/  IMAD.MOV.U32 R51, RZ, RZ, R32 ;  /* 0x000000ffff337224 */ /* 0x000fe200078e0020 */
[----:B------:R-:W-:Y:S01]  /*581e0*/  MOV R32, R5 ;  /* 0x0000000500207202 */ /* 0x000fe20000000f00 */
[----:B------:R-:W-:Y:S02]  /*581f0*/  IMAD.MOV.U32 R37, RZ, RZ, R34 ;  /* 0x000000ffff257224 */ /* 0x000fe400078e0022 */
[----:B------:R-:W-:Y:S02]  /*58200*/  IMAD.MOV.U32 R34, RZ, RZ, R6 ;  /* 0x000000ffff227224 */ /* 0x000fe400078e0006 */
.L_x_57669:
[----:B------:R-:W-:Y:S05]  /*58210*/  BSYNC B1 ;  /* 0x0000000000017941 */ /* 0x000fea0003800000 */
.L_x_57667:
        /* <DEDUP_REMOVED lines=9> */
.L_x_57671:
[----:B------:R-:W-:Y:S01]  /*582b0*/  IMAD.MOV.U32 R50, RZ, RZ, R51 ;  /* 0x000000ffff327224 */ /* 0x000fe200078e0033 */
[----:B------:R-:W-:Y:S01]  /*582c0*/  MOV R36, R37 ;  /* 0x0000002500247202 */ /* 0x000fe20000000f00 */
[----:B------:R-:W-:Y:S02]  /*582d0*/  IMAD.MOV.U32 R51, RZ, RZ, R7 ;  /* 0x000000ffff337224 */ /* 0x000fe400078e0007 */
[----:B------:R-:W-:Y:S02]  /*582e0*/  IMAD.MOV.U32 R37, RZ, RZ, R8 ;  /* 0x000000ffff257224 */ /* 0x000fe400078e0008 */
.L_x_57672:
[----:B------:R-:W-:Y:S05]  /*582f0*/  BSYNC B1 ;  /* 0x0000000000017941 */ /* 0x000fea0003800000 */
.L_x_57670:
        /* <DEDUP_REMOVED lines=9> */
.L_x_57674:
[----:B------:R-:W-:Y:S01]  /*58390*/  MOV R53, R50 ;  /* 0x0000003200357202 */ /* 0x000fe20000000f00 */
[----:B------:R-:W-:Y:S02]  /*583a0*/  IMAD.MOV.U32 R39, RZ, RZ, R36 ;  /* 0x000000ffff277224 */ /* 0x000fe400078e0024 */
[----:B------:R-:W-:Y:S02]  /*583b0*/  IMAD.MOV.U32 R50, RZ, RZ, R9 ;  /* 0x000000ffff327224 */ /* 0x000fe400078e0009 */
[----:B------:R-:W-:Y:S02]  /*583c0*/  IMAD.MOV.U32 R36, RZ, RZ, R10 ;  /* 0x000000ffff247224 */ /* 0x000fe400078e000a */
.L_x_57675:
[----:B------:R-:W-:Y:S05]  /*583d0*/  BSYNC B1 ;  /* 0x0000000000017941 */ /* 0x000fea0003800000 */
.L_x_57673:
        /* <DEDUP_REMOVED lines=9> */
.L_x_57677:
[----:B------:R-:W-:Y:S02]  /*58470*/  IMAD.MOV.U32 R52, RZ, RZ, R53 ;  /* 0x000000ffff347224 */ /* 0x000fe400078e0035 */
[----:B------:R-:W-:Y:S02]  /*58480*/  IMAD.MOV.U32 R38, RZ, RZ, R39 ;  /* 0x000000ffff267224 */ /* 0x000fe400078e0027 */
[----:B------:R-:W-:Y:S02]  /*58490*/  IMAD.MOV.U32 R53, RZ, RZ, R11 ;  /* 0x000000ffff357224 */ /* 0x000fe400078e000b */
[----:B------:R-:W-:Y:S02]  /*584a0*/  IMAD.MOV.U32 R39, RZ, RZ, R12 ;  /* 0x000000ffff277224 */ /* 0x000fe400078e000c */
.L_x_57678:
[----:B------:R-:W-:Y:S05]  /*584b0*/  BSYNC B1 ;  /* 0x0000000000017941 */ /* 0x000fea0003800000 */
.L_x_57676:
        /* <DEDUP_REMOVED lines=9> */
.L_x_57680:
[----:B------:R-:W-:Y:S02]  /*58550*/  IMAD.MOV.U32 R55, RZ, RZ, R52 ;  /* 0x000000ffff377224 */ /* 0x000fe400078e0034 */
[----:B------:R-:W-:Y:S01]  /*58560*/  IMAD.MOV.U32 R43, RZ, RZ, R38 ;  /* 0x000000ffff2b7224 */ /* 0x000fe200078e0026 */
[----:B------:R-:W-:Y:S01]  /*58570*/  MOV R38, R14 ;  /* 0x0000000e00267202 */ /* 0x000fe20000000f00 */
[----:B------:R-:W-:Y:S02]  /*58580*/  IMAD.MOV.U32 R52, RZ, RZ, R13 ;  /* 0x000000ffff347224 */ /* 0x000fe400078e000d */
.L_x_57681:
[----:B------:R-:W-:Y:S05]  /*58590*/  BSYNC B1 ;  /* 0x0000000000017941 */ /* 0x000fea0003800000 */
.L_x_57679:
        /* <DEDUP_REMOVED lines=9> */
.L_x_57683:
[----:B------:R-:W-:Y:S01]  /*58630*/  IMAD.MOV.U32 R54, RZ, RZ, R55 ;  /* 0x000000ffff367224 */ /* 0x000fe200078e0037 */
[----:B------:R-:W-:Y:S01]  /*58640*/  MOV R55, R15 ;  /* 0x0000000f00377202 */ /* 0x000fe20000000f00 */
[----:B------:R-:W-:Y:S02]  /*58650*/  IMAD.MOV.U32 R42, RZ, RZ, R43 ;  /* 0x000000ffff2a7224 */ /* 0x000fe400078e002b */
[----:B------:R-:W-:Y:S02]  /*58660*/  IMAD.MOV.U32 R43, RZ, RZ, R16 ;  /* 0x000000ffff2b7224 */ /* 0x000fe400078e0010 */
.L_x_57684:
[----:B------:R-:W-:Y:S05]  /*58670*/  BSYNC B1 ;  /* 0x0000000000017941 */ /* 0x000fea0003800000 */
.L_x_57682:
        /* <DEDUP_REMOVED lines=9> */
.L_x_57686:
[----:B------:R-:W-:Y:S01]  /*58710*/  IMAD.MOV.U32 R57, RZ, RZ, R54 ;  /* 0x000000ffff397224 */ /* 0x000fe200078e0036 */
[----:B------:R-:W-:Y:S01]  /*58720*/  MOV R45, R42 ;  /* 0x0000002a002d7202 */ /* 0x000fe20000000f00 */
[----:B------:R-:W-:Y:S02]  /*58730*/  IMAD.MOV.U32 R54, RZ, RZ, R18 ;  /* 0x000000ffff367224 */ /* 0x000fe400078e0012 */
[----:B------:R-:W-:Y:S02]  /*58740*/  IMAD.MOV.U32 R42, RZ, RZ, R19 ;  /* 0x000000ffff2a7224 */ /* 0x000fe400078e0013 */
.L_x_57687:
[----:B------:R-:W-:Y:S05]  /*58750*/  BSYNC B1 ;  /* 0x0000000000017941 */ /* 0x000fea0003800000 */
.L_x_57685:
        /* <DEDUP_REMOVED lines=9> */
.L_x_57689:
[----:B------:R-:W-:Y:S01]  /*587f0*/  MOV R56, R57 ;  /* 0x0000003900387202 */ /* 0x000fe20000000f00 */
[----:B------:R-:W-:Y:S02]  /*58800*/  IMAD.MOV.U32 R44, RZ, RZ, R45 ;  /* 0x000000ffff2c7224 */ /* 0x000fe400078e002d */
[----:B------:R-:W-:Y:S02]  /*58810*/  IMAD.MOV.U32 R57, RZ, RZ, R20 ;  /* 0x000000ffff397224 */ /* 0x000fe400078e0014 */
[----:B------:R-:W-:Y:S02]  /*58820*/  IMAD.MOV.U32 R45, RZ, RZ, R22 ;  /* 0x000000ffff2d7224 */ /* 0x000fe400078e0016 */
.L_x_57690:
[----:B------:R-:W-:Y:S05]  /*58830*/  BSYNC B1 ;  /* 0x0000000000017941 */ /* 0x000fea0003800000 */
.L_x_57688:
        /* <DEDUP_REMOVED lines=9> */
.L_x_57692:
[----:B------:R-:W-:Y:S02]  /*588d0*/  IMAD.MOV.U32 R59, RZ, RZ, R56 ;  /* 0x000000ffff3b7224 */ /* 0x000fe400078e0038 */
[----:B------:R-:W-:Y:S02]  /*588e0*/  IMAD.MOV.U32 R47, RZ, RZ, R44 ;  /* 0x000000ffff2f7224 */ /* 0x000fe400078e002c */
[----:B------:R-:W-:Y:S02]  /*588f0*/  IMAD.MOV.U32 R56, RZ, RZ, R23 ;  /* 0x000000ffff387224 */ /* 0x000fe400078e0017 */
[----:B------:R-:W-:Y:S02]  /*58900*/  IMAD.MOV.U32 R44, RZ, RZ, R24 ;  /* 0x000000ffff2c7224 */ /* 0x000fe400078e0018 */
.L_x_57693:
[----:B------:R-:W-:Y:S05]  /*58910*/  BSYNC B1 ;  /* 0x0000000000017941 */ /* 0x000fea0003800000 */
.L_x_57691:
        /* <DEDUP_REMOVED lines=9> */
.L_x_57695:
[----:B------:R-:W-:Y:S02]  /*589b0*/  IMAD.MOV.U32 R58, RZ, RZ, R59 ;  /* 0x000000ffff3a7224 */ /* 0x000fe400078e003b */
[----:B------:R-:W-:Y:S01]  /*589c0*/  IMAD.MOV.U32 R46, RZ, RZ, R47 ;  /* 0x000000ffff2e7224 */ /* 0x000fe200078e002f */
[----:B------:R-:W-:Y:S01]  /*589d0*/  MOV R47, R26 ;  /* 0x0000001a002f7202 */ /* 0x000fe20000000f00 */
[----:B------:R-:W-:Y:S02]  /*589e0*/  IMAD.MOV.U32 R59, RZ, RZ, R25 ;  /* 0x000000ffff3b7224 */ /* 0x000fe400078e0019 */
.L_x_57696:
[----:B------:R-:W-:Y:S05]  /*589f0*/  BSYNC B1 ;  /* 0x0000000000017941 */ /* 0x000fea0003800000 */
.L_x_57694:
        /* <DEDUP_REMOVED lines=9> */
.L_x_57698:
[----:B------:R-:W-:Y:S01]  /*58a90*/  IMAD.MOV.U32 R61, RZ, RZ, R58 ;  /* 0x000000ffff3d7224 */ /* 0x000fe200078e003a */
[----:B------:R-:W-:Y:S01]  /*58aa0*/  MOV R58, R27 ;  /* 0x0000001b003a7202 */ /* 0x000fe20000000f00 */
[----:B------:R-:W-:Y:S02]  /*58ab0*/  IMAD.MOV.U32 R49, RZ, RZ, R46 ;  /* 0x000000ffff317224 */ /* 0x000fe400078e002e */
[----:B------:R-:W-:Y:S02]  /*58ac0*/  IMAD.MOV.U32 R46, RZ, RZ, R28 ;  /* 0x000000ffff2e7224 */ /* 0x000fe400078e001c */
.L_x_57699:
[----:B------:R-:W-:Y:S05]  /*58ad0*/  BSYNC B1 ;  /* 0x0000000000017941 */ /* 0x000fea0003800000 */
.L_x_57697:
        /* <DEDUP_REMOVED lines=9> */
.L_x_57701:
[----:B------:R-:W-:Y:S01]  /*58b70*/  IMAD.MOV.U32 R60, RZ, RZ, R61 ;  /* 0x000000ffff3c7224 */ /* 0x000fe200078e003d */
[----:B------:R-:W-:Y:S01]  /*58b80*/  MOV R48, R49 ;  /* 0x0000003100307202 */ /* 0x000fe20000000f00 */
[----:B------:R-:W-:Y:S02]  /*58b90*/  IMAD.MOV.U32 R61, RZ, RZ, R29 ;  /* 0x000000ffff3d7224 */ /* 0x000fe400078e001d */
[----:B------:R-:W-:Y:S02]  /*58ba0*/  IMAD.MOV.U32 R49, RZ, RZ, R30 ;  /* 0x000000ffff317224 */ /* 0x000fe400078e001e */
.L_x_57702:
[----:B------:R-:W-:Y:S05]  /*58bb0*/  BSYNC B1 ;  /* 0x0000000000017941 */ /* 0x000fea0003800000 */
.L_x_57700:
        /* <DEDUP_REMOVED lines=9> */
.L_x_57704:
[----:B------:R-:W-:Y:S01]  /*58c50*/  MOV R65, R60 ;  /* 0x0000003c00417202 */ /* 0x000fe20000000f00 */
[----:B------:R-:W-:Y:S02]  /*58c60*/  IMAD.MOV.U32 R63, RZ, RZ, R48 ;  /* 0x000000ffff3f7224 */ /* 0x000fe400078e0030 */
[----:B------:R-:W-:Y:S02]  /*58c70*/  IMAD.MOV.U32 R60, RZ, RZ, R31 ;  /* 0x000000ffff3c7224 */ /* 0x000fe400078e001f */
[----:B------:R-:W-:Y:S02]  /*58c80*/  IMAD.MOV.U32 R48, RZ, RZ, R40 ;  /* 0x000000ffff307224 */ /* 0x000fe400078e0028 */
.L_x_57705:
[----:B------:R-:W-:Y:S05]  /*58c90*/  BSYNC B1 ;  /* 0x0000000000017941 */ /* 0x000fea0003800000 */
.L_x_57703:
        /* <DEDUP_REMOVED lines=9> */
.L_x_57707:
[----:B------:R-:W-:Y:S02]  /*58d30*/  IMAD.MOV.U32 R64, RZ, RZ, R65 ;  /* 0x000000ffff407224 */ /* 0x000fe400078e0041 */
[----:B------:R-:W-:Y:S02]  /*58d40*/  IMAD.MOV.U32 R62, RZ, RZ, R63 ;  /* 0x000000ffff3e7224 */ /* 0x000fe400078e003f */
[----:B------:R-:W-:Y:S02]  /*58d50*/  IMAD.MOV.U32 R65, RZ, RZ, R67 ;  /* 0x000000ffff417224 */ /* 0x000fe400078e0043 */
[----:B------:R-:W-:Y:S02]  /*58d60*/  IMAD.MOV.U32 R63, RZ, RZ, R68 ;  /* 0x000000ffff3f7224 */ /* 0x000fe400078e0044 */
.L_x_57708:
[----:B------:R-:W-:Y:S05]  /*58d70*/  BSYNC B1 ;  /* 0x0000000000017941 */ /* 0x000fea0003800000 */
.L_x_57706:
[----:B------:R-:W-:Y:S01]  /*58d80*/  FADD.FTZ R66, R21, R66 ;  /* 0x0000004215427221 */ /* 0x000fe20000010000 */
[----:B------:R-:W-:Y:S02]  /*58d90*/  MOV R67, R0 ;  /* 0x0000000000437202 */ /* 0x000fe40000000f00 */
.L_x_56988:
[----:B------:R-:W-:Y:S05]  /*58da0*/  BSYNC B0 ;  /* 0x0000000000007941 */ /* 0x000fea0003800000 */
.L_x_56987:
[----:B------:R-:W-:Y:S05]  /*58db0*/  @P2 EXIT ;  /* 0x000000000000294d */ /* 0x000fea0003800000 */
[----:B------:R-:W0:Y:S01]  /*58dc0*/  S2R R3, SR_CTAID.X ;  /* 0x0000000000037919 */ /* 0x000e220000002500 */
[----:B------:R-:W-:Y:S01]  /*58dd0*/  IMAD.MOV.U32 R10, RZ, RZ, c[0x0][0x180] ;  /* 0x00006000ff0a7624 */ /* 0x000fe200078e00ff */
[----:B--2---:R-:W1:Y:S01]  /*58de0*/  MUFU.LG2 R66, R66 ;  /* 0x0000004200427308 */ /* 0x004e620000000c00 */
[----:B------:R-:W-:-:S03]  /*58df0*/  IMAD.MOV.U32 R7, RZ, RZ, 0x4 ;  /* 0x00000004ff077424 */ /* 0x000fc600078e00ff */
[C---:B------:R-:W-:Y:S02]  /*58e00*/  ISETP.GE.AND P6, PT, R10.reuse, 0x1, PT ;  /* 0x000000010a00780c */ /* 0x040fe40003fc6270 */
[C---:B------:R-:W-:Y:S02]  /*58e10*/  ISETP.GE.AND P2, PT, R10.reuse, 0x2, PT ;  /* 0x000000020a00780c */ /* 0x040fe40003f46270 */
        /* <DEDUP_REMOVED lines=24> */
.L_x_57709:
        /* <DEDUP_REMOVED lines=14> */
.L_x_57710:
        /* <DEDUP_REMOVED lines=13> */
.L_x_57711:
        /* <DEDUP_REMOVED lines=13> */
.L_x_57712:
        /* <DEDUP_REMOVED lines=13> */
.L_x_57713:
        /* <DEDUP_REMOVED lines=13> */
.L_x_57714:
        /* <DEDUP_REMOVED lines=13> */
.L_x_57715:
[----:B------:R-:W-:Y:S05]  /*59490*/  @!P5 BRA `(.L_x_57716) ;  /* 0x000000600000d947 */ /* 0x000fea0003800000 */
[----:B------:R-:W2:Y:S01]  /*594a0*/  LDG.E.CONSTANT R0, [R2.64] ;  /* 0x0000000402007981 */ /* 0x000ea2000c1e9900 */
[----:B0-----:R-:W-:-:S03]  /*594b0*/  FADD.FTZ R9, R34, -R67 ;  /* 0x8000004322097221 */ /* 0x001fc60000010000 */
[----:B------:R0:W-:Y:S01]  /*594c0*/  STG.E [R4.64+0x38], R32 ;  /* 0x0000382004007986 */ /* 0x0001e2000c101904 */
[----:B------:R-:W-:-:S04]  /*594d0*/  FFMA.FTZ R9, R66, -0.69314718246459960938, R9 ;  /* 0xbf31721842097823 */ /* 0x000fc80000010009 */
[----:B--2---:R-:W-:-:S05]  /*594e0*/  FADD.FTZ R9, R0, R9 ;  /* 0x0000000900097221 */ /* 0x004fca0000010000 */
[----:B------:R0:W-:Y:S02]  /*594f0*/  STG.E [R6.64+0x38], R9 ;  /* 0x0000380906007986 */ /* 0x0001e4000c101904 */
.L_x_57716:
        /* <DEDUP_REMOVED lines=8> */
.L_x_57717:
        /* <DEDUP_REMOVED lines=16> */
.L_x_74503:


//--------------------- .text._ZN17fastertransformer38beam_online_softmax_topk_stage2_kernelIfLi16ELi32EEEvPKfS2_PiPT_ii --------------------------
	.section	.text._ZN17fastertransformer38beam_online_softmax_topk_stage2_kernelIfLi16ELi32EEEvPKfS2_PiPT_ii,"ax",@progbits
	.sectioninfo	@"SHI_REGISTERS=79"
	.align	128
        .global         _ZN17fastertransformer38beam_online_softmax_topk_stage2_kernelIfLi16ELi32EEEvPKfS2_PiPT_ii
        .type           _ZN17fastertransformer38beam_online_softmax_topk_stage2_kernelIfLi16ELi32EEEvPKfS2_PiPT_ii,@function
        .size           _ZN17fastertransformer38beam_online_softmax_topk_stage2_kernelIfLi16ELi32EEEvPKfS2_PiPT_ii,(.L_x_74504 - _ZN17fastertransformer38beam_online_softmax_topk_stage2_kernelIfLi16ELi32EEEvPKfS2_PiPT_ii)
        .other          _ZN17fastertransformer38beam_online_softmax_topk_stage2_kernelIfLi16ELi32EEEvPKfS2_PiPT_ii,@"STO_CUDA_ENTRY STV_DEFAULT"
_ZN17fastertransformer38beam_online_softmax_topk_stage2_kernelIfLi16ELi32EEEvPKfS2_PiPT_ii:
.text._ZN17fastertransformer38beam_online_softmax_topk_stage2_kernelIfLi16ELi32EEEvPKfS2_PiPT_ii:
        /* <DEDUP_REMOVED lines=20> */
[----:B------:R-:W-:Y:S01]  /*0140*/  IMAD.MOV.U32 R58, RZ, RZ, -0x800001 ;  /* 0xff7fffffff3a7424 */ /* 0x000fe200078e00ff */
[----:B0-----:R-:W-:Y:S01]  /*0150*/  ISETP.GE.AND P0, PT, R64, R15, PT ;  /* 0x0000000f4000720c */ /* 0x001fe20003f06270 */
        /* <DEDUP_REMOVED lines=19> */
[----:B-1----:R-:W-:Y:S01]  /*0290*/  LOP3.LUT R12, RZ, R64, RZ, 0x33, !PT ;  /* 0x00000040ff0c7212 */ /* 0x002fe200078e33ff */
[----:B------:R-:W-:Y:S04]  /*02a0*/  BSSY B1, `(.L_x_57720) ;  /* 0x000001a000017945 */ /* 0x000fe80003800000 */
[----:B------:R-:W-:-:S02]  /*02b0*/  IMAD.IADD R13, R15, 0x1, R12 ;  /* 0x000000010f0d7824 */ /* 0x000fc400078e020c */
[----:B------:R-:W-:-:S03]  /*02c0*/  IMAD R12, R65, c[0x0][0x184], RZ ;  /* 0x00006100410c7a24 */ /* 0x000fc600078e02ff */
[C---:B------:R-:W-:Y:S01]  /*02d0*/  LEA.HI R14, R13.reuse, 0x1, RZ, 0x1b ;  /* 0x000000010d0e7811 */ /* 0x040fe200078fd8ff */
[----:B------:R-:W-:Y:S01]  /*02e0*/  IMAD R17, R12, 0x22, RZ ;  /* 0x000000220c117824 */ /* 0x000fe200078e02ff */
[----:B------:R-:W-:Y:S02]  /*02f0*/  ISETP.GE.U32.AND P1, PT, R13, 0x60, PT ;  /* 0x000000600d00780c */ /* 0x000fe40003f26070 */
[----:B------:R-:W-:Y:S02]  /*0300*/  LOP3.LUT P0, R16, R14, 0x3, RZ, 0xc0, !PT ;  /* 0x000000030e107812 */ /* 0x000fe4000780c0ff */
[----:B------:R-:W-:Y:S02]  /*0310*/  MOV R14, R64 ;  /* 0x00000040000e7202 */ /* 0x000fe40000000f00 */
[----:B------:R-:W-:-:S09]  /*0320*/  SHF.R.S32.HI R19, RZ, 0x1f, R17 ;  /* 0x0000001fff137819 */ /* 0x000fd20000011411 */
[----:B------:R-:W-:Y:S05]  /*0330*/  @!P0 BRA `(.L_x_57721) ;  /* 0x0000010000008947 */ /* 0x000fea0003800000 */
[----:B------:R-:W-:Y:S02]  /*0340*/  IADD3 R21, P0, R17, R64, RZ ;  /* 0x0000004011157210 */ /* 0x000fe40007f1e0ff */
[C---:B------:R-:W-:Y:S02]  /*0350*/  LEA R18, R64.reuse, 0x120, 0x2 ;  /* 0x0000012040127811 */ /* 0x040fe400078e10ff */
[----:B------:R-:W-:Y:S02]  /*0360*/  LEA R12, P2, R21, c[0x0][0x160], 0x2 ;  /* 0x00005800150c7a11 */ /* 0x000fe400078410ff */
[----:B------:R-:W-:-:S04]  /*0370*/  LEA.HI.X.SX32 R14, R64, R19, 0x1, P0 ;  /* 0x00000013400e7211 */ /* 0x000fc800000f0eff */
[----:B------:R-:W-:Y:S01]  /*0380*/  LEA.HI.X R21, R21, c[0x0][0x164], R14, 0x2, P2 ;  /* 0x0000590015157a11 */ /* 0x000fe200010f140e */
[----:B------:R-:W-:-:S04]  /*0390*/  IMAD.MOV.U32 R14, RZ, RZ, R64 ;  /* 0x000000ffff0e7224 */ /* 0x000fc800078e0040 */
.L_x_57722:
        /* <DEDUP_REMOVED lines=10> */
.L_x_57721:
[----:B------:R-:W-:Y:S05]  /*0440*/  BSYNC B1 ;  /* 0x0000000000017941 */ /* 0x000fea0003800000 */
.L_x_57720:
        /* <DEDUP_REMOVED lines=14> */
.L_x_57725:
        /* <DEDUP_REMOVED lines=38> */
.L_x_57724:
[----:B------:R-:W-:Y:S05]  /*0790*/  BSYNC B1 ;  /* 0x0000000000017941 */ /* 0x000fea0003800000 */
.L_x_57723:
        /* <DEDUP_REMOVED lines=25> */
.L_x_57727:
[----:B------:R-:W-:Y:S05]  /*0930*/  BSYNC B1 ;  /* 0x0000000000017941 */ /* 0x000fea0003800000 */
.L_x_57726:
        /* <DEDUP_REMOVED lines=10> */
.L_x_57719:
[----:B-1----:R-:W-:Y:S05]  /*09e0*/  BSYNC B0 ;  /* 0x0000000000007941 */ /* 0x002fea0003800000 */
.L_x_57718:
[----:B------:R-:W-:Y:S01]  /*09f0*/  ISETP.GE.U32.AND P0, PT, R64, c[0x0][0x184], PT ;  /* 0x0000610040007a0c */ /* 0x000fe20003f06070 */
[----:B------:R-:W-:Y:S01]  /*0a00*/  BAR.SYNC.DEFER_BLOCKING 0x0 ;  /* 0x0000000000007b1d */ /* 0x000fe20000010000 */
[----:B------:R-:W-:Y:S01]  /*0a10*/  IMAD.MOV.U32 R54, RZ, RZ, RZ ;  /* 0x000000ffff367224 */ /* 0x000fe200078e00ff */
[----:B------:R-:W-:Y:S01]  /*0a20*/  MOV R14, 0xffffffff ;  /* 0xffffffff000e7802 */ /* 0x000fe20000000f00 */
[----:B------:R-:W-:Y:S01]  /*0a30*/  IMAD.MOV.U32 R55, RZ, RZ, -0x800001 ;  /* 0xff7fffffff377424 */ /* 0x000fe200078e00ff */
[----:B------:R-:W-:Y:S01]  /*0a40*/  MOV R20, 0xffffffff ;  /* 0xffffffff00147802 */ /* 0x000fe20000000f00 */
[----:B------:R-:W-:Y:S01]  /*0a50*/  IMAD.MOV.U32 R12, RZ, RZ, -0x1 ;  /* 0xffffffffff0c7424 */ /* 0x000fe200078e00ff */
[----:B------:R-:W-:Y:S01]  /*0a60*/  BSSY B0, `(.L_x_57728) ;  /* 0x0000596000007945 */ /* 0x000fe20003800000 */
        /* <DEDUP_REMOVED lines=52> */
.L_x_57734:
        /* <DEDUP_REMOVED lines=15> */
[--C-:B0-----:R-:W-:Y:S01]  /*0ea0*/  @P1 IMAD.MOV.U32 R62, RZ, RZ, R14.reuse ;  /* 0x000000ffff3e1224 */ /* 0x101fe200078e000e */
[-C--:B------:R-:W-:Y:S01]  /*0eb0*/  @P3 MOV R46, R14.reuse ;  /* 0x0000000e002e3202 */ /* 0x080fe20000000f00 */
[--C-:B------:R-:W-:Y:S02]  /*0ec0*/  @P1 IMAD.MOV.U32 R61, RZ, RZ, R15.reuse ;  /* 0x000000ffff3d1224 */ /* 0x100fe400078e000f */
        /* <DEDUP_REMOVED lines=147> */
[C---:B------:R-:W-:Y:S01]  /*1800*/  ISETP.EQ.AND P1, PT, R25.reuse, 0x78, PT ;  /* 0x000000781900780c */ /* 0x040fe20003f22270 */
        /* <DEDUP_REMOVED lines=525> */
.L_x_57733:
        /* <DEDUP_REMOVED lines=18> */
[----:B0-----:R-:W-:Y:S01]  /*3a00*/  @P0 IMAD.MOV.U32 R62, RZ, RZ, R14 ;  /* 0x000000ffff3e0224 */ /* 0x001fe200078e000e */
[----:B------:R-:W-:Y:S01]  /*3a10*/  @P0 MOV R61, R15 ;  /* 0x0000000f003d0202 */ /* 0x000fe20000000f00 */
[----:B------:R-:W-:Y:S01]  /*3a20*/  @P4 IMAD.MOV.U32 R45, RZ, RZ, R15 ;  /* 0x000000ffff2d4224 */ /* 0x000fe200078e000f */
[----:B------:R-:W-:Y:S01]  /*3a30*/  @P4 MOV R46, R14 ;  /* 0x0000000e002e4202 */ /* 0x000fe20000000f00 */
[----:B-1----:R-:W-:-:S02]  /*3a40*/  @P3 IMAD.MOV.U32 R62, RZ, RZ, R16 ;  /* 0x000000ffff3e3224 */ /* 0x002fc400078e0010 */
[----:B------:R-:W-:Y:S01]  /*3a50*/  @P6 MOV R58, R14 ;  /* 0x0000000e003a6202 */ /* 0x000fe20000000f00 */
[----:B------:R-:W-:Y:S01]  /*3a60*/  @P3 IMAD.MOV.U32 R61, RZ, RZ, R17 ;  /* 0x000000ffff3d3224 */ /* 0x000fe200078e0011 */
[----:B------:R-:W-:Y:S01]  /*3a70*/  ISETP.EQ.AND P4, PT, R25, 0x58, PT ;  /* 0x000000581900780c */ /* 0x000fe20003f82270 */
[----:B------:R-:W-:Y:S02]  /*3a80*/  @P2 IMAD.MOV.U32 R68, RZ, RZ, R14 ;  /* 0x000000ffff442224 */ /* 0x000fe400078e000e */
[----:B------:R-:W-:Y:S02]  /*3a90*/  @P2 IMAD.MOV.U32 R63, RZ, RZ, R15 ;  /* 0x000000ffff3f2224 */ /* 0x000fe400078e000f */
[----:B------:R-:W-:Y:S02]  /*3aa0*/  @P2 IMAD.MOV.U32 R46, RZ, RZ, R16 ;  /* 0x000000ffff2e2224 */ /* 0x000fe400078e0010 */
[----:B------:R-:W-:Y:S02]  /*3ab0*/  @P2 IMAD.MOV.U32 R45, RZ, RZ, R17 ;  /* 0x000000ffff2d2224 */ /* 0x000fe400078e0011 */
[----:B--2---:R-:W-:-:S02]  /*3ac0*/  @P2 IMAD.MOV.U32 R62, RZ, RZ, R18 ;  /* 0x000000ffff3e2224 */ /* 0x004fc400078e0012 */
[----:B------:R-:W-:Y:S01]  /*3ad0*/  @P2 IMAD.MOV.U32 R61, RZ, RZ, R19 ;  /* 0x000000ffff3d2224 */ /* 0x000fe200078e0013 */
[----:B------:R-:W-:Y:S01]  /*3ae0*/  ISETP.EQ.AND P2, PT, R25, 0x10, PT ;  /* 0x000000101900780c */ /* 0x000fe20003f42270 */
[--C-:B------:R-:W-:Y:S02]  /*3af0*/  @P6 IMAD.MOV.U32 R57, RZ, RZ, R15.reuse ;  /* 0x000000ffff396224 */ /* 0x100fe400078e000f */
[----:B------:R-:W-:Y:S01]  /*3b00*/  @P5 IMAD.MOV.U32 R60, RZ, RZ, R14 ;  /* 0x000000ffff3c5224 */ /* 0x000fe200078e000e */
[----:B------:R-:W-:Y:S01]  /*3b10*/  P2R R26, PR, RZ, 0x4 ;  /* 0x00000004ff1a7803 */ /* 0x000fe20000000000 */
[----:B------:R-:W-:Y:S01]  /*3b20*/  @P5 IMAD.MOV.U32 R59, RZ, RZ, R15 ;  /* 0x000000ffff3b5224 */ /* 0x000fe200078e000f */
[----:B------:R-:W-:Y:S01]  /*3b30*/  @P1 MOV R59, R17 ;  /* 0x00000011003b1202 */ /* 0x000fe20000000f00 */
[----:B------:R-:W-:Y:S02]  /*3b40*/  @P1 IMAD.MOV.U32 R60, RZ, RZ, R16 ;  /* 0x000000ffff3c1224 */ /* 0x000fe400078e0010 */
[----:B------:R-:W-:-:S02]  /*3b50*/  @P4 IMAD.MOV.U32 R56, RZ, RZ, R14 ;  /* 0x000000ffff384224 */ /* 0x000fc400078e000e */
[----:B------:R-:W-:Y:S02]  /*3b60*/  @P4 IMAD.MOV.U32 R53, RZ, RZ, R15 ;  /* 0x000000ffff354224 */ /* 0x000fe400078e000f */
[----:B------:R-:W-:Y:S02]  /*3b70*/  @P2 IMAD.MOV.U32 R58, RZ, RZ, R16 ;  /* 0x000000ffff3a2224 */ /* 0x000fe400078e0010 */
        /* <DEDUP_REMOVED lines=10> */
[----:B------:R-:W-:Y:S02]  /*3c20*/  @P1 IMAD.MOV.U32 R10, RZ, RZ, R14 ;  /* 0x000000ffff0a1224 */ /* 0x000fe400078e000e */
[--C-:B------:R-:W-:Y:S02]  /*3c30*/  @P1 IMAD.MOV.U32 R9, RZ, RZ, R15.reuse ;  /* 0x000000ffff091224 */ /* 0x100fe400078e000f */
[----:B------:R-:W-:Y:S01]  /*3c40*/  @P5 MOV R52, R14 ;  /* 0x0000000e00345202 */ /* 0x000fe20000000f00 */
[----:B------:R-:W-:-:S02]  /*3c50*/  @P5 IMAD.MOV.U32 R51, RZ, RZ, R15 ;  /* 0x000000ffff335224 */ /* 0x000fc400078e000f */
[----:B------:R-:W-:Y:S01]  /*3c60*/  @P2 IMAD.MOV.U32 R52, RZ, RZ, R16 ;  /* 0x000000ffff342224 */ /* 0x000fe200078e0010 */
[----:B------:R-:W-:Y:S01]  /*3c70*/  @P0 MOV R56, R16 ;  /* 0x0000001000380202 */ /* 0x000fe20000000f00 */
[----:B------:R-:W-:Y:S01]  /*3c80*/  @P2 IMAD.MOV.U32 R51, RZ, RZ, R17 ;  /* 0x000000ffff332224 */ /* 0x000fe200078e0011 */
[C---:B------:R-:W-:Y:S01]  /*3c90*/  ISETP.EQ.AND P2, PT, R25.reuse, 0x68, PT ;  /* 0x000000681900780c */ /* 0x040fe20003f42270 */
[--C-:B------:R-:W-:Y:S02]  /*3ca0*/  @P4 IMAD.MOV.U32 R52, RZ, RZ, R18.reuse ;  /* 0x000000ffff344224 */ /* 0x100fe400078e0012 */
[----:B------:R-:W-:Y:S01]  /*3cb0*/  @P4 IMAD.MOV.U32 R51, RZ, RZ, R19 ;  /* 0x000000ffff334224 */ /* 0x000fe200078e0013 */
[----:B------:R-:W-:Y:S01]  /*3cc0*/  ISETP.EQ.AND P4, PT, R25, 0x28, PT ;  /* 0x000000281900780c */ /* 0x000fe20003f82270 */
[----:B------:R-:W-:Y:S02]  /*3cd0*/  @P0 IMAD.MOV.U32 R53, RZ, RZ, R17 ;  /* 0x000000ffff350224 */ /* 0x000fe400078e0011 */
[----:B------:R-:W-:-:S02]  /*3ce0*/  @P6 IMAD.MOV.U32 R56, RZ, RZ, R18 ;  /* 0x000000ffff386224 */ /* 0x000fc400078e0012 */
[----:B------:R-:W-:Y:S01]  /*3cf0*/  @P6 IMAD.MOV.U32 R53, RZ, RZ, R19 ;  /* 0x000000ffff356224 */ /* 0x000fe200078e0013 */
[----:B------:R-:W-:Y:S01]  /*3d00*/  ISETP.EQ.AND P6, PT, R25, 0x30, PT ;  /* 0x000000301900780c */ /* 0x000fe20003fc2270 */
[----:B------:R-:W-:Y:S02]  /*3d10*/  @P0 IMAD.MOV.U32 R6, RZ, RZ, R14 ;  /* 0x000000ffff060224 */ /* 0x000fe400078e000e */
[-C--:B------:R-:W-:Y:S01]  /*3d20*/  @P2 MOV R50, R14.reuse ;  /* 0x0000000e00322202 */ /* 0x080fe20000000f00 */
[--C-:B------:R-:W-:Y:S02]  /*3d30*/  @P2 IMAD.MOV.U32 R49, RZ, RZ, R15.reuse ;  /* 0x000000ffff312224 */ /* 0x100fe400078e000f */
[----:B------:R-:W-:Y:S01]  /*3d40*/  @P0 IMAD.MOV.U32 R5, RZ, RZ, R15 ;  /* 0x000000ffff050224 */ /* 0x000fe200078e000f */
[----:B------:R-:W-:Y:S01]  /*3d50*/  @P4 MOV R2, R14 ;  /* 0x0000000e00024202 */ /* 0x000fe20000000f00 */
[----:B------:R-:W-:Y:S02]  /*3d60*/  @P4 IMAD.MOV.U32 R50, RZ, RZ, R16 ;  /* 0x000000ffff324224 */ /* 0x000fe400078e0010 */
[----:B------:R-:W-:-:S02]  /*3d70*/  @P4 IMAD.MOV.U32 R49, RZ, RZ, R17 ;  /* 0x000000ffff314224 */ /* 0x000fc400078e0011 */
[----:B------:R-:W-:Y:S02]  /*3d80*/  @P5 IMAD.MOV.U32 R50, RZ, RZ, R18 ;  /* 0x000000ffff325224 */ /* 0x000fe400078e0012 */
[----:B------:R-:W-:Y:S01]  /*3d90*/  @P5 IMAD.MOV.U32 R49, RZ, RZ, R19 ;  /* 0x000000ffff315224 */ /* 0x000fe200078e0013 */
[----:B------:R-:W-:Y:S01]  /*3da0*/  ISETP.EQ.AND P5, PT, R25, 0x70, PT ;  /* 0x000000701900780c */ /* 0x000fe20003fa2270 */
[--C-:B------:R-:W-:Y:S02]  /*3db0*/  @P4 IMAD.MOV.U32 R0, RZ, RZ, R15.reuse ;  /* 0x000000ffff004224 */ /* 0x100fe400078e000f */
[----:B------:R-:W-:Y:S02]  /*3dc0*/  @P6 IMAD.MOV.U32 R66, RZ, RZ, R14 ;  /* 0x000000ffff426224 */ /* 0x000fe400078e000e */
[----:B------:R-:W-:Y:S02]  /*3dd0*/  @P6 IMAD.MOV.U32 R67, RZ, RZ, R15 ;  /* 0x000000ffff436224 */ /* 0x000fe400078e000f */
[----:B---3--:R-:W-:-:S02]  /*3de0*/  @P0 IMAD.MOV.U32 R52, RZ, RZ, R12 ;  /* 0x000000ffff340224 */ /* 0x008fc400078e000c */
        /* <DEDUP_REMOVED lines=54> */
[----:B------:R-:W0:Y:S08]  /*4150*/  LDS.64 R14, [R24.X4+0x130] ;  /* 0x00013000180e7984 */ /* 0x000e300000004a00 */
        /* <DEDUP_REMOVED lines=20> */
[----:B------:R-:W-:Y:S01]  /*42a0*/  @P3 IMAD.MOV.U32 R63, RZ, RZ, R17 ;  /* 0x000000ffff3f3224 */ /* 0x000fe200078e0011 */
[----:B------:R-:W-:Y:S01]  /*42b0*/  ISETP.NE.AND P3, PT, R27, RZ, PT ;  /* 0x000000ff1b00720c */ /* 0x000fe20003f65270 */
[--C-:B------:R-:W-:Y:S01]  /*42c0*/  @P4 IMAD.MOV.U32 R67, RZ, RZ, R19.reuse ;  /* 0x000000ffff434224 */ /* 0x100fe200078e0013 */
[----:B------:R-:W-:Y:S01]  /*42d0*/  LDS.64 R16, [R24.X4+0x138] ;  /* 0x0001380018107984 */ /* 0x000fe20000004a00 */
[----:B------:R-:W-:-:S02]  /*42e0*/  @P6 IMAD.MOV.U32 R63, RZ, RZ, R19 ;  /* 0x000000ffff3f6224 */ /* 0x000fc400078e0013 */
[--C-:B------:R-:W-:Y:S01]  /*42f0*/  @P1 IMAD.MOV.U32 R66, RZ, RZ, R12.reuse ;  /* 0x000000ffff421224 */ /* 0x100fe200078e000c */
[----:B------:R-:W1:Y:S01]  /*4300*/  LDS.64 R18, [R24.X4+0x170] ;  /* 0x0001700018127984 */ /* 0x000e620000004a00 */
        /* <DEDUP_REMOVED lines=20> */
[C---:B------:R-:W-:Y:S01]  /*4450*/  ISETP.EQ.AND P1, PT, R26.reuse, 0x38, PT ;  /* 0x000000381a00780c */ /* 0x040fe20003f22270 */
[--C-:B0-----:R-:W-:Y:S02]  /*4460*/  @P0 IMAD.MOV.U32 R60, RZ, RZ, R14.reuse ;  /* 0x000000ffff3c0224 */ /* 0x101fe400078e000e */
[--C-:B------:R-:W-:Y:S02]  /*4470*/  @P0 IMAD.MOV.U32 R59, RZ, RZ, R15.reuse ;  /* 0x000000ffff3b0224 */ /* 0x100fe400078e000f */
[--C-:B------:R-:W-:Y:S02]  /*4480*/  @P6 IMAD.MOV.U32 R58, RZ, RZ, R14.reuse ;  /* 0x000000ffff3a6224 */ /* 0x100fe400078e000e */
[--C-:B------:R-:W-:Y:S02]  /*4490*/  @P6 IMAD.MOV.U32 R57, RZ, RZ, R15.reuse ;  /* 0x000000ffff396224 */ /* 0x100fe400078e000f */
[----:B------:R-:W-:Y:S02]  /*44a0*/  @P2 IMAD.MOV.U32 R62, RZ, RZ, R14 ;  /* 0x000000ffff3e2224 */ /* 0x000fe400078e000e */
[----:B------:R-:W-:Y:S01]  /*44b0*/  @P2 IMAD.MOV.U32 R61, RZ, RZ, R15 ;  /* 0x000000ffff3d2224 */ /* 0x000fe200078e000f */
[----:B------:R-:W-:Y:S01]  /*44c0*/  @P5 MOV R49, R13 ;  /* 0x0000000d00315202 */ /* 0x000fe20000000f00 */
[----:B------:R-:W-:Y:S01]  /*44d0*/  @P5 IMAD.MOV.U32 R50, RZ, RZ, R12 ;  /* 0x000000ffff325224 */ /* 0x000fe200078e000c */
[C---:B------:R-:W-:Y:S01]  /*44e0*/  ISETP.EQ.AND P5, PT, R26.reuse, 0x58, PT ;  /* 0x000000581a00780c */ /* 0x040fe20003fa2270 */
[----:B------:R-:W-:Y:S01]  /*44f0*/  @P3 IMAD.MOV.U32 R46, RZ, RZ, R14 ;  /* 0x000000ffff2e3224 */ /* 0x000fe200078e000e */
[----:B-1----:R-:W-:Y:S01]  /*4500*/  @P4 MOV R60, R18 ;  /* 0x00000012003c4202 */ /* 0x002fe20000000f00 */
[----:B------:R-:W-:Y:S01]  /*4510*/  @P4 IMAD.MOV.U32 R59, RZ, RZ, R19 ;  /* 0x000000ffff3b4224 */ /* 0x000fe200078e0013 */
[C---:B------:R-:W-:Y:S01]  /*4520*/  ISETP.EQ.AND P4, PT, R26.reuse, 0x10, PT ;  /* 0x000000101a00780c */ /* 0x040fe20003f82270 */
[----:B------:R-:W-:Y:S01]  /*4530*/  @P2 IMAD.MOV.U32 R60, RZ, RZ, R16 ;  /* 0x000000ffff3c2224 */ /* 0x000fe200078e0010 */
[-C--:B------:R-:W-:Y:S01]  /*4540*/  @P1 MOV R63, R15.reuse ;  /* 0x0000000f003f1202 */ /* 0x080fe20000000f00 */
[----:B------:R-:W-:Y:S01]  /*4550*/  @P2 IMAD.MOV.U32 R59, RZ, RZ, R17 ;  /* 0x000000ffff3b2224 */ /* 0x000fe200078e0011 */
[C---:B------:R-:W-:Y:S01]  /*4560*/  ISETP.EQ.AND P2, PT, R26.reuse, 0x20, PT ;  /* 0x000000201a00780c */ /* 0x040fe20003f42270 */
[----:B------:R-:W-:Y:S01]  /*4570*/  @P3 IMAD.MOV.U32 R45, RZ, RZ, R15 ;  /* 0x000000ffff2d3224 */ /* 0x000fe200078e000f */
[----:B------:R-:W-:Y:S01]  /*4580*/  ISETP.EQ.AND P3, PT, R26, RZ, PT ;  /* 0x000000ff1a00720c */ /* 0x000fe20003f62270 */
[--C-:B------:R-:W-:Y:S01]  /*4590*/  @P1 IMAD.MOV.U32 R68, RZ, RZ, R14.reuse ;  /* 0x000000ffff441224 */ /* 0x100fe200078e000e */
[----:B------:R-:W0:Y:S01]  /*45a0*/  LDS.64 R12, [R24.X4+0x178] ;  /* 0x00017800180c7984 */ /* 0x000e220000004a00 */
[----:B------:R-:W-:Y:S01]  /*45b0*/  @P5 IMAD.MOV.U32 R56, RZ, RZ, R14 ;  /* 0x000000ffff385224 */ /* 0x000fe200078e000e */
[----:B------:R-:W-:Y:S01]  /*45c0*/  @P5 MOV R53, R15 ;  /* 0x0000000f00355202 */ /* 0x000fe20000000f00 */
[--C-:B------:R-:W-:Y:S01]  /*45d0*/  @P1 IMAD.MOV.U32 R46, RZ, RZ, R18.reuse ;  /* 0x000000ffff2e1224 */ /* 0x100fe200078e0012 */
[----:B------:R-:W-:Y:S01]  /*45e0*/  P2R R25, PR, RZ, 0x10 ;  /* 0x00000010ff197803 */ /* 0x000fe20000000000 */
[----:B------:R-:W-:-:S02]  /*45f0*/  @P4 IMAD.MOV.U32 R58, RZ, RZ, R18 ;  /* 0x000000ffff3a4224 */ /* 0x000fc400078e0012 */
[--C-:B------:R-:W-:Y:S01]  /*4600*/  @P4 IMAD.MOV.U32 R57, RZ, RZ, R19.reuse ;  /* 0x000000ffff394224 */ /* 0x100fe200078e0013 */
[-C--:B------:R-:W-:Y:S01]  /*4610*/  @P0 MOV R57, R17.reuse ;  /* 0x0000001100390202 */ /* 0x080fe20000000f00 */
[----:B------:R-:W-:Y:S01]  /*4620*/  @P0 IMAD.MOV.U32 R58, RZ, RZ, R16 ;  /* 0x000000ffff3a0224 */ /* 0x000fe200078e0010 */
[C---:B------:R-:W-:Y:S01]  /*4630*/  ISETP.EQ.AND P0, PT, R26.reuse, 0x60, PT ;  /* 0x000000601a00780c */ /* 0x040fe20003f02270 */
[----:B------:R-:W-:Y:S01]  /*4640*/  @P3 IMAD.MOV.U32 R62, RZ, RZ, R18 ;  /* 0x000000ffff3e3224 */ /* 0x000fe200078e0012 */
[C---:B------:R-:W-:Y:S01]  /*4650*/  ISETP.EQ.AND P4, PT, R26.reuse, RZ, PT ;  /* 0x000000ff1a00720c */ /* 0x040fe20003f82270 */
[--C-:B------:R-:W-:Y:S01]  /*4660*/  @P3 IMAD.MOV.U32 R61, RZ, RZ, R19.reuse ;  /* 0x000000ffff3d3224 */ /* 0x100fe200078e0013 */
[----:B------:R-:W-:Y:S01]  /*4670*/  @P1 MOV R61, R17 ;  /* 0x00000011003d1202 */ /* 0x000fe20000000f00 */
[----:B------:R-:W-:Y:S01]  /*4680*/  @P1 IMAD.MOV.U32 R45, RZ, RZ, R19 ;  /* 0x000000ffff2d1224 */ /* 0x000fe200078e0013 */
[C---:B------:R-:W-:Y:S01]  /*4690*/  ISETP.EQ.AND P3, PT, R26.reuse, 0x18, PT ;  /* 0x000000181a00780c */ /* 0x040fe20003f62270 */
[----:B------:R-:W-:Y:S01]  /*46a0*/  @P1 IMAD.MOV.U32 R62, RZ, RZ, R16 ;  /* 0x000000ffff3e1224 */ /* 0x000fe200078e0010 */
[----:B------:R-:W-:Y:S01]  /*46b0*/  ISETP.EQ.AND P1, PT, R26, 0x28, PT ;  /* 0x000000281a00780c */ /* 0x000fe20003f22270 */
[----:B------:R-:W-:Y:S01]  /*46c0*/  @P2 IMAD.MOV.U32 R4, RZ, RZ, R14 ;  /* 0x000000ffff042224 */ /* 0x000fe200078e000e */
[----:B------:R-:W-:Y:S01]  /*46d0*/  P2R R27, PR, RZ, 0x8 ;  /* 0x00000008ff1b7803 */ /* 0x000fe20000000000 */
[----:B------:R-:W-:-:S02]  /*46e0*/  @P2 IMAD.MOV.U32 R3, RZ, RZ, R15 ;  /* 0x000000ffff032224 */ /* 0x000fc400078e000f */
[----:B------:R-:W-:Y:S02]  /*46f0*/  @P0 IMAD.MOV.U32 R52, RZ, RZ, R14 ;  /* 0x000000ffff340224 */ /* 0x000fe400078e000e */
[----:B------:R-:W-:Y:S01]  /*4700*/  @P0 IMAD.MOV.U32 R51, RZ, RZ, R15 ;  /* 0x000000ffff330224 */ /* 0x000fe200078e000f */
[----:B------:R-:W-:Y:S01]  /*4710*/  @P2 MOV R51, R19 ;  /* 0x0000001300332202 */ /* 0x000fe20000000f00 */
[----:B------:R-:W-:Y:S01]  /*4720*/  @P2 IMAD.MOV.U32 R52, RZ, RZ, R18 ;  /* 0x000000ffff342224 */ /* 0x000fe200078e0012 */
[----:B------:R-:W-:Y:S01]  /*4730*/  @P4 MOV R11, R15 ;  /* 0x0000000f000b4202 */ /* 0x000fe20000000f00 */
[----:B------:R-:W-:Y:S02]  /*4740*/  @P5 IMAD.MOV.U32 R52, RZ, RZ, R16 ;  /* 0x000000ffff345224 */ /* 0x000fe400078e0010 */
[----:B------:R-:W-:Y:S01]  /*4750*/  @P5 IMAD.MOV.U32 R51, RZ, RZ, R17 ;  /* 0x000000ffff335224 */ /* 0x000fe200078e0011 */
[----:B------:R-:W-:Y:S01]  /*4760*/  ISETP.EQ.AND P5, PT, R26, 0x68, PT ;  /* 0x000000681a00780c */ /* 0x000fe20003fa2270 */
[----:B------:R-:W-:-:S02]  /*4770*/  @P3 IMAD.MOV.U32 R56, RZ, RZ, R18 ;  /* 0x000000ffff383224 */ /* 0x000fc400078e0012 */
[----:B------:R-:W-:Y:S01]  /*4780*/  @P3 IMAD.MOV.U32 R53, RZ, RZ, R19 ;  /* 0x000000ffff353224 */ /* 0x000fe200078e0013 */
[C---:B------:R-:W-:Y:S01]  /*4790*/  ISETP.EQ.AND P3, PT, R26.reuse, -0x8, PT ;  /* 0xfffffff81a00780c */ /* 0x040fe20003f62270 */
[----:B------:R-:W-:Y:S02]  /*47a0*/  @P6 IMAD.MOV.U32 R56, RZ, RZ, R16 ;  /* 0x000000ffff386224 */ /* 0x000fe400078e0010 */
[----:B------:R-:W-:Y:S01]  /*47b0*/  @P6 IMAD.MOV.U32 R53, RZ, RZ, R17 ;  /* 0x000000ffff356224 */ /* 0x000fe200078e0011 */
[----:B------:R-:W-:Y:S01]  /*47c0*/  ISETP.EQ.AND P6, PT, R26, 0x70, PT ;  /* 0x000000701a00780c */ /* 0x000fe20003fc2270 */
[--C-:B------:R-:W-:Y:S02]  /*47d0*/  @P4 IMAD.MOV.U32 R44, RZ, RZ, R14.reuse ;  /* 0x000000ffff2c4224 */ /* 0x100fe400078e000e */
[--C-:B------:R-:W-:Y:S02]  /*47e0*/  @P1 IMAD.MOV.U32 R2, RZ, RZ, R14.reuse ;  /* 0x000000ffff021224 */ /* 0x100fe400078e000e */
[----:B------:R-:W-:-:S02]  /*47f0*/  @P5 IMAD.MOV.U32 R50, RZ, RZ, R14 ;  /* 0x000000ffff325224 */ /* 0x000fc400078e000e */
[----:B------:R-:W-:Y:S01]  /*4800*/  @P5 IMAD.MOV.U32 R49, RZ, RZ, R15 ;  /* 0x000000ffff315224 */ /* 0x000fe200078e000f */
[----:B------:R-:W-:Y:S01]  /*4810*/  @P1 MOV R49, R19 ;  /* 0x0000001300311202 */ /* 0x000fe20000000f00 */
[----:B------:R-:W-:Y:S02]  /*4820*/  @P1 IMAD.MOV.U32 R50, RZ, RZ, R18 ;  /* 0x000000ffff321224 */ /* 0x000fe400078e0012 */
[----:B------:R-:W-:Y:S02]  /*4830*/  @P0 IMAD.MOV.U32 R50, RZ, RZ, R16 ;  /* 0x000000ffff320224 */ /* 0x000fe400078e0010 */
[----:B------:R-:W-:Y:S01]  /*4840*/  @P0 IMAD.MOV.U32 R49, RZ, RZ, R17 ;  /* 0x000000ffff310224 */ /* 0x000fe200078e0011 */
[----:B------:R-:W-:Y:S01]  /*4850*/  ISETP.EQ.AND P0, PT, R26, 0x30, PT ;  /* 0x000000301a00780c */ /* 0x000fe20003f02270 */
[----:B------:R-:W-:Y:S02]  /*4860*/  @P6 IMAD.MOV.U32 R48, RZ, RZ, R14 ;  /* 0x000000ffff306224 */ /* 0x000fe400078e000e */
[----:B------:R-:W-:-:S02]  /*4870*/  @P6 IMAD.MOV.U32 R47, RZ, RZ, R15 ;  /* 0x000000ffff2f6224 */ /* 0x000fc400078e000f */
[----:B------:R-:W-:Y:S02]  /*4880*/  @P6 IMAD.MOV.U32 R46, RZ, RZ, R16 ;  /* 0x000000ffff2e6224 */ /* 0x000fe400078e0010 */
[----:B------:R-:W-:Y:S01]  /*4890*/  @P6 IMAD.MOV.U32 R45, RZ, RZ, R17 ;  /* 0x000000ffff2d6224 */ /* 0x000fe200078e0011 */
[C---:B------:R-:W-:Y:S01]  /*48a0*/  ISETP.EQ.AND P6, PT, R26.reuse, -0x40, PT ;  /* 0xffffffc01a00780c */ /* 0x040fe20003fc2270 */
[----:B------:R-:W-:Y:S02]  /*48b0*/  @P1 IMAD.MOV.U32 R0, RZ, RZ, R15 ;  /* 0x000000ffff001224 */ /* 0x000fe400078e000f */
[----:B0-----:R-:W-:Y:S02]  /*48c0*/  @P2 IMAD.MOV.U32 R50, RZ, RZ, R12 ;  /* 0x000000ffff322224 */ /* 0x001fe400078e000c */
[----:B------:R-:W-:Y:S01]  /*48d0*/  @P0 IMAD.MOV.U32 R48, RZ, RZ, R18 ;  /* 0x000000ffff300224 */ /* 0x000fe200078e0012 */
        /* <DEDUP_REMOVED lines=8> */
[----:B------:R-:W-:Y:S02]  /*4960*/  @P3 IMAD.MOV.U32 R44, RZ, RZ, R16 ;  /* 0x000000ffff2c3224 */ /* 0x000fe400078e0010 */
[----:B------:R-:W-:Y:S01]  /*4970*/  @P3 IMAD.MOV.U32 R11, RZ, RZ, R17 ;  /* 0x000000ffff0b3224 */ /* 0x000fe200078e0011 */
[C---:B------:R-:W-:Y:S01]  /*4980*/  ISETP.EQ.AND P3, PT, R26.reuse, 0x8, PT ;  /* 0x000000081a00780c */ /* 0x040fe20003f62270 */
[--C-:B------:R-:W-:Y:S02]  /*4990*/  @P1 IMAD.MOV.U32 R48, RZ, RZ, R12.reuse ;  /* 0x000000ffff301224 */ /* 0x100fe400078e000c */
[--C-:B------:R-:W-:Y:S01]  /*49a0*/  @P5 IMAD.MOV.U32 R44, RZ, RZ, R12.reuse ;  /* 0x000000ffff2c5224 */ /* 0x100fe200078e000c */
[----:B------:R-:W-:Y:S01]  /*49b0*/  @P5 MOV R11, R13 ;  /* 0x0000000d000b5202 */ /* 0x000fe20000000f00 */
[----:B------:R-:W-:Y:S01]  /*49c0*/  @P0 IMAD.MOV.U32 R46, RZ, RZ, R12 ;  /* 0x000000ffff2e0224 */ /* 0x000fe200078e000c */
[----:B------:R-:W-:Y:S01]  /*49d0*/  ISETP.EQ.AND P5, PT, R26, -0x38, PT ;  /* 0xffffffc81a00780c */ /* 0x000fe20003fa2270 */
[----:B------:R-:W-:-:S02]  /*49e0*/  @P2 IMAD.MOV.U32 R49, RZ, RZ, R13 ;  /* 0x000000ffff312224 */ /* 0x000fc400078e000d */
[--C-:B------:R-:W-:Y:S02]  /*49f0*/  @P1 IMAD.MOV.U32 R47, RZ, RZ, R13.reuse ;  /* 0x000000ffff2f1224 */ /* 0x100fe400078e000d */
[----:B------:R-:W-:Y:S02]  /*4a00*/  @P0 IMAD.MOV.U32 R45, RZ, RZ, R13 ;  /* 0x000000ffff2d0224 */ /* 0x000fe400078e000d */
[----:B------:R-:W-:Y:S02]  /*4a10*/  @P3 IMAD.MOV.U32 R10, RZ, RZ, R14 ;  /* 0x000000ffff0a3224 */ /* 0x000fe400078e000e */
[----:B------:R-:W-:-:S04]  /*4a20*/  @P3 IMAD.MOV.U32 R9, RZ, RZ, R15 ;  /* 0x000000ffff093224 */ /* 0x000fc800078e000f */
[----:B------:R-:W-:Y:S02]  /*4a30*/  @P5 IMAD.MOV.U32 R10, RZ, RZ, R18 ;  /* 0x000000ffff0a5224 */ /* 0x000fe400078e0012 */
[----:B------:R-:W-:Y:S01]  /*4a40*/  @P5 IMAD.MOV.U32 R9, RZ, RZ, R19 ;  /* 0x000000ffff095224 */ /* 0x000fe200078e0013 */
[----:B------:R-:W-:Y:S01]  /*4a50*/  @P4 MOV R9, R17 ;  /* 0x0000001100094202 */ /* 0x000fe20000000f00 */
        /* <DEDUP_REMOVED lines=67> */
.L_x_57735:
[----:B------:R-:W-:-:S04]  /*4e90*/  LOP3.LUT P0, RZ, R23, 0x8, RZ, 0xc0, !PT ;  /* 0x0000000817ff7812 */ /* 0x000fc8000780c0ff */
[----:B------:R-:W-:-:S13]  /*4ea0*/  ISETP.NE.OR P0, PT, R20, RZ, P0 ;  /* 0x000000ff1400720c */ /* 0x000fda0000705670 */
[----:B------:R-:W-:Y:S05]  /*4eb0*/  @!P0 BRA `(.L_x_57731) ;  /* 0x00000b1000008947 */ /* 0x000fea0003800000 */
.L_x_57732:
        /* <DEDUP_REMOVED lines=177> */
.L_x_57731:
[----:B------:R-:W-:-:S13]  /*59d0*/  ISETP.NE.AND P0, PT, R22, RZ, PT ;  /* 0x000000ff1600720c */ /* 0x000fda0003f05270 */
[----:B------:R-:W-:Y:S05]  /*59e0*/  @!P0 BRA `(.L_x_57730) ;  /* 0x000007b000008947 */ /* 0x000fea0003800000 */
[----:B------:R-:W-:Y:S02]  /*59f0*/  IMAD R12, R64, 0x22, R21 ;  /* 0x00000022400c7824 */ /* 0x000fe400078e0215 */
[----:B------:R-:W-:-:S03]  /*5a00*/  IMAD.SHL.U32 R21, R21, 0x4, RZ ;  /* 0x0000000415157824 */ /* 0x000fc600078e00ff */
[----:B------:R-:W-:Y:S02]  /*5a10*/  LEA R12, R12, 0x160, 0x2 ;  /* 0x000001600c0c7811 */ /* 0x000fe400078e10ff */
[----:B------:R-:W-:-:S03]  /*5a20*/  IADD3 R21, R21, 0x48, RZ ;  /* 0x0000004815157810 */ /* 0x000fc60007ffe0ff */
.L_x_57736:
        /* <DEDUP_REMOVED lines=8> */
[C---:B------:R-:W-:Y:S02]  /*5ab0*/  ISETP.EQ.AND P3, PT, R21.reuse, 0xa0, PT ;  /* 0x000000a01500780c */ /* 0x040fe40003f62270 */
        /* <DEDUP_REMOVED lines=110> */
.L_x_57730:
        /* <DEDUP_REMOVED lines=34> */
.L_x_57729:
[----:B0-----:R-:W-:Y:S05]  /*63c0*/  BSYNC B0 ;  /* 0x0000000000007941 */ /* 0x001fea0003800000 */
.L_x_57728:
        /* <DEDUP_REMOVED lines=64> */
.L_x_57740:
[----:B------:R-:W-:Y:S02]  /*67d0*/  IMAD.MOV.U32 R55, RZ, RZ, R27 ;  /* 0x000000ffff377224 */ /* 0x000fe400078e001b */
[----:B------:R-:W-:Y:S02]  /*67e0*/  IMAD.MOV.U32 R54, RZ, RZ, R43 ;  /* 0x000000ffff367224 */ /* 0x000fe400078e002b */
[----:B------:R-:W-:Y:S02]  /*67f0*/  IMAD.MOV.U32 R27, RZ, RZ, R26 ;  /* 0x000000ffff1b7224 */ /* 0x000fe400078e001a */
[----:B------:R-:W-:Y:S02]  /*6800*/  IMAD.MOV.U32 R43, RZ, RZ, R42 ;  /* 0x000000ffff2b7224 */ /* 0x000fe400078e002a */
.L_x_57741:
[----:B------:R-:W-:Y:S05]  /*6810*/  BSYNC B1 ;  /* 0x0000000000017941 */ /* 0x000fea0003800000 */
.L_x_57739:
        /* <DEDUP_REMOVED lines=9> */
.L_x_57743:
[----:B------:R-:W-:Y:S02]  /*68b0*/  IMAD.MOV.U32 R63, RZ, RZ, R55 ;  /* 0x000000ffff3f7224 */ /* 0x000fe400078e0037 */
[----:B------:R-:W-:Y:S02]  /*68c0*/  IMAD.MOV.U32 R61, RZ, RZ, R54 ;  /* 0x000000ffff3d7224 */ /* 0x000fe400078e0036 */
[----:B------:R-:W-:Y:S02]  /*68d0*/  IMAD.MOV.U32 R55, RZ, RZ, R25 ;  /* 0x000000ffff377224 */ /* 0x000fe400078e0019 */
[----:B------:R-:W-:Y:S02]  /*68e0*/  IMAD.MOV.U32 R54, RZ, RZ, R41 ;  /* 0x000000ffff367224 */ /* 0x000fe400078e0029 */
.L_x_57744:
[----:B------:R-:W-:Y:S05]  /*68f0*/  BSYNC B1 ;  /* 0x0000000000017941 */ /* 0x000fea0003800000 */
.L_x_57742:
        /* <DEDUP_REMOVED lines=9> */
.L_x_57746:
[----:B------:R-:W-:Y:S02]  /*6990*/  IMAD.MOV.U32 R42, RZ, RZ, R63 ;  /* 0x000000ffff2a7224 */ /* 0x000fe400078e003f */
[----:B------:R-:W-:Y:S02]  /*69a0*/  IMAD.MOV.U32 R26, RZ, RZ, R61 ;  /* 0x000000ffff1a7224 */ /* 0x000fe400078e003d */
[----:B------:R-:W-:Y:S02]  /*69b0*/  IMAD.MOV.U32 R63, RZ, RZ, R24 ;  /* 0x000000ffff3f7224 */ /* 0x000fe400078e0018 */
[----:B------:R-:W-:Y:S02]  /*69c0*/  IMAD.MOV.U32 R61, RZ, RZ, R40 ;  /* 0x000000ffff3d7224 */ /* 0x000fe400078e0028 */
.L_x_57747:
[----:B------:R-:W-:Y:S05]  /*69d0*/  BSYNC B1 ;  /* 0x0000000000017941 */ /* 0x000fea0003800000 */
.L_x_57745:
        /* <DEDUP_REMOVED lines=9> */
.L_x_57749:
[----:B------:R-:W-:Y:S02]  /*6a70*/  IMAD.MOV.U32 R41, RZ, RZ, R42 ;  /* 0x000000ffff297224 */ /* 0x000fe400078e002a */
[----:B------:R-:W-:Y:S02]  /*6a80*/  IMAD.MOV.U32 R25, RZ, RZ, R26 ;  /* 0x000000ffff197224 */ /* 0x000fe400078e001a */
[----:B------:R-:W-:Y:S02]  /*6a90*/  IMAD.MOV.U32 R42, RZ, RZ, R23 ;  /* 0x000000ffff2a7224 */ /* 0x000fe400078e0017 */
[----:B------:R-:W-:Y:S02]  /*6aa0*/  IMAD.MOV.U32 R26, RZ, RZ, R39 ;  /* 0x000000ffff1a7224 */ /* 0x000fe400078e0027 */
.L_x_57750:
[----:B------:R-:W-:Y:S05]  /*6ab0*/  BSYNC B1 ;  /* 0x0000000000017941 */ /* 0x000fea0003800000 */
.L_x_57748:
        /* <DEDUP_REMOVED lines=9> */
.L_x_57752:
[----:B------:R-:W-:Y:S02]  /*6b50*/  IMAD.MOV.U32 R40, RZ, RZ, R41 ;  /* 0x000000ffff287224 */ /* 0x000fe400078e0029 */
[----:B------:R-:W-:Y:S02]  /*6b60*/  IMAD.MOV.U32 R24, RZ, RZ, R25 ;  /* 0x000000ffff187224 */ /* 0x000fe400078e0019 */
[----:B------:R-:W-:Y:S02]  /*6b70*/  IMAD.MOV.U32 R41, RZ, RZ, R22 ;  /* 0x000000ffff297224 */ /* 0x000fe400078e0016 */
[----:B------:R-:W-:Y:S02]  /*6b80*/  IMAD.MOV.U32 R25, RZ, RZ, R38 ;  /* 0x000000ffff197224 */ /* 0x000fe400078e0026 */
.L_x_57753:
[----:B------:R-:W-:Y:S05]  /*6b90*/  BSYNC B1 ;  /* 0x0000000000017941 */ /* 0x000fea0003800000 */
.L_x_57751:
        /* <DEDUP_REMOVED lines=9> */
.L_x_57755:
[----:B------:R-:W-:Y:S02]  /*6c30*/  IMAD.MOV.U32 R39, RZ, RZ, R40 ;  /* 0x000000ffff277224 */ /* 0x000fe400078e0028 */
[----:B------:R-:W-:Y:S02]  /*6c40*/  IMAD.MOV.U32 R23, RZ, RZ, R24 ;  /* 0x000000ffff177224 */ /* 0x000fe400078e0018 */
[----:B------:R-:W-:Y:S02]  /*6c50*/  IMAD.MOV.U32 R40, RZ, RZ, R21 ;  /* 0x000000ffff287224 */ /* 0x000fe400078e0015 */
[----:B------:R-:W-:Y:S02]  /*6c60*/  IMAD.MOV.U32 R24, RZ, RZ, R37 ;  /* 0x000000ffff187224 */ /* 0x000fe400078e0025 */
.L_x_57756:
[----:B------:R-:W-:Y:S05]  /*6c70*/  BSYNC B1 ;  /* 0x0000000000017941 */ /* 0x000fea0003800000 */
.L_x_57754:
        /* <DEDUP_REMOVED lines=9> */
.L_x_57758:
[----:B------:R-:W-:Y:S02]  /*6d10*/  IMAD.MOV.U32 R38, RZ, RZ, R39 ;  /* 0x000000ffff267224 */ /* 0x000fe400078e0027 */
[----:B------:R-:W-:Y:S02]  /*6d20*/  IMAD.MOV.U32 R22, RZ, RZ, R23 ;  /* 0x000000ffff167224 */ /* 0x000fe400078e0017 */
[----:B------:R-:W-:Y:S02]  /*6d30*/  IMAD.MOV.U32 R39, RZ, RZ, R20 ;  /* 0x000000ffff277224 */ /* 0x000fe400078e0014 */
[----:B------:R-:W-:Y:S02]  /*6d40*/  IMAD.MOV.U32 R23, RZ, RZ, R36 ;  /* 0x000000ffff177224 */ /* 0x000fe400078e0024 */
.L_x_57759:
[----:B------:R-:W-:Y:S05]  /*6d50*/  BSYNC B1 ;  /* 0x0000000000017941 */ /* 0x000fea0003800000 */
.L_x_57757:
        /* <DEDUP_REMOVED lines=9> */
.L_x_57761:
[----:B------:R-:W-:Y:S02]  /*6df0*/  IMAD.MOV.U32 R37, RZ, RZ, R38 ;  /* 0x000000ffff257224 */ /* 0x000fe400078e0026 */
[----:B------:R-:W-:Y:S02]  /*6e00*/  IMAD.MOV.U32 R21, RZ, RZ, R22 ;  /* 0x000000ffff157224 */ /* 0x000fe400078e0016 */
[----:B------:R-:W-:Y:S02]  /*6e10*/  IMAD.MOV.U32 R38, RZ, RZ, R19 ;  /* 0x000000ffff267224 */ /* 0x000fe400078e0013 */
[----:B------:R-:W-:Y:S02]  /*6e20*/  IMAD.MOV.U32 R22, RZ, RZ, R35 ;  /* 0x000000ffff167224 */ /* 0x000fe400078e0023 */
.L_x_57762:
[----:B------:R-:W-:Y:S05]  /*6e30*/  BSYNC B1 ;  /* 0x0000000000017941 */ /* 0x000fea0003800000 */
.L_x_57760:
        /* <DEDUP_REMOVED lines=9> */
.L_x_57764:
[----:B------:R-:W-:Y:S02]  /*6ed0*/  IMAD.MOV.U32 R36, RZ, RZ, R37 ;  /* 0x000000ffff247224 */ /* 0x000fe400078e0025 */
[----:B------:R-:W-:Y:S02]  /*6ee0*/  IMAD.MOV.U32 R20, RZ, RZ, R21 ;  /* 0x000000ffff147224 */ /* 0x000fe400078e0015 */
[----:B------:R-:W-:Y:S02]  /*6ef0*/  IMAD.MOV.U32 R37, RZ, RZ, R18 ;  /* 0x000000ffff257224 */ /* 0x000fe400078e0012 */
[----:B------:R-:W-:Y:S02]  /*6f00*/  IMAD.MOV.U32 R21, RZ, RZ, R34 ;  /* 0x000000ffff157224 */ /* 0x000fe400078e0022 */
.L_x_57765:
[----:B------:R-:W-:Y:S05]  /*6f10*/  BSYNC B1 ;  /* 0x0000000000017941 */ /* 0x000fea0003800000 */
.L_x_57763:
        /* <DEDUP_REMOVED lines=9> */
.L_x_57767:
[----:B------:R-:W-:Y:S02]  /*6fb0*/  IMAD.MOV.U32 R35, RZ, RZ, R36 ;  /* 0x000000ffff237224 */ /* 0x000fe400078e0024 */
[----:B------:R-:W-:Y:S02]  /*6fc0*/  IMAD.MOV.U32 R19, RZ, RZ, R20 ;  /* 0x000000ffff137224 */ /* 0x000fe400078e0014 */
[----:B------:R-:W-:Y:S02]  /*6fd0*/  IMAD.MOV.U32 R36, RZ, RZ, R17 ;  /* 0x000000ffff247224 */ /* 0x000fe400078e0011 */
[----:B------:R-:W-:Y:S02]  /*6fe0*/  IMAD.MOV.U32 R20, RZ, RZ, R33 ;  /* 0x000000ffff147224 */ /* 0x000fe400078e0021 */
.L_x_57768:
[----:B------:R-:W-:Y:S05]  /*6ff0*/  BSYNC B1 ;  /* 0x0000000000017941 */ /* 0x000fea0003800000 */
.L_x_57766:
        /* <DEDUP_REMOVED lines=9> */
.L_x_57770:
[----:B------:R-:W-:Y:S02]  /*7090*/  IMAD.MOV.U32 R34, RZ, RZ, R35 ;  /* 0x000000ffff227224 */ /* 0x000fe400078e0023 */
[----:B------:R-:W-:Y:S02]  /*70a0*/  IMAD.MOV.U32 R18, RZ, RZ, R19 ;  /* 0x000000ffff127224 */ /* 0x000fe400078e0013 */
[----:B------:R-:W-:Y:S02]  /*70b0*/  IMAD.MOV.U32 R35, RZ, RZ, R16 ;  /* 0x000000ffff237224 */ /* 0x000fe400078e0010 */
[----:B------:R-:W-:Y:S02]  /*70c0*/  IMAD.MOV.U32 R19, RZ, RZ, R32 ;  /* 0x000000ffff137224 */ /* 0x000fe400078e0020 */
.L_x_57771:
[----:B------:R-:W-:Y:S05]  /*70d0*/  BSYNC B1 ;  /* 0x0000000000017941 */ /* 0x000fea0003800000 */
.L_x_57769:
        /* <DEDUP_REMOVED lines=9> */
.L_x_57773:
[----:B------:R-:W-:Y:S02]  /*7170*/  IMAD.MOV.U32 R33, RZ, RZ, R34 ;  /* 0x000000ffff217224 */ /* 0x000fe400078e0022 */
[----:B------:R-:W-:Y:S02]  /*7180*/  IMAD.MOV.U32 R17, RZ, RZ, R18 ;  /* 0x000000ffff117224 */ /* 0x000fe400078e0012 */
[----:B------:R-:W-:Y:S02]  /*7190*/  IMAD.MOV.U32 R34, RZ, RZ, R15 ;  /* 0x000000ffff227224 */ /* 0x000fe400078e000f */
[----:B------:R-:W-:Y:S02]  /*71a0*/  IMAD.MOV.U32 R18, RZ, RZ, R31 ;  /* 0x000000ffff127224 */ /* 0x000fe400078e001f */
.L_x_57774:
[----:B------:R-:W-:Y:S05]  /*71b0*/  BSYNC B1 ;  /* 0x0000000000017941 */ /* 0x000fea0003800000 */
.L_x_57772:
        /* <DEDUP_REMOVED lines=9> */
.L_x_57776:
[----:B------:R-:W-:Y:S02]  /*7250*/  IMAD.MOV.U32 R32, RZ, RZ, R33 ;  /* 0x000000ffff207224 */ /* 0x000fe400078e0021 */
[----:B------:R-:W-:Y:S02]  /*7260*/  IMAD.MOV.U32 R16, RZ, RZ, R17 ;  /* 0x000000ffff107224 */ /* 0x000fe400078e0011 */
[----:B------:R-:W-:Y:S02]  /*7270*/  IMAD.MOV.U32 R33, RZ, RZ, R14 ;  /* 0x000000ffff217224 */ /* 0x000fe400078e000e */
[----:B------:R-:W-:Y:S02]  /*7280*/  IMAD.MOV.U32 R17, RZ, RZ, R30 ;  /* 0x000000ffff117224 */ /* 0x000fe400078e001e */
.L_x_57777:
[----:B------:R-:W-:Y:S05]  /*7290*/  BSYNC B1 ;  /* 0x0000000000017941 */ /* 0x000fea0003800000 */
.L_x_57775:
        /* <DEDUP_REMOVED lines=9> */
.L_x_57779:
[----:B------:R-:W-:Y:S02]  /*7330*/  IMAD.MOV.U32 R31, RZ, RZ, R32 ;  /* 0x000000ffff1f7224 */ /* 0x000fe400078e0020 */
[----:B------:R-:W-:Y:S02]  /*7340*/  IMAD.MOV.U32 R15, RZ, RZ, R16 ;  /* 0x000000ffff0f7224 */ /* 0x000fe400078e0010 */
[----:B------:R-:W-:Y:S02]  /*7350*/  IMAD.MOV.U32 R32, RZ, RZ, R13 ;  /* 0x000000ffff207224 */ /* 0x000fe400078e000d */
[----:B------:R-:W-:Y:S02]  /*7360*/  IMAD.MOV.U32 R16, RZ, RZ, R29 ;  /* 0x000000ffff107224 */ /* 0x000fe400078e001d */
.L_x_57780:
[----:B------:R-:W-:Y:S05]  /*7370*/  BSYNC B1 ;  /* 0x0000000000017941 */ /* 0x000fea0003800000 */
.L_x_57778:
        /* <DEDUP_REMOVED lines=9> */
.L_x_57782:
[----:B------:R-:W-:Y:S02]  /*7410*/  IMAD.MOV.U32 R14, RZ, RZ, R31 ;  /* 0x000000ffff0e7224 */ /* 0x000fe400078e001f */
[----:B------:R-:W-:Y:S02]  /*7420*/  IMAD.MOV.U32 R13, RZ, RZ, R15 ;  /* 0x000000ffff0d7224 */ /* 0x000fe400078e000f */
[----:B------:R-:W-:Y:S02]  /*7430*/  IMAD.MOV.U32 R31, RZ, RZ, R12 ;  /* 0x000000ffff1f7224 */ /* 0x000fe400078e000c */
[----:B------:R-:W-:Y:S02]  /*7440*/  IMAD.MOV.U32 R15, RZ, RZ, R28 ;  /* 0x000000ffff0f7224 */ /* 0x000fe400078e001c */
.L_x_57783:
[----:B------:R-:W-:Y:S05]  /*7450*/  BSYNC B1 ;  /* 0x0000000000017941 */ /* 0x000fea0003800000 */
.L_x_57781:
        /* <DEDUP_REMOVED lines=16> */
.L_x_57785:
[----:B------:R-:W-:Y:S02]  /*7560*/  IMAD.MOV.U32 R28, RZ, RZ, R27 ;  /* 0x000000ffff1c7224 */ /* 0x000fe400078e001b */
[----:B------:R-:W-:Y:S01]  /*7570*/  IMAD.MOV.U32 R12, RZ, RZ, R43 ;  /* 0x000000ffff0c7224 */ /* 0x000fe200078e002b */
[----:B------:R-:W-:Y:S01]  /*7580*/  MOV R43, R54 ;  /* 0x00000036002b7202 */ /* 0x000fe20000000f00 */
[----:B------:R-:W-:Y:S02]  /*7590*/  IMAD.MOV.U32 R27, RZ, RZ, R55 ;  /* 0x000000ffff1b7224 */ /* 0x000fe400078e0037 */
.L_x_57786:
[----:B------:R-:W-:Y:S05]  /*75a0*/  BSYNC B1 ;  /* 0x0000000000017941 */ /* 0x000fea0003800000 */
.L_x_57784:
        /* <DEDUP_REMOVED lines=9> */
.L_x_57788:
[----:B------:R-:W-:Y:S02]  /*7640*/  IMAD.MOV.U32 R53, RZ, RZ, R28 ;  /* 0x000000ffff357224 */ /* 0x000fe400078e001c */
[----:B------:R-:W-:Y:S01]  /*7650*/  IMAD.MOV.U32 R29, RZ, RZ, R12 ;  /* 0x000000ffff1d7224 */ /* 0x000fe200078e000c */
[----:B------:R-:W-:Y:S01]  /*7660*/  MOV R12, R61 ;  /* 0x0000003d000c7202 */ /* 0x000fe20000000f00 */
[----:B------:R-:W-:Y:S02]  /*7670*/  IMAD.MOV.U32 R28, RZ, RZ, R63 ;  /* 0x000000ffff1c7224 */ /* 0x000fe400078e003f */
.L_x_57789:
[----:B------:R-:W-:Y:S05]  /*7680*/  BSYNC B1 ;  /* 0x0000000000017941 */ /* 0x000fea0003800000 */
.L_x_57787:
        /* <DEDUP_REMOVED lines=9> */
.L_x_57791:
[----:B------:R-:W-:Y:S02]  /*7720*/  IMAD.MOV.U32 R54, RZ, RZ, R53 ;  /* 0x000000ffff367224 */ /* 0x000fe400078e0035 */
[----:B------:R-:W-:Y:S01]  /*7730*/  IMAD.MOV.U32 R30, RZ, RZ, R29 ;  /* 0x000000ffff1e7224 */ /* 0x000fe200078e001d */
[----:B------:R-:W-:Y:S01]  /*7740*/  MOV R29, R26 ;  /* 0x0000001a001d7202 */ /* 0x000fe20000000f00 */
[----:B------:R-:W-:Y:S02]  /*7750*/  IMAD.MOV.U32 R53, RZ, RZ, R42 ;  /* 0x000000ffff357224 */ /* 0x000fe400078e002a */
.L_x_57792:
[----:B------:R-:W-:Y:S05]  /*7760*/  BSYNC B1 ;  /* 0x0000000000017941 */ /* 0x000fea0003800000 */
.L_x_57790:
        /* <DEDUP_REMOVED lines=9> */
.L_x_57794:
[----:B------:R-:W-:Y:S02]  /*7800*/  IMAD.MOV.U32 R61, RZ, RZ, R54 ;  /* 0x000000ffff3d7224 */ /* 0x000fe400078e0036 */
[----:B------:R-:W-:Y:S01]  /*7810*/  IMAD.MOV.U32 R55, RZ, RZ, R30 ;  /* 0x000000ffff377224 */ /* 0x000fe200078e001e */
[----:B------:R-:W-:Y:S01]  /*7820*/  MOV R30, R25 ;  /* 0x00000019001e7202 */ /* 0x000fe20000000f00 */
[----:B------:R-:W-:Y:S02]  /*7830*/  IMAD.MOV.U32 R54, RZ, RZ, R41 ;  /* 0x000000ffff367224 */ /* 0x000fe400078e0029 */
.L_x_57795:
[----:B------:R-:W-:Y:S05]  /*7840*/  BSYNC B1 ;  /* 0x0000000000017941 */ /* 0x000fea0003800000 */
.L_x_57793:
        /* <DEDUP_REMOVED lines=9> */
.L_x_57797:
[----:B------:R-:W-:Y:S02]  /*78e0*/  IMAD.MOV.U32 R42, RZ, RZ, R61 ;  /* 0x000000ffff2a7224 */ /* 0x000fe400078e003d */
[----:B------:R-:W-:Y:S01]  /*78f0*/  IMAD.MOV.U32 R26, RZ, RZ, R55 ;  /* 0x000000ffff1a7224 */ /* 0x000fe200078e0037 */
[----:B------:R-:W-:Y:S01]  /*7900*/  MOV R55, R24 ;  /* 0x0000001800377202 */ /* 0x000fe20000000f00 */
[----:B------:R-:W-:Y:S02]  /*7910*/  IMAD.MOV.U32 R61, RZ, RZ, R40 ;  /* 0x000000ffff3d7224 */ /* 0x000fe400078e0028 */
.L_x_57798:
[----:B------:R-:W-:Y:S05]  /*7920*/  BSYNC B1 ;  /* 0x0000000000017941 */ /* 0x000fea0003800000 */
.L_x_57796:
        /* <DEDUP_REMOVED lines=9> */
.L_x_57800:
[----:B------:R-:W-:Y:S02]  /*79c0*/  IMAD.MOV.U32 R41, RZ, RZ, R42 ;  /* 0x000000ffff297224 */ /* 0x000fe400078e002a */
[----:B------:R-:W-:Y:S01]  /*79d0*/  IMAD.MOV.U32 R25, RZ, RZ, R26 ;  /* 0x000000ffff197224 */ /* 0x000fe200078e001a */
[----:B------:R-:W-:Y:S01]  /*79e0*/  MOV R26, R23 ;  /* 0x00000017001a7202 */ /* 0x000fe20000000f00 */
[----:B------:R-:W-:Y:S02]  /*79f0*/  IMAD.MOV.U32 R42, RZ, RZ, R39 ;  /* 0x000000ffff2a7224 */ /* 0x000fe400078e0027 */
.L_x_57801:
[----:B------:R-:W-:Y:S05]  /*7a00*/  BSYNC B1 ;  /* 0x0000000000017941 */ /* 0x000fea0003800000 */
.L_x_57799:
        /* <DEDUP_REMOVED lines=9> */
.L_x_57803:
[----:B------:R-:W-:Y:S02]  /*7aa0*/  IMAD.MOV.U32 R40, RZ, RZ, R41 ;  /* 0x000000ffff287224 */ /* 0x000fe400078e0029 */
[----:B------:R-:W-:Y:S01]  /*7ab0*/  IMAD.MOV.U32 R24, RZ, RZ, R25 ;  /* 0x000000ffff187224 */ /* 0x000fe200078e0019 */
[----:B------:R-:W-:Y:S01]  /*7ac0*/  MOV R25, R22 ;  /* 0x0000001600197202 */ /* 0x000fe20000000f00 */
[----:B------:R-:W-:Y:S02]  /*7ad0*/  IMAD.MOV.U32 R41, RZ, RZ, R38 ;  /* 0x000000ffff297224 */ /* 0x000fe400078e0026 */
.L_x_57804:
[----:B------:R-:W-:Y:S05]  /*7ae0*/  BSYNC B1 ;  /* 0x0000000000017941 */ /* 0x000fea0003800000 */
.L_x_57802:
        /* <DEDUP_REMOVED lines=9> */
.L_x_57806:
[----:B------:R-:W-:Y:S02]  /*7b80*/  IMAD.MOV.U32 R39, RZ, RZ, R40 ;  /* 0x000000ffff277224 */ /* 0x000fe400078e0028 */
[----:B------:R-:W-:Y:S01]  /*7b90*/  IMAD.MOV.U32 R23, RZ, RZ, R24 ;  /* 0x000000ffff177224 */ /* 0x000fe200078e0018 */
[----:B------:R-:W-:Y:S01]  /*7ba0*/  MOV R24, R21 ;  /* 0x0000001500187202 */ /* 0x000fe20000000f00 */
[----:B------:R-:W-:Y:S02]  /*7bb0*/  IMAD.MOV.U32 R40, RZ, RZ, R37 ;  /* 0x000000ffff287224 */ /* 0x000fe400078e0025 */
.L_x_57807:
[----:B------:R-:W-:Y:S05]  /*7bc0*/  BSYNC B1 ;  /* 0x0000000000017941 */ /* 0x000fea0003800000 */
.L_x_57805:
        /* <DEDUP_REMOVED lines=9> */
.L_x_57809:
[----:B------:R-:W-:Y:S02]  /*7c60*/  IMAD.MOV.U32 R38, RZ, RZ, R39 ;  /* 0x000000ffff267224 */ /* 0x000fe400078e0027 */
[----:B------:R-:W-:Y:S01]  /*7c70*/  IMAD.MOV.U32 R22, RZ, RZ, R23 ;  /* 0x000000ffff167224 */ /* 0x000fe200078e0017 */
[----:B------:R-:W-:Y:S01]  /*7c80*/  MOV R23, R20 ;  /* 0x0000001400177202 */ /* 0x000fe20000000f00 */
[----:B------:R-:W-:Y:S02]  /*7c90*/  IMAD.MOV.U32 R39, RZ, RZ, R36 ;  /* 0x000000ffff277224 */ /* 0x000fe400078e0024 */
.L_x_57810:
[----:B------:R-:W-:Y:S05]  /*7ca0*/  BSYNC B1 ;  /* 0x0000000000017941 */ /* 0x000fea0003800000 */
.L_x_57808:
        /* <DEDUP_REMOVED lines=9> */
.L_x_57812:
[----:B------:R-:W-:Y:S02]  /*7d40*/  IMAD.MOV.U32 R37, RZ, RZ, R38 ;  /* 0x000000ffff257224 */ /* 0x000fe400078e0026 */
[----:B------:R-:W-:Y:S01]  /*7d50*/  IMAD.MOV.U32 R21, RZ, RZ, R22 ;  /* 0x000000ffff157224 */ /* 0x000fe200078e0016 */
[----:B------:R-:W-:Y:S01]  /*7d60*/  MOV R22, R19 ;  /* 0x0000001300167202 */ /* 0x000fe20000000f00 */
[----:B------:R-:W-:Y:S02]  /*7d70*/  IMAD.MOV.U32 R38, RZ, RZ, R35 ;  /* 0x000000ffff267224 */ /* 0x000fe400078e0023 */
.L_x_57813:
[----:B------:R-:W-:Y:S05]  /*7d80*/  BSYNC B1 ;  /* 0x0000000000017941 */ /* 0x000fea0003800000 */
.L_x_57811:
        /* <DEDUP_REMOVED lines=9> */
.L_x_57815:
[----:B------:R-:W-:Y:S02]  /*7e20*/  IMAD.MOV.U32 R36, RZ, RZ, R37 ;  /* 0x000000ffff247224 */ /* 0x000fe400078e0025 */
[----:B------:R-:W-:Y:S01]  /*7e30*/  IMAD.MOV.U32 R20, RZ, RZ, R21 ;  /* 0x000000ffff147224 */ /* 0x000fe200078e0015 */
[----:B------:R-:W-:Y:S01]  /*7e40*/  MOV R21, R18 ;  /* 0x0000001200157202 */ /* 0x000fe20000000f00 */
[----:B------:R-:W-:Y:S02]  /*7e50*/  IMAD.MOV.U32 R37, RZ, RZ, R34 ;  /* 0x000000ffff257224 */ /* 0x000fe400078e0022 */
.L_x_57816:
[----:B------:R-:W-:Y:S05]  /*7e60*/  BSYNC B1 ;  /* 0x0000000000017941 */ /* 0x000fea0003800000 */
.L_x_57814:
        /* <DEDUP_REMOVED lines=9> */
.L_x_57818:
[----:B------:R-:W-:Y:S02]  /*7f00*/  IMAD.MOV.U32 R35, RZ, RZ, R36 ;  /* 0x000000ffff237224 */ /* 0x000fe400078e0024 */
[----:B------:R-:W-:Y:S01]  /*7f10*/  IMAD.MOV.U32 R19, RZ, RZ, R20 ;  /* 0x000000ffff137224 */ /* 0x000fe200078e0014 */
[----:B------:R-:W-:Y:S01]  /*7f20*/  MOV R20, R17 ;  /* 0x0000001100147202 */ /* 0x000fe20000000f00 */
[----:B------:R-:W-:Y:S02]  /*7f30*/  IMAD.MOV.U32 R36, RZ, RZ, R33 ;  /* 0x000000ffff247224 */ /* 0x000fe400078e0021 */
.L_x_57819:
[----:B------:R-:W-:Y:S05]  /*7f40*/  BSYNC B1 ;  /* 0x0000000000017941 */ /* 0x000fea0003800000 */
.L_x_57817:
        /* <DEDUP_REMOVED lines=9> */
.L_x_57821:
[----:B------:R-:W-:Y:S02]  /*7fe0*/  IMAD.MOV.U32 R34, RZ, RZ, R35 ;  /* 0x000000ffff227224 */ /* 0x000fe400078e0023 */
[----:B------:R-:W-:Y:S01]  /*7ff0*/  IMAD.MOV.U32 R18, RZ, RZ, R19 ;  /* 0x000000ffff127224 */ /* 0x000fe200078e0013 */
[----:B------:R-:W-:Y:S01]  /*8000*/  MOV R19, R16 ;  /* 0x0000001000137202 */ /* 0x000fe20000000f00 */
[----:B------:R-:W-:Y:S02]  /*8010*/  IMAD.MOV.U32 R35, RZ, RZ, R32 ;  /* 0x000000ffff237224 */ /* 0x000fe400078e0020 */
.L_x_57822:
[----:B------:R-:W-:Y:S05]  /*8020*/  BSYNC B1 ;  /* 0x0000000000017941 */ /* 0x000fea0003800000 */
.L_x_57820:
        /* <DEDUP_REMOVED lines=9> */
.L_x_57824:
[----:B------:R-:W-:Y:S02]  /*80c0*/  IMAD.MOV.U32 R17, RZ, RZ, R34 ;  /* 0x000000ffff117224 */ /* 0x000fe400078e0022 */
[----:B------:R-:W-:Y:S01]  /*80d0*/  IMAD.MOV.U32 R16, RZ, RZ, R18 ;  /* 0x000000ffff107224 */ /* 0x000fe200078e0012 */
[----:B------:R-:W-:Y:S01]  /*80e0*/  MOV R18, R15 ;  /* 0x0000000f00127202 */ /* 0x000fe20000000f00 */
[----:B------:R-:W-:Y:S02]  /*80f0*/  IMAD.MOV.U32 R34, RZ, RZ, R31 ;  /* 0x000000ffff227224 */ /* 0x000fe400078e001f */
.L_x_57825:
[----:B------:R-:W-:Y:S05]  /*8100*/  BSYNC B1 ;  /* 0x0000000000017941 */ /* 0x000fea0003800000 */
.L_x_57823:
        /* <DEDUP_REMOVED lines=9> */
.L_x_57827:
[----:B------:R-:W-:Y:S02]  /*81a0*/  IMAD.MOV.U32 R31, RZ, RZ, R17 ;  /* 0x000000ffff1f7224 */ /* 0x000fe400078e0011 */
[----:B------:R-:W-:Y:S01]  /*81b0*/  IMAD.MOV.U32 R15, RZ, RZ, R16 ;  /* 0x000000ffff0f7224 */ /* 0x000fe200078e0010 */
[----:B------:R-:W-:Y:S01]  /*81c0*/  MOV R16, R13 ;  /* 0x0000000d00107202 */ /* 0x000fe20000000f00 */
[----:B------:R-:W-:Y:S02]  /*81d0*/  IMAD.MOV.U32 R17, RZ, RZ, R14 ;  /* 0x000000ffff117224 */ /* 0x000fe400078e000e */
.L_x_57828:
[----:B------:R-:W-:Y:S05]  /*81e0*/  BSYNC B1 ;  /* 0x0000000000017941 */ /* 0x000fea0003800000 */
.L_x_57826:
        /* <DEDUP_REMOVED lines=16> */
.L_x_57830:
[----:B------:R-:W-:Y:S01]  /*82f0*/  IMAD.MOV.U32 R32, RZ, RZ, R27 ;  /* 0x000000ffff207224 */ /* 0x000fe200078e001b */
[----:B------:R-:W-:Y:S01]  /*8300*/  MOV R14, R43 ;  /* 0x0000002b000e7202 */ /* 0x000fe20000000f00 */
[----:B------:R-:W-:Y:S02]  /*8310*/  IMAD.MOV.U32 R27, RZ, RZ, R28 ;  /* 0x000000ffff1b7224 */ /* 0x000fe400078e001c */
[----:B------:R-:W-:Y:S02]  /*8320*/  IMAD.MOV.U32 R43, RZ, RZ, R12 ;  /* 0x000000ffff2b7224 */ /* 0x000fe400078e000c */
.L_x_57831:
[----:B------:R-:W-:Y:S05]  /*8330*/  BSYNC B1 ;  /* 0x0000000000017941 */ /* 0x000fea0003800000 */
.L_x_57829:
        /* <DEDUP_REMOVED lines=9> */
.L_x_57833:
[----:B------:R-:W-:Y:S01]  /*83d0*/  IMAD.MOV.U32 R33, RZ, RZ, R32 ;  /* 0x000000ffff217224 */ /* 0x000fe200078e0020 */
[----:B------:R-:W-:Y:S01]  /*83e0*/  MOV R13, R14 ;  /* 0x0000000e000d7202 */ /* 0x000fe20000000f00 */
[----:B------:R-:W-:Y:S02]  /*83f0*/  IMAD.MOV.U32 R32, RZ, RZ, R53 ;  /* 0x000000ffff207224 */ /* 0x000fe400078e0035 */
[----:B------:R-:W-:Y:S02]  /*8400*/  IMAD.MOV.U32 R14, RZ, RZ, R29 ;  /* 0x000000ffff0e7224 */ /* 0x000fe400078e001d */
.L_x_57834:
[----:B------:R-:W-:Y:S05]  /*8410*/  BSYNC B1 ;  /* 0x0000000000017941 */ /* 0x000fea0003800000 */
.L_x_57832:
        /* <DEDUP_REMOVED lines=9> */
.L_x_57836:
[----:B------:R-:W-:Y:S01]  /*84b0*/  IMAD.MOV.U32 R28, RZ, RZ, R33 ;  /* 0x000000ffff1c7224 */ /* 0x000fe200078e0021 */
[----:B------:R-:W-:Y:S01]  /*84c0*/  MOV R12, R13 ;  /* 0x0000000d000c7202 */ /* 0x000fe20000000f00 */
[----:B------:R-:W-:Y:S02]  /*84d0*/  IMAD.MOV.U32 R33, RZ, RZ, R54 ;  /* 0x000000ffff217224 */ /* 0x000fe400078e0036 */
[----:B------:R-:W-:Y:S02]  /*84e0*/  IMAD.MOV.U32 R13, RZ, RZ, R30 ;  /* 0x000000ffff0d7224 */ /* 0x000fe400078e001e */
.L_x_57837:
[----:B------:R-:W-:Y:S05]  /*84f0*/  BSYNC B1 ;  /* 0x0000000000017941 */ /* 0x000fea0003800000 */
.L_x_57835:
        /* <DEDUP_REMOVED lines=9> */
.L_x_57839:
[----:B------:R-:W-:Y:S01]  /*8590*/  IMAD.MOV.U32 R51, RZ, RZ, R28 ;  /* 0x000000ffff337224 */ /* 0x000fe200078e001c */
[----:B------:R-:W-:Y:S01]  /*85a0*/  MOV R29, R12 ;  /* 0x0000000c001d7202 */ /* 0x000fe20000000f00 */
[----:B------:R-:W-:Y:S02]  /*85b0*/  IMAD.MOV.U32 R28, RZ, RZ, R61 ;  /* 0x000000ffff1c7224 */ /* 0x000fe400078e003d */
[----:B------:R-:W-:Y:S02]  /*85c0*/  IMAD.MOV.U32 R12, RZ, RZ, R55 ;  /* 0x000000ffff0c7224 */ /* 0x000fe400078e0037 */
.L_x_57840:
[----:B------:R-:W-:Y:S05]  /*85d0*/  BSYNC B1 ;  /* 0x0000000000017941 */ /* 0x000fea0003800000 */
.L_x_57838:
        /* <DEDUP_REMOVED lines=9> */
.L_x_57842:
[----:B------:R-:W-:Y:S01]  /*8670*/  IMAD.MOV.U32 R54, RZ, RZ, R51 ;  /* 0x000000ffff367224 */ /* 0x000fe200078e0033 */
[----:B------:R-:W-:Y:S01]  /*8680*/  MOV R30, R29 ;  /* 0x0000001d001e7202 */ /* 0x000fe20000000f00 */
[----:B------:R-:W-:Y:S02]  /*8690*/  IMAD.MOV.U32 R51, RZ, RZ, R42 ;  /* 0x000000ffff337224 */ /* 0x000fe400078e002a */
[----:B------:R-:W-:Y:S02]  /*86a0*/  IMAD.MOV.U32 R29, RZ, RZ, R26 ;  /* 0x000000ffff1d7224 */ /* 0x000fe400078e001a */
.L_x_57843:
[----:B------:R-:W-:Y:S05]  /*86b0*/  BSYNC B1 ;  /* 0x0000000000017941 */ /* 0x000fea0003800000 */
.L_x_57841:
        /* <DEDUP_REMOVED lines=9> */
.L_x_57845:
[----:B------:R-:W-:Y:S01]  /*8750*/  IMAD.MOV.U32 R55, RZ, RZ, R54 ;  /* 0x000000ffff377224 */ /* 0x000fe200078e0036 */
[----:B------:R-:W-:Y:S01]  /*8760*/  MOV R53, R30 ;  /* 0x0000001e00357202 */ /* 0x000fe20000000f00 */
[----:B------:R-:W-:Y:S02]  /*8770*/  IMAD.MOV.U32 R54, RZ, RZ, R41 ;  /* 0x000000ffff367224 */ /* 0x000fe400078e0029 */
[----:B------:R-:W-:Y:S02]  /*8780*/  IMAD.MOV.U32 R30, RZ, RZ, R25 ;  /* 0x000000ffff1e7224 */ /* 0x000fe400078e0019 */
.L_x_57846:
[----:B------:R-:W-:Y:S05]  /*8790*/  BSYNC B1 ;  /* 0x0000000000017941 */ /* 0x000fea0003800000 */
.L_x_57844:
        /* <DEDUP_REMOVED lines=9> */
.L_x_57848:
[----:B------:R-:W-:Y:S01]  /*8830*/  IMAD.MOV.U32 R42, RZ, RZ, R55 ;  /* 0x000000ffff2a7224 */ /* 0x000fe200078e0037 */
[----:B------:R-:W-:Y:S01]  /*8840*/  MOV R26, R53 ;  /* 0x00000035001a7202 */ /* 0x000fe20000000f00 */
[----:B------:R-:W-:Y:S02]  /*8850*/  IMAD.MOV.U32 R55, RZ, RZ, R40 ;  /* 0x000000ffff377224 */ /* 0x000fe400078e0028 */
[----:B------:R-:W-:Y:S02]  /*8860*/  IMAD.MOV.U32 R53, RZ, RZ, R24 ;  /* 0x000000ffff357224 */ /* 0x000fe400078e0018 */
.L_x_57849:
[----:B------:R-:W-:Y:S05]  /*8870*/  BSYNC B1 ;  /* 0x0000000000017941 */ /* 0x000fea0003800000 */
.L_x_57847:
        /* <DEDUP_REMOVED lines=9> */
.L_x_57851:
[----:B------:R-:W-:Y:S01]  /*8910*/  IMAD.MOV.U32 R41, RZ, RZ, R42 ;  /* 0x000000ffff297224 */ /* 0x000fe200078e002a */
[----:B------:R-:W-:Y:S01]  /*8920*/  MOV R25, R26 ;  /* 0x0000001a00197202 */ /* 0x000fe20000000f00 */
[----:B------:R-:W-:Y:S02]  /*8930*/  IMAD.MOV.U32 R42, RZ, RZ, R39 ;  /* 0x000000ffff2a7224 */ /* 0x000fe400078e0027 */
[----:B------:R-:W-:Y:S02]  /*8940*/  IMAD.MOV.U32 R26, RZ, RZ, R23 ;  /* 0x000000ffff1a7224 */ /* 0x000fe400078e0017 */
.L_x_57852:
[----:B------:R-:W-:Y:S05]  /*8950*/  BSYNC B1 ;  /* 0x0000000000017941 */ /* 0x000fea0003800000 */
.L_x_57850:
        /* <DEDUP_REMOVED lines=9> */
.L_x_57854:
[----:B------:R-:W-:Y:S01]  /*89f0*/  IMAD.MOV.U32 R40, RZ, RZ, R41 ;  /* 0x000000ffff287224 */ /* 0x000fe200078e0029 */
[----:B------:R-:W-:Y:S01]  /*8a00*/  MOV R24, R25 ;  /* 0x0000001900187202 */ /* 0x000fe20000000f00 */
[----:B------:R-:W-:Y:S02]  /*8a10*/  IMAD.MOV.U32 R41, RZ, RZ, R38 ;  /* 0x000000ffff297224 */ /* 0x000fe400078e0026 */
[----:B------:R-:W-:Y:S02]  /*8a20*/  IMAD.MOV.U32 R25, RZ, RZ, R22 ;  /* 0x000000ffff197224 */ /* 0x000fe400078e0016 */
.L_x_57855:
[----:B------:R-:W-:Y:S05]  /*8a30*/  BSYNC B1 ;  /* 0x0000000000017941 */ /* 0x000fea0003800000 */
.L_x_57853:
        /* <DEDUP_REMOVED lines=9> */
.L_x_57857:
[----:B------:R-:W-:Y:S01]  /*8ad0*/  IMAD.MOV.U32 R39, RZ, RZ, R40 ;  /* 0x000000ffff277224 */ /* 0x000fe200078e0028 */
[----:B------:R-:W-:Y:S01]  /*8ae0*/  MOV R23, R24 ;  /* 0x0000001800177202 */ /* 0x000fe20000000f00 */
[----:B------:R-:W-:Y:S02]  /*8af0*/  IMAD.MOV.U32 R40, RZ, RZ, R37 ;  /* 0x000000ffff287224 */ /* 0x000fe400078e0025 */
[----:B------:R-:W-:Y:S02]  /*8b00*/  IMAD.MOV.U32 R24, RZ, RZ, R21 ;  /* 0x000000ffff187224 */ /* 0x000fe400078e0015 */
.L_x_57858:
[----:B------:R-:W-:Y:S05]  /*8b10*/  BSYNC B1 ;  /* 0x0000000000017941 */ /* 0x000fea0003800000 */
.L_x_57856:
        /* <DEDUP_REMOVED lines=9> */
.L_x_57860:
[----:B------:R-:W-:Y:S01]  /*8bb0*/  IMAD.MOV.U32 R38, RZ, RZ, R39 ;  /* 0x000000ffff267224 */ /* 0x000fe200078e0027 */
[----:B------:R-:W-:Y:S01]  /*8bc0*/  MOV R22, R23 ;  /* 0x0000001700167202 */ /* 0x000fe20000000f00 */
[----:B------:R-:W-:Y:S02]  /*8bd0*/  IMAD.MOV.U32 R39, RZ, RZ, R36 ;  /* 0x000000ffff277224 */ /* 0x000fe400078e0024 */
[----:B------:R-:W-:Y:S02]  /*8be0*/  IMAD.MOV.U32 R23, RZ, RZ, R20 ;  /* 0x000000ffff177224 */ /* 0x000fe400078e0014 */
.L_x_57861:
[----:B------:R-:W-:Y:S05]  /*8bf0*/  BSYNC B1 ;  /* 0x0000000000017941 */ /* 0x000fea0003800000 */
.L_x_57859:
        /* <DEDUP_REMOVED lines=9> */
.L_x_57863:
[----:B------:R-:W-:Y:S01]  /*8c90*/  IMAD.MOV.U32 R37, RZ, RZ, R38 ;  /* 0x000000ffff257224 */ /* 0x000fe200078e0026 */
[----:B------:R-:W-:Y:S01]  /*8ca0*/  MOV R21, R22 ;  /* 0x0000001600157202 */ /* 0x000fe20000000f00 */
[----:B------:R-:W-:Y:S02]  /*8cb0*/  IMAD.MOV.U32 R38, RZ, RZ, R35 ;  /* 0x000000ffff267224 */ /* 0x000fe400078e0023 */
[----:B------:R-:W-:Y:S02]  /*8cc0*/  IMAD.MOV.U32 R22, RZ, RZ, R19 ;  /* 0x000000ffff167224 */ /* 0x000fe400078e0013 */
.L_x_57864:
[----:B------:R-:W-:Y:S05]  /*8cd0*/  BSYNC B1 ;  /* 0x0000000000017941 */ /* 0x000fea0003800000 */
.L_x_57862:
        /* <DEDUP_REMOVED lines=9> */
.L_x_57866:
[----:B------:R-:W-:Y:S01]  /*8d70*/  IMAD.MOV.U32 R20, RZ, RZ, R37 ;  /* 0x000000ffff147224 */ /* 0x000fe200078e0025 */
[----:B------:R-:W-:Y:S01]  /*8d80*/  MOV R19, R21 ;  /* 0x0000001500137202 */ /* 0x000fe20000000f00 */
[----:B------:R-:W-:Y:S02]  /*8d90*/  IMAD.MOV.U32 R37, RZ, RZ, R34 ;  /* 0x000000ffff257224 */ /* 0x000fe400078e0022 */
[----:B------:R-:W-:Y:S02]  /*8da0*/  IMAD.MOV.U32 R21, RZ, RZ, R18 ;  /* 0x000000ffff157224 */ /* 0x000fe400078e0012 */
.L_x_57867:
[----:B------:R-:W-:Y:S05]  /*8db0*/  BSYNC B1 ;  /* 0x0000000000017941 */ /* 0x000fea0003800000 */
.L_x_57865:
        /* <DEDUP_REMOVED lines=9> */
.L_x_57869:
[----:B------:R-:W-:Y:S01]  /*8e50*/  IMAD.MOV.U32 R34, RZ, RZ, R20 ;  /* 0x000000ffff227224 */ /* 0x000fe200078e0014 */
[----:B------:R-:W-:Y:S01]  /*8e60*/  MOV R18, R19 ;  /* 0x0000001300127202 */ /* 0x000fe20000000f00 */
[----:B------:R-:W-:Y:S02]  /*8e70*/  IMAD.MOV.U32 R20, RZ, RZ, R17 ;  /* 0x000000ffff147224 */ /* 0x000fe400078e0011 */
[----:B------:R-:W-:Y:S02]  /*8e80*/  IMAD.MOV.U32 R19, RZ, RZ, R16 ;  /* 0x000000ffff137224 */ /* 0x000fe400078e0010 */
.L_x_57870:
[----:B------:R-:W-:Y:S05]  /*8e90*/  BSYNC B1 ;  /* 0x0000000000017941 */ /* 0x000fea0003800000 */
.L_x_57868:
        /* <DEDUP_REMOVED lines=9> */
.L_x_57872:
[----:B------:R-:W-:Y:S01]  /*8f30*/  IMAD.MOV.U32 R17, RZ, RZ, R34 ;  /* 0x000000ffff117224 */ /* 0x000fe200078e0022 */
[----:B------:R-:W-:Y:S01]  /*8f40*/  MOV R16, R18 ;  /* 0x0000001200107202 */ /* 0x000fe20000000f00 */
[----:B------:R-:W-:Y:S02]  /*8f50*/  IMAD.MOV.U32 R34, RZ, RZ, R31 ;  /* 0x000000ffff227224 */ /* 0x000fe400078e001f */
[----:B------:R-:W-:Y:S02]  /*8f60*/  IMAD.MOV.U32 R18, RZ, RZ, R15 ;  /* 0x000000ffff127224 */ /* 0x000fe400078e000f */
.L_x_57873:
[----:B------:R-:W-:Y:S05]  /*8f70*/  BSYNC B1 ;  /* 0x0000000000017941 */ /* 0x000fea0003800000 */
.L_x_57871:
        /* <DEDUP_REMOVED lines=16> */
.L_x_57875:
[----:B------:R-:W-:Y:S02]  /*9080*/  IMAD.MOV.U32 R60, RZ, RZ, R27 ;  /* 0x000000ffff3c7224 */ /* 0x000fe400078e001b */
[----:B------:R-:W-:Y:S02]  /*9090*/  IMAD.MOV.U32 R36, RZ, RZ, R43 ;  /* 0x000000ffff247224 */ /* 0x000fe400078e002b */
[----:B------:R-:W-:Y:S02]  /*90a0*/  IMAD.MOV.U32 R27, RZ, RZ, R32 ;  /* 0x000000ffff1b7224 */ /* 0x000fe400078e0020 */
[----:B------:R-:W-:Y:S02]  /*90b0*/  IMAD.MOV.U32 R43, RZ, RZ, R14 ;  /* 0x000000ffff2b7224 */ /* 0x000fe400078e000e */
.L_x_57876:
[----:B------:R-:W-:Y:S05]  /*90c0*/  BSYNC B1 ;  /* 0x0000000000017941 */ /* 0x000fea0003800000 */
.L_x_57874:
        /* <DEDUP_REMOVED lines=9> */
.L_x_57878:
[----:B------:R-:W-:Y:S02]  /*9160*/  IMAD.MOV.U32 R31, RZ, RZ, R60 ;  /* 0x000000ffff1f7224 */ /* 0x000fe400078e003c */
[----:B------:R-:W-:Y:S02]  /*9170*/  IMAD.MOV.U32 R15, RZ, RZ, R36 ;  /* 0x000000ffff0f7224 */ /* 0x000fe400078e0024 */
[----:B------:R-:W-:Y:S02]  /*9180*/  IMAD.MOV.U32 R60, RZ, RZ, R33 ;  /* 0x000000ffff3c7224 */ /* 0x000fe400078e0021 */
[----:B------:R-:W-:Y:S02]  /*9190*/  IMAD.MOV.U32 R36, RZ, RZ, R13 ;  /* 0x000000ffff247224 */ /* 0x000fe400078e000d */
.L_x_57879:
[----:B------:R-:W-:Y:S05]  /*91a0*/  BSYNC B1 ;  /* 0x0000000000017941 */ /* 0x000fea0003800000 */
.L_x_57877:
        /* <DEDUP_REMOVED lines=9> */
.L_x_57881:
[----:B------:R-:W-:Y:S02]  /*9240*/  IMAD.MOV.U32 R32, RZ, RZ, R31 ;  /* 0x000000ffff207224 */ /* 0x000fe400078e001f */
[----:B------:R-:W-:Y:S02]  /*9250*/  IMAD.MOV.U32 R14, RZ, RZ, R15 ;  /* 0x000000ffff0e7224 */ /* 0x000fe400078e000f */
[----:B------:R-:W-:Y:S02]  /*9260*/  IMAD.MOV.U32 R31, RZ, RZ, R28 ;  /* 0x000000ffff1f7224 */ /* 0x000fe400078e001c */
[----:B------:R-:W-:Y:S02]  /*9270*/  IMAD.MOV.U32 R15, RZ, RZ, R12 ;  /* 0x000000ffff0f7224 */ /* 0x000fe400078e000c */
.L_x_57882:
[----:B------:R-:W-:Y:S05]  /*9280*/  BSYNC B1 ;  /* 0x0000000000017941 */ /* 0x000fea0003800000 */
.L_x_57880:
        /* <DEDUP_REMOVED lines=9> */
.L_x_57884:
[----:B------:R-:W-:Y:S02]  /*9320*/  IMAD.MOV.U32 R33, RZ, RZ, R32 ;  /* 0x000000ffff217224 */ /* 0x000fe400078e0020 */
[----:B------:R-:W-:Y:S02]  /*9330*/  IMAD.MOV.U32 R13, RZ, RZ, R14 ;  /* 0x000000ffff0d7224 */ /* 0x000fe400078e000e */
[----:B------:R-:W-:Y:S02]  /*9340*/  IMAD.MOV.U32 R32, RZ, RZ, R51 ;  /* 0x000000ffff207224 */ /* 0x000fe400078e0033 */
[----:B------:R-:W-:Y:S02]  /*9350*/  IMAD.MOV.U32 R14, RZ, RZ, R29 ;  /* 0x000000ffff0e7224 */ /* 0x000fe400078e001d */
.L_x_57885:
[----:B------:R-:W-:Y:S05]  /*9360*/  BSYNC B1 ;  /* 0x0000000000017941 */ /* 0x000fea0003800000 */
.L_x_57883:
        /* <DEDUP_REMOVED lines=9> */
.L_x_57887:
[----:B------:R-:W-:Y:S02]  /*9400*/  IMAD.MOV.U32 R28, RZ, RZ, R33 ;  /* 0x000000ffff1c7224 */ /* 0x000fe400078e0021 */
[----:B------:R-:W-:Y:S02]  /*9410*/  IMAD.MOV.U32 R12, RZ, RZ, R13 ;  /* 0x000000ffff0c7224 */ /* 0x000fe400078e000d */
[----:B------:R-:W-:Y:S02]  /*9420*/  IMAD.MOV.U32 R33, RZ, RZ, R54 ;  /* 0x000000ffff217224 */ /* 0x000fe400078e0036 */
[----:B------:R-:W-:Y:S02]  /*9430*/  IMAD.MOV.U32 R13, RZ, RZ, R30 ;  /* 0x000000ffff0d7224 */ /* 0x000fe400078e001e */
.L_x_57888:
[----:B------:R-:W-:Y:S05]  /*9440*/  BSYNC B1 ;  /* 0x0000000000017941 */ /* 0x000fea0003800000 */
.L_x_57886:
        /* <DEDUP_REMOVED lines=9> */
.L_x_57890:
[----:B------:R-:W-:Y:S02]  /*94e0*/  IMAD.MOV.U32 R35, RZ, RZ, R28 ;  /* 0x000000ffff237224 */ /* 0x000fe400078e001c */
[----:B------:R-:W-:Y:S02]  /*94f0*/  IMAD.MOV.U32 R29, RZ, RZ, R12 ;  /* 0x000000ffff1d7224 */ /* 0x000fe400078e000c */
[----:B------:R-:W-:Y:S02]  /*9500*/  IMAD.MOV.U32 R28, RZ, RZ, R55 ;  /* 0x000000ffff1c7224 */ /* 0x000fe400078e0037 */
[----:B------:R-:W-:Y:S02]  /*9510*/  IMAD.MOV.U32 R12, RZ, RZ, R53 ;  /* 0x000000ffff0c7224 */ /* 0x000fe400078e0035 */
.L_x_57891:
[----:B------:R-:W-:Y:S05]  /*9520*/  BSYNC B1 ;  /* 0x0000000000017941 */ /* 0x000fea0003800000 */
.L_x_57889:
        /* <DEDUP_REMOVED lines=9> */
.L_x_57893:
[----:B------:R-:W-:Y:S02]  /*95c0*/  IMAD.MOV.U32 R54, RZ, RZ, R35 ;  /* 0x000000ffff367224 */ /* 0x000fe400078e0023 */
[----:B------:R-:W-:Y:S02]  /*95d0*/  IMAD.MOV.U32 R30, RZ, RZ, R29 ;  /* 0x000000ffff1e7224 */ /* 0x000fe400078e001d */
[----:B------:R-:W-:Y:S02]  /*95e0*/  IMAD.MOV.U32 R35, RZ, RZ, R42 ;  /* 0x000000ffff237224 */ /* 0x000fe400078e002a */
[----:B------:R-:W-:Y:S02]  /*95f0*/  IMAD.MOV.U32 R29, RZ, RZ, R26 ;  /* 0x000000ffff1d7224 */ /* 0x000fe400078e001a */
.L_x_57894:
[----:B------:R-:W-:Y:S05]  /*9600*/  BSYNC B1 ;  /* 0x0000000000017941 */ /* 0x000fea0003800000 */
.L_x_57892:
        /* <DEDUP_REMOVED lines=9> */
.L_x_57896:
[----:B------:R-:W-:Y:S02]  /*96a0*/  IMAD.MOV.U32 R51, RZ, RZ, R54 ;  /* 0x000000ffff337224 */ /* 0x000fe400078e0036 */
[----:B------:R-:W-:Y:S02]  /*96b0*/  IMAD.MOV.U32 R49, RZ, RZ, R30 ;  /* 0x000000ffff317224 */ /* 0x000fe400078e001e */
[----:B------:R-:W-:Y:S02]  /*96c0*/  IMAD.MOV.U32 R54, RZ, RZ, R41 ;  /* 0x000000ffff367224 */ /* 0x000fe400078e0029 */
[----:B------:R-:W-:Y:S02]  /*96d0*/  IMAD.MOV.U32 R30, RZ, RZ, R25 ;  /* 0x000000ffff1e7224 */ /* 0x000fe400078e0019 */
.L_x_57897:
[----:B------:R-:W-:Y:S05]  /*96e0*/  BSYNC B1 ;  /* 0x0000000000017941 */ /* 0x000fea0003800000 */
.L_x_57895:
        /* <DEDUP_REMOVED lines=9> */
.L_x_57899:
[----:B------:R-:W-:Y:S02]  /*9780*/  IMAD.MOV.U32 R42, RZ, RZ, R51 ;  /* 0x000000ffff2a7224 */ /* 0x000fe400078e0033 */
[----:B------:R-:W-:Y:S02]  /*9790*/  IMAD.MOV.U32 R26, RZ, RZ, R49 ;  /* 0x000000ffff1a7224 */ /* 0x000fe400078e0031 */
[----:B------:R-:W-:Y:S02]  /*97a0*/  IMAD.MOV.U32 R51, RZ, RZ, R40 ;  /* 0x000000ffff337224 */ /* 0x000fe400078e0028 */
[----:B------:R-:W-:Y:S02]  /*97b0*/  IMAD.MOV.U32 R49, RZ, RZ, R24 ;  /* 0x000000ffff317224 */ /* 0x000fe400078e0018 */
.L_x_57900:
[----:B------:R-:W-:Y:S05]  /*97c0*/  BSYNC B1 ;  /* 0x0000000000017941 */ /* 0x000fea0003800000 */
.L_x_57898:
        /* <DEDUP_REMOVED lines=9> */
.L_x_57902:
[----:B------:R-:W-:Y:S02]  /*9860*/  IMAD.MOV.U32 R41, RZ, RZ, R42 ;  /* 0x000000ffff297224 */ /* 0x000fe400078e002a */
[----:B------:R-:W-:Y:S02]  /*9870*/  IMAD.MOV.U32 R25, RZ, RZ, R26 ;  /* 0x000000ffff197224 */ /* 0x000fe400078e001a */
[----:B------:R-:W-:Y:S02]  /*9880*/  IMAD.MOV.U32 R42, RZ, RZ, R39 ;  /* 0x000000ffff2a7224 */ /* 0x000fe400078e0027 */
[----:B------:R-:W-:Y:S02]  /*9890*/  IMAD.MOV.U32 R26, RZ, RZ, R23 ;  /* 0x000000ffff1a7224 */ /* 0x000fe400078e0017 */
.L_x_57903:
[----:B------:R-:W-:Y:S05]  /*98a0*/  BSYNC B1 ;  /* 0x0000000000017941 */ /* 0x000fea0003800000 */
.L_x_57901:
        /* <DEDUP_REMOVED lines=9> */
.L_x_57905:
[----:B------:R-:W-:Y:S02]  /*9940*/  IMAD.MOV.U32 R40, RZ, RZ, R41 ;  /* 0x000000ffff287224 */ /* 0x000fe400078e0029 */
[----:B------:R-:W-:Y:S02]  /*9950*/  IMAD.MOV.U32 R24, RZ, RZ, R25 ;  /* 0x000000ffff187224 */ /* 0x000fe400078e0019 */
[----:B------:R-:W-:Y:S02]  /*9960*/  IMAD.MOV.U32 R41, RZ, RZ, R38 ;  /* 0x000000ffff297224 */ /* 0x000fe400078e0026 */
[----:B------:R-:W-:Y:S02]  /*9970*/  IMAD.MOV.U32 R25, RZ, RZ, R22 ;  /* 0x000000ffff197224 */ /* 0x000fe400078e0016 */
.L_x_57906:
[----:B------:R-:W-:Y:S05]  /*9980*/  BSYNC B1 ;  /* 0x0000000000017941 */ /* 0x000fea0003800000 */
.L_x_57904:
        /* <DEDUP_REMOVED lines=9> */
.L_x_57908:
[----:B------:R-:W-:Y:S02]  /*9a20*/  IMAD.MOV.U32 R23, RZ, RZ, R40 ;  /* 0x000000ffff177224 */ /* 0x000fe400078e0028 */
[----:B------:R-:W-:Y:S02]  /*9a30*/  IMAD.MOV.U32 R22, RZ, RZ, R24 ;  /* 0x000000ffff167224 */ /* 0x000fe400078e0018 */
[----:B------:R-:W-:Y:S02]  /*9a40*/  IMAD.MOV.U32 R40, RZ, RZ, R37 ;  /* 0x000000ffff287224 */ /* 0x000fe400078e0025 */
[----:B------:R-:W-:Y:S02]  /*9a50*/  IMAD.MOV.U32 R24, RZ, RZ, R21 ;  /* 0x000000ffff187224 */ /* 0x000fe400078e0015 */
.L_x_57909:
[----:B------:R-:W-:Y:S05]  /*9a60*/  BSYNC B1 ;  /* 0x0000000000017941 */ /* 0x000fea0003800000 */
.L_x_57907:
        /* <DEDUP_REMOVED lines=9> */
.L_x_57911:
[----:B------:R-:W-:Y:S02]  /*9b00*/  IMAD.MOV.U32 R37, RZ, RZ, R23 ;  /* 0x000000ffff257224 */ /* 0x000fe400078e0017 */
[----:B------:R-:W-:Y:S02]  /*9b10*/  IMAD.MOV.U32 R21, RZ, RZ, R22 ;  /* 0x000000ffff157224 */ /* 0x000fe400078e0016 */
[----:B------:R-:W-:Y:S02]  /*9b20*/  IMAD.MOV.U32 R23, RZ, RZ, R20 ;  /* 0x000000ffff177224 */ /* 0x000fe400078e0014 */
[----:B------:R-:W-:Y:S02]  /*9b30*/  IMAD.MOV.U32 R22, RZ, RZ, R19 ;  /* 0x000000ffff167224 */ /* 0x000fe400078e0013 */
.L_x_57912:
[----:B------:R-:W-:Y:S05]  /*9b40*/  BSYNC B1 ;  /* 0x0000000000017941 */ /* 0x000fea0003800000 */
.L_x_57910:
        /* <DEDUP_REMOVED lines=9> */
.L_x_57914:
[----:B------:R-:W-:Y:S02]  /*9be0*/  IMAD.MOV.U32 R20, RZ, RZ, R37 ;  /* 0x000000ffff147224 */ /* 0x000fe400078e0025 */
[----:B------:R-:W-:Y:S02]  /*9bf0*/  IMAD.MOV.U32 R19, RZ, RZ, R21 ;  /* 0x000000ffff137224 */ /* 0x000fe400078e0015 */
[----:B------:R-:W-:Y:S02]  /*9c00*/  IMAD.MOV.U32 R37, RZ, RZ, R34 ;  /* 0x000000ffff257224 */ /* 0x000fe400078e0022 */
[----:B------:R-:W-:Y:S02]  /*9c10*/  IMAD.MOV.U32 R21, RZ, RZ, R18 ;  /* 0x000000ffff157224 */ /* 0x000fe400078e0012 */
.L_x_57915:
[----:B------:R-:W-:Y:S05]  /*9c20*/  BSYNC B1 ;  /* 0x0000000000017941 */ /* 0x000fea0003800000 */
.L_x_57913:
        /* <DEDUP_REMOVED lines=9> */
.L_x_57917:
[----:B------:R-:W-:Y:S02]  /*9cc0*/  IMAD.MOV.U32 R34, RZ, RZ, R20 ;  /* 0x000000ffff227224 */ /* 0x000fe400078e0014 */
[----:B------:R-:W-:Y:S02]  /*9cd0*/  IMAD.MOV.U32 R18, RZ, RZ, R19 ;  /* 0x000000ffff127224 */ /* 0x000fe400078e0013 */
[----:B------:R-:W-:Y:S02]  /*9ce0*/  IMAD.MOV.U32 R20, RZ, RZ, R17 ;  /* 0x000000ffff147224 */ /* 0x000fe400078e0011 */
[----:B------:R-:W-:Y:S02]  /*9cf0*/  IMAD.MOV.U32 R19, RZ, RZ, R16 ;  /* 0x000000ffff137224 */ /* 0x000fe400078e0010 */
.L_x_57918:
[----:B------:R-:W-:Y:S05]  /*9d00*/  BSYNC B1 ;  /* 0x0000000000017941 */ /* 0x000fea0003800000 */
.L_x_57916:
        /* <DEDUP_REMOVED lines=16> */
.L_x_57920:
[----:B------:R-:W-:Y:S02]  /*9e10*/  IMAD.MOV.U32 R38, RZ, RZ, R27 ;  /* 0x000000ffff267224 */ /* 0x000fe400078e001b */
[----:B------:R-:W-:Y:S01]  /*9e20*/  IMAD.MOV.U32 R16, RZ, RZ, R43 ;  /* 0x000000ffff107224 */ /* 0x000fe200078e002b */
[----:B------:R-:W-:Y:S01]  /*9e30*/  MOV R43, R36 ;  /* 0x00000024002b7202 */ /* 0x000fe20000000f00 */
[----:B------:R-:W-:Y:S02]  /*9e40*/  IMAD.MOV.U32 R27, RZ, RZ, R60 ;  /* 0x000000ffff1b7224 */ /* 0x000fe400078e003c */
.L_x_57921:
[----:B------:R-:W-:Y:S05]  /*9e50*/  BSYNC B1 ;  /* 0x0000000000017941 */ /* 0x000fea0003800000 */
.L_x_57919:
        /* <DEDUP_REMOVED lines=9> */
.L_x_57923:
[----:B------:R-:W-:Y:S02]  /*9ef0*/  IMAD.MOV.U32 R39, RZ, RZ, R38 ;  /* 0x000000ffff277224 */ /* 0x000fe400078e0026 */
[----:B------:R-:W-:Y:S01]  /*9f00*/  IMAD.MOV.U32 R17, RZ, RZ, R16 ;  /* 0x000000ffff117224 */ /* 0x000fe200078e0010 */
[----:B------:R-:W-:Y:S01]  /*9f10*/  MOV R16, R15 ;  /* 0x0000000f00107202 */ /* 0x000fe20000000f00 */
[----:B------:R-:W-:Y:S02]  /*9f20*/  IMAD.MOV.U32 R38, RZ, RZ, R31 ;  /* 0x000000ffff267224 */ /* 0x000fe400078e001f */
.L_x_57924:
[----:B------:R-:W-:Y:S05]  /*9f30*/  BSYNC B1 ;  /* 0x0000000000017941 */ /* 0x000fea0003800000 */
.L_x_57922:
        /* <DEDUP_REMOVED lines=9> */
.L_x_57926:
[----:B------:R-:W-:Y:S02]  /*9fd0*/  IMAD.MOV.U32 R58, RZ, RZ, R39 ;  /* 0x000000ffff3a7224 */ /* 0x000fe400078e0027 */
[----:B------:R-:W-:Y:S01]  /*9fe0*/  IMAD.MOV.U32 R36, RZ, RZ, R17 ;  /* 0x000000ffff247224 */ /* 0x000fe200078e0011 */
[----:B------:R-:W-:Y:S01]  /*9ff0*/  MOV R17, R14 ;  /* 0x0000000e00117202 */ /* 0x000fe20000000f00 */
[----:B------:R-:W-:Y:S02]  /*a000*/  IMAD.MOV.U32 R39, RZ, RZ, R32 ;  /* 0x000000ffff277224 */ /* 0x000fe400078e0020 */
.L_x_57927:
[----:B------:R-:W-:Y:S05]  /*a010*/  BSYNC B1 ;  /* 0x0000000000017941 */ /* 0x000fea0003800000 */
.L_x_57925:
        /* <DEDUP_REMOVED lines=9> */
.L_x_57929:
[----:B------:R-:W-:Y:S02]  /*a0b0*/  IMAD.MOV.U32 R31, RZ, RZ, R58 ;  /* 0x000000ffff1f7224 */ /* 0x000fe400078e003a */
[----:B------:R-:W-:Y:S01]  /*a0c0*/  IMAD.MOV.U32 R15, RZ, RZ, R36 ;  /* 0x000000ffff0f7224 */ /* 0x000fe200078e0024 */
[----:B------:R-:W-:Y:S01]  /*a0d0*/  MOV R36, R13 ;  /* 0x0000000d00247202 */ /* 0x000fe20000000f00 */
[----:B------:R-:W-:Y:S02]  /*a0e0*/  IMAD.MOV.U32 R58, RZ, RZ, R33 ;  /* 0x000000ffff3a7224 */ /* 0x000fe400078e0021 */
.L_x_57930:
[----:B------:R-:W-:Y:S05]  /*a0f0*/  BSYNC B1 ;  /* 0x0000000000017941 */ /* 0x000fea0003800000 */
.L_x_57928:
        /* <DEDUP_REMOVED lines=9> */
.L_x_57932:
[----:B------:R-:W-:Y:S02]  /*a190*/  IMAD.MOV.U32 R32, RZ, RZ, R31 ;  /* 0x000000ffff207224 */ /* 0x000fe400078e001f */
[----:B------:R-:W-:Y:S01]  /*a1a0*/  IMAD.MOV.U32 R14, RZ, RZ, R15 ;  /* 0x000000ffff0e7224 */ /* 0x000fe200078e000f */
[----:B------:R-:W-:Y:S01]  /*a1b0*/  MOV R15, R12 ;  /* 0x0000000c000f7202 */ /* 0x000fe20000000f00 */
[----:B------:R-:W-:Y:S02]  /*a1c0*/  IMAD.MOV.U32 R31, RZ, RZ, R28 ;  /* 0x000000ffff1f7224 */ /* 0x000fe400078e001c */
.L_x_57933:
[----:B------:R-:W-:Y:S05]  /*a1d0*/  BSYNC B1 ;  /* 0x0000000000017941 */ /* 0x000fea0003800000 */
.L_x_57931:
        /* <DEDUP_REMOVED lines=9> */
.L_x_57935:
[----:B------:R-:W-:Y:S02]  /*a270*/  IMAD.MOV.U32 R33, RZ, RZ, R32 ;  /* 0x000000ffff217224 */ /* 0x000fe400078e0020 */
[----:B------:R-:W-:Y:S01]  /*a280*/  IMAD.MOV.U32 R13, RZ, RZ, R14 ;  /* 0x000000ffff0d7224 */ /* 0x000fe200078e000e */
[----:B------:R-:W-:Y:S01]  /*a290*/  MOV R14, R29 ;  /* 0x0000001d000e7202 */ /* 0x000fe20000000f00 */
[----:B------:R-:W-:Y:S02]  /*a2a0*/  IMAD.MOV.U32 R32, RZ, RZ, R35 ;  /* 0x000000ffff207224 */ /* 0x000fe400078e0023 */
.L_x_57936:
[----:B------:R-:W-:Y:S05]  /*a2b0*/  BSYNC B1 ;  /* 0x0000000000017941 */ /* 0x000fea0003800000 */
.L_x_57934:
        /* <DEDUP_REMOVED lines=9> */
.L_x_57938:
[----:B------:R-:W-:Y:S02]  /*a350*/  IMAD.MOV.U32 R28, RZ, RZ, R33 ;  /* 0x000000ffff1c7224 */ /* 0x000fe400078e0021 */
[----:B------:R-:W-:Y:S01]  /*a360*/  IMAD.MOV.U32 R12, RZ, RZ, R13 ;  /* 0x000000ffff0c7224 */ /* 0x000fe200078e000d */
[----:B------:R-:W-:Y:S01]  /*a370*/  MOV R13, R30 ;  /* 0x0000001e000d7202 */ /* 0x000fe20000000f00 */
[----:B------:R-:W-:Y:S02]  /*a380*/  IMAD.MOV.U32 R33, RZ, RZ, R54 ;  /* 0x000000ffff217224 */ /* 0x000fe400078e0036 */
.L_x_57939:
[----:B------:R-:W-:Y:S05]  /*a390*/  BSYNC B1 ;  /* 0x0000000000017941 */ /* 0x000fea0003800000 */
.L_x_57937:
        /* <DEDUP_REMOVED lines=9> */
.L_x_57941:
[----:B------:R-:W-:Y:S02]  /*a430*/  IMAD.MOV.U32 R35, RZ, RZ, R28 ;  /* 0x000000ffff237224 */ /* 0x000fe400078e001c */
[----:B------:R-:W-:Y:S01]  /*a440*/  IMAD.MOV.U32 R29, RZ, RZ, R12 ;  /* 0x000000ffff1d7224 */ /* 0x000fe200078e000c */
[----:B------:R-:W-:Y:S01]  /*a450*/  MOV R12, R49 ;  /* 0x00000031000c7202 */ /* 0x000fe20000000f00 */
[----:B------:R-:W-:Y:S02]  /*a460*/  IMAD.MOV.U32 R28, RZ, RZ, R51 ;  /* 0x000000ffff1c7224 */ /* 0x000fe400078e0033 */
.L_x_57942:
[----:B------:R-:W-:Y:S05]  /*a470*/  BSYNC B1 ;  /* 0x0000000000017941 */ /* 0x000fea0003800000 */
.L_x_57940:
        /* <DEDUP_REMOVED lines=9> */
.L_x_57944:
[----:B------:R-:W-:Y:S02]  /*a510*/  IMAD.MOV.U32 R54, RZ, RZ, R35 ;  /* 0x000000ffff367224 */ /* 0x000fe400078e0023 */
[----:B------:R-:W-:Y:S01]  /*a520*/  IMAD.MOV.U32 R30, RZ, RZ, R29 ;  /* 0x000000ffff1e7224 */ /* 0x000fe200078e001d */
[----:B------:R-:W-:Y:S01]  /*a530*/  MOV R29, R26 ;  /* 0x0000001a001d7202 */ /* 0x000fe20000000f00 */
[----:B------:R-:W-:Y:S02]  /*a540*/  IMAD.MOV.U32 R35, RZ, RZ, R42 ;  /* 0x000000ffff237224 */ /* 0x000fe400078e002a */
.L_x_57945:
[----:B------:R-:W-:Y:S05]  /*a550*/  BSYNC B1 ;  /* 0x0000000000017941 */ /* 0x000fea0003800000 */
.L_x_57943:
        /* <DEDUP_REMOVED lines=9> */
.L_x_57947:
[----:B------:R-:W-:Y:S02]  /*a5f0*/  IMAD.MOV.U32 R49, RZ, RZ, R54 ;  /* 0x000000ffff317224 */ /* 0x000fe400078e0036 */
[----:B------:R-:W-:Y:S01]  /*a600*/  IMAD.MOV.U32 R47, RZ, RZ, R30 ;  /* 0x000000ffff2f7224 */ /* 0x000fe200078e001e */
[----:B------:R-:W-:Y:S01]  /*a610*/  MOV R30, R25 ;  /* 0x00000019001e7202 */ /* 0x000fe20000000f00 */
[----:B------:R-:W-:Y:S02]  /*a620*/  IMAD.MOV.U32 R54, RZ, RZ, R41 ;  /* 0x000000ffff367224 */ /* 0x000fe400078e0029 */
.L_x_57948:
[----:B------:R-:W-:Y:S05]  /*a630*/  BSYNC B1 ;  /* 0x0000000000017941 */ /* 0x000fea0003800000 */
.L_x_57946:
        /* <DEDUP_REMOVED lines=9> */
.L_x_57950:
[----:B------:R-:W-:Y:S02]  /*a6d0*/  IMAD.MOV.U32 R26, RZ, RZ, R49 ;  /* 0x000000ffff1a7224 */ /* 0x000fe400078e0031 */
[----:B------:R-:W-:Y:S01]  /*a6e0*/  IMAD.MOV.U32 R25, RZ, RZ, R47 ;  /* 0x000000ffff197224 */ /* 0x000fe200078e002f */
[----:B------:R-:W-:Y:S01]  /*a6f0*/  MOV R47, R24 ;  /* 0x00000018002f7202 */ /* 0x000fe20000000f00 */
[----:B------:R-:W-:Y:S02]  /*a700*/  IMAD.MOV.U32 R49, RZ, RZ, R40 ;  /* 0x000000ffff317224 */ /* 0x000fe400078e0028 */
.L_x_57951:
[----:B------:R-:W-:Y:S05]  /*a710*/  BSYNC B1 ;  /* 0x0000000000017941 */ /* 0x000fea0003800000 */
.L_x_57949:
        /* <DEDUP_REMOVED lines=9> */
.L_x_57953:
[----:B------:R-:W-:Y:S02]  /*a7b0*/  IMAD.MOV.U32 R40, RZ, RZ, R26 ;  /* 0x000000ffff287224 */ /* 0x000fe400078e001a */
[----:B------:R-:W-:Y:S01]  /*a7c0*/  IMAD.MOV.U32 R24, RZ, RZ, R25 ;  /* 0x000000ffff187224 */ /* 0x000fe200078e0019 */
[----:B------:R-:W-:Y:S01]  /*a7d0*/  MOV R25, R22 ;  /* 0x0000001600197202 */ /* 0x000fe20000000f00 */
[----:B------:R-:W-:Y:S02]  /*a7e0*/  IMAD.MOV.U32 R26, RZ, RZ, R23 ;  /* 0x000000ffff1a7224 */ /* 0x000fe400078e0017 */
.L_x_57954:
[----:B------:R-:W-:Y:S05]  /*a7f0*/  BSYNC B1 ;  /* 0x0000000000017941 */ /* 0x000fea0003800000 */
.L_x_57952:
        /* <DEDUP_REMOVED lines=9> */
.L_x_57956:
[----:B------:R-:W-:Y:S02]  /*a890*/  IMAD.MOV.U32 R23, RZ, RZ, R40 ;  /* 0x000000ffff177224 */ /* 0x000fe400078e0028 */
[----:B------:R-:W-:Y:S01]  /*a8a0*/  IMAD.MOV.U32 R22, RZ, RZ, R24 ;  /* 0x000000ffff167224 */ /* 0x000fe200078e0018 */
[----:B------:R-:W-:Y:S01]  /*a8b0*/  MOV R24, R21 ;  /* 0x0000001500187202 */ /* 0x000fe20000000f00 */
[----:B------:R-:W-:Y:S02]  /*a8c0*/  IMAD.MOV.U32 R40, RZ, RZ, R37 ;  /* 0x000000ffff287224 */ /* 0x000fe400078e0025 */
.L_x_57957:
[----:B------:R-:W-:Y:S05]  /*a8d0*/  BSYNC B1 ;  /* 0x0000000000017941 */ /* 0x000fea0003800000 */
.L_x_57955:
        /* <DEDUP_REMOVED lines=9> */
.L_x_57959:
[----:B------:R-:W-:Y:S02]  /*a970*/  IMAD.MOV.U32 R37, RZ, RZ, R23 ;  /* 0x000000ffff257224 */ /* 0x000fe400078e0017 */
[----:B------:R-:W-:Y:S01]  /*a980*/  IMAD.MOV.U32 R21, RZ, RZ, R22 ;  /* 0x000000ffff157224 */ /* 0x000fe200078e0016 */
[----:B------:R-:W-:Y:S01]  /*a990*/  MOV R22, R19 ;  /* 0x0000001300167202 */ /* 0x000fe20000000f00 */
[----:B------:R-:W-:Y:S02]  /*a9a0*/  IMAD.MOV.U32 R23, RZ, RZ, R20 ;  /* 0x000000ffff177224 */ /* 0x000fe400078e0014 */
.L_x_57960:
[----:B------:R-:W-:Y:S05]  /*a9b0*/  BSYNC B1 ;  /* 0x0000000000017941 */ /* 0x000fea0003800000 */
.L_x_57958:
        /* <DEDUP_REMOVED lines=9> */
.L_x_57962:
[----:B------:R-:W-:Y:S02]  /*aa50*/  IMAD.MOV.U32 R20, RZ, RZ, R37 ;  /* 0x000000ffff147224 */ /* 0x000fe400078e0025 */
[----:B------:R-:W-:Y:S01]  /*aa60*/  IMAD.MOV.U32 R19, RZ, RZ, R21 ;  /* 0x000000ffff137224 */ /* 0x000fe200078e0015 */
[----:B------:R-:W-:Y:S01]  /*aa70*/  MOV R21, R18 ;  /* 0x0000001200157202 */ /* 0x000fe20000000f00 */
[----:B------:R-:W-:Y:S02]  /*aa80*/  IMAD.MOV.U32 R37, RZ, RZ, R34 ;  /* 0x000000ffff257224 */ /* 0x000fe400078e0022 */
.L_x_57963:
[----:B------:R-:W-:Y:S05]  /*aa90*/  BSYNC B1 ;  /* 0x0000000000017941 */ /* 0x000fea0003800000 */
.L_x_57961:
        /* <DEDUP_REMOVED lines=16> */
.L_x_57965:
[----:B------:R-:W-:Y:S01]  /*aba0*/  IMAD.MOV.U32 R34, RZ, RZ, R27 ;  /* 0x000000ffff227224 */ /* 0x000fe200078e001b */
[----:B------:R-:W-:Y:S01]  /*abb0*/  MOV R18, R43 ;  /* 0x0000002b00127202 */ /* 0x000fe20000000f00 */
[----:B------:R-:W-:Y:S02]  /*abc0*/  IMAD.MOV.U32 R27, RZ, RZ, R38 ;  /* 0x000000ffff1b7224 */ /* 0x000fe400078e0026 */
[----:B------:R-:W-:Y:S02]  /*abd0*/  IMAD.MOV.U32 R43, RZ, RZ, R16 ;  /* 0x000000ffff2b7224 */ /* 0x000fe400078e0010 */
.L_x_57966:
[----:B------:R-:W-:Y:S05]  /*abe0*/  BSYNC B1 ;  /* 0x0000000000017941 */ /* 0x000fea0003800000 */
.L_x_57964:
        /* <DEDUP_REMOVED lines=9> */
.L_x_57968:
[----:B------:R-:W-:Y:S01]  /*ac80*/  IMAD.MOV.U32 R45, RZ, RZ, R34 ;  /* 0x000000ffff2d7224 */ /* 0x000fe200078e0022 */
[----:B------:R-:W-:Y:S01]  /*ac90*/  MOV R41, R18 ;  /* 0x0000001200297202 */ /* 0x000fe20000000f00 */
[----:B------:R-:W-:Y:S02]  /*aca0*/  IMAD.MOV.U32 R34, RZ, RZ, R39 ;  /* 0x000000ffff227224 */ /* 0x000fe400078e0027 */
[----:B------:R-:W-:Y:S02]  /*acb0*/  IMAD.MOV.U32 R18, RZ, RZ, R17 ;  /* 0x000000ffff127224 */ /* 0x000fe400078e0011 */
.L_x_57969:
[----:B------:R-:W-:Y:S05]  /*acc0*/  BSYNC B1 ;  /* 0x0000000000017941 */ /* 0x000fea0003800000 */
.L_x_57967:
        /* <DEDUP_REMOVED lines=9> */
.L_x_57971:
[----:B------:R-:W-:Y:S01]  /*ad60*/  IMAD.MOV.U32 R38, RZ, RZ, R45 ;  /* 0x000000ffff267224 */ /* 0x000fe200078e002d */
[----:B------:R-:W-:Y:S01]  /*ad70*/  MOV R16, R41 ;  /* 0x0000002900107202 */ /* 0x000fe20000000f00 */
[----:B------:R-:W-:Y:S02]  /*ad80*/  IMAD.MOV.U32 R45, RZ, RZ, R58 ;  /* 0x000000ffff2d7224 */ /* 0x000fe400078e003a */
[----:B------:R-:W-:Y:S02]  /*ad90*/  IMAD.MOV.U32 R41, RZ, RZ, R36 ;  /* 0x000000ffff297224 */ /* 0x000fe400078e0024 */
.L_x_57972:
[----:B------:R-:W-:Y:S05]  /*ada0*/  BSYNC B1 ;  /* 0x0000000000017941 */ /* 0x000fea0003800000 */
.L_x_57970:
        /* <DEDUP_REMOVED lines=9> */
.L_x_57974:
[----:B------:R-:W-:Y:S01]  /*ae40*/  IMAD.MOV.U32 R39, RZ, RZ, R38 ;  /* 0x000000ffff277224 */ /* 0x000fe200078e0026 */
[----:B------:R-:W-:Y:S01]  /*ae50*/  MOV R17, R16 ;  /* 0x0000001000117202 */ /* 0x000fe20000000f00 */
[----:B------:R-:W-:Y:S02]  /*ae60*/  IMAD.MOV.U32 R38, RZ, RZ, R31 ;  /* 0x000000ffff267224 */ /* 0x000fe400078e001f */
[----:B------:R-:W-:Y:S02]  /*ae70*/  IMAD.MOV.U32 R16, RZ, RZ, R15 ;  /* 0x000000ffff107224 */ /* 0x000fe400078e000f */
.L_x_57975:
[----:B------:R-:W-:Y:S05]  /*ae80*/  BSYNC B1 ;  /* 0x0000000000017941 */ /* 0x000fea0003800000 */
.L_x_57973:
        /* <DEDUP_REMOVED lines=9> */
.L_x_57977:
[----:B------:R-:W-:Y:S01]  /*af20*/  IMAD.MOV.U32 R42, RZ, RZ, R39 ;  /* 0x000000ffff2a7224 */ /* 0x000fe200078e0027 */
[----:B------:R-:W-:Y:S01]  /*af30*/  MOV R36, R17 ;  /* 0x0000001100247202 */ /* 0x000fe20000000f00 */
[----:B------:R-:W-:Y:S02]  /*af40*/  IMAD.MOV.U32 R39, RZ, RZ, R32 ;  /* 0x000000ffff277224 */ /* 0x000fe400078e0020 */
[----:B------:R-:W-:Y:S02]  /*af50*/  IMAD.MOV.U32 R17, RZ, RZ, R14 ;  /* 0x000000ffff117224 */ /* 0x000fe400078e000e */
.L_x_57978:
[----:B------:R-:W-:Y:S05]  /*af60*/  BSYNC B1 ;  /* 0x0000000000017941 */ /* 0x000fea0003800000 */
.L_x_57976:
        /* <DEDUP_REMOVED lines=9> */
.L_x_57980:
[----:B------:R-:W-:Y:S01]  /*b000*/  IMAD.MOV.U32 R31, RZ, RZ, R42 ;  /* 0x000000ffff1f7224 */ /* 0x000fe200078e002a */
[----:B------:R-:W-:Y:S01]  /*b010*/  MOV R15, R36 ;  /* 0x00000024000f7202 */ /* 0x000fe20000000f00 */
[----:B------:R-:W-:Y:S02]  /*b020*/  IMAD.MOV.U32 R42, RZ, RZ, R33 ;  /* 0x000000ffff2a7224 */ /* 0x000fe400078e0021 */
[----:B------:R-:W-:Y:S02]  /*b030*/  IMAD.MOV.U32 R36, RZ, RZ, R13 ;  /* 0x000000ffff247224 */ /* 0x000fe400078e000d */
.L_x_57981:
[----:B------:R-:W-:Y:S05]  /*b040*/  BSYNC B1 ;  /* 0x0000000000017941 */ /* 0x000fea0003800000 */
.L_x_57979:
        /* <DEDUP_REMOVED lines=9> */
.L_x_57983:
[----:B------:R-:W-:Y:S01]  /*b0e0*/  IMAD.MOV.U32 R32, RZ, RZ, R31 ;  /* 0x000000ffff207224 */ /* 0x000fe200078e001f */
[----:B------:R-:W-:Y:S01]  /*b0f0*/  MOV R14, R15 ;  /* 0x0000000f000e7202 */ /* 0x000fe20000000f00 */
[----:B------:R-:W-:Y:S02]  /*b100*/  IMAD.MOV.U32 R31, RZ, RZ, R28 ;  /* 0x000000ffff1f7224 */ /* 0x000fe400078e001c */
[----:B------:R-:W-:Y:S02]  /*b110*/  IMAD.MOV.U32 R15, RZ, RZ, R12 ;  /* 0x000000ffff0f7224 */ /* 0x000fe400078e000c */
.L_x_57984:
[----:B------:R-:W-:Y:S05]  /*b120*/  BSYNC B1 ;  /* 0x0000000000017941 */ /* 0x000fea0003800000 */
.L_x_57982:
        /* <DEDUP_REMOVED lines=9> */
.L_x_57986:
[----:B------:R-:W-:Y:S01]  /*b1c0*/  IMAD.MOV.U32 R33, RZ, RZ, R32 ;  /* 0x000000ffff217224 */ /* 0x000fe200078e0020 */
[----:B------:R-:W-:Y:S01]  /*b1d0*/  MOV R13, R14 ;  /* 0x0000000e000d7202 */ /* 0x000fe20000000f00 */
[----:B------:R-:W-:Y:S02]  /*b1e0*/  IMAD.MOV.U32 R32, RZ, RZ, R35 ;  /* 0x000000ffff207224 */ /* 0x000fe400078e0023 */
[----:B------:R-:W-:Y:S02]  /*b1f0*/  IMAD.MOV.U32 R14, RZ, RZ, R29 ;  /* 0x000000ffff0e7224 */ /* 0x000fe400078e001d */
.L_x_57987:
[----:B------:R-:W-:Y:S05]  /*b200*/  BSYNC B1 ;  /* 0x0000000000017941 */ /* 0x000fea0003800000 */
.L_x_57985:
        /* <DEDUP_REMOVED lines=9> */
.L_x_57989:
[----:B------:R-:W-:Y:S01]  /*b2a0*/  IMAD.MOV.U32 R28, RZ, RZ, R33 ;  /* 0x000000ffff1c7224 */ /* 0x000fe200078e0021 */
[----:B------:R-:W-:Y:S01]  /*b2b0*/  MOV R12, R13 ;  /* 0x0000000d000c7202 */ /* 0x000fe20000000f00 */
[----:B------:R-:W-:Y:S02]  /*b2c0*/  IMAD.MOV.U32 R33, RZ, RZ, R54 ;  /* 0x000000ffff217224 */ /* 0x000fe400078e0036 */
[----:B------:R-:W-:Y:S02]  /*b2d0*/  IMAD.MOV.U32 R13, RZ, RZ, R30 ;  /* 0x000000ffff0d7224 */ /* 0x000fe400078e001e */
.L_x_57990:
[----:B------:R-:W-:Y:S05]  /*b2e0*/  BSYNC B1 ;  /* 0x0000000000017941 */ /* 0x000fea0003800000 */
.L_x_57988:
        /* <DEDUP_REMOVED lines=9> */
.L_x_57992:
[----:B------:R-:W-:Y:S01]  /*b380*/  IMAD.MOV.U32 R29, RZ, RZ, R28 ;  /* 0x000000ffff1d7224 */ /* 0x000fe200078e001c */
[----:B------:R-:W-:Y:S01]  /*b390*/  MOV R30, R12 ;  /* 0x0000000c001e7202 */ /* 0x000fe20000000f00 */
[----:B------:R-:W-:Y:S02]  /*b3a0*/  IMAD.MOV.U32 R28, RZ, RZ, R49 ;  /* 0x000000ffff1c7224 */ /* 0x000fe400078e0031 */
[----:B------:R-:W-:Y:S02]  /*b3b0*/  IMAD.MOV.U32 R12, RZ, RZ, R47 ;  /* 0x000000ffff0c7224 */ /* 0x000fe400078e002f */
.L_x_57993:
[----:B------:R-:W-:Y:S05]  /*b3c0*/  BSYNC B1 ;  /* 0x0000000000017941 */ /* 0x000fea0003800000 */
.L_x_57991:
        /* <DEDUP_REMOVED lines=9> */
.L_x_57995:
[----:B------:R-:W-:Y:S01]  /*b460*/  IMAD.MOV.U32 R47, RZ, RZ, R29 ;  /* 0x000000ffff2f7224 */ /* 0x000fe200078e001d */
[----:B------:R-:W-:Y:S01]  /*b470*/  MOV R35, R30 ;  /* 0x0000001e00237202 */ /* 0x000fe20000000f00 */
[----:B------:R-:W-:Y:S02]  /*b480*/  IMAD.MOV.U32 R29, RZ, RZ, R26 ;  /* 0x000000ffff1d7224 */ /* 0x000fe400078e001a */
[----:B------:R-:W-:Y:S02]  /*b490*/  IMAD.MOV.U32 R30, RZ, RZ, R25 ;  /* 0x000000ffff1e7224 */ /* 0x000fe400078e0019 */
.L_x_57996:
[----:B------:R-:W-:Y:S05]  /*b4a0*/  BSYNC B1 ;  /* 0x0000000000017941 */ /* 0x000fea0003800000 */
.L_x_57994:
        /* <DEDUP_REMOVED lines=9> */
.L_x_57998:
[----:B------:R-:W-:Y:S01]  /*b540*/  IMAD.MOV.U32 R26, RZ, RZ, R47 ;  /* 0x000000ffff1a7224 */ /* 0x000fe200078e002f */
[----:B------:R-:W-:Y:S01]  /*b550*/  MOV R25, R35 ;  /* 0x0000002300197202 */ /* 0x000fe20000000f00 */
[----:B------:R-:W-:Y:S02]  /*b560*/  IMAD.MOV.U32 R47, RZ, RZ, R40 ;  /* 0x000000ffff2f7224 */ /* 0x000fe400078e0028 */
[----:B------:R-:W-:Y:S02]  /*b570*/  IMAD.MOV.U32 R35, RZ, RZ, R24 ;  /* 0x000000ffff237224 */ /* 0x000fe400078e0018 */
.L_x_57999:
[----:B------:R-:W-:Y:S05]  /*b580*/  BSYNC B1 ;  /* 0x0000000000017941 */ /* 0x000fea0003800000 */
.L_x_57997:
        /* <DEDUP_REMOVED lines=9> */
.L_x_58001:
[----:B------:R-:W-:Y:S01]  /*b620*/  IMAD.MOV.U32 R40, RZ, RZ, R26 ;  /* 0x000000ffff287224 */ /* 0x000fe200078e001a */
[----:B------:R-:W-:Y:S01]  /*b630*/  MOV R24, R25 ;  /* 0x0000001900187202 */ /* 0x000fe20000000f00 */
[----:B------:R-:W-:Y:S02]  /*b640*/  IMAD.MOV.U32 R26, RZ, RZ, R23 ;  /* 0x000000ffff1a7224 */ /* 0x000fe400078e0017 */
[----:B------:R-:W-:Y:S02]  /*b650*/  IMAD.MOV.U32 R25, RZ, RZ, R22 ;  /* 0x000000ffff197224 */ /* 0x000fe400078e0016 */
.L_x_58002:
[----:B------:R-:W-:Y:S05]  /*b660*/  BSYNC B1 ;  /* 0x0000000000017941 */ /* 0x000fea0003800000 */
.L_x_58000:
        /* <DEDUP_REMOVED lines=9> */
.L_x_58004:
[----:B------:R-:W-:Y:S01]  /*b700*/  IMAD.MOV.U32 R23, RZ, RZ, R40 ;  /* 0x000000ffff177224 */ /* 0x000fe200078e0028 */
[----:B------:R-:W-:Y:S01]  /*b710*/  MOV R22, R24 ;  /* 0x0000001800167202 */ /* 0x000fe20000000f00 */
[----:B------:R-:W-:Y:S02]  /*b720*/  IMAD.MOV.U32 R40, RZ, RZ, R37 ;  /* 0x000000ffff287224 */ /* 0x000fe400078e0025 */
[----:B------:R-:W-:Y:S02]  /*b730*/  IMAD.MOV.U32 R24, RZ, RZ, R21 ;  /* 0x000000ffff187224 */ /* 0x000fe400078e0015 */
.L_x_58005:
[----:B------:R-:W-:Y:S05]  /*b740*/  BSYNC B1 ;  /* 0x0000000000017941 */ /* 0x000fea0003800000 */
.L_x_58003:
        /* <DEDUP_REMOVED lines=9> */
.L_x_58007:
[----:B------:R-:W-:Y:S01]  /*b7e0*/  IMAD.MOV.U32 R37, RZ, RZ, R23 ;  /* 0x000000ffff257224 */ /* 0x000fe200078e0017 */
[----:B------:R-:W-:Y:S01]  /*b7f0*/  MOV R21, R22 ;  /* 0x0000001600157202 */ /* 0x000fe20000000f00 */
[----:B------:R-:W-:Y:S02]  /*b800*/  IMAD.MOV.U32 R23, RZ, RZ, R20 ;  /* 0x000000ffff177224 */ /* 0x000fe400078e0014 */
[----:B------:R-:W-:Y:S02]  /*b810*/  IMAD.MOV.U32 R22, RZ, RZ, R19 ;  /* 0x000000ffff167224 */ /* 0x000fe400078e0013 */
.L_x_58008:
[----:B------:R-:W-:Y:S05]  /*b820*/  BSYNC B1 ;  /* 0x0000000000017941 */ /* 0x000fea0003800000 */
.L_x_58006:
        /* <DEDUP_REMOVED lines=16> */
.L_x_58010:
[----:B------:R-:W-:Y:S02]  /*b930*/  IMAD.MOV.U32 R52, RZ, RZ, R27 ;  /* 0x000000ffff347224 */ /* 0x000fe400078e001b */
[----:B------:R-:W-:Y:S02]  /*b940*/  IMAD.MOV.U32 R20, RZ, RZ, R43 ;  /* 0x000000ffff147224 */ /* 0x000fe400078e002b */
[----:B------:R-:W-:Y:S02]  /*b950*/  IMAD.MOV.U32 R27, RZ, RZ, R34 ;  /* 0x000000ffff1b7224 */ /* 0x000fe400078e0022 */
[----:B------:R-:W-:Y:S02]  /*b960*/  IMAD.MOV.U32 R43, RZ, RZ, R18 ;  /* 0x000000ffff2b7224 */ /* 0x000fe400078e0012 */
.L_x_58011:
[----:B------:R-:W-:Y:S05]  /*b970*/  BSYNC B1 ;  /* 0x0000000000017941 */ /* 0x000fea0003800000 */
.L_x_58009:
        /* <DEDUP_REMOVED lines=9> */
.L_x_58013:
[----:B------:R-:W-:Y:S02]  /*ba10*/  IMAD.MOV.U32 R19, RZ, RZ, R52 ;  /* 0x000000ffff137224 */ /* 0x000fe400078e0034 */
[----:B------:R-:W-:Y:S02]  /*ba20*/  IMAD.MOV.U32 R11, RZ, RZ, R20 ;  /* 0x000000ffff0b7224 */ /* 0x000fe400078e0014 */
[----:B------:R-:W-:Y:S02]  /*ba30*/  IMAD.MOV.U32 R52, RZ, RZ, R45 ;  /* 0x000000ffff347224 */ /* 0x000fe400078e002d */
[----:B------:R-:W-:Y:S02]  /*ba40*/  IMAD.MOV.U32 R20, RZ, RZ, R41 ;  /* 0x000000ffff147224 */ /* 0x000fe400078e0029 */
.L_x_58014:
[----:B------:R-:W-:Y:S05]  /*ba50*/  BSYNC B1 ;  /* 0x0000000000017941 */ /* 0x000fea0003800000 */
.L_x_58012:
        /* <DEDUP_REMOVED lines=9> */
.L_x_58016:
[----:B------:R-:W-:Y:S02]  /*baf0*/  IMAD.MOV.U32 R34, RZ, RZ, R19 ;  /* 0x000000ffff227224 */ /* 0x000fe400078e0013 */
[----:B------:R-:W-:Y:S02]  /*bb00*/  IMAD.MOV.U32 R18, RZ, RZ, R11 ;  /* 0x000000ffff127224 */ /* 0x000fe400078e000b */
[----:B------:R-:W-:Y:S02]  /*bb10*/  IMAD.MOV.U32 R19, RZ, RZ, R38 ;  /* 0x000000ffff137224 */ /* 0x000fe400078e0026 */
[----:B------:R-:W-:Y:S02]  /*bb20*/  IMAD.MOV.U32 R11, RZ, RZ, R16 ;  /* 0x000000ffff0b7224 */ /* 0x000fe400078e0010 */
.L_x_58017:
[----:B------:R-:W-:Y:S05]  /*bb30*/  BSYNC B1 ;  /* 0x0000000000017941 */ /* 0x000fea0003800000 */
.L_x_58015:
        /* <DEDUP_REMOVED lines=9> */
.L_x_58019:
[----:B------:R-:W-:Y:S02]  /*bbd0*/  IMAD.MOV.U32 R45, RZ, RZ, R34 ;  /* 0x000000ffff2d7224 */ /* 0x000fe400078e0022 */
[----:B------:R-:W-:Y:S02]  /*bbe0*/  IMAD.MOV.U32 R41, RZ, RZ, R18 ;  /* 0x000000ffff297224 */ /* 0x000fe400078e0012 */
[----:B------:R-:W-:Y:S02]  /*bbf0*/  IMAD.MOV.U32 R34, RZ, RZ, R39 ;  /* 0x000000ffff227224 */ /* 0x000fe400078e0027 */
[----:B------:R-:W-:Y:S02]  /*bc00*/  IMAD.MOV.U32 R18, RZ, RZ, R17 ;  /* 0x000000ffff127224 */ /* 0x000fe400078e0011 */
.L_x_58020:
[----:B------:R-:W-:Y:S05]  /*bc10*/  BSYNC B1 ;  /* 0x0000000000017941 */ /* 0x000fea0003800000 */
.L_x_58018:
        /* <DEDUP_REMOVED lines=9> */
.L_x_58022:
[----:B------:R-:W-:Y:S02]  /*bcb0*/  IMAD.MOV.U32 R38, RZ, RZ, R45 ;  /* 0x000000ffff267224 */ /* 0x000fe400078e002d */
[----:B------:R-:W-:Y:S02]  /*bcc0*/  IMAD.MOV.U32 R16, RZ, RZ, R41 ;  /* 0x000000ffff107224 */ /* 0x000fe400078e0029 */
[----:B------:R-:W-:Y:S02]  /*bcd0*/  IMAD.MOV.U32 R45, RZ, RZ, R42 ;  /* 0x000000ffff2d7224 */ /* 0x000fe400078e002a */
[----:B------:R-:W-:Y:S02]  /*bce0*/  IMAD.MOV.U32 R41, RZ, RZ, R36 ;  /* 0x000000ffff297224 */ /* 0x000fe400078e0024 */
.L_x_58023:
[----:B------:R-:W-:Y:S05]  /*bcf0*/  BSYNC B1 ;  /* 0x0000000000017941 */ /* 0x000fea0003800000 */
.L_x_58021:
        /* <DEDUP_REMOVED lines=9> */
.L_x_58025:
[----:B------:R-:W-:Y:S02]  /*bd90*/  IMAD.MOV.U32 R39, RZ, RZ, R38 ;  /* 0x000000ffff277224 */ /* 0x000fe400078e0026 */
[----:B------:R-:W-:Y:S02]  /*bda0*/  IMAD.MOV.U32 R17, RZ, RZ, R16 ;  /* 0x000000ffff117224 */ /* 0x000fe400078e0010 */
[----:B------:R-:W-:Y:S02]  /*bdb0*/  IMAD.MOV.U32 R38, RZ, RZ, R31 ;  /* 0x000000ffff267224 */ /* 0x000fe400078e001f */
[----:B------:R-:W-:Y:S02]  /*bdc0*/  IMAD.MOV.U32 R16, RZ, RZ, R15 ;  /* 0x000000ffff107224 */ /* 0x000fe400078e000f */
.L_x_58026:
[----:B------:R-:W-:Y:S05]  /*bdd0*/  BSYNC B1 ;  /* 0x0000000000017941 */ /* 0x000fea0003800000 */
.L_x_58024:
        /* <DEDUP_REMOVED lines=9> */
.L_x_58028:
[----:B------:R-:W-:Y:S02]  /*be70*/  IMAD.MOV.U32 R42, RZ, RZ, R39 ;  /* 0x000000ffff2a7224 */ /* 0x000fe400078e0027 */
[----:B------:R-:W-:Y:S02]  /*be80*/  IMAD.MOV.U32 R36, RZ, RZ, R17 ;  /* 0x000000ffff247224 */ /* 0x000fe400078e0011 */
[----:B------:R-:W-:Y:S02]  /*be90*/  IMAD.MOV.U32 R39, RZ, RZ, R32 ;  /* 0x000000ffff277224 */ /* 0x000fe400078e0020 */
[----:B------:R-:W-:Y:S02]  /*bea0*/  IMAD.MOV.U32 R17, RZ, RZ, R14 ;  /* 0x000000ffff117224 */ /* 0x000fe400078e000e */
.L_x_58029:
[----:B------:R-:W-:Y:S05]  /*beb0*/  BSYNC B1 ;  /* 0x0000000000017941 */ /* 0x000fea0003800000 */
.L_x_58027:
        /* <DEDUP_REMOVED lines=9> */
.L_x_58031:
[----:B------:R-:W-:Y:S02]  /*bf50*/  IMAD.MOV.U32 R31, RZ, RZ, R42 ;  /* 0x000000ffff1f7224 */ /* 0x000fe400078e002a */
[----:B------:R-:W-:Y:S02]  /*bf60*/  IMAD.MOV.U32 R15, RZ, RZ, R36 ;  /* 0x000000ffff0f7224 */ /* 0x000fe400078e0024 */
[----:B------:R-:W-:Y:S02]  /*bf70*/  IMAD.MOV.U32 R42, RZ, RZ, R33 ;  /* 0x000000ffff2a7224 */ /* 0x000fe400078e0021 */
[----:B------:R-:W-:Y:S02]  /*bf80*/  IMAD.MOV.U32 R36, RZ, RZ, R13 ;  /* 0x000000ffff247224 */ /* 0x000fe400078e000d */
.L_x_58032:
[----:B------:R-:W-:Y:S05]  /*bf90*/  BSYNC B1 ;  /* 0x0000000000017941 */ /* 0x000fea0003800000 */
.L_x_58030:
        /* <DEDUP_REMOVED lines=9> */
.L_x_58034:
[----:B------:R-:W-:Y:S02]  /*c030*/  IMAD.MOV.U32 R14, RZ, RZ, R31 ;  /* 0x000000ffff0e7224 */ /* 0x000fe400078e001f */
[----:B------:R-:W-:Y:S02]  /*c040*/  IMAD.MOV.U32 R13, RZ, RZ, R15 ;  /* 0x000000ffff0d7224 */ /* 0x000fe400078e000f */
[----:B------:R-:W-:Y:S02]  /*c050*/  IMAD.MOV.U32 R31, RZ, RZ, R28 ;  /* 0x000000ffff1f7224 */ /* 0x000fe400078e001c */
[----:B------:R-:W-:Y:S02]  /*c060*/  IMAD.MOV.U32 R15, RZ, RZ, R12 ;  /* 0x000000ffff0f7224 */ /* 0x000fe400078e000c */
.L_x_58035:
[----:B------:R-:W-:Y:S05]  /*c070*/  BSYNC B1 ;  /* 0x0000000000017941 */ /* 0x000fea0003800000 */
.L_x_58033:
        /* <DEDUP_REMOVED lines=9> */
.L_x_58037:
[----:B------:R-:W-:Y:S02]  /*c110*/  IMAD.MOV.U32 R28, RZ, RZ, R14 ;  /* 0x000000ffff1c7224 */ /* 0x000fe400078e000e */
[----:B------:R-:W-:Y:S02]  /*c120*/  IMAD.MOV.U32 R12, RZ, RZ, R13 ;  /* 0x000000ffff0c7224 */ /* 0x000fe400078e000d */
[----:B------:R-:W-:Y:S02]  /*c130*/  IMAD.MOV.U32 R14, RZ, RZ, R29 ;  /* 0x000000ffff0e7224 */ /* 0x000fe400078e001d */
[----:B------:R-:W-:Y:S02]  /*c140*/  IMAD.MOV.U32 R13, RZ, RZ, R30 ;  /* 0x000000ffff0d7224 */ /* 0x000fe400078e001e */
.L_x_58038:
[----:B------:R-:W-:Y:S05]  /*c150*/  BSYNC B1 ;  /* 0x0000000000017941 */ /* 0x000fea0003800000 */
.L_x_58036:
        /* <DEDUP_REMOVED lines=9> */
.L_x_58040:
[----:B------:R-:W-:Y:S02]  /*c1f0*/  IMAD.MOV.U32 R29, RZ, RZ, R28 ;  /* 0x000000ffff1d7224 */ /* 0x000fe400078e001c */
[----:B------:R-:W-:Y:S02]  /*c200*/  IMAD.MOV.U32 R30, RZ, RZ, R12 ;  /* 0x000000ffff1e7224 */ /* 0x000fe400078e000c */
[----:B------:R-:W-:Y:S02]  /*c210*/  IMAD.MOV.U32 R28, RZ, RZ, R47 ;  /* 0x000000ffff1c7224 */ /* 0x000fe400078e002f */
[----:B------:R-:W-:Y:S02]  /*c220*/  IMAD.MOV.U32 R12, RZ, RZ, R35 ;  /* 0x000000ffff0c7224 */ /* 0x000fe400078e0023 */
.L_x_58041:
[----:B------:R-:W-:Y:S05]  /*c230*/  BSYNC B1 ;  /* 0x0000000000017941 */ /* 0x000fea0003800000 */
.L_x_58039:
        /* <DEDUP_REMOVED lines=9> */
.L_x_58043:
[----:B------:R-:W-:Y:S02]  /*c2d0*/  IMAD.MOV.U32 R35, RZ, RZ, R29 ;  /* 0x000000ffff237224 */ /* 0x000fe400078e001d */
[----:B------:R-:W-:Y:S02]  /*c2e0*/  IMAD.MOV.U32 R33, RZ, RZ, R30 ;  /* 0x000000ffff217224 */ /* 0x000fe400078e001e */
[----:B------:R-:W-:Y:S02]  /*c2f0*/  IMAD.MOV.U32 R29, RZ, RZ, R26 ;  /* 0x000000ffff1d7224 */ /* 0x000fe400078e001a */
[----:B------:R-:W-:Y:S02]  /*c300*/  IMAD.MOV.U32 R30, RZ, RZ, R25 ;  /* 0x000000ffff1e7224 */ /* 0x000fe400078e0019 */
.L_x_58044:
[----:B------:R-:W-:Y:S05]  /*c310*/  BSYNC B1 ;  /* 0x0000000000017941 */ /* 0x000fea0003800000 */
.L_x_58042:
        /* <DEDUP_REMOVED lines=9> */
.L_x_58046:
[----:B------:R-:W-:Y:S02]  /*c3b0*/  IMAD.MOV.U32 R26, RZ, RZ, R35 ;  /* 0x000000ffff1a7224 */ /* 0x000fe400078e0023 */
[----:B------:R-:W-:Y:S02]  /*c3c0*/  IMAD.MOV.U32 R25, RZ, RZ, R33 ;  /* 0x000000ffff197224 */ /* 0x000fe400078e0021 */
[----:B------:R-:W-:Y:S02]  /*c3d0*/  IMAD.MOV.U32 R35, RZ, RZ, R40 ;  /* 0x000000ffff237224 */ /* 0x000fe400078e0028 */
[----:B------:R-:W-:Y:S02]  /*c3e0*/  IMAD.MOV.U32 R33, RZ, RZ, R24 ;  /* 0x000000ffff217224 */ /* 0x000fe400078e0018 */
.L_x_58047:
[----:B------:R-:W-:Y:S05]  /*c3f0*/  BSYNC B1 ;  /* 0x0000000000017941 */ /* 0x000fea0003800000 */
.L_x_58045:
        /* <DEDUP_REMOVED lines=9> */
.L_x_58049:
[----:B------:R-:W-:Y:S02]  /*c490*/  IMAD.MOV.U32 R32, RZ, RZ, R26 ;  /* 0x000000ffff207224 */ /* 0x000fe400078e001a */
[----:B------:R-:W-:Y:S02]  /*c4a0*/  IMAD.MOV.U32 R24, RZ, RZ, R25 ;  /* 0x000000ffff187224 */ /* 0x000fe400078e0019 */
[----:B------:R-:W-:Y:S02]  /*c4b0*/  IMAD.MOV.U32 R26, RZ, RZ, R23 ;  /* 0x000000ffff1a7224 */ /* 0x000fe400078e0017 */
[----:B------:R-:W-:Y:S02]  /*c4c0*/  IMAD.MOV.U32 R25, RZ, RZ, R22 ;  /* 0x000000ffff197224 */ /* 0x000fe400078e0016 */
.L_x_58050:
[----:B------:R-:W-:Y:S05]  /*c4d0*/  BSYNC B1 ;  /* 0x0000000000017941 */ /* 0x000fea0003800000 */
.L_x_58048:
        /* <DEDUP_REMOVED lines=9> */
.L_x_58052:
[----:B------:R-:W-:Y:S02]  /*c570*/  IMAD.MOV.U32 R23, RZ, RZ, R32 ;  /* 0x000000ffff177224 */ /* 0x000fe400078e0020 */
[----:B------:R-:W-:Y:S02]  /*c580*/  IMAD.MOV.U32 R22, RZ, RZ, R24 ;  /* 0x000000ffff167224 */ /* 0x000fe400078e0018 */
[----:B------:R-:W-:Y:S02]  /*c590*/  IMAD.MOV.U32 R32, RZ, RZ, R37 ;  /* 0x000000ffff207224 */ /* 0x000fe400078e0025 */
[----:B------:R-:W-:Y:S02]  /*c5a0*/  IMAD.MOV.U32 R24, RZ, RZ, R21 ;  /* 0x000000ffff187224 */ /* 0x000fe400078e0015 */
.L_x_58053:
[----:B------:R-:W-:Y:S05]  /*c5b0*/  BSYNC B1 ;  /* 0x0000000000017941 */ /* 0x000fea0003800000 */
.L_x_58051:
        /* <DEDUP_REMOVED lines=16> */
.L_x_58055:
[----:B------:R-:W-:Y:S02]  /*c6c0*/  IMAD.MOV.U32 R50, RZ, RZ, R27 ;  /* 0x000000ffff327224 */ /* 0x000fe400078e001b */
[----:B------:R-:W-:Y:S01]  /*c6d0*/  IMAD.MOV.U32 R40, RZ, RZ, R43 ;  /* 0x000000ffff287224 */ /* 0x000fe200078e002b */
[----:B------:R-:W-:Y:S01]  /*c6e0*/  MOV R43, R20 ;  /* 0x00000014002b7202 */ /* 0x000fe20000000f00 */
[----:B------:R-:W-:Y:S02]  /*c6f0*/  IMAD.MOV.U32 R27, RZ, RZ, R52 ;  /* 0x000000ffff1b7224 */ /* 0x000fe400078e0034 */
.L_x_58056:
[----:B------:R-:W-:Y:S05]  /*c700*/  BSYNC B1 ;  /* 0x0000000000017941 */ /* 0x000fea0003800000 */
.L_x_58054:
        /* <DEDUP_REMOVED lines=9> */
.L_x_58058:
[----:B------:R-:W-:Y:S02]  /*c7a0*/  IMAD.MOV.U32 R21, RZ, RZ, R50 ;  /* 0x000000ffff157224 */ /* 0x000fe400078e0032 */
[----:B------:R-:W-:Y:S01]  /*c7b0*/  IMAD.MOV.U32 R9, RZ, RZ, R40 ;  /* 0x000000ffff097224 */ /* 0x000fe200078e0028 */
[----:B------:R-:W-:Y:S01]  /*c7c0*/  MOV R40, R11 ;  /* 0x0000000b00287202 */ /* 0x000fe20000000f00 */
[----:B------:R-:W-:Y:S02]  /*c7d0*/  IMAD.MOV.U32 R50, RZ, RZ, R19 ;  /* 0x000000ffff327224 */ /* 0x000fe400078e0013 */
.L_x_58059:
[----:B------:R-:W-:Y:S05]  /*c7e0*/  BSYNC B1 ;  /* 0x0000000000017941 */ /* 0x000fea0003800000 */
.L_x_58057:
        /* <DEDUP_REMOVED lines=9> */
.L_x_58061:
[----:B------:R-:W-:Y:S02]  /*c880*/  IMAD.MOV.U32 R52, RZ, RZ, R21 ;  /* 0x000000ffff347224 */ /* 0x000fe400078e0015 */
[----:B------:R-:W-:Y:S01]  /*c890*/  IMAD.MOV.U32 R20, RZ, RZ, R9 ;  /* 0x000000ffff147224 */ /* 0x000fe200078e0009 */
[----:B------:R-:W-:Y:S01]  /*c8a0*/  MOV R9, R18 ;  /* 0x0000001200097202 */ /* 0x000fe20000000f00 */
[----:B------:R-:W-:Y:S02]  /*c8b0*/  IMAD.MOV.U32 R21, RZ, RZ, R34 ;  /* 0x000000ffff157224 */ /* 0x000fe400078e0022 */
.L_x_58062:
[----:B------:R-:W-:Y:S05]  /*c8c0*/  BSYNC B1 ;  /* 0x0000000000017941 */ /* 0x000fea0003800000 */
.L_x_58060:
        /* <DEDUP_REMOVED lines=9> */
.L_x_58064:
[----:B------:R-:W-:Y:S02]  /*c960*/  IMAD.MOV.U32 R19, RZ, RZ, R52 ;  /* 0x000000ffff137224 */ /* 0x000fe400078e0034 */
[----:B------:R-:W-:Y:S01]  /*c970*/  IMAD.MOV.U32 R11, RZ, RZ, R20 ;  /* 0x000000ffff0b7224 */ /* 0x000fe200078e0014 */
[----:B------:R-:W-:Y:S01]  /*c980*/  MOV R20, R41 ;  /* 0x0000002900147202 */ /* 0x000fe20000000f00 */
[----:B------:R-:W-:Y:S02]  /*c990*/  IMAD.MOV.U32 R52, RZ, RZ, R45 ;  /* 0x000000ffff347224 */ /* 0x000fe400078e002d */
.L_x_58065:
[----:B------:R-:W-:Y:S05]  /*c9a0*/  BSYNC B1 ;  /* 0x0000000000017941 */ /* 0x000fea0003800000 */
.L_x_58063:
        /* <DEDUP_REMOVED lines=9> */
.L_x_58067:
[----:B------:R-:W-:Y:S02]  /*ca40*/  IMAD.MOV.U32 R34, RZ, RZ, R19 ;  /* 0x000000ffff227224 */ /* 0x000fe400078e0013 */
[----:B------:R-:W-:Y:S01]  /*ca50*/  IMAD.MOV.U32 R18, RZ, RZ, R11 ;  /* 0x000000ffff127224 */ /* 0x000fe200078e000b */
[----:B------:R-:W-:Y:S01]  /*ca60*/  MOV R11, R16 ;  /* 0x00000010000b7202 */ /* 0x000fe20000000f00 */
[----:B------:R-:W-:Y:S02]  /*ca70*/  IMAD.MOV.U32 R19, RZ, RZ, R38 ;  /* 0x000000ffff137224 */ /* 0x000fe400078e0026 */
.L_x_58068:
[----:B------:R-:W-:Y:S05]  /*ca80*/  BSYNC B1 ;  /* 0x0000000000017941 */ /* 0x000fea0003800000 */
.L_x_58066:
        /* <DEDUP_REMOVED lines=9> */
.L_x_58070:
[----:B------:R-:W-:Y:S02]  /*cb20*/  IMAD.MOV.U32 R41, RZ, RZ, R34 ;  /* 0x000000ffff297224 */ /* 0x000fe400078e0022 */
[----:B------:R-:W-:Y:S01]  /*cb30*/  IMAD.MOV.U32 R37, RZ, RZ, R18 ;  /* 0x000000ffff257224 */ /* 0x000fe200078e0012 */
[----:B------:R-:W-:Y:S01]  /*cb40*/  MOV R18, R17 ;  /* 0x0000001100127202 */ /* 0x000fe20000000f00 */
[----:B------:R-:W-:Y:S02]  /*cb50*/  IMAD.MOV.U32 R34, RZ, RZ, R39 ;  /* 0x000000ffff227224 */ /* 0x000fe400078e0027 */
.L_x_58071:
[----:B------:R-:W-:Y:S05]  /*cb60*/  BSYNC B1 ;  /* 0x0000000000017941 */ /* 0x000fea0003800000 */
.L_x_58069:
        /* <DEDUP_REMOVED lines=9> */
.L_x_58073:
[----:B------:R-:W-:Y:S02]  /*cc00*/  IMAD.MOV.U32 R38, RZ, RZ, R41 ;  /* 0x000000ffff267224 */ /* 0x000fe400078e0029 */
[----:B------:R-:W-:Y:S01]  /*cc10*/  IMAD.MOV.U32 R16, RZ, RZ, R37 ;  /* 0x000000ffff107224 */ /* 0x000fe200078e0025 */
[----:B------:R-:W-:Y:S01]  /*cc20*/  MOV R37, R36 ;  /* 0x0000002400257202 */ /* 0x000fe20000000f00 */
[----:B------:R-:W-:Y:S02]  /*cc30*/  IMAD.MOV.U32 R41, RZ, RZ, R42 ;  /* 0x000000ffff297224 */ /* 0x000fe400078e002a */
.L_x_58074:
[----:B------:R-:W-:Y:S05]  /*cc40*/  BSYNC B1 ;  /* 0x0000000000017941 */ /* 0x000fea0003800000 */
.L_x_58072:
        /* <DEDUP_REMOVED lines=9> */
.L_x_58076:
[----:B------:R-:W-:Y:S02]  /*cce0*/  IMAD.MOV.U32 R17, RZ, RZ, R38 ;  /* 0x000000ffff117224 */ /* 0x000fe400078e0026 */
[----:B------:R-:W-:Y:S01]  /*ccf0*/  IMAD.MOV.U32 R36, RZ, RZ, R16 ;  /* 0x000000ffff247224 */ /* 0x000fe200078e0010 */
[----:B------:R-:W-:Y:S01]  /*cd00*/  MOV R16, R15 ;  /* 0x0000000f00107202 */ /* 0x000fe20000000f00 */
[----:B------:R-:W-:Y:S02]  /*cd10*/  IMAD.MOV.U32 R38, RZ, RZ, R31 ;  /* 0x000000ffff267224 */ /* 0x000fe400078e001f */
.L_x_58077:
[----:B------:R-:W-:Y:S05]  /*cd20*/  BSYNC B1 ;  /* 0x0000000000017941 */ /* 0x000fea0003800000 */
.L_x_58075:
        /* <DEDUP_REMOVED lines=9> */
.L_x_58079:
[----:B------:R-:W-:Y:S02]  /*cdc0*/  IMAD.MOV.U32 R31, RZ, RZ, R17 ;  /* 0x000000ffff1f7224 */ /* 0x000fe400078e0011 */
[----:B------:R-:W-:Y:S01]  /*cdd0*/  IMAD.MOV.U32 R15, RZ, RZ, R36 ;  /* 0x000000ffff0f7224 */ /* 0x000fe200078e0024 */
[----:B------:R-:W-:Y:S01]  /*cde0*/  MOV R36, R13 ;  /* 0x0000000d00247202 */ /* 0x000fe20000000f00 */
[----:B------:R-:W-:Y:S02]  /*cdf0*/  IMAD.MOV.U32 R17, RZ, RZ, R14 ;  /* 0x000000ffff117224 */ /* 0x000fe400078e000e */
.L_x_58080:
[----:B------:R-:W-:Y:S05]  /*ce00*/  BSYNC B1 ;  /* 0x0000000000017941 */ /* 0x000fea0003800000 */
.L_x_58078:
        /* <DEDUP_REMOVED lines=9> */
.L_x_58082:
[----:B------:R-:W-:Y:S02]  /*cea0*/  IMAD.MOV.U32 R14, RZ, RZ, R31 ;  /* 0x000000ffff0e7224 */ /* 0x000fe400078e001f */
[----:B------:R-:W-:Y:S01]  /*ceb0*/  IMAD.MOV.U32 R13, RZ, RZ, R15 ;  /* 0x000000ffff0d7224 */ /* 0x000fe200078e000f */
[----:B------:R-:W-:Y:S01]  /*cec0*/  MOV R15, R12 ;  /* 0x0000000c000f7202 */ /* 0x000fe20000000f00 */
[----:B------:R-:W-:Y:S02]  /*ced0*/  IMAD.MOV.U32 R31, RZ, RZ, R28 ;  /* 0x000000ffff1f7224 */ /* 0x000fe400078e001c */
.L_x_58083:
[----:B------:R-:W-:Y:S05]  /*cee0*/  BSYNC B1 ;  /* 0x0000000000017941 */ /* 0x000fea0003800000 */
.L_x_58081:
        /* <DEDUP_REMOVED lines=9> */
.L_x_58085:
[----:B------:R-:W-:Y:S02]  /*cf80*/  IMAD.MOV.U32 R28, RZ, RZ, R14 ;  /* 0x000000ffff1c7224 */ /* 0x000fe400078e000e */
[----:B------:R-:W-:Y:S01]  /*cf90*/  IMAD.MOV.U32 R12, RZ, RZ, R13 ;  /* 0x000000ffff0c7224 */ /* 0x000fe200078e000d */
[----:B------:R-:W-:Y:S01]  /*cfa0*/  MOV R13, R30 ;  /* 0x0000001e000d7202 */ /* 0x000fe20000000f00 */
[----:B------:R-:W-:Y:S02]  /*cfb0*/  IMAD.MOV.U32 R14, RZ, RZ, R29 ;  /* 0x000000ffff0e7224 */ /* 0x000fe400078e001d */
.L_x_58086:
[----:B------:R-:W-:Y:S05]  /*cfc0*/  BSYNC B1 ;  /* 0x0000000000017941 */ /* 0x000fea0003800000 */
.L_x_58084:
        /* <DEDUP_REMOVED lines=9> */
.L_x_58088:
[----:B------:R-:W-:Y:S02]  /*d060*/  IMAD.MOV.U32 R29, RZ, RZ, R28 ;  /* 0x000000ffff1d7224 */ /* 0x000fe400078e001c */
[----:B------:R-:W-:Y:S01]  /*d070*/  IMAD.MOV.U32 R30, RZ, RZ, R12 ;  /* 0x000000ffff1e7224 */ /* 0x000fe200078e000c */
[----:B------:R-:W-:Y:S01]  /*d080*/  MOV R12, R33 ;  /* 0x00000021000c7202 */ /* 0x000fe20000000f00 */
[----:B------:R-:W-:Y:S02]  /*d090*/  IMAD.MOV.U32 R28, RZ, RZ, R35 ;  /* 0x000000ffff1c7224 */ /* 0x000fe400078e0023 */
.L_x_58089:
[----:B------:R-:W-:Y:S05]  /*d0a0*/  BSYNC B1 ;  /* 0x0000000000017941 */ /* 0x000fea0003800000 */
.L_x_58087:
        /* <DEDUP_REMOVED lines=9> */
.L_x_58091:
[----:B------:R-:W-:Y:S02]  /*d140*/  IMAD.MOV.U32 R35, RZ, RZ, R29 ;  /* 0x000000ffff237224 */ /* 0x000fe400078e001d */
[----:B------:R-:W-:Y:S01]  /*d150*/  IMAD.MOV.U32 R33, RZ, RZ, R30 ;  /* 0x000000ffff217224 */ /* 0x000fe200078e001e */
[----:B------:R-:W-:Y:S01]  /*d160*/  MOV R30, R25 ;  /* 0x00000019001e7202 */ /* 0x000fe20000000f00 */
[----:B------:R-:W-:Y:S02]  /*d170*/  IMAD.MOV.U32 R29, RZ, RZ, R26 ;  /* 0x000000ffff1d7224 */ /* 0x000fe400078e001a */
.L_x_58092:
[----:B------:R-:W-:Y:S05]  /*d180*/  BSYNC B1 ;  /* 0x0000000000017941 */ /* 0x000fea0003800000 */
.L_x_58090:
        /* <DEDUP_REMOVED lines=9> */
.L_x_58094:
[----:B------:R-:W-:Y:S02]  /*d220*/  IMAD.MOV.U32 R26, RZ, RZ, R35 ;  /* 0x000000ffff1a7224 */ /* 0x000fe400078e0023 */
[----:B------:R-:W-:Y:S01]  /*d230*/  IMAD.MOV.U32 R25, RZ, RZ, R33 ;  /* 0x000000ffff197224 */ /* 0x000fe200078e0021 */
[----:B------:R-:W-:Y:S01]  /*d240*/  MOV R33, R24 ;  /* 0x0000001800217202 */ /* 0x000fe20000000f00 */
[----:B------:R-:W-:Y:S02]  /*d250*/  IMAD.MOV.U32 R35, RZ, RZ, R32 ;  /* 0x000000ffff237224 */ /* 0x000fe400078e0020 */
.L_x_58095:
[----:B------:R-:W-:Y:S05]  /*d260*/  BSYNC B1 ;  /* 0x0000000000017941 */ /* 0x000fea0003800000 */
.L_x_58093:
        /* <DEDUP_REMOVED lines=9> */
.L_x_58097:
[----:B------:R-:W-:Y:S02]  /*d300*/  IMAD.MOV.U32 R32, RZ, RZ, R26 ;  /* 0x000000ffff207224 */ /* 0x000fe400078e001a */
[----:B------:R-:W-:Y:S01]  /*d310*/  IMAD.MOV.U32 R24, RZ, RZ, R25 ;  /* 0x000000ffff187224 */ /* 0x000fe200078e0019 */
[----:B------:R-:W-:Y:S01]  /*d320*/  MOV R25, R22 ;  /* 0x0000001600197202 */ /* 0x000fe20000000f00 */
[----:B------:R-:W-:Y:S02]  /*d330*/  IMAD.MOV.U32 R26, RZ, RZ, R23 ;  /* 0x000000ffff1a7224 */ /* 0x000fe400078e0017 */
.L_x_58098:
[----:B------:R-:W-:Y:S05]  /*d340*/  BSYNC B1 ;  /* 0x0000000000017941 */ /* 0x000fea0003800000 */
.L_x_58096:
        /* <DEDUP_REMOVED lines=16> */
.L_x_58100:
[----:B------:R-:W-:Y:S01]  /*d450*/  IMAD.MOV.U32 R42, RZ, RZ, R27 ;  /* 0x000000ffff2a7224 */ /* 0x000fe200078e001b */
[----:B------:R-:W-:Y:S01]  /*d460*/  MOV R22, R43 ;  /* 0x0000002b00167202 */ /* 0x000fe20000000f00 */
[----:B------:R-:W-:Y:S02]  /*d470*/  IMAD.MOV.U32 R27, RZ, RZ, R50 ;  /* 0x000000ffff1b7224 */ /* 0x000fe400078e0032 */
[----:B------:R-:W-:Y:S02]  /*d480*/  IMAD.MOV.U32 R43, RZ, RZ, R40 ;  /* 0x000000ffff2b7224 */ /* 0x000fe400078e0028 */
.L_x_58101:
[----:B------:R-:W-:Y:S05]  /*d490*/  BSYNC B1 ;  /* 0x0000000000017941 */ /* 0x000fea0003800000 */
.L_x_58099:
        /* <DEDUP_REMOVED lines=9> */
.L_x_58103:
[----:B------:R-:W-:Y:S01]  /*d530*/  IMAD.MOV.U32 R23, RZ, RZ, R42 ;  /* 0x000000ffff177224 */ /* 0x000fe200078e002a */
[----:B------:R-:W-:Y:S01]  /*d540*/  MOV R7, R22 ;  /* 0x0000001600077202 */ /* 0x000fe20000000f00 */
[----:B------:R-:W-:Y:S02]  /*d550*/  IMAD.MOV.U32 R42, RZ, RZ, R21 ;  /* 0x000000ffff2a7224 */ /* 0x000fe400078e0015 */
[----:B------:R-:W-:Y:S02]  /*d560*/  IMAD.MOV.U32 R22, RZ, RZ, R9 ;  /* 0x000000ffff167224 */ /* 0x000fe400078e0009 */
.L_x_58104:
[----:B------:R-:W-:Y:S05]  /*d570*/  BSYNC B1 ;  /* 0x0000000000017941 */ /* 0x000fea0003800000 */
.L_x_58102:
        /* <DEDUP_REMOVED lines=9> */
.L_x_58106:
[----:B------:R-:W-:Y:S01]  /*d610*/  IMAD.MOV.U32 R48, RZ, RZ, R23 ;  /* 0x000000ffff307224 */ /* 0x000fe200078e0017 */
[----:B------:R-:W-:Y:S01]  /*d620*/  MOV R40, R7 ;  /* 0x0000000700287202 */ /* 0x000fe20000000f00 */
[----:B------:R-:W-:Y:S02]  /*d630*/  IMAD.MOV.U32 R23, RZ, RZ, R52 ;  /* 0x000000ffff177224 */ /* 0x000fe400078e0034 */
[----:B------:R-:W-:Y:S02]  /*d640*/  IMAD.MOV.U32 R7, RZ, RZ, R20 ;  /* 0x000000ffff077224 */ /* 0x000fe400078e0014 */
.L_x_58107:
[----:B------:R-:W-:Y:S05]  /*d650*/  BSYNC B1 ;  /* 0x0000000000017941 */ /* 0x000fea0003800000 */
.L_x_58105:
        /* <DEDUP_REMOVED lines=9> */
.L_x_58109:
[----:B------:R-:W-:Y:S01]  /*d6f0*/  IMAD.MOV.U32 R21, RZ, RZ, R48 ;  /* 0x000000ffff157224 */ /* 0x000fe200078e0030 */
[----:B------:R-:W-:Y:S01]  /*d700*/  MOV R9, R40 ;  /* 0x0000002800097202 */ /* 0x000fe20000000f00 */
[----:B------:R-:W-:Y:S02]  /*d710*/  IMAD.MOV.U32 R48, RZ, RZ, R19 ;  /* 0x000000ffff307224 */ /* 0x000fe400078e0013 */
[----:B------:R-:W-:Y:S02]  /*d720*/  IMAD.MOV.U32 R40, RZ, RZ, R11 ;  /* 0x000000ffff287224 */ /* 0x000fe400078e000b */
.L_x_58110:
[----:B------:R-:W-:Y:S05]  /*d730*/  BSYNC B1 ;  /* 0x0000000000017941 */ /* 0x000fea0003800000 */
.L_x_58108:
        /* <DEDUP_REMOVED lines=9> */
.L_x_58112:
[----:B------:R-:W-:Y:S01]  /*d7d0*/  IMAD.MOV.U32 R50, RZ, RZ, R21 ;  /* 0x000000ffff327224 */ /* 0x000fe200078e0015 */
[----:B------:R-:W-:Y:S01]  /*d7e0*/  MOV R20, R9 ;  /* 0x0000000900147202 */ /* 0x000fe20000000f00 */
[----:B------:R-:W-:Y:S02]  /*d7f0*/  IMAD.MOV.U32 R21, RZ, RZ, R34 ;  /* 0x000000ffff157224 */ /* 0x000fe400078e0022 */
[----:B------:R-:W-:Y:S02]  /*d800*/  IMAD.MOV.U32 R9, RZ, RZ, R18 ;  /* 0x000000ffff097224 */ /* 0x000fe400078e0012 */
.L_x_58113:
[----:B------:R-:W-:Y:S05]  /*d810*/  BSYNC B1 ;  /* 0x0000000000017941 */ /* 0x000fea0003800000 */
.L_x_58111:
        /* <DEDUP_REMOVED lines=9> */
.L_x_58115:
[----:B------:R-:W-:Y:S01]  /*d8b0*/  IMAD.MOV.U32 R19, RZ, RZ, R50 ;  /* 0x000000ffff137224 */ /* 0x000fe200078e0032 */
[----:B------:R-:W-:Y:S01]  /*d8c0*/  MOV R11, R20 ;  /* 0x00000014000b7202 */ /* 0x000fe20000000f00 */
[----:B------:R-:W-:Y:S02]  /*d8d0*/  IMAD.MOV.U32 R50, RZ, RZ, R41 ;  /* 0x000000ffff327224 */ /* 0x000fe400078e0029 */
[----:B------:R-:W-:Y:S02]  /*d8e0*/  IMAD.MOV.U32 R20, RZ, RZ, R37 ;  /* 0x000000ffff147224 */ /* 0x000fe400078e0025 */
.L_x_58116:
[----:B------:R-:W-:Y:S05]  /*d8f0*/  BSYNC B1 ;  /* 0x0000000000017941 */ /* 0x000fea0003800000 */
.L_x_58114:
        /* <DEDUP_REMOVED lines=9> */
.L_x_58118:
[----:B------:R-:W-:Y:S01]  /*d990*/  IMAD.MOV.U32 R18, RZ, RZ, R19 ;  /* 0x000000ffff127224 */ /* 0x000fe200078e0013 */
[----:B------:R-:W-:Y:S01]  /*d9a0*/  MOV R37, R11 ;  /* 0x0000000b00257202 */ /* 0x000fe20000000f00 */
[----:B------:R-:W-:Y:S02]  /*d9b0*/  IMAD.MOV.U32 R19, RZ, RZ, R38 ;  /* 0x000000ffff137224 */ /* 0x000fe400078e0026 */
[----:B------:R-:W-:Y:S02]  /*d9c0*/  IMAD.MOV.U32 R11, RZ, RZ, R16 ;  /* 0x000000ffff0b7224 */ /* 0x000fe400078e0010 */
.L_x_58119:
[----:B------:R-:W-:Y:S05]  /*d9d0*/  BSYNC B1 ;  /* 0x0000000000017941 */ /* 0x000fea0003800000 */
.L_x_58117:
        /* <DEDUP_REMOVED lines=9> */
.L_x_58121:
[----:B------:R-:W-:Y:S01]  /*da70*/  IMAD.MOV.U32 R34, RZ, RZ, R18 ;  /* 0x000000ffff227224 */ /* 0x000fe200078e0012 */
[----:B------:R-:W-:Y:S01]  /*da80*/  MOV R16, R37 ;  /* 0x0000002500107202 */ /* 0x000fe20000000f00 */
[----:B------:R-:W-:Y:S02]  /*da90*/  IMAD.MOV.U32 R18, RZ, RZ, R17 ;  /* 0x000000ffff127224 */ /* 0x000fe400078e0011 */
[----:B------:R-:W-:Y:S02]  /*daa0*/  IMAD.MOV.U32 R37, RZ, RZ, R36 ;  /* 0x000000ffff257224 */ /* 0x000fe400078e0024 */
.L_x_58122:
[----:B------:R-:W-:Y:S05]  /*dab0*/  BSYNC B1 ;  /* 0x0000000000017941 */ /* 0x000fea0003800000 */
.L_x_58120:
        /* <DEDUP_REMOVED lines=9> */
.L_x_58124:
[----:B------:R-:W-:Y:S01]  /*db50*/  IMAD.MOV.U32 R17, RZ, RZ, R34 ;  /* 0x000000ffff117224 */ /* 0x000fe200078e0022 */
[----:B------:R-:W-:Y:S01]  /*db60*/  MOV R36, R16 ;  /* 0x0000001000247202 */ /* 0x000fe20000000f00 */
[----:B------:R-:W-:Y:S02]  /*db70*/  IMAD.MOV.U32 R34, RZ, RZ, R31 ;  /* 0x000000ffff227224 */ /* 0x000fe400078e001f */
[----:B------:R-:W-:Y:S02]  /*db80*/  IMAD.MOV.U32 R16, RZ, RZ, R15 ;  /* 0x000000ffff107224 */ /* 0x000fe400078e000f */
.L_x_58125:
[----:B------:R-:W-:Y:S05]  /*db90*/  BSYNC B1 ;  /* 0x0000000000017941 */ /* 0x000fea0003800000 */
.L_x_58123:
        /* <DEDUP_REMOVED lines=9> */
.L_x_58127:
[----:B------:R-:W-:Y:S01]  /*dc30*/  IMAD.MOV.U32 R31, RZ, RZ, R17 ;  /* 0x000000ffff1f7224 */ /* 0x000fe200078e0011 */
[----:B------:R-:W-:Y:S01]  /*dc40*/  MOV R15, R36 ;  /* 0x00000024000f7202 */ /* 0x000fe20000000f00 */
[----:B------:R-:W-:Y:S02]  /*dc50*/  IMAD.MOV.U32 R17, RZ, RZ, R14 ;  /* 0x000000ffff117224 */ /* 0x000fe400078e000e */
[----:B------:R-:W-:Y:S02]  /*dc60*/  IMAD.MOV.U32 R36, RZ, RZ, R13 ;  /* 0x000000ffff247224 */ /* 0x000fe400078e000d */
.L_x_58128:
[----:B------:R-:W-:Y:S05]  /*dc70*/  BSYNC B1 ;  /* 0x0000000000017941 */ /* 0x000fea0003800000 */
.L_x_58126:
        /* <DEDUP_REMOVED lines=9> */
.L_x_58130:
[----:B------:R-:W-:Y:S01]  /*dd10*/  IMAD.MOV.U32 R14, RZ, RZ, R31 ;  /* 0x000000ffff0e7224 */ /* 0x000fe200078e001f */
[----:B------:R-:W-:Y:S01]  /*dd20*/  MOV R13, R15 ;  /* 0x0000000f000d7202 */ /* 0x000fe20000000f00 */
[----:B------:R-:W-:Y:S02]  /*dd30*/  IMAD.MOV.U32 R31, RZ, RZ, R28 ;  /* 0x000000ffff1f7224 */ /* 0x000fe400078e001c */
[----:B------:R-:W-:Y:S02]  /*dd40*/  IMAD.MOV.U32 R15, RZ, RZ, R12 ;  /* 0x000000ffff0f7224 */ /* 0x000fe400078e000c */
.L_x_58131:
[----:B------:R-:W-:Y:S05]  /*dd50*/  BSYNC B1 ;  /* 0x0000000000017941 */ /* 0x000fea0003800000 */
.L_x_58129:
        /* <DEDUP_REMOVED lines=9> */
.L_x_58133:
[----:B------:R-:W-:Y:S01]  /*ddf0*/  IMAD.MOV.U32 R28, RZ, RZ, R14 ;  /* 0x000000ffff1c7224 */ /* 0x000fe200078e000e */
[----:B------:R-:W-:Y:S01]  /*de00*/  MOV R12, R13 ;  /* 0x0000000d000c7202 */ /* 0x000fe20000000f00 */
[----:B------:R-:W-:Y:S02]  /*de10*/  IMAD.MOV.U32 R14, RZ, RZ, R29 ;  /* 0x000000ffff0e7224 */ /* 0x000fe400078e001d */
[----:B------:R-:W-:Y:S02]  /*de20*/  IMAD.MOV.U32 R13, RZ, RZ, R30 ;  /* 0x000000ffff0d7224 */ /* 0x000fe400078e001e */
.L_x_58134:
[----:B------:R-:W-:Y:S05]  /*de30*/  BSYNC B1 ;  /* 0x0000000000017941 */ /* 0x000fea0003800000 */
.L_x_58132:
        /* <DEDUP_REMOVED lines=9> */
.L_x_58136:
[----:B------:R-:W-:Y:S01]  /*ded0*/  IMAD.MOV.U32 R29, RZ, RZ, R28 ;  /* 0x000000ffff1d7224 */ /* 0x000fe200078e001c */
[----:B------:R-:W-:Y:S01]  /*dee0*/  MOV R30, R12 ;  /* 0x0000000c001e7202 */ /* 0x000fe20000000f00 */
[----:B------:R-:W-:Y:S02]  /*def0*/  IMAD.MOV.U32 R28, RZ, RZ, R35 ;  /* 0x000000ffff1c7224 */ /* 0x000fe400078e0023 */
[----:B------:R-:W-:Y:S02]  /*df00*/  IMAD.MOV.U32 R12, RZ, RZ, R33 ;  /* 0x000000ffff0c7224 */ /* 0x000fe400078e0021 */
.L_x_58137:
[----:B------:R-:W-:Y:S05]  /*df10*/  BSYNC B1 ;  /* 0x0000000000017941 */ /* 0x000fea0003800000 */
.L_x_58135:
        /* <DEDUP_REMOVED lines=9> */
.L_x_58139:
[----:B------:R-:W-:Y:S01]  /*dfb0*/  IMAD.MOV.U32 R35, RZ, RZ, R29 ;  /* 0x000000ffff237224 */ /* 0x000fe200078e001d */
[----:B------:R-:W-:Y:S01]  /*dfc0*/  MOV R33, R30 ;  /* 0x0000001e00217202 */ /* 0x000fe20000000f00 */
[----:B------:R-:W-:Y:S02]  /*dfd0*/  IMAD.MOV.U32 R29, RZ, RZ, R26 ;  /* 0x000000ffff1d7224 */ /* 0x000fe400078e001a */
[----:B------:R-:W-:Y:S02]  /*dfe0*/  IMAD.MOV.U32 R30, RZ, RZ, R25 ;  /* 0x000000ffff1e7224 */ /* 0x000fe400078e0019 */
.L_x_58140:
[----:B------:R-:W-:Y:S05]  /*dff0*/  BSYNC B1 ;  /* 0x0000000000017941 */ /* 0x000fea0003800000 */
.L_x_58138:
        /* <DEDUP_REMOVED lines=9> */
.L_x_58142:
[----:B------:R-:W-:Y:S01]  /*e090*/  IMAD.MOV.U32 R26, RZ, RZ, R35 ;  /* 0x000000ffff1a7224 */ /* 0x000fe200078e0023 */
[----:B------:R-:W-:Y:S01]  /*e0a0*/  MOV R25, R33 ;  /* 0x0000002100197202 */ /* 0x000fe20000000f00 */
[----:B------:R-:W-:Y:S02]  /*e0b0*/  IMAD.MOV.U32 R35, RZ, RZ, R32 ;  /* 0x000000ffff237224 */ /* 0x000fe400078e0020 */
[----:B------:R-:W-:Y:S02]  /*e0c0*/  IMAD.MOV.U32 R33, RZ, RZ, R24 ;  /* 0x000000ffff217224 */ /* 0x000fe400078e0018 */
.L_x_58143:
[----:B------:R-:W-:Y:S05]  /*e0d0*/  BSYNC B1 ;  /* 0x0000000000017941 */ /* 0x000fea0003800000 */
.L_x_58141:
        /* <DEDUP_REMOVED lines=16> */
.L_x_58145:
[----:B------:R-:W-:Y:S02]  /*e1e0*/  IMAD.MOV.U32 R32, RZ, RZ, R27 ;  /* 0x000000ffff207224 */ /* 0x000fe400078e001b */
[----:B------:R-:W-:Y:S02]  /*e1f0*/  IMAD.MOV.U32 R24, RZ, RZ, R43 ;  /* 0x000000ffff187224 */ /* 0x000fe400078e002b */
[----:B------:R-:W-:Y:S02]  /*e200*/  IMAD.MOV.U32 R27, RZ, RZ, R42 ;  /* 0x000000ffff1b7224 */ /* 0x000fe400078e002a */
[----:B------:R-:W-:Y:S02]  /*e210*/  IMAD.MOV.U32 R43, RZ, RZ, R22 ;  /* 0x000000ffff2b7224 */ /* 0x000fe400078e0016 */
.L_x_58146:
[----:B------:R-:W-:Y:S05]  /*e220*/  BSYNC B1 ;  /* 0x0000000000017941 */ /* 0x000fea0003800000 */
.L_x_58144:
        /* <DEDUP_REMOVED lines=9> */
.L_x_58148:
[----:B------:R-:W-:Y:S02]  /*e2c0*/  IMAD.MOV.U32 R39, RZ, RZ, R32 ;  /* 0x000000ffff277224 */ /* 0x000fe400078e0020 */
[----:B------:R-:W-:Y:S02]  /*e2d0*/  IMAD.MOV.U32 R5, RZ, RZ, R24 ;  /* 0x000000ffff057224 */ /* 0x000fe400078e0018 */
[----:B------:R-:W-:Y:S02]  /*e2e0*/  IMAD.MOV.U32 R32, RZ, RZ, R23 ;  /* 0x000000ffff207224 */ /* 0x000fe400078e0017 */
[----:B------:R-:W-:Y:S02]  /*e2f0*/  IMAD.MOV.U32 R24, RZ, RZ, R7 ;  /* 0x000000ffff187224 */ /* 0x000fe400078e0007 */
.L_x_58149:
[----:B------:R-:W-:Y:S05]  /*e300*/  BSYNC B1 ;  /* 0x0000000000017941 */ /* 0x000fea0003800000 */
.L_x_58147:
        /* <DEDUP_REMOVED lines=9> */
.L_x_58151:
[----:B------:R-:W-:Y:S02]  /*e3a0*/  IMAD.MOV.U32 R38, RZ, RZ, R39 ;  /* 0x000000ffff267224 */ /* 0x000fe400078e0027 */
[----:B------:R-:W-:Y:S02]  /*e3b0*/  IMAD.MOV.U32 R22, RZ, RZ, R5 ;  /* 0x000000ffff167224 */ /* 0x000fe400078e0005 */
[----:B------:R-:W-:Y:S02]  /*e3c0*/  IMAD.MOV.U32 R39, RZ, RZ, R48 ;  /* 0x000000ffff277224 */ /* 0x000fe400078e0030 */
[----:B------:R-:W-:Y:S02]  /*e3d0*/  IMAD.MOV.U32 R5, RZ, RZ, R40 ;  /* 0x000000ffff057224 */ /* 0x000fe400078e0028 */
.L_x_58152:
[----:B------:R-:W-:Y:S05]  /*e3e0*/  BSYNC B1 ;  /* 0x0000000000017941 */ /* 0x000fea0003800000 */
.L_x_58150:
        /* <DEDUP_REMOVED lines=9> */
.L_x_58154:
[----:B------:R-:W-:Y:S02]  /*e480*/  IMAD.MOV.U32 R23, RZ, RZ, R38 ;  /* 0x000000ffff177224 */ /* 0x000fe400078e0026 */
[----:B------:R-:W-:Y:S02]  /*e490*/  IMAD.MOV.U32 R7, RZ, RZ, R22 ;  /* 0x000000ffff077224 */ /* 0x000fe400078e0016 */
[----:B------:R-:W-:Y:S02]  /*e4a0*/  IMAD.MOV.U32 R38, RZ, RZ, R21 ;  /* 0x000000ffff267224 */ /* 0x000fe400078e0015 */
[----:B------:R-:W-:Y:S02]  /*e4b0*/  IMAD.MOV.U32 R22, RZ, RZ, R9 ;  /* 0x000000ffff167224 */ /* 0x000fe400078e0009 */
.L_x_58155:
[----:B------:R-:W-:Y:S05]  /*e4c0*/  BSYNC B1 ;  /* 0x0000000000017941 */ /* 0x000fea0003800000 */
.L_x_58153:
        /* <DEDUP_REMOVED lines=9> */
.L_x_58157:
[----:B------:R-:W-:Y:S02]  /*e560*/  IMAD.MOV.U32 R42, RZ, RZ, R23 ;  /* 0x000000ffff2a7224 */ /* 0x000fe400078e0017 */
[----:B------:R-:W-:Y:S02]  /*e570*/  IMAD.MOV.U32 R40, RZ, RZ, R7 ;  /* 0x000000ffff287224 */ /* 0x000fe400078e0007 */
[----:B------:R-:W-:Y:S02]  /*e580*/  IMAD.MOV.U32 R23, RZ, RZ, R50 ;  /* 0x000000ffff177224 */ /* 0x000fe400078e0032 */
[----:B------:R-:W-:Y:S02]  /*e590*/  IMAD.MOV.U32 R7, RZ, RZ, R20 ;  /* 0x000000ffff077224 */ /* 0x000fe400078e0014 */
.L_x_58158:
[----:B------:R-:W-:Y:S05]  /*e5a0*/  BSYNC B1 ;  /* 0x0000000000017941 */ /* 0x000fea0003800000 */
.L_x_58156:
        /* <DEDUP_REMOVED lines=9> */
.L_x_58160:
[----:B------:R-:W-:Y:S02]  /*e640*/  IMAD.MOV.U32 R9, RZ, RZ, R42 ;  /* 0x000000ffff097224 */ /* 0x000fe400078e002a */
[----:B------:R-:W-:Y:S02]  /*e650*/  IMAD.MOV.U32 R20, RZ, RZ, R40 ;  /* 0x000000ffff147224 */ /* 0x000fe400078e0028 */
[----:B------:R-:W-:Y:S02]  /*e660*/  IMAD.MOV.U32 R42, RZ, RZ, R19 ;  /* 0x000000ffff2a7224 */ /* 0x000fe400078e0013 */
[----:B------:R-:W-:Y:S02]  /*e670*/  IMAD.MOV.U32 R40, RZ, RZ, R11 ;  /* 0x000000ffff287224 */ /* 0x000fe400078e000b */
.L_x_58161:
[----:B------:R-:W-:Y:S05]  /*e680*/  BSYNC B1 ;  /* 0x0000000000017941 */ /* 0x000fea0003800000 */
.L_x_58159:
        /* <DEDUP_REMOVED lines=9> */
.L_x_58163:
[----:B------:R-:W-:Y:S02]  /*e720*/  IMAD.MOV.U32 R19, RZ, RZ, R9 ;  /* 0x000000ffff137224 */ /* 0x000fe400078e0009 */
[----:B------:R-:W-:Y:S02]  /*e730*/  IMAD.MOV.U32 R11, RZ, RZ, R20 ;  /* 0x000000ffff0b7224 */ /* 0x000fe400078e0014 */
[----:B------:R-:W-:Y:S02]  /*e740*/  IMAD.MOV.U32 R9, RZ, RZ, R18 ;  /* 0x000000ffff097224 */ /* 0x000fe400078e0012 */
[----:B------:R-:W-:Y:S02]  /*e750*/  IMAD.MOV.U32 R20, RZ, RZ, R37 ;  /* 0x000000ffff147224 */ /* 0x000fe400078e0025 */
.L_x_58164:
[----:B------:R-:W-:Y:S05]  /*e760*/  BSYNC B1 ;  /* 0x0000000000017941 */ /* 0x000fea0003800000 */
.L_x_58162:
        /* <DEDUP_REMOVED lines=9> */
.L_x_58166:
[----:B------:R-:W-:Y:S02]  /*e800*/  IMAD.MOV.U32 R18, RZ, RZ, R19 ;  /* 0x000000ffff127224 */ /* 0x000fe400078e0013 */
[----:B------:R-:W-:Y:S02]  /*e810*/  IMAD.MOV.U32 R21, RZ, RZ, R11 ;  /* 0x000000ffff157224 */ /* 0x000fe400078e000b */
[----:B------:R-:W-:Y:S02]  /*e820*/  IMAD.MOV.U32 R19, RZ, RZ, R34 ;  /* 0x000000ffff137224 */ /* 0x000fe400078e0022 */
[----:B------:R-:W-:Y:S02]  /*e830*/  IMAD.MOV.U32 R11, RZ, RZ, R16 ;  /* 0x000000ffff0b7224 */ /* 0x000fe400078e0010 */
.L_x_58167:
[----:B------:R-:W-:Y:S05]  /*e840*/  BSYNC B1 ;  /* 0x0000000000017941 */ /* 0x000fea0003800000 */
.L_x_58165:
        /* <DEDUP_REMOVED lines=9> */
.L_x_58169:
[----:B------:R-:W-:Y:S02]  /*e8e0*/  IMAD.MOV.U32 R34, RZ, RZ, R18 ;  /* 0x000000ffff227224 */ /* 0x000fe400078e0012 */
[----:B------:R-:W-:Y:S02]  /*e8f0*/  IMAD.MOV.U32 R16, RZ, RZ, R21 ;  /* 0x000000ffff107224 */ /* 0x000fe400078e0015 */
[----:B------:R-:W-:Y:S02]  /*e900*/  IMAD.MOV.U32 R18, RZ, RZ, R17 ;  /* 0x000000ffff127224 */ /* 0x000fe400078e0011 */
[----:B------:R-:W-:Y:S02]  /*e910*/  IMAD.MOV.U32 R21, RZ, RZ, R36 ;  /* 0x000000ffff157224 */ /* 0x000fe400078e0024 */
.L_x_58170:
[----:B------:R-:W-:Y:S05]  /*e920*/  BSYNC B1 ;  /* 0x0000000000017941 */ /* 0x000fea0003800000 */
.L_x_58168:
        /* <DEDUP_REMOVED lines=9> */
.L_x_58172:
[----:B------:R-:W-:Y:S02]  /*e9c0*/  IMAD.MOV.U32 R17, RZ, RZ, R34 ;  /* 0x000000ffff117224 */ /* 0x000fe400078e0022 */
[----:B------:R-:W-:Y:S02]  /*e9d0*/  IMAD.MOV.U32 R36, RZ, RZ, R16 ;  /* 0x000000ffff247224 */ /* 0x000fe400078e0010 */
[----:B------:R-:W-:Y:S02]  /*e9e0*/  IMAD.MOV.U32 R34, RZ, RZ, R31 ;  /* 0x000000ffff227224 */ /* 0x000fe400078e001f */
[----:B------:R-:W-:Y:S02]  /*e9f0*/  IMAD.MOV.U32 R16, RZ, RZ, R15 ;  /* 0x000000ffff107224 */ /* 0x000fe400078e000f */
.L_x_58173:
[----:B------:R-:W-:Y:S05]  /*ea00*/  BSYNC B1 ;  /* 0x0000000000017941 */ /* 0x000fea0003800000 */
.L_x_58171:
        /* <DEDUP_REMOVED lines=9> */
.L_x_58175:
[----:B------:R-:W-:Y:S02]  /*eaa0*/  IMAD.MOV.U32 R31, RZ, RZ, R17 ;  /* 0x000000ffff1f7224 */ /* 0x000fe400078e0011 */
[----:B------:R-:W-:Y:S02]  /*eab0*/  IMAD.MOV.U32 R15, RZ, RZ, R36 ;  /* 0x000000ffff0f7224 */ /* 0x000fe400078e0024 */
[----:B------:R-:W-:Y:S02]  /*eac0*/  IMAD.MOV.U32 R17, RZ, RZ, R14 ;  /* 0x000000ffff117224 */ /* 0x000fe400078e000e */
[----:B------:R-:W-:Y:S02]  /*ead0*/  IMAD.MOV.U32 R36, RZ, RZ, R13 ;  /* 0x000000ffff247224 */ /* 0x000fe400078e000d */
.L_x_58176:
[----:B------:R-:W-:Y:S05]  /*eae0*/  BSYNC B1 ;  /* 0x0000000000017941 */ /* 0x000fea0003800000 */
.L_x_58174:
        /* <DEDUP_REMOVED lines=9> */
.L_x_58178:
[----:B------:R-:W-:Y:S02]  /*eb80*/  IMAD.MOV.U32 R14, RZ, RZ, R31 ;  /* 0x000000ffff0e7224 */ /* 0x000fe400078e001f */
[----:B------:R-:W-:Y:S02]  /*eb90*/  IMAD.MOV.U32 R13, RZ, RZ, R15 ;  /* 0x000000ffff0d7224 */ /* 0x000fe400078e000f */
[----:B------:R-:W-:Y:S02]  /*eba0*/  IMAD.MOV.U32 R31, RZ, RZ, R28 ;  /* 0x000000ffff1f7224 */ /* 0x000fe400078e001c */
[----:B------:R-:W-:Y:S02]  /*ebb0*/  IMAD.MOV.U32 R15, RZ, RZ, R12 ;  /* 0x000000ffff0f7224 */ /* 0x000fe400078e000c */
.L_x_58179:
[----:B------:R-:W-:Y:S05]  /*ebc0*/  BSYNC B1 ;  /* 0x0000000000017941 */ /* 0x000fea0003800000 */
.L_x_58177:
        /* <DEDUP_REMOVED lines=9> */
.L_x_58181:
[----:B------:R-:W-:Y:S02]  /*ec60*/  IMAD.MOV.U32 R28, RZ, RZ, R14 ;  /* 0x000000ffff1c7224 */ /* 0x000fe400078e000e */
[----:B------:R-:W-:Y:S02]  /*ec70*/  IMAD.MOV.U32 R12, RZ, RZ, R13 ;  /* 0x000000ffff0c7224 */ /* 0x000fe400078e000d */
[----:B------:R-:W-:Y:S02]  /*ec80*/  IMAD.MOV.U32 R14, RZ, RZ, R29 ;  /* 0x000000ffff0e7224 */ /* 0x000fe400078e001d */
[----:B------:R-:W-:Y:S02]  /*ec90*/  IMAD.MOV.U32 R13, RZ, RZ, R30 ;  /* 0x000000ffff0d7224 */ /* 0x000fe400078e001e */
.L_x_58182:
[----:B------:R-:W-:Y:S05]  /*eca0*/  BSYNC B1 ;  /* 0x0000000000017941 */ /* 0x000fea0003800000 */
.L_x_58180:
        /* <DEDUP_REMOVED lines=9> */
.L_x_58184:
[----:B------:R-:W-:Y:S02]  /*ed40*/  IMAD.MOV.U32 R29, RZ, RZ, R28 ;  /* 0x000000ffff1d7224 */ /* 0x000fe400078e001c */
[----:B------:R-:W-:Y:S02]  /*ed50*/  IMAD.MOV.U32 R30, RZ, RZ, R12 ;  /* 0x000000ffff1e7224 */ /* 0x000fe400078e000c */
[----:B------:R-:W-:Y:S02]  /*ed60*/  IMAD.MOV.U32 R28, RZ, RZ, R35 ;  /* 0x000000ffff1c7224 */ /* 0x000fe400078e0023 */
[----:B------:R-:W-:Y:S02]  /*ed70*/  IMAD.MOV.U32 R12, RZ, RZ, R33 ;  /* 0x000000ffff0c7224 */ /* 0x000fe400078e0021 */
.L_x_58185:
[----:B------:R-:W-:Y:S05]  /*ed80*/  BSYNC B1 ;  /* 0x0000000000017941 */ /* 0x000fea0003800000 */
.L_x_58183:
        /* <DEDUP_REMOVED lines=9> */
.L_x_58187:
[----:B------:R-:W-:Y:S02]  /*ee20*/  IMAD.MOV.U32 R35, RZ, RZ, R29 ;  /* 0x000000ffff237224 */ /* 0x000fe400078e001d */
[----:B------:R-:W-:Y:S02]  /*ee30*/  IMAD.MOV.U32 R33, RZ, RZ, R30 ;  /* 0x000000ffff217224 */ /* 0x000fe400078e001e */
[----:B------:R-:W-:Y:S02]  /*ee40*/  IMAD.MOV.U32 R29, RZ, RZ, R26 ;  /* 0x000000ffff1d7224 */ /* 0x000fe400078e001a */
[----:B------:R-:W-:Y:S02]  /*ee50*/  IMAD.MOV.U32 R30, RZ, RZ, R25 ;  /* 0x000000ffff1e7224 */ /* 0x000fe400078e0019 */
.L_x_58188:
[----:B------:R-:W-:Y:S05]  /*ee60*/  BSYNC B1 ;  /* 0x0000000000017941 */ /* 0x000fea0003800000 */
.L_x_58186:
        /* <DEDUP_REMOVED lines=16> */
.L_x_58190:
[----:B------:R-:W-:Y:S02]  /*ef70*/  IMAD.MOV.U32 R44, RZ, RZ, R27 ;  /* 0x000000ffff2c7224 */ /* 0x000fe400078e001b */
[----:B------:R-:W-:Y:S01]  /*ef80*/  IMAD.MOV.U32 R26, RZ, RZ, R43 ;  /* 0x000000ffff1a7224 */ /* 0x000fe200078e002b */
[----:B------:R-:W-:Y:S01]  /*ef90*/  MOV R43, R24 ;  /* 0x00000018002b7202 */ /* 0x000fe20000000f00 */
[----:B------:R-:W-:Y:S02]  /*efa0*/  IMAD.MOV.U32 R27, RZ, RZ, R32 ;  /* 0x000000ffff1b7224 */ /* 0x000fe400078e0020 */
.L_x_58191:
[----:B------:R-:W-:Y:S05]  /*efb0*/  BSYNC B1 ;  /* 0x0000000000017941 */ /* 0x000fea0003800000 */
.L_x_58189:
        /* <DEDUP_REMOVED lines=9> */
.L_x_58193:
[----:B------:R-:W-:Y:S02]  /*f050*/  IMAD.MOV.U32 R25, RZ, RZ, R44 ;  /* 0x000000ffff197224 */ /* 0x000fe400078e002c */
[----:B------:R-:W-:Y:S01]  /*f060*/  IMAD.MOV.U32 R3, RZ, RZ, R26 ;  /* 0x000000ffff037224 */ /* 0x000fe200078e001a */
[----:B------:R-:W-:Y:S01]  /*f070*/  MOV R26, R5 ;  /* 0x00000005001a7202 */ /* 0x000fe20000000f00 */
[----:B------:R-:W-:Y:S02]  /*f080*/  IMAD.MOV.U32 R44, RZ, RZ, R39 ;  /* 0x000000ffff2c7224 */ /* 0x000fe400078e0027 */
.L_x_58194:
[----:B------:R-:W-:Y:S05]  /*f090*/  BSYNC B1 ;  /* 0x0000000000017941 */ /* 0x000fea0003800000 */
.L_x_58192:
        /* <DEDUP_REMOVED lines=9> */
.L_x_58196:
[----:B------:R-:W-:Y:S02]  /*f130*/  IMAD.MOV.U32 R32, RZ, RZ, R25 ;  /* 0x000000ffff207224 */ /* 0x000fe400078e0019 */
[----:B------:R-:W-:Y:S01]  /*f140*/  IMAD.MOV.U32 R24, RZ, RZ, R3 ;  /* 0x000000ffff187224 */ /* 0x000fe200078e0003 */
[----:B------:R-:W-:Y:S01]  /*f150*/  MOV R3, R22 ;  /* 0x0000001600037202 */ /* 0x000fe20000000f00 */
[----:B------:R-:W-:Y:S02]  /*f160*/  IMAD.MOV.U32 R25, RZ, RZ, R38 ;  /* 0x000000ffff197224 */ /* 0x000fe400078e0026 */
.L_x_58197:
[----:B------:R-:W-:Y:S05]  /*f170*/  BSYNC B1 ;  /* 0x0000000000017941 */ /* 0x000fea0003800000 */
.L_x_58195:
        /* <DEDUP_REMOVED lines=9> */
.L_x_58199:
[----:B------:R-:W-:Y:S02]  /*f210*/  IMAD.MOV.U32 R37, RZ, RZ, R32 ;  /* 0x000000ffff257224 */ /* 0x000fe400078e0020 */
[----:B------:R-:W-:Y:S01]  /*f220*/  IMAD.MOV.U32 R5, RZ, RZ, R24 ;  /* 0x000000ffff057224 */ /* 0x000fe200078e0018 */
[----:B------:R-:W-:Y:S01]  /*f230*/  MOV R24, R7 ;  /* 0x0000000700187202 */ /* 0x000fe20000000f00 */
[----:B------:R-:W-:Y:S02]  /*f240*/  IMAD.MOV.U32 R32, RZ, RZ, R23 ;  /* 0x000000ffff207224 */ /* 0x000fe400078e0017 */
.L_x_58200:
[----:B------:R-:W-:Y:S05]  /*f250*/  BSYNC B1 ;  /* 0x0000000000017941 */ /* 0x000fea0003800000 */
.L_x_58198:
        /* <DEDUP_REMOVED lines=9> */
.L_x_58202:
[----:B------:R-:W-:Y:S02]  /*f2f0*/  IMAD.MOV.U32 R22, RZ, RZ, R37 ;  /* 0x000000ffff167224 */ /* 0x000fe400078e0025 */
[----:B------:R-:W-:Y:S01]  /*f300*/  IMAD.MOV.U32 R7, RZ, RZ, R5 ;  /* 0x000000ffff077224 */ /* 0x000fe200078e0005 */
[----:B------:R-:W-:Y:S01]  /*f310*/  MOV R5, R40 ;  /* 0x0000002800057202 */ /* 0x000fe20000000f00 */
[----:B------:R-:W-:Y:S02]  /*f320*/  IMAD.MOV.U32 R37, RZ, RZ, R42 ;  /* 0x000000ffff257224 */ /* 0x000fe400078e002a */
.L_x_58203:
[----:B------:R-:W-:Y:S05]  /*f330*/  BSYNC B1 ;  /* 0x0000000000017941 */ /* 0x000fea0003800000 */
.L_x_58201:
        /* <DEDUP_REMOVED lines=9> */
.L_x_58205:
[----:B------:R-:W-:Y:S02]  /*f3d0*/  IMAD.MOV.U32 R40, RZ, RZ, R22 ;  /* 0x000000ffff287224 */ /* 0x000fe400078e0016 */
[----:B------:R-:W-:Y:S01]  /*f3e0*/  IMAD.MOV.U32 R38, RZ, RZ, R7 ;  /* 0x000000ffff267224 */ /* 0x000fe200078e0007 */
[----:B------:R-:W-:Y:S01]  /*f3f0*/  MOV R7, R20 ;  /* 0x0000001400077202 */ /* 0x000fe20000000f00 */
[----:B------:R-:W-:Y:S02]  /*f400*/  IMAD.MOV.U32 R22, RZ, RZ, R9 ;  /* 0x000000ffff167224 */ /* 0x000fe400078e0009 */
.L_x_58206:
[----:B------:R-:W-:Y:S05]  /*f410*/  BSYNC B1 ;  /* 0x0000000000017941 */ /* 0x000fea0003800000 */
.L_x_58204:
        /* <DEDUP_REMOVED lines=9> */
.L_x_58208:
[----:B------:R-:W-:Y:S02]  /*f4b0*/  IMAD.MOV.U32 R9, RZ, RZ, R40 ;  /* 0x000000ffff097224 */ /* 0x000fe400078e0028 */
[----:B------:R-:W-:Y:S01]  /*f4c0*/  IMAD.MOV.U32 R20, RZ, RZ, R38 ;  /* 0x000000ffff147224 */ /* 0x000fe200078e0026 */
[----:B------:R-:W-:Y:S01]  /*f4d0*/  MOV R38, R11 ;  /* 0x0000000b00267202 */ /* 0x000fe20000000f00 */
[----:B------:R-:W-:Y:S02]  /*f4e0*/  IMAD.MOV.U32 R40, RZ, RZ, R19 ;  /* 0x000000ffff287224 */ /* 0x000fe400078e0013 */
.L_x_58209:
[----:B------:R-:W-:Y:S05]  /*f4f0*/  BSYNC B1 ;  /* 0x0000000000017941 */ /* 0x000fea0003800000 */
.L_x_58207:
        /* <DEDUP_REMOVED lines=9> */
.L_x_58211:
[----:B------:R-:W-:Y:S02]  /*f590*/  IMAD.MOV.U32 R19, RZ, RZ, R9 ;  /* 0x000000ffff137224 */ /* 0x000fe400078e0009 */
[----:B------:R-:W-:Y:S01]  /*f5a0*/  IMAD.MOV.U32 R11, RZ, RZ, R20 ;  /* 0x000000ffff0b7224 */ /* 0x000fe200078e0014 */
[----:B------:R-:W-:Y:S01]  /*f5b0*/  MOV R20, R21 ;  /* 0x0000001500147202 */ /* 0x000fe20000000f00 */
[----:B------:R-:W-:Y:S02]  /*f5c0*/  IMAD.MOV.U32 R9, RZ, RZ, R18 ;  /* 0x000000ffff097224 */ /* 0x000fe400078e0012 */
.L_x_58212:
[----:B------:R-:W-:Y:S05]  /*f5d0*/  BSYNC B1 ;  /* 0x0000000000017941 */ /* 0x000fea0003800000 */
.L_x_58210:
        /* <DEDUP_REMOVED lines=9> */
.L_x_58214:
[----:B------:R-:W-:Y:S02]  /*f670*/  IMAD.MOV.U32 R18, RZ, RZ, R19 ;  /* 0x000000ffff127224 */ /* 0x000fe400078e0013 */
[----:B------:R-:W-:Y:S01]  /*f680*/  IMAD.MOV.U32 R21, RZ, RZ, R11 ;  /* 0x000000ffff157224 */ /* 0x000fe200078e000b */
[----:B------:R-:W-:Y:S01]  /*f690*/  MOV R11, R16 ;  /* 0x00000010000b7202 */ /* 0x000fe20000000f00 */
[----:B------:R-:W-:Y:S02]  /*f6a0*/  IMAD.MOV.U32 R19, RZ, RZ, R34 ;  /* 0x000000ffff137224 */ /* 0x000fe400078e0022 */
.L_x_58215:
[----:B------:R-:W-:Y:S05]  /*f6b0*/  BSYNC B1 ;  /* 0x0000000000017941 */ /* 0x000fea0003800000 */
.L_x_58213:
        /* <DEDUP_REMOVED lines=9> */
.L_x_58217:
[----:B------:R-:W-:Y:S02]  /*f750*/  IMAD.MOV.U32 R34, RZ, RZ, R18 ;  /* 0x000000ffff227224 */ /* 0x000fe400078e0012 */
[----:B------:R-:W-:Y:S01]  /*f760*/  IMAD.MOV.U32 R16, RZ, RZ, R21 ;  /* 0x000000ffff107224 */ /* 0x000fe200078e0015 */
[----:B------:R-:W-:Y:S01]  /*f770*/  MOV R21, R36 ;  /* 0x0000002400157202 */ /* 0x000fe20000000f00 */
[----:B------:R-:W-:Y:S02]  /*f780*/  IMAD.MOV.U32 R18, RZ, RZ, R17 ;  /* 0x000000ffff127224 */ /* 0x000fe400078e0011 */
.L_x_58218:
[----:B------:R-:W-:Y:S05]  /*f790*/  BSYNC B1 ;  /* 0x0000000000017941 */ /* 0x000fea0003800000 */
.L_x_58216:
        /* <DEDUP_REMOVED lines=9> */
.L_x_58220:
[----:B------:R-:W-:Y:S02]  /*f830*/  IMAD.MOV.U32 R17, RZ, RZ, R34 ;  /* 0x000000ffff117224 */ /* 0x000fe400078e0022 */
[----:B------:R-:W-:Y:S01]  /*f840*/  IMAD.MOV.U32 R36, RZ, RZ, R16 ;  /* 0x000000ffff247224 */ /* 0x000fe200078e0010 */
[----:B------:R-:W-:Y:S01]  /*f850*/  MOV R16, R15 ;  /* 0x0000000f00107202 */ /* 0x000fe20000000f00 */
[----:B------:R-:W-:Y:S02]  /*f860*/  IMAD.MOV.U32 R34, RZ, RZ, R31 ;  /* 0x000000ffff227224 */ /* 0x000fe400078e001f */
.L_x_58221:
[----:B------:R-:W-:Y:S05]  /*f870*/  BSYNC B1 ;  /* 0x0000000000017941 */ /* 0x000fea0003800000 */
.L_x_58219:
        /* <DEDUP_REMOVED lines=9> */
.L_x_58223:
[----:B------:R-:W-:Y:S02]  /*f910*/  IMAD.MOV.U32 R23, RZ, RZ, R17 ;  /* 0x000000ffff177224 */ /* 0x000fe400078e0011 */
[----:B------:R-:W-:Y:S01]  /*f920*/  IMAD.MOV.U32 R15, RZ, RZ, R36 ;  /* 0x000000ffff0f7224 */ /* 0x000fe200078e0024 */
[----:B------:R-:W-:Y:S01]  /*f930*/  MOV R36, R13 ;  /* 0x0000000d00247202 */ /* 0x000fe20000000f00 */
[----:B------:R-:W-:Y:S02]  /*f940*/  IMAD.MOV.U32 R17, RZ, RZ, R14 ;  /* 0x000000ffff117224 */ /* 0x000fe400078e000e */
.L_x_58224:
[----:B------:R-:W-:Y:S05]  /*f950*/  BSYNC B1 ;  /* 0x0000000000017941 */ /* 0x000fea0003800000 */
.L_x_58222:
        /* <DEDUP_REMOVED lines=9> */
.L_x_58226:
[----:B------:R-:W-:Y:S02]  /*f9f0*/  IMAD.MOV.U32 R14, RZ, RZ, R23 ;  /* 0x000000ffff0e7224 */ /* 0x000fe400078e0017 */
[----:B------:R-:W-:Y:S01]  /*fa00*/  IMAD.MOV.U32 R13, RZ, RZ, R15 ;  /* 0x000000ffff0d7224 */ /* 0x000fe200078e000f */
[----:B------:R-:W-:Y:S01]  /*fa10*/  MOV R15, R12 ;  /* 0x0000000c000f7202 */ /* 0x000fe20000000f00 */
[----:B------:R-:W-:Y:S02]  /*fa20*/  IMAD.MOV.U32 R23, RZ, RZ, R28 ;  /* 0x000000ffff177224 */ /* 0x000fe400078e001c */
.L_x_58227:
[----:B------:R-:W-:Y:S05]  /*fa30*/  BSYNC B1 ;  /* 0x0000000000017941 */ /* 0x000fea0003800000 */
.L_x_58225:
        /* <DEDUP_REMOVED lines=9> */
.L_x_58229:
[----:B------:R-:W-:Y:S02]  /*fad0*/  IMAD.MOV.U32 R28, RZ, RZ, R14 ;  /* 0x000000ffff1c7224 */ /* 0x000fe400078e000e */
[----:B------:R-:W-:Y:S01]  /*fae0*/  IMAD.MOV.U32 R12, RZ, RZ, R13 ;  /* 0x000000ffff0c7224 */ /* 0x000fe200078e000d */
[----:B------:R-:W-:Y:S01]  /*faf0*/  MOV R13, R30 ;  /* 0x0000001e000d7202 */ /* 0x000fe20000000f00 */
[----:B------:R-:W-:Y:S02]  /*fb00*/  IMAD.MOV.U32 R14, RZ, RZ, R29 ;  /* 0x000000ffff0e7224 */ /* 0x000fe400078e001d */
.L_x_58230:
[----:B------:R-:W-:Y:S05]  /*fb10*/  BSYNC B1 ;  /* 0x0000000000017941 */ /* 0x000fea0003800000 */
.L_x_58228:
        /* <DEDUP_REMOVED lines=9> */
.L_x_58232:
[----:B------:R-:W-:Y:S02]  /*fbb0*/  IMAD.MOV.U32 R30, RZ, RZ, R28 ;  /* 0x000000ffff1e7224 */ /* 0x000fe400078e001c */
[----:B------:R-:W-:Y:S01]  /*fbc0*/  IMAD.MOV.U32 R29, RZ, RZ, R12 ;  /* 0x000000ffff1d7224 */ /* 0x000fe200078e000c */
[----:B------:R-:W-:Y:S01]  /*fbd0*/  MOV R12, R33 ;  /* 0x00000021000c7202 */ /* 0x000fe20000000f00 */
[----:B------:R-:W-:Y:S02]  /*fbe0*/  IMAD.MOV.U32 R28, RZ, RZ, R35 ;  /* 0x000000ffff1c7224 */ /* 0x000fe400078e0023 */
.L_x_58233:
[----:B------:R-:W-:Y:S05]  /*fbf0*/  BSYNC B1 ;  /* 0x0000000000017941 */ /* 0x000fea0003800000 */
.L_x_58231:
        /* <DEDUP_REMOVED lines=16> */
.L_x_58235:
[----:B------:R-:W-:Y:S01]  /*fd00*/  IMAD.MOV.U32 R42, RZ, RZ, R27 ;  /* 0x000000ffff2a7224 */ /* 0x000fe200078e001b */
[----:B------:R-:W-:Y:S01]  /*fd10*/  MOV R10, R43 ;  /* 0x0000002b000a7202 */ /* 0x000fe20000000f00 */
[----:B------:R-:W-:Y:S02]  /*fd20*/  IMAD.MOV.U32 R27, RZ, RZ, R44 ;  /* 0x000000ffff1b7224 */ /* 0x000fe400078e002c */
[----:B------:R-:W-:Y:S02]  /*fd30*/  IMAD.MOV.U32 R43, RZ, RZ, R26 ;  /* 0x000000ffff2b7224 */ /* 0x000fe400078e001a */
.L_x_58236:
[----:B------:R-:W-:Y:S05]  /*fd40*/  BSYNC B1 ;  /* 0x0000000000017941 */ /* 0x000fea0003800000 */
.L_x_58234:
        /* <DEDUP_REMOVED lines=9> */
.L_x_58238:
[----:B------:R-:W-:Y:S01]  /*fde0*/  IMAD.MOV.U32 R33, RZ, RZ, R42 ;  /* 0x000000ffff217224 */ /* 0x000fe200078e002a */
[----:B------:R-:W-:Y:S01]  /*fdf0*/  MOV R31, R10 ;  /* 0x0000000a001f7202 */ /* 0x000fe20000000f00 */
[----:B------:R-:W-:Y:S02]  /*fe00*/  IMAD.MOV.U32 R42, RZ, RZ, R25 ;  /* 0x000000ffff2a7224 */ /* 0x000fe400078e0019 */
[----:B------:R-:W-:Y:S02]  /*fe10*/  IMAD.MOV.U32 R10, RZ, RZ, R3 ;  /* 0x000000ffff0a7224 */ /* 0x000fe400078e0003 */
.L_x_58239:
[----:B------:R-:W-:Y:S05]  /*fe20*/  BSYNC B1 ;  /* 0x0000000000017941 */ /* 0x000fea0003800000 */
.L_x_58237:
        /* <DEDUP_REMOVED lines=9> */
.L_x_58241:
[----:B------:R-:W-:Y:S01]  /*fec0*/  IMAD.MOV.U32 R44, RZ, RZ, R33 ;  /* 0x000000ffff2c7224 */ /* 0x000fe200078e0021 */
[----:B------:R-:W-:Y:S01]  /*fed0*/  MOV R26, R31 ;  /* 0x0000001f001a7202 */ /* 0x000fe20000000f00 */
[----:B------:R-:W-:Y:S02]  /*fee0*/  IMAD.MOV.U32 R33, RZ, RZ, R32 ;  /* 0x000000ffff217224 */ /* 0x000fe400078e0020 */
[----:B------:R-:W-:Y:S02]  /*fef0*/  IMAD.MOV.U32 R31, RZ, RZ, R24 ;  /* 0x000000ffff1f7224 */ /* 0x000fe400078e0018 */
.L_x_58242:
[----:B------:R-:W-:Y:S05]  /*ff00*/  BSYNC B1 ;  /* 0x0000000000017941 */ /* 0x000fea0003800000 */
.L_x_58240:
        /* <DEDUP_REMOVED lines=9> */
.L_x_58244:
[----:B------:R-:W-:Y:S01]  /*ffa0*/  IMAD.MOV.U32 R3, RZ, RZ, R44 ;  /* 0x000000ffff037224 */ /* 0x000fe200078e002c */
[----:B------:R-:W-:Y:S01]  /*ffb0*/  MOV R24, R26 ;  /* 0x0000001a00187202 */ /* 0x000fe20000000f00 */
[----:B------:R-:W-:Y:S02]  /*ffc0*/  IMAD.MOV.U32 R44, RZ, RZ, R37 ;  /* 0x000000ffff2c7224 */ /* 0x000fe400078e0025 */
[----:B------:R-:W-:Y:S02]  /*ffd0*/  IMAD.MOV.U32 R26, RZ, RZ, R5 ;  /* 0x000000ffff1a7224 */ /* 0x000fe400078e0005 */
.L_x_58245:
[----:B------:R-:W-:Y:S05]  /*ffe0*/  BSYNC B1 ;  /* 0x0000000000017941 */ /* 0x000fea0003800000 */
.L_x_58243:
        /* <DEDUP_REMOVED lines=9> */
.L_x_58247:
[----:B------:R-:W-:Y:S01]  /*10080*/  IMAD.MOV.U32 R25, RZ, RZ, R3 ;  /* 0x000000ffff197224 */ /* 0x000fe200078e0003 */
[----:B------:R-:W-:Y:S01]  /*10090*/  MOV R5, R24 ;  /* 0x0000001800057202 */ /* 0x000fe20000000f00 */
[----:B------:R-:W-:Y:S02]  /*100a0*/  IMAD.MOV.U32 R3, RZ, RZ, R22 ;  /* 0x000000ffff037224 */ /* 0x000fe400078e0016 */
[----:B------:R-:W-:Y:S02]  /*100b0*/  IMAD.MOV.U32 R24, RZ, RZ, R7 ;  /* 0x000000ffff187224 */ /* 0x000fe400078e0007 */
.L_x_58248:
[----:B------:R-:W-:Y:S05]  /*100c0*/  BSYNC B1 ;  /* 0x0000000000017941 */ /* 0x000fea0003800000 */
.L_x_58246:
        /* <DEDUP_REMOVED lines=9> */
.L_x_58250:
[----:B------:R-:W-:Y:S01]  /*10160*/  IMAD.MOV.U32 R22, RZ, RZ, R25 ;  /* 0x000000ffff167224 */ /* 0x000fe200078e0019 */
[----:B------:R-:W-:Y:S01]  /*10170*/  MOV R7, R5 ;  /* 0x0000000500077202 */ /* 0x000fe20000000f00 */
[----:B------:R-:W-:Y:S02]  /*10180*/  IMAD.MOV.U32 R25, RZ, RZ, R40 ;  /* 0x000000ffff197224 */ /* 0x000fe400078e0028 */
[----:B------:R-:W-:Y:S02]  /*10190*/  IMAD.MOV.U32 R5, RZ, RZ, R38 ;  /* 0x000000ffff057224 */ /* 0x000fe400078e0026 */
.L_x_58251:
[----:B------:R-:W-:Y:S05]  /*101a0*/  BSYNC B1 ;  /* 0x0000000000017941 */ /* 0x000fea0003800000 */
.L_x_58249:
        /* <DEDUP_REMOVED lines=9> */
.L_x_58253:
[----:B------:R-:W-:Y:S01]  /*10240*/  IMAD.MOV.U32 R38, RZ, RZ, R22 ;  /* 0x000000ffff267224 */ /* 0x000fe200078e0016 */
[----:B------:R-:W-:Y:S01]  /*10250*/  MOV R32, R7 ;  /* 0x0000000700207202 */ /* 0x000fe20000000f00 */
[----:B------:R-:W-:Y:S02]  /*10260*/  IMAD.MOV.U32 R22, RZ, RZ, R9 ;  /* 0x000000ffff167224 */ /* 0x000fe400078e0009 */
[----:B------:R-:W-:Y:S02]  /*10270*/  IMAD.MOV.U32 R7, RZ, RZ, R20 ;  /* 0x000000ffff077224 */ /* 0x000fe400078e0014 */
.L_x_58254:
[----:B------:R-:W-:Y:S05]  /*10280*/  BSYNC B1 ;  /* 0x0000000000017941 */ /* 0x000fea0003800000 */
.L_x_58252:
        /* <DEDUP_REMOVED lines=9> */
.L_x_58256:
[----:B------:R-:W-:Y:S01]  /*10320*/  IMAD.MOV.U32 R9, RZ, RZ, R38 ;  /* 0x000000ffff097224 */ /* 0x000fe200078e0026 */
[----:B------:R-:W-:Y:S01]  /*10330*/  MOV R20, R32 ;  /* 0x0000002000147202 */ /* 0x000fe20000000f00 */
[----:B------:R-:W-:Y:S02]  /*10340*/  IMAD.MOV.U32 R38, RZ, RZ, R19 ;  /* 0x000000ffff267224 */ /* 0x000fe400078e0013 */
[----:B------:R-:W-:Y:S02]  /*10350*/  IMAD.MOV.U32 R32, RZ, RZ, R11 ;  /* 0x000000ffff207224 */ /* 0x000fe400078e000b */
.L_x_58257:
[----:B------:R-:W-:Y:S05]  /*10360*/  BSYNC B1 ;  /* 0x0000000000017941 */ /* 0x000fea0003800000 */
.L_x_58255:
        /* <DEDUP_REMOVED lines=9> */
.L_x_58259:
[----:B------:R-:W-:Y:S01]  /*10400*/  IMAD.MOV.U32 R19, RZ, RZ, R9 ;  /* 0x000000ffff137224 */ /* 0x000fe200078e0009 */
[----:B------:R-:W-:Y:S01]  /*10410*/  MOV R11, R20 ;  /* 0x00000014000b7202 */ /* 0x000fe20000000f00 */
[----:B------:R-:W-:Y:S02]  /*10420*/  IMAD.MOV.U32 R9, RZ, RZ, R18 ;  /* 0x000000ffff097224 */ /* 0x000fe400078e0012 */
[----:B------:R-:W-:Y:S02]  /*10430*/  IMAD.MOV.U32 R20, RZ, RZ, R21 ;  /* 0x000000ffff147224 */ /* 0x000fe400078e0015 */
.L_x_58260:
[----:B------:R-:W-:Y:S05]  /*10440*/  BSYNC B1 ;  /* 0x0000000000017941 */ /* 0x000fea0003800000 */
.L_x_58258:
        /* <DEDUP_REMOVED lines=9> */
.L_x_58262:
[----:B------:R-:W-:Y:S01]  /*104e0*/  IMAD.MOV.U32 R18, RZ, RZ, R19 ;  /* 0x000000ffff127224 */ /* 0x000fe200078e0013 */
[----:B------:R-:W-:Y:S01]  /*104f0*/  MOV R21, R11 ;  /* 0x0000000b00157202 */ /* 0x000fe20000000f00 */
[----:B------:R-:W-:Y:S02]  /*10500*/  IMAD.MOV.U32 R19, RZ, RZ, R34 ;  /* 0x000000ffff137224 */ /* 0x000fe400078e0022 */
[----:B------:R-:W-:Y:S02]  /*10510*/  IMAD.MOV.U32 R11, RZ, RZ, R16 ;  /* 0x000000ffff0b7224 */ /* 0x000fe400078e0010 */
.L_x_58263:
[----:B------:R-:W-:Y:S05]  /*10520*/  BSYNC B1 ;  /* 0x0000000000017941 */ /* 0x000fea0003800000 */
.L_x_58261:
        /* <DEDUP_REMOVED lines=9> */
.L_x_58265:
[----:B------:R-:W-:Y:S01]  /*105c0*/  IMAD.MOV.U32 R34, RZ, RZ, R18 ;  /* 0x000000ffff227224 */ /* 0x000fe200078e0012 */
[----:B------:R-:W-:Y:S01]  /*105d0*/  MOV R16, R21 ;  /* 0x0000001500107202 */ /* 0x000fe20000000f00 */
[----:B------:R-:W-:Y:S02]  /*105e0*/  IMAD.MOV.U32 R18, RZ, RZ, R17 ;  /* 0x000000ffff127224 */ /* 0x000fe400078e0011 */
[----:B------:R-:W-:Y:S02]  /*105f0*/  IMAD.MOV.U32 R21, RZ, RZ, R36 ;  /* 0x000000ffff157224 */ /* 0x000fe400078e0024 */
.L_x_58266:
[----:B------:R-:W-:Y:S05]  /*10600*/  BSYNC B1 ;  /* 0x0000000000017941 */ /* 0x000fea0003800000 */
.L_x_58264:
        /* <DEDUP_REMOVED lines=9> */
.L_x_58268:
[----:B------:R-:W-:Y:S01]  /*106a0*/  IMAD.MOV.U32 R17, RZ, RZ, R34 ;  /* 0x000000ffff117224 */ /* 0x000fe200078e0022 */
[----:B------:R-:W-:Y:S01]  /*106b0*/  MOV R36, R16 ;  /* 0x0000001000247202 */ /* 0x000fe20000000f00 */
[----:B------:R-:W-:Y:S02]  /*106c0*/  IMAD.MOV.U32 R34, RZ, RZ, R23 ;  /* 0x000000ffff227224 */ /* 0x000fe400078e0017 */
[----:B------:R-:W-:Y:S02]  /*106d0*/  IMAD.MOV.U32 R16, RZ, RZ, R15 ;  /* 0x000000ffff107224 */ /* 0x000fe400078e000f */
.L_x_58269:
[----:B------:R-:W-:Y:S05]  /*106e0*/  BSYNC B1 ;  /* 0x0000000000017941 */ /* 0x000fea0003800000 */
.L_x_58267:
        /* <DEDUP_REMOVED lines=9> */
.L_x_58271:
[----:B------:R-:W-:Y:S01]  /*10780*/  IMAD.MOV.U32 R23, RZ, RZ, R17 ;  /* 0x000000ffff177224 */ /* 0x000fe200078e0011 */
[----:B------:R-:W-:Y:S01]  /*10790*/  MOV R15, R36 ;  /* 0x00000024000f7202 */ /* 0x000fe20000000f00 */
[----:B------:R-:W-:Y:S02]  /*107a0*/  IMAD.MOV.U32 R17, RZ, RZ, R14 ;  /* 0x000000ffff117224 */ /* 0x000fe400078e000e */
[----:B------:R-:W-:Y:S02]  /*107b0*/  IMAD.MOV.U32 R36, RZ, RZ, R13 ;  /* 0x000000ffff247224 */ /* 0x000fe400078e000d */
.L_x_58272:
[----:B------:R-:W-:Y:S05]  /*107c0*/  BSYNC B1 ;  /* 0x0000000000017941 */ /* 0x000fea0003800000 */
.L_x_58270:
        /* <DEDUP_REMOVED lines=9> */
.L_x_58274:
[----:B------:R-:W-:Y:S01]  /*10860*/  IMAD.MOV.U32 R13, RZ, RZ, R23 ;  /* 0x000000ffff0d7224 */ /* 0x000fe200078e0017 */
[----:B------:R-:W-:Y:S01]  /*10870*/  MOV R14, R15 ;  /* 0x0000000f000e7202 */ /* 0x000fe20000000f00 */
[----:B------:R-:W-:Y:S02]  /*10880*/  IMAD.MOV.U32 R23, RZ, RZ, R28 ;  /* 0x000000ffff177224 */ /* 0x000fe400078e001c */
[----:B------:R-:W-:Y:S02]  /*10890*/  IMAD.MOV.U32 R15, RZ, RZ, R12 ;  /* 0x000000ffff0f7224 */ /* 0x000fe400078e000c */
.L_x_58275:
[----:B------:R-:W-:Y:S05]  /*108a0*/  BSYNC B1 ;  /* 0x0000000000017941 */ /* 0x000fea0003800000 */
.L_x_58273:
        /* <DEDUP_REMOVED lines=9> */
.L_x_58277:
[----:B------:R-:W-:Y:S01]  /*10940*/  IMAD.MOV.U32 R28, RZ, RZ, R13 ;  /* 0x000000ffff1c7224 */ /* 0x000fe200078e000d */
[----:B------:R-:W-:Y:S01]  /*10950*/  MOV R12, R14 ;  /* 0x0000000e000c7202 */ /* 0x000fe20000000f00 */
[----:B------:R-:W-:Y:S02]  /*10960*/  IMAD.MOV.U32 R13, RZ, RZ, R30 ;  /* 0x000000ffff0d7224 */ /* 0x000fe400078e001e */
[----:B------:R-:W-:Y:S02]  /*10970*/  IMAD.MOV.U32 R14, RZ, RZ, R29 ;  /* 0x000000ffff0e7224 */ /* 0x000fe400078e001d */
.L_x_58278:
[----:B------:R-:W-:Y:S05]  /*10980*/  BSYNC B1 ;  /* 0x0000000000017941 */ /* 0x000fea0003800000 */
.L_x_58276:
        /* <DEDUP_REMOVED lines=16> */
.L_x_58280:
[----:B------:R-:W-:Y:S02]  /*10a90*/  IMAD.MOV.U32 R8, RZ, RZ, R27 ;  /* 0x000000ffff087224 */ /* 0x000fe400078e001b */
[----:B------:R-:W-:Y:S02]  /*10aa0*/  IMAD.MOV.U32 R30, RZ, RZ, R43 ;  /* 0x000000ffff1e7224 */ /* 0x000fe400078e002b */
[----:B------:R-:W-:Y:S02]  /*10ab0*/  IMAD.MOV.U32 R27, RZ, RZ, R42 ;  /* 0x000000ffff1b7224 */ /* 0x000fe400078e002a */
[----:B------:R-:W-:Y:S02]  /*10ac0*/  IMAD.MOV.U32 R43, RZ, RZ, R10 ;  /* 0x000000ffff2b7224 */ /* 0x000fe400078e000a */
.L_x_58281:
[----:B------:R-:W-:Y:S05]  /*10ad0*/  BSYNC B1 ;  /* 0x0000000000017941 */ /* 0x000fea0003800000 */
.L_x_58279:
        /* <DEDUP_REMOVED lines=9> */
.L_x_58283:
[----:B------:R-:W-:Y:S02]  /*10b70*/  IMAD.MOV.U32 R29, RZ, RZ, R8 ;  /* 0x000000ffff1d7224 */ /* 0x000fe400078e0008 */
[----:B------:R-:W-:Y:S02]  /*10b80*/  IMAD.MOV.U32 R35, RZ, RZ, R30 ;  /* 0x000000ffff237224 */ /* 0x000fe400078e001e */
[----:B------:R-:W-:Y:S02]  /*10b90*/  IMAD.MOV.U32 R8, RZ, RZ, R33 ;  /* 0x000000ffff087224 */ /* 0x000fe400078e0021 */
[----:B------:R-:W-:Y:S02]  /*10ba0*/  IMAD.MOV.U32 R30, RZ, RZ, R31 ;  /* 0x000000ffff1e7224 */ /* 0x000fe400078e001f */
.L_x_58284:
[----:B------:R-:W-:Y:S05]  /*10bb0*/  BSYNC B1 ;  /* 0x0000000000017941 */ /* 0x000fea0003800000 */
.L_x_58282:
        /* <DEDUP_REMOVED lines=9> */
.L_x_58286:
[----:B------:R-:W-:Y:S02]  /*10c50*/  IMAD.MOV.U32 R10, RZ, RZ, R29 ;  /* 0x000000ffff0a7224 */ /* 0x000fe400078e001d */
[----:B------:R-:W-:Y:S02]  /*10c60*/  IMAD.MOV.U32 R31, RZ, RZ, R35 ;  /* 0x000000ffff1f7224 */ /* 0x000fe400078e0023 */
[----:B------:R-:W-:Y:S02]  /*10c70*/  IMAD.MOV.U32 R29, RZ, RZ, R44 ;  /* 0x000000ffff1d7224 */ /* 0x000fe400078e002c */
[----:B------:R-:W-:Y:S02]  /*10c80*/  IMAD.MOV.U32 R35, RZ, RZ, R26 ;  /* 0x000000ffff237224 */ /* 0x000fe400078e001a */
.L_x_58287:
[----:B------:R-:W-:Y:S05]  /*10c90*/  BSYNC B1 ;  /* 0x0000000000017941 */ /* 0x000fea0003800000 */
.L_x_58285:
        /* <DEDUP_REMOVED lines=9> */
.L_x_58289:
[----:B------:R-:W-:Y:S02]  /*10d30*/  IMAD.MOV.U32 R26, RZ, RZ, R10 ;  /* 0x000000ffff1a7224 */ /* 0x000fe400078e000a */
[----:B------:R-:W-:Y:S02]  /*10d40*/  IMAD.MOV.U32 R40, RZ, RZ, R31 ;  /* 0x000000ffff287224 */ /* 0x000fe400078e001f */
[----:B------:R-:W-:Y:S02]  /*10d50*/  IMAD.MOV.U32 R10, RZ, RZ, R3 ;  /* 0x000000ffff0a7224 */ /* 0x000fe400078e0003 */
[----:B------:R-:W-:Y:S02]  /*10d60*/  IMAD.MOV.U32 R31, RZ, RZ, R24 ;  /* 0x000000ffff1f7224 */ /* 0x000fe400078e0018 */
.L_x_58290:
[----:B------:R-:W-:Y:S05]  /*10d70*/  BSYNC B1 ;  /* 0x0000000000017941 */ /* 0x000fea0003800000 */
.L_x_58288:
        /* <DEDUP_REMOVED lines=9> */
.L_x_58292:
[----:B------:R-:W-:Y:S02]  /*10e10*/  IMAD.MOV.U32 R3, RZ, RZ, R26 ;  /* 0x000000ffff037224 */ /* 0x000fe400078e001a */
[----:B------:R-:W-:Y:S02]  /*10e20*/  IMAD.MOV.U32 R24, RZ, RZ, R40 ;  /* 0x000000ffff187224 */ /* 0x000fe400078e0028 */
[----:B------:R-:W-:Y:S02]  /*10e30*/  IMAD.MOV.U32 R26, RZ, RZ, R25 ;  /* 0x000000ffff1a7224 */ /* 0x000fe400078e0019 */
[----:B------:R-:W-:Y:S02]  /*10e40*/  IMAD.MOV.U32 R40, RZ, RZ, R5 ;  /* 0x000000ffff287224 */ /* 0x000fe400078e0005 */
.L_x_58293:
[----:B------:R-:W-:Y:S05]  /*10e50*/  BSYNC B1 ;  /* 0x0000000000017941 */ /* 0x000fea0003800000 */
.L_x_58291:
        /* <DEDUP_REMOVED lines=9> */
.L_x_58295:
[----:B------:R-:W-:Y:S02]  /*10ef0*/  IMAD.MOV.U32 R5, RZ, RZ, R3 ;  /* 0x000000ffff057224 */ /* 0x000fe400078e0003 */
[----:B------:R-:W-:Y:S02]  /*10f00*/  IMAD.MOV.U32 R25, RZ, RZ, R24 ;  /* 0x000000ffff197224 */ /* 0x000fe400078e0018 */
[----:B------:R-:W-:Y:S02]  /*10f10*/  IMAD.MOV.U32 R3, RZ, RZ, R22 ;  /* 0x000000ffff037224 */ /* 0x000fe400078e0016 */
[----:B------:R-:W-:Y:S02]  /*10f20*/  IMAD.MOV.U32 R24, RZ, RZ, R7 ;  /* 0x000000ffff187224 */ /* 0x000fe400078e0007 */
.L_x_58296:
[----:B------:R-:W-:Y:S05]  /*10f30*/  BSYNC B1 ;  /* 0x0000000000017941 */ /* 0x000fea0003800000 */
.L_x_58294:
        /* <DEDUP_REMOVED lines=9> */
.L_x_58298:
[----:B------:R-:W-:Y:S02]  /*10fd0*/  IMAD.MOV.U32 R22, RZ, RZ, R5 ;  /* 0x000000ffff167224 */ /* 0x000fe400078e0005 */
[----:B------:R-:W-:Y:S02]  /*10fe0*/  IMAD.MOV.U32 R7, RZ, RZ, R25 ;  /* 0x000000ffff077224 */ /* 0x000fe400078e0019 */
[----:B------:R-:W-:Y:S02]  /*10ff0*/  IMAD.MOV.U32 R5, RZ, RZ, R38 ;  /* 0x000000ffff057224 */ /* 0x000fe400078e0026 */
[----:B------:R-:W-:Y:S02]  /*11000*/  IMAD.MOV.U32 R25, RZ, RZ, R32 ;  /* 0x000000ffff197224 */ /* 0x000fe400078e0020 */
.L_x_58299:
[----:B------:R-:W-:Y:S05]  /*11010*/  BSYNC B1 ;  /* 0x0000000000017941 */ /* 0x000fea0003800000 */
.L_x_58297:
        /* <DEDUP_REMOVED lines=9> */
.L_x_58301:
[----:B------:R-:W-:Y:S02]  /*110b0*/  IMAD.MOV.U32 R32, RZ, RZ, R22 ;  /* 0x000000ffff207224 */ /* 0x000fe400078e0016 */
[----:B------:R-:W-:Y:S02]  /*110c0*/  IMAD.MOV.U32 R38, RZ, RZ, R7 ;  /* 0x000000ffff267224 */ /* 0x000fe400078e0007 */
[----:B------:R-:W-:Y:S02]  /*110d0*/  IMAD.MOV.U32 R22, RZ, RZ, R9 ;  /* 0x000000ffff167224 */ /* 0x000fe400078e0009 */
[----:B------:R-:W-:Y:S02]  /*110e0*/  IMAD.MOV.U32 R7, RZ, RZ, R20 ;  /* 0x000000ffff077224 */ /* 0x000fe400078e0014 */
.L_x_58302:
[----:B------:R-:W-:Y:S05]  /*110f0*/  BSYNC B1 ;  /* 0x0000000000017941 */ /* 0x000fea0003800000 */
.L_x_58300:
        /* <DEDUP_REMOVED lines=9> */
.L_x_58304:
[----:B------:R-:W-:Y:S02]  /*11190*/  IMAD.MOV.U32 R9, RZ, RZ, R32 ;  /* 0x000000ffff097224 */ /* 0x000fe400078e0020 */
[----:B------:R-:W-:Y:S02]  /*111a0*/  IMAD.MOV.U32 R20, RZ, RZ, R38 ;  /* 0x000000ffff147224 */ /* 0x000fe400078e0026 */
[----:B------:R-:W-:Y:S02]  /*111b0*/  IMAD.MOV.U32 R32, RZ, RZ, R19 ;  /* 0x000000ffff207224 */ /* 0x000fe400078e0013 */
[----:B------:R-:W-:Y:S02]  /*111c0*/  IMAD.MOV.U32 R38, RZ, RZ, R11 ;  /* 0x000000ffff267224 */ /* 0x000fe400078e000b */
.L_x_58305:
[----:B------:R-:W-:Y:S05]  /*111d0*/  BSYNC B1 ;  /* 0x0000000000017941 */ /* 0x000fea0003800000 */
.L_x_58303:
        /* <DEDUP_REMOVED lines=9> */
.L_x_58307:
[----:B------:R-:W-:Y:S02]  /*11270*/  IMAD.MOV.U32 R11, RZ, RZ, R9 ;  /* 0x000000ffff0b7224 */ /* 0x000fe400078e0009 */
[----:B------:R-:W-:Y:S02]  /*11280*/  IMAD.MOV.U32 R19, RZ, RZ, R20 ;  /* 0x000000ffff137224 */ /* 0x000fe400078e0014 */
[----:B------:R-:W-:Y:S02]  /*11290*/  IMAD.MOV.U32 R9, RZ, RZ, R18 ;  /* 0x000000ffff097224 */ /* 0x000fe400078e0012 */
[----:B------:R-:W-:Y:S02]  /*112a0*/  IMAD.MOV.U32 R20, RZ, RZ, R21 ;  /* 0x000000ffff147224 */ /* 0x000fe400078e0015 */
.L_x_58308:
[----:B------:R-:W-:Y:S05]  /*112b0*/  BSYNC B1 ;  /* 0x0000000000017941 */ /* 0x000fea0003800000 */
.L_x_58306:
        /* <DEDUP_REMOVED lines=9> */
.L_x_58310:
[----:B------:R-:W-:Y:S02]  /*11350*/  IMAD.MOV.U32 R18, RZ, RZ, R11 ;  /* 0x000000ffff127224 */ /* 0x000fe400078e000b */
[----:B------:R-:W-:Y:S02]  /*11360*/  IMAD.MOV.U32 R21, RZ, RZ, R19 ;  /* 0x000000ffff157224 */ /* 0x000fe400078e0013 */
[----:B------:R-:W-:Y:S02]  /*11370*/  IMAD.MOV.U32 R11, RZ, RZ, R34 ;  /* 0x000000ffff0b7224 */ /* 0x000fe400078e0022 */
[----:B------:R-:W-:Y:S02]  /*11380*/  IMAD.MOV.U32 R19, RZ, RZ, R16 ;  /* 0x000000ffff137224 */ /* 0x000fe400078e0010 */
.L_x_58311:
[----:B------:R-:W-:Y:S05]  /*11390*/  BSYNC B1 ;  /* 0x0000000000017941 */ /* 0x000fea0003800000 */
.L_x_58309:
        /* <DEDUP_REMOVED lines=9> */
.L_x_58313:
[----:B------:R-:W-:Y:S02]  /*11430*/  IMAD.MOV.U32 R16, RZ, RZ, R18 ;  /* 0x000000ffff107224 */ /* 0x000fe400078e0012 */
[----:B------:R-:W-:Y:S02]  /*11440*/  IMAD.MOV.U32 R34, RZ, RZ, R21 ;  /* 0x000000ffff227224 */ /* 0x000fe400078e0015 */
[----:B------:R-:W-:Y:S02]  /*11450*/  IMAD.MOV.U32 R18, RZ, RZ, R17 ;  /* 0x000000ffff127224 */ /* 0x000fe400078e0011 */
[----:B------:R-:W-:Y:S02]  /*11460*/  IMAD.MOV.U32 R21, RZ, RZ, R36 ;  /* 0x000000ffff157224 */ /* 0x000fe400078e0024 */
.L_x_58314:
[----:B------:R-:W-:Y:S05]  /*11470*/  BSYNC B1 ;  /* 0x0000000000017941 */ /* 0x000fea0003800000 */
.L_x_58312:
        /* <DEDUP_REMOVED lines=9> */
.L_x_58316:
[----:B------:R-:W-:Y:S02]  /*11510*/  IMAD.MOV.U32 R36, RZ, RZ, R16 ;  /* 0x000000ffff247224 */ /* 0x000fe400078e0010 */
[----:B------:R-:W-:Y:S02]  /*11520*/  IMAD.MOV.U32 R17, RZ, RZ, R34 ;  /* 0x000000ffff117224 */ /* 0x000fe400078e0022 */
[----:B------:R-:W-:Y:S02]  /*11530*/  IMAD.MOV.U32 R16, RZ, RZ, R23 ;  /* 0x000000ffff107224 */ /* 0x000fe400078e0017 */
[----:B------:R-:W-:Y:S02]  /*11540*/  IMAD.MOV.U32 R34, RZ, RZ, R15 ;  /* 0x000000ffff227224 */ /* 0x000fe400078e000f */
.L_x_58317:
[----:B------:R-:W-:Y:S05]  /*11550*/  BSYNC B1 ;  /* 0x0000000000017941 */ /* 0x000fea0003800000 */
.L_x_58315:
        /* <DEDUP_REMOVED lines=9> */
.L_x_58319:
[----:B------:R-:W-:Y:S02]  /*115f0*/  IMAD.MOV.U32 R15, RZ, RZ, R36 ;  /* 0x000000ffff0f7224 */ /* 0x000fe400078e0024 */
[----:B------:R-:W-:Y:S02]  /*11600*/  IMAD.MOV.U32 R23, RZ, RZ, R17 ;  /* 0x000000ffff177224 */ /* 0x000fe400078e0011 */
[----:B------:R-:W-:Y:S02]  /*11610*/  IMAD.MOV.U32 R36, RZ, RZ, R13 ;  /* 0x000000ffff247224 */ /* 0x000fe400078e000d */
[----:B------:R-:W-:Y:S02]  /*11620*/  IMAD.MOV.U32 R17, RZ, RZ, R14 ;  /* 0x000000ffff117224 */ /* 0x000fe400078e000e */
.L_x_58320:
[----:B------:R-:W-:Y:S05]  /*11630*/  BSYNC B1 ;  /* 0x0000000000017941 */ /* 0x000fea0003800000 */
.L_x_58318:
        /* <DEDUP_REMOVED lines=9> */
.L_x_58322:
[----:B------:R-:W-:Y:S02]  /*116d0*/  IMAD.MOV.U32 R13, RZ, RZ, R15 ;  /* 0x000000ffff0d7224 */ /* 0x000fe400078e000f */
[----:B------:R-:W-:Y:S02]  /*116e0*/  IMAD.MOV.U32 R14, RZ, RZ, R23 ;  /* 0x000000ffff0e7224 */ /* 0x000fe400078e0017 */
[----:B------:R-:W-:Y:S02]  /*116f0*/  IMAD.MOV.U32 R15, RZ, RZ, R28 ;  /* 0x000000ffff0f7224 */ /* 0x000fe400078e001c */
[----:B------:R-:W-:Y:S02]  /*11700*/  IMAD.MOV.U32 R23, RZ, RZ, R12 ;  /* 0x000000ffff177224 */ /* 0x000fe400078e000c */
.L_x_58323:
[----:B------:R-:W-:Y:S05]  /*11710*/  BSYNC B1 ;  /* 0x0000000000017941 */ /* 0x000fea0003800000 */
.L_x_58321:
        /* <DEDUP_REMOVED lines=16> */
.L_x_58325:
[----:B------:R-:W-:Y:S02]  /*11820*/  IMAD.MOV.U32 R6, RZ, RZ, R27 ;  /* 0x000000ffff067224 */ /* 0x000fe400078e001b */
[----:B------:R-:W-:Y:S01]  /*11830*/  IMAD.MOV.U32 R12, RZ, RZ, R43 ;  /* 0x000000ffff0c7224 */ /* 0x000fe200078e002b */
[----:B------:R-:W-:Y:S01]  /*11840*/  MOV R43, R30 ;  /* 0x0000001e002b7202 */ /* 0x000fe20000000f00 */
[----:B------:R-:W-:Y:S02]  /*11850*/  IMAD.MOV.U32 R27, RZ, RZ, R8 ;  /* 0x000000ffff1b7224 */ /* 0x000fe400078e0008 */
.L_x_58326:
[----:B------:R-:W-:Y:S05]  /*11860*/  BSYNC B1 ;  /* 0x0000000000017941 */ /* 0x000fea0003800000 */
.L_x_58324:
        /* <DEDUP_REMOVED lines=9> */
.L_x_58328:
[----:B------:R-:W-:Y:S02]  /*11900*/  IMAD.MOV.U32 R33, RZ, RZ, R6 ;  /* 0x000000ffff217224 */ /* 0x000fe400078e0006 */
[----:B------:R-:W-:Y:S01]  /*11910*/  IMAD.MOV.U32 R8, RZ, RZ, R12 ;  /* 0x000000ffff087224 */ /* 0x000fe200078e000c */
[----:B------:R-:W-:Y:S01]  /*11920*/  MOV R12, R35 ;  /* 0x00000023000c7202 */ /* 0x000fe20000000f00 */
[----:B------:R-:W-:Y:S02]  /*11930*/  IMAD.MOV.U32 R6, RZ, RZ, R29 ;  /* 0x000000ffff067224 */ /* 0x000fe400078e001d */
.L_x_58329:
[----:B------:R-:W-:Y:S05]  /*11940*/  BSYNC B1 ;  /* 0x0000000000017941 */ /* 0x000fea0003800000 */
.L_x_58327:
        /* <DEDUP_REMOVED lines=9> */
.L_x_58331:
[----:B------:R-:W-:Y:S02]  /*119e0*/  IMAD.MOV.U32 R29, RZ, RZ, R33 ;  /* 0x000000ffff1d7224 */ /* 0x000fe400078e0021 */
[----:B------:R-:W-:Y:S01]  /*119f0*/  IMAD.MOV.U32 R35, RZ, RZ, R8 ;  /* 0x000000ffff237224 */ /* 0x000fe200078e0008 */
[----:B------:R-:W-:Y:S01]  /*11a00*/  MOV R8, R31 ;  /* 0x0000001f00087202 */ /* 0x000fe20000000f00 */
[----:B------:R-:W-:Y:S02]  /*11a10*/  IMAD.MOV.U32 R33, RZ, RZ, R10 ;  /* 0x000000ffff217224 */ /* 0x000fe400078e000a */
.L_x_58332:
[----:B------:R-:W-:Y:S05]  /*11a20*/  BSYNC B1 ;  /* 0x0000000000017941 */ /* 0x000fea0003800000 */
.L_x_58330:
        /* <DEDUP_REMOVED lines=9> */
.L_x_58334:
[----:B------:R-:W-:Y:S02]  /*11ac0*/  IMAD.MOV.U32 R10, RZ, RZ, R29 ;  /* 0x000000ffff0a7224 */ /* 0x000fe400078e001d */
[----:B------:R-:W-:Y:S01]  /*11ad0*/  IMAD.MOV.U32 R31, RZ, RZ, R35 ;  /* 0x000000ffff1f7224 */ /* 0x000fe200078e0023 */
[----:B------:R-:W-:Y:S01]  /*11ae0*/  MOV R35, R40 ;  /* 0x0000002800237202 */ /* 0x000fe20000000f00 */
[----:B------:R-:W-:Y:S02]  /*11af0*/  IMAD.MOV.U32 R29, RZ, RZ, R26 ;  /* 0x000000ffff1d7224 */ /* 0x000fe400078e001a */
.L_x_58335:
[----:B------:R-:W-:Y:S05]  /*11b00*/  BSYNC B1 ;  /* 0x0000000000017941 */ /* 0x000fea0003800000 */
.L_x_58333:
        /* <DEDUP_REMOVED lines=9> */
.L_x_58337:
[----:B------:R-:W-:Y:S02]  /*11ba0*/  IMAD.MOV.U32 R26, RZ, RZ, R10 ;  /* 0x000000ffff1a7224 */ /* 0x000fe400078e000a */
[----:B------:R-:W-:Y:S01]  /*11bb0*/  IMAD.MOV.U32 R28, RZ, RZ, R31 ;  /* 0x000000ffff1c7224 */ /* 0x000fe200078e001f */
[----:B------:R-:W-:Y:S01]  /*11bc0*/  MOV R31, R24 ;  /* 0x00000018001f7202 */ /* 0x000fe20000000f00 */
[----:B------:R-:W-:Y:S02]  /*11bd0*/  IMAD.MOV.U32 R10, RZ, RZ, R3 ;  /* 0x000000ffff0a7224 */ /* 0x000fe400078e0003 */
.L_x_58338:
[----:B------:R-:W-:Y:S05]  /*11be0*/  BSYNC B1 ;  /* 0x0000000000017941 */ /* 0x000fea0003800000 */
.L_x_58336:
        /* <DEDUP_REMOVED lines=9> */
.L_x_58340:
[----:B------:R-:W-:Y:S02]  /*11c80*/  IMAD.MOV.U32 R3, RZ, RZ, R26 ;  /* 0x000000ffff037224 */ /* 0x000fe400078e001a */
[----:B------:R-:W-:Y:S01]  /*11c90*/  IMAD.MOV.U32 R24, RZ, RZ, R28 ;  /* 0x000000ffff187224 */ /* 0x000fe200078e001c */
[----:B------:R-:W-:Y:S01]  /*11ca0*/  MOV R28, R25 ;  /* 0x00000019001c7202 */ /* 0x000fe20000000f00 */
[----:B------:R-:W-:Y:S02]  /*11cb0*/  IMAD.MOV.U32 R26, RZ, RZ, R5 ;  /* 0x000000ffff1a7224 */ /* 0x000fe400078e0005 */
.L_x_58341:
[----:B------:R-:W-:Y:S05]  /*11cc0*/  BSYNC B1 ;  /* 0x0000000000017941 */ /* 0x000fea0003800000 */
.L_x_58339:
        /* <DEDUP_REMOVED lines=9> */
.L_x_58343:
[----:B------:R-:W-:Y:S02]  /*11d60*/  IMAD.MOV.U32 R5, RZ, RZ, R3 ;  /* 0x000000ffff057224 */ /* 0x000fe400078e0003 */
[----:B------:R-:W-:Y:S01]  /*11d70*/  IMAD.MOV.U32 R25, RZ, RZ, R24 ;  /* 0x000000ffff197224 */ /* 0x000fe200078e0018 */
[----:B------:R-:W-:Y:S01]  /*11d80*/  MOV R24, R7 ;  /* 0x0000000700187202 */ /* 0x000fe20000000f00 */
[----:B------:R-:W-:Y:S02]  /*11d90*/  IMAD.MOV.U32 R3, RZ, RZ, R22 ;  /* 0x000000ffff037224 */ /* 0x000fe400078e0016 */
.L_x_58344:
[----:B------:R-:W-:Y:S05]  /*11da0*/  BSYNC B1 ;  /* 0x0000000000017941 */ /* 0x000fea0003800000 */
.L_x_58342:
        /* <DEDUP_REMOVED lines=9> */
.L_x_58346:
[----:B------:R-:W-:Y:S02]  /*11e40*/  IMAD.MOV.U32 R22, RZ, RZ, R5 ;  /* 0x000000ffff167224 */ /* 0x000fe400078e0005 */
[----:B------:R-:W-:Y:S01]  /*11e50*/  IMAD.MOV.U32 R7, RZ, RZ, R25 ;  /* 0x000000ffff077224 */ /* 0x000fe200078e0019 */
[----:B------:R-:W-:Y:S01]  /*11e60*/  MOV R25, R38 ;  /* 0x0000002600197202 */ /* 0x000fe20000000f00 */
[----:B------:R-:W-:Y:S02]  /*11e70*/  IMAD.MOV.U32 R5, RZ, RZ, R32 ;  /* 0x000000ffff057224 */ /* 0x000fe400078e0020 */
.L_x_58347:
[----:B------:R-:W-:Y:S05]  /*11e80*/  BSYNC B1 ;  /* 0x0000000000017941 */ /* 0x000fea0003800000 */
.L_x_58345:
        /* <DEDUP_REMOVED lines=9> */
.L_x_58349:
[----:B------:R-:W-:Y:S02]  /*11f20*/  IMAD.MOV.U32 R30, RZ, RZ, R22 ;  /* 0x000000ffff1e7224 */ /* 0x000fe400078e0016 */
[----:B------:R-:W-:Y:S01]  /*11f30*/  IMAD.MOV.U32 R32, RZ, RZ, R7 ;  /* 0x000000ffff207224 */ /* 0x000fe200078e0007 */
[----:B------:R-:W-:Y:S01]  /*11f40*/  MOV R7, R20 ;  /* 0x0000001400077202 */ /* 0x000fe20000000f00 */
[----:B------:R-:W-:Y:S02]  /*11f50*/  IMAD.MOV.U32 R22, RZ, RZ, R9 ;  /* 0x000000ffff167224 */ /* 0x000fe400078e0009 */
.L_x_58350:
[----:B------:R-:W-:Y:S05]  /*11f60*/  BSYNC B1 ;  /* 0x0000000000017941 */ /* 0x000fea0003800000 */
.L_x_58348:
        /* <DEDUP_REMOVED lines=9> */
.L_x_58352:
[----:B------:R-:W-:Y:S02]  /*12000*/  IMAD.MOV.U32 R9, RZ, RZ, R30 ;  /* 0x000000ffff097224 */ /* 0x000fe400078e001e */
[----:B------:R-:W-:Y:S01]  /*12010*/  IMAD.MOV.U32 R20, RZ, RZ, R32 ;  /* 0x000000ffff147224 */ /* 0x000fe200078e0020 */
[----:B------:R-:W-:Y:S01]  /*12020*/  MOV R32, R19 ;  /* 0x0000001300207202 */ /* 0x000fe20000000f00 */
[----:B------:R-:W-:Y:S02]  /*12030*/  IMAD.MOV.U32 R30, RZ, RZ, R11 ;  /* 0x000000ffff1e7224 */ /* 0x000fe400078e000b */
.L_x_58353:
[----:B------:R-:W-:Y:S05]  /*12040*/  BSYNC B1 ;  /* 0x0000000000017941 */ /* 0x000fea0003800000 */
.L_x_58351:
        /* <DEDUP_REMOVED lines=9> */
.L_x_58355:
[----:B------:R-:W-:Y:S02]  /*120e0*/  IMAD.MOV.U32 R11, RZ, RZ, R9 ;  /* 0x000000ffff0b7224 */ /* 0x000fe400078e0009 */
[----:B------:R-:W-:Y:S01]  /*120f0*/  IMAD.MOV.U32 R19, RZ, RZ, R20 ;  /* 0x000000ffff137224 */ /* 0x000fe200078e0014 */
[----:B------:R-:W-:Y:S01]  /*12100*/  MOV R20, R21 ;  /* 0x0000001500147202 */ /* 0x000fe20000000f00 */
[----:B------:R-:W-:Y:S02]  /*12110*/  IMAD.MOV.U32 R9, RZ, RZ, R18 ;  /* 0x000000ffff097224 */ /* 0x000fe400078e0012 */
.L_x_58356:
[----:B------:R-:W-:Y:S05]  /*12120*/  BSYNC B1 ;  /* 0x0000000000017941 */ /* 0x000fea0003800000 */
.L_x_58354:
        /* <DEDUP_REMOVED lines=9> */
.L_x_58358:
[----:B------:R-:W-:Y:S02]  /*121c0*/  IMAD.MOV.U32 R21, RZ, RZ, R11 ;  /* 0x000000ffff157224 */ /* 0x000fe400078e000b */
[----:B------:R-:W-:Y:S01]  /*121d0*/  IMAD.MOV.U32 R18, RZ, RZ, R19 ;  /* 0x000000ffff127224 */ /* 0x000fe200078e0013 */
[----:B------:R-:W-:Y:S01]  /*121e0*/  MOV R19, R34 ;  /* 0x0000002200137202 */ /* 0x000fe20000000f00 */
[----:B------:R-:W-:Y:S02]  /*121f0*/  IMAD.MOV.U32 R11, RZ, RZ, R16 ;  /* 0x000000ffff0b7224 */ /* 0x000fe400078e0010 */
.L_x_58359:
[----:B------:R-:W-:Y:S05]  /*12200*/  BSYNC B1 ;  /* 0x0000000000017941 */ /* 0x000fea0003800000 */
.L_x_58357:
        /* <DEDUP_REMOVED lines=9> */
.L_x_58361:
[----:B------:R-:W-:Y:S02]  /*122a0*/  IMAD.MOV.U32 R16, RZ, RZ, R21 ;  /* 0x000000ffff107224 */ /* 0x000fe400078e0015 */
[----:B------:R-:W-:Y:S01]  /*122b0*/  IMAD.MOV.U32 R34, RZ, RZ, R18 ;  /* 0x000000ffff227224 */ /* 0x000fe200078e0012 */
[----:B------:R-:W-:Y:S01]  /*122c0*/  MOV R18, R17 ;  /* 0x0000001100127202 */ /* 0x000fe20000000f00 */
[----:B------:R-:W-:Y:S02]  /*122d0*/  IMAD.MOV.U32 R21, RZ, RZ, R36 ;  /* 0x000000ffff157224 */ /* 0x000fe400078e0024 */
.L_x_58362:
[----:B------:R-:W-:Y:S05]  /*122e0*/  BSYNC B1 ;  /* 0x0000000000017941 */ /* 0x000fea0003800000 */
.L_x_58360:
        /* <DEDUP_REMOVED lines=9> */
.L_x_58364:
[----:B------:R-:W-:Y:S02]  /*12380*/  IMAD.MOV.U32 R36, RZ, RZ, R16 ;  /* 0x000000ffff247224 */ /* 0x000fe400078e0010 */
[----:B------:R-:W-:Y:S01]  /*12390*/  IMAD.MOV.U32 R17, RZ, RZ, R34 ;  /* 0x000000ffff117224 */ /* 0x000fe200078e0022 */
[----:B------:R-:W-:Y:S01]  /*123a0*/  MOV R34, R23 ;  /* 0x0000001700227202 */ /* 0x000fe20000000f00 */
[----:B------:R-:W-:Y:S02]  /*123b0*/  IMAD.MOV.U32 R16, RZ, RZ, R15 ;  /* 0x000000ffff107224 */ /* 0x000fe400078e000f */
.L_x_58365:
[----:B------:R-:W-:Y:S05]  /*123c0*/  BSYNC B1 ;  /* 0x0000000000017941 */ /* 0x000fea0003800000 */
.L_x_58363:
        /* <DEDUP_REMOVED lines=9> */
.L_x_58367:
[----:B------:R-:W-:Y:S02]  /*12460*/  IMAD.MOV.U32 R15, RZ, RZ, R36 ;  /* 0x000000ffff0f7224 */ /* 0x000fe400078e0024 */
[----:B------:R-:W-:Y:S01]  /*12470*/  IMAD.MOV.U32 R23, RZ, RZ, R17 ;  /* 0x000000ffff177224 */ /* 0x000fe200078e0011 */
[----:B------:R-:W-:Y:S01]  /*12480*/  MOV R17, R14 ;  /* 0x0000000e00117202 */ /* 0x000fe20000000f00 */
[----:B------:R-:W-:Y:S02]  /*12490*/  IMAD.MOV.U32 R36, RZ, RZ, R13 ;  /* 0x000000ffff247224 */ /* 0x000fe400078e000d */
.L_x_58368:
[----:B------:R-:W-:Y:S05]  /*124a0*/  BSYNC B1 ;  /* 0x0000000000017941 */ /* 0x000fea0003800000 */
.L_x_58366:
        /* <DEDUP_REMOVED lines=16> */
.L_x_58370:
[----:B------:R-:W-:Y:S01]  /*125b0*/  IMAD.MOV.U32 R4, RZ, RZ, R27 ;  /* 0x000000ffff047224 */ /* 0x000fe200078e001b */
[----:B------:R-:W-:Y:S01]  /*125c0*/  MOV R13, R43 ;  /* 0x0000002b000d7202 */ /* 0x000fe20000000f00 */
[----:B------:R-:W-:Y:S02]  /*125d0*/  IMAD.MOV.U32 R27, RZ, RZ, R6 ;  /* 0x000000ffff1b7224 */ /* 0x000fe400078e0006 */
[----:B------:R-:W-:Y:S02]  /*125e0*/  IMAD.MOV.U32 R43, RZ, RZ, R12 ;  /* 0x000000ffff2b7224 */ /* 0x000fe400078e000c */
.L_x_58371:
[----:B------:R-:W-:Y:S05]  /*125f0*/  BSYNC B1 ;  /* 0x0000000000017941 */ /* 0x000fea0003800000 */
.L_x_58369:
        /* <DEDUP_REMOVED lines=9> */
.L_x_58373:
[----:B------:R-:W-:Y:S01]  /*12690*/  IMAD.MOV.U32 R6, RZ, RZ, R4 ;  /* 0x000000ffff067224 */ /* 0x000fe200078e0004 */
[----:B------:R-:W-:Y:S01]  /*126a0*/  MOV R12, R13 ;  /* 0x0000000d000c7202 */ /* 0x000fe20000000f00 */
[----:B------:R-:W-:Y:S02]  /*126b0*/  IMAD.MOV.U32 R4, RZ, RZ, R33 ;  /* 0x000000ffff047224 */ /* 0x000fe400078e0021 */
[----:B------:R-:W-:Y:S02]  /*126c0*/  IMAD.MOV.U32 R13, RZ, RZ, R8 ;  /* 0x000000ffff0d7224 */ /* 0x000fe400078e0008 */
.L_x_58374:
[----:B------:R-:W-:Y:S05]  /*126d0*/  BSYNC B1 ;  /* 0x0000000000017941 */ /* 0x000fea0003800000 */
.L_x_58372:
        /* <DEDUP_REMOVED lines=9> */
.L_x_58376:
[----:B------:R-:W-:Y:S01]  /*12770*/  IMAD.MOV.U32 R8, RZ, RZ, R6 ;  /* 0x000000ffff087224 */ /* 0x000fe200078e0006 */
[----:B------:R-:W-:Y:S01]  /*12780*/  MOV R14, R12 ;  /* 0x0000000c000e7202 */ /* 0x000fe20000000f00 */
[----:B------:R-:W-:Y:S02]  /*12790*/  IMAD.MOV.U32 R6, RZ, RZ, R29 ;  /* 0x000000ffff067224 */ /* 0x000fe400078e001d */
[----:B------:R-:W-:Y:S02]  /*127a0*/  IMAD.MOV.U32 R12, RZ, RZ, R35 ;  /* 0x000000ffff0c7224 */ /* 0x000fe400078e0023 */
.L_x_58377:
[----:B------:R-:W-:Y:S05]  /*127b0*/  BSYNC B1 ;  /* 0x0000000000017941 */ /* 0x000fea0003800000 */
.L_x_58375:
        /* <DEDUP_REMOVED lines=9> */
.L_x_58379:
[----:B------:R-:W-:Y:S01]  /*12850*/  IMAD.MOV.U32 R29, RZ, RZ, R8 ;  /* 0x000000ffff1d7224 */ /* 0x000fe200078e0008 */
[----:B------:R-:W-:Y:S01]  /*12860*/  MOV R33, R14 ;  /* 0x0000000e00217202 */ /* 0x000fe20000000f00 */
[----:B------:R-:W-:Y:S02]  /*12870*/  IMAD.MOV.U32 R8, RZ, RZ, R10 ;  /* 0x000000ffff087224 */ /* 0x000fe400078e000a */
[----:B------:R-:W-:Y:S02]  /*12880*/  IMAD.MOV.U32 R14, RZ, RZ, R31 ;  /* 0x000000ffff0e7224 */ /* 0x000fe400078e001f */
.L_x_58380:
[----:B------:R-:W-:Y:S05]  /*12890*/  BSYNC B1 ;  /* 0x0000000000017941 */ /* 0x000fea0003800000 */
.L_x_58378:
        /* <DEDUP_REMOVED lines=9> */
.L_x_58382:
[----:B------:R-:W-:Y:S01]  /*12930*/  IMAD.MOV.U32 R10, RZ, RZ, R29 ;  /* 0x000000ffff0a7224 */ /* 0x000fe200078e001d */
[----:B------:R-:W-:Y:S01]  /*12940*/  MOV R31, R33 ;  /* 0x00000021001f7202 */ /* 0x000fe20000000f00 */
[----:B------:R-:W-:Y:S02]  /*12950*/  IMAD.MOV.U32 R29, RZ, RZ, R26 ;  /* 0x000000ffff1d7224 */ /* 0x000fe400078e001a */
[----:B------:R-:W-:Y:S02]  /*12960*/  IMAD.MOV.U32 R33, RZ, RZ, R28 ;  /* 0x000000ffff217224 */ /* 0x000fe400078e001c */
.L_x_58383:
[----:B------:R-:W-:Y:S05]  /*12970*/  BSYNC B1 ;  /* 0x0000000000017941 */ /* 0x000fea0003800000 */
.L_x_58381:
        /* <DEDUP_REMOVED lines=9> */
.L_x_58385:
[----:B------:R-:W-:Y:S01]  /*12a10*/  IMAD.MOV.U32 R28, RZ, RZ, R10 ;  /* 0x000000ffff1c7224 */ /* 0x000fe200078e000a */
[----:B------:R-:W-:Y:S01]  /*12a20*/  MOV R35, R31 ;  /* 0x0000001f00237202 */ /* 0x000fe20000000f00 */
[----:B------:R-:W-:Y:S02]  /*12a30*/  IMAD.MOV.U32 R10, RZ, RZ, R3 ;  /* 0x000000ffff0a7224 */ /* 0x000fe400078e0003 */
[----:B------:R-:W-:Y:S02]  /*12a40*/  IMAD.MOV.U32 R31, RZ, RZ, R24 ;  /* 0x000000ffff1f7224 */ /* 0x000fe400078e0018 */
.L_x_58386:
[----:B------:R-:W-:Y:S05]  /*12a50*/  BSYNC B1 ;  /* 0x0000000000017941 */ /* 0x000fea0003800000 */
.L_x_58384:
        /* <DEDUP_REMOVED lines=9> */
.L_x_58388:
[----:B------:R-:W-:Y:S01]  /*12af0*/  IMAD.MOV.U32 R3, RZ, RZ, R28 ;  /* 0x000000ffff037224 */ /* 0x000fe200078e001c */
[----:B------:R-:W-:Y:S01]  /*12b00*/  MOV R44, R35 ;  /* 0x00000023002c7202 */ /* 0x000fe20000000f00 */
[----:B------:R-:W-:Y:S02]  /*12b10*/  IMAD.MOV.U32 R28, RZ, RZ, R5 ;  /* 0x000000ffff1c7224 */ /* 0x000fe400078e0005 */
[----:B------:R-:W-:Y:S02]  /*12b20*/  IMAD.MOV.U32 R35, RZ, RZ, R25 ;  /* 0x000000ffff237224 */ /* 0x000fe400078e0019 */
.L_x_58389:
[----:B------:R-:W-:Y:S05]  /*12b30*/  BSYNC B1 ;  /* 0x0000000000017941 */ /* 0x000fea0003800000 */
.L_x_58387:
        /* <DEDUP_REMOVED lines=9> */
.L_x_58391:
[----:B------:R-:W-:Y:S01]  /*12bd0*/  IMAD.MOV.U32 R5, RZ, RZ, R3 ;  /* 0x000000ffff057224 */ /* 0x000fe200078e0003 */
[----:B------:R-:W-:Y:S01]  /*12be0*/  MOV R45, R44 ;  /* 0x0000002c002d7202 */ /* 0x000fe20000000f00 */
[----:B------:R-:W-:Y:S02]  /*12bf0*/  IMAD.MOV.U32 R3, RZ, RZ, R22 ;  /* 0x000000ffff037224 */ /* 0x000fe400078e0016 */
[----:B------:R-:W-:Y:S02]  /*12c00*/  IMAD.MOV.U32 R44, RZ, RZ, R7 ;  /* 0x000000ffff2c7224 */ /* 0x000fe400078e0007 */
.L_x_58392:
[----:B------:R-:W-:Y:S05]  /*12c10*/  BSYNC B1 ;  /* 0x0000000000017941 */ /* 0x000fea0003800000 */
.L_x_58390:
        /* <DEDUP_REMOVED lines=9> */
.L_x_58394:
[----:B------:R-:W-:Y:S01]  /*12cb0*/  IMAD.MOV.U32 R46, RZ, RZ, R5 ;  /* 0x000000ffff2e7224 */ /* 0x000fe200078e0005 */
[----:B------:R-:W-:Y:S01]  /*12cc0*/  MOV R7, R45 ;  /* 0x0000002d00077202 */ /* 0x000fe20000000f00 */
[----:B------:R-:W-:Y:S02]  /*12cd0*/  IMAD.MOV.U32 R5, RZ, RZ, R30 ;  /* 0x000000ffff057224 */ /* 0x000fe400078e001e */
[----:B------:R-:W-:Y:S02]  /*12ce0*/  IMAD.MOV.U32 R45, RZ, RZ, R32 ;  /* 0x000000ffff2d7224 */ /* 0x000fe400078e0020 */
.L_x_58395:
[----:B------:R-:W-:Y:S05]  /*12cf0*/  BSYNC B1 ;  /* 0x0000000000017941 */ /* 0x000fea0003800000 */
.L_x_58393:
        /* <DEDUP_REMOVED lines=9> */
.L_x_58397:
[----:B------:R-:W-:Y:S01]  /*12d90*/  IMAD.MOV.U32 R30, RZ, RZ, R46 ;  /* 0x000000ffff1e7224 */ /* 0x000fe200078e002e */
[----:B------:R-:W-:Y:S01]  /*12da0*/  MOV R32, R7 ;  /* 0x0000000700207202 */ /* 0x000fe20000000f00 */
[----:B------:R-:W-:Y:S02]  /*12db0*/  IMAD.MOV.U32 R46, RZ, RZ, R9 ;  /* 0x000000ffff2e7224 */ /* 0x000fe400078e0009 */
[----:B------:R-:W-:Y:S02]  /*12dc0*/  IMAD.MOV.U32 R7, RZ, RZ, R20 ;  /* 0x000000ffff077224 */ /* 0x000fe400078e0014 */
.L_x_58398:
[----:B------:R-:W-:Y:S05]  /*12dd0*/  BSYNC B1 ;  /* 0x0000000000017941 */ /* 0x000fea0003800000 */
.L_x_58396:
        /* <DEDUP_REMOVED lines=9> */
.L_x_58400:
[----:B------:R-:W-:Y:S01]  /*12e70*/  IMAD.MOV.U32 R48, RZ, RZ, R30 ;  /* 0x000000ffff307224 */ /* 0x000fe200078e001e */
[----:B------:R-:W-:Y:S01]  /*12e80*/  MOV R9, R32 ;  /* 0x0000002000097202 */ /* 0x000fe20000000f00 */
[----:B------:R-:W-:Y:S02]  /*12e90*/  IMAD.MOV.U32 R30, RZ, RZ, R11 ;  /* 0x000000ffff1e7224 */ /* 0x000fe400078e000b */
[----:B------:R-:W-:Y:S02]  /*12ea0*/  IMAD.MOV.U32 R32, RZ, RZ, R19 ;  /* 0x000000ffff207224 */ /* 0x000fe400078e0013 */
.L_x_58401:
[----:B------:R-:W-:Y:S05]  /*12eb0*/  BSYNC B1 ;  /* 0x0000000000017941 */ /* 0x000fea0003800000 */
.L_x_58399:
        /* <DEDUP_REMOVED lines=9> */
.L_x_58403:
[----:B------:R-:W-:Y:S01]  /*12f50*/  IMAD.MOV.U32 R11, RZ, RZ, R48 ;  /* 0x000000ffff0b7224 */ /* 0x000fe200078e0030 */
[----:B------:R-:W-:Y:S01]  /*12f60*/  MOV R47, R9 ;  /* 0x00000009002f7202 */ /* 0x000fe20000000f00 */
[----:B------:R-:W-:Y:S02]  /*12f70*/  IMAD.MOV.U32 R48, RZ, RZ, R21 ;  /* 0x000000ffff307224 */ /* 0x000fe400078e0015 */
[----:B------:R-:W-:Y:S02]  /*12f80*/  IMAD.MOV.U32 R9, RZ, RZ, R18 ;  /* 0x000000ffff097224 */ /* 0x000fe400078e0012 */
.L_x_58404:
[----:B------:R-:W-:Y:S05]  /*12f90*/  BSYNC B1 ;  /* 0x0000000000017941 */ /* 0x000fea0003800000 */
.L_x_58402:
        /* <DEDUP_REMOVED lines=9> */
.L_x_58406:
[----:B------:R-:W-:Y:S01]  /*13030*/  IMAD.MOV.U32 R49, RZ, RZ, R11 ;  /* 0x000000ffff317224 */ /* 0x000fe200078e000b */
[----:B------:R-:W-:Y:S01]  /*13040*/  MOV R50, R47 ;  /* 0x0000002f00327202 */ /* 0x000fe20000000f00 */
[----:B------:R-:W-:Y:S02]  /*13050*/  IMAD.MOV.U32 R11, RZ, RZ, R16 ;  /* 0x000000ffff0b7224 */ /* 0x000fe400078e0010 */
[----:B------:R-:W-:Y:S02]  /*13060*/  IMAD.MOV.U32 R47, RZ, RZ, R34 ;  /* 0x000000ffff2f7224 */ /* 0x000fe400078e0022 */
.L_x_58407:
[----:B------:R-:W-:Y:S05]  /*13070*/  BSYNC B1 ;  /* 0x0000000000017941 */ /* 0x000fea0003800000 */
.L_x_58405:
        /* <DEDUP_REMOVED lines=9> */
.L_x_58409:
[----:B------:R-:W-:Y:S01]  /*13110*/  IMAD.MOV.U32 R51, RZ, RZ, R49 ;  /* 0x000000ffff337224 */ /* 0x000fe200078e0031 */
[----:B------:R-:W-:Y:S01]  /*13120*/  MOV R52, R50 ;  /* 0x0000003200347202 */ /* 0x000fe20000000f00 */
[----:B------:R-:W-:Y:S02]  /*13130*/  IMAD.MOV.U32 R49, RZ, RZ, R36 ;  /* 0x000000ffff317224 */ /* 0x000fe400078e0024 */
[----:B------:R-:W-:Y:S02]  /*13140*/  IMAD.MOV.U32 R50, RZ, RZ, R17 ;  /* 0x000000ffff327224 */ /* 0x000fe400078e0011 */
.L_x_58410:
[----:B------:R-:W-:Y:S05]  /*13150*/  BSYNC B1 ;  /* 0x0000000000017941 */ /* 0x000fea0003800000 */
.L_x_58408:
        /* <DEDUP_REMOVED lines=9> */
.L_x_58412:
[----:B------:R-:W-:Y:S01]  /*131f0*/  IMAD.MOV.U32 R54, RZ, RZ, R51 ;  /* 0x000000ffff367224 */ /* 0x000fe200078e0033 */
[----:B------:R-:W-:Y:S01]  /*13200*/  MOV R56, R52 ;  /* 0x0000003400387202 */ /* 0x000fe20000000f00 */
[----:B------:R-:W-:Y:S02]  /*13210*/  IMAD.MOV.U32 R51, RZ, RZ, R15 ;  /* 0x000000ffff337224 */ /* 0x000fe400078e000f */
[----:B------:R-:W-:Y:S02]  /*13220*/  IMAD.MOV.U32 R52, RZ, RZ, R23 ;  /* 0x000000ffff347224 */ /* 0x000fe400078e0017 */
.L_x_58413:
[----:B------:R-:W-:Y:S05]  /*13230*/  BSYNC B1 ;  /* 0x0000000000017941 */ /* 0x000fea0003800000 */
.L_x_58411:
        /* <DEDUP_REMOVED lines=16> */
.L_x_58415:
[----:B------:R-:W-:Y:S02]  /*13340*/  IMAD.MOV.U32 R26, RZ, RZ, R27 ;  /* 0x000000ffff1a7224 */ /* 0x000fe400078e001b */
[----:B------:R-:W-:Y:S02]  /*13350*/  IMAD.MOV.U32 R42, RZ, RZ, R43 ;  /* 0x000000ffff2a7224 */ /* 0x000fe400078e002b */
[----:B------:R-:W-:Y:S02]  /*13360*/  IMAD.MOV.U32 R27, RZ, RZ, R4 ;  /* 0x000000ffff1b7224 */ /* 0x000fe400078e0004 */
[----:B------:R-:W-:Y:S02]  /*13370*/  IMAD.MOV.U32 R43, RZ, RZ, R13 ;  /* 0x000000ffff2b7224 */ /* 0x000fe400078e000d */
.L_x_58416:
[----:B------:R-:W-:Y:S05]  /*13380*/  BSYNC B1 ;  /* 0x0000000000017941 */ /* 0x000fea0003800000 */
.L_x_58414:
        /* <DEDUP_REMOVED lines=9> */
.L_x_58418:
[----:B------:R-:W-:Y:S02]  /*13420*/  IMAD.MOV.U32 R25, RZ, RZ, R26 ;  /* 0x000000ffff197224 */ /* 0x000fe400078e001a */
[----:B------:R-:W-:Y:S02]  /*13430*/  IMAD.MOV.U32 R41, RZ, RZ, R42 ;  /* 0x000000ffff297224 */ /* 0x000fe400078e002a */
[----:B------:R-:W-:Y:S02]  /*13440*/  IMAD.MOV.U32 R26, RZ, RZ, R6 ;  /* 0x000000ffff1a7224 */ /* 0x000fe400078e0006 */
[----:B------:R-:W-:Y:S02]  /*13450*/  IMAD.MOV.U32 R42, RZ, RZ, R12 ;  /* 0x000000ffff2a7224 */ /* 0x000fe400078e000c */
.L_x_58419:
[----:B------:R-:W-:Y:S05]  /*13460*/  BSYNC B1 ;  /* 0x0000000000017941 */ /* 0x000fea0003800000 */
.L_x_58417:
        /* <DEDUP_REMOVED lines=9> */
.L_x_58421:
[----:B------:R-:W-:Y:S02]  /*13500*/  IMAD.MOV.U32 R24, RZ, RZ, R25 ;  /* 0x000000ffff187224 */ /* 0x000fe400078e0019 */
[----:B------:R-:W-:Y:S02]  /*13510*/  IMAD.MOV.U32 R40, RZ, RZ, R41 ;  /* 0x000000ffff287224 */ /* 0x000fe400078e0029 */
[----:B------:R-:W-:Y:S02]  /*13520*/  IMAD.MOV.U32 R25, RZ, RZ, R8 ;  /* 0x000000ffff197224 */ /* 0x000fe400078e0008 */
[----:B------:R-:W-:Y:S02]  /*13530*/  IMAD.MOV.U32 R41, RZ, RZ, R14 ;  /* 0x000000ffff297224 */ /* 0x000fe400078e000e */
.L_x_58422:
[----:B------:R-:W-:Y:S05]  /*13540*/  BSYNC B1 ;  /* 0x0000000000017941 */ /* 0x000fea0003800000 */
.L_x_58420:
        /* <DEDUP_REMOVED lines=9> */
.L_x_58424:
[----:B------:R-:W-:Y:S02]  /*135e0*/  IMAD.MOV.U32 R23, RZ, RZ, R24 ;  /* 0x000000ffff177224 */ /* 0x000fe400078e0018 */
[----:B------:R-:W-:Y:S02]  /*135f0*/  IMAD.MOV.U32 R39, RZ, RZ, R40 ;  /* 0x000000ffff277224 */ /* 0x000fe400078e0028 */
[----:B------:R-:W-:Y:S02]  /*13600*/  IMAD.MOV.U32 R24, RZ, RZ, R29 ;  /* 0x000000ffff187224 */ /* 0x000fe400078e001d */
[----:B------:R-:W-:Y:S02]  /*13610*/  IMAD.MOV.U32 R40, RZ, RZ, R33 ;  /* 0x000000ffff287224 */ /* 0x000fe400078e0021 */
.L_x_58425:
[----:B------:R-:W-:Y:S05]  /*13620*/  BSYNC B1 ;  /* 0x0000000000017941 */ /* 0x000fea0003800000 */
.L_x_58423:
        /* <DEDUP_REMOVED lines=9> */
.L_x_58427:
[----:B------:R-:W-:Y:S02]  /*136c0*/  IMAD.MOV.U32 R22, RZ, RZ, R23 ;  /* 0x000000ffff167224 */ /* 0x000fe400078e0017 */
[----:B------:R-:W-:Y:S02]  /*136d0*/  IMAD.MOV.U32 R38, RZ, RZ, R39 ;  /* 0x000000ffff267224 */ /* 0x000fe400078e0027 */
[----:B------:R-:W-:Y:S02]  /*136e0*/  IMAD.MOV.U32 R23, RZ, RZ, R10 ;  /* 0x000000ffff177224 */ /* 0x000fe400078e000a */
[----:B------:R-:W-:Y:S02]  /*136f0*/  IMAD.MOV.U32 R39, RZ, RZ, R31 ;  /* 0x000000ffff277224 */ /* 0x000fe400078e001f */
.L_x_58428:
[----:B------:R-:W-:Y:S05]  /*13700*/  BSYNC B1 ;  /* 0x0000000000017941 */ /* 0x000fea0003800000 */
.L_x_58426:
        /* <DEDUP_REMOVED lines=9> */
.L_x_58430:
[----:B------:R-:W-:Y:S02]  /*137a0*/  IMAD.MOV.U32 R21, RZ, RZ, R22 ;  /* 0x000000ffff157224 */ /* 0x000fe400078e0016 */
[----:B------:R-:W-:Y:S02]  /*137b0*/  IMAD.MOV.U32 R37, RZ, RZ, R38 ;  /* 0x000000ffff257224 */ /* 0x000fe400078e0026 */
[----:B------:R-:W-:Y:S02]  /*137c0*/  IMAD.MOV.U32 R22, RZ, RZ, R28 ;  /* 0x000000ffff167224 */ /* 0x000fe400078e001c */
[----:B------:R-:W-:Y:S02]  /*137d0*/  IMAD.MOV.U32 R38, RZ, RZ, R35 ;  /* 0x000000ffff267224 */ /* 0x000fe400078e0023 */
.L_x_58431:
[----:B------:R-:W-:Y:S05]  /*137e0*/  BSYNC B1 ;  /* 0x0000000000017941 */ /* 0x000fea0003800000 */
.L_x_58429:
        /* <DEDUP_REMOVED lines=9> */
.L_x_58433:
[----:B------:R-:W-:Y:S02]  /*13880*/  IMAD.MOV.U32 R20, RZ, RZ, R21 ;  /* 0x000000ffff147224 */ /* 0x000fe400078e0015 */
[----:B------:R-:W-:Y:S02]  /*13890*/  IMAD.MOV.U32 R36, RZ, RZ, R37 ;  /* 0x000000ffff247224 */ /* 0x000fe400078e0025 */
[----:B------:R-:W-:Y:S02]  /*138a0*/  IMAD.MOV.U32 R21, RZ, RZ, R3 ;  /* 0x000000ffff157224 */ /* 0x000fe400078e0003 */
[----:B------:R-:W-:Y:S02]  /*138b0*/  IMAD.MOV.U32 R37, RZ, RZ, R44 ;  /* 0x000000ffff257224 */ /* 0x000fe400078e002c */
.L_x_58434:
[----:B------:R-:W-:Y:S05]  /*138c0*/  BSYNC B1 ;  /* 0x0000000000017941 */ /* 0x000fea0003800000 */
.L_x_58432:
        /* <DEDUP_REMOVED lines=9> */
.L_x_58436:
[----:B------:R-:W-:Y:S02]  /*13960*/  IMAD.MOV.U32 R19, RZ, RZ, R20 ;  /* 0x000000ffff137224 */ /* 0x000fe400078e0014 */
[----:B------:R-:W-:Y:S02]  /*13970*/  IMAD.MOV.U32 R35, RZ, RZ, R36 ;  /* 0x000000ffff237224 */ /* 0x000fe400078e0024 */
[----:B------:R-:W-:Y:S02]  /*13980*/  IMAD.MOV.U32 R20, RZ, RZ, R5 ;  /* 0x000000ffff147224 */ /* 0x000fe400078e0005 */
[----:B------:R-:W-:Y:S02]  /*13990*/  IMAD.MOV.U32 R36, RZ, RZ, R45 ;  /* 0x000000ffff247224 */ /* 0x000fe400078e002d */
.L_x_58437:
[----:B------:R-:W-:Y:S05]  /*139a0*/  BSYNC B1 ;  /* 0x0000000000017941 */ /* 0x000fea0003800000 */
.L_x_58435:
        /* <DEDUP_REMOVED lines=9> */
.L_x_58439:
[----:B------:R-:W-:Y:S02]  /*13a40*/  IMAD.MOV.U32 R18, RZ, RZ, R19 ;  /* 0x000000ffff127224 */ /* 0x000fe400078e0013 */
[----:B------:R-:W-:Y:S02]  /*13a50*/  IMAD.MOV.U32 R34, RZ, RZ, R35 ;  /* 0x000000ffff227224 */ /* 0x000fe400078e0023 */
[----:B------:R-:W-:Y:S02]  /*13a60*/  IMAD.MOV.U32 R19, RZ, RZ, R46 ;  /* 0x000000ffff137224 */ /* 0x000fe400078e002e */
[----:B------:R-:W-:Y:S02]  /*13a70*/  IMAD.MOV.U32 R35, RZ, RZ, R7 ;  /* 0x000000ffff237224 */ /* 0x000fe400078e0007 */
.L_x_58440:
[----:B------:R-:W-:Y:S05]  /*13a80*/  BSYNC B1 ;  /* 0x0000000000017941 */ /* 0x000fea0003800000 */
.L_x_58438:
        /* <DEDUP_REMOVED lines=9> */
.L_x_58442:
[----:B------:R-:W-:Y:S02]  /*13b20*/  IMAD.MOV.U32 R17, RZ, RZ, R18 ;  /* 0x000000ffff117224 */ /* 0x000fe400078e0012 */
[----:B------:R-:W-:Y:S02]  /*13b30*/  IMAD.MOV.U32 R33, RZ, RZ, R34 ;  /* 0x000000ffff217224 */ /* 0x000fe400078e0022 */
[----:B------:R-:W-:Y:S02]  /*13b40*/  IMAD.MOV.U32 R18, RZ, RZ, R30 ;  /* 0x000000ffff127224 */ /* 0x000fe400078e001e */
[----:B------:R-:W-:Y:S02]  /*13b50*/  IMAD.MOV.U32 R34, RZ, RZ, R32 ;  /* 0x000000ffff227224 */ /* 0x000fe400078e0020 */
.L_x_58443:
[----:B------:R-:W-:Y:S05]  /*13b60*/  BSYNC B1 ;  /* 0x0000000000017941 */ /* 0x000fea0003800000 */
.L_x_58441:
        /* <DEDUP_REMOVED lines=9> */
.L_x_58445:
[----:B------:R-:W-:Y:S02]  /*13c00*/  IMAD.MOV.U32 R16, RZ, RZ, R17 ;  /* 0x000000ffff107224 */ /* 0x000fe400078e0011 */
[----:B------:R-:W-:Y:S02]  /*13c10*/  IMAD.MOV.U32 R32, RZ, RZ, R33 ;  /* 0x000000ffff207224 */ /* 0x000fe400078e0021 */
[----:B------:R-:W-:Y:S02]  /*13c20*/  IMAD.MOV.U32 R17, RZ, RZ, R48 ;  /* 0x000000ffff117224 */ /* 0x000fe400078e0030 */
[----:B------:R-:W-:Y:S02]  /*13c30*/  IMAD.MOV.U32 R33, RZ, RZ, R9 ;  /* 0x000000ffff217224 */ /* 0x000fe400078e0009 */
.L_x_58446:
[----:B------:R-:W-:Y:S05]  /*13c40*/  BSYNC B1 ;  /* 0x0000000000017941 */ /* 0x000fea0003800000 */
.L_x_58444:
        /* <DEDUP_REMOVED lines=9> */
.L_x_58448:
[----:B------:R-:W-:Y:S02]  /*13ce0*/  IMAD.MOV.U32 R15, RZ, RZ, R16 ;  /* 0x000000ffff0f7224 */ /* 0x000fe400078e0010 */
[----:B------:R-:W-:Y:S02]  /*13cf0*/  IMAD.MOV.U32 R31, RZ, RZ, R32 ;  /* 0x000000ffff1f7224 */ /* 0x000fe400078e0020 */
[----:B------:R-:W-:Y:S02]  /*13d00*/  IMAD.MOV.U32 R16, RZ, RZ, R11 ;  /* 0x000000ffff107224 */ /* 0x000fe400078e000b */
[----:B------:R-:W-:Y:S02]  /*13d10*/  IMAD.MOV.U32 R32, RZ, RZ, R47 ;  /* 0x000000ffff207224 */ /* 0x000fe400078e002f */
.L_x_58449:
[----:B------:R-:W-:Y:S05]  /*13d20*/  BSYNC B1 ;  /* 0x0000000000017941 */ /* 0x000fea0003800000 */
.L_x_58447:
        /* <DEDUP_REMOVED lines=9> */
.L_x_58451:
[----:B------:R-:W-:Y:S02]  /*13dc0*/  IMAD.MOV.U32 R14, RZ, RZ, R15 ;  /* 0x000000ffff0e7224 */ /* 0x000fe400078e000f */
[----:B------:R-:W-:Y:S02]  /*13dd0*/  IMAD.MOV.U32 R30, RZ, RZ, R31 ;  /* 0x000000ffff1e7224 */ /* 0x000fe400078e001f */
[----:B------:R-:W-:Y:S02]  /*13de0*/  IMAD.MOV.U32 R15, RZ, RZ, R49 ;  /* 0x000000ffff0f7224 */ /* 0x000fe400078e0031 */
[----:B------:R-:W-:Y:S02]  /*13df0*/  IMAD.MOV.U32 R31, RZ, RZ, R50 ;  /* 0x000000ffff1f7224 */ /* 0x000fe400078e0032 */
.L_x_58452:
[----:B------:R-:W-:Y:S05]  /*13e00*/  BSYNC B1 ;  /* 0x0000000000017941 */ /* 0x000fea0003800000 */
.L_x_58450:
        /* <DEDUP_REMOVED lines=9> */
.L_x_58454:
[----:B------:R-:W-:Y:S02]  /*13ea0*/  IMAD.MOV.U32 R13, RZ, RZ, R14 ;  /* 0x000000ffff0d7224 */ /* 0x000fe400078e000e */
[----:B------:R-:W-:Y:S02]  /*13eb0*/  IMAD.MOV.U32 R29, RZ, RZ, R30 ;  /* 0x000000ffff1d7224 */ /* 0x000fe400078e001e */
[----:B------:R-:W-:Y:S02]  /*13ec0*/  IMAD.MOV.U32 R14, RZ, RZ, R51 ;  /* 0x000000ffff0e7224 */ /* 0x000fe400078e0033 */
[----:B------:R-:W-:Y:S02]  /*13ed0*/  IMAD.MOV.U32 R30, RZ, RZ, R52 ;  /* 0x000000ffff1e7224 */ /* 0x000fe400078e0034 */
.L_x_58455:
[----:B------:R-:W-:Y:S05]  /*13ee0*/  BSYNC B1 ;  /* 0x0000000000017941 */ /* 0x000fea0003800000 */
.L_x_58453:
        /* <DEDUP_REMOVED lines=9> */
.L_x_58457:
[----:B------:R-:W-:Y:S02]  /*13f80*/  IMAD.MOV.U32 R12, RZ, RZ, R13 ;  /* 0x000000ffff0c7224 */ /* 0x000fe400078e000d */
[----:B------:R-:W-:Y:S02]  /*13f90*/  IMAD.MOV.U32 R28, RZ, RZ, R29 ;  /* 0x000000ffff1c7224 */ /* 0x000fe400078e001d */
[----:B------:R-:W-:Y:S02]  /*13fa0*/  IMAD.MOV.U32 R13, RZ, RZ, R54 ;  /* 0x000000ffff0d7224 */ /* 0x000fe400078e0036 */
[----:B------:R-:W-:Y:S02]  /*13fb0*/  IMAD.MOV.U32 R29, RZ, RZ, R56 ;  /* 0x000000ffff1d7224 */ /* 0x000fe400078e0038 */
.L_x_58458:
[----:B------:R-:W-:Y:S05]  /*13fc0*/  BSYNC B1 ;  /* 0x0000000000017941 */ /* 0x000fea0003800000 */
.L_x_58456:
[----:B------:R-:W-:Y:S02]  /*13fd0*/  FADD.FTZ R54, R59, R57 ;  /* 0x000000393b367221 */ /* 0x000fe40000010000 */
[----:B------:R-:W-:Y:S02]  /*13fe0*/  IMAD.MOV.U32 R55, RZ, RZ, R0 ;  /* 0x000000ffff377224 */ /* 0x000fe400078e0000 */
.L_x_57738:
[----:B-1234-:R-:W-:Y:S05]  /*13ff0*/  BSYNC B0 ;  /* 0x0000000000007941 */ /* 0x01efea0003800000 */
.L_x_57737:
        /* <DEDUP_REMOVED lines=62> */
.L_x_58462:
[----:B------:R-:W-:Y:S01]  /*143e0*/  IMAD.MOV.U32 R55, RZ, RZ, R27 ;  /* 0x000000ffff377224 */ /* 0x000fe200078e001b */
[----:B------:R-:W-:Y:S01]  /*143f0*/  MOV R27, R26 ;  /* 0x0000001a001b7202 */ /* 0x000fe20000000f00 */
[----:B------:R-:W-:Y:S02]  /*14400*/  IMAD.MOV.U32 R54, RZ, RZ, R43 ;  /* 0x000000ffff367224 */ /* 0x000fe400078e002b */
[----:B------:R-:W-:Y:S02]  /*14410*/  IMAD.MOV.U32 R43, RZ, RZ, R42 ;  /* 0x000000ffff2b7224 */ /* 0x000fe400078e002a */
.L_x_58463:
[----:B------:R-:W-:Y:S05]  /*14420*/  BSYNC B1 ;  /* 0x0000000000017941 */ /* 0x000fea0003800000 */
.L_x_58461:
        /* <DEDUP_REMOVED lines=9> */
.L_x_58465:
[----:B------:R-:W-:Y:S01]  /*144c0*/  IMAD.MOV.U32 R63, RZ, RZ, R55 ;  /* 0x000000ffff3f7224 */ /* 0x000fe200078e0037 */
[----:B------:R-:W-:Y:S01]  /*144d0*/  MOV R55, R25 ;  /* 0x0000001900377202 */ /* 0x000fe20000000f00 */
[----:B------:R-:W-:Y:S02]  /*144e0*/  IMAD.MOV.U32 R61, RZ, RZ, R54 ;  /* 0x000000ffff3d7224 */ /* 0x000fe400078e0036 */
[----:B------:R-:W-:Y:S02]  /*144f0*/  IMAD.MOV.U32 R54, RZ, RZ, R41 ;  /* 0x000000ffff367224 */ /* 0x000fe400078e0029 */
.L_x_58466:
[----:B------:R-:W-:Y:S05]  /*14500*/  BSYNC B1 ;  /* 0x0000000000017941 */ /* 0x000fea0003800000 */
.L_x_58464:
        /* <DEDUP_REMOVED lines=9> */
.L_x_58468:
[----:B------:R-:W-:Y:S01]  /*145a0*/  IMAD.MOV.U32 R42, RZ, RZ, R63 ;  /* 0x000000ffff2a7224 */ /* 0x000fe200078e003f */
[----:B------:R-:W-:Y:S01]  /*145b0*/  MOV R63, R24 ;  /* 0x00000018003f7202 */ /* 0x000fe20000000f00 */
[----:B------:R-:W-:Y:S02]  /*145c0*/  IMAD.MOV.U32 R26, RZ, RZ, R61 ;  /* 0x000000ffff1a7224 */ /* 0x000fe400078e003d */
[----:B------:R-:W-:Y:S02]  /*145d0*/  IMAD.MOV.U32 R61, RZ, RZ, R40 ;  /* 0x000000ffff3d7224 */ /* 0x000fe400078e0028 */
.L_x_58469:
[----:B------:R-:W-:Y:S05]  /*145e0*/  BSYNC B1 ;  /* 0x0000000000017941 */ /* 0x000fea0003800000 */
.L_x_58467:
        /* <DEDUP_REMOVED lines=9> */
.L_x_58471:
[----:B------:R-:W-:Y:S01]  /*14680*/  IMAD.MOV.U32 R41, RZ, RZ, R42 ;  /* 0x000000ffff297224 */ /* 0x000fe200078e002a */
[----:B------:R-:W-:Y:S01]  /*14690*/  MOV R42, R23 ;  /* 0x00000017002a7202 */ /* 0x000fe20000000f00 */
[----:B------:R-:W-:Y:S02]  /*146a0*/  IMAD.MOV.U32 R25, RZ, RZ, R26 ;  /* 0x000000ffff197224 */ /* 0x000fe400078e001a */
[----:B------:R-:W-:Y:S02]  /*146b0*/  IMAD.MOV.U32 R26, RZ, RZ, R39 ;  /* 0x000000ffff1a7224 */ /* 0x000fe400078e0027 */
.L_x_58472:
[----:B------:R-:W-:Y:S05]  /*146c0*/  BSYNC B1 ;  /* 0x0000000000017941 */ /* 0x000fea0003800000 */
.L_x_58470:
        /* <DEDUP_REMOVED lines=9> */
.L_x_58474:
[----:B------:R-:W-:Y:S01]  /*14760*/  IMAD.MOV.U32 R40, RZ, RZ, R41 ;  /* 0x000000ffff287224 */ /* 0x000fe200078e0029 */
[----:B------:R-:W-:Y:S01]  /*14770*/  MOV R41, R22 ;  /* 0x0000001600297202 */ /* 0x000fe20000000f00 */
[----:B------:R-:W-:Y:S02]  /*14780*/  IMAD.MOV.U32 R24, RZ, RZ, R25 ;  /* 0x000000ffff187224 */ /* 0x000fe400078e0019 */
[----:B------:R-:W-:Y:S02]  /*14790*/  IMAD.MOV.U32 R25, RZ, RZ, R38 ;  /* 0x000000ffff197224 */ /* 0x000fe400078e0026 */
.L_x_58475:
[----:B------:R-:W-:Y:S05]  /*147a0*/  BSYNC B1 ;  /* 0x0000000000017941 */ /* 0x000fea0003800000 */
.L_x_58473:
        /* <DEDUP_REMOVED lines=9> */
.L_x_58477:
[----:B------:R-:W-:Y:S01]  /*14840*/  IMAD.MOV.U32 R39, RZ, RZ, R40 ;  /* 0x000000ffff277224 */ /* 0x000fe200078e0028 */
[----:B------:R-:W-:Y:S01]  /*14850*/  MOV R40, R21 ;  /* 0x0000001500287202 */ /* 0x000fe20000000f00 */
[----:B------:R-:W-:Y:S02]  /*14860*/  IMAD.MOV.U32 R23, RZ, RZ, R24 ;  /* 0x000000ffff177224 */ /* 0x000fe400078e0018 */
[----:B------:R-:W-:Y:S02]  /*14870*/  IMAD.MOV.U32 R24, RZ, RZ, R37 ;  /* 0x000000ffff187224 */ /* 0x000fe400078e0025 */
.L_x_58478:
[----:B------:R-:W-:Y:S05]  /*14880*/  BSYNC B1 ;  /* 0x0000000000017941 */ /* 0x000fea0003800000 */
.L_x_58476:
        /* <DEDUP_REMOVED lines=9> */
.L_x_58480:
[----:B------:R-:W-:Y:S01]  /*14920*/  IMAD.MOV.U32 R38, RZ, RZ, R39 ;  /* 0x000000ffff267224 */ /* 0x000fe200078e0027 */
[----:B------:R-:W-:Y:S01]  /*14930*/  MOV R39, R20 ;  /* 0x0000001400277202 */ /* 0x000fe20000000f00 */
[----:B------:R-:W-:Y:S02]  /*14940*/  IMAD.MOV.U32 R22, RZ, RZ, R23 ;  /* 0x000000ffff167224 */ /* 0x000fe400078e0017 */
[----:B------:R-:W-:Y:S02]  /*14950*/  IMAD.MOV.U32 R23, RZ, RZ, R36 ;  /* 0x000000ffff177224 */ /* 0x000fe400078e0024 */
.L_x_58481:
[----:B------:R-:W-:Y:S05]  /*14960*/  BSYNC B1 ;  /* 0x0000000000017941 */ /* 0x000fea0003800000 */
.L_x_58479:
        /* <DEDUP_REMOVED lines=9> */
.L_x_58483:
[----:B------:R-:W-:Y:S01]  /*14a00*/  IMAD.MOV.U32 R37, RZ, RZ, R38 ;  /* 0x000000ffff257224 */ /* 0x000fe200078e0026 */
[----:B------:R-:W-:Y:S01]  /*14a10*/  MOV R38, R19 ;  /* 0x0000001300267202 */ /* 0x000fe20000000f00 */
[----:B------:R-:W-:Y:S02]  /*14a20*/  IMAD.MOV.U32 R21, RZ, RZ, R22 ;  /* 0x000000ffff157224 */ /* 0x000fe400078e0016 */
[----:B------:R-:W-:Y:S02]  /*14a30*/  IMAD.MOV.U32 R22, RZ, RZ, R35 ;  /* 0x000000ffff167224 */ /* 0x000fe400078e0023 */
.L_x_58484:
[----:B------:R-:W-:Y:S05]  /*14a40*/  BSYNC B1 ;  /* 0x0000000000017941 */ /* 0x000fea0003800000 */
.L_x_58482:
        /* <DEDUP_REMOVED lines=9> */
.L_x_58486:
[----:B------:R-:W-:Y:S01]  /*14ae0*/  IMAD.MOV.U32 R36, RZ, RZ, R37 ;  /* 0x000000ffff247224 */ /* 0x000fe200078e0025 */
[----:B------:R-:W-:Y:S01]  /*14af0*/  MOV R37, R18 ;  /* 0x0000001200257202 */ /* 0x000fe20000000f00 */
[----:B------:R-:W-:Y:S02]  /*14b00*/  IMAD.MOV.U32 R20, RZ, RZ, R21 ;  /* 0x000000ffff147224 */ /* 0x000fe400078e0015 */
[----:B------:R-:W-:Y:S02]  /*14b10*/  IMAD.MOV.U32 R21, RZ, RZ, R34 ;  /* 0x000000ffff157224 */ /* 0x000fe400078e0022 */
.L_x_58487:
[----:B------:R-:W-:Y:S05]  /*14b20*/  BSYNC B1 ;  /* 0x0000000000017941 */ /* 0x000fea0003800000 */
.L_x_58485:
        /* <DEDUP_REMOVED lines=9> */
.L_x_58489:
[----:B------:R-:W-:Y:S01]  /*14bc0*/  IMAD.MOV.U32 R35, RZ, RZ, R36 ;  /* 0x000000ffff237224 */ /* 0x000fe200078e0024 */
[----:B------:R-:W-:Y:S01]  /*14bd0*/  MOV R36, R17 ;  /* 0x0000001100247202 */ /* 0x000fe20000000f00 */
[----:B------:R-:W-:Y:S02]  /*14be0*/  IMAD.MOV.U32 R19, RZ, RZ, R20 ;  /* 0x000000ffff137224 */ /* 0x000fe400078e0014 */
[----:B------:R-:W-:Y:S02]  /*14bf0*/  IMAD.MOV.U32 R20, RZ, RZ, R33 ;  /* 0x000000ffff147224 */ /* 0x000fe400078e0021 */
.L_x_58490:
[----:B------:R-:W-:Y:S05]  /*14c00*/  BSYNC B1 ;  /* 0x0000000000017941 */ /* 0x000fea0003800000 */
.L_x_58488:
        /* <DEDUP_REMOVED lines=9> */
.L_x_58492:
[----:B------:R-:W-:Y:S01]  /*14ca0*/  IMAD.MOV.U32 R34, RZ, RZ, R35 ;  /* 0x000000ffff227224 */ /* 0x000fe200078e0023 */
[----:B------:R-:W-:Y:S01]  /*14cb0*/  MOV R35, R16 ;  /* 0x0000001000237202 */ /* 0x000fe20000000f00 */
[----:B------:R-:W-:Y:S02]  /*14cc0*/  IMAD.MOV.U32 R18, RZ, RZ, R19 ;  /* 0x000000ffff127224 */ /* 0x000fe400078e0013 */
[----:B------:R-:W-:Y:S02]  /*14cd0*/  IMAD.MOV.U32 R19, RZ, RZ, R32 ;  /* 0x000000ffff137224 */ /* 0x000fe400078e0020 */
.L_x_58493:
[----:B------:R-:W-:Y:S05]  /*14ce0*/  BSYNC B1 ;  /* 0x0000000000017941 */ /* 0x000fea0003800000 */
.L_x_58491:
        /* <DEDUP_REMOVED lines=9> */
.L_x_58495:
[----:B------:R-:W-:Y:S01]  /*14d80*/  IMAD.MOV.U32 R33, RZ, RZ, R34 ;  /* 0x000000ffff217224 */ /* 0x000fe200078e0022 */
[----:B------:R-:W-:Y:S01]  /*14d90*/  MOV R34, R15 ;  /* 0x0000000f00227202 */ /* 0x000fe20000000f00 */
[----:B------:R-:W-:Y:S02]  /*14da0*/  IMAD.MOV.U32 R17, RZ, RZ, R18 ;  /* 0x000000ffff117224 */ /* 0x000fe400078e0012 */
[----:B------:R-:W-:Y:S02]  /*14db0*/  IMAD.MOV.U32 R18, RZ, RZ, R31 ;  /* 0x000000ffff127224 */ /* 0x000fe400078e001f */
.L_x_58496:
[----:B------:R-:W-:Y:S05]  /*14dc0*/  BSYNC B1 ;  /* 0x0000000000017941 */ /* 0x000fea0003800000 */
.L_x_58494:
        /* <DEDUP_REMOVED lines=9> */
.L_x_58498:
[----:B------:R-:W-:Y:S01]  /*14e60*/  IMAD.MOV.U32 R32, RZ, RZ, R33 ;  /* 0x000000ffff207224 */ /* 0x000fe200078e0021 */
[----:B------:R-:W-:Y:S01]  /*14e70*/  MOV R33, R14 ;  /* 0x0000000e00217202 */ /* 0x000fe20000000f00 */
[----:B------:R-:W-:Y:S02]  /*14e80*/  IMAD.MOV.U32 R16, RZ, RZ, R17 ;  /* 0x000000ffff107224 */ /* 0x000fe400078e0011 */
[----:B------:R-:W-:Y:S02]  /*14e90*/  IMAD.MOV.U32 R17, RZ, RZ, R30 ;  /* 0x000000ffff117224 */ /* 0x000fe400078e001e */
.L_x_58499:
[----:B------:R-:W-:Y:S05]  /*14ea0*/  BSYNC B1 ;  /* 0x0000000000017941 */ /* 0x000fea0003800000 */
.L_x_58497:
        /* <DEDUP_REMOVED lines=9> */
.L_x_58501:
[----:B------:R-:W-:Y:S01]  /*14f40*/  IMAD.MOV.U32 R31, RZ, RZ, R32 ;  /* 0x000000ffff1f7224 */ /* 0x000fe200078e0020 */
[----:B------:R-:W-:Y:S01]  /*14f50*/  MOV R32, R13 ;  /* 0x0000000d00207202 */ /* 0x000fe20000000f00 */
[----:B------:R-:W-:Y:S02]  /*14f60*/  IMAD.MOV.U32 R15, RZ, RZ, R16 ;  /* 0x000000ffff0f7224 */ /* 0x000fe400078e0010 */
[----:B------:R-:W-:Y:S02]  /*14f70*/  IMAD.MOV.U32 R16, RZ, RZ, R29 ;  /* 0x000000ffff107224 */ /* 0x000fe400078e001d */
.L_x_58502:
[----:B------:R-:W-:Y:S05]  /*14f80*/  BSYNC B1 ;  /* 0x0000000000017941 */ /* 0x000fea0003800000 */
.L_x_58500:
        /* <DEDUP_REMOVED lines=9> */
.L_x_58504:
[----:B------:R-:W-:Y:S01]  /*15020*/  IMAD.MOV.U32 R14, RZ, RZ, R31 ;  /* 0x000000ffff0e7224 */ /* 0x000fe200078e001f */
[----:B------:R-:W-:Y:S01]  /*15030*/  MOV R31, R12 ;  /* 0x0000000c001f7202 */ /* 0x000fe20000000f00 */
[----:B------:R-:W-:Y:S02]  /*15040*/  IMAD.MOV.U32 R13, RZ, RZ, R15 ;  /* 0x000000ffff0d7224 */ /* 0x000fe400078e000f */
[----:B------:R-:W-:Y:S02]  /*15050*/  IMAD.MOV.U32 R15, RZ, RZ, R28 ;  /* 0x000000ffff0f7224 */ /* 0x000fe400078e001c */
.L_x_58505:
[----:B------:R-:W-:Y:S05]  /*15060*/  BSYNC B1 ;  /* 0x0000000000017941 */ /* 0x000fea0003800000 */
.L_x_58503:
        /* <DEDUP_REMOVED lines=16> */
.L_x_58507:
[----:B------:R-:W-:Y:S01]  /*15170*/  MOV R28, R27 ;  /* 0x0000001b001c7202 */ /* 0x000fe20000000f00 */
[----:B------:R-:W-:Y:S02]  /*15180*/  IMAD.MOV.U32 R12, RZ, RZ, R43 ;  /* 0x000000ffff0c7224 */ /* 0x000fe400078e002b */
[----:B------:R-:W-:Y:S02]  /*15190*/  IMAD.MOV.U32 R27, RZ, RZ, R55 ;  /* 0x000000ffff1b7224 */ /* 0x000fe400078e0037 */
[----:B------:R-:W-:Y:S02]  /*151a0*/  IMAD.MOV.U32 R43, RZ, RZ, R54 ;  /* 0x000000ffff2b7224 */ /* 0x000fe400078e0036 */
.L_x_58508:
[----:B------:R-:W-:Y:S05]  /*151b0*/  BSYNC B1 ;  /* 0x0000000000017941 */ /* 0x000fea0003800000 */
.L_x_58506:
        /* <DEDUP_REMOVED lines=9> */
.L_x_58510:
[----:B------:R-:W-:Y:S01]  /*15250*/  MOV R53, R28 ;  /* 0x0000001c00357202 */ /* 0x000fe20000000f00 */
[----:B------:R-:W-:Y:S02]  /*15260*/  IMAD.MOV.U32 R29, RZ, RZ, R12 ;  /* 0x000000ffff1d7224 */ /* 0x000fe400078e000c */
[----:B------:R-:W-:Y:S02]  /*15270*/  IMAD.MOV.U32 R28, RZ, RZ, R63 ;  /* 0x000000ffff1c7224 */ /* 0x000fe400078e003f */
[----:B------:R-:W-:Y:S02]  /*15280*/  IMAD.MOV.U32 R12, RZ, RZ, R61 ;  /* 0x000000ffff0c7224 */ /* 0x000fe400078e003d */
.L_x_58511:
[----:B------:R-:W-:Y:S05]  /*15290*/  BSYNC B1 ;  /* 0x0000000000017941 */ /* 0x000fea0003800000 */
.L_x_58509:
        /* <DEDUP_REMOVED lines=9> */
.L_x_58513:
[----:B------:R-:W-:Y:S01]  /*15330*/  MOV R54, R53 ;  /* 0x0000003500367202 */ /* 0x000fe20000000f00 */
[----:B------:R-:W-:Y:S02]  /*15340*/  IMAD.MOV.U32 R30, RZ, RZ, R29 ;  /* 0x000000ffff1e7224 */ /* 0x000fe400078e001d */
[----:B------:R-:W-:Y:S02]  /*15350*/  IMAD.MOV.U32 R53, RZ, RZ, R42 ;  /* 0x000000ffff357224 */ /* 0x000fe400078e002a */
[----:B------:R-:W-:Y:S02]  /*15360*/  IMAD.MOV.U32 R29, RZ, RZ, R26 ;  /* 0x000000ffff1d7224 */ /* 0x000fe400078e001a */
.L_x_58514:
[----:B------:R-:W-:Y:S05]  /*15370*/  BSYNC B1 ;  /* 0x0000000000017941 */ /* 0x000fea0003800000 */
.L_x_58512:
        /* <DEDUP_REMOVED lines=9> */
.L_x_58516:
[----:B------:R-:W-:Y:S01]  /*15410*/  MOV R61, R54 ;  /* 0x00000036003d7202 */ /* 0x000fe20000000f00 */
[----:B------:R-:W-:Y:S02]  /*15420*/  IMAD.MOV.U32 R55, RZ, RZ, R30 ;  /* 0x000000ffff377224 */ /* 0x000fe400078e001e */
[----:B------:R-:W-:Y:S02]  /*15430*/  IMAD.MOV.U32 R54, RZ, RZ, R41 ;  /* 0x000000ffff367224 */ /* 0x000fe400078e0029 */
[----:B------:R-:W-:Y:S02]  /*15440*/  IMAD.MOV.U32 R30, RZ, RZ, R25 ;  /* 0x000000ffff1e7224 */ /* 0x000fe400078e0019 */
.L_x_58517:
[----:B------:R-:W-:Y:S05]  /*15450*/  BSYNC B1 ;  /* 0x0000000000017941 */ /* 0x000fea0003800000 */
.L_x_58515:
        /* <DEDUP_REMOVED lines=9> */
.L_x_58519:
[----:B------:R-:W-:Y:S01]  /*154f0*/  MOV R42, R61 ;  /* 0x0000003d002a7202 */ /* 0x000fe20000000f00 */
[----:B------:R-:W-:Y:S02]  /*15500*/  IMAD.MOV.U32 R26, RZ, RZ, R55 ;  /* 0x000000ffff1a7224 */ /* 0x000fe400078e0037 */
[----:B------:R-:W-:Y:S02]  /*15510*/  IMAD.MOV.U32 R61, RZ, RZ, R40 ;  /* 0x000000ffff3d7224 */ /* 0x000fe400078e0028 */
[----:B------:R-:W-:Y:S02]  /*15520*/  IMAD.MOV.U32 R55, RZ, RZ, R24 ;  /* 0x000000ffff377224 */ /* 0x000fe400078e0018 */
.L_x_58520:
[----:B------:R-:W-:Y:S05]  /*15530*/  BSYNC B1 ;  /* 0x0000000000017941 */ /* 0x000fea0003800000 */
.L_x_58518:
        /* <DEDUP_REMOVED lines=9> */
.L_x_58522:
[----:B------:R-:W-:Y:S01]  /*155d0*/  MOV R41, R42 ;  /* 0x0000002a00297202 */ /* 0x000fe20000000f00 */
[----:B------:R-:W-:Y:S02]  /*155e0*/  IMAD.MOV.U32 R25, RZ, RZ, R26 ;  /* 0x000000ffff197224 */ /* 0x000fe400078e001a */
[----:B------:R-:W-:Y:S02]  /*155f0*/  IMAD.MOV.U32 R42, RZ, RZ, R39 ;  /* 0x000000ffff2a7224 */ /* 0x000fe400078e0027 */
[----:B------:R-:W-:Y:S02]  /*15600*/  IMAD.MOV.U32 R26, RZ, RZ, R23 ;  /* 0x000000ffff1a7224 */ /* 0x000fe400078e0017 */
.L_x_58523:
[----:B------:R-:W-:Y:S05]  /*15610*/  BSYNC B1 ;  /* 0x0000000000017941 */ /* 0x000fea0003800000 */
.L_x_58521:
        /* <DEDUP_REMOVED lines=9> */
.L_x_58525:
[----:B------:R-:W-:Y:S01]  /*156b0*/  MOV R40, R41 ;  /* 0x0000002900287202 */ /* 0x000fe20000000f00 */
[----:B------:R-:W-:Y:S02]  /*156c0*/  IMAD.MOV.U32 R24, RZ, RZ, R25 ;  /* 0x000000ffff187224 */ /* 0x000fe400078e0019 */
[----:B------:R-:W-:Y:S02]  /*156d0*/  IMAD.MOV.U32 R41, RZ, RZ, R38 ;  /* 0x000000ffff297224 */ /* 0x000fe400078e0026 */
[----:B------:R-:W-:Y:S02]  /*156e0*/  IMAD.MOV.U32 R25, RZ, RZ, R22 ;  /* 0x000000ffff197224 */ /* 0x000fe400078e0016 */
.L_x_58526:
[----:B------:R-:W-:Y:S05]  /*156f0*/  BSYNC B1 ;  /* 0x0000000000017941 */ /* 0x000fea0003800000 */
.L_x_58524:
        /* <DEDUP_REMOVED lines=9> */
.L_x_58528:
[----:B------:R-:W-:Y:S01]  /*15790*/  MOV R39, R40 ;  /* 0x0000002800277202 */ /* 0x000fe20000000f00 */
[----:B------:R-:W-:Y:S02]  /*157a0*/  IMAD.MOV.U32 R23, RZ, RZ, R24 ;  /* 0x000000ffff177224 */ /* 0x000fe400078e0018 */
[----:B------:R-:W-:Y:S02]  /*157b0*/  IMAD.MOV.U32 R40, RZ, RZ, R37 ;  /* 0x000000ffff287224 */ /* 0x000fe400078e0025 */
[----:B------:R-:W-:Y:S02]  /*157c0*/  IMAD.MOV.U32 R24, RZ, RZ, R21 ;  /* 0x000000ffff187224 */ /* 0x000fe400078e0015 */
.L_x_58529:
[----:B------:R-:W-:Y:S05]  /*157d0*/  BSYNC B1 ;  /* 0x0000000000017941 */ /* 0x000fea0003800000 */
.L_x_58527:
        /* <DEDUP_REMOVED lines=9> */
.L_x_58531:
[----:B------:R-:W-:Y:S01]  /*15870*/  MOV R38, R39 ;  /* 0x0000002700267202 */ /* 0x000fe20000000f00 */
[----:B------:R-:W-:Y:S02]  /*15880*/  IMAD.MOV.U32 R22, RZ, RZ, R23 ;  /* 0x000000ffff167224 */ /* 0x000fe400078e0017 */
[----:B------:R-:W-:Y:S02]  /*15890*/  IMAD.MOV.U32 R39, RZ, RZ, R36 ;  /* 0x000000ffff277224 */ /* 0x000fe400078e0024 */
[----:B------:R-:W-:Y:S02]  /*158a0*/  IMAD.MOV.U32 R23, RZ, RZ, R20 ;  /* 0x000000ffff177224 */ /* 0x000fe400078e0014 */
.L_x_58532:
[----:B------:R-:W-:Y:S05]  /*158b0*/  BSYNC B1 ;  /* 0x0000000000017941 */ /* 0x000fea0003800000 */
.L_x_58530:
        /* <DEDUP_REMOVED lines=9> */
.L_x_58534:
[----:B------:R-:W-:Y:S01]  /*15950*/  MOV R37, R38 ;  /* 0x0000002600257202 */ /* 0x000fe20000000f00 */
[----:B------:R-:W-:Y:S02]  /*15960*/  IMAD.MOV.U32 R21, RZ, RZ, R22 ;  /* 0x000000ffff157224 */ /* 0x000fe400078e0016 */
[----:B------:R-:W-:Y:S02]  /*15970*/  IMAD.MOV.U32 R38, RZ, RZ, R35 ;  /* 0x000000ffff267224 */ /* 0x000fe400078e0023 */
[----:B------:R-:W-:Y:S02]  /*15980*/  IMAD.MOV.U32 R22, RZ, RZ, R19 ;  /* 0x000000ffff167224 */ /* 0x000fe400078e0013 */
.L_x_58535:
[----:B------:R-:W-:Y:S05]  /*15990*/  BSYNC B1 ;  /* 0x0000000000017941 */ /* 0x000fea0003800000 */
.L_x_58533:
        /* <DEDUP_REMOVED lines=9> */
.L_x_58537:
[----:B------:R-:W-:Y:S01]  /*15a30*/  MOV R36, R37 ;  /* 0x0000002500247202 */ /* 0x000fe20000000f00 */
[----:B------:R-:W-:Y:S02]  /*15a40*/  IMAD.MOV.U32 R20, RZ, RZ, R21 ;  /* 0x000000ffff147224 */ /* 0x000fe400078e0015 */
[----:B------:R-:W-:Y:S02]  /*15a50*/  IMAD.MOV.U32 R37, RZ, RZ, R34 ;  /* 0x000000ffff257224 */ /* 0x000fe400078e0022 */
[----:B------:R-:W-:Y:S02]  /*15a60*/  IMAD.MOV.U32 R21, RZ, RZ, R18 ;  /* 0x000000ffff157224 */ /* 0x000fe400078e0012 */
.L_x_58538:
[----:B------:R-:W-:Y:S05]  /*15a70*/  BSYNC B1 ;  /* 0x0000000000017941 */ /* 0x000fea0003800000 */
.L_x_58536:
        /* <DEDUP_REMOVED lines=9> */
.L_x_58540:
[----:B------:R-:W-:Y:S01]  /*15b10*/  MOV R35, R36 ;  /* 0x0000002400237202 */ /* 0x000fe20000000f00 */
[----:B------:R-:W-:Y:S02]  /*15b20*/  IMAD.MOV.U32 R19, RZ, RZ, R20 ;  /* 0x000000ffff137224 */ /* 0x000fe400078e0014 */
[----:B------:R-:W-:Y:S02]  /*15b30*/  IMAD.MOV.U32 R36, RZ, RZ, R33 ;  /* 0x000000ffff247224 */ /* 0x000fe400078e0021 */
[----:B------:R-:W-:Y:S02]  /*15b40*/  IMAD.MOV.U32 R20, RZ, RZ, R17 ;  /* 0x000000ffff147224 */ /* 0x000fe400078e0011 */
.L_x_58541:
[----:B------:R-:W-:Y:S05]  /*15b50*/  BSYNC B1 ;  /* 0x0000000000017941 */ /* 0x000fea0003800000 */
.L_x_58539:
        /* <DEDUP_REMOVED lines=9> */
.L_x_58543:
[----:B------:R-:W-:Y:S01]  /*15bf0*/  MOV R34, R35 ;  /* 0x0000002300227202 */ /* 0x000fe20000000f00 */
[----:B------:R-:W-:Y:S02]  /*15c00*/  IMAD.MOV.U32 R18, RZ, RZ, R19 ;  /* 0x000000ffff127224 */ /* 0x000fe400078e0013 */
[----:B------:R-:W-:Y:S02]  /*15c10*/  IMAD.MOV.U32 R35, RZ, RZ, R32 ;  /* 0x000000ffff237224 */ /* 0x000fe400078e0020 */
[----:B------:R-:W-:Y:S02]  /*15c20*/  IMAD.MOV.U32 R19, RZ, RZ, R16 ;  /* 0x000000ffff137224 */ /* 0x000fe400078e0010 */
.L_x_58544:
[----:B------:R-:W-:Y:S05]  /*15c30*/  BSYNC B1 ;  /* 0x0000000000017941 */ /* 0x000fea0003800000 */
.L_x_58542:
        /* <DEDUP_REMOVED lines=9> */
.L_x_58546:
[----:B------:R-:W-:Y:S01]  /*15cd0*/  MOV R17, R34 ;  /* 0x0000002200117202 */ /* 0x000fe20000000f00 */
[----:B------:R-:W-:Y:S02]  /*15ce0*/  IMAD.MOV.U32 R16, RZ, RZ, R18 ;  /* 0x000000ffff107224 */ /* 0x000fe400078e0012 */
[----:B------:R-:W-:Y:S02]  /*15cf0*/  IMAD.MOV.U32 R34, RZ, RZ, R31 ;  /* 0x000000ffff227224 */ /* 0x000fe400078e001f */
[----:B------:R-:W-:Y:S02]  /*15d00*/  IMAD.MOV.U32 R18, RZ, RZ, R15 ;  /* 0x000000ffff127224 */ /* 0x000fe400078e000f */
.L_x_58547:
[----:B------:R-:W-:Y:S05]  /*15d10*/  BSYNC B1 ;  /* 0x0000000000017941 */ /* 0x000fea0003800000 */
.L_x_58545:
        /* <DEDUP_REMOVED lines=9> */
.L_x_58549:
[----:B------:R-:W-:Y:S01]  /*15db0*/  MOV R31, R17 ;  /* 0x00000011001f7202 */ /* 0x000fe20000000f00 */
[----:B------:R-:W-:Y:S02]  /*15dc0*/  IMAD.MOV.U32 R15, RZ, RZ, R16 ;  /* 0x000000ffff0f7224 */ /* 0x000fe400078e0010 */
[----:B------:R-:W-:Y:S02]  /*15dd0*/  IMAD.MOV.U32 R17, RZ, RZ, R14 ;  /* 0x000000ffff117224 */ /* 0x000fe400078e000e */
[----:B------:R-:W-:Y:S02]  /*15de0*/  IMAD.MOV.U32 R16, RZ, RZ, R13 ;  /* 0x000000ffff107224 */ /* 0x000fe400078e000d */
.L_x_58550:
[----:B------:R-:W-:Y:S05]  /*15df0*/  BSYNC B1 ;  /* 0x0000000000017941 */ /* 0x000fea0003800000 */
.L_x_58548:
        /* <DEDUP_REMOVED lines=16> */
.L_x_58552:
[----:B------:R-:W-:Y:S02]  /*15f00*/  IMAD.MOV.U32 R32, RZ, RZ, R27 ;  /* 0x000000ffff207224 */ /* 0x000fe400078e001b */
[----:B------:R-:W-:Y:S02]  /*15f10*/  IMAD.MOV.U32 R14, RZ, RZ, R43 ;  /* 0x000000ffff0e7224 */ /* 0x000fe400078e002b */
[----:B------:R-:W-:Y:S02]  /*15f20*/  IMAD.MOV.U32 R27, RZ, RZ, R28 ;  /* 0x000000ffff1b7224 */ /* 0x000fe400078e001c */
[----:B------:R-:W-:Y:S02]  /*15f30*/  IMAD.MOV.U32 R43, RZ, RZ, R12 ;  /* 0x000000ffff2b7224 */ /* 0x000fe400078e000c */
.L_x_58553:
[----:B------:R-:W-:Y:S05]  /*15f40*/  BSYNC B1 ;  /* 0x0000000000017941 */ /* 0x000fea0003800000 */
.L_x_58551:
        /* <DEDUP_REMOVED lines=9> */
.L_x_58555:
[----:B------:R-:W-:Y:S02]  /*15fe0*/  IMAD.MOV.U32 R33, RZ, RZ, R32 ;  /* 0x000000ffff217224 */ /* 0x000fe400078e0020 */
[----:B------:R-:W-:Y:S02]  /*15ff0*/  IMAD.MOV.U32 R13, RZ, RZ, R14 ;  /* 0x000000ffff0d7224 */ /* 0x000fe400078e000e */
[----:B------:R-:W-:Y:S02]  /*16000*/  IMAD.MOV.U32 R32, RZ, RZ, R53 ;  /* 0x000000ffff207224 */ /* 0x000fe400078e0035 */
[----:B------:R-:W-:Y:S02]  /*16010*/  IMAD.MOV.U32 R14, RZ, RZ, R29 ;  /* 0x000000ffff0e7224 */ /* 0x000fe400078e001d */
.L_x_58556:
[----:B------:R-:W-:Y:S05]  /*16020*/  BSYNC B1 ;  /* 0x0000000000017941 */ /* 0x000fea0003800000 */
.L_x_58554:
        /* <DEDUP_REMOVED lines=9> */
.L_x_58558:
[----:B------:R-:W-:Y:S02]  /*160c0*/  IMAD.MOV.U32 R28, RZ, RZ, R33 ;  /* 0x000000ffff1c7224 */ /* 0x000fe400078e0021 */
[----:B------:R-:W-:Y:S02]  /*160d0*/  IMAD.MOV.U32 R12, RZ, RZ, R13 ;  /* 0x000000ffff0c7224 */ /* 0x000fe400078e000d */
[----:B------:R-:W-:Y:S02]  /*160e0*/  IMAD.MOV.U32 R33, RZ, RZ, R54 ;  /* 0x000000ffff217224 */ /* 0x000fe400078e0036 */
[----:B------:R-:W-:Y:S02]  /*160f0*/  IMAD.MOV.U32 R13, RZ, RZ, R30 ;  /* 0x000000ffff0d7224 */ /* 0x000fe400078e001e */
.L_x_58559:
[----:B------:R-:W-:Y:S05]  /*16100*/  BSYNC B1 ;  /* 0x0000000000017941 */ /* 0x000fea0003800000 */
.L_x_58557:
        /* <DEDUP_REMOVED lines=9> */
.L_x_58561:
[----:B------:R-:W-:Y:S02]  /*161a0*/  IMAD.MOV.U32 R51, RZ, RZ, R28 ;  /* 0x000000ffff337224 */ /* 0x000fe400078e001c */
[----:B------:R-:W-:Y:S02]  /*161b0*/  IMAD.MOV.U32 R29, RZ, RZ, R12 ;  /* 0x000000ffff1d7224 */ /* 0x000fe400078e000c */
[----:B------:R-:W-:Y:S02]  /*161c0*/  IMAD.MOV.U32 R28, RZ, RZ, R61 ;  /* 0x000000ffff1c7224 */ /* 0x000fe400078e003d */
[----:B------:R-:W-:Y:S02]  /*161d0*/  IMAD.MOV.U32 R12, RZ, RZ, R55 ;  /* 0x000000ffff0c7224 */ /* 0x000fe400078e0037 */
.L_x_58562:
[----:B------:R-:W-:Y:S05]  /*161e0*/  BSYNC B1 ;  /* 0x0000000000017941 */ /* 0x000fea0003800000 */
.L_x_58560:
        /* <DEDUP_REMOVED lines=9> */
.L_x_58564:
[----:B------:R-:W-:Y:S02]  /*16280*/  IMAD.MOV.U32 R54, RZ, RZ, R51 ;  /* 0x000000ffff367224 */ /* 0x000fe400078e0033 */
[----:B------:R-:W-:Y:S02]  /*16290*/  IMAD.MOV.U32 R30, RZ, RZ, R29 ;  /* 0x000000ffff1e7224 */ /* 0x000fe400078e001d */
[----:B------:R-:W-:Y:S02]  /*162a0*/  IMAD.MOV.U32 R51, RZ, RZ, R42 ;  /* 0x000000ffff337224 */ /* 0x000fe400078e002a */
[----:B------:R-:W-:Y:S02]  /*162b0*/  IMAD.MOV.U32 R29, RZ, RZ, R26 ;  /* 0x000000ffff1d7224 */ /* 0x000fe400078e001a */
.L_x_58565:
[----:B------:R-:W-:Y:S05]  /*162c0*/  BSYNC B1 ;  /* 0x0000000000017941 */ /* 0x000fea0003800000 */
.L_x_58563:
        /* <DEDUP_REMOVED lines=9> */
.L_x_58567:
[----:B------:R-:W-:Y:S02]  /*16360*/  IMAD.MOV.U32 R55, RZ, RZ, R54 ;  /* 0x000000ffff377224 */ /* 0x000fe400078e0036 */
[----:B------:R-:W-:Y:S02]  /*16370*/  IMAD.MOV.U32 R53, RZ, RZ, R30 ;  /* 0x000000ffff357224 */ /* 0x000fe400078e001e */
[----:B------:R-:W-:Y:S02]  /*16380*/  IMAD.MOV.U32 R54, RZ, RZ, R41 ;  /* 0x000000ffff367224 */ /* 0x000fe400078e0029 */
[----:B------:R-:W-:Y:S02]  /*16390*/  IMAD.MOV.U32 R30, RZ, RZ, R25 ;  /* 0x000000ffff1e7224 */ /* 0x000fe400078e0019 */
.L_x_58568:
[----:B------:R-:W-:Y:S05]  /*163a0*/  BSYNC B1 ;  /* 0x0000000000017941 */ /* 0x000fea0003800000 */
.L_x_58566:
        /* <DEDUP_REMOVED lines=9> */
.L_x_58570:
[----:B------:R-:W-:Y:S02]  /*16440*/  IMAD.MOV.U32 R42, RZ, RZ, R55 ;  /* 0x000000ffff2a7224 */ /* 0x000fe400078e0037 */
[----:B------:R-:W-:Y:S02]  /*16450*/  IMAD.MOV.U32 R26, RZ, RZ, R53 ;  /* 0x000000ffff1a7224 */ /* 0x000fe400078e0035 */
[----:B------:R-:W-:Y:S02]  /*16460*/  IMAD.MOV.U32 R55, RZ, RZ, R40 ;  /* 0x000000ffff377224 */ /* 0x000fe400078e0028 */
[----:B------:R-:W-:Y:S02]  /*16470*/  IMAD.MOV.U32 R53, RZ, RZ, R24 ;  /* 0x000000ffff357224 */ /* 0x000fe400078e0018 */
.L_x_58571:
[----:B------:R-:W-:Y:S05]  /*16480*/  BSYNC B1 ;  /* 0x0000000000017941 */ /* 0x000fea0003800000 */
.L_x_58569:
        /* <DEDUP_REMOVED lines=9> */
.L_x_58573:
[----:B------:R-:W-:Y:S02]  /*16520*/  IMAD.MOV.U32 R41, RZ, RZ, R42 ;  /* 0x000000ffff297224 */ /* 0x000fe400078e002a */
[----:B------:R-:W-:Y:S02]  /*16530*/  IMAD.MOV.U32 R25, RZ, RZ, R26 ;  /* 0x000000ffff197224 */ /* 0x000fe400078e001a */
[----:B------:R-:W-:Y:S02]  /*16540*/  IMAD.MOV.U32 R42, RZ, RZ, R39 ;  /* 0x000000ffff2a7224 */ /* 0x000fe400078e0027 */
[----:B------:R-:W-:Y:S02]  /*16550*/  IMAD.MOV.U32 R26, RZ, RZ, R23 ;  /* 0x000000ffff1a7224 */ /* 0x000fe400078e0017 */
.L_x_58574:
[----:B------:R-:W-:Y:S05]  /*16560*/  BSYNC B1 ;  /* 0x0000000000017941 */ /* 0x000fea0003800000 */
.L_x_58572:
        /* <DEDUP_REMOVED lines=9> */
.L_x_58576:
[----:B------:R-:W-:Y:S02]  /*16600*/  IMAD.MOV.U32 R40, RZ, RZ, R41 ;  /* 0x000000ffff287224 */ /* 0x000fe400078e0029 */
[----:B------:R-:W-:Y:S02]  /*16610*/  IMAD.MOV.U32 R24, RZ, RZ, R25 ;  /* 0x000000ffff187224 */ /* 0x000fe400078e0019 */
[----:B------:R-:W-:Y:S02]  /*16620*/  IMAD.MOV.U32 R41, RZ, RZ, R38 ;  /* 0x000000ffff297224 */ /* 0x000fe400078e0026 */
[----:B------:R-:W-:Y:S02]  /*16630*/  IMAD.MOV.U32 R25, RZ, RZ, R22 ;  /* 0x000000ffff197224 */ /* 0x000fe400078e0016 */
.L_x_58577:
[----:B------:R-:W-:Y:S05]  /*16640*/  BSYNC B1 ;  /* 0x0000000000017941 */ /* 0x000fea0003800000 */
.L_x_58575:
        /* <DEDUP_REMOVED lines=9> */
.L_x_58579:
[----:B------:R-:W-:Y:S02]  /*166e0*/  IMAD.MOV.U32 R39, RZ, RZ, R40 ;  /* 0x000000ffff277224 */ /* 0x000fe400078e0028 */
[----:B------:R-:W-:Y:S02]  /*166f0*/  IMAD.MOV.U32 R23, RZ, RZ, R24 ;  /* 0x000000ffff177224 */ /* 0x000fe400078e0018 */
[----:B------:R-:W-:Y:S02]  /*16700*/  IMAD.MOV.U32 R40, RZ, RZ, R37 ;  /* 0x000000ffff287224 */ /* 0x000fe400078e0025 */
[----:B------:R-:W-:Y:S02]  /*16710*/  IMAD.MOV.U32 R24, RZ, RZ, R21 ;  /* 0x000000ffff187224 */ /* 0x000fe400078e0015 */
.L_x_58580:
[----:B------:R-:W-:Y:S05]  /*16720*/  BSYNC B1 ;  /* 0x0000000000017941 */ /* 0x000fea0003800000 */
.L_x_58578:
        /* <DEDUP_REMOVED lines=9> */
.L_x_58582:
[----:B------:R-:W-:Y:S02]  /*167c0*/  IMAD.MOV.U32 R38, RZ, RZ, R39 ;  /* 0x000000ffff267224 */ /* 0x000fe400078e0027 */
[----:B------:R-:W-:Y:S02]  /*167d0*/  IMAD.MOV.U32 R22, RZ, RZ, R23 ;  /* 0x000000ffff167224 */ /* 0x000fe400078e0017 */
[----:B------:R-:W-:Y:S02]  /*167e0*/  IMAD.MOV.U32 R39, RZ, RZ, R36 ;  /* 0x000000ffff277224 */ /* 0x000fe400078e0024 */
[----:B------:R-:W-:Y:S02]  /*167f0*/  IMAD.MOV.U32 R23, RZ, RZ, R20 ;  /* 0x000000ffff177224 */ /* 0x000fe400078e0014 */
.L_x_58583:
[----:B------:R-:W-:Y:S05]  /*16800*/  BSYNC B1 ;  /* 0x0000000000017941 */ /* 0x000fea0003800000 */
.L_x_58581:
        /* <DEDUP_REMOVED lines=9> */
.L_x_58585:
[----:B------:R-:W-:Y:S02]  /*168a0*/  IMAD.MOV.U32 R37, RZ, RZ, R38 ;  /* 0x000000ffff257224 */ /* 0x000fe400078e0026 */
[----:B------:R-:W-:Y:S02]  /*168b0*/  IMAD.MOV.U32 R21, RZ, RZ, R22 ;  /* 0x000000ffff157224 */ /* 0x000fe400078e0016 */
[----:B------:R-:W-:Y:S02]  /*168c0*/  IMAD.MOV.U32 R38, RZ, RZ, R35 ;  /* 0x000000ffff267224 */ /* 0x000fe400078e0023 */
[----:B------:R-:W-:Y:S02]  /*168d0*/  IMAD.MOV.U32 R22, RZ, RZ, R19 ;  /* 0x000000ffff167224 */ /* 0x000fe400078e0013 */
.L_x_58586:
[----:B------:R-:W-:Y:S05]  /*168e0*/  BSYNC B1 ;  /* 0x0000000000017941 */ /* 0x000fea0003800000 */
.L_x_58584:
        /* <DEDUP_REMOVED lines=9> */
.L_x_58588:
[----:B------:R-:W-:Y:S02]  /*16980*/  IMAD.MOV.U32 R20, RZ, RZ, R37 ;  /* 0x000000ffff147224 */ /* 0x000fe400078e0025 */
[----:B------:R-:W-:Y:S02]  /*16990*/  IMAD.MOV.U32 R19, RZ, RZ, R21 ;  /* 0x000000ffff137224 */ /* 0x000fe400078e0015 */
[----:B------:R-:W-:Y:S02]  /*169a0*/  IMAD.MOV.U32 R37, RZ, RZ, R34 ;  /* 0x000000ffff257224 */ /* 0x000fe400078e0022 */
[----:B------:R-:W-:Y:S02]  /*169b0*/  IMAD.MOV.U32 R21, RZ, RZ, R18 ;  /* 0x000000ffff157224 */ /* 0x000fe400078e0012 */
.L_x_58589:
[----:B------:R-:W-:Y:S05]  /*169c0*/  BSYNC B1 ;  /* 0x0000000000017941 */ /* 0x000fea0003800000 */
.L_x_58587:
        /* <DEDUP_REMOVED lines=9> */
.L_x_58591:
[----:B------:R-:W-:Y:S02]  /*16a60*/  IMAD.MOV.U32 R34, RZ, RZ, R20 ;  /* 0x000000ffff227224 */ /* 0x000fe400078e0014 */
[----:B------:R-:W-:Y:S02]  /*16a70*/  IMAD.MOV.U32 R18, RZ, RZ, R19 ;  /* 0x000000ffff127224 */ /* 0x000fe400078e0013 */
[----:B------:R-:W-:Y:S02]  /*16a80*/  IMAD.MOV.U32 R20, RZ, RZ, R17 ;  /* 0x000000ffff147224 */ /* 0x000fe400078e0011 */
[----:B------:R-:W-:Y:S02]  /*16a90*/  IMAD.MOV.U32 R19, RZ, RZ, R16 ;  /* 0x000000ffff137224 */ /* 0x000fe400078e0010 */
.L_x_58592:
[----:B------:R-:W-:Y:S05]  /*16aa0*/  BSYNC B1 ;  /* 0x0000000000017941 */ /* 0x000fea0003800000 */
.L_x_58590:
        /* <DEDUP_REMOVED lines=9> */
.L_x_58594:
[----:B------:R-:W-:Y:S02]  /*16b40*/  IMAD.MOV.U32 R17, RZ, RZ, R34 ;  /* 0x000000ffff117224 */ /* 0x000fe400078e0022 */
[----:B------:R-:W-:Y:S02]  /*16b50*/  IMAD.MOV.U32 R16, RZ, RZ, R18 ;  /* 0x000000ffff107224 */ /* 0x000fe400078e0012 */
[----:B------:R-:W-:Y:S02]  /*16b60*/  IMAD.MOV.U32 R34, RZ, RZ, R31 ;  /* 0x000000ffff227224 */ /* 0x000fe400078e001f */
[----:B------:R-:W-:Y:S02]  /*16b70*/  IMAD.MOV.U32 R18, RZ, RZ, R15 ;  /* 0x000000ffff127224 */ /* 0x000fe400078e000f */
.L_x_58595:
[----:B------:R-:W-:Y:S05]  /*16b80*/  BSYNC B1 ;  /* 0x0000000000017941 */ /* 0x000fea0003800000 */
.L_x_58593:
        /* <DEDUP_REMOVED lines=16> */
.L_x_58597:
[----:B------:R-:W-:Y:S01]  /*16c90*/  IMAD.MOV.U32 R60, RZ, RZ, R27 ;  /* 0x000000ffff3c7224 */ /* 0x000fe200078e001b */
[----:B------:R-:W-:Y:S01]  /*16ca0*/  MOV R27, R32 ;  /* 0x00000020001b7202 */ /* 0x000fe20000000f00 */
[----:B------:R-:W-:Y:S02]  /*16cb0*/  IMAD.MOV.U32 R36, RZ, RZ, R43 ;  /* 0x000000ffff247224 */ /* 0x000fe400078e002b */
[----:B------:R-:W-:Y:S02]  /*16cc0*/  IMAD.MOV.U32 R43, RZ, RZ, R14 ;  /* 0x000000ffff2b7224 */ /* 0x000fe400078e000e */
.L_x_58598:
[----:B------:R-:W-:Y:S05]  /*16cd0*/  BSYNC B1 ;  /* 0x0000000000017941 */ /* 0x000fea0003800000 */
.L_x_58596:
        /* <DEDUP_REMOVED lines=9> */
.L_x_58600:
[----:B------:R-:W-:Y:S01]  /*16d70*/  IMAD.MOV.U32 R31, RZ, RZ, R60 ;  /* 0x000000ffff1f7224 */ /* 0x000fe200078e003c */
[----:B------:R-:W-:Y:S01]  /*16d80*/  MOV R60, R33 ;  /* 0x00000021003c7202 */ /* 0x000fe20000000f00 */
[----:B------:R-:W-:Y:S02]  /*16d90*/  IMAD.MOV.U32 R15, RZ, RZ, R36 ;  /* 0x000000ffff0f7224 */ /* 0x000fe400078e0024 */
[----:B------:R-:W-:Y:S02]  /*16da0*/  IMAD.MOV.U32 R36, RZ, RZ, R13 ;  /* 0x000000ffff247224 */ /* 0x000fe400078e000d */
.L_x_58601:
[----:B------:R-:W-:Y:S05]  /*16db0*/  BSYNC B1 ;  /* 0x0000000000017941 */ /* 0x000fea0003800000 */
.L_x_58599:
        /* <DEDUP_REMOVED lines=9> */
.L_x_58603:
[----:B------:R-:W-:Y:S01]  /*16e50*/  IMAD.MOV.U32 R32, RZ, RZ, R31 ;  /* 0x000000ffff207224 */ /* 0x000fe200078e001f */
[----:B------:R-:W-:Y:S01]  /*16e60*/  MOV R31, R28 ;  /* 0x0000001c001f7202 */ /* 0x000fe20000000f00 */
[----:B------:R-:W-:Y:S02]  /*16e70*/  IMAD.MOV.U32 R14, RZ, RZ, R15 ;  /* 0x000000ffff0e7224 */ /* 0x000fe400078e000f */
[----:B------:R-:W-:Y:S02]  /*16e80*/  IMAD.MOV.U32 R15, RZ, RZ, R12 ;  /* 0x000000ffff0f7224 */ /* 0x000fe400078e000c */
.L_x_58604:
[----:B------:R-:W-:Y:S05]  /*16e90*/  BSYNC B1 ;  /* 0x0000000000017941 */ /* 0x000fea0003800000 */
.L_x_58602:
        /* <DEDUP_REMOVED lines=9> */
.L_x_58606:
[----:B------:R-:W-:Y:S01]  /*16f30*/  IMAD.MOV.U32 R33, RZ, RZ, R32 ;  /* 0x000000ffff217224 */ /* 0x000fe200078e0020 */
[----:B------:R-:W-:Y:S01]  /*16f40*/  MOV R32, R51 ;  /* 0x0000003300207202 */ /* 0x000fe20000000f00 */
[----:B------:R-:W-:Y:S02]  /*16f50*/  IMAD.MOV.U32 R13, RZ, RZ, R14 ;  /* 0x000000ffff0d7224 */ /* 0x000fe400078e000e */
[----:B------:R-:W-:Y:S02]  /*16f60*/  IMAD.MOV.U32 R14, RZ, RZ, R29 ;  /* 0x000000ffff0e7224 */ /* 0x000fe400078e001d */
.L_x_58607:
[----:B------:R-:W-:Y:S05]  /*16f70*/  BSYNC B1 ;  /* 0x0000000000017941 */ /* 0x000fea0003800000 */
.L_x_58605:
        /* <DEDUP_REMOVED lines=9> */
.L_x_58609:
[----:B------:R-:W-:Y:S01]  /*17010*/  IMAD.MOV.U32 R28, RZ, RZ, R33 ;  /* 0x000000ffff1c7224 */ /* 0x000fe200078e0021 */
[----:B------:R-:W-:Y:S01]  /*17020*/  MOV R33, R54 ;  /* 0x0000003600217202 */ /* 0x000fe20000000f00 */
[----:B------:R-:W-:Y:S02]  /*17030*/  IMAD.MOV.U32 R12, RZ, RZ, R13 ;  /* 0x000000ffff0c7224 */ /* 0x000fe400078e000d */
[----:B------:R-:W-:Y:S02]  /*17040*/  IMAD.MOV.U32 R13, RZ, RZ, R30 ;  /* 0x000000ffff0d7224 */ /* 0x000fe400078e001e */
.L_x_58610:
[----:B------:R-:W-:Y:S05]  /*17050*/  BSYNC B1 ;  /* 0x0000000000017941 */ /* 0x000fea0003800000 */
.L_x_58608:
        /* <DEDUP_REMOVED lines=9> */
.L_x_58612:
[----:B------:R-:W-:Y:S01]  /*170f0*/  IMAD.MOV.U32 R35, RZ, RZ, R28 ;  /* 0x000000ffff237224 */ /* 0x000fe200078e001c */
[----:B------:R-:W-:Y:S01]  /*17100*/  MOV R28, R55 ;  /* 0x00000037001c7202 */ /* 0x000fe20000000f00 */
[----:B------:R-:W-:Y:S02]  /*17110*/  IMAD.MOV.U32 R29, RZ, RZ, R12 ;  /* 0x000000ffff1d7224 */ /* 0x000fe400078e000c */
[----:B------:R-:W-:Y:S02]  /*17120*/  IMAD.MOV.U32 R12, RZ, RZ, R53 ;  /* 0x000000ffff0c7224 */ /* 0x000fe400078e0035 */
.L_x_58613:
[----:B------:R-:W-:Y:S05]  /*17130*/  BSYNC B1 ;  /* 0x0000000000017941 */ /* 0x000fea0003800000 */
.L_x_58611:
        /* <DEDUP_REMOVED lines=9> */
.L_x_58615:
[----:B------:R-:W-:Y:S01]  /*171d0*/  IMAD.MOV.U32 R54, RZ, RZ, R35 ;  /* 0x000000ffff367224 */ /* 0x000fe200078e0023 */
[----:B------:R-:W-:Y:S01]  /*171e0*/  MOV R35, R42 ;  /* 0x0000002a00237202 */ /* 0x000fe20000000f00 */
[----:B------:R-:W-:Y:S02]  /*171f0*/  IMAD.MOV.U32 R30, RZ, RZ, R29 ;  /* 0x000000ffff1e7224 */ /* 0x000fe400078e001d */
[----:B------:R-:W-:Y:S02]  /*17200*/  IMAD.MOV.U32 R29, RZ, RZ, R26 ;  /* 0x000000ffff1d7224 */ /* 0x000fe400078e001a */
.L_x_58616:
[----:B------:R-:W-:Y:S05]  /*17210*/  BSYNC B1 ;  /* 0x0000000000017941 */ /* 0x000fea0003800000 */
.L_x_58614:
        /* <DEDUP_REMOVED lines=9> */
.L_x_58618:
[----:B------:R-:W-:Y:S01]  /*172b0*/  IMAD.MOV.U32 R51, RZ, RZ, R54 ;  /* 0x000000ffff337224 */ /* 0x000fe200078e0036 */
[----:B------:R-:W-:Y:S01]  /*172c0*/  MOV R54, R41 ;  /* 0x0000002900367202 */ /* 0x000fe20000000f00 */
[----:B------:R-:W-:Y:S02]  /*172d0*/  IMAD.MOV.U32 R49, RZ, RZ, R30 ;  /* 0x000000ffff317224 */ /* 0x000fe400078e001e */
[----:B------:R-:W-:Y:S02]  /*172e0*/  IMAD.MOV.U32 R30, RZ, RZ, R25 ;  /* 0x000000ffff1e7224 */ /* 0x000fe400078e0019 */
.L_x_58619:
[----:B------:R-:W-:Y:S05]  /*172f0*/  BSYNC B1 ;  /* 0x0000000000017941 */ /* 0x000fea0003800000 */
.L_x_58617:
        /* <DEDUP_REMOVED lines=9> */
.L_x_58621:
[----:B------:R-:W-:Y:S01]  /*17390*/  IMAD.MOV.U32 R42, RZ, RZ, R51 ;  /* 0x000000ffff2a7224 */ /* 0x000fe200078e0033 */
[----:B------:R-:W-:Y:S01]  /*173a0*/  MOV R51, R40 ;  /* 0x0000002800337202 */ /* 0x000fe20000000f00 */
[----:B------:R-:W-:Y:S02]  /*173b0*/  IMAD.MOV.U32 R26, RZ, RZ, R49 ;  /* 0x000000ffff1a7224 */ /* 0x000fe400078e0031 */
[----:B------:R-:W-:Y:S02]  /*173c0*/  IMAD.MOV.U32 R49, RZ, RZ, R24 ;  /* 0x000000ffff317224 */ /* 0x000fe400078e0018 */
.L_x_58622:
[----:B------:R-:W-:Y:S05]  /*173d0*/  BSYNC B1 ;  /* 0x0000000000017941 */ /* 0x000fea0003800000 */
.L_x_58620:
        /* <DEDUP_REMOVED lines=9> */
.L_x_58624:
[----:B------:R-:W-:Y:S01]  /*17470*/  IMAD.MOV.U32 R41, RZ, RZ, R42 ;  /* 0x000000ffff297224 */ /* 0x000fe200078e002a */
[----:B------:R-:W-:Y:S01]  /*17480*/  MOV R42, R39 ;  /* 0x00000027002a7202 */ /* 0x000fe20000000f00 */
[----:B------:R-:W-:Y:S02]  /*17490*/  IMAD.MOV.U32 R25, RZ, RZ, R26 ;  /* 0x000000ffff197224 */ /* 0x000fe400078e001a */
[----:B------:R-:W-:Y:S02]  /*174a0*/  IMAD.MOV.U32 R26, RZ, RZ, R23 ;  /* 0x000000ffff1a7224 */ /* 0x000fe400078e0017 */
.L_x_58625:
[----:B------:R-:W-:Y:S05]  /*174b0*/  BSYNC B1 ;  /* 0x0000000000017941 */ /* 0x000fea0003800000 */
.L_x_58623:
        /* <DEDUP_REMOVED lines=9> */
.L_x_58627:
[----:B------:R-:W-:Y:S01]  /*17550*/  IMAD.MOV.U32 R40, RZ, RZ, R41 ;  /* 0x000000ffff287224 */ /* 0x000fe200078e0029 */
[----:B------:R-:W-:Y:S01]  /*17560*/  MOV R41, R38 ;  /* 0x0000002600297202 */ /* 0x000fe20000000f00 */
[----:B------:R-:W-:Y:S02]  /*17570*/  IMAD.MOV.U32 R24, RZ, RZ, R25 ;  /* 0x000000ffff187224 */ /* 0x000fe400078e0019 */
[----:B------:R-:W-:Y:S02]  /*17580*/  IMAD.MOV.U32 R25, RZ, RZ, R22 ;  /* 0x000000ffff197224 */ /* 0x000fe400078e0016 */
.L_x_58628:
[----:B------:R-:W-:Y:S05]  /*17590*/  BSYNC B1 ;  /* 0x0000000000017941 */ /* 0x000fea0003800000 */
.L_x_58626:
        /* <DEDUP_REMOVED lines=9> */
.L_x_58630:
[----:B------:R-:W-:Y:S01]  /*17630*/  IMAD.MOV.U32 R23, RZ, RZ, R40 ;  /* 0x000000ffff177224 */ /* 0x000fe200078e0028 */
[----:B------:R-:W-:Y:S01]  /*17640*/  MOV R40, R37 ;  /* 0x0000002500287202 */ /* 0x000fe20000000f00 */
[----:B------:R-:W-:Y:S02]  /*17650*/  IMAD.MOV.U32 R22, RZ, RZ, R24 ;  /* 0x000000ffff167224 */ /* 0x000fe400078e0018 */
[----:B------:R-:W-:Y:S02]  /*17660*/  IMAD.MOV.U32 R24, RZ, RZ, R21 ;  /* 0x000000ffff187224 */ /* 0x000fe400078e0015 */
.L_x_58631:
[----:B------:R-:W-:Y:S05]  /*17670*/  BSYNC B1 ;  /* 0x0000000000017941 */ /* 0x000fea0003800000 */
.L_x_58629:
        /* <DEDUP_REMOVED lines=9> */
.L_x_58633:
[----:B------:R-:W-:Y:S01]  /*17710*/  IMAD.MOV.U32 R37, RZ, RZ, R23 ;  /* 0x000000ffff257224 */ /* 0x000fe200078e0017 */
[----:B------:R-:W-:Y:S01]  /*17720*/  MOV R23, R20 ;  /* 0x0000001400177202 */ /* 0x000fe20000000f00 */
[----:B------:R-:W-:Y:S02]  /*17730*/  IMAD.MOV.U32 R21, RZ, RZ, R22 ;  /* 0x000000ffff157224 */ /* 0x000fe400078e0016 */
[----:B------:R-:W-:Y:S02]  /*17740*/  IMAD.MOV.U32 R22, RZ, RZ, R19 ;  /* 0x000000ffff167224 */ /* 0x000fe400078e0013 */
.L_x_58634:
[----:B------:R-:W-:Y:S05]  /*17750*/  BSYNC B1 ;  /* 0x0000000000017941 */ /* 0x000fea0003800000 */
.L_x_58632:
        /* <DEDUP_REMOVED lines=9> */
.L_x_58636:
[----:B------:R-:W-:Y:S01]  /*177f0*/  IMAD.MOV.U32 R20, RZ, RZ, R37 ;  /* 0x000000ffff147224 */ /* 0x000fe200078e0025 */
[----:B------:R-:W-:Y:S01]  /*17800*/  MOV R37, R34 ;  /* 0x0000002200257202 */ /* 0x000fe20000000f00 */
[----:B------:R-:W-:Y:S02]  /*17810*/  IMAD.MOV.U32 R19, RZ, RZ, R21 ;  /* 0x000000ffff137224 */ /* 0x000fe400078e0015 */
[----:B------:R-:W-:Y:S02]  /*17820*/  IMAD.MOV.U32 R21, RZ, RZ, R18 ;  /* 0x000000ffff157224 */ /* 0x000fe400078e0012 */
.L_x_58637:
[----:B------:R-:W-:Y:S05]  /*17830*/  BSYNC B1 ;  /* 0x0000000000017941 */ /* 0x000fea0003800000 */
.L_x_58635:
        /* <DEDUP_REMOVED lines=9> */
.L_x_58639:
[----:B------:R-:W-:Y:S01]  /*178d0*/  IMAD.MOV.U32 R34, RZ, RZ, R20 ;  /* 0x000000ffff227224 */ /* 0x000fe200078e0014 */
[----:B------:R-:W-:Y:S01]  /*178e0*/  MOV R20, R17 ;  /* 0x0000001100147202 */ /* 0x000fe20000000f00 */
[----:B------:R-:W-:Y:S02]  /*178f0*/  IMAD.MOV.U32 R18, RZ, RZ, R19 ;  /* 0x000000ffff127224 */ /* 0x000fe400078e0013 */
[----:B------:R-:W-:Y:S02]  /*17900*/  IMAD.MOV.U32 R19, RZ, RZ, R16 ;  /* 0x000000ffff137224 */ /* 0x000fe400078e0010 */
.L_x_58640:
[----:B------:R-:W-:Y:S05]  /*17910*/  BSYNC B1 ;  /* 0x0000000000017941 */ /* 0x000fea0003800000 */
.L_x_58638:
        /* <DEDUP_REMOVED lines=16> */
.L_x_58642:
[----:B------:R-:W-:Y:S01]  /*17a20*/  MOV R38, R27 ;  /* 0x0000001b00267202 */ /* 0x000fe20000000f00 */
[----:B------:R-:W-:Y:S02]  /*17a30*/  IMAD.MOV.U32 R16, RZ, RZ, R43 ;  /* 0x000000ffff107224 */ /* 0x000fe400078e002b */
[----:B------:R-:W-:Y:S02]  /*17a40*/  IMAD.MOV.U32 R27, RZ, RZ, R60 ;  /* 0x000000ffff1b7224 */ /* 0x000fe400078e003c */
[----:B------:R-:W-:Y:S02]  /*17a50*/  IMAD.MOV.U32 R43, RZ, RZ, R36 ;  /* 0x000000ffff2b7224 */ /* 0x000fe400078e0024 */
.L_x_58643:
[----:B------:R-:W-:Y:S05]  /*17a60*/  BSYNC B1 ;  /* 0x0000000000017941 */ /* 0x000fea0003800000 */
.L_x_58641:
        /* <DEDUP_REMOVED lines=9> */
.L_x_58645:
[----:B------:R-:W-:Y:S01]  /*17b00*/  MOV R39, R38 ;  /* 0x0000002600277202 */ /* 0x000fe20000000f00 */
[----:B------:R-:W-:Y:S02]  /*17b10*/  IMAD.MOV.U32 R17, RZ, RZ, R16 ;  /* 0x000000ffff117224 */ /* 0x000fe400078e0010 */
[----:B------:R-:W-:Y:S02]  /*17b20*/  IMAD.MOV.U32 R38, RZ, RZ, R31 ;  /* 0x000000ffff267224 */ /* 0x000fe400078e001f */
[----:B------:R-:W-:Y:S02]  /*17b30*/  IMAD.MOV.U32 R16, RZ, RZ, R15 ;  /* 0x000000ffff107224 */ /* 0x000fe400078e000f */
.L_x_58646:
[----:B------:R-:W-:Y:S05]  /*17b40*/  BSYNC B1 ;  /* 0x0000000000017941 */ /* 0x000fea0003800000 */
.L_x_58644:
        /* <DEDUP_REMOVED lines=9> */
.L_x_58648:
[----:B------:R-:W-:Y:S01]  /*17be0*/  MOV R58, R39 ;  /* 0x00000027003a7202 */ /* 0x000fe20000000f00 */
[----:B------:R-:W-:Y:S02]  /*17bf0*/  IMAD.MOV.U32 R36, RZ, RZ, R17 ;  /* 0x000000ffff247224 */ /* 0x000fe400078e0011 */
[----:B------:R-:W-:Y:S02]  /*17c00*/  IMAD.MOV.U32 R39, RZ, RZ, R32 ;  /* 0x000000ffff277224 */ /* 0x000fe400078e0020 */
[----:B------:R-:W-:Y:S02]  /*17c10*/  IMAD.MOV.U32 R17, RZ, RZ, R14 ;  /* 0x000000ffff117224 */ /* 0x000fe400078e000e */
.L_x_58649:
[----:B------:R-:W-:Y:S05]  /*17c20*/  BSYNC B1 ;  /* 0x0000000000017941 */ /* 0x000fea0003800000 */
.L_x_58647:
        /* <DEDUP_REMOVED lines=9> */
.L_x_58651:
[----:B------:R-:W-:Y:S01]  /*17cc0*/  MOV R31, R58 ;  /* 0x0000003a001f7202 */ /* 0x000fe20000000f00 */
[----:B------:R-:W-:Y:S02]  /*17cd0*/  IMAD.MOV.U32 R15, RZ, RZ, R36 ;  /* 0x000000ffff0f7224 */ /* 0x000fe400078e0024 */
[----:B------:R-:W-:Y:S02]  /*17ce0*/  IMAD.MOV.U32 R58, RZ, RZ, R33 ;  /* 0x000000ffff3a7224 */ /* 0x000fe400078e0021 */
[----:B------:R-:W-:Y:S02]  /*17cf0*/  IMAD.MOV.U32 R36, RZ, RZ, R13 ;  /* 0x000000ffff247224 */ /* 0x000fe400078e000d */
.L_x_58652:
[----:B------:R-:W-:Y:S05]  /*17d00*/  BSYNC B1 ;  /* 0x0000000000017941 */ /* 0x000fea0003800000 */
.L_x_58650:
        /* <DEDUP_REMOVED lines=9> */
.L_x_58654:
[----:B------:R-:W-:Y:S01]  /*17da0*/  MOV R32, R31 ;  /* 0x0000001f00207202 */ /* 0x000fe20000000f00 */
[----:B------:R-:W-:Y:S02]  /*17db0*/  IMAD.MOV.U32 R14, RZ, RZ, R15 ;  /* 0x000000ffff0e7224 */ /* 0x000fe400078e000f */
[----:B------:R-:W-:Y:S02]  /*17dc0*/  IMAD.MOV.U32 R31, RZ, RZ, R28 ;  /* 0x000000ffff1f7224 */ /* 0x000fe400078e001c */
[----:B------:R-:W-:Y:S02]  /*17dd0*/  IMAD.MOV.U32 R15, RZ, RZ, R12 ;  /* 0x000000ffff0f7224 */ /* 0x000fe400078e000c */
.L_x_58655:
[----:B------:R-:W-:Y:S05]  /*17de0*/  BSYNC B1 ;  /* 0x0000000000017941 */ /* 0x000fea0003800000 */
.L_x_58653:
        /* <DEDUP_REMOVED lines=9> */
.L_x_58657:
[----:B------:R-:W-:Y:S01]  /*17e80*/  MOV R33, R32 ;  /* 0x0000002000217202 */ /* 0x000fe20000000f00 */
[----:B------:R-:W-:Y:S02]  /*17e90*/  IMAD.MOV.U32 R13, RZ, RZ, R14 ;  /* 0x000000ffff0d7224 */ /* 0x000fe400078e000e */
[----:B------:R-:W-:Y:S02]  /*17ea0*/  IMAD.MOV.U32 R32, RZ, RZ, R35 ;  /* 0x000000ffff207224 */ /* 0x000fe400078e0023 */
[----:B------:R-:W-:Y:S02]  /*17eb0*/  IMAD.MOV.U32 R14, RZ, RZ, R29 ;  /* 0x000000ffff0e7224 */ /* 0x000fe400078e001d */
.L_x_58658:
[----:B------:R-:W-:Y:S05]  /*17ec0*/  BSYNC B1 ;  /* 0x0000000000017941 */ /* 0x000fea0003800000 */
.L_x_58656:
        /* <DEDUP_REMOVED lines=9> */
.L_x_58660:
[----:B------:R-:W-:Y:S01]  /*17f60*/  MOV R28, R33 ;  /* 0x00000021001c7202 */ /* 0x000fe20000000f00 */
[----:B------:R-:W-:Y:S02]  /*17f70*/  IMAD.MOV.U32 R12, RZ, RZ, R13 ;  /* 0x000000ffff0c7224 */ /* 0x000fe400078e000d */
[----:B------:R-:W-:Y:S02]  /*17f80*/  IMAD.MOV.U32 R33, RZ, RZ, R54 ;  /* 0x000000ffff217224 */ /* 0x000fe400078e0036 */
[----:B------:R-:W-:Y:S02]  /*17f90*/  IMAD.MOV.U32 R13, RZ, RZ, R30 ;  /* 0x000000ffff0d7224 */ /* 0x000fe400078e001e */
.L_x_58661:
[----:B------:R-:W-:Y:S05]  /*17fa0*/  BSYNC B1 ;  /* 0x0000000000017941 */ /* 0x000fea0003800000 */
.L_x_58659:
        /* <DEDUP_REMOVED lines=9> */
.L_x_58663:
[----:B------:R-:W-:Y:S01]  /*18040*/  MOV R35, R28 ;  /* 0x0000001c00237202 */ /* 0x000fe20000000f00 */
[----:B------:R-:W-:Y:S02]  /*18050*/  IMAD.MOV.U32 R29, RZ, RZ, R12 ;  /* 0x000000ffff1d7224 */ /* 0x000fe400078e000c */
[----:B------:R-:W-:Y:S02]  /*18060*/  IMAD.MOV.U32 R28, RZ, RZ, R51 ;  /* 0x000000ffff1c7224 */ /* 0x000fe400078e0033 */
[----:B------:R-:W-:Y:S02]  /*18070*/  IMAD.MOV.U32 R12, RZ, RZ, R49 ;  /* 0x000000ffff0c7224 */ /* 0x000fe400078e0031 */
.L_x_58664:
[----:B------:R-:W-:Y:S05]  /*18080*/  BSYNC B1 ;  /* 0x0000000000017941 */ /* 0x000fea0003800000 */
.L_x_58662:
        /* <DEDUP_REMOVED lines=9> */
.L_x_58666:
[----:B------:R-:W-:Y:S01]  /*18120*/  MOV R54, R35 ;  /* 0x0000002300367202 */ /* 0x000fe20000000f00 */
[----:B------:R-:W-:Y:S02]  /*18130*/  IMAD.MOV.U32 R30, RZ, RZ, R29 ;  /* 0x000000ffff1e7224 */ /* 0x000fe400078e001d */
[----:B------:R-:W-:Y:S02]  /*18140*/  IMAD.MOV.U32 R35, RZ, RZ, R42 ;  /* 0x000000ffff237224 */ /* 0x000fe400078e002a */
[----:B------:R-:W-:Y:S02]  /*18150*/  IMAD.MOV.U32 R29, RZ, RZ, R26 ;  /* 0x000000ffff1d7224 */ /* 0x000fe400078e001a */
.L_x_58667:
[----:B------:R-:W-:Y:S05]  /*18160*/  BSYNC B1 ;  /* 0x0000000000017941 */ /* 0x000fea0003800000 */
.L_x_58665:
        /* <DEDUP_REMOVED lines=9> */
.L_x_58669:
[----:B------:R-:W-:Y:S01]  /*18200*/  MOV R49, R54 ;  /* 0x0000003600317202 */ /* 0x000fe20000000f00 */
[----:B------:R-:W-:Y:S02]  /*18210*/  IMAD.MOV.U32 R47, RZ, RZ, R30 ;  /* 0x000000ffff2f7224 */ /* 0x000fe400078e001e */
[----:B------:R-:W-:Y:S02]  /*18220*/  IMAD.MOV.U32 R54, RZ, RZ, R41 ;  /* 0x000000ffff367224 */ /* 0x000fe400078e0029 */
[----:B------:R-:W-:Y:S02]  /*18230*/  IMAD.MOV.U32 R30, RZ, RZ, R25 ;  /* 0x000000ffff1e7224 */ /* 0x000fe400078e0019 */
.L_x_58670:
[----:B------:R-:W-:Y:S05]  /*18240*/  BSYNC B1 ;  /* 0x0000000000017941 */ /* 0x000fea0003800000 */
.L_x_58668:
        /* <DEDUP_REMOVED lines=9> */
.L_x_58672:
[----:B------:R-:W-:Y:S01]  /*182e0*/  MOV R26, R49 ;  /* 0x00000031001a7202 */ /* 0x000fe20000000f00 */
[----:B------:R-:W-:Y:S02]  /*182f0*/  IMAD.MOV.U32 R25, RZ, RZ, R47 ;  /* 0x000000ffff197224 */ /* 0x000fe400078e002f */
[----:B------:R-:W-:Y:S02]  /*18300*/  IMAD.MOV.U32 R49, RZ, RZ, R40 ;  /* 0x000000ffff317224 */ /* 0x000fe400078e0028 */
[----:B------:R-:W-:Y:S02]  /*18310*/  IMAD.MOV.U32 R47, RZ, RZ, R24 ;  /* 0x000000ffff2f7224 */ /* 0x000fe400078e0018 */
.L_x_58673:
[----:B------:R-:W-:Y:S05]  /*18320*/  BSYNC B1 ;  /* 0x0000000000017941 */ /* 0x000fea0003800000 */
.L_x_58671:
        /* <DEDUP_REMOVED lines=9> */
.L_x_58675:
[----:B------:R-:W-:Y:S01]  /*183c0*/  MOV R40, R26 ;  /* 0x0000001a00287202 */ /* 0x000fe20000000f00 */
[----:B------:R-:W-:Y:S02]  /*183d0*/  IMAD.MOV.U32 R24, RZ, RZ, R25 ;  /* 0x000000ffff187224 */ /* 0x000fe400078e0019 */
[----:B------:R-:W-:Y:S02]  /*183e0*/  IMAD.MOV.U32 R26, RZ, RZ, R23 ;  /* 0x000000ffff1a7224 */ /* 0x000fe400078e0017 */
[----:B------:R-:W-:Y:S02]  /*183f0*/  IMAD.MOV.U32 R25, RZ, RZ, R22 ;  /* 0x000000ffff197224 */ /* 0x000fe400078e0016 */
.L_x_58676:
[----:B------:R-:W-:Y:S05]  /*18400*/  BSYNC B1 ;  /* 0x0000000000017941 */ /* 0x000fea0003800000 */
.L_x_58674:
        /* <DEDUP_REMOVED lines=9> */
.L_x_58678:
[----:B------:R-:W-:Y:S01]  /*184a0*/  MOV R23, R40 ;  /* 0x0000002800177202 */ /* 0x000fe20000000f00 */
[----:B------:R-:W-:Y:S02]  /*184b0*/  IMAD.MOV.U32 R22, RZ, RZ, R24 ;  /* 0x000000ffff167224 */ /* 0x000fe400078e0018 */
[----:B------:R-:W-:Y:S02]  /*184c0*/  IMAD.MOV.U32 R40, RZ, RZ, R37 ;  /* 0x000000ffff287224 */ /* 0x000fe400078e0025 */
[----:B------:R-:W-:Y:S02]  /*184d0*/  IMAD.MOV.U32 R24, RZ, RZ, R21 ;  /* 0x000000ffff187224 */ /* 0x000fe400078e0015 */
.L_x_58679:
[----:B------:R-:W-:Y:S05]  /*184e0*/  BSYNC B1 ;  /* 0x0000000000017941 */ /* 0x000fea0003800000 */
.L_x_58677:
        /* <DEDUP_REMOVED lines=9> */
.L_x_58681:
[----:B------:R-:W-:Y:S01]  /*18580*/  MOV R37, R23 ;  /* 0x0000001700257202 */ /* 0x000fe20000000f00 */
[----:B------:R-:W-:Y:S02]  /*18590*/  IMAD.MOV.U32 R21, RZ, RZ, R22 ;  /* 0x000000ffff157224 */ /* 0x000fe400078e0016 */
[----:B------:R-:W-:Y:S02]  /*185a0*/  IMAD.MOV.U32 R23, RZ, RZ, R20 ;  /* 0x000000ffff177224 */ /* 0x000fe400078e0014 */
[----:B------:R-:W-:Y:S02]  /*185b0*/  IMAD.MOV.U32 R22, RZ, RZ, R19 ;  /* 0x000000ffff167224 */ /* 0x000fe400078e0013 */
.L_x_58682:
[----:B------:R-:W-:Y:S05]  /*185c0*/  BSYNC B1 ;  /* 0x0000000000017941 */ /* 0x000fea0003800000 */
.L_x_58680:
        /* <DEDUP_REMOVED lines=9> */
.L_x_58684:
[----:B------:R-:W-:Y:S01]  /*18660*/  MOV R20, R37 ;  /* 0x0000002500147202 */ /* 0x000fe20000000f00 */
[----:B------:R-:W-:Y:S02]  /*18670*/  IMAD.MOV.U32 R19, RZ, RZ, R21 ;  /* 0x000000ffff137224 */ /* 0x000fe400078e0015 */
[----:B------:R-:W-:Y:S02]  /*18680*/  IMAD.MOV.U32 R37, RZ, RZ, R34 ;  /* 0x000000ffff257224 */ /* 0x000fe400078e0022 */
[----:B------:R-:W-:Y:S02]  /*18690*/  IMAD.MOV.U32 R21, RZ, RZ, R18 ;  /* 0x000000ffff157224 */ /* 0x000fe400078e0012 */
.L_x_58685:
[----:B------:R-:W-:Y:S05]  /*186a0*/  BSYNC B1 ;  /* 0x0000000000017941 */ /* 0x000fea0003800000 */
.L_x_58683:
        /* <DEDUP_REMOVED lines=16> */
.L_x_58687:
[----:B------:R-:W-:Y:S02]  /*187b0*/  IMAD.MOV.U32 R34, RZ, RZ, R27 ;  /* 0x000000ffff227224 */ /* 0x000fe400078e001b */
[----:B------:R-:W-:Y:S02]  /*187c0*/  IMAD.MOV.U32 R18, RZ, RZ, R43 ;  /* 0x000000ffff127224 */ /* 0x000fe400078e002b */
[----:B------:R-:W-:Y:S02]  /*187d0*/  IMAD.MOV.U32 R27, RZ, RZ, R38 ;  /* 0x000000ffff1b7224 */ /* 0x000fe400078e0026 */
[----:B------:R-:W-:Y:S02]  /*187e0*/  IMAD.MOV.U32 R43, RZ, RZ, R16 ;  /* 0x000000ffff2b7224 */ /* 0x000fe400078e0010 */
.L_x_58688:
[----:B------:R-:W-:Y:S05]  /*187f0*/  BSYNC B1 ;  /* 0x0000000000017941 */ /* 0x000fea0003800000 */
.L_x_58686:
        /* <DEDUP_REMOVED lines=9> */
.L_x_58690:
[----:B------:R-:W-:Y:S02]  /*18890*/  IMAD.MOV.U32 R45, RZ, RZ, R34 ;  /* 0x000000ffff2d7224 */ /* 0x000fe400078e0022 */
[----:B------:R-:W-:Y:S02]  /*188a0*/  IMAD.MOV.U32 R41, RZ, RZ, R18 ;  /* 0x000000ffff297224 */ /* 0x000fe400078e0012 */
[----:B------:R-:W-:Y:S02]  /*188b0*/  IMAD.MOV.U32 R34, RZ, RZ, R39 ;  /* 0x000000ffff227224 */ /* 0x000fe400078e0027 */
[----:B------:R-:W-:Y:S02]  /*188c0*/  IMAD.MOV.U32 R18, RZ, RZ, R17 ;  /* 0x000000ffff127224 */ /* 0x000fe400078e0011 */
.L_x_58691:
[----:B------:R-:W-:Y:S05]  /*188d0*/  BSYNC B1 ;  /* 0x0000000000017941 */ /* 0x000fea0003800000 */
.L_x_58689:
        /* <DEDUP_REMOVED lines=9> */
.L_x_58693:
[----:B------:R-:W-:Y:S02]  /*18970*/  IMAD.MOV.U32 R38, RZ, RZ, R45 ;  /* 0x000000ffff267224 */ /* 0x000fe400078e002d */
[----:B------:R-:W-:Y:S02]  /*18980*/  IMAD.MOV.U32 R16, RZ, RZ, R41 ;  /* 0x000000ffff107224 */ /* 0x000fe400078e0029 */
[----:B------:R-:W-:Y:S02]  /*18990*/  IMAD.MOV.U32 R45, RZ, RZ, R58 ;  /* 0x000000ffff2d7224 */ /* 0x000fe400078e003a */
[----:B------:R-:W-:Y:S02]  /*189a0*/  IMAD.MOV.U32 R41, RZ, RZ, R36 ;  /* 0x000000ffff297224 */ /* 0x000fe400078e0024 */
.L_x_58694:
[----:B------:R-:W-:Y:S05]  /*189b0*/  BSYNC B1 ;  /* 0x0000000000017941 */ /* 0x000fea0003800000 */
.L_x_58692:
        /* <DEDUP_REMOVED lines=9> */
.L_x_58696:
[----:B------:R-:W-:Y:S02]  /*18a50*/  IMAD.MOV.U32 R39, RZ, RZ, R38 ;  /* 0x000000ffff277224 */ /* 0x000fe400078e0026 */
[----:B------:R-:W-:Y:S02]  /*18a60*/  IMAD.MOV.U32 R17, RZ, RZ, R16 ;  /* 0x000000ffff117224 */ /* 0x000fe400078e0010 */
[----:B------:R-:W-:Y:S02]  /*18a70*/  IMAD.MOV.U32 R38, RZ, RZ, R31 ;  /* 0x000000ffff267224 */ /* 0x000fe400078e001f */
[----:B------:R-:W-:Y:S02]  /*18a80*/  IMAD.MOV.U32 R16, RZ, RZ, R15 ;  /* 0x000000ffff107224 */ /* 0x000fe400078e000f */
.L_x_58697:
[----:B------:R-:W-:Y:S05]  /*18a90*/  BSYNC B1 ;  /* 0x0000000000017941 */ /* 0x000fea0003800000 */
.L_x_58695:
        /* <DEDUP_REMOVED lines=9> */
.L_x_58699:
[----:B------:R-:W-:Y:S02]  /*18b30*/  IMAD.MOV.U32 R42, RZ, RZ, R39 ;  /* 0x000000ffff2a7224 */ /* 0x000fe400078e0027 */
[----:B------:R-:W-:Y:S02]  /*18b40*/  IMAD.MOV.U32 R36, RZ, RZ, R17 ;  /* 0x000000ffff247224 */ /* 0x000fe400078e0011 */
[----:B------:R-:W-:Y:S02]  /*18b50*/  IMAD.MOV.U32 R39, RZ, RZ, R32 ;  /* 0x000000ffff277224 */ /* 0x000fe400078e0020 */
[----:B------:R-:W-:Y:S02]  /*18b60*/  IMAD.MOV.U32 R17, RZ, RZ, R14 ;  /* 0x000000ffff117224 */ /* 0x000fe400078e000e */
.L_x_58700:
[----:B------:R-:W-:Y:S05]  /*18b70*/  BSYNC B1 ;  /* 0x0000000000017941 */ /* 0x000fea0003800000 */
.L_x_58698:
        /* <DEDUP_REMOVED lines=9> */
.L_x_58702:
[----:B------:R-:W-:Y:S02]  /*18c10*/  IMAD.MOV.U32 R31, RZ, RZ, R42 ;  /* 0x000000ffff1f7224 */ /* 0x000fe400078e002a */
[----:B------:R-:W-:Y:S02]  /*18c20*/  IMAD.MOV.U32 R15, RZ, RZ, R36 ;  /* 0x000000ffff0f7224 */ /* 0x000fe400078e0024 */
[----:B------:R-:W-:Y:S02]  /*18c30*/  IMAD.MOV.U32 R42, RZ, RZ, R33 ;  /* 0x000000ffff2a7224 */ /* 0x000fe400078e0021 */
[----:B------:R-:W-:Y:S02]  /*18c40*/  IMAD.MOV.U32 R36, RZ, RZ, R13 ;  /* 0x000000ffff247224 */ /* 0x000fe400078e000d */
.L_x_58703:
[----:B------:R-:W-:Y:S05]  /*18c50*/  BSYNC B1 ;  /* 0x0000000000017941 */ /* 0x000fea0003800000 */
.L_x_58701:
        /* <DEDUP_REMOVED lines=9> */
.L_x_58705:
[----:B------:R-:W-:Y:S02]  /*18cf0*/  IMAD.MOV.U32 R32, RZ, RZ, R31 ;  /* 0x000000ffff207224 */ /* 0x000fe400078e001f */
[----:B------:R-:W-:Y:S02]  /*18d00*/  IMAD.MOV.U32 R14, RZ, RZ, R15 ;  /* 0x000000ffff0e7224 */ /* 0x000fe400078e000f */
[----:B------:R-:W-:Y:S02]  /*18d10*/  IMAD.MOV.U32 R31, RZ, RZ, R28 ;  /* 0x000000ffff1f7224 */ /* 0x000fe400078e001c */
[----:B------:R-:W-:Y:S02]  /*18d20*/  IMAD.MOV.U32 R15, RZ, RZ, R12 ;  /* 0x000000ffff0f7224 */ /* 0x000fe400078e000c */
.L_x_58706:
[----:B------:R-:W-:Y:S05]  /*18d30*/  BSYNC B1 ;  /* 0x0000000000017941 */ /* 0x000fea0003800000 */
.L_x_58704:
        /* <DEDUP_REMOVED lines=9> */
.L_x_58708:
[----:B------:R-:W-:Y:S02]  /*18dd0*/  IMAD.MOV.U32 R33, RZ, RZ, R32 ;  /* 0x000000ffff217224 */ /* 0x000fe400078e0020 */
[----:B------:R-:W-:Y:S02]  /*18de0*/  IMAD.MOV.U32 R13, RZ, RZ, R14 ;  /* 0x000000ffff0d7224 */ /* 0x000fe400078e000e */
[----:B------:R-:W-:Y:S02]  /*18df0*/  IMAD.MOV.U32 R32, RZ, RZ, R35 ;  /* 0x000000ffff207224 */ /* 0x000fe400078e0023 */
[----:B------:R-:W-:Y:S02]  /*18e00*/  IMAD.MOV.U32 R14, RZ, RZ, R29 ;  /* 0x000000ffff0e7224 */ /* 0x000fe400078e001d */
.L_x_58709:
[----:B------:R-:W-:Y:S05]  /*18e10*/  BSYNC B1 ;  /* 0x0000000000017941 */ /* 0x000fea0003800000 */
.L_x_58707:
        /* <DEDUP_REMOVED lines=9> */
.L_x_58711:
[----:B------:R-:W-:Y:S02]  /*18eb0*/  IMAD.MOV.U32 R28, RZ, RZ, R33 ;  /* 0x000000ffff1c7224 */ /* 0x000fe400078e0021 */
[----:B------:R-:W-:Y:S02]  /*18ec0*/  IMAD.MOV.U32 R12, RZ, RZ, R13 ;  /* 0x000000ffff0c7224 */ /* 0x000fe400078e000d */
[----:B------:R-:W-:Y:S02]  /*18ed0*/  IMAD.MOV.U32 R33, RZ, RZ, R54 ;  /* 0x000000ffff217224 */ /* 0x000fe400078e0036 */
[----:B------:R-:W-:Y:S02]  /*18ee0*/  IMAD.MOV.U32 R13, RZ, RZ, R30 ;  /* 0x000000ffff0d7224 */ /* 0x000fe400078e001e */
.L_x_58712:
[----:B------:R-:W-:Y:S05]  /*18ef0*/  BSYNC B1 ;  /* 0x0000000000017941 */ /* 0x000fea0003800000 */
.L_x_58710:
        /* <DEDUP_REMOVED lines=9> */
.L_x_58714:
[----:B------:R-:W-:Y:S02]  /*18f90*/  IMAD.MOV.U32 R29, RZ, RZ, R28 ;  /* 0x000000ffff1d7224 */ /* 0x000fe400078e001c */
[----:B------:R-:W-:Y:S02]  /*18fa0*/  IMAD.MOV.U32 R30, RZ, RZ, R12 ;  /* 0x000000ffff1e7224 */ /* 0x000fe400078e000c */
[----:B------:R-:W-:Y:S02]  /*18fb0*/  IMAD.MOV.U32 R28, RZ, RZ, R49 ;  /* 0x000000ffff1c7224 */ /* 0x000fe400078e0031 */
[----:B------:R-:W-:Y:S02]  /*18fc0*/  IMAD.MOV.U32 R12, RZ, RZ, R47 ;  /* 0x000000ffff0c7224 */ /* 0x000fe400078e002f */
.L_x_58715:
[----:B------:R-:W-:Y:S05]  /*18fd0*/  BSYNC B1 ;  /* 0x0000000000017941 */ /* 0x000fea0003800000 */
.L_x_58713:
        /* <DEDUP_REMOVED lines=9> */
.L_x_58717:
[----:B------:R-:W-:Y:S02]  /*19070*/  IMAD.MOV.U32 R47, RZ, RZ, R29 ;  /* 0x000000ffff2f7224 */ /* 0x000fe400078e001d */
[----:B------:R-:W-:Y:S02]  /*19080*/  IMAD.MOV.U32 R35, RZ, RZ, R30 ;  /* 0x000000ffff237224 */ /* 0x000fe400078e001e */
[----:B------:R-:W-:Y:S02]  /*19090*/  IMAD.MOV.U32 R29, RZ, RZ, R26 ;  /* 0x000000ffff1d7224 */ /* 0x000fe400078e001a */
[----:B------:R-:W-:Y:S02]  /*190a0*/  IMAD.MOV.U32 R30, RZ, RZ, R25 ;  /* 0x000000ffff1e7224 */ /* 0x000fe400078e0019 */
.L_x_58718:
[----:B------:R-:W-:Y:S05]  /*190b0*/  BSYNC B1 ;  /* 0x0000000000017941 */ /* 0x000fea0003800000 */
.L_x_58716:
        /* <DEDUP_REMOVED lines=9> */
.L_x_58720:
[----:B------:R-:W-:Y:S02]  /*19150*/  IMAD.MOV.U32 R26, RZ, RZ, R47 ;  /* 0x000000ffff1a7224 */ /* 0x000fe400078e002f */
[----:B------:R-:W-:Y:S02]  /*19160*/  IMAD.MOV.U32 R25, RZ, RZ, R35 ;  /* 0x000000ffff197224 */ /* 0x000fe400078e0023 */
[----:B------:R-:W-:Y:S02]  /*19170*/  IMAD.MOV.U32 R47, RZ, RZ, R40 ;  /* 0x000000ffff2f7224 */ /* 0x000fe400078e0028 */
[----:B------:R-:W-:Y:S02]  /*19180*/  IMAD.MOV.U32 R35, RZ, RZ, R24 ;  /* 0x000000ffff237224 */ /* 0x000fe400078e0018 */
.L_x_58721:
[----:B------:R-:W-:Y:S05]  /*19190*/  BSYNC B1 ;  /* 0x0000000000017941 */ /* 0x000fea0003800000 */
.L_x_58719:
        /* <DEDUP_REMOVED lines=9> */
.L_x_58723:
[----:B------:R-:W-:Y:S02]  /*19230*/  IMAD.MOV.U32 R40, RZ, RZ, R26 ;  /* 0x000000ffff287224 */ /* 0x000fe400078e001a */
[----:B------:R-:W-:Y:S02]  /*19240*/  IMAD.MOV.U32 R24, RZ, RZ, R25 ;  /* 0x000000ffff187224 */ /* 0x000fe400078e0019 */
[----:B------:R-:W-:Y:S02]  /*19250*/  IMAD.MOV.U32 R26, RZ, RZ, R23 ;  /* 0x000000ffff1a7224 */ /* 0x000fe400078e0017 */
[----:B------:R-:W-:Y:S02]  /*19260*/  IMAD.MOV.U32 R25, RZ, RZ, R22 ;  /* 0x000000ffff197224 */ /* 0x000fe400078e0016 */
.L_x_58724:
[----:B------:R-:W-:Y:S05]  /*19270*/  BSYNC B1 ;  /* 0x0000000000017941 */ /* 0x000fea0003800000 */
.L_x_58722:
        /* <DEDUP_REMOVED lines=9> */
.L_x_58726:
[----:B------:R-:W-:Y:S02]  /*19310*/  IMAD.MOV.U32 R23, RZ, RZ, R40 ;  /* 0x000000ffff177224 */ /* 0x000fe400078e0028 */
[----:B------:R-:W-:Y:S02]  /*19320*/  IMAD.MOV.U32 R22, RZ, RZ, R24 ;  /* 0x000000ffff167224 */ /* 0x000fe400078e0018 */
[----:B------:R-:W-:Y:S02]  /*19330*/  IMAD.MOV.U32 R40, RZ, RZ, R37 ;  /* 0x000000ffff287224 */ /* 0x000fe400078e0025 */
[----:B------:R-:W-:Y:S02]  /*19340*/  IMAD.MOV.U32 R24, RZ, RZ, R21 ;  /* 0x000000ffff187224 */ /* 0x000fe400078e0015 */
.L_x_58727:
[----:B------:R-:W-:Y:S05]  /*19350*/  BSYNC B1 ;  /* 0x0000000000017941 */ /* 0x000fea0003800000 */
.L_x_58725:
        /* <DEDUP_REMOVED lines=9> */
.L_x_58729:
[----:B------:R-:W-:Y:S02]  /*193f0*/  IMAD.MOV.U32 R37, RZ, RZ, R23 ;  /* 0x000000ffff257224 */ /* 0x000fe400078e0017 */
[----:B------:R-:W-:Y:S02]  /*19400*/  IMAD.MOV.U32 R21, RZ, RZ, R22 ;  /* 0x000000ffff157224 */ /* 0x000fe400078e0016 */
[----:B------:R-:W-:Y:S02]  /*19410*/  IMAD.MOV.U32 R23, RZ, RZ, R20 ;  /* 0x000000ffff177224 */ /* 0x000fe400078e0014 */
[----:B------:R-:W-:Y:S02]  /*19420*/  IMAD.MOV.U32 R22, RZ, RZ, R19 ;  /* 0x000000ffff167224 */ /* 0x000fe400078e0013 */
.L_x_58730:
[----:B------:R-:W-:Y:S05]  /*19430*/  BSYNC B1 ;  /* 0x0000000000017941 */ /* 0x000fea0003800000 */
.L_x_58728:
        /* <DEDUP_REMOVED lines=16> */
.L_x_58732:
[----:B------:R-:W-:Y:S01]  /*19540*/  IMAD.MOV.U32 R52, RZ, RZ, R27 ;  /* 0x000000ffff347224 */ /* 0x000fe200078e001b */
[----:B------:R-:W-:Y:S01]  /*19550*/  MOV R27, R34 ;  /* 0x00000022001b7202 */ /* 0x000fe20000000f00 */
[----:B------:R-:W-:Y:S02]  /*19560*/  IMAD.MOV.U32 R20, RZ, RZ, R43 ;  /* 0x000000ffff147224 */ /* 0x000fe400078e002b */
[----:B------:R-:W-:Y:S02]  /*19570*/  IMAD.MOV.U32 R43, RZ, RZ, R18 ;  /* 0x000000ffff2b7224 */ /* 0x000fe400078e0012 */
.L_x_58733:
[----:B------:R-:W-:Y:S05]  /*19580*/  BSYNC B1 ;  /* 0x0000000000017941 */ /* 0x000fea0003800000 */
.L_x_58731:
        /* <DEDUP_REMOVED lines=9> */
.L_x_58735:
[----:B------:R-:W-:Y:S01]  /*19620*/  IMAD.MOV.U32 R19, RZ, RZ, R52 ;  /* 0x000000ffff137224 */ /* 0x000fe200078e0034 */
[----:B------:R-:W-:Y:S01]  /*19630*/  MOV R52, R45 ;  /* 0x0000002d00347202 */ /* 0x000fe20000000f00 */
[----:B------:R-:W-:Y:S02]  /*19640*/  IMAD.MOV.U32 R11, RZ, RZ, R20 ;  /* 0x000000ffff0b7224 */ /* 0x000fe400078e0014 */
[----:B------:R-:W-:Y:S02]  /*19650*/  IMAD.MOV.U32 R20, RZ, RZ, R41 ;  /* 0x000000ffff147224 */ /* 0x000fe400078e0029 */
.L_x_58736:
[----:B------:R-:W-:Y:S05]  /*19660*/  BSYNC B1 ;  /* 0x0000000000017941 */ /* 0x000fea0003800000 */
.L_x_58734:
        /* <DEDUP_REMOVED lines=9> */
.L_x_58738:
[----:B------:R-:W-:Y:S01]  /*19700*/  IMAD.MOV.U32 R34, RZ, RZ, R19 ;  /* 0x000000ffff227224 */ /* 0x000fe200078e0013 */
[----:B------:R-:W-:Y:S01]  /*19710*/  MOV R19, R38 ;  /* 0x0000002600137202 */ /* 0x000fe20000000f00 */
[----:B------:R-:W-:Y:S02]  /*19720*/  IMAD.MOV.U32 R18, RZ, RZ, R11 ;  /* 0x000000ffff127224 */ /* 0x000fe400078e000b */
[----:B------:R-:W-:Y:S02]  /*19730*/  IMAD.MOV.U32 R11, RZ, RZ, R16 ;  /* 0x000000ffff0b7224 */ /* 0x000fe400078e0010 */
.L_x_58739:
[----:B------:R-:W-:Y:S05]  /*19740*/  BSYNC B1 ;  /* 0x0000000000017941 */ /* 0x000fea0003800000 */
.L_x_58737:
        /* <DEDUP_REMOVED lines=9> */
.L_x_58741:
[----:B------:R-:W-:Y:S01]  /*197e0*/  IMAD.MOV.U32 R45, RZ, RZ, R34 ;  /* 0x000000ffff2d7224 */ /* 0x000fe200078e0022 */
[----:B------:R-:W-:Y:S01]  /*197f0*/  MOV R34, R39 ;  /* 0x0000002700227202 */ /* 0x000fe20000000f00 */
[----:B------:R-:W-:Y:S02]  /*19800*/  IMAD.MOV.U32 R41, RZ, RZ, R18 ;  /* 0x000000ffff297224 */ /* 0x000fe400078e0012 */
[----:B------:R-:W-:Y:S02]  /*19810*/  IMAD.MOV.U32 R18, RZ, RZ, R17 ;  /* 0x000000ffff127224 */ /* 0x000fe400078e0011 */
.L_x_58742:
[----:B------:R-:W-:Y:S05]  /*19820*/  BSYNC B1 ;  /* 0x0000000000017941 */ /* 0x000fea0003800000 */
.L_x_58740:
        /* <DEDUP_REMOVED lines=9> */
.L_x_58744:
[----:B------:R-:W-:Y:S01]  /*198c0*/  IMAD.MOV.U32 R38, RZ, RZ, R45 ;  /* 0x000000ffff267224 */ /* 0x000fe200078e002d */
[----:B------:R-:W-:Y:S01]  /*198d0*/  MOV R45, R42 ;  /* 0x0000002a002d7202 */ /* 0x000fe20000000f00 */
[----:B------:R-:W-:Y:S02]  /*198e0*/  IMAD.MOV.U32 R16, RZ, RZ, R41 ;  /* 0x000000ffff107224 */ /* 0x000fe400078e0029 */
[----:B------:R-:W-:Y:S02]  /*198f0*/  IMAD.MOV.U32 R41, RZ, RZ, R36 ;  /* 0x000000ffff297224 */ /* 0x000fe400078e0024 */
.L_x_58745:
[----:B------:R-:W-:Y:S05]  /*19900*/  BSYNC B1 ;  /* 0x0000000000017941 */ /* 0x000fea0003800000 */
.L_x_58743:
        /* <DEDUP_REMOVED lines=9> */
.L_x_58747:
[----:B------:R-:W-:Y:S01]  /*199a0*/  IMAD.MOV.U32 R39, RZ, RZ, R38 ;  /* 0x000000ffff277224 */ /* 0x000fe200078e0026 */
[----:B------:R-:W-:Y:S01]  /*199b0*/  MOV R38, R31 ;  /* 0x0000001f00267202 */ /* 0x000fe20000000f00 */
[----:B------:R-:W-:Y:S02]  /*199c0*/  IMAD.MOV.U32 R17, RZ, RZ, R16 ;  /* 0x000000ffff117224 */ /* 0x000fe400078e0010 */
[----:B------:R-:W-:Y:S02]  /*199d0*/  IMAD.MOV.U32 R16, RZ, RZ, R15 ;  /* 0x000000ffff107224 */ /* 0x000fe400078e000f */
.L_x_58748:
[----:B------:R-:W-:Y:S05]  /*199e0*/  BSYNC B1 ;  /* 0x0000000000017941 */ /* 0x000fea0003800000 */
.L_x_58746:
        /* <DEDUP_REMOVED lines=9> */
.L_x_58750:
[----:B------:R-:W-:Y:S01]  /*19a80*/  IMAD.MOV.U32 R42, RZ, RZ, R39 ;  /* 0x000000ffff2a7224 */ /* 0x000fe200078e0027 */
[----:B------:R-:W-:Y:S01]  /*19a90*/  MOV R39, R32 ;  /* 0x0000002000277202 */ /* 0x000fe20000000f00 */
[----:B------:R-:W-:Y:S02]  /*19aa0*/  IMAD.MOV.U32 R36, RZ, RZ, R17 ;  /* 0x000000ffff247224 */ /* 0x000fe400078e0011 */
[----:B------:R-:W-:Y:S02]  /*19ab0*/  IMAD.MOV.U32 R17, RZ, RZ, R14 ;  /* 0x000000ffff117224 */ /* 0x000fe400078e000e */
.L_x_58751:
[----:B------:R-:W-:Y:S05]  /*19ac0*/  BSYNC B1 ;  /* 0x0000000000017941 */ /* 0x000fea0003800000 */
.L_x_58749:
        /* <DEDUP_REMOVED lines=9> */
.L_x_58753:
[----:B------:R-:W-:Y:S01]  /*19b60*/  IMAD.MOV.U32 R31, RZ, RZ, R42 ;  /* 0x000000ffff1f7224 */ /* 0x000fe200078e002a */
[----:B------:R-:W-:Y:S01]  /*19b70*/  MOV R42, R33 ;  /* 0x00000021002a7202 */ /* 0x000fe20000000f00 */
[----:B------:R-:W-:Y:S02]  /*19b80*/  IMAD.MOV.U32 R15, RZ, RZ, R36 ;  /* 0x000000ffff0f7224 */ /* 0x000fe400078e0024 */
[----:B------:R-:W-:Y:S02]  /*19b90*/  IMAD.MOV.U32 R36, RZ, RZ, R13 ;  /* 0x000000ffff247224 */ /* 0x000fe400078e000d */
.L_x_58754:
[----:B------:R-:W-:Y:S05]  /*19ba0*/  BSYNC B1 ;  /* 0x0000000000017941 */ /* 0x000fea0003800000 */
.L_x_58752:
        /* <DEDUP_REMOVED lines=9> */
.L_x_58756:
[----:B------:R-:W-:Y:S01]  /*19c40*/  IMAD.MOV.U32 R14, RZ, RZ, R31 ;  /* 0x000000ffff0e7224 */ /* 0x000fe200078e001f */
[----:B------:R-:W-:Y:S01]  /*19c50*/  MOV R31, R28 ;  /* 0x0000001c001f7202 */ /* 0x000fe20000000f00 */
[----:B------:R-:W-:Y:S02]  /*19c60*/  IMAD.MOV.U32 R13, RZ, RZ, R15 ;  /* 0x000000ffff0d7224 */ /* 0x000fe400078e000f */
[----:B------:R-:W-:Y:S02]  /*19c70*/  IMAD.MOV.U32 R15, RZ, RZ, R12 ;  /* 0x000000ffff0f7224 */ /* 0x000fe400078e000c */
.L_x_58757:
[----:B------:R-:W-:Y:S05]  /*19c80*/  BSYNC B1 ;  /* 0x0000000000017941 */ /* 0x000fea0003800000 */
.L_x_58755:
        /* <DEDUP_REMOVED lines=9> */
.L_x_58759:
[----:B------:R-:W-:Y:S01]  /*19d20*/  IMAD.MOV.U32 R28, RZ, RZ, R14 ;  /* 0x000000ffff1c7224 */ /* 0x000fe200078e000e */
[----:B------:R-:W-:Y:S01]  /*19d30*/  MOV R14, R29 ;  /* 0x0000001d000e7202 */ /* 0x000fe20000000f00 */
[----:B------:R-:W-:Y:S02]  /*19d40*/  IMAD.MOV.U32 R12, RZ, RZ, R13 ;  /* 0x000000ffff0c7224 */ /* 0x000fe400078e000d */
[----:B------:R-:W-:Y:S02]  /*19d50*/  IMAD.MOV.U32 R13, RZ, RZ, R30 ;  /* 0x000000ffff0d7224 */ /* 0x000fe400078e001e */
.L_x_58760:
[----:B------:R-:W-:Y:S05]  /*19d60*/  BSYNC B1 ;  /* 0x0000000000017941 */ /* 0x000fea0003800000 */
.L_x_58758:
        /* <DEDUP_REMOVED lines=9> */
.L_x_58762:
[----:B------:R-:W-:Y:S01]  /*19e00*/  IMAD.MOV.U32 R29, RZ, RZ, R28 ;  /* 0x000000ffff1d7224 */ /* 0x000fe200078e001c */
[----:B------:R-:W-:Y:S01]  /*19e10*/  MOV R28, R47 ;  /* 0x0000002f001c7202 */ /* 0x000fe20000000f00 */
[----:B------:R-:W-:Y:S02]  /*19e20*/  IMAD.MOV.U32 R30, RZ, RZ, R12 ;  /* 0x000000ffff1e7224 */ /* 0x000fe400078e000c */
[----:B------:R-:W-:Y:S02]  /*19e30*/  IMAD.MOV.U32 R12, RZ, RZ, R35 ;  /* 0x000000ffff0c7224 */ /* 0x000fe400078e0023 */
.L_x_58763:
[----:B------:R-:W-:Y:S05]  /*19e40*/  BSYNC B1 ;  /* 0x0000000000017941 */ /* 0x000fea0003800000 */
.L_x_58761:
        /* <DEDUP_REMOVED lines=9> */
.L_x_58765:
[----:B------:R-:W-:Y:S01]  /*19ee0*/  IMAD.MOV.U32 R35, RZ, RZ, R29 ;  /* 0x000000ffff237224 */ /* 0x000fe200078e001d */
[----:B------:R-:W-:Y:S01]  /*19ef0*/  MOV R29, R26 ;  /* 0x0000001a001d7202 */ /* 0x000fe20000000f00 */
[----:B------:R-:W-:Y:S02]  /*19f00*/  IMAD.MOV.U32 R33, RZ, RZ, R30 ;  /* 0x000000ffff217224 */ /* 0x000fe400078e001e */
[----:B------:R-:W-:Y:S02]  /*19f10*/  IMAD.MOV.U32 R30, RZ, RZ, R25 ;  /* 0x000000ffff1e7224 */ /* 0x000fe400078e0019 */
.L_x_58766:
[----:B------:R-:W-:Y:S05]  /*19f20*/  BSYNC B1 ;  /* 0x0000000000017941 */ /* 0x000fea0003800000 */
.L_x_58764:
        /* <DEDUP_REMOVED lines=9> */
.L_x_58768:
[----:B------:R-:W-:Y:S01]  /*19fc0*/  IMAD.MOV.U32 R26, RZ, RZ, R35 ;  /* 0x000000ffff1a7224 */ /* 0x000fe200078e0023 */
[----:B------:R-:W-:Y:S01]  /*19fd0*/  MOV R35, R40 ;  /* 0x0000002800237202 */ /* 0x000fe20000000f00 */
[----:B------:R-:W-:Y:S02]  /*19fe0*/  IMAD.MOV.U32 R25, RZ, RZ, R33 ;  /* 0x000000ffff197224 */ /* 0x000fe400078e0021 */
[----:B------:R-:W-:Y:S02]  /*19ff0*/  IMAD.MOV.U32 R33, RZ, RZ, R24 ;  /* 0x000000ffff217224 */ /* 0x000fe400078e0018 */
.L_x_58769:
[----:B------:R-:W-:Y:S05]  /*1a000*/  BSYNC B1 ;  /* 0x0000000000017941 */ /* 0x000fea0003800000 */
.L_x_58767:
        /* <DEDUP_REMOVED lines=9> */
.L_x_58771:
[----:B------:R-:W-:Y:S01]  /*1a0a0*/  IMAD.MOV.U32 R32, RZ, RZ, R26 ;  /* 0x000000ffff207224 */ /* 0x000fe200078e001a */
[----:B------:R-:W-:Y:S01]  /*1a0b0*/  MOV R26, R23 ;  /* 0x00000017001a7202 */ /* 0x000fe20000000f00 */
[----:B------:R-:W-:Y:S02]  /*1a0c0*/  IMAD.MOV.U32 R24, RZ, RZ, R25 ;  /* 0x000000ffff187224 */ /* 0x000fe400078e0019 */
[----:B------:R-:W-:Y:S02]  /*1a0d0*/  IMAD.MOV.U32 R25, RZ, RZ, R22 ;  /* 0x000000ffff197224 */ /* 0x000fe400078e0016 */
.L_x_58772:
[----:B------:R-:W-:Y:S05]  /*1a0e0*/  BSYNC B1 ;  /* 0x0000000000017941 */ /* 0x000fea0003800000 */
.L_x_58770:
        /* <DEDUP_REMOVED lines=9> */
.L_x_58774:
[----:B------:R-:W-:Y:S01]  /*1a180*/  IMAD.MOV.U32 R23, RZ, RZ, R32 ;  /* 0x000000ffff177224 */ /* 0x000fe200078e0020 */
[----:B------:R-:W-:Y:S01]  /*1a190*/  MOV R32, R37 ;  /* 0x0000002500207202 */ /* 0x000fe20000000f00 */
[----:B------:R-:W-:Y:S02]  /*1a1a0*/  IMAD.MOV.U32 R22, RZ, RZ, R24 ;  /* 0x000000ffff167224 */ /* 0x000fe400078e0018 */
[----:B------:R-:W-:Y:S02]  /*1a1b0*/  IMAD.MOV.U32 R24, RZ, RZ, R21 ;  /* 0x000000ffff187224 */ /* 0x000fe400078e0015 */
.L_x_58775:
[----:B------:R-:W-:Y:S05]  /*1a1c0*/  BSYNC B1 ;  /* 0x0000000000017941 */ /* 0x000fea0003800000 */
.L_x_58773:
        /* <DEDUP_REMOVED lines=16> */
.L_x_58777:
[----:B------:R-:W-:Y:S01]  /*1a2d0*/  MOV R50, R27 ;  /* 0x0000001b00327202 */ /* 0x000fe20000000f00 */
[----:B------:R-:W-:Y:S02]  /*1a2e0*/  IMAD.MOV.U32 R40, RZ, RZ, R43 ;  /* 0x000000ffff287224 */ /* 0x000fe400078e002b */
[----:B------:R-:W-:Y:S02]  /*1a2f0*/  IMAD.MOV.U32 R27, RZ, RZ, R52 ;  /* 0x000000ffff1b7224 */ /* 0x000fe400078e0034 */
[----:B------:R-:W-:Y:S02]  /*1a300*/  IMAD.MOV.U32 R43, RZ, RZ, R20 ;  /* 0x000000ffff2b7224 */ /* 0x000fe400078e0014 */
.L_x_58778:
[----:B------:R-:W-:Y:S05]  /*1a310*/  BSYNC B1 ;  /* 0x0000000000017941 */ /* 0x000fea0003800000 */
.L_x_58776:
        /* <DEDUP_REMOVED lines=9> */
.L_x_58780:
[----:B------:R-:W-:Y:S01]  /*1a3b0*/  MOV R21, R50 ;  /* 0x0000003200157202 */ /* 0x000fe20000000f00 */
[----:B------:R-:W-:Y:S02]  /*1a3c0*/  IMAD.MOV.U32 R9, RZ, RZ, R40 ;  /* 0x000000ffff097224 */ /* 0x000fe400078e0028 */
[----:B------:R-:W-:Y:S02]  /*1a3d0*/  IMAD.MOV.U32 R50, RZ, RZ, R19 ;  /* 0x000000ffff327224 */ /* 0x000fe400078e0013 */
[----:B------:R-:W-:Y:S02]  /*1a3e0*/  IMAD.MOV.U32 R40, RZ, RZ, R11 ;  /* 0x000000ffff287224 */ /* 0x000fe400078e000b */
.L_x_58781:
[----:B------:R-:W-:Y:S05]  /*1a3f0*/  BSYNC B1 ;  /* 0x0000000000017941 */ /* 0x000fea0003800000 */
.L_x_58779:
        /* <DEDUP_REMOVED lines=9> */
.L_x_58783:
[----:B------:R-:W-:Y:S01]  /*1a490*/  MOV R52, R21 ;  /* 0x0000001500347202 */ /* 0x000fe20000000f00 */
[----:B------:R-:W-:Y:S02]  /*1a4a0*/  IMAD.MOV.U32 R20, RZ, RZ, R9 ;  /* 0x000000ffff147224 */ /* 0x000fe400078e0009 */
[----:B------:R-:W-:Y:S02]  /*1a4b0*/  IMAD.MOV.U32 R21, RZ, RZ, R34 ;  /* 0x000000ffff157224 */ /* 0x000fe400078e0022 */
[----:B------:R-:W-:Y:S02]  /*1a4c0*/  IMAD.MOV.U32 R9, RZ, RZ, R18 ;  /* 0x000000ffff097224 */ /* 0x000fe400078e0012 */
.L_x_58784:
[----:B------:R-:W-:Y:S05]  /*1a4d0*/  BSYNC B1 ;  /* 0x0000000000017941 */ /* 0x000fea0003800000 */
.L_x_58782:
        /* <DEDUP_REMOVED lines=9> */
.L_x_58786:
[----:B------:R-:W-:Y:S01]  /*1a570*/  MOV R19, R52 ;  /* 0x0000003400137202 */ /* 0x000fe20000000f00 */
[----:B------:R-:W-:Y:S02]  /*1a580*/  IMAD.MOV.U32 R11, RZ, RZ, R20 ;  /* 0x000000ffff0b7224 */ /* 0x000fe400078e0014 */
[----:B------:R-:W-:Y:S02]  /*1a590*/  IMAD.MOV.U32 R52, RZ, RZ, R45 ;  /* 0x000000ffff347224 */ /* 0x000fe400078e002d */
[----:B------:R-:W-:Y:S02]  /*1a5a0*/  IMAD.MOV.U32 R20, RZ, RZ, R41 ;  /* 0x000000ffff147224 */ /* 0x000fe400078e0029 */
.L_x_58787:
[----:B------:R-:W-:Y:S05]  /*1a5b0*/  BSYNC B1 ;  /* 0x0000000000017941 */ /* 0x000fea0003800000 */
.L_x_58785:
        /* <DEDUP_REMOVED lines=9> */
.L_x_58789:
[----:B------:R-:W-:Y:S01]  /*1a650*/  MOV R34, R19 ;  /* 0x0000001300227202 */ /* 0x000fe20000000f00 */
[----:B------:R-:W-:Y:S02]  /*1a660*/  IMAD.MOV.U32 R18, RZ, RZ, R11 ;  /* 0x000000ffff127224 */ /* 0x000fe400078e000b */
[----:B------:R-:W-:Y:S02]  /*1a670*/  IMAD.MOV.U32 R19, RZ, RZ, R38 ;  /* 0x000000ffff137224 */ /* 0x000fe400078e0026 */
[----:B------:R-:W-:Y:S02]  /*1a680*/  IMAD.MOV.U32 R11, RZ, RZ, R16 ;  /* 0x000000ffff0b7224 */ /* 0x000fe400078e0010 */
.L_x_58790:
[----:B------:R-:W-:Y:S05]  /*1a690*/  BSYNC B1 ;  /* 0x0000000000017941 */ /* 0x000fea0003800000 */
.L_x_58788:
        /* <DEDUP_REMOVED lines=9> */
.L_x_58792:
[----:B------:R-:W-:Y:S01]  /*1a730*/  MOV R41, R34 ;  /* 0x0000002200297202 */ /* 0x000fe20000000f00 */
[----:B------:R-:W-:Y:S02]  /*1a740*/  IMAD.MOV.U32 R37, RZ, RZ, R18 ;  /* 0x000000ffff257224 */ /* 0x000fe400078e0012 */
[----:B------:R-:W-:Y:S02]  /*1a750*/  IMAD.MOV.U32 R34, RZ, RZ, R39 ;  /* 0x000000ffff227224 */ /* 0x000fe400078e0027 */
[----:B------:R-:W-:Y:S02]  /*1a760*/  IMAD.MOV.U32 R18, RZ, RZ, R17 ;  /* 0x000000ffff127224 */ /* 0x000fe400078e0011 */
.L_x_58793:
[----:B------:R-:W-:Y:S05]  /*1a770*/  BSYNC B1 ;  /* 0x0000000000017941 */ /* 0x000fea0003800000 */
.L_x_58791:
        /* <DEDUP_REMOVED lines=9> */
.L_x_58795:
[----:B------:R-:W-:Y:S01]  /*1a810*/  MOV R38, R41 ;  /* 0x0000002900267202 */ /* 0x000fe20000000f00 */
[----:B------:R-:W-:Y:S02]  /*1a820*/  IMAD.MOV.U32 R16, RZ, RZ, R37 ;  /* 0x000000ffff107224 */ /* 0x000fe400078e0025 */
[----:B------:R-:W-:Y:S02]  /*1a830*/  IMAD.MOV.U32 R41, RZ, RZ, R42 ;  /* 0x000000ffff297224 */ /* 0x000fe400078e002a */
[----:B------:R-:W-:Y:S02]  /*1a840*/  IMAD.MOV.U32 R37, RZ, RZ, R36 ;  /* 0x000000ffff257224 */ /* 0x000fe400078e0024 */
.L_x_58796:
[----:B------:R-:W-:Y:S05]  /*1a850*/  BSYNC B1 ;  /* 0x0000000000017941 */ /* 0x000fea0003800000 */
.L_x_58794:
        /* <DEDUP_REMOVED lines=9> */
.L_x_58798:
[----:B------:R-:W-:Y:S01]  /*1a8f0*/  MOV R17, R38 ;  /* 0x0000002600117202 */ /* 0x000fe20000000f00 */
[----:B------:R-:W-:Y:S02]  /*1a900*/  IMAD.MOV.U32 R36, RZ, RZ, R16 ;  /* 0x000000ffff247224 */ /* 0x000fe400078e0010 */
[----:B------:R-:W-:Y:S02]  /*1a910*/  IMAD.MOV.U32 R38, RZ, RZ, R31 ;  /* 0x000000ffff267224 */ /* 0x000fe400078e001f */
[----:B------:R-:W-:Y:S02]  /*1a920*/  IMAD.MOV.U32 R16, RZ, RZ, R15 ;  /* 0x000000ffff107224 */ /* 0x000fe400078e000f */
.L_x_58799:
[----:B------:R-:W-:Y:S05]  /*1a930*/  BSYNC B1 ;  /* 0x0000000000017941 */ /* 0x000fea0003800000 */
.L_x_58797:
        /* <DEDUP_REMOVED lines=9> */
.L_x_58801:
[----:B------:R-:W-:Y:S01]  /*1a9d0*/  MOV R31, R17 ;  /* 0x00000011001f7202 */ /* 0x000fe20000000f00 */
[----:B------:R-:W-:Y:S02]  /*1a9e0*/  IMAD.MOV.U32 R15, RZ, RZ, R36 ;  /* 0x000000ffff0f7224 */ /* 0x000fe400078e0024 */
[----:B------:R-:W-:Y:S02]  /*1a9f0*/  IMAD.MOV.U32 R17, RZ, RZ, R14 ;  /* 0x000000ffff117224 */ /* 0x000fe400078e000e */
[----:B------:R-:W-:Y:S02]  /*1aa00*/  IMAD.MOV.U32 R36, RZ, RZ, R13 ;  /* 0x000000ffff247224 */ /* 0x000fe400078e000d */
.L_x_58802:
[----:B------:R-:W-:Y:S05]  /*1aa10*/  BSYNC B1 ;  /* 0x0000000000017941 */ /* 0x000fea0003800000 */
.L_x_58800:
        /* <DEDUP_REMOVED lines=9> */
.L_x_58804:
[----:B------:R-:W-:Y:S01]  /*1aab0*/  MOV R14, R31 ;  /* 0x0000001f000e7202 */ /* 0x000fe20000000f00 */
[----:B------:R-:W-:Y:S02]  /*1aac0*/  IMAD.MOV.U32 R13, RZ, RZ, R15 ;  /* 0x000000ffff0d7224 */ /* 0x000fe400078e000f */
[----:B------:R-:W-:Y:S02]  /*1aad0*/  IMAD.MOV.U32 R31, RZ, RZ, R28 ;  /* 0x000000ffff1f7224 */ /* 0x000fe400078e001c */
[----:B------:R-:W-:Y:S02]  /*1aae0*/  IMAD.MOV.U32 R15, RZ, RZ, R12 ;  /* 0x000000ffff0f7224 */ /* 0x000fe400078e000c */
.L_x_58805:
[----:B------:R-:W-:Y:S05]  /*1aaf0*/  BSYNC B1 ;  /* 0x0000000000017941 */ /* 0x000fea0003800000 */
.L_x_58803:
        /* <DEDUP_REMOVED lines=9> */
.L_x_58807:
[----:B------:R-:W-:Y:S01]  /*1ab90*/  MOV R28, R14 ;  /* 0x0000000e001c7202 */ /* 0x000fe20000000f00 */
[----:B------:R-:W-:Y:S02]  /*1aba0*/  IMAD.MOV.U32 R12, RZ, RZ, R13 ;  /* 0x000000ffff0c7224 */ /* 0x000fe400078e000d */
[----:B------:R-:W-:Y:S02]  /*1abb0*/  IMAD.MOV.U32 R14, RZ, RZ, R29 ;  /* 0x000000ffff0e7224 */ /* 0x000fe400078e001d */
[----:B------:R-:W-:Y:S02]  /*1abc0*/  IMAD.MOV.U32 R13, RZ, RZ, R30 ;  /* 0x000000ffff0d7224 */ /* 0x000fe400078e001e */
.L_x_58808:
[----:B------:R-:W-:Y:S05]  /*1abd0*/  BSYNC B1 ;  /* 0x0000000000017941 */ /* 0x000fea0003800000 */
.L_x_58806:
        /* <DEDUP_REMOVED lines=9> */
.L_x_58810:
[----:B------:R-:W-:Y:S01]  /*1ac70*/  MOV R29, R28 ;  /* 0x0000001c001d7202 */ /* 0x000fe20000000f00 */
[----:B------:R-:W-:Y:S02]  /*1ac80*/  IMAD.MOV.U32 R30, RZ, RZ, R12 ;  /* 0x000000ffff1e7224 */ /* 0x000fe400078e000c */
[----:B------:R-:W-:Y:S02]  /*1ac90*/  IMAD.MOV.U32 R28, RZ, RZ, R35 ;  /* 0x000000ffff1c7224 */ /* 0x000fe400078e0023 */
[----:B------:R-:W-:Y:S02]  /*1aca0*/  IMAD.MOV.U32 R12, RZ, RZ, R33 ;  /* 0x000000ffff0c7224 */ /* 0x000fe400078e0021 */
.L_x_58811:
[----:B------:R-:W-:Y:S05]  /*1acb0*/  BSYNC B1 ;  /* 0x0000000000017941 */ /* 0x000fea0003800000 */
.L_x_58809:
        /* <DEDUP_REMOVED lines=9> */
.L_x_58813:
[----:B------:R-:W-:Y:S01]  /*1ad50*/  MOV R35, R29 ;  /* 0x0000001d00237202 */ /* 0x000fe20000000f00 */
[----:B------:R-:W-:Y:S02]  /*1ad60*/  IMAD.MOV.U32 R33, RZ, RZ, R30 ;  /* 0x000000ffff217224 */ /* 0x000fe400078e001e */
[----:B------:R-:W-:Y:S02]  /*1ad70*/  IMAD.MOV.U32 R29, RZ, RZ, R26 ;  /* 0x000000ffff1d7224 */ /* 0x000fe400078e001a */
[----:B------:R-:W-:Y:S02]  /*1ad80*/  IMAD.MOV.U32 R30, RZ, RZ, R25 ;  /* 0x000000ffff1e7224 */ /* 0x000fe400078e0019 */
.L_x_58814:
[----:B------:R-:W-:Y:S05]  /*1ad90*/  BSYNC B1 ;  /* 0x0000000000017941 */ /* 0x000fea0003800000 */
.L_x_58812:
        /* <DEDUP_REMOVED lines=9> */
.L_x_58816:
[----:B------:R-:W-:Y:S01]  /*1ae30*/  MOV R26, R35 ;  /* 0x00000023001a7202 */ /* 0x000fe20000000f00 */
[----:B------:R-:W-:Y:S02]  /*1ae40*/  IMAD.MOV.U32 R25, RZ, RZ, R33 ;  /* 0x000000ffff197224 */ /* 0x000fe400078e0021 */
[----:B------:R-:W-:Y:S02]  /*1ae50*/  IMAD.MOV.U32 R35, RZ, RZ, R32 ;  /* 0x000000ffff237224 */ /* 0x000fe400078e0020 */
[----:B------:R-:W-:Y:S02]  /*1ae60*/  IMAD.MOV.U32 R33, RZ, RZ, R24 ;  /* 0x000000ffff217224 */ /* 0x000fe400078e0018 */
.L_x_58817:
[----:B------:R-:W-:Y:S05]  /*1ae70*/  BSYNC B1 ;  /* 0x0000000000017941 */ /* 0x000fea0003800000 */
.L_x_58815:
        /* <DEDUP_REMOVED lines=9> */
.L_x_58819:
[----:B------:R-:W-:Y:S01]  /*1af10*/  MOV R32, R26 ;  /* 0x0000001a00207202 */ /* 0x000fe20000000f00 */
[----:B------:R-:W-:Y:S02]  /*1af20*/  IMAD.MOV.U32 R24, RZ, RZ, R25 ;  /* 0x000000ffff187224 */ /* 0x000fe400078e0019 */
[----:B------:R-:W-:Y:S02]  /*1af30*/  IMAD.MOV.U32 R26, RZ, RZ, R23 ;  /* 0x000000ffff1a7224 */ /* 0x000fe400078e0017 */
[----:B------:R-:W-:Y:S02]  /*1af40*/  IMAD.MOV.U32 R25, RZ, RZ, R22 ;  /* 0x000000ffff197224 */ /* 0x000fe400078e0016 */
.L_x_58820:
[----:B------:R-:W-:Y:S05]  /*1af50*/  BSYNC B1 ;  /* 0x0000000000017941 */ /* 0x000fea0003800000 */
.L_x_58818:
        /* <DEDUP_REMOVED lines=16> */
.L_x_58822:
[----:B------:R-:W-:Y:S02]  /*1b060*/  IMAD.MOV.U32 R42, RZ, RZ, R27 ;  /* 0x000000ffff2a7224 */ /* 0x000fe400078e001b */
[----:B------:R-:W-:Y:S02]  /*1b070*/  IMAD.MOV.U32 R22, RZ, RZ, R43 ;  /* 0x000000ffff167224 */ /* 0x000fe400078e002b */
[----:B------:R-:W-:Y:S02]  /*1b080*/  IMAD.MOV.U32 R27, RZ, RZ, R50 ;  /* 0x000000ffff1b7224 */ /* 0x000fe400078e0032 */
[----:B------:R-:W-:Y:S02]  /*1b090*/  IMAD.MOV.U32 R43, RZ, RZ, R40 ;  /* 0x000000ffff2b7224 */ /* 0x000fe400078e0028 */
.L_x_58823:
[----:B------:R-:W-:Y:S05]  /*1b0a0*/  BSYNC B1 ;  /* 0x0000000000017941 */ /* 0x000fea0003800000 */
.L_x_58821:
        /* <DEDUP_REMOVED lines=9> */
.L_x_58825:
[----:B------:R-:W-:Y:S02]  /*1b140*/  IMAD.MOV.U32 R23, RZ, RZ, R42 ;  /* 0x000000ffff177224 */ /* 0x000fe400078e002a */
[----:B------:R-:W-:Y:S02]  /*1b150*/  IMAD.MOV.U32 R7, RZ, RZ, R22 ;  /* 0x000000ffff077224 */ /* 0x000fe400078e0016 */
[----:B------:R-:W-:Y:S02]  /*1b160*/  IMAD.MOV.U32 R42, RZ, RZ, R21 ;  /* 0x000000ffff2a7224 */ /* 0x000fe400078e0015 */
[----:B------:R-:W-:Y:S02]  /*1b170*/  IMAD.MOV.U32 R22, RZ, RZ, R9 ;  /* 0x000000ffff167224 */ /* 0x000fe400078e0009 */
.L_x_58826:
[----:B------:R-:W-:Y:S05]  /*1b180*/  BSYNC B1 ;  /* 0x0000000000017941 */ /* 0x000fea0003800000 */
.L_x_58824:
        /* <DEDUP_REMOVED lines=9> */
.L_x_58828:
[----:B------:R-:W-:Y:S02]  /*1b220*/  IMAD.MOV.U32 R48, RZ, RZ, R23 ;  /* 0x000000ffff307224 */ /* 0x000fe400078e0017 */
[----:B------:R-:W-:Y:S02]  /*1b230*/  IMAD.MOV.U32 R40, RZ, RZ, R7 ;  /* 0x000000ffff287224 */ /* 0x000fe400078e0007 */
[----:B------:R-:W-:Y:S02]  /*1b240*/  IMAD.MOV.U32 R23, RZ, RZ, R52 ;  /* 0x000000ffff177224 */ /* 0x000fe400078e0034 */
[----:B------:R-:W-:Y:S02]  /*1b250*/  IMAD.MOV.U32 R7, RZ, RZ, R20 ;  /* 0x000000ffff077224 */ /* 0x000fe400078e0014 */
.L_x_58829:
[----:B------:R-:W-:Y:S05]  /*1b260*/  BSYNC B1 ;  /* 0x0000000000017941 */ /* 0x000fea0003800000 */
.L_x_58827:
        /* <DEDUP_REMOVED lines=9> */
.L_x_58831:
[----:B------:R-:W-:Y:S02]  /*1b300*/  IMAD.MOV.U32 R21, RZ, RZ, R48 ;  /* 0x000000ffff157224 */ /* 0x000fe400078e0030 */
[----:B------:R-:W-:Y:S02]  /*1b310*/  IMAD.MOV.U32 R9, RZ, RZ, R40 ;  /* 0x000000ffff097224 */ /* 0x000fe400078e0028 */
[----:B------:R-:W-:Y:S02]  /*1b320*/  IMAD.MOV.U32 R48, RZ, RZ, R19 ;  /* 0x000000ffff307224 */ /* 0x000fe400078e0013 */
[----:B------:R-:W-:Y:S02]  /*1b330*/  IMAD.MOV.U32 R40, RZ, RZ, R11 ;  /* 0x000000ffff287224 */ /* 0x000fe400078e000b */
.L_x_58832:
[----:B------:R-:W-:Y:S05]  /*1b340*/  BSYNC B1 ;  /* 0x0000000000017941 */ /* 0x000fea0003800000 */
.L_x_58830:
        /* <DEDUP_REMOVED lines=9> */
.L_x_58834:
[----:B------:R-:W-:Y:S02]  /*1b3e0*/  IMAD.MOV.U32 R50, RZ, RZ, R21 ;  /* 0x000000ffff327224 */ /* 0x000fe400078e0015 */
[----:B------:R-:W-:Y:S02]  /*1b3f0*/  IMAD.MOV.U32 R20, RZ, RZ, R9 ;  /* 0x000000ffff147224 */ /* 0x000fe400078e0009 */
[----:B------:R-:W-:Y:S02]  /*1b400*/  IMAD.MOV.U32 R21, RZ, RZ, R34 ;  /* 0x000000ffff157224 */ /* 0x000fe400078e0022 */
[----:B------:R-:W-:Y:S02]  /*1b410*/  IMAD.MOV.U32 R9, RZ, RZ, R18 ;  /* 0x000000ffff097224 */ /* 0x000fe400078e0012 */
.L_x_58835:
[----:B------:R-:W-:Y:S05]  /*1b420*/  BSYNC B1 ;  /* 0x0000000000017941 */ /* 0x000fea0003800000 */
.L_x_58833:
        /* <DEDUP_REMOVED lines=9> */
.L_x_58837:
[----:B------:R-:W-:Y:S02]  /*1b4c0*/  IMAD.MOV.U32 R19, RZ, RZ, R50 ;  /* 0x000000ffff137224 */ /* 0x000fe400078e0032 */
[----:B------:R-:W-:Y:S02]  /*1b4d0*/  IMAD.MOV.U32 R11, RZ, RZ, R20 ;  /* 0x000000ffff0b7224 */ /* 0x000fe400078e0014 */
[----:B------:R-:W-:Y:S02]  /*1b4e0*/  IMAD.MOV.U32 R50, RZ, RZ, R41 ;  /* 0x000000ffff327224 */ /* 0x000fe400078e0029 */
[----:B------:R-:W-:Y:S02]  /*1b4f0*/  IMAD.MOV.U32 R20, RZ, RZ, R37 ;  /* 0x000000ffff147224 */ /* 0x000fe400078e0025 */
.L_x_58838:
[----:B------:R-:W-:Y:S05]  /*1b500*/  BSYNC B1 ;  /* 0x0000000000017941 */ /* 0x000fea0003800000 */
.L_x_58836:
        /* <DEDUP_REMOVED lines=9> */
.L_x_58840:
[----:B------:R-:W-:Y:S02]  /*1b5a0*/  IMAD.MOV.U32 R18, RZ, RZ, R19 ;  /* 0x000000ffff127224 */ /* 0x000fe400078e0013 */
[----:B------:R-:W-:Y:S02]  /*1b5b0*/  IMAD.MOV.U32 R37, RZ, RZ, R11 ;  /* 0x000000ffff257224 */ /* 0x000fe400078e000b */
[----:B------:R-:W-:Y:S02]  /*1b5c0*/  IMAD.MOV.U32 R19, RZ, RZ, R38 ;  /* 0x000000ffff137224 */ /* 0x000fe400078e0026 */
[----:B------:R-:W-:Y:S02]  /*1b5d0*/  IMAD.MOV.U32 R11, RZ, RZ, R16 ;  /* 0x000000ffff0b7224 */ /* 0x000fe400078e0010 */
.L_x_58841:
[----:B------:R-:W-:Y:S05]  /*1b5e0*/  BSYNC B1 ;  /* 0x0000000000017941 */ /* 0x000fea0003800000 */
.L_x_58839:
        /* <DEDUP_REMOVED lines=9> */
.L_x_58843:
[----:B------:R-:W-:Y:S02]  /*1b680*/  IMAD.MOV.U32 R34, RZ, RZ, R18 ;  /* 0x000000ffff227224 */ /* 0x000fe400078e0012 */
[----:B------:R-:W-:Y:S02]  /*1b690*/  IMAD.MOV.U32 R16, RZ, RZ, R37 ;  /* 0x000000ffff107224 */ /* 0x000fe400078e0025 */
[----:B------:R-:W-:Y:S02]  /*1b6a0*/  IMAD.MOV.U32 R18, RZ, RZ, R17 ;  /* 0x000000ffff127224 */ /* 0x000fe400078e0011 */
[----:B------:R-:W-:Y:S02]  /*1b6b0*/  IMAD.MOV.U32 R37, RZ, RZ, R36 ;  /* 0x000000ffff257224 */ /* 0x000fe400078e0024 */
.L_x_58844:
[----:B------:R-:W-:Y:S05]  /*1b6c0*/  BSYNC B1 ;  /* 0x0000000000017941 */ /* 0x000fea0003800000 */
.L_x_58842:
        /* <DEDUP_REMOVED lines=9> */
.L_x_58846:
[----:B------:R-:W-:Y:S02]  /*1b760*/  IMAD.MOV.U32 R17, RZ, RZ, R34 ;  /* 0x000000ffff117224 */ /* 0x000fe400078e0022 */
[----:B------:R-:W-:Y:S02]  /*1b770*/  IMAD.MOV.U32 R36, RZ, RZ, R16 ;  /* 0x000000ffff247224 */ /* 0x000fe400078e0010 */
[----:B------:R-:W-:Y:S02]  /*1b780*/  IMAD.MOV.U32 R34, RZ, RZ, R31 ;  /* 0x000000ffff227224 */ /* 0x000fe400078e001f */
[----:B------:R-:W-:Y:S02]  /*1b790*/  IMAD.MOV.U32 R16, RZ, RZ, R15 ;  /* 0x000000ffff107224 */ /* 0x000fe400078e000f */
.L_x_58847:
[----:B------:R-:W-:Y:S05]  /*1b7a0*/  BSYNC B1 ;  /* 0x0000000000017941 */ /* 0x000fea0003800000 */
.L_x_58845:
        /* <DEDUP_REMOVED lines=9> */
.L_x_58849:
[----:B------:R-:W-:Y:S02]  /*1b840*/  IMAD.MOV.U32 R31, RZ, RZ, R17 ;  /* 0x000000ffff1f7224 */ /* 0x000fe400078e0011 */
[----:B------:R-:W-:Y:S02]  /*1b850*/  IMAD.MOV.U32 R15, RZ, RZ, R36 ;  /* 0x000000ffff0f7224 */ /* 0x000fe400078e0024 */
[----:B------:R-:W-:Y:S02]  /*1b860*/  IMAD.MOV.U32 R17, RZ, RZ, R14 ;  /* 0x000000ffff117224 */ /* 0x000fe400078e000e */
[----:B------:R-:W-:Y:S02]  /*1b870*/  IMAD.MOV.U32 R36, RZ, RZ, R13 ;  /* 0x000000ffff247224 */ /* 0x000fe400078e000d */
.L_x_58850:
[----:B------:R-:W-:Y:S05]  /*1b880*/  BSYNC B1 ;  /* 0x0000000000017941 */ /* 0x000fea0003800000 */
.L_x_58848:
        /* <DEDUP_REMOVED lines=9> */
.L_x_58852:
[----:B------:R-:W-:Y:S02]  /*1b920*/  IMAD.MOV.U32 R14, RZ, RZ, R31 ;  /* 0x000000ffff0e7224 */ /* 0x000fe400078e001f */
[----:B------:R-:W-:Y:S02]  /*1b930*/  IMAD.MOV.U32 R13, RZ, RZ, R15 ;  /* 0x000000ffff0d7224 */ /* 0x000fe400078e000f */
[----:B------:R-:W-:Y:S02]  /*1b940*/  IMAD.MOV.U32 R31, RZ, RZ, R28 ;  /* 0x000000ffff1f7224 */ /* 0x000fe400078e001c */
[----:B------:R-:W-:Y:S02]  /*1b950*/  IMAD.MOV.U32 R15, RZ, RZ, R12 ;  /* 0x000000ffff0f7224 */ /* 0x000fe400078e000c */
.L_x_58853:
[----:B------:R-:W-:Y:S05]  /*1b960*/  BSYNC B1 ;  /* 0x0000000000017941 */ /* 0x000fea0003800000 */
.L_x_58851:
        /* <DEDUP_REMOVED lines=9> */
.L_x_58855:
[----:B------:R-:W-:Y:S02]  /*1ba00*/  IMAD.MOV.U32 R28, RZ, RZ, R14 ;  /* 0x000000ffff1c7224 */ /* 0x000fe400078e000e */
[----:B------:R-:W-:Y:S02]  /*1ba10*/  IMAD.MOV.U32 R12, RZ, RZ, R13 ;  /* 0x000000ffff0c7224 */ /* 0x000fe400078e000d */
[----:B------:R-:W-:Y:S02]  /*1ba20*/  IMAD.MOV.U32 R14, RZ, RZ, R29 ;  /* 0x000000ffff0e7224 */ /* 0x000fe400078e001d */
[----:B------:R-:W-:Y:S02]  /*1ba30*/  IMAD.MOV.U32 R13, RZ, RZ, R30 ;  /* 0x000000ffff0d7224 */ /* 0x000fe400078e001e */
.L_x_58856:
[----:B------:R-:W-:Y:S05]  /*1ba40*/  BSYNC B1 ;  /* 0x0000000000017941 */ /* 0x000fea0003800000 */
.L_x_58854:
        /* <DEDUP_REMOVED lines=9> */
.L_x_58858:
[----:B------:R-:W-:Y:S02]  /*1bae0*/  IMAD.MOV.U32 R29, RZ, RZ, R28 ;  /* 0x000000ffff1d7224 */ /* 0x000fe400078e001c */
[----:B------:R-:W-:Y:S02]  /*1baf0*/  IMAD.MOV.U32 R30, RZ, RZ, R12 ;  /* 0x000000ffff1e7224 */ /* 0x000fe400078e000c */
[----:B------:R-:W-:Y:S02]  /*1bb00*/  IMAD.MOV.U32 R28, RZ, RZ, R35 ;  /* 0x000000ffff1c7224 */ /* 0x000fe400078e0023 */
[----:B------:R-:W-:Y:S02]  /*1bb10*/  IMAD.MOV.U32 R12, RZ, RZ, R33 ;  /* 0x000000ffff0c7224 */ /* 0x000fe400078e0021 */
.L_x_58859:
[----:B------:R-:W-:Y:S05]  /*1bb20*/  BSYNC B1 ;  /* 0x0000000000017941 */ /* 0x000fea0003800000 */
.L_x_58857:
        /* <DEDUP_REMOVED lines=9> */
.L_x_58861:
[----:B------:R-:W-:Y:S02]  /*1bbc0*/  IMAD.MOV.U32 R35, RZ, RZ, R29 ;  /* 0x000000ffff237224 */ /* 0x000fe400078e001d */
[----:B------:R-:W-:Y:S02]  /*1bbd0*/  IMAD.MOV.U32 R33, RZ, RZ, R30 ;  /* 0x000000ffff217224 */ /* 0x000fe400078e001e */
[----:B------:R-:W-:Y:S02]  /*1bbe0*/  IMAD.MOV.U32 R29, RZ, RZ, R26 ;  /* 0x000000ffff1d7224 */ /* 0x000fe400078e001a */
[----:B------:R-:W-:Y:S02]  /*1bbf0*/  IMAD.MOV.U32 R30, RZ, RZ, R25 ;  /* 0x000000ffff1e7224 */ /* 0x000fe400078e0019 */
.L_x_58862:
[----:B------:R-:W-:Y:S05]  /*1bc00*/  BSYNC B1 ;  /* 0x0000000000017941 */ /* 0x000fea0003800000 */
.L_x_58860:
        /* <DEDUP_REMOVED lines=9> */
.L_x_58864:
[----:B------:R-:W-:Y:S02]  /*1bca0*/  IMAD.MOV.U32 R26, RZ, RZ, R35 ;  /* 0x000000ffff1a7224 */ /* 0x000fe400078e0023 */
[----:B------:R-:W-:Y:S02]  /*1bcb0*/  IMAD.MOV.U32 R25, RZ, RZ, R33 ;  /* 0x000000ffff197224 */ /* 0x000fe400078e0021 */
[----:B------:R-:W-:Y:S02]  /*1bcc0*/  IMAD.MOV.U32 R35, RZ, RZ, R32 ;  /* 0x000000ffff237224 */ /* 0x000fe400078e0020 */
[----:B------:R-:W-:Y:S02]  /*1bcd0*/  IMAD.MOV.U32 R33, RZ, RZ, R24 ;  /* 0x000000ffff217224 */ /* 0x000fe400078e0018 */
.L_x_58865:
[----:B------:R-:W-:Y:S05]  /*1bce0*/  BSYNC B1 ;  /* 0x0000000000017941 */ /* 0x000fea0003800000 */
.L_x_58863:
        /* <DEDUP_REMOVED lines=16> */
.L_x_58867:
[----:B------:R-:W-:Y:S01]  /*1bdf0*/  IMAD.MOV.U32 R32, RZ, RZ, R27 ;  /* 0x000000ffff207224 */ /* 0x000fe200078e001b */
[----:B------:R-:W-:Y:S01]  /*1be00*/  MOV R27, R42 ;  /* 0x0000002a001b7202 */ /* 0x000fe20000000f00 */
[----:B------:R-:W-:Y:S02]  /*1be10*/  IMAD.MOV.U32 R24, RZ, RZ, R43 ;  /* 0x000000ffff187224 */ /* 0x000fe400078e002b */
[----:B------:R-:W-:Y:S02]  /*1be20*/  IMAD.MOV.U32 R43, RZ, RZ, R22 ;  /* 0x000000ffff2b7224 */ /* 0x000fe400078e0016 */
.L_x_58868:
[----:B------:R-:W-:Y:S05]  /*1be30*/  BSYNC B1 ;  /* 0x0000000000017941 */ /* 0x000fea0003800000 */
.L_x_58866:
        /* <DEDUP_REMOVED lines=9> */
.L_x_58870:
[----:B------:R-:W-:Y:S01]  /*1bed0*/  IMAD.MOV.U32 R39, RZ, RZ, R32 ;  /* 0x000000ffff277224 */ /* 0x000fe200078e0020 */
[----:B------:R-:W-:Y:S01]  /*1bee0*/  MOV R32, R23 ;  /* 0x0000001700207202 */ /* 0x000fe20000000f00 */
[----:B------:R-:W-:Y:S02]  /*1bef0*/  IMAD.MOV.U32 R5, RZ, RZ, R24 ;  /* 0x000000ffff057224 */ /* 0x000fe400078e0018 */
[----:B------:R-:W-:Y:S02]  /*1bf00*/  IMAD.MOV.U32 R24, RZ, RZ, R7 ;  /* 0x000000ffff187224 */ /* 0x000fe400078e0007 */
.L_x_58871:
[----:B------:R-:W-:Y:S05]  /*1bf10*/  BSYNC B1 ;  /* 0x0000000000017941 */ /* 0x000fea0003800000 */
.L_x_58869:
        /* <DEDUP_REMOVED lines=9> */
.L_x_58873:
[----:B------:R-:W-:Y:S01]  /*1bfb0*/  IMAD.MOV.U32 R38, RZ, RZ, R39 ;  /* 0x000000ffff267224 */ /* 0x000fe200078e0027 */
[----:B------:R-:W-:Y:S01]  /*1bfc0*/  MOV R39, R48 ;  /* 0x0000003000277202 */ /* 0x000fe20000000f00 */
[----:B------:R-:W-:Y:S02]  /*1bfd0*/  IMAD.MOV.U32 R22, RZ, RZ, R5 ;  /* 0x000000ffff167224 */ /* 0x000fe400078e0005 */
[----:B------:R-:W-:Y:S02]  /*1bfe0*/  IMAD.MOV.U32 R5, RZ, RZ, R40 ;  /* 0x000000ffff057224 */ /* 0x000fe400078e0028 */
.L_x_58874:
[----:B------:R-:W-:Y:S05]  /*1bff0*/  BSYNC B1 ;  /* 0x0000000000017941 */ /* 0x000fea0003800000 */
.L_x_58872:
        /* <DEDUP_REMOVED lines=9> */
.L_x_58876:
[----:B------:R-:W-:Y:S01]  /*1c090*/  IMAD.MOV.U32 R23, RZ, RZ, R38 ;  /* 0x000000ffff177224 */ /* 0x000fe200078e0026 */
[----:B------:R-:W-:Y:S01]  /*1c0a0*/  MOV R38, R21 ;  /* 0x0000001500267202 */ /* 0x000fe20000000f00 */
[----:B------:R-:W-:Y:S02]  /*1c0b0*/  IMAD.MOV.U32 R7, RZ, RZ, R22 ;  /* 0x000000ffff077224 */ /* 0x000fe400078e0016 */
[----:B------:R-:W-:Y:S02]  /*1c0c0*/  IMAD.MOV.U32 R22, RZ, RZ, R9 ;  /* 0x000000ffff167224 */ /* 0x000fe400078e0009 */
.L_x_58877:
[----:B------:R-:W-:Y:S05]  /*1c0d0*/  BSYNC B1 ;  /* 0x0000000000017941 */ /* 0x000fea0003800000 */
.L_x_58875:
        /* <DEDUP_REMOVED lines=9> */
.L_x_58879:
[----:B------:R-:W-:Y:S01]  /*1c170*/  IMAD.MOV.U32 R42, RZ, RZ, R23 ;  /* 0x000000ffff2a7224 */ /* 0x000fe200078e0017 */
[----:B------:R-:W-:Y:S01]  /*1c180*/  MOV R23, R50 ;  /* 0x0000003200177202 */ /* 0x000fe20000000f00 */
[----:B------:R-:W-:Y:S02]  /*1c190*/  IMAD.MOV.U32 R40, RZ, RZ, R7 ;  /* 0x000000ffff287224 */ /* 0x000fe400078e0007 */
[----:B------:R-:W-:Y:S02]  /*1c1a0*/  IMAD.MOV.U32 R7, RZ, RZ, R20 ;  /* 0x000000ffff077224 */ /* 0x000fe400078e0014 */
.L_x_58880:
[----:B------:R-:W-:Y:S05]  /*1c1b0*/  BSYNC B1 ;  /* 0x0000000000017941 */ /* 0x000fea0003800000 */
.L_x_58878:
        /* <DEDUP_REMOVED lines=9> */
.L_x_58882:
[----:B------:R-:W-:Y:S01]  /*1c250*/  IMAD.MOV.U32 R9, RZ, RZ, R42 ;  /* 0x000000ffff097224 */ /* 0x000fe200078e002a */
[----:B------:R-:W-:Y:S01]  /*1c260*/  MOV R42, R19 ;  /* 0x00000013002a7202 */ /* 0x000fe20000000f00 */
[----:B------:R-:W-:Y:S02]  /*1c270*/  IMAD.MOV.U32 R20, RZ, RZ, R40 ;  /* 0x000000ffff147224 */ /* 0x000fe400078e0028 */
[----:B------:R-:W-:Y:S02]  /*1c280*/  IMAD.MOV.U32 R40, RZ, RZ, R11 ;  /* 0x000000ffff287224 */ /* 0x000fe400078e000b */
.L_x_58883:
[----:B------:R-:W-:Y:S05]  /*1c290*/  BSYNC B1 ;  /* 0x0000000000017941 */ /* 0x000fea0003800000 */
.L_x_58881:
        /* <DEDUP_REMOVED lines=9> */
.L_x_58885:
[----:B------:R-:W-:Y:S01]  /*1c330*/  IMAD.MOV.U32 R19, RZ, RZ, R9 ;  /* 0x000000ffff137224 */ /* 0x000fe200078e0009 */
[----:B------:R-:W-:Y:S01]  /*1c340*/  MOV R9, R18 ;  /* 0x0000001200097202 */ /* 0x000fe20000000f00 */
[----:B------:R-:W-:Y:S02]  /*1c350*/  IMAD.MOV.U32 R11, RZ, RZ, R20 ;  /* 0x000000ffff0b7224 */ /* 0x000fe400078e0014 */
[----:B------:R-:W-:Y:S02]  /*1c360*/  IMAD.MOV.U32 R20, RZ, RZ, R37 ;  /* 0x000000ffff147224 */ /* 0x000fe400078e0025 */
.L_x_58886:
[----:B------:R-:W-:Y:S05]  /*1c370*/  BSYNC B1 ;  /* 0x0000000000017941 */ /* 0x000fea0003800000 */
.L_x_58884:
        /* <DEDUP_REMOVED lines=9> */
.L_x_58888:
[----:B------:R-:W-:Y:S01]  /*1c410*/  IMAD.MOV.U32 R18, RZ, RZ, R19 ;  /* 0x000000ffff127224 */ /* 0x000fe200078e0013 */
[----:B------:R-:W-:Y:S01]  /*1c420*/  MOV R19, R34 ;  /* 0x0000002200137202 */ /* 0x000fe20000000f00 */
[----:B------:R-:W-:Y:S02]  /*1c430*/  IMAD.MOV.U32 R21, RZ, RZ, R11 ;  /* 0x000000ffff157224 */ /* 0x000fe400078e000b */
[----:B------:R-:W-:Y:S02]  /*1c440*/  IMAD.MOV.U32 R11, RZ, RZ, R16 ;  /* 0x000000ffff0b7224 */ /* 0x000fe400078e0010 */
.L_x_58889:
[----:B------:R-:W-:Y:S05]  /*1c450*/  BSYNC B1 ;  /* 0x0000000000017941 */ /* 0x000fea0003800000 */
.L_x_58887:
        /* <DEDUP_REMOVED lines=9> */
.L_x_58891:
[----:B------:R-:W-:Y:S01]  /*1c4f0*/  IMAD.MOV.U32 R34, RZ, RZ, R18 ;  /* 0x000000ffff227224 */ /* 0x000fe200078e0012 */
[----:B------:R-:W-:Y:S01]  /*1c500*/  MOV R18, R17 ;  /* 0x0000001100127202 */ /* 0x000fe20000000f00 */
[----:B------:R-:W-:Y:S02]  /*1c510*/  IMAD.MOV.U32 R16, RZ, RZ, R21 ;  /* 0x000000ffff107224 */ /* 0x000fe400078e0015 */
[----:B------:R-:W-:Y:S02]  /*1c520*/  IMAD.MOV.U32 R21, RZ, RZ, R36 ;  /* 0x000000ffff157224 */ /* 0x000fe400078e0024 */
.L_x_58892:
[----:B------:R-:W-:Y:S05]  /*1c530*/  BSYNC B1 ;  /* 0x0000000000017941 */ /* 0x000fea0003800000 */
.L_x_58890:
        /* <DEDUP_REMOVED lines=9> */
.L_x_58894:
[----:B------:R-:W-:Y:S01]  /*1c5d0*/  IMAD.MOV.U32 R17, RZ, RZ, R34 ;  /* 0x000000ffff117224 */ /* 0x000fe200078e0022 */
[----:B------:R-:W-:Y:S01]  /*1c5e0*/  MOV R34, R31 ;  /* 0x0000001f00227202 */ /* 0x000fe20000000f00 */
[----:B------:R-:W-:Y:S02]  /*1c5f0*/  IMAD.MOV.U32 R36, RZ, RZ, R16 ;  /* 0x000000ffff247224 */ /* 0x000fe400078e0010 */
[----:B------:R-:W-:Y:S02]  /*1c600*/  IMAD.MOV.U32 R16, RZ, RZ, R15 ;  /* 0x000000ffff107224 */ /* 0x000fe400078e000f */
.L_x_58895:
[----:B------:R-:W-:Y:S05]  /*1c610*/  BSYNC B1 ;  /* 0x0000000000017941 */ /* 0x000fea0003800000 */
.L_x_58893:
        /* <DEDUP_REMOVED lines=9> */
.L_x_58897:
[----:B------:R-:W-:Y:S01]  /*1c6b0*/  IMAD.MOV.U32 R31, RZ, RZ, R17 ;  /* 0x000000ffff1f7224 */ /* 0x000fe200078e0011 */
[----:B------:R-:W-:Y:S01]  /*1c6c0*/  MOV R17, R14 ;  /* 0x0000000e00117202 */ /* 0x000fe20000000f00 */
[----:B------:R-:W-:Y:S02]  /*1c6d0*/  IMAD.MOV.U32 R15, RZ, RZ, R36 ;  /* 0x000000ffff0f7224 */ /* 0x000fe400078e0024 */
[----:B------:R-:W-:Y:S02]  /*1c6e0*/  IMAD.MOV.U32 R36, RZ, RZ, R13 ;  /* 0x000000ffff247224 */ /* 0x000fe400078e000d */
.L_x_58898:
[----:B------:R-:W-:Y:S05]  /*1c6f0*/  BSYNC B1 ;  /* 0x0000000000017941 */ /* 0x000fea0003800000 */
.L_x_58896:
        /* <DEDUP_REMOVED lines=9> */
.L_x_58900:
[----:B------:R-:W-:Y:S01]  /*1c790*/  IMAD.MOV.U32 R14, RZ, RZ, R31 ;  /* 0x000000ffff0e7224 */ /* 0x000fe200078e001f */
[----:B------:R-:W-:Y:S01]  /*1c7a0*/  MOV R31, R28 ;  /* 0x0000001c001f7202 */ /* 0x000fe20000000f00 */
[----:B------:R-:W-:Y:S02]  /*1c7b0*/  IMAD.MOV.U32 R13, RZ, RZ, R15 ;  /* 0x000000ffff0d7224 */ /* 0x000fe400078e000f */
[----:B------:R-:W-:Y:S02]  /*1c7c0*/  IMAD.MOV.U32 R15, RZ, RZ, R12 ;  /* 0x000000ffff0f7224 */ /* 0x000fe400078e000c */
.L_x_58901:
[----:B------:R-:W-:Y:S05]  /*1c7d0*/  BSYNC B1 ;  /* 0x0000000000017941 */ /* 0x000fea0003800000 */
.L_x_58899:
        /* <DEDUP_REMOVED lines=9> */
.L_x_58903:
[----:B------:R-:W-:Y:S01]  /*1c870*/  IMAD.MOV.U32 R28, RZ, RZ, R14 ;  /* 0x000000ffff1c7224 */ /* 0x000fe200078e000e */
[----:B------:R-:W-:Y:S01]  /*1c880*/  MOV R14, R29 ;  /* 0x0000001d000e7202 */ /* 0x000fe20000000f00 */
[----:B------:R-:W-:Y:S02]  /*1c890*/  IMAD.MOV.U32 R12, RZ, RZ, R13 ;  /* 0x000000ffff0c7224 */ /* 0x000fe400078e000d */
[----:B------:R-:W-:Y:S02]  /*1c8a0*/  IMAD.MOV.U32 R13, RZ, RZ, R30 ;  /* 0x000000ffff0d7224 */ /* 0x000fe400078e001e */
.L_x_58904:
[----:B------:R-:W-:Y:S05]  /*1c8b0*/  BSYNC B1 ;  /* 0x0000000000017941 */ /* 0x000fea0003800000 */
.L_x_58902:
        /* <DEDUP_REMOVED lines=9> */
.L_x_58906:
[----:B------:R-:W-:Y:S01]  /*1c950*/  IMAD.MOV.U32 R29, RZ, RZ, R28 ;  /* 0x000000ffff1d7224 */ /* 0x000fe200078e001c */
[----:B------:R-:W-:Y:S01]  /*1c960*/  MOV R28, R35 ;  /* 0x00000023001c7202 */ /* 0x000fe20000000f00 */
[----:B------:R-:W-:Y:S02]  /*1c970*/  IMAD.MOV.U32 R30, RZ, RZ, R12 ;  /* 0x000000ffff1e7224 */ /* 0x000fe400078e000c */
[----:B------:R-:W-:Y:S02]  /*1c980*/  IMAD.MOV.U32 R12, RZ, RZ, R33 ;  /* 0x000000ffff0c7224 */ /* 0x000fe400078e0021 */
.L_x_58907:
[----:B------:R-:W-:Y:S05]  /*1c990*/  BSYNC B1 ;  /* 0x0000000000017941 */ /* 0x000fea0003800000 */
.L_x_58905:
        /* <DEDUP_REMOVED lines=9> */
.L_x_58909:
[----:B------:R-:W-:Y:S01]  /*1ca30*/  IMAD.MOV.U32 R35, RZ, RZ, R29 ;  /* 0x000000ffff237224 */ /* 0x000fe200078e001d */
[----:B------:R-:W-:Y:S01]  /*1ca40*/  MOV R29, R26 ;  /* 0x0000001a001d7202 */ /* 0x000fe20000000f00 */
[----:B------:R-:W-:Y:S02]  /*1ca50*/  IMAD.MOV.U32 R33, RZ, RZ, R30 ;  /* 0x000000ffff217224 */ /* 0x000fe400078e001e */
[----:B------:R-:W-:Y:S02]  /*1ca60*/  IMAD.MOV.U32 R30, RZ, RZ, R25 ;  /* 0x000000ffff1e7224 */ /* 0x000fe400078e0019 */
.L_x_58910:
[----:B------:R-:W-:Y:S05]  /*1ca70*/  BSYNC B1 ;  /* 0x0000000000017941 */ /* 0x000fea0003800000 */
.L_x_58908:
        /* <DEDUP_REMOVED lines=16> */
.L_x_58912:
[----:B------:R-:W-:Y:S01]  /*1cb80*/  MOV R44, R27 ;  /* 0x0000001b002c7202 */ /* 0x000fe20000000f00 */
[----:B------:R-:W-:Y:S02]  /*1cb90*/  IMAD.MOV.U32 R26, RZ, RZ, R43 ;  /* 0x000000ffff1a7224 */ /* 0x000fe400078e002b */
[----:B------:R-:W-:Y:S02]  /*1cba0*/  IMAD.MOV.U32 R27, RZ, RZ, R32 ;  /* 0x000000ffff1b7224 */ /* 0x000fe400078e0020 */
[----:B------:R-:W-:Y:S02]  /*1cbb0*/  IMAD.MOV.U32 R43, RZ, RZ, R24 ;  /* 0x000000ffff2b7224 */ /* 0x000fe400078e0018 */
.L_x_58913:
[----:B------:R-:W-:Y:S05]  /*1cbc0*/  BSYNC B1 ;  /* 0x0000000000017941 */ /* 0x000fea0003800000 */
.L_x_58911:
        /* <DEDUP_REMOVED lines=9> */
.L_x_58915:
[----:B------:R-:W-:Y:S01]  /*1cc60*/  MOV R25, R44 ;  /* 0x0000002c00197202 */ /* 0x000fe20000000f00 */
[----:B------:R-:W-:Y:S02]  /*1cc70*/  IMAD.MOV.U32 R3, RZ, RZ, R26 ;  /* 0x000000ffff037224 */ /* 0x000fe400078e001a */
[----:B------:R-:W-:Y:S02]  /*1cc80*/  IMAD.MOV.U32 R44, RZ, RZ, R39 ;  /* 0x000000ffff2c7224 */ /* 0x000fe400078e0027 */
[----:B------:R-:W-:Y:S02]  /*1cc90*/  IMAD.MOV.U32 R26, RZ, RZ, R5 ;  /* 0x000000ffff1a7224 */ /* 0x000fe400078e0005 */
.L_x_58916:
[----:B------:R-:W-:Y:S05]  /*1cca0*/  BSYNC B1 ;  /* 0x0000000000017941 */ /* 0x000fea0003800000 */
.L_x_58914:
        /* <DEDUP_REMOVED lines=9> */
.L_x_58918:
[----:B------:R-:W-:Y:S01]  /*1cd40*/  MOV R32, R25 ;  /* 0x0000001900207202 */ /* 0x000fe20000000f00 */
[----:B------:R-:W-:Y:S02]  /*1cd50*/  IMAD.MOV.U32 R24, RZ, RZ, R3 ;  /* 0x000000ffff187224 */ /* 0x000fe400078e0003 */
[----:B------:R-:W-:Y:S02]  /*1cd60*/  IMAD.MOV.U32 R25, RZ, RZ, R38 ;  /* 0x000000ffff197224 */ /* 0x000fe400078e0026 */
[----:B------:R-:W-:Y:S02]  /*1cd70*/  IMAD.MOV.U32 R3, RZ, RZ, R22 ;  /* 0x000000ffff037224 */ /* 0x000fe400078e0016 */
.L_x_58919:
[----:B------:R-:W-:Y:S05]  /*1cd80*/  BSYNC B1 ;  /* 0x0000000000017941 */ /* 0x000fea0003800000 */
.L_x_58917:
        /* <DEDUP_REMOVED lines=9> */
.L_x_58921:
[----:B------:R-:W-:Y:S01]  /*1ce20*/  MOV R37, R32 ;  /* 0x0000002000257202 */ /* 0x000fe20000000f00 */
[----:B------:R-:W-:Y:S02]  /*1ce30*/  IMAD.MOV.U32 R5, RZ, RZ, R24 ;  /* 0x000000ffff057224 */ /* 0x000fe400078e0018 */
[----:B------:R-:W-:Y:S02]  /*1ce40*/  IMAD.MOV.U32 R32, RZ, RZ, R23 ;  /* 0x000000ffff207224 */ /* 0x000fe400078e0017 */
[----:B------:R-:W-:Y:S02]  /*1ce50*/  IMAD.MOV.U32 R24, RZ, RZ, R7 ;  /* 0x000000ffff187224 */ /* 0x000fe400078e0007 */
.L_x_58922:
[----:B------:R-:W-:Y:S05]  /*1ce60*/  BSYNC B1 ;  /* 0x0000000000017941 */ /* 0x000fea0003800000 */
.L_x_58920:
        /* <DEDUP_REMOVED lines=9> */
.L_x_58924:
[----:B------:R-:W-:Y:S01]  /*1cf00*/  MOV R22, R37 ;  /* 0x0000002500167202 */ /* 0x000fe20000000f00 */
[----:B------:R-:W-:Y:S02]  /*1cf10*/  IMAD.MOV.U32 R7, RZ, RZ, R5 ;  /* 0x000000ffff077224 */ /* 0x000fe400078e0005 */
[----:B------:R-:W-:Y:S02]  /*1cf20*/  IMAD.MOV.U32 R37, RZ, RZ, R42 ;  /* 0x000000ffff257224 */ /* 0x000fe400078e002a */
[----:B------:R-:W-:Y:S02]  /*1cf30*/  IMAD.MOV.U32 R5, RZ, RZ, R40 ;  /* 0x000000ffff057224 */ /* 0x000fe400078e0028 */
.L_x_58925:
[----:B------:R-:W-:Y:S05]  /*1cf40*/  BSYNC B1 ;  /* 0x0000000000017941 */ /* 0x000fea0003800000 */
.L_x_58923:
        /* <DEDUP_REMOVED lines=9> */
.L_x_58927:
[----:B------:R-:W-:Y:S01]  /*1cfe0*/  MOV R40, R22 ;  /* 0x0000001600287202 */ /* 0x000fe20000000f00 */
[----:B------:R-:W-:Y:S02]  /*1cff0*/  IMAD.MOV.U32 R38, RZ, RZ, R7 ;  /* 0x000000ffff267224 */ /* 0x000fe400078e0007 */
[----:B------:R-:W-:Y:S02]  /*1d000*/  IMAD.MOV.U32 R22, RZ, RZ, R9 ;  /* 0x000000ffff167224 */ /* 0x000fe400078e0009 */
[----:B------:R-:W-:Y:S02]  /*1d010*/  IMAD.MOV.U32 R7, RZ, RZ, R20 ;  /* 0x000000ffff077224 */ /* 0x000fe400078e0014 */
.L_x_58928:
[----:B------:R-:W-:Y:S05]  /*1d020*/  BSYNC B1 ;  /* 0x0000000000017941 */ /* 0x000fea0003800000 */
.L_x_58926:
        /* <DEDUP_REMOVED lines=9> */
.L_x_58930:
[----:B------:R-:W-:Y:S01]  /*1d0c0*/  MOV R9, R40 ;  /* 0x0000002800097202 */ /* 0x000fe20000000f00 */
[----:B------:R-:W-:Y:S02]  /*1d0d0*/  IMAD.MOV.U32 R20, RZ, RZ, R38 ;  /* 0x000000ffff147224 */ /* 0x000fe400078e0026 */
[----:B------:R-:W-:Y:S02]  /*1d0e0*/  IMAD.MOV.U32 R40, RZ, RZ, R19 ;  /* 0x000000ffff287224 */ /* 0x000fe400078e0013 */
[----:B------:R-:W-:Y:S02]  /*1d0f0*/  IMAD.MOV.U32 R38, RZ, RZ, R11 ;  /* 0x000000ffff267224 */ /* 0x000fe400078e000b */
.L_x_58931:
[----:B------:R-:W-:Y:S05]  /*1d100*/  BSYNC B1 ;  /* 0x0000000000017941 */ /* 0x000fea0003800000 */
.L_x_58929:
        /* <DEDUP_REMOVED lines=9> */
.L_x_58933:
[----:B------:R-:W-:Y:S01]  /*1d1a0*/  MOV R19, R9 ;  /* 0x0000000900137202 */ /* 0x000fe20000000f00 */
[----:B------:R-:W-:Y:S02]  /*1d1b0*/  IMAD.MOV.U32 R11, RZ, RZ, R20 ;  /* 0x000000ffff0b7224 */ /* 0x000fe400078e0014 */
[----:B------:R-:W-:Y:S02]  /*1d1c0*/  IMAD.MOV.U32 R9, RZ, RZ, R18 ;  /* 0x000000ffff097224 */ /* 0x000fe400078e0012 */
[----:B------:R-:W-:Y:S02]  /*1d1d0*/  IMAD.MOV.U32 R20, RZ, RZ, R21 ;  /* 0x000000ffff147224 */ /* 0x000fe400078e0015 */
.L_x_58934:
[----:B------:R-:W-:Y:S05]  /*1d1e0*/  BSYNC B1 ;  /* 0x0000000000017941 */ /* 0x000fea0003800000 */
.L_x_58932:
        /* <DEDUP_REMOVED lines=9> */
.L_x_58936:
[----:B------:R-:W-:Y:S01]  /*1d280*/  MOV R18, R19 ;  /* 0x0000001300127202 */ /* 0x000fe20000000f00 */
[----:B------:R-:W-:Y:S02]  /*1d290*/  IMAD.MOV.U32 R21, RZ, RZ, R11 ;  /* 0x000000ffff157224 */ /* 0x000fe400078e000b */
[----:B------:R-:W-:Y:S02]  /*1d2a0*/  IMAD.MOV.U32 R19, RZ, RZ, R34 ;  /* 0x000000ffff137224 */ /* 0x000fe400078e0022 */
[----:B------:R-:W-:Y:S02]  /*1d2b0*/  IMAD.MOV.U32 R11, RZ, RZ, R16 ;  /* 0x000000ffff0b7224 */ /* 0x000fe400078e0010 */
.L_x_58937:
[----:B------:R-:W-:Y:S05]  /*1d2c0*/  BSYNC B1 ;  /* 0x0000000000017941 */ /* 0x000fea0003800000 */
.L_x_58935:
        /* <DEDUP_REMOVED lines=9> */
.L_x_58939:
[----:B------:R-:W-:Y:S01]  /*1d360*/  MOV R34, R18 ;  /* 0x0000001200227202 */ /* 0x000fe20000000f00 */
[----:B------:R-:W-:Y:S02]  /*1d370*/  IMAD.MOV.U32 R16, RZ, RZ, R21 ;  /* 0x000000ffff107224 */ /* 0x000fe400078e0015 */
[----:B------:R-:W-:Y:S02]  /*1d380*/  IMAD.MOV.U32 R18, RZ, RZ, R17 ;  /* 0x000000ffff127224 */ /* 0x000fe400078e0011 */
[----:B------:R-:W-:Y:S02]  /*1d390*/  IMAD.MOV.U32 R21, RZ, RZ, R36 ;  /* 0x000000ffff157224 */ /* 0x000fe400078e0024 */
.L_x_58940:
[----:B------:R-:W-:Y:S05]  /*1d3a0*/  BSYNC B1 ;  /* 0x0000000000017941 */ /* 0x000fea0003800000 */
.L_x_58938:
        /* <DEDUP_REMOVED lines=9> */
.L_x_58942:
[----:B------:R-:W-:Y:S01]  /*1d440*/  MOV R17, R34 ;  /* 0x0000002200117202 */ /* 0x000fe20000000f00 */
[----:B------:R-:W-:Y:S02]  /*1d450*/  IMAD.MOV.U32 R36, RZ, RZ, R16 ;  /* 0x000000ffff247224 */ /* 0x000fe400078e0010 */
[----:B------:R-:W-:Y:S02]  /*1d460*/  IMAD.MOV.U32 R34, RZ, RZ, R31 ;  /* 0x000000ffff227224 */ /* 0x000fe400078e001f */
[----:B------:R-:W-:Y:S02]  /*1d470*/  IMAD.MOV.U32 R16, RZ, RZ, R15 ;  /* 0x000000ffff107224 */ /* 0x000fe400078e000f */
.L_x_58943:
[----:B------:R-:W-:Y:S05]  /*1d480*/  BSYNC B1 ;  /* 0x0000000000017941 */ /* 0x000fea0003800000 */
.L_x_58941:
        /* <DEDUP_REMOVED lines=9> */
.L_x_58945:
[----:B------:R-:W-:Y:S01]  /*1d520*/  MOV R23, R17 ;  /* 0x0000001100177202 */ /* 0x000fe20000000f00 */
[----:B------:R-:W-:Y:S02]  /*1d530*/  IMAD.MOV.U32 R15, RZ, RZ, R36 ;  /* 0x000000ffff0f7224 */ /* 0x000fe400078e0024 */
[----:B------:R-:W-:Y:S02]  /*1d540*/  IMAD.MOV.U32 R17, RZ, RZ, R14 ;  /* 0x000000ffff117224 */ /* 0x000fe400078e000e */
[----:B------:R-:W-:Y:S02]  /*1d550*/  IMAD.MOV.U32 R36, RZ, RZ, R13 ;  /* 0x000000ffff247224 */ /* 0x000fe400078e000d */
.L_x_58946:
[----:B------:R-:W-:Y:S05]  /*1d560*/  BSYNC B1 ;  /* 0x0000000000017941 */ /* 0x000fea0003800000 */
.L_x_58944:
        /* <DEDUP_REMOVED lines=9> */
.L_x_58948:
[----:B------:R-:W-:Y:S01]  /*1d600*/  MOV R14, R23 ;  /* 0x00000017000e7202 */ /* 0x000fe20000000f00 */
[----:B------:R-:W-:Y:S02]  /*1d610*/  IMAD.MOV.U32 R13, RZ, RZ, R15 ;  /* 0x000000ffff0d7224 */ /* 0x000fe400078e000f */
[----:B------:R-:W-:Y:S02]  /*1d620*/  IMAD.MOV.U32 R23, RZ, RZ, R28 ;  /* 0x000000ffff177224 */ /* 0x000fe400078e001c */
[----:B------:R-:W-:Y:S02]  /*1d630*/  IMAD.MOV.U32 R15, RZ, RZ, R12 ;  /* 0x000000ffff0f7224 */ /* 0x000fe400078e000c */
.L_x_58949:
[----:B------:R-:W-:Y:S05]  /*1d640*/  BSYNC B1 ;  /* 0x0000000000017941 */ /* 0x000fea0003800000 */
.L_x_58947:
        /* <DEDUP_REMOVED lines=9> */
.L_x_58951:
[----:B------:R-:W-:Y:S01]  /*1d6e0*/  MOV R28, R14 ;  /* 0x0000000e001c7202 */ /* 0x000fe20000000f00 */
[----:B------:R-:W-:Y:S02]  /*1d6f0*/  IMAD.MOV.U32 R12, RZ, RZ, R13 ;  /* 0x000000ffff0c7224 */ /* 0x000fe400078e000d */
[----:B------:R-:W-:Y:S02]  /*1d700*/  IMAD.MOV.U32 R14, RZ, RZ, R29 ;  /* 0x000000ffff0e7224 */ /* 0x000fe400078e001d */
[----:B------:R-:W-:Y:S02]  /*1d710*/  IMAD.MOV.U32 R13, RZ, RZ, R30 ;  /* 0x000000ffff0d7224 */ /* 0x000fe400078e001e */
.L_x_58952:
[----:B------:R-:W-:Y:S05]  /*1d720*/  BSYNC B1 ;  /* 0x0000000000017941 */ /* 0x000fea0003800000 */
.L_x_58950:
        /* <DEDUP_REMOVED lines=9> */
.L_x_58954:
[----:B------:R-:W-:Y:S01]  /*1d7c0*/  MOV R30, R28 ;  /* 0x0000001c001e7202 */ /* 0x000fe20000000f00 */
[----:B------:R-:W-:Y:S02]  /*1d7d0*/  IMAD.MOV.U32 R29, RZ, RZ, R12 ;  /* 0x000000ffff1d7224 */ /* 0x000fe400078e000c */
[----:B------:R-:W-:Y:S02]  /*1d7e0*/  IMAD.MOV.U32 R28, RZ, RZ, R35 ;  /* 0x000000ffff1c7224 */ /* 0x000fe400078e0023 */
[----:B------:R-:W-:Y:S02]  /*1d7f0*/  IMAD.MOV.U32 R12, RZ, RZ, R33 ;  /* 0x000000ffff0c7224 */ /* 0x000fe400078e0021 */
.L_x_58955:
[----:B------:R-:W-:Y:S05]  /*1d800*/  BSYNC B1 ;  /* 0x0000000000017941 */ /* 0x000fea0003800000 */
.L_x_58953:
        /* <DEDUP_REMOVED lines=16> */
.L_x_58957:
[----:B------:R-:W-:Y:S02]  /*1d910*/  IMAD.MOV.U32 R42, RZ, RZ, R27 ;  /* 0x000000ffff2a7224 */ /* 0x000fe400078e001b */
[----:B------:R-:W-:Y:S02]  /*1d920*/  IMAD.MOV.U32 R10, RZ, RZ, R43 ;  /* 0x000000ffff0a7224 */ /* 0x000fe400078e002b */
[----:B------:R-:W-:Y:S02]  /*1d930*/  IMAD.MOV.U32 R27, RZ, RZ, R44 ;  /* 0x000000ffff1b7224 */ /* 0x000fe400078e002c */
[----:B------:R-:W-:Y:S02]  /*1d940*/  IMAD.MOV.U32 R43, RZ, RZ, R26 ;  /* 0x000000ffff2b7224 */ /* 0x000fe400078e001a */
.L_x_58958:
[----:B------:R-:W-:Y:S05]  /*1d950*/  BSYNC B1 ;  /* 0x0000000000017941 */ /* 0x000fea0003800000 */
.L_x_58956:
        /* <DEDUP_REMOVED lines=9> */
.L_x_58960:
[----:B------:R-:W-:Y:S02]  /*1d9f0*/  IMAD.MOV.U32 R33, RZ, RZ, R42 ;  /* 0x000000ffff217224 */ /* 0x000fe400078e002a */
[----:B------:R-:W-:Y:S02]  /*1da00*/  IMAD.MOV.U32 R31, RZ, RZ, R10 ;  /* 0x000000ffff1f7224 */ /* 0x000fe400078e000a */
[----:B------:R-:W-:Y:S02]  /*1da10*/  IMAD.MOV.U32 R42, RZ, RZ, R25 ;  /* 0x000000ffff2a7224 */ /* 0x000fe400078e0019 */
[----:B------:R-:W-:Y:S02]  /*1da20*/  IMAD.MOV.U32 R10, RZ, RZ, R3 ;  /* 0x000000ffff0a7224 */ /* 0x000fe400078e0003 */
.L_x_58961:
[----:B------:R-:W-:Y:S05]  /*1da30*/  BSYNC B1 ;  /* 0x0000000000017941 */ /* 0x000fea0003800000 */
.L_x_58959:
        /* <DEDUP_REMOVED lines=9> */
.L_x_58963:
[----:B------:R-:W-:Y:S02]  /*1dad0*/  IMAD.MOV.U32 R44, RZ, RZ, R33 ;  /* 0x000000ffff2c7224 */ /* 0x000fe400078e0021 */
[----:B------:R-:W-:Y:S02]  /*1dae0*/  IMAD.MOV.U32 R26, RZ, RZ, R31 ;  /* 0x000000ffff1a7224 */ /* 0x000fe400078e001f */
[----:B------:R-:W-:Y:S02]  /*1daf0*/  IMAD.MOV.U32 R33, RZ, RZ, R32 ;  /* 0x000000ffff217224 */ /* 0x000fe400078e0020 */
[----:B------:R-:W-:Y:S02]  /*1db00*/  IMAD.MOV.U32 R31, RZ, RZ, R24 ;  /* 0x000000ffff1f7224 */ /* 0x000fe400078e0018 */
.L_x_58964:
[----:B------:R-:W-:Y:S05]  /*1db10*/  BSYNC B1 ;  /* 0x0000000000017941 */ /* 0x000fea0003800000 */
.L_x_58962:
        /* <DEDUP_REMOVED lines=9> */
.L_x_58966:
[----:B------:R-:W-:Y:S02]  /*1dbb0*/  IMAD.MOV.U32 R3, RZ, RZ, R44 ;  /* 0x000000ffff037224 */ /* 0x000fe400078e002c */
[----:B------:R-:W-:Y:S02]  /*1dbc0*/  IMAD.MOV.U32 R24, RZ, RZ, R26 ;  /* 0x000000ffff187224 */ /* 0x000fe400078e001a */
[----:B------:R-:W-:Y:S02]  /*1dbd0*/  IMAD.MOV.U32 R44, RZ, RZ, R37 ;  /* 0x000000ffff2c7224 */ /* 0x000fe400078e0025 */
[----:B------:R-:W-:Y:S02]  /*1dbe0*/  IMAD.MOV.U32 R26, RZ, RZ, R5 ;  /* 0x000000ffff1a7224 */ /* 0x000fe400078e0005 */
.L_x_58967:
[----:B------:R-:W-:Y:S05]  /*1dbf0*/  BSYNC B1 ;  /* 0x0000000000017941 */ /* 0x000fea0003800000 */
.L_x_58965:
        /* <DEDUP_REMOVED lines=9> */
.L_x_58969:
[----:B------:R-:W-:Y:S02]  /*1dc90*/  IMAD.MOV.U32 R25, RZ, RZ, R3 ;  /* 0x000000ffff197224 */ /* 0x000fe400078e0003 */
[----:B------:R-:W-:Y:S02]  /*1dca0*/  IMAD.MOV.U32 R5, RZ, RZ, R24 ;  /* 0x000000ffff057224 */ /* 0x000fe400078e0018 */
[----:B------:R-:W-:Y:S02]  /*1dcb0*/  IMAD.MOV.U32 R3, RZ, RZ, R22 ;  /* 0x000000ffff037224 */ /* 0x000fe400078e0016 */
[----:B------:R-:W-:Y:S02]  /*1dcc0*/  IMAD.MOV.U32 R24, RZ, RZ, R7 ;  /* 0x000000ffff187224 */ /* 0x000fe400078e0007 */
.L_x_58970:
[----:B------:R-:W-:Y:S05]  /*1dcd0*/  BSYNC B1 ;  /* 0x0000000000017941 */ /* 0x000fea0003800000 */
.L_x_58968:
        /* <DEDUP_REMOVED lines=9> */
.L_x_58972:
[----:B------:R-:W-:Y:S02]  /*1dd70*/  IMAD.MOV.U32 R22, RZ, RZ, R25 ;  /* 0x000000ffff167224 */ /* 0x000fe400078e0019 */
[----:B------:R-:W-:Y:S02]  /*1dd80*/  IMAD.MOV.U32 R7, RZ, RZ, R5 ;  /* 0x000000ffff077224 */ /* 0x000fe400078e0005 */
[----:B------:R-:W-:Y:S02]  /*1dd90*/  IMAD.MOV.U32 R25, RZ, RZ, R40 ;  /* 0x000000ffff197224 */ /* 0x000fe400078e0028 */
[----:B------:R-:W-:Y:S02]  /*1dda0*/  IMAD.MOV.U32 R5, RZ, RZ, R38 ;  /* 0x000000ffff057224 */ /* 0x000fe400078e0026 */
.L_x_58973:
[----:B------:R-:W-:Y:S05]  /*1ddb0*/  BSYNC B1 ;  /* 0x0000000000017941 */ /* 0x000fea0003800000 */
.L_x_58971:
        /* <DEDUP_REMOVED lines=9> */
.L_x_58975:
[----:B------:R-:W-:Y:S02]  /*1de50*/  IMAD.MOV.U32 R38, RZ, RZ, R22 ;  /* 0x000000ffff267224 */ /* 0x000fe400078e0016 */
[----:B------:R-:W-:Y:S02]  /*1de60*/  IMAD.MOV.U32 R32, RZ, RZ, R7 ;  /* 0x000000ffff207224 */ /* 0x000fe400078e0007 */
[----:B------:R-:W-:Y:S02]  /*1de70*/  IMAD.MOV.U32 R22, RZ, RZ, R9 ;  /* 0x000000ffff167224 */ /* 0x000fe400078e0009 */
[----:B------:R-:W-:Y:S02]  /*1de80*/  IMAD.MOV.U32 R7, RZ, RZ, R20 ;  /* 0x000000ffff077224 */ /* 0x000fe400078e0014 */
.L_x_58976:
[----:B------:R-:W-:Y:S05]  /*1de90*/  BSYNC B1 ;  /* 0x0000000000017941 */ /* 0x000fea0003800000 */
.L_x_58974:
        /* <DEDUP_REMOVED lines=9> */
.L_x_58978:
[----:B------:R-:W-:Y:S02]  /*1df30*/  IMAD.MOV.U32 R9, RZ, RZ, R38 ;  /* 0x000000ffff097224 */ /* 0x000fe400078e0026 */
[----:B------:R-:W-:Y:S02]  /*1df40*/  IMAD.MOV.U32 R20, RZ, RZ, R32 ;  /* 0x000000ffff147224 */ /* 0x000fe400078e0020 */
[----:B------:R-:W-:Y:S02]  /*1df50*/  IMAD.MOV.U32 R38, RZ, RZ, R19 ;  /* 0x000000ffff267224 */ /* 0x000fe400078e0013 */
[----:B------:R-:W-:Y:S02]  /*1df60*/  IMAD.MOV.U32 R32, RZ, RZ, R11 ;  /* 0x000000ffff207224 */ /* 0x000fe400078e000b */
.L_x_58979:
[----:B------:R-:W-:Y:S05]  /*1df70*/  BSYNC B1 ;  /* 0x0000000000017941 */ /* 0x000fea0003800000 */
.L_x_58977:
        /* <DEDUP_REMOVED lines=9> */
.L_x_58981:
[----:B------:R-:W-:Y:S02]  /*1e010*/  IMAD.MOV.U32 R19, RZ, RZ, R9 ;  /* 0x000000ffff137224 */ /* 0x000fe400078e0009 */
[----:B------:R-:W-:Y:S02]  /*1e020*/  IMAD.MOV.U32 R11, RZ, RZ, R20 ;  /* 0x000000ffff0b7224 */ /* 0x000fe400078e0014 */
[----:B------:R-:W-:Y:S02]  /*1e030*/  IMAD.MOV.U32 R9, RZ, RZ, R18 ;  /* 0x000000ffff097224 */ /* 0x000fe400078e0012 */
[----:B------:R-:W-:Y:S02]  /*1e040*/  IMAD.MOV.U32 R20, RZ, RZ, R21 ;  /* 0x000000ffff147224 */ /* 0x000fe400078e0015 */
.L_x_58982:
[----:B------:R-:W-:Y:S05]  /*1e050*/  BSYNC B1 ;  /* 0x0000000000017941 */ /* 0x000fea0003800000 */
.L_x_58980:
        /* <DEDUP_REMOVED lines=9> */
.L_x_58984:
[----:B------:R-:W-:Y:S02]  /*1e0f0*/  IMAD.MOV.U32 R18, RZ, RZ, R19 ;  /* 0x000000ffff127224 */ /* 0x000fe400078e0013 */
[----:B------:R-:W-:Y:S02]  /*1e100*/  IMAD.MOV.U32 R21, RZ, RZ, R11 ;  /* 0x000000ffff157224 */ /* 0x000fe400078e000b */
[----:B------:R-:W-:Y:S02]  /*1e110*/  IMAD.MOV.U32 R19, RZ, RZ, R34 ;  /* 0x000000ffff137224 */ /* 0x000fe400078e0022 */
[----:B------:R-:W-:Y:S02]  /*1e120*/  IMAD.MOV.U32 R11, RZ, RZ, R16 ;  /* 0x000000ffff0b7224 */ /* 0x000fe400078e0010 */
.L_x_58985:
[----:B------:R-:W-:Y:S05]  /*1e130*/  BSYNC B1 ;  /* 0x0000000000017941 */ /* 0x000fea0003800000 */
.L_x_58983:
        /* <DEDUP_REMOVED lines=9> */
.L_x_58987:
[----:B------:R-:W-:Y:S02]  /*1e1d0*/  IMAD.MOV.U32 R34, RZ, RZ, R18 ;  /* 0x000000ffff227224 */ /* 0x000fe400078e0012 */
[----:B------:R-:W-:Y:S02]  /*1e1e0*/  IMAD.MOV.U32 R16, RZ, RZ, R21 ;  /* 0x000000ffff107224 */ /* 0x000fe400078e0015 */
[----:B------:R-:W-:Y:S02]  /*1e1f0*/  IMAD.MOV.U32 R18, RZ, RZ, R17 ;  /* 0x000000ffff127224 */ /* 0x000fe400078e0011 */
[----:B------:R-:W-:Y:S02]  /*1e200*/  IMAD.MOV.U32 R21, RZ, RZ, R36 ;  /* 0x000000ffff157224 */ /* 0x000fe400078e0024 */
.L_x_58988:
[----:B------:R-:W-:Y:S05]  /*1e210*/  BSYNC B1 ;  /* 0x0000000000017941 */ /* 0x000fea0003800000 */
.L_x_58986:
        /* <DEDUP_REMOVED lines=9> */
.L_x_58990:
[----:B------:R-:W-:Y:S02]  /*1e2b0*/  IMAD.MOV.U32 R17, RZ, RZ, R34 ;  /* 0x000000ffff117224 */ /* 0x000fe400078e0022 */
[----:B------:R-:W-:Y:S02]  /*1e2c0*/  IMAD.MOV.U32 R36, RZ, RZ, R16 ;  /* 0x000000ffff247224 */ /* 0x000fe400078e0010 */
[----:B------:R-:W-:Y:S02]  /*1e2d0*/  IMAD.MOV.U32 R34, RZ, RZ, R23 ;  /* 0x000000ffff227224 */ /* 0x000fe400078e0017 */
[----:B------:R-:W-:Y:S02]  /*1e2e0*/  IMAD.MOV.U32 R16, RZ, RZ, R15 ;  /* 0x000000ffff107224 */ /* 0x000fe400078e000f */
.L_x_58991:
[----:B------:R-:W-:Y:S05]  /*1e2f0*/  BSYNC B1 ;  /* 0x0000000000017941 */ /* 0x000fea0003800000 */
.L_x_58989:
        /* <DEDUP_REMOVED lines=9> */
.L_x_58993:
[----:B------:R-:W-:Y:S02]  /*1e390*/  IMAD.MOV.U32 R23, RZ, RZ, R17 ;  /* 0x000000ffff177224 */ /* 0x000fe400078e0011 */
[----:B------:R-:W-:Y:S02]  /*1e3a0*/  IMAD.MOV.U32 R15, RZ, RZ, R36 ;  /* 0x000000ffff0f7224 */ /* 0x000fe400078e0024 */
[----:B------:R-:W-:Y:S02]  /*1e3b0*/  IMAD.MOV.U32 R17, RZ, RZ, R14 ;  /* 0x000000ffff117224 */ /* 0x000fe400078e000e */
[----:B------:R-:W-:Y:S02]  /*1e3c0*/  IMAD.MOV.U32 R36, RZ, RZ, R13 ;  /* 0x000000ffff247224 */ /* 0x000fe400078e000d */
.L_x_58994:
[----:B------:R-:W-:Y:S05]  /*1e3d0*/  BSYNC B1 ;  /* 0x0000000000017941 */ /* 0x000fea0003800000 */
.L_x_58992:
        /* <DEDUP_REMOVED lines=9> */
.L_x_58996:
[----:B------:R-:W-:Y:S02]  /*1e470*/  IMAD.MOV.U32 R13, RZ, RZ, R23 ;  /* 0x000000ffff0d7224 */ /* 0x000fe400078e0017 */
[----:B------:R-:W-:Y:S02]  /*1e480*/  IMAD.MOV.U32 R14, RZ, RZ, R15 ;  /* 0x000000ffff0e7224 */ /* 0x000fe400078e000f */
[----:B------:R-:W-:Y:S02]  /*1e490*/  IMAD.MOV.U32 R23, RZ, RZ, R28 ;  /* 0x000000ffff177224 */ /* 0x000fe400078e001c */
[----:B------:R-:W-:Y:S02]  /*1e4a0*/  IMAD.MOV.U32 R15, RZ, RZ, R12 ;  /* 0x000000ffff0f7224 */ /* 0x000fe400078e000c */
.L_x_58997:
[----:B------:R-:W-:Y:S05]  /*1e4b0*/  BSYNC B1 ;  /* 0x0000000000017941 */ /* 0x000fea0003800000 */
.L_x_58995:
        /* <DEDUP_REMOVED lines=9> */
.L_x_58999:
[----:B------:R-:W-:Y:S02]  /*1e550*/  IMAD.MOV.U32 R28, RZ, RZ, R13 ;  /* 0x000000ffff1c7224 */ /* 0x000fe400078e000d */
[----:B------:R-:W-:Y:S02]  /*1e560*/  IMAD.MOV.U32 R12, RZ, RZ, R14 ;  /* 0x000000ffff0c7224 */ /* 0x000fe400078e000e */
[----:B------:R-:W-:Y:S02]  /*1e570*/  IMAD.MOV.U32 R13, RZ, RZ, R30 ;  /* 0x000000ffff0d7224 */ /* 0x000fe400078e001e */
[----:B------:R-:W-:Y:S02]  /*1e580*/  IMAD.MOV.U32 R14, RZ, RZ, R29 ;  /* 0x000000ffff0e7224 */ /* 0x000fe400078e001d */
.L_x_59000:
[----:B------:R-:W-:Y:S05]  /*1e590*/  BSYNC B1 ;  /* 0x0000000000017941 */ /* 0x000fea0003800000 */
.L_x_58998:
        /* <DEDUP_REMOVED lines=16> */
.L_x_59002:
[----:B------:R-:W-:Y:S01]  /*1e6a0*/  IMAD.MOV.U32 R8, RZ, RZ, R27 ;  /* 0x000000ffff087224 */ /* 0x000fe200078e001b */
[----:B------:R-:W-:Y:S01]  /*1e6b0*/  MOV R27, R42 ;  /* 0x0000002a001b7202 */ /* 0x000fe20000000f00 */
[----:B------:R-:W-:Y:S02]  /*1e6c0*/  IMAD.MOV.U32 R30, RZ, RZ, R43 ;  /* 0x000000ffff1e7224 */ /* 0x000fe400078e002b */
[----:B------:R-:W-:Y:S02]  /*1e6d0*/  IMAD.MOV.U32 R43, RZ, RZ, R10 ;  /* 0x000000ffff2b7224 */ /* 0x000fe400078e000a */
.L_x_59003:
[----:B------:R-:W-:Y:S05]  /*1e6e0*/  BSYNC B1 ;  /* 0x0000000000017941 */ /* 0x000fea0003800000 */
.L_x_59001:
        /* <DEDUP_REMOVED lines=9> */
.L_x_59005:
[----:B------:R-:W-:Y:S01]  /*1e780*/  IMAD.MOV.U32 R29, RZ, RZ, R8 ;  /* 0x000000ffff1d7224 */ /* 0x000fe200078e0008 */
[----:B------:R-:W-:Y:S01]  /*1e790*/  MOV R8, R33 ;  /* 0x0000002100087202 */ /* 0x000fe20000000f00 */
[----:B------:R-:W-:Y:S02]  /*1e7a0*/  IMAD.MOV.U32 R35, RZ, RZ, R30 ;  /* 0x000000ffff237224 */ /* 0x000fe400078e001e */
[----:B------:R-:W-:Y:S02]  /*1e7b0*/  IMAD.MOV.U32 R30, RZ, RZ, R31 ;  /* 0x000000ffff1e7224 */ /* 0x000fe400078e001f */
.L_x_59006:
[----:B------:R-:W-:Y:S05]  /*1e7c0*/  BSYNC B1 ;  /* 0x0000000000017941 */ /* 0x000fea0003800000 */
.L_x_59004:
        /* <DEDUP_REMOVED lines=9> */
.L_x_59008:
[----:B------:R-:W-:Y:S01]  /*1e860*/  IMAD.MOV.U32 R10, RZ, RZ, R29 ;  /* 0x000000ffff0a7224 */ /* 0x000fe200078e001d */
[----:B------:R-:W-:Y:S01]  /*1e870*/  MOV R29, R44 ;  /* 0x0000002c001d7202 */ /* 0x000fe20000000f00 */
[----:B------:R-:W-:Y:S02]  /*1e880*/  IMAD.MOV.U32 R31, RZ, RZ, R35 ;  /* 0x000000ffff1f7224 */ /* 0x000fe400078e0023 */
[----:B------:R-:W-:Y:S02]  /*1e890*/  IMAD.MOV.U32 R35, RZ, RZ, R26 ;  /* 0x000000ffff237224 */ /* 0x000fe400078e001a */
.L_x_59009:
[----:B------:R-:W-:Y:S05]  /*1e8a0*/  BSYNC B1 ;  /* 0x0000000000017941 */ /* 0x000fea0003800000 */
.L_x_59007:
        /* <DEDUP_REMOVED lines=9> */
.L_x_59011:
[----:B------:R-:W-:Y:S01]  /*1e940*/  IMAD.MOV.U32 R26, RZ, RZ, R10 ;  /* 0x000000ffff1a7224 */ /* 0x000fe200078e000a */
[----:B------:R-:W-:Y:S01]  /*1e950*/  MOV R10, R3 ;  /* 0x00000003000a7202 */ /* 0x000fe20000000f00 */
[----:B------:R-:W-:Y:S02]  /*1e960*/  IMAD.MOV.U32 R40, RZ, RZ, R31 ;  /* 0x000000ffff287224 */ /* 0x000fe400078e001f */
[----:B------:R-:W-:Y:S02]  /*1e970*/  IMAD.MOV.U32 R31, RZ, RZ, R24 ;  /* 0x000000ffff1f7224 */ /* 0x000fe400078e0018 */
.L_x_59012:
[----:B------:R-:W-:Y:S05]  /*1e980*/  BSYNC B1 ;  /* 0x0000000000017941 */ /* 0x000fea0003800000 */
.L_x_59010:
        /* <DEDUP_REMOVED lines=9> */
.L_x_59014:
[----:B------:R-:W-:Y:S01]  /*1ea20*/  IMAD.MOV.U32 R3, RZ, RZ, R26 ;  /* 0x000000ffff037224 */ /* 0x000fe200078e001a */
[----:B------:R-:W-:Y:S01]  /*1ea30*/  MOV R26, R25 ;  /* 0x00000019001a7202 */ /* 0x000fe20000000f00 */
[----:B------:R-:W-:Y:S02]  /*1ea40*/  IMAD.MOV.U32 R24, RZ, RZ, R40 ;  /* 0x000000ffff187224 */ /* 0x000fe400078e0028 */
[----:B------:R-:W-:Y:S02]  /*1ea50*/  IMAD.MOV.U32 R40, RZ, RZ, R5 ;  /* 0x000000ffff287224 */ /* 0x000fe400078e0005 */
.L_x_59015:
[----:B------:R-:W-:Y:S05]  /*1ea60*/  BSYNC B1 ;  /* 0x0000000000017941 */ /* 0x000fea0003800000 */
.L_x_59013:
        /* <DEDUP_REMOVED lines=9> */
.L_x_59017:
[----:B------:R-:W-:Y:S01]  /*1eb00*/  IMAD.MOV.U32 R5, RZ, RZ, R3 ;  /* 0x000000ffff057224 */ /* 0x000fe200078e0003 */
[----:B------:R-:W-:Y:S01]  /*1eb10*/  MOV R3, R22 ;  /* 0x0000001600037202 */ /* 0x000fe20000000f00 */
[----:B------:R-:W-:Y:S02]  /*1eb20*/  IMAD.MOV.U32 R25, RZ, RZ, R24 ;  /* 0x000000ffff197224 */ /* 0x000fe400078e0018 */
[----:B------:R-:W-:Y:S02]  /*1eb30*/  IMAD.MOV.U32 R24, RZ, RZ, R7 ;  /* 0x000000ffff187224 */ /* 0x000fe400078e0007 */
.L_x_59018:
[----:B------:R-:W-:Y:S05]  /*1eb40*/  BSYNC B1 ;  /* 0x0000000000017941 */ /* 0x000fea0003800000 */
.L_x_59016:
        /* <DEDUP_REMOVED lines=9> */
.L_x_59020:
[----:B------:R-:W-:Y:S01]  /*1ebe0*/  IMAD.MOV.U32 R22, RZ, RZ, R5 ;  /* 0x000000ffff167224 */ /* 0x000fe200078e0005 */
[----:B------:R-:W-:Y:S01]  /*1ebf0*/  MOV R5, R38 ;  /* 0x0000002600057202 */ /* 0x000fe20000000f00 */
[----:B------:R-:W-:Y:S02]  /*1ec00*/  IMAD.MOV.U32 R7, RZ, RZ, R25 ;  /* 0x000000ffff077224 */ /* 0x000fe400078e0019 */
[----:B------:R-:W-:Y:S02]  /*1ec10*/  IMAD.MOV.U32 R25, RZ, RZ, R32 ;  /* 0x000000ffff197224 */ /* 0x000fe400078e0020 */
.L_x_59021:
[----:B------:R-:W-:Y:S05]  /*1ec20*/  BSYNC B1 ;  /* 0x0000000000017941 */ /* 0x000fea0003800000 */
.L_x_59019:
        /* <DEDUP_REMOVED lines=9> */
.L_x_59023:
[----:B------:R-:W-:Y:S01]  /*1ecc0*/  IMAD.MOV.U32 R32, RZ, RZ, R22 ;  /* 0x000000ffff207224 */ /* 0x000fe200078e0016 */
[----:B------:R-:W-:Y:S01]  /*1ecd0*/  MOV R22, R9 ;  /* 0x0000000900167202 */ /* 0x000fe20000000f00 */
[----:B------:R-:W-:Y:S02]  /*1ece0*/  IMAD.MOV.U32 R38, RZ, RZ, R7 ;  /* 0x000000ffff267224 */ /* 0x000fe400078e0007 */
[----:B------:R-:W-:Y:S02]  /*1ecf0*/  IMAD.MOV.U32 R7, RZ, RZ, R20 ;  /* 0x000000ffff077224 */ /* 0x000fe400078e0014 */
.L_x_59024:
[----:B------:R-:W-:Y:S05]  /*1ed00*/  BSYNC B1 ;  /* 0x0000000000017941 */ /* 0x000fea0003800000 */
.L_x_59022:
        /* <DEDUP_REMOVED lines=9> */
.L_x_59026:
[----:B------:R-:W-:Y:S01]  /*1eda0*/  IMAD.MOV.U32 R9, RZ, RZ, R32 ;  /* 0x000000ffff097224 */ /* 0x000fe200078e0020 */
[----:B------:R-:W-:Y:S01]  /*1edb0*/  MOV R32, R19 ;  /* 0x0000001300207202 */ /* 0x000fe20000000f00 */
[----:B------:R-:W-:Y:S02]  /*1edc0*/  IMAD.MOV.U32 R20, RZ, RZ, R38 ;  /* 0x000000ffff147224 */ /* 0x000fe400078e0026 */
[----:B------:R-:W-:Y:S02]  /*1edd0*/  IMAD.MOV.U32 R38, RZ, RZ, R11 ;  /* 0x000000ffff267224 */ /* 0x000fe400078e000b */
.L_x_59027:
[----:B------:R-:W-:Y:S05]  /*1ede0*/  BSYNC B1 ;  /* 0x0000000000017941 */ /* 0x000fea0003800000 */
.L_x_59025:
        /* <DEDUP_REMOVED lines=9> */
.L_x_59029:
[----:B------:R-:W-:Y:S01]  /*1ee80*/  IMAD.MOV.U32 R11, RZ, RZ, R9 ;  /* 0x000000ffff0b7224 */ /* 0x000fe200078e0009 */
[----:B------:R-:W-:Y:S01]  /*1ee90*/  MOV R9, R18 ;  /* 0x0000001200097202 */ /* 0x000fe20000000f00 */
[----:B------:R-:W-:Y:S02]  /*1eea0*/  IMAD.MOV.U32 R19, RZ, RZ, R20 ;  /* 0x000000ffff137224 */ /* 0x000fe400078e0014 */
[----:B------:R-:W-:Y:S02]  /*1eeb0*/  IMAD.MOV.U32 R20, RZ, RZ, R21 ;  /* 0x000000ffff147224 */ /* 0x000fe400078e0015 */
.L_x_59030:
[----:B------:R-:W-:Y:S05]  /*1eec0*/  BSYNC B1 ;  /* 0x0000000000017941 */ /* 0x000fea0003800000 */
.L_x_59028:
        /* <DEDUP_REMOVED lines=9> */
.L_x_59032:
[----:B------:R-:W-:Y:S01]  /*1ef60*/  IMAD.MOV.U32 R18, RZ, RZ, R11 ;  /* 0x000000ffff127224 */ /* 0x000fe200078e000b */
[----:B------:R-:W-:Y:S01]  /*1ef70*/  MOV R11, R34 ;  /* 0x00000022000b7202 */ /* 0x000fe20000000f00 */
[----:B------:R-:W-:Y:S02]  /*1ef80*/  IMAD.MOV.U32 R21, RZ, RZ, R19 ;  /* 0x000000ffff157224 */ /* 0x000fe400078e0013 */
[----:B------:R-:W-:Y:S02]  /*1ef90*/  IMAD.MOV.U32 R19, RZ, RZ, R16 ;  /* 0x000000ffff137224 */ /* 0x000fe400078e0010 */
.L_x_59033:
[----:B------:R-:W-:Y:S05]  /*1efa0*/  BSYNC B1 ;  /* 0x0000000000017941 */ /* 0x000fea0003800000 */
.L_x_59031:
        /* <DEDUP_REMOVED lines=9> */
.L_x_59035:
[----:B------:R-:W-:Y:S01]  /*1f040*/  IMAD.MOV.U32 R16, RZ, RZ, R18 ;  /* 0x000000ffff107224 */ /* 0x000fe200078e0012 */
[----:B------:R-:W-:Y:S01]  /*1f050*/  MOV R18, R17 ;  /* 0x0000001100127202 */ /* 0x000fe20000000f00 */
[----:B------:R-:W-:Y:S02]  /*1f060*/  IMAD.MOV.U32 R34, RZ, RZ, R21 ;  /* 0x000000ffff227224 */ /* 0x000fe400078e0015 */
[----:B------:R-:W-:Y:S02]  /*1f070*/  IMAD.MOV.U32 R21, RZ, RZ, R36 ;  /* 0x000000ffff157224 */ /* 0x000fe400078e0024 */
.L_x_59036:
[----:B------:R-:W-:Y:S05]  /*1f080*/  BSYNC B1 ;  /* 0x0000000000017941 */ /* 0x000fea0003800000 */
.L_x_59034:
        /* <DEDUP_REMOVED lines=9> */
.L_x_59038:
[----:B------:R-:W-:Y:S01]  /*1f120*/  IMAD.MOV.U32 R36, RZ, RZ, R16 ;  /* 0x000000ffff247224 */ /* 0x000fe200078e0010 */
[----:B------:R-:W-:Y:S01]  /*1f130*/  MOV R16, R23 ;  /* 0x0000001700107202 */ /* 0x000fe20000000f00 */
[----:B------:R-:W-:Y:S02]  /*1f140*/  IMAD.MOV.U32 R17, RZ, RZ, R34 ;  /* 0x000000ffff117224 */ /* 0x000fe400078e0022 */
[----:B------:R-:W-:Y:S02]  /*1f150*/  IMAD.MOV.U32 R34, RZ, RZ, R15 ;  /* 0x000000ffff227224 */ /* 0x000fe400078e000f */
.L_x_59039:
[----:B------:R-:W-:Y:S05]  /*1f160*/  BSYNC B1 ;  /* 0x0000000000017941 */ /* 0x000fea0003800000 */
.L_x_59037:
        /* <DEDUP_REMOVED lines=9> */
.L_x_59041:
[----:B------:R-:W-:Y:S01]  /*1f200*/  IMAD.MOV.U32 R15, RZ, RZ, R36 ;  /* 0x000000ffff0f7224 */ /* 0x000fe200078e0024 */
[----:B------:R-:W-:Y:S01]  /*1f210*/  MOV R36, R13 ;  /* 0x0000000d00247202 */ /* 0x000fe20000000f00 */
[----:B------:R-:W-:Y:S02]  /*1f220*/  IMAD.MOV.U32 R23, RZ, RZ, R17 ;  /* 0x000000ffff177224 */ /* 0x000fe400078e0011 */
[----:B------:R-:W-:Y:S02]  /*1f230*/  IMAD.MOV.U32 R17, RZ, RZ, R14 ;  /* 0x000000ffff117224 */ /* 0x000fe400078e000e */
.L_x_59042:
[----:B------:R-:W-:Y:S05]  /*1f240*/  BSYNC B1 ;  /* 0x0000000000017941 */ /* 0x000fea0003800000 */
.L_x_59040:
        /* <DEDUP_REMOVED lines=9> */
.L_x_59044:
[----:B------:R-:W-:Y:S01]  /*1f2e0*/  IMAD.MOV.U32 R13, RZ, RZ, R15 ;  /* 0x000000ffff0d7224 */ /* 0x000fe200078e000f */
[----:B------:R-:W-:Y:S01]  /*1f2f0*/  MOV R15, R28 ;  /* 0x0000001c000f7202 */ /* 0x000fe20000000f00 */
[----:B------:R-:W-:Y:S02]  /*1f300*/  IMAD.MOV.U32 R14, RZ, RZ, R23 ;  /* 0x000000ffff0e7224 */ /* 0x000fe400078e0017 */
[----:B------:R-:W-:Y:S02]  /*1f310*/  IMAD.MOV.U32 R23, RZ, RZ, R12 ;  /* 0x000000ffff177224 */ /* 0x000fe400078e000c */
.L_x_59045:
[----:B------:R-:W-:Y:S05]  /*1f320*/  BSYNC B1 ;  /* 0x0000000000017941 */ /* 0x000fea0003800000 */
.L_x_59043:
        /* <DEDUP_REMOVED lines=16> */
.L_x_59047:
[----:B------:R-:W-:Y:S01]  /*1f430*/  MOV R6, R27 ;  /* 0x0000001b00067202 */ /* 0x000fe20000000f00 */
[----:B------:R-:W-:Y:S02]  /*1f440*/  IMAD.MOV.U32 R12, RZ, RZ, R43 ;  /* 0x000000ffff0c7224 */ /* 0x000fe400078e002b */
[----:B------:R-:W-:Y:S02]  /*1f450*/  IMAD.MOV.U32 R27, RZ, RZ, R8 ;  /* 0x000000ffff1b7224 */ /* 0x000fe400078e0008 */
[----:B------:R-:W-:Y:S02]  /*1f460*/  IMAD.MOV.U32 R43, RZ, RZ, R30 ;  /* 0x000000ffff2b7224 */ /* 0x000fe400078e001e */
.L_x_59048:
[----:B------:R-:W-:Y:S05]  /*1f470*/  BSYNC B1 ;  /* 0x0000000000017941 */ /* 0x000fea0003800000 */
.L_x_59046:
        /* <DEDUP_REMOVED lines=9> */
.L_x_59050:
[----:B------:R-:W-:Y:S01]  /*1f510*/  MOV R33, R6 ;  /* 0x0000000600217202 */ /* 0x000fe20000000f00 */
[----:B------:R-:W-:Y:S02]  /*1f520*/  IMAD.MOV.U32 R8, RZ, RZ, R12 ;  /* 0x000000ffff087224 */ /* 0x000fe400078e000c */
[----:B------:R-:W-:Y:S02]  /*1f530*/  IMAD.MOV.U32 R6, RZ, RZ, R29 ;  /* 0x000000ffff067224 */ /* 0x000fe400078e001d */
[----:B------:R-:W-:Y:S02]  /*1f540*/  IMAD.MOV.U32 R12, RZ, RZ, R35 ;  /* 0x000000ffff0c7224 */ /* 0x000fe400078e0023 */
.L_x_59051:
[----:B------:R-:W-:Y:S05]  /*1f550*/  BSYNC B1 ;  /* 0x0000000000017941 */ /* 0x000fea0003800000 */
.L_x_59049:
        /* <DEDUP_REMOVED lines=9> */
.L_x_59053:
[----:B------:R-:W-:Y:S01]  /*1f5f0*/  MOV R29, R33 ;  /* 0x00000021001d7202 */ /* 0x000fe20000000f00 */
[----:B------:R-:W-:Y:S02]  /*1f600*/  IMAD.MOV.U32 R35, RZ, RZ, R8 ;  /* 0x000000ffff237224 */ /* 0x000fe400078e0008 */
[----:B------:R-:W-:Y:S02]  /*1f610*/  IMAD.MOV.U32 R33, RZ, RZ, R10 ;  /* 0x000000ffff217224 */ /* 0x000fe400078e000a */
[----:B------:R-:W-:Y:S02]  /*1f620*/  IMAD.MOV.U32 R8, RZ, RZ, R31 ;  /* 0x000000ffff087224 */ /* 0x000fe400078e001f */
.L_x_59054:
[----:B------:R-:W-:Y:S05]  /*1f630*/  BSYNC B1 ;  /* 0x0000000000017941 */ /* 0x000fea0003800000 */
.L_x_59052:
        /* <DEDUP_REMOVED lines=9> */
.L_x_59056:
[----:B------:R-:W-:Y:S01]  /*1f6d0*/  MOV R10, R29 ;  /* 0x0000001d000a7202 */ /* 0x000fe20000000f00 */
[----:B------:R-:W-:Y:S02]  /*1f6e0*/  IMAD.MOV.U32 R31, RZ, RZ, R35 ;  /* 0x000000ffff1f7224 */ /* 0x000fe400078e0023 */
[----:B------:R-:W-:Y:S02]  /*1f6f0*/  IMAD.MOV.U32 R29, RZ, RZ, R26 ;  /* 0x000000ffff1d7224 */ /* 0x000fe400078e001a */
[----:B------:R-:W-:Y:S02]  /*1f700*/  IMAD.MOV.U32 R35, RZ, RZ, R40 ;  /* 0x000000ffff237224 */ /* 0x000fe400078e0028 */
.L_x_59057:
[----:B------:R-:W-:Y:S05]  /*1f710*/  BSYNC B1 ;  /* 0x0000000000017941 */ /* 0x000fea0003800000 */
.L_x_59055:
        /* <DEDUP_REMOVED lines=9> */
.L_x_59059:
[----:B------:R-:W-:Y:S01]  /*1f7b0*/  MOV R26, R10 ;  /* 0x0000000a001a7202 */ /* 0x000fe20000000f00 */
[----:B------:R-:W-:Y:S02]  /*1f7c0*/  IMAD.MOV.U32 R28, RZ, RZ, R31 ;  /* 0x000000ffff1c7224 */ /* 0x000fe400078e001f */
[----:B------:R-:W-:Y:S02]  /*1f7d0*/  IMAD.MOV.U32 R10, RZ, RZ, R3 ;  /* 0x000000ffff0a7224 */ /* 0x000fe400078e0003 */
[----:B------:R-:W-:Y:S02]  /*1f7e0*/  IMAD.MOV.U32 R31, RZ, RZ, R24 ;  /* 0x000000ffff1f7224 */ /* 0x000fe400078e0018 */
.L_x_59060:
[----:B------:R-:W-:Y:S05]  /*1f7f0*/  BSYNC B1 ;  /* 0x0000000000017941 */ /* 0x000fea0003800000 */
.L_x_59058:
        /* <DEDUP_REMOVED lines=9> */
.L_x_59062:
[----:B------:R-:W-:Y:S01]  /*1f890*/  MOV R3, R26 ;  /* 0x0000001a00037202 */ /* 0x000fe20000000f00 */
[----:B------:R-:W-:Y:S02]  /*1f8a0*/  IMAD.MOV.U32 R24, RZ, RZ, R28 ;  /* 0x000000ffff187224 */ /* 0x000fe400078e001c */
[----:B------:R-:W-:Y:S02]  /*1f8b0*/  IMAD.MOV.U32 R26, RZ, RZ, R5 ;  /* 0x000000ffff1a7224 */ /* 0x000fe400078e0005 */
[----:B------:R-:W-:Y:S02]  /*1f8c0*/  IMAD.MOV.U32 R28, RZ, RZ, R25 ;  /* 0x000000ffff1c7224 */ /* 0x000fe400078e0019 */
.L_x_59063:
[----:B------:R-:W-:Y:S05]  /*1f8d0*/  BSYNC B1 ;  /* 0x0000000000017941 */ /* 0x000fea0003800000 */
.L_x_59061:
        /* <DEDUP_REMOVED lines=9> */
.L_x_59065:
[----:B------:R-:W-:Y:S01]  /*1f970*/  MOV R5, R3 ;  /* 0x0000000300057202 */ /* 0x000fe20000000f00 */
[----:B------:R-:W-:Y:S02]  /*1f980*/  IMAD.MOV.U32 R25, RZ, RZ, R24 ;  /* 0x000000ffff197224 */ /* 0x000fe400078e0018 */
[----:B------:R-:W-:Y:S02]  /*1f990*/  IMAD.MOV.U32 R3, RZ, RZ, R22 ;  /* 0x000000ffff037224 */ /* 0x000fe400078e0016 */
[----:B------:R-:W-:Y:S02]  /*1f9a0*/  IMAD.MOV.U32 R24, RZ, RZ, R7 ;  /* 0x000000ffff187224 */ /* 0x000fe400078e0007 */
.L_x_59066:
[----:B------:R-:W-:Y:S05]  /*1f9b0*/  BSYNC B1 ;  /* 0x0000000000017941 */ /* 0x000fea0003800000 */
.L_x_59064:
        /* <DEDUP_REMOVED lines=9> */
.L_x_59068:
[----:B------:R-:W-:Y:S01]  /*1fa50*/  MOV R22, R5 ;  /* 0x0000000500167202 */ /* 0x000fe20000000f00 */
[----:B------:R-:W-:Y:S02]  /*1fa60*/  IMAD.MOV.U32 R7, RZ, RZ, R25 ;  /* 0x000000ffff077224 */ /* 0x000fe400078e0019 */
[----:B------:R-:W-:Y:S02]  /*1fa70*/  IMAD.MOV.U32 R5, RZ, RZ, R32 ;  /* 0x000000ffff057224 */ /* 0x000fe400078e0020 */
[----:B------:R-:W-:Y:S02]  /*1fa80*/  IMAD.MOV.U32 R25, RZ, RZ, R38 ;  /* 0x000000ffff197224 */ /* 0x000fe400078e0026 */
.L_x_59069:
[----:B------:R-:W-:Y:S05]  /*1fa90*/  BSYNC B1 ;  /* 0x0000000000017941 */ /* 0x000fea0003800000 */
.L_x_59067:
        /* <DEDUP_REMOVED lines=9> */
.L_x_59071:
[----:B------:R-:W-:Y:S01]  /*1fb30*/  MOV R30, R22 ;  /* 0x00000016001e7202 */ /* 0x000fe20000000f00 */
[----:B------:R-:W-:Y:S02]  /*1fb40*/  IMAD.MOV.U32 R32, RZ, RZ, R7 ;  /* 0x000000ffff207224 */ /* 0x000fe400078e0007 */
[----:B------:R-:W-:Y:S02]  /*1fb50*/  IMAD.MOV.U32 R22, RZ, RZ, R9 ;  /* 0x000000ffff167224 */ /* 0x000fe400078e0009 */
[----:B------:R-:W-:Y:S02]  /*1fb60*/  IMAD.MOV.U32 R7, RZ, RZ, R20 ;  /* 0x000000ffff077224 */ /* 0x000fe400078e0014 */
.L_x_59072:
[----:B------:R-:W-:Y:S05]  /*1fb70*/  BSYNC B1 ;  /* 0x0000000000017941 */ /* 0x000fea0003800000 */
.L_x_59070:
        /* <DEDUP_REMOVED lines=9> */
.L_x_59074:
[----:B------:R-:W-:Y:S01]  /*1fc10*/  MOV R9, R30 ;  /* 0x0000001e00097202 */ /* 0x000fe20000000f00 */
[----:B------:R-:W-:Y:S02]  /*1fc20*/  IMAD.MOV.U32 R20, RZ, RZ, R32 ;  /* 0x000000ffff147224 */ /* 0x000fe400078e0020 */
[----:B------:R-:W-:Y:S02]  /*1fc30*/  IMAD.MOV.U32 R30, RZ, RZ, R11 ;  /* 0x000000ffff1e7224 */ /* 0x000fe400078e000b */
[----:B------:R-:W-:Y:S02]  /*1fc40*/  IMAD.MOV.U32 R32, RZ, RZ, R19 ;  /* 0x000000ffff207224 */ /* 0x000fe400078e0013 */
.L_x_59075:
[----:B------:R-:W-:Y:S05]  /*1fc50*/  BSYNC B1 ;  /* 0x0000000000017941 */ /* 0x000fea0003800000 */
.L_x_59073:
        /* <DEDUP_REMOVED lines=9> */
.L_x_59077:
[----:B------:R-:W-:Y:S01]  /*1fcf0*/  MOV R11, R9 ;  /* 0x00000009000b7202 */ /* 0x000fe20000000f00 */
[----:B------:R-:W-:Y:S02]  /*1fd00*/  IMAD.MOV.U32 R19, RZ, RZ, R20 ;  /* 0x000000ffff137224 */ /* 0x000fe400078e0014 */
[----:B------:R-:W-:Y:S02]  /*1fd10*/  IMAD.MOV.U32 R9, RZ, RZ, R18 ;  /* 0x000000ffff097224 */ /* 0x000fe400078e0012 */
[----:B------:R-:W-:Y:S02]  /*1fd20*/  IMAD.MOV.U32 R20, RZ, RZ, R21 ;  /* 0x000000ffff147224 */ /* 0x000fe400078e0015 */
.L_x_59078:
[----:B------:R-:W-:Y:S05]  /*1fd30*/  BSYNC B1 ;  /* 0x0000000000017941 */ /* 0x000fea0003800000 */
.L_x_59076:
        /* <DEDUP_REMOVED lines=9> */
.L_x_59080:
[----:B------:R-:W-:Y:S01]  /*1fdd0*/  MOV R21, R11 ;  /* 0x0000000b00157202 */ /* 0x000fe20000000f00 */
[----:B------:R-:W-:Y:S02]  /*1fde0*/  IMAD.MOV.U32 R18, RZ, RZ, R19 ;  /* 0x000000ffff127224 */ /* 0x000fe400078e0013 */
[----:B------:R-:W-:Y:S02]  /*1fdf0*/  IMAD.MOV.U32 R11, RZ, RZ, R16 ;  /* 0x000000ffff0b7224 */ /* 0x000fe400078e0010 */
[----:B------:R-:W-:Y:S02]  /*1fe00*/  IMAD.MOV.U32 R19, RZ, RZ, R34 ;  /* 0x000000ffff137224 */ /* 0x000fe400078e0022 */
.L_x_59081:
[----:B------:R-:W-:Y:S05]  /*1fe10*/  BSYNC B1 ;  /* 0x0000000000017941 */ /* 0x000fea0003800000 */
.L_x_59079:
        /* <DEDUP_REMOVED lines=9> */
.L_x_59083:
[----:B------:R-:W-:Y:S01]  /*1feb0*/  MOV R16, R21 ;  /* 0x0000001500107202 */ /* 0x000fe20000000f00 */
[----:B------:R-:W-:Y:S02]  /*1fec0*/  IMAD.MOV.U32 R34, RZ, RZ, R18 ;  /* 0x000000ffff227224 */ /* 0x000fe400078e0012 */
[----:B------:R-:W-:Y:S02]  /*1fed0*/  IMAD.MOV.U32 R21, RZ, RZ, R36 ;  /* 0x000000ffff157224 */ /* 0x000fe400078e0024 */
[----:B------:R-:W-:Y:S02]  /*1fee0*/  IMAD.MOV.U32 R18, RZ, RZ, R17 ;  /* 0x000000ffff127224 */ /* 0x000fe400078e0011 */
.L_x_59084:
[----:B------:R-:W-:Y:S05]  /*1fef0*/  BSYNC B1 ;  /* 0x0000000000017941 */ /* 0x000fea0003800000 */
.L_x_59082:
        /* <DEDUP_REMOVED lines=9> */
.L_x_59086:
[----:B------:R-:W-:Y:S01]  /*1ff90*/  MOV R36, R16 ;  /* 0x0000001000247202 */ /* 0x000fe20000000f00 */
[----:B------:R-:W-:Y:S02]  /*1ffa0*/  IMAD.MOV.U32 R17, RZ, RZ, R34 ;  /* 0x000000ffff117224 */ /* 0x000fe400078e0022 */
[----:B------:R-:W-:Y:S02]  /*1ffb0*/  IMAD.MOV.U32 R16, RZ, RZ, R15 ;  /* 0x000000ffff107224 */ /* 0x000fe400078e000f */
[----:B------:R-:W-:Y:S02]  /*1ffc0*/  IMAD.MOV.U32 R34, RZ, RZ, R23 ;  /* 0x000000ffff227224 */ /* 0x000fe400078e0017 */
.L_x_59087:
[----:B------:R-:W-:Y:S05]  /*1ffd0*/  BSYNC B1 ;  /* 0x0000000000017941 */ /* 0x000fea0003800000 */
.L_x_59085:
        /* <DEDUP_REMOVED lines=9> */
.L_x_59089:
[----:B------:R-:W-:Y:S01]  /*20070*/  MOV R15, R36 ;  /* 0x00000024000f7202 */ /* 0x000fe20000000f00 */
[----:B------:R-:W-:Y:S02]  /*20080*/  IMAD.MOV.U32 R23, RZ, RZ, R17 ;  /* 0x000000ffff177224 */ /* 0x000fe400078e0011 */
[----:B------:R-:W-:Y:S02]  /*20090*/  IMAD.MOV.U32 R36, RZ, RZ, R13 ;  /* 0x000000ffff247224 */ /* 0x000fe400078e000d */
[----:B------:R-:W-:Y:S02]  /*200a0*/  IMAD.MOV.U32 R17, RZ, RZ, R14 ;  /* 0x000000ffff117224 */ /* 0x000fe400078e000e */
.L_x_59090:
[----:B------:R-:W-:Y:S05]  /*200b0*/  BSYNC B1 ;  /* 0x0000000000017941 */ /* 0x000fea0003800000 */
.L_x_59088:
        /* <DEDUP_REMOVED lines=16> */
.L_x_59092:
[----:B------:R-:W-:Y:S02]  /*201c0*/  IMAD.MOV.U32 R4, RZ, RZ, R27 ;  /* 0x000000ffff047224 */ /* 0x000fe400078e001b */
[----:B------:R-:W-:Y:S02]  /*201d0*/  IMAD.MOV.U32 R13, RZ, RZ, R43 ;  /* 0x000000ffff0d7224 */ /* 0x000fe400078e002b */
[----:B------:R-:W-:Y:S02]  /*201e0*/  IMAD.MOV.U32 R27, RZ, RZ, R6 ;  /* 0x000000ffff1b7224 */ /* 0x000fe400078e0006 */
[----:B------:R-:W-:Y:S02]  /*201f0*/  IMAD.MOV.U32 R43, RZ, RZ, R12 ;  /* 0x000000ffff2b7224 */ /* 0x000fe400078e000c */
.L_x_59093:
[----:B------:R-:W-:Y:S05]  /*20200*/  BSYNC B1 ;  /* 0x0000000000017941 */ /* 0x000fea0003800000 */
.L_x_59091:
        /* <DEDUP_REMOVED lines=9> */
.L_x_59095:
[----:B------:R-:W-:Y:S02]  /*202a0*/  IMAD.MOV.U32 R6, RZ, RZ, R4 ;  /* 0x000000ffff067224 */ /* 0x000fe400078e0004 */
[----:B------:R-:W-:Y:S02]  /*202b0*/  IMAD.MOV.U32 R12, RZ, RZ, R13 ;  /* 0x000000ffff0c7224 */ /* 0x000fe400078e000d */
[----:B------:R-:W-:Y:S02]  /*202c0*/  IMAD.MOV.U32 R4, RZ, RZ, R33 ;  /* 0x000000ffff047224 */ /* 0x000fe400078e0021 */
[----:B------:R-:W-:Y:S02]  /*202d0*/  IMAD.MOV.U32 R13, RZ, RZ, R8 ;  /* 0x000000ffff0d7224 */ /* 0x000fe400078e0008 */
.L_x_59096:
[----:B------:R-:W-:Y:S05]  /*202e0*/  BSYNC B1 ;  /* 0x0000000000017941 */ /* 0x000fea0003800000 */
.L_x_59094:
        /* <DEDUP_REMOVED lines=9> */
.L_x_59098:
[----:B------:R-:W-:Y:S02]  /*20380*/  IMAD.MOV.U32 R8, RZ, RZ, R6 ;  /* 0x000000ffff087224 */ /* 0x000fe400078e0006 */
[----:B------:R-:W-:Y:S02]  /*20390*/  IMAD.MOV.U32 R14, RZ, RZ, R12 ;  /* 0x000000ffff0e7224 */ /* 0x000fe400078e000c */
[----:B------:R-:W-:Y:S02]  /*203a0*/  IMAD.MOV.U32 R6, RZ, RZ, R29 ;  /* 0x000000ffff067224 */ /* 0x000fe400078e001d */
[----:B------:R-:W-:Y:S02]  /*203b0*/  IMAD.MOV.U32 R12, RZ, RZ, R35 ;  /* 0x000000ffff0c7224 */ /* 0x000fe400078e0023 */
.L_x_59099:
[----:B------:R-:W-:Y:S05]  /*203c0*/  BSYNC B1 ;  /* 0x0000000000017941 */ /* 0x000fea0003800000 */
.L_x_59097:
        /* <DEDUP_REMOVED lines=9> */
.L_x_59101:
[----:B------:R-:W-:Y:S02]  /*20460*/  IMAD.MOV.U32 R29, RZ, RZ, R8 ;  /* 0x000000ffff1d7224 */ /* 0x000fe400078e0008 */
[----:B------:R-:W-:Y:S02]  /*20470*/  IMAD.MOV.U32 R33, RZ, RZ, R14 ;  /* 0x000000ffff217224 */ /* 0x000fe400078e000e */
[----:B------:R-:W-:Y:S02]  /*20480*/  IMAD.MOV.U32 R8, RZ, RZ, R10 ;  /* 0x000000ffff087224 */ /* 0x000fe400078e000a */
[----:B------:R-:W-:Y:S02]  /*20490*/  IMAD.MOV.U32 R14, RZ, RZ, R31 ;  /* 0x000000ffff0e7224 */ /* 0x000fe400078e001f */
.L_x_59102:
[----:B------:R-:W-:Y:S05]  /*204a0*/  BSYNC B1 ;  /* 0x0000000000017941 */ /* 0x000fea0003800000 */
.L_x_59100:
        /* <DEDUP_REMOVED lines=9> */
.L_x_59104:
[----:B------:R-:W-:Y:S02]  /*20540*/  IMAD.MOV.U32 R10, RZ, RZ, R29 ;  /* 0x000000ffff0a7224 */ /* 0x000fe400078e001d */
[----:B------:R-:W-:Y:S02]  /*20550*/  IMAD.MOV.U32 R31, RZ, RZ, R33 ;  /* 0x000000ffff1f7224 */ /* 0x000fe400078e0021 */
[----:B------:R-:W-:Y:S02]  /*20560*/  IMAD.MOV.U32 R29, RZ, RZ, R26 ;  /* 0x000000ffff1d7224 */ /* 0x000fe400078e001a */
[----:B------:R-:W-:Y:S02]  /*20570*/  IMAD.MOV.U32 R33, RZ, RZ, R28 ;  /* 0x000000ffff217224 */ /* 0x000fe400078e001c */
.L_x_59105:
[----:B------:R-:W-:Y:S05]  /*20580*/  BSYNC B1 ;  /* 0x0000000000017941 */ /* 0x000fea0003800000 */
.L_x_59103:
        /* <DEDUP_REMOVED lines=9> */
.L_x_59107:
[----:B------:R-:W-:Y:S02]  /*20620*/  IMAD.MOV.U32 R28, RZ, RZ, R10 ;  /* 0x000000ffff1c7224 */ /* 0x000fe400078e000a */
[----:B------:R-:W-:Y:S02]  /*20630*/  IMAD.MOV.U32 R35, RZ, RZ, R31 ;  /* 0x000000ffff237224 */ /* 0x000fe400078e001f */
[----:B------:R-:W-:Y:S02]  /*20640*/  IMAD.MOV.U32 R10, RZ, RZ, R3 ;  /* 0x000000ffff0a7224 */ /* 0x000fe400078e0003 */
[----:B------:R-:W-:Y:S02]  /*20650*/  IMAD.MOV.U32 R31, RZ, RZ, R24 ;  /* 0x000000ffff1f7224 */ /* 0x000fe400078e0018 */
.L_x_59108:
[----:B------:R-:W-:Y:S05]  /*20660*/  BSYNC B1 ;  /* 0x0000000000017941 */ /* 0x000fea0003800000 */
.L_x_59106:
        /* <DEDUP_REMOVED lines=9> */
.L_x_59110:
[----:B------:R-:W-:Y:S02]  /*20700*/  IMAD.MOV.U32 R3, RZ, RZ, R28 ;  /* 0x000000ffff037224 */ /* 0x000fe400078e001c */
[----:B------:R-:W-:Y:S02]  /*20710*/  IMAD.MOV.U32 R44, RZ, RZ, R35 ;  /* 0x000000ffff2c7224 */ /* 0x000fe400078e0023 */
[----:B------:R-:W-:Y:S02]  /*20720*/  IMAD.MOV.U32 R28, RZ, RZ, R5 ;  /* 0x000000ffff1c7224 */ /* 0x000fe400078e0005 */
[----:B------:R-:W-:Y:S02]  /*20730*/  IMAD.MOV.U32 R35, RZ, RZ, R25 ;  /* 0x000000ffff237224 */ /* 0x000fe400078e0019 */
.L_x_59111:
[----:B------:R-:W-:Y:S05]  /*20740*/  BSYNC B1 ;  /* 0x0000000000017941 */ /* 0x000fea0003800000 */
.L_x_59109:
        /* <DEDUP_REMOVED lines=9> */
.L_x_59113:
[----:B------:R-:W-:Y:S02]  /*207e0*/  IMAD.MOV.U32 R5, RZ, RZ, R3 ;  /* 0x000000ffff057224 */ /* 0x000fe400078e0003 */
[----:B------:R-:W-:Y:S02]  /*207f0*/  IMAD.MOV.U32 R45, RZ, RZ, R44 ;  /* 0x000000ffff2d7224 */ /* 0x000fe400078e002c */
[----:B------:R-:W-:Y:S02]  /*20800*/  IMAD.MOV.U32 R3, RZ, RZ, R22 ;  /* 0x000000ffff037224 */ /* 0x000fe400078e0016 */
[----:B------:R-:W-:Y:S02]  /*20810*/  IMAD.MOV.U32 R44, RZ, RZ, R7 ;  /* 0x000000ffff2c7224 */ /* 0x000fe400078e0007 */
.L_x_59114:
[----:B------:R-:W-:Y:S05]  /*20820*/  BSYNC B1 ;  /* 0x0000000000017941 */ /* 0x000fea0003800000 */
.L_x_59112:
        /* <DEDUP_REMOVED lines=9> */
.L_x_59116:
[----:B------:R-:W-:Y:S02]  /*208c0*/  IMAD.MOV.U32 R46, RZ, RZ, R5 ;  /* 0x000000ffff2e7224 */ /* 0x000fe400078e0005 */
[----:B------:R-:W-:Y:S02]  /*208d0*/  IMAD.MOV.U32 R7, RZ, RZ, R45 ;  /* 0x000000ffff077224 */ /* 0x000fe400078e002d */
[----:B------:R-:W-:Y:S02]  /*208e0*/  IMAD.MOV.U32 R5, RZ, RZ, R30 ;  /* 0x000000ffff057224 */ /* 0x000fe400078e001e */
[----:B------:R-:W-:Y:S02]  /*208f0*/  IMAD.MOV.U32 R45, RZ, RZ, R32 ;  /* 0x000000ffff2d7224 */ /* 0x000fe400078e0020 */
.L_x_59117:
[----:B------:R-:W-:Y:S05]  /*20900*/  BSYNC B1 ;  /* 0x0000000000017941 */ /* 0x000fea0003800000 */
.L_x_59115:
        /* <DEDUP_REMOVED lines=9> */
.L_x_59119:
[----:B------:R-:W-:Y:S02]  /*209a0*/  IMAD.MOV.U32 R30, RZ, RZ, R46 ;  /* 0x000000ffff1e7224 */ /* 0x000fe400078e002e */
[----:B------:R-:W-:Y:S02]  /*209b0*/  IMAD.MOV.U32 R32, RZ, RZ, R7 ;  /* 0x000000ffff207224 */ /* 0x000fe400078e0007 */
[----:B------:R-:W-:Y:S02]  /*209c0*/  IMAD.MOV.U32 R46, RZ, RZ, R9 ;  /* 0x000000ffff2e7224 */ /* 0x000fe400078e0009 */
[----:B------:R-:W-:Y:S02]  /*209d0*/  IMAD.MOV.U32 R7, RZ, RZ, R20 ;  /* 0x000000ffff077224 */ /* 0x000fe400078e0014 */
.L_x_59120:
[----:B------:R-:W-:Y:S05]  /*209e0*/  BSYNC B1 ;  /* 0x0000000000017941 */ /* 0x000fea0003800000 */
.L_x_59118:
        /* <DEDUP_REMOVED lines=9> */
.L_x_59122:
[----:B------:R-:W-:Y:S02]  /*20a80*/  IMAD.MOV.U32 R48, RZ, RZ, R30 ;  /* 0x000000ffff307224 */ /* 0x000fe400078e001e */
[----:B------:R-:W-:Y:S02]  /*20a90*/  IMAD.MOV.U32 R9, RZ, RZ, R32 ;  /* 0x000000ffff097224 */ /* 0x000fe400078e0020 */
[----:B------:R-:W-:Y:S02]  /*20aa0*/  IMAD.MOV.U32 R30, RZ, RZ, R11 ;  /* 0x000000ffff1e7224 */ /* 0x000fe400078e000b */
[----:B------:R-:W-:Y:S02]  /*20ab0*/  IMAD.MOV.U32 R32, RZ, RZ, R19 ;  /* 0x000000ffff207224 */ /* 0x000fe400078e0013 */
.L_x_59123:
[----:B------:R-:W-:Y:S05]  /*20ac0*/  BSYNC B1 ;  /* 0x0000000000017941 */ /* 0x000fea0003800000 */
.L_x_59121:
        /* <DEDUP_REMOVED lines=9> */
.L_x_59125:
[----:B------:R-:W-:Y:S02]  /*20b60*/  IMAD.MOV.U32 R11, RZ, RZ, R48 ;  /* 0x000000ffff0b7224 */ /* 0x000fe400078e0030 */
[----:B------:R-:W-:Y:S02]  /*20b70*/  IMAD.MOV.U32 R47, RZ, RZ, R9 ;  /* 0x000000ffff2f7224 */ /* 0x000fe400078e0009 */
[----:B------:R-:W-:Y:S02]  /*20b80*/  IMAD.MOV.U32 R48, RZ, RZ, R21 ;  /* 0x000000ffff307224 */ /* 0x000fe400078e0015 */
[----:B------:R-:W-:Y:S02]  /*20b90*/  IMAD.MOV.U32 R9, RZ, RZ, R18 ;  /* 0x000000ffff097224 */ /* 0x000fe400078e0012 */
.L_x_59126:
[----:B------:R-:W-:Y:S05]  /*20ba0*/  BSYNC B1 ;  /* 0x0000000000017941 */ /* 0x000fea0003800000 */
.L_x_59124:
        /* <DEDUP_REMOVED lines=9> */
.L_x_59128:
[----:B------:R-:W-:Y:S02]  /*20c40*/  IMAD.MOV.U32 R49, RZ, RZ, R11 ;  /* 0x000000ffff317224 */ /* 0x000fe400078e000b */
[----:B------:R-:W-:Y:S02]  /*20c50*/  IMAD.MOV.U32 R50, RZ, RZ, R47 ;  /* 0x000000ffff327224 */ /* 0x000fe400078e002f */
[----:B------:R-:W-:Y:S02]  /*20c60*/  IMAD.MOV.U32 R11, RZ, RZ, R16 ;  /* 0x000000ffff0b7224 */ /* 0x000fe400078e0010 */
[----:B------:R-:W-:Y:S02]  /*20c70*/  IMAD.MOV.U32 R47, RZ, RZ, R34 ;  /* 0x000000ffff2f7224 */ /* 0x000fe400078e0022 */
.L_x_59129:
[----:B------:R-:W-:Y:S05]  /*20c80*/  BSYNC B1 ;  /* 0x0000000000017941 */ /* 0x000fea0003800000 */
.L_x_59127:
        /* <DEDUP_REMOVED lines=9> */
.L_x_59131:
[----:B------:R-:W-:Y:S02]  /*20d20*/  IMAD.MOV.U32 R51, RZ, RZ, R49 ;  /* 0x000000ffff337224 */ /* 0x000fe400078e0031 */
[----:B------:R-:W-:Y:S02]  /*20d30*/  IMAD.MOV.U32 R52, RZ, RZ, R50 ;  /* 0x000000ffff347224 */ /* 0x000fe400078e0032 */
[----:B------:R-:W-:Y:S02]  /*20d40*/  IMAD.MOV.U32 R49, RZ, RZ, R36 ;  /* 0x000000ffff317224 */ /* 0x000fe400078e0024 */
[----:B------:R-:W-:Y:S02]  /*20d50*/  IMAD.MOV.U32 R50, RZ, RZ, R17 ;  /* 0x000000ffff327224 */ /* 0x000fe400078e0011 */
.L_x_59132:
[----:B------:R-:W-:Y:S05]  /*20d60*/  BSYNC B1 ;  /* 0x0000000000017941 */ /* 0x000fea0003800000 */
.L_x_59130:
        /* <DEDUP_REMOVED lines=9> */
.L_x_59134:
[----:B------:R-:W-:Y:S02]  /*20e00*/  IMAD.MOV.U32 R54, RZ, RZ, R51 ;  /* 0x000000ffff367224 */ /* 0x000fe400078e0033 */
[----:B------:R-:W-:Y:S02]  /*20e10*/  IMAD.MOV.U32 R56, RZ, RZ, R52 ;  /* 0x000000ffff387224 */ /* 0x000fe400078e0034 */
[----:B------:R-:W-:Y:S02]  /*20e20*/  IMAD.MOV.U32 R51, RZ, RZ, R15 ;  /* 0x000000ffff337224 */ /* 0x000fe400078e000f */
[----:B------:R-:W-:Y:S02]  /*20e30*/  IMAD.MOV.U32 R52, RZ, RZ, R23 ;  /* 0x000000ffff347224 */ /* 0x000fe400078e0017 */
.L_x_59135:
[----:B------:R-:W-:Y:S05]  /*20e40*/  BSYNC B1 ;  /* 0x0000000000017941 */ /* 0x000fea0003800000 */
.L_x_59133:
        /* <DEDUP_REMOVED lines=16> */
.L_x_59137:
[----:B------:R-:W-:Y:S01]  /*20f50*/  IMAD.MOV.U32 R26, RZ, RZ, R27 ;  /* 0x000000ffff1a7224 */ /* 0x000fe200078e001b */
[----:B------:R-:W-:Y:S01]  /*20f60*/  MOV R27, R4 ;  /* 0x00000004001b7202 */ /* 0x000fe20000000f00 */
[----:B------:R-:W-:Y:S02]  /*20f70*/  IMAD.MOV.U32 R42, RZ, RZ, R43 ;  /* 0x000000ffff2a7224 */ /* 0x000fe400078e002b */
[----:B------:R-:W-:Y:S02]  /*20f80*/  IMAD.MOV.U32 R43, RZ, RZ, R13 ;  /* 0x000000ffff2b7224 */ /* 0x000fe400078e000d */
.L_x_59138:
[----:B------:R-:W-:Y:S05]  /*20f90*/  BSYNC B1 ;  /* 0x0000000000017941 */ /* 0x000fea0003800000 */
.L_x_59136:
        /* <DEDUP_REMOVED lines=9> */
.L_x_59140:
[----:B------:R-:W-:Y:S01]  /*21030*/  IMAD.MOV.U32 R25, RZ, RZ, R26 ;  /* 0x000000ffff197224 */ /* 0x000fe200078e001a */
[----:B------:R-:W-:Y:S01]  /*21040*/  MOV R26, R6 ;  /* 0x00000006001a7202 */ /* 0x000fe20000000f00 */
[----:B------:R-:W-:Y:S02]  /*21050*/  IMAD.MOV.U32 R41, RZ, RZ, R42 ;  /* 0x000000ffff297224 */ /* 0x000fe400078e002a */
[----:B------:R-:W-:Y:S02]  /*21060*/  IMAD.MOV.U32 R42, RZ, RZ, R12 ;  /* 0x000000ffff2a7224 */ /* 0x000fe400078e000c */
.L_x_59141:
[----:B------:R-:W-:Y:S05]  /*21070*/  BSYNC B1 ;  /* 0x0000000000017941 */ /* 0x000fea0003800000 */
.L_x_59139:
        /* <DEDUP_REMOVED lines=9> */
.L_x_59143:
[----:B------:R-:W-:Y:S01]  /*21110*/  IMAD.MOV.U32 R24, RZ, RZ, R25 ;  /* 0x000000ffff187224 */ /* 0x000fe200078e0019 */
[----:B------:R-:W-:Y:S01]  /*21120*/  MOV R25, R8 ;  /* 0x0000000800197202 */ /* 0x000fe20000000f00 */
[----:B------:R-:W-:Y:S02]  /*21130*/  IMAD.MOV.U32 R40, RZ, RZ, R41 ;  /* 0x000000ffff287224 */ /* 0x000fe400078e0029 */
[----:B------:R-:W-:Y:S02]  /*21140*/  IMAD.MOV.U32 R41, RZ, RZ, R14 ;  /* 0x000000ffff297224 */ /* 0x000fe400078e000e */
.L_x_59144:
[----:B------:R-:W-:Y:S05]  /*21150*/  BSYNC B1 ;  /* 0x0000000000017941 */ /* 0x000fea0003800000 */
.L_x_59142:
        /* <DEDUP_REMOVED lines=9> */
.L_x_59146:
[----:B------:R-:W-:Y:S01]  /*211f0*/  IMAD.MOV.U32 R23, RZ, RZ, R24 ;  /* 0x000000ffff177224 */ /* 0x000fe200078e0018 */
[----:B------:R-:W-:Y:S01]  /*21200*/  MOV R24, R29 ;  /* 0x0000001d00187202 */ /* 0x000fe20000000f00 */
[----:B------:R-:W-:Y:S02]  /*21210*/  IMAD.MOV.U32 R39, RZ, RZ, R40 ;  /* 0x000000ffff277224 */ /* 0x000fe400078e0028 */
[----:B------:R-:W-:Y:S02]  /*21220*/  IMAD.MOV.U32 R40, RZ, RZ, R33 ;  /* 0x000000ffff287224 */ /* 0x000fe400078e0021 */
.L_x_59147:
[----:B------:R-:W-:Y:S05]  /*21230*/  BSYNC B1 ;  /* 0x0000000000017941 */ /* 0x000fea0003800000 */
.L_x_59145:
        /* <DEDUP_REMOVED lines=9> */
.L_x_59149:
[----:B------:R-:W-:Y:S01]  /*212d0*/  IMAD.MOV.U32 R22, RZ, RZ, R23 ;  /* 0x000000ffff167224 */ /* 0x000fe200078e0017 */
[----:B------:R-:W-:Y:S01]  /*212e0*/  MOV R23, R10 ;  /* 0x0000000a00177202 */ /* 0x000fe20000000f00 */
[----:B------:R-:W-:Y:S02]  /*212f0*/  IMAD.MOV.U32 R38, RZ, RZ, R39 ;  /* 0x000000ffff267224 */ /* 0x000fe400078e0027 */
[----:B------:R-:W-:Y:S02]  /*21300*/  IMAD.MOV.U32 R39, RZ, RZ, R31 ;  /* 0x000000ffff277224 */ /* 0x000fe400078e001f */
.L_x_59150:
[----:B------:R-:W-:Y:S05]  /*21310*/  BSYNC B1 ;  /* 0x0000000000017941 */ /* 0x000fea0003800000 */
.L_x_59148:
        /* <DEDUP_REMOVED lines=9> */
.L_x_59152:
[----:B------:R-:W-:Y:S01]  /*213b0*/  IMAD.MOV.U32 R21, RZ, RZ, R22 ;  /* 0x000000ffff157224 */ /* 0x000fe200078e0016 */
[----:B------:R-:W-:Y:S01]  /*213c0*/  MOV R22, R28 ;  /* 0x0000001c00167202 */ /* 0x000fe20000000f00 */
[----:B------:R-:W-:Y:S02]  /*213d0*/  IMAD.MOV.U32 R37, RZ, RZ, R38 ;  /* 0x000000ffff257224 */ /* 0x000fe400078e0026 */
[----:B------:R-:W-:Y:S02]  /*213e0*/  IMAD.MOV.U32 R38, RZ, RZ, R35 ;  /* 0x000000ffff267224 */ /* 0x000fe400078e0023 */
.L_x_59153:
[----:B------:R-:W-:Y:S05]  /*213f0*/  BSYNC B1 ;  /* 0x0000000000017941 */ /* 0x000fea0003800000 */
.L_x_59151:
        /* <DEDUP_REMOVED lines=9> */
.L_x_59155:
[----:B------:R-:W-:Y:S01]  /*21490*/  IMAD.MOV.U32 R20, RZ, RZ, R21 ;  /* 0x000000ffff147224 */ /* 0x000fe200078e0015 */
[----:B------:R-:W-:Y:S01]  /*214a0*/  MOV R21, R3 ;  /* 0x0000000300157202 */ /* 0x000fe20000000f00 */
[----:B------:R-:W-:Y:S02]  /*214b0*/  IMAD.MOV.U32 R36, RZ, RZ, R37 ;  /* 0x000000ffff247224 */ /* 0x000fe400078e0025 */
[----:B------:R-:W-:Y:S02]  /*214c0*/  IMAD.MOV.U32 R37, RZ, RZ, R44 ;  /* 0x000000ffff257224 */ /* 0x000fe400078e002c */
.L_x_59156:
[----:B------:R-:W-:Y:S05]  /*214d0*/  BSYNC B1 ;  /* 0x0000000000017941 */ /* 0x000fea0003800000 */
.L_x_59154:
        /* <DEDUP_REMOVED lines=9> */
.L_x_59158:
[----:B------:R-:W-:Y:S01]  /*21570*/  IMAD.MOV.U32 R19, RZ, RZ, R20 ;  /* 0x000000ffff137224 */ /* 0x000fe200078e0014 */
[----:B------:R-:W-:Y:S01]  /*21580*/  MOV R20, R5 ;  /* 0x0000000500147202 */ /* 0x000fe20000000f00 */
[----:B------:R-:W-:Y:S02]  /*21590*/  IMAD.MOV.U32 R35, RZ, RZ, R36 ;  /* 0x000000ffff237224 */ /* 0x000fe400078e0024 */
[----:B------:R-:W-:Y:S02]  /*215a0*/  IMAD.MOV.U32 R36, RZ, RZ, R45 ;  /* 0x000000ffff247224 */ /* 0x000fe400078e002d */
.L_x_59159:
[----:B------:R-:W-:Y:S05]  /*215b0*/  BSYNC B1 ;  /* 0x0000000000017941 */ /* 0x000fea0003800000 */
.L_x_59157:
        /* <DEDUP_REMOVED lines=9> */
.L_x_59161:
[----:B------:R-:W-:Y:S01]  /*21650*/  IMAD.MOV.U32 R18, RZ, RZ, R19 ;  /* 0x000000ffff127224 */ /* 0x000fe200078e0013 */
[----:B------:R-:W-:Y:S01]  /*21660*/  MOV R19, R46 ;  /* 0x0000002e00137202 */ /* 0x000fe20000000f00 */
[----:B------:R-:W-:Y:S02]  /*21670*/  IMAD.MOV.U32 R34, RZ, RZ, R35 ;  /* 0x000000ffff227224 */ /* 0x000fe400078e0023 */
[----:B------:R-:W-:Y:S02]  /*21680*/  IMAD.MOV.U32 R35, RZ, RZ, R7 ;  /* 0x000000ffff237224 */ /* 0x000fe400078e0007 */
.L_x_59162:
[----:B------:R-:W-:Y:S05]  /*21690*/  BSYNC B1 ;  /* 0x0000000000017941 */ /* 0x000fea0003800000 */
.L_x_59160:
        /* <DEDUP_REMOVED lines=9> */
.L_x_59164:
[----:B------:R-:W-:Y:S01]  /*21730*/  IMAD.MOV.U32 R17, RZ, RZ, R18 ;  /* 0x000000ffff117224 */ /* 0x000fe200078e0012 */
[----:B------:R-:W-:Y:S01]  /*21740*/  MOV R18, R30 ;  /* 0x0000001e00127202 */ /* 0x000fe20000000f00 */
[----:B------:R-:W-:Y:S02]  /*21750*/  IMAD.MOV.U32 R33, RZ, RZ, R34 ;  /* 0x000000ffff217224 */ /* 0x000fe400078e0022 */
[----:B------:R-:W-:Y:S02]  /*21760*/  IMAD.MOV.U32 R34, RZ, RZ, R32 ;  /* 0x000000ffff227224 */ /* 0x000fe400078e0020 */
.L_x_59165:
[----:B------:R-:W-:Y:S05]  /*21770*/  BSYNC B1 ;  /* 0x0000000000017941 */ /* 0x000fea0003800000 */
.L_x_59163:
        /* <DEDUP_REMOVED lines=9> */
.L_x_59167:
[----:B------:R-:W-:Y:S01]  /*21810*/  IMAD.MOV.U32 R16, RZ, RZ, R17 ;  /* 0x000000ffff107224 */ /* 0x000fe200078e0011 */
[----:B------:R-:W-:Y:S01]  /*21820*/  MOV R17, R48 ;  /* 0x0000003000117202 */ /* 0x000fe20000000f00 */
[----:B------:R-:W-:Y:S02]  /*21830*/  IMAD.MOV.U32 R32, RZ, RZ, R33 ;  /* 0x000000ffff207224 */ /* 0x000fe400078e0021 */
[----:B------:R-:W-:Y:S02]  /*21840*/  IMAD.MOV.U32 R33, RZ, RZ, R9 ;  /* 0x000000ffff217224 */ /* 0x000fe400078e0009 */
.L_x_59168:
[----:B------:R-:W-:Y:S05]  /*21850*/  BSYNC B1 ;  /* 0x0000000000017941 */ /* 0x000fea0003800000 */
.L_x_59166:
        /* <DEDUP_REMOVED lines=9> */
.L_x_59170:
[----:B------:R-:W-:Y:S01]  /*218f0*/  IMAD.MOV.U32 R15, RZ, RZ, R16 ;  /* 0x000000ffff0f7224 */ /* 0x000fe200078e0010 */
[----:B------:R-:W-:Y:S01]  /*21900*/  MOV R16, R11 ;  /* 0x0000000b00107202 */ /* 0x000fe20000000f00 */
[----:B------:R-:W-:Y:S02]  /*21910*/  IMAD.MOV.U32 R31, RZ, RZ, R32 ;  /* 0x000000ffff1f7224 */ /* 0x000fe400078e0020 */
[----:B------:R-:W-:Y:S02]  /*21920*/  IMAD.MOV.U32 R32, RZ, RZ, R47 ;  /* 0x000000ffff207224 */ /* 0x000fe400078e002f */
.L_x_59171:
[----:B------:R-:W-:Y:S05]  /*21930*/  BSYNC B1 ;  /* 0x0000000000017941 */ /* 0x000fea0003800000 */
.L_x_59169:
        /* <DEDUP_REMOVED lines=9> */
.L_x_59173:
[----:B------:R-:W-:Y:S01]  /*219d0*/  IMAD.MOV.U32 R14, RZ, RZ, R15 ;  /* 0x000000ffff0e7224 */ /* 0x000fe200078e000f */
[----:B------:R-:W-:Y:S01]  /*219e0*/  MOV R15, R49 ;  /* 0x00000031000f7202 */ /* 0x000fe20000000f00 */
[----:B------:R-:W-:Y:S02]  /*219f0*/  IMAD.MOV.U32 R30, RZ, RZ, R31 ;  /* 0x000000ffff1e7224 */ /* 0x000fe400078e001f */
[----:B------:R-:W-:Y:S02]  /*21a00*/  IMAD.MOV.U32 R31, RZ, RZ, R50 ;  /* 0x000000ffff1f7224 */ /* 0x000fe400078e0032 */
.L_x_59174:
[----:B------:R-:W-:Y:S05]  /*21a10*/  BSYNC B1 ;  /* 0x0000000000017941 */ /* 0x000fea0003800000 */
.L_x_59172:
        /* <DEDUP_REMOVED lines=9> */
.L_x_59176:
[----:B------:R-:W-:Y:S01]  /*21ab0*/  IMAD.MOV.U32 R13, RZ, RZ, R14 ;  /* 0x000000ffff0d7224 */ /* 0x000fe200078e000e */
[----:B------:R-:W-:Y:S01]  /*21ac0*/  MOV R14, R51 ;  /* 0x00000033000e7202 */ /* 0x000fe20000000f00 */
[----:B------:R-:W-:Y:S02]  /*21ad0*/  IMAD.MOV.U32 R29, RZ, RZ, R30 ;  /* 0x000000ffff1d7224 */ /* 0x000fe400078e001e */
[----:B------:R-:W-:Y:S02]  /*21ae0*/  IMAD.MOV.U32 R30, RZ, RZ, R52 ;  /* 0x000000ffff1e7224 */ /* 0x000fe400078e0034 */
.L_x_59177:
[----:B------:R-:W-:Y:S05]  /*21af0*/  BSYNC B1 ;  /* 0x0000000000017941 */ /* 0x000fea0003800000 */
.L_x_59175:
        /* <DEDUP_REMOVED lines=9> */
.L_x_59179:
[----:B------:R-:W-:Y:S01]  /*21b90*/  IMAD.MOV.U32 R12, RZ, RZ, R13 ;  /* 0x000000ffff0c7224 */ /* 0x000fe200078e000d */
[----:B------:R-:W-:Y:S01]  /*21ba0*/  MOV R13, R54 ;  /* 0x00000036000d7202 */ /* 0x000fe20000000f00 */
[----:B------:R-:W-:Y:S02]  /*21bb0*/  IMAD.MOV.U32 R28, RZ, RZ, R29 ;  /* 0x000000ffff1c7224 */ /* 0x000fe400078e001d */
[----:B------:R-:W-:Y:S02]  /*21bc0*/  IMAD.MOV.U32 R29, RZ, RZ, R56 ;  /* 0x000000ffff1d7224 */ /* 0x000fe400078e0038 */
.L_x_59180:
[----:B------:R-:W-:Y:S05]  /*21bd0*/  BSYNC B1 ;  /* 0x0000000000017941 */ /* 0x000fea0003800000 */
.L_x_59178:
[----:B------:R-:W-:Y:S02]  /*21be0*/  FADD.FTZ R54, R59, R57 ;  /* 0x000000393b367221 */ /* 0x000fe40000010000 */
[----:B------:R-:W-:Y:S02]  /*21bf0*/  IMAD.MOV.U32 R55, RZ, RZ, R0 ;  /* 0x000000ffff377224 */ /* 0x000fe400078e0000 */
.L_x_58460:
[----:B--234-:R-:W-:Y:S05]  /*21c00*/  BSYNC B0 ;  /* 0x0000000000007941 */ /* 0x01cfea0003800000 */
.L_x_58459:
        /* <DEDUP_REMOVED lines=62> */
.L_x_59184:
[----:B------:R-:W-:Y:S02]  /*21ff0*/  IMAD.MOV.U32 R55, RZ, RZ, R27 ;  /* 0x000000ffff377224 */ /* 0x000fe400078e001b */
[----:B------:R-:W-:Y:S02]  /*22000*/  IMAD.MOV.U32 R54, RZ, RZ, R43 ;  /* 0x000000ffff367224 */ /* 0x000fe400078e002b */
[----:B------:R-:W-:Y:S02]  /*22010*/  IMAD.MOV.U32 R27, RZ, RZ, R26 ;  /* 0x000000ffff1b7224 */ /* 0x000fe400078e001a */
[----:B------:R-:W-:Y:S02]  /*22020*/  IMAD.MOV.U32 R43, RZ, RZ, R42 ;  /* 0x000000ffff2b7224 */ /* 0x000fe400078e002a */
.L_x_59185:
[----:B------:R-:W-:Y:S05]  /*22030*/  BSYNC B1 ;  /* 0x0000000000017941 */ /* 0x000fea0003800000 */
.L_x_59183:
        /* <DEDUP_REMOVED lines=9> */
.L_x_59187:
[----:B------:R-:W-:Y:S02]  /*220d0*/  IMAD.MOV.U32 R63, RZ, RZ, R55 ;  /* 0x000000ffff3f7224 */ /* 0x000fe400078e0037 */
[----:B------:R-:W-:Y:S02]  /*220e0*/  IMAD.MOV.U32 R61, RZ, RZ, R54 ;  /* 0x000000ffff3d7224 */ /* 0x000fe400078e0036 */
[----:B------:R-:W-:Y:S02]  /*220f0*/  IMAD.MOV.U32 R55, RZ, RZ, R25 ;  /* 0x000000ffff377224 */ /* 0x000fe400078e0019 */
[----:B------:R-:W-:Y:S02]  /*22100*/  IMAD.MOV.U32 R54, RZ, RZ, R41 ;  /* 0x000000ffff367224 */ /* 0x000fe400078e0029 */
.L_x_59188:
[----:B------:R-:W-:Y:S05]  /*22110*/  BSYNC B1 ;  /* 0x0000000000017941 */ /* 0x000fea0003800000 */
.L_x_59186:
        /* <DEDUP_REMOVED lines=9> */
.L_x_59190:
[----:B------:R-:W-:Y:S02]  /*221b0*/  IMAD.MOV.U32 R42, RZ, RZ, R63 ;  /* 0x000000ffff2a7224 */ /* 0x000fe400078e003f */
[----:B------:R-:W-:Y:S02]  /*221c0*/  IMAD.MOV.U32 R26, RZ, RZ, R61 ;  /* 0x000000ffff1a7224 */ /* 0x000fe400078e003d */
[----:B------:R-:W-:Y:S02]  /*221d0*/  IMAD.MOV.U32 R63, RZ, RZ, R24 ;  /* 0x000000ffff3f7224 */ /* 0x000fe400078e0018 */
[----:B------:R-:W-:Y:S02]  /*221e0*/  IMAD.MOV.U32 R61, RZ, RZ, R40 ;  /* 0x000000ffff3d7224 */ /* 0x000fe400078e0028 */
.L_x_59191:
[----:B------:R-:W-:Y:S05]  /*221f0*/  BSYNC B1 ;  /* 0x0000000000017941 */ /* 0x000fea0003800000 */
.L_x_59189:
        /* <DEDUP_REMOVED lines=9> */
.L_x_59193:
[----:B------:R-:W-:Y:S02]  /*22290*/  IMAD.MOV.U32 R41, RZ, RZ, R42 ;  /* 0x000000ffff297224 */ /* 0x000fe400078e002a */
[----:B------:R-:W-:Y:S02]  /*222a0*/  IMAD.MOV.U32 R25, RZ, RZ, R26 ;  /* 0x000000ffff197224 */ /* 0x000fe400078e001a */
[----:B------:R-:W-:Y:S02]  /*222b0*/  IMAD.MOV.U32 R42, RZ, RZ, R23 ;  /* 0x000000ffff2a7224 */ /* 0x000fe400078e0017 */
[----:B------:R-:W-:Y:S02]  /*222c0*/  IMAD.MOV.U32 R26, RZ, RZ, R39 ;  /* 0x000000ffff1a7224 */ /* 0x000fe400078e0027 */
.L_x_59194:
[----:B------:R-:W-:Y:S05]  /*222d0*/  BSYNC B1 ;  /* 0x0000000000017941 */ /* 0x000fea0003800000 */
.L_x_59192:
        /* <DEDUP_REMOVED lines=9> */
.L_x_59196:
[----:B------:R-:W-:Y:S02]  /*22370*/  IMAD.MOV.U32 R40, RZ, RZ, R41 ;  /* 0x000000ffff287224 */ /* 0x000fe400078e0029 */
[----:B------:R-:W-:Y:S02]  /*22380*/  IMAD.MOV.U32 R24, RZ, RZ, R25 ;  /* 0x000000ffff187224 */ /* 0x000fe400078e0019 */
[----:B------:R-:W-:Y:S02]  /*22390*/  IMAD.MOV.U32 R41, RZ, RZ, R22 ;  /* 0x000000ffff297224 */ /* 0x000fe400078e0016 */
[----:B------:R-:W-:Y:S02]  /*223a0*/  IMAD.MOV.U32 R25, RZ, RZ, R38 ;  /* 0x000000ffff197224 */ /* 0x000fe400078e0026 */
.L_x_59197:
[----:B------:R-:W-:Y:S05]  /*223b0*/  BSYNC B1 ;  /* 0x0000000000017941 */ /* 0x000fea0003800000 */
.L_x_59195:
        /* <DEDUP_REMOVED lines=9> */
.L_x_59199:
[----:B------:R-:W-:Y:S02]  /*22450*/  IMAD.MOV.U32 R39, RZ, RZ, R40 ;  /* 0x000000ffff277224 */ /* 0x000fe400078e0028 */
[----:B------:R-:W-:Y:S02]  /*22460*/  IMAD.MOV.U32 R23, RZ, RZ, R24 ;  /* 0x000000ffff177224 */ /* 0x000fe400078e0018 */
[----:B------:R-:W-:Y:S02]  /*22470*/  IMAD.MOV.U32 R40, RZ, RZ, R21 ;  /* 0x000000ffff287224 */ /* 0x000fe400078e0015 */
[----:B------:R-:W-:Y:S02]  /*22480*/  IMAD.MOV.U32 R24, RZ, RZ, R37 ;  /* 0x000000ffff187224 */ /* 0x000fe400078e0025 */
.L_x_59200:
[----:B------:R-:W-:Y:S05]  /*22490*/  BSYNC B1 ;  /* 0x0000000000017941 */ /* 0x000fea0003800000 */
.L_x_59198:
        /* <DEDUP_REMOVED lines=9> */
.L_x_59202:
[----:B------:R-:W-:Y:S02]  /*22530*/  IMAD.MOV.U32 R38, RZ, RZ, R39 ;  /* 0x000000ffff267224 */ /* 0x000fe400078e0027 */
[----:B------:R-:W-:Y:S02]  /*22540*/  IMAD.MOV.U32 R22, RZ, RZ, R23 ;  /* 0x000000ffff167224 */ /* 0x000fe400078e0017 */
[----:B------:R-:W-:Y:S02]  /*22550*/  IMAD.MOV.U32 R39, RZ, RZ, R20 ;  /* 0x000000ffff277224 */ /* 0x000fe400078e0014 */
[----:B------:R-:W-:Y:S02]  /*22560*/  IMAD.MOV.U32 R23, RZ, RZ, R36 ;  /* 0x000000ffff177224 */ /* 0x000fe400078e0024 */
.L_x_59203:
[----:B------:R-:W-:Y:S05]  /*22570*/  BSYNC B1 ;  /* 0x0000000000017941 */ /* 0x000fea0003800000 */
.L_x_59201:
        /* <DEDUP_REMOVED lines=9> */
.L_x_59205:
[----:B------:R-:W-:Y:S02]  /*22610*/  IMAD.MOV.U32 R37, RZ, RZ, R38 ;  /* 0x000000ffff257224 */ /* 0x000fe400078e0026 */
[----:B------:R-:W-:Y:S02]  /*22620*/  IMAD.MOV.U32 R21, RZ, RZ, R22 ;  /* 0x000000ffff157224 */ /* 0x000fe400078e0016 */
[----:B------:R-:W-:Y:S02]  /*22630*/  IMAD.MOV.U32 R38, RZ, RZ, R19 ;  /* 0x000000ffff267224 */ /* 0x000fe400078e0013 */
[----:B------:R-:W-:Y:S02]  /*22640*/  IMAD.MOV.U32 R22, RZ, RZ, R35 ;  /* 0x000000ffff167224 */ /* 0x000fe400078e0023 */
.L_x_59206:
[----:B------:R-:W-:Y:S05]  /*22650*/  BSYNC B1 ;  /* 0x0000000000017941 */ /* 0x000fea0003800000 */
.L_x_59204:
        /* <DEDUP_REMOVED lines=9> */
.L_x_59208:
[----:B------:R-:W-:Y:S02]  /*226f0*/  IMAD.MOV.U32 R36, RZ, RZ, R37 ;  /* 0x000000ffff247224 */ /* 0x000fe400078e0025 */
[----:B------:R-:W-:Y:S02]  /*22700*/  IMAD.MOV.U32 R20, RZ, RZ, R21 ;  /* 0x000000ffff147224 */ /* 0x000fe400078e0015 */
[----:B------:R-:W-:Y:S02]  /*22710*/  IMAD.MOV.U32 R37, RZ, RZ, R18 ;  /* 0x000000ffff257224 */ /* 0x000fe400078e0012 */
[----:B------:R-:W-:Y:S02]  /*22720*/  IMAD.MOV.U32 R21, RZ, RZ, R34 ;  /* 0x000000ffff157224 */ /* 0x000fe400078e0022 */
.L_x_59209:
[----:B------:R-:W-:Y:S05]  /*22730*/  BSYNC B1 ;  /* 0x0000000000017941 */ /* 0x000fea0003800000 */
.L_x_59207:
        /* <DEDUP_REMOVED lines=9> */
.L_x_59211:
[----:B------:R-:W-:Y:S02]  /*227d0*/  IMAD.MOV.U32 R35, RZ, RZ, R36 ;  /* 0x000000ffff237224 */ /* 0x000fe400078e0024 */
[----:B------:R-:W-:Y:S02]  /*227e0*/  IMAD.MOV.U32 R19, RZ, RZ, R20 ;  /* 0x000000ffff137224 */ /* 0x000fe400078e0014 */
[----:B------:R-:W-:Y:S02]  /*227f0*/  IMAD.MOV.U32 R36, RZ, RZ, R17 ;  /* 0x000000ffff247224 */ /* 0x000fe400078e0011 */
[----:B------:R-:W-:Y:S02]  /*22800*/  IMAD.MOV.U32 R20, RZ, RZ, R33 ;  /* 0x000000ffff147224 */ /* 0x000fe400078e0021 */
.L_x_59212:
[----:B------:R-:W-:Y:S05]  /*22810*/  BSYNC B1 ;  /* 0x0000000000017941 */ /* 0x000fea0003800000 */
.L_x_59210:
        /* <DEDUP_REMOVED lines=9> */
.L_x_59214:
[----:B------:R-:W-:Y:S02]  /*228b0*/  IMAD.MOV.U32 R34, RZ, RZ, R35 ;  /* 0x000000ffff227224 */ /* 0x000fe400078e0023 */
[----:B------:R-:W-:Y:S02]  /*228c0*/  IMAD.MOV.U32 R18, RZ, RZ, R19 ;  /* 0x000000ffff127224 */ /* 0x000fe400078e0013 */
[----:B------:R-:W-:Y:S02]  /*228d0*/  IMAD.MOV.U32 R35, RZ, RZ, R16 ;  /* 0x000000ffff237224 */ /* 0x000fe400078e0010 */
[----:B------:R-:W-:Y:S02]  /*228e0*/  IMAD.MOV.U32 R19, RZ, RZ, R32 ;  /* 0x000000ffff137224 */ /* 0x000fe400078e0020 */
.L_x_59215:
[----:B------:R-:W-:Y:S05]  /*228f0*/  BSYNC B1 ;  /* 0x0000000000017941 */ /* 0x000fea0003800000 */
.L_x_59213:
        /* <DEDUP_REMOVED lines=9> */
.L_x_59217:
[----:B------:R-:W-:Y:S02]  /*22990*/  IMAD.MOV.U32 R33, RZ, RZ, R34 ;  /* 0x000000ffff217224 */ /* 0x000fe400078e0022 */
[----:B------:R-:W-:Y:S02]  /*229a0*/  IMAD.MOV.U32 R17, RZ, RZ, R18 ;  /* 0x000000ffff117224 */ /* 0x000fe400078e0012 */
[----:B------:R-:W-:Y:S02]  /*229b0*/  IMAD.MOV.U32 R34, RZ, RZ, R15 ;  /* 0x000000ffff227224 */ /* 0x000fe400078e000f */
[----:B------:R-:W-:Y:S02]  /*229c0*/  IMAD.MOV.U32 R18, RZ, RZ, R31 ;  /* 0x000000ffff127224 */ /* 0x000fe400078e001f */
.L_x_59218:
[----:B------:R-:W-:Y:S05]  /*229d0*/  BSYNC B1 ;  /* 0x0000000000017941 */ /* 0x000fea0003800000 */
.L_x_59216:
        /* <DEDUP_REMOVED lines=9> */
.L_x_59220:
[----:B------:R-:W-:Y:S02]  /*22a70*/  IMAD.MOV.U32 R32, RZ, RZ, R33 ;  /* 0x000000ffff207224 */ /* 0x000fe400078e0021 */
[----:B------:R-:W-:Y:S02]  /*22a80*/  IMAD.MOV.U32 R16, RZ, RZ, R17 ;  /* 0x000000ffff107224 */ /* 0x000fe400078e0011 */
[----:B------:R-:W-:Y:S02]  /*22a90*/  IMAD.MOV.U32 R33, RZ, RZ, R14 ;  /* 0x000000ffff217224 */ /* 0x000fe400078e000e */
[----:B------:R-:W-:Y:S02]  /*22aa0*/  IMAD.MOV.U32 R17, RZ, RZ, R30 ;  /* 0x000000ffff117224 */ /* 0x000fe400078e001e */
.L_x_59221:
[----:B------:R-:W-:Y:S05]  /*22ab0*/  BSYNC B1 ;  /* 0x0000000000017941 */ /* 0x000fea0003800000 */
.L_x_59219:
        /* <DEDUP_REMOVED lines=9> */
.L_x_59223:
[----:B------:R-:W-:Y:S02]  /*22b50*/  IMAD.MOV.U32 R31, RZ, RZ, R32 ;  /* 0x000000ffff1f7224 */ /* 0x000fe400078e0020 */
[----:B------:R-:W-:Y:S02]  /*22b60*/  IMAD.MOV.U32 R15, RZ, RZ, R16 ;  /* 0x000000ffff0f7224 */ /* 0x000fe400078e0010 */
[----:B------:R-:W-:Y:S02]  /*22b70*/  IMAD.MOV.U32 R32, RZ, RZ, R13 ;  /* 0x000000ffff207224 */ /* 0x000fe400078e000d */
[----:B------:R-:W-:Y:S02]  /*22b80*/  IMAD.MOV.U32 R16, RZ, RZ, R29 ;  /* 0x000000ffff107224 */ /* 0x000fe400078e001d */
.L_x_59224:
[----:B------:R-:W-:Y:S05]  /*22b90*/  BSYNC B1 ;  /* 0x0000000000017941 */ /* 0x000fea0003800000 */
.L_x_59222:
        /* <DEDUP_REMOVED lines=9> */
.L_x_59226:
[----:B------:R-:W-:Y:S02]  /*22c30*/  IMAD.MOV.U32 R14, RZ, RZ, R31 ;  /* 0x000000ffff0e7224 */ /* 0x000fe400078e001f */
[----:B------:R-:W-:Y:S02]  /*22c40*/  IMAD.MOV.U32 R13, RZ, RZ, R15 ;  /* 0x000000ffff0d7224 */ /* 0x000fe400078e000f */
[----:B------:R-:W-:Y:S02]  /*22c50*/  IMAD.MOV.U32 R31, RZ, RZ, R12 ;  /* 0x000000ffff1f7224 */ /* 0x000fe400078e000c */
[----:B------:R-:W-:Y:S02]  /*22c60*/  IMAD.MOV.U32 R15, RZ, RZ, R28 ;  /* 0x000000ffff0f7224 */ /* 0x000fe400078e001c */
.L_x_59227:
[----:B------:R-:W-:Y:S05]  /*22c70*/  BSYNC B1 ;  /* 0x0000000000017941 */ /* 0x000fea0003800000 */
.L_x_59225:
        /* <DEDUP_REMOVED lines=16> */
.L_x_59229:
[----:B------:R-:W-:Y:S02]  /*22d80*/  IMAD.MOV.U32 R28, RZ, RZ, R27 ;  /* 0x000000ffff1c7224 */ /* 0x000fe400078e001b */
[----:B------:R-:W-:Y:S01]  /*22d90*/  IMAD.MOV.U32 R12, RZ, RZ, R43 ;  /* 0x000000ffff0c7224 */ /* 0x000fe200078e002b */
[----:B------:R-:W-:Y:S01]  /*22da0*/  MOV R43, R54 ;  /* 0x00000036002b7202 */ /* 0x000fe20000000f00 */
[----:B------:R-:W-:Y:S02]  /*22db0*/  IMAD.MOV.U32 R27, RZ, RZ, R55 ;  /* 0x000000ffff1b7224 */ /* 0x000fe400078e0037 */
.L_x_59230:
[----:B------:R-:W-:Y:S05]  /*22dc0*/  BSYNC B1 ;  /* 0x0000000000017941 */ /* 0x000fea0003800000 */
.L_x_59228:
        /* <DEDUP_REMOVED lines=9> */
.L_x_59232:
[----:B------:R-:W-:Y:S02]  /*22e60*/  IMAD.MOV.U32 R53, RZ, RZ, R28 ;  /* 0x000000ffff357224 */ /* 0x000fe400078e001c */
[----:B------:R-:W-:Y:S01]  /*22e70*/  IMAD.MOV.U32 R29, RZ, RZ, R12 ;  /* 0x000000ffff1d7224 */ /* 0x000fe200078e000c */
[----:B------:R-:W-:Y:S01]  /*22e80*/  MOV R12, R61 ;  /* 0x0000003d000c7202 */ /* 0x000fe20000000f00 */
[----:B------:R-:W-:Y:S02]  /*22e90*/  IMAD.MOV.U32 R28, RZ, RZ, R63 ;  /* 0x000000ffff1c7224 */ /* 0x000fe400078e003f */
.L_x_59233:
[----:B------:R-:W-:Y:S05]  /*22ea0*/  BSYNC B1 ;  /* 0x0000000000017941 */ /* 0x000fea0003800000 */
.L_x_59231:
        /* <DEDUP_REMOVED lines=9> */
.L_x_59235:
[----:B------:R-:W-:Y:S02]  /*22f40*/  IMAD.MOV.U32 R54, RZ, RZ, R53 ;  /* 0x000000ffff367224 */ /* 0x000fe400078e0035 */
[----:B------:R-:W-:Y:S01]  /*22f50*/  IMAD.MOV.U32 R30, RZ, RZ, R29 ;  /* 0x000000ffff1e7224 */ /* 0x000fe200078e001d */
[----:B------:R-:W-:Y:S01]  /*22f60*/  MOV R29, R26 ;  /* 0x0000001a001d7202 */ /* 0x000fe20000000f00 */
[----:B------:R-:W-:Y:S02]  /*22f70*/  IMAD.MOV.U32 R53, RZ, RZ, R42 ;  /* 0x000000ffff357224 */ /* 0x000fe400078e002a */
.L_x_59236:
[----:B------:R-:W-:Y:S05]  /*22f80*/  BSYNC B1 ;  /* 0x0000000000017941 */ /* 0x000fea0003800000 */
.L_x_59234:
        /* <DEDUP_REMOVED lines=9> */
.L_x_59238:
[----:B------:R-:W-:Y:S02]  /*23020*/  IMAD.MOV.U32 R61, RZ, RZ, R54 ;  /* 0x000000ffff3d7224 */ /* 0x000fe400078e0036 */
[----:B------:R-:W-:Y:S01]  /*23030*/  IMAD.MOV.U32 R55, RZ, RZ, R30 ;  /* 0x000000ffff377224 */ /* 0x000fe200078e001e */
[----:B------:R-:W-:Y:S01]  /*23040*/  MOV R30, R25 ;  /* 0x00000019001e7202 */ /* 0x000fe20000000f00 */
[----:B------:R-:W-:Y:S02]  /*23050*/  IMAD.MOV.U32 R54, RZ, RZ, R41 ;  /* 0x000000ffff367224 */ /* 0x000fe400078e0029 */
.L_x_59239:
[----:B------:R-:W-:Y:S05]  /*23060*/  BSYNC B1 ;  /* 0x0000000000017941 */ /* 0x000fea0003800000 */
.L_x_59237:
        /* <DEDUP_REMOVED lines=9> */
.L_x_59241:
[----:B------:R-:W-:Y:S02]  /*23100*/  IMAD.MOV.U32 R42, RZ, RZ, R61 ;  /* 0x000000ffff2a7224 */ /* 0x000fe400078e003d */
[----:B------:R-:W-:Y:S01]  /*23110*/  IMAD.MOV.U32 R26, RZ, RZ, R55 ;  /* 0x000000ffff1a7224 */ /* 0x000fe200078e0037 */
[----:B------:R-:W-:Y:S01]  /*23120*/  MOV R55, R24 ;  /* 0x0000001800377202 */ /* 0x000fe20000000f00 */
[----:B------:R-:W-:Y:S02]  /*23130*/  IMAD.MOV.U32 R61, RZ, RZ, R40 ;  /* 0x000000ffff3d7224 */ /* 0x000fe400078e0028 */
.L_x_59242:
[----:B------:R-:W-:Y:S05]  /*23140*/  BSYNC B1 ;  /* 0x0000000000017941 */ /* 0x000fea0003800000 */
.L_x_59240:
        /* <DEDUP_REMOVED lines=9> */
.L_x_59244:
[----:B------:R-:W-:Y:S02]  /*231e0*/  IMAD.MOV.U32 R41, RZ, RZ, R42 ;  /* 0x000000ffff297224 */ /* 0x000fe400078e002a */
[----:B------:R-:W-:Y:S01]  /*231f0*/  IMAD.MOV.U32 R25, RZ, RZ, R26 ;  /* 0x000000ffff197224 */ /* 0x000fe200078e001a */
[----:B------:R-:W-:Y:S01]  /*23200*/  MOV R26, R23 ;  /* 0x00000017001a7202 */ /* 0x000fe20000000f00 */
[----:B------:R-:W-:Y:S02]  /*23210*/  IMAD.MOV.U32 R42, RZ, RZ, R39 ;  /* 0x000000ffff2a7224 */ /* 0x000fe400078e0027 */
.L_x_59245:
[----:B------:R-:W-:Y:S05]  /*23220*/  BSYNC B1 ;  /* 0x0000000000017941 */ /* 0x000fea0003800000 */
.L_x_59243:
        /* <DEDUP_REMOVED lines=9> */
.L_x_59247:
[----:B------:R-:W-:Y:S02]  /*232c0*/  IMAD.MOV.U32 R40, RZ, RZ, R41 ;  /* 0x000000ffff287224 */ /* 0x000fe400078e0029 */
[----:B------:R-:W-:Y:S01]  /*232d0*/  IMAD.MOV.U32 R24, RZ, RZ, R25 ;  /* 0x000000ffff187224 */ /* 0x000fe200078e0019 */
[----:B------:R-:W-:Y:S01]  /*232e0*/  MOV R25, R22 ;  /* 0x0000001600197202 */ /* 0x000fe20000000f00 */
[----:B------:R-:W-:Y:S02]  /*232f0*/  IMAD.MOV.U32 R41, RZ, RZ, R38 ;  /* 0x000000ffff297224 */ /* 0x000fe400078e0026 */
.L_x_59248:
[----:B------:R-:W-:Y:S05]  /*23300*/  BSYNC B1 ;  /* 0x0000000000017941 */ /* 0x000fea0003800000 */
.L_x_59246:
        /* <DEDUP_REMOVED lines=9> */
.L_x_59250:
[----:B------:R-:W-:Y:S02]  /*233a0*/  IMAD.MOV.U32 R39, RZ, RZ, R40 ;  /* 0x000000ffff277224 */ /* 0x000fe400078e0028 */
[----:B------:R-:W-:Y:S01]  /*233b0*/  IMAD.MOV.U32 R23, RZ, RZ, R24 ;  /* 0x000000ffff177224 */ /* 0x000fe200078e0018 */
[----:B------:R-:W-:Y:S01]  /*233c0*/  MOV R24, R21 ;  /* 0x0000001500187202 */ /* 0x000fe20000000f00 */
[----:B------:R-:W-:Y:S02]  /*233d0*/  IMAD.MOV.U32 R40, RZ, RZ, R37 ;  /* 0x000000ffff287224 */ /* 0x000fe400078e0025 */
.L_x_59251:
[----:B------:R-:W-:Y:S05]  /*233e0*/  BSYNC B1 ;  /* 0x0000000000017941 */ /* 0x000fea0003800000 */
.L_x_59249:
        /* <DEDUP_REMOVED lines=9> */
.L_x_59253:
[----:B------:R-:W-:Y:S02]  /*23480*/  IMAD.MOV.U32 R38, RZ, RZ, R39 ;  /* 0x000000ffff267224 */ /* 0x000fe400078e0027 */
[----:B------:R-:W-:Y:S01]  /*23490*/  IMAD.MOV.U32 R22, RZ, RZ, R23 ;  /* 0x000000ffff167224 */ /* 0x000fe200078e0017 */
[----:B------:R-:W-:Y:S01]  /*234a0*/  MOV R23, R20 ;  /* 0x0000001400177202 */ /* 0x000fe20000000f00 */
[----:B------:R-:W-:Y:S02]  /*234b0*/  IMAD.MOV.U32 R39, RZ, RZ, R36 ;  /* 0x000000ffff277224 */ /* 0x000fe400078e0024 */
.L_x_59254:
[----:B------:R-:W-:Y:S05]  /*234c0*/  BSYNC B1 ;  /* 0x0000000000017941 */ /* 0x000fea0003800000 */
.L_x_59252:
        /* <DEDUP_REMOVED lines=9> */
.L_x_59256:
[----:B------:R-:W-:Y:S02]  /*23560*/  IMAD.MOV.U32 R37, RZ, RZ, R38 ;  /* 0x000000ffff257224 */ /* 0x000fe400078e0026 */
[----:B------:R-:W-:Y:S01]  /*23570*/  IMAD.MOV.U32 R21, RZ, RZ, R22 ;  /* 0x000000ffff157224 */ /* 0x000fe200078e0016 */
[----:B------:R-:W-:Y:S01]  /*23580*/  MOV R22, R19 ;  /* 0x0000001300167202 */ /* 0x000fe20000000f00 */
[----:B------:R-:W-:Y:S02]  /*23590*/  IMAD.MOV.U32 R38, RZ, RZ, R35 ;  /* 0x000000ffff267224 */ /* 0x000fe400078e0023 */
.L_x_59257:
[----:B------:R-:W-:Y:S05]  /*235a0*/  BSYNC B1 ;  /* 0x0000000000017941 */ /* 0x000fea0003800000 */
.L_x_59255:
        /* <DEDUP_REMOVED lines=9> */
.L_x_59259:
[----:B------:R-:W-:Y:S02]  /*23640*/  IMAD.MOV.U32 R36, RZ, RZ, R37 ;  /* 0x000000ffff247224 */ /* 0x000fe400078e0025 */
[----:B------:R-:W-:Y:S01]  /*23650*/  IMAD.MOV.U32 R20, RZ, RZ, R21 ;  /* 0x000000ffff147224 */ /* 0x000fe200078e0015 */
[----:B------:R-:W-:Y:S01]  /*23660*/  MOV R21, R18 ;  /* 0x0000001200157202 */ /* 0x000fe20000000f00 */
[----:B------:R-:W-:Y:S02]  /*23670*/  IMAD.MOV.U32 R37, RZ, RZ, R34 ;  /* 0x000000ffff257224 */ /* 0x000fe400078e0022 */
.L_x_59260:
[----:B------:R-:W-:Y:S05]  /*23680*/  BSYNC B1 ;  /* 0x0000000000017941 */ /* 0x000fea0003800000 */
.L_x_59258:
        /* <DEDUP_REMOVED lines=9> */
.L_x_59262:
[----:B------:R-:W-:Y:S02]  /*23720*/  IMAD.MOV.U32 R35, RZ, RZ, R36 ;  /* 0x000000ffff237224 */ /* 0x000fe400078e0024 */
[----:B------:R-:W-:Y:S01]  /*23730*/  IMAD.MOV.U32 R19, RZ, RZ, R20 ;  /* 0x000000ffff137224 */ /* 0x000fe200078e0014 */
[----:B------:R-:W-:Y:S01]  /*23740*/  MOV R20, R17 ;  /* 0x0000001100147202 */ /* 0x000fe20000000f00 */
[----:B------:R-:W-:Y:S02]  /*23750*/  IMAD.MOV.U32 R36, RZ, RZ, R33 ;  /* 0x000000ffff247224 */ /* 0x000fe400078e0021 */
.L_x_59263:
[----:B------:R-:W-:Y:S05]  /*23760*/  BSYNC B1 ;  /* 0x0000000000017941 */ /* 0x000fea0003800000 */
.L_x_59261:
        /* <DEDUP_REMOVED lines=9> */
.L_x_59265:
[----:B------:R-:W-:Y:S02]  /*23800*/  IMAD.MOV.U32 R34, RZ, RZ, R35 ;  /* 0x000000ffff227224 */ /* 0x000fe400078e0023 */
[----:B------:R-:W-:Y:S01]  /*23810*/  IMAD.MOV.U32 R18, RZ, RZ, R19 ;  /* 0x000000ffff127224 */ /* 0x000fe200078e0013 */
[----:B------:R-:W-:Y:S01]  /*23820*/  MOV R19, R16 ;  /* 0x0000001000137202 */ /* 0x000fe20000000f00 */
[----:B------:R-:W-:Y:S02]  /*23830*/  IMAD.MOV.U32 R35, RZ, RZ, R32 ;  /* 0x000000ffff237224 */ /* 0x000fe400078e0020 */
.L_x_59266:
[----:B------:R-:W-:Y:S05]  /*23840*/  BSYNC B1 ;  /* 0x0000000000017941 */ /* 0x000fea0003800000 */
.L_x_59264:
        /* <DEDUP_REMOVED lines=9> */
.L_x_59268:
[----:B------:R-:W-:Y:S02]  /*238e0*/  IMAD.MOV.U32 R17, RZ, RZ, R34 ;  /* 0x000000ffff117224 */ /* 0x000fe400078e0022 */
[----:B------:R-:W-:Y:S01]  /*238f0*/  IMAD.MOV.U32 R16, RZ, RZ, R18 ;  /* 0x000000ffff107224 */ /* 0x000fe200078e0012 */
[----:B------:R-:W-:Y:S01]  /*23900*/  MOV R18, R15 ;  /* 0x0000000f00127202 */ /* 0x000fe20000000f00 */
[----:B------:R-:W-:Y:S02]  /*23910*/  IMAD.MOV.U32 R34, RZ, RZ, R31 ;  /* 0x000000ffff227224 */ /* 0x000fe400078e001f */
.L_x_59269:
[----:B------:R-:W-:Y:S05]  /*23920*/  BSYNC B1 ;  /* 0x0000000000017941 */ /* 0x000fea0003800000 */
.L_x_59267:
        /* <DEDUP_REMOVED lines=9> */
.L_x_59271:
[----:B------:R-:W-:Y:S02]  /*239c0*/  IMAD.MOV.U32 R31, RZ, RZ, R17 ;  /* 0x000000ffff1f7224 */ /* 0x000fe400078e0011 */
[----:B------:R-:W-:Y:S01]  /*239d0*/  IMAD.MOV.U32 R15, RZ, RZ, R16 ;  /* 0x000000ffff0f7224 */ /* 0x000fe200078e0010 */
[----:B------:R-:W-:Y:S01]  /*239e0*/  MOV R16, R13 ;  /* 0x0000000d00107202 */ /* 0x000fe20000000f00 */
[----:B------:R-:W-:Y:S02]  /*239f0*/  IMAD.MOV.U32 R17, RZ, RZ, R14 ;  /* 0x000000ffff117224 */ /* 0x000fe400078e000e */
.L_x_59272:
[----:B------:R-:W-:Y:S05]  /*23a00*/  BSYNC B1 ;  /* 0x0000000000017941 */ /* 0x000fea0003800000 */
.L_x_59270:
        /* <DEDUP_REMOVED lines=16> */
.L_x_59274:
[----:B------:R-:W-:Y:S01]  /*23b10*/  IMAD.MOV.U32 R32, RZ, RZ, R27 ;  /* 0x000000ffff207224 */ /* 0x000fe200078e001b */
[----:B------:R-:W-:Y:S01]  /*23b20*/  MOV R14, R43 ;  /* 0x0000002b000e7202 */ /* 0x000fe20000000f00 */
[----:B------:R-:W-:Y:S02]  /*23b30*/  IMAD.MOV.U32 R27, RZ, RZ, R28 ;  /* 0x000000ffff1b7224 */ /* 0x000fe400078e001c */
[----:B------:R-:W-:Y:S02]  /*23b40*/  IMAD.MOV.U32 R43, RZ, RZ, R12 ;  /* 0x000000ffff2b7224 */ /* 0x000fe400078e000c */
.L_x_59275:
[----:B------:R-:W-:Y:S05]  /*23b50*/  BSYNC B1 ;  /* 0x0000000000017941 */ /* 0x000fea0003800000 */
.L_x_59273:
        /* <DEDUP_REMOVED lines=9> */
.L_x_59277:
[----:B------:R-:W-:Y:S01]  /*23bf0*/  IMAD.MOV.U32 R33, RZ, RZ, R32 ;  /* 0x000000ffff217224 */ /* 0x000fe200078e0020 */
[----:B------:R-:W-:Y:S01]  /*23c00*/  MOV R13, R14 ;  /* 0x0000000e000d7202 */ /* 0x000fe20000000f00 */
[----:B------:R-:W-:Y:S02]  /*23c10*/  IMAD.MOV.U32 R32, RZ, RZ, R53 ;  /* 0x000000ffff207224 */ /* 0x000fe400078e0035 */
[----:B------:R-:W-:Y:S02]  /*23c20*/  IMAD.MOV.U32 R14, RZ, RZ, R29 ;  /* 0x000000ffff0e7224 */ /* 0x000fe400078e001d */
.L_x_59278:
[----:B------:R-:W-:Y:S05]  /*23c30*/  BSYNC B1 ;  /* 0x0000000000017941 */ /* 0x000fea0003800000 */
.L_x_59276:
        /* <DEDUP_REMOVED lines=9> */
.L_x_59280:
[----:B------:R-:W-:Y:S01]  /*23cd0*/  IMAD.MOV.U32 R28, RZ, RZ, R33 ;  /* 0x000000ffff1c7224 */ /* 0x000fe200078e0021 */
[----:B------:R-:W-:Y:S01]  /*23ce0*/  MOV R12, R13 ;  /* 0x0000000d000c7202 */ /* 0x000fe20000000f00 */
[----:B------:R-:W-:Y:S02]  /*23cf0*/  IMAD.MOV.U32 R33, RZ, RZ, R54 ;  /* 0x000000ffff217224 */ /* 0x000fe400078e0036 */
[----:B------:R-:W-:Y:S02]  /*23d00*/  IMAD.MOV.U32 R13, RZ, RZ, R30 ;  /* 0x000000ffff0d7224 */ /* 0x000fe400078e001e */
.L_x_59281:
[----:B------:R-:W-:Y:S05]  /*23d10*/  BSYNC B1 ;  /* 0x0000000000017941 */ /* 0x000fea0003800000 */
.L_x_59279:
        /* <DEDUP_REMOVED lines=9> */
.L_x_59283:
[----:B------:R-:W-:Y:S01]  /*23db0*/  IMAD.MOV.U32 R51, RZ, RZ, R28 ;  /* 0x000000ffff337224 */ /* 0x000fe200078e001c */
[----:B------:R-:W-:Y:S01]  /*23dc0*/  MOV R29, R12 ;  /* 0x0000000c001d7202 */ /* 0x000fe20000000f00 */
[----:B------:R-:W-:Y:S02]  /*23dd0*/  IMAD.MOV.U32 R28, RZ, RZ, R61 ;  /* 0x000000ffff1c7224 */ /* 0x000fe400078e003d */
[----:B------:R-:W-:Y:S02]  /*23de0*/  IMAD.MOV.U32 R12, RZ, RZ, R55 ;  /* 0x000000ffff0c7224 */ /* 0x000fe400078e0037 */
.L_x_59284:
[----:B------:R-:W-:Y:S05]  /*23df0*/  BSYNC B1 ;  /* 0x0000000000017941 */ /* 0x000fea0003800000 */
.L_x_59282:
        /* <DEDUP_REMOVED lines=9> */
.L_x_59286:
[----:B------:R-:W-:Y:S01]  /*23e90*/  IMAD.MOV.U32 R54, RZ, RZ, R51 ;  /* 0x000000ffff367224 */ /* 0x000fe200078e0033 */
[----:B------:R-:W-:Y:S01]  /*23ea0*/  MOV R30, R29 ;  /* 0x0000001d001e7202 */ /* 0x000fe20000000f00 */
[----:B------:R-:W-:Y:S02]  /*23eb0*/  IMAD.MOV.U32 R51, RZ, RZ, R42 ;  /* 0x000000ffff337224 */ /* 0x000fe400078e002a */
[----:B------:R-:W-:Y:S02]  /*23ec0*/  IMAD.MOV.U32 R29, RZ, RZ, R26 ;  /* 0x000000ffff1d7224 */ /* 0x000fe400078e001a */
.L_x_59287:
[----:B------:R-:W-:Y:S05]  /*23ed0*/  BSYNC B1 ;  /* 0x0000000000017941 */ /* 0x000fea0003800000 */
.L_x_59285:
        /* <DEDUP_REMOVED lines=9> */
.L_x_59289:
[----:B------:R-:W-:Y:S01]  /*23f70*/  IMAD.MOV.U32 R55, RZ, RZ, R54 ;  /* 0x000000ffff377224 */ /* 0x000fe200078e0036 */
[----:B------:R-:W-:Y:S01]  /*23f80*/  MOV R53, R30 ;  /* 0x0000001e00357202 */ /* 0x000fe20000000f00 */
[----:B------:R-:W-:Y:S02]  /*23f90*/  IMAD.MOV.U32 R54, RZ, RZ, R41 ;  /* 0x000000ffff367224 */ /* 0x000fe400078e0029 */
[----:B------:R-:W-:Y:S02]  /*23fa0*/  IMAD.MOV.U32 R30, RZ, RZ, R25 ;  /* 0x000000ffff1e7224 */ /* 0x000fe400078e0019 */
.L_x_59290:
[----:B------:R-:W-:Y:S05]  /*23fb0*/  BSYNC B1 ;  /* 0x0000000000017941 */ /* 0x000fea0003800000 */
.L_x_59288:
        /* <DEDUP_REMOVED lines=9> */
.L_x_59292:
[----:B------:R-:W-:Y:S01]  /*24050*/  IMAD.MOV.U32 R42, RZ, RZ, R55 ;  /* 0x000000ffff2a7224 */ /* 0x000fe200078e0037 */
[----:B------:R-:W-:Y:S01]  /*24060*/  MOV R26, R53 ;  /* 0x00000035001a7202 */ /* 0x000fe20000000f00 */
[----:B------:R-:W-:Y:S02]  /*24070*/  IMAD.MOV.U32 R55, RZ, RZ, R40 ;  /* 0x000000ffff377224 */ /* 0x000fe400078e0028 */
[----:B------:R-:W-:Y:S02]  /*24080*/  IMAD.MOV.U32 R53, RZ, RZ, R24 ;  /* 0x000000ffff357224 */ /* 0x000fe400078e0018 */
.L_x_59293:
[----:B------:R-:W-:Y:S05]  /*24090*/  BSYNC B1 ;  /* 0x0000000000017941 */ /* 0x000fea0003800000 */
.L_x_59291:
        /* <DEDUP_REMOVED lines=9> */
.L_x_59295:
[----:B------:R-:W-:Y:S01]  /*24130*/  IMAD.MOV.U32 R41, RZ, RZ, R42 ;  /* 0x000000ffff297224 */ /* 0x000fe200078e002a */
[----:B------:R-:W-:Y:S01]  /*24140*/  MOV R25, R26 ;  /* 0x0000001a00197202 */ /* 0x000fe20000000f00 */
[----:B------:R-:W-:Y:S02]  /*24150*/  IMAD.MOV.U32 R42, RZ, RZ, R39 ;  /* 0x000000ffff2a7224 */ /* 0x000fe400078e0027 */
[----:B------:R-:W-:Y:S02]  /*24160*/  IMAD.MOV.U32 R26, RZ, RZ, R23 ;  /* 0x000000ffff1a7224 */ /* 0x000fe400078e0017 */
.L_x_59296:
[----:B------:R-:W-:Y:S05]  /*24170*/  BSYNC B1 ;  /* 0x0000000000017941 */ /* 0x000fea0003800000 */
.L_x_59294:
        /* <DEDUP_REMOVED lines=9> */
.L_x_59298:
[----:B------:R-:W-:Y:S01]  /*24210*/  IMAD.MOV.U32 R40, RZ, RZ, R41 ;  /* 0x000000ffff287224 */ /* 0x000fe200078e0029 */
[----:B------:R-:W-:Y:S01]  /*24220*/  MOV R24, R25 ;  /* 0x0000001900187202 */ /* 0x000fe20000000f00 */
[----:B------:R-:W-:Y:S02]  /*24230*/  IMAD.MOV.U32 R41, RZ, RZ, R38 ;  /* 0x000000ffff297224 */ /* 0x000fe400078e0026 */
[----:B------:R-:W-:Y:S02]  /*24240*/  IMAD.MOV.U32 R25, RZ, RZ, R22 ;  /* 0x000000ffff197224 */ /* 0x000fe400078e0016 */
.L_x_59299:
[----:B------:R-:W-:Y:S05]  /*24250*/  BSYNC B1 ;  /* 0x0000000000017941 */ /* 0x000fea0003800000 */
.L_x_59297:
        /* <DEDUP_REMOVED lines=9> */
.L_x_59301:
[----:B------:R-:W-:Y:S01]  /*242f0*/  IMAD.MOV.U32 R39, RZ, RZ, R40 ;  /* 0x000000ffff277224 */ /* 0x000fe200078e0028 */
[----:B------:R-:W-:Y:S01]  /*24300*/  MOV R23, R24 ;  /* 0x0000001800177202 */ /* 0x000fe20000000f00 */
[----:B------:R-:W-:Y:S02]  /*24310*/  IMAD.MOV.U32 R40, RZ, RZ, R37 ;  /* 0x000000ffff287224 */ /* 0x000fe400078e0025 */
[----:B------:R-:W-:Y:S02]  /*24320*/  IMAD.MOV.U32 R24, RZ, RZ, R21 ;  /* 0x000000ffff187224 */ /* 0x000fe400078e0015 */
.L_x_59302:
[----:B------:R-:W-:Y:S05]  /*24330*/  BSYNC B1 ;  /* 0x0000000000017941 */ /* 0x000fea0003800000 */
.L_x_59300:
        /* <DEDUP_REMOVED lines=9> */
.L_x_59304:
[----:B------:R-:W-:Y:S01]  /*243d0*/  IMAD.MOV.U32 R38, RZ, RZ, R39 ;  /* 0x000000ffff267224 */ /* 0x000fe200078e0027 */
[----:B------:R-:W-:Y:S01]  /*243e0*/  MOV R22, R23 ;  /* 0x0000001700167202 */ /* 0x000fe20000000f00 */
[----:B------:R-:W-:Y:S02]  /*243f0*/  IMAD.MOV.U32 R39, RZ, RZ, R36 ;  /* 0x000000ffff277224 */ /* 0x000fe400078e0024 */
[----:B------:R-:W-:Y:S02]  /*24400*/  IMAD.MOV.U32 R23, RZ, RZ, R20 ;  /* 0x000000ffff177224 */ /* 0x000fe400078e0014 */
.L_x_59305:
[----:B------:R-:W-:Y:S05]  /*24410*/  BSYNC B1 ;  /* 0x0000000000017941 */ /* 0x000fea0003800000 */
.L_x_59303:
        /* <DEDUP_REMOVED lines=9> */
.L_x_59307:
[----:B------:R-:W-:Y:S01]  /*244b0*/  IMAD.MOV.U32 R37, RZ, RZ, R38 ;  /* 0x000000ffff257224 */ /* 0x000fe200078e0026 */
[----:B------:R-:W-:Y:S01]  /*244c0*/  MOV R21, R22 ;  /* 0x0000001600157202 */ /* 0x000fe20000000f00 */
[----:B------:R-:W-:Y:S02]  /*244d0*/  IMAD.MOV.U32 R38, RZ, RZ, R35 ;  /* 0x000000ffff267224 */ /* 0x000fe400078e0023 */
[----:B------:R-:W-:Y:S02]  /*244e0*/  IMAD.MOV.U32 R22, RZ, RZ, R19 ;  /* 0x000000ffff167224 */ /* 0x000fe400078e0013 */
.L_x_59308:
[----:B------:R-:W-:Y:S05]  /*244f0*/  BSYNC B1 ;  /* 0x0000000000017941 */ /* 0x000fea0003800000 */
.L_x_59306:
        /* <DEDUP_REMOVED lines=9> */
.L_x_59310:
[----:B------:R-:W-:Y:S01]  /*24590*/  IMAD.MOV.U32 R20, RZ, RZ, R37 ;  /* 0x000000ffff147224 */ /* 0x000fe200078e0025 */
[----:B------:R-:W-:Y:S01]  /*245a0*/  MOV R19, R21 ;  /* 0x0000001500137202 */ /* 0x000fe20000000f00 */
[----:B------:R-:W-:Y:S02]  /*245b0*/  IMAD.MOV.U32 R37, RZ, RZ, R34 ;  /* 0x000000ffff257224 */ /* 0x000fe400078e0022 */
[----:B------:R-:W-:Y:S02]  /*245c0*/  IMAD.MOV.U32 R21, RZ, RZ, R18 ;  /* 0x000000ffff157224 */ /* 0x000fe400078e0012 */
.L_x_59311:
[----:B------:R-:W-:Y:S05]  /*245d0*/  BSYNC B1 ;  /* 0x0000000000017941 */ /* 0x000fea0003800000 */
.L_x_59309:
        /* <DEDUP_REMOVED lines=9> */
.L_x_59313:
[----:B------:R-:W-:Y:S01]  /*24670*/  IMAD.MOV.U32 R34, RZ, RZ, R20 ;  /* 0x000000ffff227224 */ /* 0x000fe200078e0014 */
[----:B------:R-:W-:Y:S01]  /*24680*/  MOV R18, R19 ;  /* 0x0000001300127202 */ /* 0x000fe20000000f00 */
[----:B------:R-:W-:Y:S02]  /*24690*/  IMAD.MOV.U32 R20, RZ, RZ, R17 ;  /* 0x000000ffff147224 */ /* 0x000fe400078e0011 */
[----:B------:R-:W-:Y:S02]  /*246a0*/  IMAD.MOV.U32 R19, RZ, RZ, R16 ;  /* 0x000000ffff137224 */ /* 0x000fe400078e0010 */
.L_x_59314:
[----:B------:R-:W-:Y:S05]  /*246b0*/  BSYNC B1 ;  /* 0x0000000000017941 */ /* 0x000fea0003800000 */
.L_x_59312:
        /* <DEDUP_REMOVED lines=9> */
.L_x_59316:
[----:B------:R-:W-:Y:S01]  /*24750*/  IMAD.MOV.U32 R17, RZ, RZ, R34 ;  /* 0x000000ffff117224 */ /* 0x000fe200078e0022 */
[----:B------:R-:W-:Y:S01]  /*24760*/  MOV R16, R18 ;  /* 0x0000001200107202 */ /* 0x000fe20000000f00 */
[----:B------:R-:W-:Y:S02]  /*24770*/  IMAD.MOV.U32 R34, RZ, RZ, R31 ;  /* 0x000000ffff227224 */ /* 0x000fe400078e001f */
[----:B------:R-:W-:Y:S02]  /*24780*/  IMAD.MOV.U32 R18, RZ, RZ, R15 ;  /* 0x000000ffff127224 */ /* 0x000fe400078e000f */
.L_x_59317:
[----:B------:R-:W-:Y:S05]  /*24790*/  BSYNC B1 ;  /* 0x0000000000017941 */ /* 0x000fea0003800000 */
.L_x_59315:
        /* <DEDUP_REMOVED lines=16> */
.L_x_59319:
[----:B------:R-:W-:Y:S02]  /*248a0*/  IMAD.MOV.U32 R60, RZ, RZ, R27 ;  /* 0x000000ffff3c7224 */ /* 0x000fe400078e001b */
[----:B------:R-:W-:Y:S02]  /*248b0*/  IMAD.MOV.U32 R36, RZ, RZ, R43 ;  /* 0x000000ffff247224 */ /* 0x000fe400078e002b */
[----:B------:R-:W-:Y:S02]  /*248c0*/  IMAD.MOV.U32 R27, RZ, RZ, R32 ;  /* 0x000000ffff1b7224 */ /* 0x000fe400078e0020 */
[----:B------:R-:W-:Y:S02]  /*248d0*/  IMAD.MOV.U32 R43, RZ, RZ, R14 ;  /* 0x000000ffff2b7224 */ /* 0x000fe400078e000e */
.L_x_59320:
[----:B------:R-:W-:Y:S05]  /*248e0*/  BSYNC B1 ;  /* 0x0000000000017941 */ /* 0x000fea0003800000 */
.L_x_59318:
        /* <DEDUP_REMOVED lines=9> */
.L_x_59322:
[----:B------:R-:W-:Y:S02]  /*24980*/  IMAD.MOV.U32 R31, RZ, RZ, R60 ;  /* 0x000000ffff1f7224 */ /* 0x000fe400078e003c */
[----:B------:R-:W-:Y:S02]  /*24990*/  IMAD.MOV.U32 R15, RZ, RZ, R36 ;  /* 0x000000ffff0f7224 */ /* 0x000fe400078e0024 */
[----:B------:R-:W-:Y:S02]  /*249a0*/  IMAD.MOV.U32 R60, RZ, RZ, R33 ;  /* 0x000000ffff3c7224 */ /* 0x000fe400078e0021 */
[----:B------:R-:W-:Y:S02]  /*249b0*/  IMAD.MOV.U32 R36, RZ, RZ, R13 ;  /* 0x000000ffff247224 */ /* 0x000fe400078e000d */
.L_x_59323:
[----:B------:R-:W-:Y:S05]  /*249c0*/  BSYNC B1 ;  /* 0x0000000000017941 */ /* 0x000fea0003800000 */
.L_x_59321:
        /* <DEDUP_REMOVED lines=9> */
.L_x_59325:
[----:B------:R-:W-:Y:S02]  /*24a60*/  IMAD.MOV.U32 R32, RZ, RZ, R31 ;  /* 0x000000ffff207224 */ /* 0x000fe400078e001f */
[----:B------:R-:W-:Y:S02]  /*24a70*/  IMAD.MOV.U32 R14, RZ, RZ, R15 ;  /* 0x000000ffff0e7224 */ /* 0x000fe400078e000f */
[----:B------:R-:W-:Y:S02]  /*24a80*/  IMAD.MOV.U32 R31, RZ, RZ, R28 ;  /* 0x000000ffff1f7224 */ /* 0x000fe400078e001c */
[----:B------:R-:W-:Y:S02]  /*24a90*/  IMAD.MOV.U32 R15, RZ, RZ, R12 ;  /* 0x000000ffff0f7224 */ /* 0x000fe400078e000c */
.L_x_59326:
[----:B------:R-:W-:Y:S05]  /*24aa0*/  BSYNC B1 ;  /* 0x0000000000017941 */ /* 0x000fea0003800000 */
.L_x_59324:
        /* <DEDUP_REMOVED lines=9> */
.L_x_59328:
[----:B------:R-:W-:Y:S02]  /*24b40*/  IMAD.MOV.U32 R33, RZ, RZ, R32 ;  /* 0x000000ffff217224 */ /* 0x000fe400078e0020 */
[----:B------:R-:W-:Y:S02]  /*24b50*/  IMAD.MOV.U32 R13, RZ, RZ, R14 ;  /* 0x000000ffff0d7224 */ /* 0x000fe400078e000e */
[----:B------:R-:W-:Y:S02]  /*24b60*/  IMAD.MOV.U32 R32, RZ, RZ, R51 ;  /* 0x000000ffff207224 */ /* 0x000fe400078e0033 */
[----:B------:R-:W-:Y:S02]  /*24b70*/  IMAD.MOV.U32 R14, RZ, RZ, R29 ;  /* 0x000000ffff0e7224 */ /* 0x000fe400078e001d */
.L_x_59329:
[----:B------:R-:W-:Y:S05]  /*24b80*/  BSYNC B1 ;  /* 0x0000000000017941 */ /* 0x000fea0003800000 */
.L_x_59327:
        /* <DEDUP_REMOVED lines=9> */
.L_x_59331:
[----:B------:R-:W-:Y:S02]  /*24c20*/  IMAD.MOV.U32 R28, RZ, RZ, R33 ;  /* 0x000000ffff1c7224 */ /* 0x000fe400078e0021 */
[----:B------:R-:W-:Y:S02]  /*24c30*/  IMAD.MOV.U32 R12, RZ, RZ, R13 ;  /* 0x000000ffff0c7224 */ /* 0x000fe400078e000d */
[----:B------:R-:W-:Y:S02]  /*24c40*/  IMAD.MOV.U32 R33, RZ, RZ, R54 ;  /* 0x000000ffff217224 */ /* 0x000fe400078e0036 */
[----:B------:R-:W-:Y:S02]  /*24c50*/  IMAD.MOV.U32 R13, RZ, RZ, R30 ;  /* 0x000000ffff0d7224 */ /* 0x000fe400078e001e */
.L_x_59332:
[----:B------:R-:W-:Y:S05]  /*24c60*/  BSYNC B1 ;  /* 0x0000000000017941 */ /* 0x000fea0003800000 */
.L_x_59330:
        /* <DEDUP_REMOVED lines=9> */
.L_x_59334:
[----:B------:R-:W-:Y:S02]  /*24d00*/  IMAD.MOV.U32 R35, RZ, RZ, R28 ;  /* 0x000000ffff237224 */ /* 0x000fe400078e001c */
[----:B------:R-:W-:Y:S02]  /*24d10*/  IMAD.MOV.U32 R29, RZ, RZ, R12 ;  /* 0x000000ffff1d7224 */ /* 0x000fe400078e000c */
[----:B------:R-:W-:Y:S02]  /*24d20*/  IMAD.MOV.U32 R28, RZ, RZ, R55 ;  /* 0x000000ffff1c7224 */ /* 0x000fe400078e0037 */
[----:B------:R-:W-:Y:S02]  /*24d30*/  IMAD.MOV.U32 R12, RZ, RZ, R53 ;  /* 0x000000ffff0c7224 */ /* 0x000fe400078e0035 */
.L_x_59335:
[----:B------:R-:W-:Y:S05]  /*24d40*/  BSYNC B1 ;  /* 0x0000000000017941 */ /* 0x000fea0003800000 */
.L_x_59333:
        /* <DEDUP_REMOVED lines=9> */
.L_x_59337:
[----:B------:R-:W-:Y:S02]  /*24de0*/  IMAD.MOV.U32 R54, RZ, RZ, R35 ;  /* 0x000000ffff367224 */ /* 0x000fe400078e0023 */
[----:B------:R-:W-:Y:S02]  /*24df0*/  IMAD.MOV.U32 R30, RZ, RZ, R29 ;  /* 0x000000ffff1e7224 */ /* 0x000fe400078e001d */
[----:B------:R-:W-:Y:S02]  /*24e00*/  IMAD.MOV.U32 R35, RZ, RZ, R42 ;  /* 0x000000ffff237224 */ /* 0x000fe400078e002a */
[----:B------:R-:W-:Y:S02]  /*24e10*/  IMAD.MOV.U32 R29, RZ, RZ, R26 ;  /* 0x000000ffff1d7224 */ /* 0x000fe400078e001a */
.L_x_59338:
[----:B------:R-:W-:Y:S05]  /*24e20*/  BSYNC B1 ;  /* 0x0000000000017941 */ /* 0x000fea0003800000 */
.L_x_59336:
        /* <DEDUP_REMOVED lines=9> */
.L_x_59340:
[----:B------:R-:W-:Y:S02]  /*24ec0*/  IMAD.MOV.U32 R51, RZ, RZ, R54 ;  /* 0x000000ffff337224 */ /* 0x000fe400078e0036 */
[----:B------:R-:W-:Y:S02]  /*24ed0*/  IMAD.MOV.U32 R49, RZ, RZ, R30 ;  /* 0x000000ffff317224 */ /* 0x000fe400078e001e */
[----:B------:R-:W-:Y:S02]  /*24ee0*/  IMAD.MOV.U32 R54, RZ, RZ, R41 ;  /* 0x000000ffff367224 */ /* 0x000fe400078e0029 */
[----:B------:R-:W-:Y:S02]  /*24ef0*/  IMAD.MOV.U32 R30, RZ, RZ, R25 ;  /* 0x000000ffff1e7224 */ /* 0x000fe400078e0019 */
.L_x_59341:
[----:B------:R-:W-:Y:S05]  /*24f00*/  BSYNC B1 ;  /* 0x0000000000017941 */ /* 0x000fea0003800000 */
.L_x_59339:
        /* <DEDUP_REMOVED lines=9> */
.L_x_59343:
[----:B------:R-:W-:Y:S02]  /*24fa0*/  IMAD.MOV.U32 R42, RZ, RZ, R51 ;  /* 0x000000ffff2a7224 */ /* 0x000fe400078e0033 */
[----:B------:R-:W-:Y:S02]  /*24fb0*/  IMAD.MOV.U32 R26, RZ, RZ, R49 ;  /* 0x000000ffff1a7224 */ /* 0x000fe400078e0031 */
[----:B------:R-:W-:Y:S02]  /*24fc0*/  IMAD.MOV.U32 R51, RZ, RZ, R40 ;  /* 0x000000ffff337224 */ /* 0x000fe400078e0028 */
[----:B------:R-:W-:Y:S02]  /*24fd0*/  IMAD.MOV.U32 R49, RZ, RZ, R24 ;  /* 0x000000ffff317224 */ /* 0x000fe400078e0018 */
.L_x_59344:
[----:B------:R-:W-:Y:S05]  /*24fe0*/  BSYNC B1 ;  /* 0x0000000000017941 */ /* 0x000fea0003800000 */
.L_x_59342:
        /* <DEDUP_REMOVED lines=9> */
.L_x_59346:
[----:B------:R-:W-:Y:S02]  /*25080*/  IMAD.MOV.U32 R41, RZ, RZ, R42 ;  /* 0x000000ffff297224 */ /* 0x000fe400078e002a */
[----:B------:R-:W-:Y:S02]  /*25090*/  IMAD.MOV.U32 R25, RZ, RZ, R26 ;  /* 0x000000ffff197224 */ /* 0x000fe400078e001a */
[----:B------:R-:W-:Y:S02]  /*250a0*/  IMAD.MOV.U32 R42, RZ, RZ, R39 ;  /* 0x000000ffff2a7224 */ /* 0x000fe400078e0027 */
[----:B------:R-:W-:Y:S02]  /*250b0*/  IMAD.MOV.U32 R26, RZ, RZ, R23 ;  /* 0x000000ffff1a7224 */ /* 0x000fe400078e0017 */
.L_x_59347:
[----:B------:R-:W-:Y:S05]  /*250c0*/  BSYNC B1 ;  /* 0x0000000000017941 */ /* 0x000fea0003800000 */
.L_x_59345:
        /* <DEDUP_REMOVED lines=9> */
.L_x_59349:
[----:B------:R-:W-:Y:S02]  /*25160*/  IMAD.MOV.U32 R40, RZ, RZ, R41 ;  /* 0x000000ffff287224 */ /* 0x000fe400078e0029 */
[----:B------:R-:W-:Y:S02]  /*25170*/  IMAD.MOV.U32 R24, RZ, RZ, R25 ;  /* 0x000000ffff187224 */ /* 0x000fe400078e0019 */
[----:B------:R-:W-:Y:S02]  /*25180*/  IMAD.MOV.U32 R41, RZ, RZ, R38 ;  /* 0x000000ffff297224 */ /* 0x000fe400078e0026 */
[----:B------:R-:W-:Y:S02]  /*25190*/  IMAD.MOV.U32 R25, RZ, RZ, R22 ;  /* 0x000000ffff197224 */ /* 0x000fe400078e0016 */
.L_x_59350:
[----:B------:R-:W-:Y:S05]  /*251a0*/  BSYNC B1 ;  /* 0x0000000000017941 */ /* 0x000fea0003800000 */
.L_x_59348:
        /* <DEDUP_REMOVED lines=9> */
.L_x_59352:
[----:B------:R-:W-:Y:S02]  /*25240*/  IMAD.MOV.U32 R23, RZ, RZ, R40 ;  /* 0x000000ffff177224 */ /* 0x000fe400078e0028 */
[----:B------:R-:W-:Y:S02]  /*25250*/  IMAD.MOV.U32 R22, RZ, RZ, R24 ;  /* 0x000000ffff167224 */ /* 0x000fe400078e0018 */
[----:B------:R-:W-:Y:S02]  /*25260*/  IMAD.MOV.U32 R40, RZ, RZ, R37 ;  /* 0x000000ffff287224 */ /* 0x000fe400078e0025 */
[----:B------:R-:W-:Y:S02]  /*25270*/  IMAD.MOV.U32 R24, RZ, RZ, R21 ;  /* 0x000000ffff187224 */ /* 0x000fe400078e0015 */
.L_x_59353:
[----:B------:R-:W-:Y:S05]  /*25280*/  BSYNC B1 ;  /* 0x0000000000017941 */ /* 0x000fea0003800000 */
.L_x_59351:
        /* <DEDUP_REMOVED lines=9> */
.L_x_59355:
[----:B------:R-:W-:Y:S02]  /*25320*/  IMAD.MOV.U32 R37, RZ, RZ, R23 ;  /* 0x000000ffff257224 */ /* 0x000fe400078e0017 */
[----:B------:R-:W-:Y:S02]  /*25330*/  IMAD.MOV.U32 R21, RZ, RZ, R22 ;  /* 0x000000ffff157224 */ /* 0x000fe400078e0016 */
[----:B------:R-:W-:Y:S02]  /*25340*/  IMAD.MOV.U32 R23, RZ, RZ, R20 ;  /* 0x000000ffff177224 */ /* 0x000fe400078e0014 */
[----:B------:R-:W-:Y:S02]  /*25350*/  IMAD.MOV.U32 R22, RZ, RZ, R19 ;  /* 0x000000ffff167224 */ /* 0x000fe400078e0013 */
.L_x_59356:
[----:B------:R-:W-:Y:S05]  /*25360*/  BSYNC B1 ;  /* 0x0000000000017941 */ /* 0x000fea0003800000 */
.L_x_59354:
        /* <DEDUP_REMOVED lines=9> */
.L_x_59358:
[----:B------:R-:W-:Y:S02]  /*25400*/  IMAD.MOV.U32 R20, RZ, RZ, R37 ;  /* 0x000000ffff147224 */ /* 0x000fe400078e0025 */
[----:B------:R-:W-:Y:S02]  /*25410*/  IMAD.MOV.U32 R19, RZ, RZ, R21 ;  /* 0x000000ffff137224 */ /* 0x000fe400078e0015 */
[----:B------:R-:W-:Y:S02]  /*25420*/  IMAD.MOV.U32 R37, RZ, RZ, R34 ;  /* 0x000000ffff257224 */ /* 0x000fe400078e0022 */
[----:B------:R-:W-:Y:S02]  /*25430*/  IMAD.MOV.U32 R21, RZ, RZ, R18 ;  /* 0x000000ffff157224 */ /* 0x000fe400078e0012 */
.L_x_59359:
[----:B------:R-:W-:Y:S05]  /*25440*/  BSYNC B1 ;  /* 0x0000000000017941 */ /* 0x000fea0003800000 */
.L_x_59357:
        /* <DEDUP_REMOVED lines=9> */
.L_x_59361:
[----:B------:R-:W-:Y:S02]  /*254e0*/  IMAD.MOV.U32 R34, RZ, RZ, R20 ;  /* 0x000000ffff227224 */ /* 0x000fe400078e0014 */
[----:B------:R-:W-:Y:S02]  /*254f0*/  IMAD.MOV.U32 R18, RZ, RZ, R19 ;  /* 0x000000ffff127224 */ /* 0x000fe400078e0013 */
[----:B------:R-:W-:Y:S02]  /*25500*/  IMAD.MOV.U32 R20, RZ, RZ, R17 ;  /* 0x000000ffff147224 */ /* 0x000fe400078e0011 */
[----:B------:R-:W-:Y:S02]  /*25510*/  IMAD.MOV.U32 R19, RZ, RZ, R16 ;  /* 0x000000ffff137224 */ /* 0x000fe400078e0010 */
.L_x_59362:
[----:B------:R-:W-:Y:S05]  /*25520*/  BSYNC B1 ;  /* 0x0000000000017941 */ /* 0x000fea0003800000 */
.L_x_59360:
        /* <DEDUP_REMOVED lines=16> */
.L_x_59364:
[----:B------:R-:W-:Y:S02]  /*25630*/  IMAD.MOV.U32 R38, RZ, RZ, R27 ;  /* 0x000000ffff267224 */ /* 0x000fe400078e001b */
[----:B------:R-:W-:Y:S01]  /*25640*/  IMAD.MOV.U32 R16, RZ, RZ, R43 ;  /* 0x000000ffff107224 */ /* 0x000fe200078e002b */
[----:B------:R-:W-:Y:S01]  /*25650*/  MOV R43, R36 ;  /* 0x00000024002b7202 */ /* 0x000fe20000000f00 */
[----:B------:R-:W-:Y:S02]  /*25660*/  IMAD.MOV.U32 R27, RZ, RZ, R60 ;  /* 0x000000ffff1b7224 */ /* 0x000fe400078e003c */
.L_x_59365:
[----:B------:R-:W-:Y:S05]  /*25670*/  BSYNC B1 ;  /* 0x0000000000017941 */ /* 0x000fea0003800000 */
.L_x_59363:
        /* <DEDUP_REMOVED lines=9> */
.L_x_59367:
[----:B------:R-:W-:Y:S02]  /*25710*/  IMAD.MOV.U32 R39, RZ, RZ, R38 ;  /* 0x000000ffff277224 */ /* 0x000fe400078e0026 */
[----:B------:R-:W-:Y:S01]  /*25720*/  IMAD.MOV.U32 R17, RZ, RZ, R16 ;  /* 0x000000ffff117224 */ /* 0x000fe200078e0010 */
[----:B------:R-:W-:Y:S01]  /*25730*/  MOV R16, R15 ;  /* 0x0000000f00107202 */ /* 0x000fe20000000f00 */
[----:B------:R-:W-:Y:S02]  /*25740*/  IMAD.MOV.U32 R38, RZ, RZ, R31 ;  /* 0x000000ffff267224 */ /* 0x000fe400078e001f */
.L_x_59368:
[----:B------:R-:W-:Y:S05]  /*25750*/  BSYNC B1 ;  /* 0x0000000000017941 */ /* 0x000fea0003800000 */
.L_x_59366:
        /* <DEDUP_REMOVED lines=9> */
.L_x_59370:
[----:B------:R-:W-:Y:S02]  /*257f0*/  IMAD.MOV.U32 R58, RZ, RZ, R39 ;  /* 0x000000ffff3a7224 */ /* 0x000fe400078e0027 */
[----:B------:R-:W-:Y:S01]  /*25800*/  IMAD.MOV.U32 R36, RZ, RZ, R17 ;  /* 0x000000ffff247224 */ /* 0x000fe200078e0011 */
[----:B------:R-:W-:Y:S01]  /*25810*/  MOV R17, R14 ;  /* 0x0000000e00117202 */ /* 0x000fe20000000f00 */
[----:B------:R-:W-:Y:S02]  /*25820*/  IMAD.MOV.U32 R39, RZ, RZ, R32 ;  /* 0x000000ffff277224 */ /* 0x000fe400078e0020 */
.L_x_59371:
[----:B------:R-:W-:Y:S05]  /*25830*/  BSYNC B1 ;  /* 0x0000000000017941 */ /* 0x000fea0003800000 */
.L_x_59369:
        /* <DEDUP_REMOVED lines=9> */
.L_x_59373:
[----:B------:R-:W-:Y:S02]  /*258d0*/  IMAD.MOV.U32 R31, RZ, RZ, R58 ;  /* 0x000000ffff1f7224 */ /* 0x000fe400078e003a */
[----:B------:R-:W-:Y:S01]  /*258e0*/  IMAD.MOV.U32 R15, RZ, RZ, R36 ;  /* 0x000000ffff0f7224 */ /* 0x000fe200078e0024 */
[----:B------:R-:W-:Y:S01]  /*258f0*/  MOV R36, R13 ;  /* 0x0000000d00247202 */ /* 0x000fe20000000f00 */
[----:B------:R-:W-:Y:S02]  /*25900*/  IMAD.MOV.U32 R58, RZ, RZ, R33 ;  /* 0x000000ffff3a7224 */ /* 0x000fe400078e0021 */
.L_x_59374:
[----:B------:R-:W-:Y:S05]  /*25910*/  BSYNC B1 ;  /* 0x0000000000017941 */ /* 0x000fea0003800000 */
.L_x_59372:
        /* <DEDUP_REMOVED lines=9> */
.L_x_59376:
[----:B------:R-:W-:Y:S02]  /*259b0*/  IMAD.MOV.U32 R32, RZ, RZ, R31 ;  /* 0x000000ffff207224 */ /* 0x000fe400078e001f */
[----:B------:R-:W-:Y:S01]  /*259c0*/  IMAD.MOV.U32 R14, RZ, RZ, R15 ;  /* 0x000000ffff0e7224 */ /* 0x000fe200078e000f */
[----:B------:R-:W-:Y:S01]  /*259d0*/  MOV R15, R12 ;  /* 0x0000000c000f7202 */ /* 0x000fe20000000f00 */
[----:B------:R-:W-:Y:S02]  /*259e0*/  IMAD.MOV.U32 R31, RZ, RZ, R28 ;  /* 0x000000ffff1f7224 */ /* 0x000fe400078e001c */
.L_x_59377:
[----:B------:R-:W-:Y:S05]  /*259f0*/  BSYNC B1 ;  /* 0x0000000000017941 */ /* 0x000fea0003800000 */
.L_x_59375:
        /* <DEDUP_REMOVED lines=9> */
.L_x_59379:
[----:B------:R-:W-:Y:S02]  /*25a90*/  IMAD.MOV.U32 R33, RZ, RZ, R32 ;  /* 0x000000ffff217224 */ /* 0x000fe400078e0020 */
[----:B------:R-:W-:Y:S01]  /*25aa0*/  IMAD.MOV.U32 R13, RZ, RZ, R14 ;  /* 0x000000ffff0d7224 */ /* 0x000fe200078e000e */
[----:B------:R-:W-:Y:S01]  /*25ab0*/  MOV R14, R29 ;  /* 0x0000001d000e7202 */ /* 0x000fe20000000f00 */
[----:B------:R-:W-:Y:S02]  /*25ac0*/  IMAD.MOV.U32 R32, RZ, RZ, R35 ;  /* 0x000000ffff207224 */ /* 0x000fe400078e0023 */
.L_x_59380:
[----:B------:R-:W-:Y:S05]  /*25ad0*/  BSYNC B1 ;  /* 0x0000000000017941 */ /* 0x000fea0003800000 */
.L_x_59378:
        /* <DEDUP_REMOVED lines=9> */
.L_x_59382:
[----:B------:R-:W-:Y:S02]  /*25b70*/  IMAD.MOV.U32 R28, RZ, RZ, R33 ;  /* 0x000000ffff1c7224 */ /* 0x000fe400078e0021 */
[----:B------:R-:W-:Y:S01]  /*25b80*/  IMAD.MOV.U32 R12, RZ, RZ, R13 ;  /* 0x000000ffff0c7224 */ /* 0x000fe200078e000d */
[----:B------:R-:W-:Y:S01]  /*25b90*/  MOV R13, R30 ;  /* 0x0000001e000d7202 */ /* 0x000fe20000000f00 */
[----:B------:R-:W-:Y:S02]  /*25ba0*/  IMAD.MOV.U32 R33, RZ, RZ, R54 ;  /* 0x000000ffff217224 */ /* 0x000fe400078e0036 */
.L_x_59383:
[----:B------:R-:W-:Y:S05]  /*25bb0*/  BSYNC B1 ;  /* 0x0000000000017941 */ /* 0x000fea0003800000 */
.L_x_59381:
        /* <DEDUP_REMOVED lines=9> */
.L_x_59385:
[----:B------:R-:W-:Y:S02]  /*25c50*/  IMAD.MOV.U32 R35, RZ, RZ, R28 ;  /* 0x000000ffff237224 */ /* 0x000fe400078e001c */
[----:B------:R-:W-:Y:S01]  /*25c60*/  IMAD.MOV.U32 R29, RZ, RZ, R12 ;  /* 0x000000ffff1d7224 */ /* 0x000fe200078e000c */
[----:B------:R-:W-:Y:S01]  /*25c70*/  MOV R12, R49 ;  /* 0x00000031000c7202 */ /* 0x000fe20000000f00 */
[----:B------:R-:W-:Y:S02]  /*25c80*/  IMAD.MOV.U32 R28, RZ, RZ, R51 ;  /* 0x000000ffff1c7224 */ /* 0x000fe400078e0033 */
.L_x_59386:
[----:B------:R-:W-:Y:S05]  /*25c90*/  BSYNC B1 ;  /* 0x0000000000017941 */ /* 0x000fea0003800000 */
.L_x_59384:
        /* <DEDUP_REMOVED lines=9> */
.L_x_59388:
[----:B------:R-:W-:Y:S02]  /*25d30*/  IMAD.MOV.U32 R54, RZ, RZ, R35 ;  /* 0x000000ffff367224 */ /* 0x000fe400078e0023 */
[----:B------:R-:W-:Y:S01]  /*25d40*/  IMAD.MOV.U32 R30, RZ, RZ, R29 ;  /* 0x000000ffff1e7224 */ /* 0x000fe200078e001d */
[----:B------:R-:W-:Y:S01]  /*25d50*/  MOV R29, R26 ;  /* 0x0000001a001d7202 */ /* 0x000fe20000000f00 */
[----:B------:R-:W-:Y:S02]  /*25d60*/  IMAD.MOV.U32 R35, RZ, RZ, R42 ;  /* 0x000000ffff237224 */ /* 0x000fe400078e002a */
.L_x_59389:
[----:B------:R-:W-:Y:S05]  /*25d70*/  BSYNC B1 ;  /* 0x0000000000017941 */ /* 0x000fea0003800000 */
.L_x_59387:
        /* <DEDUP_REMOVED lines=9> */
.L_x_59391:
[----:B------:R-:W-:Y:S02]  /*25e10*/  IMAD.MOV.U32 R49, RZ, RZ, R54 ;  /* 0x000000ffff317224 */ /* 0x000fe400078e0036 */
[----:B------:R-:W-:Y:S01]  /*25e20*/  IMAD.MOV.U32 R47, RZ, RZ, R30 ;  /* 0x000000ffff2f7224 */ /* 0x000fe200078e001e */
[----:B------:R-:W-:Y:S01]  /*25e30*/  MOV R30, R25 ;  /* 0x00000019001e7202 */ /* 0x000fe20000000f00 */
[----:B------:R-:W-:Y:S02]  /*25e40*/  IMAD.MOV.U32 R54, RZ, RZ, R41 ;  /* 0x000000ffff367224 */ /* 0x000fe400078e0029 */
.L_x_59392:
[----:B------:R-:W-:Y:S05]  /*25e50*/  BSYNC B1 ;  /* 0x0000000000017941 */ /* 0x000fea0003800000 */
.L_x_59390:
        /* <DEDUP_REMOVED lines=9> */
.L_x_59394:
[----:B------:R-:W-:Y:S02]  /*25ef0*/  IMAD.MOV.U32 R26, RZ, RZ, R49 ;  /* 0x000000ffff1a7224 */ /* 0x000fe400078e0031 */
[----:B------:R-:W-:Y:S01]  /*25f00*/  IMAD.MOV.U32 R25, RZ, RZ, R47 ;  /* 0x000000ffff197224 */ /* 0x000fe200078e002f */
[----:B------:R-:W-:Y:S01]  /*25f10*/  MOV R47, R24 ;  /* 0x00000018002f7202 */ /* 0x000fe20000000f00 */
[----:B------:R-:W-:Y:S02]  /*25f20*/  IMAD.MOV.U32 R49, RZ, RZ, R40 ;  /* 0x000000ffff317224 */ /* 0x000fe400078e0028 */
.L_x_59395:
[----:B------:R-:W-:Y:S05]  /*25f30*/  BSYNC B1 ;  /* 0x0000000000017941 */ /* 0x000fea0003800000 */
.L_x_59393:
        /* <DEDUP_REMOVED lines=9> */
.L_x_59397:
[----:B------:R-:W-:Y:S02]  /*25fd0*/  IMAD.MOV.U32 R40, RZ, RZ, R26 ;  /* 0x000000ffff287224 */ /* 0x000fe400078e001a */
[----:B------:R-:W-:Y:S01]  /*25fe0*/  IMAD.MOV.U32 R24, RZ, RZ, R25 ;  /* 0x000000ffff187224 */ /* 0x000fe200078e0019 */
[----:B------:R-:W-:Y:S01]  /*25ff0*/  MOV R25, R22 ;  /* 0x0000001600197202 */ /* 0x000fe20000000f00 */
[----:B------:R-:W-:Y:S02]  /*26000*/  IMAD.MOV.U32 R26, RZ, RZ, R23 ;  /* 0x000000ffff1a7224 */ /* 0x000fe400078e0017 */
.L_x_59398:
[----:B------:R-:W-:Y:S05]  /*26010*/  BSYNC B1 ;  /* 0x0000000000017941 */ /* 0x000fea0003800000 */
.L_x_59396:
        /* <DEDUP_REMOVED lines=9> */
.L_x_59400:
[----:B------:R-:W-:Y:S02]  /*260b0*/  IMAD.MOV.U32 R23, RZ, RZ, R40 ;  /* 0x000000ffff177224 */ /* 0x000fe400078e0028 */
[----:B------:R-:W-:Y:S01]  /*260c0*/  IMAD.MOV.U32 R22, RZ, RZ, R24 ;  /* 0x000000ffff167224 */ /* 0x000fe200078e0018 */
[----:B------:R-:W-:Y:S01]  /*260d0*/  MOV R24, R21 ;  /* 0x0000001500187202 */ /* 0x000fe20000000f00 */
[----:B------:R-:W-:Y:S02]  /*260e0*/  IMAD.MOV.U32 R40, RZ, RZ, R37 ;  /* 0x000000ffff287224 */ /* 0x000fe400078e0025 */
.L_x_59401:
[----:B------:R-:W-:Y:S05]  /*260f0*/  BSYNC B1 ;  /* 0x0000000000017941 */ /* 0x000fea0003800000 */
.L_x_59399:
        /* <DEDUP_REMOVED lines=9> */
.L_x_59403:
[----:B------:R-:W-:Y:S02]  /*26190*/  IMAD.MOV.U32 R37, RZ, RZ, R23 ;  /* 0x000000ffff257224 */ /* 0x000fe400078e0017 */
[----:B------:R-:W-:Y:S01]  /*261a0*/  IMAD.MOV.U32 R21, RZ, RZ, R22 ;  /* 0x000000ffff157224 */ /* 0x000fe200078e0016 */
[----:B------:R-:W-:Y:S01]  /*261b0*/  MOV R22, R19 ;  /* 0x0000001300167202 */ /* 0x000fe20000000f00 */
[----:B------:R-:W-:Y:S02]  /*261c0*/  IMAD.MOV.U32 R23, RZ, RZ, R20 ;  /* 0x000000ffff177224 */ /* 0x000fe400078e0014 */
.L_x_59404:
[----:B------:R-:W-:Y:S05]  /*261d0*/  BSYNC B1 ;  /* 0x0000000000017941 */ /* 0x000fea0003800000 */
.L_x_59402:
        /* <DEDUP_REMOVED lines=9> */
.L_x_59406:
[----:B------:R-:W-:Y:S02]  /*26270*/  IMAD.MOV.U32 R20, RZ, RZ, R37 ;  /* 0x000000ffff147224 */ /* 0x000fe400078e0025 */
[----:B------:R-:W-:Y:S01]  /*26280*/  IMAD.MOV.U32 R19, RZ, RZ, R21 ;  /* 0x000000ffff137224 */ /* 0x000fe200078e0015 */
[----:B------:R-:W-:Y:S01]  /*26290*/  MOV R21, R18 ;  /* 0x0000001200157202 */ /* 0x000fe20000000f00 */
[----:B------:R-:W-:Y:S02]  /*262a0*/  IMAD.MOV.U32 R37, RZ, RZ, R34 ;  /* 0x000000ffff257224 */ /* 0x000fe400078e0022 */
.L_x_59407:
[----:B------:R-:W-:Y:S05]  /*262b0*/  BSYNC B1 ;  /* 0x0000000000017941 */ /* 0x000fea0003800000 */
.L_x_59405:
        /* <DEDUP_REMOVED lines=16> */
.L_x_59409:
[----:B------:R-:W-:Y:S01]  /*263c0*/  IMAD.MOV.U32 R34, RZ, RZ, R27 ;  /* 0x000000ffff227224 */ /* 0x000fe200078e001b */
[----:B------:R-:W-:Y:S01]  /*263d0*/  MOV R18, R43 ;  /* 0x0000002b00127202 */ /* 0x000fe20000000f00 */
[----:B------:R-:W-:Y:S02]  /*263e0*/  IMAD.MOV.U32 R27, RZ, RZ, R38 ;  /* 0x000000ffff1b7224 */ /* 0x000fe400078e0026 */
[----:B------:R-:W-:Y:S02]  /*263f0*/  IMAD.MOV.U32 R43, RZ, RZ, R16 ;  /* 0x000000ffff2b7224 */ /* 0x000fe400078e0010 */
.L_x_59410:
[----:B------:R-:W-:Y:S05]  /*26400*/  BSYNC B1 ;  /* 0x0000000000017941 */ /* 0x000fea0003800000 */
.L_x_59408:
        /* <DEDUP_REMOVED lines=9> */
.L_x_59412:
[----:B------:R-:W-:Y:S01]  /*264a0*/  IMAD.MOV.U32 R45, RZ, RZ, R34 ;  /* 0x000000ffff2d7224 */ /* 0x000fe200078e0022 */
[----:B------:R-:W-:Y:S01]  /*264b0*/  MOV R41, R18 ;  /* 0x0000001200297202 */ /* 0x000fe20000000f00 */
[----:B------:R-:W-:Y:S02]  /*264c0*/  IMAD.MOV.U32 R34, RZ, RZ, R39 ;  /* 0x000000ffff227224 */ /* 0x000fe400078e0027 */
[----:B------:R-:W-:Y:S02]  /*264d0*/  IMAD.MOV.U32 R18, RZ, RZ, R17 ;  /* 0x000000ffff127224 */ /* 0x000fe400078e0011 */
.L_x_59413:
[----:B------:R-:W-:Y:S05]  /*264e0*/  BSYNC B1 ;  /* 0x0000000000017941 */ /* 0x000fea0003800000 */
.L_x_59411:
        /* <DEDUP_REMOVED lines=9> */
.L_x_59415:
[----:B------:R-:W-:Y:S01]  /*26580*/  IMAD.MOV.U32 R38, RZ, RZ, R45 ;  /* 0x000000ffff267224 */ /* 0x000fe200078e002d */
[----:B------:R-:W-:Y:S01]  /*26590*/  MOV R16, R41 ;  /* 0x0000002900107202 */ /* 0x000fe20000000f00 */
[----:B------:R-:W-:Y:S02]  /*265a0*/  IMAD.MOV.U32 R45, RZ, RZ, R58 ;  /* 0x000000ffff2d7224 */ /* 0x000fe400078e003a */
[----:B------:R-:W-:Y:S02]  /*265b0*/  IMAD.MOV.U32 R41, RZ, RZ, R36 ;  /* 0x000000ffff297224 */ /* 0x000fe400078e0024 */
.L_x_59416:
[----:B------:R-:W-:Y:S05]  /*265c0*/  BSYNC B1 ;  /* 0x0000000000017941 */ /* 0x000fea0003800000 */
.L_x_59414:
        /* <DEDUP_REMOVED lines=9> */
.L_x_59418:
[----:B------:R-:W-:Y:S01]  /*26660*/  IMAD.MOV.U32 R39, RZ, RZ, R38 ;  /* 0x000000ffff277224 */ /* 0x000fe200078e0026 */
[----:B------:R-:W-:Y:S01]  /*26670*/  MOV R17, R16 ;  /* 0x0000001000117202 */ /* 0x000fe20000000f00 */
[----:B------:R-:W-:Y:S02]  /*26680*/  IMAD.MOV.U32 R38, RZ, RZ, R31 ;  /* 0x000000ffff267224 */ /* 0x000fe400078e001f */
[----:B------:R-:W-:Y:S02]  /*26690*/  IMAD.MOV.U32 R16, RZ, RZ, R15 ;  /* 0x000000ffff107224 */ /* 0x000fe400078e000f */
.L_x_59419:
[----:B------:R-:W-:Y:S05]  /*266a0*/  BSYNC B1 ;  /* 0x0000000000017941 */ /* 0x000fea0003800000 */
.L_x_59417:
        /* <DEDUP_REMOVED lines=9> */
.L_x_59421:
[----:B------:R-:W-:Y:S01]  /*26740*/  IMAD.MOV.U32 R42, RZ, RZ, R39 ;  /* 0x000000ffff2a7224 */ /* 0x000fe200078e0027 */
[----:B------:R-:W-:Y:S01]  /*26750*/  MOV R36, R17 ;  /* 0x0000001100247202 */ /* 0x000fe20000000f00 */
[----:B------:R-:W-:Y:S02]  /*26760*/  IMAD.MOV.U32 R39, RZ, RZ, R32 ;  /* 0x000000ffff277224 */ /* 0x000fe400078e0020 */
[----:B------:R-:W-:Y:S02]  /*26770*/  IMAD.MOV.U32 R17, RZ, RZ, R14 ;  /* 0x000000ffff117224 */ /* 0x000fe400078e000e */
.L_x_59422:
[----:B------:R-:W-:Y:S05]  /*26780*/  BSYNC B1 ;  /* 0x0000000000017941 */ /* 0x000fea0003800000 */
.L_x_59420:
        /* <DEDUP_REMOVED lines=9> */
.L_x_59424:
[----:B------:R-:W-:Y:S01]  /*26820*/  IMAD.MOV.U32 R31, RZ, RZ, R42 ;  /* 0x000000ffff1f7224 */ /* 0x000fe200078e002a */
[----:B------:R-:W-:Y:S01]  /*26830*/  MOV R15, R36 ;  /* 0x00000024000f7202 */ /* 0x000fe20000000f00 */
[----:B------:R-:W-:Y:S02]  /*26840*/  IMAD.MOV.U32 R42, RZ, RZ, R33 ;  /* 0x000000ffff2a7224 */ /* 0x000fe400078e0021 */
[----:B------:R-:W-:Y:S02]  /*26850*/  IMAD.MOV.U32 R36, RZ, RZ, R13 ;  /* 0x000000ffff247224 */ /* 0x000fe400078e000d */
.L_x_59425:
[----:B------:R-:W-:Y:S05]  /*26860*/  BSYNC B1 ;  /* 0x0000000000017941 */ /* 0x000fea0003800000 */
.L_x_59423:
        /* <DEDUP_REMOVED lines=9> */
.L_x_59427:
[----:B------:R-:W-:Y:S01]  /*26900*/  IMAD.MOV.U32 R32, RZ, RZ, R31 ;  /* 0x000000ffff207224 */ /* 0x000fe200078e001f */
[----:B------:R-:W-:Y:S01]  /*26910*/  MOV R14, R15 ;  /* 0x0000000f000e7202 */ /* 0x000fe20000000f00 */
[----:B------:R-:W-:Y:S02]  /*26920*/  IMAD.MOV.U32 R31, RZ, RZ, R28 ;  /* 0x000000ffff1f7224 */ /* 0x000fe400078e001c */
[----:B------:R-:W-:Y:S02]  /*26930*/  IMAD.MOV.U32 R15, RZ, RZ, R12 ;  /* 0x000000ffff0f7224 */ /* 0x000fe400078e000c */
.L_x_59428:
[----:B------:R-:W-:Y:S05]  /*26940*/  BSYNC B1 ;  /* 0x0000000000017941 */ /* 0x000fea0003800000 */
.L_x_59426:
        /* <DEDUP_REMOVED lines=9> */
.L_x_59430:
[----:B------:R-:W-:Y:S01]  /*269e0*/  IMAD.MOV.U32 R33, RZ, RZ, R32 ;  /* 0x000000ffff217224 */ /* 0x000fe200078e0020 */
[----:B------:R-:W-:Y:S01]  /*269f0*/  MOV R13, R14 ;  /* 0x0000000e000d7202 */ /* 0x000fe20000000f00 */
[----:B------:R-:W-:Y:S02]  /*26a00*/  IMAD.MOV.U32 R32, RZ, RZ, R35 ;  /* 0x000000ffff207224 */ /* 0x000fe400078e0023 */
[----:B------:R-:W-:Y:S02]  /*26a10*/  IMAD.MOV.U32 R14, RZ, RZ, R29 ;  /* 0x000000ffff0e7224 */ /* 0x000fe400078e001d */
.L_x_59431:
[----:B------:R-:W-:Y:S05]  /*26a20*/  BSYNC B1 ;  /* 0x0000000000017941 */ /* 0x000fea0003800000 */
.L_x_59429:
        /* <DEDUP_REMOVED lines=9> */
.L_x_59433:
[----:B------:R-:W-:Y:S01]  /*26ac0*/  IMAD.MOV.U32 R28, RZ, RZ, R33 ;  /* 0x000000ffff1c7224 */ /* 0x000fe200078e0021 */
[----:B------:R-:W-:Y:S01]  /*26ad0*/  MOV R12, R13 ;  /* 0x0000000d000c7202 */ /* 0x000fe20000000f00 */
[----:B------:R-:W-:Y:S02]  /*26ae0*/  IMAD.MOV.U32 R33, RZ, RZ, R54 ;  /* 0x000000ffff217224 */ /* 0x000fe400078e0036 */
[----:B------:R-:W-:Y:S02]  /*26af0*/  IMAD.MOV.U32 R13, RZ, RZ, R30 ;  /* 0x000000ffff0d7224 */ /* 0x000fe400078e001e */
.L_x_59434:
[----:B------:R-:W-:Y:S05]  /*26b00*/  BSYNC B1 ;  /* 0x0000000000017941 */ /* 0x000fea0003800000 */
.L_x_59432:
        /* <DEDUP_REMOVED lines=9> */
.L_x_59436:
[----:B------:R-:W-:Y:S01]  /*26ba0*/  IMAD.MOV.U32 R29, RZ, RZ, R28 ;  /* 0x000000ffff1d7224 */ /* 0x000fe200078e001c */
[----:B------:R-:W-:Y:S01]  /*26bb0*/  MOV R30, R12 ;  /* 0x0000000c001e7202 */ /* 0x000fe20000000f00 */
[----:B------:R-:W-:Y:S02]  /*26bc0*/  IMAD.MOV.U32 R28, RZ, RZ, R49 ;  /* 0x000000ffff1c7224 */ /* 0x000fe400078e0031 */
[----:B------:R-:W-:Y:S02]  /*26bd0*/  IMAD.MOV.U32 R12, RZ, RZ, R47 ;  /* 0x000000ffff0c7224 */ /* 0x000fe400078e002f */
.L_x_59437:
[----:B------:R-:W-:Y:S05]  /*26be0*/  BSYNC B1 ;  /* 0x0000000000017941 */ /* 0x000fea0003800000 */
.L_x_59435:
        /* <DEDUP_REMOVED lines=9> */
.L_x_59439:
[----:B------:R-:W-:Y:S01]  /*26c80*/  IMAD.MOV.U32 R47, RZ, RZ, R29 ;  /* 0x000000ffff2f7224 */ /* 0x000fe200078e001d */
[----:B------:R-:W-:Y:S01]  /*26c90*/  MOV R35, R30 ;  /* 0x0000001e00237202 */ /* 0x000fe20000000f00 */
[----:B------:R-:W-:Y:S02]  /*26ca0*/  IMAD.MOV.U32 R29, RZ, RZ, R26 ;  /* 0x000000ffff1d7224 */ /* 0x000fe400078e001a */
[----:B------:R-:W-:Y:S02]  /*26cb0*/  IMAD.MOV.U32 R30, RZ, RZ, R25 ;  /* 0x000000ffff1e7224 */ /* 0x000fe400078e0019 */
.L_x_59440:
[----:B------:R-:W-:Y:S05]  /*26cc0*/  BSYNC B1 ;  /* 0x0000000000017941 */ /* 0x000fea0003800000 */
.L_x_59438:
        /* <DEDUP_REMOVED lines=9> */
.L_x_59442:
[----:B------:R-:W-:Y:S01]  /*26d60*/  IMAD.MOV.U32 R26, RZ, RZ, R47 ;  /* 0x000000ffff1a7224 */ /* 0x000fe200078e002f */
[----:B------:R-:W-:Y:S01]  /*26d70*/  MOV R25, R35 ;  /* 0x0000002300197202 */ /* 0x000fe20000000f00 */
[----:B------:R-:W-:Y:S02]  /*26d80*/  IMAD.MOV.U32 R47, RZ, RZ, R40 ;  /* 0x000000ffff2f7224 */ /* 0x000fe400078e0028 */
[----:B------:R-:W-:Y:S02]  /*26d90*/  IMAD.MOV.U32 R35, RZ, RZ, R24 ;  /* 0x000000ffff237224 */ /* 0x000fe400078e0018 */
.L_x_59443:
[----:B------:R-:W-:Y:S05]  /*26da0*/  BSYNC B1 ;  /* 0x0000000000017941 */ /* 0x000fea0003800000 */
.L_x_59441:
        /* <DEDUP_REMOVED lines=9> */
.L_x_59445:
[----:B------:R-:W-:Y:S01]  /*26e40*/  IMAD.MOV.U32 R40, RZ, RZ, R26 ;  /* 0x000000ffff287224 */ /* 0x000fe200078e001a */
[----:B------:R-:W-:Y:S01]  /*26e50*/  MOV R24, R25 ;  /* 0x0000001900187202 */ /* 0x000fe20000000f00 */
[----:B------:R-:W-:Y:S02]  /*26e60*/  IMAD.MOV.U32 R26, RZ, RZ, R23 ;  /* 0x000000ffff1a7224 */ /* 0x000fe400078e0017 */
[----:B------:R-:W-:Y:S02]  /*26e70*/  IMAD.MOV.U32 R25, RZ, RZ, R22 ;  /* 0x000000ffff197224 */ /* 0x000fe400078e0016 */
.L_x_59446:
[----:B------:R-:W-:Y:S05]  /*26e80*/  BSYNC B1 ;  /* 0x0000000000017941 */ /* 0x000fea0003800000 */
.L_x_59444:
        /* <DEDUP_REMOVED lines=9> */
.L_x_59448:
[----:B------:R-:W-:Y:S01]  /*26f20*/  IMAD.MOV.U32 R23, RZ, RZ, R40 ;  /* 0x000000ffff177224 */ /* 0x000fe200078e0028 */
[----:B------:R-:W-:Y:S01]  /*26f30*/  MOV R22, R24 ;  /* 0x0000001800167202 */ /* 0x000fe20000000f00 */
[----:B------:R-:W-:Y:S02]  /*26f40*/  IMAD.MOV.U32 R40, RZ, RZ, R37 ;  /* 0x000000ffff287224 */ /* 0x000fe400078e0025 */
[----:B------:R-:W-:Y:S02]  /*26f50*/  IMAD.MOV.U32 R24, RZ, RZ, R21 ;  /* 0x000000ffff187224 */ /* 0x000fe400078e0015 */
.L_x_59449:
[----:B------:R-:W-:Y:S05]  /*26f60*/  BSYNC B1 ;  /* 0x0000000000017941 */ /* 0x000fea0003800000 */
.L_x_59447:
        /* <DEDUP_REMOVED lines=9> */
.L_x_59451:
[----:B------:R-:W-:Y:S01]  /*27000*/  IMAD.MOV.U32 R37, RZ, RZ, R23 ;  /* 0x000000ffff257224 */ /* 0x000fe200078e0017 */
[----:B------:R-:W-:Y:S01]  /*27010*/  MOV R21, R22 ;  /* 0x0000001600157202 */ /* 0x000fe20000000f00 */
[----:B------:R-:W-:Y:S02]  /*27020*/  IMAD.MOV.U32 R23, RZ, RZ, R20 ;  /* 0x000000ffff177224 */ /* 0x000fe400078e0014 */
[----:B------:R-:W-:Y:S02]  /*27030*/  IMAD.MOV.U32 R22, RZ, RZ, R19 ;  /* 0x000000ffff167224 */ /* 0x000fe400078e0013 */
.L_x_59452:
[----:B------:R-:W-:Y:S05]  /*27040*/  BSYNC B1 ;  /* 0x0000000000017941 */ /* 0x000fea0003800000 */
.L_x_59450:
        /* <DEDUP_REMOVED lines=16> */
.L_x_59454:
[----:B------:R-:W-:Y:S02]  /*27150*/  IMAD.MOV.U32 R52, RZ, RZ, R27 ;  /* 0x000000ffff347224 */ /* 0x000fe400078e001b */
[----:B------:R-:W-:Y:S02]  /*27160*/  IMAD.MOV.U32 R20, RZ, RZ, R43 ;  /* 0x000000ffff147224 */ /* 0x000fe400078e002b */
[----:B------:R-:W-:Y:S02]  /*27170*/  IMAD.MOV.U32 R27, RZ, RZ, R34 ;  /* 0x000000ffff1b7224 */ /* 0x000fe400078e0022 */
[----:B------:R-:W-:Y:S02]  /*27180*/  IMAD.MOV.U32 R43, RZ, RZ, R18 ;  /* 0x000000ffff2b7224 */ /* 0x000fe400078e0012 */
.L_x_59455:
[----:B------:R-:W-:Y:S05]  /*27190*/  BSYNC B1 ;  /* 0x0000000000017941 */ /* 0x000fea0003800000 */
.L_x_59453:
        /* <DEDUP_REMOVED lines=9> */
.L_x_59457:
[----:B------:R-:W-:Y:S02]  /*27230*/  IMAD.MOV.U32 R19, RZ, RZ, R52 ;  /* 0x000000ffff137224 */ /* 0x000fe400078e0034 */
[----:B------:R-:W-:Y:S02]  /*27240*/  IMAD.MOV.U32 R11, RZ, RZ, R20 ;  /* 0x000000ffff0b7224 */ /* 0x000fe400078e0014 */
[----:B------:R-:W-:Y:S02]  /*27250*/  IMAD.MOV.U32 R52, RZ, RZ, R45 ;  /* 0x000000ffff347224 */ /* 0x000fe400078e002d */
[----:B------:R-:W-:Y:S02]  /*27260*/  IMAD.MOV.U32 R20, RZ, RZ, R41 ;  /* 0x000000ffff147224 */ /* 0x000fe400078e0029 */
.L_x_59458:
[----:B------:R-:W-:Y:S05]  /*27270*/  BSYNC B1 ;  /* 0x0000000000017941 */ /* 0x000fea0003800000 */
.L_x_59456:
        /* <DEDUP_REMOVED lines=9> */
.L_x_59460:
[----:B------:R-:W-:Y:S02]  /*27310*/  IMAD.MOV.U32 R34, RZ, RZ, R19 ;  /* 0x000000ffff227224 */ /* 0x000fe400078e0013 */
[----:B------:R-:W-:Y:S02]  /*27320*/  IMAD.MOV.U32 R18, RZ, RZ, R11 ;  /* 0x000000ffff127224 */ /* 0x000fe400078e000b */
[----:B------:R-:W-:Y:S02]  /*27330*/  IMAD.MOV.U32 R19, RZ, RZ, R38 ;  /* 0x000000ffff137224 */ /* 0x000fe400078e0026 */
[----:B------:R-:W-:Y:S02]  /*27340*/  IMAD.MOV.U32 R11, RZ, RZ, R16 ;  /* 0x000000ffff0b7224 */ /* 0x000fe400078e0010 */
.L_x_59461:
[----:B------:R-:W-:Y:S05]  /*27350*/  BSYNC B1 ;  /* 0x0000000000017941 */ /* 0x000fea0003800000 */
.L_x_59459:
        /* <DEDUP_REMOVED lines=9> */
.L_x_59463:
[----:B------:R-:W-:Y:S02]  /*273f0*/  IMAD.MOV.U32 R45, RZ, RZ, R34 ;  /* 0x000000ffff2d7224 */ /* 0x000fe400078e0022 */
[----:B------:R-:W-:Y:S02]  /*27400*/  IMAD.MOV.U32 R41, RZ, RZ, R18 ;  /* 0x000000ffff297224 */ /* 0x000fe400078e0012 */
[----:B------:R-:W-:Y:S02]  /*27410*/  IMAD.MOV.U32 R34, RZ, RZ, R39 ;  /* 0x000000ffff227224 */ /* 0x000fe400078e0027 */
[----:B------:R-:W-:Y:S02]  /*27420*/  IMAD.MOV.U32 R18, RZ, RZ, R17 ;  /* 0x000000ffff127224 */ /* 0x000fe400078e0011 */
.L_x_59464:
[----:B------:R-:W-:Y:S05]  /*27430*/  BSYNC B1 ;  /* 0x0000000000017941 */ /* 0x000fea0003800000 */
.L_x_59462:
        /* <DEDUP_REMOVED lines=9> */
.L_x_59466:
[----:B------:R-:W-:Y:S02]  /*274d0*/  IMAD.MOV.U32 R38, RZ, RZ, R45 ;  /* 0x000000ffff267224 */ /* 0x000fe400078e002d */
[----:B------:R-:W-:Y:S02]  /*274e0*/  IMAD.MOV.U32 R16, RZ, RZ, R41 ;  /* 0x000000ffff107224 */ /* 0x000fe400078e0029 */
[----:B------:R-:W-:Y:S02]  /*274f0*/  IMAD.MOV.U32 R45, RZ, RZ, R42 ;  /* 0x000000ffff2d7224 */ /* 0x000fe400078e002a */
[----:B------:R-:W-:Y:S02]  /*27500*/  IMAD.MOV.U32 R41, RZ, RZ, R36 ;  /* 0x000000ffff297224 */ /* 0x000fe400078e0024 */
.L_x_59467:
[----:B------:R-:W-:Y:S05]  /*27510*/  BSYNC B1 ;  /* 0x0000000000017941 */ /* 0x000fea0003800000 */
.L_x_59465:
        /* <DEDUP_REMOVED lines=9> */
.L_x_59469:
[----:B------:R-:W-:Y:S02]  /*275b0*/  IMAD.MOV.U32 R39, RZ, RZ, R38 ;  /* 0x000000ffff277224 */ /* 0x000fe400078e0026 */
[----:B------:R-:W-:Y:S02]  /*275c0*/  IMAD.MOV.U32 R17, RZ, RZ, R16 ;  /* 0x000000ffff117224 */ /* 0x000fe400078e0010 */
[----:B------:R-:W-:Y:S02]  /*275d0*/  IMAD.MOV.U32 R38, RZ, RZ, R31 ;  /* 0x000000ffff267224 */ /* 0x000fe400078e001f */
[----:B------:R-:W-:Y:S02]  /*275e0*/  IMAD.MOV.U32 R16, RZ, RZ, R15 ;  /* 0x000000ffff107224 */ /* 0x000fe400078e000f */
.L_x_59470:
[----:B------:R-:W-:Y:S05]  /*275f0*/  BSYNC B1 ;  /* 0x0000000000017941 */ /* 0x000fea0003800000 */
.L_x_59468:
        /* <DEDUP_REMOVED lines=9> */
.L_x_59472:
[----:B------:R-:W-:Y:S02]  /*27690*/  IMAD.MOV.U32 R42, RZ, RZ, R39 ;  /* 0x000000ffff2a7224 */ /* 0x000fe400078e0027 */
[----:B------:R-:W-:Y:S02]  /*276a0*/  IMAD.MOV.U32 R36, RZ, RZ, R17 ;  /* 0x000000ffff247224 */ /* 0x000fe400078e0011 */
[----:B------:R-:W-:Y:S02]  /*276b0*/  IMAD.MOV.U32 R39, RZ, RZ, R32 ;  /* 0x000000ffff277224 */ /* 0x000fe400078e0020 */
[----:B------:R-:W-:Y:S02]  /*276c0*/  IMAD.MOV.U32 R17, RZ, RZ, R14 ;  /* 0x000000ffff117224 */ /* 0x000fe400078e000e */
.L_x_59473:
[----:B------:R-:W-:Y:S05]  /*276d0*/  BSYNC B1 ;  /* 0x0000000000017941 */ /* 0x000fea0003800000 */
.L_x_59471:
        /* <DEDUP_REMOVED lines=9> */
.L_x_59475:
[----:B------:R-:W-:Y:S02]  /*27770*/  IMAD.MOV.U32 R31, RZ, RZ, R42 ;  /* 0x000000ffff1f7224 */ /* 0x000fe400078e002a */
[----:B------:R-:W-:Y:S02]  /*27780*/  IMAD.MOV.U32 R15, RZ, RZ, R36 ;  /* 0x000000ffff0f7224 */ /* 0x000fe400078e0024 */
[----:B------:R-:W-:Y:S02]  /*27790*/  IMAD.MOV.U32 R42, RZ, RZ, R33 ;  /* 0x000000ffff2a7224 */ /* 0x000fe400078e0021 */
[----:B------:R-:W-:Y:S02]  /*277a0*/  IMAD.MOV.U32 R36, RZ, RZ, R13 ;  /* 0x000000ffff247224 */ /* 0x000fe400078e000d */
.L_x_59476:
[----:B------:R-:W-:Y:S05]  /*277b0*/  BSYNC B1 ;  /* 0x0000000000017941 */ /* 0x000fea0003800000 */
.L_x_59474:
        /* <DEDUP_REMOVED lines=9> */
.L_x_59478:
[----:B------:R-:W-:Y:S02]  /*27850*/  IMAD.MOV.U32 R14, RZ, RZ, R31 ;  /* 0x000000ffff0e7224 */ /* 0x000fe400078e001f */
[----:B------:R-:W-:Y:S02]  /*27860*/  IMAD.MOV.U32 R13, RZ, RZ, R15 ;  /* 0x000000ffff0d7224 */ /* 0x000fe400078e000f */
[----:B------:R-:W-:Y:S02]  /*27870*/  IMAD.MOV.U32 R31, RZ, RZ, R28 ;  /* 0x000000ffff1f7224 */ /* 0x000fe400078e001c */
[----:B------:R-:W-:Y:S02]  /*27880*/  IMAD.MOV.U32 R15, RZ, RZ, R12 ;  /* 0x000000ffff0f7224 */ /* 0x000fe400078e000c */
.L_x_59479:
[----:B------:R-:W-:Y:S05]  /*27890*/  BSYNC B1 ;  /* 0x0000000000017941 */ /* 0x000fea0003800000 */
.L_x_59477:
        /* <DEDUP_REMOVED lines=9> */
.L_x_59481:
[----:B------:R-:W-:Y:S02]  /*27930*/  IMAD.MOV.U32 R28, RZ, RZ, R14 ;  /* 0x000000ffff1c7224 */ /* 0x000fe400078e000e */
[----:B------:R-:W-:Y:S02]  /*27940*/  IMAD.MOV.U32 R12, RZ, RZ, R13 ;  /* 0x000000ffff0c7224 */ /* 0x000fe400078e000d */
[----:B------:R-:W-:Y:S02]  /*27950*/  IMAD.MOV.U32 R14, RZ, RZ, R29 ;  /* 0x000000ffff0e7224 */ /* 0x000fe400078e001d */
[----:B------:R-:W-:Y:S02]  /*27960*/  IMAD.MOV.U32 R13, RZ, RZ, R30 ;  /* 0x000000ffff0d7224 */ /* 0x000fe400078e001e */
.L_x_59482:
[----:B------:R-:W-:Y:S05]  /*27970*/  BSYNC B1 ;  /* 0x0000000000017941 */ /* 0x000fea0003800000 */
.L_x_59480:
        /* <DEDUP_REMOVED lines=9> */
.L_x_59484:
[----:B------:R-:W-:Y:S02]  /*27a10*/  IMAD.MOV.U32 R29, RZ, RZ, R28 ;  /* 0x000000ffff1d7224 */ /* 0x000fe400078e001c */
[----:B------:R-:W-:Y:S02]  /*27a20*/  IMAD.MOV.U32 R30, RZ, RZ, R12 ;  /* 0x000000ffff1e7224 */ /* 0x000fe400078e000c */
[----:B------:R-:W-:Y:S02]  /*27a30*/  IMAD.MOV.U32 R28, RZ, RZ, R47 ;  /* 0x000000ffff1c7224 */ /* 0x000fe400078e002f */
[----:B------:R-:W-:Y:S02]  /*27a40*/  IMAD.MOV.U32 R12, RZ, RZ, R35 ;  /* 0x000000ffff0c7224 */ /* 0x000fe400078e0023 */
.L_x_59485:
[----:B------:R-:W-:Y:S05]  /*27a50*/  BSYNC B1 ;  /* 0x0000000000017941 */ /* 0x000fea0003800000 */
.L_x_59483:
        /* <DEDUP_REMOVED lines=9> */
.L_x_59487:
[----:B------:R-:W-:Y:S02]  /*27af0*/  IMAD.MOV.U32 R35, RZ, RZ, R29 ;  /* 0x000000ffff237224 */ /* 0x000fe400078e001d */
[----:B------:R-:W-:Y:S02]  /*27b00*/  IMAD.MOV.U32 R33, RZ, RZ, R30 ;  /* 0x000000ffff217224 */ /* 0x000fe400078e001e */
[----:B------:R-:W-:Y:S02]  /*27b10*/  IMAD.MOV.U32 R29, RZ, RZ, R26 ;  /* 0x000000ffff1d7224 */ /* 0x000fe400078e001a */
[----:B------:R-:W-:Y:S02]  /*27b20*/  IMAD.MOV.U32 R30, RZ, RZ, R25 ;  /* 0x000000ffff1e7224 */ /* 0x000fe400078e0019 */
.L_x_59488:
[----:B------:R-:W-:Y:S05]  /*27b30*/  BSYNC B1 ;  /* 0x0000000000017941 */ /* 0x000fea0003800000 */
.L_x_59486:
        /* <DEDUP_REMOVED lines=9> */
.L_x_59490:
[----:B------:R-:W-:Y:S02]  /*27bd0*/  IMAD.MOV.U32 R26, RZ, RZ, R35 ;  /* 0x000000ffff1a7224 */ /* 0x000fe400078e0023 */
[----:B------:R-:W-:Y:S02]  /*27be0*/  IMAD.MOV.U32 R25, RZ, RZ, R33 ;  /* 0x000000ffff197224 */ /* 0x000fe400078e0021 */
[----:B------:R-:W-:Y:S02]  /*27bf0*/  IMAD.MOV.U32 R35, RZ, RZ, R40 ;  /* 0x000000ffff237224 */ /* 0x000fe400078e0028 */
[----:B------:R-:W-:Y:S02]  /*27c00*/  IMAD.MOV.U32 R33, RZ, RZ, R24 ;  /* 0x000000ffff217224 */ /* 0x000fe400078e0018 */
.L_x_59491:
[----:B------:R-:W-:Y:S05]  /*27c10*/  BSYNC B1 ;  /* 0x0000000000017941 */ /* 0x000fea0003800000 */
.L_x_59489:
        /* <DEDUP_REMOVED lines=9> */
.L_x_59493:
[----:B------:R-:W-:Y:S02]  /*27cb0*/  IMAD.MOV.U32 R32, RZ, RZ, R26 ;  /* 0x000000ffff207224 */ /* 0x000fe400078e001a */
[----:B------:R-:W-:Y:S02]  /*27cc0*/  IMAD.MOV.U32 R24, RZ, RZ, R25 ;  /* 0x000000ffff187224 */ /* 0x000fe400078e0019 */
[----:B------:R-:W-:Y:S02]  /*27cd0*/  IMAD.MOV.U32 R26, RZ, RZ, R23 ;  /* 0x000000ffff1a7224 */ /* 0x000fe400078e0017 */
[----:B------:R-:W-:Y:S02]  /*27ce0*/  IMAD.MOV.U32 R25, RZ, RZ, R22 ;  /* 0x000000ffff197224 */ /* 0x000fe400078e0016 */
.L_x_59494:
[----:B------:R-:W-:Y:S05]  /*27cf0*/  BSYNC B1 ;  /* 0x0000000000017941 */ /* 0x000fea0003800000 */
.L_x_59492:
        /* <DEDUP_REMOVED lines=9> */
.L_x_59496:
[----:B------:R-:W-:Y:S02]  /*27d90*/  IMAD.MOV.U32 R23, RZ, RZ, R32 ;  /* 0x000000ffff177224 */ /* 0x000fe400078e0020 */
[----:B------:R-:W-:Y:S02]  /*27da0*/  IMAD.MOV.U32 R22, RZ, RZ, R24 ;  /* 0x000000ffff167224 */ /* 0x000fe400078e0018 */
[----:B------:R-:W-:Y:S02]  /*27db0*/  IMAD.MOV.U32 R32, RZ, RZ, R37 ;  /* 0x000000ffff207224 */ /* 0x000fe400078e0025 */
[----:B------:R-:W-:Y:S02]  /*27dc0*/  IMAD.MOV.U32 R24, RZ, RZ, R21 ;  /* 0x000000ffff187224 */ /* 0x000fe400078e0015 */
.L_x_59497:
[----:B------:R-:W-:Y:S05]  /*27dd0*/  BSYNC B1 ;  /* 0x0000000000017941 */ /* 0x000fea0003800000 */
.L_x_59495:
        /* <DEDUP_REMOVED lines=16> */
.L_x_59499:
[----:B------:R-:W-:Y:S02]  /*27ee0*/  IMAD.MOV.U32 R50, RZ, RZ, R27 ;  /* 0x000000ffff327224 */ /* 0x000fe400078e001b */
[----:B------:R-:W-:Y:S01]  /*27ef0*/  IMAD.MOV.U32 R40, RZ, RZ, R43 ;  /* 0x000000ffff287224 */ /* 0x000fe200078e002b */
[----:B------:R-:W-:Y:S01]  /*27f00*/  MOV R43, R20 ;  /* 0x00000014002b7202 */ /* 0x000fe20000000f00 */
[----:B------:R-:W-:Y:S02]  /*27f10*/  IMAD.MOV.U32 R27, RZ, RZ, R52 ;  /* 0x000000ffff1b7224 */ /* 0x000fe400078e0034 */
.L_x_59500:
[----:B------:R-:W-:Y:S05]  /*27f20*/  BSYNC B1 ;  /* 0x0000000000017941 */ /* 0x000fea0003800000 */
.L_x_59498:
        /* <DEDUP_REMOVED lines=9> */
.L_x_59502:
[----:B------:R-:W-:Y:S02]  /*27fc0*/  IMAD.MOV.U32 R21, RZ, RZ, R50 ;  /* 0x000000ffff157224 */ /* 0x000fe400078e0032 */
[----:B------:R-:W-:Y:S01]  /*27fd0*/  IMAD.MOV.U32 R9, RZ, RZ, R40 ;  /* 0x000000ffff097224 */ /* 0x000fe200078e0028 */
[----:B------:R-:W-:Y:S01]  /*27fe0*/  MOV R40, R11 ;  /* 0x0000000b00287202 */ /* 0x000fe20000000f00 */
[----:B------:R-:W-:Y:S02]  /*27ff0*/  IMAD.MOV.U32 R50, RZ, RZ, R19 ;  /* 0x000000ffff327224 */ /* 0x000fe400078e0013 */
.L_x_59503:
[----:B------:R-:W-:Y:S05]  /*28000*/  BSYNC B1 ;  /* 0x0000000000017941 */ /* 0x000fea0003800000 */
.L_x_59501:
        /* <DEDUP_REMOVED lines=9> */
.L_x_59505:
[----:B------:R-:W-:Y:S02]  /*280a0*/  IMAD.MOV.U32 R52, RZ, RZ, R21 ;  /* 0x000000ffff347224 */ /* 0x000fe400078e0015 */
[----:B------:R-:W-:Y:S01]  /*280b0*/  IMAD.MOV.U32 R20, RZ, RZ, R9 ;  /* 0x000000ffff147224 */ /* 0x000fe200078e0009 */
[----:B------:R-:W-:Y:S01]  /*280c0*/  MOV R9, R18 ;  /* 0x0000001200097202 */ /* 0x000fe20000000f00 */
[----:B------:R-:W-:Y:S02]  /*280d0*/  IMAD.MOV.U32 R21, RZ, RZ, R34 ;  /* 0x000000ffff157224 */ /* 0x000fe400078e0022 */
.L_x_59506:
[----:B------:R-:W-:Y:S05]  /*280e0*/  BSYNC B1 ;  /* 0x0000000000017941 */ /* 0x000fea0003800000 */
.L_x_59504:
        /* <DEDUP_REMOVED lines=9> */
.L_x_59508:
[----:B------:R-:W-:Y:S02]  /*28180*/  IMAD.MOV.U32 R19, RZ, RZ, R52 ;  /* 0x000000ffff137224 */ /* 0x000fe400078e0034 */
[----:B------:R-:W-:Y:S01]  /*28190*/  IMAD.MOV.U32 R11, RZ, RZ, R20 ;  /* 0x000000ffff0b7224 */ /* 0x000fe200078e0014 */
[----:B------:R-:W-:Y:S01]  /*281a0*/  MOV R20, R41 ;  /* 0x0000002900147202 */ /* 0x000fe20000000f00 */
[----:B------:R-:W-:Y:S02]  /*281b0*/  IMAD.MOV.U32 R52, RZ, RZ, R45 ;  /* 0x000000ffff347224 */ /* 0x000fe400078e002d */
.L_x_59509:
[----:B------:R-:W-:Y:S05]  /*281c0*/  BSYNC B1 ;  /* 0x0000000000017941 */ /* 0x000fea0003800000 */
.L_x_59507:
        /* <DEDUP_REMOVED lines=9> */
.L_x_59511:
[----:B------:R-:W-:Y:S02]  /*28260*/  IMAD.MOV.U32 R34, RZ, RZ, R19 ;  /* 0x000000ffff227224 */ /* 0x000fe400078e0013 */
[----:B------:R-:W-:Y:S01]  /*28270*/  IMAD.MOV.U32 R18, RZ, RZ, R11 ;  /* 0x000000ffff127224 */ /* 0x000fe200078e000b */
[----:B------:R-:W-:Y:S01]  /*28280*/  MOV R11, R16 ;  /* 0x00000010000b7202 */ /* 0x000fe20000000f00 */
[----:B------:R-:W-:Y:S02]  /*28290*/  IMAD.MOV.U32 R19, RZ, RZ, R38 ;  /* 0x000000ffff137224 */ /* 0x000fe400078e0026 */
.L_x_59512:
[----:B------:R-:W-:Y:S05]  /*282a0*/  BSYNC B1 ;  /* 0x0000000000017941 */ /* 0x000fea0003800000 */
.L_x_59510:
        /* <DEDUP_REMOVED lines=9> */
.L_x_59514:
[----:B------:R-:W-:Y:S02]  /*28340*/  IMAD.MOV.U32 R41, RZ, RZ, R34 ;  /* 0x000000ffff297224 */ /* 0x000fe400078e0022 */
[----:B------:R-:W-:Y:S01]  /*28350*/  IMAD.MOV.U32 R37, RZ, RZ, R18 ;  /* 0x000000ffff257224 */ /* 0x000fe200078e0012 */
[----:B------:R-:W-:Y:S01]  /*28360*/  MOV R18, R17 ;  /* 0x0000001100127202 */ /* 0x000fe20000000f00 */
[----:B------:R-:W-:Y:S02]  /*28370*/  IMAD.MOV.U32 R34, RZ, RZ, R39 ;  /* 0x000000ffff227224 */ /* 0x000fe400078e0027 */
.L_x_59515:
[----:B------:R-:W-:Y:S05]  /*28380*/  BSYNC B1 ;  /* 0x0000000000017941 */ /* 0x000fea0003800000 */
.L_x_59513:
        /* <DEDUP_REMOVED lines=9> */
.L_x_59517:
[----:B------:R-:W-:Y:S02]  /*28420*/  IMAD.MOV.U32 R38, RZ, RZ, R41 ;  /* 0x000000ffff267224 */ /* 0x000fe400078e0029 */
[----:B------:R-:W-:Y:S01]  /*28430*/  IMAD.MOV.U32 R16, RZ, RZ, R37 ;  /* 0x000000ffff107224 */ /* 0x000fe200078e0025 */
[----:B------:R-:W-:Y:S01]  /*28440*/  MOV R37, R36 ;  /* 0x0000002400257202 */ /* 0x000fe20000000f00 */
[----:B------:R-:W-:Y:S02]  /*28450*/  IMAD.MOV.U32 R41, RZ, RZ, R42 ;  /* 0x000000ffff297224 */ /* 0x000fe400078e002a */
.L_x_59518:
[----:B------:R-:W-:Y:S05]  /*28460*/  BSYNC B1 ;  /* 0x0000000000017941 */ /* 0x000fea0003800000 */
.L_x_59516:
        /* <DEDUP_REMOVED lines=9> */
.L_x_59520:
[----:B------:R-:W-:Y:S02]  /*28500*/  IMAD.MOV.U32 R17, RZ, RZ, R38 ;  /* 0x000000ffff117224 */ /* 0x000fe400078e0026 */
[----:B------:R-:W-:Y:S01]  /*28510*/  IMAD.MOV.U32 R36, RZ, RZ, R16 ;  /* 0x000000ffff247224 */ /* 0x000fe200078e0010 */
[----:B------:R-:W-:Y:S01]  /*28520*/  MOV R16, R15 ;  /* 0x0000000f00107202 */ /* 0x000fe20000000f00 */
[----:B------:R-:W-:Y:S02]  /*28530*/  IMAD.MOV.U32 R38, RZ, RZ, R31 ;  /* 0x000000ffff267224 */ /* 0x000fe400078e001f */
.L_x_59521:
[----:B------:R-:W-:Y:S05]  /*28540*/  BSYNC B1 ;  /* 0x0000000000017941 */ /* 0x000fea0003800000 */
.L_x_59519:
        /* <DEDUP_REMOVED lines=9> */
.L_x_59523:
[----:B------:R-:W-:Y:S02]  /*285e0*/  IMAD.MOV.U32 R31, RZ, RZ, R17 ;  /* 0x000000ffff1f7224 */ /* 0x000fe400078e0011 */
[----:B------:R-:W-:Y:S01]  /*285f0*/  IMAD.MOV.U32 R15, RZ, RZ, R36 ;  /* 0x000000ffff0f7224 */ /* 0x000fe200078e0024 */
[----:B------:R-:W-:Y:S01]  /*28600*/  MOV R36, R13 ;  /* 0x0000000d00247202 */ /* 0x000fe20000000f00 */
[----:B------:R-:W-:Y:S02]  /*28610*/  IMAD.MOV.U32 R17, RZ, RZ, R14 ;  /* 0x000000ffff117224 */ /* 0x000fe400078e000e */
.L_x_59524:
[----:B------:R-:W-:Y:S05]  /*28620*/  BSYNC B1 ;  /* 0x0000000000017941 */ /* 0x000fea0003800000 */
.L_x_59522:
        /* <DEDUP_REMOVED lines=9> */
.L_x_59526:
[----:B------:R-:W-:Y:S02]  /*286c0*/  IMAD.MOV.U32 R14, RZ, RZ, R31 ;  /* 0x000000ffff0e7224 */ /* 0x000fe400078e001f */
[----:B------:R-:W-:Y:S01]  /*286d0*/  IMAD.MOV.U32 R13, RZ, RZ, R15 ;  /* 0x000000ffff0d7224 */ /* 0x000fe200078e000f */
[----:B------:R-:W-:Y:S01]  /*286e0*/  MOV R15, R12 ;  /* 0x0000000c000f7202 */ /* 0x000fe20000000f00 */
[----:B------:R-:W-:Y:S02]  /*286f0*/  IMAD.MOV.U32 R31, RZ, RZ, R28 ;  /* 0x000000ffff1f7224 */ /* 0x000fe400078e001c */
.L_x_59527:
[----:B------:R-:W-:Y:S05]  /*28700*/  BSYNC B1 ;  /* 0x0000000000017941 */ /* 0x000fea0003800000 */
.L_x_59525:
        /* <DEDUP_REMOVED lines=9> */
.L_x_59529:
[----:B------:R-:W-:Y:S02]  /*287a0*/  IMAD.MOV.U32 R28, RZ, RZ, R14 ;  /* 0x000000ffff1c7224 */ /* 0x000fe400078e000e */
[----:B------:R-:W-:Y:S01]  /*287b0*/  IMAD.MOV.U32 R12, RZ, RZ, R13 ;  /* 0x000000ffff0c7224 */ /* 0x000fe200078e000d */
[----:B------:R-:W-:Y:S01]  /*287c0*/  MOV R13, R30 ;  /* 0x0000001e000d7202 */ /* 0x000fe20000000f00 */
[----:B------:R-:W-:Y:S02]  /*287d0*/  IMAD.MOV.U32 R14, RZ, RZ, R29 ;  /* 0x000000ffff0e7224 */ /* 0x000fe400078e001d */
.L_x_59530:
[----:B------:R-:W-:Y:S05]  /*287e0*/  BSYNC B1 ;  /* 0x0000000000017941 */ /* 0x000fea0003800000 */
.L_x_59528:
        /* <DEDUP_REMOVED lines=9> */
.L_x_59532:
[----:B------:R-:W-:Y:S02]  /*28880*/  IMAD.MOV.U32 R29, RZ, RZ, R28 ;  /* 0x000000ffff1d7224 */ /* 0x000fe400078e001c */
[----:B------:R-:W-:Y:S01]  /*28890*/  IMAD.MOV.U32 R30, RZ, RZ, R12 ;  /* 0x000000ffff1e7224 */ /* 0x000fe200078e000c */
[----:B------:R-:W-:Y:S01]  /*288a0*/  MOV R12, R33 ;  /* 0x00000021000c7202 */ /* 0x000fe20000000f00 */
[----:B------:R-:W-:Y:S02]  /*288b0*/  IMAD.MOV.U32 R28, RZ, RZ, R35 ;  /* 0x000000ffff1c7224 */ /* 0x000fe400078e0023 */
.L_x_59533:
[----:B------:R-:W-:Y:S05]  /*288c0*/  BSYNC B1 ;  /* 0x0000000000017941 */ /* 0x000fea0003800000 */
.L_x_59531:
        /* <DEDUP_REMOVED lines=9> */
.L_x_59535:
[----:B------:R-:W-:Y:S02]  /*28960*/  IMAD.MOV.U32 R35, RZ, RZ, R29 ;  /* 0x000000ffff237224 */ /* 0x000fe400078e001d */
[----:B------:R-:W-:Y:S01]  /*28970*/  IMAD.MOV.U32 R33, RZ, RZ, R30 ;  /* 0x000000ffff217224 */ /* 0x000fe200078e001e */
[----:B------:R-:W-:Y:S01]  /*28980*/  MOV R30, R25 ;  /* 0x00000019001e7202 */ /* 0x000fe20000000f00 */
[----:B------:R-:W-:Y:S02]  /*28990*/  IMAD.MOV.U32 R29, RZ, RZ, R26 ;  /* 0x000000ffff1d7224 */ /* 0x000fe400078e001a */
.L_x_59536:
[----:B------:R-:W-:Y:S05]  /*289a0*/  BSYNC B1 ;  /* 0x0000000000017941 */ /* 0x000fea0003800000 */
.L_x_59534:
        /* <DEDUP_REMOVED lines=9> */
.L_x_59538:
[----:B------:R-:W-:Y:S02]  /*28a40*/  IMAD.MOV.U32 R26, RZ, RZ, R35 ;  /* 0x000000ffff1a7224 */ /* 0x000fe400078e0023 */
[----:B------:R-:W-:Y:S01]  /*28a50*/  IMAD.MOV.U32 R25, RZ, RZ, R33 ;  /* 0x000000ffff197224 */ /* 0x000fe200078e0021 */
[----:B------:R-:W-:Y:S01]  /*28a60*/  MOV R33, R24 ;  /* 0x0000001800217202 */ /* 0x000fe20000000f00 */
[----:B------:R-:W-:Y:S02]  /*28a70*/  IMAD.MOV.U32 R35, RZ, RZ, R32 ;  /* 0x000000ffff237224 */ /* 0x000fe400078e0020 */
.L_x_59539:
[----:B------:R-:W-:Y:S05]  /*28a80*/  BSYNC B1 ;  /* 0x0000000000017941 */ /* 0x000fea0003800000 */
.L_x_59537:
        /* <DEDUP_REMOVED lines=9> */
.L_x_59541:
[----:B------:R-:W-:Y:S02]  /*28b20*/  IMAD.MOV.U32 R32, RZ, RZ, R26 ;  /* 0x000000ffff207224 */ /* 0x000fe400078e001a */
[----:B------:R-:W-:Y:S01]  /*28b30*/  IMAD.MOV.U32 R24, RZ, RZ, R25 ;  /* 0x000000ffff187224 */ /* 0x000fe200078e0019 */
[----:B------:R-:W-:Y:S01]  /*28b40*/  MOV R25, R22 ;  /* 0x0000001600197202 */ /* 0x000fe20000000f00 */
[----:B------:R-:W-:Y:S02]  /*28b50*/  IMAD.MOV.U32 R26, RZ, RZ, R23 ;  /* 0x000000ffff1a7224 */ /* 0x000fe400078e0017 */
.L_x_59542:
[----:B------:R-:W-:Y:S05]  /*28b60*/  BSYNC B1 ;  /* 0x0000000000017941 */ /* 0x000fea0003800000 */
.L_x_59540:
        /* <DEDUP_REMOVED lines=16> */
.L_x_59544:
[----:B------:R-:W-:Y:S01]  /*28c70*/  IMAD.MOV.U32 R42, RZ, RZ, R27 ;  /* 0x000000ffff2a7224 */ /* 0x000fe200078e001b */
[----:B------:R-:W-:Y:S01]  /*28c80*/  MOV R22, R43 ;  /* 0x0000002b00167202 */ /* 0x000fe20000000f00 */
[----:B------:R-:W-:Y:S02]  /*28c90*/  IMAD.MOV.U32 R27, RZ, RZ, R50 ;  /* 0x000000ffff1b7224 */ /* 0x000fe400078e0032 */
[----:B------:R-:W-:Y:S02]  /*28ca0*/  IMAD.MOV.U32 R43, RZ, RZ, R40 ;  /* 0x000000ffff2b7224 */ /* 0x000fe400078e0028 */
.L_x_59545:
[----:B------:R-:W-:Y:S05]  /*28cb0*/  BSYNC B1 ;  /* 0x0000000000017941 */ /* 0x000fea0003800000 */
.L_x_59543:
        /* <DEDUP_REMOVED lines=9> */
.L_x_59547:
[----:B------:R-:W-:Y:S01]  /*28d50*/  IMAD.MOV.U32 R23, RZ, RZ, R42 ;  /* 0x000000ffff177224 */ /* 0x000fe200078e002a */
[----:B------:R-:W-:Y:S01]  /*28d60*/  MOV R7, R22 ;  /* 0x0000001600077202 */ /* 0x000fe20000000f00 */
[----:B------:R-:W-:Y:S02]  /*28d70*/  IMAD.MOV.U32 R42, RZ, RZ, R21 ;  /* 0x000000ffff2a7224 */ /* 0x000fe400078e0015 */
[----:B------:R-:W-:Y:S02]  /*28d80*/  IMAD.MOV.U32 R22, RZ, RZ, R9 ;  /* 0x000000ffff167224 */ /* 0x000fe400078e0009 */
.L_x_59548:
[----:B------:R-:W-:Y:S05]  /*28d90*/  BSYNC B1 ;  /* 0x0000000000017941 */ /* 0x000fea0003800000 */
.L_x_59546:
        /* <DEDUP_REMOVED lines=9> */
.L_x_59550:
[----:B------:R-:W-:Y:S01]  /*28e30*/  IMAD.MOV.U32 R48, RZ, RZ, R23 ;  /* 0x000000ffff307224 */ /* 0x000fe200078e0017 */
[----:B------:R-:W-:Y:S01]  /*28e40*/  MOV R40, R7 ;  /* 0x0000000700287202 */ /* 0x000fe20000000f00 */
[----:B------:R-:W-:Y:S02]  /*28e50*/  IMAD.MOV.U32 R23, RZ, RZ, R52 ;  /* 0x000000ffff177224 */ /* 0x000fe400078e0034 */
[----:B------:R-:W-:Y:S02]  /*28e60*/  IMAD.MOV.U32 R7, RZ, RZ, R20 ;  /* 0x000000ffff077224 */ /* 0x000fe400078e0014 */
.L_x_59551:
[----:B------:R-:W-:Y:S05]  /*28e70*/  BSYNC B1 ;  /* 0x0000000000017941 */ /* 0x000fea0003800000 */
.L_x_59549:
        /* <DEDUP_REMOVED lines=9> */
.L_x_59553:
[----:B------:R-:W-:Y:S01]  /*28f10*/  IMAD.MOV.U32 R21, RZ, RZ, R48 ;  /* 0x000000ffff157224 */ /* 0x000fe200078e0030 */
[----:B------:R-:W-:Y:S01]  /*28f20*/  MOV R9, R40 ;  /* 0x0000002800097202 */ /* 0x000fe20000000f00 */
[----:B------:R-:W-:Y:S02]  /*28f30*/  IMAD.MOV.U32 R48, RZ, RZ, R19 ;  /* 0x000000ffff307224 */ /* 0x000fe400078e0013 */
[----:B------:R-:W-:Y:S02]  /*28f40*/  IMAD.MOV.U32 R40, RZ, RZ, R11 ;  /* 0x000000ffff287224 */ /* 0x000fe400078e000b */
.L_x_59554:
[----:B------:R-:W-:Y:S05]  /*28f50*/  BSYNC B1 ;  /* 0x0000000000017941 */ /* 0x000fea0003800000 */
.L_x_59552:
        /* <DEDUP_REMOVED lines=9> */
.L_x_59556:
[----:B------:R-:W-:Y:S01]  /*28ff0*/  IMAD.MOV.U32 R50, RZ, RZ, R21 ;  /* 0x000000ffff327224 */ /* 0x000fe200078e0015 */
[----:B------:R-:W-:Y:S01]  /*29000*/  MOV R20, R9 ;  /* 0x0000000900147202 */ /* 0x000fe20000000f00 */
[----:B------:R-:W-:Y:S02]  /*29010*/  IMAD.MOV.U32 R21, RZ, RZ, R34 ;  /* 0x000000ffff157224 */ /* 0x000fe400078e0022 */
[----:B------:R-:W-:Y:S02]  /*29020*/  IMAD.MOV.U32 R9, RZ, RZ, R18 ;  /* 0x000000ffff097224 */ /* 0x000fe400078e0012 */
.L_x_59557:
[----:B------:R-:W-:Y:S05]  /*29030*/  BSYNC B1 ;  /* 0x0000000000017941 */ /* 0x000fea0003800000 */
.L_x_59555:
        /* <DEDUP_REMOVED lines=9> */
.L_x_59559:
[----:B------:R-:W-:Y:S01]  /*290d0*/  IMAD.MOV.U32 R19, RZ, RZ, R50 ;  /* 0x000000ffff137224 */ /* 0x000fe200078e0032 */
[----:B------:R-:W-:Y:S01]  /*290e0*/  MOV R11, R20 ;  /* 0x00000014000b7202 */ /* 0x000fe20000000f00 */
[----:B------:R-:W-:Y:S02]  /*290f0*/  IMAD.MOV.U32 R50, RZ, RZ, R41 ;  /* 0x000000ffff327224 */ /* 0x000fe400078e0029 */
[----:B------:R-:W-:Y:S02]  /*29100*/  IMAD.MOV.U32 R20, RZ, RZ, R37 ;  /* 0x000000ffff147224 */ /* 0x000fe400078e0025 */
.L_x_59560:
[----:B------:R-:W-:Y:S05]  /*29110*/  BSYNC B1 ;  /* 0x0000000000017941 */ /* 0x000fea0003800000 */
.L_x_59558:
        /* <DEDUP_REMOVED lines=9> */
.L_x_59562:
[----:B------:R-:W-:Y:S01]  /*291b0*/  IMAD.MOV.U32 R18, RZ, RZ, R19 ;  /* 0x000000ffff127224 */ /* 0x000fe200078e0013 */
[----:B------:R-:W-:Y:S01]  /*291c0*/  MOV R37, R11 ;  /* 0x0000000b00257202 */ /* 0x000fe20000000f00 */
[----:B------:R-:W-:Y:S02]  /*291d0*/  IMAD.MOV.U32 R19, RZ, RZ, R38 ;  /* 0x000000ffff137224 */ /* 0x000fe400078e0026 */
[----:B------:R-:W-:Y:S02]  /*291e0*/  IMAD.MOV.U32 R11, RZ, RZ, R16 ;  /* 0x000000ffff0b7224 */ /* 0x000fe400078e0010 */
.L_x_59563:
[----:B------:R-:W-:Y:S05]  /*291f0*/  BSYNC B1 ;  /* 0x0000000000017941 */ /* 0x000fea0003800000 */
.L_x_59561:
        /* <DEDUP_REMOVED lines=9> */
.L_x_59565:
[----:B------:R-:W-:Y:S01]  /*29290*/  IMAD.MOV.U32 R34, RZ, RZ, R18 ;  /* 0x000000ffff227224 */ /* 0x000fe200078e0012 */
[----:B------:R-:W-:Y:S01]  /*292a0*/  MOV R16, R37 ;  /* 0x0000002500107202 */ /* 0x000fe20000000f00 */
[----:B------:R-:W-:Y:S02]  /*292b0*/  IMAD.MOV.U32 R18, RZ, RZ, R17 ;  /* 0x000000ffff127224 */ /* 0x000fe400078e0011 */
[----:B------:R-:W-:Y:S02]  /*292c0*/  IMAD.MOV.U32 R37, RZ, RZ, R36 ;  /* 0x000000ffff257224 */ /* 0x000fe400078e0024 */
.L_x_59566:
[----:B------:R-:W-:Y:S05]  /*292d0*/  BSYNC B1 ;  /* 0x0000000000017941 */ /* 0x000fea0003800000 */
.L_x_59564:
        /* <DEDUP_REMOVED lines=9> */
.L_x_59568:
[----:B------:R-:W-:Y:S01]  /*29370*/  IMAD.MOV.U32 R17, RZ, RZ, R34 ;  /* 0x000000ffff117224 */ /* 0x000fe200078e0022 */
[----:B------:R-:W-:Y:S01]  /*29380*/  MOV R36, R16 ;  /* 0x0000001000247202 */ /* 0x000fe20000000f00 */
[----:B------:R-:W-:Y:S02]  /*29390*/  IMAD.MOV.U32 R34, RZ, RZ, R31 ;  /* 0x000000ffff227224 */ /* 0x000fe400078e001f */
[----:B------:R-:W-:Y:S02]  /*293a0*/  IMAD.MOV.U32 R16, RZ, RZ, R15 ;  /* 0x000000ffff107224 */ /* 0x000fe400078e000f */
.L_x_59569:
[----:B------:R-:W-:Y:S05]  /*293b0*/  BSYNC B1 ;  /* 0x0000000000017941 */ /* 0x000fea0003800000 */
.L_x_59567:
        /* <DEDUP_REMOVED lines=9> */
.L_x_59571:
[----:B------:R-:W-:Y:S01]  /*29450*/  IMAD.MOV.U32 R31, RZ, RZ, R17 ;  /* 0x000000ffff1f7224 */ /* 0x000fe200078e0011 */
[----:B------:R-:W-:Y:S01]  /*29460*/  MOV R15, R36 ;  /* 0x00000024000f7202 */ /* 0x000fe20000000f00 */
[----:B------:R-:W-:Y:S02]  /*29470*/  IMAD.MOV.U32 R17, RZ, RZ, R14 ;  /* 0x000000ffff117224 */ /* 0x000fe400078e000e */
[----:B------:R-:W-:Y:S02]  /*29480*/  IMAD.MOV.U32 R36, RZ, RZ, R13 ;  /* 0x000000ffff247224 */ /* 0x000fe400078e000d */
.L_x_59572:
[----:B------:R-:W-:Y:S05]  /*29490*/  BSYNC B1 ;  /* 0x0000000000017941 */ /* 0x000fea0003800000 */
.L_x_59570:
        /* <DEDUP_REMOVED lines=9> */
.L_x_59574:
[----:B------:R-:W-:Y:S01]  /*29530*/  IMAD.MOV.U32 R14, RZ, RZ, R31 ;  /* 0x000000ffff0e7224 */ /* 0x000fe200078e001f */
[----:B------:R-:W-:Y:S01]  /*29540*/  MOV R13, R15 ;  /* 0x0000000f000d7202 */ /* 0x000fe20000000f00 */
[----:B------:R-:W-:Y:S02]  /*29550*/  IMAD.MOV.U32 R31, RZ, RZ, R28 ;  /* 0x000000ffff1f7224 */ /* 0x000fe400078e001c */
[----:B------:R-:W-:Y:S02]  /*29560*/  IMAD.MOV.U32 R15, RZ, RZ, R12 ;  /* 0x000000ffff0f7224 */ /* 0x000fe400078e000c */
.L_x_59575:
[----:B------:R-:W-:Y:S05]  /*29570*/  BSYNC B1 ;  /* 0x0000000000017941 */ /* 0x000fea0003800000 */
.L_x_59573:
        /* <DEDUP_REMOVED lines=9> */
.L_x_59577:
[----:B------:R-:W-:Y:S01]  /*29610*/  IMAD.MOV.U32 R28, RZ, RZ, R14 ;  /* 0x000000ffff1c7224 */ /* 0x000fe200078e000e */
[----:B------:R-:W-:Y:S01]  /*29620*/  MOV R12, R13 ;  /* 0x0000000d000c7202 */ /* 0x000fe20000000f00 */
[----:B------:R-:W-:Y:S02]  /*29630*/  IMAD.MOV.U32 R14, RZ, RZ, R29 ;  /* 0x000000ffff0e7224 */ /* 0x000fe400078e001d */
[----:B------:R-:W-:Y:S02]  /*29640*/  IMAD.MOV.U32 R13, RZ, RZ, R30 ;  /* 0x000000ffff0d7224 */ /* 0x000fe400078e001e */
.L_x_59578:
[----:B------:R-:W-:Y:S05]  /*29650*/  BSYNC B1 ;  /* 0x0000000000017941 */ /* 0x000fea0003800000 */
.L_x_59576:
        /* <DEDUP_REMOVED lines=9> */
.L_x_59580:
[----:B------:R-:W-:Y:S01]  /*296f0*/  IMAD.MOV.U32 R29, RZ, RZ, R28 ;  /* 0x000000ffff1d7224 */ /* 0x000fe200078e001c */
[----:B------:R-:W-:Y:S01]  /*29700*/  MOV R30, R12 ;  /* 0x0000000c001e7202 */ /* 0x000fe20000000f00 */
[----:B------:R-:W-:Y:S02]  /*29710*/  IMAD.MOV.U32 R28, RZ, RZ, R35 ;  /* 0x000000ffff1c7224 */ /* 0x000fe400078e0023 */
[----:B------:R-:W-:Y:S02]  /*29720*/  IMAD.MOV.U32 R12, RZ, RZ, R33 ;  /* 0x000000ffff0c7224 */ /* 0x000fe400078e0021 */
.L_x_59581:
[----:B------:R-:W-:Y:S05]  /*29730*/  BSYNC B1 ;  /* 0x0000000000017941 */ /* 0x000fea0003800000 */
.L_x_59579:
        /* <DEDUP_REMOVED lines=9> */
.L_x_59583:
[----:B------:R-:W-:Y:S01]  /*297d0*/  IMAD.MOV.U32 R35, RZ, RZ, R29 ;  /* 0x000000ffff237224 */ /* 0x000fe200078e001d */
[----:B------:R-:W-:Y:S01]  /*297e0*/  MOV R33, R30 ;  /* 0x0000001e00217202 */ /* 0x000fe20000000f00 */
[----:B------:R-:W-:Y:S02]  /*297f0*/  IMAD.MOV.U32 R29, RZ, RZ, R26 ;  /* 0x000000ffff1d7224 */ /* 0x000fe400078e001a */
[----:B------:R-:W-:Y:S02]  /*29800*/  IMAD.MOV.U32 R30, RZ, RZ, R25 ;  /* 0x000000ffff1e7224 */ /* 0x000fe400078e0019 */
.L_x_59584:
[----:B------:R-:W-:Y:S05]  /*29810*/  BSYNC B1 ;  /* 0x0000000000017941 */ /* 0x000fea0003800000 */
.L_x_59582:
        /* <DEDUP_REMOVED lines=9> */
.L_x_59586:
[----:B------:R-:W-:Y:S01]  /*298b0*/  IMAD.MOV.U32 R26, RZ, RZ, R35 ;  /* 0x000000ffff1a7224 */ /* 0x000fe200078e0023 */
[----:B------:R-:W-:Y:S01]  /*298c0*/  MOV R25, R33 ;  /* 0x0000002100197202 */ /* 0x000fe20000000f00 */
[----:B------:R-:W-:Y:S02]  /*298d0*/  IMAD.MOV.U32 R35, RZ, RZ, R32 ;  /* 0x000000ffff237224 */ /* 0x000fe400078e0020 */
[----:B------:R-:W-:Y:S02]  /*298e0*/  IMAD.MOV.U32 R33, RZ, RZ, R24 ;  /* 0x000000ffff217224 */ /* 0x000fe400078e0018 */
.L_x_59587:
[----:B------:R-:W-:Y:S05]  /*298f0*/  BSYNC B1 ;  /* 0x0000000000017941 */ /* 0x000fea0003800000 */
.L_x_59585:
        /* <DEDUP_REMOVED lines=16> */
.L_x_59589:
[----:B------:R-:W-:Y:S02]  /*29a00*/  IMAD.MOV.U32 R32, RZ, RZ, R27 ;  /* 0x000000ffff207224 */ /* 0x000fe400078e001b */
[----:B------:R-:W-:Y:S02]  /*29a10*/  IMAD.MOV.U32 R24, RZ, RZ, R43 ;  /* 0x000000ffff187224 */ /* 0x000fe400078e002b */
[----:B------:R-:W-:Y:S02]  /*29a20*/  IMAD.MOV.U32 R27, RZ, RZ, R42 ;  /* 0x000000ffff1b7224 */ /* 0x000fe400078e002a */
[----:B------:R-:W-:Y:S02]  /*29a30*/  IMAD.MOV.U32 R43, RZ, RZ, R22 ;  /* 0x000000ffff2b7224 */ /* 0x000fe400078e0016 */
.L_x_59590:
[----:B------:R-:W-:Y:S05]  /*29a40*/  BSYNC B1 ;  /* 0x0000000000017941 */ /* 0x000fea0003800000 */
.L_x_59588:
        /* <DEDUP_REMOVED lines=9> */
.L_x_59592:
[----:B------:R-:W-:Y:S02]  /*29ae0*/  IMAD.MOV.U32 R39, RZ, RZ, R32 ;  /* 0x000000ffff277224 */ /* 0x000fe400078e0020 */
[----:B------:R-:W-:Y:S02]  /*29af0*/  IMAD.MOV.U32 R5, RZ, RZ, R24 ;  /* 0x000000ffff057224 */ /* 0x000fe400078e0018 */
[----:B------:R-:W-:Y:S02]  /*29b00*/  IMAD.MOV.U32 R32, RZ, RZ, R23 ;  /* 0x000000ffff207224 */ /* 0x000fe400078e0017 */
[----:B------:R-:W-:Y:S02]  /*29b10*/  IMAD.MOV.U32 R24, RZ, RZ, R7 ;  /* 0x000000ffff187224 */ /* 0x000fe400078e0007 */
.L_x_59593:
[----:B------:R-:W-:Y:S05]  /*29b20*/  BSYNC B1 ;  /* 0x0000000000017941 */ /* 0x000fea0003800000 */
.L_x_59591:
        /* <DEDUP_REMOVED lines=9> */
.L_x_59595:
[----:B------:R-:W-:Y:S02]  /*29bc0*/  IMAD.MOV.U32 R38, RZ, RZ, R39 ;  /* 0x000000ffff267224 */ /* 0x000fe400078e0027 */
[----:B------:R-:W-:Y:S02]  /*29bd0*/  IMAD.MOV.U32 R22, RZ, RZ, R5 ;  /* 0x000000ffff167224 */ /* 0x000fe400078e0005 */
[----:B------:R-:W-:Y:S02]  /*29be0*/  IMAD.MOV.U32 R39, RZ, RZ, R48 ;  /* 0x000000ffff277224 */ /* 0x000fe400078e0030 */
[----:B------:R-:W-:Y:S02]  /*29bf0*/  IMAD.MOV.U32 R5, RZ, RZ, R40 ;  /* 0x000000ffff057224 */ /* 0x000fe400078e0028 */
.L_x_59596:
[----:B------:R-:W-:Y:S05]  /*29c00*/  BSYNC B1 ;  /* 0x0000000000017941 */ /* 0x000fea0003800000 */
.L_x_59594:
        /* <DEDUP_REMOVED lines=9> */
.L_x_59598:
[----:B------:R-:W-:Y:S02]  /*29ca0*/  IMAD.MOV.U32 R23, RZ, RZ, R38 ;  /* 0x000000ffff177224 */ /* 0x000fe400078e0026 */
[----:B------:R-:W-:Y:S02]  /*29cb0*/  IMAD.MOV.U32 R7, RZ, RZ, R22 ;  /* 0x000000ffff077224 */ /* 0x000fe400078e0016 */
[----:B------:R-:W-:Y:S02]  /*29cc0*/  IMAD.MOV.U32 R38, RZ, RZ, R21 ;  /* 0x000000ffff267224 */ /* 0x000fe400078e0015 */
[----:B------:R-:W-:Y:S02]  /*29cd0*/  IMAD.MOV.U32 R22, RZ, RZ, R9 ;  /* 0x000000ffff167224 */ /* 0x000fe400078e0009 */
.L_x_59599:
[----:B------:R-:W-:Y:S05]  /*29ce0*/  BSYNC B1 ;  /* 0x0000000000017941 */ /* 0x000fea0003800000 */
.L_x_59597:
        /* <DEDUP_REMOVED lines=9> */
.L_x_59601:
[----:B------:R-:W-:Y:S02]  /*29d80*/  IMAD.MOV.U32 R42, RZ, RZ, R23 ;  /* 0x000000ffff2a7224 */ /* 0x000fe400078e0017 */
[----:B------:R-:W-:Y:S02]  /*29d90*/  IMAD.MOV.U32 R40, RZ, RZ, R7 ;  /* 0x000000ffff287224 */ /* 0x000fe400078e0007 */
[----:B------:R-:W-:Y:S02]  /*29da0*/  IMAD.MOV.U32 R23, RZ, RZ, R50 ;  /* 0x000000ffff177224 */ /* 0x000fe400078e0032 */
[----:B------:R-:W-:Y:S02]  /*29db0*/  IMAD.MOV.U32 R7, RZ, RZ, R20 ;  /* 0x000000ffff077224 */ /* 0x000fe400078e0014 */
.L_x_59602:
[----:B------:R-:W-:Y:S05]  /*29dc0*/  BSYNC B1 ;  /* 0x0000000000017941 */ /* 0x000fea0003800000 */
.L_x_59600:
        /* <DEDUP_REMOVED lines=9> */
.L_x_59604:
[----:B------:R-:W-:Y:S02]  /*29e60*/  IMAD.MOV.U32 R9, RZ, RZ, R42 ;  /* 0x000000ffff097224 */ /* 0x000fe400078e002a */
[----:B------:R-:W-:Y:S02]  /*29e70*/  IMAD.MOV.U32 R20, RZ, RZ, R40 ;  /* 0x000000ffff147224 */ /* 0x000fe400078e0028 */
[----:B------:R-:W-:Y:S02]  /*29e80*/  IMAD.MOV.U32 R42, RZ, RZ, R19 ;  /* 0x000000ffff2a7224 */ /* 0x000fe400078e0013 */
[----:B------:R-:W-:Y:S02]  /*29e90*/  IMAD.MOV.U32 R40, RZ, RZ, R11 ;  /* 0x000000ffff287224 */ /* 0x000fe400078e000b */
.L_x_59605:
[----:B------:R-:W-:Y:S05]  /*29ea0*/  BSYNC B1 ;  /* 0x0000000000017941 */ /* 0x000fea0003800000 */
.L_x_59603:
        /* <DEDUP_REMOVED lines=9> */
.L_x_59607:
[----:B------:R-:W-:Y:S02]  /*29f40*/  IMAD.MOV.U32 R19, RZ, RZ, R9 ;  /* 0x000000ffff137224 */ /* 0x000fe400078e0009 */
[----:B------:R-:W-:Y:S02]  /*29f50*/  IMAD.MOV.U32 R11, RZ, RZ, R20 ;  /* 0x000000ffff0b7224 */ /* 0x000fe400078e0014 */
[----:B------:R-:W-:Y:S02]  /*29f60*/  IMAD.MOV.U32 R9, RZ, RZ, R18 ;  /* 0x000000ffff097224 */ /* 0x000fe400078e0012 */
[----:B------:R-:W-:Y:S02]  /*29f70*/  IMAD.MOV.U32 R20, RZ, RZ, R37 ;  /* 0x000000ffff147224 */ /* 0x000fe400078e0025 */
.L_x_59608:
[----:B------:R-:W-:Y:S05]  /*29f80*/  BSYNC B1 ;  /* 0x0000000000017941 */ /* 0x000fea0003800000 */
.L_x_59606:
        /* <DEDUP_REMOVED lines=9> */
.L_x_59610:
[----:B------:R-:W-:Y:S02]  /*2a020*/  IMAD.MOV.U32 R18, RZ, RZ, R19 ;  /* 0x000000ffff127224 */ /* 0x000fe400078e0013 */
[----:B------:R-:W-:Y:S02]  /*2a030*/  IMAD.MOV.U32 R21, RZ, RZ, R11 ;  /* 0x000000ffff157224 */ /* 0x000fe400078e000b */
[----:B------:R-:W-:Y:S02]  /*2a040*/  IMAD.MOV.U32 R19, RZ, RZ, R34 ;  /* 0x000000ffff137224 */ /* 0x000fe400078e0022 */
[----:B------:R-:W-:Y:S02]  /*2a050*/  IMAD.MOV.U32 R11, RZ, RZ, R16 ;  /* 0x000000ffff0b7224 */ /* 0x000fe400078e0010 */
.L_x_59611:
[----:B------:R-:W-:Y:S05]  /*2a060*/  BSYNC B1 ;  /* 0x0000000000017941 */ /* 0x000fea0003800000 */
.L_x_59609:
        /* <DEDUP_REMOVED lines=9> */
.L_x_59613:
[----:B------:R-:W-:Y:S02]  /*2a100*/  IMAD.MOV.U32 R34, RZ, RZ, R18 ;  /* 0x000000ffff227224 */ /* 0x000fe400078e0012 */
[----:B------:R-:W-:Y:S02]  /*2a110*/  IMAD.MOV.U32 R16, RZ, RZ, R21 ;  /* 0x000000ffff107224 */ /* 0x000fe400078e0015 */
[----:B------:R-:W-:Y:S02]  /*2a120*/  IMAD.MOV.U32 R18, RZ, RZ, R17 ;  /* 0x000000ffff127224 */ /* 0x000fe400078e0011 */
[----:B------:R-:W-:Y:S02]  /*2a130*/  IMAD.MOV.U32 R21, RZ, RZ, R36 ;  /* 0x000000ffff157224 */ /* 0x000fe400078e0024 */
.L_x_59614:
[----:B------:R-:W-:Y:S05]  /*2a140*/  BSYNC B1 ;  /* 0x0000000000017941 */ /* 0x000fea0003800000 */
.L_x_59612:
        /* <DEDUP_REMOVED lines=9> */
.L_x_59616:
[----:B------:R-:W-:Y:S02]  /*2a1e0*/  IMAD.MOV.U32 R17, RZ, RZ, R34 ;  /* 0x000000ffff117224 */ /* 0x000fe400078e0022 */
[----:B------:R-:W-:Y:S02]  /*2a1f0*/  IMAD.MOV.U32 R36, RZ, RZ, R16 ;  /* 0x000000ffff247224 */ /* 0x000fe400078e0010 */
[----:B------:R-:W-:Y:S02]  /*2a200*/  IMAD.MOV.U32 R34, RZ, RZ, R31 ;  /* 0x000000ffff227224 */ /* 0x000fe400078e001f */
[----:B------:R-:W-:Y:S02]  /*2a210*/  IMAD.MOV.U32 R16, RZ, RZ, R15 ;  /* 0x000000ffff107224 */ /* 0x000fe400078e000f */
.L_x_59617:
[----:B------:R-:W-:Y:S05]  /*2a220*/  BSYNC B1 ;  /* 0x0000000000017941 */ /* 0x000fea0003800000 */
.L_x_59615:
        /* <DEDUP_REMOVED lines=9> */
.L_x_59619:
[----:B------:R-:W-:Y:S02]  /*2a2c0*/  IMAD.MOV.U32 R31, RZ, RZ, R17 ;  /* 0x000000ffff1f7224 */ /* 0x000fe400078e0011 */
[----:B------:R-:W-:Y:S02]  /*2a2d0*/  IMAD.MOV.U32 R15, RZ, RZ, R36 ;  /* 0x000000ffff0f7224 */ /* 0x000fe400078e0024 */
[----:B------:R-:W-:Y:S02]  /*2a2e0*/  IMAD.MOV.U32 R17, RZ, RZ, R14 ;  /* 0x000000ffff117224 */ /* 0x000fe400078e000e */
[----:B------:R-:W-:Y:S02]  /*2a2f0*/  IMAD.MOV.U32 R36, RZ, RZ, R13 ;  /* 0x000000ffff247224 */ /* 0x000fe400078e000d */
.L_x_59620:
[----:B------:R-:W-:Y:S05]  /*2a300*/  BSYNC B1 ;  /* 0x0000000000017941 */ /* 0x000fea0003800000 */
.L_x_59618:
        /* <DEDUP_REMOVED lines=9> */
.L_x_59622:
[----:B------:R-:W-:Y:S02]  /*2a3a0*/  IMAD.MOV.U32 R14, RZ, RZ, R31 ;  /* 0x000000ffff0e7224 */ /* 0x000fe400078e001f */
[----:B------:R-:W-:Y:S02]  /*2a3b0*/  IMAD.MOV.U32 R13, RZ, RZ, R15 ;  /* 0x000000ffff0d7224 */ /* 0x000fe400078e000f */
[----:B------:R-:W-:Y:S02]  /*2a3c0*/  IMAD.MOV.U32 R31, RZ, RZ, R28 ;  /* 0x000000ffff1f7224 */ /* 0x000fe400078e001c */
[----:B------:R-:W-:Y:S02]  /*2a3d0*/  IMAD.MOV.U32 R15, RZ, RZ, R12 ;  /* 0x000000ffff0f7224 */ /* 0x000fe400078e000c */
.L_x_59623:
[----:B------:R-:W-:Y:S05]  /*2a3e0*/  BSYNC B1 ;  /* 0x0000000000017941 */ /* 0x000fea0003800000 */
.L_x_59621:
        /* <DEDUP_REMOVED lines=9> */
.L_x_59625:
[----:B------:R-:W-:Y:S02]  /*2a480*/  IMAD.MOV.U32 R28, RZ, RZ, R14 ;  /* 0x000000ffff1c7224 */ /* 0x000fe400078e000e */
[----:B------:R-:W-:Y:S02]  /*2a490*/  IMAD.MOV.U32 R12, RZ, RZ, R13 ;  /* 0x000000ffff0c7224 */ /* 0x000fe400078e000d */
[----:B------:R-:W-:Y:S02]  /*2a4a0*/  IMAD.MOV.U32 R14, RZ, RZ, R29 ;  /* 0x000000ffff0e7224 */ /* 0x000fe400078e001d */
[----:B------:R-:W-:Y:S02]  /*2a4b0*/  IMAD.MOV.U32 R13, RZ, RZ, R30 ;  /* 0x000000ffff0d7224 */ /* 0x000fe400078e001e */
.L_x_59626:
[----:B------:R-:W-:Y:S05]  /*2a4c0*/  BSYNC B1 ;  /* 0x0000000000017941 */ /* 0x000fea0003800000 */
.L_x_59624:
        /* <DEDUP_REMOVED lines=9> */
.L_x_59628:
[----:B------:R-:W-:Y:S02]  /*2a560*/  IMAD.MOV.U32 R29, RZ, RZ, R28 ;  /* 0x000000ffff1d7224 */ /* 0x000fe400078e001c */
[----:B------:R-:W-:Y:S02]  /*2a570*/  IMAD.MOV.U32 R30, RZ, RZ, R12 ;  /* 0x000000ffff1e7224 */ /* 0x000fe400078e000c */
[----:B------:R-:W-:Y:S02]  /*2a580*/  IMAD.MOV.U32 R28, RZ, RZ, R35 ;  /* 0x000000ffff1c7224 */ /* 0x000fe400078e0023 */
[----:B------:R-:W-:Y:S02]  /*2a590*/  IMAD.MOV.U32 R12, RZ, RZ, R33 ;  /* 0x000000ffff0c7224 */ /* 0x000fe400078e0021 */
.L_x_59629:
[----:B------:R-:W-:Y:S05]  /*2a5a0*/  BSYNC B1 ;  /* 0x0000000000017941 */ /* 0x000fea0003800000 */
.L_x_59627:
        /* <DEDUP_REMOVED lines=9> */
.L_x_59631:
[----:B------:R-:W-:Y:S02]  /*2a640*/  IMAD.MOV.U32 R35, RZ, RZ, R29 ;  /* 0x000000ffff237224 */ /* 0x000fe400078e001d */
[----:B------:R-:W-:Y:S02]  /*2a650*/  IMAD.MOV.U32 R33, RZ, RZ, R30 ;  /* 0x000000ffff217224 */ /* 0x000fe400078e001e */
[----:B------:R-:W-:Y:S02]  /*2a660*/  IMAD.MOV.U32 R29, RZ, RZ, R26 ;  /* 0x000000ffff1d7224 */ /* 0x000fe400078e001a */
[----:B------:R-:W-:Y:S02]  /*2a670*/  IMAD.MOV.U32 R30, RZ, RZ, R25 ;  /* 0x000000ffff1e7224 */ /* 0x000fe400078e0019 */
.L_x_59632:
[----:B------:R-:W-:Y:S05]  /*2a680*/  BSYNC B1 ;  /* 0x0000000000017941 */ /* 0x000fea0003800000 */
.L_x_59630:
        /* <DEDUP_REMOVED lines=16> */
.L_x_59634:
[----:B------:R-:W-:Y:S02]  /*2a790*/  IMAD.MOV.U32 R44, RZ, RZ, R27 ;  /* 0x000000ffff2c7224 */ /* 0x000fe400078e001b */
[----:B------:R-:W-:Y:S01]  /*2a7a0*/  IMAD.MOV.U32 R26, RZ, RZ, R43 ;  /* 0x000000ffff1a7224 */ /* 0x000fe200078e002b */
[----:B------:R-:W-:Y:S01]  /*2a7b0*/  MOV R43, R24 ;  /* 0x00000018002b7202 */ /* 0x000fe20000000f00 */
[----:B------:R-:W-:Y:S02]  /*2a7c0*/  IMAD.MOV.U32 R27, RZ, RZ, R32 ;  /* 0x000000ffff1b7224 */ /* 0x000fe400078e0020 */
.L_x_59635:
[----:B------:R-:W-:Y:S05]  /*2a7d0*/  BSYNC B1 ;  /* 0x0000000000017941 */ /* 0x000fea0003800000 */
.L_x_59633:
        /* <DEDUP_REMOVED lines=9> */
.L_x_59637:
[----:B------:R-:W-:Y:S02]  /*2a870*/  IMAD.MOV.U32 R25, RZ, RZ, R44 ;  /* 0x000000ffff197224 */ /* 0x000fe400078e002c */
[----:B------:R-:W-:Y:S01]  /*2a880*/  IMAD.MOV.U32 R3, RZ, RZ, R26 ;  /* 0x000000ffff037224 */ /* 0x000fe200078e001a */
[----:B------:R-:W-:Y:S01]  /*2a890*/  MOV R26, R5 ;  /* 0x00000005001a7202 */ /* 0x000fe20000000f00 */
[----:B------:R-:W-:Y:S02]  /*2a8a0*/  IMAD.MOV.U32 R44, RZ, RZ, R39 ;  /* 0x000000ffff2c7224 */ /* 0x000fe400078e0027 */
.L_x_59638:
[----:B------:R-:W-:Y:S05]  /*2a8b0*/  BSYNC B1 ;  /* 0x0000000000017941 */ /* 0x000fea0003800000 */
.L_x_59636:
        /* <DEDUP_REMOVED lines=9> */
.L_x_59640:
[----:B------:R-:W-:Y:S02]  /*2a950*/  IMAD.MOV.U32 R32, RZ, RZ, R25 ;  /* 0x000000ffff207224 */ /* 0x000fe400078e0019 */
[----:B------:R-:W-:Y:S01]  /*2a960*/  IMAD.MOV.U32 R24, RZ, RZ, R3 ;  /* 0x000000ffff187224 */ /* 0x000fe200078e0003 */
[----:B------:R-:W-:Y:S01]  /*2a970*/  MOV R3, R22 ;  /* 0x0000001600037202 */ /* 0x000fe20000000f00 */
[----:B------:R-:W-:Y:S02]  /*2a980*/  IMAD.MOV.U32 R25, RZ, RZ, R38 ;  /* 0x000000ffff197224 */ /* 0x000fe400078e0026 */
.L_x_59641:
[----:B------:R-:W-:Y:S05]  /*2a990*/  BSYNC B1 ;  /* 0x0000000000017941 */ /* 0x000fea0003800000 */
.L_x_59639:
        /* <DEDUP_REMOVED lines=9> */
.L_x_59643:
[----:B------:R-:W-:Y:S02]  /*2aa30*/  IMAD.MOV.U32 R37, RZ, RZ, R32 ;  /* 0x000000ffff257224 */ /* 0x000fe400078e0020 */
[----:B------:R-:W-:Y:S01]  /*2aa40*/  IMAD.MOV.U32 R5, RZ, RZ, R24 ;  /* 0x000000ffff057224 */ /* 0x000fe200078e0018 */
[----:B------:R-:W-:Y:S01]  /*2aa50*/  MOV R24, R7 ;  /* 0x0000000700187202 */ /* 0x000fe20000000f00 */
[----:B------:R-:W-:Y:S02]  /*2aa60*/  IMAD.MOV.U32 R32, RZ, RZ, R23 ;  /* 0x000000ffff207224 */ /* 0x000fe400078e0017 */
.L_x_59644:
[----:B------:R-:W-:Y:S05]  /*2aa70*/  BSYNC B1 ;  /* 0x0000000000017941 */ /* 0x000fea0003800000 */
.L_x_59642:
        /* <DEDUP_REMOVED lines=9> */
.L_x_59646:
[----:B------:R-:W-:Y:S02]  /*2ab10*/  IMAD.MOV.U32 R22, RZ, RZ, R37 ;  /* 0x000000ffff167224 */ /* 0x000fe400078e0025 */
[----:B------:R-:W-:Y:S01]  /*2ab20*/  IMAD.MOV.U32 R7, RZ, RZ, R5 ;  /* 0x000000ffff077224 */ /* 0x000fe200078e0005 */
[----:B------:R-:W-:Y:S01]  /*2ab30*/  MOV R5, R40 ;  /* 0x0000002800057202 */ /* 0x000fe20000000f00 */
[----:B------:R-:W-:Y:S02]  /*2ab40*/  IMAD.MOV.U32 R37, RZ, RZ, R42 ;  /* 0x000000ffff257224 */ /* 0x000fe400078e002a */
.L_x_59647:
[----:B------:R-:W-:Y:S05]  /*2ab50*/  BSYNC B1 ;  /* 0x0000000000017941 */ /* 0x000fea0003800000 */
.L_x_59645:
        /* <DEDUP_REMOVED lines=9> */
.L_x_59649:
[----:B------:R-:W-:Y:S02]  /*2abf0*/  IMAD.MOV.U32 R40, RZ, RZ, R22 ;  /* 0x000000ffff287224 */ /* 0x000fe400078e0016 */
[----:B------:R-:W-:Y:S01]  /*2ac00*/  IMAD.MOV.U32 R38, RZ, RZ, R7 ;  /* 0x000000ffff267224 */ /* 0x000fe200078e0007 */
[----:B------:R-:W-:Y:S01]  /*2ac10*/  MOV R7, R20 ;  /* 0x0000001400077202 */ /* 0x000fe20000000f00 */
[----:B------:R-:W-:Y:S02]  /*2ac20*/  IMAD.MOV.U32 R22, RZ, RZ, R9 ;  /* 0x000000ffff167224 */ /* 0x000fe400078e0009 */
.L_x_59650:
[----:B------:R-:W-:Y:S05]  /*2ac30*/  BSYNC B1 ;  /* 0x0000000000017941 */ /* 0x000fea0003800000 */
.L_x_59648:
        /* <DEDUP_REMOVED lines=9> */
.L_x_59652:
[----:B------:R-:W-:Y:S02]  /*2acd0*/  IMAD.MOV.U32 R9, RZ, RZ, R40 ;  /* 0x000000ffff097224 */ /* 0x000fe400078e0028 */
[----:B------:R-:W-:Y:S01]  /*2ace0*/  IMAD.MOV.U32 R20, RZ, RZ, R38 ;  /* 0x000000ffff147224 */ /* 0x000fe200078e0026 */
[----:B------:R-:W-:Y:S01]  /*2acf0*/  MOV R38, R11 ;  /* 0x0000000b00267202 */ /* 0x000fe20000000f00 */
[----:B------:R-:W-:Y:S02]  /*2ad00*/  IMAD.MOV.U32 R40, RZ, RZ, R19 ;  /* 0x000000ffff287224 */ /* 0x000fe400078e0013 */
.L_x_59653:
[----:B------:R-:W-:Y:S05]  /*2ad10*/  BSYNC B1 ;  /* 0x0000000000017941 */ /* 0x000fea0003800000 */
.L_x_59651:
        /* <DEDUP_REMOVED lines=9> */
.L_x_59655:
[----:B------:R-:W-:Y:S02]  /*2adb0*/  IMAD.MOV.U32 R19, RZ, RZ, R9 ;  /* 0x000000ffff137224 */ /* 0x000fe400078e0009 */
[----:B------:R-:W-:Y:S01]  /*2adc0*/  IMAD.MOV.U32 R11, RZ, RZ, R20 ;  /* 0x000000ffff0b7224 */ /* 0x000fe200078e0014 */
[----:B------:R-:W-:Y:S01]  /*2add0*/  MOV R20, R21 ;  /* 0x0000001500147202 */ /* 0x000fe20000000f00 */
[----:B------:R-:W-:Y:S02]  /*2ade0*/  IMAD.MOV.U32 R9, RZ, RZ, R18 ;  /* 0x000000ffff097224 */ /* 0x000fe400078e0012 */
.L_x_59656:
[----:B------:R-:W-:Y:S05]  /*2adf0*/  BSYNC B1 ;  /* 0x0000000000017941 */ /* 0x000fea0003800000 */
.L_x_59654:
        /* <DEDUP_REMOVED lines=9> */
.L_x_59658:
[----:B------:R-:W-:Y:S02]  /*2ae90*/  IMAD.MOV.U32 R18, RZ, RZ, R19 ;  /* 0x000000ffff127224 */ /* 0x000fe400078e0013 */
[----:B------:R-:W-:Y:S01]  /*2aea0*/  IMAD.MOV.U32 R21, RZ, RZ, R11 ;  /* 0x000000ffff157224 */ /* 0x000fe200078e000b */
[----:B------:R-:W-:Y:S01]  /*2aeb0*/  MOV R11, R16 ;  /* 0x00000010000b7202 */ /* 0x000fe20000000f00 */
[----:B------:R-:W-:Y:S02]  /*2aec0*/  IMAD.MOV.U32 R19, RZ, RZ, R34 ;  /* 0x000000ffff137224 */ /* 0x000fe400078e0022 */
.L_x_59659:
[----:B------:R-:W-:Y:S05]  /*2aed0*/  BSYNC B1 ;  /* 0x0000000000017941 */ /* 0x000fea0003800000 */
.L_x_59657:
        /* <DEDUP_REMOVED lines=9> */
.L_x_59661:
[----:B------:R-:W-:Y:S02]  /*2af70*/  IMAD.MOV.U32 R34, RZ, RZ, R18 ;  /* 0x000000ffff227224 */ /* 0x000fe400078e0012 */
[----:B------:R-:W-:Y:S01]  /*2af80*/  IMAD.MOV.U32 R16, RZ, RZ, R21 ;  /* 0x000000ffff107224 */ /* 0x000fe200078e0015 */
[----:B------:R-:W-:Y:S01]  /*2af90*/  MOV R21, R36 ;  /* 0x0000002400157202 */ /* 0x000fe20000000f00 */
[----:B------:R-:W-:Y:S02]  /*2afa0*/  IMAD.MOV.U32 R18, RZ, RZ, R17 ;  /* 0x000000ffff127224 */ /* 0x000fe400078e0011 */
.L_x_59662:
[----:B------:R-:W-:Y:S05]  /*2afb0*/  BSYNC B1 ;  /* 0x0000000000017941 */ /* 0x000fea0003800000 */
.L_x_59660:
        /* <DEDUP_REMOVED lines=9> */
.L_x_59664:
[----:B------:R-:W-:Y:S02]  /*2b050*/  IMAD.MOV.U32 R17, RZ, RZ, R34 ;  /* 0x000000ffff117224 */ /* 0x000fe400078e0022 */
[----:B------:R-:W-:Y:S01]  /*2b060*/  IMAD.MOV.U32 R36, RZ, RZ, R16 ;  /* 0x000000ffff247224 */ /* 0x000fe200078e0010 */
[----:B------:R-:W-:Y:S01]  /*2b070*/  MOV R16, R15 ;  /* 0x0000000f00107202 */ /* 0x000fe20000000f00 */
[----:B------:R-:W-:Y:S02]  /*2b080*/  IMAD.MOV.U32 R34, RZ, RZ, R31 ;  /* 0x000000ffff227224 */ /* 0x000fe400078e001f */
.L_x_59665:
[----:B------:R-:W-:Y:S05]  /*2b090*/  BSYNC B1 ;  /* 0x0000000000017941 */ /* 0x000fea0003800000 */
.L_x_59663:
        /* <DEDUP_REMOVED lines=9> */
.L_x_59667:
[----:B------:R-:W-:Y:S02]  /*2b130*/  IMAD.MOV.U32 R23, RZ, RZ, R17 ;  /* 0x000000ffff177224 */ /* 0x000fe400078e0011 */
[----:B------:R-:W-:Y:S01]  /*2b140*/  IMAD.MOV.U32 R15, RZ, RZ, R36 ;  /* 0x000000ffff0f7224 */ /* 0x000fe200078e0024 */
[----:B------:R-:W-:Y:S01]  /*2b150*/  MOV R36, R13 ;  /* 0x0000000d00247202 */ /* 0x000fe20000000f00 */
[----:B------:R-:W-:Y:S02]  /*2b160*/  IMAD.MOV.U32 R17, RZ, RZ, R14 ;  /* 0x000000ffff117224 */ /* 0x000fe400078e000e */
.L_x_59668:
[----:B------:R-:W-:Y:S05]  /*2b170*/  BSYNC B1 ;  /* 0x0000000000017941 */ /* 0x000fea0003800000 */
.L_x_59666:
        /* <DEDUP_REMOVED lines=9> */
.L_x_59670:
[----:B------:R-:W-:Y:S02]  /*2b210*/  IMAD.MOV.U32 R14, RZ, RZ, R23 ;  /* 0x000000ffff0e7224 */ /* 0x000fe400078e0017 */
[----:B------:R-:W-:Y:S01]  /*2b220*/  IMAD.MOV.U32 R13, RZ, RZ, R15 ;  /* 0x000000ffff0d7224 */ /* 0x000fe200078e000f */
[----:B------:R-:W-:Y:S01]  /*2b230*/  MOV R15, R12 ;  /* 0x0000000c000f7202 */ /* 0x000fe20000000f00 */
[----:B------:R-:W-:Y:S02]  /*2b240*/  IMAD.MOV.U32 R23, RZ, RZ, R28 ;  /* 0x000000ffff177224 */ /* 0x000fe400078e001c */
.L_x_59671:
[----:B------:R-:W-:Y:S05]  /*2b250*/  BSYNC B1 ;  /* 0x0000000000017941 */ /* 0x000fea0003800000 */
.L_x_59669:
        /* <DEDUP_REMOVED lines=9> */
.L_x_59673:
[----:B------:R-:W-:Y:S02]  /*2b2f0*/  IMAD.MOV.U32 R28, RZ, RZ, R14 ;  /* 0x000000ffff1c7224 */ /* 0x000fe400078e000e */
[----:B------:R-:W-:Y:S01]  /*2b300*/  IMAD.MOV.U32 R12, RZ, RZ, R13 ;  /* 0x000000ffff0c7224 */ /* 0x000fe200078e000d */
[----:B------:R-:W-:Y:S01]  /*2b310*/  MOV R13, R30 ;  /* 0x0000001e000d7202 */ /* 0x000fe20000000f00 */
[----:B------:R-:W-:Y:S02]  /*2b320*/  IMAD.MOV.U32 R14, RZ, RZ, R29 ;  /* 0x000000ffff0e7224 */ /* 0x000fe400078e001d */
.L_x_59674:
[----:B------:R-:W-:Y:S05]  /*2b330*/  BSYNC B1 ;  /* 0x0000000000017941 */ /* 0x000fea0003800000 */
.L_x_59672:
        /* <DEDUP_REMOVED lines=9> */
.L_x_59676:
[----:B------:R-:W-:Y:S02]  /*2b3d0*/  IMAD.MOV.U32 R30, RZ, RZ, R28 ;  /* 0x000000ffff1e7224 */ /* 0x000fe400078e001c */
[----:B------:R-:W-:Y:S01]  /*2b3e0*/  IMAD.MOV.U32 R29, RZ, RZ, R12 ;  /* 0x000000ffff1d7224 */ /* 0x000fe200078e000c */
[----:B------:R-:W-:Y:S01]  /*2b3f0*/  MOV R12, R33 ;  /* 0x00000021000c7202 */ /* 0x000fe20000000f00 */
[----:B------:R-:W-:Y:S02]  /*2b400*/  IMAD.MOV.U32 R28, RZ, RZ, R35 ;  /* 0x000000ffff1c7224 */ /* 0x000fe400078e0023 */
.L_x_59677:
[----:B------:R-:W-:Y:S05]  /*2b410*/  BSYNC B1 ;  /* 0x0000000000017941 */ /* 0x000fea0003800000 */
.L_x_59675:
        /* <DEDUP_REMOVED lines=16> */
.L_x_59679:
[----:B------:R-:W-:Y:S01]  /*2b520*/  IMAD.MOV.U32 R42, RZ, RZ, R27 ;  /* 0x000000ffff2a7224 */ /* 0x000fe200078e001b */
[----:B------:R-:W-:Y:S01]  /*2b530*/  MOV R10, R43 ;  /* 0x0000002b000a7202 */ /* 0x000fe20000000f00 */
[----:B------:R-:W-:Y:S02]  /*2b540*/  IMAD.MOV.U32 R27, RZ, RZ, R44 ;  /* 0x000000ffff1b7224 */ /* 0x000fe400078e002c */
[----:B------:R-:W-:Y:S02]  /*2b550*/  IMAD.MOV.U32 R43, RZ, RZ, R26 ;  /* 0x000000ffff2b7224 */ /* 0x000fe400078e001a */
.L_x_59680:
[----:B------:R-:W-:Y:S05]  /*2b560*/  BSYNC B1 ;  /* 0x0000000000017941 */ /* 0x000fea0003800000 */
.L_x_59678:
        /* <DEDUP_REMOVED lines=9> */
.L_x_59682:
[----:B------:R-:W-:Y:S01]  /*2b600*/  IMAD.MOV.U32 R33, RZ, RZ, R42 ;  /* 0x000000ffff217224 */ /* 0x000fe200078e002a */
[----:B------:R-:W-:Y:S01]  /*2b610*/  MOV R31, R10 ;  /* 0x0000000a001f7202 */ /* 0x000fe20000000f00 */
[----:B------:R-:W-:Y:S02]  /*2b620*/  IMAD.MOV.U32 R42, RZ, RZ, R25 ;  /* 0x000000ffff2a7224 */ /* 0x000fe400078e0019 */
[----:B------:R-:W-:Y:S02]  /*2b630*/  IMAD.MOV.U32 R10, RZ, RZ, R3 ;  /* 0x000000ffff0a7224 */ /* 0x000fe400078e0003 */
.L_x_59683:
[----:B------:R-:W-:Y:S05]  /*2b640*/  BSYNC B1 ;  /* 0x0000000000017941 */ /* 0x000fea0003800000 */
.L_x_59681:
        /* <DEDUP_REMOVED lines=9> */
.L_x_59685:
[----:B------:R-:W-:Y:S01]  /*2b6e0*/  IMAD.MOV.U32 R44, RZ, RZ, R33 ;  /* 0x000000ffff2c7224 */ /* 0x000fe200078e0021 */
[----:B------:R-:W-:Y:S01]  /*2b6f0*/  MOV R26, R31 ;  /* 0x0000001f001a7202 */ /* 0x000fe20000000f00 */
[----:B------:R-:W-:Y:S02]  /*2b700*/  IMAD.MOV.U32 R33, RZ, RZ, R32 ;  /* 0x000000ffff217224 */ /* 0x000fe400078e0020 */
[----:B------:R-:W-:Y:S02]  /*2b710*/  IMAD.MOV.U32 R31, RZ, RZ, R24 ;  /* 0x000000ffff1f7224 */ /* 0x000fe400078e0018 */
.L_x_59686:
[----:B------:R-:W-:Y:S05]  /*2b720*/  BSYNC B1 ;  /* 0x0000000000017941 */ /* 0x000fea0003800000 */
.L_x_59684:
        /* <DEDUP_REMOVED lines=9> */
.L_x_59688:
[----:B------:R-:W-:Y:S01]  /*2b7c0*/  IMAD.MOV.U32 R3, RZ, RZ, R44 ;  /* 0x000000ffff037224 */ /* 0x000fe200078e002c */
[----:B------:R-:W-:Y:S01]  /*2b7d0*/  MOV R24, R26 ;  /* 0x0000001a00187202 */ /* 0x000fe20000000f00 */
[----:B------:R-:W-:Y:S02]  /*2b7e0*/  IMAD.MOV.U32 R44, RZ, RZ, R37 ;  /* 0x000000ffff2c7224 */ /* 0x000fe400078e0025 */
[----:B------:R-:W-:Y:S02]  /*2b7f0*/  IMAD.MOV.U32 R26, RZ, RZ, R5 ;  /* 0x000000ffff1a7224 */ /* 0x000fe400078e0005 */
.L_x_59689:
[----:B------:R-:W-:Y:S05]  /*2b800*/  BSYNC B1 ;  /* 0x0000000000017941 */ /* 0x000fea0003800000 */
.L_x_59687:
        /* <DEDUP_REMOVED lines=9> */
.L_x_59691:
[----:B------:R-:W-:Y:S01]  /*2b8a0*/  IMAD.MOV.U32 R25, RZ, RZ, R3 ;  /* 0x000000ffff197224 */ /* 0x000fe200078e0003 */
[----:B------:R-:W-:Y:S01]  /*2b8b0*/  MOV R5, R24 ;  /* 0x0000001800057202 */ /* 0x000fe20000000f00 */
[----:B------:R-:W-:Y:S02]  /*2b8c0*/  IMAD.MOV.U32 R3, RZ, RZ, R22 ;  /* 0x000000ffff037224 */ /* 0x000fe400078e0016 */
[----:B------:R-:W-:Y:S02]  /*2b8d0*/  IMAD.MOV.U32 R24, RZ, RZ, R7 ;  /* 0x000000ffff187224 */ /* 0x000fe400078e0007 */
.L_x_59692:
[----:B------:R-:W-:Y:S05]  /*2b8e0*/  BSYNC B1 ;  /* 0x0000000000017941 */ /* 0x000fea0003800000 */
.L_x_59690:
        /* <DEDUP_REMOVED lines=9> */
.L_x_59694:
[----:B------:R-:W-:Y:S01]  /*2b980*/  IMAD.MOV.U32 R22, RZ, RZ, R25 ;  /* 0x000000ffff167224 */ /* 0x000fe200078e0019 */
[----:B------:R-:W-:Y:S01]  /*2b990*/  MOV R7, R5 ;  /* 0x0000000500077202 */ /* 0x000fe20000000f00 */
[----:B------:R-:W-:Y:S02]  /*2b9a0*/  IMAD.MOV.U32 R25, RZ, RZ, R40 ;  /* 0x000000ffff197224 */ /* 0x000fe400078e0028 */
[----:B------:R-:W-:Y:S02]  /*2b9b0*/  IMAD.MOV.U32 R5, RZ, RZ, R38 ;  /* 0x000000ffff057224 */ /* 0x000fe400078e0026 */
.L_x_59695:
[----:B------:R-:W-:Y:S05]  /*2b9c0*/  BSYNC B1 ;  /* 0x0000000000017941 */ /* 0x000fea0003800000 */
.L_x_59693:
        /* <DEDUP_REMOVED lines=9> */
.L_x_59697:
[----:B------:R-:W-:Y:S01]  /*2ba60*/  IMAD.MOV.U32 R38, RZ, RZ, R22 ;  /* 0x000000ffff267224 */ /* 0x000fe200078e0016 */
[----:B------:R-:W-:Y:S01]  /*2ba70*/  MOV R32, R7 ;  /* 0x0000000700207202 */ /* 0x000fe20000000f00 */
[----:B------:R-:W-:Y:S02]  /*2ba80*/  IMAD.MOV.U32 R22, RZ, RZ, R9 ;  /* 0x000000ffff167224 */ /* 0x000fe400078e0009 */
[----:B------:R-:W-:Y:S02]  /*2ba90*/  IMAD.MOV.U32 R7, RZ, RZ, R20 ;  /* 0x000000ffff077224 */ /* 0x000fe400078e0014 */
.L_x_59698:
[----:B------:R-:W-:Y:S05]  /*2baa0*/  BSYNC B1 ;  /* 0x0000000000017941 */ /* 0x000fea0003800000 */
.L_x_59696:
        /* <DEDUP_REMOVED lines=9> */
.L_x_59700:
[----:B------:R-:W-:Y:S01]  /*2bb40*/  IMAD.MOV.U32 R9, RZ, RZ, R38 ;  /* 0x000000ffff097224 */ /* 0x000fe200078e0026 */
[----:B------:R-:W-:Y:S01]  /*2bb50*/  MOV R20, R32 ;  /* 0x0000002000147202 */ /* 0x000fe20000000f00 */
[----:B------:R-:W-:Y:S02]  /*2bb60*/  IMAD.MOV.U32 R38, RZ, RZ, R19 ;  /* 0x000000ffff267224 */ /* 0x000fe400078e0013 */
[----:B------:R-:W-:Y:S02]  /*2bb70*/  IMAD.MOV.U32 R32, RZ, RZ, R11 ;  /* 0x000000ffff207224 */ /* 0x000fe400078e000b */
.L_x_59701:
[----:B------:R-:W-:Y:S05]  /*2bb80*/  BSYNC B1 ;  /* 0x0000000000017941 */ /* 0x000fea0003800000 */
.L_x_59699:
        /* <DEDUP_REMOVED lines=9> */
.L_x_59703:
[----:B------:R-:W-:Y:S01]  /*2bc20*/  IMAD.MOV.U32 R19, RZ, RZ, R9 ;  /* 0x000000ffff137224 */ /* 0x000fe200078e0009 */
[----:B------:R-:W-:Y:S01]  /*2bc30*/  MOV R11, R20 ;  /* 0x00000014000b7202 */ /* 0x000fe20000000f00 */
[----:B------:R-:W-:Y:S02]  /*2bc40*/  IMAD.MOV.U32 R9, RZ, RZ, R18 ;  /* 0x000000ffff097224 */ /* 0x000fe400078e0012 */
[----:B------:R-:W-:Y:S02]  /*2bc50*/  IMAD.MOV.U32 R20, RZ, RZ, R21 ;  /* 0x000000ffff147224 */ /* 0x000fe400078e0015 */
.L_x_59704:
[----:B------:R-:W-:Y:S05]  /*2bc60*/  BSYNC B1 ;  /* 0x0000000000017941 */ /* 0x000fea0003800000 */
.L_x_59702:
        /* <DEDUP_REMOVED lines=9> */
.L_x_59706:
[----:B------:R-:W-:Y:S01]  /*2bd00*/  IMAD.MOV.U32 R18, RZ, RZ, R19 ;  /* 0x000000ffff127224 */ /* 0x000fe200078e0013 */
[----:B------:R-:W-:Y:S01]  /*2bd10*/  MOV R21, R11 ;  /* 0x0000000b00157202 */ /* 0x000fe20000000f00 */
[----:B------:R-:W-:Y:S02]  /*2bd20*/  IMAD.MOV.U32 R19, RZ, RZ, R34 ;  /* 0x000000ffff137224 */ /* 0x000fe400078e0022 */
[----:B------:R-:W-:Y:S02]  /*2bd30*/  IMAD.MOV.U32 R11, RZ, RZ, R16 ;  /* 0x000000ffff0b7224 */ /* 0x000fe400078e0010 */
.L_x_59707:
[----:B------:R-:W-:Y:S05]  /*2bd40*/  BSYNC B1 ;  /* 0x0000000000017941 */ /* 0x000fea0003800000 */
.L_x_59705:
        /* <DEDUP_REMOVED lines=9> */
.L_x_59709:
[----:B------:R-:W-:Y:S01]  /*2bde0*/  IMAD.MOV.U32 R34, RZ, RZ, R18 ;  /* 0x000000ffff227224 */ /* 0x000fe200078e0012 */
[----:B------:R-:W-:Y:S01]  /*2bdf0*/  MOV R16, R21 ;  /* 0x0000001500107202 */ /* 0x000fe20000000f00 */
[----:B------:R-:W-:Y:S02]  /*2be00*/  IMAD.MOV.U32 R18, RZ, RZ, R17 ;  /* 0x000000ffff127224 */ /* 0x000fe400078e0011 */
[----:B------:R-:W-:Y:S02]  /*2be10*/  IMAD.MOV.U32 R21, RZ, RZ, R36 ;  /* 0x000000ffff157224 */ /* 0x000fe400078e0024 */
.L_x_59710:
[----:B------:R-:W-:Y:S05]  /*2be20*/  BSYNC B1 ;  /* 0x0000000000017941 */ /* 0x000fea0003800000 */
.L_x_59708:
        /* <DEDUP_REMOVED lines=9> */
.L_x_59712:
[----:B------:R-:W-:Y:S01]  /*2bec0*/  IMAD.MOV.U32 R17, RZ, RZ, R34 ;  /* 0x000000ffff117224 */ /* 0x000fe200078e0022 */
[----:B------:R-:W-:Y:S01]  /*2bed0*/  MOV R36, R16 ;  /* 0x0000001000247202 */ /* 0x000fe20000000f00 */
[----:B------:R-:W-:Y:S02]  /*2bee0*/  IMAD.MOV.U32 R34, RZ, RZ, R23 ;  /* 0x000000ffff227224 */ /* 0x000fe400078e0017 */
[----:B------:R-:W-:Y:S02]  /*2bef0*/  IMAD.MOV.U32 R16, RZ, RZ, R15 ;  /* 0x000000ffff107224 */ /* 0x000fe400078e000f */
.L_x_59713:
[----:B------:R-:W-:Y:S05]  /*2bf00*/  BSYNC B1 ;  /* 0x0000000000017941 */ /* 0x000fea0003800000 */
.L_x_59711:
        /* <DEDUP_REMOVED lines=9> */
.L_x_59715:
[----:B------:R-:W-:Y:S01]  /*2bfa0*/  IMAD.MOV.U32 R23, RZ, RZ, R17 ;  /* 0x000000ffff177224 */ /* 0x000fe200078e0011 */
[----:B------:R-:W-:Y:S01]  /*2bfb0*/  MOV R15, R36 ;  /* 0x00000024000f7202 */ /* 0x000fe20000000f00 */
[----:B------:R-:W-:Y:S02]  /*2bfc0*/  IMAD.MOV.U32 R17, RZ, RZ, R14 ;  /* 0x000000ffff117224 */ /* 0x000fe400078e000e */
[----:B------:R-:W-:Y:S02]  /*2bfd0*/  IMAD.MOV.U32 R36, RZ, RZ, R13 ;  /* 0x000000ffff247224 */ /* 0x000fe400078e000d */
.L_x_59716:
[----:B------:R-:W-:Y:S05]  /*2bfe0*/  BSYNC B1 ;  /* 0x0000000000017941 */ /* 0x000fea0003800000 */
.L_x_59714:
        /* <DEDUP_REMOVED lines=9> */
.L_x_59718:
[----:B------:R-:W-:Y:S01]  /*2c080*/  IMAD.MOV.U32 R13, RZ, RZ, R23 ;  /* 0x000000ffff0d7224 */ /* 0x000fe200078e0017 */
[----:B------:R-:W-:Y:S01]  /*2c090*/  MOV R14, R15 ;  /* 0x0000000f000e7202 */ /* 0x000fe20000000f00 */
[----:B------:R-:W-:Y:S02]  /*2c0a0*/  IMAD.MOV.U32 R23, RZ, RZ, R28 ;  /* 0x000000ffff177224 */ /* 0x000fe400078e001c */
[----:B------:R-:W-:Y:S02]  /*2c0b0*/  IMAD.MOV.U32 R15, RZ, RZ, R12 ;  /* 0x000000ffff0f7224 */ /* 0x000fe400078e000c */
.L_x_59719:
[----:B------:R-:W-:Y:S05]  /*2c0c0*/  BSYNC B1 ;  /* 0x0000000000017941 */ /* 0x000fea0003800000 */
.L_x_59717:
        /* <DEDUP_REMOVED lines=9> */
.L_x_59721:
[----:B------:R-:W-:Y:S01]  /*2c160*/  IMAD.MOV.U32 R28, RZ, RZ, R13 ;  /* 0x000000ffff1c7224 */ /* 0x000fe200078e000d */
[----:B------:R-:W-:Y:S01]  /*2c170*/  MOV R12, R14 ;  /* 0x0000000e000c7202 */ /* 0x000fe20000000f00 */
[----:B------:R-:W-:Y:S02]  /*2c180*/  IMAD.MOV.U32 R13, RZ, RZ, R30 ;  /* 0x000000ffff0d7224 */ /* 0x000fe400078e001e */
[----:B------:R-:W-:Y:S02]  /*2c190*/  IMAD.MOV.U32 R14, RZ, RZ, R29 ;  /* 0x000000ffff0e7224 */ /* 0x000fe400078e001d */
.L_x_59722:
[----:B------:R-:W-:Y:S05]  /*2c1a0*/  BSYNC B1 ;  /* 0x0000000000017941 */ /* 0x000fea0003800000 */
.L_x_59720:
        /* <DEDUP_REMOVED lines=16> */
.L_x_59724:
[----:B------:R-:W-:Y:S02]  /*2c2b0*/  IMAD.MOV.U32 R8, RZ, RZ, R27 ;  /* 0x000000ffff087224 */ /* 0x000fe400078e001b */
[----:B------:R-:W-:Y:S02]  /*2c2c0*/  IMAD.MOV.U32 R30, RZ, RZ, R43 ;  /* 0x000000ffff1e7224 */ /* 0x000fe400078e002b */
[----:B------:R-:W-:Y:S02]  /*2c2d0*/  IMAD.MOV.U32 R27, RZ, RZ, R42 ;  /* 0x000000ffff1b7224 */ /* 0x000fe400078e002a */
[----:B------:R-:W-:Y:S02]  /*2c2e0*/  IMAD.MOV.U32 R43, RZ, RZ, R10 ;  /* 0x000000ffff2b7224 */ /* 0x000fe400078e000a */
.L_x_59725:
[----:B------:R-:W-:Y:S05]  /*2c2f0*/  BSYNC B1 ;  /* 0x0000000000017941 */ /* 0x000fea0003800000 */
.L_x_59723:
        /* <DEDUP_REMOVED lines=9> */
.L_x_59727:
[----:B------:R-:W-:Y:S02]  /*2c390*/  IMAD.MOV.U32 R29, RZ, RZ, R8 ;  /* 0x000000ffff1d7224 */ /* 0x000fe400078e0008 */
[----:B------:R-:W-:Y:S02]  /*2c3a0*/  IMAD.MOV.U32 R35, RZ, RZ, R30 ;  /* 0x000000ffff237224 */ /* 0x000fe400078e001e */
[----:B------:R-:W-:Y:S02]  /*2c3b0*/  IMAD.MOV.U32 R8, RZ, RZ, R33 ;  /* 0x000000ffff087224 */ /* 0x000fe400078e0021 */
[----:B------:R-:W-:Y:S02]  /*2c3c0*/  IMAD.MOV.U32 R30, RZ, RZ, R31 ;  /* 0x000000ffff1e7224 */ /* 0x000fe400078e001f */
.L_x_59728:
[----:B------:R-:W-:Y:S05]  /*2c3d0*/  BSYNC B1 ;  /* 0x0000000000017941 */ /* 0x000fea0003800000 */
.L_x_59726:
        /* <DEDUP_REMOVED lines=9> */
.L_x_59730:
[----:B------:R-:W-:Y:S02]  /*2c470*/  IMAD.MOV.U32 R10, RZ, RZ, R29 ;  /* 0x000000ffff0a7224 */ /* 0x000fe400078e001d */
[----:B------:R-:W-:Y:S02]  /*2c480*/  IMAD.MOV.U32 R31, RZ, RZ, R35 ;  /* 0x000000ffff1f7224 */ /* 0x000fe400078e0023 */
[----:B------:R-:W-:Y:S02]  /*2c490*/  IMAD.MOV.U32 R29, RZ, RZ, R44 ;  /* 0x000000ffff1d7224 */ /* 0x000fe400078e002c */
[----:B------:R-:W-:Y:S02]  /*2c4a0*/  IMAD.MOV.U32 R35, RZ, RZ, R26 ;  /* 0x000000ffff237224 */ /* 0x000fe400078e001a */
.L_x_59731:
[----:B------:R-:W-:Y:S05]  /*2c4b0*/  BSYNC B1 ;  /* 0x0000000000017941 */ /* 0x000fea0003800000 */
.L_x_59729:
        /* <DEDUP_REMOVED lines=9> */
.L_x_59733:
[----:B------:R-:W-:Y:S02]  /*2c550*/  IMAD.MOV.U32 R26, RZ, RZ, R10 ;  /* 0x000000ffff1a7224 */ /* 0x000fe400078e000a */
[----:B------:R-:W-:Y:S02]  /*2c560*/  IMAD.MOV.U32 R40, RZ, RZ, R31 ;  /* 0x000000ffff287224 */ /* 0x000fe400078e001f */
[----:B------:R-:W-:Y:S02]  /*2c570*/  IMAD.MOV.U32 R10, RZ, RZ, R3 ;  /* 0x000000ffff0a7224 */ /* 0x000fe400078e0003 */
[----:B------:R-:W-:Y:S02]  /*2c580*/  IMAD.MOV.U32 R31, RZ, RZ, R24 ;  /* 0x000000ffff1f7224 */ /* 0x000fe400078e0018 */
.L_x_59734:
[----:B------:R-:W-:Y:S05]  /*2c590*/  BSYNC B1 ;  /* 0x0000000000017941 */ /* 0x000fea0003800000 */
.L_x_59732:
        /* <DEDUP_REMOVED lines=9> */
.L_x_59736:
[----:B------:R-:W-:Y:S02]  /*2c630*/  IMAD.MOV.U32 R3, RZ, RZ, R26 ;  /* 0x000000ffff037224 */ /* 0x000fe400078e001a */
[----:B------:R-:W-:Y:S02]  /*2c640*/  IMAD.MOV.U32 R24, RZ, RZ, R40 ;  /* 0x000000ffff187224 */ /* 0x000fe400078e0028 */
[----:B------:R-:W-:Y:S02]  /*2c650*/  IMAD.MOV.U32 R26, RZ, RZ, R25 ;  /* 0x000000ffff1a7224 */ /* 0x000fe400078e0019 */
[----:B------:R-:W-:Y:S02]  /*2c660*/  IMAD.MOV.U32 R40, RZ, RZ, R5 ;  /* 0x000000ffff287224 */ /* 0x000fe400078e0005 */
.L_x_59737:
[----:B------:R-:W-:Y:S05]  /*2c670*/  BSYNC B1 ;  /* 0x0000000000017941 */ /* 0x000fea0003800000 */
.L_x_59735:
        /* <DEDUP_REMOVED lines=9> */
.L_x_59739:
[----:B------:R-:W-:Y:S02]  /*2c710*/  IMAD.MOV.U32 R5, RZ, RZ, R3 ;  /* 0x000000ffff057224 */ /* 0x000fe400078e0003 */
[----:B------:R-:W-:Y:S02]  /*2c720*/  IMAD.MOV.U32 R25, RZ, RZ, R24 ;  /* 0x000000ffff197224 */ /* 0x000fe400078e0018 */
[----:B------:R-:W-:Y:S02]  /*2c730*/  IMAD.MOV.U32 R3, RZ, RZ, R22 ;  /* 0x000000ffff037224 */ /* 0x000fe400078e0016 */
[----:B------:R-:W-:Y:S02]  /*2c740*/  IMAD.MOV.U32 R24, RZ, RZ, R7 ;  /* 0x000000ffff187224 */ /* 0x000fe400078e0007 */
.L_x_59740:
[----:B------:R-:W-:Y:S05]  /*2c750*/  BSYNC B1 ;  /* 0x0000000000017941 */ /* 0x000fea0003800000 */
.L_x_59738:
        /* <DEDUP_REMOVED lines=9> */
.L_x_59742:
[----:B------:R-:W-:Y:S02]  /*2c7f0*/  IMAD.MOV.U32 R22, RZ, RZ, R5 ;  /* 0x000000ffff167224 */ /* 0x000fe400078e0005 */
[----:B------:R-:W-:Y:S02]  /*2c800*/  IMAD.MOV.U32 R7, RZ, RZ, R25 ;  /* 0x000000ffff077224 */ /* 0x000fe400078e0019 */
[----:B------:R-:W-:Y:S02]  /*2c810*/  IMAD.MOV.U32 R5, RZ, RZ, R38 ;  /* 0x000000ffff057224 */ /* 0x000fe400078e0026 */
[----:B------:R-:W-:Y:S02]  /*2c820*/  IMAD.MOV.U32 R25, RZ, RZ, R32 ;  /* 0x000000ffff197224 */ /* 0x000fe400078e0020 */
.L_x_59743:
[----:B------:R-:W-:Y:S05]  /*2c830*/  BSYNC B1 ;  /* 0x0000000000017941 */ /* 0x000fea0003800000 */
.L_x_59741:
        /* <DEDUP_REMOVED lines=9> */
.L_x_59745:
[----:B------:R-:W-:Y:S02]  /*2c8d0*/  IMAD.MOV.U32 R32, RZ, RZ, R22 ;  /* 0x000000ffff207224 */ /* 0x000fe400078e0016 */
[----:B------:R-:W-:Y:S02]  /*2c8e0*/  IMAD.MOV.U32 R38, RZ, RZ, R7 ;  /* 0x000000ffff267224 */ /* 0x000fe400078e0007 */
[----:B------:R-:W-:Y:S02]  /*2c8f0*/  IMAD.MOV.U32 R22, RZ, RZ, R9 ;  /* 0x000000ffff167224 */ /* 0x000fe400078e0009 */
[----:B------:R-:W-:Y:S02]  /*2c900*/  IMAD.MOV.U32 R7, RZ, RZ, R20 ;  /* 0x000000ffff077224 */ /* 0x000fe400078e0014 */
.L_x_59746:
[----:B------:R-:W-:Y:S05]  /*2c910*/  BSYNC B1 ;  /* 0x0000000000017941 */ /* 0x000fea0003800000 */
.L_x_59744:
        /* <DEDUP_REMOVED lines=9> */
.L_x_59748:
[----:B------:R-:W-:Y:S02]  /*2c9b0*/  IMAD.MOV.U32 R9, RZ, RZ, R32 ;  /* 0x000000ffff097224 */ /* 0x000fe400078e0020 */
[----:B------:R-:W-:Y:S02]  /*2c9c0*/  IMAD.MOV.U32 R20, RZ, RZ, R38 ;  /* 0x000000ffff147224 */ /* 0x000fe400078e0026 */
[----:B------:R-:W-:Y:S02]  /*2c9d0*/  IMAD.MOV.U32 R32, RZ, RZ, R19 ;  /* 0x000000ffff207224 */ /* 0x000fe400078e0013 */
[----:B------:R-:W-:Y:S02]  /*2c9e0*/  IMAD.MOV.U32 R38, RZ, RZ, R11 ;  /* 0x000000ffff267224 */ /* 0x000fe400078e000b */
.L_x_59749:
[----:B------:R-:W-:Y:S05]  /*2c9f0*/  BSYNC B1 ;  /* 0x0000000000017941 */ /* 0x000fea0003800000 */
.L_x_59747:
        /* <DEDUP_REMOVED lines=9> */
.L_x_59751:
[----:B------:R-:W-:Y:S02]  /*2ca90*/  IMAD.MOV.U32 R11, RZ, RZ, R9 ;  /* 0x000000ffff0b7224 */ /* 0x000fe400078e0009 */
[----:B------:R-:W-:Y:S02]  /*2caa0*/  IMAD.MOV.U32 R19, RZ, RZ, R20 ;  /* 0x000000ffff137224 */ /* 0x000fe400078e0014 */
[----:B------:R-:W-:Y:S02]  /*2cab0*/  IMAD.MOV.U32 R9, RZ, RZ, R18 ;  /* 0x000000ffff097224 */ /* 0x000fe400078e0012 */
[----:B------:R-:W-:Y:S02]  /*2cac0*/  IMAD.MOV.U32 R20, RZ, RZ, R21 ;  /* 0x000000ffff147224 */ /* 0x000fe400078e0015 */
.L_x_59752:
[----:B------:R-:W-:Y:S05]  /*2cad0*/  BSYNC B1 ;  /* 0x0000000000017941 */ /* 0x000fea0003800000 */
.L_x_59750:
        /* <DEDUP_REMOVED lines=9> */
.L_x_59754:
[----:B------:R-:W-:Y:S02]  /*2cb70*/  IMAD.MOV.U32 R18, RZ, RZ, R11 ;  /* 0x000000ffff127224 */ /* 0x000fe400078e000b */
[----:B------:R-:W-:Y:S02]  /*2cb80*/  IMAD.MOV.U32 R21, RZ, RZ, R19 ;  /* 0x000000ffff157224 */ /* 0x000fe400078e0013 */
[----:B------:R-:W-:Y:S02]  /*2cb90*/  IMAD.MOV.U32 R11, RZ, RZ, R34 ;  /* 0x000000ffff0b7224 */ /* 0x000fe400078e0022 */
[----:B------:R-:W-:Y:S02]  /*2cba0*/  IMAD.MOV.U32 R19, RZ, RZ, R16 ;  /* 0x000000ffff137224 */ /* 0x000fe400078e0010 */
.L_x_59755:
[----:B------:R-:W-:Y:S05]  /*2cbb0*/  BSYNC B1 ;  /* 0x0000000000017941 */ /* 0x000fea0003800000 */
.L_x_59753:
        /* <DEDUP_REMOVED lines=9> */
.L_x_59757:
[----:B------:R-:W-:Y:S02]  /*2cc50*/  IMAD.MOV.U32 R16, RZ, RZ, R18 ;  /* 0x000000ffff107224 */ /* 0x000fe400078e0012 */
[----:B------:R-:W-:Y:S02]  /*2cc60*/  IMAD.MOV.U32 R34, RZ, RZ, R21 ;  /* 0x000000ffff227224 */ /* 0x000fe400078e0015 */
[----:B------:R-:W-:Y:S02]  /*2cc70*/  IMAD.MOV.U32 R18, RZ, RZ, R17 ;  /* 0x000000ffff127224 */ /* 0x000fe400078e0011 */
[----:B------:R-:W-:Y:S02]  /*2cc80*/  IMAD.MOV.U32 R21, RZ, RZ, R36 ;  /* 0x000000ffff157224 */ /* 0x000fe400078e0024 */
.L_x_59758:
[----:B------:R-:W-:Y:S05]  /*2cc90*/  BSYNC B1 ;  /* 0x0000000000017941 */ /* 0x000fea0003800000 */
.L_x_59756:
        /* <DEDUP_REMOVED lines=9> */
.L_x_59760:
[----:B------:R-:W-:Y:S02]  /*2cd30*/  IMAD.MOV.U32 R36, RZ, RZ, R16 ;  /* 0x000000ffff247224 */ /* 0x000fe400078e0010 */
[----:B------:R-:W-:Y:S02]  /*2cd40*/  IMAD.MOV.U32 R17, RZ, RZ, R34 ;  /* 0x000000ffff117224 */ /* 0x000fe400078e0022 */
[----:B------:R-:W-:Y:S02]  /*2cd50*/  IMAD.MOV.U32 R16, RZ, RZ, R23 ;  /* 0x000000ffff107224 */ /* 0x000fe400078e0017 */
[----:B------:R-:W-:Y:S02]  /*2cd60*/  IMAD.MOV.U32 R34, RZ, RZ, R15 ;  /* 0x000000ffff227224 */ /* 0x000fe400078e000f */
.L_x_59761:
[----:B------:R-:W-:Y:S05]  /*2cd70*/  BSYNC B1 ;  /* 0x0000000000017941 */ /* 0x000fea0003800000 */
.L_x_59759:
        /* <DEDUP_REMOVED lines=9> */
.L_x_59763:
[----:B------:R-:W-:Y:S02]  /*2ce10*/  IMAD.MOV.U32 R15, RZ, RZ, R36 ;  /* 0x000000ffff0f7224 */ /* 0x000fe400078e0024 */
[----:B------:R-:W-:Y:S02]  /*2ce20*/  IMAD.MOV.U32 R23, RZ, RZ, R17 ;  /* 0x000000ffff177224 */ /* 0x000fe400078e0011 */
[----:B------:R-:W-:Y:S02]  /*2ce30*/  IMAD.MOV.U32 R36, RZ, RZ, R13 ;  /* 0x000000ffff247224 */ /* 0x000fe400078e000d */
[----:B------:R-:W-:Y:S02]  /*2ce40*/  IMAD.MOV.U32 R17, RZ, RZ, R14 ;  /* 0x000000ffff117224 */ /* 0x000fe400078e000e */
.L_x_59764:
[----:B------:R-:W-:Y:S05]  /*2ce50*/  BSYNC B1 ;  /* 0x0000000000017941 */ /* 0x000fea0003800000 */
.L_x_59762:
        /* <DEDUP_REMOVED lines=9> */
.L_x_59766:
[----:B------:R-:W-:Y:S02]  /*2cef0*/  IMAD.MOV.U32 R13, RZ, RZ, R15 ;  /* 0x000000ffff0d7224 */ /* 0x000fe400078e000f */
[----:B------:R-:W-:Y:S02]  /*2cf00*/  IMAD.MOV.U32 R14, RZ, RZ, R23 ;  /* 0x000000ffff0e7224 */ /* 0x000fe400078e0017 */
[----:B------:R-:W-:Y:S02]  /*2cf10*/  IMAD.MOV.U32 R15, RZ, RZ, R28 ;  /* 0x000000ffff0f7224 */ /* 0x000fe400078e001c */
[----:B------:R-:W-:Y:S02]  /*2cf20*/  IMAD.MOV.U32 R23, RZ, RZ, R12 ;  /* 0x000000ffff177224 */ /* 0x000fe400078e000c */
.L_x_59767:
[----:B------:R-:W-:Y:S05]  /*2cf30*/  BSYNC B1 ;  /* 0x0000000000017941 */ /* 0x000fea0003800000 */
.L_x_59765:
        /* <DEDUP_REMOVED lines=16> */
.L_x_59769:
[----:B------:R-:W-:Y:S02]  /*2d040*/  IMAD.MOV.U32 R6, RZ, RZ, R27 ;  /* 0x000000ffff067224 */ /* 0x000fe400078e001b */
[----:B------:R-:W-:Y:S01]  /*2d050*/  IMAD.MOV.U32 R12, RZ, RZ, R43 ;  /* 0x000000ffff0c7224 */ /* 0x000fe200078e002b */
[----:B------:R-:W-:Y:S01]  /*2d060*/  MOV R43, R30 ;  /* 0x0000001e002b7202 */ /* 0x000fe20000000f00 */
[----:B------:R-:W-:Y:S02]  /*2d070*/  IMAD.MOV.U32 R27, RZ, RZ, R8 ;  /* 0x000000ffff1b7224 */ /* 0x000fe400078e0008 */
.L_x_59770:
[----:B------:R-:W-:Y:S05]  /*2d080*/  BSYNC B1 ;  /* 0x0000000000017941 */ /* 0x000fea0003800000 */
.L_x_59768:
        /* <DEDUP_REMOVED lines=9> */
.L_x_59772:
[----:B------:R-:W-:Y:S02]  /*2d120*/  IMAD.MOV.U32 R33, RZ, RZ, R6 ;  /* 0x000000ffff217224 */ /* 0x000fe400078e0006 */
[----:B------:R-:W-:Y:S01]  /*2d130*/  IMAD.MOV.U32 R8, RZ, RZ, R12 ;  /* 0x000000ffff087224 */ /* 0x000fe200078e000c */
[----:B------:R-:W-:Y:S01]  /*2d140*/  MOV R12, R35 ;  /* 0x00000023000c7202 */ /* 0x000fe20000000f00 */
[----:B------:R-:W-:Y:S02]  /*2d150*/  IMAD.MOV.U32 R6, RZ, RZ, R29 ;  /* 0x000000ffff067224 */ /* 0x000fe400078e001d */
.L_x_59773:
[----:B------:R-:W-:Y:S05]  /*2d160*/  BSYNC B1 ;  /* 0x0000000000017941 */ /* 0x000fea0003800000 */
.L_x_59771:
        /* <DEDUP_REMOVED lines=9> */
.L_x_59775:
[----:B------:R-:W-:Y:S02]  /*2d200*/  IMAD.MOV.U32 R29, RZ, RZ, R33 ;  /* 0x000000ffff1d7224 */ /* 0x000fe400078e0021 */
[----:B------:R-:W-:Y:S01]  /*2d210*/  IMAD.MOV.U32 R35, RZ, RZ, R8 ;  /* 0x000000ffff237224 */ /* 0x000fe200078e0008 */
[----:B------:R-:W-:Y:S01]  /*2d220*/  MOV R8, R31 ;  /* 0x0000001f00087202 */ /* 0x000fe20000000f00 */
[----:B------:R-:W-:Y:S02]  /*2d230*/  IMAD.MOV.U32 R33, RZ, RZ, R10 ;  /* 0x000000ffff217224 */ /* 0x000fe400078e000a */
.L_x_59776:
[----:B------:R-:W-:Y:S05]  /*2d240*/  BSYNC B1 ;  /* 0x0000000000017941 */ /* 0x000fea0003800000 */
.L_x_59774:
        /* <DEDUP_REMOVED lines=9> */
.L_x_59778:
[----:B------:R-:W-:Y:S02]  /*2d2e0*/  IMAD.MOV.U32 R10, RZ, RZ, R29 ;  /* 0x000000ffff0a7224 */ /* 0x000fe400078e001d */
[----:B------:R-:W-:Y:S01]  /*2d2f0*/  IMAD.MOV.U32 R31, RZ, RZ, R35 ;  /* 0x000000ffff1f7224 */ /* 0x000fe200078e0023 */
[----:B------:R-:W-:Y:S01]  /*2d300*/  MOV R35, R40 ;  /* 0x0000002800237202 */ /* 0x000fe20000000f00 */
[----:B------:R-:W-:Y:S02]  /*2d310*/  IMAD.MOV.U32 R29, RZ, RZ, R26 ;  /* 0x000000ffff1d7224 */ /* 0x000fe400078e001a */
.L_x_59779:
[----:B------:R-:W-:Y:S05]  /*2d320*/  BSYNC B1 ;  /* 0x0000000000017941 */ /* 0x000fea0003800000 */
.L_x_59777:
        /* <DEDUP_REMOVED lines=9> */
.L_x_59781:
[----:B------:R-:W-:Y:S02]  /*2d3c0*/  IMAD.MOV.U32 R26, RZ, RZ, R10 ;  /* 0x000000ffff1a7224 */ /* 0x000fe400078e000a */
[----:B------:R-:W-:Y:S01]  /*2d3d0*/  IMAD.MOV.U32 R28, RZ, RZ, R31 ;  /* 0x000000ffff1c7224 */ /* 0x000fe200078e001f */
[----:B------:R-:W-:Y:S01]  /*2d3e0*/  MOV R31, R24 ;  /* 0x00000018001f7202 */ /* 0x000fe20000000f00 */
[----:B------:R-:W-:Y:S02]  /*2d3f0*/  IMAD.MOV.U32 R10, RZ, RZ, R3 ;  /* 0x000000ffff0a7224 */ /* 0x000fe400078e0003 */
.L_x_59782:
[----:B------:R-:W-:Y:S05]  /*2d400*/  BSYNC B1 ;  /* 0x0000000000017941 */ /* 0x000fea0003800000 */
.L_x_59780:
        /* <DEDUP_REMOVED lines=9> */
.L_x_59784:
[----:B------:R-:W-:Y:S02]  /*2d4a0*/  IMAD.MOV.U32 R3, RZ, RZ, R26 ;  /* 0x000000ffff037224 */ /* 0x000fe400078e001a */
[----:B------:R-:W-:Y:S01]  /*2d4b0*/  IMAD.MOV.U32 R24, RZ, RZ, R28 ;  /* 0x000000ffff187224 */ /* 0x000fe200078e001c */
[----:B------:R-:W-:Y:S01]  /*2d4c0*/  MOV R28, R25 ;  /* 0x00000019001c7202 */ /* 0x000fe20000000f00 */
[----:B------:R-:W-:Y:S02]  /*2d4d0*/  IMAD.MOV.U32 R26, RZ, RZ, R5 ;  /* 0x000000ffff1a7224 */ /* 0x000fe400078e0005 */
.L_x_59785:
[----:B------:R-:W-:Y:S05]  /*2d4e0*/  BSYNC B1 ;  /* 0x0000000000017941 */ /* 0x000fea0003800000 */
.L_x_59783:
        /* <DEDUP_REMOVED lines=9> */
.L_x_59787:
[----:B------:R-:W-:Y:S02]  /*2d580*/  IMAD.MOV.U32 R5, RZ, RZ, R3 ;  /* 0x000000ffff057224 */ /* 0x000fe400078e0003 */
[----:B------:R-:W-:Y:S01]  /*2d590*/  IMAD.MOV.U32 R25, RZ, RZ, R24 ;  /* 0x000000ffff197224 */ /* 0x000fe200078e0018 */
[----:B------:R-:W-:Y:S01]  /*2d5a0*/  MOV R24, R7 ;  /* 0x0000000700187202 */ /* 0x000fe20000000f00 */
[----:B------:R-:W-:Y:S02]  /*2d5b0*/  IMAD.MOV.U32 R3, RZ, RZ, R22 ;  /* 0x000000ffff037224 */ /* 0x000fe400078e0016 */
.L_x_59788:
[----:B------:R-:W-:Y:S05]  /*2d5c0*/  BSYNC B1 ;  /* 0x0000000000017941 */ /* 0x000fea0003800000 */
.L_x_59786:
        /* <DEDUP_REMOVED lines=9> */
.L_x_59790:
[----:B------:R-:W-:Y:S02]  /*2d660*/  IMAD.MOV.U32 R22, RZ, RZ, R5 ;  /* 0x000000ffff167224 */ /* 0x000fe400078e0005 */
[----:B------:R-:W-:Y:S01]  /*2d670*/  IMAD.MOV.U32 R7, RZ, RZ, R25 ;  /* 0x000000ffff077224 */ /* 0x000fe200078e0019 */
[----:B------:R-:W-:Y:S01]  /*2d680*/  MOV R25, R38 ;  /* 0x0000002600197202 */ /* 0x000fe20000000f00 */
[----:B------:R-:W-:Y:S02]  /*2d690*/  IMAD.MOV.U32 R5, RZ, RZ, R32 ;  /* 0x000000ffff057224 */ /* 0x000fe400078e0020 */
.L_x_59791:
[----:B------:R-:W-:Y:S05]  /*2d6a0*/  BSYNC B1 ;  /* 0x0000000000017941 */ /* 0x000fea0003800000 */
.L_x_59789:
        /* <DEDUP_REMOVED lines=9> */
.L_x_59793:
[----:B------:R-:W-:Y:S02]  /*2d740*/  IMAD.MOV.U32 R30, RZ, RZ, R22 ;  /* 0x000000ffff1e7224 */ /* 0x000fe400078e0016 */
[----:B------:R-:W-:Y:S01]  /*2d750*/  IMAD.MOV.U32 R32, RZ, RZ, R7 ;  /* 0x000000ffff207224 */ /* 0x000fe200078e0007 */
[----:B------:R-:W-:Y:S01]  /*2d760*/  MOV R7, R20 ;  /* 0x0000001400077202 */ /* 0x000fe20000000f00 */
[----:B------:R-:W-:Y:S02]  /*2d770*/  IMAD.MOV.U32 R22, RZ, RZ, R9 ;  /* 0x000000ffff167224 */ /* 0x000fe400078e0009 */
.L_x_59794:
[----:B------:R-:W-:Y:S05]  /*2d780*/  BSYNC B1 ;  /* 0x0000000000017941 */ /* 0x000fea0003800000 */
.L_x_59792:
        /* <DEDUP_REMOVED lines=9> */
.L_x_59796:
[----:B------:R-:W-:Y:S02]  /*2d820*/  IMAD.MOV.U32 R9, RZ, RZ, R30 ;  /* 0x000000ffff097224 */ /* 0x000fe400078e001e */
[----:B------:R-:W-:Y:S01]  /*2d830*/  IMAD.MOV.U32 R20, RZ, RZ, R32 ;  /* 0x000000ffff147224 */ /* 0x000fe200078e0020 */
[----:B------:R-:W-:Y:S01]  /*2d840*/  MOV R32, R19 ;  /* 0x0000001300207202 */ /* 0x000fe20000000f00 */
[----:B------:R-:W-:Y:S02]  /*2d850*/  IMAD.MOV.U32 R30, RZ, RZ, R11 ;  /* 0x000000ffff1e7224 */ /* 0x000fe400078e000b */
.L_x_59797:
[----:B------:R-:W-:Y:S05]  /*2d860*/  BSYNC B1 ;  /* 0x0000000000017941 */ /* 0x000fea0003800000 */
.L_x_59795:
        /* <DEDUP_REMOVED lines=9> */
.L_x_59799:
[----:B------:R-:W-:Y:S02]  /*2d900*/  IMAD.MOV.U32 R11, RZ, RZ, R9 ;  /* 0x000000ffff0b7224 */ /* 0x000fe400078e0009 */
[----:B------:R-:W-:Y:S01]  /*2d910*/  IMAD.MOV.U32 R19, RZ, RZ, R20 ;  /* 0x000000ffff137224 */ /* 0x000fe200078e0014 */
[----:B------:R-:W-:Y:S01]  /*2d920*/  MOV R20, R21 ;  /* 0x0000001500147202 */ /* 0x000fe20000000f00 */
[----:B------:R-:W-:Y:S02]  /*2d930*/  IMAD.MOV.U32 R9, RZ, RZ, R18 ;  /* 0x000000ffff097224 */ /* 0x000fe400078e0012 */
.L_x_59800:
[----:B------:R-:W-:Y:S05]  /*2d940*/  BSYNC B1 ;  /* 0x0000000000017941 */ /* 0x000fea0003800000 */
.L_x_59798:
        /* <DEDUP_REMOVED lines=9> */
.L_x_59802:
[----:B------:R-:W-:Y:S02]  /*2d9e0*/  IMAD.MOV.U32 R21, RZ, RZ, R11 ;  /* 0x000000ffff157224 */ /* 0x000fe400078e000b */
[----:B------:R-:W-:Y:S01]  /*2d9f0*/  IMAD.MOV.U32 R18, RZ, RZ, R19 ;  /* 0x000000ffff127224 */ /* 0x000fe200078e0013 */
[----:B------:R-:W-:Y:S01]  /*2da00*/  MOV R19, R34 ;  /* 0x0000002200137202 */ /* 0x000fe20000000f00 */
[----:B------:R-:W-:Y:S02]  /*2da10*/  IMAD.MOV.U32 R11, RZ, RZ, R16 ;  /* 0x000000ffff0b7224 */ /* 0x000fe400078e0010 */
.L_x_59803:
[----:B------:R-:W-:Y:S05]  /*2da20*/  BSYNC B1 ;  /* 0x0000000000017941 */ /* 0x000fea0003800000 */
.L_x_59801:
        /* <DEDUP_REMOVED lines=9> */
.L_x_59805:
[----:B------:R-:W-:Y:S02]  /*2dac0*/  IMAD.MOV.U32 R16, RZ, RZ, R21 ;  /* 0x000000ffff107224 */ /* 0x000fe400078e0015 */
[----:B------:R-:W-:Y:S01]  /*2dad0*/  IMAD.MOV.U32 R34, RZ, RZ, R18 ;  /* 0x000000ffff227224 */ /* 0x000fe200078e0012 */
[----:B------:R-:W-:Y:S01]  /*2dae0*/  MOV R18, R17 ;  /* 0x0000001100127202 */ /* 0x000fe20000000f00 */
[----:B------:R-:W-:Y:S02]  /*2daf0*/  IMAD.MOV.U32 R21, RZ, RZ, R36 ;  /* 0x000000ffff157224 */ /* 0x000fe400078e0024 */
.L_x_59806:
[----:B------:R-:W-:Y:S05]  /*2db00*/  BSYNC B1 ;  /* 0x0000000000017941 */ /* 0x000fea0003800000 */
.L_x_59804:
        /* <DEDUP_REMOVED lines=9> */
.L_x_59808:
[----:B------:R-:W-:Y:S02]  /*2dba0*/  IMAD.MOV.U32 R36, RZ, RZ, R16 ;  /* 0x000000ffff247224 */ /* 0x000fe400078e0010 */
[----:B------:R-:W-:Y:S01]  /*2dbb0*/  IMAD.MOV.U32 R17, RZ, RZ, R34 ;  /* 0x000000ffff117224 */ /* 0x000fe200078e0022 */
[----:B------:R-:W-:Y:S01]  /*2dbc0*/  MOV R34, R23 ;  /* 0x0000001700227202 */ /* 0x000fe20000000f00 */
[----:B------:R-:W-:Y:S02]  /*2dbd0*/  IMAD.MOV.U32 R16, RZ, RZ, R15 ;  /* 0x000000ffff107224 */ /* 0x000fe400078e000f */
.L_x_59809:
[----:B------:R-:W-:Y:S05]  /*2dbe0*/  BSYNC B1 ;  /* 0x0000000000017941 */ /* 0x000fea0003800000 */
.L_x_59807:
        /* <DEDUP_REMOVED lines=9> */
.L_x_59811:
[----:B------:R-:W-:Y:S02]  /*2dc80*/  IMAD.MOV.U32 R15, RZ, RZ, R36 ;  /* 0x000000ffff0f7224 */ /* 0x000fe400078e0024 */
[----:B------:R-:W-:Y:S01]  /*2dc90*/  IMAD.MOV.U32 R23, RZ, RZ, R17 ;  /* 0x000000ffff177224 */ /* 0x000fe200078e0011 */
[----:B------:R-:W-:Y:S01]  /*2dca0*/  MOV R17, R14 ;  /* 0x0000000e00117202 */ /* 0x000fe20000000f00 */
[----:B------:R-:W-:Y:S02]  /*2dcb0*/  IMAD.MOV.U32 R36, RZ, RZ, R13 ;  /* 0x000000ffff247224 */ /* 0x000fe400078e000d */
.L_x_59812:
[----:B------:R-:W-:Y:S05]  /*2dcc0*/  BSYNC B1 ;  /* 0x0000000000017941 */ /* 0x000fea0003800000 */
.L_x_59810:
        /* <DEDUP_REMOVED lines=16> */
.L_x_59814:
[----:B------:R-:W-:Y:S01]  /*2ddd0*/  IMAD.MOV.U32 R4, RZ, RZ, R27 ;  /* 0x000000ffff047224 */ /* 0x000fe200078e001b */
[----:B------:R-:W-:Y:S01]  /*2dde0*/  MOV R13, R43 ;  /* 0x0000002b000d7202 */ /* 0x000fe20000000f00 */
[----:B------:R-:W-:Y:S02]  /*2ddf0*/  IMAD.MOV.U32 R27, RZ, RZ, R6 ;  /* 0x000000ffff1b7224 */ /* 0x000fe400078e0006 */
[----:B------:R-:W-:Y:S02]  /*2de00*/  IMAD.MOV.U32 R43, RZ, RZ, R12 ;  /* 0x000000ffff2b7224 */ /* 0x000fe400078e000c */
.L_x_59815:
[----:B------:R-:W-:Y:S05]  /*2de10*/  BSYNC B1 ;  /* 0x0000000000017941 */ /* 0x000fea0003800000 */
.L_x_59813:
        /* <DEDUP_REMOVED lines=9> */
.L_x_59817:
[----:B------:R-:W-:Y:S01]  /*2deb0*/  IMAD.MOV.U32 R6, RZ, RZ, R4 ;  /* 0x000000ffff067224 */ /* 0x000fe200078e0004 */
[----:B------:R-:W-:Y:S01]  /*2dec0*/  MOV R12, R13 ;  /* 0x0000000d000c7202 */ /* 0x000fe20000000f00 */
[----:B------:R-:W-:Y:S02]  /*2ded0*/  IMAD.MOV.U32 R4, RZ, RZ, R33 ;  /* 0x000000ffff047224 */ /* 0x000fe400078e0021 */
[----:B------:R-:W-:Y:S02]  /*2dee0*/  IMAD.MOV.U32 R13, RZ, RZ, R8 ;  /* 0x000000ffff0d7224 */ /* 0x000fe400078e0008 */
.L_x_59818:
[----:B------:R-:W-:Y:S05]  /*2def0*/  BSYNC B1 ;  /* 0x0000000000017941 */ /* 0x000fea0003800000 */
.L_x_59816:
        /* <DEDUP_REMOVED lines=9> */
.L_x_59820:
[----:B------:R-:W-:Y:S01]  /*2df90*/  IMAD.MOV.U32 R8, RZ, RZ, R6 ;  /* 0x000000ffff087224 */ /* 0x000fe200078e0006 */
[----:B------:R-:W-:Y:S01]  /*2dfa0*/  MOV R14, R12 ;  /* 0x0000000c000e7202 */ /* 0x000fe20000000f00 */
[----:B------:R-:W-:Y:S02]  /*2dfb0*/  IMAD.MOV.U32 R6, RZ, RZ, R29 ;  /* 0x000000ffff067224 */ /* 0x000fe400078e001d */
[----:B------:R-:W-:Y:S02]  /*2dfc0*/  IMAD.MOV.U32 R12, RZ, RZ, R35 ;  /* 0x000000ffff0c7224 */ /* 0x000fe400078e0023 */
.L_x_59821:
[----:B------:R-:W-:Y:S05]  /*2dfd0*/  BSYNC B1 ;  /* 0x0000000000017941 */ /* 0x000fea0003800000 */
.L_x_59819:
        /* <DEDUP_REMOVED lines=9> */
.L_x_59823:
[----:B------:R-:W-:Y:S01]  /*2e070*/  IMAD.MOV.U32 R29, RZ, RZ, R8 ;  /* 0x000000ffff1d7224 */ /* 0x000fe200078e0008 */
[----:B------:R-:W-:Y:S01]  /*2e080*/  MOV R33, R14 ;  /* 0x0000000e00217202 */ /* 0x000fe20000000f00 */
[----:B------:R-:W-:Y:S02]  /*2e090*/  IMAD.MOV.U32 R8, RZ, RZ, R10 ;  /* 0x000000ffff087224 */ /* 0x000fe400078e000a */
[----:B------:R-:W-:Y:S02]  /*2e0a0*/  IMAD.MOV.U32 R14, RZ, RZ, R31 ;  /* 0x000000ffff0e7224 */ /* 0x000fe400078e001f */
.L_x_59824:
[----:B------:R-:W-:Y:S05]  /*2e0b0*/  BSYNC B1 ;  /* 0x0000000000017941 */ /* 0x000fea0003800000 */
.L_x_59822:
        /* <DEDUP_REMOVED lines=9> */
.L_x_59826:
[----:B------:R-:W-:Y:S01]  /*2e150*/  IMAD.MOV.U32 R10, RZ, RZ, R29 ;  /* 0x000000ffff0a7224 */ /* 0x000fe200078e001d */
[----:B------:R-:W-:Y:S01]  /*2e160*/  MOV R31, R33 ;  /* 0x00000021001f7202 */ /* 0x000fe20000000f00 */
[----:B------:R-:W-:Y:S02]  /*2e170*/  IMAD.MOV.U32 R29, RZ, RZ, R26 ;  /* 0x000000ffff1d7224 */ /* 0x000fe400078e001a */
[----:B------:R-:W-:Y:S02]  /*2e180*/  IMAD.MOV.U32 R33, RZ, RZ, R28 ;  /* 0x000000ffff217224 */ /* 0x000fe400078e001c */
.L_x_59827:
[----:B------:R-:W-:Y:S05]  /*2e190*/  BSYNC B1 ;  /* 0x0000000000017941 */ /* 0x000fea0003800000 */
.L_x_59825:
        /* <DEDUP_REMOVED lines=9> */
.L_x_59829:
[----:B------:R-:W-:Y:S01]  /*2e230*/  IMAD.MOV.U32 R28, RZ, RZ, R10 ;  /* 0x000000ffff1c7224 */ /* 0x000fe200078e000a */
[----:B------:R-:W-:Y:S01]  /*2e240*/  MOV R35, R31 ;  /* 0x0000001f00237202 */ /* 0x000fe20000000f00 */
[----:B------:R-:W-:Y:S02]  /*2e250*/  IMAD.MOV.U32 R10, RZ, RZ, R3 ;  /* 0x000000ffff0a7224 */ /* 0x000fe400078e0003 */
[----:B------:R-:W-:Y:S02]  /*2e260*/  IMAD.MOV.U32 R31, RZ, RZ, R24 ;  /* 0x000000ffff1f7224 */ /* 0x000fe400078e0018 */
.L_x_59830:
[----:B------:R-:W-:Y:S05]  /*2e270*/  BSYNC B1 ;  /* 0x0000000000017941 */ /* 0x000fea0003800000 */
.L_x_59828:
        /* <DEDUP_REMOVED lines=9> */
.L_x_59832:
[----:B------:R-:W-:Y:S01]  /*2e310*/  IMAD.MOV.U32 R3, RZ, RZ, R28 ;  /* 0x000000ffff037224 */ /* 0x000fe200078e001c */
[----:B------:R-:W-:Y:S01]  /*2e320*/  MOV R44, R35 ;  /* 0x00000023002c7202 */ /* 0x000fe20000000f00 */
[----:B------:R-:W-:Y:S02]  /*2e330*/  IMAD.MOV.U32 R28, RZ, RZ, R5 ;  /* 0x000000ffff1c7224 */ /* 0x000fe400078e0005 */
[----:B------:R-:W-:Y:S02]  /*2e340*/  IMAD.MOV.U32 R35, RZ, RZ, R25 ;  /* 0x000000ffff237224 */ /* 0x000fe400078e0019 */
.L_x_59833:
[----:B------:R-:W-:Y:S05]  /*2e350*/  BSYNC B1 ;  /* 0x0000000000017941 */ /* 0x000fea0003800000 */
.L_x_59831:
        /* <DEDUP_REMOVED lines=9> */
.L_x_59835:
[----:B------:R-:W-:Y:S01]  /*2e3f0*/  IMAD.MOV.U32 R5, RZ, RZ, R3 ;  /* 0x000000ffff057224 */ /* 0x000fe200078e0003 */
[----:B------:R-:W-:Y:S01]  /*2e400*/  MOV R45, R44 ;  /* 0x0000002c002d7202 */ /* 0x000fe20000000f00 */
[----:B------:R-:W-:Y:S02]  /*2e410*/  IMAD.MOV.U32 R3, RZ, RZ, R22 ;  /* 0x000000ffff037224 */ /* 0x000fe400078e0016 */
[----:B------:R-:W-:Y:S02]  /*2e420*/  IMAD.MOV.U32 R44, RZ, RZ, R7 ;  /* 0x000000ffff2c7224 */ /* 0x000fe400078e0007 */
.L_x_59836:
[----:B------:R-:W-:Y:S05]  /*2e430*/  BSYNC B1 ;  /* 0x0000000000017941 */ /* 0x000fea0003800000 */
.L_x_59834:
        /* <DEDUP_REMOVED lines=9> */
.L_x_59838:
[----:B------:R-:W-:Y:S01]  /*2e4d0*/  IMAD.MOV.U32 R46, RZ, RZ, R5 ;  /* 0x000000ffff2e7224 */ /* 0x000fe200078e0005 */
[----:B------:R-:W-:Y:S01]  /*2e4e0*/  MOV R7, R45 ;  /* 0x0000002d00077202 */ /* 0x000fe20000000f00 */
[----:B------:R-:W-:Y:S02]  /*2e4f0*/  IMAD.MOV.U32 R5, RZ, RZ, R30 ;  /* 0x000000ffff057224 */ /* 0x000fe400078e001e */
[----:B------:R-:W-:Y:S02]  /*2e500*/  IMAD.MOV.U32 R45, RZ, RZ, R32 ;  /* 0x000000ffff2d7224 */ /* 0x000fe400078e0020 */
.L_x_59839:
[----:B------:R-:W-:Y:S05]  /*2e510*/  BSYNC B1 ;  /* 0x0000000000017941 */ /* 0x000fea0003800000 */
.L_x_59837:
        /* <DEDUP_REMOVED lines=9> */
.L_x_59841:
[----:B------:R-:W-:Y:S01]  /*2e5b0*/  IMAD.MOV.U32 R30, RZ, RZ, R46 ;  /* 0x000000ffff1e7224 */ /* 0x000fe200078e002e */
[----:B------:R-:W-:Y:S01]  /*2e5c0*/  MOV R32, R7 ;  /* 0x0000000700207202 */ /* 0x000fe20000000f00 */
[----:B------:R-:W-:Y:S02]  /*2e5d0*/  IMAD.MOV.U32 R46, RZ, RZ, R9 ;  /* 0x000000ffff2e7224 */ /* 0x000fe400078e0009 */
[----:B------:R-:W-:Y:S02]  /*2e5e0*/  IMAD.MOV.U32 R7, RZ, RZ, R20 ;  /* 0x000000ffff077224 */ /* 0x000fe400078e0014 */
.L_x_59842:
[----:B------:R-:W-:Y:S05]  /*2e5f0*/  BSYNC B1 ;  /* 0x0000000000017941 */ /* 0x000fea0003800000 */
.L_x_59840:
        /* <DEDUP_REMOVED lines=9> */
.L_x_59844:
[----:B------:R-:W-:Y:S01]  /*2e690*/  IMAD.MOV.U32 R48, RZ, RZ, R30 ;  /* 0x000000ffff307224 */ /* 0x000fe200078e001e */
[----:B------:R-:W-:Y:S01]  /*2e6a0*/  MOV R9, R32 ;  /* 0x0000002000097202 */ /* 0x000fe20000000f00 */
[----:B------:R-:W-:Y:S02]  /*2e6b0*/  IMAD.MOV.U32 R30, RZ, RZ, R11 ;  /* 0x000000ffff1e7224 */ /* 0x000fe400078e000b */
[----:B------:R-:W-:Y:S02]  /*2e6c0*/  IMAD.MOV.U32 R32, RZ, RZ, R19 ;  /* 0x000000ffff207224 */ /* 0x000fe400078e0013 */
.L_x_59845:
[----:B------:R-:W-:Y:S05]  /*2e6d0*/  BSYNC B1 ;  /* 0x0000000000017941 */ /* 0x000fea0003800000 */
.L_x_59843:
        /* <DEDUP_REMOVED lines=9> */
.L_x_59847:
[----:B------:R-:W-:Y:S01]  /*2e770*/  IMAD.MOV.U32 R11, RZ, RZ, R48 ;  /* 0x000000ffff0b7224 */ /* 0x000fe200078e0030 */
[----:B------:R-:W-:Y:S01]  /*2e780*/  MOV R47, R9 ;  /* 0x00000009002f7202 */ /* 0x000fe20000000f00 */
[----:B------:R-:W-:Y:S02]  /*2e790*/  IMAD.MOV.U32 R48, RZ, RZ, R21 ;  /* 0x000000ffff307224 */ /* 0x000fe400078e0015 */
[----:B------:R-:W-:Y:S02]  /*2e7a0*/  IMAD.MOV.U32 R9, RZ, RZ, R18 ;  /* 0x000000ffff097224 */ /* 0x000fe400078e0012 */
.L_x_59848:
[----:B------:R-:W-:Y:S05]  /*2e7b0*/  BSYNC B1 ;  /* 0x0000000000017941 */ /* 0x000fea0003800000 */
.L_x_59846:
        /* <DEDUP_REMOVED lines=9> */
.L_x_59850:
[----:B------:R-:W-:Y:S01]  /*2e850*/  IMAD.MOV.U32 R49, RZ, RZ, R11 ;  /* 0x000000ffff317224 */ /* 0x000fe200078e000b */
[----:B------:R-:W-:Y:S01]  /*2e860*/  MOV R50, R47 ;  /* 0x0000002f00327202 */ /* 0x000fe20000000f00 */
[----:B------:R-:W-:Y:S02]  /*2e870*/  IMAD.MOV.U32 R11, RZ, RZ, R16 ;  /* 0x000000ffff0b7224 */ /* 0x000fe400078e0010 */
[----:B------:R-:W-:Y:S02]  /*2e880*/  IMAD.MOV.U32 R47, RZ, RZ, R34 ;  /* 0x000000ffff2f7224 */ /* 0x000fe400078e0022 */
.L_x_59851:
[----:B------:R-:W-:Y:S05]  /*2e890*/  BSYNC B1 ;  /* 0x0000000000017941 */ /* 0x000fea0003800000 */
.L_x_59849:
        /* <DEDUP_REMOVED lines=9> */
.L_x_59853:
[----:B------:R-:W-:Y:S01]  /*2e930*/  IMAD.MOV.U32 R51, RZ, RZ, R49 ;  /* 0x000000ffff337224 */ /* 0x000fe200078e0031 */
[----:B------:R-:W-:Y:S01]  /*2e940*/  MOV R52, R50 ;  /* 0x0000003200347202 */ /* 0x000fe20000000f00 */
[----:B------:R-:W-:Y:S02]  /*2e950*/  IMAD.MOV.U32 R49, RZ, RZ, R36 ;  /* 0x000000ffff317224 */ /* 0x000fe400078e0024 */
[----:B------:R-:W-:Y:S02]  /*2e960*/  IMAD.MOV.U32 R50, RZ, RZ, R17 ;  /* 0x000000ffff327224 */ /* 0x000fe400078e0011 */
.L_x_59854:
[----:B------:R-:W-:Y:S05]  /*2e970*/  BSYNC B1 ;  /* 0x0000000000017941 */ /* 0x000fea0003800000 */
.L_x_59852:
        /* <DEDUP_REMOVED lines=9> */
.L_x_59856:
[----:B------:R-:W-:Y:S01]  /*2ea10*/  IMAD.MOV.U32 R54, RZ, RZ, R51 ;  /* 0x000000ffff367224 */ /* 0x000fe200078e0033 */
[----:B------:R-:W-:Y:S01]  /*2ea20*/  MOV R56, R52 ;  /* 0x0000003400387202 */ /* 0x000fe20000000f00 */
[----:B------:R-:W-:Y:S02]  /*2ea30*/  IMAD.MOV.U32 R51, RZ, RZ, R15 ;  /* 0x000000ffff337224 */ /* 0x000fe400078e000f */
[----:B------:R-:W-:Y:S02]  /*2ea40*/  IMAD.MOV.U32 R52, RZ, RZ, R23 ;  /* 0x000000ffff347224 */ /* 0x000fe400078e0017 */
.L_x_59857:
[----:B------:R-:W-:Y:S05]  /*2ea50*/  BSYNC B1 ;  /* 0x0000000000017941 */ /* 0x000fea0003800000 */
.L_x_59855:
        /* <DEDUP_REMOVED lines=16> */
.L_x_59859:
[----:B------:R-:W-:Y:S02]  /*2eb60*/  IMAD.MOV.U32 R26, RZ, RZ, R27 ;  /* 0x000000ffff1a7224 */ /* 0x000fe400078e001b */
[----:B------:R-:W-:Y:S02]  /*2eb70*/  IMAD.MOV.U32 R42, RZ, RZ, R43 ;  /* 0x000000ffff2a7224 */ /* 0x000fe400078e002b */
[----:B------:R-:W-:Y:S02]  /*2eb80*/  IMAD.MOV.U32 R27, RZ, RZ, R4 ;  /* 0x000000ffff1b7224 */ /* 0x000fe400078e0004 */
[----:B------:R-:W-:Y:S02]  /*2eb90*/  IMAD.MOV.U32 R43, RZ, RZ, R13 ;  /* 0x000000ffff2b7224 */ /* 0x000fe400078e000d */
.L_x_59860:
[----:B------:R-:W-:Y:S05]  /*2eba0*/  BSYNC B1 ;  /* 0x0000000000017941 */ /* 0x000fea0003800000 */
.L_x_59858:
        /* <DEDUP_REMOVED lines=9> */
.L_x_59862:
[----:B------:R-:W-:Y:S02]  /*2ec40*/  IMAD.MOV.U32 R25, RZ, RZ, R26 ;  /* 0x000000ffff197224 */ /* 0x000fe400078e001a */
[----:B------:R-:W-:Y:S02]  /*2ec50*/  IMAD.MOV.U32 R41, RZ, RZ, R42 ;  /* 0x000000ffff297224 */ /* 0x000fe400078e002a */
[----:B------:R-:W-:Y:S02]  /*2ec60*/  IMAD.MOV.U32 R26, RZ, RZ, R6 ;  /* 0x000000ffff1a7224 */ /* 0x000fe400078e0006 */
[----:B------:R-:W-:Y:S02]  /*2ec70*/  IMAD.MOV.U32 R42, RZ, RZ, R12 ;  /* 0x000000ffff2a7224 */ /* 0x000fe400078e000c */
.L_x_59863:
[----:B------:R-:W-:Y:S05]  /*2ec80*/  BSYNC B1 ;  /* 0x0000000000017941 */ /* 0x000fea0003800000 */
.L_x_59861:
        /* <DEDUP_REMOVED lines=9> */
.L_x_59865:
[----:B------:R-:W-:Y:S02]  /*2ed20*/  IMAD.MOV.U32 R24, RZ, RZ, R25 ;  /* 0x000000ffff187224 */ /* 0x000fe400078e0019 */
[----:B------:R-:W-:Y:S02]  /*2ed30*/  IMAD.MOV.U32 R40, RZ, RZ, R41 ;  /* 0x000000ffff287224 */ /* 0x000fe400078e0029 */
[----:B------:R-:W-:Y:S02]  /*2ed40*/  IMAD.MOV.U32 R25, RZ, RZ, R8 ;  /* 0x000000ffff197224 */ /* 0x000fe400078e0008 */
[----:B------:R-:W-:Y:S02]  /*2ed50*/  IMAD.MOV.U32 R41, RZ, RZ, R14 ;  /* 0x000000ffff297224 */ /* 0x000fe400078e000e */
.L_x_59866:
[----:B------:R-:W-:Y:S05]  /*2ed60*/  BSYNC B1 ;  /* 0x0000000000017941 */ /* 0x000fea0003800000 */
.L_x_59864:
        /* <DEDUP_REMOVED lines=9> */
.L_x_59868:
[----:B------:R-:W-:Y:S02]  /*2ee00*/  IMAD.MOV.U32 R23, RZ, RZ, R24 ;  /* 0x000000ffff177224 */ /* 0x000fe400078e0018 */
[----:B------:R-:W-:Y:S02]  /*2ee10*/  IMAD.MOV.U32 R39, RZ, RZ, R40 ;  /* 0x000000ffff277224 */ /* 0x000fe400078e0028 */
[----:B------:R-:W-:Y:S02]  /*2ee20*/  IMAD.MOV.U32 R24, RZ, RZ, R29 ;  /* 0x000000ffff187224 */ /* 0x000fe400078e001d */
[----:B------:R-:W-:Y:S02]  /*2ee30*/  IMAD.MOV.U32 R40, RZ, RZ, R33 ;  /* 0x000000ffff287224 */ /* 0x000fe400078e0021 */
.L_x_59869:
[----:B------:R-:W-:Y:S05]  /*2ee40*/  BSYNC B1 ;  /* 0x0000000000017941 */ /* 0x000fea0003800000 */
.L_x_59867:
        /* <DEDUP_REMOVED lines=9> */
.L_x_59871:
[----:B------:R-:W-:Y:S02]  /*2eee0*/  IMAD.MOV.U32 R22, RZ, RZ, R23 ;  /* 0x000000ffff167224 */ /* 0x000fe400078e0017 */
[----:B------:R-:W-:Y:S02]  /*2eef0*/  IMAD.MOV.U32 R38, RZ, RZ, R39 ;  /* 0x000000ffff267224 */ /* 0x000fe400078e0027 */
[----:B------:R-:W-:Y:S02]  /*2ef00*/  IMAD.MOV.U32 R23, RZ, RZ, R10 ;  /* 0x000000ffff177224 */ /* 0x000fe400078e000a */
[----:B------:R-:W-:Y:S02]  /*2ef10*/  IMAD.MOV.U32 R39, RZ, RZ, R31 ;  /* 0x000000ffff277224 */ /* 0x000fe400078e001f */
.L_x_59872:
[----:B------:R-:W-:Y:S05]  /*2ef20*/  BSYNC B1 ;  /* 0x0000000000017941 */ /* 0x000fea0003800000 */
.L_x_59870:
        /* <DEDUP_REMOVED lines=9> */
.L_x_59874:
[----:B------:R-:W-:Y:S02]  /*2efc0*/  IMAD.MOV.U32 R21, RZ, RZ, R22 ;  /* 0x000000ffff157224 */ /* 0x000fe400078e0016 */
[----:B------:R-:W-:Y:S02]  /*2efd0*/  IMAD.MOV.U32 R37, RZ, RZ, R38 ;  /* 0x000000ffff257224 */ /* 0x000fe400078e0026 */
[----:B------:R-:W-:Y:S02]  /*2efe0*/  IMAD.MOV.U32 R22, RZ, RZ, R28 ;  /* 0x000000ffff167224 */ /* 0x000fe400078e001c */
[----:B------:R-:W-:Y:S02]  /*2eff0*/  IMAD.MOV.U32 R38, RZ, RZ, R35 ;  /* 0x000000ffff267224 */ /* 0x000fe400078e0023 */
.L_x_59875:
[----:B------:R-:W-:Y:S05]  /*2f000*/  BSYNC B1 ;  /* 0x0000000000017941 */ /* 0x000fea0003800000 */
.L_x_59873:
        /* <DEDUP_REMOVED lines=9> */
.L_x_59877:
[----:B------:R-:W-:Y:S02]  /*2f0a0*/  IMAD.MOV.U32 R20, RZ, RZ, R21 ;  /* 0x000000ffff147224 */ /* 0x000fe400078e0015 */
[----:B------:R-:W-:Y:S02]  /*2f0b0*/  IMAD.MOV.U32 R36, RZ, RZ, R37 ;  /* 0x000000ffff247224 */ /* 0x000fe400078e0025 */
[----:B------:R-:W-:Y:S02]  /*2f0c0*/  IMAD.MOV.U32 R21, RZ, RZ, R3 ;  /* 0x000000ffff157224 */ /* 0x000fe400078e0003 */
[----:B------:R-:W-:Y:S02]  /*2f0d0*/  IMAD.MOV.U32 R37, RZ, RZ, R44 ;  /* 0x000000ffff257224 */ /* 0x000fe400078e002c */
.L_x_59878:
[----:B------:R-:W-:Y:S05]  /*2f0e0*/  BSYNC B1 ;  /* 0x0000000000017941 */ /* 0x000fea0003800000 */
.L_x_59876:
        /* <DEDUP_REMOVED lines=9> */
.L_x_59880:
[----:B------:R-:W-:Y:S02]  /*2f180*/  IMAD.MOV.U32 R19, RZ, RZ, R20 ;  /* 0x000000ffff137224 */ /* 0x000fe400078e0014 */
[----:B------:R-:W-:Y:S02]  /*2f190*/  IMAD.MOV.U32 R35, RZ, RZ, R36 ;  /* 0x000000ffff237224 */ /* 0x000fe400078e0024 */
[----:B------:R-:W-:Y:S02]  /*2f1a0*/  IMAD.MOV.U32 R20, RZ, RZ, R5 ;  /* 0x000000ffff147224 */ /* 0x000fe400078e0005 */
[----:B------:R-:W-:Y:S02]  /*2f1b0*/  IMAD.MOV.U32 R36, RZ, RZ, R45 ;  /* 0x000000ffff247224 */ /* 0x000fe400078e002d */
.L_x_59881:
[----:B------:R-:W-:Y:S05]  /*2f1c0*/  BSYNC B1 ;  /* 0x0000000000017941 */ /* 0x000fea0003800000 */
.L_x_59879:
        /* <DEDUP_REMOVED lines=9> */
.L_x_59883:
[----:B------:R-:W-:Y:S02]  /*2f260*/  IMAD.MOV.U32 R18, RZ, RZ, R19 ;  /* 0x000000ffff127224 */ /* 0x000fe400078e0013 */
[----:B------:R-:W-:Y:S02]  /*2f270*/  IMAD.MOV.U32 R34, RZ, RZ, R35 ;  /* 0x000000ffff227224 */ /* 0x000fe400078e0023 */
[----:B------:R-:W-:Y:S02]  /*2f280*/  IMAD.MOV.U32 R19, RZ, RZ, R46 ;  /* 0x000000ffff137224 */ /* 0x000fe400078e002e */
[----:B------:R-:W-:Y:S02]  /*2f290*/  IMAD.MOV.U32 R35, RZ, RZ, R7 ;  /* 0x000000ffff237224 */ /* 0x000fe400078e0007 */
.L_x_59884:
[----:B------:R-:W-:Y:S05]  /*2f2a0*/  BSYNC B1 ;  /* 0x0000000000017941 */ /* 0x000fea0003800000 */
.L_x_59882:
        /* <DEDUP_REMOVED lines=9> */
.L_x_59886:
[----:B------:R-:W-:Y:S02]  /*2f340*/  IMAD.MOV.U32 R17, RZ, RZ, R18 ;  /* 0x000000ffff117224 */ /* 0x000fe400078e0012 */
[----:B------:R-:W-:Y:S02]  /*2f350*/  IMAD.MOV.U32 R33, RZ, RZ, R34 ;  /* 0x000000ffff217224 */ /* 0x000fe400078e0022 */
[----:B------:R-:W-:Y:S02]  /*2f360*/  IMAD.MOV.U32 R18, RZ, RZ, R30 ;  /* 0x000000ffff127224 */ /* 0x000fe400078e001e */
[----:B------:R-:W-:Y:S02]  /*2f370*/  IMAD.MOV.U32 R34, RZ, RZ, R32 ;  /* 0x000000ffff227224 */ /* 0x000fe400078e0020 */
.L_x_59887:
[----:B------:R-:W-:Y:S05]  /*2f380*/  BSYNC B1 ;  /* 0x0000000000017941 */ /* 0x000fea0003800000 */
.L_x_59885:
        /* <DEDUP_REMOVED lines=9> */
.L_x_59889:
[----:B------:R-:W-:Y:S02]  /*2f420*/  IMAD.MOV.U32 R16, RZ, RZ, R17 ;  /* 0x000000ffff107224 */ /* 0x000fe400078e0011 */
[----:B------:R-:W-:Y:S02]  /*2f430*/  IMAD.MOV.U32 R32, RZ, RZ, R33 ;  /* 0x000000ffff207224 */ /* 0x000fe400078e0021 */
[----:B------:R-:W-:Y:S02]  /*2f440*/  IMAD.MOV.U32 R17, RZ, RZ, R48 ;  /* 0x000000ffff117224 */ /* 0x000fe400078e0030 */
[----:B------:R-:W-:Y:S02]  /*2f450*/  IMAD.MOV.U32 R33, RZ, RZ, R9 ;  /* 0x000000ffff217224 */ /* 0x000fe400078e0009 */
.L_x_59890:
[----:B------:R-:W-:Y:S05]  /*2f460*/  BSYNC B1 ;  /* 0x0000000000017941 */ /* 0x000fea0003800000 */
.L_x_59888:
        /* <DEDUP_REMOVED lines=9> */
.L_x_59892:
[----:B------:R-:W-:Y:S02]  /*2f500*/  IMAD.MOV.U32 R15, RZ, RZ, R16 ;  /* 0x000000ffff0f7224 */ /* 0x000fe400078e0010 */
[----:B------:R-:W-:Y:S02]  /*2f510*/  IMAD.MOV.U32 R31, RZ, RZ, R32 ;  /* 0x000000ffff1f7224 */ /* 0x000fe400078e0020 */
[----:B------:R-:W-:Y:S02]  /*2f520*/  IMAD.MOV.U32 R16, RZ, RZ, R11 ;  /* 0x000000ffff107224 */ /* 0x000fe400078e000b */
[----:B------:R-:W-:Y:S02]  /*2f530*/  IMAD.MOV.U32 R32, RZ, RZ, R47 ;  /* 0x000000ffff207224 */ /* 0x000fe400078e002f */
.L_x_59893:
[----:B------:R-:W-:Y:S05]  /*2f540*/  BSYNC B1 ;  /* 0x0000000000017941 */ /* 0x000fea0003800000 */
.L_x_59891:
        /* <DEDUP_REMOVED lines=9> */
.L_x_59895:
[----:B------:R-:W-:Y:S02]  /*2f5e0*/  IMAD.MOV.U32 R14, RZ, RZ, R15 ;  /* 0x000000ffff0e7224 */ /* 0x000fe400078e000f */
[----:B------:R-:W-:Y:S02]  /*2f5f0*/  IMAD.MOV.U32 R30, RZ, RZ, R31 ;  /* 0x000000ffff1e7224 */ /* 0x000fe400078e001f */
[----:B------:R-:W-:Y:S02]  /*2f600*/  IMAD.MOV.U32 R15, RZ, RZ, R49 ;  /* 0x000000ffff0f7224 */ /* 0x000fe400078e0031 */
[----:B------:R-:W-:Y:S02]  /*2f610*/  IMAD.MOV.U32 R31, RZ, RZ, R50 ;  /* 0x000000ffff1f7224 */ /* 0x000fe400078e0032 */
.L_x_59896:
[----:B------:R-:W-:Y:S05]  /*2f620*/  BSYNC B1 ;  /* 0x0000000000017941 */ /* 0x000fea0003800000 */
.L_x_59894:
        /* <DEDUP_REMOVED lines=9> */
.L_x_59898:
[----:B------:R-:W-:Y:S02]  /*2f6c0*/  IMAD.MOV.U32 R13, RZ, RZ, R14 ;  /* 0x000000ffff0d7224 */ /* 0x000fe400078e000e */
[----:B------:R-:W-:Y:S02]  /*2f6d0*/  IMAD.MOV.U32 R29, RZ, RZ, R30 ;  /* 0x000000ffff1d7224 */ /* 0x000fe400078e001e */
[----:B------:R-:W-:Y:S02]  /*2f6e0*/  IMAD.MOV.U32 R14, RZ, RZ, R51 ;  /* 0x000000ffff0e7224 */ /* 0x000fe400078e0033 */
[----:B------:R-:W-:Y:S02]  /*2f6f0*/  IMAD.MOV.U32 R30, RZ, RZ, R52 ;  /* 0x000000ffff1e7224 */ /* 0x000fe400078e0034 */
.L_x_59899:
[----:B------:R-:W-:Y:S05]  /*2f700*/  BSYNC B1 ;  /* 0x0000000000017941 */ /* 0x000fea0003800000 */
.L_x_59897:
        /* <DEDUP_REMOVED lines=9> */
.L_x_59901:
[----:B------:R-:W-:Y:S02]  /*2f7a0*/  IMAD.MOV.U32 R12, RZ, RZ, R13 ;  /* 0x000000ffff0c7224 */ /* 0x000fe400078e000d */
[----:B------:R-:W-:Y:S02]  /*2f7b0*/  IMAD.MOV.U32 R28, RZ, RZ, R29 ;  /* 0x000000ffff1c7224 */ /* 0x000fe400078e001d */
[----:B------:R-:W-:Y:S02]  /*2f7c0*/  IMAD.MOV.U32 R13, RZ, RZ, R54 ;  /* 0x000000ffff0d7224 */ /* 0x000fe400078e0036 */
[----:B------:R-:W-:Y:S02]  /*2f7d0*/  IMAD.MOV.U32 R29, RZ, RZ, R56 ;  /* 0x000000ffff1d7224 */ /* 0x000fe400078e0038 */
.L_x_59902:
[----:B------:R-:W-:Y:S05]  /*2f7e0*/  BSYNC B1 ;  /* 0x0000000000017941 */ /* 0x000fea0003800000 */
.L_x_59900:
[----:B------:R-:W-:Y:S02]  /*2f7f0*/  FADD.FTZ R54, R59, R57 ;  /* 0x000000393b367221 */ /* 0x000fe40000010000 */
[----:B------:R-:W-:Y:S02]  /*2f800*/  IMAD.MOV.U32 R55, RZ, RZ, R0 ;  /* 0x000000ffff377224 */ /* 0x000fe400078e0000 */
.L_x_59182:
[----:B-1-34-:R-:W-:Y:S05]  /*2f810*/  BSYNC B0 ;  /* 0x0000000000007941 */ /* 0x01afea0003800000 */
.L_x_59181:
        /* <DEDUP_REMOVED lines=62> */
.L_x_59906:
[----:B------:R-:W-:Y:S01]  /*2fc00*/  IMAD.MOV.U32 R55, RZ, RZ, R27 ;  /* 0x000000ffff377224 */ /* 0x000fe200078e001b */
[----:B------:R-:W-:Y:S01]  /*2fc10*/  MOV R27, R26 ;  /* 0x0000001a001b7202 */ /* 0x000fe20000000f00 */
[----:B------:R-:W-:Y:S02]  /*2fc20*/  IMAD.MOV.U32 R54, RZ, RZ, R43 ;  /* 0x000000ffff367224 */ /* 0x000fe400078e002b */
[----:B------:R-:W-:Y:S02]  /*2fc30*/  IMAD.MOV.U32 R43, RZ, RZ, R42 ;  /* 0x000000ffff2b7224 */ /* 0x000fe400078e002a */
.L_x_59907:
[----:B------:R-:W-:Y:S05]  /*2fc40*/  BSYNC B1 ;  /* 0x0000000000017941 */ /* 0x000fea0003800000 */
.L_x_59905:
        /* <DEDUP_REMOVED lines=9> */
.L_x_59909:
[----:B------:R-:W-:Y:S01]  /*2fce0*/  IMAD.MOV.U32 R63, RZ, RZ, R55 ;  /* 0x000000ffff3f7224 */ /* 0x000fe200078e0037 */
[----:B------:R-:W-:Y:S01]  /*2fcf0*/  MOV R55, R25 ;  /* 0x0000001900377202 */ /* 0x000fe20000000f00 */
[----:B------:R-:W-:Y:S02]  /*2fd00*/  IMAD.MOV.U32 R61, RZ, RZ, R54 ;  /* 0x000000ffff3d7224 */ /* 0x000fe400078e0036 */
[----:B------:R-:W-:Y:S02]  /*2fd10*/  IMAD.MOV.U32 R54, RZ, RZ, R41 ;  /* 0x000000ffff367224 */ /* 0x000fe400078e0029 */
.L_x_59910:
[----:B------:R-:W-:Y:S05]  /*2fd20*/  BSYNC B1 ;  /* 0x0000000000017941 */ /* 0x000fea0003800000 */
.L_x_59908:
        /* <DEDUP_REMOVED lines=9> */
.L_x_59912:
[----:B------:R-:W-:Y:S01]  /*2fdc0*/  IMAD.MOV.U32 R42, RZ, RZ, R63 ;  /* 0x000000ffff2a7224 */ /* 0x000fe200078e003f */
[----:B------:R-:W-:Y:S01]  /*2fdd0*/  MOV R63, R24 ;  /* 0x00000018003f7202 */ /* 0x000fe20000000f00 */
[----:B------:R-:W-:Y:S02]  /*2fde0*/  IMAD.MOV.U32 R26, RZ, RZ, R61 ;  /* 0x000000ffff1a7224 */ /* 0x000fe400078e003d */
[----:B------:R-:W-:Y:S02]  /*2fdf0*/  IMAD.MOV.U32 R61, RZ, RZ, R40 ;  /* 0x000000ffff3d7224 */ /* 0x000fe400078e0028 */
.L_x_59913:
[----:B------:R-:W-:Y:S05]  /*2fe00*/  BSYNC B1 ;  /* 0x0000000000017941 */ /* 0x000fea0003800000 */
.L_x_59911:
        /* <DEDUP_REMOVED lines=9> */
.L_x_59915:
[----:B------:R-:W-:Y:S01]  /*2fea0*/  IMAD.MOV.U32 R41, RZ, RZ, R42 ;  /* 0x000000ffff297224 */ /* 0x000fe200078e002a */
[----:B------:R-:W-:Y:S01]  /*2feb0*/  MOV R42, R23 ;  /* 0x00000017002a7202 */ /* 0x000fe20000000f00 */
[----:B------:R-:W-:Y:S02]  /*2fec0*/  IMAD.MOV.U32 R25, RZ, RZ, R26 ;  /* 0x000000ffff197224 */ /* 0x000fe400078e001a */
[----:B------:R-:W-:Y:S02]  /*2fed0*/  IMAD.MOV.U32 R26, RZ, RZ, R39 ;  /* 0x000000ffff1a7224 */ /* 0x000fe400078e0027 */
.L_x_59916:
[----:B------:R-:W-:Y:S05]  /*2fee0*/  BSYNC B1 ;  /* 0x0000000000017941 */ /* 0x000fea0003800000 */
.L_x_59914:
        /* <DEDUP_REMOVED lines=9> */
.L_x_59918:
[----:B------:R-:W-:Y:S01]  /*2ff80*/  IMAD.MOV.U32 R40, RZ, RZ, R41 ;  /* 0x000000ffff287224 */ /* 0x000fe200078e0029 */
[----:B------:R-:W-:Y:S01]  /*2ff90*/  MOV R41, R22 ;  /* 0x0000001600297202 */ /* 0x000fe20000000f00 */
[----:B------:R-:W-:Y:S02]  /*2ffa0*/  IMAD.MOV.U32 R24, RZ, RZ, R25 ;  /* 0x000000ffff187224 */ /* 0x000fe400078e0019 */
[----:B------:R-:W-:Y:S02]  /*2ffb0*/  IMAD.MOV.U32 R25, RZ, RZ, R38 ;  /* 0x000000ffff197224 */ /* 0x000fe400078e0026 */
.L_x_59919:
[----:B------:R-:W-:Y:S05]  /*2ffc0*/  BSYNC B1 ;  /* 0x0000000000017941 */ /* 0x000fea0003800000 */
.L_x_59917:
        /* <DEDUP_REMOVED lines=9> */
.L_x_59921:
[----:B------:R-:W-:Y:S01]  /*30060*/  IMAD.MOV.U32 R39, RZ, RZ, R40 ;  /* 0x000000ffff277224 */ /* 0x000fe200078e0028 */
[----:B------:R-:W-:Y:S01]  /*30070*/  MOV R40, R21 ;  /* 0x0000001500287202 */ /* 0x000fe20000000f00 */
[----:B------:R-:W-:Y:S02]  /*30080*/  IMAD.MOV.U32 R23, RZ, RZ, R24 ;  /* 0x000000ffff177224 */ /* 0x000fe400078e0018 */
[----:B------:R-:W-:Y:S02]  /*30090*/  IMAD.MOV.U32 R24, RZ, RZ, R37 ;  /* 0x000000ffff187224 */ /* 0x000fe400078e0025 */
.L_x_59922:
[----:B------:R-:W-:Y:S05]  /*300a0*/  BSYNC B1 ;  /* 0x0000000000017941 */ /* 0x000fea0003800000 */
.L_x_59920:
        /* <DEDUP_REMOVED lines=9> */
.L_x_59924:
[----:B------:R-:W-:Y:S01]  /*30140*/  IMAD.MOV.U32 R38, RZ, RZ, R39 ;  /* 0x000000ffff267224 */ /* 0x000fe200078e0027 */
[----:B------:R-:W-:Y:S01]  /*30150*/  MOV R39, R20 ;  /* 0x0000001400277202 */ /* 0x000fe20000000f00 */
[----:B------:R-:W-:Y:S02]  /*30160*/  IMAD.MOV.U32 R22, RZ, RZ, R23 ;  /* 0x000000ffff167224 */ /* 0x000fe400078e0017 */
[----:B------:R-:W-:Y:S02]  /*30170*/  IMAD.MOV.U32 R23, RZ, RZ, R36 ;  /* 0x000000ffff177224 */ /* 0x000fe400078e0024 */
.L_x_59925:
[----:B------:R-:W-:Y:S05]  /*30180*/  BSYNC B1 ;  /* 0x0000000000017941 */ /* 0x000fea0003800000 */
.L_x_59923:
        /* <DEDUP_REMOVED lines=9> */
.L_x_59927:
[----:B------:R-:W-:Y:S01]  /*30220*/  IMAD.MOV.U32 R37, RZ, RZ, R38 ;  /* 0x000000ffff257224 */ /* 0x000fe200078e0026 */
[----:B------:R-:W-:Y:S01]  /*30230*/  MOV R38, R19 ;  /* 0x0000001300267202 */ /* 0x000fe20000000f00 */
[----:B------:R-:W-:Y:S02]  /*30240*/  IMAD.MOV.U32 R21, RZ, RZ, R22 ;  /* 0x000000ffff157224 */ /* 0x000fe400078e0016 */
[----:B------:R-:W-:Y:S02]  /*30250*/  IMAD.MOV.U32 R22, RZ, RZ, R35 ;  /* 0x000000ffff167224 */ /* 0x000fe400078e0023 */
.L_x_59928:
[----:B------:R-:W-:Y:S05]  /*30260*/  BSYNC B1 ;  /* 0x0000000000017941 */ /* 0x000fea0003800000 */
.L_x_59926:
        /* <DEDUP_REMOVED lines=9> */
.L_x_59930:
[----:B------:R-:W-:Y:S01]  /*30300*/  IMAD.MOV.U32 R36, RZ, RZ, R37 ;  /* 0x000000ffff247224 */ /* 0x000fe200078e0025 */
[----:B------:R-:W-:Y:S01]  /*30310*/  MOV R37, R18 ;  /* 0x0000001200257202 */ /* 0x000fe20000000f00 */
[----:B------:R-:W-:Y:S02]  /*30320*/  IMAD.MOV.U32 R20, RZ, RZ, R21 ;  /* 0x000000ffff147224 */ /* 0x000fe400078e0015 */
[----:B------:R-:W-:Y:S02]  /*30330*/  IMAD.MOV.U32 R21, RZ, RZ, R34 ;  /* 0x000000ffff157224 */ /* 0x000fe400078e0022 */
.L_x_59931:
[----:B------:R-:W-:Y:S05]  /*30340*/  BSYNC B1 ;  /* 0x0000000000017941 */ /* 0x000fea0003800000 */
.L_x_59929:
        /* <DEDUP_REMOVED lines=9> */
.L_x_59933:
[----:B------:R-:W-:Y:S01]  /*303e0*/  IMAD.MOV.U32 R35, RZ, RZ, R36 ;  /* 0x000000ffff237224 */ /* 0x000fe200078e0024 */
[----:B------:R-:W-:Y:S01]  /*303f0*/  MOV R36, R17 ;  /* 0x0000001100247202 */ /* 0x000fe20000000f00 */
[----:B------:R-:W-:Y:S02]  /*30400*/  IMAD.MOV.U32 R19, RZ, RZ, R20 ;  /* 0x000000ffff137224 */ /* 0x000fe400078e0014 */
[----:B------:R-:W-:Y:S02]  /*30410*/  IMAD.MOV.U32 R20, RZ, RZ, R33 ;  /* 0x000000ffff147224 */ /* 0x000fe400078e0021 */
.L_x_59934:
[----:B------:R-:W-:Y:S05]  /*30420*/  BSYNC B1 ;  /* 0x0000000000017941 */ /* 0x000fea0003800000 */
.L_x_59932:
        /* <DEDUP_REMOVED lines=9> */
.L_x_59936:
[----:B------:R-:W-:Y:S01]  /*304c0*/  IMAD.MOV.U32 R34, RZ, RZ, R35 ;  /* 0x000000ffff227224 */ /* 0x000fe200078e0023 */
[----:B------:R-:W-:Y:S01]  /*304d0*/  MOV R35, R16 ;  /* 0x0000001000237202 */ /* 0x000fe20000000f00 */
[----:B------:R-:W-:Y:S02]  /*304e0*/  IMAD.MOV.U32 R18, RZ, RZ, R19 ;  /* 0x000000ffff127224 */ /* 0x000fe400078e0013 */
[----:B------:R-:W-:Y:S02]  /*304f0*/  IMAD.MOV.U32 R19, RZ, RZ, R32 ;  /* 0x000000ffff137224 */ /* 0x000fe400078e0020 */
.L_x_59937:
[----:B------:R-:W-:Y:S05]  /*30500*/  BSYNC B1 ;  /* 0x0000000000017941 */ /* 0x000fea0003800000 */
.L_x_59935:
        /* <DEDUP_REMOVED lines=9> */
.L_x_59939:
[----:B------:R-:W-:Y:S01]  /*305a0*/  IMAD.MOV.U32 R33, RZ, RZ, R34 ;  /* 0x000000ffff217224 */ /* 0x000fe200078e0022 */
[----:B------:R-:W-:Y:S01]  /*305b0*/  MOV R34, R15 ;  /* 0x0000000f00227202 */ /* 0x000fe20000000f00 */
[----:B------:R-:W-:Y:S02]  /*305c0*/  IMAD.MOV.U32 R17, RZ, RZ, R18 ;  /* 0x000000ffff117224 */ /* 0x000fe400078e0012 */
[----:B------:R-:W-:Y:S02]  /*305d0*/  IMAD.MOV.U32 R18, RZ, RZ, R31 ;  /* 0x000000ffff127224 */ /* 0x000fe400078e001f */
.L_x_59940:
[----:B------:R-:W-:Y:S05]  /*305e0*/  BSYNC B1 ;  /* 0x0000000000017941 */ /* 0x000fea0003800000 */
.L_x_59938:
        /* <DEDUP_REMOVED lines=9> */
.L_x_59942:
[----:B------:R-:W-:Y:S01]  /*30680*/  IMAD.MOV.U32 R32, RZ, RZ, R33 ;  /* 0x000000ffff207224 */ /* 0x000fe200078e0021 */
[----:B------:R-:W-:Y:S01]  /*30690*/  MOV R33, R14 ;  /* 0x0000000e00217202 */ /* 0x000fe20000000f00 */
[----:B------:R-:W-:Y:S02]  /*306a0*/  IMAD.MOV.U32 R16, RZ, RZ, R17 ;  /* 0x000000ffff107224 */ /* 0x000fe400078e0011 */
[----:B------:R-:W-:Y:S02]  /*306b0*/  IMAD.MOV.U32 R17, RZ, RZ, R30 ;  /* 0x000000ffff117224 */ /* 0x000fe400078e001e */
.L_x_59943:
[----:B------:R-:W-:Y:S05]  /*306c0*/  BSYNC B1 ;  /* 0x0000000000017941 */ /* 0x000fea0003800000 */
.L_x_59941:
        /* <DEDUP_REMOVED lines=9> */
.L_x_59945:
[----:B------:R-:W-:Y:S01]  /*30760*/  IMAD.MOV.U32 R31, RZ, RZ, R32 ;  /* 0x000000ffff1f7224 */ /* 0x000fe200078e0020 */
[----:B------:R-:W-:Y:S01]  /*30770*/  MOV R32, R13 ;  /* 0x0000000d00207202 */ /* 0x000fe20000000f00 */
[----:B------:R-:W-:Y:S02]  /*30780*/  IMAD.MOV.U32 R15, RZ, RZ, R16 ;  /* 0x000000ffff0f7224 */ /* 0x000fe400078e0010 */
[----:B------:R-:W-:Y:S02]  /*30790*/  IMAD.MOV.U32 R16, RZ, RZ, R29 ;  /* 0x000000ffff107224 */ /* 0x000fe400078e001d */
.L_x_59946:
[----:B------:R-:W-:Y:S05]  /*307a0*/  BSYNC B1 ;  /* 0x0000000000017941 */ /* 0x000fea0003800000 */
.L_x_59944:
        /* <DEDUP_REMOVED lines=9> */
.L_x_59948:
[----:B------:R-:W-:Y:S01]  /*30840*/  IMAD.MOV.U32 R14, RZ, RZ, R31 ;  /* 0x000000ffff0e7224 */ /* 0x000fe200078e001f */
[----:B------:R-:W-:Y:S01]  /*30850*/  MOV R31, R12 ;  /* 0x0000000c001f7202 */ /* 0x000fe20000000f00 */
[----:B------:R-:W-:Y:S02]  /*30860*/  IMAD.MOV.U32 R13, RZ, RZ, R15 ;  /* 0x000000ffff0d7224 */ /* 0x000fe400078e000f */
[----:B------:R-:W-:Y:S02]  /*30870*/  IMAD.MOV.U32 R15, RZ, RZ, R28 ;  /* 0x000000ffff0f7224 */ /* 0x000fe400078e001c */
.L_x_59949:
[----:B------:R-:W-:Y:S05]  /*30880*/  BSYNC B1 ;  /* 0x0000000000017941 */ /* 0x000fea0003800000 */
.L_x_59947:
        /* <DEDUP_REMOVED lines=16> */
.L_x_59951:
[----:B------:R-:W-:Y:S01]  /*30990*/  MOV R28, R27 ;  /* 0x0000001b001c7202 */ /* 0x000fe20000000f00 */
[----:B------:R-:W-:Y:S02]  /*309a0*/  IMAD.MOV.U32 R12, RZ, RZ, R43 ;  /* 0x000000ffff0c7224 */ /* 0x000fe400078e002b */
[----:B------:R-:W-:Y:S02]  /*309b0*/  IMAD.MOV.U32 R27, RZ, RZ, R55 ;  /* 0x000000ffff1b7224 */ /* 0x000fe400078e0037 */
[----:B------:R-:W-:Y:S02]  /*309c0*/  IMAD.MOV.U32 R43, RZ, RZ, R54 ;  /* 0x000000ffff2b7224 */ /* 0x000fe400078e0036 */
.L_x_59952:
[----:B------:R-:W-:Y:S05]  /*309d0*/  BSYNC B1 ;  /* 0x0000000000017941 */ /* 0x000fea0003800000 */
.L_x_59950:
        /* <DEDUP_REMOVED lines=9> */
.L_x_59954:
[----:B------:R-:W-:Y:S01]  /*30a70*/  MOV R53, R28 ;  /* 0x0000001c00357202 */ /* 0x000fe20000000f00 */
[----:B------:R-:W-:Y:S02]  /*30a80*/  IMAD.MOV.U32 R29, RZ, RZ, R12 ;  /* 0x000000ffff1d7224 */ /* 0x000fe400078e000c */
[----:B------:R-:W-:Y:S02]  /*30a90*/  IMAD.MOV.U32 R28, RZ, RZ, R63 ;  /* 0x000000ffff1c7224 */ /* 0x000fe400078e003f */
[----:B------:R-:W-:Y:S02]  /*30aa0*/  IMAD.MOV.U32 R12, RZ, RZ, R61 ;  /* 0x000000ffff0c7224 */ /* 0x000fe400078e003d */
.L_x_59955:
[----:B------:R-:W-:Y:S05]  /*30ab0*/  BSYNC B1 ;  /* 0x0000000000017941 */ /* 0x000fea0003800000 */
.L_x_59953:
        /* <DEDUP_REMOVED lines=9> */
.L_x_59957:
[----:B------:R-:W-:Y:S01]  /*30b50*/  MOV R54, R53 ;  /* 0x0000003500367202 */ /* 0x000fe20000000f00 */
[----:B------:R-:W-:Y:S02]  /*30b60*/  IMAD.MOV.U32 R30, RZ, RZ, R29 ;  /* 0x000000ffff1e7224 */ /* 0x000fe400078e001d */
[----:B------:R-:W-:Y:S02]  /*30b70*/  IMAD.MOV.U32 R53, RZ, RZ, R42 ;  /* 0x000000ffff357224 */ /* 0x000fe400078e002a */
[----:B------:R-:W-:Y:S02]  /*30b80*/  IMAD.MOV.U32 R29, RZ, RZ, R26 ;  /* 0x000000ffff1d7224 */ /* 0x000fe400078e001a */
.L_x_59958:
[----:B------:R-:W-:Y:S05]  /*30b90*/  BSYNC B1 ;  /* 0x0000000000017941 */ /* 0x000fea0003800000 */
.L_x_59956:
        /* <DEDUP_REMOVED lines=9> */
.L_x_59960:
[----:B------:R-:W-:Y:S01]  /*30c30*/  MOV R61, R54 ;  /* 0x00000036003d7202 */ /* 0x000fe20000000f00 */
[----:B------:R-:W-:Y:S02]  /*30c40*/  IMAD.MOV.U32 R55, RZ, RZ, R30 ;  /* 0x000000ffff377224 */ /* 0x000fe400078e001e */
[----:B------:R-:W-:Y:S02]  /*30c50*/  IMAD.MOV.U32 R54, RZ, RZ, R41 ;  /* 0x000000ffff367224 */ /* 0x000fe400078e0029 */
[----:B------:R-:W-:Y:S02]  /*30c60*/  IMAD.MOV.U32 R30, RZ, RZ, R25 ;  /* 0x000000ffff1e7224 */ /* 0x000fe400078e0019 */
.L_x_59961:
[----:B------:R-:W-:Y:S05]  /*30c70*/  BSYNC B1 ;  /* 0x0000000000017941 */ /* 0x000fea0003800000 */
.L_x_59959:
        /* <DEDUP_REMOVED lines=9> */
.L_x_59963:
[----:B------:R-:W-:Y:S01]  /*30d10*/  MOV R42, R61 ;  /* 0x0000003d002a7202 */ /* 0x000fe20000000f00 */
[----:B------:R-:W-:Y:S02]  /*30d20*/  IMAD.MOV.U32 R26, RZ, RZ, R55 ;  /* 0x000000ffff1a7224 */ /* 0x000fe400078e0037 */
[----:B------:R-:W-:Y:S02]  /*30d30*/  IMAD.MOV.U32 R61, RZ, RZ, R40 ;  /* 0x000000ffff3d7224 */ /* 0x000fe400078e0028 */
[----:B------:R-:W-:Y:S02]  /*30d40*/  IMAD.MOV.U32 R55, RZ, RZ, R24 ;  /* 0x000000ffff377224 */ /* 0x000fe400078e0018 */
.L_x_59964:
[----:B------:R-:W-:Y:S05]  /*30d50*/  BSYNC B1 ;  /* 0x0000000000017941 */ /* 0x000fea0003800000 */
.L_x_59962:
        /* <DEDUP_REMOVED lines=9> */
.L_x_59966:
[----:B------:R-:W-:Y:S01]  /*30df0*/  MOV R41, R42 ;  /* 0x0000002a00297202 */ /* 0x000fe20000000f00 */
[----:B------:R-:W-:Y:S02]  /*30e00*/  IMAD.MOV.U32 R25, RZ, RZ, R26 ;  /* 0x000000ffff197224 */ /* 0x000fe400078e001a */
[----:B------:R-:W-:Y:S02]  /*30e10*/  IMAD.MOV.U32 R42, RZ, RZ, R39 ;  /* 0x000000ffff2a7224 */ /* 0x000fe400078e0027 */
[----:B------:R-:W-:Y:S02]  /*30e20*/  IMAD.MOV.U32 R26, RZ, RZ, R23 ;  /* 0x000000ffff1a7224 */ /* 0x000fe400078e0017 */
.L_x_59967:
[----:B------:R-:W-:Y:S05]  /*30e30*/  BSYNC B1 ;  /* 0x0000000000017941 */ /* 0x000fea0003800000 */
.L_x_59965:
        /* <DEDUP_REMOVED lines=9> */
.L_x_59969:
[----:B------:R-:W-:Y:S01]  /*30ed0*/  MOV R40, R41 ;  /* 0x0000002900287202 */ /* 0x000fe20000000f00 */
[----:B------:R-:W-:Y:S02]  /*30ee0*/  IMAD.MOV.U32 R24, RZ, RZ, R25 ;  /* 0x000000ffff187224 */ /* 0x000fe400078e0019 */
[----:B------:R-:W-:Y:S02]  /*30ef0*/  IMAD.MOV.U32 R41, RZ, RZ, R38 ;  /* 0x000000ffff297224 */ /* 0x000fe400078e0026 */
[----:B------:R-:W-:Y:S02]  /*30f00*/  IMAD.MOV.U32 R25, RZ, RZ, R22 ;  /* 0x000000ffff197224 */ /* 0x000fe400078e0016 */
.L_x_59970:
[----:B------:R-:W-:Y:S05]  /*30f10*/  BSYNC B1 ;  /* 0x0000000000017941 */ /* 0x000fea0003800000 */
.L_x_59968:
        /* <DEDUP_REMOVED lines=9> */
.L_x_59972:
[----:B------:R-:W-:Y:S01]  /*30fb0*/  MOV R39, R40 ;  /* 0x0000002800277202 */ /* 0x000fe20000000f00 */
[----:B------:R-:W-:Y:S02]  /*30fc0*/  IMAD.MOV.U32 R23, RZ, RZ, R24 ;  /* 0x000000ffff177224 */ /* 0x000fe400078e0018 */
[----:B------:R-:W-:Y:S02]  /*30fd0*/  IMAD.MOV.U32 R40, RZ, RZ, R37 ;  /* 0x000000ffff287224 */ /* 0x000fe400078e0025 */
[----:B------:R-:W-:Y:S02]  /*30fe0*/  IMAD.MOV.U32 R24, RZ, RZ, R21 ;  /* 0x000000ffff187224 */ /* 0x000fe400078e0015 */
.L_x_59973:
[----:B------:R-:W-:Y:S05]  /*30ff0*/  BSYNC B1 ;  /* 0x0000000000017941 */ /* 0x000fea0003800000 */
.L_x_59971:
        /* <DEDUP_REMOVED lines=9> */
.L_x_59975:
[----:B------:R-:W-:Y:S01]  /*31090*/  MOV R38, R39 ;  /* 0x0000002700267202 */ /* 0x000fe20000000f00 */
[----:B------:R-:W-:Y:S02]  /*310a0*/  IMAD.MOV.U32 R22, RZ, RZ, R23 ;  /* 0x000000ffff167224 */ /* 0x000fe400078e0017 */
[----:B------:R-:W-:Y:S02]  /*310b0*/  IMAD.MOV.U32 R39, RZ, RZ, R36 ;  /* 0x000000ffff277224 */ /* 0x000fe400078e0024 */
[----:B------:R-:W-:Y:S02]  /*310c0*/  IMAD.MOV.U32 R23, RZ, RZ, R20 ;  /* 0x000000ffff177224 */ /* 0x000fe400078e0014 */
.L_x_59976:
[----:B------:R-:W-:Y:S05]  /*310d0*/  BSYNC B1 ;  /* 0x0000000000017941 */ /* 0x000fea0003800000 */
.L_x_59974:
        /* <DEDUP_REMOVED lines=9> */
.L_x_59978:
[----:B------:R-:W-:Y:S01]  /*31170*/  MOV R37, R38 ;  /* 0x0000002600257202 */ /* 0x000fe20000000f00 */
[----:B------:R-:W-:Y:S02]  /*31180*/  IMAD.MOV.U32 R21, RZ, RZ, R22 ;  /* 0x000000ffff157224 */ /* 0x000fe400078e0016 */
[----:B------:R-:W-:Y:S02]  /*31190*/  IMAD.MOV.U32 R38, RZ, RZ, R35 ;  /* 0x000000ffff267224 */ /* 0x000fe400078e0023 */
[----:B------:R-:W-:Y:S02]  /*311a0*/  IMAD.MOV.U32 R22, RZ, RZ, R19 ;  /* 0x000000ffff167224 */ /* 0x000fe400078e0013 */
.L_x_59979:
[----:B------:R-:W-:Y:S05]  /*311b0*/  BSYNC B1 ;  /* 0x0000000000017941 */ /* 0x000fea0003800000 */
.L_x_59977:
        /* <DEDUP_REMOVED lines=9> */
.L_x_59981:
[----:B------:R-:W-:Y:S01]  /*31250*/  MOV R36, R37 ;  /* 0x0000002500247202 */ /* 0x000fe20000000f00 */
[----:B------:R-:W-:Y:S02]  /*31260*/  IMAD.MOV.U32 R20, RZ, RZ, R21 ;  /* 0x000000ffff147224 */ /* 0x000fe400078e0015 */
[----:B------:R-:W-:Y:S02]  /*31270*/  IMAD.MOV.U32 R37, RZ, RZ, R34 ;  /* 0x000000ffff257224 */ /* 0x000fe400078e0022 */
[----:B------:R-:W-:Y:S02]  /*31280*/  IMAD.MOV.U32 R21, RZ, RZ, R18 ;  /* 0x000000ffff157224 */ /* 0x000fe400078e0012 */
.L_x_59982:
[----:B------:R-:W-:Y:S05]  /*31290*/  BSYNC B1 ;  /* 0x0000000000017941 */ /* 0x000fea0003800000 */
.L_x_59980:
        /* <DEDUP_REMOVED lines=9> */
.L_x_59984:
[----:B------:R-:W-:Y:S01]  /*31330*/  MOV R35, R36 ;  /* 0x0000002400237202 */ /* 0x000fe20000000f00 */
[----:B------:R-:W-:Y:S02]  /*31340*/  IMAD.MOV.U32 R19, RZ, RZ, R20 ;  /* 0x000000ffff137224 */ /* 0x000fe400078e0014 */
[----:B------:R-:W-:Y:S02]  /*31350*/  IMAD.MOV.U32 R36, RZ, RZ, R33 ;  /* 0x000000ffff247224 */ /* 0x000fe400078e0021 */
[----:B------:R-:W-:Y:S02]  /*31360*/  IMAD.MOV.U32 R20, RZ, RZ, R17 ;  /* 0x000000ffff147224 */ /* 0x000fe400078e0011 */
.L_x_59985:
[----:B------:R-:W-:Y:S05]  /*31370*/  BSYNC B1 ;  /* 0x0000000000017941 */ /* 0x000fea0003800000 */
.L_x_59983:
        /* <DEDUP_REMOVED lines=9> */
.L_x_59987:
[----:B------:R-:W-:Y:S01]  /*31410*/  MOV R34, R35 ;  /* 0x0000002300227202 */ /* 0x000fe20000000f00 */
[----:B------:R-:W-:Y:S02]  /*31420*/  IMAD.MOV.U32 R18, RZ, RZ, R19 ;  /* 0x000000ffff127224 */ /* 0x000fe400078e0013 */
[----:B------:R-:W-:Y:S02]  /*31430*/  IMAD.MOV.U32 R35, RZ, RZ, R32 ;  /* 0x000000ffff237224 */ /* 0x000fe400078e0020 */
[----:B------:R-:W-:Y:S02]  /*31440*/  IMAD.MOV.U32 R19, RZ, RZ, R16 ;  /* 0x000000ffff137224 */ /* 0x000fe400078e0010 */
.L_x_59988:
[----:B------:R-:W-:Y:S05]  /*31450*/  BSYNC B1 ;  /* 0x0000000000017941 */ /* 0x000fea0003800000 */
.L_x_59986:
        /* <DEDUP_REMOVED lines=9> */
.L_x_59990:
[----:B------:R-:W-:Y:S01]  /*314f0*/  MOV R17, R34 ;  /* 0x0000002200117202 */ /* 0x000fe20000000f00 */
[----:B------:R-:W-:Y:S02]  /*31500*/  IMAD.MOV.U32 R16, RZ, RZ, R18 ;  /* 0x000000ffff107224 */ /* 0x000fe400078e0012 */
[----:B------:R-:W-:Y:S02]  /*31510*/  IMAD.MOV.U32 R34, RZ, RZ, R31 ;  /* 0x000000ffff227224 */ /* 0x000fe400078e001f */
[----:B------:R-:W-:Y:S02]  /*31520*/  IMAD.MOV.U32 R18, RZ, RZ, R15 ;  /* 0x000000ffff127224 */ /* 0x000fe400078e000f */
.L_x_59991:
[----:B------:R-:W-:Y:S05]  /*31530*/  BSYNC B1 ;  /* 0x0000000000017941 */ /* 0x000fea0003800000 */
.L_x_59989:
        /* <DEDUP_REMOVED lines=9> */
.L_x_59993:
[----:B------:R-:W-:Y:S01]  /*315d0*/  MOV R31, R17 ;  /* 0x00000011001f7202 */ /* 0x000fe20000000f00 */
[----:B------:R-:W-:Y:S02]  /*315e0*/  IMAD.MOV.U32 R15, RZ, RZ, R16 ;  /* 0x000000ffff0f7224 */ /* 0x000fe400078e0010 */
[----:B------:R-:W-:Y:S02]  /*315f0*/  IMAD.MOV.U32 R17, RZ, RZ, R14 ;  /* 0x000000ffff117224 */ /* 0x000fe400078e000e */
[----:B------:R-:W-:Y:S02]  /*31600*/  IMAD.MOV.U32 R16, RZ, RZ, R13 ;  /* 0x000000ffff107224 */ /* 0x000fe400078e000d */
.L_x_59994:
[----:B------:R-:W-:Y:S05]  /*31610*/  BSYNC B1 ;  /* 0x0000000000017941 */ /* 0x000fea0003800000 */
.L_x_59992:
        /* <DEDUP_REMOVED lines=16> */
.L_x_59996:
[----:B------:R-:W-:Y:S02]  /*31720*/  IMAD.MOV.U32 R32, RZ, RZ, R27 ;  /* 0x000000ffff207224 */ /* 0x000fe400078e001b */
[----:B------:R-:W-:Y:S02]  /*31730*/  IMAD.MOV.U32 R14, RZ, RZ, R43 ;  /* 0x000000ffff0e7224 */ /* 0x000fe400078e002b */
[----:B------:R-:W-:Y:S02]  /*31740*/  IMAD.MOV.U32 R27, RZ, RZ, R28 ;  /* 0x000000ffff1b7224 */ /* 0x000fe400078e001c */
[----:B------:R-:W-:Y:S02]  /*31750*/  IMAD.MOV.U32 R43, RZ, RZ, R12 ;  /* 0x000000ffff2b7224 */ /* 0x000fe400078e000c */
.L_x_59997:
[----:B------:R-:W-:Y:S05]  /*31760*/  BSYNC B1 ;  /* 0x0000000000017941 */ /* 0x000fea0003800000 */
.L_x_59995:
        /* <DEDUP_REMOVED lines=9> */
.L_x_59999:
[----:B------:R-:W-:Y:S02]  /*31800*/  IMAD.MOV.U32 R33, RZ, RZ, R32 ;  /* 0x000000ffff217224 */ /* 0x000fe400078e0020 */
[----:B------:R-:W-:Y:S02]  /*31810*/  IMAD.MOV.U32 R13, RZ, RZ, R14 ;  /* 0x000000ffff0d7224 */ /* 0x000fe400078e000e */
[----:B------:R-:W-:Y:S02]  /*31820*/  IMAD.MOV.U32 R32, RZ, RZ, R53 ;  /* 0x000000ffff207224 */ /* 0x000fe400078e0035 */
[----:B------:R-:W-:Y:S02]  /*31830*/  IMAD.MOV.U32 R14, RZ, RZ, R29 ;  /* 0x000000ffff0e7224 */ /* 0x000fe400078e001d */
.L_x_60000:
[----:B------:R-:W-:Y:S05]  /*31840*/  BSYNC B1 ;  /* 0x0000000000017941 */ /* 0x000fea0003800000 */
.L_x_59998:
        /* <DEDUP_REMOVED lines=9> */
.L_x_60002:
[----:B------:R-:W-:Y:S02]  /*318e0*/  IMAD.MOV.U32 R28, RZ, RZ, R33 ;  /* 0x000000ffff1c7224 */ /* 0x000fe400078e0021 */
[----:B------:R-:W-:Y:S02]  /*318f0*/  IMAD.MOV.U32 R12, RZ, RZ, R13 ;  /* 0x000000ffff0c7224 */ /* 0x000fe400078e000d */
[----:B------:R-:W-:Y:S02]  /*31900*/  IMAD.MOV.U32 R33, RZ, RZ, R54 ;  /* 0x000000ffff217224 */ /* 0x000fe400078e0036 */
[----:B------:R-:W-:Y:S02]  /*31910*/  IMAD.MOV.U32 R13, RZ, RZ, R30 ;  /* 0x000000ffff0d7224 */ /* 0x000fe400078e001e */
.L_x_60003:
[----:B------:R-:W-:Y:S05]  /*31920*/  BSYNC B1 ;  /* 0x0000000000017941 */ /* 0x000fea0003800000 */
.L_x_60001:
        /* <DEDUP_REMOVED lines=9> */
.L_x_60005:
[----:B------:R-:W-:Y:S02]  /*319c0*/  IMAD.MOV.U32 R51, RZ, RZ, R28 ;  /* 0x000000ffff337224 */ /* 0x000fe400078e001c */
[----:B------:R-:W-:Y:S02]  /*319d0*/  IMAD.MOV.U32 R29, RZ, RZ, R12 ;  /* 0x000000ffff1d7224 */ /* 0x000fe400078e000c */
[----:B------:R-:W-:Y:S02]  /*319e0*/  IMAD.MOV.U32 R28, RZ, RZ, R61 ;  /* 0x000000ffff1c7224 */ /* 0x000fe400078e003d */
[----:B------:R-:W-:Y:S02]  /*319f0*/  IMAD.MOV.U32 R12, RZ, RZ, R55 ;  /* 0x000000ffff0c7224 */ /* 0x000fe400078e0037 */
.L_x_60006:
[----:B------:R-:W-:Y:S05]  /*31a00*/  BSYNC B1 ;  /* 0x0000000000017941 */ /* 0x000fea0003800000 */
.L_x_60004:
        /* <DEDUP_REMOVED lines=9> */
.L_x_60008:
[----:B------:R-:W-:Y:S02]  /*31aa0*/  IMAD.MOV.U32 R54, RZ, RZ, R51 ;  /* 0x000000ffff367224 */ /* 0x000fe400078e0033 */
[----:B------:R-:W-:Y:S02]  /*31ab0*/  IMAD.MOV.U32 R30, RZ, RZ, R29 ;  /* 0x000000ffff1e7224 */ /* 0x000fe400078e001d */
[----:B------:R-:W-:Y:S02]  /*31ac0*/  IMAD.MOV.U32 R51, RZ, RZ, R42 ;  /* 0x000000ffff337224 */ /* 0x000fe400078e002a */
[----:B------:R-:W-:Y:S02]  /*31ad0*/  IMAD.MOV.U32 R29, RZ, RZ, R26 ;  /* 0x000000ffff1d7224 */ /* 0x000fe400078e001a */
.L_x_60009:
[----:B------:R-:W-:Y:S05]  /*31ae0*/  BSYNC B1 ;  /* 0x0000000000017941 */ /* 0x000fea0003800000 */
.L_x_60007:
        /* <DEDUP_REMOVED lines=9> */
.L_x_60011:
[----:B------:R-:W-:Y:S02]  /*31b80*/  IMAD.MOV.U32 R55, RZ, RZ, R54 ;  /* 0x000000ffff377224 */ /* 0x000fe400078e0036 */
[----:B------:R-:W-:Y:S02]  /*31b90*/  IMAD.MOV.U32 R53, RZ, RZ, R30 ;  /* 0x000000ffff357224 */ /* 0x000fe400078e001e */
[----:B------:R-:W-:Y:S02]  /*31ba0*/  IMAD.MOV.U32 R54, RZ, RZ, R41 ;  /* 0x000000ffff367224 */ /* 0x000fe400078e0029 */
[----:B------:R-:W-:Y:S02]  /*31bb0*/  IMAD.MOV.U32 R30, RZ, RZ, R25 ;  /* 0x000000ffff1e7224 */ /* 0x000fe400078e0019 */
.L_x_60012:
[----:B------:R-:W-:Y:S05]  /*31bc0*/  BSYNC B1 ;  /* 0x0000000000017941 */ /* 0x000fea0003800000 */
.L_x_60010:
        /* <DEDUP_REMOVED lines=9> */
.L_x_60014:
[----:B------:R-:W-:Y:S02]  /*31c60*/  IMAD.MOV.U32 R42, RZ, RZ, R55 ;  /* 0x000000ffff2a7224 */ /* 0x000fe400078e0037 */
[----:B------:R-:W-:Y:S02]  /*31c70*/  IMAD.MOV.U32 R26, RZ, RZ, R53 ;  /* 0x000000ffff1a7224 */ /* 0x000fe400078e0035 */
[----:B------:R-:W-:Y:S02]  /*31c80*/  IMAD.MOV.U32 R55, RZ, RZ, R40 ;  /* 0x000000ffff377224 */ /* 0x000fe400078e0028 */
[----:B------:R-:W-:Y:S02]  /*31c90*/  IMAD.MOV.U32 R53, RZ, RZ, R24 ;  /* 0x000000ffff357224 */ /* 0x000fe400078e0018 */
.L_x_60015:
[----:B------:R-:W-:Y:S05]  /*31ca0*/  BSYNC B1 ;  /* 0x0000000000017941 */ /* 0x000fea0003800000 */
.L_x_60013:
        /* <DEDUP_REMOVED lines=9> */
.L_x_60017:
[----:B------:R-:W-:Y:S02]  /*31d40*/  IMAD.MOV.U32 R41, RZ, RZ, R42 ;  /* 0x000000ffff297224 */ /* 0x000fe400078e002a */
[----:B------:R-:W-:Y:S02]  /*31d50*/  IMAD.MOV.U32 R25, RZ, RZ, R26 ;  /* 0x000000ffff197224 */ /* 0x000fe400078e001a */
[----:B------:R-:W-:Y:S02]  /*31d60*/  IMAD.MOV.U32 R42, RZ, RZ, R39 ;  /* 0x000000ffff2a7224 */ /* 0x000fe400078e0027 */
[----:B------:R-:W-:Y:S02]  /*31d70*/  IMAD.MOV.U32 R26, RZ, RZ, R23 ;  /* 0x000000ffff1a7224 */ /* 0x000fe400078e0017 */
.L_x_60018:
[----:B------:R-:W-:Y:S05]  /*31d80*/  BSYNC B1 ;  /* 0x0000000000017941 */ /* 0x000fea0003800000 */
.L_x_60016:
        /* <DEDUP_REMOVED lines=9> */
.L_x_60020:
[----:B------:R-:W-:Y:S02]  /*31e20*/  IMAD.MOV.U32 R40, RZ, RZ, R41 ;  /* 0x000000ffff287224 */ /* 0x000fe400078e0029 */
[----:B------:R-:W-:Y:S02]  /*31e30*/  IMAD.MOV.U32 R24, RZ, RZ, R25 ;  /* 0x000000ffff187224 */ /* 0x000fe400078e0019 */
[----:B------:R-:W-:Y:S02]  /*31e40*/  IMAD.MOV.U32 R41, RZ, RZ, R38 ;  /* 0x000000ffff297224 */ /* 0x000fe400078e0026 */
[----:B------:R-:W-:Y:S02]  /*31e50*/  IMAD.MOV.U32 R25, RZ, RZ, R22 ;  /* 0x000000ffff197224 */ /* 0x000fe400078e0016 */
.L_x_60021:
[----:B------:R-:W-:Y:S05]  /*31e60*/  BSYNC B1 ;  /* 0x0000000000017941 */ /* 0x000fea0003800000 */
.L_x_60019:
        /* <DEDUP_REMOVED lines=9> */
.L_x_60023:
[----:B------:R-:W-:Y:S02]  /*31f00*/  IMAD.MOV.U32 R39, RZ, RZ, R40 ;  /* 0x000000ffff277224 */ /* 0x000fe400078e0028 */
[----:B------:R-:W-:Y:S02]  /*31f10*/  IMAD.MOV.U32 R23, RZ, RZ, R24 ;  /* 0x000000ffff177224 */ /* 0x000fe400078e0018 */
[----:B------:R-:W-:Y:S02]  /*31f20*/  IMAD.MOV.U32 R40, RZ, RZ, R37 ;  /* 0x000000ffff287224 */ /* 0x000fe400078e0025 */
[----:B------:R-:W-:Y:S02]  /*31f30*/  IMAD.MOV.U32 R24, RZ, RZ, R21 ;  /* 0x000000ffff187224 */ /* 0x000fe400078e0015 */
.L_x_60024:
[----:B------:R-:W-:Y:S05]  /*31f40*/  BSYNC B1 ;  /* 0x0000000000017941 */ /* 0x000fea0003800000 */
.L_x_60022:
        /* <DEDUP_REMOVED lines=9> */
.L_x_60026:
[----:B------:R-:W-:Y:S02]  /*31fe0*/  IMAD.MOV.U32 R38, RZ, RZ, R39 ;  /* 0x000000ffff267224 */ /* 0x000fe400078e0027 */
[----:B------:R-:W-:Y:S02]  /*31ff0*/  IMAD.MOV.U32 R22, RZ, RZ, R23 ;  /* 0x000000ffff167224 */ /* 0x000fe400078e0017 */
[----:B------:R-:W-:Y:S02]  /*32000*/  IMAD.MOV.U32 R39, RZ, RZ, R36 ;  /* 0x000000ffff277224 */ /* 0x000fe400078e0024 */
[----:B------:R-:W-:Y:S02]  /*32010*/  IMAD.MOV.U32 R23, RZ, RZ, R20 ;  /* 0x000000ffff177224 */ /* 0x000fe400078e0014 */
.L_x_60027:
[----:B------:R-:W-:Y:S05]  /*32020*/  BSYNC B1 ;  /* 0x0000000000017941 */ /* 0x000fea0003800000 */
.L_x_60025:
        /* <DEDUP_REMOVED lines=9> */
.L_x_60029:
[----:B------:R-:W-:Y:S02]  /*320c0*/  IMAD.MOV.U32 R37, RZ, RZ, R38 ;  /* 0x000000ffff257224 */ /* 0x000fe400078e0026 */
[----:B------:R-:W-:Y:S02]  /*320d0*/  IMAD.MOV.U32 R21, RZ, RZ, R22 ;  /* 0x000000ffff157224 */ /* 0x000fe400078e0016 */
[----:B------:R-:W-:Y:S02]  /*320e0*/  IMAD.MOV.U32 R38, RZ, RZ, R35 ;  /* 0x000000ffff267224 */ /* 0x000fe400078e0023 */
[----:B------:R-:W-:Y:S02]  /*320f0*/  IMAD.MOV.U32 R22, RZ, RZ, R19 ;  /* 0x000000ffff167224 */ /* 0x000fe400078e0013 */
.L_x_60030:
[----:B------:R-:W-:Y:S05]  /*32100*/  BSYNC B1 ;  /* 0x0000000000017941 */ /* 0x000fea0003800000 */
.L_x_60028:
        /* <DEDUP_REMOVED lines=9> */
.L_x_60032:
[----:B------:R-:W-:Y:S02]  /*321a0*/  IMAD.MOV.U32 R20, RZ, RZ, R37 ;  /* 0x000000ffff147224 */ /* 0x000fe400078e0025 */
[----:B------:R-:W-:Y:S02]  /*321b0*/  IMAD.MOV.U32 R19, RZ, RZ, R21 ;  /* 0x000000ffff137224 */ /* 0x000fe400078e0015 */
[----:B------:R-:W-:Y:S02]  /*321c0*/  IMAD.MOV.U32 R37, RZ, RZ, R34 ;  /* 0x000000ffff257224 */ /* 0x000fe400078e0022 */
[----:B------:R-:W-:Y:S02]  /*321d0*/  IMAD.MOV.U32 R21, RZ, RZ, R18 ;  /* 0x000000ffff157224 */ /* 0x000fe400078e0012 */
.L_x_60033:
[----:B------:R-:W-:Y:S05]  /*321e0*/  BSYNC B1 ;  /* 0x0000000000017941 */ /* 0x000fea0003800000 */
.L_x_60031:
        /* <DEDUP_REMOVED lines=9> */
.L_x_60035:
[----:B------:R-:W-:Y:S02]  /*32280*/  IMAD.MOV.U32 R34, RZ, RZ, R20 ;  /* 0x000000ffff227224 */ /* 0x000fe400078e0014 */
[----:B------:R-:W-:Y:S02]  /*32290*/  IMAD.MOV.U32 R18, RZ, RZ, R19 ;  /* 0x000000ffff127224 */ /* 0x000fe400078e0013 */
[----:B------:R-:W-:Y:S02]  /*322a0*/  IMAD.MOV.U32 R20, RZ, RZ, R17 ;  /* 0x000000ffff147224 */ /* 0x000fe400078e0011 */
[----:B------:R-:W-:Y:S02]  /*322b0*/  IMAD.MOV.U32 R19, RZ, RZ, R16 ;  /* 0x000000ffff137224 */ /* 0x000fe400078e0010 */
.L_x_60036:
[----:B------:R-:W-:Y:S05]  /*322c0*/  BSYNC B1 ;  /* 0x0000000000017941 */ /* 0x000fea0003800000 */
.L_x_60034:
        /* <DEDUP_REMOVED lines=9> */
.L_x_60038:
[----:B------:R-:W-:Y:S02]  /*32360*/  IMAD.MOV.U32 R17, RZ, RZ, R34 ;  /* 0x000000ffff117224 */ /* 0x000fe400078e0022 */
[----:B------:R-:W-:Y:S02]  /*32370*/  IMAD.MOV.U32 R16, RZ, RZ, R18 ;  /* 0x000000ffff107224 */ /* 0x000fe400078e0012 */
[----:B------:R-:W-:Y:S02]  /*32380*/  IMAD.MOV.U32 R34, RZ, RZ, R31 ;  /* 0x000000ffff227224 */ /* 0x000fe400078e001f */
[----:B------:R-:W-:Y:S02]  /*32390*/  IMAD.MOV.U32 R18, RZ, RZ, R15 ;  /* 0x000000ffff127224 */ /* 0x000fe400078e000f */
.L_x_60039:
[----:B------:R-:W-:Y:S05]  /*323a0*/  BSYNC B1 ;  /* 0x0000000000017941 */ /* 0x000fea0003800000 */
.L_x_60037:
        /* <DEDUP_REMOVED lines=16> */
.L_x_60041:
[----:B------:R-:W-:Y:S01]  /*324b0*/  IMAD.MOV.U32 R60, RZ, RZ, R27 ;  /* 0x000000ffff3c7224 */ /* 0x000fe200078e001b */
[----:B------:R-:W-:Y:S01]  /*324c0*/  MOV R27, R32 ;  /* 0x00000020001b7202 */ /* 0x000fe20000000f00 */
[----:B------:R-:W-:Y:S02]  /*324d0*/  IMAD.MOV.U32 R36, RZ, RZ, R43 ;  /* 0x000000ffff247224 */ /* 0x000fe400078e002b */
[----:B------:R-:W-:Y:S02]  /*324e0*/  IMAD.MOV.U32 R43, RZ, RZ, R14 ;  /* 0x000000ffff2b7224 */ /* 0x000fe400078e000e */
.L_x_60042:
[----:B------:R-:W-:Y:S05]  /*324f0*/  BSYNC B1 ;  /* 0x0000000000017941 */ /* 0x000fea0003800000 */
.L_x_60040:
        /* <DEDUP_REMOVED lines=9> */
.L_x_60044:
[----:B------:R-:W-:Y:S01]  /*32590*/  IMAD.MOV.U32 R31, RZ, RZ, R60 ;  /* 0x000000ffff1f7224 */ /* 0x000fe200078e003c */
[----:B------:R-:W-:Y:S01]  /*325a0*/  MOV R60, R33 ;  /* 0x00000021003c7202 */ /* 0x000fe20000000f00 */
[----:B------:R-:W-:Y:S02]  /*325b0*/  IMAD.MOV.U32 R15, RZ, RZ, R36 ;  /* 0x000000ffff0f7224 */ /* 0x000fe400078e0024 */
[----:B------:R-:W-:Y:S02]  /*325c0*/  IMAD.MOV.U32 R36, RZ, RZ, R13 ;  /* 0x000000ffff247224 */ /* 0x000fe400078e000d */
.L_x_60045:
[----:B------:R-:W-:Y:S05]  /*325d0*/  BSYNC B1 ;  /* 0x0000000000017941 */ /* 0x000fea0003800000 */
.L_x_60043:
        /* <DEDUP_REMOVED lines=9> */
.L_x_60047:
[----:B------:R-:W-:Y:S01]  /*32670*/  IMAD.MOV.U32 R32, RZ, RZ, R31 ;  /* 0x000000ffff207224 */ /* 0x000fe200078e001f */
[----:B------:R-:W-:Y:S01]  /*32680*/  MOV R31, R28 ;  /* 0x0000001c001f7202 */ /* 0x000fe20000000f00 */
[----:B------:R-:W-:Y:S02]  /*32690*/  IMAD.MOV.U32 R14, RZ, RZ, R15 ;  /* 0x000000ffff0e7224 */ /* 0x000fe400078e000f */
[----:B------:R-:W-:Y:S02]  /*326a0*/  IMAD.MOV.U32 R15, RZ, RZ, R12 ;  /* 0x000000ffff0f7224 */ /* 0x000fe400078e000c */
.L_x_60048:
[----:B------:R-:W-:Y:S05]  /*326b0*/  BSYNC B1 ;  /* 0x0000000000017941 */ /* 0x000fea0003800000 */
.L_x_60046:
        /* <DEDUP_REMOVED lines=9> */
.L_x_60050:
[----:B------:R-:W-:Y:S01]  /*32750*/  IMAD.MOV.U32 R33, RZ, RZ, R32 ;  /* 0x000000ffff217224 */ /* 0x000fe200078e0020 */
[----:B------:R-:W-:Y:S01]  /*32760*/  MOV R32, R51 ;  /* 0x0000003300207202 */ /* 0x000fe20000000f00 */
[----:B------:R-:W-:Y:S02]  /*32770*/  IMAD.MOV.U32 R13, RZ, RZ, R14 ;  /* 0x000000ffff0d7224 */ /* 0x000fe400078e000e */
[----:B------:R-:W-:Y:S02]  /*32780*/  IMAD.MOV.U32 R14, RZ, RZ, R29 ;  /* 0x000000ffff0e7224 */ /* 0x000fe400078e001d */
.L_x_60051:
[----:B------:R-:W-:Y:S05]  /*32790*/  BSYNC B1 ;  /* 0x0000000000017941 */ /* 0x000fea0003800000 */
.L_x_60049:
        /* <DEDUP_REMOVED lines=9> */
.L_x_60053:
[----:B------:R-:W-:Y:S01]  /*32830*/  IMAD.MOV.U32 R28, RZ, RZ, R33 ;  /* 0x000000ffff1c7224 */ /* 0x000fe200078e0021 */
[----:B------:R-:W-:Y:S01]  /*32840*/  MOV R33, R54 ;  /* 0x0000003600217202 */ /* 0x000fe20000000f00 */
[----:B------:R-:W-:Y:S02]  /*32850*/  IMAD.MOV.U32 R12, RZ, RZ, R13 ;  /* 0x000000ffff0c7224 */ /* 0x000fe400078e000d */
[----:B------:R-:W-:Y:S02]  /*32860*/  IMAD.MOV.U32 R13, RZ, RZ, R30 ;  /* 0x000000ffff0d7224 */ /* 0x000fe400078e001e */
.L_x_60054:
[----:B------:R-:W-:Y:S05]  /*32870*/  BSYNC B1 ;  /* 0x0000000000017941 */ /* 0x000fea0003800000 */
.L_x_60052:
        /* <DEDUP_REMOVED lines=9> */
.L_x_60056:
[----:B------:R-:W-:Y:S01]  /*32910*/  IMAD.MOV.U32 R35, RZ, RZ, R28 ;  /* 0x000000ffff237224 */ /* 0x000fe200078e001c */
[----:B------:R-:W-:Y:S01]  /*32920*/  MOV R28, R55 ;  /* 0x00000037001c7202 */ /* 0x000fe20000000f00 */
[----:B------:R-:W-:Y:S02]  /*32930*/  IMAD.MOV.U32 R29, RZ, RZ, R12 ;  /* 0x000000ffff1d7224 */ /* 0x000fe400078e000c */
[----:B------:R-:W-:Y:S02]  /*32940*/  IMAD.MOV.U32 R12, RZ, RZ, R53 ;  /* 0x000000ffff0c7224 */ /* 0x000fe400078e0035 */
.L_x_60057:
[----:B------:R-:W-:Y:S05]  /*32950*/  BSYNC B1 ;  /* 0x0000000000017941 */ /* 0x000fea0003800000 */
.L_x_60055:
        /* <DEDUP_REMOVED lines=9> */
.L_x_60059:
[----:B------:R-:W-:Y:S01]  /*329f0*/  IMAD.MOV.U32 R54, RZ, RZ, R35 ;  /* 0x000000ffff367224 */ /* 0x000fe200078e0023 */
[----:B------:R-:W-:Y:S01]  /*32a00*/  MOV R35, R42 ;  /* 0x0000002a00237202 */ /* 0x000fe20000000f00 */
[----:B------:R-:W-:Y:S02]  /*32a10*/  IMAD.MOV.U32 R30, RZ, RZ, R29 ;  /* 0x000000ffff1e7224 */ /* 0x000fe400078e001d */
[----:B------:R-:W-:Y:S02]  /*32a20*/  IMAD.MOV.U32 R29, RZ, RZ, R26 ;  /* 0x000000ffff1d7224 */ /* 0x000fe400078e001a */
.L_x_60060:
[----:B------:R-:W-:Y:S05]  /*32a30*/  BSYNC B1 ;  /* 0x0000000000017941 */ /* 0x000fea0003800000 */
.L_x_60058:
        /* <DEDUP_REMOVED lines=9> */
.L_x_60062:
[----:B------:R-:W-:Y:S01]  /*32ad0*/  IMAD.MOV.U32 R51, RZ, RZ, R54 ;  /* 0x000000ffff337224 */ /* 0x000fe200078e0036 */
[----:B------:R-:W-:Y:S01]  /*32ae0*/  MOV R54, R41 ;  /* 0x0000002900367202 */ /* 0x000fe20000000f00 */
[----:B------:R-:W-:Y:S02]  /*32af0*/  IMAD.MOV.U32 R49, RZ, RZ, R30 ;  /* 0x000000ffff317224 */ /* 0x000fe400078e001e */
[----:B------:R-:W-:Y:S02]  /*32b00*/  IMAD.MOV.U32 R30, RZ, RZ, R25 ;  /* 0x000000ffff1e7224 */ /* 0x000fe400078e0019 */
.L_x_60063:
[----:B------:R-:W-:Y:S05]  /*32b10*/  BSYNC B1 ;  /* 0x0000000000017941 */ /* 0x000fea0003800000 */
.L_x_60061:
        /* <DEDUP_REMOVED lines=9> */
.L_x_60065:
[----:B------:R-:W-:Y:S01]  /*32bb0*/  IMAD.MOV.U32 R42, RZ, RZ, R51 ;  /* 0x000000ffff2a7224 */ /* 0x000fe200078e0033 */
[----:B------:R-:W-:Y:S01]  /*32bc0*/  MOV R51, R40 ;  /* 0x0000002800337202 */ /* 0x000fe20000000f00 */
[----:B------:R-:W-:Y:S02]  /*32bd0*/  IMAD.MOV.U32 R26, RZ, RZ, R49 ;  /* 0x000000ffff1a7224 */ /* 0x000fe400078e0031 */
[----:B------:R-:W-:Y:S02]  /*32be0*/  IMAD.MOV.U32 R49, RZ, RZ, R24 ;  /* 0x000000ffff317224 */ /* 0x000fe400078e0018 */
.L_x_60066:
[----:B------:R-:W-:Y:S05]  /*32bf0*/  BSYNC B1 ;  /* 0x0000000000017941 */ /* 0x000fea0003800000 */
.L_x_60064:
        /* <DEDUP_REMOVED lines=9> */
.L_x_60068:
[----:B------:R-:W-:Y:S01]  /*32c90*/  IMAD.MOV.U32 R41, RZ, RZ, R42 ;  /* 0x000000ffff297224 */ /* 0x000fe200078e002a */
[----:B------:R-:W-:Y:S01]  /*32ca0*/  MOV R42, R39 ;  /* 0x00000027002a7202 */ /* 0x000fe20000000f00 */
[----:B------:R-:W-:Y:S02]  /*32cb0*/  IMAD.MOV.U32 R25, RZ, RZ, R26 ;  /* 0x000000ffff197224 */ /* 0x000fe400078e001a */
[----:B------:R-:W-:Y:S02]  /*32cc0*/  IMAD.MOV.U32 R26, RZ, RZ, R23 ;  /* 0x000000ffff1a7224 */ /* 0x000fe400078e0017 */
.L_x_60069:
[----:B------:R-:W-:Y:S05]  /*32cd0*/  BSYNC B1 ;  /* 0x0000000000017941 */ /* 0x000fea0003800000 */
.L_x_60067:
        /* <DEDUP_REMOVED lines=9> */
.L_x_60071:
[----:B------:R-:W-:Y:S01]  /*32d70*/  IMAD.MOV.U32 R40, RZ, RZ, R41 ;  /* 0x000000ffff287224 */ /* 0x000fe200078e0029 */
[----:B------:R-:W-:Y:S01]  /*32d80*/  MOV R41, R38 ;  /* 0x0000002600297202 */ /* 0x000fe20000000f00 */
[----:B------:R-:W-:Y:S02]  /*32d90*/  IMAD.MOV.U32 R24, RZ, RZ, R25 ;  /* 0x000000ffff187224 */ /* 0x000fe400078e0019 */
[----:B------:R-:W-:Y:S02]  /*32da0*/  IMAD.MOV.U32 R25, RZ, RZ, R22 ;  /* 0x000000ffff197224 */ /* 0x000fe400078e0016 */
.L_x_60072:
[----:B------:R-:W-:Y:S05]  /*32db0*/  BSYNC B1 ;  /* 0x0000000000017941 */ /* 0x000fea0003800000 */
.L_x_60070:
        /* <DEDUP_REMOVED lines=9> */
.L_x_60074:
[----:B------:R-:W-:Y:S01]  /*32e50*/  IMAD.MOV.U32 R23, RZ, RZ, R40 ;  /* 0x000000ffff177224 */ /* 0x000fe200078e0028 */
[----:B------:R-:W-:Y:S01]  /*32e60*/  MOV R40, R37 ;  /* 0x0000002500287202 */ /* 0x000fe20000000f00 */
[----:B------:R-:W-:Y:S02]  /*32e70*/  IMAD.MOV.U32 R22, RZ, RZ, R24 ;  /* 0x000000ffff167224 */ /* 0x000fe400078e0018 */
[----:B------:R-:W-:Y:S02]  /*32e80*/  IMAD.MOV.U32 R24, RZ, RZ, R21 ;  /* 0x000000ffff187224 */ /* 0x000fe400078e0015 */
.L_x_60075:
[----:B------:R-:W-:Y:S05]  /*32e90*/  BSYNC B1 ;  /* 0x0000000000017941 */ /* 0x000fea0003800000 */
.L_x_60073:
        /* <DEDUP_REMOVED lines=9> */
.L_x_60077:
[----:B------:R-:W-:Y:S01]  /*32f30*/  IMAD.MOV.U32 R37, RZ, RZ, R23 ;  /* 0x000000ffff257224 */ /* 0x000fe200078e0017 */
[----:B------:R-:W-:Y:S01]  /*32f40*/  MOV R23, R20 ;  /* 0x0000001400177202 */ /* 0x000fe20000000f00 */
[----:B------:R-:W-:Y:S02]  /*32f50*/  IMAD.MOV.U32 R21, RZ, RZ, R22 ;  /* 0x000000ffff157224 */ /* 0x000fe400078e0016 */
[----:B------:R-:W-:Y:S02]  /*32f60*/  IMAD.MOV.U32 R22, RZ, RZ, R19 ;  /* 0x000000ffff167224 */ /* 0x000fe400078e0013 */
.L_x_60078:
[----:B------:R-:W-:Y:S05]  /*32f70*/  BSYNC B1 ;  /* 0x0000000000017941 */ /* 0x000fea0003800000 */
.L_x_60076:
        /* <DEDUP_REMOVED lines=9> */
.L_x_60080:
[----:B------:R-:W-:Y:S01]  /*33010*/  IMAD.MOV.U32 R20, RZ, RZ, R37 ;  /* 0x000000ffff147224 */ /* 0x000fe200078e0025 */
[----:B------:R-:W-:Y:S01]  /*33020*/  MOV R37, R34 ;  /* 0x0000002200257202 */ /* 0x000fe20000000f00 */
[----:B------:R-:W-:Y:S02]  /*33030*/  IMAD.MOV.U32 R19, RZ, RZ, R21 ;  /* 0x000000ffff137224 */ /* 0x000fe400078e0015 */
[----:B------:R-:W-:Y:S02]  /*33040*/  IMAD.MOV.U32 R21, RZ, RZ, R18 ;  /* 0x000000ffff157224 */ /* 0x000fe400078e0012 */
.L_x_60081:
[----:B------:R-:W-:Y:S05]  /*33050*/  BSYNC B1 ;  /* 0x0000000000017941 */ /* 0x000fea0003800000 */
.L_x_60079:
        /* <DEDUP_REMOVED lines=9> */
.L_x_60083:
[----:B------:R-:W-:Y:S01]  /*330f0*/  IMAD.MOV.U32 R34, RZ, RZ, R20 ;  /* 0x000000ffff227224 */ /* 0x000fe200078e0014 */
[----:B------:R-:W-:Y:S01]  /*33100*/  MOV R20, R17 ;  /* 0x0000001100147202 */ /* 0x000fe20000000f00 */
[----:B------:R-:W-:Y:S02]  /*33110*/  IMAD.MOV.U32 R18, RZ, RZ, R19 ;  /* 0x000000ffff127224 */ /* 0x000fe400078e0013 */
[----:B------:R-:W-:Y:S02]  /*33120*/  IMAD.MOV.U32 R19, RZ, RZ, R16 ;  /* 0x000000ffff137224 */ /* 0x000fe400078e0010 */
.L_x_60084:
[----:B------:R-:W-:Y:S05]  /*33130*/  BSYNC B1 ;  /* 0x0000000000017941 */ /* 0x000fea0003800000 */
.L_x_60082:
        /* <DEDUP_REMOVED lines=16> */
.L_x_60086:
[----:B------:R-:W-:Y:S01]  /*33240*/  MOV R38, R27 ;  /* 0x0000001b00267202 */ /* 0x000fe20000000f00 */
[----:B------:R-:W-:Y:S02]  /*33250*/  IMAD.MOV.U32 R16, RZ, RZ, R43 ;  /* 0x000000ffff107224 */ /* 0x000fe400078e002b */
[----:B------:R-:W-:Y:S02]  /*33260*/  IMAD.MOV.U32 R27, RZ, RZ, R60 ;  /* 0x000000ffff1b7224 */ /* 0x000fe400078e003c */
[----:B------:R-:W-:Y:S02]  /*33270*/  IMAD.MOV.U32 R43, RZ, RZ, R36 ;  /* 0x000000ffff2b7224 */ /* 0x000fe400078e0024 */
.L_x_60087:
[----:B------:R-:W-:Y:S05]  /*33280*/  BSYNC B1 ;  /* 0x0000000000017941 */ /* 0x000fea0003800000 */
.L_x_60085:
        /* <DEDUP_REMOVED lines=9> */
.L_x_60089:
[----:B------:R-:W-:Y:S01]  /*33320*/  MOV R39, R38 ;  /* 0x0000002600277202 */ /* 0x000fe20000000f00 */
[----:B------:R-:W-:Y:S02]  /*33330*/  IMAD.MOV.U32 R17, RZ, RZ, R16 ;  /* 0x000000ffff117224 */ /* 0x000fe400078e0010 */
[----:B------:R-:W-:Y:S02]  /*33340*/  IMAD.MOV.U32 R38, RZ, RZ, R31 ;  /* 0x000000ffff267224 */ /* 0x000fe400078e001f */
[----:B------:R-:W-:Y:S02]  /*33350*/  IMAD.MOV.U32 R16, RZ, RZ, R15 ;  /* 0x000000ffff107224 */ /* 0x000fe400078e000f */
.L_x_60090:
[----:B------:R-:W-:Y:S05]  /*33360*/  BSYNC B1 ;  /* 0x0000000000017941 */ /* 0x000fea0003800000 */
.L_x_60088:
        /* <DEDUP_REMOVED lines=9> */
.L_x_60092:
[----:B------:R-:W-:Y:S01]  /*33400*/  MOV R58, R39 ;  /* 0x00000027003a7202 */ /* 0x000fe20000000f00 */
[----:B------:R-:W-:Y:S02]  /*33410*/  IMAD.MOV.U32 R36, RZ, RZ, R17 ;  /* 0x000000ffff247224 */ /* 0x000fe400078e0011 */
[----:B------:R-:W-:Y:S02]  /*33420*/  IMAD.MOV.U32 R39, RZ, RZ, R32 ;  /* 0x000000ffff277224 */ /* 0x000fe400078e0020 */
[----:B------:R-:W-:Y:S02]  /*33430*/  IMAD.MOV.U32 R17, RZ, RZ, R14 ;  /* 0x000000ffff117224 */ /* 0x000fe400078e000e */
.L_x_60093:
[----:B------:R-:W-:Y:S05]  /*33440*/  BSYNC B1 ;  /* 0x0000000000017941 */ /* 0x000fea0003800000 */
.L_x_60091:
        /* <DEDUP_REMOVED lines=9> */
.L_x_60095:
[----:B------:R-:W-:Y:S01]  /*334e0*/  MOV R31, R58 ;  /* 0x0000003a001f7202 */ /* 0x000fe20000000f00 */
[----:B------:R-:W-:Y:S02]  /*334f0*/  IMAD.MOV.U32 R15, RZ, RZ, R36 ;  /* 0x000000ffff0f7224 */ /* 0x000fe400078e0024 */
[----:B------:R-:W-:Y:S02]  /*33500*/  IMAD.MOV.U32 R58, RZ, RZ, R33 ;  /* 0x000000ffff3a7224 */ /* 0x000fe400078e0021 */
[----:B------:R-:W-:Y:S02]  /*33510*/  IMAD.MOV.U32 R36, RZ, RZ, R13 ;  /* 0x000000ffff247224 */ /* 0x000fe400078e000d */
.L_x_60096:
[----:B------:R-:W-:Y:S05]  /*33520*/  BSYNC B1 ;  /* 0x0000000000017941 */ /* 0x000fea0003800000 */
.L_x_60094:
        /* <DEDUP_REMOVED lines=9> */
.L_x_60098:
[----:B------:R-:W-:Y:S01]  /*335c0*/  MOV R32, R31 ;  /* 0x0000001f00207202 */ /* 0x000fe20000000f00 */
[----:B------:R-:W-:Y:S02]  /*335d0*/  IMAD.MOV.U32 R14, RZ, RZ, R15 ;  /* 0x000000ffff0e7224 */ /* 0x000fe400078e000f */
[----:B------:R-:W-:Y:S02]  /*335e0*/  IMAD.MOV.U32 R31, RZ, RZ, R28 ;  /* 0x000000ffff1f7224 */ /* 0x000fe400078e001c */
[----:B------:R-:W-:Y:S02]  /*335f0*/  IMAD.MOV.U32 R15, RZ, RZ, R12 ;  /* 0x000000ffff0f7224 */ /* 0x000fe400078e000c */
.L_x_60099:
[----:B------:R-:W-:Y:S05]  /*33600*/  BSYNC B1 ;  /* 0x0000000000017941 */ /* 0x000fea0003800000 */
.L_x_60097:
        /* <DEDUP_REMOVED lines=9> */
.L_x_60101:
[----:B------:R-:W-:Y:S01]  /*336a0*/  MOV R33, R32 ;  /* 0x0000002000217202 */ /* 0x000fe20000000f00 */
[----:B------:R-:W-:Y:S02]  /*336b0*/  IMAD.MOV.U32 R13, RZ, RZ, R14 ;  /* 0x000000ffff0d7224 */ /* 0x000fe400078e000e */
[----:B------:R-:W-:Y:S02]  /*336c0*/  IMAD.MOV.U32 R32, RZ, RZ, R35 ;  /* 0x000000ffff207224 */ /* 0x000fe400078e0023 */
[----:B------:R-:W-:Y:S02]  /*336d0*/  IMAD.MOV.U32 R14, RZ, RZ, R29 ;  /* 0x000000ffff0e7224 */ /* 0x000fe400078e001d */
.L_x_60102:
[----:B------:R-:W-:Y:S05]  /*336e0*/  BSYNC B1 ;  /* 0x0000000000017941 */ /* 0x000fea0003800000 */
.L_x_60100:
        /* <DEDUP_REMOVED lines=9> */
.L_x_60104:
[----:B------:R-:W-:Y:S01]  /*33780*/  MOV R28, R33 ;  /* 0x00000021001c7202 */ /* 0x000fe20000000f00 */
[----:B------:R-:W-:Y:S02]  /*33790*/  IMAD.MOV.U32 R12, RZ, RZ, R13 ;  /* 0x000000ffff0c7224 */ /* 0x000fe400078e000d */
[----:B------:R-:W-:Y:S02]  /*337a0*/  IMAD.MOV.U32 R33, RZ, RZ, R54 ;  /* 0x000000ffff217224 */ /* 0x000fe400078e0036 */
[----:B------:R-:W-:Y:S02]  /*337b0*/  IMAD.MOV.U32 R13, RZ, RZ, R30 ;  /* 0x000000ffff0d7224 */ /* 0x000fe400078e001e */
.L_x_60105:
[----:B------:R-:W-:Y:S05]  /*337c0*/  BSYNC B1 ;  /* 0x0000000000017941 */ /* 0x000fea0003800000 */
.L_x_60103:
        /* <DEDUP_REMOVED lines=9> */
.L_x_60107:
[----:B------:R-:W-:Y:S01]  /*33860*/  MOV R35, R28 ;  /* 0x0000001c00237202 */ /* 0x000fe20000000f00 */
[----:B------:R-:W-:Y:S02]  /*33870*/  IMAD.MOV.U32 R29, RZ, RZ, R12 ;  /* 0x000000ffff1d7224 */ /* 0x000fe400078e000c */
[----:B------:R-:W-:Y:S02]  /*33880*/  IMAD.MOV.U32 R28, RZ, RZ, R51 ;  /* 0x000000ffff1c7224 */ /* 0x000fe400078e0033 */
[----:B------:R-:W-:Y:S02]  /*33890*/  IMAD.MOV.U32 R12, RZ, RZ, R49 ;  /* 0x000000ffff0c7224 */ /* 0x000fe400078e0031 */
.L_x_60108:
[----:B------:R-:W-:Y:S05]  /*338a0*/  BSYNC B1 ;  /* 0x0000000000017941 */ /* 0x000fea0003800000 */
.L_x_60106:
        /* <DEDUP_REMOVED lines=9> */
.L_x_60110:
[----:B------:R-:W-:Y:S01]  /*33940*/  MOV R54, R35 ;  /* 0x0000002300367202 */ /* 0x000fe20000000f00 */
[----:B------:R-:W-:Y:S02]  /*33950*/  IMAD.MOV.U32 R30, RZ, RZ, R29 ;  /* 0x000000ffff1e7224 */ /* 0x000fe400078e001d */
[----:B------:R-:W-:Y:S02]  /*33960*/  IMAD.MOV.U32 R35, RZ, RZ, R42 ;  /* 0x000000ffff237224 */ /* 0x000fe400078e002a */
[----:B------:R-:W-:Y:S02]  /*33970*/  IMAD.MOV.U32 R29, RZ, RZ, R26 ;  /* 0x000000ffff1d7224 */ /* 0x000fe400078e001a */
.L_x_60111:
[----:B------:R-:W-:Y:S05]  /*33980*/  BSYNC B1 ;  /* 0x0000000000017941 */ /* 0x000fea0003800000 */
.L_x_60109:
        /* <DEDUP_REMOVED lines=9> */
.L_x_60113:
[----:B------:R-:W-:Y:S01]  /*33a20*/  MOV R49, R54 ;  /* 0x0000003600317202 */ /* 0x000fe20000000f00 */
[----:B------:R-:W-:Y:S02]  /*33a30*/  IMAD.MOV.U32 R47, RZ, RZ, R30 ;  /* 0x000000ffff2f7224 */ /* 0x000fe400078e001e */
[----:B------:R-:W-:Y:S02]  /*33a40*/  IMAD.MOV.U32 R54, RZ, RZ, R41 ;  /* 0x000000ffff367224 */ /* 0x000fe400078e0029 */
[----:B------:R-:W-:Y:S02]  /*33a50*/  IMAD.MOV.U32 R30, RZ, RZ, R25 ;  /* 0x000000ffff1e7224 */ /* 0x000fe400078e0019 */
.L_x_60114:
[----:B------:R-:W-:Y:S05]  /*33a60*/  BSYNC B1 ;  /* 0x0000000000017941 */ /* 0x000fea0003800000 */
.L_x_60112:
        /* <DEDUP_REMOVED lines=9> */
.L_x_60116:
[----:B------:R-:W-:Y:S01]  /*33b00*/  MOV R26, R49 ;  /* 0x00000031001a7202 */ /* 0x000fe20000000f00 */
[----:B------:R-:W-:Y:S02]  /*33b10*/  IMAD.MOV.U32 R25, RZ, RZ, R47 ;  /* 0x000000ffff197224 */ /* 0x000fe400078e002f */
[----:B------:R-:W-:Y:S02]  /*33b20*/  IMAD.MOV.U32 R49, RZ, RZ, R40 ;  /* 0x000000ffff317224 */ /* 0x000fe400078e0028 */
[----:B------:R-:W-:Y:S02]  /*33b30*/  IMAD.MOV.U32 R47, RZ, RZ, R24 ;  /* 0x000000ffff2f7224 */ /* 0x000fe400078e0018 */
.L_x_60117:
[----:B------:R-:W-:Y:S05]  /*33b40*/  BSYNC B1 ;  /* 0x0000000000017941 */ /* 0x000fea0003800000 */
.L_x_60115:
        /* <DEDUP_REMOVED lines=9> */
.L_x_60119:
[----:B------:R-:W-:Y:S01]  /*33be0*/  MOV R40, R26 ;  /* 0x0000001a00287202 */ /* 0x000fe20000000f00 */
[----:B------:R-:W-:Y:S02]  /*33bf0*/  IMAD.MOV.U32 R24, RZ, RZ, R25 ;  /* 0x000000ffff187224 */ /* 0x000fe400078e0019 */
[----:B------:R-:W-:Y:S02]  /*33c00*/  IMAD.MOV.U32 R26, RZ, RZ, R23 ;  /* 0x000000ffff1a7224 */ /* 0x000fe400078e0017 */
[----:B------:R-:W-:Y:S02]  /*33c10*/  IMAD.MOV.U32 R25, RZ, RZ, R22 ;  /* 0x000000ffff197224 */ /* 0x000fe400078e0016 */
.L_x_60120:
[----:B------:R-:W-:Y:S05]  /*33c20*/  BSYNC B1 ;  /* 0x0000000000017941 */ /* 0x000fea0003800000 */
.L_x_60118:
        /* <DEDUP_REMOVED lines=9> */
.L_x_60122:
[----:B------:R-:W-:Y:S01]  /*33cc0*/  MOV R23, R40 ;  /* 0x0000002800177202 */ /* 0x000fe20000000f00 */
[----:B------:R-:W-:Y:S02]  /*33cd0*/  IMAD.MOV.U32 R22, RZ, RZ, R24 ;  /* 0x000000ffff167224 */ /* 0x000fe400078e0018 */
[----:B------:R-:W-:Y:S02]  /*33ce0*/  IMAD.MOV.U32 R40, RZ, RZ, R37 ;  /* 0x000000ffff287224 */ /* 0x000fe400078e0025 */
[----:B------:R-:W-:Y:S02]  /*33cf0*/  IMAD.MOV.U32 R24, RZ, RZ, R21 ;  /* 0x000000ffff187224 */ /* 0x000fe400078e0015 */
.L_x_60123:
[----:B------:R-:W-:Y:S05]  /*33d00*/  BSYNC B1 ;  /* 0x0000000000017941 */ /* 0x000fea0003800000 */
.L_x_60121:
        /* <DEDUP_REMOVED lines=9> */
.L_x_60125:
[----:B------:R-:W-:Y:S01]  /*33da0*/  MOV R37, R23 ;  /* 0x0000001700257202 */ /* 0x000fe20000000f00 */
[----:B------:R-:W-:Y:S02]  /*33db0*/  IMAD.MOV.U32 R21, RZ, RZ, R22 ;  /* 0x000000ffff157224 */ /* 0x000fe400078e0016 */
[----:B------:R-:W-:Y:S02]  /*33dc0*/  IMAD.MOV.U32 R23, RZ, RZ, R20 ;  /* 0x000000ffff177224 */ /* 0x000fe400078e0014 */
[----:B------:R-:W-:Y:S02]  /*33dd0*/  IMAD.MOV.U32 R22, RZ, RZ, R19 ;  /* 0x000000ffff167224 */ /* 0x000fe400078e0013 */
.L_x_60126:
[----:B------:R-:W-:Y:S05]  /*33de0*/  BSYNC B1 ;  /* 0x0000000000017941 */ /* 0x000fea0003800000 */
.L_x_60124:
        /* <DEDUP_REMOVED lines=9> */
.L_x_60128:
[----:B------:R-:W-:Y:S01]  /*33e80*/  MOV R20, R37 ;  /* 0x0000002500147202 */ /* 0x000fe20000000f00 */
[----:B------:R-:W-:Y:S02]  /*33e90*/  IMAD.MOV.U32 R19, RZ, RZ, R21 ;  /* 0x000000ffff137224 */ /* 0x000fe400078e0015 */
[----:B------:R-:W-:Y:S02]  /*33ea0*/  IMAD.MOV.U32 R37, RZ, RZ, R34 ;  /* 0x000000ffff257224 */ /* 0x000fe400078e0022 */
[----:B------:R-:W-:Y:S02]  /*33eb0*/  IMAD.MOV.U32 R21, RZ, RZ, R18 ;  /* 0x000000ffff157224 */ /* 0x000fe400078e0012 */
.L_x_60129:
[----:B------:R-:W-:Y:S05]  /*33ec0*/  BSYNC B1 ;  /* 0x0000000000017941 */ /* 0x000fea0003800000 */
.L_x_60127:
        /* <DEDUP_REMOVED lines=16> */
.L_x_60131:
[----:B------:R-:W-:Y:S02]  /*33fd0*/  IMAD.MOV.U32 R34, RZ, RZ, R27 ;  /* 0x000000ffff227224 */ /* 0x000fe400078e001b */
[----:B------:R-:W-:Y:S02]  /*33fe0*/  IMAD.MOV.U32 R18, RZ, RZ, R43 ;  /* 0x000000ffff127224 */ /* 0x000fe400078e002b */
[----:B------:R-:W-:Y:S02]  /*33ff0*/  IMAD.MOV.U32 R27, RZ, RZ, R38 ;  /* 0x000000ffff1b7224 */ /* 0x000fe400078e0026 */
[----:B------:R-:W-:Y:S02]  /*34000*/  IMAD.MOV.U32 R43, RZ, RZ, R16 ;  /* 0x000000ffff2b7224 */ /* 0x000fe400078e0010 */
.L_x_60132:
[----:B------:R-:W-:Y:S05]  /*34010*/  BSYNC B1 ;  /* 0x0000000000017941 */ /* 0x000fea0003800000 */
.L_x_60130:
        /* <DEDUP_REMOVED lines=9> */
.L_x_60134:
[----:B------:R-:W-:Y:S02]  /*340b0*/  IMAD.MOV.U32 R45, RZ, RZ, R34 ;  /* 0x000000ffff2d7224 */ /* 0x000fe400078e0022 */
[----:B------:R-:W-:Y:S02]  /*340c0*/  IMAD.MOV.U32 R41, RZ, RZ, R18 ;  /* 0x000000ffff297224 */ /* 0x000fe400078e0012 */
[----:B------:R-:W-:Y:S02]  /*340d0*/  IMAD.MOV.U32 R34, RZ, RZ, R39 ;  /* 0x000000ffff227224 */ /* 0x000fe400078e0027 */
[----:B------:R-:W-:Y:S02]  /*340e0*/  IMAD.MOV.U32 R18, RZ, RZ, R17 ;  /* 0x000000ffff127224 */ /* 0x000fe400078e0011 */
.L_x_60135:
[----:B------:R-:W-:Y:S05]  /*340f0*/  BSYNC B1 ;  /* 0x0000000000017941 */ /* 0x000fea0003800000 */
.L_x_60133:
        /* <DEDUP_REMOVED lines=9> */
.L_x_60137:
[----:B------:R-:W-:Y:S02]  /*34190*/  IMAD.MOV.U32 R38, RZ, RZ, R45 ;  /* 0x000000ffff267224 */ /* 0x000fe400078e002d */
[----:B------:R-:W-:Y:S02]  /*341a0*/  IMAD.MOV.U32 R16, RZ, RZ, R41 ;  /* 0x000000ffff107224 */ /* 0x000fe400078e0029 */
[----:B------:R-:W-:Y:S02]  /*341b0*/  IMAD.MOV.U32 R45, RZ, RZ, R58 ;  /* 0x000000ffff2d7224 */ /* 0x000fe400078e003a */
[----:B------:R-:W-:Y:S02]  /*341c0*/  IMAD.MOV.U32 R41, RZ, RZ, R36 ;  /* 0x000000ffff297224 */ /* 0x000fe400078e0024 */
.L_x_60138:
[----:B------:R-:W-:Y:S05]  /*341d0*/  BSYNC B1 ;  /* 0x0000000000017941 */ /* 0x000fea0003800000 */
.L_x_60136:
        /* <DEDUP_REMOVED lines=9> */
.L_x_60140:
[----:B------:R-:W-:Y:S02]  /*34270*/  IMAD.MOV.U32 R39, RZ, RZ, R38 ;  /* 0x000000ffff277224 */ /* 0x000fe400078e0026 */
[----:B------:R-:W-:Y:S02]  /*34280*/  IMAD.MOV.U32 R17, RZ, RZ, R16 ;  /* 0x000000ffff117224 */ /* 0x000fe400078e0010 */
[----:B------:R-:W-:Y:S02]  /*34290*/  IMAD.MOV.U32 R38, RZ, RZ, R31 ;  /* 0x000000ffff267224 */ /* 0x000fe400078e001f */
[----:B------:R-:W-:Y:S02]  /*342a0*/  IMAD.MOV.U32 R16, RZ, RZ, R15 ;  /* 0x000000ffff107224 */ /* 0x000fe400078e000f */
.L_x_60141:
[----:B------:R-:W-:Y:S05]  /*342b0*/  BSYNC B1 ;  /* 0x0000000000017941 */ /* 0x000fea0003800000 */
.L_x_60139:
        /* <DEDUP_REMOVED lines=9> */
.L_x_60143:
[----:B------:R-:W-:Y:S02]  /*34350*/  IMAD.MOV.U32 R42, RZ, RZ, R39 ;  /* 0x000000ffff2a7224 */ /* 0x000fe400078e0027 */
[----:B------:R-:W-:Y:S02]  /*34360*/  IMAD.MOV.U32 R36, RZ, RZ, R17 ;  /* 0x000000ffff247224 */ /* 0x000fe400078e0011 */
[----:B------:R-:W-:Y:S02]  /*34370*/  IMAD.MOV.U32 R39, RZ, RZ, R32 ;  /* 0x000000ffff277224 */ /* 0x000fe400078e0020 */
[----:B------:R-:W-:Y:S02]  /*34380*/  IMAD.MOV.U32 R17, RZ, RZ, R14 ;  /* 0x000000ffff117224 */ /* 0x000fe400078e000e */
.L_x_60144:
[----:B------:R-:W-:Y:S05]  /*34390*/  BSYNC B1 ;  /* 0x0000000000017941 */ /* 0x000fea0003800000 */
.L_x_60142:
        /* <DEDUP_REMOVED lines=9> */
.L_x_60146:
[----:B------:R-:W-:Y:S02]  /*34430*/  IMAD.MOV.U32 R31, RZ, RZ, R42 ;  /* 0x000000ffff1f7224 */ /* 0x000fe400078e002a */
[----:B------:R-:W-:Y:S02]  /*34440*/  IMAD.MOV.U32 R15, RZ, RZ, R36 ;  /* 0x000000ffff0f7224 */ /* 0x000fe400078e0024 */
[----:B------:R-:W-:Y:S02]  /*34450*/  IMAD.MOV.U32 R42, RZ, RZ, R33 ;  /* 0x000000ffff2a7224 */ /* 0x000fe400078e0021 */
[----:B------:R-:W-:Y:S02]  /*34460*/  IMAD.MOV.U32 R36, RZ, RZ, R13 ;  /* 0x000000ffff247224 */ /* 0x000fe400078e000d */
.L_x_60147:
[----:B------:R-:W-:Y:S05]  /*34470*/  BSYNC B1 ;  /* 0x0000000000017941 */ /* 0x000fea0003800000 */
.L_x_60145:
        /* <DEDUP_REMOVED lines=9> */
.L_x_60149:
[----:B------:R-:W-:Y:S02]  /*34510*/  IMAD.MOV.U32 R32, RZ, RZ, R31 ;  /* 0x000000ffff207224 */ /* 0x000fe400078e001f */
[----:B------:R-:W-:Y:S02]  /*34520*/  IMAD.MOV.U32 R14, RZ, RZ, R15 ;  /* 0x000000ffff0e7224 */ /* 0x000fe400078e000f */
[----:B------:R-:W-:Y:S02]  /*34530*/  IMAD.MOV.U32 R31, RZ, RZ, R28 ;  /* 0x000000ffff1f7224 */ /* 0x000fe400078e001c */
[----:B------:R-:W-:Y:S02]  /*34540*/  IMAD.MOV.U32 R15, RZ, RZ, R12 ;  /* 0x000000ffff0f7224 */ /* 0x000fe400078e000c */
.L_x_60150:
[----:B------:R-:W-:Y:S05]  /*34550*/  BSYNC B1 ;  /* 0x0000000000017941 */ /* 0x000fea0003800000 */
.L_x_60148:
        /* <DEDUP_REMOVED lines=9> */
.L_x_60152:
[----:B------:R-:W-:Y:S02]  /*345f0*/  IMAD.MOV.U32 R33, RZ, RZ, R32 ;  /* 0x000000ffff217224 */ /* 0x000fe400078e0020 */
[----:B------:R-:W-:Y:S02]  /*34600*/  IMAD.MOV.U32 R13, RZ, RZ, R14 ;  /* 0x000000ffff0d7224 */ /* 0x000fe400078e000e */
[----:B------:R-:W-:Y:S02]  /*34610*/  IMAD.MOV.U32 R32, RZ, RZ, R35 ;  /* 0x000000ffff207224 */ /* 0x000fe400078e0023 */
[----:B------:R-:W-:Y:S02]  /*34620*/  IMAD.MOV.U32 R14, RZ, RZ, R29 ;  /* 0x000000ffff0e7224 */ /* 0x000fe400078e001d */
.L_x_60153:
[----:B------:R-:W-:Y:S05]  /*34630*/  BSYNC B1 ;  /* 0x0000000000017941 */ /* 0x000fea0003800000 */
.L_x_60151:
        /* <DEDUP_REMOVED lines=9> */
.L_x_60155:
[----:B------:R-:W-:Y:S02]  /*346d0*/  IMAD.MOV.U32 R28, RZ, RZ, R33 ;  /* 0x000000ffff1c7224 */ /* 0x000fe400078e0021 */
[----:B------:R-:W-:Y:S02]  /*346e0*/  IMAD.MOV.U32 R12, RZ, RZ, R13 ;  /* 0x000000ffff0c7224 */ /* 0x000fe400078e000d */
[----:B------:R-:W-:Y:S02]  /*346f0*/  IMAD.MOV.U32 R33, RZ, RZ, R54 ;  /* 0x000000ffff217224 */ /* 0x000fe400078e0036 */
[----:B------:R-:W-:Y:S02]  /*34700*/  IMAD.MOV.U32 R13, RZ, RZ, R30 ;  /* 0x000000ffff0d7224 */ /* 0x000fe400078e001e */
.L_x_60156:
[----:B------:R-:W-:Y:S05]  /*34710*/  BSYNC B1 ;  /* 0x0000000000017941 */ /* 0x000fea0003800000 */
.L_x_60154:
        /* <DEDUP_REMOVED lines=9> */
.L_x_60158:
[----:B------:R-:W-:Y:S02]  /*347b0*/  IMAD.MOV.U32 R29, RZ, RZ, R28 ;  /* 0x000000ffff1d7224 */ /* 0x000fe400078e001c */
[----:B------:R-:W-:Y:S02]  /*347c0*/  IMAD.MOV.U32 R30, RZ, RZ, R12 ;  /* 0x000000ffff1e7224 */ /* 0x000fe400078e000c */
[----:B------:R-:W-:Y:S02]  /*347d0*/  IMAD.MOV.U32 R28, RZ, RZ, R49 ;  /* 0x000000ffff1c7224 */ /* 0x000fe400078e0031 */
[----:B------:R-:W-:Y:S02]  /*347e0*/  IMAD.MOV.U32 R12, RZ, RZ, R47 ;  /* 0x000000ffff0c7224 */ /* 0x000fe400078e002f */
.L_x_60159:
[----:B------:R-:W-:Y:S05]  /*347f0*/  BSYNC B1 ;  /* 0x0000000000017941 */ /* 0x000fea0003800000 */
.L_x_60157:
        /* <DEDUP_REMOVED lines=9> */
.L_x_60161:
[----:B------:R-:W-:Y:S02]  /*34890*/  IMAD.MOV.U32 R47, RZ, RZ, R29 ;  /* 0x000000ffff2f7224 */ /* 0x000fe400078e001d */
[----:B------:R-:W-:Y:S02]  /*348a0*/  IMAD.MOV.U32 R35, RZ, RZ, R30 ;  /* 0x000000ffff237224 */ /* 0x000fe400078e001e */
[----:B------:R-:W-:Y:S02]  /*348b0*/  IMAD.MOV.U32 R29, RZ, RZ, R26 ;  /* 0x000000ffff1d7224 */ /* 0x000fe400078e001a */
[----:B------:R-:W-:Y:S02]  /*348c0*/  IMAD.MOV.U32 R30, RZ, RZ, R25 ;  /* 0x000000ffff1e7224 */ /* 0x000fe400078e0019 */
.L_x_60162:
[----:B------:R-:W-:Y:S05]  /*348d0*/  BSYNC B1 ;  /* 0x0000000000017941 */ /* 0x000fea0003800000 */
.L_x_60160:
        /* <DEDUP_REMOVED lines=9> */
.L_x_60164:
[----:B------:R-:W-:Y:S02]  /*34970*/  IMAD.MOV.U32 R26, RZ, RZ, R47 ;  /* 0x000000ffff1a7224 */ /* 0x000fe400078e002f */
[----:B------:R-:W-:Y:S02]  /*34980*/  IMAD.MOV.U32 R25, RZ, RZ, R35 ;  /* 0x000000ffff197224 */ /* 0x000fe400078e0023 */
[----:B------:R-:W-:Y:S02]  /*34990*/  IMAD.MOV.U32 R47, RZ, RZ, R40 ;  /* 0x000000ffff2f7224 */ /* 0x000fe400078e0028 */
[----:B------:R-:W-:Y:S02]  /*349a0*/  IMAD.MOV.U32 R35, RZ, RZ, R24 ;  /* 0x000000ffff237224 */ /* 0x000fe400078e0018 */
.L_x_60165:
[----:B------:R-:W-:Y:S05]  /*349b0*/  BSYNC B1 ;  /* 0x0000000000017941 */ /* 0x000fea0003800000 */
.L_x_60163:
        /* <DEDUP_REMOVED lines=9> */
.L_x_60167:
[----:B------:R-:W-:Y:S02]  /*34a50*/  IMAD.MOV.U32 R40, RZ, RZ, R26 ;  /* 0x000000ffff287224 */ /* 0x000fe400078e001a */
[----:B------:R-:W-:Y:S02]  /*34a60*/  IMAD.MOV.U32 R24, RZ, RZ, R25 ;  /* 0x000000ffff187224 */ /* 0x000fe400078e0019 */
[----:B------:R-:W-:Y:S02]  /*34a70*/  IMAD.MOV.U32 R26, RZ, RZ, R23 ;  /* 0x000000ffff1a7224 */ /* 0x000fe400078e0017 */
[----:B------:R-:W-:Y:S02]  /*34a80*/  IMAD.MOV.U32 R25, RZ, RZ, R22 ;  /* 0x000000ffff197224 */ /* 0x000fe400078e0016 */
.L_x_60168:
[----:B------:R-:W-:Y:S05]  /*34a90*/  BSYNC B1 ;  /* 0x0000000000017941 */ /* 0x000fea0003800000 */
.L_x_60166:
        /* <DEDUP_REMOVED lines=9> */
.L_x_60170:
[----:B------:R-:W-:Y:S02]  /*34b30*/  IMAD.MOV.U32 R23, RZ, RZ, R40 ;  /* 0x000000ffff177224 */ /* 0x000fe400078e0028 */
[----:B------:R-:W-:Y:S02]  /*34b40*/  IMAD.MOV.U32 R22, RZ, RZ, R24 ;  /* 0x000000ffff167224 */ /* 0x000fe400078e0018 */
[----:B------:R-:W-:Y:S02]  /*34b50*/  IMAD.MOV.U32 R40, RZ, RZ, R37 ;  /* 0x000000ffff287224 */ /* 0x000fe400078e0025 */
[----:B------:R-:W-:Y:S02]  /*34b60*/  IMAD.MOV.U32 R24, RZ, RZ, R21 ;  /* 0x000000ffff187224 */ /* 0x000fe400078e0015 */
.L_x_60171:
[----:B------:R-:W-:Y:S05]  /*34b70*/  BSYNC B1 ;  /* 0x0000000000017941 */ /* 0x000fea0003800000 */
.L_x_60169:
        /* <DEDUP_REMOVED lines=9> */
.L_x_60173:
[----:B------:R-:W-:Y:S02]  /*34c10*/  IMAD.MOV.U32 R37, RZ, RZ, R23 ;  /* 0x000000ffff257224 */ /* 0x000fe400078e0017 */
[----:B------:R-:W-:Y:S02]  /*34c20*/  IMAD.MOV.U32 R21, RZ, RZ, R22 ;  /* 0x000000ffff157224 */ /* 0x000fe400078e0016 */
[----:B------:R-:W-:Y:S02]  /*34c30*/  IMAD.MOV.U32 R23, RZ, RZ, R20 ;  /* 0x000000ffff177224 */ /* 0x000fe400078e0014 */
[----:B------:R-:W-:Y:S02]  /*34c40*/  IMAD.MOV.U32 R22, RZ, RZ, R19 ;  /* 0x000000ffff167224 */ /* 0x000fe400078e0013 */
.L_x_60174:
[----:B------:R-:W-:Y:S05]  /*34c50*/  BSYNC B1 ;  /* 0x0000000000017941 */ /* 0x000fea0003800000 */
.L_x_60172:
        /* <DEDUP_REMOVED lines=16> */
.L_x_60176:
[----:B------:R-:W-:Y:S01]  /*34d60*/  IMAD.MOV.U32 R52, RZ, RZ, R27 ;  /* 0x000000ffff347224 */ /* 0x000fe200078e001b */
[----:B------:R-:W-:Y:S01]  /*34d70*/  MOV R27, R34 ;  /* 0x00000022001b7202 */ /* 0x000fe20000000f00 */
[----:B------:R-:W-:Y:S02]  /*34d80*/  IMAD.MOV.U32 R20, RZ, RZ, R43 ;  /* 0x000000ffff147224 */ /* 0x000fe400078e002b */
[----:B------:R-:W-:Y:S02]  /*34d90*/  IMAD.MOV.U32 R43, RZ, RZ, R18 ;  /* 0x000000ffff2b7224 */ /* 0x000fe400078e0012 */
.L_x_60177:
[----:B------:R-:W-:Y:S05]  /*34da0*/  BSYNC B1 ;  /* 0x0000000000017941 */ /* 0x000fea0003800000 */
.L_x_60175:
        /* <DEDUP_REMOVED lines=9> */
.L_x_60179:
[----:B------:R-:W-:Y:S01]  /*34e40*/  IMAD.MOV.U32 R19, RZ, RZ, R52 ;  /* 0x000000ffff137224 */ /* 0x000fe200078e0034 */
[----:B------:R-:W-:Y:S01]  /*34e50*/  MOV R52, R45 ;  /* 0x0000002d00347202 */ /* 0x000fe20000000f00 */
[----:B------:R-:W-:Y:S02]  /*34e60*/  IMAD.MOV.U32 R11, RZ, RZ, R20 ;  /* 0x000000ffff0b7224 */ /* 0x000fe400078e0014 */
[----:B------:R-:W-:Y:S02]  /*34e70*/  IMAD.MOV.U32 R20, RZ, RZ, R41 ;  /* 0x000000ffff147224 */ /* 0x000fe400078e0029 */
.L_x_60180:
[----:B------:R-:W-:Y:S05]  /*34e80*/  BSYNC B1 ;  /* 0x0000000000017941 */ /* 0x000fea0003800000 */
.L_x_60178:
        /* <DEDUP_REMOVED lines=9> */
.L_x_60182:
[----:B------:R-:W-:Y:S01]  /*34f20*/  IMAD.MOV.U32 R34, RZ, RZ, R19 ;  /* 0x000000ffff227224 */ /* 0x000fe200078e0013 */
[----:B------:R-:W-:Y:S01]  /*34f30*/  MOV R19, R38 ;  /* 0x0000002600137202 */ /* 0x000fe20000000f00 */
[----:B------:R-:W-:Y:S02]  /*34f40*/  IMAD.MOV.U32 R18, RZ, RZ, R11 ;  /* 0x000000ffff127224 */ /* 0x000fe400078e000b */
[----:B------:R-:W-:Y:S02]  /*34f50*/  IMAD.MOV.U32 R11, RZ, RZ, R16 ;  /* 0x000000ffff0b7224 */ /* 0x000fe400078e0010 */
.L_x_60183:
[----:B------:R-:W-:Y:S05]  /*34f60*/  BSYNC B1 ;  /* 0x0000000000017941 */ /* 0x000fea0003800000 */
.L_x_60181:
        /* <DEDUP_REMOVED lines=9> */
.L_x_60185:
[----:B------:R-:W-:Y:S01]  /*35000*/  IMAD.MOV.U32 R45, RZ, RZ, R34 ;  /* 0x000000ffff2d7224 */ /* 0x000fe200078e0022 */
[----:B------:R-:W-:Y:S01]  /*35010*/  MOV R34, R39 ;  /* 0x0000002700227202 */ /* 0x000fe20000000f00 */
[----:B------:R-:W-:Y:S02]  /*35020*/  IMAD.MOV.U32 R41, RZ, RZ, R18 ;  /* 0x000000ffff297224 */ /* 0x000fe400078e0012 */
[----:B------:R-:W-:Y:S02]  /*35030*/  IMAD.MOV.U32 R18, RZ, RZ, R17 ;  /* 0x000000ffff127224 */ /* 0x000fe400078e0011 */
.L_x_60186:
[----:B------:R-:W-:Y:S05]  /*35040*/  BSYNC B1 ;  /* 0x0000000000017941 */ /* 0x000fea0003800000 */
.L_x_60184:
        /* <DEDUP_REMOVED lines=9> */
.L_x_60188:
[----:B------:R-:W-:Y:S01]  /*350e0*/  IMAD.MOV.U32 R38, RZ, RZ, R45 ;  /* 0x000000ffff267224 */ /* 0x000fe200078e002d */
[----:B------:R-:W-:Y:S01]  /*350f0*/  MOV R45, R42 ;  /* 0x0000002a002d7202 */ /* 0x000fe20000000f00 */
[----:B------:R-:W-:Y:S02]  /*35100*/  IMAD.MOV.U32 R16, RZ, RZ, R41 ;  /* 0x000000ffff107224 */ /* 0x000fe400078e0029 */
[----:B------:R-:W-:Y:S02]  /*35110*/  IMAD.MOV.U32 R41, RZ, RZ, R36 ;  /* 0x000000ffff297224 */ /* 0x000fe400078e0024 */
.L_x_60189:
[----:B------:R-:W-:Y:S05]  /*35120*/  BSYNC B1 ;  /* 0x0000000000017941 */ /* 0x000fea0003800000 */
.L_x_60187:
        /* <DEDUP_REMOVED lines=9> */
.L_x_60191:
[----:B------:R-:W-:Y:S01]  /*351c0*/  IMAD.MOV.U32 R39, RZ, RZ, R38 ;  /* 0x000000ffff277224 */ /* 0x000fe200078e0026 */
[----:B------:R-:W-:Y:S01]  /*351d0*/  MOV R38, R31 ;  /* 0x0000001f00267202 */ /* 0x000fe20000000f00 */
[----:B------:R-:W-:Y:S02]  /*351e0*/  IMAD.MOV.U32 R17, RZ, RZ, R16 ;  /* 0x000000ffff117224 */ /* 0x000fe400078e0010 */
[----:B------:R-:W-:Y:S02]  /*351f0*/  IMAD.MOV.U32 R16, RZ, RZ, R15 ;  /* 0x000000ffff107224 */ /* 0x000fe400078e000f */
.L_x_60192:
[----:B------:R-:W-:Y:S05]  /*35200*/  BSYNC B1 ;  /* 0x0000000000017941 */ /* 0x000fea0003800000 */
.L_x_60190:
        /* <DEDUP_REMOVED lines=9> */
.L_x_60194:
[----:B------:R-:W-:Y:S01]  /*352a0*/  IMAD.MOV.U32 R42, RZ, RZ, R39 ;  /* 0x000000ffff2a7224 */ /* 0x000fe200078e0027 */
[----:B------:R-:W-:Y:S01]  /*352b0*/  MOV R39, R32 ;  /* 0x0000002000277202 */ /* 0x000fe20000000f00 */
[----:B------:R-:W-:Y:S02]  /*352c0*/  IMAD.MOV.U32 R36, RZ, RZ, R17 ;  /* 0x000000ffff247224 */ /* 0x000fe400078e0011 */
[----:B------:R-:W-:Y:S02]  /*352d0*/  IMAD.MOV.U32 R17, RZ, RZ, R14 ;  /* 0x000000ffff117224 */ /* 0x000fe400078e000e */
.L_x_60195:
[----:B------:R-:W-:Y:S05]  /*352e0*/  BSYNC B1 ;  /* 0x0000000000017941 */ /* 0x000fea0003800000 */
.L_x_60193:
        /* <DEDUP_REMOVED lines=9> */
.L_x_60197:
[----:B------:R-:W-:Y:S01]  /*35380*/  IMAD.MOV.U32 R31, RZ, RZ, R42 ;  /* 0x000000ffff1f7224 */ /* 0x000fe200078e002a */
[----:B------:R-:W-:Y:S01]  /*35390*/  MOV R42, R33 ;  /* 0x00000021002a7202 */ /* 0x000fe20000000f00 */
[----:B------:R-:W-:Y:S02]  /*353a0*/  IMAD.MOV.U32 R15, RZ, RZ, R36 ;  /* 0x000000ffff0f7224 */ /* 0x000fe400078e0024 */
[----:B------:R-:W-:Y:S02]  /*353b0*/  IMAD.MOV.U32 R36, RZ, RZ, R13 ;  /* 0x000000ffff247224 */ /* 0x000fe400078e000d */
.L_x_60198:
[----:B------:R-:W-:Y:S05]  /*353c0*/  BSYNC B1 ;  /* 0x0000000000017941 */ /* 0x000fea0003800000 */
.L_x_60196:
        /* <DEDUP_REMOVED lines=9> */
.L_x_60200:
[----:B------:R-:W-:Y:S01]  /*35460*/  IMAD.MOV.U32 R14, RZ, RZ, R31 ;  /* 0x000000ffff0e7224 */ /* 0x000fe200078e001f */
[----:B------:R-:W-:Y:S01]  /*35470*/  MOV R31, R28 ;  /* 0x0000001c001f7202 */ /* 0x000fe20000000f00 */
[----:B------:R-:W-:Y:S02]  /*35480*/  IMAD.MOV.U32 R13, RZ, RZ, R15 ;  /* 0x000000ffff0d7224 */ /* 0x000fe400078e000f */
[----:B------:R-:W-:Y:S02]  /*35490*/  IMAD.MOV.U32 R15, RZ, RZ, R12 ;  /* 0x000000ffff0f7224 */ /* 0x000fe400078e000c */
.L_x_60201:
[----:B------:R-:W-:Y:S05]  /*354a0*/  BSYNC B1 ;  /* 0x0000000000017941 */ /* 0x000fea0003800000 */
.L_x_60199:
        /* <DEDUP_REMOVED lines=9> */
.L_x_60203:
[----:B------:R-:W-:Y:S01]  /*35540*/  IMAD.MOV.U32 R28, RZ, RZ, R14 ;  /* 0x000000ffff1c7224 */ /* 0x000fe200078e000e */
[----:B------:R-:W-:Y:S01]  /*35550*/  MOV R14, R29 ;  /* 0x0000001d000e7202 */ /* 0x000fe20000000f00 */
[----:B------:R-:W-:Y:S02]  /*35560*/  IMAD.MOV.U32 R12, RZ, RZ, R13 ;  /* 0x000000ffff0c7224 */ /* 0x000fe400078e000d */
[----:B------:R-:W-:Y:S02]  /*35570*/  IMAD.MOV.U32 R13, RZ, RZ, R30 ;  /* 0x000000ffff0d7224 */ /* 0x000fe400078e001e */
.L_x_60204:
[----:B------:R-:W-:Y:S05]  /*35580*/  BSYNC B1 ;  /* 0x0000000000017941 */ /* 0x000fea0003800000 */
.L_x_60202:
        /* <DEDUP_REMOVED lines=9> */
.L_x_60206:
[----:B------:R-:W-:Y:S01]  /*35620*/  IMAD.MOV.U32 R29, RZ, RZ, R28 ;  /* 0x000000ffff1d7224 */ /* 0x000fe200078e001c */
[----:B------:R-:W-:Y:S01]  /*35630*/  MOV R28, R47 ;  /* 0x0000002f001c7202 */ /* 0x000fe20000000f00 */
[----:B------:R-:W-:Y:S02]  /*35640*/  IMAD.MOV.U32 R30, RZ, RZ, R12 ;  /* 0x000000ffff1e7224 */ /* 0x000fe400078e000c */
[----:B------:R-:W-:Y:S02]  /*35650*/  IMAD.MOV.U32 R12, RZ, RZ, R35 ;  /* 0x000000ffff0c7224 */ /* 0x000fe400078e0023 */
.L_x_60207:
[----:B------:R-:W-:Y:S05]  /*35660*/  BSYNC B1 ;  /* 0x0000000000017941 */ /* 0x000fea0003800000 */
.L_x_60205:
        /* <DEDUP_REMOVED lines=9> */
.L_x_60209:
[----:B------:R-:W-:Y:S01]  /*35700*/  IMAD.MOV.U32 R35, RZ, RZ, R29 ;  /* 0x000000ffff237224 */ /* 0x000fe200078e001d */
[----:B------:R-:W-:Y:S01]  /*35710*/  MOV R29, R26 ;  /* 0x0000001a001d7202 */ /* 0x000fe20000000f00 */
[----:B------:R-:W-:Y:S02]  /*35720*/  IMAD.MOV.U32 R33, RZ, RZ, R30 ;  /* 0x000000ffff217224 */ /* 0x000fe400078e001e */
[----:B------:R-:W-:Y:S02]  /*35730*/  IMAD.MOV.U32 R30, RZ, RZ, R25 ;  /* 0x000000ffff1e7224 */ /* 0x000fe400078e0019 */
.L_x_60210:
[----:B------:R-:W-:Y:S05]  /*35740*/  BSYNC B1 ;  /* 0x0000000000017941 */ /* 0x000fea0003800000 */
.L_x_60208:
        /* <DEDUP_REMOVED lines=9> */
.L_x_60212:
[----:B------:R-:W-:Y:S01]  /*357e0*/  IMAD.MOV.U32 R26, RZ, RZ, R35 ;  /* 0x000000ffff1a7224 */ /* 0x000fe200078e0023 */
[----:B------:R-:W-:Y:S01]  /*357f0*/  MOV R35, R40 ;  /* 0x0000002800237202 */ /* 0x000fe20000000f00 */
[----:B------:R-:W-:Y:S02]  /*35800*/  IMAD.MOV.U32 R25, RZ, RZ, R33 ;  /* 0x000000ffff197224 */ /* 0x000fe400078e0021 */
[----:B------:R-:W-:Y:S02]  /*35810*/  IMAD.MOV.U32 R33, RZ, RZ, R24 ;  /* 0x000000ffff217224 */ /* 0x000fe400078e0018 */
.L_x_60213:
[----:B------:R-:W-:Y:S05]  /*35820*/  BSYNC B1 ;  /* 0x0000000000017941 */ /* 0x000fea0003800000 */
.L_x_60211:
        /* <DEDUP_REMOVED lines=9> */
.L_x_60215:
[----:B------:R-:W-:Y:S01]  /*358c0*/  IMAD.MOV.U32 R32, RZ, RZ, R26 ;  /* 0x000000ffff207224 */ /* 0x000fe200078e001a */
[----:B------:R-:W-:Y:S01]  /*358d0*/  MOV R26, R23 ;  /* 0x00000017001a7202 */ /* 0x000fe20000000f00 */
[----:B------:R-:W-:Y:S02]  /*358e0*/  IMAD.MOV.U32 R24, RZ, RZ, R25 ;  /* 0x000000ffff187224 */ /* 0x000fe400078e0019 */
[----:B------:R-:W-:Y:S02]  /*358f0*/  IMAD.MOV.U32 R25, RZ, RZ, R22 ;  /* 0x000000ffff197224 */ /* 0x000fe400078e0016 */
.L_x_60216:
[----:B------:R-:W-:Y:S05]  /*35900*/  BSYNC B1 ;  /* 0x0000000000017941 */ /* 0x000fea0003800000 */
.L_x_60214:
        /* <DEDUP_REMOVED lines=9> */
.L_x_60218:
[----:B------:R-:W-:Y:S01]  /*359a0*/  IMAD.MOV.U32 R23, RZ, RZ, R32 ;  /* 0x000000ffff177224 */ /* 0x000fe200078e0020 */
[----:B------:R-:W-:Y:S01]  /*359b0*/  MOV R32, R37 ;  /* 0x0000002500207202 */ /* 0x000fe20000000f00 */
[----:B------:R-:W-:Y:S02]  /*359c0*/  IMAD.MOV.U32 R22, RZ, RZ, R24 ;  /* 0x000000ffff167224 */ /* 0x000fe400078e0018 */
[----:B------:R-:W-:Y:S02]  /*359d0*/  IMAD.MOV.U32 R24, RZ, RZ, R21 ;  /* 0x000000ffff187224 */ /* 0x000fe400078e0015 */
.L_x_60219:
[----:B------:R-:W-:Y:S05]  /*359e0*/  BSYNC B1 ;  /* 0x0000000000017941 */ /* 0x000fea0003800000 */
.L_x_60217:
        /* <DEDUP_REMOVED lines=16> */
.L_x_60221:
[----:B------:R-:W-:Y:S01]  /*35af0*/  MOV R50, R27 ;  /* 0x0000001b00327202 */ /* 0x000fe20000000f00 */
[----:B------:R-:W-:Y:S02]  /*35b00*/  IMAD.MOV.U32 R40, RZ, RZ, R43 ;  /* 0x000000ffff287224 */ /* 0x000fe400078e002b */
[----:B------:R-:W-:Y:S02]  /*35b10*/  IMAD.MOV.U32 R27, RZ, RZ, R52 ;  /* 0x000000ffff1b7224 */ /* 0x000fe400078e0034 */
[----:B------:R-:W-:Y:S02]  /*35b20*/  IMAD.MOV.U32 R43, RZ, RZ, R20 ;  /* 0x000000ffff2b7224 */ /* 0x000fe400078e0014 */
.L_x_60222:
[----:B------:R-:W-:Y:S05]  /*35b30*/  BSYNC B1 ;  /* 0x0000000000017941 */ /* 0x000fea0003800000 */
.L_x_60220:
        /* <DEDUP_REMOVED lines=9> */
.L_x_60224:
[----:B------:R-:W-:Y:S01]  /*35bd0*/  MOV R21, R50 ;  /* 0x0000003200157202 */ /* 0x000fe20000000f00 */
[----:B------:R-:W-:Y:S02]  /*35be0*/  IMAD.MOV.U32 R9, RZ, RZ, R40 ;  /* 0x000000ffff097224 */ /* 0x000fe400078e0028 */
[----:B------:R-:W-:Y:S02]  /*35bf0*/  IMAD.MOV.U32 R50, RZ, RZ, R19 ;  /* 0x000000ffff327224 */ /* 0x000fe400078e0013 */
[----:B------:R-:W-:Y:S02]  /*35c00*/  IMAD.MOV.U32 R40, RZ, RZ, R11 ;  /* 0x000000ffff287224 */ /* 0x000fe400078e000b */
.L_x_60225:
[----:B------:R-:W-:Y:S05]  /*35c10*/  BSYNC B1 ;  /* 0x0000000000017941 */ /* 0x000fea0003800000 */
.L_x_60223:
        /* <DEDUP_REMOVED lines=9> */
.L_x_60227:
[----:B------:R-:W-:Y:S01]  /*35cb0*/  MOV R52, R21 ;  /* 0x0000001500347202 */ /* 0x000fe20000000f00 */
[----:B------:R-:W-:Y:S02]  /*35cc0*/  IMAD.MOV.U32 R20, RZ, RZ, R9 ;  /* 0x000000ffff147224 */ /* 0x000fe400078e0009 */
[----:B------:R-:W-:Y:S02]  /*35cd0*/  IMAD.MOV.U32 R21, RZ, RZ, R34 ;  /* 0x000000ffff157224 */ /* 0x000fe400078e0022 */
[----:B------:R-:W-:Y:S02]  /*35ce0*/  IMAD.MOV.U32 R9, RZ, RZ, R18 ;  /* 0x000000ffff097224 */ /* 0x000fe400078e0012 */
.L_x_60228:
[----:B------:R-:W-:Y:S05]  /*35cf0*/  BSYNC B1 ;  /* 0x0000000000017941 */ /* 0x000fea0003800000 */
.L_x_60226:
        /* <DEDUP_REMOVED lines=9> */
.L_x_60230:
[----:B------:R-:W-:Y:S01]  /*35d90*/  MOV R19, R52 ;  /* 0x0000003400137202 */ /* 0x000fe20000000f00 */
[----:B------:R-:W-:Y:S02]  /*35da0*/  IMAD.MOV.U32 R11, RZ, RZ, R20 ;  /* 0x000000ffff0b7224 */ /* 0x000fe400078e0014 */
[----:B------:R-:W-:Y:S02]  /*35db0*/  IMAD.MOV.U32 R52, RZ, RZ, R45 ;  /* 0x000000ffff347224 */ /* 0x000fe400078e002d */
[----:B------:R-:W-:Y:S02]  /*35dc0*/  IMAD.MOV.U32 R20, RZ, RZ, R41 ;  /* 0x000000ffff147224 */ /* 0x000fe400078e0029 */
.L_x_60231:
[----:B------:R-:W-:Y:S05]  /*35dd0*/  BSYNC B1 ;  /* 0x0000000000017941 */ /* 0x000fea0003800000 */
.L_x_60229:
        /* <DEDUP_REMOVED lines=9> */
.L_x_60233:
[----:B------:R-:W-:Y:S01]  /*35e70*/  MOV R34, R19 ;  /* 0x0000001300227202 */ /* 0x000fe20000000f00 */
[----:B------:R-:W-:Y:S02]  /*35e80*/  IMAD.MOV.U32 R18, RZ, RZ, R11 ;  /* 0x000000ffff127224 */ /* 0x000fe400078e000b */
[----:B------:R-:W-:Y:S02]  /*35e90*/  IMAD.MOV.U32 R19, RZ, RZ, R38 ;  /* 0x000000ffff137224 */ /* 0x000fe400078e0026 */
[----:B------:R-:W-:Y:S02]  /*35ea0*/  IMAD.MOV.U32 R11, RZ, RZ, R16 ;  /* 0x000000ffff0b7224 */ /* 0x000fe400078e0010 */
.L_x_60234:
[----:B------:R-:W-:Y:S05]  /*35eb0*/  BSYNC B1 ;  /* 0x0000000000017941 */ /* 0x000fea0003800000 */
.L_x_60232:
        /* <DEDUP_REMOVED lines=9> */
.L_x_60236:
[----:B------:R-:W-:Y:S01]  /*35f50*/  MOV R41, R34 ;  /* 0x0000002200297202 */ /* 0x000fe20000000f00 */
[----:B------:R-:W-:Y:S02]  /*35f60*/  IMAD.MOV.U32 R37, RZ, RZ, R18 ;  /* 0x000000ffff257224 */ /* 0x000fe400078e0012 */
[----:B------:R-:W-:Y:S02]  /*35f70*/  IMAD.MOV.U32 R34, RZ, RZ, R39 ;  /* 0x000000ffff227224 */ /* 0x000fe400078e0027 */
[----:B------:R-:W-:Y:S02]  /*35f80*/  IMAD.MOV.U32 R18, RZ, RZ, R17 ;  /* 0x000000ffff127224 */ /* 0x000fe400078e0011 */
.L_x_60237:
[----:B------:R-:W-:Y:S05]  /*35f90*/  BSYNC B1 ;  /* 0x0000000000017941 */ /* 0x000fea0003800000 */
.L_x_60235:
        /* <DEDUP_REMOVED lines=9> */
.L_x_60239:
[----:B------:R-:W-:Y:S01]  /*36030*/  MOV R38, R41 ;  /* 0x0000002900267202 */ /* 0x000fe20000000f00 */
[----:B------:R-:W-:Y:S02]  /*36040*/  IMAD.MOV.U32 R16, RZ, RZ, R37 ;  /* 0x000000ffff107224 */ /* 0x000fe400078e0025 */
[----:B------:R-:W-:Y:S02]  /*36050*/  IMAD.MOV.U32 R41, RZ, RZ, R42 ;  /* 0x000000ffff297224 */ /* 0x000fe400078e002a */
[----:B------:R-:W-:Y:S02]  /*36060*/  IMAD.MOV.U32 R37, RZ, RZ, R36 ;  /* 0x000000ffff257224 */ /* 0x000fe400078e0024 */
.L_x_60240:
[----:B------:R-:W-:Y:S05]  /*36070*/  BSYNC B1 ;  /* 0x0000000000017941 */ /* 0x000fea0003800000 */
.L_x_60238:
        /* <DEDUP_REMOVED lines=9> */
.L_x_60242:
[----:B------:R-:W-:Y:S01]  /*36110*/  MOV R17, R38 ;  /* 0x0000002600117202 */ /* 0x000fe20000000f00 */
[----:B------:R-:W-:Y:S02]  /*36120*/  IMAD.MOV.U32 R36, RZ, RZ, R16 ;  /* 0x000000ffff247224 */ /* 0x000fe400078e0010 */
[----:B------:R-:W-:Y:S02]  /*36130*/  IMAD.MOV.U32 R38, RZ, RZ, R31 ;  /* 0x000000ffff267224 */ /* 0x000fe400078e001f */
[----:B------:R-:W-:Y:S02]  /*36140*/  IMAD.MOV.U32 R16, RZ, RZ, R15 ;  /* 0x000000ffff107224 */ /* 0x000fe400078e000f */
.L_x_60243:
[----:B------:R-:W-:Y:S05]  /*36150*/  BSYNC B1 ;  /* 0x0000000000017941 */ /* 0x000fea0003800000 */
.L_x_60241:
        /* <DEDUP_REMOVED lines=9> */
.L_x_60245:
[----:B------:R-:W-:Y:S01]  /*361f0*/  MOV R31, R17 ;  /* 0x00000011001f7202 */ /* 0x000fe20000000f00 */
[----:B------:R-:W-:Y:S02]  /*36200*/  IMAD.MOV.U32 R15, RZ, RZ, R36 ;  /* 0x000000ffff0f7224 */ /* 0x000fe400078e0024 */
[----:B------:R-:W-:Y:S02]  /*36210*/  IMAD.MOV.U32 R17, RZ, RZ, R14 ;  /* 0x000000ffff117224 */ /* 0x000fe400078e000e */
[----:B------:R-:W-:Y:S02]  /*36220*/  IMAD.MOV.U32 R36, RZ, RZ, R13 ;  /* 0x000000ffff247224 */ /* 0x000fe400078e000d */
.L_x_60246:
[----:B------:R-:W-:Y:S05]  /*36230*/  BSYNC B1 ;  /* 0x0000000000017941 */ /* 0x000fea0003800000 */
.L_x_60244:
        /* <DEDUP_REMOVED lines=9> */
.L_x_60248:
[----:B------:R-:W-:Y:S01]  /*362d0*/  MOV R14, R31 ;  /* 0x0000001f000e7202 */ /* 0x000fe20000000f00 */
[----:B------:R-:W-:Y:S02]  /*362e0*/  IMAD.MOV.U32 R13, RZ, RZ, R15 ;  /* 0x000000ffff0d7224 */ /* 0x000fe400078e000f */
[----:B------:R-:W-:Y:S02]  /*362f0*/  IMAD.MOV.U32 R31, RZ, RZ, R28 ;  /* 0x000000ffff1f7224 */ /* 0x000fe400078e001c */
[----:B------:R-:W-:Y:S02]  /*36300*/  IMAD.MOV.U32 R15, RZ, RZ, R12 ;  /* 0x000000ffff0f7224 */ /* 0x000fe400078e000c */
.L_x_60249:
[----:B------:R-:W-:Y:S05]  /*36310*/  BSYNC B1 ;  /* 0x0000000000017941 */ /* 0x000fea0003800000 */
.L_x_60247:
        /* <DEDUP_REMOVED lines=9> */
.L_x_60251:
[----:B------:R-:W-:Y:S01]  /*363b0*/  MOV R28, R14 ;  /* 0x0000000e001c7202 */ /* 0x000fe20000000f00 */
[----:B------:R-:W-:Y:S02]  /*363c0*/  IMAD.MOV.U32 R12, RZ, RZ, R13 ;  /* 0x000000ffff0c7224 */ /* 0x000fe400078e000d */
[----:B------:R-:W-:Y:S02]  /*363d0*/  IMAD.MOV.U32 R14, RZ, RZ, R29 ;  /* 0x000000ffff0e7224 */ /* 0x000fe400078e001d */
[----:B------:R-:W-:Y:S02]  /*363e0*/  IMAD.MOV.U32 R13, RZ, RZ, R30 ;  /* 0x000000ffff0d7224 */ /* 0x000fe400078e001e */
.L_x_60252:
[----:B------:R-:W-:Y:S05]  /*363f0*/  BSYNC B1 ;  /* 0x0000000000017941 */ /* 0x000fea0003800000 */
.L_x_60250:
        /* <DEDUP_REMOVED lines=9> */
.L_x_60254:
[----:B------:R-:W-:Y:S01]  /*36490*/  MOV R29, R28 ;  /* 0x0000001c001d7202 */ /* 0x000fe20000000f00 */
[----:B------:R-:W-:Y:S02]  /*364a0*/  IMAD.MOV.U32 R30, RZ, RZ, R12 ;  /* 0x000000ffff1e7224 */ /* 0x000fe400078e000c */
[----:B------:R-:W-:Y:S02]  /*364b0*/  IMAD.MOV.U32 R28, RZ, RZ, R35 ;  /* 0x000000ffff1c7224 */ /* 0x000fe400078e0023 */
[----:B------:R-:W-:Y:S02]  /*364c0*/  IMAD.MOV.U32 R12, RZ, RZ, R33 ;  /* 0x000000ffff0c7224 */ /* 0x000fe400078e0021 */
.L_x_60255:
[----:B------:R-:W-:Y:S05]  /*364d0*/  BSYNC B1 ;  /* 0x0000000000017941 */ /* 0x000fea0003800000 */
.L_x_60253:
        /* <DEDUP_REMOVED lines=9> */
.L_x_60257:
[----:B------:R-:W-:Y:S01]  /*36570*/  MOV R35, R29 ;  /* 0x0000001d00237202 */ /* 0x000fe20000000f00 */
[----:B------:R-:W-:Y:S02]  /*36580*/  IMAD.MOV.U32 R33, RZ, RZ, R30 ;  /* 0x000000ffff217224 */ /* 0x000fe400078e001e */
[----:B------:R-:W-:Y:S02]  /*36590*/  IMAD.MOV.U32 R29, RZ, RZ, R26 ;  /* 0x000000ffff1d7224 */ /* 0x000fe400078e001a */
[----:B------:R-:W-:Y:S02]  /*365a0*/  IMAD.MOV.U32 R30, RZ, RZ, R25 ;  /* 0x000000ffff1e7224 */ /* 0x000fe400078e0019 */
.L_x_60258:
[----:B------:R-:W-:Y:S05]  /*365b0*/  BSYNC B1 ;  /* 0x0000000000017941 */ /* 0x000fea0003800000 */
.L_x_60256:
        /* <DEDUP_REMOVED lines=9> */
.L_x_60260:
[----:B------:R-:W-:Y:S01]  /*36650*/  MOV R26, R35 ;  /* 0x00000023001a7202 */ /* 0x000fe20000000f00 */
[----:B------:R-:W-:Y:S02]  /*36660*/  IMAD.MOV.U32 R25, RZ, RZ, R33 ;  /* 0x000000ffff197224 */ /* 0x000fe400078e0021 */
[----:B------:R-:W-:Y:S02]  /*36670*/  IMAD.MOV.U32 R35, RZ, RZ, R32 ;  /* 0x000000ffff237224 */ /* 0x000fe400078e0020 */
[----:B------:R-:W-:Y:S02]  /*36680*/  IMAD.MOV.U32 R33, RZ, RZ, R24 ;  /* 0x000000ffff217224 */ /* 0x000fe400078e0018 */
.L_x_60261:
[----:B------:R-:W-:Y:S05]  /*36690*/  BSYNC B1 ;  /* 0x0000000000017941 */ /* 0x000fea0003800000 */
.L_x_60259:
        /* <DEDUP_REMOVED lines=9> */
.L_x_60263:
[----:B------:R-:W-:Y:S01]  /*36730*/  MOV R32, R26 ;  /* 0x0000001a00207202 */ /* 0x000fe20000000f00 */
[----:B------:R-:W-:Y:S02]  /*36740*/  IMAD.MOV.U32 R24, RZ, RZ, R25 ;  /* 0x000000ffff187224 */ /* 0x000fe400078e0019 */
[----:B------:R-:W-:Y:S02]  /*36750*/  IMAD.MOV.U32 R26, RZ, RZ, R23 ;  /* 0x000000ffff1a7224 */ /* 0x000fe400078e0017 */
[----:B------:R-:W-:Y:S02]  /*36760*/  IMAD.MOV.U32 R25, RZ, RZ, R22 ;  /* 0x000000ffff197224 */ /* 0x000fe400078e0016 */
.L_x_60264:
[----:B------:R-:W-:Y:S05]  /*36770*/  BSYNC B1 ;  /* 0x0000000000017941 */ /* 0x000fea0003800000 */
.L_x_60262:
        /* <DEDUP_REMOVED lines=16> */
.L_x_60266:
[----:B------:R-:W-:Y:S02]  /*36880*/  IMAD.MOV.U32 R42, RZ, RZ, R27 ;  /* 0x000000ffff2a7224 */ /* 0x000fe400078e001b */
[----:B------:R-:W-:Y:S02]  /*36890*/  IMAD.MOV.U32 R22, RZ, RZ, R43 ;  /* 0x000000ffff167224 */ /* 0x000fe400078e002b */
[----:B------:R-:W-:Y:S02]  /*368a0*/  IMAD.MOV.U32 R27, RZ, RZ, R50 ;  /* 0x000000ffff1b7224 */ /* 0x000fe400078e0032 */
[----:B------:R-:W-:Y:S02]  /*368b0*/  IMAD.MOV.U32 R43, RZ, RZ, R40 ;  /* 0x000000ffff2b7224 */ /* 0x000fe400078e0028 */
.L_x_60267:
[----:B------:R-:W-:Y:S05]  /*368c0*/  BSYNC B1 ;  /* 0x0000000000017941 */ /* 0x000fea0003800000 */
.L_x_60265:
        /* <DEDUP_REMOVED lines=9> */
.L_x_60269:
[----:B------:R-:W-:Y:S02]  /*36960*/  IMAD.MOV.U32 R23, RZ, RZ, R42 ;  /* 0x000000ffff177224 */ /* 0x000fe400078e002a */
[----:B------:R-:W-:Y:S02]  /*36970*/  IMAD.MOV.U32 R7, RZ, RZ, R22 ;  /* 0x000000ffff077224 */ /* 0x000fe400078e0016 */
[----:B------:R-:W-:Y:S02]  /*36980*/  IMAD.MOV.U32 R42, RZ, RZ, R21 ;  /* 0x000000ffff2a7224 */ /* 0x000fe400078e0015 */
[----:B------:R-:W-:Y:S02]  /*36990*/  IMAD.MOV.U32 R22, RZ, RZ, R9 ;  /* 0x000000ffff167224 */ /* 0x000fe400078e0009 */
.L_x_60270:
[----:B------:R-:W-:Y:S05]  /*369a0*/  BSYNC B1 ;  /* 0x0000000000017941 */ /* 0x000fea0003800000 */
.L_x_60268:
        /* <DEDUP_REMOVED lines=9> */
.L_x_60272:
[----:B------:R-:W-:Y:S02]  /*36a40*/  IMAD.MOV.U32 R48, RZ, RZ, R23 ;  /* 0x000000ffff307224 */ /* 0x000fe400078e0017 */
[----:B------:R-:W-:Y:S02]  /*36a50*/  IMAD.MOV.U32 R40, RZ, RZ, R7 ;  /* 0x000000ffff287224 */ /* 0x000fe400078e0007 */
[----:B------:R-:W-:Y:S02]  /*36a60*/  IMAD.MOV.U32 R23, RZ, RZ, R52 ;  /* 0x000000ffff177224 */ /* 0x000fe400078e0034 */
[----:B------:R-:W-:Y:S02]  /*36a70*/  IMAD.MOV.U32 R7, RZ, RZ, R20 ;  /* 0x000000ffff077224 */ /* 0x000fe400078e0014 */
.L_x_60273:
[----:B------:R-:W-:Y:S05]  /*36a80*/  BSYNC B1 ;  /* 0x0000000000017941 */ /* 0x000fea0003800000 */
.L_x_60271:
        /* <DEDUP_REMOVED lines=9> */
.L_x_60275:
[----:B------:R-:W-:Y:S02]  /*36b20*/  IMAD.MOV.U32 R21, RZ, RZ, R48 ;  /* 0x000000ffff157224 */ /* 0x000fe400078e0030 */
[----:B------:R-:W-:Y:S02]  /*36b30*/  IMAD.MOV.U32 R9, RZ, RZ, R40 ;  /* 0x000000ffff097224 */ /* 0x000fe400078e0028 */
[----:B------:R-:W-:Y:S02]  /*36b40*/  IMAD.MOV.U32 R48, RZ, RZ, R19 ;  /* 0x000000ffff307224 */ /* 0x000fe400078e0013 */
[----:B------:R-:W-:Y:S02]  /*36b50*/  IMAD.MOV.U32 R40, RZ, RZ, R11 ;  /* 0x000000ffff287224 */ /* 0x000fe400078e000b */
.L_x_60276:
[----:B------:R-:W-:Y:S05]  /*36b60*/  BSYNC B1 ;  /* 0x0000000000017941 */ /* 0x000fea0003800000 */
.L_x_60274:
        /* <DEDUP_REMOVED lines=9> */
.L_x_60278:
[----:B------:R-:W-:Y:S02]  /*36c00*/  IMAD.MOV.U32 R50, RZ, RZ, R21 ;  /* 0x000000ffff327224 */ /* 0x000fe400078e0015 */
[----:B------:R-:W-:Y:S02]  /*36c10*/  IMAD.MOV.U32 R20, RZ, RZ, R9 ;  /* 0x000000ffff147224 */ /* 0x000fe400078e0009 */
[----:B------:R-:W-:Y:S02]  /*36c20*/  IMAD.MOV.U32 R21, RZ, RZ, R34 ;  /* 0x000000ffff157224 */ /* 0x000fe400078e0022 */
[----:B------:R-:W-:Y:S02]  /*36c30*/  IMAD.MOV.U32 R9, RZ, RZ, R18 ;  /* 0x000000ffff097224 */ /* 0x000fe400078e0012 */
.L_x_60279:
[----:B------:R-:W-:Y:S05]  /*36c40*/  BSYNC B1 ;  /* 0x0000000000017941 */ /* 0x000fea0003800000 */
.L_x_60277:
        /* <DEDUP_REMOVED lines=9> */
.L_x_60281:
[----:B------:R-:W-:Y:S02]  /*36ce0*/  IMAD.MOV.U32 R19, RZ, RZ, R50 ;  /* 0x000000ffff137224 */ /* 0x000fe400078e0032 */
[----:B------:R-:W-:Y:S02]  /*36cf0*/  IMAD.MOV.U32 R11, RZ, RZ, R20 ;  /* 0x000000ffff0b7224 */ /* 0x000fe400078e0014 */
[----:B------:R-:W-:Y:S02]  /*36d00*/  IMAD.MOV.U32 R50, RZ, RZ, R41 ;  /* 0x000000ffff327224 */ /* 0x000fe400078e0029 */
[----:B------:R-:W-:Y:S02]  /*36d10*/  IMAD.MOV.U32 R20, RZ, RZ, R37 ;  /* 0x000000ffff147224 */ /* 0x000fe400078e0025 */
.L_x_60282:
[----:B------:R-:W-:Y:S05]  /*36d20*/  BSYNC B1 ;  /* 0x0000000000017941 */ /* 0x000fea0003800000 */
.L_x_60280:
        /* <DEDUP_REMOVED lines=9> */
.L_x_60284:
[----:B------:R-:W-:Y:S02]  /*36dc0*/  IMAD.MOV.U32 R18, RZ, RZ, R19 ;  /* 0x000000ffff127224 */ /* 0x000fe400078e0013 */
[----:B------:R-:W-:Y:S02]  /*36dd0*/  IMAD.MOV.U32 R37, RZ, RZ, R11 ;  /* 0x000000ffff257224 */ /* 0x000fe400078e000b */
[----:B------:R-:W-:Y:S02]  /*36de0*/  IMAD.MOV.U32 R19, RZ, RZ, R38 ;  /* 0x000000ffff137224 */ /* 0x000fe400078e0026 */
[----:B------:R-:W-:Y:S02]  /*36df0*/  IMAD.MOV.U32 R11, RZ, RZ, R16 ;  /* 0x000000ffff0b7224 */ /* 0x000fe400078e0010 */
.L_x_60285:
[----:B------:R-:W-:Y:S05]  /*36e00*/  BSYNC B1 ;  /* 0x0000000000017941 */ /* 0x000fea0003800000 */
.L_x_60283:
        /* <DEDUP_REMOVED lines=9> */
.L_x_60287:
[----:B------:R-:W-:Y:S02]  /*36ea0*/  IMAD.MOV.U32 R34, RZ, RZ, R18 ;  /* 0x000000ffff227224 */ /* 0x000fe400078e0012 */
[----:B------:R-:W-:Y:S02]  /*36eb0*/  IMAD.MOV.U32 R16, RZ, RZ, R37 ;  /* 0x000000ffff107224 */ /* 0x000fe400078e0025 */
[----:B------:R-:W-:Y:S02]  /*36ec0*/  IMAD.MOV.U32 R18, RZ, RZ, R17 ;  /* 0x000000ffff127224 */ /* 0x000fe400078e0011 */
[----:B------:R-:W-:Y:S02]  /*36ed0*/  IMAD.MOV.U32 R37, RZ, RZ, R36 ;  /* 0x000000ffff257224 */ /* 0x000fe400078e0024 */
.L_x_60288:
[----:B------:R-:W-:Y:S05]  /*36ee0*/  BSYNC B1 ;  /* 0x0000000000017941 */ /* 0x000fea0003800000 */
.L_x_60286:
        /* <DEDUP_REMOVED lines=9> */
.L_x_60290:
[----:B------:R-:W-:Y:S02]  /*36f80*/  IMAD.MOV.U32 R17, RZ, RZ, R34 ;  /* 0x000000ffff117224 */ /* 0x000fe400078e0022 */
[----:B------:R-:W-:Y:S02]  /*36f90*/  IMAD.MOV.U32 R36, RZ, RZ, R16 ;  /* 0x000000ffff247224 */ /* 0x000fe400078e0010 */
[----:B------:R-:W-:Y:S02]  /*36fa0*/  IMAD.MOV.U32 R34, RZ, RZ, R31 ;  /* 0x000000ffff227224 */ /* 0x000fe400078e001f */
[----:B------:R-:W-:Y:S02]  /*36fb0*/  IMAD.MOV.U32 R16, RZ, RZ, R15 ;  /* 0x000000ffff107224 */ /* 0x000fe400078e000f */
.L_x_60291:
[----:B------:R-:W-:Y:S05]  /*36fc0*/  BSYNC B1 ;  /* 0x0000000000017941 */ /* 0x000fea0003800000 */
.L_x_60289:
        /* <DEDUP_REMOVED lines=9> */
.L_x_60293:
[----:B------:R-:W-:Y:S02]  /*37060*/  IMAD.MOV.U32 R31, RZ, RZ, R17 ;  /* 0x000000ffff1f7224 */ /* 0x000fe400078e0011 */
[----:B------:R-:W-:Y:S02]  /*37070*/  IMAD.MOV.U32 R15, RZ, RZ, R36 ;  /* 0x000000ffff0f7224 */ /* 0x000fe400078e0024 */
[----:B------:R-:W-:Y:S02]  /*37080*/  IMAD.MOV.U32 R17, RZ, RZ, R14 ;  /* 0x000000ffff117224 */ /* 0x000fe400078e000e */
[----:B------:R-:W-:Y:S02]  /*37090*/  IMAD.MOV.U32 R36, RZ, RZ, R13 ;  /* 0x000000ffff247224 */ /* 0x000fe400078e000d */
.L_x_60294:
[----:B------:R-:W-:Y:S05]  /*370a0*/  BSYNC B1 ;  /* 0x0000000000017941 */ /* 0x000fea0003800000 */
.L_x_60292:
        /* <DEDUP_REMOVED lines=9> */
.L_x_60296:
[----:B------:R-:W-:Y:S02]  /*37140*/  IMAD.MOV.U32 R14, RZ, RZ, R31 ;  /* 0x000000ffff0e7224 */ /* 0x000fe400078e001f */
[----:B------:R-:W-:Y:S02]  /*37150*/  IMAD.MOV.U32 R13, RZ, RZ, R15 ;  /* 0x000000ffff0d7224 */ /* 0x000fe400078e000f */
[----:B------:R-:W-:Y:S02]  /*37160*/  IMAD.MOV.U32 R31, RZ, RZ, R28 ;  /* 0x000000ffff1f7224 */ /* 0x000fe400078e001c */
[----:B------:R-:W-:Y:S02]  /*37170*/  IMAD.MOV.U32 R15, RZ, RZ, R12 ;  /* 0x000000ffff0f7224 */ /* 0x000fe400078e000c */
.L_x_60297:
[----:B------:R-:W-:Y:S05]  /*37180*/  BSYNC B1 ;  /* 0x0000000000017941 */ /* 0x000fea0003800000 */
.L_x_60295:
        /* <DEDUP_REMOVED lines=9> */
.L_x_60299:
[----:B------:R-:W-:Y:S02]  /*37220*/  IMAD.MOV.U32 R28, RZ, RZ, R14 ;  /* 0x000000ffff1c7224 */ /* 0x000fe400078e000e */
[----:B------:R-:W-:Y:S02]  /*37230*/  IMAD.MOV.U32 R12, RZ, RZ, R13 ;  /* 0x000000ffff0c7224 */ /* 0x000fe400078e000d */
[----:B------:R-:W-:Y:S02]  /*37240*/  IMAD.MOV.U32 R14, RZ, RZ, R29 ;  /* 0x000000ffff0e7224 */ /* 0x000fe400078e001d */
[----:B------:R-:W-:Y:S02]  /*37250*/  IMAD.MOV.U32 R13, RZ, RZ, R30 ;  /* 0x000000ffff0d7224 */ /* 0x000fe400078e001e */
.L_x_60300:
[----:B------:R-:W-:Y:S05]  /*37260*/  BSYNC B1 ;  /* 0x0000000000017941 */ /* 0x000fea0003800000 */
.L_x_60298:
        /* <DEDUP_REMOVED lines=9> */
.L_x_60302:
[----:B------:R-:W-:Y:S02]  /*37300*/  IMAD.MOV.U32 R29, RZ, RZ, R28 ;  /* 0x000000ffff1d7224 */ /* 0x000fe400078e001c */
[----:B------:R-:W-:Y:S02]  /*37310*/  IMAD.MOV.U32 R30, RZ, RZ, R12 ;  /* 0x000000ffff1e7224 */ /* 0x000fe400078e000c */
[----:B------:R-:W-:Y:S02]  /*37320*/  IMAD.MOV.U32 R28, RZ, RZ, R35 ;  /* 0x000000ffff1c7224 */ /* 0x000fe400078e0023 */
[----:B------:R-:W-:Y:S02]  /*37330*/  IMAD.MOV.U32 R12, RZ, RZ, R33 ;  /* 0x000000ffff0c7224 */ /* 0x000fe400078e0021 */
.L_x_60303:
[----:B------:R-:W-:Y:S05]  /*37340*/  BSYNC B1 ;  /* 0x0000000000017941 */ /* 0x000fea0003800000 */
.L_x_60301:
        /* <DEDUP_REMOVED lines=9> */
.L_x_60305:
[----:B------:R-:W-:Y:S02]  /*373e0*/  IMAD.MOV.U32 R35, RZ, RZ, R29 ;  /* 0x000000ffff237224 */ /* 0x000fe400078e001d */
[----:B------:R-:W-:Y:S02]  /*373f0*/  IMAD.MOV.U32 R33, RZ, RZ, R30 ;  /* 0x000000ffff217224 */ /* 0x000fe400078e001e */
[----:B------:R-:W-:Y:S02]  /*37400*/  IMAD.MOV.U32 R29, RZ, RZ, R26 ;  /* 0x000000ffff1d7224 */ /* 0x000fe400078e001a */
[----:B------:R-:W-:Y:S02]  /*37410*/  IMAD.MOV.U32 R30, RZ, RZ, R25 ;  /* 0x000000ffff1e7224 */ /* 0x000fe400078e0019 */
.L_x_60306:
[----:B------:R-:W-:Y:S05]  /*37420*/  BSYNC B1 ;  /* 0x0000000000017941 */ /* 0x000fea0003800000 */
.L_x_60304:
        /* <DEDUP_REMOVED lines=9> */
.L_x_60308:
[----:B------:R-:W-:Y:S02]  /*374c0*/  IMAD.MOV.U32 R26, RZ, RZ, R35 ;  /* 0x000000ffff1a7224 */ /* 0x000fe400078e0023 */
[----:B------:R-:W-:Y:S02]  /*374d0*/  IMAD.MOV.U32 R25, RZ, RZ, R33 ;  /* 0x000000ffff197224 */ /* 0x000fe400078e0021 */
[----:B------:R-:W-:Y:S02]  /*374e0*/  IMAD.MOV.U32 R35, RZ, RZ, R32 ;  /* 0x000000ffff237224 */ /* 0x000fe400078e0020 */
[----:B------:R-:W-:Y:S02]  /*374f0*/  IMAD.MOV.U32 R33, RZ, RZ, R24 ;  /* 0x000000ffff217224 */ /* 0x000fe400078e0018 */
.L_x_60309:
[----:B------:R-:W-:Y:S05]  /*37500*/  BSYNC B1 ;  /* 0x0000000000017941 */ /* 0x000fea0003800000 */
.L_x_60307:
        /* <DEDUP_REMOVED lines=16> */
.L_x_60311:
[----:B------:R-:W-:Y:S01]  /*37610*/  IMAD.MOV.U32 R32, RZ, RZ, R27 ;  /* 0x000000ffff207224 */ /* 0x000fe200078e001b */
[----:B------:R-:W-:Y:S01]  /*37620*/  MOV R27, R42 ;  /* 0x0000002a001b7202 */ /* 0x000fe20000000f00 */
[----:B------:R-:W-:Y:S02]  /*37630*/  IMAD.MOV.U32 R24, RZ, RZ, R43 ;  /* 0x000000ffff187224 */ /* 0x000fe400078e002b */
[----:B------:R-:W-:Y:S02]  /*37640*/  IMAD.MOV.U32 R43, RZ, RZ, R22 ;  /* 0x000000ffff2b7224 */ /* 0x000fe400078e0016 */
.L_x_60312:
[----:B------:R-:W-:Y:S05]  /*37650*/  BSYNC B1 ;  /* 0x0000000000017941 */ /* 0x000fea0003800000 */
.L_x_60310:
        /* <DEDUP_REMOVED lines=9> */
.L_x_60314:
[----:B------:R-:W-:Y:S01]  /*376f0*/  IMAD.MOV.U32 R39, RZ, RZ, R32 ;  /* 0x000000ffff277224 */ /* 0x000fe200078e0020 */
[----:B------:R-:W-:Y:S01]  /*37700*/  MOV R32, R23 ;  /* 0x0000001700207202 */ /* 0x000fe20000000f00 */
[----:B------:R-:W-:Y:S02]  /*37710*/  IMAD.MOV.U32 R5, RZ, RZ, R24 ;  /* 0x000000ffff057224 */ /* 0x000fe400078e0018 */
[----:B------:R-:W-:Y:S02]  /*37720*/  IMAD.MOV.U32 R24, RZ, RZ, R7 ;  /* 0x000000ffff187224 */ /* 0x000fe400078e0007 */
.L_x_60315:
[----:B------:R-:W-:Y:S05]  /*37730*/  BSYNC B1 ;  /* 0x0000000000017941 */ /* 0x000fea0003800000 */
.L_x_60313:
        /* <DEDUP_REMOVED lines=9> */
.L_x_60317:
[----:B------:R-:W-:Y:S01]  /*377d0*/  IMAD.MOV.U32 R38, RZ, RZ, R39 ;  /* 0x000000ffff267224 */ /* 0x000fe200078e0027 */
[----:B------:R-:W-:Y:S01]  /*377e0*/  MOV R39, R48 ;  /* 0x0000003000277202 */ /* 0x000fe20000000f00 */
[----:B------:R-:W-:Y:S02]  /*377f0*/  IMAD.MOV.U32 R22, RZ, RZ, R5 ;  /* 0x000000ffff167224 */ /* 0x000fe400078e0005 */
[----:B------:R-:W-:Y:S02]  /*37800*/  IMAD.MOV.U32 R5, RZ, RZ, R40 ;  /* 0x000000ffff057224 */ /* 0x000fe400078e0028 */
.L_x_60318:
[----:B------:R-:W-:Y:S05]  /*37810*/  BSYNC B1 ;  /* 0x0000000000017941 */ /* 0x000fea0003800000 */
.L_x_60316:
        /* <DEDUP_REMOVED lines=9> */
.L_x_60320:
[----:B------:R-:W-:Y:S01]  /*378b0*/  IMAD.MOV.U32 R23, RZ, RZ, R38 ;  /* 0x000000ffff177224 */ /* 0x000fe200078e0026 */
[----:B------:R-:W-:Y:S01]  /*378c0*/  MOV R38, R21 ;  /* 0x0000001500267202 */ /* 0x000fe20000000f00 */
[----:B------:R-:W-:Y:S02]  /*378d0*/  IMAD.MOV.U32 R7, RZ, RZ, R22 ;  /* 0x000000ffff077224 */ /* 0x000fe400078e0016 */
[----:B------:R-:W-:Y:S02]  /*378e0*/  IMAD.MOV.U32 R22, RZ, RZ, R9 ;  /* 0x000000ffff167224 */ /* 0x000fe400078e0009 */
.L_x_60321:
[----:B------:R-:W-:Y:S05]  /*378f0*/  BSYNC B1 ;  /* 0x0000000000017941 */ /* 0x000fea0003800000 */
.L_x_60319:
        /* <DEDUP_REMOVED lines=9> */
.L_x_60323:
[----:B------:R-:W-:Y:S01]  /*37990*/  IMAD.MOV.U32 R42, RZ, RZ, R23 ;  /* 0x000000ffff2a7224 */ /* 0x000fe200078e0017 */
[----:B------:R-:W-:Y:S01]  /*379a0*/  MOV R23, R50 ;  /* 0x0000003200177202 */ /* 0x000fe20000000f00 */
[----:B------:R-:W-:Y:S02]  /*379b0*/  IMAD.MOV.U32 R40, RZ, RZ, R7 ;  /* 0x000000ffff287224 */ /* 0x000fe400078e0007 */
[----:B------:R-:W-:Y:S02]  /*379c0*/  IMAD.MOV.U32 R7, RZ, RZ, R20 ;  /* 0x000000ffff077224 */ /* 0x000fe400078e0014 */
.L_x_60324:
[----:B------:R-:W-:Y:S05]  /*379d0*/  BSYNC B1 ;  /* 0x0000000000017941 */ /* 0x000fea0003800000 */
.L_x_60322:
        /* <DEDUP_REMOVED lines=9> */
.L_x_60326:
[----:B------:R-:W-:Y:S01]  /*37a70*/  IMAD.MOV.U32 R9, RZ, RZ, R42 ;  /* 0x000000ffff097224 */ /* 0x000fe200078e002a */
[----:B------:R-:W-:Y:S01]  /*37a80*/  MOV R42, R19 ;  /* 0x00000013002a7202 */ /* 0x000fe20000000f00 */
[----:B------:R-:W-:Y:S02]  /*37a90*/  IMAD.MOV.U32 R20, RZ, RZ, R40 ;  /* 0x000000ffff147224 */ /* 0x000fe400078e0028 */
[----:B------:R-:W-:Y:S02]  /*37aa0*/  IMAD.MOV.U32 R40, RZ, RZ, R11 ;  /* 0x000000ffff287224 */ /* 0x000fe400078e000b */
.L_x_60327:
[----:B------:R-:W-:Y:S05]  /*37ab0*/  BSYNC B1 ;  /* 0x0000000000017941 */ /* 0x000fea0003800000 */
.L_x_60325:
        /* <DEDUP_REMOVED lines=9> */
.L_x_60329:
[----:B------:R-:W-:Y:S01]  /*37b50*/  IMAD.MOV.U32 R19, RZ, RZ, R9 ;  /* 0x000000ffff137224 */ /* 0x000fe200078e0009 */
[----:B------:R-:W-:Y:S01]  /*37b60*/  MOV R9, R18 ;  /* 0x0000001200097202 */ /* 0x000fe20000000f00 */
[----:B------:R-:W-:Y:S02]  /*37b70*/  IMAD.MOV.U32 R11, RZ, RZ, R20 ;  /* 0x000000ffff0b7224 */ /* 0x000fe400078e0014 */
[----:B------:R-:W-:Y:S02]  /*37b80*/  IMAD.MOV.U32 R20, RZ, RZ, R37 ;  /* 0x000000ffff147224 */ /* 0x000fe400078e0025 */
.L_x_60330:
[----:B------:R-:W-:Y:S05]  /*37b90*/  BSYNC B1 ;  /* 0x0000000000017941 */ /* 0x000fea0003800000 */
.L_x_60328:
        /* <DEDUP_REMOVED lines=9> */
.L_x_60332:
[----:B------:R-:W-:Y:S01]  /*37c30*/  IMAD.MOV.U32 R18, RZ, RZ, R19 ;  /* 0x000000ffff127224 */ /* 0x000fe200078e0013 */
[----:B------:R-:W-:Y:S01]  /*37c40*/  MOV R19, R34 ;  /* 0x0000002200137202 */ /* 0x000fe20000000f00 */
[----:B------:R-:W-:Y:S02]  /*37c50*/  IMAD.MOV.U32 R21, RZ, RZ, R11 ;  /* 0x000000ffff157224 */ /* 0x000fe400078e000b */
[----:B------:R-:W-:Y:S02]  /*37c60*/  IMAD.MOV.U32 R11, RZ, RZ, R16 ;  /* 0x000000ffff0b7224 */ /* 0x000fe400078e0010 */
.L_x_60333:
[----:B------:R-:W-:Y:S05]  /*37c70*/  BSYNC B1 ;  /* 0x0000000000017941 */ /* 0x000fea0003800000 */
.L_x_60331:
        /* <DEDUP_REMOVED lines=9> */
.L_x_60335:
[----:B------:R-:W-:Y:S01]  /*37d10*/  IMAD.MOV.U32 R34, RZ, RZ, R18 ;  /* 0x000000ffff227224 */ /* 0x000fe200078e0012 */
[----:B------:R-:W-:Y:S01]  /*37d20*/  MOV R18, R17 ;  /* 0x0000001100127202 */ /* 0x000fe20000000f00 */
[----:B------:R-:W-:Y:S02]  /*37d30*/  IMAD.MOV.U32 R16, RZ, RZ, R21 ;  /* 0x000000ffff107224 */ /* 0x000fe400078e0015 */
[----:B------:R-:W-:Y:S02]  /*37d40*/  IMAD.MOV.U32 R21, RZ, RZ, R36 ;  /* 0x000000ffff157224 */ /* 0x000fe400078e0024 */
.L_x_60336:
[----:B------:R-:W-:Y:S05]  /*37d50*/  BSYNC B1 ;  /* 0x0000000000017941 */ /* 0x000fea0003800000 */
.L_x_60334:
        /* <DEDUP_REMOVED lines=9> */
.L_x_60338:
[----:B------:R-:W-:Y:S01]  /*37df0*/  IMAD.MOV.U32 R17, RZ, RZ, R34 ;  /* 0x000000ffff117224 */ /* 0x000fe200078e0022 */
[----:B------:R-:W-:Y:S01]  /*37e00*/  MOV R34, R31 ;  /* 0x0000001f00227202 */ /* 0x000fe20000000f00 */
[----:B------:R-:W-:Y:S02]  /*37e10*/  IMAD.MOV.U32 R36, RZ, RZ, R16 ;  /* 0x000000ffff247224 */ /* 0x000fe400078e0010 */
[----:B------:R-:W-:Y:S02]  /*37e20*/  IMAD.MOV.U32 R16, RZ, RZ, R15 ;  /* 0x000000ffff107224 */ /* 0x000fe400078e000f */
.L_x_60339:
[----:B------:R-:W-:Y:S05]  /*37e30*/  BSYNC B1 ;  /* 0x0000000000017941 */ /* 0x000fea0003800000 */
.L_x_60337:
        /* <DEDUP_REMOVED lines=9> */
.L_x_60341:
[----:B------:R-:W-:Y:S01]  /*37ed0*/  IMAD.MOV.U32 R31, RZ, RZ, R17 ;  /* 0x000000ffff1f7224 */ /* 0x000fe200078e0011 */
[----:B------:R-:W-:Y:S01]  /*37ee0*/  MOV R17, R14 ;  /* 0x0000000e00117202 */ /* 0x000fe20000000f00 */
[----:B------:R-:W-:Y:S02]  /*37ef0*/  IMAD.MOV.U32 R15, RZ, RZ, R36 ;  /* 0x000000ffff0f7224 */ /* 0x000fe400078e0024 */
[----:B------:R-:W-:Y:S02]  /*37f00*/  IMAD.MOV.U32 R36, RZ, RZ, R13 ;  /* 0x000000ffff247224 */ /* 0x000fe400078e000d */
.L_x_60342:
[----:B------:R-:W-:Y:S05]  /*37f10*/  BSYNC B1 ;  /* 0x0000000000017941 */ /* 0x000fea0003800000 */
.L_x_60340:
        /* <DEDUP_REMOVED lines=9> */
.L_x_60344:
[----:B------:R-:W-:Y:S01]  /*37fb0*/  IMAD.MOV.U32 R14, RZ, RZ, R31 ;  /* 0x000000ffff0e7224 */ /* 0x000fe200078e001f */
[----:B------:R-:W-:Y:S01]  /*37fc0*/  MOV R31, R28 ;  /* 0x0000001c001f7202 */ /* 0x000fe20000000f00 */
[----:B------:R-:W-:Y:S02]  /*37fd0*/  IMAD.MOV.U32 R13, RZ, RZ, R15 ;  /* 0x000000ffff0d7224 */ /* 0x000fe400078e000f */
[----:B------:R-:W-:Y:S02]  /*37fe0*/  IMAD.MOV.U32 R15, RZ, RZ, R12 ;  /* 0x000000ffff0f7224 */ /* 0x000fe400078e000c */
.L_x_60345:
[----:B------:R-:W-:Y:S05]  /*37ff0*/  BSYNC B1 ;  /* 0x0000000000017941 */ /* 0x000fea0003800000 */
.L_x_60343:
        /* <DEDUP_REMOVED lines=9> */
.L_x_60347:
[----:B------:R-:W-:Y:S01]  /*38090*/  IMAD.MOV.U32 R28, RZ, RZ, R14 ;  /* 0x000000ffff1c7224 */ /* 0x000fe200078e000e */
[----:B------:R-:W-:Y:S01]  /*380a0*/  MOV R14, R29 ;  /* 0x0000001d000e7202 */ /* 0x000fe20000000f00 */
[----:B------:R-:W-:Y:S02]  /*380b0*/  IMAD.MOV.U32 R12, RZ, RZ, R13 ;  /* 0x000000ffff0c7224 */ /* 0x000fe400078e000d */
[----:B------:R-:W-:Y:S02]  /*380c0*/  IMAD.MOV.U32 R13, RZ, RZ, R30 ;  /* 0x000000ffff0d7224 */ /* 0x000fe400078e001e */
.L_x_60348:
[----:B------:R-:W-:Y:S05]  /*380d0*/  BSYNC B1 ;  /* 0x0000000000017941 */ /* 0x000fea0003800000 */
.L_x_60346:
        /* <DEDUP_REMOVED lines=9> */
.L_x_60350:
[----:B------:R-:W-:Y:S01]  /*38170*/  IMAD.MOV.U32 R29, RZ, RZ, R28 ;  /* 0x000000ffff1d7224 */ /* 0x000fe200078e001c */
[----:B------:R-:W-:Y:S01]  /*38180*/  MOV R28, R35 ;  /* 0x00000023001c7202 */ /* 0x000fe20000000f00 */
[----:B------:R-:W-:Y:S02]  /*38190*/  IMAD.MOV.U32 R30, RZ, RZ, R12 ;  /* 0x000000ffff1e7224 */ /* 0x000fe400078e000c */
[----:B------:R-:W-:Y:S02]  /*381a0*/  IMAD.MOV.U32 R12, RZ, RZ, R33 ;  /* 0x000000ffff0c7224 */ /* 0x000fe400078e0021 */
.L_x_60351:
[----:B------:R-:W-:Y:S05]  /*381b0*/  BSYNC B1 ;  /* 0x0000000000017941 */ /* 0x000fea0003800000 */
.L_x_60349:
        /* <DEDUP_REMOVED lines=9> */
.L_x_60353:
[----:B------:R-:W-:Y:S01]  /*38250*/  IMAD.MOV.U32 R35, RZ, RZ, R29 ;  /* 0x000000ffff237224 */ /* 0x000fe200078e001d */
[----:B------:R-:W-:Y:S01]  /*38260*/  MOV R29, R26 ;  /* 0x0000001a001d7202 */ /* 0x000fe20000000f00 */
[----:B------:R-:W-:Y:S02]  /*38270*/  IMAD.MOV.U32 R33, RZ, RZ, R30 ;  /* 0x000000ffff217224 */ /* 0x000fe400078e001e */
[----:B------:R-:W-:Y:S02]  /*38280*/  IMAD.MOV.U32 R30, RZ, RZ, R25 ;  /* 0x000000ffff1e7224 */ /* 0x000fe400078e0019 */
.L_x_60354:
[----:B------:R-:W-:Y:S05]  /*38290*/  BSYNC B1 ;  /* 0x0000000000017941 */ /* 0x000fea0003800000 */
.L_x_60352:
        /* <DEDUP_REMOVED lines=16> */
.L_x_60356:
[----:B------:R-:W-:Y:S01]  /*383a0*/  MOV R44, R27 ;  /* 0x0000001b002c7202 */ /* 0x000fe20000000f00 */
[----:B------:R-:W-:Y:S02]  /*383b0*/  IMAD.MOV.U32 R26, RZ, RZ, R43 ;  /* 0x000000ffff1a7224 */ /* 0x000fe400078e002b */
[----:B------:R-:W-:Y:S02]  /*383c0*/  IMAD.MOV.U32 R27, RZ, RZ, R32 ;  /* 0x000000ffff1b7224 */ /* 0x000fe400078e0020 */
[----:B------:R-:W-:Y:S02]  /*383d0*/  IMAD.MOV.U32 R43, RZ, RZ, R24 ;  /* 0x000000ffff2b7224 */ /* 0x000fe400078e0018 */
.L_x_60357:
[----:B------:R-:W-:Y:S05]  /*383e0*/  BSYNC B1 ;  /* 0x0000000000017941 */ /* 0x000fea0003800000 */
.L_x_60355:
        /* <DEDUP_REMOVED lines=9> */
.L_x_60359:
[----:B------:R-:W-:Y:S01]  /*38480*/  MOV R25, R44 ;  /* 0x0000002c00197202 */ /* 0x000fe20000000f00 */
[----:B------:R-:W-:Y:S02]  /*38490*/  IMAD.MOV.U32 R3, RZ, RZ, R26 ;  /* 0x000000ffff037224 */ /* 0x000fe400078e001a */
[----:B------:R-:W-:Y:S02]  /*384a0*/  IMAD.MOV.U32 R44, RZ, RZ, R39 ;  /* 0x000000ffff2c7224 */ /* 0x000fe400078e0027 */
[----:B------:R-:W-:Y:S02]  /*384b0*/  IMAD.MOV.U32 R26, RZ, RZ, R5 ;  /* 0x000000ffff1a7224 */ /* 0x000fe400078e0005 */
.L_x_60360:
[----:B------:R-:W-:Y:S05]  /*384c0*/  BSYNC B1 ;  /* 0x0000000000017941 */ /* 0x000fea0003800000 */
.L_x_60358:
        /* <DEDUP_REMOVED lines=9> */
.L_x_60362:
[----:B------:R-:W-:Y:S01]  /*38560*/  MOV R32, R25 ;  /* 0x0000001900207202 */ /* 0x000fe20000000f00 */
[----:B------:R-:W-:Y:S02]  /*38570*/  IMAD.MOV.U32 R24, RZ, RZ, R3 ;  /* 0x000000ffff187224 */ /* 0x000fe400078e0003 */
[----:B------:R-:W-:Y:S02]  /*38580*/  IMAD.MOV.U32 R25, RZ, RZ, R38 ;  /* 0x000000ffff197224 */ /* 0x000fe400078e0026 */
[----:B------:R-:W-:Y:S02]  /*38590*/  IMAD.MOV.U32 R3, RZ, RZ, R22 ;  /* 0x000000ffff037224 */ /* 0x000fe400078e0016 */
.L_x_60363:
[----:B------:R-:W-:Y:S05]  /*385a0*/  BSYNC B1 ;  /* 0x0000000000017941 */ /* 0x000fea0003800000 */
.L_x_60361:
        /* <DEDUP_REMOVED lines=9> */
.L_x_60365:
[----:B------:R-:W-:Y:S01]  /*38640*/  MOV R37, R32 ;  /* 0x0000002000257202 */ /* 0x000fe20000000f00 */
[----:B------:R-:W-:Y:S02]  /*38650*/  IMAD.MOV.U32 R5, RZ, RZ, R24 ;  /* 0x000000ffff057224 */ /* 0x000fe400078e0018 */
[----:B------:R-:W-:Y:S02]  /*38660*/  IMAD.MOV.U32 R32, RZ, RZ, R23 ;  /* 0x000000ffff207224 */ /* 0x000fe400078e0017 */
[----:B------:R-:W-:Y:S02]  /*38670*/  IMAD.MOV.U32 R24, RZ, RZ, R7 ;  /* 0x000000ffff187224 */ /* 0x000fe400078e0007 */
.L_x_60366:
[----:B------:R-:W-:Y:S05]  /*38680*/  BSYNC B1 ;  /* 0x0000000000017941 */ /* 0x000fea0003800000 */
.L_x_60364:
        /* <DEDUP_REMOVED lines=9> */
.L_x_60368:
[----:B------:R-:W-:Y:S01]  /*38720*/  MOV R22, R37 ;  /* 0x0000002500167202 */ /* 0x000fe20000000f00 */
[----:B------:R-:W-:Y:S02]  /*38730*/  IMAD.MOV.U32 R7, RZ, RZ, R5 ;  /* 0x000000ffff077224 */ /* 0x000fe400078e0005 */
[----:B------:R-:W-:Y:S02]  /*38740*/  IMAD.MOV.U32 R37, RZ, RZ, R42 ;  /* 0x000000ffff257224 */ /* 0x000fe400078e002a */
[----:B------:R-:W-:Y:S02]  /*38750*/  IMAD.MOV.U32 R5, RZ, RZ, R40 ;  /* 0x000000ffff057224 */ /* 0x000fe400078e0028 */
.L_x_60369:
[----:B------:R-:W-:Y:S05]  /*38760*/  BSYNC B1 ;  /* 0x0000000000017941 */ /* 0x000fea0003800000 */
.L_x_60367:
        /* <DEDUP_REMOVED lines=9> */
.L_x_60371:
[----:B------:R-:W-:Y:S01]  /*38800*/  MOV R40, R22 ;  /* 0x0000001600287202 */ /* 0x000fe20000000f00 */
[----:B------:R-:W-:Y:S02]  /*38810*/  IMAD.MOV.U32 R38, RZ, RZ, R7 ;  /* 0x000000ffff267224 */ /* 0x000fe400078e0007 */
[----:B------:R-:W-:Y:S02]  /*38820*/  IMAD.MOV.U32 R22, RZ, RZ, R9 ;  /* 0x000000ffff167224 */ /* 0x000fe400078e0009 */
[----:B------:R-:W-:Y:S02]  /*38830*/  IMAD.MOV.U32 R7, RZ, RZ, R20 ;  /* 0x000000ffff077224 */ /* 0x000fe400078e0014 */
.L_x_60372:
[----:B------:R-:W-:Y:S05]  /*38840*/  BSYNC B1 ;  /* 0x0000000000017941 */ /* 0x000fea0003800000 */
.L_x_60370:
        /* <DEDUP_REMOVED lines=9> */
.L_x_60374:
[----:B------:R-:W-:Y:S01]  /*388e0*/  MOV R9, R40 ;  /* 0x0000002800097202 */ /* 0x000fe20000000f00 */
[----:B------:R-:W-:Y:S02]  /*388f0*/  IMAD.MOV.U32 R20, RZ, RZ, R38 ;  /* 0x000000ffff147224 */ /* 0x000fe400078e0026 */
[----:B------:R-:W-:Y:S02]  /*38900*/  IMAD.MOV.U32 R40, RZ, RZ, R19 ;  /* 0x000000ffff287224 */ /* 0x000fe400078e0013 */
[----:B------:R-:W-:Y:S02]  /*38910*/  IMAD.MOV.U32 R38, RZ, RZ, R11 ;  /* 0x000000ffff267224 */ /* 0x000fe400078e000b */
.L_x_60375:
[----:B------:R-:W-:Y:S05]  /*38920*/  BSYNC B1 ;  /* 0x0000000000017941 */ /* 0x000fea0003800000 */
.L_x_60373:
        /* <DEDUP_REMOVED lines=9> */
.L_x_60377:
[----:B------:R-:W-:Y:S01]  /*389c0*/  MOV R19, R9 ;  /* 0x0000000900137202 */ /* 0x000fe20000000f00 */
[----:B------:R-:W-:Y:S02]  /*389d0*/  IMAD.MOV.U32 R11, RZ, RZ, R20 ;  /* 0x000000ffff0b7224 */ /* 0x000fe400078e0014 */
[----:B------:R-:W-:Y:S02]  /*389e0*/  IMAD.MOV.U32 R9, RZ, RZ, R18 ;  /* 0x000000ffff097224 */ /* 0x000fe400078e0012 */
[----:B------:R-:W-:Y:S02]  /*389f0*/  IMAD.MOV.U32 R20, RZ, RZ, R21 ;  /* 0x000000ffff147224 */ /* 0x000fe400078e0015 */
.L_x_60378:
[----:B------:R-:W-:Y:S05]  /*38a00*/  BSYNC B1 ;  /* 0x0000000000017941 */ /* 0x000fea0003800000 */
.L_x_60376:
        /* <DEDUP_REMOVED lines=9> */
.L_x_60380:
[----:B------:R-:W-:Y:S01]  /*38aa0*/  MOV R18, R19 ;  /* 0x0000001300127202 */ /* 0x000fe20000000f00 */
[----:B------:R-:W-:Y:S02]  /*38ab0*/  IMAD.MOV.U32 R21, RZ, RZ, R11 ;  /* 0x000000ffff157224 */ /* 0x000fe400078e000b */
[----:B------:R-:W-:Y:S02]  /*38ac0*/  IMAD.MOV.U32 R19, RZ, RZ, R34 ;  /* 0x000000ffff137224 */ /* 0x000fe400078e0022 */
[----:B------:R-:W-:Y:S02]  /*38ad0*/  IMAD.MOV.U32 R11, RZ, RZ, R16 ;  /* 0x000000ffff0b7224 */ /* 0x000fe400078e0010 */
.L_x_60381:
[----:B------:R-:W-:Y:S05]  /*38ae0*/  BSYNC B1 ;  /* 0x0000000000017941 */ /* 0x000fea0003800000 */
.L_x_60379:
        /* <DEDUP_REMOVED lines=9> */
.L_x_60383:
[----:B------:R-:W-:Y:S01]  /*38b80*/  MOV R34, R18 ;  /* 0x0000001200227202 */ /* 0x000fe20000000f00 */
[----:B------:R-:W-:Y:S02]  /*38b90*/  IMAD.MOV.U32 R16, RZ, RZ, R21 ;  /* 0x000000ffff107224 */ /* 0x000fe400078e0015 */
[----:B------:R-:W-:Y:S02]  /*38ba0*/  IMAD.MOV.U32 R18, RZ, RZ, R17 ;  /* 0x000000ffff127224 */ /* 0x000fe400078e0011 */
[----:B------:R-:W-:Y:S02]  /*38bb0*/  IMAD.MOV.U32 R21, RZ, RZ, R36 ;  /* 0x000000ffff157224 */ /* 0x000fe400078e0024 */
.L_x_60384:
[----:B------:R-:W-:Y:S05]  /*38bc0*/  BSYNC B1 ;  /* 0x0000000000017941 */ /* 0x000fea0003800000 */
.L_x_60382:
        /* <DEDUP_REMOVED lines=9> */
.L_x_60386:
[----:B------:R-:W-:Y:S01]  /*38c60*/  MOV R17, R34 ;  /* 0x0000002200117202 */ /* 0x000fe20000000f00 */
[----:B------:R-:W-:Y:S02]  /*38c70*/  IMAD.MOV.U32 R36, RZ, RZ, R16 ;  /* 0x000000ffff247224 */ /* 0x000fe400078e0010 */
[----:B------:R-:W-:Y:S02]  /*38c80*/  IMAD.MOV.U32 R34, RZ, RZ, R31 ;  /* 0x000000ffff227224 */ /* 0x000fe400078e001f */
[----:B------:R-:W-:Y:S02]  /*38c90*/  IMAD.MOV.U32 R16, RZ, RZ, R15 ;  /* 0x000000ffff107224 */ /* 0x000fe400078e000f */
.L_x_60387:
[----:B------:R-:W-:Y:S05]  /*38ca0*/  BSYNC B1 ;  /* 0x0000000000017941 */ /* 0x000fea0003800000 */
.L_x_60385:
        /* <DEDUP_REMOVED lines=9> */
.L_x_60389:
[----:B------:R-:W-:Y:S01]  /*38d40*/  MOV R23, R17 ;  /* 0x0000001100177202 */ /* 0x000fe20000000f00 */
[----:B------:R-:W-:Y:S02]  /*38d50*/  IMAD.MOV.U32 R15, RZ, RZ, R36 ;  /* 0x000000ffff0f7224 */ /* 0x000fe400078e0024 */
[----:B------:R-:W-:Y:S02]  /*38d60*/  IMAD.MOV.U32 R17, RZ, RZ, R14 ;  /* 0x000000ffff117224 */ /* 0x000fe400078e000e */
[----:B------:R-:W-:Y:S02]  /*38d70*/  IMAD.MOV.U32 R36, RZ, RZ, R13 ;  /* 0x000000ffff247224 */ /* 0x000fe400078e000d */
.L_x_60390:
[----:B------:R-:W-:Y:S05]  /*38d80*/  BSYNC B1 ;  /* 0x0000000000017941 */ /* 0x000fea0003800000 */
.L_x_60388:
        /* <DEDUP_REMOVED lines=9> */
.L_x_60392:
[----:B------:R-:W-:Y:S01]  /*38e20*/  MOV R14, R23 ;  /* 0x00000017000e7202 */ /* 0x000fe20000000f00 */
[----:B------:R-:W-:Y:S02]  /*38e30*/  IMAD.MOV.U32 R13, RZ, RZ, R15 ;  /* 0x000000ffff0d7224 */ /* 0x000fe400078e000f */
[----:B------:R-:W-:Y:S02]  /*38e40*/  IMAD.MOV.U32 R23, RZ, RZ, R28 ;  /* 0x000000ffff177224 */ /* 0x000fe400078e001c */
[----:B------:R-:W-:Y:S02]  /*38e50*/  IMAD.MOV.U32 R15, RZ, RZ, R12 ;  /* 0x000000ffff0f7224 */ /* 0x000fe400078e000c */
.L_x_60393:
[----:B------:R-:W-:Y:S05]  /*38e60*/  BSYNC B1 ;  /* 0x0000000000017941 */ /* 0x000fea0003800000 */
.L_x_60391:
        /* <DEDUP_REMOVED lines=9> */
.L_x_60395:
[----:B------:R-:W-:Y:S01]  /*38f00*/  MOV R28, R14 ;  /* 0x0000000e001c7202 */ /* 0x000fe20000000f00 */
[----:B------:R-:W-:Y:S02]  /*38f10*/  IMAD.MOV.U32 R12, RZ, RZ, R13 ;  /* 0x000000ffff0c7224 */ /* 0x000fe400078e000d */
[----:B------:R-:W-:Y:S02]  /*38f20*/  IMAD.MOV.U32 R14, RZ, RZ, R29 ;  /* 0x000000ffff0e7224 */ /* 0x000fe400078e001d */
[----:B------:R-:W-:Y:S02]  /*38f30*/  IMAD.MOV.U32 R13, RZ, RZ, R30 ;  /* 0x000000ffff0d7224 */ /* 0x000fe400078e001e */
.L_x_60396:
[----:B------:R-:W-:Y:S05]  /*38f40*/  BSYNC B1 ;  /* 0x0000000000017941 */ /* 0x000fea0003800000 */
.L_x_60394:
        /* <DEDUP_REMOVED lines=9> */
.L_x_60398:
[----:B------:R-:W-:Y:S01]  /*38fe0*/  MOV R30, R28 ;  /* 0x0000001c001e7202 */ /* 0x000fe20000000f00 */
[----:B------:R-:W-:Y:S02]  /*38ff0*/  IMAD.MOV.U32 R29, RZ, RZ, R12 ;  /* 0x000000ffff1d7224 */ /* 0x000fe400078e000c */
[----:B------:R-:W-:Y:S02]  /*39000*/  IMAD.MOV.U32 R28, RZ, RZ, R35 ;  /* 0x000000ffff1c7224 */ /* 0x000fe400078e0023 */
[----:B------:R-:W-:Y:S02]  /*39010*/  IMAD.MOV.U32 R12, RZ, RZ, R33 ;  /* 0x000000ffff0c7224 */ /* 0x000fe400078e0021 */
.L_x_60399:
[----:B------:R-:W-:Y:S05]  /*39020*/  BSYNC B1 ;  /* 0x0000000000017941 */ /* 0x000fea0003800000 */
.L_x_60397:
        /* <DEDUP_REMOVED lines=16> */
.L_x_60401:
[----:B------:R-:W-:Y:S02]  /*39130*/  IMAD.MOV.U32 R42, RZ, RZ, R27 ;  /* 0x000000ffff2a7224 */ /* 0x000fe400078e001b */
[----:B------:R-:W-:Y:S02]  /*39140*/  IMAD.MOV.U32 R10, RZ, RZ, R43 ;  /* 0x000000ffff0a7224 */ /* 0x000fe400078e002b */
[----:B------:R-:W-:Y:S02]  /*39150*/  IMAD.MOV.U32 R27, RZ, RZ, R44 ;  /* 0x000000ffff1b7224 */ /* 0x000fe400078e002c */
[----:B------:R-:W-:Y:S02]  /*39160*/  IMAD.MOV.U32 R43, RZ, RZ, R26 ;  /* 0x000000ffff2b7224 */ /* 0x000fe400078e001a */
.L_x_60402:
[----:B------:R-:W-:Y:S05]  /*39170*/  BSYNC B1 ;  /* 0x0000000000017941 */ /* 0x000fea0003800000 */
.L_x_60400:
        /* <DEDUP_REMOVED lines=9> */
.L_x_60404:
[----:B------:R-:W-:Y:S02]  /*39210*/  IMAD.MOV.U32 R33, RZ, RZ, R42 ;  /* 0x000000ffff217224 */ /* 0x000fe400078e002a */
[----:B------:R-:W-:Y:S02]  /*39220*/  IMAD.MOV.U32 R31, RZ, RZ, R10 ;  /* 0x000000ffff1f7224 */ /* 0x000fe400078e000a */
[----:B------:R-:W-:Y:S02]  /*39230*/  IMAD.MOV.U32 R42, RZ, RZ, R25 ;  /* 0x000000ffff2a7224 */ /* 0x000fe400078e0019 */
[----:B------:R-:W-:Y:S02]  /*39240*/  IMAD.MOV.U32 R10, RZ, RZ, R3 ;  /* 0x000000ffff0a7224 */ /* 0x000fe400078e0003 */
.L_x_60405:
[----:B------:R-:W-:Y:S05]  /*39250*/  BSYNC B1 ;  /* 0x0000000000017941 */ /* 0x000fea0003800000 */
.L_x_60403:
        /* <DEDUP_REMOVED lines=9> */
.L_x_60407:
[----:B------:R-:W-:Y:S02]  /*392f0*/  IMAD.MOV.U32 R44, RZ, RZ, R33 ;  /* 0x000000ffff2c7224 */ /* 0x000fe400078e0021 */
[----:B------:R-:W-:Y:S02]  /*39300*/  IMAD.MOV.U32 R26, RZ, RZ, R31 ;  /* 0x000000ffff1a7224 */ /* 0x000fe400078e001f */
[----:B------:R-:W-:Y:S02]  /*39310*/  IMAD.MOV.U32 R33, RZ, RZ, R32 ;  /* 0x000000ffff217224 */ /* 0x000fe400078e0020 */
[----:B------:R-:W-:Y:S02]  /*39320*/  IMAD.MOV.U32 R31, RZ, RZ, R24 ;  /* 0x000000ffff1f7224 */ /* 0x000fe400078e0018 */
.L_x_60408:
[----:B------:R-:W-:Y:S05]  /*39330*/  BSYNC B1 ;  /* 0x0000000000017941 */ /* 0x000fea0003800000 */
.L_x_60406:
        /* <DEDUP_REMOVED lines=9> */
.L_x_60410:
[----:B------:R-:W-:Y:S02]  /*393d0*/  IMAD.MOV.U32 R3, RZ, RZ, R44 ;  /* 0x000000ffff037224 */ /* 0x000fe400078e002c */
[----:B------:R-:W-:Y:S02]  /*393e0*/  IMAD.MOV.U32 R24, RZ, RZ, R26 ;  /* 0x000000ffff187224 */ /* 0x000fe400078e001a */
[----:B------:R-:W-:Y:S02]  /*393f0*/  IMAD.MOV.U32 R44, RZ, RZ, R37 ;  /* 0x000000ffff2c7224 */ /* 0x000fe400078e0025 */
[----:B------:R-:W-:Y:S02]  /*39400*/  IMAD.MOV.U32 R26, RZ, RZ, R5 ;  /* 0x000000ffff1a7224 */ /* 0x000fe400078e0005 */
.L_x_60411:
[----:B------:R-:W-:Y:S05]  /*39410*/  BSYNC B1 ;  /* 0x0000000000017941 */ /* 0x000fea0003800000 */
.L_x_60409:
        /* <DEDUP_REMOVED lines=9> */
.L_x_60413:
[----:B------:R-:W-:Y:S02]  /*394b0*/  IMAD.MOV.U32 R25, RZ, RZ, R3 ;  /* 0x000000ffff197224 */ /* 0x000fe400078e0003 */
[----:B------:R-:W-:Y:S02]  /*394c0*/  IMAD.MOV.U32 R5, RZ, RZ, R24 ;  /* 0x000000ffff057224 */ /* 0x000fe400078e0018 */
[----:B------:R-:W-:Y:S02]  /*394d0*/  IMAD.MOV.U32 R3, RZ, RZ, R22 ;  /* 0x000000ffff037224 */ /* 0x000fe400078e0016 */
[----:B------:R-:W-:Y:S02]  /*394e0*/  IMAD.MOV.U32 R24, RZ, RZ, R7 ;  /* 0x000000ffff187224 */ /* 0x000fe400078e0007 */
.L_x_60414:
[----:B------:R-:W-:Y:S05]  /*394f0*/  BSYNC B1 ;  /* 0x0000000000017941 */ /* 0x000fea0003800000 */
.L_x_60412:
        /* <DEDUP_REMOVED lines=9> */
.L_x_60416:
[----:B------:R-:W-:Y:S02]  /*39590*/  IMAD.MOV.U32 R22, RZ, RZ, R25 ;  /* 0x000000ffff167224 */ /* 0x000fe400078e0019 */
[----:B------:R-:W-:Y:S02]  /*395a0*/  IMAD.MOV.U32 R7, RZ, RZ, R5 ;  /* 0x000000ffff077224 */ /* 0x000fe400078e0005 */
[----:B------:R-:W-:Y:S02]  /*395b0*/  IMAD.MOV.U32 R25, RZ, RZ, R40 ;  /* 0x000000ffff197224 */ /* 0x000fe400078e0028 */
[----:B------:R-:W-:Y:S02]  /*395c0*/  IMAD.MOV.U32 R5, RZ, RZ, R38 ;  /* 0x000000ffff057224 */ /* 0x000fe400078e0026 */
.L_x_60417:
[----:B------:R-:W-:Y:S05]  /*395d0*/  BSYNC B1 ;  /* 0x0000000000017941 */ /* 0x000fea0003800000 */
.L_x_60415:
        /* <DEDUP_REMOVED lines=9> */
.L_x_60419:
[----:B------:R-:W-:Y:S02]  /*39670*/  IMAD.MOV.U32 R38, RZ, RZ, R22 ;  /* 0x000000ffff267224 */ /* 0x000fe400078e0016 */
[----:B------:R-:W-:Y:S02]  /*39680*/  IMAD.MOV.U32 R32, RZ, RZ, R7 ;  /* 0x000000ffff207224 */ /* 0x000fe400078e0007 */
[----:B------:R-:W-:Y:S02]  /*39690*/  IMAD.MOV.U32 R22, RZ, RZ, R9 ;  /* 0x000000ffff167224 */ /* 0x000fe400078e0009 */
[----:B------:R-:W-:Y:S02]  /*396a0*/  IMAD.MOV.U32 R7, RZ, RZ, R20 ;  /* 0x000000ffff077224 */ /* 0x000fe400078e0014 */
.L_x_60420:
[----:B------:R-:W-:Y:S05]  /*396b0*/  BSYNC B1 ;  /* 0x0000000000017941 */ /* 0x000fea0003800000 */
.L_x_60418:
        /* <DEDUP_REMOVED lines=9> */
.L_x_60422:
[----:B------:R-:W-:Y:S02]  /*39750*/  IMAD.MOV.U32 R9, RZ, RZ, R38 ;  /* 0x000000ffff097224 */ /* 0x000fe400078e0026 */
[----:B------:R-:W-:Y:S02]  /*39760*/  IMAD.MOV.U32 R20, RZ, RZ, R32 ;  /* 0x000000ffff147224 */ /* 0x000fe400078e0020 */
[----:B------:R-:W-:Y:S02]  /*39770*/  IMAD.MOV.U32 R38, RZ, RZ, R19 ;  /* 0x000000ffff267224 */ /* 0x000fe400078e0013 */
[----:B------:R-:W-:Y:S02]  /*39780*/  IMAD.MOV.U32 R32, RZ, RZ, R11 ;  /* 0x000000ffff207224 */ /* 0x000fe400078e000b */
.L_x_60423:
[----:B------:R-:W-:Y:S05]  /*39790*/  BSYNC B1 ;  /* 0x0000000000017941 */ /* 0x000fea0003800000 */
.L_x_60421:
        /* <DEDUP_REMOVED lines=9> */
.L_x_60425:
[----:B------:R-:W-:Y:S02]  /*39830*/  IMAD.MOV.U32 R19, RZ, RZ, R9 ;  /* 0x000000ffff137224 */ /* 0x000fe400078e0009 */
[----:B------:R-:W-:Y:S02]  /*39840*/  IMAD.MOV.U32 R11, RZ, RZ, R20 ;  /* 0x000000ffff0b7224 */ /* 0x000fe400078e0014 */
[----:B------:R-:W-:Y:S02]  /*39850*/  IMAD.MOV.U32 R9, RZ, RZ, R18 ;  /* 0x000000ffff097224 */ /* 0x000fe400078e0012 */
[----:B------:R-:W-:Y:S02]  /*39860*/  IMAD.MOV.U32 R20, RZ, RZ, R21 ;  /* 0x000000ffff147224 */ /* 0x000fe400078e0015 */
.L_x_60426:
[----:B------:R-:W-:Y:S05]  /*39870*/  BSYNC B1 ;  /* 0x0000000000017941 */ /* 0x000fea0003800000 */
.L_x_60424:
        /* <DEDUP_REMOVED lines=9> */
.L_x_60428:
[----:B------:R-:W-:Y:S02]  /*39910*/  IMAD.MOV.U32 R18, RZ, RZ, R19 ;  /* 0x000000ffff127224 */ /* 0x000fe400078e0013 */
[----:B------:R-:W-:Y:S02]  /*39920*/  IMAD.MOV.U32 R21, RZ, RZ, R11 ;  /* 0x000000ffff157224 */ /* 0x000fe400078e000b */
[----:B------:R-:W-:Y:S02]  /*39930*/  IMAD.MOV.U32 R19, RZ, RZ, R34 ;  /* 0x000000ffff137224 */ /* 0x000fe400078e0022 */
[----:B------:R-:W-:Y:S02]  /*39940*/  IMAD.MOV.U32 R11, RZ, RZ, R16 ;  /* 0x000000ffff0b7224 */ /* 0x000fe400078e0010 */
.L_x_60429:
[----:B------:R-:W-:Y:S05]  /*39950*/  BSYNC B1 ;  /* 0x0000000000017941 */ /* 0x000fea0003800000 */
.L_x_60427:
        /* <DEDUP_REMOVED lines=9> */
.L_x_60431:
[----:B------:R-:W-:Y:S02]  /*399f0*/  IMAD.MOV.U32 R34, RZ, RZ, R18 ;  /* 0x000000ffff227224 */ /* 0x000fe400078e0012 */
[----:B------:R-:W-:Y:S02]  /*39a00*/  IMAD.MOV.U32 R16, RZ, RZ, R21 ;  /* 0x000000ffff107224 */ /* 0x000fe400078e0015 */
[----:B------:R-:W-:Y:S02]  /*39a10*/  IMAD.MOV.U32 R18, RZ, RZ, R17 ;  /* 0x000000ffff127224 */ /* 0x000fe400078e0011 */
[----:B------:R-:W-:Y:S02]  /*39a20*/  IMAD.MOV.U32 R21, RZ, RZ, R36 ;  /* 0x000000ffff157224 */ /* 0x000fe400078e0024 */
.L_x_60432:
[----:B------:R-:W-:Y:S05]  /*39a30*/  BSYNC B1 ;  /* 0x0000000000017941 */ /* 0x000fea0003800000 */
.L_x_60430:
        /* <DEDUP_REMOVED lines=9> */
.L_x_60434:
[----:B------:R-:W-:Y:S02]  /*39ad0*/  IMAD.MOV.U32 R17, RZ, RZ, R34 ;  /* 0x000000ffff117224 */ /* 0x000fe400078e0022 */
[----:B------:R-:W-:Y:S02]  /*39ae0*/  IMAD.MOV.U32 R36, RZ, RZ, R16 ;  /* 0x000000ffff247224 */ /* 0x000fe400078e0010 */
[----:B------:R-:W-:Y:S02]  /*39af0*/  IMAD.MOV.U32 R34, RZ, RZ, R23 ;  /* 0x000000ffff227224 */ /* 0x000fe400078e0017 */
[----:B------:R-:W-:Y:S02]  /*39b00*/  IMAD.MOV.U32 R16, RZ, RZ, R15 ;  /* 0x000000ffff107224 */ /* 0x000fe400078e000f */
.L_x_60435:
[----:B------:R-:W-:Y:S05]  /*39b10*/  BSYNC B1 ;  /* 0x0000000000017941 */ /* 0x000fea0003800000 */
.L_x_60433:
        /* <DEDUP_REMOVED lines=9> */
.L_x_60437:
[----:B------:R-:W-:Y:S02]  /*39bb0*/  IMAD.MOV.U32 R23, RZ, RZ, R17 ;  /* 0x000000ffff177224 */ /* 0x000fe400078e0011 */
[----:B------:R-:W-:Y:S02]  /*39bc0*/  IMAD.MOV.U32 R15, RZ, RZ, R36 ;  /* 0x000000ffff0f7224 */ /* 0x000fe400078e0024 */
[----:B------:R-:W-:Y:S02]  /*39bd0*/  IMAD.MOV.U32 R17, RZ, RZ, R14 ;  /* 0x000000ffff117224 */ /* 0x000fe400078e000e */
[----:B------:R-:W-:Y:S02]  /*39be0*/  IMAD.MOV.U32 R36, RZ, RZ, R13 ;  /* 0x000000ffff247224 */ /* 0x000fe400078e000d */
.L_x_60438:
[----:B------:R-:W-:Y:S05]  /*39bf0*/  BSYNC B1 ;  /* 0x0000000000017941 */ /* 0x000fea0003800000 */
.L_x_60436:
        /* <DEDUP_REMOVED lines=9> */
.L_x_60440:
[----:B------:R-:W-:Y:S02]  /*39c90*/  IMAD.MOV.U32 R13, RZ, RZ, R23 ;  /* 0x000000ffff0d7224 */ /* 0x000fe400078e0017 */
[----:B------:R-:W-:Y:S02]  /*39ca0*/  IMAD.MOV.U32 R14, RZ, RZ, R15 ;  /* 0x000000ffff0e7224 */ /* 0x000fe400078e000f */
[----:B------:R-:W-:Y:S02]  /*39cb0*/  IMAD.MOV.U32 R23, RZ, RZ, R28 ;  /* 0x000000ffff177224 */ /* 0x000fe400078e001c */
[----:B------:R-:W-:Y:S02]  /*39cc0*/  IMAD.MOV.U32 R15, RZ, RZ, R12 ;  /* 0x000000ffff0f7224 */ /* 0x000fe400078e000c */
.L_x_60441:
[----:B------:R-:W-:Y:S05]  /*39cd0*/  BSYNC B1 ;  /* 0x0000000000017941 */ /* 0x000fea0003800000 */
.L_x_60439:
        /* <DEDUP_REMOVED lines=9> */
.L_x_60443:
[----:B------:R-:W-:Y:S02]  /*39d70*/  IMAD.MOV.U32 R28, RZ, RZ, R13 ;  /* 0x000000ffff1c7224 */ /* 0x000fe400078e000d */
[----:B------:R-:W-:Y:S02]  /*39d80*/  IMAD.MOV.U32 R12, RZ, RZ, R14 ;  /* 0x000000ffff0c7224 */ /* 0x000fe400078e000e */
[----:B------:R-:W-:Y:S02]  /*39d90*/  IMAD.MOV.U32 R13, RZ, RZ, R30 ;  /* 0x000000ffff0d7224 */ /* 0x000fe400078e001e */
[----:B------:R-:W-:Y:S02]  /*39da0*/  IMAD.MOV.U32 R14, RZ, RZ, R29 ;  /* 0x000000ffff0e7224 */ /* 0x000fe400078e001d */
.L_x_60444:
[----:B------:R-:W-:Y:S05]  /*39db0*/  BSYNC B1 ;  /* 0x0000000000017941 */ /* 0x000fea0003800000 */
.L_x_60442:
        /* <DEDUP_REMOVED lines=16> */
.L_x_60446:
[----:B------:R-:W-:Y:S01]  /*39ec0*/  IMAD.MOV.U32 R8, RZ, RZ, R27 ;  /* 0x000000ffff087224 */ /* 0x000fe200078e001b */
[----:B------:R-:W-:Y:S01]  /*39ed0*/  MOV R27, R42 ;  /* 0x0000002a001b7202 */ /* 0x000fe20000000f00 */
[----:B------:R-:W-:Y:S02]  /*39ee0*/  IMAD.MOV.U32 R30, RZ, RZ, R43 ;  /* 0x000000ffff1e7224 */ /* 0x000fe400078e002b */
[----:B------:R-:W-:Y:S02]  /*39ef0*/  IMAD.MOV.U32 R43, RZ, RZ, R10 ;  /* 0x000000ffff2b7224 */ /* 0x000fe400078e000a */
.L_x_60447:
[----:B------:R-:W-:Y:S05]  /*39f00*/  BSYNC B1 ;  /* 0x0000000000017941 */ /* 0x000fea0003800000 */
.L_x_60445:
        /* <DEDUP_REMOVED lines=9> */
.L_x_60449:
[----:B------:R-:W-:Y:S01]  /*39fa0*/  IMAD.MOV.U32 R29, RZ, RZ, R8 ;  /* 0x000000ffff1d7224 */ /* 0x000fe200078e0008 */
[----:B------:R-:W-:Y:S01]  /*39fb0*/  MOV R8, R33 ;  /* 0x0000002100087202 */ /* 0x000fe20000000f00 */
[----:B------:R-:W-:Y:S02]  /*39fc0*/  IMAD.MOV.U32 R35, RZ, RZ, R30 ;  /* 0x000000ffff237224 */ /* 0x000fe400078e001e */
[----:B------:R-:W-:Y:S02]  /*39fd0*/  IMAD.MOV.U32 R30, RZ, RZ, R31 ;  /* 0x000000ffff1e7224 */ /* 0x000fe400078e001f */
.L_x_60450:
[----:B------:R-:W-:Y:S05]  /*39fe0*/  BSYNC B1 ;  /* 0x0000000000017941 */ /* 0x000fea0003800000 */
.L_x_60448:
        /* <DEDUP_REMOVED lines=9> */
.L_x_60452:
[----:B------:R-:W-:Y:S01]  /*3a080*/  IMAD.MOV.U32 R10, RZ, RZ, R29 ;  /* 0x000000ffff0a7224 */ /* 0x000fe200078e001d */
[----:B------:R-:W-:Y:S01]  /*3a090*/  MOV R29, R44 ;  /* 0x0000002c001d7202 */ /* 0x000fe20000000f00 */
[----:B------:R-:W-:Y:S02]  /*3a0a0*/  IMAD.MOV.U32 R31, RZ, RZ, R35 ;  /* 0x000000ffff1f7224 */ /* 0x000fe400078e0023 */
[----:B------:R-:W-:Y:S02]  /*3a0b0*/  IMAD.MOV.U32 R35, RZ, RZ, R26 ;  /* 0x000000ffff237224 */ /* 0x000fe400078e001a */
.L_x_60453:
[----:B------:R-:W-:Y:S05]  /*3a0c0*/  BSYNC B1 ;  /* 0x0000000000017941 */ /* 0x000fea0003800000 */
.L_x_60451:
        /* <DEDUP_REMOVED lines=9> */
.L_x_60455:
[----:B------:R-:W-:Y:S01]  /*3a160*/  IMAD.MOV.U32 R26, RZ, RZ, R10 ;  /* 0x000000ffff1a7224 */ /* 0x000fe200078e000a */
[----:B------:R-:W-:Y:S01]  /*3a170*/  MOV R10, R3 ;  /* 0x00000003000a7202 */ /* 0x000fe20000000f00 */
[----:B------:R-:W-:Y:S02]  /*3a180*/  IMAD.MOV.U32 R40, RZ, RZ, R31 ;  /* 0x000000ffff287224 */ /* 0x000fe400078e001f */
[----:B------:R-:W-:Y:S02]  /*3a190*/  IMAD.MOV.U32 R31, RZ, RZ, R24 ;  /* 0x000000ffff1f7224 */ /* 0x000fe400078e0018 */
.L_x_60456:
[----:B------:R-:W-:Y:S05]  /*3a1a0*/  BSYNC B1 ;  /* 0x0000000000017941 */ /* 0x000fea0003800000 */
.L_x_60454:
        /* <DEDUP_REMOVED lines=9> */
.L_x_60458:
[----:B------:R-:W-:Y:S01]  /*3a240*/  IMAD.MOV.U32 R3, RZ, RZ, R26 ;  /* 0x000000ffff037224 */ /* 0x000fe200078e001a */
[----:B------:R-:W-:Y:S01]  /*3a250*/  MOV R26, R25 ;  /* 0x00000019001a7202 */ /* 0x000fe20000000f00 */
[----:B------:R-:W-:Y:S02]  /*3a260*/  IMAD.MOV.U32 R24, RZ, RZ, R40 ;  /* 0x000000ffff187224 */ /* 0x000fe400078e0028 */
[----:B------:R-:W-:Y:S02]  /*3a270*/  IMAD.MOV.U32 R40, RZ, RZ, R5 ;  /* 0x000000ffff287224 */ /* 0x000fe400078e0005 */
.L_x_60459:
[----:B------:R-:W-:Y:S05]  /*3a280*/  BSYNC B1 ;  /* 0x0000000000017941 */ /* 0x000fea0003800000 */
.L_x_60457:
        /* <DEDUP_REMOVED lines=9> */
.L_x_60461:
[----:B------:R-:W-:Y:S01]  /*3a320*/  IMAD.MOV.U32 R5, RZ, RZ, R3 ;  /* 0x000000ffff057224 */ /* 0x000fe200078e0003 */
[----:B------:R-:W-:Y:S01]  /*3a330*/  MOV R3, R22 ;  /* 0x0000001600037202 */ /* 0x000fe20000000f00 */
[----:B------:R-:W-:Y:S02]  /*3a340*/  IMAD.MOV.U32 R25, RZ, RZ, R24 ;  /* 0x000000ffff197224 */ /* 0x000fe400078e0018 */
[----:B------:R-:W-:Y:S02]  /*3a350*/  IMAD.MOV.U32 R24, RZ, RZ, R7 ;  /* 0x000000ffff187224 */ /* 0x000fe400078e0007 */
.L_x_60462:
[----:B------:R-:W-:Y:S05]  /*3a360*/  BSYNC B1 ;  /* 0x0000000000017941 */ /* 0x000fea0003800000 */
.L_x_60460:
        /* <DEDUP_REMOVED lines=9> */
.L_x_60464:
[----:B------:R-:W-:Y:S01]  /*3a400*/  IMAD.MOV.U32 R22, RZ, RZ, R5 ;  /* 0x000000ffff167224 */ /* 0x000fe200078e0005 */
[----:B------:R-:W-:Y:S01]  /*3a410*/  MOV R5, R38 ;  /* 0x0000002600057202 */ /* 0x000fe20000000f00 */
[----:B------:R-:W-:Y:S02]  /*3a420*/  IMAD.MOV.U32 R7, RZ, RZ, R25 ;  /* 0x000000ffff077224 */ /* 0x000fe400078e0019 */
[----:B------:R-:W-:Y:S02]  /*3a430*/  IMAD.MOV.U32 R25, RZ, RZ, R32 ;  /* 0x000000ffff197224 */ /* 0x000fe400078e0020 */
.L_x_60465:
[----:B------:R-:W-:Y:S05]  /*3a440*/  BSYNC B1 ;  /* 0x0000000000017941 */ /* 0x000fea0003800000 */
.L_x_60463:
        /* <DEDUP_REMOVED lines=9> */
.L_x_60467:
[----:B------:R-:W-:Y:S01]  /*3a4e0*/  IMAD.MOV.U32 R32, RZ, RZ, R22 ;  /* 0x000000ffff207224 */ /* 0x000fe200078e0016 */
[----:B------:R-:W-:Y:S01]  /*3a4f0*/  MOV R22, R9 ;  /* 0x0000000900167202 */ /* 0x000fe20000000f00 */
[----:B------:R-:W-:Y:S02]  /*3a500*/  IMAD.MOV.U32 R38, RZ, RZ, R7 ;  /* 0x000000ffff267224 */ /* 0x000fe400078e0007 */
[----:B------:R-:W-:Y:S02]  /*3a510*/  IMAD.MOV.U32 R7, RZ, RZ, R20 ;  /* 0x000000ffff077224 */ /* 0x000fe400078e0014 */
.L_x_60468:
[----:B------:R-:W-:Y:S05]  /*3a520*/  BSYNC B1 ;  /* 0x0000000000017941 */ /* 0x000fea0003800000 */
.L_x_60466:
        /* <DEDUP_REMOVED lines=9> */
.L_x_60470:
[----:B------:R-:W-:Y:S01]  /*3a5c0*/  IMAD.MOV.U32 R9, RZ, RZ, R32 ;  /* 0x000000ffff097224 */ /* 0x000fe200078e0020 */
[----:B------:R-:W-:Y:S01]  /*3a5d0*/  MOV R32, R19 ;  /* 0x0000001300207202 */ /* 0x000fe20000000f00 */
[----:B------:R-:W-:Y:S02]  /*3a5e0*/  IMAD.MOV.U32 R20, RZ, RZ, R38 ;  /* 0x000000ffff147224 */ /* 0x000fe400078e0026 */
[----:B------:R-:W-:Y:S02]  /*3a5f0*/  IMAD.MOV.U32 R38, RZ, RZ, R11 ;  /* 0x000000ffff267224 */ /* 0x000fe400078e000b */
.L_x_60471:
[----:B------:R-:W-:Y:S05]  /*3a600*/  BSYNC B1 ;  /* 0x0000000000017941 */ /* 0x000fea0003800000 */
.L_x_60469:
        /* <DEDUP_REMOVED lines=9> */
.L_x_60473:
[----:B------:R-:W-:Y:S01]  /*3a6a0*/  IMAD.MOV.U32 R11, RZ, RZ, R9 ;  /* 0x000000ffff0b7224 */ /* 0x000fe200078e0009 */
[----:B------:R-:W-:Y:S01]  /*3a6b0*/  MOV R9, R18 ;  /* 0x0000001200097202 */ /* 0x000fe20000000f00 */
[----:B------:R-:W-:Y:S02]  /*3a6c0*/  IMAD.MOV.U32 R19, RZ, RZ, R20 ;  /* 0x000000ffff137224 */ /* 0x000fe400078e0014 */
[----:B------:R-:W-:Y:S02]  /*3a6d0*/  IMAD.MOV.U32 R20, RZ, RZ, R21 ;  /* 0x000000ffff147224 */ /* 0x000fe400078e0015 */
.L_x_60474:
[----:B------:R-:W-:Y:S05]  /*3a6e0*/  BSYNC B1 ;  /* 0x0000000000017941 */ /* 0x000fea0003800000 */
.L_x_60472:
        /* <DEDUP_REMOVED lines=9> */
.L_x_60476:
[----:B------:R-:W-:Y:S01]  /*3a780*/  IMAD.MOV.U32 R18, RZ, RZ, R11 ;  /* 0x000000ffff127224 */ /* 0x000fe200078e000b */
[----:B------:R-:W-:Y:S01]  /*3a790*/  MOV R11, R34 ;  /* 0x00000022000b7202 */ /* 0x000fe20000000f00 */
[----:B------:R-:W-:Y:S02]  /*3a7a0*/  IMAD.MOV.U32 R21, RZ, RZ, R19 ;  /* 0x000000ffff157224 */ /* 0x000fe400078e0013 */
[----:B------:R-:W-:Y:S02]  /*3a7b0*/  IMAD.MOV.U32 R19, RZ, RZ, R16 ;  /* 0x000000ffff137224 */ /* 0x000fe400078e0010 */
.L_x_60477:
[----:B------:R-:W-:Y:S05]  /*3a7c0*/  BSYNC B1 ;  /* 0x0000000000017941 */ /* 0x000fea0003800000 */
.L_x_60475:
        /* <DEDUP_REMOVED lines=9> */
.L_x_60479:
[----:B------:R-:W-:Y:S01]  /*3a860*/  IMAD.MOV.U32 R16, RZ, RZ, R18 ;  /* 0x000000ffff107224 */ /* 0x000fe200078e0012 */
[----:B------:R-:W-:Y:S01]  /*3a870*/  MOV R18, R17 ;  /* 0x0000001100127202 */ /* 0x000fe20000000f00 */
[----:B------:R-:W-:Y:S02]  /*3a880*/  IMAD.MOV.U32 R34, RZ, RZ, R21 ;  /* 0x000000ffff227224 */ /* 0x000fe400078e0015 */
[----:B------:R-:W-:Y:S02]  /*3a890*/  IMAD.MOV.U32 R21, RZ, RZ, R36 ;  /* 0x000000ffff157224 */ /* 0x000fe400078e0024 */
.L_x_60480:
[----:B------:R-:W-:Y:S05]  /*3a8a0*/  BSYNC B1 ;  /* 0x0000000000017941 */ /* 0x000fea0003800000 */
.L_x_60478:
        /* <DEDUP_REMOVED lines=9> */
.L_x_60482:
[----:B------:R-:W-:Y:S01]  /*3a940*/  IMAD.MOV.U32 R36, RZ, RZ, R16 ;  /* 0x000000ffff247224 */ /* 0x000fe200078e0010 */
[----:B------:R-:W-:Y:S01]  /*3a950*/  MOV R16, R23 ;  /* 0x0000001700107202 */ /* 0x000fe20000000f00 */
[----:B------:R-:W-:Y:S02]  /*3a960*/  IMAD.MOV.U32 R17, RZ, RZ, R34 ;  /* 0x000000ffff117224 */ /* 0x000fe400078e0022 */
[----:B------:R-:W-:Y:S02]  /*3a970*/  IMAD.MOV.U32 R34, RZ, RZ, R15 ;  /* 0x000000ffff227224 */ /* 0x000fe400078e000f */
.L_x_60483:
[----:B------:R-:W-:Y:S05]  /*3a980*/  BSYNC B1 ;  /* 0x0000000000017941 */ /* 0x000fea0003800000 */
.L_x_60481:
        /* <DEDUP_REMOVED lines=9> */
.L_x_60485:
[----:B------:R-:W-:Y:S01]  /*3aa20*/  IMAD.MOV.U32 R15, RZ, RZ, R36 ;  /* 0x000000ffff0f7224 */ /* 0x000fe200078e0024 */
[----:B------:R-:W-:Y:S01]  /*3aa30*/  MOV R36, R13 ;  /* 0x0000000d00247202 */ /* 0x000fe20000000f00 */
[----:B------:R-:W-:Y:S02]  /*3aa40*/  IMAD.MOV.U32 R23, RZ, RZ, R17 ;  /* 0x000000ffff177224 */ /* 0x000fe400078e0011 */
[----:B------:R-:W-:Y:S02]  /*3aa50*/  IMAD.MOV.U32 R17, RZ, RZ, R14 ;  /* 0x000000ffff117224 */ /* 0x000fe400078e000e */
.L_x_60486:
[----:B------:R-:W-:Y:S05]  /*3aa60*/  BSYNC B1 ;  /* 0x0000000000017941 */ /* 0x000fea0003800000 */
.L_x_60484:
        /* <DEDUP_REMOVED lines=9> */
.L_x_60488:
[----:B------:R-:W-:Y:S01]  /*3ab00*/  IMAD.MOV.U32 R13, RZ, RZ, R15 ;  /* 0x000000ffff0d7224 */ /* 0x000fe200078e000f */
[----:B------:R-:W-:Y:S01]  /*3ab10*/  MOV R15, R28 ;  /* 0x0000001c000f7202 */ /* 0x000fe20000000f00 */
[----:B------:R-:W-:Y:S02]  /*3ab20*/  IMAD.MOV.U32 R14, RZ, RZ, R23 ;  /* 0x000000ffff0e7224 */ /* 0x000fe400078e0017 */
[----:B------:R-:W-:Y:S02]  /*3ab30*/  IMAD.MOV.U32 R23, RZ, RZ, R12 ;  /* 0x000000ffff177224 */ /* 0x000fe400078e000c */
.L_x_60489:
[----:B------:R-:W-:Y:S05]  /*3ab40*/  BSYNC B1 ;  /* 0x0000000000017941 */ /* 0x000fea0003800000 */
.L_x_60487:
        /* <DEDUP_REMOVED lines=16> */
.L_x_60491:
[----:B------:R-:W-:Y:S01]  /*3ac50*/  MOV R6, R27 ;  /* 0x0000001b00067202 */ /* 0x000fe20000000f00 */
[----:B------:R-:W-:Y:S02]  /*3ac60*/  IMAD.MOV.U32 R12, RZ, RZ, R43 ;  /* 0x000000ffff0c7224 */ /* 0x000fe400078e002b */
[----:B------:R-:W-:Y:S02]  /*3ac70*/  IMAD.MOV.U32 R27, RZ, RZ, R8 ;  /* 0x000000ffff1b7224 */ /* 0x000fe400078e0008 */
[----:B------:R-:W-:Y:S02]  /*3ac80*/  IMAD.MOV.U32 R43, RZ, RZ, R30 ;  /* 0x000000ffff2b7224 */ /* 0x000fe400078e001e */
.L_x_60492:
[----:B------:R-:W-:Y:S05]  /*3ac90*/  BSYNC B1 ;  /* 0x0000000000017941 */ /* 0x000fea0003800000 */
.L_x_60490:
        /* <DEDUP_REMOVED lines=9> */
.L_x_60494:
[----:B------:R-:W-:Y:S01]  /*3ad30*/  MOV R33, R6 ;  /* 0x0000000600217202 */ /* 0x000fe20000000f00 */
[----:B------:R-:W-:Y:S02]  /*3ad40*/  IMAD.MOV.U32 R8, RZ, RZ, R12 ;  /* 0x000000ffff087224 */ /* 0x000fe400078e000c */
[----:B------:R-:W-:Y:S02]  /*3ad50*/  IMAD.MOV.U32 R6, RZ, RZ, R29 ;  /* 0x000000ffff067224 */ /* 0x000fe400078e001d */
[----:B------:R-:W-:Y:S02]  /*3ad60*/  IMAD.MOV.U32 R12, RZ, RZ, R35 ;  /* 0x000000ffff0c7224 */ /* 0x000fe400078e0023 */
.L_x_60495:
[----:B------:R-:W-:Y:S05]  /*3ad70*/  BSYNC B1 ;  /* 0x0000000000017941 */ /* 0x000fea0003800000 */
.L_x_60493:
        /* <DEDUP_REMOVED lines=9> */
.L_x_60497:
[----:B------:R-:W-:Y:S01]  /*3ae10*/  MOV R29, R33 ;  /* 0x00000021001d7202 */ /* 0x000fe20000000f00 */
[----:B------:R-:W-:Y:S02]  /*3ae20*/  IMAD.MOV.U32 R35, RZ, RZ, R8 ;  /* 0x000000ffff237224 */ /* 0x000fe400078e0008 */
[----:B------:R-:W-:Y:S02]  /*3ae30*/  IMAD.MOV.U32 R33, RZ, RZ, R10 ;  /* 0x000000ffff217224 */ /* 0x000fe400078e000a */
[----:B------:R-:W-:Y:S02]  /*3ae40*/  IMAD.MOV.U32 R8, RZ, RZ, R31 ;  /* 0x000000ffff087224 */ /* 0x000fe400078e001f */
.L_x_60498:
[----:B------:R-:W-:Y:S05]  /*3ae50*/  BSYNC B1 ;  /* 0x0000000000017941 */ /* 0x000fea0003800000 */
.L_x_60496:
        /* <DEDUP_REMOVED lines=9> */
.L_x_60500:
[----:B------:R-:W-:Y:S01]  /*3aef0*/  MOV R10, R29 ;  /* 0x0000001d000a7202 */ /* 0x000fe20000000f00 */
[----:B------:R-:W-:Y:S02]  /*3af00*/  IMAD.MOV.U32 R31, RZ, RZ, R35 ;  /* 0x000000ffff1f7224 */ /* 0x000fe400078e0023 */
[----:B------:R-:W-:Y:S02]  /*3af10*/  IMAD.MOV.U32 R29, RZ, RZ, R26 ;  /* 0x000000ffff1d7224 */ /* 0x000fe400078e001a */
[----:B------:R-:W-:Y:S02]  /*3af20*/  IMAD.MOV.U32 R35, RZ, RZ, R40 ;  /* 0x000000ffff237224 */ /* 0x000fe400078e0028 */
.L_x_60501:
[----:B------:R-:W-:Y:S05]  /*3af30*/  BSYNC B1 ;  /* 0x0000000000017941 */ /* 0x000fea0003800000 */
.L_x_60499:
        /* <DEDUP_REMOVED lines=9> */
.L_x_60503:
[----:B------:R-:W-:Y:S01]  /*3afd0*/  MOV R26, R10 ;  /* 0x0000000a001a7202 */ /* 0x000fe20000000f00 */
[----:B------:R-:W-:Y:S02]  /*3afe0*/  IMAD.MOV.U32 R28, RZ, RZ, R31 ;  /* 0x000000ffff1c7224 */ /* 0x000fe400078e001f */
[----:B------:R-:W-:Y:S02]  /*3aff0*/  IMAD.MOV.U32 R10, RZ, RZ, R3 ;  /* 0x000000ffff0a7224 */ /* 0x000fe400078e0003 */
[----:B------:R-:W-:Y:S02]  /*3b000*/  IMAD.MOV.U32 R31, RZ, RZ, R24 ;  /* 0x000000ffff1f7224 */ /* 0x000fe400078e0018 */
.L_x_60504:
[----:B------:R-:W-:Y:S05]  /*3b010*/  BSYNC B1 ;  /* 0x0000000000017941 */ /* 0x000fea0003800000 */
.L_x_60502:
        /* <DEDUP_REMOVED lines=9> */
.L_x_60506:
[----:B------:R-:W-:Y:S01]  /*3b0b0*/  MOV R3, R26 ;  /* 0x0000001a00037202 */ /* 0x000fe20000000f00 */
[----:B------:R-:W-:Y:S02]  /*3b0c0*/  IMAD.MOV.U32 R24, RZ, RZ, R28 ;  /* 0x000000ffff187224 */ /* 0x000fe400078e001c */
[----:B------:R-:W-:Y:S02]  /*3b0d0*/  IMAD.MOV.U32 R26, RZ, RZ, R5 ;  /* 0x000000ffff1a7224 */ /* 0x000fe400078e0005 */
[----:B------:R-:W-:Y:S02]  /*3b0e0*/  IMAD.MOV.U32 R28, RZ, RZ, R25 ;  /* 0x000000ffff1c7224 */ /* 0x000fe400078e0019 */
.L_x_60507:
[----:B------:R-:W-:Y:S05]  /*3b0f0*/  BSYNC B1 ;  /* 0x0000000000017941 */ /* 0x000fea0003800000 */
.L_x_60505:
        /* <DEDUP_REMOVED lines=9> */
.L_x_60509:
[----:B------:R-:W-:Y:S01]  /*3b190*/  MOV R5, R3 ;  /* 0x0000000300057202 */ /* 0x000fe20000000f00 */
[----:B------:R-:W-:Y:S02]  /*3b1a0*/  IMAD.MOV.U32 R25, RZ, RZ, R24 ;  /* 0x000000ffff197224 */ /* 0x000fe400078e0018 */
[----:B------:R-:W-:Y:S02]  /*3b1b0*/  IMAD.MOV.U32 R3, RZ, RZ, R22 ;  /* 0x000000ffff037224 */ /* 0x000fe400078e0016 */
[----:B------:R-:W-:Y:S02]  /*3b1c0*/  IMAD.MOV.U32 R24, RZ, RZ, R7 ;  /* 0x000000ffff187224 */ /* 0x000fe400078e0007 */
.L_x_60510:
[----:B------:R-:W-:Y:S05]  /*3b1d0*/  BSYNC B1 ;  /* 0x0000000000017941 */ /* 0x000fea0003800000 */
.L_x_60508:
        /* <DEDUP_REMOVED lines=9> */
.L_x_60512:
[----:B------:R-:W-:Y:S01]  /*3b270*/  MOV R22, R5 ;  /* 0x0000000500167202 */ /* 0x000fe20000000f00 */
[----:B------:R-:W-:Y:S02]  /*3b280*/  IMAD.MOV.U32 R7, RZ, RZ, R25 ;  /* 0x000000ffff077224 */ /* 0x000fe400078e0019 */
[----:B------:R-:W-:Y:S02]  /*3b290*/  IMAD.MOV.U32 R5, RZ, RZ, R32 ;  /* 0x000000ffff057224 */ /* 0x000fe400078e0020 */
[----:B------:R-:W-:Y:S02]  /*3b2a0*/  IMAD.MOV.U32 R25, RZ, RZ, R38 ;  /* 0x000000ffff197224 */ /* 0x000fe400078e0026 */
.L_x_60513:
[----:B------:R-:W-:Y:S05]  /*3b2b0*/  BSYNC B1 ;  /* 0x0000000000017941 */ /* 0x000fea0003800000 */
.L_x_60511:
        /* <DEDUP_REMOVED lines=9> */
.L_x_60515:
[----:B------:R-:W-:Y:S01]  /*3b350*/  MOV R30, R22 ;  /* 0x00000016001e7202 */ /* 0x000fe20000000f00 */
[----:B------:R-:W-:Y:S02]  /*3b360*/  IMAD.MOV.U32 R32, RZ, RZ, R7 ;  /* 0x000000ffff207224 */ /* 0x000fe400078e0007 */
[----:B------:R-:W-:Y:S02]  /*3b370*/  IMAD.MOV.U32 R22, RZ, RZ, R9 ;  /* 0x000000ffff167224 */ /* 0x000fe400078e0009 */
[----:B------:R-:W-:Y:S02]  /*3b380*/  IMAD.MOV.U32 R7, RZ, RZ, R20 ;  /* 0x000000ffff077224 */ /* 0x000fe400078e0014 */
.L_x_60516:
[----:B------:R-:W-:Y:S05]  /*3b390*/  BSYNC B1 ;  /* 0x0000000000017941 */ /* 0x000fea0003800000 */
.L_x_60514:
        /* <DEDUP_REMOVED lines=9> */
.L_x_60518:
[----:B------:R-:W-:Y:S01]  /*3b430*/  MOV R9, R30 ;  /* 0x0000001e00097202 */ /* 0x000fe20000000f00 */
[----:B------:R-:W-:Y:S02]  /*3b440*/  IMAD.MOV.U32 R20, RZ, RZ, R32 ;  /* 0x000000ffff147224 */ /* 0x000fe400078e0020 */
[----:B------:R-:W-:Y:S02]  /*3b450*/  IMAD.MOV.U32 R30, RZ, RZ, R11 ;  /* 0x000000ffff1e7224 */ /* 0x000fe400078e000b */
[----:B------:R-:W-:Y:S02]  /*3b460*/  IMAD.MOV.U32 R32, RZ, RZ, R19 ;  /* 0x000000ffff207224 */ /* 0x000fe400078e0013 */
.L_x_60519:
[----:B------:R-:W-:Y:S05]  /*3b470*/  BSYNC B1 ;  /* 0x0000000000017941 */ /* 0x000fea0003800000 */
.L_x_60517:
        /* <DEDUP_REMOVED lines=9> */
.L_x_60521:
[----:B------:R-:W-:Y:S01]  /*3b510*/  MOV R11, R9 ;  /* 0x00000009000b7202 */ /* 0x000fe20000000f00 */
[----:B------:R-:W-:Y:S02]  /*3b520*/  IMAD.MOV.U32 R19, RZ, RZ, R20 ;  /* 0x000000ffff137224 */ /* 0x000fe400078e0014 */
[----:B------:R-:W-:Y:S02]  /*3b530*/  IMAD.MOV.U32 R9, RZ, RZ, R18 ;  /* 0x000000ffff097224 */ /* 0x000fe400078e0012 */
[----:B------:R-:W-:Y:S02]  /*3b540*/  IMAD.MOV.U32 R20, RZ, RZ, R21 ;  /* 0x000000ffff147224 */ /* 0x000fe400078e0015 */
.L_x_60522:
[----:B------:R-:W-:Y:S05]  /*3b550*/  BSYNC B1 ;  /* 0x0000000000017941 */ /* 0x000fea0003800000 */
.L_x_60520:
        /* <DEDUP_REMOVED lines=9> */
.L_x_60524:
[----:B------:R-:W-:Y:S01]  /*3b5f0*/  MOV R21, R11 ;  /* 0x0000000b00157202 */ /* 0x000fe20000000f00 */
[----:B------:R-:W-:Y:S02]  /*3b600*/  IMAD.MOV.U32 R18, RZ, RZ, R19 ;  /* 0x000000ffff127224 */ /* 0x000fe400078e0013 */
[----:B------:R-:W-:Y:S02]  /*3b610*/  IMAD.MOV.U32 R11, RZ, RZ, R16 ;  /* 0x000000ffff0b7224 */ /* 0x000fe400078e0010 */
[----:B------:R-:W-:Y:S02]  /*3b620*/  IMAD.MOV.U32 R19, RZ, RZ, R34 ;  /* 0x000000ffff137224 */ /* 0x000fe400078e0022 */
.L_x_60525:
[----:B------:R-:W-:Y:S05]  /*3b630*/  BSYNC B1 ;  /* 0x0000000000017941 */ /* 0x000fea0003800000 */
.L_x_60523:
        /* <DEDUP_REMOVED lines=9> */
.L_x_60527:
[----:B------:R-:W-:Y:S01]  /*3b6d0*/  MOV R16, R21 ;  /* 0x0000001500107202 */ /* 0x000fe20000000f00 */
[----:B------:R-:W-:Y:S02]  /*3b6e0*/  IMAD.MOV.U32 R34, RZ, RZ, R18 ;  /* 0x000000ffff227224 */ /* 0x000fe400078e0012 */
[----:B------:R-:W-:Y:S02]  /*3b6f0*/  IMAD.MOV.U32 R21, RZ, RZ, R36 ;  /* 0x000000ffff157224 */ /* 0x000fe400078e0024 */
[----:B------:R-:W-:Y:S02]  /*3b700*/  IMAD.MOV.U32 R18, RZ, RZ, R17 ;  /* 0x000000ffff127224 */ /* 0x000fe400078e0011 */
.L_x_60528:
[----:B------:R-:W-:Y:S05]  /*3b710*/  BSYNC B1 ;  /* 0x0000000000017941 */ /* 0x000fea0003800000 */
.L_x_60526:
        /* <DEDUP_REMOVED lines=9> */
.L_x_60530:
[----:B------:R-:W-:Y:S01]  /*3b7b0*/  MOV R36, R16 ;  /* 0x0000001000247202 */ /* 0x000fe20000000f00 */
[----:B------:R-:W-:Y:S02]  /*3b7c0*/  IMAD.MOV.U32 R17, RZ, RZ, R34 ;  /* 0x000000ffff117224 */ /* 0x000fe400078e0022 */
[----:B------:R-:W-:Y:S02]  /*3b7d0*/  IMAD.MOV.U32 R16, RZ, RZ, R15 ;  /* 0x000000ffff107224 */ /* 0x000fe400078e000f */
[----:B------:R-:W-:Y:S02]  /*3b7e0*/  IMAD.MOV.U32 R34, RZ, RZ, R23 ;  /* 0x000000ffff227224 */ /* 0x000fe400078e0017 */
.L_x_60531:
[----:B------:R-:W-:Y:S05]  /*3b7f0*/  BSYNC B1 ;  /* 0x0000000000017941 */ /* 0x000fea0003800000 */
.L_x_60529:
        /* <DEDUP_REMOVED lines=9> */
.L_x_60533:
[----:B------:R-:W-:Y:S01]  /*3b890*/  MOV R15, R36 ;  /* 0x00000024000f7202 */ /* 0x000fe20000000f00 */
[----:B------:R-:W-:Y:S02]  /*3b8a0*/  IMAD.MOV.U32 R23, RZ, RZ, R17 ;  /* 0x000000ffff177224 */ /* 0x000fe400078e0011 */
[----:B------:R-:W-:Y:S02]  /*3b8b0*/  IMAD.MOV.U32 R36, RZ, RZ, R13 ;  /* 0x000000ffff247224 */ /* 0x000fe400078e000d */
[----:B------:R-:W-:Y:S02]  /*3b8c0*/  IMAD.MOV.U32 R17, RZ, RZ, R14 ;  /* 0x000000ffff117224 */ /* 0x000fe400078e000e */
.L_x_60534:
[----:B------:R-:W-:Y:S05]  /*3b8d0*/  BSYNC B1 ;  /* 0x0000000000017941 */ /* 0x000fea0003800000 */
.L_x_60532:
        /* <DEDUP_REMOVED lines=16> */
.L_x_60536:
[----:B------:R-:W-:Y:S02]  /*3b9e0*/  IMAD.MOV.U32 R4, RZ, RZ, R27 ;  /* 0x000000ffff047224 */ /* 0x000fe400078e001b */
[----:B------:R-:W-:Y:S02]  /*3b9f0*/  IMAD.MOV.U32 R13, RZ, RZ, R43 ;  /* 0x000000ffff0d7224 */ /* 0x000fe400078e002b */
[----:B------:R-:W-:Y:S02]  /*3ba00*/  IMAD.MOV.U32 R27, RZ, RZ, R6 ;  /* 0x000000ffff1b7224 */ /* 0x000fe400078e0006 */
[----:B------:R-:W-:Y:S02]  /*3ba10*/  IMAD.MOV.U32 R43, RZ, RZ, R12 ;  /* 0x000000ffff2b7224 */ /* 0x000fe400078e000c */
.L_x_60537:
[----:B------:R-:W-:Y:S05]  /*3ba20*/  BSYNC B1 ;  /* 0x0000000000017941 */ /* 0x000fea0003800000 */
.L_x_60535:
        /* <DEDUP_REMOVED lines=9> */
.L_x_60539:
[----:B------:R-:W-:Y:S02]  /*3bac0*/  IMAD.MOV.U32 R6, RZ, RZ, R4 ;  /* 0x000000ffff067224 */ /* 0x000fe400078e0004 */
[----:B------:R-:W-:Y:S02]  /*3bad0*/  IMAD.MOV.U32 R12, RZ, RZ, R13 ;  /* 0x000000ffff0c7224 */ /* 0x000fe400078e000d */
[----:B------:R-:W-:Y:S02]  /*3bae0*/  IMAD.MOV.U32 R4, RZ, RZ, R33 ;  /* 0x000000ffff047224 */ /* 0x000fe400078e0021 */
[----:B------:R-:W-:Y:S02]  /*3baf0*/  IMAD.MOV.U32 R13, RZ, RZ, R8 ;  /* 0x000000ffff0d7224 */ /* 0x000fe400078e0008 */
.L_x_60540:
[----:B------:R-:W-:Y:S05]  /*3bb00*/  BSYNC B1 ;  /* 0x0000000000017941 */ /* 0x000fea0003800000 */
.L_x_60538:
        /* <DEDUP_REMOVED lines=9> */
.L_x_60542:
[----:B------:R-:W-:Y:S02]  /*3bba0*/  IMAD.MOV.U32 R8, RZ, RZ, R6 ;  /* 0x000000ffff087224 */ /* 0x000fe400078e0006 */
[----:B------:R-:W-:Y:S02]  /*3bbb0*/  IMAD.MOV.U32 R14, RZ, RZ, R12 ;  /* 0x000000ffff0e7224 */ /* 0x000fe400078e000c */
[----:B------:R-:W-:Y:S02]  /*3bbc0*/  IMAD.MOV.U32 R6, RZ, RZ, R29 ;  /* 0x000000ffff067224 */ /* 0x000fe400078e001d */
[----:B------:R-:W-:Y:S02]  /*3bbd0*/  IMAD.MOV.U32 R12, RZ, RZ, R35 ;  /* 0x000000ffff0c7224 */ /* 0x000fe400078e0023 */
.L_x_60543:
[----:B------:R-:W-:Y:S05]  /*3bbe0*/  BSYNC B1 ;  /* 0x0000000000017941 */ /* 0x000fea0003800000 */
.L_x_60541:
        /* <DEDUP_REMOVED lines=9> */
.L_x_60545:
[----:B------:R-:W-:Y:S02]  /*3bc80*/  IMAD.MOV.U32 R29, RZ, RZ, R8 ;  /* 0x000000ffff1d7224 */ /* 0x000fe400078e0008 */
[----:B------:R-:W-:Y:S02]  /*3bc90*/  IMAD.MOV.U32 R33, RZ, RZ, R14 ;  /* 0x000000ffff217224 */ /* 0x000fe400078e000e */
[----:B------:R-:W-:Y:S02]  /*3bca0*/  IMAD.MOV.U32 R8, RZ, RZ, R10 ;  /* 0x000000ffff087224 */ /* 0x000fe400078e000a */
[----:B------:R-:W-:Y:S02]  /*3bcb0*/  IMAD.MOV.U32 R14, RZ, RZ, R31 ;  /* 0x000000ffff0e7224 */ /* 0x000fe400078e001f */
.L_x_60546:
[----:B------:R-:W-:Y:S05]  /*3bcc0*/  BSYNC B1 ;  /* 0x0000000000017941 */ /* 0x000fea0003800000 */
.L_x_60544:
        /* <DEDUP_REMOVED lines=9> */
.L_x_60548:
[----:B------:R-:W-:Y:S02]  /*3bd60*/  IMAD.MOV.U32 R10, RZ, RZ, R29 ;  /* 0x000000ffff0a7224 */ /* 0x000fe400078e001d */
[----:B------:R-:W-:Y:S02]  /*3bd70*/  IMAD.MOV.U32 R31, RZ, RZ, R33 ;  /* 0x000000ffff1f7224 */ /* 0x000fe400078e0021 */
[----:B------:R-:W-:Y:S02]  /*3bd80*/  IMAD.MOV.U32 R29, RZ, RZ, R26 ;  /* 0x000000ffff1d7224 */ /* 0x000fe400078e001a */
[----:B------:R-:W-:Y:S02]  /*3bd90*/  IMAD.MOV.U32 R33, RZ, RZ, R28 ;  /* 0x000000ffff217224 */ /* 0x000fe400078e001c */
.L_x_60549:
[----:B------:R-:W-:Y:S05]  /*3bda0*/  BSYNC B1 ;  /* 0x0000000000017941 */ /* 0x000fea0003800000 */
.L_x_60547:
        /* <DEDUP_REMOVED lines=9> */
.L_x_60551:
[----:B------:R-:W-:Y:S02]  /*3be40*/  IMAD.MOV.U32 R28, RZ, RZ, R10 ;  /* 0x000000ffff1c7224 */ /* 0x000fe400078e000a */
[----:B------:R-:W-:Y:S02]  /*3be50*/  IMAD.MOV.U32 R35, RZ, RZ, R31 ;  /* 0x000000ffff237224 */ /* 0x000fe400078e001f */
[----:B------:R-:W-:Y:S02]  /*3be60*/  IMAD.MOV.U32 R10, RZ, RZ, R3 ;  /* 0x000000ffff0a7224 */ /* 0x000fe400078e0003 */
[----:B------:R-:W-:Y:S02]  /*3be70*/  IMAD.MOV.U32 R31, RZ, RZ, R24 ;  /* 0x000000ffff1f7224 */ /* 0x000fe400078e0018 */
.L_x_60552:
[----:B------:R-:W-:Y:S05]  /*3be80*/  BSYNC B1 ;  /* 0x0000000000017941 */ /* 0x000fea0003800000 */
.L_x_60550:
        /* <DEDUP_REMOVED lines=9> */
.L_x_60554:
[----:B------:R-:W-:Y:S02]  /*3bf20*/  IMAD.MOV.U32 R3, RZ, RZ, R28 ;  /* 0x000000ffff037224 */ /* 0x000fe400078e001c */
[----:B------:R-:W-:Y:S02]  /*3bf30*/  IMAD.MOV.U32 R44, RZ, RZ, R35 ;  /* 0x000000ffff2c7224 */ /* 0x000fe400078e0023 */
[----:B------:R-:W-:Y:S02]  /*3bf40*/  IMAD.MOV.U32 R28, RZ, RZ, R5 ;  /* 0x000000ffff1c7224 */ /* 0x000fe400078e0005 */
[----:B------:R-:W-:Y:S02]  /*3bf50*/  IMAD.MOV.U32 R35, RZ, RZ, R25 ;  /* 0x000000ffff237224 */ /* 0x000fe400078e0019 */
.L_x_60555:
[----:B------:R-:W-:Y:S05]  /*3bf60*/  BSYNC B1 ;  /* 0x0000000000017941 */ /* 0x000fea0003800000 */
.L_x_60553:
        /* <DEDUP_REMOVED lines=9> */
.L_x_60557:
[----:B------:R-:W-:Y:S02]  /*3c000*/  IMAD.MOV.U32 R5, RZ, RZ, R3 ;  /* 0x000000ffff057224 */ /* 0x000fe400078e0003 */
[----:B------:R-:W-:Y:S02]  /*3c010*/  IMAD.MOV.U32 R45, RZ, RZ, R44 ;  /* 0x000000ffff2d7224 */ /* 0x000fe400078e002c */
[----:B------:R-:W-:Y:S02]  /*3c020*/  IMAD.MOV.U32 R3, RZ, RZ, R22 ;  /* 0x000000ffff037224 */ /* 0x000fe400078e0016 */
[----:B------:R-:W-:Y:S02]  /*3c030*/  IMAD.MOV.U32 R44, RZ, RZ, R7 ;  /* 0x000000ffff2c7224 */ /* 0x000fe400078e0007 */
.L_x_60558:
[----:B------:R-:W-:Y:S05]  /*3c040*/  BSYNC B1 ;  /* 0x0000000000017941 */ /* 0x000fea0003800000 */
.L_x_60556:
        /* <DEDUP_REMOVED lines=9> */
.L_x_60560:
[----:B------:R-:W-:Y:S02]  /*3c0e0*/  IMAD.MOV.U32 R46, RZ, RZ, R5 ;  /* 0x000000ffff2e7224 */ /* 0x000fe400078e0005 */
[----:B------:R-:W-:Y:S02]  /*3c0f0*/  IMAD.MOV.U32 R7, RZ, RZ, R45 ;  /* 0x000000ffff077224 */ /* 0x000fe400078e002d */
[----:B------:R-:W-:Y:S02]  /*3c100*/  IMAD.MOV.U32 R5, RZ, RZ, R30 ;  /* 0x000000ffff057224 */ /* 0x000fe400078e001e */
[----:B------:R-:W-:Y:S02]  /*3c110*/  IMAD.MOV.U32 R45, RZ, RZ, R32 ;  /* 0x000000ffff2d7224 */ /* 0x000fe400078e0020 */
.L_x_60561:
[----:B------:R-:W-:Y:S05]  /*3c120*/  BSYNC B1 ;  /* 0x0000000000017941 */ /* 0x000fea0003800000 */
.L_x_60559:
        /* <DEDUP_REMOVED lines=9> */
.L_x_60563:
[----:B------:R-:W-:Y:S02]  /*3c1c0*/  IMAD.MOV.U32 R30, RZ, RZ, R46 ;  /* 0x000000ffff1e7224 */ /* 0x000fe400078e002e */
[----:B------:R-:W-:Y:S02]  /*3c1d0*/  IMAD.MOV.U32 R32, RZ, RZ, R7 ;  /* 0x000000ffff207224 */ /* 0x000fe400078e0007 */
[----:B------:R-:W-:Y:S02]  /*3c1e0*/  IMAD.MOV.U32 R46, RZ, RZ, R9 ;  /* 0x000000ffff2e7224 */ /* 0x000fe400078e0009 */
[----:B------:R-:W-:Y:S02]  /*3c1f0*/  IMAD.MOV.U32 R7, RZ, RZ, R20 ;  /* 0x000000ffff077224 */ /* 0x000fe400078e0014 */
.L_x_60564:
[----:B------:R-:W-:Y:S05]  /*3c200*/  BSYNC B1 ;  /* 0x0000000000017941 */ /* 0x000fea0003800000 */
.L_x_60562:
        /* <DEDUP_REMOVED lines=9> */
.L_x_60566:
[----:B------:R-:W-:Y:S02]  /*3c2a0*/  IMAD.MOV.U32 R48, RZ, RZ, R30 ;  /* 0x000000ffff307224 */ /* 0x000fe400078e001e */
[----:B------:R-:W-:Y:S02]  /*3c2b0*/  IMAD.MOV.U32 R9, RZ, RZ, R32 ;  /* 0x000000ffff097224 */ /* 0x000fe400078e0020 */
[----:B------:R-:W-:Y:S02]  /*3c2c0*/  IMAD.MOV.U32 R30, RZ, RZ, R11 ;  /* 0x000000ffff1e7224 */ /* 0x000fe400078e000b */
[----:B------:R-:W-:Y:S02]  /*3c2d0*/  IMAD.MOV.U32 R32, RZ, RZ, R19 ;  /* 0x000000ffff207224 */ /* 0x000fe400078e0013 */
.L_x_60567:
[----:B------:R-:W-:Y:S05]  /*3c2e0*/  BSYNC B1 ;  /* 0x0000000000017941 */ /* 0x000fea0003800000 */
.L_x_60565:
        /* <DEDUP_REMOVED lines=9> */
.L_x_60569:
[----:B------:R-:W-:Y:S02]  /*3c380*/  IMAD.MOV.U32 R11, RZ, RZ, R48 ;  /* 0x000000ffff0b7224 */ /* 0x000fe400078e0030 */
[----:B------:R-:W-:Y:S02]  /*3c390*/  IMAD.MOV.U32 R47, RZ, RZ, R9 ;  /* 0x000000ffff2f7224 */ /* 0x000fe400078e0009 */
[----:B------:R-:W-:Y:S02]  /*3c3a0*/  IMAD.MOV.U32 R48, RZ, RZ, R21 ;  /* 0x000000ffff307224 */ /* 0x000fe400078e0015 */
[----:B------:R-:W-:Y:S02]  /*3c3b0*/  IMAD.MOV.U32 R9, RZ, RZ, R18 ;  /* 0x000000ffff097224 */ /* 0x000fe400078e0012 */
.L_x_60570:
[----:B------:R-:W-:Y:S05]  /*3c3c0*/  BSYNC B1 ;  /* 0x0000000000017941 */ /* 0x000fea0003800000 */
.L_x_60568:
        /* <DEDUP_REMOVED lines=9> */
.L_x_60572:
[----:B------:R-:W-:Y:S02]  /*3c460*/  IMAD.MOV.U32 R49, RZ, RZ, R11 ;  /* 0x000000ffff317224 */ /* 0x000fe400078e000b */
[----:B------:R-:W-:Y:S02]  /*3c470*/  IMAD.MOV.U32 R50, RZ, RZ, R47 ;  /* 0x000000ffff327224 */ /* 0x000fe400078e002f */
[----:B------:R-:W-:Y:S02]  /*3c480*/  IMAD.MOV.U32 R11, RZ, RZ, R16 ;  /* 0x000000ffff0b7224 */ /* 0x000fe400078e0010 */
[----:B------:R-:W-:Y:S02]  /*3c490*/  IMAD.MOV.U32 R47, RZ, RZ, R34 ;  /* 0x000000ffff2f7224 */ /* 0x000fe400078e0022 */
.L_x_60573:
[----:B------:R-:W-:Y:S05]  /*3c4a0*/  BSYNC B1 ;  /* 0x0000000000017941 */ /* 0x000fea0003800000 */
.L_x_60571:
        /* <DEDUP_REMOVED lines=9> */
.L_x_60575:
[----:B------:R-:W-:Y:S02]  /*3c540*/  IMAD.MOV.U32 R51, RZ, RZ, R49 ;  /* 0x000000ffff337224 */ /* 0x000fe400078e0031 */
[----:B------:R-:W-:Y:S02]  /*3c550*/  IMAD.MOV.U32 R52, RZ, RZ, R50 ;  /* 0x000000ffff347224 */ /* 0x000fe400078e0032 */
[----:B------:R-:W-:Y:S02]  /*3c560*/  IMAD.MOV.U32 R49, RZ, RZ, R36 ;  /* 0x000000ffff317224 */ /* 0x000fe400078e0024 */
[----:B------:R-:W-:Y:S02]  /*3c570*/  IMAD.MOV.U32 R50, RZ, RZ, R17 ;  /* 0x000000ffff327224 */ /* 0x000fe400078e0011 */
.L_x_60576:
[----:B------:R-:W-:Y:S05]  /*3c580*/  BSYNC B1 ;  /* 0x0000000000017941 */ /* 0x000fea0003800000 */
.L_x_60574:
        /* <DEDUP_REMOVED lines=9> */
.L_x_60578:
[----:B------:R-:W-:Y:S02]  /*3c620*/  IMAD.MOV.U32 R54, RZ, RZ, R51 ;  /* 0x000000ffff367224 */ /* 0x000fe400078e0033 */
[----:B------:R-:W-:Y:S02]  /*3c630*/  IMAD.MOV.U32 R56, RZ, RZ, R52 ;  /* 0x000000ffff387224 */ /* 0x000fe400078e0034 */
[----:B------:R-:W-:Y:S02]  /*3c640*/  IMAD.MOV.U32 R51, RZ, RZ, R15 ;  /* 0x000000ffff337224 */ /* 0x000fe400078e000f */
[----:B------:R-:W-:Y:S02]  /*3c650*/  IMAD.MOV.U32 R52, RZ, RZ, R23 ;  /* 0x000000ffff347224 */ /* 0x000fe400078e0017 */
.L_x_60579:
[----:B------:R-:W-:Y:S05]  /*3c660*/  BSYNC B1 ;  /* 0x0000000000017941 */ /* 0x000fea0003800000 */
.L_x_60577:
        /* <DEDUP_REMOVED lines=16> */
.L_x_60581:
[----:B------:R-:W-:Y:S01]  /*3c770*/  IMAD.MOV.U32 R26, RZ, RZ, R27 ;  /* 0x000000ffff1a7224 */ /* 0x000fe200078e001b */
[----:B------:R-:W-:Y:S01]  /*3c780*/  MOV R27, R4 ;  /* 0x00000004001b7202 */ /* 0x000fe20000000f00 */
[----:B------:R-:W-:Y:S02]  /*3c790*/  IMAD.MOV.U32 R42, RZ, RZ, R43 ;  /* 0x000000ffff2a7224 */ /* 0x000fe400078e002b */
[----:B------:R-:W-:Y:S02]  /*3c7a0*/  IMAD.MOV.U32 R43, RZ, RZ, R13 ;  /* 0x000000ffff2b7224 */ /* 0x000fe400078e000d */
.L_x_60582:
[----:B------:R-:W-:Y:S05]  /*3c7b0*/  BSYNC B1 ;  /* 0x0000000000017941 */ /* 0x000fea0003800000 */
.L_x_60580:
        /* <DEDUP_REMOVED lines=9> */
.L_x_60584:
[----:B------:R-:W-:Y:S01]  /*3c850*/  IMAD.MOV.U32 R25, RZ, RZ, R26 ;  /* 0x000000ffff197224 */ /* 0x000fe200078e001a */
[----:B------:R-:W-:Y:S01]  /*3c860*/  MOV R26, R6 ;  /* 0x00000006001a7202 */ /* 0x000fe20000000f00 */
[----:B------:R-:W-:Y:S02]  /*3c870*/  IMAD.MOV.U32 R41, RZ, RZ, R42 ;  /* 0x000000ffff297224 */ /* 0x000fe400078e002a */
[----:B------:R-:W-:Y:S02]  /*3c880*/  IMAD.MOV.U32 R42, RZ, RZ, R12 ;  /* 0x000000ffff2a7224 */ /* 0x000fe400078e000c */
.L_x_60585:
[----:B------:R-:W-:Y:S05]  /*3c890*/  BSYNC B1 ;  /* 0x0000000000017941 */ /* 0x000fea0003800000 */
.L_x_60583:
        /* <DEDUP_REMOVED lines=9> */
.L_x_60587:
[----:B------:R-:W-:Y:S01]  /*3c930*/  IMAD.MOV.U32 R24, RZ, RZ, R25 ;  /* 0x000000ffff187224 */ /* 0x000fe200078e0019 */
[----:B------:R-:W-:Y:S01]  /*3c940*/  MOV R25, R8 ;  /* 0x0000000800197202 */ /* 0x000fe20000000f00 */
[----:B------:R-:W-:Y:S02]  /*3c950*/  IMAD.MOV.U32 R40, RZ, RZ, R41 ;  /* 0x000000ffff287224 */ /* 0x000fe400078e0029 */
[----:B------:R-:W-:Y:S02]  /*3c960*/  IMAD.MOV.U32 R41, RZ, RZ, R14 ;  /* 0x000000ffff297224 */ /* 0x000fe400078e000e */
.L_x_60588:
[----:B------:R-:W-:Y:S05]  /*3c970*/  BSYNC B1 ;  /* 0x0000000000017941 */ /* 0x000fea0003800000 */
.L_x_60586:
        /* <DEDUP_REMOVED lines=9> */
.L_x_60590:
[----:B------:R-:W-:Y:S01]  /*3ca10*/  IMAD.MOV.U32 R23, RZ, RZ, R24 ;  /* 0x000000ffff177224 */ /* 0x000fe200078e0018 */
[----:B------:R-:W-:Y:S01]  /*3ca20*/  MOV R24, R29 ;  /* 0x0000001d00187202 */ /* 0x000fe20000000f00 */
[----:B------:R-:W-:Y:S02]  /*3ca30*/  IMAD.MOV.U32 R39, RZ, RZ, R40 ;  /* 0x000000ffff277224 */ /* 0x000fe400078e0028 */
[----:B------:R-:W-:Y:S02]  /*3ca40*/  IMAD.MOV.U32 R40, RZ, RZ, R33 ;  /* 0x000000ffff287224 */ /* 0x000fe400078e0021 */
.L_x_60591:
[----:B------:R-:W-:Y:S05]  /*3ca50*/  BSYNC B1 ;  /* 0x0000000000017941 */ /* 0x000fea0003800000 */
.L_x_60589:
        /* <DEDUP_REMOVED lines=9> */
.L_x_60593:
[----:B------:R-:W-:Y:S01]  /*3caf0*/  IMAD.MOV.U32 R22, RZ, RZ, R23 ;  /* 0x000000ffff167224 */ /* 0x000fe200078e0017 */
[----:B------:R-:W-:Y:S01]  /*3cb00*/  MOV R23, R10 ;  /* 0x0000000a00177202 */ /* 0x000fe20000000f00 */
[----:B------:R-:W-:Y:S02]  /*3cb10*/  IMAD.MOV.U32 R38, RZ, RZ, R39 ;  /* 0x000000ffff267224 */ /* 0x000fe400078e0027 */
[----:B------:R-:W-:Y:S02]  /*3cb20*/  IMAD.MOV.U32 R39, RZ, RZ, R31 ;  /* 0x000000ffff277224 */ /* 0x000fe400078e001f */
.L_x_60594:
[----:B------:R-:W-:Y:S05]  /*3cb30*/  BSYNC B1 ;  /* 0x0000000000017941 */ /* 0x000fea0003800000 */
.L_x_60592:
        /* <DEDUP_REMOVED lines=9> */
.L_x_60596:
[----:B------:R-:W-:Y:S01]  /*3cbd0*/  IMAD.MOV.U32 R21, RZ, RZ, R22 ;  /* 0x000000ffff157224 */ /* 0x000fe200078e0016 */
[----:B------:R-:W-:Y:S01]  /*3cbe0*/  MOV R22, R28 ;  /* 0x0000001c00167202 */ /* 0x000fe20000000f00 */
[----:B------:R-:W-:Y:S02]  /*3cbf0*/  IMAD.MOV.U32 R37, RZ, RZ, R38 ;  /* 0x000000ffff257224 */ /* 0x000fe400078e0026 */
[----:B------:R-:W-:Y:S02]  /*3cc00*/  IMAD.MOV.U32 R38, RZ, RZ, R35 ;  /* 0x000000ffff267224 */ /* 0x000fe400078e0023 */
.L_x_60597:
[----:B------:R-:W-:Y:S05]  /*3cc10*/  BSYNC B1 ;  /* 0x0000000000017941 */ /* 0x000fea0003800000 */
.L_x_60595:
        /* <DEDUP_REMOVED lines=9> */
.L_x_60599:
[----:B------:R-:W-:Y:S01]  /*3ccb0*/  IMAD.MOV.U32 R20, RZ, RZ, R21 ;  /* 0x000000ffff147224 */ /* 0x000fe200078e0015 */
[----:B------:R-:W-:Y:S01]  /*3ccc0*/  MOV R21, R3 ;  /* 0x0000000300157202 */ /* 0x000fe20000000f00 */
[----:B------:R-:W-:Y:S02]  /*3ccd0*/  IMAD.MOV.U32 R36, RZ, RZ, R37 ;  /* 0x000000ffff247224 */ /* 0x000fe400078e0025 */
[----:B------:R-:W-:Y:S02]  /*3cce0*/  IMAD.MOV.U32 R37, RZ, RZ, R44 ;  /* 0x000000ffff257224 */ /* 0x000fe400078e002c */
.L_x_60600:
[----:B------:R-:W-:Y:S05]  /*3ccf0*/  BSYNC B1 ;  /* 0x0000000000017941 */ /* 0x000fea0003800000 */
.L_x_60598:
        /* <DEDUP_REMOVED lines=9> */
.L_x_60602:
[----:B------:R-:W-:Y:S01]  /*3cd90*/  IMAD.MOV.U32 R19, RZ, RZ, R20 ;  /* 0x000000ffff137224 */ /* 0x000fe200078e0014 */
[----:B------:R-:W-:Y:S01]  /*3cda0*/  MOV R20, R5 ;  /* 0x0000000500147202 */ /* 0x000fe20000000f00 */
[----:B------:R-:W-:Y:S02]  /*3cdb0*/  IMAD.MOV.U32 R35, RZ, RZ, R36 ;  /* 0x000000ffff237224 */ /* 0x000fe400078e0024 */
[----:B------:R-:W-:Y:S02]  /*3cdc0*/  IMAD.MOV.U32 R36, RZ, RZ, R45 ;  /* 0x000000ffff247224 */ /* 0x000fe400078e002d */
.L_x_60603:
[----:B------:R-:W-:Y:S05]  /*3cdd0*/  BSYNC B1 ;  /* 0x0000000000017941 */ /* 0x000fea0003800000 */
.L_x_60601:
        /* <DEDUP_REMOVED lines=9> */
.L_x_60605:
[----:B------:R-:W-:Y:S01]  /*3ce70*/  IMAD.MOV.U32 R18, RZ, RZ, R19 ;  /* 0x000000ffff127224 */ /* 0x000fe200078e0013 */
[----:B------:R-:W-:Y:S01]  /*3ce80*/  MOV R19, R46 ;  /* 0x0000002e00137202 */ /* 0x000fe20000000f00 */
[----:B------:R-:W-:Y:S02]  /*3ce90*/  IMAD.MOV.U32 R34, RZ, RZ, R35 ;  /* 0x000000ffff227224 */ /* 0x000fe400078e0023 */
[----:B------:R-:W-:Y:S02]  /*3cea0*/  IMAD.MOV.U32 R35, RZ, RZ, R7 ;  /* 0x000000ffff237224 */ /* 0x000fe400078e0007 */
.L_x_60606:
[----:B------:R-:W-:Y:S05]  /*3ceb0*/  BSYNC B1 ;  /* 0x0000000000017941 */ /* 0x000fea0003800000 */
.L_x_60604:
        /* <DEDUP_REMOVED lines=9> */
.L_x_60608:
[----:B------:R-:W-:Y:S01]  /*3cf50*/  IMAD.MOV.U32 R17, RZ, RZ, R18 ;  /* 0x000000ffff117224 */ /* 0x000fe200078e0012 */
[----:B------:R-:W-:Y:S01]  /*3cf60*/  MOV R18, R30 ;  /* 0x0000001e00127202 */ /* 0x000fe20000000f00 */
[----:B------:R-:W-:Y:S02]  /*3cf70*/  IMAD.MOV.U32 R33, RZ, RZ, R34 ;  /* 0x000000ffff217224 */ /* 0x000fe400078e0022 */
[----:B------:R-:W-:Y:S02]  /*3cf80*/  IMAD.MOV.U32 R34, RZ, RZ, R32 ;  /* 0x000000ffff227224 */ /* 0x000fe400078e0020 */
.L_x_60609:
[----:B------:R-:W-:Y:S05]  /*3cf90*/  BSYNC B1 ;  /* 0x0000000000017941 */ /* 0x000fea0003800000 */
.L_x_60607:
        /* <DEDUP_REMOVED lines=9> */
.L_x_60611:
[----:B------:R-:W-:Y:S01]  /*3d030*/  IMAD.MOV.U32 R16, RZ, RZ, R17 ;  /* 0x000000ffff107224 */ /* 0x000fe200078e0011 */
[----:B------:R-:W-:Y:S01]  /*3d040*/  MOV R17, R48 ;  /* 0x0000003000117202 */ /* 0x000fe20000000f00 */
[----:B------:R-:W-:Y:S02]  /*3d050*/  IMAD.MOV.U32 R32, RZ, RZ, R33 ;  /* 0x000000ffff207224 */ /* 0x000fe400078e0021 */
[----:B------:R-:W-:Y:S02]  /*3d060*/  IMAD.MOV.U32 R33, RZ, RZ, R9 ;  /* 0x000000ffff217224 */ /* 0x000fe400078e0009 */
.L_x_60612:
[----:B------:R-:W-:Y:S05]  /*3d070*/  BSYNC B1 ;  /* 0x0000000000017941 */ /* 0x000fea0003800000 */
.L_x_60610:
        /* <DEDUP_REMOVED lines=9> */
.L_x_60614:
[----:B------:R-:W-:Y:S01]  /*3d110*/  IMAD.MOV.U32 R15, RZ, RZ, R16 ;  /* 0x000000ffff0f7224 */ /* 0x000fe200078e0010 */
[----:B------:R-:W-:Y:S01]  /*3d120*/  MOV R16, R11 ;  /* 0x0000000b00107202 */ /* 0x000fe20000000f00 */
[----:B------:R-:W-:Y:S02]  /*3d130*/  IMAD.MOV.U32 R31, RZ, RZ, R32 ;  /* 0x000000ffff1f7224 */ /* 0x000fe400078e0020 */
[----:B------:R-:W-:Y:S02]  /*3d140*/  IMAD.MOV.U32 R32, RZ, RZ, R47 ;  /* 0x000000ffff207224 */ /* 0x000fe400078e002f */
.L_x_60615:
[----:B------:R-:W-:Y:S05]  /*3d150*/  BSYNC B1 ;  /* 0x0000000000017941 */ /* 0x000fea0003800000 */
.L_x_60613:
        /* <DEDUP_REMOVED lines=9> */
.L_x_60617:
[----:B------:R-:W-:Y:S01]  /*3d1f0*/  IMAD.MOV.U32 R14, RZ, RZ, R15 ;  /* 0x000000ffff0e7224 */ /* 0x000fe200078e000f */
[----:B------:R-:W-:Y:S01]  /*3d200*/  MOV R15, R49 ;  /* 0x00000031000f7202 */ /* 0x000fe20000000f00 */
[----:B------:R-:W-:Y:S02]  /*3d210*/  IMAD.MOV.U32 R30, RZ, RZ, R31 ;  /* 0x000000ffff1e7224 */ /* 0x000fe400078e001f */
[----:B------:R-:W-:Y:S02]  /*3d220*/  IMAD.MOV.U32 R31, RZ, RZ, R50 ;  /* 0x000000ffff1f7224 */ /* 0x000fe400078e0032 */
.L_x_60618:
[----:B------:R-:W-:Y:S05]  /*3d230*/  BSYNC B1 ;  /* 0x0000000000017941 */ /* 0x000fea0003800000 */
.L_x_60616:
        /* <DEDUP_REMOVED lines=9> */
.L_x_60620:
[----:B------:R-:W-:Y:S01]  /*3d2d0*/  IMAD.MOV.U32 R13, RZ, RZ, R14 ;  /* 0x000000ffff0d7224 */ /* 0x000fe200078e000e */
[----:B------:R-:W-:Y:S01]  /*3d2e0*/  MOV R14, R51 ;  /* 0x00000033000e7202 */ /* 0x000fe20000000f00 */
[----:B------:R-:W-:Y:S02]  /*3d2f0*/  IMAD.MOV.U32 R29, RZ, RZ, R30 ;  /* 0x000000ffff1d7224 */ /* 0x000fe400078e001e */
[----:B------:R-:W-:Y:S02]  /*3d300*/  IMAD.MOV.U32 R30, RZ, RZ, R52 ;  /* 0x000000ffff1e7224 */ /* 0x000fe400078e0034 */
.L_x_60621:
[----:B------:R-:W-:Y:S05]  /*3d310*/  BSYNC B1 ;  /* 0x0000000000017941 */ /* 0x000fea0003800000 */
.L_x_60619:
        /* <DEDUP_REMOVED lines=9> */
.L_x_60623:
[----:B------:R-:W-:Y:S01]  /*3d3b0*/  IMAD.MOV.U32 R12, RZ, RZ, R13 ;  /* 0x000000ffff0c7224 */ /* 0x000fe200078e000d */
[----:B------:R-:W-:Y:S01]  /*3d3c0*/  MOV R13, R54 ;  /* 0x00000036000d7202 */ /* 0x000fe20000000f00 */
[----:B------:R-:W-:Y:S02]  /*3d3d0*/  IMAD.MOV.U32 R28, RZ, RZ, R29 ;  /* 0x000000ffff1c7224 */ /* 0x000fe400078e001d */
[----:B------:R-:W-:Y:S02]  /*3d3e0*/  IMAD.MOV.U32 R29, RZ, RZ, R56 ;  /* 0x000000ffff1d7224 */ /* 0x000fe400078e0038 */
.L_x_60624:
[----:B------:R-:W-:Y:S05]  /*3d3f0*/  BSYNC B1 ;  /* 0x0000000000017941 */ /* 0x000fea0003800000 */
.L_x_60622:
[----:B------:R-:W-:Y:S02]  /*3d400*/  FADD.FTZ R54, R59, R57 ;  /* 0x000000393b367221 */ /* 0x000fe40000010000 */
[----:B------:R-:W-:Y:S02]  /*3d410*/  IMAD.MOV.U32 R55, RZ, RZ, R0 ;  /* 0x000000ffff377224 */ /* 0x000fe400078e0000 */
.L_x_59904:
[----:B--234-:R-:W-:Y:S05]  /*3d420*/  BSYNC B0 ;  /* 0x0000000000007941 */ /* 0x01cfea0003800000 */
.L_x_59903:
        /* <DEDUP_REMOVED lines=62> */
.L_x_60628:
[----:B------:R-:W-:Y:S02]  /*3d810*/  IMAD.MOV.U32 R55, RZ, RZ, R27 ;  /* 0x000000ffff377224 */ /* 0x000fe400078e001b */
[----:B------:R-:W-:Y:S02]  /*3d820*/  IMAD.MOV.U32 R54, RZ, RZ, R43 ;  /* 0x000000ffff367224 */ /* 0x000fe400078e002b */
[----:B------:R-:W-:Y:S02]  /*3d830*/  IMAD.MOV.U32 R27, RZ, RZ, R26 ;  /* 0x000000ffff1b7224 */ /* 0x000fe400078e001a */
[----:B------:R-:W-:Y:S02]  /*3d840*/  IMAD.MOV.U32 R43, RZ, RZ, R42 ;  /* 0x000000ffff2b7224 */ /* 0x000fe400078e002a */
.L_x_60629:
[----:B------:R-:W-:Y:S05]  /*3d850*/  BSYNC B1 ;  /* 0x0000000000017941 */ /* 0x000fea0003800000 */
.L_x_60627:
        /* <DEDUP_REMOVED lines=9> */
.L_x_60631:
[----:B------:R-:W-:Y:S02]  /*3d8f0*/  IMAD.MOV.U32 R63, RZ, RZ, R55 ;  /* 0x000000ffff3f7224 */ /* 0x000fe400078e0037 */
[----:B------:R-:W-:Y:S02]  /*3d900*/  IMAD.MOV.U32 R61, RZ, RZ, R54 ;  /* 0x000000ffff3d7224 */ /* 0x000fe400078e0036 */
[----:B------:R-:W-:Y:S02]  /*3d910*/  IMAD.MOV.U32 R55, RZ, RZ, R25 ;  /* 0x000000ffff377224 */ /* 0x000fe400078e0019 */
[----:B------:R-:W-:Y:S02]  /*3d920*/  IMAD.MOV.U32 R54, RZ, RZ, R41 ;  /* 0x000000ffff367224 */ /* 0x000fe400078e0029 */
.L_x_60632:
[----:B------:R-:W-:Y:S05]  /*3d930*/  BSYNC B1 ;  /* 0x0000000000017941 */ /* 0x000fea0003800000 */
.L_x_60630:
        /* <DEDUP_REMOVED lines=9> */
.L_x_60634:
[----:B------:R-:W-:Y:S02]  /*3d9d0*/  IMAD.MOV.U32 R42, RZ, RZ, R63 ;  /* 0x000000ffff2a7224 */ /* 0x000fe400078e003f */
[----:B------:R-:W-:Y:S02]  /*3d9e0*/  IMAD.MOV.U32 R26, RZ, RZ, R61 ;  /* 0x000000ffff1a7224 */ /* 0x000fe400078e003d */
[----:B------:R-:W-:Y:S02]  /*3d9f0*/  IMAD.MOV.U32 R63, RZ, RZ, R24 ;  /* 0x000000ffff3f7224 */ /* 0x000fe400078e0018 */
[----:B------:R-:W-:Y:S02]  /*3da00*/  IMAD.MOV.U32 R61, RZ, RZ, R40 ;  /* 0x000000ffff3d7224 */ /* 0x000fe400078e0028 */
.L_x_60635:
[----:B------:R-:W-:Y:S05]  /*3da10*/  BSYNC B1 ;  /* 0x0000000000017941 */ /* 0x000fea0003800000 */
.L_x_60633:
        /* <DEDUP_REMOVED lines=9> */
.L_x_60637:
[----:B------:R-:W-:Y:S02]  /*3dab0*/  IMAD.MOV.U32 R41, RZ, RZ, R42 ;  /* 0x000000ffff297224 */ /* 0x000fe400078e002a */
[----:B------:R-:W-:Y:S02]  /*3dac0*/  IMAD.MOV.U32 R25, RZ, RZ, R26 ;  /* 0x000000ffff197224 */ /* 0x000fe400078e001a */
[----:B------:R-:W-:Y:S02]  /*3dad0*/  IMAD.MOV.U32 R42, RZ, RZ, R23 ;  /* 0x000000ffff2a7224 */ /* 0x000fe400078e0017 */
[----:B------:R-:W-:Y:S02]  /*3dae0*/  IMAD.MOV.U32 R26, RZ, RZ, R39 ;  /* 0x000000ffff1a7224 */ /* 0x000fe400078e0027 */
.L_x_60638:
[----:B------:R-:W-:Y:S05]  /*3daf0*/  BSYNC B1 ;  /* 0x0000000000017941 */ /* 0x000fea0003800000 */
.L_x_60636:
        /* <DEDUP_REMOVED lines=9> */
.L_x_60640:
[----:B------:R-:W-:Y:S02]  /*3db90*/  IMAD.MOV.U32 R40, RZ, RZ, R41 ;  /* 0x000000ffff287224 */ /* 0x000fe400078e0029 */
[----:B------:R-:W-:Y:S02]  /*3dba0*/  IMAD.MOV.U32 R24, RZ, RZ, R25 ;  /* 0x000000ffff187224 */ /* 0x000fe400078e0019 */
[----:B------:R-:W-:Y:S02]  /*3dbb0*/  IMAD.MOV.U32 R41, RZ, RZ, R22 ;  /* 0x000000ffff297224 */ /* 0x000fe400078e0016 */
[----:B------:R-:W-:Y:S02]  /*3dbc0*/  IMAD.MOV.U32 R25, RZ, RZ, R38 ;  /* 0x000000ffff197224 */ /* 0x000fe400078e0026 */
.L_x_60641:
[----:B------:R-:W-:Y:S05]  /*3dbd0*/  BSYNC B1 ;  /* 0x0000000000017941 */ /* 0x000fea0003800000 */
.L_x_60639:
        /* <DEDUP_REMOVED lines=9> */
.L_x_60643:
[----:B------:R-:W-:Y:S02]  /*3dc70*/  IMAD.MOV.U32 R39, RZ, RZ, R40 ;  /* 0x000000ffff277224 */ /* 0x000fe400078e0028 */
[----:B------:R-:W-:Y:S02]  /*3dc80*/  IMAD.MOV.U32 R23, RZ, RZ, R24 ;  /* 0x000000ffff177224 */ /* 0x000fe400078e0018 */
[----:B------:R-:W-:Y:S02]  /*3dc90*/  IMAD.MOV.U32 R40, RZ, RZ, R21 ;  /* 0x000000ffff287224 */ /* 0x000fe400078e0015 */
[----:B------:R-:W-:Y:S02]  /*3dca0*/  IMAD.MOV.U32 R24, RZ, RZ, R37 ;  /* 0x000000ffff187224 */ /* 0x000fe400078e0025 */
.L_x_60644:
[----:B------:R-:W-:Y:S05]  /*3dcb0*/  BSYNC B1 ;  /* 0x0000000000017941 */ /* 0x000fea0003800000 */
.L_x_60642:
        /* <DEDUP_REMOVED lines=9> */
.L_x_60646:
[----:B------:R-:W-:Y:S02]  /*3dd50*/  IMAD.MOV.U32 R38, RZ, RZ, R39 ;  /* 0x000000ffff267224 */ /* 0x000fe400078e0027 */
[----:B------:R-:W-:Y:S02]  /*3dd60*/  IMAD.MOV.U32 R22, RZ, RZ, R23 ;  /* 0x000000ffff167224 */ /* 0x000fe400078e0017 */
[----:B------:R-:W-:Y:S02]  /*3dd70*/  IMAD.MOV.U32 R39, RZ, RZ, R20 ;  /* 0x000000ffff277224 */ /* 0x000fe400078e0014 */
[----:B------:R-:W-:Y:S02]  /*3dd80*/  IMAD.MOV.U32 R23, RZ, RZ, R36 ;  /* 0x000000ffff177224 */ /* 0x000fe400078e0024 */
.L_x_60647:
[----:B------:R-:W-:Y:S05]  /*3dd90*/  BSYNC B1 ;  /* 0x0000000000017941 */ /* 0x000fea0003800000 */
.L_x_60645:
        /* <DEDUP_REMOVED lines=9> */
.L_x_60649:
[----:B------:R-:W-:Y:S02]  /*3de30*/  IMAD.MOV.U32 R37, RZ, RZ, R38 ;  /* 0x000000ffff257224 */ /* 0x000fe400078e0026 */
[----:B------:R-:W-:Y:S02]  /*3de40*/  IMAD.MOV.U32 R21, RZ, RZ, R22 ;  /* 0x000000ffff157224 */ /* 0x000fe400078e0016 */
[----:B------:R-:W-:Y:S02]  /*3de50*/  IMAD.MOV.U32 R38, RZ, RZ, R19 ;  /* 0x000000ffff267224 */ /* 0x000fe400078e0013 */
[----:B------:R-:W-:Y:S02]  /*3de60*/  IMAD.MOV.U32 R22, RZ, RZ, R35 ;  /* 0x000000ffff167224 */ /* 0x000fe400078e0023 */
.L_x_60650:
[----:B------:R-:W-:Y:S05]  /*3de70*/  BSYNC B1 ;  /* 0x0000000000017941 */ /* 0x000fea0003800000 */
.L_x_60648:
        /* <DEDUP_REMOVED lines=9> */
.L_x_60652:
[----:B------:R-:W-:Y:S02]  /*3df10*/  IMAD.MOV.U32 R36, RZ, RZ, R37 ;  /* 0x000000ffff247224 */ /* 0x000fe400078e0025 */
[----:B------:R-:W-:Y:S02]  /*3df20*/  IMAD.MOV.U32 R20, RZ, RZ, R21 ;  /* 0x000000ffff147224 */ /* 0x000fe400078e0015 */
[----:B------:R-:W-:Y:S02]  /*3df30*/  IMAD.MOV.U32 R37, RZ, RZ, R18 ;  /* 0x000000ffff257224 */ /* 0x000fe400078e0012 */
[----:B------:R-:W-:Y:S02]  /*3df40*/  IMAD.MOV.U32 R21, RZ, RZ, R34 ;  /* 0x000000ffff157224 */ /* 0x000fe400078e0022 */
.L_x_60653:
[----:B------:R-:W-:Y:S05]  /*3df50*/  BSYNC B1 ;  /* 0x0000000000017941 */ /* 0x000fea0003800000 */
.L_x_60651:
        /* <DEDUP_REMOVED lines=9> */
.L_x_60655:
[----:B------:R-:W-:Y:S02]  /*3dff0*/  IMAD.MOV.U32 R35, RZ, RZ, R36 ;  /* 0x000000ffff237224 */ /* 0x000fe400078e0024 */
[----:B------:R-:W-:Y:S02]  /*3e000*/  IMAD.MOV.U32 R19, RZ, RZ, R20 ;  /* 0x000000ffff137224 */ /* 0x000fe400078e0014 */
[----:B------:R-:W-:Y:S02]  /*3e010*/  IMAD.MOV.U32 R36, RZ, RZ, R17 ;  /* 0x000000ffff247224 */ /* 0x000fe400078e0011 */
[----:B------:R-:W-:Y:S02]  /*3e020*/  IMAD.MOV.U32 R20, RZ, RZ, R33 ;  /* 0x000000ffff147224 */ /* 0x000fe400078e0021 */
.L_x_60656:
[----:B------:R-:W-:Y:S05]  /*3e030*/  BSYNC B1 ;  /* 0x0000000000017941 */ /* 0x000fea0003800000 */
.L_x_60654:
        /* <DEDUP_REMOVED lines=9> */
.L_x_60658:
[----:B------:R-:W-:Y:S02]  /*3e0d0*/  IMAD.MOV.U32 R34, RZ, RZ, R35 ;  /* 0x000000ffff227224 */ /* 0x000fe400078e0023 */
[----:B------:R-:W-:Y:S02]  /*3e0e0*/  IMAD.MOV.U32 R18, RZ, RZ, R19 ;  /* 0x000000ffff127224 */ /* 0x000fe400078e0013 */
[----:B------:R-:W-:Y:S02]  /*3e0f0*/  IMAD.MOV.U32 R35, RZ, RZ, R16 ;  /* 0x000000ffff237224 */ /* 0x000fe400078e0010 */
[----:B------:R-:W-:Y:S02]  /*3e100*/  IMAD.MOV.U32 R19, RZ, RZ, R32 ;  /* 0x000000ffff137224 */ /* 0x000fe400078e0020 */
.L_x_60659:
[----:B------:R-:W-:Y:S05]  /*3e110*/  BSYNC B1 ;  /* 0x0000000000017941 */ /* 0x000fea0003800000 */
.L_x_60657:
        /* <DEDUP_REMOVED lines=9> */
.L_x_60661:
[----:B------:R-:W-:Y:S02]  /*3e1b0*/  IMAD.MOV.U32 R33, RZ, RZ, R34 ;  /* 0x000000ffff217224 */ /* 0x000fe400078e0022 */
[----:B------:R-:W-:Y:S02]  /*3e1c0*/  IMAD.MOV.U32 R17, RZ, RZ, R18 ;  /* 0x000000ffff117224 */ /* 0x000fe400078e0012 */
[----:B------:R-:W-:Y:S02]  /*3e1d0*/  IMAD.MOV.U32 R34, RZ, RZ, R15 ;  /* 0x000000ffff227224 */ /* 0x000fe400078e000f */
[----:B------:R-:W-:Y:S02]  /*3e1e0*/  IMAD.MOV.U32 R18, RZ, RZ, R31 ;  /* 0x000000ffff127224 */ /* 0x000fe400078e001f */
.L_x_60662:
[----:B------:R-:W-:Y:S05]  /*3e1f0*/  BSYNC B1 ;  /* 0x0000000000017941 */ /* 0x000fea0003800000 */
.L_x_60660:
        /* <DEDUP_REMOVED lines=9> */
.L_x_60664:
[----:B------:R-:W-:Y:S02]  /*3e290*/  IMAD.MOV.U32 R32, RZ, RZ, R33 ;  /* 0x000000ffff207224 */ /* 0x000fe400078e0021 */
[----:B------:R-:W-:Y:S02]  /*3e2a0*/  IMAD.MOV.U32 R16, RZ, RZ, R17 ;  /* 0x000000ffff107224 */ /* 0x000fe400078e0011 */
[----:B------:R-:W-:Y:S02]  /*3e2b0*/  IMAD.MOV.U32 R33, RZ, RZ, R14 ;  /* 0x000000ffff217224 */ /* 0x000fe400078e000e */
[----:B------:R-:W-:Y:S02]  /*3e2c0*/  IMAD.MOV.U32 R17, RZ, RZ, R30 ;  /* 0x000000ffff117224 */ /* 0x000fe400078e001e */
.L_x_60665:
[----:B------:R-:W-:Y:S05]  /*3e2d0*/  BSYNC B1 ;  /* 0x0000000000017941 */ /* 0x000fea0003800000 */
.L_x_60663:
        /* <DEDUP_REMOVED lines=9> */
.L_x_60667:
[----:B------:R-:W-:Y:S02]  /*3e370*/  IMAD.MOV.U32 R31, RZ, RZ, R32 ;  /* 0x000000ffff1f7224 */ /* 0x000fe400078e0020 */
[----:B------:R-:W-:Y:S02]  /*3e380*/  IMAD.MOV.U32 R15, RZ, RZ, R16 ;  /* 0x000000ffff0f7224 */ /* 0x000fe400078e0010 */
[----:B------:R-:W-:Y:S02]  /*3e390*/  IMAD.MOV.U32 R32, RZ, RZ, R13 ;  /* 0x000000ffff207224 */ /* 0x000fe400078e000d */
[----:B------:R-:W-:Y:S02]  /*3e3a0*/  IMAD.MOV.U32 R16, RZ, RZ, R29 ;  /* 0x000000ffff107224 */ /* 0x000fe400078e001d */
.L_x_60668:
[----:B------:R-:W-:Y:S05]  /*3e3b0*/  BSYNC B1 ;  /* 0x0000000000017941 */ /* 0x000fea0003800000 */
.L_x_60666:
        /* <DEDUP_REMOVED lines=9> */
.L_x_60670:
[----:B------:R-:W-:Y:S02]  /*3e450*/  IMAD.MOV.U32 R14, RZ, RZ, R31 ;  /* 0x000000ffff0e7224 */ /* 0x000fe400078e001f */
[----:B------:R-:W-:Y:S02]  /*3e460*/  IMAD.MOV.U32 R13, RZ, RZ, R15 ;  /* 0x000000ffff0d7224 */ /* 0x000fe400078e000f */
[----:B------:R-:W-:Y:S02]  /*3e470*/  IMAD.MOV.U32 R31, RZ, RZ, R12 ;  /* 0x000000ffff1f7224 */ /* 0x000fe400078e000c */
[----:B------:R-:W-:Y:S02]  /*3e480*/  IMAD.MOV.U32 R15, RZ, RZ, R28 ;  /* 0x000000ffff0f7224 */ /* 0x000fe400078e001c */
.L_x_60671:
[----:B------:R-:W-:Y:S05]  /*3e490*/  BSYNC B1 ;  /* 0x0000000000017941 */ /* 0x000fea0003800000 */
.L_x_60669:
        /* <DEDUP_REMOVED lines=16> */
.L_x_60673:
[----:B------:R-:W-:Y:S02]  /*3e5a0*/  IMAD.MOV.U32 R28, RZ, RZ, R27 ;  /* 0x000000ffff1c7224 */ /* 0x000fe400078e001b */
[----:B------:R-:W-:Y:S01]  /*3e5b0*/  IMAD.MOV.U32 R12, RZ, RZ, R43 ;  /* 0x000000ffff0c7224 */ /* 0x000fe200078e002b */
[----:B------:R-:W-:Y:S01]  /*3e5c0*/  MOV R43, R54 ;  /* 0x00000036002b7202 */ /* 0x000fe20000000f00 */
[----:B------:R-:W-:Y:S02]  /*3e5d0*/  IMAD.MOV.U32 R27, RZ, RZ, R55 ;  /* 0x000000ffff1b7224 */ /* 0x000fe400078e0037 */
.L_x_60674:
[----:B------:R-:W-:Y:S05]  /*3e5e0*/  BSYNC B1 ;  /* 0x0000000000017941 */ /* 0x000fea0003800000 */
.L_x_60672:
        /* <DEDUP_REMOVED lines=9> */
.L_x_60676:
[----:B------:R-:W-:Y:S01]  /*3e680*/  IMAD.MOV.U32 R53, RZ, RZ, R28 ;  /* 0x000000ffff357224 */ /* 0x000fe200078e001c */
[----:B------:R-:W-:Y:S01]  /*3e690*/  MOV R28, R63 ;  /* 0x0000003f001c7202 */ /* 0x000fe20000000f00 */
[----:B------:R-:W-:Y:S02]  /*3e6a0*/  IMAD.MOV.U32 R29, RZ, RZ, R12 ;  /* 0x000000ffff1d7224 */ /* 0x000fe400078e000c */
[----:B------:R-:W-:Y:S02]  /*3e6b0*/  IMAD.MOV.U32 R12, RZ, RZ, R61 ;  /* 0x000000ffff0c7224 */ /* 0x000fe400078e003d */
.L_x_60677:
[----:B------:R-:W-:Y:S05]  /*3e6c0*/  BSYNC B1 ;  /* 0x0000000000017941 */ /* 0x000fea0003800000 */
.L_x_60675:
        /* <DEDUP_REMOVED lines=9> */
.L_x_60679:
[----:B------:R-:W-:Y:S01]  /*3e760*/  IMAD.MOV.U32 R54, RZ, RZ, R53 ;  /* 0x000000ffff367224 */ /* 0x000fe200078e0035 */
[----:B------:R-:W-:Y:S01]  /*3e770*/  MOV R30, R29 ;  /* 0x0000001d001e7202 */ /* 0x000fe20000000f00 */
[----:B------:R-:W-:Y:S02]  /*3e780*/  IMAD.MOV.U32 R53, RZ, RZ, R42 ;  /* 0x000000ffff357224 */ /* 0x000fe400078e002a */
[----:B------:R-:W-:Y:S02]  /*3e790*/  IMAD.MOV.U32 R29, RZ, RZ, R26 ;  /* 0x000000ffff1d7224 */ /* 0x000fe400078e001a */
.L_x_60680:
[----:B------:R-:W-:Y:S05]  /*3e7a0*/  BSYNC B1 ;  /* 0x0000000000017941 */ /* 0x000fea0003800000 */
.L_x_60678:
        /* <DEDUP_REMOVED lines=9> */
.L_x_60682:
[----:B------:R-:W-:Y:S01]  /*3e840*/  MOV R61, R54 ;  /* 0x00000036003d7202 */ /* 0x000fe20000000f00 */
[----:B------:R-:W-:Y:S02]  /*3e850*/  IMAD.MOV.U32 R55, RZ, RZ, R30 ;  /* 0x000000ffff377224 */ /* 0x000fe400078e001e */
[----:B------:R-:W-:Y:S02]  /*3e860*/  IMAD.MOV.U32 R54, RZ, RZ, R41 ;  /* 0x000000ffff367224 */ /* 0x000fe400078e0029 */
[----:B------:R-:W-:Y:S02]  /*3e870*/  IMAD.MOV.U32 R30, RZ, RZ, R25 ;  /* 0x000000ffff1e7224 */ /* 0x000fe400078e0019 */
.L_x_60683:
[----:B------:R-:W-:Y:S05]  /*3e880*/  BSYNC B1 ;  /* 0x0000000000017941 */ /* 0x000fea0003800000 */
.L_x_60681:
        /* <DEDUP_REMOVED lines=9> */
.L_x_60685:
[----:B------:R-:W-:Y:S02]  /*3e920*/  IMAD.MOV.U32 R42, RZ, RZ, R61 ;  /* 0x000000ffff2a7224 */ /* 0x000fe400078e003d */
[----:B------:R-:W-:Y:S02]  /*3e930*/  IMAD.MOV.U32 R26, RZ, RZ, R55 ;  /* 0x000000ffff1a7224 */ /* 0x000fe400078e0037 */
[----:B------:R-:W-:Y:S02]  /*3e940*/  IMAD.MOV.U32 R61, RZ, RZ, R40 ;  /* 0x000000ffff3d7224 */ /* 0x000fe400078e0028 */
[----:B------:R-:W-:Y:S02]  /*3e950*/  IMAD.MOV.U32 R55, RZ, RZ, R24 ;  /* 0x000000ffff377224 */ /* 0x000fe400078e0018 */
.L_x_60686:
[----:B------:R-:W-:Y:S05]  /*3e960*/  BSYNC B1 ;  /* 0x0000000000017941 */ /* 0x000fea0003800000 */
.L_x_60684:
        /* <DEDUP_REMOVED lines=9> */
.L_x_60688:
[----:B------:R-:W-:Y:S02]  /*3ea00*/  IMAD.MOV.U32 R41, RZ, RZ, R42 ;  /* 0x000000ffff297224 */ /* 0x000fe400078e002a */
[----:B------:R-:W-:Y:S01]  /*3ea10*/  IMAD.MOV.U32 R25, RZ, RZ, R26 ;  /* 0x000000ffff197224 */ /* 0x000fe200078e001a */
[----:B------:R-:W-:Y:S01]  /*3ea20*/  MOV R26, R23 ;  /* 0x00000017001a7202 */ /* 0x000fe20000000f00 */
[----:B------:R-:W-:Y:S02]  /*3ea30*/  IMAD.MOV.U32 R42, RZ, RZ, R39 ;  /* 0x000000ffff2a7224 */ /* 0x000fe400078e0027 */
.L_x_60689:
[----:B------:R-:W-:Y:S05]  /*3ea40*/  BSYNC B1 ;  /* 0x0000000000017941 */ /* 0x000fea0003800000 */
.L_x_60687:
        /* <DEDUP_REMOVED lines=9> */
.L_x_60691:
[----:B------:R-:W-:Y:S01]  /*3eae0*/  IMAD.MOV.U32 R40, RZ, RZ, R41 ;  /* 0x000000ffff287224 */ /* 0x000fe200078e0029 */
[----:B------:R-:W-:Y:S01]  /*3eaf0*/  MOV R41, R38 ;  /* 0x0000002600297202 */ /* 0x000fe20000000f00 */
[----:B------:R-:W-:Y:S02]  /*3eb00*/  IMAD.MOV.U32 R24, RZ, RZ, R25 ;  /* 0x000000ffff187224 */ /* 0x000fe400078e0019 */
[----:B------:R-:W-:Y:S02]  /*3eb10*/  IMAD.MOV.U32 R25, RZ, RZ, R22 ;  /* 0x000000ffff197224 */ /* 0x000fe400078e0016 */
.L_x_60692:
[----:B------:R-:W-:Y:S05]  /*3eb20*/  BSYNC B1 ;  /* 0x0000000000017941 */ /* 0x000fea0003800000 */
.L_x_60690:
        /* <DEDUP_REMOVED lines=9> */
.L_x_60694:
[----:B------:R-:W-:Y:S01]  /*3ebc0*/  IMAD.MOV.U32 R39, RZ, RZ, R40 ;  /* 0x000000ffff277224 */ /* 0x000fe200078e0028 */
[----:B------:R-:W-:Y:S01]  /*3ebd0*/  MOV R23, R24 ;  /* 0x0000001800177202 */ /* 0x000fe20000000f00 */
[----:B------:R-:W-:Y:S02]  /*3ebe0*/  IMAD.MOV.U32 R40, RZ, RZ, R37 ;  /* 0x000000ffff287224 */ /* 0x000fe400078e0025 */
[----:B------:R-:W-:Y:S02]  /*3ebf0*/  IMAD.MOV.U32 R24, RZ, RZ, R21 ;  /* 0x000000ffff187224 */ /* 0x000fe400078e0015 */
.L_x_60695:
[----:B------:R-:W-:Y:S05]  /*3ec00*/  BSYNC B1 ;  /* 0x0000000000017941 */ /* 0x000fea0003800000 */
.L_x_60693:
        /* <DEDUP_REMOVED lines=9> */
.L_x_60697:
[----:B------:R-:W-:Y:S01]  /*3eca0*/  MOV R38, R39 ;  /* 0x0000002700267202 */ /* 0x000fe20000000f00 */
[----:B------:R-:W-:Y:S02]  /*3ecb0*/  IMAD.MOV.U32 R22, RZ, RZ, R23 ;  /* 0x000000ffff167224 */ /* 0x000fe400078e0017 */
[----:B------:R-:W-:Y:S02]  /*3ecc0*/  IMAD.MOV.U32 R39, RZ, RZ, R36 ;  /* 0x000000ffff277224 */ /* 0x000fe400078e0024 */
[----:B------:R-:W-:Y:S02]  /*3ecd0*/  IMAD.MOV.U32 R23, RZ, RZ, R20 ;  /* 0x000000ffff177224 */ /* 0x000fe400078e0014 */
.L_x_60698:
[----:B------:R-:W-:Y:S05]  /*3ece0*/  BSYNC B1 ;  /* 0x0000000000017941 */ /* 0x000fea0003800000 */
.L_x_60696:
        /* <DEDUP_REMOVED lines=9> */
.L_x_60700:
[----:B------:R-:W-:Y:S02]  /*3ed80*/  IMAD.MOV.U32 R37, RZ, RZ, R38 ;  /* 0x000000ffff257224 */ /* 0x000fe400078e0026 */
[----:B------:R-:W-:Y:S02]  /*3ed90*/  IMAD.MOV.U32 R21, RZ, RZ, R22 ;  /* 0x000000ffff157224 */ /* 0x000fe400078e0016 */
[----:B------:R-:W-:Y:S02]  /*3eda0*/  IMAD.MOV.U32 R38, RZ, RZ, R35 ;  /* 0x000000ffff267224 */ /* 0x000fe400078e0023 */
[----:B------:R-:W-:Y:S02]  /*3edb0*/  IMAD.MOV.U32 R22, RZ, RZ, R19 ;  /* 0x000000ffff167224 */ /* 0x000fe400078e0013 */
.L_x_60701:
[----:B------:R-:W-:Y:S05]  /*3edc0*/  BSYNC B1 ;  /* 0x0000000000017941 */ /* 0x000fea0003800000 */
.L_x_60699:
        /* <DEDUP_REMOVED lines=9> */
.L_x_60703:
[----:B------:R-:W-:Y:S02]  /*3ee60*/  IMAD.MOV.U32 R36, RZ, RZ, R37 ;  /* 0x000000ffff247224 */ /* 0x000fe400078e0025 */
[----:B------:R-:W-:Y:S01]  /*3ee70*/  IMAD.MOV.U32 R20, RZ, RZ, R21 ;  /* 0x000000ffff147224 */ /* 0x000fe200078e0015 */
[----:B------:R-:W-:Y:S01]  /*3ee80*/  MOV R21, R18 ;  /* 0x0000001200157202 */ /* 0x000fe20000000f00 */
[----:B------:R-:W-:Y:S02]  /*3ee90*/  IMAD.MOV.U32 R37, RZ, RZ, R34 ;  /* 0x000000ffff257224 */ /* 0x000fe400078e0022 */
.L_x_60704:
[----:B------:R-:W-:Y:S05]  /*3eea0*/  BSYNC B1 ;  /* 0x0000000000017941 */ /* 0x000fea0003800000 */
.L_x_60702:
        /* <DEDUP_REMOVED lines=9> */
.L_x_60706:
[----:B------:R-:W-:Y:S01]  /*3ef40*/  IMAD.MOV.U32 R35, RZ, RZ, R36 ;  /* 0x000000ffff237224 */ /* 0x000fe200078e0024 */
[----:B------:R-:W-:Y:S01]  /*3ef50*/  MOV R36, R33 ;  /* 0x0000002100247202 */ /* 0x000fe20000000f00 */
[----:B------:R-:W-:Y:S02]  /*3ef60*/  IMAD.MOV.U32 R19, RZ, RZ, R20 ;  /* 0x000000ffff137224 */ /* 0x000fe400078e0014 */
[----:B------:R-:W-:Y:S02]  /*3ef70*/  IMAD.MOV.U32 R20, RZ, RZ, R17 ;  /* 0x000000ffff147224 */ /* 0x000fe400078e0011 */
.L_x_60707:
[----:B------:R-:W-:Y:S05]  /*3ef80*/  BSYNC B1 ;  /* 0x0000000000017941 */ /* 0x000fea0003800000 */
.L_x_60705:
        /* <DEDUP_REMOVED lines=9> */
.L_x_60709:
[----:B------:R-:W-:Y:S01]  /*3f020*/  IMAD.MOV.U32 R34, RZ, RZ, R35 ;  /* 0x000000ffff227224 */ /* 0x000fe200078e0023 */
[----:B------:R-:W-:Y:S01]  /*3f030*/  MOV R18, R19 ;  /* 0x0000001300127202 */ /* 0x000fe20000000f00 */
[----:B------:R-:W-:Y:S02]  /*3f040*/  IMAD.MOV.U32 R35, RZ, RZ, R32 ;  /* 0x000000ffff237224 */ /* 0x000fe400078e0020 */
[----:B------:R-:W-:Y:S02]  /*3f050*/  IMAD.MOV.U32 R19, RZ, RZ, R16 ;  /* 0x000000ffff137224 */ /* 0x000fe400078e0010 */
.L_x_60710:
[----:B------:R-:W-:Y:S05]  /*3f060*/  BSYNC B1 ;  /* 0x0000000000017941 */ /* 0x000fea0003800000 */
.L_x_60708:
        /* <DEDUP_REMOVED lines=9> */
.L_x_60712:
[----:B------:R-:W-:Y:S01]  /*3f100*/  MOV R17, R34 ;  /* 0x0000002200117202 */ /* 0x000fe20000000f00 */
[----:B------:R-:W-:Y:S02]  /*3f110*/  IMAD.MOV.U32 R16, RZ, RZ, R18 ;  /* 0x000000ffff107224 */ /* 0x000fe400078e0012 */
[----:B------:R-:W-:Y:S02]  /*3f120*/  IMAD.MOV.U32 R34, RZ, RZ, R31 ;  /* 0x000000ffff227224 */ /* 0x000fe400078e001f */
[----:B------:R-:W-:Y:S02]  /*3f130*/  IMAD.MOV.U32 R18, RZ, RZ, R15 ;  /* 0x000000ffff127224 */ /* 0x000fe400078e000f */
.L_x_60713:
[----:B------:R-:W-:Y:S05]  /*3f140*/  BSYNC B1 ;  /* 0x0000000000017941 */ /* 0x000fea0003800000 */
.L_x_60711:
        /* <DEDUP_REMOVED lines=9> */
.L_x_60715:
[----:B------:R-:W-:Y:S02]  /*3f1e0*/  IMAD.MOV.U32 R31, RZ, RZ, R17 ;  /* 0x000000ffff1f7224 */ /* 0x000fe400078e0011 */
[----:B------:R-:W-:Y:S02]  /*3f1f0*/  IMAD.MOV.U32 R15, RZ, RZ, R16 ;  /* 0x000000ffff0f7224 */ /* 0x000fe400078e0010 */
[----:B------:R-:W-:Y:S02]  /*3f200*/  IMAD.MOV.U32 R17, RZ, RZ, R14 ;  /* 0x000000ffff117224 */ /* 0x000fe400078e000e */
[----:B------:R-:W-:Y:S02]  /*3f210*/  IMAD.MOV.U32 R16, RZ, RZ, R13 ;  /* 0x000000ffff107224 */ /* 0x000fe400078e000d */
.L_x_60716:
[----:B------:R-:W-:Y:S05]  /*3f220*/  BSYNC B1 ;  /* 0x0000000000017941 */ /* 0x000fea0003800000 */
.L_x_60714:
        /* <DEDUP_REMOVED lines=16> */
.L_x_60718:
[----:B------:R-:W-:Y:S01]  /*3f330*/  IMAD.MOV.U32 R32, RZ, RZ, R27 ;  /* 0x000000ffff207224 */ /* 0x000fe200078e001b */
[----:B------:R-:W-:Y:S01]  /*3f340*/  MOV R14, R43 ;  /* 0x0000002b000e7202 */ /* 0x000fe20000000f00 */
[----:B------:R-:W-:Y:S02]  /*3f350*/  IMAD.MOV.U32 R27, RZ, RZ, R28 ;  /* 0x000000ffff1b7224 */ /* 0x000fe400078e001c */
[----:B------:R-:W-:Y:S02]  /*3f360*/  IMAD.MOV.U32 R43, RZ, RZ, R12 ;  /* 0x000000ffff2b7224 */ /* 0x000fe400078e000c */
.L_x_60719:
[----:B------:R-:W-:Y:S05]  /*3f370*/  BSYNC B1 ;  /* 0x0000000000017941 */ /* 0x000fea0003800000 */
.L_x_60717:
        /* <DEDUP_REMOVED lines=9> */
.L_x_60721:
[----:B------:R-:W-:Y:S01]  /*3f410*/  MOV R33, R32 ;  /* 0x0000002000217202 */ /* 0x000fe20000000f00 */
[----:B------:R-:W-:Y:S02]  /*3f420*/  IMAD.MOV.U32 R13, RZ, RZ, R14 ;  /* 0x000000ffff0d7224 */ /* 0x000fe400078e000e */
[----:B------:R-:W-:Y:S02]  /*3f430*/  IMAD.MOV.U32 R32, RZ, RZ, R53 ;  /* 0x000000ffff207224 */ /* 0x000fe400078e0035 */
[----:B------:R-:W-:Y:S02]  /*3f440*/  IMAD.MOV.U32 R14, RZ, RZ, R29 ;  /* 0x000000ffff0e7224 */ /* 0x000fe400078e001d */
.L_x_60722:
[----:B------:R-:W-:Y:S05]  /*3f450*/  BSYNC B1 ;  /* 0x0000000000017941 */ /* 0x000fea0003800000 */
.L_x_60720:
        /* <DEDUP_REMOVED lines=9> */
.L_x_60724:
[----:B------:R-:W-:Y:S02]  /*3f4f0*/  IMAD.MOV.U32 R28, RZ, RZ, R33 ;  /* 0x000000ffff1c7224 */ /* 0x000fe400078e0021 */
[----:B------:R-:W-:Y:S02]  /*3f500*/  IMAD.MOV.U32 R12, RZ, RZ, R13 ;  /* 0x000000ffff0c7224 */ /* 0x000fe400078e000d */
[----:B------:R-:W-:Y:S02]  /*3f510*/  IMAD.MOV.U32 R33, RZ, RZ, R54 ;  /* 0x000000ffff217224 */ /* 0x000fe400078e0036 */
[----:B------:R-:W-:Y:S02]  /*3f520*/  IMAD.MOV.U32 R13, RZ, RZ, R30 ;  /* 0x000000ffff0d7224 */ /* 0x000fe400078e001e */
.L_x_60725:
[----:B------:R-:W-:Y:S05]  /*3f530*/  BSYNC B1 ;  /* 0x0000000000017941 */ /* 0x000fea0003800000 */
.L_x_60723:
        /* <DEDUP_REMOVED lines=9> */
.L_x_60727:
[----:B------:R-:W-:Y:S02]  /*3f5d0*/  IMAD.MOV.U32 R51, RZ, RZ, R28 ;  /* 0x000000ffff337224 */ /* 0x000fe400078e001c */
[----:B------:R-:W-:Y:S01]  /*3f5e0*/  IMAD.MOV.U32 R29, RZ, RZ, R12 ;  /* 0x000000ffff1d7224 */ /* 0x000fe200078e000c */
[----:B------:R-:W-:Y:S01]  /*3f5f0*/  MOV R12, R55 ;  /* 0x00000037000c7202 */ /* 0x000fe20000000f00 */
[----:B------:R-:W-:Y:S02]  /*3f600*/  IMAD.MOV.U32 R28, RZ, RZ, R61 ;  /* 0x000000ffff1c7224 */ /* 0x000fe400078e003d */
.L_x_60728:
[----:B------:R-:W-:Y:S05]  /*3f610*/  BSYNC B1 ;  /* 0x0000000000017941 */ /* 0x000fea0003800000 */
.L_x_60726:
        /* <DEDUP_REMOVED lines=9> */
.L_x_60730:
[----:B------:R-:W-:Y:S01]  /*3f6b0*/  IMAD.MOV.U32 R54, RZ, RZ, R51 ;  /* 0x000000ffff367224 */ /* 0x000fe200078e0033 */
[----:B------:R-:W-:Y:S01]  /*3f6c0*/  MOV R51, R42 ;  /* 0x0000002a00337202 */ /* 0x000fe20000000f00 */
[----:B------:R-:W-:Y:S02]  /*3f6d0*/  IMAD.MOV.U32 R30, RZ, RZ, R29 ;  /* 0x000000ffff1e7224 */ /* 0x000fe400078e001d */
[----:B------:R-:W-:Y:S02]  /*3f6e0*/  IMAD.MOV.U32 R29, RZ, RZ, R26 ;  /* 0x000000ffff1d7224 */ /* 0x000fe400078e001a */
.L_x_60731:
[----:B------:R-:W-:Y:S05]  /*3f6f0*/  BSYNC B1 ;  /* 0x0000000000017941 */ /* 0x000fea0003800000 */
.L_x_60729:
        /* <DEDUP_REMOVED lines=9> */
.L_x_60733:
[----:B------:R-:W-:Y:S01]  /*3f790*/  IMAD.MOV.U32 R55, RZ, RZ, R54 ;  /* 0x000000ffff377224 */ /* 0x000fe200078e0036 */
[----:B------:R-:W-:Y:S01]  /*3f7a0*/  MOV R53, R30 ;  /* 0x0000001e00357202 */ /* 0x000fe20000000f00 */
[----:B------:R-:W-:Y:S02]  /*3f7b0*/  IMAD.MOV.U32 R54, RZ, RZ, R41 ;  /* 0x000000ffff367224 */ /* 0x000fe400078e0029 */
[----:B------:R-:W-:Y:S02]  /*3f7c0*/  IMAD.MOV.U32 R30, RZ, RZ, R25 ;  /* 0x000000ffff1e7224 */ /* 0x000fe400078e0019 */
.L_x_60734:
[----:B------:R-:W-:Y:S05]  /*3f7d0*/  BSYNC B1 ;  /* 0x0000000000017941 */ /* 0x000fea0003800000 */
.L_x_60732:
        /* <DEDUP_REMOVED lines=9> */
.L_x_60736:
[----:B------:R-:W-:Y:S01]  /*3f870*/  MOV R42, R55 ;  /* 0x00000037002a7202 */ /* 0x000fe20000000f00 */
[----:B------:R-:W-:Y:S02]  /*3f880*/  IMAD.MOV.U32 R26, RZ, RZ, R53 ;  /* 0x000000ffff1a7224 */ /* 0x000fe400078e0035 */
[----:B------:R-:W-:Y:S02]  /*3f890*/  IMAD.MOV.U32 R55, RZ, RZ, R40 ;  /* 0x000000ffff377224 */ /* 0x000fe400078e0028 */
[----:B------:R-:W-:Y:S02]  /*3f8a0*/  IMAD.MOV.U32 R53, RZ, RZ, R24 ;  /* 0x000000ffff357224 */ /* 0x000fe400078e0018 */
.L_x_60737:
[----:B------:R-:W-:Y:S05]  /*3f8b0*/  BSYNC B1 ;  /* 0x0000000000017941 */ /* 0x000fea0003800000 */
.L_x_60735:
        /* <DEDUP_REMOVED lines=9> */
.L_x_60739:
[----:B------:R-:W-:Y:S02]  /*3f950*/  IMAD.MOV.U32 R41, RZ, RZ, R42 ;  /* 0x000000ffff297224 */ /* 0x000fe400078e002a */
[----:B------:R-:W-:Y:S02]  /*3f960*/  IMAD.MOV.U32 R25, RZ, RZ, R26 ;  /* 0x000000ffff197224 */ /* 0x000fe400078e001a */
[----:B------:R-:W-:Y:S02]  /*3f970*/  IMAD.MOV.U32 R42, RZ, RZ, R39 ;  /* 0x000000ffff2a7224 */ /* 0x000fe400078e0027 */
[----:B------:R-:W-:Y:S02]  /*3f980*/  IMAD.MOV.U32 R26, RZ, RZ, R23 ;  /* 0x000000ffff1a7224 */ /* 0x000fe400078e0017 */
.L_x_60740:
[----:B------:R-:W-:Y:S05]  /*3f990*/  BSYNC B1 ;  /* 0x0000000000017941 */ /* 0x000fea0003800000 */
.L_x_60738:
        /* <DEDUP_REMOVED lines=9> */
.L_x_60742:
[----:B------:R-:W-:Y:S02]  /*3fa30*/  IMAD.MOV.U32 R40, RZ, RZ, R41 ;  /* 0x000000ffff287224 */ /* 0x000fe400078e0029 */
[----:B------:R-:W-:Y:S01]  /*3fa40*/  IMAD.MOV.U32 R24, RZ, RZ, R25 ;  /* 0x000000ffff187224 */ /* 0x000fe200078e0019 */
[----:B------:R-:W-:Y:S01]  /*3fa50*/  MOV R25, R22 ;  /* 0x0000001600197202 */ /* 0x000fe20000000f00 */
[----:B------:R-:W-:Y:S02]  /*3fa60*/  IMAD.MOV.U32 R41, RZ, RZ, R38 ;  /* 0x000000ffff297224 */ /* 0x000fe400078e0026 */
.L_x_60743:
[----:B------:R-:W-:Y:S05]  /*3fa70*/  BSYNC B1 ;  /* 0x0000000000017941 */ /* 0x000fea0003800000 */
.L_x_60741:
        /* <DEDUP_REMOVED lines=9> */
.L_x_60745:
[----:B------:R-:W-:Y:S01]  /*3fb10*/  IMAD.MOV.U32 R39, RZ, RZ, R40 ;  /* 0x000000ffff277224 */ /* 0x000fe200078e0028 */
[----:B------:R-:W-:Y:S01]  /*3fb20*/  MOV R40, R37 ;  /* 0x0000002500287202 */ /* 0x000fe20000000f00 */
[----:B------:R-:W-:Y:S02]  /*3fb30*/  IMAD.MOV.U32 R23, RZ, RZ, R24 ;  /* 0x000000ffff177224 */ /* 0x000fe400078e0018 */
[----:B------:R-:W-:Y:S02]  /*3fb40*/  IMAD.MOV.U32 R24, RZ, RZ, R21 ;  /* 0x000000ffff187224 */ /* 0x000fe400078e0015 */
.L_x_60746:
[----:B------:R-:W-:Y:S05]  /*3fb50*/  BSYNC B1 ;  /* 0x0000000000017941 */ /* 0x000fea0003800000 */
.L_x_60744:
        /* <DEDUP_REMOVED lines=9> */
.L_x_60748:
[----:B------:R-:W-:Y:S01]  /*3fbf0*/  IMAD.MOV.U32 R38, RZ, RZ, R39 ;  /* 0x000000ffff267224 */ /* 0x000fe200078e0027 */
[----:B------:R-:W-:Y:S01]  /*3fc00*/  MOV R22, R23 ;  /* 0x0000001700167202 */ /* 0x000fe20000000f00 */
[----:B------:R-:W-:Y:S02]  /*3fc10*/  IMAD.MOV.U32 R39, RZ, RZ, R36 ;  /* 0x000000ffff277224 */ /* 0x000fe400078e0024 */
[----:B------:R-:W-:Y:S02]  /*3fc20*/  IMAD.MOV.U32 R23, RZ, RZ, R20 ;  /* 0x000000ffff177224 */ /* 0x000fe400078e0014 */
.L_x_60749:
[----:B------:R-:W-:Y:S05]  /*3fc30*/  BSYNC B1 ;  /* 0x0000000000017941 */ /* 0x000fea0003800000 */
.L_x_60747:
        /* <DEDUP_REMOVED lines=9> */
.L_x_60751:
[----:B------:R-:W-:Y:S01]  /*3fcd0*/  MOV R37, R38 ;  /* 0x0000002600257202 */ /* 0x000fe20000000f00 */
[----:B------:R-:W-:Y:S02]  /*3fce0*/  IMAD.MOV.U32 R21, RZ, RZ, R22 ;  /* 0x000000ffff157224 */ /* 0x000fe400078e0016 */
[----:B------:R-:W-:Y:S02]  /*3fcf0*/  IMAD.MOV.U32 R38, RZ, RZ, R35 ;  /* 0x000000ffff267224 */ /* 0x000fe400078e0023 */
[----:B------:R-:W-:Y:S02]  /*3fd00*/  IMAD.MOV.U32 R22, RZ, RZ, R19 ;  /* 0x000000ffff167224 */ /* 0x000fe400078e0013 */
.L_x_60752:
[----:B------:R-:W-:Y:S05]  /*3fd10*/  BSYNC B1 ;  /* 0x0000000000017941 */ /* 0x000fea0003800000 */
.L_x_60750:
        /* <DEDUP_REMOVED lines=9> */
.L_x_60754:
[----:B------:R-:W-:Y:S02]  /*3fdb0*/  IMAD.MOV.U32 R20, RZ, RZ, R37 ;  /* 0x000000ffff147224 */ /* 0x000fe400078e0025 */
[----:B------:R-:W-:Y:S02]  /*3fdc0*/  IMAD.MOV.U32 R19, RZ, RZ, R21 ;  /* 0x000000ffff137224 */ /* 0x000fe400078e0015 */
[----:B------:R-:W-:Y:S02]  /*3fdd0*/  IMAD.MOV.U32 R37, RZ, RZ, R34 ;  /* 0x000000ffff257224 */ /* 0x000fe400078e0022 */
[----:B------:R-:W-:Y:S02]  /*3fde0*/  IMAD.MOV.U32 R21, RZ, RZ, R18 ;  /* 0x000000ffff157224 */ /* 0x000fe400078e0012 */
.L_x_60755:
[----:B------:R-:W-:Y:S05]  /*3fdf0*/  BSYNC B1 ;  /* 0x0000000000017941 */ /* 0x000fea0003800000 */
.L_x_60753:
        /* <DEDUP_REMOVED lines=9> */
.L_x_60757:
[----:B------:R-:W-:Y:S02]  /*3fe90*/  IMAD.MOV.U32 R34, RZ, RZ, R20 ;  /* 0x000000ffff227224 */ /* 0x000fe400078e0014 */
[----:B------:R-:W-:Y:S01]  /*3fea0*/  IMAD.MOV.U32 R18, RZ, RZ, R19 ;  /* 0x000000ffff127224 */ /* 0x000fe200078e0013 */
[----:B------:R-:W-:Y:S01]  /*3feb0*/  MOV R19, R16 ;  /* 0x0000001000137202 */ /* 0x000fe20000000f00 */
[----:B------:R-:W-:Y:S02]  /*3fec0*/  IMAD.MOV.U32 R20, RZ, RZ, R17 ;  /* 0x000000ffff147224 */ /* 0x000fe400078e0011 */
.L_x_60758:
[----:B------:R-:W-:Y:S05]  /*3fed0*/  BSYNC B1 ;  /* 0x0000000000017941 */ /* 0x000fea0003800000 */
.L_x_60756:
        /* <DEDUP_REMOVED lines=9> */
.L_x_60760:
[----:B------:R-:W-:Y:S01]  /*3ff70*/  IMAD.MOV.U32 R17, RZ, RZ, R34 ;  /* 0x000000ffff117224 */ /* 0x000fe200078e0022 */
[----:B------:R-:W-:Y:S01]  /*3ff80*/  MOV R34, R31 ;  /* 0x0000001f00227202 */ /* 0x000fe20000000f00 */
[----:B------:R-:W-:Y:S02]  /*3ff90*/  IMAD.MOV.U32 R16, RZ, RZ, R18 ;  /* 0x000000ffff107224 */ /* 0x000fe400078e0012 */
[----:B------:R-:W-:Y:S02]  /*3ffa0*/  IMAD.MOV.U32 R18, RZ, RZ, R15 ;  /* 0x000000ffff127224 */ /* 0x000fe400078e000f */
.L_x_60761:
[----:B------:R-:W-:Y:S05]  /*3ffb0*/  BSYNC B1 ;  /* 0x0000000000017941 */ /* 0x000fea0003800000 */
.L_x_60759:
        /* <DEDUP_REMOVED lines=16> */
.L_x_60763:
[----:B------:R-:W-:Y:S02]  /*400c0*/  IMAD.MOV.U32 R60, RZ, RZ, R27 ;  /* 0x000000ffff3c7224 */ /* 0x000fe400078e001b */
[----:B------:R-:W-:Y:S02]  /*400d0*/  IMAD.MOV.U32 R36, RZ, RZ, R43 ;  /* 0x000000ffff247224 */ /* 0x000fe400078e002b */
[----:B------:R-:W-:Y:S02]  /*400e0*/  IMAD.MOV.U32 R27, RZ, RZ, R32 ;  /* 0x000000ffff1b7224 */ /* 0x000fe400078e0020 */
[----:B------:R-:W-:Y:S02]  /*400f0*/  IMAD.MOV.U32 R43, RZ, RZ, R14 ;  /* 0x000000ffff2b7224 */ /* 0x000fe400078e000e */
.L_x_60764:
[----:B------:R-:W-:Y:S05]  /*40100*/  BSYNC B1 ;  /* 0x0000000000017941 */ /* 0x000fea0003800000 */
.L_x_60762:
        /* <DEDUP_REMOVED lines=9> */
.L_x_60766:
[----:B------:R-:W-:Y:S02]  /*401a0*/  IMAD.MOV.U32 R31, RZ, RZ, R60 ;  /* 0x000000ffff1f7224 */ /* 0x000fe400078e003c */
[----:B------:R-:W-:Y:S01]  /*401b0*/  IMAD.MOV.U32 R15, RZ, RZ, R36 ;  /* 0x000000ffff0f7224 */ /* 0x000fe200078e0024 */
[----:B------:R-:W-:Y:S01]  /*401c0*/  MOV R36, R13 ;  /* 0x0000000d00247202 */ /* 0x000fe20000000f00 */
[----:B------:R-:W-:Y:S02]  /*401d0*/  IMAD.MOV.U32 R60, RZ, RZ, R33 ;  /* 0x000000ffff3c7224 */ /* 0x000fe400078e0021 */
.L_x_60767:
[----:B------:R-:W-:Y:S05]  /*401e0*/  BSYNC B1 ;  /* 0x0000000000017941 */ /* 0x000fea0003800000 */
.L_x_60765:
        /* <DEDUP_REMOVED lines=9> */
.L_x_60769:
[----:B------:R-:W-:Y:S01]  /*40280*/  IMAD.MOV.U32 R32, RZ, RZ, R31 ;  /* 0x000000ffff207224 */ /* 0x000fe200078e001f */
[----:B------:R-:W-:Y:S01]  /*40290*/  MOV R31, R28 ;  /* 0x0000001c001f7202 */ /* 0x000fe20000000f00 */
[----:B------:R-:W-:Y:S02]  /*402a0*/  IMAD.MOV.U32 R14, RZ, RZ, R15 ;  /* 0x000000ffff0e7224 */ /* 0x000fe400078e000f */
[----:B------:R-:W-:Y:S02]  /*402b0*/  IMAD.MOV.U32 R15, RZ, RZ, R12 ;  /* 0x000000ffff0f7224 */ /* 0x000fe400078e000c */
.L_x_60770:
[----:B------:R-:W-:Y:S05]  /*402c0*/  BSYNC B1 ;  /* 0x0000000000017941 */ /* 0x000fea0003800000 */
.L_x_60768:
        /* <DEDUP_REMOVED lines=9> */
.L_x_60772:
[----:B------:R-:W-:Y:S01]  /*40360*/  IMAD.MOV.U32 R33, RZ, RZ, R32 ;  /* 0x000000ffff217224 */ /* 0x000fe200078e0020 */
[----:B------:R-:W-:Y:S01]  /*40370*/  MOV R13, R14 ;  /* 0x0000000e000d7202 */ /* 0x000fe20000000f00 */
[----:B------:R-:W-:Y:S02]  /*40380*/  IMAD.MOV.U32 R32, RZ, RZ, R51 ;  /* 0x000000ffff207224 */ /* 0x000fe400078e0033 */
[----:B------:R-:W-:Y:S02]  /*40390*/  IMAD.MOV.U32 R14, RZ, RZ, R29 ;  /* 0x000000ffff0e7224 */ /* 0x000fe400078e001d */
.L_x_60773:
[----:B------:R-:W-:Y:S05]  /*403a0*/  BSYNC B1 ;  /* 0x0000000000017941 */ /* 0x000fea0003800000 */
.L_x_60771:
        /* <DEDUP_REMOVED lines=9> */
.L_x_60775:
[----:B------:R-:W-:Y:S01]  /*40440*/  MOV R28, R33 ;  /* 0x00000021001c7202 */ /* 0x000fe20000000f00 */
[----:B------:R-:W-:Y:S02]  /*40450*/  IMAD.MOV.U32 R12, RZ, RZ, R13 ;  /* 0x000000ffff0c7224 */ /* 0x000fe400078e000d */
[----:B------:R-:W-:Y:S02]  /*40460*/  IMAD.MOV.U32 R33, RZ, RZ, R54 ;  /* 0x000000ffff217224 */ /* 0x000fe400078e0036 */
[----:B------:R-:W-:Y:S02]  /*40470*/  IMAD.MOV.U32 R13, RZ, RZ, R30 ;  /* 0x000000ffff0d7224 */ /* 0x000fe400078e001e */
.L_x_60776:
[----:B------:R-:W-:Y:S05]  /*40480*/  BSYNC B1 ;  /* 0x0000000000017941 */ /* 0x000fea0003800000 */
.L_x_60774:
        /* <DEDUP_REMOVED lines=9> */
.L_x_60778:
[----:B------:R-:W-:Y:S02]  /*40520*/  IMAD.MOV.U32 R35, RZ, RZ, R28 ;  /* 0x000000ffff237224 */ /* 0x000fe400078e001c */
[----:B------:R-:W-:Y:S02]  /*40530*/  IMAD.MOV.U32 R29, RZ, RZ, R12 ;  /* 0x000000ffff1d7224 */ /* 0x000fe400078e000c */
[----:B------:R-:W-:Y:S02]  /*40540*/  IMAD.MOV.U32 R28, RZ, RZ, R55 ;  /* 0x000000ffff1c7224 */ /* 0x000fe400078e0037 */
[----:B------:R-:W-:Y:S02]  /*40550*/  IMAD.MOV.U32 R12, RZ, RZ, R53 ;  /* 0x000000ffff0c7224 */ /* 0x000fe400078e0035 */
.L_x_60779:
[----:B------:R-:W-:Y:S05]  /*40560*/  BSYNC B1 ;  /* 0x0000000000017941 */ /* 0x000fea0003800000 */
.L_x_60777:
        /* <DEDUP_REMOVED lines=9> */
.L_x_60781:
[----:B------:R-:W-:Y:S02]  /*40600*/  IMAD.MOV.U32 R54, RZ, RZ, R35 ;  /* 0x000000ffff367224 */ /* 0x000fe400078e0023 */
[----:B------:R-:W-:Y:S01]  /*40610*/  IMAD.MOV.U32 R30, RZ, RZ, R29 ;  /* 0x000000ffff1e7224 */ /* 0x000fe200078e001d */
[----:B------:R-:W-:Y:S01]  /*40620*/  MOV R29, R26 ;  /* 0x0000001a001d7202 */ /* 0x000fe20000000f00 */
[----:B------:R-:W-:Y:S02]  /*40630*/  IMAD.MOV.U32 R35, RZ, RZ, R42 ;  /* 0x000000ffff237224 */ /* 0x000fe400078e002a */
.L_x_60782:
[----:B------:R-:W-:Y:S05]  /*40640*/  BSYNC B1 ;  /* 0x0000000000017941 */ /* 0x000fea0003800000 */
.L_x_60780:
        /* <DEDUP_REMOVED lines=9> */
.L_x_60784:
[----:B------:R-:W-:Y:S01]  /*406e0*/  IMAD.MOV.U32 R51, RZ, RZ, R54 ;  /* 0x000000ffff337224 */ /* 0x000fe200078e0036 */
[----:B------:R-:W-:Y:S01]  /*406f0*/  MOV R54, R41 ;  /* 0x0000002900367202 */ /* 0x000fe20000000f00 */
[----:B------:R-:W-:Y:S02]  /*40700*/  IMAD.MOV.U32 R49, RZ, RZ, R30 ;  /* 0x000000ffff317224 */ /* 0x000fe400078e001e */
[----:B------:R-:W-:Y:S02]  /*40710*/  IMAD.MOV.U32 R30, RZ, RZ, R25 ;  /* 0x000000ffff1e7224 */ /* 0x000fe400078e0019 */
.L_x_60785:
[----:B------:R-:W-:Y:S05]  /*40720*/  BSYNC B1 ;  /* 0x0000000000017941 */ /* 0x000fea0003800000 */
.L_x_60783:
        /* <DEDUP_REMOVED lines=9> */
.L_x_60787:
[----:B------:R-:W-:Y:S01]  /*407c0*/  IMAD.MOV.U32 R42, RZ, RZ, R51 ;  /* 0x000000ffff2a7224 */ /* 0x000fe200078e0033 */
[----:B------:R-:W-:Y:S01]  /*407d0*/  MOV R26, R49 ;  /* 0x00000031001a7202 */ /* 0x000fe20000000f00 */
[----:B------:R-:W-:Y:S02]  /*407e0*/  IMAD.MOV.U32 R51, RZ, RZ, R40 ;  /* 0x000000ffff337224 */ /* 0x000fe400078e0028 */
[----:B------:R-:W-:Y:S02]  /*407f0*/  IMAD.MOV.U32 R49, RZ, RZ, R24 ;  /* 0x000000ffff317224 */ /* 0x000fe400078e0018 */
.L_x_60788:
[----:B------:R-:W-:Y:S05]  /*40800*/  BSYNC B1 ;  /* 0x0000000000017941 */ /* 0x000fea0003800000 */
.L_x_60786:
        /* <DEDUP_REMOVED lines=9> */
.L_x_60790:
[----:B------:R-:W-:Y:S01]  /*408a0*/  MOV R41, R42 ;  /* 0x0000002a00297202 */ /* 0x000fe20000000f00 */
[----:B------:R-:W-:Y:S02]  /*408b0*/  IMAD.MOV.U32 R25, RZ, RZ, R26 ;  /* 0x000000ffff197224 */ /* 0x000fe400078e001a */
[----:B------:R-:W-:Y:S02]  /*408c0*/  IMAD.MOV.U32 R42, RZ, RZ, R39 ;  /* 0x000000ffff2a7224 */ /* 0x000fe400078e0027 */
[----:B------:R-:W-:Y:S02]  /*408d0*/  IMAD.MOV.U32 R26, RZ, RZ, R23 ;  /* 0x000000ffff1a7224 */ /* 0x000fe400078e0017 */
.L_x_60791:
[----:B------:R-:W-:Y:S05]  /*408e0*/  BSYNC B1 ;  /* 0x0000000000017941 */ /* 0x000fea0003800000 */
.L_x_60789:
        /* <DEDUP_REMOVED lines=9> */
.L_x_60793:
[----:B------:R-:W-:Y:S02]  /*40980*/  IMAD.MOV.U32 R40, RZ, RZ, R41 ;  /* 0x000000ffff287224 */ /* 0x000fe400078e0029 */
[----:B------:R-:W-:Y:S02]  /*40990*/  IMAD.MOV.U32 R24, RZ, RZ, R25 ;  /* 0x000000ffff187224 */ /* 0x000fe400078e0019 */
[----:B------:R-:W-:Y:S02]  /*409a0*/  IMAD.MOV.U32 R41, RZ, RZ, R38 ;  /* 0x000000ffff297224 */ /* 0x000fe400078e0026 */
[----:B------:R-:W-:Y:S02]  /*409b0*/  IMAD.MOV.U32 R25, RZ, RZ, R22 ;  /* 0x000000ffff197224 */ /* 0x000fe400078e0016 */
.L_x_60794:
[----:B------:R-:W-:Y:S05]  /*409c0*/  BSYNC B1 ;  /* 0x0000000000017941 */ /* 0x000fea0003800000 */
.L_x_60792:
        /* <DEDUP_REMOVED lines=9> */
.L_x_60796:
[----:B------:R-:W-:Y:S02]  /*40a60*/  IMAD.MOV.U32 R23, RZ, RZ, R40 ;  /* 0x000000ffff177224 */ /* 0x000fe400078e0028 */
[----:B------:R-:W-:Y:S01]  /*40a70*/  IMAD.MOV.U32 R22, RZ, RZ, R24 ;  /* 0x000000ffff167224 */ /* 0x000fe200078e0018 */
[----:B------:R-:W-:Y:S01]  /*40a80*/  MOV R24, R21 ;  /* 0x0000001500187202 */ /* 0x000fe20000000f00 */
[----:B------:R-:W-:Y:S02]  /*40a90*/  IMAD.MOV.U32 R40, RZ, RZ, R37 ;  /* 0x000000ffff287224 */ /* 0x000fe400078e0025 */
.L_x_60797:
[----:B------:R-:W-:Y:S05]  /*40aa0*/  BSYNC B1 ;  /* 0x0000000000017941 */ /* 0x000fea0003800000 */
.L_x_60795:
        /* <DEDUP_REMOVED lines=9> */
.L_x_60799:
[----:B------:R-:W-:Y:S01]  /*40b40*/  IMAD.MOV.U32 R37, RZ, RZ, R23 ;  /* 0x000000ffff257224 */ /* 0x000fe200078e0017 */
[----:B------:R-:W-:Y:S01]  /*40b50*/  MOV R23, R20 ;  /* 0x0000001400177202 */ /* 0x000fe20000000f00 */
[----:B------:R-:W-:Y:S02]  /*40b60*/  IMAD.MOV.U32 R21, RZ, RZ, R22 ;  /* 0x000000ffff157224 */ /* 0x000fe400078e0016 */
[----:B------:R-:W-:Y:S02]  /*40b70*/  IMAD.MOV.U32 R22, RZ, RZ, R19 ;  /* 0x000000ffff167224 */ /* 0x000fe400078e0013 */
.L_x_60800:
[----:B------:R-:W-:Y:S05]  /*40b80*/  BSYNC B1 ;  /* 0x0000000000017941 */ /* 0x000fea0003800000 */
.L_x_60798:
        /* <DEDUP_REMOVED lines=9> */
.L_x_60802:
[----:B------:R-:W-:Y:S01]  /*40c20*/  IMAD.MOV.U32 R20, RZ, RZ, R37 ;  /* 0x000000ffff147224 */ /* 0x000fe200078e0025 */
[----:B------:R-:W-:Y:S01]  /*40c30*/  MOV R19, R21 ;  /* 0x0000001500137202 */ /* 0x000fe20000000f00 */
[----:B------:R-:W-:Y:S02]  /*40c40*/  IMAD.MOV.U32 R37, RZ, RZ, R34 ;  /* 0x000000ffff257224 */ /* 0x000fe400078e0022 */
[----:B------:R-:W-:Y:S02]  /*40c50*/  IMAD.MOV.U32 R21, RZ, RZ, R18 ;  /* 0x000000ffff157224 */ /* 0x000fe400078e0012 */
.L_x_60803:
[----:B------:R-:W-:Y:S05]  /*40c60*/  BSYNC B1 ;  /* 0x0000000000017941 */ /* 0x000fea0003800000 */
.L_x_60801:
        /* <DEDUP_REMOVED lines=9> */
.L_x_60805:
[----:B------:R-:W-:Y:S01]  /*40d00*/  MOV R34, R20 ;  /* 0x0000001400227202 */ /* 0x000fe20000000f00 */
[----:B------:R-:W-:Y:S02]  /*40d10*/  IMAD.MOV.U32 R18, RZ, RZ, R19 ;  /* 0x000000ffff127224 */ /* 0x000fe400078e0013 */
[----:B------:R-:W-:Y:S02]  /*40d20*/  IMAD.MOV.U32 R20, RZ, RZ, R17 ;  /* 0x000000ffff147224 */ /* 0x000fe400078e0011 */
[----:B------:R-:W-:Y:S02]  /*40d30*/  IMAD.MOV.U32 R19, RZ, RZ, R16 ;  /* 0x000000ffff137224 */ /* 0x000fe400078e0010 */
.L_x_60806:
[----:B------:R-:W-:Y:S05]  /*40d40*/  BSYNC B1 ;  /* 0x0000000000017941 */ /* 0x000fea0003800000 */
.L_x_60804:
[CC--:B------:R-:W-:Y:S01]  /*40d50*/  FSETP.GEU.FTZ.AND P0, PT, R43.reuse, R58.reuse, PT ;  /* 0x0000003a2b00720b */ /* 0x0c0fe20003f1e000 */
[----:B------:R-:W-:Y:S01]  /*40d60*/  BSSY B1, `(.L_x_60807) ;  /* 0x0000013000017945 */ /* 0x000fe20003800000 */
[----:B------:R-:W-:Y:S02]  /*40d70*/  FSETP.NEU.FTZ.AND P1, PT, R43, R58, PT ;  /* 0x0000003a2b00720b */ /* 0x000fe40003f3d000 */
[C---:B------:R-:W-:Y:S02]  /*40d80*/  ISETP.EQ.OR P0, PT, R27.reuse, -0x1, !P0 ;  /* 0xffffffff1b00780c */ /* 0x040fe40004702670 */
        /* <DEDUP_REMOVED lines=12> */
.L_x_60808:
[----:B------:R-:W-:Y:S01]  /*40e50*/  IMAD.MOV.U32 R38, RZ, RZ, R27 ;  /* 0x000000ffff267224 */ /* 0x000fe200078e001b */
[----:B------:R-:W-:Y:S01]  /*40e60*/  MOV R27, R60 ;  /* 0x0000003c001b7202 */ /* 0x000fe20000000f00 */
[----:B------:R-:W-:Y:S02]  /*40e70*/  IMAD.MOV.U32 R16, RZ, RZ, R43 ;  /* 0x000000ffff107224 */ /* 0x000fe400078e002b */
[----:B------:R-:W-:Y:S02]  /*40e80*/  IMAD.MOV.U32 R43, RZ, RZ, R36 ;  /* 0x000000ffff2b7224 */ /* 0x000fe400078e0024 */
.L_x_60809:
[----:B------:R-:W-:Y:S05]  /*40e90*/  BSYNC B1 ;  /* 0x0000000000017941 */ /* 0x000fea0003800000 */
.L_x_60807:
        /* <DEDUP_REMOVED lines=9> */
.L_x_60811:
[----:B------:R-:W-:Y:S01]  /*40f30*/  IMAD.MOV.U32 R39, RZ, RZ, R38 ;  /* 0x000000ffff277224 */ /* 0x000fe200078e0026 */
[----:B------:R-:W-:Y:S01]  /*40f40*/  MOV R17, R16 ;  /* 0x0000001000117202 */ /* 0x000fe20000000f00 */
[----:B------:R-:W-:Y:S02]  /*40f50*/  IMAD.MOV.U32 R38, RZ, RZ, R31 ;  /* 0x000000ffff267224 */ /* 0x000fe400078e001f */
[----:B------:R-:W-:Y:S02]  /*40f60*/  IMAD.MOV.U32 R16, RZ, RZ, R15 ;  /* 0x000000ffff107224 */ /* 0x000fe400078e000f */
.L_x_60812:
[----:B------:R-:W-:Y:S05]  /*40f70*/  BSYNC B1 ;  /* 0x0000000000017941 */ /* 0x000fea0003800000 */
.L_x_60810:
        /* <DEDUP_REMOVED lines=9> */
.L_x_60814:
[----:B------:R-:W-:Y:S01]  /*41010*/  MOV R58, R39 ;  /* 0x00000027003a7202 */ /* 0x000fe20000000f00 */
[----:B------:R-:W-:Y:S02]  /*41020*/  IMAD.MOV.U32 R36, RZ, RZ, R17 ;  /* 0x000000ffff247224 */ /* 0x000fe400078e0011 */
[----:B------:R-:W-:Y:S02]  /*41030*/  IMAD.MOV.U32 R39, RZ, RZ, R32 ;  /* 0x000000ffff277224 */ /* 0x000fe400078e0020 */
[----:B------:R-:W-:Y:S02]  /*41040*/  IMAD.MOV.U32 R17, RZ, RZ, R14 ;  /* 0x000000ffff117224 */ /* 0x000fe400078e000e */
.L_x_60815:
[----:B------:R-:W-:Y:S05]  /*41050*/  BSYNC B1 ;  /* 0x0000000000017941 */ /* 0x000fea0003800000 */
.L_x_60813:
        /* <DEDUP_REMOVED lines=9> */
.L_x_60817:
[----:B------:R-:W-:Y:S02]  /*410f0*/  IMAD.MOV.U32 R31, RZ, RZ, R58 ;  /* 0x000000ffff1f7224 */ /* 0x000fe400078e003a */
[----:B------:R-:W-:Y:S02]  /*41100*/  IMAD.MOV.U32 R15, RZ, RZ, R36 ;  /* 0x000000ffff0f7224 */ /* 0x000fe400078e0024 */
[----:B------:R-:W-:Y:S02]  /*41110*/  IMAD.MOV.U32 R58, RZ, RZ, R33 ;  /* 0x000000ffff3a7224 */ /* 0x000fe400078e0021 */
[----:B------:R-:W-:Y:S02]  /*41120*/  IMAD.MOV.U32 R36, RZ, RZ, R13 ;  /* 0x000000ffff247224 */ /* 0x000fe400078e000d */
.L_x_60818:
[----:B------:R-:W-:Y:S05]  /*41130*/  BSYNC B1 ;  /* 0x0000000000017941 */ /* 0x000fea0003800000 */
.L_x_60816:
        /* <DEDUP_REMOVED lines=9> */
.L_x_60820:
[----:B------:R-:W-:Y:S02]  /*411d0*/  IMAD.MOV.U32 R32, RZ, RZ, R31 ;  /* 0x000000ffff207224 */ /* 0x000fe400078e001f */
[----:B------:R-:W-:Y:S01]  /*411e0*/  IMAD.MOV.U32 R14, RZ, RZ, R15 ;  /* 0x000000ffff0e7224 */ /* 0x000fe200078e000f */
[----:B------:R-:W-:Y:S01]  /*411f0*/  MOV R15, R12 ;  /* 0x0000000c000f7202 */ /* 0x000fe20000000f00 */
[----:B------:R-:W-:Y:S02]  /*41200*/  IMAD.MOV.U32 R31, RZ, RZ, R28 ;  /* 0x000000ffff1f7224 */ /* 0x000fe400078e001c */
.L_x_60821:
[----:B------:R-:W-:Y:S05]  /*41210*/  BSYNC B1 ;  /* 0x0000000000017941 */ /* 0x000fea0003800000 */
.L_x_60819:
        /* <DEDUP_REMOVED lines=9> */
.L_x_60823:
[----:B------:R-:W-:Y:S01]  /*412b0*/  IMAD.MOV.U32 R33, RZ, RZ, R32 ;  /* 0x000000ffff217224 */ /* 0x000fe200078e0020 */
[----:B------:R-:W-:Y:S01]  /*412c0*/  MOV R32, R35 ;  /* 0x0000002300207202 */ /* 0x000fe20000000f00 */
[----:B------:R-:W-:Y:S02]  /*412d0*/  IMAD.MOV.U32 R13, RZ, RZ, R14 ;  /* 0x000000ffff0d7224 */ /* 0x000fe400078e000e */
[----:B------:R-:W-:Y:S02]  /*412e0*/  IMAD.MOV.U32 R14, RZ, RZ, R29 ;  /* 0x000000ffff0e7224 */ /* 0x000fe400078e001d */
.L_x_60824:
[----:B------:R-:W-:Y:S05]  /*412f0*/  BSYNC B1 ;  /* 0x0000000000017941 */ /* 0x000fea0003800000 */
.L_x_60822:
        /* <DEDUP_REMOVED lines=9> */
.L_x_60826:
[----:B------:R-:W-:Y:S01]  /*41390*/  IMAD.MOV.U32 R28, RZ, RZ, R33 ;  /* 0x000000ffff1c7224 */ /* 0x000fe200078e0021 */
[----:B------:R-:W-:Y:S01]  /*413a0*/  MOV R12, R13 ;  /* 0x0000000d000c7202 */ /* 0x000fe20000000f00 */
[----:B------:R-:W-:Y:S02]  /*413b0*/  IMAD.MOV.U32 R33, RZ, RZ, R54 ;  /* 0x000000ffff217224 */ /* 0x000fe400078e0036 */
[----:B------:R-:W-:Y:S02]  /*413c0*/  IMAD.MOV.U32 R13, RZ, RZ, R30 ;  /* 0x000000ffff0d7224 */ /* 0x000fe400078e001e */
.L_x_60827:
[----:B------:R-:W-:Y:S05]  /*413d0*/  BSYNC B1 ;  /* 0x0000000000017941 */ /* 0x000fea0003800000 */
.L_x_60825:
        /* <DEDUP_REMOVED lines=9> */
.L_x_60829:
[----:B------:R-:W-:Y:S01]  /*41470*/  MOV R35, R28 ;  /* 0x0000001c00237202 */ /* 0x000fe20000000f00 */
[----:B------:R-:W-:Y:S02]  /*41480*/  IMAD.MOV.U32 R29, RZ, RZ, R12 ;  /* 0x000000ffff1d7224 */ /* 0x000fe400078e000c */
[----:B------:R-:W-:Y:S02]  /*41490*/  IMAD.MOV.U32 R28, RZ, RZ, R51 ;  /* 0x000000ffff1c7224 */ /* 0x000fe400078e0033 */
[----:B------:R-:W-:Y:S02]  /*414a0*/  IMAD.MOV.U32 R12, RZ, RZ, R49 ;  /* 0x000000ffff0c7224 */ /* 0x000fe400078e0031 */
.L_x_60830:
[----:B------:R-:W-:Y:S05]  /*414b0*/  BSYNC B1 ;  /* 0x0000000000017941 */ /* 0x000fea0003800000 */
.L_x_60828:
        /* <DEDUP_REMOVED lines=9> */
.L_x_60832:
[----:B------:R-:W-:Y:S02]  /*41550*/  IMAD.MOV.U32 R54, RZ, RZ, R35 ;  /* 0x000000ffff367224 */ /* 0x000fe400078e0023 */
[----:B------:R-:W-:Y:S02]  /*41560*/  IMAD.MOV.U32 R30, RZ, RZ, R29 ;  /* 0x000000ffff1e7224 */ /* 0x000fe400078e001d */
[----:B------:R-:W-:Y:S02]  /*41570*/  IMAD.MOV.U32 R35, RZ, RZ, R42 ;  /* 0x000000ffff237224 */ /* 0x000fe400078e002a */
[----:B------:R-:W-:Y:S02]  /*41580*/  IMAD.MOV.U32 R29, RZ, RZ, R26 ;  /* 0x000000ffff1d7224 */ /* 0x000fe400078e001a */
.L_x_60833:
[----:B------:R-:W-:Y:S05]  /*41590*/  BSYNC B1 ;  /* 0x0000000000017941 */ /* 0x000fea0003800000 */
.L_x_60831:
        /* <DEDUP_REMOVED lines=9> */
.L_x_60835:
[----:B------:R-:W-:Y:S02]  /*41630*/  IMAD.MOV.U32 R49, RZ, RZ, R54 ;  /* 0x000000ffff317224 */ /* 0x000fe400078e0036 */
[----:B------:R-:W-:Y:S01]  /*41640*/  IMAD.MOV.U32 R47, RZ, RZ, R30 ;  /* 0x000000ffff2f7224 */ /* 0x000fe200078e001e */
[----:B------:R-:W-:Y:S01]  /*41650*/  MOV R30, R25 ;  /* 0x00000019001e7202 */ /* 0x000fe20000000f00 */
[----:B------:R-:W-:Y:S02]  /*41660*/  IMAD.MOV.U32 R54, RZ, RZ, R41 ;  /* 0x000000ffff367224 */ /* 0x000fe400078e0029 */
.L_x_60836:
[----:B------:R-:W-:Y:S05]  /*41670*/  BSYNC B1 ;  /* 0x0000000000017941 */ /* 0x000fea0003800000 */
.L_x_60834:
        /* <DEDUP_REMOVED lines=9> */
.L_x_60838:
[----:B------:R-:W-:Y:S01]  /*41710*/  IMAD.MOV.U32 R26, RZ, RZ, R49 ;  /* 0x000000ffff1a7224 */ /* 0x000fe200078e0031 */
[----:B------:R-:W-:Y:S01]  /*41720*/  MOV R49, R40 ;  /* 0x0000002800317202 */ /* 0x000fe20000000f00 */
[----:B------:R-:W-:Y:S02]  /*41730*/  IMAD.MOV.U32 R25, RZ, RZ, R47 ;  /* 0x000000ffff197224 */ /* 0x000fe400078e002f */
[----:B------:R-:W-:Y:S02]  /*41740*/  IMAD.MOV.U32 R47, RZ, RZ, R24 ;  /* 0x000000ffff2f7224 */ /* 0x000fe400078e0018 */
.L_x_60839:
[----:B------:R-:W-:Y:S05]  /*41750*/  BSYNC B1 ;  /* 0x0000000000017941 */ /* 0x000fea0003800000 */
.L_x_60837:
        /* <DEDUP_REMOVED lines=9> */
.L_x_60841:
[----:B------:R-:W-:Y:S01]  /*417f0*/  IMAD.MOV.U32 R40, RZ, RZ, R26 ;  /* 0x000000ffff287224 */ /* 0x000fe200078e001a */
[----:B------:R-:W-:Y:S01]  /*41800*/  MOV R24, R25 ;  /* 0x0000001900187202 */ /* 0x000fe20000000f00 */
[----:B------:R-:W-:Y:S02]  /*41810*/  IMAD.MOV.U32 R26, RZ, RZ, R23 ;  /* 0x000000ffff1a7224 */ /* 0x000fe400078e0017 */
[----:B------:R-:W-:Y:S02]  /*41820*/  IMAD.MOV.U32 R25, RZ, RZ, R22 ;  /* 0x000000ffff197224 */ /* 0x000fe400078e0016 */
.L_x_60842:
[----:B------:R-:W-:Y:S05]  /*41830*/  BSYNC B1 ;  /* 0x0000000000017941 */ /* 0x000fea0003800000 */
.L_x_60840:
        /* <DEDUP_REMOVED lines=9> */
.L_x_60844:
[----:B------:R-:W-:Y:S01]  /*418d0*/  MOV R23, R40 ;  /* 0x0000002800177202 */ /* 0x000fe20000000f00 */
[----:B------:R-:W-:Y:S02]  /*418e0*/  IMAD.MOV.U32 R22, RZ, RZ, R24 ;  /* 0x000000ffff167224 */ /* 0x000fe400078e0018 */
[----:B------:R-:W-:Y:S02]  /*418f0*/  IMAD.MOV.U32 R40, RZ, RZ, R37 ;  /* 0x000000ffff287224 */ /* 0x000fe400078e0025 */
[----:B------:R-:W-:Y:S02]  /*41900*/  IMAD.MOV.U32 R24, RZ, RZ, R21 ;  /* 0x000000ffff187224 */ /* 0x000fe400078e0015 */
.L_x_60845:
[----:B------:R-:W-:Y:S05]  /*41910*/  BSYNC B1 ;  /* 0x0000000000017941 */ /* 0x000fea0003800000 */
.L_x_60843:
        /* <DEDUP_REMOVED lines=9> */
.L_x_60847:
[----:B------:R-:W-:Y:S02]  /*419b0*/  IMAD.MOV.U32 R37, RZ, RZ, R23 ;  /* 0x000000ffff257224 */ /* 0x000fe400078e0017 */
[----:B------:R-:W-:Y:S02]  /*419c0*/  IMAD.MOV.U32 R21, RZ, RZ, R22 ;  /* 0x000000ffff157224 */ /* 0x000fe400078e0016 */
[----:B------:R-:W-:Y:S02]  /*419d0*/  IMAD.MOV.U32 R23, RZ, RZ, R20 ;  /* 0x000000ffff177224 */ /* 0x000fe400078e0014 */
[----:B------:R-:W-:Y:S02]  /*419e0*/  IMAD.MOV.U32 R22, RZ, RZ, R19 ;  /* 0x000000ffff167224 */ /* 0x000fe400078e0013 */
.L_x_60848:
[----:B------:R-:W-:Y:S05]  /*419f0*/  BSYNC B1 ;  /* 0x0000000000017941 */ /* 0x000fea0003800000 */
.L_x_60846:
        /* <DEDUP_REMOVED lines=9> */
.L_x_60850:
[----:B------:R-:W-:Y:S02]  /*41a90*/  IMAD.MOV.U32 R20, RZ, RZ, R37 ;  /* 0x000000ffff147224 */ /* 0x000fe400078e0025 */
[----:B------:R-:W-:Y:S01]  /*41aa0*/  IMAD.MOV.U32 R19, RZ, RZ, R21 ;  /* 0x000000ffff137224 */ /* 0x000fe200078e0015 */
[----:B------:R-:W-:Y:S01]  /*41ab0*/  MOV R21, R18 ;  /* 0x0000001200157202 */ /* 0x000fe20000000f00 */
[----:B------:R-:W-:Y:S02]  /*41ac0*/  IMAD.MOV.U32 R37, RZ, RZ, R34 ;  /* 0x000000ffff257224 */ /* 0x000fe400078e0022 */
.L_x_60851:
[----:B------:R-:W-:Y:S05]  /*41ad0*/  BSYNC B1 ;  /* 0x0000000000017941 */ /* 0x000fea0003800000 */
.L_x_60849:
        /* <DEDUP_REMOVED lines=16> */
.L_x_60853:
[----:B------:R-:W-:Y:S01]  /*41be0*/  MOV R34, R27 ;  /* 0x0000001b00227202 */ /* 0x000fe20000000f00 */
[----:B------:R-:W-:Y:S02]  /*41bf0*/  IMAD.MOV.U32 R18, RZ, RZ, R43 ;  /* 0x000000ffff127224 */ /* 0x000fe400078e002b */
[----:B------:R-:W-:Y:S02]  /*41c00*/  IMAD.MOV.U32 R27, RZ, RZ, R38 ;  /* 0x000000ffff1b7224 */ /* 0x000fe400078e0026 */
[----:B------:R-:W-:Y:S02]  /*41c10*/  IMAD.MOV.U32 R43, RZ, RZ, R16 ;  /* 0x000000ffff2b7224 */ /* 0x000fe400078e0010 */
.L_x_60854:
[----:B------:R-:W-:Y:S05]  /*41c20*/  BSYNC B1 ;  /* 0x0000000000017941 */ /* 0x000fea0003800000 */
.L_x_60852:
        /* <DEDUP_REMOVED lines=9> */
.L_x_60856:
[----:B------:R-:W-:Y:S02]  /*41cc0*/  IMAD.MOV.U32 R45, RZ, RZ, R34 ;  /* 0x000000ffff2d7224 */ /* 0x000fe400078e0022 */
[----:B------:R-:W-:Y:S02]  /*41cd0*/  IMAD.MOV.U32 R41, RZ, RZ, R18 ;  /* 0x000000ffff297224 */ /* 0x000fe400078e0012 */
[----:B------:R-:W-:Y:S02]  /*41ce0*/  IMAD.MOV.U32 R34, RZ, RZ, R39 ;  /* 0x000000ffff227224 */ /* 0x000fe400078e0027 */
[----:B------:R-:W-:Y:S02]  /*41cf0*/  IMAD.MOV.U32 R18, RZ, RZ, R17 ;  /* 0x000000ffff127224 */ /* 0x000fe400078e0011 */
.L_x_60857:
[----:B------:R-:W-:Y:S05]  /*41d00*/  BSYNC B1 ;  /* 0x0000000000017941 */ /* 0x000fea0003800000 */
.L_x_60855:
        /* <DEDUP_REMOVED lines=9> */
.L_x_60859:
[----:B------:R-:W-:Y:S02]  /*41da0*/  IMAD.MOV.U32 R38, RZ, RZ, R45 ;  /* 0x000000ffff267224 */ /* 0x000fe400078e002d */
[----:B------:R-:W-:Y:S01]  /*41db0*/  IMAD.MOV.U32 R16, RZ, RZ, R41 ;  /* 0x000000ffff107224 */ /* 0x000fe200078e0029 */
[----:B------:R-:W-:Y:S01]  /*41dc0*/  MOV R41, R36 ;  /* 0x0000002400297202 */ /* 0x000fe20000000f00 */
[----:B------:R-:W-:Y:S02]  /*41dd0*/  IMAD.MOV.U32 R45, RZ, RZ, R58 ;  /* 0x000000ffff2d7224 */ /* 0x000fe400078e003a */
.L_x_60860:
[----:B------:R-:W-:Y:S05]  /*41de0*/  BSYNC B1 ;  /* 0x0000000000017941 */ /* 0x000fea0003800000 */
.L_x_60858:
        /* <DEDUP_REMOVED lines=9> */
.L_x_60862:
[----:B------:R-:W-:Y:S01]  /*41e80*/  IMAD.MOV.U32 R39, RZ, RZ, R38 ;  /* 0x000000ffff277224 */ /* 0x000fe200078e0026 */
[----:B------:R-:W-:Y:S01]  /*41e90*/  MOV R38, R31 ;  /* 0x0000001f00267202 */ /* 0x000fe20000000f00 */
[----:B------:R-:W-:Y:S02]  /*41ea0*/  IMAD.MOV.U32 R17, RZ, RZ, R16 ;  /* 0x000000ffff117224 */ /* 0x000fe400078e0010 */
[----:B------:R-:W-:Y:S02]  /*41eb0*/  IMAD.MOV.U32 R16, RZ, RZ, R15 ;  /* 0x000000ffff107224 */ /* 0x000fe400078e000f */
.L_x_60863:
[----:B------:R-:W-:Y:S05]  /*41ec0*/  BSYNC B1 ;  /* 0x0000000000017941 */ /* 0x000fea0003800000 */
.L_x_60861:
        /* <DEDUP_REMOVED lines=9> */
.L_x_60865:
[----:B------:R-:W-:Y:S01]  /*41f60*/  IMAD.MOV.U32 R42, RZ, RZ, R39 ;  /* 0x000000ffff2a7224 */ /* 0x000fe200078e0027 */
[----:B------:R-:W-:Y:S01]  /*41f70*/  MOV R36, R17 ;  /* 0x0000001100247202 */ /* 0x000fe20000000f00 */
[----:B------:R-:W-:Y:S02]  /*41f80*/  IMAD.MOV.U32 R39, RZ, RZ, R32 ;  /* 0x000000ffff277224 */ /* 0x000fe400078e0020 */
[----:B------:R-:W-:Y:S02]  /*41f90*/  IMAD.MOV.U32 R17, RZ, RZ, R14 ;  /* 0x000000ffff117224 */ /* 0x000fe400078e000e */
.L_x_60866:
[----:B------:R-:W-:Y:S05]  /*41fa0*/  BSYNC B1 ;  /* 0x0000000000017941 */ /* 0x000fea0003800000 */
.L_x_60864:
        /* <DEDUP_REMOVED lines=9> */
.L_x_60868:
[----:B------:R-:W-:Y:S01]  /*42040*/  MOV R31, R42 ;  /* 0x0000002a001f7202 */ /* 0x000fe20000000f00 */
[----:B------:R-:W-:Y:S02]  /*42050*/  IMAD.MOV.U32 R15, RZ, RZ, R36 ;  /* 0x000000ffff0f7224 */ /* 0x000fe400078e0024 */
[----:B------:R-:W-:Y:S02]  /*42060*/  IMAD.MOV.U32 R42, RZ, RZ, R33 ;  /* 0x000000ffff2a7224 */ /* 0x000fe400078e0021 */
[----:B------:R-:W-:Y:S02]  /*42070*/  IMAD.MOV.U32 R36, RZ, RZ, R13 ;  /* 0x000000ffff247224 */ /* 0x000fe400078e000d */
.L_x_60869:
[----:B------:R-:W-:Y:S05]  /*42080*/  BSYNC B1 ;  /* 0x0000000000017941 */ /* 0x000fea0003800000 */
.L_x_60867:
        /* <DEDUP_REMOVED lines=9> */
.L_x_60871:
[----:B------:R-:W-:Y:S02]  /*42120*/  IMAD.MOV.U32 R32, RZ, RZ, R31 ;  /* 0x000000ffff207224 */ /* 0x000fe400078e001f */
[----:B------:R-:W-:Y:S02]  /*42130*/  IMAD.MOV.U32 R14, RZ, RZ, R15 ;  /* 0x000000ffff0e7224 */ /* 0x000fe400078e000f */
[----:B------:R-:W-:Y:S02]  /*42140*/  IMAD.MOV.U32 R31, RZ, RZ, R28 ;  /* 0x000000ffff1f7224 */ /* 0x000fe400078e001c */
[----:B------:R-:W-:Y:S02]  /*42150*/  IMAD.MOV.U32 R15, RZ, RZ, R12 ;  /* 0x000000ffff0f7224 */ /* 0x000fe400078e000c */
.L_x_60872:
[----:B------:R-:W-:Y:S05]  /*42160*/  BSYNC B1 ;  /* 0x0000000000017941 */ /* 0x000fea0003800000 */
.L_x_60870:
        /* <DEDUP_REMOVED lines=9> */
.L_x_60874:
[----:B------:R-:W-:Y:S02]  /*42200*/  IMAD.MOV.U32 R33, RZ, RZ, R32 ;  /* 0x000000ffff217224 */ /* 0x000fe400078e0020 */
[----:B------:R-:W-:Y:S01]  /*42210*/  IMAD.MOV.U32 R13, RZ, RZ, R14 ;  /* 0x000000ffff0d7224 */ /* 0x000fe200078e000e */
[----:B------:R-:W-:Y:S01]  /*42220*/  MOV R14, R29 ;  /* 0x0000001d000e7202 */ /* 0x000fe20000000f00 */
[----:B------:R-:W-:Y:S02]  /*42230*/  IMAD.MOV.U32 R32, RZ, RZ, R35 ;  /* 0x000000ffff207224 */ /* 0x000fe400078e0023 */
.L_x_60875:
[----:B------:R-:W-:Y:S05]  /*42240*/  BSYNC B1 ;  /* 0x0000000000017941 */ /* 0x000fea0003800000 */
.L_x_60873:
        /* <DEDUP_REMOVED lines=9> */
.L_x_60877:
[----:B------:R-:W-:Y:S01]  /*422e0*/  IMAD.MOV.U32 R28, RZ, RZ, R33 ;  /* 0x000000ffff1c7224 */ /* 0x000fe200078e0021 */
[----:B------:R-:W-:Y:S01]  /*422f0*/  MOV R33, R54 ;  /* 0x0000003600217202 */ /* 0x000fe20000000f00 */
[----:B------:R-:W-:Y:S02]  /*42300*/  IMAD.MOV.U32 R12, RZ, RZ, R13 ;  /* 0x000000ffff0c7224 */ /* 0x000fe400078e000d */
[----:B------:R-:W-:Y:S02]  /*42310*/  IMAD.MOV.U32 R13, RZ, RZ, R30 ;  /* 0x000000ffff0d7224 */ /* 0x000fe400078e001e */
.L_x_60878:
[----:B------:R-:W-:Y:S05]  /*42320*/  BSYNC B1 ;  /* 0x0000000000017941 */ /* 0x000fea0003800000 */
.L_x_60876:
        /* <DEDUP_REMOVED lines=9> */
.L_x_60880:
[----:B------:R-:W-:Y:S01]  /*423c0*/  IMAD.MOV.U32 R29, RZ, RZ, R28 ;  /* 0x000000ffff1d7224 */ /* 0x000fe200078e001c */
[----:B------:R-:W-:Y:S01]  /*423d0*/  MOV R30, R12 ;  /* 0x0000000c001e7202 */ /* 0x000fe20000000f00 */
[----:B------:R-:W-:Y:S02]  /*423e0*/  IMAD.MOV.U32 R28, RZ, RZ, R49 ;  /* 0x000000ffff1c7224 */ /* 0x000fe400078e0031 */
[----:B------:R-:W-:Y:S02]  /*423f0*/  IMAD.MOV.U32 R12, RZ, RZ, R47 ;  /* 0x000000ffff0c7224 */ /* 0x000fe400078e002f */
.L_x_60881:
[----:B------:R-:W-:Y:S05]  /*42400*/  BSYNC B1 ;  /* 0x0000000000017941 */ /* 0x000fea0003800000 */
.L_x_60879:
        /* <DEDUP_REMOVED lines=9> */
.L_x_60883:
[----:B------:R-:W-:Y:S01]  /*424a0*/  MOV R47, R29 ;  /* 0x0000001d002f7202 */ /* 0x000fe20000000f00 */
[----:B------:R-:W-:Y:S02]  /*424b0*/  IMAD.MOV.U32 R35, RZ, RZ, R30 ;  /* 0x000000ffff237224 */ /* 0x000fe400078e001e */
[----:B------:R-:W-:Y:S02]  /*424c0*/  IMAD.MOV.U32 R29, RZ, RZ, R26 ;  /* 0x000000ffff1d7224 */ /* 0x000fe400078e001a */
[----:B------:R-:W-:Y:S02]  /*424d0*/  IMAD.MOV.U32 R30, RZ, RZ, R25 ;  /* 0x000000ffff1e7224 */ /* 0x000fe400078e0019 */
.L_x_60884:
[----:B------:R-:W-:Y:S05]  /*424e0*/  BSYNC B1 ;  /* 0x0000000000017941 */ /* 0x000fea0003800000 */
.L_x_60882:
        /* <DEDUP_REMOVED lines=9> */
.L_x_60886:
[----:B------:R-:W-:Y:S02]  /*42580*/  IMAD.MOV.U32 R26, RZ, RZ, R47 ;  /* 0x000000ffff1a7224 */ /* 0x000fe400078e002f */
[----:B------:R-:W-:Y:S02]  /*42590*/  IMAD.MOV.U32 R25, RZ, RZ, R35 ;  /* 0x000000ffff197224 */ /* 0x000fe400078e0023 */
[----:B------:R-:W-:Y:S02]  /*425a0*/  IMAD.MOV.U32 R47, RZ, RZ, R40 ;  /* 0x000000ffff2f7224 */ /* 0x000fe400078e0028 */
[----:B------:R-:W-:Y:S02]  /*425b0*/  IMAD.MOV.U32 R35, RZ, RZ, R24 ;  /* 0x000000ffff237224 */ /* 0x000fe400078e0018 */
.L_x_60887:
[----:B------:R-:W-:Y:S05]  /*425c0*/  BSYNC B1 ;  /* 0x0000000000017941 */ /* 0x000fea0003800000 */
.L_x_60885:
        /* <DEDUP_REMOVED lines=9> */
.L_x_60889:
[----:B------:R-:W-:Y:S02]  /*42660*/  IMAD.MOV.U32 R40, RZ, RZ, R26 ;  /* 0x000000ffff287224 */ /* 0x000fe400078e001a */
[----:B------:R-:W-:Y:S01]  /*42670*/  IMAD.MOV.U32 R24, RZ, RZ, R25 ;  /* 0x000000ffff187224 */ /* 0x000fe200078e0019 */
[----:B------:R-:W-:Y:S01]  /*42680*/  MOV R25, R22 ;  /* 0x0000001600197202 */ /* 0x000fe20000000f00 */
[----:B------:R-:W-:Y:S02]  /*42690*/  IMAD.MOV.U32 R26, RZ, RZ, R23 ;  /* 0x000000ffff1a7224 */ /* 0x000fe400078e0017 */
.L_x_60890:
[----:B------:R-:W-:Y:S05]  /*426a0*/  BSYNC B1 ;  /* 0x0000000000017941 */ /* 0x000fea0003800000 */
.L_x_60888:
        /* <DEDUP_REMOVED lines=9> */
.L_x_60892:
[----:B------:R-:W-:Y:S01]  /*42740*/  IMAD.MOV.U32 R23, RZ, RZ, R40 ;  /* 0x000000ffff177224 */ /* 0x000fe200078e0028 */
[----:B------:R-:W-:Y:S01]  /*42750*/  MOV R40, R37 ;  /* 0x0000002500287202 */ /* 0x000fe20000000f00 */
[----:B------:R-:W-:Y:S02]  /*42760*/  IMAD.MOV.U32 R22, RZ, RZ, R24 ;  /* 0x000000ffff167224 */ /* 0x000fe400078e0018 */
[----:B------:R-:W-:Y:S02]  /*42770*/  IMAD.MOV.U32 R24, RZ, RZ, R21 ;  /* 0x000000ffff187224 */ /* 0x000fe400078e0015 */
.L_x_60893:
[----:B------:R-:W-:Y:S05]  /*42780*/  BSYNC B1 ;  /* 0x0000000000017941 */ /* 0x000fea0003800000 */
.L_x_60891:
        /* <DEDUP_REMOVED lines=9> */
.L_x_60895:
[----:B------:R-:W-:Y:S01]  /*42820*/  IMAD.MOV.U32 R37, RZ, RZ, R23 ;  /* 0x000000ffff257224 */ /* 0x000fe200078e0017 */
[----:B------:R-:W-:Y:S01]  /*42830*/  MOV R21, R22 ;  /* 0x0000001600157202 */ /* 0x000fe20000000f00 */
[----:B------:R-:W-:Y:S02]  /*42840*/  IMAD.MOV.U32 R23, RZ, RZ, R20 ;  /* 0x000000ffff177224 */ /* 0x000fe400078e0014 */
[----:B------:R-:W-:Y:S02]  /*42850*/  IMAD.MOV.U32 R22, RZ, RZ, R19 ;  /* 0x000000ffff167224 */ /* 0x000fe400078e0013 */
.L_x_60896:
[----:B------:R-:W-:Y:S05]  /*42860*/  BSYNC B1 ;  /* 0x0000000000017941 */ /* 0x000fea0003800000 */
.L_x_60894:
        /* <DEDUP_REMOVED lines=16> */
.L_x_60898:
[----:B------:R-:W-:Y:S02]  /*42970*/  IMAD.MOV.U32 R52, RZ, RZ, R27 ;  /* 0x000000ffff347224 */ /* 0x000fe400078e001b */
[----:B------:R-:W-:Y:S01]  /*42980*/  IMAD.MOV.U32 R20, RZ, RZ, R43 ;  /* 0x000000ffff147224 */ /* 0x000fe200078e002b */
[----:B------:R-:W-:Y:S01]  /*42990*/  MOV R43, R18 ;  /* 0x00000012002b7202 */ /* 0x000fe20000000f00 */
[----:B------:R-:W-:Y:S02]  /*429a0*/  IMAD.MOV.U32 R27, RZ, RZ, R34 ;  /* 0x000000ffff1b7224 */ /* 0x000fe400078e0022 */
.L_x_60899:
[----:B------:R-:W-:Y:S05]  /*429b0*/  BSYNC B1 ;  /* 0x0000000000017941 */ /* 0x000fea0003800000 */
.L_x_60897:
        /* <DEDUP_REMOVED lines=9> */
.L_x_60901:
[----:B------:R-:W-:Y:S01]  /*42a50*/  IMAD.MOV.U32 R19, RZ, RZ, R52 ;  /* 0x000000ffff137224 */ /* 0x000fe200078e0034 */
[----:B------:R-:W-:Y:S01]  /*42a60*/  MOV R52, R45 ;  /* 0x0000002d00347202 */ /* 0x000fe20000000f00 */
[----:B------:R-:W-:Y:S02]  /*42a70*/  IMAD.MOV.U32 R11, RZ, RZ, R20 ;  /* 0x000000ffff0b7224 */ /* 0x000fe400078e0014 */
[----:B------:R-:W-:Y:S02]  /*42a80*/  IMAD.MOV.U32 R20, RZ, RZ, R41 ;  /* 0x000000ffff147224 */ /* 0x000fe400078e0029 */
.L_x_60902:
[----:B------:R-:W-:Y:S05]  /*42a90*/  BSYNC B1 ;  /* 0x0000000000017941 */ /* 0x000fea0003800000 */
.L_x_60900:
        /* <DEDUP_REMOVED lines=9> */
.L_x_60904:
[----:B------:R-:W-:Y:S01]  /*42b30*/  IMAD.MOV.U32 R34, RZ, RZ, R19 ;  /* 0x000000ffff227224 */ /* 0x000fe200078e0013 */
[----:B------:R-:W-:Y:S01]  /*42b40*/  MOV R18, R11 ;  /* 0x0000000b00127202 */ /* 0x000fe20000000f00 */
[----:B------:R-:W-:Y:S02]  /*42b50*/  IMAD.MOV.U32 R19, RZ, RZ, R38 ;  /* 0x000000ffff137224 */ /* 0x000fe400078e0026 */
[----:B------:R-:W-:Y:S02]  /*42b60*/  IMAD.MOV.U32 R11, RZ, RZ, R16 ;  /* 0x000000ffff0b7224 */ /* 0x000fe400078e0010 */
.L_x_60905:
[----:B------:R-:W-:Y:S05]  /*42b70*/  BSYNC B1 ;  /* 0x0000000000017941 */ /* 0x000fea0003800000 */
.L_x_60903:
        /* <DEDUP_REMOVED lines=9> */
.L_x_60907:
[----:B------:R-:W-:Y:S01]  /*42c10*/  MOV R45, R34 ;  /* 0x00000022002d7202 */ /* 0x000fe20000000f00 */
[----:B------:R-:W-:Y:S02]  /*42c20*/  IMAD.MOV.U32 R41, RZ, RZ, R18 ;  /* 0x000000ffff297224 */ /* 0x000fe400078e0012 */
[----:B------:R-:W-:Y:S02]  /*42c30*/  IMAD.MOV.U32 R34, RZ, RZ, R39 ;  /* 0x000000ffff227224 */ /* 0x000fe400078e0027 */
[----:B------:R-:W-:Y:S02]  /*42c40*/  IMAD.MOV.U32 R18, RZ, RZ, R17 ;  /* 0x000000ffff127224 */ /* 0x000fe400078e0011 */
.L_x_60908:
[----:B------:R-:W-:Y:S05]  /*42c50*/  BSYNC B1 ;  /* 0x0000000000017941 */ /* 0x000fea0003800000 */
.L_x_60906:
        /* <DEDUP_REMOVED lines=9> */
.L_x_60910:
[----:B------:R-:W-:Y:S02]  /*42cf0*/  IMAD.MOV.U32 R38, RZ, RZ, R45 ;  /* 0x000000ffff267224 */ /* 0x000fe400078e002d */
[----:B------:R-:W-:Y:S02]  /*42d00*/  IMAD.MOV.U32 R16, RZ, RZ, R41 ;  /* 0x000000ffff107224 */ /* 0x000fe400078e0029 */
[----:B------:R-:W-:Y:S02]  /*42d10*/  IMAD.MOV.U32 R45, RZ, RZ, R42 ;  /* 0x000000ffff2d7224 */ /* 0x000fe400078e002a */
[----:B------:R-:W-:Y:S02]  /*42d20*/  IMAD.MOV.U32 R41, RZ, RZ, R36 ;  /* 0x000000ffff297224 */ /* 0x000fe400078e0024 */
.L_x_60911:
[----:B------:R-:W-:Y:S05]  /*42d30*/  BSYNC B1 ;  /* 0x0000000000017941 */ /* 0x000fea0003800000 */
.L_x_60909:
        /* <DEDUP_REMOVED lines=9> */
.L_x_60913:
[----:B------:R-:W-:Y:S02]  /*42dd0*/  IMAD.MOV.U32 R39, RZ, RZ, R38 ;  /* 0x000000ffff277224 */ /* 0x000fe400078e0026 */
[----:B------:R-:W-:Y:S01]  /*42de0*/  IMAD.MOV.U32 R17, RZ, RZ, R16 ;  /* 0x000000ffff117224 */ /* 0x000fe200078e0010 */
[----:B------:R-:W-:Y:S01]  /*42df0*/  MOV R16, R15 ;  /* 0x0000000f00107202 */ /* 0x000fe20000000f00 */
[----:B------:R-:W-:Y:S02]  /*42e00*/  IMAD.MOV.U32 R38, RZ, RZ, R31 ;  /* 0x000000ffff267224 */ /* 0x000fe400078e001f */
.L_x_60914:
[----:B------:R-:W-:Y:S05]  /*42e10*/  BSYNC B1 ;  /* 0x0000000000017941 */ /* 0x000fea0003800000 */
.L_x_60912:
        /* <DEDUP_REMOVED lines=9> */
.L_x_60916:
[----:B------:R-:W-:Y:S01]  /*42eb0*/  IMAD.MOV.U32 R42, RZ, RZ, R39 ;  /* 0x000000ffff2a7224 */ /* 0x000fe200078e0027 */
[----:B------:R-:W-:Y:S01]  /*42ec0*/  MOV R39, R32 ;  /* 0x0000002000277202 */ /* 0x000fe20000000f00 */
[----:B------:R-:W-:Y:S02]  /*42ed0*/  IMAD.MOV.U32 R36, RZ, RZ, R17 ;  /* 0x000000ffff247224 */ /* 0x000fe400078e0011 */
[----:B------:R-:W-:Y:S02]  /*42ee0*/  IMAD.MOV.U32 R17, RZ, RZ, R14 ;  /* 0x000000ffff117224 */ /* 0x000fe400078e000e */
.L_x_60917:
[----:B------:R-:W-:Y:S05]  /*42ef0*/  BSYNC B1 ;  /* 0x0000000000017941 */ /* 0x000fea0003800000 */
.L_x_60915:
        /* <DEDUP_REMOVED lines=9> */
.L_x_60919:
[----:B------:R-:W-:Y:S01]  /*42f90*/  IMAD.MOV.U32 R31, RZ, RZ, R42 ;  /* 0x000000ffff1f7224 */ /* 0x000fe200078e002a */
[----:B------:R-:W-:Y:S01]  /*42fa0*/  MOV R15, R36 ;  /* 0x00000024000f7202 */ /* 0x000fe20000000f00 */
[----:B------:R-:W-:Y:S02]  /*42fb0*/  IMAD.MOV.U32 R42, RZ, RZ, R33 ;  /* 0x000000ffff2a7224 */ /* 0x000fe400078e0021 */
[----:B------:R-:W-:Y:S02]  /*42fc0*/  IMAD.MOV.U32 R36, RZ, RZ, R13 ;  /* 0x000000ffff247224 */ /* 0x000fe400078e000d */
.L_x_60920:
[----:B------:R-:W-:Y:S05]  /*42fd0*/  BSYNC B1 ;  /* 0x0000000000017941 */ /* 0x000fea0003800000 */
.L_x_60918:
        /* <DEDUP_REMOVED lines=9> */
.L_x_60922:
[----:B------:R-:W-:Y:S01]  /*43070*/  MOV R14, R31 ;  /* 0x0000001f000e7202 */ /* 0x000fe20000000f00 */
[----:B------:R-:W-:Y:S02]  /*43080*/  IMAD.MOV.U32 R13, RZ, RZ, R15 ;  /* 0x000000ffff0d7224 */ /* 0x000fe400078e000f */
[----:B------:R-:W-:Y:S02]  /*43090*/  IMAD.MOV.U32 R31, RZ, RZ, R28 ;  /* 0x000000ffff1f7224 */ /* 0x000fe400078e001c */
[----:B------:R-:W-:Y:S02]  /*430a0*/  IMAD.MOV.U32 R15, RZ, RZ, R12 ;  /* 0x000000ffff0f7224 */ /* 0x000fe400078e000c */
.L_x_60923:
[----:B------:R-:W-:Y:S05]  /*430b0*/  BSYNC B1 ;  /* 0x0000000000017941 */ /* 0x000fea0003800000 */
.L_x_60921:
        /* <DEDUP_REMOVED lines=9> */
.L_x_60925:
[----:B------:R-:W-:Y:S02]  /*43150*/  IMAD.MOV.U32 R28, RZ, RZ, R14 ;  /* 0x000000ffff1c7224 */ /* 0x000fe400078e000e */
[----:B------:R-:W-:Y:S02]  /*43160*/  IMAD.MOV.U32 R12, RZ, RZ, R13 ;  /* 0x000000ffff0c7224 */ /* 0x000fe400078e000d */
[----:B------:R-:W-:Y:S02]  /*43170*/  IMAD.MOV.U32 R14, RZ, RZ, R29 ;  /* 0x000000ffff0e7224 */ /* 0x000fe400078e001d */
[----:B------:R-:W-:Y:S02]  /*43180*/  IMAD.MOV.U32 R13, RZ, RZ, R30 ;  /* 0x000000ffff0d7224 */ /* 0x000fe400078e001e */
.L_x_60926:
[----:B------:R-:W-:Y:S05]  /*43190*/  BSYNC B1 ;  /* 0x0000000000017941 */ /* 0x000fea0003800000 */
.L_x_60924:
        /* <DEDUP_REMOVED lines=9> */
.L_x_60928:
[----:B------:R-:W-:Y:S02]  /*43230*/  IMAD.MOV.U32 R29, RZ, RZ, R28 ;  /* 0x000000ffff1d7224 */ /* 0x000fe400078e001c */
[----:B------:R-:W-:Y:S01]  /*43240*/  IMAD.MOV.U32 R30, RZ, RZ, R12 ;  /* 0x000000ffff1e7224 */ /* 0x000fe200078e000c */
[----:B------:R-:W-:Y:S01]  /*43250*/  MOV R12, R35 ;  /* 0x00000023000c7202 */ /* 0x000fe20000000f00 */
[----:B------:R-:W-:Y:S02]  /*43260*/  IMAD.MOV.U32 R28, RZ, RZ, R47 ;  /* 0x000000ffff1c7224 */ /* 0x000fe400078e002f */
.L_x_60929:
[----:B------:R-:W-:Y:S05]  /*43270*/  BSYNC B1 ;  /* 0x0000000000017941 */ /* 0x000fea0003800000 */
.L_x_60927:
        /* <DEDUP_REMOVED lines=9> */
.L_x_60931:
[----:B------:R-:W-:Y:S01]  /*43310*/  IMAD.MOV.U32 R35, RZ, RZ, R29 ;  /* 0x000000ffff237224 */ /* 0x000fe200078e001d */
[----:B------:R-:W-:Y:S01]  /*43320*/  MOV R29, R26 ;  /* 0x0000001a001d7202 */ /* 0x000fe20000000f00 */
[----:B------:R-:W-:Y:S02]  /*43330*/  IMAD.MOV.U32 R33, RZ, RZ, R30 ;  /* 0x000000ffff217224 */ /* 0x000fe400078e001e */
[----:B------:R-:W-:Y:S02]  /*43340*/  IMAD.MOV.U32 R30, RZ, RZ, R25 ;  /* 0x000000ffff1e7224 */ /* 0x000fe400078e0019 */
.L_x_60932:
[----:B------:R-:W-:Y:S05]  /*43350*/  BSYNC B1 ;  /* 0x0000000000017941 */ /* 0x000fea0003800000 */
.L_x_60930:
        /* <DEDUP_REMOVED lines=9> */
.L_x_60934:
[----:B------:R-:W-:Y:S01]  /*433f0*/  IMAD.MOV.U32 R26, RZ, RZ, R35 ;  /* 0x000000ffff1a7224 */ /* 0x000fe200078e0023 */
[----:B------:R-:W-:Y:S01]  /*43400*/  MOV R25, R33 ;  /* 0x0000002100197202 */ /* 0x000fe20000000f00 */
[----:B------:R-:W-:Y:S02]  /*43410*/  IMAD.MOV.U32 R35, RZ, RZ, R40 ;  /* 0x000000ffff237224 */ /* 0x000fe400078e0028 */
[----:B------:R-:W-:Y:S02]  /*43420*/  IMAD.MOV.U32 R33, RZ, RZ, R24 ;  /* 0x000000ffff217224 */ /* 0x000fe400078e0018 */
.L_x_60935:
[----:B------:R-:W-:Y:S05]  /*43430*/  BSYNC B1 ;  /* 0x0000000000017941 */ /* 0x000fea0003800000 */
.L_x_60933:
        /* <DEDUP_REMOVED lines=9> */
.L_x_60937:
[----:B------:R-:W-:Y:S01]  /*434d0*/  MOV R32, R26 ;  /* 0x0000001a00207202 */ /* 0x000fe20000000f00 */
[----:B------:R-:W-:Y:S02]  /*434e0*/  IMAD.MOV.U32 R24, RZ, RZ, R25 ;  /* 0x000000ffff187224 */ /* 0x000fe400078e0019 */
[----:B------:R-:W-:Y:S02]  /*434f0*/  IMAD.MOV.U32 R26, RZ, RZ, R23 ;  /* 0x000000ffff1a7224 */ /* 0x000fe400078e0017 */
[----:B------:R-:W-:Y:S02]  /*43500*/  IMAD.MOV.U32 R25, RZ, RZ, R22 ;  /* 0x000000ffff197224 */ /* 0x000fe400078e0016 */
.L_x_60938:
[----:B------:R-:W-:Y:S05]  /*43510*/  BSYNC B1 ;  /* 0x0000000000017941 */ /* 0x000fea0003800000 */
.L_x_60936:
        /* <DEDUP_REMOVED lines=9> */
.L_x_60940:
[----:B------:R-:W-:Y:S02]  /*435b0*/  IMAD.MOV.U32 R23, RZ, RZ, R32 ;  /* 0x000000ffff177224 */ /* 0x000fe400078e0020 */
[----:B------:R-:W-:Y:S02]  /*435c0*/  IMAD.MOV.U32 R22, RZ, RZ, R24 ;  /* 0x000000ffff167224 */ /* 0x000fe400078e0018 */
[----:B------:R-:W-:Y:S02]  /*435d0*/  IMAD.MOV.U32 R32, RZ, RZ, R37 ;  /* 0x000000ffff207224 */ /* 0x000fe400078e0025 */
[----:B------:R-:W-:Y:S02]  /*435e0*/  IMAD.MOV.U32 R24, RZ, RZ, R21 ;  /* 0x000000ffff187224 */ /* 0x000fe400078e0015 */
.L_x_60941:
[----:B------:R-:W-:Y:S05]  /*435f0*/  BSYNC B1 ;  /* 0x0000000000017941 */ /* 0x000fea0003800000 */
.L_x_60939:
        /* <DEDUP_REMOVED lines=16> */
.L_x_60943:
[----:B------:R-:W-:Y:S01]  /*43700*/  IMAD.MOV.U32 R50, RZ, RZ, R27 ;  /* 0x000000ffff327224 */ /* 0x000fe200078e001b */
[----:B------:R-:W-:Y:S01]  /*43710*/  MOV R40, R43 ;  /* 0x0000002b00287202 */ /* 0x000fe20000000f00 */
[----:B------:R-:W-:Y:S02]  /*43720*/  IMAD.MOV.U32 R27, RZ, RZ, R52 ;  /* 0x000000ffff1b7224 */ /* 0x000fe400078e0034 */
[----:B------:R-:W-:Y:S02]  /*43730*/  IMAD.MOV.U32 R43, RZ, RZ, R20 ;  /* 0x000000ffff2b7224 */ /* 0x000fe400078e0014 */
.L_x_60944:
[----:B------:R-:W-:Y:S05]  /*43740*/  BSYNC B1 ;  /* 0x0000000000017941 */ /* 0x000fea0003800000 */
.L_x_60942:
        /* <DEDUP_REMOVED lines=9> */
.L_x_60946:
[----:B------:R-:W-:Y:S01]  /*437e0*/  MOV R21, R50 ;  /* 0x0000003200157202 */ /* 0x000fe20000000f00 */
[----:B------:R-:W-:Y:S02]  /*437f0*/  IMAD.MOV.U32 R9, RZ, RZ, R40 ;  /* 0x000000ffff097224 */ /* 0x000fe400078e0028 */
[----:B------:R-:W-:Y:S02]  /*43800*/  IMAD.MOV.U32 R50, RZ, RZ, R19 ;  /* 0x000000ffff327224 */ /* 0x000fe400078e0013 */
[----:B------:R-:W-:Y:S02]  /*43810*/  IMAD.MOV.U32 R40, RZ, RZ, R11 ;  /* 0x000000ffff287224 */ /* 0x000fe400078e000b */
.L_x_60947:
[----:B------:R-:W-:Y:S05]  /*43820*/  BSYNC B1 ;  /* 0x0000000000017941 */ /* 0x000fea0003800000 */
.L_x_60945:
        /* <DEDUP_REMOVED lines=9> */
.L_x_60949:
[----:B------:R-:W-:Y:S02]  /*438c0*/  IMAD.MOV.U32 R52, RZ, RZ, R21 ;  /* 0x000000ffff347224 */ /* 0x000fe400078e0015 */
[----:B------:R-:W-:Y:S02]  /*438d0*/  IMAD.MOV.U32 R20, RZ, RZ, R9 ;  /* 0x000000ffff147224 */ /* 0x000fe400078e0009 */
[----:B------:R-:W-:Y:S02]  /*438e0*/  IMAD.MOV.U32 R21, RZ, RZ, R34 ;  /* 0x000000ffff157224 */ /* 0x000fe400078e0022 */
[----:B------:R-:W-:Y:S02]  /*438f0*/  IMAD.MOV.U32 R9, RZ, RZ, R18 ;  /* 0x000000ffff097224 */ /* 0x000fe400078e0012 */
.L_x_60950:
[----:B------:R-:W-:Y:S05]  /*43900*/  BSYNC B1 ;  /* 0x0000000000017941 */ /* 0x000fea0003800000 */
.L_x_60948:
        /* <DEDUP_REMOVED lines=9> */
.L_x_60952:
[----:B------:R-:W-:Y:S02]  /*439a0*/  IMAD.MOV.U32 R19, RZ, RZ, R52 ;  /* 0x000000ffff137224 */ /* 0x000fe400078e0034 */
[----:B------:R-:W-:Y:S01]  /*439b0*/  IMAD.MOV.U32 R11, RZ, RZ, R20 ;  /* 0x000000ffff0b7224 */ /* 0x000fe200078e0014 */
[----:B------:R-:W-:Y:S01]  /*439c0*/  MOV R20, R41 ;  /* 0x0000002900147202 */ /* 0x000fe20000000f00 */
[----:B------:R-:W-:Y:S02]  /*439d0*/  IMAD.MOV.U32 R52, RZ, RZ, R45 ;  /* 0x000000ffff347224 */ /* 0x000fe400078e002d */
.L_x_60953:
[----:B------:R-:W-:Y:S05]  /*439e0*/  BSYNC B1 ;  /* 0x0000000000017941 */ /* 0x000fea0003800000 */
.L_x_60951:
        /* <DEDUP_REMOVED lines=9> */
.L_x_60955:
[----:B------:R-:W-:Y:S01]  /*43a80*/  IMAD.MOV.U32 R34, RZ, RZ, R19 ;  /* 0x000000ffff227224 */ /* 0x000fe200078e0013 */
[----:B------:R-:W-:Y:S01]  /*43a90*/  MOV R19, R38 ;  /* 0x0000002600137202 */ /* 0x000fe20000000f00 */
[----:B------:R-:W-:Y:S02]  /*43aa0*/  IMAD.MOV.U32 R18, RZ, RZ, R11 ;  /* 0x000000ffff127224 */ /* 0x000fe400078e000b */
[----:B------:R-:W-:Y:S02]  /*43ab0*/  IMAD.MOV.U32 R11, RZ, RZ, R16 ;  /* 0x000000ffff0b7224 */ /* 0x000fe400078e0010 */
.L_x_60956:
[----:B------:R-:W-:Y:S05]  /*43ac0*/  BSYNC B1 ;  /* 0x0000000000017941 */ /* 0x000fea0003800000 */
.L_x_60954:
        /* <DEDUP_REMOVED lines=9> */
.L_x_60958:
[----:B------:R-:W-:Y:S01]  /*43b60*/  IMAD.MOV.U32 R41, RZ, RZ, R34 ;  /* 0x000000ffff297224 */ /* 0x000fe200078e0022 */
[----:B------:R-:W-:Y:S01]  /*43b70*/  MOV R37, R18 ;  /* 0x0000001200257202 */ /* 0x000fe20000000f00 */
[----:B------:R-:W-:Y:S02]  /*43b80*/  IMAD.MOV.U32 R34, RZ, RZ, R39 ;  /* 0x000000ffff227224 */ /* 0x000fe400078e0027 */
[----:B------:R-:W-:Y:S02]  /*43b90*/  IMAD.MOV.U32 R18, RZ, RZ, R17 ;  /* 0x000000ffff127224 */ /* 0x000fe400078e0011 */
.L_x_60959:
[----:B------:R-:W-:Y:S05]  /*43ba0*/  BSYNC B1 ;  /* 0x0000000000017941 */ /* 0x000fea0003800000 */
.L_x_60957:
        /* <DEDUP_REMOVED lines=9> */
.L_x_60961:
[----:B------:R-:W-:Y:S01]  /*43c40*/  MOV R38, R41 ;  /* 0x0000002900267202 */ /* 0x000fe20000000f00 */
[----:B------:R-:W-:Y:S02]  /*43c50*/  IMAD.MOV.U32 R16, RZ, RZ, R37 ;  /* 0x000000ffff107224 */ /* 0x000fe400078e0025 */
[----:B------:R-:W-:Y:S02]  /*43c60*/  IMAD.MOV.U32 R41, RZ, RZ, R42 ;  /* 0x000000ffff297224 */ /* 0x000fe400078e002a */
[----:B------:R-:W-:Y:S02]  /*43c70*/  IMAD.MOV.U32 R37, RZ, RZ, R36 ;  /* 0x000000ffff257224 */ /* 0x000fe400078e0024 */
.L_x_60962:
[----:B------:R-:W-:Y:S05]  /*43c80*/  BSYNC B1 ;  /* 0x0000000000017941 */ /* 0x000fea0003800000 */
.L_x_60960:
        /* <DEDUP_REMOVED lines=9> */
.L_x_60964:
[----:B------:R-:W-:Y:S02]  /*43d20*/  IMAD.MOV.U32 R17, RZ, RZ, R38 ;  /* 0x000000ffff117224 */ /* 0x000fe400078e0026 */
[----:B------:R-:W-:Y:S02]  /*43d30*/  IMAD.MOV.U32 R36, RZ, RZ, R16 ;  /* 0x000000ffff247224 */ /* 0x000fe400078e0010 */
[----:B------:R-:W-:Y:S02]  /*43d40*/  IMAD.MOV.U32 R38, RZ, RZ, R31 ;  /* 0x000000ffff267224 */ /* 0x000fe400078e001f */
[----:B------:R-:W-:Y:S02]  /*43d50*/  IMAD.MOV.U32 R16, RZ, RZ, R15 ;  /* 0x000000ffff107224 */ /* 0x000fe400078e000f */
.L_x_60965:
[----:B------:R-:W-:Y:S05]  /*43d60*/  BSYNC B1 ;  /* 0x0000000000017941 */ /* 0x000fea0003800000 */
.L_x_60963:
        /* <DEDUP_REMOVED lines=9> */
.L_x_60967:
[----:B------:R-:W-:Y:S02]  /*43e00*/  IMAD.MOV.U32 R31, RZ, RZ, R17 ;  /* 0x000000ffff1f7224 */ /* 0x000fe400078e0011 */
[----:B------:R-:W-:Y:S01]  /*43e10*/  IMAD.MOV.U32 R15, RZ, RZ, R36 ;  /* 0x000000ffff0f7224 */ /* 0x000fe200078e0024 */
[----:B------:R-:W-:Y:S01]  /*43e20*/  MOV R36, R13 ;  /* 0x0000000d00247202 */ /* 0x000fe20000000f00 */
[----:B------:R-:W-:Y:S02]  /*43e30*/  IMAD.MOV.U32 R17, RZ, RZ, R14 ;  /* 0x000000ffff117224 */ /* 0x000fe400078e000e */
.L_x_60968:
[----:B------:R-:W-:Y:S05]  /*43e40*/  BSYNC B1 ;  /* 0x0000000000017941 */ /* 0x000fea0003800000 */
.L_x_60966:
        /* <DEDUP_REMOVED lines=9> */
.L_x_60970:
[----:B------:R-:W-:Y:S01]  /*43ee0*/  IMAD.MOV.U32 R14, RZ, RZ, R31 ;  /* 0x000000ffff0e7224 */ /* 0x000fe200078e001f */
[----:B------:R-:W-:Y:S01]  /*43ef0*/  MOV R31, R28 ;  /* 0x0000001c001f7202 */ /* 0x000fe20000000f00 */
[----:B------:R-:W-:Y:S02]  /*43f00*/  IMAD.MOV.U32 R13, RZ, RZ, R15 ;  /* 0x000000ffff0d7224 */ /* 0x000fe400078e000f */
[----:B------:R-:W-:Y:S02]  /*43f10*/  IMAD.MOV.U32 R15, RZ, RZ, R12 ;  /* 0x000000ffff0f7224 */ /* 0x000fe400078e000c */
.L_x_60971:
[----:B------:R-:W-:Y:S05]  /*43f20*/  BSYNC B1 ;  /* 0x0000000000017941 */ /* 0x000fea0003800000 */
.L_x_60969:
        /* <DEDUP_REMOVED lines=9> */
.L_x_60973:
[----:B------:R-:W-:Y:S01]  /*43fc0*/  IMAD.MOV.U32 R28, RZ, RZ, R14 ;  /* 0x000000ffff1c7224 */ /* 0x000fe200078e000e */
[----:B------:R-:W-:Y:S01]  /*43fd0*/  MOV R12, R13 ;  /* 0x0000000d000c7202 */ /* 0x000fe20000000f00 */
[----:B------:R-:W-:Y:S02]  /*43fe0*/  IMAD.MOV.U32 R14, RZ, RZ, R29 ;  /* 0x000000ffff0e7224 */ /* 0x000fe400078e001d */
[----:B------:R-:W-:Y:S02]  /*43ff0*/  IMAD.MOV.U32 R13, RZ, RZ, R30 ;  /* 0x000000ffff0d7224 */ /* 0x000fe400078e001e */
.L_x_60974:
[----:B------:R-:W-:Y:S05]  /*44000*/  BSYNC B1 ;  /* 0x0000000000017941 */ /* 0x000fea0003800000 */
.L_x_60972:
        /* <DEDUP_REMOVED lines=9> */
.L_x_60976:
[----:B------:R-:W-:Y:S01]  /*440a0*/  MOV R29, R28 ;  /* 0x0000001c001d7202 */ /* 0x000fe20000000f00 */
[----:B------:R-:W-:Y:S02]  /*440b0*/  IMAD.MOV.U32 R30, RZ, RZ, R12 ;  /* 0x000000ffff1e7224 */ /* 0x000fe400078e000c */
[----:B------:R-:W-:Y:S02]  /*440c0*/  IMAD.MOV.U32 R28, RZ, RZ, R35 ;  /* 0x000000ffff1c7224 */ /* 0x000fe400078e0023 */
[----:B------:R-:W-:Y:S02]  /*440d0*/  IMAD.MOV.U32 R12, RZ, RZ, R33 ;  /* 0x000000ffff0c7224 */ /* 0x000fe400078e0021 */
.L_x_60977:
[----:B------:R-:W-:Y:S05]  /*440e0*/  BSYNC B1 ;  /* 0x0000000000017941 */ /* 0x000fea0003800000 */
.L_x_60975:
        /* <DEDUP_REMOVED lines=9> */
.L_x_60979:
[----:B------:R-:W-:Y:S02]  /*44180*/  IMAD.MOV.U32 R35, RZ, RZ, R29 ;  /* 0x000000ffff237224 */ /* 0x000fe400078e001d */
[----:B------:R-:W-:Y:S02]  /*44190*/  IMAD.MOV.U32 R33, RZ, RZ, R30 ;  /* 0x000000ffff217224 */ /* 0x000fe400078e001e */
[----:B------:R-:W-:Y:S02]  /*441a0*/  IMAD.MOV.U32 R29, RZ, RZ, R26 ;  /* 0x000000ffff1d7224 */ /* 0x000fe400078e001a */
[----:B------:R-:W-:Y:S02]  /*441b0*/  IMAD.MOV.U32 R30, RZ, RZ, R25 ;  /* 0x000000ffff1e7224 */ /* 0x000fe400078e0019 */
.L_x_60980:
[----:B------:R-:W-:Y:S05]  /*441c0*/  BSYNC B1 ;  /* 0x0000000000017941 */ /* 0x000fea0003800000 */
.L_x_60978:
        /* <DEDUP_REMOVED lines=9> */
.L_x_60982:
[----:B------:R-:W-:Y:S02]  /*44260*/  IMAD.MOV.U32 R26, RZ, RZ, R35 ;  /* 0x000000ffff1a7224 */ /* 0x000fe400078e0023 */
[----:B------:R-:W-:Y:S01]  /*44270*/  IMAD.MOV.U32 R25, RZ, RZ, R33 ;  /* 0x000000ffff197224 */ /* 0x000fe200078e0021 */
[----:B------:R-:W-:Y:S01]  /*44280*/  MOV R33, R24 ;  /* 0x0000001800217202 */ /* 0x000fe20000000f00 */
[----:B------:R-:W-:Y:S02]  /*44290*/  IMAD.MOV.U32 R35, RZ, RZ, R32 ;  /* 0x000000ffff237224 */ /* 0x000fe400078e0020 */
.L_x_60983:
[----:B------:R-:W-:Y:S05]  /*442a0*/  BSYNC B1 ;  /* 0x0000000000017941 */ /* 0x000fea0003800000 */
.L_x_60981:
        /* <DEDUP_REMOVED lines=9> */
.L_x_60985:
[----:B------:R-:W-:Y:S01]  /*44340*/  IMAD.MOV.U32 R32, RZ, RZ, R26 ;  /* 0x000000ffff207224 */ /* 0x000fe200078e001a */
[----:B------:R-:W-:Y:S01]  /*44350*/  MOV R26, R23 ;  /* 0x00000017001a7202 */ /* 0x000fe20000000f00 */
[----:B------:R-:W-:Y:S02]  /*44360*/  IMAD.MOV.U32 R24, RZ, RZ, R25 ;  /* 0x000000ffff187224 */ /* 0x000fe400078e0019 */
[----:B------:R-:W-:Y:S02]  /*44370*/  IMAD.MOV.U32 R25, RZ, RZ, R22 ;  /* 0x000000ffff197224 */ /* 0x000fe400078e0016 */
.L_x_60986:
[----:B------:R-:W-:Y:S05]  /*44380*/  BSYNC B1 ;  /* 0x0000000000017941 */ /* 0x000fea0003800000 */
.L_x_60984:
        /* <DEDUP_REMOVED lines=16> */
.L_x_60988:
[----:B------:R-:W-:Y:S02]  /*44490*/  IMAD.MOV.U32 R42, RZ, RZ, R27 ;  /* 0x000000ffff2a7224 */ /* 0x000fe400078e001b */
[----:B------:R-:W-:Y:S02]  /*444a0*/  IMAD.MOV.U32 R22, RZ, RZ, R43 ;  /* 0x000000ffff167224 */ /* 0x000fe400078e002b */
[----:B------:R-:W-:Y:S02]  /*444b0*/  IMAD.MOV.U32 R27, RZ, RZ, R50 ;  /* 0x000000ffff1b7224 */ /* 0x000fe400078e0032 */
[----:B------:R-:W-:Y:S02]  /*444c0*/  IMAD.MOV.U32 R43, RZ, RZ, R40 ;  /* 0x000000ffff2b7224 */ /* 0x000fe400078e0028 */
.L_x_60989:
[----:B------:R-:W-:Y:S05]  /*444d0*/  BSYNC B1 ;  /* 0x0000000000017941 */ /* 0x000fea0003800000 */
.L_x_60987:
        /* <DEDUP_REMOVED lines=9> */
.L_x_60991:
[----:B------:R-:W-:Y:S02]  /*44570*/  IMAD.MOV.U32 R23, RZ, RZ, R42 ;  /* 0x000000ffff177224 */ /* 0x000fe400078e002a */
[----:B------:R-:W-:Y:S01]  /*44580*/  IMAD.MOV.U32 R7, RZ, RZ, R22 ;  /* 0x000000ffff077224 */ /* 0x000fe200078e0016 */
[----:B------:R-:W-:Y:S01]  /*44590*/  MOV R22, R9 ;  /* 0x0000000900167202 */ /* 0x000fe20000000f00 */
[----:B------:R-:W-:Y:S02]  /*445a0*/  IMAD.MOV.U32 R42, RZ, RZ, R21 ;  /* 0x000000ffff2a7224 */ /* 0x000fe400078e0015 */
.L_x_60992:
[----:B------:R-:W-:Y:S05]  /*445b0*/  BSYNC B1 ;  /* 0x0000000000017941 */ /* 0x000fea0003800000 */
.L_x_60990:
        /* <DEDUP_REMOVED lines=9> */
.L_x_60994:
[----:B------:R-:W-:Y:S01]  /*44650*/  IMAD.MOV.U32 R48, RZ, RZ, R23 ;  /* 0x000000ffff307224 */ /* 0x000fe200078e0017 */
[----:B------:R-:W-:Y:S01]  /*44660*/  MOV R23, R52 ;  /* 0x0000003400177202 */ /* 0x000fe20000000f00 */
[----:B------:R-:W-:Y:S02]  /*44670*/  IMAD.MOV.U32 R40, RZ, RZ, R7 ;  /* 0x000000ffff287224 */ /* 0x000fe400078e0007 */
[----:B------:R-:W-:Y:S02]  /*44680*/  IMAD.MOV.U32 R7, RZ, RZ, R20 ;  /* 0x000000ffff077224 */ /* 0x000fe400078e0014 */
.L_x_60995:
[----:B------:R-:W-:Y:S05]  /*44690*/  BSYNC B1 ;  /* 0x0000000000017941 */ /* 0x000fea0003800000 */
.L_x_60993:
        /* <DEDUP_REMOVED lines=9> */
.L_x_60997:
[----:B------:R-:W-:Y:S01]  /*44730*/  IMAD.MOV.U32 R21, RZ, RZ, R48 ;  /* 0x000000ffff157224 */ /* 0x000fe200078e0030 */
[----:B------:R-:W-:Y:S01]  /*44740*/  MOV R9, R40 ;  /* 0x0000002800097202 */ /* 0x000fe20000000f00 */
[----:B------:R-:W-:Y:S02]  /*44750*/  IMAD.MOV.U32 R48, RZ, RZ, R19 ;  /* 0x000000ffff307224 */ /* 0x000fe400078e0013 */
[----:B------:R-:W-:Y:S02]  /*44760*/  IMAD.MOV.U32 R40, RZ, RZ, R11 ;  /* 0x000000ffff287224 */ /* 0x000fe400078e000b */
.L_x_60998:
[----:B------:R-:W-:Y:S05]  /*44770*/  BSYNC B1 ;  /* 0x0000000000017941 */ /* 0x000fea0003800000 */
.L_x_60996:
        /* <DEDUP_REMOVED lines=9> */
.L_x_61000:
[----:B------:R-:W-:Y:S01]  /*44810*/  MOV R50, R21 ;  /* 0x0000001500327202 */ /* 0x000fe20000000f00 */
[----:B------:R-:W-:Y:S02]  /*44820*/  IMAD.MOV.U32 R20, RZ, RZ, R9 ;  /* 0x000000ffff147224 */ /* 0x000fe400078e0009 */
[----:B------:R-:W-:Y:S02]  /*44830*/  IMAD.MOV.U32 R21, RZ, RZ, R34 ;  /* 0x000000ffff157224 */ /* 0x000fe400078e0022 */
[----:B------:R-:W-:Y:S02]  /*44840*/  IMAD.MOV.U32 R9, RZ, RZ, R18 ;  /* 0x000000ffff097224 */ /* 0x000fe400078e0012 */
.L_x_61001:
[----:B------:R-:W-:Y:S05]  /*44850*/  BSYNC B1 ;  /* 0x0000000000017941 */ /* 0x000fea0003800000 */
.L_x_60999:
        /* <DEDUP_REMOVED lines=9> */
.L_x_61003:
[----:B------:R-:W-:Y:S02]  /*448f0*/  IMAD.MOV.U32 R19, RZ, RZ, R50 ;  /* 0x000000ffff137224 */ /* 0x000fe400078e0032 */
[----:B------:R-:W-:Y:S02]  /*44900*/  IMAD.MOV.U32 R11, RZ, RZ, R20 ;  /* 0x000000ffff0b7224 */ /* 0x000fe400078e0014 */
[----:B------:R-:W-:Y:S02]  /*44910*/  IMAD.MOV.U32 R50, RZ, RZ, R41 ;  /* 0x000000ffff327224 */ /* 0x000fe400078e0029 */
[----:B------:R-:W-:Y:S02]  /*44920*/  IMAD.MOV.U32 R20, RZ, RZ, R37 ;  /* 0x000000ffff147224 */ /* 0x000fe400078e0025 */
.L_x_61004:
[----:B------:R-:W-:Y:S05]  /*44930*/  BSYNC B1 ;  /* 0x0000000000017941 */ /* 0x000fea0003800000 */
.L_x_61002:
        /* <DEDUP_REMOVED lines=9> */
.L_x_61006:
[----:B------:R-:W-:Y:S02]  /*449d0*/  IMAD.MOV.U32 R18, RZ, RZ, R19 ;  /* 0x000000ffff127224 */ /* 0x000fe400078e0013 */
[----:B------:R-:W-:Y:S01]  /*449e0*/  IMAD.MOV.U32 R37, RZ, RZ, R11 ;  /* 0x000000ffff257224 */ /* 0x000fe200078e000b */
[----:B------:R-:W-:Y:S01]  /*449f0*/  MOV R11, R16 ;  /* 0x00000010000b7202 */ /* 0x000fe20000000f00 */
[----:B------:R-:W-:Y:S02]  /*44a00*/  IMAD.MOV.U32 R19, RZ, RZ, R38 ;  /* 0x000000ffff137224 */ /* 0x000fe400078e0026 */
.L_x_61007:
[----:B------:R-:W-:Y:S05]  /*44a10*/  BSYNC B1 ;  /* 0x0000000000017941 */ /* 0x000fea0003800000 */
.L_x_61005:
        /* <DEDUP_REMOVED lines=9> */
.L_x_61009:
[----:B------:R-:W-:Y:S01]  /*44ab0*/  IMAD.MOV.U32 R34, RZ, RZ, R18 ;  /* 0x000000ffff227224 */ /* 0x000fe200078e0012 */
[----:B------:R-:W-:Y:S01]  /*44ac0*/  MOV R18, R17 ;  /* 0x0000001100127202 */ /* 0x000fe20000000f00 */
[----:B------:R-:W-:Y:S02]  /*44ad0*/  IMAD.MOV.U32 R16, RZ, RZ, R37 ;  /* 0x000000ffff107224 */ /* 0x000fe400078e0025 */
[----:B------:R-:W-:Y:S02]  /*44ae0*/  IMAD.MOV.U32 R37, RZ, RZ, R36 ;  /* 0x000000ffff257224 */ /* 0x000fe400078e0024 */
.L_x_61010:
[----:B------:R-:W-:Y:S05]  /*44af0*/  BSYNC B1 ;  /* 0x0000000000017941 */ /* 0x000fea0003800000 */
.L_x_61008:
        /* <DEDUP_REMOVED lines=9> */
.L_x_61012:
[----:B------:R-:W-:Y:S01]  /*44b90*/  IMAD.MOV.U32 R17, RZ, RZ, R34 ;  /* 0x000000ffff117224 */ /* 0x000fe200078e0022 */
[----:B------:R-:W-:Y:S01]  /*44ba0*/  MOV R36, R16 ;  /* 0x0000001000247202 */ /* 0x000fe20000000f00 */
[----:B------:R-:W-:Y:S02]  /*44bb0*/  IMAD.MOV.U32 R34, RZ, RZ, R31 ;  /* 0x000000ffff227224 */ /* 0x000fe400078e001f */
[----:B------:R-:W-:Y:S02]  /*44bc0*/  IMAD.MOV.U32 R16, RZ, RZ, R15 ;  /* 0x000000ffff107224 */ /* 0x000fe400078e000f */
.L_x_61013:
[----:B------:R-:W-:Y:S05]  /*44bd0*/  BSYNC B1 ;  /* 0x0000000000017941 */ /* 0x000fea0003800000 */
.L_x_61011:
        /* <DEDUP_REMOVED lines=9> */
.L_x_61015:
[----:B------:R-:W-:Y:S01]  /*44c70*/  MOV R31, R17 ;  /* 0x00000011001f7202 */ /* 0x000fe20000000f00 */
[----:B------:R-:W-:Y:S02]  /*44c80*/  IMAD.MOV.U32 R15, RZ, RZ, R36 ;  /* 0x000000ffff0f7224 */ /* 0x000fe400078e0024 */
[----:B------:R-:W-:Y:S02]  /*44c90*/  IMAD.MOV.U32 R17, RZ, RZ, R14 ;  /* 0x000000ffff117224 */ /* 0x000fe400078e000e */
[----:B------:R-:W-:Y:S02]  /*44ca0*/  IMAD.MOV.U32 R36, RZ, RZ, R13 ;  /* 0x000000ffff247224 */ /* 0x000fe400078e000d */
.L_x_61016:
[----:B------:R-:W-:Y:S05]  /*44cb0*/  BSYNC B1 ;  /* 0x0000000000017941 */ /* 0x000fea0003800000 */
.L_x_61014:
        /* <DEDUP_REMOVED lines=9> */
.L_x_61018:
[----:B------:R-:W-:Y:S02]  /*44d50*/  IMAD.MOV.U32 R14, RZ, RZ, R31 ;  /* 0x000000ffff0e7224 */ /* 0x000fe400078e001f */
[----:B------:R-:W-:Y:S02]  /*44d60*/  IMAD.MOV.U32 R13, RZ, RZ, R15 ;  /* 0x000000ffff0d7224 */ /* 0x000fe400078e000f */
[----:B------:R-:W-:Y:S02]  /*44d70*/  IMAD.MOV.U32 R31, RZ, RZ, R28 ;  /* 0x000000ffff1f7224 */ /* 0x000fe400078e001c */
[----:B------:R-:W-:Y:S02]  /*44d80*/  IMAD.MOV.U32 R15, RZ, RZ, R12 ;  /* 0x000000ffff0f7224 */ /* 0x000fe400078e000c */
.L_x_61019:
[----:B------:R-:W-:Y:S05]  /*44d90*/  BSYNC B1 ;  /* 0x0000000000017941 */ /* 0x000fea0003800000 */
.L_x_61017:
        /* <DEDUP_REMOVED lines=9> */
.L_x_61021:
[----:B------:R-:W-:Y:S02]  /*44e30*/  IMAD.MOV.U32 R28, RZ, RZ, R14 ;  /* 0x000000ffff1c7224 */ /* 0x000fe400078e000e */
[----:B------:R-:W-:Y:S01]  /*44e40*/  IMAD.MOV.U32 R12, RZ, RZ, R13 ;  /* 0x000000ffff0c7224 */ /* 0x000fe200078e000d */
[----:B------:R-:W-:Y:S01]  /*44e50*/  MOV R13, R30 ;  /* 0x0000001e000d7202 */ /* 0x000fe20000000f00 */
[----:B------:R-:W-:Y:S02]  /*44e60*/  IMAD.MOV.U32 R14, RZ, RZ, R29 ;  /* 0x000000ffff0e7224 */ /* 0x000fe400078e001d */
.L_x_61022:
[----:B------:R-:W-:Y:S05]  /*44e70*/  BSYNC B1 ;  /* 0x0000000000017941 */ /* 0x000fea0003800000 */
.L_x_61020:
        /* <DEDUP_REMOVED lines=9> */
.L_x_61024:
[----:B------:R-:W-:Y:S01]  /*44f10*/  IMAD.MOV.U32 R29, RZ, RZ, R28 ;  /* 0x000000ffff1d7224 */ /* 0x000fe200078e001c */
[----:B------:R-:W-:Y:S01]  /*44f20*/  MOV R28, R35 ;  /* 0x00000023001c7202 */ /* 0x000fe20000000f00 */
[----:B------:R-:W-:Y:S02]  /*44f30*/  IMAD.MOV.U32 R30, RZ, RZ, R12 ;  /* 0x000000ffff1e7224 */ /* 0x000fe400078e000c */
[----:B------:R-:W-:Y:S02]  /*44f40*/  IMAD.MOV.U32 R12, RZ, RZ, R33 ;  /* 0x000000ffff0c7224 */ /* 0x000fe400078e0021 */
.L_x_61025:
[----:B------:R-:W-:Y:S05]  /*44f50*/  BSYNC B1 ;  /* 0x0000000000017941 */ /* 0x000fea0003800000 */
.L_x_61023:
        /* <DEDUP_REMOVED lines=9> */
.L_x_61027:
[----:B------:R-:W-:Y:S01]  /*44ff0*/  IMAD.MOV.U32 R35, RZ, RZ, R29 ;  /* 0x000000ffff237224 */ /* 0x000fe200078e001d */
[----:B------:R-:W-:Y:S01]  /*45000*/  MOV R33, R30 ;  /* 0x0000001e00217202 */ /* 0x000fe20000000f00 */
[----:B------:R-:W-:Y:S02]  /*45010*/  IMAD.MOV.U32 R29, RZ, RZ, R26 ;  /* 0x000000ffff1d7224 */ /* 0x000fe400078e001a */
[----:B------:R-:W-:Y:S02]  /*45020*/  IMAD.MOV.U32 R30, RZ, RZ, R25 ;  /* 0x000000ffff1e7224 */ /* 0x000fe400078e0019 */
.L_x_61028:
[----:B------:R-:W-:Y:S05]  /*45030*/  BSYNC B1 ;  /* 0x0000000000017941 */ /* 0x000fea0003800000 */
.L_x_61026:
        /* <DEDUP_REMOVED lines=9> */
.L_x_61030:
[----:B------:R-:W-:Y:S01]  /*450d0*/  MOV R26, R35 ;  /* 0x00000023001a7202 */ /* 0x000fe20000000f00 */
[----:B------:R-:W-:Y:S02]  /*450e0*/  IMAD.MOV.U32 R25, RZ, RZ, R33 ;  /* 0x000000ffff197224 */ /* 0x000fe400078e0021 */
[----:B------:R-:W-:Y:S02]  /*450f0*/  IMAD.MOV.U32 R35, RZ, RZ, R32 ;  /* 0x000000ffff237224 */ /* 0x000fe400078e0020 */
[----:B------:R-:W-:Y:S02]  /*45100*/  IMAD.MOV.U32 R33, RZ, RZ, R24 ;  /* 0x000000ffff217224 */ /* 0x000fe400078e0018 */
.L_x_61031:
[----:B------:R-:W-:Y:S05]  /*45110*/  BSYNC B1 ;  /* 0x0000000000017941 */ /* 0x000fea0003800000 */
.L_x_61029:
        /* <DEDUP_REMOVED lines=16> */
.L_x_61033:
[----:B------:R-:W-:Y:S01]  /*45220*/  IMAD.MOV.U32 R32, RZ, RZ, R27 ;  /* 0x000000ffff207224 */ /* 0x000fe200078e001b */
[----:B------:R-:W-:Y:S01]  /*45230*/  MOV R27, R42 ;  /* 0x0000002a001b7202 */ /* 0x000fe20000000f00 */
[----:B------:R-:W-:Y:S02]  /*45240*/  IMAD.MOV.U32 R24, RZ, RZ, R43 ;  /* 0x000000ffff187224 */ /* 0x000fe400078e002b */
[----:B------:R-:W-:Y:S02]  /*45250*/  IMAD.MOV.U32 R43, RZ, RZ, R22 ;  /* 0x000000ffff2b7224 */ /* 0x000fe400078e0016 */
.L_x_61034:
[----:B------:R-:W-:Y:S05]  /*45260*/  BSYNC B1 ;  /* 0x0000000000017941 */ /* 0x000fea0003800000 */
.L_x_61032:
        /* <DEDUP_REMOVED lines=9> */
.L_x_61036:
[----:B------:R-:W-:Y:S01]  /*45300*/  IMAD.MOV.U32 R39, RZ, RZ, R32 ;  /* 0x000000ffff277224 */ /* 0x000fe200078e0020 */
[----:B------:R-:W-:Y:S01]  /*45310*/  MOV R5, R24 ;  /* 0x0000001800057202 */ /* 0x000fe20000000f00 */
[----:B------:R-:W-:Y:S02]  /*45320*/  IMAD.MOV.U32 R32, RZ, RZ, R23 ;  /* 0x000000ffff207224 */ /* 0x000fe400078e0017 */
[----:B------:R-:W-:Y:S02]  /*45330*/  IMAD.MOV.U32 R24, RZ, RZ, R7 ;  /* 0x000000ffff187224 */ /* 0x000fe400078e0007 */
.L_x_61037:
[----:B------:R-:W-:Y:S05]  /*45340*/  BSYNC B1 ;  /* 0x0000000000017941 */ /* 0x000fea0003800000 */
.L_x_61035:
        /* <DEDUP_REMOVED lines=9> */
.L_x_61039:
[----:B------:R-:W-:Y:S01]  /*453e0*/  MOV R38, R39 ;  /* 0x0000002700267202 */ /* 0x000fe20000000f00 */
[----:B------:R-:W-:Y:S02]  /*453f0*/  IMAD.MOV.U32 R22, RZ, RZ, R5 ;  /* 0x000000ffff167224 */ /* 0x000fe400078e0005 */
[----:B------:R-:W-:Y:S02]  /*45400*/  IMAD.MOV.U32 R39, RZ, RZ, R48 ;  /* 0x000000ffff277224 */ /* 0x000fe400078e0030 */
[----:B------:R-:W-:Y:S02]  /*45410*/  IMAD.MOV.U32 R5, RZ, RZ, R40 ;  /* 0x000000ffff057224 */ /* 0x000fe400078e0028 */
.L_x_61040:
[----:B------:R-:W-:Y:S05]  /*45420*/  BSYNC B1 ;  /* 0x0000000000017941 */ /* 0x000fea0003800000 */
.L_x_61038:
        /* <DEDUP_REMOVED lines=9> */
.L_x_61042:
[----:B------:R-:W-:Y:S02]  /*454c0*/  IMAD.MOV.U32 R23, RZ, RZ, R38 ;  /* 0x000000ffff177224 */ /* 0x000fe400078e0026 */
[----:B------:R-:W-:Y:S02]  /*454d0*/  IMAD.MOV.U32 R7, RZ, RZ, R22 ;  /* 0x000000ffff077224 */ /* 0x000fe400078e0016 */
[----:B------:R-:W-:Y:S02]  /*454e0*/  IMAD.MOV.U32 R38, RZ, RZ, R21 ;  /* 0x000000ffff267224 */ /* 0x000fe400078e0015 */
[----:B------:R-:W-:Y:S02]  /*454f0*/  IMAD.MOV.U32 R22, RZ, RZ, R9 ;  /* 0x000000ffff167224 */ /* 0x000fe400078e0009 */
.L_x_61043:
[----:B------:R-:W-:Y:S05]  /*45500*/  BSYNC B1 ;  /* 0x0000000000017941 */ /* 0x000fea0003800000 */
.L_x_61041:
        /* <DEDUP_REMOVED lines=9> */
.L_x_61045:
[----:B------:R-:W-:Y:S02]  /*455a0*/  IMAD.MOV.U32 R42, RZ, RZ, R23 ;  /* 0x000000ffff2a7224 */ /* 0x000fe400078e0017 */
[----:B------:R-:W-:Y:S01]  /*455b0*/  IMAD.MOV.U32 R40, RZ, RZ, R7 ;  /* 0x000000ffff287224 */ /* 0x000fe200078e0007 */
[----:B------:R-:W-:Y:S01]  /*455c0*/  MOV R7, R20 ;  /* 0x0000001400077202 */ /* 0x000fe20000000f00 */
[----:B------:R-:W-:Y:S02]  /*455d0*/  IMAD.MOV.U32 R23, RZ, RZ, R50 ;  /* 0x000000ffff177224 */ /* 0x000fe400078e0032 */
.L_x_61046:
[----:B------:R-:W-:Y:S05]  /*455e0*/  BSYNC B1 ;  /* 0x0000000000017941 */ /* 0x000fea0003800000 */
.L_x_61044:
        /* <DEDUP_REMOVED lines=9> */
.L_x_61048:
[----:B------:R-:W-:Y:S01]  /*45680*/  IMAD.MOV.U32 R9, RZ, RZ, R42 ;  /* 0x000000ffff097224 */ /* 0x000fe200078e002a */
[----:B------:R-:W-:Y:S01]  /*45690*/  MOV R42, R19 ;  /* 0x00000013002a7202 */ /* 0x000fe20000000f00 */
[----:B------:R-:W-:Y:S02]  /*456a0*/  IMAD.MOV.U32 R20, RZ, RZ, R40 ;  /* 0x000000ffff147224 */ /* 0x000fe400078e0028 */
[----:B------:R-:W-:Y:S02]  /*456b0*/  IMAD.MOV.U32 R40, RZ, RZ, R11 ;  /* 0x000000ffff287224 */ /* 0x000fe400078e000b */
.L_x_61049:
[----:B------:R-:W-:Y:S05]  /*456c0*/  BSYNC B1 ;  /* 0x0000000000017941 */ /* 0x000fea0003800000 */
.L_x_61047:
        /* <DEDUP_REMOVED lines=9> */
.L_x_61051:
[----:B------:R-:W-:Y:S01]  /*45760*/  IMAD.MOV.U32 R19, RZ, RZ, R9 ;  /* 0x000000ffff137224 */ /* 0x000fe200078e0009 */
[----:B------:R-:W-:Y:S01]  /*45770*/  MOV R11, R20 ;  /* 0x00000014000b7202 */ /* 0x000fe20000000f00 */
[----:B------:R-:W-:Y:S02]  /*45780*/  IMAD.MOV.U32 R9, RZ, RZ, R18 ;  /* 0x000000ffff097224 */ /* 0x000fe400078e0012 */
[----:B------:R-:W-:Y:S02]  /*45790*/  IMAD.MOV.U32 R20, RZ, RZ, R37 ;  /* 0x000000ffff147224 */ /* 0x000fe400078e0025 */
.L_x_61052:
[----:B------:R-:W-:Y:S05]  /*457a0*/  BSYNC B1 ;  /* 0x0000000000017941 */ /* 0x000fea0003800000 */
.L_x_61050:
        /* <DEDUP_REMOVED lines=9> */
.L_x_61054:
[----:B------:R-:W-:Y:S01]  /*45840*/  MOV R18, R19 ;  /* 0x0000001300127202 */ /* 0x000fe20000000f00 */
[----:B------:R-:W-:Y:S02]  /*45850*/  IMAD.MOV.U32 R21, RZ, RZ, R11 ;  /* 0x000000ffff157224 */ /* 0x000fe400078e000b */
[----:B------:R-:W-:Y:S02]  /*45860*/  IMAD.MOV.U32 R19, RZ, RZ, R34 ;  /* 0x000000ffff137224 */ /* 0x000fe400078e0022 */
[----:B------:R-:W-:Y:S02]  /*45870*/  IMAD.MOV.U32 R11, RZ, RZ, R16 ;  /* 0x000000ffff0b7224 */ /* 0x000fe400078e0010 */
.L_x_61055:
[----:B------:R-:W-:Y:S05]  /*45880*/  BSYNC B1 ;  /* 0x0000000000017941 */ /* 0x000fea0003800000 */
.L_x_61053:
        /* <DEDUP_REMOVED lines=9> */
.L_x_61057:
[----:B------:R-:W-:Y:S02]  /*45920*/  IMAD.MOV.U32 R34, RZ, RZ, R18 ;  /* 0x000000ffff227224 */ /* 0x000fe400078e0012 */
[----:B------:R-:W-:Y:S02]  /*45930*/  IMAD.MOV.U32 R16, RZ, RZ, R21 ;  /* 0x000000ffff107224 */ /* 0x000fe400078e0015 */
[----:B------:R-:W-:Y:S02]  /*45940*/  IMAD.MOV.U32 R18, RZ, RZ, R17 ;  /* 0x000000ffff127224 */ /* 0x000fe400078e0011 */
[----:B------:R-:W-:Y:S02]  /*45950*/  IMAD.MOV.U32 R21, RZ, RZ, R36 ;  /* 0x000000ffff157224 */ /* 0x000fe400078e0024 */
.L_x_61058:
[----:B------:R-:W-:Y:S05]  /*45960*/  BSYNC B1 ;  /* 0x0000000000017941 */ /* 0x000fea0003800000 */
.L_x_61056:
        /* <DEDUP_REMOVED lines=9> */
.L_x_61060:
[----:B------:R-:W-:Y:S02]  /*45a00*/  IMAD.MOV.U32 R17, RZ, RZ, R34 ;  /* 0x000000ffff117224 */ /* 0x000fe400078e0022 */
[----:B------:R-:W-:Y:S01]  /*45a10*/  IMAD.MOV.U32 R36, RZ, RZ, R16 ;  /* 0x000000ffff247224 */ /* 0x000fe200078e0010 */
[----:B------:R-:W-:Y:S01]  /*45a20*/  MOV R16, R15 ;  /* 0x0000000f00107202 */ /* 0x000fe20000000f00 */
[----:B------:R-:W-:Y:S02]  /*45a30*/  IMAD.MOV.U32 R34, RZ, RZ, R31 ;  /* 0x000000ffff227224 */ /* 0x000fe400078e001f */
.L_x_61061:
[----:B------:R-:W-:Y:S05]  /*45a40*/  BSYNC B1 ;  /* 0x0000000000017941 */ /* 0x000fea0003800000 */
.L_x_61059:
        /* <DEDUP_REMOVED lines=9> */
.L_x_61063:
[----:B------:R-:W-:Y:S01]  /*45ae0*/  IMAD.MOV.U32 R31, RZ, RZ, R17 ;  /* 0x000000ffff1f7224 */ /* 0x000fe200078e0011 */
[----:B------:R-:W-:Y:S01]  /*45af0*/  MOV R17, R14 ;  /* 0x0000000e00117202 */ /* 0x000fe20000000f00 */
[----:B------:R-:W-:Y:S02]  /*45b00*/  IMAD.MOV.U32 R15, RZ, RZ, R36 ;  /* 0x000000ffff0f7224 */ /* 0x000fe400078e0024 */
[----:B------:R-:W-:Y:S02]  /*45b10*/  IMAD.MOV.U32 R36, RZ, RZ, R13 ;  /* 0x000000ffff247224 */ /* 0x000fe400078e000d */
.L_x_61064:
[----:B------:R-:W-:Y:S05]  /*45b20*/  BSYNC B1 ;  /* 0x0000000000017941 */ /* 0x000fea0003800000 */
.L_x_61062:
        /* <DEDUP_REMOVED lines=9> */
.L_x_61066:
[----:B------:R-:W-:Y:S01]  /*45bc0*/  IMAD.MOV.U32 R14, RZ, RZ, R31 ;  /* 0x000000ffff0e7224 */ /* 0x000fe200078e001f */
[----:B------:R-:W-:Y:S01]  /*45bd0*/  MOV R13, R15 ;  /* 0x0000000f000d7202 */ /* 0x000fe20000000f00 */
[----:B------:R-:W-:Y:S02]  /*45be0*/  IMAD.MOV.U32 R31, RZ, RZ, R28 ;  /* 0x000000ffff1f7224 */ /* 0x000fe400078e001c */
[----:B------:R-:W-:Y:S02]  /*45bf0*/  IMAD.MOV.U32 R15, RZ, RZ, R12 ;  /* 0x000000ffff0f7224 */ /* 0x000fe400078e000c */
.L_x_61067:
[----:B------:R-:W-:Y:S05]  /*45c00*/  BSYNC B1 ;  /* 0x0000000000017941 */ /* 0x000fea0003800000 */
.L_x_61065:
        /* <DEDUP_REMOVED lines=9> */
.L_x_61069:
[----:B------:R-:W-:Y:S01]  /*45ca0*/  MOV R28, R14 ;  /* 0x0000000e001c7202 */ /* 0x000fe20000000f00 */
[----:B------:R-:W-:Y:S02]  /*45cb0*/  IMAD.MOV.U32 R12, RZ, RZ, R13 ;  /* 0x000000ffff0c7224 */ /* 0x000fe400078e000d */
[----:B------:R-:W-:Y:S02]  /*45cc0*/  IMAD.MOV.U32 R14, RZ, RZ, R29 ;  /* 0x000000ffff0e7224 */ /* 0x000fe400078e001d */
[----:B------:R-:W-:Y:S02]  /*45cd0*/  IMAD.MOV.U32 R13, RZ, RZ, R30 ;  /* 0x000000ffff0d7224 */ /* 0x000fe400078e001e */
.L_x_61070:
[----:B------:R-:W-:Y:S05]  /*45ce0*/  BSYNC B1 ;  /* 0x0000000000017941 */ /* 0x000fea0003800000 */
.L_x_61068:
        /* <DEDUP_REMOVED lines=9> */
.L_x_61072:
[----:B------:R-:W-:Y:S02]  /*45d80*/  IMAD.MOV.U32 R29, RZ, RZ, R28 ;  /* 0x000000ffff1d7224 */ /* 0x000fe400078e001c */
[----:B------:R-:W-:Y:S02]  /*45d90*/  IMAD.MOV.U32 R30, RZ, RZ, R12 ;  /* 0x000000ffff1e7224 */ /* 0x000fe400078e000c */
[----:B------:R-:W-:Y:S02]  /*45da0*/  IMAD.MOV.U32 R28, RZ, RZ, R35 ;  /* 0x000000ffff1c7224 */ /* 0x000fe400078e0023 */
[----:B------:R-:W-:Y:S02]  /*45db0*/  IMAD.MOV.U32 R12, RZ, RZ, R33 ;  /* 0x000000ffff0c7224 */ /* 0x000fe400078e0021 */
.L_x_61073:
[----:B------:R-:W-:Y:S05]  /*45dc0*/  BSYNC B1 ;  /* 0x0000000000017941 */ /* 0x000fea0003800000 */
.L_x_61071:
        /* <DEDUP_REMOVED lines=9> */
.L_x_61075:
[----:B------:R-:W-:Y:S02]  /*45e60*/  IMAD.MOV.U32 R35, RZ, RZ, R29 ;  /* 0x000000ffff237224 */ /* 0x000fe400078e001d */
[----:B------:R-:W-:Y:S01]  /*45e70*/  IMAD.MOV.U32 R33, RZ, RZ, R30 ;  /* 0x000000ffff217224 */ /* 0x000fe200078e001e */
[----:B------:R-:W-:Y:S01]  /*45e80*/  MOV R30, R25 ;  /* 0x00000019001e7202 */ /* 0x000fe20000000f00 */
[----:B------:R-:W-:Y:S02]  /*45e90*/  IMAD.MOV.U32 R29, RZ, RZ, R26 ;  /* 0x000000ffff1d7224 */ /* 0x000fe400078e001a */
.L_x_61076:
[----:B------:R-:W-:Y:S05]  /*45ea0*/  BSYNC B1 ;  /* 0x0000000000017941 */ /* 0x000fea0003800000 */
.L_x_61074:
        /* <DEDUP_REMOVED lines=16> */
.L_x_61078:
[----:B------:R-:W-:Y:S01]  /*45fb0*/  MOV R44, R27 ;  /* 0x0000001b002c7202 */ /* 0x000fe20000000f00 */
[----:B------:R-:W-:Y:S02]  /*45fc0*/  IMAD.MOV.U32 R26, RZ, RZ, R43 ;  /* 0x000000ffff1a7224 */ /* 0x000fe400078e002b */
[----:B------:R-:W-:Y:S02]  /*45fd0*/  IMAD.MOV.U32 R27, RZ, RZ, R32 ;  /* 0x000000ffff1b7224 */ /* 0x000fe400078e0020 */
[----:B------:R-:W-:Y:S02]  /*45fe0*/  IMAD.MOV.U32 R43, RZ, RZ, R24 ;  /* 0x000000ffff2b7224 */ /* 0x000fe400078e0018 */
.L_x_61079:
[----:B------:R-:W-:Y:S05]  /*45ff0*/  BSYNC B1 ;  /* 0x0000000000017941 */ /* 0x000fea0003800000 */
.L_x_61077:
        /* <DEDUP_REMOVED lines=9> */
.L_x_61081:
[----:B------:R-:W-:Y:S02]  /*46090*/  IMAD.MOV.U32 R25, RZ, RZ, R44 ;  /* 0x000000ffff197224 */ /* 0x000fe400078e002c */
[----:B------:R-:W-:Y:S02]  /*460a0*/  IMAD.MOV.U32 R3, RZ, RZ, R26 ;  /* 0x000000ffff037224 */ /* 0x000fe400078e001a */
[----:B------:R-:W-:Y:S02]  /*460b0*/  IMAD.MOV.U32 R44, RZ, RZ, R39 ;  /* 0x000000ffff2c7224 */ /* 0x000fe400078e0027 */
[----:B------:R-:W-:Y:S02]  /*460c0*/  IMAD.MOV.U32 R26, RZ, RZ, R5 ;  /* 0x000000ffff1a7224 */ /* 0x000fe400078e0005 */
.L_x_61082:
[----:B------:R-:W-:Y:S05]  /*460d0*/  BSYNC B1 ;  /* 0x0000000000017941 */ /* 0x000fea0003800000 */
.L_x_61080:
        /* <DEDUP_REMOVED lines=9> */
.L_x_61084:
[----:B------:R-:W-:Y:S02]  /*46170*/  IMAD.MOV.U32 R32, RZ, RZ, R25 ;  /* 0x000000ffff207224 */ /* 0x000fe400078e0019 */
[----:B------:R-:W-:Y:S01]  /*46180*/  IMAD.MOV.U32 R24, RZ, RZ, R3 ;  /* 0x000000ffff187224 */ /* 0x000fe200078e0003 */
[----:B------:R-:W-:Y:S01]  /*46190*/  MOV R3, R22 ;  /* 0x0000001600037202 */ /* 0x000fe20000000f00 */
[----:B------:R-:W-:Y:S02]  /*461a0*/  IMAD.MOV.U32 R25, RZ, RZ, R38 ;  /* 0x000000ffff197224 */ /* 0x000fe400078e0026 */
.L_x_61085:
[----:B------:R-:W-:Y:S05]  /*461b0*/  BSYNC B1 ;  /* 0x0000000000017941 */ /* 0x000fea0003800000 */
.L_x_61083:
        /* <DEDUP_REMOVED lines=9> */
.L_x_61087:
[----:B------:R-:W-:Y:S01]  /*46250*/  IMAD.MOV.U32 R37, RZ, RZ, R32 ;  /* 0x000000ffff257224 */ /* 0x000fe200078e0020 */
[----:B------:R-:W-:Y:S01]  /*46260*/  MOV R32, R23 ;  /* 0x0000001700207202 */ /* 0x000fe20000000f00 */
[----:B------:R-:W-:Y:S02]  /*46270*/  IMAD.MOV.U32 R5, RZ, RZ, R24 ;  /* 0x000000ffff057224 */ /* 0x000fe400078e0018 */
[----:B------:R-:W-:Y:S02]  /*46280*/  IMAD.MOV.U32 R24, RZ, RZ, R7 ;  /* 0x000000ffff187224 */ /* 0x000fe400078e0007 */
.L_x_61088:
[----:B------:R-:W-:Y:S05]  /*46290*/  BSYNC B1 ;  /* 0x0000000000017941 */ /* 0x000fea0003800000 */
.L_x_61086:
        /* <DEDUP_REMOVED lines=9> */
.L_x_61090:
[----:B------:R-:W-:Y:S01]  /*46330*/  IMAD.MOV.U32 R22, RZ, RZ, R37 ;  /* 0x000000ffff167224 */ /* 0x000fe200078e0025 */
[----:B------:R-:W-:Y:S01]  /*46340*/  MOV R7, R5 ;  /* 0x0000000500077202 */ /* 0x000fe20000000f00 */
[----:B------:R-:W-:Y:S02]  /*46350*/  IMAD.MOV.U32 R37, RZ, RZ, R42 ;  /* 0x000000ffff257224 */ /* 0x000fe400078e002a */
[----:B------:R-:W-:Y:S02]  /*46360*/  IMAD.MOV.U32 R5, RZ, RZ, R40 ;  /* 0x000000ffff057224 */ /* 0x000fe400078e0028 */
.L_x_61091:
[----:B------:R-:W-:Y:S05]  /*46370*/  BSYNC B1 ;  /* 0x0000000000017941 */ /* 0x000fea0003800000 */
.L_x_61089:
        /* <DEDUP_REMOVED lines=9> */
.L_x_61093:
[----:B------:R-:W-:Y:S01]  /*46410*/  MOV R40, R22 ;  /* 0x0000001600287202 */ /* 0x000fe20000000f00 */
[----:B------:R-:W-:Y:S02]  /*46420*/  IMAD.MOV.U32 R38, RZ, RZ, R7 ;  /* 0x000000ffff267224 */ /* 0x000fe400078e0007 */
[----:B------:R-:W-:Y:S02]  /*46430*/  IMAD.MOV.U32 R22, RZ, RZ, R9 ;  /* 0x000000ffff167224 */ /* 0x000fe400078e0009 */
[----:B------:R-:W-:Y:S02]  /*46440*/  IMAD.MOV.U32 R7, RZ, RZ, R20 ;  /* 0x000000ffff077224 */ /* 0x000fe400078e0014 */
.L_x_61094:
[----:B------:R-:W-:Y:S05]  /*46450*/  BSYNC B1 ;  /* 0x0000000000017941 */ /* 0x000fea0003800000 */
.L_x_61092:
        /* <DEDUP_REMOVED lines=9> */
.L_x_61096:
[----:B------:R-:W-:Y:S02]  /*464f0*/  IMAD.MOV.U32 R9, RZ, RZ, R40 ;  /* 0x000000ffff097224 */ /* 0x000fe400078e0028 */
[----:B------:R-:W-:Y:S02]  /*46500*/  IMAD.MOV.U32 R20, RZ, RZ, R38 ;  /* 0x000000ffff147224 */ /* 0x000fe400078e0026 */
[----:B------:R-:W-:Y:S02]  /*46510*/  IMAD.MOV.U32 R40, RZ, RZ, R19 ;  /* 0x000000ffff287224 */ /* 0x000fe400078e0013 */
[----:B------:R-:W-:Y:S02]  /*46520*/  IMAD.MOV.U32 R38, RZ, RZ, R11 ;  /* 0x000000ffff267224 */ /* 0x000fe400078e000b */
.L_x_61097:
[----:B------:R-:W-:Y:S05]  /*46530*/  BSYNC B1 ;  /* 0x0000000000017941 */ /* 0x000fea0003800000 */
.L_x_61095:
        /* <DEDUP_REMOVED lines=9> */
.L_x_61099:
[----:B------:R-:W-:Y:S02]  /*465d0*/  IMAD.MOV.U32 R19, RZ, RZ, R9 ;  /* 0x000000ffff137224 */ /* 0x000fe400078e0009 */
[----:B------:R-:W-:Y:S01]  /*465e0*/  IMAD.MOV.U32 R11, RZ, RZ, R20 ;  /* 0x000000ffff0b7224 */ /* 0x000fe200078e0014 */
[----:B------:R-:W-:Y:S01]  /*465f0*/  MOV R20, R21 ;  /* 0x0000001500147202 */ /* 0x000fe20000000f00 */
[----:B------:R-:W-:Y:S02]  /*46600*/  IMAD.MOV.U32 R9, RZ, RZ, R18 ;  /* 0x000000ffff097224 */ /* 0x000fe400078e0012 */
.L_x_61100:
[----:B------:R-:W-:Y:S05]  /*46610*/  BSYNC B1 ;  /* 0x0000000000017941 */ /* 0x000fea0003800000 */
.L_x_61098:
        /* <DEDUP_REMOVED lines=9> */
.L_x_61102:
[----:B------:R-:W-:Y:S01]  /*466b0*/  IMAD.MOV.U32 R18, RZ, RZ, R19 ;  /* 0x000000ffff127224 */ /* 0x000fe200078e0013 */
[----:B------:R-:W-:Y:S01]  /*466c0*/  MOV R19, R34 ;  /* 0x0000002200137202 */ /* 0x000fe20000000f00 */
[----:B------:R-:W-:Y:S02]  /*466d0*/  IMAD.MOV.U32 R21, RZ, RZ, R11 ;  /* 0x000000ffff157224 */ /* 0x000fe400078e000b */
[----:B------:R-:W-:Y:S02]  /*466e0*/  IMAD.MOV.U32 R11, RZ, RZ, R16 ;  /* 0x000000ffff0b7224 */ /* 0x000fe400078e0010 */
.L_x_61103:
[----:B------:R-:W-:Y:S05]  /*466f0*/  BSYNC B1 ;  /* 0x0000000000017941 */ /* 0x000fea0003800000 */
.L_x_61101:
        /* <DEDUP_REMOVED lines=9> */
.L_x_61105:
[----:B------:R-:W-:Y:S01]  /*46790*/  IMAD.MOV.U32 R34, RZ, RZ, R18 ;  /* 0x000000ffff227224 */ /* 0x000fe200078e0012 */
[----:B------:R-:W-:Y:S01]  /*467a0*/  MOV R16, R21 ;  /* 0x0000001500107202 */ /* 0x000fe20000000f00 */
[----:B------:R-:W-:Y:S02]  /*467b0*/  IMAD.MOV.U32 R18, RZ, RZ, R17 ;  /* 0x000000ffff127224 */ /* 0x000fe400078e0011 */
[----:B------:R-:W-:Y:S02]  /*467c0*/  IMAD.MOV.U32 R21, RZ, RZ, R36 ;  /* 0x000000ffff157224 */ /* 0x000fe400078e0024 */
.L_x_61106:
[----:B------:R-:W-:Y:S05]  /*467d0*/  BSYNC B1 ;  /* 0x0000000000017941 */ /* 0x000fea0003800000 */
.L_x_61104:
        /* <DEDUP_REMOVED lines=9> */
.L_x_61108:
[----:B------:R-:W-:Y:S01]  /*46870*/  MOV R17, R34 ;  /* 0x0000002200117202 */ /* 0x000fe20000000f00 */
[----:B------:R-:W-:Y:S02]  /*46880*/  IMAD.MOV.U32 R36, RZ, RZ, R16 ;  /* 0x000000ffff247224 */ /* 0x000fe400078e0010 */
[----:B------:R-:W-:Y:S02]  /*46890*/  IMAD.MOV.U32 R34, RZ, RZ, R31 ;  /* 0x000000ffff227224 */ /* 0x000fe400078e001f */
[----:B------:R-:W-:Y:S02]  /*468a0*/  IMAD.MOV.U32 R16, RZ, RZ, R15 ;  /* 0x000000ffff107224 */ /* 0x000fe400078e000f */
.L_x_61109:
[----:B------:R-:W-:Y:S05]  /*468b0*/  BSYNC B1 ;  /* 0x0000000000017941 */ /* 0x000fea0003800000 */
.L_x_61107:
        /* <DEDUP_REMOVED lines=9> */
.L_x_61111:
[----:B------:R-:W-:Y:S02]  /*46950*/  IMAD.MOV.U32 R23, RZ, RZ, R17 ;  /* 0x000000ffff177224 */ /* 0x000fe400078e0011 */
[----:B------:R-:W-:Y:S02]  /*46960*/  IMAD.MOV.U32 R15, RZ, RZ, R36 ;  /* 0x000000ffff0f7224 */ /* 0x000fe400078e0024 */
[----:B------:R-:W-:Y:S02]  /*46970*/  IMAD.MOV.U32 R17, RZ, RZ, R14 ;  /* 0x000000ffff117224 */ /* 0x000fe400078e000e */
[----:B------:R-:W-:Y:S02]  /*46980*/  IMAD.MOV.U32 R36, RZ, RZ, R13 ;  /* 0x000000ffff247224 */ /* 0x000fe400078e000d */
.L_x_61112:
[----:B------:R-:W-:Y:S05]  /*46990*/  BSYNC B1 ;  /* 0x0000000000017941 */ /* 0x000fea0003800000 */
.L_x_61110:
        /* <DEDUP_REMOVED lines=9> */
.L_x_61114:
[----:B------:R-:W-:Y:S02]  /*46a30*/  IMAD.MOV.U32 R14, RZ, RZ, R23 ;  /* 0x000000ffff0e7224 */ /* 0x000fe400078e0017 */
[----:B------:R-:W-:Y:S01]  /*46a40*/  IMAD.MOV.U32 R13, RZ, RZ, R15 ;  /* 0x000000ffff0d7224 */ /* 0x000fe200078e000f */
[----:B------:R-:W-:Y:S01]  /*46a50*/  MOV R15, R12 ;  /* 0x0000000c000f7202 */ /* 0x000fe20000000f00 */
[----:B------:R-:W-:Y:S02]  /*46a60*/  IMAD.MOV.U32 R23, RZ, RZ, R28 ;  /* 0x000000ffff177224 */ /* 0x000fe400078e001c */
.L_x_61115:
[----:B------:R-:W-:Y:S05]  /*46a70*/  BSYNC B1 ;  /* 0x0000000000017941 */ /* 0x000fea0003800000 */
.L_x_61113:
        /* <DEDUP_REMOVED lines=9> */
.L_x_61117:
[----:B------:R-:W-:Y:S01]  /*46b10*/  IMAD.MOV.U32 R28, RZ, RZ, R14 ;  /* 0x000000ffff1c7224 */ /* 0x000fe200078e000e */
[----:B------:R-:W-:Y:S01]  /*46b20*/  MOV R14, R29 ;  /* 0x0000001d000e7202 */ /* 0x000fe20000000f00 */
[----:B------:R-:W-:Y:S02]  /*46b30*/  IMAD.MOV.U32 R12, RZ, RZ, R13 ;  /* 0x000000ffff0c7224 */ /* 0x000fe400078e000d */
[----:B------:R-:W-:Y:S02]  /*46b40*/  IMAD.MOV.U32 R13, RZ, RZ, R30 ;  /* 0x000000ffff0d7224 */ /* 0x000fe400078e001e */
.L_x_61118:
[----:B------:R-:W-:Y:S05]  /*46b50*/  BSYNC B1 ;  /* 0x0000000000017941 */ /* 0x000fea0003800000 */
.L_x_61116:
        /* <DEDUP_REMOVED lines=9> */
.L_x_61120:
[----:B------:R-:W-:Y:S01]  /*46bf0*/  IMAD.MOV.U32 R30, RZ, RZ, R28 ;  /* 0x000000ffff1e7224 */ /* 0x000fe200078e001c */
[----:B------:R-:W-:Y:S01]  /*46c00*/  MOV R29, R12 ;  /* 0x0000000c001d7202 */ /* 0x000fe20000000f00 */
[----:B------:R-:W-:Y:S02]  /*46c10*/  IMAD.MOV.U32 R28, RZ, RZ, R35 ;  /* 0x000000ffff1c7224 */ /* 0x000fe400078e0023 */
[----:B------:R-:W-:Y:S02]  /*46c20*/  IMAD.MOV.U32 R12, RZ, RZ, R33 ;  /* 0x000000ffff0c7224 */ /* 0x000fe400078e0021 */
.L_x_61121:
[----:B------:R-:W-:Y:S05]  /*46c30*/  BSYNC B1 ;  /* 0x0000000000017941 */ /* 0x000fea0003800000 */
.L_x_61119:
        /* <DEDUP_REMOVED lines=16> */
.L_x_61123:
[----:B------:R-:W-:Y:S02]  /*46d40*/  IMAD.MOV.U32 R42, RZ, RZ, R27 ;  /* 0x000000ffff2a7224 */ /* 0x000fe400078e001b */
[----:B------:R-:W-:Y:S01]  /*46d50*/  IMAD.MOV.U32 R10, RZ, RZ, R43 ;  /* 0x000000ffff0a7224 */ /* 0x000fe200078e002b */
[----:B------:R-:W-:Y:S01]  /*46d60*/  MOV R43, R26 ;  /* 0x0000001a002b7202 */ /* 0x000fe20000000f00 */
[----:B------:R-:W-:Y:S02]  /*46d70*/  IMAD.MOV.U32 R27, RZ, RZ, R44 ;  /* 0x000000ffff1b7224 */ /* 0x000fe400078e002c */
.L_x_61124:
[----:B------:R-:W-:Y:S05]  /*46d80*/  BSYNC B1 ;  /* 0x0000000000017941 */ /* 0x000fea0003800000 */
.L_x_61122:
        /* <DEDUP_REMOVED lines=9> */
.L_x_61126:
[----:B------:R-:W-:Y:S01]  /*46e20*/  IMAD.MOV.U32 R33, RZ, RZ, R42 ;  /* 0x000000ffff217224 */ /* 0x000fe200078e002a */
[----:B------:R-:W-:Y:S01]  /*46e30*/  MOV R42, R25 ;  /* 0x00000019002a7202 */ /* 0x000fe20000000f00 */
[----:B------:R-:W-:Y:S02]  /*46e40*/  IMAD.MOV.U32 R31, RZ, RZ, R10 ;  /* 0x000000ffff1f7224 */ /* 0x000fe400078e000a */
[----:B------:R-:W-:Y:S02]  /*46e50*/  IMAD.MOV.U32 R10, RZ, RZ, R3 ;  /* 0x000000ffff0a7224 */ /* 0x000fe400078e0003 */
.L_x_61127:
[----:B------:R-:W-:Y:S05]  /*46e60*/  BSYNC B1 ;  /* 0x0000000000017941 */ /* 0x000fea0003800000 */
.L_x_61125:
        /* <DEDUP_REMOVED lines=9> */
.L_x_61129:
[----:B------:R-:W-:Y:S01]  /*46f00*/  IMAD.MOV.U32 R44, RZ, RZ, R33 ;  /* 0x000000ffff2c7224 */ /* 0x000fe200078e0021 */
[----:B------:R-:W-:Y:S01]  /*46f10*/  MOV R26, R31 ;  /* 0x0000001f001a7202 */ /* 0x000fe20000000f00 */
[----:B------:R-:W-:Y:S02]  /*46f20*/  IMAD.MOV.U32 R33, RZ, RZ, R32 ;  /* 0x000000ffff217224 */ /* 0x000fe400078e0020 */
[----:B------:R-:W-:Y:S02]  /*46f30*/  IMAD.MOV.U32 R31, RZ, RZ, R24 ;  /* 0x000000ffff1f7224 */ /* 0x000fe400078e0018 */
.L_x_61130:
[----:B------:R-:W-:Y:S05]  /*46f40*/  BSYNC B1 ;  /* 0x0000000000017941 */ /* 0x000fea0003800000 */
.L_x_61128:
        /* <DEDUP_REMOVED lines=9> */
.L_x_61132:
[----:B------:R-:W-:Y:S01]  /*46fe0*/  MOV R3, R44 ;  /* 0x0000002c00037202 */ /* 0x000fe20000000f00 */
[----:B------:R-:W-:Y:S02]  /*46ff0*/  IMAD.MOV.U32 R24, RZ, RZ, R26 ;  /* 0x000000ffff187224 */ /* 0x000fe400078e001a */
[----:B------:R-:W-:Y:S02]  /*47000*/  IMAD.MOV.U32 R44, RZ, RZ, R37 ;  /* 0x000000ffff2c7224 */ /* 0x000fe400078e0025 */
[----:B------:R-:W-:Y:S02]  /*47010*/  IMAD.MOV.U32 R26, RZ, RZ, R5 ;  /* 0x000000ffff1a7224 */ /* 0x000fe400078e0005 */
.L_x_61133:
[----:B------:R-:W-:Y:S05]  /*47020*/  BSYNC B1 ;  /* 0x0000000000017941 */ /* 0x000fea0003800000 */
.L_x_61131:
        /* <DEDUP_REMOVED lines=9> */
.L_x_61135:
[----:B------:R-:W-:Y:S02]  /*470c0*/  IMAD.MOV.U32 R25, RZ, RZ, R3 ;  /* 0x000000ffff197224 */ /* 0x000fe400078e0003 */
[----:B------:R-:W-:Y:S02]  /*470d0*/  IMAD.MOV.U32 R5, RZ, RZ, R24 ;  /* 0x000000ffff057224 */ /* 0x000fe400078e0018 */
[----:B------:R-:W-:Y:S02]  /*470e0*/  IMAD.MOV.U32 R3, RZ, RZ, R22 ;  /* 0x000000ffff037224 */ /* 0x000fe400078e0016 */
[----:B------:R-:W-:Y:S02]  /*470f0*/  IMAD.MOV.U32 R24, RZ, RZ, R7 ;  /* 0x000000ffff187224 */ /* 0x000fe400078e0007 */
.L_x_61136:
[----:B------:R-:W-:Y:S05]  /*47100*/  BSYNC B1 ;  /* 0x0000000000017941 */ /* 0x000fea0003800000 */
.L_x_61134:
        /* <DEDUP_REMOVED lines=9> */
.L_x_61138:
[----:B------:R-:W-:Y:S02]  /*471a0*/  IMAD.MOV.U32 R22, RZ, RZ, R25 ;  /* 0x000000ffff167224 */ /* 0x000fe400078e0019 */
[----:B------:R-:W-:Y:S01]  /*471b0*/  IMAD.MOV.U32 R7, RZ, RZ, R5 ;  /* 0x000000ffff077224 */ /* 0x000fe200078e0005 */
[----:B------:R-:W-:Y:S01]  /*471c0*/  MOV R5, R38 ;  /* 0x0000002600057202 */ /* 0x000fe20000000f00 */
[----:B------:R-:W-:Y:S02]  /*471d0*/  IMAD.MOV.U32 R25, RZ, RZ, R40 ;  /* 0x000000ffff197224 */ /* 0x000fe400078e0028 */
.L_x_61139:
[----:B------:R-:W-:Y:S05]  /*471e0*/  BSYNC B1 ;  /* 0x0000000000017941 */ /* 0x000fea0003800000 */
.L_x_61137:
        /* <DEDUP_REMOVED lines=9> */
.L_x_61141:
[----:B------:R-:W-:Y:S01]  /*47280*/  IMAD.MOV.U32 R38, RZ, RZ, R22 ;  /* 0x000000ffff267224 */ /* 0x000fe200078e0016 */
[----:B------:R-:W-:Y:S01]  /*47290*/  MOV R22, R9 ;  /* 0x0000000900167202 */ /* 0x000fe20000000f00 */
[----:B------:R-:W-:Y:S02]  /*472a0*/  IMAD.MOV.U32 R32, RZ, RZ, R7 ;  /* 0x000000ffff207224 */ /* 0x000fe400078e0007 */
[----:B------:R-:W-:Y:S02]  /*472b0*/  IMAD.MOV.U32 R7, RZ, RZ, R20 ;  /* 0x000000ffff077224 */ /* 0x000fe400078e0014 */
.L_x_61142:
[----:B------:R-:W-:Y:S05]  /*472c0*/  BSYNC B1 ;  /* 0x0000000000017941 */ /* 0x000fea0003800000 */
.L_x_61140:
        /* <DEDUP_REMOVED lines=9> */
.L_x_61144:
[----:B------:R-:W-:Y:S01]  /*47360*/  IMAD.MOV.U32 R9, RZ, RZ, R38 ;  /* 0x000000ffff097224 */ /* 0x000fe200078e0026 */
[----:B------:R-:W-:Y:S01]  /*47370*/  MOV R20, R32 ;  /* 0x0000002000147202 */ /* 0x000fe20000000f00 */
[----:B------:R-:W-:Y:S02]  /*47380*/  IMAD.MOV.U32 R38, RZ, RZ, R19 ;  /* 0x000000ffff267224 */ /* 0x000fe400078e0013 */
[----:B------:R-:W-:Y:S02]  /*47390*/  IMAD.MOV.U32 R32, RZ, RZ, R11 ;  /* 0x000000ffff207224 */ /* 0x000fe400078e000b */
.L_x_61145:
[----:B------:R-:W-:Y:S05]  /*473a0*/  BSYNC B1 ;  /* 0x0000000000017941 */ /* 0x000fea0003800000 */
.L_x_61143:
        /* <DEDUP_REMOVED lines=9> */
.L_x_61147:
[----:B------:R-:W-:Y:S01]  /*47440*/  MOV R19, R9 ;  /* 0x0000000900137202 */ /* 0x000fe20000000f00 */
[----:B------:R-:W-:Y:S02]  /*47450*/  IMAD.MOV.U32 R11, RZ, RZ, R20 ;  /* 0x000000ffff0b7224 */ /* 0x000fe400078e0014 */
[----:B------:R-:W-:Y:S02]  /*47460*/  IMAD.MOV.U32 R9, RZ, RZ, R18 ;  /* 0x000000ffff097224 */ /* 0x000fe400078e0012 */
[----:B------:R-:W-:Y:S02]  /*47470*/  IMAD.MOV.U32 R20, RZ, RZ, R21 ;  /* 0x000000ffff147224 */ /* 0x000fe400078e0015 */
.L_x_61148:
[----:B------:R-:W-:Y:S05]  /*47480*/  BSYNC B1 ;  /* 0x0000000000017941 */ /* 0x000fea0003800000 */
.L_x_61146:
        /* <DEDUP_REMOVED lines=9> */
.L_x_61150:
[----:B------:R-:W-:Y:S02]  /*47520*/  IMAD.MOV.U32 R18, RZ, RZ, R19 ;  /* 0x000000ffff127224 */ /* 0x000fe400078e0013 */
[----:B------:R-:W-:Y:S02]  /*47530*/  IMAD.MOV.U32 R21, RZ, RZ, R11 ;  /* 0x000000ffff157224 */ /* 0x000fe400078e000b */
[----:B------:R-:W-:Y:S02]  /*47540*/  IMAD.MOV.U32 R19, RZ, RZ, R34 ;  /* 0x000000ffff137224 */ /* 0x000fe400078e0022 */
[----:B------:R-:W-:Y:S02]  /*47550*/  IMAD.MOV.U32 R11, RZ, RZ, R16 ;  /* 0x000000ffff0b7224 */ /* 0x000fe400078e0010 */
.L_x_61151:
[----:B------:R-:W-:Y:S05]  /*47560*/  BSYNC B1 ;  /* 0x0000000000017941 */ /* 0x000fea0003800000 */
.L_x_61149:
        /* <DEDUP_REMOVED lines=9> */
.L_x_61153:
[----:B------:R-:W-:Y:S02]  /*47600*/  IMAD.MOV.U32 R34, RZ, RZ, R18 ;  /* 0x000000ffff227224 */ /* 0x000fe400078e0012 */
[----:B------:R-:W-:Y:S01]  /*47610*/  IMAD.MOV.U32 R16, RZ, RZ, R21 ;  /* 0x000000ffff107224 */ /* 0x000fe200078e0015 */
[----:B------:R-:W-:Y:S01]  /*47620*/  MOV R21, R36 ;  /* 0x0000002400157202 */ /* 0x000fe20000000f00 */
[----:B------:R-:W-:Y:S02]  /*47630*/  IMAD.MOV.U32 R18, RZ, RZ, R17 ;  /* 0x000000ffff127224 */ /* 0x000fe400078e0011 */
.L_x_61154:
[----:B------:R-:W-:Y:S05]  /*47640*/  BSYNC B1 ;  /* 0x0000000000017941 */ /* 0x000fea0003800000 */
.L_x_61152:
        /* <DEDUP_REMOVED lines=9> */
.L_x_61156:
[----:B------:R-:W-:Y:S01]  /*476e0*/  IMAD.MOV.U32 R17, RZ, RZ, R34 ;  /* 0x000000ffff117224 */ /* 0x000fe200078e0022 */
[----:B------:R-:W-:Y:S01]  /*476f0*/  MOV R34, R23 ;  /* 0x0000001700227202 */ /* 0x000fe20000000f00 */
[----:B------:R-:W-:Y:S02]  /*47700*/  IMAD.MOV.U32 R36, RZ, RZ, R16 ;  /* 0x000000ffff247224 */ /* 0x000fe400078e0010 */
[----:B------:R-:W-:Y:S02]  /*47710*/  IMAD.MOV.U32 R16, RZ, RZ, R15 ;  /* 0x000000ffff107224 */ /* 0x000fe400078e000f */
.L_x_61157:
[----:B------:R-:W-:Y:S05]  /*47720*/  BSYNC B1 ;  /* 0x0000000000017941 */ /* 0x000fea0003800000 */
.L_x_61155:
        /* <DEDUP_REMOVED lines=9> */
.L_x_61159:
[----:B------:R-:W-:Y:S01]  /*477c0*/  IMAD.MOV.U32 R23, RZ, RZ, R17 ;  /* 0x000000ffff177224 */ /* 0x000fe200078e0011 */
[----:B------:R-:W-:Y:S01]  /*477d0*/  MOV R15, R36 ;  /* 0x00000024000f7202 */ /* 0x000fe20000000f00 */
[----:B------:R-:W-:Y:S02]  /*477e0*/  IMAD.MOV.U32 R17, RZ, RZ, R14 ;  /* 0x000000ffff117224 */ /* 0x000fe400078e000e */
[----:B------:R-:W-:Y:S02]  /*477f0*/  IMAD.MOV.U32 R36, RZ, RZ, R13 ;  /* 0x000000ffff247224 */ /* 0x000fe400078e000d */
.L_x_61160:
[----:B------:R-:W-:Y:S05]  /*47800*/  BSYNC B1 ;  /* 0x0000000000017941 */ /* 0x000fea0003800000 */
.L_x_61158:
        /* <DEDUP_REMOVED lines=9> */
.L_x_61162:
[----:B------:R-:W-:Y:S01]  /*478a0*/  MOV R13, R23 ;  /* 0x00000017000d7202 */ /* 0x000fe20000000f00 */
[----:B------:R-:W-:Y:S02]  /*478b0*/  IMAD.MOV.U32 R14, RZ, RZ, R15 ;  /* 0x000000ffff0e7224 */ /* 0x000fe400078e000f */
[----:B------:R-:W-:Y:S02]  /*478c0*/  IMAD.MOV.U32 R23, RZ, RZ, R28 ;  /* 0x000000ffff177224 */ /* 0x000fe400078e001c */
[----:B------:R-:W-:Y:S02]  /*478d0*/  IMAD.MOV.U32 R15, RZ, RZ, R12 ;  /* 0x000000ffff0f7224 */ /* 0x000fe400078e000c */
.L_x_61163:
[----:B------:R-:W-:Y:S05]  /*478e0*/  BSYNC B1 ;  /* 0x0000000000017941 */ /* 0x000fea0003800000 */
.L_x_61161:
        /* <DEDUP_REMOVED lines=9> */
.L_x_61165:
[----:B------:R-:W-:Y:S02]  /*47980*/  IMAD.MOV.U32 R28, RZ, RZ, R13 ;  /* 0x000000ffff1c7224 */ /* 0x000fe400078e000d */
[----:B------:R-:W-:Y:S02]  /*47990*/  IMAD.MOV.U32 R12, RZ, RZ, R14 ;  /* 0x000000ffff0c7224 */ /* 0x000fe400078e000e */
[----:B------:R-:W-:Y:S02]  /*479a0*/  IMAD.MOV.U32 R13, RZ, RZ, R30 ;  /* 0x000000ffff0d7224 */ /* 0x000fe400078e001e */
[----:B------:R-:W-:Y:S02]  /*479b0*/  IMAD.MOV.U32 R14, RZ, RZ, R29 ;  /* 0x000000ffff0e7224 */ /* 0x000fe400078e001d */
.L_x_61166:
[----:B------:R-:W-:Y:S05]  /*479c0*/  BSYNC B1 ;  /* 0x0000000000017941 */ /* 0x000fea0003800000 */
.L_x_61164:
        /* <DEDUP_REMOVED lines=16> */
.L_x_61168:
[----:B------:R-:W-:Y:S01]  /*47ad0*/  IMAD.MOV.U32 R8, RZ, RZ, R27 ;  /* 0x000000ffff087224 */ /* 0x000fe200078e001b */
[----:B------:R-:W-:Y:S01]  /*47ae0*/  MOV R30, R43 ;  /* 0x0000002b001e7202 */ /* 0x000fe20000000f00 */
[----:B------:R-:W-:Y:S02]  /*47af0*/  IMAD.MOV.U32 R27, RZ, RZ, R42 ;  /* 0x000000ffff1b7224 */ /* 0x000fe400078e002a */
[----:B------:R-:W-:Y:S02]  /*47b00*/  IMAD.MOV.U32 R43, RZ, RZ, R10 ;  /* 0x000000ffff2b7224 */ /* 0x000fe400078e000a */
.L_x_61169:
[----:B------:R-:W-:Y:S05]  /*47b10*/  BSYNC B1 ;  /* 0x0000000000017941 */ /* 0x000fea0003800000 */
.L_x_61167:
        /* <DEDUP_REMOVED lines=9> */
.L_x_61171:
[----:B------:R-:W-:Y:S01]  /*47bb0*/  MOV R29, R8 ;  /* 0x00000008001d7202 */ /* 0x000fe20000000f00 */
[----:B------:R-:W-:Y:S02]  /*47bc0*/  IMAD.MOV.U32 R35, RZ, RZ, R30 ;  /* 0x000000ffff237224 */ /* 0x000fe400078e001e */
[----:B------:R-:W-:Y:S02]  /*47bd0*/  IMAD.MOV.U32 R8, RZ, RZ, R33 ;  /* 0x000000ffff087224 */ /* 0x000fe400078e0021 */
[----:B------:R-:W-:Y:S02]  /*47be0*/  IMAD.MOV.U32 R30, RZ, RZ, R31 ;  /* 0x000000ffff1e7224 */ /* 0x000fe400078e001f */
.L_x_61172:
[----:B------:R-:W-:Y:S05]  /*47bf0*/  BSYNC B1 ;  /* 0x0000000000017941 */ /* 0x000fea0003800000 */
.L_x_61170:
        /* <DEDUP_REMOVED lines=9> */
.L_x_61174:
[----:B------:R-:W-:Y:S02]  /*47c90*/  IMAD.MOV.U32 R10, RZ, RZ, R29 ;  /* 0x000000ffff0a7224 */ /* 0x000fe400078e001d */
[----:B------:R-:W-:Y:S02]  /*47ca0*/  IMAD.MOV.U32 R31, RZ, RZ, R35 ;  /* 0x000000ffff1f7224 */ /* 0x000fe400078e0023 */
[----:B------:R-:W-:Y:S02]  /*47cb0*/  IMAD.MOV.U32 R29, RZ, RZ, R44 ;  /* 0x000000ffff1d7224 */ /* 0x000fe400078e002c */
[----:B------:R-:W-:Y:S02]  /*47cc0*/  IMAD.MOV.U32 R35, RZ, RZ, R26 ;  /* 0x000000ffff237224 */ /* 0x000fe400078e001a */
.L_x_61175:
[----:B------:R-:W-:Y:S05]  /*47cd0*/  BSYNC B1 ;  /* 0x0000000000017941 */ /* 0x000fea0003800000 */
.L_x_61173:
        /* <DEDUP_REMOVED lines=9> */
.L_x_61177:
[----:B------:R-:W-:Y:S02]  /*47d70*/  IMAD.MOV.U32 R26, RZ, RZ, R10 ;  /* 0x000000ffff1a7224 */ /* 0x000fe400078e000a */
[----:B------:R-:W-:Y:S01]  /*47d80*/  IMAD.MOV.U32 R40, RZ, RZ, R31 ;  /* 0x000000ffff287224 */ /* 0x000fe200078e001f */
[----:B------:R-:W-:Y:S01]  /*47d90*/  MOV R31, R24 ;  /* 0x00000018001f7202 */ /* 0x000fe20000000f00 */
[----:B------:R-:W-:Y:S02]  /*47da0*/  IMAD.MOV.U32 R10, RZ, RZ, R3 ;  /* 0x000000ffff0a7224 */ /* 0x000fe400078e0003 */
.L_x_61178:
[----:B------:R-:W-:Y:S05]  /*47db0*/  BSYNC B1 ;  /* 0x0000000000017941 */ /* 0x000fea0003800000 */
.L_x_61176:
        /* <DEDUP_REMOVED lines=9> */
.L_x_61180:
[----:B------:R-:W-:Y:S01]  /*47e50*/  IMAD.MOV.U32 R3, RZ, RZ, R26 ;  /* 0x000000ffff037224 */ /* 0x000fe200078e001a */
[----:B------:R-:W-:Y:S01]  /*47e60*/  MOV R26, R25 ;  /* 0x00000019001a7202 */ /* 0x000fe20000000f00 */
[----:B------:R-:W-:Y:S02]  /*47e70*/  IMAD.MOV.U32 R24, RZ, RZ, R40 ;  /* 0x000000ffff187224 */ /* 0x000fe400078e0028 */
[----:B------:R-:W-:Y:S02]  /*47e80*/  IMAD.MOV.U32 R40, RZ, RZ, R5 ;  /* 0x000000ffff287224 */ /* 0x000fe400078e0005 */
.L_x_61181:
[----:B------:R-:W-:Y:S05]  /*47e90*/  BSYNC B1 ;  /* 0x0000000000017941 */ /* 0x000fea0003800000 */
.L_x_61179:
        /* <DEDUP_REMOVED lines=9> */
.L_x_61183:
[----:B------:R-:W-:Y:S01]  /*47f30*/  IMAD.MOV.U32 R5, RZ, RZ, R3 ;  /* 0x000000ffff057224 */ /* 0x000fe200078e0003 */
[----:B------:R-:W-:Y:S01]  /*47f40*/  MOV R25, R24 ;  /* 0x0000001800197202 */ /* 0x000fe20000000f00 */
[----:B------:R-:W-:Y:S02]  /*47f50*/  IMAD.MOV.U32 R3, RZ, RZ, R22 ;  /* 0x000000ffff037224 */ /* 0x000fe400078e0016 */
[----:B------:R-:W-:Y:S02]  /*47f60*/  IMAD.MOV.U32 R24, RZ, RZ, R7 ;  /* 0x000000ffff187224 */ /* 0x000fe400078e0007 */
.L_x_61184:
[----:B------:R-:W-:Y:S05]  /*47f70*/  BSYNC B1 ;  /* 0x0000000000017941 */ /* 0x000fea0003800000 */
.L_x_61182:
        /* <DEDUP_REMOVED lines=9> */
.L_x_61186:
[----:B------:R-:W-:Y:S01]  /*48010*/  MOV R22, R5 ;  /* 0x0000000500167202 */ /* 0x000fe20000000f00 */
[----:B------:R-:W-:Y:S02]  /*48020*/  IMAD.MOV.U32 R7, RZ, RZ, R25 ;  /* 0x000000ffff077224 */ /* 0x000fe400078e0019 */
[----:B------:R-:W-:Y:S02]  /*48030*/  IMAD.MOV.U32 R5, RZ, RZ, R38 ;  /* 0x000000ffff057224 */ /* 0x000fe400078e0026 */
[----:B------:R-:W-:Y:S02]  /*48040*/  IMAD.MOV.U32 R25, RZ, RZ, R32 ;  /* 0x000000ffff197224 */ /* 0x000fe400078e0020 */
.L_x_61187:
[----:B------:R-:W-:Y:S05]  /*48050*/  BSYNC B1 ;  /* 0x0000000000017941 */ /* 0x000fea0003800000 */
.L_x_61185:
        /* <DEDUP_REMOVED lines=9> */
.L_x_61189:
[----:B------:R-:W-:Y:S02]  /*480f0*/  IMAD.MOV.U32 R32, RZ, RZ, R22 ;  /* 0x000000ffff207224 */ /* 0x000fe400078e0016 */
[----:B------:R-:W-:Y:S02]  /*48100*/  IMAD.MOV.U32 R38, RZ, RZ, R7 ;  /* 0x000000ffff267224 */ /* 0x000fe400078e0007 */
[----:B------:R-:W-:Y:S02]  /*48110*/  IMAD.MOV.U32 R22, RZ, RZ, R9 ;  /* 0x000000ffff167224 */ /* 0x000fe400078e0009 */
[----:B------:R-:W-:Y:S02]  /*48120*/  IMAD.MOV.U32 R7, RZ, RZ, R20 ;  /* 0x000000ffff077224 */ /* 0x000fe400078e0014 */
.L_x_61190:
[----:B------:R-:W-:Y:S05]  /*48130*/  BSYNC B1 ;  /* 0x0000000000017941 */ /* 0x000fea0003800000 */
.L_x_61188:
        /* <DEDUP_REMOVED lines=9> */
.L_x_61192:
[----:B------:R-:W-:Y:S02]  /*481d0*/  IMAD.MOV.U32 R9, RZ, RZ, R32 ;  /* 0x000000ffff097224 */ /* 0x000fe400078e0020 */
[----:B------:R-:W-:Y:S01]  /*481e0*/  IMAD.MOV.U32 R20, RZ, RZ, R38 ;  /* 0x000000ffff147224 */ /* 0x000fe200078e0026 */
[----:B------:R-:W-:Y:S01]  /*481f0*/  MOV R38, R11 ;  /* 0x0000000b00267202 */ /* 0x000fe20000000f00 */
[----:B------:R-:W-:Y:S02]  /*48200*/  IMAD.MOV.U32 R32, RZ, RZ, R19 ;  /* 0x000000ffff207224 */ /* 0x000fe400078e0013 */
.L_x_61193:
[----:B------:R-:W-:Y:S05]  /*48210*/  BSYNC B1 ;  /* 0x0000000000017941 */ /* 0x000fea0003800000 */
.L_x_61191:
        /* <DEDUP_REMOVED lines=9> */
.L_x_61195:
[----:B------:R-:W-:Y:S01]  /*482b0*/  IMAD.MOV.U32 R11, RZ, RZ, R9 ;  /* 0x000000ffff0b7224 */ /* 0x000fe200078e0009 */
[----:B------:R-:W-:Y:S01]  /*482c0*/  MOV R9, R18 ;  /* 0x0000001200097202 */ /* 0x000fe20000000f00 */
[----:B------:R-:W-:Y:S02]  /*482d0*/  IMAD.MOV.U32 R19, RZ, RZ, R20 ;  /* 0x000000ffff137224 */ /* 0x000fe400078e0014 */
[----:B------:R-:W-:Y:S02]  /*482e0*/  IMAD.MOV.U32 R20, RZ, RZ, R21 ;  /* 0x000000ffff147224 */ /* 0x000fe400078e0015 */
.L_x_61196:
[----:B------:R-:W-:Y:S05]  /*482f0*/  BSYNC B1 ;  /* 0x0000000000017941 */ /* 0x000fea0003800000 */
.L_x_61194:
        /* <DEDUP_REMOVED lines=9> */
.L_x_61198:
[----:B------:R-:W-:Y:S01]  /*48390*/  IMAD.MOV.U32 R18, RZ, RZ, R11 ;  /* 0x000000ffff127224 */ /* 0x000fe200078e000b */
[----:B------:R-:W-:Y:S01]  /*483a0*/  MOV R21, R19 ;  /* 0x0000001300157202 */ /* 0x000fe20000000f00 */
[----:B------:R-:W-:Y:S02]  /*483b0*/  IMAD.MOV.U32 R11, RZ, RZ, R34 ;  /* 0x000000ffff0b7224 */ /* 0x000fe400078e0022 */
[----:B------:R-:W-:Y:S02]  /*483c0*/  IMAD.MOV.U32 R19, RZ, RZ, R16 ;  /* 0x000000ffff137224 */ /* 0x000fe400078e0010 */
.L_x_61199:
[----:B------:R-:W-:Y:S05]  /*483d0*/  BSYNC B1 ;  /* 0x0000000000017941 */ /* 0x000fea0003800000 */
.L_x_61197:
        /* <DEDUP_REMOVED lines=9> */
.L_x_61201:
[----:B------:R-:W-:Y:S01]  /*48470*/  MOV R16, R18 ;  /* 0x0000001200107202 */ /* 0x000fe20000000f00 */
[----:B------:R-:W-:Y:S02]  /*48480*/  IMAD.MOV.U32 R34, RZ, RZ, R21 ;  /* 0x000000ffff227224 */ /* 0x000fe400078e0015 */
[----:B------:R-:W-:Y:S02]  /*48490*/  IMAD.MOV.U32 R18, RZ, RZ, R17 ;  /* 0x000000ffff127224 */ /* 0x000fe400078e0011 */
[----:B------:R-:W-:Y:S02]  /*484a0*/  IMAD.MOV.U32 R21, RZ, RZ, R36 ;  /* 0x000000ffff157224 */ /* 0x000fe400078e0024 */
.L_x_61202:
[----:B------:R-:W-:Y:S05]  /*484b0*/  BSYNC B1 ;  /* 0x0000000000017941 */ /* 0x000fea0003800000 */
.L_x_61200:
        /* <DEDUP_REMOVED lines=9> */
.L_x_61204:
[----:B------:R-:W-:Y:S02]  /*48550*/  IMAD.MOV.U32 R36, RZ, RZ, R16 ;  /* 0x000000ffff247224 */ /* 0x000fe400078e0010 */
[----:B------:R-:W-:Y:S02]  /*48560*/  IMAD.MOV.U32 R17, RZ, RZ, R34 ;  /* 0x000000ffff117224 */ /* 0x000fe400078e0022 */
[----:B------:R-:W-:Y:S02]  /*48570*/  IMAD.MOV.U32 R16, RZ, RZ, R23 ;  /* 0x000000ffff107224 */ /* 0x000fe400078e0017 */
[----:B------:R-:W-:Y:S02]  /*48580*/  IMAD.MOV.U32 R34, RZ, RZ, R15 ;  /* 0x000000ffff227224 */ /* 0x000fe400078e000f */
.L_x_61205:
[----:B------:R-:W-:Y:S05]  /*48590*/  BSYNC B1 ;  /* 0x0000000000017941 */ /* 0x000fea0003800000 */
.L_x_61203:
        /* <DEDUP_REMOVED lines=9> */
.L_x_61207:
[----:B------:R-:W-:Y:S02]  /*48630*/  IMAD.MOV.U32 R15, RZ, RZ, R36 ;  /* 0x000000ffff0f7224 */ /* 0x000fe400078e0024 */
[----:B------:R-:W-:Y:S01]  /*48640*/  IMAD.MOV.U32 R23, RZ, RZ, R17 ;  /* 0x000000ffff177224 */ /* 0x000fe200078e0011 */
[----:B------:R-:W-:Y:S01]  /*48650*/  MOV R17, R14 ;  /* 0x0000000e00117202 */ /* 0x000fe20000000f00 */
[----:B------:R-:W-:Y:S02]  /*48660*/  IMAD.MOV.U32 R36, RZ, RZ, R13 ;  /* 0x000000ffff247224 */ /* 0x000fe400078e000d */
.L_x_61208:
[----:B------:R-:W-:Y:S05]  /*48670*/  BSYNC B1 ;  /* 0x0000000000017941 */ /* 0x000fea0003800000 */
.L_x_61206:
        /* <DEDUP_REMOVED lines=9> */
.L_x_61210:
[----:B------:R-:W-:Y:S01]  /*48710*/  IMAD.MOV.U32 R13, RZ, RZ, R15 ;  /* 0x000000ffff0d7224 */ /* 0x000fe200078e000f */
[----:B------:R-:W-:Y:S01]  /*48720*/  MOV R15, R28 ;  /* 0x0000001c000f7202 */ /* 0x000fe20000000f00 */
[----:B------:R-:W-:Y:S02]  /*48730*/  IMAD.MOV.U32 R14, RZ, RZ, R23 ;  /* 0x000000ffff0e7224 */ /* 0x000fe400078e0017 */
[----:B------:R-:W-:Y:S02]  /*48740*/  IMAD.MOV.U32 R23, RZ, RZ, R12 ;  /* 0x000000ffff177224 */ /* 0x000fe400078e000c */
.L_x_61211:
[----:B------:R-:W-:Y:S05]  /*48750*/  BSYNC B1 ;  /* 0x0000000000017941 */ /* 0x000fea0003800000 */
.L_x_61209:
        /* <DEDUP_REMOVED lines=16> */
.L_x_61213:
[----:B------:R-:W-:Y:S02]  /*48860*/  IMAD.MOV.U32 R6, RZ, RZ, R27 ;  /* 0x000000ffff067224 */ /* 0x000fe400078e001b */
[----:B------:R-:W-:Y:S02]  /*48870*/  IMAD.MOV.U32 R12, RZ, RZ, R43 ;  /* 0x000000ffff0c7224 */ /* 0x000fe400078e002b */
[----:B------:R-:W-:Y:S02]  /*48880*/  IMAD.MOV.U32 R27, RZ, RZ, R8 ;  /* 0x000000ffff1b7224 */ /* 0x000fe400078e0008 */
[----:B------:R-:W-:Y:S02]  /*48890*/  IMAD.MOV.U32 R43, RZ, RZ, R30 ;  /* 0x000000ffff2b7224 */ /* 0x000fe400078e001e */
.L_x_61214:
[----:B------:R-:W-:Y:S05]  /*488a0*/  BSYNC B1 ;  /* 0x0000000000017941 */ /* 0x000fea0003800000 */
.L_x_61212:
        /* <DEDUP_REMOVED lines=9> */
.L_x_61216:
[----:B------:R-:W-:Y:S02]  /*48940*/  IMAD.MOV.U32 R33, RZ, RZ, R6 ;  /* 0x000000ffff217224 */ /* 0x000fe400078e0006 */
[----:B------:R-:W-:Y:S01]  /*48950*/  IMAD.MOV.U32 R8, RZ, RZ, R12 ;  /* 0x000000ffff087224 */ /* 0x000fe200078e000c */
[----:B------:R-:W-:Y:S01]  /*48960*/  MOV R12, R35 ;  /* 0x00000023000c7202 */ /* 0x000fe20000000f00 */
[----:B------:R-:W-:Y:S02]  /*48970*/  IMAD.MOV.U32 R6, RZ, RZ, R29 ;  /* 0x000000ffff067224 */ /* 0x000fe400078e001d */
.L_x_61217:
[----:B------:R-:W-:Y:S05]  /*48980*/  BSYNC B1 ;  /* 0x0000000000017941 */ /* 0x000fea0003800000 */
.L_x_61215:
        /* <DEDUP_REMOVED lines=9> */
.L_x_61219:
[----:B------:R-:W-:Y:S01]  /*48a20*/  IMAD.MOV.U32 R29, RZ, RZ, R33 ;  /* 0x000000ffff1d7224 */ /* 0x000fe200078e0021 */
[----:B------:R-:W-:Y:S01]  /*48a30*/  MOV R33, R10 ;  /* 0x0000000a00217202 */ /* 0x000fe20000000f00 */
[----:B------:R-:W-:Y:S02]  /*48a40*/  IMAD.MOV.U32 R35, RZ, RZ, R8 ;  /* 0x000000ffff237224 */ /* 0x000fe400078e0008 */
[----:B------:R-:W-:Y:S02]  /*48a50*/  IMAD.MOV.U32 R8, RZ, RZ, R31 ;  /* 0x000000ffff087224 */ /* 0x000fe400078e001f */
.L_x_61220:
[----:B------:R-:W-:Y:S05]  /*48a60*/  BSYNC B1 ;  /* 0x0000000000017941 */ /* 0x000fea0003800000 */
.L_x_61218:
        /* <DEDUP_REMOVED lines=9> */
.L_x_61222:
[----:B------:R-:W-:Y:S01]  /*48b00*/  IMAD.MOV.U32 R10, RZ, RZ, R29 ;  /* 0x000000ffff0a7224 */ /* 0x000fe200078e001d */
[----:B------:R-:W-:Y:S01]  /*48b10*/  MOV R31, R35 ;  /* 0x00000023001f7202 */ /* 0x000fe20000000f00 */
[----:B------:R-:W-:Y:S02]  /*48b20*/  IMAD.MOV.U32 R29, RZ, RZ, R26 ;  /* 0x000000ffff1d7224 */ /* 0x000fe400078e001a */
[----:B------:R-:W-:Y:S02]  /*48b30*/  IMAD.MOV.U32 R35, RZ, RZ, R40 ;  /* 0x000000ffff237224 */ /* 0x000fe400078e0028 */
.L_x_61223:
[----:B------:R-:W-:Y:S05]  /*48b40*/  BSYNC B1 ;  /* 0x0000000000017941 */ /* 0x000fea0003800000 */
.L_x_61221:
        /* <DEDUP_REMOVED lines=9> */
.L_x_61225:
[----:B------:R-:W-:Y:S01]  /*48be0*/  MOV R26, R10 ;  /* 0x0000000a001a7202 */ /* 0x000fe20000000f00 */
[----:B------:R-:W-:Y:S02]  /*48bf0*/  IMAD.MOV.U32 R28, RZ, RZ, R31 ;  /* 0x000000ffff1c7224 */ /* 0x000fe400078e001f */
[----:B------:R-:W-:Y:S02]  /*48c00*/  IMAD.MOV.U32 R10, RZ, RZ, R3 ;  /* 0x000000ffff0a7224 */ /* 0x000fe400078e0003 */
[----:B------:R-:W-:Y:S02]  /*48c10*/  IMAD.MOV.U32 R31, RZ, RZ, R24 ;  /* 0x000000ffff1f7224 */ /* 0x000fe400078e0018 */
.L_x_61226:
[----:B------:R-:W-:Y:S05]  /*48c20*/  BSYNC B1 ;  /* 0x0000000000017941 */ /* 0x000fea0003800000 */
.L_x_61224:
        /* <DEDUP_REMOVED lines=9> */
.L_x_61228:
[----:B------:R-:W-:Y:S02]  /*48cc0*/  IMAD.MOV.U32 R3, RZ, RZ, R26 ;  /* 0x000000ffff037224 */ /* 0x000fe400078e001a */
[----:B------:R-:W-:Y:S02]  /*48cd0*/  IMAD.MOV.U32 R24, RZ, RZ, R28 ;  /* 0x000000ffff187224 */ /* 0x000fe400078e001c */
[----:B------:R-:W-:Y:S02]  /*48ce0*/  IMAD.MOV.U32 R26, RZ, RZ, R5 ;  /* 0x000000ffff1a7224 */ /* 0x000fe400078e0005 */
[----:B------:R-:W-:Y:S02]  /*48cf0*/  IMAD.MOV.U32 R28, RZ, RZ, R25 ;  /* 0x000000ffff1c7224 */ /* 0x000fe400078e0019 */
.L_x_61229:
[----:B------:R-:W-:Y:S05]  /*48d00*/  BSYNC B1 ;  /* 0x0000000000017941 */ /* 0x000fea0003800000 */
.L_x_61227:
        /* <DEDUP_REMOVED lines=9> */
.L_x_61231:
[----:B------:R-:W-:Y:S02]  /*48da0*/  IMAD.MOV.U32 R5, RZ, RZ, R3 ;  /* 0x000000ffff057224 */ /* 0x000fe400078e0003 */
[----:B------:R-:W-:Y:S01]  /*48db0*/  IMAD.MOV.U32 R25, RZ, RZ, R24 ;  /* 0x000000ffff197224 */ /* 0x000fe200078e0018 */
[----:B------:R-:W-:Y:S01]  /*48dc0*/  MOV R24, R7 ;  /* 0x0000000700187202 */ /* 0x000fe20000000f00 */
[----:B------:R-:W-:Y:S02]  /*48dd0*/  IMAD.MOV.U32 R3, RZ, RZ, R22 ;  /* 0x000000ffff037224 */ /* 0x000fe400078e0016 */
.L_x_61232:
[----:B------:R-:W-:Y:S05]  /*48de0*/  BSYNC B1 ;  /* 0x0000000000017941 */ /* 0x000fea0003800000 */
.L_x_61230:
        /* <DEDUP_REMOVED lines=9> */
.L_x_61234:
[----:B------:R-:W-:Y:S01]  /*48e80*/  IMAD.MOV.U32 R22, RZ, RZ, R5 ;  /* 0x000000ffff167224 */ /* 0x000fe200078e0005 */
[----:B------:R-:W-:Y:S01]  /*48e90*/  MOV R5, R32 ;  /* 0x0000002000057202 */ /* 0x000fe20000000f00 */
[----:B------:R-:W-:Y:S02]  /*48ea0*/  IMAD.MOV.U32 R7, RZ, RZ, R25 ;  /* 0x000000ffff077224 */ /* 0x000fe400078e0019 */
[----:B------:R-:W-:Y:S02]  /*48eb0*/  IMAD.MOV.U32 R25, RZ, RZ, R38 ;  /* 0x000000ffff197224 */ /* 0x000fe400078e0026 */
.L_x_61235:
[----:B------:R-:W-:Y:S05]  /*48ec0*/  BSYNC B1 ;  /* 0x0000000000017941 */ /* 0x000fea0003800000 */
.L_x_61233:
        /* <DEDUP_REMOVED lines=9> */
.L_x_61237:
[----:B------:R-:W-:Y:S01]  /*48f60*/  IMAD.MOV.U32 R30, RZ, RZ, R22 ;  /* 0x000000ffff1e7224 */ /* 0x000fe200078e0016 */
[----:B------:R-:W-:Y:S01]  /*48f70*/  MOV R32, R7 ;  /* 0x0000000700207202 */ /* 0x000fe20000000f00 */
[----:B------:R-:W-:Y:S02]  /*48f80*/  IMAD.MOV.U32 R22, RZ, RZ, R9 ;  /* 0x000000ffff167224 */ /* 0x000fe400078e0009 */
[----:B------:R-:W-:Y:S02]  /*48f90*/  IMAD.MOV.U32 R7, RZ, RZ, R20 ;  /* 0x000000ffff077224 */ /* 0x000fe400078e0014 */
.L_x_61238:
[----:B------:R-:W-:Y:S05]  /*48fa0*/  BSYNC B1 ;  /* 0x0000000000017941 */ /* 0x000fea0003800000 */
.L_x_61236:
        /* <DEDUP_REMOVED lines=9> */
.L_x_61240:
[----:B------:R-:W-:Y:S01]  /*49040*/  MOV R9, R30 ;  /* 0x0000001e00097202 */ /* 0x000fe20000000f00 */
[----:B------:R-:W-:Y:S02]  /*49050*/  IMAD.MOV.U32 R20, RZ, RZ, R32 ;  /* 0x000000ffff147224 */ /* 0x000fe400078e0020 */
[----:B------:R-:W-:Y:S02]  /*49060*/  IMAD.MOV.U32 R30, RZ, RZ, R11 ;  /* 0x000000ffff1e7224 */ /* 0x000fe400078e000b */
[----:B------:R-:W-:Y:S02]  /*49070*/  IMAD.MOV.U32 R32, RZ, RZ, R19 ;  /* 0x000000ffff207224 */ /* 0x000fe400078e0013 */
.L_x_61241:
[----:B------:R-:W-:Y:S05]  /*49080*/  BSYNC B1 ;  /* 0x0000000000017941 */ /* 0x000fea0003800000 */
.L_x_61239:
        /* <DEDUP_REMOVED lines=9> */
.L_x_61243:
[----:B------:R-:W-:Y:S02]  /*49120*/  IMAD.MOV.U32 R11, RZ, RZ, R9 ;  /* 0x000000ffff0b7224 */ /* 0x000fe400078e0009 */
[----:B------:R-:W-:Y:S02]  /*49130*/  IMAD.MOV.U32 R19, RZ, RZ, R20 ;  /* 0x000000ffff137224 */ /* 0x000fe400078e0014 */
[----:B------:R-:W-:Y:S02]  /*49140*/  IMAD.MOV.U32 R9, RZ, RZ, R18 ;  /* 0x000000ffff097224 */ /* 0x000fe400078e0012 */
[----:B------:R-:W-:Y:S02]  /*49150*/  IMAD.MOV.U32 R20, RZ, RZ, R21 ;  /* 0x000000ffff147224 */ /* 0x000fe400078e0015 */
.L_x_61244:
[----:B------:R-:W-:Y:S05]  /*49160*/  BSYNC B1 ;  /* 0x0000000000017941 */ /* 0x000fea0003800000 */
.L_x_61242:
        /* <DEDUP_REMOVED lines=9> */
.L_x_61246:
[----:B------:R-:W-:Y:S02]  /*49200*/  IMAD.MOV.U32 R21, RZ, RZ, R11 ;  /* 0x000000ffff157224 */ /* 0x000fe400078e000b */
[----:B------:R-:W-:Y:S01]  /*49210*/  IMAD.MOV.U32 R18, RZ, RZ, R19 ;  /* 0x000000ffff127224 */ /* 0x000fe200078e0013 */
[----:B------:R-:W-:Y:S01]  /*49220*/  MOV R19, R34 ;  /* 0x0000002200137202 */ /* 0x000fe20000000f00 */
[----:B------:R-:W-:Y:S02]  /*49230*/  IMAD.MOV.U32 R11, RZ, RZ, R16 ;  /* 0x000000ffff0b7224 */ /* 0x000fe400078e0010 */
.L_x_61247:
[----:B------:R-:W-:Y:S05]  /*49240*/  BSYNC B1 ;  /* 0x0000000000017941 */ /* 0x000fea0003800000 */
.L_x_61245:
        /* <DEDUP_REMOVED lines=9> */
.L_x_61249:
[----:B------:R-:W-:Y:S01]  /*492e0*/  IMAD.MOV.U32 R16, RZ, RZ, R21 ;  /* 0x000000ffff107224 */ /* 0x000fe200078e0015 */
[----:B------:R-:W-:Y:S01]  /*492f0*/  MOV R21, R36 ;  /* 0x0000002400157202 */ /* 0x000fe20000000f00 */
[----:B------:R-:W-:Y:S02]  /*49300*/  IMAD.MOV.U32 R34, RZ, RZ, R18 ;  /* 0x000000ffff227224 */ /* 0x000fe400078e0012 */
[----:B------:R-:W-:Y:S02]  /*49310*/  IMAD.MOV.U32 R18, RZ, RZ, R17 ;  /* 0x000000ffff127224 */ /* 0x000fe400078e0011 */
.L_x_61250:
[----:B------:R-:W-:Y:S05]  /*49320*/  BSYNC B1 ;  /* 0x0000000000017941 */ /* 0x000fea0003800000 */
.L_x_61248:
        /* <DEDUP_REMOVED lines=9> */
.L_x_61252:
[----:B------:R-:W-:Y:S01]  /*493c0*/  IMAD.MOV.U32 R36, RZ, RZ, R16 ;  /* 0x000000ffff247224 */ /* 0x000fe200078e0010 */
[----:B------:R-:W-:Y:S01]  /*493d0*/  MOV R17, R34 ;  /* 0x0000002200117202 */ /* 0x000fe20000000f00 */
[----:B------:R-:W-:Y:S02]  /*493e0*/  IMAD.MOV.U32 R16, RZ, RZ, R15 ;  /* 0x000000ffff107224 */ /* 0x000fe400078e000f */
[----:B------:R-:W-:Y:S02]  /*493f0*/  IMAD.MOV.U32 R34, RZ, RZ, R23 ;  /* 0x000000ffff227224 */ /* 0x000fe400078e0017 */
.L_x_61253:
[----:B------:R-:W-:Y:S05]  /*49400*/  BSYNC B1 ;  /* 0x0000000000017941 */ /* 0x000fea0003800000 */
.L_x_61251:
        /* <DEDUP_REMOVED lines=9> */
.L_x_61255:
[----:B------:R-:W-:Y:S01]  /*494a0*/  MOV R15, R36 ;  /* 0x00000024000f7202 */ /* 0x000fe20000000f00 */
[----:B------:R-:W-:Y:S02]  /*494b0*/  IMAD.MOV.U32 R23, RZ, RZ, R17 ;  /* 0x000000ffff177224 */ /* 0x000fe400078e0011 */
[----:B------:R-:W-:Y:S02]  /*494c0*/  IMAD.MOV.U32 R36, RZ, RZ, R13 ;  /* 0x000000ffff247224 */ /* 0x000fe400078e000d */
[----:B------:R-:W-:Y:S02]  /*494d0*/  IMAD.MOV.U32 R17, RZ, RZ, R14 ;  /* 0x000000ffff117224 */ /* 0x000fe400078e000e */
.L_x_61256:
[----:B------:R-:W-:Y:S05]  /*494e0*/  BSYNC B1 ;  /* 0x0000000000017941 */ /* 0x000fea0003800000 */
.L_x_61254:
        /* <DEDUP_REMOVED lines=16> */
.L_x_61258:
[----:B------:R-:W-:Y:S01]  /*495f0*/  IMAD.MOV.U32 R4, RZ, RZ, R27 ;  /* 0x000000ffff047224 */ /* 0x000fe200078e001b */
[----:B------:R-:W-:Y:S01]  /*49600*/  MOV R27, R6 ;  /* 0x00000006001b7202 */ /* 0x000fe20000000f00 */
[----:B------:R-:W-:Y:S02]  /*49610*/  IMAD.MOV.U32 R13, RZ, RZ, R43 ;  /* 0x000000ffff0d7224 */ /* 0x000fe400078e002b */
[----:B------:R-:W-:Y:S02]  /*49620*/  IMAD.MOV.U32 R43, RZ, RZ, R12 ;  /* 0x000000ffff2b7224 */ /* 0x000fe400078e000c */
.L_x_61259:
[----:B------:R-:W-:Y:S05]  /*49630*/  BSYNC B1 ;  /* 0x0000000000017941 */ /* 0x000fea0003800000 */
.L_x_61257:
        /* <DEDUP_REMOVED lines=9> */
.L_x_61261:
[----:B------:R-:W-:Y:S01]  /*496d0*/  IMAD.MOV.U32 R6, RZ, RZ, R4 ;  /* 0x000000ffff067224 */ /* 0x000fe200078e0004 */
[----:B------:R-:W-:Y:S01]  /*496e0*/  MOV R12, R13 ;  /* 0x0000000d000c7202 */ /* 0x000fe20000000f00 */
[----:B------:R-:W-:Y:S02]  /*496f0*/  IMAD.MOV.U32 R4, RZ, RZ, R33 ;  /* 0x000000ffff047224 */ /* 0x000fe400078e0021 */
[----:B------:R-:W-:Y:S02]  /*49700*/  IMAD.MOV.U32 R13, RZ, RZ, R8 ;  /* 0x000000ffff0d7224 */ /* 0x000fe400078e0008 */
.L_x_61262:
[----:B------:R-:W-:Y:S05]  /*49710*/  BSYNC B1 ;  /* 0x0000000000017941 */ /* 0x000fea0003800000 */
.L_x_61260:
        /* <DEDUP_REMOVED lines=9> */
.L_x_61264:
[----:B------:R-:W-:Y:S01]  /*497b0*/  MOV R8, R6 ;  /* 0x0000000600087202 */ /* 0x000fe20000000f00 */
[----:B------:R-:W-:Y:S02]  /*497c0*/  IMAD.MOV.U32 R14, RZ, RZ, R12 ;  /* 0x000000ffff0e7224 */ /* 0x000fe400078e000c */
[----:B------:R-:W-:Y:S02]  /*497d0*/  IMAD.MOV.U32 R6, RZ, RZ, R29 ;  /* 0x000000ffff067224 */ /* 0x000fe400078e001d */
[----:B------:R-:W-:Y:S02]  /*497e0*/  IMAD.MOV.U32 R12, RZ, RZ, R35 ;  /* 0x000000ffff0c7224 */ /* 0x000fe400078e0023 */
.L_x_61265:
[----:B------:R-:W-:Y:S05]  /*497f0*/  BSYNC B1 ;  /* 0x0000000000017941 */ /* 0x000fea0003800000 */
.L_x_61263:
        /* <DEDUP_REMOVED lines=9> */
.L_x_61267:
[----:B------:R-:W-:Y:S02]  /*49890*/  IMAD.MOV.U32 R29, RZ, RZ, R8 ;  /* 0x000000ffff1d7224 */ /* 0x000fe400078e0008 */
[----:B------:R-:W-:Y:S02]  /*498a0*/  IMAD.MOV.U32 R33, RZ, RZ, R14 ;  /* 0x000000ffff217224 */ /* 0x000fe400078e000e */
[----:B------:R-:W-:Y:S02]  /*498b0*/  IMAD.MOV.U32 R8, RZ, RZ, R10 ;  /* 0x000000ffff087224 */ /* 0x000fe400078e000a */
[----:B------:R-:W-:Y:S02]  /*498c0*/  IMAD.MOV.U32 R14, RZ, RZ, R31 ;  /* 0x000000ffff0e7224 */ /* 0x000fe400078e001f */
.L_x_61268:
[----:B------:R-:W-:Y:S05]  /*498d0*/  BSYNC B1 ;  /* 0x0000000000017941 */ /* 0x000fea0003800000 */
.L_x_61266:
        /* <DEDUP_REMOVED lines=9> */
.L_x_61270:
[----:B------:R-:W-:Y:S02]  /*49970*/  IMAD.MOV.U32 R10, RZ, RZ, R29 ;  /* 0x000000ffff0a7224 */ /* 0x000fe400078e001d */
[----:B------:R-:W-:Y:S01]  /*49980*/  IMAD.MOV.U32 R31, RZ, RZ, R33 ;  /* 0x000000ffff1f7224 */ /* 0x000fe200078e0021 */
[----:B------:R-:W-:Y:S01]  /*49990*/  MOV R33, R28 ;  /* 0x0000001c00217202 */ /* 0x000fe20000000f00 */
[----:B------:R-:W-:Y:S02]  /*499a0*/  IMAD.MOV.U32 R29, RZ, RZ, R26 ;  /* 0x000000ffff1d7224 */ /* 0x000fe400078e001a */
.L_x_61271:
[----:B------:R-:W-:Y:S05]  /*499b0*/  BSYNC B1 ;  /* 0x0000000000017941 */ /* 0x000fea0003800000 */
.L_x_61269:
        /* <DEDUP_REMOVED lines=9> */
.L_x_61273:
[----:B------:R-:W-:Y:S01]  /*49a50*/  IMAD.MOV.U32 R28, RZ, RZ, R10 ;  /* 0x000000ffff1c7224 */ /* 0x000fe200078e000a */
[----:B------:R-:W-:Y:S01]  /*49a60*/  MOV R10, R3 ;  /* 0x00000003000a7202 */ /* 0x000fe20000000f00 */
[----:B------:R-:W-:Y:S02]  /*49a70*/  IMAD.MOV.U32 R35, RZ, RZ, R31 ;  /* 0x000000ffff237224 */ /* 0x000fe400078e001f */
[----:B------:R-:W-:Y:S02]  /*49a80*/  IMAD.MOV.U32 R31, RZ, RZ, R24 ;  /* 0x000000ffff1f7224 */ /* 0x000fe400078e0018 */
.L_x_61274:
[----:B------:R-:W-:Y:S05]  /*49a90*/  BSYNC B1 ;  /* 0x0000000000017941 */ /* 0x000fea0003800000 */
.L_x_61272:
        /* <DEDUP_REMOVED lines=9> */
.L_x_61276:
[----:B------:R-:W-:Y:S01]  /*49b30*/  IMAD.MOV.U32 R3, RZ, RZ, R28 ;  /* 0x000000ffff037224 */ /* 0x000fe200078e001c */
[----:B------:R-:W-:Y:S01]  /*49b40*/  MOV R44, R35 ;  /* 0x00000023002c7202 */ /* 0x000fe20000000f00 */
[----:B------:R-:W-:Y:S02]  /*49b50*/  IMAD.MOV.U32 R28, RZ, RZ, R5 ;  /* 0x000000ffff1c7224 */ /* 0x000fe400078e0005 */
[----:B------:R-:W-:Y:S02]  /*49b60*/  IMAD.MOV.U32 R35, RZ, RZ, R25 ;  /* 0x000000ffff237224 */ /* 0x000fe400078e0019 */
.L_x_61277:
[----:B------:R-:W-:Y:S05]  /*49b70*/  BSYNC B1 ;  /* 0x0000000000017941 */ /* 0x000fea0003800000 */
.L_x_61275:
        /* <DEDUP_REMOVED lines=9> */
.L_x_61279:
[----:B------:R-:W-:Y:S01]  /*49c10*/  MOV R5, R3 ;  /* 0x0000000300057202 */ /* 0x000fe20000000f00 */
[----:B------:R-:W-:Y:S02]  /*49c20*/  IMAD.MOV.U32 R45, RZ, RZ, R44 ;  /* 0x000000ffff2d7224 */ /* 0x000fe400078e002c */
[----:B------:R-:W-:Y:S02]  /*49c30*/  IMAD.MOV.U32 R3, RZ, RZ, R22 ;  /* 0x000000ffff037224 */ /* 0x000fe400078e0016 */
[----:B------:R-:W-:Y:S02]  /*49c40*/  IMAD.MOV.U32 R44, RZ, RZ, R7 ;  /* 0x000000ffff2c7224 */ /* 0x000fe400078e0007 */
.L_x_61280:
[----:B------:R-:W-:Y:S05]  /*49c50*/  BSYNC B1 ;  /* 0x0000000000017941 */ /* 0x000fea0003800000 */
.L_x_61278:
        /* <DEDUP_REMOVED lines=9> */
.L_x_61282:
[----:B------:R-:W-:Y:S02]  /*49cf0*/  IMAD.MOV.U32 R46, RZ, RZ, R5 ;  /* 0x000000ffff2e7224 */ /* 0x000fe400078e0005 */
[----:B------:R-:W-:Y:S02]  /*49d00*/  IMAD.MOV.U32 R7, RZ, RZ, R45 ;  /* 0x000000ffff077224 */ /* 0x000fe400078e002d */
[----:B------:R-:W-:Y:S02]  /*49d10*/  IMAD.MOV.U32 R5, RZ, RZ, R30 ;  /* 0x000000ffff057224 */ /* 0x000fe400078e001e */
[----:B------:R-:W-:Y:S02]  /*49d20*/  IMAD.MOV.U32 R45, RZ, RZ, R32 ;  /* 0x000000ffff2d7224 */ /* 0x000fe400078e0020 */
.L_x_61283:
[----:B------:R-:W-:Y:S05]  /*49d30*/  BSYNC B1 ;  /* 0x0000000000017941 */ /* 0x000fea0003800000 */
.L_x_61281:
        /* <DEDUP_REMOVED lines=9> */
.L_x_61285:
[----:B------:R-:W-:Y:S02]  /*49dd0*/  IMAD.MOV.U32 R30, RZ, RZ, R46 ;  /* 0x000000ffff1e7224 */ /* 0x000fe400078e002e */
[----:B------:R-:W-:Y:S01]  /*49de0*/  IMAD.MOV.U32 R32, RZ, RZ, R7 ;  /* 0x000000ffff207224 */ /* 0x000fe200078e0007 */
[----:B------:R-:W-:Y:S01]  /*49df0*/  MOV R7, R20 ;  /* 0x0000001400077202 */ /* 0x000fe20000000f00 */
[----:B------:R-:W-:Y:S02]  /*49e00*/  IMAD.MOV.U32 R46, RZ, RZ, R9 ;  /* 0x000000ffff2e7224 */ /* 0x000fe400078e0009 */
.L_x_61286:
[----:B------:R-:W-:Y:S05]  /*49e10*/  BSYNC B1 ;  /* 0x0000000000017941 */ /* 0x000fea0003800000 */
.L_x_61284:
        /* <DEDUP_REMOVED lines=9> */
.L_x_61288:
[----:B------:R-:W-:Y:S01]  /*49eb0*/  IMAD.MOV.U32 R48, RZ, RZ, R30 ;  /* 0x000000ffff307224 */ /* 0x000fe200078e001e */
[----:B------:R-:W-:Y:S01]  /*49ec0*/  MOV R30, R11 ;  /* 0x0000000b001e7202 */ /* 0x000fe20000000f00 */
[----:B------:R-:W-:Y:S02]  /*49ed0*/  IMAD.MOV.U32 R9, RZ, RZ, R32 ;  /* 0x000000ffff097224 */ /* 0x000fe400078e0020 */
[----:B------:R-:W-:Y:S02]  /*49ee0*/  IMAD.MOV.U32 R32, RZ, RZ, R19 ;  /* 0x000000ffff207224 */ /* 0x000fe400078e0013 */
.L_x_61289:
[----:B------:R-:W-:Y:S05]  /*49ef0*/  BSYNC B1 ;  /* 0x0000000000017941 */ /* 0x000fea0003800000 */
.L_x_61287:
        /* <DEDUP_REMOVED lines=9> */
.L_x_61291:
[----:B------:R-:W-:Y:S01]  /*49f90*/  IMAD.MOV.U32 R11, RZ, RZ, R48 ;  /* 0x000000ffff0b7224 */ /* 0x000fe200078e0030 */
[----:B------:R-:W-:Y:S01]  /*49fa0*/  MOV R47, R9 ;  /* 0x00000009002f7202 */ /* 0x000fe20000000f00 */
[----:B------:R-:W-:Y:S02]  /*49fb0*/  IMAD.MOV.U32 R48, RZ, RZ, R21 ;  /* 0x000000ffff307224 */ /* 0x000fe400078e0015 */
[----:B------:R-:W-:Y:S02]  /*49fc0*/  IMAD.MOV.U32 R9, RZ, RZ, R18 ;  /* 0x000000ffff097224 */ /* 0x000fe400078e0012 */
.L_x_61292:
[----:B------:R-:W-:Y:S05]  /*49fd0*/  BSYNC B1 ;  /* 0x0000000000017941 */ /* 0x000fea0003800000 */
.L_x_61290:
        /* <DEDUP_REMOVED lines=9> */
.L_x_61294:
[----:B------:R-:W-:Y:S01]  /*4a070*/  MOV R49, R11 ;  /* 0x0000000b00317202 */ /* 0x000fe20000000f00 */
[----:B------:R-:W-:Y:S02]  /*4a080*/  IMAD.MOV.U32 R50, RZ, RZ, R47 ;  /* 0x000000ffff327224 */ /* 0x000fe400078e002f */
[----:B------:R-:W-:Y:S02]  /*4a090*/  IMAD.MOV.U32 R11, RZ, RZ, R16 ;  /* 0x000000ffff0b7224 */ /* 0x000fe400078e0010 */
[----:B------:R-:W-:Y:S02]  /*4a0a0*/  IMAD.MOV.U32 R47, RZ, RZ, R34 ;  /* 0x000000ffff2f7224 */ /* 0x000fe400078e0022 */
.L_x_61295:
[----:B------:R-:W-:Y:S05]  /*4a0b0*/  BSYNC B1 ;  /* 0x0000000000017941 */ /* 0x000fea0003800000 */
.L_x_61293:
        /* <DEDUP_REMOVED lines=9> */
.L_x_61297:
[----:B------:R-:W-:Y:S02]  /*4a150*/  IMAD.MOV.U32 R51, RZ, RZ, R49 ;  /* 0x000000ffff337224 */ /* 0x000fe400078e0031 */
[----:B------:R-:W-:Y:S02]  /*4a160*/  IMAD.MOV.U32 R52, RZ, RZ, R50 ;  /* 0x000000ffff347224 */ /* 0x000fe400078e0032 */
[----:B------:R-:W-:Y:S02]  /*4a170*/  IMAD.MOV.U32 R49, RZ, RZ, R36 ;  /* 0x000000ffff317224 */ /* 0x000fe400078e0024 */
[----:B------:R-:W-:Y:S02]  /*4a180*/  IMAD.MOV.U32 R50, RZ, RZ, R17 ;  /* 0x000000ffff327224 */ /* 0x000fe400078e0011 */
.L_x_61298:
[----:B------:R-:W-:Y:S05]  /*4a190*/  BSYNC B1 ;  /* 0x0000000000017941 */ /* 0x000fea0003800000 */
.L_x_61296:
        /* <DEDUP_REMOVED lines=9> */
.L_x_61300:
[----:B------:R-:W-:Y:S02]  /*4a230*/  IMAD.MOV.U32 R54, RZ, RZ, R51 ;  /* 0x000000ffff367224 */ /* 0x000fe400078e0033 */
[----:B------:R-:W-:Y:S01]  /*4a240*/  IMAD.MOV.U32 R56, RZ, RZ, R52 ;  /* 0x000000ffff387224 */ /* 0x000fe200078e0034 */
[----:B------:R-:W-:Y:S01]  /*4a250*/  MOV R52, R23 ;  /* 0x0000001700347202 */ /* 0x000fe20000000f00 */
[----:B------:R-:W-:Y:S02]  /*4a260*/  IMAD.MOV.U32 R51, RZ, RZ, R15 ;  /* 0x000000ffff337224 */ /* 0x000fe400078e000f */
.L_x_61301:
[----:B------:R-:W-:Y:S05]  /*4a270*/  BSYNC B1 ;  /* 0x0000000000017941 */ /* 0x000fea0003800000 */
.L_x_61299:
        /* <DEDUP_REMOVED lines=16> */
.L_x_61303:
[----:B------:R-:W-:Y:S01]  /*4a380*/  MOV R26, R27 ;  /* 0x0000001b001a7202 */ /* 0x000fe20000000f00 */
[----:B------:R-:W-:Y:S02]  /*4a390*/  IMAD.MOV.U32 R42, RZ, RZ, R43 ;  /* 0x000000ffff2a7224 */ /* 0x000fe400078e002b */
[----:B------:R-:W-:Y:S02]  /*4a3a0*/  IMAD.MOV.U32 R27, RZ, RZ, R4 ;  /* 0x000000ffff1b7224 */ /* 0x000fe400078e0004 */
[----:B------:R-:W-:Y:S02]  /*4a3b0*/  IMAD.MOV.U32 R43, RZ, RZ, R13 ;  /* 0x000000ffff2b7224 */ /* 0x000fe400078e000d */
.L_x_61304:
[----:B------:R-:W-:Y:S05]  /*4a3c0*/  BSYNC B1 ;  /* 0x0000000000017941 */ /* 0x000fea0003800000 */
.L_x_61302:
        /* <DEDUP_REMOVED lines=9> */
.L_x_61306:
[----:B------:R-:W-:Y:S02]  /*4a460*/  IMAD.MOV.U32 R25, RZ, RZ, R26 ;  /* 0x000000ffff197224 */ /* 0x000fe400078e001a */
[----:B------:R-:W-:Y:S02]  /*4a470*/  IMAD.MOV.U32 R41, RZ, RZ, R42 ;  /* 0x000000ffff297224 */ /* 0x000fe400078e002a */
[----:B------:R-:W-:Y:S02]  /*4a480*/  IMAD.MOV.U32 R26, RZ, RZ, R6 ;  /* 0x000000ffff1a7224 */ /* 0x000fe400078e0006 */
[----:B------:R-:W-:Y:S02]  /*4a490*/  IMAD.MOV.U32 R42, RZ, RZ, R12 ;  /* 0x000000ffff2a7224 */ /* 0x000fe400078e000c */
.L_x_61307:
[----:B------:R-:W-:Y:S05]  /*4a4a0*/  BSYNC B1 ;  /* 0x0000000000017941 */ /* 0x000fea0003800000 */
.L_x_61305:
        /* <DEDUP_REMOVED lines=9> */
.L_x_61309:
[----:B------:R-:W-:Y:S02]  /*4a540*/  IMAD.MOV.U32 R24, RZ, RZ, R25 ;  /* 0x000000ffff187224 */ /* 0x000fe400078e0019 */
[----:B------:R-:W-:Y:S01]  /*4a550*/  IMAD.MOV.U32 R40, RZ, RZ, R41 ;  /* 0x000000ffff287224 */ /* 0x000fe200078e0029 */
[----:B------:R-:W-:Y:S01]  /*4a560*/  MOV R41, R14 ;  /* 0x0000000e00297202 */ /* 0x000fe20000000f00 */
[----:B------:R-:W-:Y:S02]  /*4a570*/  IMAD.MOV.U32 R25, RZ, RZ, R8 ;  /* 0x000000ffff197224 */ /* 0x000fe400078e0008 */
.L_x_61310:
[----:B------:R-:W-:Y:S05]  /*4a580*/  BSYNC B1 ;  /* 0x0000000000017941 */ /* 0x000fea0003800000 */
.L_x_61308:
        /* <DEDUP_REMOVED lines=9> */
.L_x_61312:
[----:B------:R-:W-:Y:S01]  /*4a620*/  IMAD.MOV.U32 R23, RZ, RZ, R24 ;  /* 0x000000ffff177224 */ /* 0x000fe200078e0018 */
[----:B------:R-:W-:Y:S01]  /*4a630*/  MOV R24, R29 ;  /* 0x0000001d00187202 */ /* 0x000fe20000000f00 */
[----:B------:R-:W-:Y:S02]  /*4a640*/  IMAD.MOV.U32 R39, RZ, RZ, R40 ;  /* 0x000000ffff277224 */ /* 0x000fe400078e0028 */
[----:B------:R-:W-:Y:S02]  /*4a650*/  IMAD.MOV.U32 R40, RZ, RZ, R33 ;  /* 0x000000ffff287224 */ /* 0x000fe400078e0021 */
.L_x_61313:
[----:B------:R-:W-:Y:S05]  /*4a660*/  BSYNC B1 ;  /* 0x0000000000017941 */ /* 0x000fea0003800000 */
.L_x_61311:
        /* <DEDUP_REMOVED lines=9> */
.L_x_61315:
[----:B------:R-:W-:Y:S01]  /*4a700*/  IMAD.MOV.U32 R22, RZ, RZ, R23 ;  /* 0x000000ffff167224 */ /* 0x000fe200078e0017 */
[----:B------:R-:W-:Y:S01]  /*4a710*/  MOV R38, R39 ;  /* 0x0000002700267202 */ /* 0x000fe20000000f00 */
[----:B------:R-:W-:Y:S02]  /*4a720*/  IMAD.MOV.U32 R23, RZ, RZ, R10 ;  /* 0x000000ffff177224 */ /* 0x000fe400078e000a */
[----:B------:R-:W-:Y:S02]  /*4a730*/  IMAD.MOV.U32 R39, RZ, RZ, R31 ;  /* 0x000000ffff277224 */ /* 0x000fe400078e001f */
.L_x_61316:
[----:B------:R-:W-:Y:S05]  /*4a740*/  BSYNC B1 ;  /* 0x0000000000017941 */ /* 0x000fea0003800000 */
.L_x_61314:
        /* <DEDUP_REMOVED lines=9> */
.L_x_61318:
[----:B------:R-:W-:Y:S01]  /*4a7e0*/  MOV R21, R22 ;  /* 0x0000001600157202 */ /* 0x000fe20000000f00 */
[----:B------:R-:W-:Y:S02]  /*4a7f0*/  IMAD.MOV.U32 R37, RZ, RZ, R38 ;  /* 0x000000ffff257224 */ /* 0x000fe400078e0026 */
[----:B------:R-:W-:Y:S02]  /*4a800*/  IMAD.MOV.U32 R22, RZ, RZ, R28 ;  /* 0x000000ffff167224 */ /* 0x000fe400078e001c */
[----:B------:R-:W-:Y:S02]  /*4a810*/  IMAD.MOV.U32 R38, RZ, RZ, R35 ;  /* 0x000000ffff267224 */ /* 0x000fe400078e0023 */
.L_x_61319:
[----:B------:R-:W-:Y:S05]  /*4a820*/  BSYNC B1 ;  /* 0x0000000000017941 */ /* 0x000fea0003800000 */
.L_x_61317:
        /* <DEDUP_REMOVED lines=9> */
.L_x_61321:
[----:B------:R-:W-:Y:S02]  /*4a8c0*/  IMAD.MOV.U32 R20, RZ, RZ, R21 ;  /* 0x000000ffff147224 */ /* 0x000fe400078e0015 */
[----:B------:R-:W-:Y:S02]  /*4a8d0*/  IMAD.MOV.U32 R36, RZ, RZ, R37 ;  /* 0x000000ffff247224 */ /* 0x000fe400078e0025 */
[----:B------:R-:W-:Y:S02]  /*4a8e0*/  IMAD.MOV.U32 R21, RZ, RZ, R3 ;  /* 0x000000ffff157224 */ /* 0x000fe400078e0003 */
[----:B------:R-:W-:Y:S02]  /*4a8f0*/  IMAD.MOV.U32 R37, RZ, RZ, R44 ;  /* 0x000000ffff257224 */ /* 0x000fe400078e002c */
.L_x_61322:
[----:B------:R-:W-:Y:S05]  /*4a900*/  BSYNC B1 ;  /* 0x0000000000017941 */ /* 0x000fea0003800000 */
.L_x_61320:
        /* <DEDUP_REMOVED lines=9> */
.L_x_61324:
[----:B------:R-:W-:Y:S02]  /*4a9a0*/  IMAD.MOV.U32 R19, RZ, RZ, R20 ;  /* 0x000000ffff137224 */ /* 0x000fe400078e0014 */
[----:B------:R-:W-:Y:S01]  /*4a9b0*/  IMAD.MOV.U32 R35, RZ, RZ, R36 ;  /* 0x000000ffff237224 */ /* 0x000fe200078e0024 */
[----:B------:R-:W-:Y:S01]  /*4a9c0*/  MOV R36, R45 ;  /* 0x0000002d00247202 */ /* 0x000fe20000000f00 */
[----:B------:R-:W-:Y:S02]  /*4a9d0*/  IMAD.MOV.U32 R20, RZ, RZ, R5 ;  /* 0x000000ffff147224 */ /* 0x000fe400078e0005 */
.L_x_61325:
[----:B------:R-:W-:Y:S05]  /*4a9e0*/  BSYNC B1 ;  /* 0x0000000000017941 */ /* 0x000fea0003800000 */
.L_x_61323:
        /* <DEDUP_REMOVED lines=9> */
.L_x_61327:
[----:B------:R-:W-:Y:S01]  /*4aa80*/  IMAD.MOV.U32 R18, RZ, RZ, R19 ;  /* 0x000000ffff127224 */ /* 0x000fe200078e0013 */
[----:B------:R-:W-:Y:S01]  /*4aa90*/  MOV R19, R46 ;  /* 0x0000002e00137202 */ /* 0x000fe20000000f00 */
[----:B------:R-:W-:Y:S02]  /*4aaa0*/  IMAD.MOV.U32 R34, RZ, RZ, R35 ;  /* 0x000000ffff227224 */ /* 0x000fe400078e0023 */
[----:B------:R-:W-:Y:S02]  /*4aab0*/  IMAD.MOV.U32 R35, RZ, RZ, R7 ;  /* 0x000000ffff237224 */ /* 0x000fe400078e0007 */
.L_x_61328:
[----:B------:R-:W-:Y:S05]  /*4aac0*/  BSYNC B1 ;  /* 0x0000000000017941 */ /* 0x000fea0003800000 */
.L_x_61326:
        /* <DEDUP_REMOVED lines=9> */
.L_x_61330:
[----:B------:R-:W-:Y:S01]  /*4ab60*/  IMAD.MOV.U32 R17, RZ, RZ, R18 ;  /* 0x000000ffff117224 */ /* 0x000fe200078e0012 */
[----:B------:R-:W-:Y:S01]  /*4ab70*/  MOV R33, R34 ;  /* 0x0000002200217202 */ /* 0x000fe20000000f00 */
[----:B------:R-:W-:Y:S02]  /*4ab80*/  IMAD.MOV.U32 R18, RZ, RZ, R30 ;  /* 0x000000ffff127224 */ /* 0x000fe400078e001e */
[----:B------:R-:W-:Y:S02]  /*4ab90*/  IMAD.MOV.U32 R34, RZ, RZ, R32 ;  /* 0x000000ffff227224 */ /* 0x000fe400078e0020 */
.L_x_61331:
[----:B------:R-:W-:Y:S05]  /*4aba0*/  BSYNC B1 ;  /* 0x0000000000017941 */ /* 0x000fea0003800000 */
.L_x_61329:
        /* <DEDUP_REMOVED lines=9> */
.L_x_61333:
[----:B------:R-:W-:Y:S01]  /*4ac40*/  MOV R16, R17 ;  /* 0x0000001100107202 */ /* 0x000fe20000000f00 */
[----:B------:R-:W-:Y:S02]  /*4ac50*/  IMAD.MOV.U32 R32, RZ, RZ, R33 ;  /* 0x000000ffff207224 */ /* 0x000fe400078e0021 */
[----:B------:R-:W-:Y:S02]  /*4ac60*/  IMAD.MOV.U32 R17, RZ, RZ, R48 ;  /* 0x000000ffff117224 */ /* 0x000fe400078e0030 */
[----:B------:R-:W-:Y:S02]  /*4ac70*/  IMAD.MOV.U32 R33, RZ, RZ, R9 ;  /* 0x000000ffff217224 */ /* 0x000fe400078e0009 */
.L_x_61334:
[----:B------:R-:W-:Y:S05]  /*4ac80*/  BSYNC B1 ;  /* 0x0000000000017941 */ /* 0x000fea0003800000 */
.L_x_61332:
        /* <DEDUP_REMOVED lines=9> */
.L_x_61336:
[----:B------:R-:W-:Y:S02]  /*4ad20*/  IMAD.MOV.U32 R15, RZ, RZ, R16 ;  /* 0x000000ffff0f7224 */ /* 0x000fe400078e0010 */
[----:B------:R-:W-:Y:S02]  /*4ad30*/  IMAD.MOV.U32 R31, RZ, RZ, R32 ;  /* 0x000000ffff1f7224 */ /* 0x000fe400078e0020 */
[----:B------:R-:W-:Y:S02]  /*4ad40*/  IMAD.MOV.U32 R16, RZ, RZ, R11 ;  /* 0x000000ffff107224 */ /* 0x000fe400078e000b */
[----:B------:R-:W-:Y:S02]  /*4ad50*/  IMAD.MOV.U32 R32, RZ, RZ, R47 ;  /* 0x000000ffff207224 */ /* 0x000fe400078e002f */
.L_x_61337:
[----:B------:R-:W-:Y:S05]  /*4ad60*/  BSYNC B1 ;  /* 0x0000000000017941 */ /* 0x000fea0003800000 */
.L_x_61335:
        /* <DEDUP_REMOVED lines=9> */
.L_x_61339:
[----:B------:R-:W-:Y:S02]  /*4ae00*/  IMAD.MOV.U32 R14, RZ, RZ, R15 ;  /* 0x000000ffff0e7224 */ /* 0x000fe400078e000f */
[----:B------:R-:W-:Y:S01]  /*4ae10*/  IMAD.MOV.U32 R30, RZ, RZ, R31 ;  /* 0x000000ffff1e7224 */ /* 0x000fe200078e001f */
[----:B------:R-:W-:Y:S01]  /*4ae20*/  MOV R31, R50 ;  /* 0x00000032001f7202 */ /* 0x000fe20000000f00 */
[----:B------:R-:W-:Y:S02]  /*4ae30*/  IMAD.MOV.U32 R15, RZ, RZ, R49 ;  /* 0x000000ffff0f7224 */ /* 0x000fe400078e0031 */
.L_x_61340:
[----:B------:R-:W-:Y:S05]  /*4ae40*/  BSYNC B1 ;  /* 0x0000000000017941 */ /* 0x000fea0003800000 */
.L_x_61338:
        /* <DEDUP_REMOVED lines=9> */
.L_x_61342:
[----:B------:R-:W-:Y:S01]  /*4aee0*/  IMAD.MOV.U32 R13, RZ, RZ, R14 ;  /* 0x000000ffff0d7224 */ /* 0x000fe200078e000e */
[----:B------:R-:W-:Y:S01]  /*4aef0*/  MOV R14, R51 ;  /* 0x00000033000e7202 */ /* 0x000fe20000000f00 */
[----:B------:R-:W-:Y:S02]  /*4af00*/  IMAD.MOV.U32 R29, RZ, RZ, R30 ;  /* 0x000000ffff1d7224 */ /* 0x000fe400078e001e */
[----:B------:R-:W-:Y:S02]  /*4af10*/  IMAD.MOV.U32 R30, RZ, RZ, R52 ;  /* 0x000000ffff1e7224 */ /* 0x000fe400078e0034 */
.L_x_61343:
[----:B------:R-:W-:Y:S05]  /*4af20*/  BSYNC B1 ;  /* 0x0000000000017941 */ /* 0x000fea0003800000 */
.L_x_61341:
        /* <DEDUP_REMOVED lines=9> */
.L_x_61345:
[----:B------:R-:W-:Y:S01]  /*4afc0*/  IMAD.MOV.U32 R12, RZ, RZ, R13 ;  /* 0x000000ffff0c7224 */ /* 0x000fe200078e000d */
[----:B------:R-:W-:Y:S01]  /*4afd0*/  MOV R28, R29 ;  /* 0x0000001d001c7202 */ /* 0x000fe20000000f00 */
[----:B------:R-:W-:Y:S02]  /*4afe0*/  IMAD.MOV.U32 R13, RZ, RZ, R54 ;  /* 0x000000ffff0d7224 */ /* 0x000fe400078e0036 */
[----:B------:R-:W-:Y:S02]  /*4aff0*/  IMAD.MOV.U32 R29, RZ, RZ, R56 ;  /* 0x000000ffff1d7224 */ /* 0x000fe400078e0038 */
.L_x_61346:
[----:B------:R-:W-:Y:S05]  /*4b000*/  BSYNC B1 ;  /* 0x0000000000017941 */ /* 0x000fea0003800000 */
.L_x_61344:
[----:B------:R-:W-:Y:S02]  /*4b010*/  FADD.FTZ R54, R59, R57 ;  /* 0x000000393b367221 */ /* 0x000fe40000010000 */
[----:B------:R-:W-:Y:S02]  /*4b020*/  IMAD.MOV.U32 R55, RZ, RZ, R0 ;  /* 0x000000ffff377224 */ /* 0x000fe400078e0000 */
.L_x_60626:
[----:B-1-34-:R-:W-:Y:S05]  /*4b030*/  BSYNC B0 ;  /* 0x0000000000007941 */ /* 0x01afea0003800000 */
.L_x_60625:
[----:B------:R-:W-:Y:S01]  /*4b040*/  ISETP.NE.AND P0, PT, R67, RZ, PT ;  /* 0x000000ff4300720c */ /* 0x000fe20003f05270 */
[----:B------:R-:W-:Y:S01]  /*4b050*/  BSSY B0, `(.L_x_61347) ;  /* 0x000000e000007945 */ /* 0x000fe20003800000 */
[----:B------:R-:W-:-:S11]  /*4b060*/  ISETP.NE.AND P1, PT, R64, RZ, PT ;  /* 0x000000ff4000720c */ /* 0x000fd60003f25270 */
[----:B------:R-:W-:Y:S05]  /*4b070*/  @P0 BRA `(.L_x_61348) ;  /* 0x000000b000000947 */ /* 0x000fea0003800000 */
[----:B0-----:R-:W-:Y:S01]  /*4b080*/  IMAD.MOV.U32 R2, RZ, RZ, R55 ;  /* 0x000000ffff027224 */ /* 0x001fe200078e0037 */
[----:B------:R-:W-:Y:S01]  /*4b090*/  MOV R3, R54 ;  /* 0x0000003600037202 */ /* 0x000fe20000000f00 */
        /* <DEDUP_REMOVED lines=8> */
[----:B------:R0:W-:Y:S02]  /*4b120*/  STS.128 [0x80], R40 ;  /* 0x00008028ff007388 */ /* 0x0001e40000000c00 */
.L_x_61348:
[----:B------:R-:W-:Y:S05]  /*4b130*/  BSYNC B0 ;  /* 0x0000000000007941 */ /* 0x000fea0003800000 */
.L_x_61347:
[----:B------:R-:W-:Y:S06]  /*4b140*/  BAR.SYNC.DEFER_BLOCKING 0x0 ;  /* 0x0000000000007b1d */ /* 0x000fec0000010000 */
[----:B------:R-:W-:Y:S05]  /*4b150*/  @P1 EXIT ;  /* 0x000000000000194d */ /* 0x000fea0003800000 */
[----:B0-----:R-:W-:Y:S01]  /*4b160*/  IMAD.MOV.U32 R10, RZ, RZ, c[0x0][0x180] ;  /* 0x00006000ff0a7624 */ /* 0x001fe200078e00ff */
[----:B--2---:R-:W0:Y:S01]  /*4b170*/  MUFU.LG2 R54, R54 ;  /* 0x0000003600367308 */ /* 0x004e220000000c00 */
[----:B------:R-:W-:-:S02]  /*4b180*/  IMAD R0, R65, c[0x0][0x180], RZ ;  /* 0x0000600041007a24 */ /* 0x000fc400078e02ff */
[----:B------:R-:W-:Y:S01]  /*4b190*/  IMAD.MOV.U32 R7, RZ, RZ, 0x4 ;  /* 0x00000004ff077424 */ /* 0x000fe200078e00ff */
[----:B------:R-:W-:Y:S01]  /*4b1a0*/  ISETP.GE.AND P6, PT, R10, 0x1, PT ;  /* 0x000000010a00780c */ /* 0x000fe20003fc6270 */
[----:B------:R-:W-:Y:S01]  /*4b1b0*/  IMAD.SHL.U32 R0, R0, 0x2, RZ ;  /* 0x0000000200007824 */ /* 0x000fe200078e00ff */
[C---:B------:R-:W-:Y:S02]  /*4b1c0*/  ISETP.GE.AND P2, PT, R10.reuse, 0x2, PT ;  /* 0x000000020a00780c */ /* 0x040fe40003f46270 */
[----:B------:R-:W-:Y:S01]  /*4b1d0*/  ISETP.GE.AND P0, PT, R10, 0x3, PT ;  /* 0x000000030a00780c */ /* 0x000fe20003f06270 */
[-C--:B------:R-:W-:Y:S01]  /*4b1e0*/  IMAD.WIDE R4, R0, R7.reuse, c[0x0][0x170] ;  /* 0x00005c0000047625 */ /* 0x080fe200078e0207 */
[----:B------:R-:W-:Y:S02]  /*4b1f0*/  P2R R2, PR, RZ, 0x4 ;  /* 0x00000004ff027803 */ /* 0x000fe40000000000 */
[C---:B------:R-:W-:Y:S01]  /*4b200*/  ISETP.GE.AND P1, PT, R10.reuse, 0x4, PT ;  /* 0x000000040a00780c */ /* 0x040fe20003f26270 */
[----:B------:R-:W-:Y:S01]  /*4b210*/  IMAD.WIDE R2, R65, R7, c[0x0][0x168] ;  /* 0x00005a0041027625 */ /* 0x000fe200078e0207 */
[----:B------:R-:W-:-:S02]  /*4b220*/  ISETP.GE.AND P2, PT, R10, 0x5, PT ;  /* 0x000000050a00780c */ /* 0x000fc40003f46270 */
[----:B------:R-:W-:Y:S01]  /*4b230*/  ISETP.GE.AND P3, PT, R10, 0x6, PT ;  /* 0x000000060a00780c */ /* 0x000fe20003f66270 */
[----:B------:R-:W-:Y:S01]  /*4b240*/  IMAD.WIDE R6, R0, R7, c[0x0][0x178] ;  /* 0x00005e0000067625 */ /* 0x000fe200078e0207 */
[C---:B------:R-:W-:Y:S02]  /*4b250*/  ISETP.GE.AND P4, PT, R10.reuse, 0x7, PT ;  /* 0x000000070a00780c */ /* 0x040fe40003f86270 */
[----:B------:R-:W-:Y:S01]  /*4b260*/  ISETP.GE.AND P5, PT, R10, 0x8, PT ;  /* 0x000000080a00780c */ /* 0x000fe20003fa6270 */
[----:B------:R-:W-:Y:S05]  /*4b270*/  @!P6 BRA `(.L_x_61349) ;  /* 0x000000c00000e947 */ /* 0x000fea0003800000 */
[----:B0-----:R-:W2:Y:S04]  /*4b280*/  LDG.E.CONSTANT R0, [R2.64] ;  /* 0x0000000402007981 */ /* 0x001ea8000c1e9900 */
[----:B------:R-:W3:Y:S01]  /*4b290*/  LDG.E.CONSTANT R8, [R2.64] ;  /* 0x0000000402087981 */ /* 0x000ee2000c1e9900 */
[----:B------:R-:W-:-:S02]  /*4b2a0*/  FADD.FTZ R9, R28, -R55 ;  /* 0x800000371c097221 */ /* 0x000fc40000010000 */
[----:B------:R-:W-:Y:S01]  /*4b2b0*/  FADD.FTZ R11, R29, -R55 ;  /* 0x800000371d0b7221 */ /* 0x000fe20000010000 */
[----:B------:R0:W-:Y:S01]  /*4b2c0*/  STG.E [R4.64], R12 ;  /* 0x0000000c04007986 */ /* 0x0001e2000c101904 */
[C---:B------:R-:W-:Y:S02]  /*4b2d0*/  FFMA.FTZ R9, R54.reuse, -0.69314718246459960938, R9 ;  /* 0xbf31721836097823 */ /* 0x040fe40000010009 */
[----:B------:R-:W-:Y:S02]  /*4b2e0*/  FFMA.FTZ R11, R54, -0.69314718246459960938, R11 ;  /* 0xbf317218360b7823 */ /* 0x000fe4000001000b */
[----:B--2---:R-:W-:Y:S02]  /*4b2f0*/  FADD.FTZ R9, R0, R9 ;  /* 0x0000000900097221 */ /* 0x004fe40000010000 */
[----:B---3--:R-:W-:-:S03]  /*4b300*/  FADD.FTZ R11, R8, R11 ;  /* 0x0000000b080b7221 */ /* 0x008fc60000010000 */
[----:B------:R0:W-:Y:S04]  /*4b310*/  STG.E [R6.64], R9 ;  /* 0x0000000906007986 */ /* 0x0001e8000c101904 */
[----:B------:R0:W-:Y:S04]  /*4b320*/  STG.E [R4.64+0x4], R13 ;  /* 0x0000040d04007986 */ /* 0x0001e8000c101904 */
[----:B------:R0:W-:Y:S02]  /*4b330*/  STG.E [R6.64+0x4], R11 ;  /* 0x0000040b06007986 */ /* 0x0001e4000c101904 */
.L_x_61349:
        /* <DEDUP_REMOVED lines=14> */
.L_x_61350:
        /* <DEDUP_REMOVED lines=13> */
.L_x_61351:
        /* <DEDUP_REMOVED lines=13> */
.L_x_61352:
        /* <DEDUP_REMOVED lines=13> */
.L_x_61353:
        /* <DEDUP_REMOVED lines=13> */
.L_x_61354:
        /* <DEDUP_REMOVED lines=13> */
.L_x_61355:
[----:B------:R-:W-:Y:S05]  /*4b830*/  @!P5 BRA `(.L_x_61356) ;  /* 0x000000600000d947 */ /* 0x000fea0003800000 */
[----:B------:R-:W2:Y:S01]  /*4b840*/  LDG.E.CONSTANT R0, [R2.64] ;  /* 0x0000000402007981 */ /* 0x000ea2000c1e9900 */
[----:B0-----:R-:W-:-:S03]  /*4b850*/  FADD.FTZ R9, R42, -R55 ;  /* 0x800000372a097221 */ /* 0x001fc60000010000 */
[----:B------:R0:W-:Y:S01]  /*4b860*/  STG.E [R4.64+0x38], R26 ;  /* 0x0000381a04007986 */ /* 0x0001e2000c101904 */
[----:B------:R-:W-:-:S04]  /*4b870*/  FFMA.FTZ R9, R54, -0.69314718246459960938, R9 ;  /* 0xbf31721836097823 */ /* 0x000fc80000010009 */
[----:B--2---:R-:W-:-:S05]  /*4b880*/  FADD.FTZ R9, R0, R9 ;  /* 0x0000000900097221 */ /* 0x004fca0000010000 */
[----:B------:R0:W-:Y:S02]  /*4b890*/  STG.E [R6.64+0x38], R9 ;  /* 0x0000380906007986 */ /* 0x0001e4000c101904 */
.L_x_61356:
        /* <DEDUP_REMOVED lines=8> */
.L_x_61357:
        /* <DEDUP_REMOVED lines=14> */
.L_x_74504:


//--------------------- .text._ZN17fastertransformer38beam_online_softmax_topk_stage1_kernelIfLi1ELi16ELi128EEEvPKT_S3_PKbPfiiPKi --------------------------
	.section	.text._ZN17fastertransformer38beam_online_softmax_topk_stage1_kernelIfLi1ELi16ELi128EEEvPKT_S3_PKbPfiiPKi,"ax",@progbits
	.sectioninfo	@"SHI_REGISTERS=80"
	.align	128
        .global         _ZN17fastertransformer38beam_online_softmax_topk_stage1_kernelIfLi1ELi16ELi128EEEvPKT_S3_PKbPfiiPKi
        .type           _ZN17fastertransformer38beam_online_softmax_topk_stage1_kernelIfLi1ELi16ELi128EEEvPKT_S3_PKbPfiiPKi,@function
        .size           _ZN17fastertransformer38beam_online_softmax_topk_stage1_kernelIfLi1ELi16ELi128EEEvPKT_S3_PKbPfiiPKi,(.L_x_74505 - _ZN17fastertransformer38beam_online_softmax_topk_stage1_kernelIfLi1ELi16ELi128EEEvPKT_S3_PKbPfiiPKi)
        .other          _ZN17fastertransformer38beam_online_softmax_topk_stage1_kernelIfLi1ELi16ELi128EEEvPKT_S3_PKbPfiiPKi,@"STO_CUDA_ENTRY STV_DEFAULT"
_ZN17fastertransformer38beam_online_softmax_topk_stage1_kernelIfLi1ELi16ELi128EEEvPKT_S3_PKbPfiiPKi:
.text._ZN17fastertransformer38beam_online_softmax_topk_stage1_kernelIfLi1ELi16ELi128EEEvPKT_S3_PKbPfiiPKi:
        /* <DEDUP_REMOVED lines=10> */
[----:B------:R-:W-:Y:S01]  /*00a0*/  IMAD R72, R20, c[0x0][0x180], RZ ;  /* 0x0000600014487a24 */ /* 0x000fe200078e02ff */
[----:B------:R-:W-:Y:S01]  /*00b0*/  BSSY B1, `(.L_x_61358) ;  /* 0x00003e4000017945 */ /* 0x000fe20003800000 */
        /* <DEDUP_REMOVED lines=9> */
[----:B------:R-:W-:Y:S01]  /*0150*/  SHF.R.S32.HI R23, RZ, 0x1f, R72 ;  /* 0x0000001fff177819 */ /* 0x000fe20000011448 */
[----:B------:R-:W-:Y:S01]  /*0160*/  IMAD.MOV.U32 R9, RZ, RZ, -0x800001 ;  /* 0xff7fffffff097424 */ /* 0x000fe200078e00ff */
[----:B-1----:R-:W1:Y:S01]  /*0170*/  MUFU.RCP R6, R6 ;  /* 0x0000000600067308 */ /* 0x002e620000001000 */
[----:B------:R-:W-:-:S02]  /*0180*/  IMAD.MOV.U32 R8, RZ, RZ, -0x800001 ;  /* 0xff7fffffff087424 */ /* 0x000fc400078e00ff */
[----:B------:R-:W-:Y:S02]  /*0190*/  IMAD.MOV.U32 R17, RZ, RZ, -0x800001 ;  /* 0xff7fffffff117424 */ /* 0x000fe400078e00ff */
[----:B------:R-:W-:Y:S02]  /*01a0*/  IMAD.MOV.U32 R19, RZ, RZ, RZ ;  /* 0x000000ffff137224 */ /* 0x000fe400078e00ff */
[----:B------:R-:W-:Y:S01]  /*01b0*/  IMAD.MOV.U32 R18, RZ, RZ, -0x800001 ;  /* 0xff7fffffff127424 */ /* 0x000fe200078e00ff */
[----:B-1----:R-:W-:Y:S01]  /*01c0*/  IADD3 R4, R6, 0xffffffe, RZ ;  /* 0x0ffffffe06047810 */ /* 0x002fe20007ffe0ff */
[----:B------:R-:W-:-:S03]  /*01d0*/  IMAD.MOV.U32 R6, RZ, RZ, -0x800001 ;  /* 0xff7fffffff067424 */ /* 0x000fc600078e00ff */
[----:B------:R1:W3:Y:S02]  /*01e0*/  F2I.FTZ.U32.TRUNC.NTZ R5, R4 ;  /* 0x0000000400057305 */ /* 0x0002e4000021f000 */
[----:B-1----:R-:W-:Y:S02]  /*01f0*/  IMAD.MOV.U32 R4, RZ, RZ, RZ ;  /* 0x000000ffff047224 */ /* 0x002fe400078e00ff */
[----:B---3--:R-:W-:-:S04]  /*0200*/  IMAD.MOV R7, RZ, RZ, -R5 ;  /* 0x000000ffff077224 */ /* 0x008fc800078e0a05 */
[----:B------:R-:W-:-:S04]  /*0210*/  IMAD R7, R7, c[0x0][0x10], RZ ;  /* 0x0000040007077a24 */ /* 0x000fc800078e02ff */
[----:B------:R-:W-:Y:S01]  /*0220*/  IMAD.HI.U32 R5, R5, R7, R4 ;  /* 0x0000000705057227 */ /* 0x000fe200078e0004 */
[----:B------:R-:W-:Y:S01]  /*0230*/  MOV R7, 0xff7fffff ;  /* 0xff7fffff00077802 */ /* 0x000fe20000000f00 */
[----:B------:R-:W1:Y:S04]  /*0240*/  S2R R4, SR_CTAID.Y ;  /* 0x0000000000047919 */ /* 0x000e680000002600 */
[----:B------:R-:W-:-:S04]  /*0250*/  IMAD.HI.U32 R5, R5, R0, RZ ;  /* 0x0000000005057227 */ /* 0x000fc800078e00ff */
[----:B0-----:R-:W-:-:S04]  /*0260*/  IMAD.MOV R3, RZ, RZ, -R5 ;  /* 0x000000ffff037224 */ /* 0x001fc800078e0a05 */
[----:B------:R-:W-:Y:S02]  /*0270*/  IMAD R0, R3, c[0x0][0x10], R0 ;  /* 0x0000040003007a24 */ /* 0x000fe400078e0200 */
[----:B------:R-:W0:Y:S03]  /*0280*/  S2R R3, SR_TID.X ;  /* 0x0000000000037919 */ /* 0x000e260000002100 */
[----:B------:R-:W-:-:S13]  /*0290*/  ISETP.GE.U32.AND P0, PT, R0, c[0x0][0x10], PT ;  /* 0x0000040000007a0c */ /* 0x000fda0003f06070 */
[----:B------:R-:W-:Y:S02]  /*02a0*/  @P0 IADD3 R0, R0, -c[0x0][0x10], RZ ;  /* 0x8000040000000a10 */ /* 0x000fe40007ffe0ff */
[----:B------:R-:W-:Y:S02]  /*02b0*/  @P0 IADD3 R5, R5, 0x1, RZ ;  /* 0x0000000105050810 */ /* 0x000fe40007ffe0ff */
[----:B------:R-:W-:-:S13]  /*02c0*/  ISETP.GE.U32.AND P1, PT, R0, c[0x0][0x10], PT ;  /* 0x0000040000007a0c */ /* 0x000fda0003f26070 */
[----:B------:R-:W-:Y:S02]  /*02d0*/  @P1 IADD3 R5, R5, 0x1, RZ ;  /* 0x0000000105051810 */ /* 0x000fe40007ffe0ff */
[----:B------:R-:W-:-:S05]  /*02e0*/  @!P2 LOP3.LUT R5, RZ, c[0x0][0x10], RZ, 0x33, !PT ;  /* 0x00000400ff05aa12 */ /* 0x000fca00078e33ff */
[CC--:B-1----:R-:W-:Y:S02]  /*02f0*/  IMAD R21, R5.reuse, R4.reuse, R5 ;  /* 0x0000000405157224 */ /* 0x0c2fe400078e0205 */
[----:B0-----:R-:W-:Y:S02]  /*0300*/  IMAD R0, R5, R4, R3 ;  /* 0x0000000405007224 */ /* 0x001fe400078e0203 */
[----:B------:R-:W-:Y:S01]  /*0310*/  IMAD.MOV.U32 R5, RZ, RZ, -0x800001 ;  /* 0xff7fffffff057424 */ /* 0x000fe200078e00ff */
[----:B------:R-:W-:Y:S01]  /*0320*/  IMNMX R21, R21, c[0x0][0x180], PT ;  /* 0x0000600015157a17 */ /* 0x000fe20003800200 */
[----:B------:R-:W-:Y:S02]  /*0330*/  IMAD.MOV.U32 R4, RZ, RZ, -0x800001 ;  /* 0xff7fffffff047424 */ /* 0x000fe400078e00ff */
[----:B------:R-:W-:Y:S01]  /*0340*/  IMAD.MOV.U32 R3, RZ, RZ, -0x800001 ;  /* 0xff7fffffff037424 */ /* 0x000fe200078e00ff */
[----:B--2---:R-:W-:Y:S01]  /*0350*/  ISETP.NE.AND P0, PT, R2, RZ, PT ;  /* 0x000000ff0200720c */ /* 0x004fe20003f05270 */
[----:B------:R-:W-:-:S12]  /*0360*/  IMAD.MOV.U32 R2, RZ, RZ, -0x800001 ;  /* 0xff7fffffff027424 */ /* 0x000fd800078e00ff */
[----:B------:R-:W-:Y:S05]  /*0370*/  @!P0 BRA `(.L_x_61359) ;  /* 0x0000148000008947 */ /* 0x000fea0003800000 */
[----:B------:R-:W-:Y:S01]  /*0380*/  ISETP.GE.AND P0, PT, R0, R21, PT ;  /* 0x000000150000720c */ /* 0x000fe20003f06270 */
[----:B------:R-:W-:Y:S01]  /*0390*/  BSSY B0, `(.L_x_61360) ;  /* 0x0000145000007945 */ /* 0x000fe20003800000 */
[----:B------:R-:W-:Y:S01]  /*03a0*/  IMAD.MOV.U32 R57, RZ, RZ, -0x1 ;  /* 0xffffffffff397424 */ /* 0x000fe200078e00ff */
[----:B------:R-:W-:Y:S01]  /*03b0*/  MOV R61, 0xffffffff ;  /* 0xffffffff003d7802 */ /* 0x000fe20000000f00 */
[----:B------:R-:W-:Y:S01]  /*03c0*/  IMAD.MOV.U32 R56, RZ, RZ, -0x1 ;  /* 0xffffffffff387424 */ /* 0x000fe200078e00ff */
[----:B------:R-:W-:Y:S01]  /*03d0*/  MOV R66, 0xffffffff ;  /* 0xffffffff00427802 */ /* 0x000fe20000000f00 */
        /* <DEDUP_REMOVED lines=26> */
[----:B------:R-:W-:Y:S01]  /*0580*/  IMAD.MOV.U32 R2, RZ, RZ, 0x4 ;  /* 0x00000004ff027424 */ /* 0x000fe200078e00ff */
[----:B------:R-:W-:-:S05]  /*0590*/  IADD3 R4, -R3, RZ, RZ ;  /* 0x000000ff03047210 */ /* 0x000fca0007ffe1ff */
        /* <DEDUP_REMOVED lines=9> */
[----:B------:R-:W-:Y:S01]  /*0630*/  IMAD.WIDE R2, R3, R2, c[0x0][0x188] ;  /* 0x0000620003027625 */ /* 0x000fe200078e0202 */
[----:B------:R-:W-:Y:S02]  /*0640*/  MOV R57, 0xffffffff ;  /* 0xffffffff00397802 */ /* 0x000fe40000000f00 */
[----:B------:R-:W-:Y:S01]  /*0650*/  MOV R8, 0xff7fffff ;  /* 0xff7fffff00087802 */ /* 0x000fe20000000f00 */
[----:B------:R-:W-:Y:S01]  /*0660*/  IMAD.MOV.U32 R18, RZ, RZ, -0x800001 ;  /* 0xff7fffffff127424 */ /* 0x000fe200078e00ff */
[----:B------:R0:W5:Y:S01]  /*0670*/  LDG.E.CONSTANT R27, [R2.64] ;  /* 0x00000004021b7981 */ /* 0x000162000c1e9900 */
[----:B------:R-:W-:Y:S01]  /*0680*/  IMAD.MOV.U32 R15, RZ, RZ, -0x800001 ;  /* 0xff7fffffff0f7424 */ /* 0x000fe200078e00ff */
[----:B------:R-:W-:Y:S01]  /*0690*/  MOV R17, 0xff7fffff ;  /* 0xff7fffff00117802 */ /* 0x000fe20000000f00 */
[----:B------:R-:W-:Y:S02]  /*06a0*/  IMAD.MOV.U32 R19, RZ, RZ, RZ ;  /* 0x000000ffff137224 */ /* 0x000fe400078e00ff */
        /* <DEDUP_REMOVED lines=13> */
.L_x_61410:
        /* <DEDUP_REMOVED lines=19> */
.L_x_61363:
[----:B------:R-:W-:Y:S02]  /*08b0*/  IMAD.MOV.U32 R15, RZ, RZ, R25 ;  /* 0x000000ffff0f7224 */ /* 0x000fe400078e0019 */
[----:B------:R-:W-:Y:S02]  /*08c0*/  IMAD.MOV.U32 R57, RZ, RZ, R0 ;  /* 0x000000ffff397224 */ /* 0x000fe400078e0000 */
.L_x_61364:
[----:B------:R-:W-:Y:S05]  /*08d0*/  BSYNC B2 ;  /* 0x0000000000027941 */ /* 0x000fea0003800000 */
.L_x_61362:
        /* <DEDUP_REMOVED lines=9> */
.L_x_61366:
[----:B------:R-:W-:Y:S01]  /*0970*/  MOV R20, R15 ;  /* 0x0000000f00147202 */ /* 0x000fe20000000f00 */
[----:B------:R-:W-:Y:S02]  /*0980*/  IMAD.MOV.U32 R22, RZ, RZ, R57 ;  /* 0x000000ffff167224 */ /* 0x000fe400078e0039 */
[----:B------:R-:W-:Y:S02]  /*0990*/  IMAD.MOV.U32 R15, RZ, RZ, R14 ;  /* 0x000000ffff0f7224 */ /* 0x000fe400078e000e */
[----:B------:R-:W-:Y:S02]  /*09a0*/  IMAD.MOV.U32 R57, RZ, RZ, R56 ;  /* 0x000000ffff397224 */ /* 0x000fe400078e0038 */
.L_x_61367:
[----:B------:R-:W-:Y:S05]  /*09b0*/  BSYNC B2 ;  /* 0x0000000000027941 */ /* 0x000fea0003800000 */
.L_x_61365:
        /* <DEDUP_REMOVED lines=11> */
.L_x_61369:
[----:B------:R-:W-:Y:S02]  /*0a70*/  IMAD.MOV.U32 R23, RZ, RZ, R20 ;  /* 0x000000ffff177224 */ /* 0x000fe400078e0014 */
[----:B------:R-:W-:Y:S02]  /*0a80*/  IMAD.MOV.U32 R25, RZ, RZ, R22 ;  /* 0x000000ffff197224 */ /* 0x000fe400078e0016 */
[----:B------:R-:W-:Y:S02]  /*0a90*/  IMAD.MOV.U32 R14, RZ, RZ, R13 ;  /* 0x000000ffff0e7224 */ /* 0x000fe400078e000d */
[----:B------:R-:W-:Y:S02]  /*0aa0*/  IMAD.MOV.U32 R56, RZ, RZ, R59 ;  /* 0x000000ffff387224 */ /* 0x000fe400078e003b */
.L_x_61370:
[----:B------:R-:W-:Y:S05]  /*0ab0*/  BSYNC B2 ;  /* 0x0000000000027941 */ /* 0x000fea0003800000 */
.L_x_61368:
        /* <DEDUP_REMOVED lines=11> */
.L_x_61372:
[----:B------:R-:W-:Y:S02]  /*0b70*/  IMAD.MOV.U32 R20, RZ, RZ, R23 ;  /* 0x000000ffff147224 */ /* 0x000fe400078e0017 */
[----:B------:R-:W-:Y:S02]  /*0b80*/  IMAD.MOV.U32 R22, RZ, RZ, R25 ;  /* 0x000000ffff167224 */ /* 0x000fe400078e0019 */
[----:B------:R-:W-:Y:S02]  /*0b90*/  IMAD.MOV.U32 R13, RZ, RZ, R12 ;  /* 0x000000ffff0d7224 */ /* 0x000fe400078e000c */
[----:B------:R-:W-:Y:S02]  /*0ba0*/  IMAD.MOV.U32 R59, RZ, RZ, R58 ;  /* 0x000000ffff3b7224 */ /* 0x000fe400078e003a */
.L_x_61373:
[----:B------:R-:W-:Y:S05]  /*0bb0*/  BSYNC B2 ;  /* 0x0000000000027941 */ /* 0x000fea0003800000 */
.L_x_61371:
        /* <DEDUP_REMOVED lines=11> */
.L_x_61375:
[----:B------:R-:W-:Y:S02]  /*0c70*/  IMAD.MOV.U32 R23, RZ, RZ, R20 ;  /* 0x000000ffff177224 */ /* 0x000fe400078e0014 */
[----:B------:R-:W-:Y:S02]  /*0c80*/  IMAD.MOV.U32 R25, RZ, RZ, R22 ;  /* 0x000000ffff197224 */ /* 0x000fe400078e0016 */
[----:B------:R-:W-:Y:S02]  /*0c90*/  IMAD.MOV.U32 R12, RZ, RZ, R11 ;  /* 0x000000ffff0c7224 */ /* 0x000fe400078e000b */
[----:B------:R-:W-:Y:S02]  /*0ca0*/  IMAD.MOV.U32 R58, RZ, RZ, R61 ;  /* 0x000000ffff3a7224 */ /* 0x000fe400078e003d */
.L_x_61376:
[----:B------:R-:W-:Y:S05]  /*0cb0*/  BSYNC B2 ;  /* 0x0000000000027941 */ /* 0x000fea0003800000 */
.L_x_61374:
        /* <DEDUP_REMOVED lines=11> */
.L_x_61378:
[----:B------:R-:W-:Y:S01]  /*0d70*/  IMAD.MOV.U32 R20, RZ, RZ, R23 ;  /* 0x000000ffff147224 */ /* 0x000fe200078e0017 */
[----:B------:R-:W-:Y:S01]  /*0d80*/  MOV R61, R60 ;  /* 0x0000003c003d7202 */ /* 0x000fe20000000f00 */
[----:B------:R-:W-:Y:S02]  /*0d90*/  IMAD.MOV.U32 R22, RZ, RZ, R25 ;  /* 0x000000ffff167224 */ /* 0x000fe400078e0019 */
[----:B------:R-:W-:Y:S02]  /*0da0*/  IMAD.MOV.U32 R11, RZ, RZ, R10 ;  /* 0x000000ffff0b7224 */ /* 0x000fe400078e000a */
.L_x_61379:
[----:B------:R-:W-:Y:S05]  /*0db0*/  BSYNC B2 ;  /* 0x0000000000027941 */ /* 0x000fea0003800000 */
.L_x_61377:
        /* <DEDUP_REMOVED lines=11> */
.L_x_61381:
[----:B------:R-:W-:Y:S01]  /*0e70*/  IMAD.MOV.U32 R23, RZ, RZ, R20 ;  /* 0x000000ffff177224 */ /* 0x000fe200078e0014 */
[----:B------:R-:W-:Y:S01]  /*0e80*/  MOV R10, R9 ;  /* 0x00000009000a7202 */ /* 0x000fe20000000f00 */
[----:B------:R-:W-:Y:S02]  /*0e90*/  IMAD.MOV.U32 R25, RZ, RZ, R22 ;  /* 0x000000ffff197224 */ /* 0x000fe400078e0016 */
[----:B------:R-:W-:Y:S02]  /*0ea0*/  IMAD.MOV.U32 R60, RZ, RZ, R63 ;  /* 0x000000ffff3c7224 */ /* 0x000fe400078e003f */
.L_x_61382:
[----:B------:R-:W-:Y:S05]  /*0eb0*/  BSYNC B2 ;  /* 0x0000000000027941 */ /* 0x000fea0003800000 */
.L_x_61380:
        /* <DEDUP_REMOVED lines=11> */
.L_x_61384:
[----:B------:R-:W-:Y:S01]  /*0f70*/  IMAD.MOV.U32 R20, RZ, RZ, R23 ;  /* 0x000000ffff147224 */ /* 0x000fe200078e0017 */
[----:B------:R-:W-:Y:S01]  /*0f80*/  MOV R22, R25 ;  /* 0x0000001900167202 */ /* 0x000fe20000000f00 */
[----:B------:R-:W-:Y:S02]  /*0f90*/  IMAD.MOV.U32 R9, RZ, RZ, R8 ;  /* 0x000000ffff097224 */ /* 0x000fe400078e0008 */
[----:B------:R-:W-:Y:S02]  /*0fa0*/  IMAD.MOV.U32 R63, RZ, RZ, R62 ;  /* 0x000000ffff3f7224 */ /* 0x000fe400078e003e */
.L_x_61385:
[----:B------:R-:W-:Y:S05]  /*0fb0*/  BSYNC B2 ;  /* 0x0000000000027941 */ /* 0x000fea0003800000 */
.L_x_61383:
        /* <DEDUP_REMOVED lines=11> */
.L_x_61387:
[----:B------:R-:W-:Y:S01]  /*1070*/  MOV R23, R20 ;  /* 0x0000001400177202 */ /* 0x000fe20000000f00 */
[----:B------:R-:W-:Y:S02]  /*1080*/  IMAD.MOV.U32 R25, RZ, RZ, R22 ;  /* 0x000000ffff197224 */ /* 0x000fe400078e0016 */
[----:B------:R-:W-:Y:S02]  /*1090*/  IMAD.MOV.U32 R8, RZ, RZ, R7 ;  /* 0x000000ffff087224 */ /* 0x000fe400078e0007 */
[----:B------:R-:W-:Y:S02]  /*10a0*/  IMAD.MOV.U32 R62, RZ, RZ, R65 ;  /* 0x000000ffff3e7224 */ /* 0x000fe400078e0041 */
.L_x_61388:
[----:B------:R-:W-:Y:S05]  /*10b0*/  BSYNC B2 ;  /* 0x0000000000027941 */ /* 0x000fea0003800000 */
.L_x_61386:
        /* <DEDUP_REMOVED lines=11> */
.L_x_61390:
[----:B------:R-:W-:Y:S02]  /*1170*/  IMAD.MOV.U32 R20, RZ, RZ, R23 ;  /* 0x000000ffff147224 */ /* 0x000fe400078e0017 */
[----:B------:R-:W-:Y:S02]  /*1180*/  IMAD.MOV.U32 R22, RZ, RZ, R25 ;  /* 0x000000ffff167224 */ /* 0x000fe400078e0019 */
[----:B------:R-:W-:Y:S02]  /*1190*/  IMAD.MOV.U32 R7, RZ, RZ, R6 ;  /* 0x000000ffff077224 */ /* 0x000fe400078e0006 */
[----:B------:R-:W-:Y:S02]  /*11a0*/  IMAD.MOV.U32 R65, RZ, RZ, R64 ;  /* 0x000000ffff417224 */ /* 0x000fe400078e0040 */
.L_x_61391:
[----:B------:R-:W-:Y:S05]  /*11b0*/  BSYNC B2 ;  /* 0x0000000000027941 */ /* 0x000fea0003800000 */
.L_x_61389:
        /* <DEDUP_REMOVED lines=11> */
.L_x_61393:
[----:B------:R-:W-:Y:S02]  /*1270*/  IMAD.MOV.U32 R23, RZ, RZ, R20 ;  /* 0x000000ffff177224 */ /* 0x000fe400078e0014 */
[----:B------:R-:W-:Y:S02]  /*1280*/  IMAD.MOV.U32 R25, RZ, RZ, R22 ;  /* 0x000000ffff197224 */ /* 0x000fe400078e0016 */
[----:B------:R-:W-:Y:S02]  /*1290*/  IMAD.MOV.U32 R6, RZ, RZ, R5 ;  /* 0x000000ffff067224 */ /* 0x000fe400078e0005 */
[----:B------:R-:W-:Y:S02]  /*12a0*/  IMAD.MOV.U32 R64, RZ, RZ, R67 ;  /* 0x000000ffff407224 */ /* 0x000fe400078e0043 */
.L_x_61394:
[----:B------:R-:W-:Y:S05]  /*12b0*/  BSYNC B2 ;  /* 0x0000000000027941 */ /* 0x000fea0003800000 */
.L_x_61392:
        /* <DEDUP_REMOVED lines=11> */
.L_x_61396:
[----:B------:R-:W-:Y:S02]  /*1370*/  IMAD.MOV.U32 R20, RZ, RZ, R23 ;  /* 0x000000ffff147224 */ /* 0x000fe400078e0017 */
[----:B------:R-:W-:Y:S02]  /*1380*/  IMAD.MOV.U32 R22, RZ, RZ, R25 ;  /* 0x000000ffff167224 */ /* 0x000fe400078e0019 */
[----:B------:R-:W-:Y:S02]  /*1390*/  IMAD.MOV.U32 R5, RZ, RZ, R4 ;  /* 0x000000ffff057224 */ /* 0x000fe400078e0004 */
[----:B------:R-:W-:Y:S02]  /*13a0*/  IMAD.MOV.U32 R67, RZ, RZ, R66 ;  /* 0x000000ffff437224 */ /* 0x000fe400078e0042 */
.L_x_61397:
[----:B------:R-:W-:Y:S05]  /*13b0*/  BSYNC B2 ;  /* 0x0000000000027941 */ /* 0x000fea0003800000 */
.L_x_61395:
        /* <DEDUP_REMOVED lines=11> */
.L_x_61399:
[----:B------:R-:W-:Y:S01]  /*1470*/  IMAD.MOV.U32 R23, RZ, RZ, R20 ;  /* 0x000000ffff177224 */ /* 0x000fe200078e0014 */
[----:B------:R-:W-:Y:S01]  /*1480*/  MOV R66, R69 ;  /* 0x0000004500427202 */ /* 0x000fe20000000f00 */
[----:B------:R-:W-:Y:S02]  /*1490*/  IMAD.MOV.U32 R25, RZ, RZ, R22 ;  /* 0x000000ffff197224 */ /* 0x000fe400078e0016 */
[----:B------:R-:W-:Y:S02]  /*14a0*/  IMAD.MOV.U32 R4, RZ, RZ, R3 ;  /* 0x000000ffff047224 */ /* 0x000fe400078e0003 */
.L_x_61400:
[----:B------:R-:W-:Y:S05]  /*14b0*/  BSYNC B2 ;  /* 0x0000000000027941 */ /* 0x000fea0003800000 */
.L_x_61398:
        /* <DEDUP_REMOVED lines=11> */
.L_x_61402:
[----:B------:R-:W-:Y:S01]  /*1570*/  IMAD.MOV.U32 R20, RZ, RZ, R23 ;  /* 0x000000ffff147224 */ /* 0x000fe200078e0017 */
[----:B------:R-:W-:Y:S01]  /*1580*/  MOV R3, R2 ;  /* 0x0000000200037202 */ /* 0x000fe20000000f00 */
[----:B------:R-:W-:Y:S02]  /*1590*/  IMAD.MOV.U32 R22, RZ, RZ, R25 ;  /* 0x000000ffff167224 */ /* 0x000fe400078e0019 */
[----:B------:R-:W-:Y:S02]  /*15a0*/  IMAD.MOV.U32 R69, RZ, RZ, R68 ;  /* 0x000000ffff457224 */ /* 0x000fe400078e0044 */
.L_x_61403:
[----:B------:R-:W-:Y:S05]  /*15b0*/  BSYNC B2 ;  /* 0x0000000000027941 */ /* 0x000fea0003800000 */
.L_x_61401:
        /* <DEDUP_REMOVED lines=11> */
.L_x_61405:
[----:B------:R-:W-:Y:S01]  /*1670*/  IMAD.MOV.U32 R23, RZ, RZ, R20 ;  /* 0x000000ffff177224 */ /* 0x000fe200078e0014 */
[----:B------:R-:W-:Y:S01]  /*1680*/  MOV R25, R22 ;  /* 0x0000001600197202 */ /* 0x000fe20000000f00 */
[----:B------:R-:W-:Y:S02]  /*1690*/  IMAD.MOV.U32 R2, RZ, RZ, R17 ;  /* 0x000000ffff027224 */ /* 0x000fe400078e0011 */
[----:B------:R-:W-:Y:S02]  /*16a0*/  IMAD.MOV.U32 R68, RZ, RZ, R71 ;  /* 0x000000ffff447224 */ /* 0x000fe400078e0047 */
.L_x_61406:
[----:B------:R-:W-:Y:S05]  /*16b0*/  BSYNC B2 ;  /* 0x0000000000027941 */ /* 0x000fea0003800000 */
.L_x_61404:
        /* <DEDUP_REMOVED lines=9> */
.L_x_61408:
[----:B------:R-:W-:Y:S01]  /*1750*/  IMAD.MOV.U32 R17, RZ, RZ, R16 ;  /* 0x000000ffff117224 */ /* 0x000fe200078e0010 */
[----:B------:R-:W-:Y:S01]  /*1760*/  MOV R16, R23 ;  /* 0x0000001700107202 */ /* 0x000fe20000000f00 */
[----:B------:R-:W-:Y:S02]  /*1770*/  IMAD.MOV.U32 R71, RZ, RZ, R70 ;  /* 0x000000ffff477224 */ /* 0x000fe400078e0046 */
[----:B------:R-:W-:Y:S02]  /*1780*/  IMAD.MOV.U32 R70, RZ, RZ, R25 ;  /* 0x000000ffff467224 */ /* 0x000fe400078e0019 */
.L_x_61409:
[----:B------:R-:W-:Y:S05]  /*1790*/  BSYNC B2 ;  /* 0x0000000000027941 */ /* 0x000fea0003800000 */
.L_x_61407:
[----:B------:R-:W-:-:S04]  /*17a0*/  IADD3 R0, R0, 0x80, RZ ;  /* 0x0000008000007810 */ /* 0x000fc80007ffe0ff */
[----:B------:R-:W-:-:S13]  /*17b0*/  ISETP.GE.AND P0, PT, R0, R21, PT ;  /* 0x000000150000720c */ /* 0x000fda0003f06270 */
[----:B------:R-:W-:Y:S01]  /*17c0*/  @P0 CALL.REL.NOINC `(.L_x_61361) ;  /* 0x0000001000000944 */ /* 0x000fe20003c00000 */
[----:B------:R-:W-:Y:S05]  /*17d0*/  BRA `(.L_x_61410) ;  /* 0xffffefa000007947 */ /* 0x000fea000383ffff */
.L_x_61361:
[----:B------:R-:W-:Y:S05]  /*17e0*/  BSYNC B0 ;  /* 0x0000000000007941 */ /* 0x000fea0003800000 */
.L_x_61360:
[----:B------:R-:W-:Y:S05]  /*17f0*/  BRA `(.L_x_61411) ;  /* 0x000026f000007947 */ /* 0x000fea0003800000 */
.L_x_61359:
[----:B------:R-:W-:Y:S01]  /*1800*/  ISETP.GE.AND P0, PT, R0, R21, PT ;  /* 0x000000150000720c */ /* 0x000fe20003f06270 */
[----:B------:R-:W-:Y:S01]  /*1810*/  IMAD.MOV.U32 R57, RZ, RZ, -0x1 ;  /* 0xffffffffff397424 */ /* 0x000fe200078e00ff */
[----:B------:R-:W-:Y:S01]  /*1820*/  MOV R60, 0xffffffff ;  /* 0xffffffff003c7802 */ /* 0x000fe20000000f00 */
[----:B------:R-:W-:Y:S01]  /*1830*/  IMAD.MOV.U32 R56, RZ, RZ, -0x1 ;  /* 0xffffffffff387424 */ /* 0x000fe200078e00ff */
[----:B------:R-:W-:Y:S01]  /*1840*/  MOV R69, 0xffffffff ;  /* 0xffffffff00457802 */ /* 0x000fe20000000f00 */
        /* <DEDUP_REMOVED lines=50> */
.L_x_61462:
[----:B------:R-:W-:Y:S01]  /*1b70*/  IADD3 R20, P0, R72, R0, RZ ;  /* 0x0000000048147210 */ /* 0x000fe20007f1e0ff */
[----:B------:R-:W-:-:S03]  /*1b80*/  IMAD.MOV.U32 R25, RZ, RZ, 0x4 ;  /* 0x00000004ff197424 */ /* 0x000fc600078e00ff */
[C---:B------:R-:W-:Y:S01]  /*1b90*/  LEA.HI.X.SX32 R27, R0.reuse, R23, 0x1, P0 ;  /* 0x00000017001b7211 */ /* 0x040fe200000f0eff */
[----:B------:R-:W-:Y:S01]  /*1ba0*/  IMAD.WIDE R24, R0, R25, c[0x0][0x168] ;  /* 0x00005a0000187625 */ /* 0x000fe200078e0219 */
[----:B------:R-:W-:-:S04]  /*1bb0*/  LEA R26, P0, R20, c[0x0][0x160], 0x2 ;  /* 0x00005800141a7a11 */ /* 0x000fc800078010ff */
[----:B------:R-:W-:Y:S01]  /*1bc0*/  LEA.HI.X R27, R20, c[0x0][0x164], R27, 0x2, P0 ;  /* 0x00005900141b7a11 */ /* 0x000fe200000f141b */
[----:B------:R-:W2:Y:S04]  /*1bd0*/  LDG.E.CONSTANT R25, [R24.64] ;  /* 0x0000000418197981 */ /* 0x000ea8000c1e9900 */
[----:B------:R-:W2:Y:S01]  /*1be0*/  LDG.E.CONSTANT R26, [R26.64] ;  /* 0x000000041a1a7981 */ /* 0x000ea2000c1e9900 */
[----:B------:R-:W-:Y:S01]  /*1bf0*/  BSSY B0, `(.L_x_61413) ;  /* 0x0000013000007945 */ /* 0x000fe20003800000 */
[----:B--2---:R-:W-:-:S05]  /*1c00*/  FADD.FTZ R31, R26, R25 ;  /* 0x000000191a1f7221 */ /* 0x004fca0000010000 */
        /* <DEDUP_REMOVED lines=15> */
.L_x_61414:
[----:B------:R-:W-:Y:S02]  /*1d00*/  IMAD.MOV.U32 R15, RZ, RZ, R31 ;  /* 0x000000ffff0f7224 */ /* 0x000fe400078e001f */
[----:B------:R-:W-:Y:S02]  /*1d10*/  IMAD.MOV.U32 R57, RZ, RZ, R0 ;  /* 0x000000ffff397224 */ /* 0x000fe400078e0000 */
.L_x_61415:
[----:B------:R-:W-:Y:S05]  /*1d20*/  BSYNC B0 ;  /* 0x0000000000007941 */ /* 0x000fea0003800000 */
.L_x_61413:
        /* <DEDUP_REMOVED lines=9> */
.L_x_61417:
[----:B------:R-:W-:Y:S02]  /*1dc0*/  IMAD.MOV.U32 R20, RZ, RZ, R15 ;  /* 0x000000ffff147224 */ /* 0x000fe400078e000f */
[----:B------:R-:W-:Y:S02]  /*1dd0*/  IMAD.MOV.U32 R22, RZ, RZ, R57 ;  /* 0x000000ffff167224 */ /* 0x000fe400078e0039 */
[----:B------:R-:W-:Y:S02]  /*1de0*/  IMAD.MOV.U32 R15, RZ, RZ, R14 ;  /* 0x000000ffff0f7224 */ /* 0x000fe400078e000e */
[----:B------:R-:W-:Y:S02]  /*1df0*/  IMAD.MOV.U32 R57, RZ, RZ, R56 ;  /* 0x000000ffff397224 */ /* 0x000fe400078e0038 */
.L_x_61418:
[----:B------:R-:W-:Y:S05]  /*1e00*/  BSYNC B0 ;  /* 0x0000000000007941 */ /* 0x000fea0003800000 */
.L_x_61416:
        /* <DEDUP_REMOVED lines=11> */
.L_x_61420:
[----:B------:R-:W-:Y:S02]  /*1ec0*/  IMAD.MOV.U32 R25, RZ, RZ, R20 ;  /* 0x000000ffff197224 */ /* 0x000fe400078e0014 */
[----:B------:R-:W-:Y:S02]  /*1ed0*/  IMAD.MOV.U32 R27, RZ, RZ, R22 ;  /* 0x000000ffff1b7224 */ /* 0x000fe400078e0016 */
[----:B------:R-:W-:Y:S02]  /*1ee0*/  IMAD.MOV.U32 R14, RZ, RZ, R13 ;  /* 0x000000ffff0e7224 */ /* 0x000fe400078e000d */
[----:B------:R-:W-:Y:S02]  /*1ef0*/  IMAD.MOV.U32 R56, RZ, RZ, R59 ;  /* 0x000000ffff387224 */ /* 0x000fe400078e003b */
.L_x_61421:
[----:B------:R-:W-:Y:S05]  /*1f00*/  BSYNC B0 ;  /* 0x0000000000007941 */ /* 0x000fea0003800000 */
.L_x_61419:
        /* <DEDUP_REMOVED lines=11> */
.L_x_61423:
[----:B------:R-:W-:Y:S02]  /*1fc0*/  IMAD.MOV.U32 R20, RZ, RZ, R25 ;  /* 0x000000ffff147224 */ /* 0x000fe400078e0019 */
[----:B------:R-:W-:Y:S02]  /*1fd0*/  IMAD.MOV.U32 R22, RZ, RZ, R27 ;  /* 0x000000ffff167224 */ /* 0x000fe400078e001b */
[----:B------:R-:W-:Y:S02]  /*1fe0*/  IMAD.MOV.U32 R13, RZ, RZ, R12 ;  /* 0x000000ffff0d7224 */ /* 0x000fe400078e000c */
[----:B------:R-:W-:Y:S02]  /*1ff0*/  IMAD.MOV.U32 R59, RZ, RZ, R58 ;  /* 0x000000ffff3b7224 */ /* 0x000fe400078e003a */
.L_x_61424:
[----:B------:R-:W-:Y:S05]  /*2000*/  BSYNC B0 ;  /* 0x0000000000007941 */ /* 0x000fea0003800000 */
.L_x_61422:
        /* <DEDUP_REMOVED lines=11> */
.L_x_61426:
[----:B------:R-:W-:Y:S01]  /*20c0*/  IMAD.MOV.U32 R25, RZ, RZ, R20 ;  /* 0x000000ffff197224 */ /* 0x000fe200078e0014 */
[----:B------:R-:W-:Y:S01]  /*20d0*/  MOV R58, R61 ;  /* 0x0000003d003a7202 */ /* 0x000fe20000000f00 */
[----:B------:R-:W-:Y:S02]  /*20e0*/  IMAD.MOV.U32 R27, RZ, RZ, R22 ;  /* 0x000000ffff1b7224 */ /* 0x000fe400078e0016 */
[----:B------:R-:W-:Y:S02]  /*20f0*/  IMAD.MOV.U32 R12, RZ, RZ, R11 ;  /* 0x000000ffff0c7224 */ /* 0x000fe400078e000b */
.L_x_61427:
[----:B------:R-:W-:Y:S05]  /*2100*/  BSYNC B0 ;  /* 0x0000000000007941 */ /* 0x000fea0003800000 */
.L_x_61425:
        /* <DEDUP_REMOVED lines=11> */
.L_x_61429:
[----:B------:R-:W-:Y:S01]  /*21c0*/  IMAD.MOV.U32 R20, RZ, RZ, R25 ;  /* 0x000000ffff147224 */ /* 0x000fe200078e0019 */
[----:B------:R-:W-:Y:S01]  /*21d0*/  MOV R11, R10 ;  /* 0x0000000a000b7202 */ /* 0x000fe20000000f00 */
[----:B------:R-:W-:Y:S02]  /*21e0*/  IMAD.MOV.U32 R22, RZ, RZ, R27 ;  /* 0x000000ffff167224 */ /* 0x000fe400078e001b */
[----:B------:R-:W-:Y:S02]  /*21f0*/  IMAD.MOV.U32 R61, RZ, RZ, R60 ;  /* 0x000000ffff3d7224 */ /* 0x000fe400078e003c */
.L_x_61430:
[----:B------:R-:W-:Y:S05]  /*2200*/  BSYNC B0 ;  /* 0x0000000000007941 */ /* 0x000fea0003800000 */
.L_x_61428:
        /* <DEDUP_REMOVED lines=11> */
.L_x_61432:
[----:B------:R-:W-:Y:S01]  /*22c0*/  IMAD.MOV.U32 R25, RZ, RZ, R20 ;  /* 0x000000ffff197224 */ /* 0x000fe200078e0014 */
[----:B------:R-:W-:Y:S01]  /*22d0*/  MOV R27, R22 ;  /* 0x00000016001b7202 */ /* 0x000fe20000000f00 */
[----:B------:R-:W-:Y:S02]  /*22e0*/  IMAD.MOV.U32 R10, RZ, RZ, R9 ;  /* 0x000000ffff0a7224 */ /* 0x000fe400078e0009 */
[----:B------:R-:W-:Y:S02]  /*22f0*/  IMAD.MOV.U32 R60, RZ, RZ, R63 ;  /* 0x000000ffff3c7224 */ /* 0x000fe400078e003f */
.L_x_61433:
[----:B------:R-:W-:Y:S05]  /*2300*/  BSYNC B0 ;  /* 0x0000000000007941 */ /* 0x000fea0003800000 */
.L_x_61431:
        /* <DEDUP_REMOVED lines=11> */
.L_x_61435:
[----:B------:R-:W-:Y:S01]  /*23c0*/  MOV R20, R25 ;  /* 0x0000001900147202 */ /* 0x000fe20000000f00 */
[----:B------:R-:W-:Y:S02]  /*23d0*/  IMAD.MOV.U32 R22, RZ, RZ, R27 ;  /* 0x000000ffff167224 */ /* 0x000fe400078e001b */
[----:B------:R-:W-:Y:S02]  /*23e0*/  IMAD.MOV.U32 R9, RZ, RZ, R8 ;  /* 0x000000ffff097224 */ /* 0x000fe400078e0008 */
[----:B------:R-:W-:Y:S02]  /*23f0*/  IMAD.MOV.U32 R63, RZ, RZ, R62 ;  /* 0x000000ffff3f7224 */ /* 0x000fe400078e003e */
.L_x_61436:
[----:B------:R-:W-:Y:S05]  /*2400*/  BSYNC B0 ;  /* 0x0000000000007941 */ /* 0x000fea0003800000 */
.L_x_61434:
        /* <DEDUP_REMOVED lines=11> */
.L_x_61438:
[----:B------:R-:W-:Y:S02]  /*24c0*/  IMAD.MOV.U32 R25, RZ, RZ, R20 ;  /* 0x000000ffff197224 */ /* 0x000fe400078e0014 */
[----:B------:R-:W-:Y:S02]  /*24d0*/  IMAD.MOV.U32 R27, RZ, RZ, R22 ;  /* 0x000000ffff1b7224 */ /* 0x000fe400078e0016 */
[----:B------:R-:W-:Y:S02]  /*24e0*/  IMAD.MOV.U32 R8, RZ, RZ, R7 ;  /* 0x000000ffff087224 */ /* 0x000fe400078e0007 */
[----:B------:R-:W-:Y:S02]  /*24f0*/  IMAD.MOV.U32 R62, RZ, RZ, R65 ;  /* 0x000000ffff3e7224 */ /* 0x000fe400078e0041 */
.L_x_61439:
[----:B------:R-:W-:Y:S05]  /*2500*/  BSYNC B0 ;  /* 0x0000000000007941 */ /* 0x000fea0003800000 */
.L_x_61437:
        /* <DEDUP_REMOVED lines=11> */
.L_x_61441:
[----:B------:R-:W-:Y:S02]  /*25c0*/  IMAD.MOV.U32 R20, RZ, RZ, R25 ;  /* 0x000000ffff147224 */ /* 0x000fe400078e0019 */
[----:B------:R-:W-:Y:S02]  /*25d0*/  IMAD.MOV.U32 R22, RZ, RZ, R27 ;  /* 0x000000ffff167224 */ /* 0x000fe400078e001b */
[----:B------:R-:W-:Y:S02]  /*25e0*/  IMAD.MOV.U32 R7, RZ, RZ, R6 ;  /* 0x000000ffff077224 */ /* 0x000fe400078e0006 */
[----:B------:R-:W-:Y:S02]  /*25f0*/  IMAD.MOV.U32 R65, RZ, RZ, R64 ;  /* 0x000000ffff417224 */ /* 0x000fe400078e0040 */
.L_x_61442:
[----:B------:R-:W-:Y:S05]  /*2600*/  BSYNC B0 ;  /* 0x0000000000007941 */ /* 0x000fea0003800000 */
.L_x_61440:
        /* <DEDUP_REMOVED lines=11> */
.L_x_61444:
[----:B------:R-:W-:Y:S02]  /*26c0*/  IMAD.MOV.U32 R25, RZ, RZ, R20 ;  /* 0x000000ffff197224 */ /* 0x000fe400078e0014 */
[----:B------:R-:W-:Y:S02]  /*26d0*/  IMAD.MOV.U32 R27, RZ, RZ, R22 ;  /* 0x000000ffff1b7224 */ /* 0x000fe400078e0016 */
[----:B------:R-:W-:Y:S02]  /*26e0*/  IMAD.MOV.U32 R6, RZ, RZ, R5 ;  /* 0x000000ffff067224 */ /* 0x000fe400078e0005 */
[----:B------:R-:W-:Y:S02]  /*26f0*/  IMAD.MOV.U32 R64, RZ, RZ, R67 ;  /* 0x000000ffff407224 */ /* 0x000fe400078e0043 */
.L_x_61445:
[----:B------:R-:W-:Y:S05]  /*2700*/  BSYNC B0 ;  /* 0x0000000000007941 */ /* 0x000fea0003800000 */
.L_x_61443:
        /* <DEDUP_REMOVED lines=11> */
.L_x_61447:
[----:B------:R-:W-:Y:S01]  /*27c0*/  IMAD.MOV.U32 R20, RZ, RZ, R25 ;  /* 0x000000ffff147224 */ /* 0x000fe200078e0019 */
[----:B------:R-:W-:Y:S01]  /*27d0*/  MOV R67, R66 ;  /* 0x0000004200437202 */ /* 0x000fe20000000f00 */
[----:B------:R-:W-:Y:S02]  /*27e0*/  IMAD.MOV.U32 R22, RZ, RZ, R27 ;  /* 0x000000ffff167224 */ /* 0x000fe400078e001b */
[----:B------:R-:W-:Y:S02]  /*27f0*/  IMAD.MOV.U32 R5, RZ, RZ, R4 ;  /* 0x000000ffff057224 */ /* 0x000fe400078e0004 */
.L_x_61448:
[----:B------:R-:W-:Y:S05]  /*2800*/  BSYNC B0 ;  /* 0x0000000000007941 */ /* 0x000fea0003800000 */
.L_x_61446:
        /* <DEDUP_REMOVED lines=11> */
.L_x_61450:
[----:B------:R-:W-:Y:S01]  /*28c0*/  IMAD.MOV.U32 R25, RZ, RZ, R20 ;  /* 0x000000ffff197224 */ /* 0x000fe200078e0014 */
[----:B------:R-:W-:Y:S01]  /*28d0*/  MOV R4, R3 ;  /* 0x0000000300047202 */ /* 0x000fe20000000f00 */
[----:B------:R-:W-:Y:S02]  /*28e0*/  IMAD.MOV.U32 R27, RZ, RZ, R22 ;  /* 0x000000ffff1b7224 */ /* 0x000fe400078e0016 */
[----:B------:R-:W-:Y:S02]  /*28f0*/  IMAD.MOV.U32 R66, RZ, RZ, R69 ;  /* 0x000000ffff427224 */ /* 0x000fe400078e0045 */
.L_x_61451:
[----:B------:R-:W-:Y:S05]  /*2900*/  BSYNC B0 ;  /* 0x0000000000007941 */ /* 0x000fea0003800000 */
.L_x_61449:
        /* <DEDUP_REMOVED lines=11> */
.L_x_61453:
[----:B------:R-:W-:Y:S01]  /*29c0*/  IMAD.MOV.U32 R20, RZ, RZ, R25 ;  /* 0x000000ffff147224 */ /* 0x000fe200078e0019 */
[----:B------:R-:W-:Y:S01]  /*29d0*/  MOV R22, R27 ;  /* 0x0000001b00167202 */ /* 0x000fe20000000f00 */
[----:B------:R-:W-:Y:S02]  /*29e0*/  IMAD.MOV.U32 R3, RZ, RZ, R2 ;  /* 0x000000ffff037224 */ /* 0x000fe400078e0002 */
[----:B------:R-:W-:Y:S02]  /*29f0*/  IMAD.MOV.U32 R69, RZ, RZ, R68 ;  /* 0x000000ffff457224 */ /* 0x000fe400078e0044 */
.L_x_61454:
[----:B------:R-:W-:Y:S05]  /*2a00*/  BSYNC B0 ;  /* 0x0000000000007941 */ /* 0x000fea0003800000 */
.L_x_61452:
        /* <DEDUP_REMOVED lines=11> */
.L_x_61456:
[----:B------:R-:W-:Y:S01]  /*2ac0*/  MOV R25, R20 ;  /* 0x0000001400197202 */ /* 0x000fe20000000f00 */
[----:B------:R-:W-:Y:S02]  /*2ad0*/  IMAD.MOV.U32 R27, RZ, RZ, R22 ;  /* 0x000000ffff1b7224 */ /* 0x000fe400078e0016 */
[----:B------:R-:W-:Y:S02]  /*2ae0*/  IMAD.MOV.U32 R2, RZ, RZ, R17 ;  /* 0x000000ffff027224 */ /* 0x000fe400078e0011 */
[----:B------:R-:W-:Y:S02]  /*2af0*/  IMAD.MOV.U32 R68, RZ, RZ, R71 ;  /* 0x000000ffff447224 */ /* 0x000fe400078e0047 */
.L_x_61457:
[----:B------:R-:W-:Y:S05]  /*2b00*/  BSYNC B0 ;  /* 0x0000000000007941 */ /* 0x000fea0003800000 */
.L_x_61455:
        /* <DEDUP_REMOVED lines=9> */
.L_x_61459:
[----:B------:R-:W-:Y:S01]  /*2ba0*/  IMAD.MOV.U32 R17, RZ, RZ, R16 ;  /* 0x000000ffff117224 */ /* 0x000fe200078e0010 */
[----:B------:R-:W-:Y:S01]  /*2bb0*/  MOV R71, R70 ;  /* 0x0000004600477202 */ /* 0x000fe20000000f00 */
[----:B------:R-:W-:Y:S02]  /*2bc0*/  IMAD.MOV.U32 R16, RZ, RZ, R25 ;  /* 0x000000ffff107224 */ /* 0x000fe400078e0019 */
[----:B------:R-:W-:Y:S02]  /*2bd0*/  IMAD.MOV.U32 R70, RZ, RZ, R27 ;  /* 0x000000ffff467224 */ /* 0x000fe400078e001b */
.L_x_61460:
[----:B------:R-:W-:Y:S05]  /*2be0*/  BSYNC B0 ;  /* 0x0000000000007941 */ /* 0x000fea0003800000 */
.L_x_61458:
[----:B------:R-:W-:-:S04]  /*2bf0*/  IADD3 R0, R0, 0x80, RZ ;  /* 0x0000008000007810 */ /* 0x000fc80007ffe0ff */
[----:B------:R-:W-:-:S13]  /*2c00*/  ISETP.GE.AND P0, PT, R0, R21, PT ;  /* 0x000000150000720c */ /* 0x000fda0003f06270 */
[----:B------:R-:W-:Y:S01]  /*2c10*/  @P0 CALL.REL.NOINC `(.L_x_61461) ;  /* 0x0000001000000944 */ /* 0x000fe20003c00000 */
[----:B------:R-:W-:Y:S05]  /*2c20*/  BRA `(.L_x_61462) ;  /* 0xffffef4000007947 */ /* 0x000fea000383ffff */
.L_x_61461:
[----:B------:R-:W-:Y:S05]  /*2c30*/  BRA `(.L_x_61411) ;  /* 0x000012b000007947 */ /* 0x000fea0003800000 */
.L_x_61412:
        /* <DEDUP_REMOVED lines=34> */
.L_x_61511:
        /* <DEDUP_REMOVED lines=22> */
.L_x_61464:
[----:B------:R-:W-:Y:S02]  /*2fc0*/  IMAD.MOV.U32 R15, RZ, RZ, R29 ;  /* 0x000000ffff0f7224 */ /* 0x000fe400078e001d */
[----:B------:R-:W-:Y:S02]  /*2fd0*/  IMAD.MOV.U32 R57, RZ, RZ, R0 ;  /* 0x000000ffff397224 */ /* 0x000fe400078e0000 */
.L_x_61465:
[----:B------:R-:W-:Y:S05]  /*2fe0*/  BSYNC B0 ;  /* 0x0000000000007941 */ /* 0x000fea0003800000 */
.L_x_61463:
        /* <DEDUP_REMOVED lines=9> */
.L_x_61467:
[----:B------:R-:W-:Y:S01]  /*3080*/  IMAD.MOV.U32 R20, RZ, RZ, R15 ;  /* 0x000000ffff147224 */ /* 0x000fe200078e000f */
[----:B------:R-:W-:Y:S01]  /*3090*/  MOV R22, R57 ;  /* 0x0000003900167202 */ /* 0x000fe20000000f00 */
[----:B------:R-:W-:Y:S02]  /*30a0*/  IMAD.MOV.U32 R15, RZ, RZ, R14 ;  /* 0x000000ffff0f7224 */ /* 0x000fe400078e000e */
[----:B------:R-:W-:Y:S02]  /*30b0*/  IMAD.MOV.U32 R57, RZ, RZ, R56 ;  /* 0x000000ffff397224 */ /* 0x000fe400078e0038 */
.L_x_61468:
[----:B------:R-:W-:Y:S05]  /*30c0*/  BSYNC B0 ;  /* 0x0000000000007941 */ /* 0x000fea0003800000 */
.L_x_61466:
        /* <DEDUP_REMOVED lines=11> */
.L_x_61470:
[----:B------:R-:W-:Y:S01]  /*3180*/  MOV R25, R20 ;  /* 0x0000001400197202 */ /* 0x000fe20000000f00 */
[----:B------:R-:W-:Y:S02]  /*3190*/  IMAD.MOV.U32 R27, RZ, RZ, R22 ;  /* 0x000000ffff1b7224 */ /* 0x000fe400078e0016 */
[----:B------:R-:W-:Y:S02]  /*31a0*/  IMAD.MOV.U32 R14, RZ, RZ, R13 ;  /* 0x000000ffff0e7224 */ /* 0x000fe400078e000d */
[----:B------:R-:W-:Y:S02]  /*31b0*/  IMAD.MOV.U32 R56, RZ, RZ, R59 ;  /* 0x000000ffff387224 */ /* 0x000fe400078e003b */
.L_x_61471:
[----:B------:R-:W-:Y:S05]  /*31c0*/  BSYNC B0 ;  /* 0x0000000000007941 */ /* 0x000fea0003800000 */
.L_x_61469:
        /* <DEDUP_REMOVED lines=11> */
.L_x_61473:
[----:B------:R-:W-:Y:S02]  /*3280*/  IMAD.MOV.U32 R20, RZ, RZ, R25 ;  /* 0x000000ffff147224 */ /* 0x000fe400078e0019 */
[----:B------:R-:W-:Y:S02]  /*3290*/  IMAD.MOV.U32 R22, RZ, RZ, R27 ;  /* 0x000000ffff167224 */ /* 0x000fe400078e001b */
[----:B------:R-:W-:Y:S02]  /*32a0*/  IMAD.MOV.U32 R13, RZ, RZ, R12 ;  /* 0x000000ffff0d7224 */ /* 0x000fe400078e000c */
[----:B------:R-:W-:Y:S02]  /*32b0*/  IMAD.MOV.U32 R59, RZ, RZ, R58 ;  /* 0x000000ffff3b7224 */ /* 0x000fe400078e003a */
.L_x_61474:
[----:B------:R-:W-:Y:S05]  /*32c0*/  BSYNC B0 ;  /* 0x0000000000007941 */ /* 0x000fea0003800000 */
.L_x_61472:
        /* <DEDUP_REMOVED lines=11> */
.L_x_61476:
[----:B------:R-:W-:Y:S02]  /*3380*/  IMAD.MOV.U32 R25, RZ, RZ, R20 ;  /* 0x000000ffff197224 */ /* 0x000fe400078e0014 */
[----:B------:R-:W-:Y:S02]  /*3390*/  IMAD.MOV.U32 R27, RZ, RZ, R22 ;  /* 0x000000ffff1b7224 */ /* 0x000fe400078e0016 */
[----:B------:R-:W-:Y:S02]  /*33a0*/  IMAD.MOV.U32 R12, RZ, RZ, R11 ;  /* 0x000000ffff0c7224 */ /* 0x000fe400078e000b */
[----:B------:R-:W-:Y:S02]  /*33b0*/  IMAD.MOV.U32 R58, RZ, RZ, R61 ;  /* 0x000000ffff3a7224 */ /* 0x000fe400078e003d */
.L_x_61477:
[----:B------:R-:W-:Y:S05]  /*33c0*/  BSYNC B0 ;  /* 0x0000000000007941 */ /* 0x000fea0003800000 */
.L_x_61475:
        /* <DEDUP_REMOVED lines=11> */
.L_x_61479:
[----:B------:R-:W-:Y:S02]  /*3480*/  IMAD.MOV.U32 R20, RZ, RZ, R25 ;  /* 0x000000ffff147224 */ /* 0x000fe400078e0019 */
[----:B------:R-:W-:Y:S02]  /*3490*/  IMAD.MOV.U32 R22, RZ, RZ, R27 ;  /* 0x000000ffff167224 */ /* 0x000fe400078e001b */
[----:B------:R-:W-:Y:S02]  /*34a0*/  IMAD.MOV.U32 R11, RZ, RZ, R10 ;  /* 0x000000ffff0b7224 */ /* 0x000fe400078e000a */
[----:B------:R-:W-:Y:S02]  /*34b0*/  IMAD.MOV.U32 R61, RZ, RZ, R60 ;  /* 0x000000ffff3d7224 */ /* 0x000fe400078e003c */
.L_x_61480:
[----:B------:R-:W-:Y:S05]  /*34c0*/  BSYNC B0 ;  /* 0x0000000000007941 */ /* 0x000fea0003800000 */
.L_x_61478:
        /* <DEDUP_REMOVED lines=11> */
.L_x_61482:
[----:B------:R-:W-:Y:S01]  /*3580*/  IMAD.MOV.U32 R25, RZ, RZ, R20 ;  /* 0x000000ffff197224 */ /* 0x000fe200078e0014 */
[----:B------:R-:W-:Y:S01]  /*3590*/  MOV R60, R63 ;  /* 0x0000003f003c7202 */ /* 0x000fe20000000f00 */
[----:B------:R-:W-:Y:S02]  /*35a0*/  IMAD.MOV.U32 R27, RZ, RZ, R22 ;  /* 0x000000ffff1b7224 */ /* 0x000fe400078e0016 */
[----:B------:R-:W-:Y:S02]  /*35b0*/  IMAD.MOV.U32 R10, RZ, RZ, R9 ;  /* 0x000000ffff0a7224 */ /* 0x000fe400078e0009 */
.L_x_61483:
[----:B------:R-:W-:Y:S05]  /*35c0*/  BSYNC B0 ;  /* 0x0000000000007941 */ /* 0x000fea0003800000 */
.L_x_61481:
        /* <DEDUP_REMOVED lines=11> */
.L_x_61485:
[----:B------:R-:W-:Y:S01]  /*3680*/  IMAD.MOV.U32 R20, RZ, RZ, R25 ;  /* 0x000000ffff147224 */ /* 0x000fe200078e0019 */
[----:B------:R-:W-:Y:S01]  /*3690*/  MOV R9, R8 ;  /* 0x0000000800097202 */ /* 0x000fe20000000f00 */
[----:B------:R-:W-:Y:S02]  /*36a0*/  IMAD.MOV.U32 R22, RZ, RZ, R27 ;  /* 0x000000ffff167224 */ /* 0x000fe400078e001b */
[----:B------:R-:W-:Y:S02]  /*36b0*/  IMAD.MOV.U32 R63, RZ, RZ, R62 ;  /* 0x000000ffff3f7224 */ /* 0x000fe400078e003e */
.L_x_61486:
[----:B------:R-:W-:Y:S05]  /*36c0*/  BSYNC B0 ;  /* 0x0000000000007941 */ /* 0x000fea0003800000 */
.L_x_61484:
        /* <DEDUP_REMOVED lines=11> */
.L_x_61488:
[----:B------:R-:W-:Y:S01]  /*3780*/  IMAD.MOV.U32 R25, RZ, RZ, R20 ;  /* 0x000000ffff197224 */ /* 0x000fe200078e0014 */
[----:B------:R-:W-:Y:S01]  /*3790*/  MOV R27, R22 ;  /* 0x00000016001b7202 */ /* 0x000fe20000000f00 */
[----:B------:R-:W-:Y:S02]  /*37a0*/  IMAD.MOV.U32 R8, RZ, RZ, R7 ;  /* 0x000000ffff087224 */ /* 0x000fe400078e0007 */
[----:B------:R-:W-:Y:S02]  /*37b0*/  IMAD.MOV.U32 R62, RZ, RZ, R65 ;  /* 0x000000ffff3e7224 */ /* 0x000fe400078e0041 */
.L_x_61489:
[----:B------:R-:W-:Y:S05]  /*37c0*/  BSYNC B0 ;  /* 0x0000000000007941 */ /* 0x000fea0003800000 */
.L_x_61487:
        /* <DEDUP_REMOVED lines=11> */
.L_x_61491:
[----:B------:R-:W-:Y:S01]  /*3880*/  MOV R20, R25 ;  /* 0x0000001900147202 */ /* 0x000fe20000000f00 */
[----:B------:R-:W-:Y:S02]  /*3890*/  IMAD.MOV.U32 R22, RZ, RZ, R27 ;  /* 0x000000ffff167224 */ /* 0x000fe400078e001b */
[----:B------:R-:W-:Y:S02]  /*38a0*/  IMAD.MOV.U32 R7, RZ, RZ, R6 ;  /* 0x000000ffff077224 */ /* 0x000fe400078e0006 */
[----:B------:R-:W-:Y:S02]  /*38b0*/  IMAD.MOV.U32 R65, RZ, RZ, R64 ;  /* 0x000000ffff417224 */ /* 0x000fe400078e0040 */
.L_x_61492:
[----:B------:R-:W-:Y:S05]  /*38c0*/  BSYNC B0 ;  /* 0x0000000000007941 */ /* 0x000fea0003800000 */
.L_x_61490:
        /* <DEDUP_REMOVED lines=11> */
.L_x_61494:
[----:B------:R-:W-:Y:S02]  /*3980*/  IMAD.MOV.U32 R25, RZ, RZ, R20 ;  /* 0x000000ffff197224 */ /* 0x000fe400078e0014 */
[----:B------:R-:W-:Y:S02]  /*3990*/  IMAD.MOV.U32 R27, RZ, RZ, R22 ;  /* 0x000000ffff1b7224 */ /* 0x000fe400078e0016 */
[----:B------:R-:W-:Y:S02]  /*39a0*/  IMAD.MOV.U32 R6, RZ, RZ, R5 ;  /* 0x000000ffff067224 */ /* 0x000fe400078e0005 */
[----:B------:R-:W-:Y:S02]  /*39b0*/  IMAD.MOV.U32 R64, RZ, RZ, R67 ;  /* 0x000000ffff407224 */ /* 0x000fe400078e0043 */
.L_x_61495:
[----:B------:R-:W-:Y:S05]  /*39c0*/  BSYNC B0 ;  /* 0x0000000000007941 */ /* 0x000fea0003800000 */
.L_x_61493:
        /* <DEDUP_REMOVED lines=11> */
.L_x_61497:
[----:B------:R-:W-:Y:S02]  /*3a80*/  IMAD.MOV.U32 R20, RZ, RZ, R25 ;  /* 0x000000ffff147224 */ /* 0x000fe400078e0019 */
[----:B------:R-:W-:Y:S02]  /*3a90*/  IMAD.MOV.U32 R22, RZ, RZ, R27 ;  /* 0x000000ffff167224 */ /* 0x000fe400078e001b */
[----:B------:R-:W-:Y:S02]  /*3aa0*/  IMAD.MOV.U32 R5, RZ, RZ, R4 ;  /* 0x000000ffff057224 */ /* 0x000fe400078e0004 */
[----:B------:R-:W-:Y:S02]  /*3ab0*/  IMAD.MOV.U32 R67, RZ, RZ, R66 ;  /* 0x000000ffff437224 */ /* 0x000fe400078e0042 */
.L_x_61498:
[----:B------:R-:W-:Y:S05]  /*3ac0*/  BSYNC B0 ;  /* 0x0000000000007941 */ /* 0x000fea0003800000 */
.L_x_61496:
        /* <DEDUP_REMOVED lines=11> */
.L_x_61500:
[----:B------:R-:W-:Y:S02]  /*3b80*/  IMAD.MOV.U32 R25, RZ, RZ, R20 ;  /* 0x000000ffff197224 */ /* 0x000fe400078e0014 */
[----:B------:R-:W-:Y:S02]  /*3b90*/  IMAD.MOV.U32 R27, RZ, RZ, R22 ;  /* 0x000000ffff1b7224 */ /* 0x000fe400078e0016 */
[----:B------:R-:W-:Y:S02]  /*3ba0*/  IMAD.MOV.U32 R4, RZ, RZ, R3 ;  /* 0x000000ffff047224 */ /* 0x000fe400078e0003 */
[----:B------:R-:W-:Y:S02]  /*3bb0*/  IMAD.MOV.U32 R66, RZ, RZ, R69 ;  /* 0x000000ffff427224 */ /* 0x000fe400078e0045 */
.L_x_61501:
[----:B------:R-:W-:Y:S05]  /*3bc0*/  BSYNC B0 ;  /* 0x0000000000007941 */ /* 0x000fea0003800000 */
.L_x_61499:
        /* <DEDUP_REMOVED lines=11> */
.L_x_61503:
[----:B------:R-:W-:Y:S01]  /*3c80*/  IMAD.MOV.U32 R20, RZ, RZ, R25 ;  /* 0x000000ffff147224 */ /* 0x000fe200078e0019 */
[----:B------:R-:W-:Y:S01]  /*3c90*/  MOV R69, R68 ;  /* 0x0000004400457202 */ /* 0x000fe20000000f00 */
[----:B------:R-:W-:Y:S02]  /*3ca0*/  IMAD.MOV.U32 R22, RZ, RZ, R27 ;  /* 0x000000ffff167224 */ /* 0x000fe400078e001b */
[----:B------:R-:W-:Y:S02]  /*3cb0*/  IMAD.MOV.U32 R3, RZ, RZ, R2 ;  /* 0x000000ffff037224 */ /* 0x000fe400078e0002 */
.L_x_61504:
[----:B------:R-:W-:Y:S05]  /*3cc0*/  BSYNC B0 ;  /* 0x0000000000007941 */ /* 0x000fea0003800000 */
.L_x_61502:
        /* <DEDUP_REMOVED lines=11> */
.L_x_61506:
[----:B------:R-:W-:Y:S01]  /*3d80*/  IMAD.MOV.U32 R25, RZ, RZ, R20 ;  /* 0x000000ffff197224 */ /* 0x000fe200078e0014 */
[----:B------:R-:W-:Y:S01]  /*3d90*/  MOV R2, R17 ;  /* 0x0000001100027202 */ /* 0x000fe20000000f00 */
[----:B------:R-:W-:Y:S02]  /*3da0*/  IMAD.MOV.U32 R27, RZ, RZ, R22 ;  /* 0x000000ffff1b7224 */ /* 0x000fe400078e0016 */
[----:B------:R-:W-:Y:S02]  /*3db0*/  IMAD.MOV.U32 R68, RZ, RZ, R71 ;  /* 0x000000ffff447224 */ /* 0x000fe400078e0047 */
.L_x_61507:
[----:B------:R-:W-:Y:S05]  /*3dc0*/  BSYNC B0 ;  /* 0x0000000000007941 */ /* 0x000fea0003800000 */
.L_x_61505:
        /* <DEDUP_REMOVED lines=9> */
.L_x_61509:
[----:B------:R-:W-:Y:S02]  /*3e60*/  IMAD.MOV.U32 R17, RZ, RZ, R16 ;  /* 0x000000ffff117224 */ /* 0x000fe400078e0010 */
[----:B------:R-:W-:Y:S01]  /*3e70*/  IMAD.MOV.U32 R71, RZ, RZ, R70 ;  /* 0x000000ffff477224 */ /* 0x000fe200078e0046 */
[----:B------:R-:W-:Y:S01]  /*3e80*/  MOV R70, R27 ;  /* 0x0000001b00467202 */ /* 0x000fe20000000f00 */
[----:B------:R-:W-:Y:S02]  /*3e90*/  IMAD.MOV.U32 R16, RZ, RZ, R25 ;  /* 0x000000ffff107224 */ /* 0x000fe400078e0019 */
.L_x_61510:
[----:B------:R-:W-:Y:S05]  /*3ea0*/  BSYNC B0 ;  /* 0x0000000000007941 */ /* 0x000fea0003800000 */
.L_x_61508:
[----:B------:R-:W-:-:S04]  /*3eb0*/  IADD3 R0, R0, 0x80, RZ ;  /* 0x0000008000007810 */ /* 0x000fc80007ffe0ff */
[----:B------:R-:W-:-:S13]  /*3ec0*/  ISETP.GE.AND P0, PT, R0, R21, PT ;  /* 0x000000150000720c */ /* 0x000fda0003f06270 */
[----:B------:R-:W-:Y:S01]  /*3ed0*/  @P0 CALL.REL.NOINC `(.L_x_61411) ;  /* 0x0000001000000944 */ /* 0x000fe20003c00000 */
[----:B------:R-:W-:Y:S05]  /*3ee0*/  BRA `(.L_x_61511) ;  /* 0xffffef7000007947 */ /* 0x000fea000383ffff */
.L_x_61411:
[----:B------:R-:W-:Y:S05]  /*3ef0*/  BSYNC B1 ;  /* 0x0000000000017941 */ /* 0x000fea0003800000 */
.L_x_61358:
        /* <DEDUP_REMOVED lines=48> */
[----:B------:R-:W-:Y:S02]  /*4200*/  @!P1 IMAD.MOV.U32 R15, RZ, RZ, R49 ;  /* 0x000000ffff0f9224 */ /* 0x000fe400078e0031 */
        /* <DEDUP_REMOVED lines=14> */
.L_x_61515:
[----:B------:R-:W-:Y:S01]  /*42f0*/  IMAD.MOV.U32 R19, RZ, RZ, R57 ;  /* 0x000000ffff137224 */ /* 0x000fe200078e0039 */
[----:B------:R-:W-:Y:S01]  /*4300*/  MOV R57, R56 ;  /* 0x0000003800397202 */ /* 0x000fe20000000f00 */
[----:B------:R-:W-:Y:S02]  /*4310*/  IMAD.MOV.U32 R18, RZ, RZ, R15 ;  /* 0x000000ffff127224 */ /* 0x000fe400078e000f */
[----:B------:R-:W-:Y:S02]  /*4320*/  IMAD.MOV.U32 R15, RZ, RZ, R14 ;  /* 0x000000ffff0f7224 */ /* 0x000fe400078e000e */
.L_x_61516:
[----:B------:R-:W-:Y:S05]  /*4330*/  BSYNC B1 ;  /* 0x0000000000017941 */ /* 0x000fea0003800000 */
.L_x_61514:
        /* <DEDUP_REMOVED lines=9> */
.L_x_61518:
[----:B------:R-:W-:Y:S02]  /*43d0*/  IMAD.MOV.U32 R49, RZ, RZ, R19 ;  /* 0x000000ffff317224 */ /* 0x000fe400078e0013 */
[----:B------:R-:W-:Y:S01]  /*43e0*/  IMAD.MOV.U32 R47, RZ, RZ, R18 ;  /* 0x000000ffff2f7224 */ /* 0x000fe200078e0012 */
[----:B------:R-:W-:Y:S01]  /*43f0*/  MOV R18, R13 ;  /* 0x0000000d00127202 */ /* 0x000fe20000000f00 */
[----:B------:R-:W-:Y:S02]  /*4400*/  IMAD.MOV.U32 R19, RZ, RZ, R59 ;  /* 0x000000ffff137224 */ /* 0x000fe400078e003b */
.L_x_61519:
[----:B------:R-:W-:Y:S05]  /*4410*/  BSYNC B1 ;  /* 0x0000000000017941 */ /* 0x000fea0003800000 */
.L_x_61517:
        /* <DEDUP_REMOVED lines=9> */
.L_x_61521:
[----:B------:R-:W-:Y:S02]  /*44b0*/  IMAD.MOV.U32 R56, RZ, RZ, R49 ;  /* 0x000000ffff387224 */ /* 0x000fe400078e0031 */
[----:B------:R-:W-:Y:S02]  /*44c0*/  IMAD.MOV.U32 R14, RZ, RZ, R47 ;  /* 0x000000ffff0e7224 */ /* 0x000fe400078e002f */
[----:B------:R-:W-:Y:S02]  /*44d0*/  IMAD.MOV.U32 R49, RZ, RZ, R58 ;  /* 0x000000ffff317224 */ /* 0x000fe400078e003a */
[----:B------:R-:W-:Y:S02]  /*44e0*/  IMAD.MOV.U32 R47, RZ, RZ, R12 ;  /* 0x000000ffff2f7224 */ /* 0x000fe400078e000c */
.L_x_61522:
[----:B------:R-:W-:Y:S05]  /*44f0*/  BSYNC B1 ;  /* 0x0000000000017941 */ /* 0x000fea0003800000 */
.L_x_61520:
        /* <DEDUP_REMOVED lines=9> */
.L_x_61524:
[----:B------:R-:W-:Y:S02]  /*4590*/  IMAD.MOV.U32 R51, RZ, RZ, R56 ;  /* 0x000000ffff337224 */ /* 0x000fe400078e0038 */
[----:B------:R-:W-:Y:S02]  /*45a0*/  IMAD.MOV.U32 R13, RZ, RZ, R14 ;  /* 0x000000ffff0d7224 */ /* 0x000fe400078e000e */
[----:B------:R-:W-:Y:S02]  /*45b0*/  IMAD.MOV.U32 R56, RZ, RZ, R61 ;  /* 0x000000ffff387224 */ /* 0x000fe400078e003d */
[----:B------:R-:W-:Y:S02]  /*45c0*/  IMAD.MOV.U32 R14, RZ, RZ, R11 ;  /* 0x000000ffff0e7224 */ /* 0x000fe400078e000b */
.L_x_61525:
[----:B------:R-:W-:Y:S05]  /*45d0*/  BSYNC B1 ;  /* 0x0000000000017941 */ /* 0x000fea0003800000 */
.L_x_61523:
        /* <DEDUP_REMOVED lines=9> */
.L_x_61527:
[----:B------:R-:W-:Y:S02]  /*4670*/  IMAD.MOV.U32 R58, RZ, RZ, R51 ;  /* 0x000000ffff3a7224 */ /* 0x000fe400078e0033 */
[----:B------:R-:W-:Y:S02]  /*4680*/  IMAD.MOV.U32 R12, RZ, RZ, R13 ;  /* 0x000000ffff0c7224 */ /* 0x000fe400078e000d */
[----:B------:R-:W-:Y:S02]  /*4690*/  IMAD.MOV.U32 R51, RZ, RZ, R60 ;  /* 0x000000ffff337224 */ /* 0x000fe400078e003c */
[----:B------:R-:W-:Y:S02]  /*46a0*/  IMAD.MOV.U32 R13, RZ, RZ, R10 ;  /* 0x000000ffff0d7224 */ /* 0x000fe400078e000a */
.L_x_61528:
[----:B------:R-:W-:Y:S05]  /*46b0*/  BSYNC B1 ;  /* 0x0000000000017941 */ /* 0x000fea0003800000 */
.L_x_61526:
        /* <DEDUP_REMOVED lines=9> */
.L_x_61530:
[----:B------:R-:W-:Y:S01]  /*4750*/  MOV R53, R58 ;  /* 0x0000003a00357202 */ /* 0x000fe20000000f00 */
[----:B------:R-:W-:Y:S02]  /*4760*/  IMAD.MOV.U32 R11, RZ, RZ, R12 ;  /* 0x000000ffff0b7224 */ /* 0x000fe400078e000c */
[----:B------:R-:W-:Y:S02]  /*4770*/  IMAD.MOV.U32 R58, RZ, RZ, R63 ;  /* 0x000000ffff3a7224 */ /* 0x000fe400078e003f */
[----:B------:R-:W-:Y:S02]  /*4780*/  IMAD.MOV.U32 R12, RZ, RZ, R9 ;  /* 0x000000ffff0c7224 */ /* 0x000fe400078e0009 */
.L_x_61531:
[----:B------:R-:W-:Y:S05]  /*4790*/  BSYNC B1 ;  /* 0x0000000000017941 */ /* 0x000fea0003800000 */
.L_x_61529:
        /* <DEDUP_REMOVED lines=9> */
.L_x_61533:
[----:B------:R-:W-:Y:S01]  /*4830*/  IMAD.MOV.U32 R60, RZ, RZ, R53 ;  /* 0x000000ffff3c7224 */ /* 0x000fe200078e0035 */
[----:B------:R-:W-:Y:S01]  /*4840*/  MOV R10, R11 ;  /* 0x0000000b000a7202 */ /* 0x000fe20000000f00 */
[----:B------:R-:W-:Y:S02]  /*4850*/  IMAD.MOV.U32 R53, RZ, RZ, R62 ;  /* 0x000000ffff357224 */ /* 0x000fe400078e003e */
[----:B------:R-:W-:Y:S02]  /*4860*/  IMAD.MOV.U32 R11, RZ, RZ, R8 ;  /* 0x000000ffff0b7224 */ /* 0x000fe400078e0008 */
.L_x_61534:
[----:B------:R-:W-:Y:S05]  /*4870*/  BSYNC B1 ;  /* 0x0000000000017941 */ /* 0x000fea0003800000 */
.L_x_61532:
        /* <DEDUP_REMOVED lines=9> */
.L_x_61536:
[----:B------:R-:W-:Y:S01]  /*4910*/  IMAD.MOV.U32 R55, RZ, RZ, R60 ;  /* 0x000000ffff377224 */ /* 0x000fe200078e003c */
[----:B------:R-:W-:Y:S01]  /*4920*/  MOV R60, R65 ;  /* 0x00000041003c7202 */ /* 0x000fe20000000f00 */
[----:B------:R-:W-:Y:S02]  /*4930*/  IMAD.MOV.U32 R9, RZ, RZ, R10 ;  /* 0x000000ffff097224 */ /* 0x000fe400078e000a */
[----:B------:R-:W-:Y:S02]  /*4940*/  IMAD.MOV.U32 R10, RZ, RZ, R7 ;  /* 0x000000ffff0a7224 */ /* 0x000fe400078e0007 */
.L_x_61537:
[----:B------:R-:W-:Y:S05]  /*4950*/  BSYNC B1 ;  /* 0x0000000000017941 */ /* 0x000fea0003800000 */
.L_x_61535:
        /* <DEDUP_REMOVED lines=9> */
.L_x_61539:
[----:B------:R-:W-:Y:S02]  /*49f0*/  IMAD.MOV.U32 R62, RZ, RZ, R55 ;  /* 0x000000ffff3e7224 */ /* 0x000fe400078e0037 */
[----:B------:R-:W-:Y:S01]  /*4a00*/  IMAD.MOV.U32 R8, RZ, RZ, R9 ;  /* 0x000000ffff087224 */ /* 0x000fe200078e0009 */
[----:B------:R-:W-:Y:S01]  /*4a10*/  MOV R9, R6 ;  /* 0x0000000600097202 */ /* 0x000fe20000000f00 */
[----:B------:R-:W-:Y:S02]  /*4a20*/  IMAD.MOV.U32 R55, RZ, RZ, R64 ;  /* 0x000000ffff377224 */ /* 0x000fe400078e0040 */
.L_x_61540:
[----:B------:R-:W-:Y:S05]  /*4a30*/  BSYNC B1 ;  /* 0x0000000000017941 */ /* 0x000fea0003800000 */
.L_x_61538:
        /* <DEDUP_REMOVED lines=9> */
.L_x_61542:
[----:B------:R-:W-:Y:S02]  /*4ad0*/  IMAD.MOV.U32 R59, RZ, RZ, R62 ;  /* 0x000000ffff3b7224 */ /* 0x000fe400078e003e */
[----:B------:R-:W-:Y:S02]  /*4ae0*/  IMAD.MOV.U32 R7, RZ, RZ, R8 ;  /* 0x000000ffff077224 */ /* 0x000fe400078e0008 */
[----:B------:R-:W-:Y:S02]  /*4af0*/  IMAD.MOV.U32 R62, RZ, RZ, R67 ;  /* 0x000000ffff3e7224 */ /* 0x000fe400078e0043 */
[----:B------:R-:W-:Y:S02]  /*4b00*/  IMAD.MOV.U32 R8, RZ, RZ, R5 ;  /* 0x000000ffff087224 */ /* 0x000fe400078e0005 */
.L_x_61543:
[----:B------:R-:W-:Y:S05]  /*4b10*/  BSYNC B1 ;  /* 0x0000000000017941 */ /* 0x000fea0003800000 */
.L_x_61541:
        /* <DEDUP_REMOVED lines=9> */
.L_x_61545:
[----:B------:R-:W-:Y:S02]  /*4bb0*/  IMAD.MOV.U32 R64, RZ, RZ, R59 ;  /* 0x000000ffff407224 */ /* 0x000fe400078e003b */
[----:B------:R-:W-:Y:S02]  /*4bc0*/  IMAD.MOV.U32 R6, RZ, RZ, R7 ;  /* 0x000000ffff067224 */ /* 0x000fe400078e0007 */
[----:B------:R-:W-:Y:S02]  /*4bd0*/  IMAD.MOV.U32 R59, RZ, RZ, R66 ;  /* 0x000000ffff3b7224 */ /* 0x000fe400078e0042 */
[----:B------:R-:W-:Y:S02]  /*4be0*/  IMAD.MOV.U32 R7, RZ, RZ, R4 ;  /* 0x000000ffff077224 */ /* 0x000fe400078e0004 */
.L_x_61546:
[----:B------:R-:W-:Y:S05]  /*4bf0*/  BSYNC B1 ;  /* 0x0000000000017941 */ /* 0x000fea0003800000 */
.L_x_61544:
        /* <DEDUP_REMOVED lines=9> */
.L_x_61548:
[----:B------:R-:W-:Y:S02]  /*4c90*/  IMAD.MOV.U32 R61, RZ, RZ, R64 ;  /* 0x000000ffff3d7224 */ /* 0x000fe400078e0040 */
[----:B------:R-:W-:Y:S02]  /*4ca0*/  IMAD.MOV.U32 R5, RZ, RZ, R6 ;  /* 0x000000ffff057224 */ /* 0x000fe400078e0006 */
[----:B------:R-:W-:Y:S02]  /*4cb0*/  IMAD.MOV.U32 R64, RZ, RZ, R69 ;  /* 0x000000ffff407224 */ /* 0x000fe400078e0045 */
[----:B------:R-:W-:Y:S02]  /*4cc0*/  IMAD.MOV.U32 R6, RZ, RZ, R3 ;  /* 0x000000ffff067224 */ /* 0x000fe400078e0003 */
.L_x_61549:
[----:B------:R-:W-:Y:S05]  /*4cd0*/  BSYNC B1 ;  /* 0x0000000000017941 */ /* 0x000fea0003800000 */
.L_x_61547:
        /* <DEDUP_REMOVED lines=9> */
.L_x_61551:
[----:B------:R-:W-:Y:S01]  /*4d70*/  MOV R66, R61 ;  /* 0x0000003d00427202 */ /* 0x000fe20000000f00 */
[----:B------:R-:W-:Y:S02]  /*4d80*/  IMAD.MOV.U32 R4, RZ, RZ, R5 ;  /* 0x000000ffff047224 */ /* 0x000fe400078e0005 */
[----:B------:R-:W-:Y:S02]  /*4d90*/  IMAD.MOV.U32 R61, RZ, RZ, R68 ;  /* 0x000000ffff3d7224 */ /* 0x000fe400078e0044 */
[----:B------:R-:W-:Y:S02]  /*4da0*/  IMAD.MOV.U32 R5, RZ, RZ, R2 ;  /* 0x000000ffff057224 */ /* 0x000fe400078e0002 */
.L_x_61552:
[----:B------:R-:W-:Y:S05]  /*4db0*/  BSYNC B1 ;  /* 0x0000000000017941 */ /* 0x000fea0003800000 */
.L_x_61550:
        /* <DEDUP_REMOVED lines=9> */
.L_x_61554:
[----:B------:R-:W-:Y:S01]  /*4e50*/  IMAD.MOV.U32 R63, RZ, RZ, R66 ;  /* 0x000000ffff3f7224 */ /* 0x000fe200078e0042 */
[----:B------:R-:W-:Y:S01]  /*4e60*/  MOV R3, R4 ;  /* 0x0000000400037202 */ /* 0x000fe20000000f00 */
[----:B------:R-:W-:Y:S02]  /*4e70*/  IMAD.MOV.U32 R66, RZ, RZ, R71 ;  /* 0x000000ffff427224 */ /* 0x000fe400078e0047 */
[----:B------:R-:W-:Y:S02]  /*4e80*/  IMAD.MOV.U32 R4, RZ, RZ, R17 ;  /* 0x000000ffff047224 */ /* 0x000fe400078e0011 */
.L_x_61555:
[----:B------:R-:W-:Y:S05]  /*4e90*/  BSYNC B1 ;  /* 0x0000000000017941 */ /* 0x000fea0003800000 */
.L_x_61553:
        /* <DEDUP_REMOVED lines=9> */
.L_x_61557:
[----:B------:R-:W-:Y:S01]  /*4f30*/  IMAD.MOV.U32 R17, RZ, RZ, R63 ;  /* 0x000000ffff117224 */ /* 0x000fe200078e003f */
[----:B------:R-:W-:Y:S01]  /*4f40*/  MOV R63, R70 ;  /* 0x00000046003f7202 */ /* 0x000fe20000000f00 */
[----:B------:R-:W-:Y:S02]  /*4f50*/  IMAD.MOV.U32 R2, RZ, RZ, R3 ;  /* 0x000000ffff027224 */ /* 0x000fe400078e0003 */
[----:B------:R-:W-:Y:S02]  /*4f60*/  IMAD.MOV.U32 R3, RZ, RZ, R16 ;  /* 0x000000ffff037224 */ /* 0x000fe400078e0010 */
.L_x_61558:
[----:B------:R-:W-:Y:S05]  /*4f70*/  BSYNC B1 ;  /* 0x0000000000017941 */ /* 0x000fea0003800000 */
.L_x_61556:
        /* <DEDUP_REMOVED lines=16> */
.L_x_61560:
[----:B------:R-:W-:Y:S01]  /*5080*/  IMAD.MOV.U32 R48, RZ, RZ, R57 ;  /* 0x000000ffff307224 */ /* 0x000fe200078e0039 */
[----:B------:R-:W-:Y:S01]  /*5090*/  MOV R16, R15 ;  /* 0x0000000f00107202 */ /* 0x000fe20000000f00 */
[----:B------:R-:W-:Y:S02]  /*50a0*/  IMAD.MOV.U32 R57, RZ, RZ, R19 ;  /* 0x000000ffff397224 */ /* 0x000fe400078e0013 */
[----:B------:R-:W-:Y:S02]  /*50b0*/  IMAD.MOV.U32 R15, RZ, RZ, R18 ;  /* 0x000000ffff0f7224 */ /* 0x000fe400078e0012 */
.L_x_61561:
[----:B------:R-:W-:Y:S05]  /*50c0*/  BSYNC B1 ;  /* 0x0000000000017941 */ /* 0x000fea0003800000 */
.L_x_61559:
        /* <DEDUP_REMOVED lines=9> */
.L_x_61563:
[----:B------:R-:W-:Y:S01]  /*5160*/  IMAD.MOV.U32 R39, RZ, RZ, R48 ;  /* 0x000000ffff277224 */ /* 0x000fe200078e0030 */
[----:B------:R-:W-:Y:S01]  /*5170*/  MOV R48, R49 ;  /* 0x0000003100307202 */ /* 0x000fe20000000f00 */
[----:B------:R-:W-:Y:S02]  /*5180*/  IMAD.MOV.U32 R19, RZ, RZ, R16 ;  /* 0x000000ffff137224 */ /* 0x000fe400078e0010 */
[----:B------:R-:W-:Y:S02]  /*5190*/  IMAD.MOV.U32 R16, RZ, RZ, R47 ;  /* 0x000000ffff107224 */ /* 0x000fe400078e002f */
.L_x_61564:
[----:B------:R-:W-:Y:S05]  /*51a0*/  BSYNC B1 ;  /* 0x0000000000017941 */ /* 0x000fea0003800000 */
.L_x_61562:
        /* <DEDUP_REMOVED lines=9> */
.L_x_61566:
[----:B------:R-:W-:Y:S02]  /*5240*/  IMAD.MOV.U32 R68, RZ, RZ, R39 ;  /* 0x000000ffff447224 */ /* 0x000fe400078e0027 */
[----:B------:R-:W-:Y:S01]  /*5250*/  IMAD.MOV.U32 R18, RZ, RZ, R19 ;  /* 0x000000ffff127224 */ /* 0x000fe200078e0013 */
[----:B------:R-:W-:Y:S01]  /*5260*/  MOV R19, R14 ;  /* 0x0000000e00137202 */ /* 0x000fe20000000f00 */
[----:B------:R-:W-:Y:S02]  /*5270*/  IMAD.MOV.U32 R39, RZ, RZ, R56 ;  /* 0x000000ffff277224 */ /* 0x000fe400078e0038 */
.L_x_61567:
[----:B------:R-:W-:Y:S05]  /*5280*/  BSYNC B1 ;  /* 0x0000000000017941 */ /* 0x000fea0003800000 */
.L_x_61565:
        /* <DEDUP_REMOVED lines=9> */
.L_x_61569:
[----:B------:R-:W-:Y:S02]  /*5320*/  IMAD.MOV.U32 R49, RZ, RZ, R68 ;  /* 0x000000ffff317224 */ /* 0x000fe400078e0044 */
[----:B------:R-:W-:Y:S02]  /*5330*/  IMAD.MOV.U32 R47, RZ, RZ, R18 ;  /* 0x000000ffff2f7224 */ /* 0x000fe400078e0012 */
[----:B------:R-:W-:Y:S02]  /*5340*/  IMAD.MOV.U32 R68, RZ, RZ, R51 ;  /* 0x000000ffff447224 */ /* 0x000fe400078e0033 */
[----:B------:R-:W-:Y:S02]  /*5350*/  IMAD.MOV.U32 R18, RZ, RZ, R13 ;  /* 0x000000ffff127224 */ /* 0x000fe400078e000d */
.L_x_61570:
[----:B------:R-:W-:Y:S05]  /*5360*/  BSYNC B1 ;  /* 0x0000000000017941 */ /* 0x000fea0003800000 */
.L_x_61568:
        /* <DEDUP_REMOVED lines=9> */
.L_x_61572:
[----:B------:R-:W-:Y:S02]  /*5400*/  IMAD.MOV.U32 R56, RZ, RZ, R49 ;  /* 0x000000ffff387224 */ /* 0x000fe400078e0031 */
[----:B------:R-:W-:Y:S02]  /*5410*/  IMAD.MOV.U32 R14, RZ, RZ, R47 ;  /* 0x000000ffff0e7224 */ /* 0x000fe400078e002f */
[----:B------:R-:W-:Y:S02]  /*5420*/  IMAD.MOV.U32 R49, RZ, RZ, R58 ;  /* 0x000000ffff317224 */ /* 0x000fe400078e003a */
[----:B------:R-:W-:Y:S02]  /*5430*/  IMAD.MOV.U32 R47, RZ, RZ, R12 ;  /* 0x000000ffff2f7224 */ /* 0x000fe400078e000c */
.L_x_61573:
[----:B------:R-:W-:Y:S05]  /*5440*/  BSYNC B1 ;  /* 0x0000000000017941 */ /* 0x000fea0003800000 */
.L_x_61571:
        /* <DEDUP_REMOVED lines=9> */
.L_x_61575:
[----:B------:R-:W-:Y:S02]  /*54e0*/  IMAD.MOV.U32 R51, RZ, RZ, R56 ;  /* 0x000000ffff337224 */ /* 0x000fe400078e0038 */
[----:B------:R-:W-:Y:S02]  /*54f0*/  IMAD.MOV.U32 R13, RZ, RZ, R14 ;  /* 0x000000ffff0d7224 */ /* 0x000fe400078e000e */
[----:B------:R-:W-:Y:S02]  /*5500*/  IMAD.MOV.U32 R56, RZ, RZ, R53 ;  /* 0x000000ffff387224 */ /* 0x000fe400078e0035 */
[----:B------:R-:W-:Y:S02]  /*5510*/  IMAD.MOV.U32 R14, RZ, RZ, R11 ;  /* 0x000000ffff0e7224 */ /* 0x000fe400078e000b */
.L_x_61576:
[----:B------:R-:W-:Y:S05]  /*5520*/  BSYNC B1 ;  /* 0x0000000000017941 */ /* 0x000fea0003800000 */
.L_x_61574:
        /* <DEDUP_REMOVED lines=9> */
.L_x_61578:
[----:B------:R-:W-:Y:S01]  /*55c0*/  MOV R58, R51 ;  /* 0x00000033003a7202 */ /* 0x000fe20000000f00 */
[----:B------:R-:W-:Y:S02]  /*55d0*/  IMAD.MOV.U32 R12, RZ, RZ, R13 ;  /* 0x000000ffff0c7224 */ /* 0x000fe400078e000d */
[----:B------:R-:W-:Y:S02]  /*55e0*/  IMAD.MOV.U32 R51, RZ, RZ, R60 ;  /* 0x000000ffff337224 */ /* 0x000fe400078e003c */
[----:B------:R-:W-:Y:S02]  /*55f0*/  IMAD.MOV.U32 R13, RZ, RZ, R10 ;  /* 0x000000ffff0d7224 */ /* 0x000fe400078e000a */
.L_x_61579:
[----:B------:R-:W-:Y:S05]  /*5600*/  BSYNC B1 ;  /* 0x0000000000017941 */ /* 0x000fea0003800000 */
.L_x_61577:
        /* <DEDUP_REMOVED lines=9> */
.L_x_61581:
[----:B------:R-:W-:Y:S01]  /*56a0*/  IMAD.MOV.U32 R53, RZ, RZ, R58 ;  /* 0x000000ffff357224 */ /* 0x000fe200078e003a */
[----:B------:R-:W-:Y:S01]  /*56b0*/  MOV R11, R12 ;  /* 0x0000000c000b7202 */ /* 0x000fe20000000f00 */
[----:B------:R-:W-:Y:S02]  /*56c0*/  IMAD.MOV.U32 R58, RZ, RZ, R55 ;  /* 0x000000ffff3a7224 */ /* 0x000fe400078e0037 */
[----:B------:R-:W-:Y:S02]  /*56d0*/  IMAD.MOV.U32 R12, RZ, RZ, R9 ;  /* 0x000000ffff0c7224 */ /* 0x000fe400078e0009 */
.L_x_61582:
[----:B------:R-:W-:Y:S05]  /*56e0*/  BSYNC B1 ;  /* 0x0000000000017941 */ /* 0x000fea0003800000 */
.L_x_61580:
        /* <DEDUP_REMOVED lines=9> */
.L_x_61584:
[----:B------:R-:W-:Y:S01]  /*5780*/  IMAD.MOV.U32 R60, RZ, RZ, R53 ;  /* 0x000000ffff3c7224 */ /* 0x000fe200078e0035 */
[----:B------:R-:W-:Y:S01]  /*5790*/  MOV R53, R62 ;  /* 0x0000003e00357202 */ /* 0x000fe20000000f00 */
[----:B------:R-:W-:Y:S02]  /*57a0*/  IMAD.MOV.U32 R10, RZ, RZ, R11 ;  /* 0x000000ffff0a7224 */ /* 0x000fe400078e000b */
[----:B------:R-:W-:Y:S02]  /*57b0*/  IMAD.MOV.U32 R11, RZ, RZ, R8 ;  /* 0x000000ffff0b7224 */ /* 0x000fe400078e0008 */
.L_x_61585:
[----:B------:R-:W-:Y:S05]  /*57c0*/  BSYNC B1 ;  /* 0x0000000000017941 */ /* 0x000fea0003800000 */
.L_x_61583:
        /* <DEDUP_REMOVED lines=9> */
.L_x_61587:
[----:B------:R-:W-:Y:S02]  /*5860*/  IMAD.MOV.U32 R55, RZ, RZ, R60 ;  /* 0x000000ffff377224 */ /* 0x000fe400078e003c */
[----:B------:R-:W-:Y:S01]  /*5870*/  IMAD.MOV.U32 R9, RZ, RZ, R10 ;  /* 0x000000ffff097224 */ /* 0x000fe200078e000a */
[----:B------:R-:W-:Y:S01]  /*5880*/  MOV R10, R7 ;  /* 0x00000007000a7202 */ /* 0x000fe20000000f00 */
[----:B------:R-:W-:Y:S02]  /*5890*/  IMAD.MOV.U32 R60, RZ, RZ, R59 ;  /* 0x000000ffff3c7224 */ /* 0x000fe400078e003b */
.L_x_61588:
[----:B------:R-:W-:Y:S05]  /*58a0*/  BSYNC B1 ;  /* 0x0000000000017941 */ /* 0x000fea0003800000 */
.L_x_61586:
        /* <DEDUP_REMOVED lines=9> */
.L_x_61590:
[----:B------:R-:W-:Y:S02]  /*5940*/  IMAD.MOV.U32 R62, RZ, RZ, R55 ;  /* 0x000000ffff3e7224 */ /* 0x000fe400078e0037 */
[----:B------:R-:W-:Y:S02]  /*5950*/  IMAD.MOV.U32 R8, RZ, RZ, R9 ;  /* 0x000000ffff087224 */ /* 0x000fe400078e0009 */
[----:B------:R-:W-:Y:S02]  /*5960*/  IMAD.MOV.U32 R55, RZ, RZ, R64 ;  /* 0x000000ffff377224 */ /* 0x000fe400078e0040 */
[----:B------:R-:W-:Y:S02]  /*5970*/  IMAD.MOV.U32 R9, RZ, RZ, R6 ;  /* 0x000000ffff097224 */ /* 0x000fe400078e0006 */
.L_x_61591:
[----:B------:R-:W-:Y:S05]  /*5980*/  BSYNC B1 ;  /* 0x0000000000017941 */ /* 0x000fea0003800000 */
.L_x_61589:
        /* <DEDUP_REMOVED lines=9> */
.L_x_61593:
[----:B------:R-:W-:Y:S02]  /*5a20*/  IMAD.MOV.U32 R59, RZ, RZ, R62 ;  /* 0x000000ffff3b7224 */ /* 0x000fe400078e003e */
[----:B------:R-:W-:Y:S02]  /*5a30*/  IMAD.MOV.U32 R7, RZ, RZ, R8 ;  /* 0x000000ffff077224 */ /* 0x000fe400078e0008 */
[----:B------:R-:W-:Y:S02]  /*5a40*/  IMAD.MOV.U32 R62, RZ, RZ, R61 ;  /* 0x000000ffff3e7224 */ /* 0x000fe400078e003d */
[----:B------:R-:W-:Y:S02]  /*5a50*/  IMAD.MOV.U32 R8, RZ, RZ, R5 ;  /* 0x000000ffff087224 */ /* 0x000fe400078e0005 */
.L_x_61594:
[----:B------:R-:W-:Y:S05]  /*5a60*/  BSYNC B1 ;  /* 0x0000000000017941 */ /* 0x000fea0003800000 */
.L_x_61592:
        /* <DEDUP_REMOVED lines=9> */
.L_x_61596:
[----:B------:R-:W-:Y:S02]  /*5b00*/  IMAD.MOV.U32 R64, RZ, RZ, R59 ;  /* 0x000000ffff407224 */ /* 0x000fe400078e003b */
[----:B------:R-:W-:Y:S02]  /*5b10*/  IMAD.MOV.U32 R6, RZ, RZ, R7 ;  /* 0x000000ffff067224 */ /* 0x000fe400078e0007 */
[----:B------:R-:W-:Y:S02]  /*5b20*/  IMAD.MOV.U32 R59, RZ, RZ, R66 ;  /* 0x000000ffff3b7224 */ /* 0x000fe400078e0042 */
[----:B------:R-:W-:Y:S02]  /*5b30*/  IMAD.MOV.U32 R7, RZ, RZ, R4 ;  /* 0x000000ffff077224 */ /* 0x000fe400078e0004 */
.L_x_61597:
[----:B------:R-:W-:Y:S05]  /*5b40*/  BSYNC B1 ;  /* 0x0000000000017941 */ /* 0x000fea0003800000 */
.L_x_61595:
        /* <DEDUP_REMOVED lines=9> */
.L_x_61599:
[----:B------:R-:W-:Y:S01]  /*5be0*/  MOV R4, R64 ;  /* 0x0000004000047202 */ /* 0x000fe20000000f00 */
[----:B------:R-:W-:Y:S02]  /*5bf0*/  IMAD.MOV.U32 R5, RZ, RZ, R6 ;  /* 0x000000ffff057224 */ /* 0x000fe400078e0006 */
[----:B------:R-:W-:Y:S02]  /*5c00*/  IMAD.MOV.U32 R64, RZ, RZ, R63 ;  /* 0x000000ffff407224 */ /* 0x000fe400078e003f */
[----:B------:R-:W-:Y:S02]  /*5c10*/  IMAD.MOV.U32 R6, RZ, RZ, R3 ;  /* 0x000000ffff067224 */ /* 0x000fe400078e0003 */
.L_x_61600:
[----:B------:R-:W-:Y:S05]  /*5c20*/  BSYNC B1 ;  /* 0x0000000000017941 */ /* 0x000fea0003800000 */
.L_x_61598:
        /* <DEDUP_REMOVED lines=9> */
.L_x_61602:
[----:B------:R-:W-:Y:S01]  /*5cc0*/  IMAD.MOV.U32 R61, RZ, RZ, R4 ;  /* 0x000000ffff3d7224 */ /* 0x000fe200078e0004 */
[----:B------:R-:W-:Y:S01]  /*5cd0*/  MOV R3, R5 ;  /* 0x0000000500037202 */ /* 0x000fe20000000f00 */
[----:B------:R-:W-:Y:S02]  /*5ce0*/  IMAD.MOV.U32 R4, RZ, RZ, R17 ;  /* 0x000000ffff047224 */ /* 0x000fe400078e0011 */
[----:B------:R-:W-:Y:S02]  /*5cf0*/  IMAD.MOV.U32 R5, RZ, RZ, R2 ;  /* 0x000000ffff057224 */ /* 0x000fe400078e0002 */
.L_x_61603:
[----:B------:R-:W-:Y:S05]  /*5d00*/  BSYNC B1 ;  /* 0x0000000000017941 */ /* 0x000fea0003800000 */
.L_x_61601:
        /* <DEDUP_REMOVED lines=16> */
.L_x_61605:
[----:B------:R-:W-:Y:S01]  /*5e10*/  MOV R46, R57 ;  /* 0x00000039002e7202 */ /* 0x000fe20000000f00 */
[----:B------:R-:W-:Y:S02]  /*5e20*/  IMAD.MOV.U32 R2, RZ, RZ, R15 ;  /* 0x000000ffff027224 */ /* 0x000fe400078e000f */
[----:B------:R-:W-:Y:S02]  /*5e30*/  IMAD.MOV.U32 R57, RZ, RZ, R48 ;  /* 0x000000ffff397224 */ /* 0x000fe400078e0030 */
[----:B------:R-:W-:Y:S02]  /*5e40*/  IMAD.MOV.U32 R15, RZ, RZ, R16 ;  /* 0x000000ffff0f7224 */ /* 0x000fe400078e0010 */
.L_x_61606:
[----:B------:R-:W-:Y:S05]  /*5e50*/  BSYNC B1 ;  /* 0x0000000000017941 */ /* 0x000fea0003800000 */
.L_x_61604:
        /* <DEDUP_REMOVED lines=9> */
.L_x_61608:
[----:B------:R-:W-:Y:S01]  /*5ef0*/  IMAD.MOV.U32 R37, RZ, RZ, R46 ;  /* 0x000000ffff257224 */ /* 0x000fe200078e002e */
[----:B------:R-:W-:Y:S01]  /*5f00*/  MOV R17, R2 ;  /* 0x0000000200117202 */ /* 0x000fe20000000f00 */
[----:B------:R-:W-:Y:S02]  /*5f10*/  IMAD.MOV.U32 R46, RZ, RZ, R39 ;  /* 0x000000ffff2e7224 */ /* 0x000fe400078e0027 */
[----:B------:R-:W-:Y:S02]  /*5f20*/  IMAD.MOV.U32 R2, RZ, RZ, R19 ;  /* 0x000000ffff027224 */ /* 0x000fe400078e0013 */
.L_x_61609:
[----:B------:R-:W-:Y:S05]  /*5f30*/  BSYNC B1 ;  /* 0x0000000000017941 */ /* 0x000fea0003800000 */
.L_x_61607:
        /* <DEDUP_REMOVED lines=9> */
.L_x_61611:
[----:B------:R-:W-:Y:S01]  /*5fd0*/  IMAD.MOV.U32 R48, RZ, RZ, R37 ;  /* 0x000000ffff307224 */ /* 0x000fe200078e0025 */
[----:B------:R-:W-:Y:S01]  /*5fe0*/  MOV R37, R68 ;  /* 0x0000004400257202 */ /* 0x000fe20000000f00 */
[----:B------:R-:W-:Y:S02]  /*5ff0*/  IMAD.MOV.U32 R16, RZ, RZ, R17 ;  /* 0x000000ffff107224 */ /* 0x000fe400078e0011 */
[----:B------:R-:W-:Y:S02]  /*6000*/  IMAD.MOV.U32 R17, RZ, RZ, R18 ;  /* 0x000000ffff117224 */ /* 0x000fe400078e0012 */
.L_x_61612:
[----:B------:R-:W-:Y:S05]  /*6010*/  BSYNC B1 ;  /* 0x0000000000017941 */ /* 0x000fea0003800000 */
.L_x_61610:
        /* <DEDUP_REMOVED lines=9> */
.L_x_61614:
[----:B------:R-:W-:Y:S02]  /*60b0*/  IMAD.MOV.U32 R39, RZ, RZ, R48 ;  /* 0x000000ffff277224 */ /* 0x000fe400078e0030 */
[----:B------:R-:W-:Y:S01]  /*60c0*/  IMAD.MOV.U32 R19, RZ, RZ, R16 ;  /* 0x000000ffff137224 */ /* 0x000fe200078e0010 */
[----:B------:R-:W-:Y:S01]  /*60d0*/  MOV R16, R47 ;  /* 0x0000002f00107202 */ /* 0x000fe20000000f00 */
[----:B------:R-:W-:Y:S02]  /*60e0*/  IMAD.MOV.U32 R48, RZ, RZ, R49 ;  /* 0x000000ffff307224 */ /* 0x000fe400078e0031 */
.L_x_61615:
[----:B------:R-:W-:Y:S05]  /*60f0*/  BSYNC B1 ;  /* 0x0000000000017941 */ /* 0x000fea0003800000 */
.L_x_61613:
        /* <DEDUP_REMOVED lines=9> */
.L_x_61617:
[----:B------:R-:W-:Y:S02]  /*6190*/  IMAD.MOV.U32 R66, RZ, RZ, R39 ;  /* 0x000000ffff427224 */ /* 0x000fe400078e0027 */
[----:B------:R-:W-:Y:S02]  /*61a0*/  IMAD.MOV.U32 R18, RZ, RZ, R19 ;  /* 0x000000ffff127224 */ /* 0x000fe400078e0013 */
[----:B------:R-:W-:Y:S02]  /*61b0*/  IMAD.MOV.U32 R39, RZ, RZ, R56 ;  /* 0x000000ffff277224 */ /* 0x000fe400078e0038 */
[----:B------:R-:W-:Y:S02]  /*61c0*/  IMAD.MOV.U32 R19, RZ, RZ, R14 ;  /* 0x000000ffff137224 */ /* 0x000fe400078e000e */
.L_x_61618:
[----:B------:R-:W-:Y:S05]  /*61d0*/  BSYNC B1 ;  /* 0x0000000000017941 */ /* 0x000fea0003800000 */
.L_x_61616:
        /* <DEDUP_REMOVED lines=9> */
.L_x_61620:
[----:B------:R-:W-:Y:S02]  /*6270*/  IMAD.MOV.U32 R49, RZ, RZ, R66 ;  /* 0x000000ffff317224 */ /* 0x000fe400078e0042 */
[----:B------:R-:W-:Y:S02]  /*6280*/  IMAD.MOV.U32 R47, RZ, RZ, R18 ;  /* 0x000000ffff2f7224 */ /* 0x000fe400078e0012 */
[----:B------:R-:W-:Y:S02]  /*6290*/  IMAD.MOV.U32 R66, RZ, RZ, R51 ;  /* 0x000000ffff427224 */ /* 0x000fe400078e0033 */
[----:B------:R-:W-:Y:S02]  /*62a0*/  IMAD.MOV.U32 R18, RZ, RZ, R13 ;  /* 0x000000ffff127224 */ /* 0x000fe400078e000d */
.L_x_61621:
[----:B------:R-:W-:Y:S05]  /*62b0*/  BSYNC B1 ;  /* 0x0000000000017941 */ /* 0x000fea0003800000 */
.L_x_61619:
        /* <DEDUP_REMOVED lines=9> */
.L_x_61623:
[----:B------:R-:W-:Y:S02]  /*6350*/  IMAD.MOV.U32 R56, RZ, RZ, R49 ;  /* 0x000000ffff387224 */ /* 0x000fe400078e0031 */
[----:B------:R-:W-:Y:S02]  /*6360*/  IMAD.MOV.U32 R14, RZ, RZ, R47 ;  /* 0x000000ffff0e7224 */ /* 0x000fe400078e002f */
[----:B------:R-:W-:Y:S02]  /*6370*/  IMAD.MOV.U32 R49, RZ, RZ, R58 ;  /* 0x000000ffff317224 */ /* 0x000fe400078e003a */
[----:B------:R-:W-:Y:S02]  /*6380*/  IMAD.MOV.U32 R47, RZ, RZ, R12 ;  /* 0x000000ffff2f7224 */ /* 0x000fe400078e000c */
.L_x_61624:
[----:B------:R-:W-:Y:S05]  /*6390*/  BSYNC B1 ;  /* 0x0000000000017941 */ /* 0x000fea0003800000 */
.L_x_61622:
        /* <DEDUP_REMOVED lines=9> */
.L_x_61626:
[----:B------:R-:W-:Y:S01]  /*6430*/  MOV R51, R56 ;  /* 0x0000003800337202 */ /* 0x000fe20000000f00 */
[----:B------:R-:W-:Y:S02]  /*6440*/  IMAD.MOV.U32 R13, RZ, RZ, R14 ;  /* 0x000000ffff0d7224 */ /* 0x000fe400078e000e */
[----:B------:R-:W-:Y:S02]  /*6450*/  IMAD.MOV.U32 R56, RZ, RZ, R53 ;  /* 0x000000ffff387224 */ /* 0x000fe400078e0035 */
[----:B------:R-:W-:Y:S02]  /*6460*/  IMAD.MOV.U32 R14, RZ, RZ, R11 ;  /* 0x000000ffff0e7224 */ /* 0x000fe400078e000b */
.L_x_61627:
[----:B------:R-:W-:Y:S05]  /*6470*/  BSYNC B1 ;  /* 0x0000000000017941 */ /* 0x000fea0003800000 */
.L_x_61625:
        /* <DEDUP_REMOVED lines=9> */
.L_x_61629:
[----:B------:R-:W-:Y:S01]  /*6510*/  IMAD.MOV.U32 R58, RZ, RZ, R51 ;  /* 0x000000ffff3a7224 */ /* 0x000fe200078e0033 */
[----:B------:R-:W-:Y:S01]  /*6520*/  MOV R12, R13 ;  /* 0x0000000d000c7202 */ /* 0x000fe20000000f00 */
[----:B------:R-:W-:Y:S02]  /*6530*/  IMAD.MOV.U32 R51, RZ, RZ, R60 ;  /* 0x000000ffff337224 */ /* 0x000fe400078e003c */
[----:B------:R-:W-:Y:S02]  /*6540*/  IMAD.MOV.U32 R13, RZ, RZ, R10 ;  /* 0x000000ffff0d7224 */ /* 0x000fe400078e000a */
.L_x_61630:
[----:B------:R-:W-:Y:S05]  /*6550*/  BSYNC B1 ;  /* 0x0000000000017941 */ /* 0x000fea0003800000 */
.L_x_61628:
        /* <DEDUP_REMOVED lines=9> */
.L_x_61632:
[----:B------:R-:W-:Y:S01]  /*65f0*/  IMAD.MOV.U32 R53, RZ, RZ, R58 ;  /* 0x000000ffff357224 */ /* 0x000fe200078e003a */
[----:B------:R-:W-:Y:S01]  /*6600*/  MOV R58, R55 ;  /* 0x00000037003a7202 */ /* 0x000fe20000000f00 */
[----:B------:R-:W-:Y:S02]  /*6610*/  IMAD.MOV.U32 R11, RZ, RZ, R12 ;  /* 0x000000ffff0b7224 */ /* 0x000fe400078e000c */
[----:B------:R-:W-:Y:S02]  /*6620*/  IMAD.MOV.U32 R12, RZ, RZ, R9 ;  /* 0x000000ffff0c7224 */ /* 0x000fe400078e0009 */
.L_x_61633:
[----:B------:R-:W-:Y:S05]  /*6630*/  BSYNC B1 ;  /* 0x0000000000017941 */ /* 0x000fea0003800000 */
.L_x_61631:
        /* <DEDUP_REMOVED lines=9> */
.L_x_61635:
[----:B------:R-:W-:Y:S02]  /*66d0*/  IMAD.MOV.U32 R60, RZ, RZ, R53 ;  /* 0x000000ffff3c7224 */ /* 0x000fe400078e0035 */
[----:B------:R-:W-:Y:S01]  /*66e0*/  IMAD.MOV.U32 R10, RZ, RZ, R11 ;  /* 0x000000ffff0a7224 */ /* 0x000fe200078e000b */
[----:B------:R-:W-:Y:S01]  /*66f0*/  MOV R11, R8 ;  /* 0x00000008000b7202 */ /* 0x000fe20000000f00 */
[----:B------:R-:W-:Y:S02]  /*6700*/  IMAD.MOV.U32 R53, RZ, RZ, R62 ;  /* 0x000000ffff357224 */ /* 0x000fe400078e003e */
.L_x_61636:
[----:B------:R-:W-:Y:S05]  /*6710*/  BSYNC B1 ;  /* 0x0000000000017941 */ /* 0x000fea0003800000 */
.L_x_61634:
        /* <DEDUP_REMOVED lines=9> */
.L_x_61638:
[----:B------:R-:W-:Y:S02]  /*67b0*/  IMAD.MOV.U32 R55, RZ, RZ, R60 ;  /* 0x000000ffff377224 */ /* 0x000fe400078e003c */
[----:B------:R-:W-:Y:S02]  /*67c0*/  IMAD.MOV.U32 R9, RZ, RZ, R10 ;  /* 0x000000ffff097224 */ /* 0x000fe400078e000a */
[----:B------:R-:W-:Y:S02]  /*67d0*/  IMAD.MOV.U32 R60, RZ, RZ, R59 ;  /* 0x000000ffff3c7224 */ /* 0x000fe400078e003b */
[----:B------:R-:W-:Y:S02]  /*67e0*/  IMAD.MOV.U32 R10, RZ, RZ, R7 ;  /* 0x000000ffff0a7224 */ /* 0x000fe400078e0007 */
.L_x_61639:
[----:B------:R-:W-:Y:S05]  /*67f0*/  BSYNC B1 ;  /* 0x0000000000017941 */ /* 0x000fea0003800000 */
.L_x_61637:
        /* <DEDUP_REMOVED lines=9> */
.L_x_61641:
[----:B------:R-:W-:Y:S02]  /*6890*/  IMAD.MOV.U32 R7, RZ, RZ, R55 ;  /* 0x000000ffff077224 */ /* 0x000fe400078e0037 */
[----:B------:R-:W-:Y:S02]  /*68a0*/  IMAD.MOV.U32 R8, RZ, RZ, R9 ;  /* 0x000000ffff087224 */ /* 0x000fe400078e0009 */
[----:B------:R-:W-:Y:S02]  /*68b0*/  IMAD.MOV.U32 R55, RZ, RZ, R64 ;  /* 0x000000ffff377224 */ /* 0x000fe400078e0040 */
[----:B------:R-:W-:Y:S02]  /*68c0*/  IMAD.MOV.U32 R9, RZ, RZ, R6 ;  /* 0x000000ffff097224 */ /* 0x000fe400078e0006 */
.L_x_61642:
[----:B------:R-:W-:Y:S05]  /*68d0*/  BSYNC B1 ;  /* 0x0000000000017941 */ /* 0x000fea0003800000 */
.L_x_61640:
        /* <DEDUP_REMOVED lines=9> */
.L_x_61644:
[----:B------:R-:W-:Y:S02]  /*6970*/  IMAD.MOV.U32 R62, RZ, RZ, R7 ;  /* 0x000000ffff3e7224 */ /* 0x000fe400078e0007 */
[----:B------:R-:W-:Y:S02]  /*6980*/  IMAD.MOV.U32 R6, RZ, RZ, R8 ;  /* 0x000000ffff067224 */ /* 0x000fe400078e0008 */
[----:B------:R-:W-:Y:S02]  /*6990*/  IMAD.MOV.U32 R7, RZ, RZ, R4 ;  /* 0x000000ffff077224 */ /* 0x000fe400078e0004 */
[----:B------:R-:W-:Y:S02]  /*69a0*/  IMAD.MOV.U32 R8, RZ, RZ, R5 ;  /* 0x000000ffff087224 */ /* 0x000fe400078e0005 */
.L_x_61645:
[----:B------:R-:W-:Y:S05]  /*69b0*/  BSYNC B1 ;  /* 0x0000000000017941 */ /* 0x000fea0003800000 */
.L_x_61643:
        /* <DEDUP_REMOVED lines=9> */
.L_x_61647:
[----:B------:R-:W-:Y:S01]  /*6a50*/  MOV R5, R62 ;  /* 0x0000003e00057202 */ /* 0x000fe20000000f00 */
[----:B------:R-:W-:Y:S02]  /*6a60*/  IMAD.MOV.U32 R4, RZ, RZ, R6 ;  /* 0x000000ffff047224 */ /* 0x000fe400078e0006 */
[----:B------:R-:W-:Y:S02]  /*6a70*/  IMAD.MOV.U32 R62, RZ, RZ, R61 ;  /* 0x000000ffff3e7224 */ /* 0x000fe400078e003d */
[----:B------:R-:W-:Y:S02]  /*6a80*/  IMAD.MOV.U32 R6, RZ, RZ, R3 ;  /* 0x000000ffff067224 */ /* 0x000fe400078e0003 */
.L_x_61648:
[----:B------:R-:W-:Y:S05]  /*6a90*/  BSYNC B1 ;  /* 0x0000000000017941 */ /* 0x000fea0003800000 */
.L_x_61646:
        /* <DEDUP_REMOVED lines=16> */
.L_x_61650:
[----:B------:R-:W-:Y:S02]  /*6ba0*/  IMAD.MOV.U32 R64, RZ, RZ, R57 ;  /* 0x000000ffff407224 */ /* 0x000fe400078e0039 */
[----:B------:R-:W-:Y:S02]  /*6bb0*/  IMAD.MOV.U32 R44, RZ, RZ, R15 ;  /* 0x000000ffff2c7224 */ /* 0x000fe400078e000f */
[----:B------:R-:W-:Y:S02]  /*6bc0*/  IMAD.MOV.U32 R57, RZ, RZ, R46 ;  /* 0x000000ffff397224 */ /* 0x000fe400078e002e */
[----:B------:R-:W-:Y:S02]  /*6bd0*/  IMAD.MOV.U32 R15, RZ, RZ, R2 ;  /* 0x000000ffff0f7224 */ /* 0x000fe400078e0002 */
.L_x_61651:
[----:B------:R-:W-:Y:S05]  /*6be0*/  BSYNC B1 ;  /* 0x0000000000017941 */ /* 0x000fea0003800000 */
.L_x_61649:
        /* <DEDUP_REMOVED lines=9> */
.L_x_61653:
[----:B------:R-:W-:Y:S01]  /*6c80*/  MOV R35, R64 ;  /* 0x0000004000237202 */ /* 0x000fe20000000f00 */
[----:B------:R-:W-:Y:S02]  /*6c90*/  IMAD.MOV.U32 R3, RZ, RZ, R44 ;  /* 0x000000ffff037224 */ /* 0x000fe400078e002c */
[----:B------:R-:W-:Y:S02]  /*6ca0*/  IMAD.MOV.U32 R64, RZ, RZ, R37 ;  /* 0x000000ffff407224 */ /* 0x000fe400078e0025 */
[----:B------:R-:W-:Y:S02]  /*6cb0*/  IMAD.MOV.U32 R44, RZ, RZ, R17 ;  /* 0x000000ffff2c7224 */ /* 0x000fe400078e0011 */
.L_x_61654:
[----:B------:R-:W-:Y:S05]  /*6cc0*/  BSYNC B1 ;  /* 0x0000000000017941 */ /* 0x000fea0003800000 */
.L_x_61652:
        /* <DEDUP_REMOVED lines=9> */
.L_x_61656:
[----:B------:R-:W-:Y:S01]  /*6d60*/  IMAD.MOV.U32 R46, RZ, RZ, R35 ;  /* 0x000000ffff2e7224 */ /* 0x000fe200078e0023 */
[----:B------:R-:W-:Y:S01]  /*6d70*/  MOV R2, R3 ;  /* 0x0000000300027202 */ /* 0x000fe20000000f00 */
[----:B------:R-:W-:Y:S02]  /*6d80*/  IMAD.MOV.U32 R35, RZ, RZ, R48 ;  /* 0x000000ffff237224 */ /* 0x000fe400078e0030 */
[----:B------:R-:W-:Y:S02]  /*6d90*/  IMAD.MOV.U32 R3, RZ, RZ, R16 ;  /* 0x000000ffff037224 */ /* 0x000fe400078e0010 */
.L_x_61657:
[----:B------:R-:W-:Y:S05]  /*6da0*/  BSYNC B1 ;  /* 0x0000000000017941 */ /* 0x000fea0003800000 */
.L_x_61655:
        /* <DEDUP_REMOVED lines=9> */
.L_x_61659:
[----:B------:R-:W-:Y:S01]  /*6e40*/  IMAD.MOV.U32 R37, RZ, RZ, R46 ;  /* 0x000000ffff257224 */ /* 0x000fe200078e002e */
[----:B------:R-:W-:Y:S01]  /*6e50*/  MOV R46, R39 ;  /* 0x00000027002e7202 */ /* 0x000fe20000000f00 */
[----:B------:R-:W-:Y:S02]  /*6e60*/  IMAD.MOV.U32 R17, RZ, RZ, R2 ;  /* 0x000000ffff117224 */ /* 0x000fe400078e0002 */
[----:B------:R-:W-:Y:S02]  /*6e70*/  IMAD.MOV.U32 R2, RZ, RZ, R19 ;  /* 0x000000ffff027224 */ /* 0x000fe400078e0013 */
.L_x_61660:
[----:B------:R-:W-:Y:S05]  /*6e80*/  BSYNC B1 ;  /* 0x0000000000017941 */ /* 0x000fea0003800000 */
.L_x_61658:
        /* <DEDUP_REMOVED lines=9> */
.L_x_61662:
[----:B------:R-:W-:Y:S02]  /*6f20*/  IMAD.MOV.U32 R48, RZ, RZ, R37 ;  /* 0x000000ffff307224 */ /* 0x000fe400078e0025 */
[----:B------:R-:W-:Y:S01]  /*6f30*/  IMAD.MOV.U32 R16, RZ, RZ, R17 ;  /* 0x000000ffff107224 */ /* 0x000fe200078e0011 */
[----:B------:R-:W-:Y:S01]  /*6f40*/  MOV R17, R18 ;  /* 0x0000001200117202 */ /* 0x000fe20000000f00 */
[----:B------:R-:W-:Y:S02]  /*6f50*/  IMAD.MOV.U32 R37, RZ, RZ, R66 ;  /* 0x000000ffff257224 */ /* 0x000fe400078e0042 */
.L_x_61663:
[----:B------:R-:W-:Y:S05]  /*6f60*/  BSYNC B1 ;  /* 0x0000000000017941 */ /* 0x000fea0003800000 */
.L_x_61661:
        /* <DEDUP_REMOVED lines=9> */
.L_x_61665:
[----:B------:R-:W-:Y:S02]  /*7000*/  IMAD.MOV.U32 R39, RZ, RZ, R48 ;  /* 0x000000ffff277224 */ /* 0x000fe400078e0030 */
[----:B------:R-:W-:Y:S02]  /*7010*/  IMAD.MOV.U32 R19, RZ, RZ, R16 ;  /* 0x000000ffff137224 */ /* 0x000fe400078e0010 */
[----:B------:R-:W-:Y:S02]  /*7020*/  IMAD.MOV.U32 R48, RZ, RZ, R49 ;  /* 0x000000ffff307224 */ /* 0x000fe400078e0031 */
[----:B------:R-:W-:Y:S02]  /*7030*/  IMAD.MOV.U32 R16, RZ, RZ, R47 ;  /* 0x000000ffff107224 */ /* 0x000fe400078e002f */
.L_x_61666:
[----:B------:R-:W-:Y:S05]  /*7040*/  BSYNC B1 ;  /* 0x0000000000017941 */ /* 0x000fea0003800000 */
.L_x_61664:
        /* <DEDUP_REMOVED lines=9> */
.L_x_61668:
[----:B------:R-:W-:Y:S02]  /*70e0*/  IMAD.MOV.U32 R66, RZ, RZ, R39 ;  /* 0x000000ffff427224 */ /* 0x000fe400078e0027 */
[----:B------:R-:W-:Y:S02]  /*70f0*/  IMAD.MOV.U32 R18, RZ, RZ, R19 ;  /* 0x000000ffff127224 */ /* 0x000fe400078e0013 */
[----:B------:R-:W-:Y:S02]  /*7100*/  IMAD.MOV.U32 R39, RZ, RZ, R56 ;  /* 0x000000ffff277224 */ /* 0x000fe400078e0038 */
[----:B------:R-:W-:Y:S02]  /*7110*/  IMAD.MOV.U32 R19, RZ, RZ, R14 ;  /* 0x000000ffff137224 */ /* 0x000fe400078e000e */
.L_x_61669:
[----:B------:R-:W-:Y:S05]  /*7120*/  BSYNC B1 ;  /* 0x0000000000017941 */ /* 0x000fea0003800000 */
.L_x_61667:
        /* <DEDUP_REMOVED lines=9> */
.L_x_61671:
[----:B------:R-:W-:Y:S02]  /*71c0*/  IMAD.MOV.U32 R49, RZ, RZ, R66 ;  /* 0x000000ffff317224 */ /* 0x000fe400078e0042 */
[----:B------:R-:W-:Y:S02]  /*71d0*/  IMAD.MOV.U32 R47, RZ, RZ, R18 ;  /* 0x000000ffff2f7224 */ /* 0x000fe400078e0012 */
[----:B------:R-:W-:Y:S02]  /*71e0*/  IMAD.MOV.U32 R66, RZ, RZ, R51 ;  /* 0x000000ffff427224 */ /* 0x000fe400078e0033 */
[----:B------:R-:W-:Y:S02]  /*71f0*/  IMAD.MOV.U32 R18, RZ, RZ, R13 ;  /* 0x000000ffff127224 */ /* 0x000fe400078e000d */
.L_x_61672:
[----:B------:R-:W-:Y:S05]  /*7200*/  BSYNC B1 ;  /* 0x0000000000017941 */ /* 0x000fea0003800000 */
.L_x_61670:
        /* <DEDUP_REMOVED lines=9> */
.L_x_61674:
[----:B------:R-:W-:Y:S01]  /*72a0*/  MOV R56, R49 ;  /* 0x0000003100387202 */ /* 0x000fe20000000f00 */
[----:B------:R-:W-:Y:S02]  /*72b0*/  IMAD.MOV.U32 R14, RZ, RZ, R47 ;  /* 0x000000ffff0e7224 */ /* 0x000fe400078e002f */
[----:B------:R-:W-:Y:S02]  /*72c0*/  IMAD.MOV.U32 R49, RZ, RZ, R58 ;  /* 0x000000ffff317224 */ /* 0x000fe400078e003a */
[----:B------:R-:W-:Y:S02]  /*72d0*/  IMAD.MOV.U32 R47, RZ, RZ, R12 ;  /* 0x000000ffff2f7224 */ /* 0x000fe400078e000c */
.L_x_61675:
[----:B------:R-:W-:Y:S05]  /*72e0*/  BSYNC B1 ;  /* 0x0000000000017941 */ /* 0x000fea0003800000 */
.L_x_61673:
        /* <DEDUP_REMOVED lines=9> */
.L_x_61677:
[----:B------:R-:W-:Y:S01]  /*7380*/  IMAD.MOV.U32 R51, RZ, RZ, R56 ;  /* 0x000000ffff337224 */ /* 0x000fe200078e0038 */
[----:B------:R-:W-:Y:S01]  /*7390*/  MOV R13, R14 ;  /* 0x0000000e000d7202 */ /* 0x000fe20000000f00 */
[----:B------:R-:W-:Y:S02]  /*73a0*/  IMAD.MOV.U32 R56, RZ, RZ, R53 ;  /* 0x000000ffff387224 */ /* 0x000fe400078e0035 */
[----:B------:R-:W-:Y:S02]  /*73b0*/  IMAD.MOV.U32 R14, RZ, RZ, R11 ;  /* 0x000000ffff0e7224 */ /* 0x000fe400078e000b */
.L_x_61678:
[----:B------:R-:W-:Y:S05]  /*73c0*/  BSYNC B1 ;  /* 0x0000000000017941 */ /* 0x000fea0003800000 */
.L_x_61676:
        /* <DEDUP_REMOVED lines=9> */
.L_x_61680:
[----:B------:R-:W-:Y:S01]  /*7460*/  IMAD.MOV.U32 R58, RZ, RZ, R51 ;  /* 0x000000ffff3a7224 */ /* 0x000fe200078e0033 */
[----:B------:R-:W-:Y:S01]  /*7470*/  MOV R51, R60 ;  /* 0x0000003c00337202 */ /* 0x000fe20000000f00 */
[----:B------:R-:W-:Y:S02]  /*7480*/  IMAD.MOV.U32 R12, RZ, RZ, R13 ;  /* 0x000000ffff0c7224 */ /* 0x000fe400078e000d */
[----:B------:R-:W-:Y:S02]  /*7490*/  IMAD.MOV.U32 R13, RZ, RZ, R10 ;  /* 0x000000ffff0d7224 */ /* 0x000fe400078e000a */
.L_x_61681:
[----:B------:R-:W-:Y:S05]  /*74a0*/  BSYNC B1 ;  /* 0x0000000000017941 */ /* 0x000fea0003800000 */
.L_x_61679:
        /* <DEDUP_REMOVED lines=9> */
.L_x_61683:
[----:B------:R-:W-:Y:S02]  /*7540*/  IMAD.MOV.U32 R10, RZ, RZ, R58 ;  /* 0x000000ffff0a7224 */ /* 0x000fe400078e003a */
[----:B------:R-:W-:Y:S01]  /*7550*/  IMAD.MOV.U32 R11, RZ, RZ, R12 ;  /* 0x000000ffff0b7224 */ /* 0x000fe200078e000c */
[----:B------:R-:W-:Y:S01]  /*7560*/  MOV R12, R9 ;  /* 0x00000009000c7202 */ /* 0x000fe20000000f00 */
[----:B------:R-:W-:Y:S02]  /*7570*/  IMAD.MOV.U32 R58, RZ, RZ, R55 ;  /* 0x000000ffff3a7224 */ /* 0x000fe400078e0037 */
.L_x_61684:
[----:B------:R-:W-:Y:S05]  /*7580*/  BSYNC B1 ;  /* 0x0000000000017941 */ /* 0x000fea0003800000 */
.L_x_61682:
        /* <DEDUP_REMOVED lines=9> */
.L_x_61686:
[----:B------:R-:W-:Y:S02]  /*7620*/  IMAD.MOV.U32 R53, RZ, RZ, R10 ;  /* 0x000000ffff357224 */ /* 0x000fe400078e000a */
[----:B------:R-:W-:Y:S02]  /*7630*/  IMAD.MOV.U32 R9, RZ, RZ, R11 ;  /* 0x000000ffff097224 */ /* 0x000fe400078e000b */
[----:B------:R-:W-:Y:S02]  /*7640*/  IMAD.MOV.U32 R10, RZ, RZ, R7 ;  /* 0x000000ffff0a7224 */ /* 0x000fe400078e0007 */
[----:B------:R-:W-:Y:S02]  /*7650*/  IMAD.MOV.U32 R11, RZ, RZ, R8 ;  /* 0x000000ffff0b7224 */ /* 0x000fe400078e0008 */
.L_x_61687:
[----:B------:R-:W-:Y:S05]  /*7660*/  BSYNC B1 ;  /* 0x0000000000017941 */ /* 0x000fea0003800000 */
.L_x_61685:
        /* <DEDUP_REMOVED lines=9> */
.L_x_61689:
[----:B------:R-:W-:Y:S02]  /*7700*/  IMAD.MOV.U32 R8, RZ, RZ, R53 ;  /* 0x000000ffff087224 */ /* 0x000fe400078e0035 */
[----:B------:R-:W-:Y:S02]  /*7710*/  IMAD.MOV.U32 R7, RZ, RZ, R9 ;  /* 0x000000ffff077224 */ /* 0x000fe400078e0009 */
[----:B------:R-:W-:Y:S02]  /*7720*/  IMAD.MOV.U32 R53, RZ, RZ, R62 ;  /* 0x000000ffff357224 */ /* 0x000fe400078e003e */
[----:B------:R-:W-:Y:S02]  /*7730*/  IMAD.MOV.U32 R9, RZ, RZ, R6 ;  /* 0x000000ffff097224 */ /* 0x000fe400078e0006 */
.L_x_61690:
[----:B------:R-:W-:Y:S05]  /*7740*/  BSYNC B1 ;  /* 0x0000000000017941 */ /* 0x000fea0003800000 */
.L_x_61688:
        /* <DEDUP_REMOVED lines=9> */
.L_x_61692:
[----:B------:R-:W-:Y:S02]  /*77e0*/  IMAD.MOV.U32 R55, RZ, RZ, R8 ;  /* 0x000000ffff377224 */ /* 0x000fe400078e0008 */
[----:B------:R-:W-:Y:S02]  /*77f0*/  IMAD.MOV.U32 R6, RZ, RZ, R7 ;  /* 0x000000ffff067224 */ /* 0x000fe400078e0007 */
[----:B------:R-:W-:Y:S02]  /*7800*/  IMAD.MOV.U32 R8, RZ, RZ, R5 ;  /* 0x000000ffff087224 */ /* 0x000fe400078e0005 */
[----:B------:R-:W-:Y:S02]  /*7810*/  IMAD.MOV.U32 R7, RZ, RZ, R4 ;  /* 0x000000ffff077224 */ /* 0x000fe400078e0004 */
.L_x_61693:
[----:B------:R-:W-:Y:S05]  /*7820*/  BSYNC B1 ;  /* 0x0000000000017941 */ /* 0x000fea0003800000 */
.L_x_61691:
        /* <DEDUP_REMOVED lines=16> */
.L_x_61695:
[----:B------:R-:W-:Y:S02]  /*7930*/  IMAD.MOV.U32 R42, RZ, RZ, R57 ;  /* 0x000000ffff2a7224 */ /* 0x000fe400078e0039 */
[----:B------:R-:W-:Y:S02]  /*7940*/  IMAD.MOV.U32 R4, RZ, RZ, R15 ;  /* 0x000000ffff047224 */ /* 0x000fe400078e000f */
[----:B------:R-:W-:Y:S02]  /*7950*/  IMAD.MOV.U32 R57, RZ, RZ, R64 ;  /* 0x000000ffff397224 */ /* 0x000fe400078e0040 */
[----:B------:R-:W-:Y:S02]  /*7960*/  IMAD.MOV.U32 R15, RZ, RZ, R44 ;  /* 0x000000ffff0f7224 */ /* 0x000fe400078e002c */
.L_x_61696:
[----:B------:R-:W-:Y:S05]  /*7970*/  BSYNC B1 ;  /* 0x0000000000017941 */ /* 0x000fea0003800000 */
.L_x_61694:
        /* <DEDUP_REMOVED lines=9> */
.L_x_61698:
[----:B------:R-:W-:Y:S02]  /*7a10*/  IMAD.MOV.U32 R33, RZ, RZ, R42 ;  /* 0x000000ffff217224 */ /* 0x000fe400078e002a */
[----:B------:R-:W-:Y:S02]  /*7a20*/  IMAD.MOV.U32 R5, RZ, RZ, R4 ;  /* 0x000000ffff057224 */ /* 0x000fe400078e0004 */
[----:B------:R-:W-:Y:S02]  /*7a30*/  IMAD.MOV.U32 R42, RZ, RZ, R35 ;  /* 0x000000ffff2a7224 */ /* 0x000fe400078e0023 */
[----:B------:R-:W-:Y:S02]  /*7a40*/  IMAD.MOV.U32 R4, RZ, RZ, R3 ;  /* 0x000000ffff047224 */ /* 0x000fe400078e0003 */
.L_x_61699:
[----:B------:R-:W-:Y:S05]  /*7a50*/  BSYNC B1 ;  /* 0x0000000000017941 */ /* 0x000fea0003800000 */
.L_x_61697:
        /* <DEDUP_REMOVED lines=9> */
.L_x_61701:
[----:B------:R-:W-:Y:S01]  /*7af0*/  MOV R60, R33 ;  /* 0x00000021003c7202 */ /* 0x000fe20000000f00 */
[----:B------:R-:W-:Y:S02]  /*7b00*/  IMAD.MOV.U32 R44, RZ, RZ, R5 ;  /* 0x000000ffff2c7224 */ /* 0x000fe400078e0005 */
[----:B------:R-:W-:Y:S02]  /*7b10*/  IMAD.MOV.U32 R33, RZ, RZ, R46 ;  /* 0x000000ffff217224 */ /* 0x000fe400078e002e */
[----:B------:R-:W-:Y:S02]  /*7b20*/  IMAD.MOV.U32 R5, RZ, RZ, R2 ;  /* 0x000000ffff057224 */ /* 0x000fe400078e0002 */
.L_x_61702:
[----:B------:R-:W-:Y:S05]  /*7b30*/  BSYNC B1 ;  /* 0x0000000000017941 */ /* 0x000fea0003800000 */
.L_x_61700:
        /* <DEDUP_REMOVED lines=9> */
.L_x_61704:
[----:B------:R-:W-:Y:S01]  /*7bd0*/  IMAD.MOV.U32 R35, RZ, RZ, R60 ;  /* 0x000000ffff237224 */ /* 0x000fe200078e003c */
[----:B------:R-:W-:Y:S01]  /*7be0*/  MOV R3, R44 ;  /* 0x0000002c00037202 */ /* 0x000fe20000000f00 */
[----:B------:R-:W-:Y:S02]  /*7bf0*/  IMAD.MOV.U32 R60, RZ, RZ, R37 ;  /* 0x000000ffff3c7224 */ /* 0x000fe400078e0025 */
[----:B------:R-:W-:Y:S02]  /*7c00*/  IMAD.MOV.U32 R44, RZ, RZ, R17 ;  /* 0x000000ffff2c7224 */ /* 0x000fe400078e0011 */
.L_x_61705:
[----:B------:R-:W-:Y:S05]  /*7c10*/  BSYNC B1 ;  /* 0x0000000000017941 */ /* 0x000fea0003800000 */
.L_x_61703:
        /* <DEDUP_REMOVED lines=9> */
.L_x_61707:
[----:B------:R-:W-:Y:S01]  /*7cb0*/  IMAD.MOV.U32 R46, RZ, RZ, R35 ;  /* 0x000000ffff2e7224 */ /* 0x000fe200078e0023 */
[----:B------:R-:W-:Y:S01]  /*7cc0*/  MOV R35, R48 ;  /* 0x0000003000237202 */ /* 0x000fe20000000f00 */
[----:B------:R-:W-:Y:S02]  /*7cd0*/  IMAD.MOV.U32 R2, RZ, RZ, R3 ;  /* 0x000000ffff027224 */ /* 0x000fe400078e0003 */
[----:B------:R-:W-:Y:S02]  /*7ce0*/  IMAD.MOV.U32 R3, RZ, RZ, R16 ;  /* 0x000000ffff037224 */ /* 0x000fe400078e0010 */
.L_x_61708:
[----:B------:R-:W-:Y:S05]  /*7cf0*/  BSYNC B1 ;  /* 0x0000000000017941 */ /* 0x000fea0003800000 */
.L_x_61706:
        /* <DEDUP_REMOVED lines=9> */
.L_x_61710:
[----:B------:R-:W-:Y:S02]  /*7d90*/  IMAD.MOV.U32 R37, RZ, RZ, R46 ;  /* 0x000000ffff257224 */ /* 0x000fe400078e002e */
[----:B------:R-:W-:Y:S01]  /*7da0*/  IMAD.MOV.U32 R17, RZ, RZ, R2 ;  /* 0x000000ffff117224 */ /* 0x000fe200078e0002 */
[----:B------:R-:W-:Y:S01]  /*7db0*/  MOV R2, R19 ;  /* 0x0000001300027202 */ /* 0x000fe20000000f00 */
[----:B------:R-:W-:Y:S02]  /*7dc0*/  IMAD.MOV.U32 R46, RZ, RZ, R39 ;  /* 0x000000ffff2e7224 */ /* 0x000fe400078e0027 */
.L_x_61711:
[----:B------:R-:W-:Y:S05]  /*7dd0*/  BSYNC B1 ;  /* 0x0000000000017941 */ /* 0x000fea0003800000 */
.L_x_61709:
        /* <DEDUP_REMOVED lines=9> */
.L_x_61713:
[----:B------:R-:W-:Y:S02]  /*7e70*/  IMAD.MOV.U32 R48, RZ, RZ, R37 ;  /* 0x000000ffff307224 */ /* 0x000fe400078e0025 */
[----:B------:R-:W-:Y:S02]  /*7e80*/  IMAD.MOV.U32 R16, RZ, RZ, R17 ;  /* 0x000000ffff107224 */ /* 0x000fe400078e0011 */
[----:B------:R-:W-:Y:S02]  /*7e90*/  IMAD.MOV.U32 R37, RZ, RZ, R66 ;  /* 0x000000ffff257224 */ /* 0x000fe400078e0042 */
[----:B------:R-:W-:Y:S02]  /*7ea0*/  IMAD.MOV.U32 R17, RZ, RZ, R18 ;  /* 0x000000ffff117224 */ /* 0x000fe400078e0012 */
.L_x_61714:
[----:B------:R-:W-:Y:S05]  /*7eb0*/  BSYNC B1 ;  /* 0x0000000000017941 */ /* 0x000fea0003800000 */
.L_x_61712:
        /* <DEDUP_REMOVED lines=9> */
.L_x_61716:
[----:B------:R-:W-:Y:S02]  /*7f50*/  IMAD.MOV.U32 R39, RZ, RZ, R48 ;  /* 0x000000ffff277224 */ /* 0x000fe400078e0030 */
[----:B------:R-:W-:Y:S02]  /*7f60*/  IMAD.MOV.U32 R19, RZ, RZ, R16 ;  /* 0x000000ffff137224 */ /* 0x000fe400078e0010 */
[----:B------:R-:W-:Y:S02]  /*7f70*/  IMAD.MOV.U32 R48, RZ, RZ, R49 ;  /* 0x000000ffff307224 */ /* 0x000fe400078e0031 */
[----:B------:R-:W-:Y:S02]  /*7f80*/  IMAD.MOV.U32 R16, RZ, RZ, R47 ;  /* 0x000000ffff107224 */ /* 0x000fe400078e002f */
.L_x_61717:
[----:B------:R-:W-:Y:S05]  /*7f90*/  BSYNC B1 ;  /* 0x0000000000017941 */ /* 0x000fea0003800000 */
.L_x_61715:
        /* <DEDUP_REMOVED lines=9> */
.L_x_61719:
[----:B------:R-:W-:Y:S02]  /*8030*/  IMAD.MOV.U32 R62, RZ, RZ, R39 ;  /* 0x000000ffff3e7224 */ /* 0x000fe400078e0027 */
[----:B------:R-:W-:Y:S02]  /*8040*/  IMAD.MOV.U32 R18, RZ, RZ, R19 ;  /* 0x000000ffff127224 */ /* 0x000fe400078e0013 */
[----:B------:R-:W-:Y:S02]  /*8050*/  IMAD.MOV.U32 R39, RZ, RZ, R56 ;  /* 0x000000ffff277224 */ /* 0x000fe400078e0038 */
[----:B------:R-:W-:Y:S02]  /*8060*/  IMAD.MOV.U32 R19, RZ, RZ, R14 ;  /* 0x000000ffff137224 */ /* 0x000fe400078e000e */
.L_x_61720:
[----:B------:R-:W-:Y:S05]  /*8070*/  BSYNC B1 ;  /* 0x0000000000017941 */ /* 0x000fea0003800000 */
.L_x_61718:
        /* <DEDUP_REMOVED lines=9> */
.L_x_61722:
[----:B------:R-:W-:Y:S01]  /*8110*/  MOV R49, R62 ;  /* 0x0000003e00317202 */ /* 0x000fe20000000f00 */
[----:B------:R-:W-:Y:S02]  /*8120*/  IMAD.MOV.U32 R47, RZ, RZ, R18 ;  /* 0x000000ffff2f7224 */ /* 0x000fe400078e0012 */
[----:B------:R-:W-:Y:S02]  /*8130*/  IMAD.MOV.U32 R62, RZ, RZ, R51 ;  /* 0x000000ffff3e7224 */ /* 0x000fe400078e0033 */
[----:B------:R-:W-:Y:S02]  /*8140*/  IMAD.MOV.U32 R18, RZ, RZ, R13 ;  /* 0x000000ffff127224 */ /* 0x000fe400078e000d */
.L_x_61723:
[----:B------:R-:W-:Y:S05]  /*8150*/  BSYNC B1 ;  /* 0x0000000000017941 */ /* 0x000fea0003800000 */
.L_x_61721:
        /* <DEDUP_REMOVED lines=9> */
.L_x_61725:
[----:B------:R-:W-:Y:S01]  /*81f0*/  IMAD.MOV.U32 R13, RZ, RZ, R49 ;  /* 0x000000ffff0d7224 */ /* 0x000fe200078e0031 */
[----:B------:R-:W-:Y:S01]  /*8200*/  MOV R14, R47 ;  /* 0x0000002f000e7202 */ /* 0x000fe20000000f00 */
[----:B------:R-:W-:Y:S02]  /*8210*/  IMAD.MOV.U32 R49, RZ, RZ, R58 ;  /* 0x000000ffff317224 */ /* 0x000fe400078e003a */
[----:B------:R-:W-:Y:S02]  /*8220*/  IMAD.MOV.U32 R47, RZ, RZ, R12 ;  /* 0x000000ffff2f7224 */ /* 0x000fe400078e000c */
.L_x_61726:
[----:B------:R-:W-:Y:S05]  /*8230*/  BSYNC B1 ;  /* 0x0000000000017941 */ /* 0x000fea0003800000 */
.L_x_61724:
        /* <DEDUP_REMOVED lines=9> */
.L_x_61728:
[----:B------:R-:W-:Y:S01]  /*82d0*/  IMAD.MOV.U32 R56, RZ, RZ, R13 ;  /* 0x000000ffff387224 */ /* 0x000fe200078e000d */
[----:B------:R-:W-:Y:S01]  /*82e0*/  MOV R13, R10 ;  /* 0x0000000a000d7202 */ /* 0x000fe20000000f00 */
[----:B------:R-:W-:Y:S02]  /*82f0*/  IMAD.MOV.U32 R12, RZ, RZ, R14 ;  /* 0x000000ffff0c7224 */ /* 0x000fe400078e000e */
[----:B------:R-:W-:Y:S02]  /*8300*/  IMAD.MOV.U32 R14, RZ, RZ, R11 ;  /* 0x000000ffff0e7224 */ /* 0x000fe400078e000b */
.L_x_61729:
[----:B------:R-:W-:Y:S05]  /*8310*/  BSYNC B1 ;  /* 0x0000000000017941 */ /* 0x000fea0003800000 */
.L_x_61727:
        /* <DEDUP_REMOVED lines=9> */
.L_x_61731:
[----:B------:R-:W-:Y:S02]  /*83b0*/  IMAD.MOV.U32 R11, RZ, RZ, R56 ;  /* 0x000000ffff0b7224 */ /* 0x000fe400078e0038 */
[----:B------:R-:W-:Y:S01]  /*83c0*/  IMAD.MOV.U32 R10, RZ, RZ, R12 ;  /* 0x000000ffff0a7224 */ /* 0x000fe200078e000c */
[----:B------:R-:W-:Y:S01]  /*83d0*/  MOV R12, R9 ;  /* 0x00000009000c7202 */ /* 0x000fe20000000f00 */
[----:B------:R-:W-:Y:S02]  /*83e0*/  IMAD.MOV.U32 R56, RZ, RZ, R53 ;  /* 0x000000ffff387224 */ /* 0x000fe400078e0035 */
.L_x_61732:
[----:B------:R-:W-:Y:S05]  /*83f0*/  BSYNC B1 ;  /* 0x0000000000017941 */ /* 0x000fea0003800000 */
.L_x_61730:
        /* <DEDUP_REMOVED lines=9> */
.L_x_61734:
[----:B------:R-:W-:Y:S02]  /*8490*/  IMAD.MOV.U32 R58, RZ, RZ, R11 ;  /* 0x000000ffff3a7224 */ /* 0x000fe400078e000b */
[----:B------:R-:W-:Y:S02]  /*84a0*/  IMAD.MOV.U32 R9, RZ, RZ, R10 ;  /* 0x000000ffff097224 */ /* 0x000fe400078e000a */
[----:B------:R-:W-:Y:S02]  /*84b0*/  IMAD.MOV.U32 R11, RZ, RZ, R8 ;  /* 0x000000ffff0b7224 */ /* 0x000fe400078e0008 */
[----:B------:R-:W-:Y:S02]  /*84c0*/  IMAD.MOV.U32 R10, RZ, RZ, R7 ;  /* 0x000000ffff0a7224 */ /* 0x000fe400078e0007 */
.L_x_61735:
[----:B------:R-:W-:Y:S05]  /*84d0*/  BSYNC B1 ;  /* 0x0000000000017941 */ /* 0x000fea0003800000 */
.L_x_61733:
        /* <DEDUP_REMOVED lines=9> */
.L_x_61737:
[----:B------:R-:W-:Y:S02]  /*8570*/  IMAD.MOV.U32 R8, RZ, RZ, R58 ;  /* 0x000000ffff087224 */ /* 0x000fe400078e003a */
[----:B------:R-:W-:Y:S02]  /*8580*/  IMAD.MOV.U32 R7, RZ, RZ, R9 ;  /* 0x000000ffff077224 */ /* 0x000fe400078e0009 */
[----:B------:R-:W-:Y:S02]  /*8590*/  IMAD.MOV.U32 R58, RZ, RZ, R55 ;  /* 0x000000ffff3a7224 */ /* 0x000fe400078e0037 */
[----:B------:R-:W-:Y:S02]  /*85a0*/  IMAD.MOV.U32 R9, RZ, RZ, R6 ;  /* 0x000000ffff097224 */ /* 0x000fe400078e0006 */
.L_x_61738:
[----:B------:R-:W-:Y:S05]  /*85b0*/  BSYNC B1 ;  /* 0x0000000000017941 */ /* 0x000fea0003800000 */
.L_x_61736:
        /* <DEDUP_REMOVED lines=16> */
.L_x_61740:
[----:B------:R-:W-:Y:S02]  /*86c0*/  IMAD.MOV.U32 R40, RZ, RZ, R57 ;  /* 0x000000ffff287224 */ /* 0x000fe400078e0039 */
[----:B------:R-:W-:Y:S02]  /*86d0*/  IMAD.MOV.U32 R6, RZ, RZ, R15 ;  /* 0x000000ffff067224 */ /* 0x000fe400078e000f */
[----:B------:R-:W-:Y:S02]  /*86e0*/  IMAD.MOV.U32 R57, RZ, RZ, R42 ;  /* 0x000000ffff397224 */ /* 0x000fe400078e002a */
[----:B------:R-:W-:Y:S02]  /*86f0*/  IMAD.MOV.U32 R15, RZ, RZ, R4 ;  /* 0x000000ffff0f7224 */ /* 0x000fe400078e0004 */
.L_x_61741:
[----:B------:R-:W-:Y:S05]  /*8700*/  BSYNC B1 ;  /* 0x0000000000017941 */ /* 0x000fea0003800000 */
.L_x_61739:
        /* <DEDUP_REMOVED lines=9> */
.L_x_61743:
[----:B------:R-:W-:Y:S02]  /*87a0*/  IMAD.MOV.U32 R51, RZ, RZ, R40 ;  /* 0x000000ffff337224 */ /* 0x000fe400078e0028 */
[----:B------:R-:W-:Y:S02]  /*87b0*/  IMAD.MOV.U32 R31, RZ, RZ, R6 ;  /* 0x000000ffff1f7224 */ /* 0x000fe400078e0006 */
[----:B------:R-:W-:Y:S02]  /*87c0*/  IMAD.MOV.U32 R40, RZ, RZ, R33 ;  /* 0x000000ffff287224 */ /* 0x000fe400078e0021 */
[----:B------:R-:W-:Y:S02]  /*87d0*/  IMAD.MOV.U32 R6, RZ, RZ, R5 ;  /* 0x000000ffff067224 */ /* 0x000fe400078e0005 */
.L_x_61744:
[----:B------:R-:W-:Y:S05]  /*87e0*/  BSYNC B1 ;  /* 0x0000000000017941 */ /* 0x000fea0003800000 */
.L_x_61742:
        /* <DEDUP_REMOVED lines=9> */
.L_x_61746:
[----:B------:R-:W-:Y:S02]  /*8880*/  IMAD.MOV.U32 R42, RZ, RZ, R51 ;  /* 0x000000ffff2a7224 */ /* 0x000fe400078e0033 */
[----:B------:R-:W-:Y:S02]  /*8890*/  IMAD.MOV.U32 R4, RZ, RZ, R31 ;  /* 0x000000ffff047224 */ /* 0x000fe400078e001f */
[----:B------:R-:W-:Y:S02]  /*88a0*/  IMAD.MOV.U32 R51, RZ, RZ, R60 ;  /* 0x000000ffff337224 */ /* 0x000fe400078e003c */
[----:B------:R-:W-:Y:S02]  /*88b0*/  IMAD.MOV.U32 R31, RZ, RZ, R44 ;  /* 0x000000ffff1f7224 */ /* 0x000fe400078e002c */
.L_x_61747:
[----:B------:R-:W-:Y:S05]  /*88c0*/  BSYNC B1 ;  /* 0x0000000000017941 */ /* 0x000fea0003800000 */
.L_x_61745:
        /* <DEDUP_REMOVED lines=9> */
.L_x_61749:
[----:B------:R-:W-:Y:S01]  /*8960*/  MOV R33, R42 ;  /* 0x0000002a00217202 */ /* 0x000fe20000000f00 */
[----:B------:R-:W-:Y:S02]  /*8970*/  IMAD.MOV.U32 R5, RZ, RZ, R4 ;  /* 0x000000ffff057224 */ /* 0x000fe400078e0004 */
[----:B------:R-:W-:Y:S02]  /*8980*/  IMAD.MOV.U32 R42, RZ, RZ, R35 ;  /* 0x000000ffff2a7224 */ /* 0x000fe400078e0023 */
[----:B------:R-:W-:Y:S02]  /*8990*/  IMAD.MOV.U32 R4, RZ, RZ, R3 ;  /* 0x000000ffff047224 */ /* 0x000fe400078e0003 */
.L_x_61750:
[----:B------:R-:W-:Y:S05]  /*89a0*/  BSYNC B1 ;  /* 0x0000000000017941 */ /* 0x000fea0003800000 */
.L_x_61748:
        /* <DEDUP_REMOVED lines=9> */
.L_x_61752:
[----:B------:R-:W-:Y:S01]  /*8a40*/  IMAD.MOV.U32 R60, RZ, RZ, R33 ;  /* 0x000000ffff3c7224 */ /* 0x000fe200078e0021 */
[----:B------:R-:W-:Y:S01]  /*8a50*/  MOV R44, R5 ;  /* 0x00000005002c7202 */ /* 0x000fe20000000f00 */
[----:B------:R-:W-:Y:S02]  /*8a60*/  IMAD.MOV.U32 R33, RZ, RZ, R46 ;  /* 0x000000ffff217224 */ /* 0x000fe400078e002e */
[----:B------:R-:W-:Y:S02]  /*8a70*/  IMAD.MOV.U32 R5, RZ, RZ, R2 ;  /* 0x000000ffff057224 */ /* 0x000fe400078e0002 */
.L_x_61753:
[----:B------:R-:W-:Y:S05]  /*8a80*/  BSYNC B1 ;  /* 0x0000000000017941 */ /* 0x000fea0003800000 */
.L_x_61751:
        /* <DEDUP_REMOVED lines=9> */
.L_x_61755:
[----:B------:R-:W-:Y:S01]  /*8b20*/  IMAD.MOV.U32 R35, RZ, RZ, R60 ;  /* 0x000000ffff237224 */ /* 0x000fe200078e003c */
[----:B------:R-:W-:Y:S01]  /*8b30*/  MOV R60, R37 ;  /* 0x00000025003c7202 */ /* 0x000fe20000000f00 */
[----:B------:R-:W-:Y:S02]  /*8b40*/  IMAD.MOV.U32 R3, RZ, RZ, R44 ;  /* 0x000000ffff037224 */ /* 0x000fe400078e002c */
[----:B------:R-:W-:Y:S02]  /*8b50*/  IMAD.MOV.U32 R44, RZ, RZ, R17 ;  /* 0x000000ffff2c7224 */ /* 0x000fe400078e0011 */
.L_x_61756:
[----:B------:R-:W-:Y:S05]  /*8b60*/  BSYNC B1 ;  /* 0x0000000000017941 */ /* 0x000fea0003800000 */
.L_x_61754:
        /* <DEDUP_REMOVED lines=9> */
.L_x_61758:
[----:B------:R-:W-:Y:S02]  /*8c00*/  IMAD.MOV.U32 R46, RZ, RZ, R35 ;  /* 0x000000ffff2e7224 */ /* 0x000fe400078e0023 */
[----:B------:R-:W-:Y:S01]  /*8c10*/  IMAD.MOV.U32 R2, RZ, RZ, R3 ;  /* 0x000000ffff027224 */ /* 0x000fe200078e0003 */
[----:B------:R-:W-:Y:S01]  /*8c20*/  MOV R3, R16 ;  /* 0x0000001000037202 */ /* 0x000fe20000000f00 */
[----:B------:R-:W-:Y:S02]  /*8c30*/  IMAD.MOV.U32 R35, RZ, RZ, R48 ;  /* 0x000000ffff237224 */ /* 0x000fe400078e0030 */
.L_x_61759:
[----:B------:R-:W-:Y:S05]  /*8c40*/  BSYNC B1 ;  /* 0x0000000000017941 */ /* 0x000fea0003800000 */
.L_x_61757:
        /* <DEDUP_REMOVED lines=9> */
.L_x_61761:
[----:B------:R-:W-:Y:S02]  /*8ce0*/  IMAD.MOV.U32 R37, RZ, RZ, R46 ;  /* 0x000000ffff257224 */ /* 0x000fe400078e002e */
[----:B------:R-:W-:Y:S02]  /*8cf0*/  IMAD.MOV.U32 R17, RZ, RZ, R2 ;  /* 0x000000ffff117224 */ /* 0x000fe400078e0002 */
[----:B------:R-:W-:Y:S02]  /*8d00*/  IMAD.MOV.U32 R46, RZ, RZ, R39 ;  /* 0x000000ffff2e7224 */ /* 0x000fe400078e0027 */
[----:B------:R-:W-:Y:S02]  /*8d10*/  IMAD.MOV.U32 R2, RZ, RZ, R19 ;  /* 0x000000ffff027224 */ /* 0x000fe400078e0013 */
.L_x_61762:
[----:B------:R-:W-:Y:S05]  /*8d20*/  BSYNC B1 ;  /* 0x0000000000017941 */ /* 0x000fea0003800000 */
.L_x_61760:
        /* <DEDUP_REMOVED lines=9> */
.L_x_61764:
[----:B------:R-:W-:Y:S02]  /*8dc0*/  IMAD.MOV.U32 R48, RZ, RZ, R37 ;  /* 0x000000ffff307224 */ /* 0x000fe400078e0025 */
[----:B------:R-:W-:Y:S02]  /*8dd0*/  IMAD.MOV.U32 R16, RZ, RZ, R17 ;  /* 0x000000ffff107224 */ /* 0x000fe400078e0011 */
[----:B------:R-:W-:Y:S02]  /*8de0*/  IMAD.MOV.U32 R37, RZ, RZ, R62 ;  /* 0x000000ffff257224 */ /* 0x000fe400078e003e */
[----:B------:R-:W-:Y:S02]  /*8df0*/  IMAD.MOV.U32 R17, RZ, RZ, R18 ;  /* 0x000000ffff117224 */ /* 0x000fe400078e0012 */
.L_x_61765:
[----:B------:R-:W-:Y:S05]  /*8e00*/  BSYNC B1 ;  /* 0x0000000000017941 */ /* 0x000fea0003800000 */
.L_x_61763:
        /* <DEDUP_REMOVED lines=9> */
.L_x_61767:
[----:B------:R-:W-:Y:S02]  /*8ea0*/  IMAD.MOV.U32 R18, RZ, RZ, R48 ;  /* 0x000000ffff127224 */ /* 0x000fe400078e0030 */
[----:B------:R-:W-:Y:S02]  /*8eb0*/  IMAD.MOV.U32 R19, RZ, RZ, R16 ;  /* 0x000000ffff137224 */ /* 0x000fe400078e0010 */
[----:B------:R-:W-:Y:S02]  /*8ec0*/  IMAD.MOV.U32 R48, RZ, RZ, R49 ;  /* 0x000000ffff307224 */ /* 0x000fe400078e0031 */
[----:B------:R-:W-:Y:S02]  /*8ed0*/  IMAD.MOV.U32 R16, RZ, RZ, R47 ;  /* 0x000000ffff107224 */ /* 0x000fe400078e002f */
.L_x_61768:
[----:B------:R-:W-:Y:S05]  /*8ee0*/  BSYNC B1 ;  /* 0x0000000000017941 */ /* 0x000fea0003800000 */
.L_x_61766:
        /* <DEDUP_REMOVED lines=9> */
.L_x_61770:
[----:B------:R-:W-:Y:S01]  /*8f80*/  MOV R47, R18 ;  /* 0x00000012002f7202 */ /* 0x000fe20000000f00 */
[----:B------:R-:W-:Y:S02]  /*8f90*/  IMAD.MOV.U32 R39, RZ, RZ, R19 ;  /* 0x000000ffff277224 */ /* 0x000fe400078e0013 */
[----:B------:R-:W-:Y:S02]  /*8fa0*/  IMAD.MOV.U32 R18, RZ, RZ, R13 ;  /* 0x000000ffff127224 */ /* 0x000fe400078e000d */
[----:B------:R-:W-:Y:S02]  /*8fb0*/  IMAD.MOV.U32 R19, RZ, RZ, R14 ;  /* 0x000000ffff137224 */ /* 0x000fe400078e000e */
.L_x_61771:
[----:B------:R-:W-:Y:S05]  /*8fc0*/  BSYNC B1 ;  /* 0x0000000000017941 */ /* 0x000fea0003800000 */
.L_x_61769:
        /* <DEDUP_REMOVED lines=9> */
.L_x_61773:
[----:B------:R-:W-:Y:S01]  /*9060*/  IMAD.MOV.U32 R14, RZ, RZ, R47 ;  /* 0x000000ffff0e7224 */ /* 0x000fe200078e002f */
[----:B------:R-:W-:Y:S01]  /*9070*/  MOV R13, R39 ;  /* 0x00000027000d7202 */ /* 0x000fe20000000f00 */
[----:B------:R-:W-:Y:S02]  /*9080*/  IMAD.MOV.U32 R47, RZ, RZ, R56 ;  /* 0x000000ffff2f7224 */ /* 0x000fe400078e0038 */
[----:B------:R-:W-:Y:S02]  /*9090*/  IMAD.MOV.U32 R39, RZ, RZ, R12 ;  /* 0x000000ffff277224 */ /* 0x000fe400078e000c */
.L_x_61774:
[----:B------:R-:W-:Y:S05]  /*90a0*/  BSYNC B1 ;  /* 0x0000000000017941 */ /* 0x000fea0003800000 */
.L_x_61772:
        /* <DEDUP_REMOVED lines=9> */
.L_x_61776:
[----:B------:R-:W-:Y:S01]  /*9140*/  IMAD.MOV.U32 R49, RZ, RZ, R14 ;  /* 0x000000ffff317224 */ /* 0x000fe200078e000e */
[----:B------:R-:W-:Y:S01]  /*9150*/  MOV R14, R11 ;  /* 0x0000000b000e7202 */ /* 0x000fe20000000f00 */
[----:B------:R-:W-:Y:S02]  /*9160*/  IMAD.MOV.U32 R12, RZ, RZ, R13 ;  /* 0x000000ffff0c7224 */ /* 0x000fe400078e000d */
[----:B------:R-:W-:Y:S02]  /*9170*/  IMAD.MOV.U32 R13, RZ, RZ, R10 ;  /* 0x000000ffff0d7224 */ /* 0x000fe400078e000a */
.L_x_61777:
[----:B------:R-:W-:Y:S05]  /*9180*/  BSYNC B1 ;  /* 0x0000000000017941 */ /* 0x000fea0003800000 */
.L_x_61775:
        /* <DEDUP_REMOVED lines=9> */
.L_x_61779:
[----:B------:R-:W-:Y:S02]  /*9220*/  IMAD.MOV.U32 R11, RZ, RZ, R49 ;  /* 0x000000ffff0b7224 */ /* 0x000fe400078e0031 */
[----:B------:R-:W-:Y:S01]  /*9230*/  IMAD.MOV.U32 R10, RZ, RZ, R12 ;  /* 0x000000ffff0a7224 */ /* 0x000fe200078e000c */
[----:B------:R-:W-:Y:S01]  /*9240*/  MOV R12, R9 ;  /* 0x00000009000c7202 */ /* 0x000fe20000000f00 */
[----:B------:R-:W-:Y:S02]  /*9250*/  IMAD.MOV.U32 R49, RZ, RZ, R58 ;  /* 0x000000ffff317224 */ /* 0x000fe400078e003a */
.L_x_61780:
[----:B------:R-:W-:Y:S05]  /*9260*/  BSYNC B1 ;  /* 0x0000000000017941 */ /* 0x000fea0003800000 */
.L_x_61778:
        /* <DEDUP_REMOVED lines=9> */
.L_x_61782:
[----:B------:R-:W-:Y:S02]  /*9300*/  IMAD.MOV.U32 R53, RZ, RZ, R11 ;  /* 0x000000ffff357224 */ /* 0x000fe400078e000b */
[----:B------:R-:W-:Y:S02]  /*9310*/  IMAD.MOV.U32 R9, RZ, RZ, R10 ;  /* 0x000000ffff097224 */ /* 0x000fe400078e000a */
[----:B------:R-:W-:Y:S02]  /*9320*/  IMAD.MOV.U32 R11, RZ, RZ, R8 ;  /* 0x000000ffff0b7224 */ /* 0x000fe400078e0008 */
[----:B------:R-:W-:Y:S02]  /*9330*/  IMAD.MOV.U32 R10, RZ, RZ, R7 ;  /* 0x000000ffff0a7224 */ /* 0x000fe400078e0007 */
.L_x_61783:
[----:B------:R-:W-:Y:S05]  /*9340*/  BSYNC B1 ;  /* 0x0000000000017941 */ /* 0x000fea0003800000 */
.L_x_61781:
        /* <DEDUP_REMOVED lines=16> */
.L_x_61785:
[----:B------:R-:W-:Y:S02]  /*9450*/  IMAD.MOV.U32 R38, RZ, RZ, R57 ;  /* 0x000000ffff267224 */ /* 0x000fe400078e0039 */
[----:B------:R-:W-:Y:S01]  /*9460*/  IMAD.MOV.U32 R8, RZ, RZ, R15 ;  /* 0x000000ffff087224 */ /* 0x000fe200078e000f */
[----:B------:R-:W-:Y:S01]  /*9470*/  MOV R15, R6 ;  /* 0x00000006000f7202 */ /* 0x000fe20000000f00 */
[----:B------:R-:W-:Y:S02]  /*9480*/  IMAD.MOV.U32 R57, RZ, RZ, R40 ;  /* 0x000000ffff397224 */ /* 0x000fe400078e0028 */
.L_x_61786:
[----:B------:R-:W-:Y:S05]  /*9490*/  BSYNC B1 ;  /* 0x0000000000017941 */ /* 0x000fea0003800000 */
.L_x_61784:
        /* <DEDUP_REMOVED lines=9> */
.L_x_61788:
[----:B------:R-:W-:Y:S02]  /*9530*/  IMAD.MOV.U32 R29, RZ, RZ, R38 ;  /* 0x000000ffff1d7224 */ /* 0x000fe400078e0026 */
[----:B------:R-:W-:Y:S02]  /*9540*/  IMAD.MOV.U32 R7, RZ, RZ, R8 ;  /* 0x000000ffff077224 */ /* 0x000fe400078e0008 */
[----:B------:R-:W-:Y:S02]  /*9550*/  IMAD.MOV.U32 R38, RZ, RZ, R51 ;  /* 0x000000ffff267224 */ /* 0x000fe400078e0033 */
[----:B------:R-:W-:Y:S02]  /*9560*/  IMAD.MOV.U32 R8, RZ, RZ, R31 ;  /* 0x000000ffff087224 */ /* 0x000fe400078e001f */
.L_x_61789:
[----:B------:R-:W-:Y:S05]  /*9570*/  BSYNC B1 ;  /* 0x0000000000017941 */ /* 0x000fea0003800000 */
.L_x_61787:
        /* <DEDUP_REMOVED lines=9> */
.L_x_61791:
[----:B------:R-:W-:Y:S02]  /*9610*/  IMAD.MOV.U32 R40, RZ, RZ, R29 ;  /* 0x000000ffff287224 */ /* 0x000fe400078e001d */
[----:B------:R-:W-:Y:S02]  /*9620*/  IMAD.MOV.U32 R6, RZ, RZ, R7 ;  /* 0x000000ffff067224 */ /* 0x000fe400078e0007 */
[----:B------:R-:W-:Y:S02]  /*9630*/  IMAD.MOV.U32 R29, RZ, RZ, R42 ;  /* 0x000000ffff1d7224 */ /* 0x000fe400078e002a */
[----:B------:R-:W-:Y:S02]  /*9640*/  IMAD.MOV.U32 R7, RZ, RZ, R4 ;  /* 0x000000ffff077224 */ /* 0x000fe400078e0004 */
.L_x_61792:
[----:B------:R-:W-:Y:S05]  /*9650*/  BSYNC B1 ;  /* 0x0000000000017941 */ /* 0x000fea0003800000 */
.L_x_61790:
        /* <DEDUP_REMOVED lines=9> */
.L_x_61794:
[----:B------:R-:W-:Y:S02]  /*96f0*/  IMAD.MOV.U32 R51, RZ, RZ, R40 ;  /* 0x000000ffff337224 */ /* 0x000fe400078e0028 */
[----:B------:R-:W-:Y:S02]  /*9700*/  IMAD.MOV.U32 R31, RZ, RZ, R6 ;  /* 0x000000ffff1f7224 */ /* 0x000fe400078e0006 */
[----:B------:R-:W-:Y:S02]  /*9710*/  IMAD.MOV.U32 R40, RZ, RZ, R33 ;  /* 0x000000ffff287224 */ /* 0x000fe400078e0021 */
[----:B------:R-:W-:Y:S02]  /*9720*/  IMAD.MOV.U32 R6, RZ, RZ, R5 ;  /* 0x000000ffff067224 */ /* 0x000fe400078e0005 */
.L_x_61795:
[----:B------:R-:W-:Y:S05]  /*9730*/  BSYNC B1 ;  /* 0x0000000000017941 */ /* 0x000fea0003800000 */
.L_x_61793:
        /* <DEDUP_REMOVED lines=9> */
.L_x_61797:
[----:B------:R-:W-:Y:S01]  /*97d0*/  MOV R42, R51 ;  /* 0x00000033002a7202 */ /* 0x000fe20000000f00 */
[----:B------:R-:W-:Y:S02]  /*97e0*/  IMAD.MOV.U32 R4, RZ, RZ, R31 ;  /* 0x000000ffff047224 */ /* 0x000fe400078e001f */
[----:B------:R-:W-:Y:S02]  /*97f0*/  IMAD.MOV.U32 R51, RZ, RZ, R60 ;  /* 0x000000ffff337224 */ /* 0x000fe400078e003c */
[----:B------:R-:W-:Y:S02]  /*9800*/  IMAD.MOV.U32 R31, RZ, RZ, R44 ;  /* 0x000000ffff1f7224 */ /* 0x000fe400078e002c */
.L_x_61798:
[----:B------:R-:W-:Y:S05]  /*9810*/  BSYNC B1 ;  /* 0x0000000000017941 */ /* 0x000fea0003800000 */
.L_x_61796:
        /* <DEDUP_REMOVED lines=9> */
.L_x_61800:
[----:B------:R-:W-:Y:S01]  /*98b0*/  IMAD.MOV.U32 R33, RZ, RZ, R42 ;  /* 0x000000ffff217224 */ /* 0x000fe200078e002a */
[----:B------:R-:W-:Y:S01]  /*98c0*/  MOV R5, R4 ;  /* 0x0000000400057202 */ /* 0x000fe20000000f00 */
[----:B------:R-:W-:Y:S02]  /*98d0*/  IMAD.MOV.U32 R42, RZ, RZ, R35 ;  /* 0x000000ffff2a7224 */ /* 0x000fe400078e0023 */
[----:B------:R-:W-:Y:S02]  /*98e0*/  IMAD.MOV.U32 R4, RZ, RZ, R3 ;  /* 0x000000ffff047224 */ /* 0x000fe400078e0003 */
.L_x_61801:
[----:B------:R-:W-:Y:S05]  /*98f0*/  BSYNC B1 ;  /* 0x0000000000017941 */ /* 0x000fea0003800000 */
.L_x_61799:
        /* <DEDUP_REMOVED lines=9> */
.L_x_61803:
[----:B------:R-:W-:Y:S01]  /*9990*/  IMAD.MOV.U32 R56, RZ, RZ, R33 ;  /* 0x000000ffff387224 */ /* 0x000fe200078e0021 */
[----:B------:R-:W-:Y:S01]  /*99a0*/  MOV R33, R46 ;  /* 0x0000002e00217202 */ /* 0x000fe20000000f00 */
[----:B------:R-:W-:Y:S02]  /*99b0*/  IMAD.MOV.U32 R44, RZ, RZ, R5 ;  /* 0x000000ffff2c7224 */ /* 0x000fe400078e0005 */
[----:B------:R-:W-:Y:S02]  /*99c0*/  IMAD.MOV.U32 R5, RZ, RZ, R2 ;  /* 0x000000ffff057224 */ /* 0x000fe400078e0002 */
.L_x_61804:
[----:B------:R-:W-:Y:S05]  /*99d0*/  BSYNC B1 ;  /* 0x0000000000017941 */ /* 0x000fea0003800000 */
.L_x_61802:
        /* <DEDUP_REMOVED lines=9> */
.L_x_61806:
[----:B------:R-:W-:Y:S02]  /*9a70*/  IMAD.MOV.U32 R35, RZ, RZ, R56 ;  /* 0x000000ffff237224 */ /* 0x000fe400078e0038 */
[----:B------:R-:W-:Y:S01]  /*9a80*/  IMAD.MOV.U32 R3, RZ, RZ, R44 ;  /* 0x000000ffff037224 */ /* 0x000fe200078e002c */
[----:B------:R-:W-:Y:S01]  /*9a90*/  MOV R44, R17 ;  /* 0x00000011002c7202 */ /* 0x000fe20000000f00 */
[----:B------:R-:W-:Y:S02]  /*9aa0*/  IMAD.MOV.U32 R56, RZ, RZ, R37 ;  /* 0x000000ffff387224 */ /* 0x000fe400078e0025 */
.L_x_61807:
[----:B------:R-:W-:Y:S05]  /*9ab0*/  BSYNC B1 ;  /* 0x0000000000017941 */ /* 0x000fea0003800000 */
.L_x_61805:
        /* <DEDUP_REMOVED lines=9> */
.L_x_61809:
[----:B------:R-:W-:Y:S02]  /*9b50*/  IMAD.MOV.U32 R17, RZ, RZ, R35 ;  /* 0x000000ffff117224 */ /* 0x000fe400078e0023 */
[----:B------:R-:W-:Y:S02]  /*9b60*/  IMAD.MOV.U32 R2, RZ, RZ, R3 ;  /* 0x000000ffff027224 */ /* 0x000fe400078e0003 */
[----:B------:R-:W-:Y:S02]  /*9b70*/  IMAD.MOV.U32 R35, RZ, RZ, R48 ;  /* 0x000000ffff237224 */ /* 0x000fe400078e0030 */
[----:B------:R-:W-:Y:S02]  /*9b80*/  IMAD.MOV.U32 R3, RZ, RZ, R16 ;  /* 0x000000ffff037224 */ /* 0x000fe400078e0010 */
.L_x_61810:
[----:B------:R-:W-:Y:S05]  /*9b90*/  BSYNC B1 ;  /* 0x0000000000017941 */ /* 0x000fea0003800000 */
.L_x_61808:
        /* <DEDUP_REMOVED lines=9> */
.L_x_61812:
[----:B------:R-:W-:Y:S02]  /*9c30*/  IMAD.MOV.U32 R46, RZ, RZ, R17 ;  /* 0x000000ffff2e7224 */ /* 0x000fe400078e0011 */
[----:B------:R-:W-:Y:S02]  /*9c40*/  IMAD.MOV.U32 R16, RZ, RZ, R2 ;  /* 0x000000ffff107224 */ /* 0x000fe400078e0002 */
[----:B------:R-:W-:Y:S02]  /*9c50*/  IMAD.MOV.U32 R17, RZ, RZ, R18 ;  /* 0x000000ffff117224 */ /* 0x000fe400078e0012 */
[----:B------:R-:W-:Y:S02]  /*9c60*/  IMAD.MOV.U32 R2, RZ, RZ, R19 ;  /* 0x000000ffff027224 */ /* 0x000fe400078e0013 */
.L_x_61813:
[----:B------:R-:W-:Y:S05]  /*9c70*/  BSYNC B1 ;  /* 0x0000000000017941 */ /* 0x000fea0003800000 */
.L_x_61811:
        /* <DEDUP_REMOVED lines=9> */
.L_x_61815:
[----:B------:R-:W-:Y:S02]  /*9d10*/  IMAD.MOV.U32 R19, RZ, RZ, R46 ;  /* 0x000000ffff137224 */ /* 0x000fe400078e002e */
[----:B------:R-:W-:Y:S02]  /*9d20*/  IMAD.MOV.U32 R18, RZ, RZ, R16 ;  /* 0x000000ffff127224 */ /* 0x000fe400078e0010 */
[----:B------:R-:W-:Y:S02]  /*9d30*/  IMAD.MOV.U32 R46, RZ, RZ, R47 ;  /* 0x000000ffff2e7224 */ /* 0x000fe400078e002f */
[----:B------:R-:W-:Y:S02]  /*9d40*/  IMAD.MOV.U32 R16, RZ, RZ, R39 ;  /* 0x000000ffff107224 */ /* 0x000fe400078e0027 */
.L_x_61816:
[----:B------:R-:W-:Y:S05]  /*9d50*/  BSYNC B1 ;  /* 0x0000000000017941 */ /* 0x000fea0003800000 */
.L_x_61814:
        /* <DEDUP_REMOVED lines=9> */
.L_x_61818:
[----:B------:R-:W-:Y:S01]  /*9df0*/  MOV R48, R19 ;  /* 0x0000001300307202 */ /* 0x000fe20000000f00 */
[----:B------:R-:W-:Y:S02]  /*9e00*/  IMAD.MOV.U32 R37, RZ, RZ, R18 ;  /* 0x000000ffff257224 */ /* 0x000fe400078e0012 */
[----:B------:R-:W-:Y:S02]  /*9e10*/  IMAD.MOV.U32 R19, RZ, RZ, R14 ;  /* 0x000000ffff137224 */ /* 0x000fe400078e000e */
[----:B------:R-:W-:Y:S02]  /*9e20*/  IMAD.MOV.U32 R18, RZ, RZ, R13 ;  /* 0x000000ffff127224 */ /* 0x000fe400078e000d */
.L_x_61819:
[----:B------:R-:W-:Y:S05]  /*9e30*/  BSYNC B1 ;  /* 0x0000000000017941 */ /* 0x000fea0003800000 */
.L_x_61817:
        /* <DEDUP_REMOVED lines=9> */
.L_x_61821:
[----:B------:R-:W-:Y:S01]  /*9ed0*/  IMAD.MOV.U32 R14, RZ, RZ, R48 ;  /* 0x000000ffff0e7224 */ /* 0x000fe200078e0030 */
[----:B------:R-:W-:Y:S01]  /*9ee0*/  MOV R13, R37 ;  /* 0x00000025000d7202 */ /* 0x000fe20000000f00 */
[----:B------:R-:W-:Y:S02]  /*9ef0*/  IMAD.MOV.U32 R48, RZ, RZ, R49 ;  /* 0x000000ffff307224 */ /* 0x000fe400078e0031 */
[----:B------:R-:W-:Y:S02]  /*9f00*/  IMAD.MOV.U32 R37, RZ, RZ, R12 ;  /* 0x000000ffff257224 */ /* 0x000fe400078e000c */
.L_x_61822:
[----:B------:R-:W-:Y:S05]  /*9f10*/  BSYNC B1 ;  /* 0x0000000000017941 */ /* 0x000fea0003800000 */
.L_x_61820:
        /* <DEDUP_REMOVED lines=9> */
.L_x_61824:
[----:B------:R-:W-:Y:S01]  /*9fb0*/  IMAD.MOV.U32 R58, RZ, RZ, R14 ;  /* 0x000000ffff3a7224 */ /* 0x000fe200078e000e */
[----:B------:R-:W-:Y:S01]  /*9fc0*/  MOV R14, R11 ;  /* 0x0000000b000e7202 */ /* 0x000fe20000000f00 */
[----:B------:R-:W-:Y:S02]  /*9fd0*/  IMAD.MOV.U32 R12, RZ, RZ, R13 ;  /* 0x000000ffff0c7224 */ /* 0x000fe400078e000d */
[----:B------:R-:W-:Y:S02]  /*9fe0*/  IMAD.MOV.U32 R13, RZ, RZ, R10 ;  /* 0x000000ffff0d7224 */ /* 0x000fe400078e000a */
.L_x_61825:
[----:B------:R-:W-:Y:S05]  /*9ff0*/  BSYNC B1 ;  /* 0x0000000000017941 */ /* 0x000fea0003800000 */
.L_x_61823:
        /* <DEDUP_REMOVED lines=9> */
.L_x_61827:
[----:B------:R-:W-:Y:S02]  /*a090*/  IMAD.MOV.U32 R11, RZ, RZ, R58 ;  /* 0x000000ffff0b7224 */ /* 0x000fe400078e003a */
[----:B------:R-:W-:Y:S01]  /*a0a0*/  IMAD.MOV.U32 R10, RZ, RZ, R12 ;  /* 0x000000ffff0a7224 */ /* 0x000fe200078e000c */
[----:B------:R-:W-:Y:S01]  /*a0b0*/  MOV R12, R9 ;  /* 0x00000009000c7202 */ /* 0x000fe20000000f00 */
[----:B------:R-:W-:Y:S02]  /*a0c0*/  IMAD.MOV.U32 R58, RZ, RZ, R53 ;  /* 0x000000ffff3a7224 */ /* 0x000fe400078e0035 */
.L_x_61828:
[----:B------:R-:W-:Y:S05]  /*a0d0*/  BSYNC B1 ;  /* 0x0000000000017941 */ /* 0x000fea0003800000 */
.L_x_61826:
        /* <DEDUP_REMOVED lines=16> */
.L_x_61830:
[----:B------:R-:W-:Y:S01]  /*a1e0*/  IMAD.MOV.U32 R60, RZ, RZ, R57 ;  /* 0x000000ffff3c7224 */ /* 0x000fe200078e0039 */
[----:B------:R-:W-:Y:S01]  /*a1f0*/  MOV R57, R38 ;  /* 0x0000002600397202 */ /* 0x000fe20000000f00 */
[----:B------:R-:W-:Y:S02]  /*a200*/  IMAD.MOV.U32 R36, RZ, RZ, R15 ;  /* 0x000000ffff247224 */ /* 0x000fe400078e000f */
[----:B------:R-:W-:Y:S02]  /*a210*/  IMAD.MOV.U32 R15, RZ, RZ, R8 ;  /* 0x000000ffff0f7224 */ /* 0x000fe400078e0008 */
.L_x_61831:
[----:B------:R-:W-:Y:S05]  /*a220*/  BSYNC B1 ;  /* 0x0000000000017941 */ /* 0x000fea0003800000 */
.L_x_61829:
        /* <DEDUP_REMOVED lines=9> */
.L_x_61833:
[----:B------:R-:W-:Y:S02]  /*a2c0*/  IMAD.MOV.U32 R27, RZ, RZ, R60 ;  /* 0x000000ffff1b7224 */ /* 0x000fe400078e003c */
[----:B------:R-:W-:Y:S01]  /*a2d0*/  IMAD.MOV.U32 R9, RZ, RZ, R36 ;  /* 0x000000ffff097224 */ /* 0x000fe200078e0024 */
[----:B------:R-:W-:Y:S01]  /*a2e0*/  MOV R36, R7 ;  /* 0x0000000700247202 */ /* 0x000fe20000000f00 */
[----:B------:R-:W-:Y:S02]  /*a2f0*/  IMAD.MOV.U32 R60, RZ, RZ, R29 ;  /* 0x000000ffff3c7224 */ /* 0x000fe400078e001d */
.L_x_61834:
[----:B------:R-:W-:Y:S05]  /*a300*/  BSYNC B1 ;  /* 0x0000000000017941 */ /* 0x000fea0003800000 */
.L_x_61832:
        /* <DEDUP_REMOVED lines=9> */
.L_x_61836:
[----:B------:R-:W-:Y:S02]  /*a3a0*/  IMAD.MOV.U32 R38, RZ, RZ, R27 ;  /* 0x000000ffff267224 */ /* 0x000fe400078e001b */
[----:B------:R-:W-:Y:S02]  /*a3b0*/  IMAD.MOV.U32 R8, RZ, RZ, R9 ;  /* 0x000000ffff087224 */ /* 0x000fe400078e0009 */
[----:B------:R-:W-:Y:S02]  /*a3c0*/  IMAD.MOV.U32 R27, RZ, RZ, R40 ;  /* 0x000000ffff1b7224 */ /* 0x000fe400078e0028 */
[----:B------:R-:W-:Y:S02]  /*a3d0*/  IMAD.MOV.U32 R9, RZ, RZ, R6 ;  /* 0x000000ffff097224 */ /* 0x000fe400078e0006 */
.L_x_61837:
[----:B------:R-:W-:Y:S05]  /*a3e0*/  BSYNC B1 ;  /* 0x0000000000017941 */ /* 0x000fea0003800000 */
.L_x_61835:
        /* <DEDUP_REMOVED lines=9> */
.L_x_61839:
[----:B------:R-:W-:Y:S02]  /*a480*/  IMAD.MOV.U32 R29, RZ, RZ, R38 ;  /* 0x000000ffff1d7224 */ /* 0x000fe400078e0026 */
[----:B------:R-:W-:Y:S02]  /*a490*/  IMAD.MOV.U32 R7, RZ, RZ, R8 ;  /* 0x000000ffff077224 */ /* 0x000fe400078e0008 */
[----:B------:R-:W-:Y:S02]  /*a4a0*/  IMAD.MOV.U32 R38, RZ, RZ, R51 ;  /* 0x000000ffff267224 */ /* 0x000fe400078e0033 */
[----:B------:R-:W-:Y:S02]  /*a4b0*/  IMAD.MOV.U32 R8, RZ, RZ, R31 ;  /* 0x000000ffff087224 */ /* 0x000fe400078e001f */
.L_x_61840:
[----:B------:R-:W-:Y:S05]  /*a4c0*/  BSYNC B1 ;  /* 0x0000000000017941 */ /* 0x000fea0003800000 */
.L_x_61838:
        /* <DEDUP_REMOVED lines=9> */
.L_x_61842:
[----:B------:R-:W-:Y:S02]  /*a560*/  IMAD.MOV.U32 R40, RZ, RZ, R29 ;  /* 0x000000ffff287224 */ /* 0x000fe400078e001d */
[----:B------:R-:W-:Y:S02]  /*a570*/  IMAD.MOV.U32 R6, RZ, RZ, R7 ;  /* 0x000000ffff067224 */ /* 0x000fe400078e0007 */
[----:B------:R-:W-:Y:S02]  /*a580*/  IMAD.MOV.U32 R29, RZ, RZ, R42 ;  /* 0x000000ffff1d7224 */ /* 0x000fe400078e002a */
[----:B------:R-:W-:Y:S02]  /*a590*/  IMAD.MOV.U32 R7, RZ, RZ, R4 ;  /* 0x000000ffff077224 */ /* 0x000fe400078e0004 */
.L_x_61843:
[----:B------:R-:W-:Y:S05]  /*a5a0*/  BSYNC B1 ;  /* 0x0000000000017941 */ /* 0x000fea0003800000 */
.L_x_61841:
        /* <DEDUP_REMOVED lines=9> */
.L_x_61845:
[----:B------:R-:W-:Y:S01]  /*a640*/  MOV R39, R40 ;  /* 0x0000002800277202 */ /* 0x000fe20000000f00 */
[----:B------:R-:W-:Y:S02]  /*a650*/  IMAD.MOV.U32 R31, RZ, RZ, R6 ;  /* 0x000000ffff1f7224 */ /* 0x000fe400078e0006 */
[----:B------:R-:W-:Y:S02]  /*a660*/  IMAD.MOV.U32 R40, RZ, RZ, R33 ;  /* 0x000000ffff287224 */ /* 0x000fe400078e0021 */
[----:B------:R-:W-:Y:S02]  /*a670*/  IMAD.MOV.U32 R6, RZ, RZ, R5 ;  /* 0x000000ffff067224 */ /* 0x000fe400078e0005 */
.L_x_61846:
[----:B------:R-:W-:Y:S05]  /*a680*/  BSYNC B1 ;  /* 0x0000000000017941 */ /* 0x000fea0003800000 */
.L_x_61844:
        /* <DEDUP_REMOVED lines=9> */
.L_x_61848:
[----:B------:R-:W-:Y:S01]  /*a720*/  IMAD.MOV.U32 R42, RZ, RZ, R39 ;  /* 0x000000ffff2a7224 */ /* 0x000fe200078e0027 */
[----:B------:R-:W-:Y:S01]  /*a730*/  MOV R4, R31 ;  /* 0x0000001f00047202 */ /* 0x000fe20000000f00 */
[----:B------:R-:W-:Y:S02]  /*a740*/  IMAD.MOV.U32 R39, RZ, RZ, R56 ;  /* 0x000000ffff277224 */ /* 0x000fe400078e0038 */
[----:B------:R-:W-:Y:S02]  /*a750*/  IMAD.MOV.U32 R31, RZ, RZ, R44 ;  /* 0x000000ffff1f7224 */ /* 0x000fe400078e002c */
.L_x_61849:
[----:B------:R-:W-:Y:S05]  /*a760*/  BSYNC B1 ;  /* 0x0000000000017941 */ /* 0x000fea0003800000 */
.L_x_61847:
        /* <DEDUP_REMOVED lines=9> */
.L_x_61851:
[----:B------:R-:W-:Y:S01]  /*a800*/  IMAD.MOV.U32 R44, RZ, RZ, R42 ;  /* 0x000000ffff2c7224 */ /* 0x000fe200078e002a */
[----:B------:R-:W-:Y:S01]  /*a810*/  MOV R42, R35 ;  /* 0x00000023002a7202 */ /* 0x000fe20000000f00 */
[----:B------:R-:W-:Y:S02]  /*a820*/  IMAD.MOV.U32 R5, RZ, RZ, R4 ;  /* 0x000000ffff057224 */ /* 0x000fe400078e0004 */
[----:B------:R-:W-:Y:S02]  /*a830*/  IMAD.MOV.U32 R4, RZ, RZ, R3 ;  /* 0x000000ffff047224 */ /* 0x000fe400078e0003 */
.L_x_61852:
[----:B------:R-:W-:Y:S05]  /*a840*/  BSYNC B1 ;  /* 0x0000000000017941 */ /* 0x000fea0003800000 */
.L_x_61850:
        /* <DEDUP_REMOVED lines=9> */
.L_x_61854:
[----:B------:R-:W-:Y:S02]  /*a8e0*/  IMAD.MOV.U32 R33, RZ, RZ, R44 ;  /* 0x000000ffff217224 */ /* 0x000fe400078e002c */
[----:B------:R-:W-:Y:S01]  /*a8f0*/  IMAD.MOV.U32 R3, RZ, RZ, R5 ;  /* 0x000000ffff037224 */ /* 0x000fe200078e0005 */
[----:B------:R-:W-:Y:S01]  /*a900*/  MOV R5, R2 ;  /* 0x0000000200057202 */ /* 0x000fe20000000f00 */
[----:B------:R-:W-:Y:S02]  /*a910*/  IMAD.MOV.U32 R44, RZ, RZ, R17 ;  /* 0x000000ffff2c7224 */ /* 0x000fe400078e0011 */
.L_x_61855:
[----:B------:R-:W-:Y:S05]  /*a920*/  BSYNC B1 ;  /* 0x0000000000017941 */ /* 0x000fea0003800000 */
.L_x_61853:
        /* <DEDUP_REMOVED lines=9> */
.L_x_61857:
[----:B------:R-:W-:Y:S02]  /*a9c0*/  IMAD.MOV.U32 R2, RZ, RZ, R33 ;  /* 0x000000ffff027224 */ /* 0x000fe400078e0021 */
[----:B------:R-:W-:Y:S02]  /*a9d0*/  IMAD.MOV.U32 R17, RZ, RZ, R3 ;  /* 0x000000ffff117224 */ /* 0x000fe400078e0003 */
[----:B------:R-:W-:Y:S02]  /*a9e0*/  IMAD.MOV.U32 R33, RZ, RZ, R46 ;  /* 0x000000ffff217224 */ /* 0x000fe400078e002e */
[----:B------:R-:W-:Y:S02]  /*a9f0*/  IMAD.MOV.U32 R3, RZ, RZ, R16 ;  /* 0x000000ffff037224 */ /* 0x000fe400078e0010 */
.L_x_61858:
[----:B------:R-:W-:Y:S05]  /*aa00*/  BSYNC B1 ;  /* 0x0000000000017941 */ /* 0x000fea0003800000 */
.L_x_61856:
        /* <DEDUP_REMOVED lines=9> */
.L_x_61860:
[----:B------:R-:W-:Y:S02]  /*aaa0*/  IMAD.MOV.U32 R35, RZ, RZ, R2 ;  /* 0x000000ffff237224 */ /* 0x000fe400078e0002 */
[----:B------:R-:W-:Y:S02]  /*aab0*/  IMAD.MOV.U32 R16, RZ, RZ, R17 ;  /* 0x000000ffff107224 */ /* 0x000fe400078e0011 */
[----:B------:R-:W-:Y:S02]  /*aac0*/  IMAD.MOV.U32 R2, RZ, RZ, R19 ;  /* 0x000000ffff027224 */ /* 0x000fe400078e0013 */
[----:B------:R-:W-:Y:S02]  /*aad0*/  IMAD.MOV.U32 R17, RZ, RZ, R18 ;  /* 0x000000ffff117224 */ /* 0x000fe400078e0012 */
.L_x_61861:
[----:B------:R-:W-:Y:S05]  /*aae0*/  BSYNC B1 ;  /* 0x0000000000017941 */ /* 0x000fea0003800000 */
.L_x_61859:
        /* <DEDUP_REMOVED lines=9> */
.L_x_61863:
[----:B------:R-:W-:Y:S02]  /*ab80*/  IMAD.MOV.U32 R19, RZ, RZ, R35 ;  /* 0x000000ffff137224 */ /* 0x000fe400078e0023 */
[----:B------:R-:W-:Y:S02]  /*ab90*/  IMAD.MOV.U32 R18, RZ, RZ, R16 ;  /* 0x000000ffff127224 */ /* 0x000fe400078e0010 */
[----:B------:R-:W-:Y:S02]  /*aba0*/  IMAD.MOV.U32 R35, RZ, RZ, R48 ;  /* 0x000000ffff237224 */ /* 0x000fe400078e0030 */
[----:B------:R-:W-:Y:S02]  /*abb0*/  IMAD.MOV.U32 R16, RZ, RZ, R37 ;  /* 0x000000ffff107224 */ /* 0x000fe400078e0025 */
.L_x_61864:
[----:B------:R-:W-:Y:S05]  /*abc0*/  BSYNC B1 ;  /* 0x0000000000017941 */ /* 0x000fea0003800000 */
.L_x_61862:
        /* <DEDUP_REMOVED lines=9> */
.L_x_61866:
[----:B------:R-:W-:Y:S01]  /*ac60*/  MOV R47, R19 ;  /* 0x00000013002f7202 */ /* 0x000fe20000000f00 */
[----:B------:R-:W-:Y:S02]  /*ac70*/  IMAD.MOV.U32 R37, RZ, RZ, R18 ;  /* 0x000000ffff257224 */ /* 0x000fe400078e0012 */
[----:B------:R-:W-:Y:S02]  /*ac80*/  IMAD.MOV.U32 R19, RZ, RZ, R14 ;  /* 0x000000ffff137224 */ /* 0x000fe400078e000e */
[----:B------:R-:W-:Y:S02]  /*ac90*/  IMAD.MOV.U32 R18, RZ, RZ, R13 ;  /* 0x000000ffff127224 */ /* 0x000fe400078e000d */
.L_x_61867:
[----:B------:R-:W-:Y:S05]  /*aca0*/  BSYNC B1 ;  /* 0x0000000000017941 */ /* 0x000fea0003800000 */
.L_x_61865:
        /* <DEDUP_REMOVED lines=9> */
.L_x_61869:
[----:B------:R-:W-:Y:S01]  /*ad40*/  IMAD.MOV.U32 R14, RZ, RZ, R47 ;  /* 0x000000ffff0e7224 */ /* 0x000fe200078e002f */
[----:B------:R-:W-:Y:S01]  /*ad50*/  MOV R13, R37 ;  /* 0x00000025000d7202 */ /* 0x000fe20000000f00 */
[----:B------:R-:W-:Y:S02]  /*ad60*/  IMAD.MOV.U32 R47, RZ, RZ, R58 ;  /* 0x000000ffff2f7224 */ /* 0x000fe400078e003a */
[----:B------:R-:W-:Y:S02]  /*ad70*/  IMAD.MOV.U32 R37, RZ, RZ, R12 ;  /* 0x000000ffff257224 */ /* 0x000fe400078e000c */
.L_x_61870:
[----:B------:R-:W-:Y:S05]  /*ad80*/  BSYNC B1 ;  /* 0x0000000000017941 */ /* 0x000fea0003800000 */
.L_x_61868:
        /* <DEDUP_REMOVED lines=9> */
.L_x_61872:
[----:B------:R-:W-:Y:S01]  /*ae20*/  IMAD.MOV.U32 R46, RZ, RZ, R14 ;  /* 0x000000ffff2e7224 */ /* 0x000fe200078e000e */
[----:B------:R-:W-:Y:S01]  /*ae30*/  MOV R14, R11 ;  /* 0x0000000b000e7202 */ /* 0x000fe20000000f00 */
[----:B------:R-:W-:Y:S02]  /*ae40*/  IMAD.MOV.U32 R12, RZ, RZ, R13 ;  /* 0x000000ffff0c7224 */ /* 0x000fe400078e000d */
[----:B------:R-:W-:Y:S02]  /*ae50*/  IMAD.MOV.U32 R13, RZ, RZ, R10 ;  /* 0x000000ffff0d7224 */ /* 0x000fe400078e000a */
.L_x_61873:
[----:B------:R-:W-:Y:S05]  /*ae60*/  BSYNC B1 ;  /* 0x0000000000017941 */ /* 0x000fea0003800000 */
.L_x_61871:
        /* <DEDUP_REMOVED lines=16> */
.L_x_61875:
[----:B------:R-:W-:Y:S01]  /*af70*/  IMAD.MOV.U32 R34, RZ, RZ, R57 ;  /* 0x000000ffff227224 */ /* 0x000fe200078e0039 */
[----:B------:R-:W-:Y:S01]  /*af80*/  MOV R10, R15 ;  /* 0x0000000f000a7202 */ /* 0x000fe20000000f00 */
[----:B------:R-:W-:Y:S02]  /*af90*/  IMAD.MOV.U32 R57, RZ, RZ, R60 ;  /* 0x000000ffff397224 */ /* 0x000fe400078e003c */
[----:B------:R-:W-:Y:S02]  /*afa0*/  IMAD.MOV.U32 R15, RZ, RZ, R36 ;  /* 0x000000ffff0f7224 */ /* 0x000fe400078e0024 */
.L_x_61876:
[----:B------:R-:W-:Y:S05]  /*afb0*/  BSYNC B1 ;  /* 0x0000000000017941 */ /* 0x000fea0003800000 */
.L_x_61874:
        /* <DEDUP_REMOVED lines=9> */
.L_x_61878:
[----:B------:R-:W-:Y:S01]  /*b050*/  IMAD.MOV.U32 R25, RZ, RZ, R34 ;  /* 0x000000ffff197224 */ /* 0x000fe200078e0022 */
[----:B------:R-:W-:Y:S01]  /*b060*/  MOV R34, R27 ;  /* 0x0000001b00227202 */ /* 0x000fe20000000f00 */
[----:B------:R-:W-:Y:S02]  /*b070*/  IMAD.MOV.U32 R11, RZ, RZ, R10 ;  /* 0x000000ffff0b7224 */ /* 0x000fe400078e000a */
[----:B------:R-:W-:Y:S02]  /*b080*/  IMAD.MOV.U32 R10, RZ, RZ, R9 ;  /* 0x000000ffff0a7224 */ /* 0x000fe400078e0009 */
.L_x_61879:
[----:B------:R-:W-:Y:S05]  /*b090*/  BSYNC B1 ;  /* 0x0000000000017941 */ /* 0x000fea0003800000 */
.L_x_61877:
        /* <DEDUP_REMOVED lines=9> */
.L_x_61881:
[----:B------:R-:W-:Y:S02]  /*b130*/  IMAD.MOV.U32 R48, RZ, RZ, R25 ;  /* 0x000000ffff307224 */ /* 0x000fe400078e0019 */
[----:B------:R-:W-:Y:S01]  /*b140*/  IMAD.MOV.U32 R36, RZ, RZ, R11 ;  /* 0x000000ffff247224 */ /* 0x000fe200078e000b */
[----:B------:R-:W-:Y:S01]  /*b150*/  MOV R11, R8 ;  /* 0x00000008000b7202 */ /* 0x000fe20000000f00 */
[----:B------:R-:W-:Y:S02]  /*b160*/  IMAD.MOV.U32 R25, RZ, RZ, R38 ;  /* 0x000000ffff197224 */ /* 0x000fe400078e0026 */
.L_x_61882:
[----:B------:R-:W-:Y:S05]  /*b170*/  BSYNC B1 ;  /* 0x0000000000017941 */ /* 0x000fea0003800000 */
.L_x_61880:
        /* <DEDUP_REMOVED lines=9> */
.L_x_61884:
[----:B------:R-:W-:Y:S02]  /*b210*/  IMAD.MOV.U32 R27, RZ, RZ, R48 ;  /* 0x000000ffff1b7224 */ /* 0x000fe400078e0030 */
[----:B------:R-:W-:Y:S02]  /*b220*/  IMAD.MOV.U32 R9, RZ, RZ, R36 ;  /* 0x000000ffff097224 */ /* 0x000fe400078e0024 */
[----:B------:R-:W-:Y:S02]  /*b230*/  IMAD.MOV.U32 R48, RZ, RZ, R29 ;  /* 0x000000ffff307224 */ /* 0x000fe400078e001d */
[----:B------:R-:W-:Y:S02]  /*b240*/  IMAD.MOV.U32 R36, RZ, RZ, R7 ;  /* 0x000000ffff247224 */ /* 0x000fe400078e0007 */
.L_x_61885:
[----:B------:R-:W-:Y:S05]  /*b250*/  BSYNC B1 ;  /* 0x0000000000017941 */ /* 0x000fea0003800000 */
.L_x_61883:
        /* <DEDUP_REMOVED lines=9> */
.L_x_61887:
[----:B------:R-:W-:Y:S02]  /*b2f0*/  IMAD.MOV.U32 R38, RZ, RZ, R27 ;  /* 0x000000ffff267224 */ /* 0x000fe400078e001b */
[----:B------:R-:W-:Y:S02]  /*b300*/  IMAD.MOV.U32 R8, RZ, RZ, R9 ;  /* 0x000000ffff087224 */ /* 0x000fe400078e0009 */
[----:B------:R-:W-:Y:S02]  /*b310*/  IMAD.MOV.U32 R27, RZ, RZ, R40 ;  /* 0x000000ffff1b7224 */ /* 0x000fe400078e0028 */
[----:B------:R-:W-:Y:S02]  /*b320*/  IMAD.MOV.U32 R9, RZ, RZ, R6 ;  /* 0x000000ffff097224 */ /* 0x000fe400078e0006 */
.L_x_61888:
[----:B------:R-:W-:Y:S05]  /*b330*/  BSYNC B1 ;  /* 0x0000000000017941 */ /* 0x000fea0003800000 */
.L_x_61886:
        /* <DEDUP_REMOVED lines=9> */
.L_x_61890:
[----:B------:R-:W-:Y:S02]  /*b3d0*/  IMAD.MOV.U32 R29, RZ, RZ, R38 ;  /* 0x000000ffff1d7224 */ /* 0x000fe400078e0026 */
[----:B------:R-:W-:Y:S02]  /*b3e0*/  IMAD.MOV.U32 R7, RZ, RZ, R8 ;  /* 0x000000ffff077224 */ /* 0x000fe400078e0008 */
[----:B------:R-:W-:Y:S02]  /*b3f0*/  IMAD.MOV.U32 R38, RZ, RZ, R39 ;  /* 0x000000ffff267224 */ /* 0x000fe400078e0027 */
[----:B------:R-:W-:Y:S02]  /*b400*/  IMAD.MOV.U32 R8, RZ, RZ, R31 ;  /* 0x000000ffff087224 */ /* 0x000fe400078e001f */
.L_x_61891:
[----:B------:R-:W-:Y:S05]  /*b410*/  BSYNC B1 ;  /* 0x0000000000017941 */ /* 0x000fea0003800000 */
.L_x_61889:
        /* <DEDUP_REMOVED lines=9> */
.L_x_61893:
[----:B------:R-:W-:Y:S01]  /*b4b0*/  MOV R31, R29 ;  /* 0x0000001d001f7202 */ /* 0x000fe20000000f00 */
[----:B------:R-:W-:Y:S02]  /*b4c0*/  IMAD.MOV.U32 R6, RZ, RZ, R7 ;  /* 0x000000ffff067224 */ /* 0x000fe400078e0007 */
[----:B------:R-:W-:Y:S02]  /*b4d0*/  IMAD.MOV.U32 R29, RZ, RZ, R42 ;  /* 0x000000ffff1d7224 */ /* 0x000fe400078e002a */
[----:B------:R-:W-:Y:S02]  /*b4e0*/  IMAD.MOV.U32 R7, RZ, RZ, R4 ;  /* 0x000000ffff077224 */ /* 0x000fe400078e0004 */
.L_x_61894:
[----:B------:R-:W-:Y:S05]  /*b4f0*/  BSYNC B1 ;  /* 0x0000000000017941 */ /* 0x000fea0003800000 */
.L_x_61892:
        /* <DEDUP_REMOVED lines=9> */
.L_x_61896:
[----:B------:R-:W-:Y:S01]  /*b590*/  IMAD.MOV.U32 R40, RZ, RZ, R31 ;  /* 0x000000ffff287224 */ /* 0x000fe200078e001f */
[----:B------:R-:W-:Y:S01]  /*b5a0*/  MOV R4, R6 ;  /* 0x0000000600047202 */ /* 0x000fe20000000f00 */
[----:B------:R-:W-:Y:S02]  /*b5b0*/  IMAD.MOV.U32 R31, RZ, RZ, R44 ;  /* 0x000000ffff1f7224 */ /* 0x000fe400078e002c */
[----:B------:R-:W-:Y:S02]  /*b5c0*/  IMAD.MOV.U32 R6, RZ, RZ, R5 ;  /* 0x000000ffff067224 */ /* 0x000fe400078e0005 */
.L_x_61897:
[----:B------:R-:W-:Y:S05]  /*b5d0*/  BSYNC B1 ;  /* 0x0000000000017941 */ /* 0x000fea0003800000 */
.L_x_61895:
        /* <DEDUP_REMOVED lines=9> */
.L_x_61899:
[----:B------:R-:W-:Y:S01]  /*b670*/  IMAD.MOV.U32 R5, RZ, RZ, R40 ;  /* 0x000000ffff057224 */ /* 0x000fe200078e0028 */
[----:B------:R-:W-:Y:S01]  /*b680*/  MOV R40, R33 ;  /* 0x0000002100287202 */ /* 0x000fe20000000f00 */
[----:B------:R-:W-:Y:S02]  /*b690*/  IMAD.MOV.U32 R42, RZ, RZ, R4 ;  /* 0x000000ffff2a7224 */ /* 0x000fe400078e0004 */
[----:B------:R-:W-:Y:S02]  /*b6a0*/  IMAD.MOV.U32 R4, RZ, RZ, R3 ;  /* 0x000000ffff047224 */ /* 0x000fe400078e0003 */
.L_x_61900:
[----:B------:R-:W-:Y:S05]  /*b6b0*/  BSYNC B1 ;  /* 0x0000000000017941 */ /* 0x000fea0003800000 */
.L_x_61898:
        /* <DEDUP_REMOVED lines=9> */
.L_x_61902:
[----:B------:R-:W-:Y:S02]  /*b750*/  IMAD.MOV.U32 R44, RZ, RZ, R5 ;  /* 0x000000ffff2c7224 */ /* 0x000fe400078e0005 */
[----:B------:R-:W-:Y:S01]  /*b760*/  IMAD.MOV.U32 R3, RZ, RZ, R42 ;  /* 0x000000ffff037224 */ /* 0x000fe200078e002a */
[----:B------:R-:W-:Y:S01]  /*b770*/  MOV R42, R17 ;  /* 0x00000011002a7202 */ /* 0x000fe20000000f00 */
[----:B------:R-:W-:Y:S02]  /*b780*/  IMAD.MOV.U32 R5, RZ, RZ, R2 ;  /* 0x000000ffff057224 */ /* 0x000fe400078e0002 */
.L_x_61903:
[----:B------:R-:W-:Y:S05]  /*b790*/  BSYNC B1 ;  /* 0x0000000000017941 */ /* 0x000fea0003800000 */
.L_x_61901:
        /* <DEDUP_REMOVED lines=9> */
.L_x_61905:
[----:B------:R-:W-:Y:S02]  /*b830*/  IMAD.MOV.U32 R2, RZ, RZ, R44 ;  /* 0x000000ffff027224 */ /* 0x000fe400078e002c */
[----:B------:R-:W-:Y:S02]  /*b840*/  IMAD.MOV.U32 R17, RZ, RZ, R3 ;  /* 0x000000ffff117224 */ /* 0x000fe400078e0003 */
[----:B------:R-:W-:Y:S02]  /*b850*/  IMAD.MOV.U32 R44, RZ, RZ, R35 ;  /* 0x000000ffff2c7224 */ /* 0x000fe400078e0023 */
[----:B------:R-:W-:Y:S02]  /*b860*/  IMAD.MOV.U32 R3, RZ, RZ, R16 ;  /* 0x000000ffff037224 */ /* 0x000fe400078e0010 */
.L_x_61906:
[----:B------:R-:W-:Y:S05]  /*b870*/  BSYNC B1 ;  /* 0x0000000000017941 */ /* 0x000fea0003800000 */
.L_x_61904:
        /* <DEDUP_REMOVED lines=9> */
.L_x_61908:
[----:B------:R-:W-:Y:S02]  /*b910*/  IMAD.MOV.U32 R56, RZ, RZ, R2 ;  /* 0x000000ffff387224 */ /* 0x000fe400078e0002 */
[----:B------:R-:W-:Y:S02]  /*b920*/  IMAD.MOV.U32 R16, RZ, RZ, R17 ;  /* 0x000000ffff107224 */ /* 0x000fe400078e0011 */
[----:B------:R-:W-:Y:S02]  /*b930*/  IMAD.MOV.U32 R2, RZ, RZ, R19 ;  /* 0x000000ffff027224 */ /* 0x000fe400078e0013 */
[----:B------:R-:W-:Y:S02]  /*b940*/  IMAD.MOV.U32 R17, RZ, RZ, R18 ;  /* 0x000000ffff117224 */ /* 0x000fe400078e0012 */
.L_x_61909:
[----:B------:R-:W-:Y:S05]  /*b950*/  BSYNC B1 ;  /* 0x0000000000017941 */ /* 0x000fea0003800000 */
.L_x_61907:
        /* <DEDUP_REMOVED lines=9> */
.L_x_61911:
[----:B------:R-:W-:Y:S02]  /*b9f0*/  IMAD.MOV.U32 R19, RZ, RZ, R56 ;  /* 0x000000ffff137224 */ /* 0x000fe400078e0038 */
[----:B------:R-:W-:Y:S02]  /*ba00*/  IMAD.MOV.U32 R18, RZ, RZ, R16 ;  /* 0x000000ffff127224 */ /* 0x000fe400078e0010 */
[----:B------:R-:W-:Y:S02]  /*ba10*/  IMAD.MOV.U32 R56, RZ, RZ, R47 ;  /* 0x000000ffff387224 */ /* 0x000fe400078e002f */
[----:B------:R-:W-:Y:S02]  /*ba20*/  IMAD.MOV.U32 R16, RZ, RZ, R37 ;  /* 0x000000ffff107224 */ /* 0x000fe400078e0025 */
.L_x_61912:
[----:B------:R-:W-:Y:S05]  /*ba30*/  BSYNC B1 ;  /* 0x0000000000017941 */ /* 0x000fea0003800000 */
.L_x_61910:
        /* <DEDUP_REMOVED lines=9> */
.L_x_61914:
[----:B------:R-:W-:Y:S01]  /*bad0*/  MOV R35, R19 ;  /* 0x0000001300237202 */ /* 0x000fe20000000f00 */
[----:B------:R-:W-:Y:S02]  /*bae0*/  IMAD.MOV.U32 R33, RZ, RZ, R18 ;  /* 0x000000ffff217224 */ /* 0x000fe400078e0012 */
[----:B------:R-:W-:Y:S02]  /*baf0*/  IMAD.MOV.U32 R19, RZ, RZ, R14 ;  /* 0x000000ffff137224 */ /* 0x000fe400078e000e */
[----:B------:R-:W-:Y:S02]  /*bb00*/  IMAD.MOV.U32 R18, RZ, RZ, R13 ;  /* 0x000000ffff127224 */ /* 0x000fe400078e000d */
.L_x_61915:
[----:B------:R-:W-:Y:S05]  /*bb10*/  BSYNC B1 ;  /* 0x0000000000017941 */ /* 0x000fea0003800000 */
.L_x_61913:
        /* <DEDUP_REMOVED lines=9> */
.L_x_61917:
[----:B------:R-:W-:Y:S01]  /*bbb0*/  IMAD.MOV.U32 R14, RZ, RZ, R35 ;  /* 0x000000ffff0e7224 */ /* 0x000fe200078e0023 */
[----:B------:R-:W-:Y:S01]  /*bbc0*/  MOV R13, R33 ;  /* 0x00000021000d7202 */ /* 0x000fe20000000f00 */
[----:B------:R-:W-:Y:S02]  /*bbd0*/  IMAD.MOV.U32 R35, RZ, RZ, R46 ;  /* 0x000000ffff237224 */ /* 0x000fe400078e002e */
[----:B------:R-:W-:Y:S02]  /*bbe0*/  IMAD.MOV.U32 R33, RZ, RZ, R12 ;  /* 0x000000ffff217224 */ /* 0x000fe400078e000c */
.L_x_61918:
[----:B------:R-:W-:Y:S05]  /*bbf0*/  BSYNC B1 ;  /* 0x0000000000017941 */ /* 0x000fea0003800000 */
.L_x_61916:
        /* <DEDUP_REMOVED lines=16> */
.L_x_61920:
[----:B------:R-:W-:Y:S01]  /*bd00*/  MOV R32, R57 ;  /* 0x0000003900207202 */ /* 0x000fe20000000f00 */
[----:B------:R-:W-:Y:S02]  /*bd10*/  IMAD.MOV.U32 R12, RZ, RZ, R15 ;  /* 0x000000ffff0c7224 */ /* 0x000fe400078e000f */
[----:B------:R-:W-:Y:S02]  /*bd20*/  IMAD.MOV.U32 R57, RZ, RZ, R34 ;  /* 0x000000ffff397224 */ /* 0x000fe400078e0022 */
[----:B------:R-:W-:Y:S02]  /*bd30*/  IMAD.MOV.U32 R15, RZ, RZ, R10 ;  /* 0x000000ffff0f7224 */ /* 0x000fe400078e000a */
.L_x_61921:
[----:B------:R-:W-:Y:S05]  /*bd40*/  BSYNC B1 ;  /* 0x0000000000017941 */ /* 0x000fea0003800000 */
.L_x_61919:
        /* <DEDUP_REMOVED lines=9> */
.L_x_61923:
[----:B------:R-:W-:Y:S01]  /*bde0*/  IMAD.MOV.U32 R37, RZ, RZ, R32 ;  /* 0x000000ffff257224 */ /* 0x000fe200078e0020 */
[----:B------:R-:W-:Y:S01]  /*bdf0*/  MOV R23, R12 ;  /* 0x0000000c00177202 */ /* 0x000fe20000000f00 */
[----:B------:R-:W-:Y:S02]  /*be00*/  IMAD.MOV.U32 R32, RZ, RZ, R25 ;  /* 0x000000ffff207224 */ /* 0x000fe400078e0019 */
[----:B------:R-:W-:Y:S02]  /*be10*/  IMAD.MOV.U32 R12, RZ, RZ, R11 ;  /* 0x000000ffff0c7224 */ /* 0x000fe400078e000b */
.L_x_61924:
[----:B------:R-:W-:Y:S05]  /*be20*/  BSYNC B1 ;  /* 0x0000000000017941 */ /* 0x000fea0003800000 */
.L_x_61922:
        /* <DEDUP_REMOVED lines=9> */
.L_x_61926:
[----:B------:R-:W-:Y:S01]  /*bec0*/  IMAD.MOV.U32 R34, RZ, RZ, R37 ;  /* 0x000000ffff227224 */ /* 0x000fe200078e0025 */
[----:B------:R-:W-:Y:S01]  /*bed0*/  MOV R37, R48 ;  /* 0x0000003000257202 */ /* 0x000fe20000000f00 */
[----:B------:R-:W-:Y:S02]  /*bee0*/  IMAD.MOV.U32 R10, RZ, RZ, R23 ;  /* 0x000000ffff0a7224 */ /* 0x000fe400078e0017 */
[----:B------:R-:W-:Y:S02]  /*bef0*/  IMAD.MOV.U32 R23, RZ, RZ, R36 ;  /* 0x000000ffff177224 */ /* 0x000fe400078e0024 */
.L_x_61927:
[----:B------:R-:W-:Y:S05]  /*bf00*/  BSYNC B1 ;  /* 0x0000000000017941 */ /* 0x000fea0003800000 */
.L_x_61925:
        /* <DEDUP_REMOVED lines=9> */
.L_x_61929:
[----:B------:R-:W-:Y:S02]  /*bfa0*/  IMAD.MOV.U32 R25, RZ, RZ, R34 ;  /* 0x000000ffff197224 */ /* 0x000fe400078e0022 */
[----:B------:R-:W-:Y:S01]  /*bfb0*/  IMAD.MOV.U32 R11, RZ, RZ, R10 ;  /* 0x000000ffff0b7224 */ /* 0x000fe200078e000a */
[----:B------:R-:W-:Y:S01]  /*bfc0*/  MOV R10, R9 ;  /* 0x00000009000a7202 */ /* 0x000fe20000000f00 */
[----:B------:R-:W-:Y:S02]  /*bfd0*/  IMAD.MOV.U32 R34, RZ, RZ, R27 ;  /* 0x000000ffff227224 */ /* 0x000fe400078e001b */
.L_x_61930:
[----:B------:R-:W-:Y:S05]  /*bfe0*/  BSYNC B1 ;  /* 0x0000000000017941 */ /* 0x000fea0003800000 */
.L_x_61928:
        /* <DEDUP_REMOVED lines=9> */
.L_x_61932:
[----:B------:R-:W-:Y:S02]  /*c080*/  IMAD.MOV.U32 R46, RZ, RZ, R25 ;  /* 0x000000ffff2e7224 */ /* 0x000fe400078e0019 */
[----:B------:R-:W-:Y:S02]  /*c090*/  IMAD.MOV.U32 R36, RZ, RZ, R11 ;  /* 0x000000ffff247224 */ /* 0x000fe400078e000b */
[----:B------:R-:W-:Y:S02]  /*c0a0*/  IMAD.MOV.U32 R25, RZ, RZ, R38 ;  /* 0x000000ffff197224 */ /* 0x000fe400078e0026 */
[----:B------:R-:W-:Y:S02]  /*c0b0*/  IMAD.MOV.U32 R11, RZ, RZ, R8 ;  /* 0x000000ffff0b7224 */ /* 0x000fe400078e0008 */
.L_x_61933:
[----:B------:R-:W-:Y:S05]  /*c0c0*/  BSYNC B1 ;  /* 0x0000000000017941 */ /* 0x000fea0003800000 */
.L_x_61931:
        /* <DEDUP_REMOVED lines=9> */
.L_x_61935:
[----:B------:R-:W-:Y:S02]  /*c160*/  IMAD.MOV.U32 R8, RZ, RZ, R46 ;  /* 0x000000ffff087224 */ /* 0x000fe400078e002e */
[----:B------:R-:W-:Y:S02]  /*c170*/  IMAD.MOV.U32 R9, RZ, RZ, R36 ;  /* 0x000000ffff097224 */ /* 0x000fe400078e0024 */
[----:B------:R-:W-:Y:S02]  /*c180*/  IMAD.MOV.U32 R46, RZ, RZ, R29 ;  /* 0x000000ffff2e7224 */ /* 0x000fe400078e001d */
[----:B------:R-:W-:Y:S02]  /*c190*/  IMAD.MOV.U32 R36, RZ, RZ, R7 ;  /* 0x000000ffff247224 */ /* 0x000fe400078e0007 */
.L_x_61936:
[----:B------:R-:W-:Y:S05]  /*c1a0*/  BSYNC B1 ;  /* 0x0000000000017941 */ /* 0x000fea0003800000 */
.L_x_61934:
        /* <DEDUP_REMOVED lines=9> */
.L_x_61938:
[----:B------:R-:W-:Y:S02]  /*c240*/  IMAD.MOV.U32 R27, RZ, RZ, R8 ;  /* 0x000000ffff1b7224 */ /* 0x000fe400078e0008 */
[----:B------:R-:W-:Y:S02]  /*c250*/  IMAD.MOV.U32 R7, RZ, RZ, R9 ;  /* 0x000000ffff077224 */ /* 0x000fe400078e0009 */
[----:B------:R-:W-:Y:S02]  /*c260*/  IMAD.MOV.U32 R8, RZ, RZ, R31 ;  /* 0x000000ffff087224 */ /* 0x000fe400078e001f */
[----:B------:R-:W-:Y:S02]  /*c270*/  IMAD.MOV.U32 R9, RZ, RZ, R6 ;  /* 0x000000ffff097224 */ /* 0x000fe400078e0006 */
.L_x_61939:
[----:B------:R-:W-:Y:S05]  /*c280*/  BSYNC B1 ;  /* 0x0000000000017941 */ /* 0x000fea0003800000 */
.L_x_61937:
        /* <DEDUP_REMOVED lines=9> */
.L_x_61941:
[----:B------:R-:W-:Y:S01]  /*c320*/  MOV R6, R27 ;  /* 0x0000001b00067202 */ /* 0x000fe20000000f00 */
[----:B------:R-:W-:Y:S02]  /*c330*/  IMAD.MOV.U32 R29, RZ, RZ, R7 ;  /* 0x000000ffff1d7224 */ /* 0x000fe400078e0007 */
[----:B------:R-:W-:Y:S02]  /*c340*/  IMAD.MOV.U32 R27, RZ, RZ, R40 ;  /* 0x000000ffff1b7224 */ /* 0x000fe400078e0028 */
[----:B------:R-:W-:Y:S02]  /*c350*/  IMAD.MOV.U32 R7, RZ, RZ, R4 ;  /* 0x000000ffff077224 */ /* 0x000fe400078e0004 */
.L_x_61942:
[----:B------:R-:W-:Y:S05]  /*c360*/  BSYNC B1 ;  /* 0x0000000000017941 */ /* 0x000fea0003800000 */
.L_x_61940:
        /* <DEDUP_REMOVED lines=9> */
.L_x_61944:
[----:B------:R-:W-:Y:S01]  /*c400*/  IMAD.MOV.U32 R31, RZ, RZ, R6 ;  /* 0x000000ffff1f7224 */ /* 0x000fe200078e0006 */
[----:B------:R-:W-:Y:S01]  /*c410*/  MOV R4, R29 ;  /* 0x0000001d00047202 */ /* 0x000fe20000000f00 */
[----:B------:R-:W-:Y:S02]  /*c420*/  IMAD.MOV.U32 R6, RZ, RZ, R5 ;  /* 0x000000ffff067224 */ /* 0x000fe400078e0005 */
[----:B------:R-:W-:Y:S02]  /*c430*/  IMAD.MOV.U32 R29, RZ, RZ, R42 ;  /* 0x000000ffff1d7224 */ /* 0x000fe400078e002a */
.L_x_61945:
[----:B------:R-:W-:Y:S05]  /*c440*/  BSYNC B1 ;  /* 0x0000000000017941 */ /* 0x000fea0003800000 */
.L_x_61943:
        /* <DEDUP_REMOVED lines=9> */
.L_x_61947:
[----:B------:R-:W-:Y:S01]  /*c4e0*/  IMAD.MOV.U32 R5, RZ, RZ, R31 ;  /* 0x000000ffff057224 */ /* 0x000fe200078e001f */
[----:B------:R-:W-:Y:S01]  /*c4f0*/  MOV R31, R44 ;  /* 0x0000002c001f7202 */ /* 0x000fe20000000f00 */
[----:B------:R-:W-:Y:S02]  /*c500*/  IMAD.MOV.U32 R38, RZ, RZ, R4 ;  /* 0x000000ffff267224 */ /* 0x000fe400078e0004 */
[----:B------:R-:W-:Y:S02]  /*c510*/  IMAD.MOV.U32 R4, RZ, RZ, R3 ;  /* 0x000000ffff047224 */ /* 0x000fe400078e0003 */
.L_x_61948:
[----:B------:R-:W-:Y:S05]  /*c520*/  BSYNC B1 ;  /* 0x0000000000017941 */ /* 0x000fea0003800000 */
.L_x_61946:
        /* <DEDUP_REMOVED lines=9> */
.L_x_61950:
[----:B------:R-:W-:Y:S02]  /*c5c0*/  IMAD.MOV.U32 R39, RZ, RZ, R5 ;  /* 0x000000ffff277224 */ /* 0x000fe400078e0005 */
[----:B------:R-:W-:Y:S01]  /*c5d0*/  IMAD.MOV.U32 R3, RZ, RZ, R38 ;  /* 0x000000ffff037224 */ /* 0x000fe200078e0026 */
[----:B------:R-:W-:Y:S01]  /*c5e0*/  MOV R38, R17 ;  /* 0x0000001100267202 */ /* 0x000fe20000000f00 */
[----:B------:R-:W-:Y:S02]  /*c5f0*/  IMAD.MOV.U32 R5, RZ, RZ, R2 ;  /* 0x000000ffff057224 */ /* 0x000fe400078e0002 */
.L_x_61951:
[----:B------:R-:W-:Y:S05]  /*c600*/  BSYNC B1 ;  /* 0x0000000000017941 */ /* 0x000fea0003800000 */
.L_x_61949:
        /* <DEDUP_REMOVED lines=9> */
.L_x_61953:
[----:B------:R-:W-:Y:S02]  /*c6a0*/  IMAD.MOV.U32 R2, RZ, RZ, R39 ;  /* 0x000000ffff027224 */ /* 0x000fe400078e0027 */
[----:B------:R-:W-:Y:S02]  /*c6b0*/  IMAD.MOV.U32 R17, RZ, RZ, R3 ;  /* 0x000000ffff117224 */ /* 0x000fe400078e0003 */
[----:B------:R-:W-:Y:S02]  /*c6c0*/  IMAD.MOV.U32 R39, RZ, RZ, R56 ;  /* 0x000000ffff277224 */ /* 0x000fe400078e0038 */
[----:B------:R-:W-:Y:S02]  /*c6d0*/  IMAD.MOV.U32 R3, RZ, RZ, R16 ;  /* 0x000000ffff037224 */ /* 0x000fe400078e0010 */
.L_x_61954:
[----:B------:R-:W-:Y:S05]  /*c6e0*/  BSYNC B1 ;  /* 0x0000000000017941 */ /* 0x000fea0003800000 */
.L_x_61952:
        /* <DEDUP_REMOVED lines=9> */
.L_x_61956:
[----:B------:R-:W-:Y:S02]  /*c780*/  IMAD.MOV.U32 R40, RZ, RZ, R2 ;  /* 0x000000ffff287224 */ /* 0x000fe400078e0002 */
[----:B------:R-:W-:Y:S02]  /*c790*/  IMAD.MOV.U32 R16, RZ, RZ, R17 ;  /* 0x000000ffff107224 */ /* 0x000fe400078e0011 */
[----:B------:R-:W-:Y:S02]  /*c7a0*/  IMAD.MOV.U32 R2, RZ, RZ, R19 ;  /* 0x000000ffff027224 */ /* 0x000fe400078e0013 */
[----:B------:R-:W-:Y:S02]  /*c7b0*/  IMAD.MOV.U32 R17, RZ, RZ, R18 ;  /* 0x000000ffff117224 */ /* 0x000fe400078e0012 */
.L_x_61957:
[----:B------:R-:W-:Y:S05]  /*c7c0*/  BSYNC B1 ;  /* 0x0000000000017941 */ /* 0x000fea0003800000 */
.L_x_61955:
        /* <DEDUP_REMOVED lines=9> */
.L_x_61959:
[----:B------:R-:W-:Y:S02]  /*c860*/  IMAD.MOV.U32 R19, RZ, RZ, R40 ;  /* 0x000000ffff137224 */ /* 0x000fe400078e0028 */
[----:B------:R-:W-:Y:S02]  /*c870*/  IMAD.MOV.U32 R18, RZ, RZ, R16 ;  /* 0x000000ffff127224 */ /* 0x000fe400078e0010 */
[----:B------:R-:W-:Y:S02]  /*c880*/  IMAD.MOV.U32 R40, RZ, RZ, R35 ;  /* 0x000000ffff287224 */ /* 0x000fe400078e0023 */
[----:B------:R-:W-:Y:S02]  /*c890*/  IMAD.MOV.U32 R16, RZ, RZ, R33 ;  /* 0x000000ffff107224 */ /* 0x000fe400078e0021 */
.L_x_61960:
[----:B------:R-:W-:Y:S05]  /*c8a0*/  BSYNC B1 ;  /* 0x0000000000017941 */ /* 0x000fea0003800000 */
.L_x_61958:
        /* <DEDUP_REMOVED lines=9> */
.L_x_61962:
[----:B------:R-:W-:Y:S01]  /*c940*/  MOV R35, R19 ;  /* 0x0000001300237202 */ /* 0x000fe20000000f00 */
[----:B------:R-:W-:Y:S02]  /*c950*/  IMAD.MOV.U32 R33, RZ, RZ, R18 ;  /* 0x000000ffff217224 */ /* 0x000fe400078e0012 */
[----:B------:R-:W-:Y:S02]  /*c960*/  IMAD.MOV.U32 R19, RZ, RZ, R14 ;  /* 0x000000ffff137224 */ /* 0x000fe400078e000e */
[----:B------:R-:W-:Y:S02]  /*c970*/  IMAD.MOV.U32 R18, RZ, RZ, R13 ;  /* 0x000000ffff127224 */ /* 0x000fe400078e000d */
.L_x_61963:
[----:B------:R-:W-:Y:S05]  /*c980*/  BSYNC B1 ;  /* 0x0000000000017941 */ /* 0x000fea0003800000 */
.L_x_61961:
        /* <DEDUP_REMOVED lines=16> */
.L_x_61965:
[----:B------:R-:W-:Y:S02]  /*ca90*/  IMAD.MOV.U32 R30, RZ, RZ, R57 ;  /* 0x000000ffff1e7224 */ /* 0x000fe400078e0039 */
[----:B------:R-:W-:Y:S02]  /*caa0*/  IMAD.MOV.U32 R14, RZ, RZ, R15 ;  /* 0x000000ffff0e7224 */ /* 0x000fe400078e000f */
[----:B------:R-:W-:Y:S02]  /*cab0*/  IMAD.MOV.U32 R57, RZ, RZ, R32 ;  /* 0x000000ffff397224 */ /* 0x000fe400078e0020 */
[----:B------:R-:W-:Y:S02]  /*cac0*/  IMAD.MOV.U32 R15, RZ, RZ, R12 ;  /* 0x000000ffff0f7224 */ /* 0x000fe400078e000c */
.L_x_61966:
[----:B------:R-:W-:Y:S05]  /*cad0*/  BSYNC B1 ;  /* 0x0000000000017941 */ /* 0x000fea0003800000 */
.L_x_61964:
        /* <DEDUP_REMOVED lines=9> */
.L_x_61968:
[----:B------:R-:W-:Y:S01]  /*cb70*/  MOV R21, R30 ;  /* 0x0000001e00157202 */ /* 0x000fe20000000f00 */
[----:B------:R-:W-:Y:S02]  /*cb80*/  IMAD.MOV.U32 R13, RZ, RZ, R14 ;  /* 0x000000ffff0d7224 */ /* 0x000fe400078e000e */
[----:B------:R-:W-:Y:S02]  /*cb90*/  IMAD.MOV.U32 R30, RZ, RZ, R37 ;  /* 0x000000ffff1e7224 */ /* 0x000fe400078e0025 */
[----:B------:R-:W-:Y:S02]  /*cba0*/  IMAD.MOV.U32 R14, RZ, RZ, R23 ;  /* 0x000000ffff0e7224 */ /* 0x000fe400078e0017 */
.L_x_61969:
[----:B------:R-:W-:Y:S05]  /*cbb0*/  BSYNC B1 ;  /* 0x0000000000017941 */ /* 0x000fea0003800000 */
.L_x_61967:
        /* <DEDUP_REMOVED lines=9> */
.L_x_61971:
[----:B------:R-:W-:Y:S01]  /*cc50*/  IMAD.MOV.U32 R32, RZ, RZ, R21 ;  /* 0x000000ffff207224 */ /* 0x000fe200078e0015 */
[----:B------:R-:W-:Y:S01]  /*cc60*/  MOV R12, R13 ;  /* 0x0000000d000c7202 */ /* 0x000fe20000000f00 */
[----:B------:R-:W-:Y:S02]  /*cc70*/  IMAD.MOV.U32 R21, RZ, RZ, R34 ;  /* 0x000000ffff157224 */ /* 0x000fe400078e0022 */
[----:B------:R-:W-:Y:S02]  /*cc80*/  IMAD.MOV.U32 R13, RZ, RZ, R10 ;  /* 0x000000ffff0d7224 */ /* 0x000fe400078e000a */
.L_x_61972:
[----:B------:R-:W-:Y:S05]  /*cc90*/  BSYNC B1 ;  /* 0x0000000000017941 */ /* 0x000fea0003800000 */
.L_x_61970:
        /* <DEDUP_REMOVED lines=9> */
.L_x_61974:
[----:B------:R-:W-:Y:S01]  /*cd30*/  IMAD.MOV.U32 R37, RZ, RZ, R32 ;  /* 0x000000ffff257224 */ /* 0x000fe200078e0020 */
[----:B------:R-:W-:Y:S01]  /*cd40*/  MOV R32, R25 ;  /* 0x0000001900207202 */ /* 0x000fe20000000f00 */
[----:B------:R-:W-:Y:S02]  /*cd50*/  IMAD.MOV.U32 R23, RZ, RZ, R12 ;  /* 0x000000ffff177224 */ /* 0x000fe400078e000c */
[----:B------:R-:W-:Y:S02]  /*cd60*/  IMAD.MOV.U32 R12, RZ, RZ, R11 ;  /* 0x000000ffff0c7224 */ /* 0x000fe400078e000b */
.L_x_61975:
[----:B------:R-:W-:Y:S05]  /*cd70*/  BSYNC B1 ;  /* 0x0000000000017941 */ /* 0x000fea0003800000 */
.L_x_61973:
        /* <DEDUP_REMOVED lines=9> */
.L_x_61977:
[----:B------:R-:W-:Y:S02]  /*ce10*/  IMAD.MOV.U32 R11, RZ, RZ, R37 ;  /* 0x000000ffff0b7224 */ /* 0x000fe400078e0025 */
[----:B------:R-:W-:Y:S01]  /*ce20*/  IMAD.MOV.U32 R10, RZ, RZ, R23 ;  /* 0x000000ffff0a7224 */ /* 0x000fe200078e0017 */
[----:B------:R-:W-:Y:S01]  /*ce30*/  MOV R23, R36 ;  /* 0x0000002400177202 */ /* 0x000fe20000000f00 */
[----:B------:R-:W-:Y:S02]  /*ce40*/  IMAD.MOV.U32 R37, RZ, RZ, R46 ;  /* 0x000000ffff257224 */ /* 0x000fe400078e002e */
.L_x_61978:
[----:B------:R-:W-:Y:S05]  /*ce50*/  BSYNC B1 ;  /* 0x0000000000017941 */ /* 0x000fea0003800000 */
.L_x_61976:
        /* <DEDUP_REMOVED lines=9> */
.L_x_61980:
[----:B------:R-:W-:Y:S02]  /*cef0*/  IMAD.MOV.U32 R36, RZ, RZ, R11 ;  /* 0x000000ffff247224 */ /* 0x000fe400078e000b */
[----:B------:R-:W-:Y:S02]  /*cf00*/  IMAD.MOV.U32 R34, RZ, RZ, R10 ;  /* 0x000000ffff227224 */ /* 0x000fe400078e000a */
[----:B------:R-:W-:Y:S02]  /*cf10*/  IMAD.MOV.U32 R11, RZ, RZ, R8 ;  /* 0x000000ffff0b7224 */ /* 0x000fe400078e0008 */
[----:B------:R-:W-:Y:S02]  /*cf20*/  IMAD.MOV.U32 R10, RZ, RZ, R9 ;  /* 0x000000ffff0a7224 */ /* 0x000fe400078e0009 */
.L_x_61981:
[----:B------:R-:W-:Y:S05]  /*cf30*/  BSYNC B1 ;  /* 0x0000000000017941 */ /* 0x000fea0003800000 */
.L_x_61979:
        /* <DEDUP_REMOVED lines=9> */
.L_x_61983:
[----:B------:R-:W-:Y:S02]  /*cfd0*/  IMAD.MOV.U32 R9, RZ, RZ, R36 ;  /* 0x000000ffff097224 */ /* 0x000fe400078e0024 */
[----:B------:R-:W-:Y:S02]  /*cfe0*/  IMAD.MOV.U32 R8, RZ, RZ, R34 ;  /* 0x000000ffff087224 */ /* 0x000fe400078e0022 */
[----:B------:R-:W-:Y:S02]  /*cff0*/  IMAD.MOV.U32 R36, RZ, RZ, R27 ;  /* 0x000000ffff247224 */ /* 0x000fe400078e001b */
[----:B------:R-:W-:Y:S02]  /*d000*/  IMAD.MOV.U32 R34, RZ, RZ, R7 ;  /* 0x000000ffff227224 */ /* 0x000fe400078e0007 */
.L_x_61984:
[----:B------:R-:W-:Y:S05]  /*d010*/  BSYNC B1 ;  /* 0x0000000000017941 */ /* 0x000fea0003800000 */
.L_x_61982:
        /* <DEDUP_REMOVED lines=9> */
.L_x_61986:
[----:B------:R-:W-:Y:S02]  /*d0b0*/  IMAD.MOV.U32 R42, RZ, RZ, R9 ;  /* 0x000000ffff2a7224 */ /* 0x000fe400078e0009 */
[----:B------:R-:W-:Y:S02]  /*d0c0*/  IMAD.MOV.U32 R7, RZ, RZ, R8 ;  /* 0x000000ffff077224 */ /* 0x000fe400078e0008 */
[----:B------:R-:W-:Y:S02]  /*d0d0*/  IMAD.MOV.U32 R9, RZ, RZ, R6 ;  /* 0x000000ffff097224 */ /* 0x000fe400078e0006 */
[----:B------:R-:W-:Y:S02]  /*d0e0*/  IMAD.MOV.U32 R8, RZ, RZ, R29 ;  /* 0x000000ffff087224 */ /* 0x000fe400078e001d */
.L_x_61987:
[----:B------:R-:W-:Y:S05]  /*d0f0*/  BSYNC B1 ;  /* 0x0000000000017941 */ /* 0x000fea0003800000 */
.L_x_61985:
        /* <DEDUP_REMOVED lines=9> */
.L_x_61989:
[----:B------:R-:W-:Y:S01]  /*d190*/  MOV R6, R42 ;  /* 0x0000002a00067202 */ /* 0x000fe20000000f00 */
[----:B------:R-:W-:Y:S02]  /*d1a0*/  IMAD.MOV.U32 R25, RZ, RZ, R7 ;  /* 0x000000ffff197224 */ /* 0x000fe400078e0007 */
[----:B------:R-:W-:Y:S02]  /*d1b0*/  IMAD.MOV.U32 R42, RZ, RZ, R31 ;  /* 0x000000ffff2a7224 */ /* 0x000fe400078e001f */
[----:B------:R-:W-:Y:S02]  /*d1c0*/  IMAD.MOV.U32 R7, RZ, RZ, R4 ;  /* 0x000000ffff077224 */ /* 0x000fe400078e0004 */
.L_x_61990:
[----:B------:R-:W-:Y:S05]  /*d1d0*/  BSYNC B1 ;  /* 0x0000000000017941 */ /* 0x000fea0003800000 */
.L_x_61988:
        /* <DEDUP_REMOVED lines=9> */
.L_x_61992:
[----:B------:R-:W-:Y:S01]  /*d270*/  IMAD.MOV.U32 R44, RZ, RZ, R6 ;  /* 0x000000ffff2c7224 */ /* 0x000fe200078e0006 */
[----:B------:R-:W-:Y:S01]  /*d280*/  MOV R4, R25 ;  /* 0x0000001900047202 */ /* 0x000fe20000000f00 */
[----:B------:R-:W-:Y:S02]  /*d290*/  IMAD.MOV.U32 R6, RZ, RZ, R5 ;  /* 0x000000ffff067224 */ /* 0x000fe400078e0005 */
[----:B------:R-:W-:Y:S02]  /*d2a0*/  IMAD.MOV.U32 R25, RZ, RZ, R38 ;  /* 0x000000ffff197224 */ /* 0x000fe400078e0026 */
.L_x_61993:
[----:B------:R-:W-:Y:S05]  /*d2b0*/  BSYNC B1 ;  /* 0x0000000000017941 */ /* 0x000fea0003800000 */
.L_x_61991:
        /* <DEDUP_REMOVED lines=9> */
.L_x_61995:
[----:B------:R-:W-:Y:S01]  /*d350*/  IMAD.MOV.U32 R5, RZ, RZ, R44 ;  /* 0x000000ffff057224 */ /* 0x000fe200078e002c */
[----:B------:R-:W-:Y:S01]  /*d360*/  MOV R44, R39 ;  /* 0x00000027002c7202 */ /* 0x000fe20000000f00 */
[----:B------:R-:W-:Y:S02]  /*d370*/  IMAD.MOV.U32 R38, RZ, RZ, R4 ;  /* 0x000000ffff267224 */ /* 0x000fe400078e0004 */
[----:B------:R-:W-:Y:S02]  /*d380*/  IMAD.MOV.U32 R4, RZ, RZ, R3 ;  /* 0x000000ffff047224 */ /* 0x000fe400078e0003 */
.L_x_61996:
[----:B------:R-:W-:Y:S05]  /*d390*/  BSYNC B1 ;  /* 0x0000000000017941 */ /* 0x000fea0003800000 */
.L_x_61994:
        /* <DEDUP_REMOVED lines=9> */
.L_x_61998:
[----:B------:R-:W-:Y:S02]  /*d430*/  IMAD.MOV.U32 R27, RZ, RZ, R5 ;  /* 0x000000ffff1b7224 */ /* 0x000fe400078e0005 */
[----:B------:R-:W-:Y:S01]  /*d440*/  IMAD.MOV.U32 R3, RZ, RZ, R38 ;  /* 0x000000ffff037224 */ /* 0x000fe200078e0026 */
[----:B------:R-:W-:Y:S01]  /*d450*/  MOV R38, R17 ;  /* 0x0000001100267202 */ /* 0x000fe20000000f00 */
[----:B------:R-:W-:Y:S02]  /*d460*/  IMAD.MOV.U32 R5, RZ, RZ, R2 ;  /* 0x000000ffff057224 */ /* 0x000fe400078e0002 */
.L_x_61999:
[----:B------:R-:W-:Y:S05]  /*d470*/  BSYNC B1 ;  /* 0x0000000000017941 */ /* 0x000fea0003800000 */
.L_x_61997:
        /* <DEDUP_REMOVED lines=9> */
.L_x_62001:
[----:B------:R-:W-:Y:S02]  /*d510*/  IMAD.MOV.U32 R2, RZ, RZ, R27 ;  /* 0x000000ffff027224 */ /* 0x000fe400078e001b */
[----:B------:R-:W-:Y:S02]  /*d520*/  IMAD.MOV.U32 R17, RZ, RZ, R3 ;  /* 0x000000ffff117224 */ /* 0x000fe400078e0003 */
[----:B------:R-:W-:Y:S02]  /*d530*/  IMAD.MOV.U32 R27, RZ, RZ, R40 ;  /* 0x000000ffff1b7224 */ /* 0x000fe400078e0028 */
[----:B------:R-:W-:Y:S02]  /*d540*/  IMAD.MOV.U32 R3, RZ, RZ, R16 ;  /* 0x000000ffff037224 */ /* 0x000fe400078e0010 */
.L_x_62002:
[----:B------:R-:W-:Y:S05]  /*d550*/  BSYNC B1 ;  /* 0x0000000000017941 */ /* 0x000fea0003800000 */
.L_x_62000:
        /* <DEDUP_REMOVED lines=9> */
.L_x_62004:
[----:B------:R-:W-:Y:S02]  /*d5f0*/  IMAD.MOV.U32 R40, RZ, RZ, R2 ;  /* 0x000000ffff287224 */ /* 0x000fe400078e0002 */
[----:B------:R-:W-:Y:S02]  /*d600*/  IMAD.MOV.U32 R16, RZ, RZ, R17 ;  /* 0x000000ffff107224 */ /* 0x000fe400078e0011 */
[----:B------:R-:W-:Y:S02]  /*d610*/  IMAD.MOV.U32 R2, RZ, RZ, R19 ;  /* 0x000000ffff027224 */ /* 0x000fe400078e0013 */
[----:B------:R-:W-:Y:S02]  /*d620*/  IMAD.MOV.U32 R17, RZ, RZ, R18 ;  /* 0x000000ffff117224 */ /* 0x000fe400078e0012 */
.L_x_62005:
[----:B------:R-:W-:Y:S05]  /*d630*/  BSYNC B1 ;  /* 0x0000000000017941 */ /* 0x000fea0003800000 */
.L_x_62003:
        /* <DEDUP_REMOVED lines=9> */
.L_x_62007:
[----:B------:R-:W-:Y:S02]  /*d6d0*/  IMAD.MOV.U32 R19, RZ, RZ, R40 ;  /* 0x000000ffff137224 */ /* 0x000fe400078e0028 */
[----:B------:R-:W-:Y:S02]  /*d6e0*/  IMAD.MOV.U32 R18, RZ, RZ, R16 ;  /* 0x000000ffff127224 */ /* 0x000fe400078e0010 */
[----:B------:R-:W-:Y:S02]  /*d6f0*/  IMAD.MOV.U32 R40, RZ, RZ, R35 ;  /* 0x000000ffff287224 */ /* 0x000fe400078e0023 */
[----:B------:R-:W-:Y:S02]  /*d700*/  IMAD.MOV.U32 R16, RZ, RZ, R33 ;  /* 0x000000ffff107224 */ /* 0x000fe400078e0021 */
.L_x_62008:
[----:B------:R-:W-:Y:S05]  /*d710*/  BSYNC B1 ;  /* 0x0000000000017941 */ /* 0x000fea0003800000 */
.L_x_62006:
        /* <DEDUP_REMOVED lines=16> */
.L_x_62010:
[----:B------:R-:W-:Y:S02]  /*d820*/  IMAD.MOV.U32 R28, RZ, RZ, R57 ;  /* 0x000000ffff1c7224 */ /* 0x000fe400078e0039 */
[----:B------:R-:W-:Y:S02]  /*d830*/  IMAD.MOV.U32 R46, RZ, RZ, R15 ;  /* 0x000000ffff2e7224 */ /* 0x000fe400078e000f */
[----:B------:R-:W-:Y:S02]  /*d840*/  IMAD.MOV.U32 R57, RZ, RZ, R30 ;  /* 0x000000ffff397224 */ /* 0x000fe400078e001e */
[----:B------:R-:W-:Y:S02]  /*d850*/  IMAD.MOV.U32 R15, RZ, RZ, R14 ;  /* 0x000000ffff0f7224 */ /* 0x000fe400078e000e */
.L_x_62011:
[----:B------:R-:W-:Y:S05]  /*d860*/  BSYNC B1 ;  /* 0x0000000000017941 */ /* 0x000fea0003800000 */
.L_x_62009:
        /* <DEDUP_REMOVED lines=9> */
.L_x_62013:
[----:B------:R-:W-:Y:S02]  /*d900*/  IMAD.MOV.U32 R29, RZ, RZ, R28 ;  /* 0x000000ffff1d7224 */ /* 0x000fe400078e001c */
[----:B------:R-:W-:Y:S02]  /*d910*/  IMAD.MOV.U32 R31, RZ, RZ, R46 ;  /* 0x000000ffff1f7224 */ /* 0x000fe400078e002e */
[----:B------:R-:W-:Y:S02]  /*d920*/  IMAD.MOV.U32 R28, RZ, RZ, R21 ;  /* 0x000000ffff1c7224 */ /* 0x000fe400078e0015 */
[----:B------:R-:W-:Y:S02]  /*d930*/  IMAD.MOV.U32 R46, RZ, RZ, R13 ;  /* 0x000000ffff2e7224 */ /* 0x000fe400078e000d */
.L_x_62014:
[----:B------:R-:W-:Y:S05]  /*d940*/  BSYNC B1 ;  /* 0x0000000000017941 */ /* 0x000fea0003800000 */
.L_x_62012:
        /* <DEDUP_REMOVED lines=9> */
.L_x_62016:
[----:B------:R-:W-:Y:S01]  /*d9e0*/  MOV R14, R29 ;  /* 0x0000001d000e7202 */ /* 0x000fe20000000f00 */
[----:B------:R-:W-:Y:S02]  /*d9f0*/  IMAD.MOV.U32 R30, RZ, RZ, R31 ;  /* 0x000000ffff1e7224 */ /* 0x000fe400078e001f */
[----:B------:R-:W-:Y:S02]  /*da00*/  IMAD.MOV.U32 R29, RZ, RZ, R32 ;  /* 0x000000ffff1d7224 */ /* 0x000fe400078e0020 */
[----:B------:R-:W-:Y:S02]  /*da10*/  IMAD.MOV.U32 R31, RZ, RZ, R12 ;  /* 0x000000ffff1f7224 */ /* 0x000fe400078e000c */
.L_x_62017:
[----:B------:R-:W-:Y:S05]  /*da20*/  BSYNC B1 ;  /* 0x0000000000017941 */ /* 0x000fea0003800000 */
.L_x_62015:
        /* <DEDUP_REMOVED lines=9> */
.L_x_62019:
[----:B------:R-:W-:Y:S01]  /*dac0*/  IMAD.MOV.U32 R12, RZ, RZ, R14 ;  /* 0x000000ffff0c7224 */ /* 0x000fe200078e000e */
[----:B------:R-:W-:Y:S01]  /*dad0*/  MOV R13, R30 ;  /* 0x0000001e000d7202 */ /* 0x000fe20000000f00 */
[----:B------:R-:W-:Y:S02]  /*dae0*/  IMAD.MOV.U32 R14, RZ, RZ, R37 ;  /* 0x000000ffff0e7224 */ /* 0x000fe400078e0025 */
[----:B------:R-:W-:Y:S02]  /*daf0*/  IMAD.MOV.U32 R30, RZ, RZ, R23 ;  /* 0x000000ffff1e7224 */ /* 0x000fe400078e0017 */
.L_x_62020:
[----:B------:R-:W-:Y:S05]  /*db00*/  BSYNC B1 ;  /* 0x0000000000017941 */ /* 0x000fea0003800000 */
.L_x_62018:
        /* <DEDUP_REMOVED lines=9> */
.L_x_62022:
[----:B------:R-:W-:Y:S01]  /*dba0*/  IMAD.MOV.U32 R21, RZ, RZ, R12 ;  /* 0x000000ffff157224 */ /* 0x000fe200078e000c */
[----:B------:R-:W-:Y:S01]  /*dbb0*/  MOV R12, R11 ;  /* 0x0000000b000c7202 */ /* 0x000fe20000000f00 */
[----:B------:R-:W-:Y:S02]  /*dbc0*/  IMAD.MOV.U32 R23, RZ, RZ, R13 ;  /* 0x000000ffff177224 */ /* 0x000fe400078e000d */
[----:B------:R-:W-:Y:S02]  /*dbd0*/  IMAD.MOV.U32 R13, RZ, RZ, R10 ;  /* 0x000000ffff0d7224 */ /* 0x000fe400078e000a */
.L_x_62023:
[----:B------:R-:W-:Y:S05]  /*dbe0*/  BSYNC B1 ;  /* 0x0000000000017941 */ /* 0x000fea0003800000 */
.L_x_62021:
        /* <DEDUP_REMOVED lines=9> */
.L_x_62025:
[----:B------:R-:W-:Y:S02]  /*dc80*/  IMAD.MOV.U32 R10, RZ, RZ, R21 ;  /* 0x000000ffff0a7224 */ /* 0x000fe400078e0015 */
[----:B------:R-:W-:Y:S01]  /*dc90*/  IMAD.MOV.U32 R11, RZ, RZ, R23 ;  /* 0x000000ffff0b7224 */ /* 0x000fe200078e0017 */
[----:B------:R-:W-:Y:S01]  /*dca0*/  MOV R23, R34 ;  /* 0x0000002200177202 */ /* 0x000fe20000000f00 */
[----:B------:R-:W-:Y:S02]  /*dcb0*/  IMAD.MOV.U32 R21, RZ, RZ, R36 ;  /* 0x000000ffff157224 */ /* 0x000fe400078e0024 */
.L_x_62026:
[----:B------:R-:W-:Y:S05]  /*dcc0*/  BSYNC B1 ;  /* 0x0000000000017941 */ /* 0x000fea0003800000 */
.L_x_62024:
        /* <DEDUP_REMOVED lines=9> */
.L_x_62028:
[----:B------:R-:W-:Y:S02]  /*dd60*/  IMAD.MOV.U32 R33, RZ, RZ, R10 ;  /* 0x000000ffff217224 */ /* 0x000fe400078e000a */
[----:B------:R-:W-:Y:S02]  /*dd70*/  IMAD.MOV.U32 R32, RZ, RZ, R11 ;  /* 0x000000ffff207224 */ /* 0x000fe400078e000b */
[----:B------:R-:W-:Y:S02]  /*dd80*/  IMAD.MOV.U32 R10, RZ, RZ, R9 ;  /* 0x000000ffff0a7224 */ /* 0x000fe400078e0009 */
[----:B------:R-:W-:Y:S02]  /*dd90*/  IMAD.MOV.U32 R11, RZ, RZ, R8 ;  /* 0x000000ffff0b7224 */ /* 0x000fe400078e0008 */
.L_x_62029:
[----:B------:R-:W-:Y:S05]  /*dda0*/  BSYNC B1 ;  /* 0x0000000000017941 */ /* 0x000fea0003800000 */
.L_x_62027:
        /* <DEDUP_REMOVED lines=9> */
.L_x_62031:
[----:B------:R-:W-:Y:S02]  /*de40*/  IMAD.MOV.U32 R9, RZ, RZ, R33 ;  /* 0x000000ffff097224 */ /* 0x000fe400078e0021 */
[----:B------:R-:W-:Y:S02]  /*de50*/  IMAD.MOV.U32 R8, RZ, RZ, R32 ;  /* 0x000000ffff087224 */ /* 0x000fe400078e0020 */
[----:B------:R-:W-:Y:S02]  /*de60*/  IMAD.MOV.U32 R33, RZ, RZ, R42 ;  /* 0x000000ffff217224 */ /* 0x000fe400078e002a */
[----:B------:R-:W-:Y:S02]  /*de70*/  IMAD.MOV.U32 R32, RZ, RZ, R7 ;  /* 0x000000ffff207224 */ /* 0x000fe400078e0007 */
.L_x_62032:
[----:B------:R-:W-:Y:S05]  /*de80*/  BSYNC B1 ;  /* 0x0000000000017941 */ /* 0x000fea0003800000 */
.L_x_62030:
        /* <DEDUP_REMOVED lines=9> */
.L_x_62034:
[----:B------:R-:W-:Y:S02]  /*df20*/  IMAD.MOV.U32 R7, RZ, RZ, R9 ;  /* 0x000000ffff077224 */ /* 0x000fe400078e0009 */
[----:B------:R-:W-:Y:S02]  /*df30*/  IMAD.MOV.U32 R35, RZ, RZ, R8 ;  /* 0x000000ffff237224 */ /* 0x000fe400078e0008 */
[----:B------:R-:W-:Y:S02]  /*df40*/  IMAD.MOV.U32 R9, RZ, RZ, R6 ;  /* 0x000000ffff097224 */ /* 0x000fe400078e0006 */
[----:B------:R-:W-:Y:S02]  /*df50*/  IMAD.MOV.U32 R8, RZ, RZ, R25 ;  /* 0x000000ffff087224 */ /* 0x000fe400078e0019 */
.L_x_62035:
[----:B------:R-:W-:Y:S05]  /*df60*/  BSYNC B1 ;  /* 0x0000000000017941 */ /* 0x000fea0003800000 */
.L_x_62033:
        /* <DEDUP_REMOVED lines=9> */
.L_x_62037:
[----:B------:R-:W-:Y:S01]  /*e000*/  MOV R6, R7 ;  /* 0x0000000700067202 */ /* 0x000fe20000000f00 */
[----:B------:R-:W-:Y:S02]  /*e010*/  IMAD.MOV.U32 R25, RZ, RZ, R35 ;  /* 0x000000ffff197224 */ /* 0x000fe400078e0023 */
[----:B------:R-:W-:Y:S02]  /*e020*/  IMAD.MOV.U32 R7, RZ, RZ, R44 ;  /* 0x000000ffff077224 */ /* 0x000fe400078e002c */
[----:B------:R-:W-:Y:S02]  /*e030*/  IMAD.MOV.U32 R35, RZ, RZ, R4 ;  /* 0x000000ffff237224 */ /* 0x000fe400078e0004 */
.L_x_62038:
[----:B------:R-:W-:Y:S05]  /*e040*/  BSYNC B1 ;  /* 0x0000000000017941 */ /* 0x000fea0003800000 */
.L_x_62036:
        /* <DEDUP_REMOVED lines=9> */
.L_x_62040:
[----:B------:R-:W-:Y:S01]  /*e0e0*/  IMAD.MOV.U32 R4, RZ, RZ, R6 ;  /* 0x000000ffff047224 */ /* 0x000fe200078e0006 */
[----:B------:R-:W-:Y:S01]  /*e0f0*/  MOV R34, R25 ;  /* 0x0000001900227202 */ /* 0x000fe20000000f00 */
[----:B------:R-:W-:Y:S02]  /*e100*/  IMAD.MOV.U32 R6, RZ, RZ, R5 ;  /* 0x000000ffff067224 */ /* 0x000fe400078e0005 */
[----:B------:R-:W-:Y:S02]  /*e110*/  IMAD.MOV.U32 R25, RZ, RZ, R38 ;  /* 0x000000ffff197224 */ /* 0x000fe400078e0026 */
.L_x_62041:
[----:B------:R-:W-:Y:S05]  /*e120*/  BSYNC B1 ;  /* 0x0000000000017941 */ /* 0x000fea0003800000 */
.L_x_62039:
        /* <DEDUP_REMOVED lines=9> */
.L_x_62043:
[----:B------:R-:W-:Y:S01]  /*e1c0*/  IMAD.MOV.U32 R5, RZ, RZ, R4 ;  /* 0x000000ffff057224 */ /* 0x000fe200078e0004 */
[----:B------:R-:W-:Y:S01]  /*e1d0*/  MOV R4, R27 ;  /* 0x0000001b00047202 */ /* 0x000fe20000000f00 */
[----:B------:R-:W-:Y:S02]  /*e1e0*/  IMAD.MOV.U32 R36, RZ, RZ, R34 ;  /* 0x000000ffff247224 */ /* 0x000fe400078e0022 */
[----:B------:R-:W-:Y:S02]  /*e1f0*/  IMAD.MOV.U32 R34, RZ, RZ, R3 ;  /* 0x000000ffff227224 */ /* 0x000fe400078e0003 */
.L_x_62044:
[----:B------:R-:W-:Y:S05]  /*e200*/  BSYNC B1 ;  /* 0x0000000000017941 */ /* 0x000fea0003800000 */
.L_x_62042:
        /* <DEDUP_REMOVED lines=9> */
.L_x_62046:
[----:B------:R-:W-:Y:S02]  /*e2a0*/  IMAD.MOV.U32 R3, RZ, RZ, R5 ;  /* 0x000000ffff037224 */ /* 0x000fe400078e0005 */
[----:B------:R-:W-:Y:S01]  /*e2b0*/  IMAD.MOV.U32 R27, RZ, RZ, R36 ;  /* 0x000000ffff1b7224 */ /* 0x000fe200078e0024 */
[----:B------:R-:W-:Y:S01]  /*e2c0*/  MOV R36, R17 ;  /* 0x0000001100247202 */ /* 0x000fe20000000f00 */
[----:B------:R-:W-:Y:S02]  /*e2d0*/  IMAD.MOV.U32 R5, RZ, RZ, R2 ;  /* 0x000000ffff057224 */ /* 0x000fe400078e0002 */
.L_x_62047:
[----:B------:R-:W-:Y:S05]  /*e2e0*/  BSYNC B1 ;  /* 0x0000000000017941 */ /* 0x000fea0003800000 */
.L_x_62045:
        /* <DEDUP_REMOVED lines=9> */
.L_x_62049:
[----:B------:R-:W-:Y:S02]  /*e380*/  IMAD.MOV.U32 R2, RZ, RZ, R3 ;  /* 0x000000ffff027224 */ /* 0x000fe400078e0003 */
[----:B------:R-:W-:Y:S02]  /*e390*/  IMAD.MOV.U32 R17, RZ, RZ, R27 ;  /* 0x000000ffff117224 */ /* 0x000fe400078e001b */
[----:B------:R-:W-:Y:S02]  /*e3a0*/  IMAD.MOV.U32 R3, RZ, RZ, R40 ;  /* 0x000000ffff037224 */ /* 0x000fe400078e0028 */
[----:B------:R-:W-:Y:S02]  /*e3b0*/  IMAD.MOV.U32 R27, RZ, RZ, R16 ;  /* 0x000000ffff1b7224 */ /* 0x000fe400078e0010 */
.L_x_62050:
[----:B------:R-:W-:Y:S05]  /*e3c0*/  BSYNC B1 ;  /* 0x0000000000017941 */ /* 0x000fea0003800000 */
.L_x_62048:
        /* <DEDUP_REMOVED lines=9> */
.L_x_62052:
[----:B------:R-:W-:Y:S02]  /*e460*/  IMAD.MOV.U32 R16, RZ, RZ, R2 ;  /* 0x000000ffff107224 */ /* 0x000fe400078e0002 */
[----:B------:R-:W-:Y:S02]  /*e470*/  IMAD.MOV.U32 R37, RZ, RZ, R17 ;  /* 0x000000ffff257224 */ /* 0x000fe400078e0011 */
[----:B------:R-:W-:Y:S02]  /*e480*/  IMAD.MOV.U32 R2, RZ, RZ, R19 ;  /* 0x000000ffff027224 */ /* 0x000fe400078e0013 */
[----:B------:R-:W-:Y:S02]  /*e490*/  IMAD.MOV.U32 R17, RZ, RZ, R18 ;  /* 0x000000ffff117224 */ /* 0x000fe400078e0012 */
.L_x_62053:
[----:B------:R-:W-:Y:S05]  /*e4a0*/  BSYNC B1 ;  /* 0x0000000000017941 */ /* 0x000fea0003800000 */
.L_x_62051:
        /* <DEDUP_REMOVED lines=16> */
.L_x_62055:
[----:B------:R-:W-:Y:S02]  /*e5b0*/  IMAD.MOV.U32 R18, RZ, RZ, R57 ;  /* 0x000000ffff127224 */ /* 0x000fe400078e0039 */
[----:B------:R-:W-:Y:S02]  /*e5c0*/  IMAD.MOV.U32 R26, RZ, RZ, R15 ;  /* 0x000000ffff1a7224 */ /* 0x000fe400078e000f */
[----:B------:R-:W-:Y:S02]  /*e5d0*/  IMAD.MOV.U32 R57, RZ, RZ, R28 ;  /* 0x000000ffff397224 */ /* 0x000fe400078e001c */
[----:B------:R-:W-:Y:S02]  /*e5e0*/  IMAD.MOV.U32 R15, RZ, RZ, R46 ;  /* 0x000000ffff0f7224 */ /* 0x000fe400078e002e */
.L_x_62056:
[----:B------:R-:W-:Y:S05]  /*e5f0*/  BSYNC B1 ;  /* 0x0000000000017941 */ /* 0x000fea0003800000 */
.L_x_62054:
        /* <DEDUP_REMOVED lines=9> */
.L_x_62058:
[----:B------:R-:W-:Y:S02]  /*e690*/  IMAD.MOV.U32 R19, RZ, RZ, R18 ;  /* 0x000000ffff137224 */ /* 0x000fe400078e0012 */
[----:B------:R-:W-:Y:S02]  /*e6a0*/  IMAD.MOV.U32 R39, RZ, RZ, R26 ;  /* 0x000000ffff277224 */ /* 0x000fe400078e001a */
[----:B------:R-:W-:Y:S02]  /*e6b0*/  IMAD.MOV.U32 R18, RZ, RZ, R29 ;  /* 0x000000ffff127224 */ /* 0x000fe400078e001d */
[----:B------:R-:W-:Y:S02]  /*e6c0*/  IMAD.MOV.U32 R26, RZ, RZ, R31 ;  /* 0x000000ffff1a7224 */ /* 0x000fe400078e001f */
.L_x_62059:
[----:B------:R-:W-:Y:S05]  /*e6d0*/  BSYNC B1 ;  /* 0x0000000000017941 */ /* 0x000fea0003800000 */
.L_x_62057:
        /* <DEDUP_REMOVED lines=9> */
.L_x_62061:
[----:B------:R-:W-:Y:S02]  /*e770*/  IMAD.MOV.U32 R29, RZ, RZ, R19 ;  /* 0x000000ffff1d7224 */ /* 0x000fe400078e0013 */
[----:B------:R-:W-:Y:S02]  /*e780*/  IMAD.MOV.U32 R28, RZ, RZ, R39 ;  /* 0x000000ffff1c7224 */ /* 0x000fe400078e0027 */
[----:B------:R-:W-:Y:S02]  /*e790*/  IMAD.MOV.U32 R19, RZ, RZ, R14 ;  /* 0x000000ffff137224 */ /* 0x000fe400078e000e */
[----:B------:R-:W-:Y:S02]  /*e7a0*/  IMAD.MOV.U32 R39, RZ, RZ, R30 ;  /* 0x000000ffff277224 */ /* 0x000fe400078e001e */
.L_x_62062:
[----:B------:R-:W-:Y:S05]  /*e7b0*/  BSYNC B1 ;  /* 0x0000000000017941 */ /* 0x000fea0003800000 */
.L_x_62060:
        /* <DEDUP_REMOVED lines=9> */
.L_x_62064:
[----:B------:R-:W-:Y:S01]  /*e850*/  MOV R14, R29 ;  /* 0x0000001d000e7202 */ /* 0x000fe20000000f00 */
[----:B------:R-:W-:Y:S02]  /*e860*/  IMAD.MOV.U32 R30, RZ, RZ, R28 ;  /* 0x000000ffff1e7224 */ /* 0x000fe400078e001c */
[----:B------:R-:W-:Y:S02]  /*e870*/  IMAD.MOV.U32 R29, RZ, RZ, R12 ;  /* 0x000000ffff1d7224 */ /* 0x000fe400078e000c */
[----:B------:R-:W-:Y:S02]  /*e880*/  IMAD.MOV.U32 R28, RZ, RZ, R13 ;  /* 0x000000ffff1c7224 */ /* 0x000fe400078e000d */
.L_x_62065:
[----:B------:R-:W-:Y:S05]  /*e890*/  BSYNC B1 ;  /* 0x0000000000017941 */ /* 0x000fea0003800000 */
.L_x_62063:
        /* <DEDUP_REMOVED lines=9> */
.L_x_62067:
[----:B------:R-:W-:Y:S01]  /*e930*/  IMAD.MOV.U32 R13, RZ, RZ, R14 ;  /* 0x000000ffff0d7224 */ /* 0x000fe200078e000e */
[----:B------:R-:W-:Y:S01]  /*e940*/  MOV R12, R30 ;  /* 0x0000001e000c7202 */ /* 0x000fe20000000f00 */
[----:B------:R-:W-:Y:S02]  /*e950*/  IMAD.MOV.U32 R14, RZ, RZ, R21 ;  /* 0x000000ffff0e7224 */ /* 0x000fe400078e0015 */
[----:B------:R-:W-:Y:S02]  /*e960*/  IMAD.MOV.U32 R30, RZ, RZ, R23 ;  /* 0x000000ffff1e7224 */ /* 0x000fe400078e0017 */
.L_x_62068:
[----:B------:R-:W-:Y:S05]  /*e970*/  BSYNC B1 ;  /* 0x0000000000017941 */ /* 0x000fea0003800000 */
.L_x_62066:
        /* <DEDUP_REMOVED lines=9> */
.L_x_62070:
[----:B------:R-:W-:Y:S01]  /*ea10*/  IMAD.MOV.U32 R38, RZ, RZ, R13 ;  /* 0x000000ffff267224 */ /* 0x000fe200078e000d */
[----:B------:R-:W-:Y:S01]  /*ea20*/  MOV R13, R10 ;  /* 0x0000000a000d7202 */ /* 0x000fe20000000f00 */
[----:B------:R-:W-:Y:S02]  /*ea30*/  IMAD.MOV.U32 R21, RZ, RZ, R12 ;  /* 0x000000ffff157224 */ /* 0x000fe400078e000c */
[----:B------:R-:W-:Y:S02]  /*ea40*/  IMAD.MOV.U32 R12, RZ, RZ, R11 ;  /* 0x000000ffff0c7224 */ /* 0x000fe400078e000b */
.L_x_62071:
[----:B------:R-:W-:Y:S05]  /*ea50*/  BSYNC B1 ;  /* 0x0000000000017941 */ /* 0x000fea0003800000 */
.L_x_62069:
        /* <DEDUP_REMOVED lines=9> */
.L_x_62073:
[----:B------:R-:W-:Y:S02]  /*eaf0*/  IMAD.MOV.U32 R10, RZ, RZ, R38 ;  /* 0x000000ffff0a7224 */ /* 0x000fe400078e0026 */
[----:B------:R-:W-:Y:S01]  /*eb00*/  IMAD.MOV.U32 R11, RZ, RZ, R21 ;  /* 0x000000ffff0b7224 */ /* 0x000fe200078e0015 */
[----:B------:R-:W-:Y:S01]  /*eb10*/  MOV R21, R32 ;  /* 0x0000002000157202 */ /* 0x000fe20000000f00 */
[----:B------:R-:W-:Y:S02]  /*eb20*/  IMAD.MOV.U32 R38, RZ, RZ, R33 ;  /* 0x000000ffff267224 */ /* 0x000fe400078e0021 */
.L_x_62074:
[----:B------:R-:W-:Y:S05]  /*eb30*/  BSYNC B1 ;  /* 0x0000000000017941 */ /* 0x000fea0003800000 */
.L_x_62072:
        /* <DEDUP_REMOVED lines=9> */
.L_x_62076:
[----:B------:R-:W-:Y:S02]  /*ebd0*/  IMAD.MOV.U32 R32, RZ, RZ, R10 ;  /* 0x000000ffff207224 */ /* 0x000fe400078e000a */
[----:B------:R-:W-:Y:S02]  /*ebe0*/  IMAD.MOV.U32 R40, RZ, RZ, R11 ;  /* 0x000000ffff287224 */ /* 0x000fe400078e000b */
[----:B------:R-:W-:Y:S02]  /*ebf0*/  IMAD.MOV.U32 R10, RZ, RZ, R9 ;  /* 0x000000ffff0a7224 */ /* 0x000fe400078e0009 */
[----:B------:R-:W-:Y:S02]  /*ec00*/  IMAD.MOV.U32 R11, RZ, RZ, R8 ;  /* 0x000000ffff0b7224 */ /* 0x000fe400078e0008 */
.L_x_62077:
[----:B------:R-:W-:Y:S05]  /*ec10*/  BSYNC B1 ;  /* 0x0000000000017941 */ /* 0x000fea0003800000 */
.L_x_62075:
        /* <DEDUP_REMOVED lines=9> */
.L_x_62079:
[----:B------:R-:W-:Y:S02]  /*ecb0*/  IMAD.MOV.U32 R9, RZ, RZ, R32 ;  /* 0x000000ffff097224 */ /* 0x000fe400078e0020 */
[----:B------:R-:W-:Y:S02]  /*ecc0*/  IMAD.MOV.U32 R8, RZ, RZ, R40 ;  /* 0x000000ffff087224 */ /* 0x000fe400078e0028 */
[----:B------:R-:W-:Y:S02]  /*ecd0*/  IMAD.MOV.U32 R32, RZ, RZ, R7 ;  /* 0x000000ffff207224 */ /* 0x000fe400078e0007 */
[----:B------:R-:W-:Y:S02]  /*ece0*/  IMAD.MOV.U32 R40, RZ, RZ, R35 ;  /* 0x000000ffff287224 */ /* 0x000fe400078e0023 */
.L_x_62080:
[----:B------:R-:W-:Y:S05]  /*ecf0*/  BSYNC B1 ;  /* 0x0000000000017941 */ /* 0x000fea0003800000 */
.L_x_62078:
        /* <DEDUP_REMOVED lines=9> */
.L_x_62082:
[----:B------:R-:W-:Y:S02]  /*ed90*/  IMAD.MOV.U32 R7, RZ, RZ, R9 ;  /* 0x000000ffff077224 */ /* 0x000fe400078e0009 */
[----:B------:R-:W-:Y:S02]  /*eda0*/  IMAD.MOV.U32 R23, RZ, RZ, R8 ;  /* 0x000000ffff177224 */ /* 0x000fe400078e0008 */
[----:B------:R-:W-:Y:S02]  /*edb0*/  IMAD.MOV.U32 R9, RZ, RZ, R6 ;  /* 0x000000ffff097224 */ /* 0x000fe400078e0006 */
[----:B------:R-:W-:Y:S02]  /*edc0*/  IMAD.MOV.U32 R8, RZ, RZ, R25 ;  /* 0x000000ffff087224 */ /* 0x000fe400078e0019 */
.L_x_62083:
[----:B------:R-:W-:Y:S05]  /*edd0*/  BSYNC B1 ;  /* 0x0000000000017941 */ /* 0x000fea0003800000 */
.L_x_62081:
        /* <DEDUP_REMOVED lines=9> */
.L_x_62085:
[----:B------:R-:W-:Y:S01]  /*ee70*/  MOV R6, R7 ;  /* 0x0000000700067202 */ /* 0x000fe20000000f00 */
[----:B------:R-:W-:Y:S02]  /*ee80*/  IMAD.MOV.U32 R25, RZ, RZ, R23 ;  /* 0x000000ffff197224 */ /* 0x000fe400078e0017 */
[----:B------:R-:W-:Y:S02]  /*ee90*/  IMAD.MOV.U32 R7, RZ, RZ, R4 ;  /* 0x000000ffff077224 */ /* 0x000fe400078e0004 */
[----:B------:R-:W-:Y:S02]  /*eea0*/  IMAD.MOV.U32 R23, RZ, RZ, R34 ;  /* 0x000000ffff177224 */ /* 0x000fe400078e0022 */
.L_x_62086:
[----:B------:R-:W-:Y:S05]  /*eeb0*/  BSYNC B1 ;  /* 0x0000000000017941 */ /* 0x000fea0003800000 */
.L_x_62084:
        /* <DEDUP_REMOVED lines=9> */
.L_x_62088:
[----:B------:R-:W-:Y:S01]  /*ef50*/  IMAD.MOV.U32 R4, RZ, RZ, R6 ;  /* 0x000000ffff047224 */ /* 0x000fe200078e0006 */
[----:B------:R-:W-:Y:S01]  /*ef60*/  MOV R34, R25 ;  /* 0x0000001900227202 */ /* 0x000fe20000000f00 */
[----:B------:R-:W-:Y:S02]  /*ef70*/  IMAD.MOV.U32 R6, RZ, RZ, R5 ;  /* 0x000000ffff067224 */ /* 0x000fe400078e0005 */
[----:B------:R-:W-:Y:S02]  /*ef80*/  IMAD.MOV.U32 R25, RZ, RZ, R36 ;  /* 0x000000ffff197224 */ /* 0x000fe400078e0024 */
.L_x_62089:
[----:B------:R-:W-:Y:S05]  /*ef90*/  BSYNC B1 ;  /* 0x0000000000017941 */ /* 0x000fea0003800000 */
.L_x_62087:
        /* <DEDUP_REMOVED lines=9> */
.L_x_62091:
[----:B------:R-:W-:Y:S01]  /*f030*/  IMAD.MOV.U32 R5, RZ, RZ, R4 ;  /* 0x000000ffff057224 */ /* 0x000fe200078e0004 */
[----:B------:R-:W-:Y:S01]  /*f040*/  MOV R4, R3 ;  /* 0x0000000300047202 */ /* 0x000fe20000000f00 */
[----:B------:R-:W-:Y:S02]  /*f050*/  IMAD.MOV.U32 R36, RZ, RZ, R34 ;  /* 0x000000ffff247224 */ /* 0x000fe400078e0022 */
[----:B------:R-:W-:Y:S02]  /*f060*/  IMAD.MOV.U32 R34, RZ, RZ, R27 ;  /* 0x000000ffff227224 */ /* 0x000fe400078e001b */
.L_x_62092:
[----:B------:R-:W-:Y:S05]  /*f070*/  BSYNC B1 ;  /* 0x0000000000017941 */ /* 0x000fea0003800000 */
.L_x_62090:
        /* <DEDUP_REMOVED lines=9> */
.L_x_62094:
[----:B------:R-:W-:Y:S02]  /*f110*/  IMAD.MOV.U32 R3, RZ, RZ, R5 ;  /* 0x000000ffff037224 */ /* 0x000fe400078e0005 */
[----:B------:R-:W-:Y:S01]  /*f120*/  IMAD.MOV.U32 R42, RZ, RZ, R36 ;  /* 0x000000ffff2a7224 */ /* 0x000fe200078e0024 */
[----:B------:R-:W-:Y:S01]  /*f130*/  MOV R36, R17 ;  /* 0x0000001100247202 */ /* 0x000fe20000000f00 */
[----:B------:R-:W-:Y:S02]  /*f140*/  IMAD.MOV.U32 R5, RZ, RZ, R2 ;  /* 0x000000ffff057224 */ /* 0x000fe400078e0002 */
.L_x_62095:
[----:B------:R-:W-:Y:S05]  /*f150*/  BSYNC B1 ;  /* 0x0000000000017941 */ /* 0x000fea0003800000 */
.L_x_62093:
        /* <DEDUP_REMOVED lines=9> */
.L_x_62097:
[----:B------:R-:W-:Y:S02]  /*f1f0*/  IMAD.MOV.U32 R2, RZ, RZ, R3 ;  /* 0x000000ffff027224 */ /* 0x000fe400078e0003 */
[----:B------:R-:W-:Y:S02]  /*f200*/  IMAD.MOV.U32 R17, RZ, RZ, R42 ;  /* 0x000000ffff117224 */ /* 0x000fe400078e002a */
[----:B------:R-:W-:Y:S02]  /*f210*/  IMAD.MOV.U32 R3, RZ, RZ, R16 ;  /* 0x000000ffff037224 */ /* 0x000fe400078e0010 */
[----:B------:R-:W-:Y:S02]  /*f220*/  IMAD.MOV.U32 R42, RZ, RZ, R37 ;  /* 0x000000ffff2a7224 */ /* 0x000fe400078e0025 */
.L_x_62098:
[----:B------:R-:W-:Y:S05]  /*f230*/  BSYNC B1 ;  /* 0x0000000000017941 */ /* 0x000fea0003800000 */
.L_x_62096:
        /* <DEDUP_REMOVED lines=16> */
.L_x_62100:
[----:B------:R-:W-:Y:S02]  /*f340*/  IMAD.MOV.U32 R16, RZ, RZ, R57 ;  /* 0x000000ffff107224 */ /* 0x000fe400078e0039 */
[----:B------:R-:W-:Y:S01]  /*f350*/  IMAD.MOV.U32 R24, RZ, RZ, R15 ;  /* 0x000000ffff187224 */ /* 0x000fe200078e000f */
[----:B------:R-:W-:Y:S01]  /*f360*/  MOV R15, R26 ;  /* 0x0000001a000f7202 */ /* 0x000fe20000000f00 */
[----:B------:R-:W-:Y:S02]  /*f370*/  IMAD.MOV.U32 R57, RZ, RZ, R18 ;  /* 0x000000ffff397224 */ /* 0x000fe400078e0012 */
.L_x_62101:
[----:B------:R-:W-:Y:S05]  /*f380*/  BSYNC B1 ;  /* 0x0000000000017941 */ /* 0x000fea0003800000 */
.L_x_62099:
        /* <DEDUP_REMOVED lines=9> */
.L_x_62103:
[----:B------:R-:W-:Y:S02]  /*f420*/  IMAD.MOV.U32 R18, RZ, RZ, R16 ;  /* 0x000000ffff127224 */ /* 0x000fe400078e0010 */
[----:B------:R-:W-:Y:S02]  /*f430*/  IMAD.MOV.U32 R27, RZ, RZ, R24 ;  /* 0x000000ffff1b7224 */ /* 0x000fe400078e0018 */
[----:B------:R-:W-:Y:S02]  /*f440*/  IMAD.MOV.U32 R16, RZ, RZ, R19 ;  /* 0x000000ffff107224 */ /* 0x000fe400078e0013 */
[----:B------:R-:W-:Y:S02]  /*f450*/  IMAD.MOV.U32 R24, RZ, RZ, R39 ;  /* 0x000000ffff187224 */ /* 0x000fe400078e0027 */
.L_x_62104:
[----:B------:R-:W-:Y:S05]  /*f460*/  BSYNC B1 ;  /* 0x0000000000017941 */ /* 0x000fea0003800000 */
.L_x_62102:
        /* <DEDUP_REMOVED lines=9> */
.L_x_62106:
[----:B------:R-:W-:Y:S02]  /*f500*/  IMAD.MOV.U32 R19, RZ, RZ, R18 ;  /* 0x000000ffff137224 */ /* 0x000fe400078e0012 */
[----:B------:R-:W-:Y:S02]  /*f510*/  IMAD.MOV.U32 R31, RZ, RZ, R27 ;  /* 0x000000ffff1f7224 */ /* 0x000fe400078e001b */
[----:B------:R-:W-:Y:S02]  /*f520*/  IMAD.MOV.U32 R18, RZ, RZ, R29 ;  /* 0x000000ffff127224 */ /* 0x000fe400078e001d */
[----:B------:R-:W-:Y:S02]  /*f530*/  IMAD.MOV.U32 R27, RZ, RZ, R28 ;  /* 0x000000ffff1b7224 */ /* 0x000fe400078e001c */
.L_x_62107:
[----:B------:R-:W-:Y:S05]  /*f540*/  BSYNC B1 ;  /* 0x0000000000017941 */ /* 0x000fea0003800000 */
.L_x_62105:
        /* <DEDUP_REMOVED lines=9> */
.L_x_62109:
[----:B------:R-:W-:Y:S02]  /*f5e0*/  IMAD.MOV.U32 R26, RZ, RZ, R19 ;  /* 0x000000ffff1a7224 */ /* 0x000fe400078e0013 */
[----:B------:R-:W-:Y:S02]  /*f5f0*/  IMAD.MOV.U32 R29, RZ, RZ, R31 ;  /* 0x000000ffff1d7224 */ /* 0x000fe400078e001f */
[----:B------:R-:W-:Y:S02]  /*f600*/  IMAD.MOV.U32 R19, RZ, RZ, R14 ;  /* 0x000000ffff137224 */ /* 0x000fe400078e000e */
[----:B------:R-:W-:Y:S02]  /*f610*/  IMAD.MOV.U32 R31, RZ, RZ, R30 ;  /* 0x000000ffff1f7224 */ /* 0x000fe400078e001e */
.L_x_62110:
[----:B------:R-:W-:Y:S05]  /*f620*/  BSYNC B1 ;  /* 0x0000000000017941 */ /* 0x000fea0003800000 */
.L_x_62108:
        /* <DEDUP_REMOVED lines=9> */
.L_x_62112:
[----:B------:R-:W-:Y:S01]  /*f6c0*/  MOV R33, R26 ;  /* 0x0000001a00217202 */ /* 0x000fe20000000f00 */
[----:B------:R-:W-:Y:S02]  /*f6d0*/  IMAD.MOV.U32 R14, RZ, RZ, R29 ;  /* 0x000000ffff0e7224 */ /* 0x000fe400078e001d */
[----:B------:R-:W-:Y:S02]  /*f6e0*/  IMAD.MOV.U32 R26, RZ, RZ, R13 ;  /* 0x000000ffff1a7224 */ /* 0x000fe400078e000d */
[----:B------:R-:W-:Y:S02]  /*f6f0*/  IMAD.MOV.U32 R29, RZ, RZ, R12 ;  /* 0x000000ffff1d7224 */ /* 0x000fe400078e000c */
.L_x_62113:
[----:B------:R-:W-:Y:S05]  /*f700*/  BSYNC B1 ;  /* 0x0000000000017941 */ /* 0x000fea0003800000 */
.L_x_62111:
        /* <DEDUP_REMOVED lines=9> */
.L_x_62115:
[----:B------:R-:W-:Y:S01]  /*f7a0*/  IMAD.MOV.U32 R13, RZ, RZ, R33 ;  /* 0x000000ffff0d7224 */ /* 0x000fe200078e0021 */
[----:B------:R-:W-:Y:S01]  /*f7b0*/  MOV R12, R14 ;  /* 0x0000000e000c7202 */ /* 0x000fe20000000f00 */
[----:B------:R-:W-:Y:S02]  /*f7c0*/  IMAD.MOV.U32 R33, RZ, RZ, R38 ;  /* 0x000000ffff217224 */ /* 0x000fe400078e0026 */
[----:B------:R-:W-:Y:S02]  /*f7d0*/  IMAD.MOV.U32 R14, RZ, RZ, R21 ;  /* 0x000000ffff0e7224 */ /* 0x000fe400078e0015 */
.L_x_62116:
[----:B------:R-:W-:Y:S05]  /*f7e0*/  BSYNC B1 ;  /* 0x0000000000017941 */ /* 0x000fea0003800000 */
.L_x_62114:
        /* <DEDUP_REMOVED lines=9> */
.L_x_62118:
[----:B------:R-:W-:Y:S01]  /*f880*/  IMAD.MOV.U32 R21, RZ, RZ, R13 ;  /* 0x000000ffff157224 */ /* 0x000fe200078e000d */
[----:B------:R-:W-:Y:S01]  /*f890*/  MOV R13, R10 ;  /* 0x0000000a000d7202 */ /* 0x000fe20000000f00 */
[----:B------:R-:W-:Y:S02]  /*f8a0*/  IMAD.MOV.U32 R35, RZ, RZ, R12 ;  /* 0x000000ffff237224 */ /* 0x000fe400078e000c */
[----:B------:R-:W-:Y:S02]  /*f8b0*/  IMAD.MOV.U32 R12, RZ, RZ, R11 ;  /* 0x000000ffff0c7224 */ /* 0x000fe400078e000b */
.L_x_62119:
[----:B------:R-:W-:Y:S05]  /*f8c0*/  BSYNC B1 ;  /* 0x0000000000017941 */ /* 0x000fea0003800000 */
.L_x_62117:
        /* <DEDUP_REMOVED lines=9> */
.L_x_62121:
[----:B------:R-:W-:Y:S02]  /*f960*/  IMAD.MOV.U32 R10, RZ, RZ, R21 ;  /* 0x000000ffff0a7224 */ /* 0x000fe400078e0015 */
[----:B------:R-:W-:Y:S01]  /*f970*/  IMAD.MOV.U32 R11, RZ, RZ, R35 ;  /* 0x000000ffff0b7224 */ /* 0x000fe200078e0023 */
[----:B------:R-:W-:Y:S01]  /*f980*/  MOV R35, R40 ;  /* 0x0000002800237202 */ /* 0x000fe20000000f00 */
[----:B------:R-:W-:Y:S02]  /*f990*/  IMAD.MOV.U32 R21, RZ, RZ, R32 ;  /* 0x000000ffff157224 */ /* 0x000fe400078e0020 */
.L_x_62122:
[----:B------:R-:W-:Y:S05]  /*f9a0*/  BSYNC B1 ;  /* 0x0000000000017941 */ /* 0x000fea0003800000 */
.L_x_62120:
        /* <DEDUP_REMOVED lines=9> */
.L_x_62124:
[----:B------:R-:W-:Y:S02]  /*fa40*/  IMAD.MOV.U32 R28, RZ, RZ, R10 ;  /* 0x000000ffff1c7224 */ /* 0x000fe400078e000a */
[----:B------:R-:W-:Y:S02]  /*fa50*/  IMAD.MOV.U32 R30, RZ, RZ, R11 ;  /* 0x000000ffff1e7224 */ /* 0x000fe400078e000b */
[----:B------:R-:W-:Y:S02]  /*fa60*/  IMAD.MOV.U32 R10, RZ, RZ, R9 ;  /* 0x000000ffff0a7224 */ /* 0x000fe400078e0009 */
[----:B------:R-:W-:Y:S02]  /*fa70*/  IMAD.MOV.U32 R11, RZ, RZ, R8 ;  /* 0x000000ffff0b7224 */ /* 0x000fe400078e0008 */
.L_x_62125:
[----:B------:R-:W-:Y:S05]  /*fa80*/  BSYNC B1 ;  /* 0x0000000000017941 */ /* 0x000fea0003800000 */
.L_x_62123:
        /* <DEDUP_REMOVED lines=9> */
.L_x_62127:
[----:B------:R-:W-:Y:S02]  /*fb20*/  IMAD.MOV.U32 R9, RZ, RZ, R28 ;  /* 0x000000ffff097224 */ /* 0x000fe400078e001c */
[----:B------:R-:W-:Y:S02]  /*fb30*/  IMAD.MOV.U32 R8, RZ, RZ, R30 ;  /* 0x000000ffff087224 */ /* 0x000fe400078e001e */
[----:B------:R-:W-:Y:S02]  /*fb40*/  IMAD.MOV.U32 R28, RZ, RZ, R7 ;  /* 0x000000ffff1c7224 */ /* 0x000fe400078e0007 */
[----:B------:R-:W-:Y:S02]  /*fb50*/  IMAD.MOV.U32 R30, RZ, RZ, R23 ;  /* 0x000000ffff1e7224 */ /* 0x000fe400078e0017 */
.L_x_62128:
[----:B------:R-:W-:Y:S05]  /*fb60*/  BSYNC B1 ;  /* 0x0000000000017941 */ /* 0x000fea0003800000 */
.L_x_62126:
        /* <DEDUP_REMOVED lines=9> */
.L_x_62130:
[----:B------:R-:W-:Y:S02]  /*fc00*/  IMAD.MOV.U32 R7, RZ, RZ, R9 ;  /* 0x000000ffff077224 */ /* 0x000fe400078e0009 */
[----:B------:R-:W-:Y:S02]  /*fc10*/  IMAD.MOV.U32 R23, RZ, RZ, R8 ;  /* 0x000000ffff177224 */ /* 0x000fe400078e0008 */
[----:B------:R-:W-:Y:S02]  /*fc20*/  IMAD.MOV.U32 R9, RZ, RZ, R6 ;  /* 0x000000ffff097224 */ /* 0x000fe400078e0006 */
[----:B------:R-:W-:Y:S02]  /*fc30*/  IMAD.MOV.U32 R8, RZ, RZ, R25 ;  /* 0x000000ffff087224 */ /* 0x000fe400078e0019 */
.L_x_62131:
[----:B------:R-:W-:Y:S05]  /*fc40*/  BSYNC B1 ;  /* 0x0000000000017941 */ /* 0x000fea0003800000 */
.L_x_62129:
        /* <DEDUP_REMOVED lines=9> */
.L_x_62133:
[----:B------:R-:W-:Y:S01]  /*fce0*/  MOV R6, R7 ;  /* 0x0000000700067202 */ /* 0x000fe20000000f00 */
[----:B------:R-:W-:Y:S02]  /*fcf0*/  IMAD.MOV.U32 R25, RZ, RZ, R23 ;  /* 0x000000ffff197224 */ /* 0x000fe400078e0017 */
[----:B------:R-:W-:Y:S02]  /*fd00*/  IMAD.MOV.U32 R7, RZ, RZ, R4 ;  /* 0x000000ffff077224 */ /* 0x000fe400078e0004 */
[----:B------:R-:W-:Y:S02]  /*fd10*/  IMAD.MOV.U32 R23, RZ, RZ, R34 ;  /* 0x000000ffff177224 */ /* 0x000fe400078e0022 */
.L_x_62134:
[----:B------:R-:W-:Y:S05]  /*fd20*/  BSYNC B1 ;  /* 0x0000000000017941 */ /* 0x000fea0003800000 */
.L_x_62132:
        /* <DEDUP_REMOVED lines=9> */
.L_x_62136:
[----:B------:R-:W-:Y:S01]  /*fdc0*/  IMAD.MOV.U32 R4, RZ, RZ, R6 ;  /* 0x000000ffff047224 */ /* 0x000fe200078e0006 */
[----:B------:R-:W-:Y:S01]  /*fdd0*/  MOV R37, R25 ;  /* 0x0000001900257202 */ /* 0x000fe20000000f00 */
[----:B------:R-:W-:Y:S02]  /*fde0*/  IMAD.MOV.U32 R6, RZ, RZ, R5 ;  /* 0x000000ffff067224 */ /* 0x000fe400078e0005 */
[----:B------:R-:W-:Y:S02]  /*fdf0*/  IMAD.MOV.U32 R25, RZ, RZ, R36 ;  /* 0x000000ffff197224 */ /* 0x000fe400078e0024 */
.L_x_62137:
[----:B------:R-:W-:Y:S05]  /*fe00*/  BSYNC B1 ;  /* 0x0000000000017941 */ /* 0x000fea0003800000 */
.L_x_62135:
        /* <DEDUP_REMOVED lines=9> */
.L_x_62139:
[----:B------:R-:W-:Y:S01]  /*fea0*/  IMAD.MOV.U32 R5, RZ, RZ, R4 ;  /* 0x000000ffff057224 */ /* 0x000fe200078e0004 */
[----:B------:R-:W-:Y:S01]  /*feb0*/  MOV R4, R3 ;  /* 0x0000000300047202 */ /* 0x000fe20000000f00 */
[----:B------:R-:W-:Y:S02]  /*fec0*/  IMAD.MOV.U32 R32, RZ, RZ, R37 ;  /* 0x000000ffff207224 */ /* 0x000fe400078e0025 */
[----:B------:R-:W-:Y:S02]  /*fed0*/  IMAD.MOV.U32 R37, RZ, RZ, R42 ;  /* 0x000000ffff257224 */ /* 0x000fe400078e002a */
.L_x_62140:
[----:B------:R-:W-:Y:S05]  /*fee0*/  BSYNC B1 ;  /* 0x0000000000017941 */ /* 0x000fea0003800000 */
.L_x_62138:
        /* <DEDUP_REMOVED lines=9> */
.L_x_62142:
[----:B------:R-:W-:Y:S02]  /*ff80*/  IMAD.MOV.U32 R3, RZ, RZ, R5 ;  /* 0x000000ffff037224 */ /* 0x000fe400078e0005 */
[----:B------:R-:W-:Y:S01]  /*ff90*/  IMAD.MOV.U32 R34, RZ, RZ, R32 ;  /* 0x000000ffff227224 */ /* 0x000fe200078e0020 */
[----:B------:R-:W-:Y:S01]  /*ffa0*/  MOV R32, R17 ;  /* 0x0000001100207202 */ /* 0x000fe20000000f00 */
[----:B------:R-:W-:Y:S02]  /*ffb0*/  IMAD.MOV.U32 R5, RZ, RZ, R2 ;  /* 0x000000ffff057224 */ /* 0x000fe400078e0002 */
.L_x_62143:
[----:B------:R-:W-:Y:S05]  /*ffc0*/  BSYNC B1 ;  /* 0x0000000000017941 */ /* 0x000fea0003800000 */
.L_x_62141:
        /* <DEDUP_REMOVED lines=16> */
.L_x_62145:
[----:B------:R-:W-:Y:S01]  /*100d0*/  IMAD.MOV.U32 R2, RZ, RZ, R57 ;  /* 0x000000ffff027224 */ /* 0x000fe200078e0039 */
[----:B------:R-:W-:Y:S01]  /*100e0*/  MOV R57, R16 ;  /* 0x0000001000397202 */ /* 0x000fe20000000f00 */
[----:B------:R-:W-:Y:S02]  /*100f0*/  IMAD.MOV.U32 R22, RZ, RZ, R15 ;  /* 0x000000ffff167224 */ /* 0x000fe400078e000f */
[----:B------:R-:W-:Y:S02]  /*10100*/  IMAD.MOV.U32 R15, RZ, RZ, R24 ;  /* 0x000000ffff0f7224 */ /* 0x000fe400078e0018 */
.L_x_62146:
[----:B------:R-:W-:Y:S05]  /*10110*/  BSYNC B1 ;  /* 0x0000000000017941 */ /* 0x000fea0003800000 */
.L_x_62144:
        /* <DEDUP_REMOVED lines=9> */
.L_x_62148:
[----:B------:R-:W-:Y:S02]  /*101b0*/  IMAD.MOV.U32 R16, RZ, RZ, R2 ;  /* 0x000000ffff107224 */ /* 0x000fe400078e0002 */
[----:B------:R-:W-:Y:S01]  /*101c0*/  IMAD.MOV.U32 R17, RZ, RZ, R22 ;  /* 0x000000ffff117224 */ /* 0x000fe200078e0016 */
[----:B------:R-:W-:Y:S01]  /*101d0*/  MOV R22, R27 ;  /* 0x0000001b00167202 */ /* 0x000fe20000000f00 */
[----:B------:R-:W-:Y:S02]  /*101e0*/  IMAD.MOV.U32 R2, RZ, RZ, R18 ;  /* 0x000000ffff027224 */ /* 0x000fe400078e0012 */
.L_x_62149:
[----:B------:R-:W-:Y:S05]  /*101f0*/  BSYNC B1 ;  /* 0x0000000000017941 */ /* 0x000fea0003800000 */
.L_x_62147:
        /* <DEDUP_REMOVED lines=9> */
.L_x_62151:
[----:B------:R-:W-:Y:S02]  /*10290*/  IMAD.MOV.U32 R18, RZ, RZ, R16 ;  /* 0x000000ffff127224 */ /* 0x000fe400078e0010 */
[----:B------:R-:W-:Y:S02]  /*102a0*/  IMAD.MOV.U32 R24, RZ, RZ, R17 ;  /* 0x000000ffff187224 */ /* 0x000fe400078e0011 */
[----:B------:R-:W-:Y:S02]  /*102b0*/  IMAD.MOV.U32 R16, RZ, RZ, R19 ;  /* 0x000000ffff107224 */ /* 0x000fe400078e0013 */
[----:B------:R-:W-:Y:S02]  /*102c0*/  IMAD.MOV.U32 R17, RZ, RZ, R31 ;  /* 0x000000ffff117224 */ /* 0x000fe400078e001f */
.L_x_62152:
[----:B------:R-:W-:Y:S05]  /*102d0*/  BSYNC B1 ;  /* 0x0000000000017941 */ /* 0x000fea0003800000 */
.L_x_62150:
        /* <DEDUP_REMOVED lines=9> */
.L_x_62154:
[----:B------:R-:W-:Y:S02]  /*10370*/  IMAD.MOV.U32 R19, RZ, RZ, R18 ;  /* 0x000000ffff137224 */ /* 0x000fe400078e0012 */
[----:B------:R-:W-:Y:S02]  /*10380*/  IMAD.MOV.U32 R27, RZ, RZ, R24 ;  /* 0x000000ffff1b7224 */ /* 0x000fe400078e0018 */
[----:B------:R-:W-:Y:S02]  /*10390*/  IMAD.MOV.U32 R18, RZ, RZ, R26 ;  /* 0x000000ffff127224 */ /* 0x000fe400078e001a */
[----:B------:R-:W-:Y:S02]  /*103a0*/  IMAD.MOV.U32 R24, RZ, RZ, R29 ;  /* 0x000000ffff187224 */ /* 0x000fe400078e001d */
.L_x_62155:
[----:B------:R-:W-:Y:S05]  /*103b0*/  BSYNC B1 ;  /* 0x0000000000017941 */ /* 0x000fea0003800000 */
.L_x_62153:
        /* <DEDUP_REMOVED lines=9> */
.L_x_62157:
[----:B------:R-:W-:Y:S02]  /*10450*/  IMAD.MOV.U32 R26, RZ, RZ, R19 ;  /* 0x000000ffff1a7224 */ /* 0x000fe400078e0013 */
[----:B------:R-:W-:Y:S02]  /*10460*/  IMAD.MOV.U32 R29, RZ, RZ, R27 ;  /* 0x000000ffff1d7224 */ /* 0x000fe400078e001b */
[----:B------:R-:W-:Y:S02]  /*10470*/  IMAD.MOV.U32 R19, RZ, RZ, R33 ;  /* 0x000000ffff137224 */ /* 0x000fe400078e0021 */
[----:B------:R-:W-:Y:S02]  /*10480*/  IMAD.MOV.U32 R27, RZ, RZ, R14 ;  /* 0x000000ffff1b7224 */ /* 0x000fe400078e000e */
.L_x_62158:
[----:B------:R-:W-:Y:S05]  /*10490*/  BSYNC B1 ;  /* 0x0000000000017941 */ /* 0x000fea0003800000 */
.L_x_62156:
        /* <DEDUP_REMOVED lines=9> */
.L_x_62160:
[----:B------:R-:W-:Y:S01]  /*10530*/  MOV R31, R26 ;  /* 0x0000001a001f7202 */ /* 0x000fe20000000f00 */
[----:B------:R-:W-:Y:S02]  /*10540*/  IMAD.MOV.U32 R33, RZ, RZ, R29 ;  /* 0x000000ffff217224 */ /* 0x000fe400078e001d */
[----:B------:R-:W-:Y:S02]  /*10550*/  IMAD.MOV.U32 R26, RZ, RZ, R13 ;  /* 0x000000ffff1a7224 */ /* 0x000fe400078e000d */
[----:B------:R-:W-:Y:S02]  /*10560*/  IMAD.MOV.U32 R29, RZ, RZ, R12 ;  /* 0x000000ffff1d7224 */ /* 0x000fe400078e000c */
.L_x_62161:
[----:B------:R-:W-:Y:S05]  /*10570*/  BSYNC B1 ;  /* 0x0000000000017941 */ /* 0x000fea0003800000 */
.L_x_62159:
        /* <DEDUP_REMOVED lines=9> */
.L_x_62163:
[----:B------:R-:W-:Y:S01]  /*10610*/  IMAD.MOV.U32 R36, RZ, RZ, R31 ;  /* 0x000000ffff247224 */ /* 0x000fe200078e001f */
[----:B------:R-:W-:Y:S01]  /*10620*/  MOV R38, R33 ;  /* 0x0000002100267202 */ /* 0x000fe20000000f00 */
[----:B------:R-:W-:Y:S02]  /*10630*/  IMAD.MOV.U32 R31, RZ, RZ, R21 ;  /* 0x000000ffff1f7224 */ /* 0x000fe400078e0015 */
[----:B------:R-:W-:Y:S02]  /*10640*/  IMAD.MOV.U32 R33, RZ, RZ, R35 ;  /* 0x000000ffff217224 */ /* 0x000fe400078e0023 */
.L_x_62164:
[----:B------:R-:W-:Y:S05]  /*10650*/  BSYNC B1 ;  /* 0x0000000000017941 */ /* 0x000fea0003800000 */
.L_x_62162:
        /* <DEDUP_REMOVED lines=9> */
.L_x_62166:
[----:B------:R-:W-:Y:S01]  /*106f0*/  IMAD.MOV.U32 R21, RZ, RZ, R36 ;  /* 0x000000ffff157224 */ /* 0x000fe200078e0024 */
[----:B------:R-:W-:Y:S01]  /*10700*/  MOV R36, R10 ;  /* 0x0000000a00247202 */ /* 0x000fe20000000f00 */
[----:B------:R-:W-:Y:S02]  /*10710*/  IMAD.MOV.U32 R35, RZ, RZ, R38 ;  /* 0x000000ffff237224 */ /* 0x000fe400078e0026 */
[----:B------:R-:W-:Y:S02]  /*10720*/  IMAD.MOV.U32 R38, RZ, RZ, R11 ;  /* 0x000000ffff267224 */ /* 0x000fe400078e000b */
.L_x_62167:
[----:B------:R-:W-:Y:S05]  /*10730*/  BSYNC B1 ;  /* 0x0000000000017941 */ /* 0x000fea0003800000 */
.L_x_62165:
        /* <DEDUP_REMOVED lines=9> */
.L_x_62169:
[----:B------:R-:W-:Y:S02]  /*107d0*/  IMAD.MOV.U32 R40, RZ, RZ, R21 ;  /* 0x000000ffff287224 */ /* 0x000fe400078e0015 */
[----:B------:R-:W-:Y:S01]  /*107e0*/  IMAD.MOV.U32 R39, RZ, RZ, R35 ;  /* 0x000000ffff277224 */ /* 0x000fe200078e0023 */
[----:B------:R-:W-:Y:S01]  /*107f0*/  MOV R35, R30 ;  /* 0x0000001e00237202 */ /* 0x000fe20000000f00 */
[----:B------:R-:W-:Y:S02]  /*10800*/  IMAD.MOV.U32 R21, RZ, RZ, R28 ;  /* 0x000000ffff157224 */ /* 0x000fe400078e001c */
.L_x_62170:
[----:B------:R-:W-:Y:S05]  /*10810*/  BSYNC B1 ;  /* 0x0000000000017941 */ /* 0x000fea0003800000 */
.L_x_62168:
        /* <DEDUP_REMOVED lines=9> */
.L_x_62172:
[----:B------:R-:W-:Y:S02]  /*108b0*/  IMAD.MOV.U32 R28, RZ, RZ, R40 ;  /* 0x000000ffff1c7224 */ /* 0x000fe400078e0028 */
[----:B------:R-:W-:Y:S02]  /*108c0*/  IMAD.MOV.U32 R30, RZ, RZ, R39 ;  /* 0x000000ffff1e7224 */ /* 0x000fe400078e0027 */
[----:B------:R-:W-:Y:S02]  /*108d0*/  IMAD.MOV.U32 R40, RZ, RZ, R9 ;  /* 0x000000ffff287224 */ /* 0x000fe400078e0009 */
[----:B------:R-:W-:Y:S02]  /*108e0*/  IMAD.MOV.U32 R39, RZ, RZ, R8 ;  /* 0x000000ffff277224 */ /* 0x000fe400078e0008 */
.L_x_62173:
[----:B------:R-:W-:Y:S05]  /*108f0*/  BSYNC B1 ;  /* 0x0000000000017941 */ /* 0x000fea0003800000 */
.L_x_62171:
        /* <DEDUP_REMOVED lines=9> */
.L_x_62175:
[----:B------:R-:W-:Y:S02]  /*10990*/  IMAD.MOV.U32 R42, RZ, RZ, R28 ;  /* 0x000000ffff2a7224 */ /* 0x000fe400078e001c */
[----:B------:R-:W-:Y:S02]  /*109a0*/  IMAD.MOV.U32 R44, RZ, RZ, R30 ;  /* 0x000000ffff2c7224 */ /* 0x000fe400078e001e */
[----:B------:R-:W-:Y:S02]  /*109b0*/  IMAD.MOV.U32 R28, RZ, RZ, R7 ;  /* 0x000000ffff1c7224 */ /* 0x000fe400078e0007 */
[----:B------:R-:W-:Y:S02]  /*109c0*/  IMAD.MOV.U32 R30, RZ, RZ, R23 ;  /* 0x000000ffff1e7224 */ /* 0x000fe400078e0017 */
.L_x_62176:
[----:B------:R-:W-:Y:S05]  /*109d0*/  BSYNC B1 ;  /* 0x0000000000017941 */ /* 0x000fea0003800000 */
.L_x_62174:
        /* <DEDUP_REMOVED lines=9> */
.L_x_62178:
[----:B------:R-:W-:Y:S02]  /*10a70*/  IMAD.MOV.U32 R23, RZ, RZ, R42 ;  /* 0x000000ffff177224 */ /* 0x000fe400078e002a */
[----:B------:R-:W-:Y:S02]  /*10a80*/  IMAD.MOV.U32 R46, RZ, RZ, R44 ;  /* 0x000000ffff2e7224 */ /* 0x000fe400078e002c */
[----:B------:R-:W-:Y:S02]  /*10a90*/  IMAD.MOV.U32 R42, RZ, RZ, R6 ;  /* 0x000000ffff2a7224 */ /* 0x000fe400078e0006 */
[----:B------:R-:W-:Y:S02]  /*10aa0*/  IMAD.MOV.U32 R44, RZ, RZ, R25 ;  /* 0x000000ffff2c7224 */ /* 0x000fe400078e0019 */
.L_x_62179:
[----:B------:R-:W-:Y:S05]  /*10ab0*/  BSYNC B1 ;  /* 0x0000000000017941 */ /* 0x000fea0003800000 */
.L_x_62177:
        /* <DEDUP_REMOVED lines=9> */
.L_x_62181:
[----:B------:R-:W-:Y:S01]  /*10b50*/  MOV R48, R23 ;  /* 0x0000001700307202 */ /* 0x000fe20000000f00 */
[----:B------:R-:W-:Y:S02]  /*10b60*/  IMAD.MOV.U32 R25, RZ, RZ, R46 ;  /* 0x000000ffff197224 */ /* 0x000fe400078e002e */
[----:B------:R-:W-:Y:S02]  /*10b70*/  IMAD.MOV.U32 R23, RZ, RZ, R4 ;  /* 0x000000ffff177224 */ /* 0x000fe400078e0004 */
[----:B------:R-:W-:Y:S02]  /*10b80*/  IMAD.MOV.U32 R46, RZ, RZ, R37 ;  /* 0x000000ffff2e7224 */ /* 0x000fe400078e0025 */
.L_x_62182:
[----:B------:R-:W-:Y:S05]  /*10b90*/  BSYNC B1 ;  /* 0x0000000000017941 */ /* 0x000fea0003800000 */
.L_x_62180:
        /* <DEDUP_REMOVED lines=9> */
.L_x_62184:
[----:B------:R-:W-:Y:S01]  /*10c30*/  IMAD.MOV.U32 R37, RZ, RZ, R48 ;  /* 0x000000ffff257224 */ /* 0x000fe200078e0030 */
[----:B------:R-:W-:Y:S01]  /*10c40*/  MOV R47, R25 ;  /* 0x00000019002f7202 */ /* 0x000fe20000000f00 */
[----:B------:R-:W-:Y:S02]  /*10c50*/  IMAD.MOV.U32 R48, RZ, RZ, R5 ;  /* 0x000000ffff307224 */ /* 0x000fe400078e0005 */
[----:B------:R-:W-:Y:S02]  /*10c60*/  IMAD.MOV.U32 R25, RZ, RZ, R32 ;  /* 0x000000ffff197224 */ /* 0x000fe400078e0020 */
.L_x_62185:
[----:B------:R-:W-:Y:S05]  /*10c70*/  BSYNC B1 ;  /* 0x0000000000017941 */ /* 0x000fea0003800000 */
.L_x_62183:
        /* <DEDUP_REMOVED lines=9> */
.L_x_62187:
[----:B------:R-:W-:Y:S01]  /*10d10*/  IMAD.MOV.U32 R32, RZ, RZ, R37 ;  /* 0x000000ffff207224 */ /* 0x000fe200078e0025 */
[----:B------:R-:W-:Y:S01]  /*10d20*/  MOV R37, R3 ;  /* 0x0000000300257202 */ /* 0x000fe20000000f00 */
[----:B------:R-:W-:Y:S02]  /*10d30*/  IMAD.MOV.U32 R52, RZ, RZ, R47 ;  /* 0x000000ffff347224 */ /* 0x000fe400078e002f */
[----:B------:R-:W-:Y:S02]  /*10d40*/  IMAD.MOV.U32 R47, RZ, RZ, R34 ;  /* 0x000000ffff2f7224 */ /* 0x000fe400078e0022 */
.L_x_62188:
[----:B------:R-:W-:Y:S05]  /*10d50*/  BSYNC B1 ;  /* 0x0000000000017941 */ /* 0x000fea0003800000 */
.L_x_62186:
        /* <DEDUP_REMOVED lines=16> */
.L_x_62190:
[----:B------:R-:W-:Y:S01]  /*10e60*/  IMAD.MOV.U32 R56, RZ, RZ, R57 ;  /* 0x000000ffff387224 */ /* 0x000fe200078e0039 */
[----:B------:R-:W-:Y:S01]  /*10e70*/  MOV R14, R15 ;  /* 0x0000000f000e7202 */ /* 0x000fe20000000f00 */
[----:B------:R-:W-:Y:S02]  /*10e80*/  IMAD.MOV.U32 R57, RZ, RZ, R2 ;  /* 0x000000ffff397224 */ /* 0x000fe400078e0002 */
[----:B------:R-:W-:Y:S02]  /*10e90*/  IMAD.MOV.U32 R15, RZ, RZ, R22 ;  /* 0x000000ffff0f7224 */ /* 0x000fe400078e0016 */
.L_x_62191:
[----:B------:R-:W-:Y:S05]  /*10ea0*/  BSYNC B1 ;  /* 0x0000000000017941 */ /* 0x000fea0003800000 */
.L_x_62189:
        /* <DEDUP_REMOVED lines=9> */
.L_x_62193:
[----:B------:R-:W-:Y:S01]  /*10f40*/  IMAD.MOV.U32 R59, RZ, RZ, R56 ;  /* 0x000000ffff3b7224 */ /* 0x000fe200078e0038 */
[----:B------:R-:W-:Y:S01]  /*10f50*/  MOV R56, R16 ;  /* 0x0000001000387202 */ /* 0x000fe20000000f00 */
[----:B------:R-:W-:Y:S02]  /*10f60*/  IMAD.MOV.U32 R13, RZ, RZ, R14 ;  /* 0x000000ffff0d7224 */ /* 0x000fe400078e000e */
[----:B------:R-:W-:Y:S02]  /*10f70*/  IMAD.MOV.U32 R14, RZ, RZ, R17 ;  /* 0x000000ffff0e7224 */ /* 0x000fe400078e0011 */
.L_x_62194:
[----:B------:R-:W-:Y:S05]  /*10f80*/  BSYNC B1 ;  /* 0x0000000000017941 */ /* 0x000fea0003800000 */
.L_x_62192:
        /* <DEDUP_REMOVED lines=9> */
.L_x_62196:
[----:B------:R-:W-:Y:S02]  /*11020*/  IMAD.MOV.U32 R58, RZ, RZ, R59 ;  /* 0x000000ffff3a7224 */ /* 0x000fe400078e003b */
[----:B------:R-:W-:Y:S01]  /*11030*/  IMAD.MOV.U32 R12, RZ, RZ, R13 ;  /* 0x000000ffff0c7224 */ /* 0x000fe200078e000d */
[----:B------:R-:W-:Y:S01]  /*11040*/  MOV R13, R24 ;  /* 0x00000018000d7202 */ /* 0x000fe20000000f00 */
[----:B------:R-:W-:Y:S02]  /*11050*/  IMAD.MOV.U32 R59, RZ, RZ, R18 ;  /* 0x000000ffff3b7224 */ /* 0x000fe400078e0012 */
.L_x_62197:
[----:B------:R-:W-:Y:S05]  /*11060*/  BSYNC B1 ;  /* 0x0000000000017941 */ /* 0x000fea0003800000 */
.L_x_62195:
        /* <DEDUP_REMOVED lines=9> */
.L_x_62199:
[----:B------:R-:W-:Y:S02]  /*11100*/  IMAD.MOV.U32 R61, RZ, RZ, R58 ;  /* 0x000000ffff3d7224 */ /* 0x000fe400078e003a */
[----:B------:R-:W-:Y:S02]  /*11110*/  IMAD.MOV.U32 R11, RZ, RZ, R12 ;  /* 0x000000ffff0b7224 */ /* 0x000fe400078e000c */
[----:B------:R-:W-:Y:S02]  /*11120*/  IMAD.MOV.U32 R58, RZ, RZ, R19 ;  /* 0x000000ffff3a7224 */ /* 0x000fe400078e0013 */
[----:B------:R-:W-:Y:S02]  /*11130*/  IMAD.MOV.U32 R12, RZ, RZ, R27 ;  /* 0x000000ffff0c7224 */ /* 0x000fe400078e001b */
.L_x_62200:
[----:B------:R-:W-:Y:S05]  /*11140*/  BSYNC B1 ;  /* 0x0000000000017941 */ /* 0x000fea0003800000 */
.L_x_62198:
        /* <DEDUP_REMOVED lines=9> */
.L_x_62202:
[----:B------:R-:W-:Y:S02]  /*111e0*/  IMAD.MOV.U32 R60, RZ, RZ, R61 ;  /* 0x000000ffff3c7224 */ /* 0x000fe400078e003d */
[----:B------:R-:W-:Y:S02]  /*111f0*/  IMAD.MOV.U32 R10, RZ, RZ, R11 ;  /* 0x000000ffff0a7224 */ /* 0x000fe400078e000b */
[----:B------:R-:W-:Y:S02]  /*11200*/  IMAD.MOV.U32 R61, RZ, RZ, R26 ;  /* 0x000000ffff3d7224 */ /* 0x000fe400078e001a */
[----:B------:R-:W-:Y:S02]  /*11210*/  IMAD.MOV.U32 R11, RZ, RZ, R29 ;  /* 0x000000ffff0b7224 */ /* 0x000fe400078e001d */
.L_x_62203:
[----:B------:R-:W-:Y:S05]  /*11220*/  BSYNC B1 ;  /* 0x0000000000017941 */ /* 0x000fea0003800000 */
.L_x_62201:
        /* <DEDUP_REMOVED lines=9> */
.L_x_62205:
[----:B------:R-:W-:Y:S02]  /*112c0*/  IMAD.MOV.U32 R63, RZ, RZ, R60 ;  /* 0x000000ffff3f7224 */ /* 0x000fe400078e003c */
[----:B------:R-:W-:Y:S02]  /*112d0*/  IMAD.MOV.U32 R9, RZ, RZ, R10 ;  /* 0x000000ffff097224 */ /* 0x000fe400078e000a */
[----:B------:R-:W-:Y:S02]  /*112e0*/  IMAD.MOV.U32 R60, RZ, RZ, R31 ;  /* 0x000000ffff3c7224 */ /* 0x000fe400078e001f */
[----:B------:R-:W-:Y:S02]  /*112f0*/  IMAD.MOV.U32 R10, RZ, RZ, R33 ;  /* 0x000000ffff0a7224 */ /* 0x000fe400078e0021 */
.L_x_62206:
[----:B------:R-:W-:Y:S05]  /*11300*/  BSYNC B1 ;  /* 0x0000000000017941 */ /* 0x000fea0003800000 */
.L_x_62204:
        /* <DEDUP_REMOVED lines=9> */
.L_x_62208:
[----:B------:R-:W-:Y:S01]  /*113a0*/  MOV R62, R63 ;  /* 0x0000003f003e7202 */ /* 0x000fe20000000f00 */
[----:B------:R-:W-:Y:S02]  /*113b0*/  IMAD.MOV.U32 R8, RZ, RZ, R9 ;  /* 0x000000ffff087224 */ /* 0x000fe400078e0009 */
[----:B------:R-:W-:Y:S02]  /*113c0*/  IMAD.MOV.U32 R63, RZ, RZ, R36 ;  /* 0x000000ffff3f7224 */ /* 0x000fe400078e0024 */
[----:B------:R-:W-:Y:S02]  /*113d0*/  IMAD.MOV.U32 R9, RZ, RZ, R38 ;  /* 0x000000ffff097224 */ /* 0x000fe400078e0026 */
.L_x_62209:
[----:B------:R-:W-:Y:S05]  /*113e0*/  BSYNC B1 ;  /* 0x0000000000017941 */ /* 0x000fea0003800000 */
.L_x_62207:
        /* <DEDUP_REMOVED lines=9> */
.L_x_62211:
[----:B------:R-:W-:Y:S01]  /*11480*/  IMAD.MOV.U32 R65, RZ, RZ, R62 ;  /* 0x000000ffff417224 */ /* 0x000fe200078e003e */
[----:B------:R-:W-:Y:S01]  /*11490*/  MOV R7, R8 ;  /* 0x0000000800077202 */ /* 0x000fe20000000f00 */
[----:B------:R-:W-:Y:S02]  /*114a0*/  IMAD.MOV.U32 R62, RZ, RZ, R21 ;  /* 0x000000ffff3e7224 */ /* 0x000fe400078e0015 */
[----:B------:R-:W-:Y:S02]  /*114b0*/  IMAD.MOV.U32 R8, RZ, RZ, R35 ;  /* 0x000000ffff087224 */ /* 0x000fe400078e0023 */
.L_x_62212:
[----:B------:R-:W-:Y:S05]  /*114c0*/  BSYNC B1 ;  /* 0x0000000000017941 */ /* 0x000fea0003800000 */
.L_x_62210:
        /* <DEDUP_REMOVED lines=9> */
.L_x_62214:
[----:B------:R-:W-:Y:S01]  /*11560*/  IMAD.MOV.U32 R64, RZ, RZ, R65 ;  /* 0x000000ffff407224 */ /* 0x000fe200078e0041 */
[----:B------:R-:W-:Y:S01]  /*11570*/  MOV R65, R40 ;  /* 0x0000002800417202 */ /* 0x000fe20000000f00 */
[----:B------:R-:W-:Y:S02]  /*11580*/  IMAD.MOV.U32 R6, RZ, RZ, R7 ;  /* 0x000000ffff067224 */ /* 0x000fe400078e0007 */
[----:B------:R-:W-:Y:S02]  /*11590*/  IMAD.MOV.U32 R7, RZ, RZ, R39 ;  /* 0x000000ffff077224 */ /* 0x000fe400078e0027 */
.L_x_62215:
[----:B------:R-:W-:Y:S05]  /*115a0*/  BSYNC B1 ;  /* 0x0000000000017941 */ /* 0x000fea0003800000 */
.L_x_62213:
        /* <DEDUP_REMOVED lines=9> */
.L_x_62217:
[----:B------:R-:W-:Y:S02]  /*11640*/  IMAD.MOV.U32 R67, RZ, RZ, R64 ;  /* 0x000000ffff437224 */ /* 0x000fe400078e0040 */
[----:B------:R-:W-:Y:S01]  /*11650*/  IMAD.MOV.U32 R5, RZ, RZ, R6 ;  /* 0x000000ffff057224 */ /* 0x000fe200078e0006 */
[----:B------:R-:W-:Y:S01]  /*11660*/  MOV R6, R30 ;  /* 0x0000001e00067202 */ /* 0x000fe20000000f00 */
[----:B------:R-:W-:Y:S02]  /*11670*/  IMAD.MOV.U32 R64, RZ, RZ, R28 ;  /* 0x000000ffff407224 */ /* 0x000fe400078e001c */
.L_x_62218:
[----:B------:R-:W-:Y:S05]  /*11680*/  BSYNC B1 ;  /* 0x0000000000017941 */ /* 0x000fea0003800000 */
.L_x_62216:
        /* <DEDUP_REMOVED lines=9> */
.L_x_62220:
[----:B------:R-:W-:Y:S02]  /*11720*/  IMAD.MOV.U32 R66, RZ, RZ, R67 ;  /* 0x000000ffff427224 */ /* 0x000fe400078e0043 */
[----:B------:R-:W-:Y:S02]  /*11730*/  IMAD.MOV.U32 R4, RZ, RZ, R5 ;  /* 0x000000ffff047224 */ /* 0x000fe400078e0005 */
[----:B------:R-:W-:Y:S02]  /*11740*/  IMAD.MOV.U32 R67, RZ, RZ, R42 ;  /* 0x000000ffff437224 */ /* 0x000fe400078e002a */
[----:B------:R-:W-:Y:S02]  /*11750*/  IMAD.MOV.U32 R5, RZ, RZ, R44 ;  /* 0x000000ffff057224 */ /* 0x000fe400078e002c */
.L_x_62221:
[----:B------:R-:W-:Y:S05]  /*11760*/  BSYNC B1 ;  /* 0x0000000000017941 */ /* 0x000fea0003800000 */
.L_x_62219:
        /* <DEDUP_REMOVED lines=9> */
.L_x_62223:
[----:B------:R-:W-:Y:S02]  /*11800*/  IMAD.MOV.U32 R69, RZ, RZ, R66 ;  /* 0x000000ffff457224 */ /* 0x000fe400078e0042 */
[----:B------:R-:W-:Y:S02]  /*11810*/  IMAD.MOV.U32 R3, RZ, RZ, R4 ;  /* 0x000000ffff037224 */ /* 0x000fe400078e0004 */
[----:B------:R-:W-:Y:S02]  /*11820*/  IMAD.MOV.U32 R66, RZ, RZ, R23 ;  /* 0x000000ffff427224 */ /* 0x000fe400078e0017 */
[----:B------:R-:W-:Y:S02]  /*11830*/  IMAD.MOV.U32 R4, RZ, RZ, R46 ;  /* 0x000000ffff047224 */ /* 0x000fe400078e002e */
.L_x_62224:
[----:B------:R-:W-:Y:S05]  /*11840*/  BSYNC B1 ;  /* 0x0000000000017941 */ /* 0x000fea0003800000 */
.L_x_62222:
        /* <DEDUP_REMOVED lines=9> */
.L_x_62226:
[----:B------:R-:W-:Y:S02]  /*118e0*/  IMAD.MOV.U32 R68, RZ, RZ, R69 ;  /* 0x000000ffff447224 */ /* 0x000fe400078e0045 */
[----:B------:R-:W-:Y:S02]  /*118f0*/  IMAD.MOV.U32 R2, RZ, RZ, R3 ;  /* 0x000000ffff027224 */ /* 0x000fe400078e0003 */
[----:B------:R-:W-:Y:S02]  /*11900*/  IMAD.MOV.U32 R69, RZ, RZ, R48 ;  /* 0x000000ffff457224 */ /* 0x000fe400078e0030 */
[----:B------:R-:W-:Y:S02]  /*11910*/  IMAD.MOV.U32 R3, RZ, RZ, R25 ;  /* 0x000000ffff037224 */ /* 0x000fe400078e0019 */
.L_x_62227:
[----:B------:R-:W-:Y:S05]  /*11920*/  BSYNC B1 ;  /* 0x0000000000017941 */ /* 0x000fea0003800000 */
.L_x_62225:
        /* <DEDUP_REMOVED lines=9> */
.L_x_62229:
[----:B------:R-:W-:Y:S01]  /*119c0*/  MOV R71, R68 ;  /* 0x0000004400477202 */ /* 0x000fe20000000f00 */
[----:B------:R-:W-:Y:S02]  /*119d0*/  IMAD.MOV.U32 R17, RZ, RZ, R2 ;  /* 0x000000ffff117224 */ /* 0x000fe400078e0002 */
[----:B------:R-:W-:Y:S02]  /*119e0*/  IMAD.MOV.U32 R68, RZ, RZ, R37 ;  /* 0x000000ffff447224 */ /* 0x000fe400078e0025 */
[----:B------:R-:W-:Y:S02]  /*119f0*/  IMAD.MOV.U32 R2, RZ, RZ, R47 ;  /* 0x000000ffff027224 */ /* 0x000fe400078e002f */
.L_x_62230:
[----:B------:R-:W-:Y:S05]  /*11a00*/  BSYNC B1 ;  /* 0x0000000000017941 */ /* 0x000fea0003800000 */
.L_x_62228:
        /* <DEDUP_REMOVED lines=9> */
.L_x_62232:
[----:B------:R-:W-:Y:S01]  /*11aa0*/  IMAD.MOV.U32 R70, RZ, RZ, R71 ;  /* 0x000000ffff467224 */ /* 0x000fe200078e0047 */
[----:B------:R-:W-:Y:S01]  /*11ab0*/  MOV R16, R17 ;  /* 0x0000001100107202 */ /* 0x000fe20000000f00 */
[----:B------:R-:W-:Y:S02]  /*11ac0*/  IMAD.MOV.U32 R71, RZ, RZ, R32 ;  /* 0x000000ffff477224 */ /* 0x000fe400078e0020 */
[----:B------:R-:W-:Y:S02]  /*11ad0*/  IMAD.MOV.U32 R17, RZ, RZ, R52 ;  /* 0x000000ffff117224 */ /* 0x000fe400078e0034 */
.L_x_62233:
[----:B------:R-:W-:Y:S05]  /*11ae0*/  BSYNC B1 ;  /* 0x0000000000017941 */ /* 0x000fea0003800000 */
.L_x_62231:
[----:B------:R-:W-:Y:S02]  /*11af0*/  FADD.FTZ R19, R45, R43 ;  /* 0x0000002b2d137221 */ /* 0x000fe40000010000 */
[----:B------:R-:W-:Y:S02]  /*11b00*/  IMAD.MOV.U32 R18, RZ, RZ, R0 ;  /* 0x000000ffff127224 */ /* 0x000fe400078e0000 */
.L_x_61513:
[----:B-1234-:R-:W-:Y:S05]  /*11b10*/  BSYNC B0 ;  /* 0x0000000000007941 */ /* 0x01efea0003800000 */
.L_x_61512:
[----:B------:R-:W-:Y:S01]  /*11b20*/  ISETP.GT.AND P0, PT, R41, 0x1d, PT ;  /* 0x0000001d2900780c */ /* 0x000fe20003f04270 */
[----:B------:R1:W2:Y:S01]  /*11b30*/  SHFL.DOWN PT, R43, R18, 0x2, 0x1f ;  /* 0x08401f00122b7f89 */ /* 0x0002a200000e0000 */
[----:B------:R-:W-:Y:S03]  /*11b40*/  BSSY B0, `(.L_x_62234) ;  /* 0x0000dbe000007945 */ /* 0x000fe60003800000 */
[----:B------:R1:W3:Y:S04]  /*11b50*/  SHFL.DOWN PT, R45, R19, 0x2, 0x1f ;  /* 0x08401f00132d7f89 */ /* 0x0002e800000e0000 */
[----:B------:R1:W4:Y:S04]  /*11b60*/  SHFL.DOWN PT, R47, R70, 0x2, 0x1f ;  /* 0x08401f00462f7f89 */ /* 0x00032800000e0000 */
[----:B------:R1:W0:Y:S04]  /*11b70*/  SHFL.DOWN PT, R39, R71, 0x2, 0x1f ;  /* 0x08401f0047277f89 */ /* 0x00022800000e0000 */
        /* <DEDUP_REMOVED lines=56> */
.L_x_62237:
[----:B------:R-:W-:Y:S02]  /*11f00*/  IMAD.MOV.U32 R19, RZ, RZ, R57 ;  /* 0x000000ffff137224 */ /* 0x000fe400078e0039 */
[----:B------:R-:W-:Y:S02]  /*11f10*/  IMAD.MOV.U32 R18, RZ, RZ, R15 ;  /* 0x000000ffff127224 */ /* 0x000fe400078e000f */
[----:B------:R-:W-:Y:S02]  /*11f20*/  IMAD.MOV.U32 R57, RZ, RZ, R56 ;  /* 0x000000ffff397224 */ /* 0x000fe400078e0038 */
[----:B------:R-:W-:Y:S02]  /*11f30*/  IMAD.MOV.U32 R15, RZ, RZ, R14 ;  /* 0x000000ffff0f7224 */ /* 0x000fe400078e000e */
.L_x_62238:
[----:B------:R-:W-:Y:S05]  /*11f40*/  BSYNC B1 ;  /* 0x0000000000017941 */ /* 0x000fea0003800000 */
.L_x_62236:
        /* <DEDUP_REMOVED lines=9> */
.L_x_62240:
[----:B------:R-:W-:Y:S01]  /*11fe0*/  MOV R49, R19 ;  /* 0x0000001300317202 */ /* 0x000fe20000000f00 */
[----:B------:R-:W-:Y:S02]  /*11ff0*/  IMAD.MOV.U32 R47, RZ, RZ, R18 ;  /* 0x000000ffff2f7224 */ /* 0x000fe400078e0012 */
[----:B------:R-:W-:Y:S02]  /*12000*/  IMAD.MOV.U32 R19, RZ, RZ, R59 ;  /* 0x000000ffff137224 */ /* 0x000fe400078e003b */
[----:B------:R-:W-:Y:S02]  /*12010*/  IMAD.MOV.U32 R18, RZ, RZ, R13 ;  /* 0x000000ffff127224 */ /* 0x000fe400078e000d */
.L_x_62241:
[----:B------:R-:W-:Y:S05]  /*12020*/  BSYNC B1 ;  /* 0x0000000000017941 */ /* 0x000fea0003800000 */
.L_x_62239:
        /* <DEDUP_REMOVED lines=9> */
.L_x_62243:
[----:B------:R-:W-:Y:S01]  /*120c0*/  IMAD.MOV.U32 R56, RZ, RZ, R49 ;  /* 0x000000ffff387224 */ /* 0x000fe200078e0031 */
[----:B------:R-:W-:Y:S01]  /*120d0*/  MOV R14, R47 ;  /* 0x0000002f000e7202 */ /* 0x000fe20000000f00 */
[----:B------:R-:W-:Y:S02]  /*120e0*/  IMAD.MOV.U32 R49, RZ, RZ, R58 ;  /* 0x000000ffff317224 */ /* 0x000fe400078e003a */
[----:B------:R-:W-:Y:S02]  /*120f0*/  IMAD.MOV.U32 R47, RZ, RZ, R12 ;  /* 0x000000ffff2f7224 */ /* 0x000fe400078e000c */
.L_x_62244:
[----:B------:R-:W-:Y:S05]  /*12100*/  BSYNC B1 ;  /* 0x0000000000017941 */ /* 0x000fea0003800000 */
.L_x_62242:
        /* <DEDUP_REMOVED lines=9> */
.L_x_62246:
[----:B------:R-:W-:Y:S01]  /*121a0*/  IMAD.MOV.U32 R51, RZ, RZ, R56 ;  /* 0x000000ffff337224 */ /* 0x000fe200078e0038 */
[----:B------:R-:W-:Y:S01]  /*121b0*/  MOV R56, R61 ;  /* 0x0000003d00387202 */ /* 0x000fe20000000f00 */
[----:B------:R-:W-:Y:S02]  /*121c0*/  IMAD.MOV.U32 R13, RZ, RZ, R14 ;  /* 0x000000ffff0d7224 */ /* 0x000fe400078e000e */
[----:B------:R-:W-:Y:S02]  /*121d0*/  IMAD.MOV.U32 R14, RZ, RZ, R11 ;  /* 0x000000ffff0e7224 */ /* 0x000fe400078e000b */
.L_x_62247:
[----:B------:R-:W-:Y:S05]  /*121e0*/  BSYNC B1 ;  /* 0x0000000000017941 */ /* 0x000fea0003800000 */
.L_x_62245:
        /* <DEDUP_REMOVED lines=9> */
.L_x_62249:
[----:B------:R-:W-:Y:S02]  /*12280*/  IMAD.MOV.U32 R58, RZ, RZ, R51 ;  /* 0x000000ffff3a7224 */ /* 0x000fe400078e0033 */
[----:B------:R-:W-:Y:S01]  /*12290*/  IMAD.MOV.U32 R12, RZ, RZ, R13 ;  /* 0x000000ffff0c7224 */ /* 0x000fe200078e000d */
[----:B------:R-:W-:Y:S01]  /*122a0*/  MOV R13, R10 ;  /* 0x0000000a000d7202 */ /* 0x000fe20000000f00 */
[----:B------:R-:W-:Y:S02]  /*122b0*/  IMAD.MOV.U32 R51, RZ, RZ, R60 ;  /* 0x000000ffff337224 */ /* 0x000fe400078e003c */
.L_x_62250:
[----:B------:R-:W-:Y:S05]  /*122c0*/  BSYNC B1 ;  /* 0x0000000000017941 */ /* 0x000fea0003800000 */
.L_x_62248:
        /* <DEDUP_REMOVED lines=9> */
.L_x_62252:
[----:B------:R-:W-:Y:S02]  /*12360*/  IMAD.MOV.U32 R53, RZ, RZ, R58 ;  /* 0x000000ffff357224 */ /* 0x000fe400078e003a */
[----:B------:R-:W-:Y:S02]  /*12370*/  IMAD.MOV.U32 R11, RZ, RZ, R12 ;  /* 0x000000ffff0b7224 */ /* 0x000fe400078e000c */
[----:B------:R-:W-:Y:S02]  /*12380*/  IMAD.MOV.U32 R58, RZ, RZ, R63 ;  /* 0x000000ffff3a7224 */ /* 0x000fe400078e003f */
[----:B------:R-:W-:Y:S02]  /*12390*/  IMAD.MOV.U32 R12, RZ, RZ, R9 ;  /* 0x000000ffff0c7224 */ /* 0x000fe400078e0009 */
.L_x_62253:
[----:B------:R-:W-:Y:S05]  /*123a0*/  BSYNC B1 ;  /* 0x0000000000017941 */ /* 0x000fea0003800000 */
.L_x_62251:
        /* <DEDUP_REMOVED lines=9> */
.L_x_62255:
[----:B------:R-:W-:Y:S02]  /*12440*/  IMAD.MOV.U32 R60, RZ, RZ, R53 ;  /* 0x000000ffff3c7224 */ /* 0x000fe400078e0035 */
[----:B------:R-:W-:Y:S02]  /*12450*/  IMAD.MOV.U32 R10, RZ, RZ, R11 ;  /* 0x000000ffff0a7224 */ /* 0x000fe400078e000b */
[----:B------:R-:W-:Y:S02]  /*12460*/  IMAD.MOV.U32 R53, RZ, RZ, R62 ;  /* 0x000000ffff357224 */ /* 0x000fe400078e003e */
[----:B------:R-:W-:Y:S02]  /*12470*/  IMAD.MOV.U32 R11, RZ, RZ, R8 ;  /* 0x000000ffff0b7224 */ /* 0x000fe400078e0008 */
.L_x_62256:
[----:B------:R-:W-:Y:S05]  /*12480*/  BSYNC B1 ;  /* 0x0000000000017941 */ /* 0x000fea0003800000 */
.L_x_62254:
        /* <DEDUP_REMOVED lines=9> */
.L_x_62258:
[----:B------:R-:W-:Y:S02]  /*12520*/  IMAD.MOV.U32 R55, RZ, RZ, R60 ;  /* 0x000000ffff377224 */ /* 0x000fe400078e003c */
[----:B------:R-:W-:Y:S02]  /*12530*/  IMAD.MOV.U32 R9, RZ, RZ, R10 ;  /* 0x000000ffff097224 */ /* 0x000fe400078e000a */
[----:B------:R-:W-:Y:S02]  /*12540*/  IMAD.MOV.U32 R60, RZ, RZ, R65 ;  /* 0x000000ffff3c7224 */ /* 0x000fe400078e0041 */
[----:B------:R-:W-:Y:S02]  /*12550*/  IMAD.MOV.U32 R10, RZ, RZ, R7 ;  /* 0x000000ffff0a7224 */ /* 0x000fe400078e0007 */
.L_x_62259:
[----:B------:R-:W-:Y:S05]  /*12560*/  BSYNC B1 ;  /* 0x0000000000017941 */ /* 0x000fea0003800000 */
.L_x_62257:
        /* <DEDUP_REMOVED lines=9> */
.L_x_62261:
[----:B------:R-:W-:Y:S01]  /*12600*/  MOV R62, R55 ;  /* 0x00000037003e7202 */ /* 0x000fe20000000f00 */
[----:B------:R-:W-:Y:S02]  /*12610*/  IMAD.MOV.U32 R8, RZ, RZ, R9 ;  /* 0x000000ffff087224 */ /* 0x000fe400078e0009 */
[----:B------:R-:W-:Y:S02]  /*12620*/  IMAD.MOV.U32 R55, RZ, RZ, R64 ;  /* 0x000000ffff377224 */ /* 0x000fe400078e0040 */
[----:B------:R-:W-:Y:S02]  /*12630*/  IMAD.MOV.U32 R9, RZ, RZ, R6 ;  /* 0x000000ffff097224 */ /* 0x000fe400078e0006 */
.L_x_62262:
[----:B------:R-:W-:Y:S05]  /*12640*/  BSYNC B1 ;  /* 0x0000000000017941 */ /* 0x000fea0003800000 */
.L_x_62260:
        /* <DEDUP_REMOVED lines=9> */
.L_x_62264:
[----:B------:R-:W-:Y:S01]  /*126e0*/  IMAD.MOV.U32 R59, RZ, RZ, R62 ;  /* 0x000000ffff3b7224 */ /* 0x000fe200078e003e */
[----:B------:R-:W-:Y:S01]  /*126f0*/  MOV R7, R8 ;  /* 0x0000000800077202 */ /* 0x000fe20000000f00 */
[----:B------:R-:W-:Y:S02]  /*12700*/  IMAD.MOV.U32 R62, RZ, RZ, R67 ;  /* 0x000000ffff3e7224 */ /* 0x000fe400078e0043 */
[----:B------:R-:W-:Y:S02]  /*12710*/  IMAD.MOV.U32 R8, RZ, RZ, R5 ;  /* 0x000000ffff087224 */ /* 0x000fe400078e0005 */
.L_x_62265:
[----:B------:R-:W-:Y:S05]  /*12720*/  BSYNC B1 ;  /* 0x0000000000017941 */ /* 0x000fea0003800000 */
.L_x_62263:
        /* <DEDUP_REMOVED lines=9> */
.L_x_62267:
[----:B------:R-:W-:Y:S01]  /*127c0*/  IMAD.MOV.U32 R64, RZ, RZ, R59 ;  /* 0x000000ffff407224 */ /* 0x000fe200078e003b */
[----:B------:R-:W-:Y:S01]  /*127d0*/  MOV R59, R66 ;  /* 0x00000042003b7202 */ /* 0x000fe20000000f00 */
[----:B------:R-:W-:Y:S02]  /*127e0*/  IMAD.MOV.U32 R6, RZ, RZ, R7 ;  /* 0x000000ffff067224 */ /* 0x000fe400078e0007 */
[----:B------:R-:W-:Y:S02]  /*127f0*/  IMAD.MOV.U32 R7, RZ, RZ, R4 ;  /* 0x000000ffff077224 */ /* 0x000fe400078e0004 */
.L_x_62268:
[----:B------:R-:W-:Y:S05]  /*12800*/  BSYNC B1 ;  /* 0x0000000000017941 */ /* 0x000fea0003800000 */
.L_x_62266:
        /* <DEDUP_REMOVED lines=9> */
.L_x_62270:
[----:B------:R-:W-:Y:S02]  /*128a0*/  IMAD.MOV.U32 R61, RZ, RZ, R64 ;  /* 0x000000ffff3d7224 */ /* 0x000fe400078e0040 */
[----:B------:R-:W-:Y:S01]  /*128b0*/  IMAD.MOV.U32 R5, RZ, RZ, R6 ;  /* 0x000000ffff057224 */ /* 0x000fe200078e0006 */
[----:B------:R-:W-:Y:S01]  /*128c0*/  MOV R6, R3 ;  /* 0x0000000300067202 */ /* 0x000fe20000000f00 */
[----:B------:R-:W-:Y:S02]  /*128d0*/  IMAD.MOV.U32 R64, RZ, RZ, R69 ;  /* 0x000000ffff407224 */ /* 0x000fe400078e0045 */
.L_x_62271:
[----:B------:R-:W-:Y:S05]  /*128e0*/  BSYNC B1 ;  /* 0x0000000000017941 */ /* 0x000fea0003800000 */
.L_x_62269:
        /* <DEDUP_REMOVED lines=9> */
.L_x_62273:
[----:B------:R-:W-:Y:S02]  /*12980*/  IMAD.MOV.U32 R66, RZ, RZ, R61 ;  /* 0x000000ffff427224 */ /* 0x000fe400078e003d */
[----:B------:R-:W-:Y:S02]  /*12990*/  IMAD.MOV.U32 R4, RZ, RZ, R5 ;  /* 0x000000ffff047224 */ /* 0x000fe400078e0005 */
[----:B------:R-:W-:Y:S02]  /*129a0*/  IMAD.MOV.U32 R61, RZ, RZ, R68 ;  /* 0x000000ffff3d7224 */ /* 0x000fe400078e0044 */
[----:B------:R-:W-:Y:S02]  /*129b0*/  IMAD.MOV.U32 R5, RZ, RZ, R2 ;  /* 0x000000ffff057224 */ /* 0x000fe400078e0002 */
.L_x_62274:
[----:B------:R-:W-:Y:S05]  /*129c0*/  BSYNC B1 ;  /* 0x0000000000017941 */ /* 0x000fea0003800000 */
.L_x_62272:
        /* <DEDUP_REMOVED lines=9> */
.L_x_62276:
[----:B------:R-:W-:Y:S02]  /*12a60*/  IMAD.MOV.U32 R63, RZ, RZ, R66 ;  /* 0x000000ffff3f7224 */ /* 0x000fe400078e0042 */
[----:B------:R-:W-:Y:S02]  /*12a70*/  IMAD.MOV.U32 R3, RZ, RZ, R4 ;  /* 0x000000ffff037224 */ /* 0x000fe400078e0004 */
[----:B------:R-:W-:Y:S02]  /*12a80*/  IMAD.MOV.U32 R66, RZ, RZ, R71 ;  /* 0x000000ffff427224 */ /* 0x000fe400078e0047 */
[----:B------:R-:W-:Y:S02]  /*12a90*/  IMAD.MOV.U32 R4, RZ, RZ, R17 ;  /* 0x000000ffff047224 */ /* 0x000fe400078e0011 */
.L_x_62277:
[----:B------:R-:W-:Y:S05]  /*12aa0*/  BSYNC B1 ;  /* 0x0000000000017941 */ /* 0x000fea0003800000 */
.L_x_62275:
        /* <DEDUP_REMOVED lines=9> */
.L_x_62279:
[----:B------:R-:W-:Y:S02]  /*12b40*/  IMAD.MOV.U32 R17, RZ, RZ, R63 ;  /* 0x000000ffff117224 */ /* 0x000fe400078e003f */
[----:B------:R-:W-:Y:S02]  /*12b50*/  IMAD.MOV.U32 R2, RZ, RZ, R3 ;  /* 0x000000ffff027224 */ /* 0x000fe400078e0003 */
[----:B------:R-:W-:Y:S02]  /*12b60*/  IMAD.MOV.U32 R63, RZ, RZ, R70 ;  /* 0x000000ffff3f7224 */ /* 0x000fe400078e0046 */
[----:B------:R-:W-:Y:S02]  /*12b70*/  IMAD.MOV.U32 R3, RZ, RZ, R16 ;  /* 0x000000ffff037224 */ /* 0x000fe400078e0010 */
.L_x_62280:
[----:B------:R-:W-:Y:S05]  /*12b80*/  BSYNC B1 ;  /* 0x0000000000017941 */ /* 0x000fea0003800000 */
.L_x_62278:
        /* <DEDUP_REMOVED lines=16> */
.L_x_62282:
[----:B------:R-:W-:Y:S02]  /*12c90*/  IMAD.MOV.U32 R48, RZ, RZ, R57 ;  /* 0x000000ffff307224 */ /* 0x000fe400078e0039 */
[----:B------:R-:W-:Y:S02]  /*12ca0*/  IMAD.MOV.U32 R16, RZ, RZ, R15 ;  /* 0x000000ffff107224 */ /* 0x000fe400078e000f */
[----:B------:R-:W-:Y:S02]  /*12cb0*/  IMAD.MOV.U32 R57, RZ, RZ, R19 ;  /* 0x000000ffff397224 */ /* 0x000fe400078e0013 */
[----:B------:R-:W-:Y:S02]  /*12cc0*/  IMAD.MOV.U32 R15, RZ, RZ, R18 ;  /* 0x000000ffff0f7224 */ /* 0x000fe400078e0012 */
.L_x_62283:
[----:B------:R-:W-:Y:S05]  /*12cd0*/  BSYNC B1 ;  /* 0x0000000000017941 */ /* 0x000fea0003800000 */
.L_x_62281:
        /* <DEDUP_REMOVED lines=9> */
.L_x_62285:
[----:B------:R-:W-:Y:S02]  /*12d70*/  IMAD.MOV.U32 R39, RZ, RZ, R48 ;  /* 0x000000ffff277224 */ /* 0x000fe400078e0030 */
[----:B------:R-:W-:Y:S02]  /*12d80*/  IMAD.MOV.U32 R19, RZ, RZ, R16 ;  /* 0x000000ffff137224 */ /* 0x000fe400078e0010 */
[----:B------:R-:W-:Y:S02]  /*12d90*/  IMAD.MOV.U32 R48, RZ, RZ, R49 ;  /* 0x000000ffff307224 */ /* 0x000fe400078e0031 */
[----:B------:R-:W-:Y:S02]  /*12da0*/  IMAD.MOV.U32 R16, RZ, RZ, R47 ;  /* 0x000000ffff107224 */ /* 0x000fe400078e002f */
.L_x_62286:
[----:B------:R-:W-:Y:S05]  /*12db0*/  BSYNC B1 ;  /* 0x0000000000017941 */ /* 0x000fea0003800000 */
.L_x_62284:
        /* <DEDUP_REMOVED lines=9> */
.L_x_62288:
[----:B------:R-:W-:Y:S01]  /*12e50*/  MOV R68, R39 ;  /* 0x0000002700447202 */ /* 0x000fe20000000f00 */
[----:B------:R-:W-:Y:S02]  /*12e60*/  IMAD.MOV.U32 R18, RZ, RZ, R19 ;  /* 0x000000ffff127224 */ /* 0x000fe400078e0013 */
[----:B------:R-:W-:Y:S02]  /*12e70*/  IMAD.MOV.U32 R39, RZ, RZ, R56 ;  /* 0x000000ffff277224 */ /* 0x000fe400078e0038 */
[----:B------:R-:W-:Y:S02]  /*12e80*/  IMAD.MOV.U32 R19, RZ, RZ, R14 ;  /* 0x000000ffff137224 */ /* 0x000fe400078e000e */
.L_x_62289:
[----:B------:R-:W-:Y:S05]  /*12e90*/  BSYNC B1 ;  /* 0x0000000000017941 */ /* 0x000fea0003800000 */
.L_x_62287:
        /* <DEDUP_REMOVED lines=9> */
.L_x_62291:
[----:B------:R-:W-:Y:S01]  /*12f30*/  IMAD.MOV.U32 R49, RZ, RZ, R68 ;  /* 0x000000ffff317224 */ /* 0x000fe200078e0044 */
[----:B------:R-:W-:Y:S01]  /*12f40*/  MOV R47, R18 ;  /* 0x00000012002f7202 */ /* 0x000fe20000000f00 */
[----:B------:R-:W-:Y:S02]  /*12f50*/  IMAD.MOV.U32 R68, RZ, RZ, R51 ;  /* 0x000000ffff447224 */ /* 0x000fe400078e0033 */
[----:B------:R-:W-:Y:S02]  /*12f60*/  IMAD.MOV.U32 R18, RZ, RZ, R13 ;  /* 0x000000ffff127224 */ /* 0x000fe400078e000d */
.L_x_62292:
[----:B------:R-:W-:Y:S05]  /*12f70*/  BSYNC B1 ;  /* 0x0000000000017941 */ /* 0x000fea0003800000 */
.L_x_62290:
        /* <DEDUP_REMOVED lines=9> */
.L_x_62294:
[----:B------:R-:W-:Y:S01]  /*13010*/  IMAD.MOV.U32 R56, RZ, RZ, R49 ;  /* 0x000000ffff387224 */ /* 0x000fe200078e0031 */
[----:B------:R-:W-:Y:S01]  /*13020*/  MOV R49, R58 ;  /* 0x0000003a00317202 */ /* 0x000fe20000000f00 */
[----:B------:R-:W-:Y:S02]  /*13030*/  IMAD.MOV.U32 R14, RZ, RZ, R47 ;  /* 0x000000ffff0e7224 */ /* 0x000fe400078e002f */
[----:B------:R-:W-:Y:S02]  /*13040*/  IMAD.MOV.U32 R47, RZ, RZ, R12 ;  /* 0x000000ffff2f7224 */ /* 0x000fe400078e000c */
.L_x_62295:
[----:B------:R-:W-:Y:S05]  /*13050*/  BSYNC B1 ;  /* 0x0000000000017941 */ /* 0x000fea0003800000 */
.L_x_62293:
        /* <DEDUP_REMOVED lines=9> */
.L_x_62297:
[----:B------:R-:W-:Y:S02]  /*130f0*/  IMAD.MOV.U32 R51, RZ, RZ, R56 ;  /* 0x000000ffff337224 */ /* 0x000fe400078e0038 */
[----:B------:R-:W-:Y:S01]  /*13100*/  IMAD.MOV.U32 R13, RZ, RZ, R14 ;  /* 0x000000ffff0d7224 */ /* 0x000fe200078e000e */
[----:B------:R-:W-:Y:S01]  /*13110*/  MOV R14, R11 ;  /* 0x0000000b000e7202 */ /* 0x000fe20000000f00 */
[----:B------:R-:W-:Y:S02]  /*13120*/  IMAD.MOV.U32 R56, RZ, RZ, R53 ;  /* 0x000000ffff387224 */ /* 0x000fe400078e0035 */
.L_x_62298:
[----:B------:R-:W-:Y:S05]  /*13130*/  BSYNC B1 ;  /* 0x0000000000017941 */ /* 0x000fea0003800000 */
.L_x_62296:
        /* <DEDUP_REMOVED lines=9> */
.L_x_62300:
[----:B------:R-:W-:Y:S02]  /*131d0*/  IMAD.MOV.U32 R58, RZ, RZ, R51 ;  /* 0x000000ffff3a7224 */ /* 0x000fe400078e0033 */
[----:B------:R-:W-:Y:S02]  /*131e0*/  IMAD.MOV.U32 R12, RZ, RZ, R13 ;  /* 0x000000ffff0c7224 */ /* 0x000fe400078e000d */
[----:B------:R-:W-:Y:S02]  /*131f0*/  IMAD.MOV.U32 R51, RZ, RZ, R60 ;  /* 0x000000ffff337224 */ /* 0x000fe400078e003c */
[----:B------:R-:W-:Y:S02]  /*13200*/  IMAD.MOV.U32 R13, RZ, RZ, R10 ;  /* 0x000000ffff0d7224 */ /* 0x000fe400078e000a */
.L_x_62301:
[----:B------:R-:W-:Y:S05]  /*13210*/  BSYNC B1 ;  /* 0x0000000000017941 */ /* 0x000fea0003800000 */
.L_x_62299:
        /* <DEDUP_REMOVED lines=9> */
.L_x_62303:
[----:B------:R-:W-:Y:S02]  /*132b0*/  IMAD.MOV.U32 R53, RZ, RZ, R58 ;  /* 0x000000ffff357224 */ /* 0x000fe400078e003a */
[----:B------:R-:W-:Y:S02]  /*132c0*/  IMAD.MOV.U32 R11, RZ, RZ, R12 ;  /* 0x000000ffff0b7224 */ /* 0x000fe400078e000c */
[----:B------:R-:W-:Y:S02]  /*132d0*/  IMAD.MOV.U32 R58, RZ, RZ, R55 ;  /* 0x000000ffff3a7224 */ /* 0x000fe400078e0037 */
[----:B------:R-:W-:Y:S02]  /*132e0*/  IMAD.MOV.U32 R12, RZ, RZ, R9 ;  /* 0x000000ffff0c7224 */ /* 0x000fe400078e0009 */
.L_x_62304:
[----:B------:R-:W-:Y:S05]  /*132f0*/  BSYNC B1 ;  /* 0x0000000000017941 */ /* 0x000fea0003800000 */
.L_x_62302:
        /* <DEDUP_REMOVED lines=9> */
.L_x_62306:
[----:B------:R-:W-:Y:S02]  /*13390*/  IMAD.MOV.U32 R60, RZ, RZ, R53 ;  /* 0x000000ffff3c7224 */ /* 0x000fe400078e0035 */
[----:B------:R-:W-:Y:S02]  /*133a0*/  IMAD.MOV.U32 R10, RZ, RZ, R11 ;  /* 0x000000ffff0a7224 */ /* 0x000fe400078e000b */
[----:B------:R-:W-:Y:S02]  /*133b0*/  IMAD.MOV.U32 R53, RZ, RZ, R62 ;  /* 0x000000ffff357224 */ /* 0x000fe400078e003e */
[----:B------:R-:W-:Y:S02]  /*133c0*/  IMAD.MOV.U32 R11, RZ, RZ, R8 ;  /* 0x000000ffff0b7224 */ /* 0x000fe400078e0008 */
.L_x_62307:
[----:B------:R-:W-:Y:S05]  /*133d0*/  BSYNC B1 ;  /* 0x0000000000017941 */ /* 0x000fea0003800000 */
.L_x_62305:
        /* <DEDUP_REMOVED lines=9> */
.L_x_62309:
[----:B------:R-:W-:Y:S01]  /*13470*/  MOV R55, R60 ;  /* 0x0000003c00377202 */ /* 0x000fe20000000f00 */
[----:B------:R-:W-:Y:S02]  /*13480*/  IMAD.MOV.U32 R9, RZ, RZ, R10 ;  /* 0x000000ffff097224 */ /* 0x000fe400078e000a */
[----:B------:R-:W-:Y:S02]  /*13490*/  IMAD.MOV.U32 R60, RZ, RZ, R59 ;  /* 0x000000ffff3c7224 */ /* 0x000fe400078e003b */
[----:B------:R-:W-:Y:S02]  /*134a0*/  IMAD.MOV.U32 R10, RZ, RZ, R7 ;  /* 0x000000ffff0a7224 */ /* 0x000fe400078e0007 */
.L_x_62310:
[----:B------:R-:W-:Y:S05]  /*134b0*/  BSYNC B1 ;  /* 0x0000000000017941 */ /* 0x000fea0003800000 */
.L_x_62308:
        /* <DEDUP_REMOVED lines=9> */
.L_x_62312:
[----:B------:R-:W-:Y:S01]  /*13550*/  IMAD.MOV.U32 R62, RZ, RZ, R55 ;  /* 0x000000ffff3e7224 */ /* 0x000fe200078e0037 */
[----:B------:R-:W-:Y:S01]  /*13560*/  MOV R8, R9 ;  /* 0x0000000900087202 */ /* 0x000fe20000000f00 */
[----:B------:R-:W-:Y:S02]  /*13570*/  IMAD.MOV.U32 R55, RZ, RZ, R64 ;  /* 0x000000ffff377224 */ /* 0x000fe400078e0040 */
[----:B------:R-:W-:Y:S02]  /*13580*/  IMAD.MOV.U32 R9, RZ, RZ, R6 ;  /* 0x000000ffff097224 */ /* 0x000fe400078e0006 */
.L_x_62313:
[----:B------:R-:W-:Y:S05]  /*13590*/  BSYNC B1 ;  /* 0x0000000000017941 */ /* 0x000fea0003800000 */
.L_x_62311:
        /* <DEDUP_REMOVED lines=9> */
.L_x_62315:
[----:B------:R-:W-:Y:S01]  /*13630*/  IMAD.MOV.U32 R59, RZ, RZ, R62 ;  /* 0x000000ffff3b7224 */ /* 0x000fe200078e003e */
[----:B------:R-:W-:Y:S01]  /*13640*/  MOV R62, R61 ;  /* 0x0000003d003e7202 */ /* 0x000fe20000000f00 */
[----:B------:R-:W-:Y:S02]  /*13650*/  IMAD.MOV.U32 R7, RZ, RZ, R8 ;  /* 0x000000ffff077224 */ /* 0x000fe400078e0008 */
[----:B------:R-:W-:Y:S02]  /*13660*/  IMAD.MOV.U32 R8, RZ, RZ, R5 ;  /* 0x000000ffff087224 */ /* 0x000fe400078e0005 */
.L_x_62316:
[----:B------:R-:W-:Y:S05]  /*13670*/  BSYNC B1 ;  /* 0x0000000000017941 */ /* 0x000fea0003800000 */
.L_x_62314:
        /* <DEDUP_REMOVED lines=9> */
.L_x_62318:
[----:B------:R-:W-:Y:S02]  /*13710*/  IMAD.MOV.U32 R64, RZ, RZ, R59 ;  /* 0x000000ffff407224 */ /* 0x000fe400078e003b */
[----:B------:R-:W-:Y:S01]  /*13720*/  IMAD.MOV.U32 R6, RZ, RZ, R7 ;  /* 0x000000ffff067224 */ /* 0x000fe200078e0007 */
[----:B------:R-:W-:Y:S01]  /*13730*/  MOV R7, R4 ;  /* 0x0000000400077202 */ /* 0x000fe20000000f00 */
[----:B------:R-:W-:Y:S02]  /*13740*/  IMAD.MOV.U32 R59, RZ, RZ, R66 ;  /* 0x000000ffff3b7224 */ /* 0x000fe400078e0042 */
.L_x_62319:
[----:B------:R-:W-:Y:S05]  /*13750*/  BSYNC B1 ;  /* 0x0000000000017941 */ /* 0x000fea0003800000 */
.L_x_62317:
        /* <DEDUP_REMOVED lines=9> */
.L_x_62321:
[----:B------:R-:W-:Y:S02]  /*137f0*/  IMAD.MOV.U32 R4, RZ, RZ, R64 ;  /* 0x000000ffff047224 */ /* 0x000fe400078e0040 */
[----:B------:R-:W-:Y:S02]  /*13800*/  IMAD.MOV.U32 R5, RZ, RZ, R6 ;  /* 0x000000ffff057224 */ /* 0x000fe400078e0006 */
[----:B------:R-:W-:Y:S02]  /*13810*/  IMAD.MOV.U32 R64, RZ, RZ, R63 ;  /* 0x000000ffff407224 */ /* 0x000fe400078e003f */
[----:B------:R-:W-:Y:S02]  /*13820*/  IMAD.MOV.U32 R6, RZ, RZ, R3 ;  /* 0x000000ffff067224 */ /* 0x000fe400078e0003 */
.L_x_62322:
[----:B------:R-:W-:Y:S05]  /*13830*/  BSYNC B1 ;  /* 0x0000000000017941 */ /* 0x000fea0003800000 */
.L_x_62320:
        /* <DEDUP_REMOVED lines=9> */
.L_x_62324:
[----:B------:R-:W-:Y:S02]  /*138d0*/  IMAD.MOV.U32 R61, RZ, RZ, R4 ;  /* 0x000000ffff3d7224 */ /* 0x000fe400078e0004 */
[----:B------:R-:W-:Y:S02]  /*138e0*/  IMAD.MOV.U32 R3, RZ, RZ, R5 ;  /* 0x000000ffff037224 */ /* 0x000fe400078e0005 */
[----:B------:R-:W-:Y:S02]  /*138f0*/  IMAD.MOV.U32 R4, RZ, RZ, R17 ;  /* 0x000000ffff047224 */ /* 0x000fe400078e0011 */
[----:B------:R-:W-:Y:S02]  /*13900*/  IMAD.MOV.U32 R5, RZ, RZ, R2 ;  /* 0x000000ffff057224 */ /* 0x000fe400078e0002 */
.L_x_62325:
[----:B------:R-:W-:Y:S05]  /*13910*/  BSYNC B1 ;  /* 0x0000000000017941 */ /* 0x000fea0003800000 */
.L_x_62323:
        /* <DEDUP_REMOVED lines=16> */
.L_x_62327:
[----:B------:R-:W-:Y:S02]  /*13a20*/  IMAD.MOV.U32 R46, RZ, RZ, R57 ;  /* 0x000000ffff2e7224 */ /* 0x000fe400078e0039 */
[----:B------:R-:W-:Y:S02]  /*13a30*/  IMAD.MOV.U32 R2, RZ, RZ, R15 ;  /* 0x000000ffff027224 */ /* 0x000fe400078e000f */
[----:B------:R-:W-:Y:S02]  /*13a40*/  IMAD.MOV.U32 R57, RZ, RZ, R48 ;  /* 0x000000ffff397224 */ /* 0x000fe400078e0030 */
[----:B------:R-:W-:Y:S02]  /*13a50*/  IMAD.MOV.U32 R15, RZ, RZ, R16 ;  /* 0x000000ffff0f7224 */ /* 0x000fe400078e0010 */
.L_x_62328:
[----:B------:R-:W-:Y:S05]  /*13a60*/  BSYNC B1 ;  /* 0x0000000000017941 */ /* 0x000fea0003800000 */
.L_x_62326:
        /* <DEDUP_REMOVED lines=9> */
.L_x_62330:
[----:B------:R-:W-:Y:S02]  /*13b00*/  IMAD.MOV.U32 R37, RZ, RZ, R46 ;  /* 0x000000ffff257224 */ /* 0x000fe400078e002e */
[----:B------:R-:W-:Y:S02]  /*13b10*/  IMAD.MOV.U32 R17, RZ, RZ, R2 ;  /* 0x000000ffff117224 */ /* 0x000fe400078e0002 */
[----:B------:R-:W-:Y:S02]  /*13b20*/  IMAD.MOV.U32 R46, RZ, RZ, R39 ;  /* 0x000000ffff2e7224 */ /* 0x000fe400078e0027 */
[----:B------:R-:W-:Y:S02]  /*13b30*/  IMAD.MOV.U32 R2, RZ, RZ, R19 ;  /* 0x000000ffff027224 */ /* 0x000fe400078e0013 */
.L_x_62331:
[----:B------:R-:W-:Y:S05]  /*13b40*/  BSYNC B1 ;  /* 0x0000000000017941 */ /* 0x000fea0003800000 */
.L_x_62329:
        /* <DEDUP_REMOVED lines=9> */
.L_x_62333:
[----:B------:R-:W-:Y:S02]  /*13be0*/  IMAD.MOV.U32 R48, RZ, RZ, R37 ;  /* 0x000000ffff307224 */ /* 0x000fe400078e0025 */
[----:B------:R-:W-:Y:S02]  /*13bf0*/  IMAD.MOV.U32 R16, RZ, RZ, R17 ;  /* 0x000000ffff107224 */ /* 0x000fe400078e0011 */
[----:B------:R-:W-:Y:S02]  /*13c00*/  IMAD.MOV.U32 R37, RZ, RZ, R68 ;  /* 0x000000ffff257224 */ /* 0x000fe400078e0044 */
[----:B------:R-:W-:Y:S02]  /*13c10*/  IMAD.MOV.U32 R17, RZ, RZ, R18 ;  /* 0x000000ffff117224 */ /* 0x000fe400078e0012 */
.L_x_62334:
[----:B------:R-:W-:Y:S05]  /*13c20*/  BSYNC B1 ;  /* 0x0000000000017941 */ /* 0x000fea0003800000 */
.L_x_62332:
        /* <DEDUP_REMOVED lines=9> */
.L_x_62336:
[----:B------:R-:W-:Y:S01]  /*13cc0*/  MOV R39, R48 ;  /* 0x0000003000277202 */ /* 0x000fe20000000f00 */
[----:B------:R-:W-:Y:S02]  /*13cd0*/  IMAD.MOV.U32 R19, RZ, RZ, R16 ;  /* 0x000000ffff137224 */ /* 0x000fe400078e0010 */
[----:B------:R-:W-:Y:S02]  /*13ce0*/  IMAD.MOV.U32 R48, RZ, RZ, R49 ;  /* 0x000000ffff307224 */ /* 0x000fe400078e0031 */
[----:B------:R-:W-:Y:S02]  /*13cf0*/  IMAD.MOV.U32 R16, RZ, RZ, R47 ;  /* 0x000000ffff107224 */ /* 0x000fe400078e002f */
.L_x_62337:
[----:B------:R-:W-:Y:S05]  /*13d00*/  BSYNC B1 ;  /* 0x0000000000017941 */ /* 0x000fea0003800000 */
.L_x_62335:
        /* <DEDUP_REMOVED lines=9> */
.L_x_62339:
[----:B------:R-:W-:Y:S01]  /*13da0*/  IMAD.MOV.U32 R66, RZ, RZ, R39 ;  /* 0x000000ffff427224 */ /* 0x000fe200078e0027 */
[----:B------:R-:W-:Y:S01]  /*13db0*/  MOV R18, R19 ;  /* 0x0000001300127202 */ /* 0x000fe20000000f00 */
[----:B------:R-:W-:Y:S02]  /*13dc0*/  IMAD.MOV.U32 R39, RZ, RZ, R56 ;  /* 0x000000ffff277224 */ /* 0x000fe400078e0038 */
[----:B------:R-:W-:Y:S02]  /*13dd0*/  IMAD.MOV.U32 R19, RZ, RZ, R14 ;  /* 0x000000ffff137224 */ /* 0x000fe400078e000e */
.L_x_62340:
[----:B------:R-:W-:Y:S05]  /*13de0*/  BSYNC B1 ;  /* 0x0000000000017941 */ /* 0x000fea0003800000 */
.L_x_62338:
        /* <DEDUP_REMOVED lines=9> */
.L_x_62342:
[----:B------:R-:W-:Y:S01]  /*13e80*/  IMAD.MOV.U32 R49, RZ, RZ, R66 ;  /* 0x000000ffff317224 */ /* 0x000fe200078e0042 */
[----:B------:R-:W-:Y:S01]  /*13e90*/  MOV R66, R51 ;  /* 0x0000003300427202 */ /* 0x000fe20000000f00 */
[----:B------:R-:W-:Y:S02]  /*13ea0*/  IMAD.MOV.U32 R47, RZ, RZ, R18 ;  /* 0x000000ffff2f7224 */ /* 0x000fe400078e0012 */
[----:B------:R-:W-:Y:S02]  /*13eb0*/  IMAD.MOV.U32 R18, RZ, RZ, R13 ;  /* 0x000000ffff127224 */ /* 0x000fe400078e000d */
.L_x_62343:
[----:B------:R-:W-:Y:S05]  /*13ec0*/  BSYNC B1 ;  /* 0x0000000000017941 */ /* 0x000fea0003800000 */
.L_x_62341:
        /* <DEDUP_REMOVED lines=9> */
.L_x_62345:
[----:B------:R-:W-:Y:S02]  /*13f60*/  IMAD.MOV.U32 R56, RZ, RZ, R49 ;  /* 0x000000ffff387224 */ /* 0x000fe400078e0031 */
[----:B------:R-:W-:Y:S01]  /*13f70*/  IMAD.MOV.U32 R14, RZ, RZ, R47 ;  /* 0x000000ffff0e7224 */ /* 0x000fe200078e002f */
[----:B------:R-:W-:Y:S01]  /*13f80*/  MOV R47, R12 ;  /* 0x0000000c002f7202 */ /* 0x000fe20000000f00 */
[----:B------:R-:W-:Y:S02]  /*13f90*/  IMAD.MOV.U32 R49, RZ, RZ, R58 ;  /* 0x000000ffff317224 */ /* 0x000fe400078e003a */
.L_x_62346:
[----:B------:R-:W-:Y:S05]  /*13fa0*/  BSYNC B1 ;  /* 0x0000000000017941 */ /* 0x000fea0003800000 */
.L_x_62344:
        /* <DEDUP_REMOVED lines=9> */
.L_x_62348:
[----:B------:R-:W-:Y:S02]  /*14040*/  IMAD.MOV.U32 R51, RZ, RZ, R56 ;  /* 0x000000ffff337224 */ /* 0x000fe400078e0038 */
[----:B------:R-:W-:Y:S02]  /*14050*/  IMAD.MOV.U32 R13, RZ, RZ, R14 ;  /* 0x000000ffff0d7224 */ /* 0x000fe400078e000e */
[----:B------:R-:W-:Y:S02]  /*14060*/  IMAD.MOV.U32 R56, RZ, RZ, R53 ;  /* 0x000000ffff387224 */ /* 0x000fe400078e0035 */
[----:B------:R-:W-:Y:S02]  /*14070*/  IMAD.MOV.U32 R14, RZ, RZ, R11 ;  /* 0x000000ffff0e7224 */ /* 0x000fe400078e000b */
.L_x_62349:
[----:B------:R-:W-:Y:S05]  /*14080*/  BSYNC B1 ;  /* 0x0000000000017941 */ /* 0x000fea0003800000 */
.L_x_62347:
        /* <DEDUP_REMOVED lines=9> */
.L_x_62351:
[----:B------:R-:W-:Y:S02]  /*14120*/  IMAD.MOV.U32 R58, RZ, RZ, R51 ;  /* 0x000000ffff3a7224 */ /* 0x000fe400078e0033 */
[----:B------:R-:W-:Y:S02]  /*14130*/  IMAD.MOV.U32 R12, RZ, RZ, R13 ;  /* 0x000000ffff0c7224 */ /* 0x000fe400078e000d */
[----:B------:R-:W-:Y:S02]  /*14140*/  IMAD.MOV.U32 R51, RZ, RZ, R60 ;  /* 0x000000ffff337224 */ /* 0x000fe400078e003c */
[----:B------:R-:W-:Y:S02]  /*14150*/  IMAD.MOV.U32 R13, RZ, RZ, R10 ;  /* 0x000000ffff0d7224 */ /* 0x000fe400078e000a */
.L_x_62352:
[----:B------:R-:W-:Y:S05]  /*14160*/  BSYNC B1 ;  /* 0x0000000000017941 */ /* 0x000fea0003800000 */
.L_x_62350:
        /* <DEDUP_REMOVED lines=9> */
.L_x_62354:
[----:B------:R-:W-:Y:S02]  /*14200*/  IMAD.MOV.U32 R53, RZ, RZ, R58 ;  /* 0x000000ffff357224 */ /* 0x000fe400078e003a */
[----:B------:R-:W-:Y:S02]  /*14210*/  IMAD.MOV.U32 R11, RZ, RZ, R12 ;  /* 0x000000ffff0b7224 */ /* 0x000fe400078e000c */
[----:B------:R-:W-:Y:S02]  /*14220*/  IMAD.MOV.U32 R58, RZ, RZ, R55 ;  /* 0x000000ffff3a7224 */ /* 0x000fe400078e0037 */
[----:B------:R-:W-:Y:S02]  /*14230*/  IMAD.MOV.U32 R12, RZ, RZ, R9 ;  /* 0x000000ffff0c7224 */ /* 0x000fe400078e0009 */
.L_x_62355:
[----:B------:R-:W-:Y:S05]  /*14240*/  BSYNC B1 ;  /* 0x0000000000017941 */ /* 0x000fea0003800000 */
.L_x_62353:
        /* <DEDUP_REMOVED lines=9> */
.L_x_62357:
[----:B------:R-:W-:Y:S01]  /*142e0*/  MOV R60, R53 ;  /* 0x00000035003c7202 */ /* 0x000fe20000000f00 */
[----:B------:R-:W-:Y:S02]  /*142f0*/  IMAD.MOV.U32 R10, RZ, RZ, R11 ;  /* 0x000000ffff0a7224 */ /* 0x000fe400078e000b */
[----:B------:R-:W-:Y:S02]  /*14300*/  IMAD.MOV.U32 R53, RZ, RZ, R62 ;  /* 0x000000ffff357224 */ /* 0x000fe400078e003e */
[----:B------:R-:W-:Y:S02]  /*14310*/  IMAD.MOV.U32 R11, RZ, RZ, R8 ;  /* 0x000000ffff0b7224 */ /* 0x000fe400078e0008 */
.L_x_62358:
[----:B------:R-:W-:Y:S05]  /*14320*/  BSYNC B1 ;  /* 0x0000000000017941 */ /* 0x000fea0003800000 */
.L_x_62356:
        /* <DEDUP_REMOVED lines=9> */
.L_x_62360:
[----:B------:R-:W-:Y:S01]  /*143c0*/  IMAD.MOV.U32 R55, RZ, RZ, R60 ;  /* 0x000000ffff377224 */ /* 0x000fe200078e003c */
[----:B------:R-:W-:Y:S01]  /*143d0*/  MOV R9, R10 ;  /* 0x0000000a00097202 */ /* 0x000fe20000000f00 */
[----:B------:R-:W-:Y:S02]  /*143e0*/  IMAD.MOV.U32 R60, RZ, RZ, R59 ;  /* 0x000000ffff3c7224 */ /* 0x000fe400078e003b */
[----:B------:R-:W-:Y:S02]  /*143f0*/  IMAD.MOV.U32 R10, RZ, RZ, R7 ;  /* 0x000000ffff0a7224 */ /* 0x000fe400078e0007 */
.L_x_62361:
[----:B------:R-:W-:Y:S05]  /*14400*/  BSYNC B1 ;  /* 0x0000000000017941 */ /* 0x000fea0003800000 */
.L_x_62359:
        /* <DEDUP_REMOVED lines=9> */
.L_x_62363:
[----:B------:R-:W-:Y:S01]  /*144a0*/  IMAD.MOV.U32 R7, RZ, RZ, R55 ;  /* 0x000000ffff077224 */ /* 0x000fe200078e0037 */
[----:B------:R-:W-:Y:S01]  /*144b0*/  MOV R55, R64 ;  /* 0x0000004000377202 */ /* 0x000fe20000000f00 */
[----:B------:R-:W-:Y:S02]  /*144c0*/  IMAD.MOV.U32 R8, RZ, RZ, R9 ;  /* 0x000000ffff087224 */ /* 0x000fe400078e0009 */
[----:B------:R-:W-:Y:S02]  /*144d0*/  IMAD.MOV.U32 R9, RZ, RZ, R6 ;  /* 0x000000ffff097224 */ /* 0x000fe400078e0006 */
.L_x_62364:
[----:B------:R-:W-:Y:S05]  /*144e0*/  BSYNC B1 ;  /* 0x0000000000017941 */ /* 0x000fea0003800000 */
.L_x_62362:
        /* <DEDUP_REMOVED lines=9> */
.L_x_62366:
[----:B------:R-:W-:Y:S02]  /*14580*/  IMAD.MOV.U32 R62, RZ, RZ, R7 ;  /* 0x000000ffff3e7224 */ /* 0x000fe400078e0007 */
[----:B------:R-:W-:Y:S01]  /*14590*/  IMAD.MOV.U32 R6, RZ, RZ, R8 ;  /* 0x000000ffff067224 */ /* 0x000fe200078e0008 */
[----:B------:R-:W-:Y:S01]  /*145a0*/  MOV R8, R5 ;  /* 0x0000000500087202 */ /* 0x000fe20000000f00 */
[----:B------:R-:W-:Y:S02]  /*145b0*/  IMAD.MOV.U32 R7, RZ, RZ, R4 ;  /* 0x000000ffff077224 */ /* 0x000fe400078e0004 */
.L_x_62367:
[----:B------:R-:W-:Y:S05]  /*145c0*/  BSYNC B1 ;  /* 0x0000000000017941 */ /* 0x000fea0003800000 */
.L_x_62365:
        /* <DEDUP_REMOVED lines=9> */
.L_x_62369:
[----:B------:R-:W-:Y:S02]  /*14660*/  IMAD.MOV.U32 R5, RZ, RZ, R62 ;  /* 0x000000ffff057224 */ /* 0x000fe400078e003e */
[----:B------:R-:W-:Y:S02]  /*14670*/  IMAD.MOV.U32 R4, RZ, RZ, R6 ;  /* 0x000000ffff047224 */ /* 0x000fe400078e0006 */
[----:B------:R-:W-:Y:S02]  /*14680*/  IMAD.MOV.U32 R62, RZ, RZ, R61 ;  /* 0x000000ffff3e7224 */ /* 0x000fe400078e003d */
[----:B------:R-:W-:Y:S02]  /*14690*/  IMAD.MOV.U32 R6, RZ, RZ, R3 ;  /* 0x000000ffff067224 */ /* 0x000fe400078e0003 */
.L_x_62370:
[----:B------:R-:W-:Y:S05]  /*146a0*/  BSYNC B1 ;  /* 0x0000000000017941 */ /* 0x000fea0003800000 */
.L_x_62368:
        /* <DEDUP_REMOVED lines=16> */
.L_x_62372:
[----:B------:R-:W-:Y:S02]  /*147b0*/  IMAD.MOV.U32 R64, RZ, RZ, R57 ;  /* 0x000000ffff407224 */ /* 0x000fe400078e0039 */
[----:B------:R-:W-:Y:S01]  /*147c0*/  IMAD.MOV.U32 R44, RZ, RZ, R15 ;  /* 0x000000ffff2c7224 */ /* 0x000fe200078e000f */
[----:B------:R-:W-:Y:S01]  /*147d0*/  MOV R15, R2 ;  /* 0x00000002000f7202 */ /* 0x000fe20000000f00 */
[----:B------:R-:W-:Y:S02]  /*147e0*/  IMAD.MOV.U32 R57, RZ, RZ, R46 ;  /* 0x000000ffff397224 */ /* 0x000fe400078e002e */
.L_x_62373:
[----:B------:R-:W-:Y:S05]  /*147f0*/  BSYNC B1 ;  /* 0x0000000000017941 */ /* 0x000fea0003800000 */
.L_x_62371:
        /* <DEDUP_REMOVED lines=9> */
.L_x_62375:
[----:B------:R-:W-:Y:S02]  /*14890*/  IMAD.MOV.U32 R35, RZ, RZ, R64 ;  /* 0x000000ffff237224 */ /* 0x000fe400078e0040 */
[----:B------:R-:W-:Y:S02]  /*148a0*/  IMAD.MOV.U32 R3, RZ, RZ, R44 ;  /* 0x000000ffff037224 */ /* 0x000fe400078e002c */
[----:B------:R-:W-:Y:S02]  /*148b0*/  IMAD.MOV.U32 R64, RZ, RZ, R37 ;  /* 0x000000ffff407224 */ /* 0x000fe400078e0025 */
[----:B------:R-:W-:Y:S02]  /*148c0*/  IMAD.MOV.U32 R44, RZ, RZ, R17 ;  /* 0x000000ffff2c7224 */ /* 0x000fe400078e0011 */
.L_x_62376:
[----:B------:R-:W-:Y:S05]  /*148d0*/  BSYNC B1 ;  /* 0x0000000000017941 */ /* 0x000fea0003800000 */
.L_x_62374:
        /* <DEDUP_REMOVED lines=9> */
.L_x_62378:
[----:B------:R-:W-:Y:S02]  /*14970*/  IMAD.MOV.U32 R46, RZ, RZ, R35 ;  /* 0x000000ffff2e7224 */ /* 0x000fe400078e0023 */
[----:B------:R-:W-:Y:S02]  /*14980*/  IMAD.MOV.U32 R2, RZ, RZ, R3 ;  /* 0x000000ffff027224 */ /* 0x000fe400078e0003 */
[----:B------:R-:W-:Y:S02]  /*14990*/  IMAD.MOV.U32 R35, RZ, RZ, R48 ;  /* 0x000000ffff237224 */ /* 0x000fe400078e0030 */
[----:B------:R-:W-:Y:S02]  /*149a0*/  IMAD.MOV.U32 R3, RZ, RZ, R16 ;  /* 0x000000ffff037224 */ /* 0x000fe400078e0010 */
.L_x_62379:
[----:B------:R-:W-:Y:S05]  /*149b0*/  BSYNC B1 ;  /* 0x0000000000017941 */ /* 0x000fea0003800000 */
.L_x_62377:
        /* <DEDUP_REMOVED lines=9> */
.L_x_62381:
[----:B------:R-:W-:Y:S02]  /*14a50*/  IMAD.MOV.U32 R37, RZ, RZ, R46 ;  /* 0x000000ffff257224 */ /* 0x000fe400078e002e */
[----:B------:R-:W-:Y:S02]  /*14a60*/  IMAD.MOV.U32 R17, RZ, RZ, R2 ;  /* 0x000000ffff117224 */ /* 0x000fe400078e0002 */
[----:B------:R-:W-:Y:S02]  /*14a70*/  IMAD.MOV.U32 R46, RZ, RZ, R39 ;  /* 0x000000ffff2e7224 */ /* 0x000fe400078e0027 */
[----:B------:R-:W-:Y:S02]  /*14a80*/  IMAD.MOV.U32 R2, RZ, RZ, R19 ;  /* 0x000000ffff027224 */ /* 0x000fe400078e0013 */
.L_x_62382:
[----:B------:R-:W-:Y:S05]  /*14a90*/  BSYNC B1 ;  /* 0x0000000000017941 */ /* 0x000fea0003800000 */
.L_x_62380:
        /* <DEDUP_REMOVED lines=9> */
.L_x_62384:
[----:B------:R-:W-:Y:S01]  /*14b30*/  MOV R48, R37 ;  /* 0x0000002500307202 */ /* 0x000fe20000000f00 */
[----:B------:R-:W-:Y:S02]  /*14b40*/  IMAD.MOV.U32 R16, RZ, RZ, R17 ;  /* 0x000000ffff107224 */ /* 0x000fe400078e0011 */
[----:B------:R-:W-:Y:S02]  /*14b50*/  IMAD.MOV.U32 R37, RZ, RZ, R66 ;  /* 0x000000ffff257224 */ /* 0x000fe400078e0042 */
[----:B------:R-:W-:Y:S02]  /*14b60*/  IMAD.MOV.U32 R17, RZ, RZ, R18 ;  /* 0x000000ffff117224 */ /* 0x000fe400078e0012 */
.L_x_62385:
[----:B------:R-:W-:Y:S05]  /*14b70*/  BSYNC B1 ;  /* 0x0000000000017941 */ /* 0x000fea0003800000 */
.L_x_62383:
        /* <DEDUP_REMOVED lines=9> */
.L_x_62387:
[----:B------:R-:W-:Y:S01]  /*14c10*/  IMAD.MOV.U32 R39, RZ, RZ, R48 ;  /* 0x000000ffff277224 */ /* 0x000fe200078e0030 */
[----:B------:R-:W-:Y:S01]  /*14c20*/  MOV R19, R16 ;  /* 0x0000001000137202 */ /* 0x000fe20000000f00 */
[----:B------:R-:W-:Y:S02]  /*14c30*/  IMAD.MOV.U32 R48, RZ, RZ, R49 ;  /* 0x000000ffff307224 */ /* 0x000fe400078e0031 */
[----:B------:R-:W-:Y:S02]  /*14c40*/  IMAD.MOV.U32 R16, RZ, RZ, R47 ;  /* 0x000000ffff107224 */ /* 0x000fe400078e002f */
.L_x_62388:
[----:B------:R-:W-:Y:S05]  /*14c50*/  BSYNC B1 ;  /* 0x0000000000017941 */ /* 0x000fea0003800000 */
.L_x_62386:
        /* <DEDUP_REMOVED lines=9> */
.L_x_62390:
[----:B------:R-:W-:Y:S01]  /*14cf0*/  IMAD.MOV.U32 R66, RZ, RZ, R39 ;  /* 0x000000ffff427224 */ /* 0x000fe200078e0027 */
[----:B------:R-:W-:Y:S01]  /*14d00*/  MOV R39, R56 ;  /* 0x0000003800277202 */ /* 0x000fe20000000f00 */
[----:B------:R-:W-:Y:S02]  /*14d10*/  IMAD.MOV.U32 R18, RZ, RZ, R19 ;  /* 0x000000ffff127224 */ /* 0x000fe400078e0013 */
[----:B------:R-:W-:Y:S02]  /*14d20*/  IMAD.MOV.U32 R19, RZ, RZ, R14 ;  /* 0x000000ffff137224 */ /* 0x000fe400078e000e */
.L_x_62391:
[----:B------:R-:W-:Y:S05]  /*14d30*/  BSYNC B1 ;  /* 0x0000000000017941 */ /* 0x000fea0003800000 */
.L_x_62389:
        /* <DEDUP_REMOVED lines=9> */
.L_x_62393:
[----:B------:R-:W-:Y:S02]  /*14dd0*/  IMAD.MOV.U32 R49, RZ, RZ, R66 ;  /* 0x000000ffff317224 */ /* 0x000fe400078e0042 */
[----:B------:R-:W-:Y:S01]  /*14de0*/  IMAD.MOV.U32 R47, RZ, RZ, R18 ;  /* 0x000000ffff2f7224 */ /* 0x000fe200078e0012 */
[----:B------:R-:W-:Y:S01]  /*14df0*/  MOV R18, R13 ;  /* 0x0000000d00127202 */ /* 0x000fe20000000f00 */
[----:B------:R-:W-:Y:S02]  /*14e00*/  IMAD.MOV.U32 R66, RZ, RZ, R51 ;  /* 0x000000ffff427224 */ /* 0x000fe400078e0033 */
.L_x_62394:
[----:B------:R-:W-:Y:S05]  /*14e10*/  BSYNC B1 ;  /* 0x0000000000017941 */ /* 0x000fea0003800000 */
.L_x_62392:
        /* <DEDUP_REMOVED lines=9> */
.L_x_62396:
[----:B------:R-:W-:Y:S02]  /*14eb0*/  IMAD.MOV.U32 R56, RZ, RZ, R49 ;  /* 0x000000ffff387224 */ /* 0x000fe400078e0031 */
[----:B------:R-:W-:Y:S02]  /*14ec0*/  IMAD.MOV.U32 R14, RZ, RZ, R47 ;  /* 0x000000ffff0e7224 */ /* 0x000fe400078e002f */
[----:B------:R-:W-:Y:S02]  /*14ed0*/  IMAD.MOV.U32 R49, RZ, RZ, R58 ;  /* 0x000000ffff317224 */ /* 0x000fe400078e003a */
[----:B------:R-:W-:Y:S02]  /*14ee0*/  IMAD.MOV.U32 R47, RZ, RZ, R12 ;  /* 0x000000ffff2f7224 */ /* 0x000fe400078e000c */
.L_x_62397:
[----:B------:R-:W-:Y:S05]  /*14ef0*/  BSYNC B1 ;  /* 0x0000000000017941 */ /* 0x000fea0003800000 */
.L_x_62395:
        /* <DEDUP_REMOVED lines=9> */
.L_x_62399:
[----:B------:R-:W-:Y:S02]  /*14f90*/  IMAD.MOV.U32 R51, RZ, RZ, R56 ;  /* 0x000000ffff337224 */ /* 0x000fe400078e0038 */
[----:B------:R-:W-:Y:S02]  /*14fa0*/  IMAD.MOV.U32 R13, RZ, RZ, R14 ;  /* 0x000000ffff0d7224 */ /* 0x000fe400078e000e */
[----:B------:R-:W-:Y:S02]  /*14fb0*/  IMAD.MOV.U32 R56, RZ, RZ, R53 ;  /* 0x000000ffff387224 */ /* 0x000fe400078e0035 */
[----:B------:R-:W-:Y:S02]  /*14fc0*/  IMAD.MOV.U32 R14, RZ, RZ, R11 ;  /* 0x000000ffff0e7224 */ /* 0x000fe400078e000b */
.L_x_62400:
[----:B------:R-:W-:Y:S05]  /*14fd0*/  BSYNC B1 ;  /* 0x0000000000017941 */ /* 0x000fea0003800000 */
.L_x_62398:
        /* <DEDUP_REMOVED lines=9> */
.L_x_62402:
[----:B------:R-:W-:Y:S02]  /*15070*/  IMAD.MOV.U32 R58, RZ, RZ, R51 ;  /* 0x000000ffff3a7224 */ /* 0x000fe400078e0033 */
[----:B------:R-:W-:Y:S02]  /*15080*/  IMAD.MOV.U32 R12, RZ, RZ, R13 ;  /* 0x000000ffff0c7224 */ /* 0x000fe400078e000d */
[----:B------:R-:W-:Y:S02]  /*15090*/  IMAD.MOV.U32 R51, RZ, RZ, R60 ;  /* 0x000000ffff337224 */ /* 0x000fe400078e003c */
[----:B------:R-:W-:Y:S02]  /*150a0*/  IMAD.MOV.U32 R13, RZ, RZ, R10 ;  /* 0x000000ffff0d7224 */ /* 0x000fe400078e000a */
.L_x_62403:
[----:B------:R-:W-:Y:S05]  /*150b0*/  BSYNC B1 ;  /* 0x0000000000017941 */ /* 0x000fea0003800000 */
.L_x_62401:
        /* <DEDUP_REMOVED lines=9> */
.L_x_62405:
[----:B------:R-:W-:Y:S01]  /*15150*/  MOV R10, R58 ;  /* 0x0000003a000a7202 */ /* 0x000fe20000000f00 */
[----:B------:R-:W-:Y:S02]  /*15160*/  IMAD.MOV.U32 R11, RZ, RZ, R12 ;  /* 0x000000ffff0b7224 */ /* 0x000fe400078e000c */
[----:B------:R-:W-:Y:S02]  /*15170*/  IMAD.MOV.U32 R58, RZ, RZ, R55 ;  /* 0x000000ffff3a7224 */ /* 0x000fe400078e0037 */
[----:B------:R-:W-:Y:S02]  /*15180*/  IMAD.MOV.U32 R12, RZ, RZ, R9 ;  /* 0x000000ffff0c7224 */ /* 0x000fe400078e0009 */
.L_x_62406:
[----:B------:R-:W-:Y:S05]  /*15190*/  BSYNC B1 ;  /* 0x0000000000017941 */ /* 0x000fea0003800000 */
.L_x_62404:
        /* <DEDUP_REMOVED lines=9> */
.L_x_62408:
[----:B------:R-:W-:Y:S01]  /*15230*/  IMAD.MOV.U32 R53, RZ, RZ, R10 ;  /* 0x000000ffff357224 */ /* 0x000fe200078e000a */
[----:B------:R-:W-:Y:S01]  /*15240*/  MOV R9, R11 ;  /* 0x0000000b00097202 */ /* 0x000fe20000000f00 */
[----:B------:R-:W-:Y:S02]  /*15250*/  IMAD.MOV.U32 R10, RZ, RZ, R7 ;  /* 0x000000ffff0a7224 */ /* 0x000fe400078e0007 */
[----:B------:R-:W-:Y:S02]  /*15260*/  IMAD.MOV.U32 R11, RZ, RZ, R8 ;  /* 0x000000ffff0b7224 */ /* 0x000fe400078e0008 */
.L_x_62409:
[----:B------:R-:W-:Y:S05]  /*15270*/  BSYNC B1 ;  /* 0x0000000000017941 */ /* 0x000fea0003800000 */
.L_x_62407:
        /* <DEDUP_REMOVED lines=9> */
.L_x_62411:
[----:B------:R-:W-:Y:S01]  /*15310*/  IMAD.MOV.U32 R8, RZ, RZ, R53 ;  /* 0x000000ffff087224 */ /* 0x000fe200078e0035 */
[----:B------:R-:W-:Y:S01]  /*15320*/  MOV R53, R62 ;  /* 0x0000003e00357202 */ /* 0x000fe20000000f00 */
[----:B------:R-:W-:Y:S02]  /*15330*/  IMAD.MOV.U32 R7, RZ, RZ, R9 ;  /* 0x000000ffff077224 */ /* 0x000fe400078e0009 */
[----:B------:R-:W-:Y:S02]  /*15340*/  IMAD.MOV.U32 R9, RZ, RZ, R6 ;  /* 0x000000ffff097224 */ /* 0x000fe400078e0006 */
.L_x_62412:
[----:B------:R-:W-:Y:S05]  /*15350*/  BSYNC B1 ;  /* 0x0000000000017941 */ /* 0x000fea0003800000 */
.L_x_62410:
        /* <DEDUP_REMOVED lines=9> */
.L_x_62414:
[----:B------:R-:W-:Y:S02]  /*153f0*/  IMAD.MOV.U32 R55, RZ, RZ, R8 ;  /* 0x000000ffff377224 */ /* 0x000fe400078e0008 */
[----:B------:R-:W-:Y:S01]  /*15400*/  IMAD.MOV.U32 R6, RZ, RZ, R7 ;  /* 0x000000ffff067224 */ /* 0x000fe200078e0007 */
[----:B------:R-:W-:Y:S01]  /*15410*/  MOV R7, R4 ;  /* 0x0000000400077202 */ /* 0x000fe20000000f00 */
[----:B------:R-:W-:Y:S02]  /*15420*/  IMAD.MOV.U32 R8, RZ, RZ, R5 ;  /* 0x000000ffff087224 */ /* 0x000fe400078e0005 */
.L_x_62415:
[----:B------:R-:W-:Y:S05]  /*15430*/  BSYNC B1 ;  /* 0x0000000000017941 */ /* 0x000fea0003800000 */
.L_x_62413:
        /* <DEDUP_REMOVED lines=16> */
.L_x_62417:
[----:B------:R-:W-:Y:S01]  /*15540*/  IMAD.MOV.U32 R42, RZ, RZ, R57 ;  /* 0x000000ffff2a7224 */ /* 0x000fe200078e0039 */
[----:B------:R-:W-:Y:S01]  /*15550*/  MOV R57, R64 ;  /* 0x0000004000397202 */ /* 0x000fe20000000f00 */
[----:B------:R-:W-:Y:S02]  /*15560*/  IMAD.MOV.U32 R4, RZ, RZ, R15 ;  /* 0x000000ffff047224 */ /* 0x000fe400078e000f */
[----:B------:R-:W-:Y:S02]  /*15570*/  IMAD.MOV.U32 R15, RZ, RZ, R44 ;  /* 0x000000ffff0f7224 */ /* 0x000fe400078e002c */
.L_x_62418:
[----:B------:R-:W-:Y:S05]  /*15580*/  BSYNC B1 ;  /* 0x0000000000017941 */ /* 0x000fea0003800000 */
.L_x_62416:
        /* <DEDUP_REMOVED lines=9> */
.L_x_62420:
[----:B------:R-:W-:Y:S02]  /*15620*/  IMAD.MOV.U32 R33, RZ, RZ, R42 ;  /* 0x000000ffff217224 */ /* 0x000fe400078e002a */
[----:B------:R-:W-:Y:S01]  /*15630*/  IMAD.MOV.U32 R5, RZ, RZ, R4 ;  /* 0x000000ffff057224 */ /* 0x000fe200078e0004 */
[----:B------:R-:W-:Y:S01]  /*15640*/  MOV R4, R3 ;  /* 0x0000000300047202 */ /* 0x000fe20000000f00 */
[----:B------:R-:W-:Y:S02]  /*15650*/  IMAD.MOV.U32 R42, RZ, RZ, R35 ;  /* 0x000000ffff2a7224 */ /* 0x000fe400078e0023 */
.L_x_62421:
[----:B------:R-:W-:Y:S05]  /*15660*/  BSYNC B1 ;  /* 0x0000000000017941 */ /* 0x000fea0003800000 */
.L_x_62419:
        /* <DEDUP_REMOVED lines=9> */
.L_x_62423:
[----:B------:R-:W-:Y:S02]  /*15700*/  IMAD.MOV.U32 R60, RZ, RZ, R33 ;  /* 0x000000ffff3c7224 */ /* 0x000fe400078e0021 */
[----:B------:R-:W-:Y:S02]  /*15710*/  IMAD.MOV.U32 R44, RZ, RZ, R5 ;  /* 0x000000ffff2c7224 */ /* 0x000fe400078e0005 */
[----:B------:R-:W-:Y:S02]  /*15720*/  IMAD.MOV.U32 R33, RZ, RZ, R46 ;  /* 0x000000ffff217224 */ /* 0x000fe400078e002e */
[----:B------:R-:W-:Y:S02]  /*15730*/  IMAD.MOV.U32 R5, RZ, RZ, R2 ;  /* 0x000000ffff057224 */ /* 0x000fe400078e0002 */
.L_x_62424:
[----:B------:R-:W-:Y:S05]  /*15740*/  BSYNC B1 ;  /* 0x0000000000017941 */ /* 0x000fea0003800000 */
.L_x_62422:
        /* <DEDUP_REMOVED lines=9> */
.L_x_62426:
[----:B------:R-:W-:Y:S02]  /*157e0*/  IMAD.MOV.U32 R35, RZ, RZ, R60 ;  /* 0x000000ffff237224 */ /* 0x000fe400078e003c */
[----:B------:R-:W-:Y:S02]  /*157f0*/  IMAD.MOV.U32 R3, RZ, RZ, R44 ;  /* 0x000000ffff037224 */ /* 0x000fe400078e002c */
[----:B------:R-:W-:Y:S02]  /*15800*/  IMAD.MOV.U32 R60, RZ, RZ, R37 ;  /* 0x000000ffff3c7224 */ /* 0x000fe400078e0025 */
[----:B------:R-:W-:Y:S02]  /*15810*/  IMAD.MOV.U32 R44, RZ, RZ, R17 ;  /* 0x000000ffff2c7224 */ /* 0x000fe400078e0011 */
.L_x_62427:
[----:B------:R-:W-:Y:S05]  /*15820*/  BSYNC B1 ;  /* 0x0000000000017941 */ /* 0x000fea0003800000 */
.L_x_62425:
        /* <DEDUP_REMOVED lines=9> */
.L_x_62429:
[----:B------:R-:W-:Y:S02]  /*158c0*/  IMAD.MOV.U32 R46, RZ, RZ, R35 ;  /* 0x000000ffff2e7224 */ /* 0x000fe400078e0023 */
[----:B------:R-:W-:Y:S02]  /*158d0*/  IMAD.MOV.U32 R2, RZ, RZ, R3 ;  /* 0x000000ffff027224 */ /* 0x000fe400078e0003 */
[----:B------:R-:W-:Y:S02]  /*158e0*/  IMAD.MOV.U32 R35, RZ, RZ, R48 ;  /* 0x000000ffff237224 */ /* 0x000fe400078e0030 */
[----:B------:R-:W-:Y:S02]  /*158f0*/  IMAD.MOV.U32 R3, RZ, RZ, R16 ;  /* 0x000000ffff037224 */ /* 0x000fe400078e0010 */
.L_x_62430:
[----:B------:R-:W-:Y:S05]  /*15900*/  BSYNC B1 ;  /* 0x0000000000017941 */ /* 0x000fea0003800000 */
.L_x_62428:
        /* <DEDUP_REMOVED lines=9> */
.L_x_62432:
[----:B------:R-:W-:Y:S01]  /*159a0*/  MOV R37, R46 ;  /* 0x0000002e00257202 */ /* 0x000fe20000000f00 */
[----:B------:R-:W-:Y:S02]  /*159b0*/  IMAD.MOV.U32 R17, RZ, RZ, R2 ;  /* 0x000000ffff117224 */ /* 0x000fe400078e0002 */
[----:B------:R-:W-:Y:S02]  /*159c0*/  IMAD.MOV.U32 R46, RZ, RZ, R39 ;  /* 0x000000ffff2e7224 */ /* 0x000fe400078e0027 */
[----:B------:R-:W-:Y:S02]  /*159d0*/  IMAD.MOV.U32 R2, RZ, RZ, R19 ;  /* 0x000000ffff027224 */ /* 0x000fe400078e0013 */
.L_x_62433:
[----:B------:R-:W-:Y:S05]  /*159e0*/  BSYNC B1 ;  /* 0x0000000000017941 */ /* 0x000fea0003800000 */
.L_x_62431:
        /* <DEDUP_REMOVED lines=9> */
.L_x_62435:
[----:B------:R-:W-:Y:S01]  /*15a80*/  IMAD.MOV.U32 R48, RZ, RZ, R37 ;  /* 0x000000ffff307224 */ /* 0x000fe200078e0025 */
[----:B------:R-:W-:Y:S01]  /*15a90*/  MOV R16, R17 ;  /* 0x0000001100107202 */ /* 0x000fe20000000f00 */
[----:B------:R-:W-:Y:S02]  /*15aa0*/  IMAD.MOV.U32 R37, RZ, RZ, R66 ;  /* 0x000000ffff257224 */ /* 0x000fe400078e0042 */
[----:B------:R-:W-:Y:S02]  /*15ab0*/  IMAD.MOV.U32 R17, RZ, RZ, R18 ;  /* 0x000000ffff117224 */ /* 0x000fe400078e0012 */
.L_x_62436:
[----:B------:R-:W-:Y:S05]  /*15ac0*/  BSYNC B1 ;  /* 0x0000000000017941 */ /* 0x000fea0003800000 */
.L_x_62434:
        /* <DEDUP_REMOVED lines=9> */
.L_x_62438:
[----:B------:R-:W-:Y:S01]  /*15b60*/  IMAD.MOV.U32 R39, RZ, RZ, R48 ;  /* 0x000000ffff277224 */ /* 0x000fe200078e0030 */
[----:B------:R-:W-:Y:S01]  /*15b70*/  MOV R48, R49 ;  /* 0x0000003100307202 */ /* 0x000fe20000000f00 */
[----:B------:R-:W-:Y:S02]  /*15b80*/  IMAD.MOV.U32 R19, RZ, RZ, R16 ;  /* 0x000000ffff137224 */ /* 0x000fe400078e0010 */
[----:B------:R-:W-:Y:S02]  /*15b90*/  IMAD.MOV.U32 R16, RZ, RZ, R47 ;  /* 0x000000ffff107224 */ /* 0x000fe400078e002f */
.L_x_62439:
[----:B------:R-:W-:Y:S05]  /*15ba0*/  BSYNC B1 ;  /* 0x0000000000017941 */ /* 0x000fea0003800000 */
.L_x_62437:
        /* <DEDUP_REMOVED lines=9> */
.L_x_62441:
[----:B------:R-:W-:Y:S02]  /*15c40*/  IMAD.MOV.U32 R62, RZ, RZ, R39 ;  /* 0x000000ffff3e7224 */ /* 0x000fe400078e0027 */
[----:B------:R-:W-:Y:S01]  /*15c50*/  IMAD.MOV.U32 R18, RZ, RZ, R19 ;  /* 0x000000ffff127224 */ /* 0x000fe200078e0013 */
[----:B------:R-:W-:Y:S01]  /*15c60*/  MOV R19, R14 ;  /* 0x0000000e00137202 */ /* 0x000fe20000000f00 */
[----:B------:R-:W-:Y:S02]  /*15c70*/  IMAD.MOV.U32 R39, RZ, RZ, R56 ;  /* 0x000000ffff277224 */ /* 0x000fe400078e0038 */
.L_x_62442:
[----:B------:R-:W-:Y:S05]  /*15c80*/  BSYNC B1 ;  /* 0x0000000000017941 */ /* 0x000fea0003800000 */
.L_x_62440:
        /* <DEDUP_REMOVED lines=9> */
.L_x_62444:
[----:B------:R-:W-:Y:S02]  /*15d20*/  IMAD.MOV.U32 R49, RZ, RZ, R62 ;  /* 0x000000ffff317224 */ /* 0x000fe400078e003e */
[----:B------:R-:W-:Y:S02]  /*15d30*/  IMAD.MOV.U32 R47, RZ, RZ, R18 ;  /* 0x000000ffff2f7224 */ /* 0x000fe400078e0012 */
[----:B------:R-:W-:Y:S02]  /*15d40*/  IMAD.MOV.U32 R62, RZ, RZ, R51 ;  /* 0x000000ffff3e7224 */ /* 0x000fe400078e0033 */
[----:B------:R-:W-:Y:S02]  /*15d50*/  IMAD.MOV.U32 R18, RZ, RZ, R13 ;  /* 0x000000ffff127224 */ /* 0x000fe400078e000d */
.L_x_62445:
[----:B------:R-:W-:Y:S05]  /*15d60*/  BSYNC B1 ;  /* 0x0000000000017941 */ /* 0x000fea0003800000 */
.L_x_62443:
        /* <DEDUP_REMOVED lines=9> */
.L_x_62447:
[----:B------:R-:W-:Y:S02]  /*15e00*/  IMAD.MOV.U32 R13, RZ, RZ, R49 ;  /* 0x000000ffff0d7224 */ /* 0x000fe400078e0031 */
[----:B------:R-:W-:Y:S02]  /*15e10*/  IMAD.MOV.U32 R14, RZ, RZ, R47 ;  /* 0x000000ffff0e7224 */ /* 0x000fe400078e002f */
[----:B------:R-:W-:Y:S02]  /*15e20*/  IMAD.MOV.U32 R49, RZ, RZ, R58 ;  /* 0x000000ffff317224 */ /* 0x000fe400078e003a */
[----:B------:R-:W-:Y:S02]  /*15e30*/  IMAD.MOV.U32 R47, RZ, RZ, R12 ;  /* 0x000000ffff2f7224 */ /* 0x000fe400078e000c */
.L_x_62448:
[----:B------:R-:W-:Y:S05]  /*15e40*/  BSYNC B1 ;  /* 0x0000000000017941 */ /* 0x000fea0003800000 */
.L_x_62446:
        /* <DEDUP_REMOVED lines=9> */
.L_x_62450:
[----:B------:R-:W-:Y:S02]  /*15ee0*/  IMAD.MOV.U32 R56, RZ, RZ, R13 ;  /* 0x000000ffff387224 */ /* 0x000fe400078e000d */
[----:B------:R-:W-:Y:S02]  /*15ef0*/  IMAD.MOV.U32 R12, RZ, RZ, R14 ;  /* 0x000000ffff0c7224 */ /* 0x000fe400078e000e */
[----:B------:R-:W-:Y:S02]  /*15f00*/  IMAD.MOV.U32 R13, RZ, RZ, R10 ;  /* 0x000000ffff0d7224 */ /* 0x000fe400078e000a */
[----:B------:R-:W-:Y:S02]  /*15f10*/  IMAD.MOV.U32 R14, RZ, RZ, R11 ;  /* 0x000000ffff0e7224 */ /* 0x000fe400078e000b */
.L_x_62451:
[----:B------:R-:W-:Y:S05]  /*15f20*/  BSYNC B1 ;  /* 0x0000000000017941 */ /* 0x000fea0003800000 */
.L_x_62449:
        /* <DEDUP_REMOVED lines=9> */
.L_x_62453:
[----:B------:R-:W-:Y:S01]  /*15fc0*/  MOV R11, R56 ;  /* 0x00000038000b7202 */ /* 0x000fe20000000f00 */
[----:B------:R-:W-:Y:S02]  /*15fd0*/  IMAD.MOV.U32 R10, RZ, RZ, R12 ;  /* 0x000000ffff0a7224 */ /* 0x000fe400078e000c */
[----:B------:R-:W-:Y:S02]  /*15fe0*/  IMAD.MOV.U32 R56, RZ, RZ, R53 ;  /* 0x000000ffff387224 */ /* 0x000fe400078e0035 */
[----:B------:R-:W-:Y:S02]  /*15ff0*/  IMAD.MOV.U32 R12, RZ, RZ, R9 ;  /* 0x000000ffff0c7224 */ /* 0x000fe400078e0009 */
.L_x_62454:
[----:B------:R-:W-:Y:S05]  /*16000*/  BSYNC B1 ;  /* 0x0000000000017941 */ /* 0x000fea0003800000 */
.L_x_62452:
        /* <DEDUP_REMOVED lines=9> */
.L_x_62456:
[----:B------:R-:W-:Y:S01]  /*160a0*/  IMAD.MOV.U32 R58, RZ, RZ, R11 ;  /* 0x000000ffff3a7224 */ /* 0x000fe200078e000b */
[----:B------:R-:W-:Y:S01]  /*160b0*/  MOV R9, R10 ;  /* 0x0000000a00097202 */ /* 0x000fe20000000f00 */
[----:B------:R-:W-:Y:S02]  /*160c0*/  IMAD.MOV.U32 R11, RZ, RZ, R8 ;  /* 0x000000ffff0b7224 */ /* 0x000fe400078e0008 */
[----:B------:R-:W-:Y:S02]  /*160d0*/  IMAD.MOV.U32 R10, RZ, RZ, R7 ;  /* 0x000000ffff0a7224 */ /* 0x000fe400078e0007 */
.L_x_62457:
[----:B------:R-:W-:Y:S05]  /*160e0*/  BSYNC B1 ;  /* 0x0000000000017941 */ /* 0x000fea0003800000 */
.L_x_62455:
        /* <DEDUP_REMOVED lines=9> */
.L_x_62459:
[----:B------:R-:W-:Y:S01]  /*16180*/  IMAD.MOV.U32 R8, RZ, RZ, R58 ;  /* 0x000000ffff087224 */ /* 0x000fe200078e003a */
[----:B------:R-:W-:Y:S01]  /*16190*/  MOV R58, R55 ;  /* 0x00000037003a7202 */ /* 0x000fe20000000f00 */
[----:B------:R-:W-:Y:S02]  /*161a0*/  IMAD.MOV.U32 R7, RZ, RZ, R9 ;  /* 0x000000ffff077224 */ /* 0x000fe400078e0009 */
[----:B------:R-:W-:Y:S02]  /*161b0*/  IMAD.MOV.U32 R9, RZ, RZ, R6 ;  /* 0x000000ffff097224 */ /* 0x000fe400078e0006 */
.L_x_62460:
[----:B------:R-:W-:Y:S05]  /*161c0*/  BSYNC B1 ;  /* 0x0000000000017941 */ /* 0x000fea0003800000 */
.L_x_62458:
        /* <DEDUP_REMOVED lines=16> */
.L_x_62462:
[----:B------:R-:W-:Y:S01]  /*162d0*/  IMAD.MOV.U32 R40, RZ, RZ, R57 ;  /* 0x000000ffff287224 */ /* 0x000fe200078e0039 */
[----:B------:R-:W-:Y:S01]  /*162e0*/  MOV R6, R15 ;  /* 0x0000000f00067202 */ /* 0x000fe20000000f00 */
[----:B------:R-:W-:Y:S02]  /*162f0*/  IMAD.MOV.U32 R57, RZ, RZ, R42 ;  /* 0x000000ffff397224 */ /* 0x000fe400078e002a */
[----:B------:R-:W-:Y:S02]  /*16300*/  IMAD.MOV.U32 R15, RZ, RZ, R4 ;  /* 0x000000ffff0f7224 */ /* 0x000fe400078e0004 */
.L_x_62463:
[----:B------:R-:W-:Y:S05]  /*16310*/  BSYNC B1 ;  /* 0x0000000000017941 */ /* 0x000fea0003800000 */
.L_x_62461:
        /* <DEDUP_REMOVED lines=9> */
.L_x_62465:
[----:B------:R-:W-:Y:S01]  /*163b0*/  IMAD.MOV.U32 R51, RZ, RZ, R40 ;  /* 0x000000ffff337224 */ /* 0x000fe200078e0028 */
[----:B------:R-:W-:Y:S01]  /*163c0*/  MOV R40, R33 ;  /* 0x0000002100287202 */ /* 0x000fe20000000f00 */
[----:B------:R-:W-:Y:S02]  /*163d0*/  IMAD.MOV.U32 R31, RZ, RZ, R6 ;  /* 0x000000ffff1f7224 */ /* 0x000fe400078e0006 */
[----:B------:R-:W-:Y:S02]  /*163e0*/  IMAD.MOV.U32 R6, RZ, RZ, R5 ;  /* 0x000000ffff067224 */ /* 0x000fe400078e0005 */
.L_x_62466:
[----:B------:R-:W-:Y:S05]  /*163f0*/  BSYNC B1 ;  /* 0x0000000000017941 */ /* 0x000fea0003800000 */
.L_x_62464:
        /* <DEDUP_REMOVED lines=9> */
.L_x_62468:
[----:B------:R-:W-:Y:S02]  /*16490*/  IMAD.MOV.U32 R42, RZ, RZ, R51 ;  /* 0x000000ffff2a7224 */ /* 0x000fe400078e0033 */
[----:B------:R-:W-:Y:S01]  /*164a0*/  IMAD.MOV.U32 R4, RZ, RZ, R31 ;  /* 0x000000ffff047224 */ /* 0x000fe200078e001f */
[----:B------:R-:W-:Y:S01]  /*164b0*/  MOV R31, R44 ;  /* 0x0000002c001f7202 */ /* 0x000fe20000000f00 */
[----:B------:R-:W-:Y:S02]  /*164c0*/  IMAD.MOV.U32 R51, RZ, RZ, R60 ;  /* 0x000000ffff337224 */ /* 0x000fe400078e003c */
.L_x_62469:
[----:B------:R-:W-:Y:S05]  /*164d0*/  BSYNC B1 ;  /* 0x0000000000017941 */ /* 0x000fea0003800000 */
.L_x_62467:
        /* <DEDUP_REMOVED lines=9> */
.L_x_62471:
[----:B------:R-:W-:Y:S02]  /*16570*/  IMAD.MOV.U32 R33, RZ, RZ, R42 ;  /* 0x000000ffff217224 */ /* 0x000fe400078e002a */
[----:B------:R-:W-:Y:S02]  /*16580*/  IMAD.MOV.U32 R5, RZ, RZ, R4 ;  /* 0x000000ffff057224 */ /* 0x000fe400078e0004 */
[----:B------:R-:W-:Y:S02]  /*16590*/  IMAD.MOV.U32 R42, RZ, RZ, R35 ;  /* 0x000000ffff2a7224 */ /* 0x000fe400078e0023 */
[----:B------:R-:W-:Y:S02]  /*165a0*/  IMAD.MOV.U32 R4, RZ, RZ, R3 ;  /* 0x000000ffff047224 */ /* 0x000fe400078e0003 */
.L_x_62472:
[----:B------:R-:W-:Y:S05]  /*165b0*/  BSYNC B1 ;  /* 0x0000000000017941 */ /* 0x000fea0003800000 */
.L_x_62470:
        /* <DEDUP_REMOVED lines=9> */
.L_x_62474:
[----:B------:R-:W-:Y:S02]  /*16650*/  IMAD.MOV.U32 R60, RZ, RZ, R33 ;  /* 0x000000ffff3c7224 */ /* 0x000fe400078e0021 */
[----:B------:R-:W-:Y:S02]  /*16660*/  IMAD.MOV.U32 R44, RZ, RZ, R5 ;  /* 0x000000ffff2c7224 */ /* 0x000fe400078e0005 */
[----:B------:R-:W-:Y:S02]  /*16670*/  IMAD.MOV.U32 R33, RZ, RZ, R46 ;  /* 0x000000ffff217224 */ /* 0x000fe400078e002e */
[----:B------:R-:W-:Y:S02]  /*16680*/  IMAD.MOV.U32 R5, RZ, RZ, R2 ;  /* 0x000000ffff057224 */ /* 0x000fe400078e0002 */
.L_x_62475:
[----:B------:R-:W-:Y:S05]  /*16690*/  BSYNC B1 ;  /* 0x0000000000017941 */ /* 0x000fea0003800000 */
.L_x_62473:
        /* <DEDUP_REMOVED lines=9> */
.L_x_62477:
[----:B------:R-:W-:Y:S02]  /*16730*/  IMAD.MOV.U32 R35, RZ, RZ, R60 ;  /* 0x000000ffff237224 */ /* 0x000fe400078e003c */
[----:B------:R-:W-:Y:S02]  /*16740*/  IMAD.MOV.U32 R3, RZ, RZ, R44 ;  /* 0x000000ffff037224 */ /* 0x000fe400078e002c */
[----:B------:R-:W-:Y:S02]  /*16750*/  IMAD.MOV.U32 R60, RZ, RZ, R37 ;  /* 0x000000ffff3c7224 */ /* 0x000fe400078e0025 */
[----:B------:R-:W-:Y:S02]  /*16760*/  IMAD.MOV.U32 R44, RZ, RZ, R17 ;  /* 0x000000ffff2c7224 */ /* 0x000fe400078e0011 */
.L_x_62478:
[----:B------:R-:W-:Y:S05]  /*16770*/  BSYNC B1 ;  /* 0x0000000000017941 */ /* 0x000fea0003800000 */
.L_x_62476:
        /* <DEDUP_REMOVED lines=9> */
.L_x_62480:
[----:B------:R-:W-:Y:S01]  /*16810*/  MOV R46, R35 ;  /* 0x00000023002e7202 */ /* 0x000fe20000000f00 */
[----:B------:R-:W-:Y:S02]  /*16820*/  IMAD.MOV.U32 R2, RZ, RZ, R3 ;  /* 0x000000ffff027224 */ /* 0x000fe400078e0003 */
[----:B------:R-:W-:Y:S02]  /*16830*/  IMAD.MOV.U32 R35, RZ, RZ, R48 ;  /* 0x000000ffff237224 */ /* 0x000fe400078e0030 */
[----:B------:R-:W-:Y:S02]  /*16840*/  IMAD.MOV.U32 R3, RZ, RZ, R16 ;  /* 0x000000ffff037224 */ /* 0x000fe400078e0010 */
.L_x_62481:
[----:B------:R-:W-:Y:S05]  /*16850*/  BSYNC B1 ;  /* 0x0000000000017941 */ /* 0x000fea0003800000 */
.L_x_62479:
        /* <DEDUP_REMOVED lines=9> */
.L_x_62483:
[----:B------:R-:W-:Y:S01]  /*168f0*/  IMAD.MOV.U32 R37, RZ, RZ, R46 ;  /* 0x000000ffff257224 */ /* 0x000fe200078e002e */
[----:B------:R-:W-:Y:S01]  /*16900*/  MOV R17, R2 ;  /* 0x0000000200117202 */ /* 0x000fe20000000f00 */
[----:B------:R-:W-:Y:S02]  /*16910*/  IMAD.MOV.U32 R46, RZ, RZ, R39 ;  /* 0x000000ffff2e7224 */ /* 0x000fe400078e0027 */
[----:B------:R-:W-:Y:S02]  /*16920*/  IMAD.MOV.U32 R2, RZ, RZ, R19 ;  /* 0x000000ffff027224 */ /* 0x000fe400078e0013 */
.L_x_62484:
[----:B------:R-:W-:Y:S05]  /*16930*/  BSYNC B1 ;  /* 0x0000000000017941 */ /* 0x000fea0003800000 */
.L_x_62482:
        /* <DEDUP_REMOVED lines=9> */
.L_x_62486:
[----:B------:R-:W-:Y:S01]  /*169d0*/  IMAD.MOV.U32 R48, RZ, RZ, R37 ;  /* 0x000000ffff307224 */ /* 0x000fe200078e0025 */
[----:B------:R-:W-:Y:S01]  /*169e0*/  MOV R37, R62 ;  /* 0x0000003e00257202 */ /* 0x000fe20000000f00 */
[----:B------:R-:W-:Y:S02]  /*169f0*/  IMAD.MOV.U32 R16, RZ, RZ, R17 ;  /* 0x000000ffff107224 */ /* 0x000fe400078e0011 */
[----:B------:R-:W-:Y:S02]  /*16a00*/  IMAD.MOV.U32 R17, RZ, RZ, R18 ;  /* 0x000000ffff117224 */ /* 0x000fe400078e0012 */
.L_x_62487:
[----:B------:R-:W-:Y:S05]  /*16a10*/  BSYNC B1 ;  /* 0x0000000000017941 */ /* 0x000fea0003800000 */
.L_x_62485:
        /* <DEDUP_REMOVED lines=9> */
.L_x_62489:
[----:B------:R-:W-:Y:S02]  /*16ab0*/  IMAD.MOV.U32 R18, RZ, RZ, R48 ;  /* 0x000000ffff127224 */ /* 0x000fe400078e0030 */
[----:B------:R-:W-:Y:S01]  /*16ac0*/  IMAD.MOV.U32 R19, RZ, RZ, R16 ;  /* 0x000000ffff137224 */ /* 0x000fe200078e0010 */
[----:B------:R-:W-:Y:S01]  /*16ad0*/  MOV R16, R47 ;  /* 0x0000002f00107202 */ /* 0x000fe20000000f00 */
[----:B------:R-:W-:Y:S02]  /*16ae0*/  IMAD.MOV.U32 R48, RZ, RZ, R49 ;  /* 0x000000ffff307224 */ /* 0x000fe400078e0031 */
.L_x_62490:
[----:B------:R-:W-:Y:S05]  /*16af0*/  BSYNC B1 ;  /* 0x0000000000017941 */ /* 0x000fea0003800000 */
.L_x_62488:
        /* <DEDUP_REMOVED lines=9> */
.L_x_62492:
[----:B------:R-:W-:Y:S02]  /*16b90*/  IMAD.MOV.U32 R47, RZ, RZ, R18 ;  /* 0x000000ffff2f7224 */ /* 0x000fe400078e0012 */
[----:B------:R-:W-:Y:S02]  /*16ba0*/  IMAD.MOV.U32 R39, RZ, RZ, R19 ;  /* 0x000000ffff277224 */ /* 0x000fe400078e0013 */
[----:B------:R-:W-:Y:S02]  /*16bb0*/  IMAD.MOV.U32 R18, RZ, RZ, R13 ;  /* 0x000000ffff127224 */ /* 0x000fe400078e000d */
[----:B------:R-:W-:Y:S02]  /*16bc0*/  IMAD.MOV.U32 R19, RZ, RZ, R14 ;  /* 0x000000ffff137224 */ /* 0x000fe400078e000e */
.L_x_62493:
[----:B------:R-:W-:Y:S05]  /*16bd0*/  BSYNC B1 ;  /* 0x0000000000017941 */ /* 0x000fea0003800000 */
.L_x_62491:
        /* <DEDUP_REMOVED lines=9> */
.L_x_62495:
[----:B------:R-:W-:Y:S02]  /*16c70*/  IMAD.MOV.U32 R14, RZ, RZ, R47 ;  /* 0x000000ffff0e7224 */ /* 0x000fe400078e002f */
[----:B------:R-:W-:Y:S02]  /*16c80*/  IMAD.MOV.U32 R13, RZ, RZ, R39 ;  /* 0x000000ffff0d7224 */ /* 0x000fe400078e0027 */
[----:B------:R-:W-:Y:S02]  /*16c90*/  IMAD.MOV.U32 R47, RZ, RZ, R56 ;  /* 0x000000ffff2f7224 */ /* 0x000fe400078e0038 */
[----:B------:R-:W-:Y:S02]  /*16ca0*/  IMAD.MOV.U32 R39, RZ, RZ, R12 ;  /* 0x000000ffff277224 */ /* 0x000fe400078e000c */
.L_x_62496:
[----:B------:R-:W-:Y:S05]  /*16cb0*/  BSYNC B1 ;  /* 0x0000000000017941 */ /* 0x000fea0003800000 */
.L_x_62494:
        /* <DEDUP_REMOVED lines=9> */
.L_x_62498:
[----:B------:R-:W-:Y:S02]  /*16d50*/  IMAD.MOV.U32 R49, RZ, RZ, R14 ;  /* 0x000000ffff317224 */ /* 0x000fe400078e000e */
[----:B------:R-:W-:Y:S02]  /*16d60*/  IMAD.MOV.U32 R12, RZ, RZ, R13 ;  /* 0x000000ffff0c7224 */ /* 0x000fe400078e000d */
[----:B------:R-:W-:Y:S02]  /*16d70*/  IMAD.MOV.U32 R14, RZ, RZ, R11 ;  /* 0x000000ffff0e7224 */ /* 0x000fe400078e000b */
[----:B------:R-:W-:Y:S02]  /*16d80*/  IMAD.MOV.U32 R13, RZ, RZ, R10 ;  /* 0x000000ffff0d7224 */ /* 0x000fe400078e000a */
.L_x_62499:
[----:B------:R-:W-:Y:S05]  /*16d90*/  BSYNC B1 ;  /* 0x0000000000017941 */ /* 0x000fea0003800000 */
.L_x_62497:
        /* <DEDUP_REMOVED lines=9> */
.L_x_62501:
[----:B------:R-:W-:Y:S01]  /*16e30*/  MOV R11, R49 ;  /* 0x00000031000b7202 */ /* 0x000fe20000000f00 */
[----:B------:R-:W-:Y:S02]  /*16e40*/  IMAD.MOV.U32 R10, RZ, RZ, R12 ;  /* 0x000000ffff0a7224 */ /* 0x000fe400078e000c */
[----:B------:R-:W-:Y:S02]  /*16e50*/  IMAD.MOV.U32 R49, RZ, RZ, R58 ;  /* 0x000000ffff317224 */ /* 0x000fe400078e003a */
[----:B------:R-:W-:Y:S02]  /*16e60*/  IMAD.MOV.U32 R12, RZ, RZ, R9 ;  /* 0x000000ffff0c7224 */ /* 0x000fe400078e0009 */
.L_x_62502:
[----:B------:R-:W-:Y:S05]  /*16e70*/  BSYNC B1 ;  /* 0x0000000000017941 */ /* 0x000fea0003800000 */
.L_x_62500:
        /* <DEDUP_REMOVED lines=9> */
.L_x_62504:
[----:B------:R-:W-:Y:S01]  /*16f10*/  IMAD.MOV.U32 R53, RZ, RZ, R11 ;  /* 0x000000ffff357224 */ /* 0x000fe200078e000b */
[----:B------:R-:W-:Y:S01]  /*16f20*/  MOV R9, R10 ;  /* 0x0000000a00097202 */ /* 0x000fe20000000f00 */
[----:B------:R-:W-:Y:S02]  /*16f30*/  IMAD.MOV.U32 R11, RZ, RZ, R8 ;  /* 0x000000ffff0b7224 */ /* 0x000fe400078e0008 */
[----:B------:R-:W-:Y:S02]  /*16f40*/  IMAD.MOV.U32 R10, RZ, RZ, R7 ;  /* 0x000000ffff0a7224 */ /* 0x000fe400078e0007 */
.L_x_62505:
[----:B------:R-:W-:Y:S05]  /*16f50*/  BSYNC B1 ;  /* 0x0000000000017941 */ /* 0x000fea0003800000 */
.L_x_62503:
        /* <DEDUP_REMOVED lines=16> */
.L_x_62507:
[----:B------:R-:W-:Y:S01]  /*17060*/  MOV R38, R57 ;  /* 0x0000003900267202 */ /* 0x000fe20000000f00 */
[----:B------:R-:W-:Y:S02]  /*17070*/  IMAD.MOV.U32 R8, RZ, RZ, R15 ;  /* 0x000000ffff087224 */ /* 0x000fe400078e000f */
[----:B------:R-:W-:Y:S02]  /*17080*/  IMAD.MOV.U32 R57, RZ, RZ, R40 ;  /* 0x000000ffff397224 */ /* 0x000fe400078e0028 */
[----:B------:R-:W-:Y:S02]  /*17090*/  IMAD.MOV.U32 R15, RZ, RZ, R6 ;  /* 0x000000ffff0f7224 */ /* 0x000fe400078e0006 */
.L_x_62508:
[----:B------:R-:W-:Y:S05]  /*170a0*/  BSYNC B1 ;  /* 0x0000000000017941 */ /* 0x000fea0003800000 */
.L_x_62506:
        /* <DEDUP_REMOVED lines=9> */
.L_x_62510:
[----:B------:R-:W-:Y:S01]  /*17140*/  IMAD.MOV.U32 R29, RZ, RZ, R38 ;  /* 0x000000ffff1d7224 */ /* 0x000fe200078e0026 */
[----:B------:R-:W-:Y:S01]  /*17150*/  MOV R7, R8 ;  /* 0x0000000800077202 */ /* 0x000fe20000000f00 */
[----:B------:R-:W-:Y:S02]  /*17160*/  IMAD.MOV.U32 R38, RZ, RZ, R51 ;  /* 0x000000ffff267224 */ /* 0x000fe400078e0033 */
[----:B------:R-:W-:Y:S02]  /*17170*/  IMAD.MOV.U32 R8, RZ, RZ, R31 ;  /* 0x000000ffff087224 */ /* 0x000fe400078e001f */
.L_x_62511:
[----:B------:R-:W-:Y:S05]  /*17180*/  BSYNC B1 ;  /* 0x0000000000017941 */ /* 0x000fea0003800000 */
.L_x_62509:
        /* <DEDUP_REMOVED lines=9> */
.L_x_62513:
[----:B------:R-:W-:Y:S01]  /*17220*/  IMAD.MOV.U32 R40, RZ, RZ, R29 ;  /* 0x000000ffff287224 */ /* 0x000fe200078e001d */
[----:B------:R-:W-:Y:S01]  /*17230*/  MOV R29, R42 ;  /* 0x0000002a001d7202 */ /* 0x000fe20000000f00 */
[----:B------:R-:W-:Y:S02]  /*17240*/  IMAD.MOV.U32 R6, RZ, RZ, R7 ;  /* 0x000000ffff067224 */ /* 0x000fe400078e0007 */
[----:B------:R-:W-:Y:S02]  /*17250*/  IMAD.MOV.U32 R7, RZ, RZ, R4 ;  /* 0x000000ffff077224 */ /* 0x000fe400078e0004 */
.L_x_62514:
[----:B------:R-:W-:Y:S05]  /*17260*/  BSYNC B1 ;  /* 0x0000000000017941 */ /* 0x000fea0003800000 */
.L_x_62512:
        /* <DEDUP_REMOVED lines=9> */
.L_x_62516:
[----:B------:R-:W-:Y:S02]  /*17300*/  IMAD.MOV.U32 R51, RZ, RZ, R40 ;  /* 0x000000ffff337224 */ /* 0x000fe400078e0028 */
[----:B------:R-:W-:Y:S01]  /*17310*/  IMAD.MOV.U32 R31, RZ, RZ, R6 ;  /* 0x000000ffff1f7224 */ /* 0x000fe200078e0006 */
[----:B------:R-:W-:Y:S01]  /*17320*/  MOV R6, R5 ;  /* 0x0000000500067202 */ /* 0x000fe20000000f00 */
[----:B------:R-:W-:Y:S02]  /*17330*/  IMAD.MOV.U32 R40, RZ, RZ, R33 ;  /* 0x000000ffff287224 */ /* 0x000fe400078e0021 */
.L_x_62517:
[----:B------:R-:W-:Y:S05]  /*17340*/  BSYNC B1 ;  /* 0x0000000000017941 */ /* 0x000fea0003800000 */
.L_x_62515:
        /* <DEDUP_REMOVED lines=9> */
.L_x_62519:
[----:B------:R-:W-:Y:S02]  /*173e0*/  IMAD.MOV.U32 R42, RZ, RZ, R51 ;  /* 0x000000ffff2a7224 */ /* 0x000fe400078e0033 */
[----:B------:R-:W-:Y:S02]  /*173f0*/  IMAD.MOV.U32 R4, RZ, RZ, R31 ;  /* 0x000000ffff047224 */ /* 0x000fe400078e001f */
[----:B------:R-:W-:Y:S02]  /*17400*/  IMAD.MOV.U32 R51, RZ, RZ, R60 ;  /* 0x000000ffff337224 */ /* 0x000fe400078e003c */
[----:B------:R-:W-:Y:S02]  /*17410*/  IMAD.MOV.U32 R31, RZ, RZ, R44 ;  /* 0x000000ffff1f7224 */ /* 0x000fe400078e002c */
.L_x_62520:
[----:B------:R-:W-:Y:S05]  /*17420*/  BSYNC B1 ;  /* 0x0000000000017941 */ /* 0x000fea0003800000 */
.L_x_62518:
        /* <DEDUP_REMOVED lines=9> */
.L_x_62522:
[----:B------:R-:W-:Y:S02]  /*174c0*/  IMAD.MOV.U32 R33, RZ, RZ, R42 ;  /* 0x000000ffff217224 */ /* 0x000fe400078e002a */
[----:B------:R-:W-:Y:S02]  /*174d0*/  IMAD.MOV.U32 R5, RZ, RZ, R4 ;  /* 0x000000ffff057224 */ /* 0x000fe400078e0004 */
[----:B------:R-:W-:Y:S02]  /*174e0*/  IMAD.MOV.U32 R42, RZ, RZ, R35 ;  /* 0x000000ffff2a7224 */ /* 0x000fe400078e0023 */
[----:B------:R-:W-:Y:S02]  /*174f0*/  IMAD.MOV.U32 R4, RZ, RZ, R3 ;  /* 0x000000ffff047224 */ /* 0x000fe400078e0003 */
.L_x_62523:
[----:B------:R-:W-:Y:S05]  /*17500*/  BSYNC B1 ;  /* 0x0000000000017941 */ /* 0x000fea0003800000 */
.L_x_62521:
        /* <DEDUP_REMOVED lines=9> */
.L_x_62525:
[----:B------:R-:W-:Y:S02]  /*175a0*/  IMAD.MOV.U32 R56, RZ, RZ, R33 ;  /* 0x000000ffff387224 */ /* 0x000fe400078e0021 */
[----:B------:R-:W-:Y:S02]  /*175b0*/  IMAD.MOV.U32 R44, RZ, RZ, R5 ;  /* 0x000000ffff2c7224 */ /* 0x000fe400078e0005 */
[----:B------:R-:W-:Y:S02]  /*175c0*/  IMAD.MOV.U32 R33, RZ, RZ, R46 ;  /* 0x000000ffff217224 */ /* 0x000fe400078e002e */
[----:B------:R-:W-:Y:S02]  /*175d0*/  IMAD.MOV.U32 R5, RZ, RZ, R2 ;  /* 0x000000ffff057224 */ /* 0x000fe400078e0002 */
.L_x_62526:
[----:B------:R-:W-:Y:S05]  /*175e0*/  BSYNC B1 ;  /* 0x0000000000017941 */ /* 0x000fea0003800000 */
.L_x_62524:
        /* <DEDUP_REMOVED lines=9> */
.L_x_62528:
[----:B------:R-:W-:Y:S01]  /*17680*/  MOV R35, R56 ;  /* 0x0000003800237202 */ /* 0x000fe20000000f00 */
[----:B------:R-:W-:Y:S02]  /*17690*/  IMAD.MOV.U32 R3, RZ, RZ, R44 ;  /* 0x000000ffff037224 */ /* 0x000fe400078e002c */
[----:B------:R-:W-:Y:S02]  /*176a0*/  IMAD.MOV.U32 R56, RZ, RZ, R37 ;  /* 0x000000ffff387224 */ /* 0x000fe400078e0025 */
[----:B------:R-:W-:Y:S02]  /*176b0*/  IMAD.MOV.U32 R44, RZ, RZ, R17 ;  /* 0x000000ffff2c7224 */ /* 0x000fe400078e0011 */
.L_x_62529:
[----:B------:R-:W-:Y:S05]  /*176c0*/  BSYNC B1 ;  /* 0x0000000000017941 */ /* 0x000fea0003800000 */
.L_x_62527:
        /* <DEDUP_REMOVED lines=9> */
.L_x_62531:
[----:B------:R-:W-:Y:S01]  /*17760*/  IMAD.MOV.U32 R17, RZ, RZ, R35 ;  /* 0x000000ffff117224 */ /* 0x000fe200078e0023 */
[----:B------:R-:W-:Y:S01]  /*17770*/  MOV R2, R3 ;  /* 0x0000000300027202 */ /* 0x000fe20000000f00 */
[----:B------:R-:W-:Y:S02]  /*17780*/  IMAD.MOV.U32 R35, RZ, RZ, R48 ;  /* 0x000000ffff237224 */ /* 0x000fe400078e0030 */
[----:B------:R-:W-:Y:S02]  /*17790*/  IMAD.MOV.U32 R3, RZ, RZ, R16 ;  /* 0x000000ffff037224 */ /* 0x000fe400078e0010 */
.L_x_62532:
[----:B------:R-:W-:Y:S05]  /*177a0*/  BSYNC B1 ;  /* 0x0000000000017941 */ /* 0x000fea0003800000 */
.L_x_62530:
        /* <DEDUP_REMOVED lines=9> */
.L_x_62534:
[----:B------:R-:W-:Y:S01]  /*17840*/  IMAD.MOV.U32 R46, RZ, RZ, R17 ;  /* 0x000000ffff2e7224 */ /* 0x000fe200078e0011 */
[----:B------:R-:W-:Y:S01]  /*17850*/  MOV R17, R18 ;  /* 0x0000001200117202 */ /* 0x000fe20000000f00 */
[----:B------:R-:W-:Y:S02]  /*17860*/  IMAD.MOV.U32 R16, RZ, RZ, R2 ;  /* 0x000000ffff107224 */ /* 0x000fe400078e0002 */
[----:B------:R-:W-:Y:S02]  /*17870*/  IMAD.MOV.U32 R2, RZ, RZ, R19 ;  /* 0x000000ffff027224 */ /* 0x000fe400078e0013 */
.L_x_62535:
[----:B------:R-:W-:Y:S05]  /*17880*/  BSYNC B1 ;  /* 0x0000000000017941 */ /* 0x000fea0003800000 */
.L_x_62533:
        /* <DEDUP_REMOVED lines=9> */
.L_x_62537:
[----:B------:R-:W-:Y:S02]  /*17920*/  IMAD.MOV.U32 R19, RZ, RZ, R46 ;  /* 0x000000ffff137224 */ /* 0x000fe400078e002e */
[----:B------:R-:W-:Y:S01]  /*17930*/  IMAD.MOV.U32 R18, RZ, RZ, R16 ;  /* 0x000000ffff127224 */ /* 0x000fe200078e0010 */
[----:B------:R-:W-:Y:S01]  /*17940*/  MOV R16, R39 ;  /* 0x0000002700107202 */ /* 0x000fe20000000f00 */
[----:B------:R-:W-:Y:S02]  /*17950*/  IMAD.MOV.U32 R46, RZ, RZ, R47 ;  /* 0x000000ffff2e7224 */ /* 0x000fe400078e002f */
.L_x_62538:
[----:B------:R-:W-:Y:S05]  /*17960*/  BSYNC B1 ;  /* 0x0000000000017941 */ /* 0x000fea0003800000 */
.L_x_62536:
        /* <DEDUP_REMOVED lines=9> */
.L_x_62540:
[----:B------:R-:W-:Y:S02]  /*17a00*/  IMAD.MOV.U32 R48, RZ, RZ, R19 ;  /* 0x000000ffff307224 */ /* 0x000fe400078e0013 */
[----:B------:R-:W-:Y:S02]  /*17a10*/  IMAD.MOV.U32 R37, RZ, RZ, R18 ;  /* 0x000000ffff257224 */ /* 0x000fe400078e0012 */
[----:B------:R-:W-:Y:S02]  /*17a20*/  IMAD.MOV.U32 R19, RZ, RZ, R14 ;  /* 0x000000ffff137224 */ /* 0x000fe400078e000e */
[----:B------:R-:W-:Y:S02]  /*17a30*/  IMAD.MOV.U32 R18, RZ, RZ, R13 ;  /* 0x000000ffff127224 */ /* 0x000fe400078e000d */
.L_x_62541:
[----:B------:R-:W-:Y:S05]  /*17a40*/  BSYNC B1 ;  /* 0x0000000000017941 */ /* 0x000fea0003800000 */
.L_x_62539:
        /* <DEDUP_REMOVED lines=9> */
.L_x_62543:
[----:B------:R-:W-:Y:S02]  /*17ae0*/  IMAD.MOV.U32 R14, RZ, RZ, R48 ;  /* 0x000000ffff0e7224 */ /* 0x000fe400078e0030 */
[----:B------:R-:W-:Y:S02]  /*17af0*/  IMAD.MOV.U32 R13, RZ, RZ, R37 ;  /* 0x000000ffff0d7224 */ /* 0x000fe400078e0025 */
[----:B------:R-:W-:Y:S02]  /*17b00*/  IMAD.MOV.U32 R48, RZ, RZ, R49 ;  /* 0x000000ffff307224 */ /* 0x000fe400078e0031 */
[----:B------:R-:W-:Y:S02]  /*17b10*/  IMAD.MOV.U32 R37, RZ, RZ, R12 ;  /* 0x000000ffff257224 */ /* 0x000fe400078e000c */
.L_x_62544:
[----:B------:R-:W-:Y:S05]  /*17b20*/  BSYNC B1 ;  /* 0x0000000000017941 */ /* 0x000fea0003800000 */
.L_x_62542:
        /* <DEDUP_REMOVED lines=9> */
.L_x_62546:
[----:B------:R-:W-:Y:S02]  /*17bc0*/  IMAD.MOV.U32 R58, RZ, RZ, R14 ;  /* 0x000000ffff3a7224 */ /* 0x000fe400078e000e */
[----:B------:R-:W-:Y:S02]  /*17bd0*/  IMAD.MOV.U32 R12, RZ, RZ, R13 ;  /* 0x000000ffff0c7224 */ /* 0x000fe400078e000d */
[----:B------:R-:W-:Y:S02]  /*17be0*/  IMAD.MOV.U32 R14, RZ, RZ, R11 ;  /* 0x000000ffff0e7224 */ /* 0x000fe400078e000b */
[----:B------:R-:W-:Y:S02]  /*17bf0*/  IMAD.MOV.U32 R13, RZ, RZ, R10 ;  /* 0x000000ffff0d7224 */ /* 0x000fe400078e000a */
.L_x_62547:
[----:B------:R-:W-:Y:S05]  /*17c00*/  BSYNC B1 ;  /* 0x0000000000017941 */ /* 0x000fea0003800000 */
.L_x_62545:
        /* <DEDUP_REMOVED lines=9> */
.L_x_62549:
[----:B------:R-:W-:Y:S01]  /*17ca0*/  MOV R11, R58 ;  /* 0x0000003a000b7202 */ /* 0x000fe20000000f00 */
[----:B------:R-:W-:Y:S02]  /*17cb0*/  IMAD.MOV.U32 R10, RZ, RZ, R12 ;  /* 0x000000ffff0a7224 */ /* 0x000fe400078e000c */
[----:B------:R-:W-:Y:S02]  /*17cc0*/  IMAD.MOV.U32 R58, RZ, RZ, R53 ;  /* 0x000000ffff3a7224 */ /* 0x000fe400078e0035 */
[----:B------:R-:W-:Y:S02]  /*17cd0*/  IMAD.MOV.U32 R12, RZ, RZ, R9 ;  /* 0x000000ffff0c7224 */ /* 0x000fe400078e0009 */
.L_x_62550:
[----:B------:R-:W-:Y:S05]  /*17ce0*/  BSYNC B1 ;  /* 0x0000000000017941 */ /* 0x000fea0003800000 */
.L_x_62548:
        /* <DEDUP_REMOVED lines=16> */
.L_x_62552:
[----:B------:R-:W-:Y:S02]  /*17df0*/  IMAD.MOV.U32 R60, RZ, RZ, R57 ;  /* 0x000000ffff3c7224 */ /* 0x000fe400078e0039 */
[----:B------:R-:W-:Y:S02]  /*17e00*/  IMAD.MOV.U32 R36, RZ, RZ, R15 ;  /* 0x000000ffff247224 */ /* 0x000fe400078e000f */
[----:B------:R-:W-:Y:S02]  /*17e10*/  IMAD.MOV.U32 R57, RZ, RZ, R38 ;  /* 0x000000ffff397224 */ /* 0x000fe400078e0026 */
[----:B------:R-:W-:Y:S02]  /*17e20*/  IMAD.MOV.U32 R15, RZ, RZ, R8 ;  /* 0x000000ffff0f7224 */ /* 0x000fe400078e0008 */
.L_x_62553:
[----:B------:R-:W-:Y:S05]  /*17e30*/  BSYNC B1 ;  /* 0x0000000000017941 */ /* 0x000fea0003800000 */
.L_x_62551:
        /* <DEDUP_REMOVED lines=9> */
.L_x_62555:
[----:B------:R-:W-:Y:S01]  /*17ed0*/  MOV R27, R60 ;  /* 0x0000003c001b7202 */ /* 0x000fe20000000f00 */
[----:B------:R-:W-:Y:S02]  /*17ee0*/  IMAD.MOV.U32 R9, RZ, RZ, R36 ;  /* 0x000000ffff097224 */ /* 0x000fe400078e0024 */
[----:B------:R-:W-:Y:S02]  /*17ef0*/  IMAD.MOV.U32 R60, RZ, RZ, R29 ;  /* 0x000000ffff3c7224 */ /* 0x000fe400078e001d */
[----:B------:R-:W-:Y:S02]  /*17f00*/  IMAD.MOV.U32 R36, RZ, RZ, R7 ;  /* 0x000000ffff247224 */ /* 0x000fe400078e0007 */
.L_x_62556:
[----:B------:R-:W-:Y:S05]  /*17f10*/  BSYNC B1 ;  /* 0x0000000000017941 */ /* 0x000fea0003800000 */
.L_x_62554:
        /* <DEDUP_REMOVED lines=9> */
.L_x_62558:
[----:B------:R-:W-:Y:S01]  /*17fb0*/  IMAD.MOV.U32 R38, RZ, RZ, R27 ;  /* 0x000000ffff267224 */ /* 0x000fe200078e001b */
[----:B------:R-:W-:Y:S01]  /*17fc0*/  MOV R8, R9 ;  /* 0x0000000900087202 */ /* 0x000fe20000000f00 */
[----:B------:R-:W-:Y:S02]  /*17fd0*/  IMAD.MOV.U32 R27, RZ, RZ, R40 ;  /* 0x000000ffff1b7224 */ /* 0x000fe400078e0028 */
[----:B------:R-:W-:Y:S02]  /*17fe0*/  IMAD.MOV.U32 R9, RZ, RZ, R6 ;  /* 0x000000ffff097224 */ /* 0x000fe400078e0006 */
.L_x_62559:
[----:B------:R-:W-:Y:S05]  /*17ff0*/  BSYNC B1 ;  /* 0x0000000000017941 */ /* 0x000fea0003800000 */
.L_x_62557:
        /* <DEDUP_REMOVED lines=9> */
.L_x_62561:
[----:B------:R-:W-:Y:S01]  /*18090*/  IMAD.MOV.U32 R29, RZ, RZ, R38 ;  /* 0x000000ffff1d7224 */ /* 0x000fe200078e0026 */
[----:B------:R-:W-:Y:S01]  /*180a0*/  MOV R38, R51 ;  /* 0x0000003300267202 */ /* 0x000fe20000000f00 */
[----:B------:R-:W-:Y:S02]  /*180b0*/  IMAD.MOV.U32 R7, RZ, RZ, R8 ;  /* 0x000000ffff077224 */ /* 0x000fe400078e0008 */
[----:B------:R-:W-:Y:S02]  /*180c0*/  IMAD.MOV.U32 R8, RZ, RZ, R31 ;  /* 0x000000ffff087224 */ /* 0x000fe400078e001f */
.L_x_62562:
[----:B------:R-:W-:Y:S05]  /*180d0*/  BSYNC B1 ;  /* 0x0000000000017941 */ /* 0x000fea0003800000 */
.L_x_62560:
        /* <DEDUP_REMOVED lines=9> */
.L_x_62564:
[----:B------:R-:W-:Y:S02]  /*18170*/  IMAD.MOV.U32 R40, RZ, RZ, R29 ;  /* 0x000000ffff287224 */ /* 0x000fe400078e001d */
[----:B------:R-:W-:Y:S01]  /*18180*/  IMAD.MOV.U32 R6, RZ, RZ, R7 ;  /* 0x000000ffff067224 */ /* 0x000fe200078e0007 */
[----:B------:R-:W-:Y:S01]  /*18190*/  MOV R7, R4 ;  /* 0x0000000400077202 */ /* 0x000fe20000000f00 */
[----:B------:R-:W-:Y:S02]  /*181a0*/  IMAD.MOV.U32 R29, RZ, RZ, R42 ;  /* 0x000000ffff1d7224 */ /* 0x000fe400078e002a */
.L_x_62565:
[----:B------:R-:W-:Y:S05]  /*181b0*/  BSYNC B1 ;  /* 0x0000000000017941 */ /* 0x000fea0003800000 */
.L_x_62563:
        /* <DEDUP_REMOVED lines=9> */
.L_x_62567:
[----:B------:R-:W-:Y:S02]  /*18250*/  IMAD.MOV.U32 R39, RZ, RZ, R40 ;  /* 0x000000ffff277224 */ /* 0x000fe400078e0028 */
[----:B------:R-:W-:Y:S02]  /*18260*/  IMAD.MOV.U32 R31, RZ, RZ, R6 ;  /* 0x000000ffff1f7224 */ /* 0x000fe400078e0006 */
[----:B------:R-:W-:Y:S02]  /*18270*/  IMAD.MOV.U32 R40, RZ, RZ, R33 ;  /* 0x000000ffff287224 */ /* 0x000fe400078e0021 */
[----:B------:R-:W-:Y:S02]  /*18280*/  IMAD.MOV.U32 R6, RZ, RZ, R5 ;  /* 0x000000ffff067224 */ /* 0x000fe400078e0005 */
.L_x_62568:
[----:B------:R-:W-:Y:S05]  /*18290*/  BSYNC B1 ;  /* 0x0000000000017941 */ /* 0x000fea0003800000 */
.L_x_62566:
        /* <DEDUP_REMOVED lines=9> */
.L_x_62570:
[----:B------:R-:W-:Y:S02]  /*18330*/  IMAD.MOV.U32 R42, RZ, RZ, R39 ;  /* 0x000000ffff2a7224 */ /* 0x000fe400078e0027 */
[----:B------:R-:W-:Y:S02]  /*18340*/  IMAD.MOV.U32 R4, RZ, RZ, R31 ;  /* 0x000000ffff047224 */ /* 0x000fe400078e001f */
[----:B------:R-:W-:Y:S02]  /*18350*/  IMAD.MOV.U32 R39, RZ, RZ, R56 ;  /* 0x000000ffff277224 */ /* 0x000fe400078e0038 */
[----:B------:R-:W-:Y:S02]  /*18360*/  IMAD.MOV.U32 R31, RZ, RZ, R44 ;  /* 0x000000ffff1f7224 */ /* 0x000fe400078e002c */
.L_x_62571:
[----:B------:R-:W-:Y:S05]  /*18370*/  BSYNC B1 ;  /* 0x0000000000017941 */ /* 0x000fea0003800000 */
.L_x_62569:
        /* <DEDUP_REMOVED lines=9> */
.L_x_62573:
[----:B------:R-:W-:Y:S02]  /*18410*/  IMAD.MOV.U32 R44, RZ, RZ, R42 ;  /* 0x000000ffff2c7224 */ /* 0x000fe400078e002a */
[----:B------:R-:W-:Y:S02]  /*18420*/  IMAD.MOV.U32 R5, RZ, RZ, R4 ;  /* 0x000000ffff057224 */ /* 0x000fe400078e0004 */
[----:B------:R-:W-:Y:S02]  /*18430*/  IMAD.MOV.U32 R42, RZ, RZ, R35 ;  /* 0x000000ffff2a7224 */ /* 0x000fe400078e0023 */
[----:B------:R-:W-:Y:S02]  /*18440*/  IMAD.MOV.U32 R4, RZ, RZ, R3 ;  /* 0x000000ffff047224 */ /* 0x000fe400078e0003 */
.L_x_62574:
[----:B------:R-:W-:Y:S05]  /*18450*/  BSYNC B1 ;  /* 0x0000000000017941 */ /* 0x000fea0003800000 */
.L_x_62572:
        /* <DEDUP_REMOVED lines=9> */
.L_x_62576:
[----:B------:R-:W-:Y:S01]  /*184f0*/  MOV R33, R44 ;  /* 0x0000002c00217202 */ /* 0x000fe20000000f00 */
[----:B------:R-:W-:Y:S02]  /*18500*/  IMAD.MOV.U32 R3, RZ, RZ, R5 ;  /* 0x000000ffff037224 */ /* 0x000fe400078e0005 */
[----:B------:R-:W-:Y:S02]  /*18510*/  IMAD.MOV.U32 R44, RZ, RZ, R17 ;  /* 0x000000ffff2c7224 */ /* 0x000fe400078e0011 */
[----:B------:R-:W-:Y:S02]  /*18520*/  IMAD.MOV.U32 R5, RZ, RZ, R2 ;  /* 0x000000ffff057224 */ /* 0x000fe400078e0002 */
.L_x_62577:
[----:B------:R-:W-:Y:S05]  /*18530*/  BSYNC B1 ;  /* 0x0000000000017941 */ /* 0x000fea0003800000 */
.L_x_62575:
        /* <DEDUP_REMOVED lines=9> */
.L_x_62579:
[----:B------:R-:W-:Y:S01]  /*185d0*/  IMAD.MOV.U32 R2, RZ, RZ, R33 ;  /* 0x000000ffff027224 */ /* 0x000fe200078e0021 */
[----:B------:R-:W-:Y:S01]  /*185e0*/  MOV R17, R3 ;  /* 0x0000000300117202 */ /* 0x000fe20000000f00 */
[----:B------:R-:W-:Y:S02]  /*185f0*/  IMAD.MOV.U32 R33, RZ, RZ, R46 ;  /* 0x000000ffff217224 */ /* 0x000fe400078e002e */
[----:B------:R-:W-:Y:S02]  /*18600*/  IMAD.MOV.U32 R3, RZ, RZ, R16 ;  /* 0x000000ffff037224 */ /* 0x000fe400078e0010 */
.L_x_62580:
[----:B------:R-:W-:Y:S05]  /*18610*/  BSYNC B1 ;  /* 0x0000000000017941 */ /* 0x000fea0003800000 */
.L_x_62578:
        /* <DEDUP_REMOVED lines=9> */
.L_x_62582:
[----:B------:R-:W-:Y:S01]  /*186b0*/  IMAD.MOV.U32 R35, RZ, RZ, R2 ;  /* 0x000000ffff237224 */ /* 0x000fe200078e0002 */
[----:B------:R-:W-:Y:S01]  /*186c0*/  MOV R2, R19 ;  /* 0x0000001300027202 */ /* 0x000fe20000000f00 */
[----:B------:R-:W-:Y:S02]  /*186d0*/  IMAD.MOV.U32 R16, RZ, RZ, R17 ;  /* 0x000000ffff107224 */ /* 0x000fe400078e0011 */
[----:B------:R-:W-:Y:S02]  /*186e0*/  IMAD.MOV.U32 R17, RZ, RZ, R18 ;  /* 0x000000ffff117224 */ /* 0x000fe400078e0012 */
.L_x_62583:
[----:B------:R-:W-:Y:S05]  /*186f0*/  BSYNC B1 ;  /* 0x0000000000017941 */ /* 0x000fea0003800000 */
.L_x_62581:
        /* <DEDUP_REMOVED lines=9> */
.L_x_62585:
[----:B------:R-:W-:Y:S02]  /*18790*/  IMAD.MOV.U32 R19, RZ, RZ, R35 ;  /* 0x000000ffff137224 */ /* 0x000fe400078e0023 */
[----:B------:R-:W-:Y:S01]  /*187a0*/  IMAD.MOV.U32 R18, RZ, RZ, R16 ;  /* 0x000000ffff127224 */ /* 0x000fe200078e0010 */
[----:B------:R-:W-:Y:S01]  /*187b0*/  MOV R16, R37 ;  /* 0x0000002500107202 */ /* 0x000fe20000000f00 */
[----:B------:R-:W-:Y:S02]  /*187c0*/  IMAD.MOV.U32 R35, RZ, RZ, R48 ;  /* 0x000000ffff237224 */ /* 0x000fe400078e0030 */
.L_x_62586:
[----:B------:R-:W-:Y:S05]  /*187d0*/  BSYNC B1 ;  /* 0x0000000000017941 */ /* 0x000fea0003800000 */
.L_x_62584:
        /* <DEDUP_REMOVED lines=9> */
.L_x_62588:
[----:B------:R-:W-:Y:S02]  /*18870*/  IMAD.MOV.U32 R47, RZ, RZ, R19 ;  /* 0x000000ffff2f7224 */ /* 0x000fe400078e0013 */
[----:B------:R-:W-:Y:S02]  /*18880*/  IMAD.MOV.U32 R37, RZ, RZ, R18 ;  /* 0x000000ffff257224 */ /* 0x000fe400078e0012 */
[----:B------:R-:W-:Y:S02]  /*18890*/  IMAD.MOV.U32 R19, RZ, RZ, R14 ;  /* 0x000000ffff137224 */ /* 0x000fe400078e000e */
[----:B------:R-:W-:Y:S02]  /*188a0*/  IMAD.MOV.U32 R18, RZ, RZ, R13 ;  /* 0x000000ffff127224 */ /* 0x000fe400078e000d */
.L_x_62589:
[----:B------:R-:W-:Y:S05]  /*188b0*/  BSYNC B1 ;  /* 0x0000000000017941 */ /* 0x000fea0003800000 */
.L_x_62587:
        /* <DEDUP_REMOVED lines=9> */
.L_x_62591:
[----:B------:R-:W-:Y:S02]  /*18950*/  IMAD.MOV.U32 R14, RZ, RZ, R47 ;  /* 0x000000ffff0e7224 */ /* 0x000fe400078e002f */
[----:B------:R-:W-:Y:S02]  /*18960*/  IMAD.MOV.U32 R13, RZ, RZ, R37 ;  /* 0x000000ffff0d7224 */ /* 0x000fe400078e0025 */
[----:B------:R-:W-:Y:S02]  /*18970*/  IMAD.MOV.U32 R47, RZ, RZ, R58 ;  /* 0x000000ffff2f7224 */ /* 0x000fe400078e003a */
[----:B------:R-:W-:Y:S02]  /*18980*/  IMAD.MOV.U32 R37, RZ, RZ, R12 ;  /* 0x000000ffff257224 */ /* 0x000fe400078e000c */
.L_x_62592:
[----:B------:R-:W-:Y:S05]  /*18990*/  BSYNC B1 ;  /* 0x0000000000017941 */ /* 0x000fea0003800000 */
.L_x_62590:
        /* <DEDUP_REMOVED lines=9> */
.L_x_62594:
[----:B------:R-:W-:Y:S02]  /*18a30*/  IMAD.MOV.U32 R46, RZ, RZ, R14 ;  /* 0x000000ffff2e7224 */ /* 0x000fe400078e000e */
[----:B------:R-:W-:Y:S02]  /*18a40*/  IMAD.MOV.U32 R12, RZ, RZ, R13 ;  /* 0x000000ffff0c7224 */ /* 0x000fe400078e000d */
[----:B------:R-:W-:Y:S02]  /*18a50*/  IMAD.MOV.U32 R14, RZ, RZ, R11 ;  /* 0x000000ffff0e7224 */ /* 0x000fe400078e000b */
[----:B------:R-:W-:Y:S02]  /*18a60*/  IMAD.MOV.U32 R13, RZ, RZ, R10 ;  /* 0x000000ffff0d7224 */ /* 0x000fe400078e000a */
.L_x_62595:
[----:B------:R-:W-:Y:S05]  /*18a70*/  BSYNC B1 ;  /* 0x0000000000017941 */ /* 0x000fea0003800000 */
.L_x_62593:
        /* <DEDUP_REMOVED lines=16> */
.L_x_62597:
[----:B------:R-:W-:Y:S02]  /*18b80*/  IMAD.MOV.U32 R34, RZ, RZ, R57 ;  /* 0x000000ffff227224 */ /* 0x000fe400078e0039 */
[----:B------:R-:W-:Y:S02]  /*18b90*/  IMAD.MOV.U32 R10, RZ, RZ, R15 ;  /* 0x000000ffff0a7224 */ /* 0x000fe400078e000f */
[----:B------:R-:W-:Y:S02]  /*18ba0*/  IMAD.MOV.U32 R57, RZ, RZ, R60 ;  /* 0x000000ffff397224 */ /* 0x000fe400078e003c */
[----:B------:R-:W-:Y:S02]  /*18bb0*/  IMAD.MOV.U32 R15, RZ, RZ, R36 ;  /* 0x000000ffff0f7224 */ /* 0x000fe400078e0024 */
.L_x_62598:
[----:B------:R-:W-:Y:S05]  /*18bc0*/  BSYNC B1 ;  /* 0x0000000000017941 */ /* 0x000fea0003800000 */
.L_x_62596:
        /* <DEDUP_REMOVED lines=9> */
.L_x_62600:
[----:B------:R-:W-:Y:S02]  /*18c60*/  IMAD.MOV.U32 R25, RZ, RZ, R34 ;  /* 0x000000ffff197224 */ /* 0x000fe400078e0022 */
[----:B------:R-:W-:Y:S02]  /*18c70*/  IMAD.MOV.U32 R11, RZ, RZ, R10 ;  /* 0x000000ffff0b7224 */ /* 0x000fe400078e000a */
[----:B------:R-:W-:Y:S02]  /*18c80*/  IMAD.MOV.U32 R34, RZ, RZ, R27 ;  /* 0x000000ffff227224 */ /* 0x000fe400078e001b */
[----:B------:R-:W-:Y:S02]  /*18c90*/  IMAD.MOV.U32 R10, RZ, RZ, R9 ;  /* 0x000000ffff0a7224 */ /* 0x000fe400078e0009 */
.L_x_62601:
[----:B------:R-:W-:Y:S05]  /*18ca0*/  BSYNC B1 ;  /* 0x0000000000017941 */ /* 0x000fea0003800000 */
.L_x_62599:
        /* <DEDUP_REMOVED lines=9> */
.L_x_62603:
[----:B------:R-:W-:Y:S01]  /*18d40*/  MOV R48, R25 ;  /* 0x0000001900307202 */ /* 0x000fe20000000f00 */
[----:B------:R-:W-:Y:S02]  /*18d50*/  IMAD.MOV.U32 R36, RZ, RZ, R11 ;  /* 0x000000ffff247224 */ /* 0x000fe400078e000b */
[----:B------:R-:W-:Y:S02]  /*18d60*/  IMAD.MOV.U32 R25, RZ, RZ, R38 ;  /* 0x000000ffff197224 */ /* 0x000fe400078e0026 */
[----:B------:R-:W-:Y:S02]  /*18d70*/  IMAD.MOV.U32 R11, RZ, RZ, R8 ;  /* 0x000000ffff0b7224 */ /* 0x000fe400078e0008 */
.L_x_62604:
[----:B------:R-:W-:Y:S05]  /*18d80*/  BSYNC B1 ;  /* 0x0000000000017941 */ /* 0x000fea0003800000 */
.L_x_62602:
        /* <DEDUP_REMOVED lines=9> */
.L_x_62606:
[----:B------:R-:W-:Y:S01]  /*18e20*/  IMAD.MOV.U32 R27, RZ, RZ, R48 ;  /* 0x000000ffff1b7224 */ /* 0x000fe200078e0030 */
[----:B------:R-:W-:Y:S01]  /*18e30*/  MOV R9, R36 ;  /* 0x0000002400097202 */ /* 0x000fe20000000f00 */
[----:B------:R-:W-:Y:S02]  /*18e40*/  IMAD.MOV.U32 R48, RZ, RZ, R29 ;  /* 0x000000ffff307224 */ /* 0x000fe400078e001d */
[----:B------:R-:W-:Y:S02]  /*18e50*/  IMAD.MOV.U32 R36, RZ, RZ, R7 ;  /* 0x000000ffff247224 */ /* 0x000fe400078e0007 */
.L_x_62607:
[----:B------:R-:W-:Y:S05]  /*18e60*/  BSYNC B1 ;  /* 0x0000000000017941 */ /* 0x000fea0003800000 */
.L_x_62605:
        /* <DEDUP_REMOVED lines=9> */
.L_x_62609:
[----:B------:R-:W-:Y:S01]  /*18f00*/  IMAD.MOV.U32 R38, RZ, RZ, R27 ;  /* 0x000000ffff267224 */ /* 0x000fe200078e001b */
[----:B------:R-:W-:Y:S01]  /*18f10*/  MOV R27, R40 ;  /* 0x00000028001b7202 */ /* 0x000fe20000000f00 */
[----:B------:R-:W-:Y:S02]  /*18f20*/  IMAD.MOV.U32 R8, RZ, RZ, R9 ;  /* 0x000000ffff087224 */ /* 0x000fe400078e0009 */
[----:B------:R-:W-:Y:S02]  /*18f30*/  IMAD.MOV.U32 R9, RZ, RZ, R6 ;  /* 0x000000ffff097224 */ /* 0x000fe400078e0006 */
.L_x_62610:
[----:B------:R-:W-:Y:S05]  /*18f40*/  BSYNC B1 ;  /* 0x0000000000017941 */ /* 0x000fea0003800000 */
.L_x_62608:
        /* <DEDUP_REMOVED lines=9> */
.L_x_62612:
[----:B------:R-:W-:Y:S02]  /*18fe0*/  IMAD.MOV.U32 R29, RZ, RZ, R38 ;  /* 0x000000ffff1d7224 */ /* 0x000fe400078e0026 */
[----:B------:R-:W-:Y:S01]  /*18ff0*/  IMAD.MOV.U32 R7, RZ, RZ, R8 ;  /* 0x000000ffff077224 */ /* 0x000fe200078e0008 */
[----:B------:R-:W-:Y:S01]  /*19000*/  MOV R8, R31 ;  /* 0x0000001f00087202 */ /* 0x000fe20000000f00 */
[----:B------:R-:W-:Y:S02]  /*19010*/  IMAD.MOV.U32 R38, RZ, RZ, R39 ;  /* 0x000000ffff267224 */ /* 0x000fe400078e0027 */
.L_x_62613:
[----:B------:R-:W-:Y:S05]  /*19020*/  BSYNC B1 ;  /* 0x0000000000017941 */ /* 0x000fea0003800000 */
.L_x_62611:
        /* <DEDUP_REMOVED lines=9> */
.L_x_62615:
[----:B------:R-:W-:Y:S02]  /*190c0*/  IMAD.MOV.U32 R31, RZ, RZ, R29 ;  /* 0x000000ffff1f7224 */ /* 0x000fe400078e001d */
[----:B------:R-:W-:Y:S02]  /*190d0*/  IMAD.MOV.U32 R6, RZ, RZ, R7 ;  /* 0x000000ffff067224 */ /* 0x000fe400078e0007 */
[----:B------:R-:W-:Y:S02]  /*190e0*/  IMAD.MOV.U32 R29, RZ, RZ, R42 ;  /* 0x000000ffff1d7224 */ /* 0x000fe400078e002a */
[----:B------:R-:W-:Y:S02]  /*190f0*/  IMAD.MOV.U32 R7, RZ, RZ, R4 ;  /* 0x000000ffff077224 */ /* 0x000fe400078e0004 */
.L_x_62616:
[----:B------:R-:W-:Y:S05]  /*19100*/  BSYNC B1 ;  /* 0x0000000000017941 */ /* 0x000fea0003800000 */
.L_x_62614:
        /* <DEDUP_REMOVED lines=9> */
.L_x_62618:
[----:B------:R-:W-:Y:S02]  /*191a0*/  IMAD.MOV.U32 R40, RZ, RZ, R31 ;  /* 0x000000ffff287224 */ /* 0x000fe400078e001f */
[----:B------:R-:W-:Y:S02]  /*191b0*/  IMAD.MOV.U32 R4, RZ, RZ, R6 ;  /* 0x000000ffff047224 */ /* 0x000fe400078e0006 */
[----:B------:R-:W-:Y:S02]  /*191c0*/  IMAD.MOV.U32 R31, RZ, RZ, R44 ;  /* 0x000000ffff1f7224 */ /* 0x000fe400078e002c */
[----:B------:R-:W-:Y:S02]  /*191d0*/  IMAD.MOV.U32 R6, RZ, RZ, R5 ;  /* 0x000000ffff067224 */ /* 0x000fe400078e0005 */
.L_x_62619:
[----:B------:R-:W-:Y:S05]  /*191e0*/  BSYNC B1 ;  /* 0x0000000000017941 */ /* 0x000fea0003800000 */
.L_x_62617:
        /* <DEDUP_REMOVED lines=9> */
.L_x_62621:
[----:B------:R-:W-:Y:S02]  /*19280*/  IMAD.MOV.U32 R5, RZ, RZ, R40 ;  /* 0x000000ffff057224 */ /* 0x000fe400078e0028 */
[----:B------:R-:W-:Y:S02]  /*19290*/  IMAD.MOV.U32 R42, RZ, RZ, R4 ;  /* 0x000000ffff2a7224 */ /* 0x000fe400078e0004 */
[----:B------:R-:W-:Y:S02]  /*192a0*/  IMAD.MOV.U32 R40, RZ, RZ, R33 ;  /* 0x000000ffff287224 */ /* 0x000fe400078e0021 */
[----:B------:R-:W-:Y:S02]  /*192b0*/  IMAD.MOV.U32 R4, RZ, RZ, R3 ;  /* 0x000000ffff047224 */ /* 0x000fe400078e0003 */
.L_x_62622:
[----:B------:R-:W-:Y:S05]  /*192c0*/  BSYNC B1 ;  /* 0x0000000000017941 */ /* 0x000fea0003800000 */
.L_x_62620:
        /* <DEDUP_REMOVED lines=9> */
.L_x_62624:
[----:B------:R-:W-:Y:S01]  /*19360*/  MOV R44, R5 ;  /* 0x00000005002c7202 */ /* 0x000fe20000000f00 */
[----:B------:R-:W-:Y:S02]  /*19370*/  IMAD.MOV.U32 R3, RZ, RZ, R42 ;  /* 0x000000ffff037224 */ /* 0x000fe400078e002a */
[----:B------:R-:W-:Y:S02]  /*19380*/  IMAD.MOV.U32 R5, RZ, RZ, R2 ;  /* 0x000000ffff057224 */ /* 0x000fe400078e0002 */
[----:B------:R-:W-:Y:S02]  /*19390*/  IMAD.MOV.U32 R42, RZ, RZ, R17 ;  /* 0x000000ffff2a7224 */ /* 0x000fe400078e0011 */
.L_x_62625:
[----:B------:R-:W-:Y:S05]  /*193a0*/  BSYNC B1 ;  /* 0x0000000000017941 */ /* 0x000fea0003800000 */
.L_x_62623:
        /* <DEDUP_REMOVED lines=9> */
.L_x_62627:
[----:B------:R-:W-:Y:S01]  /*19440*/  IMAD.MOV.U32 R2, RZ, RZ, R44 ;  /* 0x000000ffff027224 */ /* 0x000fe200078e002c */
[----:B------:R-:W-:Y:S01]  /*19450*/  MOV R17, R3 ;  /* 0x0000000300117202 */ /* 0x000fe20000000f00 */
[----:B------:R-:W-:Y:S02]  /*19460*/  IMAD.MOV.U32 R44, RZ, RZ, R35 ;  /* 0x000000ffff2c7224 */ /* 0x000fe400078e0023 */
[----:B------:R-:W-:Y:S02]  /*19470*/  IMAD.MOV.U32 R3, RZ, RZ, R16 ;  /* 0x000000ffff037224 */ /* 0x000fe400078e0010 */
.L_x_62628:
[----:B------:R-:W-:Y:S05]  /*19480*/  BSYNC B1 ;  /* 0x0000000000017941 */ /* 0x000fea0003800000 */
.L_x_62626:
        /* <DEDUP_REMOVED lines=9> */
.L_x_62630:
[----:B------:R-:W-:Y:S01]  /*19520*/  IMAD.MOV.U32 R56, RZ, RZ, R2 ;  /* 0x000000ffff387224 */ /* 0x000fe200078e0002 */
[----:B------:R-:W-:Y:S01]  /*19530*/  MOV R2, R19 ;  /* 0x0000001300027202 */ /* 0x000fe20000000f00 */
[----:B------:R-:W-:Y:S02]  /*19540*/  IMAD.MOV.U32 R16, RZ, RZ, R17 ;  /* 0x000000ffff107224 */ /* 0x000fe400078e0011 */
[----:B------:R-:W-:Y:S02]  /*19550*/  IMAD.MOV.U32 R17, RZ, RZ, R18 ;  /* 0x000000ffff117224 */ /* 0x000fe400078e0012 */
.L_x_62631:
[----:B------:R-:W-:Y:S05]  /*19560*/  BSYNC B1 ;  /* 0x0000000000017941 */ /* 0x000fea0003800000 */
.L_x_62629:
        /* <DEDUP_REMOVED lines=9> */
.L_x_62633:
[----:B------:R-:W-:Y:S02]  /*19600*/  IMAD.MOV.U32 R19, RZ, RZ, R56 ;  /* 0x000000ffff137224 */ /* 0x000fe400078e0038 */
[----:B------:R-:W-:Y:S01]  /*19610*/  IMAD.MOV.U32 R18, RZ, RZ, R16 ;  /* 0x000000ffff127224 */ /* 0x000fe200078e0010 */
[----:B------:R-:W-:Y:S01]  /*19620*/  MOV R16, R37 ;  /* 0x0000002500107202 */ /* 0x000fe20000000f00 */
[----:B------:R-:W-:Y:S02]  /*19630*/  IMAD.MOV.U32 R56, RZ, RZ, R47 ;  /* 0x000000ffff387224 */ /* 0x000fe400078e002f */
.L_x_62634:
[----:B------:R-:W-:Y:S05]  /*19640*/  BSYNC B1 ;  /* 0x0000000000017941 */ /* 0x000fea0003800000 */
.L_x_62632:
        /* <DEDUP_REMOVED lines=9> */
.L_x_62636:
[----:B------:R-:W-:Y:S02]  /*196e0*/  IMAD.MOV.U32 R35, RZ, RZ, R19 ;  /* 0x000000ffff237224 */ /* 0x000fe400078e0013 */
[----:B------:R-:W-:Y:S02]  /*196f0*/  IMAD.MOV.U32 R33, RZ, RZ, R18 ;  /* 0x000000ffff217224 */ /* 0x000fe400078e0012 */
[----:B------:R-:W-:Y:S02]  /*19700*/  IMAD.MOV.U32 R19, RZ, RZ, R14 ;  /* 0x000000ffff137224 */ /* 0x000fe400078e000e */
[----:B------:R-:W-:Y:S02]  /*19710*/  IMAD.MOV.U32 R18, RZ, RZ, R13 ;  /* 0x000000ffff127224 */ /* 0x000fe400078e000d */
.L_x_62637:
[----:B------:R-:W-:Y:S05]  /*19720*/  BSYNC B1 ;  /* 0x0000000000017941 */ /* 0x000fea0003800000 */
.L_x_62635:
        /* <DEDUP_REMOVED lines=9> */
.L_x_62639:
[----:B------:R-:W-:Y:S02]  /*197c0*/  IMAD.MOV.U32 R14, RZ, RZ, R35 ;  /* 0x000000ffff0e7224 */ /* 0x000fe400078e0023 */
[----:B------:R-:W-:Y:S02]  /*197d0*/  IMAD.MOV.U32 R13, RZ, RZ, R33 ;  /* 0x000000ffff0d7224 */ /* 0x000fe400078e0021 */
[----:B------:R-:W-:Y:S02]  /*197e0*/  IMAD.MOV.U32 R35, RZ, RZ, R46 ;  /* 0x000000ffff237224 */ /* 0x000fe400078e002e */
[----:B------:R-:W-:Y:S02]  /*197f0*/  IMAD.MOV.U32 R33, RZ, RZ, R12 ;  /* 0x000000ffff217224 */ /* 0x000fe400078e000c */
.L_x_62640:
[----:B------:R-:W-:Y:S05]  /*19800*/  BSYNC B1 ;  /* 0x0000000000017941 */ /* 0x000fea0003800000 */
.L_x_62638:
        /* <DEDUP_REMOVED lines=16> */
.L_x_62642:
[----:B------:R-:W-:Y:S02]  /*19910*/  IMAD.MOV.U32 R32, RZ, RZ, R57 ;  /* 0x000000ffff207224 */ /* 0x000fe400078e0039 */
[----:B------:R-:W-:Y:S02]  /*19920*/  IMAD.MOV.U32 R12, RZ, RZ, R15 ;  /* 0x000000ffff0c7224 */ /* 0x000fe400078e000f */
[----:B------:R-:W-:Y:S02]  /*19930*/  IMAD.MOV.U32 R57, RZ, RZ, R34 ;  /* 0x000000ffff397224 */ /* 0x000fe400078e0022 */
[----:B------:R-:W-:Y:S02]  /*19940*/  IMAD.MOV.U32 R15, RZ, RZ, R10 ;  /* 0x000000ffff0f7224 */ /* 0x000fe400078e000a */
.L_x_62643:
[----:B------:R-:W-:Y:S05]  /*19950*/  BSYNC B1 ;  /* 0x0000000000017941 */ /* 0x000fea0003800000 */
.L_x_62641:
        /* <DEDUP_REMOVED lines=9> */
.L_x_62645:
[----:B------:R-:W-:Y:S02]  /*199f0*/  IMAD.MOV.U32 R37, RZ, RZ, R32 ;  /* 0x000000ffff257224 */ /* 0x000fe400078e0020 */
[----:B------:R-:W-:Y:S02]  /*19a00*/  IMAD.MOV.U32 R23, RZ, RZ, R12 ;  /* 0x000000ffff177224 */ /* 0x000fe400078e000c */
[----:B------:R-:W-:Y:S02]  /*19a10*/  IMAD.MOV.U32 R32, RZ, RZ, R25 ;  /* 0x000000ffff207224 */ /* 0x000fe400078e0019 */
[----:B------:R-:W-:Y:S02]  /*19a20*/  IMAD.MOV.U32 R12, RZ, RZ, R11 ;  /* 0x000000ffff0c7224 */ /* 0x000fe400078e000b */
.L_x_62646:
[----:B------:R-:W-:Y:S05]  /*19a30*/  BSYNC B1 ;  /* 0x0000000000017941 */ /* 0x000fea0003800000 */
.L_x_62644:
        /* <DEDUP_REMOVED lines=9> */
.L_x_62648:
[----:B------:R-:W-:Y:S02]  /*19ad0*/  IMAD.MOV.U32 R34, RZ, RZ, R37 ;  /* 0x000000ffff227224 */ /* 0x000fe400078e0025 */
[----:B------:R-:W-:Y:S02]  /*19ae0*/  IMAD.MOV.U32 R10, RZ, RZ, R23 ;  /* 0x000000ffff0a7224 */ /* 0x000fe400078e0017 */
[----:B------:R-:W-:Y:S02]  /*19af0*/  IMAD.MOV.U32 R37, RZ, RZ, R48 ;  /* 0x000000ffff257224 */ /* 0x000fe400078e0030 */
[----:B------:R-:W-:Y:S02]  /*19b00*/  IMAD.MOV.U32 R23, RZ, RZ, R36 ;  /* 0x000000ffff177224 */ /* 0x000fe400078e0024 */
.L_x_62649:
[----:B------:R-:W-:Y:S05]  /*19b10*/  BSYNC B1 ;  /* 0x0000000000017941 */ /* 0x000fea0003800000 */
.L_x_62647:
        /* <DEDUP_REMOVED lines=9> */
.L_x_62651:
[----:B------:R-:W-:Y:S01]  /*19bb0*/  MOV R25, R34 ;  /* 0x0000002200197202 */ /* 0x000fe20000000f00 */
[----:B------:R-:W-:Y:S02]  /*19bc0*/  IMAD.MOV.U32 R11, RZ, RZ, R10 ;  /* 0x000000ffff0b7224 */ /* 0x000fe400078e000a */
[----:B------:R-:W-:Y:S02]  /*19bd0*/  IMAD.MOV.U32 R34, RZ, RZ, R27 ;  /* 0x000000ffff227224 */ /* 0x000fe400078e001b */
[----:B------:R-:W-:Y:S02]  /*19be0*/  IMAD.MOV.U32 R10, RZ, RZ, R9 ;  /* 0x000000ffff0a7224 */ /* 0x000fe400078e0009 */
.L_x_62652:
[----:B------:R-:W-:Y:S05]  /*19bf0*/  BSYNC B1 ;  /* 0x0000000000017941 */ /* 0x000fea0003800000 */
.L_x_62650:
        /* <DEDUP_REMOVED lines=9> */
.L_x_62654:
[----:B------:R-:W-:Y:S01]  /*19c90*/  IMAD.MOV.U32 R46, RZ, RZ, R25 ;  /* 0x000000ffff2e7224 */ /* 0x000fe200078e0019 */
[----:B------:R-:W-:Y:S01]  /*19ca0*/  MOV R36, R11 ;  /* 0x0000000b00247202 */ /* 0x000fe20000000f00 */
[----:B------:R-:W-:Y:S02]  /*19cb0*/  IMAD.MOV.U32 R25, RZ, RZ, R38 ;  /* 0x000000ffff197224 */ /* 0x000fe400078e0026 */
[----:B------:R-:W-:Y:S02]  /*19cc0*/  IMAD.MOV.U32 R11, RZ, RZ, R8 ;  /* 0x000000ffff0b7224 */ /* 0x000fe400078e0008 */
.L_x_62655:
[----:B------:R-:W-:Y:S05]  /*19cd0*/  BSYNC B1 ;  /* 0x0000000000017941 */ /* 0x000fea0003800000 */
.L_x_62653:
        /* <DEDUP_REMOVED lines=9> */
.L_x_62657:
[----:B------:R-:W-:Y:S01]  /*19d70*/  IMAD.MOV.U32 R8, RZ, RZ, R46 ;  /* 0x000000ffff087224 */ /* 0x000fe200078e002e */
[----:B------:R-:W-:Y:S01]  /*19d80*/  MOV R46, R29 ;  /* 0x0000001d002e7202 */ /* 0x000fe20000000f00 */
[----:B------:R-:W-:Y:S02]  /*19d90*/  IMAD.MOV.U32 R9, RZ, RZ, R36 ;  /* 0x000000ffff097224 */ /* 0x000fe400078e0024 */
[----:B------:R-:W-:Y:S02]  /*19da0*/  IMAD.MOV.U32 R36, RZ, RZ, R7 ;  /* 0x000000ffff247224 */ /* 0x000fe400078e0007 */
.L_x_62658:
[----:B------:R-:W-:Y:S05]  /*19db0*/  BSYNC B1 ;  /* 0x0000000000017941 */ /* 0x000fea0003800000 */
.L_x_62656:
        /* <DEDUP_REMOVED lines=9> */
.L_x_62660:
[----:B------:R-:W-:Y:S02]  /*19e50*/  IMAD.MOV.U32 R27, RZ, RZ, R8 ;  /* 0x000000ffff1b7224 */ /* 0x000fe400078e0008 */
[----:B------:R-:W-:Y:S01]  /*19e60*/  IMAD.MOV.U32 R7, RZ, RZ, R9 ;  /* 0x000000ffff077224 */ /* 0x000fe200078e0009 */
[----:B------:R-:W-:Y:S01]  /*19e70*/  MOV R9, R6 ;  /* 0x0000000600097202 */ /* 0x000fe20000000f00 */
[----:B------:R-:W-:Y:S02]  /*19e80*/  IMAD.MOV.U32 R8, RZ, RZ, R31 ;  /* 0x000000ffff087224 */ /* 0x000fe400078e001f */
.L_x_62661:
[----:B------:R-:W-:Y:S05]  /*19e90*/  BSYNC B1 ;  /* 0x0000000000017941 */ /* 0x000fea0003800000 */
.L_x_62659:
        /* <DEDUP_REMOVED lines=9> */
.L_x_62663:
[----:B------:R-:W-:Y:S02]  /*19f30*/  IMAD.MOV.U32 R6, RZ, RZ, R27 ;  /* 0x000000ffff067224 */ /* 0x000fe400078e001b */
[----:B------:R-:W-:Y:S02]  /*19f40*/  IMAD.MOV.U32 R29, RZ, RZ, R7 ;  /* 0x000000ffff1d7224 */ /* 0x000fe400078e0007 */
[----:B------:R-:W-:Y:S02]  /*19f50*/  IMAD.MOV.U32 R27, RZ, RZ, R40 ;  /* 0x000000ffff1b7224 */ /* 0x000fe400078e0028 */
[----:B------:R-:W-:Y:S02]  /*19f60*/  IMAD.MOV.U32 R7, RZ, RZ, R4 ;  /* 0x000000ffff077224 */ /* 0x000fe400078e0004 */
.L_x_62664:
[----:B------:R-:W-:Y:S05]  /*19f70*/  BSYNC B1 ;  /* 0x0000000000017941 */ /* 0x000fea0003800000 */
.L_x_62662:
        /* <DEDUP_REMOVED lines=9> */
.L_x_62666:
[----:B------:R-:W-:Y:S02]  /*1a010*/  IMAD.MOV.U32 R31, RZ, RZ, R6 ;  /* 0x000000ffff1f7224 */ /* 0x000fe400078e0006 */
[----:B------:R-:W-:Y:S02]  /*1a020*/  IMAD.MOV.U32 R4, RZ, RZ, R29 ;  /* 0x000000ffff047224 */ /* 0x000fe400078e001d */
[----:B------:R-:W-:Y:S02]  /*1a030*/  IMAD.MOV.U32 R6, RZ, RZ, R5 ;  /* 0x000000ffff067224 */ /* 0x000fe400078e0005 */
[----:B------:R-:W-:Y:S02]  /*1a040*/  IMAD.MOV.U32 R29, RZ, RZ, R42 ;  /* 0x000000ffff1d7224 */ /* 0x000fe400078e002a */
.L_x_62667:
[----:B------:R-:W-:Y:S05]  /*1a050*/  BSYNC B1 ;  /* 0x0000000000017941 */ /* 0x000fea0003800000 */
.L_x_62665:
        /* <DEDUP_REMOVED lines=9> */
.L_x_62669:
[----:B------:R-:W-:Y:S02]  /*1a0f0*/  IMAD.MOV.U32 R5, RZ, RZ, R31 ;  /* 0x000000ffff057224 */ /* 0x000fe400078e001f */
[----:B------:R-:W-:Y:S02]  /*1a100*/  IMAD.MOV.U32 R38, RZ, RZ, R4 ;  /* 0x000000ffff267224 */ /* 0x000fe400078e0004 */
[----:B------:R-:W-:Y:S02]  /*1a110*/  IMAD.MOV.U32 R31, RZ, RZ, R44 ;  /* 0x000000ffff1f7224 */ /* 0x000fe400078e002c */
[----:B------:R-:W-:Y:S02]  /*1a120*/  IMAD.MOV.U32 R4, RZ, RZ, R3 ;  /* 0x000000ffff047224 */ /* 0x000fe400078e0003 */
.L_x_62670:
[----:B------:R-:W-:Y:S05]  /*1a130*/  BSYNC B1 ;  /* 0x0000000000017941 */ /* 0x000fea0003800000 */
.L_x_62668:
        /* <DEDUP_REMOVED lines=9> */
.L_x_62672:
[----:B------:R-:W-:Y:S01]  /*1a1d0*/  MOV R39, R5 ;  /* 0x0000000500277202 */ /* 0x000fe20000000f00 */
[----:B------:R-:W-:Y:S02]  /*1a1e0*/  IMAD.MOV.U32 R3, RZ, RZ, R38 ;  /* 0x000000ffff037224 */ /* 0x000fe400078e0026 */
[----:B------:R-:W-:Y:S02]  /*1a1f0*/  IMAD.MOV.U32 R5, RZ, RZ, R2 ;  /* 0x000000ffff057224 */ /* 0x000fe400078e0002 */
[----:B------:R-:W-:Y:S02]  /*1a200*/  IMAD.MOV.U32 R38, RZ, RZ, R17 ;  /* 0x000000ffff267224 */ /* 0x000fe400078e0011 */
.L_x_62673:
[----:B------:R-:W-:Y:S05]  /*1a210*/  BSYNC B1 ;  /* 0x0000000000017941 */ /* 0x000fea0003800000 */
.L_x_62671:
        /* <DEDUP_REMOVED lines=9> */
.L_x_62675:
[----:B------:R-:W-:Y:S01]  /*1a2b0*/  IMAD.MOV.U32 R2, RZ, RZ, R39 ;  /* 0x000000ffff027224 */ /* 0x000fe200078e0027 */
[----:B------:R-:W-:Y:S01]  /*1a2c0*/  MOV R17, R3 ;  /* 0x0000000300117202 */ /* 0x000fe20000000f00 */
[----:B------:R-:W-:Y:S02]  /*1a2d0*/  IMAD.MOV.U32 R39, RZ, RZ, R56 ;  /* 0x000000ffff277224 */ /* 0x000fe400078e0038 */
[----:B------:R-:W-:Y:S02]  /*1a2e0*/  IMAD.MOV.U32 R3, RZ, RZ, R16 ;  /* 0x000000ffff037224 */ /* 0x000fe400078e0010 */
.L_x_62676:
[----:B------:R-:W-:Y:S05]  /*1a2f0*/  BSYNC B1 ;  /* 0x0000000000017941 */ /* 0x000fea0003800000 */
.L_x_62674:
        /* <DEDUP_REMOVED lines=9> */
.L_x_62678:
[----:B------:R-:W-:Y:S01]  /*1a390*/  IMAD.MOV.U32 R40, RZ, RZ, R2 ;  /* 0x000000ffff287224 */ /* 0x000fe200078e0002 */
[----:B------:R-:W-:Y:S01]  /*1a3a0*/  MOV R2, R19 ;  /* 0x0000001300027202 */ /* 0x000fe20000000f00 */
[----:B------:R-:W-:Y:S02]  /*1a3b0*/  IMAD.MOV.U32 R16, RZ, RZ, R17 ;  /* 0x000000ffff107224 */ /* 0x000fe400078e0011 */
[----:B------:R-:W-:Y:S02]  /*1a3c0*/  IMAD.MOV.U32 R17, RZ, RZ, R18 ;  /* 0x000000ffff117224 */ /* 0x000fe400078e0012 */
.L_x_62679:
[----:B------:R-:W-:Y:S05]  /*1a3d0*/  BSYNC B1 ;  /* 0x0000000000017941 */ /* 0x000fea0003800000 */
.L_x_62677:
        /* <DEDUP_REMOVED lines=9> */
.L_x_62681:
[----:B------:R-:W-:Y:S02]  /*1a470*/  IMAD.MOV.U32 R19, RZ, RZ, R40 ;  /* 0x000000ffff137224 */ /* 0x000fe400078e0028 */
[----:B------:R-:W-:Y:S01]  /*1a480*/  IMAD.MOV.U32 R18, RZ, RZ, R16 ;  /* 0x000000ffff127224 */ /* 0x000fe200078e0010 */
[----:B------:R-:W-:Y:S01]  /*1a490*/  MOV R16, R33 ;  /* 0x0000002100107202 */ /* 0x000fe20000000f00 */
[----:B------:R-:W-:Y:S02]  /*1a4a0*/  IMAD.MOV.U32 R40, RZ, RZ, R35 ;  /* 0x000000ffff287224 */ /* 0x000fe400078e0023 */
.L_x_62682:
[----:B------:R-:W-:Y:S05]  /*1a4b0*/  BSYNC B1 ;  /* 0x0000000000017941 */ /* 0x000fea0003800000 */
.L_x_62680:
        /* <DEDUP_REMOVED lines=9> */
.L_x_62684:
[----:B------:R-:W-:Y:S02]  /*1a550*/  IMAD.MOV.U32 R35, RZ, RZ, R19 ;  /* 0x000000ffff237224 */ /* 0x000fe400078e0013 */
[----:B------:R-:W-:Y:S02]  /*1a560*/  IMAD.MOV.U32 R33, RZ, RZ, R18 ;  /* 0x000000ffff217224 */ /* 0x000fe400078e0012 */
[----:B------:R-:W-:Y:S02]  /*1a570*/  IMAD.MOV.U32 R19, RZ, RZ, R14 ;  /* 0x000000ffff137224 */ /* 0x000fe400078e000e */
[----:B------:R-:W-:Y:S02]  /*1a580*/  IMAD.MOV.U32 R18, RZ, RZ, R13 ;  /* 0x000000ffff127224 */ /* 0x000fe400078e000d */
.L_x_62685:
[----:B------:R-:W-:Y:S05]  /*1a590*/  BSYNC B1 ;  /* 0x0000000000017941 */ /* 0x000fea0003800000 */
.L_x_62683:
        /* <DEDUP_REMOVED lines=16> */
.L_x_62687:
[----:B------:R-:W-:Y:S02]  /*1a6a0*/  IMAD.MOV.U32 R30, RZ, RZ, R57 ;  /* 0x000000ffff1e7224 */ /* 0x000fe400078e0039 */
[----:B------:R-:W-:Y:S01]  /*1a6b0*/  IMAD.MOV.U32 R14, RZ, RZ, R15 ;  /* 0x000000ffff0e7224 */ /* 0x000fe200078e000f */
[----:B------:R-:W-:Y:S01]  /*1a6c0*/  MOV R15, R12 ;  /* 0x0000000c000f7202 */ /* 0x000fe20000000f00 */
[----:B------:R-:W-:Y:S02]  /*1a6d0*/  IMAD.MOV.U32 R57, RZ, RZ, R32 ;  /* 0x000000ffff397224 */ /* 0x000fe400078e0020 */
.L_x_62688:
[----:B------:R-:W-:Y:S05]  /*1a6e0*/  BSYNC B1 ;  /* 0x0000000000017941 */ /* 0x000fea0003800000 */
.L_x_62686:
        /* <DEDUP_REMOVED lines=9> */
.L_x_62690:
[----:B------:R-:W-:Y:S02]  /*1a780*/  IMAD.MOV.U32 R21, RZ, RZ, R30 ;  /* 0x000000ffff157224 */ /* 0x000fe400078e001e */
[----:B------:R-:W-:Y:S02]  /*1a790*/  IMAD.MOV.U32 R13, RZ, RZ, R14 ;  /* 0x000000ffff0d7224 */ /* 0x000fe400078e000e */
[----:B------:R-:W-:Y:S02]  /*1a7a0*/  IMAD.MOV.U32 R30, RZ, RZ, R37 ;  /* 0x000000ffff1e7224 */ /* 0x000fe400078e0025 */
[----:B------:R-:W-:Y:S02]  /*1a7b0*/  IMAD.MOV.U32 R14, RZ, RZ, R23 ;  /* 0x000000ffff0e7224 */ /* 0x000fe400078e0017 */
.L_x_62691:
[----:B------:R-:W-:Y:S05]  /*1a7c0*/  BSYNC B1 ;  /* 0x0000000000017941 */ /* 0x000fea0003800000 */
.L_x_62689:
        /* <DEDUP_REMOVED lines=9> */
.L_x_62693:
[----:B------:R-:W-:Y:S02]  /*1a860*/  IMAD.MOV.U32 R32, RZ, RZ, R21 ;  /* 0x000000ffff207224 */ /* 0x000fe400078e0015 */
[----:B------:R-:W-:Y:S02]  /*1a870*/  IMAD.MOV.U32 R12, RZ, RZ, R13 ;  /* 0x000000ffff0c7224 */ /* 0x000fe400078e000d */
[----:B------:R-:W-:Y:S02]  /*1a880*/  IMAD.MOV.U32 R21, RZ, RZ, R34 ;  /* 0x000000ffff157224 */ /* 0x000fe400078e0022 */
[----:B------:R-:W-:Y:S02]  /*1a890*/  IMAD.MOV.U32 R13, RZ, RZ, R10 ;  /* 0x000000ffff0d7224 */ /* 0x000fe400078e000a */
.L_x_62694:
[----:B------:R-:W-:Y:S05]  /*1a8a0*/  BSYNC B1 ;  /* 0x0000000000017941 */ /* 0x000fea0003800000 */
.L_x_62692:
        /* <DEDUP_REMOVED lines=9> */
.L_x_62696:
[----:B------:R-:W-:Y:S02]  /*1a940*/  IMAD.MOV.U32 R37, RZ, RZ, R32 ;  /* 0x000000ffff257224 */ /* 0x000fe400078e0020 */
[----:B------:R-:W-:Y:S02]  /*1a950*/  IMAD.MOV.U32 R23, RZ, RZ, R12 ;  /* 0x000000ffff177224 */ /* 0x000fe400078e000c */
[----:B------:R-:W-:Y:S02]  /*1a960*/  IMAD.MOV.U32 R32, RZ, RZ, R25 ;  /* 0x000000ffff207224 */ /* 0x000fe400078e0019 */
[----:B------:R-:W-:Y:S02]  /*1a970*/  IMAD.MOV.U32 R12, RZ, RZ, R11 ;  /* 0x000000ffff0c7224 */ /* 0x000fe400078e000b */
.L_x_62697:
[----:B------:R-:W-:Y:S05]  /*1a980*/  BSYNC B1 ;  /* 0x0000000000017941 */ /* 0x000fea0003800000 */
.L_x_62695:
        /* <DEDUP_REMOVED lines=9> */
.L_x_62699:
[----:B------:R-:W-:Y:S01]  /*1aa20*/  MOV R11, R37 ;  /* 0x00000025000b7202 */ /* 0x000fe20000000f00 */
[----:B------:R-:W-:Y:S02]  /*1aa30*/  IMAD.MOV.U32 R10, RZ, RZ, R23 ;  /* 0x000000ffff0a7224 */ /* 0x000fe400078e0017 */
[----:B------:R-:W-:Y:S02]  /*1aa40*/  IMAD.MOV.U32 R37, RZ, RZ, R46 ;  /* 0x000000ffff257224 */ /* 0x000fe400078e002e */
[----:B------:R-:W-:Y:S02]  /*1aa50*/  IMAD.MOV.U32 R23, RZ, RZ, R36 ;  /* 0x000000ffff177224 */ /* 0x000fe400078e0024 */
.L_x_62700:
[----:B------:R-:W-:Y:S05]  /*1aa60*/  BSYNC B1 ;  /* 0x0000000000017941 */ /* 0x000fea0003800000 */
.L_x_62698:
        /* <DEDUP_REMOVED lines=9> */
.L_x_62702:
[----:B------:R-:W-:Y:S01]  /*1ab00*/  IMAD.MOV.U32 R36, RZ, RZ, R11 ;  /* 0x000000ffff247224 */ /* 0x000fe200078e000b */
[----:B------:R-:W-:Y:S01]  /*1ab10*/  MOV R34, R10 ;  /* 0x0000000a00227202 */ /* 0x000fe20000000f00 */
[----:B------:R-:W-:Y:S02]  /*1ab20*/  IMAD.MOV.U32 R11, RZ, RZ, R8 ;  /* 0x000000ffff0b7224 */ /* 0x000fe400078e0008 */
[----:B------:R-:W-:Y:S02]  /*1ab30*/  IMAD.MOV.U32 R10, RZ, RZ, R9 ;  /* 0x000000ffff0a7224 */ /* 0x000fe400078e0009 */
.L_x_62703:
[----:B------:R-:W-:Y:S05]  /*1ab40*/  BSYNC B1 ;  /* 0x0000000000017941 */ /* 0x000fea0003800000 */
.L_x_62701:
        /* <DEDUP_REMOVED lines=9> */
.L_x_62705:
[----:B------:R-:W-:Y:S01]  /*1abe0*/  IMAD.MOV.U32 R9, RZ, RZ, R36 ;  /* 0x000000ffff097224 */ /* 0x000fe200078e0024 */
[----:B------:R-:W-:Y:S01]  /*1abf0*/  MOV R36, R27 ;  /* 0x0000001b00247202 */ /* 0x000fe20000000f00 */
[----:B------:R-:W-:Y:S02]  /*1ac00*/  IMAD.MOV.U32 R8, RZ, RZ, R34 ;  /* 0x000000ffff087224 */ /* 0x000fe400078e0022 */
[----:B------:R-:W-:Y:S02]  /*1ac10*/  IMAD.MOV.U32 R34, RZ, RZ, R7 ;  /* 0x000000ffff227224 */ /* 0x000fe400078e0007 */
.L_x_62706:
[----:B------:R-:W-:Y:S05]  /*1ac20*/  BSYNC B1 ;  /* 0x0000000000017941 */ /* 0x000fea0003800000 */
.L_x_62704:
        /* <DEDUP_REMOVED lines=9> */
.L_x_62708:
[----:B------:R-:W-:Y:S02]  /*1acc0*/  IMAD.MOV.U32 R42, RZ, RZ, R9 ;  /* 0x000000ffff2a7224 */ /* 0x000fe400078e0009 */
[----:B------:R-:W-:Y:S01]  /*1acd0*/  IMAD.MOV.U32 R7, RZ, RZ, R8 ;  /* 0x000000ffff077224 */ /* 0x000fe200078e0008 */
[----:B------:R-:W-:Y:S01]  /*1ace0*/  MOV R8, R29 ;  /* 0x0000001d00087202 */ /* 0x000fe20000000f00 */
[----:B------:R-:W-:Y:S02]  /*1acf0*/  IMAD.MOV.U32 R9, RZ, RZ, R6 ;  /* 0x000000ffff097224 */ /* 0x000fe400078e0006 */
.L_x_62709:
[----:B------:R-:W-:Y:S05]  /*1ad00*/  BSYNC B1 ;  /* 0x0000000000017941 */ /* 0x000fea0003800000 */
.L_x_62707:
        /* <DEDUP_REMOVED lines=9> */
.L_x_62711:
[----:B------:R-:W-:Y:S02]  /*1ada0*/  IMAD.MOV.U32 R6, RZ, RZ, R42 ;  /* 0x000000ffff067224 */ /* 0x000fe400078e002a */
[----:B------:R-:W-:Y:S02]  /*1adb0*/  IMAD.MOV.U32 R25, RZ, RZ, R7 ;  /* 0x000000ffff197224 */ /* 0x000fe400078e0007 */
[----:B------:R-:W-:Y:S02]  /*1adc0*/  IMAD.MOV.U32 R42, RZ, RZ, R31 ;  /* 0x000000ffff2a7224 */ /* 0x000fe400078e001f */
[----:B------:R-:W-:Y:S02]  /*1add0*/  IMAD.MOV.U32 R7, RZ, RZ, R4 ;  /* 0x000000ffff077224 */ /* 0x000fe400078e0004 */
.L_x_62712:
[----:B------:R-:W-:Y:S05]  /*1ade0*/  BSYNC B1 ;  /* 0x0000000000017941 */ /* 0x000fea0003800000 */
.L_x_62710:
        /* <DEDUP_REMOVED lines=9> */
.L_x_62714:
[----:B------:R-:W-:Y:S02]  /*1ae80*/  IMAD.MOV.U32 R44, RZ, RZ, R6 ;  /* 0x000000ffff2c7224 */ /* 0x000fe400078e0006 */
[----:B------:R-:W-:Y:S02]  /*1ae90*/  IMAD.MOV.U32 R4, RZ, RZ, R25 ;  /* 0x000000ffff047224 */ /* 0x000fe400078e0019 */
[----:B------:R-:W-:Y:S02]  /*1aea0*/  IMAD.MOV.U32 R6, RZ, RZ, R5 ;  /* 0x000000ffff067224 */ /* 0x000fe400078e0005 */
[----:B------:R-:W-:Y:S02]  /*1aeb0*/  IMAD.MOV.U32 R25, RZ, RZ, R38 ;  /* 0x000000ffff197224 */ /* 0x000fe400078e0026 */
.L_x_62715:
[----:B------:R-:W-:Y:S05]  /*1aec0*/  BSYNC B1 ;  /* 0x0000000000017941 */ /* 0x000fea0003800000 */
.L_x_62713:
        /* <DEDUP_REMOVED lines=9> */
.L_x_62717:
[----:B------:R-:W-:Y:S02]  /*1af60*/  IMAD.MOV.U32 R5, RZ, RZ, R44 ;  /* 0x000000ffff057224 */ /* 0x000fe400078e002c */
[----:B------:R-:W-:Y:S02]  /*1af70*/  IMAD.MOV.U32 R38, RZ, RZ, R4 ;  /* 0x000000ffff267224 */ /* 0x000fe400078e0004 */
[----:B------:R-:W-:Y:S02]  /*1af80*/  IMAD.MOV.U32 R44, RZ, RZ, R39 ;  /* 0x000000ffff2c7224 */ /* 0x000fe400078e0027 */
[----:B------:R-:W-:Y:S02]  /*1af90*/  IMAD.MOV.U32 R4, RZ, RZ, R3 ;  /* 0x000000ffff047224 */ /* 0x000fe400078e0003 */
.L_x_62718:
[----:B------:R-:W-:Y:S05]  /*1afa0*/  BSYNC B1 ;  /* 0x0000000000017941 */ /* 0x000fea0003800000 */
.L_x_62716:
        /* <DEDUP_REMOVED lines=9> */
.L_x_62720:
[----:B------:R-:W-:Y:S01]  /*1b040*/  MOV R27, R5 ;  /* 0x00000005001b7202 */ /* 0x000fe20000000f00 */
[----:B------:R-:W-:Y:S02]  /*1b050*/  IMAD.MOV.U32 R3, RZ, RZ, R38 ;  /* 0x000000ffff037224 */ /* 0x000fe400078e0026 */
[----:B------:R-:W-:Y:S02]  /*1b060*/  IMAD.MOV.U32 R5, RZ, RZ, R2 ;  /* 0x000000ffff057224 */ /* 0x000fe400078e0002 */
[----:B------:R-:W-:Y:S02]  /*1b070*/  IMAD.MOV.U32 R38, RZ, RZ, R17 ;  /* 0x000000ffff267224 */ /* 0x000fe400078e0011 */
.L_x_62721:
[----:B------:R-:W-:Y:S05]  /*1b080*/  BSYNC B1 ;  /* 0x0000000000017941 */ /* 0x000fea0003800000 */
.L_x_62719:
        /* <DEDUP_REMOVED lines=9> */
.L_x_62723:
[----:B------:R-:W-:Y:S01]  /*1b120*/  IMAD.MOV.U32 R2, RZ, RZ, R27 ;  /* 0x000000ffff027224 */ /* 0x000fe200078e001b */
[----:B------:R-:W-:Y:S01]  /*1b130*/  MOV R17, R3 ;  /* 0x0000000300117202 */ /* 0x000fe20000000f00 */
[----:B------:R-:W-:Y:S02]  /*1b140*/  IMAD.MOV.U32 R27, RZ, RZ, R40 ;  /* 0x000000ffff1b7224 */ /* 0x000fe400078e0028 */
[----:B------:R-:W-:Y:S02]  /*1b150*/  IMAD.MOV.U32 R3, RZ, RZ, R16 ;  /* 0x000000ffff037224 */ /* 0x000fe400078e0010 */
.L_x_62724:
[----:B------:R-:W-:Y:S05]  /*1b160*/  BSYNC B1 ;  /* 0x0000000000017941 */ /* 0x000fea0003800000 */
.L_x_62722:
        /* <DEDUP_REMOVED lines=9> */
.L_x_62726:
[----:B------:R-:W-:Y:S01]  /*1b200*/  IMAD.MOV.U32 R40, RZ, RZ, R2 ;  /* 0x000000ffff287224 */ /* 0x000fe200078e0002 */
[----:B------:R-:W-:Y:S01]  /*1b210*/  MOV R2, R19 ;  /* 0x0000001300027202 */ /* 0x000fe20000000f00 */
[----:B------:R-:W-:Y:S02]  /*1b220*/  IMAD.MOV.U32 R16, RZ, RZ, R17 ;  /* 0x000000ffff107224 */ /* 0x000fe400078e0011 */
[----:B------:R-:W-:Y:S02]  /*1b230*/  IMAD.MOV.U32 R17, RZ, RZ, R18 ;  /* 0x000000ffff117224 */ /* 0x000fe400078e0012 */
.L_x_62727:
[----:B------:R-:W-:Y:S05]  /*1b240*/  BSYNC B1 ;  /* 0x0000000000017941 */ /* 0x000fea0003800000 */
.L_x_62725:
        /* <DEDUP_REMOVED lines=9> */
.L_x_62729:
[----:B------:R-:W-:Y:S02]  /*1b2e0*/  IMAD.MOV.U32 R19, RZ, RZ, R40 ;  /* 0x000000ffff137224 */ /* 0x000fe400078e0028 */
[----:B------:R-:W-:Y:S01]  /*1b2f0*/  IMAD.MOV.U32 R18, RZ, RZ, R16 ;  /* 0x000000ffff127224 */ /* 0x000fe200078e0010 */
[----:B------:R-:W-:Y:S01]  /*1b300*/  MOV R16, R33 ;  /* 0x0000002100107202 */ /* 0x000fe20000000f00 */
[----:B------:R-:W-:Y:S02]  /*1b310*/  IMAD.MOV.U32 R40, RZ, RZ, R35 ;  /* 0x000000ffff287224 */ /* 0x000fe400078e0023 */
.L_x_62730:
[----:B------:R-:W-:Y:S05]  /*1b320*/  BSYNC B1 ;  /* 0x0000000000017941 */ /* 0x000fea0003800000 */
.L_x_62728:
        /* <DEDUP_REMOVED lines=16> */
.L_x_62732:
[----:B------:R-:W-:Y:S01]  /*1b430*/  IMAD.MOV.U32 R28, RZ, RZ, R57 ;  /* 0x000000ffff1c7224 */ /* 0x000fe200078e0039 */
[----:B------:R-:W-:Y:S01]  /*1b440*/  MOV R57, R30 ;  /* 0x0000001e00397202 */ /* 0x000fe20000000f00 */
[----:B------:R-:W-:Y:S02]  /*1b450*/  IMAD.MOV.U32 R46, RZ, RZ, R15 ;  /* 0x000000ffff2e7224 */ /* 0x000fe400078e000f */
[----:B------:R-:W-:Y:S02]  /*1b460*/  IMAD.MOV.U32 R15, RZ, RZ, R14 ;  /* 0x000000ffff0f7224 */ /* 0x000fe400078e000e */
.L_x_62733:
[----:B------:R-:W-:Y:S05]  /*1b470*/  BSYNC B1 ;  /* 0x0000000000017941 */ /* 0x000fea0003800000 */
.L_x_62731:
        /* <DEDUP_REMOVED lines=9> */
.L_x_62735:
[----:B------:R-:W-:Y:S02]  /*1b510*/  IMAD.MOV.U32 R29, RZ, RZ, R28 ;  /* 0x000000ffff1d7224 */ /* 0x000fe400078e001c */
[----:B------:R-:W-:Y:S01]  /*1b520*/  IMAD.MOV.U32 R31, RZ, RZ, R46 ;  /* 0x000000ffff1f7224 */ /* 0x000fe200078e002e */
[----:B------:R-:W-:Y:S01]  /*1b530*/  MOV R46, R13 ;  /* 0x0000000d002e7202 */ /* 0x000fe20000000f00 */
[----:B------:R-:W-:Y:S02]  /*1b540*/  IMAD.MOV.U32 R28, RZ, RZ, R21 ;  /* 0x000000ffff1c7224 */ /* 0x000fe400078e0015 */
.L_x_62736:
[----:B------:R-:W-:Y:S05]  /*1b550*/  BSYNC B1 ;  /* 0x0000000000017941 */ /* 0x000fea0003800000 */
.L_x_62734:
        /* <DEDUP_REMOVED lines=9> */
.L_x_62738:
[----:B------:R-:W-:Y:S02]  /*1b5f0*/  IMAD.MOV.U32 R14, RZ, RZ, R29 ;  /* 0x000000ffff0e7224 */ /* 0x000fe400078e001d */
[----:B------:R-:W-:Y:S02]  /*1b600*/  IMAD.MOV.U32 R30, RZ, RZ, R31 ;  /* 0x000000ffff1e7224 */ /* 0x000fe400078e001f */
[----:B------:R-:W-:Y:S02]  /*1b610*/  IMAD.MOV.U32 R29, RZ, RZ, R32 ;  /* 0x000000ffff1d7224 */ /* 0x000fe400078e0020 */
[----:B------:R-:W-:Y:S02]  /*1b620*/  IMAD.MOV.U32 R31, RZ, RZ, R12 ;  /* 0x000000ffff1f7224 */ /* 0x000fe400078e000c */
.L_x_62739:
[----:B------:R-:W-:Y:S05]  /*1b630*/  BSYNC B1 ;  /* 0x0000000000017941 */ /* 0x000fea0003800000 */
.L_x_62737:
        /* <DEDUP_REMOVED lines=9> */
.L_x_62741:
[----:B------:R-:W-:Y:S02]  /*1b6d0*/  IMAD.MOV.U32 R12, RZ, RZ, R14 ;  /* 0x000000ffff0c7224 */ /* 0x000fe400078e000e */
[----:B------:R-:W-:Y:S02]  /*1b6e0*/  IMAD.MOV.U32 R13, RZ, RZ, R30 ;  /* 0x000000ffff0d7224 */ /* 0x000fe400078e001e */
[----:B------:R-:W-:Y:S02]  /*1b6f0*/  IMAD.MOV.U32 R14, RZ, RZ, R37 ;  /* 0x000000ffff0e7224 */ /* 0x000fe400078e0025 */
[----:B------:R-:W-:Y:S02]  /*1b700*/  IMAD.MOV.U32 R30, RZ, RZ, R23 ;  /* 0x000000ffff1e7224 */ /* 0x000fe400078e0017 */
.L_x_62742:
[----:B------:R-:W-:Y:S05]  /*1b710*/  BSYNC B1 ;  /* 0x0000000000017941 */ /* 0x000fea0003800000 */
.L_x_62740:
        /* <DEDUP_REMOVED lines=9> */
.L_x_62744:
[----:B------:R-:W-:Y:S02]  /*1b7b0*/  IMAD.MOV.U32 R21, RZ, RZ, R12 ;  /* 0x000000ffff157224 */ /* 0x000fe400078e000c */
[----:B------:R-:W-:Y:S02]  /*1b7c0*/  IMAD.MOV.U32 R23, RZ, RZ, R13 ;  /* 0x000000ffff177224 */ /* 0x000fe400078e000d */
[----:B------:R-:W-:Y:S02]  /*1b7d0*/  IMAD.MOV.U32 R12, RZ, RZ, R11 ;  /* 0x000000ffff0c7224 */ /* 0x000fe400078e000b */
[----:B------:R-:W-:Y:S02]  /*1b7e0*/  IMAD.MOV.U32 R13, RZ, RZ, R10 ;  /* 0x000000ffff0d7224 */ /* 0x000fe400078e000a */
.L_x_62745:
[----:B------:R-:W-:Y:S05]  /*1b7f0*/  BSYNC B1 ;  /* 0x0000000000017941 */ /* 0x000fea0003800000 */
.L_x_62743:
        /* <DEDUP_REMOVED lines=9> */
.L_x_62747:
[----:B------:R-:W-:Y:S01]  /*1b890*/  MOV R10, R21 ;  /* 0x00000015000a7202 */ /* 0x000fe20000000f00 */
[----:B------:R-:W-:Y:S02]  /*1b8a0*/  IMAD.MOV.U32 R11, RZ, RZ, R23 ;  /* 0x000000ffff0b7224 */ /* 0x000fe400078e0017 */
[----:B------:R-:W-:Y:S02]  /*1b8b0*/  IMAD.MOV.U32 R21, RZ, RZ, R36 ;  /* 0x000000ffff157224 */ /* 0x000fe400078e0024 */
[----:B------:R-:W-:Y:S02]  /*1b8c0*/  IMAD.MOV.U32 R23, RZ, RZ, R34 ;  /* 0x000000ffff177224 */ /* 0x000fe400078e0022 */
.L_x_62748:
[----:B------:R-:W-:Y:S05]  /*1b8d0*/  BSYNC B1 ;  /* 0x0000000000017941 */ /* 0x000fea0003800000 */
.L_x_62746:
        /* <DEDUP_REMOVED lines=9> */
.L_x_62750:
[----:B------:R-:W-:Y:S01]  /*1b970*/  IMAD.MOV.U32 R33, RZ, RZ, R10 ;  /* 0x000000ffff217224 */ /* 0x000fe200078e000a */
[----:B------:R-:W-:Y:S01]  /*1b980*/  MOV R32, R11 ;  /* 0x0000000b00207202 */ /* 0x000fe20000000f00 */
[----:B------:R-:W-:Y:S02]  /*1b990*/  IMAD.MOV.U32 R10, RZ, RZ, R9 ;  /* 0x000000ffff0a7224 */ /* 0x000fe400078e0009 */
[----:B------:R-:W-:Y:S02]  /*1b9a0*/  IMAD.MOV.U32 R11, RZ, RZ, R8 ;  /* 0x000000ffff0b7224 */ /* 0x000fe400078e0008 */
.L_x_62751:
[----:B------:R-:W-:Y:S05]  /*1b9b0*/  BSYNC B1 ;  /* 0x0000000000017941 */ /* 0x000fea0003800000 */
.L_x_62749:
        /* <DEDUP_REMOVED lines=9> */
.L_x_62753:
[----:B------:R-:W-:Y:S01]  /*1ba50*/  IMAD.MOV.U32 R9, RZ, RZ, R33 ;  /* 0x000000ffff097224 */ /* 0x000fe200078e0021 */
[----:B------:R-:W-:Y:S01]  /*1ba60*/  MOV R33, R42 ;  /* 0x0000002a00217202 */ /* 0x000fe20000000f00 */
[----:B------:R-:W-:Y:S02]  /*1ba70*/  IMAD.MOV.U32 R8, RZ, RZ, R32 ;  /* 0x000000ffff087224 */ /* 0x000fe400078e0020 */
[----:B------:R-:W-:Y:S02]  /*1ba80*/  IMAD.MOV.U32 R32, RZ, RZ, R7 ;  /* 0x000000ffff207224 */ /* 0x000fe400078e0007 */
.L_x_62754:
[----:B------:R-:W-:Y:S05]  /*1ba90*/  BSYNC B1 ;  /* 0x0000000000017941 */ /* 0x000fea0003800000 */
.L_x_62752:
        /* <DEDUP_REMOVED lines=9> */
.L_x_62756:
[----:B------:R-:W-:Y:S02]  /*1bb30*/  IMAD.MOV.U32 R7, RZ, RZ, R9 ;  /* 0x000000ffff077224 */ /* 0x000fe400078e0009 */
[----:B------:R-:W-:Y:S01]  /*1bb40*/  IMAD.MOV.U32 R35, RZ, RZ, R8 ;  /* 0x000000ffff237224 */ /* 0x000fe200078e0008 */
[----:B------:R-:W-:Y:S01]  /*1bb50*/  MOV R8, R25 ;  /* 0x0000001900087202 */ /* 0x000fe20000000f00 */
[----:B------:R-:W-:Y:S02]  /*1bb60*/  IMAD.MOV.U32 R9, RZ, RZ, R6 ;  /* 0x000000ffff097224 */ /* 0x000fe400078e0006 */
.L_x_62757:
[----:B------:R-:W-:Y:S05]  /*1bb70*/  BSYNC B1 ;  /* 0x0000000000017941 */ /* 0x000fea0003800000 */
.L_x_62755:
        /* <DEDUP_REMOVED lines=9> */
.L_x_62759:
[----:B------:R-:W-:Y:S02]  /*1bc10*/  IMAD.MOV.U32 R6, RZ, RZ, R7 ;  /* 0x000000ffff067224 */ /* 0x000fe400078e0007 */
[----:B------:R-:W-:Y:S02]  /*1bc20*/  IMAD.MOV.U32 R25, RZ, RZ, R35 ;  /* 0x000000ffff197224 */ /* 0x000fe400078e0023 */
[----:B------:R-:W-:Y:S02]  /*1bc30*/  IMAD.MOV.U32 R7, RZ, RZ, R44 ;  /* 0x000000ffff077224 */ /* 0x000fe400078e002c */
[----:B------:R-:W-:Y:S02]  /*1bc40*/  IMAD.MOV.U32 R35, RZ, RZ, R4 ;  /* 0x000000ffff237224 */ /* 0x000fe400078e0004 */
.L_x_62760:
[----:B------:R-:W-:Y:S05]  /*1bc50*/  BSYNC B1 ;  /* 0x0000000000017941 */ /* 0x000fea0003800000 */
.L_x_62758:
        /* <DEDUP_REMOVED lines=9> */
.L_x_62762:
[----:B------:R-:W-:Y:S02]  /*1bcf0*/  IMAD.MOV.U32 R4, RZ, RZ, R6 ;  /* 0x000000ffff047224 */ /* 0x000fe400078e0006 */
[----:B------:R-:W-:Y:S02]  /*1bd00*/  IMAD.MOV.U32 R34, RZ, RZ, R25 ;  /* 0x000000ffff227224 */ /* 0x000fe400078e0019 */
[----:B------:R-:W-:Y:S02]  /*1bd10*/  IMAD.MOV.U32 R6, RZ, RZ, R5 ;  /* 0x000000ffff067224 */ /* 0x000fe400078e0005 */
[----:B------:R-:W-:Y:S02]  /*1bd20*/  IMAD.MOV.U32 R25, RZ, RZ, R38 ;  /* 0x000000ffff197224 */ /* 0x000fe400078e0026 */
.L_x_62763:
[----:B------:R-:W-:Y:S05]  /*1bd30*/  BSYNC B1 ;  /* 0x0000000000017941 */ /* 0x000fea0003800000 */
.L_x_62761:
        /* <DEDUP_REMOVED lines=9> */
.L_x_62765:
[----:B------:R-:W-:Y:S02]  /*1bdd0*/  IMAD.MOV.U32 R5, RZ, RZ, R4 ;  /* 0x000000ffff057224 */ /* 0x000fe400078e0004 */
[----:B------:R-:W-:Y:S02]  /*1bde0*/  IMAD.MOV.U32 R36, RZ, RZ, R34 ;  /* 0x000000ffff247224 */ /* 0x000fe400078e0022 */
[----:B------:R-:W-:Y:S02]  /*1bdf0*/  IMAD.MOV.U32 R4, RZ, RZ, R27 ;  /* 0x000000ffff047224 */ /* 0x000fe400078e001b */
[----:B------:R-:W-:Y:S02]  /*1be00*/  IMAD.MOV.U32 R34, RZ, RZ, R3 ;  /* 0x000000ffff227224 */ /* 0x000fe400078e0003 */
.L_x_62766:
[----:B------:R-:W-:Y:S05]  /*1be10*/  BSYNC B1 ;  /* 0x0000000000017941 */ /* 0x000fea0003800000 */
.L_x_62764:
        /* <DEDUP_REMOVED lines=9> */
.L_x_62768:
[----:B------:R-:W-:Y:S01]  /*1beb0*/  MOV R3, R5 ;  /* 0x0000000500037202 */ /* 0x000fe20000000f00 */
[----:B------:R-:W-:Y:S02]  /*1bec0*/  IMAD.MOV.U32 R27, RZ, RZ, R36 ;  /* 0x000000ffff1b7224 */ /* 0x000fe400078e0024 */
[----:B------:R-:W-:Y:S02]  /*1bed0*/  IMAD.MOV.U32 R5, RZ, RZ, R2 ;  /* 0x000000ffff057224 */ /* 0x000fe400078e0002 */
[----:B------:R-:W-:Y:S02]  /*1bee0*/  IMAD.MOV.U32 R36, RZ, RZ, R17 ;  /* 0x000000ffff247224 */ /* 0x000fe400078e0011 */
.L_x_62769:
[----:B------:R-:W-:Y:S05]  /*1bef0*/  BSYNC B1 ;  /* 0x0000000000017941 */ /* 0x000fea0003800000 */
.L_x_62767:
        /* <DEDUP_REMOVED lines=9> */
.L_x_62771:
[----:B------:R-:W-:Y:S01]  /*1bf90*/  IMAD.MOV.U32 R2, RZ, RZ, R3 ;  /* 0x000000ffff027224 */ /* 0x000fe200078e0003 */
[----:B------:R-:W-:Y:S01]  /*1bfa0*/  MOV R17, R27 ;  /* 0x0000001b00117202 */ /* 0x000fe20000000f00 */
[----:B------:R-:W-:Y:S02]  /*1bfb0*/  IMAD.MOV.U32 R3, RZ, RZ, R40 ;  /* 0x000000ffff037224 */ /* 0x000fe400078e0028 */
[----:B------:R-:W-:Y:S02]  /*1bfc0*/  IMAD.MOV.U32 R27, RZ, RZ, R16 ;  /* 0x000000ffff1b7224 */ /* 0x000fe400078e0010 */
.L_x_62772:
[----:B------:R-:W-:Y:S05]  /*1bfd0*/  BSYNC B1 ;  /* 0x0000000000017941 */ /* 0x000fea0003800000 */
.L_x_62770:
        /* <DEDUP_REMOVED lines=9> */
.L_x_62774:
[----:B------:R-:W-:Y:S01]  /*1c070*/  IMAD.MOV.U32 R16, RZ, RZ, R2 ;  /* 0x000000ffff107224 */ /* 0x000fe200078e0002 */
[----:B------:R-:W-:Y:S01]  /*1c080*/  MOV R2, R19 ;  /* 0x0000001300027202 */ /* 0x000fe20000000f00 */
[----:B------:R-:W-:Y:S02]  /*1c090*/  IMAD.MOV.U32 R37, RZ, RZ, R17 ;  /* 0x000000ffff257224 */ /* 0x000fe400078e0011 */
[----:B------:R-:W-:Y:S02]  /*1c0a0*/  IMAD.MOV.U32 R17, RZ, RZ, R18 ;  /* 0x000000ffff117224 */ /* 0x000fe400078e0012 */
.L_x_62775:
[----:B------:R-:W-:Y:S05]  /*1c0b0*/  BSYNC B1 ;  /* 0x0000000000017941 */ /* 0x000fea0003800000 */
.L_x_62773:
        /* <DEDUP_REMOVED lines=16> */
.L_x_62777:
[----:B------:R-:W-:Y:S01]  /*1c1c0*/  IMAD.MOV.U32 R18, RZ, RZ, R57 ;  /* 0x000000ffff127224 */ /* 0x000fe200078e0039 */
[----:B------:R-:W-:Y:S01]  /*1c1d0*/  MOV R26, R15 ;  /* 0x0000000f001a7202 */ /* 0x000fe20000000f00 */
[----:B------:R-:W-:Y:S02]  /*1c1e0*/  IMAD.MOV.U32 R57, RZ, RZ, R28 ;  /* 0x000000ffff397224 */ /* 0x000fe400078e001c */
[----:B------:R-:W-:Y:S02]  /*1c1f0*/  IMAD.MOV.U32 R15, RZ, RZ, R46 ;  /* 0x000000ffff0f7224 */ /* 0x000fe400078e002e */
.L_x_62778:
[----:B------:R-:W-:Y:S05]  /*1c200*/  BSYNC B1 ;  /* 0x0000000000017941 */ /* 0x000fea0003800000 */
.L_x_62776:
        /* <DEDUP_REMOVED lines=9> */
.L_x_62780:
[----:B------:R-:W-:Y:S01]  /*1c2a0*/  IMAD.MOV.U32 R19, RZ, RZ, R18 ;  /* 0x000000ffff137224 */ /* 0x000fe200078e0012 */
[----:B------:R-:W-:Y:S01]  /*1c2b0*/  MOV R18, R29 ;  /* 0x0000001d00127202 */ /* 0x000fe20000000f00 */
[----:B------:R-:W-:Y:S02]  /*1c2c0*/  IMAD.MOV.U32 R39, RZ, RZ, R26 ;  /* 0x000000ffff277224 */ /* 0x000fe400078e001a */
[----:B------:R-:W-:Y:S02]  /*1c2d0*/  IMAD.MOV.U32 R26, RZ, RZ, R31 ;  /* 0x000000ffff1a7224 */ /* 0x000fe400078e001f */
.L_x_62781:
[----:B------:R-:W-:Y:S05]  /*1c2e0*/  BSYNC B1 ;  /* 0x0000000000017941 */ /* 0x000fea0003800000 */
.L_x_62779:
        /* <DEDUP_REMOVED lines=9> */
.L_x_62783:
[----:B------:R-:W-:Y:S02]  /*1c380*/  IMAD.MOV.U32 R29, RZ, RZ, R19 ;  /* 0x000000ffff1d7224 */ /* 0x000fe400078e0013 */
[----:B------:R-:W-:Y:S01]  /*1c390*/  IMAD.MOV.U32 R28, RZ, RZ, R39 ;  /* 0x000000ffff1c7224 */ /* 0x000fe200078e0027 */
[----:B------:R-:W-:Y:S01]  /*1c3a0*/  MOV R39, R30 ;  /* 0x0000001e00277202 */ /* 0x000fe20000000f00 */
[----:B------:R-:W-:Y:S02]  /*1c3b0*/  IMAD.MOV.U32 R19, RZ, RZ, R14 ;  /* 0x000000ffff137224 */ /* 0x000fe400078e000e */
.L_x_62784:
[----:B------:R-:W-:Y:S05]  /*1c3c0*/  BSYNC B1 ;  /* 0x0000000000017941 */ /* 0x000fea0003800000 */
.L_x_62782:
        /* <DEDUP_REMOVED lines=9> */
.L_x_62786:
[----:B------:R-:W-:Y:S02]  /*1c460*/  IMAD.MOV.U32 R14, RZ, RZ, R29 ;  /* 0x000000ffff0e7224 */ /* 0x000fe400078e001d */
[----:B------:R-:W-:Y:S02]  /*1c470*/  IMAD.MOV.U32 R30, RZ, RZ, R28 ;  /* 0x000000ffff1e7224 */ /* 0x000fe400078e001c */
[----:B------:R-:W-:Y:S02]  /*1c480*/  IMAD.MOV.U32 R29, RZ, RZ, R12 ;  /* 0x000000ffff1d7224 */ /* 0x000fe400078e000c */
[----:B------:R-:W-:Y:S02]  /*1c490*/  IMAD.MOV.U32 R28, RZ, RZ, R13 ;  /* 0x000000ffff1c7224 */ /* 0x000fe400078e000d */
.L_x_62787:
[----:B------:R-:W-:Y:S05]  /*1c4a0*/  BSYNC B1 ;  /* 0x0000000000017941 */ /* 0x000fea0003800000 */
.L_x_62785:
        /* <DEDUP_REMOVED lines=9> */
.L_x_62789:
[----:B------:R-:W-:Y:S02]  /*1c540*/  IMAD.MOV.U32 R13, RZ, RZ, R14 ;  /* 0x000000ffff0d7224 */ /* 0x000fe400078e000e */
[----:B------:R-:W-:Y:S02]  /*1c550*/  IMAD.MOV.U32 R12, RZ, RZ, R30 ;  /* 0x000000ffff0c7224 */ /* 0x000fe400078e001e */
[----:B------:R-:W-:Y:S02]  /*1c560*/  IMAD.MOV.U32 R14, RZ, RZ, R21 ;  /* 0x000000ffff0e7224 */ /* 0x000fe400078e0015 */
[----:B------:R-:W-:Y:S02]  /*1c570*/  IMAD.MOV.U32 R30, RZ, RZ, R23 ;  /* 0x000000ffff1e7224 */ /* 0x000fe400078e0017 */
.L_x_62790:
[----:B------:R-:W-:Y:S05]  /*1c580*/  BSYNC B1 ;  /* 0x0000000000017941 */ /* 0x000fea0003800000 */
.L_x_62788:
        /* <DEDUP_REMOVED lines=9> */
.L_x_62792:
[----:B------:R-:W-:Y:S02]  /*1c620*/  IMAD.MOV.U32 R38, RZ, RZ, R13 ;  /* 0x000000ffff267224 */ /* 0x000fe400078e000d */
[----:B------:R-:W-:Y:S02]  /*1c630*/  IMAD.MOV.U32 R21, RZ, RZ, R12 ;  /* 0x000000ffff157224 */ /* 0x000fe400078e000c */
[----:B------:R-:W-:Y:S02]  /*1c640*/  IMAD.MOV.U32 R13, RZ, RZ, R10 ;  /* 0x000000ffff0d7224 */ /* 0x000fe400078e000a */
[----:B------:R-:W-:Y:S02]  /*1c650*/  IMAD.MOV.U32 R12, RZ, RZ, R11 ;  /* 0x000000ffff0c7224 */ /* 0x000fe400078e000b */
.L_x_62793:
[----:B------:R-:W-:Y:S05]  /*1c660*/  BSYNC B1 ;  /* 0x0000000000017941 */ /* 0x000fea0003800000 */
.L_x_62791:
        /* <DEDUP_REMOVED lines=9> */
.L_x_62795:
[----:B------:R-:W-:Y:S01]  /*1c700*/  MOV R10, R38 ;  /* 0x00000026000a7202 */ /* 0x000fe20000000f00 */
[----:B------:R-:W-:Y:S02]  /*1c710*/  IMAD.MOV.U32 R11, RZ, RZ, R21 ;  /* 0x000000ffff0b7224 */ /* 0x000fe400078e0015 */
[----:B------:R-:W-:Y:S02]  /*1c720*/  IMAD.MOV.U32 R38, RZ, RZ, R33 ;  /* 0x000000ffff267224 */ /* 0x000fe400078e0021 */
[----:B------:R-:W-:Y:S02]  /*1c730*/  IMAD.MOV.U32 R21, RZ, RZ, R32 ;  /* 0x000000ffff157224 */ /* 0x000fe400078e0020 */
.L_x_62796:
[----:B------:R-:W-:Y:S05]  /*1c740*/  BSYNC B1 ;  /* 0x0000000000017941 */ /* 0x000fea0003800000 */
.L_x_62794:
        /* <DEDUP_REMOVED lines=9> */
.L_x_62798:
[----:B------:R-:W-:Y:S01]  /*1c7e0*/  IMAD.MOV.U32 R32, RZ, RZ, R10 ;  /* 0x000000ffff207224 */ /* 0x000fe200078e000a */
[----:B------:R-:W-:Y:S01]  /*1c7f0*/  MOV R40, R11 ;  /* 0x0000000b00287202 */ /* 0x000fe20000000f00 */
[----:B------:R-:W-:Y:S02]  /*1c800*/  IMAD.MOV.U32 R10, RZ, RZ, R9 ;  /* 0x000000ffff0a7224 */ /* 0x000fe400078e0009 */
[----:B------:R-:W-:Y:S02]  /*1c810*/  IMAD.MOV.U32 R11, RZ, RZ, R8 ;  /* 0x000000ffff0b7224 */ /* 0x000fe400078e0008 */
.L_x_62799:
[----:B------:R-:W-:Y:S05]  /*1c820*/  BSYNC B1 ;  /* 0x0000000000017941 */ /* 0x000fea0003800000 */
.L_x_62797:
        /* <DEDUP_REMOVED lines=9> */
.L_x_62801:
[----:B------:R-:W-:Y:S01]  /*1c8c0*/  IMAD.MOV.U32 R9, RZ, RZ, R32 ;  /* 0x000000ffff097224 */ /* 0x000fe200078e0020 */
[----:B------:R-:W-:Y:S01]  /*1c8d0*/  MOV R32, R7 ;  /* 0x0000000700207202 */ /* 0x000fe20000000f00 */
[----:B------:R-:W-:Y:S02]  /*1c8e0*/  IMAD.MOV.U32 R8, RZ, RZ, R40 ;  /* 0x000000ffff087224 */ /* 0x000fe400078e0028 */
[----:B------:R-:W-:Y:S02]  /*1c8f0*/  IMAD.MOV.U32 R40, RZ, RZ, R35 ;  /* 0x000000ffff287224 */ /* 0x000fe400078e0023 */
.L_x_62802:
[----:B------:R-:W-:Y:S05]  /*1c900*/  BSYNC B1 ;  /* 0x0000000000017941 */ /* 0x000fea0003800000 */
.L_x_62800:
        /* <DEDUP_REMOVED lines=9> */
.L_x_62804:
[----:B------:R-:W-:Y:S02]  /*1c9a0*/  IMAD.MOV.U32 R7, RZ, RZ, R9 ;  /* 0x000000ffff077224 */ /* 0x000fe400078e0009 */
[----:B------:R-:W-:Y:S01]  /*1c9b0*/  IMAD.MOV.U32 R23, RZ, RZ, R8 ;  /* 0x000000ffff177224 */ /* 0x000fe200078e0008 */
[----:B------:R-:W-:Y:S01]  /*1c9c0*/  MOV R8, R25 ;  /* 0x0000001900087202 */ /* 0x000fe20000000f00 */
[----:B------:R-:W-:Y:S02]  /*1c9d0*/  IMAD.MOV.U32 R9, RZ, RZ, R6 ;  /* 0x000000ffff097224 */ /* 0x000fe400078e0006 */
.L_x_62805:
[----:B------:R-:W-:Y:S05]  /*1c9e0*/  BSYNC B1 ;  /* 0x0000000000017941 */ /* 0x000fea0003800000 */
.L_x_62803:
        /* <DEDUP_REMOVED lines=9> */
.L_x_62807:
[----:B------:R-:W-:Y:S02]  /*1ca80*/  IMAD.MOV.U32 R6, RZ, RZ, R7 ;  /* 0x000000ffff067224 */ /* 0x000fe400078e0007 */
[----:B------:R-:W-:Y:S02]  /*1ca90*/  IMAD.MOV.U32 R25, RZ, RZ, R23 ;  /* 0x000000ffff197224 */ /* 0x000fe400078e0017 */
[----:B------:R-:W-:Y:S02]  /*1caa0*/  IMAD.MOV.U32 R7, RZ, RZ, R4 ;  /* 0x000000ffff077224 */ /* 0x000fe400078e0004 */
[----:B------:R-:W-:Y:S02]  /*1cab0*/  IMAD.MOV.U32 R23, RZ, RZ, R34 ;  /* 0x000000ffff177224 */ /* 0x000fe400078e0022 */
.L_x_62808:
[----:B------:R-:W-:Y:S05]  /*1cac0*/  BSYNC B1 ;  /* 0x0000000000017941 */ /* 0x000fea0003800000 */
.L_x_62806:
        /* <DEDUP_REMOVED lines=9> */
.L_x_62810:
[----:B------:R-:W-:Y:S02]  /*1cb60*/  IMAD.MOV.U32 R4, RZ, RZ, R6 ;  /* 0x000000ffff047224 */ /* 0x000fe400078e0006 */
[----:B------:R-:W-:Y:S02]  /*1cb70*/  IMAD.MOV.U32 R34, RZ, RZ, R25 ;  /* 0x000000ffff227224 */ /* 0x000fe400078e0019 */
[----:B------:R-:W-:Y:S02]  /*1cb80*/  IMAD.MOV.U32 R6, RZ, RZ, R5 ;  /* 0x000000ffff067224 */ /* 0x000fe400078e0005 */
[----:B------:R-:W-:Y:S02]  /*1cb90*/  IMAD.MOV.U32 R25, RZ, RZ, R36 ;  /* 0x000000ffff197224 */ /* 0x000fe400078e0024 */
.L_x_62811:
[----:B------:R-:W-:Y:S05]  /*1cba0*/  BSYNC B1 ;  /* 0x0000000000017941 */ /* 0x000fea0003800000 */
.L_x_62809:
        /* <DEDUP_REMOVED lines=9> */
.L_x_62813:
[----:B------:R-:W-:Y:S02]  /*1cc40*/  IMAD.MOV.U32 R5, RZ, RZ, R4 ;  /* 0x000000ffff057224 */ /* 0x000fe400078e0004 */
[----:B------:R-:W-:Y:S02]  /*1cc50*/  IMAD.MOV.U32 R36, RZ, RZ, R34 ;  /* 0x000000ffff247224 */ /* 0x000fe400078e0022 */
[----:B------:R-:W-:Y:S02]  /*1cc60*/  IMAD.MOV.U32 R4, RZ, RZ, R3 ;  /* 0x000000ffff047224 */ /* 0x000fe400078e0003 */
[----:B------:R-:W-:Y:S02]  /*1cc70*/  IMAD.MOV.U32 R34, RZ, RZ, R27 ;  /* 0x000000ffff227224 */ /* 0x000fe400078e001b */
.L_x_62814:
[----:B------:R-:W-:Y:S05]  /*1cc80*/  BSYNC B1 ;  /* 0x0000000000017941 */ /* 0x000fea0003800000 */
.L_x_62812:
        /* <DEDUP_REMOVED lines=9> */
.L_x_62816:
[----:B------:R-:W-:Y:S01]  /*1cd20*/  MOV R3, R5 ;  /* 0x0000000500037202 */ /* 0x000fe20000000f00 */
[----:B------:R-:W-:Y:S02]  /*1cd30*/  IMAD.MOV.U32 R42, RZ, RZ, R36 ;  /* 0x000000ffff2a7224 */ /* 0x000fe400078e0024 */
[----:B------:R-:W-:Y:S02]  /*1cd40*/  IMAD.MOV.U32 R5, RZ, RZ, R2 ;  /* 0x000000ffff057224 */ /* 0x000fe400078e0002 */
[----:B------:R-:W-:Y:S02]  /*1cd50*/  IMAD.MOV.U32 R36, RZ, RZ, R17 ;  /* 0x000000ffff247224 */ /* 0x000fe400078e0011 */
.L_x_62817:
[----:B------:R-:W-:Y:S05]  /*1cd60*/  BSYNC B1 ;  /* 0x0000000000017941 */ /* 0x000fea0003800000 */
.L_x_62815:
        /* <DEDUP_REMOVED lines=9> */
.L_x_62819:
[----:B------:R-:W-:Y:S01]  /*1ce00*/  IMAD.MOV.U32 R2, RZ, RZ, R3 ;  /* 0x000000ffff027224 */ /* 0x000fe200078e0003 */
[----:B------:R-:W-:Y:S01]  /*1ce10*/  MOV R17, R42 ;  /* 0x0000002a00117202 */ /* 0x000fe20000000f00 */
[----:B------:R-:W-:Y:S02]  /*1ce20*/  IMAD.MOV.U32 R3, RZ, RZ, R16 ;  /* 0x000000ffff037224 */ /* 0x000fe400078e0010 */
[----:B------:R-:W-:Y:S02]  /*1ce30*/  IMAD.MOV.U32 R42, RZ, RZ, R37 ;  /* 0x000000ffff2a7224 */ /* 0x000fe400078e0025 */
.L_x_62820:
[----:B------:R-:W-:Y:S05]  /*1ce40*/  BSYNC B1 ;  /* 0x0000000000017941 */ /* 0x000fea0003800000 */
.L_x_62818:
        /* <DEDUP_REMOVED lines=16> */
.L_x_62822:
[----:B------:R-:W-:Y:S01]  /*1cf50*/  MOV R16, R57 ;  /* 0x0000003900107202 */ /* 0x000fe20000000f00 */
[----:B------:R-:W-:Y:S02]  /*1cf60*/  IMAD.MOV.U32 R24, RZ, RZ, R15 ;  /* 0x000000ffff187224 */ /* 0x000fe400078e000f */
[----:B------:R-:W-:Y:S02]  /*1cf70*/  IMAD.MOV.U32 R57, RZ, RZ, R18 ;  /* 0x000000ffff397224 */ /* 0x000fe400078e0012 */
[----:B------:R-:W-:Y:S02]  /*1cf80*/  IMAD.MOV.U32 R15, RZ, RZ, R26 ;  /* 0x000000ffff0f7224 */ /* 0x000fe400078e001a */
.L_x_62823:
[----:B------:R-:W-:Y:S05]  /*1cf90*/  BSYNC B1 ;  /* 0x0000000000017941 */ /* 0x000fea0003800000 */
.L_x_62821:
        /* <DEDUP_REMOVED lines=9> */
.L_x_62825:
[----:B------:R-:W-:Y:S01]  /*1d030*/  IMAD.MOV.U32 R18, RZ, RZ, R16 ;  /* 0x000000ffff127224 */ /* 0x000fe200078e0010 */
[----:B------:R-:W-:Y:S01]  /*1d040*/  MOV R27, R24 ;  /* 0x00000018001b7202 */ /* 0x000fe20000000f00 */
[----:B------:R-:W-:Y:S02]  /*1d050*/  IMAD.MOV.U32 R16, RZ, RZ, R19 ;  /* 0x000000ffff107224 */ /* 0x000fe400078e0013 */
[----:B------:R-:W-:Y:S02]  /*1d060*/  IMAD.MOV.U32 R24, RZ, RZ, R39 ;  /* 0x000000ffff187224 */ /* 0x000fe400078e0027 */
.L_x_62826:
[----:B------:R-:W-:Y:S05]  /*1d070*/  BSYNC B1 ;  /* 0x0000000000017941 */ /* 0x000fea0003800000 */
.L_x_62824:
        /* <DEDUP_REMOVED lines=9> */
.L_x_62828:
[----:B------:R-:W-:Y:S01]  /*1d110*/  IMAD.MOV.U32 R19, RZ, RZ, R18 ;  /* 0x000000ffff137224 */ /* 0x000fe200078e0012 */
[----:B------:R-:W-:Y:S01]  /*1d120*/  MOV R18, R29 ;  /* 0x0000001d00127202 */ /* 0x000fe20000000f00 */
[----:B------:R-:W-:Y:S02]  /*1d130*/  IMAD.MOV.U32 R31, RZ, RZ, R27 ;  /* 0x000000ffff1f7224 */ /* 0x000fe400078e001b */
[----:B------:R-:W-:Y:S02]  /*1d140*/  IMAD.MOV.U32 R27, RZ, RZ, R28 ;  /* 0x000000ffff1b7224 */ /* 0x000fe400078e001c */
.L_x_62829:
[----:B------:R-:W-:Y:S05]  /*1d150*/  BSYNC B1 ;  /* 0x0000000000017941 */ /* 0x000fea0003800000 */
.L_x_62827:
        /* <DEDUP_REMOVED lines=9> */
.L_x_62831:
[----:B------:R-:W-:Y:S02]  /*1d1f0*/  IMAD.MOV.U32 R26, RZ, RZ, R19 ;  /* 0x000000ffff1a7224 */ /* 0x000fe400078e0013 */
[----:B------:R-:W-:Y:S01]  /*1d200*/  IMAD.MOV.U32 R29, RZ, RZ, R31 ;  /* 0x000000ffff1d7224 */ /* 0x000fe200078e001f */
[----:B------:R-:W-:Y:S01]  /*1d210*/  MOV R31, R30 ;  /* 0x0000001e001f7202 */ /* 0x000fe20000000f00 */
[----:B------:R-:W-:Y:S02]  /*1d220*/  IMAD.MOV.U32 R19, RZ, RZ, R14 ;  /* 0x000000ffff137224 */ /* 0x000fe400078e000e */
.L_x_62832:
[----:B------:R-:W-:Y:S05]  /*1d230*/  BSYNC B1 ;  /* 0x0000000000017941 */ /* 0x000fea0003800000 */
.L_x_62830:
        /* <DEDUP_REMOVED lines=9> */
.L_x_62834:
[----:B------:R-:W-:Y:S02]  /*1d2d0*/  IMAD.MOV.U32 R33, RZ, RZ, R26 ;  /* 0x000000ffff217224 */ /* 0x000fe400078e001a */
[----:B------:R-:W-:Y:S02]  /*1d2e0*/  IMAD.MOV.U32 R14, RZ, RZ, R29 ;  /* 0x000000ffff0e7224 */ /* 0x000fe400078e001d */
[----:B------:R-:W-:Y:S02]  /*1d2f0*/  IMAD.MOV.U32 R26, RZ, RZ, R13 ;  /* 0x000000ffff1a7224 */ /* 0x000fe400078e000d */
[----:B------:R-:W-:Y:S02]  /*1d300*/  IMAD.MOV.U32 R29, RZ, RZ, R12 ;  /* 0x000000ffff1d7224 */ /* 0x000fe400078e000c */
.L_x_62835:
[----:B------:R-:W-:Y:S05]  /*1d310*/  BSYNC B1 ;  /* 0x0000000000017941 */ /* 0x000fea0003800000 */
.L_x_62833:
        /* <DEDUP_REMOVED lines=9> */
.L_x_62837:
[----:B------:R-:W-:Y:S02]  /*1d3b0*/  IMAD.MOV.U32 R13, RZ, RZ, R33 ;  /* 0x000000ffff0d7224 */ /* 0x000fe400078e0021 */
[----:B------:R-:W-:Y:S02]  /*1d3c0*/  IMAD.MOV.U32 R12, RZ, RZ, R14 ;  /* 0x000000ffff0c7224 */ /* 0x000fe400078e000e */
[----:B------:R-:W-:Y:S02]  /*1d3d0*/  IMAD.MOV.U32 R33, RZ, RZ, R38 ;  /* 0x000000ffff217224 */ /* 0x000fe400078e0026 */
[----:B------:R-:W-:Y:S02]  /*1d3e0*/  IMAD.MOV.U32 R14, RZ, RZ, R21 ;  /* 0x000000ffff0e7224 */ /* 0x000fe400078e0015 */
.L_x_62838:
[----:B------:R-:W-:Y:S05]  /*1d3f0*/  BSYNC B1 ;  /* 0x0000000000017941 */ /* 0x000fea0003800000 */
.L_x_62836:
        /* <DEDUP_REMOVED lines=9> */
.L_x_62840:
[----:B------:R-:W-:Y:S02]  /*1d490*/  IMAD.MOV.U32 R21, RZ, RZ, R13 ;  /* 0x000000ffff157224 */ /* 0x000fe400078e000d */
[----:B------:R-:W-:Y:S02]  /*1d4a0*/  IMAD.MOV.U32 R35, RZ, RZ, R12 ;  /* 0x000000ffff237224 */ /* 0x000fe400078e000c */
[----:B------:R-:W-:Y:S02]  /*1d4b0*/  IMAD.MOV.U32 R13, RZ, RZ, R10 ;  /* 0x000000ffff0d7224 */ /* 0x000fe400078e000a */
[----:B------:R-:W-:Y:S02]  /*1d4c0*/  IMAD.MOV.U32 R12, RZ, RZ, R11 ;  /* 0x000000ffff0c7224 */ /* 0x000fe400078e000b */
.L_x_62841:
[----:B------:R-:W-:Y:S05]  /*1d4d0*/  BSYNC B1 ;  /* 0x0000000000017941 */ /* 0x000fea0003800000 */
.L_x_62839:
        /* <DEDUP_REMOVED lines=9> */
.L_x_62843:
[----:B------:R-:W-:Y:S01]  /*1d570*/  MOV R10, R21 ;  /* 0x00000015000a7202 */ /* 0x000fe20000000f00 */
[----:B------:R-:W-:Y:S02]  /*1d580*/  IMAD.MOV.U32 R11, RZ, RZ, R35 ;  /* 0x000000ffff0b7224 */ /* 0x000fe400078e0023 */
[----:B------:R-:W-:Y:S02]  /*1d590*/  IMAD.MOV.U32 R21, RZ, RZ, R32 ;  /* 0x000000ffff157224 */ /* 0x000fe400078e0020 */
[----:B------:R-:W-:Y:S02]  /*1d5a0*/  IMAD.MOV.U32 R35, RZ, RZ, R40 ;  /* 0x000000ffff237224 */ /* 0x000fe400078e0028 */
.L_x_62844:
[----:B------:R-:W-:Y:S05]  /*1d5b0*/  BSYNC B1 ;  /* 0x0000000000017941 */ /* 0x000fea0003800000 */
.L_x_62842:
        /* <DEDUP_REMOVED lines=9> */
.L_x_62846:
[----:B------:R-:W-:Y:S01]  /*1d650*/  IMAD.MOV.U32 R28, RZ, RZ, R10 ;  /* 0x000000ffff1c7224 */ /* 0x000fe200078e000a */
[----:B------:R-:W-:Y:S01]  /*1d660*/  MOV R30, R11 ;  /* 0x0000000b001e7202 */ /* 0x000fe20000000f00 */
[----:B------:R-:W-:Y:S02]  /*1d670*/  IMAD.MOV.U32 R10, RZ, RZ, R9 ;  /* 0x000000ffff0a7224 */ /* 0x000fe400078e0009 */
[----:B------:R-:W-:Y:S02]  /*1d680*/  IMAD.MOV.U32 R11, RZ, RZ, R8 ;  /* 0x000000ffff0b7224 */ /* 0x000fe400078e0008 */
.L_x_62847:
[----:B------:R-:W-:Y:S05]  /*1d690*/  BSYNC B1 ;  /* 0x0000000000017941 */ /* 0x000fea0003800000 */
.L_x_62845:
        /* <DEDUP_REMOVED lines=9> */
.L_x_62849:
[----:B------:R-:W-:Y:S01]  /*1d730*/  IMAD.MOV.U32 R9, RZ, RZ, R28 ;  /* 0x000000ffff097224 */ /* 0x000fe200078e001c */
[----:B------:R-:W-:Y:S01]  /*1d740*/  MOV R28, R7 ;  /* 0x00000007001c7202 */ /* 0x000fe20000000f00 */
[----:B------:R-:W-:Y:S02]  /*1d750*/  IMAD.MOV.U32 R8, RZ, RZ, R30 ;  /* 0x000000ffff087224 */ /* 0x000fe400078e001e */
[----:B------:R-:W-:Y:S02]  /*1d760*/  IMAD.MOV.U32 R30, RZ, RZ, R23 ;  /* 0x000000ffff1e7224 */ /* 0x000fe400078e0017 */
.L_x_62850:
[----:B------:R-:W-:Y:S05]  /*1d770*/  BSYNC B1 ;  /* 0x0000000000017941 */ /* 0x000fea0003800000 */
.L_x_62848:
        /* <DEDUP_REMOVED lines=9> */
.L_x_62852:
[----:B------:R-:W-:Y:S02]  /*1d810*/  IMAD.MOV.U32 R7, RZ, RZ, R9 ;  /* 0x000000ffff077224 */ /* 0x000fe400078e0009 */
[----:B------:R-:W-:Y:S01]  /*1d820*/  IMAD.MOV.U32 R23, RZ, RZ, R8 ;  /* 0x000000ffff177224 */ /* 0x000fe200078e0008 */
[----:B------:R-:W-:Y:S01]  /*1d830*/  MOV R8, R25 ;  /* 0x0000001900087202 */ /* 0x000fe20000000f00 */
[----:B------:R-:W-:Y:S02]  /*1d840*/  IMAD.MOV.U32 R9, RZ, RZ, R6 ;  /* 0x000000ffff097224 */ /* 0x000fe400078e0006 */
.L_x_62853:
[----:B------:R-:W-:Y:S05]  /*1d850*/  BSYNC B1 ;  /* 0x0000000000017941 */ /* 0x000fea0003800000 */
.L_x_62851:
        /* <DEDUP_REMOVED lines=9> */
.L_x_62855:
[----:B------:R-:W-:Y:S02]  /*1d8f0*/  IMAD.MOV.U32 R6, RZ, RZ, R7 ;  /* 0x000000ffff067224 */ /* 0x000fe400078e0007 */
[----:B------:R-:W-:Y:S02]  /*1d900*/  IMAD.MOV.U32 R25, RZ, RZ, R23 ;  /* 0x000000ffff197224 */ /* 0x000fe400078e0017 */
[----:B------:R-:W-:Y:S02]  /*1d910*/  IMAD.MOV.U32 R7, RZ, RZ, R4 ;  /* 0x000000ffff077224 */ /* 0x000fe400078e0004 */
[----:B------:R-:W-:Y:S02]  /*1d920*/  IMAD.MOV.U32 R23, RZ, RZ, R34 ;  /* 0x000000ffff177224 */ /* 0x000fe400078e0022 */
.L_x_62856:
[----:B------:R-:W-:Y:S05]  /*1d930*/  BSYNC B1 ;  /* 0x0000000000017941 */ /* 0x000fea0003800000 */
.L_x_62854:
        /* <DEDUP_REMOVED lines=9> */
.L_x_62858:
[----:B------:R-:W-:Y:S02]  /*1d9d0*/  IMAD.MOV.U32 R4, RZ, RZ, R6 ;  /* 0x000000ffff047224 */ /* 0x000fe400078e0006 */
[----:B------:R-:W-:Y:S02]  /*1d9e0*/  IMAD.MOV.U32 R37, RZ, RZ, R25 ;  /* 0x000000ffff257224 */ /* 0x000fe400078e0019 */
[----:B------:R-:W-:Y:S02]  /*1d9f0*/  IMAD.MOV.U32 R6, RZ, RZ, R5 ;  /* 0x000000ffff067224 */ /* 0x000fe400078e0005 */
[----:B------:R-:W-:Y:S02]  /*1da00*/  IMAD.MOV.U32 R25, RZ, RZ, R36 ;  /* 0x000000ffff197224 */ /* 0x000fe400078e0024 */
.L_x_62859:
[----:B------:R-:W-:Y:S05]  /*1da10*/  BSYNC B1 ;  /* 0x0000000000017941 */ /* 0x000fea0003800000 */
.L_x_62857:
        /* <DEDUP_REMOVED lines=9> */
.L_x_62861:
[----:B------:R-:W-:Y:S02]  /*1dab0*/  IMAD.MOV.U32 R5, RZ, RZ, R4 ;  /* 0x000000ffff057224 */ /* 0x000fe400078e0004 */
[----:B------:R-:W-:Y:S02]  /*1dac0*/  IMAD.MOV.U32 R32, RZ, RZ, R37 ;  /* 0x000000ffff207224 */ /* 0x000fe400078e0025 */
[----:B------:R-:W-:Y:S02]  /*1dad0*/  IMAD.MOV.U32 R4, RZ, RZ, R3 ;  /* 0x000000ffff047224 */ /* 0x000fe400078e0003 */
[----:B------:R-:W-:Y:S02]  /*1dae0*/  IMAD.MOV.U32 R37, RZ, RZ, R42 ;  /* 0x000000ffff257224 */ /* 0x000fe400078e002a */
.L_x_62862:
[----:B------:R-:W-:Y:S05]  /*1daf0*/  BSYNC B1 ;  /* 0x0000000000017941 */ /* 0x000fea0003800000 */
.L_x_62860:
        /* <DEDUP_REMOVED lines=9> */
.L_x_62864:
[----:B------:R-:W-:Y:S01]  /*1db90*/  MOV R3, R5 ;  /* 0x0000000500037202 */ /* 0x000fe20000000f00 */
[----:B------:R-:W-:Y:S02]  /*1dba0*/  IMAD.MOV.U32 R34, RZ, RZ, R32 ;  /* 0x000000ffff227224 */ /* 0x000fe400078e0020 */
[----:B------:R-:W-:Y:S02]  /*1dbb0*/  IMAD.MOV.U32 R5, RZ, RZ, R2 ;  /* 0x000000ffff057224 */ /* 0x000fe400078e0002 */
[----:B------:R-:W-:Y:S02]  /*1dbc0*/  IMAD.MOV.U32 R32, RZ, RZ, R17 ;  /* 0x000000ffff207224 */ /* 0x000fe400078e0011 */
.L_x_62865:
[----:B------:R-:W-:Y:S05]  /*1dbd0*/  BSYNC B1 ;  /* 0x0000000000017941 */ /* 0x000fea0003800000 */
.L_x_62863:
        /* <DEDUP_REMOVED lines=16> */
.L_x_62867:
[----:B------:R-:W-:Y:S02]  /*1dce0*/  IMAD.MOV.U32 R2, RZ, RZ, R57 ;  /* 0x000000ffff027224 */ /* 0x000fe400078e0039 */
[----:B------:R-:W-:Y:S02]  /*1dcf0*/  IMAD.MOV.U32 R22, RZ, RZ, R15 ;  /* 0x000000ffff167224 */ /* 0x000fe400078e000f */
[----:B------:R-:W-:Y:S02]  /*1dd00*/  IMAD.MOV.U32 R57, RZ, RZ, R16 ;  /* 0x000000ffff397224 */ /* 0x000fe400078e0010 */
[----:B------:R-:W-:Y:S02]  /*1dd10*/  IMAD.MOV.U32 R15, RZ, RZ, R24 ;  /* 0x000000ffff0f7224 */ /* 0x000fe400078e0018 */
.L_x_62868:
[----:B------:R-:W-:Y:S05]  /*1dd20*/  BSYNC B1 ;  /* 0x0000000000017941 */ /* 0x000fea0003800000 */
.L_x_62866:
        /* <DEDUP_REMOVED lines=9> */
.L_x_62870:
[----:B------:R-:W-:Y:S01]  /*1ddc0*/  MOV R16, R2 ;  /* 0x0000000200107202 */ /* 0x000fe20000000f00 */
[----:B------:R-:W-:Y:S02]  /*1ddd0*/  IMAD.MOV.U32 R17, RZ, RZ, R22 ;  /* 0x000000ffff117224 */ /* 0x000fe400078e0016 */
[----:B------:R-:W-:Y:S02]  /*1dde0*/  IMAD.MOV.U32 R2, RZ, RZ, R18 ;  /* 0x000000ffff027224 */ /* 0x000fe400078e0012 */
[----:B------:R-:W-:Y:S02]  /*1ddf0*/  IMAD.MOV.U32 R22, RZ, RZ, R27 ;  /* 0x000000ffff167224 */ /* 0x000fe400078e001b */
.L_x_62871:
[----:B------:R-:W-:Y:S05]  /*1de00*/  BSYNC B1 ;  /* 0x0000000000017941 */ /* 0x000fea0003800000 */
.L_x_62869:
        /* <DEDUP_REMOVED lines=9> */
.L_x_62873:
[----:B------:R-:W-:Y:S01]  /*1dea0*/  IMAD.MOV.U32 R18, RZ, RZ, R16 ;  /* 0x000000ffff127224 */ /* 0x000fe200078e0010 */
[----:B------:R-:W-:Y:S01]  /*1deb0*/  MOV R24, R17 ;  /* 0x0000001100187202 */ /* 0x000fe20000000f00 */
[----:B------:R-:W-:Y:S02]  /*1dec0*/  IMAD.MOV.U32 R16, RZ, RZ, R19 ;  /* 0x000000ffff107224 */ /* 0x000fe400078e0013 */
[----:B------:R-:W-:Y:S02]  /*1ded0*/  IMAD.MOV.U32 R17, RZ, RZ, R31 ;  /* 0x000000ffff117224 */ /* 0x000fe400078e001f */
.L_x_62874:
[----:B------:R-:W-:Y:S05]  /*1dee0*/  BSYNC B1 ;  /* 0x0000000000017941 */ /* 0x000fea0003800000 */
.L_x_62872:
        /* <DEDUP_REMOVED lines=9> */
.L_x_62876:
[----:B------:R-:W-:Y:S01]  /*1df80*/  IMAD.MOV.U32 R19, RZ, RZ, R18 ;  /* 0x000000ffff137224 */ /* 0x000fe200078e0012 */
[----:B------:R-:W-:Y:S01]  /*1df90*/  MOV R18, R26 ;  /* 0x0000001a00127202 */ /* 0x000fe20000000f00 */
[----:B------:R-:W-:Y:S02]  /*1dfa0*/  IMAD.MOV.U32 R27, RZ, RZ, R24 ;  /* 0x000000ffff1b7224 */ /* 0x000fe400078e0018 */
[----:B------:R-:W-:Y:S02]  /*1dfb0*/  IMAD.MOV.U32 R24, RZ, RZ, R29 ;  /* 0x000000ffff187224 */ /* 0x000fe400078e001d */
.L_x_62877:
[----:B------:R-:W-:Y:S05]  /*1dfc0*/  BSYNC B1 ;  /* 0x0000000000017941 */ /* 0x000fea0003800000 */
.L_x_62875:
        /* <DEDUP_REMOVED lines=9> */
.L_x_62879:
[----:B------:R-:W-:Y:S02]  /*1e060*/  IMAD.MOV.U32 R26, RZ, RZ, R19 ;  /* 0x000000ffff1a7224 */ /* 0x000fe400078e0013 */
[----:B------:R-:W-:Y:S01]  /*1e070*/  IMAD.MOV.U32 R29, RZ, RZ, R27 ;  /* 0x000000ffff1d7224 */ /* 0x000fe200078e001b */
[----:B------:R-:W-:Y:S01]  /*1e080*/  MOV R27, R14 ;  /* 0x0000000e001b7202 */ /* 0x000fe20000000f00 */
[----:B------:R-:W-:Y:S02]  /*1e090*/  IMAD.MOV.U32 R19, RZ, RZ, R33 ;  /* 0x000000ffff137224 */ /* 0x000fe400078e0021 */
.L_x_62880:
[----:B------:R-:W-:Y:S05]  /*1e0a0*/  BSYNC B1 ;  /* 0x0000000000017941 */ /* 0x000fea0003800000 */
.L_x_62878:
        /* <DEDUP_REMOVED lines=9> */
.L_x_62882:
[----:B------:R-:W-:Y:S02]  /*1e140*/  IMAD.MOV.U32 R31, RZ, RZ, R26 ;  /* 0x000000ffff1f7224 */ /* 0x000fe400078e001a */
[----:B------:R-:W-:Y:S02]  /*1e150*/  IMAD.MOV.U32 R33, RZ, RZ, R29 ;  /* 0x000000ffff217224 */ /* 0x000fe400078e001d */
[----:B------:R-:W-:Y:S02]  /*1e160*/  IMAD.MOV.U32 R26, RZ, RZ, R13 ;  /* 0x000000ffff1a7224 */ /* 0x000fe400078e000d */
[----:B------:R-:W-:Y:S02]  /*1e170*/  IMAD.MOV.U32 R29, RZ, RZ, R12 ;  /* 0x000000ffff1d7224 */ /* 0x000fe400078e000c */
.L_x_62883:
[----:B------:R-:W-:Y:S05]  /*1e180*/  BSYNC B1 ;  /* 0x0000000000017941 */ /* 0x000fea0003800000 */
.L_x_62881:
        /* <DEDUP_REMOVED lines=9> */
.L_x_62885:
[----:B------:R-:W-:Y:S02]  /*1e220*/  IMAD.MOV.U32 R36, RZ, RZ, R31 ;  /* 0x000000ffff247224 */ /* 0x000fe400078e001f */
[----:B------:R-:W-:Y:S02]  /*1e230*/  IMAD.MOV.U32 R38, RZ, RZ, R33 ;  /* 0x000000ffff267224 */ /* 0x000fe400078e0021 */
[----:B------:R-:W-:Y:S02]  /*1e240*/  IMAD.MOV.U32 R31, RZ, RZ, R21 ;  /* 0x000000ffff1f7224 */ /* 0x000fe400078e0015 */
[----:B------:R-:W-:Y:S02]  /*1e250*/  IMAD.MOV.U32 R33, RZ, RZ, R35 ;  /* 0x000000ffff217224 */ /* 0x000fe400078e0023 */
.L_x_62886:
[----:B------:R-:W-:Y:S05]  /*1e260*/  BSYNC B1 ;  /* 0x0000000000017941 */ /* 0x000fea0003800000 */
.L_x_62884:
        /* <DEDUP_REMOVED lines=9> */
.L_x_62888:
[----:B------:R-:W-:Y:S02]  /*1e300*/  IMAD.MOV.U32 R21, RZ, RZ, R36 ;  /* 0x000000ffff157224 */ /* 0x000fe400078e0024 */
[----:B------:R-:W-:Y:S02]  /*1e310*/  IMAD.MOV.U32 R35, RZ, RZ, R38 ;  /* 0x000000ffff237224 */ /* 0x000fe400078e0026 */
[----:B------:R-:W-:Y:S02]  /*1e320*/  IMAD.MOV.U32 R36, RZ, RZ, R10 ;  /* 0x000000ffff247224 */ /* 0x000fe400078e000a */
[----:B------:R-:W-:Y:S02]  /*1e330*/  IMAD.MOV.U32 R38, RZ, RZ, R11 ;  /* 0x000000ffff267224 */ /* 0x000fe400078e000b */
.L_x_62889:
[----:B------:R-:W-:Y:S05]  /*1e340*/  BSYNC B1 ;  /* 0x0000000000017941 */ /* 0x000fea0003800000 */
.L_x_62887:
        /* <DEDUP_REMOVED lines=9> */
.L_x_62891:
[----:B------:R-:W-:Y:S01]  /*1e3e0*/  MOV R40, R21 ;  /* 0x0000001500287202 */ /* 0x000fe20000000f00 */
[----:B------:R-:W-:Y:S02]  /*1e3f0*/  IMAD.MOV.U32 R39, RZ, RZ, R35 ;  /* 0x000000ffff277224 */ /* 0x000fe400078e0023 */
[----:B------:R-:W-:Y:S02]  /*1e400*/  IMAD.MOV.U32 R21, RZ, RZ, R28 ;  /* 0x000000ffff157224 */ /* 0x000fe400078e001c */
[----:B------:R-:W-:Y:S02]  /*1e410*/  IMAD.MOV.U32 R35, RZ, RZ, R30 ;  /* 0x000000ffff237224 */ /* 0x000fe400078e001e */
.L_x_62892:
[----:B------:R-:W-:Y:S05]  /*1e420*/  BSYNC B1 ;  /* 0x0000000000017941 */ /* 0x000fea0003800000 */
.L_x_62890:
        /* <DEDUP_REMOVED lines=9> */
.L_x_62894:
[----:B------:R-:W-:Y:S01]  /*1e4c0*/  IMAD.MOV.U32 R28, RZ, RZ, R40 ;  /* 0x000000ffff1c7224 */ /* 0x000fe200078e0028 */
[----:B------:R-:W-:Y:S01]  /*1e4d0*/  MOV R30, R39 ;  /* 0x00000027001e7202 */ /* 0x000fe20000000f00 */
[----:B------:R-:W-:Y:S02]  /*1e4e0*/  IMAD.MOV.U32 R40, RZ, RZ, R9 ;  /* 0x000000ffff287224 */ /* 0x000fe400078e0009 */
[----:B------:R-:W-:Y:S02]  /*1e4f0*/  IMAD.MOV.U32 R39, RZ, RZ, R8 ;  /* 0x000000ffff277224 */ /* 0x000fe400078e0008 */
.L_x_62895:
[----:B------:R-:W-:Y:S05]  /*1e500*/  BSYNC B1 ;  /* 0x0000000000017941 */ /* 0x000fea0003800000 */
.L_x_62893:
        /* <DEDUP_REMOVED lines=9> */
.L_x_62897:
[----:B------:R-:W-:Y:S01]  /*1e5a0*/  IMAD.MOV.U32 R42, RZ, RZ, R28 ;  /* 0x000000ffff2a7224 */ /* 0x000fe200078e001c */
[----:B------:R-:W-:Y:S01]  /*1e5b0*/  MOV R28, R7 ;  /* 0x00000007001c7202 */ /* 0x000fe20000000f00 */
[----:B------:R-:W-:Y:S02]  /*1e5c0*/  IMAD.MOV.U32 R44, RZ, RZ, R30 ;  /* 0x000000ffff2c7224 */ /* 0x000fe400078e001e */
[----:B------:R-:W-:Y:S02]  /*1e5d0*/  IMAD.MOV.U32 R30, RZ, RZ, R23 ;  /* 0x000000ffff1e7224 */ /* 0x000fe400078e0017 */
.L_x_62898:
[----:B------:R-:W-:Y:S05]  /*1e5e0*/  BSYNC B1 ;  /* 0x0000000000017941 */ /* 0x000fea0003800000 */
.L_x_62896:
        /* <DEDUP_REMOVED lines=9> */
.L_x_62900:
[----:B------:R-:W-:Y:S02]  /*1e680*/  IMAD.MOV.U32 R23, RZ, RZ, R42 ;  /* 0x000000ffff177224 */ /* 0x000fe400078e002a */
[----:B------:R-:W-:Y:S01]  /*1e690*/  IMAD.MOV.U32 R46, RZ, RZ, R44 ;  /* 0x000000ffff2e7224 */ /* 0x000fe200078e002c */
[----:B------:R-:W-:Y:S01]  /*1e6a0*/  MOV R44, R25 ;  /* 0x00000019002c7202 */ /* 0x000fe20000000f00 */
[----:B------:R-:W-:Y:S02]  /*1e6b0*/  IMAD.MOV.U32 R42, RZ, RZ, R6 ;  /* 0x000000ffff2a7224 */ /* 0x000fe400078e0006 */
.L_x_62901:
[----:B------:R-:W-:Y:S05]  /*1e6c0*/  BSYNC B1 ;  /* 0x0000000000017941 */ /* 0x000fea0003800000 */
.L_x_62899:
        /* <DEDUP_REMOVED lines=9> */
.L_x_62903:
[----:B------:R-:W-:Y:S02]  /*1e760*/  IMAD.MOV.U32 R48, RZ, RZ, R23 ;  /* 0x000000ffff307224 */ /* 0x000fe400078e0017 */
[----:B------:R-:W-:Y:S02]  /*1e770*/  IMAD.MOV.U32 R25, RZ, RZ, R46 ;  /* 0x000000ffff197224 */ /* 0x000fe400078e002e */
[----:B------:R-:W-:Y:S02]  /*1e780*/  IMAD.MOV.U32 R23, RZ, RZ, R4 ;  /* 0x000000ffff177224 */ /* 0x000fe400078e0004 */
[----:B------:R-:W-:Y:S02]  /*1e790*/  IMAD.MOV.U32 R46, RZ, RZ, R37 ;  /* 0x000000ffff2e7224 */ /* 0x000fe400078e0025 */
.L_x_62904:
[----:B------:R-:W-:Y:S05]  /*1e7a0*/  BSYNC B1 ;  /* 0x0000000000017941 */ /* 0x000fea0003800000 */
.L_x_62902:
        /* <DEDUP_REMOVED lines=9> */
.L_x_62906:
[----:B------:R-:W-:Y:S02]  /*1e840*/  IMAD.MOV.U32 R37, RZ, RZ, R48 ;  /* 0x000000ffff257224 */ /* 0x000fe400078e0030 */
[----:B------:R-:W-:Y:S02]  /*1e850*/  IMAD.MOV.U32 R47, RZ, RZ, R25 ;  /* 0x000000ffff2f7224 */ /* 0x000fe400078e0019 */
[----:B------:R-:W-:Y:S02]  /*1e860*/  IMAD.MOV.U32 R48, RZ, RZ, R5 ;  /* 0x000000ffff307224 */ /* 0x000fe400078e0005 */
[----:B------:R-:W-:Y:S02]  /*1e870*/  IMAD.MOV.U32 R25, RZ, RZ, R32 ;  /* 0x000000ffff197224 */ /* 0x000fe400078e0020 */
.L_x_62907:
[----:B------:R-:W-:Y:S05]  /*1e880*/  BSYNC B1 ;  /* 0x0000000000017941 */ /* 0x000fea0003800000 */
.L_x_62905:
        /* <DEDUP_REMOVED lines=9> */
.L_x_62909:
[----:B------:R-:W-:Y:S02]  /*1e920*/  IMAD.MOV.U32 R32, RZ, RZ, R37 ;  /* 0x000000ffff207224 */ /* 0x000fe400078e0025 */
[----:B------:R-:W-:Y:S02]  /*1e930*/  IMAD.MOV.U32 R52, RZ, RZ, R47 ;  /* 0x000000ffff347224 */ /* 0x000fe400078e002f */
[----:B------:R-:W-:Y:S02]  /*1e940*/  IMAD.MOV.U32 R37, RZ, RZ, R3 ;  /* 0x000000ffff257224 */ /* 0x000fe400078e0003 */
[----:B------:R-:W-:Y:S02]  /*1e950*/  IMAD.MOV.U32 R47, RZ, RZ, R34 ;  /* 0x000000ffff2f7224 */ /* 0x000fe400078e0022 */
.L_x_62910:
[----:B------:R-:W-:Y:S05]  /*1e960*/  BSYNC B1 ;  /* 0x0000000000017941 */ /* 0x000fea0003800000 */
.L_x_62908:
        /* <DEDUP_REMOVED lines=16> */
.L_x_62912:
[----:B------:R-:W-:Y:S02]  /*1ea70*/  IMAD.MOV.U32 R56, RZ, RZ, R57 ;  /* 0x000000ffff387224 */ /* 0x000fe400078e0039 */
[----:B------:R-:W-:Y:S02]  /*1ea80*/  IMAD.MOV.U32 R14, RZ, RZ, R15 ;  /* 0x000000ffff0e7224 */ /* 0x000fe400078e000f */
[----:B------:R-:W-:Y:S02]  /*1ea90*/  IMAD.MOV.U32 R57, RZ, RZ, R2 ;  /* 0x000000ffff397224 */ /* 0x000fe400078e0002 */
[----:B------:R-:W-:Y:S02]  /*1eaa0*/  IMAD.MOV.U32 R15, RZ, RZ, R22 ;  /* 0x000000ffff0f7224 */ /* 0x000fe400078e0016 */
.L_x_62913:
[----:B------:R-:W-:Y:S05]  /*1eab0*/  BSYNC B1 ;  /* 0x0000000000017941 */ /* 0x000fea0003800000 */
.L_x_62911:
        /* <DEDUP_REMOVED lines=9> */
.L_x_62915:
[----:B------:R-:W-:Y:S02]  /*1eb50*/  IMAD.MOV.U32 R59, RZ, RZ, R56 ;  /* 0x000000ffff3b7224 */ /* 0x000fe400078e0038 */
[----:B------:R-:W-:Y:S02]  /*1eb60*/  IMAD.MOV.U32 R13, RZ, RZ, R14 ;  /* 0x000000ffff0d7224 */ /* 0x000fe400078e000e */
[----:B------:R-:W-:Y:S02]  /*1eb70*/  IMAD.MOV.U32 R56, RZ, RZ, R16 ;  /* 0x000000ffff387224 */ /* 0x000fe400078e0010 */
[----:B------:R-:W-:Y:S02]  /*1eb80*/  IMAD.MOV.U32 R14, RZ, RZ, R17 ;  /* 0x000000ffff0e7224 */ /* 0x000fe400078e0011 */
.L_x_62916:
[----:B------:R-:W-:Y:S05]  /*1eb90*/  BSYNC B1 ;  /* 0x0000000000017941 */ /* 0x000fea0003800000 */
.L_x_62914:
        /* <DEDUP_REMOVED lines=9> */
.L_x_62918:
[----:B------:R-:W-:Y:S01]  /*1ec30*/  MOV R58, R59 ;  /* 0x0000003b003a7202 */ /* 0x000fe20000000f00 */
[----:B------:R-:W-:Y:S02]  /*1ec40*/  IMAD.MOV.U32 R12, RZ, RZ, R13 ;  /* 0x000000ffff0c7224 */ /* 0x000fe400078e000d */
[----:B------:R-:W-:Y:S02]  /*1ec50*/  IMAD.MOV.U32 R59, RZ, RZ, R18 ;  /* 0x000000ffff3b7224 */ /* 0x000fe400078e0012 */
[----:B------:R-:W-:Y:S02]  /*1ec60*/  IMAD.MOV.U32 R13, RZ, RZ, R24 ;  /* 0x000000ffff0d7224 */ /* 0x000fe400078e0018 */
.L_x_62919:
[----:B------:R-:W-:Y:S05]  /*1ec70*/  BSYNC B1 ;  /* 0x0000000000017941 */ /* 0x000fea0003800000 */
.L_x_62917:
        /* <DEDUP_REMOVED lines=9> */
.L_x_62921:
[----:B------:R-:W-:Y:S01]  /*1ed10*/  IMAD.MOV.U32 R61, RZ, RZ, R58 ;  /* 0x000000ffff3d7224 */ /* 0x000fe200078e003a */
[----:B------:R-:W-:Y:S01]  /*1ed20*/  MOV R11, R12 ;  /* 0x0000000c000b7202 */ /* 0x000fe20000000f00 */
[----:B------:R-:W-:Y:S02]  /*1ed30*/  IMAD.MOV.U32 R58, RZ, RZ, R19 ;  /* 0x000000ffff3a7224 */ /* 0x000fe400078e0013 */
[----:B------:R-:W-:Y:S02]  /*1ed40*/  IMAD.MOV.U32 R12, RZ, RZ, R27 ;  /* 0x000000ffff0c7224 */ /* 0x000fe400078e001b */
.L_x_62922:
[----:B------:R-:W-:Y:S05]  /*1ed50*/  BSYNC B1 ;  /* 0x0000000000017941 */ /* 0x000fea0003800000 */
.L_x_62920:
        /* <DEDUP_REMOVED lines=9> */
.L_x_62924:
[----:B------:R-:W-:Y:S01]  /*1edf0*/  IMAD.MOV.U32 R60, RZ, RZ, R61 ;  /* 0x000000ffff3c7224 */ /* 0x000fe200078e003d */
[----:B------:R-:W-:Y:S01]  /*1ee00*/  MOV R61, R26 ;  /* 0x0000001a003d7202 */ /* 0x000fe20000000f00 */
[----:B------:R-:W-:Y:S02]  /*1ee10*/  IMAD.MOV.U32 R10, RZ, RZ, R11 ;  /* 0x000000ffff0a7224 */ /* 0x000fe400078e000b */
[----:B------:R-:W-:Y:S02]  /*1ee20*/  IMAD.MOV.U32 R11, RZ, RZ, R29 ;  /* 0x000000ffff0b7224 */ /* 0x000fe400078e001d */
.L_x_62925:
[----:B------:R-:W-:Y:S05]  /*1ee30*/  BSYNC B1 ;  /* 0x0000000000017941 */ /* 0x000fea0003800000 */
.L_x_62923:
        /* <DEDUP_REMOVED lines=9> */
.L_x_62927:
[----:B------:R-:W-:Y:S02]  /*1eed0*/  IMAD.MOV.U32 R63, RZ, RZ, R60 ;  /* 0x000000ffff3f7224 */ /* 0x000fe400078e003c */
[----:B------:R-:W-:Y:S01]  /*1eee0*/  IMAD.MOV.U32 R9, RZ, RZ, R10 ;  /* 0x000000ffff097224 */ /* 0x000fe200078e000a */
[----:B------:R-:W-:Y:S01]  /*1eef0*/  MOV R10, R33 ;  /* 0x00000021000a7202 */ /* 0x000fe20000000f00 */
[----:B------:R-:W-:Y:S02]  /*1ef00*/  IMAD.MOV.U32 R60, RZ, RZ, R31 ;  /* 0x000000ffff3c7224 */ /* 0x000fe400078e001f */
.L_x_62928:
[----:B------:R-:W-:Y:S05]  /*1ef10*/  BSYNC B1 ;  /* 0x0000000000017941 */ /* 0x000fea0003800000 */
.L_x_62926:
        /* <DEDUP_REMOVED lines=9> */
.L_x_62930:
[----:B------:R-:W-:Y:S02]  /*1efb0*/  IMAD.MOV.U32 R62, RZ, RZ, R63 ;  /* 0x000000ffff3e7224 */ /* 0x000fe400078e003f */
[----:B------:R-:W-:Y:S02]  /*1efc0*/  IMAD.MOV.U32 R8, RZ, RZ, R9 ;  /* 0x000000ffff087224 */ /* 0x000fe400078e0009 */
[----:B------:R-:W-:Y:S02]  /*1efd0*/  IMAD.MOV.U32 R63, RZ, RZ, R36 ;  /* 0x000000ffff3f7224 */ /* 0x000fe400078e0024 */
[----:B------:R-:W-:Y:S02]  /*1efe0*/  IMAD.MOV.U32 R9, RZ, RZ, R38 ;  /* 0x000000ffff097224 */ /* 0x000fe400078e0026 */
.L_x_62931:
[----:B------:R-:W-:Y:S05]  /*1eff0*/  BSYNC B1 ;  /* 0x0000000000017941 */ /* 0x000fea0003800000 */
.L_x_62929:
        /* <DEDUP_REMOVED lines=9> */
.L_x_62933:
[----:B------:R-:W-:Y:S02]  /*1f090*/  IMAD.MOV.U32 R65, RZ, RZ, R62 ;  /* 0x000000ffff417224 */ /* 0x000fe400078e003e */
[----:B------:R-:W-:Y:S02]  /*1f0a0*/  IMAD.MOV.U32 R7, RZ, RZ, R8 ;  /* 0x000000ffff077224 */ /* 0x000fe400078e0008 */
[----:B------:R-:W-:Y:S02]  /*1f0b0*/  IMAD.MOV.U32 R62, RZ, RZ, R21 ;  /* 0x000000ffff3e7224 */ /* 0x000fe400078e0015 */
[----:B------:R-:W-:Y:S02]  /*1f0c0*/  IMAD.MOV.U32 R8, RZ, RZ, R35 ;  /* 0x000000ffff087224 */ /* 0x000fe400078e0023 */
.L_x_62934:
[----:B------:R-:W-:Y:S05]  /*1f0d0*/  BSYNC B1 ;  /* 0x0000000000017941 */ /* 0x000fea0003800000 */
.L_x_62932:
        /* <DEDUP_REMOVED lines=9> */
.L_x_62936:
[----:B------:R-:W-:Y:S02]  /*1f170*/  IMAD.MOV.U32 R64, RZ, RZ, R65 ;  /* 0x000000ffff407224 */ /* 0x000fe400078e0041 */
[----:B------:R-:W-:Y:S02]  /*1f180*/  IMAD.MOV.U32 R6, RZ, RZ, R7 ;  /* 0x000000ffff067224 */ /* 0x000fe400078e0007 */
[----:B------:R-:W-:Y:S02]  /*1f190*/  IMAD.MOV.U32 R65, RZ, RZ, R40 ;  /* 0x000000ffff417224 */ /* 0x000fe400078e0028 */
[----:B------:R-:W-:Y:S02]  /*1f1a0*/  IMAD.MOV.U32 R7, RZ, RZ, R39 ;  /* 0x000000ffff077224 */ /* 0x000fe400078e0027 */
.L_x_62937:
[----:B------:R-:W-:Y:S05]  /*1f1b0*/  BSYNC B1 ;  /* 0x0000000000017941 */ /* 0x000fea0003800000 */
.L_x_62935:
        /* <DEDUP_REMOVED lines=9> */
.L_x_62939:
[----:B------:R-:W-:Y:S01]  /*1f250*/  MOV R67, R64 ;  /* 0x0000004000437202 */ /* 0x000fe20000000f00 */
[----:B------:R-:W-:Y:S02]  /*1f260*/  IMAD.MOV.U32 R5, RZ, RZ, R6 ;  /* 0x000000ffff057224 */ /* 0x000fe400078e0006 */
[----:B------:R-:W-:Y:S02]  /*1f270*/  IMAD.MOV.U32 R64, RZ, RZ, R28 ;  /* 0x000000ffff407224 */ /* 0x000fe400078e001c */
[----:B------:R-:W-:Y:S02]  /*1f280*/  IMAD.MOV.U32 R6, RZ, RZ, R30 ;  /* 0x000000ffff067224 */ /* 0x000fe400078e001e */
.L_x_62940:
[----:B------:R-:W-:Y:S05]  /*1f290*/  BSYNC B1 ;  /* 0x0000000000017941 */ /* 0x000fea0003800000 */
.L_x_62938:
        /* <DEDUP_REMOVED lines=9> */
.L_x_62942:
[----:B------:R-:W-:Y:S01]  /*1f330*/  IMAD.MOV.U32 R66, RZ, RZ, R67 ;  /* 0x000000ffff427224 */ /* 0x000fe200078e0043 */
[----:B------:R-:W-:Y:S01]  /*1f340*/  MOV R4, R5 ;  /* 0x0000000500047202 */ /* 0x000fe20000000f00 */
[----:B------:R-:W-:Y:S02]  /*1f350*/  IMAD.MOV.U32 R67, RZ, RZ, R42 ;  /* 0x000000ffff437224 */ /* 0x000fe400078e002a */
[----:B------:R-:W-:Y:S02]  /*1f360*/  IMAD.MOV.U32 R5, RZ, RZ, R44 ;  /* 0x000000ffff057224 */ /* 0x000fe400078e002c */
.L_x_62943:
[----:B------:R-:W-:Y:S05]  /*1f370*/  BSYNC B1 ;  /* 0x0000000000017941 */ /* 0x000fea0003800000 */
.L_x_62941:
        /* <DEDUP_REMOVED lines=9> */
.L_x_62945:
[----:B------:R-:W-:Y:S01]  /*1f410*/  IMAD.MOV.U32 R69, RZ, RZ, R66 ;  /* 0x000000ffff457224 */ /* 0x000fe200078e0042 */
[----:B------:R-:W-:Y:S01]  /*1f420*/  MOV R66, R23 ;  /* 0x0000001700427202 */ /* 0x000fe20000000f00 */
[----:B------:R-:W-:Y:S02]  /*1f430*/  IMAD.MOV.U32 R3, RZ, RZ, R4 ;  /* 0x000000ffff037224 */ /* 0x000fe400078e0004 */
[----:B------:R-:W-:Y:S02]  /*1f440*/  IMAD.MOV.U32 R4, RZ, RZ, R46 ;  /* 0x000000ffff047224 */ /* 0x000fe400078e002e */
.L_x_62946:
[----:B------:R-:W-:Y:S05]  /*1f450*/  BSYNC B1 ;  /* 0x0000000000017941 */ /* 0x000fea0003800000 */
.L_x_62944:
        /* <DEDUP_REMOVED lines=9> */
.L_x_62948:
[----:B------:R-:W-:Y:S02]  /*1f4f0*/  IMAD.MOV.U32 R68, RZ, RZ, R69 ;  /* 0x000000ffff447224 */ /* 0x000fe400078e0045 */
[----:B------:R-:W-:Y:S01]  /*1f500*/  IMAD.MOV.U32 R2, RZ, RZ, R3 ;  /* 0x000000ffff027224 */ /* 0x000fe200078e0003 */
[----:B------:R-:W-:Y:S01]  /*1f510*/  MOV R3, R25 ;  /* 0x0000001900037202 */ /* 0x000fe20000000f00 */
[----:B------:R-:W-:Y:S02]  /*1f520*/  IMAD.MOV.U32 R69, RZ, RZ, R48 ;  /* 0x000000ffff457224 */ /* 0x000fe400078e0030 */
.L_x_62949:
[----:B------:R-:W-:Y:S05]  /*1f530*/  BSYNC B1 ;  /* 0x0000000000017941 */ /* 0x000fea0003800000 */
.L_x_62947:
        /* <DEDUP_REMOVED lines=9> */
.L_x_62951:
[----:B------:R-:W-:Y:S02]  /*1f5d0*/  IMAD.MOV.U32 R71, RZ, RZ, R68 ;  /* 0x000000ffff477224 */ /* 0x000fe400078e0044 */
[----:B------:R-:W-:Y:S02]  /*1f5e0*/  IMAD.MOV.U32 R17, RZ, RZ, R2 ;  /* 0x000000ffff117224 */ /* 0x000fe400078e0002 */
[----:B------:R-:W-:Y:S02]  /*1f5f0*/  IMAD.MOV.U32 R68, RZ, RZ, R37 ;  /* 0x000000ffff447224 */ /* 0x000fe400078e0025 */
[----:B------:R-:W-:Y:S02]  /*1f600*/  IMAD.MOV.U32 R2, RZ, RZ, R47 ;  /* 0x000000ffff027224 */ /* 0x000fe400078e002f */
.L_x_62952:
[----:B------:R-:W-:Y:S05]  /*1f610*/  BSYNC B1 ;  /* 0x0000000000017941 */ /* 0x000fea0003800000 */
.L_x_62950:
        /* <DEDUP_REMOVED lines=9> */
.L_x_62954:
[----:B------:R-:W-:Y:S02]  /*1f6b0*/  IMAD.MOV.U32 R70, RZ, RZ, R71 ;  /* 0x000000ffff467224 */ /* 0x000fe400078e0047 */
[----:B------:R-:W-:Y:S02]  /*1f6c0*/  IMAD.MOV.U32 R16, RZ, RZ, R17 ;  /* 0x000000ffff107224 */ /* 0x000fe400078e0011 */
[----:B------:R-:W-:Y:S02]  /*1f6d0*/  IMAD.MOV.U32 R71, RZ, RZ, R32 ;  /* 0x000000ffff477224 */ /* 0x000fe400078e0020 */
[----:B------:R-:W-:Y:S02]  /*1f6e0*/  IMAD.MOV.U32 R17, RZ, RZ, R52 ;  /* 0x000000ffff117224 */ /* 0x000fe400078e0034 */
.L_x_62955:
[----:B------:R-:W-:Y:S05]  /*1f6f0*/  BSYNC B1 ;  /* 0x0000000000017941 */ /* 0x000fea0003800000 */
.L_x_62953:
[----:B------:R-:W-:Y:S02]  /*1f700*/  FADD.FTZ R19, R45, R43 ;  /* 0x0000002b2d137221 */ /* 0x000fe40000010000 */
[----:B------:R-:W-:Y:S02]  /*1f710*/  IMAD.MOV.U32 R18, RZ, RZ, R0 ;  /* 0x000000ffff127224 */ /* 0x000fe400078e0000 */
.L_x_62235:
[----:B--234-:R-:W-:Y:S05]  /*1f720*/  BSYNC B0 ;  /* 0x0000000000007941 */ /* 0x01cfea0003800000 */
.L_x_62234:
[----:B------:R-:W-:Y:S01]  /*1f730*/  ISETP.GT.AND P0, PT, R41, 0x1b, PT ;  /* 0x0000001b2900780c */ /* 0x000fe20003f04270 */
[----:B------:R2:W3:Y:S01]  /*1f740*/  SHFL.DOWN PT, R43, R18, 0x4, 0x1f ;  /* 0x08801f00122b7f89 */ /* 0x0004e200000e0000 */
[----:B------:R-:W-:Y:S03]  /*1f750*/  BSSY B0, `(.L_x_62956) ;  /* 0x0000dbe000007945 */ /* 0x000fe60003800000 */
[----:B------:R2:W4:Y:S04]  /*1f760*/  SHFL.DOWN PT, R45, R19, 0x4, 0x1f ;  /* 0x08801f00132d7f89 */ /* 0x00052800000e0000 */
[----:B------:R2:W1:Y:S04]  /*1f770*/  SHFL.DOWN PT, R47, R70, 0x4, 0x1f ;  /* 0x08801f00462f7f89 */ /* 0x00046800000e0000 */
        /* <DEDUP_REMOVED lines=42> */
[----:B--2---:R-:W-:Y:S01]  /*1fa20*/  @!P0 MOV R15, R49 ;  /* 0x00000031000f8202 */ /* 0x004fe20000000f00 */
        /* <DEDUP_REMOVED lines=14> */
.L_x_62959:
[----:B------:R-:W-:Y:S02]  /*1fb10*/  IMAD.MOV.U32 R19, RZ, RZ, R57 ;  /* 0x000000ffff137224 */ /* 0x000fe400078e0039 */
[----:B------:R-:W-:Y:S01]  /*1fb20*/  IMAD.MOV.U32 R18, RZ, RZ, R15 ;  /* 0x000000ffff127224 */ /* 0x000fe200078e000f */
[----:B------:R-:W-:Y:S01]  /*1fb30*/  MOV R15, R14 ;  /* 0x0000000e000f7202 */ /* 0x000fe20000000f00 */
[----:B------:R-:W-:Y:S02]  /*1fb40*/  IMAD.MOV.U32 R57, RZ, RZ, R56 ;  /* 0x000000ffff397224 */ /* 0x000fe400078e0038 */
.L_x_62960:
[----:B------:R-:W-:Y:S05]  /*1fb50*/  BSYNC B1 ;  /* 0x0000000000017941 */ /* 0x000fea0003800000 */
.L_x_62958:
        /* <DEDUP_REMOVED lines=9> */
.L_x_62962:
[----:B------:R-:W-:Y:S02]  /*1fbf0*/  IMAD.MOV.U32 R49, RZ, RZ, R19 ;  /* 0x000000ffff317224 */ /* 0x000fe400078e0013 */
[----:B------:R-:W-:Y:S02]  /*1fc00*/  IMAD.MOV.U32 R47, RZ, RZ, R18 ;  /* 0x000000ffff2f7224 */ /* 0x000fe400078e0012 */
[----:B------:R-:W-:Y:S02]  /*1fc10*/  IMAD.MOV.U32 R19, RZ, RZ, R59 ;  /* 0x000000ffff137224 */ /* 0x000fe400078e003b */
[----:B------:R-:W-:Y:S02]  /*1fc20*/  IMAD.MOV.U32 R18, RZ, RZ, R13 ;  /* 0x000000ffff127224 */ /* 0x000fe400078e000d */
.L_x_62963:
[----:B------:R-:W-:Y:S05]  /*1fc30*/  BSYNC B1 ;  /* 0x0000000000017941 */ /* 0x000fea0003800000 */
.L_x_62961:
        /* <DEDUP_REMOVED lines=9> */
.L_x_62965:
[----:B------:R-:W-:Y:S02]  /*1fcd0*/  IMAD.MOV.U32 R56, RZ, RZ, R49 ;  /* 0x000000ffff387224 */ /* 0x000fe400078e0031 */
[----:B------:R-:W-:Y:S02]  /*1fce0*/  IMAD.MOV.U32 R14, RZ, RZ, R47 ;  /* 0x000000ffff0e7224 */ /* 0x000fe400078e002f */
[----:B------:R-:W-:Y:S02]  /*1fcf0*/  IMAD.MOV.U32 R49, RZ, RZ, R58 ;  /* 0x000000ffff317224 */ /* 0x000fe400078e003a */
[----:B------:R-:W-:Y:S02]  /*1fd00*/  IMAD.MOV.U32 R47, RZ, RZ, R12 ;  /* 0x000000ffff2f7224 */ /* 0x000fe400078e000c */
.L_x_62966:
[----:B------:R-:W-:Y:S05]  /*1fd10*/  BSYNC B1 ;  /* 0x0000000000017941 */ /* 0x000fea0003800000 */
.L_x_62964:
        /* <DEDUP_REMOVED lines=9> */
.L_x_62968:
[----:B------:R-:W-:Y:S02]  /*1fdb0*/  IMAD.MOV.U32 R51, RZ, RZ, R56 ;  /* 0x000000ffff337224 */ /* 0x000fe400078e0038 */
[----:B------:R-:W-:Y:S02]  /*1fdc0*/  IMAD.MOV.U32 R13, RZ, RZ, R14 ;  /* 0x000000ffff0d7224 */ /* 0x000fe400078e000e */
[----:B------:R-:W-:Y:S02]  /*1fdd0*/  IMAD.MOV.U32 R56, RZ, RZ, R61 ;  /* 0x000000ffff387224 */ /* 0x000fe400078e003d */
[----:B------:R-:W-:Y:S02]  /*1fde0*/  IMAD.MOV.U32 R14, RZ, RZ, R11 ;  /* 0x000000ffff0e7224 */ /* 0x000fe400078e000b */
.L_x_62969:
[----:B------:R-:W-:Y:S05]  /*1fdf0*/  BSYNC B1 ;  /* 0x0000000000017941 */ /* 0x000fea0003800000 */
.L_x_62967:
        /* <DEDUP_REMOVED lines=9> */
.L_x_62971:
[----:B------:R-:W-:Y:S01]  /*1fe90*/  MOV R58, R51 ;  /* 0x00000033003a7202 */ /* 0x000fe20000000f00 */
[----:B------:R-:W-:Y:S02]  /*1fea0*/  IMAD.MOV.U32 R12, RZ, RZ, R13 ;  /* 0x000000ffff0c7224 */ /* 0x000fe400078e000d */
[----:B------:R-:W-:Y:S02]  /*1feb0*/  IMAD.MOV.U32 R51, RZ, RZ, R60 ;  /* 0x000000ffff337224 */ /* 0x000fe400078e003c */
[----:B------:R-:W-:Y:S02]  /*1fec0*/  IMAD.MOV.U32 R13, RZ, RZ, R10 ;  /* 0x000000ffff0d7224 */ /* 0x000fe400078e000a */
.L_x_62972:
[----:B------:R-:W-:Y:S05]  /*1fed0*/  BSYNC B1 ;  /* 0x0000000000017941 */ /* 0x000fea0003800000 */
.L_x_62970:
        /* <DEDUP_REMOVED lines=9> */
.L_x_62974:
[----:B------:R-:W-:Y:S01]  /*1ff70*/  IMAD.MOV.U32 R53, RZ, RZ, R58 ;  /* 0x000000ffff357224 */ /* 0x000fe200078e003a */
[----:B------:R-:W-:Y:S01]  /*1ff80*/  MOV R11, R12 ;  /* 0x0000000c000b7202 */ /* 0x000fe20000000f00 */
[----:B------:R-:W-:Y:S02]  /*1ff90*/  IMAD.MOV.U32 R58, RZ, RZ, R63 ;  /* 0x000000ffff3a7224 */ /* 0x000fe400078e003f */
[----:B------:R-:W-:Y:S02]  /*1ffa0*/  IMAD.MOV.U32 R12, RZ, RZ, R9 ;  /* 0x000000ffff0c7224 */ /* 0x000fe400078e0009 */
.L_x_62975:
[----:B------:R-:W-:Y:S05]  /*1ffb0*/  BSYNC B1 ;  /* 0x0000000000017941 */ /* 0x000fea0003800000 */
.L_x_62973:
        /* <DEDUP_REMOVED lines=9> */
.L_x_62977:
[----:B------:R-:W-:Y:S01]  /*20050*/  IMAD.MOV.U32 R60, RZ, RZ, R53 ;  /* 0x000000ffff3c7224 */ /* 0x000fe200078e0035 */
[----:B------:R-:W-:Y:S01]  /*20060*/  MOV R53, R62 ;  /* 0x0000003e00357202 */ /* 0x000fe20000000f00 */
[----:B------:R-:W-:Y:S02]  /*20070*/  IMAD.MOV.U32 R10, RZ, RZ, R11 ;  /* 0x000000ffff0a7224 */ /* 0x000fe400078e000b */
[----:B------:R-:W-:Y:S02]  /*20080*/  IMAD.MOV.U32 R11, RZ, RZ, R8 ;  /* 0x000000ffff0b7224 */ /* 0x000fe400078e0008 */
.L_x_62978:
[----:B------:R-:W-:Y:S05]  /*20090*/  BSYNC B1 ;  /* 0x0000000000017941 */ /* 0x000fea0003800000 */
.L_x_62976:
        /* <DEDUP_REMOVED lines=9> */
.L_x_62980:
[----:B------:R-:W-:Y:S02]  /*20130*/  IMAD.MOV.U32 R55, RZ, RZ, R60 ;  /* 0x000000ffff377224 */ /* 0x000fe400078e003c */
[----:B------:R-:W-:Y:S01]  /*20140*/  IMAD.MOV.U32 R9, RZ, RZ, R10 ;  /* 0x000000ffff097224 */ /* 0x000fe200078e000a */
[----:B------:R-:W-:Y:S01]  /*20150*/  MOV R10, R7 ;  /* 0x00000007000a7202 */ /* 0x000fe20000000f00 */
[----:B------:R-:W-:Y:S02]  /*20160*/  IMAD.MOV.U32 R60, RZ, RZ, R65 ;  /* 0x000000ffff3c7224 */ /* 0x000fe400078e0041 */
.L_x_62981:
[----:B------:R-:W-:Y:S05]  /*20170*/  BSYNC B1 ;  /* 0x0000000000017941 */ /* 0x000fea0003800000 */
.L_x_62979:
        /* <DEDUP_REMOVED lines=9> */
.L_x_62983:
[----:B------:R-:W-:Y:S02]  /*20210*/  IMAD.MOV.U32 R62, RZ, RZ, R55 ;  /* 0x000000ffff3e7224 */ /* 0x000fe400078e0037 */
[----:B------:R-:W-:Y:S02]  /*20220*/  IMAD.MOV.U32 R8, RZ, RZ, R9 ;  /* 0x000000ffff087224 */ /* 0x000fe400078e0009 */
[----:B------:R-:W-:Y:S02]  /*20230*/  IMAD.MOV.U32 R55, RZ, RZ, R64 ;  /* 0x000000ffff377224 */ /* 0x000fe400078e0040 */
[----:B------:R-:W-:Y:S02]  /*20240*/  IMAD.MOV.U32 R9, RZ, RZ, R6 ;  /* 0x000000ffff097224 */ /* 0x000fe400078e0006 */
.L_x_62984:
[----:B------:R-:W-:Y:S05]  /*20250*/  BSYNC B1 ;  /* 0x0000000000017941 */ /* 0x000fea0003800000 */
.L_x_62982:
        /* <DEDUP_REMOVED lines=9> */
.L_x_62986:
[----:B------:R-:W-:Y:S02]  /*202f0*/  IMAD.MOV.U32 R59, RZ, RZ, R62 ;  /* 0x000000ffff3b7224 */ /* 0x000fe400078e003e */
[----:B------:R-:W-:Y:S02]  /*20300*/  IMAD.MOV.U32 R7, RZ, RZ, R8 ;  /* 0x000000ffff077224 */ /* 0x000fe400078e0008 */
[----:B------:R-:W-:Y:S02]  /*20310*/  IMAD.MOV.U32 R62, RZ, RZ, R67 ;  /* 0x000000ffff3e7224 */ /* 0x000fe400078e0043 */
[----:B------:R-:W-:Y:S02]  /*20320*/  IMAD.MOV.U32 R8, RZ, RZ, R5 ;  /* 0x000000ffff087224 */ /* 0x000fe400078e0005 */
.L_x_62987:
[----:B------:R-:W-:Y:S05]  /*20330*/  BSYNC B1 ;  /* 0x0000000000017941 */ /* 0x000fea0003800000 */
.L_x_62985:
        /* <DEDUP_REMOVED lines=9> */
.L_x_62989:
[----:B------:R-:W-:Y:S02]  /*203d0*/  IMAD.MOV.U32 R64, RZ, RZ, R59 ;  /* 0x000000ffff407224 */ /* 0x000fe400078e003b */
[----:B------:R-:W-:Y:S02]  /*203e0*/  IMAD.MOV.U32 R6, RZ, RZ, R7 ;  /* 0x000000ffff067224 */ /* 0x000fe400078e0007 */
[----:B------:R-:W-:Y:S02]  /*203f0*/  IMAD.MOV.U32 R59, RZ, RZ, R66 ;  /* 0x000000ffff3b7224 */ /* 0x000fe400078e0042 */
[----:B------:R-:W-:Y:S02]  /*20400*/  IMAD.MOV.U32 R7, RZ, RZ, R4 ;  /* 0x000000ffff077224 */ /* 0x000fe400078e0004 */
.L_x_62990:
[----:B------:R-:W-:Y:S05]  /*20410*/  BSYNC B1 ;  /* 0x0000000000017941 */ /* 0x000fea0003800000 */
.L_x_62988:
        /* <DEDUP_REMOVED lines=9> */
.L_x_62992:
[----:B------:R-:W-:Y:S01]  /*204b0*/  MOV R61, R64 ;  /* 0x00000040003d7202 */ /* 0x000fe20000000f00 */
[----:B------:R-:W-:Y:S02]  /*204c0*/  IMAD.MOV.U32 R5, RZ, RZ, R6 ;  /* 0x000000ffff057224 */ /* 0x000fe400078e0006 */
[----:B------:R-:W-:Y:S02]  /*204d0*/  IMAD.MOV.U32 R64, RZ, RZ, R69 ;  /* 0x000000ffff407224 */ /* 0x000fe400078e0045 */
[----:B------:R-:W-:Y:S02]  /*204e0*/  IMAD.MOV.U32 R6, RZ, RZ, R3 ;  /* 0x000000ffff067224 */ /* 0x000fe400078e0003 */
.L_x_62993:
[----:B------:R-:W-:Y:S05]  /*204f0*/  BSYNC B1 ;  /* 0x0000000000017941 */ /* 0x000fea0003800000 */
.L_x_62991:
        /* <DEDUP_REMOVED lines=9> */
.L_x_62995:
[----:B------:R-:W-:Y:S01]  /*20590*/  IMAD.MOV.U32 R66, RZ, RZ, R61 ;  /* 0x000000ffff427224 */ /* 0x000fe200078e003d */
[----:B------:R-:W-:Y:S01]  /*205a0*/  MOV R4, R5 ;  /* 0x0000000500047202 */ /* 0x000fe20000000f00 */
[----:B------:R-:W-:Y:S02]  /*205b0*/  IMAD.MOV.U32 R61, RZ, RZ, R68 ;  /* 0x000000ffff3d7224 */ /* 0x000fe400078e0044 */
[----:B------:R-:W-:Y:S02]  /*205c0*/  IMAD.MOV.U32 R5, RZ, RZ, R2 ;  /* 0x000000ffff057224 */ /* 0x000fe400078e0002 */
.L_x_62996:
[----:B------:R-:W-:Y:S05]  /*205d0*/  BSYNC B1 ;  /* 0x0000000000017941 */ /* 0x000fea0003800000 */
.L_x_62994:
        /* <DEDUP_REMOVED lines=9> */
.L_x_62998:
[----:B------:R-:W-:Y:S01]  /*20670*/  IMAD.MOV.U32 R63, RZ, RZ, R66 ;  /* 0x000000ffff3f7224 */ /* 0x000fe200078e0042 */
[----:B------:R-:W-:Y:S01]  /*20680*/  MOV R66, R71 ;  /* 0x0000004700427202 */ /* 0x000fe20000000f00 */
[----:B------:R-:W-:Y:S02]  /*20690*/  IMAD.MOV.U32 R3, RZ, RZ, R4 ;  /* 0x000000ffff037224 */ /* 0x000fe400078e0004 */
[----:B------:R-:W-:Y:S02]  /*206a0*/  IMAD.MOV.U32 R4, RZ, RZ, R17 ;  /* 0x000000ffff047224 */ /* 0x000fe400078e0011 */
.L_x_62999:
[----:B------:R-:W-:Y:S05]  /*206b0*/  BSYNC B1 ;  /* 0x0000000000017941 */ /* 0x000fea0003800000 */
.L_x_62997:
        /* <DEDUP_REMOVED lines=9> */
.L_x_63001:
[----:B------:R-:W-:Y:S02]  /*20750*/  IMAD.MOV.U32 R17, RZ, RZ, R63 ;  /* 0x000000ffff117224 */ /* 0x000fe400078e003f */
[----:B------:R-:W-:Y:S01]  /*20760*/  IMAD.MOV.U32 R2, RZ, RZ, R3 ;  /* 0x000000ffff027224 */ /* 0x000fe200078e0003 */
[----:B------:R-:W-:Y:S01]  /*20770*/  MOV R3, R16 ;  /* 0x0000001000037202 */ /* 0x000fe20000000f00 */
[----:B------:R-:W-:Y:S02]  /*20780*/  IMAD.MOV.U32 R63, RZ, RZ, R70 ;  /* 0x000000ffff3f7224 */ /* 0x000fe400078e0046 */
.L_x_63002:
[----:B------:R-:W-:Y:S05]  /*20790*/  BSYNC B1 ;  /* 0x0000000000017941 */ /* 0x000fea0003800000 */
.L_x_63000:
        /* <DEDUP_REMOVED lines=16> */
.L_x_63004:
[----:B------:R-:W-:Y:S01]  /*208a0*/  IMAD.MOV.U32 R48, RZ, RZ, R57 ;  /* 0x000000ffff307224 */ /* 0x000fe200078e0039 */
[----:B------:R-:W-:Y:S01]  /*208b0*/  MOV R57, R19 ;  /* 0x0000001300397202 */ /* 0x000fe20000000f00 */
[----:B------:R-:W-:Y:S02]  /*208c0*/  IMAD.MOV.U32 R16, RZ, RZ, R15 ;  /* 0x000000ffff107224 */ /* 0x000fe400078e000f */
[----:B------:R-:W-:Y:S02]  /*208d0*/  IMAD.MOV.U32 R15, RZ, RZ, R18 ;  /* 0x000000ffff0f7224 */ /* 0x000fe400078e0012 */
.L_x_63005:
[----:B------:R-:W-:Y:S05]  /*208e0*/  BSYNC B1 ;  /* 0x0000000000017941 */ /* 0x000fea0003800000 */
.L_x_63003:
        /* <DEDUP_REMOVED lines=9> */
.L_x_63007:
[----:B------:R-:W-:Y:S02]  /*20980*/  IMAD.MOV.U32 R39, RZ, RZ, R48 ;  /* 0x000000ffff277224 */ /* 0x000fe400078e0030 */
[----:B------:R-:W-:Y:S01]  /*20990*/  IMAD.MOV.U32 R19, RZ, RZ, R16 ;  /* 0x000000ffff137224 */ /* 0x000fe200078e0010 */
[----:B------:R-:W-:Y:S01]  /*209a0*/  MOV R16, R47 ;  /* 0x0000002f00107202 */ /* 0x000fe20000000f00 */
[----:B------:R-:W-:Y:S02]  /*209b0*/  IMAD.MOV.U32 R48, RZ, RZ, R49 ;  /* 0x000000ffff307224 */ /* 0x000fe400078e0031 */
.L_x_63008:
[----:B------:R-:W-:Y:S05]  /*209c0*/  BSYNC B1 ;  /* 0x0000000000017941 */ /* 0x000fea0003800000 */
.L_x_63006:
        /* <DEDUP_REMOVED lines=9> */
.L_x_63010:
[----:B------:R-:W-:Y:S02]  /*20a60*/  IMAD.MOV.U32 R68, RZ, RZ, R39 ;  /* 0x000000ffff447224 */ /* 0x000fe400078e0027 */
[----:B------:R-:W-:Y:S02]  /*20a70*/  IMAD.MOV.U32 R18, RZ, RZ, R19 ;  /* 0x000000ffff127224 */ /* 0x000fe400078e0013 */
[----:B------:R-:W-:Y:S02]  /*20a80*/  IMAD.MOV.U32 R39, RZ, RZ, R56 ;  /* 0x000000ffff277224 */ /* 0x000fe400078e0038 */
[----:B------:R-:W-:Y:S02]  /*20a90*/  IMAD.MOV.U32 R19, RZ, RZ, R14 ;  /* 0x000000ffff137224 */ /* 0x000fe400078e000e */
.L_x_63011:
[----:B------:R-:W-:Y:S05]  /*20aa0*/  BSYNC B1 ;  /* 0x0000000000017941 */ /* 0x000fea0003800000 */
.L_x_63009:
        /* <DEDUP_REMOVED lines=9> */
.L_x_63013:
[----:B------:R-:W-:Y:S02]  /*20b40*/  IMAD.MOV.U32 R49, RZ, RZ, R68 ;  /* 0x000000ffff317224 */ /* 0x000fe400078e0044 */
[----:B------:R-:W-:Y:S02]  /*20b50*/  IMAD.MOV.U32 R47, RZ, RZ, R18 ;  /* 0x000000ffff2f7224 */ /* 0x000fe400078e0012 */
[----:B------:R-:W-:Y:S02]  /*20b60*/  IMAD.MOV.U32 R68, RZ, RZ, R51 ;  /* 0x000000ffff447224 */ /* 0x000fe400078e0033 */
[----:B------:R-:W-:Y:S02]  /*20b70*/  IMAD.MOV.U32 R18, RZ, RZ, R13 ;  /* 0x000000ffff127224 */ /* 0x000fe400078e000d */
.L_x_63014:
[----:B------:R-:W-:Y:S05]  /*20b80*/  BSYNC B1 ;  /* 0x0000000000017941 */ /* 0x000fea0003800000 */
.L_x_63012:
        /* <DEDUP_REMOVED lines=9> */
.L_x_63016:
[----:B------:R-:W-:Y:S02]  /*20c20*/  IMAD.MOV.U32 R56, RZ, RZ, R49 ;  /* 0x000000ffff387224 */ /* 0x000fe400078e0031 */
[----:B------:R-:W-:Y:S02]  /*20c30*/  IMAD.MOV.U32 R14, RZ, RZ, R47 ;  /* 0x000000ffff0e7224 */ /* 0x000fe400078e002f */
[----:B------:R-:W-:Y:S02]  /*20c40*/  IMAD.MOV.U32 R49, RZ, RZ, R58 ;  /* 0x000000ffff317224 */ /* 0x000fe400078e003a */
[----:B------:R-:W-:Y:S02]  /*20c50*/  IMAD.MOV.U32 R47, RZ, RZ, R12 ;  /* 0x000000ffff2f7224 */ /* 0x000fe400078e000c */
.L_x_63017:
[----:B------:R-:W-:Y:S05]  /*20c60*/  BSYNC B1 ;  /* 0x0000000000017941 */ /* 0x000fea0003800000 */
.L_x_63015:
        /* <DEDUP_REMOVED lines=9> */
.L_x_63019:
[----:B------:R-:W-:Y:S01]  /*20d00*/  MOV R51, R56 ;  /* 0x0000003800337202 */ /* 0x000fe20000000f00 */
[----:B------:R-:W-:Y:S02]  /*20d10*/  IMAD.MOV.U32 R13, RZ, RZ, R14 ;  /* 0x000000ffff0d7224 */ /* 0x000fe400078e000e */
[----:B------:R-:W-:Y:S02]  /*20d20*/  IMAD.MOV.U32 R56, RZ, RZ, R53 ;  /* 0x000000ffff387224 */ /* 0x000fe400078e0035 */
[----:B------:R-:W-:Y:S02]  /*20d30*/  IMAD.MOV.U32 R14, RZ, RZ, R11 ;  /* 0x000000ffff0e7224 */ /* 0x000fe400078e000b */
.L_x_63020:
[----:B------:R-:W-:Y:S05]  /*20d40*/  BSYNC B1 ;  /* 0x0000000000017941 */ /* 0x000fea0003800000 */
.L_x_63018:
        /* <DEDUP_REMOVED lines=9> */
.L_x_63022:
[----:B------:R-:W-:Y:S01]  /*20de0*/  IMAD.MOV.U32 R58, RZ, RZ, R51 ;  /* 0x000000ffff3a7224 */ /* 0x000fe200078e0033 */
[----:B------:R-:W-:Y:S01]  /*20df0*/  MOV R12, R13 ;  /* 0x0000000d000c7202 */ /* 0x000fe20000000f00 */
[----:B------:R-:W-:Y:S02]  /*20e00*/  IMAD.MOV.U32 R51, RZ, RZ, R60 ;  /* 0x000000ffff337224 */ /* 0x000fe400078e003c */
[----:B------:R-:W-:Y:S02]  /*20e10*/  IMAD.MOV.U32 R13, RZ, RZ, R10 ;  /* 0x000000ffff0d7224 */ /* 0x000fe400078e000a */
.L_x_63023:
[----:B------:R-:W-:Y:S05]  /*20e20*/  BSYNC B1 ;  /* 0x0000000000017941 */ /* 0x000fea0003800000 */
.L_x_63021:
        /* <DEDUP_REMOVED lines=9> */
.L_x_63025:
[----:B------:R-:W-:Y:S01]  /*20ec0*/  IMAD.MOV.U32 R53, RZ, RZ, R58 ;  /* 0x000000ffff357224 */ /* 0x000fe200078e003a */
[----:B------:R-:W-:Y:S01]  /*20ed0*/  MOV R58, R55 ;  /* 0x00000037003a7202 */ /* 0x000fe20000000f00 */
[----:B------:R-:W-:Y:S02]  /*20ee0*/  IMAD.MOV.U32 R11, RZ, RZ, R12 ;  /* 0x000000ffff0b7224 */ /* 0x000fe400078e000c */
[----:B------:R-:W-:Y:S02]  /*20ef0*/  IMAD.MOV.U32 R12, RZ, RZ, R9 ;  /* 0x000000ffff0c7224 */ /* 0x000fe400078e0009 */
.L_x_63026:
[----:B------:R-:W-:Y:S05]  /*20f00*/  BSYNC B1 ;  /* 0x0000000000017941 */ /* 0x000fea0003800000 */
.L_x_63024:
        /* <DEDUP_REMOVED lines=9> */
.L_x_63028:
[----:B------:R-:W-:Y:S02]  /*20fa0*/  IMAD.MOV.U32 R60, RZ, RZ, R53 ;  /* 0x000000ffff3c7224 */ /* 0x000fe400078e0035 */
[----:B------:R-:W-:Y:S01]  /*20fb0*/  IMAD.MOV.U32 R10, RZ, RZ, R11 ;  /* 0x000000ffff0a7224 */ /* 0x000fe200078e000b */
[----:B------:R-:W-:Y:S01]  /*20fc0*/  MOV R11, R8 ;  /* 0x00000008000b7202 */ /* 0x000fe20000000f00 */
[----:B------:R-:W-:Y:S02]  /*20fd0*/  IMAD.MOV.U32 R53, RZ, RZ, R62 ;  /* 0x000000ffff357224 */ /* 0x000fe400078e003e */
.L_x_63029:
[----:B------:R-:W-:Y:S05]  /*20fe0*/  BSYNC B1 ;  /* 0x0000000000017941 */ /* 0x000fea0003800000 */
.L_x_63027:
        /* <DEDUP_REMOVED lines=9> */
.L_x_63031:
[----:B------:R-:W-:Y:S02]  /*21080*/  IMAD.MOV.U32 R55, RZ, RZ, R60 ;  /* 0x000000ffff377224 */ /* 0x000fe400078e003c */
[----:B------:R-:W-:Y:S02]  /*21090*/  IMAD.MOV.U32 R9, RZ, RZ, R10 ;  /* 0x000000ffff097224 */ /* 0x000fe400078e000a */
[----:B------:R-:W-:Y:S02]  /*210a0*/  IMAD.MOV.U32 R60, RZ, RZ, R59 ;  /* 0x000000ffff3c7224 */ /* 0x000fe400078e003b */
[----:B------:R-:W-:Y:S02]  /*210b0*/  IMAD.MOV.U32 R10, RZ, RZ, R7 ;  /* 0x000000ffff0a7224 */ /* 0x000fe400078e0007 */
.L_x_63032:
[----:B------:R-:W-:Y:S05]  /*210c0*/  BSYNC B1 ;  /* 0x0000000000017941 */ /* 0x000fea0003800000 */
.L_x_63030:
        /* <DEDUP_REMOVED lines=9> */
.L_x_63034:
[----:B------:R-:W-:Y:S02]  /*21160*/  IMAD.MOV.U32 R62, RZ, RZ, R55 ;  /* 0x000000ffff3e7224 */ /* 0x000fe400078e0037 */
[----:B------:R-:W-:Y:S02]  /*21170*/  IMAD.MOV.U32 R8, RZ, RZ, R9 ;  /* 0x000000ffff087224 */ /* 0x000fe400078e0009 */
[----:B------:R-:W-:Y:S02]  /*21180*/  IMAD.MOV.U32 R55, RZ, RZ, R64 ;  /* 0x000000ffff377224 */ /* 0x000fe400078e0040 */
[----:B------:R-:W-:Y:S02]  /*21190*/  IMAD.MOV.U32 R9, RZ, RZ, R6 ;  /* 0x000000ffff097224 */ /* 0x000fe400078e0006 */
.L_x_63035:
[----:B------:R-:W-:Y:S05]  /*211a0*/  BSYNC B1 ;  /* 0x0000000000017941 */ /* 0x000fea0003800000 */
.L_x_63033:
        /* <DEDUP_REMOVED lines=9> */
.L_x_63037:
[----:B------:R-:W-:Y:S02]  /*21240*/  IMAD.MOV.U32 R59, RZ, RZ, R62 ;  /* 0x000000ffff3b7224 */ /* 0x000fe400078e003e */
[----:B------:R-:W-:Y:S02]  /*21250*/  IMAD.MOV.U32 R7, RZ, RZ, R8 ;  /* 0x000000ffff077224 */ /* 0x000fe400078e0008 */
[----:B------:R-:W-:Y:S02]  /*21260*/  IMAD.MOV.U32 R62, RZ, RZ, R61 ;  /* 0x000000ffff3e7224 */ /* 0x000fe400078e003d */
[----:B------:R-:W-:Y:S02]  /*21270*/  IMAD.MOV.U32 R8, RZ, RZ, R5 ;  /* 0x000000ffff087224 */ /* 0x000fe400078e0005 */
.L_x_63038:
[----:B------:R-:W-:Y:S05]  /*21280*/  BSYNC B1 ;  /* 0x0000000000017941 */ /* 0x000fea0003800000 */
.L_x_63036:
        /* <DEDUP_REMOVED lines=9> */
.L_x_63040:
[----:B------:R-:W-:Y:S01]  /*21320*/  MOV R64, R59 ;  /* 0x0000003b00407202 */ /* 0x000fe20000000f00 */
[----:B------:R-:W-:Y:S02]  /*21330*/  IMAD.MOV.U32 R6, RZ, RZ, R7 ;  /* 0x000000ffff067224 */ /* 0x000fe400078e0007 */
[----:B------:R-:W-:Y:S02]  /*21340*/  IMAD.MOV.U32 R59, RZ, RZ, R66 ;  /* 0x000000ffff3b7224 */ /* 0x000fe400078e0042 */
[----:B------:R-:W-:Y:S02]  /*21350*/  IMAD.MOV.U32 R7, RZ, RZ, R4 ;  /* 0x000000ffff077224 */ /* 0x000fe400078e0004 */
.L_x_63041:
[----:B------:R-:W-:Y:S05]  /*21360*/  BSYNC B1 ;  /* 0x0000000000017941 */ /* 0x000fea0003800000 */
.L_x_63039:
        /* <DEDUP_REMOVED lines=9> */
.L_x_63043:
[----:B------:R-:W-:Y:S01]  /*21400*/  IMAD.MOV.U32 R4, RZ, RZ, R64 ;  /* 0x000000ffff047224 */ /* 0x000fe200078e0040 */
[----:B------:R-:W-:Y:S01]  /*21410*/  MOV R5, R6 ;  /* 0x0000000600057202 */ /* 0x000fe20000000f00 */
[----:B------:R-:W-:Y:S02]  /*21420*/  IMAD.MOV.U32 R64, RZ, RZ, R63 ;  /* 0x000000ffff407224 */ /* 0x000fe400078e003f */
[----:B------:R-:W-:Y:S02]  /*21430*/  IMAD.MOV.U32 R6, RZ, RZ, R3 ;  /* 0x000000ffff067224 */ /* 0x000fe400078e0003 */
.L_x_63044:
[----:B------:R-:W-:Y:S05]  /*21440*/  BSYNC B1 ;  /* 0x0000000000017941 */ /* 0x000fea0003800000 */
.L_x_63042:
        /* <DEDUP_REMOVED lines=9> */
.L_x_63046:
[----:B------:R-:W-:Y:S01]  /*214e0*/  IMAD.MOV.U32 R61, RZ, RZ, R4 ;  /* 0x000000ffff3d7224 */ /* 0x000fe200078e0004 */
[----:B------:R-:W-:Y:S01]  /*214f0*/  MOV R4, R17 ;  /* 0x0000001100047202 */ /* 0x000fe20000000f00 */
[----:B------:R-:W-:Y:S02]  /*21500*/  IMAD.MOV.U32 R3, RZ, RZ, R5 ;  /* 0x000000ffff037224 */ /* 0x000fe400078e0005 */
[----:B------:R-:W-:Y:S02]  /*21510*/  IMAD.MOV.U32 R5, RZ, RZ, R2 ;  /* 0x000000ffff057224 */ /* 0x000fe400078e0002 */
.L_x_63047:
[----:B------:R-:W-:Y:S05]  /*21520*/  BSYNC B1 ;  /* 0x0000000000017941 */ /* 0x000fea0003800000 */
.L_x_63045:
        /* <DEDUP_REMOVED lines=16> */
.L_x_63049:
[----:B------:R-:W-:Y:S01]  /*21630*/  IMAD.MOV.U32 R46, RZ, RZ, R57 ;  /* 0x000000ffff2e7224 */ /* 0x000fe200078e0039 */
[----:B------:R-:W-:Y:S01]  /*21640*/  MOV R2, R15 ;  /* 0x0000000f00027202 */ /* 0x000fe20000000f00 */
[----:B------:R-:W-:Y:S02]  /*21650*/  IMAD.MOV.U32 R57, RZ, RZ, R48 ;  /* 0x000000ffff397224 */ /* 0x000fe400078e0030 */
[----:B------:R-:W-:Y:S02]  /*21660*/  IMAD.MOV.U32 R15, RZ, RZ, R16 ;  /* 0x000000ffff0f7224 */ /* 0x000fe400078e0010 */
.L_x_63050:
[----:B------:R-:W-:Y:S05]  /*21670*/  BSYNC B1 ;  /* 0x0000000000017941 */ /* 0x000fea0003800000 */
.L_x_63048:
        /* <DEDUP_REMOVED lines=9> */
.L_x_63052:
[----:B------:R-:W-:Y:S01]  /*21710*/  IMAD.MOV.U32 R37, RZ, RZ, R46 ;  /* 0x000000ffff257224 */ /* 0x000fe200078e002e */
[----:B------:R-:W-:Y:S01]  /*21720*/  MOV R46, R39 ;  /* 0x00000027002e7202 */ /* 0x000fe20000000f00 */
[----:B------:R-:W-:Y:S02]  /*21730*/  IMAD.MOV.U32 R17, RZ, RZ, R2 ;  /* 0x000000ffff117224 */ /* 0x000fe400078e0002 */
[----:B------:R-:W-:Y:S02]  /*21740*/  IMAD.MOV.U32 R2, RZ, RZ, R19 ;  /* 0x000000ffff027224 */ /* 0x000fe400078e0013 */
.L_x_63053:
[----:B------:R-:W-:Y:S05]  /*21750*/  BSYNC B1 ;  /* 0x0000000000017941 */ /* 0x000fea0003800000 */
.L_x_63051:
        /* <DEDUP_REMOVED lines=9> */
.L_x_63055:
[----:B------:R-:W-:Y:S02]  /*217f0*/  IMAD.MOV.U32 R48, RZ, RZ, R37 ;  /* 0x000000ffff307224 */ /* 0x000fe400078e0025 */
[----:B------:R-:W-:Y:S01]  /*21800*/  IMAD.MOV.U32 R16, RZ, RZ, R17 ;  /* 0x000000ffff107224 */ /* 0x000fe200078e0011 */
[----:B------:R-:W-:Y:S01]  /*21810*/  MOV R17, R18 ;  /* 0x0000001200117202 */ /* 0x000fe20000000f00 */
[----:B------:R-:W-:Y:S02]  /*21820*/  IMAD.MOV.U32 R37, RZ, RZ, R68 ;  /* 0x000000ffff257224 */ /* 0x000fe400078e0044 */
.L_x_63056:
[----:B------:R-:W-:Y:S05]  /*21830*/  BSYNC B1 ;  /* 0x0000000000017941 */ /* 0x000fea0003800000 */
.L_x_63054:
        /* <DEDUP_REMOVED lines=9> */
.L_x_63058:
[----:B------:R-:W-:Y:S02]  /*218d0*/  IMAD.MOV.U32 R39, RZ, RZ, R48 ;  /* 0x000000ffff277224 */ /* 0x000fe400078e0030 */
[----:B------:R-:W-:Y:S02]  /*218e0*/  IMAD.MOV.U32 R19, RZ, RZ, R16 ;  /* 0x000000ffff137224 */ /* 0x000fe400078e0010 */
[----:B------:R-:W-:Y:S02]  /*218f0*/  IMAD.MOV.U32 R48, RZ, RZ, R49 ;  /* 0x000000ffff307224 */ /* 0x000fe400078e0031 */
[----:B------:R-:W-:Y:S02]  /*21900*/  IMAD.MOV.U32 R16, RZ, RZ, R47 ;  /* 0x000000ffff107224 */ /* 0x000fe400078e002f */
.L_x_63059:
[----:B------:R-:W-:Y:S05]  /*21910*/  BSYNC B1 ;  /* 0x0000000000017941 */ /* 0x000fea0003800000 */
.L_x_63057:
        /* <DEDUP_REMOVED lines=9> */
.L_x_63061:
[----:B------:R-:W-:Y:S02]  /*219b0*/  IMAD.MOV.U32 R66, RZ, RZ, R39 ;  /* 0x000000ffff427224 */ /* 0x000fe400078e0027 */
[----:B------:R-:W-:Y:S02]  /*219c0*/  IMAD.MOV.U32 R18, RZ, RZ, R19 ;  /* 0x000000ffff127224 */ /* 0x000fe400078e0013 */
[----:B------:R-:W-:Y:S02]  /*219d0*/  IMAD.MOV.U32 R39, RZ, RZ, R56 ;  /* 0x000000ffff277224 */ /* 0x000fe400078e0038 */
[----:B------:R-:W-:Y:S02]  /*219e0*/  IMAD.MOV.U32 R19, RZ, RZ, R14 ;  /* 0x000000ffff137224 */ /* 0x000fe400078e000e */
.L_x_63062:
[----:B------:R-:W-:Y:S05]  /*219f0*/  BSYNC B1 ;  /* 0x0000000000017941 */ /* 0x000fea0003800000 */
.L_x_63060:
        /* <DEDUP_REMOVED lines=9> */
.L_x_63064:
[----:B------:R-:W-:Y:S02]  /*21a90*/  IMAD.MOV.U32 R49, RZ, RZ, R66 ;  /* 0x000000ffff317224 */ /* 0x000fe400078e0042 */
[----:B------:R-:W-:Y:S02]  /*21aa0*/  IMAD.MOV.U32 R47, RZ, RZ, R18 ;  /* 0x000000ffff2f7224 */ /* 0x000fe400078e0012 */
[----:B------:R-:W-:Y:S02]  /*21ab0*/  IMAD.MOV.U32 R66, RZ, RZ, R51 ;  /* 0x000000ffff427224 */ /* 0x000fe400078e0033 */
[----:B------:R-:W-:Y:S02]  /*21ac0*/  IMAD.MOV.U32 R18, RZ, RZ, R13 ;  /* 0x000000ffff127224 */ /* 0x000fe400078e000d */
.L_x_63065:
[----:B------:R-:W-:Y:S05]  /*21ad0*/  BSYNC B1 ;  /* 0x0000000000017941 */ /* 0x000fea0003800000 */
.L_x_63063:
        /* <DEDUP_REMOVED lines=9> */
.L_x_63067:
[----:B------:R-:W-:Y:S01]  /*21b70*/  MOV R56, R49 ;  /* 0x0000003100387202 */ /* 0x000fe20000000f00 */
[----:B------:R-:W-:Y:S02]  /*21b80*/  IMAD.MOV.U32 R14, RZ, RZ, R47 ;  /* 0x000000ffff0e7224 */ /* 0x000fe400078e002f */
[----:B------:R-:W-:Y:S02]  /*21b90*/  IMAD.MOV.U32 R49, RZ, RZ, R58 ;  /* 0x000000ffff317224 */ /* 0x000fe400078e003a */
[----:B------:R-:W-:Y:S02]  /*21ba0*/  IMAD.MOV.U32 R47, RZ, RZ, R12 ;  /* 0x000000ffff2f7224 */ /* 0x000fe400078e000c */
.L_x_63068:
[----:B------:R-:W-:Y:S05]  /*21bb0*/  BSYNC B1 ;  /* 0x0000000000017941 */ /* 0x000fea0003800000 */
.L_x_63066:
        /* <DEDUP_REMOVED lines=9> */
.L_x_63070:
[----:B------:R-:W-:Y:S01]  /*21c50*/  IMAD.MOV.U32 R51, RZ, RZ, R56 ;  /* 0x000000ffff337224 */ /* 0x000fe200078e0038 */
[----:B------:R-:W-:Y:S01]  /*21c60*/  MOV R13, R14 ;  /* 0x0000000e000d7202 */ /* 0x000fe20000000f00 */
[----:B------:R-:W-:Y:S02]  /*21c70*/  IMAD.MOV.U32 R56, RZ, RZ, R53 ;  /* 0x000000ffff387224 */ /* 0x000fe400078e0035 */
[----:B------:R-:W-:Y:S02]  /*21c80*/  IMAD.MOV.U32 R14, RZ, RZ, R11 ;  /* 0x000000ffff0e7224 */ /* 0x000fe400078e000b */
.L_x_63071:
[----:B------:R-:W-:Y:S05]  /*21c90*/  BSYNC B1 ;  /* 0x0000000000017941 */ /* 0x000fea0003800000 */
.L_x_63069:
        /* <DEDUP_REMOVED lines=9> */
.L_x_63073:
[----:B------:R-:W-:Y:S01]  /*21d30*/  IMAD.MOV.U32 R58, RZ, RZ, R51 ;  /* 0x000000ffff3a7224 */ /* 0x000fe200078e0033 */
[----:B------:R-:W-:Y:S01]  /*21d40*/  MOV R51, R60 ;  /* 0x0000003c00337202 */ /* 0x000fe20000000f00 */
[----:B------:R-:W-:Y:S02]  /*21d50*/  IMAD.MOV.U32 R12, RZ, RZ, R13 ;  /* 0x000000ffff0c7224 */ /* 0x000fe400078e000d */
[----:B------:R-:W-:Y:S02]  /*21d60*/  IMAD.MOV.U32 R13, RZ, RZ, R10 ;  /* 0x000000ffff0d7224 */ /* 0x000fe400078e000a */
.L_x_63074:
[----:B------:R-:W-:Y:S05]  /*21d70*/  BSYNC B1 ;  /* 0x0000000000017941 */ /* 0x000fea0003800000 */
.L_x_63072:
        /* <DEDUP_REMOVED lines=9> */
.L_x_63076:
[----:B------:R-:W-:Y:S02]  /*21e10*/  IMAD.MOV.U32 R53, RZ, RZ, R58 ;  /* 0x000000ffff357224 */ /* 0x000fe400078e003a */
[----:B------:R-:W-:Y:S01]  /*21e20*/  IMAD.MOV.U32 R11, RZ, RZ, R12 ;  /* 0x000000ffff0b7224 */ /* 0x000fe200078e000c */
[----:B------:R-:W-:Y:S01]  /*21e30*/  MOV R12, R9 ;  /* 0x00000009000c7202 */ /* 0x000fe20000000f00 */
[----:B------:R-:W-:Y:S02]  /*21e40*/  IMAD.MOV.U32 R58, RZ, RZ, R55 ;  /* 0x000000ffff3a7224 */ /* 0x000fe400078e0037 */
.L_x_63077:
[----:B------:R-:W-:Y:S05]  /*21e50*/  BSYNC B1 ;  /* 0x0000000000017941 */ /* 0x000fea0003800000 */
.L_x_63075:
        /* <DEDUP_REMOVED lines=9> */
.L_x_63079:
[----:B------:R-:W-:Y:S02]  /*21ef0*/  IMAD.MOV.U32 R60, RZ, RZ, R53 ;  /* 0x000000ffff3c7224 */ /* 0x000fe400078e0035 */
[----:B------:R-:W-:Y:S02]  /*21f00*/  IMAD.MOV.U32 R10, RZ, RZ, R11 ;  /* 0x000000ffff0a7224 */ /* 0x000fe400078e000b */
[----:B------:R-:W-:Y:S02]  /*21f10*/  IMAD.MOV.U32 R53, RZ, RZ, R62 ;  /* 0x000000ffff357224 */ /* 0x000fe400078e003e */
[----:B------:R-:W-:Y:S02]  /*21f20*/  IMAD.MOV.U32 R11, RZ, RZ, R8 ;  /* 0x000000ffff0b7224 */ /* 0x000fe400078e0008 */
.L_x_63080:
[----:B------:R-:W-:Y:S05]  /*21f30*/  BSYNC B1 ;  /* 0x0000000000017941 */ /* 0x000fea0003800000 */
.L_x_63078:
        /* <DEDUP_REMOVED lines=9> */
.L_x_63082:
[----:B------:R-:W-:Y:S02]  /*21fd0*/  IMAD.MOV.U32 R55, RZ, RZ, R60 ;  /* 0x000000ffff377224 */ /* 0x000fe400078e003c */
[----:B------:R-:W-:Y:S02]  /*21fe0*/  IMAD.MOV.U32 R9, RZ, RZ, R10 ;  /* 0x000000ffff097224 */ /* 0x000fe400078e000a */
[----:B------:R-:W-:Y:S02]  /*21ff0*/  IMAD.MOV.U32 R60, RZ, RZ, R59 ;  /* 0x000000ffff3c7224 */ /* 0x000fe400078e003b */
[----:B------:R-:W-:Y:S02]  /*22000*/  IMAD.MOV.U32 R10, RZ, RZ, R7 ;  /* 0x000000ffff0a7224 */ /* 0x000fe400078e0007 */
.L_x_63083:
[----:B------:R-:W-:Y:S05]  /*22010*/  BSYNC B1 ;  /* 0x0000000000017941 */ /* 0x000fea0003800000 */
.L_x_63081:
        /* <DEDUP_REMOVED lines=9> */
.L_x_63085:
[----:B------:R-:W-:Y:S02]  /*220b0*/  IMAD.MOV.U32 R7, RZ, RZ, R55 ;  /* 0x000000ffff077224 */ /* 0x000fe400078e0037 */
[----:B------:R-:W-:Y:S02]  /*220c0*/  IMAD.MOV.U32 R8, RZ, RZ, R9 ;  /* 0x000000ffff087224 */ /* 0x000fe400078e0009 */
[----:B------:R-:W-:Y:S02]  /*220d0*/  IMAD.MOV.U32 R55, RZ, RZ, R64 ;  /* 0x000000ffff377224 */ /* 0x000fe400078e0040 */
[----:B------:R-:W-:Y:S02]  /*220e0*/  IMAD.MOV.U32 R9, RZ, RZ, R6 ;  /* 0x000000ffff097224 */ /* 0x000fe400078e0006 */
.L_x_63086:
[----:B------:R-:W-:Y:S05]  /*220f0*/  BSYNC B1 ;  /* 0x0000000000017941 */ /* 0x000fea0003800000 */
.L_x_63084:
        /* <DEDUP_REMOVED lines=9> */
.L_x_63088:
[----:B------:R-:W-:Y:S01]  /*22190*/  MOV R62, R7 ;  /* 0x00000007003e7202 */ /* 0x000fe20000000f00 */
[----:B------:R-:W-:Y:S02]  /*221a0*/  IMAD.MOV.U32 R6, RZ, RZ, R8 ;  /* 0x000000ffff067224 */ /* 0x000fe400078e0008 */
[----:B------:R-:W-:Y:S02]  /*221b0*/  IMAD.MOV.U32 R7, RZ, RZ, R4 ;  /* 0x000000ffff077224 */ /* 0x000fe400078e0004 */
[----:B------:R-:W-:Y:S02]  /*221c0*/  IMAD.MOV.U32 R8, RZ, RZ, R5 ;  /* 0x000000ffff087224 */ /* 0x000fe400078e0005 */
.L_x_63089:
[----:B------:R-:W-:Y:S05]  /*221d0*/  BSYNC B1 ;  /* 0x0000000000017941 */ /* 0x000fea0003800000 */
.L_x_63087:
        /* <DEDUP_REMOVED lines=9> */
.L_x_63091:
[----:B------:R-:W-:Y:S01]  /*22270*/  IMAD.MOV.U32 R5, RZ, RZ, R62 ;  /* 0x000000ffff057224 */ /* 0x000fe200078e003e */
[----:B------:R-:W-:Y:S01]  /*22280*/  MOV R4, R6 ;  /* 0x0000000600047202 */ /* 0x000fe20000000f00 */
[----:B------:R-:W-:Y:S02]  /*22290*/  IMAD.MOV.U32 R62, RZ, RZ, R61 ;  /* 0x000000ffff3e7224 */ /* 0x000fe400078e003d */
[----:B------:R-:W-:Y:S02]  /*222a0*/  IMAD.MOV.U32 R6, RZ, RZ, R3 ;  /* 0x000000ffff067224 */ /* 0x000fe400078e0003 */
.L_x_63092:
[----:B------:R-:W-:Y:S05]  /*222b0*/  BSYNC B1 ;  /* 0x0000000000017941 */ /* 0x000fea0003800000 */
.L_x_63090:
        /* <DEDUP_REMOVED lines=16> */
.L_x_63094:
[----:B------:R-:W-:Y:S01]  /*223c0*/  MOV R64, R57 ;  /* 0x0000003900407202 */ /* 0x000fe20000000f00 */
[----:B------:R-:W-:Y:S02]  /*223d0*/  IMAD.MOV.U32 R44, RZ, RZ, R15 ;  /* 0x000000ffff2c7224 */ /* 0x000fe400078e000f */
[----:B------:R-:W-:Y:S02]  /*223e0*/  IMAD.MOV.U32 R57, RZ, RZ, R46 ;  /* 0x000000ffff397224 */ /* 0x000fe400078e002e */
[----:B------:R-:W-:Y:S02]  /*223f0*/  IMAD.MOV.U32 R15, RZ, RZ, R2 ;  /* 0x000000ffff0f7224 */ /* 0x000fe400078e0002 */
.L_x_63095:
[----:B------:R-:W-:Y:S05]  /*22400*/  BSYNC B1 ;  /* 0x0000000000017941 */ /* 0x000fea0003800000 */
.L_x_63093:
        /* <DEDUP_REMOVED lines=9> */
.L_x_63097:
[----:B------:R-:W-:Y:S01]  /*224a0*/  IMAD.MOV.U32 R35, RZ, RZ, R64 ;  /* 0x000000ffff237224 */ /* 0x000fe200078e0040 */
[----:B------:R-:W-:Y:S01]  /*224b0*/  MOV R3, R44 ;  /* 0x0000002c00037202 */ /* 0x000fe20000000f00 */
[----:B------:R-:W-:Y:S02]  /*224c0*/  IMAD.MOV.U32 R64, RZ, RZ, R37 ;  /* 0x000000ffff407224 */ /* 0x000fe400078e0025 */
[----:B------:R-:W-:Y:S02]  /*224d0*/  IMAD.MOV.U32 R44, RZ, RZ, R17 ;  /* 0x000000ffff2c7224 */ /* 0x000fe400078e0011 */
.L_x_63098:
[----:B------:R-:W-:Y:S05]  /*224e0*/  BSYNC B1 ;  /* 0x0000000000017941 */ /* 0x000fea0003800000 */
.L_x_63096:
        /* <DEDUP_REMOVED lines=9> */
.L_x_63100:
[----:B------:R-:W-:Y:S01]  /*22580*/  IMAD.MOV.U32 R46, RZ, RZ, R35 ;  /* 0x000000ffff2e7224 */ /* 0x000fe200078e0023 */
[----:B------:R-:W-:Y:S01]  /*22590*/  MOV R35, R48 ;  /* 0x0000003000237202 */ /* 0x000fe20000000f00 */
[----:B------:R-:W-:Y:S02]  /*225a0*/  IMAD.MOV.U32 R2, RZ, RZ, R3 ;  /* 0x000000ffff027224 */ /* 0x000fe400078e0003 */
[----:B------:R-:W-:Y:S02]  /*225b0*/  IMAD.MOV.U32 R3, RZ, RZ, R16 ;  /* 0x000000ffff037224 */ /* 0x000fe400078e0010 */
.L_x_63101:
[----:B------:R-:W-:Y:S05]  /*225c0*/  BSYNC B1 ;  /* 0x0000000000017941 */ /* 0x000fea0003800000 */
.L_x_63099:
        /* <DEDUP_REMOVED lines=9> */
.L_x_63103:
[----:B------:R-:W-:Y:S02]  /*22660*/  IMAD.MOV.U32 R37, RZ, RZ, R46 ;  /* 0x000000ffff257224 */ /* 0x000fe400078e002e */
[----:B------:R-:W-:Y:S01]  /*22670*/  IMAD.MOV.U32 R17, RZ, RZ, R2 ;  /* 0x000000ffff117224 */ /* 0x000fe200078e0002 */
[----:B------:R-:W-:Y:S01]  /*22680*/  MOV R2, R19 ;  /* 0x0000001300027202 */ /* 0x000fe20000000f00 */
[----:B------:R-:W-:Y:S02]  /*22690*/  IMAD.MOV.U32 R46, RZ, RZ, R39 ;  /* 0x000000ffff2e7224 */ /* 0x000fe400078e0027 */
.L_x_63104:
[----:B------:R-:W-:Y:S05]  /*226a0*/  BSYNC B1 ;  /* 0x0000000000017941 */ /* 0x000fea0003800000 */
.L_x_63102:
        /* <DEDUP_REMOVED lines=9> */
.L_x_63106:
[----:B------:R-:W-:Y:S02]  /*22740*/  IMAD.MOV.U32 R48, RZ, RZ, R37 ;  /* 0x000000ffff307224 */ /* 0x000fe400078e0025 */
[----:B------:R-:W-:Y:S02]  /*22750*/  IMAD.MOV.U32 R16, RZ, RZ, R17 ;  /* 0x000000ffff107224 */ /* 0x000fe400078e0011 */
[----:B------:R-:W-:Y:S02]  /*22760*/  IMAD.MOV.U32 R37, RZ, RZ, R66 ;  /* 0x000000ffff257224 */ /* 0x000fe400078e0042 */
[----:B------:R-:W-:Y:S02]  /*22770*/  IMAD.MOV.U32 R17, RZ, RZ, R18 ;  /* 0x000000ffff117224 */ /* 0x000fe400078e0012 */
.L_x_63107:
[----:B------:R-:W-:Y:S05]  /*22780*/  BSYNC B1 ;  /* 0x0000000000017941 */ /* 0x000fea0003800000 */
.L_x_63105:
        /* <DEDUP_REMOVED lines=9> */
.L_x_63109:
[----:B------:R-:W-:Y:S02]  /*22820*/  IMAD.MOV.U32 R39, RZ, RZ, R48 ;  /* 0x000000ffff277224 */ /* 0x000fe400078e0030 */
[----:B------:R-:W-:Y:S02]  /*22830*/  IMAD.MOV.U32 R19, RZ, RZ, R16 ;  /* 0x000000ffff137224 */ /* 0x000fe400078e0010 */
[----:B------:R-:W-:Y:S02]  /*22840*/  IMAD.MOV.U32 R48, RZ, RZ, R49 ;  /* 0x000000ffff307224 */ /* 0x000fe400078e0031 */
[----:B------:R-:W-:Y:S02]  /*22850*/  IMAD.MOV.U32 R16, RZ, RZ, R47 ;  /* 0x000000ffff107224 */ /* 0x000fe400078e002f */
.L_x_63110:
[----:B------:R-:W-:Y:S05]  /*22860*/  BSYNC B1 ;  /* 0x0000000000017941 */ /* 0x000fea0003800000 */
.L_x_63108:
        /* <DEDUP_REMOVED lines=9> */
.L_x_63112:
[----:B------:R-:W-:Y:S02]  /*22900*/  IMAD.MOV.U32 R66, RZ, RZ, R39 ;  /* 0x000000ffff427224 */ /* 0x000fe400078e0027 */
[----:B------:R-:W-:Y:S02]  /*22910*/  IMAD.MOV.U32 R18, RZ, RZ, R19 ;  /* 0x000000ffff127224 */ /* 0x000fe400078e0013 */
[----:B------:R-:W-:Y:S02]  /*22920*/  IMAD.MOV.U32 R39, RZ, RZ, R56 ;  /* 0x000000ffff277224 */ /* 0x000fe400078e0038 */
[----:B------:R-:W-:Y:S02]  /*22930*/  IMAD.MOV.U32 R19, RZ, RZ, R14 ;  /* 0x000000ffff137224 */ /* 0x000fe400078e000e */
.L_x_63113:
[----:B------:R-:W-:Y:S05]  /*22940*/  BSYNC B1 ;  /* 0x0000000000017941 */ /* 0x000fea0003800000 */
.L_x_63111:
        /* <DEDUP_REMOVED lines=9> */
.L_x_63115:
[----:B------:R-:W-:Y:S01]  /*229e0*/  MOV R49, R66 ;  /* 0x0000004200317202 */ /* 0x000fe20000000f00 */
[----:B------:R-:W-:Y:S02]  /*229f0*/  IMAD.MOV.U32 R47, RZ, RZ, R18 ;  /* 0x000000ffff2f7224 */ /* 0x000fe400078e0012 */
[----:B------:R-:W-:Y:S02]  /*22a00*/  IMAD.MOV.U32 R66, RZ, RZ, R51 ;  /* 0x000000ffff427224 */ /* 0x000fe400078e0033 */
[----:B------:R-:W-:Y:S02]  /*22a10*/  IMAD.MOV.U32 R18, RZ, RZ, R13 ;  /* 0x000000ffff127224 */ /* 0x000fe400078e000d */
.L_x_63116:
[----:B------:R-:W-:Y:S05]  /*22a20*/  BSYNC B1 ;  /* 0x0000000000017941 */ /* 0x000fea0003800000 */
.L_x_63114:
        /* <DEDUP_REMOVED lines=9> */
.L_x_63118:
[----:B------:R-:W-:Y:S01]  /*22ac0*/  IMAD.MOV.U32 R56, RZ, RZ, R49 ;  /* 0x000000ffff387224 */ /* 0x000fe200078e0031 */
[----:B------:R-:W-:Y:S01]  /*22ad0*/  MOV R14, R47 ;  /* 0x0000002f000e7202 */ /* 0x000fe20000000f00 */
[----:B------:R-:W-:Y:S02]  /*22ae0*/  IMAD.MOV.U32 R49, RZ, RZ, R58 ;  /* 0x000000ffff317224 */ /* 0x000fe400078e003a */
[----:B------:R-:W-:Y:S02]  /*22af0*/  IMAD.MOV.U32 R47, RZ, RZ, R12 ;  /* 0x000000ffff2f7224 */ /* 0x000fe400078e000c */
.L_x_63119:
[----:B------:R-:W-:Y:S05]  /*22b00*/  BSYNC B1 ;  /* 0x0000000000017941 */ /* 0x000fea0003800000 */
.L_x_63117:
        /* <DEDUP_REMOVED lines=9> */
.L_x_63121:
[----:B------:R-:W-:Y:S01]  /*22ba0*/  IMAD.MOV.U32 R51, RZ, RZ, R56 ;  /* 0x000000ffff337224 */ /* 0x000fe200078e0038 */
[----:B------:R-:W-:Y:S01]  /*22bb0*/  MOV R56, R53 ;  /* 0x0000003500387202 */ /* 0x000fe20000000f00 */
[----:B------:R-:W-:Y:S02]  /*22bc0*/  IMAD.MOV.U32 R13, RZ, RZ, R14 ;  /* 0x000000ffff0d7224 */ /* 0x000fe400078e000e */
[----:B------:R-:W-:Y:S02]  /*22bd0*/  IMAD.MOV.U32 R14, RZ, RZ, R11 ;  /* 0x000000ffff0e7224 */ /* 0x000fe400078e000b */
.L_x_63122:
[----:B------:R-:W-:Y:S05]  /*22be0*/  BSYNC B1 ;  /* 0x0000000000017941 */ /* 0x000fea0003800000 */
.L_x_63120:
        /* <DEDUP_REMOVED lines=9> */
.L_x_63124:
[----:B------:R-:W-:Y:S02]  /*22c80*/  IMAD.MOV.U32 R58, RZ, RZ, R51 ;  /* 0x000000ffff3a7224 */ /* 0x000fe400078e0033 */
[----:B------:R-:W-:Y:S01]  /*22c90*/  IMAD.MOV.U32 R12, RZ, RZ, R13 ;  /* 0x000000ffff0c7224 */ /* 0x000fe200078e000d */
[----:B------:R-:W-:Y:S01]  /*22ca0*/  MOV R13, R10 ;  /* 0x0000000a000d7202 */ /* 0x000fe20000000f00 */
[----:B------:R-:W-:Y:S02]  /*22cb0*/  IMAD.MOV.U32 R51, RZ, RZ, R60 ;  /* 0x000000ffff337224 */ /* 0x000fe400078e003c */
.L_x_63125:
[----:B------:R-:W-:Y:S05]  /*22cc0*/  BSYNC B1 ;  /* 0x0000000000017941 */ /* 0x000fea0003800000 */
.L_x_63123:
        /* <DEDUP_REMOVED lines=9> */
.L_x_63127:
[----:B------:R-:W-:Y:S02]  /*22d60*/  IMAD.MOV.U32 R10, RZ, RZ, R58 ;  /* 0x000000ffff0a7224 */ /* 0x000fe400078e003a */
[----:B------:R-:W-:Y:S02]  /*22d70*/  IMAD.MOV.U32 R11, RZ, RZ, R12 ;  /* 0x000000ffff0b7224 */ /* 0x000fe400078e000c */
[----:B------:R-:W-:Y:S02]  /*22d80*/  IMAD.MOV.U32 R58, RZ, RZ, R55 ;  /* 0x000000ffff3a7224 */ /* 0x000fe400078e0037 */
[----:B------:R-:W-:Y:S02]  /*22d90*/  IMAD.MOV.U32 R12, RZ, RZ, R9 ;  /* 0x000000ffff0c7224 */ /* 0x000fe400078e0009 */
.L_x_63128:
[----:B------:R-:W-:Y:S05]  /*22da0*/  BSYNC B1 ;  /* 0x0000000000017941 */ /* 0x000fea0003800000 */
.L_x_63126:
        /* <DEDUP_REMOVED lines=9> */
.L_x_63130:
[----:B------:R-:W-:Y:S02]  /*22e40*/  IMAD.MOV.U32 R53, RZ, RZ, R10 ;  /* 0x000000ffff357224 */ /* 0x000fe400078e000a */
[----:B------:R-:W-:Y:S02]  /*22e50*/  IMAD.MOV.U32 R9, RZ, RZ, R11 ;  /* 0x000000ffff097224 */ /* 0x000fe400078e000b */
[----:B------:R-:W-:Y:S02]  /*22e60*/  IMAD.MOV.U32 R10, RZ, RZ, R7 ;  /* 0x000000ffff0a7224 */ /* 0x000fe400078e0007 */
[----:B------:R-:W-:Y:S02]  /*22e70*/  IMAD.MOV.U32 R11, RZ, RZ, R8 ;  /* 0x000000ffff0b7224 */ /* 0x000fe400078e0008 */
.L_x_63131:
[----:B------:R-:W-:Y:S05]  /*22e80*/  BSYNC B1 ;  /* 0x0000000000017941 */ /* 0x000fea0003800000 */
.L_x_63129:
        /* <DEDUP_REMOVED lines=9> */
.L_x_63133:
[----:B------:R-:W-:Y:S02]  /*22f20*/  IMAD.MOV.U32 R8, RZ, RZ, R53 ;  /* 0x000000ffff087224 */ /* 0x000fe400078e0035 */
[----:B------:R-:W-:Y:S02]  /*22f30*/  IMAD.MOV.U32 R7, RZ, RZ, R9 ;  /* 0x000000ffff077224 */ /* 0x000fe400078e0009 */
[----:B------:R-:W-:Y:S02]  /*22f40*/  IMAD.MOV.U32 R53, RZ, RZ, R62 ;  /* 0x000000ffff357224 */ /* 0x000fe400078e003e */
[----:B------:R-:W-:Y:S02]  /*22f50*/  IMAD.MOV.U32 R9, RZ, RZ, R6 ;  /* 0x000000ffff097224 */ /* 0x000fe400078e0006 */
.L_x_63134:
[----:B------:R-:W-:Y:S05]  /*22f60*/  BSYNC B1 ;  /* 0x0000000000017941 */ /* 0x000fea0003800000 */
.L_x_63132:
        /* <DEDUP_REMOVED lines=9> */
.L_x_63136:
[----:B------:R-:W-:Y:S01]  /*23000*/  MOV R55, R8 ;  /* 0x0000000800377202 */ /* 0x000fe20000000f00 */
[----:B------:R-:W-:Y:S02]  /*23010*/  IMAD.MOV.U32 R6, RZ, RZ, R7 ;  /* 0x000000ffff067224 */ /* 0x000fe400078e0007 */
[----:B------:R-:W-:Y:S02]  /*23020*/  IMAD.MOV.U32 R8, RZ, RZ, R5 ;  /* 0x000000ffff087224 */ /* 0x000fe400078e0005 */
[----:B------:R-:W-:Y:S02]  /*23030*/  IMAD.MOV.U32 R7, RZ, RZ, R4 ;  /* 0x000000ffff077224 */ /* 0x000fe400078e0004 */
.L_x_63137:
[----:B------:R-:W-:Y:S05]  /*23040*/  BSYNC B1 ;  /* 0x0000000000017941 */ /* 0x000fea0003800000 */
.L_x_63135:
        /* <DEDUP_REMOVED lines=16> */
.L_x_63139:
[----:B------:R-:W-:Y:S02]  /*23150*/  IMAD.MOV.U32 R42, RZ, RZ, R57 ;  /* 0x000000ffff2a7224 */ /* 0x000fe400078e0039 */
[----:B------:R-:W-:Y:S02]  /*23160*/  IMAD.MOV.U32 R4, RZ, RZ, R15 ;  /* 0x000000ffff047224 */ /* 0x000fe400078e000f */
[----:B------:R-:W-:Y:S02]  /*23170*/  IMAD.MOV.U32 R57, RZ, RZ, R64 ;  /* 0x000000ffff397224 */ /* 0x000fe400078e0040 */
[----:B------:R-:W-:Y:S02]  /*23180*/  IMAD.MOV.U32 R15, RZ, RZ, R44 ;  /* 0x000000ffff0f7224 */ /* 0x000fe400078e002c */
.L_x_63140:
[----:B------:R-:W-:Y:S05]  /*23190*/  BSYNC B1 ;  /* 0x0000000000017941 */ /* 0x000fea0003800000 */
.L_x_63138:
        /* <DEDUP_REMOVED lines=9> */
.L_x_63142:
[----:B------:R-:W-:Y:S01]  /*23230*/  MOV R33, R42 ;  /* 0x0000002a00217202 */ /* 0x000fe20000000f00 */
[----:B------:R-:W-:Y:S02]  /*23240*/  IMAD.MOV.U32 R5, RZ, RZ, R4 ;  /* 0x000000ffff057224 */ /* 0x000fe400078e0004 */
[----:B------:R-:W-:Y:S02]  /*23250*/  IMAD.MOV.U32 R42, RZ, RZ, R35 ;  /* 0x000000ffff2a7224 */ /* 0x000fe400078e0023 */
[----:B------:R-:W-:Y:S02]  /*23260*/  IMAD.MOV.U32 R4, RZ, RZ, R3 ;  /* 0x000000ffff047224 */ /* 0x000fe400078e0003 */
.L_x_63143:
[----:B------:R-:W-:Y:S05]  /*23270*/  BSYNC B1 ;  /* 0x0000000000017941 */ /* 0x000fea0003800000 */
.L_x_63141:
        /* <DEDUP_REMOVED lines=9> */
.L_x_63145:
[----:B------:R-:W-:Y:S01]  /*23310*/  IMAD.MOV.U32 R60, RZ, RZ, R33 ;  /* 0x000000ffff3c7224 */ /* 0x000fe200078e0021 */
[----:B------:R-:W-:Y:S01]  /*23320*/  MOV R44, R5 ;  /* 0x00000005002c7202 */ /* 0x000fe20000000f00 */
[----:B------:R-:W-:Y:S02]  /*23330*/  IMAD.MOV.U32 R33, RZ, RZ, R46 ;  /* 0x000000ffff217224 */ /* 0x000fe400078e002e */
[----:B------:R-:W-:Y:S02]  /*23340*/  IMAD.MOV.U32 R5, RZ, RZ, R2 ;  /* 0x000000ffff057224 */ /* 0x000fe400078e0002 */
.L_x_63146:
[----:B------:R-:W-:Y:S05]  /*23350*/  BSYNC B1 ;  /* 0x0000000000017941 */ /* 0x000fea0003800000 */
.L_x_63144:
        /* <DEDUP_REMOVED lines=9> */
.L_x_63148:
[----:B------:R-:W-:Y:S01]  /*233f0*/  IMAD.MOV.U32 R35, RZ, RZ, R60 ;  /* 0x000000ffff237224 */ /* 0x000fe200078e003c */
[----:B------:R-:W-:Y:S01]  /*23400*/  MOV R60, R37 ;  /* 0x00000025003c7202 */ /* 0x000fe20000000f00 */
[----:B------:R-:W-:Y:S02]  /*23410*/  IMAD.MOV.U32 R3, RZ, RZ, R44 ;  /* 0x000000ffff037224 */ /* 0x000fe400078e002c */
[----:B------:R-:W-:Y:S02]  /*23420*/  IMAD.MOV.U32 R44, RZ, RZ, R17 ;  /* 0x000000ffff2c7224 */ /* 0x000fe400078e0011 */
.L_x_63149:
[----:B------:R-:W-:Y:S05]  /*23430*/  BSYNC B1 ;  /* 0x0000000000017941 */ /* 0x000fea0003800000 */
.L_x_63147:
        /* <DEDUP_REMOVED lines=9> */
.L_x_63151:
[----:B------:R-:W-:Y:S02]  /*234d0*/  IMAD.MOV.U32 R46, RZ, RZ, R35 ;  /* 0x000000ffff2e7224 */ /* 0x000fe400078e0023 */
[----:B------:R-:W-:Y:S01]  /*234e0*/  IMAD.MOV.U32 R2, RZ, RZ, R3 ;  /* 0x000000ffff027224 */ /* 0x000fe200078e0003 */
[----:B------:R-:W-:Y:S01]  /*234f0*/  MOV R3, R16 ;  /* 0x0000001000037202 */ /* 0x000fe20000000f00 */
[----:B------:R-:W-:Y:S02]  /*23500*/  IMAD.MOV.U32 R35, RZ, RZ, R48 ;  /* 0x000000ffff237224 */ /* 0x000fe400078e0030 */
.L_x_63152:
[----:B------:R-:W-:Y:S05]  /*23510*/  BSYNC B1 ;  /* 0x0000000000017941 */ /* 0x000fea0003800000 */
.L_x_63150:
        /* <DEDUP_REMOVED lines=9> */
.L_x_63154:
[----:B------:R-:W-:Y:S02]  /*235b0*/  IMAD.MOV.U32 R37, RZ, RZ, R46 ;  /* 0x000000ffff257224 */ /* 0x000fe400078e002e */
[----:B------:R-:W-:Y:S02]  /*235c0*/  IMAD.MOV.U32 R17, RZ, RZ, R2 ;  /* 0x000000ffff117224 */ /* 0x000fe400078e0002 */
[----:B------:R-:W-:Y:S02]  /*235d0*/  IMAD.MOV.U32 R46, RZ, RZ, R39 ;  /* 0x000000ffff2e7224 */ /* 0x000fe400078e0027 */
[----:B------:R-:W-:Y:S02]  /*235e0*/  IMAD.MOV.U32 R2, RZ, RZ, R19 ;  /* 0x000000ffff027224 */ /* 0x000fe400078e0013 */
.L_x_63155:
[----:B------:R-:W-:Y:S05]  /*235f0*/  BSYNC B1 ;  /* 0x0000000000017941 */ /* 0x000fea0003800000 */
.L_x_63153:
        /* <DEDUP_REMOVED lines=9> */
.L_x_63157:
[----:B------:R-:W-:Y:S02]  /*23690*/  IMAD.MOV.U32 R48, RZ, RZ, R37 ;  /* 0x000000ffff307224 */ /* 0x000fe400078e0025 */
[----:B------:R-:W-:Y:S02]  /*236a0*/  IMAD.MOV.U32 R16, RZ, RZ, R17 ;  /* 0x000000ffff107224 */ /* 0x000fe400078e0011 */
[----:B------:R-:W-:Y:S02]  /*236b0*/  IMAD.MOV.U32 R37, RZ, RZ, R66 ;  /* 0x000000ffff257224 */ /* 0x000fe400078e0042 */
[----:B------:R-:W-:Y:S02]  /*236c0*/  IMAD.MOV.U32 R17, RZ, RZ, R18 ;  /* 0x000000ffff117224 */ /* 0x000fe400078e0012 */
.L_x_63158:
[----:B------:R-:W-:Y:S05]  /*236d0*/  BSYNC B1 ;  /* 0x0000000000017941 */ /* 0x000fea0003800000 */
.L_x_63156:
        /* <DEDUP_REMOVED lines=9> */
.L_x_63160:
[----:B------:R-:W-:Y:S02]  /*23770*/  IMAD.MOV.U32 R39, RZ, RZ, R48 ;  /* 0x000000ffff277224 */ /* 0x000fe400078e0030 */
[----:B------:R-:W-:Y:S02]  /*23780*/  IMAD.MOV.U32 R19, RZ, RZ, R16 ;  /* 0x000000ffff137224 */ /* 0x000fe400078e0010 */
[----:B------:R-:W-:Y:S02]  /*23790*/  IMAD.MOV.U32 R48, RZ, RZ, R49 ;  /* 0x000000ffff307224 */ /* 0x000fe400078e0031 */
[----:B------:R-:W-:Y:S02]  /*237a0*/  IMAD.MOV.U32 R16, RZ, RZ, R47 ;  /* 0x000000ffff107224 */ /* 0x000fe400078e002f */
.L_x_63161:
[----:B------:R-:W-:Y:S05]  /*237b0*/  BSYNC B1 ;  /* 0x0000000000017941 */ /* 0x000fea0003800000 */
.L_x_63159:
        /* <DEDUP_REMOVED lines=9> */
.L_x_63163:
[----:B------:R-:W-:Y:S01]  /*23850*/  MOV R62, R39 ;  /* 0x00000027003e7202 */ /* 0x000fe20000000f00 */
[----:B------:R-:W-:Y:S02]  /*23860*/  IMAD.MOV.U32 R18, RZ, RZ, R19 ;  /* 0x000000ffff127224 */ /* 0x000fe400078e0013 */
[----:B------:R-:W-:Y:S02]  /*23870*/  IMAD.MOV.U32 R39, RZ, RZ, R56 ;  /* 0x000000ffff277224 */ /* 0x000fe400078e0038 */
[----:B------:R-:W-:Y:S02]  /*23880*/  IMAD.MOV.U32 R19, RZ, RZ, R14 ;  /* 0x000000ffff137224 */ /* 0x000fe400078e000e */
.L_x_63164:
[----:B------:R-:W-:Y:S05]  /*23890*/  BSYNC B1 ;  /* 0x0000000000017941 */ /* 0x000fea0003800000 */
.L_x_63162:
        /* <DEDUP_REMOVED lines=9> */
.L_x_63166:
[----:B------:R-:W-:Y:S01]  /*23930*/  IMAD.MOV.U32 R49, RZ, RZ, R62 ;  /* 0x000000ffff317224 */ /* 0x000fe200078e003e */
[----:B------:R-:W-:Y:S01]  /*23940*/  MOV R47, R18 ;  /* 0x00000012002f7202 */ /* 0x000fe20000000f00 */
[----:B------:R-:W-:Y:S02]  /*23950*/  IMAD.MOV.U32 R62, RZ, RZ, R51 ;  /* 0x000000ffff3e7224 */ /* 0x000fe400078e0033 */
[----:B------:R-:W-:Y:S02]  /*23960*/  IMAD.MOV.U32 R18, RZ, RZ, R13 ;  /* 0x000000ffff127224 */ /* 0x000fe400078e000d */
.L_x_63167:
[----:B------:R-:W-:Y:S05]  /*23970*/  BSYNC B1 ;  /* 0x0000000000017941 */ /* 0x000fea0003800000 */
.L_x_63165:
        /* <DEDUP_REMOVED lines=9> */
.L_x_63169:
[----:B------:R-:W-:Y:S01]  /*23a10*/  IMAD.MOV.U32 R13, RZ, RZ, R49 ;  /* 0x000000ffff0d7224 */ /* 0x000fe200078e0031 */
[----:B------:R-:W-:Y:S01]  /*23a20*/  MOV R49, R58 ;  /* 0x0000003a00317202 */ /* 0x000fe20000000f00 */
[----:B------:R-:W-:Y:S02]  /*23a30*/  IMAD.MOV.U32 R14, RZ, RZ, R47 ;  /* 0x000000ffff0e7224 */ /* 0x000fe400078e002f */
[----:B------:R-:W-:Y:S02]  /*23a40*/  IMAD.MOV.U32 R47, RZ, RZ, R12 ;  /* 0x000000ffff2f7224 */ /* 0x000fe400078e000c */
.L_x_63170:
[----:B------:R-:W-:Y:S05]  /*23a50*/  BSYNC B1 ;  /* 0x0000000000017941 */ /* 0x000fea0003800000 */
.L_x_63168:
        /* <DEDUP_REMOVED lines=9> */
.L_x_63172:
[----:B------:R-:W-:Y:S02]  /*23af0*/  IMAD.MOV.U32 R56, RZ, RZ, R13 ;  /* 0x000000ffff387224 */ /* 0x000fe400078e000d */
[----:B------:R-:W-:Y:S01]  /*23b00*/  IMAD.MOV.U32 R12, RZ, RZ, R14 ;  /* 0x000000ffff0c7224 */ /* 0x000fe200078e000e */
[----:B------:R-:W-:Y:S01]  /*23b10*/  MOV R14, R11 ;  /* 0x0000000b000e7202 */ /* 0x000fe20000000f00 */
[----:B------:R-:W-:Y:S02]  /*23b20*/  IMAD.MOV.U32 R13, RZ, RZ, R10 ;  /* 0x000000ffff0d7224 */ /* 0x000fe400078e000a */
.L_x_63173:
[----:B------:R-:W-:Y:S05]  /*23b30*/  BSYNC B1 ;  /* 0x0000000000017941 */ /* 0x000fea0003800000 */
.L_x_63171:
        /* <DEDUP_REMOVED lines=9> */
.L_x_63175:
[----:B------:R-:W-:Y:S02]  /*23bd0*/  IMAD.MOV.U32 R11, RZ, RZ, R56 ;  /* 0x000000ffff0b7224 */ /* 0x000fe400078e0038 */
[----:B------:R-:W-:Y:S02]  /*23be0*/  IMAD.MOV.U32 R10, RZ, RZ, R12 ;  /* 0x000000ffff0a7224 */ /* 0x000fe400078e000c */
[----:B------:R-:W-:Y:S02]  /*23bf0*/  IMAD.MOV.U32 R56, RZ, RZ, R53 ;  /* 0x000000ffff387224 */ /* 0x000fe400078e0035 */
[----:B------:R-:W-:Y:S02]  /*23c00*/  IMAD.MOV.U32 R12, RZ, RZ, R9 ;  /* 0x000000ffff0c7224 */ /* 0x000fe400078e0009 */
.L_x_63176:
[----:B------:R-:W-:Y:S05]  /*23c10*/  BSYNC B1 ;  /* 0x0000000000017941 */ /* 0x000fea0003800000 */
.L_x_63174:
        /* <DEDUP_REMOVED lines=9> */
.L_x_63178:
[----:B------:R-:W-:Y:S02]  /*23cb0*/  IMAD.MOV.U32 R58, RZ, RZ, R11 ;  /* 0x000000ffff3a7224 */ /* 0x000fe400078e000b */
[----:B------:R-:W-:Y:S02]  /*23cc0*/  IMAD.MOV.U32 R9, RZ, RZ, R10 ;  /* 0x000000ffff097224 */ /* 0x000fe400078e000a */
[----:B------:R-:W-:Y:S02]  /*23cd0*/  IMAD.MOV.U32 R11, RZ, RZ, R8 ;  /* 0x000000ffff0b7224 */ /* 0x000fe400078e0008 */
[----:B------:R-:W-:Y:S02]  /*23ce0*/  IMAD.MOV.U32 R10, RZ, RZ, R7 ;  /* 0x000000ffff0a7224 */ /* 0x000fe400078e0007 */
.L_x_63179:
[----:B------:R-:W-:Y:S05]  /*23cf0*/  BSYNC B1 ;  /* 0x0000000000017941 */ /* 0x000fea0003800000 */
.L_x_63177:
        /* <DEDUP_REMOVED lines=9> */
.L_x_63181:
[----:B------:R-:W-:Y:S02]  /*23d90*/  IMAD.MOV.U32 R8, RZ, RZ, R58 ;  /* 0x000000ffff087224 */ /* 0x000fe400078e003a */
[----:B------:R-:W-:Y:S02]  /*23da0*/  IMAD.MOV.U32 R7, RZ, RZ, R9 ;  /* 0x000000ffff077224 */ /* 0x000fe400078e0009 */
[----:B------:R-:W-:Y:S02]  /*23db0*/  IMAD.MOV.U32 R58, RZ, RZ, R55 ;  /* 0x000000ffff3a7224 */ /* 0x000fe400078e0037 */
[----:B------:R-:W-:Y:S02]  /*23dc0*/  IMAD.MOV.U32 R9, RZ, RZ, R6 ;  /* 0x000000ffff097224 */ /* 0x000fe400078e0006 */
.L_x_63182:
[----:B------:R-:W-:Y:S05]  /*23dd0*/  BSYNC B1 ;  /* 0x0000000000017941 */ /* 0x000fea0003800000 */
.L_x_63180:
        /* <DEDUP_REMOVED lines=16> */
.L_x_63184:
[----:B------:R-:W-:Y:S02]  /*23ee0*/  IMAD.MOV.U32 R40, RZ, RZ, R57 ;  /* 0x000000ffff287224 */ /* 0x000fe400078e0039 */
[----:B------:R-:W-:Y:S02]  /*23ef0*/  IMAD.MOV.U32 R6, RZ, RZ, R15 ;  /* 0x000000ffff067224 */ /* 0x000fe400078e000f */
[----:B------:R-:W-:Y:S02]  /*23f00*/  IMAD.MOV.U32 R57, RZ, RZ, R42 ;  /* 0x000000ffff397224 */ /* 0x000fe400078e002a */
[----:B------:R-:W-:Y:S02]  /*23f10*/  IMAD.MOV.U32 R15, RZ, RZ, R4 ;  /* 0x000000ffff0f7224 */ /* 0x000fe400078e0004 */
.L_x_63185:
[----:B------:R-:W-:Y:S05]  /*23f20*/  BSYNC B1 ;  /* 0x0000000000017941 */ /* 0x000fea0003800000 */
.L_x_63183:
        /* <DEDUP_REMOVED lines=9> */
.L_x_63187:
[----:B------:R-:W-:Y:S02]  /*23fc0*/  IMAD.MOV.U32 R51, RZ, RZ, R40 ;  /* 0x000000ffff337224 */ /* 0x000fe400078e0028 */
[----:B------:R-:W-:Y:S02]  /*23fd0*/  IMAD.MOV.U32 R31, RZ, RZ, R6 ;  /* 0x000000ffff1f7224 */ /* 0x000fe400078e0006 */
[----:B------:R-:W-:Y:S02]  /*23fe0*/  IMAD.MOV.U32 R40, RZ, RZ, R33 ;  /* 0x000000ffff287224 */ /* 0x000fe400078e0021 */
[----:B------:R-:W-:Y:S02]  /*23ff0*/  IMAD.MOV.U32 R6, RZ, RZ, R5 ;  /* 0x000000ffff067224 */ /* 0x000fe400078e0005 */
.L_x_63188:
[----:B------:R-:W-:Y:S05]  /*24000*/  BSYNC B1 ;  /* 0x0000000000017941 */ /* 0x000fea0003800000 */
.L_x_63186:
        /* <DEDUP_REMOVED lines=9> */
.L_x_63190:
[----:B------:R-:W-:Y:S01]  /*240a0*/  MOV R42, R51 ;  /* 0x00000033002a7202 */ /* 0x000fe20000000f00 */
[----:B------:R-:W-:Y:S02]  /*240b0*/  IMAD.MOV.U32 R4, RZ, RZ, R31 ;  /* 0x000000ffff047224 */ /* 0x000fe400078e001f */
[----:B------:R-:W-:Y:S02]  /*240c0*/  IMAD.MOV.U32 R51, RZ, RZ, R60 ;  /* 0x000000ffff337224 */ /* 0x000fe400078e003c */
[----:B------:R-:W-:Y:S02]  /*240d0*/  IMAD.MOV.U32 R31, RZ, RZ, R44 ;  /* 0x000000ffff1f7224 */ /* 0x000fe400078e002c */
.L_x_63191:
[----:B------:R-:W-:Y:S05]  /*240e0*/  BSYNC B1 ;  /* 0x0000000000017941 */ /* 0x000fea0003800000 */
.L_x_63189:
        /* <DEDUP_REMOVED lines=9> */
.L_x_63193:
[----:B------:R-:W-:Y:S01]  /*24180*/  IMAD.MOV.U32 R33, RZ, RZ, R42 ;  /* 0x000000ffff217224 */ /* 0x000fe200078e002a */
[----:B------:R-:W-:Y:S01]  /*24190*/  MOV R5, R4 ;  /* 0x0000000400057202 */ /* 0x000fe20000000f00 */
[----:B------:R-:W-:Y:S02]  /*241a0*/  IMAD.MOV.U32 R42, RZ, RZ, R35 ;  /* 0x000000ffff2a7224 */ /* 0x000fe400078e0023 */
[----:B------:R-:W-:Y:S02]  /*241b0*/  IMAD.MOV.U32 R4, RZ, RZ, R3 ;  /* 0x000000ffff047224 */ /* 0x000fe400078e0003 */
.L_x_63194:
[----:B------:R-:W-:Y:S05]  /*241c0*/  BSYNC B1 ;  /* 0x0000000000017941 */ /* 0x000fea0003800000 */
.L_x_63192:
        /* <DEDUP_REMOVED lines=9> */
.L_x_63196:
[----:B------:R-:W-:Y:S01]  /*24260*/  IMAD.MOV.U32 R60, RZ, RZ, R33 ;  /* 0x000000ffff3c7224 */ /* 0x000fe200078e0021 */
[----:B------:R-:W-:Y:S01]  /*24270*/  MOV R33, R46 ;  /* 0x0000002e00217202 */ /* 0x000fe20000000f00 */
[----:B------:R-:W-:Y:S02]  /*24280*/  IMAD.MOV.U32 R44, RZ, RZ, R5 ;  /* 0x000000ffff2c7224 */ /* 0x000fe400078e0005 */
[----:B------:R-:W-:Y:S02]  /*24290*/  IMAD.MOV.U32 R5, RZ, RZ, R2 ;  /* 0x000000ffff057224 */ /* 0x000fe400078e0002 */
.L_x_63197:
[----:B------:R-:W-:Y:S05]  /*242a0*/  BSYNC B1 ;  /* 0x0000000000017941 */ /* 0x000fea0003800000 */
.L_x_63195:
        /* <DEDUP_REMOVED lines=9> */
.L_x_63199:
[----:B------:R-:W-:Y:S02]  /*24340*/  IMAD.MOV.U32 R35, RZ, RZ, R60 ;  /* 0x000000ffff237224 */ /* 0x000fe400078e003c */
[----:B------:R-:W-:Y:S01]  /*24350*/  IMAD.MOV.U32 R3, RZ, RZ, R44 ;  /* 0x000000ffff037224 */ /* 0x000fe200078e002c */
[----:B------:R-:W-:Y:S01]  /*24360*/  MOV R44, R17 ;  /* 0x00000011002c7202 */ /* 0x000fe20000000f00 */
[----:B------:R-:W-:Y:S02]  /*24370*/  IMAD.MOV.U32 R60, RZ, RZ, R37 ;  /* 0x000000ffff3c7224 */ /* 0x000fe400078e0025 */
.L_x_63200:
[----:B------:R-:W-:Y:S05]  /*24380*/  BSYNC B1 ;  /* 0x0000000000017941 */ /* 0x000fea0003800000 */
.L_x_63198:
        /* <DEDUP_REMOVED lines=9> */
.L_x_63202:
[----:B------:R-:W-:Y:S02]  /*24420*/  IMAD.MOV.U32 R46, RZ, RZ, R35 ;  /* 0x000000ffff2e7224 */ /* 0x000fe400078e0023 */
[----:B------:R-:W-:Y:S02]  /*24430*/  IMAD.MOV.U32 R2, RZ, RZ, R3 ;  /* 0x000000ffff027224 */ /* 0x000fe400078e0003 */
[----:B------:R-:W-:Y:S02]  /*24440*/  IMAD.MOV.U32 R35, RZ, RZ, R48 ;  /* 0x000000ffff237224 */ /* 0x000fe400078e0030 */
[----:B------:R-:W-:Y:S02]  /*24450*/  IMAD.MOV.U32 R3, RZ, RZ, R16 ;  /* 0x000000ffff037224 */ /* 0x000fe400078e0010 */
.L_x_63203:
[----:B------:R-:W-:Y:S05]  /*24460*/  BSYNC B1 ;  /* 0x0000000000017941 */ /* 0x000fea0003800000 */
.L_x_63201:
        /* <DEDUP_REMOVED lines=9> */
.L_x_63205:
[----:B------:R-:W-:Y:S02]  /*24500*/  IMAD.MOV.U32 R37, RZ, RZ, R46 ;  /* 0x000000ffff257224 */ /* 0x000fe400078e002e */
[----:B------:R-:W-:Y:S02]  /*24510*/  IMAD.MOV.U32 R17, RZ, RZ, R2 ;  /* 0x000000ffff117224 */ /* 0x000fe400078e0002 */
[----:B------:R-:W-:Y:S02]  /*24520*/  IMAD.MOV.U32 R46, RZ, RZ, R39 ;  /* 0x000000ffff2e7224 */ /* 0x000fe400078e0027 */
[----:B------:R-:W-:Y:S02]  /*24530*/  IMAD.MOV.U32 R2, RZ, RZ, R19 ;  /* 0x000000ffff027224 */ /* 0x000fe400078e0013 */
.L_x_63206:
[----:B------:R-:W-:Y:S05]  /*24540*/  BSYNC B1 ;  /* 0x0000000000017941 */ /* 0x000fea0003800000 */
.L_x_63204:
        /* <DEDUP_REMOVED lines=9> */
.L_x_63208:
[----:B------:R-:W-:Y:S02]  /*245e0*/  IMAD.MOV.U32 R48, RZ, RZ, R37 ;  /* 0x000000ffff307224 */ /* 0x000fe400078e0025 */
[----:B------:R-:W-:Y:S02]  /*245f0*/  IMAD.MOV.U32 R16, RZ, RZ, R17 ;  /* 0x000000ffff107224 */ /* 0x000fe400078e0011 */
[----:B------:R-:W-:Y:S02]  /*24600*/  IMAD.MOV.U32 R37, RZ, RZ, R62 ;  /* 0x000000ffff257224 */ /* 0x000fe400078e003e */
[----:B------:R-:W-:Y:S02]  /*24610*/  IMAD.MOV.U32 R17, RZ, RZ, R18 ;  /* 0x000000ffff117224 */ /* 0x000fe400078e0012 */
.L_x_63209:
[----:B------:R-:W-:Y:S05]  /*24620*/  BSYNC B1 ;  /* 0x0000000000017941 */ /* 0x000fea0003800000 */
.L_x_63207:
        /* <DEDUP_REMOVED lines=9> */
.L_x_63211:
[----:B------:R-:W-:Y:S01]  /*246c0*/  MOV R18, R48 ;  /* 0x0000003000127202 */ /* 0x000fe20000000f00 */
[----:B------:R-:W-:Y:S02]  /*246d0*/  IMAD.MOV.U32 R19, RZ, RZ, R16 ;  /* 0x000000ffff137224 */ /* 0x000fe400078e0010 */
[----:B------:R-:W-:Y:S02]  /*246e0*/  IMAD.MOV.U32 R48, RZ, RZ, R49 ;  /* 0x000000ffff307224 */ /* 0x000fe400078e0031 */
[----:B------:R-:W-:Y:S02]  /*246f0*/  IMAD.MOV.U32 R16, RZ, RZ, R47 ;  /* 0x000000ffff107224 */ /* 0x000fe400078e002f */
.L_x_63212:
[----:B------:R-:W-:Y:S05]  /*24700*/  BSYNC B1 ;  /* 0x0000000000017941 */ /* 0x000fea0003800000 */
.L_x_63210:
        /* <DEDUP_REMOVED lines=9> */
.L_x_63214:
[----:B------:R-:W-:Y:S01]  /*247a0*/  IMAD.MOV.U32 R47, RZ, RZ, R18 ;  /* 0x000000ffff2f7224 */ /* 0x000fe200078e0012 */
[----:B------:R-:W-:Y:S01]  /*247b0*/  MOV R39, R19 ;  /* 0x0000001300277202 */ /* 0x000fe20000000f00 */
[----:B------:R-:W-:Y:S02]  /*247c0*/  IMAD.MOV.U32 R18, RZ, RZ, R13 ;  /* 0x000000ffff127224 */ /* 0x000fe400078e000d */
[----:B------:R-:W-:Y:S02]  /*247d0*/  IMAD.MOV.U32 R19, RZ, RZ, R14 ;  /* 0x000000ffff137224 */ /* 0x000fe400078e000e */
.L_x_63215:
[----:B------:R-:W-:Y:S05]  /*247e0*/  BSYNC B1 ;  /* 0x0000000000017941 */ /* 0x000fea0003800000 */
.L_x_63213:
        /* <DEDUP_REMOVED lines=9> */
.L_x_63217:
[----:B------:R-:W-:Y:S01]  /*24880*/  IMAD.MOV.U32 R14, RZ, RZ, R47 ;  /* 0x000000ffff0e7224 */ /* 0x000fe200078e002f */
[----:B------:R-:W-:Y:S01]  /*24890*/  MOV R47, R56 ;  /* 0x00000038002f7202 */ /* 0x000fe20000000f00 */
[----:B------:R-:W-:Y:S02]  /*248a0*/  IMAD.MOV.U32 R13, RZ, RZ, R39 ;  /* 0x000000ffff0d7224 */ /* 0x000fe400078e0027 */
[----:B------:R-:W-:Y:S02]  /*248b0*/  IMAD.MOV.U32 R39, RZ, RZ, R12 ;  /* 0x000000ffff277224 */ /* 0x000fe400078e000c */
.L_x_63218:
[----:B------:R-:W-:Y:S05]  /*248c0*/  BSYNC B1 ;  /* 0x0000000000017941 */ /* 0x000fea0003800000 */
.L_x_63216:
        /* <DEDUP_REMOVED lines=9> */
.L_x_63220:
[----:B------:R-:W-:Y:S02]  /*24960*/  IMAD.MOV.U32 R49, RZ, RZ, R14 ;  /* 0x000000ffff317224 */ /* 0x000fe400078e000e */
[----:B------:R-:W-:Y:S01]  /*24970*/  IMAD.MOV.U32 R12, RZ, RZ, R13 ;  /* 0x000000ffff0c7224 */ /* 0x000fe200078e000d */
[----:B------:R-:W-:Y:S01]  /*24980*/  MOV R13, R10 ;  /* 0x0000000a000d7202 */ /* 0x000fe20000000f00 */
[----:B------:R-:W-:Y:S02]  /*24990*/  IMAD.MOV.U32 R14, RZ, RZ, R11 ;  /* 0x000000ffff0e7224 */ /* 0x000fe400078e000b */
.L_x_63221:
[----:B------:R-:W-:Y:S05]  /*249a0*/  BSYNC B1 ;  /* 0x0000000000017941 */ /* 0x000fea0003800000 */
.L_x_63219:
        /* <DEDUP_REMOVED lines=9> */
.L_x_63223:
[----:B------:R-:W-:Y:S02]  /*24a40*/  IMAD.MOV.U32 R11, RZ, RZ, R49 ;  /* 0x000000ffff0b7224 */ /* 0x000fe400078e0031 */
[----:B------:R-:W-:Y:S02]  /*24a50*/  IMAD.MOV.U32 R10, RZ, RZ, R12 ;  /* 0x000000ffff0a7224 */ /* 0x000fe400078e000c */
[----:B------:R-:W-:Y:S02]  /*24a60*/  IMAD.MOV.U32 R49, RZ, RZ, R58 ;  /* 0x000000ffff317224 */ /* 0x000fe400078e003a */
[----:B------:R-:W-:Y:S02]  /*24a70*/  IMAD.MOV.U32 R12, RZ, RZ, R9 ;  /* 0x000000ffff0c7224 */ /* 0x000fe400078e0009 */
.L_x_63224:
[----:B------:R-:W-:Y:S05]  /*24a80*/  BSYNC B1 ;  /* 0x0000000000017941 */ /* 0x000fea0003800000 */
.L_x_63222:
        /* <DEDUP_REMOVED lines=9> */
.L_x_63226:
[----:B------:R-:W-:Y:S02]  /*24b20*/  IMAD.MOV.U32 R53, RZ, RZ, R11 ;  /* 0x000000ffff357224 */ /* 0x000fe400078e000b */
[----:B------:R-:W-:Y:S02]  /*24b30*/  IMAD.MOV.U32 R9, RZ, RZ, R10 ;  /* 0x000000ffff097224 */ /* 0x000fe400078e000a */
[----:B------:R-:W-:Y:S02]  /*24b40*/  IMAD.MOV.U32 R11, RZ, RZ, R8 ;  /* 0x000000ffff0b7224 */ /* 0x000fe400078e0008 */
[----:B------:R-:W-:Y:S02]  /*24b50*/  IMAD.MOV.U32 R10, RZ, RZ, R7 ;  /* 0x000000ffff0a7224 */ /* 0x000fe400078e0007 */
.L_x_63227:
[----:B------:R-:W-:Y:S05]  /*24b60*/  BSYNC B1 ;  /* 0x0000000000017941 */ /* 0x000fea0003800000 */
.L_x_63225:
        /* <DEDUP_REMOVED lines=16> */
.L_x_63229:
[----:B------:R-:W-:Y:S02]  /*24c70*/  IMAD.MOV.U32 R38, RZ, RZ, R57 ;  /* 0x000000ffff267224 */ /* 0x000fe400078e0039 */
[----:B------:R-:W-:Y:S02]  /*24c80*/  IMAD.MOV.U32 R8, RZ, RZ, R15 ;  /* 0x000000ffff087224 */ /* 0x000fe400078e000f */
[----:B------:R-:W-:Y:S02]  /*24c90*/  IMAD.MOV.U32 R57, RZ, RZ, R40 ;  /* 0x000000ffff397224 */ /* 0x000fe400078e0028 */
[----:B------:R-:W-:Y:S02]  /*24ca0*/  IMAD.MOV.U32 R15, RZ, RZ, R6 ;  /* 0x000000ffff0f7224 */ /* 0x000fe400078e0006 */
.L_x_63230:
[----:B------:R-:W-:Y:S05]  /*24cb0*/  BSYNC B1 ;  /* 0x0000000000017941 */ /* 0x000fea0003800000 */
.L_x_63228:
        /* <DEDUP_REMOVED lines=9> */
.L_x_63232:
[----:B------:R-:W-:Y:S02]  /*24d50*/  IMAD.MOV.U32 R29, RZ, RZ, R38 ;  /* 0x000000ffff1d7224 */ /* 0x000fe400078e0026 */
[----:B------:R-:W-:Y:S02]  /*24d60*/  IMAD.MOV.U32 R7, RZ, RZ, R8 ;  /* 0x000000ffff077224 */ /* 0x000fe400078e0008 */
[----:B------:R-:W-:Y:S02]  /*24d70*/  IMAD.MOV.U32 R38, RZ, RZ, R51 ;  /* 0x000000ffff267224 */ /* 0x000fe400078e0033 */
[----:B------:R-:W-:Y:S02]  /*24d80*/  IMAD.MOV.U32 R8, RZ, RZ, R31 ;  /* 0x000000ffff087224 */ /* 0x000fe400078e001f */
.L_x_63233:
[----:B------:R-:W-:Y:S05]  /*24d90*/  BSYNC B1 ;  /* 0x0000000000017941 */ /* 0x000fea0003800000 */
.L_x_63231:
        /* <DEDUP_REMOVED lines=9> */
.L_x_63235:
[----:B------:R-:W-:Y:S02]  /*24e30*/  IMAD.MOV.U32 R40, RZ, RZ, R29 ;  /* 0x000000ffff287224 */ /* 0x000fe400078e001d */
[----:B------:R-:W-:Y:S02]  /*24e40*/  IMAD.MOV.U32 R6, RZ, RZ, R7 ;  /* 0x000000ffff067224 */ /* 0x000fe400078e0007 */
[----:B------:R-:W-:Y:S02]  /*24e50*/  IMAD.MOV.U32 R29, RZ, RZ, R42 ;  /* 0x000000ffff1d7224 */ /* 0x000fe400078e002a */
[----:B------:R-:W-:Y:S02]  /*24e60*/  IMAD.MOV.U32 R7, RZ, RZ, R4 ;  /* 0x000000ffff077224 */ /* 0x000fe400078e0004 */
.L_x_63236:
[----:B------:R-:W-:Y:S05]  /*24e70*/  BSYNC B1 ;  /* 0x0000000000017941 */ /* 0x000fea0003800000 */
.L_x_63234:
        /* <DEDUP_REMOVED lines=9> */
.L_x_63238:
[----:B------:R-:W-:Y:S01]  /*24f10*/  MOV R51, R40 ;  /* 0x0000002800337202 */ /* 0x000fe20000000f00 */
[----:B------:R-:W-:Y:S02]  /*24f20*/  IMAD.MOV.U32 R31, RZ, RZ, R6 ;  /* 0x000000ffff1f7224 */ /* 0x000fe400078e0006 */
[----:B------:R-:W-:Y:S02]  /*24f30*/  IMAD.MOV.U32 R40, RZ, RZ, R33 ;  /* 0x000000ffff287224 */ /* 0x000fe400078e0021 */
[----:B------:R-:W-:Y:S02]  /*24f40*/  IMAD.MOV.U32 R6, RZ, RZ, R5 ;  /* 0x000000ffff067224 */ /* 0x000fe400078e0005 */
.L_x_63239:
[----:B------:R-:W-:Y:S05]  /*24f50*/  BSYNC B1 ;  /* 0x0000000000017941 */ /* 0x000fea0003800000 */
.L_x_63237:
        /* <DEDUP_REMOVED lines=9> */
.L_x_63241:
[----:B------:R-:W-:Y:S01]  /*24ff0*/  IMAD.MOV.U32 R42, RZ, RZ, R51 ;  /* 0x000000ffff2a7224 */ /* 0x000fe200078e0033 */
[----:B------:R-:W-:Y:S01]  /*25000*/  MOV R4, R31 ;  /* 0x0000001f00047202 */ /* 0x000fe20000000f00 */
[----:B------:R-:W-:Y:S02]  /*25010*/  IMAD.MOV.U32 R51, RZ, RZ, R60 ;  /* 0x000000ffff337224 */ /* 0x000fe400078e003c */
[----:B------:R-:W-:Y:S02]  /*25020*/  IMAD.MOV.U32 R31, RZ, RZ, R44 ;  /* 0x000000ffff1f7224 */ /* 0x000fe400078e002c */
.L_x_63242:
[----:B------:R-:W-:Y:S05]  /*25030*/  BSYNC B1 ;  /* 0x0000000000017941 */ /* 0x000fea0003800000 */
.L_x_63240:
        /* <DEDUP_REMOVED lines=9> */
.L_x_63244:
[----:B------:R-:W-:Y:S01]  /*250d0*/  IMAD.MOV.U32 R33, RZ, RZ, R42 ;  /* 0x000000ffff217224 */ /* 0x000fe200078e002a */
[----:B------:R-:W-:Y:S01]  /*250e0*/  MOV R42, R35 ;  /* 0x00000023002a7202 */ /* 0x000fe20000000f00 */
[----:B------:R-:W-:Y:S02]  /*250f0*/  IMAD.MOV.U32 R5, RZ, RZ, R4 ;  /* 0x000000ffff057224 */ /* 0x000fe400078e0004 */
[----:B------:R-:W-:Y:S02]  /*25100*/  IMAD.MOV.U32 R4, RZ, RZ, R3 ;  /* 0x000000ffff047224 */ /* 0x000fe400078e0003 */
.L_x_63245:
[----:B------:R-:W-:Y:S05]  /*25110*/  BSYNC B1 ;  /* 0x0000000000017941 */ /* 0x000fea0003800000 */
.L_x_63243:
        /* <DEDUP_REMOVED lines=9> */
.L_x_63247:
[----:B------:R-:W-:Y:S02]  /*251b0*/  IMAD.MOV.U32 R56, RZ, RZ, R33 ;  /* 0x000000ffff387224 */ /* 0x000fe400078e0021 */
[----:B------:R-:W-:Y:S01]  /*251c0*/  IMAD.MOV.U32 R44, RZ, RZ, R5 ;  /* 0x000000ffff2c7224 */ /* 0x000fe200078e0005 */
[----:B------:R-:W-:Y:S01]  /*251d0*/  MOV R5, R2 ;  /* 0x0000000200057202 */ /* 0x000fe20000000f00 */
[----:B------:R-:W-:Y:S02]  /*251e0*/  IMAD.MOV.U32 R33, RZ, RZ, R46 ;  /* 0x000000ffff217224 */ /* 0x000fe400078e002e */
.L_x_63248:
[----:B------:R-:W-:Y:S05]  /*251f0*/  BSYNC B1 ;  /* 0x0000000000017941 */ /* 0x000fea0003800000 */
.L_x_63246:
        /* <DEDUP_REMOVED lines=9> */
.L_x_63250:
[----:B------:R-:W-:Y:S02]  /*25290*/  IMAD.MOV.U32 R35, RZ, RZ, R56 ;  /* 0x000000ffff237224 */ /* 0x000fe400078e0038 */
[----:B------:R-:W-:Y:S02]  /*252a0*/  IMAD.MOV.U32 R3, RZ, RZ, R44 ;  /* 0x000000ffff037224 */ /* 0x000fe400078e002c */
[----:B------:R-:W-:Y:S02]  /*252b0*/  IMAD.MOV.U32 R56, RZ, RZ, R37 ;  /* 0x000000ffff387224 */ /* 0x000fe400078e0025 */
[----:B------:R-:W-:Y:S02]  /*252c0*/  IMAD.MOV.U32 R44, RZ, RZ, R17 ;  /* 0x000000ffff2c7224 */ /* 0x000fe400078e0011 */
.L_x_63251:
[----:B------:R-:W-:Y:S05]  /*252d0*/  BSYNC B1 ;  /* 0x0000000000017941 */ /* 0x000fea0003800000 */
.L_x_63249:
        /* <DEDUP_REMOVED lines=9> */
.L_x_63253:
[----:B------:R-:W-:Y:S02]  /*25370*/  IMAD.MOV.U32 R17, RZ, RZ, R35 ;  /* 0x000000ffff117224 */ /* 0x000fe400078e0023 */
[----:B------:R-:W-:Y:S02]  /*25380*/  IMAD.MOV.U32 R2, RZ, RZ, R3 ;  /* 0x000000ffff027224 */ /* 0x000fe400078e0003 */
[----:B------:R-:W-:Y:S02]  /*25390*/  IMAD.MOV.U32 R35, RZ, RZ, R48 ;  /* 0x000000ffff237224 */ /* 0x000fe400078e0030 */
[----:B------:R-:W-:Y:S02]  /*253a0*/  IMAD.MOV.U32 R3, RZ, RZ, R16 ;  /* 0x000000ffff037224 */ /* 0x000fe400078e0010 */
.L_x_63254:
[----:B------:R-:W-:Y:S05]  /*253b0*/  BSYNC B1 ;  /* 0x0000000000017941 */ /* 0x000fea0003800000 */
.L_x_63252:
        /* <DEDUP_REMOVED lines=9> */
.L_x_63256:
[----:B------:R-:W-:Y:S02]  /*25450*/  IMAD.MOV.U32 R46, RZ, RZ, R17 ;  /* 0x000000ffff2e7224 */ /* 0x000fe400078e0011 */
[----:B------:R-:W-:Y:S02]  /*25460*/  IMAD.MOV.U32 R16, RZ, RZ, R2 ;  /* 0x000000ffff107224 */ /* 0x000fe400078e0002 */
[----:B------:R-:W-:Y:S02]  /*25470*/  IMAD.MOV.U32 R17, RZ, RZ, R18 ;  /* 0x000000ffff117224 */ /* 0x000fe400078e0012 */
[----:B------:R-:W-:Y:S02]  /*25480*/  IMAD.MOV.U32 R2, RZ, RZ, R19 ;  /* 0x000000ffff027224 */ /* 0x000fe400078e0013 */
.L_x_63257:
[----:B------:R-:W-:Y:S05]  /*25490*/  BSYNC B1 ;  /* 0x0000000000017941 */ /* 0x000fea0003800000 */
.L_x_63255:
        /* <DEDUP_REMOVED lines=9> */
.L_x_63259:
[----:B------:R-:W-:Y:S01]  /*25530*/  MOV R19, R46 ;  /* 0x0000002e00137202 */ /* 0x000fe20000000f00 */
[----:B------:R-:W-:Y:S02]  /*25540*/  IMAD.MOV.U32 R18, RZ, RZ, R16 ;  /* 0x000000ffff127224 */ /* 0x000fe400078e0010 */
[----:B------:R-:W-:Y:S02]  /*25550*/  IMAD.MOV.U32 R46, RZ, RZ, R47 ;  /* 0x000000ffff2e7224 */ /* 0x000fe400078e002f */
[----:B------:R-:W-:Y:S02]  /*25560*/  IMAD.MOV.U32 R16, RZ, RZ, R39 ;  /* 0x000000ffff107224 */ /* 0x000fe400078e0027 */
.L_x_63260:
[----:B------:R-:W-:Y:S05]  /*25570*/  BSYNC B1 ;  /* 0x0000000000017941 */ /* 0x000fea0003800000 */
.L_x_63258:
        /* <DEDUP_REMOVED lines=9> */
.L_x_63262:
[----:B------:R-:W-:Y:S01]  /*25610*/  IMAD.MOV.U32 R48, RZ, RZ, R19 ;  /* 0x000000ffff307224 */ /* 0x000fe200078e0013 */
[----:B------:R-:W-:Y:S01]  /*25620*/  MOV R37, R18 ;  /* 0x0000001200257202 */ /* 0x000fe20000000f00 */
[----:B------:R-:W-:Y:S02]  /*25630*/  IMAD.MOV.U32 R19, RZ, RZ, R14 ;  /* 0x000000ffff137224 */ /* 0x000fe400078e000e */
[----:B------:R-:W-:Y:S02]  /*25640*/  IMAD.MOV.U32 R18, RZ, RZ, R13 ;  /* 0x000000ffff127224 */ /* 0x000fe400078e000d */
.L_x_63263:
[----:B------:R-:W-:Y:S05]  /*25650*/  BSYNC B1 ;  /* 0x0000000000017941 */ /* 0x000fea0003800000 */
.L_x_63261:
        /* <DEDUP_REMOVED lines=9> */
.L_x_63265:
[----:B------:R-:W-:Y:S01]  /*256f0*/  IMAD.MOV.U32 R14, RZ, RZ, R48 ;  /* 0x000000ffff0e7224 */ /* 0x000fe200078e0030 */
[----:B------:R-:W-:Y:S01]  /*25700*/  MOV R48, R49 ;  /* 0x0000003100307202 */ /* 0x000fe20000000f00 */
[----:B------:R-:W-:Y:S02]  /*25710*/  IMAD.MOV.U32 R13, RZ, RZ, R37 ;  /* 0x000000ffff0d7224 */ /* 0x000fe400078e0025 */
[----:B------:R-:W-:Y:S02]  /*25720*/  IMAD.MOV.U32 R37, RZ, RZ, R12 ;  /* 0x000000ffff257224 */ /* 0x000fe400078e000c */
.L_x_63266:
[----:B------:R-:W-:Y:S05]  /*25730*/  BSYNC B1 ;  /* 0x0000000000017941 */ /* 0x000fea0003800000 */
.L_x_63264:
        /* <DEDUP_REMOVED lines=9> */
.L_x_63268:
[----:B------:R-:W-:Y:S02]  /*257d0*/  IMAD.MOV.U32 R58, RZ, RZ, R14 ;  /* 0x000000ffff3a7224 */ /* 0x000fe400078e000e */
[----:B------:R-:W-:Y:S01]  /*257e0*/  IMAD.MOV.U32 R12, RZ, RZ, R13 ;  /* 0x000000ffff0c7224 */ /* 0x000fe200078e000d */
[----:B------:R-:W-:Y:S01]  /*257f0*/  MOV R13, R10 ;  /* 0x0000000a000d7202 */ /* 0x000fe20000000f00 */
[----:B------:R-:W-:Y:S02]  /*25800*/  IMAD.MOV.U32 R14, RZ, RZ, R11 ;  /* 0x000000ffff0e7224 */ /* 0x000fe400078e000b */
.L_x_63269:
[----:B------:R-:W-:Y:S05]  /*25810*/  BSYNC B1 ;  /* 0x0000000000017941 */ /* 0x000fea0003800000 */
.L_x_63267:
        /* <DEDUP_REMOVED lines=9> */
.L_x_63271:
[----:B------:R-:W-:Y:S02]  /*258b0*/  IMAD.MOV.U32 R11, RZ, RZ, R58 ;  /* 0x000000ffff0b7224 */ /* 0x000fe400078e003a */
[----:B------:R-:W-:Y:S02]  /*258c0*/  IMAD.MOV.U32 R10, RZ, RZ, R12 ;  /* 0x000000ffff0a7224 */ /* 0x000fe400078e000c */
[----:B------:R-:W-:Y:S02]  /*258d0*/  IMAD.MOV.U32 R58, RZ, RZ, R53 ;  /* 0x000000ffff3a7224 */ /* 0x000fe400078e0035 */
[----:B------:R-:W-:Y:S02]  /*258e0*/  IMAD.MOV.U32 R12, RZ, RZ, R9 ;  /* 0x000000ffff0c7224 */ /* 0x000fe400078e0009 */
.L_x_63272:
[----:B------:R-:W-:Y:S05]  /*258f0*/  BSYNC B1 ;  /* 0x0000000000017941 */ /* 0x000fea0003800000 */
.L_x_63270:
        /* <DEDUP_REMOVED lines=16> */
.L_x_63274:
[----:B------:R-:W-:Y:S02]  /*25a00*/  IMAD.MOV.U32 R60, RZ, RZ, R57 ;  /* 0x000000ffff3c7224 */ /* 0x000fe400078e0039 */
[----:B------:R-:W-:Y:S01]  /*25a10*/  IMAD.MOV.U32 R36, RZ, RZ, R15 ;  /* 0x000000ffff247224 */ /* 0x000fe200078e000f */
[----:B------:R-:W-:Y:S01]  /*25a20*/  MOV R15, R8 ;  /* 0x00000008000f7202 */ /* 0x000fe20000000f00 */
[----:B------:R-:W-:Y:S02]  /*25a30*/  IMAD.MOV.U32 R57, RZ, RZ, R38 ;  /* 0x000000ffff397224 */ /* 0x000fe400078e0026 */
.L_x_63275:
[----:B------:R-:W-:Y:S05]  /*25a40*/  BSYNC B1 ;  /* 0x0000000000017941 */ /* 0x000fea0003800000 */
.L_x_63273:
        /* <DEDUP_REMOVED lines=9> */
.L_x_63277:
[----:B------:R-:W-:Y:S02]  /*25ae0*/  IMAD.MOV.U32 R27, RZ, RZ, R60 ;  /* 0x000000ffff1b7224 */ /* 0x000fe400078e003c */
[----:B------:R-:W-:Y:S02]  /*25af0*/  IMAD.MOV.U32 R9, RZ, RZ, R36 ;  /* 0x000000ffff097224 */ /* 0x000fe400078e0024 */
[----:B------:R-:W-:Y:S02]  /*25b00*/  IMAD.MOV.U32 R60, RZ, RZ, R29 ;  /* 0x000000ffff3c7224 */ /* 0x000fe400078e001d */
[----:B------:R-:W-:Y:S02]  /*25b10*/  IMAD.MOV.U32 R36, RZ, RZ, R7 ;  /* 0x000000ffff247224 */ /* 0x000fe400078e0007 */
.L_x_63278:
[----:B------:R-:W-:Y:S05]  /*25b20*/  BSYNC B1 ;  /* 0x0000000000017941 */ /* 0x000fea0003800000 */
.L_x_63276:
        /* <DEDUP_REMOVED lines=9> */
.L_x_63280:
[----:B------:R-:W-:Y:S02]  /*25bc0*/  IMAD.MOV.U32 R38, RZ, RZ, R27 ;  /* 0x000000ffff267224 */ /* 0x000fe400078e001b */
[----:B------:R-:W-:Y:S02]  /*25bd0*/  IMAD.MOV.U32 R8, RZ, RZ, R9 ;  /* 0x000000ffff087224 */ /* 0x000fe400078e0009 */
[----:B------:R-:W-:Y:S02]  /*25be0*/  IMAD.MOV.U32 R27, RZ, RZ, R40 ;  /* 0x000000ffff1b7224 */ /* 0x000fe400078e0028 */
[----:B------:R-:W-:Y:S02]  /*25bf0*/  IMAD.MOV.U32 R9, RZ, RZ, R6 ;  /* 0x000000ffff097224 */ /* 0x000fe400078e0006 */
.L_x_63281:
[----:B------:R-:W-:Y:S05]  /*25c00*/  BSYNC B1 ;  /* 0x0000000000017941 */ /* 0x000fea0003800000 */
.L_x_63279:
        /* <DEDUP_REMOVED lines=9> */
.L_x_63283:
[----:B------:R-:W-:Y:S02]  /*25ca0*/  IMAD.MOV.U32 R29, RZ, RZ, R38 ;  /* 0x000000ffff1d7224 */ /* 0x000fe400078e0026 */
[----:B------:R-:W-:Y:S02]  /*25cb0*/  IMAD.MOV.U32 R7, RZ, RZ, R8 ;  /* 0x000000ffff077224 */ /* 0x000fe400078e0008 */
[----:B------:R-:W-:Y:S02]  /*25cc0*/  IMAD.MOV.U32 R38, RZ, RZ, R51 ;  /* 0x000000ffff267224 */ /* 0x000fe400078e0033 */
[----:B------:R-:W-:Y:S02]  /*25cd0*/  IMAD.MOV.U32 R8, RZ, RZ, R31 ;  /* 0x000000ffff087224 */ /* 0x000fe400078e001f */
.L_x_63284:
[----:B------:R-:W-:Y:S05]  /*25ce0*/  BSYNC B1 ;  /* 0x0000000000017941 */ /* 0x000fea0003800000 */
.L_x_63282:
        /* <DEDUP_REMOVED lines=9> */
.L_x_63286:
[----:B------:R-:W-:Y:S01]  /*25d80*/  MOV R40, R29 ;  /* 0x0000001d00287202 */ /* 0x000fe20000000f00 */
[----:B------:R-:W-:Y:S02]  /*25d90*/  IMAD.MOV.U32 R6, RZ, RZ, R7 ;  /* 0x000000ffff067224 */ /* 0x000fe400078e0007 */
[----:B------:R-:W-:Y:S02]  /*25da0*/  IMAD.MOV.U32 R29, RZ, RZ, R42 ;  /* 0x000000ffff1d7224 */ /* 0x000fe400078e002a */
[----:B------:R-:W-:Y:S02]  /*25db0*/  IMAD.MOV.U32 R7, RZ, RZ, R4 ;  /* 0x000000ffff077224 */ /* 0x000fe400078e0004 */
.L_x_63287:
[----:B------:R-:W-:Y:S05]  /*25dc0*/  BSYNC B1 ;  /* 0x0000000000017941 */ /* 0x000fea0003800000 */
.L_x_63285:
        /* <DEDUP_REMOVED lines=9> */
.L_x_63289:
[----:B------:R-:W-:Y:S01]  /*25e60*/  IMAD.MOV.U32 R39, RZ, RZ, R40 ;  /* 0x000000ffff277224 */ /* 0x000fe200078e0028 */
[----:B------:R-:W-:Y:S01]  /*25e70*/  MOV R31, R6 ;  /* 0x00000006001f7202 */ /* 0x000fe20000000f00 */
[----:B------:R-:W-:Y:S02]  /*25e80*/  IMAD.MOV.U32 R40, RZ, RZ, R33 ;  /* 0x000000ffff287224 */ /* 0x000fe400078e0021 */
[----:B------:R-:W-:Y:S02]  /*25e90*/  IMAD.MOV.U32 R6, RZ, RZ, R5 ;  /* 0x000000ffff067224 */ /* 0x000fe400078e0005 */
.L_x_63290:
[----:B------:R-:W-:Y:S05]  /*25ea0*/  BSYNC B1 ;  /* 0x0000000000017941 */ /* 0x000fea0003800000 */
.L_x_63288:
        /* <DEDUP_REMOVED lines=9> */
.L_x_63292:
[----:B------:R-:W-:Y:S01]  /*25f40*/  IMAD.MOV.U32 R42, RZ, RZ, R39 ;  /* 0x000000ffff2a7224 */ /* 0x000fe200078e0027 */
[----:B------:R-:W-:Y:S01]  /*25f50*/  MOV R39, R56 ;  /* 0x0000003800277202 */ /* 0x000fe20000000f00 */
[----:B------:R-:W-:Y:S02]  /*25f60*/  IMAD.MOV.U32 R4, RZ, RZ, R31 ;  /* 0x000000ffff047224 */ /* 0x000fe400078e001f */
[----:B------:R-:W-:Y:S02]  /*25f70*/  IMAD.MOV.U32 R31, RZ, RZ, R44 ;  /* 0x000000ffff1f7224 */ /* 0x000fe400078e002c */
.L_x_63293:
[----:B------:R-:W-:Y:S05]  /*25f80*/  BSYNC B1 ;  /* 0x0000000000017941 */ /* 0x000fea0003800000 */
.L_x_63291:
        /* <DEDUP_REMOVED lines=9> */
.L_x_63295:
[----:B------:R-:W-:Y:S02]  /*26020*/  IMAD.MOV.U32 R44, RZ, RZ, R42 ;  /* 0x000000ffff2c7224 */ /* 0x000fe400078e002a */
[----:B------:R-:W-:Y:S01]  /*26030*/  IMAD.MOV.U32 R5, RZ, RZ, R4 ;  /* 0x000000ffff057224 */ /* 0x000fe200078e0004 */
[----:B------:R-:W-:Y:S01]  /*26040*/  MOV R4, R3 ;  /* 0x0000000300047202 */ /* 0x000fe20000000f00 */
[----:B------:R-:W-:Y:S02]  /*26050*/  IMAD.MOV.U32 R42, RZ, RZ, R35 ;  /* 0x000000ffff2a7224 */ /* 0x000fe400078e0023 */
.L_x_63296:
[----:B------:R-:W-:Y:S05]  /*26060*/  BSYNC B1 ;  /* 0x0000000000017941 */ /* 0x000fea0003800000 */
.L_x_63294:
        /* <DEDUP_REMOVED lines=9> */
.L_x_63298:
[----:B------:R-:W-:Y:S02]  /*26100*/  IMAD.MOV.U32 R33, RZ, RZ, R44 ;  /* 0x000000ffff217224 */ /* 0x000fe400078e002c */
[----:B------:R-:W-:Y:S02]  /*26110*/  IMAD.MOV.U32 R3, RZ, RZ, R5 ;  /* 0x000000ffff037224 */ /* 0x000fe400078e0005 */
[----:B------:R-:W-:Y:S02]  /*26120*/  IMAD.MOV.U32 R44, RZ, RZ, R17 ;  /* 0x000000ffff2c7224 */ /* 0x000fe400078e0011 */
[----:B------:R-:W-:Y:S02]  /*26130*/  IMAD.MOV.U32 R5, RZ, RZ, R2 ;  /* 0x000000ffff057224 */ /* 0x000fe400078e0002 */
.L_x_63299:
[----:B------:R-:W-:Y:S05]  /*26140*/  BSYNC B1 ;  /* 0x0000000000017941 */ /* 0x000fea0003800000 */
.L_x_63297:
        /* <DEDUP_REMOVED lines=9> */
.L_x_63301:
[----:B------:R-:W-:Y:S02]  /*261e0*/  IMAD.MOV.U32 R2, RZ, RZ, R33 ;  /* 0x000000ffff027224 */ /* 0x000fe400078e0021 */
[----:B------:R-:W-:Y:S02]  /*261f0*/  IMAD.MOV.U32 R17, RZ, RZ, R3 ;  /* 0x000000ffff117224 */ /* 0x000fe400078e0003 */
[----:B------:R-:W-:Y:S02]  /*26200*/  IMAD.MOV.U32 R33, RZ, RZ, R46 ;  /* 0x000000ffff217224 */ /* 0x000fe400078e002e */
[----:B------:R-:W-:Y:S02]  /*26210*/  IMAD.MOV.U32 R3, RZ, RZ, R16 ;  /* 0x000000ffff037224 */ /* 0x000fe400078e0010 */
.L_x_63302:
[----:B------:R-:W-:Y:S05]  /*26220*/  BSYNC B1 ;  /* 0x0000000000017941 */ /* 0x000fea0003800000 */
.L_x_63300:
        /* <DEDUP_REMOVED lines=9> */
.L_x_63304:
[----:B------:R-:W-:Y:S02]  /*262c0*/  IMAD.MOV.U32 R35, RZ, RZ, R2 ;  /* 0x000000ffff237224 */ /* 0x000fe400078e0002 */
[----:B------:R-:W-:Y:S02]  /*262d0*/  IMAD.MOV.U32 R16, RZ, RZ, R17 ;  /* 0x000000ffff107224 */ /* 0x000fe400078e0011 */
[----:B------:R-:W-:Y:S02]  /*262e0*/  IMAD.MOV.U32 R2, RZ, RZ, R19 ;  /* 0x000000ffff027224 */ /* 0x000fe400078e0013 */
[----:B------:R-:W-:Y:S02]  /*262f0*/  IMAD.MOV.U32 R17, RZ, RZ, R18 ;  /* 0x000000ffff117224 */ /* 0x000fe400078e0012 */
.L_x_63305:
[----:B------:R-:W-:Y:S05]  /*26300*/  BSYNC B1 ;  /* 0x0000000000017941 */ /* 0x000fea0003800000 */
.L_x_63303:
        /* <DEDUP_REMOVED lines=9> */
.L_x_63307:
[----:B------:R-:W-:Y:S01]  /*263a0*/  MOV R19, R35 ;  /* 0x0000002300137202 */ /* 0x000fe20000000f00 */
[----:B------:R-:W-:Y:S02]  /*263b0*/  IMAD.MOV.U32 R18, RZ, RZ, R16 ;  /* 0x000000ffff127224 */ /* 0x000fe400078e0010 */
[----:B------:R-:W-:Y:S02]  /*263c0*/  IMAD.MOV.U32 R35, RZ, RZ, R48 ;  /* 0x000000ffff237224 */ /* 0x000fe400078e0030 */
[----:B------:R-:W-:Y:S02]  /*263d0*/  IMAD.MOV.U32 R16, RZ, RZ, R37 ;  /* 0x000000ffff107224 */ /* 0x000fe400078e0025 */
.L_x_63308:
[----:B------:R-:W-:Y:S05]  /*263e0*/  BSYNC B1 ;  /* 0x0000000000017941 */ /* 0x000fea0003800000 */
.L_x_63306:
        /* <DEDUP_REMOVED lines=9> */
.L_x_63310:
[----:B------:R-:W-:Y:S01]  /*26480*/  IMAD.MOV.U32 R47, RZ, RZ, R19 ;  /* 0x000000ffff2f7224 */ /* 0x000fe200078e0013 */
[----:B------:R-:W-:Y:S01]  /*26490*/  MOV R37, R18 ;  /* 0x0000001200257202 */ /* 0x000fe20000000f00 */
[----:B------:R-:W-:Y:S02]  /*264a0*/  IMAD.MOV.U32 R19, RZ, RZ, R14 ;  /* 0x000000ffff137224 */ /* 0x000fe400078e000e */
[----:B------:R-:W-:Y:S02]  /*264b0*/  IMAD.MOV.U32 R18, RZ, RZ, R13 ;  /* 0x000000ffff127224 */ /* 0x000fe400078e000d */
.L_x_63311:
[----:B------:R-:W-:Y:S05]  /*264c0*/  BSYNC B1 ;  /* 0x0000000000017941 */ /* 0x000fea0003800000 */
.L_x_63309:
        /* <DEDUP_REMOVED lines=9> */
.L_x_63313:
[----:B------:R-:W-:Y:S01]  /*26560*/  IMAD.MOV.U32 R14, RZ, RZ, R47 ;  /* 0x000000ffff0e7224 */ /* 0x000fe200078e002f */
[----:B------:R-:W-:Y:S01]  /*26570*/  MOV R47, R58 ;  /* 0x0000003a002f7202 */ /* 0x000fe20000000f00 */
[----:B------:R-:W-:Y:S02]  /*26580*/  IMAD.MOV.U32 R13, RZ, RZ, R37 ;  /* 0x000000ffff0d7224 */ /* 0x000fe400078e0025 */
[----:B------:R-:W-:Y:S02]  /*26590*/  IMAD.MOV.U32 R37, RZ, RZ, R12 ;  /* 0x000000ffff257224 */ /* 0x000fe400078e000c */
.L_x_63314:
[----:B------:R-:W-:Y:S05]  /*265a0*/  BSYNC B1 ;  /* 0x0000000000017941 */ /* 0x000fea0003800000 */
.L_x_63312:
        /* <DEDUP_REMOVED lines=9> */
.L_x_63316:
[----:B------:R-:W-:Y:S02]  /*26640*/  IMAD.MOV.U32 R46, RZ, RZ, R14 ;  /* 0x000000ffff2e7224 */ /* 0x000fe400078e000e */
[----:B------:R-:W-:Y:S01]  /*26650*/  IMAD.MOV.U32 R12, RZ, RZ, R13 ;  /* 0x000000ffff0c7224 */ /* 0x000fe200078e000d */
[----:B------:R-:W-:Y:S01]  /*26660*/  MOV R13, R10 ;  /* 0x0000000a000d7202 */ /* 0x000fe20000000f00 */
[----:B------:R-:W-:Y:S02]  /*26670*/  IMAD.MOV.U32 R14, RZ, RZ, R11 ;  /* 0x000000ffff0e7224 */ /* 0x000fe400078e000b */
.L_x_63317:
[----:B------:R-:W-:Y:S05]  /*26680*/  BSYNC B1 ;  /* 0x0000000000017941 */ /* 0x000fea0003800000 */
.L_x_63315:
        /* <DEDUP_REMOVED lines=16> */
.L_x_63319:
[----:B------:R-:W-:Y:S01]  /*26790*/  IMAD.MOV.U32 R34, RZ, RZ, R57 ;  /* 0x000000ffff227224 */ /* 0x000fe200078e0039 */
[----:B------:R-:W-:Y:S01]  /*267a0*/  MOV R57, R60 ;  /* 0x0000003c00397202 */ /* 0x000fe20000000f00 */
[----:B------:R-:W-:Y:S02]  /*267b0*/  IMAD.MOV.U32 R10, RZ, RZ, R15 ;  /* 0x000000ffff0a7224 */ /* 0x000fe400078e000f */
[----:B------:R-:W-:Y:S02]  /*267c0*/  IMAD.MOV.U32 R15, RZ, RZ, R36 ;  /* 0x000000ffff0f7224 */ /* 0x000fe400078e0024 */
.L_x_63320:
[----:B------:R-:W-:Y:S05]  /*267d0*/  BSYNC B1 ;  /* 0x0000000000017941 */ /* 0x000fea0003800000 */
.L_x_63318:
        /* <DEDUP_REMOVED lines=9> */
.L_x_63322:
[----:B------:R-:W-:Y:S02]  /*26870*/  IMAD.MOV.U32 R25, RZ, RZ, R34 ;  /* 0x000000ffff197224 */ /* 0x000fe400078e0022 */
[----:B------:R-:W-:Y:S01]  /*26880*/  IMAD.MOV.U32 R11, RZ, RZ, R10 ;  /* 0x000000ffff0b7224 */ /* 0x000fe200078e000a */
[----:B------:R-:W-:Y:S01]  /*26890*/  MOV R10, R9 ;  /* 0x00000009000a7202 */ /* 0x000fe20000000f00 */
[----:B------:R-:W-:Y:S02]  /*268a0*/  IMAD.MOV.U32 R34, RZ, RZ, R27 ;  /* 0x000000ffff227224 */ /* 0x000fe400078e001b */
.L_x_63323:
[----:B------:R-:W-:Y:S05]  /*268b0*/  BSYNC B1 ;  /* 0x0000000000017941 */ /* 0x000fea0003800000 */
.L_x_63321:
        /* <DEDUP_REMOVED lines=9> */
.L_x_63325:
[----:B------:R-:W-:Y:S02]  /*26950*/  IMAD.MOV.U32 R48, RZ, RZ, R25 ;  /* 0x000000ffff307224 */ /* 0x000fe400078e0019 */
[----:B------:R-:W-:Y:S02]  /*26960*/  IMAD.MOV.U32 R36, RZ, RZ, R11 ;  /* 0x000000ffff247224 */ /* 0x000fe400078e000b */
[----:B------:R-:W-:Y:S02]  /*26970*/  IMAD.MOV.U32 R25, RZ, RZ, R38 ;  /* 0x000000ffff197224 */ /* 0x000fe400078e0026 */
[----:B------:R-:W-:Y:S02]  /*26980*/  IMAD.MOV.U32 R11, RZ, RZ, R8 ;  /* 0x000000ffff0b7224 */ /* 0x000fe400078e0008 */
.L_x_63326:
[----:B------:R-:W-:Y:S05]  /*26990*/  BSYNC B1 ;  /* 0x0000000000017941 */ /* 0x000fea0003800000 */
.L_x_63324:
        /* <DEDUP_REMOVED lines=9> */
.L_x_63328:
[----:B------:R-:W-:Y:S02]  /*26a30*/  IMAD.MOV.U32 R27, RZ, RZ, R48 ;  /* 0x000000ffff1b7224 */ /* 0x000fe400078e0030 */
[----:B------:R-:W-:Y:S02]  /*26a40*/  IMAD.MOV.U32 R9, RZ, RZ, R36 ;  /* 0x000000ffff097224 */ /* 0x000fe400078e0024 */
[----:B------:R-:W-:Y:S02]  /*26a50*/  IMAD.MOV.U32 R48, RZ, RZ, R29 ;  /* 0x000000ffff307224 */ /* 0x000fe400078e001d */
[----:B------:R-:W-:Y:S02]  /*26a60*/  IMAD.MOV.U32 R36, RZ, RZ, R7 ;  /* 0x000000ffff247224 */ /* 0x000fe400078e0007 */
.L_x_63329:
[----:B------:R-:W-:Y:S05]  /*26a70*/  BSYNC B1 ;  /* 0x0000000000017941 */ /* 0x000fea0003800000 */
.L_x_63327:
        /* <DEDUP_REMOVED lines=9> */
.L_x_63331:
[----:B------:R-:W-:Y:S02]  /*26b10*/  IMAD.MOV.U32 R38, RZ, RZ, R27 ;  /* 0x000000ffff267224 */ /* 0x000fe400078e001b */
[----:B------:R-:W-:Y:S02]  /*26b20*/  IMAD.MOV.U32 R8, RZ, RZ, R9 ;  /* 0x000000ffff087224 */ /* 0x000fe400078e0009 */
[----:B------:R-:W-:Y:S02]  /*26b30*/  IMAD.MOV.U32 R27, RZ, RZ, R40 ;  /* 0x000000ffff1b7224 */ /* 0x000fe400078e0028 */
[----:B------:R-:W-:Y:S02]  /*26b40*/  IMAD.MOV.U32 R9, RZ, RZ, R6 ;  /* 0x000000ffff097224 */ /* 0x000fe400078e0006 */
.L_x_63332:
[----:B------:R-:W-:Y:S05]  /*26b50*/  BSYNC B1 ;  /* 0x0000000000017941 */ /* 0x000fea0003800000 */
.L_x_63330:
        /* <DEDUP_REMOVED lines=9> */
.L_x_63334:
[----:B------:R-:W-:Y:S01]  /*26bf0*/  MOV R29, R38 ;  /* 0x00000026001d7202 */ /* 0x000fe20000000f00 */
[----:B------:R-:W-:Y:S02]  /*26c00*/  IMAD.MOV.U32 R7, RZ, RZ, R8 ;  /* 0x000000ffff077224 */ /* 0x000fe400078e0008 */
[----:B------:R-:W-:Y:S02]  /*26c10*/  IMAD.MOV.U32 R38, RZ, RZ, R39 ;  /* 0x000000ffff267224 */ /* 0x000fe400078e0027 */
[----:B------:R-:W-:Y:S02]  /*26c20*/  IMAD.MOV.U32 R8, RZ, RZ, R31 ;  /* 0x000000ffff087224 */ /* 0x000fe400078e001f */
.L_x_63335:
[----:B------:R-:W-:Y:S05]  /*26c30*/  BSYNC B1 ;  /* 0x0000000000017941 */ /* 0x000fea0003800000 */
.L_x_63333:
        /* <DEDUP_REMOVED lines=9> */
.L_x_63337:
[----:B------:R-:W-:Y:S01]  /*26cd0*/  IMAD.MOV.U32 R31, RZ, RZ, R29 ;  /* 0x000000ffff1f7224 */ /* 0x000fe200078e001d */
[----:B------:R-:W-:Y:S01]  /*26ce0*/  MOV R6, R7 ;  /* 0x0000000700067202 */ /* 0x000fe20000000f00 */
[----:B------:R-:W-:Y:S02]  /*26cf0*/  IMAD.MOV.U32 R29, RZ, RZ, R42 ;  /* 0x000000ffff1d7224 */ /* 0x000fe400078e002a */
[----:B------:R-:W-:Y:S02]  /*26d00*/  IMAD.MOV.U32 R7, RZ, RZ, R4 ;  /* 0x000000ffff077224 */ /* 0x000fe400078e0004 */
.L_x_63338:
[----:B------:R-:W-:Y:S05]  /*26d10*/  BSYNC B1 ;  /* 0x0000000000017941 */ /* 0x000fea0003800000 */
.L_x_63336:
        /* <DEDUP_REMOVED lines=9> */
.L_x_63340:
[----:B------:R-:W-:Y:S01]  /*26db0*/  IMAD.MOV.U32 R40, RZ, RZ, R31 ;  /* 0x000000ffff287224 */ /* 0x000fe200078e001f */
[----:B------:R-:W-:Y:S01]  /*26dc0*/  MOV R31, R44 ;  /* 0x0000002c001f7202 */ /* 0x000fe20000000f00 */
[----:B------:R-:W-:Y:S02]  /*26dd0*/  IMAD.MOV.U32 R4, RZ, RZ, R6 ;  /* 0x000000ffff047224 */ /* 0x000fe400078e0006 */
[----:B------:R-:W-:Y:S02]  /*26de0*/  IMAD.MOV.U32 R6, RZ, RZ, R5 ;  /* 0x000000ffff067224 */ /* 0x000fe400078e0005 */
.L_x_63341:
[----:B------:R-:W-:Y:S05]  /*26df0*/  BSYNC B1 ;  /* 0x0000000000017941 */ /* 0x000fea0003800000 */
.L_x_63339:
        /* <DEDUP_REMOVED lines=9> */
.L_x_63343:
[----:B------:R-:W-:Y:S02]  /*26e90*/  IMAD.MOV.U32 R5, RZ, RZ, R40 ;  /* 0x000000ffff057224 */ /* 0x000fe400078e0028 */
[----:B------:R-:W-:Y:S01]  /*26ea0*/  IMAD.MOV.U32 R42, RZ, RZ, R4 ;  /* 0x000000ffff2a7224 */ /* 0x000fe200078e0004 */
[----:B------:R-:W-:Y:S01]  /*26eb0*/  MOV R4, R3 ;  /* 0x0000000300047202 */ /* 0x000fe20000000f00 */
[----:B------:R-:W-:Y:S02]  /*26ec0*/  IMAD.MOV.U32 R40, RZ, RZ, R33 ;  /* 0x000000ffff287224 */ /* 0x000fe400078e0021 */
.L_x_63344:
[----:B------:R-:W-:Y:S05]  /*26ed0*/  BSYNC B1 ;  /* 0x0000000000017941 */ /* 0x000fea0003800000 */
.L_x_63342:
        /* <DEDUP_REMOVED lines=9> */
.L_x_63346:
[----:B------:R-:W-:Y:S02]  /*26f70*/  IMAD.MOV.U32 R44, RZ, RZ, R5 ;  /* 0x000000ffff2c7224 */ /* 0x000fe400078e0005 */
[----:B------:R-:W-:Y:S02]  /*26f80*/  IMAD.MOV.U32 R3, RZ, RZ, R42 ;  /* 0x000000ffff037224 */ /* 0x000fe400078e002a */
[----:B------:R-:W-:Y:S02]  /*26f90*/  IMAD.MOV.U32 R5, RZ, RZ, R2 ;  /* 0x000000ffff057224 */ /* 0x000fe400078e0002 */
[----:B------:R-:W-:Y:S02]  /*26fa0*/  IMAD.MOV.U32 R42, RZ, RZ, R17 ;  /* 0x000000ffff2a7224 */ /* 0x000fe400078e0011 */
.L_x_63347:
[----:B------:R-:W-:Y:S05]  /*26fb0*/  BSYNC B1 ;  /* 0x0000000000017941 */ /* 0x000fea0003800000 */
.L_x_63345:
        /* <DEDUP_REMOVED lines=9> */
.L_x_63349:
[----:B------:R-:W-:Y:S02]  /*27050*/  IMAD.MOV.U32 R2, RZ, RZ, R44 ;  /* 0x000000ffff027224 */ /* 0x000fe400078e002c */
[----:B------:R-:W-:Y:S02]  /*27060*/  IMAD.MOV.U32 R17, RZ, RZ, R3 ;  /* 0x000000ffff117224 */ /* 0x000fe400078e0003 */
[----:B------:R-:W-:Y:S02]  /*27070*/  IMAD.MOV.U32 R44, RZ, RZ, R35 ;  /* 0x000000ffff2c7224 */ /* 0x000fe400078e0023 */
[----:B------:R-:W-:Y:S02]  /*27080*/  IMAD.MOV.U32 R3, RZ, RZ, R16 ;  /* 0x000000ffff037224 */ /* 0x000fe400078e0010 */
.L_x_63350:
[----:B------:R-:W-:Y:S05]  /*27090*/  BSYNC B1 ;  /* 0x0000000000017941 */ /* 0x000fea0003800000 */
.L_x_63348:
        /* <DEDUP_REMOVED lines=9> */
.L_x_63352:
[----:B------:R-:W-:Y:S02]  /*27130*/  IMAD.MOV.U32 R56, RZ, RZ, R2 ;  /* 0x000000ffff387224 */ /* 0x000fe400078e0002 */
[----:B------:R-:W-:Y:S02]  /*27140*/  IMAD.MOV.U32 R16, RZ, RZ, R17 ;  /* 0x000000ffff107224 */ /* 0x000fe400078e0011 */
[----:B------:R-:W-:Y:S02]  /*27150*/  IMAD.MOV.U32 R2, RZ, RZ, R19 ;  /* 0x000000ffff027224 */ /* 0x000fe400078e0013 */
[----:B------:R-:W-:Y:S02]  /*27160*/  IMAD.MOV.U32 R17, RZ, RZ, R18 ;  /* 0x000000ffff117224 */ /* 0x000fe400078e0012 */
.L_x_63353:
[----:B------:R-:W-:Y:S05]  /*27170*/  BSYNC B1 ;  /* 0x0000000000017941 */ /* 0x000fea0003800000 */
.L_x_63351:
        /* <DEDUP_REMOVED lines=9> */
.L_x_63355:
[----:B------:R-:W-:Y:S01]  /*27210*/  MOV R19, R56 ;  /* 0x0000003800137202 */ /* 0x000fe20000000f00 */
[----:B------:R-:W-:Y:S02]  /*27220*/  IMAD.MOV.U32 R18, RZ, RZ, R16 ;  /* 0x000000ffff127224 */ /* 0x000fe400078e0010 */
[----:B------:R-:W-:Y:S02]  /*27230*/  IMAD.MOV.U32 R56, RZ, RZ, R47 ;  /* 0x000000ffff387224 */ /* 0x000fe400078e002f */
[----:B------:R-:W-:Y:S02]  /*27240*/  IMAD.MOV.U32 R16, RZ, RZ, R37 ;  /* 0x000000ffff107224 */ /* 0x000fe400078e0025 */
.L_x_63356:
[----:B------:R-:W-:Y:S05]  /*27250*/  BSYNC B1 ;  /* 0x0000000000017941 */ /* 0x000fea0003800000 */
.L_x_63354:
        /* <DEDUP_REMOVED lines=9> */
.L_x_63358:
[----:B------:R-:W-:Y:S01]  /*272f0*/  IMAD.MOV.U32 R35, RZ, RZ, R19 ;  /* 0x000000ffff237224 */ /* 0x000fe200078e0013 */
[----:B------:R-:W-:Y:S01]  /*27300*/  MOV R33, R18 ;  /* 0x0000001200217202 */ /* 0x000fe20000000f00 */
[----:B------:R-:W-:Y:S02]  /*27310*/  IMAD.MOV.U32 R19, RZ, RZ, R14 ;  /* 0x000000ffff137224 */ /* 0x000fe400078e000e */
[----:B------:R-:W-:Y:S02]  /*27320*/  IMAD.MOV.U32 R18, RZ, RZ, R13 ;  /* 0x000000ffff127224 */ /* 0x000fe400078e000d */
.L_x_63359:
[----:B------:R-:W-:Y:S05]  /*27330*/  BSYNC B1 ;  /* 0x0000000000017941 */ /* 0x000fea0003800000 */
.L_x_63357:
        /* <DEDUP_REMOVED lines=9> */
.L_x_63361:
[----:B------:R-:W-:Y:S01]  /*273d0*/  IMAD.MOV.U32 R14, RZ, RZ, R35 ;  /* 0x000000ffff0e7224 */ /* 0x000fe200078e0023 */
[----:B------:R-:W-:Y:S01]  /*273e0*/  MOV R35, R46 ;  /* 0x0000002e00237202 */ /* 0x000fe20000000f00 */
[----:B------:R-:W-:Y:S02]  /*273f0*/  IMAD.MOV.U32 R13, RZ, RZ, R33 ;  /* 0x000000ffff0d7224 */ /* 0x000fe400078e0021 */
[----:B------:R-:W-:Y:S02]  /*27400*/  IMAD.MOV.U32 R33, RZ, RZ, R12 ;  /* 0x000000ffff217224 */ /* 0x000fe400078e000c */
.L_x_63362:
[----:B------:R-:W-:Y:S05]  /*27410*/  BSYNC B1 ;  /* 0x0000000000017941 */ /* 0x000fea0003800000 */
.L_x_63360:
        /* <DEDUP_REMOVED lines=16> */
.L_x_63364:
[----:B------:R-:W-:Y:S01]  /*27520*/  IMAD.MOV.U32 R32, RZ, RZ, R57 ;  /* 0x000000ffff207224 */ /* 0x000fe200078e0039 */
[----:B------:R-:W-:Y:S01]  /*27530*/  MOV R12, R15 ;  /* 0x0000000f000c7202 */ /* 0x000fe20000000f00 */
[----:B------:R-:W-:Y:S02]  /*27540*/  IMAD.MOV.U32 R57, RZ, RZ, R34 ;  /* 0x000000ffff397224 */ /* 0x000fe400078e0022 */
[----:B------:R-:W-:Y:S02]  /*27550*/  IMAD.MOV.U32 R15, RZ, RZ, R10 ;  /* 0x000000ffff0f7224 */ /* 0x000fe400078e000a */
.L_x_63365:
[----:B------:R-:W-:Y:S05]  /*27560*/  BSYNC B1 ;  /* 0x0000000000017941 */ /* 0x000fea0003800000 */
.L_x_63363:
        /* <DEDUP_REMOVED lines=9> */
.L_x_63367:
[----:B------:R-:W-:Y:S01]  /*27600*/  IMAD.MOV.U32 R37, RZ, RZ, R32 ;  /* 0x000000ffff257224 */ /* 0x000fe200078e0020 */
[----:B------:R-:W-:Y:S01]  /*27610*/  MOV R32, R25 ;  /* 0x0000001900207202 */ /* 0x000fe20000000f00 */
[----:B------:R-:W-:Y:S02]  /*27620*/  IMAD.MOV.U32 R23, RZ, RZ, R12 ;  /* 0x000000ffff177224 */ /* 0x000fe400078e000c */
[----:B------:R-:W-:Y:S02]  /*27630*/  IMAD.MOV.U32 R12, RZ, RZ, R11 ;  /* 0x000000ffff0c7224 */ /* 0x000fe400078e000b */
.L_x_63368:
[----:B------:R-:W-:Y:S05]  /*27640*/  BSYNC B1 ;  /* 0x0000000000017941 */ /* 0x000fea0003800000 */
.L_x_63366:
        /* <DEDUP_REMOVED lines=9> */
.L_x_63370:
[----:B------:R-:W-:Y:S02]  /*276e0*/  IMAD.MOV.U32 R34, RZ, RZ, R37 ;  /* 0x000000ffff227224 */ /* 0x000fe400078e0025 */
[----:B------:R-:W-:Y:S01]  /*276f0*/  IMAD.MOV.U32 R10, RZ, RZ, R23 ;  /* 0x000000ffff0a7224 */ /* 0x000fe200078e0017 */
[----:B------:R-:W-:Y:S01]  /*27700*/  MOV R23, R36 ;  /* 0x0000002400177202 */ /* 0x000fe20000000f00 */
[----:B------:R-:W-:Y:S02]  /*27710*/  IMAD.MOV.U32 R37, RZ, RZ, R48 ;  /* 0x000000ffff257224 */ /* 0x000fe400078e0030 */
.L_x_63371:
[----:B------:R-:W-:Y:S05]  /*27720*/  BSYNC B1 ;  /* 0x0000000000017941 */ /* 0x000fea0003800000 */
.L_x_63369:
        /* <DEDUP_REMOVED lines=9> */
.L_x_63373:
[----:B------:R-:W-:Y:S02]  /*277c0*/  IMAD.MOV.U32 R25, RZ, RZ, R34 ;  /* 0x000000ffff197224 */ /* 0x000fe400078e0022 */
[----:B------:R-:W-:Y:S02]  /*277d0*/  IMAD.MOV.U32 R11, RZ, RZ, R10 ;  /* 0x000000ffff0b7224 */ /* 0x000fe400078e000a */
[----:B------:R-:W-:Y:S02]  /*277e0*/  IMAD.MOV.U32 R34, RZ, RZ, R27 ;  /* 0x000000ffff227224 */ /* 0x000fe400078e001b */
[----:B------:R-:W-:Y:S02]  /*277f0*/  IMAD.MOV.U32 R10, RZ, RZ, R9 ;  /* 0x000000ffff0a7224 */ /* 0x000fe400078e0009 */
.L_x_63374:
[----:B------:R-:W-:Y:S05]  /*27800*/  BSYNC B1 ;  /* 0x0000000000017941 */ /* 0x000fea0003800000 */
.L_x_63372:
        /* <DEDUP_REMOVED lines=9> */
.L_x_63376:
[----:B------:R-:W-:Y:S02]  /*278a0*/  IMAD.MOV.U32 R46, RZ, RZ, R25 ;  /* 0x000000ffff2e7224 */ /* 0x000fe400078e0019 */
[----:B------:R-:W-:Y:S02]  /*278b0*/  IMAD.MOV.U32 R36, RZ, RZ, R11 ;  /* 0x000000ffff247224 */ /* 0x000fe400078e000b */
[----:B------:R-:W-:Y:S02]  /*278c0*/  IMAD.MOV.U32 R25, RZ, RZ, R38 ;  /* 0x000000ffff197224 */ /* 0x000fe400078e0026 */
[----:B------:R-:W-:Y:S02]  /*278d0*/  IMAD.MOV.U32 R11, RZ, RZ, R8 ;  /* 0x000000ffff0b7224 */ /* 0x000fe400078e0008 */
.L_x_63377:
[----:B------:R-:W-:Y:S05]  /*278e0*/  BSYNC B1 ;  /* 0x0000000000017941 */ /* 0x000fea0003800000 */
.L_x_63375:
        /* <DEDUP_REMOVED lines=9> */
.L_x_63379:
[----:B------:R-:W-:Y:S02]  /*27980*/  IMAD.MOV.U32 R8, RZ, RZ, R46 ;  /* 0x000000ffff087224 */ /* 0x000fe400078e002e */
[----:B------:R-:W-:Y:S02]  /*27990*/  IMAD.MOV.U32 R9, RZ, RZ, R36 ;  /* 0x000000ffff097224 */ /* 0x000fe400078e0024 */
[----:B------:R-:W-:Y:S02]  /*279a0*/  IMAD.MOV.U32 R46, RZ, RZ, R29 ;  /* 0x000000ffff2e7224 */ /* 0x000fe400078e001d */
[----:B------:R-:W-:Y:S02]  /*279b0*/  IMAD.MOV.U32 R36, RZ, RZ, R7 ;  /* 0x000000ffff247224 */ /* 0x000fe400078e0007 */
.L_x_63380:
[----:B------:R-:W-:Y:S05]  /*279c0*/  BSYNC B1 ;  /* 0x0000000000017941 */ /* 0x000fea0003800000 */
.L_x_63378:
        /* <DEDUP_REMOVED lines=9> */
.L_x_63382:
[----:B------:R-:W-:Y:S01]  /*27a60*/  MOV R27, R8 ;  /* 0x00000008001b7202 */ /* 0x000fe20000000f00 */
[----:B------:R-:W-:Y:S02]  /*27a70*/  IMAD.MOV.U32 R7, RZ, RZ, R9 ;  /* 0x000000ffff077224 */ /* 0x000fe400078e0009 */
[----:B------:R-:W-:Y:S02]  /*27a80*/  IMAD.MOV.U32 R8, RZ, RZ, R31 ;  /* 0x000000ffff087224 */ /* 0x000fe400078e001f */
[----:B------:R-:W-:Y:S02]  /*27a90*/  IMAD.MOV.U32 R9, RZ, RZ, R6 ;  /* 0x000000ffff097224 */ /* 0x000fe400078e0006 */
.L_x_63383:
[----:B------:R-:W-:Y:S05]  /*27aa0*/  BSYNC B1 ;  /* 0x0000000000017941 */ /* 0x000fea0003800000 */
.L_x_63381:
        /* <DEDUP_REMOVED lines=9> */
.L_x_63385:
[----:B------:R-:W-:Y:S01]  /*27b40*/  IMAD.MOV.U32 R6, RZ, RZ, R27 ;  /* 0x000000ffff067224 */ /* 0x000fe200078e001b */
[----:B------:R-:W-:Y:S01]  /*27b50*/  MOV R29, R7 ;  /* 0x00000007001d7202 */ /* 0x000fe20000000f00 */
[----:B------:R-:W-:Y:S02]  /*27b60*/  IMAD.MOV.U32 R27, RZ, RZ, R40 ;  /* 0x000000ffff1b7224 */ /* 0x000fe400078e0028 */
[----:B------:R-:W-:Y:S02]  /*27b70*/  IMAD.MOV.U32 R7, RZ, RZ, R4 ;  /* 0x000000ffff077224 */ /* 0x000fe400078e0004 */
.L_x_63386:
[----:B------:R-:W-:Y:S05]  /*27b80*/  BSYNC B1 ;  /* 0x0000000000017941 */ /* 0x000fea0003800000 */
.L_x_63384:
        /* <DEDUP_REMOVED lines=9> */
.L_x_63388:
[----:B------:R-:W-:Y:S01]  /*27c20*/  IMAD.MOV.U32 R31, RZ, RZ, R6 ;  /* 0x000000ffff1f7224 */ /* 0x000fe200078e0006 */
[----:B------:R-:W-:Y:S01]  /*27c30*/  MOV R6, R5 ;  /* 0x0000000500067202 */ /* 0x000fe20000000f00 */
[----:B------:R-:W-:Y:S02]  /*27c40*/  IMAD.MOV.U32 R4, RZ, RZ, R29 ;  /* 0x000000ffff047224 */ /* 0x000fe400078e001d */
[----:B------:R-:W-:Y:S02]  /*27c50*/  IMAD.MOV.U32 R29, RZ, RZ, R42 ;  /* 0x000000ffff1d7224 */ /* 0x000fe400078e002a */
.L_x_63389:
[----:B------:R-:W-:Y:S05]  /*27c60*/  BSYNC B1 ;  /* 0x0000000000017941 */ /* 0x000fea0003800000 */
.L_x_63387:
        /* <DEDUP_REMOVED lines=9> */
.L_x_63391:
[----:B------:R-:W-:Y:S02]  /*27d00*/  IMAD.MOV.U32 R5, RZ, RZ, R31 ;  /* 0x000000ffff057224 */ /* 0x000fe400078e001f */
[----:B------:R-:W-:Y:S01]  /*27d10*/  IMAD.MOV.U32 R38, RZ, RZ, R4 ;  /* 0x000000ffff267224 */ /* 0x000fe200078e0004 */
[----:B------:R-:W-:Y:S01]  /*27d20*/  MOV R4, R3 ;  /* 0x0000000300047202 */ /* 0x000fe20000000f00 */
[----:B------:R-:W-:Y:S02]  /*27d30*/  IMAD.MOV.U32 R31, RZ, RZ, R44 ;  /* 0x000000ffff1f7224 */ /* 0x000fe400078e002c */
.L_x_63392:
[----:B------:R-:W-:Y:S05]  /*27d40*/  BSYNC B1 ;  /* 0x0000000000017941 */ /* 0x000fea0003800000 */
.L_x_63390:
        /* <DEDUP_REMOVED lines=9> */
.L_x_63394:
[----:B------:R-:W-:Y:S02]  /*27de0*/  IMAD.MOV.U32 R39, RZ, RZ, R5 ;  /* 0x000000ffff277224 */ /* 0x000fe400078e0005 */
[----:B------:R-:W-:Y:S02]  /*27df0*/  IMAD.MOV.U32 R3, RZ, RZ, R38 ;  /* 0x000000ffff037224 */ /* 0x000fe400078e0026 */
[----:B------:R-:W-:Y:S02]  /*27e00*/  IMAD.MOV.U32 R5, RZ, RZ, R2 ;  /* 0x000000ffff057224 */ /* 0x000fe400078e0002 */
[----:B------:R-:W-:Y:S02]  /*27e10*/  IMAD.MOV.U32 R38, RZ, RZ, R17 ;  /* 0x000000ffff267224 */ /* 0x000fe400078e0011 */
.L_x_63395:
[----:B------:R-:W-:Y:S05]  /*27e20*/  BSYNC B1 ;  /* 0x0000000000017941 */ /* 0x000fea0003800000 */
.L_x_63393:
        /* <DEDUP_REMOVED lines=9> */
.L_x_63397:
[----:B------:R-:W-:Y:S02]  /*27ec0*/  IMAD.MOV.U32 R2, RZ, RZ, R39 ;  /* 0x000000ffff027224 */ /* 0x000fe400078e0027 */
[----:B------:R-:W-:Y:S02]  /*27ed0*/  IMAD.MOV.U32 R17, RZ, RZ, R3 ;  /* 0x000000ffff117224 */ /* 0x000fe400078e0003 */
[----:B------:R-:W-:Y:S02]  /*27ee0*/  IMAD.MOV.U32 R39, RZ, RZ, R56 ;  /* 0x000000ffff277224 */ /* 0x000fe400078e0038 */
[----:B------:R-:W-:Y:S02]  /*27ef0*/  IMAD.MOV.U32 R3, RZ, RZ, R16 ;  /* 0x000000ffff037224 */ /* 0x000fe400078e0010 */
.L_x_63398:
[----:B------:R-:W-:Y:S05]  /*27f00*/  BSYNC B1 ;  /* 0x0000000000017941 */ /* 0x000fea0003800000 */
.L_x_63396:
        /* <DEDUP_REMOVED lines=9> */
.L_x_63400:
[----:B------:R-:W-:Y:S02]  /*27fa0*/  IMAD.MOV.U32 R40, RZ, RZ, R2 ;  /* 0x000000ffff287224 */ /* 0x000fe400078e0002 */
[----:B------:R-:W-:Y:S02]  /*27fb0*/  IMAD.MOV.U32 R16, RZ, RZ, R17 ;  /* 0x000000ffff107224 */ /* 0x000fe400078e0011 */
[----:B------:R-:W-:Y:S02]  /*27fc0*/  IMAD.MOV.U32 R2, RZ, RZ, R19 ;  /* 0x000000ffff027224 */ /* 0x000fe400078e0013 */
[----:B------:R-:W-:Y:S02]  /*27fd0*/  IMAD.MOV.U32 R17, RZ, RZ, R18 ;  /* 0x000000ffff117224 */ /* 0x000fe400078e0012 */
.L_x_63401:
[----:B------:R-:W-:Y:S05]  /*27fe0*/  BSYNC B1 ;  /* 0x0000000000017941 */ /* 0x000fea0003800000 */
.L_x_63399:
        /* <DEDUP_REMOVED lines=9> */
.L_x_63403:
[----:B------:R-:W-:Y:S01]  /*28080*/  MOV R19, R40 ;  /* 0x0000002800137202 */ /* 0x000fe20000000f00 */
[----:B------:R-:W-:Y:S02]  /*28090*/  IMAD.MOV.U32 R18, RZ, RZ, R16 ;  /* 0x000000ffff127224 */ /* 0x000fe400078e0010 */
[----:B------:R-:W-:Y:S02]  /*280a0*/  IMAD.MOV.U32 R40, RZ, RZ, R35 ;  /* 0x000000ffff287224 */ /* 0x000fe400078e0023 */
[----:B------:R-:W-:Y:S02]  /*280b0*/  IMAD.MOV.U32 R16, RZ, RZ, R33 ;  /* 0x000000ffff107224 */ /* 0x000fe400078e0021 */
.L_x_63404:
[----:B------:R-:W-:Y:S05]  /*280c0*/  BSYNC B1 ;  /* 0x0000000000017941 */ /* 0x000fea0003800000 */
.L_x_63402:
        /* <DEDUP_REMOVED lines=9> */
.L_x_63406:
[----:B------:R-:W-:Y:S01]  /*28160*/  IMAD.MOV.U32 R35, RZ, RZ, R19 ;  /* 0x000000ffff237224 */ /* 0x000fe200078e0013 */
[----:B------:R-:W-:Y:S01]  /*28170*/  MOV R33, R18 ;  /* 0x0000001200217202 */ /* 0x000fe20000000f00 */
[----:B------:R-:W-:Y:S02]  /*28180*/  IMAD.MOV.U32 R19, RZ, RZ, R14 ;  /* 0x000000ffff137224 */ /* 0x000fe400078e000e */
[----:B------:R-:W-:Y:S02]  /*28190*/  IMAD.MOV.U32 R18, RZ, RZ, R13 ;  /* 0x000000ffff127224 */ /* 0x000fe400078e000d */
.L_x_63407:
[----:B------:R-:W-:Y:S05]  /*281a0*/  BSYNC B1 ;  /* 0x0000000000017941 */ /* 0x000fea0003800000 */
.L_x_63405:
        /* <DEDUP_REMOVED lines=16> */
.L_x_63409:
[----:B------:R-:W-:Y:S01]  /*282b0*/  MOV R30, R57 ;  /* 0x00000039001e7202 */ /* 0x000fe20000000f00 */
[----:B------:R-:W-:Y:S02]  /*282c0*/  IMAD.MOV.U32 R14, RZ, RZ, R15 ;  /* 0x000000ffff0e7224 */ /* 0x000fe400078e000f */
[----:B------:R-:W-:Y:S02]  /*282d0*/  IMAD.MOV.U32 R57, RZ, RZ, R32 ;  /* 0x000000ffff397224 */ /* 0x000fe400078e0020 */
[----:B------:R-:W-:Y:S02]  /*282e0*/  IMAD.MOV.U32 R15, RZ, RZ, R12 ;  /* 0x000000ffff0f7224 */ /* 0x000fe400078e000c */
.L_x_63410:
[----:B------:R-:W-:Y:S05]  /*282f0*/  BSYNC B1 ;  /* 0x0000000000017941 */ /* 0x000fea0003800000 */
.L_x_63408:
        /* <DEDUP_REMOVED lines=9> */
.L_x_63412:
[----:B------:R-:W-:Y:S01]  /*28390*/  IMAD.MOV.U32 R21, RZ, RZ, R30 ;  /* 0x000000ffff157224 */ /* 0x000fe200078e001e */
[----:B------:R-:W-:Y:S01]  /*283a0*/  MOV R13, R14 ;  /* 0x0000000e000d7202 */ /* 0x000fe20000000f00 */
[----:B------:R-:W-:Y:S02]  /*283b0*/  IMAD.MOV.U32 R30, RZ, RZ, R37 ;  /* 0x000000ffff1e7224 */ /* 0x000fe400078e0025 */
[----:B------:R-:W-:Y:S02]  /*283c0*/  IMAD.MOV.U32 R14, RZ, RZ, R23 ;  /* 0x000000ffff0e7224 */ /* 0x000fe400078e0017 */
.L_x_63413:
[----:B------:R-:W-:Y:S05]  /*283d0*/  BSYNC B1 ;  /* 0x0000000000017941 */ /* 0x000fea0003800000 */
.L_x_63411:
        /* <DEDUP_REMOVED lines=9> */
.L_x_63415:
[----:B------:R-:W-:Y:S01]  /*28470*/  IMAD.MOV.U32 R32, RZ, RZ, R21 ;  /* 0x000000ffff207224 */ /* 0x000fe200078e0015 */
[----:B------:R-:W-:Y:S01]  /*28480*/  MOV R21, R34 ;  /* 0x0000002200157202 */ /* 0x000fe20000000f00 */
[----:B------:R-:W-:Y:S02]  /*28490*/  IMAD.MOV.U32 R12, RZ, RZ, R13 ;  /* 0x000000ffff0c7224 */ /* 0x000fe400078e000d */
[----:B------:R-:W-:Y:S02]  /*284a0*/  IMAD.MOV.U32 R13, RZ, RZ, R10 ;  /* 0x000000ffff0d7224 */ /* 0x000fe400078e000a */
.L_x_63416:
[----:B------:R-:W-:Y:S05]  /*284b0*/  BSYNC B1 ;  /* 0x0000000000017941 */ /* 0x000fea0003800000 */
.L_x_63414:
        /* <DEDUP_REMOVED lines=9> */
.L_x_63418:
[----:B------:R-:W-:Y:S02]  /*28550*/  IMAD.MOV.U32 R37, RZ, RZ, R32 ;  /* 0x000000ffff257224 */ /* 0x000fe400078e0020 */
[----:B------:R-:W-:Y:S01]  /*28560*/  IMAD.MOV.U32 R23, RZ, RZ, R12 ;  /* 0x000000ffff177224 */ /* 0x000fe200078e000c */
[----:B------:R-:W-:Y:S01]  /*28570*/  MOV R12, R11 ;  /* 0x0000000b000c7202 */ /* 0x000fe20000000f00 */
[----:B------:R-:W-:Y:S02]  /*28580*/  IMAD.MOV.U32 R32, RZ, RZ, R25 ;  /* 0x000000ffff207224 */ /* 0x000fe400078e0019 */
.L_x_63419:
[----:B------:R-:W-:Y:S05]  /*28590*/  BSYNC B1 ;  /* 0x0000000000017941 */ /* 0x000fea0003800000 */
.L_x_63417:
        /* <DEDUP_REMOVED lines=9> */
.L_x_63421:
[----:B------:R-:W-:Y:S02]  /*28630*/  IMAD.MOV.U32 R11, RZ, RZ, R37 ;  /* 0x000000ffff0b7224 */ /* 0x000fe400078e0025 */
[----:B------:R-:W-:Y:S02]  /*28640*/  IMAD.MOV.U32 R10, RZ, RZ, R23 ;  /* 0x000000ffff0a7224 */ /* 0x000fe400078e0017 */
[----:B------:R-:W-:Y:S02]  /*28650*/  IMAD.MOV.U32 R37, RZ, RZ, R46 ;  /* 0x000000ffff257224 */ /* 0x000fe400078e002e */
[----:B------:R-:W-:Y:S02]  /*28660*/  IMAD.MOV.U32 R23, RZ, RZ, R36 ;  /* 0x000000ffff177224 */ /* 0x000fe400078e0024 */
.L_x_63422:
[----:B------:R-:W-:Y:S05]  /*28670*/  BSYNC B1 ;  /* 0x0000000000017941 */ /* 0x000fea0003800000 */
.L_x_63420:
        /* <DEDUP_REMOVED lines=9> */
.L_x_63424:
[----:B------:R-:W-:Y:S02]  /*28710*/  IMAD.MOV.U32 R36, RZ, RZ, R11 ;  /* 0x000000ffff247224 */ /* 0x000fe400078e000b */
[----:B------:R-:W-:Y:S02]  /*28720*/  IMAD.MOV.U32 R34, RZ, RZ, R10 ;  /* 0x000000ffff227224 */ /* 0x000fe400078e000a */
[----:B------:R-:W-:Y:S02]  /*28730*/  IMAD.MOV.U32 R11, RZ, RZ, R8 ;  /* 0x000000ffff0b7224 */ /* 0x000fe400078e0008 */
[----:B------:R-:W-:Y:S02]  /*28740*/  IMAD.MOV.U32 R10, RZ, RZ, R9 ;  /* 0x000000ffff0a7224 */ /* 0x000fe400078e0009 */
.L_x_63425:
[----:B------:R-:W-:Y:S05]  /*28750*/  BSYNC B1 ;  /* 0x0000000000017941 */ /* 0x000fea0003800000 */
.L_x_63423:
        /* <DEDUP_REMOVED lines=9> */
.L_x_63427:
[----:B------:R-:W-:Y:S02]  /*287f0*/  IMAD.MOV.U32 R9, RZ, RZ, R36 ;  /* 0x000000ffff097224 */ /* 0x000fe400078e0024 */
[----:B------:R-:W-:Y:S02]  /*28800*/  IMAD.MOV.U32 R8, RZ, RZ, R34 ;  /* 0x000000ffff087224 */ /* 0x000fe400078e0022 */
[----:B------:R-:W-:Y:S02]  /*28810*/  IMAD.MOV.U32 R36, RZ, RZ, R27 ;  /* 0x000000ffff247224 */ /* 0x000fe400078e001b */
[----:B------:R-:W-:Y:S02]  /*28820*/  IMAD.MOV.U32 R34, RZ, RZ, R7 ;  /* 0x000000ffff227224 */ /* 0x000fe400078e0007 */
.L_x_63428:
[----:B------:R-:W-:Y:S05]  /*28830*/  BSYNC B1 ;  /* 0x0000000000017941 */ /* 0x000fea0003800000 */
.L_x_63426:
        /* <DEDUP_REMOVED lines=9> */
.L_x_63430:
[----:B------:R-:W-:Y:S01]  /*288d0*/  MOV R42, R9 ;  /* 0x00000009002a7202 */ /* 0x000fe20000000f00 */
[----:B------:R-:W-:Y:S02]  /*288e0*/  IMAD.MOV.U32 R7, RZ, RZ, R8 ;  /* 0x000000ffff077224 */ /* 0x000fe400078e0008 */
[----:B------:R-:W-:Y:S02]  /*288f0*/  IMAD.MOV.U32 R9, RZ, RZ, R6 ;  /* 0x000000ffff097224 */ /* 0x000fe400078e0006 */
[----:B------:R-:W-:Y:S02]  /*28900*/  IMAD.MOV.U32 R8, RZ, RZ, R29 ;  /* 0x000000ffff087224 */ /* 0x000fe400078e001d */
.L_x_63431:
[----:B------:R-:W-:Y:S05]  /*28910*/  BSYNC B1 ;  /* 0x0000000000017941 */ /* 0x000fea0003800000 */
.L_x_63429:
        /* <DEDUP_REMOVED lines=9> */
.L_x_63433:
[----:B------:R-:W-:Y:S01]  /*289b0*/  IMAD.MOV.U32 R6, RZ, RZ, R42 ;  /* 0x000000ffff067224 */ /* 0x000fe200078e002a */
[----:B------:R-:W-:Y:S01]  /*289c0*/  MOV R25, R7 ;  /* 0x0000000700197202 */ /* 0x000fe20000000f00 */
[----:B------:R-:W-:Y:S02]  /*289d0*/  IMAD.MOV.U32 R42, RZ, RZ, R31 ;  /* 0x000000ffff2a7224 */ /* 0x000fe400078e001f */
[----:B------:R-:W-:Y:S02]  /*289e0*/  IMAD.MOV.U32 R7, RZ, RZ, R4 ;  /* 0x000000ffff077224 */ /* 0x000fe400078e0004 */
.L_x_63434:
[----:B------:R-:W-:Y:S05]  /*289f0*/  BSYNC B1 ;  /* 0x0000000000017941 */ /* 0x000fea0003800000 */
.L_x_63432:
        /* <DEDUP_REMOVED lines=9> */
.L_x_63436:
[----:B------:R-:W-:Y:S01]  /*28a90*/  IMAD.MOV.U32 R44, RZ, RZ, R6 ;  /* 0x000000ffff2c7224 */ /* 0x000fe200078e0006 */
[----:B------:R-:W-:Y:S01]  /*28aa0*/  MOV R6, R5 ;  /* 0x0000000500067202 */ /* 0x000fe20000000f00 */
[----:B------:R-:W-:Y:S02]  /*28ab0*/  IMAD.MOV.U32 R4, RZ, RZ, R25 ;  /* 0x000000ffff047224 */ /* 0x000fe400078e0019 */
[----:B------:R-:W-:Y:S02]  /*28ac0*/  IMAD.MOV.U32 R25, RZ, RZ, R38 ;  /* 0x000000ffff197224 */ /* 0x000fe400078e0026 */
.L_x_63437:
[----:B------:R-:W-:Y:S05]  /*28ad0*/  BSYNC B1 ;  /* 0x0000000000017941 */ /* 0x000fea0003800000 */
.L_x_63435:
        /* <DEDUP_REMOVED lines=9> */
.L_x_63439:
[----:B------:R-:W-:Y:S02]  /*28b70*/  IMAD.MOV.U32 R5, RZ, RZ, R44 ;  /* 0x000000ffff057224 */ /* 0x000fe400078e002c */
[----:B------:R-:W-:Y:S01]  /*28b80*/  IMAD.MOV.U32 R38, RZ, RZ, R4 ;  /* 0x000000ffff267224 */ /* 0x000fe200078e0004 */
[----:B------:R-:W-:Y:S01]  /*28b90*/  MOV R4, R3 ;  /* 0x0000000300047202 */ /* 0x000fe20000000f00 */
[----:B------:R-:W-:Y:S02]  /*28ba0*/  IMAD.MOV.U32 R44, RZ, RZ, R39 ;  /* 0x000000ffff2c7224 */ /* 0x000fe400078e0027 */
.L_x_63440:
[----:B------:R-:W-:Y:S05]  /*28bb0*/  BSYNC B1 ;  /* 0x0000000000017941 */ /* 0x000fea0003800000 */
.L_x_63438:
        /* <DEDUP_REMOVED lines=9> */
.L_x_63442:
[----:B------:R-:W-:Y:S02]  /*28c50*/  IMAD.MOV.U32 R27, RZ, RZ, R5 ;  /* 0x000000ffff1b7224 */ /* 0x000fe400078e0005 */
[----:B------:R-:W-:Y:S02]  /*28c60*/  IMAD.MOV.U32 R3, RZ, RZ, R38 ;  /* 0x000000ffff037224 */ /* 0x000fe400078e0026 */
[----:B------:R-:W-:Y:S02]  /*28c70*/  IMAD.MOV.U32 R5, RZ, RZ, R2 ;  /* 0x000000ffff057224 */ /* 0x000fe400078e0002 */
[----:B------:R-:W-:Y:S02]  /*28c80*/  IMAD.MOV.U32 R38, RZ, RZ, R17 ;  /* 0x000000ffff267224 */ /* 0x000fe400078e0011 */
.L_x_63443:
[----:B------:R-:W-:Y:S05]  /*28c90*/  BSYNC B1 ;  /* 0x0000000000017941 */ /* 0x000fea0003800000 */
.L_x_63441:
        /* <DEDUP_REMOVED lines=9> */
.L_x_63445:
[----:B------:R-:W-:Y:S02]  /*28d30*/  IMAD.MOV.U32 R2, RZ, RZ, R27 ;  /* 0x000000ffff027224 */ /* 0x000fe400078e001b */
[----:B------:R-:W-:Y:S02]  /*28d40*/  IMAD.MOV.U32 R17, RZ, RZ, R3 ;  /* 0x000000ffff117224 */ /* 0x000fe400078e0003 */
[----:B------:R-:W-:Y:S02]  /*28d50*/  IMAD.MOV.U32 R27, RZ, RZ, R40 ;  /* 0x000000ffff1b7224 */ /* 0x000fe400078e0028 */
[----:B------:R-:W-:Y:S02]  /*28d60*/  IMAD.MOV.U32 R3, RZ, RZ, R16 ;  /* 0x000000ffff037224 */ /* 0x000fe400078e0010 */
.L_x_63446:
[----:B------:R-:W-:Y:S05]  /*28d70*/  BSYNC B1 ;  /* 0x0000000000017941 */ /* 0x000fea0003800000 */
.L_x_63444:
        /* <DEDUP_REMOVED lines=9> */
.L_x_63448:
[----:B------:R-:W-:Y:S02]  /*28e10*/  IMAD.MOV.U32 R40, RZ, RZ, R2 ;  /* 0x000000ffff287224 */ /* 0x000fe400078e0002 */
[----:B------:R-:W-:Y:S02]  /*28e20*/  IMAD.MOV.U32 R16, RZ, RZ, R17 ;  /* 0x000000ffff107224 */ /* 0x000fe400078e0011 */
[----:B------:R-:W-:Y:S02]  /*28e30*/  IMAD.MOV.U32 R2, RZ, RZ, R19 ;  /* 0x000000ffff027224 */ /* 0x000fe400078e0013 */
[----:B------:R-:W-:Y:S02]  /*28e40*/  IMAD.MOV.U32 R17, RZ, RZ, R18 ;  /* 0x000000ffff117224 */ /* 0x000fe400078e0012 */
.L_x_63449:
[----:B------:R-:W-:Y:S05]  /*28e50*/  BSYNC B1 ;  /* 0x0000000000017941 */ /* 0x000fea0003800000 */
.L_x_63447:
        /* <DEDUP_REMOVED lines=9> */
.L_x_63451:
[----:B------:R-:W-:Y:S01]  /*28ef0*/  MOV R19, R40 ;  /* 0x0000002800137202 */ /* 0x000fe20000000f00 */
[----:B------:R-:W-:Y:S02]  /*28f00*/  IMAD.MOV.U32 R18, RZ, RZ, R16 ;  /* 0x000000ffff127224 */ /* 0x000fe400078e0010 */
[----:B------:R-:W-:Y:S02]  /*28f10*/  IMAD.MOV.U32 R40, RZ, RZ, R35 ;  /* 0x000000ffff287224 */ /* 0x000fe400078e0023 */
[----:B------:R-:W-:Y:S02]  /*28f20*/  IMAD.MOV.U32 R16, RZ, RZ, R33 ;  /* 0x000000ffff107224 */ /* 0x000fe400078e0021 */
.L_x_63452:
[----:B------:R-:W-:Y:S05]  /*28f30*/  BSYNC B1 ;  /* 0x0000000000017941 */ /* 0x000fea0003800000 */
.L_x_63450:
        /* <DEDUP_REMOVED lines=16> */
.L_x_63454:
[----:B------:R-:W-:Y:S02]  /*29040*/  IMAD.MOV.U32 R28, RZ, RZ, R57 ;  /* 0x000000ffff1c7224 */ /* 0x000fe400078e0039 */
[----:B------:R-:W-:Y:S02]  /*29050*/  IMAD.MOV.U32 R46, RZ, RZ, R15 ;  /* 0x000000ffff2e7224 */ /* 0x000fe400078e000f */
[----:B------:R-:W-:Y:S02]  /*29060*/  IMAD.MOV.U32 R57, RZ, RZ, R30 ;  /* 0x000000ffff397224 */ /* 0x000fe400078e001e */
[----:B------:R-:W-:Y:S02]  /*29070*/  IMAD.MOV.U32 R15, RZ, RZ, R14 ;  /* 0x000000ffff0f7224 */ /* 0x000fe400078e000e */
.L_x_63455:
[----:B------:R-:W-:Y:S05]  /*29080*/  BSYNC B1 ;  /* 0x0000000000017941 */ /* 0x000fea0003800000 */
.L_x_63453:
        /* <DEDUP_REMOVED lines=9> */
.L_x_63457:
[----:B------:R-:W-:Y:S01]  /*29120*/  MOV R29, R28 ;  /* 0x0000001c001d7202 */ /* 0x000fe20000000f00 */
[----:B------:R-:W-:Y:S02]  /*29130*/  IMAD.MOV.U32 R31, RZ, RZ, R46 ;  /* 0x000000ffff1f7224 */ /* 0x000fe400078e002e */
[----:B------:R-:W-:Y:S02]  /*29140*/  IMAD.MOV.U32 R28, RZ, RZ, R21 ;  /* 0x000000ffff1c7224 */ /* 0x000fe400078e0015 */
[----:B------:R-:W-:Y:S02]  /*29150*/  IMAD.MOV.U32 R46, RZ, RZ, R13 ;  /* 0x000000ffff2e7224 */ /* 0x000fe400078e000d */
.L_x_63458:
[----:B------:R-:W-:Y:S05]  /*29160*/  BSYNC B1 ;  /* 0x0000000000017941 */ /* 0x000fea0003800000 */
.L_x_63456:
        /* <DEDUP_REMOVED lines=9> */
.L_x_63460:
[----:B------:R-:W-:Y:S01]  /*29200*/  IMAD.MOV.U32 R14, RZ, RZ, R29 ;  /* 0x000000ffff0e7224 */ /* 0x000fe200078e001d */
[----:B------:R-:W-:Y:S01]  /*29210*/  MOV R30, R31 ;  /* 0x0000001f001e7202 */ /* 0x000fe20000000f00 */
[----:B------:R-:W-:Y:S02]  /*29220*/  IMAD.MOV.U32 R29, RZ, RZ, R32 ;  /* 0x000000ffff1d7224 */ /* 0x000fe400078e0020 */
[----:B------:R-:W-:Y:S02]  /*29230*/  IMAD.MOV.U32 R31, RZ, RZ, R12 ;  /* 0x000000ffff1f7224 */ /* 0x000fe400078e000c */
.L_x_63461:
[----:B------:R-:W-:Y:S05]  /*29240*/  BSYNC B1 ;  /* 0x0000000000017941 */ /* 0x000fea0003800000 */
.L_x_63459:
        /* <DEDUP_REMOVED lines=9> */
.L_x_63463:
[----:B------:R-:W-:Y:S01]  /*292e0*/  IMAD.MOV.U32 R12, RZ, RZ, R14 ;  /* 0x000000ffff0c7224 */ /* 0x000fe200078e000e */
[----:B------:R-:W-:Y:S01]  /*292f0*/  MOV R14, R37 ;  /* 0x00000025000e7202 */ /* 0x000fe20000000f00 */
[----:B------:R-:W-:Y:S02]  /*29300*/  IMAD.MOV.U32 R13, RZ, RZ, R30 ;  /* 0x000000ffff0d7224 */ /* 0x000fe400078e001e */
[----:B------:R-:W-:Y:S02]  /*29310*/  IMAD.MOV.U32 R30, RZ, RZ, R23 ;  /* 0x000000ffff1e7224 */ /* 0x000fe400078e0017 */
.L_x_63464:
[----:B------:R-:W-:Y:S05]  /*29320*/  BSYNC B1 ;  /* 0x0000000000017941 */ /* 0x000fea0003800000 */
.L_x_63462:
        /* <DEDUP_REMOVED lines=9> */
.L_x_63466:
[----:B------:R-:W-:Y:S02]  /*293c0*/  IMAD.MOV.U32 R21, RZ, RZ, R12 ;  /* 0x000000ffff157224 */ /* 0x000fe400078e000c */
[----:B------:R-:W-:Y:S01]  /*293d0*/  IMAD.MOV.U32 R23, RZ, RZ, R13 ;  /* 0x000000ffff177224 */ /* 0x000fe200078e000d */
[----:B------:R-:W-:Y:S01]  /*293e0*/  MOV R13, R10 ;  /* 0x0000000a000d7202 */ /* 0x000fe20000000f00 */
[----:B------:R-:W-:Y:S02]  /*293f0*/  IMAD.MOV.U32 R12, RZ, RZ, R11 ;  /* 0x000000ffff0c7224 */ /* 0x000fe400078e000b */
.L_x_63467:
[----:B------:R-:W-:Y:S05]  /*29400*/  BSYNC B1 ;  /* 0x0000000000017941 */ /* 0x000fea0003800000 */
.L_x_63465:
        /* <DEDUP_REMOVED lines=9> */
.L_x_63469:
[----:B------:R-:W-:Y:S02]  /*294a0*/  IMAD.MOV.U32 R10, RZ, RZ, R21 ;  /* 0x000000ffff0a7224 */ /* 0x000fe400078e0015 */
[----:B------:R-:W-:Y:S02]  /*294b0*/  IMAD.MOV.U32 R11, RZ, RZ, R23 ;  /* 0x000000ffff0b7224 */ /* 0x000fe400078e0017 */
[----:B------:R-:W-:Y:S02]  /*294c0*/  IMAD.MOV.U32 R21, RZ, RZ, R36 ;  /* 0x000000ffff157224 */ /* 0x000fe400078e0024 */
[----:B------:R-:W-:Y:S02]  /*294d0*/  IMAD.MOV.U32 R23, RZ, RZ, R34 ;  /* 0x000000ffff177224 */ /* 0x000fe400078e0022 */
.L_x_63470:
[----:B------:R-:W-:Y:S05]  /*294e0*/  BSYNC B1 ;  /* 0x0000000000017941 */ /* 0x000fea0003800000 */
.L_x_63468:
        /* <DEDUP_REMOVED lines=9> */
.L_x_63472:
[----:B------:R-:W-:Y:S02]  /*29580*/  IMAD.MOV.U32 R33, RZ, RZ, R10 ;  /* 0x000000ffff217224 */ /* 0x000fe400078e000a */
[----:B------:R-:W-:Y:S02]  /*29590*/  IMAD.MOV.U32 R32, RZ, RZ, R11 ;  /* 0x000000ffff207224 */ /* 0x000fe400078e000b */
[----:B------:R-:W-:Y:S02]  /*295a0*/  IMAD.MOV.U32 R10, RZ, RZ, R9 ;  /* 0x000000ffff0a7224 */ /* 0x000fe400078e0009 */
[----:B------:R-:W-:Y:S02]  /*295b0*/  IMAD.MOV.U32 R11, RZ, RZ, R8 ;  /* 0x000000ffff0b7224 */ /* 0x000fe400078e0008 */
.L_x_63473:
[----:B------:R-:W-:Y:S05]  /*295c0*/  BSYNC B1 ;  /* 0x0000000000017941 */ /* 0x000fea0003800000 */
.L_x_63471:
        /* <DEDUP_REMOVED lines=9> */
.L_x_63475:
[----:B------:R-:W-:Y:S02]  /*29660*/  IMAD.MOV.U32 R9, RZ, RZ, R33 ;  /* 0x000000ffff097224 */ /* 0x000fe400078e0021 */
[----:B------:R-:W-:Y:S02]  /*29670*/  IMAD.MOV.U32 R8, RZ, RZ, R32 ;  /* 0x000000ffff087224 */ /* 0x000fe400078e0020 */
[----:B------:R-:W-:Y:S02]  /*29680*/  IMAD.MOV.U32 R33, RZ, RZ, R42 ;  /* 0x000000ffff217224 */ /* 0x000fe400078e002a */
[----:B------:R-:W-:Y:S02]  /*29690*/  IMAD.MOV.U32 R32, RZ, RZ, R7 ;  /* 0x000000ffff207224 */ /* 0x000fe400078e0007 */
.L_x_63476:
[----:B------:R-:W-:Y:S05]  /*296a0*/  BSYNC B1 ;  /* 0x0000000000017941 */ /* 0x000fea0003800000 */
.L_x_63474:
        /* <DEDUP_REMOVED lines=9> */
.L_x_63478:
[----:B------:R-:W-:Y:S01]  /*29740*/  MOV R7, R9 ;  /* 0x0000000900077202 */ /* 0x000fe20000000f00 */
[----:B------:R-:W-:Y:S02]  /*29750*/  IMAD.MOV.U32 R35, RZ, RZ, R8 ;  /* 0x000000ffff237224 */ /* 0x000fe400078e0008 */
[----:B------:R-:W-:Y:S02]  /*29760*/  IMAD.MOV.U32 R9, RZ, RZ, R6 ;  /* 0x000000ffff097224 */ /* 0x000fe400078e0006 */
[----:B------:R-:W-:Y:S02]  /*29770*/  IMAD.MOV.U32 R8, RZ, RZ, R25 ;  /* 0x000000ffff087224 */ /* 0x000fe400078e0019 */
.L_x_63479:
[----:B------:R-:W-:Y:S05]  /*29780*/  BSYNC B1 ;  /* 0x0000000000017941 */ /* 0x000fea0003800000 */
.L_x_63477:
        /* <DEDUP_REMOVED lines=9> */
.L_x_63481:
[----:B------:R-:W-:Y:S01]  /*29820*/  IMAD.MOV.U32 R6, RZ, RZ, R7 ;  /* 0x000000ffff067224 */ /* 0x000fe200078e0007 */
[----:B------:R-:W-:Y:S01]  /*29830*/  MOV R25, R35 ;  /* 0x0000002300197202 */ /* 0x000fe20000000f00 */
[----:B------:R-:W-:Y:S02]  /*29840*/  IMAD.MOV.U32 R7, RZ, RZ, R44 ;  /* 0x000000ffff077224 */ /* 0x000fe400078e002c */
[----:B------:R-:W-:Y:S02]  /*29850*/  IMAD.MOV.U32 R35, RZ, RZ, R4 ;  /* 0x000000ffff237224 */ /* 0x000fe400078e0004 */
.L_x_63482:
[----:B------:R-:W-:Y:S05]  /*29860*/  BSYNC B1 ;  /* 0x0000000000017941 */ /* 0x000fea0003800000 */
.L_x_63480:
        /* <DEDUP_REMOVED lines=9> */
.L_x_63484:
[----:B------:R-:W-:Y:S01]  /*29900*/  IMAD.MOV.U32 R4, RZ, RZ, R6 ;  /* 0x000000ffff047224 */ /* 0x000fe200078e0006 */
[----:B------:R-:W-:Y:S01]  /*29910*/  MOV R6, R5 ;  /* 0x0000000500067202 */ /* 0x000fe20000000f00 */
[----:B------:R-:W-:Y:S02]  /*29920*/  IMAD.MOV.U32 R34, RZ, RZ, R25 ;  /* 0x000000ffff227224 */ /* 0x000fe400078e0019 */
[----:B------:R-:W-:Y:S02]  /*29930*/  IMAD.MOV.U32 R25, RZ, RZ, R38 ;  /* 0x000000ffff197224 */ /* 0x000fe400078e0026 */
.L_x_63485:
[----:B------:R-:W-:Y:S05]  /*29940*/  BSYNC B1 ;  /* 0x0000000000017941 */ /* 0x000fea0003800000 */
.L_x_63483:
        /* <DEDUP_REMOVED lines=9> */
.L_x_63487:
[----:B------:R-:W-:Y:S02]  /*299e0*/  IMAD.MOV.U32 R5, RZ, RZ, R4 ;  /* 0x000000ffff057224 */ /* 0x000fe400078e0004 */
[----:B------:R-:W-:Y:S01]  /*299f0*/  IMAD.MOV.U32 R36, RZ, RZ, R34 ;  /* 0x000000ffff247224 */ /* 0x000fe200078e0022 */
[----:B------:R-:W-:Y:S01]  /*29a00*/  MOV R34, R3 ;  /* 0x0000000300227202 */ /* 0x000fe20000000f00 */
[----:B------:R-:W-:Y:S02]  /*29a10*/  IMAD.MOV.U32 R4, RZ, RZ, R27 ;  /* 0x000000ffff047224 */ /* 0x000fe400078e001b */
.L_x_63488:
[----:B------:R-:W-:Y:S05]  /*29a20*/  BSYNC B1 ;  /* 0x0000000000017941 */ /* 0x000fea0003800000 */
.L_x_63486:
        /* <DEDUP_REMOVED lines=9> */
.L_x_63490:
[----:B------:R-:W-:Y:S02]  /*29ac0*/  IMAD.MOV.U32 R3, RZ, RZ, R5 ;  /* 0x000000ffff037224 */ /* 0x000fe400078e0005 */
[----:B------:R-:W-:Y:S02]  /*29ad0*/  IMAD.MOV.U32 R27, RZ, RZ, R36 ;  /* 0x000000ffff1b7224 */ /* 0x000fe400078e0024 */
[----:B------:R-:W-:Y:S02]  /*29ae0*/  IMAD.MOV.U32 R5, RZ, RZ, R2 ;  /* 0x000000ffff057224 */ /* 0x000fe400078e0002 */
[----:B------:R-:W-:Y:S02]  /*29af0*/  IMAD.MOV.U32 R36, RZ, RZ, R17 ;  /* 0x000000ffff247224 */ /* 0x000fe400078e0011 */
.L_x_63491:
[----:B------:R-:W-:Y:S05]  /*29b00*/  BSYNC B1 ;  /* 0x0000000000017941 */ /* 0x000fea0003800000 */
.L_x_63489:
        /* <DEDUP_REMOVED lines=9> */
.L_x_63493:
[----:B------:R-:W-:Y:S02]  /*29ba0*/  IMAD.MOV.U32 R2, RZ, RZ, R3 ;  /* 0x000000ffff027224 */ /* 0x000fe400078e0003 */
[----:B------:R-:W-:Y:S02]  /*29bb0*/  IMAD.MOV.U32 R17, RZ, RZ, R27 ;  /* 0x000000ffff117224 */ /* 0x000fe400078e001b */
[----:B------:R-:W-:Y:S02]  /*29bc0*/  IMAD.MOV.U32 R3, RZ, RZ, R40 ;  /* 0x000000ffff037224 */ /* 0x000fe400078e0028 */
[----:B------:R-:W-:Y:S02]  /*29bd0*/  IMAD.MOV.U32 R27, RZ, RZ, R16 ;  /* 0x000000ffff1b7224 */ /* 0x000fe400078e0010 */
.L_x_63494:
[----:B------:R-:W-:Y:S05]  /*29be0*/  BSYNC B1 ;  /* 0x0000000000017941 */ /* 0x000fea0003800000 */
.L_x_63492:
        /* <DEDUP_REMOVED lines=9> */
.L_x_63496:
[----:B------:R-:W-:Y:S02]  /*29c80*/  IMAD.MOV.U32 R16, RZ, RZ, R2 ;  /* 0x000000ffff107224 */ /* 0x000fe400078e0002 */
[----:B------:R-:W-:Y:S02]  /*29c90*/  IMAD.MOV.U32 R37, RZ, RZ, R17 ;  /* 0x000000ffff257224 */ /* 0x000fe400078e0011 */
[----:B------:R-:W-:Y:S02]  /*29ca0*/  IMAD.MOV.U32 R2, RZ, RZ, R19 ;  /* 0x000000ffff027224 */ /* 0x000fe400078e0013 */
[----:B------:R-:W-:Y:S02]  /*29cb0*/  IMAD.MOV.U32 R17, RZ, RZ, R18 ;  /* 0x000000ffff117224 */ /* 0x000fe400078e0012 */
.L_x_63497:
[----:B------:R-:W-:Y:S05]  /*29cc0*/  BSYNC B1 ;  /* 0x0000000000017941 */ /* 0x000fea0003800000 */
.L_x_63495:
        /* <DEDUP_REMOVED lines=16> */
.L_x_63499:
[----:B------:R-:W-:Y:S02]  /*29dd0*/  IMAD.MOV.U32 R18, RZ, RZ, R57 ;  /* 0x000000ffff127224 */ /* 0x000fe400078e0039 */
[----:B------:R-:W-:Y:S02]  /*29de0*/  IMAD.MOV.U32 R26, RZ, RZ, R15 ;  /* 0x000000ffff1a7224 */ /* 0x000fe400078e000f */
[----:B------:R-:W-:Y:S02]  /*29df0*/  IMAD.MOV.U32 R57, RZ, RZ, R28 ;  /* 0x000000ffff397224 */ /* 0x000fe400078e001c */
[----:B------:R-:W-:Y:S02]  /*29e00*/  IMAD.MOV.U32 R15, RZ, RZ, R46 ;  /* 0x000000ffff0f7224 */ /* 0x000fe400078e002e */
.L_x_63500:
[----:B------:R-:W-:Y:S05]  /*29e10*/  BSYNC B1 ;  /* 0x0000000000017941 */ /* 0x000fea0003800000 */
.L_x_63498:
        /* <DEDUP_REMOVED lines=9> */
.L_x_63502:
[----:B------:R-:W-:Y:S02]  /*29eb0*/  IMAD.MOV.U32 R19, RZ, RZ, R18 ;  /* 0x000000ffff137224 */ /* 0x000fe400078e0012 */
[----:B------:R-:W-:Y:S02]  /*29ec0*/  IMAD.MOV.U32 R39, RZ, RZ, R26 ;  /* 0x000000ffff277224 */ /* 0x000fe400078e001a */
[----:B------:R-:W-:Y:S02]  /*29ed0*/  IMAD.MOV.U32 R18, RZ, RZ, R29 ;  /* 0x000000ffff127224 */ /* 0x000fe400078e001d */
[----:B------:R-:W-:Y:S02]  /*29ee0*/  IMAD.MOV.U32 R26, RZ, RZ, R31 ;  /* 0x000000ffff1a7224 */ /* 0x000fe400078e001f */
.L_x_63503:
[----:B------:R-:W-:Y:S05]  /*29ef0*/  BSYNC B1 ;  /* 0x0000000000017941 */ /* 0x000fea0003800000 */
.L_x_63501:
        /* <DEDUP_REMOVED lines=9> */
.L_x_63505:
[----:B------:R-:W-:Y:S01]  /*29f90*/  MOV R29, R19 ;  /* 0x00000013001d7202 */ /* 0x000fe20000000f00 */
[----:B------:R-:W-:Y:S02]  /*29fa0*/  IMAD.MOV.U32 R28, RZ, RZ, R39 ;  /* 0x000000ffff1c7224 */ /* 0x000fe400078e0027 */
[----:B------:R-:W-:Y:S02]  /*29fb0*/  IMAD.MOV.U32 R19, RZ, RZ, R14 ;  /* 0x000000ffff137224 */ /* 0x000fe400078e000e */
[----:B------:R-:W-:Y:S02]  /*29fc0*/  IMAD.MOV.U32 R39, RZ, RZ, R30 ;  /* 0x000000ffff277224 */ /* 0x000fe400078e001e */
.L_x_63506:
[----:B------:R-:W-:Y:S05]  /*29fd0*/  BSYNC B1 ;  /* 0x0000000000017941 */ /* 0x000fea0003800000 */
.L_x_63504:
        /* <DEDUP_REMOVED lines=9> */
.L_x_63508:
[----:B------:R-:W-:Y:S01]  /*2a070*/  IMAD.MOV.U32 R14, RZ, RZ, R29 ;  /* 0x000000ffff0e7224 */ /* 0x000fe200078e001d */
[----:B------:R-:W-:Y:S01]  /*2a080*/  MOV R30, R28 ;  /* 0x0000001c001e7202 */ /* 0x000fe20000000f00 */
[----:B------:R-:W-:Y:S02]  /*2a090*/  IMAD.MOV.U32 R29, RZ, RZ, R12 ;  /* 0x000000ffff1d7224 */ /* 0x000fe400078e000c */
[----:B------:R-:W-:Y:S02]  /*2a0a0*/  IMAD.MOV.U32 R28, RZ, RZ, R13 ;  /* 0x000000ffff1c7224 */ /* 0x000fe400078e000d */
.L_x_63509:
[----:B------:R-:W-:Y:S05]  /*2a0b0*/  BSYNC B1 ;  /* 0x0000000000017941 */ /* 0x000fea0003800000 */
.L_x_63507:
        /* <DEDUP_REMOVED lines=9> */
.L_x_63511:
[----:B------:R-:W-:Y:S01]  /*2a150*/  IMAD.MOV.U32 R13, RZ, RZ, R14 ;  /* 0x000000ffff0d7224 */ /* 0x000fe200078e000e */
[----:B------:R-:W-:Y:S01]  /*2a160*/  MOV R14, R21 ;  /* 0x00000015000e7202 */ /* 0x000fe20000000f00 */
[----:B------:R-:W-:Y:S02]  /*2a170*/  IMAD.MOV.U32 R12, RZ, RZ, R30 ;  /* 0x000000ffff0c7224 */ /* 0x000fe400078e001e */
[----:B------:R-:W-:Y:S02]  /*2a180*/  IMAD.MOV.U32 R30, RZ, RZ, R23 ;  /* 0x000000ffff1e7224 */ /* 0x000fe400078e0017 */
.L_x_63512:
[----:B------:R-:W-:Y:S05]  /*2a190*/  BSYNC B1 ;  /* 0x0000000000017941 */ /* 0x000fea0003800000 */
.L_x_63510:
        /* <DEDUP_REMOVED lines=9> */
.L_x_63514:
[----:B------:R-:W-:Y:S02]  /*2a230*/  IMAD.MOV.U32 R38, RZ, RZ, R13 ;  /* 0x000000ffff267224 */ /* 0x000fe400078e000d */
[----:B------:R-:W-:Y:S01]  /*2a240*/  IMAD.MOV.U32 R21, RZ, RZ, R12 ;  /* 0x000000ffff157224 */ /* 0x000fe200078e000c */
[----:B------:R-:W-:Y:S01]  /*2a250*/  MOV R12, R11 ;  /* 0x0000000b000c7202 */ /* 0x000fe20000000f00 */
[----:B------:R-:W-:Y:S02]  /*2a260*/  IMAD.MOV.U32 R13, RZ, RZ, R10 ;  /* 0x000000ffff0d7224 */ /* 0x000fe400078e000a */
.L_x_63515:
[----:B------:R-:W-:Y:S05]  /*2a270*/  BSYNC B1 ;  /* 0x0000000000017941 */ /* 0x000fea0003800000 */
.L_x_63513:
        /* <DEDUP_REMOVED lines=9> */
.L_x_63517:
[----:B------:R-:W-:Y:S02]  /*2a310*/  IMAD.MOV.U32 R10, RZ, RZ, R38 ;  /* 0x000000ffff0a7224 */ /* 0x000fe400078e0026 */
[----:B------:R-:W-:Y:S02]  /*2a320*/  IMAD.MOV.U32 R11, RZ, RZ, R21 ;  /* 0x000000ffff0b7224 */ /* 0x000fe400078e0015 */
[----:B------:R-:W-:Y:S02]  /*2a330*/  IMAD.MOV.U32 R38, RZ, RZ, R33 ;  /* 0x000000ffff267224 */ /* 0x000fe400078e0021 */
[----:B------:R-:W-:Y:S02]  /*2a340*/  IMAD.MOV.U32 R21, RZ, RZ, R32 ;  /* 0x000000ffff157224 */ /* 0x000fe400078e0020 */
.L_x_63518:
[----:B------:R-:W-:Y:S05]  /*2a350*/  BSYNC B1 ;  /* 0x0000000000017941 */ /* 0x000fea0003800000 */
.L_x_63516:
        /* <DEDUP_REMOVED lines=9> */
.L_x_63520:
[----:B------:R-:W-:Y:S02]  /*2a3f0*/  IMAD.MOV.U32 R32, RZ, RZ, R10 ;  /* 0x000000ffff207224 */ /* 0x000fe400078e000a */
[----:B------:R-:W-:Y:S02]  /*2a400*/  IMAD.MOV.U32 R40, RZ, RZ, R11 ;  /* 0x000000ffff287224 */ /* 0x000fe400078e000b */
[----:B------:R-:W-:Y:S02]  /*2a410*/  IMAD.MOV.U32 R10, RZ, RZ, R9 ;  /* 0x000000ffff0a7224 */ /* 0x000fe400078e0009 */
[----:B------:R-:W-:Y:S02]  /*2a420*/  IMAD.MOV.U32 R11, RZ, RZ, R8 ;  /* 0x000000ffff0b7224 */ /* 0x000fe400078e0008 */
.L_x_63521:
[----:B------:R-:W-:Y:S05]  /*2a430*/  BSYNC B1 ;  /* 0x0000000000017941 */ /* 0x000fea0003800000 */
.L_x_63519:
        /* <DEDUP_REMOVED lines=9> */
.L_x_63523:
[----:B------:R-:W-:Y:S02]  /*2a4d0*/  IMAD.MOV.U32 R9, RZ, RZ, R32 ;  /* 0x000000ffff097224 */ /* 0x000fe400078e0020 */
[----:B------:R-:W-:Y:S02]  /*2a4e0*/  IMAD.MOV.U32 R8, RZ, RZ, R40 ;  /* 0x000000ffff087224 */ /* 0x000fe400078e0028 */
[----:B------:R-:W-:Y:S02]  /*2a4f0*/  IMAD.MOV.U32 R32, RZ, RZ, R7 ;  /* 0x000000ffff207224 */ /* 0x000fe400078e0007 */
[----:B------:R-:W-:Y:S02]  /*2a500*/  IMAD.MOV.U32 R40, RZ, RZ, R35 ;  /* 0x000000ffff287224 */ /* 0x000fe400078e0023 */
.L_x_63524:
[----:B------:R-:W-:Y:S05]  /*2a510*/  BSYNC B1 ;  /* 0x0000000000017941 */ /* 0x000fea0003800000 */
.L_x_63522:
        /* <DEDUP_REMOVED lines=9> */
.L_x_63526:
[----:B------:R-:W-:Y:S01]  /*2a5b0*/  MOV R7, R9 ;  /* 0x0000000900077202 */ /* 0x000fe20000000f00 */
[----:B------:R-:W-:Y:S02]  /*2a5c0*/  IMAD.MOV.U32 R23, RZ, RZ, R8 ;  /* 0x000000ffff177224 */ /* 0x000fe400078e0008 */
[----:B------:R-:W-:Y:S02]  /*2a5d0*/  IMAD.MOV.U32 R9, RZ, RZ, R6 ;  /* 0x000000ffff097224 */ /* 0x000fe400078e0006 */
[----:B------:R-:W-:Y:S02]  /*2a5e0*/  IMAD.MOV.U32 R8, RZ, RZ, R25 ;  /* 0x000000ffff087224 */ /* 0x000fe400078e0019 */
.L_x_63527:
[----:B------:R-:W-:Y:S05]  /*2a5f0*/  BSYNC B1 ;  /* 0x0000000000017941 */ /* 0x000fea0003800000 */
.L_x_63525:
        /* <DEDUP_REMOVED lines=9> */
.L_x_63529:
[----:B------:R-:W-:Y:S01]  /*2a690*/  IMAD.MOV.U32 R6, RZ, RZ, R7 ;  /* 0x000000ffff067224 */ /* 0x000fe200078e0007 */
[----:B------:R-:W-:Y:S01]  /*2a6a0*/  MOV R25, R23 ;  /* 0x0000001700197202 */ /* 0x000fe20000000f00 */
[----:B------:R-:W-:Y:S02]  /*2a6b0*/  IMAD.MOV.U32 R7, RZ, RZ, R4 ;  /* 0x000000ffff077224 */ /* 0x000fe400078e0004 */
[----:B------:R-:W-:Y:S02]  /*2a6c0*/  IMAD.MOV.U32 R23, RZ, RZ, R34 ;  /* 0x000000ffff177224 */ /* 0x000fe400078e0022 */
.L_x_63530:
[----:B------:R-:W-:Y:S05]  /*2a6d0*/  BSYNC B1 ;  /* 0x0000000000017941 */ /* 0x000fea0003800000 */
.L_x_63528:
        /* <DEDUP_REMOVED lines=9> */
.L_x_63532:
[----:B------:R-:W-:Y:S01]  /*2a770*/  IMAD.MOV.U32 R4, RZ, RZ, R6 ;  /* 0x000000ffff047224 */ /* 0x000fe200078e0006 */
[----:B------:R-:W-:Y:S01]  /*2a780*/  MOV R6, R5 ;  /* 0x0000000500067202 */ /* 0x000fe20000000f00 */
[----:B------:R-:W-:Y:S02]  /*2a790*/  IMAD.MOV.U32 R34, RZ, RZ, R25 ;  /* 0x000000ffff227224 */ /* 0x000fe400078e0019 */
[----:B------:R-:W-:Y:S02]  /*2a7a0*/  IMAD.MOV.U32 R25, RZ, RZ, R36 ;  /* 0x000000ffff197224 */ /* 0x000fe400078e0024 */
.L_x_63533:
[----:B------:R-:W-:Y:S05]  /*2a7b0*/  BSYNC B1 ;  /* 0x0000000000017941 */ /* 0x000fea0003800000 */
.L_x_63531:
        /* <DEDUP_REMOVED lines=9> */
.L_x_63535:
[----:B------:R-:W-:Y:S02]  /*2a850*/  IMAD.MOV.U32 R5, RZ, RZ, R4 ;  /* 0x000000ffff057224 */ /* 0x000fe400078e0004 */
[----:B------:R-:W-:Y:S01]  /*2a860*/  IMAD.MOV.U32 R36, RZ, RZ, R34 ;  /* 0x000000ffff247224 */ /* 0x000fe200078e0022 */
[----:B------:R-:W-:Y:S01]  /*2a870*/  MOV R34, R27 ;  /* 0x0000001b00227202 */ /* 0x000fe20000000f00 */
[----:B------:R-:W-:Y:S02]  /*2a880*/  IMAD.MOV.U32 R4, RZ, RZ, R3 ;  /* 0x000000ffff047224 */ /* 0x000fe400078e0003 */
.L_x_63536:
[----:B------:R-:W-:Y:S05]  /*2a890*/  BSYNC B1 ;  /* 0x0000000000017941 */ /* 0x000fea0003800000 */
.L_x_63534:
        /* <DEDUP_REMOVED lines=9> */
.L_x_63538:
[----:B------:R-:W-:Y:S02]  /*2a930*/  IMAD.MOV.U32 R3, RZ, RZ, R5 ;  /* 0x000000ffff037224 */ /* 0x000fe400078e0005 */
[----:B------:R-:W-:Y:S02]  /*2a940*/  IMAD.MOV.U32 R42, RZ, RZ, R36 ;  /* 0x000000ffff2a7224 */ /* 0x000fe400078e0024 */
[----:B------:R-:W-:Y:S02]  /*2a950*/  IMAD.MOV.U32 R5, RZ, RZ, R2 ;  /* 0x000000ffff057224 */ /* 0x000fe400078e0002 */
[----:B------:R-:W-:Y:S02]  /*2a960*/  IMAD.MOV.U32 R36, RZ, RZ, R17 ;  /* 0x000000ffff247224 */ /* 0x000fe400078e0011 */
.L_x_63539:
[----:B------:R-:W-:Y:S05]  /*2a970*/  BSYNC B1 ;  /* 0x0000000000017941 */ /* 0x000fea0003800000 */
.L_x_63537:
        /* <DEDUP_REMOVED lines=9> */
.L_x_63541:
[----:B------:R-:W-:Y:S02]  /*2aa10*/  IMAD.MOV.U32 R2, RZ, RZ, R3 ;  /* 0x000000ffff027224 */ /* 0x000fe400078e0003 */
[----:B------:R-:W-:Y:S02]  /*2aa20*/  IMAD.MOV.U32 R17, RZ, RZ, R42 ;  /* 0x000000ffff117224 */ /* 0x000fe400078e002a */
[----:B------:R-:W-:Y:S02]  /*2aa30*/  IMAD.MOV.U32 R3, RZ, RZ, R16 ;  /* 0x000000ffff037224 */ /* 0x000fe400078e0010 */
[----:B------:R-:W-:Y:S02]  /*2aa40*/  IMAD.MOV.U32 R42, RZ, RZ, R37 ;  /* 0x000000ffff2a7224 */ /* 0x000fe400078e0025 */
.L_x_63542:
[----:B------:R-:W-:Y:S05]  /*2aa50*/  BSYNC B1 ;  /* 0x0000000000017941 */ /* 0x000fea0003800000 */
.L_x_63540:
        /* <DEDUP_REMOVED lines=16> */
.L_x_63544:
[----:B------:R-:W-:Y:S02]  /*2ab60*/  IMAD.MOV.U32 R16, RZ, RZ, R57 ;  /* 0x000000ffff107224 */ /* 0x000fe400078e0039 */
[----:B------:R-:W-:Y:S02]  /*2ab70*/  IMAD.MOV.U32 R24, RZ, RZ, R15 ;  /* 0x000000ffff187224 */ /* 0x000fe400078e000f */
[----:B------:R-:W-:Y:S02]  /*2ab80*/  IMAD.MOV.U32 R57, RZ, RZ, R18 ;  /* 0x000000ffff397224 */ /* 0x000fe400078e0012 */
[----:B------:R-:W-:Y:S02]  /*2ab90*/  IMAD.MOV.U32 R15, RZ, RZ, R26 ;  /* 0x000000ffff0f7224 */ /* 0x000fe400078e001a */
.L_x_63545:
[----:B------:R-:W-:Y:S05]  /*2aba0*/  BSYNC B1 ;  /* 0x0000000000017941 */ /* 0x000fea0003800000 */
.L_x_63543:
        /* <DEDUP_REMOVED lines=9> */
.L_x_63547:
[----:B------:R-:W-:Y:S02]  /*2ac40*/  IMAD.MOV.U32 R18, RZ, RZ, R16 ;  /* 0x000000ffff127224 */ /* 0x000fe400078e0010 */
[----:B------:R-:W-:Y:S02]  /*2ac50*/  IMAD.MOV.U32 R27, RZ, RZ, R24 ;  /* 0x000000ffff1b7224 */ /* 0x000fe400078e0018 */
[----:B------:R-:W-:Y:S02]  /*2ac60*/  IMAD.MOV.U32 R16, RZ, RZ, R19 ;  /* 0x000000ffff107224 */ /* 0x000fe400078e0013 */
[----:B------:R-:W-:Y:S02]  /*2ac70*/  IMAD.MOV.U32 R24, RZ, RZ, R39 ;  /* 0x000000ffff187224 */ /* 0x000fe400078e0027 */
.L_x_63548:
[----:B------:R-:W-:Y:S05]  /*2ac80*/  BSYNC B1 ;  /* 0x0000000000017941 */ /* 0x000fea0003800000 */
.L_x_63546:
        /* <DEDUP_REMOVED lines=9> */
.L_x_63550:
[----:B------:R-:W-:Y:S02]  /*2ad20*/  IMAD.MOV.U32 R19, RZ, RZ, R18 ;  /* 0x000000ffff137224 */ /* 0x000fe400078e0012 */
[----:B------:R-:W-:Y:S02]  /*2ad30*/  IMAD.MOV.U32 R31, RZ, RZ, R27 ;  /* 0x000000ffff1f7224 */ /* 0x000fe400078e001b */
[----:B------:R-:W-:Y:S02]  /*2ad40*/  IMAD.MOV.U32 R18, RZ, RZ, R29 ;  /* 0x000000ffff127224 */ /* 0x000fe400078e001d */
[----:B------:R-:W-:Y:S02]  /*2ad50*/  IMAD.MOV.U32 R27, RZ, RZ, R28 ;  /* 0x000000ffff1b7224 */ /* 0x000fe400078e001c */
.L_x_63551:
[----:B------:R-:W-:Y:S05]  /*2ad60*/  BSYNC B1 ;  /* 0x0000000000017941 */ /* 0x000fea0003800000 */
.L_x_63549:
        /* <DEDUP_REMOVED lines=9> */
.L_x_63553:
[----:B------:R-:W-:Y:S01]  /*2ae00*/  MOV R26, R19 ;  /* 0x00000013001a7202 */ /* 0x000fe20000000f00 */
[----:B------:R-:W-:Y:S02]  /*2ae10*/  IMAD.MOV.U32 R29, RZ, RZ, R31 ;  /* 0x000000ffff1d7224 */ /* 0x000fe400078e001f */
[----:B------:R-:W-:Y:S02]  /*2ae20*/  IMAD.MOV.U32 R19, RZ, RZ, R14 ;  /* 0x000000ffff137224 */ /* 0x000fe400078e000e */
[----:B------:R-:W-:Y:S02]  /*2ae30*/  IMAD.MOV.U32 R31, RZ, RZ, R30 ;  /* 0x000000ffff1f7224 */ /* 0x000fe400078e001e */
.L_x_63554:
[----:B------:R-:W-:Y:S05]  /*2ae40*/  BSYNC B1 ;  /* 0x0000000000017941 */ /* 0x000fea0003800000 */
.L_x_63552:
        /* <DEDUP_REMOVED lines=9> */
.L_x_63556:
[----:B------:R-:W-:Y:S01]  /*2aee0*/  IMAD.MOV.U32 R33, RZ, RZ, R26 ;  /* 0x000000ffff217224 */ /* 0x000fe200078e001a */
[----:B------:R-:W-:Y:S01]  /*2aef0*/  MOV R14, R29 ;  /* 0x0000001d000e7202 */ /* 0x000fe20000000f00 */
[----:B------:R-:W-:Y:S02]  /*2af00*/  IMAD.MOV.U32 R26, RZ, RZ, R13 ;  /* 0x000000ffff1a7224 */ /* 0x000fe400078e000d */
[----:B------:R-:W-:Y:S02]  /*2af10*/  IMAD.MOV.U32 R29, RZ, RZ, R12 ;  /* 0x000000ffff1d7224 */ /* 0x000fe400078e000c */
.L_x_63557:
[----:B------:R-:W-:Y:S05]  /*2af20*/  BSYNC B1 ;  /* 0x0000000000017941 */ /* 0x000fea0003800000 */
.L_x_63555:
        /* <DEDUP_REMOVED lines=9> */
.L_x_63559:
[----:B------:R-:W-:Y:S01]  /*2afc0*/  IMAD.MOV.U32 R13, RZ, RZ, R33 ;  /* 0x000000ffff0d7224 */ /* 0x000fe200078e0021 */
[----:B------:R-:W-:Y:S01]  /*2afd0*/  MOV R33, R38 ;  /* 0x0000002600217202 */ /* 0x000fe20000000f00 */
[----:B------:R-:W-:Y:S02]  /*2afe0*/  IMAD.MOV.U32 R12, RZ, RZ, R14 ;  /* 0x000000ffff0c7224 */ /* 0x000fe400078e000e */
[----:B------:R-:W-:Y:S02]  /*2aff0*/  IMAD.MOV.U32 R14, RZ, RZ, R21 ;  /* 0x000000ffff0e7224 */ /* 0x000fe400078e0015 */
.L_x_63560:
[----:B------:R-:W-:Y:S05]  /*2b000*/  BSYNC B1 ;  /* 0x0000000000017941 */ /* 0x000fea0003800000 */
.L_x_63558:
        /* <DEDUP_REMOVED lines=9> */
.L_x_63562:
[----:B------:R-:W-:Y:S02]  /*2b0a0*/  IMAD.MOV.U32 R21, RZ, RZ, R13 ;  /* 0x000000ffff157224 */ /* 0x000fe400078e000d */
[----:B------:R-:W-:Y:S01]  /*2b0b0*/  IMAD.MOV.U32 R35, RZ, RZ, R12 ;  /* 0x000000ffff237224 */ /* 0x000fe200078e000c */
[----:B------:R-:W-:Y:S01]  /*2b0c0*/  MOV R12, R11 ;  /* 0x0000000b000c7202 */ /* 0x000fe20000000f00 */
[----:B------:R-:W-:Y:S02]  /*2b0d0*/  IMAD.MOV.U32 R13, RZ, RZ, R10 ;  /* 0x000000ffff0d7224 */ /* 0x000fe400078e000a */
.L_x_63563:
[----:B------:R-:W-:Y:S05]  /*2b0e0*/  BSYNC B1 ;  /* 0x0000000000017941 */ /* 0x000fea0003800000 */
.L_x_63561:
        /* <DEDUP_REMOVED lines=9> */
.L_x_63565:
[----:B------:R-:W-:Y:S02]  /*2b180*/  IMAD.MOV.U32 R10, RZ, RZ, R21 ;  /* 0x000000ffff0a7224 */ /* 0x000fe400078e0015 */
[----:B------:R-:W-:Y:S02]  /*2b190*/  IMAD.MOV.U32 R11, RZ, RZ, R35 ;  /* 0x000000ffff0b7224 */ /* 0x000fe400078e0023 */
[----:B------:R-:W-:Y:S02]  /*2b1a0*/  IMAD.MOV.U32 R21, RZ, RZ, R32 ;  /* 0x000000ffff157224 */ /* 0x000fe400078e0020 */
[----:B------:R-:W-:Y:S02]  /*2b1b0*/  IMAD.MOV.U32 R35, RZ, RZ, R40 ;  /* 0x000000ffff237224 */ /* 0x000fe400078e0028 */
.L_x_63566:
[----:B------:R-:W-:Y:S05]  /*2b1c0*/  BSYNC B1 ;  /* 0x0000000000017941 */ /* 0x000fea0003800000 */
.L_x_63564:
        /* <DEDUP_REMOVED lines=9> */
.L_x_63568:
[----:B------:R-:W-:Y:S02]  /*2b260*/  IMAD.MOV.U32 R28, RZ, RZ, R10 ;  /* 0x000000ffff1c7224 */ /* 0x000fe400078e000a */
[----:B------:R-:W-:Y:S02]  /*2b270*/  IMAD.MOV.U32 R30, RZ, RZ, R11 ;  /* 0x000000ffff1e7224 */ /* 0x000fe400078e000b */
[----:B------:R-:W-:Y:S02]  /*2b280*/  IMAD.MOV.U32 R10, RZ, RZ, R9 ;  /* 0x000000ffff0a7224 */ /* 0x000fe400078e0009 */
[----:B------:R-:W-:Y:S02]  /*2b290*/  IMAD.MOV.U32 R11, RZ, RZ, R8 ;  /* 0x000000ffff0b7224 */ /* 0x000fe400078e0008 */
.L_x_63569:
[----:B------:R-:W-:Y:S05]  /*2b2a0*/  BSYNC B1 ;  /* 0x0000000000017941 */ /* 0x000fea0003800000 */
.L_x_63567:
        /* <DEDUP_REMOVED lines=9> */
.L_x_63571:
[----:B------:R-:W-:Y:S02]  /*2b340*/  IMAD.MOV.U32 R9, RZ, RZ, R28 ;  /* 0x000000ffff097224 */ /* 0x000fe400078e001c */
[----:B------:R-:W-:Y:S02]  /*2b350*/  IMAD.MOV.U32 R8, RZ, RZ, R30 ;  /* 0x000000ffff087224 */ /* 0x000fe400078e001e */
[----:B------:R-:W-:Y:S02]  /*2b360*/  IMAD.MOV.U32 R28, RZ, RZ, R7 ;  /* 0x000000ffff1c7224 */ /* 0x000fe400078e0007 */
[----:B------:R-:W-:Y:S02]  /*2b370*/  IMAD.MOV.U32 R30, RZ, RZ, R23 ;  /* 0x000000ffff1e7224 */ /* 0x000fe400078e0017 */
.L_x_63572:
[----:B------:R-:W-:Y:S05]  /*2b380*/  BSYNC B1 ;  /* 0x0000000000017941 */ /* 0x000fea0003800000 */
.L_x_63570:
        /* <DEDUP_REMOVED lines=9> */
.L_x_63574:
[----:B------:R-:W-:Y:S01]  /*2b420*/  MOV R7, R9 ;  /* 0x0000000900077202 */ /* 0x000fe20000000f00 */
[----:B------:R-:W-:Y:S02]  /*2b430*/  IMAD.MOV.U32 R23, RZ, RZ, R8 ;  /* 0x000000ffff177224 */ /* 0x000fe400078e0008 */
[----:B------:R-:W-:Y:S02]  /*2b440*/  IMAD.MOV.U32 R9, RZ, RZ, R6 ;  /* 0x000000ffff097224 */ /* 0x000fe400078e0006 */
[----:B------:R-:W-:Y:S02]  /*2b450*/  IMAD.MOV.U32 R8, RZ, RZ, R25 ;  /* 0x000000ffff087224 */ /* 0x000fe400078e0019 */
.L_x_63575:
[----:B------:R-:W-:Y:S05]  /*2b460*/  BSYNC B1 ;  /* 0x0000000000017941 */ /* 0x000fea0003800000 */
.L_x_63573:
        /* <DEDUP_REMOVED lines=9> */
.L_x_63577:
[----:B------:R-:W-:Y:S01]  /*2b500*/  IMAD.MOV.U32 R6, RZ, RZ, R7 ;  /* 0x000000ffff067224 */ /* 0x000fe200078e0007 */
[----:B------:R-:W-:Y:S01]  /*2b510*/  MOV R25, R23 ;  /* 0x0000001700197202 */ /* 0x000fe20000000f00 */
[----:B------:R-:W-:Y:S02]  /*2b520*/  IMAD.MOV.U32 R7, RZ, RZ, R4 ;  /* 0x000000ffff077224 */ /* 0x000fe400078e0004 */
[----:B------:R-:W-:Y:S02]  /*2b530*/  IMAD.MOV.U32 R23, RZ, RZ, R34 ;  /* 0x000000ffff177224 */ /* 0x000fe400078e0022 */
.L_x_63578:
[----:B------:R-:W-:Y:S05]  /*2b540*/  BSYNC B1 ;  /* 0x0000000000017941 */ /* 0x000fea0003800000 */
.L_x_63576:
        /* <DEDUP_REMOVED lines=9> */
.L_x_63580:
[----:B------:R-:W-:Y:S01]  /*2b5e0*/  IMAD.MOV.U32 R4, RZ, RZ, R6 ;  /* 0x000000ffff047224 */ /* 0x000fe200078e0006 */
[----:B------:R-:W-:Y:S01]  /*2b5f0*/  MOV R6, R5 ;  /* 0x0000000500067202 */ /* 0x000fe20000000f00 */
[----:B------:R-:W-:Y:S02]  /*2b600*/  IMAD.MOV.U32 R37, RZ, RZ, R25 ;  /* 0x000000ffff257224 */ /* 0x000fe400078e0019 */
[----:B------:R-:W-:Y:S02]  /*2b610*/  IMAD.MOV.U32 R25, RZ, RZ, R36 ;  /* 0x000000ffff197224 */ /* 0x000fe400078e0024 */
.L_x_63581:
[----:B------:R-:W-:Y:S05]  /*2b620*/  BSYNC B1 ;  /* 0x0000000000017941 */ /* 0x000fea0003800000 */
.L_x_63579:
        /* <DEDUP_REMOVED lines=9> */
.L_x_63583:
[----:B------:R-:W-:Y:S02]  /*2b6c0*/  IMAD.MOV.U32 R5, RZ, RZ, R4 ;  /* 0x000000ffff057224 */ /* 0x000fe400078e0004 */
[----:B------:R-:W-:Y:S01]  /*2b6d0*/  IMAD.MOV.U32 R32, RZ, RZ, R37 ;  /* 0x000000ffff207224 */ /* 0x000fe200078e0025 */
[----:B------:R-:W-:Y:S01]  /*2b6e0*/  MOV R37, R42 ;  /* 0x0000002a00257202 */ /* 0x000fe20000000f00 */
[----:B------:R-:W-:Y:S02]  /*2b6f0*/  IMAD.MOV.U32 R4, RZ, RZ, R3 ;  /* 0x000000ffff047224 */ /* 0x000fe400078e0003 */
.L_x_63584:
[----:B------:R-:W-:Y:S05]  /*2b700*/  BSYNC B1 ;  /* 0x0000000000017941 */ /* 0x000fea0003800000 */
.L_x_63582:
        /* <DEDUP_REMOVED lines=9> */
.L_x_63586:
[----:B------:R-:W-:Y:S02]  /*2b7a0*/  IMAD.MOV.U32 R3, RZ, RZ, R5 ;  /* 0x000000ffff037224 */ /* 0x000fe400078e0005 */
[----:B------:R-:W-:Y:S02]  /*2b7b0*/  IMAD.MOV.U32 R34, RZ, RZ, R32 ;  /* 0x000000ffff227224 */ /* 0x000fe400078e0020 */
[----:B------:R-:W-:Y:S02]  /*2b7c0*/  IMAD.MOV.U32 R5, RZ, RZ, R2 ;  /* 0x000000ffff057224 */ /* 0x000fe400078e0002 */
[----:B------:R-:W-:Y:S02]  /*2b7d0*/  IMAD.MOV.U32 R32, RZ, RZ, R17 ;  /* 0x000000ffff207224 */ /* 0x000fe400078e0011 */
.L_x_63587:
[----:B------:R-:W-:Y:S05]  /*2b7e0*/  BSYNC B1 ;  /* 0x0000000000017941 */ /* 0x000fea0003800000 */
.L_x_63585:
        /* <DEDUP_REMOVED lines=16> */
.L_x_63589:
[----:B------:R-:W-:Y:S02]  /*2b8f0*/  IMAD.MOV.U32 R2, RZ, RZ, R57 ;  /* 0x000000ffff027224 */ /* 0x000fe400078e0039 */
[----:B------:R-:W-:Y:S01]  /*2b900*/  IMAD.MOV.U32 R22, RZ, RZ, R15 ;  /* 0x000000ffff167224 */ /* 0x000fe200078e000f */
[----:B------:R-:W-:Y:S01]  /*2b910*/  MOV R15, R24 ;  /* 0x00000018000f7202 */ /* 0x000fe20000000f00 */
[----:B------:R-:W-:Y:S02]  /*2b920*/  IMAD.MOV.U32 R57, RZ, RZ, R16 ;  /* 0x000000ffff397224 */ /* 0x000fe400078e0010 */
.L_x_63590:
[----:B------:R-:W-:Y:S05]  /*2b930*/  BSYNC B1 ;  /* 0x0000000000017941 */ /* 0x000fea0003800000 */
.L_x_63588:
        /* <DEDUP_REMOVED lines=9> */
.L_x_63592:
[----:B------:R-:W-:Y:S02]  /*2b9d0*/  IMAD.MOV.U32 R16, RZ, RZ, R2 ;  /* 0x000000ffff107224 */ /* 0x000fe400078e0002 */
[----:B------:R-:W-:Y:S02]  /*2b9e0*/  IMAD.MOV.U32 R17, RZ, RZ, R22 ;  /* 0x000000ffff117224 */ /* 0x000fe400078e0016 */
[----:B------:R-:W-:Y:S02]  /*2b9f0*/  IMAD.MOV.U32 R2, RZ, RZ, R18 ;  /* 0x000000ffff027224 */ /* 0x000fe400078e0012 */
[----:B------:R-:W-:Y:S02]  /*2ba00*/  IMAD.MOV.U32 R22, RZ, RZ, R27 ;  /* 0x000000ffff167224 */ /* 0x000fe400078e001b */
.L_x_63593:
[----:B------:R-:W-:Y:S05]  /*2ba10*/  BSYNC B1 ;  /* 0x0000000000017941 */ /* 0x000fea0003800000 */
.L_x_63591:
        /* <DEDUP_REMOVED lines=9> */
.L_x_63595:
[----:B------:R-:W-:Y:S02]  /*2bab0*/  IMAD.MOV.U32 R18, RZ, RZ, R16 ;  /* 0x000000ffff127224 */ /* 0x000fe400078e0010 */
[----:B------:R-:W-:Y:S02]  /*2bac0*/  IMAD.MOV.U32 R24, RZ, RZ, R17 ;  /* 0x000000ffff187224 */ /* 0x000fe400078e0011 */
[----:B------:R-:W-:Y:S02]  /*2bad0*/  IMAD.MOV.U32 R16, RZ, RZ, R19 ;  /* 0x000000ffff107224 */ /* 0x000fe400078e0013 */
[----:B------:R-:W-:Y:S02]  /*2bae0*/  IMAD.MOV.U32 R17, RZ, RZ, R31 ;  /* 0x000000ffff117224 */ /* 0x000fe400078e001f */
.L_x_63596:
[----:B------:R-:W-:Y:S05]  /*2baf0*/  BSYNC B1 ;  /* 0x0000000000017941 */ /* 0x000fea0003800000 */
.L_x_63594:
        /* <DEDUP_REMOVED lines=9> */
.L_x_63598:
[----:B------:R-:W-:Y:S02]  /*2bb90*/  IMAD.MOV.U32 R19, RZ, RZ, R18 ;  /* 0x000000ffff137224 */ /* 0x000fe400078e0012 */
[----:B------:R-:W-:Y:S02]  /*2bba0*/  IMAD.MOV.U32 R27, RZ, RZ, R24 ;  /* 0x000000ffff1b7224 */ /* 0x000fe400078e0018 */
[----:B------:R-:W-:Y:S02]  /*2bbb0*/  IMAD.MOV.U32 R18, RZ, RZ, R26 ;  /* 0x000000ffff127224 */ /* 0x000fe400078e001a */
[----:B------:R-:W-:Y:S02]  /*2bbc0*/  IMAD.MOV.U32 R24, RZ, RZ, R29 ;  /* 0x000000ffff187224 */ /* 0x000fe400078e001d */
.L_x_63599:
[----:B------:R-:W-:Y:S05]  /*2bbd0*/  BSYNC B1 ;  /* 0x0000000000017941 */ /* 0x000fea0003800000 */
.L_x_63597:
        /* <DEDUP_REMOVED lines=9> */
.L_x_63601:
[----:B------:R-:W-:Y:S01]  /*2bc70*/  MOV R26, R19 ;  /* 0x00000013001a7202 */ /* 0x000fe20000000f00 */
[----:B------:R-:W-:Y:S02]  /*2bc80*/  IMAD.MOV.U32 R29, RZ, RZ, R27 ;  /* 0x000000ffff1d7224 */ /* 0x000fe400078e001b */
[----:B------:R-:W-:Y:S02]  /*2bc90*/  IMAD.MOV.U32 R19, RZ, RZ, R33 ;  /* 0x000000ffff137224 */ /* 0x000fe400078e0021 */
[----:B------:R-:W-:Y:S02]  /*2bca0*/  IMAD.MOV.U32 R27, RZ, RZ, R14 ;  /* 0x000000ffff1b7224 */ /* 0x000fe400078e000e */
.L_x_63602:
[----:B------:R-:W-:Y:S05]  /*2bcb0*/  BSYNC B1 ;  /* 0x0000000000017941 */ /* 0x000fea0003800000 */
.L_x_63600:
        /* <DEDUP_REMOVED lines=9> */
.L_x_63604:
[----:B------:R-:W-:Y:S01]  /*2bd50*/  IMAD.MOV.U32 R31, RZ, RZ, R26 ;  /* 0x000000ffff1f7224 */ /* 0x000fe200078e001a */
[----:B------:R-:W-:Y:S01]  /*2bd60*/  MOV R33, R29 ;  /* 0x0000001d00217202 */ /* 0x000fe20000000f00 */
[----:B------:R-:W-:Y:S02]  /*2bd70*/  IMAD.MOV.U32 R26, RZ, RZ, R13 ;  /* 0x000000ffff1a7224 */ /* 0x000fe400078e000d */
[----:B------:R-:W-:Y:S02]  /*2bd80*/  IMAD.MOV.U32 R29, RZ, RZ, R12 ;  /* 0x000000ffff1d7224 */ /* 0x000fe400078e000c */
.L_x_63605:
[----:B------:R-:W-:Y:S05]  /*2bd90*/  BSYNC B1 ;  /* 0x0000000000017941 */ /* 0x000fea0003800000 */
.L_x_63603:
        /* <DEDUP_REMOVED lines=9> */
.L_x_63607:
[----:B------:R-:W-:Y:S01]  /*2be30*/  IMAD.MOV.U32 R36, RZ, RZ, R31 ;  /* 0x000000ffff247224 */ /* 0x000fe200078e001f */
[----:B------:R-:W-:Y:S01]  /*2be40*/  MOV R31, R21 ;  /* 0x00000015001f7202 */ /* 0x000fe20000000f00 */
[----:B------:R-:W-:Y:S02]  /*2be50*/  IMAD.MOV.U32 R38, RZ, RZ, R33 ;  /* 0x000000ffff267224 */ /* 0x000fe400078e0021 */
[----:B------:R-:W-:Y:S02]  /*2be60*/  IMAD.MOV.U32 R33, RZ, RZ, R35 ;  /* 0x000000ffff217224 */ /* 0x000fe400078e0023 */
.L_x_63608:
[----:B------:R-:W-:Y:S05]  /*2be70*/  BSYNC B1 ;  /* 0x0000000000017941 */ /* 0x000fea0003800000 */
.L_x_63606:
        /* <DEDUP_REMOVED lines=9> */
.L_x_63610:
[----:B------:R-:W-:Y:S02]  /*2bf10*/  IMAD.MOV.U32 R21, RZ, RZ, R36 ;  /* 0x000000ffff157224 */ /* 0x000fe400078e0024 */
[----:B------:R-:W-:Y:S01]  /*2bf20*/  IMAD.MOV.U32 R35, RZ, RZ, R38 ;  /* 0x000000ffff237224 */ /* 0x000fe200078e0026 */
[----:B------:R-:W-:Y:S01]  /*2bf30*/  MOV R38, R11 ;  /* 0x0000000b00267202 */ /* 0x000fe20000000f00 */
[----:B------:R-:W-:Y:S02]  /*2bf40*/  IMAD.MOV.U32 R36, RZ, RZ, R10 ;  /* 0x000000ffff247224 */ /* 0x000fe400078e000a */
.L_x_63611:
[----:B------:R-:W-:Y:S05]  /*2bf50*/  BSYNC B1 ;  /* 0x0000000000017941 */ /* 0x000fea0003800000 */
.L_x_63609:
        /* <DEDUP_REMOVED lines=9> */
.L_x_63613:
[----:B------:R-:W-:Y:S02]  /*2bff0*/  IMAD.MOV.U32 R40, RZ, RZ, R21 ;  /* 0x000000ffff287224 */ /* 0x000fe400078e0015 */
[----:B------:R-:W-:Y:S02]  /*2c000*/  IMAD.MOV.U32 R39, RZ, RZ, R35 ;  /* 0x000000ffff277224 */ /* 0x000fe400078e0023 */
[----:B------:R-:W-:Y:S02]  /*2c010*/  IMAD.MOV.U32 R21, RZ, RZ, R28 ;  /* 0x000000ffff157224 */ /* 0x000fe400078e001c */
[----:B------:R-:W-:Y:S02]  /*2c020*/  IMAD.MOV.U32 R35, RZ, RZ, R30 ;  /* 0x000000ffff237224 */ /* 0x000fe400078e001e */
.L_x_63614:
[----:B------:R-:W-:Y:S05]  /*2c030*/  BSYNC B1 ;  /* 0x0000000000017941 */ /* 0x000fea0003800000 */
.L_x_63612:
        /* <DEDUP_REMOVED lines=9> */
.L_x_63616:
[----:B------:R-:W-:Y:S02]  /*2c0d0*/  IMAD.MOV.U32 R28, RZ, RZ, R40 ;  /* 0x000000ffff1c7224 */ /* 0x000fe400078e0028 */
[----:B------:R-:W-:Y:S02]  /*2c0e0*/  IMAD.MOV.U32 R30, RZ, RZ, R39 ;  /* 0x000000ffff1e7224 */ /* 0x000fe400078e0027 */
[----:B------:R-:W-:Y:S02]  /*2c0f0*/  IMAD.MOV.U32 R40, RZ, RZ, R9 ;  /* 0x000000ffff287224 */ /* 0x000fe400078e0009 */
[----:B------:R-:W-:Y:S02]  /*2c100*/  IMAD.MOV.U32 R39, RZ, RZ, R8 ;  /* 0x000000ffff277224 */ /* 0x000fe400078e0008 */
.L_x_63617:
[----:B------:R-:W-:Y:S05]  /*2c110*/  BSYNC B1 ;  /* 0x0000000000017941 */ /* 0x000fea0003800000 */
.L_x_63615:
        /* <DEDUP_REMOVED lines=9> */
.L_x_63619:
[----:B------:R-:W-:Y:S02]  /*2c1b0*/  IMAD.MOV.U32 R42, RZ, RZ, R28 ;  /* 0x000000ffff2a7224 */ /* 0x000fe400078e001c */
[----:B------:R-:W-:Y:S02]  /*2c1c0*/  IMAD.MOV.U32 R44, RZ, RZ, R30 ;  /* 0x000000ffff2c7224 */ /* 0x000fe400078e001e */
[----:B------:R-:W-:Y:S02]  /*2c1d0*/  IMAD.MOV.U32 R28, RZ, RZ, R7 ;  /* 0x000000ffff1c7224 */ /* 0x000fe400078e0007 */
[----:B------:R-:W-:Y:S02]  /*2c1e0*/  IMAD.MOV.U32 R30, RZ, RZ, R23 ;  /* 0x000000ffff1e7224 */ /* 0x000fe400078e0017 */
.L_x_63620:
[----:B------:R-:W-:Y:S05]  /*2c1f0*/  BSYNC B1 ;  /* 0x0000000000017941 */ /* 0x000fea0003800000 */
.L_x_63618:
        /* <DEDUP_REMOVED lines=9> */
.L_x_63622:
[----:B------:R-:W-:Y:S01]  /*2c290*/  MOV R23, R42 ;  /* 0x0000002a00177202 */ /* 0x000fe20000000f00 */
[----:B------:R-:W-:Y:S02]  /*2c2a0*/  IMAD.MOV.U32 R46, RZ, RZ, R44 ;  /* 0x000000ffff2e7224 */ /* 0x000fe400078e002c */
[----:B------:R-:W-:Y:S02]  /*2c2b0*/  IMAD.MOV.U32 R42, RZ, RZ, R6 ;  /* 0x000000ffff2a7224 */ /* 0x000fe400078e0006 */
[----:B------:R-:W-:Y:S02]  /*2c2c0*/  IMAD.MOV.U32 R44, RZ, RZ, R25 ;  /* 0x000000ffff2c7224 */ /* 0x000fe400078e0019 */
.L_x_63623:
[----:B------:R-:W-:Y:S05]  /*2c2d0*/  BSYNC B1 ;  /* 0x0000000000017941 */ /* 0x000fea0003800000 */
.L_x_63621:
        /* <DEDUP_REMOVED lines=9> */
.L_x_63625:
[----:B------:R-:W-:Y:S01]  /*2c370*/  IMAD.MOV.U32 R48, RZ, RZ, R23 ;  /* 0x000000ffff307224 */ /* 0x000fe200078e0017 */
[----:B------:R-:W-:Y:S01]  /*2c380*/  MOV R25, R46 ;  /* 0x0000002e00197202 */ /* 0x000fe20000000f00 */
[----:B------:R-:W-:Y:S02]  /*2c390*/  IMAD.MOV.U32 R23, RZ, RZ, R4 ;  /* 0x000000ffff177224 */ /* 0x000fe400078e0004 */
[----:B------:R-:W-:Y:S02]  /*2c3a0*/  IMAD.MOV.U32 R46, RZ, RZ, R37 ;  /* 0x000000ffff2e7224 */ /* 0x000fe400078e0025 */
.L_x_63626:
[----:B------:R-:W-:Y:S05]  /*2c3b0*/  BSYNC B1 ;  /* 0x0000000000017941 */ /* 0x000fea0003800000 */
.L_x_63624:
        /* <DEDUP_REMOVED lines=9> */
.L_x_63628:
[----:B------:R-:W-:Y:S01]  /*2c450*/  IMAD.MOV.U32 R37, RZ, RZ, R48 ;  /* 0x000000ffff257224 */ /* 0x000fe200078e0030 */
[----:B------:R-:W-:Y:S01]  /*2c460*/  MOV R48, R5 ;  /* 0x0000000500307202 */ /* 0x000fe20000000f00 */
[----:B------:R-:W-:Y:S02]  /*2c470*/  IMAD.MOV.U32 R47, RZ, RZ, R25 ;  /* 0x000000ffff2f7224 */ /* 0x000fe400078e0019 */
[----:B------:R-:W-:Y:S02]  /*2c480*/  IMAD.MOV.U32 R25, RZ, RZ, R32 ;  /* 0x000000ffff197224 */ /* 0x000fe400078e0020 */
.L_x_63629:
[----:B------:R-:W-:Y:S05]  /*2c490*/  BSYNC B1 ;  /* 0x0000000000017941 */ /* 0x000fea0003800000 */
.L_x_63627:
        /* <DEDUP_REMOVED lines=9> */
.L_x_63631:
[----:B------:R-:W-:Y:S02]  /*2c530*/  IMAD.MOV.U32 R32, RZ, RZ, R37 ;  /* 0x000000ffff207224 */ /* 0x000fe400078e0025 */
[----:B------:R-:W-:Y:S01]  /*2c540*/  IMAD.MOV.U32 R52, RZ, RZ, R47 ;  /* 0x000000ffff347224 */ /* 0x000fe200078e002f */
[----:B------:R-:W-:Y:S01]  /*2c550*/  MOV R47, R34 ;  /* 0x00000022002f7202 */ /* 0x000fe20000000f00 */
[----:B------:R-:W-:Y:S02]  /*2c560*/  IMAD.MOV.U32 R37, RZ, RZ, R3 ;  /* 0x000000ffff257224 */ /* 0x000fe400078e0003 */
.L_x_63632:
[----:B------:R-:W-:Y:S05]  /*2c570*/  BSYNC B1 ;  /* 0x0000000000017941 */ /* 0x000fea0003800000 */
.L_x_63630:
        /* <DEDUP_REMOVED lines=16> */
.L_x_63634:
[----:B------:R-:W-:Y:S01]  /*2c680*/  IMAD.MOV.U32 R56, RZ, RZ, R57 ;  /* 0x000000ffff387224 */ /* 0x000fe200078e0039 */
[----:B------:R-:W-:Y:S01]  /*2c690*/  MOV R57, R2 ;  /* 0x0000000200397202 */ /* 0x000fe20000000f00 */
[----:B------:R-:W-:Y:S02]  /*2c6a0*/  IMAD.MOV.U32 R14, RZ, RZ, R15 ;  /* 0x000000ffff0e7224 */ /* 0x000fe400078e000f */
[----:B------:R-:W-:Y:S02]  /*2c6b0*/  IMAD.MOV.U32 R15, RZ, RZ, R22 ;  /* 0x000000ffff0f7224 */ /* 0x000fe400078e0016 */
.L_x_63635:
[----:B------:R-:W-:Y:S05]  /*2c6c0*/  BSYNC B1 ;  /* 0x0000000000017941 */ /* 0x000fea0003800000 */
.L_x_63633:
        /* <DEDUP_REMOVED lines=9> */
.L_x_63637:
[----:B------:R-:W-:Y:S02]  /*2c760*/  IMAD.MOV.U32 R59, RZ, RZ, R56 ;  /* 0x000000ffff3b7224 */ /* 0x000fe400078e0038 */
[----:B------:R-:W-:Y:S01]  /*2c770*/  IMAD.MOV.U32 R13, RZ, RZ, R14 ;  /* 0x000000ffff0d7224 */ /* 0x000fe200078e000e */
[----:B------:R-:W-:Y:S01]  /*2c780*/  MOV R14, R17 ;  /* 0x00000011000e7202 */ /* 0x000fe20000000f00 */
[----:B------:R-:W-:Y:S02]  /*2c790*/  IMAD.MOV.U32 R56, RZ, RZ, R16 ;  /* 0x000000ffff387224 */ /* 0x000fe400078e0010 */
.L_x_63638:
[----:B------:R-:W-:Y:S05]  /*2c7a0*/  BSYNC B1 ;  /* 0x0000000000017941 */ /* 0x000fea0003800000 */
.L_x_63636:
        /* <DEDUP_REMOVED lines=9> */
.L_x_63640:
[----:B------:R-:W-:Y:S02]  /*2c840*/  IMAD.MOV.U32 R58, RZ, RZ, R59 ;  /* 0x000000ffff3a7224 */ /* 0x000fe400078e003b */
[----:B------:R-:W-:Y:S02]  /*2c850*/  IMAD.MOV.U32 R12, RZ, RZ, R13 ;  /* 0x000000ffff0c7224 */ /* 0x000fe400078e000d */
[----:B------:R-:W-:Y:S02]  /*2c860*/  IMAD.MOV.U32 R59, RZ, RZ, R18 ;  /* 0x000000ffff3b7224 */ /* 0x000fe400078e0012 */
[----:B------:R-:W-:Y:S02]  /*2c870*/  IMAD.MOV.U32 R13, RZ, RZ, R24 ;  /* 0x000000ffff0d7224 */ /* 0x000fe400078e0018 */
.L_x_63641:
[----:B------:R-:W-:Y:S05]  /*2c880*/  BSYNC B1 ;  /* 0x0000000000017941 */ /* 0x000fea0003800000 */
.L_x_63639:
        /* <DEDUP_REMOVED lines=9> */
.L_x_63643:
[----:B------:R-:W-:Y:S02]  /*2c920*/  IMAD.MOV.U32 R61, RZ, RZ, R58 ;  /* 0x000000ffff3d7224 */ /* 0x000fe400078e003a */
[----:B------:R-:W-:Y:S02]  /*2c930*/  IMAD.MOV.U32 R11, RZ, RZ, R12 ;  /* 0x000000ffff0b7224 */ /* 0x000fe400078e000c */
[----:B------:R-:W-:Y:S02]  /*2c940*/  IMAD.MOV.U32 R58, RZ, RZ, R19 ;  /* 0x000000ffff3a7224 */ /* 0x000fe400078e0013 */
[----:B------:R-:W-:Y:S02]  /*2c950*/  IMAD.MOV.U32 R12, RZ, RZ, R27 ;  /* 0x000000ffff0c7224 */ /* 0x000fe400078e001b */
.L_x_63644:
[----:B------:R-:W-:Y:S05]  /*2c960*/  BSYNC B1 ;  /* 0x0000000000017941 */ /* 0x000fea0003800000 */
.L_x_63642:
        /* <DEDUP_REMOVED lines=9> */
.L_x_63646:
[----:B------:R-:W-:Y:S02]  /*2ca00*/  IMAD.MOV.U32 R60, RZ, RZ, R61 ;  /* 0x000000ffff3c7224 */ /* 0x000fe400078e003d */
[----:B------:R-:W-:Y:S02]  /*2ca10*/  IMAD.MOV.U32 R10, RZ, RZ, R11 ;  /* 0x000000ffff0a7224 */ /* 0x000fe400078e000b */
[----:B------:R-:W-:Y:S02]  /*2ca20*/  IMAD.MOV.U32 R61, RZ, RZ, R26 ;  /* 0x000000ffff3d7224 */ /* 0x000fe400078e001a */
[----:B------:R-:W-:Y:S02]  /*2ca30*/  IMAD.MOV.U32 R11, RZ, RZ, R29 ;  /* 0x000000ffff0b7224 */ /* 0x000fe400078e001d */
.L_x_63647:
[----:B------:R-:W-:Y:S05]  /*2ca40*/  BSYNC B1 ;  /* 0x0000000000017941 */ /* 0x000fea0003800000 */
.L_x_63645:
        /* <DEDUP_REMOVED lines=9> */
.L_x_63649:
[----:B------:R-:W-:Y:S01]  /*2cae0*/  MOV R63, R60 ;  /* 0x0000003c003f7202 */ /* 0x000fe20000000f00 */
[----:B------:R-:W-:Y:S02]  /*2caf0*/  IMAD.MOV.U32 R9, RZ, RZ, R10 ;  /* 0x000000ffff097224 */ /* 0x000fe400078e000a */
[----:B------:R-:W-:Y:S02]  /*2cb00*/  IMAD.MOV.U32 R60, RZ, RZ, R31 ;  /* 0x000000ffff3c7224 */ /* 0x000fe400078e001f */
[----:B------:R-:W-:Y:S02]  /*2cb10*/  IMAD.MOV.U32 R10, RZ, RZ, R33 ;  /* 0x000000ffff0a7224 */ /* 0x000fe400078e0021 */
.L_x_63650:
[----:B------:R-:W-:Y:S05]  /*2cb20*/  BSYNC B1 ;  /* 0x0000000000017941 */ /* 0x000fea0003800000 */
.L_x_63648:
        /* <DEDUP_REMOVED lines=9> */
.L_x_63652:
[----:B------:R-:W-:Y:S01]  /*2cbc0*/  IMAD.MOV.U32 R62, RZ, RZ, R63 ;  /* 0x000000ffff3e7224 */ /* 0x000fe200078e003f */
[----:B------:R-:W-:Y:S01]  /*2cbd0*/  MOV R8, R9 ;  /* 0x0000000900087202 */ /* 0x000fe20000000f00 */
[----:B------:R-:W-:Y:S02]  /*2cbe0*/  IMAD.MOV.U32 R63, RZ, RZ, R36 ;  /* 0x000000ffff3f7224 */ /* 0x000fe400078e0024 */
[----:B------:R-:W-:Y:S02]  /*2cbf0*/  IMAD.MOV.U32 R9, RZ, RZ, R38 ;  /* 0x000000ffff097224 */ /* 0x000fe400078e0026 */
.L_x_63653:
[----:B------:R-:W-:Y:S05]  /*2cc00*/  BSYNC B1 ;  /* 0x0000000000017941 */ /* 0x000fea0003800000 */
.L_x_63651:
        /* <DEDUP_REMOVED lines=9> */
.L_x_63655:
[----:B------:R-:W-:Y:S01]  /*2cca0*/  IMAD.MOV.U32 R65, RZ, RZ, R62 ;  /* 0x000000ffff417224 */ /* 0x000fe200078e003e */
[----:B------:R-:W-:Y:S01]  /*2ccb0*/  MOV R62, R21 ;  /* 0x00000015003e7202 */ /* 0x000fe20000000f00 */
[----:B------:R-:W-:Y:S02]  /*2ccc0*/  IMAD.MOV.U32 R7, RZ, RZ, R8 ;  /* 0x000000ffff077224 */ /* 0x000fe400078e0008 */
[----:B------:R-:W-:Y:S02]  /*2ccd0*/  IMAD.MOV.U32 R8, RZ, RZ, R35 ;  /* 0x000000ffff087224 */ /* 0x000fe400078e0023 */
.L_x_63656:
[----:B------:R-:W-:Y:S05]  /*2cce0*/  BSYNC B1 ;  /* 0x0000000000017941 */ /* 0x000fea0003800000 */
.L_x_63654:
        /* <DEDUP_REMOVED lines=9> */
.L_x_63658:
[----:B------:R-:W-:Y:S02]  /*2cd80*/  IMAD.MOV.U32 R64, RZ, RZ, R65 ;  /* 0x000000ffff407224 */ /* 0x000fe400078e0041 */
[----:B------:R-:W-:Y:S01]  /*2cd90*/  IMAD.MOV.U32 R6, RZ, RZ, R7 ;  /* 0x000000ffff067224 */ /* 0x000fe200078e0007 */
[----:B------:R-:W-:Y:S01]  /*2cda0*/  MOV R7, R39 ;  /* 0x0000002700077202 */ /* 0x000fe20000000f00 */
[----:B------:R-:W-:Y:S02]  /*2cdb0*/  IMAD.MOV.U32 R65, RZ, RZ, R40 ;  /* 0x000000ffff417224 */ /* 0x000fe400078e0028 */
.L_x_63659:
[----:B------:R-:W-:Y:S05]  /*2cdc0*/  BSYNC B1 ;  /* 0x0000000000017941 */ /* 0x000fea0003800000 */
.L_x_63657:
        /* <DEDUP_REMOVED lines=9> */
.L_x_63661:
[----:B------:R-:W-:Y:S02]  /*2ce60*/  IMAD.MOV.U32 R67, RZ, RZ, R64 ;  /* 0x000000ffff437224 */ /* 0x000fe400078e0040 */
[----:B------:R-:W-:Y:S02]  /*2ce70*/  IMAD.MOV.U32 R5, RZ, RZ, R6 ;  /* 0x000000ffff057224 */ /* 0x000fe400078e0006 */
[----:B------:R-:W-:Y:S02]  /*2ce80*/  IMAD.MOV.U32 R64, RZ, RZ, R28 ;  /* 0x000000ffff407224 */ /* 0x000fe400078e001c */
[----:B------:R-:W-:Y:S02]  /*2ce90*/  IMAD.MOV.U32 R6, RZ, RZ, R30 ;  /* 0x000000ffff067224 */ /* 0x000fe400078e001e */
.L_x_63662:
[----:B------:R-:W-:Y:S05]  /*2cea0*/  BSYNC B1 ;  /* 0x0000000000017941 */ /* 0x000fea0003800000 */
.L_x_63660:
        /* <DEDUP_REMOVED lines=9> */
.L_x_63664:
[----:B------:R-:W-:Y:S02]  /*2cf40*/  IMAD.MOV.U32 R66, RZ, RZ, R67 ;  /* 0x000000ffff427224 */ /* 0x000fe400078e0043 */
[----:B------:R-:W-:Y:S02]  /*2cf50*/  IMAD.MOV.U32 R4, RZ, RZ, R5 ;  /* 0x000000ffff047224 */ /* 0x000fe400078e0005 */
[----:B------:R-:W-:Y:S02]  /*2cf60*/  IMAD.MOV.U32 R67, RZ, RZ, R42 ;  /* 0x000000ffff437224 */ /* 0x000fe400078e002a */
[----:B------:R-:W-:Y:S02]  /*2cf70*/  IMAD.MOV.U32 R5, RZ, RZ, R44 ;  /* 0x000000ffff057224 */ /* 0x000fe400078e002c */
.L_x_63665:
[----:B------:R-:W-:Y:S05]  /*2cf80*/  BSYNC B1 ;  /* 0x0000000000017941 */ /* 0x000fea0003800000 */
.L_x_63663:
        /* <DEDUP_REMOVED lines=9> */
.L_x_63667:
[----:B------:R-:W-:Y:S02]  /*2d020*/  IMAD.MOV.U32 R69, RZ, RZ, R66 ;  /* 0x000000ffff457224 */ /* 0x000fe400078e0042 */
[----:B------:R-:W-:Y:S02]  /*2d030*/  IMAD.MOV.U32 R3, RZ, RZ, R4 ;  /* 0x000000ffff037224 */ /* 0x000fe400078e0004 */
[----:B------:R-:W-:Y:S02]  /*2d040*/  IMAD.MOV.U32 R66, RZ, RZ, R23 ;  /* 0x000000ffff427224 */ /* 0x000fe400078e0017 */
[----:B------:R-:W-:Y:S02]  /*2d050*/  IMAD.MOV.U32 R4, RZ, RZ, R46 ;  /* 0x000000ffff047224 */ /* 0x000fe400078e002e */
.L_x_63668:
[----:B------:R-:W-:Y:S05]  /*2d060*/  BSYNC B1 ;  /* 0x0000000000017941 */ /* 0x000fea0003800000 */
.L_x_63666:
        /* <DEDUP_REMOVED lines=9> */
.L_x_63670:
[----:B------:R-:W-:Y:S01]  /*2d100*/  MOV R68, R69 ;  /* 0x0000004500447202 */ /* 0x000fe20000000f00 */
[----:B------:R-:W-:Y:S02]  /*2d110*/  IMAD.MOV.U32 R2, RZ, RZ, R3 ;  /* 0x000000ffff027224 */ /* 0x000fe400078e0003 */
[----:B------:R-:W-:Y:S02]  /*2d120*/  IMAD.MOV.U32 R69, RZ, RZ, R48 ;  /* 0x000000ffff457224 */ /* 0x000fe400078e0030 */
[----:B------:R-:W-:Y:S02]  /*2d130*/  IMAD.MOV.U32 R3, RZ, RZ, R25 ;  /* 0x000000ffff037224 */ /* 0x000fe400078e0019 */
.L_x_63671:
[----:B------:R-:W-:Y:S05]  /*2d140*/  BSYNC B1 ;  /* 0x0000000000017941 */ /* 0x000fea0003800000 */
.L_x_63669:
        /* <DEDUP_REMOVED lines=9> */
.L_x_63673:
[----:B------:R-:W-:Y:S01]  /*2d1e0*/  IMAD.MOV.U32 R71, RZ, RZ, R68 ;  /* 0x000000ffff477224 */ /* 0x000fe200078e0044 */
[----:B------:R-:W-:Y:S01]  /*2d1f0*/  MOV R17, R2 ;  /* 0x0000000200117202 */ /* 0x000fe20000000f00 */
[----:B------:R-:W-:Y:S02]  /*2d200*/  IMAD.MOV.U32 R68, RZ, RZ, R37 ;  /* 0x000000ffff447224 */ /* 0x000fe400078e0025 */
[----:B------:R-:W-:Y:S02]  /*2d210*/  IMAD.MOV.U32 R2, RZ, RZ, R47 ;  /* 0x000000ffff027224 */ /* 0x000fe400078e002f */
.L_x_63674:
[----:B------:R-:W-:Y:S05]  /*2d220*/  BSYNC B1 ;  /* 0x0000000000017941 */ /* 0x000fea0003800000 */
.L_x_63672:
        /* <DEDUP_REMOVED lines=9> */
.L_x_63676:
[----:B------:R-:W-:Y:S01]  /*2d2c0*/  IMAD.MOV.U32 R70, RZ, RZ, R71 ;  /* 0x000000ffff467224 */ /* 0x000fe200078e0047 */
[----:B------:R-:W-:Y:S01]  /*2d2d0*/  MOV R71, R32 ;  /* 0x0000002000477202 */ /* 0x000fe20000000f00 */
[----:B------:R-:W-:Y:S02]  /*2d2e0*/  IMAD.MOV.U32 R16, RZ, RZ, R17 ;  /* 0x000000ffff107224 */ /* 0x000fe400078e0011 */
[----:B------:R-:W-:Y:S02]  /*2d2f0*/  IMAD.MOV.U32 R17, RZ, RZ, R52 ;  /* 0x000000ffff117224 */ /* 0x000fe400078e0034 */
.L_x_63677:
[----:B------:R-:W-:Y:S05]  /*2d300*/  BSYNC B1 ;  /* 0x0000000000017941 */ /* 0x000fea0003800000 */
.L_x_63675:
[----:B------:R-:W-:Y:S02]  /*2d310*/  FADD.FTZ R19, R45, R43 ;  /* 0x0000002b2d137221 */ /* 0x000fe40000010000 */
[----:B------:R-:W-:Y:S02]  /*2d320*/  IMAD.MOV.U32 R18, RZ, RZ, R0 ;  /* 0x000000ffff127224 */ /* 0x000fe400078e0000 */
.L_x_62957:
[----:B-1-34-:R-:W-:Y:S05]  /*2d330*/  BSYNC B0 ;  /* 0x0000000000007941 */ /* 0x01afea0003800000 */
.L_x_62956:
[----:B------:R-:W-:Y:S01]  /*2d340*/  ISETP.GT.AND P0, PT, R41, 0x17, PT ;  /* 0x000000172900780c */ /* 0x000fe20003f04270 */
[----:B------:R1:W3:Y:S01]  /*2d350*/  SHFL.DOWN PT, R43, R18, 0x8, 0x1f ;  /* 0x09001f00122b7f89 */ /* 0x0002e200000e0000 */
[----:B------:R-:W-:Y:S03]  /*2d360*/  BSSY B0, `(.L_x_63678) ;  /* 0x0000dbe000007945 */ /* 0x000fe60003800000 */
[----:B------:R1:W4:Y:S04]  /*2d370*/  SHFL.DOWN PT, R45, R19, 0x8, 0x1f ;  /* 0x09001f00132d7f89 */ /* 0x00032800000e0000 */
[----:B------:R1:W2:Y:S04]  /*2d380*/  SHFL.DOWN PT, R47, R70, 0x8, 0x1f ;  /* 0x09001f00462f7f89 */ /* 0x0002a800000e0000 */
        /* <DEDUP_REMOVED lines=57> */
.L_x_63681:
[----:B------:R-:W-:Y:S01]  /*2d720*/  MOV R19, R57 ;  /* 0x0000003900137202 */ /* 0x000fe20000000f00 */
[----:B------:R-:W-:Y:S02]  /*2d730*/  IMAD.MOV.U32 R18, RZ, RZ, R15 ;  /* 0x000000ffff127224 */ /* 0x000fe400078e000f */
[----:B------:R-:W-:Y:S02]  /*2d740*/  IMAD.MOV.U32 R57, RZ, RZ, R56 ;  /* 0x000000ffff397224 */ /* 0x000fe400078e0038 */
[----:B------:R-:W-:Y:S02]  /*2d750*/  IMAD.MOV.U32 R15, RZ, RZ, R14 ;  /* 0x000000ffff0f7224 */ /* 0x000fe400078e000e */
.L_x_63682:
[----:B------:R-:W-:Y:S05]  /*2d760*/  BSYNC B1 ;  /* 0x0000000000017941 */ /* 0x000fea0003800000 */
.L_x_63680:
        /* <DEDUP_REMOVED lines=9> */
.L_x_63684:
[----:B------:R-:W-:Y:S01]  /*2d800*/  IMAD.MOV.U32 R49, RZ, RZ, R19 ;  /* 0x000000ffff317224 */ /* 0x000fe200078e0013 */
[----:B------:R-:W-:Y:S01]  /*2d810*/  MOV R47, R18 ;  /* 0x00000012002f7202 */ /* 0x000fe20000000f00 */
[----:B------:R-:W-:Y:S02]  /*2d820*/  IMAD.MOV.U32 R19, RZ, RZ, R59 ;  /* 0x000000ffff137224 */ /* 0x000fe400078e003b */
[----:B------:R-:W-:Y:S02]  /*2d830*/  IMAD.MOV.U32 R18, RZ, RZ, R13 ;  /* 0x000000ffff127224 */ /* 0x000fe400078e000d */
.L_x_63685:
[----:B------:R-:W-:Y:S05]  /*2d840*/  BSYNC B1 ;  /* 0x0000000000017941 */ /* 0x000fea0003800000 */
.L_x_63683:
        /* <DEDUP_REMOVED lines=9> */
.L_x_63687:
[----:B------:R-:W-:Y:S01]  /*2d8e0*/  IMAD.MOV.U32 R56, RZ, RZ, R49 ;  /* 0x000000ffff387224 */ /* 0x000fe200078e0031 */
[----:B------:R-:W-:Y:S01]  /*2d8f0*/  MOV R49, R58 ;  /* 0x0000003a00317202 */ /* 0x000fe20000000f00 */
[----:B------:R-:W-:Y:S02]  /*2d900*/  IMAD.MOV.U32 R14, RZ, RZ, R47 ;  /* 0x000000ffff0e7224 */ /* 0x000fe400078e002f */
[----:B------:R-:W-:Y:S02]  /*2d910*/  IMAD.MOV.U32 R47, RZ, RZ, R12 ;  /* 0x000000ffff2f7224 */ /* 0x000fe400078e000c */
.L_x_63688:
[----:B------:R-:W-:Y:S05]  /*2d920*/  BSYNC B1 ;  /* 0x0000000000017941 */ /* 0x000fea0003800000 */
.L_x_63686:
        /* <DEDUP_REMOVED lines=9> */
.L_x_63690:
[----:B------:R-:W-:Y:S02]  /*2d9c0*/  IMAD.MOV.U32 R51, RZ, RZ, R56 ;  /* 0x000000ffff337224 */ /* 0x000fe400078e0038 */
[----:B------:R-:W-:Y:S01]  /*2d9d0*/  IMAD.MOV.U32 R13, RZ, RZ, R14 ;  /* 0x000000ffff0d7224 */ /* 0x000fe200078e000e */
[----:B------:R-:W-:Y:S01]  /*2d9e0*/  MOV R14, R11 ;  /* 0x0000000b000e7202 */ /* 0x000fe20000000f00 */
[----:B------:R-:W-:Y:S02]  /*2d9f0*/  IMAD.MOV.U32 R56, RZ, RZ, R61 ;  /* 0x000000ffff387224 */ /* 0x000fe400078e003d */
.L_x_63691:
[----:B------:R-:W-:Y:S05]  /*2da00*/  BSYNC B1 ;  /* 0x0000000000017941 */ /* 0x000fea0003800000 */
.L_x_63689:
        /* <DEDUP_REMOVED lines=9> */
.L_x_63693:
[----:B------:R-:W-:Y:S02]  /*2daa0*/  IMAD.MOV.U32 R58, RZ, RZ, R51 ;  /* 0x000000ffff3a7224 */ /* 0x000fe400078e0033 */
[----:B------:R-:W-:Y:S02]  /*2dab0*/  IMAD.MOV.U32 R12, RZ, RZ, R13 ;  /* 0x000000ffff0c7224 */ /* 0x000fe400078e000d */
[----:B------:R-:W-:Y:S02]  /*2dac0*/  IMAD.MOV.U32 R51, RZ, RZ, R60 ;  /* 0x000000ffff337224 */ /* 0x000fe400078e003c */
[----:B------:R-:W-:Y:S02]  /*2dad0*/  IMAD.MOV.U32 R13, RZ, RZ, R10 ;  /* 0x000000ffff0d7224 */ /* 0x000fe400078e000a */
.L_x_63694:
[----:B------:R-:W-:Y:S05]  /*2dae0*/  BSYNC B1 ;  /* 0x0000000000017941 */ /* 0x000fea0003800000 */
.L_x_63692:
        /* <DEDUP_REMOVED lines=9> */
.L_x_63696:
[----:B------:R-:W-:Y:S02]  /*2db80*/  IMAD.MOV.U32 R53, RZ, RZ, R58 ;  /* 0x000000ffff357224 */ /* 0x000fe400078e003a */
[----:B------:R-:W-:Y:S02]  /*2db90*/  IMAD.MOV.U32 R11, RZ, RZ, R12 ;  /* 0x000000ffff0b7224 */ /* 0x000fe400078e000c */
[----:B------:R-:W-:Y:S02]  /*2dba0*/  IMAD.MOV.U32 R58, RZ, RZ, R63 ;  /* 0x000000ffff3a7224 */ /* 0x000fe400078e003f */
[----:B------:R-:W-:Y:S02]  /*2dbb0*/  IMAD.MOV.U32 R12, RZ, RZ, R9 ;  /* 0x000000ffff0c7224 */ /* 0x000fe400078e0009 */
.L_x_63697:
[----:B------:R-:W-:Y:S05]  /*2dbc0*/  BSYNC B1 ;  /* 0x0000000000017941 */ /* 0x000fea0003800000 */
.L_x_63695:
        /* <DEDUP_REMOVED lines=9> */
.L_x_63699:
[----:B------:R-:W-:Y:S02]  /*2dc60*/  IMAD.MOV.U32 R60, RZ, RZ, R53 ;  /* 0x000000ffff3c7224 */ /* 0x000fe400078e0035 */
[----:B------:R-:W-:Y:S02]  /*2dc70*/  IMAD.MOV.U32 R10, RZ, RZ, R11 ;  /* 0x000000ffff0a7224 */ /* 0x000fe400078e000b */
[----:B------:R-:W-:Y:S02]  /*2dc80*/  IMAD.MOV.U32 R53, RZ, RZ, R62 ;  /* 0x000000ffff357224 */ /* 0x000fe400078e003e */
[----:B------:R-:W-:Y:S02]  /*2dc90*/  IMAD.MOV.U32 R11, RZ, RZ, R8 ;  /* 0x000000ffff0b7224 */ /* 0x000fe400078e0008 */
.L_x_63700:
[----:B------:R-:W-:Y:S05]  /*2dca0*/  BSYNC B1 ;  /* 0x0000000000017941 */ /* 0x000fea0003800000 */
.L_x_63698:
        /* <DEDUP_REMOVED lines=9> */
.L_x_63702:
[----:B------:R-:W-:Y:S01]  /*2dd40*/  MOV R55, R60 ;  /* 0x0000003c00377202 */ /* 0x000fe20000000f00 */
[----:B------:R-:W-:Y:S02]  /*2dd50*/  IMAD.MOV.U32 R9, RZ, RZ, R10 ;  /* 0x000000ffff097224 */ /* 0x000fe400078e000a */
[----:B------:R-:W-:Y:S02]  /*2dd60*/  IMAD.MOV.U32 R60, RZ, RZ, R65 ;  /* 0x000000ffff3c7224 */ /* 0x000fe400078e0041 */
[----:B------:R-:W-:Y:S02]  /*2dd70*/  IMAD.MOV.U32 R10, RZ, RZ, R7 ;  /* 0x000000ffff0a7224 */ /* 0x000fe400078e0007 */
.L_x_63703:
[----:B------:R-:W-:Y:S05]  /*2dd80*/  BSYNC B1 ;  /* 0x0000000000017941 */ /* 0x000fea0003800000 */
.L_x_63701:
        /* <DEDUP_REMOVED lines=9> */
.L_x_63705:
[----:B------:R-:W-:Y:S01]  /*2de20*/  IMAD.MOV.U32 R62, RZ, RZ, R55 ;  /* 0x000000ffff3e7224 */ /* 0x000fe200078e0037 */
[----:B------:R-:W-:Y:S01]  /*2de30*/  MOV R8, R9 ;  /* 0x0000000900087202 */ /* 0x000fe20000000f00 */
[----:B------:R-:W-:Y:S02]  /*2de40*/  IMAD.MOV.U32 R55, RZ, RZ, R64 ;  /* 0x000000ffff377224 */ /* 0x000fe400078e0040 */
[----:B------:R-:W-:Y:S02]  /*2de50*/  IMAD.MOV.U32 R9, RZ, RZ, R6 ;  /* 0x000000ffff097224 */ /* 0x000fe400078e0006 */
.L_x_63706:
[----:B------:R-:W-:Y:S05]  /*2de60*/  BSYNC B1 ;  /* 0x0000000000017941 */ /* 0x000fea0003800000 */
.L_x_63704:
        /* <DEDUP_REMOVED lines=9> */
.L_x_63708:
[----:B------:R-:W-:Y:S01]  /*2df00*/  IMAD.MOV.U32 R59, RZ, RZ, R62 ;  /* 0x000000ffff3b7224 */ /* 0x000fe200078e003e */
[----:B------:R-:W-:Y:S01]  /*2df10*/  MOV R62, R67 ;  /* 0x00000043003e7202 */ /* 0x000fe20000000f00 */
[----:B------:R-:W-:Y:S02]  /*2df20*/  IMAD.MOV.U32 R7, RZ, RZ, R8 ;  /* 0x000000ffff077224 */ /* 0x000fe400078e0008 */
[----:B------:R-:W-:Y:S02]  /*2df30*/  IMAD.MOV.U32 R8, RZ, RZ, R5 ;  /* 0x000000ffff087224 */ /* 0x000fe400078e0005 */
.L_x_63709:
[----:B------:R-:W-:Y:S05]  /*2df40*/  BSYNC B1 ;  /* 0x0000000000017941 */ /* 0x000fea0003800000 */
.L_x_63707:
        /* <DEDUP_REMOVED lines=9> */
.L_x_63711:
[----:B------:R-:W-:Y:S02]  /*2dfe0*/  IMAD.MOV.U32 R64, RZ, RZ, R59 ;  /* 0x000000ffff407224 */ /* 0x000fe400078e003b */
[----:B------:R-:W-:Y:S01]  /*2dff0*/  IMAD.MOV.U32 R6, RZ, RZ, R7 ;  /* 0x000000ffff067224 */ /* 0x000fe200078e0007 */
[----:B------:R-:W-:Y:S01]  /*2e000*/  MOV R7, R4 ;  /* 0x0000000400077202 */ /* 0x000fe20000000f00 */
[----:B------:R-:W-:Y:S02]  /*2e010*/  IMAD.MOV.U32 R59, RZ, RZ, R66 ;  /* 0x000000ffff3b7224 */ /* 0x000fe400078e0042 */
.L_x_63712:
[----:B------:R-:W-:Y:S05]  /*2e020*/  BSYNC B1 ;  /* 0x0000000000017941 */ /* 0x000fea0003800000 */
.L_x_63710:
        /* <DEDUP_REMOVED lines=9> */
.L_x_63714:
[----:B------:R-:W-:Y:S02]  /*2e0c0*/  IMAD.MOV.U32 R61, RZ, RZ, R64 ;  /* 0x000000ffff3d7224 */ /* 0x000fe400078e0040 */
[----:B------:R-:W-:Y:S02]  /*2e0d0*/  IMAD.MOV.U32 R5, RZ, RZ, R6 ;  /* 0x000000ffff057224 */ /* 0x000fe400078e0006 */
[----:B------:R-:W-:Y:S02]  /*2e0e0*/  IMAD.MOV.U32 R64, RZ, RZ, R69 ;  /* 0x000000ffff407224 */ /* 0x000fe400078e0045 */
[----:B------:R-:W-:Y:S02]  /*2e0f0*/  IMAD.MOV.U32 R6, RZ, RZ, R3 ;  /* 0x000000ffff067224 */ /* 0x000fe400078e0003 */
.L_x_63715:
[----:B------:R-:W-:Y:S05]  /*2e100*/  BSYNC B1 ;  /* 0x0000000000017941 */ /* 0x000fea0003800000 */
.L_x_63713:
        /* <DEDUP_REMOVED lines=9> */
.L_x_63717:
[----:B------:R-:W-:Y:S02]  /*2e1a0*/  IMAD.MOV.U32 R66, RZ, RZ, R61 ;  /* 0x000000ffff427224 */ /* 0x000fe400078e003d */
[----:B------:R-:W-:Y:S02]  /*2e1b0*/  IMAD.MOV.U32 R4, RZ, RZ, R5 ;  /* 0x000000ffff047224 */ /* 0x000fe400078e0005 */
[----:B------:R-:W-:Y:S02]  /*2e1c0*/  IMAD.MOV.U32 R61, RZ, RZ, R68 ;  /* 0x000000ffff3d7224 */ /* 0x000fe400078e0044 */
[----:B------:R-:W-:Y:S02]  /*2e1d0*/  IMAD.MOV.U32 R5, RZ, RZ, R2 ;  /* 0x000000ffff057224 */ /* 0x000fe400078e0002 */
.L_x_63718:
[----:B------:R-:W-:Y:S05]  /*2e1e0*/  BSYNC B1 ;  /* 0x0000000000017941 */ /* 0x000fea0003800000 */
.L_x_63716:
        /* <DEDUP_REMOVED lines=9> */
.L_x_63720:
[----:B------:R-:W-:Y:S02]  /*2e280*/  IMAD.MOV.U32 R63, RZ, RZ, R66 ;  /* 0x000000ffff3f7224 */ /* 0x000fe400078e0042 */
[----:B------:R-:W-:Y:S02]  /*2e290*/  IMAD.MOV.U32 R3, RZ, RZ, R4 ;  /* 0x000000ffff037224 */ /* 0x000fe400078e0004 */
[----:B------:R-:W-:Y:S02]  /*2e2a0*/  IMAD.MOV.U32 R66, RZ, RZ, R71 ;  /* 0x000000ffff427224 */ /* 0x000fe400078e0047 */
[----:B------:R-:W-:Y:S02]  /*2e2b0*/  IMAD.MOV.U32 R4, RZ, RZ, R17 ;  /* 0x000000ffff047224 */ /* 0x000fe400078e0011 */
.L_x_63721:
[----:B------:R-:W-:Y:S05]  /*2e2c0*/  BSYNC B1 ;  /* 0x0000000000017941 */ /* 0x000fea0003800000 */
.L_x_63719:
        /* <DEDUP_REMOVED lines=9> */
.L_x_63723:
[----:B------:R-:W-:Y:S01]  /*2e360*/  MOV R17, R63 ;  /* 0x0000003f00117202 */ /* 0x000fe20000000f00 */
[----:B------:R-:W-:Y:S02]  /*2e370*/  IMAD.MOV.U32 R2, RZ, RZ, R3 ;  /* 0x000000ffff027224 */ /* 0x000fe400078e0003 */
[----:B------:R-:W-:Y:S02]  /*2e380*/  IMAD.MOV.U32 R63, RZ, RZ, R70 ;  /* 0x000000ffff3f7224 */ /* 0x000fe400078e0046 */
[----:B------:R-:W-:Y:S02]  /*2e390*/  IMAD.MOV.U32 R3, RZ, RZ, R16 ;  /* 0x000000ffff037224 */ /* 0x000fe400078e0010 */
.L_x_63724:
[----:B------:R-:W-:Y:S05]  /*2e3a0*/  BSYNC B1 ;  /* 0x0000000000017941 */ /* 0x000fea0003800000 */
.L_x_63722:
        /* <DEDUP_REMOVED lines=16> */
.L_x_63726:
[----:B------:R-:W-:Y:S02]  /*2e4b0*/  IMAD.MOV.U32 R48, RZ, RZ, R57 ;  /* 0x000000ffff307224 */ /* 0x000fe400078e0039 */
[----:B------:R-:W-:Y:S02]  /*2e4c0*/  IMAD.MOV.U32 R16, RZ, RZ, R15 ;  /* 0x000000ffff107224 */ /* 0x000fe400078e000f */
[----:B------:R-:W-:Y:S02]  /*2e4d0*/  IMAD.MOV.U32 R57, RZ, RZ, R19 ;  /* 0x000000ffff397224 */ /* 0x000fe400078e0013 */
[----:B------:R-:W-:Y:S02]  /*2e4e0*/  IMAD.MOV.U32 R15, RZ, RZ, R18 ;  /* 0x000000ffff0f7224 */ /* 0x000fe400078e0012 */
.L_x_63727:
[----:B------:R-:W-:Y:S05]  /*2e4f0*/  BSYNC B1 ;  /* 0x0000000000017941 */ /* 0x000fea0003800000 */
.L_x_63725:
        /* <DEDUP_REMOVED lines=9> */
.L_x_63729:
[----:B------:R-:W-:Y:S01]  /*2e590*/  MOV R39, R48 ;  /* 0x0000003000277202 */ /* 0x000fe20000000f00 */
[----:B------:R-:W-:Y:S02]  /*2e5a0*/  IMAD.MOV.U32 R19, RZ, RZ, R16 ;  /* 0x000000ffff137224 */ /* 0x000fe400078e0010 */
[----:B------:R-:W-:Y:S02]  /*2e5b0*/  IMAD.MOV.U32 R48, RZ, RZ, R49 ;  /* 0x000000ffff307224 */ /* 0x000fe400078e0031 */
[----:B------:R-:W-:Y:S02]  /*2e5c0*/  IMAD.MOV.U32 R16, RZ, RZ, R47 ;  /* 0x000000ffff107224 */ /* 0x000fe400078e002f */
.L_x_63730:
[----:B------:R-:W-:Y:S05]  /*2e5d0*/  BSYNC B1 ;  /* 0x0000000000017941 */ /* 0x000fea0003800000 */
.L_x_63728:
        /* <DEDUP_REMOVED lines=9> */
.L_x_63732:
[----:B------:R-:W-:Y:S01]  /*2e670*/  IMAD.MOV.U32 R68, RZ, RZ, R39 ;  /* 0x000000ffff447224 */ /* 0x000fe200078e0027 */
[----:B------:R-:W-:Y:S01]  /*2e680*/  MOV R18, R19 ;  /* 0x0000001300127202 */ /* 0x000fe20000000f00 */
[----:B------:R-:W-:Y:S02]  /*2e690*/  IMAD.MOV.U32 R39, RZ, RZ, R56 ;  /* 0x000000ffff277224 */ /* 0x000fe400078e0038 */
[----:B------:R-:W-:Y:S02]  /*2e6a0*/  IMAD.MOV.U32 R19, RZ, RZ, R14 ;  /* 0x000000ffff137224 */ /* 0x000fe400078e000e */
.L_x_63733:
[----:B------:R-:W-:Y:S05]  /*2e6b0*/  BSYNC B1 ;  /* 0x0000000000017941 */ /* 0x000fea0003800000 */
.L_x_63731:
        /* <DEDUP_REMOVED lines=9> */
.L_x_63735:
[----:B------:R-:W-:Y:S01]  /*2e750*/  IMAD.MOV.U32 R49, RZ, RZ, R68 ;  /* 0x000000ffff317224 */ /* 0x000fe200078e0044 */
[----:B------:R-:W-:Y:S01]  /*2e760*/  MOV R68, R51 ;  /* 0x0000003300447202 */ /* 0x000fe20000000f00 */
[----:B------:R-:W-:Y:S02]  /*2e770*/  IMAD.MOV.U32 R47, RZ, RZ, R18 ;  /* 0x000000ffff2f7224 */ /* 0x000fe400078e0012 */
[----:B------:R-:W-:Y:S02]  /*2e780*/  IMAD.MOV.U32 R18, RZ, RZ, R13 ;  /* 0x000000ffff127224 */ /* 0x000fe400078e000d */
.L_x_63736:
[----:B------:R-:W-:Y:S05]  /*2e790*/  BSYNC B1 ;  /* 0x0000000000017941 */ /* 0x000fea0003800000 */
.L_x_63734:
        /* <DEDUP_REMOVED lines=9> */
.L_x_63738:
[----:B------:R-:W-:Y:S02]  /*2e830*/  IMAD.MOV.U32 R56, RZ, RZ, R49 ;  /* 0x000000ffff387224 */ /* 0x000fe400078e0031 */
[----:B------:R-:W-:Y:S01]  /*2e840*/  IMAD.MOV.U32 R14, RZ, RZ, R47 ;  /* 0x000000ffff0e7224 */ /* 0x000fe200078e002f */
[----:B------:R-:W-:Y:S01]  /*2e850*/  MOV R47, R12 ;  /* 0x0000000c002f7202 */ /* 0x000fe20000000f00 */
[----:B------:R-:W-:Y:S02]  /*2e860*/  IMAD.MOV.U32 R49, RZ, RZ, R58 ;  /* 0x000000ffff317224 */ /* 0x000fe400078e003a */
.L_x_63739:
[----:B------:R-:W-:Y:S05]  /*2e870*/  BSYNC B1 ;  /* 0x0000000000017941 */ /* 0x000fea0003800000 */
.L_x_63737:
        /* <DEDUP_REMOVED lines=9> */
.L_x_63741:
[----:B------:R-:W-:Y:S02]  /*2e910*/  IMAD.MOV.U32 R51, RZ, RZ, R56 ;  /* 0x000000ffff337224 */ /* 0x000fe400078e0038 */
[----:B------:R-:W-:Y:S02]  /*2e920*/  IMAD.MOV.U32 R13, RZ, RZ, R14 ;  /* 0x000000ffff0d7224 */ /* 0x000fe400078e000e */
[----:B------:R-:W-:Y:S02]  /*2e930*/  IMAD.MOV.U32 R56, RZ, RZ, R53 ;  /* 0x000000ffff387224 */ /* 0x000fe400078e0035 */
[----:B------:R-:W-:Y:S02]  /*2e940*/  IMAD.MOV.U32 R14, RZ, RZ, R11 ;  /* 0x000000ffff0e7224 */ /* 0x000fe400078e000b */
.L_x_63742:
[----:B------:R-:W-:Y:S05]  /*2e950*/  BSYNC B1 ;  /* 0x0000000000017941 */ /* 0x000fea0003800000 */
.L_x_63740:
        /* <DEDUP_REMOVED lines=9> */
.L_x_63744:
[----:B------:R-:W-:Y:S02]  /*2e9f0*/  IMAD.MOV.U32 R58, RZ, RZ, R51 ;  /* 0x000000ffff3a7224 */ /* 0x000fe400078e0033 */
[----:B------:R-:W-:Y:S02]  /*2ea00*/  IMAD.MOV.U32 R12, RZ, RZ, R13 ;  /* 0x000000ffff0c7224 */ /* 0x000fe400078e000d */
[----:B------:R-:W-:Y:S02]  /*2ea10*/  IMAD.MOV.U32 R51, RZ, RZ, R60 ;  /* 0x000000ffff337224 */ /* 0x000fe400078e003c */
[----:B------:R-:W-:Y:S02]  /*2ea20*/  IMAD.MOV.U32 R13, RZ, RZ, R10 ;  /* 0x000000ffff0d7224 */ /* 0x000fe400078e000a */
.L_x_63745:
[----:B------:R-:W-:Y:S05]  /*2ea30*/  BSYNC B1 ;  /* 0x0000000000017941 */ /* 0x000fea0003800000 */
.L_x_63743:
        /* <DEDUP_REMOVED lines=9> */
.L_x_63747:
[----:B------:R-:W-:Y:S02]  /*2ead0*/  IMAD.MOV.U32 R53, RZ, RZ, R58 ;  /* 0x000000ffff357224 */ /* 0x000fe400078e003a */
[----:B------:R-:W-:Y:S02]  /*2eae0*/  IMAD.MOV.U32 R11, RZ, RZ, R12 ;  /* 0x000000ffff0b7224 */ /* 0x000fe400078e000c */
[----:B------:R-:W-:Y:S02]  /*2eaf0*/  IMAD.MOV.U32 R58, RZ, RZ, R55 ;  /* 0x000000ffff3a7224 */ /* 0x000fe400078e0037 */
[----:B------:R-:W-:Y:S02]  /*2eb00*/  IMAD.MOV.U32 R12, RZ, RZ, R9 ;  /* 0x000000ffff0c7224 */ /* 0x000fe400078e0009 */
.L_x_63748:
[----:B------:R-:W-:Y:S05]  /*2eb10*/  BSYNC B1 ;  /* 0x0000000000017941 */ /* 0x000fea0003800000 */
.L_x_63746:
        /* <DEDUP_REMOVED lines=9> */
.L_x_63750:
[----:B------:R-:W-:Y:S01]  /*2ebb0*/  MOV R60, R53 ;  /* 0x00000035003c7202 */ /* 0x000fe20000000f00 */
[----:B------:R-:W-:Y:S02]  /*2ebc0*/  IMAD.MOV.U32 R10, RZ, RZ, R11 ;  /* 0x000000ffff0a7224 */ /* 0x000fe400078e000b */
[----:B------:R-:W-:Y:S02]  /*2ebd0*/  IMAD.MOV.U32 R53, RZ, RZ, R62 ;  /* 0x000000ffff357224 */ /* 0x000fe400078e003e */
[----:B------:R-:W-:Y:S02]  /*2ebe0*/  IMAD.MOV.U32 R11, RZ, RZ, R8 ;  /* 0x000000ffff0b7224 */ /* 0x000fe400078e0008 */
.L_x_63751:
[----:B------:R-:W-:Y:S05]  /*2ebf0*/  BSYNC B1 ;  /* 0x0000000000017941 */ /* 0x000fea0003800000 */
.L_x_63749:
        /* <DEDUP_REMOVED lines=9> */
.L_x_63753:
[----:B------:R-:W-:Y:S01]  /*2ec90*/  IMAD.MOV.U32 R55, RZ, RZ, R60 ;  /* 0x000000ffff377224 */ /* 0x000fe200078e003c */
[----:B------:R-:W-:Y:S01]  /*2eca0*/  MOV R9, R10 ;  /* 0x0000000a00097202 */ /* 0x000fe20000000f00 */
[----:B------:R-:W-:Y:S02]  /*2ecb0*/  IMAD.MOV.U32 R60, RZ, RZ, R59 ;  /* 0x000000ffff3c7224 */ /* 0x000fe400078e003b */
[----:B------:R-:W-:Y:S02]  /*2ecc0*/  IMAD.MOV.U32 R10, RZ, RZ, R7 ;  /* 0x000000ffff0a7224 */ /* 0x000fe400078e0007 */
.L_x_63754:
[----:B------:R-:W-:Y:S05]  /*2ecd0*/  BSYNC B1 ;  /* 0x0000000000017941 */ /* 0x000fea0003800000 */
.L_x_63752:
        /* <DEDUP_REMOVED lines=9> */
.L_x_63756:
[----:B------:R-:W-:Y:S01]  /*2ed70*/  IMAD.MOV.U32 R62, RZ, RZ, R55 ;  /* 0x000000ffff3e7224 */ /* 0x000fe200078e0037 */
[----:B------:R-:W-:Y:S01]  /*2ed80*/  MOV R55, R64 ;  /* 0x0000004000377202 */ /* 0x000fe20000000f00 */
[----:B------:R-:W-:Y:S02]  /*2ed90*/  IMAD.MOV.U32 R8, RZ, RZ, R9 ;  /* 0x000000ffff087224 */ /* 0x000fe400078e0009 */
[----:B------:R-:W-:Y:S02]  /*2eda0*/  IMAD.MOV.U32 R9, RZ, RZ, R6 ;  /* 0x000000ffff097224 */ /* 0x000fe400078e0006 */
.L_x_63757:
[----:B------:R-:W-:Y:S05]  /*2edb0*/  BSYNC B1 ;  /* 0x0000000000017941 */ /* 0x000fea0003800000 */
.L_x_63755:
        /* <DEDUP_REMOVED lines=9> */
.L_x_63759:
[----:B------:R-:W-:Y:S02]  /*2ee50*/  IMAD.MOV.U32 R59, RZ, RZ, R62 ;  /* 0x000000ffff3b7224 */ /* 0x000fe400078e003e */
[----:B------:R-:W-:Y:S01]  /*2ee60*/  IMAD.MOV.U32 R7, RZ, RZ, R8 ;  /* 0x000000ffff077224 */ /* 0x000fe200078e0008 */
[----:B------:R-:W-:Y:S01]  /*2ee70*/  MOV R8, R5 ;  /* 0x0000000500087202 */ /* 0x000fe20000000f00 */
[----:B------:R-:W-:Y:S02]  /*2ee80*/  IMAD.MOV.U32 R62, RZ, RZ, R61 ;  /* 0x000000ffff3e7224 */ /* 0x000fe400078e003d */
.L_x_63760:
[----:B------:R-:W-:Y:S05]  /*2ee90*/  BSYNC B1 ;  /* 0x0000000000017941 */ /* 0x000fea0003800000 */
.L_x_63758:
        /* <DEDUP_REMOVED lines=9> */
.L_x_63762:
[----:B------:R-:W-:Y:S02]  /*2ef30*/  IMAD.MOV.U32 R64, RZ, RZ, R59 ;  /* 0x000000ffff407224 */ /* 0x000fe400078e003b */
[----:B------:R-:W-:Y:S02]  /*2ef40*/  IMAD.MOV.U32 R6, RZ, RZ, R7 ;  /* 0x000000ffff067224 */ /* 0x000fe400078e0007 */
[----:B------:R-:W-:Y:S02]  /*2ef50*/  IMAD.MOV.U32 R59, RZ, RZ, R66 ;  /* 0x000000ffff3b7224 */ /* 0x000fe400078e0042 */
[----:B------:R-:W-:Y:S02]  /*2ef60*/  IMAD.MOV.U32 R7, RZ, RZ, R4 ;  /* 0x000000ffff077224 */ /* 0x000fe400078e0004 */
.L_x_63763:
[----:B------:R-:W-:Y:S05]  /*2ef70*/  BSYNC B1 ;  /* 0x0000000000017941 */ /* 0x000fea0003800000 */
.L_x_63761:
        /* <DEDUP_REMOVED lines=9> */
.L_x_63765:
[----:B------:R-:W-:Y:S02]  /*2f010*/  IMAD.MOV.U32 R4, RZ, RZ, R64 ;  /* 0x000000ffff047224 */ /* 0x000fe400078e0040 */
[----:B------:R-:W-:Y:S02]  /*2f020*/  IMAD.MOV.U32 R5, RZ, RZ, R6 ;  /* 0x000000ffff057224 */ /* 0x000fe400078e0006 */
[----:B------:R-:W-:Y:S02]  /*2f030*/  IMAD.MOV.U32 R64, RZ, RZ, R63 ;  /* 0x000000ffff407224 */ /* 0x000fe400078e003f */
[----:B------:R-:W-:Y:S02]  /*2f040*/  IMAD.MOV.U32 R6, RZ, RZ, R3 ;  /* 0x000000ffff067224 */ /* 0x000fe400078e0003 */
.L_x_63766:
[----:B------:R-:W-:Y:S05]  /*2f050*/  BSYNC B1 ;  /* 0x0000000000017941 */ /* 0x000fea0003800000 */
.L_x_63764:
        /* <DEDUP_REMOVED lines=9> */
.L_x_63768:
[----:B------:R-:W-:Y:S02]  /*2f0f0*/  IMAD.MOV.U32 R61, RZ, RZ, R4 ;  /* 0x000000ffff3d7224 */ /* 0x000fe400078e0004 */
[----:B------:R-:W-:Y:S02]  /*2f100*/  IMAD.MOV.U32 R3, RZ, RZ, R5 ;  /* 0x000000ffff037224 */ /* 0x000fe400078e0005 */
[----:B------:R-:W-:Y:S02]  /*2f110*/  IMAD.MOV.U32 R4, RZ, RZ, R17 ;  /* 0x000000ffff047224 */ /* 0x000fe400078e0011 */
[----:B------:R-:W-:Y:S02]  /*2f120*/  IMAD.MOV.U32 R5, RZ, RZ, R2 ;  /* 0x000000ffff057224 */ /* 0x000fe400078e0002 */
.L_x_63769:
[----:B------:R-:W-:Y:S05]  /*2f130*/  BSYNC B1 ;  /* 0x0000000000017941 */ /* 0x000fea0003800000 */
.L_x_63767:
        /* <DEDUP_REMOVED lines=16> */
.L_x_63771:
[----:B------:R-:W-:Y:S02]  /*2f240*/  IMAD.MOV.U32 R46, RZ, RZ, R57 ;  /* 0x000000ffff2e7224 */ /* 0x000fe400078e0039 */
[----:B------:R-:W-:Y:S02]  /*2f250*/  IMAD.MOV.U32 R2, RZ, RZ, R15 ;  /* 0x000000ffff027224 */ /* 0x000fe400078e000f */
[----:B------:R-:W-:Y:S02]  /*2f260*/  IMAD.MOV.U32 R57, RZ, RZ, R48 ;  /* 0x000000ffff397224 */ /* 0x000fe400078e0030 */
[----:B------:R-:W-:Y:S02]  /*2f270*/  IMAD.MOV.U32 R15, RZ, RZ, R16 ;  /* 0x000000ffff0f7224 */ /* 0x000fe400078e0010 */
.L_x_63772:
[----:B------:R-:W-:Y:S05]  /*2f280*/  BSYNC B1 ;  /* 0x0000000000017941 */ /* 0x000fea0003800000 */
.L_x_63770:
        /* <DEDUP_REMOVED lines=9> */
.L_x_63774:
[----:B------:R-:W-:Y:S02]  /*2f320*/  IMAD.MOV.U32 R37, RZ, RZ, R46 ;  /* 0x000000ffff257224 */ /* 0x000fe400078e002e */
[----:B------:R-:W-:Y:S02]  /*2f330*/  IMAD.MOV.U32 R17, RZ, RZ, R2 ;  /* 0x000000ffff117224 */ /* 0x000fe400078e0002 */
[----:B------:R-:W-:Y:S02]  /*2f340*/  IMAD.MOV.U32 R46, RZ, RZ, R39 ;  /* 0x000000ffff2e7224 */ /* 0x000fe400078e0027 */
[----:B------:R-:W-:Y:S02]  /*2f350*/  IMAD.MOV.U32 R2, RZ, RZ, R19 ;  /* 0x000000ffff027224 */ /* 0x000fe400078e0013 */
.L_x_63775:
[----:B------:R-:W-:Y:S05]  /*2f360*/  BSYNC B1 ;  /* 0x0000000000017941 */ /* 0x000fea0003800000 */
.L_x_63773:
        /* <DEDUP_REMOVED lines=9> */
.L_x_63777:
[----:B------:R-:W-:Y:S01]  /*2f400*/  MOV R48, R37 ;  /* 0x0000002500307202 */ /* 0x000fe20000000f00 */
[----:B------:R-:W-:Y:S02]  /*2f410*/  IMAD.MOV.U32 R16, RZ, RZ, R17 ;  /* 0x000000ffff107224 */ /* 0x000fe400078e0011 */
[----:B------:R-:W-:Y:S02]  /*2f420*/  IMAD.MOV.U32 R37, RZ, RZ, R68 ;  /* 0x000000ffff257224 */ /* 0x000fe400078e0044 */
[----:B------:R-:W-:Y:S02]  /*2f430*/  IMAD.MOV.U32 R17, RZ, RZ, R18 ;  /* 0x000000ffff117224 */ /* 0x000fe400078e0012 */
.L_x_63778:
[----:B------:R-:W-:Y:S05]  /*2f440*/  BSYNC B1 ;  /* 0x0000000000017941 */ /* 0x000fea0003800000 */
.L_x_63776:
        /* <DEDUP_REMOVED lines=9> */
.L_x_63780:
[----:B------:R-:W-:Y:S01]  /*2f4e0*/  IMAD.MOV.U32 R39, RZ, RZ, R48 ;  /* 0x000000ffff277224 */ /* 0x000fe200078e0030 */
[----:B------:R-:W-:Y:S01]  /*2f4f0*/  MOV R19, R16 ;  /* 0x0000001000137202 */ /* 0x000fe20000000f00 */
[----:B------:R-:W-:Y:S02]  /*2f500*/  IMAD.MOV.U32 R48, RZ, RZ, R49 ;  /* 0x000000ffff307224 */ /* 0x000fe400078e0031 */
[----:B------:R-:W-:Y:S02]  /*2f510*/  IMAD.MOV.U32 R16, RZ, RZ, R47 ;  /* 0x000000ffff107224 */ /* 0x000fe400078e002f */
.L_x_63781:
[----:B------:R-:W-:Y:S05]  /*2f520*/  BSYNC B1 ;  /* 0x0000000000017941 */ /* 0x000fea0003800000 */
.L_x_63779:
        /* <DEDUP_REMOVED lines=9> */
.L_x_63783:
[----:B------:R-:W-:Y:S01]  /*2f5c0*/  IMAD.MOV.U32 R66, RZ, RZ, R39 ;  /* 0x000000ffff427224 */ /* 0x000fe200078e0027 */
[----:B------:R-:W-:Y:S01]  /*2f5d0*/  MOV R39, R56 ;  /* 0x0000003800277202 */ /* 0x000fe20000000f00 */
[----:B------:R-:W-:Y:S02]  /*2f5e0*/  IMAD.MOV.U32 R18, RZ, RZ, R19 ;  /* 0x000000ffff127224 */ /* 0x000fe400078e0013 */
[----:B------:R-:W-:Y:S02]  /*2f5f0*/  IMAD.MOV.U32 R19, RZ, RZ, R14 ;  /* 0x000000ffff137224 */ /* 0x000fe400078e000e */
.L_x_63784:
[----:B------:R-:W-:Y:S05]  /*2f600*/  BSYNC B1 ;  /* 0x0000000000017941 */ /* 0x000fea0003800000 */
.L_x_63782:
        /* <DEDUP_REMOVED lines=9> */
.L_x_63786:
[----:B------:R-:W-:Y:S02]  /*2f6a0*/  IMAD.MOV.U32 R49, RZ, RZ, R66 ;  /* 0x000000ffff317224 */ /* 0x000fe400078e0042 */
[----:B------:R-:W-:Y:S01]  /*2f6b0*/  IMAD.MOV.U32 R47, RZ, RZ, R18 ;  /* 0x000000ffff2f7224 */ /* 0x000fe200078e0012 */
[----:B------:R-:W-:Y:S01]  /*2f6c0*/  MOV R18, R13 ;  /* 0x0000000d00127202 */ /* 0x000fe20000000f00 */
[----:B------:R-:W-:Y:S02]  /*2f6d0*/  IMAD.MOV.U32 R66, RZ, RZ, R51 ;  /* 0x000000ffff427224 */ /* 0x000fe400078e0033 */
.L_x_63787:
[----:B------:R-:W-:Y:S05]  /*2f6e0*/  BSYNC B1 ;  /* 0x0000000000017941 */ /* 0x000fea0003800000 */
.L_x_63785:
        /* <DEDUP_REMOVED lines=9> */
.L_x_63789:
[----:B------:R-:W-:Y:S02]  /*2f780*/  IMAD.MOV.U32 R56, RZ, RZ, R49 ;  /* 0x000000ffff387224 */ /* 0x000fe400078e0031 */
[----:B------:R-:W-:Y:S02]  /*2f790*/  IMAD.MOV.U32 R14, RZ, RZ, R47 ;  /* 0x000000ffff0e7224 */ /* 0x000fe400078e002f */
[----:B------:R-:W-:Y:S02]  /*2f7a0*/  IMAD.MOV.U32 R49, RZ, RZ, R58 ;  /* 0x000000ffff317224 */ /* 0x000fe400078e003a */
[----:B------:R-:W-:Y:S02]  /*2f7b0*/  IMAD.MOV.U32 R47, RZ, RZ, R12 ;  /* 0x000000ffff2f7224 */ /* 0x000fe400078e000c */
.L_x_63790:
[----:B------:R-:W-:Y:S05]  /*2f7c0*/  BSYNC B1 ;  /* 0x0000000000017941 */ /* 0x000fea0003800000 */
.L_x_63788:
        /* <DEDUP_REMOVED lines=9> */
.L_x_63792:
[----:B------:R-:W-:Y:S02]  /*2f860*/  IMAD.MOV.U32 R51, RZ, RZ, R56 ;  /* 0x000000ffff337224 */ /* 0x000fe400078e0038 */
[----:B------:R-:W-:Y:S02]  /*2f870*/  IMAD.MOV.U32 R13, RZ, RZ, R14 ;  /* 0x000000ffff0d7224 */ /* 0x000fe400078e000e */
[----:B------:R-:W-:Y:S02]  /*2f880*/  IMAD.MOV.U32 R56, RZ, RZ, R53 ;  /* 0x000000ffff387224 */ /* 0x000fe400078e0035 */
[----:B------:R-:W-:Y:S02]  /*2f890*/  IMAD.MOV.U32 R14, RZ, RZ, R11 ;  /* 0x000000ffff0e7224 */ /* 0x000fe400078e000b */
.L_x_63793:
[----:B------:R-:W-:Y:S05]  /*2f8a0*/  BSYNC B1 ;  /* 0x0000000000017941 */ /* 0x000fea0003800000 */
.L_x_63791:
        /* <DEDUP_REMOVED lines=9> */
.L_x_63795:
[----:B------:R-:W-:Y:S02]  /*2f940*/  IMAD.MOV.U32 R58, RZ, RZ, R51 ;  /* 0x000000ffff3a7224 */ /* 0x000fe400078e0033 */
[----:B------:R-:W-:Y:S02]  /*2f950*/  IMAD.MOV.U32 R12, RZ, RZ, R13 ;  /* 0x000000ffff0c7224 */ /* 0x000fe400078e000d */
[----:B------:R-:W-:Y:S02]  /*2f960*/  IMAD.MOV.U32 R51, RZ, RZ, R60 ;  /* 0x000000ffff337224 */ /* 0x000fe400078e003c */
[----:B------:R-:W-:Y:S02]  /*2f970*/  IMAD.MOV.U32 R13, RZ, RZ, R10 ;  /* 0x000000ffff0d7224 */ /* 0x000fe400078e000a */
.L_x_63796:
[----:B------:R-:W-:Y:S05]  /*2f980*/  BSYNC B1 ;  /* 0x0000000000017941 */ /* 0x000fea0003800000 */
.L_x_63794:
        /* <DEDUP_REMOVED lines=9> */
.L_x_63798:
[----:B------:R-:W-:Y:S01]  /*2fa20*/  MOV R53, R58 ;  /* 0x0000003a00357202 */ /* 0x000fe20000000f00 */
[----:B------:R-:W-:Y:S02]  /*2fa30*/  IMAD.MOV.U32 R11, RZ, RZ, R12 ;  /* 0x000000ffff0b7224 */ /* 0x000fe400078e000c */
[----:B------:R-:W-:Y:S02]  /*2fa40*/  IMAD.MOV.U32 R58, RZ, RZ, R55 ;  /* 0x000000ffff3a7224 */ /* 0x000fe400078e0037 */
[----:B------:R-:W-:Y:S02]  /*2fa50*/  IMAD.MOV.U32 R12, RZ, RZ, R9 ;  /* 0x000000ffff0c7224 */ /* 0x000fe400078e0009 */
.L_x_63799:
[----:B------:R-:W-:Y:S05]  /*2fa60*/  BSYNC B1 ;  /* 0x0000000000017941 */ /* 0x000fea0003800000 */
.L_x_63797:
        /* <DEDUP_REMOVED lines=9> */
.L_x_63801:
[----:B------:R-:W-:Y:S01]  /*2fb00*/  IMAD.MOV.U32 R60, RZ, RZ, R53 ;  /* 0x000000ffff3c7224 */ /* 0x000fe200078e0035 */
[----:B------:R-:W-:Y:S01]  /*2fb10*/  MOV R10, R11 ;  /* 0x0000000b000a7202 */ /* 0x000fe20000000f00 */
[----:B------:R-:W-:Y:S02]  /*2fb20*/  IMAD.MOV.U32 R53, RZ, RZ, R62 ;  /* 0x000000ffff357224 */ /* 0x000fe400078e003e */
[----:B------:R-:W-:Y:S02]  /*2fb30*/  IMAD.MOV.U32 R11, RZ, RZ, R8 ;  /* 0x000000ffff0b7224 */ /* 0x000fe400078e0008 */
.L_x_63802:
[----:B------:R-:W-:Y:S05]  /*2fb40*/  BSYNC B1 ;  /* 0x0000000000017941 */ /* 0x000fea0003800000 */
.L_x_63800:
        /* <DEDUP_REMOVED lines=9> */
.L_x_63804:
[----:B------:R-:W-:Y:S01]  /*2fbe0*/  IMAD.MOV.U32 R55, RZ, RZ, R60 ;  /* 0x000000ffff377224 */ /* 0x000fe200078e003c */
[----:B------:R-:W-:Y:S01]  /*2fbf0*/  MOV R60, R59 ;  /* 0x0000003b003c7202 */ /* 0x000fe20000000f00 */
[----:B------:R-:W-:Y:S02]  /*2fc00*/  IMAD.MOV.U32 R9, RZ, RZ, R10 ;  /* 0x000000ffff097224 */ /* 0x000fe400078e000a */
[----:B------:R-:W-:Y:S02]  /*2fc10*/  IMAD.MOV.U32 R10, RZ, RZ, R7 ;  /* 0x000000ffff0a7224 */ /* 0x000fe400078e0007 */
.L_x_63805:
[----:B------:R-:W-:Y:S05]  /*2fc20*/  BSYNC B1 ;  /* 0x0000000000017941 */ /* 0x000fea0003800000 */
.L_x_63803:
        /* <DEDUP_REMOVED lines=9> */
.L_x_63807:
[----:B------:R-:W-:Y:S02]  /*2fcc0*/  IMAD.MOV.U32 R7, RZ, RZ, R55 ;  /* 0x000000ffff077224 */ /* 0x000fe400078e0037 */
[----:B------:R-:W-:Y:S01]  /*2fcd0*/  IMAD.MOV.U32 R8, RZ, RZ, R9 ;  /* 0x000000ffff087224 */ /* 0x000fe200078e0009 */
[----:B------:R-:W-:Y:S01]  /*2fce0*/  MOV R9, R6 ;  /* 0x0000000600097202 */ /* 0x000fe20000000f00 */
[----:B------:R-:W-:Y:S02]  /*2fcf0*/  IMAD.MOV.U32 R55, RZ, RZ, R64 ;  /* 0x000000ffff377224 */ /* 0x000fe400078e0040 */
.L_x_63808:
[----:B------:R-:W-:Y:S05]  /*2fd00*/  BSYNC B1 ;  /* 0x0000000000017941 */ /* 0x000fea0003800000 */
.L_x_63806:
        /* <DEDUP_REMOVED lines=9> */
.L_x_63810:
[----:B------:R-:W-:Y:S02]  /*2fda0*/  IMAD.MOV.U32 R62, RZ, RZ, R7 ;  /* 0x000000ffff3e7224 */ /* 0x000fe400078e0007 */
[----:B------:R-:W-:Y:S02]  /*2fdb0*/  IMAD.MOV.U32 R6, RZ, RZ, R8 ;  /* 0x000000ffff067224 */ /* 0x000fe400078e0008 */
[----:B------:R-:W-:Y:S02]  /*2fdc0*/  IMAD.MOV.U32 R7, RZ, RZ, R4 ;  /* 0x000000ffff077224 */ /* 0x000fe400078e0004 */
[----:B------:R-:W-:Y:S02]  /*2fdd0*/  IMAD.MOV.U32 R8, RZ, RZ, R5 ;  /* 0x000000ffff087224 */ /* 0x000fe400078e0005 */
.L_x_63811:
[----:B------:R-:W-:Y:S05]  /*2fde0*/  BSYNC B1 ;  /* 0x0000000000017941 */ /* 0x000fea0003800000 */
.L_x_63809:
        /* <DEDUP_REMOVED lines=9> */
.L_x_63813:
[----:B------:R-:W-:Y:S02]  /*2fe80*/  IMAD.MOV.U32 R5, RZ, RZ, R62 ;  /* 0x000000ffff057224 */ /* 0x000fe400078e003e */
[----:B------:R-:W-:Y:S02]  /*2fe90*/  IMAD.MOV.U32 R4, RZ, RZ, R6 ;  /* 0x000000ffff047224 */ /* 0x000fe400078e0006 */
[----:B------:R-:W-:Y:S02]  /*2fea0*/  IMAD.MOV.U32 R62, RZ, RZ, R61 ;  /* 0x000000ffff3e7224 */ /* 0x000fe400078e003d */
[----:B------:R-:W-:Y:S02]  /*2feb0*/  IMAD.MOV.U32 R6, RZ, RZ, R3 ;  /* 0x000000ffff067224 */ /* 0x000fe400078e0003 */
.L_x_63814:
[----:B------:R-:W-:Y:S05]  /*2fec0*/  BSYNC B1 ;  /* 0x0000000000017941 */ /* 0x000fea0003800000 */
.L_x_63812:
        /* <DEDUP_REMOVED lines=16> */
.L_x_63816:
[----:B------:R-:W-:Y:S02]  /*2ffd0*/  IMAD.MOV.U32 R64, RZ, RZ, R57 ;  /* 0x000000ffff407224 */ /* 0x000fe400078e0039 */
[----:B------:R-:W-:Y:S02]  /*2ffe0*/  IMAD.MOV.U32 R44, RZ, RZ, R15 ;  /* 0x000000ffff2c7224 */ /* 0x000fe400078e000f */
[----:B------:R-:W-:Y:S02]  /*2fff0*/  IMAD.MOV.U32 R57, RZ, RZ, R46 ;  /* 0x000000ffff397224 */ /* 0x000fe400078e002e */
[----:B------:R-:W-:Y:S02]  /*30000*/  IMAD.MOV.U32 R15, RZ, RZ, R2 ;  /* 0x000000ffff0f7224 */ /* 0x000fe400078e0002 */
.L_x_63817:
[----:B------:R-:W-:Y:S05]  /*30010*/  BSYNC B1 ;  /* 0x0000000000017941 */ /* 0x000fea0003800000 */
.L_x_63815:
        /* <DEDUP_REMOVED lines=9> */
.L_x_63819:
[----:B------:R-:W-:Y:S02]  /*300b0*/  IMAD.MOV.U32 R35, RZ, RZ, R64 ;  /* 0x000000ffff237224 */ /* 0x000fe400078e0040 */
[----:B------:R-:W-:Y:S02]  /*300c0*/  IMAD.MOV.U32 R3, RZ, RZ, R44 ;  /* 0x000000ffff037224 */ /* 0x000fe400078e002c */
[----:B------:R-:W-:Y:S02]  /*300d0*/  IMAD.MOV.U32 R64, RZ, RZ, R37 ;  /* 0x000000ffff407224 */ /* 0x000fe400078e0025 */
[----:B------:R-:W-:Y:S02]  /*300e0*/  IMAD.MOV.U32 R44, RZ, RZ, R17 ;  /* 0x000000ffff2c7224 */ /* 0x000fe400078e0011 */
.L_x_63820:
[----:B------:R-:W-:Y:S05]  /*300f0*/  BSYNC B1 ;  /* 0x0000000000017941 */ /* 0x000fea0003800000 */
.L_x_63818:
        /* <DEDUP_REMOVED lines=9> */
.L_x_63822:
[----:B------:R-:W-:Y:S02]  /*30190*/  IMAD.MOV.U32 R46, RZ, RZ, R35 ;  /* 0x000000ffff2e7224 */ /* 0x000fe400078e0023 */
[----:B------:R-:W-:Y:S02]  /*301a0*/  IMAD.MOV.U32 R2, RZ, RZ, R3 ;  /* 0x000000ffff027224 */ /* 0x000fe400078e0003 */
[----:B------:R-:W-:Y:S02]  /*301b0*/  IMAD.MOV.U32 R35, RZ, RZ, R48 ;  /* 0x000000ffff237224 */ /* 0x000fe400078e0030 */
[----:B------:R-:W-:Y:S02]  /*301c0*/  IMAD.MOV.U32 R3, RZ, RZ, R16 ;  /* 0x000000ffff037224 */ /* 0x000fe400078e0010 */
.L_x_63823:
[----:B------:R-:W-:Y:S05]  /*301d0*/  BSYNC B1 ;  /* 0x0000000000017941 */ /* 0x000fea0003800000 */
.L_x_63821:
        /* <DEDUP_REMOVED lines=9> */
.L_x_63825:
[----:B------:R-:W-:Y:S01]  /*30270*/  MOV R37, R46 ;  /* 0x0000002e00257202 */ /* 0x000fe20000000f00 */
[----:B------:R-:W-:Y:S02]  /*30280*/  IMAD.MOV.U32 R17, RZ, RZ, R2 ;  /* 0x000000ffff117224 */ /* 0x000fe400078e0002 */
[----:B------:R-:W-:Y:S02]  /*30290*/  IMAD.MOV.U32 R46, RZ, RZ, R39 ;  /* 0x000000ffff2e7224 */ /* 0x000fe400078e0027 */
[----:B------:R-:W-:Y:S02]  /*302a0*/  IMAD.MOV.U32 R2, RZ, RZ, R19 ;  /* 0x000000ffff027224 */ /* 0x000fe400078e0013 */
.L_x_63826:
[----:B------:R-:W-:Y:S05]  /*302b0*/  BSYNC B1 ;  /* 0x0000000000017941 */ /* 0x000fea0003800000 */
.L_x_63824:
        /* <DEDUP_REMOVED lines=9> */
.L_x_63828:
[----:B------:R-:W-:Y:S01]  /*30350*/  IMAD.MOV.U32 R48, RZ, RZ, R37 ;  /* 0x000000ffff307224 */ /* 0x000fe200078e0025 */
[----:B------:R-:W-:Y:S01]  /*30360*/  MOV R16, R17 ;  /* 0x0000001100107202 */ /* 0x000fe20000000f00 */
[----:B------:R-:W-:Y:S02]  /*30370*/  IMAD.MOV.U32 R37, RZ, RZ, R66 ;  /* 0x000000ffff257224 */ /* 0x000fe400078e0042 */
[----:B------:R-:W-:Y:S02]  /*30380*/  IMAD.MOV.U32 R17, RZ, RZ, R18 ;  /* 0x000000ffff117224 */ /* 0x000fe400078e0012 */
.L_x_63829:
[----:B------:R-:W-:Y:S05]  /*30390*/  BSYNC B1 ;  /* 0x0000000000017941 */ /* 0x000fea0003800000 */
.L_x_63827:
        /* <DEDUP_REMOVED lines=9> */
.L_x_63831:
[----:B------:R-:W-:Y:S01]  /*30430*/  IMAD.MOV.U32 R39, RZ, RZ, R48 ;  /* 0x000000ffff277224 */ /* 0x000fe200078e0030 */
[----:B------:R-:W-:Y:S01]  /*30440*/  MOV R48, R49 ;  /* 0x0000003100307202 */ /* 0x000fe20000000f00 */
[----:B------:R-:W-:Y:S02]  /*30450*/  IMAD.MOV.U32 R19, RZ, RZ, R16 ;  /* 0x000000ffff137224 */ /* 0x000fe400078e0010 */
[----:B------:R-:W-:Y:S02]  /*30460*/  IMAD.MOV.U32 R16, RZ, RZ, R47 ;  /* 0x000000ffff107224 */ /* 0x000fe400078e002f */
.L_x_63832:
[----:B------:R-:W-:Y:S05]  /*30470*/  BSYNC B1 ;  /* 0x0000000000017941 */ /* 0x000fea0003800000 */
.L_x_63830:
        /* <DEDUP_REMOVED lines=9> */
.L_x_63834:
[----:B------:R-:W-:Y:S02]  /*30510*/  IMAD.MOV.U32 R66, RZ, RZ, R39 ;  /* 0x000000ffff427224 */ /* 0x000fe400078e0027 */
[----:B------:R-:W-:Y:S01]  /*30520*/  IMAD.MOV.U32 R18, RZ, RZ, R19 ;  /* 0x000000ffff127224 */ /* 0x000fe200078e0013 */
[----:B------:R-:W-:Y:S01]  /*30530*/  MOV R19, R14 ;  /* 0x0000000e00137202 */ /* 0x000fe20000000f00 */
[----:B------:R-:W-:Y:S02]  /*30540*/  IMAD.MOV.U32 R39, RZ, RZ, R56 ;  /* 0x000000ffff277224 */ /* 0x000fe400078e0038 */
.L_x_63835:
[----:B------:R-:W-:Y:S05]  /*30550*/  BSYNC B1 ;  /* 0x0000000000017941 */ /* 0x000fea0003800000 */
.L_x_63833:
        /* <DEDUP_REMOVED lines=9> */
.L_x_63837:
[----:B------:R-:W-:Y:S02]  /*305f0*/  IMAD.MOV.U32 R49, RZ, RZ, R66 ;  /* 0x000000ffff317224 */ /* 0x000fe400078e0042 */
[----:B------:R-:W-:Y:S02]  /*30600*/  IMAD.MOV.U32 R47, RZ, RZ, R18 ;  /* 0x000000ffff2f7224 */ /* 0x000fe400078e0012 */
[----:B------:R-:W-:Y:S02]  /*30610*/  IMAD.MOV.U32 R66, RZ, RZ, R51 ;  /* 0x000000ffff427224 */ /* 0x000fe400078e0033 */
[----:B------:R-:W-:Y:S02]  /*30620*/  IMAD.MOV.U32 R18, RZ, RZ, R13 ;  /* 0x000000ffff127224 */ /* 0x000fe400078e000d */
.L_x_63838:
[----:B------:R-:W-:Y:S05]  /*30630*/  BSYNC B1 ;  /* 0x0000000000017941 */ /* 0x000fea0003800000 */
.L_x_63836:
        /* <DEDUP_REMOVED lines=9> */
.L_x_63840:
[----:B------:R-:W-:Y:S02]  /*306d0*/  IMAD.MOV.U32 R56, RZ, RZ, R49 ;  /* 0x000000ffff387224 */ /* 0x000fe400078e0031 */
[----:B------:R-:W-:Y:S02]  /*306e0*/  IMAD.MOV.U32 R14, RZ, RZ, R47 ;  /* 0x000000ffff0e7224 */ /* 0x000fe400078e002f */
[----:B------:R-:W-:Y:S02]  /*306f0*/  IMAD.MOV.U32 R49, RZ, RZ, R58 ;  /* 0x000000ffff317224 */ /* 0x000fe400078e003a */
[----:B------:R-:W-:Y:S02]  /*30700*/  IMAD.MOV.U32 R47, RZ, RZ, R12 ;  /* 0x000000ffff2f7224 */ /* 0x000fe400078e000c */
.L_x_63841:
[----:B------:R-:W-:Y:S05]  /*30710*/  BSYNC B1 ;  /* 0x0000000000017941 */ /* 0x000fea0003800000 */
.L_x_63839:
        /* <DEDUP_REMOVED lines=9> */
.L_x_63843:
[----:B------:R-:W-:Y:S02]  /*307b0*/  IMAD.MOV.U32 R51, RZ, RZ, R56 ;  /* 0x000000ffff337224 */ /* 0x000fe400078e0038 */
[----:B------:R-:W-:Y:S02]  /*307c0*/  IMAD.MOV.U32 R13, RZ, RZ, R14 ;  /* 0x000000ffff0d7224 */ /* 0x000fe400078e000e */
[----:B------:R-:W-:Y:S02]  /*307d0*/  IMAD.MOV.U32 R56, RZ, RZ, R53 ;  /* 0x000000ffff387224 */ /* 0x000fe400078e0035 */
[----:B------:R-:W-:Y:S02]  /*307e0*/  IMAD.MOV.U32 R14, RZ, RZ, R11 ;  /* 0x000000ffff0e7224 */ /* 0x000fe400078e000b */
.L_x_63844:
[----:B------:R-:W-:Y:S05]  /*307f0*/  BSYNC B1 ;  /* 0x0000000000017941 */ /* 0x000fea0003800000 */
.L_x_63842:
        /* <DEDUP_REMOVED lines=9> */
.L_x_63846:
[----:B------:R-:W-:Y:S01]  /*30890*/  MOV R58, R51 ;  /* 0x00000033003a7202 */ /* 0x000fe20000000f00 */
[----:B------:R-:W-:Y:S02]  /*308a0*/  IMAD.MOV.U32 R12, RZ, RZ, R13 ;  /* 0x000000ffff0c7224 */ /* 0x000fe400078e000d */
[----:B------:R-:W-:Y:S02]  /*308b0*/  IMAD.MOV.U32 R51, RZ, RZ, R60 ;  /* 0x000000ffff337224 */ /* 0x000fe400078e003c */
[----:B------:R-:W-:Y:S02]  /*308c0*/  IMAD.MOV.U32 R13, RZ, RZ, R10 ;  /* 0x000000ffff0d7224 */ /* 0x000fe400078e000a */
.L_x_63847:
[----:B------:R-:W-:Y:S05]  /*308d0*/  BSYNC B1 ;  /* 0x0000000000017941 */ /* 0x000fea0003800000 */
.L_x_63845:
        /* <DEDUP_REMOVED lines=9> */
.L_x_63849:
[----:B------:R-:W-:Y:S01]  /*30970*/  IMAD.MOV.U32 R10, RZ, RZ, R58 ;  /* 0x000000ffff0a7224 */ /* 0x000fe200078e003a */
[----:B------:R-:W-:Y:S01]  /*30980*/  MOV R11, R12 ;  /* 0x0000000c000b7202 */ /* 0x000fe20000000f00 */
[----:B------:R-:W-:Y:S02]  /*30990*/  IMAD.MOV.U32 R58, RZ, RZ, R55 ;  /* 0x000000ffff3a7224 */ /* 0x000fe400078e0037 */
[----:B------:R-:W-:Y:S02]  /*309a0*/  IMAD.MOV.U32 R12, RZ, RZ, R9 ;  /* 0x000000ffff0c7224 */ /* 0x000fe400078e0009 */
.L_x_63850:
[----:B------:R-:W-:Y:S05]  /*309b0*/  BSYNC B1 ;  /* 0x0000000000017941 */ /* 0x000fea0003800000 */
.L_x_63848:
        /* <DEDUP_REMOVED lines=9> */
.L_x_63852:
[----:B------:R-:W-:Y:S01]  /*30a50*/  IMAD.MOV.U32 R53, RZ, RZ, R10 ;  /* 0x000000ffff357224 */ /* 0x000fe200078e000a */
[----:B------:R-:W-:Y:S01]  /*30a60*/  MOV R10, R7 ;  /* 0x00000007000a7202 */ /* 0x000fe20000000f00 */
[----:B------:R-:W-:Y:S02]  /*30a70*/  IMAD.MOV.U32 R9, RZ, RZ, R11 ;  /* 0x000000ffff097224 */ /* 0x000fe400078e000b */
[----:B------:R-:W-:Y:S02]  /*30a80*/  IMAD.MOV.U32 R11, RZ, RZ, R8 ;  /* 0x000000ffff0b7224 */ /* 0x000fe400078e0008 */
.L_x_63853:
[----:B------:R-:W-:Y:S05]  /*30a90*/  BSYNC B1 ;  /* 0x0000000000017941 */ /* 0x000fea0003800000 */
.L_x_63851:
        /* <DEDUP_REMOVED lines=9> */
.L_x_63855:
[----:B------:R-:W-:Y:S02]  /*30b30*/  IMAD.MOV.U32 R8, RZ, RZ, R53 ;  /* 0x000000ffff087224 */ /* 0x000fe400078e0035 */
[----:B------:R-:W-:Y:S01]  /*30b40*/  IMAD.MOV.U32 R7, RZ, RZ, R9 ;  /* 0x000000ffff077224 */ /* 0x000fe200078e0009 */
[----:B------:R-:W-:Y:S01]  /*30b50*/  MOV R9, R6 ;  /* 0x0000000600097202 */ /* 0x000fe20000000f00 */
[----:B------:R-:W-:Y:S02]  /*30b60*/  IMAD.MOV.U32 R53, RZ, RZ, R62 ;  /* 0x000000ffff357224 */ /* 0x000fe400078e003e */
.L_x_63856:
[----:B------:R-:W-:Y:S05]  /*30b70*/  BSYNC B1 ;  /* 0x0000000000017941 */ /* 0x000fea0003800000 */
.L_x_63854:
        /* <DEDUP_REMOVED lines=9> */
.L_x_63858:
[----:B------:R-:W-:Y:S02]  /*30c10*/  IMAD.MOV.U32 R55, RZ, RZ, R8 ;  /* 0x000000ffff377224 */ /* 0x000fe400078e0008 */
[----:B------:R-:W-:Y:S02]  /*30c20*/  IMAD.MOV.U32 R6, RZ, RZ, R7 ;  /* 0x000000ffff067224 */ /* 0x000fe400078e0007 */
[----:B------:R-:W-:Y:S02]  /*30c30*/  IMAD.MOV.U32 R8, RZ, RZ, R5 ;  /* 0x000000ffff087224 */ /* 0x000fe400078e0005 */
[----:B------:R-:W-:Y:S02]  /*30c40*/  IMAD.MOV.U32 R7, RZ, RZ, R4 ;  /* 0x000000ffff077224 */ /* 0x000fe400078e0004 */
.L_x_63859:
[----:B------:R-:W-:Y:S05]  /*30c50*/  BSYNC B1 ;  /* 0x0000000000017941 */ /* 0x000fea0003800000 */
.L_x_63857:
        /* <DEDUP_REMOVED lines=16> */
.L_x_63861:
[----:B------:R-:W-:Y:S02]  /*30d60*/  IMAD.MOV.U32 R42, RZ, RZ, R57 ;  /* 0x000000ffff2a7224 */ /* 0x000fe400078e0039 */
[----:B------:R-:W-:Y:S01]  /*30d70*/  IMAD.MOV.U32 R4, RZ, RZ, R15 ;  /* 0x000000ffff047224 */ /* 0x000fe200078e000f */
[----:B------:R-:W-:Y:S01]  /*30d80*/  MOV R15, R44 ;  /* 0x0000002c000f7202 */ /* 0x000fe20000000f00 */
[----:B------:R-:W-:Y:S02]  /*30d90*/  IMAD.MOV.U32 R57, RZ, RZ, R64 ;  /* 0x000000ffff397224 */ /* 0x000fe400078e0040 */
.L_x_63862:
[----:B------:R-:W-:Y:S05]  /*30da0*/  BSYNC B1 ;  /* 0x0000000000017941 */ /* 0x000fea0003800000 */
.L_x_63860:
        /* <DEDUP_REMOVED lines=9> */
.L_x_63864:
[----:B------:R-:W-:Y:S02]  /*30e40*/  IMAD.MOV.U32 R33, RZ, RZ, R42 ;  /* 0x000000ffff217224 */ /* 0x000fe400078e002a */
[----:B------:R-:W-:Y:S02]  /*30e50*/  IMAD.MOV.U32 R5, RZ, RZ, R4 ;  /* 0x000000ffff057224 */ /* 0x000fe400078e0004 */
[----:B------:R-:W-:Y:S02]  /*30e60*/  IMAD.MOV.U32 R42, RZ, RZ, R35 ;  /* 0x000000ffff2a7224 */ /* 0x000fe400078e0023 */
[----:B------:R-:W-:Y:S02]  /*30e70*/  IMAD.MOV.U32 R4, RZ, RZ, R3 ;  /* 0x000000ffff047224 */ /* 0x000fe400078e0003 */
.L_x_63865:
[----:B------:R-:W-:Y:S05]  /*30e80*/  BSYNC B1 ;  /* 0x0000000000017941 */ /* 0x000fea0003800000 */
.L_x_63863:
        /* <DEDUP_REMOVED lines=9> */
.L_x_63867:
[----:B------:R-:W-:Y:S02]  /*30f20*/  IMAD.MOV.U32 R60, RZ, RZ, R33 ;  /* 0x000000ffff3c7224 */ /* 0x000fe400078e0021 */
[----:B------:R-:W-:Y:S02]  /*30f30*/  IMAD.MOV.U32 R44, RZ, RZ, R5 ;  /* 0x000000ffff2c7224 */ /* 0x000fe400078e0005 */
[----:B------:R-:W-:Y:S02]  /*30f40*/  IMAD.MOV.U32 R33, RZ, RZ, R46 ;  /* 0x000000ffff217224 */ /* 0x000fe400078e002e */
[----:B------:R-:W-:Y:S02]  /*30f50*/  IMAD.MOV.U32 R5, RZ, RZ, R2 ;  /* 0x000000ffff057224 */ /* 0x000fe400078e0002 */
.L_x_63868:
[----:B------:R-:W-:Y:S05]  /*30f60*/  BSYNC B1 ;  /* 0x0000000000017941 */ /* 0x000fea0003800000 */
.L_x_63866:
        /* <DEDUP_REMOVED lines=9> */
.L_x_63870:
[----:B------:R-:W-:Y:S02]  /*31000*/  IMAD.MOV.U32 R35, RZ, RZ, R60 ;  /* 0x000000ffff237224 */ /* 0x000fe400078e003c */
[----:B------:R-:W-:Y:S02]  /*31010*/  IMAD.MOV.U32 R3, RZ, RZ, R44 ;  /* 0x000000ffff037224 */ /* 0x000fe400078e002c */
[----:B------:R-:W-:Y:S02]  /*31020*/  IMAD.MOV.U32 R60, RZ, RZ, R37 ;  /* 0x000000ffff3c7224 */ /* 0x000fe400078e0025 */
[----:B------:R-:W-:Y:S02]  /*31030*/  IMAD.MOV.U32 R44, RZ, RZ, R17 ;  /* 0x000000ffff2c7224 */ /* 0x000fe400078e0011 */
.L_x_63871:
[----:B------:R-:W-:Y:S05]  /*31040*/  BSYNC B1 ;  /* 0x0000000000017941 */ /* 0x000fea0003800000 */
.L_x_63869:
        /* <DEDUP_REMOVED lines=9> */
.L_x_63873:
[----:B------:R-:W-:Y:S01]  /*310e0*/  MOV R46, R35 ;  /* 0x00000023002e7202 */ /* 0x000fe20000000f00 */
[----:B------:R-:W-:Y:S02]  /*310f0*/  IMAD.MOV.U32 R2, RZ, RZ, R3 ;  /* 0x000000ffff027224 */ /* 0x000fe400078e0003 */
[----:B------:R-:W-:Y:S02]  /*31100*/  IMAD.MOV.U32 R35, RZ, RZ, R48 ;  /* 0x000000ffff237224 */ /* 0x000fe400078e0030 */
[----:B------:R-:W-:Y:S02]  /*31110*/  IMAD.MOV.U32 R3, RZ, RZ, R16 ;  /* 0x000000ffff037224 */ /* 0x000fe400078e0010 */
.L_x_63874:
[----:B------:R-:W-:Y:S05]  /*31120*/  BSYNC B1 ;  /* 0x0000000000017941 */ /* 0x000fea0003800000 */
.L_x_63872:
        /* <DEDUP_REMOVED lines=9> */
.L_x_63876:
[----:B------:R-:W-:Y:S01]  /*311c0*/  IMAD.MOV.U32 R37, RZ, RZ, R46 ;  /* 0x000000ffff257224 */ /* 0x000fe200078e002e */
[----:B------:R-:W-:Y:S01]  /*311d0*/  MOV R17, R2 ;  /* 0x0000000200117202 */ /* 0x000fe20000000f00 */
[----:B------:R-:W-:Y:S02]  /*311e0*/  IMAD.MOV.U32 R46, RZ, RZ, R39 ;  /* 0x000000ffff2e7224 */ /* 0x000fe400078e0027 */
[----:B------:R-:W-:Y:S02]  /*311f0*/  IMAD.MOV.U32 R2, RZ, RZ, R19 ;  /* 0x000000ffff027224 */ /* 0x000fe400078e0013 */
.L_x_63877:
[----:B------:R-:W-:Y:S05]  /*31200*/  BSYNC B1 ;  /* 0x0000000000017941 */ /* 0x000fea0003800000 */
.L_x_63875:
        /* <DEDUP_REMOVED lines=9> */
.L_x_63879:
[----:B------:R-:W-:Y:S01]  /*312a0*/  IMAD.MOV.U32 R48, RZ, RZ, R37 ;  /* 0x000000ffff307224 */ /* 0x000fe200078e0025 */
[----:B------:R-:W-:Y:S01]  /*312b0*/  MOV R37, R66 ;  /* 0x0000004200257202 */ /* 0x000fe20000000f00 */
[----:B------:R-:W-:Y:S02]  /*312c0*/  IMAD.MOV.U32 R16, RZ, RZ, R17 ;  /* 0x000000ffff107224 */ /* 0x000fe400078e0011 */
[----:B------:R-:W-:Y:S02]  /*312d0*/  IMAD.MOV.U32 R17, RZ, RZ, R18 ;  /* 0x000000ffff117224 */ /* 0x000fe400078e0012 */
.L_x_63880:
[----:B------:R-:W-:Y:S05]  /*312e0*/  BSYNC B1 ;  /* 0x0000000000017941 */ /* 0x000fea0003800000 */
.L_x_63878:
        /* <DEDUP_REMOVED lines=9> */
.L_x_63882:
[----:B------:R-:W-:Y:S02]  /*31380*/  IMAD.MOV.U32 R39, RZ, RZ, R48 ;  /* 0x000000ffff277224 */ /* 0x000fe400078e0030 */
[----:B------:R-:W-:Y:S01]  /*31390*/  IMAD.MOV.U32 R19, RZ, RZ, R16 ;  /* 0x000000ffff137224 */ /* 0x000fe200078e0010 */
[----:B------:R-:W-:Y:S01]  /*313a0*/  MOV R16, R47 ;  /* 0x0000002f00107202 */ /* 0x000fe20000000f00 */
[----:B------:R-:W-:Y:S02]  /*313b0*/  IMAD.MOV.U32 R48, RZ, RZ, R49 ;  /* 0x000000ffff307224 */ /* 0x000fe400078e0031 */
.L_x_63883:
[----:B------:R-:W-:Y:S05]  /*313c0*/  BSYNC B1 ;  /* 0x0000000000017941 */ /* 0x000fea0003800000 */
.L_x_63881:
        /* <DEDUP_REMOVED lines=9> */
.L_x_63885:
[----:B------:R-:W-:Y:S02]  /*31460*/  IMAD.MOV.U32 R62, RZ, RZ, R39 ;  /* 0x000000ffff3e7224 */ /* 0x000fe400078e0027 */
[----:B------:R-:W-:Y:S02]  /*31470*/  IMAD.MOV.U32 R18, RZ, RZ, R19 ;  /* 0x000000ffff127224 */ /* 0x000fe400078e0013 */
[----:B------:R-:W-:Y:S02]  /*31480*/  IMAD.MOV.U32 R39, RZ, RZ, R56 ;  /* 0x000000ffff277224 */ /* 0x000fe400078e0038 */
[----:B------:R-:W-:Y:S02]  /*31490*/  IMAD.MOV.U32 R19, RZ, RZ, R14 ;  /* 0x000000ffff137224 */ /* 0x000fe400078e000e */
.L_x_63886:
[----:B------:R-:W-:Y:S05]  /*314a0*/  BSYNC B1 ;  /* 0x0000000000017941 */ /* 0x000fea0003800000 */
.L_x_63884:
        /* <DEDUP_REMOVED lines=9> */
.L_x_63888:
[----:B------:R-:W-:Y:S02]  /*31540*/  IMAD.MOV.U32 R49, RZ, RZ, R62 ;  /* 0x000000ffff317224 */ /* 0x000fe400078e003e */
[----:B------:R-:W-:Y:S02]  /*31550*/  IMAD.MOV.U32 R47, RZ, RZ, R18 ;  /* 0x000000ffff2f7224 */ /* 0x000fe400078e0012 */
[----:B------:R-:W-:Y:S02]  /*31560*/  IMAD.MOV.U32 R62, RZ, RZ, R51 ;  /* 0x000000ffff3e7224 */ /* 0x000fe400078e0033 */
[----:B------:R-:W-:Y:S02]  /*31570*/  IMAD.MOV.U32 R18, RZ, RZ, R13 ;  /* 0x000000ffff127224 */ /* 0x000fe400078e000d */
.L_x_63889:
[----:B------:R-:W-:Y:S05]  /*31580*/  BSYNC B1 ;  /* 0x0000000000017941 */ /* 0x000fea0003800000 */
.L_x_63887:
        /* <DEDUP_REMOVED lines=9> */
.L_x_63891:
[----:B------:R-:W-:Y:S02]  /*31620*/  IMAD.MOV.U32 R13, RZ, RZ, R49 ;  /* 0x000000ffff0d7224 */ /* 0x000fe400078e0031 */
[----:B------:R-:W-:Y:S02]  /*31630*/  IMAD.MOV.U32 R14, RZ, RZ, R47 ;  /* 0x000000ffff0e7224 */ /* 0x000fe400078e002f */
[----:B------:R-:W-:Y:S02]  /*31640*/  IMAD.MOV.U32 R49, RZ, RZ, R58 ;  /* 0x000000ffff317224 */ /* 0x000fe400078e003a */
[----:B------:R-:W-:Y:S02]  /*31650*/  IMAD.MOV.U32 R47, RZ, RZ, R12 ;  /* 0x000000ffff2f7224 */ /* 0x000fe400078e000c */
.L_x_63892:
[----:B------:R-:W-:Y:S05]  /*31660*/  BSYNC B1 ;  /* 0x0000000000017941 */ /* 0x000fea0003800000 */
.L_x_63890:
        /* <DEDUP_REMOVED lines=9> */
.L_x_63894:
[----:B------:R-:W-:Y:S01]  /*31700*/  MOV R56, R13 ;  /* 0x0000000d00387202 */ /* 0x000fe20000000f00 */
[----:B------:R-:W-:Y:S02]  /*31710*/  IMAD.MOV.U32 R12, RZ, RZ, R14 ;  /* 0x000000ffff0c7224 */ /* 0x000fe400078e000e */
[----:B------:R-:W-:Y:S02]  /*31720*/  IMAD.MOV.U32 R13, RZ, RZ, R10 ;  /* 0x000000ffff0d7224 */ /* 0x000fe400078e000a */
[----:B------:R-:W-:Y:S02]  /*31730*/  IMAD.MOV.U32 R14, RZ, RZ, R11 ;  /* 0x000000ffff0e7224 */ /* 0x000fe400078e000b */
.L_x_63895:
[----:B------:R-:W-:Y:S05]  /*31740*/  BSYNC B1 ;  /* 0x0000000000017941 */ /* 0x000fea0003800000 */
.L_x_63893:
        /* <DEDUP_REMOVED lines=9> */
.L_x_63897:
[----:B------:R-:W-:Y:S01]  /*317e0*/  IMAD.MOV.U32 R11, RZ, RZ, R56 ;  /* 0x000000ffff0b7224 */ /* 0x000fe200078e0038 */
[----:B------:R-:W-:Y:S01]  /*317f0*/  MOV R10, R12 ;  /* 0x0000000c000a7202 */ /* 0x000fe20000000f00 */
[----:B------:R-:W-:Y:S02]  /*31800*/  IMAD.MOV.U32 R56, RZ, RZ, R53 ;  /* 0x000000ffff387224 */ /* 0x000fe400078e0035 */
[----:B------:R-:W-:Y:S02]  /*31810*/  IMAD.MOV.U32 R12, RZ, RZ, R9 ;  /* 0x000000ffff0c7224 */ /* 0x000fe400078e0009 */
.L_x_63898:
[----:B------:R-:W-:Y:S05]  /*31820*/  BSYNC B1 ;  /* 0x0000000000017941 */ /* 0x000fea0003800000 */
.L_x_63896:
        /* <DEDUP_REMOVED lines=9> */
.L_x_63900:
[----:B------:R-:W-:Y:S01]  /*318c0*/  IMAD.MOV.U32 R58, RZ, RZ, R11 ;  /* 0x000000ffff3a7224 */ /* 0x000fe200078e000b */
[----:B------:R-:W-:Y:S01]  /*318d0*/  MOV R11, R8 ;  /* 0x00000008000b7202 */ /* 0x000fe20000000f00 */
[----:B------:R-:W-:Y:S02]  /*318e0*/  IMAD.MOV.U32 R9, RZ, RZ, R10 ;  /* 0x000000ffff097224 */ /* 0x000fe400078e000a */
[----:B------:R-:W-:Y:S02]  /*318f0*/  IMAD.MOV.U32 R10, RZ, RZ, R7 ;  /* 0x000000ffff0a7224 */ /* 0x000fe400078e0007 */
.L_x_63901:
[----:B------:R-:W-:Y:S05]  /*31900*/  BSYNC B1 ;  /* 0x0000000000017941 */ /* 0x000fea0003800000 */
.L_x_63899:
        /* <DEDUP_REMOVED lines=9> */
.L_x_63903:
[----:B------:R-:W-:Y:S02]  /*319a0*/  IMAD.MOV.U32 R8, RZ, RZ, R58 ;  /* 0x000000ffff087224 */ /* 0x000fe400078e003a */
[----:B------:R-:W-:Y:S01]  /*319b0*/  IMAD.MOV.U32 R7, RZ, RZ, R9 ;  /* 0x000000ffff077224 */ /* 0x000fe200078e0009 */
[----:B------:R-:W-:Y:S01]  /*319c0*/  MOV R9, R6 ;  /* 0x0000000600097202 */ /* 0x000fe20000000f00 */
[----:B------:R-:W-:Y:S02]  /*319d0*/  IMAD.MOV.U32 R58, RZ, RZ, R55 ;  /* 0x000000ffff3a7224 */ /* 0x000fe400078e0037 */
.L_x_63904:
[----:B------:R-:W-:Y:S05]  /*319e0*/  BSYNC B1 ;  /* 0x0000000000017941 */ /* 0x000fea0003800000 */
.L_x_63902:
        /* <DEDUP_REMOVED lines=16> */
.L_x_63906:
[----:B------:R-:W-:Y:S01]  /*31af0*/  IMAD.MOV.U32 R40, RZ, RZ, R57 ;  /* 0x000000ffff287224 */ /* 0x000fe200078e0039 */
[----:B------:R-:W-:Y:S01]  /*31b00*/  MOV R57, R42 ;  /* 0x0000002a00397202 */ /* 0x000fe20000000f00 */
[----:B------:R-:W-:Y:S02]  /*31b10*/  IMAD.MOV.U32 R6, RZ, RZ, R15 ;  /* 0x000000ffff067224 */ /* 0x000fe400078e000f */
[----:B------:R-:W-:Y:S02]  /*31b20*/  IMAD.MOV.U32 R15, RZ, RZ, R4 ;  /* 0x000000ffff0f7224 */ /* 0x000fe400078e0004 */
.L_x_63907:
[----:B------:R-:W-:Y:S05]  /*31b30*/  BSYNC B1 ;  /* 0x0000000000017941 */ /* 0x000fea0003800000 */
.L_x_63905:
        /* <DEDUP_REMOVED lines=9> */
.L_x_63909:
[----:B------:R-:W-:Y:S02]  /*31bd0*/  IMAD.MOV.U32 R51, RZ, RZ, R40 ;  /* 0x000000ffff337224 */ /* 0x000fe400078e0028 */
[----:B------:R-:W-:Y:S01]  /*31be0*/  IMAD.MOV.U32 R31, RZ, RZ, R6 ;  /* 0x000000ffff1f7224 */ /* 0x000fe200078e0006 */
[----:B------:R-:W-:Y:S01]  /*31bf0*/  MOV R6, R5 ;  /* 0x0000000500067202 */ /* 0x000fe20000000f00 */
[----:B------:R-:W-:Y:S02]  /*31c00*/  IMAD.MOV.U32 R40, RZ, RZ, R33 ;  /* 0x000000ffff287224 */ /* 0x000fe400078e0021 */
.L_x_63910:
[----:B------:R-:W-:Y:S05]  /*31c10*/  BSYNC B1 ;  /* 0x0000000000017941 */ /* 0x000fea0003800000 */
.L_x_63908:
        /* <DEDUP_REMOVED lines=9> */
.L_x_63912:
[----:B------:R-:W-:Y:S02]  /*31cb0*/  IMAD.MOV.U32 R42, RZ, RZ, R51 ;  /* 0x000000ffff2a7224 */ /* 0x000fe400078e0033 */
[----:B------:R-:W-:Y:S02]  /*31cc0*/  IMAD.MOV.U32 R4, RZ, RZ, R31 ;  /* 0x000000ffff047224 */ /* 0x000fe400078e001f */
[----:B------:R-:W-:Y:S02]  /*31cd0*/  IMAD.MOV.U32 R51, RZ, RZ, R60 ;  /* 0x000000ffff337224 */ /* 0x000fe400078e003c */
[----:B------:R-:W-:Y:S02]  /*31ce0*/  IMAD.MOV.U32 R31, RZ, RZ, R44 ;  /* 0x000000ffff1f7224 */ /* 0x000fe400078e002c */
.L_x_63913:
[----:B------:R-:W-:Y:S05]  /*31cf0*/  BSYNC B1 ;  /* 0x0000000000017941 */ /* 0x000fea0003800000 */
.L_x_63911:
        /* <DEDUP_REMOVED lines=9> */
.L_x_63915:
[----:B------:R-:W-:Y:S02]  /*31d90*/  IMAD.MOV.U32 R33, RZ, RZ, R42 ;  /* 0x000000ffff217224 */ /* 0x000fe400078e002a */
[----:B------:R-:W-:Y:S02]  /*31da0*/  IMAD.MOV.U32 R5, RZ, RZ, R4 ;  /* 0x000000ffff057224 */ /* 0x000fe400078e0004 */
[----:B------:R-:W-:Y:S02]  /*31db0*/  IMAD.MOV.U32 R42, RZ, RZ, R35 ;  /* 0x000000ffff2a7224 */ /* 0x000fe400078e0023 */
[----:B------:R-:W-:Y:S02]  /*31dc0*/  IMAD.MOV.U32 R4, RZ, RZ, R3 ;  /* 0x000000ffff047224 */ /* 0x000fe400078e0003 */
.L_x_63916:
[----:B------:R-:W-:Y:S05]  /*31dd0*/  BSYNC B1 ;  /* 0x0000000000017941 */ /* 0x000fea0003800000 */
.L_x_63914:
        /* <DEDUP_REMOVED lines=9> */
.L_x_63918:
[----:B------:R-:W-:Y:S02]  /*31e70*/  IMAD.MOV.U32 R60, RZ, RZ, R33 ;  /* 0x000000ffff3c7224 */ /* 0x000fe400078e0021 */
[----:B------:R-:W-:Y:S02]  /*31e80*/  IMAD.MOV.U32 R44, RZ, RZ, R5 ;  /* 0x000000ffff2c7224 */ /* 0x000fe400078e0005 */
[----:B------:R-:W-:Y:S02]  /*31e90*/  IMAD.MOV.U32 R33, RZ, RZ, R46 ;  /* 0x000000ffff217224 */ /* 0x000fe400078e002e */
[----:B------:R-:W-:Y:S02]  /*31ea0*/  IMAD.MOV.U32 R5, RZ, RZ, R2 ;  /* 0x000000ffff057224 */ /* 0x000fe400078e0002 */
.L_x_63919:
[----:B------:R-:W-:Y:S05]  /*31eb0*/  BSYNC B1 ;  /* 0x0000000000017941 */ /* 0x000fea0003800000 */
.L_x_63917:
        /* <DEDUP_REMOVED lines=9> */
.L_x_63921:
[----:B------:R-:W-:Y:S01]  /*31f50*/  MOV R35, R60 ;  /* 0x0000003c00237202 */ /* 0x000fe20000000f00 */
[----:B------:R-:W-:Y:S02]  /*31f60*/  IMAD.MOV.U32 R3, RZ, RZ, R44 ;  /* 0x000000ffff037224 */ /* 0x000fe400078e002c */
[----:B------:R-:W-:Y:S02]  /*31f70*/  IMAD.MOV.U32 R60, RZ, RZ, R37 ;  /* 0x000000ffff3c7224 */ /* 0x000fe400078e0025 */
[----:B------:R-:W-:Y:S02]  /*31f80*/  IMAD.MOV.U32 R44, RZ, RZ, R17 ;  /* 0x000000ffff2c7224 */ /* 0x000fe400078e0011 */
.L_x_63922:
[----:B------:R-:W-:Y:S05]  /*31f90*/  BSYNC B1 ;  /* 0x0000000000017941 */ /* 0x000fea0003800000 */
.L_x_63920:
        /* <DEDUP_REMOVED lines=9> */
.L_x_63924:
[----:B------:R-:W-:Y:S01]  /*32030*/  IMAD.MOV.U32 R46, RZ, RZ, R35 ;  /* 0x000000ffff2e7224 */ /* 0x000fe200078e0023 */
[----:B------:R-:W-:Y:S01]  /*32040*/  MOV R2, R3 ;  /* 0x0000000300027202 */ /* 0x000fe20000000f00 */
[----:B------:R-:W-:Y:S02]  /*32050*/  IMAD.MOV.U32 R35, RZ, RZ, R48 ;  /* 0x000000ffff237224 */ /* 0x000fe400078e0030 */
[----:B------:R-:W-:Y:S02]  /*32060*/  IMAD.MOV.U32 R3, RZ, RZ, R16 ;  /* 0x000000ffff037224 */ /* 0x000fe400078e0010 */
.L_x_63925:
[----:B------:R-:W-:Y:S05]  /*32070*/  BSYNC B1 ;  /* 0x0000000000017941 */ /* 0x000fea0003800000 */
.L_x_63923:
        /* <DEDUP_REMOVED lines=9> */
.L_x_63927:
[----:B------:R-:W-:Y:S01]  /*32110*/  IMAD.MOV.U32 R37, RZ, RZ, R46 ;  /* 0x000000ffff257224 */ /* 0x000fe200078e002e */
[----:B------:R-:W-:Y:S01]  /*32120*/  MOV R46, R39 ;  /* 0x00000027002e7202 */ /* 0x000fe20000000f00 */
[----:B------:R-:W-:Y:S02]  /*32130*/  IMAD.MOV.U32 R17, RZ, RZ, R2 ;  /* 0x000000ffff117224 */ /* 0x000fe400078e0002 */
[----:B------:R-:W-:Y:S02]  /*32140*/  IMAD.MOV.U32 R2, RZ, RZ, R19 ;  /* 0x000000ffff027224 */ /* 0x000fe400078e0013 */
.L_x_63928:
[----:B------:R-:W-:Y:S05]  /*32150*/  BSYNC B1 ;  /* 0x0000000000017941 */ /* 0x000fea0003800000 */
.L_x_63926:
        /* <DEDUP_REMOVED lines=9> */
.L_x_63930:
[----:B------:R-:W-:Y:S02]  /*321f0*/  IMAD.MOV.U32 R48, RZ, RZ, R37 ;  /* 0x000000ffff307224 */ /* 0x000fe400078e0025 */
[----:B------:R-:W-:Y:S01]  /*32200*/  IMAD.MOV.U32 R16, RZ, RZ, R17 ;  /* 0x000000ffff107224 */ /* 0x000fe200078e0011 */
[----:B------:R-:W-:Y:S01]  /*32210*/  MOV R17, R18 ;  /* 0x0000001200117202 */ /* 0x000fe20000000f00 */
[----:B------:R-:W-:Y:S02]  /*32220*/  IMAD.MOV.U32 R37, RZ, RZ, R62 ;  /* 0x000000ffff257224 */ /* 0x000fe400078e003e */
.L_x_63931:
[----:B------:R-:W-:Y:S05]  /*32230*/  BSYNC B1 ;  /* 0x0000000000017941 */ /* 0x000fea0003800000 */
.L_x_63929:
        /* <DEDUP_REMOVED lines=9> */
.L_x_63933:
[----:B------:R-:W-:Y:S02]  /*322d0*/  IMAD.MOV.U32 R18, RZ, RZ, R48 ;  /* 0x000000ffff127224 */ /* 0x000fe400078e0030 */
[----:B------:R-:W-:Y:S02]  /*322e0*/  IMAD.MOV.U32 R19, RZ, RZ, R16 ;  /* 0x000000ffff137224 */ /* 0x000fe400078e0010 */
[----:B------:R-:W-:Y:S02]  /*322f0*/  IMAD.MOV.U32 R48, RZ, RZ, R49 ;  /* 0x000000ffff307224 */ /* 0x000fe400078e0031 */
[----:B------:R-:W-:Y:S02]  /*32300*/  IMAD.MOV.U32 R16, RZ, RZ, R47 ;  /* 0x000000ffff107224 */ /* 0x000fe400078e002f */
.L_x_63934:
[----:B------:R-:W-:Y:S05]  /*32310*/  BSYNC B1 ;  /* 0x0000000000017941 */ /* 0x000fea0003800000 */
.L_x_63932:
        /* <DEDUP_REMOVED lines=9> */
.L_x_63936:
[----:B------:R-:W-:Y:S02]  /*323b0*/  IMAD.MOV.U32 R47, RZ, RZ, R18 ;  /* 0x000000ffff2f7224 */ /* 0x000fe400078e0012 */
[----:B------:R-:W-:Y:S02]  /*323c0*/  IMAD.MOV.U32 R39, RZ, RZ, R19 ;  /* 0x000000ffff277224 */ /* 0x000fe400078e0013 */
[----:B------:R-:W-:Y:S02]  /*323d0*/  IMAD.MOV.U32 R18, RZ, RZ, R13 ;  /* 0x000000ffff127224 */ /* 0x000fe400078e000d */
[----:B------:R-:W-:Y:S02]  /*323e0*/  IMAD.MOV.U32 R19, RZ, RZ, R14 ;  /* 0x000000ffff137224 */ /* 0x000fe400078e000e */
.L_x_63937:
[----:B------:R-:W-:Y:S05]  /*323f0*/  BSYNC B1 ;  /* 0x0000000000017941 */ /* 0x000fea0003800000 */
.L_x_63935:
        /* <DEDUP_REMOVED lines=9> */
.L_x_63939:
[----:B------:R-:W-:Y:S02]  /*32490*/  IMAD.MOV.U32 R14, RZ, RZ, R47 ;  /* 0x000000ffff0e7224 */ /* 0x000fe400078e002f */
[----:B------:R-:W-:Y:S02]  /*324a0*/  IMAD.MOV.U32 R13, RZ, RZ, R39 ;  /* 0x000000ffff0d7224 */ /* 0x000fe400078e0027 */
[----:B------:R-:W-:Y:S02]  /*324b0*/  IMAD.MOV.U32 R47, RZ, RZ, R56 ;  /* 0x000000ffff2f7224 */ /* 0x000fe400078e0038 */
[----:B------:R-:W-:Y:S02]  /*324c0*/  IMAD.MOV.U32 R39, RZ, RZ, R12 ;  /* 0x000000ffff277224 */ /* 0x000fe400078e000c */
.L_x_63940:
[----:B------:R-:W-:Y:S05]  /*324d0*/  BSYNC B1 ;  /* 0x0000000000017941 */ /* 0x000fea0003800000 */
.L_x_63938:
        /* <DEDUP_REMOVED lines=9> */
.L_x_63942:
[----:B------:R-:W-:Y:S01]  /*32570*/  MOV R49, R14 ;  /* 0x0000000e00317202 */ /* 0x000fe20000000f00 */
[----:B------:R-:W-:Y:S02]  /*32580*/  IMAD.MOV.U32 R12, RZ, RZ, R13 ;  /* 0x000000ffff0c7224 */ /* 0x000fe400078e000d */
[----:B------:R-:W-:Y:S02]  /*32590*/  IMAD.MOV.U32 R14, RZ, RZ, R11 ;  /* 0x000000ffff0e7224 */ /* 0x000fe400078e000b */
[----:B------:R-:W-:Y:S02]  /*325a0*/  IMAD.MOV.U32 R13, RZ, RZ, R10 ;  /* 0x000000ffff0d7224 */ /* 0x000fe400078e000a */
.L_x_63943:
[----:B------:R-:W-:Y:S05]  /*325b0*/  BSYNC B1 ;  /* 0x0000000000017941 */ /* 0x000fea0003800000 */
.L_x_63941:
        /* <DEDUP_REMOVED lines=9> */
.L_x_63945:
[----:B------:R-:W-:Y:S01]  /*32650*/  IMAD.MOV.U32 R11, RZ, RZ, R49 ;  /* 0x000000ffff0b7224 */ /* 0x000fe200078e0031 */
[----:B------:R-:W-:Y:S01]  /*32660*/  MOV R10, R12 ;  /* 0x0000000c000a7202 */ /* 0x000fe20000000f00 */
[----:B------:R-:W-:Y:S02]  /*32670*/  IMAD.MOV.U32 R49, RZ, RZ, R58 ;  /* 0x000000ffff317224 */ /* 0x000fe400078e003a */
[----:B------:R-:W-:Y:S02]  /*32680*/  IMAD.MOV.U32 R12, RZ, RZ, R9 ;  /* 0x000000ffff0c7224 */ /* 0x000fe400078e0009 */
.L_x_63946:
[----:B------:R-:W-:Y:S05]  /*32690*/  BSYNC B1 ;  /* 0x0000000000017941 */ /* 0x000fea0003800000 */
.L_x_63944:
        /* <DEDUP_REMOVED lines=9> */
.L_x_63948:
[----:B------:R-:W-:Y:S01]  /*32730*/  IMAD.MOV.U32 R53, RZ, RZ, R11 ;  /* 0x000000ffff357224 */ /* 0x000fe200078e000b */
[----:B------:R-:W-:Y:S01]  /*32740*/  MOV R11, R8 ;  /* 0x00000008000b7202 */ /* 0x000fe20000000f00 */
[----:B------:R-:W-:Y:S02]  /*32750*/  IMAD.MOV.U32 R9, RZ, RZ, R10 ;  /* 0x000000ffff097224 */ /* 0x000fe400078e000a */
[----:B------:R-:W-:Y:S02]  /*32760*/  IMAD.MOV.U32 R10, RZ, RZ, R7 ;  /* 0x000000ffff0a7224 */ /* 0x000fe400078e0007 */
.L_x_63949:
[----:B------:R-:W-:Y:S05]  /*32770*/  BSYNC B1 ;  /* 0x0000000000017941 */ /* 0x000fea0003800000 */
.L_x_63947:
        /* <DEDUP_REMOVED lines=16> */
.L_x_63951:
[----:B------:R-:W-:Y:S01]  /*32880*/  IMAD.MOV.U32 R38, RZ, RZ, R57 ;  /* 0x000000ffff267224 */ /* 0x000fe200078e0039 */
[----:B------:R-:W-:Y:S01]  /*32890*/  MOV R8, R15 ;  /* 0x0000000f00087202 */ /* 0x000fe20000000f00 */
[----:B------:R-:W-:Y:S02]  /*328a0*/  IMAD.MOV.U32 R57, RZ, RZ, R40 ;  /* 0x000000ffff397224 */ /* 0x000fe400078e0028 */
[----:B------:R-:W-:Y:S02]  /*328b0*/  IMAD.MOV.U32 R15, RZ, RZ, R6 ;  /* 0x000000ffff0f7224 */ /* 0x000fe400078e0006 */
.L_x_63952:
[----:B------:R-:W-:Y:S05]  /*328c0*/  BSYNC B1 ;  /* 0x0000000000017941 */ /* 0x000fea0003800000 */
.L_x_63950:
        /* <DEDUP_REMOVED lines=9> */
.L_x_63954:
[----:B------:R-:W-:Y:S01]  /*32960*/  IMAD.MOV.U32 R29, RZ, RZ, R38 ;  /* 0x000000ffff1d7224 */ /* 0x000fe200078e0026 */
[----:B------:R-:W-:Y:S01]  /*32970*/  MOV R38, R51 ;  /* 0x0000003300267202 */ /* 0x000fe20000000f00 */
[----:B------:R-:W-:Y:S02]  /*32980*/  IMAD.MOV.U32 R7, RZ, RZ, R8 ;  /* 0x000000ffff077224 */ /* 0x000fe400078e0008 */
[----:B------:R-:W-:Y:S02]  /*32990*/  IMAD.MOV.U32 R8, RZ, RZ, R31 ;  /* 0x000000ffff087224 */ /* 0x000fe400078e001f */
.L_x_63955:
[----:B------:R-:W-:Y:S05]  /*329a0*/  BSYNC B1 ;  /* 0x0000000000017941 */ /* 0x000fea0003800000 */
.L_x_63953:
        /* <DEDUP_REMOVED lines=9> */
.L_x_63957:
[----:B------:R-:W-:Y:S02]  /*32a40*/  IMAD.MOV.U32 R40, RZ, RZ, R29 ;  /* 0x000000ffff287224 */ /* 0x000fe400078e001d */
[----:B------:R-:W-:Y:S01]  /*32a50*/  IMAD.MOV.U32 R6, RZ, RZ, R7 ;  /* 0x000000ffff067224 */ /* 0x000fe200078e0007 */
[----:B------:R-:W-:Y:S01]  /*32a60*/  MOV R7, R4 ;  /* 0x0000000400077202 */ /* 0x000fe20000000f00 */
[----:B------:R-:W-:Y:S02]  /*32a70*/  IMAD.MOV.U32 R29, RZ, RZ, R42 ;  /* 0x000000ffff1d7224 */ /* 0x000fe400078e002a */
.L_x_63958:
[----:B------:R-:W-:Y:S05]  /*32a80*/  BSYNC B1 ;  /* 0x0000000000017941 */ /* 0x000fea0003800000 */
.L_x_63956:
        /* <DEDUP_REMOVED lines=9> */
.L_x_63960:
[----:B------:R-:W-:Y:S02]  /*32b20*/  IMAD.MOV.U32 R51, RZ, RZ, R40 ;  /* 0x000000ffff337224 */ /* 0x000fe400078e0028 */
[----:B------:R-:W-:Y:S02]  /*32b30*/  IMAD.MOV.U32 R31, RZ, RZ, R6 ;  /* 0x000000ffff1f7224 */ /* 0x000fe400078e0006 */
[----:B------:R-:W-:Y:S02]  /*32b40*/  IMAD.MOV.U32 R40, RZ, RZ, R33 ;  /* 0x000000ffff287224 */ /* 0x000fe400078e0021 */
[----:B------:R-:W-:Y:S02]  /*32b50*/  IMAD.MOV.U32 R6, RZ, RZ, R5 ;  /* 0x000000ffff067224 */ /* 0x000fe400078e0005 */
.L_x_63961:
[----:B------:R-:W-:Y:S05]  /*32b60*/  BSYNC B1 ;  /* 0x0000000000017941 */ /* 0x000fea0003800000 */
.L_x_63959:
        /* <DEDUP_REMOVED lines=9> */
.L_x_63963:
[----:B------:R-:W-:Y:S02]  /*32c00*/  IMAD.MOV.U32 R42, RZ, RZ, R51 ;  /* 0x000000ffff2a7224 */ /* 0x000fe400078e0033 */
[----:B------:R-:W-:Y:S02]  /*32c10*/  IMAD.MOV.U32 R4, RZ, RZ, R31 ;  /* 0x000000ffff047224 */ /* 0x000fe400078e001f */
[----:B------:R-:W-:Y:S02]  /*32c20*/  IMAD.MOV.U32 R51, RZ, RZ, R60 ;  /* 0x000000ffff337224 */ /* 0x000fe400078e003c */
[----:B------:R-:W-:Y:S02]  /*32c30*/  IMAD.MOV.U32 R31, RZ, RZ, R44 ;  /* 0x000000ffff1f7224 */ /* 0x000fe400078e002c */
.L_x_63964:
[----:B------:R-:W-:Y:S05]  /*32c40*/  BSYNC B1 ;  /* 0x0000000000017941 */ /* 0x000fea0003800000 */
.L_x_63962:
        /* <DEDUP_REMOVED lines=9> */
.L_x_63966:
[----:B------:R-:W-:Y:S02]  /*32ce0*/  IMAD.MOV.U32 R33, RZ, RZ, R42 ;  /* 0x000000ffff217224 */ /* 0x000fe400078e002a */
[----:B------:R-:W-:Y:S02]  /*32cf0*/  IMAD.MOV.U32 R5, RZ, RZ, R4 ;  /* 0x000000ffff057224 */ /* 0x000fe400078e0004 */
[----:B------:R-:W-:Y:S02]  /*32d00*/  IMAD.MOV.U32 R42, RZ, RZ, R35 ;  /* 0x000000ffff2a7224 */ /* 0x000fe400078e0023 */
[----:B------:R-:W-:Y:S02]  /*32d10*/  IMAD.MOV.U32 R4, RZ, RZ, R3 ;  /* 0x000000ffff047224 */ /* 0x000fe400078e0003 */
.L_x_63967:
[----:B------:R-:W-:Y:S05]  /*32d20*/  BSYNC B1 ;  /* 0x0000000000017941 */ /* 0x000fea0003800000 */
.L_x_63965:
        /* <DEDUP_REMOVED lines=9> */
.L_x_63969:
[----:B------:R-:W-:Y:S01]  /*32dc0*/  MOV R56, R33 ;  /* 0x0000002100387202 */ /* 0x000fe20000000f00 */
[----:B------:R-:W-:Y:S02]  /*32dd0*/  IMAD.MOV.U32 R44, RZ, RZ, R5 ;  /* 0x000000ffff2c7224 */ /* 0x000fe400078e0005 */
[----:B------:R-:W-:Y:S02]  /*32de0*/  IMAD.MOV.U32 R33, RZ, RZ, R46 ;  /* 0x000000ffff217224 */ /* 0x000fe400078e002e */
[----:B------:R-:W-:Y:S02]  /*32df0*/  IMAD.MOV.U32 R5, RZ, RZ, R2 ;  /* 0x000000ffff057224 */ /* 0x000fe400078e0002 */
.L_x_63970:
[----:B------:R-:W-:Y:S05]  /*32e00*/  BSYNC B1 ;  /* 0x0000000000017941 */ /* 0x000fea0003800000 */
.L_x_63968:
        /* <DEDUP_REMOVED lines=9> */
.L_x_63972:
[----:B------:R-:W-:Y:S01]  /*32ea0*/  IMAD.MOV.U32 R35, RZ, RZ, R56 ;  /* 0x000000ffff237224 */ /* 0x000fe200078e0038 */
[----:B------:R-:W-:Y:S01]  /*32eb0*/  MOV R3, R44 ;  /* 0x0000002c00037202 */ /* 0x000fe20000000f00 */
[----:B------:R-:W-:Y:S02]  /*32ec0*/  IMAD.MOV.U32 R56, RZ, RZ, R37 ;  /* 0x000000ffff387224 */ /* 0x000fe400078e0025 */
[----:B------:R-:W-:Y:S02]  /*32ed0*/  IMAD.MOV.U32 R44, RZ, RZ, R17 ;  /* 0x000000ffff2c7224 */ /* 0x000fe400078e0011 */
.L_x_63973:
[----:B------:R-:W-:Y:S05]  /*32ee0*/  BSYNC B1 ;  /* 0x0000000000017941 */ /* 0x000fea0003800000 */
.L_x_63971:
        /* <DEDUP_REMOVED lines=9> */
.L_x_63975:
[----:B------:R-:W-:Y:S01]  /*32f80*/  IMAD.MOV.U32 R17, RZ, RZ, R35 ;  /* 0x000000ffff117224 */ /* 0x000fe200078e0023 */
[----:B------:R-:W-:Y:S01]  /*32f90*/  MOV R35, R48 ;  /* 0x0000003000237202 */ /* 0x000fe20000000f00 */
[----:B------:R-:W-:Y:S02]  /*32fa0*/  IMAD.MOV.U32 R2, RZ, RZ, R3 ;  /* 0x000000ffff027224 */ /* 0x000fe400078e0003 */
[----:B------:R-:W-:Y:S02]  /*32fb0*/  IMAD.MOV.U32 R3, RZ, RZ, R16 ;  /* 0x000000ffff037224 */ /* 0x000fe400078e0010 */
.L_x_63976:
[----:B------:R-:W-:Y:S05]  /*32fc0*/  BSYNC B1 ;  /* 0x0000000000017941 */ /* 0x000fea0003800000 */
.L_x_63974:
        /* <DEDUP_REMOVED lines=9> */
.L_x_63978:
[----:B------:R-:W-:Y:S02]  /*33060*/  IMAD.MOV.U32 R46, RZ, RZ, R17 ;  /* 0x000000ffff2e7224 */ /* 0x000fe400078e0011 */
[----:B------:R-:W-:Y:S01]  /*33070*/  IMAD.MOV.U32 R16, RZ, RZ, R2 ;  /* 0x000000ffff107224 */ /* 0x000fe200078e0002 */
[----:B------:R-:W-:Y:S01]  /*33080*/  MOV R2, R19 ;  /* 0x0000001300027202 */ /* 0x000fe20000000f00 */
[----:B------:R-:W-:Y:S02]  /*33090*/  IMAD.MOV.U32 R17, RZ, RZ, R18 ;  /* 0x000000ffff117224 */ /* 0x000fe400078e0012 */
.L_x_63979:
[----:B------:R-:W-:Y:S05]  /*330a0*/  BSYNC B1 ;  /* 0x0000000000017941 */ /* 0x000fea0003800000 */
.L_x_63977:
        /* <DEDUP_REMOVED lines=9> */
.L_x_63981:
[----:B------:R-:W-:Y:S02]  /*33140*/  IMAD.MOV.U32 R19, RZ, RZ, R46 ;  /* 0x000000ffff137224 */ /* 0x000fe400078e002e */
[----:B------:R-:W-:Y:S02]  /*33150*/  IMAD.MOV.U32 R18, RZ, RZ, R16 ;  /* 0x000000ffff127224 */ /* 0x000fe400078e0010 */
[----:B------:R-:W-:Y:S02]  /*33160*/  IMAD.MOV.U32 R46, RZ, RZ, R47 ;  /* 0x000000ffff2e7224 */ /* 0x000fe400078e002f */
[----:B------:R-:W-:Y:S02]  /*33170*/  IMAD.MOV.U32 R16, RZ, RZ, R39 ;  /* 0x000000ffff107224 */ /* 0x000fe400078e0027 */
.L_x_63982:
[----:B------:R-:W-:Y:S05]  /*33180*/  BSYNC B1 ;  /* 0x0000000000017941 */ /* 0x000fea0003800000 */
.L_x_63980:
        /* <DEDUP_REMOVED lines=9> */
.L_x_63984:
[----:B------:R-:W-:Y:S02]  /*33220*/  IMAD.MOV.U32 R48, RZ, RZ, R19 ;  /* 0x000000ffff307224 */ /* 0x000fe400078e0013 */
[----:B------:R-:W-:Y:S02]  /*33230*/  IMAD.MOV.U32 R37, RZ, RZ, R18 ;  /* 0x000000ffff257224 */ /* 0x000fe400078e0012 */
[----:B------:R-:W-:Y:S02]  /*33240*/  IMAD.MOV.U32 R19, RZ, RZ, R14 ;  /* 0x000000ffff137224 */ /* 0x000fe400078e000e */
[----:B------:R-:W-:Y:S02]  /*33250*/  IMAD.MOV.U32 R18, RZ, RZ, R13 ;  /* 0x000000ffff127224 */ /* 0x000fe400078e000d */
.L_x_63985:
[----:B------:R-:W-:Y:S05]  /*33260*/  BSYNC B1 ;  /* 0x0000000000017941 */ /* 0x000fea0003800000 */
.L_x_63983:
        /* <DEDUP_REMOVED lines=9> */
.L_x_63987:
[----:B------:R-:W-:Y:S02]  /*33300*/  IMAD.MOV.U32 R14, RZ, RZ, R48 ;  /* 0x000000ffff0e7224 */ /* 0x000fe400078e0030 */
[----:B------:R-:W-:Y:S02]  /*33310*/  IMAD.MOV.U32 R13, RZ, RZ, R37 ;  /* 0x000000ffff0d7224 */ /* 0x000fe400078e0025 */
[----:B------:R-:W-:Y:S02]  /*33320*/  IMAD.MOV.U32 R48, RZ, RZ, R49 ;  /* 0x000000ffff307224 */ /* 0x000fe400078e0031 */
[----:B------:R-:W-:Y:S02]  /*33330*/  IMAD.MOV.U32 R37, RZ, RZ, R12 ;  /* 0x000000ffff257224 */ /* 0x000fe400078e000c */
.L_x_63988:
[----:B------:R-:W-:Y:S05]  /*33340*/  BSYNC B1 ;  /* 0x0000000000017941 */ /* 0x000fea0003800000 */
.L_x_63986:
        /* <DEDUP_REMOVED lines=9> */
.L_x_63990:
[----:B------:R-:W-:Y:S01]  /*333e0*/  MOV R58, R14 ;  /* 0x0000000e003a7202 */ /* 0x000fe20000000f00 */
[----:B------:R-:W-:Y:S02]  /*333f0*/  IMAD.MOV.U32 R12, RZ, RZ, R13 ;  /* 0x000000ffff0c7224 */ /* 0x000fe400078e000d */
[----:B------:R-:W-:Y:S02]  /*33400*/  IMAD.MOV.U32 R14, RZ, RZ, R11 ;  /* 0x000000ffff0e7224 */ /* 0x000fe400078e000b */
[----:B------:R-:W-:Y:S02]  /*33410*/  IMAD.MOV.U32 R13, RZ, RZ, R10 ;  /* 0x000000ffff0d7224 */ /* 0x000fe400078e000a */
.L_x_63991:
[----:B------:R-:W-:Y:S05]  /*33420*/  BSYNC B1 ;  /* 0x0000000000017941 */ /* 0x000fea0003800000 */
.L_x_63989:
        /* <DEDUP_REMOVED lines=9> */
.L_x_63993:
[----:B------:R-:W-:Y:S01]  /*334c0*/  IMAD.MOV.U32 R11, RZ, RZ, R58 ;  /* 0x000000ffff0b7224 */ /* 0x000fe200078e003a */
[----:B------:R-:W-:Y:S01]  /*334d0*/  MOV R10, R12 ;  /* 0x0000000c000a7202 */ /* 0x000fe20000000f00 */
[----:B------:R-:W-:Y:S02]  /*334e0*/  IMAD.MOV.U32 R58, RZ, RZ, R53 ;  /* 0x000000ffff3a7224 */ /* 0x000fe400078e0035 */
[----:B------:R-:W-:Y:S02]  /*334f0*/  IMAD.MOV.U32 R12, RZ, RZ, R9 ;  /* 0x000000ffff0c7224 */ /* 0x000fe400078e0009 */
.L_x_63994:
[----:B------:R-:W-:Y:S05]  /*33500*/  BSYNC B1 ;  /* 0x0000000000017941 */ /* 0x000fea0003800000 */
.L_x_63992:
        /* <DEDUP_REMOVED lines=16> */
.L_x_63996:
[----:B------:R-:W-:Y:S01]  /*33610*/  MOV R60, R57 ;  /* 0x00000039003c7202 */ /* 0x000fe20000000f00 */
[----:B------:R-:W-:Y:S02]  /*33620*/  IMAD.MOV.U32 R36, RZ, RZ, R15 ;  /* 0x000000ffff247224 */ /* 0x000fe400078e000f */
[----:B------:R-:W-:Y:S02]  /*33630*/  IMAD.MOV.U32 R57, RZ, RZ, R38 ;  /* 0x000000ffff397224 */ /* 0x000fe400078e0026 */
[----:B------:R-:W-:Y:S02]  /*33640*/  IMAD.MOV.U32 R15, RZ, RZ, R8 ;  /* 0x000000ffff0f7224 */ /* 0x000fe400078e0008 */
.L_x_63997:
[----:B------:R-:W-:Y:S05]  /*33650*/  BSYNC B1 ;  /* 0x0000000000017941 */ /* 0x000fea0003800000 */
.L_x_63995:
        /* <DEDUP_REMOVED lines=9> */
.L_x_63999:
[----:B------:R-:W-:Y:S01]  /*336f0*/  IMAD.MOV.U32 R27, RZ, RZ, R60 ;  /* 0x000000ffff1b7224 */ /* 0x000fe200078e003c */
[----:B------:R-:W-:Y:S01]  /*33700*/  MOV R9, R36 ;  /* 0x0000002400097202 */ /* 0x000fe20000000f00 */
[----:B------:R-:W-:Y:S02]  /*33710*/  IMAD.MOV.U32 R60, RZ, RZ, R29 ;  /* 0x000000ffff3c7224 */ /* 0x000fe400078e001d */
[----:B------:R-:W-:Y:S02]  /*33720*/  IMAD.MOV.U32 R36, RZ, RZ, R7 ;  /* 0x000000ffff247224 */ /* 0x000fe400078e0007 */
.L_x_64000:
[----:B------:R-:W-:Y:S05]  /*33730*/  BSYNC B1 ;  /* 0x0000000000017941 */ /* 0x000fea0003800000 */
.L_x_63998:
        /* <DEDUP_REMOVED lines=9> */
.L_x_64002:
[----:B------:R-:W-:Y:S01]  /*337d0*/  IMAD.MOV.U32 R38, RZ, RZ, R27 ;  /* 0x000000ffff267224 */ /* 0x000fe200078e001b */
[----:B------:R-:W-:Y:S01]  /*337e0*/  MOV R27, R40 ;  /* 0x00000028001b7202 */ /* 0x000fe20000000f00 */
[----:B------:R-:W-:Y:S02]  /*337f0*/  IMAD.MOV.U32 R8, RZ, RZ, R9 ;  /* 0x000000ffff087224 */ /* 0x000fe400078e0009 */
[----:B------:R-:W-:Y:S02]  /*33800*/  IMAD.MOV.U32 R9, RZ, RZ, R6 ;  /* 0x000000ffff097224 */ /* 0x000fe400078e0006 */
.L_x_64003:
[----:B------:R-:W-:Y:S05]  /*33810*/  BSYNC B1 ;  /* 0x0000000000017941 */ /* 0x000fea0003800000 */
.L_x_64001:
        /* <DEDUP_REMOVED lines=9> */
.L_x_64005:
[----:B------:R-:W-:Y:S02]  /*338b0*/  IMAD.MOV.U32 R29, RZ, RZ, R38 ;  /* 0x000000ffff1d7224 */ /* 0x000fe400078e0026 */
[----:B------:R-:W-:Y:S01]  /*338c0*/  IMAD.MOV.U32 R7, RZ, RZ, R8 ;  /* 0x000000ffff077224 */ /* 0x000fe200078e0008 */
[----:B------:R-:W-:Y:S01]  /*338d0*/  MOV R8, R31 ;  /* 0x0000001f00087202 */ /* 0x000fe20000000f00 */
[----:B------:R-:W-:Y:S02]  /*338e0*/  IMAD.MOV.U32 R38, RZ, RZ, R51 ;  /* 0x000000ffff267224 */ /* 0x000fe400078e0033 */
.L_x_64006:
[----:B------:R-:W-:Y:S05]  /*338f0*/  BSYNC B1 ;  /* 0x0000000000017941 */ /* 0x000fea0003800000 */
.L_x_64004:
        /* <DEDUP_REMOVED lines=9> */
.L_x_64008:
[----:B------:R-:W-:Y:S02]  /*33990*/  IMAD.MOV.U32 R40, RZ, RZ, R29 ;  /* 0x000000ffff287224 */ /* 0x000fe400078e001d */
[----:B------:R-:W-:Y:S02]  /*339a0*/  IMAD.MOV.U32 R6, RZ, RZ, R7 ;  /* 0x000000ffff067224 */ /* 0x000fe400078e0007 */
[----:B------:R-:W-:Y:S02]  /*339b0*/  IMAD.MOV.U32 R29, RZ, RZ, R42 ;  /* 0x000000ffff1d7224 */ /* 0x000fe400078e002a */
[----:B------:R-:W-:Y:S02]  /*339c0*/  IMAD.MOV.U32 R7, RZ, RZ, R4 ;  /* 0x000000ffff077224 */ /* 0x000fe400078e0004 */
.L_x_64009:
[----:B------:R-:W-:Y:S05]  /*339d0*/  BSYNC B1 ;  /* 0x0000000000017941 */ /* 0x000fea0003800000 */
.L_x_64007:
        /* <DEDUP_REMOVED lines=9> */
.L_x_64011:
[----:B------:R-:W-:Y:S02]  /*33a70*/  IMAD.MOV.U32 R39, RZ, RZ, R40 ;  /* 0x000000ffff277224 */ /* 0x000fe400078e0028 */
[----:B------:R-:W-:Y:S02]  /*33a80*/  IMAD.MOV.U32 R31, RZ, RZ, R6 ;  /* 0x000000ffff1f7224 */ /* 0x000fe400078e0006 */
[----:B------:R-:W-:Y:S02]  /*33a90*/  IMAD.MOV.U32 R40, RZ, RZ, R33 ;  /* 0x000000ffff287224 */ /* 0x000fe400078e0021 */
[----:B------:R-:W-:Y:S02]  /*33aa0*/  IMAD.MOV.U32 R6, RZ, RZ, R5 ;  /* 0x000000ffff067224 */ /* 0x000fe400078e0005 */
.L_x_64012:
[----:B------:R-:W-:Y:S05]  /*33ab0*/  BSYNC B1 ;  /* 0x0000000000017941 */ /* 0x000fea0003800000 */
.L_x_64010:
        /* <DEDUP_REMOVED lines=9> */
.L_x_64014:
[----:B------:R-:W-:Y:S02]  /*33b50*/  IMAD.MOV.U32 R42, RZ, RZ, R39 ;  /* 0x000000ffff2a7224 */ /* 0x000fe400078e0027 */
[----:B------:R-:W-:Y:S02]  /*33b60*/  IMAD.MOV.U32 R4, RZ, RZ, R31 ;  /* 0x000000ffff047224 */ /* 0x000fe400078e001f */
[----:B------:R-:W-:Y:S02]  /*33b70*/  IMAD.MOV.U32 R39, RZ, RZ, R56 ;  /* 0x000000ffff277224 */ /* 0x000fe400078e0038 */
[----:B------:R-:W-:Y:S02]  /*33b80*/  IMAD.MOV.U32 R31, RZ, RZ, R44 ;  /* 0x000000ffff1f7224 */ /* 0x000fe400078e002c */
.L_x_64015:
[----:B------:R-:W-:Y:S05]  /*33b90*/  BSYNC B1 ;  /* 0x0000000000017941 */ /* 0x000fea0003800000 */
.L_x_64013:
        /* <DEDUP_REMOVED lines=9> */
.L_x_64017:
[----:B------:R-:W-:Y:S01]  /*33c30*/  MOV R44, R42 ;  /* 0x0000002a002c7202 */ /* 0x000fe20000000f00 */
[----:B------:R-:W-:Y:S02]  /*33c40*/  IMAD.MOV.U32 R5, RZ, RZ, R4 ;  /* 0x000000ffff057224 */ /* 0x000fe400078e0004 */
[----:B------:R-:W-:Y:S02]  /*33c50*/  IMAD.MOV.U32 R42, RZ, RZ, R35 ;  /* 0x000000ffff2a7224 */ /* 0x000fe400078e0023 */
[----:B------:R-:W-:Y:S02]  /*33c60*/  IMAD.MOV.U32 R4, RZ, RZ, R3 ;  /* 0x000000ffff047224 */ /* 0x000fe400078e0003 */
.L_x_64018:
[----:B------:R-:W-:Y:S05]  /*33c70*/  BSYNC B1 ;  /* 0x0000000000017941 */ /* 0x000fea0003800000 */
.L_x_64016:
        /* <DEDUP_REMOVED lines=9> */
.L_x_64020:
[----:B------:R-:W-:Y:S01]  /*33d10*/  IMAD.MOV.U32 R33, RZ, RZ, R44 ;  /* 0x000000ffff217224 */ /* 0x000fe200078e002c */
[----:B------:R-:W-:Y:S01]  /*33d20*/  MOV R3, R5 ;  /* 0x0000000500037202 */ /* 0x000fe20000000f00 */
[----:B------:R-:W-:Y:S02]  /*33d30*/  IMAD.MOV.U32 R44, RZ, RZ, R17 ;  /* 0x000000ffff2c7224 */ /* 0x000fe400078e0011 */
[----:B------:R-:W-:Y:S02]  /*33d40*/  IMAD.MOV.U32 R5, RZ, RZ, R2 ;  /* 0x000000ffff057224 */ /* 0x000fe400078e0002 */
.L_x_64021:
[----:B------:R-:W-:Y:S05]  /*33d50*/  BSYNC B1 ;  /* 0x0000000000017941 */ /* 0x000fea0003800000 */
.L_x_64019:
        /* <DEDUP_REMOVED lines=9> */
.L_x_64023:
[----:B------:R-:W-:Y:S01]  /*33df0*/  IMAD.MOV.U32 R2, RZ, RZ, R33 ;  /* 0x000000ffff027224 */ /* 0x000fe200078e0021 */
[----:B------:R-:W-:Y:S01]  /*33e00*/  MOV R33, R46 ;  /* 0x0000002e00217202 */ /* 0x000fe20000000f00 */
[----:B------:R-:W-:Y:S02]  /*33e10*/  IMAD.MOV.U32 R17, RZ, RZ, R3 ;  /* 0x000000ffff117224 */ /* 0x000fe400078e0003 */
[----:B------:R-:W-:Y:S02]  /*33e20*/  IMAD.MOV.U32 R3, RZ, RZ, R16 ;  /* 0x000000ffff037224 */ /* 0x000fe400078e0010 */
.L_x_64024:
[----:B------:R-:W-:Y:S05]  /*33e30*/  BSYNC B1 ;  /* 0x0000000000017941 */ /* 0x000fea0003800000 */
.L_x_64022:
        /* <DEDUP_REMOVED lines=9> */
.L_x_64026:
[----:B------:R-:W-:Y:S02]  /*33ed0*/  IMAD.MOV.U32 R35, RZ, RZ, R2 ;  /* 0x000000ffff237224 */ /* 0x000fe400078e0002 */
[----:B------:R-:W-:Y:S01]  /*33ee0*/  IMAD.MOV.U32 R16, RZ, RZ, R17 ;  /* 0x000000ffff107224 */ /* 0x000fe200078e0011 */
[----:B------:R-:W-:Y:S01]  /*33ef0*/  MOV R17, R18 ;  /* 0x0000001200117202 */ /* 0x000fe20000000f00 */
[----:B------:R-:W-:Y:S02]  /*33f00*/  IMAD.MOV.U32 R2, RZ, RZ, R19 ;  /* 0x000000ffff027224 */ /* 0x000fe400078e0013 */
.L_x_64027:
[----:B------:R-:W-:Y:S05]  /*33f10*/  BSYNC B1 ;  /* 0x0000000000017941 */ /* 0x000fea0003800000 */
.L_x_64025:
        /* <DEDUP_REMOVED lines=9> */
.L_x_64029:
[----:B------:R-:W-:Y:S02]  /*33fb0*/  IMAD.MOV.U32 R19, RZ, RZ, R35 ;  /* 0x000000ffff137224 */ /* 0x000fe400078e0023 */
[----:B------:R-:W-:Y:S02]  /*33fc0*/  IMAD.MOV.U32 R18, RZ, RZ, R16 ;  /* 0x000000ffff127224 */ /* 0x000fe400078e0010 */
[----:B------:R-:W-:Y:S02]  /*33fd0*/  IMAD.MOV.U32 R35, RZ, RZ, R48 ;  /* 0x000000ffff237224 */ /* 0x000fe400078e0030 */
[----:B------:R-:W-:Y:S02]  /*33fe0*/  IMAD.MOV.U32 R16, RZ, RZ, R37 ;  /* 0x000000ffff107224 */ /* 0x000fe400078e0025 */
.L_x_64030:
[----:B------:R-:W-:Y:S05]  /*33ff0*/  BSYNC B1 ;  /* 0x0000000000017941 */ /* 0x000fea0003800000 */
.L_x_64028:
        /* <DEDUP_REMOVED lines=9> */
.L_x_64032:
[----:B------:R-:W-:Y:S02]  /*34090*/  IMAD.MOV.U32 R47, RZ, RZ, R19 ;  /* 0x000000ffff2f7224 */ /* 0x000fe400078e0013 */
[----:B------:R-:W-:Y:S02]  /*340a0*/  IMAD.MOV.U32 R37, RZ, RZ, R18 ;  /* 0x000000ffff257224 */ /* 0x000fe400078e0012 */
[----:B------:R-:W-:Y:S02]  /*340b0*/  IMAD.MOV.U32 R19, RZ, RZ, R14 ;  /* 0x000000ffff137224 */ /* 0x000fe400078e000e */
[----:B------:R-:W-:Y:S02]  /*340c0*/  IMAD.MOV.U32 R18, RZ, RZ, R13 ;  /* 0x000000ffff127224 */ /* 0x000fe400078e000d */
.L_x_64033:
[----:B------:R-:W-:Y:S05]  /*340d0*/  BSYNC B1 ;  /* 0x0000000000017941 */ /* 0x000fea0003800000 */
.L_x_64031:
        /* <DEDUP_REMOVED lines=9> */
.L_x_64035:
[----:B------:R-:W-:Y:S02]  /*34170*/  IMAD.MOV.U32 R14, RZ, RZ, R47 ;  /* 0x000000ffff0e7224 */ /* 0x000fe400078e002f */
[----:B------:R-:W-:Y:S02]  /*34180*/  IMAD.MOV.U32 R13, RZ, RZ, R37 ;  /* 0x000000ffff0d7224 */ /* 0x000fe400078e0025 */
[----:B------:R-:W-:Y:S02]  /*34190*/  IMAD.MOV.U32 R47, RZ, RZ, R58 ;  /* 0x000000ffff2f7224 */ /* 0x000fe400078e003a */
[----:B------:R-:W-:Y:S02]  /*341a0*/  IMAD.MOV.U32 R37, RZ, RZ, R12 ;  /* 0x000000ffff257224 */ /* 0x000fe400078e000c */
.L_x_64036:
[----:B------:R-:W-:Y:S05]  /*341b0*/  BSYNC B1 ;  /* 0x0000000000017941 */ /* 0x000fea0003800000 */
.L_x_64034:
        /* <DEDUP_REMOVED lines=9> */
.L_x_64038:
[----:B------:R-:W-:Y:S01]  /*34250*/  MOV R46, R14 ;  /* 0x0000000e002e7202 */ /* 0x000fe20000000f00 */
[----:B------:R-:W-:Y:S02]  /*34260*/  IMAD.MOV.U32 R12, RZ, RZ, R13 ;  /* 0x000000ffff0c7224 */ /* 0x000fe400078e000d */
[----:B------:R-:W-:Y:S02]  /*34270*/  IMAD.MOV.U32 R14, RZ, RZ, R11 ;  /* 0x000000ffff0e7224 */ /* 0x000fe400078e000b */
[----:B------:R-:W-:Y:S02]  /*34280*/  IMAD.MOV.U32 R13, RZ, RZ, R10 ;  /* 0x000000ffff0d7224 */ /* 0x000fe400078e000a */
.L_x_64039:
[----:B------:R-:W-:Y:S05]  /*34290*/  BSYNC B1 ;  /* 0x0000000000017941 */ /* 0x000fea0003800000 */
.L_x_64037:
        /* <DEDUP_REMOVED lines=16> */
.L_x_64041:
[----:B------:R-:W-:Y:S02]  /*343a0*/  IMAD.MOV.U32 R34, RZ, RZ, R57 ;  /* 0x000000ffff227224 */ /* 0x000fe400078e0039 */
[----:B------:R-:W-:Y:S02]  /*343b0*/  IMAD.MOV.U32 R10, RZ, RZ, R15 ;  /* 0x000000ffff0a7224 */ /* 0x000fe400078e000f */
[----:B------:R-:W-:Y:S02]  /*343c0*/  IMAD.MOV.U32 R57, RZ, RZ, R60 ;  /* 0x000000ffff397224 */ /* 0x000fe400078e003c */
[----:B------:R-:W-:Y:S02]  /*343d0*/  IMAD.MOV.U32 R15, RZ, RZ, R36 ;  /* 0x000000ffff0f7224 */ /* 0x000fe400078e0024 */
.L_x_64042:
[----:B------:R-:W-:Y:S05]  /*343e0*/  BSYNC B1 ;  /* 0x0000000000017941 */ /* 0x000fea0003800000 */
.L_x_64040:
        /* <DEDUP_REMOVED lines=9> */
.L_x_64044:
[----:B------:R-:W-:Y:S01]  /*34480*/  MOV R25, R34 ;  /* 0x0000002200197202 */ /* 0x000fe20000000f00 */
[----:B------:R-:W-:Y:S02]  /*34490*/  IMAD.MOV.U32 R11, RZ, RZ, R10 ;  /* 0x000000ffff0b7224 */ /* 0x000fe400078e000a */
[----:B------:R-:W-:Y:S02]  /*344a0*/  IMAD.MOV.U32 R34, RZ, RZ, R27 ;  /* 0x000000ffff227224 */ /* 0x000fe400078e001b */
[----:B------:R-:W-:Y:S02]  /*344b0*/  IMAD.MOV.U32 R10, RZ, RZ, R9 ;  /* 0x000000ffff0a7224 */ /* 0x000fe400078e0009 */
.L_x_64045:
[----:B------:R-:W-:Y:S05]  /*344c0*/  BSYNC B1 ;  /* 0x0000000000017941 */ /* 0x000fea0003800000 */
.L_x_64043:
        /* <DEDUP_REMOVED lines=9> */
.L_x_64047:
[----:B------:R-:W-:Y:S01]  /*34560*/  IMAD.MOV.U32 R48, RZ, RZ, R25 ;  /* 0x000000ffff307224 */ /* 0x000fe200078e0019 */
[----:B------:R-:W-:Y:S01]  /*34570*/  MOV R36, R11 ;  /* 0x0000000b00247202 */ /* 0x000fe20000000f00 */
[----:B------:R-:W-:Y:S02]  /*34580*/  IMAD.MOV.U32 R25, RZ, RZ, R38 ;  /* 0x000000ffff197224 */ /* 0x000fe400078e0026 */
[----:B------:R-:W-:Y:S02]  /*34590*/  IMAD.MOV.U32 R11, RZ, RZ, R8 ;  /* 0x000000ffff0b7224 */ /* 0x000fe400078e0008 */
.L_x_64048:
[----:B------:R-:W-:Y:S05]  /*345a0*/  BSYNC B1 ;  /* 0x0000000000017941 */ /* 0x000fea0003800000 */
.L_x_64046:
        /* <DEDUP_REMOVED lines=9> */
.L_x_64050:
[----:B------:R-:W-:Y:S01]  /*34640*/  IMAD.MOV.U32 R27, RZ, RZ, R48 ;  /* 0x000000ffff1b7224 */ /* 0x000fe200078e0030 */
[----:B------:R-:W-:Y:S01]  /*34650*/  MOV R48, R29 ;  /* 0x0000001d00307202 */ /* 0x000fe20000000f00 */
[----:B------:R-:W-:Y:S02]  /*34660*/  IMAD.MOV.U32 R9, RZ, RZ, R36 ;  /* 0x000000ffff097224 */ /* 0x000fe400078e0024 */
[----:B------:R-:W-:Y:S02]  /*34670*/  IMAD.MOV.U32 R36, RZ, RZ, R7 ;  /* 0x000000ffff247224 */ /* 0x000fe400078e0007 */
.L_x_64051:
[----:B------:R-:W-:Y:S05]  /*34680*/  BSYNC B1 ;  /* 0x0000000000017941 */ /* 0x000fea0003800000 */
.L_x_64049:
        /* <DEDUP_REMOVED lines=9> */
.L_x_64053:
[----:B------:R-:W-:Y:S02]  /*34720*/  IMAD.MOV.U32 R38, RZ, RZ, R27 ;  /* 0x000000ffff267224 */ /* 0x000fe400078e001b */
[----:B------:R-:W-:Y:S01]  /*34730*/  IMAD.MOV.U32 R8, RZ, RZ, R9 ;  /* 0x000000ffff087224 */ /* 0x000fe200078e0009 */
[----:B------:R-:W-:Y:S01]  /*34740*/  MOV R9, R6 ;  /* 0x0000000600097202 */ /* 0x000fe20000000f00 */
[----:B------:R-:W-:Y:S02]  /*34750*/  IMAD.MOV.U32 R27, RZ, RZ, R40 ;  /* 0x000000ffff1b7224 */ /* 0x000fe400078e0028 */
.L_x_64054:
[----:B------:R-:W-:Y:S05]  /*34760*/  BSYNC B1 ;  /* 0x0000000000017941 */ /* 0x000fea0003800000 */
.L_x_64052:
        /* <DEDUP_REMOVED lines=9> */
.L_x_64056:
[----:B------:R-:W-:Y:S02]  /*34800*/  IMAD.MOV.U32 R29, RZ, RZ, R38 ;  /* 0x000000ffff1d7224 */ /* 0x000fe400078e0026 */
[----:B------:R-:W-:Y:S02]  /*34810*/  IMAD.MOV.U32 R7, RZ, RZ, R8 ;  /* 0x000000ffff077224 */ /* 0x000fe400078e0008 */
[----:B------:R-:W-:Y:S02]  /*34820*/  IMAD.MOV.U32 R38, RZ, RZ, R39 ;  /* 0x000000ffff267224 */ /* 0x000fe400078e0027 */
[----:B------:R-:W-:Y:S02]  /*34830*/  IMAD.MOV.U32 R8, RZ, RZ, R31 ;  /* 0x000000ffff087224 */ /* 0x000fe400078e001f */
.L_x_64057:
[----:B------:R-:W-:Y:S05]  /*34840*/  BSYNC B1 ;  /* 0x0000000000017941 */ /* 0x000fea0003800000 */
.L_x_64055:
        /* <DEDUP_REMOVED lines=9> */
.L_x_64059:
[----:B------:R-:W-:Y:S02]  /*348e0*/  IMAD.MOV.U32 R31, RZ, RZ, R29 ;  /* 0x000000ffff1f7224 */ /* 0x000fe400078e001d */
[----:B------:R-:W-:Y:S02]  /*348f0*/  IMAD.MOV.U32 R6, RZ, RZ, R7 ;  /* 0x000000ffff067224 */ /* 0x000fe400078e0007 */
[----:B------:R-:W-:Y:S02]  /*34900*/  IMAD.MOV.U32 R29, RZ, RZ, R42 ;  /* 0x000000ffff1d7224 */ /* 0x000fe400078e002a */
[----:B------:R-:W-:Y:S02]  /*34910*/  IMAD.MOV.U32 R7, RZ, RZ, R4 ;  /* 0x000000ffff077224 */ /* 0x000fe400078e0004 */
.L_x_64060:
[----:B------:R-:W-:Y:S05]  /*34920*/  BSYNC B1 ;  /* 0x0000000000017941 */ /* 0x000fea0003800000 */
.L_x_64058:
        /* <DEDUP_REMOVED lines=9> */
.L_x_64062:
[----:B------:R-:W-:Y:S02]  /*349c0*/  IMAD.MOV.U32 R40, RZ, RZ, R31 ;  /* 0x000000ffff287224 */ /* 0x000fe400078e001f */
[----:B------:R-:W-:Y:S02]  /*349d0*/  IMAD.MOV.U32 R4, RZ, RZ, R6 ;  /* 0x000000ffff047224 */ /* 0x000fe400078e0006 */
[----:B------:R-:W-:Y:S02]  /*349e0*/  IMAD.MOV.U32 R31, RZ, RZ, R44 ;  /* 0x000000ffff1f7224 */ /* 0x000fe400078e002c */
[----:B------:R-:W-:Y:S02]  /*349f0*/  IMAD.MOV.U32 R6, RZ, RZ, R5 ;  /* 0x000000ffff067224 */ /* 0x000fe400078e0005 */
.L_x_64063:
[----:B------:R-:W-:Y:S05]  /*34a00*/  BSYNC B1 ;  /* 0x0000000000017941 */ /* 0x000fea0003800000 */
.L_x_64061:
        /* <DEDUP_REMOVED lines=9> */
.L_x_64065:
[----:B------:R-:W-:Y:S01]  /*34aa0*/  MOV R5, R40 ;  /* 0x0000002800057202 */ /* 0x000fe20000000f00 */
[----:B------:R-:W-:Y:S02]  /*34ab0*/  IMAD.MOV.U32 R42, RZ, RZ, R4 ;  /* 0x000000ffff2a7224 */ /* 0x000fe400078e0004 */
[----:B------:R-:W-:Y:S02]  /*34ac0*/  IMAD.MOV.U32 R40, RZ, RZ, R33 ;  /* 0x000000ffff287224 */ /* 0x000fe400078e0021 */
[----:B------:R-:W-:Y:S02]  /*34ad0*/  IMAD.MOV.U32 R4, RZ, RZ, R3 ;  /* 0x000000ffff047224 */ /* 0x000fe400078e0003 */
.L_x_64066:
[----:B------:R-:W-:Y:S05]  /*34ae0*/  BSYNC B1 ;  /* 0x0000000000017941 */ /* 0x000fea0003800000 */
.L_x_64064:
        /* <DEDUP_REMOVED lines=9> */
.L_x_64068:
[----:B------:R-:W-:Y:S01]  /*34b80*/  IMAD.MOV.U32 R44, RZ, RZ, R5 ;  /* 0x000000ffff2c7224 */ /* 0x000fe200078e0005 */
[----:B------:R-:W-:Y:S01]  /*34b90*/  MOV R3, R42 ;  /* 0x0000002a00037202 */ /* 0x000fe20000000f00 */
[----:B------:R-:W-:Y:S02]  /*34ba0*/  IMAD.MOV.U32 R5, RZ, RZ, R2 ;  /* 0x000000ffff057224 */ /* 0x000fe400078e0002 */
[----:B------:R-:W-:Y:S02]  /*34bb0*/  IMAD.MOV.U32 R42, RZ, RZ, R17 ;  /* 0x000000ffff2a7224 */ /* 0x000fe400078e0011 */
.L_x_64069:
[----:B------:R-:W-:Y:S05]  /*34bc0*/  BSYNC B1 ;  /* 0x0000000000017941 */ /* 0x000fea0003800000 */
.L_x_64067:
        /* <DEDUP_REMOVED lines=9> */
.L_x_64071:
[----:B------:R-:W-:Y:S01]  /*34c60*/  IMAD.MOV.U32 R2, RZ, RZ, R44 ;  /* 0x000000ffff027224 */ /* 0x000fe200078e002c */
[----:B------:R-:W-:Y:S01]  /*34c70*/  MOV R44, R35 ;  /* 0x00000023002c7202 */ /* 0x000fe20000000f00 */
[----:B------:R-:W-:Y:S02]  /*34c80*/  IMAD.MOV.U32 R17, RZ, RZ, R3 ;  /* 0x000000ffff117224 */ /* 0x000fe400078e0003 */
[----:B------:R-:W-:Y:S02]  /*34c90*/  IMAD.MOV.U32 R3, RZ, RZ, R16 ;  /* 0x000000ffff037224 */ /* 0x000fe400078e0010 */
.L_x_64072:
[----:B------:R-:W-:Y:S05]  /*34ca0*/  BSYNC B1 ;  /* 0x0000000000017941 */ /* 0x000fea0003800000 */
.L_x_64070:
        /* <DEDUP_REMOVED lines=9> */
.L_x_64074:
[----:B------:R-:W-:Y:S02]  /*34d40*/  IMAD.MOV.U32 R56, RZ, RZ, R2 ;  /* 0x000000ffff387224 */ /* 0x000fe400078e0002 */
[----:B------:R-:W-:Y:S01]  /*34d50*/  IMAD.MOV.U32 R16, RZ, RZ, R17 ;  /* 0x000000ffff107224 */ /* 0x000fe200078e0011 */
[----:B------:R-:W-:Y:S01]  /*34d60*/  MOV R17, R18 ;  /* 0x0000001200117202 */ /* 0x000fe20000000f00 */
[----:B------:R-:W-:Y:S02]  /*34d70*/  IMAD.MOV.U32 R2, RZ, RZ, R19 ;  /* 0x000000ffff027224 */ /* 0x000fe400078e0013 */
.L_x_64075:
[----:B------:R-:W-:Y:S05]  /*34d80*/  BSYNC B1 ;  /* 0x0000000000017941 */ /* 0x000fea0003800000 */
.L_x_64073:
        /* <DEDUP_REMOVED lines=9> */
.L_x_64077:
[----:B------:R-:W-:Y:S02]  /*34e20*/  IMAD.MOV.U32 R19, RZ, RZ, R56 ;  /* 0x000000ffff137224 */ /* 0x000fe400078e0038 */
[----:B------:R-:W-:Y:S02]  /*34e30*/  IMAD.MOV.U32 R18, RZ, RZ, R16 ;  /* 0x000000ffff127224 */ /* 0x000fe400078e0010 */
[----:B------:R-:W-:Y:S02]  /*34e40*/  IMAD.MOV.U32 R56, RZ, RZ, R47 ;  /* 0x000000ffff387224 */ /* 0x000fe400078e002f */
[----:B------:R-:W-:Y:S02]  /*34e50*/  IMAD.MOV.U32 R16, RZ, RZ, R37 ;  /* 0x000000ffff107224 */ /* 0x000fe400078e0025 */
.L_x_64078:
[----:B------:R-:W-:Y:S05]  /*34e60*/  BSYNC B1 ;  /* 0x0000000000017941 */ /* 0x000fea0003800000 */
.L_x_64076:
        /* <DEDUP_REMOVED lines=9> */
.L_x_64080:
[----:B------:R-:W-:Y:S02]  /*34f00*/  IMAD.MOV.U32 R35, RZ, RZ, R19 ;  /* 0x000000ffff237224 */ /* 0x000fe400078e0013 */
[----:B------:R-:W-:Y:S02]  /*34f10*/  IMAD.MOV.U32 R33, RZ, RZ, R18 ;  /* 0x000000ffff217224 */ /* 0x000fe400078e0012 */
[----:B------:R-:W-:Y:S02]  /*34f20*/  IMAD.MOV.U32 R19, RZ, RZ, R14 ;  /* 0x000000ffff137224 */ /* 0x000fe400078e000e */
[----:B------:R-:W-:Y:S02]  /*34f30*/  IMAD.MOV.U32 R18, RZ, RZ, R13 ;  /* 0x000000ffff127224 */ /* 0x000fe400078e000d */
.L_x_64081:
[----:B------:R-:W-:Y:S05]  /*34f40*/  BSYNC B1 ;  /* 0x0000000000017941 */ /* 0x000fea0003800000 */
.L_x_64079:
        /* <DEDUP_REMOVED lines=9> */
.L_x_64083:
[----:B------:R-:W-:Y:S02]  /*34fe0*/  IMAD.MOV.U32 R14, RZ, RZ, R35 ;  /* 0x000000ffff0e7224 */ /* 0x000fe400078e0023 */
[----:B------:R-:W-:Y:S02]  /*34ff0*/  IMAD.MOV.U32 R13, RZ, RZ, R33 ;  /* 0x000000ffff0d7224 */ /* 0x000fe400078e0021 */
[----:B------:R-:W-:Y:S02]  /*35000*/  IMAD.MOV.U32 R35, RZ, RZ, R46 ;  /* 0x000000ffff237224 */ /* 0x000fe400078e002e */
[----:B------:R-:W-:Y:S02]  /*35010*/  IMAD.MOV.U32 R33, RZ, RZ, R12 ;  /* 0x000000ffff217224 */ /* 0x000fe400078e000c */
.L_x_64084:
[----:B------:R-:W-:Y:S05]  /*35020*/  BSYNC B1 ;  /* 0x0000000000017941 */ /* 0x000fea0003800000 */
.L_x_64082:
        /* <DEDUP_REMOVED lines=16> */
.L_x_64086:
[----:B------:R-:W-:Y:S02]  /*35130*/  IMAD.MOV.U32 R32, RZ, RZ, R57 ;  /* 0x000000ffff207224 */ /* 0x000fe400078e0039 */
[----:B------:R-:W-:Y:S02]  /*35140*/  IMAD.MOV.U32 R12, RZ, RZ, R15 ;  /* 0x000000ffff0c7224 */ /* 0x000fe400078e000f */
[----:B------:R-:W-:Y:S02]  /*35150*/  IMAD.MOV.U32 R57, RZ, RZ, R34 ;  /* 0x000000ffff397224 */ /* 0x000fe400078e0022 */
[----:B------:R-:W-:Y:S02]  /*35160*/  IMAD.MOV.U32 R15, RZ, RZ, R10 ;  /* 0x000000ffff0f7224 */ /* 0x000fe400078e000a */
.L_x_64087:
[----:B------:R-:W-:Y:S05]  /*35170*/  BSYNC B1 ;  /* 0x0000000000017941 */ /* 0x000fea0003800000 */
.L_x_64085:
        /* <DEDUP_REMOVED lines=9> */
.L_x_64089:
[----:B------:R-:W-:Y:S02]  /*35210*/  IMAD.MOV.U32 R37, RZ, RZ, R32 ;  /* 0x000000ffff257224 */ /* 0x000fe400078e0020 */
[----:B------:R-:W-:Y:S02]  /*35220*/  IMAD.MOV.U32 R23, RZ, RZ, R12 ;  /* 0x000000ffff177224 */ /* 0x000fe400078e000c */
[----:B------:R-:W-:Y:S02]  /*35230*/  IMAD.MOV.U32 R32, RZ, RZ, R25 ;  /* 0x000000ffff207224 */ /* 0x000fe400078e0019 */
[----:B------:R-:W-:Y:S02]  /*35240*/  IMAD.MOV.U32 R12, RZ, RZ, R11 ;  /* 0x000000ffff0c7224 */ /* 0x000fe400078e000b */
.L_x_64090:
[----:B------:R-:W-:Y:S05]  /*35250*/  BSYNC B1 ;  /* 0x0000000000017941 */ /* 0x000fea0003800000 */
.L_x_64088:
        /* <DEDUP_REMOVED lines=9> */
.L_x_64092:
[----:B------:R-:W-:Y:S01]  /*352f0*/  MOV R34, R37 ;  /* 0x0000002500227202 */ /* 0x000fe20000000f00 */
[----:B------:R-:W-:Y:S02]  /*35300*/  IMAD.MOV.U32 R10, RZ, RZ, R23 ;  /* 0x000000ffff0a7224 */ /* 0x000fe400078e0017 */
[----:B------:R-:W-:Y:S02]  /*35310*/  IMAD.MOV.U32 R37, RZ, RZ, R48 ;  /* 0x000000ffff257224 */ /* 0x000fe400078e0030 */
[----:B------:R-:W-:Y:S02]  /*35320*/  IMAD.MOV.U32 R23, RZ, RZ, R36 ;  /* 0x000000ffff177224 */ /* 0x000fe400078e0024 */
.L_x_64093:
[----:B------:R-:W-:Y:S05]  /*35330*/  BSYNC B1 ;  /* 0x0000000000017941 */ /* 0x000fea0003800000 */
.L_x_64091:
        /* <DEDUP_REMOVED lines=9> */
.L_x_64095:
[----:B------:R-:W-:Y:S01]  /*353d0*/  IMAD.MOV.U32 R25, RZ, RZ, R34 ;  /* 0x000000ffff197224 */ /* 0x000fe200078e0022 */
[----:B------:R-:W-:Y:S01]  /*353e0*/  MOV R11, R10 ;  /* 0x0000000a000b7202 */ /* 0x000fe20000000f00 */
[----:B------:R-:W-:Y:S02]  /*353f0*/  IMAD.MOV.U32 R34, RZ, RZ, R27 ;  /* 0x000000ffff227224 */ /* 0x000fe400078e001b */
[----:B------:R-:W-:Y:S02]  /*35400*/  IMAD.MOV.U32 R10, RZ, RZ, R9 ;  /* 0x000000ffff0a7224 */ /* 0x000fe400078e0009 */
.L_x_64096:
[----:B------:R-:W-:Y:S05]  /*35410*/  BSYNC B1 ;  /* 0x0000000000017941 */ /* 0x000fea0003800000 */
.L_x_64094:
        /* <DEDUP_REMOVED lines=9> */
.L_x_64098:
[----:B------:R-:W-:Y:S01]  /*354b0*/  IMAD.MOV.U32 R46, RZ, RZ, R25 ;  /* 0x000000ffff2e7224 */ /* 0x000fe200078e0019 */
[----:B------:R-:W-:Y:S01]  /*354c0*/  MOV R25, R38 ;  /* 0x0000002600197202 */ /* 0x000fe20000000f00 */
[----:B------:R-:W-:Y:S02]  /*354d0*/  IMAD.MOV.U32 R36, RZ, RZ, R11 ;  /* 0x000000ffff247224 */ /* 0x000fe400078e000b */
[----:B------:R-:W-:Y:S02]  /*354e0*/  IMAD.MOV.U32 R11, RZ, RZ, R8 ;  /* 0x000000ffff0b7224 */ /* 0x000fe400078e0008 */
.L_x_64099:
[----:B------:R-:W-:Y:S05]  /*354f0*/  BSYNC B1 ;  /* 0x0000000000017941 */ /* 0x000fea0003800000 */
.L_x_64097:
        /* <DEDUP_REMOVED lines=9> */
.L_x_64101:
[----:B------:R-:W-:Y:S02]  /*35590*/  IMAD.MOV.U32 R8, RZ, RZ, R46 ;  /* 0x000000ffff087224 */ /* 0x000fe400078e002e */
[----:B------:R-:W-:Y:S01]  /*355a0*/  IMAD.MOV.U32 R9, RZ, RZ, R36 ;  /* 0x000000ffff097224 */ /* 0x000fe200078e0024 */
[----:B------:R-:W-:Y:S01]  /*355b0*/  MOV R36, R7 ;  /* 0x0000000700247202 */ /* 0x000fe20000000f00 */
[----:B------:R-:W-:Y:S02]  /*355c0*/  IMAD.MOV.U32 R46, RZ, RZ, R29 ;  /* 0x000000ffff2e7224 */ /* 0x000fe400078e001d */
.L_x_64102:
[----:B------:R-:W-:Y:S05]  /*355d0*/  BSYNC B1 ;  /* 0x0000000000017941 */ /* 0x000fea0003800000 */
.L_x_64100:
        /* <DEDUP_REMOVED lines=9> */
.L_x_64104:
[----:B------:R-:W-:Y:S02]  /*35670*/  IMAD.MOV.U32 R27, RZ, RZ, R8 ;  /* 0x000000ffff1b7224 */ /* 0x000fe400078e0008 */
[----:B------:R-:W-:Y:S02]  /*35680*/  IMAD.MOV.U32 R7, RZ, RZ, R9 ;  /* 0x000000ffff077224 */ /* 0x000fe400078e0009 */
[----:B------:R-:W-:Y:S02]  /*35690*/  IMAD.MOV.U32 R8, RZ, RZ, R31 ;  /* 0x000000ffff087224 */ /* 0x000fe400078e001f */
[----:B------:R-:W-:Y:S02]  /*356a0*/  IMAD.MOV.U32 R9, RZ, RZ, R6 ;  /* 0x000000ffff097224 */ /* 0x000fe400078e0006 */
.L_x_64105:
[----:B------:R-:W-:Y:S05]  /*356b0*/  BSYNC B1 ;  /* 0x0000000000017941 */ /* 0x000fea0003800000 */
.L_x_64103:
        /* <DEDUP_REMOVED lines=9> */
.L_x_64107:
[----:B------:R-:W-:Y:S02]  /*35750*/  IMAD.MOV.U32 R6, RZ, RZ, R27 ;  /* 0x000000ffff067224 */ /* 0x000fe400078e001b */
[----:B------:R-:W-:Y:S02]  /*35760*/  IMAD.MOV.U32 R29, RZ, RZ, R7 ;  /* 0x000000ffff1d7224 */ /* 0x000fe400078e0007 */
[----:B------:R-:W-:Y:S02]  /*35770*/  IMAD.MOV.U32 R27, RZ, RZ, R40 ;  /* 0x000000ffff1b7224 */ /* 0x000fe400078e0028 */
[----:B------:R-:W-:Y:S02]  /*35780*/  IMAD.MOV.U32 R7, RZ, RZ, R4 ;  /* 0x000000ffff077224 */ /* 0x000fe400078e0004 */
.L_x_64108:
[----:B------:R-:W-:Y:S05]  /*35790*/  BSYNC B1 ;  /* 0x0000000000017941 */ /* 0x000fea0003800000 */
.L_x_64106:
        /* <DEDUP_REMOVED lines=9> */
.L_x_64110:
[----:B------:R-:W-:Y:S02]  /*35830*/  IMAD.MOV.U32 R31, RZ, RZ, R6 ;  /* 0x000000ffff1f7224 */ /* 0x000fe400078e0006 */
[----:B------:R-:W-:Y:S02]  /*35840*/  IMAD.MOV.U32 R4, RZ, RZ, R29 ;  /* 0x000000ffff047224 */ /* 0x000fe400078e001d */
[----:B------:R-:W-:Y:S02]  /*35850*/  IMAD.MOV.U32 R6, RZ, RZ, R5 ;  /* 0x000000ffff067224 */ /* 0x000fe400078e0005 */
[----:B------:R-:W-:Y:S02]  /*35860*/  IMAD.MOV.U32 R29, RZ, RZ, R42 ;  /* 0x000000ffff1d7224 */ /* 0x000fe400078e002a */
.L_x_64111:
[----:B------:R-:W-:Y:S05]  /*35870*/  BSYNC B1 ;  /* 0x0000000000017941 */ /* 0x000fea0003800000 */
.L_x_64109:
        /* <DEDUP_REMOVED lines=9> */
.L_x_64113:
[----:B------:R-:W-:Y:S01]  /*35910*/  MOV R5, R31 ;  /* 0x0000001f00057202 */ /* 0x000fe20000000f00 */
[----:B------:R-:W-:Y:S02]  /*35920*/  IMAD.MOV.U32 R38, RZ, RZ, R4 ;  /* 0x000000ffff267224 */ /* 0x000fe400078e0004 */
[----:B------:R-:W-:Y:S02]  /*35930*/  IMAD.MOV.U32 R31, RZ, RZ, R44 ;  /* 0x000000ffff1f7224 */ /* 0x000fe400078e002c */
[----:B------:R-:W-:Y:S02]  /*35940*/  IMAD.MOV.U32 R4, RZ, RZ, R3 ;  /* 0x000000ffff047224 */ /* 0x000fe400078e0003 */
.L_x_64114:
[----:B------:R-:W-:Y:S05]  /*35950*/  BSYNC B1 ;  /* 0x0000000000017941 */ /* 0x000fea0003800000 */
.L_x_64112:
        /* <DEDUP_REMOVED lines=9> */
.L_x_64116:
[----:B------:R-:W-:Y:S01]  /*359f0*/  IMAD.MOV.U32 R39, RZ, RZ, R5 ;  /* 0x000000ffff277224 */ /* 0x000fe200078e0005 */
[----:B------:R-:W-:Y:S01]  /*35a00*/  MOV R3, R38 ;  /* 0x0000002600037202 */ /* 0x000fe20000000f00 */
[----:B------:R-:W-:Y:S02]  /*35a10*/  IMAD.MOV.U32 R5, RZ, RZ, R2 ;  /* 0x000000ffff057224 */ /* 0x000fe400078e0002 */
[----:B------:R-:W-:Y:S02]  /*35a20*/  IMAD.MOV.U32 R38, RZ, RZ, R17 ;  /* 0x000000ffff267224 */ /* 0x000fe400078e0011 */
.L_x_64117:
[----:B------:R-:W-:Y:S05]  /*35a30*/  BSYNC B1 ;  /* 0x0000000000017941 */ /* 0x000fea0003800000 */
.L_x_64115:
        /* <DEDUP_REMOVED lines=9> */
.L_x_64119:
[----:B------:R-:W-:Y:S01]  /*35ad0*/  IMAD.MOV.U32 R2, RZ, RZ, R39 ;  /* 0x000000ffff027224 */ /* 0x000fe200078e0027 */
[----:B------:R-:W-:Y:S01]  /*35ae0*/  MOV R39, R56 ;  /* 0x0000003800277202 */ /* 0x000fe20000000f00 */
[----:B------:R-:W-:Y:S02]  /*35af0*/  IMAD.MOV.U32 R17, RZ, RZ, R3 ;  /* 0x000000ffff117224 */ /* 0x000fe400078e0003 */
[----:B------:R-:W-:Y:S02]  /*35b00*/  IMAD.MOV.U32 R3, RZ, RZ, R16 ;  /* 0x000000ffff037224 */ /* 0x000fe400078e0010 */
.L_x_64120:
[----:B------:R-:W-:Y:S05]  /*35b10*/  BSYNC B1 ;  /* 0x0000000000017941 */ /* 0x000fea0003800000 */
.L_x_64118:
        /* <DEDUP_REMOVED lines=9> */
.L_x_64122:
[----:B------:R-:W-:Y:S02]  /*35bb0*/  IMAD.MOV.U32 R40, RZ, RZ, R2 ;  /* 0x000000ffff287224 */ /* 0x000fe400078e0002 */
[----:B------:R-:W-:Y:S01]  /*35bc0*/  IMAD.MOV.U32 R16, RZ, RZ, R17 ;  /* 0x000000ffff107224 */ /* 0x000fe200078e0011 */
[----:B------:R-:W-:Y:S01]  /*35bd0*/  MOV R17, R18 ;  /* 0x0000001200117202 */ /* 0x000fe20000000f00 */
[----:B------:R-:W-:Y:S02]  /*35be0*/  IMAD.MOV.U32 R2, RZ, RZ, R19 ;  /* 0x000000ffff027224 */ /* 0x000fe400078e0013 */
.L_x_64123:
[----:B------:R-:W-:Y:S05]  /*35bf0*/  BSYNC B1 ;  /* 0x0000000000017941 */ /* 0x000fea0003800000 */
.L_x_64121:
        /* <DEDUP_REMOVED lines=9> */
.L_x_64125:
[----:B------:R-:W-:Y:S02]  /*35c90*/  IMAD.MOV.U32 R19, RZ, RZ, R40 ;  /* 0x000000ffff137224 */ /* 0x000fe400078e0028 */
[----:B------:R-:W-:Y:S02]  /*35ca0*/  IMAD.MOV.U32 R18, RZ, RZ, R16 ;  /* 0x000000ffff127224 */ /* 0x000fe400078e0010 */
[----:B------:R-:W-:Y:S02]  /*35cb0*/  IMAD.MOV.U32 R40, RZ, RZ, R35 ;  /* 0x000000ffff287224 */ /* 0x000fe400078e0023 */
[----:B------:R-:W-:Y:S02]  /*35cc0*/  IMAD.MOV.U32 R16, RZ, RZ, R33 ;  /* 0x000000ffff107224 */ /* 0x000fe400078e0021 */
.L_x_64126:
[----:B------:R-:W-:Y:S05]  /*35cd0*/  BSYNC B1 ;  /* 0x0000000000017941 */ /* 0x000fea0003800000 */
.L_x_64124:
        /* <DEDUP_REMOVED lines=9> */
.L_x_64128:
[----:B------:R-:W-:Y:S02]  /*35d70*/  IMAD.MOV.U32 R35, RZ, RZ, R19 ;  /* 0x000000ffff237224 */ /* 0x000fe400078e0013 */
[----:B------:R-:W-:Y:S02]  /*35d80*/  IMAD.MOV.U32 R33, RZ, RZ, R18 ;  /* 0x000000ffff217224 */ /* 0x000fe400078e0012 */
[----:B------:R-:W-:Y:S02]  /*35d90*/  IMAD.MOV.U32 R19, RZ, RZ, R14 ;  /* 0x000000ffff137224 */ /* 0x000fe400078e000e */
[----:B------:R-:W-:Y:S02]  /*35da0*/  IMAD.MOV.U32 R18, RZ, RZ, R13 ;  /* 0x000000ffff127224 */ /* 0x000fe400078e000d */
.L_x_64129:
[----:B------:R-:W-:Y:S05]  /*35db0*/  BSYNC B1 ;  /* 0x0000000000017941 */ /* 0x000fea0003800000 */
.L_x_64127:
        /* <DEDUP_REMOVED lines=16> */
.L_x_64131:
[----:B------:R-:W-:Y:S02]  /*35ec0*/  IMAD.MOV.U32 R30, RZ, RZ, R57 ;  /* 0x000000ffff1e7224 */ /* 0x000fe400078e0039 */
[----:B------:R-:W-:Y:S02]  /*35ed0*/  IMAD.MOV.U32 R14, RZ, RZ, R15 ;  /* 0x000000ffff0e7224 */ /* 0x000fe400078e000f */
[----:B------:R-:W-:Y:S02]  /*35ee0*/  IMAD.MOV.U32 R57, RZ, RZ, R32 ;  /* 0x000000ffff397224 */ /* 0x000fe400078e0020 */
[----:B------:R-:W-:Y:S02]  /*35ef0*/  IMAD.MOV.U32 R15, RZ, RZ, R12 ;  /* 0x000000ffff0f7224 */ /* 0x000fe400078e000c */
.L_x_64132:
[----:B------:R-:W-:Y:S05]  /*35f00*/  BSYNC B1 ;  /* 0x0000000000017941 */ /* 0x000fea0003800000 */
.L_x_64130:
        /* <DEDUP_REMOVED lines=9> */
.L_x_64134:
[----:B------:R-:W-:Y:S02]  /*35fa0*/  IMAD.MOV.U32 R21, RZ, RZ, R30 ;  /* 0x000000ffff157224 */ /* 0x000fe400078e001e */
[----:B------:R-:W-:Y:S02]  /*35fb0*/  IMAD.MOV.U32 R13, RZ, RZ, R14 ;  /* 0x000000ffff0d7224 */ /* 0x000fe400078e000e */
[----:B------:R-:W-:Y:S02]  /*35fc0*/  IMAD.MOV.U32 R30, RZ, RZ, R37 ;  /* 0x000000ffff1e7224 */ /* 0x000fe400078e0025 */
[----:B------:R-:W-:Y:S02]  /*35fd0*/  IMAD.MOV.U32 R14, RZ, RZ, R23 ;  /* 0x000000ffff0e7224 */ /* 0x000fe400078e0017 */
.L_x_64135:
[----:B------:R-:W-:Y:S05]  /*35fe0*/  BSYNC B1 ;  /* 0x0000000000017941 */ /* 0x000fea0003800000 */
.L_x_64133:
        /* <DEDUP_REMOVED lines=9> */
.L_x_64137:
[----:B------:R-:W-:Y:S02]  /*36080*/  IMAD.MOV.U32 R32, RZ, RZ, R21 ;  /* 0x000000ffff207224 */ /* 0x000fe400078e0015 */
[----:B------:R-:W-:Y:S02]  /*36090*/  IMAD.MOV.U32 R12, RZ, RZ, R13 ;  /* 0x000000ffff0c7224 */ /* 0x000fe400078e000d */
[----:B------:R-:W-:Y:S02]  /*360a0*/  IMAD.MOV.U32 R21, RZ, RZ, R34 ;  /* 0x000000ffff157224 */ /* 0x000fe400078e0022 */
[----:B------:R-:W-:Y:S02]  /*360b0*/  IMAD.MOV.U32 R13, RZ, RZ, R10 ;  /* 0x000000ffff0d7224 */ /* 0x000fe400078e000a */
.L_x_64138:
[----:B------:R-:W-:Y:S05]  /*360c0*/  BSYNC B1 ;  /* 0x0000000000017941 */ /* 0x000fea0003800000 */
.L_x_64136:
        /* <DEDUP_REMOVED lines=9> */
.L_x_64140:
[----:B------:R-:W-:Y:S01]  /*36160*/  MOV R37, R32 ;  /* 0x0000002000257202 */ /* 0x000fe20000000f00 */
[----:B------:R-:W-:Y:S02]  /*36170*/  IMAD.MOV.U32 R23, RZ, RZ, R12 ;  /* 0x000000ffff177224 */ /* 0x000fe400078e000c */
[----:B------:R-:W-:Y:S02]  /*36180*/  IMAD.MOV.U32 R32, RZ, RZ, R25 ;  /* 0x000000ffff207224 */ /* 0x000fe400078e0019 */
[----:B------:R-:W-:Y:S02]  /*36190*/  IMAD.MOV.U32 R12, RZ, RZ, R11 ;  /* 0x000000ffff0c7224 */ /* 0x000fe400078e000b */
.L_x_64141:
[----:B------:R-:W-:Y:S05]  /*361a0*/  BSYNC B1 ;  /* 0x0000000000017941 */ /* 0x000fea0003800000 */
.L_x_64139:
        /* <DEDUP_REMOVED lines=9> */
.L_x_64143:
[----:B------:R-:W-:Y:S01]  /*36240*/  IMAD.MOV.U32 R11, RZ, RZ, R37 ;  /* 0x000000ffff0b7224 */ /* 0x000fe200078e0025 */
[----:B------:R-:W-:Y:S01]  /*36250*/  MOV R10, R23 ;  /* 0x00000017000a7202 */ /* 0x000fe20000000f00 */
[----:B------:R-:W-:Y:S02]  /*36260*/  IMAD.MOV.U32 R37, RZ, RZ, R46 ;  /* 0x000000ffff257224 */ /* 0x000fe400078e002e */
[----:B------:R-:W-:Y:S02]  /*36270*/  IMAD.MOV.U32 R23, RZ, RZ, R36 ;  /* 0x000000ffff177224 */ /* 0x000fe400078e0024 */
.L_x_64144:
[----:B------:R-:W-:Y:S05]  /*36280*/  BSYNC B1 ;  /* 0x0000000000017941 */ /* 0x000fea0003800000 */
.L_x_64142:
        /* <DEDUP_REMOVED lines=9> */
.L_x_64146:
[----:B------:R-:W-:Y:S01]  /*36320*/  IMAD.MOV.U32 R36, RZ, RZ, R11 ;  /* 0x000000ffff247224 */ /* 0x000fe200078e000b */
[----:B------:R-:W-:Y:S01]  /*36330*/  MOV R11, R8 ;  /* 0x00000008000b7202 */ /* 0x000fe20000000f00 */
[----:B------:R-:W-:Y:S02]  /*36340*/  IMAD.MOV.U32 R34, RZ, RZ, R10 ;  /* 0x000000ffff227224 */ /* 0x000fe400078e000a */
[----:B------:R-:W-:Y:S02]  /*36350*/  IMAD.MOV.U32 R10, RZ, RZ, R9 ;  /* 0x000000ffff0a7224 */ /* 0x000fe400078e0009 */
.L_x_64147:
[----:B------:R-:W-:Y:S05]  /*36360*/  BSYNC B1 ;  /* 0x0000000000017941 */ /* 0x000fea0003800000 */
.L_x_64145:
        /* <DEDUP_REMOVED lines=9> */
.L_x_64149:
[----:B------:R-:W-:Y:S02]  /*36400*/  IMAD.MOV.U32 R9, RZ, RZ, R36 ;  /* 0x000000ffff097224 */ /* 0x000fe400078e0024 */
[----:B------:R-:W-:Y:S01]  /*36410*/  IMAD.MOV.U32 R8, RZ, RZ, R34 ;  /* 0x000000ffff087224 */ /* 0x000fe200078e0022 */
[----:B------:R-:W-:Y:S01]  /*36420*/  MOV R34, R7 ;  /* 0x0000000700227202 */ /* 0x000fe20000000f00 */
[----:B------:R-:W-:Y:S02]  /*36430*/  IMAD.MOV.U32 R36, RZ, RZ, R27 ;  /* 0x000000ffff247224 */ /* 0x000fe400078e001b */
.L_x_64150:
[----:B------:R-:W-:Y:S05]  /*36440*/  BSYNC B1 ;  /* 0x0000000000017941 */ /* 0x000fea0003800000 */
.L_x_64148:
        /* <DEDUP_REMOVED lines=9> */
.L_x_64152:
[----:B------:R-:W-:Y:S02]  /*364e0*/  IMAD.MOV.U32 R42, RZ, RZ, R9 ;  /* 0x000000ffff2a7224 */ /* 0x000fe400078e0009 */
[----:B------:R-:W-:Y:S02]  /*364f0*/  IMAD.MOV.U32 R7, RZ, RZ, R8 ;  /* 0x000000ffff077224 */ /* 0x000fe400078e0008 */
[----:B------:R-:W-:Y:S02]  /*36500*/  IMAD.MOV.U32 R9, RZ, RZ, R6 ;  /* 0x000000ffff097224 */ /* 0x000fe400078e0006 */
[----:B------:R-:W-:Y:S02]  /*36510*/  IMAD.MOV.U32 R8, RZ, RZ, R29 ;  /* 0x000000ffff087224 */ /* 0x000fe400078e001d */
.L_x_64153:
[----:B------:R-:W-:Y:S05]  /*36520*/  BSYNC B1 ;  /* 0x0000000000017941 */ /* 0x000fea0003800000 */
.L_x_64151:
        /* <DEDUP_REMOVED lines=9> */
.L_x_64155:
[----:B------:R-:W-:Y:S02]  /*365c0*/  IMAD.MOV.U32 R6, RZ, RZ, R42 ;  /* 0x000000ffff067224 */ /* 0x000fe400078e002a */
[----:B------:R-:W-:Y:S02]  /*365d0*/  IMAD.MOV.U32 R25, RZ, RZ, R7 ;  /* 0x000000ffff197224 */ /* 0x000fe400078e0007 */
[----:B------:R-:W-:Y:S02]  /*365e0*/  IMAD.MOV.U32 R42, RZ, RZ, R31 ;  /* 0x000000ffff2a7224 */ /* 0x000fe400078e001f */
[----:B------:R-:W-:Y:S02]  /*365f0*/  IMAD.MOV.U32 R7, RZ, RZ, R4 ;  /* 0x000000ffff077224 */ /* 0x000fe400078e0004 */
.L_x_64156:
[----:B------:R-:W-:Y:S05]  /*36600*/  BSYNC B1 ;  /* 0x0000000000017941 */ /* 0x000fea0003800000 */
.L_x_64154:
        /* <DEDUP_REMOVED lines=9> */
.L_x_64158:
[----:B------:R-:W-:Y:S02]  /*366a0*/  IMAD.MOV.U32 R44, RZ, RZ, R6 ;  /* 0x000000ffff2c7224 */ /* 0x000fe400078e0006 */
[----:B------:R-:W-:Y:S02]  /*366b0*/  IMAD.MOV.U32 R4, RZ, RZ, R25 ;  /* 0x000000ffff047224 */ /* 0x000fe400078e0019 */
[----:B------:R-:W-:Y:S02]  /*366c0*/  IMAD.MOV.U32 R6, RZ, RZ, R5 ;  /* 0x000000ffff067224 */ /* 0x000fe400078e0005 */
[----:B------:R-:W-:Y:S02]  /*366d0*/  IMAD.MOV.U32 R25, RZ, RZ, R38 ;  /* 0x000000ffff197224 */ /* 0x000fe400078e0026 */
.L_x_64159:
[----:B------:R-:W-:Y:S05]  /*366e0*/  BSYNC B1 ;  /* 0x0000000000017941 */ /* 0x000fea0003800000 */
.L_x_64157:
        /* <DEDUP_REMOVED lines=9> */
.L_x_64161:
[----:B------:R-:W-:Y:S01]  /*36780*/  MOV R5, R44 ;  /* 0x0000002c00057202 */ /* 0x000fe20000000f00 */
[----:B------:R-:W-:Y:S02]  /*36790*/  IMAD.MOV.U32 R38, RZ, RZ, R4 ;  /* 0x000000ffff267224 */ /* 0x000fe400078e0004 */
[----:B------:R-:W-:Y:S02]  /*367a0*/  IMAD.MOV.U32 R44, RZ, RZ, R39 ;  /* 0x000000ffff2c7224 */ /* 0x000fe400078e0027 */
[----:B------:R-:W-:Y:S02]  /*367b0*/  IMAD.MOV.U32 R4, RZ, RZ, R3 ;  /* 0x000000ffff047224 */ /* 0x000fe400078e0003 */
.L_x_64162:
[----:B------:R-:W-:Y:S05]  /*367c0*/  BSYNC B1 ;  /* 0x0000000000017941 */ /* 0x000fea0003800000 */
.L_x_64160:
        /* <DEDUP_REMOVED lines=9> */
.L_x_64164:
[----:B------:R-:W-:Y:S01]  /*36860*/  IMAD.MOV.U32 R27, RZ, RZ, R5 ;  /* 0x000000ffff1b7224 */ /* 0x000fe200078e0005 */
[----:B------:R-:W-:Y:S01]  /*36870*/  MOV R3, R38 ;  /* 0x0000002600037202 */ /* 0x000fe20000000f00 */
[----:B------:R-:W-:Y:S02]  /*36880*/  IMAD.MOV.U32 R5, RZ, RZ, R2 ;  /* 0x000000ffff057224 */ /* 0x000fe400078e0002 */
[----:B------:R-:W-:Y:S02]  /*36890*/  IMAD.MOV.U32 R38, RZ, RZ, R17 ;  /* 0x000000ffff267224 */ /* 0x000fe400078e0011 */
.L_x_64165:
[----:B------:R-:W-:Y:S05]  /*368a0*/  BSYNC B1 ;  /* 0x0000000000017941 */ /* 0x000fea0003800000 */
.L_x_64163:
        /* <DEDUP_REMOVED lines=9> */
.L_x_64167:
[----:B------:R-:W-:Y:S01]  /*36940*/  IMAD.MOV.U32 R2, RZ, RZ, R27 ;  /* 0x000000ffff027224 */ /* 0x000fe200078e001b */
[----:B------:R-:W-:Y:S01]  /*36950*/  MOV R27, R40 ;  /* 0x00000028001b7202 */ /* 0x000fe20000000f00 */
[----:B------:R-:W-:Y:S02]  /*36960*/  IMAD.MOV.U32 R17, RZ, RZ, R3 ;  /* 0x000000ffff117224 */ /* 0x000fe400078e0003 */
[----:B------:R-:W-:Y:S02]  /*36970*/  IMAD.MOV.U32 R3, RZ, RZ, R16 ;  /* 0x000000ffff037224 */ /* 0x000fe400078e0010 */
.L_x_64168:
[----:B------:R-:W-:Y:S05]  /*36980*/  BSYNC B1 ;  /* 0x0000000000017941 */ /* 0x000fea0003800000 */
.L_x_64166:
        /* <DEDUP_REMOVED lines=9> */
.L_x_64170:
[----:B------:R-:W-:Y:S02]  /*36a20*/  IMAD.MOV.U32 R40, RZ, RZ, R2 ;  /* 0x000000ffff287224 */ /* 0x000fe400078e0002 */
[----:B------:R-:W-:Y:S01]  /*36a30*/  IMAD.MOV.U32 R16, RZ, RZ, R17 ;  /* 0x000000ffff107224 */ /* 0x000fe200078e0011 */
[----:B------:R-:W-:Y:S01]  /*36a40*/  MOV R17, R18 ;  /* 0x0000001200117202 */ /* 0x000fe20000000f00 */
[----:B------:R-:W-:Y:S02]  /*36a50*/  IMAD.MOV.U32 R2, RZ, RZ, R19 ;  /* 0x000000ffff027224 */ /* 0x000fe400078e0013 */
.L_x_64171:
[----:B------:R-:W-:Y:S05]  /*36a60*/  BSYNC B1 ;  /* 0x0000000000017941 */ /* 0x000fea0003800000 */
.L_x_64169:
        /* <DEDUP_REMOVED lines=9> */
.L_x_64173:
[----:B------:R-:W-:Y:S02]  /*36b00*/  IMAD.MOV.U32 R19, RZ, RZ, R40 ;  /* 0x000000ffff137224 */ /* 0x000fe400078e0028 */
[----:B------:R-:W-:Y:S02]  /*36b10*/  IMAD.MOV.U32 R18, RZ, RZ, R16 ;  /* 0x000000ffff127224 */ /* 0x000fe400078e0010 */
[----:B------:R-:W-:Y:S02]  /*36b20*/  IMAD.MOV.U32 R40, RZ, RZ, R35 ;  /* 0x000000ffff287224 */ /* 0x000fe400078e0023 */
[----:B------:R-:W-:Y:S02]  /*36b30*/  IMAD.MOV.U32 R16, RZ, RZ, R33 ;  /* 0x000000ffff107224 */ /* 0x000fe400078e0021 */
.L_x_64174:
[----:B------:R-:W-:Y:S05]  /*36b40*/  BSYNC B1 ;  /* 0x0000000000017941 */ /* 0x000fea0003800000 */
.L_x_64172:
        /* <DEDUP_REMOVED lines=16> */
.L_x_64176:
[----:B------:R-:W-:Y:S02]  /*36c50*/  IMAD.MOV.U32 R28, RZ, RZ, R57 ;  /* 0x000000ffff1c7224 */ /* 0x000fe400078e0039 */
[----:B------:R-:W-:Y:S01]  /*36c60*/  IMAD.MOV.U32 R46, RZ, RZ, R15 ;  /* 0x000000ffff2e7224 */ /* 0x000fe200078e000f */
[----:B------:R-:W-:Y:S01]  /*36c70*/  MOV R15, R14 ;  /* 0x0000000e000f7202 */ /* 0x000fe20000000f00 */
[----:B------:R-:W-:Y:S02]  /*36c80*/  IMAD.MOV.U32 R57, RZ, RZ, R30 ;  /* 0x000000ffff397224 */ /* 0x000fe400078e001e */
.L_x_64177:
[----:B------:R-:W-:Y:S05]  /*36c90*/  BSYNC B1 ;  /* 0x0000000000017941 */ /* 0x000fea0003800000 */
.L_x_64175:
        /* <DEDUP_REMOVED lines=9> */
.L_x_64179:
[----:B------:R-:W-:Y:S02]  /*36d30*/  IMAD.MOV.U32 R29, RZ, RZ, R28 ;  /* 0x000000ffff1d7224 */ /* 0x000fe400078e001c */
[----:B------:R-:W-:Y:S02]  /*36d40*/  IMAD.MOV.U32 R31, RZ, RZ, R46 ;  /* 0x000000ffff1f7224 */ /* 0x000fe400078e002e */
[----:B------:R-:W-:Y:S02]  /*36d50*/  IMAD.MOV.U32 R28, RZ, RZ, R21 ;  /* 0x000000ffff1c7224 */ /* 0x000fe400078e0015 */
[----:B------:R-:W-:Y:S02]  /*36d60*/  IMAD.MOV.U32 R46, RZ, RZ, R13 ;  /* 0x000000ffff2e7224 */ /* 0x000fe400078e000d */
.L_x_64180:
[----:B------:R-:W-:Y:S05]  /*36d70*/  BSYNC B1 ;  /* 0x0000000000017941 */ /* 0x000fea0003800000 */
.L_x_64178:
        /* <DEDUP_REMOVED lines=9> */
.L_x_64182:
[----:B------:R-:W-:Y:S02]  /*36e10*/  IMAD.MOV.U32 R14, RZ, RZ, R29 ;  /* 0x000000ffff0e7224 */ /* 0x000fe400078e001d */
[----:B------:R-:W-:Y:S02]  /*36e20*/  IMAD.MOV.U32 R30, RZ, RZ, R31 ;  /* 0x000000ffff1e7224 */ /* 0x000fe400078e001f */
[----:B------:R-:W-:Y:S02]  /*36e30*/  IMAD.MOV.U32 R29, RZ, RZ, R32 ;  /* 0x000000ffff1d7224 */ /* 0x000fe400078e0020 */
[----:B------:R-:W-:Y:S02]  /*36e40*/  IMAD.MOV.U32 R31, RZ, RZ, R12 ;  /* 0x000000ffff1f7224 */ /* 0x000fe400078e000c */
.L_x_64183:
[----:B------:R-:W-:Y:S05]  /*36e50*/  BSYNC B1 ;  /* 0x0000000000017941 */ /* 0x000fea0003800000 */
.L_x_64181:
        /* <DEDUP_REMOVED lines=9> */
.L_x_64185:
[----:B------:R-:W-:Y:S02]  /*36ef0*/  IMAD.MOV.U32 R12, RZ, RZ, R14 ;  /* 0x000000ffff0c7224 */ /* 0x000fe400078e000e */
[----:B------:R-:W-:Y:S02]  /*36f00*/  IMAD.MOV.U32 R13, RZ, RZ, R30 ;  /* 0x000000ffff0d7224 */ /* 0x000fe400078e001e */
[----:B------:R-:W-:Y:S02]  /*36f10*/  IMAD.MOV.U32 R14, RZ, RZ, R37 ;  /* 0x000000ffff0e7224 */ /* 0x000fe400078e0025 */
[----:B------:R-:W-:Y:S02]  /*36f20*/  IMAD.MOV.U32 R30, RZ, RZ, R23 ;  /* 0x000000ffff1e7224 */ /* 0x000fe400078e0017 */
.L_x_64186:
[----:B------:R-:W-:Y:S05]  /*36f30*/  BSYNC B1 ;  /* 0x0000000000017941 */ /* 0x000fea0003800000 */
.L_x_64184:
        /* <DEDUP_REMOVED lines=9> */
.L_x_64188:
[----:B------:R-:W-:Y:S01]  /*36fd0*/  MOV R21, R12 ;  /* 0x0000000c00157202 */ /* 0x000fe20000000f00 */
[----:B------:R-:W-:Y:S02]  /*36fe0*/  IMAD.MOV.U32 R23, RZ, RZ, R13 ;  /* 0x000000ffff177224 */ /* 0x000fe400078e000d */
[----:B------:R-:W-:Y:S02]  /*36ff0*/  IMAD.MOV.U32 R12, RZ, RZ, R11 ;  /* 0x000000ffff0c7224 */ /* 0x000fe400078e000b */
[----:B------:R-:W-:Y:S02]  /*37000*/  IMAD.MOV.U32 R13, RZ, RZ, R10 ;  /* 0x000000ffff0d7224 */ /* 0x000fe400078e000a */
.L_x_64189:
[----:B------:R-:W-:Y:S05]  /*37010*/  BSYNC B1 ;  /* 0x0000000000017941 */ /* 0x000fea0003800000 */
.L_x_64187:
        /* <DEDUP_REMOVED lines=9> */
.L_x_64191:
[----:B------:R-:W-:Y:S01]  /*370b0*/  IMAD.MOV.U32 R10, RZ, RZ, R21 ;  /* 0x000000ffff0a7224 */ /* 0x000fe200078e0015 */
[----:B------:R-:W-:Y:S01]  /*370c0*/  MOV R11, R23 ;  /* 0x00000017000b7202 */ /* 0x000fe20000000f00 */
[----:B------:R-:W-:Y:S02]  /*370d0*/  IMAD.MOV.U32 R21, RZ, RZ, R36 ;  /* 0x000000ffff157224 */ /* 0x000fe400078e0024 */
[----:B------:R-:W-:Y:S02]  /*370e0*/  IMAD.MOV.U32 R23, RZ, RZ, R34 ;  /* 0x000000ffff177224 */ /* 0x000fe400078e0022 */
.L_x_64192:
[----:B------:R-:W-:Y:S05]  /*370f0*/  BSYNC B1 ;  /* 0x0000000000017941 */ /* 0x000fea0003800000 */
.L_x_64190:
        /* <DEDUP_REMOVED lines=9> */
.L_x_64194:
[----:B------:R-:W-:Y:S01]  /*37190*/  IMAD.MOV.U32 R33, RZ, RZ, R10 ;  /* 0x000000ffff217224 */ /* 0x000fe200078e000a */
[----:B------:R-:W-:Y:S01]  /*371a0*/  MOV R10, R9 ;  /* 0x00000009000a7202 */ /* 0x000fe20000000f00 */
[----:B------:R-:W-:Y:S02]  /*371b0*/  IMAD.MOV.U32 R32, RZ, RZ, R11 ;  /* 0x000000ffff207224 */ /* 0x000fe400078e000b */
[----:B------:R-:W-:Y:S02]  /*371c0*/  IMAD.MOV.U32 R11, RZ, RZ, R8 ;  /* 0x000000ffff0b7224 */ /* 0x000fe400078e0008 */
.L_x_64195:
[----:B------:R-:W-:Y:S05]  /*371d0*/  BSYNC B1 ;  /* 0x0000000000017941 */ /* 0x000fea0003800000 */
.L_x_64193:
        /* <DEDUP_REMOVED lines=9> */
.L_x_64197:
[----:B------:R-:W-:Y:S02]  /*37270*/  IMAD.MOV.U32 R9, RZ, RZ, R33 ;  /* 0x000000ffff097224 */ /* 0x000fe400078e0021 */
[----:B------:R-:W-:Y:S01]  /*37280*/  IMAD.MOV.U32 R8, RZ, RZ, R32 ;  /* 0x000000ffff087224 */ /* 0x000fe200078e0020 */
[----:B------:R-:W-:Y:S01]  /*37290*/  MOV R32, R7 ;  /* 0x0000000700207202 */ /* 0x000fe20000000f00 */
[----:B------:R-:W-:Y:S02]  /*372a0*/  IMAD.MOV.U32 R33, RZ, RZ, R42 ;  /* 0x000000ffff217224 */ /* 0x000fe400078e002a */
.L_x_64198:
[----:B------:R-:W-:Y:S05]  /*372b0*/  BSYNC B1 ;  /* 0x0000000000017941 */ /* 0x000fea0003800000 */
.L_x_64196:
        /* <DEDUP_REMOVED lines=9> */
.L_x_64200:
[----:B------:R-:W-:Y:S02]  /*37350*/  IMAD.MOV.U32 R7, RZ, RZ, R9 ;  /* 0x000000ffff077224 */ /* 0x000fe400078e0009 */
[----:B------:R-:W-:Y:S02]  /*37360*/  IMAD.MOV.U32 R35, RZ, RZ, R8 ;  /* 0x000000ffff237224 */ /* 0x000fe400078e0008 */
[----:B------:R-:W-:Y:S02]  /*37370*/  IMAD.MOV.U32 R9, RZ, RZ, R6 ;  /* 0x000000ffff097224 */ /* 0x000fe400078e0006 */
[----:B------:R-:W-:Y:S02]  /*37380*/  IMAD.MOV.U32 R8, RZ, RZ, R25 ;  /* 0x000000ffff087224 */ /* 0x000fe400078e0019 */
.L_x_64201:
[----:B------:R-:W-:Y:S05]  /*37390*/  BSYNC B1 ;  /* 0x0000000000017941 */ /* 0x000fea0003800000 */
.L_x_64199:
        /* <DEDUP_REMOVED lines=9> */
.L_x_64203:
[----:B------:R-:W-:Y:S02]  /*37430*/  IMAD.MOV.U32 R6, RZ, RZ, R7 ;  /* 0x000000ffff067224 */ /* 0x000fe400078e0007 */
[----:B------:R-:W-:Y:S02]  /*37440*/  IMAD.MOV.U32 R25, RZ, RZ, R35 ;  /* 0x000000ffff197224 */ /* 0x000fe400078e0023 */
[----:B------:R-:W-:Y:S02]  /*37450*/  IMAD.MOV.U32 R7, RZ, RZ, R44 ;  /* 0x000000ffff077224 */ /* 0x000fe400078e002c */
[----:B------:R-:W-:Y:S02]  /*37460*/  IMAD.MOV.U32 R35, RZ, RZ, R4 ;  /* 0x000000ffff237224 */ /* 0x000fe400078e0004 */
.L_x_64204:
[----:B------:R-:W-:Y:S05]  /*37470*/  BSYNC B1 ;  /* 0x0000000000017941 */ /* 0x000fea0003800000 */
.L_x_64202:
        /* <DEDUP_REMOVED lines=9> */
.L_x_64206:
[----:B------:R-:W-:Y:S02]  /*37510*/  IMAD.MOV.U32 R4, RZ, RZ, R6 ;  /* 0x000000ffff047224 */ /* 0x000fe400078e0006 */
[----:B------:R-:W-:Y:S02]  /*37520*/  IMAD.MOV.U32 R34, RZ, RZ, R25 ;  /* 0x000000ffff227224 */ /* 0x000fe400078e0019 */
[----:B------:R-:W-:Y:S02]  /*37530*/  IMAD.MOV.U32 R6, RZ, RZ, R5 ;  /* 0x000000ffff067224 */ /* 0x000fe400078e0005 */
[----:B------:R-:W-:Y:S02]  /*37540*/  IMAD.MOV.U32 R25, RZ, RZ, R38 ;  /* 0x000000ffff197224 */ /* 0x000fe400078e0026 */
.L_x_64207:
[----:B------:R-:W-:Y:S05]  /*37550*/  BSYNC B1 ;  /* 0x0000000000017941 */ /* 0x000fea0003800000 */
.L_x_64205:
        /* <DEDUP_REMOVED lines=9> */
.L_x_64209:
[----:B------:R-:W-:Y:S01]  /*375f0*/  MOV R5, R4 ;  /* 0x0000000400057202 */ /* 0x000fe20000000f00 */
[----:B------:R-:W-:Y:S02]  /*37600*/  IMAD.MOV.U32 R36, RZ, RZ, R34 ;  /* 0x000000ffff247224 */ /* 0x000fe400078e0022 */
[----:B------:R-:W-:Y:S02]  /*37610*/  IMAD.MOV.U32 R4, RZ, RZ, R27 ;  /* 0x000000ffff047224 */ /* 0x000fe400078e001b */
[----:B------:R-:W-:Y:S02]  /*37620*/  IMAD.MOV.U32 R34, RZ, RZ, R3 ;  /* 0x000000ffff227224 */ /* 0x000fe400078e0003 */
.L_x_64210:
[----:B------:R-:W-:Y:S05]  /*37630*/  BSYNC B1 ;  /* 0x0000000000017941 */ /* 0x000fea0003800000 */
.L_x_64208:
        /* <DEDUP_REMOVED lines=9> */
.L_x_64212:
[----:B------:R-:W-:Y:S01]  /*376d0*/  IMAD.MOV.U32 R3, RZ, RZ, R5 ;  /* 0x000000ffff037224 */ /* 0x000fe200078e0005 */
[----:B------:R-:W-:Y:S01]  /*376e0*/  MOV R27, R36 ;  /* 0x00000024001b7202 */ /* 0x000fe20000000f00 */
[----:B------:R-:W-:Y:S02]  /*376f0*/  IMAD.MOV.U32 R5, RZ, RZ, R2 ;  /* 0x000000ffff057224 */ /* 0x000fe400078e0002 */
[----:B------:R-:W-:Y:S02]  /*37700*/  IMAD.MOV.U32 R36, RZ, RZ, R17 ;  /* 0x000000ffff247224 */ /* 0x000fe400078e0011 */
.L_x_64213:
[----:B------:R-:W-:Y:S05]  /*37710*/  BSYNC B1 ;  /* 0x0000000000017941 */ /* 0x000fea0003800000 */
.L_x_64211:
        /* <DEDUP_REMOVED lines=9> */
.L_x_64215:
[----:B------:R-:W-:Y:S01]  /*377b0*/  IMAD.MOV.U32 R2, RZ, RZ, R3 ;  /* 0x000000ffff027224 */ /* 0x000fe200078e0003 */
[----:B------:R-:W-:Y:S01]  /*377c0*/  MOV R3, R40 ;  /* 0x0000002800037202 */ /* 0x000fe20000000f00 */
[----:B------:R-:W-:Y:S02]  /*377d0*/  IMAD.MOV.U32 R17, RZ, RZ, R27 ;  /* 0x000000ffff117224 */ /* 0x000fe400078e001b */
[----:B------:R-:W-:Y:S02]  /*377e0*/  IMAD.MOV.U32 R27, RZ, RZ, R16 ;  /* 0x000000ffff1b7224 */ /* 0x000fe400078e0010 */
.L_x_64216:
[----:B------:R-:W-:Y:S05]  /*377f0*/  BSYNC B1 ;  /* 0x0000000000017941 */ /* 0x000fea0003800000 */
.L_x_64214:
        /* <DEDUP_REMOVED lines=9> */
.L_x_64218:
[----:B------:R-:W-:Y:S02]  /*37890*/  IMAD.MOV.U32 R16, RZ, RZ, R2 ;  /* 0x000000ffff107224 */ /* 0x000fe400078e0002 */
[----:B------:R-:W-:Y:S01]  /*378a0*/  IMAD.MOV.U32 R37, RZ, RZ, R17 ;  /* 0x000000ffff257224 */ /* 0x000fe200078e0011 */
[----:B------:R-:W-:Y:S01]  /*378b0*/  MOV R17, R18 ;  /* 0x0000001200117202 */ /* 0x000fe20000000f00 */
[----:B------:R-:W-:Y:S02]  /*378c0*/  IMAD.MOV.U32 R2, RZ, RZ, R19 ;  /* 0x000000ffff027224 */ /* 0x000fe400078e0013 */
.L_x_64219:
[----:B------:R-:W-:Y:S05]  /*378d0*/  BSYNC B1 ;  /* 0x0000000000017941 */ /* 0x000fea0003800000 */
.L_x_64217:
        /* <DEDUP_REMOVED lines=16> */
.L_x_64221:
[----:B------:R-:W-:Y:S01]  /*379e0*/  IMAD.MOV.U32 R18, RZ, RZ, R57 ;  /* 0x000000ffff127224 */ /* 0x000fe200078e0039 */
[----:B------:R-:W-:Y:S01]  /*379f0*/  MOV R57, R28 ;  /* 0x0000001c00397202 */ /* 0x000fe20000000f00 */
[----:B------:R-:W-:Y:S02]  /*37a00*/  IMAD.MOV.U32 R26, RZ, RZ, R15 ;  /* 0x000000ffff1a7224 */ /* 0x000fe400078e000f */
[----:B------:R-:W-:Y:S02]  /*37a10*/  IMAD.MOV.U32 R15, RZ, RZ, R46 ;  /* 0x000000ffff0f7224 */ /* 0x000fe400078e002e */
.L_x_64222:
[----:B------:R-:W-:Y:S05]  /*37a20*/  BSYNC B1 ;  /* 0x0000000000017941 */ /* 0x000fea0003800000 */
.L_x_64220:
        /* <DEDUP_REMOVED lines=9> */
.L_x_64224:
[----:B------:R-:W-:Y:S02]  /*37ac0*/  IMAD.MOV.U32 R19, RZ, RZ, R18 ;  /* 0x000000ffff137224 */ /* 0x000fe400078e0012 */
[----:B------:R-:W-:Y:S01]  /*37ad0*/  IMAD.MOV.U32 R39, RZ, RZ, R26 ;  /* 0x000000ffff277224 */ /* 0x000fe200078e001a */
[----:B------:R-:W-:Y:S01]  /*37ae0*/  MOV R26, R31 ;  /* 0x0000001f001a7202 */ /* 0x000fe20000000f00 */
[----:B------:R-:W-:Y:S02]  /*37af0*/  IMAD.MOV.U32 R18, RZ, RZ, R29 ;  /* 0x000000ffff127224 */ /* 0x000fe400078e001d */
.L_x_64225:
[----:B------:R-:W-:Y:S05]  /*37b00*/  BSYNC B1 ;  /* 0x0000000000017941 */ /* 0x000fea0003800000 */
.L_x_64223:
        /* <DEDUP_REMOVED lines=9> */
.L_x_64227:
[----:B------:R-:W-:Y:S02]  /*37ba0*/  IMAD.MOV.U32 R29, RZ, RZ, R19 ;  /* 0x000000ffff1d7224 */ /* 0x000fe400078e0013 */
[----:B------:R-:W-:Y:S02]  /*37bb0*/  IMAD.MOV.U32 R28, RZ, RZ, R39 ;  /* 0x000000ffff1c7224 */ /* 0x000fe400078e0027 */
[----:B------:R-:W-:Y:S02]  /*37bc0*/  IMAD.MOV.U32 R19, RZ, RZ, R14 ;  /* 0x000000ffff137224 */ /* 0x000fe400078e000e */
[----:B------:R-:W-:Y:S02]  /*37bd0*/  IMAD.MOV.U32 R39, RZ, RZ, R30 ;  /* 0x000000ffff277224 */ /* 0x000fe400078e001e */
.L_x_64228:
[----:B------:R-:W-:Y:S05]  /*37be0*/  BSYNC B1 ;  /* 0x0000000000017941 */ /* 0x000fea0003800000 */
.L_x_64226:
        /* <DEDUP_REMOVED lines=9> */
.L_x_64230:
[----:B------:R-:W-:Y:S02]  /*37c80*/  IMAD.MOV.U32 R14, RZ, RZ, R29 ;  /* 0x000000ffff0e7224 */ /* 0x000fe400078e001d */
[----:B------:R-:W-:Y:S02]  /*37c90*/  IMAD.MOV.U32 R30, RZ, RZ, R28 ;  /* 0x000000ffff1e7224 */ /* 0x000fe400078e001c */
[----:B------:R-:W-:Y:S02]  /*37ca0*/  IMAD.MOV.U32 R29, RZ, RZ, R12 ;  /* 0x000000ffff1d7224 */ /* 0x000fe400078e000c */
[----:B------:R-:W-:Y:S02]  /*37cb0*/  IMAD.MOV.U32 R28, RZ, RZ, R13 ;  /* 0x000000ffff1c7224 */ /* 0x000fe400078e000d */
.L_x_64231:
[----:B------:R-:W-:Y:S05]  /*37cc0*/  BSYNC B1 ;  /* 0x0000000000017941 */ /* 0x000fea0003800000 */
.L_x_64229:
        /* <DEDUP_REMOVED lines=9> */
.L_x_64233:
[----:B------:R-:W-:Y:S02]  /*37d60*/  IMAD.MOV.U32 R13, RZ, RZ, R14 ;  /* 0x000000ffff0d7224 */ /* 0x000fe400078e000e */
[----:B------:R-:W-:Y:S02]  /*37d70*/  IMAD.MOV.U32 R12, RZ, RZ, R30 ;  /* 0x000000ffff0c7224 */ /* 0x000fe400078e001e */
[----:B------:R-:W-:Y:S02]  /*37d80*/  IMAD.MOV.U32 R14, RZ, RZ, R21 ;  /* 0x000000ffff0e7224 */ /* 0x000fe400078e0015 */
[----:B------:R-:W-:Y:S02]  /*37d90*/  IMAD.MOV.U32 R30, RZ, RZ, R23 ;  /* 0x000000ffff1e7224 */ /* 0x000fe400078e0017 */
.L_x_64234:
[----:B------:R-:W-:Y:S05]  /*37da0*/  BSYNC B1 ;  /* 0x0000000000017941 */ /* 0x000fea0003800000 */
.L_x_64232:
        /* <DEDUP_REMOVED lines=9> */
.L_x_64236:
[----:B------:R-:W-:Y:S01]  /*37e40*/  MOV R38, R13 ;  /* 0x0000000d00267202 */ /* 0x000fe20000000f00 */
[----:B------:R-:W-:Y:S02]  /*37e50*/  IMAD.MOV.U32 R21, RZ, RZ, R12 ;  /* 0x000000ffff157224 */ /* 0x000fe400078e000c */
[----:B------:R-:W-:Y:S02]  /*37e60*/  IMAD.MOV.U32 R13, RZ, RZ, R10 ;  /* 0x000000ffff0d7224 */ /* 0x000fe400078e000a */
[----:B------:R-:W-:Y:S02]  /*37e70*/  IMAD.MOV.U32 R12, RZ, RZ, R11 ;  /* 0x000000ffff0c7224 */ /* 0x000fe400078e000b */
.L_x_64237:
[----:B------:R-:W-:Y:S05]  /*37e80*/  BSYNC B1 ;  /* 0x0000000000017941 */ /* 0x000fea0003800000 */
.L_x_64235:
        /* <DEDUP_REMOVED lines=9> */
.L_x_64239:
[----:B------:R-:W-:Y:S01]  /*37f20*/  IMAD.MOV.U32 R10, RZ, RZ, R38 ;  /* 0x000000ffff0a7224 */ /* 0x000fe200078e0026 */
[----:B------:R-:W-:Y:S01]  /*37f30*/  MOV R11, R21 ;  /* 0x00000015000b7202 */ /* 0x000fe20000000f00 */
[----:B------:R-:W-:Y:S02]  /*37f40*/  IMAD.MOV.U32 R38, RZ, RZ, R33 ;  /* 0x000000ffff267224 */ /* 0x000fe400078e0021 */
[----:B------:R-:W-:Y:S02]  /*37f50*/  IMAD.MOV.U32 R21, RZ, RZ, R32 ;  /* 0x000000ffff157224 */ /* 0x000fe400078e0020 */
.L_x_64240:
[----:B------:R-:W-:Y:S05]  /*37f60*/  BSYNC B1 ;  /* 0x0000000000017941 */ /* 0x000fea0003800000 */
.L_x_64238:
        /* <DEDUP_REMOVED lines=9> */
.L_x_64242:
[----:B------:R-:W-:Y:S01]  /*38000*/  IMAD.MOV.U32 R32, RZ, RZ, R10 ;  /* 0x000000ffff207224 */ /* 0x000fe200078e000a */
[----:B------:R-:W-:Y:S01]  /*38010*/  MOV R10, R9 ;  /* 0x00000009000a7202 */ /* 0x000fe20000000f00 */
[----:B------:R-:W-:Y:S02]  /*38020*/  IMAD.MOV.U32 R40, RZ, RZ, R11 ;  /* 0x000000ffff287224 */ /* 0x000fe400078e000b */
[----:B------:R-:W-:Y:S02]  /*38030*/  IMAD.MOV.U32 R11, RZ, RZ, R8 ;  /* 0x000000ffff0b7224 */ /* 0x000fe400078e0008 */
.L_x_64243:
[----:B------:R-:W-:Y:S05]  /*38040*/  BSYNC B1 ;  /* 0x0000000000017941 */ /* 0x000fea0003800000 */
.L_x_64241:
        /* <DEDUP_REMOVED lines=9> */
.L_x_64245:
[----:B------:R-:W-:Y:S02]  /*380e0*/  IMAD.MOV.U32 R9, RZ, RZ, R32 ;  /* 0x000000ffff097224 */ /* 0x000fe400078e0020 */
[----:B------:R-:W-:Y:S01]  /*380f0*/  IMAD.MOV.U32 R8, RZ, RZ, R40 ;  /* 0x000000ffff087224 */ /* 0x000fe200078e0028 */
[----:B------:R-:W-:Y:S01]  /*38100*/  MOV R40, R35 ;  /* 0x0000002300287202 */ /* 0x000fe20000000f00 */
[----:B------:R-:W-:Y:S02]  /*38110*/  IMAD.MOV.U32 R32, RZ, RZ, R7 ;  /* 0x000000ffff207224 */ /* 0x000fe400078e0007 */
.L_x_64246:
[----:B------:R-:W-:Y:S05]  /*38120*/  BSYNC B1 ;  /* 0x0000000000017941 */ /* 0x000fea0003800000 */
.L_x_64244:
        /* <DEDUP_REMOVED lines=9> */
.L_x_64248:
[----:B------:R-:W-:Y:S02]  /*381c0*/  IMAD.MOV.U32 R7, RZ, RZ, R9 ;  /* 0x000000ffff077224 */ /* 0x000fe400078e0009 */
[----:B------:R-:W-:Y:S02]  /*381d0*/  IMAD.MOV.U32 R23, RZ, RZ, R8 ;  /* 0x000000ffff177224 */ /* 0x000fe400078e0008 */
[----:B------:R-:W-:Y:S02]  /*381e0*/  IMAD.MOV.U32 R9, RZ, RZ, R6 ;  /* 0x000000ffff097224 */ /* 0x000fe400078e0006 */
[----:B------:R-:W-:Y:S02]  /*381f0*/  IMAD.MOV.U32 R8, RZ, RZ, R25 ;  /* 0x000000ffff087224 */ /* 0x000fe400078e0019 */
.L_x_64249:
[----:B------:R-:W-:Y:S05]  /*38200*/  BSYNC B1 ;  /* 0x0000000000017941 */ /* 0x000fea0003800000 */
.L_x_64247:
        /* <DEDUP_REMOVED lines=9> */
.L_x_64251:
[----:B------:R-:W-:Y:S02]  /*382a0*/  IMAD.MOV.U32 R6, RZ, RZ, R7 ;  /* 0x000000ffff067224 */ /* 0x000fe400078e0007 */
[----:B------:R-:W-:Y:S02]  /*382b0*/  IMAD.MOV.U32 R25, RZ, RZ, R23 ;  /* 0x000000ffff197224 */ /* 0x000fe400078e0017 */
[----:B------:R-:W-:Y:S02]  /*382c0*/  IMAD.MOV.U32 R7, RZ, RZ, R4 ;  /* 0x000000ffff077224 */ /* 0x000fe400078e0004 */
[----:B------:R-:W-:Y:S02]  /*382d0*/  IMAD.MOV.U32 R23, RZ, RZ, R34 ;  /* 0x000000ffff177224 */ /* 0x000fe400078e0022 */
.L_x_64252:
[----:B------:R-:W-:Y:S05]  /*382e0*/  BSYNC B1 ;  /* 0x0000000000017941 */ /* 0x000fea0003800000 */
.L_x_64250:
        /* <DEDUP_REMOVED lines=9> */
.L_x_64254:
[----:B------:R-:W-:Y:S02]  /*38380*/  IMAD.MOV.U32 R4, RZ, RZ, R6 ;  /* 0x000000ffff047224 */ /* 0x000fe400078e0006 */
[----:B------:R-:W-:Y:S02]  /*38390*/  IMAD.MOV.U32 R34, RZ, RZ, R25 ;  /* 0x000000ffff227224 */ /* 0x000fe400078e0019 */
[----:B------:R-:W-:Y:S02]  /*383a0*/  IMAD.MOV.U32 R6, RZ, RZ, R5 ;  /* 0x000000ffff067224 */ /* 0x000fe400078e0005 */
[----:B------:R-:W-:Y:S02]  /*383b0*/  IMAD.MOV.U32 R25, RZ, RZ, R36 ;  /* 0x000000ffff197224 */ /* 0x000fe400078e0024 */
.L_x_64255:
[----:B------:R-:W-:Y:S05]  /*383c0*/  BSYNC B1 ;  /* 0x0000000000017941 */ /* 0x000fea0003800000 */
.L_x_64253:
        /* <DEDUP_REMOVED lines=9> */
.L_x_64257:
[----:B------:R-:W-:Y:S01]  /*38460*/  MOV R5, R4 ;  /* 0x0000000400057202 */ /* 0x000fe20000000f00 */
[----:B------:R-:W-:Y:S02]  /*38470*/  IMAD.MOV.U32 R36, RZ, RZ, R34 ;  /* 0x000000ffff247224 */ /* 0x000fe400078e0022 */
[----:B------:R-:W-:Y:S02]  /*38480*/  IMAD.MOV.U32 R4, RZ, RZ, R3 ;  /* 0x000000ffff047224 */ /* 0x000fe400078e0003 */
[----:B------:R-:W-:Y:S02]  /*38490*/  IMAD.MOV.U32 R34, RZ, RZ, R27 ;  /* 0x000000ffff227224 */ /* 0x000fe400078e001b */
.L_x_64258:
[----:B------:R-:W-:Y:S05]  /*384a0*/  BSYNC B1 ;  /* 0x0000000000017941 */ /* 0x000fea0003800000 */
.L_x_64256:
        /* <DEDUP_REMOVED lines=9> */
.L_x_64260:
[----:B------:R-:W-:Y:S01]  /*38540*/  IMAD.MOV.U32 R3, RZ, RZ, R5 ;  /* 0x000000ffff037224 */ /* 0x000fe200078e0005 */
[----:B------:R-:W-:Y:S01]  /*38550*/  MOV R42, R36 ;  /* 0x00000024002a7202 */ /* 0x000fe20000000f00 */
[----:B------:R-:W-:Y:S02]  /*38560*/  IMAD.MOV.U32 R5, RZ, RZ, R2 ;  /* 0x000000ffff057224 */ /* 0x000fe400078e0002 */
[----:B------:R-:W-:Y:S02]  /*38570*/  IMAD.MOV.U32 R36, RZ, RZ, R17 ;  /* 0x000000ffff247224 */ /* 0x000fe400078e0011 */
.L_x_64261:
[----:B------:R-:W-:Y:S05]  /*38580*/  BSYNC B1 ;  /* 0x0000000000017941 */ /* 0x000fea0003800000 */
.L_x_64259:
        /* <DEDUP_REMOVED lines=9> */
.L_x_64263:
[----:B------:R-:W-:Y:S01]  /*38620*/  IMAD.MOV.U32 R2, RZ, RZ, R3 ;  /* 0x000000ffff027224 */ /* 0x000fe200078e0003 */
[----:B------:R-:W-:Y:S01]  /*38630*/  MOV R3, R16 ;  /* 0x0000001000037202 */ /* 0x000fe20000000f00 */
[----:B------:R-:W-:Y:S02]  /*38640*/  IMAD.MOV.U32 R17, RZ, RZ, R42 ;  /* 0x000000ffff117224 */ /* 0x000fe400078e002a */
[----:B------:R-:W-:Y:S02]  /*38650*/  IMAD.MOV.U32 R42, RZ, RZ, R37 ;  /* 0x000000ffff2a7224 */ /* 0x000fe400078e0025 */
.L_x_64264:
[----:B------:R-:W-:Y:S05]  /*38660*/  BSYNC B1 ;  /* 0x0000000000017941 */ /* 0x000fea0003800000 */
.L_x_64262:
        /* <DEDUP_REMOVED lines=16> */
.L_x_64266:
[----:B------:R-:W-:Y:S01]  /*38770*/  IMAD.MOV.U32 R16, RZ, RZ, R57 ;  /* 0x000000ffff107224 */ /* 0x000fe200078e0039 */
[----:B------:R-:W-:Y:S01]  /*38780*/  MOV R24, R15 ;  /* 0x0000000f00187202 */ /* 0x000fe20000000f00 */
[----:B------:R-:W-:Y:S02]  /*38790*/  IMAD.MOV.U32 R57, RZ, RZ, R18 ;  /* 0x000000ffff397224 */ /* 0x000fe400078e0012 */
[----:B------:R-:W-:Y:S02]  /*387a0*/  IMAD.MOV.U32 R15, RZ, RZ, R26 ;  /* 0x000000ffff0f7224 */ /* 0x000fe400078e001a */
.L_x_64267:
[----:B------:R-:W-:Y:S05]  /*387b0*/  BSYNC B1 ;  /* 0x0000000000017941 */ /* 0x000fea0003800000 */
.L_x_64265:
        /* <DEDUP_REMOVED lines=9> */
.L_x_64269:
[----:B------:R-:W-:Y:S01]  /*38850*/  IMAD.MOV.U32 R18, RZ, RZ, R16 ;  /* 0x000000ffff127224 */ /* 0x000fe200078e0010 */
[----:B------:R-:W-:Y:S01]  /*38860*/  MOV R16, R19 ;  /* 0x0000001300107202 */ /* 0x000fe20000000f00 */
[----:B------:R-:W-:Y:S02]  /*38870*/  IMAD.MOV.U32 R27, RZ, RZ, R24 ;  /* 0x000000ffff1b7224 */ /* 0x000fe400078e0018 */
[----:B------:R-:W-:Y:S02]  /*38880*/  IMAD.MOV.U32 R24, RZ, RZ, R39 ;  /* 0x000000ffff187224 */ /* 0x000fe400078e0027 */
.L_x_64270:
[----:B------:R-:W-:Y:S05]  /*38890*/  BSYNC B1 ;  /* 0x0000000000017941 */ /* 0x000fea0003800000 */
.L_x_64268:
        /* <DEDUP_REMOVED lines=9> */
.L_x_64272:
[----:B------:R-:W-:Y:S02]  /*38930*/  IMAD.MOV.U32 R19, RZ, RZ, R18 ;  /* 0x000000ffff137224 */ /* 0x000fe400078e0012 */
[----:B------:R-:W-:Y:S01]  /*38940*/  IMAD.MOV.U32 R31, RZ, RZ, R27 ;  /* 0x000000ffff1f7224 */ /* 0x000fe200078e001b */
[----:B------:R-:W-:Y:S01]  /*38950*/  MOV R27, R28 ;  /* 0x0000001c001b7202 */ /* 0x000fe20000000f00 */
[----:B------:R-:W-:Y:S02]  /*38960*/  IMAD.MOV.U32 R18, RZ, RZ, R29 ;  /* 0x000000ffff127224 */ /* 0x000fe400078e001d */
.L_x_64273:
[----:B------:R-:W-:Y:S05]  /*38970*/  BSYNC B1 ;  /* 0x0000000000017941 */ /* 0x000fea0003800000 */
.L_x_64271:
        /* <DEDUP_REMOVED lines=9> */
.L_x_64275:
[----:B------:R-:W-:Y:S02]  /*38a10*/  IMAD.MOV.U32 R26, RZ, RZ, R19 ;  /* 0x000000ffff1a7224 */ /* 0x000fe400078e0013 */
[----:B------:R-:W-:Y:S02]  /*38a20*/  IMAD.MOV.U32 R29, RZ, RZ, R31 ;  /* 0x000000ffff1d7224 */ /* 0x000fe400078e001f */
[----:B------:R-:W-:Y:S02]  /*38a30*/  IMAD.MOV.U32 R19, RZ, RZ, R14 ;  /* 0x000000ffff137224 */ /* 0x000fe400078e000e */
[----:B------:R-:W-:Y:S02]  /*38a40*/  IMAD.MOV.U32 R31, RZ, RZ, R30 ;  /* 0x000000ffff1f7224 */ /* 0x000fe400078e001e */
.L_x_64276:
[----:B------:R-:W-:Y:S05]  /*38a50*/  BSYNC B1 ;  /* 0x0000000000017941 */ /* 0x000fea0003800000 */
.L_x_64274:
        /* <DEDUP_REMOVED lines=9> */
.L_x_64278:
[----:B------:R-:W-:Y:S02]  /*38af0*/  IMAD.MOV.U32 R33, RZ, RZ, R26 ;  /* 0x000000ffff217224 */ /* 0x000fe400078e001a */
[----:B------:R-:W-:Y:S02]  /*38b00*/  IMAD.MOV.U32 R14, RZ, RZ, R29 ;  /* 0x000000ffff0e7224 */ /* 0x000fe400078e001d */
[----:B------:R-:W-:Y:S02]  /*38b10*/  IMAD.MOV.U32 R26, RZ, RZ, R13 ;  /* 0x000000ffff1a7224 */ /* 0x000fe400078e000d */
[----:B------:R-:W-:Y:S02]  /*38b20*/  IMAD.MOV.U32 R29, RZ, RZ, R12 ;  /* 0x000000ffff1d7224 */ /* 0x000fe400078e000c */
.L_x_64279:
[----:B------:R-:W-:Y:S05]  /*38b30*/  BSYNC B1 ;  /* 0x0000000000017941 */ /* 0x000fea0003800000 */
.L_x_64277:
        /* <DEDUP_REMOVED lines=9> */
.L_x_64281:
[----:B------:R-:W-:Y:S02]  /*38bd0*/  IMAD.MOV.U32 R13, RZ, RZ, R33 ;  /* 0x000000ffff0d7224 */ /* 0x000fe400078e0021 */
[----:B------:R-:W-:Y:S02]  /*38be0*/  IMAD.MOV.U32 R12, RZ, RZ, R14 ;  /* 0x000000ffff0c7224 */ /* 0x000fe400078e000e */
[----:B------:R-:W-:Y:S02]  /*38bf0*/  IMAD.MOV.U32 R33, RZ, RZ, R38 ;  /* 0x000000ffff217224 */ /* 0x000fe400078e0026 */
[----:B------:R-:W-:Y:S02]  /*38c00*/  IMAD.MOV.U32 R14, RZ, RZ, R21 ;  /* 0x000000ffff0e7224 */ /* 0x000fe400078e0015 */
.L_x_64282:
[----:B------:R-:W-:Y:S05]  /*38c10*/  BSYNC B1 ;  /* 0x0000000000017941 */ /* 0x000fea0003800000 */
.L_x_64280:
        /* <DEDUP_REMOVED lines=9> */
.L_x_64284:
[----:B------:R-:W-:Y:S01]  /*38cb0*/  MOV R21, R13 ;  /* 0x0000000d00157202 */ /* 0x000fe20000000f00 */
[----:B------:R-:W-:Y:S02]  /*38cc0*/  IMAD.MOV.U32 R35, RZ, RZ, R12 ;  /* 0x000000ffff237224 */ /* 0x000fe400078e000c */
[----:B------:R-:W-:Y:S02]  /*38cd0*/  IMAD.MOV.U32 R13, RZ, RZ, R10 ;  /* 0x000000ffff0d7224 */ /* 0x000fe400078e000a */
[----:B------:R-:W-:Y:S02]  /*38ce0*/  IMAD.MOV.U32 R12, RZ, RZ, R11 ;  /* 0x000000ffff0c7224 */ /* 0x000fe400078e000b */
.L_x_64285:
[----:B------:R-:W-:Y:S05]  /*38cf0*/  BSYNC B1 ;  /* 0x0000000000017941 */ /* 0x000fea0003800000 */
.L_x_64283:
        /* <DEDUP_REMOVED lines=9> */
.L_x_64287:
[----:B------:R-:W-:Y:S01]  /*38d90*/  IMAD.MOV.U32 R10, RZ, RZ, R21 ;  /* 0x000000ffff0a7224 */ /* 0x000fe200078e0015 */
[----:B------:R-:W-:Y:S01]  /*38da0*/  MOV R11, R35 ;  /* 0x00000023000b7202 */ /* 0x000fe20000000f00 */
[----:B------:R-:W-:Y:S02]  /*38db0*/  IMAD.MOV.U32 R21, RZ, RZ, R32 ;  /* 0x000000ffff157224 */ /* 0x000fe400078e0020 */
[----:B------:R-:W-:Y:S02]  /*38dc0*/  IMAD.MOV.U32 R35, RZ, RZ, R40 ;  /* 0x000000ffff237224 */ /* 0x000fe400078e0028 */
.L_x_64288:
[----:B------:R-:W-:Y:S05]  /*38dd0*/  BSYNC B1 ;  /* 0x0000000000017941 */ /* 0x000fea0003800000 */
.L_x_64286:
        /* <DEDUP_REMOVED lines=9> */
.L_x_64290:
[----:B------:R-:W-:Y:S01]  /*38e70*/  IMAD.MOV.U32 R28, RZ, RZ, R10 ;  /* 0x000000ffff1c7224 */ /* 0x000fe200078e000a */
[----:B------:R-:W-:Y:S01]  /*38e80*/  MOV R10, R9 ;  /* 0x00000009000a7202 */ /* 0x000fe20000000f00 */
[----:B------:R-:W-:Y:S02]  /*38e90*/  IMAD.MOV.U32 R30, RZ, RZ, R11 ;  /* 0x000000ffff1e7224 */ /* 0x000fe400078e000b */
[----:B------:R-:W-:Y:S02]  /*38ea0*/  IMAD.MOV.U32 R11, RZ, RZ, R8 ;  /* 0x000000ffff0b7224 */ /* 0x000fe400078e0008 */
.L_x_64291:
[----:B------:R-:W-:Y:S05]  /*38eb0*/  BSYNC B1 ;  /* 0x0000000000017941 */ /* 0x000fea0003800000 */
.L_x_64289:
        /* <DEDUP_REMOVED lines=9> */
.L_x_64293:
[----:B------:R-:W-:Y:S02]  /*38f50*/  IMAD.MOV.U32 R9, RZ, RZ, R28 ;  /* 0x000000ffff097224 */ /* 0x000fe400078e001c */
[----:B------:R-:W-:Y:S01]  /*38f60*/  IMAD.MOV.U32 R8, RZ, RZ, R30 ;  /* 0x000000ffff087224 */ /* 0x000fe200078e001e */
[----:B------:R-:W-:Y:S01]  /*38f70*/  MOV R30, R23 ;  /* 0x00000017001e7202 */ /* 0x000fe20000000f00 */
[----:B------:R-:W-:Y:S02]  /*38f80*/  IMAD.MOV.U32 R28, RZ, RZ, R7 ;  /* 0x000000ffff1c7224 */ /* 0x000fe400078e0007 */
.L_x_64294:
[----:B------:R-:W-:Y:S05]  /*38f90*/  BSYNC B1 ;  /* 0x0000000000017941 */ /* 0x000fea0003800000 */
.L_x_64292:
        /* <DEDUP_REMOVED lines=9> */
.L_x_64296:
[----:B------:R-:W-:Y:S02]  /*39030*/  IMAD.MOV.U32 R7, RZ, RZ, R9 ;  /* 0x000000ffff077224 */ /* 0x000fe400078e0009 */
[----:B------:R-:W-:Y:S02]  /*39040*/  IMAD.MOV.U32 R23, RZ, RZ, R8 ;  /* 0x000000ffff177224 */ /* 0x000fe400078e0008 */
[----:B------:R-:W-:Y:S02]  /*39050*/  IMAD.MOV.U32 R9, RZ, RZ, R6 ;  /* 0x000000ffff097224 */ /* 0x000fe400078e0006 */
[----:B------:R-:W-:Y:S02]  /*39060*/  IMAD.MOV.U32 R8, RZ, RZ, R25 ;  /* 0x000000ffff087224 */ /* 0x000fe400078e0019 */
.L_x_64297:
[----:B------:R-:W-:Y:S05]  /*39070*/  BSYNC B1 ;  /* 0x0000000000017941 */ /* 0x000fea0003800000 */
.L_x_64295:
        /* <DEDUP_REMOVED lines=9> */
.L_x_64299:
[----:B------:R-:W-:Y:S02]  /*39110*/  IMAD.MOV.U32 R6, RZ, RZ, R7 ;  /* 0x000000ffff067224 */ /* 0x000fe400078e0007 */
[----:B------:R-:W-:Y:S02]  /*39120*/  IMAD.MOV.U32 R25, RZ, RZ, R23 ;  /* 0x000000ffff197224 */ /* 0x000fe400078e0017 */
[----:B------:R-:W-:Y:S02]  /*39130*/  IMAD.MOV.U32 R7, RZ, RZ, R4 ;  /* 0x000000ffff077224 */ /* 0x000fe400078e0004 */
[----:B------:R-:W-:Y:S02]  /*39140*/  IMAD.MOV.U32 R23, RZ, RZ, R34 ;  /* 0x000000ffff177224 */ /* 0x000fe400078e0022 */
.L_x_64300:
[----:B------:R-:W-:Y:S05]  /*39150*/  BSYNC B1 ;  /* 0x0000000000017941 */ /* 0x000fea0003800000 */
.L_x_64298:
        /* <DEDUP_REMOVED lines=9> */
.L_x_64302:
[----:B------:R-:W-:Y:S02]  /*391f0*/  IMAD.MOV.U32 R4, RZ, RZ, R6 ;  /* 0x000000ffff047224 */ /* 0x000fe400078e0006 */
[----:B------:R-:W-:Y:S02]  /*39200*/  IMAD.MOV.U32 R37, RZ, RZ, R25 ;  /* 0x000000ffff257224 */ /* 0x000fe400078e0019 */
[----:B------:R-:W-:Y:S02]  /*39210*/  IMAD.MOV.U32 R6, RZ, RZ, R5 ;  /* 0x000000ffff067224 */ /* 0x000fe400078e0005 */
[----:B------:R-:W-:Y:S02]  /*39220*/  IMAD.MOV.U32 R25, RZ, RZ, R36 ;  /* 0x000000ffff197224 */ /* 0x000fe400078e0024 */
.L_x_64303:
[----:B------:R-:W-:Y:S05]  /*39230*/  BSYNC B1 ;  /* 0x0000000000017941 */ /* 0x000fea0003800000 */
.L_x_64301:
        /* <DEDUP_REMOVED lines=9> */
.L_x_64305:
[----:B------:R-:W-:Y:S01]  /*392d0*/  MOV R5, R4 ;  /* 0x0000000400057202 */ /* 0x000fe20000000f00 */
[----:B------:R-:W-:Y:S02]  /*392e0*/  IMAD.MOV.U32 R32, RZ, RZ, R37 ;  /* 0x000000ffff207224 */ /* 0x000fe400078e0025 */
[----:B------:R-:W-:Y:S02]  /*392f0*/  IMAD.MOV.U32 R4, RZ, RZ, R3 ;  /* 0x000000ffff047224 */ /* 0x000fe400078e0003 */
[----:B------:R-:W-:Y:S02]  /*39300*/  IMAD.MOV.U32 R37, RZ, RZ, R42 ;  /* 0x000000ffff257224 */ /* 0x000fe400078e002a */
.L_x_64306:
[----:B------:R-:W-:Y:S05]  /*39310*/  BSYNC B1 ;  /* 0x0000000000017941 */ /* 0x000fea0003800000 */
.L_x_64304:
        /* <DEDUP_REMOVED lines=9> */
.L_x_64308:
[----:B------:R-:W-:Y:S01]  /*393b0*/  IMAD.MOV.U32 R3, RZ, RZ, R5 ;  /* 0x000000ffff037224 */ /* 0x000fe200078e0005 */
[----:B------:R-:W-:Y:S01]  /*393c0*/  MOV R34, R32 ;  /* 0x0000002000227202 */ /* 0x000fe20000000f00 */
[----:B------:R-:W-:Y:S02]  /*393d0*/  IMAD.MOV.U32 R5, RZ, RZ, R2 ;  /* 0x000000ffff057224 */ /* 0x000fe400078e0002 */
[----:B------:R-:W-:Y:S02]  /*393e0*/  IMAD.MOV.U32 R32, RZ, RZ, R17 ;  /* 0x000000ffff207224 */ /* 0x000fe400078e0011 */
.L_x_64309:
[----:B------:R-:W-:Y:S05]  /*393f0*/  BSYNC B1 ;  /* 0x0000000000017941 */ /* 0x000fea0003800000 */
.L_x_64307:
        /* <DEDUP_REMOVED lines=16> */
.L_x_64311:
[----:B------:R-:W-:Y:S01]  /*39500*/  MOV R2, R57 ;  /* 0x0000003900027202 */ /* 0x000fe20000000f00 */
[----:B------:R-:W-:Y:S02]  /*39510*/  IMAD.MOV.U32 R22, RZ, RZ, R15 ;  /* 0x000000ffff167224 */ /* 0x000fe400078e000f */
[----:B------:R-:W-:Y:S02]  /*39520*/  IMAD.MOV.U32 R57, RZ, RZ, R16 ;  /* 0x000000ffff397224 */ /* 0x000fe400078e0010 */
[----:B------:R-:W-:Y:S02]  /*39530*/  IMAD.MOV.U32 R15, RZ, RZ, R24 ;  /* 0x000000ffff0f7224 */ /* 0x000fe400078e0018 */
.L_x_64312:
[----:B------:R-:W-:Y:S05]  /*39540*/  BSYNC B1 ;  /* 0x0000000000017941 */ /* 0x000fea0003800000 */
.L_x_64310:
        /* <DEDUP_REMOVED lines=9> */
.L_x_64314:
[----:B------:R-:W-:Y:S01]  /*395e0*/  IMAD.MOV.U32 R16, RZ, RZ, R2 ;  /* 0x000000ffff107224 */ /* 0x000fe200078e0002 */
[----:B------:R-:W-:Y:S01]  /*395f0*/  MOV R17, R22 ;  /* 0x0000001600117202 */ /* 0x000fe20000000f00 */
[----:B------:R-:W-:Y:S02]  /*39600*/  IMAD.MOV.U32 R2, RZ, RZ, R18 ;  /* 0x000000ffff027224 */ /* 0x000fe400078e0012 */
[----:B------:R-:W-:Y:S02]  /*39610*/  IMAD.MOV.U32 R22, RZ, RZ, R27 ;  /* 0x000000ffff167224 */ /* 0x000fe400078e001b */
.L_x_64315:
[----:B------:R-:W-:Y:S05]  /*39620*/  BSYNC B1 ;  /* 0x0000000000017941 */ /* 0x000fea0003800000 */
.L_x_64313:
        /* <DEDUP_REMOVED lines=9> */
.L_x_64317:
[----:B------:R-:W-:Y:S01]  /*396c0*/  IMAD.MOV.U32 R18, RZ, RZ, R16 ;  /* 0x000000ffff127224 */ /* 0x000fe200078e0010 */
[----:B------:R-:W-:Y:S01]  /*396d0*/  MOV R16, R19 ;  /* 0x0000001300107202 */ /* 0x000fe20000000f00 */
[----:B------:R-:W-:Y:S02]  /*396e0*/  IMAD.MOV.U32 R24, RZ, RZ, R17 ;  /* 0x000000ffff187224 */ /* 0x000fe400078e0011 */
[----:B------:R-:W-:Y:S02]  /*396f0*/  IMAD.MOV.U32 R17, RZ, RZ, R31 ;  /* 0x000000ffff117224 */ /* 0x000fe400078e001f */
.L_x_64318:
[----:B------:R-:W-:Y:S05]  /*39700*/  BSYNC B1 ;  /* 0x0000000000017941 */ /* 0x000fea0003800000 */
.L_x_64316:
        /* <DEDUP_REMOVED lines=9> */
.L_x_64320:
[----:B------:R-:W-:Y:S02]  /*397a0*/  IMAD.MOV.U32 R19, RZ, RZ, R18 ;  /* 0x000000ffff137224 */ /* 0x000fe400078e0012 */
[----:B------:R-:W-:Y:S01]  /*397b0*/  IMAD.MOV.U32 R27, RZ, RZ, R24 ;  /* 0x000000ffff1b7224 */ /* 0x000fe200078e0018 */
[----:B------:R-:W-:Y:S01]  /*397c0*/  MOV R24, R29 ;  /* 0x0000001d00187202 */ /* 0x000fe20000000f00 */
[----:B------:R-:W-:Y:S02]  /*397d0*/  IMAD.MOV.U32 R18, RZ, RZ, R26 ;  /* 0x000000ffff127224 */ /* 0x000fe400078e001a */
.L_x_64321:
[----:B------:R-:W-:Y:S05]  /*397e0*/  BSYNC B1 ;  /* 0x0000000000017941 */ /* 0x000fea0003800000 */
.L_x_64319:
        /* <DEDUP_REMOVED lines=9> */
.L_x_64323:
[----:B------:R-:W-:Y:S02]  /*39880*/  IMAD.MOV.U32 R26, RZ, RZ, R19 ;  /* 0x000000ffff1a7224 */ /* 0x000fe400078e0013 */
[----:B------:R-:W-:Y:S02]  /*39890*/  IMAD.MOV.U32 R29, RZ, RZ, R27 ;  /* 0x000000ffff1d7224 */ /* 0x000fe400078e001b */
[----:B------:R-:W-:Y:S02]  /*398a0*/  IMAD.MOV.U32 R19, RZ, RZ, R33 ;  /* 0x000000ffff137224 */ /* 0x000fe400078e0021 */
[----:B------:R-:W-:Y:S02]  /*398b0*/  IMAD.MOV.U32 R27, RZ, RZ, R14 ;  /* 0x000000ffff1b7224 */ /* 0x000fe400078e000e */
.L_x_64324:
[----:B------:R-:W-:Y:S05]  /*398c0*/  BSYNC B1 ;  /* 0x0000000000017941 */ /* 0x000fea0003800000 */
.L_x_64322:
        /* <DEDUP_REMOVED lines=9> */
.L_x_64326:
[----:B------:R-:W-:Y:S02]  /*39960*/  IMAD.MOV.U32 R31, RZ, RZ, R26 ;  /* 0x000000ffff1f7224 */ /* 0x000fe400078e001a */
[----:B------:R-:W-:Y:S02]  /*39970*/  IMAD.MOV.U32 R33, RZ, RZ, R29 ;  /* 0x000000ffff217224 */ /* 0x000fe400078e001d */
[----:B------:R-:W-:Y:S02]  /*39980*/  IMAD.MOV.U32 R26, RZ, RZ, R13 ;  /* 0x000000ffff1a7224 */ /* 0x000fe400078e000d */
[----:B------:R-:W-:Y:S02]  /*39990*/  IMAD.MOV.U32 R29, RZ, RZ, R12 ;  /* 0x000000ffff1d7224 */ /* 0x000fe400078e000c */
.L_x_64327:
[----:B------:R-:W-:Y:S05]  /*399a0*/  BSYNC B1 ;  /* 0x0000000000017941 */ /* 0x000fea0003800000 */
.L_x_64325:
        /* <DEDUP_REMOVED lines=9> */
.L_x_64329:
[----:B------:R-:W-:Y:S02]  /*39a40*/  IMAD.MOV.U32 R36, RZ, RZ, R31 ;  /* 0x000000ffff247224 */ /* 0x000fe400078e001f */
[----:B------:R-:W-:Y:S02]  /*39a50*/  IMAD.MOV.U32 R38, RZ, RZ, R33 ;  /* 0x000000ffff267224 */ /* 0x000fe400078e0021 */
[----:B------:R-:W-:Y:S02]  /*39a60*/  IMAD.MOV.U32 R31, RZ, RZ, R21 ;  /* 0x000000ffff1f7224 */ /* 0x000fe400078e0015 */
[----:B------:R-:W-:Y:S02]  /*39a70*/  IMAD.MOV.U32 R33, RZ, RZ, R35 ;  /* 0x000000ffff217224 */ /* 0x000fe400078e0023 */
.L_x_64330:
[----:B------:R-:W-:Y:S05]  /*39a80*/  BSYNC B1 ;  /* 0x0000000000017941 */ /* 0x000fea0003800000 */
.L_x_64328:
        /* <DEDUP_REMOVED lines=9> */
.L_x_64332:
[----:B------:R-:W-:Y:S01]  /*39b20*/  MOV R21, R36 ;  /* 0x0000002400157202 */ /* 0x000fe20000000f00 */
[----:B------:R-:W-:Y:S02]  /*39b30*/  IMAD.MOV.U32 R35, RZ, RZ, R38 ;  /* 0x000000ffff237224 */ /* 0x000fe400078e0026 */
[----:B------:R-:W-:Y:S02]  /*39b40*/  IMAD.MOV.U32 R36, RZ, RZ, R10 ;  /* 0x000000ffff247224 */ /* 0x000fe400078e000a */
[----:B------:R-:W-:Y:S02]  /*39b50*/  IMAD.MOV.U32 R38, RZ, RZ, R11 ;  /* 0x000000ffff267224 */ /* 0x000fe400078e000b */
.L_x_64333:
[----:B------:R-:W-:Y:S05]  /*39b60*/  BSYNC B1 ;  /* 0x0000000000017941 */ /* 0x000fea0003800000 */
.L_x_64331:
        /* <DEDUP_REMOVED lines=9> */
.L_x_64335:
[----:B------:R-:W-:Y:S01]  /*39c00*/  IMAD.MOV.U32 R40, RZ, RZ, R21 ;  /* 0x000000ffff287224 */ /* 0x000fe200078e0015 */
[----:B------:R-:W-:Y:S01]  /*39c10*/  MOV R39, R35 ;  /* 0x0000002300277202 */ /* 0x000fe20000000f00 */
[----:B------:R-:W-:Y:S02]  /*39c20*/  IMAD.MOV.U32 R21, RZ, RZ, R28 ;  /* 0x000000ffff157224 */ /* 0x000fe400078e001c */
[----:B------:R-:W-:Y:S02]  /*39c30*/  IMAD.MOV.U32 R35, RZ, RZ, R30 ;  /* 0x000000ffff237224 */ /* 0x000fe400078e001e */
.L_x_64336:
[----:B------:R-:W-:Y:S05]  /*39c40*/  BSYNC B1 ;  /* 0x0000000000017941 */ /* 0x000fea0003800000 */
.L_x_64334:
        /* <DEDUP_REMOVED lines=9> */
.L_x_64338:
[----:B------:R-:W-:Y:S01]  /*39ce0*/  IMAD.MOV.U32 R28, RZ, RZ, R40 ;  /* 0x000000ffff1c7224 */ /* 0x000fe200078e0028 */
[----:B------:R-:W-:Y:S01]  /*39cf0*/  MOV R40, R9 ;  /* 0x0000000900287202 */ /* 0x000fe20000000f00 */
[----:B------:R-:W-:Y:S02]  /*39d00*/  IMAD.MOV.U32 R30, RZ, RZ, R39 ;  /* 0x000000ffff1e7224 */ /* 0x000fe400078e0027 */
[----:B------:R-:W-:Y:S02]  /*39d10*/  IMAD.MOV.U32 R39, RZ, RZ, R8 ;  /* 0x000000ffff277224 */ /* 0x000fe400078e0008 */
.L_x_64339:
[----:B------:R-:W-:Y:S05]  /*39d20*/  BSYNC B1 ;  /* 0x0000000000017941 */ /* 0x000fea0003800000 */
.L_x_64337:
        /* <DEDUP_REMOVED lines=9> */
.L_x_64341:
[----:B------:R-:W-:Y:S02]  /*39dc0*/  IMAD.MOV.U32 R42, RZ, RZ, R28 ;  /* 0x000000ffff2a7224 */ /* 0x000fe400078e001c */
[----:B------:R-:W-:Y:S01]  /*39dd0*/  IMAD.MOV.U32 R44, RZ, RZ, R30 ;  /* 0x000000ffff2c7224 */ /* 0x000fe200078e001e */
[----:B------:R-:W-:Y:S01]  /*39de0*/  MOV R30, R23 ;  /* 0x00000017001e7202 */ /* 0x000fe20000000f00 */
[----:B------:R-:W-:Y:S02]  /*39df0*/  IMAD.MOV.U32 R28, RZ, RZ, R7 ;  /* 0x000000ffff1c7224 */ /* 0x000fe400078e0007 */
.L_x_64342:
[----:B------:R-:W-:Y:S05]  /*39e00*/  BSYNC B1 ;  /* 0x0000000000017941 */ /* 0x000fea0003800000 */
.L_x_64340:
        /* <DEDUP_REMOVED lines=9> */
.L_x_64344:
[----:B------:R-:W-:Y:S02]  /*39ea0*/  IMAD.MOV.U32 R23, RZ, RZ, R42 ;  /* 0x000000ffff177224 */ /* 0x000fe400078e002a */
[----:B------:R-:W-:Y:S02]  /*39eb0*/  IMAD.MOV.U32 R46, RZ, RZ, R44 ;  /* 0x000000ffff2e7224 */ /* 0x000fe400078e002c */
[----:B------:R-:W-:Y:S02]  /*39ec0*/  IMAD.MOV.U32 R42, RZ, RZ, R6 ;  /* 0x000000ffff2a7224 */ /* 0x000fe400078e0006 */
[----:B------:R-:W-:Y:S02]  /*39ed0*/  IMAD.MOV.U32 R44, RZ, RZ, R25 ;  /* 0x000000ffff2c7224 */ /* 0x000fe400078e0019 */
.L_x_64345:
[----:B------:R-:W-:Y:S05]  /*39ee0*/  BSYNC B1 ;  /* 0x0000000000017941 */ /* 0x000fea0003800000 */
.L_x_64343:
        /* <DEDUP_REMOVED lines=9> */
.L_x_64347:
[----:B------:R-:W-:Y:S02]  /*39f80*/  IMAD.MOV.U32 R48, RZ, RZ, R23 ;  /* 0x000000ffff307224 */ /* 0x000fe400078e0017 */
[----:B------:R-:W-:Y:S02]  /*39f90*/  IMAD.MOV.U32 R25, RZ, RZ, R46 ;  /* 0x000000ffff197224 */ /* 0x000fe400078e002e */
[----:B------:R-:W-:Y:S02]  /*39fa0*/  IMAD.MOV.U32 R23, RZ, RZ, R4 ;  /* 0x000000ffff177224 */ /* 0x000fe400078e0004 */
[----:B------:R-:W-:Y:S02]  /*39fb0*/  IMAD.MOV.U32 R46, RZ, RZ, R37 ;  /* 0x000000ffff2e7224 */ /* 0x000fe400078e0025 */
.L_x_64348:
[----:B------:R-:W-:Y:S05]  /*39fc0*/  BSYNC B1 ;  /* 0x0000000000017941 */ /* 0x000fea0003800000 */
.L_x_64346:
        /* <DEDUP_REMOVED lines=9> */
.L_x_64350:
[----:B------:R-:W-:Y:S02]  /*3a060*/  IMAD.MOV.U32 R37, RZ, RZ, R48 ;  /* 0x000000ffff257224 */ /* 0x000fe400078e0030 */
[----:B------:R-:W-:Y:S02]  /*3a070*/  IMAD.MOV.U32 R47, RZ, RZ, R25 ;  /* 0x000000ffff2f7224 */ /* 0x000fe400078e0019 */
[----:B------:R-:W-:Y:S02]  /*3a080*/  IMAD.MOV.U32 R48, RZ, RZ, R5 ;  /* 0x000000ffff307224 */ /* 0x000fe400078e0005 */
[----:B------:R-:W-:Y:S02]  /*3a090*/  IMAD.MOV.U32 R25, RZ, RZ, R32 ;  /* 0x000000ffff197224 */ /* 0x000fe400078e0020 */
.L_x_64351:
[----:B------:R-:W-:Y:S05]  /*3a0a0*/  BSYNC B1 ;  /* 0x0000000000017941 */ /* 0x000fea0003800000 */
.L_x_64349:
        /* <DEDUP_REMOVED lines=9> */
.L_x_64353:
[----:B------:R-:W-:Y:S01]  /*3a140*/  MOV R32, R37 ;  /* 0x0000002500207202 */ /* 0x000fe20000000f00 */
[----:B------:R-:W-:Y:S02]  /*3a150*/  IMAD.MOV.U32 R52, RZ, RZ, R47 ;  /* 0x000000ffff347224 */ /* 0x000fe400078e002f */
[----:B------:R-:W-:Y:S02]  /*3a160*/  IMAD.MOV.U32 R37, RZ, RZ, R3 ;  /* 0x000000ffff257224 */ /* 0x000fe400078e0003 */
[----:B------:R-:W-:Y:S02]  /*3a170*/  IMAD.MOV.U32 R47, RZ, RZ, R34 ;  /* 0x000000ffff2f7224 */ /* 0x000fe400078e0022 */
.L_x_64354:
[----:B------:R-:W-:Y:S05]  /*3a180*/  BSYNC B1 ;  /* 0x0000000000017941 */ /* 0x000fea0003800000 */
.L_x_64352:
        /* <DEDUP_REMOVED lines=16> */
.L_x_64356:
[----:B------:R-:W-:Y:S02]  /*3a290*/  IMAD.MOV.U32 R56, RZ, RZ, R57 ;  /* 0x000000ffff387224 */ /* 0x000fe400078e0039 */
[----:B------:R-:W-:Y:S02]  /*3a2a0*/  IMAD.MOV.U32 R14, RZ, RZ, R15 ;  /* 0x000000ffff0e7224 */ /* 0x000fe400078e000f */
[----:B------:R-:W-:Y:S02]  /*3a2b0*/  IMAD.MOV.U32 R57, RZ, RZ, R2 ;  /* 0x000000ffff397224 */ /* 0x000fe400078e0002 */
[----:B------:R-:W-:Y:S02]  /*3a2c0*/  IMAD.MOV.U32 R15, RZ, RZ, R22 ;  /* 0x000000ffff0f7224 */ /* 0x000fe400078e0016 */
.L_x_64357:
[----:B------:R-:W-:Y:S05]  /*3a2d0*/  BSYNC B1 ;  /* 0x0000000000017941 */ /* 0x000fea0003800000 */
.L_x_64355:
        /* <DEDUP_REMOVED lines=9> */
.L_x_64359:
[----:B------:R-:W-:Y:S01]  /*3a370*/  MOV R59, R56 ;  /* 0x00000038003b7202 */ /* 0x000fe20000000f00 */
[----:B------:R-:W-:Y:S02]  /*3a380*/  IMAD.MOV.U32 R13, RZ, RZ, R14 ;  /* 0x000000ffff0d7224 */ /* 0x000fe400078e000e */
[----:B------:R-:W-:Y:S02]  /*3a390*/  IMAD.MOV.U32 R56, RZ, RZ, R16 ;  /* 0x000000ffff387224 */ /* 0x000fe400078e0010 */
[----:B------:R-:W-:Y:S02]  /*3a3a0*/  IMAD.MOV.U32 R14, RZ, RZ, R17 ;  /* 0x000000ffff0e7224 */ /* 0x000fe400078e0011 */
.L_x_64360:
[----:B------:R-:W-:Y:S05]  /*3a3b0*/  BSYNC B1 ;  /* 0x0000000000017941 */ /* 0x000fea0003800000 */
.L_x_64358:
        /* <DEDUP_REMOVED lines=9> */
.L_x_64362:
[----:B------:R-:W-:Y:S01]  /*3a450*/  IMAD.MOV.U32 R58, RZ, RZ, R59 ;  /* 0x000000ffff3a7224 */ /* 0x000fe200078e003b */
[----:B------:R-:W-:Y:S01]  /*3a460*/  MOV R12, R13 ;  /* 0x0000000d000c7202 */ /* 0x000fe20000000f00 */
[----:B------:R-:W-:Y:S02]  /*3a470*/  IMAD.MOV.U32 R59, RZ, RZ, R18 ;  /* 0x000000ffff3b7224 */ /* 0x000fe400078e0012 */
[----:B------:R-:W-:Y:S02]  /*3a480*/  IMAD.MOV.U32 R13, RZ, RZ, R24 ;  /* 0x000000ffff0d7224 */ /* 0x000fe400078e0018 */
.L_x_64363:
[----:B------:R-:W-:Y:S05]  /*3a490*/  BSYNC B1 ;  /* 0x0000000000017941 */ /* 0x000fea0003800000 */
.L_x_64361:
        /* <DEDUP_REMOVED lines=9> */
.L_x_64365:
[----:B------:R-:W-:Y:S01]  /*3a530*/  IMAD.MOV.U32 R61, RZ, RZ, R58 ;  /* 0x000000ffff3d7224 */ /* 0x000fe200078e003a */
[----:B------:R-:W-:Y:S01]  /*3a540*/  MOV R58, R19 ;  /* 0x00000013003a7202 */ /* 0x000fe20000000f00 */
[----:B------:R-:W-:Y:S02]  /*3a550*/  IMAD.MOV.U32 R11, RZ, RZ, R12 ;  /* 0x000000ffff0b7224 */ /* 0x000fe400078e000c */
[----:B------:R-:W-:Y:S02]  /*3a560*/  IMAD.MOV.U32 R12, RZ, RZ, R27 ;  /* 0x000000ffff0c7224 */ /* 0x000fe400078e001b */
.L_x_64366:
[----:B------:R-:W-:Y:S05]  /*3a570*/  BSYNC B1 ;  /* 0x0000000000017941 */ /* 0x000fea0003800000 */
.L_x_64364:
        /* <DEDUP_REMOVED lines=9> */
.L_x_64368:
[----:B------:R-:W-:Y:S02]  /*3a610*/  IMAD.MOV.U32 R60, RZ, RZ, R61 ;  /* 0x000000ffff3c7224 */ /* 0x000fe400078e003d */
[----:B------:R-:W-:Y:S01]  /*3a620*/  IMAD.MOV.U32 R10, RZ, RZ, R11 ;  /* 0x000000ffff0a7224 */ /* 0x000fe200078e000b */
[----:B------:R-:W-:Y:S01]  /*3a630*/  MOV R11, R29 ;  /* 0x0000001d000b7202 */ /* 0x000fe20000000f00 */
[----:B------:R-:W-:Y:S02]  /*3a640*/  IMAD.MOV.U32 R61, RZ, RZ, R26 ;  /* 0x000000ffff3d7224 */ /* 0x000fe400078e001a */
.L_x_64369:
[----:B------:R-:W-:Y:S05]  /*3a650*/  BSYNC B1 ;  /* 0x0000000000017941 */ /* 0x000fea0003800000 */
.L_x_64367:
        /* <DEDUP_REMOVED lines=9> */
.L_x_64371:
[----:B------:R-:W-:Y:S02]  /*3a6f0*/  IMAD.MOV.U32 R63, RZ, RZ, R60 ;  /* 0x000000ffff3f7224 */ /* 0x000fe400078e003c */
[----:B------:R-:W-:Y:S02]  /*3a700*/  IMAD.MOV.U32 R9, RZ, RZ, R10 ;  /* 0x000000ffff097224 */ /* 0x000fe400078e000a */
[----:B------:R-:W-:Y:S02]  /*3a710*/  IMAD.MOV.U32 R60, RZ, RZ, R31 ;  /* 0x000000ffff3c7224 */ /* 0x000fe400078e001f */
[----:B------:R-:W-:Y:S02]  /*3a720*/  IMAD.MOV.U32 R10, RZ, RZ, R33 ;  /* 0x000000ffff0a7224 */ /* 0x000fe400078e0021 */
.L_x_64372:
[----:B------:R-:W-:Y:S05]  /*3a730*/  BSYNC B1 ;  /* 0x0000000000017941 */ /* 0x000fea0003800000 */
.L_x_64370:
        /* <DEDUP_REMOVED lines=9> */
.L_x_64374:
[----:B------:R-:W-:Y:S02]  /*3a7d0*/  IMAD.MOV.U32 R62, RZ, RZ, R63 ;  /* 0x000000ffff3e7224 */ /* 0x000fe400078e003f */
[----:B------:R-:W-:Y:S02]  /*3a7e0*/  IMAD.MOV.U32 R8, RZ, RZ, R9 ;  /* 0x000000ffff087224 */ /* 0x000fe400078e0009 */
[----:B------:R-:W-:Y:S02]  /*3a7f0*/  IMAD.MOV.U32 R63, RZ, RZ, R36 ;  /* 0x000000ffff3f7224 */ /* 0x000fe400078e0024 */
[----:B------:R-:W-:Y:S02]  /*3a800*/  IMAD.MOV.U32 R9, RZ, RZ, R38 ;  /* 0x000000ffff097224 */ /* 0x000fe400078e0026 */
.L_x_64375:
[----:B------:R-:W-:Y:S05]  /*3a810*/  BSYNC B1 ;  /* 0x0000000000017941 */ /* 0x000fea0003800000 */
.L_x_64373:
        /* <DEDUP_REMOVED lines=9> */
.L_x_64377:
[----:B------:R-:W-:Y:S02]  /*3a8b0*/  IMAD.MOV.U32 R65, RZ, RZ, R62 ;  /* 0x000000ffff417224 */ /* 0x000fe400078e003e */
[----:B------:R-:W-:Y:S02]  /*3a8c0*/  IMAD.MOV.U32 R7, RZ, RZ, R8 ;  /* 0x000000ffff077224 */ /* 0x000fe400078e0008 */
[----:B------:R-:W-:Y:S02]  /*3a8d0*/  IMAD.MOV.U32 R62, RZ, RZ, R21 ;  /* 0x000000ffff3e7224 */ /* 0x000fe400078e0015 */
[----:B------:R-:W-:Y:S02]  /*3a8e0*/  IMAD.MOV.U32 R8, RZ, RZ, R35 ;  /* 0x000000ffff087224 */ /* 0x000fe400078e0023 */
.L_x_64378:
[----:B------:R-:W-:Y:S05]  /*3a8f0*/  BSYNC B1 ;  /* 0x0000000000017941 */ /* 0x000fea0003800000 */
.L_x_64376:
        /* <DEDUP_REMOVED lines=9> */
.L_x_64380:
[----:B------:R-:W-:Y:S01]  /*3a990*/  MOV R64, R65 ;  /* 0x0000004100407202 */ /* 0x000fe20000000f00 */
[----:B------:R-:W-:Y:S02]  /*3a9a0*/  IMAD.MOV.U32 R6, RZ, RZ, R7 ;  /* 0x000000ffff067224 */ /* 0x000fe400078e0007 */
[----:B------:R-:W-:Y:S02]  /*3a9b0*/  IMAD.MOV.U32 R65, RZ, RZ, R40 ;  /* 0x000000ffff417224 */ /* 0x000fe400078e0028 */
[----:B------:R-:W-:Y:S02]  /*3a9c0*/  IMAD.MOV.U32 R7, RZ, RZ, R39 ;  /* 0x000000ffff077224 */ /* 0x000fe400078e0027 */
.L_x_64381:
[----:B------:R-:W-:Y:S05]  /*3a9d0*/  BSYNC B1 ;  /* 0x0000000000017941 */ /* 0x000fea0003800000 */
.L_x_64379:
        /* <DEDUP_REMOVED lines=9> */
.L_x_64383:
[----:B------:R-:W-:Y:S01]  /*3aa70*/  IMAD.MOV.U32 R67, RZ, RZ, R64 ;  /* 0x000000ffff437224 */ /* 0x000fe200078e0040 */
[----:B------:R-:W-:Y:S01]  /*3aa80*/  MOV R5, R6 ;  /* 0x0000000600057202 */ /* 0x000fe20000000f00 */
[----:B------:R-:W-:Y:S02]  /*3aa90*/  IMAD.MOV.U32 R64, RZ, RZ, R28 ;  /* 0x000000ffff407224 */ /* 0x000fe400078e001c */
[----:B------:R-:W-:Y:S02]  /*3aaa0*/  IMAD.MOV.U32 R6, RZ, RZ, R30 ;  /* 0x000000ffff067224 */ /* 0x000fe400078e001e */
.L_x_64384:
[----:B------:R-:W-:Y:S05]  /*3aab0*/  BSYNC B1 ;  /* 0x0000000000017941 */ /* 0x000fea0003800000 */
.L_x_64382:
        /* <DEDUP_REMOVED lines=9> */
.L_x_64386:
[----:B------:R-:W-:Y:S01]  /*3ab50*/  IMAD.MOV.U32 R66, RZ, RZ, R67 ;  /* 0x000000ffff427224 */ /* 0x000fe200078e0043 */
[----:B------:R-:W-:Y:S01]  /*3ab60*/  MOV R67, R42 ;  /* 0x0000002a00437202 */ /* 0x000fe20000000f00 */
[----:B------:R-:W-:Y:S02]  /*3ab70*/  IMAD.MOV.U32 R4, RZ, RZ, R5 ;  /* 0x000000ffff047224 */ /* 0x000fe400078e0005 */
[----:B------:R-:W-:Y:S02]  /*3ab80*/  IMAD.MOV.U32 R5, RZ, RZ, R44 ;  /* 0x000000ffff057224 */ /* 0x000fe400078e002c */
.L_x_64387:
[----:B------:R-:W-:Y:S05]  /*3ab90*/  BSYNC B1 ;  /* 0x0000000000017941 */ /* 0x000fea0003800000 */
.L_x_64385:
        /* <DEDUP_REMOVED lines=9> */
.L_x_64389:
[----:B------:R-:W-:Y:S02]  /*3ac30*/  IMAD.MOV.U32 R69, RZ, RZ, R66 ;  /* 0x000000ffff457224 */ /* 0x000fe400078e0042 */
[----:B------:R-:W-:Y:S01]  /*3ac40*/  IMAD.MOV.U32 R3, RZ, RZ, R4 ;  /* 0x000000ffff037224 */ /* 0x000fe200078e0004 */
[----:B------:R-:W-:Y:S01]  /*3ac50*/  MOV R4, R46 ;  /* 0x0000002e00047202 */ /* 0x000fe20000000f00 */
[----:B------:R-:W-:Y:S02]  /*3ac60*/  IMAD.MOV.U32 R66, RZ, RZ, R23 ;  /* 0x000000ffff427224 */ /* 0x000fe400078e0017 */
.L_x_64390:
[----:B------:R-:W-:Y:S05]  /*3ac70*/  BSYNC B1 ;  /* 0x0000000000017941 */ /* 0x000fea0003800000 */
.L_x_64388:
        /* <DEDUP_REMOVED lines=9> */
.L_x_64392:
[----:B------:R-:W-:Y:S02]  /*3ad10*/  IMAD.MOV.U32 R68, RZ, RZ, R69 ;  /* 0x000000ffff447224 */ /* 0x000fe400078e0045 */
[----:B------:R-:W-:Y:S02]  /*3ad20*/  IMAD.MOV.U32 R2, RZ, RZ, R3 ;  /* 0x000000ffff027224 */ /* 0x000fe400078e0003 */
[----:B------:R-:W-:Y:S02]  /*3ad30*/  IMAD.MOV.U32 R69, RZ, RZ, R48 ;  /* 0x000000ffff457224 */ /* 0x000fe400078e0030 */
[----:B------:R-:W-:Y:S02]  /*3ad40*/  IMAD.MOV.U32 R3, RZ, RZ, R25 ;  /* 0x000000ffff037224 */ /* 0x000fe400078e0019 */
.L_x_64393:
[----:B------:R-:W-:Y:S05]  /*3ad50*/  BSYNC B1 ;  /* 0x0000000000017941 */ /* 0x000fea0003800000 */
.L_x_64391:
        /* <DEDUP_REMOVED lines=9> */
.L_x_64395:
[----:B------:R-:W-:Y:S02]  /*3adf0*/  IMAD.MOV.U32 R71, RZ, RZ, R68 ;  /* 0x000000ffff477224 */ /* 0x000fe400078e0044 */
[----:B------:R-:W-:Y:S02]  /*3ae00*/  IMAD.MOV.U32 R17, RZ, RZ, R2 ;  /* 0x000000ffff117224 */ /* 0x000fe400078e0002 */
[----:B------:R-:W-:Y:S02]  /*3ae10*/  IMAD.MOV.U32 R68, RZ, RZ, R37 ;  /* 0x000000ffff447224 */ /* 0x000fe400078e0025 */
[----:B------:R-:W-:Y:S02]  /*3ae20*/  IMAD.MOV.U32 R2, RZ, RZ, R47 ;  /* 0x000000ffff027224 */ /* 0x000fe400078e002f */
.L_x_64396:
[----:B------:R-:W-:Y:S05]  /*3ae30*/  BSYNC B1 ;  /* 0x0000000000017941 */ /* 0x000fea0003800000 */
.L_x_64394:
        /* <DEDUP_REMOVED lines=9> */
.L_x_64398:
[----:B------:R-:W-:Y:S02]  /*3aed0*/  IMAD.MOV.U32 R70, RZ, RZ, R71 ;  /* 0x000000ffff467224 */ /* 0x000fe400078e0047 */
[----:B------:R-:W-:Y:S02]  /*3aee0*/  IMAD.MOV.U32 R16, RZ, RZ, R17 ;  /* 0x000000ffff107224 */ /* 0x000fe400078e0011 */
[----:B------:R-:W-:Y:S02]  /*3aef0*/  IMAD.MOV.U32 R71, RZ, RZ, R32 ;  /* 0x000000ffff477224 */ /* 0x000fe400078e0020 */
[----:B------:R-:W-:Y:S02]  /*3af00*/  IMAD.MOV.U32 R17, RZ, RZ, R52 ;  /* 0x000000ffff117224 */ /* 0x000fe400078e0034 */
.L_x_64399:
[----:B------:R-:W-:Y:S05]  /*3af10*/  BSYNC B1 ;  /* 0x0000000000017941 */ /* 0x000fea0003800000 */
.L_x_64397:
[----:B------:R-:W-:Y:S02]  /*3af20*/  FADD.FTZ R19, R45, R43 ;  /* 0x0000002b2d137221 */ /* 0x000fe40000010000 */
[----:B------:R-:W-:Y:S02]  /*3af30*/  IMAD.MOV.U32 R18, RZ, RZ, R0 ;  /* 0x000000ffff127224 */ /* 0x000fe400078e0000 */
.L_x_63679:
[----:B--234-:R-:W-:Y:S05]  /*3af40*/  BSYNC B0 ;  /* 0x0000000000007941 */ /* 0x01cfea0003800000 */
.L_x_63678:
        /* <DEDUP_REMOVED lines=47> */
[----:B--2---:R-:W-:Y:S01]  /*3b240*/  @!P0 IMAD.MOV.U32 R15, RZ, RZ, R49 ;  /* 0x000000ffff0f8224 */ /* 0x004fe200078e0031 */
[----:B------:R-:W-:Y:S01]  /*3b250*/  @!P0 MOV R57, R47 ;  /* 0x0000002f00398202 */ /* 0x000fe20000000f00 */
[----:B------:R-:W-:Y:S01]  /*3b260*/  FMUL.FTZ R18, R43, 1.4426950216293334961 ;  /* 0x3fb8aa3b2b127820 */ /* 0x000fe20000410000 */
[----:B------:R-:W-:Y:S02]  /*3b270*/  FSEL R43, R45, R19, P2 ;  /* 0x000000132d2b7208 */ /* 0x000fe40001000000 */
        /* <DEDUP_REMOVED lines=11> */
.L_x_64403:
[----:B------:R-:W-:Y:S02]  /*3b330*/  IMAD.MOV.U32 R19, RZ, RZ, R57 ;  /* 0x000000ffff137224 */ /* 0x000fe400078e0039 */
[----:B------:R-:W-:Y:S02]  /*3b340*/  IMAD.MOV.U32 R18, RZ, RZ, R15 ;  /* 0x000000ffff127224 */ /* 0x000fe400078e000f */
[----:B------:R-:W-:Y:S02]  /*3b350*/  IMAD.MOV.U32 R57, RZ, RZ, R56 ;  /* 0x000000ffff397224 */ /* 0x000fe400078e0038 */
[----:B------:R-:W-:Y:S02]  /*3b360*/  IMAD.MOV.U32 R15, RZ, RZ, R14 ;  /* 0x000000ffff0f7224 */ /* 0x000fe400078e000e */
.L_x_64404:
[----:B------:R-:W-:Y:S05]  /*3b370*/  BSYNC B1 ;  /* 0x0000000000017941 */ /* 0x000fea0003800000 */
.L_x_64402:
        /* <DEDUP_REMOVED lines=9> */
.L_x_64406:
[----:B------:R-:W-:Y:S02]  /*3b410*/  IMAD.MOV.U32 R49, RZ, RZ, R19 ;  /* 0x000000ffff317224 */ /* 0x000fe400078e0013 */
[----:B------:R-:W-:Y:S02]  /*3b420*/  IMAD.MOV.U32 R47, RZ, RZ, R18 ;  /* 0x000000ffff2f7224 */ /* 0x000fe400078e0012 */
[----:B------:R-:W-:Y:S02]  /*3b430*/  IMAD.MOV.U32 R19, RZ, RZ, R59 ;  /* 0x000000ffff137224 */ /* 0x000fe400078e003b */
[----:B------:R-:W-:Y:S02]  /*3b440*/  IMAD.MOV.U32 R18, RZ, RZ, R13 ;  /* 0x000000ffff127224 */ /* 0x000fe400078e000d */
.L_x_64407:
[----:B------:R-:W-:Y:S05]  /*3b450*/  BSYNC B1 ;  /* 0x0000000000017941 */ /* 0x000fea0003800000 */
.L_x_64405:
        /* <DEDUP_REMOVED lines=9> */
.L_x_64409:
[----:B------:R-:W-:Y:S02]  /*3b4f0*/  IMAD.MOV.U32 R56, RZ, RZ, R49 ;  /* 0x000000ffff387224 */ /* 0x000fe400078e0031 */
[----:B------:R-:W-:Y:S02]  /*3b500*/  IMAD.MOV.U32 R14, RZ, RZ, R47 ;  /* 0x000000ffff0e7224 */ /* 0x000fe400078e002f */
[----:B------:R-:W-:Y:S02]  /*3b510*/  IMAD.MOV.U32 R49, RZ, RZ, R58 ;  /* 0x000000ffff317224 */ /* 0x000fe400078e003a */
[----:B------:R-:W-:Y:S02]  /*3b520*/  IMAD.MOV.U32 R47, RZ, RZ, R12 ;  /* 0x000000ffff2f7224 */ /* 0x000fe400078e000c */
.L_x_64410:
[----:B------:R-:W-:Y:S05]  /*3b530*/  BSYNC B1 ;  /* 0x0000000000017941 */ /* 0x000fea0003800000 */
.L_x_64408:
        /* <DEDUP_REMOVED lines=9> */
.L_x_64412:
[----:B------:R-:W-:Y:S01]  /*3b5d0*/  MOV R51, R56 ;  /* 0x0000003800337202 */ /* 0x000fe20000000f00 */
[----:B------:R-:W-:Y:S02]  /*3b5e0*/  IMAD.MOV.U32 R13, RZ, RZ, R14 ;  /* 0x000000ffff0d7224 */ /* 0x000fe400078e000e */
[----:B------:R-:W-:Y:S02]  /*3b5f0*/  IMAD.MOV.U32 R56, RZ, RZ, R61 ;  /* 0x000000ffff387224 */ /* 0x000fe400078e003d */
[----:B------:R-:W-:Y:S02]  /*3b600*/  IMAD.MOV.U32 R14, RZ, RZ, R11 ;  /* 0x000000ffff0e7224 */ /* 0x000fe400078e000b */
.L_x_64413:
[----:B------:R-:W-:Y:S05]  /*3b610*/  BSYNC B1 ;  /* 0x0000000000017941 */ /* 0x000fea0003800000 */
.L_x_64411:
        /* <DEDUP_REMOVED lines=9> */
.L_x_64415:
[----:B------:R-:W-:Y:S01]  /*3b6b0*/  IMAD.MOV.U32 R58, RZ, RZ, R51 ;  /* 0x000000ffff3a7224 */ /* 0x000fe200078e0033 */
[----:B------:R-:W-:Y:S01]  /*3b6c0*/  MOV R12, R13 ;  /* 0x0000000d000c7202 */ /* 0x000fe20000000f00 */
[----:B------:R-:W-:Y:S02]  /*3b6d0*/  IMAD.MOV.U32 R51, RZ, RZ, R60 ;  /* 0x000000ffff337224 */ /* 0x000fe400078e003c */
[----:B------:R-:W-:Y:S02]  /*3b6e0*/  IMAD.MOV.U32 R13, RZ, RZ, R10 ;  /* 0x000000ffff0d7224 */ /* 0x000fe400078e000a */
.L_x_64416:
[----:B------:R-:W-:Y:S05]  /*3b6f0*/  BSYNC B1 ;  /* 0x0000000000017941 */ /* 0x000fea0003800000 */
.L_x_64414:
        /* <DEDUP_REMOVED lines=9> */
.L_x_64418:
[----:B------:R-:W-:Y:S01]  /*3b790*/  IMAD.MOV.U32 R53, RZ, RZ, R58 ;  /* 0x000000ffff357224 */ /* 0x000fe200078e003a */
[----:B------:R-:W-:Y:S01]  /*3b7a0*/  MOV R58, R63 ;  /* 0x0000003f003a7202 */ /* 0x000fe20000000f00 */
[----:B------:R-:W-:Y:S02]  /*3b7b0*/  IMAD.MOV.U32 R11, RZ, RZ, R12 ;  /* 0x000000ffff0b7224 */ /* 0x000fe400078e000c */
[----:B------:R-:W-:Y:S02]  /*3b7c0*/  IMAD.MOV.U32 R12, RZ, RZ, R9 ;  /* 0x000000ffff0c7224 */ /* 0x000fe400078e0009 */
.L_x_64419:
[----:B------:R-:W-:Y:S05]  /*3b7d0*/  BSYNC B1 ;  /* 0x0000000000017941 */ /* 0x000fea0003800000 */
.L_x_64417:
        /* <DEDUP_REMOVED lines=9> */
.L_x_64421:
[----:B------:R-:W-:Y:S02]  /*3b870*/  IMAD.MOV.U32 R60, RZ, RZ, R53 ;  /* 0x000000ffff3c7224 */ /* 0x000fe400078e0035 */
[----:B------:R-:W-:Y:S01]  /*3b880*/  IMAD.MOV.U32 R10, RZ, RZ, R11 ;  /* 0x000000ffff0a7224 */ /* 0x000fe200078e000b */
[----:B------:R-:W-:Y:S01]  /*3b890*/  MOV R11, R8 ;  /* 0x00000008000b7202 */ /* 0x000fe20000000f00 */
[----:B------:R-:W-:Y:S02]  /*3b8a0*/  IMAD.MOV.U32 R53, RZ, RZ, R62 ;  /* 0x000000ffff357224 */ /* 0x000fe400078e003e */
.L_x_64422:
[----:B------:R-:W-:Y:S05]  /*3b8b0*/  BSYNC B1 ;  /* 0x0000000000017941 */ /* 0x000fea0003800000 */
.L_x_64420:
        /* <DEDUP_REMOVED lines=9> */
.L_x_64424:
[----:B------:R-:W-:Y:S02]  /*3b950*/  IMAD.MOV.U32 R55, RZ, RZ, R60 ;  /* 0x000000ffff377224 */ /* 0x000fe400078e003c */
[----:B------:R-:W-:Y:S02]  /*3b960*/  IMAD.MOV.U32 R9, RZ, RZ, R10 ;  /* 0x000000ffff097224 */ /* 0x000fe400078e000a */
[----:B------:R-:W-:Y:S02]  /*3b970*/  IMAD.MOV.U32 R60, RZ, RZ, R65 ;  /* 0x000000ffff3c7224 */ /* 0x000fe400078e0041 */
[----:B------:R-:W-:Y:S02]  /*3b980*/  IMAD.MOV.U32 R10, RZ, RZ, R7 ;  /* 0x000000ffff0a7224 */ /* 0x000fe400078e0007 */
.L_x_64425:
[----:B------:R-:W-:Y:S05]  /*3b990*/  BSYNC B1 ;  /* 0x0000000000017941 */ /* 0x000fea0003800000 */
.L_x_64423:
        /* <DEDUP_REMOVED lines=9> */
.L_x_64427:
[----:B------:R-:W-:Y:S02]  /*3ba30*/  IMAD.MOV.U32 R62, RZ, RZ, R55 ;  /* 0x000000ffff3e7224 */ /* 0x000fe400078e0037 */
[----:B------:R-:W-:Y:S02]  /*3ba40*/  IMAD.MOV.U32 R8, RZ, RZ, R9 ;  /* 0x000000ffff087224 */ /* 0x000fe400078e0009 */
[----:B------:R-:W-:Y:S02]  /*3ba50*/  IMAD.MOV.U32 R55, RZ, RZ, R64 ;  /* 0x000000ffff377224 */ /* 0x000fe400078e0040 */
[----:B------:R-:W-:Y:S02]  /*3ba60*/  IMAD.MOV.U32 R9, RZ, RZ, R6 ;  /* 0x000000ffff097224 */ /* 0x000fe400078e0006 */
.L_x_64428:
[----:B------:R-:W-:Y:S05]  /*3ba70*/  BSYNC B1 ;  /* 0x0000000000017941 */ /* 0x000fea0003800000 */
.L_x_64426:
        /* <DEDUP_REMOVED lines=9> */
.L_x_64430:
[----:B------:R-:W-:Y:S02]  /*3bb10*/  IMAD.MOV.U32 R59, RZ, RZ, R62 ;  /* 0x000000ffff3b7224 */ /* 0x000fe400078e003e */
[----:B------:R-:W-:Y:S02]  /*3bb20*/  IMAD.MOV.U32 R7, RZ, RZ, R8 ;  /* 0x000000ffff077224 */ /* 0x000fe400078e0008 */
[----:B------:R-:W-:Y:S02]  /*3bb30*/  IMAD.MOV.U32 R62, RZ, RZ, R67 ;  /* 0x000000ffff3e7224 */ /* 0x000fe400078e0043 */
[----:B------:R-:W-:Y:S02]  /*3bb40*/  IMAD.MOV.U32 R8, RZ, RZ, R5 ;  /* 0x000000ffff087224 */ /* 0x000fe400078e0005 */
.L_x_64431:
[----:B------:R-:W-:Y:S05]  /*3bb50*/  BSYNC B1 ;  /* 0x0000000000017941 */ /* 0x000fea0003800000 */
.L_x_64429:
        /* <DEDUP_REMOVED lines=9> */
.L_x_64433:
[----:B------:R-:W-:Y:S01]  /*3bbf0*/  MOV R64, R59 ;  /* 0x0000003b00407202 */ /* 0x000fe20000000f00 */
[----:B------:R-:W-:Y:S02]  /*3bc00*/  IMAD.MOV.U32 R6, RZ, RZ, R7 ;  /* 0x000000ffff067224 */ /* 0x000fe400078e0007 */
[----:B------:R-:W-:Y:S02]  /*3bc10*/  IMAD.MOV.U32 R59, RZ, RZ, R66 ;  /* 0x000000ffff3b7224 */ /* 0x000fe400078e0042 */
[----:B------:R-:W-:Y:S02]  /*3bc20*/  IMAD.MOV.U32 R7, RZ, RZ, R4 ;  /* 0x000000ffff077224 */ /* 0x000fe400078e0004 */
.L_x_64434:
[----:B------:R-:W-:Y:S05]  /*3bc30*/  BSYNC B1 ;  /* 0x0000000000017941 */ /* 0x000fea0003800000 */
.L_x_64432:
        /* <DEDUP_REMOVED lines=9> */
.L_x_64436:
[----:B------:R-:W-:Y:S01]  /*3bcd0*/  IMAD.MOV.U32 R61, RZ, RZ, R64 ;  /* 0x000000ffff3d7224 */ /* 0x000fe200078e0040 */
[----:B------:R-:W-:Y:S01]  /*3bce0*/  MOV R5, R6 ;  /* 0x0000000600057202 */ /* 0x000fe20000000f00 */
[----:B------:R-:W-:Y:S02]  /*3bcf0*/  IMAD.MOV.U32 R64, RZ, RZ, R69 ;  /* 0x000000ffff407224 */ /* 0x000fe400078e0045 */
[----:B------:R-:W-:Y:S02]  /*3bd00*/  IMAD.MOV.U32 R6, RZ, RZ, R3 ;  /* 0x000000ffff067224 */ /* 0x000fe400078e0003 */
.L_x_64437:
[----:B------:R-:W-:Y:S05]  /*3bd10*/  BSYNC B1 ;  /* 0x0000000000017941 */ /* 0x000fea0003800000 */
.L_x_64435:
        /* <DEDUP_REMOVED lines=9> */
.L_x_64439:
[----:B------:R-:W-:Y:S01]  /*3bdb0*/  IMAD.MOV.U32 R66, RZ, RZ, R61 ;  /* 0x000000ffff427224 */ /* 0x000fe200078e003d */
[----:B------:R-:W-:Y:S01]  /*3bdc0*/  MOV R61, R68 ;  /* 0x00000044003d7202 */ /* 0x000fe20000000f00 */
[----:B------:R-:W-:Y:S02]  /*3bdd0*/  IMAD.MOV.U32 R4, RZ, RZ, R5 ;  /* 0x000000ffff047224 */ /* 0x000fe400078e0005 */
[----:B------:R-:W-:Y:S02]  /*3bde0*/  IMAD.MOV.U32 R5, RZ, RZ, R2 ;  /* 0x000000ffff057224 */ /* 0x000fe400078e0002 */
.L_x_64440:
[----:B------:R-:W-:Y:S05]  /*3bdf0*/  BSYNC B1 ;  /* 0x0000000000017941 */ /* 0x000fea0003800000 */
.L_x_64438:
        /* <DEDUP_REMOVED lines=9> */
.L_x_64442:
[----:B------:R-:W-:Y:S02]  /*3be90*/  IMAD.MOV.U32 R63, RZ, RZ, R66 ;  /* 0x000000ffff3f7224 */ /* 0x000fe400078e0042 */
[----:B------:R-:W-:Y:S01]  /*3bea0*/  IMAD.MOV.U32 R3, RZ, RZ, R4 ;  /* 0x000000ffff037224 */ /* 0x000fe200078e0004 */
[----:B------:R-:W-:Y:S01]  /*3beb0*/  MOV R4, R17 ;  /* 0x0000001100047202 */ /* 0x000fe20000000f00 */
[----:B------:R-:W-:Y:S02]  /*3bec0*/  IMAD.MOV.U32 R66, RZ, RZ, R71 ;  /* 0x000000ffff427224 */ /* 0x000fe400078e0047 */
.L_x_64443:
[----:B------:R-:W-:Y:S05]  /*3bed0*/  BSYNC B1 ;  /* 0x0000000000017941 */ /* 0x000fea0003800000 */
.L_x_64441:
        /* <DEDUP_REMOVED lines=9> */
.L_x_64445:
[----:B------:R-:W-:Y:S02]  /*3bf70*/  IMAD.MOV.U32 R17, RZ, RZ, R63 ;  /* 0x000000ffff117224 */ /* 0x000fe400078e003f */
[----:B------:R-:W-:Y:S02]  /*3bf80*/  IMAD.MOV.U32 R2, RZ, RZ, R3 ;  /* 0x000000ffff027224 */ /* 0x000fe400078e0003 */
[----:B------:R-:W-:Y:S02]  /*3bf90*/  IMAD.MOV.U32 R63, RZ, RZ, R70 ;  /* 0x000000ffff3f7224 */ /* 0x000fe400078e0046 */
[----:B------:R-:W-:Y:S02]  /*3bfa0*/  IMAD.MOV.U32 R3, RZ, RZ, R16 ;  /* 0x000000ffff037224 */ /* 0x000fe400078e0010 */
.L_x_64446:
[----:B------:R-:W-:Y:S05]  /*3bfb0*/  BSYNC B1 ;  /* 0x0000000000017941 */ /* 0x000fea0003800000 */
.L_x_64444:
        /* <DEDUP_REMOVED lines=16> */
.L_x_64448:
[----:B------:R-:W-:Y:S02]  /*3c0c0*/  IMAD.MOV.U32 R48, RZ, RZ, R57 ;  /* 0x000000ffff307224 */ /* 0x000fe400078e0039 */
[----:B------:R-:W-:Y:S01]  /*3c0d0*/  IMAD.MOV.U32 R16, RZ, RZ, R15 ;  /* 0x000000ffff107224 */ /* 0x000fe200078e000f */
[----:B------:R-:W-:Y:S01]  /*3c0e0*/  MOV R15, R18 ;  /* 0x00000012000f7202 */ /* 0x000fe20000000f00 */
[----:B------:R-:W-:Y:S02]  /*3c0f0*/  IMAD.MOV.U32 R57, RZ, RZ, R19 ;  /* 0x000000ffff397224 */ /* 0x000fe400078e0013 */
.L_x_64449:
[----:B------:R-:W-:Y:S05]  /*3c100*/  BSYNC B1 ;  /* 0x0000000000017941 */ /* 0x000fea0003800000 */
.L_x_64447:
        /* <DEDUP_REMOVED lines=9> */
.L_x_64451:
[----:B------:R-:W-:Y:S02]  /*3c1a0*/  IMAD.MOV.U32 R39, RZ, RZ, R48 ;  /* 0x000000ffff277224 */ /* 0x000fe400078e0030 */
[----:B------:R-:W-:Y:S02]  /*3c1b0*/  IMAD.MOV.U32 R19, RZ, RZ, R16 ;  /* 0x000000ffff137224 */ /* 0x000fe400078e0010 */
[----:B------:R-:W-:Y:S02]  /*3c1c0*/  IMAD.MOV.U32 R48, RZ, RZ, R49 ;  /* 0x000000ffff307224 */ /* 0x000fe400078e0031 */
[----:B------:R-:W-:Y:S02]  /*3c1d0*/  IMAD.MOV.U32 R16, RZ, RZ, R47 ;  /* 0x000000ffff107224 */ /* 0x000fe400078e002f */
.L_x_64452:
[----:B------:R-:W-:Y:S05]  /*3c1e0*/  BSYNC B1 ;  /* 0x0000000000017941 */ /* 0x000fea0003800000 */
.L_x_64450:
        /* <DEDUP_REMOVED lines=9> */
.L_x_64454:
[----:B------:R-:W-:Y:S02]  /*3c280*/  IMAD.MOV.U32 R68, RZ, RZ, R39 ;  /* 0x000000ffff447224 */ /* 0x000fe400078e0027 */
[----:B------:R-:W-:Y:S02]  /*3c290*/  IMAD.MOV.U32 R18, RZ, RZ, R19 ;  /* 0x000000ffff127224 */ /* 0x000fe400078e0013 */
[----:B------:R-:W-:Y:S02]  /*3c2a0*/  IMAD.MOV.U32 R39, RZ, RZ, R56 ;  /* 0x000000ffff277224 */ /* 0x000fe400078e0038 */
[----:B------:R-:W-:Y:S02]  /*3c2b0*/  IMAD.MOV.U32 R19, RZ, RZ, R14 ;  /* 0x000000ffff137224 */ /* 0x000fe400078e000e */
.L_x_64455:
[----:B------:R-:W-:Y:S05]  /*3c2c0*/  BSYNC B1 ;  /* 0x0000000000017941 */ /* 0x000fea0003800000 */
.L_x_64453:
        /* <DEDUP_REMOVED lines=9> */
.L_x_64457:
[----:B------:R-:W-:Y:S02]  /*3c360*/  IMAD.MOV.U32 R49, RZ, RZ, R68 ;  /* 0x000000ffff317224 */ /* 0x000fe400078e0044 */
[----:B------:R-:W-:Y:S02]  /*3c370*/  IMAD.MOV.U32 R47, RZ, RZ, R18 ;  /* 0x000000ffff2f7224 */ /* 0x000fe400078e0012 */
[----:B------:R-:W-:Y:S02]  /*3c380*/  IMAD.MOV.U32 R68, RZ, RZ, R51 ;  /* 0x000000ffff447224 */ /* 0x000fe400078e0033 */
[----:B------:R-:W-:Y:S02]  /*3c390*/  IMAD.MOV.U32 R18, RZ, RZ, R13 ;  /* 0x000000ffff127224 */ /* 0x000fe400078e000d */
.L_x_64458:
[----:B------:R-:W-:Y:S05]  /*3c3a0*/  BSYNC B1 ;  /* 0x0000000000017941 */ /* 0x000fea0003800000 */
.L_x_64456:
        /* <DEDUP_REMOVED lines=9> */
.L_x_64460:
[----:B------:R-:W-:Y:S01]  /*3c440*/  MOV R56, R49 ;  /* 0x0000003100387202 */ /* 0x000fe20000000f00 */
[----:B------:R-:W-:Y:S02]  /*3c450*/  IMAD.MOV.U32 R14, RZ, RZ, R47 ;  /* 0x000000ffff0e7224 */ /* 0x000fe400078e002f */
[----:B------:R-:W-:Y:S02]  /*3c460*/  IMAD.MOV.U32 R49, RZ, RZ, R58 ;  /* 0x000000ffff317224 */ /* 0x000fe400078e003a */
[----:B------:R-:W-:Y:S02]  /*3c470*/  IMAD.MOV.U32 R47, RZ, RZ, R12 ;  /* 0x000000ffff2f7224 */ /* 0x000fe400078e000c */
.L_x_64461:
[----:B------:R-:W-:Y:S05]  /*3c480*/  BSYNC B1 ;  /* 0x0000000000017941 */ /* 0x000fea0003800000 */
.L_x_64459:
        /* <DEDUP_REMOVED lines=9> */
.L_x_64463:
[----:B------:R-:W-:Y:S01]  /*3c520*/  IMAD.MOV.U32 R51, RZ, RZ, R56 ;  /* 0x000000ffff337224 */ /* 0x000fe200078e0038 */
[----:B------:R-:W-:Y:S01]  /*3c530*/  MOV R13, R14 ;  /* 0x0000000e000d7202 */ /* 0x000fe20000000f00 */
[----:B------:R-:W-:Y:S02]  /*3c540*/  IMAD.MOV.U32 R56, RZ, RZ, R53 ;  /* 0x000000ffff387224 */ /* 0x000fe400078e0035 */
[----:B------:R-:W-:Y:S02]  /*3c550*/  IMAD.MOV.U32 R14, RZ, RZ, R11 ;  /* 0x000000ffff0e7224 */ /* 0x000fe400078e000b */
.L_x_64464:
[----:B------:R-:W-:Y:S05]  /*3c560*/  BSYNC B1 ;  /* 0x0000000000017941 */ /* 0x000fea0003800000 */
.L_x_64462:
        /* <DEDUP_REMOVED lines=9> */
.L_x_64466:
[----:B------:R-:W-:Y:S01]  /*3c600*/  IMAD.MOV.U32 R58, RZ, RZ, R51 ;  /* 0x000000ffff3a7224 */ /* 0x000fe200078e0033 */
[----:B------:R-:W-:Y:S01]  /*3c610*/  MOV R51, R60 ;  /* 0x0000003c00337202 */ /* 0x000fe20000000f00 */
[----:B------:R-:W-:Y:S02]  /*3c620*/  IMAD.MOV.U32 R12, RZ, RZ, R13 ;  /* 0x000000ffff0c7224 */ /* 0x000fe400078e000d */
[----:B------:R-:W-:Y:S02]  /*3c630*/  IMAD.MOV.U32 R13, RZ, RZ, R10 ;  /* 0x000000ffff0d7224 */ /* 0x000fe400078e000a */
.L_x_64467:
[----:B------:R-:W-:Y:S05]  /*3c640*/  BSYNC B1 ;  /* 0x0000000000017941 */ /* 0x000fea0003800000 */
.L_x_64465:
        /* <DEDUP_REMOVED lines=9> */
.L_x_64469:
[----:B------:R-:W-:Y:S02]  /*3c6e0*/  IMAD.MOV.U32 R53, RZ, RZ, R58 ;  /* 0x000000ffff357224 */ /* 0x000fe400078e003a */
[----:B------:R-:W-:Y:S01]  /*3c6f0*/  IMAD.MOV.U32 R11, RZ, RZ, R12 ;  /* 0x000000ffff0b7224 */ /* 0x000fe200078e000c */
[----:B------:R-:W-:Y:S01]  /*3c700*/  MOV R12, R9 ;  /* 0x00000009000c7202 */ /* 0x000fe20000000f00 */
[----:B------:R-:W-:Y:S02]  /*3c710*/  IMAD.MOV.U32 R58, RZ, RZ, R55 ;  /* 0x000000ffff3a7224 */ /* 0x000fe400078e0037 */
.L_x_64470:
[----:B------:R-:W-:Y:S05]  /*3c720*/  BSYNC B1 ;  /* 0x0000000000017941 */ /* 0x000fea0003800000 */
.L_x_64468:
        /* <DEDUP_REMOVED lines=9> */
.L_x_64472:
[----:B------:R-:W-:Y:S02]  /*3c7c0*/  IMAD.MOV.U32 R60, RZ, RZ, R53 ;  /* 0x000000ffff3c7224 */ /* 0x000fe400078e0035 */
[----:B------:R-:W-:Y:S02]  /*3c7d0*/  IMAD.MOV.U32 R10, RZ, RZ, R11 ;  /* 0x000000ffff0a7224 */ /* 0x000fe400078e000b */
[----:B------:R-:W-:Y:S02]  /*3c7e0*/  IMAD.MOV.U32 R53, RZ, RZ, R62 ;  /* 0x000000ffff357224 */ /* 0x000fe400078e003e */
[----:B------:R-:W-:Y:S02]  /*3c7f0*/  IMAD.MOV.U32 R11, RZ, RZ, R8 ;  /* 0x000000ffff0b7224 */ /* 0x000fe400078e0008 */
.L_x_64473:
[----:B------:R-:W-:Y:S05]  /*3c800*/  BSYNC B1 ;  /* 0x0000000000017941 */ /* 0x000fea0003800000 */
.L_x_64471:
        /* <DEDUP_REMOVED lines=9> */
.L_x_64475:
[----:B------:R-:W-:Y:S02]  /*3c8a0*/  IMAD.MOV.U32 R55, RZ, RZ, R60 ;  /* 0x000000ffff377224 */ /* 0x000fe400078e003c */
[----:B------:R-:W-:Y:S02]  /*3c8b0*/  IMAD.MOV.U32 R9, RZ, RZ, R10 ;  /* 0x000000ffff097224 */ /* 0x000fe400078e000a */
[----:B------:R-:W-:Y:S02]  /*3c8c0*/  IMAD.MOV.U32 R60, RZ, RZ, R59 ;  /* 0x000000ffff3c7224 */ /* 0x000fe400078e003b */
[----:B------:R-:W-:Y:S02]  /*3c8d0*/  IMAD.MOV.U32 R10, RZ, RZ, R7 ;  /* 0x000000ffff0a7224 */ /* 0x000fe400078e0007 */
.L_x_64476:
[----:B------:R-:W-:Y:S05]  /*3c8e0*/  BSYNC B1 ;  /* 0x0000000000017941 */ /* 0x000fea0003800000 */
.L_x_64474:
        /* <DEDUP_REMOVED lines=9> */
.L_x_64478:
[----:B------:R-:W-:Y:S02]  /*3c980*/  IMAD.MOV.U32 R62, RZ, RZ, R55 ;  /* 0x000000ffff3e7224 */ /* 0x000fe400078e0037 */
[----:B------:R-:W-:Y:S02]  /*3c990*/  IMAD.MOV.U32 R8, RZ, RZ, R9 ;  /* 0x000000ffff087224 */ /* 0x000fe400078e0009 */
[----:B------:R-:W-:Y:S02]  /*3c9a0*/  IMAD.MOV.U32 R55, RZ, RZ, R64 ;  /* 0x000000ffff377224 */ /* 0x000fe400078e0040 */
[----:B------:R-:W-:Y:S02]  /*3c9b0*/  IMAD.MOV.U32 R9, RZ, RZ, R6 ;  /* 0x000000ffff097224 */ /* 0x000fe400078e0006 */
.L_x_64479:
[----:B------:R-:W-:Y:S05]  /*3c9c0*/  BSYNC B1 ;  /* 0x0000000000017941 */ /* 0x000fea0003800000 */
.L_x_64477:
        /* <DEDUP_REMOVED lines=9> */
.L_x_64481:
[----:B------:R-:W-:Y:S01]  /*3ca60*/  MOV R59, R62 ;  /* 0x0000003e003b7202 */ /* 0x000fe20000000f00 */
[----:B------:R-:W-:Y:S02]  /*3ca70*/  IMAD.MOV.U32 R7, RZ, RZ, R8 ;  /* 0x000000ffff077224 */ /* 0x000fe400078e0008 */
[----:B------:R-:W-:Y:S02]  /*3ca80*/  IMAD.MOV.U32 R62, RZ, RZ, R61 ;  /* 0x000000ffff3e7224 */ /* 0x000fe400078e003d */
[----:B------:R-:W-:Y:S02]  /*3ca90*/  IMAD.MOV.U32 R8, RZ, RZ, R5 ;  /* 0x000000ffff087224 */ /* 0x000fe400078e0005 */
.L_x_64482:
[----:B------:R-:W-:Y:S05]  /*3caa0*/  BSYNC B1 ;  /* 0x0000000000017941 */ /* 0x000fea0003800000 */
.L_x_64480:
        /* <DEDUP_REMOVED lines=9> */
.L_x_64484:
[----:B------:R-:W-:Y:S01]  /*3cb40*/  IMAD.MOV.U32 R64, RZ, RZ, R59 ;  /* 0x000000ffff407224 */ /* 0x000fe200078e003b */
[----:B------:R-:W-:Y:S01]  /*3cb50*/  MOV R6, R7 ;  /* 0x0000000700067202 */ /* 0x000fe20000000f00 */
[----:B------:R-:W-:Y:S02]  /*3cb60*/  IMAD.MOV.U32 R59, RZ, RZ, R66 ;  /* 0x000000ffff3b7224 */ /* 0x000fe400078e0042 */
[----:B------:R-:W-:Y:S02]  /*3cb70*/  IMAD.MOV.U32 R7, RZ, RZ, R4 ;  /* 0x000000ffff077224 */ /* 0x000fe400078e0004 */
.L_x_64485:
[----:B------:R-:W-:Y:S05]  /*3cb80*/  BSYNC B1 ;  /* 0x0000000000017941 */ /* 0x000fea0003800000 */
.L_x_64483:
        /* <DEDUP_REMOVED lines=9> */
.L_x_64487:
[----:B------:R-:W-:Y:S01]  /*3cc20*/  IMAD.MOV.U32 R4, RZ, RZ, R64 ;  /* 0x000000ffff047224 */ /* 0x000fe200078e0040 */
[----:B------:R-:W-:Y:S01]  /*3cc30*/  MOV R64, R63 ;  /* 0x0000003f00407202 */ /* 0x000fe20000000f00 */
[----:B------:R-:W-:Y:S02]  /*3cc40*/  IMAD.MOV.U32 R5, RZ, RZ, R6 ;  /* 0x000000ffff057224 */ /* 0x000fe400078e0006 */
[----:B------:R-:W-:Y:S02]  /*3cc50*/  IMAD.MOV.U32 R6, RZ, RZ, R3 ;  /* 0x000000ffff067224 */ /* 0x000fe400078e0003 */
.L_x_64488:
[----:B------:R-:W-:Y:S05]  /*3cc60*/  BSYNC B1 ;  /* 0x0000000000017941 */ /* 0x000fea0003800000 */
.L_x_64486:
        /* <DEDUP_REMOVED lines=9> */
.L_x_64490:
[----:B------:R-:W-:Y:S02]  /*3cd00*/  IMAD.MOV.U32 R61, RZ, RZ, R4 ;  /* 0x000000ffff3d7224 */ /* 0x000fe400078e0004 */
[----:B------:R-:W-:Y:S01]  /*3cd10*/  IMAD.MOV.U32 R3, RZ, RZ, R5 ;  /* 0x000000ffff037224 */ /* 0x000fe200078e0005 */
[----:B------:R-:W-:Y:S01]  /*3cd20*/  MOV R5, R2 ;  /* 0x0000000200057202 */ /* 0x000fe20000000f00 */
[----:B------:R-:W-:Y:S02]  /*3cd30*/  IMAD.MOV.U32 R4, RZ, RZ, R17 ;  /* 0x000000ffff047224 */ /* 0x000fe400078e0011 */
.L_x_64491:
[----:B------:R-:W-:Y:S05]  /*3cd40*/  BSYNC B1 ;  /* 0x0000000000017941 */ /* 0x000fea0003800000 */
.L_x_64489:
        /* <DEDUP_REMOVED lines=16> */
.L_x_64493:
[----:B------:R-:W-:Y:S01]  /*3ce50*/  IMAD.MOV.U32 R46, RZ, RZ, R57 ;  /* 0x000000ffff2e7224 */ /* 0x000fe200078e0039 */
[----:B------:R-:W-:Y:S01]  /*3ce60*/  MOV R57, R48 ;  /* 0x0000003000397202 */ /* 0x000fe20000000f00 */
[----:B------:R-:W-:Y:S02]  /*3ce70*/  IMAD.MOV.U32 R2, RZ, RZ, R15 ;  /* 0x000000ffff027224 */ /* 0x000fe400078e000f */
[----:B------:R-:W-:Y:S02]  /*3ce80*/  IMAD.MOV.U32 R15, RZ, RZ, R16 ;  /* 0x000000ffff0f7224 */ /* 0x000fe400078e0010 */
.L_x_64494:
[----:B------:R-:W-:Y:S05]  /*3ce90*/  BSYNC B1 ;  /* 0x0000000000017941 */ /* 0x000fea0003800000 */
.L_x_64492:
        /* <DEDUP_REMOVED lines=9> */
.L_x_64496:
[----:B------:R-:W-:Y:S02]  /*3cf30*/  IMAD.MOV.U32 R37, RZ, RZ, R46 ;  /* 0x000000ffff257224 */ /* 0x000fe400078e002e */
[----:B------:R-:W-:Y:S01]  /*3cf40*/  IMAD.MOV.U32 R17, RZ, RZ, R2 ;  /* 0x000000ffff117224 */ /* 0x000fe200078e0002 */
[----:B------:R-:W-:Y:S01]  /*3cf50*/  MOV R2, R19 ;  /* 0x0000001300027202 */ /* 0x000fe20000000f00 */
[----:B------:R-:W-:Y:S02]  /*3cf60*/  IMAD.MOV.U32 R46, RZ, RZ, R39 ;  /* 0x000000ffff2e7224 */ /* 0x000fe400078e0027 */
.L_x_64497:
[----:B------:R-:W-:Y:S05]  /*3cf70*/  BSYNC B1 ;  /* 0x0000000000017941 */ /* 0x000fea0003800000 */
.L_x_64495:
        /* <DEDUP_REMOVED lines=9> */
.L_x_64499:
[----:B------:R-:W-:Y:S02]  /*3d010*/  IMAD.MOV.U32 R48, RZ, RZ, R37 ;  /* 0x000000ffff307224 */ /* 0x000fe400078e0025 */
[----:B------:R-:W-:Y:S02]  /*3d020*/  IMAD.MOV.U32 R16, RZ, RZ, R17 ;  /* 0x000000ffff107224 */ /* 0x000fe400078e0011 */
[----:B------:R-:W-:Y:S02]  /*3d030*/  IMAD.MOV.U32 R37, RZ, RZ, R68 ;  /* 0x000000ffff257224 */ /* 0x000fe400078e0044 */
[----:B------:R-:W-:Y:S02]  /*3d040*/  IMAD.MOV.U32 R17, RZ, RZ, R18 ;  /* 0x000000ffff117224 */ /* 0x000fe400078e0012 */
.L_x_64500:
[----:B------:R-:W-:Y:S05]  /*3d050*/  BSYNC B1 ;  /* 0x0000000000017941 */ /* 0x000fea0003800000 */
.L_x_64498:
        /* <DEDUP_REMOVED lines=9> */
.L_x_64502:
[----:B------:R-:W-:Y:S02]  /*3d0f0*/  IMAD.MOV.U32 R39, RZ, RZ, R48 ;  /* 0x000000ffff277224 */ /* 0x000fe400078e0030 */
[----:B------:R-:W-:Y:S02]  /*3d100*/  IMAD.MOV.U32 R19, RZ, RZ, R16 ;  /* 0x000000ffff137224 */ /* 0x000fe400078e0010 */
[----:B------:R-:W-:Y:S02]  /*3d110*/  IMAD.MOV.U32 R48, RZ, RZ, R49 ;  /* 0x000000ffff307224 */ /* 0x000fe400078e0031 */
[----:B------:R-:W-:Y:S02]  /*3d120*/  IMAD.MOV.U32 R16, RZ, RZ, R47 ;  /* 0x000000ffff107224 */ /* 0x000fe400078e002f */
.L_x_64503:
[----:B------:R-:W-:Y:S05]  /*3d130*/  BSYNC B1 ;  /* 0x0000000000017941 */ /* 0x000fea0003800000 */
.L_x_64501:
        /* <DEDUP_REMOVED lines=9> */
.L_x_64505:
[----:B------:R-:W-:Y:S02]  /*3d1d0*/  IMAD.MOV.U32 R66, RZ, RZ, R39 ;  /* 0x000000ffff427224 */ /* 0x000fe400078e0027 */
[----:B------:R-:W-:Y:S02]  /*3d1e0*/  IMAD.MOV.U32 R18, RZ, RZ, R19 ;  /* 0x000000ffff127224 */ /* 0x000fe400078e0013 */
[----:B------:R-:W-:Y:S02]  /*3d1f0*/  IMAD.MOV.U32 R39, RZ, RZ, R56 ;  /* 0x000000ffff277224 */ /* 0x000fe400078e0038 */
[----:B------:R-:W-:Y:S02]  /*3d200*/  IMAD.MOV.U32 R19, RZ, RZ, R14 ;  /* 0x000000ffff137224 */ /* 0x000fe400078e000e */
.L_x_64506:
[----:B------:R-:W-:Y:S05]  /*3d210*/  BSYNC B1 ;  /* 0x0000000000017941 */ /* 0x000fea0003800000 */
.L_x_64504:
        /* <DEDUP_REMOVED lines=9> */
.L_x_64508:
[----:B------:R-:W-:Y:S01]  /*3d2b0*/  MOV R49, R66 ;  /* 0x0000004200317202 */ /* 0x000fe20000000f00 */
[----:B------:R-:W-:Y:S02]  /*3d2c0*/  IMAD.MOV.U32 R47, RZ, RZ, R18 ;  /* 0x000000ffff2f7224 */ /* 0x000fe400078e0012 */
[----:B------:R-:W-:Y:S02]  /*3d2d0*/  IMAD.MOV.U32 R66, RZ, RZ, R51 ;  /* 0x000000ffff427224 */ /* 0x000fe400078e0033 */
[----:B------:R-:W-:Y:S02]  /*3d2e0*/  IMAD.MOV.U32 R18, RZ, RZ, R13 ;  /* 0x000000ffff127224 */ /* 0x000fe400078e000d */
.L_x_64509:
[----:B------:R-:W-:Y:S05]  /*3d2f0*/  BSYNC B1 ;  /* 0x0000000000017941 */ /* 0x000fea0003800000 */
.L_x_64507:
        /* <DEDUP_REMOVED lines=9> */
.L_x_64511:
[----:B------:R-:W-:Y:S01]  /*3d390*/  IMAD.MOV.U32 R56, RZ, RZ, R49 ;  /* 0x000000ffff387224 */ /* 0x000fe200078e0031 */
[----:B------:R-:W-:Y:S01]  /*3d3a0*/  MOV R14, R47 ;  /* 0x0000002f000e7202 */ /* 0x000fe20000000f00 */
[----:B------:R-:W-:Y:S02]  /*3d3b0*/  IMAD.MOV.U32 R49, RZ, RZ, R58 ;  /* 0x000000ffff317224 */ /* 0x000fe400078e003a */
[----:B------:R-:W-:Y:S02]  /*3d3c0*/  IMAD.MOV.U32 R47, RZ, RZ, R12 ;  /* 0x000000ffff2f7224 */ /* 0x000fe400078e000c */
.L_x_64512:
[----:B------:R-:W-:Y:S05]  /*3d3d0*/  BSYNC B1 ;  /* 0x0000000000017941 */ /* 0x000fea0003800000 */
.L_x_64510:
        /* <DEDUP_REMOVED lines=9> */
.L_x_64514:
[----:B------:R-:W-:Y:S01]  /*3d470*/  IMAD.MOV.U32 R51, RZ, RZ, R56 ;  /* 0x000000ffff337224 */ /* 0x000fe200078e0038 */
[----:B------:R-:W-:Y:S01]  /*3d480*/  MOV R56, R53 ;  /* 0x0000003500387202 */ /* 0x000fe20000000f00 */
[----:B------:R-:W-:Y:S02]  /*3d490*/  IMAD.MOV.U32 R13, RZ, RZ, R14 ;  /* 0x000000ffff0d7224 */ /* 0x000fe400078e000e */
[----:B------:R-:W-:Y:S02]  /*3d4a0*/  IMAD.MOV.U32 R14, RZ, RZ, R11 ;  /* 0x000000ffff0e7224 */ /* 0x000fe400078e000b */
.L_x_64515:
[----:B------:R-:W-:Y:S05]  /*3d4b0*/  BSYNC B1 ;  /* 0x0000000000017941 */ /* 0x000fea0003800000 */
.L_x_64513:
        /* <DEDUP_REMOVED lines=9> */
.L_x_64517:
[----:B------:R-:W-:Y:S02]  /*3d550*/  IMAD.MOV.U32 R58, RZ, RZ, R51 ;  /* 0x000000ffff3a7224 */ /* 0x000fe400078e0033 */
[----:B------:R-:W-:Y:S01]  /*3d560*/  IMAD.MOV.U32 R12, RZ, RZ, R13 ;  /* 0x000000ffff0c7224 */ /* 0x000fe200078e000d */
[----:B------:R-:W-:Y:S01]  /*3d570*/  MOV R13, R10 ;  /* 0x0000000a000d7202 */ /* 0x000fe20000000f00 */
[----:B------:R-:W-:Y:S02]  /*3d580*/  IMAD.MOV.U32 R51, RZ, RZ, R60 ;  /* 0x000000ffff337224 */ /* 0x000fe400078e003c */
.L_x_64518:
[----:B------:R-:W-:Y:S05]  /*3d590*/  BSYNC B1 ;  /* 0x0000000000017941 */ /* 0x000fea0003800000 */
.L_x_64516:
        /* <DEDUP_REMOVED lines=9> */
.L_x_64520:
[----:B------:R-:W-:Y:S02]  /*3d630*/  IMAD.MOV.U32 R53, RZ, RZ, R58 ;  /* 0x000000ffff357224 */ /* 0x000fe400078e003a */
[----:B------:R-:W-:Y:S02]  /*3d640*/  IMAD.MOV.U32 R11, RZ, RZ, R12 ;  /* 0x000000ffff0b7224 */ /* 0x000fe400078e000c */
[----:B------:R-:W-:Y:S02]  /*3d650*/  IMAD.MOV.U32 R58, RZ, RZ, R55 ;  /* 0x000000ffff3a7224 */ /* 0x000fe400078e0037 */
[----:B------:R-:W-:Y:S02]  /*3d660*/  IMAD.MOV.U32 R12, RZ, RZ, R9 ;  /* 0x000000ffff0c7224 */ /* 0x000fe400078e0009 */
.L_x_64521:
[----:B------:R-:W-:Y:S05]  /*3d670*/  BSYNC B1 ;  /* 0x0000000000017941 */ /* 0x000fea0003800000 */
.L_x_64519:
        /* <DEDUP_REMOVED lines=9> */
.L_x_64523:
[----:B------:R-:W-:Y:S02]  /*3d710*/  IMAD.MOV.U32 R60, RZ, RZ, R53 ;  /* 0x000000ffff3c7224 */ /* 0x000fe400078e0035 */
[----:B------:R-:W-:Y:S02]  /*3d720*/  IMAD.MOV.U32 R10, RZ, RZ, R11 ;  /* 0x000000ffff0a7224 */ /* 0x000fe400078e000b */
[----:B------:R-:W-:Y:S02]  /*3d730*/  IMAD.MOV.U32 R53, RZ, RZ, R62 ;  /* 0x000000ffff357224 */ /* 0x000fe400078e003e */
[----:B------:R-:W-:Y:S02]  /*3d740*/  IMAD.MOV.U32 R11, RZ, RZ, R8 ;  /* 0x000000ffff0b7224 */ /* 0x000fe400078e0008 */
.L_x_64524:
[----:B------:R-:W-:Y:S05]  /*3d750*/  BSYNC B1 ;  /* 0x0000000000017941 */ /* 0x000fea0003800000 */
.L_x_64522:
        /* <DEDUP_REMOVED lines=9> */
.L_x_64526:
[----:B------:R-:W-:Y:S02]  /*3d7f0*/  IMAD.MOV.U32 R55, RZ, RZ, R60 ;  /* 0x000000ffff377224 */ /* 0x000fe400078e003c */
[----:B------:R-:W-:Y:S02]  /*3d800*/  IMAD.MOV.U32 R9, RZ, RZ, R10 ;  /* 0x000000ffff097224 */ /* 0x000fe400078e000a */
[----:B------:R-:W-:Y:S02]  /*3d810*/  IMAD.MOV.U32 R60, RZ, RZ, R59 ;  /* 0x000000ffff3c7224 */ /* 0x000fe400078e003b */
[----:B------:R-:W-:Y:S02]  /*3d820*/  IMAD.MOV.U32 R10, RZ, RZ, R7 ;  /* 0x000000ffff0a7224 */ /* 0x000fe400078e0007 */
.L_x_64527:
[----:B------:R-:W-:Y:S05]  /*3d830*/  BSYNC B1 ;  /* 0x0000000000017941 */ /* 0x000fea0003800000 */
.L_x_64525:
        /* <DEDUP_REMOVED lines=9> */
.L_x_64529:
[----:B------:R-:W-:Y:S01]  /*3d8d0*/  MOV R7, R55 ;  /* 0x0000003700077202 */ /* 0x000fe20000000f00 */
[----:B------:R-:W-:Y:S02]  /*3d8e0*/  IMAD.MOV.U32 R8, RZ, RZ, R9 ;  /* 0x000000ffff087224 */ /* 0x000fe400078e0009 */
[----:B------:R-:W-:Y:S02]  /*3d8f0*/  IMAD.MOV.U32 R55, RZ, RZ, R64 ;  /* 0x000000ffff377224 */ /* 0x000fe400078e0040 */
[----:B------:R-:W-:Y:S02]  /*3d900*/  IMAD.MOV.U32 R9, RZ, RZ, R6 ;  /* 0x000000ffff097224 */ /* 0x000fe400078e0006 */
.L_x_64530:
[----:B------:R-:W-:Y:S05]  /*3d910*/  BSYNC B1 ;  /* 0x0000000000017941 */ /* 0x000fea0003800000 */
.L_x_64528:
        /* <DEDUP_REMOVED lines=9> */
.L_x_64532:
[----:B------:R-:W-:Y:S01]  /*3d9b0*/  IMAD.MOV.U32 R62, RZ, RZ, R7 ;  /* 0x000000ffff3e7224 */ /* 0x000fe200078e0007 */
[----:B------:R-:W-:Y:S01]  /*3d9c0*/  MOV R6, R8 ;  /* 0x0000000800067202 */ /* 0x000fe20000000f00 */
[----:B------:R-:W-:Y:S02]  /*3d9d0*/  IMAD.MOV.U32 R7, RZ, RZ, R4 ;  /* 0x000000ffff077224 */ /* 0x000fe400078e0004 */
[----:B------:R-:W-:Y:S02]  /*3d9e0*/  IMAD.MOV.U32 R8, RZ, RZ, R5 ;  /* 0x000000ffff087224 */ /* 0x000fe400078e0005 */
.L_x_64533:
[----:B------:R-:W-:Y:S05]  /*3d9f0*/  BSYNC B1 ;  /* 0x0000000000017941 */ /* 0x000fea0003800000 */
.L_x_64531:
        /* <DEDUP_REMOVED lines=9> */
.L_x_64535:
[----:B------:R-:W-:Y:S01]  /*3da90*/  IMAD.MOV.U32 R5, RZ, RZ, R62 ;  /* 0x000000ffff057224 */ /* 0x000fe200078e003e */
[----:B------:R-:W-:Y:S01]  /*3daa0*/  MOV R62, R61 ;  /* 0x0000003d003e7202 */ /* 0x000fe20000000f00 */
[----:B------:R-:W-:Y:S02]  /*3dab0*/  IMAD.MOV.U32 R4, RZ, RZ, R6 ;  /* 0x000000ffff047224 */ /* 0x000fe400078e0006 */
[----:B------:R-:W-:Y:S02]  /*3dac0*/  IMAD.MOV.U32 R6, RZ, RZ, R3 ;  /* 0x000000ffff067224 */ /* 0x000fe400078e0003 */
.L_x_64536:
[----:B------:R-:W-:Y:S05]  /*3dad0*/  BSYNC B1 ;  /* 0x0000000000017941 */ /* 0x000fea0003800000 */
.L_x_64534:
        /* <DEDUP_REMOVED lines=16> */
.L_x_64538:
[----:B------:R-:W-:Y:S01]  /*3dbe0*/  IMAD.MOV.U32 R64, RZ, RZ, R57 ;  /* 0x000000ffff407224 */ /* 0x000fe200078e0039 */
[----:B------:R-:W-:Y:S01]  /*3dbf0*/  MOV R44, R15 ;  /* 0x0000000f002c7202 */ /* 0x000fe20000000f00 */
[----:B------:R-:W-:Y:S02]  /*3dc00*/  IMAD.MOV.U32 R57, RZ, RZ, R46 ;  /* 0x000000ffff397224 */ /* 0x000fe400078e002e */
[----:B------:R-:W-:Y:S02]  /*3dc10*/  IMAD.MOV.U32 R15, RZ, RZ, R2 ;  /* 0x000000ffff0f7224 */ /* 0x000fe400078e0002 */
.L_x_64539:
[----:B------:R-:W-:Y:S05]  /*3dc20*/  BSYNC B1 ;  /* 0x0000000000017941 */ /* 0x000fea0003800000 */
.L_x_64537:
        /* <DEDUP_REMOVED lines=9> */
.L_x_64541:
[----:B------:R-:W-:Y:S01]  /*3dcc0*/  IMAD.MOV.U32 R35, RZ, RZ, R64 ;  /* 0x000000ffff237224 */ /* 0x000fe200078e0040 */
[----:B------:R-:W-:Y:S01]  /*3dcd0*/  MOV R64, R37 ;  /* 0x0000002500407202 */ /* 0x000fe20000000f00 */
[----:B------:R-:W-:Y:S02]  /*3dce0*/  IMAD.MOV.U32 R3, RZ, RZ, R44 ;  /* 0x000000ffff037224 */ /* 0x000fe400078e002c */
[----:B------:R-:W-:Y:S02]  /*3dcf0*/  IMAD.MOV.U32 R44, RZ, RZ, R17 ;  /* 0x000000ffff2c7224 */ /* 0x000fe400078e0011 */
.L_x_64542:
[----:B------:R-:W-:Y:S05]  /*3dd00*/  BSYNC B1 ;  /* 0x0000000000017941 */ /* 0x000fea0003800000 */
.L_x_64540:
        /* <DEDUP_REMOVED lines=9> */
.L_x_64544:
[----:B------:R-:W-:Y:S02]  /*3dda0*/  IMAD.MOV.U32 R46, RZ, RZ, R35 ;  /* 0x000000ffff2e7224 */ /* 0x000fe400078e0023 */
[----:B------:R-:W-:Y:S01]  /*3ddb0*/  IMAD.MOV.U32 R2, RZ, RZ, R3 ;  /* 0x000000ffff027224 */ /* 0x000fe200078e0003 */
[----:B------:R-:W-:Y:S01]  /*3ddc0*/  MOV R3, R16 ;  /* 0x0000001000037202 */ /* 0x000fe20000000f00 */
[----:B------:R-:W-:Y:S02]  /*3ddd0*/  IMAD.MOV.U32 R35, RZ, RZ, R48 ;  /* 0x000000ffff237224 */ /* 0x000fe400078e0030 */
.L_x_64545:
[----:B------:R-:W-:Y:S05]  /*3dde0*/  BSYNC B1 ;  /* 0x0000000000017941 */ /* 0x000fea0003800000 */
.L_x_64543:
        /* <DEDUP_REMOVED lines=9> */
.L_x_64547:
[----:B------:R-:W-:Y:S02]  /*3de80*/  IMAD.MOV.U32 R37, RZ, RZ, R46 ;  /* 0x000000ffff257224 */ /* 0x000fe400078e002e */
[----:B------:R-:W-:Y:S02]  /*3de90*/  IMAD.MOV.U32 R17, RZ, RZ, R2 ;  /* 0x000000ffff117224 */ /* 0x000fe400078e0002 */
[----:B------:R-:W-:Y:S02]  /*3dea0*/  IMAD.MOV.U32 R46, RZ, RZ, R39 ;  /* 0x000000ffff2e7224 */ /* 0x000fe400078e0027 */
[----:B------:R-:W-:Y:S02]  /*3deb0*/  IMAD.MOV.U32 R2, RZ, RZ, R19 ;  /* 0x000000ffff027224 */ /* 0x000fe400078e0013 */
.L_x_64548:
[----:B------:R-:W-:Y:S05]  /*3dec0*/  BSYNC B1 ;  /* 0x0000000000017941 */ /* 0x000fea0003800000 */
.L_x_64546:
        /* <DEDUP_REMOVED lines=9> */
.L_x_64550:
[----:B------:R-:W-:Y:S02]  /*3df60*/  IMAD.MOV.U32 R48, RZ, RZ, R37 ;  /* 0x000000ffff307224 */ /* 0x000fe400078e0025 */
[----:B------:R-:W-:Y:S02]  /*3df70*/  IMAD.MOV.U32 R16, RZ, RZ, R17 ;  /* 0x000000ffff107224 */ /* 0x000fe400078e0011 */
[----:B------:R-:W-:Y:S02]  /*3df80*/  IMAD.MOV.U32 R37, RZ, RZ, R66 ;  /* 0x000000ffff257224 */ /* 0x000fe400078e0042 */
[----:B------:R-:W-:Y:S02]  /*3df90*/  IMAD.MOV.U32 R17, RZ, RZ, R18 ;  /* 0x000000ffff117224 */ /* 0x000fe400078e0012 */
.L_x_64551:
[----:B------:R-:W-:Y:S05]  /*3dfa0*/  BSYNC B1 ;  /* 0x0000000000017941 */ /* 0x000fea0003800000 */
.L_x_64549:
        /* <DEDUP_REMOVED lines=9> */
.L_x_64553:
[----:B------:R-:W-:Y:S02]  /*3e040*/  IMAD.MOV.U32 R39, RZ, RZ, R48 ;  /* 0x000000ffff277224 */ /* 0x000fe400078e0030 */
[----:B------:R-:W-:Y:S02]  /*3e050*/  IMAD.MOV.U32 R19, RZ, RZ, R16 ;  /* 0x000000ffff137224 */ /* 0x000fe400078e0010 */
[----:B------:R-:W-:Y:S02]  /*3e060*/  IMAD.MOV.U32 R48, RZ, RZ, R49 ;  /* 0x000000ffff307224 */ /* 0x000fe400078e0031 */
[----:B------:R-:W-:Y:S02]  /*3e070*/  IMAD.MOV.U32 R16, RZ, RZ, R47 ;  /* 0x000000ffff107224 */ /* 0x000fe400078e002f */
.L_x_64554:
[----:B------:R-:W-:Y:S05]  /*3e080*/  BSYNC B1 ;  /* 0x0000000000017941 */ /* 0x000fea0003800000 */
.L_x_64552:
        /* <DEDUP_REMOVED lines=9> */
.L_x_64556:
[----:B------:R-:W-:Y:S01]  /*3e120*/  MOV R66, R39 ;  /* 0x0000002700427202 */ /* 0x000fe20000000f00 */
[----:B------:R-:W-:Y:S02]  /*3e130*/  IMAD.MOV.U32 R18, RZ, RZ, R19 ;  /* 0x000000ffff127224 */ /* 0x000fe400078e0013 */
[----:B------:R-:W-:Y:S02]  /*3e140*/  IMAD.MOV.U32 R39, RZ, RZ, R56 ;  /* 0x000000ffff277224 */ /* 0x000fe400078e0038 */
[----:B------:R-:W-:Y:S02]  /*3e150*/  IMAD.MOV.U32 R19, RZ, RZ, R14 ;  /* 0x000000ffff137224 */ /* 0x000fe400078e000e */
.L_x_64557:
[----:B------:R-:W-:Y:S05]  /*3e160*/  BSYNC B1 ;  /* 0x0000000000017941 */ /* 0x000fea0003800000 */
.L_x_64555:
        /* <DEDUP_REMOVED lines=9> */
.L_x_64559:
[----:B------:R-:W-:Y:S01]  /*3e200*/  IMAD.MOV.U32 R49, RZ, RZ, R66 ;  /* 0x000000ffff317224 */ /* 0x000fe200078e0042 */
[----:B------:R-:W-:Y:S01]  /*3e210*/  MOV R47, R18 ;  /* 0x00000012002f7202 */ /* 0x000fe20000000f00 */
[----:B------:R-:W-:Y:S02]  /*3e220*/  IMAD.MOV.U32 R66, RZ, RZ, R51 ;  /* 0x000000ffff427224 */ /* 0x000fe400078e0033 */
[----:B------:R-:W-:Y:S02]  /*3e230*/  IMAD.MOV.U32 R18, RZ, RZ, R13 ;  /* 0x000000ffff127224 */ /* 0x000fe400078e000d */
.L_x_64560:
[----:B------:R-:W-:Y:S05]  /*3e240*/  BSYNC B1 ;  /* 0x0000000000017941 */ /* 0x000fea0003800000 */
.L_x_64558:
        /* <DEDUP_REMOVED lines=9> */
.L_x_64562:
[----:B------:R-:W-:Y:S01]  /*3e2e0*/  IMAD.MOV.U32 R56, RZ, RZ, R49 ;  /* 0x000000ffff387224 */ /* 0x000fe200078e0031 */
[----:B------:R-:W-:Y:S01]  /*3e2f0*/  MOV R49, R58 ;  /* 0x0000003a00317202 */ /* 0x000fe20000000f00 */
[----:B------:R-:W-:Y:S02]  /*3e300*/  IMAD.MOV.U32 R14, RZ, RZ, R47 ;  /* 0x000000ffff0e7224 */ /* 0x000fe400078e002f */
[----:B------:R-:W-:Y:S02]  /*3e310*/  IMAD.MOV.U32 R47, RZ, RZ, R12 ;  /* 0x000000ffff2f7224 */ /* 0x000fe400078e000c */
.L_x_64563:
[----:B------:R-:W-:Y:S05]  /*3e320*/  BSYNC B1 ;  /* 0x0000000000017941 */ /* 0x000fea0003800000 */
.L_x_64561:
        /* <DEDUP_REMOVED lines=9> */
.L_x_64565:
[----:B------:R-:W-:Y:S02]  /*3e3c0*/  IMAD.MOV.U32 R51, RZ, RZ, R56 ;  /* 0x000000ffff337224 */ /* 0x000fe400078e0038 */
[----:B------:R-:W-:Y:S01]  /*3e3d0*/  IMAD.MOV.U32 R13, RZ, RZ, R14 ;  /* 0x000000ffff0d7224 */ /* 0x000fe200078e000e */
[----:B------:R-:W-:Y:S01]  /*3e3e0*/  MOV R14, R11 ;  /* 0x0000000b000e7202 */ /* 0x000fe20000000f00 */
[----:B------:R-:W-:Y:S02]  /*3e3f0*/  IMAD.MOV.U32 R56, RZ, RZ, R53 ;  /* 0x000000ffff387224 */ /* 0x000fe400078e0035 */
.L_x_64566:
[----:B------:R-:W-:Y:S05]  /*3e400*/  BSYNC B1 ;  /* 0x0000000000017941 */ /* 0x000fea0003800000 */
.L_x_64564:
        /* <DEDUP_REMOVED lines=9> */
.L_x_64568:
[----:B------:R-:W-:Y:S02]  /*3e4a0*/  IMAD.MOV.U32 R58, RZ, RZ, R51 ;  /* 0x000000ffff3a7224 */ /* 0x000fe400078e0033 */
[----:B------:R-:W-:Y:S02]  /*3e4b0*/  IMAD.MOV.U32 R12, RZ, RZ, R13 ;  /* 0x000000ffff0c7224 */ /* 0x000fe400078e000d */
[----:B------:R-:W-:Y:S02]  /*3e4c0*/  IMAD.MOV.U32 R51, RZ, RZ, R60 ;  /* 0x000000ffff337224 */ /* 0x000fe400078e003c */
[----:B------:R-:W-:Y:S02]  /*3e4d0*/  IMAD.MOV.U32 R13, RZ, RZ, R10 ;  /* 0x000000ffff0d7224 */ /* 0x000fe400078e000a */
.L_x_64569:
[----:B------:R-:W-:Y:S05]  /*3e4e0*/  BSYNC B1 ;  /* 0x0000000000017941 */ /* 0x000fea0003800000 */
.L_x_64567:
        /* <DEDUP_REMOVED lines=9> */
.L_x_64571:
[----:B------:R-:W-:Y:S02]  /*3e580*/  IMAD.MOV.U32 R10, RZ, RZ, R58 ;  /* 0x000000ffff0a7224 */ /* 0x000fe400078e003a */
[----:B------:R-:W-:Y:S02]  /*3e590*/  IMAD.MOV.U32 R11, RZ, RZ, R12 ;  /* 0x000000ffff0b7224 */ /* 0x000fe400078e000c */
[----:B------:R-:W-:Y:S02]  /*3e5a0*/  IMAD.MOV.U32 R58, RZ, RZ, R55 ;  /* 0x000000ffff3a7224 */ /* 0x000fe400078e0037 */
[----:B------:R-:W-:Y:S02]  /*3e5b0*/  IMAD.MOV.U32 R12, RZ, RZ, R9 ;  /* 0x000000ffff0c7224 */ /* 0x000fe400078e0009 */
.L_x_64572:
[----:B------:R-:W-:Y:S05]  /*3e5c0*/  BSYNC B1 ;  /* 0x0000000000017941 */ /* 0x000fea0003800000 */
.L_x_64570:
        /* <DEDUP_REMOVED lines=9> */
.L_x_64574:
[----:B------:R-:W-:Y:S02]  /*3e660*/  IMAD.MOV.U32 R53, RZ, RZ, R10 ;  /* 0x000000ffff357224 */ /* 0x000fe400078e000a */
[----:B------:R-:W-:Y:S02]  /*3e670*/  IMAD.MOV.U32 R9, RZ, RZ, R11 ;  /* 0x000000ffff097224 */ /* 0x000fe400078e000b */
[----:B------:R-:W-:Y:S02]  /*3e680*/  IMAD.MOV.U32 R10, RZ, RZ, R7 ;  /* 0x000000ffff0a7224 */ /* 0x000fe400078e0007 */
[----:B------:R-:W-:Y:S02]  /*3e690*/  IMAD.MOV.U32 R11, RZ, RZ, R8 ;  /* 0x000000ffff0b7224 */ /* 0x000fe400078e0008 */
.L_x_64575:
[----:B------:R-:W-:Y:S05]  /*3e6a0*/  BSYNC B1 ;  /* 0x0000000000017941 */ /* 0x000fea0003800000 */
.L_x_64573:
        /* <DEDUP_REMOVED lines=9> */
.L_x_64577:
[----:B------:R-:W-:Y:S01]  /*3e740*/  MOV R8, R53 ;  /* 0x0000003500087202 */ /* 0x000fe20000000f00 */
[----:B------:R-:W-:Y:S02]  /*3e750*/  IMAD.MOV.U32 R7, RZ, RZ, R9 ;  /* 0x000000ffff077224 */ /* 0x000fe400078e0009 */
[----:B------:R-:W-:Y:S02]  /*3e760*/  IMAD.MOV.U32 R53, RZ, RZ, R62 ;  /* 0x000000ffff357224 */ /* 0x000fe400078e003e */
[----:B------:R-:W-:Y:S02]  /*3e770*/  IMAD.MOV.U32 R9, RZ, RZ, R6 ;  /* 0x000000ffff097224 */ /* 0x000fe400078e0006 */
.L_x_64578:
[----:B------:R-:W-:Y:S05]  /*3e780*/  BSYNC B1 ;  /* 0x0000000000017941 */ /* 0x000fea0003800000 */
.L_x_64576:
        /* <DEDUP_REMOVED lines=9> */
.L_x_64580:
[----:B------:R-:W-:Y:S01]  /*3e820*/  IMAD.MOV.U32 R55, RZ, RZ, R8 ;  /* 0x000000ffff377224 */ /* 0x000fe200078e0008 */
[----:B------:R-:W-:Y:S01]  /*3e830*/  MOV R6, R7 ;  /* 0x0000000700067202 */ /* 0x000fe20000000f00 */
[----:B------:R-:W-:Y:S02]  /*3e840*/  IMAD.MOV.U32 R8, RZ, RZ, R5 ;  /* 0x000000ffff087224 */ /* 0x000fe400078e0005 */
[----:B------:R-:W-:Y:S02]  /*3e850*/  IMAD.MOV.U32 R7, RZ, RZ, R4 ;  /* 0x000000ffff077224 */ /* 0x000fe400078e0004 */
.L_x_64581:
[----:B------:R-:W-:Y:S05]  /*3e860*/  BSYNC B1 ;  /* 0x0000000000017941 */ /* 0x000fea0003800000 */
.L_x_64579:
        /* <DEDUP_REMOVED lines=16> */
.L_x_64583:
[----:B------:R-:W-:Y:S01]  /*3e970*/  MOV R42, R57 ;  /* 0x00000039002a7202 */ /* 0x000fe20000000f00 */
[----:B------:R-:W-:Y:S02]  /*3e980*/  IMAD.MOV.U32 R4, RZ, RZ, R15 ;  /* 0x000000ffff047224 */ /* 0x000fe400078e000f */
[----:B------:R-:W-:Y:S02]  /*3e990*/  IMAD.MOV.U32 R57, RZ, RZ, R64 ;  /* 0x000000ffff397224 */ /* 0x000fe400078e0040 */
[----:B------:R-:W-:Y:S02]  /*3e9a0*/  IMAD.MOV.U32 R15, RZ, RZ, R44 ;  /* 0x000000ffff0f7224 */ /* 0x000fe400078e002c */
.L_x_64584:
[----:B------:R-:W-:Y:S05]  /*3e9b0*/  BSYNC B1 ;  /* 0x0000000000017941 */ /* 0x000fea0003800000 */
.L_x_64582:
        /* <DEDUP_REMOVED lines=9> */
.L_x_64586:
[----:B------:R-:W-:Y:S01]  /*3ea50*/  IMAD.MOV.U32 R33, RZ, RZ, R42 ;  /* 0x000000ffff217224 */ /* 0x000fe200078e002a */
[----:B------:R-:W-:Y:S01]  /*3ea60*/  MOV R5, R4 ;  /* 0x0000000400057202 */ /* 0x000fe20000000f00 */
[----:B------:R-:W-:Y:S02]  /*3ea70*/  IMAD.MOV.U32 R42, RZ, RZ, R35 ;  /* 0x000000ffff2a7224 */ /* 0x000fe400078e0023 */
[----:B------:R-:W-:Y:S02]  /*3ea80*/  IMAD.MOV.U32 R4, RZ, RZ, R3 ;  /* 0x000000ffff047224 */ /* 0x000fe400078e0003 */
.L_x_64587:
[----:B------:R-:W-:Y:S05]  /*3ea90*/  BSYNC B1 ;  /* 0x0000000000017941 */ /* 0x000fea0003800000 */
.L_x_64585:
        /* <DEDUP_REMOVED lines=9> */
.L_x_64589:
[----:B------:R-:W-:Y:S01]  /*3eb30*/  IMAD.MOV.U32 R60, RZ, RZ, R33 ;  /* 0x000000ffff3c7224 */ /* 0x000fe200078e0021 */
[----:B------:R-:W-:Y:S01]  /*3eb40*/  MOV R33, R46 ;  /* 0x0000002e00217202 */ /* 0x000fe20000000f00 */
[----:B------:R-:W-:Y:S02]  /*3eb50*/  IMAD.MOV.U32 R44, RZ, RZ, R5 ;  /* 0x000000ffff2c7224 */ /* 0x000fe400078e0005 */
[----:B------:R-:W-:Y:S02]  /*3eb60*/  IMAD.MOV.U32 R5, RZ, RZ, R2 ;  /* 0x000000ffff057224 */ /* 0x000fe400078e0002 */
.L_x_64590:
[----:B------:R-:W-:Y:S05]  /*3eb70*/  BSYNC B1 ;  /* 0x0000000000017941 */ /* 0x000fea0003800000 */
.L_x_64588:
        /* <DEDUP_REMOVED lines=9> */
.L_x_64592:
[----:B------:R-:W-:Y:S02]  /*3ec10*/  IMAD.MOV.U32 R35, RZ, RZ, R60 ;  /* 0x000000ffff237224 */ /* 0x000fe400078e003c */
[----:B------:R-:W-:Y:S01]  /*3ec20*/  IMAD.MOV.U32 R3, RZ, RZ, R44 ;  /* 0x000000ffff037224 */ /* 0x000fe200078e002c */
[----:B------:R-:W-:Y:S01]  /*3ec30*/  MOV R44, R17 ;  /* 0x00000011002c7202 */ /* 0x000fe20000000f00 */
[----:B------:R-:W-:Y:S02]  /*3ec40*/  IMAD.MOV.U32 R60, RZ, RZ, R37 ;  /* 0x000000ffff3c7224 */ /* 0x000fe400078e0025 */
.L_x_64593:
[----:B------:R-:W-:Y:S05]  /*3ec50*/  BSYNC B1 ;  /* 0x0000000000017941 */ /* 0x000fea0003800000 */
.L_x_64591:
        /* <DEDUP_REMOVED lines=9> */
.L_x_64595:
[----:B------:R-:W-:Y:S02]  /*3ecf0*/  IMAD.MOV.U32 R46, RZ, RZ, R35 ;  /* 0x000000ffff2e7224 */ /* 0x000fe400078e0023 */
[----:B------:R-:W-:Y:S02]  /*3ed00*/  IMAD.MOV.U32 R2, RZ, RZ, R3 ;  /* 0x000000ffff027224 */ /* 0x000fe400078e0003 */
[----:B------:R-:W-:Y:S02]  /*3ed10*/  IMAD.MOV.U32 R35, RZ, RZ, R48 ;  /* 0x000000ffff237224 */ /* 0x000fe400078e0030 */
[----:B------:R-:W-:Y:S02]  /*3ed20*/  IMAD.MOV.U32 R3, RZ, RZ, R16 ;  /* 0x000000ffff037224 */ /* 0x000fe400078e0010 */
.L_x_64596:
[----:B------:R-:W-:Y:S05]  /*3ed30*/  BSYNC B1 ;  /* 0x0000000000017941 */ /* 0x000fea0003800000 */
.L_x_64594:
        /* <DEDUP_REMOVED lines=9> */
.L_x_64598:
[----:B------:R-:W-:Y:S02]  /*3edd0*/  IMAD.MOV.U32 R37, RZ, RZ, R46 ;  /* 0x000000ffff257224 */ /* 0x000fe400078e002e */
[----:B------:R-:W-:Y:S02]  /*3ede0*/  IMAD.MOV.U32 R17, RZ, RZ, R2 ;  /* 0x000000ffff117224 */ /* 0x000fe400078e0002 */
[----:B------:R-:W-:Y:S02]  /*3edf0*/  IMAD.MOV.U32 R46, RZ, RZ, R39 ;  /* 0x000000ffff2e7224 */ /* 0x000fe400078e0027 */
[----:B------:R-:W-:Y:S02]  /*3ee00*/  IMAD.MOV.U32 R2, RZ, RZ, R19 ;  /* 0x000000ffff027224 */ /* 0x000fe400078e0013 */
.L_x_64599:
[----:B------:R-:W-:Y:S05]  /*3ee10*/  BSYNC B1 ;  /* 0x0000000000017941 */ /* 0x000fea0003800000 */
.L_x_64597:
        /* <DEDUP_REMOVED lines=9> */
.L_x_64601:
[----:B------:R-:W-:Y:S02]  /*3eeb0*/  IMAD.MOV.U32 R48, RZ, RZ, R37 ;  /* 0x000000ffff307224 */ /* 0x000fe400078e0025 */
[----:B------:R-:W-:Y:S02]  /*3eec0*/  IMAD.MOV.U32 R16, RZ, RZ, R17 ;  /* 0x000000ffff107224 */ /* 0x000fe400078e0011 */
[----:B------:R-:W-:Y:S02]  /*3eed0*/  IMAD.MOV.U32 R37, RZ, RZ, R66 ;  /* 0x000000ffff257224 */ /* 0x000fe400078e0042 */
[----:B------:R-:W-:Y:S02]  /*3eee0*/  IMAD.MOV.U32 R17, RZ, RZ, R18 ;  /* 0x000000ffff117224 */ /* 0x000fe400078e0012 */
.L_x_64602:
[----:B------:R-:W-:Y:S05]  /*3eef0*/  BSYNC B1 ;  /* 0x0000000000017941 */ /* 0x000fea0003800000 */
.L_x_64600:
        /* <DEDUP_REMOVED lines=9> */
.L_x_64604:
[----:B------:R-:W-:Y:S01]  /*3ef90*/  MOV R39, R48 ;  /* 0x0000003000277202 */ /* 0x000fe20000000f00 */
[----:B------:R-:W-:Y:S02]  /*3efa0*/  IMAD.MOV.U32 R19, RZ, RZ, R16 ;  /* 0x000000ffff137224 */ /* 0x000fe400078e0010 */
[----:B------:R-:W-:Y:S02]  /*3efb0*/  IMAD.MOV.U32 R48, RZ, RZ, R49 ;  /* 0x000000ffff307224 */ /* 0x000fe400078e0031 */
[----:B------:R-:W-:Y:S02]  /*3efc0*/  IMAD.MOV.U32 R16, RZ, RZ, R47 ;  /* 0x000000ffff107224 */ /* 0x000fe400078e002f */
.L_x_64605:
[----:B------:R-:W-:Y:S05]  /*3efd0*/  BSYNC B1 ;  /* 0x0000000000017941 */ /* 0x000fea0003800000 */
.L_x_64603:
        /* <DEDUP_REMOVED lines=9> */
.L_x_64607:
[----:B------:R-:W-:Y:S01]  /*3f070*/  IMAD.MOV.U32 R62, RZ, RZ, R39 ;  /* 0x000000ffff3e7224 */ /* 0x000fe200078e0027 */
[----:B------:R-:W-:Y:S01]  /*3f080*/  MOV R18, R19 ;  /* 0x0000001300127202 */ /* 0x000fe20000000f00 */
[----:B------:R-:W-:Y:S02]  /*3f090*/  IMAD.MOV.U32 R39, RZ, RZ, R56 ;  /* 0x000000ffff277224 */ /* 0x000fe400078e0038 */
[----:B------:R-:W-:Y:S02]  /*3f0a0*/  IMAD.MOV.U32 R19, RZ, RZ, R14 ;  /* 0x000000ffff137224 */ /* 0x000fe400078e000e */
.L_x_64608:
[----:B------:R-:W-:Y:S05]  /*3f0b0*/  BSYNC B1 ;  /* 0x0000000000017941 */ /* 0x000fea0003800000 */
.L_x_64606:
        /* <DEDUP_REMOVED lines=9> */
.L_x_64610:
[----:B------:R-:W-:Y:S01]  /*3f150*/  IMAD.MOV.U32 R49, RZ, RZ, R62 ;  /* 0x000000ffff317224 */ /* 0x000fe200078e003e */
[----:B------:R-:W-:Y:S01]  /*3f160*/  MOV R62, R51 ;  /* 0x00000033003e7202 */ /* 0x000fe20000000f00 */
[----:B------:R-:W-:Y:S02]  /*3f170*/  IMAD.MOV.U32 R47, RZ, RZ, R18 ;  /* 0x000000ffff2f7224 */ /* 0x000fe400078e0012 */
[----:B------:R-:W-:Y:S02]  /*3f180*/  IMAD.MOV.U32 R18, RZ, RZ, R13 ;  /* 0x000000ffff127224 */ /* 0x000fe400078e000d */
.L_x_64611:
[----:B------:R-:W-:Y:S05]  /*3f190*/  BSYNC B1 ;  /* 0x0000000000017941 */ /* 0x000fea0003800000 */
.L_x_64609:
        /* <DEDUP_REMOVED lines=9> */
.L_x_64613:
[----:B------:R-:W-:Y:S02]  /*3f230*/  IMAD.MOV.U32 R13, RZ, RZ, R49 ;  /* 0x000000ffff0d7224 */ /* 0x000fe400078e0031 */
[----:B------:R-:W-:Y:S01]  /*3f240*/  IMAD.MOV.U32 R14, RZ, RZ, R47 ;  /* 0x000000ffff0e7224 */ /* 0x000fe200078e002f */
[----:B------:R-:W-:Y:S01]  /*3f250*/  MOV R47, R12 ;  /* 0x0000000c002f7202 */ /* 0x000fe20000000f00 */
[----:B------:R-:W-:Y:S02]  /*3f260*/  IMAD.MOV.U32 R49, RZ, RZ, R58 ;  /* 0x000000ffff317224 */ /* 0x000fe400078e003a */
.L_x_64614:
[----:B------:R-:W-:Y:S05]  /*3f270*/  BSYNC B1 ;  /* 0x0000000000017941 */ /* 0x000fea0003800000 */
.L_x_64612:
        /* <DEDUP_REMOVED lines=9> */
.L_x_64616:
[----:B------:R-:W-:Y:S02]  /*3f310*/  IMAD.MOV.U32 R56, RZ, RZ, R13 ;  /* 0x000000ffff387224 */ /* 0x000fe400078e000d */
[----:B------:R-:W-:Y:S02]  /*3f320*/  IMAD.MOV.U32 R12, RZ, RZ, R14 ;  /* 0x000000ffff0c7224 */ /* 0x000fe400078e000e */
[----:B------:R-:W-:Y:S02]  /*3f330*/  IMAD.MOV.U32 R13, RZ, RZ, R10 ;  /* 0x000000ffff0d7224 */ /* 0x000fe400078e000a */
[----:B------:R-:W-:Y:S02]  /*3f340*/  IMAD.MOV.U32 R14, RZ, RZ, R11 ;  /* 0x000000ffff0e7224 */ /* 0x000fe400078e000b */
.L_x_64617:
[----:B------:R-:W-:Y:S05]  /*3f350*/  BSYNC B1 ;  /* 0x0000000000017941 */ /* 0x000fea0003800000 */
.L_x_64615:
        /* <DEDUP_REMOVED lines=9> */
.L_x_64619:
[----:B------:R-:W-:Y:S02]  /*3f3f0*/  IMAD.MOV.U32 R11, RZ, RZ, R56 ;  /* 0x000000ffff0b7224 */ /* 0x000fe400078e0038 */
[----:B------:R-:W-:Y:S02]  /*3f400*/  IMAD.MOV.U32 R10, RZ, RZ, R12 ;  /* 0x000000ffff0a7224 */ /* 0x000fe400078e000c */
[----:B------:R-:W-:Y:S02]  /*3f410*/  IMAD.MOV.U32 R56, RZ, RZ, R53 ;  /* 0x000000ffff387224 */ /* 0x000fe400078e0035 */
[----:B------:R-:W-:Y:S02]  /*3f420*/  IMAD.MOV.U32 R12, RZ, RZ, R9 ;  /* 0x000000ffff0c7224 */ /* 0x000fe400078e0009 */
.L_x_64620:
[----:B------:R-:W-:Y:S05]  /*3f430*/  BSYNC B1 ;  /* 0x0000000000017941 */ /* 0x000fea0003800000 */
.L_x_64618:
        /* <DEDUP_REMOVED lines=9> */
.L_x_64622:
[----:B------:R-:W-:Y:S02]  /*3f4d0*/  IMAD.MOV.U32 R58, RZ, RZ, R11 ;  /* 0x000000ffff3a7224 */ /* 0x000fe400078e000b */
[----:B------:R-:W-:Y:S02]  /*3f4e0*/  IMAD.MOV.U32 R9, RZ, RZ, R10 ;  /* 0x000000ffff097224 */ /* 0x000fe400078e000a */
[----:B------:R-:W-:Y:S02]  /*3f4f0*/  IMAD.MOV.U32 R11, RZ, RZ, R8 ;  /* 0x000000ffff0b7224 */ /* 0x000fe400078e0008 */
[----:B------:R-:W-:Y:S02]  /*3f500*/  IMAD.MOV.U32 R10, RZ, RZ, R7 ;  /* 0x000000ffff0a7224 */ /* 0x000fe400078e0007 */
.L_x_64623:
[----:B------:R-:W-:Y:S05]  /*3f510*/  BSYNC B1 ;  /* 0x0000000000017941 */ /* 0x000fea0003800000 */
.L_x_64621:
        /* <DEDUP_REMOVED lines=9> */
.L_x_64625:
[----:B------:R-:W-:Y:S01]  /*3f5b0*/  MOV R8, R58 ;  /* 0x0000003a00087202 */ /* 0x000fe20000000f00 */
[----:B------:R-:W-:Y:S02]  /*3f5c0*/  IMAD.MOV.U32 R7, RZ, RZ, R9 ;  /* 0x000000ffff077224 */ /* 0x000fe400078e0009 */
[----:B------:R-:W-:Y:S02]  /*3f5d0*/  IMAD.MOV.U32 R58, RZ, RZ, R55 ;  /* 0x000000ffff3a7224 */ /* 0x000fe400078e0037 */
[----:B------:R-:W-:Y:S02]  /*3f5e0*/  IMAD.MOV.U32 R9, RZ, RZ, R6 ;  /* 0x000000ffff097224 */ /* 0x000fe400078e0006 */
.L_x_64626:
[----:B------:R-:W-:Y:S05]  /*3f5f0*/  BSYNC B1 ;  /* 0x0000000000017941 */ /* 0x000fea0003800000 */
.L_x_64624:
        /* <DEDUP_REMOVED lines=16> */
.L_x_64628:
[----:B------:R-:W-:Y:S02]  /*3f700*/  IMAD.MOV.U32 R40, RZ, RZ, R57 ;  /* 0x000000ffff287224 */ /* 0x000fe400078e0039 */
[----:B------:R-:W-:Y:S02]  /*3f710*/  IMAD.MOV.U32 R6, RZ, RZ, R15 ;  /* 0x000000ffff067224 */ /* 0x000fe400078e000f */
[----:B------:R-:W-:Y:S02]  /*3f720*/  IMAD.MOV.U32 R57, RZ, RZ, R42 ;  /* 0x000000ffff397224 */ /* 0x000fe400078e002a */
[----:B------:R-:W-:Y:S02]  /*3f730*/  IMAD.MOV.U32 R15, RZ, RZ, R4 ;  /* 0x000000ffff0f7224 */ /* 0x000fe400078e0004 */
.L_x_64629:
[----:B------:R-:W-:Y:S05]  /*3f740*/  BSYNC B1 ;  /* 0x0000000000017941 */ /* 0x000fea0003800000 */
.L_x_64627:
        /* <DEDUP_REMOVED lines=9> */
.L_x_64631:
[----:B------:R-:W-:Y:S01]  /*3f7e0*/  MOV R51, R40 ;  /* 0x0000002800337202 */ /* 0x000fe20000000f00 */
[----:B------:R-:W-:Y:S02]  /*3f7f0*/  IMAD.MOV.U32 R31, RZ, RZ, R6 ;  /* 0x000000ffff1f7224 */ /* 0x000fe400078e0006 */
[----:B------:R-:W-:Y:S02]  /*3f800*/  IMAD.MOV.U32 R40, RZ, RZ, R33 ;  /* 0x000000ffff287224 */ /* 0x000fe400078e0021 */
[----:B------:R-:W-:Y:S02]  /*3f810*/  IMAD.MOV.U32 R6, RZ, RZ, R5 ;  /* 0x000000ffff067224 */ /* 0x000fe400078e0005 */
.L_x_64632:
[----:B------:R-:W-:Y:S05]  /*3f820*/  BSYNC B1 ;  /* 0x0000000000017941 */ /* 0x000fea0003800000 */
.L_x_64630:
        /* <DEDUP_REMOVED lines=9> */
.L_x_64634:
[----:B------:R-:W-:Y:S01]  /*3f8c0*/  IMAD.MOV.U32 R42, RZ, RZ, R51 ;  /* 0x000000ffff2a7224 */ /* 0x000fe200078e0033 */
[----:B------:R-:W-:Y:S01]  /*3f8d0*/  MOV R4, R31 ;  /* 0x0000001f00047202 */ /* 0x000fe20000000f00 */
[----:B------:R-:W-:Y:S02]  /*3f8e0*/  IMAD.MOV.U32 R51, RZ, RZ, R60 ;  /* 0x000000ffff337224 */ /* 0x000fe400078e003c */
[----:B------:R-:W-:Y:S02]  /*3f8f0*/  IMAD.MOV.U32 R31, RZ, RZ, R44 ;  /* 0x000000ffff1f7224 */ /* 0x000fe400078e002c */
.L_x_64635:
[----:B------:R-:W-:Y:S05]  /*3f900*/  BSYNC B1 ;  /* 0x0000000000017941 */ /* 0x000fea0003800000 */
.L_x_64633:
        /* <DEDUP_REMOVED lines=9> */
.L_x_64637:
[----:B------:R-:W-:Y:S01]  /*3f9a0*/  IMAD.MOV.U32 R33, RZ, RZ, R42 ;  /* 0x000000ffff217224 */ /* 0x000fe200078e002a */
[----:B------:R-:W-:Y:S01]  /*3f9b0*/  MOV R42, R35 ;  /* 0x00000023002a7202 */ /* 0x000fe20000000f00 */
[----:B------:R-:W-:Y:S02]  /*3f9c0*/  IMAD.MOV.U32 R5, RZ, RZ, R4 ;  /* 0x000000ffff057224 */ /* 0x000fe400078e0004 */
[----:B------:R-:W-:Y:S02]  /*3f9d0*/  IMAD.MOV.U32 R4, RZ, RZ, R3 ;  /* 0x000000ffff047224 */ /* 0x000fe400078e0003 */
.L_x_64638:
[----:B------:R-:W-:Y:S05]  /*3f9e0*/  BSYNC B1 ;  /* 0x0000000000017941 */ /* 0x000fea0003800000 */
.L_x_64636:
        /* <DEDUP_REMOVED lines=9> */
.L_x_64640:
[----:B------:R-:W-:Y:S02]  /*3fa80*/  IMAD.MOV.U32 R60, RZ, RZ, R33 ;  /* 0x000000ffff3c7224 */ /* 0x000fe400078e0021 */
[----:B------:R-:W-:Y:S01]  /*3fa90*/  IMAD.MOV.U32 R44, RZ, RZ, R5 ;  /* 0x000000ffff2c7224 */ /* 0x000fe200078e0005 */
[----:B------:R-:W-:Y:S01]  /*3faa0*/  MOV R5, R2 ;  /* 0x0000000200057202 */ /* 0x000fe20000000f00 */
[----:B------:R-:W-:Y:S02]  /*3fab0*/  IMAD.MOV.U32 R33, RZ, RZ, R46 ;  /* 0x000000ffff217224 */ /* 0x000fe400078e002e */
.L_x_64641:
[----:B------:R-:W-:Y:S05]  /*3fac0*/  BSYNC B1 ;  /* 0x0000000000017941 */ /* 0x000fea0003800000 */
.L_x_64639:
        /* <DEDUP_REMOVED lines=9> */
.L_x_64643:
[----:B------:R-:W-:Y:S02]  /*3fb60*/  IMAD.MOV.U32 R35, RZ, RZ, R60 ;  /* 0x000000ffff237224 */ /* 0x000fe400078e003c */
[----:B------:R-:W-:Y:S02]  /*3fb70*/  IMAD.MOV.U32 R3, RZ, RZ, R44 ;  /* 0x000000ffff037224 */ /* 0x000fe400078e002c */
[----:B------:R-:W-:Y:S02]  /*3fb80*/  IMAD.MOV.U32 R60, RZ, RZ, R37 ;  /* 0x000000ffff3c7224 */ /* 0x000fe400078e0025 */
[----:B------:R-:W-:Y:S02]  /*3fb90*/  IMAD.MOV.U32 R44, RZ, RZ, R17 ;  /* 0x000000ffff2c7224 */ /* 0x000fe400078e0011 */
.L_x_64644:
[----:B------:R-:W-:Y:S05]  /*3fba0*/  BSYNC B1 ;  /* 0x0000000000017941 */ /* 0x000fea0003800000 */
.L_x_64642:
        /* <DEDUP_REMOVED lines=9> */
.L_x_64646:
[----:B------:R-:W-:Y:S02]  /*3fc40*/  IMAD.MOV.U32 R46, RZ, RZ, R35 ;  /* 0x000000ffff2e7224 */ /* 0x000fe400078e0023 */
[----:B------:R-:W-:Y:S02]  /*3fc50*/  IMAD.MOV.U32 R2, RZ, RZ, R3 ;  /* 0x000000ffff027224 */ /* 0x000fe400078e0003 */
[----:B------:R-:W-:Y:S02]  /*3fc60*/  IMAD.MOV.U32 R35, RZ, RZ, R48 ;  /* 0x000000ffff237224 */ /* 0x000fe400078e0030 */
[----:B------:R-:W-:Y:S02]  /*3fc70*/  IMAD.MOV.U32 R3, RZ, RZ, R16 ;  /* 0x000000ffff037224 */ /* 0x000fe400078e0010 */
.L_x_64647:
[----:B------:R-:W-:Y:S05]  /*3fc80*/  BSYNC B1 ;  /* 0x0000000000017941 */ /* 0x000fea0003800000 */
.L_x_64645:
        /* <DEDUP_REMOVED lines=9> */
.L_x_64649:
[----:B------:R-:W-:Y:S02]  /*3fd20*/  IMAD.MOV.U32 R37, RZ, RZ, R46 ;  /* 0x000000ffff257224 */ /* 0x000fe400078e002e */
[----:B------:R-:W-:Y:S02]  /*3fd30*/  IMAD.MOV.U32 R17, RZ, RZ, R2 ;  /* 0x000000ffff117224 */ /* 0x000fe400078e0002 */
[----:B------:R-:W-:Y:S02]  /*3fd40*/  IMAD.MOV.U32 R46, RZ, RZ, R39 ;  /* 0x000000ffff2e7224 */ /* 0x000fe400078e0027 */
[----:B------:R-:W-:Y:S02]  /*3fd50*/  IMAD.MOV.U32 R2, RZ, RZ, R19 ;  /* 0x000000ffff027224 */ /* 0x000fe400078e0013 */
.L_x_64650:
[----:B------:R-:W-:Y:S05]  /*3fd60*/  BSYNC B1 ;  /* 0x0000000000017941 */ /* 0x000fea0003800000 */
.L_x_64648:
        /* <DEDUP_REMOVED lines=9> */
.L_x_64652:
[----:B------:R-:W-:Y:S01]  /*3fe00*/  MOV R48, R37 ;  /* 0x0000002500307202 */ /* 0x000fe20000000f00 */
[----:B------:R-:W-:Y:S02]  /*3fe10*/  IMAD.MOV.U32 R16, RZ, RZ, R17 ;  /* 0x000000ffff107224 */ /* 0x000fe400078e0011 */
[----:B------:R-:W-:Y:S02]  /*3fe20*/  IMAD.MOV.U32 R37, RZ, RZ, R62 ;  /* 0x000000ffff257224 */ /* 0x000fe400078e003e */
[----:B------:R-:W-:Y:S02]  /*3fe30*/  IMAD.MOV.U32 R17, RZ, RZ, R18 ;  /* 0x000000ffff117224 */ /* 0x000fe400078e0012 */
.L_x_64653:
[----:B------:R-:W-:Y:S05]  /*3fe40*/  BSYNC B1 ;  /* 0x0000000000017941 */ /* 0x000fea0003800000 */
.L_x_64651:
        /* <DEDUP_REMOVED lines=9> */
.L_x_64655:
[----:B------:R-:W-:Y:S01]  /*3fee0*/  IMAD.MOV.U32 R18, RZ, RZ, R48 ;  /* 0x000000ffff127224 */ /* 0x000fe200078e0030 */
[----:B------:R-:W-:Y:S01]  /*3fef0*/  MOV R19, R16 ;  /* 0x0000001000137202 */ /* 0x000fe20000000f00 */
[----:B------:R-:W-:Y:S02]  /*3ff00*/  IMAD.MOV.U32 R48, RZ, RZ, R49 ;  /* 0x000000ffff307224 */ /* 0x000fe400078e0031 */
[----:B------:R-:W-:Y:S02]  /*3ff10*/  IMAD.MOV.U32 R16, RZ, RZ, R47 ;  /* 0x000000ffff107224 */ /* 0x000fe400078e002f */
.L_x_64656:
[----:B------:R-:W-:Y:S05]  /*3ff20*/  BSYNC B1 ;  /* 0x0000000000017941 */ /* 0x000fea0003800000 */
.L_x_64654:
        /* <DEDUP_REMOVED lines=9> */
.L_x_64658:
[----:B------:R-:W-:Y:S01]  /*3ffc0*/  IMAD.MOV.U32 R47, RZ, RZ, R18 ;  /* 0x000000ffff2f7224 */ /* 0x000fe200078e0012 */
[----:B------:R-:W-:Y:S01]  /*3ffd0*/  MOV R18, R13 ;  /* 0x0000000d00127202 */ /* 0x000fe20000000f00 */
[----:B------:R-:W-:Y:S02]  /*3ffe0*/  IMAD.MOV.U32 R39, RZ, RZ, R19 ;  /* 0x000000ffff277224 */ /* 0x000fe400078e0013 */
[----:B------:R-:W-:Y:S02]  /*3fff0*/  IMAD.MOV.U32 R19, RZ, RZ, R14 ;  /* 0x000000ffff137224 */ /* 0x000fe400078e000e */
.L_x_64659:
[----:B------:R-:W-:Y:S05]  /*40000*/  BSYNC B1 ;  /* 0x0000000000017941 */ /* 0x000fea0003800000 */
.L_x_64657:
        /* <DEDUP_REMOVED lines=9> */
.L_x_64661:
[----:B------:R-:W-:Y:S02]  /*400a0*/  IMAD.MOV.U32 R14, RZ, RZ, R47 ;  /* 0x000000ffff0e7224 */ /* 0x000fe400078e002f */
[----:B------:R-:W-:Y:S01]  /*400b0*/  IMAD.MOV.U32 R13, RZ, RZ, R39 ;  /* 0x000000ffff0d7224 */ /* 0x000fe200078e0027 */
[----:B------:R-:W-:Y:S01]  /*400c0*/  MOV R39, R12 ;  /* 0x0000000c00277202 */ /* 0x000fe20000000f00 */
[----:B------:R-:W-:Y:S02]  /*400d0*/  IMAD.MOV.U32 R47, RZ, RZ, R56 ;  /* 0x000000ffff2f7224 */ /* 0x000fe400078e0038 */
.L_x_64662:
[----:B------:R-:W-:Y:S05]  /*400e0*/  BSYNC B1 ;  /* 0x0000000000017941 */ /* 0x000fea0003800000 */
.L_x_64660:
        /* <DEDUP_REMOVED lines=9> */
.L_x_64664:
[----:B------:R-:W-:Y:S02]  /*40180*/  IMAD.MOV.U32 R49, RZ, RZ, R14 ;  /* 0x000000ffff317224 */ /* 0x000fe400078e000e */
[----:B------:R-:W-:Y:S02]  /*40190*/  IMAD.MOV.U32 R12, RZ, RZ, R13 ;  /* 0x000000ffff0c7224 */ /* 0x000fe400078e000d */
[----:B------:R-:W-:Y:S02]  /*401a0*/  IMAD.MOV.U32 R14, RZ, RZ, R11 ;  /* 0x000000ffff0e7224 */ /* 0x000fe400078e000b */
[----:B------:R-:W-:Y:S02]  /*401b0*/  IMAD.MOV.U32 R13, RZ, RZ, R10 ;  /* 0x000000ffff0d7224 */ /* 0x000fe400078e000a */
.L_x_64665:
[----:B------:R-:W-:Y:S05]  /*401c0*/  BSYNC B1 ;  /* 0x0000000000017941 */ /* 0x000fea0003800000 */
.L_x_64663:
        /* <DEDUP_REMOVED lines=9> */
.L_x_64667:
[----:B------:R-:W-:Y:S02]  /*40260*/  IMAD.MOV.U32 R11, RZ, RZ, R49 ;  /* 0x000000ffff0b7224 */ /* 0x000fe400078e0031 */
[----:B------:R-:W-:Y:S02]  /*40270*/  IMAD.MOV.U32 R10, RZ, RZ, R12 ;  /* 0x000000ffff0a7224 */ /* 0x000fe400078e000c */
[----:B------:R-:W-:Y:S02]  /*40280*/  IMAD.MOV.U32 R49, RZ, RZ, R58 ;  /* 0x000000ffff317224 */ /* 0x000fe400078e003a */
[----:B------:R-:W-:Y:S02]  /*40290*/  IMAD.MOV.U32 R12, RZ, RZ, R9 ;  /* 0x000000ffff0c7224 */ /* 0x000fe400078e0009 */
.L_x_64668:
[----:B------:R-:W-:Y:S05]  /*402a0*/  BSYNC B1 ;  /* 0x0000000000017941 */ /* 0x000fea0003800000 */
.L_x_64666:
        /* <DEDUP_REMOVED lines=9> */
.L_x_64670:
[----:B------:R-:W-:Y:S02]  /*40340*/  IMAD.MOV.U32 R53, RZ, RZ, R11 ;  /* 0x000000ffff357224 */ /* 0x000fe400078e000b */
[----:B------:R-:W-:Y:S02]  /*40350*/  IMAD.MOV.U32 R9, RZ, RZ, R10 ;  /* 0x000000ffff097224 */ /* 0x000fe400078e000a */
[----:B------:R-:W-:Y:S02]  /*40360*/  IMAD.MOV.U32 R11, RZ, RZ, R8 ;  /* 0x000000ffff0b7224 */ /* 0x000fe400078e0008 */
[----:B------:R-:W-:Y:S02]  /*40370*/  IMAD.MOV.U32 R10, RZ, RZ, R7 ;  /* 0x000000ffff0a7224 */ /* 0x000fe400078e0007 */
.L_x_64671:
[----:B------:R-:W-:Y:S05]  /*40380*/  BSYNC B1 ;  /* 0x0000000000017941 */ /* 0x000fea0003800000 */
.L_x_64669:
        /* <DEDUP_REMOVED lines=16> */
.L_x_64673:
[----:B------:R-:W-:Y:S02]  /*40490*/  IMAD.MOV.U32 R38, RZ, RZ, R57 ;  /* 0x000000ffff267224 */ /* 0x000fe400078e0039 */
[----:B------:R-:W-:Y:S02]  /*404a0*/  IMAD.MOV.U32 R8, RZ, RZ, R15 ;  /* 0x000000ffff087224 */ /* 0x000fe400078e000f */
[----:B------:R-:W-:Y:S02]  /*404b0*/  IMAD.MOV.U32 R57, RZ, RZ, R40 ;  /* 0x000000ffff397224 */ /* 0x000fe400078e0028 */
[----:B------:R-:W-:Y:S02]  /*404c0*/  IMAD.MOV.U32 R15, RZ, RZ, R6 ;  /* 0x000000ffff0f7224 */ /* 0x000fe400078e0006 */
.L_x_64674:
[----:B------:R-:W-:Y:S05]  /*404d0*/  BSYNC B1 ;  /* 0x0000000000017941 */ /* 0x000fea0003800000 */
.L_x_64672:
        /* <DEDUP_REMOVED lines=9> */
.L_x_64676:
[----:B------:R-:W-:Y:S02]  /*40570*/  IMAD.MOV.U32 R29, RZ, RZ, R38 ;  /* 0x000000ffff1d7224 */ /* 0x000fe400078e0026 */
[----:B------:R-:W-:Y:S02]  /*40580*/  IMAD.MOV.U32 R7, RZ, RZ, R8 ;  /* 0x000000ffff077224 */ /* 0x000fe400078e0008 */
[----:B------:R-:W-:Y:S02]  /*40590*/  IMAD.MOV.U32 R38, RZ, RZ, R51 ;  /* 0x000000ffff267224 */ /* 0x000fe400078e0033 */
[----:B------:R-:W-:Y:S02]  /*405a0*/  IMAD.MOV.U32 R8, RZ, RZ, R31 ;  /* 0x000000ffff087224 */ /* 0x000fe400078e001f */
.L_x_64677:
[----:B------:R-:W-:Y:S05]  /*405b0*/  BSYNC B1 ;  /* 0x0000000000017941 */ /* 0x000fea0003800000 */
.L_x_64675:
        /* <DEDUP_REMOVED lines=9> */
.L_x_64679:
[----:B------:R-:W-:Y:S01]  /*40650*/  MOV R40, R29 ;  /* 0x0000001d00287202 */ /* 0x000fe20000000f00 */
[----:B------:R-:W-:Y:S02]  /*40660*/  IMAD.MOV.U32 R6, RZ, RZ, R7 ;  /* 0x000000ffff067224 */ /* 0x000fe400078e0007 */
[----:B------:R-:W-:Y:S02]  /*40670*/  IMAD.MOV.U32 R29, RZ, RZ, R42 ;  /* 0x000000ffff1d7224 */ /* 0x000fe400078e002a */
[----:B------:R-:W-:Y:S02]  /*40680*/  IMAD.MOV.U32 R7, RZ, RZ, R4 ;  /* 0x000000ffff077224 */ /* 0x000fe400078e0004 */
.L_x_64680:
[----:B------:R-:W-:Y:S05]  /*40690*/  BSYNC B1 ;  /* 0x0000000000017941 */ /* 0x000fea0003800000 */
.L_x_64678:
        /* <DEDUP_REMOVED lines=9> */
.L_x_64682:
[----:B------:R-:W-:Y:S01]  /*40730*/  IMAD.MOV.U32 R51, RZ, RZ, R40 ;  /* 0x000000ffff337224 */ /* 0x000fe200078e0028 */
[----:B------:R-:W-:Y:S01]  /*40740*/  MOV R31, R6 ;  /* 0x00000006001f7202 */ /* 0x000fe20000000f00 */
[----:B------:R-:W-:Y:S02]  /*40750*/  IMAD.MOV.U32 R40, RZ, RZ, R33 ;  /* 0x000000ffff287224 */ /* 0x000fe400078e0021 */
[----:B------:R-:W-:Y:S02]  /*40760*/  IMAD.MOV.U32 R6, RZ, RZ, R5 ;  /* 0x000000ffff067224 */ /* 0x000fe400078e0005 */
.L_x_64683:
[----:B------:R-:W-:Y:S05]  /*40770*/  BSYNC B1 ;  /* 0x0000000000017941 */ /* 0x000fea0003800000 */
.L_x_64681:
        /* <DEDUP_REMOVED lines=9> */
.L_x_64685:
[----:B------:R-:W-:Y:S01]  /*40810*/  IMAD.MOV.U32 R42, RZ, RZ, R51 ;  /* 0x000000ffff2a7224 */ /* 0x000fe200078e0033 */
[----:B------:R-:W-:Y:S01]  /*40820*/  MOV R51, R60 ;  /* 0x0000003c00337202 */ /* 0x000fe20000000f00 */
[----:B------:R-:W-:Y:S02]  /*40830*/  IMAD.MOV.U32 R4, RZ, RZ, R31 ;  /* 0x000000ffff047224 */ /* 0x000fe400078e001f */
[----:B------:R-:W-:Y:S02]  /*40840*/  IMAD.MOV.U32 R31, RZ, RZ, R44 ;  /* 0x000000ffff1f7224 */ /* 0x000fe400078e002c */
.L_x_64686:
[----:B------:R-:W-:Y:S05]  /*40850*/  BSYNC B1 ;  /* 0x0000000000017941 */ /* 0x000fea0003800000 */
.L_x_64684:
        /* <DEDUP_REMOVED lines=9> */
.L_x_64688:
[----:B------:R-:W-:Y:S02]  /*408f0*/  IMAD.MOV.U32 R33, RZ, RZ, R42 ;  /* 0x000000ffff217224 */ /* 0x000fe400078e002a */
[----:B------:R-:W-:Y:S01]  /*40900*/  IMAD.MOV.U32 R5, RZ, RZ, R4 ;  /* 0x000000ffff057224 */ /* 0x000fe200078e0004 */
[----:B------:R-:W-:Y:S01]  /*40910*/  MOV R4, R3 ;  /* 0x0000000300047202 */ /* 0x000fe20000000f00 */
[----:B------:R-:W-:Y:S02]  /*40920*/  IMAD.MOV.U32 R42, RZ, RZ, R35 ;  /* 0x000000ffff2a7224 */ /* 0x000fe400078e0023 */
.L_x_64689:
[----:B------:R-:W-:Y:S05]  /*40930*/  BSYNC B1 ;  /* 0x0000000000017941 */ /* 0x000fea0003800000 */
.L_x_64687:
        /* <DEDUP_REMOVED lines=9> */
.L_x_64691:
[----:B------:R-:W-:Y:S02]  /*409d0*/  IMAD.MOV.U32 R56, RZ, RZ, R33 ;  /* 0x000000ffff387224 */ /* 0x000fe400078e0021 */
[----:B------:R-:W-:Y:S02]  /*409e0*/  IMAD.MOV.U32 R44, RZ, RZ, R5 ;  /* 0x000000ffff2c7224 */ /* 0x000fe400078e0005 */
[----:B------:R-:W-:Y:S02]  /*409f0*/  IMAD.MOV.U32 R33, RZ, RZ, R46 ;  /* 0x000000ffff217224 */ /* 0x000fe400078e002e */
[----:B------:R-:W-:Y:S02]  /*40a00*/  IMAD.MOV.U32 R5, RZ, RZ, R2 ;  /* 0x000000ffff057224 */ /* 0x000fe400078e0002 */
.L_x_64692:
[----:B------:R-:W-:Y:S05]  /*40a10*/  BSYNC B1 ;  /* 0x0000000000017941 */ /* 0x000fea0003800000 */
.L_x_64690:
        /* <DEDUP_REMOVED lines=9> */
.L_x_64694:
[----:B------:R-:W-:Y:S02]  /*40ab0*/  IMAD.MOV.U32 R35, RZ, RZ, R56 ;  /* 0x000000ffff237224 */ /* 0x000fe400078e0038 */
[----:B------:R-:W-:Y:S02]  /*40ac0*/  IMAD.MOV.U32 R3, RZ, RZ, R44 ;  /* 0x000000ffff037224 */ /* 0x000fe400078e002c */
[----:B------:R-:W-:Y:S02]  /*40ad0*/  IMAD.MOV.U32 R56, RZ, RZ, R37 ;  /* 0x000000ffff387224 */ /* 0x000fe400078e0025 */
[----:B------:R-:W-:Y:S02]  /*40ae0*/  IMAD.MOV.U32 R44, RZ, RZ, R17 ;  /* 0x000000ffff2c7224 */ /* 0x000fe400078e0011 */
.L_x_64695:
[----:B------:R-:W-:Y:S05]  /*40af0*/  BSYNC B1 ;  /* 0x0000000000017941 */ /* 0x000fea0003800000 */
.L_x_64693:
        /* <DEDUP_REMOVED lines=9> */
.L_x_64697:
[----:B------:R-:W-:Y:S02]  /*40b90*/  IMAD.MOV.U32 R17, RZ, RZ, R35 ;  /* 0x000000ffff117224 */ /* 0x000fe400078e0023 */
[----:B------:R-:W-:Y:S02]  /*40ba0*/  IMAD.MOV.U32 R2, RZ, RZ, R3 ;  /* 0x000000ffff027224 */ /* 0x000fe400078e0003 */
[----:B------:R-:W-:Y:S02]  /*40bb0*/  IMAD.MOV.U32 R35, RZ, RZ, R48 ;  /* 0x000000ffff237224 */ /* 0x000fe400078e0030 */
[----:B------:R-:W-:Y:S02]  /*40bc0*/  IMAD.MOV.U32 R3, RZ, RZ, R16 ;  /* 0x000000ffff037224 */ /* 0x000fe400078e0010 */
.L_x_64698:
[----:B------:R-:W-:Y:S05]  /*40bd0*/  BSYNC B1 ;  /* 0x0000000000017941 */ /* 0x000fea0003800000 */
.L_x_64696:
        /* <DEDUP_REMOVED lines=9> */
.L_x_64700:
[----:B------:R-:W-:Y:S01]  /*40c70*/  MOV R46, R17 ;  /* 0x00000011002e7202 */ /* 0x000fe20000000f00 */
[----:B------:R-:W-:Y:S02]  /*40c80*/  IMAD.MOV.U32 R16, RZ, RZ, R2 ;  /* 0x000000ffff107224 */ /* 0x000fe400078e0002 */
[----:B------:R-:W-:Y:S02]  /*40c90*/  IMAD.MOV.U32 R17, RZ, RZ, R18 ;  /* 0x000000ffff117224 */ /* 0x000fe400078e0012 */
[----:B------:R-:W-:Y:S02]  /*40ca0*/  IMAD.MOV.U32 R2, RZ, RZ, R19 ;  /* 0x000000ffff027224 */ /* 0x000fe400078e0013 */
.L_x_64701:
[----:B------:R-:W-:Y:S05]  /*40cb0*/  BSYNC B1 ;  /* 0x0000000000017941 */ /* 0x000fea0003800000 */
.L_x_64699:
        /* <DEDUP_REMOVED lines=9> */
.L_x_64703:
[----:B------:R-:W-:Y:S01]  /*40d50*/  IMAD.MOV.U32 R19, RZ, RZ, R46 ;  /* 0x000000ffff137224 */ /* 0x000fe200078e002e */
[----:B------:R-:W-:Y:S01]  /*40d60*/  MOV R18, R16 ;  /* 0x0000001000127202 */ /* 0x000fe20000000f00 */
[----:B------:R-:W-:Y:S02]  /*40d70*/  IMAD.MOV.U32 R46, RZ, RZ, R47 ;  /* 0x000000ffff2e7224 */ /* 0x000fe400078e002f */
[----:B------:R-:W-:Y:S02]  /*40d80*/  IMAD.MOV.U32 R16, RZ, RZ, R39 ;  /* 0x000000ffff107224 */ /* 0x000fe400078e0027 */
.L_x_64704:
[----:B------:R-:W-:Y:S05]  /*40d90*/  BSYNC B1 ;  /* 0x0000000000017941 */ /* 0x000fea0003800000 */
.L_x_64702:
        /* <DEDUP_REMOVED lines=9> */
.L_x_64706:
[----:B------:R-:W-:Y:S01]  /*40e30*/  IMAD.MOV.U32 R48, RZ, RZ, R19 ;  /* 0x000000ffff307224 */ /* 0x000fe200078e0013 */
[----:B------:R-:W-:Y:S01]  /*40e40*/  MOV R19, R14 ;  /* 0x0000000e00137202 */ /* 0x000fe20000000f00 */
[----:B------:R-:W-:Y:S02]  /*40e50*/  IMAD.MOV.U32 R37, RZ, RZ, R18 ;  /* 0x000000ffff257224 */ /* 0x000fe400078e0012 */
[----:B------:R-:W-:Y:S02]  /*40e60*/  IMAD.MOV.U32 R18, RZ, RZ, R13 ;  /* 0x000000ffff127224 */ /* 0x000fe400078e000d */
.L_x_64707:
[----:B------:R-:W-:Y:S05]  /*40e70*/  BSYNC B1 ;  /* 0x0000000000017941 */ /* 0x000fea0003800000 */
.L_x_64705:
        /* <DEDUP_REMOVED lines=9> */
.L_x_64709:
[----:B------:R-:W-:Y:S02]  /*40f10*/  IMAD.MOV.U32 R14, RZ, RZ, R48 ;  /* 0x000000ffff0e7224 */ /* 0x000fe400078e0030 */
[----:B------:R-:W-:Y:S01]  /*40f20*/  IMAD.MOV.U32 R13, RZ, RZ, R37 ;  /* 0x000000ffff0d7224 */ /* 0x000fe200078e0025 */
[----:B------:R-:W-:Y:S01]  /*40f30*/  MOV R37, R12 ;  /* 0x0000000c00257202 */ /* 0x000fe20000000f00 */
[----:B------:R-:W-:Y:S02]  /*40f40*/  IMAD.MOV.U32 R48, RZ, RZ, R49 ;  /* 0x000000ffff307224 */ /* 0x000fe400078e0031 */
.L_x_64710:
[----:B------:R-:W-:Y:S05]  /*40f50*/  BSYNC B1 ;  /* 0x0000000000017941 */ /* 0x000fea0003800000 */
.L_x_64708:
        /* <DEDUP_REMOVED lines=9> */
.L_x_64712:
[----:B------:R-:W-:Y:S02]  /*40ff0*/  IMAD.MOV.U32 R58, RZ, RZ, R14 ;  /* 0x000000ffff3a7224 */ /* 0x000fe400078e000e */
[----:B------:R-:W-:Y:S02]  /*41000*/  IMAD.MOV.U32 R12, RZ, RZ, R13 ;  /* 0x000000ffff0c7224 */ /* 0x000fe400078e000d */
[----:B------:R-:W-:Y:S02]  /*41010*/  IMAD.MOV.U32 R14, RZ, RZ, R11 ;  /* 0x000000ffff0e7224 */ /* 0x000fe400078e000b */
[----:B------:R-:W-:Y:S02]  /*41020*/  IMAD.MOV.U32 R13, RZ, RZ, R10 ;  /* 0x000000ffff0d7224 */ /* 0x000fe400078e000a */
.L_x_64713:
[----:B------:R-:W-:Y:S05]  /*41030*/  BSYNC B1 ;  /* 0x0000000000017941 */ /* 0x000fea0003800000 */
.L_x_64711:
        /* <DEDUP_REMOVED lines=9> */
.L_x_64715:
[----:B------:R-:W-:Y:S02]  /*410d0*/  IMAD.MOV.U32 R11, RZ, RZ, R58 ;  /* 0x000000ffff0b7224 */ /* 0x000fe400078e003a */
[----:B------:R-:W-:Y:S02]  /*410e0*/  IMAD.MOV.U32 R10, RZ, RZ, R12 ;  /* 0x000000ffff0a7224 */ /* 0x000fe400078e000c */
[----:B------:R-:W-:Y:S02]  /*410f0*/  IMAD.MOV.U32 R58, RZ, RZ, R53 ;  /* 0x000000ffff3a7224 */ /* 0x000fe400078e0035 */
[----:B------:R-:W-:Y:S02]  /*41100*/  IMAD.MOV.U32 R12, RZ, RZ, R9 ;  /* 0x000000ffff0c7224 */ /* 0x000fe400078e0009 */
.L_x_64716:
[----:B------:R-:W-:Y:S05]  /*41110*/  BSYNC B1 ;  /* 0x0000000000017941 */ /* 0x000fea0003800000 */
.L_x_64714:
        /* <DEDUP_REMOVED lines=16> */
.L_x_64718:
[----:B------:R-:W-:Y:S02]  /*41220*/  IMAD.MOV.U32 R60, RZ, RZ, R57 ;  /* 0x000000ffff3c7224 */ /* 0x000fe400078e0039 */
[----:B------:R-:W-:Y:S02]  /*41230*/  IMAD.MOV.U32 R36, RZ, RZ, R15 ;  /* 0x000000ffff247224 */ /* 0x000fe400078e000f */
[----:B------:R-:W-:Y:S02]  /*41240*/  IMAD.MOV.U32 R57, RZ, RZ, R38 ;  /* 0x000000ffff397224 */ /* 0x000fe400078e0026 */
[----:B------:R-:W-:Y:S02]  /*41250*/  IMAD.MOV.U32 R15, RZ, RZ, R8 ;  /* 0x000000ffff0f7224 */ /* 0x000fe400078e0008 */
.L_x_64719:
[----:B------:R-:W-:Y:S05]  /*41260*/  BSYNC B1 ;  /* 0x0000000000017941 */ /* 0x000fea0003800000 */
.L_x_64717:
        /* <DEDUP_REMOVED lines=9> */
.L_x_64721:
[----:B------:R-:W-:Y:S02]  /*41300*/  IMAD.MOV.U32 R27, RZ, RZ, R60 ;  /* 0x000000ffff1b7224 */ /* 0x000fe400078e003c */
[----:B------:R-:W-:Y:S02]  /*41310*/  IMAD.MOV.U32 R9, RZ, RZ, R36 ;  /* 0x000000ffff097224 */ /* 0x000fe400078e0024 */
[----:B------:R-:W-:Y:S02]  /*41320*/  IMAD.MOV.U32 R60, RZ, RZ, R29 ;  /* 0x000000ffff3c7224 */ /* 0x000fe400078e001d */
[----:B------:R-:W-:Y:S02]  /*41330*/  IMAD.MOV.U32 R36, RZ, RZ, R7 ;  /* 0x000000ffff247224 */ /* 0x000fe400078e0007 */
.L_x_64722:
[----:B------:R-:W-:Y:S05]  /*41340*/  BSYNC B1 ;  /* 0x0000000000017941 */ /* 0x000fea0003800000 */
.L_x_64720:
        /* <DEDUP_REMOVED lines=9> */
.L_x_64724:
[----:B------:R-:W-:Y:S02]  /*413e0*/  IMAD.MOV.U32 R38, RZ, RZ, R27 ;  /* 0x000000ffff267224 */ /* 0x000fe400078e001b */
[----:B------:R-:W-:Y:S02]  /*413f0*/  IMAD.MOV.U32 R8, RZ, RZ, R9 ;  /* 0x000000ffff087224 */ /* 0x000fe400078e0009 */
[----:B------:R-:W-:Y:S02]  /*41400*/  IMAD.MOV.U32 R27, RZ, RZ, R40 ;  /* 0x000000ffff1b7224 */ /* 0x000fe400078e0028 */
[----:B------:R-:W-:Y:S02]  /*41410*/  IMAD.MOV.U32 R9, RZ, RZ, R6 ;  /* 0x000000ffff097224 */ /* 0x000fe400078e0006 */
.L_x_64725:
[----:B------:R-:W-:Y:S05]  /*41420*/  BSYNC B1 ;  /* 0x0000000000017941 */ /* 0x000fea0003800000 */
.L_x_64723:
        /* <DEDUP_REMOVED lines=9> */
.L_x_64727:
[----:B------:R-:W-:Y:S01]  /*414c0*/  MOV R29, R38 ;  /* 0x00000026001d7202 */ /* 0x000fe20000000f00 */
[----:B------:R-:W-:Y:S02]  /*414d0*/  IMAD.MOV.U32 R7, RZ, RZ, R8 ;  /* 0x000000ffff077224 */ /* 0x000fe400078e0008 */
[----:B------:R-:W-:Y:S02]  /*414e0*/  IMAD.MOV.U32 R38, RZ, RZ, R51 ;  /* 0x000000ffff267224 */ /* 0x000fe400078e0033 */
[----:B------:R-:W-:Y:S02]  /*414f0*/  IMAD.MOV.U32 R8, RZ, RZ, R31 ;  /* 0x000000ffff087224 */ /* 0x000fe400078e001f */
.L_x_64728:
[----:B------:R-:W-:Y:S05]  /*41500*/  BSYNC B1 ;  /* 0x0000000000017941 */ /* 0x000fea0003800000 */
.L_x_64726:
        /* <DEDUP_REMOVED lines=9> */
.L_x_64730:
[----:B------:R-:W-:Y:S01]  /*415a0*/  IMAD.MOV.U32 R40, RZ, RZ, R29 ;  /* 0x000000ffff287224 */ /* 0x000fe200078e001d */
[----:B------:R-:W-:Y:S01]  /*415b0*/  MOV R6, R7 ;  /* 0x0000000700067202 */ /* 0x000fe20000000f00 */
[----:B------:R-:W-:Y:S02]  /*415c0*/  IMAD.MOV.U32 R29, RZ, RZ, R42 ;  /* 0x000000ffff1d7224 */ /* 0x000fe400078e002a */
[----:B------:R-:W-:Y:S02]  /*415d0*/  IMAD.MOV.U32 R7, RZ, RZ, R4 ;  /* 0x000000ffff077224 */ /* 0x000fe400078e0004 */
.L_x_64731:
[----:B------:R-:W-:Y:S05]  /*415e0*/  BSYNC B1 ;  /* 0x0000000000017941 */ /* 0x000fea0003800000 */
.L_x_64729:
        /* <DEDUP_REMOVED lines=9> */
.L_x_64733:
[----:B------:R-:W-:Y:S01]  /*41680*/  IMAD.MOV.U32 R39, RZ, RZ, R40 ;  /* 0x000000ffff277224 */ /* 0x000fe200078e0028 */
[----:B------:R-:W-:Y:S01]  /*41690*/  MOV R40, R33 ;  /* 0x0000002100287202 */ /* 0x000fe20000000f00 */
[----:B------:R-:W-:Y:S02]  /*416a0*/  IMAD.MOV.U32 R31, RZ, RZ, R6 ;  /* 0x000000ffff1f7224 */ /* 0x000fe400078e0006 */
[----:B------:R-:W-:Y:S02]  /*416b0*/  IMAD.MOV.U32 R6, RZ, RZ, R5 ;  /* 0x000000ffff067224 */ /* 0x000fe400078e0005 */
.L_x_64734:
[----:B------:R-:W-:Y:S05]  /*416c0*/  BSYNC B1 ;  /* 0x0000000000017941 */ /* 0x000fea0003800000 */
.L_x_64732:
        /* <DEDUP_REMOVED lines=9> */
.L_x_64736:
[----:B------:R-:W-:Y:S02]  /*41760*/  IMAD.MOV.U32 R42, RZ, RZ, R39 ;  /* 0x000000ffff2a7224 */ /* 0x000fe400078e0027 */
[----:B------:R-:W-:Y:S01]  /*41770*/  IMAD.MOV.U32 R4, RZ, RZ, R31 ;  /* 0x000000ffff047224 */ /* 0x000fe200078e001f */
[----:B------:R-:W-:Y:S01]  /*41780*/  MOV R31, R44 ;  /* 0x0000002c001f7202 */ /* 0x000fe20000000f00 */
[----:B------:R-:W-:Y:S02]  /*41790*/  IMAD.MOV.U32 R39, RZ, RZ, R56 ;  /* 0x000000ffff277224 */ /* 0x000fe400078e0038 */
.L_x_64737:
[----:B------:R-:W-:Y:S05]  /*417a0*/  BSYNC B1 ;  /* 0x0000000000017941 */ /* 0x000fea0003800000 */
.L_x_64735:
        /* <DEDUP_REMOVED lines=9> */
.L_x_64739:
[----:B------:R-:W-:Y:S02]  /*41840*/  IMAD.MOV.U32 R44, RZ, RZ, R42 ;  /* 0x000000ffff2c7224 */ /* 0x000fe400078e002a */
[----:B------:R-:W-:Y:S02]  /*41850*/  IMAD.MOV.U32 R5, RZ, RZ, R4 ;  /* 0x000000ffff057224 */ /* 0x000fe400078e0004 */
[----:B------:R-:W-:Y:S02]  /*41860*/  IMAD.MOV.U32 R42, RZ, RZ, R35 ;  /* 0x000000ffff2a7224 */ /* 0x000fe400078e0023 */
[----:B------:R-:W-:Y:S02]  /*41870*/  IMAD.MOV.U32 R4, RZ, RZ, R3 ;  /* 0x000000ffff047224 */ /* 0x000fe400078e0003 */
.L_x_64740:
[----:B------:R-:W-:Y:S05]  /*41880*/  BSYNC B1 ;  /* 0x0000000000017941 */ /* 0x000fea0003800000 */
.L_x_64738:
        /* <DEDUP_REMOVED lines=9> */
.L_x_64742:
[----:B------:R-:W-:Y:S02]  /*41920*/  IMAD.MOV.U32 R33, RZ, RZ, R44 ;  /* 0x000000ffff217224 */ /* 0x000fe400078e002c */
[----:B------:R-:W-:Y:S02]  /*41930*/  IMAD.MOV.U32 R3, RZ, RZ, R5 ;  /* 0x000000ffff037224 */ /* 0x000fe400078e0005 */
[----:B------:R-:W-:Y:S02]  /*41940*/  IMAD.MOV.U32 R44, RZ, RZ, R17 ;  /* 0x000000ffff2c7224 */ /* 0x000fe400078e0011 */
[----:B------:R-:W-:Y:S02]  /*41950*/  IMAD.MOV.U32 R5, RZ, RZ, R2 ;  /* 0x000000ffff057224 */ /* 0x000fe400078e0002 */
.L_x_64743:
[----:B------:R-:W-:Y:S05]  /*41960*/  BSYNC B1 ;  /* 0x0000000000017941 */ /* 0x000fea0003800000 */
.L_x_64741:
        /* <DEDUP_REMOVED lines=9> */
.L_x_64745:
[----:B------:R-:W-:Y:S02]  /*41a00*/  IMAD.MOV.U32 R2, RZ, RZ, R33 ;  /* 0x000000ffff027224 */ /* 0x000fe400078e0021 */
[----:B------:R-:W-:Y:S02]  /*41a10*/  IMAD.MOV.U32 R17, RZ, RZ, R3 ;  /* 0x000000ffff117224 */ /* 0x000fe400078e0003 */
[----:B------:R-:W-:Y:S02]  /*41a20*/  IMAD.MOV.U32 R33, RZ, RZ, R46 ;  /* 0x000000ffff217224 */ /* 0x000fe400078e002e */
[----:B------:R-:W-:Y:S02]  /*41a30*/  IMAD.MOV.U32 R3, RZ, RZ, R16 ;  /* 0x000000ffff037224 */ /* 0x000fe400078e0010 */
.L_x_64746:
[----:B------:R-:W-:Y:S05]  /*41a40*/  BSYNC B1 ;  /* 0x0000000000017941 */ /* 0x000fea0003800000 */
.L_x_64744:
        /* <DEDUP_REMOVED lines=9> */
.L_x_64748:
[----:B------:R-:W-:Y:S01]  /*41ae0*/  MOV R35, R2 ;  /* 0x0000000200237202 */ /* 0x000fe20000000f00 */
[----:B------:R-:W-:Y:S02]  /*41af0*/  IMAD.MOV.U32 R16, RZ, RZ, R17 ;  /* 0x000000ffff107224 */ /* 0x000fe400078e0011 */
[----:B------:R-:W-:Y:S02]  /*41b00*/  IMAD.MOV.U32 R2, RZ, RZ, R19 ;  /* 0x000000ffff027224 */ /* 0x000fe400078e0013 */
[----:B------:R-:W-:Y:S02]  /*41b10*/  IMAD.MOV.U32 R17, RZ, RZ, R18 ;  /* 0x000000ffff117224 */ /* 0x000fe400078e0012 */
.L_x_64749:
[----:B------:R-:W-:Y:S05]  /*41b20*/  BSYNC B1 ;  /* 0x0000000000017941 */ /* 0x000fea0003800000 */
.L_x_64747:
        /* <DEDUP_REMOVED lines=9> */
.L_x_64751:
[----:B------:R-:W-:Y:S01]  /*41bc0*/  IMAD.MOV.U32 R19, RZ, RZ, R35 ;  /* 0x000000ffff137224 */ /* 0x000fe200078e0023 */
[----:B------:R-:W-:Y:S01]  /*41bd0*/  MOV R18, R16 ;  /* 0x0000001000127202 */ /* 0x000fe20000000f00 */
[----:B------:R-:W-:Y:S02]  /*41be0*/  IMAD.MOV.U32 R35, RZ, RZ, R48 ;  /* 0x000000ffff237224 */ /* 0x000fe400078e0030 */
[----:B------:R-:W-:Y:S02]  /*41bf0*/  IMAD.MOV.U32 R16, RZ, RZ, R37 ;  /* 0x000000ffff107224 */ /* 0x000fe400078e0025 */
.L_x_64752:
[----:B------:R-:W-:Y:S05]  /*41c00*/  BSYNC B1 ;  /* 0x0000000000017941 */ /* 0x000fea0003800000 */
.L_x_64750:
        /* <DEDUP_REMOVED lines=9> */
.L_x_64754:
[----:B------:R-:W-:Y:S01]  /*41ca0*/  IMAD.MOV.U32 R47, RZ, RZ, R19 ;  /* 0x000000ffff2f7224 */ /* 0x000fe200078e0013 */
[----:B------:R-:W-:Y:S01]  /*41cb0*/  MOV R19, R14 ;  /* 0x0000000e00137202 */ /* 0x000fe20000000f00 */
[----:B------:R-:W-:Y:S02]  /*41cc0*/  IMAD.MOV.U32 R37, RZ, RZ, R18 ;  /* 0x000000ffff257224 */ /* 0x000fe400078e0012 */
[----:B------:R-:W-:Y:S02]  /*41cd0*/  IMAD.MOV.U32 R18, RZ, RZ, R13 ;  /* 0x000000ffff127224 */ /* 0x000fe400078e000d */
.L_x_64755:
[----:B------:R-:W-:Y:S05]  /*41ce0*/  BSYNC B1 ;  /* 0x0000000000017941 */ /* 0x000fea0003800000 */
.L_x_64753:
        /* <DEDUP_REMOVED lines=9> */
.L_x_64757:
[----:B------:R-:W-:Y:S02]  /*41d80*/  IMAD.MOV.U32 R14, RZ, RZ, R47 ;  /* 0x000000ffff0e7224 */ /* 0x000fe400078e002f */
[----:B------:R-:W-:Y:S01]  /*41d90*/  IMAD.MOV.U32 R13, RZ, RZ, R37 ;  /* 0x000000ffff0d7224 */ /* 0x000fe200078e0025 */
[----:B------:R-:W-:Y:S01]  /*41da0*/  MOV R37, R12 ;  /* 0x0000000c00257202 */ /* 0x000fe20000000f00 */
[----:B------:R-:W-:Y:S02]  /*41db0*/  IMAD.MOV.U32 R47, RZ, RZ, R58 ;  /* 0x000000ffff2f7224 */ /* 0x000fe400078e003a */
.L_x_64758:
[----:B------:R-:W-:Y:S05]  /*41dc0*/  BSYNC B1 ;  /* 0x0000000000017941 */ /* 0x000fea0003800000 */
.L_x_64756:
        /* <DEDUP_REMOVED lines=9> */
.L_x_64760:
[----:B------:R-:W-:Y:S02]  /*41e60*/  IMAD.MOV.U32 R46, RZ, RZ, R14 ;  /* 0x000000ffff2e7224 */ /* 0x000fe400078e000e */
[----:B------:R-:W-:Y:S02]  /*41e70*/  IMAD.MOV.U32 R12, RZ, RZ, R13 ;  /* 0x000000ffff0c7224 */ /* 0x000fe400078e000d */
[----:B------:R-:W-:Y:S02]  /*41e80*/  IMAD.MOV.U32 R14, RZ, RZ, R11 ;  /* 0x000000ffff0e7224 */ /* 0x000fe400078e000b */
[----:B------:R-:W-:Y:S02]  /*41e90*/  IMAD.MOV.U32 R13, RZ, RZ, R10 ;  /* 0x000000ffff0d7224 */ /* 0x000fe400078e000a */
.L_x_64761:
[----:B------:R-:W-:Y:S05]  /*41ea0*/  BSYNC B1 ;  /* 0x0000000000017941 */ /* 0x000fea0003800000 */
.L_x_64759:
        /* <DEDUP_REMOVED lines=16> */
.L_x_64763:
[----:B------:R-:W-:Y:S02]  /*41fb0*/  IMAD.MOV.U32 R34, RZ, RZ, R57 ;  /* 0x000000ffff227224 */ /* 0x000fe400078e0039 */
[----:B------:R-:W-:Y:S01]  /*41fc0*/  IMAD.MOV.U32 R10, RZ, RZ, R15 ;  /* 0x000000ffff0a7224 */ /* 0x000fe200078e000f */
[----:B------:R-:W-:Y:S01]  /*41fd0*/  MOV R15, R36 ;  /* 0x00000024000f7202 */ /* 0x000fe20000000f00 */
[----:B------:R-:W-:Y:S02]  /*41fe0*/  IMAD.MOV.U32 R57, RZ, RZ, R60 ;  /* 0x000000ffff397224 */ /* 0x000fe400078e003c */
.L_x_64764:
[----:B------:R-:W-:Y:S05]  /*41ff0*/  BSYNC B1 ;  /* 0x0000000000017941 */ /* 0x000fea0003800000 */
.L_x_64762:
        /* <DEDUP_REMOVED lines=9> */
.L_x_64766:
[----:B------:R-:W-:Y:S02]  /*42090*/  IMAD.MOV.U32 R25, RZ, RZ, R34 ;  /* 0x000000ffff197224 */ /* 0x000fe400078e0022 */
[----:B------:R-:W-:Y:S02]  /*420a0*/  IMAD.MOV.U32 R11, RZ, RZ, R10 ;  /* 0x000000ffff0b7224 */ /* 0x000fe400078e000a */
[----:B------:R-:W-:Y:S02]  /*420b0*/  IMAD.MOV.U32 R34, RZ, RZ, R27 ;  /* 0x000000ffff227224 */ /* 0x000fe400078e001b */
[----:B------:R-:W-:Y:S02]  /*420c0*/  IMAD.MOV.U32 R10, RZ, RZ, R9 ;  /* 0x000000ffff0a7224 */ /* 0x000fe400078e0009 */
.L_x_64767:
[----:B------:R-:W-:Y:S05]  /*420d0*/  BSYNC B1 ;  /* 0x0000000000017941 */ /* 0x000fea0003800000 */
.L_x_64765:
        /* <DEDUP_REMOVED lines=9> */
.L_x_64769:
[----:B------:R-:W-:Y:S02]  /*42170*/  IMAD.MOV.U32 R48, RZ, RZ, R25 ;  /* 0x000000ffff307224 */ /* 0x000fe400078e0019 */
[----:B------:R-:W-:Y:S02]  /*42180*/  IMAD.MOV.U32 R36, RZ, RZ, R11 ;  /* 0x000000ffff247224 */ /* 0x000fe400078e000b */
[----:B------:R-:W-:Y:S02]  /*42190*/  IMAD.MOV.U32 R25, RZ, RZ, R38 ;  /* 0x000000ffff197224 */ /* 0x000fe400078e0026 */
[----:B------:R-:W-:Y:S02]  /*421a0*/  IMAD.MOV.U32 R11, RZ, RZ, R8 ;  /* 0x000000ffff0b7224 */ /* 0x000fe400078e0008 */
.L_x_64770:
[----:B------:R-:W-:Y:S05]  /*421b0*/  BSYNC B1 ;  /* 0x0000000000017941 */ /* 0x000fea0003800000 */
.L_x_64768:
        /* <DEDUP_REMOVED lines=9> */
.L_x_64772:
[----:B------:R-:W-:Y:S02]  /*42250*/  IMAD.MOV.U32 R27, RZ, RZ, R48 ;  /* 0x000000ffff1b7224 */ /* 0x000fe400078e0030 */
[----:B------:R-:W-:Y:S02]  /*42260*/  IMAD.MOV.U32 R9, RZ, RZ, R36 ;  /* 0x000000ffff097224 */ /* 0x000fe400078e0024 */
[----:B------:R-:W-:Y:S02]  /*42270*/  IMAD.MOV.U32 R48, RZ, RZ, R29 ;  /* 0x000000ffff307224 */ /* 0x000fe400078e001d */
[----:B------:R-:W-:Y:S02]  /*42280*/  IMAD.MOV.U32 R36, RZ, RZ, R7 ;  /* 0x000000ffff247224 */ /* 0x000fe400078e0007 */
.L_x_64773:
[----:B------:R-:W-:Y:S05]  /*42290*/  BSYNC B1 ;  /* 0x0000000000017941 */ /* 0x000fea0003800000 */
.L_x_64771:
        /* <DEDUP_REMOVED lines=9> */
.L_x_64775:
[----:B------:R-:W-:Y:S01]  /*42330*/  MOV R38, R27 ;  /* 0x0000001b00267202 */ /* 0x000fe20000000f00 */
[----:B------:R-:W-:Y:S02]  /*42340*/  IMAD.MOV.U32 R8, RZ, RZ, R9 ;  /* 0x000000ffff087224 */ /* 0x000fe400078e0009 */
[----:B------:R-:W-:Y:S02]  /*42350*/  IMAD.MOV.U32 R27, RZ, RZ, R40 ;  /* 0x000000ffff1b7224 */ /* 0x000fe400078e0028 */
[----:B------:R-:W-:Y:S02]  /*42360*/  IMAD.MOV.U32 R9, RZ, RZ, R6 ;  /* 0x000000ffff097224 */ /* 0x000fe400078e0006 */
.L_x_64776:
[----:B------:R-:W-:Y:S05]  /*42370*/  BSYNC B1 ;  /* 0x0000000000017941 */ /* 0x000fea0003800000 */
.L_x_64774:
        /* <DEDUP_REMOVED lines=9> */
.L_x_64778:
[----:B------:R-:W-:Y:S01]  /*42410*/  IMAD.MOV.U32 R29, RZ, RZ, R38 ;  /* 0x000000ffff1d7224 */ /* 0x000fe200078e0026 */
[----:B------:R-:W-:Y:S01]  /*42420*/  MOV R7, R8 ;  /* 0x0000000800077202 */ /* 0x000fe20000000f00 */
[----:B------:R-:W-:Y:S02]  /*42430*/  IMAD.MOV.U32 R38, RZ, RZ, R39 ;  /* 0x000000ffff267224 */ /* 0x000fe400078e0027 */
[----:B------:R-:W-:Y:S02]  /*42440*/  IMAD.MOV.U32 R8, RZ, RZ, R31 ;  /* 0x000000ffff087224 */ /* 0x000fe400078e001f */
.L_x_64779:
[----:B------:R-:W-:Y:S05]  /*42450*/  BSYNC B1 ;  /* 0x0000000000017941 */ /* 0x000fea0003800000 */
.L_x_64777:
        /* <DEDUP_REMOVED lines=9> */
.L_x_64781:
[----:B------:R-:W-:Y:S01]  /*424f0*/  IMAD.MOV.U32 R31, RZ, RZ, R29 ;  /* 0x000000ffff1f7224 */ /* 0x000fe200078e001d */
[----:B------:R-:W-:Y:S01]  /*42500*/  MOV R29, R42 ;  /* 0x0000002a001d7202 */ /* 0x000fe20000000f00 */
[----:B------:R-:W-:Y:S02]  /*42510*/  IMAD.MOV.U32 R6, RZ, RZ, R7 ;  /* 0x000000ffff067224 */ /* 0x000fe400078e0007 */
[----:B------:R-:W-:Y:S02]  /*42520*/  IMAD.MOV.U32 R7, RZ, RZ, R4 ;  /* 0x000000ffff077224 */ /* 0x000fe400078e0004 */
.L_x_64782:
[----:B------:R-:W-:Y:S05]  /*42530*/  BSYNC B1 ;  /* 0x0000000000017941 */ /* 0x000fea0003800000 */
.L_x_64780:
        /* <DEDUP_REMOVED lines=9> */
.L_x_64784:
[----:B------:R-:W-:Y:S02]  /*425d0*/  IMAD.MOV.U32 R40, RZ, RZ, R31 ;  /* 0x000000ffff287224 */ /* 0x000fe400078e001f */
[----:B------:R-:W-:Y:S01]  /*425e0*/  IMAD.MOV.U32 R4, RZ, RZ, R6 ;  /* 0x000000ffff047224 */ /* 0x000fe200078e0006 */
[----:B------:R-:W-:Y:S01]  /*425f0*/  MOV R6, R5 ;  /* 0x0000000500067202 */ /* 0x000fe20000000f00 */
[----:B------:R-:W-:Y:S02]  /*42600*/  IMAD.MOV.U32 R31, RZ, RZ, R44 ;  /* 0x000000ffff1f7224 */ /* 0x000fe400078e002c */
.L_x_64785:
[----:B------:R-:W-:Y:S05]  /*42610*/  BSYNC B1 ;  /* 0x0000000000017941 */ /* 0x000fea0003800000 */
.L_x_64783:
        /* <DEDUP_REMOVED lines=9> */
.L_x_64787:
[----:B------:R-:W-:Y:S02]  /*426b0*/  IMAD.MOV.U32 R5, RZ, RZ, R40 ;  /* 0x000000ffff057224 */ /* 0x000fe400078e0028 */
[----:B------:R-:W-:Y:S02]  /*426c0*/  IMAD.MOV.U32 R42, RZ, RZ, R4 ;  /* 0x000000ffff2a7224 */ /* 0x000fe400078e0004 */
[----:B------:R-:W-:Y:S02]  /*426d0*/  IMAD.MOV.U32 R40, RZ, RZ, R33 ;  /* 0x000000ffff287224 */ /* 0x000fe400078e0021 */
[----:B------:R-:W-:Y:S02]  /*426e0*/  IMAD.MOV.U32 R4, RZ, RZ, R3 ;  /* 0x000000ffff047224 */ /* 0x000fe400078e0003 */
.L_x_64788:
[----:B------:R-:W-:Y:S05]  /*426f0*/  BSYNC B1 ;  /* 0x0000000000017941 */ /* 0x000fea0003800000 */
.L_x_64786:
        /* <DEDUP_REMOVED lines=9> */
.L_x_64790:
[----:B------:R-:W-:Y:S02]  /*42790*/  IMAD.MOV.U32 R44, RZ, RZ, R5 ;  /* 0x000000ffff2c7224 */ /* 0x000fe400078e0005 */
[----:B------:R-:W-:Y:S02]  /*427a0*/  IMAD.MOV.U32 R3, RZ, RZ, R42 ;  /* 0x000000ffff037224 */ /* 0x000fe400078e002a */
[----:B------:R-:W-:Y:S02]  /*427b0*/  IMAD.MOV.U32 R5, RZ, RZ, R2 ;  /* 0x000000ffff057224 */ /* 0x000fe400078e0002 */
[----:B------:R-:W-:Y:S02]  /*427c0*/  IMAD.MOV.U32 R42, RZ, RZ, R17 ;  /* 0x000000ffff2a7224 */ /* 0x000fe400078e0011 */
.L_x_64791:
[----:B------:R-:W-:Y:S05]  /*427d0*/  BSYNC B1 ;  /* 0x0000000000017941 */ /* 0x000fea0003800000 */
.L_x_64789:
        /* <DEDUP_REMOVED lines=9> */
.L_x_64793:
[----:B------:R-:W-:Y:S02]  /*42870*/  IMAD.MOV.U32 R2, RZ, RZ, R44 ;  /* 0x000000ffff027224 */ /* 0x000fe400078e002c */
[----:B------:R-:W-:Y:S02]  /*42880*/  IMAD.MOV.U32 R17, RZ, RZ, R3 ;  /* 0x000000ffff117224 */ /* 0x000fe400078e0003 */
[----:B------:R-:W-:Y:S02]  /*42890*/  IMAD.MOV.U32 R44, RZ, RZ, R35 ;  /* 0x000000ffff2c7224 */ /* 0x000fe400078e0023 */
[----:B------:R-:W-:Y:S02]  /*428a0*/  IMAD.MOV.U32 R3, RZ, RZ, R16 ;  /* 0x000000ffff037224 */ /* 0x000fe400078e0010 */
.L_x_64794:
[----:B------:R-:W-:Y:S05]  /*428b0*/  BSYNC B1 ;  /* 0x0000000000017941 */ /* 0x000fea0003800000 */
.L_x_64792:
        /* <DEDUP_REMOVED lines=9> */
.L_x_64796:
[----:B------:R-:W-:Y:S01]  /*42950*/  MOV R56, R2 ;  /* 0x0000000200387202 */ /* 0x000fe20000000f00 */
[----:B------:R-:W-:Y:S02]  /*42960*/  IMAD.MOV.U32 R16, RZ, RZ, R17 ;  /* 0x000000ffff107224 */ /* 0x000fe400078e0011 */
[----:B------:R-:W-:Y:S02]  /*42970*/  IMAD.MOV.U32 R2, RZ, RZ, R19 ;  /* 0x000000ffff027224 */ /* 0x000fe400078e0013 */
[----:B------:R-:W-:Y:S02]  /*42980*/  IMAD.MOV.U32 R17, RZ, RZ, R18 ;  /* 0x000000ffff117224 */ /* 0x000fe400078e0012 */
.L_x_64797:
[----:B------:R-:W-:Y:S05]  /*42990*/  BSYNC B1 ;  /* 0x0000000000017941 */ /* 0x000fea0003800000 */
.L_x_64795:
        /* <DEDUP_REMOVED lines=9> */
.L_x_64799:
[----:B------:R-:W-:Y:S01]  /*42a30*/  IMAD.MOV.U32 R19, RZ, RZ, R56 ;  /* 0x000000ffff137224 */ /* 0x000fe200078e0038 */
[----:B------:R-:W-:Y:S01]  /*42a40*/  MOV R18, R16 ;  /* 0x0000001000127202 */ /* 0x000fe20000000f00 */
[----:B------:R-:W-:Y:S02]  /*42a50*/  IMAD.MOV.U32 R56, RZ, RZ, R47 ;  /* 0x000000ffff387224 */ /* 0x000fe400078e002f */
[----:B------:R-:W-:Y:S02]  /*42a60*/  IMAD.MOV.U32 R16, RZ, RZ, R37 ;  /* 0x000000ffff107224 */ /* 0x000fe400078e0025 */
.L_x_64800:
[----:B------:R-:W-:Y:S05]  /*42a70*/  BSYNC B1 ;  /* 0x0000000000017941 */ /* 0x000fea0003800000 */
.L_x_64798:
        /* <DEDUP_REMOVED lines=9> */
.L_x_64802:
[----:B------:R-:W-:Y:S01]  /*42b10*/  IMAD.MOV.U32 R35, RZ, RZ, R19 ;  /* 0x000000ffff237224 */ /* 0x000fe200078e0013 */
[----:B------:R-:W-:Y:S01]  /*42b20*/  MOV R19, R14 ;  /* 0x0000000e00137202 */ /* 0x000fe20000000f00 */
[----:B------:R-:W-:Y:S02]  /*42b30*/  IMAD.MOV.U32 R33, RZ, RZ, R18 ;  /* 0x000000ffff217224 */ /* 0x000fe400078e0012 */
[----:B------:R-:W-:Y:S02]  /*42b40*/  IMAD.MOV.U32 R18, RZ, RZ, R13 ;  /* 0x000000ffff127224 */ /* 0x000fe400078e000d */
.L_x_64803:
[----:B------:R-:W-:Y:S05]  /*42b50*/  BSYNC B1 ;  /* 0x0000000000017941 */ /* 0x000fea0003800000 */
.L_x_64801:
        /* <DEDUP_REMOVED lines=9> */
.L_x_64805:
[----:B------:R-:W-:Y:S02]  /*42bf0*/  IMAD.MOV.U32 R14, RZ, RZ, R35 ;  /* 0x000000ffff0e7224 */ /* 0x000fe400078e0023 */
[----:B------:R-:W-:Y:S01]  /*42c00*/  IMAD.MOV.U32 R13, RZ, RZ, R33 ;  /* 0x000000ffff0d7224 */ /* 0x000fe200078e0021 */
[----:B------:R-:W-:Y:S01]  /*42c10*/  MOV R33, R12 ;  /* 0x0000000c00217202 */ /* 0x000fe20000000f00 */
[----:B------:R-:W-:Y:S02]  /*42c20*/  IMAD.MOV.U32 R35, RZ, RZ, R46 ;  /* 0x000000ffff237224 */ /* 0x000fe400078e002e */
.L_x_64806:
[----:B------:R-:W-:Y:S05]  /*42c30*/  BSYNC B1 ;  /* 0x0000000000017941 */ /* 0x000fea0003800000 */
.L_x_64804:
        /* <DEDUP_REMOVED lines=16> */
.L_x_64808:
[----:B------:R-:W-:Y:S01]  /*42d40*/  IMAD.MOV.U32 R32, RZ, RZ, R57 ;  /* 0x000000ffff207224 */ /* 0x000fe200078e0039 */
[----:B------:R-:W-:Y:S01]  /*42d50*/  MOV R57, R34 ;  /* 0x0000002200397202 */ /* 0x000fe20000000f00 */
[----:B------:R-:W-:Y:S02]  /*42d60*/  IMAD.MOV.U32 R12, RZ, RZ, R15 ;  /* 0x000000ffff0c7224 */ /* 0x000fe400078e000f */
[----:B------:R-:W-:Y:S02]  /*42d70*/  IMAD.MOV.U32 R15, RZ, RZ, R10 ;  /* 0x000000ffff0f7224 */ /* 0x000fe400078e000a */
.L_x_64809:
[----:B------:R-:W-:Y:S05]  /*42d80*/  BSYNC B1 ;  /* 0x0000000000017941 */ /* 0x000fea0003800000 */
.L_x_64807:
        /* <DEDUP_REMOVED lines=9> */
.L_x_64811:
[----:B------:R-:W-:Y:S02]  /*42e20*/  IMAD.MOV.U32 R37, RZ, RZ, R32 ;  /* 0x000000ffff257224 */ /* 0x000fe400078e0020 */
[----:B------:R-:W-:Y:S01]  /*42e30*/  IMAD.MOV.U32 R23, RZ, RZ, R12 ;  /* 0x000000ffff177224 */ /* 0x000fe200078e000c */
[----:B------:R-:W-:Y:S01]  /*42e40*/  MOV R12, R11 ;  /* 0x0000000b000c7202 */ /* 0x000fe20000000f00 */
[----:B------:R-:W-:Y:S02]  /*42e50*/  IMAD.MOV.U32 R32, RZ, RZ, R25 ;  /* 0x000000ffff207224 */ /* 0x000fe400078e0019 */
.L_x_64812:
[----:B------:R-:W-:Y:S05]  /*42e60*/  BSYNC B1 ;  /* 0x0000000000017941 */ /* 0x000fea0003800000 */
.L_x_64810:
        /* <DEDUP_REMOVED lines=9> */
.L_x_64814:
[----:B------:R-:W-:Y:S02]  /*42f00*/  IMAD.MOV.U32 R34, RZ, RZ, R37 ;  /* 0x000000ffff227224 */ /* 0x000fe400078e0025 */
[----:B------:R-:W-:Y:S02]  /*42f10*/  IMAD.MOV.U32 R10, RZ, RZ, R23 ;  /* 0x000000ffff0a7224 */ /* 0x000fe400078e0017 */
[----:B------:R-:W-:Y:S02]  /*42f20*/  IMAD.MOV.U32 R37, RZ, RZ, R48 ;  /* 0x000000ffff257224 */ /* 0x000fe400078e0030 */
[----:B------:R-:W-:Y:S02]  /*42f30*/  IMAD.MOV.U32 R23, RZ, RZ, R36 ;  /* 0x000000ffff177224 */ /* 0x000fe400078e0024 */
.L_x_64815:
[----:B------:R-:W-:Y:S05]  /*42f40*/  BSYNC B1 ;  /* 0x0000000000017941 */ /* 0x000fea0003800000 */
.L_x_64813:
        /* <DEDUP_REMOVED lines=9> */
.L_x_64817:
[----:B------:R-:W-:Y:S02]  /*42fe0*/  IMAD.MOV.U32 R25, RZ, RZ, R34 ;  /* 0x000000ffff197224 */ /* 0x000fe400078e0022 */
[----:B------:R-:W-:Y:S02]  /*42ff0*/  IMAD.MOV.U32 R11, RZ, RZ, R10 ;  /* 0x000000ffff0b7224 */ /* 0x000fe400078e000a */
[----:B------:R-:W-:Y:S02]  /*43000*/  IMAD.MOV.U32 R34, RZ, RZ, R27 ;  /* 0x000000ffff227224 */ /* 0x000fe400078e001b */
[----:B------:R-:W-:Y:S02]  /*43010*/  IMAD.MOV.U32 R10, RZ, RZ, R9 ;  /* 0x000000ffff0a7224 */ /* 0x000fe400078e0009 */
.L_x_64818:
[----:B------:R-:W-:Y:S05]  /*43020*/  BSYNC B1 ;  /* 0x0000000000017941 */ /* 0x000fea0003800000 */
.L_x_64816:
        /* <DEDUP_REMOVED lines=9> */
.L_x_64820:
[----:B------:R-:W-:Y:S02]  /*430c0*/  IMAD.MOV.U32 R46, RZ, RZ, R25 ;  /* 0x000000ffff2e7224 */ /* 0x000fe400078e0019 */
[----:B------:R-:W-:Y:S02]  /*430d0*/  IMAD.MOV.U32 R36, RZ, RZ, R11 ;  /* 0x000000ffff247224 */ /* 0x000fe400078e000b */
[----:B------:R-:W-:Y:S02]  /*430e0*/  IMAD.MOV.U32 R25, RZ, RZ, R38 ;  /* 0x000000ffff197224 */ /* 0x000fe400078e0026 */
[----:B------:R-:W-:Y:S02]  /*430f0*/  IMAD.MOV.U32 R11, RZ, RZ, R8 ;  /* 0x000000ffff0b7224 */ /* 0x000fe400078e0008 */
.L_x_64821:
[----:B------:R-:W-:Y:S05]  /*43100*/  BSYNC B1 ;  /* 0x0000000000017941 */ /* 0x000fea0003800000 */
.L_x_64819:
        /* <DEDUP_REMOVED lines=9> */
.L_x_64823:
[----:B------:R-:W-:Y:S01]  /*431a0*/  MOV R8, R46 ;  /* 0x0000002e00087202 */ /* 0x000fe20000000f00 */
[----:B------:R-:W-:Y:S02]  /*431b0*/  IMAD.MOV.U32 R9, RZ, RZ, R36 ;  /* 0x000000ffff097224 */ /* 0x000fe400078e0024 */
[----:B------:R-:W-:Y:S02]  /*431c0*/  IMAD.MOV.U32 R46, RZ, RZ, R29 ;  /* 0x000000ffff2e7224 */ /* 0x000fe400078e001d */
[----:B------:R-:W-:Y:S02]  /*431d0*/  IMAD.MOV.U32 R36, RZ, RZ, R7 ;  /* 0x000000ffff247224 */ /* 0x000fe400078e0007 */
.L_x_64824:
[----:B------:R-:W-:Y:S05]  /*431e0*/  BSYNC B1 ;  /* 0x0000000000017941 */ /* 0x000fea0003800000 */
.L_x_64822:
        /* <DEDUP_REMOVED lines=9> */
.L_x_64826:
[----:B------:R-:W-:Y:S01]  /*43280*/  IMAD.MOV.U32 R27, RZ, RZ, R8 ;  /* 0x000000ffff1b7224 */ /* 0x000fe200078e0008 */
[----:B------:R-:W-:Y:S01]  /*43290*/  MOV R7, R9 ;  /* 0x0000000900077202 */ /* 0x000fe20000000f00 */
[----:B------:R-:W-:Y:S02]  /*432a0*/  IMAD.MOV.U32 R8, RZ, RZ, R31 ;  /* 0x000000ffff087224 */ /* 0x000fe400078e001f */
[----:B------:R-:W-:Y:S02]  /*432b0*/  IMAD.MOV.U32 R9, RZ, RZ, R6 ;  /* 0x000000ffff097224 */ /* 0x000fe400078e0006 */
.L_x_64827:
[----:B------:R-:W-:Y:S05]  /*432c0*/  BSYNC B1 ;  /* 0x0000000000017941 */ /* 0x000fea0003800000 */
.L_x_64825:
        /* <DEDUP_REMOVED lines=9> */
.L_x_64829:
[----:B------:R-:W-:Y:S01]  /*43360*/  IMAD.MOV.U32 R6, RZ, RZ, R27 ;  /* 0x000000ffff067224 */ /* 0x000fe200078e001b */
[----:B------:R-:W-:Y:S01]  /*43370*/  MOV R27, R40 ;  /* 0x00000028001b7202 */ /* 0x000fe20000000f00 */
[----:B------:R-:W-:Y:S02]  /*43380*/  IMAD.MOV.U32 R29, RZ, RZ, R7 ;  /* 0x000000ffff1d7224 */ /* 0x000fe400078e0007 */
[----:B------:R-:W-:Y:S02]  /*43390*/  IMAD.MOV.U32 R7, RZ, RZ, R4 ;  /* 0x000000ffff077224 */ /* 0x000fe400078e0004 */
.L_x_64830:
[----:B------:R-:W-:Y:S05]  /*433a0*/  BSYNC B1 ;  /* 0x0000000000017941 */ /* 0x000fea0003800000 */
.L_x_64828:
        /* <DEDUP_REMOVED lines=9> */
.L_x_64832:
[----:B------:R-:W-:Y:S02]  /*43440*/  IMAD.MOV.U32 R31, RZ, RZ, R6 ;  /* 0x000000ffff1f7224 */ /* 0x000fe400078e0006 */
[----:B------:R-:W-:Y:S01]  /*43450*/  IMAD.MOV.U32 R4, RZ, RZ, R29 ;  /* 0x000000ffff047224 */ /* 0x000fe200078e001d */
[----:B------:R-:W-:Y:S01]  /*43460*/  MOV R29, R42 ;  /* 0x0000002a001d7202 */ /* 0x000fe20000000f00 */
[----:B------:R-:W-:Y:S02]  /*43470*/  IMAD.MOV.U32 R6, RZ, RZ, R5 ;  /* 0x000000ffff067224 */ /* 0x000fe400078e0005 */
.L_x_64833:
[----:B------:R-:W-:Y:S05]  /*43480*/  BSYNC B1 ;  /* 0x0000000000017941 */ /* 0x000fea0003800000 */
.L_x_64831:
        /* <DEDUP_REMOVED lines=9> */
.L_x_64835:
[----:B------:R-:W-:Y:S02]  /*43520*/  IMAD.MOV.U32 R5, RZ, RZ, R31 ;  /* 0x000000ffff057224 */ /* 0x000fe400078e001f */
[----:B------:R-:W-:Y:S02]  /*43530*/  IMAD.MOV.U32 R38, RZ, RZ, R4 ;  /* 0x000000ffff267224 */ /* 0x000fe400078e0004 */
[----:B------:R-:W-:Y:S02]  /*43540*/  IMAD.MOV.U32 R31, RZ, RZ, R44 ;  /* 0x000000ffff1f7224 */ /* 0x000fe400078e002c */
[----:B------:R-:W-:Y:S02]  /*43550*/  IMAD.MOV.U32 R4, RZ, RZ, R3 ;  /* 0x000000ffff047224 */ /* 0x000fe400078e0003 */
.L_x_64836:
[----:B------:R-:W-:Y:S05]  /*43560*/  BSYNC B1 ;  /* 0x0000000000017941 */ /* 0x000fea0003800000 */
.L_x_64834:
        /* <DEDUP_REMOVED lines=9> */
.L_x_64838:
[----:B------:R-:W-:Y:S02]  /*43600*/  IMAD.MOV.U32 R39, RZ, RZ, R5 ;  /* 0x000000ffff277224 */ /* 0x000fe400078e0005 */
[----:B------:R-:W-:Y:S02]  /*43610*/  IMAD.MOV.U32 R3, RZ, RZ, R38 ;  /* 0x000000ffff037224 */ /* 0x000fe400078e0026 */
[----:B------:R-:W-:Y:S02]  /*43620*/  IMAD.MOV.U32 R5, RZ, RZ, R2 ;  /* 0x000000ffff057224 */ /* 0x000fe400078e0002 */
[----:B------:R-:W-:Y:S02]  /*43630*/  IMAD.MOV.U32 R38, RZ, RZ, R17 ;  /* 0x000000ffff267224 */ /* 0x000fe400078e0011 */
.L_x_64839:
[----:B------:R-:W-:Y:S05]  /*43640*/  BSYNC B1 ;  /* 0x0000000000017941 */ /* 0x000fea0003800000 */
.L_x_64837:
        /* <DEDUP_REMOVED lines=9> */
.L_x_64841:
[----:B------:R-:W-:Y:S02]  /*436e0*/  IMAD.MOV.U32 R2, RZ, RZ, R39 ;  /* 0x000000ffff027224 */ /* 0x000fe400078e0027 */
[----:B------:R-:W-:Y:S02]  /*436f0*/  IMAD.MOV.U32 R17, RZ, RZ, R3 ;  /* 0x000000ffff117224 */ /* 0x000fe400078e0003 */
[----:B------:R-:W-:Y:S02]  /*43700*/  IMAD.MOV.U32 R39, RZ, RZ, R56 ;  /* 0x000000ffff277224 */ /* 0x000fe400078e0038 */
[----:B------:R-:W-:Y:S02]  /*43710*/  IMAD.MOV.U32 R3, RZ, RZ, R16 ;  /* 0x000000ffff037224 */ /* 0x000fe400078e0010 */
.L_x_64842:
[----:B------:R-:W-:Y:S05]  /*43720*/  BSYNC B1 ;  /* 0x0000000000017941 */ /* 0x000fea0003800000 */
.L_x_64840:
        /* <DEDUP_REMOVED lines=9> */
.L_x_64844:
[----:B------:R-:W-:Y:S01]  /*437c0*/  MOV R40, R2 ;  /* 0x0000000200287202 */ /* 0x000fe20000000f00 */
[----:B------:R-:W-:Y:S02]  /*437d0*/  IMAD.MOV.U32 R16, RZ, RZ, R17 ;  /* 0x000000ffff107224 */ /* 0x000fe400078e0011 */
[----:B------:R-:W-:Y:S02]  /*437e0*/  IMAD.MOV.U32 R2, RZ, RZ, R19 ;  /* 0x000000ffff027224 */ /* 0x000fe400078e0013 */
[----:B------:R-:W-:Y:S02]  /*437f0*/  IMAD.MOV.U32 R17, RZ, RZ, R18 ;  /* 0x000000ffff117224 */ /* 0x000fe400078e0012 */
.L_x_64845:
[----:B------:R-:W-:Y:S05]  /*43800*/  BSYNC B1 ;  /* 0x0000000000017941 */ /* 0x000fea0003800000 */
.L_x_64843:
        /* <DEDUP_REMOVED lines=9> */
.L_x_64847:
[----:B------:R-:W-:Y:S01]  /*438a0*/  IMAD.MOV.U32 R19, RZ, RZ, R40 ;  /* 0x000000ffff137224 */ /* 0x000fe200078e0028 */
[----:B------:R-:W-:Y:S01]  /*438b0*/  MOV R18, R16 ;  /* 0x0000001000127202 */ /* 0x000fe20000000f00 */
[----:B------:R-:W-:Y:S02]  /*438c0*/  IMAD.MOV.U32 R40, RZ, RZ, R35 ;  /* 0x000000ffff287224 */ /* 0x000fe400078e0023 */
[----:B------:R-:W-:Y:S02]  /*438d0*/  IMAD.MOV.U32 R16, RZ, RZ, R33 ;  /* 0x000000ffff107224 */ /* 0x000fe400078e0021 */
.L_x_64848:
[----:B------:R-:W-:Y:S05]  /*438e0*/  BSYNC B1 ;  /* 0x0000000000017941 */ /* 0x000fea0003800000 */
.L_x_64846:
        /* <DEDUP_REMOVED lines=9> */
.L_x_64850:
[----:B------:R-:W-:Y:S01]  /*43980*/  IMAD.MOV.U32 R35, RZ, RZ, R19 ;  /* 0x000000ffff237224 */ /* 0x000fe200078e0013 */
[----:B------:R-:W-:Y:S01]  /*43990*/  MOV R19, R14 ;  /* 0x0000000e00137202 */ /* 0x000fe20000000f00 */
[----:B------:R-:W-:Y:S02]  /*439a0*/  IMAD.MOV.U32 R33, RZ, RZ, R18 ;  /* 0x000000ffff217224 */ /* 0x000fe400078e0012 */
[----:B------:R-:W-:Y:S02]  /*439b0*/  IMAD.MOV.U32 R18, RZ, RZ, R13 ;  /* 0x000000ffff127224 */ /* 0x000fe400078e000d */
.L_x_64851:
[----:B------:R-:W-:Y:S05]  /*439c0*/  BSYNC B1 ;  /* 0x0000000000017941 */ /* 0x000fea0003800000 */
.L_x_64849:
        /* <DEDUP_REMOVED lines=16> */
.L_x_64853:
[----:B------:R-:W-:Y:S01]  /*43ad0*/  IMAD.MOV.U32 R30, RZ, RZ, R57 ;  /* 0x000000ffff1e7224 */ /* 0x000fe200078e0039 */
[----:B------:R-:W-:Y:S01]  /*43ae0*/  MOV R14, R15 ;  /* 0x0000000f000e7202 */ /* 0x000fe20000000f00 */
[----:B------:R-:W-:Y:S02]  /*43af0*/  IMAD.MOV.U32 R57, RZ, RZ, R32 ;  /* 0x000000ffff397224 */ /* 0x000fe400078e0020 */
[----:B------:R-:W-:Y:S02]  /*43b00*/  IMAD.MOV.U32 R15, RZ, RZ, R12 ;  /* 0x000000ffff0f7224 */ /* 0x000fe400078e000c */
.L_x_64854:
[----:B------:R-:W-:Y:S05]  /*43b10*/  BSYNC B1 ;  /* 0x0000000000017941 */ /* 0x000fea0003800000 */
.L_x_64852:
        /* <DEDUP_REMOVED lines=9> */
.L_x_64856:
[----:B------:R-:W-:Y:S01]  /*43bb0*/  IMAD.MOV.U32 R21, RZ, RZ, R30 ;  /* 0x000000ffff157224 */ /* 0x000fe200078e001e */
[----:B------:R-:W-:Y:S01]  /*43bc0*/  MOV R30, R37 ;  /* 0x00000025001e7202 */ /* 0x000fe20000000f00 */
[----:B------:R-:W-:Y:S02]  /*43bd0*/  IMAD.MOV.U32 R13, RZ, RZ, R14 ;  /* 0x000000ffff0d7224 */ /* 0x000fe400078e000e */
[----:B------:R-:W-:Y:S02]  /*43be0*/  IMAD.MOV.U32 R14, RZ, RZ, R23 ;  /* 0x000000ffff0e7224 */ /* 0x000fe400078e0017 */
.L_x_64857:
[----:B------:R-:W-:Y:S05]  /*43bf0*/  BSYNC B1 ;  /* 0x0000000000017941 */ /* 0x000fea0003800000 */
.L_x_64855:
        /* <DEDUP_REMOVED lines=9> */
.L_x_64859:
[----:B------:R-:W-:Y:S02]  /*43c90*/  IMAD.MOV.U32 R32, RZ, RZ, R21 ;  /* 0x000000ffff207224 */ /* 0x000fe400078e0015 */
[----:B------:R-:W-:Y:S01]  /*43ca0*/  IMAD.MOV.U32 R12, RZ, RZ, R13 ;  /* 0x000000ffff0c7224 */ /* 0x000fe200078e000d */
[----:B------:R-:W-:Y:S01]  /*43cb0*/  MOV R13, R10 ;  /* 0x0000000a000d7202 */ /* 0x000fe20000000f00 */
[----:B------:R-:W-:Y:S02]  /*43cc0*/  IMAD.MOV.U32 R21, RZ, RZ, R34 ;  /* 0x000000ffff157224 */ /* 0x000fe400078e0022 */
.L_x_64860:
[----:B------:R-:W-:Y:S05]  /*43cd0*/  BSYNC B1 ;  /* 0x0000000000017941 */ /* 0x000fea0003800000 */
.L_x_64858:
        /* <DEDUP_REMOVED lines=9> */
.L_x_64862:
[----:B------:R-:W-:Y:S02]  /*43d70*/  IMAD.MOV.U32 R37, RZ, RZ, R32 ;  /* 0x000000ffff257224 */ /* 0x000fe400078e0020 */
[----:B------:R-:W-:Y:S02]  /*43d80*/  IMAD.MOV.U32 R23, RZ, RZ, R12 ;  /* 0x000000ffff177224 */ /* 0x000fe400078e000c */
[----:B------:R-:W-:Y:S02]  /*43d90*/  IMAD.MOV.U32 R32, RZ, RZ, R25 ;  /* 0x000000ffff207224 */ /* 0x000fe400078e0019 */
[----:B------:R-:W-:Y:S02]  /*43da0*/  IMAD.MOV.U32 R12, RZ, RZ, R11 ;  /* 0x000000ffff0c7224 */ /* 0x000fe400078e000b */
.L_x_64863:
[----:B------:R-:W-:Y:S05]  /*43db0*/  BSYNC B1 ;  /* 0x0000000000017941 */ /* 0x000fea0003800000 */
.L_x_64861:
        /* <DEDUP_REMOVED lines=9> */
.L_x_64865:
[----:B------:R-:W-:Y:S02]  /*43e50*/  IMAD.MOV.U32 R11, RZ, RZ, R37 ;  /* 0x000000ffff0b7224 */ /* 0x000fe400078e0025 */
[----:B------:R-:W-:Y:S02]  /*43e60*/  IMAD.MOV.U32 R10, RZ, RZ, R23 ;  /* 0x000000ffff0a7224 */ /* 0x000fe400078e0017 */
[----:B------:R-:W-:Y:S02]  /*43e70*/  IMAD.MOV.U32 R37, RZ, RZ, R46 ;  /* 0x000000ffff257224 */ /* 0x000fe400078e002e */
[----:B------:R-:W-:Y:S02]  /*43e80*/  IMAD.MOV.U32 R23, RZ, RZ, R36 ;  /* 0x000000ffff177224 */ /* 0x000fe400078e0024 */
.L_x_64866:
[----:B------:R-:W-:Y:S05]  /*43e90*/  BSYNC B1 ;  /* 0x0000000000017941 */ /* 0x000fea0003800000 */
.L_x_64864:
        /* <DEDUP_REMOVED lines=9> */
.L_x_64868:
[----:B------:R-:W-:Y:S02]  /*43f30*/  IMAD.MOV.U32 R36, RZ, RZ, R11 ;  /* 0x000000ffff247224 */ /* 0x000fe400078e000b */
[----:B------:R-:W-:Y:S02]  /*43f40*/  IMAD.MOV.U32 R34, RZ, RZ, R10 ;  /* 0x000000ffff227224 */ /* 0x000fe400078e000a */
[----:B------:R-:W-:Y:S02]  /*43f50*/  IMAD.MOV.U32 R11, RZ, RZ, R8 ;  /* 0x000000ffff0b7224 */ /* 0x000fe400078e0008 */
[----:B------:R-:W-:Y:S02]  /*43f60*/  IMAD.MOV.U32 R10, RZ, RZ, R9 ;  /* 0x000000ffff0a7224 */ /* 0x000fe400078e0009 */
.L_x_64869:
[----:B------:R-:W-:Y:S05]  /*43f70*/  BSYNC B1 ;  /* 0x0000000000017941 */ /* 0x000fea0003800000 */
.L_x_64867:
        /* <DEDUP_REMOVED lines=9> */
.L_x_64871:
[----:B------:R-:W-:Y:S01]  /*44010*/  MOV R9, R36 ;  /* 0x0000002400097202 */ /* 0x000fe20000000f00 */
[----:B------:R-:W-:Y:S02]  /*44020*/  IMAD.MOV.U32 R8, RZ, RZ, R34 ;  /* 0x000000ffff087224 */ /* 0x000fe400078e0022 */
[----:B------:R-:W-:Y:S02]  /*44030*/  IMAD.MOV.U32 R36, RZ, RZ, R27 ;  /* 0x000000ffff247224 */ /* 0x000fe400078e001b */
[----:B------:R-:W-:Y:S02]  /*44040*/  IMAD.MOV.U32 R34, RZ, RZ, R7 ;  /* 0x000000ffff227224 */ /* 0x000fe400078e0007 */
.L_x_64872:
[----:B------:R-:W-:Y:S05]  /*44050*/  BSYNC B1 ;  /* 0x0000000000017941 */ /* 0x000fea0003800000 */
.L_x_64870:
        /* <DEDUP_REMOVED lines=9> */
.L_x_64874:
[----:B------:R-:W-:Y:S01]  /*440f0*/  IMAD.MOV.U32 R42, RZ, RZ, R9 ;  /* 0x000000ffff2a7224 */ /* 0x000fe200078e0009 */
[----:B------:R-:W-:Y:S01]  /*44100*/  MOV R7, R8 ;  /* 0x0000000800077202 */ /* 0x000fe20000000f00 */
[----:B------:R-:W-:Y:S02]  /*44110*/  IMAD.MOV.U32 R9, RZ, RZ, R6 ;  /* 0x000000ffff097224 */ /* 0x000fe400078e0006 */
[----:B------:R-:W-:Y:S02]  /*44120*/  IMAD.MOV.U32 R8, RZ, RZ, R29 ;  /* 0x000000ffff087224 */ /* 0x000fe400078e001d */
.L_x_64875:
[----:B------:R-:W-:Y:S05]  /*44130*/  BSYNC B1 ;  /* 0x0000000000017941 */ /* 0x000fea0003800000 */
.L_x_64873:
        /* <DEDUP_REMOVED lines=9> */
.L_x_64877:
[----:B------:R-:W-:Y:S01]  /*441d0*/  IMAD.MOV.U32 R6, RZ, RZ, R42 ;  /* 0x000000ffff067224 */ /* 0x000fe200078e002a */
[----:B------:R-:W-:Y:S01]  /*441e0*/  MOV R42, R31 ;  /* 0x0000001f002a7202 */ /* 0x000fe20000000f00 */
[----:B------:R-:W-:Y:S02]  /*441f0*/  IMAD.MOV.U32 R25, RZ, RZ, R7 ;  /* 0x000000ffff197224 */ /* 0x000fe400078e0007 */
[----:B------:R-:W-:Y:S02]  /*44200*/  IMAD.MOV.U32 R7, RZ, RZ, R4 ;  /* 0x000000ffff077224 */ /* 0x000fe400078e0004 */
.L_x_64878:
[----:B------:R-:W-:Y:S05]  /*44210*/  BSYNC B1 ;  /* 0x0000000000017941 */ /* 0x000fea0003800000 */
.L_x_64876:
        /* <DEDUP_REMOVED lines=9> */
.L_x_64880:
[----:B------:R-:W-:Y:S02]  /*442b0*/  IMAD.MOV.U32 R44, RZ, RZ, R6 ;  /* 0x000000ffff2c7224 */ /* 0x000fe400078e0006 */
[----:B------:R-:W-:Y:S01]  /*442c0*/  IMAD.MOV.U32 R4, RZ, RZ, R25 ;  /* 0x000000ffff047224 */ /* 0x000fe200078e0019 */
[----:B------:R-:W-:Y:S01]  /*442d0*/  MOV R25, R38 ;  /* 0x0000002600197202 */ /* 0x000fe20000000f00 */
[----:B------:R-:W-:Y:S02]  /*442e0*/  IMAD.MOV.U32 R6, RZ, RZ, R5 ;  /* 0x000000ffff067224 */ /* 0x000fe400078e0005 */
.L_x_64881:
[----:B------:R-:W-:Y:S05]  /*442f0*/  BSYNC B1 ;  /* 0x0000000000017941 */ /* 0x000fea0003800000 */
.L_x_64879:
        /* <DEDUP_REMOVED lines=9> */
.L_x_64883:
[----:B------:R-:W-:Y:S02]  /*44390*/  IMAD.MOV.U32 R5, RZ, RZ, R44 ;  /* 0x000000ffff057224 */ /* 0x000fe400078e002c */
[----:B------:R-:W-:Y:S02]  /*443a0*/  IMAD.MOV.U32 R38, RZ, RZ, R4 ;  /* 0x000000ffff267224 */ /* 0x000fe400078e0004 */
[----:B------:R-:W-:Y:S02]  /*443b0*/  IMAD.MOV.U32 R44, RZ, RZ, R39 ;  /* 0x000000ffff2c7224 */ /* 0x000fe400078e0027 */
[----:B------:R-:W-:Y:S02]  /*443c0*/  IMAD.MOV.U32 R4, RZ, RZ, R3 ;  /* 0x000000ffff047224 */ /* 0x000fe400078e0003 */
.L_x_64884:
[----:B------:R-:W-:Y:S05]  /*443d0*/  BSYNC B1 ;  /* 0x0000000000017941 */ /* 0x000fea0003800000 */
.L_x_64882:
        /* <DEDUP_REMOVED lines=9> */
.L_x_64886:
[----:B------:R-:W-:Y:S02]  /*44470*/  IMAD.MOV.U32 R27, RZ, RZ, R5 ;  /* 0x000000ffff1b7224 */ /* 0x000fe400078e0005 */
[----:B------:R-:W-:Y:S02]  /*44480*/  IMAD.MOV.U32 R3, RZ, RZ, R38 ;  /* 0x000000ffff037224 */ /* 0x000fe400078e0026 */
[----:B------:R-:W-:Y:S02]  /*44490*/  IMAD.MOV.U32 R5, RZ, RZ, R2 ;  /* 0x000000ffff057224 */ /* 0x000fe400078e0002 */
[----:B------:R-:W-:Y:S02]  /*444a0*/  IMAD.MOV.U32 R38, RZ, RZ, R17 ;  /* 0x000000ffff267224 */ /* 0x000fe400078e0011 */
.L_x_64887:
[----:B------:R-:W-:Y:S05]  /*444b0*/  BSYNC B1 ;  /* 0x0000000000017941 */ /* 0x000fea0003800000 */
.L_x_64885:
        /* <DEDUP_REMOVED lines=9> */
.L_x_64889:
[----:B------:R-:W-:Y:S02]  /*44550*/  IMAD.MOV.U32 R2, RZ, RZ, R27 ;  /* 0x000000ffff027224 */ /* 0x000fe400078e001b */
[----:B------:R-:W-:Y:S02]  /*44560*/  IMAD.MOV.U32 R17, RZ, RZ, R3 ;  /* 0x000000ffff117224 */ /* 0x000fe400078e0003 */
[----:B------:R-:W-:Y:S02]  /*44570*/  IMAD.MOV.U32 R27, RZ, RZ, R40 ;  /* 0x000000ffff1b7224 */ /* 0x000fe400078e0028 */
[----:B------:R-:W-:Y:S02]  /*44580*/  IMAD.MOV.U32 R3, RZ, RZ, R16 ;  /* 0x000000ffff037224 */ /* 0x000fe400078e0010 */
.L_x_64890:
[----:B------:R-:W-:Y:S05]  /*44590*/  BSYNC B1 ;  /* 0x0000000000017941 */ /* 0x000fea0003800000 */
.L_x_64888:
        /* <DEDUP_REMOVED lines=9> */
.L_x_64892:
[----:B------:R-:W-:Y:S01]  /*44630*/  MOV R40, R2 ;  /* 0x0000000200287202 */ /* 0x000fe20000000f00 */
[----:B------:R-:W-:Y:S02]  /*44640*/  IMAD.MOV.U32 R16, RZ, RZ, R17 ;  /* 0x000000ffff107224 */ /* 0x000fe400078e0011 */
[----:B------:R-:W-:Y:S02]  /*44650*/  IMAD.MOV.U32 R2, RZ, RZ, R19 ;  /* 0x000000ffff027224 */ /* 0x000fe400078e0013 */
[----:B------:R-:W-:Y:S02]  /*44660*/  IMAD.MOV.U32 R17, RZ, RZ, R18 ;  /* 0x000000ffff117224 */ /* 0x000fe400078e0012 */
.L_x_64893:
[----:B------:R-:W-:Y:S05]  /*44670*/  BSYNC B1 ;  /* 0x0000000000017941 */ /* 0x000fea0003800000 */
.L_x_64891:
        /* <DEDUP_REMOVED lines=9> */
.L_x_64895:
[----:B------:R-:W-:Y:S01]  /*44710*/  IMAD.MOV.U32 R19, RZ, RZ, R40 ;  /* 0x000000ffff137224 */ /* 0x000fe200078e0028 */
[----:B------:R-:W-:Y:S01]  /*44720*/  MOV R18, R16 ;  /* 0x0000001000127202 */ /* 0x000fe20000000f00 */
[----:B------:R-:W-:Y:S02]  /*44730*/  IMAD.MOV.U32 R40, RZ, RZ, R35 ;  /* 0x000000ffff287224 */ /* 0x000fe400078e0023 */
[----:B------:R-:W-:Y:S02]  /*44740*/  IMAD.MOV.U32 R16, RZ, RZ, R33 ;  /* 0x000000ffff107224 */ /* 0x000fe400078e0021 */
.L_x_64896:
[----:B------:R-:W-:Y:S05]  /*44750*/  BSYNC B1 ;  /* 0x0000000000017941 */ /* 0x000fea0003800000 */
.L_x_64894:
        /* <DEDUP_REMOVED lines=16> */
.L_x_64898:
[----:B------:R-:W-:Y:S01]  /*44860*/  MOV R28, R57 ;  /* 0x00000039001c7202 */ /* 0x000fe20000000f00 */
[----:B------:R-:W-:Y:S02]  /*44870*/  IMAD.MOV.U32 R46, RZ, RZ, R15 ;  /* 0x000000ffff2e7224 */ /* 0x000fe400078e000f */
[----:B------:R-:W-:Y:S02]  /*44880*/  IMAD.MOV.U32 R57, RZ, RZ, R30 ;  /* 0x000000ffff397224 */ /* 0x000fe400078e001e */
[----:B------:R-:W-:Y:S02]  /*44890*/  IMAD.MOV.U32 R15, RZ, RZ, R14 ;  /* 0x000000ffff0f7224 */ /* 0x000fe400078e000e */
.L_x_64899:
[----:B------:R-:W-:Y:S05]  /*448a0*/  BSYNC B1 ;  /* 0x0000000000017941 */ /* 0x000fea0003800000 */
.L_x_64897:
        /* <DEDUP_REMOVED lines=9> */
.L_x_64901:
[----:B------:R-:W-:Y:S01]  /*44940*/  IMAD.MOV.U32 R29, RZ, RZ, R28 ;  /* 0x000000ffff1d7224 */ /* 0x000fe200078e001c */
[----:B------:R-:W-:Y:S01]  /*44950*/  MOV R31, R46 ;  /* 0x0000002e001f7202 */ /* 0x000fe20000000f00 */
[----:B------:R-:W-:Y:S02]  /*44960*/  IMAD.MOV.U32 R28, RZ, RZ, R21 ;  /* 0x000000ffff1c7224 */ /* 0x000fe400078e0015 */
[----:B------:R-:W-:Y:S02]  /*44970*/  IMAD.MOV.U32 R46, RZ, RZ, R13 ;  /* 0x000000ffff2e7224 */ /* 0x000fe400078e000d */
.L_x_64902:
[----:B------:R-:W-:Y:S05]  /*44980*/  BSYNC B1 ;  /* 0x0000000000017941 */ /* 0x000fea0003800000 */
.L_x_64900:
        /* <DEDUP_REMOVED lines=9> */
.L_x_64904:
[----:B------:R-:W-:Y:S01]  /*44a20*/  IMAD.MOV.U32 R14, RZ, RZ, R29 ;  /* 0x000000ffff0e7224 */ /* 0x000fe200078e001d */
[----:B------:R-:W-:Y:S01]  /*44a30*/  MOV R29, R32 ;  /* 0x00000020001d7202 */ /* 0x000fe20000000f00 */
[----:B------:R-:W-:Y:S02]  /*44a40*/  IMAD.MOV.U32 R30, RZ, RZ, R31 ;  /* 0x000000ffff1e7224 */ /* 0x000fe400078e001f */
[----:B------:R-:W-:Y:S02]  /*44a50*/  IMAD.MOV.U32 R31, RZ, RZ, R12 ;  /* 0x000000ffff1f7224 */ /* 0x000fe400078e000c */
.L_x_64905:
[----:B------:R-:W-:Y:S05]  /*44a60*/  BSYNC B1 ;  /* 0x0000000000017941 */ /* 0x000fea0003800000 */
.L_x_64903:
        /* <DEDUP_REMOVED lines=9> */
.L_x_64907:
[----:B------:R-:W-:Y:S02]  /*44b00*/  IMAD.MOV.U32 R12, RZ, RZ, R14 ;  /* 0x000000ffff0c7224 */ /* 0x000fe400078e000e */
[----:B------:R-:W-:Y:S01]  /*44b10*/  IMAD.MOV.U32 R13, RZ, RZ, R30 ;  /* 0x000000ffff0d7224 */ /* 0x000fe200078e001e */
[----:B------:R-:W-:Y:S01]  /*44b20*/  MOV R30, R23 ;  /* 0x00000017001e7202 */ /* 0x000fe20000000f00 */
[----:B------:R-:W-:Y:S02]  /*44b30*/  IMAD.MOV.U32 R14, RZ, RZ, R37 ;  /* 0x000000ffff0e7224 */ /* 0x000fe400078e0025 */
.L_x_64908:
[----:B------:R-:W-:Y:S05]  /*44b40*/  BSYNC B1 ;  /* 0x0000000000017941 */ /* 0x000fea0003800000 */
.L_x_64906:
        /* <DEDUP_REMOVED lines=9> */
.L_x_64910:
[----:B------:R-:W-:Y:S02]  /*44be0*/  IMAD.MOV.U32 R21, RZ, RZ, R12 ;  /* 0x000000ffff157224 */ /* 0x000fe400078e000c */
[----:B------:R-:W-:Y:S02]  /*44bf0*/  IMAD.MOV.U32 R23, RZ, RZ, R13 ;  /* 0x000000ffff177224 */ /* 0x000fe400078e000d */
[----:B------:R-:W-:Y:S02]  /*44c00*/  IMAD.MOV.U32 R12, RZ, RZ, R11 ;  /* 0x000000ffff0c7224 */ /* 0x000fe400078e000b */
[----:B------:R-:W-:Y:S02]  /*44c10*/  IMAD.MOV.U32 R13, RZ, RZ, R10 ;  /* 0x000000ffff0d7224 */ /* 0x000fe400078e000a */
.L_x_64911:
[----:B------:R-:W-:Y:S05]  /*44c20*/  BSYNC B1 ;  /* 0x0000000000017941 */ /* 0x000fea0003800000 */
.L_x_64909:
        /* <DEDUP_REMOVED lines=9> */
.L_x_64913:
[----:B------:R-:W-:Y:S02]  /*44cc0*/  IMAD.MOV.U32 R10, RZ, RZ, R21 ;  /* 0x000000ffff0a7224 */ /* 0x000fe400078e0015 */
[----:B------:R-:W-:Y:S02]  /*44cd0*/  IMAD.MOV.U32 R11, RZ, RZ, R23 ;  /* 0x000000ffff0b7224 */ /* 0x000fe400078e0017 */
[----:B------:R-:W-:Y:S02]  /*44ce0*/  IMAD.MOV.U32 R21, RZ, RZ, R36 ;  /* 0x000000ffff157224 */ /* 0x000fe400078e0024 */
[----:B------:R-:W-:Y:S02]  /*44cf0*/  IMAD.MOV.U32 R23, RZ, RZ, R34 ;  /* 0x000000ffff177224 */ /* 0x000fe400078e0022 */
.L_x_64914:
[----:B------:R-:W-:Y:S05]  /*44d00*/  BSYNC B1 ;  /* 0x0000000000017941 */ /* 0x000fea0003800000 */
.L_x_64912:
        /* <DEDUP_REMOVED lines=9> */
.L_x_64916:
[----:B------:R-:W-:Y:S02]  /*44da0*/  IMAD.MOV.U32 R33, RZ, RZ, R10 ;  /* 0x000000ffff217224 */ /* 0x000fe400078e000a */
[----:B------:R-:W-:Y:S02]  /*44db0*/  IMAD.MOV.U32 R32, RZ, RZ, R11 ;  /* 0x000000ffff207224 */ /* 0x000fe400078e000b */
[----:B------:R-:W-:Y:S02]  /*44dc0*/  IMAD.MOV.U32 R10, RZ, RZ, R9 ;  /* 0x000000ffff0a7224 */ /* 0x000fe400078e0009 */
[----:B------:R-:W-:Y:S02]  /*44dd0*/  IMAD.MOV.U32 R11, RZ, RZ, R8 ;  /* 0x000000ffff0b7224 */ /* 0x000fe400078e0008 */
.L_x_64917:
[----:B------:R-:W-:Y:S05]  /*44de0*/  BSYNC B1 ;  /* 0x0000000000017941 */ /* 0x000fea0003800000 */
.L_x_64915:
        /* <DEDUP_REMOVED lines=9> */
.L_x_64919:
[----:B------:R-:W-:Y:S01]  /*44e80*/  MOV R9, R33 ;  /* 0x0000002100097202 */ /* 0x000fe20000000f00 */
[----:B------:R-:W-:Y:S02]  /*44e90*/  IMAD.MOV.U32 R8, RZ, RZ, R32 ;  /* 0x000000ffff087224 */ /* 0x000fe400078e0020 */
[----:B------:R-:W-:Y:S02]  /*44ea0*/  IMAD.MOV.U32 R33, RZ, RZ, R42 ;  /* 0x000000ffff217224 */ /* 0x000fe400078e002a */
[----:B------:R-:W-:Y:S02]  /*44eb0*/  IMAD.MOV.U32 R32, RZ, RZ, R7 ;  /* 0x000000ffff207224 */ /* 0x000fe400078e0007 */
.L_x_64920:
[----:B------:R-:W-:Y:S05]  /*44ec0*/  BSYNC B1 ;  /* 0x0000000000017941 */ /* 0x000fea0003800000 */
.L_x_64918:
        /* <DEDUP_REMOVED lines=9> */
.L_x_64922:
[----:B------:R-:W-:Y:S01]  /*44f60*/  IMAD.MOV.U32 R7, RZ, RZ, R9 ;  /* 0x000000ffff077224 */ /* 0x000fe200078e0009 */
[----:B------:R-:W-:Y:S01]  /*44f70*/  MOV R35, R8 ;  /* 0x0000000800237202 */ /* 0x000fe20000000f00 */
[----:B------:R-:W-:Y:S02]  /*44f80*/  IMAD.MOV.U32 R9, RZ, RZ, R6 ;  /* 0x000000ffff097224 */ /* 0x000fe400078e0006 */
[----:B------:R-:W-:Y:S02]  /*44f90*/  IMAD.MOV.U32 R8, RZ, RZ, R25 ;  /* 0x000000ffff087224 */ /* 0x000fe400078e0019 */
.L_x_64923:
[----:B------:R-:W-:Y:S05]  /*44fa0*/  BSYNC B1 ;  /* 0x0000000000017941 */ /* 0x000fea0003800000 */
.L_x_64921:
        /* <DEDUP_REMOVED lines=9> */
.L_x_64925:
[----:B------:R-:W-:Y:S01]  /*45040*/  IMAD.MOV.U32 R6, RZ, RZ, R7 ;  /* 0x000000ffff067224 */ /* 0x000fe200078e0007 */
[----:B------:R-:W-:Y:S01]  /*45050*/  MOV R7, R44 ;  /* 0x0000002c00077202 */ /* 0x000fe20000000f00 */
[----:B------:R-:W-:Y:S02]  /*45060*/  IMAD.MOV.U32 R25, RZ, RZ, R35 ;  /* 0x000000ffff197224 */ /* 0x000fe400078e0023 */
[----:B------:R-:W-:Y:S02]  /*45070*/  IMAD.MOV.U32 R35, RZ, RZ, R4 ;  /* 0x000000ffff237224 */ /* 0x000fe400078e0004 */
.L_x_64926:
[----:B------:R-:W-:Y:S05]  /*45080*/  BSYNC B1 ;  /* 0x0000000000017941 */ /* 0x000fea0003800000 */
.L_x_64924:
        /* <DEDUP_REMOVED lines=9> */
.L_x_64928:
[----:B------:R-:W-:Y:S02]  /*45120*/  IMAD.MOV.U32 R4, RZ, RZ, R6 ;  /* 0x000000ffff047224 */ /* 0x000fe400078e0006 */
[----:B------:R-:W-:Y:S01]  /*45130*/  IMAD.MOV.U32 R34, RZ, RZ, R25 ;  /* 0x000000ffff227224 */ /* 0x000fe200078e0019 */
[----:B------:R-:W-:Y:S01]  /*45140*/  MOV R25, R38 ;  /* 0x0000002600197202 */ /* 0x000fe20000000f00 */
[----:B------:R-:W-:Y:S02]  /*45150*/  IMAD.MOV.U32 R6, RZ, RZ, R5 ;  /* 0x000000ffff067224 */ /* 0x000fe400078e0005 */
.L_x_64929:
[----:B------:R-:W-:Y:S05]  /*45160*/  BSYNC B1 ;  /* 0x0000000000017941 */ /* 0x000fea0003800000 */
.L_x_64927:
        /* <DEDUP_REMOVED lines=9> */
.L_x_64931:
[----:B------:R-:W-:Y:S02]  /*45200*/  IMAD.MOV.U32 R5, RZ, RZ, R4 ;  /* 0x000000ffff057224 */ /* 0x000fe400078e0004 */
[----:B------:R-:W-:Y:S02]  /*45210*/  IMAD.MOV.U32 R36, RZ, RZ, R34 ;  /* 0x000000ffff247224 */ /* 0x000fe400078e0022 */
[----:B------:R-:W-:Y:S02]  /*45220*/  IMAD.MOV.U32 R4, RZ, RZ, R27 ;  /* 0x000000ffff047224 */ /* 0x000fe400078e001b */
[----:B------:R-:W-:Y:S02]  /*45230*/  IMAD.MOV.U32 R34, RZ, RZ, R3 ;  /* 0x000000ffff227224 */ /* 0x000fe400078e0003 */
.L_x_64932:
[----:B------:R-:W-:Y:S05]  /*45240*/  BSYNC B1 ;  /* 0x0000000000017941 */ /* 0x000fea0003800000 */
.L_x_64930:
        /* <DEDUP_REMOVED lines=9> */
.L_x_64934:
[----:B------:R-:W-:Y:S02]  /*452e0*/  IMAD.MOV.U32 R3, RZ, RZ, R5 ;  /* 0x000000ffff037224 */ /* 0x000fe400078e0005 */
[----:B------:R-:W-:Y:S02]  /*452f0*/  IMAD.MOV.U32 R27, RZ, RZ, R36 ;  /* 0x000000ffff1b7224 */ /* 0x000fe400078e0024 */
[----:B------:R-:W-:Y:S02]  /*45300*/  IMAD.MOV.U32 R5, RZ, RZ, R2 ;  /* 0x000000ffff057224 */ /* 0x000fe400078e0002 */
[----:B------:R-:W-:Y:S02]  /*45310*/  IMAD.MOV.U32 R36, RZ, RZ, R17 ;  /* 0x000000ffff247224 */ /* 0x000fe400078e0011 */
.L_x_64935:
[----:B------:R-:W-:Y:S05]  /*45320*/  BSYNC B1 ;  /* 0x0000000000017941 */ /* 0x000fea0003800000 */
.L_x_64933:
        /* <DEDUP_REMOVED lines=9> */
.L_x_64937:
[----:B------:R-:W-:Y:S02]  /*453c0*/  IMAD.MOV.U32 R2, RZ, RZ, R3 ;  /* 0x000000ffff027224 */ /* 0x000fe400078e0003 */
[----:B------:R-:W-:Y:S02]  /*453d0*/  IMAD.MOV.U32 R17, RZ, RZ, R27 ;  /* 0x000000ffff117224 */ /* 0x000fe400078e001b */
[----:B------:R-:W-:Y:S02]  /*453e0*/  IMAD.MOV.U32 R3, RZ, RZ, R40 ;  /* 0x000000ffff037224 */ /* 0x000fe400078e0028 */
[----:B------:R-:W-:Y:S02]  /*453f0*/  IMAD.MOV.U32 R27, RZ, RZ, R16 ;  /* 0x000000ffff1b7224 */ /* 0x000fe400078e0010 */
.L_x_64938:
[----:B------:R-:W-:Y:S05]  /*45400*/  BSYNC B1 ;  /* 0x0000000000017941 */ /* 0x000fea0003800000 */
.L_x_64936:
        /* <DEDUP_REMOVED lines=9> */
.L_x_64940:
[----:B------:R-:W-:Y:S01]  /*454a0*/  MOV R16, R2 ;  /* 0x0000000200107202 */ /* 0x000fe20000000f00 */
[----:B------:R-:W-:Y:S02]  /*454b0*/  IMAD.MOV.U32 R37, RZ, RZ, R17 ;  /* 0x000000ffff257224 */ /* 0x000fe400078e0011 */
[----:B------:R-:W-:Y:S02]  /*454c0*/  IMAD.MOV.U32 R2, RZ, RZ, R19 ;  /* 0x000000ffff027224 */ /* 0x000fe400078e0013 */
[----:B------:R-:W-:Y:S02]  /*454d0*/  IMAD.MOV.U32 R17, RZ, RZ, R18 ;  /* 0x000000ffff117224 */ /* 0x000fe400078e0012 */
.L_x_64941:
[----:B------:R-:W-:Y:S05]  /*454e0*/  BSYNC B1 ;  /* 0x0000000000017941 */ /* 0x000fea0003800000 */
.L_x_64939:
        /* <DEDUP_REMOVED lines=16> */
.L_x_64943:
[----:B------:R-:W-:Y:S02]  /*455f0*/  IMAD.MOV.U32 R18, RZ, RZ, R57 ;  /* 0x000000ffff127224 */ /* 0x000fe400078e0039 */
[----:B------:R-:W-:Y:S02]  /*45600*/  IMAD.MOV.U32 R26, RZ, RZ, R15 ;  /* 0x000000ffff1a7224 */ /* 0x000fe400078e000f */
[----:B------:R-:W-:Y:S02]  /*45610*/  IMAD.MOV.U32 R57, RZ, RZ, R28 ;  /* 0x000000ffff397224 */ /* 0x000fe400078e001c */
[----:B------:R-:W-:Y:S02]  /*45620*/  IMAD.MOV.U32 R15, RZ, RZ, R46 ;  /* 0x000000ffff0f7224 */ /* 0x000fe400078e002e */
.L_x_64944:
[----:B------:R-:W-:Y:S05]  /*45630*/  BSYNC B1 ;  /* 0x0000000000017941 */ /* 0x000fea0003800000 */
.L_x_64942:
        /* <DEDUP_REMOVED lines=9> */
.L_x_64946:
[----:B------:R-:W-:Y:S01]  /*456d0*/  MOV R19, R18 ;  /* 0x0000001200137202 */ /* 0x000fe20000000f00 */
[----:B------:R-:W-:Y:S02]  /*456e0*/  IMAD.MOV.U32 R39, RZ, RZ, R26 ;  /* 0x000000ffff277224 */ /* 0x000fe400078e001a */
[----:B------:R-:W-:Y:S02]  /*456f0*/  IMAD.MOV.U32 R18, RZ, RZ, R29 ;  /* 0x000000ffff127224 */ /* 0x000fe400078e001d */
[----:B------:R-:W-:Y:S02]  /*45700*/  IMAD.MOV.U32 R26, RZ, RZ, R31 ;  /* 0x000000ffff1a7224 */ /* 0x000fe400078e001f */
.L_x_64947:
[----:B------:R-:W-:Y:S05]  /*45710*/  BSYNC B1 ;  /* 0x0000000000017941 */ /* 0x000fea0003800000 */
.L_x_64945:
        /* <DEDUP_REMOVED lines=9> */
.L_x_64949:
[----:B------:R-:W-:Y:S01]  /*457b0*/  IMAD.MOV.U32 R29, RZ, RZ, R19 ;  /* 0x000000ffff1d7224 */ /* 0x000fe200078e0013 */
[----:B------:R-:W-:Y:S01]  /*457c0*/  MOV R28, R39 ;  /* 0x00000027001c7202 */ /* 0x000fe20000000f00 */
[----:B------:R-:W-:Y:S02]  /*457d0*/  IMAD.MOV.U32 R19, RZ, RZ, R14 ;  /* 0x000000ffff137224 */ /* 0x000fe400078e000e */
[----:B------:R-:W-:Y:S02]  /*457e0*/  IMAD.MOV.U32 R39, RZ, RZ, R30 ;  /* 0x000000ffff277224 */ /* 0x000fe400078e001e */
.L_x_64950:
[----:B------:R-:W-:Y:S05]  /*457f0*/  BSYNC B1 ;  /* 0x0000000000017941 */ /* 0x000fea0003800000 */
.L_x_64948:
        /* <DEDUP_REMOVED lines=9> */
.L_x_64952:
[----:B------:R-:W-:Y:S01]  /*45890*/  IMAD.MOV.U32 R14, RZ, RZ, R29 ;  /* 0x000000ffff0e7224 */ /* 0x000fe200078e001d */
[----:B------:R-:W-:Y:S01]  /*458a0*/  MOV R29, R12 ;  /* 0x0000000c001d7202 */ /* 0x000fe20000000f00 */
[----:B------:R-:W-:Y:S02]  /*458b0*/  IMAD.MOV.U32 R30, RZ, RZ, R28 ;  /* 0x000000ffff1e7224 */ /* 0x000fe400078e001c */
[----:B------:R-:W-:Y:S02]  /*458c0*/  IMAD.MOV.U32 R28, RZ, RZ, R13 ;  /* 0x000000ffff1c7224 */ /* 0x000fe400078e000d */
.L_x_64953:
[----:B------:R-:W-:Y:S05]  /*458d0*/  BSYNC B1 ;  /* 0x0000000000017941 */ /* 0x000fea0003800000 */
.L_x_64951:
        /* <DEDUP_REMOVED lines=9> */
.L_x_64955:
[----:B------:R-:W-:Y:S02]  /*45970*/  IMAD.MOV.U32 R13, RZ, RZ, R14 ;  /* 0x000000ffff0d7224 */ /* 0x000fe400078e000e */
[----:B------:R-:W-:Y:S01]  /*45980*/  IMAD.MOV.U32 R12, RZ, RZ, R30 ;  /* 0x000000ffff0c7224 */ /* 0x000fe200078e001e */
[----:B------:R-:W-:Y:S01]  /*45990*/  MOV R30, R23 ;  /* 0x00000017001e7202 */ /* 0x000fe20000000f00 */
[----:B------:R-:W-:Y:S02]  /*459a0*/  IMAD.MOV.U32 R14, RZ, RZ, R21 ;  /* 0x000000ffff0e7224 */ /* 0x000fe400078e0015 */
.L_x_64956:
[----:B------:R-:W-:Y:S05]  /*459b0*/  BSYNC B1 ;  /* 0x0000000000017941 */ /* 0x000fea0003800000 */
.L_x_64954:
        /* <DEDUP_REMOVED lines=9> */
.L_x_64958:
[----:B------:R-:W-:Y:S02]  /*45a50*/  IMAD.MOV.U32 R38, RZ, RZ, R13 ;  /* 0x000000ffff267224 */ /* 0x000fe400078e000d */
[----:B------:R-:W-:Y:S02]  /*45a60*/  IMAD.MOV.U32 R21, RZ, RZ, R12 ;  /* 0x000000ffff157224 */ /* 0x000fe400078e000c */
[----:B------:R-:W-:Y:S02]  /*45a70*/  IMAD.MOV.U32 R13, RZ, RZ, R10 ;  /* 0x000000ffff0d7224 */ /* 0x000fe400078e000a */
[----:B------:R-:W-:Y:S02]  /*45a80*/  IMAD.MOV.U32 R12, RZ, RZ, R11 ;  /* 0x000000ffff0c7224 */ /* 0x000fe400078e000b */
.L_x_64959:
[----:B------:R-:W-:Y:S05]  /*45a90*/  BSYNC B1 ;  /* 0x0000000000017941 */ /* 0x000fea0003800000 */
.L_x_64957:
        /* <DEDUP_REMOVED lines=9> */
.L_x_64961:
[----:B------:R-:W-:Y:S02]  /*45b30*/  IMAD.MOV.U32 R10, RZ, RZ, R38 ;  /* 0x000000ffff0a7224 */ /* 0x000fe400078e0026 */
[----:B------:R-:W-:Y:S02]  /*45b40*/  IMAD.MOV.U32 R11, RZ, RZ, R21 ;  /* 0x000000ffff0b7224 */ /* 0x000fe400078e0015 */
[----:B------:R-:W-:Y:S02]  /*45b50*/  IMAD.MOV.U32 R38, RZ, RZ, R33 ;  /* 0x000000ffff267224 */ /* 0x000fe400078e0021 */
[----:B------:R-:W-:Y:S02]  /*45b60*/  IMAD.MOV.U32 R21, RZ, RZ, R32 ;  /* 0x000000ffff157224 */ /* 0x000fe400078e0020 */
.L_x_64962:
[----:B------:R-:W-:Y:S05]  /*45b70*/  BSYNC B1 ;  /* 0x0000000000017941 */ /* 0x000fea0003800000 */
.L_x_64960:
        /* <DEDUP_REMOVED lines=9> */
.L_x_64964:
[----:B------:R-:W-:Y:S02]  /*45c10*/  IMAD.MOV.U32 R32, RZ, RZ, R10 ;  /* 0x000000ffff207224 */ /* 0x000fe400078e000a */
[----:B------:R-:W-:Y:S02]  /*45c20*/  IMAD.MOV.U32 R40, RZ, RZ, R11 ;  /* 0x000000ffff287224 */ /* 0x000fe400078e000b */
[----:B------:R-:W-:Y:S02]  /*45c30*/  IMAD.MOV.U32 R10, RZ, RZ, R9 ;  /* 0x000000ffff0a7224 */ /* 0x000fe400078e0009 */
[----:B------:R-:W-:Y:S02]  /*45c40*/  IMAD.MOV.U32 R11, RZ, RZ, R8 ;  /* 0x000000ffff0b7224 */ /* 0x000fe400078e0008 */
.L_x_64965:
[----:B------:R-:W-:Y:S05]  /*45c50*/  BSYNC B1 ;  /* 0x0000000000017941 */ /* 0x000fea0003800000 */
.L_x_64963:
        /* <DEDUP_REMOVED lines=9> */
.L_x_64967:
[----:B------:R-:W-:Y:S01]  /*45cf0*/  MOV R9, R32 ;  /* 0x0000002000097202 */ /* 0x000fe20000000f00 */
[----:B------:R-:W-:Y:S02]  /*45d00*/  IMAD.MOV.U32 R8, RZ, RZ, R40 ;  /* 0x000000ffff087224 */ /* 0x000fe400078e0028 */
[----:B------:R-:W-:Y:S02]  /*45d10*/  IMAD.MOV.U32 R32, RZ, RZ, R7 ;  /* 0x000000ffff207224 */ /* 0x000fe400078e0007 */
[----:B------:R-:W-:Y:S02]  /*45d20*/  IMAD.MOV.U32 R40, RZ, RZ, R35 ;  /* 0x000000ffff287224 */ /* 0x000fe400078e0023 */
.L_x_64968:
[----:B------:R-:W-:Y:S05]  /*45d30*/  BSYNC B1 ;  /* 0x0000000000017941 */ /* 0x000fea0003800000 */
.L_x_64966:
        /* <DEDUP_REMOVED lines=9> */
.L_x_64970:
[----:B------:R-:W-:Y:S01]  /*45dd0*/  IMAD.MOV.U32 R7, RZ, RZ, R9 ;  /* 0x000000ffff077224 */ /* 0x000fe200078e0009 */
[----:B------:R-:W-:Y:S01]  /*45de0*/  MOV R23, R8 ;  /* 0x0000000800177202 */ /* 0x000fe20000000f00 */
[----:B------:R-:W-:Y:S02]  /*45df0*/  IMAD.MOV.U32 R9, RZ, RZ, R6 ;  /* 0x000000ffff097224 */ /* 0x000fe400078e0006 */
[----:B------:R-:W-:Y:S02]  /*45e00*/  IMAD.MOV.U32 R8, RZ, RZ, R25 ;  /* 0x000000ffff087224 */ /* 0x000fe400078e0019 */
.L_x_64971:
[----:B------:R-:W-:Y:S05]  /*45e10*/  BSYNC B1 ;  /* 0x0000000000017941 */ /* 0x000fea0003800000 */
.L_x_64969:
        /* <DEDUP_REMOVED lines=9> */
.L_x_64973:
[----:B------:R-:W-:Y:S01]  /*45eb0*/  IMAD.MOV.U32 R6, RZ, RZ, R7 ;  /* 0x000000ffff067224 */ /* 0x000fe200078e0007 */
[----:B------:R-:W-:Y:S01]  /*45ec0*/  MOV R7, R4 ;  /* 0x0000000400077202 */ /* 0x000fe20000000f00 */
[----:B------:R-:W-:Y:S02]  /*45ed0*/  IMAD.MOV.U32 R25, RZ, RZ, R23 ;  /* 0x000000ffff197224 */ /* 0x000fe400078e0017 */
[----:B------:R-:W-:Y:S02]  /*45ee0*/  IMAD.MOV.U32 R23, RZ, RZ, R34 ;  /* 0x000000ffff177224 */ /* 0x000fe400078e0022 */
.L_x_64974:
[----:B------:R-:W-:Y:S05]  /*45ef0*/  BSYNC B1 ;  /* 0x0000000000017941 */ /* 0x000fea0003800000 */
.L_x_64972:
        /* <DEDUP_REMOVED lines=9> */
.L_x_64976:
[----:B------:R-:W-:Y:S02]  /*45f90*/  IMAD.MOV.U32 R4, RZ, RZ, R6 ;  /* 0x000000ffff047224 */ /* 0x000fe400078e0006 */
[----:B------:R-:W-:Y:S01]  /*45fa0*/  IMAD.MOV.U32 R34, RZ, RZ, R25 ;  /* 0x000000ffff227224 */ /* 0x000fe200078e0019 */
[----:B------:R-:W-:Y:S01]  /*45fb0*/  MOV R25, R36 ;  /* 0x0000002400197202 */ /* 0x000fe20000000f00 */
[----:B------:R-:W-:Y:S02]  /*45fc0*/  IMAD.MOV.U32 R6, RZ, RZ, R5 ;  /* 0x000000ffff067224 */ /* 0x000fe400078e0005 */
.L_x_64977:
[----:B------:R-:W-:Y:S05]  /*45fd0*/  BSYNC B1 ;  /* 0x0000000000017941 */ /* 0x000fea0003800000 */
.L_x_64975:
        /* <DEDUP_REMOVED lines=9> */
.L_x_64979:
[----:B------:R-:W-:Y:S02]  /*46070*/  IMAD.MOV.U32 R5, RZ, RZ, R4 ;  /* 0x000000ffff057224 */ /* 0x000fe400078e0004 */
[----:B------:R-:W-:Y:S02]  /*46080*/  IMAD.MOV.U32 R36, RZ, RZ, R34 ;  /* 0x000000ffff247224 */ /* 0x000fe400078e0022 */
[----:B------:R-:W-:Y:S02]  /*46090*/  IMAD.MOV.U32 R4, RZ, RZ, R3 ;  /* 0x000000ffff047224 */ /* 0x000fe400078e0003 */
[----:B------:R-:W-:Y:S02]  /*460a0*/  IMAD.MOV.U32 R34, RZ, RZ, R27 ;  /* 0x000000ffff227224 */ /* 0x000fe400078e001b */
.L_x_64980:
[----:B------:R-:W-:Y:S05]  /*460b0*/  BSYNC B1 ;  /* 0x0000000000017941 */ /* 0x000fea0003800000 */
.L_x_64978:
        /* <DEDUP_REMOVED lines=9> */
.L_x_64982:
[----:B------:R-:W-:Y:S02]  /*46150*/  IMAD.MOV.U32 R3, RZ, RZ, R5 ;  /* 0x000000ffff037224 */ /* 0x000fe400078e0005 */
[----:B------:R-:W-:Y:S02]  /*46160*/  IMAD.MOV.U32 R42, RZ, RZ, R36 ;  /* 0x000000ffff2a7224 */ /* 0x000fe400078e0024 */
[----:B------:R-:W-:Y:S02]  /*46170*/  IMAD.MOV.U32 R5, RZ, RZ, R2 ;  /* 0x000000ffff057224 */ /* 0x000fe400078e0002 */
[----:B------:R-:W-:Y:S02]  /*46180*/  IMAD.MOV.U32 R36, RZ, RZ, R17 ;  /* 0x000000ffff247224 */ /* 0x000fe400078e0011 */
.L_x_64983:
[----:B------:R-:W-:Y:S05]  /*46190*/  BSYNC B1 ;  /* 0x0000000000017941 */ /* 0x000fea0003800000 */
.L_x_64981:
        /* <DEDUP_REMOVED lines=9> */
.L_x_64985:
[----:B------:R-:W-:Y:S02]  /*46230*/  IMAD.MOV.U32 R2, RZ, RZ, R3 ;  /* 0x000000ffff027224 */ /* 0x000fe400078e0003 */
[----:B------:R-:W-:Y:S02]  /*46240*/  IMAD.MOV.U32 R17, RZ, RZ, R42 ;  /* 0x000000ffff117224 */ /* 0x000fe400078e002a */
[----:B------:R-:W-:Y:S02]  /*46250*/  IMAD.MOV.U32 R3, RZ, RZ, R16 ;  /* 0x000000ffff037224 */ /* 0x000fe400078e0010 */
[----:B------:R-:W-:Y:S02]  /*46260*/  IMAD.MOV.U32 R42, RZ, RZ, R37 ;  /* 0x000000ffff2a7224 */ /* 0x000fe400078e0025 */
.L_x_64986:
[----:B------:R-:W-:Y:S05]  /*46270*/  BSYNC B1 ;  /* 0x0000000000017941 */ /* 0x000fea0003800000 */
.L_x_64984:
        /* <DEDUP_REMOVED lines=16> */
.L_x_64988:
[----:B------:R-:W-:Y:S02]  /*46380*/  IMAD.MOV.U32 R16, RZ, RZ, R57 ;  /* 0x000000ffff107224 */ /* 0x000fe400078e0039 */
[----:B------:R-:W-:Y:S02]  /*46390*/  IMAD.MOV.U32 R24, RZ, RZ, R15 ;  /* 0x000000ffff187224 */ /* 0x000fe400078e000f */
[----:B------:R-:W-:Y:S02]  /*463a0*/  IMAD.MOV.U32 R57, RZ, RZ, R18 ;  /* 0x000000ffff397224 */ /* 0x000fe400078e0012 */
[----:B------:R-:W-:Y:S02]  /*463b0*/  IMAD.MOV.U32 R15, RZ, RZ, R26 ;  /* 0x000000ffff0f7224 */ /* 0x000fe400078e001a */
.L_x_64989:
[----:B------:R-:W-:Y:S05]  /*463c0*/  BSYNC B1 ;  /* 0x0000000000017941 */ /* 0x000fea0003800000 */
.L_x_64987:
        /* <DEDUP_REMOVED lines=9> */
.L_x_64991:
[----:B------:R-:W-:Y:S02]  /*46460*/  IMAD.MOV.U32 R18, RZ, RZ, R16 ;  /* 0x000000ffff127224 */ /* 0x000fe400078e0010 */
[----:B------:R-:W-:Y:S02]  /*46470*/  IMAD.MOV.U32 R27, RZ, RZ, R24 ;  /* 0x000000ffff1b7224 */ /* 0x000fe400078e0018 */
[----:B------:R-:W-:Y:S02]  /*46480*/  IMAD.MOV.U32 R16, RZ, RZ, R19 ;  /* 0x000000ffff107224 */ /* 0x000fe400078e0013 */
[----:B------:R-:W-:Y:S02]  /*46490*/  IMAD.MOV.U32 R24, RZ, RZ, R39 ;  /* 0x000000ffff187224 */ /* 0x000fe400078e0027 */
.L_x_64992:
[----:B------:R-:W-:Y:S05]  /*464a0*/  BSYNC B1 ;  /* 0x0000000000017941 */ /* 0x000fea0003800000 */
.L_x_64990:
        /* <DEDUP_REMOVED lines=9> */
.L_x_64994:
[----:B------:R-:W-:Y:S01]  /*46540*/  MOV R19, R18 ;  /* 0x0000001200137202 */ /* 0x000fe20000000f00 */
[----:B------:R-:W-:Y:S02]  /*46550*/  IMAD.MOV.U32 R31, RZ, RZ, R27 ;  /* 0x000000ffff1f7224 */ /* 0x000fe400078e001b */
[----:B------:R-:W-:Y:S02]  /*46560*/  IMAD.MOV.U32 R18, RZ, RZ, R29 ;  /* 0x000000ffff127224 */ /* 0x000fe400078e001d */
[----:B------:R-:W-:Y:S02]  /*46570*/  IMAD.MOV.U32 R27, RZ, RZ, R28 ;  /* 0x000000ffff1b7224 */ /* 0x000fe400078e001c */
.L_x_64995:
[----:B------:R-:W-:Y:S05]  /*46580*/  BSYNC B1 ;  /* 0x0000000000017941 */ /* 0x000fea0003800000 */
.L_x_64993:
        /* <DEDUP_REMOVED lines=9> */
.L_x_64997:
[----:B------:R-:W-:Y:S01]  /*46620*/  IMAD.MOV.U32 R26, RZ, RZ, R19 ;  /* 0x000000ffff1a7224 */ /* 0x000fe200078e0013 */
[----:B------:R-:W-:Y:S01]  /*46630*/  MOV R29, R31 ;  /* 0x0000001f001d7202 */ /* 0x000fe20000000f00 */
[----:B------:R-:W-:Y:S02]  /*46640*/  IMAD.MOV.U32 R19, RZ, RZ, R14 ;  /* 0x000000ffff137224 */ /* 0x000fe400078e000e */
[----:B------:R-:W-:Y:S02]  /*46650*/  IMAD.MOV.U32 R31, RZ, RZ, R30 ;  /* 0x000000ffff1f7224 */ /* 0x000fe400078e001e */
.L_x_64998:
[----:B------:R-:W-:Y:S05]  /*46660*/  BSYNC B1 ;  /* 0x0000000000017941 */ /* 0x000fea0003800000 */
.L_x_64996:
        /* <DEDUP_REMOVED lines=9> */
.L_x_65000:
[----:B------:R-:W-:Y:S01]  /*46700*/  IMAD.MOV.U32 R33, RZ, RZ, R26 ;  /* 0x000000ffff217224 */ /* 0x000fe200078e001a */
[----:B------:R-:W-:Y:S01]  /*46710*/  MOV R26, R13 ;  /* 0x0000000d001a7202 */ /* 0x000fe20000000f00 */
[----:B------:R-:W-:Y:S02]  /*46720*/  IMAD.MOV.U32 R14, RZ, RZ, R29 ;  /* 0x000000ffff0e7224 */ /* 0x000fe400078e001d */
[----:B------:R-:W-:Y:S02]  /*46730*/  IMAD.MOV.U32 R29, RZ, RZ, R12 ;  /* 0x000000ffff1d7224 */ /* 0x000fe400078e000c */
.L_x_65001:
[----:B------:R-:W-:Y:S05]  /*46740*/  BSYNC B1 ;  /* 0x0000000000017941 */ /* 0x000fea0003800000 */
.L_x_64999:
        /* <DEDUP_REMOVED lines=9> */
.L_x_65003:
[----:B------:R-:W-:Y:S02]  /*467e0*/  IMAD.MOV.U32 R13, RZ, RZ, R33 ;  /* 0x000000ffff0d7224 */ /* 0x000fe400078e0021 */
[----:B------:R-:W-:Y:S01]  /*467f0*/  IMAD.MOV.U32 R12, RZ, RZ, R14 ;  /* 0x000000ffff0c7224 */ /* 0x000fe200078e000e */
[----:B------:R-:W-:Y:S01]  /*46800*/  MOV R14, R21 ;  /* 0x00000015000e7202 */ /* 0x000fe20000000f00 */
[----:B------:R-:W-:Y:S02]  /*46810*/  IMAD.MOV.U32 R33, RZ, RZ, R38 ;  /* 0x000000ffff217224 */ /* 0x000fe400078e0026 */
.L_x_65004:
[----:B------:R-:W-:Y:S05]  /*46820*/  BSYNC B1 ;  /* 0x0000000000017941 */ /* 0x000fea0003800000 */
.L_x_65002:
        /* <DEDUP_REMOVED lines=9> */
.L_x_65006:
[----:B------:R-:W-:Y:S02]  /*468c0*/  IMAD.MOV.U32 R21, RZ, RZ, R13 ;  /* 0x000000ffff157224 */ /* 0x000fe400078e000d */
[----:B------:R-:W-:Y:S02]  /*468d0*/  IMAD.MOV.U32 R35, RZ, RZ, R12 ;  /* 0x000000ffff237224 */ /* 0x000fe400078e000c */
[----:B------:R-:W-:Y:S02]  /*468e0*/  IMAD.MOV.U32 R13, RZ, RZ, R10 ;  /* 0x000000ffff0d7224 */ /* 0x000fe400078e000a */
[----:B------:R-:W-:Y:S02]  /*468f0*/  IMAD.MOV.U32 R12, RZ, RZ, R11 ;  /* 0x000000ffff0c7224 */ /* 0x000fe400078e000b */
.L_x_65007:
[----:B------:R-:W-:Y:S05]  /*46900*/  BSYNC B1 ;  /* 0x0000000000017941 */ /* 0x000fea0003800000 */
.L_x_65005:
        /* <DEDUP_REMOVED lines=9> */
.L_x_65009:
[----:B------:R-:W-:Y:S02]  /*469a0*/  IMAD.MOV.U32 R10, RZ, RZ, R21 ;  /* 0x000000ffff0a7224 */ /* 0x000fe400078e0015 */
[----:B------:R-:W-:Y:S02]  /*469b0*/  IMAD.MOV.U32 R11, RZ, RZ, R35 ;  /* 0x000000ffff0b7224 */ /* 0x000fe400078e0023 */
[----:B------:R-:W-:Y:S02]  /*469c0*/  IMAD.MOV.U32 R21, RZ, RZ, R32 ;  /* 0x000000ffff157224 */ /* 0x000fe400078e0020 */
[----:B------:R-:W-:Y:S02]  /*469d0*/  IMAD.MOV.U32 R35, RZ, RZ, R40 ;  /* 0x000000ffff237224 */ /* 0x000fe400078e0028 */
.L_x_65010:
[----:B------:R-:W-:Y:S05]  /*469e0*/  BSYNC B1 ;  /* 0x0000000000017941 */ /* 0x000fea0003800000 */
.L_x_65008:
        /* <DEDUP_REMOVED lines=9> */
.L_x_65012:
[----:B------:R-:W-:Y:S02]  /*46a80*/  IMAD.MOV.U32 R28, RZ, RZ, R10 ;  /* 0x000000ffff1c7224 */ /* 0x000fe400078e000a */
[----:B------:R-:W-:Y:S02]  /*46a90*/  IMAD.MOV.U32 R30, RZ, RZ, R11 ;  /* 0x000000ffff1e7224 */ /* 0x000fe400078e000b */
[----:B------:R-:W-:Y:S02]  /*46aa0*/  IMAD.MOV.U32 R10, RZ, RZ, R9 ;  /* 0x000000ffff0a7224 */ /* 0x000fe400078e0009 */
[----:B------:R-:W-:Y:S02]  /*46ab0*/  IMAD.MOV.U32 R11, RZ, RZ, R8 ;  /* 0x000000ffff0b7224 */ /* 0x000fe400078e0008 */
.L_x_65013:
[----:B------:R-:W-:Y:S05]  /*46ac0*/  BSYNC B1 ;  /* 0x0000000000017941 */ /* 0x000fea0003800000 */
.L_x_65011:
        /* <DEDUP_REMOVED lines=9> */
.L_x_65015:
[----:B------:R-:W-:Y:S01]  /*46b60*/  MOV R9, R28 ;  /* 0x0000001c00097202 */ /* 0x000fe20000000f00 */
[----:B------:R-:W-:Y:S02]  /*46b70*/  IMAD.MOV.U32 R8, RZ, RZ, R30 ;  /* 0x000000ffff087224 */ /* 0x000fe400078e001e */
[----:B------:R-:W-:Y:S02]  /*46b80*/  IMAD.MOV.U32 R28, RZ, RZ, R7 ;  /* 0x000000ffff1c7224 */ /* 0x000fe400078e0007 */
[----:B------:R-:W-:Y:S02]  /*46b90*/  IMAD.MOV.U32 R30, RZ, RZ, R23 ;  /* 0x000000ffff1e7224 */ /* 0x000fe400078e0017 */
.L_x_65016:
[----:B------:R-:W-:Y:S05]  /*46ba0*/  BSYNC B1 ;  /* 0x0000000000017941 */ /* 0x000fea0003800000 */
.L_x_65014:
        /* <DEDUP_REMOVED lines=9> */
.L_x_65018:
[----:B------:R-:W-:Y:S01]  /*46c40*/  IMAD.MOV.U32 R7, RZ, RZ, R9 ;  /* 0x000000ffff077224 */ /* 0x000fe200078e0009 */
[----:B------:R-:W-:Y:S01]  /*46c50*/  MOV R23, R8 ;  /* 0x0000000800177202 */ /* 0x000fe20000000f00 */
[----:B------:R-:W-:Y:S02]  /*46c60*/  IMAD.MOV.U32 R9, RZ, RZ, R6 ;  /* 0x000000ffff097224 */ /* 0x000fe400078e0006 */
[----:B------:R-:W-:Y:S02]  /*46c70*/  IMAD.MOV.U32 R8, RZ, RZ, R25 ;  /* 0x000000ffff087224 */ /* 0x000fe400078e0019 */
.L_x_65019:
[----:B------:R-:W-:Y:S05]  /*46c80*/  BSYNC B1 ;  /* 0x0000000000017941 */ /* 0x000fea0003800000 */
.L_x_65017:
        /* <DEDUP_REMOVED lines=9> */
.L_x_65021:
[----:B------:R-:W-:Y:S01]  /*46d20*/  IMAD.MOV.U32 R6, RZ, RZ, R7 ;  /* 0x000000ffff067224 */ /* 0x000fe200078e0007 */
[----:B------:R-:W-:Y:S01]  /*46d30*/  MOV R7, R4 ;  /* 0x0000000400077202 */ /* 0x000fe20000000f00 */
[----:B------:R-:W-:Y:S02]  /*46d40*/  IMAD.MOV.U32 R25, RZ, RZ, R23 ;  /* 0x000000ffff197224 */ /* 0x000fe400078e0017 */
[----:B------:R-:W-:Y:S02]  /*46d50*/  IMAD.MOV.U32 R23, RZ, RZ, R34 ;  /* 0x000000ffff177224 */ /* 0x000fe400078e0022 */
.L_x_65022:
[----:B------:R-:W-:Y:S05]  /*46d60*/  BSYNC B1 ;  /* 0x0000000000017941 */ /* 0x000fea0003800000 */
.L_x_65020:
        /* <DEDUP_REMOVED lines=9> */
.L_x_65024:
[----:B------:R-:W-:Y:S02]  /*46e00*/  IMAD.MOV.U32 R4, RZ, RZ, R6 ;  /* 0x000000ffff047224 */ /* 0x000fe400078e0006 */
[----:B------:R-:W-:Y:S01]  /*46e10*/  IMAD.MOV.U32 R37, RZ, RZ, R25 ;  /* 0x000000ffff257224 */ /* 0x000fe200078e0019 */
[----:B------:R-:W-:Y:S01]  /*46e20*/  MOV R25, R36 ;  /* 0x0000002400197202 */ /* 0x000fe20000000f00 */
[----:B------:R-:W-:Y:S02]  /*46e30*/  IMAD.MOV.U32 R6, RZ, RZ, R5 ;  /* 0x000000ffff067224 */ /* 0x000fe400078e0005 */
.L_x_65025:
[----:B------:R-:W-:Y:S05]  /*46e40*/  BSYNC B1 ;  /* 0x0000000000017941 */ /* 0x000fea0003800000 */
.L_x_65023:
        /* <DEDUP_REMOVED lines=9> */
.L_x_65027:
[----:B------:R-:W-:Y:S02]  /*46ee0*/  IMAD.MOV.U32 R5, RZ, RZ, R4 ;  /* 0x000000ffff057224 */ /* 0x000fe400078e0004 */
[----:B------:R-:W-:Y:S02]  /*46ef0*/  IMAD.MOV.U32 R32, RZ, RZ, R37 ;  /* 0x000000ffff207224 */ /* 0x000fe400078e0025 */
[----:B------:R-:W-:Y:S02]  /*46f00*/  IMAD.MOV.U32 R4, RZ, RZ, R3 ;  /* 0x000000ffff047224 */ /* 0x000fe400078e0003 */
[----:B------:R-:W-:Y:S02]  /*46f10*/  IMAD.MOV.U32 R37, RZ, RZ, R42 ;  /* 0x000000ffff257224 */ /* 0x000fe400078e002a */
.L_x_65028:
[----:B------:R-:W-:Y:S05]  /*46f20*/  BSYNC B1 ;  /* 0x0000000000017941 */ /* 0x000fea0003800000 */
.L_x_65026:
        /* <DEDUP_REMOVED lines=9> */
.L_x_65030:
[----:B------:R-:W-:Y:S02]  /*46fc0*/  IMAD.MOV.U32 R3, RZ, RZ, R5 ;  /* 0x000000ffff037224 */ /* 0x000fe400078e0005 */
[----:B------:R-:W-:Y:S02]  /*46fd0*/  IMAD.MOV.U32 R34, RZ, RZ, R32 ;  /* 0x000000ffff227224 */ /* 0x000fe400078e0020 */
[----:B------:R-:W-:Y:S02]  /*46fe0*/  IMAD.MOV.U32 R5, RZ, RZ, R2 ;  /* 0x000000ffff057224 */ /* 0x000fe400078e0002 */
[----:B------:R-:W-:Y:S02]  /*46ff0*/  IMAD.MOV.U32 R32, RZ, RZ, R17 ;  /* 0x000000ffff207224 */ /* 0x000fe400078e0011 */
.L_x_65031:
[----:B------:R-:W-:Y:S05]  /*47000*/  BSYNC B1 ;  /* 0x0000000000017941 */ /* 0x000fea0003800000 */
.L_x_65029:
        /* <DEDUP_REMOVED lines=16> */
.L_x_65033:
[----:B------:R-:W-:Y:S02]  /*47110*/  IMAD.MOV.U32 R2, RZ, RZ, R57 ;  /* 0x000000ffff027224 */ /* 0x000fe400078e0039 */
[----:B------:R-:W-:Y:S02]  /*47120*/  IMAD.MOV.U32 R22, RZ, RZ, R15 ;  /* 0x000000ffff167224 */ /* 0x000fe400078e000f */
[----:B------:R-:W-:Y:S02]  /*47130*/  IMAD.MOV.U32 R57, RZ, RZ, R16 ;  /* 0x000000ffff397224 */ /* 0x000fe400078e0010 */
[----:B------:R-:W-:Y:S02]  /*47140*/  IMAD.MOV.U32 R15, RZ, RZ, R24 ;  /* 0x000000ffff0f7224 */ /* 0x000fe400078e0018 */
.L_x_65034:
[----:B------:R-:W-:Y:S05]  /*47150*/  BSYNC B1 ;  /* 0x0000000000017941 */ /* 0x000fea0003800000 */
.L_x_65032:
        /* <DEDUP_REMOVED lines=9> */
.L_x_65036:
[----:B------:R-:W-:Y:S02]  /*471f0*/  IMAD.MOV.U32 R16, RZ, RZ, R2 ;  /* 0x000000ffff107224 */ /* 0x000fe400078e0002 */
[----:B------:R-:W-:Y:S02]  /*47200*/  IMAD.MOV.U32 R17, RZ, RZ, R22 ;  /* 0x000000ffff117224 */ /* 0x000fe400078e0016 */
[----:B------:R-:W-:Y:S02]  /*47210*/  IMAD.MOV.U32 R2, RZ, RZ, R18 ;  /* 0x000000ffff027224 */ /* 0x000fe400078e0012 */
[----:B------:R-:W-:Y:S02]  /*47220*/  IMAD.MOV.U32 R22, RZ, RZ, R27 ;  /* 0x000000ffff167224 */ /* 0x000fe400078e001b */
.L_x_65037:
[----:B------:R-:W-:Y:S05]  /*47230*/  BSYNC B1 ;  /* 0x0000000000017941 */ /* 0x000fea0003800000 */
.L_x_65035:
        /* <DEDUP_REMOVED lines=9> */
.L_x_65039:
[----:B------:R-:W-:Y:S02]  /*472d0*/  IMAD.MOV.U32 R18, RZ, RZ, R16 ;  /* 0x000000ffff127224 */ /* 0x000fe400078e0010 */
[----:B------:R-:W-:Y:S02]  /*472e0*/  IMAD.MOV.U32 R24, RZ, RZ, R17 ;  /* 0x000000ffff187224 */ /* 0x000fe400078e0011 */
[----:B------:R-:W-:Y:S02]  /*472f0*/  IMAD.MOV.U32 R16, RZ, RZ, R19 ;  /* 0x000000ffff107224 */ /* 0x000fe400078e0013 */
[----:B------:R-:W-:Y:S02]  /*47300*/  IMAD.MOV.U32 R17, RZ, RZ, R31 ;  /* 0x000000ffff117224 */ /* 0x000fe400078e001f */
.L_x_65040:
[----:B------:R-:W-:Y:S05]  /*47310*/  BSYNC B1 ;  /* 0x0000000000017941 */ /* 0x000fea0003800000 */
.L_x_65038:
        /* <DEDUP_REMOVED lines=9> */
.L_x_65042:
[----:B------:R-:W-:Y:S01]  /*473b0*/  MOV R19, R18 ;  /* 0x0000001200137202 */ /* 0x000fe20000000f00 */
[----:B------:R-:W-:Y:S02]  /*473c0*/  IMAD.MOV.U32 R27, RZ, RZ, R24 ;  /* 0x000000ffff1b7224 */ /* 0x000fe400078e0018 */
[----:B------:R-:W-:Y:S02]  /*473d0*/  IMAD.MOV.U32 R18, RZ, RZ, R26 ;  /* 0x000000ffff127224 */ /* 0x000fe400078e001a */
[----:B------:R-:W-:Y:S02]  /*473e0*/  IMAD.MOV.U32 R24, RZ, RZ, R29 ;  /* 0x000000ffff187224 */ /* 0x000fe400078e001d */
.L_x_65043:
[----:B------:R-:W-:Y:S05]  /*473f0*/  BSYNC B1 ;  /* 0x0000000000017941 */ /* 0x000fea0003800000 */
.L_x_65041:
        /* <DEDUP_REMOVED lines=9> */
.L_x_65045:
[----:B------:R-:W-:Y:S01]  /*47490*/  IMAD.MOV.U32 R26, RZ, RZ, R19 ;  /* 0x000000ffff1a7224 */ /* 0x000fe200078e0013 */
[----:B------:R-:W-:Y:S01]  /*474a0*/  MOV R29, R27 ;  /* 0x0000001b001d7202 */ /* 0x000fe20000000f00 */
[----:B------:R-:W-:Y:S02]  /*474b0*/  IMAD.MOV.U32 R19, RZ, RZ, R33 ;  /* 0x000000ffff137224 */ /* 0x000fe400078e0021 */
[----:B------:R-:W-:Y:S02]  /*474c0*/  IMAD.MOV.U32 R27, RZ, RZ, R14 ;  /* 0x000000ffff1b7224 */ /* 0x000fe400078e000e */
.L_x_65046:
[----:B------:R-:W-:Y:S05]  /*474d0*/  BSYNC B1 ;  /* 0x0000000000017941 */ /* 0x000fea0003800000 */
.L_x_65044:
        /* <DEDUP_REMOVED lines=9> */
.L_x_65048:
[----:B------:R-:W-:Y:S01]  /*47570*/  IMAD.MOV.U32 R31, RZ, RZ, R26 ;  /* 0x000000ffff1f7224 */ /* 0x000fe200078e001a */
[----:B------:R-:W-:Y:S01]  /*47580*/  MOV R26, R13 ;  /* 0x0000000d001a7202 */ /* 0x000fe20000000f00 */
[----:B------:R-:W-:Y:S02]  /*47590*/  IMAD.MOV.U32 R33, RZ, RZ, R29 ;  /* 0x000000ffff217224 */ /* 0x000fe400078e001d */
[----:B------:R-:W-:Y:S02]  /*475a0*/  IMAD.MOV.U32 R29, RZ, RZ, R12 ;  /* 0x000000ffff1d7224 */ /* 0x000fe400078e000c */
.L_x_65049:
[----:B------:R-:W-:Y:S05]  /*475b0*/  BSYNC B1 ;  /* 0x0000000000017941 */ /* 0x000fea0003800000 */
.L_x_65047:
        /* <DEDUP_REMOVED lines=9> */
.L_x_65051:
[----:B------:R-:W-:Y:S02]  /*47650*/  IMAD.MOV.U32 R36, RZ, RZ, R31 ;  /* 0x000000ffff247224 */ /* 0x000fe400078e001f */
[----:B------:R-:W-:Y:S01]  /*47660*/  IMAD.MOV.U32 R38, RZ, RZ, R33 ;  /* 0x000000ffff267224 */ /* 0x000fe200078e0021 */
[----:B------:R-:W-:Y:S01]  /*47670*/  MOV R33, R35 ;  /* 0x0000002300217202 */ /* 0x000fe20000000f00 */
[----:B------:R-:W-:Y:S02]  /*47680*/  IMAD.MOV.U32 R31, RZ, RZ, R21 ;  /* 0x000000ffff1f7224 */ /* 0x000fe400078e0015 */
.L_x_65052:
[----:B------:R-:W-:Y:S05]  /*47690*/  BSYNC B1 ;  /* 0x0000000000017941 */ /* 0x000fea0003800000 */
.L_x_65050:
        /* <DEDUP_REMOVED lines=9> */
.L_x_65054:
[----:B------:R-:W-:Y:S02]  /*47730*/  IMAD.MOV.U32 R21, RZ, RZ, R36 ;  /* 0x000000ffff157224 */ /* 0x000fe400078e0024 */
[----:B------:R-:W-:Y:S02]  /*47740*/  IMAD.MOV.U32 R35, RZ, RZ, R38 ;  /* 0x000000ffff237224 */ /* 0x000fe400078e0026 */
[----:B------:R-:W-:Y:S02]  /*47750*/  IMAD.MOV.U32 R36, RZ, RZ, R10 ;  /* 0x000000ffff247224 */ /* 0x000fe400078e000a */
[----:B------:R-:W-:Y:S02]  /*47760*/  IMAD.MOV.U32 R38, RZ, RZ, R11 ;  /* 0x000000ffff267224 */ /* 0x000fe400078e000b */
.L_x_65055:
[----:B------:R-:W-:Y:S05]  /*47770*/  BSYNC B1 ;  /* 0x0000000000017941 */ /* 0x000fea0003800000 */
.L_x_65053:
        /* <DEDUP_REMOVED lines=9> */
.L_x_65057:
[----:B------:R-:W-:Y:S02]  /*47810*/  IMAD.MOV.U32 R40, RZ, RZ, R21 ;  /* 0x000000ffff287224 */ /* 0x000fe400078e0015 */
[----:B------:R-:W-:Y:S02]  /*47820*/  IMAD.MOV.U32 R39, RZ, RZ, R35 ;  /* 0x000000ffff277224 */ /* 0x000fe400078e0023 */
[----:B------:R-:W-:Y:S02]  /*47830*/  IMAD.MOV.U32 R21, RZ, RZ, R28 ;  /* 0x000000ffff157224 */ /* 0x000fe400078e001c */
[----:B------:R-:W-:Y:S02]  /*47840*/  IMAD.MOV.U32 R35, RZ, RZ, R30 ;  /* 0x000000ffff237224 */ /* 0x000fe400078e001e */
.L_x_65058:
[----:B------:R-:W-:Y:S05]  /*47850*/  BSYNC B1 ;  /* 0x0000000000017941 */ /* 0x000fea0003800000 */
.L_x_65056:
        /* <DEDUP_REMOVED lines=9> */
.L_x_65060:
[----:B------:R-:W-:Y:S02]  /*478f0*/  IMAD.MOV.U32 R28, RZ, RZ, R40 ;  /* 0x000000ffff1c7224 */ /* 0x000fe400078e0028 */
[----:B------:R-:W-:Y:S02]  /*47900*/  IMAD.MOV.U32 R30, RZ, RZ, R39 ;  /* 0x000000ffff1e7224 */ /* 0x000fe400078e0027 */
[----:B------:R-:W-:Y:S02]  /*47910*/  IMAD.MOV.U32 R40, RZ, RZ, R9 ;  /* 0x000000ffff287224 */ /* 0x000fe400078e0009 */
[----:B------:R-:W-:Y:S02]  /*47920*/  IMAD.MOV.U32 R39, RZ, RZ, R8 ;  /* 0x000000ffff277224 */ /* 0x000fe400078e0008 */
.L_x_65061:
[----:B------:R-:W-:Y:S05]  /*47930*/  BSYNC B1 ;  /* 0x0000000000017941 */ /* 0x000fea0003800000 */
.L_x_65059:
        /* <DEDUP_REMOVED lines=9> */
.L_x_65063:
[----:B------:R-:W-:Y:S01]  /*479d0*/  MOV R42, R28 ;  /* 0x0000001c002a7202 */ /* 0x000fe20000000f00 */
[----:B------:R-:W-:Y:S02]  /*479e0*/  IMAD.MOV.U32 R44, RZ, RZ, R30 ;  /* 0x000000ffff2c7224 */ /* 0x000fe400078e001e */
[----:B------:R-:W-:Y:S02]  /*479f0*/  IMAD.MOV.U32 R28, RZ, RZ, R7 ;  /* 0x000000ffff1c7224 */ /* 0x000fe400078e0007 */
[----:B------:R-:W-:Y:S02]  /*47a00*/  IMAD.MOV.U32 R30, RZ, RZ, R23 ;  /* 0x000000ffff1e7224 */ /* 0x000fe400078e0017 */
.L_x_65064:
[----:B------:R-:W-:Y:S05]  /*47a10*/  BSYNC B1 ;  /* 0x0000000000017941 */ /* 0x000fea0003800000 */
.L_x_65062:
        /* <DEDUP_REMOVED lines=9> */
.L_x_65066:
[----:B------:R-:W-:Y:S01]  /*47ab0*/  IMAD.MOV.U32 R23, RZ, RZ, R42 ;  /* 0x000000ffff177224 */ /* 0x000fe200078e002a */
[----:B------:R-:W-:Y:S01]  /*47ac0*/  MOV R46, R44 ;  /* 0x0000002c002e7202 */ /* 0x000fe20000000f00 */
[----:B------:R-:W-:Y:S02]  /*47ad0*/  IMAD.MOV.U32 R42, RZ, RZ, R6 ;  /* 0x000000ffff2a7224 */ /* 0x000fe400078e0006 */
[----:B------:R-:W-:Y:S02]  /*47ae0*/  IMAD.MOV.U32 R44, RZ, RZ, R25 ;  /* 0x000000ffff2c7224 */ /* 0x000fe400078e0019 */
.L_x_65067:
[----:B------:R-:W-:Y:S05]  /*47af0*/  BSYNC B1 ;  /* 0x0000000000017941 */ /* 0x000fea0003800000 */
.L_x_65065:
        /* <DEDUP_REMOVED lines=9> */
.L_x_65069:
[----:B------:R-:W-:Y:S01]  /*47b90*/  IMAD.MOV.U32 R48, RZ, RZ, R23 ;  /* 0x000000ffff307224 */ /* 0x000fe200078e0017 */
[----:B------:R-:W-:Y:S01]  /*47ba0*/  MOV R23, R4 ;  /* 0x0000000400177202 */ /* 0x000fe20000000f00 */
[----:B------:R-:W-:Y:S02]  /*47bb0*/  IMAD.MOV.U32 R25, RZ, RZ, R46 ;  /* 0x000000ffff197224 */ /* 0x000fe400078e002e */
[----:B------:R-:W-:Y:S02]  /*47bc0*/  IMAD.MOV.U32 R46, RZ, RZ, R37 ;  /* 0x000000ffff2e7224 */ /* 0x000fe400078e0025 */
.L_x_65070:
[----:B------:R-:W-:Y:S05]  /*47bd0*/  BSYNC B1 ;  /* 0x0000000000017941 */ /* 0x000fea0003800000 */
.L_x_65068:
        /* <DEDUP_REMOVED lines=9> */
.L_x_65072:
[----:B------:R-:W-:Y:S02]  /*47c70*/  IMAD.MOV.U32 R37, RZ, RZ, R48 ;  /* 0x000000ffff257224 */ /* 0x000fe400078e0030 */
[----:B------:R-:W-:Y:S01]  /*47c80*/  IMAD.MOV.U32 R47, RZ, RZ, R25 ;  /* 0x000000ffff2f7224 */ /* 0x000fe200078e0019 */
[----:B------:R-:W-:Y:S01]  /*47c90*/  MOV R25, R32 ;  /* 0x0000002000197202 */ /* 0x000fe20000000f00 */
[----:B------:R-:W-:Y:S02]  /*47ca0*/  IMAD.MOV.U32 R48, RZ, RZ, R5 ;  /* 0x000000ffff307224 */ /* 0x000fe400078e0005 */
.L_x_65073:
[----:B------:R-:W-:Y:S05]  /*47cb0*/  BSYNC B1 ;  /* 0x0000000000017941 */ /* 0x000fea0003800000 */
.L_x_65071:
        /* <DEDUP_REMOVED lines=9> */
.L_x_65075:
[----:B------:R-:W-:Y:S02]  /*47d50*/  IMAD.MOV.U32 R32, RZ, RZ, R37 ;  /* 0x000000ffff207224 */ /* 0x000fe400078e0025 */
[----:B------:R-:W-:Y:S02]  /*47d60*/  IMAD.MOV.U32 R52, RZ, RZ, R47 ;  /* 0x000000ffff347224 */ /* 0x000fe400078e002f */
[----:B------:R-:W-:Y:S02]  /*47d70*/  IMAD.MOV.U32 R37, RZ, RZ, R3 ;  /* 0x000000ffff257224 */ /* 0x000fe400078e0003 */
[----:B------:R-:W-:Y:S02]  /*47d80*/  IMAD.MOV.U32 R47, RZ, RZ, R34 ;  /* 0x000000ffff2f7224 */ /* 0x000fe400078e0022 */
.L_x_65076:
[----:B------:R-:W-:Y:S05]  /*47d90*/  BSYNC B1 ;  /* 0x0000000000017941 */ /* 0x000fea0003800000 */
.L_x_65074:
        /* <DEDUP_REMOVED lines=16> */
.L_x_65078:
[----:B------:R-:W-:Y:S02]  /*47ea0*/  IMAD.MOV.U32 R56, RZ, RZ, R57 ;  /* 0x000000ffff387224 */ /* 0x000fe400078e0039 */
[----:B------:R-:W-:Y:S01]  /*47eb0*/  IMAD.MOV.U32 R14, RZ, RZ, R15 ;  /* 0x000000ffff0e7224 */ /* 0x000fe200078e000f */
[----:B------:R-:W-:Y:S01]  /*47ec0*/  MOV R15, R22 ;  /* 0x00000016000f7202 */ /* 0x000fe20000000f00 */
[----:B------:R-:W-:Y:S02]  /*47ed0*/  IMAD.MOV.U32 R57, RZ, RZ, R2 ;  /* 0x000000ffff397224 */ /* 0x000fe400078e0002 */
.L_x_65079:
[----:B------:R-:W-:Y:S05]  /*47ee0*/  BSYNC B1 ;  /* 0x0000000000017941 */ /* 0x000fea0003800000 */
.L_x_65077:
        /* <DEDUP_REMOVED lines=9> */
.L_x_65081:
[----:B------:R-:W-:Y:S02]  /*47f80*/  IMAD.MOV.U32 R59, RZ, RZ, R56 ;  /* 0x000000ffff3b7224 */ /* 0x000fe400078e0038 */
[----:B------:R-:W-:Y:S02]  /*47f90*/  IMAD.MOV.U32 R13, RZ, RZ, R14 ;  /* 0x000000ffff0d7224 */ /* 0x000fe400078e000e */
[----:B------:R-:W-:Y:S02]  /*47fa0*/  IMAD.MOV.U32 R56, RZ, RZ, R16 ;  /* 0x000000ffff387224 */ /* 0x000fe400078e0010 */
[----:B------:R-:W-:Y:S02]  /*47fb0*/  IMAD.MOV.U32 R14, RZ, RZ, R17 ;  /* 0x000000ffff0e7224 */ /* 0x000fe400078e0011 */
.L_x_65082:
[----:B------:R-:W-:Y:S05]  /*47fc0*/  BSYNC B1 ;  /* 0x0000000000017941 */ /* 0x000fea0003800000 */
.L_x_65080:
        /* <DEDUP_REMOVED lines=9> */
.L_x_65084:
[----:B------:R-:W-:Y:S02]  /*48060*/  IMAD.MOV.U32 R58, RZ, RZ, R59 ;  /* 0x000000ffff3a7224 */ /* 0x000fe400078e003b */
[----:B------:R-:W-:Y:S02]  /*48070*/  IMAD.MOV.U32 R12, RZ, RZ, R13 ;  /* 0x000000ffff0c7224 */ /* 0x000fe400078e000d */
[----:B------:R-:W-:Y:S02]  /*48080*/  IMAD.MOV.U32 R59, RZ, RZ, R18 ;  /* 0x000000ffff3b7224 */ /* 0x000fe400078e0012 */
[----:B------:R-:W-:Y:S02]  /*48090*/  IMAD.MOV.U32 R13, RZ, RZ, R24 ;  /* 0x000000ffff0d7224 */ /* 0x000fe400078e0018 */
.L_x_65085:
[----:B------:R-:W-:Y:S05]  /*480a0*/  BSYNC B1 ;  /* 0x0000000000017941 */ /* 0x000fea0003800000 */
.L_x_65083:
        /* <DEDUP_REMOVED lines=9> */
.L_x_65087:
[----:B------:R-:W-:Y:S02]  /*48140*/  IMAD.MOV.U32 R61, RZ, RZ, R58 ;  /* 0x000000ffff3d7224 */ /* 0x000fe400078e003a */
[----:B------:R-:W-:Y:S02]  /*48150*/  IMAD.MOV.U32 R11, RZ, RZ, R12 ;  /* 0x000000ffff0b7224 */ /* 0x000fe400078e000c */
[----:B------:R-:W-:Y:S02]  /*48160*/  IMAD.MOV.U32 R58, RZ, RZ, R19 ;  /* 0x000000ffff3a7224 */ /* 0x000fe400078e0013 */
[----:B------:R-:W-:Y:S02]  /*48170*/  IMAD.MOV.U32 R12, RZ, RZ, R27 ;  /* 0x000000ffff0c7224 */ /* 0x000fe400078e001b */
.L_x_65088:
[----:B------:R-:W-:Y:S05]  /*48180*/  BSYNC B1 ;  /* 0x0000000000017941 */ /* 0x000fea0003800000 */
.L_x_65086:
        /* <DEDUP_REMOVED lines=9> */
.L_x_65090:
[----:B------:R-:W-:Y:S01]  /*48220*/  MOV R60, R61 ;  /* 0x0000003d003c7202 */ /* 0x000fe20000000f00 */
[----:B------:R-:W-:Y:S02]  /*48230*/  IMAD.MOV.U32 R10, RZ, RZ, R11 ;  /* 0x000000ffff0a7224 */ /* 0x000fe400078e000b */
[----:B------:R-:W-:Y:S02]  /*48240*/  IMAD.MOV.U32 R61, RZ, RZ, R26 ;  /* 0x000000ffff3d7224 */ /* 0x000fe400078e001a */
[----:B------:R-:W-:Y:S02]  /*48250*/  IMAD.MOV.U32 R11, RZ, RZ, R29 ;  /* 0x000000ffff0b7224 */ /* 0x000fe400078e001d */
.L_x_65091:
[----:B------:R-:W-:Y:S05]  /*48260*/  BSYNC B1 ;  /* 0x0000000000017941 */ /* 0x000fea0003800000 */
.L_x_65089:
        /* <DEDUP_REMOVED lines=9> */
.L_x_65093:
[----:B------:R-:W-:Y:S01]  /*48300*/  IMAD.MOV.U32 R63, RZ, RZ, R60 ;  /* 0x000000ffff3f7224 */ /* 0x000fe200078e003c */
[----:B------:R-:W-:Y:S01]  /*48310*/  MOV R9, R10 ;  /* 0x0000000a00097202 */ /* 0x000fe20000000f00 */
[----:B------:R-:W-:Y:S02]  /*48320*/  IMAD.MOV.U32 R60, RZ, RZ, R31 ;  /* 0x000000ffff3c7224 */ /* 0x000fe400078e001f */
[----:B------:R-:W-:Y:S02]  /*48330*/  IMAD.MOV.U32 R10, RZ, RZ, R33 ;  /* 0x000000ffff0a7224 */ /* 0x000fe400078e0021 */
.L_x_65094:
[----:B------:R-:W-:Y:S05]  /*48340*/  BSYNC B1 ;  /* 0x0000000000017941 */ /* 0x000fea0003800000 */
.L_x_65092:
        /* <DEDUP_REMOVED lines=9> */
.L_x_65096:
[----:B------:R-:W-:Y:S01]  /*483e0*/  IMAD.MOV.U32 R62, RZ, RZ, R63 ;  /* 0x000000ffff3e7224 */ /* 0x000fe200078e003f */
[----:B------:R-:W-:Y:S01]  /*483f0*/  MOV R63, R36 ;  /* 0x00000024003f7202 */ /* 0x000fe20000000f00 */
[----:B------:R-:W-:Y:S02]  /*48400*/  IMAD.MOV.U32 R8, RZ, RZ, R9 ;  /* 0x000000ffff087224 */ /* 0x000fe400078e0009 */
[----:B------:R-:W-:Y:S02]  /*48410*/  IMAD.MOV.U32 R9, RZ, RZ, R38 ;  /* 0x000000ffff097224 */ /* 0x000fe400078e0026 */
.L_x_65097:
[----:B------:R-:W-:Y:S05]  /*48420*/  BSYNC B1 ;  /* 0x0000000000017941 */ /* 0x000fea0003800000 */
.L_x_65095:
        /* <DEDUP_REMOVED lines=9> */
.L_x_65099:
[----:B------:R-:W-:Y:S02]  /*484c0*/  IMAD.MOV.U32 R65, RZ, RZ, R62 ;  /* 0x000000ffff417224 */ /* 0x000fe400078e003e */
[----:B------:R-:W-:Y:S01]  /*484d0*/  IMAD.MOV.U32 R7, RZ, RZ, R8 ;  /* 0x000000ffff077224 */ /* 0x000fe200078e0008 */
[----:B------:R-:W-:Y:S01]  /*484e0*/  MOV R8, R35 ;  /* 0x0000002300087202 */ /* 0x000fe20000000f00 */
[----:B------:R-:W-:Y:S02]  /*484f0*/  IMAD.MOV.U32 R62, RZ, RZ, R21 ;  /* 0x000000ffff3e7224 */ /* 0x000fe400078e0015 */
.L_x_65100:
[----:B------:R-:W-:Y:S05]  /*48500*/  BSYNC B1 ;  /* 0x0000000000017941 */ /* 0x000fea0003800000 */
.L_x_65098:
        /* <DEDUP_REMOVED lines=9> */
.L_x_65102:
[----:B------:R-:W-:Y:S02]  /*485a0*/  IMAD.MOV.U32 R64, RZ, RZ, R65 ;  /* 0x000000ffff407224 */ /* 0x000fe400078e0041 */
[----:B------:R-:W-:Y:S02]  /*485b0*/  IMAD.MOV.U32 R6, RZ, RZ, R7 ;  /* 0x000000ffff067224 */ /* 0x000fe400078e0007 */
[----:B------:R-:W-:Y:S02]  /*485c0*/  IMAD.MOV.U32 R65, RZ, RZ, R40 ;  /* 0x000000ffff417224 */ /* 0x000fe400078e0028 */
[----:B------:R-:W-:Y:S02]  /*485d0*/  IMAD.MOV.U32 R7, RZ, RZ, R39 ;  /* 0x000000ffff077224 */ /* 0x000fe400078e0027 */
.L_x_65103:
[----:B------:R-:W-:Y:S05]  /*485e0*/  BSYNC B1 ;  /* 0x0000000000017941 */ /* 0x000fea0003800000 */
.L_x_65101:
        /* <DEDUP_REMOVED lines=9> */
.L_x_65105:
[----:B------:R-:W-:Y:S02]  /*48680*/  IMAD.MOV.U32 R67, RZ, RZ, R64 ;  /* 0x000000ffff437224 */ /* 0x000fe400078e0040 */
[----:B------:R-:W-:Y:S02]  /*48690*/  IMAD.MOV.U32 R5, RZ, RZ, R6 ;  /* 0x000000ffff057224 */ /* 0x000fe400078e0006 */
[----:B------:R-:W-:Y:S02]  /*486a0*/  IMAD.MOV.U32 R64, RZ, RZ, R28 ;  /* 0x000000ffff407224 */ /* 0x000fe400078e001c */
[----:B------:R-:W-:Y:S02]  /*486b0*/  IMAD.MOV.U32 R6, RZ, RZ, R30 ;  /* 0x000000ffff067224 */ /* 0x000fe400078e001e */
.L_x_65106:
[----:B------:R-:W-:Y:S05]  /*486c0*/  BSYNC B1 ;  /* 0x0000000000017941 */ /* 0x000fea0003800000 */
.L_x_65104:
        /* <DEDUP_REMOVED lines=9> */
.L_x_65108:
[----:B------:R-:W-:Y:S02]  /*48760*/  IMAD.MOV.U32 R66, RZ, RZ, R67 ;  /* 0x000000ffff427224 */ /* 0x000fe400078e0043 */
[----:B------:R-:W-:Y:S02]  /*48770*/  IMAD.MOV.U32 R4, RZ, RZ, R5 ;  /* 0x000000ffff047224 */ /* 0x000fe400078e0005 */
[----:B------:R-:W-:Y:S02]  /*48780*/  IMAD.MOV.U32 R67, RZ, RZ, R42 ;  /* 0x000000ffff437224 */ /* 0x000fe400078e002a */
[----:B------:R-:W-:Y:S02]  /*48790*/  IMAD.MOV.U32 R5, RZ, RZ, R44 ;  /* 0x000000ffff057224 */ /* 0x000fe400078e002c */
.L_x_65109:
[----:B------:R-:W-:Y:S05]  /*487a0*/  BSYNC B1 ;  /* 0x0000000000017941 */ /* 0x000fea0003800000 */
.L_x_65107:
        /* <DEDUP_REMOVED lines=9> */
.L_x_65111:
[----:B------:R-:W-:Y:S01]  /*48840*/  MOV R69, R66 ;  /* 0x0000004200457202 */ /* 0x000fe20000000f00 */
[----:B------:R-:W-:Y:S02]  /*48850*/  IMAD.MOV.U32 R3, RZ, RZ, R4 ;  /* 0x000000ffff037224 */ /* 0x000fe400078e0004 */
[----:B------:R-:W-:Y:S02]  /*48860*/  IMAD.MOV.U32 R66, RZ, RZ, R23 ;  /* 0x000000ffff427224 */ /* 0x000fe400078e0017 */
[----:B------:R-:W-:Y:S02]  /*48870*/  IMAD.MOV.U32 R4, RZ, RZ, R46 ;  /* 0x000000ffff047224 */ /* 0x000fe400078e002e */
.L_x_65112:
[----:B------:R-:W-:Y:S05]  /*48880*/  BSYNC B1 ;  /* 0x0000000000017941 */ /* 0x000fea0003800000 */
.L_x_65110:
        /* <DEDUP_REMOVED lines=9> */
.L_x_65114:
[----:B------:R-:W-:Y:S01]  /*48920*/  IMAD.MOV.U32 R68, RZ, RZ, R69 ;  /* 0x000000ffff447224 */ /* 0x000fe200078e0045 */
[----:B------:R-:W-:Y:S01]  /*48930*/  MOV R2, R3 ;  /* 0x0000000300027202 */ /* 0x000fe20000000f00 */
[----:B------:R-:W-:Y:S02]  /*48940*/  IMAD.MOV.U32 R69, RZ, RZ, R48 ;  /* 0x000000ffff457224 */ /* 0x000fe400078e0030 */
[----:B------:R-:W-:Y:S02]  /*48950*/  IMAD.MOV.U32 R3, RZ, RZ, R25 ;  /* 0x000000ffff037224 */ /* 0x000fe400078e0019 */
.L_x_65115:
[----:B------:R-:W-:Y:S05]  /*48960*/  BSYNC B1 ;  /* 0x0000000000017941 */ /* 0x000fea0003800000 */
.L_x_65113:
        /* <DEDUP_REMOVED lines=9> */
.L_x_65117:
[----:B------:R-:W-:Y:S01]  /*48a00*/  IMAD.MOV.U32 R71, RZ, RZ, R68 ;  /* 0x000000ffff477224 */ /* 0x000fe200078e0044 */
[----:B------:R-:W-:Y:S01]  /*48a10*/  MOV R68, R37 ;  /* 0x0000002500447202 */ /* 0x000fe20000000f00 */
[----:B------:R-:W-:Y:S02]  /*48a20*/  IMAD.MOV.U32 R17, RZ, RZ, R2 ;  /* 0x000000ffff117224 */ /* 0x000fe400078e0002 */
[----:B------:R-:W-:Y:S02]  /*48a30*/  IMAD.MOV.U32 R2, RZ, RZ, R47 ;  /* 0x000000ffff027224 */ /* 0x000fe400078e002f */
.L_x_65118:
[----:B------:R-:W-:Y:S05]  /*48a40*/  BSYNC B1 ;  /* 0x0000000000017941 */ /* 0x000fea0003800000 */
.L_x_65116:
        /* <DEDUP_REMOVED lines=9> */
.L_x_65120:
[----:B------:R-:W-:Y:S02]  /*48ae0*/  IMAD.MOV.U32 R70, RZ, RZ, R71 ;  /* 0x000000ffff467224 */ /* 0x000fe400078e0047 */
[----:B------:R-:W-:Y:S01]  /*48af0*/  IMAD.MOV.U32 R16, RZ, RZ, R17 ;  /* 0x000000ffff107224 */ /* 0x000fe200078e0011 */
[----:B------:R-:W-:Y:S01]  /*48b00*/  MOV R17, R52 ;  /* 0x0000003400117202 */ /* 0x000fe20000000f00 */
[----:B------:R-:W-:Y:S02]  /*48b10*/  IMAD.MOV.U32 R71, RZ, RZ, R32 ;  /* 0x000000ffff477224 */ /* 0x000fe400078e0020 */
.L_x_65121:
[----:B------:R-:W-:Y:S05]  /*48b20*/  BSYNC B1 ;  /* 0x0000000000017941 */ /* 0x000fea0003800000 */
.L_x_65119:
[----:B------:R-:W-:Y:S02]  /*48b30*/  FADD.FTZ R19, R45, R43 ;  /* 0x0000002b2d137221 */ /* 0x000fe40000010000 */
[----:B------:R-:W-:Y:S02]  /*48b40*/  IMAD.MOV.U32 R18, RZ, RZ, R0 ;  /* 0x000000ffff127224 */ /* 0x000fe400078e0000 */
.L_x_64401:
[----:B-1-34-:R-:W-:Y:S05]  /*48b50*/  BSYNC B0 ;  /* 0x0000000000007941 */ /* 0x01afea0003800000 */
.L_x_64400:
[----:B------:R-:W1:Y:S01]  /*48b60*/  S2R R0, SR_TID.X ;  /* 0x0000000000007919 */ /* 0x000e620000002100 */
[----:B------:R-:W-:Y:S01]  /*48b70*/  ISETP.NE.AND P0, PT, R41, RZ, PT ;  /* 0x000000ff2900720c */ /* 0x000fe20003f05270 */
[----:B------:R-:W-:-:S12]  /*48b80*/  BSSY B0, `(.L_x_65122) ;  /* 0x0000018000007945 */ /* 0x000fd80003800000 */
[----:B------:R-:W-:Y:S05]  /*48b90*/  @P0 BRA `(.L_x_65123) ;  /* 0x0000016000000947 */ /* 0x000fea0003800000 */
[----:B0-----:R-:W0:Y:S02]  /*48ba0*/  S2R R21, SR_TID.X ;  /* 0x0000000000157919 */ /* 0x001e240000002100 */
        /* <DEDUP_REMOVED lines=21> */
.L_x_65123:
[----:B------:R-:W-:Y:S05]  /*48d00*/  BSYNC B0 ;  /* 0x0000000000007941 */ /* 0x000fea0003800000 */
.L_x_65122:
[----:B------:R-:W-:Y:S01]  /*48d10*/  BAR.SYNC.DEFER_BLOCKING 0x0 ;  /* 0x0000000000007b1d */ /* 0x000fe20000010000 */
[----:B-1----:R-:W-:-:S05]  /*48d20*/  ISETP.NE.AND P1, PT, R0, RZ, PT ;  /* 0x000000ff0000720c */ /* 0x002fca0003f25270 */
        /* <DEDUP_REMOVED lines=19> */
[----:B--2---:R-:W-:-:S05]  /*48e60*/  FSEL R18, R48, R18, P3 ;  /* 0x0000001230127208 */ /* 0x004fca0001800000 */
[----:B------:R-:W-:-:S04]  /*48e70*/  FADD.FTZ R18, -R73, R18 ;  /* 0x0000001249127221 */ /* 0x000fc80000010100 */
[----:B------:R-:W-:Y:S02]  /*48e80*/  @!P0 IMAD.MOV.U32 R15, RZ, RZ, R54 ;  /* 0x000000ffff0f8224 */ /* 0x000fe400078e0036 */
[----:B------:R-:W-:Y:S01]  /*48e90*/  FMUL.FTZ R48, R18, 1.4426950216293334961 ;  /* 0x3fb8aa3b12307820 */ /* 0x000fe20000410000 */
[----:B------:R-:W-:Y:S01]  /*48ea0*/  FSEL R18, R49, R19, P3 ;  /* 0x0000001331127208 */ /* 0x000fe20001800000 */
[----:B------:R-:W-:Y:S01]  /*48eb0*/  @!P0 IMAD.MOV.U32 R57, RZ, RZ, R50 ;  /* 0x000000ffff398224 */ /* 0x000fe200078e0032 */
[----:B------:R-:W-:Y:S01]  /*48ec0*/  FSETP.GT.FTZ.AND P2, PT, R15, R14, PT ;  /* 0x0000000e0f00720b */ /* 0x000fe20003f54000 */
[----:B------:R-:W0:Y:S01]  /*48ed0*/  MUFU.EX2 R75, R48 ;  /* 0x00000030004b7308 */ /* 0x000e220000000800 */
[----:B------:R-:W-:Y:S02]  /*48ee0*/  FSEL R19, R19, R49, P3 ;  /* 0x0000003113137208 */ /* 0x000fe40001800000 */
        /* <DEDUP_REMOVED lines=8> */
.L_x_65127:
[----:B---34-:R-:W-:Y:S01]  /*48f70*/  IMAD.MOV.U32 R50, RZ, RZ, R57 ;  /* 0x000000ffff327224 */ /* 0x018fe200078e0039 */
[----:B------:R-:W-:Y:S01]  /*48f80*/  MOV R48, R15 ;  /* 0x0000000f00307202 */ /* 0x000fe20000000f00 */
[----:B------:R-:W-:Y:S02]  /*48f90*/  IMAD.MOV.U32 R57, RZ, RZ, R56 ;  /* 0x000000ffff397224 */ /* 0x000fe400078e0038 */
[----:B------:R-:W-:Y:S02]  /*48fa0*/  IMAD.MOV.U32 R15, RZ, RZ, R14 ;  /* 0x000000ffff0f7224 */ /* 0x000fe400078e000e */
.L_x_65128:
[----:B------:R-:W-:Y:S05]  /*48fb0*/  BSYNC B1 ;  /* 0x0000000000017941 */ /* 0x000fea0003800000 */
.L_x_65126:
        /* <DEDUP_REMOVED lines=9> */
.L_x_65130:
[----:B------:R-:W-:Y:S01]  /*49050*/  IMAD.MOV.U32 R75, RZ, RZ, R50 ;  /* 0x000000ffff4b7224 */ /* 0x000fe200078e0032 */
[----:B------:R-:W-:Y:S01]  /*49060*/  MOV R50, R59 ;  /* 0x0000003b00327202 */ /* 0x000fe20000000f00 */
[----:B------:R-:W-:Y:S02]  /*49070*/  IMAD.MOV.U32 R49, RZ, RZ, R48 ;  /* 0x000000ffff317224 */ /* 0x000fe400078e0030 */
[----:B------:R-:W-:Y:S02]  /*49080*/  IMAD.MOV.U32 R48, RZ, RZ, R13 ;  /* 0x000000ffff307224 */ /* 0x000fe400078e000d */
.L_x_65131:
[----:B------:R-:W-:Y:S05]  /*49090*/  BSYNC B1 ;  /* 0x0000000000017941 */ /* 0x000fea0003800000 */
.L_x_65129:
        /* <DEDUP_REMOVED lines=9> */
.L_x_65133:
[----:B------:R-:W-:Y:S02]  /*49130*/  IMAD.MOV.U32 R54, RZ, RZ, R75 ;  /* 0x000000ffff367224 */ /* 0x000fe400078e004b */
[----:B------:R-:W-:Y:S01]  /*49140*/  IMAD.MOV.U32 R14, RZ, RZ, R49 ;  /* 0x000000ffff0e7224 */ /* 0x000fe200078e0031 */
[----:B------:R-:W-:Y:S01]  /*49150*/  MOV R49, R12 ;  /* 0x0000000c00317202 */ /* 0x000fe20000000f00 */
[----:B------:R-:W-:Y:S02]  /*49160*/  IMAD.MOV.U32 R75, RZ, RZ, R58 ;  /* 0x000000ffff4b7224 */ /* 0x000fe400078e003a */
.L_x_65134:
[----:B------:R-:W-:Y:S05]  /*49170*/  BSYNC B1 ;  /* 0x0000000000017941 */ /* 0x000fea0003800000 */
.L_x_65132:
        /* <DEDUP_REMOVED lines=9> */
.L_x_65136:
[----:B------:R-:W-:Y:S02]  /*49210*/  IMAD.MOV.U32 R59, RZ, RZ, R54 ;  /* 0x000000ffff3b7224 */ /* 0x000fe400078e0036 */
[----:B------:R-:W-:Y:S02]  /*49220*/  IMAD.MOV.U32 R13, RZ, RZ, R14 ;  /* 0x000000ffff0d7224 */ /* 0x000fe400078e000e */
[----:B------:R-:W-:Y:S02]  /*49230*/  IMAD.MOV.U32 R54, RZ, RZ, R61 ;  /* 0x000000ffff367224 */ /* 0x000fe400078e003d */
[----:B------:R-:W-:Y:S02]  /*49240*/  IMAD.MOV.U32 R14, RZ, RZ, R11 ;  /* 0x000000ffff0e7224 */ /* 0x000fe400078e000b */
.L_x_65137:
[----:B------:R-:W-:Y:S05]  /*49250*/  BSYNC B1 ;  /* 0x0000000000017941 */ /* 0x000fea0003800000 */
.L_x_65135:
        /* <DEDUP_REMOVED lines=9> */
.L_x_65139:
[----:B------:R-:W-:Y:S02]  /*492f0*/  IMAD.MOV.U32 R56, RZ, RZ, R59 ;  /* 0x000000ffff387224 */ /* 0x000fe400078e003b */
[----:B------:R-:W-:Y:S02]  /*49300*/  IMAD.MOV.U32 R12, RZ, RZ, R13 ;  /* 0x000000ffff0c7224 */ /* 0x000fe400078e000d */
[----:B------:R-:W-:Y:S02]  /*49310*/  IMAD.MOV.U32 R59, RZ, RZ, R60 ;  /* 0x000000ffff3b7224 */ /* 0x000fe400078e003c */
[----:B------:R-:W-:Y:S02]  /*49320*/  IMAD.MOV.U32 R13, RZ, RZ, R10 ;  /* 0x000000ffff0d7224 */ /* 0x000fe400078e000a */
.L_x_65140:
[----:B------:R-:W-:Y:S05]  /*49330*/  BSYNC B1 ;  /* 0x0000000000017941 */ /* 0x000fea0003800000 */
.L_x_65138:
        /* <DEDUP_REMOVED lines=9> */
.L_x_65142:
[----:B------:R-:W-:Y:S02]  /*493d0*/  IMAD.MOV.U32 R61, RZ, RZ, R56 ;  /* 0x000000ffff3d7224 */ /* 0x000fe400078e0038 */
[----:B------:R-:W-:Y:S02]  /*493e0*/  IMAD.MOV.U32 R11, RZ, RZ, R12 ;  /* 0x000000ffff0b7224 */ /* 0x000fe400078e000c */
[----:B------:R-:W-:Y:S02]  /*493f0*/  IMAD.MOV.U32 R56, RZ, RZ, R63 ;  /* 0x000000ffff387224 */ /* 0x000fe400078e003f */
[----:B------:R-:W-:Y:S02]  /*49400*/  IMAD.MOV.U32 R12, RZ, RZ, R9 ;  /* 0x000000ffff0c7224 */ /* 0x000fe400078e0009 */
.L_x_65143:
[----:B------:R-:W-:Y:S05]  /*49410*/  BSYNC B1 ;  /* 0x0000000000017941 */ /* 0x000fea0003800000 */
.L_x_65141:
        /* <DEDUP_REMOVED lines=9> */
.L_x_65145:
[----:B------:R-:W-:Y:S01]  /*494b0*/  MOV R58, R61 ;  /* 0x0000003d003a7202 */ /* 0x000fe20000000f00 */
[----:B------:R-:W-:Y:S02]  /*494c0*/  IMAD.MOV.U32 R10, RZ, RZ, R11 ;  /* 0x000000ffff0a7224 */ /* 0x000fe400078e000b */
[----:B------:R-:W-:Y:S02]  /*494d0*/  IMAD.MOV.U32 R61, RZ, RZ, R62 ;  /* 0x000000ffff3d7224 */ /* 0x000fe400078e003e */
[----:B------:R-:W-:Y:S02]  /*494e0*/  IMAD.MOV.U32 R11, RZ, RZ, R8 ;  /* 0x000000ffff0b7224 */ /* 0x000fe400078e0008 */
.L_x_65146:
[----:B------:R-:W-:Y:S05]  /*494f0*/  BSYNC B1 ;  /* 0x0000000000017941 */ /* 0x000fea0003800000 */
.L_x_65144:
        /* <DEDUP_REMOVED lines=9> */
.L_x_65148:
[----:B------:R-:W-:Y:S01]  /*49590*/  IMAD.MOV.U32 R63, RZ, RZ, R58 ;  /* 0x000000ffff3f7224 */ /* 0x000fe200078e003a */
[----:B------:R-:W-:Y:S01]  /*495a0*/  MOV R9, R10 ;  /* 0x0000000a00097202 */ /* 0x000fe20000000f00 */
[----:B------:R-:W-:Y:S02]  /*495b0*/  IMAD.MOV.U32 R58, RZ, RZ, R65 ;  /* 0x000000ffff3a7224 */ /* 0x000fe400078e0041 */
[----:B------:R-:W-:Y:S02]  /*495c0*/  IMAD.MOV.U32 R10, RZ, RZ, R7 ;  /* 0x000000ffff0a7224 */ /* 0x000fe400078e0007 */
.L_x_65149:
[----:B------:R-:W-:Y:S05]  /*495d0*/  BSYNC B1 ;  /* 0x0000000000017941 */ /* 0x000fea0003800000 */
.L_x_65147:
        /* <DEDUP_REMOVED lines=9> */
.L_x_65151:
[----:B------:R-:W-:Y:S01]  /*49670*/  IMAD.MOV.U32 R60, RZ, RZ, R63 ;  /* 0x000000ffff3c7224 */ /* 0x000fe200078e003f */
[----:B------:R-:W-:Y:S01]  /*49680*/  MOV R63, R64 ;  /* 0x00000040003f7202 */ /* 0x000fe20000000f00 */
[----:B------:R-:W-:Y:S02]  /*49690*/  IMAD.MOV.U32 R8, RZ, RZ, R9 ;  /* 0x000000ffff087224 */ /* 0x000fe400078e0009 */
[----:B------:R-:W-:Y:S02]  /*496a0*/  IMAD.MOV.U32 R9, RZ, RZ, R6 ;  /* 0x000000ffff097224 */ /* 0x000fe400078e0006 */
.L_x_65152:
[----:B------:R-:W-:Y:S05]  /*496b0*/  BSYNC B1 ;  /* 0x0000000000017941 */ /* 0x000fea0003800000 */
.L_x_65150:
        /* <DEDUP_REMOVED lines=9> */
.L_x_65154:
[----:B------:R-:W-:Y:S02]  /*49750*/  IMAD.MOV.U32 R65, RZ, RZ, R60 ;  /* 0x000000ffff417224 */ /* 0x000fe400078e003c */
[----:B------:R-:W-:Y:S01]  /*49760*/  IMAD.MOV.U32 R7, RZ, RZ, R8 ;  /* 0x000000ffff077224 */ /* 0x000fe200078e0008 */
[----:B------:R-:W-:Y:S01]  /*49770*/  MOV R8, R5 ;  /* 0x0000000500087202 */ /* 0x000fe20000000f00 */
[----:B------:R-:W-:Y:S02]  /*49780*/  IMAD.MOV.U32 R60, RZ, RZ, R67 ;  /* 0x000000ffff3c7224 */ /* 0x000fe400078e0043 */
.L_x_65155:
[----:B------:R-:W-:Y:S05]  /*49790*/  BSYNC B1 ;  /* 0x0000000000017941 */ /* 0x000fea0003800000 */
.L_x_65153:
        /* <DEDUP_REMOVED lines=9> */
.L_x_65157:
[----:B------:R-:W-:Y:S02]  /*49830*/  IMAD.MOV.U32 R62, RZ, RZ, R65 ;  /* 0x000000ffff3e7224 */ /* 0x000fe400078e0041 */
[----:B------:R-:W-:Y:S02]  /*49840*/  IMAD.MOV.U32 R6, RZ, RZ, R7 ;  /* 0x000000ffff067224 */ /* 0x000fe400078e0007 */
[----:B------:R-:W-:Y:S02]  /*49850*/  IMAD.MOV.U32 R65, RZ, RZ, R66 ;  /* 0x000000ffff417224 */ /* 0x000fe400078e0042 */
[----:B------:R-:W-:Y:S02]  /*49860*/  IMAD.MOV.U32 R7, RZ, RZ, R4 ;  /* 0x000000ffff077224 */ /* 0x000fe400078e0004 */
.L_x_65158:
[----:B------:R-:W-:Y:S05]  /*49870*/  BSYNC B1 ;  /* 0x0000000000017941 */ /* 0x000fea0003800000 */
.L_x_65156:
        /* <DEDUP_REMOVED lines=9> */
.L_x_65160:
[----:B------:R-:W-:Y:S02]  /*49910*/  IMAD.MOV.U32 R67, RZ, RZ, R62 ;  /* 0x000000ffff437224 */ /* 0x000fe400078e003e */
[----:B------:R-:W-:Y:S02]  /*49920*/  IMAD.MOV.U32 R5, RZ, RZ, R6 ;  /* 0x000000ffff057224 */ /* 0x000fe400078e0006 */
[----:B------:R-:W-:Y:S02]  /*49930*/  IMAD.MOV.U32 R62, RZ, RZ, R69 ;  /* 0x000000ffff3e7224 */ /* 0x000fe400078e0045 */
[----:B------:R-:W-:Y:S02]  /*49940*/  IMAD.MOV.U32 R6, RZ, RZ, R3 ;  /* 0x000000ffff067224 */ /* 0x000fe400078e0003 */
.L_x_65161:
[----:B------:R-:W-:Y:S05]  /*49950*/  BSYNC B1 ;  /* 0x0000000000017941 */ /* 0x000fea0003800000 */
.L_x_65159:
        /* <DEDUP_REMOVED lines=9> */
.L_x_65163:
[----:B------:R-:W-:Y:S02]  /*499f0*/  IMAD.MOV.U32 R64, RZ, RZ, R67 ;  /* 0x000000ffff407224 */ /* 0x000fe400078e0043 */
[----:B------:R-:W-:Y:S02]  /*49a00*/  IMAD.MOV.U32 R4, RZ, RZ, R5 ;  /* 0x000000ffff047224 */ /* 0x000fe400078e0005 */
[----:B------:R-:W-:Y:S02]  /*49a10*/  IMAD.MOV.U32 R67, RZ, RZ, R68 ;  /* 0x000000ffff437224 */ /* 0x000fe400078e0044 */
[----:B------:R-:W-:Y:S02]  /*49a20*/  IMAD.MOV.U32 R5, RZ, RZ, R2 ;  /* 0x000000ffff057224 */ /* 0x000fe400078e0002 */
.L_x_65164:
[----:B------:R-:W-:Y:S05]  /*49a30*/  BSYNC B1 ;  /* 0x0000000000017941 */ /* 0x000fea0003800000 */
.L_x_65162:
        /* <DEDUP_REMOVED lines=9> */
.L_x_65166:
[----:B------:R-:W-:Y:S01]  /*49ad0*/  MOV R69, R64 ;  /* 0x0000004000457202 */ /* 0x000fe20000000f00 */
[----:B------:R-:W-:Y:S02]  /*49ae0*/  IMAD.MOV.U32 R3, RZ, RZ, R4 ;  /* 0x000000ffff037224 */ /* 0x000fe400078e0004 */
[----:B------:R-:W-:Y:S02]  /*49af0*/  IMAD.MOV.U32 R64, RZ, RZ, R71 ;  /* 0x000000ffff407224 */ /* 0x000fe400078e0047 */
[----:B------:R-:W-:Y:S02]  /*49b00*/  IMAD.MOV.U32 R4, RZ, RZ, R17 ;  /* 0x000000ffff047224 */ /* 0x000fe400078e0011 */
.L_x_65167:
[----:B------:R-:W-:Y:S05]  /*49b10*/  BSYNC B1 ;  /* 0x0000000000017941 */ /* 0x000fea0003800000 */
.L_x_65165:
        /* <DEDUP_REMOVED lines=9> */
.L_x_65169:
[----:B------:R-:W-:Y:S01]  /*49bb0*/  IMAD.MOV.U32 R17, RZ, RZ, R69 ;  /* 0x000000ffff117224 */ /* 0x000fe200078e0045 */
[----:B------:R-:W-:Y:S01]  /*49bc0*/  MOV R2, R3 ;  /* 0x0000000300027202 */ /* 0x000fe20000000f00 */
[----:B------:R-:W-:Y:S02]  /*49bd0*/  IMAD.MOV.U32 R69, RZ, RZ, R70 ;  /* 0x000000ffff457224 */ /* 0x000fe400078e0046 */
[----:B------:R-:W-:Y:S02]  /*49be0*/  IMAD.MOV.U32 R3, RZ, RZ, R16 ;  /* 0x000000ffff037224 */ /* 0x000fe400078e0010 */
.L_x_65170:
[----:B------:R-:W-:Y:S05]  /*49bf0*/  BSYNC B1 ;  /* 0x0000000000017941 */ /* 0x000fea0003800000 */
.L_x_65168:
        /* <DEDUP_REMOVED lines=16> */
.L_x_65172:
[----:B------:R-:W-:Y:S01]  /*49d00*/  MOV R66, R57 ;  /* 0x0000003900427202 */ /* 0x000fe20000000f00 */
[----:B------:R-:W-:Y:S02]  /*49d10*/  IMAD.MOV.U32 R16, RZ, RZ, R15 ;  /* 0x000000ffff107224 */ /* 0x000fe400078e000f */
[----:B------:R-:W-:Y:S02]  /*49d20*/  IMAD.MOV.U32 R57, RZ, RZ, R50 ;  /* 0x000000ffff397224 */ /* 0x000fe400078e0032 */
[----:B------:R-:W-:Y:S02]  /*49d30*/  IMAD.MOV.U32 R15, RZ, RZ, R48 ;  /* 0x000000ffff0f7224 */ /* 0x000fe400078e0030 */
.L_x_65173:
[----:B------:R-:W-:Y:S05]  /*49d40*/  BSYNC B1 ;  /* 0x0000000000017941 */ /* 0x000fea0003800000 */
.L_x_65171:
        /* <DEDUP_REMOVED lines=9> */
.L_x_65175:
[----:B------:R-:W-:Y:S01]  /*49de0*/  IMAD.MOV.U32 R55, RZ, RZ, R66 ;  /* 0x000000ffff377224 */ /* 0x000fe200078e0042 */
[----:B------:R-:W-:Y:S01]  /*49df0*/  MOV R51, R16 ;  /* 0x0000001000337202 */ /* 0x000fe20000000f00 */
[----:B------:R-:W-:Y:S02]  /*49e00*/  IMAD.MOV.U32 R66, RZ, RZ, R75 ;  /* 0x000000ffff427224 */ /* 0x000fe400078e004b */
[----:B------:R-:W-:Y:S02]  /*49e10*/  IMAD.MOV.U32 R16, RZ, RZ, R49 ;  /* 0x000000ffff107224 */ /* 0x000fe400078e0031 */
.L_x_65176:
[----:B------:R-:W-:Y:S05]  /*49e20*/  BSYNC B1 ;  /* 0x0000000000017941 */ /* 0x000fea0003800000 */
.L_x_65174:
        /* <DEDUP_REMOVED lines=9> */
.L_x_65178:
[----:B------:R-:W-:Y:S01]  /*49ec0*/  IMAD.MOV.U32 R50, RZ, RZ, R55 ;  /* 0x000000ffff327224 */ /* 0x000fe200078e0037 */
[----:B------:R-:W-:Y:S01]  /*49ed0*/  MOV R55, R54 ;  /* 0x0000003600377202 */ /* 0x000fe20000000f00 */
[----:B------:R-:W-:Y:S02]  /*49ee0*/  IMAD.MOV.U32 R48, RZ, RZ, R51 ;  /* 0x000000ffff307224 */ /* 0x000fe400078e0033 */
[----:B------:R-:W-:Y:S02]  /*49ef0*/  IMAD.MOV.U32 R51, RZ, RZ, R14 ;  /* 0x000000ffff337224 */ /* 0x000fe400078e000e */
.L_x_65179:
[----:B------:R-:W-:Y:S05]  /*49f00*/  BSYNC B1 ;  /* 0x0000000000017941 */ /* 0x000fea0003800000 */
.L_x_65177:
        /* <DEDUP_REMOVED lines=9> */
.L_x_65181:
[----:B------:R-:W-:Y:S02]  /*49fa0*/  IMAD.MOV.U32 R71, RZ, RZ, R50 ;  /* 0x000000ffff477224 */ /* 0x000fe400078e0032 */
[----:B------:R-:W-:Y:S01]  /*49fb0*/  IMAD.MOV.U32 R49, RZ, RZ, R48 ;  /* 0x000000ffff317224 */ /* 0x000fe200078e0030 */
[----:B------:R-:W-:Y:S01]  /*49fc0*/  MOV R48, R13 ;  /* 0x0000000d00307202 */ /* 0x000fe20000000f00 */
[----:B------:R-:W-:Y:S02]  /*49fd0*/  IMAD.MOV.U32 R50, RZ, RZ, R59 ;  /* 0x000000ffff327224 */ /* 0x000fe400078e003b */
.L_x_65182:
[----:B------:R-:W-:Y:S05]  /*49fe0*/  BSYNC B1 ;  /* 0x0000000000017941 */ /* 0x000fea0003800000 */
.L_x_65180:
        /* <DEDUP_REMOVED lines=9> */
.L_x_65184:
[----:B------:R-:W-:Y:S02]  /*4a080*/  IMAD.MOV.U32 R54, RZ, RZ, R71 ;  /* 0x000000ffff367224 */ /* 0x000fe400078e0047 */
[----:B------:R-:W-:Y:S02]  /*4a090*/  IMAD.MOV.U32 R14, RZ, RZ, R49 ;  /* 0x000000ffff0e7224 */ /* 0x000fe400078e0031 */
[----:B------:R-:W-:Y:S02]  /*4a0a0*/  IMAD.MOV.U32 R71, RZ, RZ, R56 ;  /* 0x000000ffff477224 */ /* 0x000fe400078e0038 */
[----:B------:R-:W-:Y:S02]  /*4a0b0*/  IMAD.MOV.U32 R49, RZ, RZ, R12 ;  /* 0x000000ffff317224 */ /* 0x000fe400078e000c */
.L_x_65185:
[----:B------:R-:W-:Y:S05]  /*4a0c0*/  BSYNC B1 ;  /* 0x0000000000017941 */ /* 0x000fea0003800000 */
.L_x_65183:
        /* <DEDUP_REMOVED lines=9> */
.L_x_65187:
[----:B------:R-:W-:Y:S02]  /*4a160*/  IMAD.MOV.U32 R59, RZ, RZ, R54 ;  /* 0x000000ffff3b7224 */ /* 0x000fe400078e0036 */
[----:B------:R-:W-:Y:S02]  /*4a170*/  IMAD.MOV.U32 R13, RZ, RZ, R14 ;  /* 0x000000ffff0d7224 */ /* 0x000fe400078e000e */
[----:B------:R-:W-:Y:S02]  /*4a180*/  IMAD.MOV.U32 R54, RZ, RZ, R61 ;  /* 0x000000ffff367224 */ /* 0x000fe400078e003d */
[----:B------:R-:W-:Y:S02]  /*4a190*/  IMAD.MOV.U32 R14, RZ, RZ, R11 ;  /* 0x000000ffff0e7224 */ /* 0x000fe400078e000b */
.L_x_65188:
[----:B------:R-:W-:Y:S05]  /*4a1a0*/  BSYNC B1 ;  /* 0x0000000000017941 */ /* 0x000fea0003800000 */
.L_x_65186:
        /* <DEDUP_REMOVED lines=9> */
.L_x_65190:
[----:B------:R-:W-:Y:S02]  /*4a240*/  IMAD.MOV.U32 R56, RZ, RZ, R59 ;  /* 0x000000ffff387224 */ /* 0x000fe400078e003b */
[----:B------:R-:W-:Y:S02]  /*4a250*/  IMAD.MOV.U32 R12, RZ, RZ, R13 ;  /* 0x000000ffff0c7224 */ /* 0x000fe400078e000d */
[----:B------:R-:W-:Y:S02]  /*4a260*/  IMAD.MOV.U32 R59, RZ, RZ, R58 ;  /* 0x000000ffff3b7224 */ /* 0x000fe400078e003a */
[----:B------:R-:W-:Y:S02]  /*4a270*/  IMAD.MOV.U32 R13, RZ, RZ, R10 ;  /* 0x000000ffff0d7224 */ /* 0x000fe400078e000a */
.L_x_65191:
[----:B------:R-:W-:Y:S05]  /*4a280*/  BSYNC B1 ;  /* 0x0000000000017941 */ /* 0x000fea0003800000 */
.L_x_65189:
        /* <DEDUP_REMOVED lines=9> */
.L_x_65193:
[----:B------:R-:W-:Y:S01]  /*4a320*/  MOV R61, R56 ;  /* 0x00000038003d7202 */ /* 0x000fe20000000f00 */
[----:B------:R-:W-:Y:S02]  /*4a330*/  IMAD.MOV.U32 R11, RZ, RZ, R12 ;  /* 0x000000ffff0b7224 */ /* 0x000fe400078e000c */
[----:B------:R-:W-:Y:S02]  /*4a340*/  IMAD.MOV.U32 R56, RZ, RZ, R63 ;  /* 0x000000ffff387224 */ /* 0x000fe400078e003f */
[----:B------:R-:W-:Y:S02]  /*4a350*/  IMAD.MOV.U32 R12, RZ, RZ, R9 ;  /* 0x000000ffff0c7224 */ /* 0x000fe400078e0009 */
.L_x_65194:
[----:B------:R-:W-:Y:S05]  /*4a360*/  BSYNC B1 ;  /* 0x0000000000017941 */ /* 0x000fea0003800000 */
.L_x_65192:
        /* <DEDUP_REMOVED lines=9> */
.L_x_65196:
[----:B------:R-:W-:Y:S01]  /*4a400*/  IMAD.MOV.U32 R58, RZ, RZ, R61 ;  /* 0x000000ffff3a7224 */ /* 0x000fe200078e003d */
[----:B------:R-:W-:Y:S01]  /*4a410*/  MOV R10, R11 ;  /* 0x0000000b000a7202 */ /* 0x000fe20000000f00 */
[----:B------:R-:W-:Y:S02]  /*4a420*/  IMAD.MOV.U32 R61, RZ, RZ, R60 ;  /* 0x000000ffff3d7224 */ /* 0x000fe400078e003c */
[----:B------:R-:W-:Y:S02]  /*4a430*/  IMAD.MOV.U32 R11, RZ, RZ, R8 ;  /* 0x000000ffff0b7224 */ /* 0x000fe400078e0008 */
.L_x_65197:
[----:B------:R-:W-:Y:S05]  /*4a440*/  BSYNC B1 ;  /* 0x0000000000017941 */ /* 0x000fea0003800000 */
.L_x_65195:
        /* <DEDUP_REMOVED lines=9> */
.L_x_65199:
[----:B------:R-:W-:Y:S01]  /*4a4e0*/  IMAD.MOV.U32 R63, RZ, RZ, R58 ;  /* 0x000000ffff3f7224 */ /* 0x000fe200078e003a */
[----:B------:R-:W-:Y:S01]  /*4a4f0*/  MOV R58, R65 ;  /* 0x00000041003a7202 */ /* 0x000fe20000000f00 */
[----:B------:R-:W-:Y:S02]  /*4a500*/  IMAD.MOV.U32 R9, RZ, RZ, R10 ;  /* 0x000000ffff097224 */ /* 0x000fe400078e000a */
[----:B------:R-:W-:Y:S02]  /*4a510*/  IMAD.MOV.U32 R10, RZ, RZ, R7 ;  /* 0x000000ffff0a7224 */ /* 0x000fe400078e0007 */
.L_x_65200:
[----:B------:R-:W-:Y:S05]  /*4a520*/  BSYNC B1 ;  /* 0x0000000000017941 */ /* 0x000fea0003800000 */
.L_x_65198:
        /* <DEDUP_REMOVED lines=9> */
.L_x_65202:
[----:B------:R-:W-:Y:S02]  /*4a5c0*/  IMAD.MOV.U32 R60, RZ, RZ, R63 ;  /* 0x000000ffff3c7224 */ /* 0x000fe400078e003f */
[----:B------:R-:W-:Y:S01]  /*4a5d0*/  IMAD.MOV.U32 R8, RZ, RZ, R9 ;  /* 0x000000ffff087224 */ /* 0x000fe200078e0009 */
[----:B------:R-:W-:Y:S01]  /*4a5e0*/  MOV R9, R6 ;  /* 0x0000000600097202 */ /* 0x000fe20000000f00 */
[----:B------:R-:W-:Y:S02]  /*4a5f0*/  IMAD.MOV.U32 R63, RZ, RZ, R62 ;  /* 0x000000ffff3f7224 */ /* 0x000fe400078e003e */
.L_x_65203:
[----:B------:R-:W-:Y:S05]  /*4a600*/  BSYNC B1 ;  /* 0x0000000000017941 */ /* 0x000fea0003800000 */
.L_x_65201:
        /* <DEDUP_REMOVED lines=9> */
.L_x_65205:
[----:B------:R-:W-:Y:S02]  /*4a6a0*/  IMAD.MOV.U32 R65, RZ, RZ, R60 ;  /* 0x000000ffff417224 */ /* 0x000fe400078e003c */
[----:B------:R-:W-:Y:S02]  /*4a6b0*/  IMAD.MOV.U32 R7, RZ, RZ, R8 ;  /* 0x000000ffff077224 */ /* 0x000fe400078e0008 */
[----:B------:R-:W-:Y:S02]  /*4a6c0*/  IMAD.MOV.U32 R60, RZ, RZ, R67 ;  /* 0x000000ffff3c7224 */ /* 0x000fe400078e0043 */
[----:B------:R-:W-:Y:S02]  /*4a6d0*/  IMAD.MOV.U32 R8, RZ, RZ, R5 ;  /* 0x000000ffff087224 */ /* 0x000fe400078e0005 */
.L_x_65206:
[----:B------:R-:W-:Y:S05]  /*4a6e0*/  BSYNC B1 ;  /* 0x0000000000017941 */ /* 0x000fea0003800000 */
.L_x_65204:
        /* <DEDUP_REMOVED lines=9> */
.L_x_65208:
[----:B------:R-:W-:Y:S02]  /*4a780*/  IMAD.MOV.U32 R62, RZ, RZ, R65 ;  /* 0x000000ffff3e7224 */ /* 0x000fe400078e0041 */
[----:B------:R-:W-:Y:S02]  /*4a790*/  IMAD.MOV.U32 R6, RZ, RZ, R7 ;  /* 0x000000ffff067224 */ /* 0x000fe400078e0007 */
[----:B------:R-:W-:Y:S02]  /*4a7a0*/  IMAD.MOV.U32 R65, RZ, RZ, R64 ;  /* 0x000000ffff417224 */ /* 0x000fe400078e0040 */
[----:B------:R-:W-:Y:S02]  /*4a7b0*/  IMAD.MOV.U32 R7, RZ, RZ, R4 ;  /* 0x000000ffff077224 */ /* 0x000fe400078e0004 */
.L_x_65209:
[----:B------:R-:W-:Y:S05]  /*4a7c0*/  BSYNC B1 ;  /* 0x0000000000017941 */ /* 0x000fea0003800000 */
.L_x_65207:
        /* <DEDUP_REMOVED lines=9> */
.L_x_65211:
[----:B------:R-:W-:Y:S02]  /*4a860*/  IMAD.MOV.U32 R4, RZ, RZ, R62 ;  /* 0x000000ffff047224 */ /* 0x000fe400078e003e */
[----:B------:R-:W-:Y:S02]  /*4a870*/  IMAD.MOV.U32 R5, RZ, RZ, R6 ;  /* 0x000000ffff057224 */ /* 0x000fe400078e0006 */
[----:B------:R-:W-:Y:S02]  /*4a880*/  IMAD.MOV.U32 R62, RZ, RZ, R69 ;  /* 0x000000ffff3e7224 */ /* 0x000fe400078e0045 */
[----:B------:R-:W-:Y:S02]  /*4a890*/  IMAD.MOV.U32 R6, RZ, RZ, R3 ;  /* 0x000000ffff067224 */ /* 0x000fe400078e0003 */
.L_x_65212:
[----:B------:R-:W-:Y:S05]  /*4a8a0*/  BSYNC B1 ;  /* 0x0000000000017941 */ /* 0x000fea0003800000 */
.L_x_65210:
        /* <DEDUP_REMOVED lines=9> */
.L_x_65214:
[----:B------:R-:W-:Y:S01]  /*4a940*/  MOV R64, R4 ;  /* 0x0000000400407202 */ /* 0x000fe20000000f00 */
[----:B------:R-:W-:Y:S02]  /*4a950*/  IMAD.MOV.U32 R3, RZ, RZ, R5 ;  /* 0x000000ffff037224 */ /* 0x000fe400078e0005 */
[----:B------:R-:W-:Y:S02]  /*4a960*/  IMAD.MOV.U32 R4, RZ, RZ, R17 ;  /* 0x000000ffff047224 */ /* 0x000fe400078e0011 */
[----:B------:R-:W-:Y:S02]  /*4a970*/  IMAD.MOV.U32 R5, RZ, RZ, R2 ;  /* 0x000000ffff057224 */ /* 0x000fe400078e0002 */
.L_x_65215:
[----:B------:R-:W-:Y:S05]  /*4a980*/  BSYNC B1 ;  /* 0x0000000000017941 */ /* 0x000fea0003800000 */
.L_x_65213:
        /* <DEDUP_REMOVED lines=16> */
.L_x_65217:
[----:B------:R-:W-:Y:S02]  /*4aa90*/  IMAD.MOV.U32 R32, RZ, RZ, R57 ;  /* 0x000000ffff207224 */ /* 0x000fe400078e0039 */
[----:B------:R-:W-:Y:S02]  /*4aaa0*/  IMAD.MOV.U32 R2, RZ, RZ, R15 ;  /* 0x000000ffff027224 */ /* 0x000fe400078e000f */
[----:B------:R-:W-:Y:S02]  /*4aab0*/  IMAD.MOV.U32 R57, RZ, RZ, R66 ;  /* 0x000000ffff397224 */ /* 0x000fe400078e0042 */
[----:B------:R-:W-:Y:S02]  /*4aac0*/  IMAD.MOV.U32 R15, RZ, RZ, R16 ;  /* 0x000000ffff0f7224 */ /* 0x000fe400078e0010 */
.L_x_65218:
[----:B------:R-:W-:Y:S05]  /*4aad0*/  BSYNC B1 ;  /* 0x0000000000017941 */ /* 0x000fea0003800000 */
.L_x_65216:
        /* <DEDUP_REMOVED lines=9> */
.L_x_65220:
[----:B------:R-:W-:Y:S01]  /*4ab70*/  MOV R67, R32 ;  /* 0x0000002000437202 */ /* 0x000fe20000000f00 */
[----:B------:R-:W-:Y:S02]  /*4ab80*/  IMAD.MOV.U32 R17, RZ, RZ, R2 ;  /* 0x000000ffff117224 */ /* 0x000fe400078e0002 */
[----:B------:R-:W-:Y:S02]  /*4ab90*/  IMAD.MOV.U32 R32, RZ, RZ, R55 ;  /* 0x000000ffff207224 */ /* 0x000fe400078e0037 */
[----:B------:R-:W-:Y:S02]  /*4aba0*/  IMAD.MOV.U32 R2, RZ, RZ, R51 ;  /* 0x000000ffff027224 */ /* 0x000fe400078e0033 */
.L_x_65221:
[----:B------:R-:W-:Y:S05]  /*4abb0*/  BSYNC B1 ;  /* 0x0000000000017941 */ /* 0x000fea0003800000 */
.L_x_65219:
        /* <DEDUP_REMOVED lines=9> */
.L_x_65223:
[----:B------:R-:W-:Y:S01]  /*4ac50*/  IMAD.MOV.U32 R44, RZ, RZ, R67 ;  /* 0x000000ffff2c7224 */ /* 0x000fe200078e0043 */
[----:B------:R-:W-:Y:S01]  /*4ac60*/  MOV R16, R17 ;  /* 0x0000001100107202 */ /* 0x000fe20000000f00 */
[----:B------:R-:W-:Y:S02]  /*4ac70*/  IMAD.MOV.U32 R67, RZ, RZ, R50 ;  /* 0x000000ffff437224 */ /* 0x000fe400078e0032 */
[----:B------:R-:W-:Y:S02]  /*4ac80*/  IMAD.MOV.U32 R17, RZ, RZ, R48 ;  /* 0x000000ffff117224 */ /* 0x000fe400078e0030 */
.L_x_65224:
[----:B------:R-:W-:Y:S05]  /*4ac90*/  BSYNC B1 ;  /* 0x0000000000017941 */ /* 0x000fea0003800000 */
.L_x_65222:
        /* <DEDUP_REMOVED lines=9> */
.L_x_65226:
[----:B------:R-:W-:Y:S01]  /*4ad30*/  IMAD.MOV.U32 R55, RZ, RZ, R44 ;  /* 0x000000ffff377224 */ /* 0x000fe200078e002c */
[----:B------:R-:W-:Y:S01]  /*4ad40*/  MOV R44, R71 ;  /* 0x00000047002c7202 */ /* 0x000fe20000000f00 */
[----:B------:R-:W-:Y:S02]  /*4ad50*/  IMAD.MOV.U32 R51, RZ, RZ, R16 ;  /* 0x000000ffff337224 */ /* 0x000fe400078e0010 */
[----:B------:R-:W-:Y:S02]  /*4ad60*/  IMAD.MOV.U32 R16, RZ, RZ, R49 ;  /* 0x000000ffff107224 */ /* 0x000fe400078e0031 */
.L_x_65227:
[----:B------:R-:W-:Y:S05]  /*4ad70*/  BSYNC B1 ;  /* 0x0000000000017941 */ /* 0x000fea0003800000 */
.L_x_65225:
        /* <DEDUP_REMOVED lines=9> */
.L_x_65229:
[----:B------:R-:W-:Y:S02]  /*4ae10*/  IMAD.MOV.U32 R50, RZ, RZ, R55 ;  /* 0x000000ffff327224 */ /* 0x000fe400078e0037 */
[----:B------:R-:W-:Y:S01]  /*4ae20*/  IMAD.MOV.U32 R48, RZ, RZ, R51 ;  /* 0x000000ffff307224 */ /* 0x000fe200078e0033 */
[----:B------:R-:W-:Y:S01]  /*4ae30*/  MOV R51, R14 ;  /* 0x0000000e00337202 */ /* 0x000fe20000000f00 */
[----:B------:R-:W-:Y:S02]  /*4ae40*/  IMAD.MOV.U32 R55, RZ, RZ, R54 ;  /* 0x000000ffff377224 */ /* 0x000fe400078e0036 */
.L_x_65230:
[----:B------:R-:W-:Y:S05]  /*4ae50*/  BSYNC B1 ;  /* 0x0000000000017941 */ /* 0x000fea0003800000 */
.L_x_65228:
        /* <DEDUP_REMOVED lines=9> */
.L_x_65232:
[----:B------:R-:W-:Y:S02]  /*4aef0*/  IMAD.MOV.U32 R69, RZ, RZ, R50 ;  /* 0x000000ffff457224 */ /* 0x000fe400078e0032 */
[----:B------:R-:W-:Y:S02]  /*4af00*/  IMAD.MOV.U32 R49, RZ, RZ, R48 ;  /* 0x000000ffff317224 */ /* 0x000fe400078e0030 */
[----:B------:R-:W-:Y:S02]  /*4af10*/  IMAD.MOV.U32 R50, RZ, RZ, R59 ;  /* 0x000000ffff327224 */ /* 0x000fe400078e003b */
[----:B------:R-:W-:Y:S02]  /*4af20*/  IMAD.MOV.U32 R48, RZ, RZ, R13 ;  /* 0x000000ffff307224 */ /* 0x000fe400078e000d */
.L_x_65233:
[----:B------:R-:W-:Y:S05]  /*4af30*/  BSYNC B1 ;  /* 0x0000000000017941 */ /* 0x000fea0003800000 */
.L_x_65231:
        /* <DEDUP_REMOVED lines=9> */
.L_x_65235:
[----:B------:R-:W-:Y:S02]  /*4afd0*/  IMAD.MOV.U32 R54, RZ, RZ, R69 ;  /* 0x000000ffff367224 */ /* 0x000fe400078e0045 */
[----:B------:R-:W-:Y:S02]  /*4afe0*/  IMAD.MOV.U32 R14, RZ, RZ, R49 ;  /* 0x000000ffff0e7224 */ /* 0x000fe400078e0031 */
[----:B------:R-:W-:Y:S02]  /*4aff0*/  IMAD.MOV.U32 R69, RZ, RZ, R56 ;  /* 0x000000ffff457224 */ /* 0x000fe400078e0038 */
[----:B------:R-:W-:Y:S02]  /*4b000*/  IMAD.MOV.U32 R49, RZ, RZ, R12 ;  /* 0x000000ffff317224 */ /* 0x000fe400078e000c */
.L_x_65236:
[----:B------:R-:W-:Y:S05]  /*4b010*/  BSYNC B1 ;  /* 0x0000000000017941 */ /* 0x000fea0003800000 */
.L_x_65234:
        /* <DEDUP_REMOVED lines=9> */
.L_x_65238:
[----:B------:R-:W-:Y:S02]  /*4b0b0*/  IMAD.MOV.U32 R59, RZ, RZ, R54 ;  /* 0x000000ffff3b7224 */ /* 0x000fe400078e0036 */
[----:B------:R-:W-:Y:S02]  /*4b0c0*/  IMAD.MOV.U32 R13, RZ, RZ, R14 ;  /* 0x000000ffff0d7224 */ /* 0x000fe400078e000e */
[----:B------:R-:W-:Y:S02]  /*4b0d0*/  IMAD.MOV.U32 R54, RZ, RZ, R61 ;  /* 0x000000ffff367224 */ /* 0x000fe400078e003d */
[----:B------:R-:W-:Y:S02]  /*4b0e0*/  IMAD.MOV.U32 R14, RZ, RZ, R11 ;  /* 0x000000ffff0e7224 */ /* 0x000fe400078e000b */
.L_x_65239:
[----:B------:R-:W-:Y:S05]  /*4b0f0*/  BSYNC B1 ;  /* 0x0000000000017941 */ /* 0x000fea0003800000 */
.L_x_65237:
        /* <DEDUP_REMOVED lines=9> */
.L_x_65241:
[----:B------:R-:W-:Y:S01]  /*4b190*/  MOV R56, R59 ;  /* 0x0000003b00387202 */ /* 0x000fe20000000f00 */
[----:B------:R-:W-:Y:S02]  /*4b1a0*/  IMAD.MOV.U32 R12, RZ, RZ, R13 ;  /* 0x000000ffff0c7224 */ /* 0x000fe400078e000d */
[----:B------:R-:W-:Y:S02]  /*4b1b0*/  IMAD.MOV.U32 R59, RZ, RZ, R58 ;  /* 0x000000ffff3b7224 */ /* 0x000fe400078e003a */
[----:B------:R-:W-:Y:S02]  /*4b1c0*/  IMAD.MOV.U32 R13, RZ, RZ, R10 ;  /* 0x000000ffff0d7224 */ /* 0x000fe400078e000a */
.L_x_65242:
[----:B------:R-:W-:Y:S05]  /*4b1d0*/  BSYNC B1 ;  /* 0x0000000000017941 */ /* 0x000fea0003800000 */
.L_x_65240:
        /* <DEDUP_REMOVED lines=9> */
.L_x_65244:
[----:B------:R-:W-:Y:S01]  /*4b270*/  IMAD.MOV.U32 R61, RZ, RZ, R56 ;  /* 0x000000ffff3d7224 */ /* 0x000fe200078e0038 */
[----:B------:R-:W-:Y:S01]  /*4b280*/  MOV R11, R12 ;  /* 0x0000000c000b7202 */ /* 0x000fe20000000f00 */
[----:B------:R-:W-:Y:S02]  /*4b290*/  IMAD.MOV.U32 R56, RZ, RZ, R63 ;  /* 0x000000ffff387224 */ /* 0x000fe400078e003f */
[----:B------:R-:W-:Y:S02]  /*4b2a0*/  IMAD.MOV.U32 R12, RZ, RZ, R9 ;  /* 0x000000ffff0c7224 */ /* 0x000fe400078e0009 */
.L_x_65245:
[----:B------:R-:W-:Y:S05]  /*4b2b0*/  BSYNC B1 ;  /* 0x0000000000017941 */ /* 0x000fea0003800000 */
.L_x_65243:
        /* <DEDUP_REMOVED lines=9> */
.L_x_65247:
[----:B------:R-:W-:Y:S01]  /*4b350*/  IMAD.MOV.U32 R58, RZ, RZ, R61 ;  /* 0x000000ffff3a7224 */ /* 0x000fe200078e003d */
[----:B------:R-:W-:Y:S01]  /*4b360*/  MOV R61, R60 ;  /* 0x0000003c003d7202 */ /* 0x000fe20000000f00 */
[----:B------:R-:W-:Y:S02]  /*4b370*/  IMAD.MOV.U32 R10, RZ, RZ, R11 ;  /* 0x000000ffff0a7224 */ /* 0x000fe400078e000b */
[----:B------:R-:W-:Y:S02]  /*4b380*/  IMAD.MOV.U32 R11, RZ, RZ, R8 ;  /* 0x000000ffff0b7224 */ /* 0x000fe400078e0008 */
.L_x_65248:
[----:B------:R-:W-:Y:S05]  /*4b390*/  BSYNC B1 ;  /* 0x0000000000017941 */ /* 0x000fea0003800000 */
.L_x_65246:
        /* <DEDUP_REMOVED lines=9> */
.L_x_65250:
[----:B------:R-:W-:Y:S02]  /*4b430*/  IMAD.MOV.U32 R63, RZ, RZ, R58 ;  /* 0x000000ffff3f7224 */ /* 0x000fe400078e003a */
[----:B------:R-:W-:Y:S01]  /*4b440*/  IMAD.MOV.U32 R9, RZ, RZ, R10 ;  /* 0x000000ffff097224 */ /* 0x000fe200078e000a */
[----:B------:R-:W-:Y:S01]  /*4b450*/  MOV R10, R7 ;  /* 0x00000007000a7202 */ /* 0x000fe20000000f00 */
[----:B------:R-:W-:Y:S02]  /*4b460*/  IMAD.MOV.U32 R58, RZ, RZ, R65 ;  /* 0x000000ffff3a7224 */ /* 0x000fe400078e0041 */
.L_x_65251:
[----:B------:R-:W-:Y:S05]  /*4b470*/  BSYNC B1 ;  /* 0x0000000000017941 */ /* 0x000fea0003800000 */
.L_x_65249:
        /* <DEDUP_REMOVED lines=9> */
.L_x_65253:
[----:B------:R-:W-:Y:S02]  /*4b510*/  IMAD.MOV.U32 R7, RZ, RZ, R63 ;  /* 0x000000ffff077224 */ /* 0x000fe400078e003f */
[----:B------:R-:W-:Y:S02]  /*4b520*/  IMAD.MOV.U32 R8, RZ, RZ, R9 ;  /* 0x000000ffff087224 */ /* 0x000fe400078e0009 */
[----:B------:R-:W-:Y:S02]  /*4b530*/  IMAD.MOV.U32 R63, RZ, RZ, R62 ;  /* 0x000000ffff3f7224 */ /* 0x000fe400078e003e */
[----:B------:R-:W-:Y:S02]  /*4b540*/  IMAD.MOV.U32 R9, RZ, RZ, R6 ;  /* 0x000000ffff097224 */ /* 0x000fe400078e0006 */
.L_x_65254:
[----:B------:R-:W-:Y:S05]  /*4b550*/  BSYNC B1 ;  /* 0x0000000000017941 */ /* 0x000fea0003800000 */
.L_x_65252:
        /* <DEDUP_REMOVED lines=9> */
.L_x_65256:
[----:B------:R-:W-:Y:S02]  /*4b5f0*/  IMAD.MOV.U32 R65, RZ, RZ, R7 ;  /* 0x000000ffff417224 */ /* 0x000fe400078e0007 */
[----:B------:R-:W-:Y:S02]  /*4b600*/  IMAD.MOV.U32 R6, RZ, RZ, R8 ;  /* 0x000000ffff067224 */ /* 0x000fe400078e0008 */
[----:B------:R-:W-:Y:S02]  /*4b610*/  IMAD.MOV.U32 R7, RZ, RZ, R4 ;  /* 0x000000ffff077224 */ /* 0x000fe400078e0004 */
[----:B------:R-:W-:Y:S02]  /*4b620*/  IMAD.MOV.U32 R8, RZ, RZ, R5 ;  /* 0x000000ffff087224 */ /* 0x000fe400078e0005 */
.L_x_65257:
[----:B------:R-:W-:Y:S05]  /*4b630*/  BSYNC B1 ;  /* 0x0000000000017941 */ /* 0x000fea0003800000 */
.L_x_65255:
        /* <DEDUP_REMOVED lines=9> */
.L_x_65259:
[----:B------:R-:W-:Y:S02]  /*4b6d0*/  IMAD.MOV.U32 R5, RZ, RZ, R65 ;  /* 0x000000ffff057224 */ /* 0x000fe400078e0041 */
[----:B------:R-:W-:Y:S02]  /*4b6e0*/  IMAD.MOV.U32 R4, RZ, RZ, R6 ;  /* 0x000000ffff047224 */ /* 0x000fe400078e0006 */
[----:B------:R-:W-:Y:S02]  /*4b6f0*/  IMAD.MOV.U32 R65, RZ, RZ, R64 ;  /* 0x000000ffff417224 */ /* 0x000fe400078e0040 */
[----:B------:R-:W-:Y:S02]  /*4b700*/  IMAD.MOV.U32 R6, RZ, RZ, R3 ;  /* 0x000000ffff067224 */ /* 0x000fe400078e0003 */
.L_x_65260:
[----:B------:R-:W-:Y:S05]  /*4b710*/  BSYNC B1 ;  /* 0x0000000000017941 */ /* 0x000fea0003800000 */
.L_x_65258:
        /* <DEDUP_REMOVED lines=16> */
.L_x_65262:
[----:B------:R-:W-:Y:S02]  /*4b820*/  IMAD.MOV.U32 R62, RZ, RZ, R57 ;  /* 0x000000ffff3e7224 */ /* 0x000fe400078e0039 */
[----:B------:R-:W-:Y:S02]  /*4b830*/  IMAD.MOV.U32 R60, RZ, RZ, R15 ;  /* 0x000000ffff3c7224 */ /* 0x000fe400078e000f */
[----:B------:R-:W-:Y:S02]  /*4b840*/  IMAD.MOV.U32 R57, RZ, RZ, R32 ;  /* 0x000000ffff397224 */ /* 0x000fe400078e0020 */
[----:B------:R-:W-:Y:S02]  /*4b850*/  IMAD.MOV.U32 R15, RZ, RZ, R2 ;  /* 0x000000ffff0f7224 */ /* 0x000fe400078e0002 */
.L_x_65263:
[----:B------:R-:W-:Y:S05]  /*4b860*/  BSYNC B1 ;  /* 0x0000000000017941 */ /* 0x000fea0003800000 */
.L_x_65261:
        /* <DEDUP_REMOVED lines=9> */
.L_x_65265:
[----:B------:R-:W-:Y:S02]  /*4b900*/  IMAD.MOV.U32 R33, RZ, RZ, R62 ;  /* 0x000000ffff217224 */ /* 0x000fe400078e003e */
[----:B------:R-:W-:Y:S02]  /*4b910*/  IMAD.MOV.U32 R3, RZ, RZ, R60 ;  /* 0x000000ffff037224 */ /* 0x000fe400078e003c */
[----:B------:R-:W-:Y:S02]  /*4b920*/  IMAD.MOV.U32 R62, RZ, RZ, R67 ;  /* 0x000000ffff3e7224 */ /* 0x000fe400078e0043 */
[----:B------:R-:W-:Y:S02]  /*4b930*/  IMAD.MOV.U32 R60, RZ, RZ, R17 ;  /* 0x000000ffff3c7224 */ /* 0x000fe400078e0011 */
.L_x_65266:
[----:B------:R-:W-:Y:S05]  /*4b940*/  BSYNC B1 ;  /* 0x0000000000017941 */ /* 0x000fea0003800000 */
.L_x_65264:
        /* <DEDUP_REMOVED lines=9> */
.L_x_65268:
[----:B------:R-:W-:Y:S01]  /*4b9e0*/  MOV R32, R33 ;  /* 0x0000002100207202 */ /* 0x000fe20000000f00 */
[----:B------:R-:W-:Y:S02]  /*4b9f0*/  IMAD.MOV.U32 R2, RZ, RZ, R3 ;  /* 0x000000ffff027224 */ /* 0x000fe400078e0003 */
[----:B------:R-:W-:Y:S02]  /*4ba00*/  IMAD.MOV.U32 R33, RZ, RZ, R44 ;  /* 0x000000ffff217224 */ /* 0x000fe400078e002c */
[----:B------:R-:W-:Y:S02]  /*4ba10*/  IMAD.MOV.U32 R3, RZ, RZ, R16 ;  /* 0x000000ffff037224 */ /* 0x000fe400078e0010 */
.L_x_65269:
[----:B------:R-:W-:Y:S05]  /*4ba20*/  BSYNC B1 ;  /* 0x0000000000017941 */ /* 0x000fea0003800000 */
.L_x_65267:
        /* <DEDUP_REMOVED lines=9> */
.L_x_65271:
[----:B------:R-:W-:Y:S01]  /*4bac0*/  IMAD.MOV.U32 R45, RZ, RZ, R32 ;  /* 0x000000ffff2d7224 */ /* 0x000fe200078e0020 */
[----:B------:R-:W-:Y:S01]  /*4bad0*/  MOV R17, R2 ;  /* 0x0000000200117202 */ /* 0x000fe20000000f00 */
[----:B------:R-:W-:Y:S02]  /*4bae0*/  IMAD.MOV.U32 R32, RZ, RZ, R55 ;  /* 0x000000ffff207224 */ /* 0x000fe400078e0037 */
[----:B------:R-:W-:Y:S02]  /*4baf0*/  IMAD.MOV.U32 R2, RZ, RZ, R51 ;  /* 0x000000ffff027224 */ /* 0x000fe400078e0033 */
.L_x_65272:
[----:B------:R-:W-:Y:S05]  /*4bb00*/  BSYNC B1 ;  /* 0x0000000000017941 */ /* 0x000fea0003800000 */
.L_x_65270:
        /* <DEDUP_REMOVED lines=9> */
.L_x_65274:
[----:B------:R-:W-:Y:S01]  /*4bba0*/  IMAD.MOV.U32 R44, RZ, RZ, R45 ;  /* 0x000000ffff2c7224 */ /* 0x000fe200078e002d */
[----:B------:R-:W-:Y:S01]  /*4bbb0*/  MOV R45, R50 ;  /* 0x00000032002d7202 */ /* 0x000fe20000000f00 */
[----:B------:R-:W-:Y:S02]  /*4bbc0*/  IMAD.MOV.U32 R16, RZ, RZ, R17 ;  /* 0x000000ffff107224 */ /* 0x000fe400078e0011 */
[----:B------:R-:W-:Y:S02]  /*4bbd0*/  IMAD.MOV.U32 R17, RZ, RZ, R48 ;  /* 0x000000ffff117224 */ /* 0x000fe400078e0030 */
.L_x_65275:
[----:B------:R-:W-:Y:S05]  /*4bbe0*/  BSYNC B1 ;  /* 0x0000000000017941 */ /* 0x000fea0003800000 */
.L_x_65273:
        /* <DEDUP_REMOVED lines=9> */
.L_x_65277:
[----:B------:R-:W-:Y:S02]  /*4bc80*/  IMAD.MOV.U32 R55, RZ, RZ, R44 ;  /* 0x000000ffff377224 */ /* 0x000fe400078e002c */
[----:B------:R-:W-:Y:S01]  /*4bc90*/  IMAD.MOV.U32 R51, RZ, RZ, R16 ;  /* 0x000000ffff337224 */ /* 0x000fe200078e0010 */
[----:B------:R-:W-:Y:S01]  /*4bca0*/  MOV R16, R49 ;  /* 0x0000003100107202 */ /* 0x000fe20000000f00 */
[----:B------:R-:W-:Y:S02]  /*4bcb0*/  IMAD.MOV.U32 R44, RZ, RZ, R69 ;  /* 0x000000ffff2c7224 */ /* 0x000fe400078e0045 */
.L_x_65278:
[----:B------:R-:W-:Y:S05]  /*4bcc0*/  BSYNC B1 ;  /* 0x0000000000017941 */ /* 0x000fea0003800000 */
.L_x_65276:
        /* <DEDUP_REMOVED lines=9> */
.L_x_65280:
[----:B------:R-:W-:Y:S02]  /*4bd60*/  IMAD.MOV.U32 R50, RZ, RZ, R55 ;  /* 0x000000ffff327224 */ /* 0x000fe400078e0037 */
[----:B------:R-:W-:Y:S02]  /*4bd70*/  IMAD.MOV.U32 R48, RZ, RZ, R51 ;  /* 0x000000ffff307224 */ /* 0x000fe400078e0033 */
[----:B------:R-:W-:Y:S02]  /*4bd80*/  IMAD.MOV.U32 R55, RZ, RZ, R54 ;  /* 0x000000ffff377224 */ /* 0x000fe400078e0036 */
[----:B------:R-:W-:Y:S02]  /*4bd90*/  IMAD.MOV.U32 R51, RZ, RZ, R14 ;  /* 0x000000ffff337224 */ /* 0x000fe400078e000e */
.L_x_65281:
[----:B------:R-:W-:Y:S05]  /*4bda0*/  BSYNC B1 ;  /* 0x0000000000017941 */ /* 0x000fea0003800000 */
.L_x_65279:
        /* <DEDUP_REMOVED lines=9> */
.L_x_65283:
[----:B------:R-:W-:Y:S02]  /*4be40*/  IMAD.MOV.U32 R67, RZ, RZ, R50 ;  /* 0x000000ffff437224 */ /* 0x000fe400078e0032 */
[----:B------:R-:W-:Y:S02]  /*4be50*/  IMAD.MOV.U32 R49, RZ, RZ, R48 ;  /* 0x000000ffff317224 */ /* 0x000fe400078e0030 */
[----:B------:R-:W-:Y:S02]  /*4be60*/  IMAD.MOV.U32 R50, RZ, RZ, R59 ;  /* 0x000000ffff327224 */ /* 0x000fe400078e003b */
[----:B------:R-:W-:Y:S02]  /*4be70*/  IMAD.MOV.U32 R48, RZ, RZ, R13 ;  /* 0x000000ffff307224 */ /* 0x000fe400078e000d */
.L_x_65284:
[----:B------:R-:W-:Y:S05]  /*4be80*/  BSYNC B1 ;  /* 0x0000000000017941 */ /* 0x000fea0003800000 */
.L_x_65282:
        /* <DEDUP_REMOVED lines=9> */
.L_x_65286:
[----:B------:R-:W-:Y:S02]  /*4bf20*/  IMAD.MOV.U32 R54, RZ, RZ, R67 ;  /* 0x000000ffff367224 */ /* 0x000fe400078e0043 */
[----:B------:R-:W-:Y:S02]  /*4bf30*/  IMAD.MOV.U32 R14, RZ, RZ, R49 ;  /* 0x000000ffff0e7224 */ /* 0x000fe400078e0031 */
[----:B------:R-:W-:Y:S02]  /*4bf40*/  IMAD.MOV.U32 R67, RZ, RZ, R56 ;  /* 0x000000ffff437224 */ /* 0x000fe400078e0038 */
[----:B------:R-:W-:Y:S02]  /*4bf50*/  IMAD.MOV.U32 R49, RZ, RZ, R12 ;  /* 0x000000ffff317224 */ /* 0x000fe400078e000c */
.L_x_65287:
[----:B------:R-:W-:Y:S05]  /*4bf60*/  BSYNC B1 ;  /* 0x0000000000017941 */ /* 0x000fea0003800000 */
.L_x_65285:
        /* <DEDUP_REMOVED lines=9> */
.L_x_65289:
[----:B------:R-:W-:Y:S01]  /*4c000*/  MOV R59, R54 ;  /* 0x00000036003b7202 */ /* 0x000fe20000000f00 */
[----:B------:R-:W-:Y:S02]  /*4c010*/  IMAD.MOV.U32 R13, RZ, RZ, R14 ;  /* 0x000000ffff0d7224 */ /* 0x000fe400078e000e */
[----:B------:R-:W-:Y:S02]  /*4c020*/  IMAD.MOV.U32 R54, RZ, RZ, R61 ;  /* 0x000000ffff367224 */ /* 0x000fe400078e003d */
[----:B------:R-:W-:Y:S02]  /*4c030*/  IMAD.MOV.U32 R14, RZ, RZ, R11 ;  /* 0x000000ffff0e7224 */ /* 0x000fe400078e000b */
.L_x_65290:
[----:B------:R-:W-:Y:S05]  /*4c040*/  BSYNC B1 ;  /* 0x0000000000017941 */ /* 0x000fea0003800000 */
.L_x_65288:
        /* <DEDUP_REMOVED lines=9> */
.L_x_65292:
[----:B------:R-:W-:Y:S01]  /*4c0e0*/  IMAD.MOV.U32 R56, RZ, RZ, R59 ;  /* 0x000000ffff387224 */ /* 0x000fe200078e003b */
[----:B------:R-:W-:Y:S01]  /*4c0f0*/  MOV R12, R13 ;  /* 0x0000000d000c7202 */ /* 0x000fe20000000f00 */
[----:B------:R-:W-:Y:S02]  /*4c100*/  IMAD.MOV.U32 R59, RZ, RZ, R58 ;  /* 0x000000ffff3b7224 */ /* 0x000fe400078e003a */
[----:B------:R-:W-:Y:S02]  /*4c110*/  IMAD.MOV.U32 R13, RZ, RZ, R10 ;  /* 0x000000ffff0d7224 */ /* 0x000fe400078e000a */
.L_x_65293:
[----:B------:R-:W-:Y:S05]  /*4c120*/  BSYNC B1 ;  /* 0x0000000000017941 */ /* 0x000fea0003800000 */
.L_x_65291:
        /* <DEDUP_REMOVED lines=9> */
.L_x_65295:
[----:B------:R-:W-:Y:S01]  /*4c1c0*/  IMAD.MOV.U32 R10, RZ, RZ, R56 ;  /* 0x000000ffff0a7224 */ /* 0x000fe200078e0038 */
[----:B------:R-:W-:Y:S01]  /*4c1d0*/  MOV R56, R63 ;  /* 0x0000003f00387202 */ /* 0x000fe20000000f00 */
[----:B------:R-:W-:Y:S02]  /*4c1e0*/  IMAD.MOV.U32 R11, RZ, RZ, R12 ;  /* 0x000000ffff0b7224 */ /* 0x000fe400078e000c */
[----:B------:R-:W-:Y:S02]  /*4c1f0*/  IMAD.MOV.U32 R12, RZ, RZ, R9 ;  /* 0x000000ffff0c7224 */ /* 0x000fe400078e0009 */
.L_x_65296:
[----:B------:R-:W-:Y:S05]  /*4c200*/  BSYNC B1 ;  /* 0x0000000000017941 */ /* 0x000fea0003800000 */
.L_x_65294:
        /* <DEDUP_REMOVED lines=9> */
.L_x_65298:
[----:B------:R-:W-:Y:S02]  /*4c2a0*/  IMAD.MOV.U32 R58, RZ, RZ, R10 ;  /* 0x000000ffff3a7224 */ /* 0x000fe400078e000a */
[----:B------:R-:W-:Y:S01]  /*4c2b0*/  IMAD.MOV.U32 R9, RZ, RZ, R11 ;  /* 0x000000ffff097224 */ /* 0x000fe200078e000b */
[----:B------:R-:W-:Y:S01]  /*4c2c0*/  MOV R11, R8 ;  /* 0x00000008000b7202 */ /* 0x000fe20000000f00 */
[----:B------:R-:W-:Y:S02]  /*4c2d0*/  IMAD.MOV.U32 R10, RZ, RZ, R7 ;  /* 0x000000ffff0a7224 */ /* 0x000fe400078e0007 */
.L_x_65299:
[----:B------:R-:W-:Y:S05]  /*4c2e0*/  BSYNC B1 ;  /* 0x0000000000017941 */ /* 0x000fea0003800000 */
.L_x_65297:
        /* <DEDUP_REMOVED lines=9> */
.L_x_65301:
[----:B------:R-:W-:Y:S02]  /*4c380*/  IMAD.MOV.U32 R8, RZ, RZ, R58 ;  /* 0x000000ffff087224 */ /* 0x000fe400078e003a */
[----:B------:R-:W-:Y:S02]  /*4c390*/  IMAD.MOV.U32 R7, RZ, RZ, R9 ;  /* 0x000000ffff077224 */ /* 0x000fe400078e0009 */
[----:B------:R-:W-:Y:S02]  /*4c3a0*/  IMAD.MOV.U32 R58, RZ, RZ, R65 ;  /* 0x000000ffff3a7224 */ /* 0x000fe400078e0041 */
[----:B------:R-:W-:Y:S02]  /*4c3b0*/  IMAD.MOV.U32 R9, RZ, RZ, R6 ;  /* 0x000000ffff097224 */ /* 0x000fe400078e0006 */
.L_x_65302:
[----:B------:R-:W-:Y:S05]  /*4c3c0*/  BSYNC B1 ;  /* 0x0000000000017941 */ /* 0x000fea0003800000 */
.L_x_65300:
        /* <DEDUP_REMOVED lines=9> */
.L_x_65304:
[----:B------:R-:W-:Y:S02]  /*4c460*/  IMAD.MOV.U32 R61, RZ, RZ, R8 ;  /* 0x000000ffff3d7224 */ /* 0x000fe400078e0008 */
[----:B------:R-:W-:Y:S02]  /*4c470*/  IMAD.MOV.U32 R6, RZ, RZ, R7 ;  /* 0x000000ffff067224 */ /* 0x000fe400078e0007 */
[----:B------:R-:W-:Y:S02]  /*4c480*/  IMAD.MOV.U32 R8, RZ, RZ, R5 ;  /* 0x000000ffff087224 */ /* 0x000fe400078e0005 */
[----:B------:R-:W-:Y:S02]  /*4c490*/  IMAD.MOV.U32 R7, RZ, RZ, R4 ;  /* 0x000000ffff077224 */ /* 0x000fe400078e0004 */
.L_x_65305:
[----:B------:R-:W-:Y:S05]  /*4c4a0*/  BSYNC B1 ;  /* 0x0000000000017941 */ /* 0x000fea0003800000 */
.L_x_65303:
        /* <DEDUP_REMOVED lines=16> */
.L_x_65307:
[----:B------:R-:W-:Y:S02]  /*4c5b0*/  IMAD.MOV.U32 R34, RZ, RZ, R57 ;  /* 0x000000ffff227224 */ /* 0x000fe400078e0039 */
[----:B------:R-:W-:Y:S02]  /*4c5c0*/  IMAD.MOV.U32 R4, RZ, RZ, R15 ;  /* 0x000000ffff047224 */ /* 0x000fe400078e000f */
[----:B------:R-:W-:Y:S02]  /*4c5d0*/  IMAD.MOV.U32 R57, RZ, RZ, R62 ;  /* 0x000000ffff397224 */ /* 0x000fe400078e003e */
[----:B------:R-:W-:Y:S02]  /*4c5e0*/  IMAD.MOV.U32 R15, RZ, RZ, R60 ;  /* 0x000000ffff0f7224 */ /* 0x000fe400078e003c */
.L_x_65308:
[----:B------:R-:W-:Y:S05]  /*4c5f0*/  BSYNC B1 ;  /* 0x0000000000017941 */ /* 0x000fea0003800000 */
.L_x_65306:
        /* <DEDUP_REMOVED lines=9> */
.L_x_65310:
[----:B------:R-:W-:Y:S02]  /*4c690*/  IMAD.MOV.U32 R63, RZ, RZ, R34 ;  /* 0x000000ffff3f7224 */ /* 0x000fe400078e0022 */
[----:B------:R-:W-:Y:S02]  /*4c6a0*/  IMAD.MOV.U32 R5, RZ, RZ, R4 ;  /* 0x000000ffff057224 */ /* 0x000fe400078e0004 */
[----:B------:R-:W-:Y:S02]  /*4c6b0*/  IMAD.MOV.U32 R34, RZ, RZ, R33 ;  /* 0x000000ffff227224 */ /* 0x000fe400078e0021 */
[----:B------:R-:W-:Y:S02]  /*4c6c0*/  IMAD.MOV.U32 R4, RZ, RZ, R3 ;  /* 0x000000ffff047224 */ /* 0x000fe400078e0003 */
.L_x_65311:
[----:B------:R-:W-:Y:S05]  /*4c6d0*/  BSYNC B1 ;  /* 0x0000000000017941 */ /* 0x000fea0003800000 */
.L_x_65309:
        /* <DEDUP_REMOVED lines=9> */
.L_x_65313:
[----:B------:R-:W-:Y:S02]  /*4c770*/  IMAD.MOV.U32 R60, RZ, RZ, R63 ;  /* 0x000000ffff3c7224 */ /* 0x000fe400078e003f */
[----:B------:R-:W-:Y:S02]  /*4c780*/  IMAD.MOV.U32 R46, RZ, RZ, R5 ;  /* 0x000000ffff2e7224 */ /* 0x000fe400078e0005 */
[----:B------:R-:W-:Y:S02]  /*4c790*/  IMAD.MOV.U32 R63, RZ, RZ, R32 ;  /* 0x000000ffff3f7224 */ /* 0x000fe400078e0020 */
[----:B------:R-:W-:Y:S02]  /*4c7a0*/  IMAD.MOV.U32 R5, RZ, RZ, R2 ;  /* 0x000000ffff057224 */ /* 0x000fe400078e0002 */
.L_x_65314:
[----:B------:R-:W-:Y:S05]  /*4c7b0*/  BSYNC B1 ;  /* 0x0000000000017941 */ /* 0x000fea0003800000 */
.L_x_65312:
        /* <DEDUP_REMOVED lines=9> */
.L_x_65316:
[----:B------:R-:W-:Y:S01]  /*4c850*/  MOV R33, R60 ;  /* 0x0000003c00217202 */ /* 0x000fe20000000f00 */
[----:B------:R-:W-:Y:S02]  /*4c860*/  IMAD.MOV.U32 R3, RZ, RZ, R46 ;  /* 0x000000ffff037224 */ /* 0x000fe400078e002e */
[----:B------:R-:W-:Y:S02]  /*4c870*/  IMAD.MOV.U32 R60, RZ, RZ, R45 ;  /* 0x000000ffff3c7224 */ /* 0x000fe400078e002d */
[----:B------:R-:W-:Y:S02]  /*4c880*/  IMAD.MOV.U32 R46, RZ, RZ, R17 ;  /* 0x000000ffff2e7224 */ /* 0x000fe400078e0011 */
.L_x_65317:
[----:B------:R-:W-:Y:S05]  /*4c890*/  BSYNC B1 ;  /* 0x0000000000017941 */ /* 0x000fea0003800000 */
.L_x_65315:
        /* <DEDUP_REMOVED lines=9> */
.L_x_65319:
[----:B------:R-:W-:Y:S01]  /*4c930*/  IMAD.MOV.U32 R32, RZ, RZ, R33 ;  /* 0x000000ffff207224 */ /* 0x000fe200078e0021 */
[----:B------:R-:W-:Y:S01]  /*4c940*/  MOV R2, R3 ;  /* 0x0000000300027202 */ /* 0x000fe20000000f00 */
[----:B------:R-:W-:Y:S02]  /*4c950*/  IMAD.MOV.U32 R33, RZ, RZ, R44 ;  /* 0x000000ffff217224 */ /* 0x000fe400078e002c */
[----:B------:R-:W-:Y:S02]  /*4c960*/  IMAD.MOV.U32 R3, RZ, RZ, R16 ;  /* 0x000000ffff037224 */ /* 0x000fe400078e0010 */
.L_x_65320:
[----:B------:R-:W-:Y:S05]  /*4c970*/  BSYNC B1 ;  /* 0x0000000000017941 */ /* 0x000fea0003800000 */
.L_x_65318:
        /* <DEDUP_REMOVED lines=9> */
.L_x_65322:
[----:B------:R-:W-:Y:S01]  /*4ca10*/  IMAD.MOV.U32 R45, RZ, RZ, R32 ;  /* 0x000000ffff2d7224 */ /* 0x000fe200078e0020 */
[----:B------:R-:W-:Y:S01]  /*4ca20*/  MOV R32, R55 ;  /* 0x0000003700207202 */ /* 0x000fe20000000f00 */
[----:B------:R-:W-:Y:S02]  /*4ca30*/  IMAD.MOV.U32 R17, RZ, RZ, R2 ;  /* 0x000000ffff117224 */ /* 0x000fe400078e0002 */
[----:B------:R-:W-:Y:S02]  /*4ca40*/  IMAD.MOV.U32 R2, RZ, RZ, R51 ;  /* 0x000000ffff027224 */ /* 0x000fe400078e0033 */
.L_x_65323:
[----:B------:R-:W-:Y:S05]  /*4ca50*/  BSYNC B1 ;  /* 0x0000000000017941 */ /* 0x000fea0003800000 */
.L_x_65321:
        /* <DEDUP_REMOVED lines=9> */
.L_x_65325:
[----:B------:R-:W-:Y:S02]  /*4caf0*/  IMAD.MOV.U32 R44, RZ, RZ, R45 ;  /* 0x000000ffff2c7224 */ /* 0x000fe400078e002d */
[----:B------:R-:W-:Y:S01]  /*4cb00*/  IMAD.MOV.U32 R16, RZ, RZ, R17 ;  /* 0x000000ffff107224 */ /* 0x000fe200078e0011 */
[----:B------:R-:W-:Y:S01]  /*4cb10*/  MOV R17, R48 ;  /* 0x0000003000117202 */ /* 0x000fe20000000f00 */
[----:B------:R-:W-:Y:S02]  /*4cb20*/  IMAD.MOV.U32 R45, RZ, RZ, R50 ;  /* 0x000000ffff2d7224 */ /* 0x000fe400078e0032 */
.L_x_65326:
[----:B------:R-:W-:Y:S05]  /*4cb30*/  BSYNC B1 ;  /* 0x0000000000017941 */ /* 0x000fea0003800000 */
.L_x_65324:
        /* <DEDUP_REMOVED lines=9> */
.L_x_65328:
[----:B------:R-:W-:Y:S02]  /*4cbd0*/  IMAD.MOV.U32 R55, RZ, RZ, R44 ;  /* 0x000000ffff377224 */ /* 0x000fe400078e002c */
[----:B------:R-:W-:Y:S02]  /*4cbe0*/  IMAD.MOV.U32 R51, RZ, RZ, R16 ;  /* 0x000000ffff337224 */ /* 0x000fe400078e0010 */
[----:B------:R-:W-:Y:S02]  /*4cbf0*/  IMAD.MOV.U32 R44, RZ, RZ, R67 ;  /* 0x000000ffff2c7224 */ /* 0x000fe400078e0043 */
[----:B------:R-:W-:Y:S02]  /*4cc00*/  IMAD.MOV.U32 R16, RZ, RZ, R49 ;  /* 0x000000ffff107224 */ /* 0x000fe400078e0031 */
.L_x_65329:
[----:B------:R-:W-:Y:S05]  /*4cc10*/  BSYNC B1 ;  /* 0x0000000000017941 */ /* 0x000fea0003800000 */
.L_x_65327:
        /* <DEDUP_REMOVED lines=9> */
.L_x_65331:
[----:B------:R-:W-:Y:S02]  /*4ccb0*/  IMAD.MOV.U32 R50, RZ, RZ, R55 ;  /* 0x000000ffff327224 */ /* 0x000fe400078e0037 */
[----:B------:R-:W-:Y:S02]  /*4ccc0*/  IMAD.MOV.U32 R48, RZ, RZ, R51 ;  /* 0x000000ffff307224 */ /* 0x000fe400078e0033 */
[----:B------:R-:W-:Y:S02]  /*4ccd0*/  IMAD.MOV.U32 R55, RZ, RZ, R54 ;  /* 0x000000ffff377224 */ /* 0x000fe400078e0036 */
[----:B------:R-:W-:Y:S02]  /*4cce0*/  IMAD.MOV.U32 R51, RZ, RZ, R14 ;  /* 0x000000ffff337224 */ /* 0x000fe400078e000e */
.L_x_65332:
[----:B------:R-:W-:Y:S05]  /*4ccf0*/  BSYNC B1 ;  /* 0x0000000000017941 */ /* 0x000fea0003800000 */
.L_x_65330:
        /* <DEDUP_REMOVED lines=9> */
.L_x_65334:
[----:B------:R-:W-:Y:S02]  /*4cd90*/  IMAD.MOV.U32 R65, RZ, RZ, R50 ;  /* 0x000000ffff417224 */ /* 0x000fe400078e0032 */
[----:B------:R-:W-:Y:S02]  /*4cda0*/  IMAD.MOV.U32 R49, RZ, RZ, R48 ;  /* 0x000000ffff317224 */ /* 0x000fe400078e0030 */
[----:B------:R-:W-:Y:S02]  /*4cdb0*/  IMAD.MOV.U32 R50, RZ, RZ, R59 ;  /* 0x000000ffff327224 */ /* 0x000fe400078e003b */
[----:B------:R-:W-:Y:S02]  /*4cdc0*/  IMAD.MOV.U32 R48, RZ, RZ, R13 ;  /* 0x000000ffff307224 */ /* 0x000fe400078e000d */
.L_x_65335:
[----:B------:R-:W-:Y:S05]  /*4cdd0*/  BSYNC B1 ;  /* 0x0000000000017941 */ /* 0x000fea0003800000 */
.L_x_65333:
        /* <DEDUP_REMOVED lines=9> */
.L_x_65337:
[----:B------:R-:W-:Y:S01]  /*4ce70*/  MOV R13, R65 ;  /* 0x00000041000d7202 */ /* 0x000fe20000000f00 */
[----:B------:R-:W-:Y:S02]  /*4ce80*/  IMAD.MOV.U32 R14, RZ, RZ, R49 ;  /* 0x000000ffff0e7224 */ /* 0x000fe400078e0031 */
[----:B------:R-:W-:Y:S02]  /*4ce90*/  IMAD.MOV.U32 R65, RZ, RZ, R56 ;  /* 0x000000ffff417224 */ /* 0x000fe400078e0038 */
[----:B------:R-:W-:Y:S02]  /*4cea0*/  IMAD.MOV.U32 R49, RZ, RZ, R12 ;  /* 0x000000ffff317224 */ /* 0x000fe400078e000c */
.L_x_65338:
[----:B------:R-:W-:Y:S05]  /*4ceb0*/  BSYNC B1 ;  /* 0x0000000000017941 */ /* 0x000fea0003800000 */
.L_x_65336:
        /* <DEDUP_REMOVED lines=9> */
.L_x_65340:
[----:B------:R-:W-:Y:S01]  /*4cf50*/  IMAD.MOV.U32 R59, RZ, RZ, R13 ;  /* 0x000000ffff3b7224 */ /* 0x000fe200078e000d */
[----:B------:R-:W-:Y:S01]  /*4cf60*/  MOV R12, R14 ;  /* 0x0000000e000c7202 */ /* 0x000fe20000000f00 */
[----:B------:R-:W-:Y:S02]  /*4cf70*/  IMAD.MOV.U32 R13, RZ, RZ, R10 ;  /* 0x000000ffff0d7224 */ /* 0x000fe400078e000a */
[----:B------:R-:W-:Y:S02]  /*4cf80*/  IMAD.MOV.U32 R14, RZ, RZ, R11 ;  /* 0x000000ffff0e7224 */ /* 0x000fe400078e000b */
.L_x_65341:
[----:B------:R-:W-:Y:S05]  /*4cf90*/  BSYNC B1 ;  /* 0x0000000000017941 */ /* 0x000fea0003800000 */
.L_x_65339:
        /* <DEDUP_REMOVED lines=9> */
.L_x_65343:
[----:B------:R-:W-:Y:S01]  /*4d030*/  IMAD.MOV.U32 R11, RZ, RZ, R59 ;  /* 0x000000ffff0b7224 */ /* 0x000fe200078e003b */
[----:B------:R-:W-:Y:S01]  /*4d040*/  MOV R10, R12 ;  /* 0x0000000c000a7202 */ /* 0x000fe20000000f00 */
[----:B------:R-:W-:Y:S02]  /*4d050*/  IMAD.MOV.U32 R59, RZ, RZ, R58 ;  /* 0x000000ffff3b7224 */ /* 0x000fe400078e003a */
[----:B------:R-:W-:Y:S02]  /*4d060*/  IMAD.MOV.U32 R12, RZ, RZ, R9 ;  /* 0x000000ffff0c7224 */ /* 0x000fe400078e0009 */
.L_x_65344:
[----:B------:R-:W-:Y:S05]  /*4d070*/  BSYNC B1 ;  /* 0x0000000000017941 */ /* 0x000fea0003800000 */
.L_x_65342:
        /* <DEDUP_REMOVED lines=9> */
.L_x_65346:
[----:B------:R-:W-:Y:S01]  /*4d110*/  IMAD.MOV.U32 R54, RZ, RZ, R11 ;  /* 0x000000ffff367224 */ /* 0x000fe200078e000b */
[----:B------:R-:W-:Y:S01]  /*4d120*/  MOV R9, R10 ;  /* 0x0000000a00097202 */ /* 0x000fe20000000f00 */
[----:B------:R-:W-:Y:S02]  /*4d130*/  IMAD.MOV.U32 R11, RZ, RZ, R8 ;  /* 0x000000ffff0b7224 */ /* 0x000fe400078e0008 */
[----:B------:R-:W-:Y:S02]  /*4d140*/  IMAD.MOV.U32 R10, RZ, RZ, R7 ;  /* 0x000000ffff0a7224 */ /* 0x000fe400078e0007 */
.L_x_65347:
[----:B------:R-:W-:Y:S05]  /*4d150*/  BSYNC B1 ;  /* 0x0000000000017941 */ /* 0x000fea0003800000 */
.L_x_65345:
        /* <DEDUP_REMOVED lines=9> */
.L_x_65349:
[----:B------:R-:W-:Y:S01]  /*4d1f0*/  IMAD.MOV.U32 R8, RZ, RZ, R54 ;  /* 0x000000ffff087224 */ /* 0x000fe200078e0036 */
[----:B------:R-:W-:Y:S01]  /*4d200*/  MOV R7, R9 ;  /* 0x0000000900077202 */ /* 0x000fe20000000f00 */
[----:B------:R-:W-:Y:S02]  /*4d210*/  IMAD.MOV.U32 R54, RZ, RZ, R61 ;  /* 0x000000ffff367224 */ /* 0x000fe400078e003d */
[----:B------:R-:W-:Y:S02]  /*4d220*/  IMAD.MOV.U32 R9, RZ, RZ, R6 ;  /* 0x000000ffff097224 */ /* 0x000fe400078e0006 */
.L_x_65350:
[----:B------:R-:W-:Y:S05]  /*4d230*/  BSYNC B1 ;  /* 0x0000000000017941 */ /* 0x000fea0003800000 */
.L_x_65348:
        /* <DEDUP_REMOVED lines=16> */
.L_x_65352:
[----:B------:R-:W-:Y:S02]  /*4d340*/  IMAD.MOV.U32 R56, RZ, RZ, R57 ;  /* 0x000000ffff387224 */ /* 0x000fe400078e0039 */
[----:B------:R-:W-:Y:S02]  /*4d350*/  IMAD.MOV.U32 R6, RZ, RZ, R15 ;  /* 0x000000ffff067224 */ /* 0x000fe400078e000f */
[----:B------:R-:W-:Y:S02]  /*4d360*/  IMAD.MOV.U32 R57, RZ, RZ, R34 ;  /* 0x000000ffff397224 */ /* 0x000fe400078e0022 */
[----:B------:R-:W-:Y:S02]  /*4d370*/  IMAD.MOV.U32 R15, RZ, RZ, R4 ;  /* 0x000000ffff0f7224 */ /* 0x000fe400078e0004 */
.L_x_65353:
[----:B------:R-:W-:Y:S05]  /*4d380*/  BSYNC B1 ;  /* 0x0000000000017941 */ /* 0x000fea0003800000 */
.L_x_65351:
        /* <DEDUP_REMOVED lines=9> */
.L_x_65355:
[----:B------:R-:W-:Y:S02]  /*4d420*/  IMAD.MOV.U32 R47, RZ, RZ, R56 ;  /* 0x000000ffff2f7224 */ /* 0x000fe400078e0038 */
[----:B------:R-:W-:Y:S02]  /*4d430*/  IMAD.MOV.U32 R35, RZ, RZ, R6 ;  /* 0x000000ffff237224 */ /* 0x000fe400078e0006 */
[----:B------:R-:W-:Y:S02]  /*4d440*/  IMAD.MOV.U32 R56, RZ, RZ, R63 ;  /* 0x000000ffff387224 */ /* 0x000fe400078e003f */
[----:B------:R-:W-:Y:S02]  /*4d450*/  IMAD.MOV.U32 R6, RZ, RZ, R5 ;  /* 0x000000ffff067224 */ /* 0x000fe400078e0005 */
.L_x_65356:
[----:B------:R-:W-:Y:S05]  /*4d460*/  BSYNC B1 ;  /* 0x0000000000017941 */ /* 0x000fea0003800000 */
.L_x_65354:
        /* <DEDUP_REMOVED lines=9> */
.L_x_65358:
[----:B------:R-:W-:Y:S02]  /*4d500*/  IMAD.MOV.U32 R34, RZ, RZ, R47 ;  /* 0x000000ffff227224 */ /* 0x000fe400078e002f */
[----:B------:R-:W-:Y:S02]  /*4d510*/  IMAD.MOV.U32 R4, RZ, RZ, R35 ;  /* 0x000000ffff047224 */ /* 0x000fe400078e0023 */
[----:B------:R-:W-:Y:S02]  /*4d520*/  IMAD.MOV.U32 R47, RZ, RZ, R60 ;  /* 0x000000ffff2f7224 */ /* 0x000fe400078e003c */
[----:B------:R-:W-:Y:S02]  /*4d530*/  IMAD.MOV.U32 R35, RZ, RZ, R46 ;  /* 0x000000ffff237224 */ /* 0x000fe400078e002e */
.L_x_65359:
[----:B------:R-:W-:Y:S05]  /*4d540*/  BSYNC B1 ;  /* 0x0000000000017941 */ /* 0x000fea0003800000 */
.L_x_65357:
        /* <DEDUP_REMOVED lines=9> */
.L_x_65361:
[----:B------:R-:W-:Y:S02]  /*4d5e0*/  IMAD.MOV.U32 R61, RZ, RZ, R34 ;  /* 0x000000ffff3d7224 */ /* 0x000fe400078e0022 */
[----:B------:R-:W-:Y:S02]  /*4d5f0*/  IMAD.MOV.U32 R5, RZ, RZ, R4 ;  /* 0x000000ffff057224 */ /* 0x000fe400078e0004 */
[----:B------:R-:W-:Y:S02]  /*4d600*/  IMAD.MOV.U32 R34, RZ, RZ, R33 ;  /* 0x000000ffff227224 */ /* 0x000fe400078e0021 */
[----:B------:R-:W-:Y:S02]  /*4d610*/  IMAD.MOV.U32 R4, RZ, RZ, R3 ;  /* 0x000000ffff047224 */ /* 0x000fe400078e0003 */
.L_x_65362:
[----:B------:R-:W-:Y:S05]  /*4d620*/  BSYNC B1 ;  /* 0x0000000000017941 */ /* 0x000fea0003800000 */
.L_x_65360:
        /* <DEDUP_REMOVED lines=9> */
.L_x_65364:
[----:B------:R-:W-:Y:S02]  /*4d6c0*/  IMAD.MOV.U32 R58, RZ, RZ, R61 ;  /* 0x000000ffff3a7224 */ /* 0x000fe400078e003d */
[----:B------:R-:W-:Y:S02]  /*4d6d0*/  IMAD.MOV.U32 R46, RZ, RZ, R5 ;  /* 0x000000ffff2e7224 */ /* 0x000fe400078e0005 */
[----:B------:R-:W-:Y:S02]  /*4d6e0*/  IMAD.MOV.U32 R61, RZ, RZ, R32 ;  /* 0x000000ffff3d7224 */ /* 0x000fe400078e0020 */
[----:B------:R-:W-:Y:S02]  /*4d6f0*/  IMAD.MOV.U32 R5, RZ, RZ, R2 ;  /* 0x000000ffff057224 */ /* 0x000fe400078e0002 */
.L_x_65365:
[----:B------:R-:W-:Y:S05]  /*4d700*/  BSYNC B1 ;  /* 0x0000000000017941 */ /* 0x000fea0003800000 */
.L_x_65363:
        /* <DEDUP_REMOVED lines=9> */
.L_x_65367:
[----:B------:R-:W-:Y:S02]  /*4d7a0*/  IMAD.MOV.U32 R33, RZ, RZ, R58 ;  /* 0x000000ffff217224 */ /* 0x000fe400078e003a */
[----:B------:R-:W-:Y:S02]  /*4d7b0*/  IMAD.MOV.U32 R3, RZ, RZ, R46 ;  /* 0x000000ffff037224 */ /* 0x000fe400078e002e */
[----:B------:R-:W-:Y:S02]  /*4d7c0*/  IMAD.MOV.U32 R58, RZ, RZ, R45 ;  /* 0x000000ffff3a7224 */ /* 0x000fe400078e002d */
[----:B------:R-:W-:Y:S02]  /*4d7d0*/  IMAD.MOV.U32 R46, RZ, RZ, R17 ;  /* 0x000000ffff2e7224 */ /* 0x000fe400078e0011 */
.L_x_65368:
[----:B------:R-:W-:Y:S05]  /*4d7e0*/  BSYNC B1 ;  /* 0x0000000000017941 */ /* 0x000fea0003800000 */
.L_x_65366:
        /* <DEDUP_REMOVED lines=9> */
.L_x_65370:
[----:B------:R-:W-:Y:S02]  /*4d880*/  IMAD.MOV.U32 R32, RZ, RZ, R33 ;  /* 0x000000ffff207224 */ /* 0x000fe400078e0021 */
[----:B------:R-:W-:Y:S02]  /*4d890*/  IMAD.MOV.U32 R2, RZ, RZ, R3 ;  /* 0x000000ffff027224 */ /* 0x000fe400078e0003 */
[----:B------:R-:W-:Y:S02]  /*4d8a0*/  IMAD.MOV.U32 R33, RZ, RZ, R44 ;  /* 0x000000ffff217224 */ /* 0x000fe400078e002c */
[----:B------:R-:W-:Y:S02]  /*4d8b0*/  IMAD.MOV.U32 R3, RZ, RZ, R16 ;  /* 0x000000ffff037224 */ /* 0x000fe400078e0010 */
.L_x_65371:
[----:B------:R-:W-:Y:S05]  /*4d8c0*/  BSYNC B1 ;  /* 0x0000000000017941 */ /* 0x000fea0003800000 */
.L_x_65369:
        /* <DEDUP_REMOVED lines=9> */
.L_x_65373:
[----:B------:R-:W-:Y:S02]  /*4d960*/  IMAD.MOV.U32 R45, RZ, RZ, R32 ;  /* 0x000000ffff2d7224 */ /* 0x000fe400078e0020 */
[----:B------:R-:W-:Y:S02]  /*4d970*/  IMAD.MOV.U32 R17, RZ, RZ, R2 ;  /* 0x000000ffff117224 */ /* 0x000fe400078e0002 */
[----:B------:R-:W-:Y:S02]  /*4d980*/  IMAD.MOV.U32 R32, RZ, RZ, R55 ;  /* 0x000000ffff207224 */ /* 0x000fe400078e0037 */
[----:B------:R-:W-:Y:S02]  /*4d990*/  IMAD.MOV.U32 R2, RZ, RZ, R51 ;  /* 0x000000ffff027224 */ /* 0x000fe400078e0033 */
.L_x_65374:
[----:B------:R-:W-:Y:S05]  /*4d9a0*/  BSYNC B1 ;  /* 0x0000000000017941 */ /* 0x000fea0003800000 */
.L_x_65372:
        /* <DEDUP_REMOVED lines=9> */
.L_x_65376:
[----:B------:R-:W-:Y:S02]  /*4da40*/  IMAD.MOV.U32 R44, RZ, RZ, R45 ;  /* 0x000000ffff2c7224 */ /* 0x000fe400078e002d */
[----:B------:R-:W-:Y:S02]  /*4da50*/  IMAD.MOV.U32 R16, RZ, RZ, R17 ;  /* 0x000000ffff107224 */ /* 0x000fe400078e0011 */
[----:B------:R-:W-:Y:S02]  /*4da60*/  IMAD.MOV.U32 R45, RZ, RZ, R50 ;  /* 0x000000ffff2d7224 */ /* 0x000fe400078e0032 */
[----:B------:R-:W-:Y:S02]  /*4da70*/  IMAD.MOV.U32 R17, RZ, RZ, R48 ;  /* 0x000000ffff117224 */ /* 0x000fe400078e0030 */
.L_x_65377:
[----:B------:R-:W-:Y:S05]  /*4da80*/  BSYNC B1 ;  /* 0x0000000000017941 */ /* 0x000fea0003800000 */
.L_x_65375:
        /* <DEDUP_REMOVED lines=9> */
.L_x_65379:
[----:B------:R-:W-:Y:S02]  /*4db20*/  IMAD.MOV.U32 R48, RZ, RZ, R44 ;  /* 0x000000ffff307224 */ /* 0x000fe400078e002c */
[----:B------:R-:W-:Y:S02]  /*4db30*/  IMAD.MOV.U32 R51, RZ, RZ, R16 ;  /* 0x000000ffff337224 */ /* 0x000fe400078e0010 */
[----:B------:R-:W-:Y:S02]  /*4db40*/  IMAD.MOV.U32 R44, RZ, RZ, R65 ;  /* 0x000000ffff2c7224 */ /* 0x000fe400078e0041 */
[----:B------:R-:W-:Y:S02]  /*4db50*/  IMAD.MOV.U32 R16, RZ, RZ, R49 ;  /* 0x000000ffff107224 */ /* 0x000fe400078e0031 */
.L_x_65380:
[----:B------:R-:W-:Y:S05]  /*4db60*/  BSYNC B1 ;  /* 0x0000000000017941 */ /* 0x000fea0003800000 */
.L_x_65378:
        /* <DEDUP_REMOVED lines=9> */
.L_x_65382:
[----:B------:R-:W-:Y:S02]  /*4dc00*/  IMAD.MOV.U32 R50, RZ, RZ, R48 ;  /* 0x000000ffff327224 */ /* 0x000fe400078e0030 */
[----:B------:R-:W-:Y:S02]  /*4dc10*/  IMAD.MOV.U32 R49, RZ, RZ, R51 ;  /* 0x000000ffff317224 */ /* 0x000fe400078e0033 */
[----:B------:R-:W-:Y:S02]  /*4dc20*/  IMAD.MOV.U32 R48, RZ, RZ, R13 ;  /* 0x000000ffff307224 */ /* 0x000fe400078e000d */
[----:B------:R-:W-:Y:S02]  /*4dc30*/  IMAD.MOV.U32 R51, RZ, RZ, R14 ;  /* 0x000000ffff337224 */ /* 0x000fe400078e000e */
.L_x_65383:
[----:B------:R-:W-:Y:S05]  /*4dc40*/  BSYNC B1 ;  /* 0x0000000000017941 */ /* 0x000fea0003800000 */
.L_x_65381:
        /* <DEDUP_REMOVED lines=9> */
.L_x_65385:
[----:B------:R-:W-:Y:S02]  /*4dce0*/  IMAD.MOV.U32 R14, RZ, RZ, R50 ;  /* 0x000000ffff0e7224 */ /* 0x000fe400078e0032 */
[----:B------:R-:W-:Y:S02]  /*4dcf0*/  IMAD.MOV.U32 R13, RZ, RZ, R49 ;  /* 0x000000ffff0d7224 */ /* 0x000fe400078e0031 */
[----:B------:R-:W-:Y:S02]  /*4dd00*/  IMAD.MOV.U32 R50, RZ, RZ, R59 ;  /* 0x000000ffff327224 */ /* 0x000fe400078e003b */
[----:B------:R-:W-:Y:S02]  /*4dd10*/  IMAD.MOV.U32 R49, RZ, RZ, R12 ;  /* 0x000000ffff317224 */ /* 0x000fe400078e000c */
.L_x_65386:
[----:B------:R-:W-:Y:S05]  /*4dd20*/  BSYNC B1 ;  /* 0x0000000000017941 */ /* 0x000fea0003800000 */
.L_x_65384:
        /* <DEDUP_REMOVED lines=9> */
.L_x_65388:
[----:B------:R-:W-:Y:S02]  /*4ddc0*/  IMAD.MOV.U32 R55, RZ, RZ, R14 ;  /* 0x000000ffff377224 */ /* 0x000fe400078e000e */
[----:B------:R-:W-:Y:S02]  /*4ddd0*/  IMAD.MOV.U32 R12, RZ, RZ, R13 ;  /* 0x000000ffff0c7224 */ /* 0x000fe400078e000d */
[----:B------:R-:W-:Y:S02]  /*4dde0*/  IMAD.MOV.U32 R14, RZ, RZ, R11 ;  /* 0x000000ffff0e7224 */ /* 0x000fe400078e000b */
[----:B------:R-:W-:Y:S02]  /*4ddf0*/  IMAD.MOV.U32 R13, RZ, RZ, R10 ;  /* 0x000000ffff0d7224 */ /* 0x000fe400078e000a */
.L_x_65389:
[----:B------:R-:W-:Y:S05]  /*4de00*/  BSYNC B1 ;  /* 0x0000000000017941 */ /* 0x000fea0003800000 */
.L_x_65387:
        /* <DEDUP_REMOVED lines=9> */
.L_x_65391:
[----:B------:R-:W-:Y:S02]  /*4dea0*/  IMAD.MOV.U32 R11, RZ, RZ, R55 ;  /* 0x000000ffff0b7224 */ /* 0x000fe400078e0037 */
[----:B------:R-:W-:Y:S02]  /*4deb0*/  IMAD.MOV.U32 R10, RZ, RZ, R12 ;  /* 0x000000ffff0a7224 */ /* 0x000fe400078e000c */
[----:B------:R-:W-:Y:S02]  /*4dec0*/  IMAD.MOV.U32 R55, RZ, RZ, R54 ;  /* 0x000000ffff377224 */ /* 0x000fe400078e0036 */
[----:B------:R-:W-:Y:S02]  /*4ded0*/  IMAD.MOV.U32 R12, RZ, RZ, R9 ;  /* 0x000000ffff0c7224 */ /* 0x000fe400078e0009 */
.L_x_65392:
[----:B------:R-:W-:Y:S05]  /*4dee0*/  BSYNC B1 ;  /* 0x0000000000017941 */ /* 0x000fea0003800000 */
.L_x_65390:
        /* <DEDUP_REMOVED lines=9> */
.L_x_65394:
[----:B------:R-:W-:Y:S02]  /*4df80*/  IMAD.MOV.U32 R54, RZ, RZ, R11 ;  /* 0x000000ffff367224 */ /* 0x000fe400078e000b */
[----:B------:R-:W-:Y:S02]  /*4df90*/  IMAD.MOV.U32 R9, RZ, RZ, R10 ;  /* 0x000000ffff097224 */ /* 0x000fe400078e000a */
[----:B------:R-:W-:Y:S02]  /*4dfa0*/  IMAD.MOV.U32 R11, RZ, RZ, R8 ;  /* 0x000000ffff0b7224 */ /* 0x000fe400078e0008 */
[----:B------:R-:W-:Y:S02]  /*4dfb0*/  IMAD.MOV.U32 R10, RZ, RZ, R7 ;  /* 0x000000ffff0a7224 */ /* 0x000fe400078e0007 */
.L_x_65395:
[----:B------:R-:W-:Y:S05]  /*4dfc0*/  BSYNC B1 ;  /* 0x0000000000017941 */ /* 0x000fea0003800000 */
.L_x_65393:
        /* <DEDUP_REMOVED lines=16> */
.L_x_65397:
[----:B------:R-:W-:Y:S02]  /*4e0d0*/  IMAD.MOV.U32 R28, RZ, RZ, R57 ;  /* 0x000000ffff1c7224 */ /* 0x000fe400078e0039 */
[----:B------:R-:W-:Y:S01]  /*4e0e0*/  IMAD.MOV.U32 R8, RZ, RZ, R15 ;  /* 0x000000ffff087224 */ /* 0x000fe200078e000f */
[----:B------:R-:W-:Y:S01]  /*4e0f0*/  MOV R15, R6 ;  /* 0x00000006000f7202 */ /* 0x000fe20000000f00 */
[----:B------:R-:W-:Y:S02]  /*4e100*/  IMAD.MOV.U32 R57, RZ, RZ, R56 ;  /* 0x000000ffff397224 */ /* 0x000fe400078e0038 */
.L_x_65398:
[----:B------:R-:W-:Y:S05]  /*4e110*/  BSYNC B1 ;  /* 0x0000000000017941 */ /* 0x000fea0003800000 */
.L_x_65396:
        /* <DEDUP_REMOVED lines=9> */
.L_x_65400:
[----:B------:R-:W-:Y:S02]  /*4e1b0*/  IMAD.MOV.U32 R59, RZ, RZ, R28 ;  /* 0x000000ffff3b7224 */ /* 0x000fe400078e001c */
[----:B------:R-:W-:Y:S01]  /*4e1c0*/  IMAD.MOV.U32 R7, RZ, RZ, R8 ;  /* 0x000000ffff077224 */ /* 0x000fe200078e0008 */
[----:B------:R-:W-:Y:S01]  /*4e1d0*/  MOV R8, R35 ;  /* 0x0000002300087202 */ /* 0x000fe20000000f00 */
[----:B------:R-:W-:Y:S02]  /*4e1e0*/  IMAD.MOV.U32 R28, RZ, RZ, R47 ;  /* 0x000000ffff1c7224 */ /* 0x000fe400078e002f */
.L_x_65401:
[----:B------:R-:W-:Y:S05]  /*4e1f0*/  BSYNC B1 ;  /* 0x0000000000017941 */ /* 0x000fea0003800000 */
.L_x_65399:
        /* <DEDUP_REMOVED lines=9> */
.L_x_65403:
[----:B------:R-:W-:Y:S02]  /*4e290*/  IMAD.MOV.U32 R40, RZ, RZ, R59 ;  /* 0x000000ffff287224 */ /* 0x000fe400078e003b */
[----:B------:R-:W-:Y:S01]  /*4e2a0*/  IMAD.MOV.U32 R6, RZ, RZ, R7 ;  /* 0x000000ffff067224 */ /* 0x000fe200078e0007 */
[----:B------:R-:W-:Y:S01]  /*4e2b0*/  MOV R7, R4 ;  /* 0x0000000400077202 */ /* 0x000fe20000000f00 */
[----:B------:R-:W-:Y:S02]  /*4e2c0*/  IMAD.MOV.U32 R59, RZ, RZ, R34 ;  /* 0x000000ffff3b7224 */ /* 0x000fe400078e0022 */
.L_x_65404:
[----:B------:R-:W-:Y:S05]  /*4e2d0*/  BSYNC B1 ;  /* 0x0000000000017941 */ /* 0x000fea0003800000 */
.L_x_65402:
        /* <DEDUP_REMOVED lines=9> */
.L_x_65406:
[----:B------:R-:W-:Y:S02]  /*4e370*/  IMAD.MOV.U32 R47, RZ, RZ, R40 ;  /* 0x000000ffff2f7224 */ /* 0x000fe400078e0028 */
[----:B------:R-:W-:Y:S01]  /*4e380*/  IMAD.MOV.U32 R35, RZ, RZ, R6 ;  /* 0x000000ffff237224 */ /* 0x000fe200078e0006 */
[----:B------:R-:W-:Y:S01]  /*4e390*/  MOV R6, R5 ;  /* 0x0000000500067202 */ /* 0x000fe20000000f00 */
[----:B------:R-:W-:Y:S02]  /*4e3a0*/  IMAD.MOV.U32 R40, RZ, RZ, R61 ;  /* 0x000000ffff287224 */ /* 0x000fe400078e003d */
.L_x_65407:
[----:B------:R-:W-:Y:S05]  /*4e3b0*/  BSYNC B1 ;  /* 0x0000000000017941 */ /* 0x000fea0003800000 */
.L_x_65405:
        /* <DEDUP_REMOVED lines=9> */
.L_x_65409:
[----:B------:R-:W-:Y:S02]  /*4e450*/  IMAD.MOV.U32 R34, RZ, RZ, R47 ;  /* 0x000000ffff227224 */ /* 0x000fe400078e002f */
[----:B------:R-:W-:Y:S01]  /*4e460*/  IMAD.MOV.U32 R4, RZ, RZ, R35 ;  /* 0x000000ffff047224 */ /* 0x000fe200078e0023 */
[----:B------:R-:W-:Y:S01]  /*4e470*/  MOV R35, R46 ;  /* 0x0000002e00237202 */ /* 0x000fe20000000f00 */
[----:B------:R-:W-:Y:S02]  /*4e480*/  IMAD.MOV.U32 R47, RZ, RZ, R58 ;  /* 0x000000ffff2f7224 */ /* 0x000fe400078e003a */
.L_x_65410:
[----:B------:R-:W-:Y:S05]  /*4e490*/  BSYNC B1 ;  /* 0x0000000000017941 */ /* 0x000fea0003800000 */
.L_x_65408:
        /* <DEDUP_REMOVED lines=9> */
.L_x_65412:
[----:B------:R-:W-:Y:S02]  /*4e530*/  IMAD.MOV.U32 R61, RZ, RZ, R34 ;  /* 0x000000ffff3d7224 */ /* 0x000fe400078e0022 */
[----:B------:R-:W-:Y:S01]  /*4e540*/  IMAD.MOV.U32 R5, RZ, RZ, R4 ;  /* 0x000000ffff057224 */ /* 0x000fe200078e0004 */
[----:B------:R-:W-:Y:S01]  /*4e550*/  MOV R4, R3 ;  /* 0x0000000300047202 */ /* 0x000fe20000000f00 */
[----:B------:R-:W-:Y:S02]  /*4e560*/  IMAD.MOV.U32 R34, RZ, RZ, R33 ;  /* 0x000000ffff227224 */ /* 0x000fe400078e0021 */
.L_x_65413:
[----:B------:R-:W-:Y:S05]  /*4e570*/  BSYNC B1 ;  /* 0x0000000000017941 */ /* 0x000fea0003800000 */
.L_x_65411:
        /* <DEDUP_REMOVED lines=9> */
.L_x_65415:
[----:B------:R-:W-:Y:S02]  /*4e610*/  IMAD.MOV.U32 R56, RZ, RZ, R61 ;  /* 0x000000ffff387224 */ /* 0x000fe400078e003d */
[----:B------:R-:W-:Y:S01]  /*4e620*/  IMAD.MOV.U32 R46, RZ, RZ, R5 ;  /* 0x000000ffff2e7224 */ /* 0x000fe200078e0005 */
[----:B------:R-:W-:Y:S01]  /*4e630*/  MOV R5, R2 ;  /* 0x0000000200057202 */ /* 0x000fe20000000f00 */
[----:B------:R-:W-:Y:S02]  /*4e640*/  IMAD.MOV.U32 R61, RZ, RZ, R32 ;  /* 0x000000ffff3d7224 */ /* 0x000fe400078e0020 */
.L_x_65416:
[----:B------:R-:W-:Y:S05]  /*4e650*/  BSYNC B1 ;  /* 0x0000000000017941 */ /* 0x000fea0003800000 */
.L_x_65414:
        /* <DEDUP_REMOVED lines=9> */
.L_x_65418:
[----:B------:R-:W-:Y:S02]  /*4e6f0*/  IMAD.MOV.U32 R33, RZ, RZ, R56 ;  /* 0x000000ffff217224 */ /* 0x000fe400078e0038 */
[----:B------:R-:W-:Y:S01]  /*4e700*/  IMAD.MOV.U32 R3, RZ, RZ, R46 ;  /* 0x000000ffff037224 */ /* 0x000fe200078e002e */
[----:B------:R-:W-:Y:S01]  /*4e710*/  MOV R46, R17 ;  /* 0x00000011002e7202 */ /* 0x000fe20000000f00 */
[----:B------:R-:W-:Y:S02]  /*4e720*/  IMAD.MOV.U32 R56, RZ, RZ, R45 ;  /* 0x000000ffff387224 */ /* 0x000fe400078e002d */
.L_x_65419:
[----:B------:R-:W-:Y:S05]  /*4e730*/  BSYNC B1 ;  /* 0x0000000000017941 */ /* 0x000fea0003800000 */
.L_x_65417:
        /* <DEDUP_REMOVED lines=9> */
.L_x_65421:
[----:B------:R-:W-:Y:S02]  /*4e7d0*/  IMAD.MOV.U32 R17, RZ, RZ, R33 ;  /* 0x000000ffff117224 */ /* 0x000fe400078e0021 */
[----:B------:R-:W-:Y:S01]  /*4e7e0*/  IMAD.MOV.U32 R2, RZ, RZ, R3 ;  /* 0x000000ffff027224 */ /* 0x000fe200078e0003 */
[----:B------:R-:W-:Y:S01]  /*4e7f0*/  MOV R3, R16 ;  /* 0x0000001000037202 */ /* 0x000fe20000000f00 */
[----:B------:R-:W-:Y:S02]  /*4e800*/  IMAD.MOV.U32 R33, RZ, RZ, R44 ;  /* 0x000000ffff217224 */ /* 0x000fe400078e002c */
.L_x_65422:
[----:B------:R-:W-:Y:S05]  /*4e810*/  BSYNC B1 ;  /* 0x0000000000017941 */ /* 0x000fea0003800000 */
.L_x_65420:
        /* <DEDUP_REMOVED lines=9> */
.L_x_65424:
[----:B------:R-:W-:Y:S02]  /*4e8b0*/  IMAD.MOV.U32 R45, RZ, RZ, R17 ;  /* 0x000000ffff2d7224 */ /* 0x000fe400078e0011 */
[----:B------:R-:W-:Y:S01]  /*4e8c0*/  IMAD.MOV.U32 R16, RZ, RZ, R2 ;  /* 0x000000ffff107224 */ /* 0x000fe200078e0002 */
[----:B------:R-:W-:Y:S01]  /*4e8d0*/  MOV R2, R51 ;  /* 0x0000003300027202 */ /* 0x000fe20000000f00 */
[----:B------:R-:W-:Y:S02]  /*4e8e0*/  IMAD.MOV.U32 R17, RZ, RZ, R48 ;  /* 0x000000ffff117224 */ /* 0x000fe400078e0030 */
.L_x_65425:
[----:B------:R-:W-:Y:S05]  /*4e8f0*/  BSYNC B1 ;  /* 0x0000000000017941 */ /* 0x000fea0003800000 */
.L_x_65423:
        /* <DEDUP_REMOVED lines=9> */
.L_x_65427:
[----:B------:R-:W-:Y:S02]  /*4e990*/  IMAD.MOV.U32 R51, RZ, RZ, R45 ;  /* 0x000000ffff337224 */ /* 0x000fe400078e002d */
[----:B------:R-:W-:Y:S01]  /*4e9a0*/  IMAD.MOV.U32 R32, RZ, RZ, R16 ;  /* 0x000000ffff207224 */ /* 0x000fe200078e0010 */
[----:B------:R-:W-:Y:S01]  /*4e9b0*/  MOV R16, R49 ;  /* 0x0000003100107202 */ /* 0x000fe20000000f00 */
[----:B------:R-:W-:Y:S02]  /*4e9c0*/  IMAD.MOV.U32 R45, RZ, RZ, R50 ;  /* 0x000000ffff2d7224 */ /* 0x000fe400078e0032 */
.L_x_65428:
[----:B------:R-:W-:Y:S05]  /*4e9d0*/  BSYNC B1 ;  /* 0x0000000000017941 */ /* 0x000fea0003800000 */
.L_x_65426:
        /* <DEDUP_REMOVED lines=9> */
.L_x_65430:
[----:B------:R-:W-:Y:S02]  /*4ea70*/  IMAD.MOV.U32 R44, RZ, RZ, R51 ;  /* 0x000000ffff2c7224 */ /* 0x000fe400078e0033 */
[----:B------:R-:W-:Y:S01]  /*4ea80*/  IMAD.MOV.U32 R49, RZ, RZ, R32 ;  /* 0x000000ffff317224 */ /* 0x000fe200078e0020 */
[----:B------:R-:W-:Y:S01]  /*4ea90*/  MOV R32, R13 ;  /* 0x0000000d00207202 */ /* 0x000fe20000000f00 */
[----:B------:R-:W-:Y:S02]  /*4eaa0*/  IMAD.MOV.U32 R51, RZ, RZ, R14 ;  /* 0x000000ffff337224 */ /* 0x000fe400078e000e */
.L_x_65431:
[----:B------:R-:W-:Y:S05]  /*4eab0*/  BSYNC B1 ;  /* 0x0000000000017941 */ /* 0x000fea0003800000 */
.L_x_65429:
        /* <DEDUP_REMOVED lines=9> */
.L_x_65433:
[----:B------:R-:W-:Y:S02]  /*4eb50*/  IMAD.MOV.U32 R14, RZ, RZ, R44 ;  /* 0x000000ffff0e7224 */ /* 0x000fe400078e002c */
[----:B------:R-:W-:Y:S01]  /*4eb60*/  IMAD.MOV.U32 R13, RZ, RZ, R49 ;  /* 0x000000ffff0d7224 */ /* 0x000fe200078e0031 */
[----:B------:R-:W-:Y:S01]  /*4eb70*/  MOV R49, R12 ;  /* 0x0000000c00317202 */ /* 0x000fe20000000f00 */
[----:B------:R-:W-:Y:S02]  /*4eb80*/  IMAD.MOV.U32 R44, RZ, RZ, R55 ;  /* 0x000000ffff2c7224 */ /* 0x000fe400078e0037 */
.L_x_65434:
[----:B------:R-:W-:Y:S05]  /*4eb90*/  BSYNC B1 ;  /* 0x0000000000017941 */ /* 0x000fea0003800000 */
.L_x_65432:
        /* <DEDUP_REMOVED lines=9> */
.L_x_65436:
[----:B------:R-:W-:Y:S02]  /*4ec30*/  IMAD.MOV.U32 R55, RZ, RZ, R14 ;  /* 0x000000ffff377224 */ /* 0x000fe400078e000e */
[----:B------:R-:W-:Y:S01]  /*4ec40*/  IMAD.MOV.U32 R12, RZ, RZ, R13 ;  /* 0x000000ffff0c7224 */ /* 0x000fe200078e000d */
[----:B------:R-:W-:Y:S01]  /*4ec50*/  MOV R13, R10 ;  /* 0x0000000a000d7202 */ /* 0x000fe20000000f00 */
[----:B------:R-:W-:Y:S02]  /*4ec60*/  IMAD.MOV.U32 R14, RZ, RZ, R11 ;  /* 0x000000ffff0e7224 */ /* 0x000fe400078e000b */
.L_x_65437:
[----:B------:R-:W-:Y:S05]  /*4ec70*/  BSYNC B1 ;  /* 0x0000000000017941 */ /* 0x000fea0003800000 */
.L_x_65435:
        /* <DEDUP_REMOVED lines=9> */
.L_x_65439:
[----:B------:R-:W-:Y:S02]  /*4ed10*/  IMAD.MOV.U32 R11, RZ, RZ, R55 ;  /* 0x000000ffff0b7224 */ /* 0x000fe400078e0037 */
[----:B------:R-:W-:Y:S01]  /*4ed20*/  IMAD.MOV.U32 R10, RZ, RZ, R12 ;  /* 0x000000ffff0a7224 */ /* 0x000fe200078e000c */
[----:B------:R-:W-:Y:S01]  /*4ed30*/  MOV R12, R9 ;  /* 0x00000009000c7202 */ /* 0x000fe20000000f00 */
[----:B------:R-:W-:Y:S02]  /*4ed40*/  IMAD.MOV.U32 R55, RZ, RZ, R54 ;  /* 0x000000ffff377224 */ /* 0x000fe400078e0036 */
.L_x_65440:
[----:B------:R-:W-:Y:S05]  /*4ed50*/  BSYNC B1 ;  /* 0x0000000000017941 */ /* 0x000fea0003800000 */
.L_x_65438:
        /* <DEDUP_REMOVED lines=16> */
.L_x_65442:
[----:B------:R-:W-:Y:S01]  /*4ee60*/  IMAD.MOV.U32 R50, RZ, RZ, R57 ;  /* 0x000000ffff327224 */ /* 0x000fe200078e0039 */
[----:B------:R-:W-:Y:S01]  /*4ee70*/  MOV R48, R15 ;  /* 0x0000000f00307202 */ /* 0x000fe20000000f00 */
[----:B------:R-:W-:Y:S02]  /*4ee80*/  IMAD.MOV.U32 R57, RZ, RZ, R28 ;  /* 0x000000ffff397224 */ /* 0x000fe400078e001c */
[----:B------:R-:W-:Y:S02]  /*4ee90*/  IMAD.MOV.U32 R15, RZ, RZ, R8 ;  /* 0x000000ffff0f7224 */ /* 0x000fe400078e0008 */
.L_x_65443:
[----:B------:R-:W-:Y:S05]  /*4eea0*/  BSYNC B1 ;  /* 0x0000000000017941 */ /* 0x000fea0003800000 */
.L_x_65441:
        /* <DEDUP_REMOVED lines=9> */
.L_x_65445:
[----:B------:R-:W-:Y:S01]  /*4ef40*/  IMAD.MOV.U32 R29, RZ, RZ, R50 ;  /* 0x000000ffff1d7224 */ /* 0x000fe200078e0032 */
[----:B------:R-:W-:Y:S01]  /*4ef50*/  MOV R9, R48 ;  /* 0x0000003000097202 */ /* 0x000fe20000000f00 */
[----:B------:R-:W-:Y:S02]  /*4ef60*/  IMAD.MOV.U32 R50, RZ, RZ, R59 ;  /* 0x000000ffff327224 */ /* 0x000fe400078e003b */
[----:B------:R-:W-:Y:S02]  /*4ef70*/  IMAD.MOV.U32 R48, RZ, RZ, R7 ;  /* 0x000000ffff307224 */ /* 0x000fe400078e0007 */
.L_x_65446:
[----:B------:R-:W-:Y:S05]  /*4ef80*/  BSYNC B1 ;  /* 0x0000000000017941 */ /* 0x000fea0003800000 */
.L_x_65444:
        /* <DEDUP_REMOVED lines=9> */
.L_x_65448:
[----:B------:R-:W-:Y:S01]  /*4f020*/  IMAD.MOV.U32 R28, RZ, RZ, R29 ;  /* 0x000000ffff1c7224 */ /* 0x000fe200078e001d */
[----:B------:R-:W-:Y:S01]  /*4f030*/  MOV R8, R9 ;  /* 0x0000000900087202 */ /* 0x000fe20000000f00 */
[----:B------:R-:W-:Y:S02]  /*4f040*/  IMAD.MOV.U32 R29, RZ, RZ, R40 ;  /* 0x000000ffff1d7224 */ /* 0x000fe400078e0028 */
[----:B------:R-:W-:Y:S02]  /*4f050*/  IMAD.MOV.U32 R9, RZ, RZ, R6 ;  /* 0x000000ffff097224 */ /* 0x000fe400078e0006 */
.L_x_65449:
[----:B------:R-:W-:Y:S05]  /*4f060*/  BSYNC B1 ;  /* 0x0000000000017941 */ /* 0x000fea0003800000 */
.L_x_65447:
        /* <DEDUP_REMOVED lines=9> */
.L_x_65451:
[----:B------:R-:W-:Y:S01]  /*4f100*/  IMAD.MOV.U32 R41, RZ, RZ, R28 ;  /* 0x000000ffff297224 */ /* 0x000fe200078e001c */
[----:B------:R-:W-:Y:S01]  /*4f110*/  MOV R7, R8 ;  /* 0x0000000800077202 */ /* 0x000fe20000000f00 */
[----:B------:R-:W-:Y:S02]  /*4f120*/  IMAD.MOV.U32 R28, RZ, RZ, R47 ;  /* 0x000000ffff1c7224 */ /* 0x000fe400078e002f */
[----:B------:R-:W-:Y:S02]  /*4f130*/  IMAD.MOV.U32 R8, RZ, RZ, R35 ;  /* 0x000000ffff087224 */ /* 0x000fe400078e0023 */
.L_x_65452:
[----:B------:R-:W-:Y:S05]  /*4f140*/  BSYNC B1 ;  /* 0x0000000000017941 */ /* 0x000fea0003800000 */
.L_x_65450:
        /* <DEDUP_REMOVED lines=9> */
.L_x_65454:
[----:B------:R-:W-:Y:S01]  /*4f1e0*/  IMAD.MOV.U32 R40, RZ, RZ, R41 ;  /* 0x000000ffff287224 */ /* 0x000fe200078e0029 */
[----:B------:R-:W-:Y:S01]  /*4f1f0*/  MOV R6, R7 ;  /* 0x0000000700067202 */ /* 0x000fe20000000f00 */
[----:B------:R-:W-:Y:S02]  /*4f200*/  IMAD.MOV.U32 R41, RZ, RZ, R34 ;  /* 0x000000ffff297224 */ /* 0x000fe400078e0022 */
[----:B------:R-:W-:Y:S02]  /*4f210*/  IMAD.MOV.U32 R7, RZ, RZ, R4 ;  /* 0x000000ffff077224 */ /* 0x000fe400078e0004 */
.L_x_65455:
[----:B------:R-:W-:Y:S05]  /*4f220*/  BSYNC B1 ;  /* 0x0000000000017941 */ /* 0x000fea0003800000 */
.L_x_65453:
        /* <DEDUP_REMOVED lines=9> */
.L_x_65457:
[----:B------:R-:W-:Y:S01]  /*4f2c0*/  IMAD.MOV.U32 R47, RZ, RZ, R40 ;  /* 0x000000ffff2f7224 */ /* 0x000fe200078e0028 */
[----:B------:R-:W-:Y:S01]  /*4f2d0*/  MOV R35, R6 ;  /* 0x0000000600237202 */ /* 0x000fe20000000f00 */
[----:B------:R-:W-:Y:S02]  /*4f2e0*/  IMAD.MOV.U32 R40, RZ, RZ, R61 ;  /* 0x000000ffff287224 */ /* 0x000fe400078e003d */
[----:B------:R-:W-:Y:S02]  /*4f2f0*/  IMAD.MOV.U32 R6, RZ, RZ, R5 ;  /* 0x000000ffff067224 */ /* 0x000fe400078e0005 */
.L_x_65458:
[----:B------:R-:W-:Y:S05]  /*4f300*/  BSYNC B1 ;  /* 0x0000000000017941 */ /* 0x000fea0003800000 */
.L_x_65456:
        /* <DEDUP_REMOVED lines=9> */
.L_x_65460:
[----:B------:R-:W-:Y:S01]  /*4f3a0*/  IMAD.MOV.U32 R34, RZ, RZ, R47 ;  /* 0x000000ffff227224 */ /* 0x000fe200078e002f */
[----:B------:R-:W-:Y:S01]  /*4f3b0*/  MOV R4, R35 ;  /* 0x0000002300047202 */ /* 0x000fe20000000f00 */
[----:B------:R-:W-:Y:S02]  /*4f3c0*/  IMAD.MOV.U32 R47, RZ, RZ, R56 ;  /* 0x000000ffff2f7224 */ /* 0x000fe400078e0038 */
[----:B------:R-:W-:Y:S02]  /*4f3d0*/  IMAD.MOV.U32 R35, RZ, RZ, R46 ;  /* 0x000000ffff237224 */ /* 0x000fe400078e002e */
.L_x_65461:
[----:B------:R-:W-:Y:S05]  /*4f3e0*/  BSYNC B1 ;  /* 0x0000000000017941 */ /* 0x000fea0003800000 */
.L_x_65459:
        /* <DEDUP_REMOVED lines=9> */
.L_x_65463:
[----:B------:R-:W-:Y:S01]  /*4f480*/  IMAD.MOV.U32 R46, RZ, RZ, R34 ;  /* 0x000000ffff2e7224 */ /* 0x000fe200078e0022 */
[----:B------:R-:W-:Y:S01]  /*4f490*/  MOV R5, R4 ;  /* 0x0000000400057202 */ /* 0x000fe20000000f00 */
[----:B------:R-:W-:Y:S02]  /*4f4a0*/  IMAD.MOV.U32 R34, RZ, RZ, R33 ;  /* 0x000000ffff227224 */ /* 0x000fe400078e0021 */
[----:B------:R-:W-:Y:S02]  /*4f4b0*/  IMAD.MOV.U32 R4, RZ, RZ, R3 ;  /* 0x000000ffff047224 */ /* 0x000fe400078e0003 */
.L_x_65464:
[----:B------:R-:W-:Y:S05]  /*4f4c0*/  BSYNC B1 ;  /* 0x0000000000017941 */ /* 0x000fea0003800000 */
.L_x_65462:
        /* <DEDUP_REMOVED lines=9> */
.L_x_65466:
[----:B------:R-:W-:Y:S01]  /*4f560*/  IMAD.MOV.U32 R54, RZ, RZ, R46 ;  /* 0x000000ffff367224 */ /* 0x000fe200078e002e */
[----:B------:R-:W-:Y:S01]  /*4f570*/  MOV R3, R5 ;  /* 0x0000000500037202 */ /* 0x000fe20000000f00 */
[----:B------:R-:W-:Y:S02]  /*4f580*/  IMAD.MOV.U32 R46, RZ, RZ, R17 ;  /* 0x000000ffff2e7224 */ /* 0x000fe400078e0011 */
[----:B------:R-:W-:Y:S02]  /*4f590*/  IMAD.MOV.U32 R5, RZ, RZ, R2 ;  /* 0x000000ffff057224 */ /* 0x000fe400078e0002 */
.L_x_65467:
[----:B------:R-:W-:Y:S05]  /*4f5a0*/  BSYNC B1 ;  /* 0x0000000000017941 */ /* 0x000fea0003800000 */
.L_x_65465:
        /* <DEDUP_REMOVED lines=9> */
.L_x_65469:
[----:B------:R-:W-:Y:S01]  /*4f640*/  IMAD.MOV.U32 R2, RZ, RZ, R54 ;  /* 0x000000ffff027224 */ /* 0x000fe200078e0036 */
[----:B------:R-:W-:Y:S01]  /*4f650*/  MOV R17, R3 ;  /* 0x0000000300117202 */ /* 0x000fe20000000f00 */
[----:B------:R-:W-:Y:S02]  /*4f660*/  IMAD.MOV.U32 R54, RZ, RZ, R45 ;  /* 0x000000ffff367224 */ /* 0x000fe400078e002d */
[----:B------:R-:W-:Y:S02]  /*4f670*/  IMAD.MOV.U32 R3, RZ, RZ, R16 ;  /* 0x000000ffff037224 */ /* 0x000fe400078e0010 */
.L_x_65470:
[----:B------:R-:W-:Y:S05]  /*4f680*/  BSYNC B1 ;  /* 0x0000000000017941 */ /* 0x000fea0003800000 */
.L_x_65468:
        /* <DEDUP_REMOVED lines=9> */
.L_x_65472:
[----:B------:R-:W-:Y:S01]  /*4f720*/  IMAD.MOV.U32 R33, RZ, RZ, R2 ;  /* 0x000000ffff217224 */ /* 0x000fe200078e0002 */
[----:B------:R-:W-:Y:S01]  /*4f730*/  MOV R16, R17 ;  /* 0x0000001100107202 */ /* 0x000fe20000000f00 */
[----:B------:R-:W-:Y:S02]  /*4f740*/  IMAD.MOV.U32 R2, RZ, RZ, R51 ;  /* 0x000000ffff027224 */ /* 0x000fe400078e0033 */
[----:B------:R-:W-:Y:S02]  /*4f750*/  IMAD.MOV.U32 R17, RZ, RZ, R32 ;  /* 0x000000ffff117224 */ /* 0x000fe400078e0020 */
.L_x_65473:
[----:B------:R-:W-:Y:S05]  /*4f760*/  BSYNC B1 ;  /* 0x0000000000017941 */ /* 0x000fea0003800000 */
.L_x_65471:
        /* <DEDUP_REMOVED lines=9> */
.L_x_65475:
[----:B------:R-:W-:Y:S01]  /*4f800*/  IMAD.MOV.U32 R45, RZ, RZ, R33 ;  /* 0x000000ffff2d7224 */ /* 0x000fe200078e0021 */
[----:B------:R-:W-:Y:S01]  /*4f810*/  MOV R32, R16 ;  /* 0x0000001000207202 */ /* 0x000fe20000000f00 */
[----:B------:R-:W-:Y:S02]  /*4f820*/  IMAD.MOV.U32 R33, RZ, RZ, R44 ;  /* 0x000000ffff217224 */ /* 0x000fe400078e002c */
[----:B------:R-:W-:Y:S02]  /*4f830*/  IMAD.MOV.U32 R16, RZ, RZ, R49 ;  /* 0x000000ffff107224 */ /* 0x000fe400078e0031 */
.L_x_65476:
[----:B------:R-:W-:Y:S05]  /*4f840*/  BSYNC B1 ;  /* 0x0000000000017941 */ /* 0x000fea0003800000 */
.L_x_65474:
        /* <DEDUP_REMOVED lines=9> */
.L_x_65478:
[----:B------:R-:W-:Y:S01]  /*4f8e0*/  IMAD.MOV.U32 R44, RZ, RZ, R45 ;  /* 0x000000ffff2c7224 */ /* 0x000fe200078e002d */
[----:B------:R-:W-:Y:S01]  /*4f8f0*/  MOV R49, R32 ;  /* 0x0000002000317202 */ /* 0x000fe20000000f00 */
[----:B------:R-:W-:Y:S02]  /*4f900*/  IMAD.MOV.U32 R45, RZ, RZ, R14 ;  /* 0x000000ffff2d7224 */ /* 0x000fe400078e000e */
[----:B------:R-:W-:Y:S02]  /*4f910*/  IMAD.MOV.U32 R32, RZ, RZ, R13 ;  /* 0x000000ffff207224 */ /* 0x000fe400078e000d */
.L_x_65479:
[----:B------:R-:W-:Y:S05]  /*4f920*/  BSYNC B1 ;  /* 0x0000000000017941 */ /* 0x000fea0003800000 */
.L_x_65477:
        /* <DEDUP_REMOVED lines=9> */
.L_x_65481:
[----:B------:R-:W-:Y:S01]  /*4f9c0*/  IMAD.MOV.U32 R14, RZ, RZ, R44 ;  /* 0x000000ffff0e7224 */ /* 0x000fe200078e002c */
[----:B------:R-:W-:Y:S01]  /*4f9d0*/  MOV R13, R49 ;  /* 0x00000031000d7202 */ /* 0x000fe20000000f00 */
[----:B------:R-:W-:Y:S02]  /*4f9e0*/  IMAD.MOV.U32 R44, RZ, RZ, R55 ;  /* 0x000000ffff2c7224 */ /* 0x000fe400078e0037 */
[----:B------:R-:W-:Y:S02]  /*4f9f0*/  IMAD.MOV.U32 R49, RZ, RZ, R12 ;  /* 0x000000ffff317224 */ /* 0x000fe400078e000c */
.L_x_65482:
[----:B------:R-:W-:Y:S05]  /*4fa00*/  BSYNC B1 ;  /* 0x0000000000017941 */ /* 0x000fea0003800000 */
.L_x_65480:
        /* <DEDUP_REMOVED lines=9> */
.L_x_65484:
[----:B------:R-:W-:Y:S01]  /*4faa0*/  IMAD.MOV.U32 R51, RZ, RZ, R14 ;  /* 0x000000ffff337224 */ /* 0x000fe200078e000e */
[----:B------:R-:W-:Y:S01]  /*4fab0*/  MOV R12, R13 ;  /* 0x0000000d000c7202 */ /* 0x000fe20000000f00 */
[----:B------:R-:W-:Y:S02]  /*4fac0*/  IMAD.MOV.U32 R14, RZ, RZ, R11 ;  /* 0x000000ffff0e7224 */ /* 0x000fe400078e000b */
[----:B------:R-:W-:Y:S02]  /*4fad0*/  IMAD.MOV.U32 R13, RZ, RZ, R10 ;  /* 0x000000ffff0d7224 */ /* 0x000fe400078e000a */
.L_x_65485:
[----:B------:R-:W-:Y:S05]  /*4fae0*/  BSYNC B1 ;  /* 0x0000000000017941 */ /* 0x000fea0003800000 */
.L_x_65483:
        /* <DEDUP_REMOVED lines=16> */
.L_x_65487:
[----:B------:R-:W-:Y:S02]  /*4fbf0*/  IMAD.MOV.U32 R30, RZ, RZ, R57 ;  /* 0x000000ffff1e7224 */ /* 0x000fe400078e0039 */
[----:B------:R-:W-:Y:S02]  /*4fc00*/  IMAD.MOV.U32 R10, RZ, RZ, R15 ;  /* 0x000000ffff0a7224 */ /* 0x000fe400078e000f */
[----:B------:R-:W-:Y:S02]  /*4fc10*/  IMAD.MOV.U32 R57, RZ, RZ, R50 ;  /* 0x000000ffff397224 */ /* 0x000fe400078e0032 */
[----:B------:R-:W-:Y:S02]  /*4fc20*/  IMAD.MOV.U32 R15, RZ, RZ, R48 ;  /* 0x000000ffff0f7224 */ /* 0x000fe400078e0030 */
.L_x_65488:
[----:B------:R-:W-:Y:S05]  /*4fc30*/  BSYNC B1 ;  /* 0x0000000000017941 */ /* 0x000fea0003800000 */
.L_x_65486:
        /* <DEDUP_REMOVED lines=9> */
.L_x_65490:
[----:B------:R-:W-:Y:S02]  /*4fcd0*/  IMAD.MOV.U32 R55, RZ, RZ, R30 ;  /* 0x000000ffff377224 */ /* 0x000fe400078e001e */
[----:B------:R-:W-:Y:S02]  /*4fce0*/  IMAD.MOV.U32 R11, RZ, RZ, R10 ;  /* 0x000000ffff0b7224 */ /* 0x000fe400078e000a */
[----:B------:R-:W-:Y:S02]  /*4fcf0*/  IMAD.MOV.U32 R30, RZ, RZ, R29 ;  /* 0x000000ffff1e7224 */ /* 0x000fe400078e001d */
[----:B------:R-:W-:Y:S02]  /*4fd00*/  IMAD.MOV.U32 R10, RZ, RZ, R9 ;  /* 0x000000ffff0a7224 */ /* 0x000fe400078e0009 */
.L_x_65491:
[----:B------:R-:W-:Y:S05]  /*4fd10*/  BSYNC B1 ;  /* 0x0000000000017941 */ /* 0x000fea0003800000 */
.L_x_65489:
        /* <DEDUP_REMOVED lines=9> */
.L_x_65493:
[----:B------:R-:W-:Y:S02]  /*4fdb0*/  IMAD.MOV.U32 R48, RZ, RZ, R55 ;  /* 0x000000ffff307224 */ /* 0x000fe400078e0037 */
[----:B------:R-:W-:Y:S02]  /*4fdc0*/  IMAD.MOV.U32 R42, RZ, RZ, R11 ;  /* 0x000000ffff2a7224 */ /* 0x000fe400078e000b */
[----:B------:R-:W-:Y:S02]  /*4fdd0*/  IMAD.MOV.U32 R55, RZ, RZ, R28 ;  /* 0x000000ffff377224 */ /* 0x000fe400078e001c */
[----:B------:R-:W-:Y:S02]  /*4fde0*/  IMAD.MOV.U32 R11, RZ, RZ, R8 ;  /* 0x000000ffff0b7224 */ /* 0x000fe400078e0008 */
.L_x_65494:
[----:B------:R-:W-:Y:S05]  /*4fdf0*/  BSYNC B1 ;  /* 0x0000000000017941 */ /* 0x000fea0003800000 */
.L_x_65492:
        /* <DEDUP_REMOVED lines=9> */
.L_x_65496:
[----:B------:R-:W-:Y:S02]  /*4fe90*/  IMAD.MOV.U32 R29, RZ, RZ, R48 ;  /* 0x000000ffff1d7224 */ /* 0x000fe400078e0030 */
[----:B------:R-:W-:Y:S02]  /*4fea0*/  IMAD.MOV.U32 R9, RZ, RZ, R42 ;  /* 0x000000ffff097224 */ /* 0x000fe400078e002a */
[----:B------:R-:W-:Y:S02]  /*4feb0*/  IMAD.MOV.U32 R48, RZ, RZ, R41 ;  /* 0x000000ffff307224 */ /* 0x000fe400078e0029 */
[----:B------:R-:W-:Y:S02]  /*4fec0*/  IMAD.MOV.U32 R42, RZ, RZ, R7 ;  /* 0x000000ffff2a7224 */ /* 0x000fe400078e0007 */
.L_x_65497:
[----:B------:R-:W-:Y:S05]  /*4fed0*/  BSYNC B1 ;  /* 0x0000000000017941 */ /* 0x000fea0003800000 */
.L_x_65495:
        /* <DEDUP_REMOVED lines=9> */
.L_x_65499:
[----:B------:R-:W-:Y:S02]  /*4ff70*/  IMAD.MOV.U32 R28, RZ, RZ, R29 ;  /* 0x000000ffff1c7224 */ /* 0x000fe400078e001d */
[----:B------:R-:W-:Y:S02]  /*4ff80*/  IMAD.MOV.U32 R8, RZ, RZ, R9 ;  /* 0x000000ffff087224 */ /* 0x000fe400078e0009 */
[----:B------:R-:W-:Y:S02]  /*4ff90*/  IMAD.MOV.U32 R29, RZ, RZ, R40 ;  /* 0x000000ffff1d7224 */ /* 0x000fe400078e0028 */
[----:B------:R-:W-:Y:S02]  /*4ffa0*/  IMAD.MOV.U32 R9, RZ, RZ, R6 ;  /* 0x000000ffff097224 */ /* 0x000fe400078e0006 */
.L_x_65500:
[----:B------:R-:W-:Y:S05]  /*4ffb0*/  BSYNC B1 ;  /* 0x0000000000017941 */ /* 0x000fea0003800000 */
.L_x_65498:
        /* <DEDUP_REMOVED lines=9> */
.L_x_65502:
[----:B------:R-:W-:Y:S02]  /*50050*/  IMAD.MOV.U32 R41, RZ, RZ, R28 ;  /* 0x000000ffff297224 */ /* 0x000fe400078e001c */
[----:B------:R-:W-:Y:S02]  /*50060*/  IMAD.MOV.U32 R7, RZ, RZ, R8 ;  /* 0x000000ffff077224 */ /* 0x000fe400078e0008 */
[----:B------:R-:W-:Y:S02]  /*50070*/  IMAD.MOV.U32 R28, RZ, RZ, R47 ;  /* 0x000000ffff1c7224 */ /* 0x000fe400078e002f */
[----:B------:R-:W-:Y:S02]  /*50080*/  IMAD.MOV.U32 R8, RZ, RZ, R35 ;  /* 0x000000ffff087224 */ /* 0x000fe400078e0023 */
.L_x_65503:
[----:B------:R-:W-:Y:S05]  /*50090*/  BSYNC B1 ;  /* 0x0000000000017941 */ /* 0x000fea0003800000 */
.L_x_65501:
        /* <DEDUP_REMOVED lines=9> */
.L_x_65505:
[----:B------:R-:W-:Y:S02]  /*50130*/  IMAD.MOV.U32 R35, RZ, RZ, R41 ;  /* 0x000000ffff237224 */ /* 0x000fe400078e0029 */
[----:B------:R-:W-:Y:S02]  /*50140*/  IMAD.MOV.U32 R6, RZ, RZ, R7 ;  /* 0x000000ffff067224 */ /* 0x000fe400078e0007 */
[----:B------:R-:W-:Y:S02]  /*50150*/  IMAD.MOV.U32 R41, RZ, RZ, R34 ;  /* 0x000000ffff297224 */ /* 0x000fe400078e0022 */
[----:B------:R-:W-:Y:S02]  /*50160*/  IMAD.MOV.U32 R7, RZ, RZ, R4 ;  /* 0x000000ffff077224 */ /* 0x000fe400078e0004 */
.L_x_65506:
[----:B------:R-:W-:Y:S05]  /*50170*/  BSYNC B1 ;  /* 0x0000000000017941 */ /* 0x000fea0003800000 */
.L_x_65504:
        /* <DEDUP_REMOVED lines=9> */
.L_x_65508:
[----:B------:R-:W-:Y:S02]  /*50210*/  IMAD.MOV.U32 R47, RZ, RZ, R35 ;  /* 0x000000ffff2f7224 */ /* 0x000fe400078e0023 */
[----:B------:R-:W-:Y:S02]  /*50220*/  IMAD.MOV.U32 R4, RZ, RZ, R6 ;  /* 0x000000ffff047224 */ /* 0x000fe400078e0006 */
[----:B------:R-:W-:Y:S02]  /*50230*/  IMAD.MOV.U32 R35, RZ, RZ, R46 ;  /* 0x000000ffff237224 */ /* 0x000fe400078e002e */
[----:B------:R-:W-:Y:S02]  /*50240*/  IMAD.MOV.U32 R6, RZ, RZ, R5 ;  /* 0x000000ffff067224 */ /* 0x000fe400078e0005 */
.L_x_65509:
[----:B------:R-:W-:Y:S05]  /*50250*/  BSYNC B1 ;  /* 0x0000000000017941 */ /* 0x000fea0003800000 */
.L_x_65507:
        /* <DEDUP_REMOVED lines=9> */
.L_x_65511:
[----:B------:R-:W-:Y:S02]  /*502f0*/  IMAD.MOV.U32 R5, RZ, RZ, R47 ;  /* 0x000000ffff057224 */ /* 0x000fe400078e002f */
[----:B------:R-:W-:Y:S02]  /*50300*/  IMAD.MOV.U32 R34, RZ, RZ, R4 ;  /* 0x000000ffff227224 */ /* 0x000fe400078e0004 */
[----:B------:R-:W-:Y:S02]  /*50310*/  IMAD.MOV.U32 R47, RZ, RZ, R54 ;  /* 0x000000ffff2f7224 */ /* 0x000fe400078e0036 */
[----:B------:R-:W-:Y:S02]  /*50320*/  IMAD.MOV.U32 R4, RZ, RZ, R3 ;  /* 0x000000ffff047224 */ /* 0x000fe400078e0003 */
.L_x_65512:
[----:B------:R-:W-:Y:S05]  /*50330*/  BSYNC B1 ;  /* 0x0000000000017941 */ /* 0x000fea0003800000 */
.L_x_65510:
        /* <DEDUP_REMOVED lines=9> */
.L_x_65514:
[----:B------:R-:W-:Y:S02]  /*503d0*/  IMAD.MOV.U32 R40, RZ, RZ, R5 ;  /* 0x000000ffff287224 */ /* 0x000fe400078e0005 */
[----:B------:R-:W-:Y:S02]  /*503e0*/  IMAD.MOV.U32 R3, RZ, RZ, R34 ;  /* 0x000000ffff037224 */ /* 0x000fe400078e0022 */
[----:B------:R-:W-:Y:S02]  /*503f0*/  IMAD.MOV.U32 R5, RZ, RZ, R2 ;  /* 0x000000ffff057224 */ /* 0x000fe400078e0002 */
[----:B------:R-:W-:Y:S02]  /*50400*/  IMAD.MOV.U32 R34, RZ, RZ, R17 ;  /* 0x000000ffff227224 */ /* 0x000fe400078e0011 */
.L_x_65515:
[----:B------:R-:W-:Y:S05]  /*50410*/  BSYNC B1 ;  /* 0x0000000000017941 */ /* 0x000fea0003800000 */
.L_x_65513:
        /* <DEDUP_REMOVED lines=9> */
.L_x_65517:
[----:B------:R-:W-:Y:S02]  /*504b0*/  IMAD.MOV.U32 R2, RZ, RZ, R40 ;  /* 0x000000ffff027224 */ /* 0x000fe400078e0028 */
[----:B------:R-:W-:Y:S02]  /*504c0*/  IMAD.MOV.U32 R17, RZ, RZ, R3 ;  /* 0x000000ffff117224 */ /* 0x000fe400078e0003 */
[----:B------:R-:W-:Y:S02]  /*504d0*/  IMAD.MOV.U32 R40, RZ, RZ, R33 ;  /* 0x000000ffff287224 */ /* 0x000fe400078e0021 */
[----:B------:R-:W-:Y:S02]  /*504e0*/  IMAD.MOV.U32 R3, RZ, RZ, R16 ;  /* 0x000000ffff037224 */ /* 0x000fe400078e0010 */
.L_x_65518:
[----:B------:R-:W-:Y:S05]  /*504f0*/  BSYNC B1 ;  /* 0x0000000000017941 */ /* 0x000fea0003800000 */
.L_x_65516:
        /* <DEDUP_REMOVED lines=9> */
.L_x_65520:
[----:B------:R-:W-:Y:S02]  /*50590*/  IMAD.MOV.U32 R33, RZ, RZ, R2 ;  /* 0x000000ffff217224 */ /* 0x000fe400078e0002 */
[----:B------:R-:W-:Y:S02]  /*505a0*/  IMAD.MOV.U32 R16, RZ, RZ, R17 ;  /* 0x000000ffff107224 */ /* 0x000fe400078e0011 */
[----:B------:R-:W-:Y:S02]  /*505b0*/  IMAD.MOV.U32 R2, RZ, RZ, R45 ;  /* 0x000000ffff027224 */ /* 0x000fe400078e002d */
[----:B------:R-:W-:Y:S02]  /*505c0*/  IMAD.MOV.U32 R17, RZ, RZ, R32 ;  /* 0x000000ffff117224 */ /* 0x000fe400078e0020 */
.L_x_65521:
[----:B------:R-:W-:Y:S05]  /*505d0*/  BSYNC B1 ;  /* 0x0000000000017941 */ /* 0x000fea0003800000 */
.L_x_65519:
        /* <DEDUP_REMOVED lines=9> */
.L_x_65523:
[----:B------:R-:W-:Y:S02]  /*50670*/  IMAD.MOV.U32 R45, RZ, RZ, R33 ;  /* 0x000000ffff2d7224 */ /* 0x000fe400078e0021 */
[----:B------:R-:W-:Y:S02]  /*50680*/  IMAD.MOV.U32 R32, RZ, RZ, R16 ;  /* 0x000000ffff207224 */ /* 0x000fe400078e0010 */
[----:B------:R-:W-:Y:S02]  /*50690*/  IMAD.MOV.U32 R33, RZ, RZ, R44 ;  /* 0x000000ffff217224 */ /* 0x000fe400078e002c */
[----:B------:R-:W-:Y:S02]  /*506a0*/  IMAD.MOV.U32 R16, RZ, RZ, R49 ;  /* 0x000000ffff107224 */ /* 0x000fe400078e0031 */
.L_x_65524:
[----:B------:R-:W-:Y:S05]  /*506b0*/  BSYNC B1 ;  /* 0x0000000000017941 */ /* 0x000fea0003800000 */
.L_x_65522:
        /* <DEDUP_REMOVED lines=9> */
.L_x_65526:
[----:B------:R-:W-:Y:S02]  /*50750*/  IMAD.MOV.U32 R44, RZ, RZ, R45 ;  /* 0x000000ffff2c7224 */ /* 0x000fe400078e002d */
[----:B------:R-:W-:Y:S02]  /*50760*/  IMAD.MOV.U32 R49, RZ, RZ, R32 ;  /* 0x000000ffff317224 */ /* 0x000fe400078e0020 */
[----:B------:R-:W-:Y:S02]  /*50770*/  IMAD.MOV.U32 R45, RZ, RZ, R14 ;  /* 0x000000ffff2d7224 */ /* 0x000fe400078e000e */
[----:B------:R-:W-:Y:S02]  /*50780*/  IMAD.MOV.U32 R32, RZ, RZ, R13 ;  /* 0x000000ffff207224 */ /* 0x000fe400078e000d */
.L_x_65527:
[----:B------:R-:W-:Y:S05]  /*50790*/  BSYNC B1 ;  /* 0x0000000000017941 */ /* 0x000fea0003800000 */
.L_x_65525:
        /* <DEDUP_REMOVED lines=9> */
.L_x_65529:
[----:B------:R-:W-:Y:S02]  /*50830*/  IMAD.MOV.U32 R14, RZ, RZ, R44 ;  /* 0x000000ffff0e7224 */ /* 0x000fe400078e002c */
[----:B------:R-:W-:Y:S02]  /*50840*/  IMAD.MOV.U32 R13, RZ, RZ, R49 ;  /* 0x000000ffff0d7224 */ /* 0x000fe400078e0031 */
[----:B------:R-:W-:Y:S02]  /*50850*/  IMAD.MOV.U32 R44, RZ, RZ, R51 ;  /* 0x000000ffff2c7224 */ /* 0x000fe400078e0033 */
[----:B------:R-:W-:Y:S02]  /*50860*/  IMAD.MOV.U32 R49, RZ, RZ, R12 ;  /* 0x000000ffff317224 */ /* 0x000fe400078e000c */
.L_x_65530:
[----:B------:R-:W-:Y:S05]  /*50870*/  BSYNC B1 ;  /* 0x0000000000017941 */ /* 0x000fea0003800000 */
.L_x_65528:
        /* <DEDUP_REMOVED lines=16> */
.L_x_65532:
[----:B------:R-:W-:Y:S02]  /*50980*/  IMAD.MOV.U32 R46, RZ, RZ, R57 ;  /* 0x000000ffff2e7224 */ /* 0x000fe400078e0039 */
[----:B------:R-:W-:Y:S01]  /*50990*/  IMAD.MOV.U32 R12, RZ, RZ, R15 ;  /* 0x000000ffff0c7224 */ /* 0x000fe200078e000f */
[----:B------:R-:W-:Y:S01]  /*509a0*/  MOV R15, R10 ;  /* 0x0000000a000f7202 */ /* 0x000fe20000000f00 */
[----:B------:R-:W-:Y:S02]  /*509b0*/  IMAD.MOV.U32 R57, RZ, RZ, R30 ;  /* 0x000000ffff397224 */ /* 0x000fe400078e001e */
.L_x_65533:
[----:B------:R-:W-:Y:S05]  /*509c0*/  BSYNC B1 ;  /* 0x0000000000017941 */ /* 0x000fea0003800000 */
.L_x_65531:
        /* <DEDUP_REMOVED lines=9> */
.L_x_65535:
[----:B------:R-:W-:Y:S02]  /*50a60*/  IMAD.MOV.U32 R43, RZ, RZ, R46 ;  /* 0x000000ffff2b7224 */ /* 0x000fe400078e002e */
[----:B------:R-:W-:Y:S01]  /*50a70*/  IMAD.MOV.U32 R31, RZ, RZ, R12 ;  /* 0x000000ffff1f7224 */ /* 0x000fe200078e000c */
[----:B------:R-:W-:Y:S01]  /*50a80*/  MOV R12, R11 ;  /* 0x0000000b000c7202 */ /* 0x000fe20000000f00 */
[----:B------:R-:W-:Y:S02]  /*50a90*/  IMAD.MOV.U32 R46, RZ, RZ, R55 ;  /* 0x000000ffff2e7224 */ /* 0x000fe400078e0037 */
.L_x_65536:
[----:B------:R-:W-:Y:S05]  /*50aa0*/  BSYNC B1 ;  /* 0x0000000000017941 */ /* 0x000fea0003800000 */
.L_x_65534:
        /* <DEDUP_REMOVED lines=9> */
.L_x_65538:
[----:B------:R-:W-:Y:S02]  /*50b40*/  IMAD.MOV.U32 R30, RZ, RZ, R43 ;  /* 0x000000ffff1e7224 */ /* 0x000fe400078e002b */
[----:B------:R-:W-:Y:S01]  /*50b50*/  IMAD.MOV.U32 R10, RZ, RZ, R31 ;  /* 0x000000ffff0a7224 */ /* 0x000fe200078e001f */
[----:B------:R-:W-:Y:S01]  /*50b60*/  MOV R31, R42 ;  /* 0x0000002a001f7202 */ /* 0x000fe20000000f00 */
[----:B------:R-:W-:Y:S02]  /*50b70*/  IMAD.MOV.U32 R43, RZ, RZ, R48 ;  /* 0x000000ffff2b7224 */ /* 0x000fe400078e0030 */
.L_x_65539:
[----:B------:R-:W-:Y:S05]  /*50b80*/  BSYNC B1 ;  /* 0x0000000000017941 */ /* 0x000fea0003800000 */
.L_x_65537:
        /* <DEDUP_REMOVED lines=9> */
.L_x_65541:
[----:B------:R-:W-:Y:S02]  /*50c20*/  IMAD.MOV.U32 R51, RZ, RZ, R30 ;  /* 0x000000ffff337224 */ /* 0x000fe400078e001e */
[----:B------:R-:W-:Y:S01]  /*50c30*/  IMAD.MOV.U32 R11, RZ, RZ, R10 ;  /* 0x000000ffff0b7224 */ /* 0x000fe200078e000a */
[----:B------:R-:W-:Y:S01]  /*50c40*/  MOV R10, R9 ;  /* 0x00000009000a7202 */ /* 0x000fe20000000f00 */
[----:B------:R-:W-:Y:S02]  /*50c50*/  IMAD.MOV.U32 R30, RZ, RZ, R29 ;  /* 0x000000ffff1e7224 */ /* 0x000fe400078e001d */
.L_x_65542:
[----:B------:R-:W-:Y:S05]  /*50c60*/  BSYNC B1 ;  /* 0x0000000000017941 */ /* 0x000fea0003800000 */
.L_x_65540:
        /* <DEDUP_REMOVED lines=9> */
.L_x_65544:
[----:B------:R-:W-:Y:S02]  /*50d00*/  IMAD.MOV.U32 R48, RZ, RZ, R51 ;  /* 0x000000ffff307224 */ /* 0x000fe400078e0033 */
[----:B------:R-:W-:Y:S01]  /*50d10*/  IMAD.MOV.U32 R42, RZ, RZ, R11 ;  /* 0x000000ffff2a7224 */ /* 0x000fe200078e000b */
[----:B------:R-:W-:Y:S01]  /*50d20*/  MOV R11, R8 ;  /* 0x00000008000b7202 */ /* 0x000fe20000000f00 */
[----:B------:R-:W-:Y:S02]  /*50d30*/  IMAD.MOV.U32 R51, RZ, RZ, R28 ;  /* 0x000000ffff337224 */ /* 0x000fe400078e001c */
.L_x_65545:
[----:B------:R-:W-:Y:S05]  /*50d40*/  BSYNC B1 ;  /* 0x0000000000017941 */ /* 0x000fea0003800000 */
.L_x_65543:
        /* <DEDUP_REMOVED lines=9> */
.L_x_65547:
[----:B------:R-:W-:Y:S02]  /*50de0*/  IMAD.MOV.U32 R8, RZ, RZ, R48 ;  /* 0x000000ffff087224 */ /* 0x000fe400078e0030 */
[----:B------:R-:W-:Y:S01]  /*50df0*/  IMAD.MOV.U32 R9, RZ, RZ, R42 ;  /* 0x000000ffff097224 */ /* 0x000fe200078e002a */
[----:B------:R-:W-:Y:S01]  /*50e00*/  MOV R42, R7 ;  /* 0x00000007002a7202 */ /* 0x000fe20000000f00 */
[----:B------:R-:W-:Y:S02]  /*50e10*/  IMAD.MOV.U32 R48, RZ, RZ, R41 ;  /* 0x000000ffff307224 */ /* 0x000fe400078e0029 */
.L_x_65548:
[----:B------:R-:W-:Y:S05]  /*50e20*/  BSYNC B1 ;  /* 0x0000000000017941 */ /* 0x000fea0003800000 */
.L_x_65546:
        /* <DEDUP_REMOVED lines=9> */
.L_x_65550:
[----:B------:R-:W-:Y:S02]  /*50ec0*/  IMAD.MOV.U32 R28, RZ, RZ, R8 ;  /* 0x000000ffff1c7224 */ /* 0x000fe400078e0008 */
[----:B------:R-:W-:Y:S01]  /*50ed0*/  IMAD.MOV.U32 R7, RZ, RZ, R9 ;  /* 0x000000ffff077224 */ /* 0x000fe200078e0009 */
[----:B------:R-:W-:Y:S01]  /*50ee0*/  MOV R9, R6 ;  /* 0x0000000600097202 */ /* 0x000fe20000000f00 */
[----:B------:R-:W-:Y:S02]  /*50ef0*/  IMAD.MOV.U32 R8, RZ, RZ, R35 ;  /* 0x000000ffff087224 */ /* 0x000fe400078e0023 */
.L_x_65551:
[----:B------:R-:W-:Y:S05]  /*50f00*/  BSYNC B1 ;  /* 0x0000000000017941 */ /* 0x000fea0003800000 */
.L_x_65549:
        /* <DEDUP_REMOVED lines=9> */
.L_x_65553:
[----:B------:R-:W-:Y:S02]  /*50fa0*/  IMAD.MOV.U32 R6, RZ, RZ, R28 ;  /* 0x000000ffff067224 */ /* 0x000fe400078e001c */
[----:B------:R-:W-:Y:S01]  /*50fb0*/  IMAD.MOV.U32 R29, RZ, RZ, R7 ;  /* 0x000000ffff1d7224 */ /* 0x000fe200078e0007 */
[----:B------:R-:W-:Y:S01]  /*50fc0*/  MOV R7, R4 ;  /* 0x0000000400077202 */ /* 0x000fe20000000f00 */
[----:B------:R-:W-:Y:S02]  /*50fd0*/  IMAD.MOV.U32 R28, RZ, RZ, R47 ;  /* 0x000000ffff1c7224 */ /* 0x000fe400078e002f */
.L_x_65554:
[----:B------:R-:W-:Y:S05]  /*50fe0*/  BSYNC B1 ;  /* 0x0000000000017941 */ /* 0x000fea0003800000 */
.L_x_65552:
        /* <DEDUP_REMOVED lines=9> */
.L_x_65556:
[----:B------:R-:W-:Y:S02]  /*51080*/  IMAD.MOV.U32 R35, RZ, RZ, R6 ;  /* 0x000000ffff237224 */ /* 0x000fe400078e0006 */
[----:B------:R-:W-:Y:S01]  /*51090*/  IMAD.MOV.U32 R4, RZ, RZ, R29 ;  /* 0x000000ffff047224 */ /* 0x000fe200078e001d */
[----:B------:R-:W-:Y:S01]  /*510a0*/  MOV R29, R34 ;  /* 0x00000022001d7202 */ /* 0x000fe20000000f00 */
[----:B------:R-:W-:Y:S02]  /*510b0*/  IMAD.MOV.U32 R6, RZ, RZ, R5 ;  /* 0x000000ffff067224 */ /* 0x000fe400078e0005 */
.L_x_65557:
[----:B------:R-:W-:Y:S05]  /*510c0*/  BSYNC B1 ;  /* 0x0000000000017941 */ /* 0x000fea0003800000 */
.L_x_65555:
        /* <DEDUP_REMOVED lines=9> */
.L_x_65559:
[----:B------:R-:W-:Y:S02]  /*51160*/  IMAD.MOV.U32 R5, RZ, RZ, R35 ;  /* 0x000000ffff057224 */ /* 0x000fe400078e0023 */
[----:B------:R-:W-:Y:S01]  /*51170*/  IMAD.MOV.U32 R34, RZ, RZ, R4 ;  /* 0x000000ffff227224 */ /* 0x000fe200078e0004 */
[----:B------:R-:W-:Y:S01]  /*51180*/  MOV R4, R3 ;  /* 0x0000000300047202 */ /* 0x000fe20000000f00 */
[----:B------:R-:W-:Y:S02]  /*51190*/  IMAD.MOV.U32 R35, RZ, RZ, R40 ;  /* 0x000000ffff237224 */ /* 0x000fe400078e0028 */
.L_x_65560:
[----:B------:R-:W-:Y:S05]  /*511a0*/  BSYNC B1 ;  /* 0x0000000000017941 */ /* 0x000fea0003800000 */
.L_x_65558:
        /* <DEDUP_REMOVED lines=9> */
.L_x_65562:
[----:B------:R-:W-:Y:S02]  /*51240*/  IMAD.MOV.U32 R40, RZ, RZ, R5 ;  /* 0x000000ffff287224 */ /* 0x000fe400078e0005 */
[----:B------:R-:W-:Y:S01]  /*51250*/  IMAD.MOV.U32 R3, RZ, RZ, R34 ;  /* 0x000000ffff037224 */ /* 0x000fe200078e0022 */
[----:B------:R-:W-:Y:S01]  /*51260*/  MOV R34, R17 ;  /* 0x0000001100227202 */ /* 0x000fe20000000f00 */
[----:B------:R-:W-:Y:S02]  /*51270*/  IMAD.MOV.U32 R5, RZ, RZ, R2 ;  /* 0x000000ffff057224 */ /* 0x000fe400078e0002 */
.L_x_65563:
[----:B------:R-:W-:Y:S05]  /*51280*/  BSYNC B1 ;  /* 0x0000000000017941 */ /* 0x000fea0003800000 */
.L_x_65561:
        /* <DEDUP_REMOVED lines=9> */
.L_x_65565:
[----:B------:R-:W-:Y:S02]  /*51320*/  IMAD.MOV.U32 R2, RZ, RZ, R40 ;  /* 0x000000ffff027224 */ /* 0x000fe400078e0028 */
[----:B------:R-:W-:Y:S01]  /*51330*/  IMAD.MOV.U32 R17, RZ, RZ, R3 ;  /* 0x000000ffff117224 */ /* 0x000fe200078e0003 */
[----:B------:R-:W-:Y:S01]  /*51340*/  MOV R3, R16 ;  /* 0x0000001000037202 */ /* 0x000fe20000000f00 */
[----:B------:R-:W-:Y:S02]  /*51350*/  IMAD.MOV.U32 R40, RZ, RZ, R33 ;  /* 0x000000ffff287224 */ /* 0x000fe400078e0021 */
.L_x_65566:
[----:B------:R-:W-:Y:S05]  /*51360*/  BSYNC B1 ;  /* 0x0000000000017941 */ /* 0x000fea0003800000 */
.L_x_65564:
        /* <DEDUP_REMOVED lines=9> */
.L_x_65568:
[----:B------:R-:W-:Y:S02]  /*51400*/  IMAD.MOV.U32 R33, RZ, RZ, R2 ;  /* 0x000000ffff217224 */ /* 0x000fe400078e0002 */
[----:B------:R-:W-:Y:S01]  /*51410*/  IMAD.MOV.U32 R16, RZ, RZ, R17 ;  /* 0x000000ffff107224 */ /* 0x000fe200078e0011 */
[----:B------:R-:W-:Y:S01]  /*51420*/  MOV R17, R32 ;  /* 0x0000002000117202 */ /* 0x000fe20000000f00 */
[----:B------:R-:W-:Y:S02]  /*51430*/  IMAD.MOV.U32 R2, RZ, RZ, R45 ;  /* 0x000000ffff027224 */ /* 0x000fe400078e002d */
.L_x_65569:
[----:B------:R-:W-:Y:S05]  /*51440*/  BSYNC B1 ;  /* 0x0000000000017941 */ /* 0x000fea0003800000 */
.L_x_65567:
        /* <DEDUP_REMOVED lines=9> */
.L_x_65571:
[----:B------:R-:W-:Y:S02]  /*514e0*/  IMAD.MOV.U32 R41, RZ, RZ, R33 ;  /* 0x000000ffff297224 */ /* 0x000fe400078e0021 */
[----:B------:R-:W-:Y:S01]  /*514f0*/  IMAD.MOV.U32 R32, RZ, RZ, R16 ;  /* 0x000000ffff207224 */ /* 0x000fe200078e0010 */
[----:B------:R-:W-:Y:S01]  /*51500*/  MOV R16, R49 ;  /* 0x0000003100107202 */ /* 0x000fe20000000f00 */
[----:B------:R-:W-:Y:S02]  /*51510*/  IMAD.MOV.U32 R33, RZ, RZ, R44 ;  /* 0x000000ffff217224 */ /* 0x000fe400078e002c */
.L_x_65572:
[----:B------:R-:W-:Y:S05]  /*51520*/  BSYNC B1 ;  /* 0x0000000000017941 */ /* 0x000fea0003800000 */
.L_x_65570:
        /* <DEDUP_REMOVED lines=9> */
.L_x_65574:
[----:B------:R-:W-:Y:S02]  /*515c0*/  IMAD.MOV.U32 R45, RZ, RZ, R41 ;  /* 0x000000ffff2d7224 */ /* 0x000fe400078e0029 */
[----:B------:R-:W-:Y:S01]  /*515d0*/  IMAD.MOV.U32 R44, RZ, RZ, R32 ;  /* 0x000000ffff2c7224 */ /* 0x000fe200078e0020 */
[----:B------:R-:W-:Y:S01]  /*515e0*/  MOV R32, R13 ;  /* 0x0000000d00207202 */ /* 0x000fe20000000f00 */
[----:B------:R-:W-:Y:S02]  /*515f0*/  IMAD.MOV.U32 R41, RZ, RZ, R14 ;  /* 0x000000ffff297224 */ /* 0x000fe400078e000e */
.L_x_65575:
[----:B------:R-:W-:Y:S05]  /*51600*/  BSYNC B1 ;  /* 0x0000000000017941 */ /* 0x000fea0003800000 */
.L_x_65573:
        /* <DEDUP_REMOVED lines=16> */
.L_x_65577:
[----:B------:R-:W-:Y:S01]  /*51710*/  IMAD.MOV.U32 R24, RZ, RZ, R57 ;  /* 0x000000ffff187224 */ /* 0x000fe200078e0039 */
[----:B------:R-:W-:Y:S01]  /*51720*/  MOV R14, R15 ;  /* 0x0000000f000e7202 */ /* 0x000fe20000000f00 */
[----:B------:R-:W-:Y:S02]  /*51730*/  IMAD.MOV.U32 R57, RZ, RZ, R46 ;  /* 0x000000ffff397224 */ /* 0x000fe400078e002e */
[----:B------:R-:W-:Y:S02]  /*51740*/  IMAD.MOV.U32 R15, RZ, RZ, R12 ;  /* 0x000000ffff0f7224 */ /* 0x000fe400078e000c */
.L_x_65578:
[----:B------:R-:W-:Y:S05]  /*51750*/  BSYNC B1 ;  /* 0x0000000000017941 */ /* 0x000fea0003800000 */
.L_x_65576:
        /* <DEDUP_REMOVED lines=9> */
.L_x_65580:
[----:B------:R-:W-:Y:S01]  /*517f0*/  IMAD.MOV.U32 R47, RZ, RZ, R24 ;  /* 0x000000ffff2f7224 */ /* 0x000fe200078e0018 */
[----:B------:R-:W-:Y:S01]  /*51800*/  MOV R13, R14 ;  /* 0x0000000e000d7202 */ /* 0x000fe20000000f00 */
[----:B------:R-:W-:Y:S02]  /*51810*/  IMAD.MOV.U32 R24, RZ, RZ, R43 ;  /* 0x000000ffff187224 */ /* 0x000fe400078e002b */
[----:B------:R-:W-:Y:S02]  /*51820*/  IMAD.MOV.U32 R14, RZ, RZ, R31 ;  /* 0x000000ffff0e7224 */ /* 0x000fe400078e001f */
.L_x_65581:
[----:B------:R-:W-:Y:S05]  /*51830*/  BSYNC B1 ;  /* 0x0000000000017941 */ /* 0x000fea0003800000 */
.L_x_65579:
        /* <DEDUP_REMOVED lines=9> */
.L_x_65583:
[----:B------:R-:W-:Y:S01]  /*518d0*/  IMAD.MOV.U32 R36, RZ, RZ, R47 ;  /* 0x000000ffff247224 */ /* 0x000fe200078e002f */
[----:B------:R-:W-:Y:S01]  /*518e0*/  MOV R12, R13 ;  /* 0x0000000d000c7202 */ /* 0x000fe20000000f00 */
[----:B------:R-:W-:Y:S02]  /*518f0*/  IMAD.MOV.U32 R47, RZ, RZ, R30 ;  /* 0x000000ffff2f7224 */ /* 0x000fe400078e001e */
[----:B------:R-:W-:Y:S02]  /*51900*/  IMAD.MOV.U32 R13, RZ, RZ, R10 ;  /* 0x000000ffff0d7224 */ /* 0x000fe400078e000a */
.L_x_65584:
[----:B------:R-:W-:Y:S05]  /*51910*/  BSYNC B1 ;  /* 0x0000000000017941 */ /* 0x000fea0003800000 */
.L_x_65582:
        /* <DEDUP_REMOVED lines=9> */
.L_x_65586:
[----:B------:R-:W-:Y:S01]  /*519b0*/  IMAD.MOV.U32 R43, RZ, RZ, R36 ;  /* 0x000000ffff2b7224 */ /* 0x000fe200078e0024 */
[----:B------:R-:W-:Y:S01]  /*519c0*/  MOV R31, R12 ;  /* 0x0000000c001f7202 */ /* 0x000fe20000000f00 */
[----:B------:R-:W-:Y:S02]  /*519d0*/  IMAD.MOV.U32 R36, RZ, RZ, R51 ;  /* 0x000000ffff247224 */ /* 0x000fe400078e0033 */
[----:B------:R-:W-:Y:S02]  /*519e0*/  IMAD.MOV.U32 R12, RZ, RZ, R11 ;  /* 0x000000ffff0c7224 */ /* 0x000fe400078e000b */
.L_x_65587:
[----:B------:R-:W-:Y:S05]  /*519f0*/  BSYNC B1 ;  /* 0x0000000000017941 */ /* 0x000fea0003800000 */
.L_x_65585:
        /* <DEDUP_REMOVED lines=9> */
.L_x_65589:
[----:B------:R-:W-:Y:S01]  /*51a90*/  IMAD.MOV.U32 R11, RZ, RZ, R43 ;  /* 0x000000ffff0b7224 */ /* 0x000fe200078e002b */
[----:B------:R-:W-:Y:S01]  /*51aa0*/  MOV R10, R31 ;  /* 0x0000001f000a7202 */ /* 0x000fe20000000f00 */
[----:B------:R-:W-:Y:S02]  /*51ab0*/  IMAD.MOV.U32 R43, RZ, RZ, R48 ;  /* 0x000000ffff2b7224 */ /* 0x000fe400078e0030 */
[----:B------:R-:W-:Y:S02]  /*51ac0*/  IMAD.MOV.U32 R31, RZ, RZ, R42 ;  /* 0x000000ffff1f7224 */ /* 0x000fe400078e002a */
.L_x_65590:
[----:B------:R-:W-:Y:S05]  /*51ad0*/  BSYNC B1 ;  /* 0x0000000000017941 */ /* 0x000fea0003800000 */
.L_x_65588:
        /* <DEDUP_REMOVED lines=9> */
.L_x_65592:
[----:B------:R-:W-:Y:S01]  /*51b70*/  IMAD.MOV.U32 R49, RZ, RZ, R11 ;  /* 0x000000ffff317224 */ /* 0x000fe200078e000b */
[----:B------:R-:W-:Y:S01]  /*51b80*/  MOV R30, R10 ;  /* 0x0000000a001e7202 */ /* 0x000fe20000000f00 */
[----:B------:R-:W-:Y:S02]  /*51b90*/  IMAD.MOV.U32 R11, RZ, RZ, R8 ;  /* 0x000000ffff0b7224 */ /* 0x000fe400078e0008 */
[----:B------:R-:W-:Y:S02]  /*51ba0*/  IMAD.MOV.U32 R10, RZ, RZ, R9 ;  /* 0x000000ffff0a7224 */ /* 0x000fe400078e0009 */
.L_x_65593:
[----:B------:R-:W-:Y:S05]  /*51bb0*/  BSYNC B1 ;  /* 0x0000000000017941 */ /* 0x000fea0003800000 */
.L_x_65591:
        /* <DEDUP_REMOVED lines=9> */
.L_x_65595:
[----:B------:R-:W-:Y:S01]  /*51c50*/  IMAD.MOV.U32 R9, RZ, RZ, R49 ;  /* 0x000000ffff097224 */ /* 0x000fe200078e0031 */
[----:B------:R-:W-:Y:S01]  /*51c60*/  MOV R8, R30 ;  /* 0x0000001e00087202 */ /* 0x000fe20000000f00 */
[----:B------:R-:W-:Y:S02]  /*51c70*/  IMAD.MOV.U32 R49, RZ, RZ, R28 ;  /* 0x000000ffff317224 */ /* 0x000fe400078e001c */
[----:B------:R-:W-:Y:S02]  /*51c80*/  IMAD.MOV.U32 R30, RZ, RZ, R7 ;  /* 0x000000ffff1e7224 */ /* 0x000fe400078e0007 */
.L_x_65596:
[----:B------:R-:W-:Y:S05]  /*51c90*/  BSYNC B1 ;  /* 0x0000000000017941 */ /* 0x000fea0003800000 */
.L_x_65594:
        /* <DEDUP_REMOVED lines=9> */
.L_x_65598:
[----:B------:R-:W-:Y:S01]  /*51d30*/  IMAD.MOV.U32 R28, RZ, RZ, R9 ;  /* 0x000000ffff1c7224 */ /* 0x000fe200078e0009 */
[----:B------:R-:W-:Y:S01]  /*51d40*/  MOV R7, R8 ;  /* 0x0000000800077202 */ /* 0x000fe20000000f00 */
[----:B------:R-:W-:Y:S02]  /*51d50*/  IMAD.MOV.U32 R9, RZ, RZ, R6 ;  /* 0x000000ffff097224 */ /* 0x000fe400078e0006 */
[----:B------:R-:W-:Y:S02]  /*51d60*/  IMAD.MOV.U32 R8, RZ, RZ, R29 ;  /* 0x000000ffff087224 */ /* 0x000fe400078e001d */
.L_x_65599:
[----:B------:R-:W-:Y:S05]  /*51d70*/  BSYNC B1 ;  /* 0x0000000000017941 */ /* 0x000fea0003800000 */
.L_x_65597:
        /* <DEDUP_REMOVED lines=9> */
.L_x_65601:
[----:B------:R-:W-:Y:S01]  /*51e10*/  IMAD.MOV.U32 R6, RZ, RZ, R28 ;  /* 0x000000ffff067224 */ /* 0x000fe200078e001c */
[----:B------:R-:W-:Y:S01]  /*51e20*/  MOV R29, R7 ;  /* 0x00000007001d7202 */ /* 0x000fe20000000f00 */
[----:B------:R-:W-:Y:S02]  /*51e30*/  IMAD.MOV.U32 R28, RZ, RZ, R35 ;  /* 0x000000ffff1c7224 */ /* 0x000fe400078e0023 */
[----:B------:R-:W-:Y:S02]  /*51e40*/  IMAD.MOV.U32 R7, RZ, RZ, R4 ;  /* 0x000000ffff077224 */ /* 0x000fe400078e0004 */
.L_x_65602:
[----:B------:R-:W-:Y:S05]  /*51e50*/  BSYNC B1 ;  /* 0x0000000000017941 */ /* 0x000fea0003800000 */
.L_x_65600:
        /* <DEDUP_REMOVED lines=9> */
.L_x_65604:
[----:B------:R-:W-:Y:S01]  /*51ef0*/  IMAD.MOV.U32 R35, RZ, RZ, R6 ;  /* 0x000000ffff237224 */ /* 0x000fe200078e0006 */
[----:B------:R-:W-:Y:S01]  /*51f00*/  MOV R4, R29 ;  /* 0x0000001d00047202 */ /* 0x000fe20000000f00 */
[----:B------:R-:W-:Y:S02]  /*51f10*/  IMAD.MOV.U32 R6, RZ, RZ, R5 ;  /* 0x000000ffff067224 */ /* 0x000fe400078e0005 */
[----:B------:R-:W-:Y:S02]  /*51f20*/  IMAD.MOV.U32 R29, RZ, RZ, R34 ;  /* 0x000000ffff1d7224 */ /* 0x000fe400078e0022 */
.L_x_65605:
[----:B------:R-:W-:Y:S05]  /*51f30*/  BSYNC B1 ;  /* 0x0000000000017941 */ /* 0x000fea0003800000 */
.L_x_65603:
        /* <DEDUP_REMOVED lines=9> */
.L_x_65607:
[----:B------:R-:W-:Y:S01]  /*51fd0*/  IMAD.MOV.U32 R5, RZ, RZ, R35 ;  /* 0x000000ffff057224 */ /* 0x000fe200078e0023 */
[----:B------:R-:W-:Y:S01]  /*51fe0*/  MOV R34, R4 ;  /* 0x0000000400227202 */ /* 0x000fe20000000f00 */
[----:B------:R-:W-:Y:S02]  /*51ff0*/  IMAD.MOV.U32 R35, RZ, RZ, R40 ;  /* 0x000000ffff237224 */ /* 0x000fe400078e0028 */
[----:B------:R-:W-:Y:S02]  /*52000*/  IMAD.MOV.U32 R4, RZ, RZ, R3 ;  /* 0x000000ffff047224 */ /* 0x000fe400078e0003 */
.L_x_65608:
[----:B------:R-:W-:Y:S05]  /*52010*/  BSYNC B1 ;  /* 0x0000000000017941 */ /* 0x000fea0003800000 */
.L_x_65606:
        /* <DEDUP_REMOVED lines=9> */
.L_x_65610:
[----:B------:R-:W-:Y:S01]  /*520b0*/  IMAD.MOV.U32 R40, RZ, RZ, R5 ;  /* 0x000000ffff287224 */ /* 0x000fe200078e0005 */
[----:B------:R-:W-:Y:S01]  /*520c0*/  MOV R3, R34 ;  /* 0x0000002200037202 */ /* 0x000fe20000000f00 */
[----:B------:R-:W-:Y:S02]  /*520d0*/  IMAD.MOV.U32 R5, RZ, RZ, R2 ;  /* 0x000000ffff057224 */ /* 0x000fe400078e0002 */
[----:B------:R-:W-:Y:S02]  /*520e0*/  IMAD.MOV.U32 R34, RZ, RZ, R17 ;  /* 0x000000ffff227224 */ /* 0x000fe400078e0011 */
.L_x_65611:
[----:B------:R-:W-:Y:S05]  /*520f0*/  BSYNC B1 ;  /* 0x0000000000017941 */ /* 0x000fea0003800000 */
.L_x_65609:
        /* <DEDUP_REMOVED lines=9> */
.L_x_65613:
[----:B------:R-:W-:Y:S01]  /*52190*/  IMAD.MOV.U32 R2, RZ, RZ, R40 ;  /* 0x000000ffff027224 */ /* 0x000fe200078e0028 */
[----:B------:R-:W-:Y:S01]  /*521a0*/  MOV R17, R3 ;  /* 0x0000000300117202 */ /* 0x000fe20000000f00 */
[----:B------:R-:W-:Y:S02]  /*521b0*/  IMAD.MOV.U32 R40, RZ, RZ, R33 ;  /* 0x000000ffff287224 */ /* 0x000fe400078e0021 */
[----:B------:R-:W-:Y:S02]  /*521c0*/  IMAD.MOV.U32 R3, RZ, RZ, R16 ;  /* 0x000000ffff037224 */ /* 0x000fe400078e0010 */
.L_x_65614:
[----:B------:R-:W-:Y:S05]  /*521d0*/  BSYNC B1 ;  /* 0x0000000000017941 */ /* 0x000fea0003800000 */
.L_x_65612:
        /* <DEDUP_REMOVED lines=9> */
.L_x_65616:
[----:B------:R-:W-:Y:S01]  /*52270*/  IMAD.MOV.U32 R16, RZ, RZ, R2 ;  /* 0x000000ffff107224 */ /* 0x000fe200078e0002 */
[----:B------:R-:W-:Y:S01]  /*52280*/  MOV R33, R17 ;  /* 0x0000001100217202 */ /* 0x000fe20000000f00 */
[----:B------:R-:W-:Y:S02]  /*52290*/  IMAD.MOV.U32 R2, RZ, RZ, R41 ;  /* 0x000000ffff027224 */ /* 0x000fe400078e0029 */
[----:B------:R-:W-:Y:S02]  /*522a0*/  IMAD.MOV.U32 R17, RZ, RZ, R32 ;  /* 0x000000ffff117224 */ /* 0x000fe400078e0020 */
.L_x_65617:
[----:B------:R-:W-:Y:S05]  /*522b0*/  BSYNC B1 ;  /* 0x0000000000017941 */ /* 0x000fea0003800000 */
.L_x_65615:
        /* <DEDUP_REMOVED lines=9> */
.L_x_65619:
[----:B------:R-:W-:Y:S01]  /*52350*/  IMAD.MOV.U32 R41, RZ, RZ, R16 ;  /* 0x000000ffff297224 */ /* 0x000fe200078e0010 */
[----:B------:R-:W-:Y:S01]  /*52360*/  MOV R32, R33 ;  /* 0x0000002100207202 */ /* 0x000fe20000000f00 */
[----:B------:R-:W-:Y:S02]  /*52370*/  IMAD.MOV.U32 R16, RZ, RZ, R45 ;  /* 0x000000ffff107224 */ /* 0x000fe400078e002d */
[----:B------:R-:W-:Y:S02]  /*52380*/  IMAD.MOV.U32 R33, RZ, RZ, R44 ;  /* 0x000000ffff217224 */ /* 0x000fe400078e002c */
.L_x_65620:
[----:B------:R-:W-:Y:S05]  /*52390*/  BSYNC B1 ;  /* 0x0000000000017941 */ /* 0x000fea0003800000 */
.L_x_65618:
        /* <DEDUP_REMOVED lines=16> */
.L_x_65622:
[----:B------:R-:W-:Y:S02]  /*524a0*/  IMAD.MOV.U32 R44, RZ, RZ, R57 ;  /* 0x000000ffff2c7224 */ /* 0x000fe400078e0039 */
[----:B------:R-:W-:Y:S02]  /*524b0*/  IMAD.MOV.U32 R42, RZ, RZ, R15 ;  /* 0x000000ffff2a7224 */ /* 0x000fe400078e000f */
[----:B------:R-:W-:Y:S02]  /*524c0*/  IMAD.MOV.U32 R57, RZ, RZ, R24 ;  /* 0x000000ffff397224 */ /* 0x000fe400078e0018 */
[----:B------:R-:W-:Y:S02]  /*524d0*/  IMAD.MOV.U32 R15, RZ, RZ, R14 ;  /* 0x000000ffff0f7224 */ /* 0x000fe400078e000e */
.L_x_65623:
[----:B------:R-:W-:Y:S05]  /*524e0*/  BSYNC B1 ;  /* 0x0000000000017941 */ /* 0x000fea0003800000 */
.L_x_65621:
        /* <DEDUP_REMOVED lines=9> */
.L_x_65625:
[----:B------:R-:W-:Y:S02]  /*52580*/  IMAD.MOV.U32 R37, RZ, RZ, R44 ;  /* 0x000000ffff257224 */ /* 0x000fe400078e002c */
[----:B------:R-:W-:Y:S02]  /*52590*/  IMAD.MOV.U32 R25, RZ, RZ, R42 ;  /* 0x000000ffff197224 */ /* 0x000fe400078e002a */
[----:B------:R-:W-:Y:S02]  /*525a0*/  IMAD.MOV.U32 R44, RZ, RZ, R47 ;  /* 0x000000ffff2c7224 */ /* 0x000fe400078e002f */
[----:B------:R-:W-:Y:S02]  /*525b0*/  IMAD.MOV.U32 R42, RZ, RZ, R13 ;  /* 0x000000ffff2a7224 */ /* 0x000fe400078e000d */
.L_x_65626:
[----:B------:R-:W-:Y:S05]  /*525c0*/  BSYNC B1 ;  /* 0x0000000000017941 */ /* 0x000fea0003800000 */
.L_x_65624:
        /* <DEDUP_REMOVED lines=9> */
.L_x_65628:
[----:B------:R-:W-:Y:S02]  /*52660*/  IMAD.MOV.U32 R24, RZ, RZ, R37 ;  /* 0x000000ffff187224 */ /* 0x000fe400078e0025 */
[----:B------:R-:W-:Y:S02]  /*52670*/  IMAD.MOV.U32 R14, RZ, RZ, R25 ;  /* 0x000000ffff0e7224 */ /* 0x000fe400078e0019 */
[----:B------:R-:W-:Y:S02]  /*52680*/  IMAD.MOV.U32 R37, RZ, RZ, R36 ;  /* 0x000000ffff257224 */ /* 0x000fe400078e0024 */
[----:B------:R-:W-:Y:S02]  /*52690*/  IMAD.MOV.U32 R25, RZ, RZ, R12 ;  /* 0x000000ffff197224 */ /* 0x000fe400078e000c */
.L_x_65629:
[----:B------:R-:W-:Y:S05]  /*526a0*/  BSYNC B1 ;  /* 0x0000000000017941 */ /* 0x000fea0003800000 */
.L_x_65627:
        /* <DEDUP_REMOVED lines=9> */
.L_x_65631:
[----:B------:R-:W-:Y:S02]  /*52740*/  IMAD.MOV.U32 R12, RZ, RZ, R24 ;  /* 0x000000ffff0c7224 */ /* 0x000fe400078e0018 */
[----:B------:R-:W-:Y:S02]  /*52750*/  IMAD.MOV.U32 R13, RZ, RZ, R14 ;  /* 0x000000ffff0d7224 */ /* 0x000fe400078e000e */
[----:B------:R-:W-:Y:S02]  /*52760*/  IMAD.MOV.U32 R24, RZ, RZ, R43 ;  /* 0x000000ffff187224 */ /* 0x000fe400078e002b */
[----:B------:R-:W-:Y:S02]  /*52770*/  IMAD.MOV.U32 R14, RZ, RZ, R31 ;  /* 0x000000ffff0e7224 */ /* 0x000fe400078e001f */
.L_x_65632:
[----:B------:R-:W-:Y:S05]  /*52780*/  BSYNC B1 ;  /* 0x0000000000017941 */ /* 0x000fea0003800000 */
.L_x_65630:
        /* <DEDUP_REMOVED lines=9> */
.L_x_65634:
[----:B------:R-:W-:Y:S02]  /*52820*/  IMAD.MOV.U32 R36, RZ, RZ, R12 ;  /* 0x000000ffff247224 */ /* 0x000fe400078e000c */
[----:B------:R-:W-:Y:S02]  /*52830*/  IMAD.MOV.U32 R31, RZ, RZ, R13 ;  /* 0x000000ffff1f7224 */ /* 0x000fe400078e000d */
[----:B------:R-:W-:Y:S02]  /*52840*/  IMAD.MOV.U32 R12, RZ, RZ, R11 ;  /* 0x000000ffff0c7224 */ /* 0x000fe400078e000b */
[----:B------:R-:W-:Y:S02]  /*52850*/  IMAD.MOV.U32 R13, RZ, RZ, R10 ;  /* 0x000000ffff0d7224 */ /* 0x000fe400078e000a */
.L_x_65635:
[----:B------:R-:W-:Y:S05]  /*52860*/  BSYNC B1 ;  /* 0x0000000000017941 */ /* 0x000fea0003800000 */
.L_x_65633:
        /* <DEDUP_REMOVED lines=9> */
.L_x_65637:
[----:B------:R-:W-:Y:S02]  /*52900*/  IMAD.MOV.U32 R10, RZ, RZ, R36 ;  /* 0x000000ffff0a7224 */ /* 0x000fe400078e0024 */
[----:B------:R-:W-:Y:S02]  /*52910*/  IMAD.MOV.U32 R11, RZ, RZ, R31 ;  /* 0x000000ffff0b7224 */ /* 0x000fe400078e001f */
[----:B------:R-:W-:Y:S02]  /*52920*/  IMAD.MOV.U32 R36, RZ, RZ, R49 ;  /* 0x000000ffff247224 */ /* 0x000fe400078e0031 */
[----:B------:R-:W-:Y:S02]  /*52930*/  IMAD.MOV.U32 R31, RZ, RZ, R30 ;  /* 0x000000ffff1f7224 */ /* 0x000fe400078e001e */
.L_x_65638:
[----:B------:R-:W-:Y:S05]  /*52940*/  BSYNC B1 ;  /* 0x0000000000017941 */ /* 0x000fea0003800000 */
.L_x_65636:
        /* <DEDUP_REMOVED lines=9> */
.L_x_65640:
[----:B------:R-:W-:Y:S02]  /*529e0*/  IMAD.MOV.U32 R43, RZ, RZ, R10 ;  /* 0x000000ffff2b7224 */ /* 0x000fe400078e000a */
[----:B------:R-:W-:Y:S02]  /*529f0*/  IMAD.MOV.U32 R30, RZ, RZ, R11 ;  /* 0x000000ffff1e7224 */ /* 0x000fe400078e000b */
[----:B------:R-:W-:Y:S02]  /*52a00*/  IMAD.MOV.U32 R10, RZ, RZ, R9 ;  /* 0x000000ffff0a7224 */ /* 0x000fe400078e0009 */
[----:B------:R-:W-:Y:S02]  /*52a10*/  IMAD.MOV.U32 R11, RZ, RZ, R8 ;  /* 0x000000ffff0b7224 */ /* 0x000fe400078e0008 */
.L_x_65641:
[----:B------:R-:W-:Y:S05]  /*52a20*/  BSYNC B1 ;  /* 0x0000000000017941 */ /* 0x000fea0003800000 */
.L_x_65639:
        /* <DEDUP_REMOVED lines=9> */
.L_x_65643:
[----:B------:R-:W-:Y:S02]  /*52ac0*/  IMAD.MOV.U32 R9, RZ, RZ, R43 ;  /* 0x000000ffff097224 */ /* 0x000fe400078e002b */
[----:B------:R-:W-:Y:S02]  /*52ad0*/  IMAD.MOV.U32 R8, RZ, RZ, R30 ;  /* 0x000000ffff087224 */ /* 0x000fe400078e001e */
[----:B------:R-:W-:Y:S02]  /*52ae0*/  IMAD.MOV.U32 R43, RZ, RZ, R28 ;  /* 0x000000ffff2b7224 */ /* 0x000fe400078e001c */
[----:B------:R-:W-:Y:S02]  /*52af0*/  IMAD.MOV.U32 R30, RZ, RZ, R7 ;  /* 0x000000ffff1e7224 */ /* 0x000fe400078e0007 */
.L_x_65644:
[----:B------:R-:W-:Y:S05]  /*52b00*/  BSYNC B1 ;  /* 0x0000000000017941 */ /* 0x000fea0003800000 */
.L_x_65642:
        /* <DEDUP_REMOVED lines=9> */
.L_x_65646:
[----:B------:R-:W-:Y:S02]  /*52ba0*/  IMAD.MOV.U32 R28, RZ, RZ, R9 ;  /* 0x000000ffff1c7224 */ /* 0x000fe400078e0009 */
[----:B------:R-:W-:Y:S02]  /*52bb0*/  IMAD.MOV.U32 R7, RZ, RZ, R8 ;  /* 0x000000ffff077224 */ /* 0x000fe400078e0008 */
[----:B------:R-:W-:Y:S02]  /*52bc0*/  IMAD.MOV.U32 R9, RZ, RZ, R6 ;  /* 0x000000ffff097224 */ /* 0x000fe400078e0006 */
[----:B------:R-:W-:Y:S02]  /*52bd0*/  IMAD.MOV.U32 R8, RZ, RZ, R29 ;  /* 0x000000ffff087224 */ /* 0x000fe400078e001d */
.L_x_65647:
[----:B------:R-:W-:Y:S05]  /*52be0*/  BSYNC B1 ;  /* 0x0000000000017941 */ /* 0x000fea0003800000 */
.L_x_65645:
        /* <DEDUP_REMOVED lines=9> */
.L_x_65649:
[----:B------:R-:W-:Y:S02]  /*52c80*/  IMAD.MOV.U32 R6, RZ, RZ, R28 ;  /* 0x000000ffff067224 */ /* 0x000fe400078e001c */
[----:B------:R-:W-:Y:S02]  /*52c90*/  IMAD.MOV.U32 R29, RZ, RZ, R7 ;  /* 0x000000ffff1d7224 */ /* 0x000fe400078e0007 */
[----:B------:R-:W-:Y:S02]  /*52ca0*/  IMAD.MOV.U32 R28, RZ, RZ, R35 ;  /* 0x000000ffff1c7224 */ /* 0x000fe400078e0023 */
[----:B------:R-:W-:Y:S02]  /*52cb0*/  IMAD.MOV.U32 R7, RZ, RZ, R4 ;  /* 0x000000ffff077224 */ /* 0x000fe400078e0004 */
.L_x_65650:
[----:B------:R-:W-:Y:S05]  /*52cc0*/  BSYNC B1 ;  /* 0x0000000000017941 */ /* 0x000fea0003800000 */
.L_x_65648:
        /* <DEDUP_REMOVED lines=9> */
.L_x_65652:
[----:B------:R-:W-:Y:S02]  /*52d60*/  IMAD.MOV.U32 R35, RZ, RZ, R6 ;  /* 0x000000ffff237224 */ /* 0x000fe400078e0006 */
[----:B------:R-:W-:Y:S02]  /*52d70*/  IMAD.MOV.U32 R4, RZ, RZ, R29 ;  /* 0x000000ffff047224 */ /* 0x000fe400078e001d */
[----:B------:R-:W-:Y:S02]  /*52d80*/  IMAD.MOV.U32 R6, RZ, RZ, R5 ;  /* 0x000000ffff067224 */ /* 0x000fe400078e0005 */
[----:B------:R-:W-:Y:S02]  /*52d90*/  IMAD.MOV.U32 R29, RZ, RZ, R34 ;  /* 0x000000ffff1d7224 */ /* 0x000fe400078e0022 */
.L_x_65653:
[----:B------:R-:W-:Y:S05]  /*52da0*/  BSYNC B1 ;  /* 0x0000000000017941 */ /* 0x000fea0003800000 */
.L_x_65651:
        /* <DEDUP_REMOVED lines=9> */
.L_x_65655:
[----:B------:R-:W-:Y:S02]  /*52e40*/  IMAD.MOV.U32 R5, RZ, RZ, R35 ;  /* 0x000000ffff057224 */ /* 0x000fe400078e0023 */
[----:B------:R-:W-:Y:S02]  /*52e50*/  IMAD.MOV.U32 R34, RZ, RZ, R4 ;  /* 0x000000ffff227224 */ /* 0x000fe400078e0004 */
[----:B------:R-:W-:Y:S02]  /*52e60*/  IMAD.MOV.U32 R35, RZ, RZ, R40 ;  /* 0x000000ffff237224 */ /* 0x000fe400078e0028 */
[----:B------:R-:W-:Y:S02]  /*52e70*/  IMAD.MOV.U32 R4, RZ, RZ, R3 ;  /* 0x000000ffff047224 */ /* 0x000fe400078e0003 */
.L_x_65656:
[----:B------:R-:W-:Y:S05]  /*52e80*/  BSYNC B1 ;  /* 0x0000000000017941 */ /* 0x000fea0003800000 */
.L_x_65654:
        /* <DEDUP_REMOVED lines=9> */
.L_x_65658:
[----:B------:R-:W-:Y:S02]  /*52f20*/  IMAD.MOV.U32 R3, RZ, RZ, R5 ;  /* 0x000000ffff037224 */ /* 0x000fe400078e0005 */
[----:B------:R-:W-:Y:S02]  /*52f30*/  IMAD.MOV.U32 R40, RZ, RZ, R34 ;  /* 0x000000ffff287224 */ /* 0x000fe400078e0022 */
[----:B------:R-:W-:Y:S02]  /*52f40*/  IMAD.MOV.U32 R5, RZ, RZ, R2 ;  /* 0x000000ffff057224 */ /* 0x000fe400078e0002 */
[----:B------:R-:W-:Y:S02]  /*52f50*/  IMAD.MOV.U32 R34, RZ, RZ, R17 ;  /* 0x000000ffff227224 */ /* 0x000fe400078e0011 */
.L_x_65659:
[----:B------:R-:W-:Y:S05]  /*52f60*/  BSYNC B1 ;  /* 0x0000000000017941 */ /* 0x000fea0003800000 */
.L_x_65657:
        /* <DEDUP_REMOVED lines=9> */
.L_x_65661:
[----:B------:R-:W-:Y:S02]  /*53000*/  IMAD.MOV.U32 R2, RZ, RZ, R3 ;  /* 0x000000ffff027224 */ /* 0x000fe400078e0003 */
[----:B------:R-:W-:Y:S02]  /*53010*/  IMAD.MOV.U32 R17, RZ, RZ, R40 ;  /* 0x000000ffff117224 */ /* 0x000fe400078e0028 */
[----:B------:R-:W-:Y:S02]  /*53020*/  IMAD.MOV.U32 R3, RZ, RZ, R16 ;  /* 0x000000ffff037224 */ /* 0x000fe400078e0010 */
[----:B------:R-:W-:Y:S02]  /*53030*/  IMAD.MOV.U32 R40, RZ, RZ, R33 ;  /* 0x000000ffff287224 */ /* 0x000fe400078e0021 */
.L_x_65662:
[----:B------:R-:W-:Y:S05]  /*53040*/  BSYNC B1 ;  /* 0x0000000000017941 */ /* 0x000fea0003800000 */
.L_x_65660:
        /* <DEDUP_REMOVED lines=9> */
.L_x_65664:
[----:B------:R-:W-:Y:S02]  /*530e0*/  IMAD.MOV.U32 R33, RZ, RZ, R2 ;  /* 0x000000ffff217224 */ /* 0x000fe400078e0002 */
[----:B------:R-:W-:Y:S02]  /*530f0*/  IMAD.MOV.U32 R16, RZ, RZ, R17 ;  /* 0x000000ffff107224 */ /* 0x000fe400078e0011 */
[----:B------:R-:W-:Y:S02]  /*53100*/  IMAD.MOV.U32 R2, RZ, RZ, R41 ;  /* 0x000000ffff027224 */ /* 0x000fe400078e0029 */
[----:B------:R-:W-:Y:S02]  /*53110*/  IMAD.MOV.U32 R17, RZ, RZ, R32 ;  /* 0x000000ffff117224 */ /* 0x000fe400078e0020 */
.L_x_65665:
[----:B------:R-:W-:Y:S05]  /*53120*/  BSYNC B1 ;  /* 0x0000000000017941 */ /* 0x000fea0003800000 */
.L_x_65663:
        /* <DEDUP_REMOVED lines=16> */
.L_x_65667:
[----:B------:R-:W-:Y:S02]  /*53230*/  IMAD.MOV.U32 R32, RZ, RZ, R57 ;  /* 0x000000ffff207224 */ /* 0x000fe400078e0039 */
[----:B------:R-:W-:Y:S01]  /*53240*/  IMAD.MOV.U32 R26, RZ, RZ, R15 ;  /* 0x000000ffff1a7224 */ /* 0x000fe200078e000f */
[----:B------:R-:W-:Y:S01]  /*53250*/  MOV R15, R42 ;  /* 0x0000002a000f7202 */ /* 0x000fe20000000f00 */
[----:B------:R-:W-:Y:S02]  /*53260*/  IMAD.MOV.U32 R57, RZ, RZ, R44 ;  /* 0x000000ffff397224 */ /* 0x000fe400078e002c */
.L_x_65668:
[----:B------:R-:W-:Y:S05]  /*53270*/  BSYNC B1 ;  /* 0x0000000000017941 */ /* 0x000fea0003800000 */
.L_x_65666:
        /* <DEDUP_REMOVED lines=9> */
.L_x_65670:
[----:B------:R-:W-:Y:S02]  /*53310*/  IMAD.MOV.U32 R45, RZ, RZ, R32 ;  /* 0x000000ffff2d7224 */ /* 0x000fe400078e0020 */
[----:B------:R-:W-:Y:S01]  /*53320*/  IMAD.MOV.U32 R41, RZ, RZ, R26 ;  /* 0x000000ffff297224 */ /* 0x000fe200078e001a */
[----:B------:R-:W-:Y:S01]  /*53330*/  MOV R26, R25 ;  /* 0x00000019001a7202 */ /* 0x000fe20000000f00 */
[----:B------:R-:W-:Y:S02]  /*53340*/  IMAD.MOV.U32 R32, RZ, RZ, R37 ;  /* 0x000000ffff207224 */ /* 0x000fe400078e0025 */
.L_x_65671:
[----:B------:R-:W-:Y:S05]  /*53350*/  BSYNC B1 ;  /* 0x0000000000017941 */ /* 0x000fea0003800000 */
.L_x_65669:
        /* <DEDUP_REMOVED lines=9> */
.L_x_65673:
[----:B------:R-:W-:Y:S02]  /*533f0*/  IMAD.MOV.U32 R25, RZ, RZ, R45 ;  /* 0x000000ffff197224 */ /* 0x000fe400078e002d */
[----:B------:R-:W-:Y:S01]  /*53400*/  IMAD.MOV.U32 R38, RZ, RZ, R41 ;  /* 0x000000ffff267224 */ /* 0x000fe200078e0029 */
[----:B------:R-:W-:Y:S01]  /*53410*/  MOV R41, R14 ;  /* 0x0000000e00297202 */ /* 0x000fe20000000f00 */
[----:B------:R-:W-:Y:S02]  /*53420*/  IMAD.MOV.U32 R45, RZ, RZ, R24 ;  /* 0x000000ffff2d7224 */ /* 0x000fe400078e0018 */
.L_x_65674:
[----:B------:R-:W-:Y:S05]  /*53430*/  BSYNC B1 ;  /* 0x0000000000017941 */ /* 0x000fea0003800000 */
.L_x_65672:
        /* <DEDUP_REMOVED lines=9> */
.L_x_65676:
[----:B------:R-:W-:Y:S02]  /*534d0*/  IMAD.MOV.U32 R37, RZ, RZ, R25 ;  /* 0x000000ffff257224 */ /* 0x000fe400078e0019 */
[----:B------:R-:W-:Y:S01]  /*534e0*/  IMAD.MOV.U32 R14, RZ, RZ, R38 ;  /* 0x000000ffff0e7224 */ /* 0x000fe200078e0026 */
[----:B------:R-:W-:Y:S01]  /*534f0*/  MOV R38, R13 ;  /* 0x0000000d00267202 */ /* 0x000fe20000000f00 */
[----:B------:R-:W-:Y:S02]  /*53500*/  IMAD.MOV.U32 R25, RZ, RZ, R12 ;  /* 0x000000ffff197224 */ /* 0x000fe400078e000c */
.L_x_65677:
[----:B------:R-:W-:Y:S05]  /*53510*/  BSYNC B1 ;  /* 0x0000000000017941 */ /* 0x000fea0003800000 */
.L_x_65675:
        /* <DEDUP_REMOVED lines=9> */
.L_x_65679:
[----:B------:R-:W-:Y:S02]  /*535b0*/  IMAD.MOV.U32 R13, RZ, RZ, R37 ;  /* 0x000000ffff0d7224 */ /* 0x000fe400078e0025 */
[----:B------:R-:W-:Y:S01]  /*535c0*/  IMAD.MOV.U32 R12, RZ, RZ, R14 ;  /* 0x000000ffff0c7224 */ /* 0x000fe200078e000e */
[----:B------:R-:W-:Y:S01]  /*535d0*/  MOV R14, R31 ;  /* 0x0000001f000e7202 */ /* 0x000fe20000000f00 */
[----:B------:R-:W-:Y:S02]  /*535e0*/  IMAD.MOV.U32 R37, RZ, RZ, R36 ;  /* 0x000000ffff257224 */ /* 0x000fe400078e0024 */
.L_x_65680:
[----:B------:R-:W-:Y:S05]  /*535f0*/  BSYNC B1 ;  /* 0x0000000000017941 */ /* 0x000fea0003800000 */
.L_x_65678:
        /* <DEDUP_REMOVED lines=9> */
.L_x_65682:
[----:B------:R-:W-:Y:S02]  /*53690*/  IMAD.MOV.U32 R24, RZ, RZ, R13 ;  /* 0x000000ffff187224 */ /* 0x000fe400078e000d */
[----:B------:R-:W-:Y:S01]  /*536a0*/  IMAD.MOV.U32 R31, RZ, RZ, R12 ;  /* 0x000000ffff1f7224 */ /* 0x000fe200078e000c */
[----:B------:R-:W-:Y:S01]  /*536b0*/  MOV R12, R11 ;  /* 0x0000000b000c7202 */ /* 0x000fe20000000f00 */
[----:B------:R-:W-:Y:S02]  /*536c0*/  IMAD.MOV.U32 R13, RZ, RZ, R10 ;  /* 0x000000ffff0d7224 */ /* 0x000fe400078e000a */
.L_x_65683:
[----:B------:R-:W-:Y:S05]  /*536d0*/  BSYNC B1 ;  /* 0x0000000000017941 */ /* 0x000fea0003800000 */
.L_x_65681:
        /* <DEDUP_REMOVED lines=9> */
.L_x_65685:
[----:B------:R-:W-:Y:S02]  /*53770*/  IMAD.MOV.U32 R10, RZ, RZ, R24 ;  /* 0x000000ffff0a7224 */ /* 0x000fe400078e0018 */
[----:B------:R-:W-:Y:S01]  /*53780*/  IMAD.MOV.U32 R11, RZ, RZ, R31 ;  /* 0x000000ffff0b7224 */ /* 0x000fe200078e001f */
[----:B------:R-:W-:Y:S01]  /*53790*/  MOV R31, R30 ;  /* 0x0000001e001f7202 */ /* 0x000fe20000000f00 */
[----:B------:R-:W-:Y:S02]  /*537a0*/  IMAD.MOV.U32 R24, RZ, RZ, R43 ;  /* 0x000000ffff187224 */ /* 0x000fe400078e002b */
.L_x_65686:
[----:B------:R-:W-:Y:S05]  /*537b0*/  BSYNC B1 ;  /* 0x0000000000017941 */ /* 0x000fea0003800000 */
.L_x_65684:
        /* <DEDUP_REMOVED lines=9> */
.L_x_65688:
[----:B------:R-:W-:Y:S02]  /*53850*/  IMAD.MOV.U32 R43, RZ, RZ, R10 ;  /* 0x000000ffff2b7224 */ /* 0x000fe400078e000a */
[----:B------:R-:W-:Y:S01]  /*53860*/  IMAD.MOV.U32 R30, RZ, RZ, R11 ;  /* 0x000000ffff1e7224 */ /* 0x000fe200078e000b */
[----:B------:R-:W-:Y:S01]  /*53870*/  MOV R11, R8 ;  /* 0x00000008000b7202 */ /* 0x000fe20000000f00 */
[----:B------:R-:W-:Y:S02]  /*53880*/  IMAD.MOV.U32 R10, RZ, RZ, R9 ;  /* 0x000000ffff0a7224 */ /* 0x000fe400078e0009 */
.L_x_65689:
[----:B------:R-:W-:Y:S05]  /*53890*/  BSYNC B1 ;  /* 0x0000000000017941 */ /* 0x000fea0003800000 */
.L_x_65687:
        /* <DEDUP_REMOVED lines=9> */
.L_x_65691:
[----:B------:R-:W-:Y:S02]  /*53930*/  IMAD.MOV.U32 R9, RZ, RZ, R43 ;  /* 0x000000ffff097224 */ /* 0x000fe400078e002b */
[----:B------:R-:W-:Y:S01]  /*53940*/  IMAD.MOV.U32 R8, RZ, RZ, R30 ;  /* 0x000000ffff087224 */ /* 0x000fe200078e001e */
[----:B------:R-:W-:Y:S01]  /*53950*/  MOV R30, R7 ;  /* 0x00000007001e7202 */ /* 0x000fe20000000f00 */
[----:B------:R-:W-:Y:S02]  /*53960*/  IMAD.MOV.U32 R43, RZ, RZ, R28 ;  /* 0x000000ffff2b7224 */ /* 0x000fe400078e001c */
.L_x_65692:
[----:B------:R-:W-:Y:S05]  /*53970*/  BSYNC B1 ;  /* 0x0000000000017941 */ /* 0x000fea0003800000 */
.L_x_65690:
        /* <DEDUP_REMOVED lines=9> */
.L_x_65694:
[----:B------:R-:W-:Y:S02]  /*53a10*/  IMAD.MOV.U32 R28, RZ, RZ, R9 ;  /* 0x000000ffff1c7224 */ /* 0x000fe400078e0009 */
[----:B------:R-:W-:Y:S01]  /*53a20*/  IMAD.MOV.U32 R7, RZ, RZ, R8 ;  /* 0x000000ffff077224 */ /* 0x000fe200078e0008 */
[----:B------:R-:W-:Y:S01]  /*53a30*/  MOV R8, R29 ;  /* 0x0000001d00087202 */ /* 0x000fe20000000f00 */
[----:B------:R-:W-:Y:S02]  /*53a40*/  IMAD.MOV.U32 R9, RZ, RZ, R6 ;  /* 0x000000ffff097224 */ /* 0x000fe400078e0006 */
.L_x_65695:
[----:B------:R-:W-:Y:S05]  /*53a50*/  BSYNC B1 ;  /* 0x0000000000017941 */ /* 0x000fea0003800000 */
.L_x_65693:
        /* <DEDUP_REMOVED lines=9> */
.L_x_65697:
[----:B------:R-:W-:Y:S02]  /*53af0*/  IMAD.MOV.U32 R6, RZ, RZ, R28 ;  /* 0x000000ffff067224 */ /* 0x000fe400078e001c */
[----:B------:R-:W-:Y:S01]  /*53b00*/  IMAD.MOV.U32 R29, RZ, RZ, R7 ;  /* 0x000000ffff1d7224 */ /* 0x000fe200078e0007 */
[----:B------:R-:W-:Y:S01]  /*53b10*/  MOV R7, R4 ;  /* 0x0000000400077202 */ /* 0x000fe20000000f00 */
[----:B------:R-:W-:Y:S02]  /*53b20*/  IMAD.MOV.U32 R28, RZ, RZ, R35 ;  /* 0x000000ffff1c7224 */ /* 0x000fe400078e0023 */
.L_x_65698:
[----:B------:R-:W-:Y:S05]  /*53b30*/  BSYNC B1 ;  /* 0x0000000000017941 */ /* 0x000fea0003800000 */
.L_x_65696:
        /* <DEDUP_REMOVED lines=9> */
.L_x_65700:
[----:B------:R-:W-:Y:S02]  /*53bd0*/  IMAD.MOV.U32 R4, RZ, RZ, R6 ;  /* 0x000000ffff047224 */ /* 0x000fe400078e0006 */
[----:B------:R-:W-:Y:S01]  /*53be0*/  IMAD.MOV.U32 R35, RZ, RZ, R29 ;  /* 0x000000ffff237224 */ /* 0x000fe200078e001d */
[----:B------:R-:W-:Y:S01]  /*53bf0*/  MOV R29, R34 ;  /* 0x00000022001d7202 */ /* 0x000fe20000000f00 */
[----:B------:R-:W-:Y:S02]  /*53c00*/  IMAD.MOV.U32 R6, RZ, RZ, R5 ;  /* 0x000000ffff067224 */ /* 0x000fe400078e0005 */
.L_x_65701:
[----:B------:R-:W-:Y:S05]  /*53c10*/  BSYNC B1 ;  /* 0x0000000000017941 */ /* 0x000fea0003800000 */
.L_x_65699:
        /* <DEDUP_REMOVED lines=9> */
.L_x_65703:
[----:B------:R-:W-:Y:S02]  /*53cb0*/  IMAD.MOV.U32 R5, RZ, RZ, R4 ;  /* 0x000000ffff057224 */ /* 0x000fe400078e0004 */
[----:B------:R-:W-:Y:S01]  /*53cc0*/  IMAD.MOV.U32 R34, RZ, RZ, R35 ;  /* 0x000000ffff227224 */ /* 0x000fe200078e0023 */
[----:B------:R-:W-:Y:S01]  /*53cd0*/  MOV R35, R40 ;  /* 0x0000002800237202 */ /* 0x000fe20000000f00 */
[----:B------:R-:W-:Y:S02]  /*53ce0*/  IMAD.MOV.U32 R4, RZ, RZ, R3 ;  /* 0x000000ffff047224 */ /* 0x000fe400078e0003 */
.L_x_65704:
[----:B------:R-:W-:Y:S05]  /*53cf0*/  BSYNC B1 ;  /* 0x0000000000017941 */ /* 0x000fea0003800000 */
.L_x_65702:
        /* <DEDUP_REMOVED lines=9> */
.L_x_65706:
[----:B------:R-:W-:Y:S02]  /*53d90*/  IMAD.MOV.U32 R36, RZ, RZ, R5 ;  /* 0x000000ffff247224 */ /* 0x000fe400078e0005 */
[----:B------:R-:W-:Y:S01]  /*53da0*/  IMAD.MOV.U32 R3, RZ, RZ, R34 ;  /* 0x000000ffff037224 */ /* 0x000fe200078e0022 */
[----:B------:R-:W-:Y:S01]  /*53db0*/  MOV R34, R17 ;  /* 0x0000001100227202 */ /* 0x000fe20000000f00 */
[----:B------:R-:W-:Y:S02]  /*53dc0*/  IMAD.MOV.U32 R5, RZ, RZ, R2 ;  /* 0x000000ffff057224 */ /* 0x000fe400078e0002 */
.L_x_65707:
[----:B------:R-:W-:Y:S05]  /*53dd0*/  BSYNC B1 ;  /* 0x0000000000017941 */ /* 0x000fea0003800000 */
.L_x_65705:
        /* <DEDUP_REMOVED lines=9> */
.L_x_65709:
[----:B------:R-:W-:Y:S02]  /*53e70*/  IMAD.MOV.U32 R17, RZ, RZ, R36 ;  /* 0x000000ffff117224 */ /* 0x000fe400078e0024 */
[----:B------:R-:W-:Y:S01]  /*53e80*/  IMAD.MOV.U32 R2, RZ, RZ, R3 ;  /* 0x000000ffff027224 */ /* 0x000fe200078e0003 */
[----:B------:R-:W-:Y:S01]  /*53e90*/  MOV R3, R16 ;  /* 0x0000001000037202 */ /* 0x000fe20000000f00 */
[----:B------:R-:W-:Y:S02]  /*53ea0*/  IMAD.MOV.U32 R36, RZ, RZ, R33 ;  /* 0x000000ffff247224 */ /* 0x000fe400078e0021 */
.L_x_65710:
[----:B------:R-:W-:Y:S05]  /*53eb0*/  BSYNC B1 ;  /* 0x0000000000017941 */ /* 0x000fea0003800000 */
.L_x_65708:
        /* <DEDUP_REMOVED lines=16> */
.L_x_65712:
[----:B------:R-:W-:Y:S01]  /*53fc0*/  IMAD.MOV.U32 R16, RZ, RZ, R57 ;  /* 0x000000ffff107224 */ /* 0x000fe200078e0039 */
[----:B------:R-:W-:Y:S01]  /*53fd0*/  MOV R40, R15 ;  /* 0x0000000f00287202 */ /* 0x000fe20000000f00 */
[----:B------:R-:W-:Y:S02]  /*53fe0*/  IMAD.MOV.U32 R57, RZ, RZ, R32 ;  /* 0x000000ffff397224 */ /* 0x000fe400078e0020 */
[----:B------:R-:W-:Y:S02]  /*53ff0*/  IMAD.MOV.U32 R15, RZ, RZ, R26 ;  /* 0x000000ffff0f7224 */ /* 0x000fe400078e001a */
.L_x_65713:
[----:B------:R-:W-:Y:S05]  /*54000*/  BSYNC B1 ;  /* 0x0000000000017941 */ /* 0x000fea0003800000 */
.L_x_65711:
        /* <DEDUP_REMOVED lines=9> */
.L_x_65715:
[----:B------:R-:W-:Y:S01]  /*540a0*/  IMAD.MOV.U32 R26, RZ, RZ, R16 ;  /* 0x000000ffff1a7224 */ /* 0x000fe200078e0010 */
[----:B------:R-:W-:Y:S01]  /*540b0*/  MOV R27, R40 ;  /* 0x00000028001b7202 */ /* 0x000fe20000000f00 */
[----:B------:R-:W-:Y:S02]  /*540c0*/  IMAD.MOV.U32 R16, RZ, RZ, R45 ;  /* 0x000000ffff107224 */ /* 0x000fe400078e002d */
[----:B------:R-:W-:Y:S02]  /*540d0*/  IMAD.MOV.U32 R40, RZ, RZ, R41 ;  /* 0x000000ffff287224 */ /* 0x000fe400078e0029 */
.L_x_65716:
[----:B------:R-:W-:Y:S05]  /*540e0*/  BSYNC B1 ;  /* 0x0000000000017941 */ /* 0x000fea0003800000 */
.L_x_65714:
        /* <DEDUP_REMOVED lines=9> */
.L_x_65718:
[----:B------:R-:W-:Y:S01]  /*54180*/  IMAD.MOV.U32 R32, RZ, RZ, R26 ;  /* 0x000000ffff207224 */ /* 0x000fe200078e001a */
[----:B------:R-:W-:Y:S01]  /*54190*/  MOV R33, R27 ;  /* 0x0000001b00217202 */ /* 0x000fe20000000f00 */
[----:B------:R-:W-:Y:S02]  /*541a0*/  IMAD.MOV.U32 R26, RZ, RZ, R25 ;  /* 0x000000ffff1a7224 */ /* 0x000fe400078e0019 */
[----:B------:R-:W-:Y:S02]  /*541b0*/  IMAD.MOV.U32 R27, RZ, RZ, R38 ;  /* 0x000000ffff1b7224 */ /* 0x000fe400078e0026 */
.L_x_65719:
[----:B------:R-:W-:Y:S05]  /*541c0*/  BSYNC B1 ;  /* 0x0000000000017941 */ /* 0x000fea0003800000 */
.L_x_65717:
        /* <DEDUP_REMOVED lines=9> */
.L_x_65721:
[----:B------:R-:W-:Y:S01]  /*54260*/  IMAD.MOV.U32 R38, RZ, RZ, R32 ;  /* 0x000000ffff267224 */ /* 0x000fe200078e0020 */
[----:B------:R-:W-:Y:S01]  /*54270*/  MOV R25, R33 ;  /* 0x0000002100197202 */ /* 0x000fe20000000f00 */
[----:B------:R-:W-:Y:S02]  /*54280*/  IMAD.MOV.U32 R32, RZ, RZ, R37 ;  /* 0x000000ffff207224 */ /* 0x000fe400078e0025 */
[----:B------:R-:W-:Y:S02]  /*54290*/  IMAD.MOV.U32 R33, RZ, RZ, R14 ;  /* 0x000000ffff217224 */ /* 0x000fe400078e000e */
.L_x_65722:
[----:B------:R-:W-:Y:S05]  /*542a0*/  BSYNC B1 ;  /* 0x0000000000017941 */ /* 0x000fea0003800000 */
.L_x_65720:
        /* <DEDUP_REMOVED lines=9> */
.L_x_65724:
[----:B------:R-:W-:Y:S01]  /*54340*/  IMAD.MOV.U32 R37, RZ, RZ, R38 ;  /* 0x000000ffff257224 */ /* 0x000fe200078e0026 */
[----:B------:R-:W-:Y:S01]  /*54350*/  MOV R14, R25 ;  /* 0x00000019000e7202 */ /* 0x000fe20000000f00 */
[----:B------:R-:W-:Y:S02]  /*54360*/  IMAD.MOV.U32 R38, RZ, RZ, R13 ;  /* 0x000000ffff267224 */ /* 0x000fe400078e000d */
[----:B------:R-:W-:Y:S02]  /*54370*/  IMAD.MOV.U32 R25, RZ, RZ, R12 ;  /* 0x000000ffff197224 */ /* 0x000fe400078e000c */
.L_x_65725:
[----:B------:R-:W-:Y:S05]  /*54380*/  BSYNC B1 ;  /* 0x0000000000017941 */ /* 0x000fea0003800000 */
.L_x_65723:
        /* <DEDUP_REMOVED lines=9> */
.L_x_65727:
[----:B------:R-:W-:Y:S01]  /*54420*/  IMAD.MOV.U32 R13, RZ, RZ, R37 ;  /* 0x000000ffff0d7224 */ /* 0x000fe200078e0025 */
[----:B------:R-:W-:Y:S01]  /*54430*/  MOV R12, R14 ;  /* 0x0000000e000c7202 */ /* 0x000fe20000000f00 */
[----:B------:R-:W-:Y:S02]  /*54440*/  IMAD.MOV.U32 R37, RZ, RZ, R24 ;  /* 0x000000ffff257224 */ /* 0x000fe400078e0018 */
[----:B------:R-:W-:Y:S02]  /*54450*/  IMAD.MOV.U32 R14, RZ, RZ, R31 ;  /* 0x000000ffff0e7224 */ /* 0x000fe400078e001f */
.L_x_65728:
[----:B------:R-:W-:Y:S05]  /*54460*/  BSYNC B1 ;  /* 0x0000000000017941 */ /* 0x000fea0003800000 */
.L_x_65726:
        /* <DEDUP_REMOVED lines=9> */
.L_x_65730:
[----:B------:R-:W-:Y:S01]  /*54500*/  IMAD.MOV.U32 R24, RZ, RZ, R13 ;  /* 0x000000ffff187224 */ /* 0x000fe200078e000d */
[----:B------:R-:W-:Y:S01]  /*54510*/  MOV R31, R12 ;  /* 0x0000000c001f7202 */ /* 0x000fe20000000f00 */
[----:B------:R-:W-:Y:S02]  /*54520*/  IMAD.MOV.U32 R13, RZ, RZ, R10 ;  /* 0x000000ffff0d7224 */ /* 0x000fe400078e000a */
[----:B------:R-:W-:Y:S02]  /*54530*/  IMAD.MOV.U32 R12, RZ, RZ, R11 ;  /* 0x000000ffff0c7224 */ /* 0x000fe400078e000b */
.L_x_65731:
[----:B------:R-:W-:Y:S05]  /*54540*/  BSYNC B1 ;  /* 0x0000000000017941 */ /* 0x000fea0003800000 */
.L_x_65729:
        /* <DEDUP_REMOVED lines=9> */
.L_x_65733:
[----:B------:R-:W-:Y:S01]  /*545e0*/  IMAD.MOV.U32 R10, RZ, RZ, R24 ;  /* 0x000000ffff0a7224 */ /* 0x000fe200078e0018 */
[----:B------:R-:W-:Y:S01]  /*545f0*/  MOV R11, R31 ;  /* 0x0000001f000b7202 */ /* 0x000fe20000000f00 */
[----:B------:R-:W-:Y:S02]  /*54600*/  IMAD.MOV.U32 R24, RZ, RZ, R43 ;  /* 0x000000ffff187224 */ /* 0x000fe400078e002b */
[----:B------:R-:W-:Y:S02]  /*54610*/  IMAD.MOV.U32 R31, RZ, RZ, R30 ;  /* 0x000000ffff1f7224 */ /* 0x000fe400078e001e */
.L_x_65734:
[----:B------:R-:W-:Y:S05]  /*54620*/  BSYNC B1 ;  /* 0x0000000000017941 */ /* 0x000fea0003800000 */
.L_x_65732:
        /* <DEDUP_REMOVED lines=9> */
.L_x_65736:
[----:B------:R-:W-:Y:S01]  /*546c0*/  IMAD.MOV.U32 R39, RZ, RZ, R10 ;  /* 0x000000ffff277224 */ /* 0x000fe200078e000a */
[----:B------:R-:W-:Y:S01]  /*546d0*/  MOV R30, R11 ;  /* 0x0000000b001e7202 */ /* 0x000fe20000000f00 */
[----:B------:R-:W-:Y:S02]  /*546e0*/  IMAD.MOV.U32 R10, RZ, RZ, R9 ;  /* 0x000000ffff0a7224 */ /* 0x000fe400078e0009 */
[----:B------:R-:W-:Y:S02]  /*546f0*/  IMAD.MOV.U32 R11, RZ, RZ, R8 ;  /* 0x000000ffff0b7224 */ /* 0x000fe400078e0008 */
.L_x_65737:
[----:B------:R-:W-:Y:S05]  /*54700*/  BSYNC B1 ;  /* 0x0000000000017941 */ /* 0x000fea0003800000 */
.L_x_65735:
        /* <DEDUP_REMOVED lines=9> */
.L_x_65739:
[----:B------:R-:W-:Y:S01]  /*547a0*/  IMAD.MOV.U32 R9, RZ, RZ, R39 ;  /* 0x000000ffff097224 */ /* 0x000fe200078e0027 */
[----:B------:R-:W-:Y:S01]  /*547b0*/  MOV R8, R30 ;  /* 0x0000001e00087202 */ /* 0x000fe20000000f00 */
[----:B------:R-:W-:Y:S02]  /*547c0*/  IMAD.MOV.U32 R39, RZ, RZ, R28 ;  /* 0x000000ffff277224 */ /* 0x000fe400078e001c */
[----:B------:R-:W-:Y:S02]  /*547d0*/  IMAD.MOV.U32 R30, RZ, RZ, R7 ;  /* 0x000000ffff1e7224 */ /* 0x000fe400078e0007 */
.L_x_65740:
[----:B------:R-:W-:Y:S05]  /*547e0*/  BSYNC B1 ;  /* 0x0000000000017941 */ /* 0x000fea0003800000 */
.L_x_65738:
        /* <DEDUP_REMOVED lines=9> */
.L_x_65742:
[----:B------:R-:W-:Y:S01]  /*54880*/  IMAD.MOV.U32 R7, RZ, RZ, R9 ;  /* 0x000000ffff077224 */ /* 0x000fe200078e0009 */
[----:B------:R-:W-:Y:S01]  /*54890*/  MOV R28, R8 ;  /* 0x00000008001c7202 */ /* 0x000fe20000000f00 */
[----:B------:R-:W-:Y:S02]  /*548a0*/  IMAD.MOV.U32 R9, RZ, RZ, R6 ;  /* 0x000000ffff097224 */ /* 0x000fe400078e0006 */
[----:B------:R-:W-:Y:S02]  /*548b0*/  IMAD.MOV.U32 R8, RZ, RZ, R29 ;  /* 0x000000ffff087224 */ /* 0x000fe400078e001d */
.L_x_65743:
[----:B------:R-:W-:Y:S05]  /*548c0*/  BSYNC B1 ;  /* 0x0000000000017941 */ /* 0x000fea0003800000 */
.L_x_65741:
        /* <DEDUP_REMOVED lines=9> */
.L_x_65745:
[----:B------:R-:W-:Y:S01]  /*54960*/  IMAD.MOV.U32 R6, RZ, RZ, R7 ;  /* 0x000000ffff067224 */ /* 0x000fe200078e0007 */
[----:B------:R-:W-:Y:S01]  /*54970*/  MOV R29, R28 ;  /* 0x0000001c001d7202 */ /* 0x000fe20000000f00 */
[----:B------:R-:W-:Y:S02]  /*54980*/  IMAD.MOV.U32 R7, RZ, RZ, R4 ;  /* 0x000000ffff077224 */ /* 0x000fe400078e0004 */
[----:B------:R-:W-:Y:S02]  /*54990*/  IMAD.MOV.U32 R28, RZ, RZ, R35 ;  /* 0x000000ffff1c7224 */ /* 0x000fe400078e0023 */
.L_x_65746:
[----:B------:R-:W-:Y:S05]  /*549a0*/  BSYNC B1 ;  /* 0x0000000000017941 */ /* 0x000fea0003800000 */
.L_x_65744:
        /* <DEDUP_REMOVED lines=9> */
.L_x_65748:
[----:B------:R-:W-:Y:S01]  /*54a40*/  IMAD.MOV.U32 R35, RZ, RZ, R6 ;  /* 0x000000ffff237224 */ /* 0x000fe200078e0006 */
[----:B------:R-:W-:Y:S01]  /*54a50*/  MOV R4, R29 ;  /* 0x0000001d00047202 */ /* 0x000fe20000000f00 */
[----:B------:R-:W-:Y:S02]  /*54a60*/  IMAD.MOV.U32 R6, RZ, RZ, R5 ;  /* 0x000000ffff067224 */ /* 0x000fe400078e0005 */
[----:B------:R-:W-:Y:S02]  /*54a70*/  IMAD.MOV.U32 R29, RZ, RZ, R34 ;  /* 0x000000ffff1d7224 */ /* 0x000fe400078e0022 */
.L_x_65749:
[----:B------:R-:W-:Y:S05]  /*54a80*/  BSYNC B1 ;  /* 0x0000000000017941 */ /* 0x000fea0003800000 */
.L_x_65747:
        /* <DEDUP_REMOVED lines=9> */
.L_x_65751:
[----:B------:R-:W-:Y:S01]  /*54b20*/  IMAD.MOV.U32 R34, RZ, RZ, R35 ;  /* 0x000000ffff227224 */ /* 0x000fe200078e0023 */
[----:B------:R-:W-:Y:S01]  /*54b30*/  MOV R5, R4 ;  /* 0x0000000400057202 */ /* 0x000fe20000000f00 */
[----:B------:R-:W-:Y:S02]  /*54b40*/  IMAD.MOV.U32 R35, RZ, RZ, R36 ;  /* 0x000000ffff237224 */ /* 0x000fe400078e0024 */
[----:B------:R-:W-:Y:S02]  /*54b50*/  IMAD.MOV.U32 R4, RZ, RZ, R3 ;  /* 0x000000ffff047224 */ /* 0x000fe400078e0003 */
.L_x_65752:
[----:B------:R-:W-:Y:S05]  /*54b60*/  BSYNC B1 ;  /* 0x0000000000017941 */ /* 0x000fea0003800000 */
.L_x_65750:
        /* <DEDUP_REMOVED lines=9> */
.L_x_65754:
[----:B------:R-:W-:Y:S01]  /*54c00*/  IMAD.MOV.U32 R3, RZ, RZ, R34 ;  /* 0x000000ffff037224 */ /* 0x000fe200078e0022 */
[----:B------:R-:W-:Y:S01]  /*54c10*/  MOV R36, R5 ;  /* 0x0000000500247202 */ /* 0x000fe20000000f00 */
[----:B------:R-:W-:Y:S02]  /*54c20*/  IMAD.MOV.U32 R34, RZ, RZ, R17 ;  /* 0x000000ffff227224 */ /* 0x000fe400078e0011 */
[----:B------:R-:W-:Y:S02]  /*54c30*/  IMAD.MOV.U32 R5, RZ, RZ, R2 ;  /* 0x000000ffff057224 */ /* 0x000fe400078e0002 */
.L_x_65755:
[----:B------:R-:W-:Y:S05]  /*54c40*/  BSYNC B1 ;  /* 0x0000000000017941 */ /* 0x000fea0003800000 */
.L_x_65753:
        /* <DEDUP_REMOVED lines=16> */
.L_x_65757:
[----:B------:R-:W-:Y:S02]  /*54d50*/  IMAD.MOV.U32 R2, RZ, RZ, R57 ;  /* 0x000000ffff027224 */ /* 0x000fe400078e0039 */
[----:B------:R-:W-:Y:S02]  /*54d60*/  IMAD.MOV.U32 R20, RZ, RZ, R15 ;  /* 0x000000ffff147224 */ /* 0x000fe400078e000f */
[----:B------:R-:W-:Y:S02]  /*54d70*/  IMAD.MOV.U32 R57, RZ, RZ, R16 ;  /* 0x000000ffff397224 */ /* 0x000fe400078e0010 */
[----:B------:R-:W-:Y:S02]  /*54d80*/  IMAD.MOV.U32 R15, RZ, RZ, R40 ;  /* 0x000000ffff0f7224 */ /* 0x000fe400078e0028 */
.L_x_65758:
[----:B------:R-:W-:Y:S05]  /*54d90*/  BSYNC B1 ;  /* 0x0000000000017941 */ /* 0x000fea0003800000 */
.L_x_65756:
        /* <DEDUP_REMOVED lines=9> */
.L_x_65760:
[----:B------:R-:W-:Y:S02]  /*54e30*/  IMAD.MOV.U32 R17, RZ, RZ, R2 ;  /* 0x000000ffff117224 */ /* 0x000fe400078e0002 */
[----:B------:R-:W-:Y:S02]  /*54e40*/  IMAD.MOV.U32 R16, RZ, RZ, R20 ;  /* 0x000000ffff107224 */ /* 0x000fe400078e0014 */
[----:B------:R-:W-:Y:S02]  /*54e50*/  IMAD.MOV.U32 R2, RZ, RZ, R26 ;  /* 0x000000ffff027224 */ /* 0x000fe400078e001a */
[----:B------:R-:W-:Y:S02]  /*54e60*/  IMAD.MOV.U32 R20, RZ, RZ, R27 ;  /* 0x000000ffff147224 */ /* 0x000fe400078e001b */
.L_x_65761:
[----:B------:R-:W-:Y:S05]  /*54e70*/  BSYNC B1 ;  /* 0x0000000000017941 */ /* 0x000fea0003800000 */
.L_x_65759:
        /* <DEDUP_REMOVED lines=9> */
.L_x_65763:
[----:B------:R-:W-:Y:S02]  /*54f10*/  IMAD.MOV.U32 R26, RZ, RZ, R17 ;  /* 0x000000ffff1a7224 */ /* 0x000fe400078e0011 */
[----:B------:R-:W-:Y:S02]  /*54f20*/  IMAD.MOV.U32 R40, RZ, RZ, R16 ;  /* 0x000000ffff287224 */ /* 0x000fe400078e0010 */
[----:B------:R-:W-:Y:S02]  /*54f30*/  IMAD.MOV.U32 R17, RZ, RZ, R32 ;  /* 0x000000ffff117224 */ /* 0x000fe400078e0020 */
[----:B------:R-:W-:Y:S02]  /*54f40*/  IMAD.MOV.U32 R16, RZ, RZ, R33 ;  /* 0x000000ffff107224 */ /* 0x000fe400078e0021 */
.L_x_65764:
[----:B------:R-:W-:Y:S05]  /*54f50*/  BSYNC B1 ;  /* 0x0000000000017941 */ /* 0x000fea0003800000 */
.L_x_65762:
        /* <DEDUP_REMOVED lines=9> */
.L_x_65766:
[----:B------:R-:W-:Y:S02]  /*54ff0*/  IMAD.MOV.U32 R27, RZ, RZ, R26 ;  /* 0x000000ffff1b7224 */ /* 0x000fe400078e001a */
[----:B------:R-:W-:Y:S02]  /*55000*/  IMAD.MOV.U32 R33, RZ, RZ, R40 ;  /* 0x000000ffff217224 */ /* 0x000fe400078e0028 */
[----:B------:R-:W-:Y:S02]  /*55010*/  IMAD.MOV.U32 R26, RZ, RZ, R38 ;  /* 0x000000ffff1a7224 */ /* 0x000fe400078e0026 */
[----:B------:R-:W-:Y:S02]  /*55020*/  IMAD.MOV.U32 R40, RZ, RZ, R25 ;  /* 0x000000ffff287224 */ /* 0x000fe400078e0019 */
.L_x_65767:
[----:B------:R-:W-:Y:S05]  /*55030*/  BSYNC B1 ;  /* 0x0000000000017941 */ /* 0x000fea0003800000 */
.L_x_65765:
        /* <DEDUP_REMOVED lines=9> */
.L_x_65769:
[----:B------:R-:W-:Y:S02]  /*550d0*/  IMAD.MOV.U32 R32, RZ, RZ, R27 ;  /* 0x000000ffff207224 */ /* 0x000fe400078e001b */
[----:B------:R-:W-:Y:S02]  /*550e0*/  IMAD.MOV.U32 R25, RZ, RZ, R33 ;  /* 0x000000ffff197224 */ /* 0x000fe400078e0021 */
[----:B------:R-:W-:Y:S02]  /*550f0*/  IMAD.MOV.U32 R27, RZ, RZ, R37 ;  /* 0x000000ffff1b7224 */ /* 0x000fe400078e0025 */
[----:B------:R-:W-:Y:S02]  /*55100*/  IMAD.MOV.U32 R33, RZ, RZ, R14 ;  /* 0x000000ffff217224 */ /* 0x000fe400078e000e */
.L_x_65770:
[----:B------:R-:W-:Y:S05]  /*55110*/  BSYNC B1 ;  /* 0x0000000000017941 */ /* 0x000fea0003800000 */
.L_x_65768:
        /* <DEDUP_REMOVED lines=9> */
.L_x_65772:
[----:B------:R-:W-:Y:S02]  /*551b0*/  IMAD.MOV.U32 R37, RZ, RZ, R32 ;  /* 0x000000ffff257224 */ /* 0x000fe400078e0020 */
[----:B------:R-:W-:Y:S02]  /*551c0*/  IMAD.MOV.U32 R14, RZ, RZ, R25 ;  /* 0x000000ffff0e7224 */ /* 0x000fe400078e0019 */
[----:B------:R-:W-:Y:S02]  /*551d0*/  IMAD.MOV.U32 R32, RZ, RZ, R13 ;  /* 0x000000ffff207224 */ /* 0x000fe400078e000d */
[----:B------:R-:W-:Y:S02]  /*551e0*/  IMAD.MOV.U32 R25, RZ, RZ, R12 ;  /* 0x000000ffff197224 */ /* 0x000fe400078e000c */
.L_x_65773:
[----:B------:R-:W-:Y:S05]  /*551f0*/  BSYNC B1 ;  /* 0x0000000000017941 */ /* 0x000fea0003800000 */
.L_x_65771:
        /* <DEDUP_REMOVED lines=9> */
.L_x_65775:
[----:B------:R-:W-:Y:S02]  /*55290*/  IMAD.MOV.U32 R13, RZ, RZ, R37 ;  /* 0x000000ffff0d7224 */ /* 0x000fe400078e0025 */
[----:B------:R-:W-:Y:S02]  /*552a0*/  IMAD.MOV.U32 R12, RZ, RZ, R14 ;  /* 0x000000ffff0c7224 */ /* 0x000fe400078e000e */
[----:B------:R-:W-:Y:S02]  /*552b0*/  IMAD.MOV.U32 R37, RZ, RZ, R24 ;  /* 0x000000ffff257224 */ /* 0x000fe400078e0018 */
[----:B------:R-:W-:Y:S02]  /*552c0*/  IMAD.MOV.U32 R14, RZ, RZ, R31 ;  /* 0x000000ffff0e7224 */ /* 0x000fe400078e001f */
.L_x_65776:
[----:B------:R-:W-:Y:S05]  /*552d0*/  BSYNC B1 ;  /* 0x0000000000017941 */ /* 0x000fea0003800000 */
.L_x_65774:
        /* <DEDUP_REMOVED lines=9> */
.L_x_65778:
[----:B------:R-:W-:Y:S02]  /*55370*/  IMAD.MOV.U32 R24, RZ, RZ, R13 ;  /* 0x000000ffff187224 */ /* 0x000fe400078e000d */
[----:B------:R-:W-:Y:S02]  /*55380*/  IMAD.MOV.U32 R31, RZ, RZ, R12 ;  /* 0x000000ffff1f7224 */ /* 0x000fe400078e000c */
[----:B------:R-:W-:Y:S02]  /*55390*/  IMAD.MOV.U32 R13, RZ, RZ, R10 ;  /* 0x000000ffff0d7224 */ /* 0x000fe400078e000a */
[----:B------:R-:W-:Y:S02]  /*553a0*/  IMAD.MOV.U32 R12, RZ, RZ, R11 ;  /* 0x000000ffff0c7224 */ /* 0x000fe400078e000b */
.L_x_65779:
[----:B------:R-:W-:Y:S05]  /*553b0*/  BSYNC B1 ;  /* 0x0000000000017941 */ /* 0x000fea0003800000 */
.L_x_65777:
        /* <DEDUP_REMOVED lines=9> */
.L_x_65781:
[----:B------:R-:W-:Y:S02]  /*55450*/  IMAD.MOV.U32 R10, RZ, RZ, R24 ;  /* 0x000000ffff0a7224 */ /* 0x000fe400078e0018 */
[----:B------:R-:W-:Y:S02]  /*55460*/  IMAD.MOV.U32 R11, RZ, RZ, R31 ;  /* 0x000000ffff0b7224 */ /* 0x000fe400078e001f */
[----:B------:R-:W-:Y:S02]  /*55470*/  IMAD.MOV.U32 R24, RZ, RZ, R39 ;  /* 0x000000ffff187224 */ /* 0x000fe400078e0027 */
[----:B------:R-:W-:Y:S02]  /*55480*/  IMAD.MOV.U32 R31, RZ, RZ, R30 ;  /* 0x000000ffff1f7224 */ /* 0x000fe400078e001e */
.L_x_65782:
[----:B------:R-:W-:Y:S05]  /*55490*/  BSYNC B1 ;  /* 0x0000000000017941 */ /* 0x000fea0003800000 */
.L_x_65780:
        /* <DEDUP_REMOVED lines=9> */
.L_x_65784:
[----:B------:R-:W-:Y:S02]  /*55530*/  IMAD.MOV.U32 R30, RZ, RZ, R10 ;  /* 0x000000ffff1e7224 */ /* 0x000fe400078e000a */
[----:B------:R-:W-:Y:S02]  /*55540*/  IMAD.MOV.U32 R38, RZ, RZ, R11 ;  /* 0x000000ffff267224 */ /* 0x000fe400078e000b */
[----:B------:R-:W-:Y:S02]  /*55550*/  IMAD.MOV.U32 R10, RZ, RZ, R9 ;  /* 0x000000ffff0a7224 */ /* 0x000fe400078e0009 */
[----:B------:R-:W-:Y:S02]  /*55560*/  IMAD.MOV.U32 R11, RZ, RZ, R8 ;  /* 0x000000ffff0b7224 */ /* 0x000fe400078e0008 */
.L_x_65785:
[----:B------:R-:W-:Y:S05]  /*55570*/  BSYNC B1 ;  /* 0x0000000000017941 */ /* 0x000fea0003800000 */
.L_x_65783:
        /* <DEDUP_REMOVED lines=9> */
.L_x_65787:
[----:B------:R-:W-:Y:S02]  /*55610*/  IMAD.MOV.U32 R9, RZ, RZ, R30 ;  /* 0x000000ffff097224 */ /* 0x000fe400078e001e */
[----:B------:R-:W-:Y:S02]  /*55620*/  IMAD.MOV.U32 R8, RZ, RZ, R38 ;  /* 0x000000ffff087224 */ /* 0x000fe400078e0026 */
[----:B------:R-:W-:Y:S02]  /*55630*/  IMAD.MOV.U32 R30, RZ, RZ, R7 ;  /* 0x000000ffff1e7224 */ /* 0x000fe400078e0007 */
[----:B------:R-:W-:Y:S02]  /*55640*/  IMAD.MOV.U32 R38, RZ, RZ, R28 ;  /* 0x000000ffff267224 */ /* 0x000fe400078e001c */
.L_x_65788:
[----:B------:R-:W-:Y:S05]  /*55650*/  BSYNC B1 ;  /* 0x0000000000017941 */ /* 0x000fea0003800000 */
.L_x_65786:
        /* <DEDUP_REMOVED lines=9> */
.L_x_65790:
[----:B------:R-:W-:Y:S02]  /*556f0*/  IMAD.MOV.U32 R7, RZ, RZ, R9 ;  /* 0x000000ffff077224 */ /* 0x000fe400078e0009 */
[----:B------:R-:W-:Y:S02]  /*55700*/  IMAD.MOV.U32 R28, RZ, RZ, R8 ;  /* 0x000000ffff1c7224 */ /* 0x000fe400078e0008 */
[----:B------:R-:W-:Y:S02]  /*55710*/  IMAD.MOV.U32 R9, RZ, RZ, R6 ;  /* 0x000000ffff097224 */ /* 0x000fe400078e0006 */
[----:B------:R-:W-:Y:S02]  /*55720*/  IMAD.MOV.U32 R8, RZ, RZ, R29 ;  /* 0x000000ffff087224 */ /* 0x000fe400078e001d */
.L_x_65791:
[----:B------:R-:W-:Y:S05]  /*55730*/  BSYNC B1 ;  /* 0x0000000000017941 */ /* 0x000fea0003800000 */
.L_x_65789:
        /* <DEDUP_REMOVED lines=9> */
.L_x_65793:
[----:B------:R-:W-:Y:S02]  /*557d0*/  IMAD.MOV.U32 R29, RZ, RZ, R7 ;  /* 0x000000ffff1d7224 */ /* 0x000fe400078e0007 */
[----:B------:R-:W-:Y:S02]  /*557e0*/  IMAD.MOV.U32 R6, RZ, RZ, R28 ;  /* 0x000000ffff067224 */ /* 0x000fe400078e001c */
[----:B------:R-:W-:Y:S02]  /*557f0*/  IMAD.MOV.U32 R7, RZ, RZ, R35 ;  /* 0x000000ffff077224 */ /* 0x000fe400078e0023 */
[----:B------:R-:W-:Y:S02]  /*55800*/  IMAD.MOV.U32 R28, RZ, RZ, R4 ;  /* 0x000000ffff1c7224 */ /* 0x000fe400078e0004 */
.L_x_65794:
[----:B------:R-:W-:Y:S05]  /*55810*/  BSYNC B1 ;  /* 0x0000000000017941 */ /* 0x000fea0003800000 */
.L_x_65792:
        /* <DEDUP_REMOVED lines=9> */
.L_x_65796:
[----:B------:R-:W-:Y:S02]  /*558b0*/  IMAD.MOV.U32 R4, RZ, RZ, R29 ;  /* 0x000000ffff047224 */ /* 0x000fe400078e001d */
[----:B------:R-:W-:Y:S02]  /*558c0*/  IMAD.MOV.U32 R35, RZ, RZ, R6 ;  /* 0x000000ffff237224 */ /* 0x000fe400078e0006 */
[----:B------:R-:W-:Y:S02]  /*558d0*/  IMAD.MOV.U32 R29, RZ, RZ, R34 ;  /* 0x000000ffff1d7224 */ /* 0x000fe400078e0022 */
[----:B------:R-:W-:Y:S02]  /*558e0*/  IMAD.MOV.U32 R6, RZ, RZ, R5 ;  /* 0x000000ffff067224 */ /* 0x000fe400078e0005 */
.L_x_65797:
[----:B------:R-:W-:Y:S05]  /*558f0*/  BSYNC B1 ;  /* 0x0000000000017941 */ /* 0x000fea0003800000 */
.L_x_65795:
        /* <DEDUP_REMOVED lines=9> */
.L_x_65799:
[----:B------:R-:W-:Y:S02]  /*55990*/  IMAD.MOV.U32 R5, RZ, RZ, R4 ;  /* 0x000000ffff057224 */ /* 0x000fe400078e0004 */
[----:B------:R-:W-:Y:S02]  /*559a0*/  IMAD.MOV.U32 R34, RZ, RZ, R35 ;  /* 0x000000ffff227224 */ /* 0x000fe400078e0023 */
[----:B------:R-:W-:Y:S02]  /*559b0*/  IMAD.MOV.U32 R4, RZ, RZ, R3 ;  /* 0x000000ffff047224 */ /* 0x000fe400078e0003 */
[----:B------:R-:W-:Y:S02]  /*559c0*/  IMAD.MOV.U32 R35, RZ, RZ, R36 ;  /* 0x000000ffff237224 */ /* 0x000fe400078e0024 */
.L_x_65800:
[----:B------:R-:W-:Y:S05]  /*559d0*/  BSYNC B1 ;  /* 0x0000000000017941 */ /* 0x000fea0003800000 */
.L_x_65798:
        /* <DEDUP_REMOVED lines=16> */
.L_x_65802:
[----:B------:R-:W-:Y:S02]  /*55ae0*/  IMAD.MOV.U32 R58, RZ, RZ, R57 ;  /* 0x000000ffff3a7224 */ /* 0x000fe400078e0039 */
[----:B------:R-:W-:Y:S01]  /*55af0*/  IMAD.MOV.U32 R74, RZ, RZ, R15 ;  /* 0x000000ffff4a7224 */ /* 0x000fe200078e000f */
[----:B------:R-:W-:Y:S01]  /*55b00*/  MOV R15, R20 ;  /* 0x00000014000f7202 */ /* 0x000fe20000000f00 */
[----:B------:R-:W-:Y:S02]  /*55b10*/  IMAD.MOV.U32 R57, RZ, RZ, R2 ;  /* 0x000000ffff397224 */ /* 0x000fe400078e0002 */
.L_x_65803:
[----:B------:R-:W-:Y:S05]  /*55b20*/  BSYNC B1 ;  /* 0x0000000000017941 */ /* 0x000fea0003800000 */
.L_x_65801:
        /* <DEDUP_REMOVED lines=9> */
.L_x_65805:
[----:B------:R-:W-:Y:S02]  /*55bc0*/  IMAD.MOV.U32 R69, RZ, RZ, R58 ;  /* 0x000000ffff457224 */ /* 0x000fe400078e003a */
[----:B------:R-:W-:Y:S01]  /*55bd0*/  IMAD.MOV.U32 R71, RZ, RZ, R74 ;  /* 0x000000ffff477224 */ /* 0x000fe200078e004a */
[----:B------:R-:W-:Y:S01]  /*55be0*/  MOV R74, R16 ;  /* 0x00000010004a7202 */ /* 0x000fe20000000f00 */
[----:B------:R-:W-:Y:S02]  /*55bf0*/  IMAD.MOV.U32 R58, RZ, RZ, R17 ;  /* 0x000000ffff3a7224 */ /* 0x000fe400078e0011 */
.L_x_65806:
[----:B------:R-:W-:Y:S05]  /*55c00*/  BSYNC B1 ;  /* 0x0000000000017941 */ /* 0x000fea0003800000 */
.L_x_65804:
        /* <DEDUP_REMOVED lines=9> */
.L_x_65808:
[----:B------:R-:W-:Y:S02]  /*55ca0*/  IMAD.MOV.U32 R48, RZ, RZ, R69 ;  /* 0x000000ffff307224 */ /* 0x000fe400078e0045 */
[----:B------:R-:W-:Y:S01]  /*55cb0*/  IMAD.MOV.U32 R70, RZ, RZ, R71 ;  /* 0x000000ffff467224 */ /* 0x000fe200078e0047 */
[----:B------:R-:W-:Y:S01]  /*55cc0*/  MOV R71, R40 ;  /* 0x0000002800477202 */ /* 0x000fe20000000f00 */
[----:B------:R-:W-:Y:S02]  /*55cd0*/  IMAD.MOV.U32 R69, RZ, RZ, R26 ;  /* 0x000000ffff457224 */ /* 0x000fe400078e001a */
.L_x_65809:
[----:B------:R-:W-:Y:S05]  /*55ce0*/  BSYNC B1 ;  /* 0x0000000000017941 */ /* 0x000fea0003800000 */
.L_x_65807:
        /* <DEDUP_REMOVED lines=9> */
.L_x_65811:
[----:B------:R-:W-:Y:S02]  /*55d80*/  IMAD.MOV.U32 R49, RZ, RZ, R48 ;  /* 0x000000ffff317224 */ /* 0x000fe400078e0030 */
[----:B------:R-:W-:Y:S01]  /*55d90*/  IMAD.MOV.U32 R67, RZ, RZ, R70 ;  /* 0x000000ffff437224 */ /* 0x000fe200078e0046 */
[----:B------:R-:W-:Y:S01]  /*55da0*/  MOV R70, R33 ;  /* 0x0000002100467202 */ /* 0x000fe20000000f00 */
[----:B------:R-:W-:Y:S02]  /*55db0*/  IMAD.MOV.U32 R48, RZ, RZ, R27 ;  /* 0x000000ffff307224 */ /* 0x000fe400078e001b */
.L_x_65812:
[----:B------:R-:W-:Y:S05]  /*55dc0*/  BSYNC B1 ;  /* 0x0000000000017941 */ /* 0x000fea0003800000 */
.L_x_65810:
        /* <DEDUP_REMOVED lines=9> */
.L_x_65814:
[----:B------:R-:W-:Y:S02]  /*55e60*/  IMAD.MOV.U32 R50, RZ, RZ, R49 ;  /* 0x000000ffff327224 */ /* 0x000fe400078e0031 */
[----:B------:R-:W-:Y:S01]  /*55e70*/  IMAD.MOV.U32 R51, RZ, RZ, R67 ;  /* 0x000000ffff337224 */ /* 0x000fe200078e0043 */
[----:B------:R-:W-:Y:S01]  /*55e80*/  MOV R67, R25 ;  /* 0x0000001900437202 */ /* 0x000fe20000000f00 */
[----:B------:R-:W-:Y:S02]  /*55e90*/  IMAD.MOV.U32 R49, RZ, RZ, R32 ;  /* 0x000000ffff317224 */ /* 0x000fe400078e0020 */
.L_x_65815:
[----:B------:R-:W-:Y:S05]  /*55ea0*/  BSYNC B1 ;  /* 0x0000000000017941 */ /* 0x000fea0003800000 */
.L_x_65813:
        /* <DEDUP_REMOVED lines=9> */
.L_x_65817:
[----:B------:R-:W-:Y:S02]  /*55f40*/  IMAD.MOV.U32 R52, RZ, RZ, R50 ;  /* 0x000000ffff347224 */ /* 0x000fe400078e0032 */
[----:B------:R-:W-:Y:S01]  /*55f50*/  IMAD.MOV.U32 R53, RZ, RZ, R51 ;  /* 0x000000ffff357224 */ /* 0x000fe200078e0033 */
[----:B------:R-:W-:Y:S01]  /*55f60*/  MOV R51, R14 ;  /* 0x0000000e00337202 */ /* 0x000fe20000000f00 */
[----:B------:R-:W-:Y:S02]  /*55f70*/  IMAD.MOV.U32 R50, RZ, RZ, R37 ;  /* 0x000000ffff327224 */ /* 0x000fe400078e0025 */
.L_x_65818:
[----:B------:R-:W-:Y:S05]  /*55f80*/  BSYNC B1 ;  /* 0x0000000000017941 */ /* 0x000fea0003800000 */
.L_x_65816:
        /* <DEDUP_REMOVED lines=9> */
.L_x_65820:
[----:B------:R-:W-:Y:S02]  /*56020*/  IMAD.MOV.U32 R54, RZ, RZ, R52 ;  /* 0x000000ffff367224 */ /* 0x000fe400078e0034 */
[----:B------:R-:W-:Y:S01]  /*56030*/  IMAD.MOV.U32 R55, RZ, RZ, R53 ;  /* 0x000000ffff377224 */ /* 0x000fe200078e0035 */
[----:B------:R-:W-:Y:S01]  /*56040*/  MOV R53, R12 ;  /* 0x0000000c00357202 */ /* 0x000fe20000000f00 */
[----:B------:R-:W-:Y:S02]  /*56050*/  IMAD.MOV.U32 R52, RZ, RZ, R13 ;  /* 0x000000ffff347224 */ /* 0x000fe400078e000d */
.L_x_65821:
[----:B------:R-:W-:Y:S05]  /*56060*/  BSYNC B1 ;  /* 0x0000000000017941 */ /* 0x000fea0003800000 */
.L_x_65819:
        /* <DEDUP_REMOVED lines=9> */
.L_x_65823:
[----:B------:R-:W-:Y:S02]  /*56100*/  IMAD.MOV.U32 R56, RZ, RZ, R54 ;  /* 0x000000ffff387224 */ /* 0x000fe400078e0036 */
[----:B------:R-:W-:Y:S01]  /*56110*/  IMAD.MOV.U32 R65, RZ, RZ, R55 ;  /* 0x000000ffff417224 */ /* 0x000fe200078e0037 */
[----:B------:R-:W-:Y:S01]  /*56120*/  MOV R55, R31 ;  /* 0x0000001f00377202 */ /* 0x000fe20000000f00 */
[----:B------:R-:W-:Y:S02]  /*56130*/  IMAD.MOV.U32 R54, RZ, RZ, R24 ;  /* 0x000000ffff367224 */ /* 0x000fe400078e0018 */
.L_x_65824:
[----:B------:R-:W-:Y:S05]  /*56140*/  BSYNC B1 ;  /* 0x0000000000017941 */ /* 0x000fea0003800000 */
.L_x_65822:
        /* <DEDUP_REMOVED lines=9> */
.L_x_65826:
[----:B------:R-:W-:Y:S02]  /*561e0*/  IMAD.MOV.U32 R64, RZ, RZ, R56 ;  /* 0x000000ffff407224 */ /* 0x000fe400078e0038 */
[----:B------:R-:W-:Y:S01]  /*561f0*/  IMAD.MOV.U32 R63, RZ, RZ, R65 ;  /* 0x000000ffff3f7224 */ /* 0x000fe200078e0041 */
[----:B------:R-:W-:Y:S01]  /*56200*/  MOV R65, R11 ;  /* 0x0000000b00417202 */ /* 0x000fe20000000f00 */
[----:B------:R-:W-:Y:S02]  /*56210*/  IMAD.MOV.U32 R56, RZ, RZ, R10 ;  /* 0x000000ffff387224 */ /* 0x000fe400078e000a */
.L_x_65827:
[----:B------:R-:W-:Y:S05]  /*56220*/  BSYNC B1 ;  /* 0x0000000000017941 */ /* 0x000fea0003800000 */
.L_x_65825:
        /* <DEDUP_REMOVED lines=9> */
.L_x_65829:
[----:B------:R-:W-:Y:S02]  /*562c0*/  IMAD.MOV.U32 R68, RZ, RZ, R64 ;  /* 0x000000ffff447224 */ /* 0x000fe400078e0040 */
[----:B------:R-:W-:Y:S01]  /*562d0*/  IMAD.MOV.U32 R61, RZ, RZ, R63 ;  /* 0x000000ffff3d7224 */ /* 0x000fe200078e003f */
[----:B------:R-:W-:Y:S01]  /*562e0*/  MOV R63, R38 ;  /* 0x00000026003f7202 */ /* 0x000fe20000000f00 */
[----:B------:R-:W-:Y:S02]  /*562f0*/  IMAD.MOV.U32 R64, RZ, RZ, R30 ;  /* 0x000000ffff407224 */ /* 0x000fe400078e001e */
.L_x_65830:
[----:B------:R-:W-:Y:S05]  /*56300*/  BSYNC B1 ;  /* 0x0000000000017941 */ /* 0x000fea0003800000 */
.L_x_65828:
        /* <DEDUP_REMOVED lines=9> */
.L_x_65832:
[----:B------:R-:W-:Y:S02]  /*563a0*/  IMAD.MOV.U32 R62, RZ, RZ, R68 ;  /* 0x000000ffff3e7224 */ /* 0x000fe400078e0044 */
[----:B------:R-:W-:Y:S01]  /*563b0*/  IMAD.MOV.U32 R59, RZ, RZ, R61 ;  /* 0x000000ffff3b7224 */ /* 0x000fe200078e003d */
[----:B------:R-:W-:Y:S01]  /*563c0*/  MOV R61, R8 ;  /* 0x00000008003d7202 */ /* 0x000fe20000000f00 */
[----:B------:R-:W-:Y:S02]  /*563d0*/  IMAD.MOV.U32 R68, RZ, RZ, R9 ;  /* 0x000000ffff447224 */ /* 0x000fe400078e0009 */
.L_x_65833:
[----:B------:R-:W-:Y:S05]  /*563e0*/  BSYNC B1 ;  /* 0x0000000000017941 */ /* 0x000fea0003800000 */
.L_x_65831:
        /* <DEDUP_REMOVED lines=9> */
.L_x_65835:
[----:B------:R-:W-:Y:S02]  /*56480*/  IMAD.MOV.U32 R16, RZ, RZ, R62 ;  /* 0x000000ffff107224 */ /* 0x000fe400078e003e */
[----:B------:R-:W-:Y:S01]  /*56490*/  IMAD.MOV.U32 R60, RZ, RZ, R59 ;  /* 0x000000ffff3c7224 */ /* 0x000fe200078e003b */
[----:B------:R-:W-:Y:S01]  /*564a0*/  MOV R59, R28 ;  /* 0x0000001c003b7202 */ /* 0x000fe20000000f00 */
[----:B------:R-:W-:Y:S02]  /*564b0*/  IMAD.MOV.U32 R62, RZ, RZ, R7 ;  /* 0x000000ffff3e7224 */ /* 0x000fe400078e0007 */
.L_x_65836:
[----:B------:R-:W-:Y:S05]  /*564c0*/  BSYNC B1 ;  /* 0x0000000000017941 */ /* 0x000fea0003800000 */
.L_x_65834:
        /* <DEDUP_REMOVED lines=9> */
.L_x_65838:
[----:B------:R-:W-:Y:S02]  /*56560*/  IMAD.MOV.U32 R14, RZ, RZ, R16 ;  /* 0x000000ffff0e7224 */ /* 0x000fe400078e0010 */
[----:B------:R-:W-:Y:S01]  /*56570*/  IMAD.MOV.U32 R17, RZ, RZ, R60 ;  /* 0x000000ffff117224 */ /* 0x000fe200078e003c */
[----:B------:R-:W-:Y:S01]  /*56580*/  MOV R60, R6 ;  /* 0x00000006003c7202 */ /* 0x000fe20000000f00 */
[----:B------:R-:W-:Y:S02]  /*56590*/  IMAD.MOV.U32 R16, RZ, RZ, R29 ;  /* 0x000000ffff107224 */ /* 0x000fe400078e001d */
.L_x_65839:
[----:B------:R-:W-:Y:S05]  /*565a0*/  BSYNC B1 ;  /* 0x0000000000017941 */ /* 0x000fea0003800000 */
.L_x_65837:
        /* <DEDUP_REMOVED lines=9> */
.L_x_65841:
[----:B------:R-:W-:Y:S02]  /*56640*/  IMAD.MOV.U32 R12, RZ, RZ, R14 ;  /* 0x000000ffff0c7224 */ /* 0x000fe400078e000e */
[----:B------:R-:W-:Y:S01]  /*56650*/  IMAD.MOV.U32 R75, RZ, RZ, R17 ;  /* 0x000000ffff4b7224 */ /* 0x000fe200078e0011 */
[----:B------:R-:W-:Y:S01]  /*56660*/  MOV R17, R35 ;  /* 0x0000002300117202 */ /* 0x000fe20000000f00 */
[----:B------:R-:W-:Y:S02]  /*56670*/  IMAD.MOV.U32 R14, RZ, RZ, R4 ;  /* 0x000000ffff0e7224 */ /* 0x000fe400078e0004 */
.L_x_65842:
[----:B------:R-:W-:Y:S05]  /*56680*/  BSYNC B1 ;  /* 0x0000000000017941 */ /* 0x000fea0003800000 */
.L_x_65840:
        /* <DEDUP_REMOVED lines=9> */
.L_x_65844:
[----:B------:R-:W-:Y:S02]  /*56720*/  IMAD.MOV.U32 R21, RZ, RZ, R12 ;  /* 0x000000ffff157224 */ /* 0x000fe400078e000c */
[----:B------:R-:W-:Y:S01]  /*56730*/  IMAD.MOV.U32 R20, RZ, RZ, R75 ;  /* 0x000000ffff147224 */ /* 0x000fe200078e004b */
[----:B------:R-:W-:Y:S01]  /*56740*/  MOV R75, R34 ;  /* 0x00000022004b7202 */ /* 0x000fe20000000f00 */
[----:B------:R-:W-:Y:S02]  /*56750*/  IMAD.MOV.U32 R12, RZ, RZ, R5 ;  /* 0x000000ffff0c7224 */ /* 0x000fe400078e0005 */
.L_x_65845:
[----:B------:R-:W-:Y:S05]  /*56760*/  BSYNC B1 ;  /* 0x0000000000017941 */ /* 0x000fea0003800000 */
.L_x_65843:
        /* <DEDUP_REMOVED lines=18> */
[----:B-----5:R-:W-:Y:S01]  /*56890*/  FMUL.FTZ R2, R2, R73 ;  /* 0x0000004902027220 */ /* 0x020fe20000410000 */
[----:B0-----:R-:W-:-:S02]  /*568a0*/  FSETP.GEU.FTZ.AND P0, PT, R15, R40, PT ;  /* 0x000000280f00720b */ /* 0x001fc40003f1e000 */
[----:B------:R-:W-:Y:S02]  /*568b0*/  FSETP.NEU.FTZ.AND P3, PT, R15, R40, PT ;  /* 0x000000280f00720b */ /* 0x000fe40003f7d000 */
[C---:B------:R-:W-:Y:S02]  /*568c0*/  ISETP.EQ.OR P0, PT, R57.reuse, -0x1, !P0 ;  /* 0xffffffff3900780c */ /* 0x040fe40004702670 */
[----:B-1----:R-:W-:-:S04]  /*568d0*/  ISETP.LE.OR P3, PT, R57, R44, P3 ;  /* 0x0000002c3900720c */ /* 0x002fc80001f63670 */
[----:B------:R-:W-:-:S13]  /*568e0*/  PLOP3.LUT P0, PT, P0, P3, PT, 0x8, 0x0 ;  /* 0x000000000000781c */ /* 0x000fda0000706170 */
[----:B------:R-:W-:Y:S02]  /*568f0*/  @!P0 IMAD.MOV.U32 R15, RZ, RZ, R40 ;  /* 0x000000ffff0f8224 */ /* 0x000fe400078e0028 */
[----:B------:R-:W-:-:S03]  /*56900*/  @!P0 IMAD.MOV.U32 R57, RZ, RZ, R44 ;  /* 0x000000ffff398224 */ /* 0x000fc600078e002c */
[----:B------:R-:W-:-:S04]  /*56910*/  FSETP.GT.FTZ.AND P3, PT, R15, R74, PT ;  /* 0x0000004a0f00720b */ /* 0x000fc80003f74000 */
[----:B------:R-:W-:-:S13]  /*56920*/  ISETP.EQ.OR P3, PT, R58, -0x1, P3 ;  /* 0xffffffff3a00780c */ /* 0x000fda0001f62670 */
[----:B------:R-:W-:Y:S05]  /*56930*/  @P3 BRA `(.L_x_65847) ;  /* 0x0000005000003947 */ /* 0x000fea0003800000 */
[----:B--234-:R-:W-:Y:S01]  /*56940*/  FSETP.NEU.FTZ.AND P0, PT, R15, R74, PT ;  /* 0x0000004a0f00720b */ /* 0x01cfe20003f1d000 */
[----:B------:R-:W-:Y:S02]  /*56950*/  IMAD.MOV.U32 R22, RZ, RZ, R58 ;  /* 0x000000ffff167224 */ /* 0x000fe400078e003a */
[----:B------:R-:W-:Y:S01]  /*56960*/  IMAD.MOV.U32 R66, RZ, RZ, R74 ;  /* 0x000000ffff427224 */ /* 0x000fe200078e004a */
[----:B------:R-:W-:-:S13]  /*56970*/  ISETP.GE.OR P0, PT, R57, R58, P0 ;  /* 0x0000003a3900720c */ /* 0x000fda0000706670 */
[----:B------:R-:W-:Y:S05]  /*56980*/  @P0 BRA `(.L_x_65848) ;  /* 0x0000004000000947 */ /* 0x000fea0003800000 */
.L_x_65847:
[----:B--234-:R-:W-:Y:S01]  /*56990*/  IMAD.MOV.U32 R22, RZ, RZ, R57 ;  /* 0x000000ffff167224 */ /* 0x01cfe200078e0039 */
[----:B------:R-:W-:Y:S01]  /*569a0*/  MOV R66, R15 ;  /* 0x0000000f00427202 */ /* 0x000fe20000000f00 */
[----:B------:R-:W-:Y:S02]  /*569b0*/  IMAD.MOV.U32 R57, RZ, RZ, R58 ;  /* 0x000000ffff397224 */ /* 0x000fe400078e003a */
[----:B------:R-:W-:Y:S02]  /*569c0*/  IMAD.MOV.U32 R15, RZ, RZ, R74 ;  /* 0x000000ffff0f7224 */ /* 0x000fe400078e004a */
.L_x_65848:
[----:B------:R-:W-:Y:S05]  /*569d0*/  BSYNC B1 ;  /* 0x0000000000017941 */ /* 0x000fea0003800000 */
.L_x_65846:
        /* <DEDUP_REMOVED lines=9> */
.L_x_65850:
[----:B------:R-:W-:Y:S01]  /*56a70*/  IMAD.MOV.U32 R23, RZ, RZ, R22 ;  /* 0x000000ffff177224 */ /* 0x000fe200078e0016 */
[----:B------:R-:W-:Y:S01]  /*56a80*/  MOV R73, R66 ;  /* 0x0000004200497202 */ /* 0x000fe20000000f00 */
[----:B------:R-:W-:Y:S02]  /*56a90*/  IMAD.MOV.U32 R22, RZ, RZ, R69 ;  /* 0x000000ffff167224 */ /* 0x000fe400078e0045 */
[----:B------:R-:W-:Y:S02]  /*56aa0*/  IMAD.MOV.U32 R66, RZ, RZ, R71 ;  /* 0x000000ffff427224 */ /* 0x000fe400078e0047 */
.L_x_65851:
[----:B------:R-:W-:Y:S05]  /*56ab0*/  BSYNC B1 ;  /* 0x0000000000017941 */ /* 0x000fea0003800000 */
.L_x_65849:
        /* <DEDUP_REMOVED lines=9> */
.L_x_65853:
[----:B------:R-:W-:Y:S01]  /*56b50*/  IMAD.MOV.U32 R40, RZ, RZ, R23 ;  /* 0x000000ffff287224 */ /* 0x000fe200078e0017 */
[----:B------:R-:W-:Y:S01]  /*56b60*/  MOV R58, R73 ;  /* 0x00000049003a7202 */ /* 0x000fe20000000f00 */
[----:B------:R-:W-:Y:S02]  /*56b70*/  IMAD.MOV.U32 R23, RZ, RZ, R48 ;  /* 0x000000ffff177224 */ /* 0x000fe400078e0030 */
[----:B------:R-:W-:Y:S02]  /*56b80*/  IMAD.MOV.U32 R73, RZ, RZ, R70 ;  /* 0x000000ffff497224 */ /* 0x000fe400078e0046 */
.L_x_65854:
[----:B------:R-:W-:Y:S05]  /*56b90*/  BSYNC B1 ;  /* 0x0000000000017941 */ /* 0x000fea0003800000 */
.L_x_65852:
        /* <DEDUP_REMOVED lines=9> */
.L_x_65856:
[----:B------:R-:W-:Y:S01]  /*56c30*/  IMAD.MOV.U32 R71, RZ, RZ, R40 ;  /* 0x000000ffff477224 */ /* 0x000fe200078e0028 */
[----:B------:R-:W-:Y:S01]  /*56c40*/  MOV R44, R58 ;  /* 0x0000003a002c7202 */ /* 0x000fe20000000f00 */
[----:B------:R-:W-:Y:S02]  /*56c50*/  IMAD.MOV.U32 R40, RZ, RZ, R49 ;  /* 0x000000ffff287224 */ /* 0x000fe400078e0031 */
[----:B------:R-:W-:Y:S02]  /*56c60*/  IMAD.MOV.U32 R58, RZ, RZ, R67 ;  /* 0x000000ffff3a7224 */ /* 0x000fe400078e0043 */
.L_x_65857:
[----:B------:R-:W-:Y:S05]  /*56c70*/  BSYNC B1 ;  /* 0x0000000000017941 */ /* 0x000fea0003800000 */
.L_x_65855:
        /* <DEDUP_REMOVED lines=9> */
.L_x_65859:
[----:B------:R-:W-:Y:S01]  /*56d10*/  IMAD.MOV.U32 R49, RZ, RZ, R71 ;  /* 0x000000ffff317224 */ /* 0x000fe200078e0047 */
[----:B------:R-:W-:Y:S01]  /*56d20*/  MOV R48, R44 ;  /* 0x0000002c00307202 */ /* 0x000fe20000000f00 */
[----:B------:R-:W-:Y:S02]  /*56d30*/  IMAD.MOV.U32 R71, RZ, RZ, R50 ;  /* 0x000000ffff477224 */ /* 0x000fe400078e0032 */
[----:B------:R-:W-:Y:S02]  /*56d40*/  IMAD.MOV.U32 R44, RZ, RZ, R51 ;  /* 0x000000ffff2c7224 */ /* 0x000fe400078e0033 */
.L_x_65860:
[----:B------:R-:W-:Y:S05]  /*56d50*/  BSYNC B1 ;  /* 0x0000000000017941 */ /* 0x000fea0003800000 */
.L_x_65858:
        /* <DEDUP_REMOVED lines=9> */
.L_x_65862:
[----:B------:R-:W-:Y:S01]  /*56df0*/  IMAD.MOV.U32 R51, RZ, RZ, R49 ;  /* 0x000000ffff337224 */ /* 0x000fe200078e0031 */
[----:B------:R-:W-:Y:S01]  /*56e00*/  MOV R50, R48 ;  /* 0x0000003000327202 */ /* 0x000fe20000000f00 */
[----:B------:R-:W-:Y:S02]  /*56e10*/  IMAD.MOV.U32 R49, RZ, RZ, R52 ;  /* 0x000000ffff317224 */ /* 0x000fe400078e0034 */
[----:B------:R-:W-:Y:S02]  /*56e20*/  IMAD.MOV.U32 R48, RZ, RZ, R53 ;  /* 0x000000ffff307224 */ /* 0x000fe400078e0035 */
.L_x_65863:
[----:B------:R-:W-:Y:S05]  /*56e30*/  BSYNC B1 ;  /* 0x0000000000017941 */ /* 0x000fea0003800000 */
.L_x_65861:
        /* <DEDUP_REMOVED lines=9> */
.L_x_65865:
[----:B------:R-:W-:Y:S01]  /*56ed0*/  IMAD.MOV.U32 R53, RZ, RZ, R51 ;  /* 0x000000ffff357224 */ /* 0x000fe200078e0033 */
[----:B------:R-:W-:Y:S01]  /*56ee0*/  MOV R52, R50 ;  /* 0x0000003200347202 */ /* 0x000fe20000000f00 */
[----:B------:R-:W-:Y:S02]  /*56ef0*/  IMAD.MOV.U32 R51, RZ, RZ, R54 ;  /* 0x000000ffff337224 */ /* 0x000fe400078e0036 */
[----:B------:R-:W-:Y:S02]  /*56f00*/  IMAD.MOV.U32 R50, RZ, RZ, R55 ;  /* 0x000000ffff327224 */ /* 0x000fe400078e0037 */
.L_x_65866:
[----:B------:R-:W-:Y:S05]  /*56f10*/  BSYNC B1 ;  /* 0x0000000000017941 */ /* 0x000fea0003800000 */
.L_x_65864:
        /* <DEDUP_REMOVED lines=9> */
.L_x_65868:
[----:B------:R-:W-:Y:S01]  /*56fb0*/  IMAD.MOV.U32 R55, RZ, RZ, R53 ;  /* 0x000000ffff377224 */ /* 0x000fe200078e0035 */
[----:B------:R-:W-:Y:S01]  /*56fc0*/  MOV R54, R52 ;  /* 0x0000003400367202 */ /* 0x000fe20000000f00 */
[----:B------:R-:W-:Y:S02]  /*56fd0*/  IMAD.MOV.U32 R53, RZ, RZ, R56 ;  /* 0x000000ffff357224 */ /* 0x000fe400078e0038 */
[----:B------:R-:W-:Y:S02]  /*56fe0*/  IMAD.MOV.U32 R52, RZ, RZ, R65 ;  /* 0x000000ffff347224 */ /* 0x000fe400078e0041 */
.L_x_65869:
[----:B------:R-:W-:Y:S05]  /*56ff0*/  BSYNC B1 ;  /* 0x0000000000017941 */ /* 0x000fea0003800000 */
.L_x_65867:
        /* <DEDUP_REMOVED lines=9> */
.L_x_65871:
[----:B------:R-:W-:Y:S01]  /*57090*/  IMAD.MOV.U32 R69, RZ, RZ, R55 ;  /* 0x000000ffff457224 */ /* 0x000fe200078e0037 */
[----:B------:R-:W-:Y:S01]  /*570a0*/  MOV R56, R54 ;  /* 0x0000003600387202 */ /* 0x000fe20000000f00 */
[----:B------:R-:W-:Y:S02]  /*570b0*/  IMAD.MOV.U32 R55, RZ, RZ, R64 ;  /* 0x000000ffff377224 */ /* 0x000fe400078e0040 */
[----:B------:R-:W-:Y:S02]  /*570c0*/  IMAD.MOV.U32 R54, RZ, RZ, R63 ;  /* 0x000000ffff367224 */ /* 0x000fe400078e003f */
.L_x_65872:
[----:B------:R-:W-:Y:S05]  /*570d0*/  BSYNC B1 ;  /* 0x0000000000017941 */ /* 0x000fea0003800000 */
.L_x_65870:
        /* <DEDUP_REMOVED lines=9> */
.L_x_65874:
[----:B------:R-:W-:Y:S01]  /*57170*/  IMAD.MOV.U32 R63, RZ, RZ, R69 ;  /* 0x000000ffff3f7224 */ /* 0x000fe200078e0045 */
[----:B------:R-:W-:Y:S01]  /*57180*/  MOV R64, R56 ;  /* 0x0000003800407202 */ /* 0x000fe20000000f00 */
[----:B------:R-:W-:Y:S02]  /*57190*/  IMAD.MOV.U32 R69, RZ, RZ, R68 ;  /* 0x000000ffff457224 */ /* 0x000fe400078e0044 */
[----:B------:R-:W-:Y:S02]  /*571a0*/  IMAD.MOV.U32 R56, RZ, RZ, R61 ;  /* 0x000000ffff387224 */ /* 0x000fe400078e003d */
.L_x_65875:
[----:B------:R-:W-:Y:S05]  /*571b0*/  BSYNC B1 ;  /* 0x0000000000017941 */ /* 0x000fea0003800000 */
.L_x_65873:
        /* <DEDUP_REMOVED lines=9> */
.L_x_65877:
[----:B------:R-:W-:Y:S01]  /*57250*/  IMAD.MOV.U32 R65, RZ, RZ, R63 ;  /* 0x000000ffff417224 */ /* 0x000fe200078e003f */
[----:B------:R-:W-:Y:S01]  /*57260*/  MOV R67, R64 ;  /* 0x0000004000437202 */ /* 0x000fe20000000f00 */
[----:B------:R-:W-:Y:S02]  /*57270*/  IMAD.MOV.U32 R63, RZ, RZ, R62 ;  /* 0x000000ffff3f7224 */ /* 0x000fe400078e003e */
[----:B------:R-:W-:Y:S02]  /*57280*/  IMAD.MOV.U32 R64, RZ, RZ, R59 ;  /* 0x000000ffff407224 */ /* 0x000fe400078e003b */
.L_x_65878:
[----:B------:R-:W-:Y:S05]  /*57290*/  BSYNC B1 ;  /* 0x0000000000017941 */ /* 0x000fea0003800000 */
.L_x_65876:
        /* <DEDUP_REMOVED lines=9> */
.L_x_65880:
[----:B------:R-:W-:Y:S01]  /*57330*/  IMAD.MOV.U32 R61, RZ, RZ, R65 ;  /* 0x000000ffff3d7224 */ /* 0x000fe200078e0041 */
[----:B------:R-:W-:Y:S01]  /*57340*/  MOV R62, R67 ;  /* 0x00000043003e7202 */ /* 0x000fe20000000f00 */
[----:B------:R-:W-:Y:S02]  /*57350*/  IMAD.MOV.U32 R65, RZ, RZ, R16 ;  /* 0x000000ffff417224 */ /* 0x000fe400078e0010 */
[----:B------:R-:W-:Y:S02]  /*57360*/  IMAD.MOV.U32 R67, RZ, RZ, R60 ;  /* 0x000000ffff437224 */ /* 0x000fe400078e003c */
.L_x_65881:
[----:B------:R-:W-:Y:S05]  /*57370*/  BSYNC B1 ;  /* 0x0000000000017941 */ /* 0x000fea0003800000 */
.L_x_65879:
        /* <DEDUP_REMOVED lines=9> */
.L_x_65883:
[----:B------:R-:W-:Y:S01]  /*57410*/  IMAD.MOV.U32 R59, RZ, RZ, R61 ;  /* 0x000000ffff3b7224 */ /* 0x000fe200078e003d */
[----:B------:R-:W-:Y:S01]  /*57420*/  MOV R60, R62 ;  /* 0x0000003e003c7202 */ /* 0x000fe20000000f00 */
[----:B------:R-:W-:Y:S02]  /*57430*/  IMAD.MOV.U32 R61, RZ, RZ, R14 ;  /* 0x000000ffff3d7224 */ /* 0x000fe400078e000e */
[----:B------:R-:W-:Y:S02]  /*57440*/  IMAD.MOV.U32 R62, RZ, RZ, R17 ;  /* 0x000000ffff3e7224 */ /* 0x000fe400078e0011 */
.L_x_65884:
[----:B------:R-:W-:Y:S05]  /*57450*/  BSYNC B1 ;  /* 0x0000000000017941 */ /* 0x000fea0003800000 */
.L_x_65882:
        /* <DEDUP_REMOVED lines=9> */
.L_x_65886:
[----:B------:R-:W-:Y:S01]  /*574f0*/  IMAD.MOV.U32 R16, RZ, RZ, R59 ;  /* 0x000000ffff107224 */ /* 0x000fe200078e003b */
[----:B------:R-:W-:Y:S01]  /*57500*/  MOV R17, R60 ;  /* 0x0000003c00117202 */ /* 0x000fe20000000f00 */
[----:B------:R-:W-:Y:S02]  /*57510*/  IMAD.MOV.U32 R59, RZ, RZ, R12 ;  /* 0x000000ffff3b7224 */ /* 0x000fe400078e000c */
[----:B------:R-:W-:Y:S02]  /*57520*/  IMAD.MOV.U32 R60, RZ, RZ, R75 ;  /* 0x000000ffff3c7224 */ /* 0x000fe400078e004b */
.L_x_65887:
[----:B------:R-:W-:Y:S05]  /*57530*/  BSYNC B1 ;  /* 0x0000000000017941 */ /* 0x000fea0003800000 */
.L_x_65885:
        /* <DEDUP_REMOVED lines=9> */
.L_x_65889:
[----:B------:R-:W-:Y:S01]  /*575d0*/  IMAD.MOV.U32 R12, RZ, RZ, R16 ;  /* 0x000000ffff0c7224 */ /* 0x000fe200078e0010 */
[----:B------:R-:W-:Y:S01]  /*575e0*/  MOV R14, R17 ;  /* 0x00000011000e7202 */ /* 0x000fe20000000f00 */
[----:B------:R-:W-:Y:S02]  /*575f0*/  IMAD.MOV.U32 R16, RZ, RZ, R21 ;  /* 0x000000ffff107224 */ /* 0x000fe400078e0015 */
[----:B------:R-:W-:Y:S02]  /*57600*/  IMAD.MOV.U32 R17, RZ, RZ, R20 ;  /* 0x000000ffff117224 */ /* 0x000fe400078e0014 */
.L_x_65890:
[----:B------:R-:W-:Y:S05]  /*57610*/  BSYNC B1 ;  /* 0x0000000000017941 */ /* 0x000fea0003800000 */
.L_x_65888:
        /* <DEDUP_REMOVED lines=16> */
.L_x_65892:
[----:B------:R-:W-:Y:S02]  /*57720*/  IMAD.MOV.U32 R18, RZ, RZ, R57 ;  /* 0x000000ffff127224 */ /* 0x000fe400078e0039 */
[----:B------:R-:W-:Y:S02]  /*57730*/  IMAD.MOV.U32 R20, RZ, RZ, R15 ;  /* 0x000000ffff147224 */ /* 0x000fe400078e000f */
[----:B------:R-:W-:Y:S02]  /*57740*/  IMAD.MOV.U32 R57, RZ, RZ, R22 ;  /* 0x000000ffff397224 */ /* 0x000fe400078e0016 */
[----:B------:R-:W-:Y:S02]  /*57750*/  IMAD.MOV.U32 R15, RZ, RZ, R66 ;  /* 0x000000ffff0f7224 */ /* 0x000fe400078e0042 */
.L_x_65893:
[----:B------:R-:W-:Y:S05]  /*57760*/  BSYNC B1 ;  /* 0x0000000000017941 */ /* 0x000fea0003800000 */
.L_x_65891:
        /* <DEDUP_REMOVED lines=9> */
.L_x_65895:
[----:B------:R-:W-:Y:S02]  /*57800*/  IMAD.MOV.U32 R19, RZ, RZ, R18 ;  /* 0x000000ffff137224 */ /* 0x000fe400078e0012 */
[----:B------:R-:W-:Y:S02]  /*57810*/  IMAD.MOV.U32 R21, RZ, RZ, R20 ;  /* 0x000000ffff157224 */ /* 0x000fe400078e0014 */
[----:B------:R-:W-:Y:S02]  /*57820*/  IMAD.MOV.U32 R18, RZ, RZ, R23 ;  /* 0x000000ffff127224 */ /* 0x000fe400078e0017 */
[----:B------:R-:W-:Y:S02]  /*57830*/  IMAD.MOV.U32 R20, RZ, RZ, R73 ;  /* 0x000000ffff147224 */ /* 0x000fe400078e0049 */
.L_x_65896:
[----:B------:R-:W-:Y:S05]  /*57840*/  BSYNC B1 ;  /* 0x0000000000017941 */ /* 0x000fea0003800000 */
.L_x_65894:
        /* <DEDUP_REMOVED lines=9> */
.L_x_65898:
[----:B------:R-:W-:Y:S02]  /*578e0*/  IMAD.MOV.U32 R22, RZ, RZ, R19 ;  /* 0x000000ffff167224 */ /* 0x000fe400078e0013 */
[----:B------:R-:W-:Y:S02]  /*578f0*/  IMAD.MOV.U32 R23, RZ, RZ, R21 ;  /* 0x000000ffff177224 */ /* 0x000fe400078e0015 */
[----:B------:R-:W-:Y:S02]  /*57900*/  IMAD.MOV.U32 R19, RZ, RZ, R40 ;  /* 0x000000ffff137224 */ /* 0x000fe400078e0028 */
[----:B------:R-:W-:Y:S02]  /*57910*/  IMAD.MOV.U32 R21, RZ, RZ, R58 ;  /* 0x000000ffff157224 */ /* 0x000fe400078e003a */
.L_x_65899:
[----:B------:R-:W-:Y:S05]  /*57920*/  BSYNC B1 ;  /* 0x0000000000017941 */ /* 0x000fea0003800000 */
.L_x_65897:
        /* <DEDUP_REMOVED lines=9> */
.L_x_65901:
[----:B------:R-:W-:Y:S02]  /*579c0*/  IMAD.MOV.U32 R40, RZ, RZ, R22 ;  /* 0x000000ffff287224 */ /* 0x000fe400078e0016 */
[----:B------:R-:W-:Y:S02]  /*579d0*/  IMAD.MOV.U32 R41, RZ, RZ, R23 ;  /* 0x000000ffff297224 */ /* 0x000fe400078e0017 */
[----:B------:R-:W-:Y:S02]  /*579e0*/  IMAD.MOV.U32 R22, RZ, RZ, R71 ;  /* 0x000000ffff167224 */ /* 0x000fe400078e0047 */
[----:B------:R-:W-:Y:S02]  /*579f0*/  IMAD.MOV.U32 R23, RZ, RZ, R44 ;  /* 0x000000ffff177224 */ /* 0x000fe400078e002c */
.L_x_65902:
[----:B------:R-:W-:Y:S05]  /*57a00*/  BSYNC B1 ;  /* 0x0000000000017941 */ /* 0x000fea0003800000 */
.L_x_65900:
        /* <DEDUP_REMOVED lines=9> */
.L_x_65904:
[----:B------:R-:W-:Y:S02]  /*57aa0*/  IMAD.MOV.U32 R44, RZ, RZ, R40 ;  /* 0x000000ffff2c7224 */ /* 0x000fe400078e0028 */
[----:B------:R-:W-:Y:S02]  /*57ab0*/  IMAD.MOV.U32 R45, RZ, RZ, R41 ;  /* 0x000000ffff2d7224 */ /* 0x000fe400078e0029 */
[----:B------:R-:W-:Y:S02]  /*57ac0*/  IMAD.MOV.U32 R40, RZ, RZ, R49 ;  /* 0x000000ffff287224 */ /* 0x000fe400078e0031 */
[----:B------:R-:W-:Y:S02]  /*57ad0*/  IMAD.MOV.U32 R41, RZ, RZ, R48 ;  /* 0x000000ffff297224 */ /* 0x000fe400078e0030 */
.L_x_65905:
[----:B------:R-:W-:Y:S05]  /*57ae0*/  BSYNC B1 ;  /* 0x0000000000017941 */ /* 0x000fea0003800000 */
.L_x_65903:
        /* <DEDUP_REMOVED lines=9> */
.L_x_65907:
[----:B------:R-:W-:Y:S02]  /*57b80*/  IMAD.MOV.U32 R48, RZ, RZ, R44 ;  /* 0x000000ffff307224 */ /* 0x000fe400078e002c */
[----:B------:R-:W-:Y:S02]  /*57b90*/  IMAD.MOV.U32 R49, RZ, RZ, R45 ;  /* 0x000000ffff317224 */ /* 0x000fe400078e002d */
[----:B------:R-:W-:Y:S02]  /*57ba0*/  IMAD.MOV.U32 R44, RZ, RZ, R51 ;  /* 0x000000ffff2c7224 */ /* 0x000fe400078e0033 */
[----:B------:R-:W-:Y:S02]  /*57bb0*/  IMAD.MOV.U32 R45, RZ, RZ, R50 ;  /* 0x000000ffff2d7224 */ /* 0x000fe400078e0032 */
.L_x_65908:
[----:B------:R-:W-:Y:S05]  /*57bc0*/  BSYNC B1 ;  /* 0x0000000000017941 */ /* 0x000fea0003800000 */
.L_x_65906:
        /* <DEDUP_REMOVED lines=9> */
.L_x_65910:
[----:B------:R-:W-:Y:S02]  /*57c60*/  IMAD.MOV.U32 R50, RZ, RZ, R48 ;  /* 0x000000ffff327224 */ /* 0x000fe400078e0030 */
[----:B------:R-:W-:Y:S02]  /*57c70*/  IMAD.MOV.U32 R51, RZ, RZ, R49 ;  /* 0x000000ffff337224 */ /* 0x000fe400078e0031 */
[----:B------:R-:W-:Y:S02]  /*57c80*/  IMAD.MOV.U32 R48, RZ, RZ, R53 ;  /* 0x000000ffff307224 */ /* 0x000fe400078e0035 */
[----:B------:R-:W-:Y:S02]  /*57c90*/  IMAD.MOV.U32 R49, RZ, RZ, R52 ;  /* 0x000000ffff317224 */ /* 0x000fe400078e0034 */
.L_x_65911:
[----:B------:R-:W-:Y:S05]  /*57ca0*/  BSYNC B1 ;  /* 0x0000000000017941 */ /* 0x000fea0003800000 */
.L_x_65909:
        /* <DEDUP_REMOVED lines=9> */
.L_x_65913:
[----:B------:R-:W-:Y:S02]  /*57d40*/  IMAD.MOV.U32 R52, RZ, RZ, R50 ;  /* 0x000000ffff347224 */ /* 0x000fe400078e0032 */
[----:B------:R-:W-:Y:S02]  /*57d50*/  IMAD.MOV.U32 R53, RZ, RZ, R51 ;  /* 0x000000ffff357224 */ /* 0x000fe400078e0033 */
[----:B------:R-:W-:Y:S02]  /*57d60*/  IMAD.MOV.U32 R50, RZ, RZ, R55 ;  /* 0x000000ffff327224 */ /* 0x000fe400078e0037 */
[----:B------:R-:W-:Y:S02]  /*57d70*/  IMAD.MOV.U32 R51, RZ, RZ, R54 ;  /* 0x000000ffff337224 */ /* 0x000fe400078e0036 */
.L_x_65914:
[----:B------:R-:W-:Y:S05]  /*57d80*/  BSYNC B1 ;  /* 0x0000000000017941 */ /* 0x000fea0003800000 */
.L_x_65912:
        /* <DEDUP_REMOVED lines=9> */
.L_x_65916:
[----:B------:R-:W-:Y:S02]  /*57e20*/  IMAD.MOV.U32 R54, RZ, RZ, R52 ;  /* 0x000000ffff367224 */ /* 0x000fe400078e0034 */
[----:B------:R-:W-:Y:S02]  /*57e30*/  IMAD.MOV.U32 R55, RZ, RZ, R53 ;  /* 0x000000ffff377224 */ /* 0x000fe400078e0035 */
[----:B------:R-:W-:Y:S02]  /*57e40*/  IMAD.MOV.U32 R52, RZ, RZ, R69 ;  /* 0x000000ffff347224 */ /* 0x000fe400078e0045 */
[----:B------:R-:W-:Y:S02]  /*57e50*/  IMAD.MOV.U32 R53, RZ, RZ, R56 ;  /* 0x000000ffff357224 */ /* 0x000fe400078e0038 */
.L_x_65917:
[----:B------:R-:W-:Y:S05]  /*57e60*/  BSYNC B1 ;  /* 0x0000000000017941 */ /* 0x000fea0003800000 */
.L_x_65915:
        /* <DEDUP_REMOVED lines=9> */
.L_x_65919:
[----:B------:R-:W-:Y:S02]  /*57f00*/  IMAD.MOV.U32 R56, RZ, RZ, R54 ;  /* 0x000000ffff387224 */ /* 0x000fe400078e0036 */
[----:B------:R-:W-:Y:S02]  /*57f10*/  IMAD.MOV.U32 R58, RZ, RZ, R55 ;  /* 0x000000ffff3a7224 */ /* 0x000fe400078e0037 */
[----:B------:R-:W-:Y:S02]  /*57f20*/  IMAD.MOV.U32 R54, RZ, RZ, R63 ;  /* 0x000000ffff367224 */ /* 0x000fe400078e003f */
[----:B------:R-:W-:Y:S02]  /*57f30*/  IMAD.MOV.U32 R55, RZ, RZ, R64 ;  /* 0x000000ffff377224 */ /* 0x000fe400078e0040 */
.L_x_65920:
[----:B------:R-:W-:Y:S05]  /*57f40*/  BSYNC B1 ;  /* 0x0000000000017941 */ /* 0x000fea0003800000 */
.L_x_65918:
        /* <DEDUP_REMOVED lines=9> */
.L_x_65922:
[----:B------:R-:W-:Y:S02]  /*57fe0*/  IMAD.MOV.U32 R64, RZ, RZ, R56 ;  /* 0x000000ffff407224 */ /* 0x000fe400078e0038 */
[----:B------:R-:W-:Y:S02]  /*57ff0*/  IMAD.MOV.U32 R63, RZ, RZ, R58 ;  /* 0x000000ffff3f7224 */ /* 0x000fe400078e003a */
[----:B------:R-:W-:Y:S02]  /*58000*/  IMAD.MOV.U32 R56, RZ, RZ, R65 ;  /* 0x000000ffff387224 */ /* 0x000fe400078e0041 */
[----:B------:R-:W-:Y:S02]  /*58010*/  IMAD.MOV.U32 R58, RZ, RZ, R67 ;  /* 0x000000ffff3a7224 */ /* 0x000fe400078e0043 */
.L_x_65923:
[----:B------:R-:W-:Y:S05]  /*58020*/  BSYNC B1 ;  /* 0x0000000000017941 */ /* 0x000fea0003800000 */
.L_x_65921:
        /* <DEDUP_REMOVED lines=9> */
.L_x_65925:
[----:B------:R-:W-:Y:S02]  /*580c0*/  IMAD.MOV.U32 R66, RZ, RZ, R64 ;  /* 0x000000ffff427224 */ /* 0x000fe400078e0040 */
[----:B------:R-:W-:Y:S02]  /*580d0*/  IMAD.MOV.U32 R65, RZ, RZ, R63 ;  /* 0x000000ffff417224 */ /* 0x000fe400078e003f */
[----:B------:R-:W-:Y:S02]  /*580e0*/  IMAD.MOV.U32 R64, RZ, RZ, R61 ;  /* 0x000000ffff407224 */ /* 0x000fe400078e003d */
[----:B------:R-:W-:Y:S02]  /*580f0*/  IMAD.MOV.U32 R63, RZ, RZ, R62 ;  /* 0x000000ffff3f7224 */ /* 0x000fe400078e003e */
.L_x_65926:
[----:B------:R-:W-:Y:S05]  /*58100*/  BSYNC B1 ;  /* 0x0000000000017941 */ /* 0x000fea0003800000 */
.L_x_65924:
        /* <DEDUP_REMOVED lines=9> */
.L_x_65928:
[----:B------:R-:W-:Y:S02]  /*581a0*/  IMAD.MOV.U32 R61, RZ, RZ, R66 ;  /* 0x000000ffff3d7224 */ /* 0x000fe400078e0042 */
[----:B------:R-:W-:Y:S02]  /*581b0*/  IMAD.MOV.U32 R62, RZ, RZ, R65 ;  /* 0x000000ffff3e7224 */ /* 0x000fe400078e0041 */
[----:B------:R-:W-:Y:S02]  /*581c0*/  IMAD.MOV.U32 R66, RZ, RZ, R59 ;  /* 0x000000ffff427224 */ /* 0x000fe400078e003b */
[----:B------:R-:W-:Y:S02]  /*581d0*/  IMAD.MOV.U32 R65, RZ, RZ, R60 ;  /* 0x000000ffff417224 */ /* 0x000fe400078e003c */
.L_x_65929:
[----:B------:R-:W-:Y:S05]  /*581e0*/  BSYNC B1 ;  /* 0x0000000000017941 */ /* 0x000fea0003800000 */
.L_x_65927:
        /* <DEDUP_REMOVED lines=9> */
.L_x_65931:
[----:B------:R-:W-:Y:S02]  /*58280*/  IMAD.MOV.U32 R67, RZ, RZ, R61 ;  /* 0x000000ffff437224 */ /* 0x000fe400078e003d */
[----:B------:R-:W-:Y:S02]  /*58290*/  IMAD.MOV.U32 R59, RZ, RZ, R62 ;  /* 0x000000ffff3b7224 */ /* 0x000fe400078e003e */
[----:B------:R-:W-:Y:S02]  /*582a0*/  IMAD.MOV.U32 R61, RZ, RZ, R16 ;  /* 0x000000ffff3d7224 */ /* 0x000fe400078e0010 */
[----:B------:R-:W-:Y:S02]  /*582b0*/  IMAD.MOV.U32 R62, RZ, RZ, R17 ;  /* 0x000000ffff3e7224 */ /* 0x000fe400078e0011 */
.L_x_65932:
[----:B------:R-:W-:Y:S05]  /*582c0*/  BSYNC B1 ;  /* 0x0000000000017941 */ /* 0x000fea0003800000 */
.L_x_65930:
        /* <DEDUP_REMOVED lines=9> */
.L_x_65934:
[----:B------:R-:W-:Y:S02]  /*58360*/  IMAD.MOV.U32 R17, RZ, RZ, R67 ;  /* 0x000000ffff117224 */ /* 0x000fe400078e0043 */
[----:B------:R-:W-:Y:S02]  /*58370*/  IMAD.MOV.U32 R16, RZ, RZ, R59 ;  /* 0x000000ffff107224 */ /* 0x000fe400078e003b */
[----:B------:R-:W-:Y:S02]  /*58380*/  IMAD.MOV.U32 R67, RZ, RZ, R12 ;  /* 0x000000ffff437224 */ /* 0x000fe400078e000c */
[----:B------:R-:W-:Y:S02]  /*58390*/  IMAD.MOV.U32 R59, RZ, RZ, R14 ;  /* 0x000000ffff3b7224 */ /* 0x000fe400078e000e */
.L_x_65935:
[----:B------:R-:W-:Y:S05]  /*583a0*/  BSYNC B1 ;  /* 0x0000000000017941 */ /* 0x000fea0003800000 */
.L_x_65933:
        /* <DEDUP_REMOVED lines=16> */
.L_x_65937:
[----:B------:R-:W-:Y:S02]  /*584b0*/  IMAD.MOV.U32 R14, RZ, RZ, R57 ;  /* 0x000000ffff0e7224 */ /* 0x000fe400078e0039 */
[----:B------:R-:W-:Y:S01]  /*584c0*/  IMAD.MOV.U32 R12, RZ, RZ, R15 ;  /* 0x000000ffff0c7224 */ /* 0x000fe200078e000f */
[----:B------:R-:W-:Y:S01]  /*584d0*/  MOV R15, R20 ;  /* 0x00000014000f7202 */ /* 0x000fe20000000f00 */
[----:B------:R-:W-:Y:S02]  /*584e0*/  IMAD.MOV.U32 R57, RZ, RZ, R18 ;  /* 0x000000ffff397224 */ /* 0x000fe400078e0012 */
.L_x_65938:
[----:B------:R-:W-:Y:S05]  /*584f0*/  BSYNC B1 ;  /* 0x0000000000017941 */ /* 0x000fea0003800000 */
.L_x_65936:
        /* <DEDUP_REMOVED lines=9> */
.L_x_65940:
[----:B------:R-:W-:Y:S02]  /*58590*/  IMAD.MOV.U32 R69, RZ, RZ, R14 ;  /* 0x000000ffff457224 */ /* 0x000fe400078e000e */
[----:B------:R-:W-:Y:S01]  /*585a0*/  IMAD.MOV.U32 R18, RZ, RZ, R12 ;  /* 0x000000ffff127224 */ /* 0x000fe200078e000c */
[----:B------:R-:W-:Y:S01]  /*585b0*/  MOV R12, R21 ;  /* 0x00000015000c7202 */ /* 0x000fe20000000f00 */
[----:B------:R-:W-:Y:S02]  /*585c0*/  IMAD.MOV.U32 R14, RZ, RZ, R19 ;  /* 0x000000ffff0e7224 */ /* 0x000fe400078e0013 */
.L_x_65941:
[----:B------:R-:W-:Y:S05]  /*585d0*/  BSYNC B1 ;  /* 0x0000000000017941 */ /* 0x000fea0003800000 */
.L_x_65939:
        /* <DEDUP_REMOVED lines=9> */
.L_x_65943:
[----:B------:R-:W-:Y:S02]  /*58670*/  IMAD.MOV.U32 R19, RZ, RZ, R69 ;  /* 0x000000ffff137224 */ /* 0x000fe400078e0045 */
[----:B------:R-:W-:Y:S01]  /*58680*/  IMAD.MOV.U32 R20, RZ, RZ, R18 ;  /* 0x000000ffff147224 */ /* 0x000fe200078e0012 */
[----:B------:R-:W-:Y:S01]  /*58690*/  MOV R18, R23 ;  /* 0x0000001700127202 */ /* 0x000fe20000000f00 */
[----:B------:R-:W-:Y:S02]  /*586a0*/  IMAD.MOV.U32 R69, RZ, RZ, R22 ;  /* 0x000000ffff457224 */ /* 0x000fe400078e0016 */
.L_x_65944:
[----:B------:R-:W-:Y:S05]  /*586b0*/  BSYNC B1 ;  /* 0x0000000000017941 */ /* 0x000fea0003800000 */
.L_x_65942:
        /* <DEDUP_REMOVED lines=9> */
.L_x_65946:
[----:B------:R-:W-:Y:S02]  /*58750*/  IMAD.MOV.U32 R21, RZ, RZ, R19 ;  /* 0x000000ffff157224 */ /* 0x000fe400078e0013 */
[----:B------:R-:W-:Y:S01]  /*58760*/  IMAD.MOV.U32 R22, RZ, RZ, R20 ;  /* 0x000000ffff167224 */ /* 0x000fe200078e0014 */
[----:B------:R-:W-:Y:S01]  /*58770*/  MOV R20, R41 ;  /* 0x0000002900147202 */ /* 0x000fe20000000f00 */
[----:B------:R-:W-:Y:S02]  /*58780*/  IMAD.MOV.U32 R19, RZ, RZ, R40 ;  /* 0x000000ffff137224 */ /* 0x000fe400078e0028 */
.L_x_65947:
[----:B------:R-:W-:Y:S05]  /*58790*/  BSYNC B1 ;  /* 0x0000000000017941 */ /* 0x000fea0003800000 */
.L_x_65945:
        /* <DEDUP_REMOVED lines=9> */
.L_x_65949:
[----:B------:R-:W-:Y:S02]  /*58830*/  IMAD.MOV.U32 R23, RZ, RZ, R21 ;  /* 0x000000ffff177224 */ /* 0x000fe400078e0015 */
[----:B------:R-:W-:Y:S01]  /*58840*/  IMAD.MOV.U32 R40, RZ, RZ, R22 ;  /* 0x000000ffff287224 */ /* 0x000fe200078e0016 */
[----:B------:R-:W-:Y:S01]  /*58850*/  MOV R22, R45 ;  /* 0x0000002d00167202 */ /* 0x000fe20000000f00 */
[----:B------:R-:W-:Y:S02]  /*58860*/  IMAD.MOV.U32 R21, RZ, RZ, R44 ;  /* 0x000000ffff157224 */ /* 0x000fe400078e002c */
.L_x_65950:
[----:B------:R-:W-:Y:S05]  /*58870*/  BSYNC B1 ;  /* 0x0000000000017941 */ /* 0x000fea0003800000 */
.L_x_65948:
        /* <DEDUP_REMOVED lines=9> */
.L_x_65952:
[----:B------:R-:W-:Y:S02]  /*58910*/  IMAD.MOV.U32 R41, RZ, RZ, R23 ;  /* 0x000000ffff297224 */ /* 0x000fe400078e0017 */
[----:B------:R-:W-:Y:S01]  /*58920*/  IMAD.MOV.U32 R42, RZ, RZ, R40 ;  /* 0x000000ffff2a7224 */ /* 0x000fe200078e0028 */
[----:B------:R-:W-:Y:S01]  /*58930*/  MOV R40, R49 ;  /* 0x0000003100287202 */ /* 0x000fe20000000f00 */
[----:B------:R-:W-:Y:S02]  /*58940*/  IMAD.MOV.U32 R23, RZ, RZ, R48 ;  /* 0x000000ffff177224 */ /* 0x000fe400078e0030 */
.L_x_65953:
[----:B------:R-:W-:Y:S05]  /*58950*/  BSYNC B1 ;  /* 0x0000000000017941 */ /* 0x000fea0003800000 */
.L_x_65951:
        /* <DEDUP_REMOVED lines=9> */
.L_x_65955:
[----:B------:R-:W-:Y:S02]  /*589f0*/  IMAD.MOV.U32 R45, RZ, RZ, R41 ;  /* 0x000000ffff2d7224 */ /* 0x000fe400078e0029 */
[----:B------:R-:W-:Y:S01]  /*58a00*/  IMAD.MOV.U32 R44, RZ, RZ, R42 ;  /* 0x000000ffff2c7224 */ /* 0x000fe200078e002a */
[----:B------:R-:W-:Y:S01]  /*58a10*/  MOV R42, R51 ;  /* 0x00000033002a7202 */ /* 0x000fe20000000f00 */
[----:B------:R-:W-:Y:S02]  /*58a20*/  IMAD.MOV.U32 R41, RZ, RZ, R50 ;  /* 0x000000ffff297224 */ /* 0x000fe400078e0032 */
.L_x_65956:
[----:B------:R-:W-:Y:S05]  /*58a30*/  BSYNC B1 ;  /* 0x0000000000017941 */ /* 0x000fea0003800000 */
.L_x_65954:
        /* <DEDUP_REMOVED lines=9> */
.L_x_65958:
[----:B------:R-:W-:Y:S02]  /*58ad0*/  IMAD.MOV.U32 R49, RZ, RZ, R45 ;  /* 0x000000ffff317224 */ /* 0x000fe400078e002d */
[----:B------:R-:W-:Y:S01]  /*58ae0*/  IMAD.MOV.U32 R46, RZ, RZ, R44 ;  /* 0x000000ffff2e7224 */ /* 0x000fe200078e002c */
[----:B------:R-:W-:Y:S01]  /*58af0*/  MOV R44, R53 ;  /* 0x00000035002c7202 */ /* 0x000fe20000000f00 */
[----:B------:R-:W-:Y:S02]  /*58b00*/  IMAD.MOV.U32 R45, RZ, RZ, R52 ;  /* 0x000000ffff2d7224 */ /* 0x000fe400078e0034 */
.L_x_65959:
[----:B------:R-:W-:Y:S05]  /*58b10*/  BSYNC B1 ;  /* 0x0000000000017941 */ /* 0x000fea0003800000 */
.L_x_65957:
        /* <DEDUP_REMOVED lines=9> */
.L_x_65961:
[----:B------:R-:W-:Y:S02]  /*58bb0*/  IMAD.MOV.U32 R53, RZ, RZ, R49 ;  /* 0x000000ffff357224 */ /* 0x000fe400078e0031 */
[----:B------:R-:W-:Y:S01]  /*58bc0*/  IMAD.MOV.U32 R51, RZ, RZ, R46 ;  /* 0x000000ffff337224 */ /* 0x000fe200078e002e */
[----:B------:R-:W-:Y:S01]  /*58bd0*/  MOV R46, R55 ;  /* 0x00000037002e7202 */ /* 0x000fe20000000f00 */
[----:B------:R-:W-:Y:S02]  /*58be0*/  IMAD.MOV.U32 R49, RZ, RZ, R54 ;  /* 0x000000ffff317224 */ /* 0x000fe400078e0036 */
.L_x_65962:
[----:B------:R-:W-:Y:S05]  /*58bf0*/  BSYNC B1 ;  /* 0x0000000000017941 */ /* 0x000fea0003800000 */
.L_x_65960:
        /* <DEDUP_REMOVED lines=9> */
.L_x_65964:
[----:B------:R-:W-:Y:S02]  /*58c90*/  IMAD.MOV.U32 R55, RZ, RZ, R53 ;  /* 0x000000ffff377224 */ /* 0x000fe400078e0035 */
[----:B------:R-:W-:Y:S01]  /*58ca0*/  IMAD.MOV.U32 R48, RZ, RZ, R51 ;  /* 0x000000ffff307224 */ /* 0x000fe200078e0033 */
[----:B------:R-:W-:Y:S01]  /*58cb0*/  MOV R51, R58 ;  /* 0x0000003a00337202 */ /* 0x000fe20000000f00 */
[----:B------:R-:W-:Y:S02]  /*58cc0*/  IMAD.MOV.U32 R53, RZ, RZ, R56 ;  /* 0x000000ffff357224 */ /* 0x000fe400078e0038 */
.L_x_65965:
[----:B------:R-:W-:Y:S05]  /*58cd0*/  BSYNC B1 ;  /* 0x0000000000017941 */ /* 0x000fea0003800000 */
.L_x_65963:
        /* <DEDUP_REMOVED lines=9> */
.L_x_65967:
[----:B------:R-:W-:Y:S02]  /*58d70*/  IMAD.MOV.U32 R71, RZ, RZ, R55 ;  /* 0x000000ffff477224 */ /* 0x000fe400078e0037 */
[----:B------:R-:W-:Y:S01]  /*58d80*/  IMAD.MOV.U32 R50, RZ, RZ, R48 ;  /* 0x000000ffff327224 */ /* 0x000fe200078e0030 */
[----:B------:R-:W-:Y:S01]  /*58d90*/  MOV R48, R63 ;  /* 0x0000003f00307202 */ /* 0x000fe20000000f00 */
[----:B------:R-:W-:Y:S02]  /*58da0*/  IMAD.MOV.U32 R55, RZ, RZ, R64 ;  /* 0x000000ffff377224 */ /* 0x000fe400078e0040 */
.L_x_65968:
[----:B------:R-:W-:Y:S05]  /*58db0*/  BSYNC B1 ;  /* 0x0000000000017941 */ /* 0x000fea0003800000 */
.L_x_65966:
        /* <DEDUP_REMOVED lines=9> */
.L_x_65970:
[----:B------:R-:W-:Y:S02]  /*58e50*/  IMAD.MOV.U32 R52, RZ, RZ, R71 ;  /* 0x000000ffff347224 */ /* 0x000fe400078e0047 */
[----:B------:R-:W-:Y:S01]  /*58e60*/  IMAD.MOV.U32 R63, RZ, RZ, R50 ;  /* 0x000000ffff3f7224 */ /* 0x000fe200078e0032 */
[----:B------:R-:W-:Y:S01]  /*58e70*/  MOV R50, R65 ;  /* 0x0000004100327202 */ /* 0x000fe20000000f00 */
[----:B------:R-:W-:Y:S02]  /*58e80*/  IMAD.MOV.U32 R71, RZ, RZ, R66 ;  /* 0x000000ffff477224 */ /* 0x000fe400078e0042 */
.L_x_65971:
[----:B------:R-:W-:Y:S05]  /*58e90*/  BSYNC B1 ;  /* 0x0000000000017941 */ /* 0x000fea0003800000 */
.L_x_65969:
        /* <DEDUP_REMOVED lines=9> */
.L_x_65973:
[----:B------:R-:W-:Y:S02]  /*58f30*/  IMAD.MOV.U32 R56, RZ, RZ, R52 ;  /* 0x000000ffff387224 */ /* 0x000fe400078e0034 */
[----:B------:R-:W-:Y:S01]  /*58f40*/  IMAD.MOV.U32 R54, RZ, RZ, R63 ;  /* 0x000000ffff367224 */ /* 0x000fe200078e003f */
[----:B------:R-:W-:Y:S01]  /*58f50*/  MOV R63, R62 ;  /* 0x0000003e003f7202 */ /* 0x000fe20000000f00 */
[----:B------:R-:W-:Y:S02]  /*58f60*/  IMAD.MOV.U32 R52, RZ, RZ, R61 ;  /* 0x000000ffff347224 */ /* 0x000fe400078e003d */
.L_x_65974:
[----:B------:R-:W-:Y:S05]  /*58f70*/  BSYNC B1 ;  /* 0x0000000000017941 */ /* 0x000fea0003800000 */
.L_x_65972:
        /* <DEDUP_REMOVED lines=9> */
.L_x_65976:
[----:B------:R-:W-:Y:S02]  /*59010*/  IMAD.MOV.U32 R58, RZ, RZ, R56 ;  /* 0x000000ffff3a7224 */ /* 0x000fe400078e0038 */
[----:B------:R-:W-:Y:S01]  /*59020*/  IMAD.MOV.U32 R61, RZ, RZ, R54 ;  /* 0x000000ffff3d7224 */ /* 0x000fe200078e0036 */
[----:B------:R-:W-:Y:S01]  /*59030*/  MOV R54, R59 ;  /* 0x0000003b00367202 */ /* 0x000fe20000000f00 */
[----:B------:R-:W-:Y:S02]  /*59040*/  IMAD.MOV.U32 R56, RZ, RZ, R67 ;  /* 0x000000ffff387224 */ /* 0x000fe400078e0043 */
.L_x_65977:
[----:B------:R-:W-:Y:S05]  /*59050*/  BSYNC B1 ;  /* 0x0000000000017941 */ /* 0x000fea0003800000 */
.L_x_65975:
        /* <DEDUP_REMOVED lines=9> */
.L_x_65979:
[----:B------:R-:W-:Y:S02]  /*590f0*/  IMAD.MOV.U32 R60, RZ, RZ, R58 ;  /* 0x000000ffff3c7224 */ /* 0x000fe400078e003a */
[----:B------:R-:W-:Y:S01]  /*59100*/  IMAD.MOV.U32 R59, RZ, RZ, R61 ;  /* 0x000000ffff3b7224 */ /* 0x000fe200078e003d */
[----:B------:R-:W-:Y:S01]  /*59110*/  MOV R61, R16 ;  /* 0x00000010003d7202 */ /* 0x000fe20000000f00 */
[----:B------:R-:W-:Y:S02]  /*59120*/  IMAD.MOV.U32 R58, RZ, RZ, R17 ;  /* 0x000000ffff3a7224 */ /* 0x000fe400078e0011 */
.L_x_65980:
[----:B------:R-:W-:Y:S05]  /*59130*/  BSYNC B1 ;  /* 0x0000000000017941 */ /* 0x000fea0003800000 */
.L_x_65978:
        /* <DEDUP_REMOVED lines=16> */
.L_x_65982:
[----:B------:R-:W-:Y:S01]  /*59240*/  IMAD.MOV.U32 R62, RZ, RZ, R57 ;  /* 0x000000ffff3e7224 */ /* 0x000fe200078e0039 */
[----:B------:R-:W-:Y:S01]  /*59250*/  MOV R16, R15 ;  /* 0x0000000f00107202 */ /* 0x000fe20000000f00 */
[----:B------:R-:W-:Y:S02]  /*59260*/  IMAD.MOV.U32 R57, RZ, RZ, R14 ;  /* 0x000000ffff397224 */ /* 0x000fe400078e000e */
[----:B------:R-:W-:Y:S02]  /*59270*/  IMAD.MOV.U32 R15, RZ, RZ, R12 ;  /* 0x000000ffff0f7224 */ /* 0x000fe400078e000c */
.L_x_65983:
[----:B------:R-:W-:Y:S05]  /*59280*/  BSYNC B1 ;  /* 0x0000000000017941 */ /* 0x000fea0003800000 */
.L_x_65981:
        /* <DEDUP_REMOVED lines=9> */
.L_x_65985:
[----:B------:R-:W-:Y:S01]  /*59320*/  IMAD.MOV.U32 R12, RZ, RZ, R62 ;  /* 0x000000ffff0c7224 */ /* 0x000fe200078e003e */
[----:B------:R-:W-:Y:S01]  /*59330*/  MOV R17, R16 ;  /* 0x0000001000117202 */ /* 0x000fe20000000f00 */
[----:B------:R-:W-:Y:S02]  /*59340*/  IMAD.MOV.U32 R62, RZ, RZ, R69 ;  /* 0x000000ffff3e7224 */ /* 0x000fe400078e0045 */
[----:B------:R-:W-:Y:S02]  /*59350*/  IMAD.MOV.U32 R16, RZ, RZ, R18 ;  /* 0x000000ffff107224 */ /* 0x000fe400078e0012 */
.L_x_65986:
[----:B------:R-:W-:Y:S05]  /*59360*/  BSYNC B1 ;  /* 0x0000000000017941 */ /* 0x000fea0003800000 */
.L_x_65984:
        /* <DEDUP_REMOVED lines=9> */
.L_x_65988:
[----:B------:R-:W-:Y:S01]  /*59400*/  IMAD.MOV.U32 R14, RZ, RZ, R12 ;  /* 0x000000ffff0e7224 */ /* 0x000fe200078e000c */
[----:B------:R-:W-:Y:S01]  /*59410*/  MOV R43, R17 ;  /* 0x00000011002b7202 */ /* 0x000fe20000000f00 */
[----:B------:R-:W-:Y:S02]  /*59420*/  IMAD.MOV.U32 R12, RZ, RZ, R19 ;  /* 0x000000ffff0c7224 */ /* 0x000fe400078e0013 */
[----:B------:R-:W-:Y:S02]  /*59430*/  IMAD.MOV.U32 R17, RZ, RZ, R20 ;  /* 0x000000ffff117224 */ /* 0x000fe400078e0014 */
.L_x_65989:
[----:B------:R-:W-:Y:S05]  /*59440*/  BSYNC B1 ;  /* 0x0000000000017941 */ /* 0x000fea0003800000 */
.L_x_65987:
        /* <DEDUP_REMOVED lines=9> */
.L_x_65991:
[----:B------:R-:W-:Y:S01]  /*594e0*/  IMAD.MOV.U32 R18, RZ, RZ, R14 ;  /* 0x000000ffff127224 */ /* 0x000fe200078e000e */
[----:B------:R-:W-:Y:S01]  /*594f0*/  MOV R19, R43 ;  /* 0x0000002b00137202 */ /* 0x000fe20000000f00 */
[----:B------:R-:W-:Y:S02]  /*59500*/  IMAD.MOV.U32 R14, RZ, RZ, R21 ;  /* 0x000000ffff0e7224 */ /* 0x000fe400078e0015 */
[----:B------:R-:W-:Y:S02]  /*59510*/  IMAD.MOV.U32 R43, RZ, RZ, R22 ;  /* 0x000000ffff2b7224 */ /* 0x000fe400078e0016 */
.L_x_65992:
[----:B------:R-:W-:Y:S05]  /*59520*/  BSYNC B1 ;  /* 0x0000000000017941 */ /* 0x000fea0003800000 */
.L_x_65990:
        /* <DEDUP_REMOVED lines=9> */
.L_x_65994:
[----:B------:R-:W-:Y:S01]  /*595c0*/  IMAD.MOV.U32 R20, RZ, RZ, R18 ;  /* 0x000000ffff147224 */ /* 0x000fe200078e0012 */
[----:B------:R-:W-:Y:S01]  /*595d0*/  MOV R21, R19 ;  /* 0x0000001300157202 */ /* 0x000fe20000000f00 */
[----:B------:R-:W-:Y:S02]  /*595e0*/  IMAD.MOV.U32 R18, RZ, RZ, R23 ;  /* 0x000000ffff127224 */ /* 0x000fe400078e0017 */
[----:B------:R-:W-:Y:S02]  /*595f0*/  IMAD.MOV.U32 R19, RZ, RZ, R40 ;  /* 0x000000ffff137224 */ /* 0x000fe400078e0028 */
.L_x_65995:
[----:B------:R-:W-:Y:S05]  /*59600*/  BSYNC B1 ;  /* 0x0000000000017941 */ /* 0x000fea0003800000 */
.L_x_65993:
        /* <DEDUP_REMOVED lines=9> */
.L_x_65997:
[----:B------:R-:W-:Y:S01]  /*596a0*/  IMAD.MOV.U32 R22, RZ, RZ, R20 ;  /* 0x000000ffff167224 */ /* 0x000fe200078e0014 */
[----:B------:R-:W-:Y:S01]  /*596b0*/  MOV R23, R21 ;  /* 0x0000001500177202 */ /* 0x000fe20000000f00 */
[----:B------:R-:W-:Y:S02]  /*596c0*/  IMAD.MOV.U32 R20, RZ, RZ, R41 ;  /* 0x000000ffff147224 */ /* 0x000fe400078e0029 */
[----:B------:R-:W-:Y:S02]  /*596d0*/  IMAD.MOV.U32 R21, RZ, RZ, R42 ;  /* 0x000000ffff157224 */ /* 0x000fe400078e002a */
.L_x_65998:
[----:B------:R-:W-:Y:S05]  /*596e0*/  BSYNC B1 ;  /* 0x0000000000017941 */ /* 0x000fea0003800000 */
.L_x_65996:
        /* <DEDUP_REMOVED lines=9> */
.L_x_66000:
[----:B------:R-:W-:Y:S01]  /*59780*/  IMAD.MOV.U32 R40, RZ, RZ, R22 ;  /* 0x000000ffff287224 */ /* 0x000fe200078e0016 */
[----:B------:R-:W-:Y:S01]  /*59790*/  MOV R41, R23 ;  /* 0x0000001700297202 */ /* 0x000fe20000000f00 */
[----:B------:R-:W-:Y:S02]  /*597a0*/  IMAD.MOV.U32 R22, RZ, RZ, R45 ;  /* 0x000000ffff167224 */ /* 0x000fe400078e002d */
[----:B------:R-:W-:Y:S02]  /*597b0*/  IMAD.MOV.U32 R23, RZ, RZ, R44 ;  /* 0x000000ffff177224 */ /* 0x000fe400078e002c */
.L_x_66001:
[----:B------:R-:W-:Y:S05]  /*597c0*/  BSYNC B1 ;  /* 0x0000000000017941 */ /* 0x000fea0003800000 */
.L_x_65999:
        /* <DEDUP_REMOVED lines=9> */
.L_x_66003:
[----:B------:R-:W-:Y:S01]  /*59860*/  IMAD.MOV.U32 R44, RZ, RZ, R40 ;  /* 0x000000ffff2c7224 */ /* 0x000fe200078e0028 */
[----:B------:R-:W-:Y:S01]  /*59870*/  MOV R42, R41 ;  /* 0x00000029002a7202 */ /* 0x000fe20000000f00 */
[----:B------:R-:W-:Y:S02]  /*59880*/  IMAD.MOV.U32 R40, RZ, RZ, R49 ;  /* 0x000000ffff287224 */ /* 0x000fe400078e0031 */
[----:B------:R-:W-:Y:S02]  /*59890*/  IMAD.MOV.U32 R41, RZ, RZ, R46 ;  /* 0x000000ffff297224 */ /* 0x000fe400078e002e */
.L_x_66004:
[----:B------:R-:W-:Y:S05]  /*598a0*/  BSYNC B1 ;  /* 0x0000000000017941 */ /* 0x000fea0003800000 */
.L_x_66002:
        /* <DEDUP_REMOVED lines=9> */
.L_x_66006:
[----:B------:R-:W-:Y:S01]  /*59940*/  IMAD.MOV.U32 R46, RZ, RZ, R44 ;  /* 0x000000ffff2e7224 */ /* 0x000fe200078e002c */
[----:B------:R-:W-:Y:S01]  /*59950*/  MOV R45, R42 ;  /* 0x0000002a002d7202 */ /* 0x000fe20000000f00 */
[----:B------:R-:W-:Y:S02]  /*59960*/  IMAD.MOV.U32 R44, RZ, RZ, R53 ;  /* 0x000000ffff2c7224 */ /* 0x000fe400078e0035 */
[----:B------:R-:W-:Y:S02]  /*59970*/  IMAD.MOV.U32 R42, RZ, RZ, R51 ;  /* 0x000000ffff2a7224 */ /* 0x000fe400078e0033 */
.L_x_66007:
[----:B------:R-:W-:Y:S05]  /*59980*/  BSYNC B1 ;  /* 0x0000000000017941 */ /* 0x000fea0003800000 */
.L_x_66005:
        /* <DEDUP_REMOVED lines=9> */
.L_x_66009:
[----:B------:R-:W-:Y:S01]  /*59a20*/  IMAD.MOV.U32 R64, RZ, RZ, R46 ;  /* 0x000000ffff407224 */ /* 0x000fe200078e002e */
[----:B------:R-:W-:Y:S01]  /*59a30*/  MOV R47, R45 ;  /* 0x0000002d002f7202 */ /* 0x000fe20000000f00 */
[----:B------:R-:W-:Y:S02]  /*59a40*/  IMAD.MOV.U32 R46, RZ, RZ, R55 ;  /* 0x000000ffff2e7224 */ /* 0x000fe400078e0037 */
[----:B------:R-:W-:Y:S02]  /*59a50*/  IMAD.MOV.U32 R45, RZ, RZ, R48 ;  /* 0x000000ffff2d7224 */ /* 0x000fe400078e0030 */
.L_x_66010:
[----:B------:R-:W-:Y:S05]  /*59a60*/  BSYNC B1 ;  /* 0x0000000000017941 */ /* 0x000fea0003800000 */
.L_x_66008:
        /* <DEDUP_REMOVED lines=9> */
.L_x_66012:
[----:B------:R-:W-:Y:S01]  /*59b00*/  IMAD.MOV.U32 R49, RZ, RZ, R64 ;  /* 0x000000ffff317224 */ /* 0x000fe200078e0040 */
[----:B------:R-:W-:Y:S01]  /*59b10*/  MOV R48, R47 ;  /* 0x0000002f00307202 */ /* 0x000fe20000000f00 */
[----:B------:R-:W-:Y:S02]  /*59b20*/  IMAD.MOV.U32 R64, RZ, RZ, R71 ;  /* 0x000000ffff407224 */ /* 0x000fe400078e0047 */
[----:B------:R-:W-:Y:S02]  /*59b30*/  IMAD.MOV.U32 R47, RZ, RZ, R50 ;  /* 0x000000ffff2f7224 */ /* 0x000fe400078e0032 */
.L_x_66013:
[----:B------:R-:W-:Y:S05]  /*59b40*/  BSYNC B1 ;  /* 0x0000000000017941 */ /* 0x000fea0003800000 */
.L_x_66011:
        /* <DEDUP_REMOVED lines=9> */
.L_x_66015:
[----:B------:R-:W-:Y:S01]  /*59be0*/  IMAD.MOV.U32 R53, RZ, RZ, R49 ;  /* 0x000000ffff357224 */ /* 0x000fe200078e0031 */
[----:B------:R-:W-:Y:S01]  /*59bf0*/  MOV R51, R48 ;  /* 0x0000003000337202 */ /* 0x000fe20000000f00 */
[----:B------:R-:W-:Y:S02]  /*59c00*/  IMAD.MOV.U32 R49, RZ, RZ, R52 ;  /* 0x000000ffff317224 */ /* 0x000fe400078e0034 */
[----:B------:R-:W-:Y:S02]  /*59c10*/  IMAD.MOV.U32 R48, RZ, RZ, R63 ;  /* 0x000000ffff307224 */ /* 0x000fe400078e003f */
.L_x_66016:
[----:B------:R-:W-:Y:S05]  /*59c20*/  BSYNC B1 ;  /* 0x0000000000017941 */ /* 0x000fea0003800000 */
.L_x_66014:
        /* <DEDUP_REMOVED lines=9> */
.L_x_66018:
[----:B------:R-:W-:Y:S01]  /*59cc0*/  IMAD.MOV.U32 R55, RZ, RZ, R53 ;  /* 0x000000ffff377224 */ /* 0x000fe200078e0035 */
[----:B------:R-:W-:Y:S01]  /*59cd0*/  MOV R50, R51 ;  /* 0x0000003300327202 */ /* 0x000fe20000000f00 */
[----:B------:R-:W-:Y:S02]  /*59ce0*/  IMAD.MOV.U32 R53, RZ, RZ, R56 ;  /* 0x000000ffff357224 */ /* 0x000fe400078e0038 */
[----:B------:R-:W-:Y:S02]  /*59cf0*/  IMAD.MOV.U32 R51, RZ, RZ, R54 ;  /* 0x000000ffff337224 */ /* 0x000fe400078e0036 */
.L_x_66019:
[----:B------:R-:W-:Y:S05]  /*59d00*/  BSYNC B1 ;  /* 0x0000000000017941 */ /* 0x000fea0003800000 */
.L_x_66017:
        /* <DEDUP_REMOVED lines=9> */
.L_x_66021:
[----:B------:R-:W-:Y:S01]  /*59da0*/  IMAD.MOV.U32 R63, RZ, RZ, R55 ;  /* 0x000000ffff3f7224 */ /* 0x000fe200078e0037 */
[----:B------:R-:W-:Y:S01]  /*59db0*/  MOV R52, R50 ;  /* 0x0000003200347202 */ /* 0x000fe20000000f00 */
[----:B------:R-:W-:Y:S02]  /*59dc0*/  IMAD.MOV.U32 R55, RZ, RZ, R58 ;  /* 0x000000ffff377224 */ /* 0x000fe400078e003a */
[----:B------:R-:W-:Y:S02]  /*59dd0*/  IMAD.MOV.U32 R50, RZ, RZ, R61 ;  /* 0x000000ffff327224 */ /* 0x000fe400078e003d */
.L_x_66022:
[----:B------:R-:W-:Y:S05]  /*59de0*/  BSYNC B1 ;  /* 0x0000000000017941 */ /* 0x000fea0003800000 */
.L_x_66020:
        /* <DEDUP_REMOVED lines=9> */
.L_x_66024:
[----:B------:R-:W-:Y:S01]  /*59e80*/  IMAD.MOV.U32 R56, RZ, RZ, R63 ;  /* 0x000000ffff387224 */ /* 0x000fe200078e003f */
[----:B------:R-:W-:Y:S01]  /*59e90*/  MOV R54, R52 ;  /* 0x0000003400367202 */ /* 0x000fe20000000f00 */
[----:B------:R-:W-:Y:S02]  /*59ea0*/  IMAD.MOV.U32 R63, RZ, RZ, R60 ;  /* 0x000000ffff3f7224 */ /* 0x000fe400078e003c */
[----:B------:R-:W-:Y:S02]  /*59eb0*/  IMAD.MOV.U32 R52, RZ, RZ, R59 ;  /* 0x000000ffff347224 */ /* 0x000fe400078e003b */
.L_x_66025:
[----:B------:R-:W-:Y:S05]  /*59ec0*/  BSYNC B1 ;  /* 0x0000000000017941 */ /* 0x000fea0003800000 */
.L_x_66023:
        /* <DEDUP_REMOVED lines=16> */
.L_x_66027:
[----:B------:R-:W-:Y:S02]  /*59fd0*/  IMAD.MOV.U32 R28, RZ, RZ, R57 ;  /* 0x000000ffff1c7224 */ /* 0x000fe400078e0039 */
[----:B------:R-:W-:Y:S02]  /*59fe0*/  IMAD.MOV.U32 R4, RZ, RZ, R15 ;  /* 0x000000ffff047224 */ /* 0x000fe400078e000f */
[----:B------:R-:W-:Y:S02]  /*59ff0*/  IMAD.MOV.U32 R57, RZ, RZ, R62 ;  /* 0x000000ffff397224 */ /* 0x000fe400078e003e */
[----:B------:R-:W-:Y:S02]  /*5a000*/  IMAD.MOV.U32 R15, RZ, RZ, R16 ;  /* 0x000000ffff0f7224 */ /* 0x000fe400078e0010 */
.L_x_66028:
[----:B------:R-:W-:Y:S05]  /*5a010*/  BSYNC B1 ;  /* 0x0000000000017941 */ /* 0x000fea0003800000 */
.L_x_66026:
        /* <DEDUP_REMOVED lines=9> */
.L_x_66030:
[----:B------:R-:W-:Y:S02]  /*5a0b0*/  IMAD.MOV.U32 R59, RZ, RZ, R28 ;  /* 0x000000ffff3b7224 */ /* 0x000fe400078e001c */
[----:B------:R-:W-:Y:S02]  /*5a0c0*/  IMAD.MOV.U32 R16, RZ, RZ, R4 ;  /* 0x000000ffff107224 */ /* 0x000fe400078e0004 */
[----:B------:R-:W-:Y:S02]  /*5a0d0*/  IMAD.MOV.U32 R28, RZ, RZ, R12 ;  /* 0x000000ffff1c7224 */ /* 0x000fe400078e000c */
[----:B------:R-:W-:Y:S02]  /*5a0e0*/  IMAD.MOV.U32 R4, RZ, RZ, R17 ;  /* 0x000000ffff047224 */ /* 0x000fe400078e0011 */
.L_x_66031:
[----:B------:R-:W-:Y:S05]  /*5a0f0*/  BSYNC B1 ;  /* 0x0000000000017941 */ /* 0x000fea0003800000 */
.L_x_66029:
        /* <DEDUP_REMOVED lines=9> */
.L_x_66033:
[----:B------:R-:W-:Y:S02]  /*5a190*/  IMAD.MOV.U32 R17, RZ, RZ, R59 ;  /* 0x000000ffff117224 */ /* 0x000fe400078e003b */
[----:B------:R-:W-:Y:S02]  /*5a1a0*/  IMAD.MOV.U32 R12, RZ, RZ, R16 ;  /* 0x000000ffff0c7224 */ /* 0x000fe400078e0010 */
[----:B------:R-:W-:Y:S02]  /*5a1b0*/  IMAD.MOV.U32 R59, RZ, RZ, R14 ;  /* 0x000000ffff3b7224 */ /* 0x000fe400078e000e */
[----:B------:R-:W-:Y:S02]  /*5a1c0*/  IMAD.MOV.U32 R16, RZ, RZ, R43 ;  /* 0x000000ffff107224 */ /* 0x000fe400078e002b */
.L_x_66034:
[----:B------:R-:W-:Y:S05]  /*5a1d0*/  BSYNC B1 ;  /* 0x0000000000017941 */ /* 0x000fea0003800000 */
.L_x_66032:
        /* <DEDUP_REMOVED lines=9> */
.L_x_66036:
[----:B------:R-:W-:Y:S02]  /*5a270*/  IMAD.MOV.U32 R43, RZ, RZ, R17 ;  /* 0x000000ffff2b7224 */ /* 0x000fe400078e0011 */
[----:B------:R-:W-:Y:S02]  /*5a280*/  IMAD.MOV.U32 R14, RZ, RZ, R12 ;  /* 0x000000ffff0e7224 */ /* 0x000fe400078e000c */
[----:B------:R-:W-:Y:S02]  /*5a290*/  IMAD.MOV.U32 R17, RZ, RZ, R18 ;  /* 0x000000ffff117224 */ /* 0x000fe400078e0012 */
[----:B------:R-:W-:Y:S02]  /*5a2a0*/  IMAD.MOV.U32 R12, RZ, RZ, R19 ;  /* 0x000000ffff0c7224 */ /* 0x000fe400078e0013 */
.L_x_66037:
[----:B------:R-:W-:Y:S05]  /*5a2b0*/  BSYNC B1 ;  /* 0x0000000000017941 */ /* 0x000fea0003800000 */
.L_x_66035:
        /* <DEDUP_REMOVED lines=9> */
.L_x_66039:
[----:B------:R-:W-:Y:S02]  /*5a350*/  IMAD.MOV.U32 R19, RZ, RZ, R43 ;  /* 0x000000ffff137224 */ /* 0x000fe400078e002b */
[----:B------:R-:W-:Y:S02]  /*5a360*/  IMAD.MOV.U32 R18, RZ, RZ, R14 ;  /* 0x000000ffff127224 */ /* 0x000fe400078e000e */
[----:B------:R-:W-:Y:S02]  /*5a370*/  IMAD.MOV.U32 R43, RZ, RZ, R20 ;  /* 0x000000ffff2b7224 */ /* 0x000fe400078e0014 */
[----:B------:R-:W-:Y:S02]  /*5a380*/  IMAD.MOV.U32 R14, RZ, RZ, R21 ;  /* 0x000000ffff0e7224 */ /* 0x000fe400078e0015 */
.L_x_66040:
[----:B------:R-:W-:Y:S05]  /*5a390*/  BSYNC B1 ;  /* 0x0000000000017941 */ /* 0x000fea0003800000 */
.L_x_66038:
        /* <DEDUP_REMOVED lines=9> */
.L_x_66042:
[----:B------:R-:W-:Y:S02]  /*5a430*/  IMAD.MOV.U32 R21, RZ, RZ, R19 ;  /* 0x000000ffff157224 */ /* 0x000fe400078e0013 */
[----:B------:R-:W-:Y:S02]  /*5a440*/  IMAD.MOV.U32 R20, RZ, RZ, R18 ;  /* 0x000000ffff147224 */ /* 0x000fe400078e0012 */
[----:B------:R-:W-:Y:S02]  /*5a450*/  IMAD.MOV.U32 R19, RZ, RZ, R22 ;  /* 0x000000ffff137224 */ /* 0x000fe400078e0016 */
[----:B------:R-:W-:Y:S02]  /*5a460*/  IMAD.MOV.U32 R18, RZ, RZ, R23 ;  /* 0x000000ffff127224 */ /* 0x000fe400078e0017 */
.L_x_66043:
[----:B------:R-:W-:Y:S05]  /*5a470*/  BSYNC B1 ;  /* 0x0000000000017941 */ /* 0x000fea0003800000 */
.L_x_66041:
        /* <DEDUP_REMOVED lines=9> */
.L_x_66045:
[----:B------:R-:W-:Y:S02]  /*5a510*/  IMAD.MOV.U32 R61, RZ, RZ, R21 ;  /* 0x000000ffff3d7224 */ /* 0x000fe400078e0015 */
[----:B------:R-:W-:Y:S02]  /*5a520*/  IMAD.MOV.U32 R23, RZ, RZ, R20 ;  /* 0x000000ffff177224 */ /* 0x000fe400078e0014 */
[----:B------:R-:W-:Y:S02]  /*5a530*/  IMAD.MOV.U32 R21, RZ, RZ, R40 ;  /* 0x000000ffff157224 */ /* 0x000fe400078e0028 */
[----:B------:R-:W-:Y:S02]  /*5a540*/  IMAD.MOV.U32 R20, RZ, RZ, R41 ;  /* 0x000000ffff147224 */ /* 0x000fe400078e0029 */
.L_x_66046:
[----:B------:R-:W-:Y:S05]  /*5a550*/  BSYNC B1 ;  /* 0x0000000000017941 */ /* 0x000fea0003800000 */
.L_x_66044:
        /* <DEDUP_REMOVED lines=9> */
.L_x_66048:
[----:B------:R-:W-:Y:S02]  /*5a5f0*/  IMAD.MOV.U32 R41, RZ, RZ, R61 ;  /* 0x000000ffff297224 */ /* 0x000fe400078e003d */
[----:B------:R-:W-:Y:S02]  /*5a600*/  IMAD.MOV.U32 R22, RZ, RZ, R23 ;  /* 0x000000ffff167224 */ /* 0x000fe400078e0017 */
[----:B------:R-:W-:Y:S02]  /*5a610*/  IMAD.MOV.U32 R61, RZ, RZ, R44 ;  /* 0x000000ffff3d7224 */ /* 0x000fe400078e002c */
[----:B------:R-:W-:Y:S02]  /*5a620*/  IMAD.MOV.U32 R23, RZ, RZ, R42 ;  /* 0x000000ffff177224 */ /* 0x000fe400078e002a */
.L_x_66049:
[----:B------:R-:W-:Y:S05]  /*5a630*/  BSYNC B1 ;  /* 0x0000000000017941 */ /* 0x000fea0003800000 */
.L_x_66047:
        /* <DEDUP_REMOVED lines=9> */
.L_x_66051:
[----:B------:R-:W-:Y:S02]  /*5a6d0*/  IMAD.MOV.U32 R65, RZ, RZ, R41 ;  /* 0x000000ffff417224 */ /* 0x000fe400078e0029 */
[----:B------:R-:W-:Y:S02]  /*5a6e0*/  IMAD.MOV.U32 R40, RZ, RZ, R22 ;  /* 0x000000ffff287224 */ /* 0x000fe400078e0016 */
[----:B------:R-:W-:Y:S02]  /*5a6f0*/  IMAD.MOV.U32 R41, RZ, RZ, R46 ;  /* 0x000000ffff297224 */ /* 0x000fe400078e002e */
[----:B------:R-:W-:Y:S02]  /*5a700*/  IMAD.MOV.U32 R22, RZ, RZ, R45 ;  /* 0x000000ffff167224 */ /* 0x000fe400078e002d */
.L_x_66052:
[----:B------:R-:W-:Y:S05]  /*5a710*/  BSYNC B1 ;  /* 0x0000000000017941 */ /* 0x000fea0003800000 */
.L_x_66050:
        /* <DEDUP_REMOVED lines=9> */
.L_x_66054:
[----:B------:R-:W-:Y:S02]  /*5a7b0*/  IMAD.MOV.U32 R42, RZ, RZ, R65 ;  /* 0x000000ffff2a7224 */ /* 0x000fe400078e0041 */
[----:B------:R-:W-:Y:S02]  /*5a7c0*/  IMAD.MOV.U32 R45, RZ, RZ, R40 ;  /* 0x000000ffff2d7224 */ /* 0x000fe400078e0028 */
[----:B------:R-:W-:Y:S02]  /*5a7d0*/  IMAD.MOV.U32 R65, RZ, RZ, R64 ;  /* 0x000000ffff417224 */ /* 0x000fe400078e0040 */
[----:B------:R-:W-:Y:S02]  /*5a7e0*/  IMAD.MOV.U32 R40, RZ, RZ, R47 ;  /* 0x000000ffff287224 */ /* 0x000fe400078e002f */
.L_x_66055:
[----:B------:R-:W-:Y:S05]  /*5a7f0*/  BSYNC B1 ;  /* 0x0000000000017941 */ /* 0x000fea0003800000 */
.L_x_66053:
        /* <DEDUP_REMOVED lines=9> */
.L_x_66057:
[----:B------:R-:W-:Y:S02]  /*5a890*/  IMAD.MOV.U32 R46, RZ, RZ, R42 ;  /* 0x000000ffff2e7224 */ /* 0x000fe400078e002a */
[----:B------:R-:W-:Y:S02]  /*5a8a0*/  IMAD.MOV.U32 R44, RZ, RZ, R45 ;  /* 0x000000ffff2c7224 */ /* 0x000fe400078e002d */
[----:B------:R-:W-:Y:S02]  /*5a8b0*/  IMAD.MOV.U32 R42, RZ, RZ, R49 ;  /* 0x000000ffff2a7224 */ /* 0x000fe400078e0031 */
[----:B------:R-:W-:Y:S02]  /*5a8c0*/  IMAD.MOV.U32 R45, RZ, RZ, R48 ;  /* 0x000000ffff2d7224 */ /* 0x000fe400078e0030 */
.L_x_66058:
[----:B------:R-:W-:Y:S05]  /*5a8d0*/  BSYNC B1 ;  /* 0x0000000000017941 */ /* 0x000fea0003800000 */
.L_x_66056:
        /* <DEDUP_REMOVED lines=9> */
.L_x_66060:
[----:B------:R-:W-:Y:S02]  /*5a970*/  IMAD.MOV.U32 R48, RZ, RZ, R46 ;  /* 0x000000ffff307224 */ /* 0x000fe400078e002e */
[----:B------:R-:W-:Y:S02]  /*5a980*/  IMAD.MOV.U32 R47, RZ, RZ, R44 ;  /* 0x000000ffff2f7224 */ /* 0x000fe400078e002c */
[----:B------:R-:W-:Y:S02]  /*5a990*/  IMAD.MOV.U32 R46, RZ, RZ, R53 ;  /* 0x000000ffff2e7224 */ /* 0x000fe400078e0035 */
[----:B------:R-:W-:Y:S02]  /*5a9a0*/  IMAD.MOV.U32 R44, RZ, RZ, R51 ;  /* 0x000000ffff2c7224 */ /* 0x000fe400078e0033 */
.L_x_66061:
[----:B------:R-:W-:Y:S05]  /*5a9b0*/  BSYNC B1 ;  /* 0x0000000000017941 */ /* 0x000fea0003800000 */
.L_x_66059:
        /* <DEDUP_REMOVED lines=9> */
.L_x_66063:
[----:B------:R-:W-:Y:S02]  /*5aa50*/  IMAD.MOV.U32 R58, RZ, RZ, R48 ;  /* 0x000000ffff3a7224 */ /* 0x000fe400078e0030 */
[----:B------:R-:W-:Y:S02]  /*5aa60*/  IMAD.MOV.U32 R49, RZ, RZ, R47 ;  /* 0x000000ffff317224 */ /* 0x000fe400078e002f */
[----:B------:R-:W-:Y:S02]  /*5aa70*/  IMAD.MOV.U32 R48, RZ, RZ, R55 ;  /* 0x000000ffff307224 */ /* 0x000fe400078e0037 */
[----:B------:R-:W-:Y:S02]  /*5aa80*/  IMAD.MOV.U32 R47, RZ, RZ, R50 ;  /* 0x000000ffff2f7224 */ /* 0x000fe400078e0032 */
.L_x_66064:
[----:B------:R-:W-:Y:S05]  /*5aa90*/  BSYNC B1 ;  /* 0x0000000000017941 */ /* 0x000fea0003800000 */
.L_x_66062:
        /* <DEDUP_REMOVED lines=9> */
.L_x_66066:
[----:B------:R-:W-:Y:S02]  /*5ab30*/  IMAD.MOV.U32 R53, RZ, RZ, R58 ;  /* 0x000000ffff357224 */ /* 0x000fe400078e003a */
[----:B------:R-:W-:Y:S02]  /*5ab40*/  IMAD.MOV.U32 R51, RZ, RZ, R49 ;  /* 0x000000ffff337224 */ /* 0x000fe400078e0031 */
[----:B------:R-:W-:Y:S02]  /*5ab50*/  IMAD.MOV.U32 R58, RZ, RZ, R63 ;  /* 0x000000ffff3a7224 */ /* 0x000fe400078e003f */
[----:B------:R-:W-:Y:S02]  /*5ab60*/  IMAD.MOV.U32 R49, RZ, RZ, R52 ;  /* 0x000000ffff317224 */ /* 0x000fe400078e0034 */
.L_x_66067:
[----:B------:R-:W-:Y:S05]  /*5ab70*/  BSYNC B1 ;  /* 0x0000000000017941 */ /* 0x000fea0003800000 */
.L_x_66065:
        /* <DEDUP_REMOVED lines=9> */
.L_x_66069:
[----:B------:R-:W-:Y:S02]  /*5ac10*/  IMAD.MOV.U32 R52, RZ, RZ, R53 ;  /* 0x000000ffff347224 */ /* 0x000fe400078e0035 */
[----:B------:R-:W-:Y:S02]  /*5ac20*/  IMAD.MOV.U32 R50, RZ, RZ, R51 ;  /* 0x000000ffff327224 */ /* 0x000fe400078e0033 */
[----:B------:R-:W-:Y:S02]  /*5ac30*/  IMAD.MOV.U32 R53, RZ, RZ, R56 ;  /* 0x000000ffff357224 */ /* 0x000fe400078e0038 */
[----:B------:R-:W-:Y:S02]  /*5ac40*/  IMAD.MOV.U32 R51, RZ, RZ, R54 ;  /* 0x000000ffff337224 */ /* 0x000fe400078e0036 */
.L_x_66070:
[----:B------:R-:W-:Y:S05]  /*5ac50*/  BSYNC B1 ;  /* 0x0000000000017941 */ /* 0x000fea0003800000 */
.L_x_66068:
        /* <DEDUP_REMOVED lines=16> */
.L_x_66072:
[----:B------:R-:W-:Y:S02]  /*5ad60*/  IMAD.MOV.U32 R54, RZ, RZ, R57 ;  /* 0x000000ffff367224 */ /* 0x000fe400078e0039 */
[----:B------:R-:W-:Y:S01]  /*5ad70*/  IMAD.MOV.U32 R5, RZ, RZ, R15 ;  /* 0x000000ffff057224 */ /* 0x000fe200078e000f */
[----:B------:R-:W-:Y:S01]  /*5ad80*/  MOV R15, R4 ;  /* 0x00000004000f7202 */ /* 0x000fe20000000f00 */
[----:B------:R-:W-:Y:S02]  /*5ad90*/  IMAD.MOV.U32 R57, RZ, RZ, R28 ;  /* 0x000000ffff397224 */ /* 0x000fe400078e001c */
.L_x_66073:
[----:B------:R-:W-:Y:S05]  /*5ada0*/  BSYNC B1 ;  /* 0x0000000000017941 */ /* 0x000fea0003800000 */
.L_x_66071:
        /* <DEDUP_REMOVED lines=9> */
.L_x_66075:
[----:B------:R-:W-:Y:S02]  /*5ae40*/  IMAD.MOV.U32 R4, RZ, RZ, R54 ;  /* 0x000000ffff047224 */ /* 0x000fe400078e0036 */
[----:B------:R-:W-:Y:S01]  /*5ae50*/  IMAD.MOV.U32 R29, RZ, RZ, R5 ;  /* 0x000000ffff1d7224 */ /* 0x000fe200078e0005 */
[----:B------:R-:W-:Y:S01]  /*5ae60*/  MOV R5, R16 ;  /* 0x0000001000057202 */ /* 0x000fe20000000f00 */
[----:B------:R-:W-:Y:S02]  /*5ae70*/  IMAD.MOV.U32 R54, RZ, RZ, R59 ;  /* 0x000000ffff367224 */ /* 0x000fe400078e003b */
.L_x_66076:
[----:B------:R-:W-:Y:S05]  /*5ae80*/  BSYNC B1 ;  /* 0x0000000000017941 */ /* 0x000fea0003800000 */
.L_x_66074:
        /* <DEDUP_REMOVED lines=9> */
.L_x_66078:
[----:B------:R-:W-:Y:S02]  /*5af20*/  IMAD.MOV.U32 R16, RZ, RZ, R4 ;  /* 0x000000ffff107224 */ /* 0x000fe400078e0004 */
[----:B------:R-:W-:Y:S01]  /*5af30*/  IMAD.MOV.U32 R55, RZ, RZ, R29 ;  /* 0x000000ffff377224 */ /* 0x000fe200078e001d */
[----:B------:R-:W-:Y:S01]  /*5af40*/  MOV R29, R12 ;  /* 0x0000000c001d7202 */ /* 0x000fe20000000f00 */
[----:B------:R-:W-:Y:S02]  /*5af50*/  IMAD.MOV.U32 R4, RZ, RZ, R17 ;  /* 0x000000ffff047224 */ /* 0x000fe400078e0011 */
.L_x_66079:
[----:B------:R-:W-:Y:S05]  /*5af60*/  BSYNC B1 ;  /* 0x0000000000017941 */ /* 0x000fea0003800000 */
.L_x_66077:
        /* <DEDUP_REMOVED lines=9> */
.L_x_66081:
[----:B------:R-:W-:Y:S02]  /*5b000*/  IMAD.MOV.U32 R12, RZ, RZ, R16 ;  /* 0x000000ffff0c7224 */ /* 0x000fe400078e0010 */
[----:B------:R-:W-:Y:S01]  /*5b010*/  IMAD.MOV.U32 R17, RZ, RZ, R55 ;  /* 0x000000ffff117224 */ /* 0x000fe200078e0037 */
[----:B------:R-:W-:Y:S01]  /*5b020*/  MOV R55, R14 ;  /* 0x0000000e00377202 */ /* 0x000fe20000000f00 */
[----:B------:R-:W-:Y:S02]  /*5b030*/  IMAD.MOV.U32 R16, RZ, RZ, R43 ;  /* 0x000000ffff107224 */ /* 0x000fe400078e002b */
.L_x_66082:
[----:B------:R-:W-:Y:S05]  /*5b040*/  BSYNC B1 ;  /* 0x0000000000017941 */ /* 0x000fea0003800000 */
.L_x_66080:
        /* <DEDUP_REMOVED lines=9> */
.L_x_66084:
[----:B------:R-:W-:Y:S02]  /*5b0e0*/  IMAD.MOV.U32 R14, RZ, RZ, R12 ;  /* 0x000000ffff0e7224 */ /* 0x000fe400078e000c */
[----:B------:R-:W-:Y:S01]  /*5b0f0*/  IMAD.MOV.U32 R43, RZ, RZ, R17 ;  /* 0x000000ffff2b7224 */ /* 0x000fe200078e0011 */
[----:B------:R-:W-:Y:S01]  /*5b100*/  MOV R17, R18 ;  /* 0x0000001200117202 */ /* 0x000fe20000000f00 */
[----:B------:R-:W-:Y:S02]  /*5b110*/  IMAD.MOV.U32 R12, RZ, RZ, R19 ;  /* 0x000000ffff0c7224 */ /* 0x000fe400078e0013 */
.L_x_66085:
[----:B------:R-:W-:Y:S05]  /*5b120*/  BSYNC B1 ;  /* 0x0000000000017941 */ /* 0x000fea0003800000 */
.L_x_66083:
        /* <DEDUP_REMOVED lines=9> */
.L_x_66087:
[----:B------:R-:W-:Y:S02]  /*5b1c0*/  IMAD.MOV.U32 R28, RZ, RZ, R14 ;  /* 0x000000ffff1c7224 */ /* 0x000fe400078e000e */
[----:B------:R-:W-:Y:S01]  /*5b1d0*/  IMAD.MOV.U32 R18, RZ, RZ, R43 ;  /* 0x000000ffff127224 */ /* 0x000fe200078e002b */
[----:B------:R-:W-:Y:S01]  /*5b1e0*/  MOV R43, R20 ;  /* 0x00000014002b7202 */ /* 0x000fe20000000f00 */
[----:B------:R-:W-:Y:S02]  /*5b1f0*/  IMAD.MOV.U32 R14, RZ, RZ, R21 ;  /* 0x000000ffff0e7224 */ /* 0x000fe400078e0015 */
.L_x_66088:
[----:B------:R-:W-:Y:S05]  /*5b200*/  BSYNC B1 ;  /* 0x0000000000017941 */ /* 0x000fea0003800000 */
.L_x_66086:
        /* <DEDUP_REMOVED lines=9> */
.L_x_66090:
[----:B------:R-:W-:Y:S02]  /*5b2a0*/  IMAD.MOV.U32 R20, RZ, RZ, R28 ;  /* 0x000000ffff147224 */ /* 0x000fe400078e001c */
[----:B------:R-:W-:Y:S01]  /*5b2b0*/  IMAD.MOV.U32 R19, RZ, RZ, R18 ;  /* 0x000000ffff137224 */ /* 0x000fe200078e0012 */
[----:B------:R-:W-:Y:S01]  /*5b2c0*/  MOV R18, R23 ;  /* 0x0000001700127202 */ /* 0x000fe20000000f00 */
[----:B------:R-:W-:Y:S02]  /*5b2d0*/  IMAD.MOV.U32 R28, RZ, RZ, R61 ;  /* 0x000000ffff1c7224 */ /* 0x000fe400078e003d */
.L_x_66091:
[----:B------:R-:W-:Y:S05]  /*5b2e0*/  BSYNC B1 ;  /* 0x0000000000017941 */ /* 0x000fea0003800000 */
.L_x_66089:
        /* <DEDUP_REMOVED lines=9> */
.L_x_66093:
[----:B------:R-:W-:Y:S02]  /*5b380*/  IMAD.MOV.U32 R56, RZ, RZ, R20 ;  /* 0x000000ffff387224 */ /* 0x000fe400078e0014 */
[----:B------:R-:W-:Y:S01]  /*5b390*/  IMAD.MOV.U32 R21, RZ, RZ, R19 ;  /* 0x000000ffff157224 */ /* 0x000fe200078e0013 */
[----:B------:R-:W-:Y:S01]  /*5b3a0*/  MOV R19, R22 ;  /* 0x0000001600137202 */ /* 0x000fe20000000f00 */
[----:B------:R-:W-:Y:S02]  /*5b3b0*/  IMAD.MOV.U32 R20, RZ, RZ, R41 ;  /* 0x000000ffff147224 */ /* 0x000fe400078e0029 */
.L_x_66094:
[----:B------:R-:W-:Y:S05]  /*5b3c0*/  BSYNC B1 ;  /* 0x0000000000017941 */ /* 0x000fea0003800000 */
.L_x_66092:
        /* <DEDUP_REMOVED lines=9> */
.L_x_66096:
[----:B------:R-:W-:Y:S02]  /*5b460*/  IMAD.MOV.U32 R23, RZ, RZ, R56 ;  /* 0x000000ffff177224 */ /* 0x000fe400078e0038 */
[----:B------:R-:W-:Y:S01]  /*5b470*/  IMAD.MOV.U32 R22, RZ, RZ, R21 ;  /* 0x000000ffff167224 */ /* 0x000fe200078e0015 */
[----:B------:R-:W-:Y:S01]  /*5b480*/  MOV R21, R40 ;  /* 0x0000002800157202 */ /* 0x000fe20000000f00 */
[----:B------:R-:W-:Y:S02]  /*5b490*/  IMAD.MOV.U32 R56, RZ, RZ, R65 ;  /* 0x000000ffff387224 */ /* 0x000fe400078e0041 */
.L_x_66097:
[----:B------:R-:W-:Y:S05]  /*5b4a0*/  BSYNC B1 ;  /* 0x0000000000017941 */ /* 0x000fea0003800000 */
.L_x_66095:
        /* <DEDUP_REMOVED lines=9> */
.L_x_66099:
[----:B------:R-:W-:Y:S02]  /*5b540*/  IMAD.MOV.U32 R59, RZ, RZ, R23 ;  /* 0x000000ffff3b7224 */ /* 0x000fe400078e0017 */
[----:B------:R-:W-:Y:S01]  /*5b550*/  IMAD.MOV.U32 R41, RZ, RZ, R22 ;  /* 0x000000ffff297224 */ /* 0x000fe200078e0016 */
[----:B------:R-:W-:Y:S01]  /*5b560*/  MOV R22, R45 ;  /* 0x0000002d00167202 */ /* 0x000fe20000000f00 */
[----:B------:R-:W-:Y:S02]  /*5b570*/  IMAD.MOV.U32 R23, RZ, RZ, R42 ;  /* 0x000000ffff177224 */ /* 0x000fe400078e002a */
.L_x_66100:
[----:B------:R-:W-:Y:S05]  /*5b580*/  BSYNC B1 ;  /* 0x0000000000017941 */ /* 0x000fea0003800000 */
.L_x_66098:
        /* <DEDUP_REMOVED lines=9> */
.L_x_66102:
[----:B------:R-:W-:Y:S02]  /*5b620*/  IMAD.MOV.U32 R45, RZ, RZ, R59 ;  /* 0x000000ffff2d7224 */ /* 0x000fe400078e003b */
[----:B------:R-:W-:Y:S01]  /*5b630*/  IMAD.MOV.U32 R40, RZ, RZ, R41 ;  /* 0x000000ffff287224 */ /* 0x000fe200078e0029 */
[----:B------:R-:W-:Y:S01]  /*5b640*/  MOV R41, R44 ;  /* 0x0000002c00297202 */ /* 0x000fe20000000f00 */
[----:B------:R-:W-:Y:S02]  /*5b650*/  IMAD.MOV.U32 R59, RZ, RZ, R46 ;  /* 0x000000ffff3b7224 */ /* 0x000fe400078e002e */
.L_x_66103:
[----:B------:R-:W-:Y:S05]  /*5b660*/  BSYNC B1 ;  /* 0x0000000000017941 */ /* 0x000fea0003800000 */
.L_x_66101:
        /* <DEDUP_REMOVED lines=9> */
.L_x_66105:
[----:B------:R-:W-:Y:S02]  /*5b700*/  IMAD.MOV.U32 R61, RZ, RZ, R45 ;  /* 0x000000ffff3d7224 */ /* 0x000fe400078e002d */
[----:B------:R-:W-:Y:S01]  /*5b710*/  IMAD.MOV.U32 R42, RZ, RZ, R40 ;  /* 0x000000ffff2a7224 */ /* 0x000fe200078e0028 */
[----:B------:R-:W-:Y:S01]  /*5b720*/  MOV R40, R47 ;  /* 0x0000002f00287202 */ /* 0x000fe20000000f00 */
[----:B------:R-:W-:Y:S02]  /*5b730*/  IMAD.MOV.U32 R45, RZ, RZ, R48 ;  /* 0x000000ffff2d7224 */ /* 0x000fe400078e0030 */
.L_x_66106:
[----:B------:R-:W-:Y:S05]  /*5b740*/  BSYNC B1 ;  /* 0x0000000000017941 */ /* 0x000fea0003800000 */
.L_x_66104:
        /* <DEDUP_REMOVED lines=9> */
.L_x_66108:
[----:B------:R-:W-:Y:S02]  /*5b7e0*/  IMAD.MOV.U32 R46, RZ, RZ, R61 ;  /* 0x000000ffff2e7224 */ /* 0x000fe400078e003d */
[----:B------:R-:W-:Y:S01]  /*5b7f0*/  IMAD.MOV.U32 R44, RZ, RZ, R42 ;  /* 0x000000ffff2c7224 */ /* 0x000fe200078e002a */
[----:B------:R-:W-:Y:S01]  /*5b800*/  MOV R42, R49 ;  /* 0x00000031002a7202 */ /* 0x000fe20000000f00 */
[----:B------:R-:W-:Y:S02]  /*5b810*/  IMAD.MOV.U32 R61, RZ, RZ, R58 ;  /* 0x000000ffff3d7224 */ /* 0x000fe400078e003a */
.L_x_66109:
[----:B------:R-:W-:Y:S05]  /*5b820*/  BSYNC B1 ;  /* 0x0000000000017941 */ /* 0x000fea0003800000 */
.L_x_66107:
        /* <DEDUP_REMOVED lines=9> */
.L_x_66111:
[----:B------:R-:W-:Y:S02]  /*5b8c0*/  IMAD.MOV.U32 R49, RZ, RZ, R46 ;  /* 0x000000ffff317224 */ /* 0x000fe400078e002e */
[----:B------:R-:W-:Y:S01]  /*5b8d0*/  IMAD.MOV.U32 R47, RZ, RZ, R44 ;  /* 0x000000ffff2f7224 */ /* 0x000fe200078e002c */
[----:B------:R-:W-:Y:S01]  /*5b8e0*/  MOV R44, R51 ;  /* 0x00000033002c7202 */ /* 0x000fe20000000f00 */
[----:B------:R-:W-:Y:S02]  /*5b8f0*/  IMAD.MOV.U32 R46, RZ, RZ, R53 ;  /* 0x000000ffff2e7224 */ /* 0x000fe400078e0035 */
.L_x_66112:
[----:B------:R-:W-:Y:S05]  /*5b900*/  BSYNC B1 ;  /* 0x0000000000017941 */ /* 0x000fea0003800000 */
.L_x_66110:
        /* <DEDUP_REMOVED lines=9> */
.L_x_66114:
[----:B------:R-:W-:Y:S02]  /*5b9a0*/  IMAD.MOV.U32 R51, RZ, RZ, R49 ;  /* 0x000000ffff337224 */ /* 0x000fe400078e0031 */
[----:B------:R-:W-:Y:S01]  /*5b9b0*/  IMAD.MOV.U32 R48, RZ, RZ, R47 ;  /* 0x000000ffff307224 */ /* 0x000fe200078e002f */
[----:B------:R-:W-:Y:S01]  /*5b9c0*/  MOV R47, R50 ;  /* 0x00000032002f7202 */ /* 0x000fe20000000f00 */
[----:B------:R-:W-:Y:S02]  /*5b9d0*/  IMAD.MOV.U32 R49, RZ, RZ, R52 ;  /* 0x000000ffff317224 */ /* 0x000fe400078e0034 */
.L_x_66115:
[----:B------:R-:W-:Y:S05]  /*5b9e0*/  BSYNC B1 ;  /* 0x0000000000017941 */ /* 0x000fea0003800000 */
.L_x_66113:
        /* <DEDUP_REMOVED lines=16> */
.L_x_66117:
[----:B------:R-:W-:Y:S01]  /*5baf0*/  IMAD.MOV.U32 R30, RZ, RZ, R57 ;  /* 0x000000ffff1e7224 */ /* 0x000fe200078e0039 */
[----:B------:R-:W-:Y:S01]  /*5bb00*/  MOV R6, R15 ;  /* 0x0000000f00067202 */ /* 0x000fe20000000f00 */
[----:B------:R-:W-:Y:S02]  /*5bb10*/  IMAD.MOV.U32 R57, RZ, RZ, R54 ;  /* 0x000000ffff397224 */ /* 0x000fe400078e0036 */
[----:B------:R-:W-:Y:S02]  /*5bb20*/  IMAD.MOV.U32 R15, RZ, RZ, R5 ;  /* 0x000000ffff0f7224 */ /* 0x000fe400078e0005 */
.L_x_66118:
[----:B------:R-:W-:Y:S05]  /*5bb30*/  BSYNC B1 ;  /* 0x0000000000017941 */ /* 0x000fea0003800000 */
.L_x_66116:
        /* <DEDUP_REMOVED lines=9> */
.L_x_66120:
[----:B------:R-:W-:Y:S01]  /*5bbd0*/  IMAD.MOV.U32 R5, RZ, RZ, R30 ;  /* 0x000000ffff057224 */ /* 0x000fe200078e001e */
[----:B------:R-:W-:Y:S01]  /*5bbe0*/  MOV R50, R6 ;  /* 0x0000000600327202 */ /* 0x000fe20000000f00 */
[----:B------:R-:W-:Y:S02]  /*5bbf0*/  IMAD.MOV.U32 R30, RZ, RZ, R4 ;  /* 0x000000ffff1e7224 */ /* 0x000fe400078e0004 */
[----:B------:R-:W-:Y:S02]  /*5bc00*/  IMAD.MOV.U32 R6, RZ, RZ, R29 ;  /* 0x000000ffff067224 */ /* 0x000fe400078e001d */
.L_x_66121:
[----:B------:R-:W-:Y:S05]  /*5bc10*/  BSYNC B1 ;  /* 0x0000000000017941 */ /* 0x000fea0003800000 */
.L_x_66119:
        /* <DEDUP_REMOVED lines=9> */
.L_x_66123:
[----:B------:R-:W-:Y:S01]  /*5bcb0*/  IMAD.MOV.U32 R29, RZ, RZ, R5 ;  /* 0x000000ffff1d7224 */ /* 0x000fe200078e0005 */
[----:B------:R-:W-:Y:S01]  /*5bcc0*/  MOV R4, R50 ;  /* 0x0000003200047202 */ /* 0x000fe20000000f00 */
[----:B------:R-:W-:Y:S02]  /*5bcd0*/  IMAD.MOV.U32 R5, RZ, RZ, R16 ;  /* 0x000000ffff057224 */ /* 0x000fe400078e0010 */
[----:B------:R-:W-:Y:S02]  /*5bce0*/  IMAD.MOV.U32 R50, RZ, RZ, R55 ;  /* 0x000000ffff327224 */ /* 0x000fe400078e0037 */
.L_x_66124:
[----:B------:R-:W-:Y:S05]  /*5bcf0*/  BSYNC B1 ;  /* 0x0000000000017941 */ /* 0x000fea0003800000 */
.L_x_66122:
        /* <DEDUP_REMOVED lines=9> */
.L_x_66126:
[----:B------:R-:W-:Y:S01]  /*5bd90*/  IMAD.MOV.U32 R53, RZ, RZ, R29 ;  /* 0x000000ffff357224 */ /* 0x000fe200078e001d */
[----:B------:R-:W-:Y:S01]  /*5bda0*/  MOV R16, R4 ;  /* 0x0000000400107202 */ /* 0x000fe20000000f00 */
[----:B------:R-:W-:Y:S02]  /*5bdb0*/  IMAD.MOV.U32 R29, RZ, RZ, R12 ;  /* 0x000000ffff1d7224 */ /* 0x000fe400078e000c */
[----:B------:R-:W-:Y:S02]  /*5bdc0*/  IMAD.MOV.U32 R4, RZ, RZ, R17 ;  /* 0x000000ffff047224 */ /* 0x000fe400078e0011 */
.L_x_66127:
[----:B------:R-:W-:Y:S05]  /*5bdd0*/  BSYNC B1 ;  /* 0x0000000000017941 */ /* 0x000fea0003800000 */
.L_x_66125:
        /* <DEDUP_REMOVED lines=9> */
.L_x_66129:
[----:B------:R-:W-:Y:S01]  /*5be70*/  IMAD.MOV.U32 R55, RZ, RZ, R53 ;  /* 0x000000ffff377224 */ /* 0x000fe200078e0035 */
[----:B------:R-:W-:Y:S01]  /*5be80*/  MOV R17, R16 ;  /* 0x0000001000117202 */ /* 0x000fe20000000f00 */
[----:B------:R-:W-:Y:S02]  /*5be90*/  IMAD.MOV.U32 R53, RZ, RZ, R14 ;  /* 0x000000ffff357224 */ /* 0x000fe400078e000e */
[----:B------:R-:W-:Y:S02]  /*5bea0*/  IMAD.MOV.U32 R16, RZ, RZ, R43 ;  /* 0x000000ffff107224 */ /* 0x000fe400078e002b */
.L_x_66130:
[----:B------:R-:W-:Y:S05]  /*5beb0*/  BSYNC B1 ;  /* 0x0000000000017941 */ /* 0x000fea0003800000 */
.L_x_66128:
        /* <DEDUP_REMOVED lines=9> */
.L_x_66132:
[----:B------:R-:W-:Y:S01]  /*5bf50*/  IMAD.MOV.U32 R43, RZ, RZ, R55 ;  /* 0x000000ffff2b7224 */ /* 0x000fe200078e0037 */
[----:B------:R-:W-:Y:S01]  /*5bf60*/  MOV R12, R17 ;  /* 0x00000011000c7202 */ /* 0x000fe20000000f00 */
[----:B------:R-:W-:Y:S02]  /*5bf70*/  IMAD.MOV.U32 R55, RZ, RZ, R28 ;  /* 0x000000ffff377224 */ /* 0x000fe400078e001c */
[----:B------:R-:W-:Y:S02]  /*5bf80*/  IMAD.MOV.U32 R17, RZ, RZ, R18 ;  /* 0x000000ffff117224 */ /* 0x000fe400078e0012 */
.L_x_66133:
[----:B------:R-:W-:Y:S05]  /*5bf90*/  BSYNC B1 ;  /* 0x0000000000017941 */ /* 0x000fea0003800000 */
.L_x_66131:
        /* <DEDUP_REMOVED lines=9> */
.L_x_66135:
[----:B------:R-:W-:Y:S01]  /*5c030*/  IMAD.MOV.U32 R63, RZ, RZ, R43 ;  /* 0x000000ffff3f7224 */ /* 0x000fe200078e002b */
[----:B------:R-:W-:Y:S01]  /*5c040*/  MOV R14, R12 ;  /* 0x0000000c000e7202 */ /* 0x000fe20000000f00 */
[----:B------:R-:W-:Y:S02]  /*5c050*/  IMAD.MOV.U32 R43, RZ, RZ, R20 ;  /* 0x000000ffff2b7224 */ /* 0x000fe400078e0014 */
[----:B------:R-:W-:Y:S02]  /*5c060*/  IMAD.MOV.U32 R12, RZ, RZ, R19 ;  /* 0x000000ffff0c7224 */ /* 0x000fe400078e0013 */
.L_x_66136:
[----:B------:R-:W-:Y:S05]  /*5c070*/  BSYNC B1 ;  /* 0x0000000000017941 */ /* 0x000fea0003800000 */
.L_x_66134:
        /* <DEDUP_REMOVED lines=9> */
.L_x_66138:
[----:B------:R-:W-:Y:S01]  /*5c110*/  IMAD.MOV.U32 R18, RZ, RZ, R63 ;  /* 0x000000ffff127224 */ /* 0x000fe200078e003f */
[----:B------:R-:W-:Y:S01]  /*5c120*/  MOV R19, R14 ;  /* 0x0000000e00137202 */ /* 0x000fe20000000f00 */
[----:B------:R-:W-:Y:S02]  /*5c130*/  IMAD.MOV.U32 R63, RZ, RZ, R56 ;  /* 0x000000ffff3f7224 */ /* 0x000fe400078e0038 */
[----:B------:R-:W-:Y:S02]  /*5c140*/  IMAD.MOV.U32 R14, RZ, RZ, R21 ;  /* 0x000000ffff0e7224 */ /* 0x000fe400078e0015 */
.L_x_66139:
[----:B------:R-:W-:Y:S05]  /*5c150*/  BSYNC B1 ;  /* 0x0000000000017941 */ /* 0x000fea0003800000 */
.L_x_66137:
        /* <DEDUP_REMOVED lines=9> */
.L_x_66141:
[----:B------:R-:W-:Y:S01]  /*5c1f0*/  IMAD.MOV.U32 R28, RZ, RZ, R18 ;  /* 0x000000ffff1c7224 */ /* 0x000fe200078e0012 */
[----:B------:R-:W-:Y:S01]  /*5c200*/  MOV R20, R19 ;  /* 0x0000001300147202 */ /* 0x000fe20000000f00 */
[----:B------:R-:W-:Y:S02]  /*5c210*/  IMAD.MOV.U32 R18, RZ, RZ, R23 ;  /* 0x000000ffff127224 */ /* 0x000fe400078e0017 */
[----:B------:R-:W-:Y:S02]  /*5c220*/  IMAD.MOV.U32 R19, RZ, RZ, R22 ;  /* 0x000000ffff137224 */ /* 0x000fe400078e0016 */
.L_x_66142:
[----:B------:R-:W-:Y:S05]  /*5c230*/  BSYNC B1 ;  /* 0x0000000000017941 */ /* 0x000fea0003800000 */
.L_x_66140:
        /* <DEDUP_REMOVED lines=9> */
.L_x_66144:
[----:B------:R-:W-:Y:S01]  /*5c2d0*/  IMAD.MOV.U32 R22, RZ, RZ, R28 ;  /* 0x000000ffff167224 */ /* 0x000fe200078e001c */
[----:B------:R-:W-:Y:S01]  /*5c2e0*/  MOV R21, R20 ;  /* 0x0000001400157202 */ /* 0x000fe20000000f00 */
[----:B------:R-:W-:Y:S02]  /*5c2f0*/  IMAD.MOV.U32 R28, RZ, RZ, R59 ;  /* 0x000000ffff1c7224 */ /* 0x000fe400078e003b */
[----:B------:R-:W-:Y:S02]  /*5c300*/  IMAD.MOV.U32 R20, RZ, RZ, R41 ;  /* 0x000000ffff147224 */ /* 0x000fe400078e0029 */
.L_x_66145:
[----:B------:R-:W-:Y:S05]  /*5c310*/  BSYNC B1 ;  /* 0x0000000000017941 */ /* 0x000fea0003800000 */
.L_x_66143:
        /* <DEDUP_REMOVED lines=9> */
.L_x_66147:
[----:B------:R-:W-:Y:S01]  /*5c3b0*/  IMAD.MOV.U32 R52, RZ, RZ, R22 ;  /* 0x000000ffff347224 */ /* 0x000fe200078e0016 */
[----:B------:R-:W-:Y:S01]  /*5c3c0*/  MOV R23, R21 ;  /* 0x0000001500177202 */ /* 0x000fe20000000f00 */
[----:B------:R-:W-:Y:S02]  /*5c3d0*/  IMAD.MOV.U32 R22, RZ, RZ, R45 ;  /* 0x000000ffff167224 */ /* 0x000fe400078e002d */
[----:B------:R-:W-:Y:S02]  /*5c3e0*/  IMAD.MOV.U32 R21, RZ, RZ, R40 ;  /* 0x000000ffff157224 */ /* 0x000fe400078e0028 */
.L_x_66148:
[----:B------:R-:W-:Y:S05]  /*5c3f0*/  BSYNC B1 ;  /* 0x0000000000017941 */ /* 0x000fea0003800000 */
.L_x_66146:
        /* <DEDUP_REMOVED lines=9> */
.L_x_66150:
[----:B------:R-:W-:Y:S01]  /*5c490*/  IMAD.MOV.U32 R45, RZ, RZ, R52 ;  /* 0x000000ffff2d7224 */ /* 0x000fe200078e0034 */
[----:B------:R-:W-:Y:S01]  /*5c4a0*/  MOV R41, R23 ;  /* 0x0000001700297202 */ /* 0x000fe20000000f00 */
[----:B------:R-:W-:Y:S02]  /*5c4b0*/  IMAD.MOV.U32 R52, RZ, RZ, R61 ;  /* 0x000000ffff347224 */ /* 0x000fe400078e003d */
[----:B------:R-:W-:Y:S02]  /*5c4c0*/  IMAD.MOV.U32 R23, RZ, RZ, R42 ;  /* 0x000000ffff177224 */ /* 0x000fe400078e002a */
.L_x_66151:
[----:B------:R-:W-:Y:S05]  /*5c4d0*/  BSYNC B1 ;  /* 0x0000000000017941 */ /* 0x000fea0003800000 */
.L_x_66149:
        /* <DEDUP_REMOVED lines=9> */
.L_x_66153:
[----:B------:R-:W-:Y:S01]  /*5c570*/  IMAD.MOV.U32 R42, RZ, RZ, R45 ;  /* 0x000000ffff2a7224 */ /* 0x000fe200078e002d */
[----:B------:R-:W-:Y:S01]  /*5c580*/  MOV R40, R41 ;  /* 0x0000002900287202 */ /* 0x000fe20000000f00 */
[----:B------:R-:W-:Y:S02]  /*5c590*/  IMAD.MOV.U32 R45, RZ, RZ, R46 ;  /* 0x000000ffff2d7224 */ /* 0x000fe400078e002e */
[----:B------:R-:W-:Y:S02]  /*5c5a0*/  IMAD.MOV.U32 R41, RZ, RZ, R44 ;  /* 0x000000ffff297224 */ /* 0x000fe400078e002c */
.L_x_66154:
[----:B------:R-:W-:Y:S05]  /*5c5b0*/  BSYNC B1 ;  /* 0x0000000000017941 */ /* 0x000fea0003800000 */
.L_x_66152:
        /* <DEDUP_REMOVED lines=9> */
.L_x_66156:
[----:B------:R-:W-:Y:S01]  /*5c650*/  IMAD.MOV.U32 R44, RZ, RZ, R42 ;  /* 0x000000ffff2c7224 */ /* 0x000fe200078e002a */
[----:B------:R-:W-:Y:S01]  /*5c660*/  MOV R59, R40 ;  /* 0x00000028003b7202 */ /* 0x000fe20000000f00 */
[----:B------:R-:W-:Y:S02]  /*5c670*/  IMAD.MOV.U32 R42, RZ, RZ, R49 ;  /* 0x000000ffff2a7224 */ /* 0x000fe400078e0031 */
[----:B------:R-:W-:Y:S02]  /*5c680*/  IMAD.MOV.U32 R40, RZ, RZ, R47 ;  /* 0x000000ffff287224 */ /* 0x000fe400078e002f */
.L_x_66157:
[----:B------:R-:W-:Y:S05]  /*5c690*/  BSYNC B1 ;  /* 0x0000000000017941 */ /* 0x000fea0003800000 */
.L_x_66155:
        /* <DEDUP_REMOVED lines=9> */
.L_x_66159:
[----:B------:R-:W-:Y:S01]  /*5c730*/  IMAD.MOV.U32 R47, RZ, RZ, R44 ;  /* 0x000000ffff2f7224 */ /* 0x000fe200078e002c */
[----:B------:R-:W-:Y:S01]  /*5c740*/  MOV R46, R59 ;  /* 0x0000003b002e7202 */ /* 0x000fe20000000f00 */
[----:B------:R-:W-:Y:S02]  /*5c750*/  IMAD.MOV.U32 R44, RZ, RZ, R51 ;  /* 0x000000ffff2c7224 */ /* 0x000fe400078e0033 */
[----:B------:R-:W-:Y:S02]  /*5c760*/  IMAD.MOV.U32 R59, RZ, RZ, R48 ;  /* 0x000000ffff3b7224 */ /* 0x000fe400078e0030 */
.L_x_66160:
[----:B------:R-:W-:Y:S05]  /*5c770*/  BSYNC B1 ;  /* 0x0000000000017941 */ /* 0x000fea0003800000 */
.L_x_66158:
        /* <DEDUP_REMOVED lines=16> */
.L_x_66162:
[----:B------:R-:W-:Y:S02]  /*5c880*/  IMAD.MOV.U32 R48, RZ, RZ, R57 ;  /* 0x000000ffff307224 */ /* 0x000fe400078e0039 */
[----:B------:R-:W-:Y:S02]  /*5c890*/  IMAD.MOV.U32 R7, RZ, RZ, R15 ;  /* 0x000000ffff077224 */ /* 0x000fe400078e000f */
[----:B------:R-:W-:Y:S02]  /*5c8a0*/  IMAD.MOV.U32 R57, RZ, RZ, R30 ;  /* 0x000000ffff397224 */ /* 0x000fe400078e001e */
[----:B------:R-:W-:Y:S02]  /*5c8b0*/  IMAD.MOV.U32 R15, RZ, RZ, R6 ;  /* 0x000000ffff0f7224 */ /* 0x000fe400078e0006 */
.L_x_66163:
[----:B------:R-:W-:Y:S05]  /*5c8c0*/  BSYNC B1 ;  /* 0x0000000000017941 */ /* 0x000fea0003800000 */
.L_x_66161:
        /* <DEDUP_REMOVED lines=9> */
.L_x_66165:
[----:B------:R-:W-:Y:S02]  /*5c960*/  IMAD.MOV.U32 R6, RZ, RZ, R48 ;  /* 0x000000ffff067224 */ /* 0x000fe400078e0030 */
[----:B------:R-:W-:Y:S02]  /*5c970*/  IMAD.MOV.U32 R31, RZ, RZ, R7 ;  /* 0x000000ffff1f7224 */ /* 0x000fe400078e0007 */
[----:B------:R-:W-:Y:S02]  /*5c980*/  IMAD.MOV.U32 R48, RZ, RZ, R5 ;  /* 0x000000ffff307224 */ /* 0x000fe400078e0005 */
[----:B------:R-:W-:Y:S02]  /*5c990*/  IMAD.MOV.U32 R7, RZ, RZ, R50 ;  /* 0x000000ffff077224 */ /* 0x000fe400078e0032 */
.L_x_66166:
[----:B------:R-:W-:Y:S05]  /*5c9a0*/  BSYNC B1 ;  /* 0x0000000000017941 */ /* 0x000fea0003800000 */
.L_x_66164:
        /* <DEDUP_REMOVED lines=9> */
.L_x_66168:
[----:B------:R-:W-:Y:S02]  /*5ca40*/  IMAD.MOV.U32 R30, RZ, RZ, R6 ;  /* 0x000000ffff1e7224 */ /* 0x000fe400078e0006 */
[----:B------:R-:W-:Y:S02]  /*5ca50*/  IMAD.MOV.U32 R5, RZ, RZ, R31 ;  /* 0x000000ffff057224 */ /* 0x000fe400078e001f */
[----:B------:R-:W-:Y:S02]  /*5ca60*/  IMAD.MOV.U32 R6, RZ, RZ, R29 ;  /* 0x000000ffff067224 */ /* 0x000fe400078e001d */
[----:B------:R-:W-:Y:S02]  /*5ca70*/  IMAD.MOV.U32 R31, RZ, RZ, R4 ;  /* 0x000000ffff1f7224 */ /* 0x000fe400078e0004 */
.L_x_66169:
[----:B------:R-:W-:Y:S05]  /*5ca80*/  BSYNC B1 ;  /* 0x0000000000017941 */ /* 0x000fea0003800000 */
.L_x_66167:
        /* <DEDUP_REMOVED lines=9> */
.L_x_66171:
[----:B------:R-:W-:Y:S02]  /*5cb20*/  IMAD.MOV.U32 R50, RZ, RZ, R30 ;  /* 0x000000ffff327224 */ /* 0x000fe400078e001e */
[----:B------:R-:W-:Y:S02]  /*5cb30*/  IMAD.MOV.U32 R4, RZ, RZ, R5 ;  /* 0x000000ffff047224 */ /* 0x000fe400078e0005 */
[----:B------:R-:W-:Y:S02]  /*5cb40*/  IMAD.MOV.U32 R30, RZ, RZ, R53 ;  /* 0x000000ffff1e7224 */ /* 0x000fe400078e0035 */
[----:B------:R-:W-:Y:S02]  /*5cb50*/  IMAD.MOV.U32 R5, RZ, RZ, R16 ;  /* 0x000000ffff057224 */ /* 0x000fe400078e0010 */
.L_x_66172:
[----:B------:R-:W-:Y:S05]  /*5cb60*/  BSYNC B1 ;  /* 0x0000000000017941 */ /* 0x000fea0003800000 */
.L_x_66170:
        /* <DEDUP_REMOVED lines=9> */
.L_x_66174:
[----:B------:R-:W-:Y:S02]  /*5cc00*/  IMAD.MOV.U32 R16, RZ, RZ, R50 ;  /* 0x000000ffff107224 */ /* 0x000fe400078e0032 */
[----:B------:R-:W-:Y:S02]  /*5cc10*/  IMAD.MOV.U32 R29, RZ, RZ, R4 ;  /* 0x000000ffff1d7224 */ /* 0x000fe400078e0004 */
[----:B------:R-:W-:Y:S02]  /*5cc20*/  IMAD.MOV.U32 R50, RZ, RZ, R55 ;  /* 0x000000ffff327224 */ /* 0x000fe400078e0037 */
[----:B------:R-:W-:Y:S02]  /*5cc30*/  IMAD.MOV.U32 R4, RZ, RZ, R17 ;  /* 0x000000ffff047224 */ /* 0x000fe400078e0011 */
.L_x_66175:
[----:B------:R-:W-:Y:S05]  /*5cc40*/  BSYNC B1 ;  /* 0x0000000000017941 */ /* 0x000fea0003800000 */
.L_x_66173:
        /* <DEDUP_REMOVED lines=9> */
.L_x_66177:
[----:B------:R-:W-:Y:S02]  /*5cce0*/  IMAD.MOV.U32 R54, RZ, RZ, R16 ;  /* 0x000000ffff367224 */ /* 0x000fe400078e0010 */
[----:B------:R-:W-:Y:S02]  /*5ccf0*/  IMAD.MOV.U32 R17, RZ, RZ, R29 ;  /* 0x000000ffff117224 */ /* 0x000fe400078e001d */
[----:B------:R-:W-:Y:S02]  /*5cd00*/  IMAD.MOV.U32 R16, RZ, RZ, R43 ;  /* 0x000000ffff107224 */ /* 0x000fe400078e002b */
[----:B------:R-:W-:Y:S02]  /*5cd10*/  IMAD.MOV.U32 R29, RZ, RZ, R12 ;  /* 0x000000ffff1d7224 */ /* 0x000fe400078e000c */
.L_x_66178:
[----:B------:R-:W-:Y:S05]  /*5cd20*/  BSYNC B1 ;  /* 0x0000000000017941 */ /* 0x000fea0003800000 */
.L_x_66176:
        /* <DEDUP_REMOVED lines=9> */
.L_x_66180:
[----:B------:R-:W-:Y:S02]  /*5cdc0*/  IMAD.MOV.U32 R43, RZ, RZ, R54 ;  /* 0x000000ffff2b7224 */ /* 0x000fe400078e0036 */
[----:B------:R-:W-:Y:S02]  /*5cdd0*/  IMAD.MOV.U32 R12, RZ, RZ, R17 ;  /* 0x000000ffff0c7224 */ /* 0x000fe400078e0011 */
[----:B------:R-:W-:Y:S02]  /*5cde0*/  IMAD.MOV.U32 R54, RZ, RZ, R63 ;  /* 0x000000ffff367224 */ /* 0x000fe400078e003f */
[----:B------:R-:W-:Y:S02]  /*5cdf0*/  IMAD.MOV.U32 R17, RZ, RZ, R14 ;  /* 0x000000ffff117224 */ /* 0x000fe400078e000e */
.L_x_66181:
[----:B------:R-:W-:Y:S05]  /*5ce00*/  BSYNC B1 ;  /* 0x0000000000017941 */ /* 0x000fea0003800000 */
.L_x_66179:
        /* <DEDUP_REMOVED lines=9> */
.L_x_66183:
[----:B------:R-:W-:Y:S02]  /*5cea0*/  IMAD.MOV.U32 R51, RZ, RZ, R43 ;  /* 0x000000ffff337224 */ /* 0x000fe400078e002b */
[----:B------:R-:W-:Y:S02]  /*5ceb0*/  IMAD.MOV.U32 R49, RZ, RZ, R12 ;  /* 0x000000ffff317224 */ /* 0x000fe400078e000c */
[----:B------:R-:W-:Y:S02]  /*5cec0*/  IMAD.MOV.U32 R43, RZ, RZ, R18 ;  /* 0x000000ffff2b7224 */ /* 0x000fe400078e0012 */
[----:B------:R-:W-:Y:S02]  /*5ced0*/  IMAD.MOV.U32 R12, RZ, RZ, R19 ;  /* 0x000000ffff0c7224 */ /* 0x000fe400078e0013 */
.L_x_66184:
[----:B------:R-:W-:Y:S05]  /*5cee0*/  BSYNC B1 ;  /* 0x0000000000017941 */ /* 0x000fea0003800000 */
.L_x_66182:
        /* <DEDUP_REMOVED lines=9> */
.L_x_66186:
[----:B------:R-:W-:Y:S02]  /*5cf80*/  IMAD.MOV.U32 R19, RZ, RZ, R51 ;  /* 0x000000ffff137224 */ /* 0x000fe400078e0033 */
[----:B------:R-:W-:Y:S02]  /*5cf90*/  IMAD.MOV.U32 R14, RZ, RZ, R49 ;  /* 0x000000ffff0e7224 */ /* 0x000fe400078e0031 */
[----:B------:R-:W-:Y:S02]  /*5cfa0*/  IMAD.MOV.U32 R51, RZ, RZ, R28 ;  /* 0x000000ffff337224 */ /* 0x000fe400078e001c */
[----:B------:R-:W-:Y:S02]  /*5cfb0*/  IMAD.MOV.U32 R49, RZ, RZ, R20 ;  /* 0x000000ffff317224 */ /* 0x000fe400078e0014 */
.L_x_66187:
[----:B------:R-:W-:Y:S05]  /*5cfc0*/  BSYNC B1 ;  /* 0x0000000000017941 */ /* 0x000fea0003800000 */
.L_x_66185:
        /* <DEDUP_REMOVED lines=9> */
.L_x_66189:
[----:B------:R-:W-:Y:S02]  /*5d060*/  IMAD.MOV.U32 R53, RZ, RZ, R19 ;  /* 0x000000ffff357224 */ /* 0x000fe400078e0013 */
[----:B------:R-:W-:Y:S02]  /*5d070*/  IMAD.MOV.U32 R18, RZ, RZ, R14 ;  /* 0x000000ffff127224 */ /* 0x000fe400078e000e */
[----:B------:R-:W-:Y:S02]  /*5d080*/  IMAD.MOV.U32 R19, RZ, RZ, R22 ;  /* 0x000000ffff137224 */ /* 0x000fe400078e0016 */
[----:B------:R-:W-:Y:S02]  /*5d090*/  IMAD.MOV.U32 R14, RZ, RZ, R21 ;  /* 0x000000ffff0e7224 */ /* 0x000fe400078e0015 */
.L_x_66190:
[----:B------:R-:W-:Y:S05]  /*5d0a0*/  BSYNC B1 ;  /* 0x0000000000017941 */ /* 0x000fea0003800000 */
.L_x_66188:
        /* <DEDUP_REMOVED lines=9> */
.L_x_66192:
[----:B------:R-:W-:Y:S02]  /*5d140*/  IMAD.MOV.U32 R22, RZ, RZ, R53 ;  /* 0x000000ffff167224 */ /* 0x000fe400078e0035 */
[----:B------:R-:W-:Y:S02]  /*5d150*/  IMAD.MOV.U32 R20, RZ, RZ, R18 ;  /* 0x000000ffff147224 */ /* 0x000fe400078e0012 */
[----:B------:R-:W-:Y:S02]  /*5d160*/  IMAD.MOV.U32 R53, RZ, RZ, R52 ;  /* 0x000000ffff357224 */ /* 0x000fe400078e0034 */
[----:B------:R-:W-:Y:S02]  /*5d170*/  IMAD.MOV.U32 R18, RZ, RZ, R23 ;  /* 0x000000ffff127224 */ /* 0x000fe400078e0017 */
.L_x_66193:
[----:B------:R-:W-:Y:S05]  /*5d180*/  BSYNC B1 ;  /* 0x0000000000017941 */ /* 0x000fea0003800000 */
.L_x_66191:
        /* <DEDUP_REMOVED lines=9> */
.L_x_66195:
[----:B------:R-:W-:Y:S02]  /*5d220*/  IMAD.MOV.U32 R23, RZ, RZ, R22 ;  /* 0x000000ffff177224 */ /* 0x000fe400078e0016 */
[----:B------:R-:W-:Y:S02]  /*5d230*/  IMAD.MOV.U32 R21, RZ, RZ, R20 ;  /* 0x000000ffff157224 */ /* 0x000fe400078e0014 */
[----:B------:R-:W-:Y:S02]  /*5d240*/  IMAD.MOV.U32 R22, RZ, RZ, R45 ;  /* 0x000000ffff167224 */ /* 0x000fe400078e002d */
[----:B------:R-:W-:Y:S02]  /*5d250*/  IMAD.MOV.U32 R20, RZ, RZ, R41 ;  /* 0x000000ffff147224 */ /* 0x000fe400078e0029 */
.L_x_66196:
[----:B------:R-:W-:Y:S05]  /*5d260*/  BSYNC B1 ;  /* 0x0000000000017941 */ /* 0x000fea0003800000 */
.L_x_66194:
        /* <DEDUP_REMOVED lines=9> */
.L_x_66198:
[----:B------:R-:W-:Y:S02]  /*5d300*/  IMAD.MOV.U32 R41, RZ, RZ, R23 ;  /* 0x000000ffff297224 */ /* 0x000fe400078e0017 */
[----:B------:R-:W-:Y:S02]  /*5d310*/  IMAD.MOV.U32 R28, RZ, RZ, R21 ;  /* 0x000000ffff1c7224 */ /* 0x000fe400078e0015 */
[----:B------:R-:W-:Y:S02]  /*5d320*/  IMAD.MOV.U32 R23, RZ, RZ, R42 ;  /* 0x000000ffff177224 */ /* 0x000fe400078e002a */
[----:B------:R-:W-:Y:S02]  /*5d330*/  IMAD.MOV.U32 R21, RZ, RZ, R40 ;  /* 0x000000ffff157224 */ /* 0x000fe400078e0028 */
.L_x_66199:
[----:B------:R-:W-:Y:S05]  /*5d340*/  BSYNC B1 ;  /* 0x0000000000017941 */ /* 0x000fea0003800000 */
.L_x_66197:
        /* <DEDUP_REMOVED lines=9> */
.L_x_66201:
[----:B------:R-:W-:Y:S02]  /*5d3e0*/  IMAD.MOV.U32 R40, RZ, RZ, R41 ;  /* 0x000000ffff287224 */ /* 0x000fe400078e0029 */
[----:B------:R-:W-:Y:S02]  /*5d3f0*/  IMAD.MOV.U32 R45, RZ, RZ, R28 ;  /* 0x000000ffff2d7224 */ /* 0x000fe400078e001c */
[----:B------:R-:W-:Y:S02]  /*5d400*/  IMAD.MOV.U32 R41, RZ, RZ, R44 ;  /* 0x000000ffff297224 */ /* 0x000fe400078e002c */
[----:B------:R-:W-:Y:S02]  /*5d410*/  IMAD.MOV.U32 R28, RZ, RZ, R59 ;  /* 0x000000ffff1c7224 */ /* 0x000fe400078e003b */
.L_x_66202:
[----:B------:R-:W-:Y:S05]  /*5d420*/  BSYNC B1 ;  /* 0x0000000000017941 */ /* 0x000fea0003800000 */
.L_x_66200:
        /* <DEDUP_REMOVED lines=9> */
.L_x_66204:
[----:B------:R-:W-:Y:S02]  /*5d4c0*/  IMAD.MOV.U32 R44, RZ, RZ, R40 ;  /* 0x000000ffff2c7224 */ /* 0x000fe400078e0028 */
[----:B------:R-:W-:Y:S02]  /*5d4d0*/  IMAD.MOV.U32 R42, RZ, RZ, R45 ;  /* 0x000000ffff2a7224 */ /* 0x000fe400078e002d */
[----:B------:R-:W-:Y:S02]  /*5d4e0*/  IMAD.MOV.U32 R40, RZ, RZ, R47 ;  /* 0x000000ffff287224 */ /* 0x000fe400078e002f */
[----:B------:R-:W-:Y:S02]  /*5d4f0*/  IMAD.MOV.U32 R45, RZ, RZ, R46 ;  /* 0x000000ffff2d7224 */ /* 0x000fe400078e002e */
.L_x_66205:
[----:B------:R-:W-:Y:S05]  /*5d500*/  BSYNC B1 ;  /* 0x0000000000017941 */ /* 0x000fea0003800000 */
.L_x_66203:
        /* <DEDUP_REMOVED lines=16> */
.L_x_66207:
[----:B------:R-:W-:Y:S02]  /*5d610*/  IMAD.MOV.U32 R32, RZ, RZ, R57 ;  /* 0x000000ffff207224 */ /* 0x000fe400078e0039 */
[----:B------:R-:W-:Y:S01]  /*5d620*/  IMAD.MOV.U32 R8, RZ, RZ, R15 ;  /* 0x000000ffff087224 */ /* 0x000fe200078e000f */
[----:B------:R-:W-:Y:S01]  /*5d630*/  MOV R15, R7 ;  /* 0x00000007000f7202 */ /* 0x000fe20000000f00 */
[----:B------:R-:W-:Y:S02]  /*5d640*/  IMAD.MOV.U32 R57, RZ, RZ, R48 ;  /* 0x000000ffff397224 */ /* 0x000fe400078e0030 */
.L_x_66208:
[----:B------:R-:W-:Y:S05]  /*5d650*/  BSYNC B1 ;  /* 0x0000000000017941 */ /* 0x000fea0003800000 */
.L_x_66206:
        /* <DEDUP_REMOVED lines=9> */
.L_x_66210:
[----:B------:R-:W-:Y:S02]  /*5d6f0*/  IMAD.MOV.U32 R7, RZ, RZ, R32 ;  /* 0x000000ffff077224 */ /* 0x000fe400078e0020 */
[----:B------:R-:W-:Y:S01]  /*5d700*/  IMAD.MOV.U32 R46, RZ, RZ, R8 ;  /* 0x000000ffff2e7224 */ /* 0x000fe200078e0008 */
[----:B------:R-:W-:Y:S01]  /*5d710*/  MOV R8, R31 ;  /* 0x0000001f00087202 */ /* 0x000fe20000000f00 */
[----:B------:R-:W-:Y:S02]  /*5d720*/  IMAD.MOV.U32 R32, RZ, RZ, R6 ;  /* 0x000000ffff207224 */ /* 0x000fe400078e0006 */
.L_x_66211:
[----:B------:R-:W-:Y:S05]  /*5d730*/  BSYNC B1 ;  /* 0x0000000000017941 */ /* 0x000fea0003800000 */
.L_x_66209:
        /* <DEDUP_REMOVED lines=9> */
.L_x_66213:
[----:B------:R-:W-:Y:S02]  /*5d7d0*/  IMAD.MOV.U32 R47, RZ, RZ, R7 ;  /* 0x000000ffff2f7224 */ /* 0x000fe400078e0007 */
[----:B------:R-:W-:Y:S01]  /*5d7e0*/  IMAD.MOV.U32 R31, RZ, RZ, R46 ;  /* 0x000000ffff1f7224 */ /* 0x000fe200078e002e */
[----:B------:R-:W-:Y:S01]  /*5d7f0*/  MOV R46, R5 ;  /* 0x00000005002e7202 */ /* 0x000fe20000000f00 */
[----:B------:R-:W-:Y:S02]  /*5d800*/  IMAD.MOV.U32 R7, RZ, RZ, R30 ;  /* 0x000000ffff077224 */ /* 0x000fe400078e001e */
.L_x_66214:
[----:B------:R-:W-:Y:S05]  /*5d810*/  BSYNC B1 ;  /* 0x0000000000017941 */ /* 0x000fea0003800000 */
.L_x_66212:
        /* <DEDUP_REMOVED lines=9> */
.L_x_66216:
[----:B------:R-:W-:Y:S02]  /*5d8b0*/  IMAD.MOV.U32 R5, RZ, RZ, R47 ;  /* 0x000000ffff057224 */ /* 0x000fe400078e002f */
[----:B------:R-:W-:Y:S01]  /*5d8c0*/  IMAD.MOV.U32 R6, RZ, RZ, R31 ;  /* 0x000000ffff067224 */ /* 0x000fe200078e001f */
[----:B------:R-:W-:Y:S01]  /*5d8d0*/  MOV R31, R4 ;  /* 0x00000004001f7202 */ /* 0x000fe20000000f00 */
[----:B------:R-:W-:Y:S02]  /*5d8e0*/  IMAD.MOV.U32 R47, RZ, RZ, R50 ;  /* 0x000000ffff2f7224 */ /* 0x000fe400078e0032 */
.L_x_66217:
[----:B------:R-:W-:Y:S05]  /*5d8f0*/  BSYNC B1 ;  /* 0x0000000000017941 */ /* 0x000fea0003800000 */
.L_x_66215:
        /* <DEDUP_REMOVED lines=9> */
.L_x_66219:
[----:B------:R-:W-:Y:S02]  /*5d990*/  IMAD.MOV.U32 R55, RZ, RZ, R5 ;  /* 0x000000ffff377224 */ /* 0x000fe400078e0005 */
[----:B------:R-:W-:Y:S01]  /*5d9a0*/  IMAD.MOV.U32 R4, RZ, RZ, R6 ;  /* 0x000000ffff047224 */ /* 0x000fe200078e0006 */
[----:B------:R-:W-:Y:S01]  /*5d9b0*/  MOV R6, R29 ;  /* 0x0000001d00067202 */ /* 0x000fe20000000f00 */
[----:B------:R-:W-:Y:S02]  /*5d9c0*/  IMAD.MOV.U32 R5, RZ, RZ, R16 ;  /* 0x000000ffff057224 */ /* 0x000fe400078e0010 */
.L_x_66220:
[----:B------:R-:W-:Y:S05]  /*5d9d0*/  BSYNC B1 ;  /* 0x0000000000017941 */ /* 0x000fea0003800000 */
.L_x_66218:
        /* <DEDUP_REMOVED lines=9> */
.L_x_66222:
[----:B------:R-:W-:Y:S02]  /*5da70*/  IMAD.MOV.U32 R16, RZ, RZ, R55 ;  /* 0x000000ffff107224 */ /* 0x000fe400078e0037 */
[----:B------:R-:W-:Y:S01]  /*5da80*/  IMAD.MOV.U32 R29, RZ, RZ, R4 ;  /* 0x000000ffff1d7224 */ /* 0x000fe200078e0004 */
[----:B------:R-:W-:Y:S01]  /*5da90*/  MOV R4, R17 ;  /* 0x0000001100047202 */ /* 0x000fe20000000f00 */
[----:B------:R-:W-:Y:S02]  /*5daa0*/  IMAD.MOV.U32 R55, RZ, RZ, R54 ;  /* 0x000000ffff377224 */ /* 0x000fe400078e0036 */
.L_x_66223:
[----:B------:R-:W-:Y:S05]  /*5dab0*/  BSYNC B1 ;  /* 0x0000000000017941 */ /* 0x000fea0003800000 */
.L_x_66221:
        /* <DEDUP_REMOVED lines=9> */
.L_x_66225:
[----:B------:R-:W-:Y:S02]  /*5db50*/  IMAD.MOV.U32 R48, RZ, RZ, R16 ;  /* 0x000000ffff307224 */ /* 0x000fe400078e0010 */
[----:B------:R-:W-:Y:S01]  /*5db60*/  IMAD.MOV.U32 R30, RZ, RZ, R29 ;  /* 0x000000ffff1e7224 */ /* 0x000fe200078e001d */
[----:B------:R-:W-:Y:S01]  /*5db70*/  MOV R29, R12 ;  /* 0x0000000c001d7202 */ /* 0x000fe20000000f00 */
[----:B------:R-:W-:Y:S02]  /*5db80*/  IMAD.MOV.U32 R16, RZ, RZ, R43 ;  /* 0x000000ffff107224 */ /* 0x000fe400078e002b */
.L_x_66226:
[----:B------:R-:W-:Y:S05]  /*5db90*/  BSYNC B1 ;  /* 0x0000000000017941 */ /* 0x000fea0003800000 */
.L_x_66224:
        /* <DEDUP_REMOVED lines=9> */
.L_x_66228:
[----:B------:R-:W-:Y:S02]  /*5dc30*/  IMAD.MOV.U32 R12, RZ, RZ, R48 ;  /* 0x000000ffff0c7224 */ /* 0x000fe400078e0030 */
[----:B------:R-:W-:Y:S01]  /*5dc40*/  IMAD.MOV.U32 R17, RZ, RZ, R30 ;  /* 0x000000ffff117224 */ /* 0x000fe200078e001e */
[----:B------:R-:W-:Y:S01]  /*5dc50*/  MOV R30, R49 ;  /* 0x00000031001e7202 */ /* 0x000fe20000000f00 */
[----:B------:R-:W-:Y:S02]  /*5dc60*/  IMAD.MOV.U32 R48, RZ, RZ, R51 ;  /* 0x000000ffff307224 */ /* 0x000fe400078e0033 */
.L_x_66229:
[----:B------:R-:W-:Y:S05]  /*5dc70*/  BSYNC B1 ;  /* 0x0000000000017941 */ /* 0x000fea0003800000 */
.L_x_66227:
        /* <DEDUP_REMOVED lines=9> */
.L_x_66231:
[----:B------:R-:W-:Y:S02]  /*5dd10*/  IMAD.MOV.U32 R50, RZ, RZ, R12 ;  /* 0x000000ffff327224 */ /* 0x000fe400078e000c */
[----:B------:R-:W-:Y:S01]  /*5dd20*/  IMAD.MOV.U32 R43, RZ, RZ, R17 ;  /* 0x000000ffff2b7224 */ /* 0x000fe200078e0011 */
[----:B------:R-:W-:Y:S01]  /*5dd30*/  MOV R17, R14 ;  /* 0x0000000e00117202 */ /* 0x000fe20000000f00 */
[----:B------:R-:W-:Y:S02]  /*5dd40*/  IMAD.MOV.U32 R12, RZ, RZ, R19 ;  /* 0x000000ffff0c7224 */ /* 0x000fe400078e0013 */
.L_x_66232:
[----:B------:R-:W-:Y:S05]  /*5dd50*/  BSYNC B1 ;  /* 0x0000000000017941 */ /* 0x000fea0003800000 */
.L_x_66230:
        /* <DEDUP_REMOVED lines=9> */
.L_x_66234:
[----:B------:R-:W-:Y:S02]  /*5ddf0*/  IMAD.MOV.U32 R49, RZ, RZ, R50 ;  /* 0x000000ffff317224 */ /* 0x000fe400078e0032 */
[----:B------:R-:W-:Y:S01]  /*5de00*/  IMAD.MOV.U32 R19, RZ, RZ, R43 ;  /* 0x000000ffff137224 */ /* 0x000fe200078e002b */
[----:B------:R-:W-:Y:S01]  /*5de10*/  MOV R43, R18 ;  /* 0x00000012002b7202 */ /* 0x000fe20000000f00 */
[----:B------:R-:W-:Y:S02]  /*5de20*/  IMAD.MOV.U32 R50, RZ, RZ, R53 ;  /* 0x000000ffff327224 */ /* 0x000fe400078e0035 */
.L_x_66235:
[----:B------:R-:W-:Y:S05]  /*5de30*/  BSYNC B1 ;  /* 0x0000000000017941 */ /* 0x000fea0003800000 */
.L_x_66233:
        /* <DEDUP_REMOVED lines=9> */
.L_x_66237:
[----:B------:R-:W-:Y:S02]  /*5ded0*/  IMAD.MOV.U32 R18, RZ, RZ, R49 ;  /* 0x000000ffff127224 */ /* 0x000fe400078e0031 */
[----:B------:R-:W-:Y:S01]  /*5dee0*/  IMAD.MOV.U32 R14, RZ, RZ, R19 ;  /* 0x000000ffff0e7224 */ /* 0x000fe200078e0013 */
[----:B------:R-:W-:Y:S01]  /*5def0*/  MOV R19, R20 ;  /* 0x0000001400137202 */ /* 0x000fe20000000f00 */
[----:B------:R-:W-:Y:S02]  /*5df00*/  IMAD.MOV.U32 R49, RZ, RZ, R22 ;  /* 0x000000ffff317224 */ /* 0x000fe400078e0016 */
.L_x_66238:
[----:B------:R-:W-:Y:S05]  /*5df10*/  BSYNC B1 ;  /* 0x0000000000017941 */ /* 0x000fea0003800000 */
.L_x_66236:
        /* <DEDUP_REMOVED lines=9> */
.L_x_66240:
[----:B------:R-:W-:Y:S02]  /*5dfb0*/  IMAD.MOV.U32 R20, RZ, RZ, R18 ;  /* 0x000000ffff147224 */ /* 0x000fe400078e0012 */
[----:B------:R-:W-:Y:S01]  /*5dfc0*/  IMAD.MOV.U32 R51, RZ, RZ, R14 ;  /* 0x000000ffff337224 */ /* 0x000fe200078e000e */
[----:B------:R-:W-:Y:S01]  /*5dfd0*/  MOV R14, R21 ;  /* 0x00000015000e7202 */ /* 0x000fe20000000f00 */
[----:B------:R-:W-:Y:S02]  /*5dfe0*/  IMAD.MOV.U32 R18, RZ, RZ, R23 ;  /* 0x000000ffff127224 */ /* 0x000fe400078e0017 */
.L_x_66241:
[----:B------:R-:W-:Y:S05]  /*5dff0*/  BSYNC B1 ;  /* 0x0000000000017941 */ /* 0x000fea0003800000 */
.L_x_66239:
        /* <DEDUP_REMOVED lines=9> */
.L_x_66243:
[----:B------:R-:W-:Y:S02]  /*5e090*/  IMAD.MOV.U32 R21, RZ, RZ, R20 ;  /* 0x000000ffff157224 */ /* 0x000fe400078e0014 */
[----:B------:R-:W-:Y:S01]  /*5e0a0*/  IMAD.MOV.U32 R22, RZ, RZ, R51 ;  /* 0x000000ffff167224 */ /* 0x000fe200078e0033 */
[----:B------:R-:W-:Y:S01]  /*5e0b0*/  MOV R51, R28 ;  /* 0x0000001c00337202 */ /* 0x000fe20000000f00 */
[----:B------:R-:W-:Y:S02]  /*5e0c0*/  IMAD.MOV.U32 R20, RZ, RZ, R41 ;  /* 0x000000ffff147224 */ /* 0x000fe400078e0029 */
.L_x_66244:
[----:B------:R-:W-:Y:S05]  /*5e0d0*/  BSYNC B1 ;  /* 0x0000000000017941 */ /* 0x000fea0003800000 */
.L_x_66242:
        /* <DEDUP_REMOVED lines=9> */
.L_x_66246:
[----:B------:R-:W-:Y:S02]  /*5e170*/  IMAD.MOV.U32 R41, RZ, RZ, R21 ;  /* 0x000000ffff297224 */ /* 0x000fe400078e0015 */
[----:B------:R-:W-:Y:S01]  /*5e180*/  IMAD.MOV.U32 R23, RZ, RZ, R22 ;  /* 0x000000ffff177224 */ /* 0x000fe200078e0016 */
[----:B------:R-:W-:Y:S01]  /*5e190*/  MOV R22, R45 ;  /* 0x0000002d00167202 */ /* 0x000fe20000000f00 */
[----:B------:R-:W-:Y:S02]  /*5e1a0*/  IMAD.MOV.U32 R21, RZ, RZ, R40 ;  /* 0x000000ffff157224 */ /* 0x000fe400078e0028 */
.L_x_66247:
[----:B------:R-:W-:Y:S05]  /*5e1b0*/  BSYNC B1 ;  /* 0x0000000000017941 */ /* 0x000fea0003800000 */
.L_x_66245:
        /* <DEDUP_REMOVED lines=9> */
.L_x_66249:
[----:B------:R-:W-:Y:S02]  /*5e250*/  IMAD.MOV.U32 R40, RZ, RZ, R41 ;  /* 0x000000ffff287224 */ /* 0x000fe400078e0029 */
[----:B------:R-:W-:Y:S01]  /*5e260*/  IMAD.MOV.U32 R28, RZ, RZ, R23 ;  /* 0x000000ffff1c7224 */ /* 0x000fe200078e0017 */
[----:B------:R-:W-:Y:S01]  /*5e270*/  MOV R23, R42 ;  /* 0x0000002a00177202 */ /* 0x000fe20000000f00 */
[----:B------:R-:W-:Y:S02]  /*5e280*/  IMAD.MOV.U32 R41, RZ, RZ, R44 ;  /* 0x000000ffff297224 */ /* 0x000fe400078e002c */
.L_x_66250:
[----:B------:R-:W-:Y:S05]  /*5e290*/  BSYNC B1 ;  /* 0x0000000000017941 */ /* 0x000fea0003800000 */
.L_x_66248:
        /* <DEDUP_REMOVED lines=16> */
.L_x_66252:
[----:B------:R-:W-:Y:S01]  /*5e3a0*/  IMAD.MOV.U32 R42, RZ, RZ, R57 ;  /* 0x000000ffff2a7224 */ /* 0x000fe200078e0039 */
[----:B------:R-:W-:Y:S01]  /*5e3b0*/  MOV R9, R15 ;  /* 0x0000000f00097202 */ /* 0x000fe20000000f00 */
[----:B------:R-:W-:Y:S02]  /*5e3c0*/  IMAD.MOV.U32 R57, RZ, RZ, R32 ;  /* 0x000000ffff397224 */ /* 0x000fe400078e0020 */
[----:B------:R-:W-:Y:S02]  /*5e3d0*/  IMAD.MOV.U32 R15, RZ, RZ, R8 ;  /* 0x000000ffff0f7224 */ /* 0x000fe400078e0008 */
.L_x_66253:
[----:B------:R-:W-:Y:S05]  /*5e3e0*/  BSYNC B1 ;  /* 0x0000000000017941 */ /* 0x000fea0003800000 */
.L_x_66251:
        /* <DEDUP_REMOVED lines=9> */
.L_x_66255:
[----:B------:R-:W-:Y:S01]  /*5e480*/  IMAD.MOV.U32 R32, RZ, RZ, R42 ;  /* 0x000000ffff207224 */ /* 0x000fe200078e002a */
[----:B------:R-:W-:Y:S01]  /*5e490*/  MOV R8, R9 ;  /* 0x0000000900087202 */ /* 0x000fe20000000f00 */
[----:B------:R-:W-:Y:S02]  /*5e4a0*/  IMAD.MOV.U32 R42, RZ, RZ, R7 ;  /* 0x000000ffff2a7224 */ /* 0x000fe400078e0007 */
[----:B------:R-:W-:Y:S02]  /*5e4b0*/  IMAD.MOV.U32 R9, RZ, RZ, R46 ;  /* 0x000000ffff097224 */ /* 0x000fe400078e002e */
.L_x_66256:
[----:B------:R-:W-:Y:S05]  /*5e4c0*/  BSYNC B1 ;  /* 0x0000000000017941 */ /* 0x000fea0003800000 */
.L_x_66254:
        /* <DEDUP_REMOVED lines=9> */
.L_x_66258:
[----:B------:R-:W-:Y:S01]  /*5e560*/  IMAD.MOV.U32 R44, RZ, RZ, R32 ;  /* 0x000000ffff2c7224 */ /* 0x000fe200078e0020 */
[----:B------:R-:W-:Y:S01]  /*5e570*/  MOV R7, R8 ;  /* 0x0000000800077202 */ /* 0x000fe20000000f00 */
[----:B------:R-:W-:Y:S02]  /*5e580*/  IMAD.MOV.U32 R32, RZ, RZ, R47 ;  /* 0x000000ffff207224 */ /* 0x000fe400078e002f */
[----:B------:R-:W-:Y:S02]  /*5e590*/  IMAD.MOV.U32 R8, RZ, RZ, R31 ;  /* 0x000000ffff087224 */ /* 0x000fe400078e001f */
.L_x_66259:
[----:B------:R-:W-:Y:S05]  /*5e5a0*/  BSYNC B1 ;  /* 0x0000000000017941 */ /* 0x000fea0003800000 */
.L_x_66257:
        /* <DEDUP_REMOVED lines=9> */
.L_x_66261:
[----:B------:R-:W-:Y:S01]  /*5e640*/  IMAD.MOV.U32 R46, RZ, RZ, R44 ;  /* 0x000000ffff2e7224 */ /* 0x000fe200078e002c */
[----:B------:R-:W-:Y:S01]  /*5e650*/  MOV R31, R7 ;  /* 0x00000007001f7202 */ /* 0x000fe20000000f00 */
[----:B------:R-:W-:Y:S02]  /*5e660*/  IMAD.MOV.U32 R44, RZ, RZ, R5 ;  /* 0x000000ffff2c7224 */ /* 0x000fe400078e0005 */
[----:B------:R-:W-:Y:S02]  /*5e670*/  IMAD.MOV.U32 R7, RZ, RZ, R6 ;  /* 0x000000ffff077224 */ /* 0x000fe400078e0006 */
.L_x_66262:
[----:B------:R-:W-:Y:S05]  /*5e680*/  BSYNC B1 ;  /* 0x0000000000017941 */ /* 0x000fea0003800000 */
.L_x_66260:
        /* <DEDUP_REMOVED lines=9> */
.L_x_66264:
[----:B------:R-:W-:Y:S01]  /*5e720*/  IMAD.MOV.U32 R5, RZ, RZ, R46 ;  /* 0x000000ffff057224 */ /* 0x000fe200078e002e */
[----:B------:R-:W-:Y:S01]  /*5e730*/  MOV R6, R31 ;  /* 0x0000001f00067202 */ /* 0x000fe20000000f00 */
[----:B------:R-:W-:Y:S02]  /*5e740*/  IMAD.MOV.U32 R46, RZ, RZ, R55 ;  /* 0x000000ffff2e7224 */ /* 0x000fe400078e0037 */
[----:B------:R-:W-:Y:S02]  /*5e750*/  IMAD.MOV.U32 R31, RZ, RZ, R4 ;  /* 0x000000ffff1f7224 */ /* 0x000fe400078e0004 */
.L_x_66265:
[----:B------:R-:W-:Y:S05]  /*5e760*/  BSYNC B1 ;  /* 0x0000000000017941 */ /* 0x000fea0003800000 */
.L_x_66263:
        /* <DEDUP_REMOVED lines=9> */
.L_x_66267:
[----:B------:R-:W-:Y:S01]  /*5e800*/  IMAD.MOV.U32 R45, RZ, RZ, R5 ;  /* 0x000000ffff2d7224 */ /* 0x000fe200078e0005 */
[----:B------:R-:W-:Y:S01]  /*5e810*/  MOV R33, R6 ;  /* 0x0000000600217202 */ /* 0x000fe20000000f00 */
[----:B------:R-:W-:Y:S02]  /*5e820*/  IMAD.MOV.U32 R5, RZ, RZ, R16 ;  /* 0x000000ffff057224 */ /* 0x000fe400078e0010 */
[----:B------:R-:W-:Y:S02]  /*5e830*/  IMAD.MOV.U32 R6, RZ, RZ, R29 ;  /* 0x000000ffff067224 */ /* 0x000fe400078e001d */
.L_x_66268:
[----:B------:R-:W-:Y:S05]  /*5e840*/  BSYNC B1 ;  /* 0x0000000000017941 */ /* 0x000fea0003800000 */
.L_x_66266:
        /* <DEDUP_REMOVED lines=9> */
.L_x_66270:
[----:B------:R-:W-:Y:S01]  /*5e8e0*/  IMAD.MOV.U32 R29, RZ, RZ, R45 ;  /* 0x000000ffff1d7224 */ /* 0x000fe200078e002d */
[----:B------:R-:W-:Y:S01]  /*5e8f0*/  MOV R4, R33 ;  /* 0x0000002100047202 */ /* 0x000fe20000000f00 */
[----:B------:R-:W-:Y:S02]  /*5e900*/  IMAD.MOV.U32 R45, RZ, RZ, R48 ;  /* 0x000000ffff2d7224 */ /* 0x000fe400078e0030 */
[----:B------:R-:W-:Y:S02]  /*5e910*/  IMAD.MOV.U32 R33, RZ, RZ, R30 ;  /* 0x000000ffff217224 */ /* 0x000fe400078e001e */
.L_x_66271:
[----:B------:R-:W-:Y:S05]  /*5e920*/  BSYNC B1 ;  /* 0x0000000000017941 */ /* 0x000fea0003800000 */
.L_x_66269:
        /* <DEDUP_REMOVED lines=9> */
.L_x_66273:
[----:B------:R-:W-:Y:S01]  /*5e9c0*/  IMAD.MOV.U32 R47, RZ, RZ, R29 ;  /* 0x000000ffff2f7224 */ /* 0x000fe200078e001d */
[----:B------:R-:W-:Y:S01]  /*5e9d0*/  MOV R16, R4 ;  /* 0x0000000400107202 */ /* 0x000fe20000000f00 */
[----:B------:R-:W-:Y:S02]  /*5e9e0*/  IMAD.MOV.U32 R29, RZ, RZ, R12 ;  /* 0x000000ffff1d7224 */ /* 0x000fe400078e000c */
[----:B------:R-:W-:Y:S02]  /*5e9f0*/  IMAD.MOV.U32 R4, RZ, RZ, R17 ;  /* 0x000000ffff047224 */ /* 0x000fe400078e0011 */
.L_x_66274:
[----:B------:R-:W-:Y:S05]  /*5ea00*/  BSYNC B1 ;  /* 0x0000000000017941 */ /* 0x000fea0003800000 */
.L_x_66272:
        /* <DEDUP_REMOVED lines=9> */
.L_x_66276:
[----:B------:R-:W-:Y:S01]  /*5eaa0*/  IMAD.MOV.U32 R30, RZ, RZ, R47 ;  /* 0x000000ffff1e7224 */ /* 0x000fe200078e002f */
[----:B------:R-:W-:Y:S01]  /*5eab0*/  MOV R12, R16 ;  /* 0x00000010000c7202 */ /* 0x000fe20000000f00 */
[----:B------:R-:W-:Y:S02]  /*5eac0*/  IMAD.MOV.U32 R47, RZ, RZ, R50 ;  /* 0x000000ffff2f7224 */ /* 0x000fe400078e0032 */
[----:B------:R-:W-:Y:S02]  /*5ead0*/  IMAD.MOV.U32 R16, RZ, RZ, R43 ;  /* 0x000000ffff107224 */ /* 0x000fe400078e002b */
.L_x_66277:
[----:B------:R-:W-:Y:S05]  /*5eae0*/  BSYNC B1 ;  /* 0x0000000000017941 */ /* 0x000fea0003800000 */
.L_x_66275:
        /* <DEDUP_REMOVED lines=9> */
.L_x_66279:
[----:B------:R-:W-:Y:S01]  /*5eb80*/  IMAD.MOV.U32 R43, RZ, RZ, R30 ;  /* 0x000000ffff2b7224 */ /* 0x000fe200078e001e */
[----:B------:R-:W-:Y:S01]  /*5eb90*/  MOV R17, R12 ;  /* 0x0000000c00117202 */ /* 0x000fe20000000f00 */
[----:B------:R-:W-:Y:S02]  /*5eba0*/  IMAD.MOV.U32 R30, RZ, RZ, R49 ;  /* 0x000000ffff1e7224 */ /* 0x000fe400078e0031 */
[----:B------:R-:W-:Y:S02]  /*5ebb0*/  IMAD.MOV.U32 R12, RZ, RZ, R19 ;  /* 0x000000ffff0c7224 */ /* 0x000fe400078e0013 */
.L_x_66280:
[----:B------:R-:W-:Y:S05]  /*5ebc0*/  BSYNC B1 ;  /* 0x0000000000017941 */ /* 0x000fea0003800000 */
.L_x_66278:
        /* <DEDUP_REMOVED lines=9> */
.L_x_66282:
[----:B------:R-:W-:Y:S01]  /*5ec60*/  IMAD.MOV.U32 R19, RZ, RZ, R43 ;  /* 0x000000ffff137224 */ /* 0x000fe200078e002b */
[----:B------:R-:W-:Y:S01]  /*5ec70*/  MOV R48, R17 ;  /* 0x0000001100307202 */ /* 0x000fe20000000f00 */
[----:B------:R-:W-:Y:S02]  /*5ec80*/  IMAD.MOV.U32 R43, RZ, RZ, R18 ;  /* 0x000000ffff2b7224 */ /* 0x000fe400078e0012 */
[----:B------:R-:W-:Y:S02]  /*5ec90*/  IMAD.MOV.U32 R17, RZ, RZ, R14 ;  /* 0x000000ffff117224 */ /* 0x000fe400078e000e */
.L_x_66283:
[----:B------:R-:W-:Y:S05]  /*5eca0*/  BSYNC B1 ;  /* 0x0000000000017941 */ /* 0x000fea0003800000 */
.L_x_66281:
        /* <DEDUP_REMOVED lines=9> */
.L_x_66285:
[----:B------:R-:W-:Y:S01]  /*5ed40*/  IMAD.MOV.U32 R14, RZ, RZ, R19 ;  /* 0x000000ffff0e7224 */ /* 0x000fe200078e0013 */
[----:B------:R-:W-:Y:S01]  /*5ed50*/  MOV R49, R48 ;  /* 0x0000003000317202 */ /* 0x000fe20000000f00 */
[----:B------:R-:W-:Y:S02]  /*5ed60*/  IMAD.MOV.U32 R19, RZ, RZ, R20 ;  /* 0x000000ffff137224 */ /* 0x000fe400078e0014 */
[----:B------:R-:W-:Y:S02]  /*5ed70*/  IMAD.MOV.U32 R48, RZ, RZ, R51 ;  /* 0x000000ffff307224 */ /* 0x000fe400078e0033 */
.L_x_66286:
[----:B------:R-:W-:Y:S05]  /*5ed80*/  BSYNC B1 ;  /* 0x0000000000017941 */ /* 0x000fea0003800000 */
.L_x_66284:
        /* <DEDUP_REMOVED lines=9> */
.L_x_66288:
[----:B------:R-:W-:Y:S01]  /*5ee20*/  IMAD.MOV.U32 R20, RZ, RZ, R14 ;  /* 0x000000ffff147224 */ /* 0x000fe200078e000e */
[----:B------:R-:W-:Y:S01]  /*5ee30*/  MOV R18, R49 ;  /* 0x0000003100127202 */ /* 0x000fe20000000f00 */
[----:B------:R-:W-:Y:S02]  /*5ee40*/  IMAD.MOV.U32 R14, RZ, RZ, R21 ;  /* 0x000000ffff0e7224 */ /* 0x000fe400078e0015 */
[----:B------:R-:W-:Y:S02]  /*5ee50*/  IMAD.MOV.U32 R49, RZ, RZ, R22 ;  /* 0x000000ffff317224 */ /* 0x000fe400078e0016 */
.L_x_66289:
[----:B------:R-:W-:Y:S05]  /*5ee60*/  BSYNC B1 ;  /* 0x0000000000017941 */ /* 0x000fea0003800000 */
.L_x_66287:
        /* <DEDUP_REMOVED lines=9> */
.L_x_66291:
[----:B------:R-:W-:Y:S01]  /*5ef00*/  IMAD.MOV.U32 R51, RZ, RZ, R20 ;  /* 0x000000ffff337224 */ /* 0x000fe200078e0014 */
[----:B------:R-:W-:Y:S01]  /*5ef10*/  MOV R21, R18 ;  /* 0x0000001200157202 */ /* 0x000fe20000000f00 */
[----:B------:R-:W-:Y:S02]  /*5ef20*/  IMAD.MOV.U32 R20, RZ, RZ, R41 ;  /* 0x000000ffff147224 */ /* 0x000fe400078e0029 */
[----:B------:R-:W-:Y:S02]  /*5ef30*/  IMAD.MOV.U32 R18, RZ, RZ, R23 ;  /* 0x000000ffff127224 */ /* 0x000fe400078e0017 */
.L_x_66292:
[----:B------:R-:W-:Y:S05]  /*5ef40*/  BSYNC B1 ;  /* 0x0000000000017941 */ /* 0x000fea0003800000 */
.L_x_66290:
        /* <DEDUP_REMOVED lines=9> */
.L_x_66294:
[----:B------:R-:W-:Y:S01]  /*5efe0*/  IMAD.MOV.U32 R23, RZ, RZ, R51 ;  /* 0x000000ffff177224 */ /* 0x000fe200078e0033 */
[----:B------:R-:W-:Y:S01]  /*5eff0*/  MOV R22, R21 ;  /* 0x0000001500167202 */ /* 0x000fe20000000f00 */
[----:B------:R-:W-:Y:S02]  /*5f000*/  IMAD.MOV.U32 R51, RZ, RZ, R40 ;  /* 0x000000ffff337224 */ /* 0x000fe400078e0028 */
[----:B------:R-:W-:Y:S02]  /*5f010*/  IMAD.MOV.U32 R21, RZ, RZ, R28 ;  /* 0x000000ffff157224 */ /* 0x000fe400078e001c */
.L_x_66295:
[----:B------:R-:W-:Y:S05]  /*5f020*/  BSYNC B1 ;  /* 0x0000000000017941 */ /* 0x000fea0003800000 */
.L_x_66293:
        /* <DEDUP_REMOVED lines=16> */
.L_x_66297:
[----:B------:R-:W-:Y:S02]  /*5f130*/  IMAD.MOV.U32 R28, RZ, RZ, R57 ;  /* 0x000000ffff1c7224 */ /* 0x000fe400078e0039 */
[----:B------:R-:W-:Y:S02]  /*5f140*/  IMAD.MOV.U32 R10, RZ, RZ, R15 ;  /* 0x000000ffff0a7224 */ /* 0x000fe400078e000f */
[----:B------:R-:W-:Y:S02]  /*5f150*/  IMAD.MOV.U32 R57, RZ, RZ, R42 ;  /* 0x000000ffff397224 */ /* 0x000fe400078e002a */
[----:B------:R-:W-:Y:S02]  /*5f160*/  IMAD.MOV.U32 R15, RZ, RZ, R9 ;  /* 0x000000ffff0f7224 */ /* 0x000fe400078e0009 */
.L_x_66298:
[----:B------:R-:W-:Y:S05]  /*5f170*/  BSYNC B1 ;  /* 0x0000000000017941 */ /* 0x000fea0003800000 */
.L_x_66296:
        /* <DEDUP_REMOVED lines=9> */
.L_x_66300:
[----:B------:R-:W-:Y:S02]  /*5f210*/  IMAD.MOV.U32 R9, RZ, RZ, R28 ;  /* 0x000000ffff097224 */ /* 0x000fe400078e001c */
[----:B------:R-:W-:Y:S02]  /*5f220*/  IMAD.MOV.U32 R34, RZ, RZ, R10 ;  /* 0x000000ffff227224 */ /* 0x000fe400078e000a */
[----:B------:R-:W-:Y:S02]  /*5f230*/  IMAD.MOV.U32 R28, RZ, RZ, R32 ;  /* 0x000000ffff1c7224 */ /* 0x000fe400078e0020 */
[----:B------:R-:W-:Y:S02]  /*5f240*/  IMAD.MOV.U32 R10, RZ, RZ, R8 ;  /* 0x000000ffff0a7224 */ /* 0x000fe400078e0008 */
.L_x_66301:
[----:B------:R-:W-:Y:S05]  /*5f250*/  BSYNC B1 ;  /* 0x0000000000017941 */ /* 0x000fea0003800000 */
.L_x_66299:
        /* <DEDUP_REMOVED lines=9> */
.L_x_66303:
[----:B------:R-:W-:Y:S02]  /*5f2f0*/  IMAD.MOV.U32 R41, RZ, RZ, R9 ;  /* 0x000000ffff297224 */ /* 0x000fe400078e0009 */
[----:B------:R-:W-:Y:S02]  /*5f300*/  IMAD.MOV.U32 R8, RZ, RZ, R34 ;  /* 0x000000ffff087224 */ /* 0x000fe400078e0022 */
[----:B------:R-:W-:Y:S02]  /*5f310*/  IMAD.MOV.U32 R9, RZ, RZ, R44 ;  /* 0x000000ffff097224 */ /* 0x000fe400078e002c */
[----:B------:R-:W-:Y:S02]  /*5f320*/  IMAD.MOV.U32 R34, RZ, RZ, R7 ;  /* 0x000000ffff227224 */ /* 0x000fe400078e0007 */
.L_x_66304:
[----:B------:R-:W-:Y:S05]  /*5f330*/  BSYNC B1 ;  /* 0x0000000000017941 */ /* 0x000fea0003800000 */
.L_x_66302:
        /* <DEDUP_REMOVED lines=9> */
.L_x_66306:
[----:B------:R-:W-:Y:S02]  /*5f3d0*/  IMAD.MOV.U32 R32, RZ, RZ, R41 ;  /* 0x000000ffff207224 */ /* 0x000fe400078e0029 */
[----:B------:R-:W-:Y:S02]  /*5f3e0*/  IMAD.MOV.U32 R7, RZ, RZ, R8 ;  /* 0x000000ffff077224 */ /* 0x000fe400078e0008 */
[----:B------:R-:W-:Y:S02]  /*5f3f0*/  IMAD.MOV.U32 R41, RZ, RZ, R46 ;  /* 0x000000ffff297224 */ /* 0x000fe400078e002e */
[----:B------:R-:W-:Y:S02]  /*5f400*/  IMAD.MOV.U32 R8, RZ, RZ, R31 ;  /* 0x000000ffff087224 */ /* 0x000fe400078e001f */
.L_x_66307:
[----:B------:R-:W-:Y:S05]  /*5f410*/  BSYNC B1 ;  /* 0x0000000000017941 */ /* 0x000fea0003800000 */
.L_x_66305:
        /* <DEDUP_REMOVED lines=9> */
.L_x_66309:
[----:B------:R-:W-:Y:S02]  /*5f4b0*/  IMAD.MOV.U32 R42, RZ, RZ, R32 ;  /* 0x000000ffff2a7224 */ /* 0x000fe400078e0020 */
[----:B------:R-:W-:Y:S02]  /*5f4c0*/  IMAD.MOV.U32 R40, RZ, RZ, R7 ;  /* 0x000000ffff287224 */ /* 0x000fe400078e0007 */
[----:B------:R-:W-:Y:S02]  /*5f4d0*/  IMAD.MOV.U32 R32, RZ, RZ, R5 ;  /* 0x000000ffff207224 */ /* 0x000fe400078e0005 */
[----:B------:R-:W-:Y:S02]  /*5f4e0*/  IMAD.MOV.U32 R7, RZ, RZ, R6 ;  /* 0x000000ffff077224 */ /* 0x000fe400078e0006 */
.L_x_66310:
[----:B------:R-:W-:Y:S05]  /*5f4f0*/  BSYNC B1 ;  /* 0x0000000000017941 */ /* 0x000fea0003800000 */
.L_x_66308:
        /* <DEDUP_REMOVED lines=9> */
.L_x_66312:
[----:B------:R-:W-:Y:S02]  /*5f590*/  IMAD.MOV.U32 R6, RZ, RZ, R42 ;  /* 0x000000ffff067224 */ /* 0x000fe400078e002a */
[----:B------:R-:W-:Y:S02]  /*5f5a0*/  IMAD.MOV.U32 R5, RZ, RZ, R40 ;  /* 0x000000ffff057224 */ /* 0x000fe400078e0028 */
[----:B------:R-:W-:Y:S02]  /*5f5b0*/  IMAD.MOV.U32 R42, RZ, RZ, R45 ;  /* 0x000000ffff2a7224 */ /* 0x000fe400078e002d */
[----:B------:R-:W-:Y:S02]  /*5f5c0*/  IMAD.MOV.U32 R40, RZ, RZ, R33 ;  /* 0x000000ffff287224 */ /* 0x000fe400078e0021 */
.L_x_66313:
[----:B------:R-:W-:Y:S05]  /*5f5d0*/  BSYNC B1 ;  /* 0x0000000000017941 */ /* 0x000fea0003800000 */
.L_x_66311:
        /* <DEDUP_REMOVED lines=9> */
.L_x_66315:
[----:B------:R-:W-:Y:S02]  /*5f670*/  IMAD.MOV.U32 R44, RZ, RZ, R6 ;  /* 0x000000ffff2c7224 */ /* 0x000fe400078e0006 */
[----:B------:R-:W-:Y:S02]  /*5f680*/  IMAD.MOV.U32 R31, RZ, RZ, R5 ;  /* 0x000000ffff1f7224 */ /* 0x000fe400078e0005 */
[----:B------:R-:W-:Y:S02]  /*5f690*/  IMAD.MOV.U32 R6, RZ, RZ, R29 ;  /* 0x000000ffff067224 */ /* 0x000fe400078e001d */
[----:B------:R-:W-:Y:S02]  /*5f6a0*/  IMAD.MOV.U32 R5, RZ, RZ, R4 ;  /* 0x000000ffff057224 */ /* 0x000fe400078e0004 */
.L_x_66316:
[----:B------:R-:W-:Y:S05]  /*5f6b0*/  BSYNC B1 ;  /* 0x0000000000017941 */ /* 0x000fea0003800000 */
.L_x_66314:
        /* <DEDUP_REMOVED lines=9> */
.L_x_66318:
[----:B------:R-:W-:Y:S02]  /*5f750*/  IMAD.MOV.U32 R33, RZ, RZ, R44 ;  /* 0x000000ffff217224 */ /* 0x000fe400078e002c */
[----:B------:R-:W-:Y:S02]  /*5f760*/  IMAD.MOV.U32 R29, RZ, RZ, R31 ;  /* 0x000000ffff1d7224 */ /* 0x000fe400078e001f */
[----:B------:R-:W-:Y:S02]  /*5f770*/  IMAD.MOV.U32 R44, RZ, RZ, R47 ;  /* 0x000000ffff2c7224 */ /* 0x000fe400078e002f */
[----:B------:R-:W-:Y:S02]  /*5f780*/  IMAD.MOV.U32 R31, RZ, RZ, R16 ;  /* 0x000000ffff1f7224 */ /* 0x000fe400078e0010 */
.L_x_66319:
[----:B------:R-:W-:Y:S05]  /*5f790*/  BSYNC B1 ;  /* 0x0000000000017941 */ /* 0x000fea0003800000 */
.L_x_66317:
        /* <DEDUP_REMOVED lines=9> */
.L_x_66321:
[----:B------:R-:W-:Y:S02]  /*5f830*/  IMAD.MOV.U32 R16, RZ, RZ, R33 ;  /* 0x000000ffff107224 */ /* 0x000fe400078e0021 */
[----:B------:R-:W-:Y:S02]  /*5f840*/  IMAD.MOV.U32 R4, RZ, RZ, R29 ;  /* 0x000000ffff047224 */ /* 0x000fe400078e001d */
[----:B------:R-:W-:Y:S02]  /*5f850*/  IMAD.MOV.U32 R33, RZ, RZ, R30 ;  /* 0x000000ffff217224 */ /* 0x000fe400078e001e */
[----:B------:R-:W-:Y:S02]  /*5f860*/  IMAD.MOV.U32 R29, RZ, RZ, R12 ;  /* 0x000000ffff1d7224 */ /* 0x000fe400078e000c */
.L_x_66322:
[----:B------:R-:W-:Y:S05]  /*5f870*/  BSYNC B1 ;  /* 0x0000000000017941 */ /* 0x000fea0003800000 */
.L_x_66320:
        /* <DEDUP_REMOVED lines=9> */
.L_x_66324:
[----:B------:R-:W-:Y:S02]  /*5f910*/  IMAD.MOV.U32 R12, RZ, RZ, R16 ;  /* 0x000000ffff0c7224 */ /* 0x000fe400078e0010 */
[----:B------:R-:W-:Y:S02]  /*5f920*/  IMAD.MOV.U32 R45, RZ, RZ, R4 ;  /* 0x000000ffff2d7224 */ /* 0x000fe400078e0004 */
[----:B------:R-:W-:Y:S02]  /*5f930*/  IMAD.MOV.U32 R16, RZ, RZ, R43 ;  /* 0x000000ffff107224 */ /* 0x000fe400078e002b */
[----:B------:R-:W-:Y:S02]  /*5f940*/  IMAD.MOV.U32 R4, RZ, RZ, R17 ;  /* 0x000000ffff047224 */ /* 0x000fe400078e0011 */
.L_x_66325:
[----:B------:R-:W-:Y:S05]  /*5f950*/  BSYNC B1 ;  /* 0x0000000000017941 */ /* 0x000fea0003800000 */
.L_x_66323:
        /* <DEDUP_REMOVED lines=9> */
.L_x_66327:
[----:B------:R-:W-:Y:S02]  /*5f9f0*/  IMAD.MOV.U32 R17, RZ, RZ, R12 ;  /* 0x000000ffff117224 */ /* 0x000fe400078e000c */
[----:B------:R-:W-:Y:S02]  /*5fa00*/  IMAD.MOV.U32 R30, RZ, RZ, R45 ;  /* 0x000000ffff1e7224 */ /* 0x000fe400078e002d */
[----:B------:R-:W-:Y:S02]  /*5fa10*/  IMAD.MOV.U32 R12, RZ, RZ, R19 ;  /* 0x000000ffff0c7224 */ /* 0x000fe400078e0013 */
[----:B------:R-:W-:Y:S02]  /*5fa20*/  IMAD.MOV.U32 R45, RZ, RZ, R48 ;  /* 0x000000ffff2d7224 */ /* 0x000fe400078e0030 */
.L_x_66328:
[----:B------:R-:W-:Y:S05]  /*5fa30*/  BSYNC B1 ;  /* 0x0000000000017941 */ /* 0x000fea0003800000 */
.L_x_66326:
        /* <DEDUP_REMOVED lines=9> */
.L_x_66330:
[----:B------:R-:W-:Y:S02]  /*5fad0*/  IMAD.MOV.U32 R43, RZ, RZ, R17 ;  /* 0x000000ffff2b7224 */ /* 0x000fe400078e0011 */
[----:B------:R-:W-:Y:S02]  /*5fae0*/  IMAD.MOV.U32 R19, RZ, RZ, R30 ;  /* 0x000000ffff137224 */ /* 0x000fe400078e001e */
[----:B------:R-:W-:Y:S02]  /*5faf0*/  IMAD.MOV.U32 R17, RZ, RZ, R14 ;  /* 0x000000ffff117224 */ /* 0x000fe400078e000e */
[----:B------:R-:W-:Y:S02]  /*5fb00*/  IMAD.MOV.U32 R30, RZ, RZ, R49 ;  /* 0x000000ffff1e7224 */ /* 0x000fe400078e0031 */
.L_x_66331:
[----:B------:R-:W-:Y:S05]  /*5fb10*/  BSYNC B1 ;  /* 0x0000000000017941 */ /* 0x000fea0003800000 */
.L_x_66329:
        /* <DEDUP_REMOVED lines=9> */
.L_x_66333:
[----:B------:R-:W-:Y:S02]  /*5fbb0*/  IMAD.MOV.U32 R46, RZ, RZ, R43 ;  /* 0x000000ffff2e7224 */ /* 0x000fe400078e002b */
[----:B------:R-:W-:Y:S02]  /*5fbc0*/  IMAD.MOV.U32 R14, RZ, RZ, R19 ;  /* 0x000000ffff0e7224 */ /* 0x000fe400078e0013 */
[----:B------:R-:W-:Y:S02]  /*5fbd0*/  IMAD.MOV.U32 R43, RZ, RZ, R20 ;  /* 0x000000ffff2b7224 */ /* 0x000fe400078e0014 */
[----:B------:R-:W-:Y:S02]  /*5fbe0*/  IMAD.MOV.U32 R19, RZ, RZ, R18 ;  /* 0x000000ffff137224 */ /* 0x000fe400078e0012 */
.L_x_66334:
[----:B------:R-:W-:Y:S05]  /*5fbf0*/  BSYNC B1 ;  /* 0x0000000000017941 */ /* 0x000fea0003800000 */
.L_x_66332:
        /* <DEDUP_REMOVED lines=9> */
.L_x_66336:
[----:B------:R-:W-:Y:S02]  /*5fc90*/  IMAD.MOV.U32 R18, RZ, RZ, R46 ;  /* 0x000000ffff127224 */ /* 0x000fe400078e002e */
[----:B------:R-:W-:Y:S02]  /*5fca0*/  IMAD.MOV.U32 R47, RZ, RZ, R14 ;  /* 0x000000ffff2f7224 */ /* 0x000fe400078e000e */
[----:B------:R-:W-:Y:S02]  /*5fcb0*/  IMAD.MOV.U32 R46, RZ, RZ, R51 ;  /* 0x000000ffff2e7224 */ /* 0x000fe400078e0033 */
[----:B------:R-:W-:Y:S02]  /*5fcc0*/  IMAD.MOV.U32 R14, RZ, RZ, R21 ;  /* 0x000000ffff0e7224 */ /* 0x000fe400078e0015 */
.L_x_66337:
[----:B------:R-:W-:Y:S05]  /*5fcd0*/  BSYNC B1 ;  /* 0x0000000000017941 */ /* 0x000fea0003800000 */
.L_x_66335:
        /* <DEDUP_REMOVED lines=9> */
.L_x_66339:
[----:B------:R-:W-:Y:S02]  /*5fd70*/  IMAD.MOV.U32 R21, RZ, RZ, R18 ;  /* 0x000000ffff157224 */ /* 0x000fe400078e0012 */
[----:B------:R-:W-:Y:S02]  /*5fd80*/  IMAD.MOV.U32 R20, RZ, RZ, R47 ;  /* 0x000000ffff147224 */ /* 0x000fe400078e002f */
[----:B------:R-:W-:Y:S02]  /*5fd90*/  IMAD.MOV.U32 R18, RZ, RZ, R23 ;  /* 0x000000ffff127224 */ /* 0x000fe400078e0017 */
[----:B------:R-:W-:Y:S02]  /*5fda0*/  IMAD.MOV.U32 R47, RZ, RZ, R22 ;  /* 0x000000ffff2f7224 */ /* 0x000fe400078e0016 */
.L_x_66340:
[----:B------:R-:W-:Y:S05]  /*5fdb0*/  BSYNC B1 ;  /* 0x0000000000017941 */ /* 0x000fea0003800000 */
.L_x_66338:
        /* <DEDUP_REMOVED lines=16> */
.L_x_66342:
[----:B------:R-:W-:Y:S02]  /*5fec0*/  IMAD.MOV.U32 R22, RZ, RZ, R57 ;  /* 0x000000ffff167224 */ /* 0x000fe400078e0039 */
[----:B------:R-:W-:Y:S01]  /*5fed0*/  IMAD.MOV.U32 R11, RZ, RZ, R15 ;  /* 0x000000ffff0b7224 */ /* 0x000fe200078e000f */
[----:B------:R-:W-:Y:S01]  /*5fee0*/  MOV R15, R10 ;  /* 0x0000000a000f7202 */ /* 0x000fe20000000f00 */
[----:B------:R-:W-:Y:S02]  /*5fef0*/  IMAD.MOV.U32 R57, RZ, RZ, R28 ;  /* 0x000000ffff397224 */ /* 0x000fe400078e001c */
.L_x_66343:
[----:B------:R-:W-:Y:S05]  /*5ff00*/  BSYNC B1 ;  /* 0x0000000000017941 */ /* 0x000fea0003800000 */
.L_x_66341:
        /* <DEDUP_REMOVED lines=9> */
.L_x_66345:
[----:B------:R-:W-:Y:S02]  /*5ffa0*/  IMAD.MOV.U32 R10, RZ, RZ, R22 ;  /* 0x000000ffff0a7224 */ /* 0x000fe400078e0016 */
[----:B------:R-:W-:Y:S01]  /*5ffb0*/  IMAD.MOV.U32 R23, RZ, RZ, R11 ;  /* 0x000000ffff177224 */ /* 0x000fe200078e000b */
[----:B------:R-:W-:Y:S01]  /*5ffc0*/  MOV R11, R34 ;  /* 0x00000022000b7202 */ /* 0x000fe20000000f00 */
[----:B------:R-:W-:Y:S02]  /*5ffd0*/  IMAD.MOV.U32 R22, RZ, RZ, R9 ;  /* 0x000000ffff167224 */ /* 0x000fe400078e0009 */
.L_x_66346:
[----:B------:R-:W-:Y:S05]  /*5ffe0*/  BSYNC B1 ;  /* 0x0000000000017941 */ /* 0x000fea0003800000 */
.L_x_66344:
        /* <DEDUP_REMOVED lines=9> */
.L_x_66348:
[----:B------:R-:W-:Y:S02]  /*60080*/  IMAD.MOV.U32 R9, RZ, RZ, R10 ;  /* 0x000000ffff097224 */ /* 0x000fe400078e000a */
[----:B------:R-:W-:Y:S01]  /*60090*/  IMAD.MOV.U32 R28, RZ, RZ, R23 ;  /* 0x000000ffff1c7224 */ /* 0x000fe200078e0017 */
[----:B------:R-:W-:Y:S01]  /*600a0*/  MOV R23, R8 ;  /* 0x0000000800177202 */ /* 0x000fe20000000f00 */
[----:B------:R-:W-:Y:S02]  /*600b0*/  IMAD.MOV.U32 R10, RZ, RZ, R41 ;  /* 0x000000ffff0a7224 */ /* 0x000fe400078e0029 */
.L_x_66349:
[----:B------:R-:W-:Y:S05]  /*600c0*/  BSYNC B1 ;  /* 0x0000000000017941 */ /* 0x000fea0003800000 */
.L_x_66347:
        /* <DEDUP_REMOVED lines=9> */
.L_x_66351:
[----:B------:R-:W-:Y:S02]  /*60160*/  IMAD.MOV.U32 R41, RZ, RZ, R9 ;  /* 0x000000ffff297224 */ /* 0x000fe400078e0009 */
[----:B------:R-:W-:Y:S01]  /*60170*/  IMAD.MOV.U32 R35, RZ, RZ, R28 ;  /* 0x000000ffff237224 */ /* 0x000fe200078e001c */
[----:B------:R-:W-:Y:S01]  /*60180*/  MOV R28, R7 ;  /* 0x00000007001c7202 */ /* 0x000fe20000000f00 */
[----:B------:R-:W-:Y:S02]  /*60190*/  IMAD.MOV.U32 R9, RZ, RZ, R32 ;  /* 0x000000ffff097224 */ /* 0x000fe400078e0020 */
.L_x_66352:
[----:B------:R-:W-:Y:S05]  /*601a0*/  BSYNC B1 ;  /* 0x0000000000017941 */ /* 0x000fea0003800000 */
.L_x_66350:
        /* <DEDUP_REMOVED lines=9> */
.L_x_66354:
[----:B------:R-:W-:Y:S02]  /*60240*/  IMAD.MOV.U32 R7, RZ, RZ, R41 ;  /* 0x000000ffff077224 */ /* 0x000fe400078e0029 */
[----:B------:R-:W-:Y:S01]  /*60250*/  IMAD.MOV.U32 R8, RZ, RZ, R35 ;  /* 0x000000ffff087224 */ /* 0x000fe200078e0023 */
[----:B------:R-:W-:Y:S01]  /*60260*/  MOV R35, R40 ;  /* 0x0000002800237202 */ /* 0x000fe20000000f00 */
[----:B------:R-:W-:Y:S02]  /*60270*/  IMAD.MOV.U32 R41, RZ, RZ, R42 ;  /* 0x000000ffff297224 */ /* 0x000fe400078e002a */
.L_x_66355:
[----:B------:R-:W-:Y:S05]  /*60280*/  BSYNC B1 ;  /* 0x0000000000017941 */ /* 0x000fea0003800000 */
.L_x_66353:
        /* <DEDUP_REMOVED lines=9> */
.L_x_66357:
[----:B------:R-:W-:Y:S02]  /*60320*/  IMAD.MOV.U32 R49, RZ, RZ, R7 ;  /* 0x000000ffff317224 */ /* 0x000fe400078e0007 */
[----:B------:R-:W-:Y:S01]  /*60330*/  IMAD.MOV.U32 R32, RZ, RZ, R8 ;  /* 0x000000ffff207224 */ /* 0x000fe200078e0008 */
[----:B------:R-:W-:Y:S01]  /*60340*/  MOV R8, R5 ;  /* 0x0000000500087202 */ /* 0x000fe20000000f00 */
[----:B------:R-:W-:Y:S02]  /*60350*/  IMAD.MOV.U32 R7, RZ, RZ, R6 ;  /* 0x000000ffff077224 */ /* 0x000fe400078e0006 */
.L_x_66358:
[----:B------:R-:W-:Y:S05]  /*60360*/  BSYNC B1 ;  /* 0x0000000000017941 */ /* 0x000fea0003800000 */
.L_x_66356:
        /* <DEDUP_REMOVED lines=9> */
.L_x_66360:
[----:B------:R-:W-:Y:S02]  /*60400*/  IMAD.MOV.U32 R34, RZ, RZ, R49 ;  /* 0x000000ffff227224 */ /* 0x000fe400078e0031 */
[----:B------:R-:W-:Y:S01]  /*60410*/  IMAD.MOV.U32 R6, RZ, RZ, R32 ;  /* 0x000000ffff067224 */ /* 0x000fe200078e0020 */
[----:B------:R-:W-:Y:S01]  /*60420*/  MOV R32, R31 ;  /* 0x0000001f00207202 */ /* 0x000fe20000000f00 */
[----:B------:R-:W-:Y:S02]  /*60430*/  IMAD.MOV.U32 R49, RZ, RZ, R44 ;  /* 0x000000ffff317224 */ /* 0x000fe400078e002c */
.L_x_66361:
[----:B------:R-:W-:Y:S05]  /*60440*/  BSYNC B1 ;  /* 0x0000000000017941 */ /* 0x000fea0003800000 */
.L_x_66359:
        /* <DEDUP_REMOVED lines=9> */
.L_x_66363:
[----:B------:R-:W-:Y:S02]  /*604e0*/  IMAD.MOV.U32 R31, RZ, RZ, R34 ;  /* 0x000000ffff1f7224 */ /* 0x000fe400078e0022 */
[----:B------:R-:W-:Y:S01]  /*604f0*/  IMAD.MOV.U32 R5, RZ, RZ, R6 ;  /* 0x000000ffff057224 */ /* 0x000fe200078e0006 */
[----:B------:R-:W-:Y:S01]  /*60500*/  MOV R6, R29 ;  /* 0x0000001d00067202 */ /* 0x000fe20000000f00 */
[----:B------:R-:W-:Y:S02]  /*60510*/  IMAD.MOV.U32 R34, RZ, RZ, R33 ;  /* 0x000000ffff227224 */ /* 0x000fe400078e0021 */
.L_x_66364:
[----:B------:R-:W-:Y:S05]  /*60520*/  BSYNC B1 ;  /* 0x0000000000017941 */ /* 0x000fea0003800000 */
.L_x_66362:
        /* <DEDUP_REMOVED lines=9> */
.L_x_66366:
[----:B------:R-:W-:Y:S02]  /*605c0*/  IMAD.MOV.U32 R29, RZ, RZ, R31 ;  /* 0x000000ffff1d7224 */ /* 0x000fe400078e001f */
[----:B------:R-:W-:Y:S01]  /*605d0*/  IMAD.MOV.U32 R40, RZ, RZ, R5 ;  /* 0x000000ffff287224 */ /* 0x000fe200078e0005 */
[----:B------:R-:W-:Y:S01]  /*605e0*/  MOV R5, R4 ;  /* 0x0000000400057202 */ /* 0x000fe20000000f00 */
[----:B------:R-:W-:Y:S02]  /*605f0*/  IMAD.MOV.U32 R31, RZ, RZ, R16 ;  /* 0x000000ffff1f7224 */ /* 0x000fe400078e0010 */
.L_x_66367:
[----:B------:R-:W-:Y:S05]  /*60600*/  BSYNC B1 ;  /* 0x0000000000017941 */ /* 0x000fea0003800000 */
.L_x_66365:
        /* <DEDUP_REMOVED lines=9> */
.L_x_66369:
[----:B------:R-:W-:Y:S02]  /*606a0*/  IMAD.MOV.U32 R4, RZ, RZ, R29 ;  /* 0x000000ffff047224 */ /* 0x000fe400078e001d */
[----:B------:R-:W-:Y:S01]  /*606b0*/  IMAD.MOV.U32 R33, RZ, RZ, R40 ;  /* 0x000000ffff217224 */ /* 0x000fe200078e0028 */
[----:B------:R-:W-:Y:S01]  /*606c0*/  MOV R40, R45 ;  /* 0x0000002d00287202 */ /* 0x000fe20000000f00 */
[----:B------:R-:W-:Y:S02]  /*606d0*/  IMAD.MOV.U32 R29, RZ, RZ, R12 ;  /* 0x000000ffff1d7224 */ /* 0x000fe400078e000c */
.L_x_66370:
[----:B------:R-:W-:Y:S05]  /*606e0*/  BSYNC B1 ;  /* 0x0000000000017941 */ /* 0x000fea0003800000 */
.L_x_66368:
        /* <DEDUP_REMOVED lines=9> */
.L_x_66372:
[----:B------:R-:W-:Y:S02]  /*60780*/  IMAD.MOV.U32 R16, RZ, RZ, R4 ;  /* 0x000000ffff107224 */ /* 0x000fe400078e0004 */
[----:B------:R-:W-:Y:S01]  /*60790*/  IMAD.MOV.U32 R12, RZ, RZ, R33 ;  /* 0x000000ffff0c7224 */ /* 0x000fe200078e0021 */
[----:B------:R-:W-:Y:S01]  /*607a0*/  MOV R33, R30 ;  /* 0x0000001e00217202 */ /* 0x000fe20000000f00 */
[----:B------:R-:W-:Y:S02]  /*607b0*/  IMAD.MOV.U32 R4, RZ, RZ, R17 ;  /* 0x000000ffff047224 */ /* 0x000fe400078e0011 */
.L_x_66373:
[----:B------:R-:W-:Y:S05]  /*607c0*/  BSYNC B1 ;  /* 0x0000000000017941 */ /* 0x000fea0003800000 */
.L_x_66371:
        /* <DEDUP_REMOVED lines=9> */
.L_x_66375:
[----:B------:R-:W-:Y:S02]  /*60860*/  IMAD.MOV.U32 R45, RZ, RZ, R16 ;  /* 0x000000ffff2d7224 */ /* 0x000fe400078e0010 */
[----:B------:R-:W-:Y:S01]  /*60870*/  IMAD.MOV.U32 R17, RZ, RZ, R12 ;  /* 0x000000ffff117224 */ /* 0x000fe200078e000c */
[----:B------:R-:W-:Y:S01]  /*60880*/  MOV R12, R19 ;  /* 0x00000013000c7202 */ /* 0x000fe20000000f00 */
[----:B------:R-:W-:Y:S02]  /*60890*/  IMAD.MOV.U32 R16, RZ, RZ, R43 ;  /* 0x000000ffff107224 */ /* 0x000fe400078e002b */
.L_x_66376:
[----:B------:R-:W-:Y:S05]  /*608a0*/  BSYNC B1 ;  /* 0x0000000000017941 */ /* 0x000fea0003800000 */
.L_x_66374:
        /* <DEDUP_REMOVED lines=9> */
.L_x_66378:
[----:B------:R-:W-:Y:S02]  /*60940*/  IMAD.MOV.U32 R19, RZ, RZ, R45 ;  /* 0x000000ffff137224 */ /* 0x000fe400078e002d */
[----:B------:R-:W-:Y:S01]  /*60950*/  IMAD.MOV.U32 R30, RZ, RZ, R17 ;  /* 0x000000ffff1e7224 */ /* 0x000fe200078e0011 */
[----:B------:R-:W-:Y:S01]  /*60960*/  MOV R17, R14 ;  /* 0x0000000e00117202 */ /* 0x000fe20000000f00 */
[----:B------:R-:W-:Y:S02]  /*60970*/  IMAD.MOV.U32 R45, RZ, RZ, R46 ;  /* 0x000000ffff2d7224 */ /* 0x000fe400078e002e */
.L_x_66379:
[----:B------:R-:W-:Y:S05]  /*60980*/  BSYNC B1 ;  /* 0x0000000000017941 */ /* 0x000fea0003800000 */
.L_x_66377:
        /* <DEDUP_REMOVED lines=9> */
.L_x_66381:
[----:B------:R-:W-:Y:S02]  /*60a20*/  IMAD.MOV.U32 R14, RZ, RZ, R19 ;  /* 0x000000ffff0e7224 */ /* 0x000fe400078e0013 */
[----:B------:R-:W-:Y:S01]  /*60a30*/  IMAD.MOV.U32 R43, RZ, RZ, R30 ;  /* 0x000000ffff2b7224 */ /* 0x000fe200078e001e */
[----:B------:R-:W-:Y:S01]  /*60a40*/  MOV R30, R47 ;  /* 0x0000002f001e7202 */ /* 0x000fe20000000f00 */
[----:B------:R-:W-:Y:S02]  /*60a50*/  IMAD.MOV.U32 R19, RZ, RZ, R18 ;  /* 0x000000ffff137224 */ /* 0x000fe400078e0012 */
.L_x_66382:
[----:B------:R-:W-:Y:S05]  /*60a60*/  BSYNC B1 ;  /* 0x0000000000017941 */ /* 0x000fea0003800000 */
.L_x_66380:
        /* <DEDUP_REMOVED lines=9> */
.L_x_66384:
[----:B------:R-:W-:Y:S02]  /*60b00*/  IMAD.MOV.U32 R42, RZ, RZ, R14 ;  /* 0x000000ffff2a7224 */ /* 0x000fe400078e000e */
[----:B------:R-:W-:Y:S01]  /*60b10*/  IMAD.MOV.U32 R18, RZ, RZ, R43 ;  /* 0x000000ffff127224 */ /* 0x000fe200078e002b */
[----:B------:R-:W-:Y:S01]  /*60b20*/  MOV R43, R20 ;  /* 0x00000014002b7202 */ /* 0x000fe20000000f00 */
[----:B------:R-:W-:Y:S02]  /*60b30*/  IMAD.MOV.U32 R14, RZ, RZ, R21 ;  /* 0x000000ffff0e7224 */ /* 0x000fe400078e0015 */
.L_x_66385:
[----:B------:R-:W-:Y:S05]  /*60b40*/  BSYNC B1 ;  /* 0x0000000000017941 */ /* 0x000fea0003800000 */
.L_x_66383:
        /* <DEDUP_REMOVED lines=16> */
.L_x_66387:
[----:B------:R-:W-:Y:S01]  /*60c50*/  IMAD.MOV.U32 R20, RZ, RZ, R57 ;  /* 0x000000ffff147224 */ /* 0x000fe200078e0039 */
[----:B------:R-:W-:Y:S01]  /*60c60*/  MOV R24, R15 ;  /* 0x0000000f00187202 */ /* 0x000fe20000000f00 */
[----:B------:R-:W-:Y:S02]  /*60c70*/  IMAD.MOV.U32 R57, RZ, RZ, R22 ;  /* 0x000000ffff397224 */ /* 0x000fe400078e0016 */
[----:B------:R-:W-:Y:S02]  /*60c80*/  IMAD.MOV.U32 R15, RZ, RZ, R11 ;  /* 0x000000ffff0f7224 */ /* 0x000fe400078e000b */
.L_x_66388:
[----:B------:R-:W-:Y:S05]  /*60c90*/  BSYNC B1 ;  /* 0x0000000000017941 */ /* 0x000fea0003800000 */
.L_x_66386:
        /* <DEDUP_REMOVED lines=9> */
.L_x_66390:
[----:B------:R-:W-:Y:S01]  /*60d30*/  IMAD.MOV.U32 R22, RZ, RZ, R20 ;  /* 0x000000ffff167224 */ /* 0x000fe200078e0014 */
[----:B------:R-:W-:Y:S01]  /*60d40*/  MOV R11, R24 ;  /* 0x00000018000b7202 */ /* 0x000fe20000000f00 */
[----:B------:R-:W-:Y:S02]  /*60d50*/  IMAD.MOV.U32 R20, RZ, RZ, R10 ;  /* 0x000000ffff147224 */ /* 0x000fe400078e000a */
[----:B------:R-:W-:Y:S02]  /*60d60*/  IMAD.MOV.U32 R24, RZ, RZ, R23 ;  /* 0x000000ffff187224 */ /* 0x000fe400078e0017 */
.L_x_66391:
[----:B------:R-:W-:Y:S05]  /*60d70*/  BSYNC B1 ;  /* 0x0000000000017941 */ /* 0x000fea0003800000 */
.L_x_66389:
        /* <DEDUP_REMOVED lines=9> */
.L_x_66393:
[----:B------:R-:W-:Y:S01]  /*60e10*/  IMAD.MOV.U32 R10, RZ, RZ, R22 ;  /* 0x000000ffff0a7224 */ /* 0x000fe200078e0016 */
[----:B------:R-:W-:Y:S01]  /*60e20*/  MOV R36, R11 ;  /* 0x0000000b00247202 */ /* 0x000fe20000000f00 */
[----:B------:R-:W-:Y:S02]  /*60e30*/  IMAD.MOV.U32 R22, RZ, RZ, R9 ;  /* 0x000000ffff167224 */ /* 0x000fe400078e0009 */
[----:B------:R-:W-:Y:S02]  /*60e40*/  IMAD.MOV.U32 R11, RZ, RZ, R28 ;  /* 0x000000ffff0b7224 */ /* 0x000fe400078e001c */
.L_x_66394:
[----:B------:R-:W-:Y:S05]  /*60e50*/  BSYNC B1 ;  /* 0x0000000000017941 */ /* 0x000fea0003800000 */
.L_x_66392:
        /* <DEDUP_REMOVED lines=9> */
.L_x_66396:
[----:B------:R-:W-:Y:S01]  /*60ef0*/  IMAD.MOV.U32 R28, RZ, RZ, R10 ;  /* 0x000000ffff1c7224 */ /* 0x000fe200078e000a */
[----:B------:R-:W-:Y:S01]  /*60f00*/  MOV R9, R36 ;  /* 0x0000002400097202 */ /* 0x000fe20000000f00 */
[----:B------:R-:W-:Y:S02]  /*60f10*/  IMAD.MOV.U32 R10, RZ, RZ, R41 ;  /* 0x000000ffff0a7224 */ /* 0x000fe400078e0029 */
[----:B------:R-:W-:Y:S02]  /*60f20*/  IMAD.MOV.U32 R36, RZ, RZ, R35 ;  /* 0x000000ffff247224 */ /* 0x000fe400078e0023 */
.L_x_66397:
[----:B------:R-:W-:Y:S05]  /*60f30*/  BSYNC B1 ;  /* 0x0000000000017941 */ /* 0x000fea0003800000 */
.L_x_66395:
        /* <DEDUP_REMOVED lines=9> */
.L_x_66399:
[----:B------:R-:W-:Y:S01]  /*60fd0*/  IMAD.MOV.U32 R44, RZ, RZ, R28 ;  /* 0x000000ffff2c7224 */ /* 0x000fe200078e001c */
[----:B------:R-:W-:Y:S01]  /*60fe0*/  MOV R21, R9 ;  /* 0x0000000900157202 */ /* 0x000fe20000000f00 */
[----:B------:R-:W-:Y:S02]  /*60ff0*/  IMAD.MOV.U32 R28, RZ, RZ, R7 ;  /* 0x000000ffff1c7224 */ /* 0x000fe400078e0007 */
[----:B------:R-:W-:Y:S02]  /*61000*/  IMAD.MOV.U32 R9, RZ, RZ, R8 ;  /* 0x000000ffff097224 */ /* 0x000fe400078e0008 */
.L_x_66400:
[----:B------:R-:W-:Y:S05]  /*61010*/  BSYNC B1 ;  /* 0x0000000000017941 */ /* 0x000fea0003800000 */
.L_x_66398:
        /* <DEDUP_REMOVED lines=9> */
.L_x_66402:
[----:B------:R-:W-:Y:S01]  /*610b0*/  IMAD.MOV.U32 R7, RZ, RZ, R44 ;  /* 0x000000ffff077224 */ /* 0x000fe200078e002c */
[----:B------:R-:W-:Y:S01]  /*610c0*/  MOV R23, R21 ;  /* 0x0000001500177202 */ /* 0x000fe20000000f00 */
[----:B------:R-:W-:Y:S02]  /*610d0*/  IMAD.MOV.U32 R44, RZ, RZ, R49 ;  /* 0x000000ffff2c7224 */ /* 0x000fe400078e0031 */
[----:B------:R-:W-:Y:S02]  /*610e0*/  IMAD.MOV.U32 R21, RZ, RZ, R32 ;  /* 0x000000ffff157224 */ /* 0x000fe400078e0020 */
.L_x_66403:
[----:B------:R-:W-:Y:S05]  /*610f0*/  BSYNC B1 ;  /* 0x0000000000017941 */ /* 0x000fea0003800000 */
.L_x_66401:
        /* <DEDUP_REMOVED lines=9> */
.L_x_66405:
[----:B------:R-:W-:Y:S01]  /*61190*/  IMAD.MOV.U32 R8, RZ, RZ, R7 ;  /* 0x000000ffff087224 */ /* 0x000fe200078e0007 */
[----:B------:R-:W-:Y:S01]  /*611a0*/  MOV R32, R23 ;  /* 0x0000001700207202 */ /* 0x000fe20000000f00 */
[----:B------:R-:W-:Y:S02]  /*611b0*/  IMAD.MOV.U32 R7, RZ, RZ, R34 ;  /* 0x000000ffff077224 */ /* 0x000fe400078e0022 */
[----:B------:R-:W-:Y:S02]  /*611c0*/  IMAD.MOV.U32 R23, RZ, RZ, R6 ;  /* 0x000000ffff177224 */ /* 0x000fe400078e0006 */
.L_x_66406:
[----:B------:R-:W-:Y:S05]  /*611d0*/  BSYNC B1 ;  /* 0x0000000000017941 */ /* 0x000fea0003800000 */
.L_x_66404:
        /* <DEDUP_REMOVED lines=9> */
.L_x_66408:
[----:B------:R-:W-:Y:S01]  /*61270*/  IMAD.MOV.U32 R6, RZ, RZ, R8 ;  /* 0x000000ffff067224 */ /* 0x000fe200078e0008 */
[----:B------:R-:W-:Y:S01]  /*61280*/  MOV R35, R32 ;  /* 0x0000002000237202 */ /* 0x000fe20000000f00 */
[----:B------:R-:W-:Y:S02]  /*61290*/  IMAD.MOV.U32 R8, RZ, RZ, R31 ;  /* 0x000000ffff087224 */ /* 0x000fe400078e001f */
[----:B------:R-:W-:Y:S02]  /*612a0*/  IMAD.MOV.U32 R32, RZ, RZ, R5 ;  /* 0x000000ffff207224 */ /* 0x000fe400078e0005 */
.L_x_66409:
[----:B------:R-:W-:Y:S05]  /*612b0*/  BSYNC B1 ;  /* 0x0000000000017941 */ /* 0x000fea0003800000 */
.L_x_66407:
        /* <DEDUP_REMOVED lines=9> */
.L_x_66411:
[----:B------:R-:W-:Y:S01]  /*61350*/  IMAD.MOV.U32 R5, RZ, RZ, R6 ;  /* 0x000000ffff057224 */ /* 0x000fe200078e0006 */
[----:B------:R-:W-:Y:S01]  /*61360*/  MOV R34, R35 ;  /* 0x0000002300227202 */ /* 0x000fe20000000f00 */
[----:B------:R-:W-:Y:S02]  /*61370*/  IMAD.MOV.U32 R6, RZ, RZ, R29 ;  /* 0x000000ffff067224 */ /* 0x000fe400078e001d */
[----:B------:R-:W-:Y:S02]  /*61380*/  IMAD.MOV.U32 R35, RZ, RZ, R40 ;  /* 0x000000ffff237224 */ /* 0x000fe400078e0028 */
.L_x_66412:
[----:B------:R-:W-:Y:S05]  /*61390*/  BSYNC B1 ;  /* 0x0000000000017941 */ /* 0x000fea0003800000 */
.L_x_66410:
        /* <DEDUP_REMOVED lines=9> */
.L_x_66414:
[----:B------:R-:W-:Y:S01]  /*61430*/  IMAD.MOV.U32 R29, RZ, RZ, R5 ;  /* 0x000000ffff1d7224 */ /* 0x000fe200078e0005 */
[----:B------:R-:W-:Y:S01]  /*61440*/  MOV R31, R34 ;  /* 0x00000022001f7202 */ /* 0x000fe20000000f00 */
[----:B------:R-:W-:Y:S02]  /*61450*/  IMAD.MOV.U32 R5, RZ, RZ, R4 ;  /* 0x000000ffff057224 */ /* 0x000fe400078e0004 */
[----:B------:R-:W-:Y:S02]  /*61460*/  IMAD.MOV.U32 R34, RZ, RZ, R33 ;  /* 0x000000ffff227224 */ /* 0x000fe400078e0021 */
.L_x_66415:
[----:B------:R-:W-:Y:S05]  /*61470*/  BSYNC B1 ;  /* 0x0000000000017941 */ /* 0x000fea0003800000 */
.L_x_66413:
        /* <DEDUP_REMOVED lines=9> */
.L_x_66417:
[----:B------:R-:W-:Y:S01]  /*61510*/  IMAD.MOV.U32 R4, RZ, RZ, R29 ;  /* 0x000000ffff047224 */ /* 0x000fe200078e001d */
[----:B------:R-:W-:Y:S01]  /*61520*/  MOV R40, R31 ;  /* 0x0000001f00287202 */ /* 0x000fe20000000f00 */
[----:B------:R-:W-:Y:S02]  /*61530*/  IMAD.MOV.U32 R29, RZ, RZ, R16 ;  /* 0x000000ffff1d7224 */ /* 0x000fe400078e0010 */
[----:B------:R-:W-:Y:S02]  /*61540*/  IMAD.MOV.U32 R31, RZ, RZ, R12 ;  /* 0x000000ffff1f7224 */ /* 0x000fe400078e000c */
.L_x_66418:
[----:B------:R-:W-:Y:S05]  /*61550*/  BSYNC B1 ;  /* 0x0000000000017941 */ /* 0x000fea0003800000 */
.L_x_66416:
        /* <DEDUP_REMOVED lines=9> */
.L_x_66420:
[----:B------:R-:W-:Y:S01]  /*615f0*/  IMAD.MOV.U32 R12, RZ, RZ, R4 ;  /* 0x000000ffff0c7224 */ /* 0x000fe200078e0004 */
[----:B------:R-:W-:Y:S01]  /*61600*/  MOV R33, R40 ;  /* 0x0000002800217202 */ /* 0x000fe20000000f00 */
[----:B------:R-:W-:Y:S02]  /*61610*/  IMAD.MOV.U32 R4, RZ, RZ, R45 ;  /* 0x000000ffff047224 */ /* 0x000fe400078e002d */
[----:B------:R-:W-:Y:S02]  /*61620*/  IMAD.MOV.U32 R40, RZ, RZ, R17 ;  /* 0x000000ffff287224 */ /* 0x000fe400078e0011 */
.L_x_66421:
[----:B------:R-:W-:Y:S05]  /*61630*/  BSYNC B1 ;  /* 0x0000000000017941 */ /* 0x000fea0003800000 */
.L_x_66419:
        /* <DEDUP_REMOVED lines=9> */
.L_x_66423:
[----:B------:R-:W-:Y:S01]  /*616d0*/  IMAD.MOV.U32 R17, RZ, RZ, R12 ;  /* 0x000000ffff117224 */ /* 0x000fe200078e000c */
[----:B------:R-:W-:Y:S01]  /*616e0*/  MOV R16, R33 ;  /* 0x0000002100107202 */ /* 0x000fe20000000f00 */
[----:B------:R-:W-:Y:S02]  /*616f0*/  IMAD.MOV.U32 R12, RZ, RZ, R19 ;  /* 0x000000ffff0c7224 */ /* 0x000fe400078e0013 */
[----:B------:R-:W-:Y:S02]  /*61700*/  IMAD.MOV.U32 R33, RZ, RZ, R30 ;  /* 0x000000ffff217224 */ /* 0x000fe400078e001e */
.L_x_66424:
[----:B------:R-:W-:Y:S05]  /*61710*/  BSYNC B1 ;  /* 0x0000000000017941 */ /* 0x000fea0003800000 */
.L_x_66422:
        /* <DEDUP_REMOVED lines=9> */
.L_x_66426:
[----:B------:R-:W-:Y:S01]  /*617b0*/  IMAD.MOV.U32 R19, RZ, RZ, R17 ;  /* 0x000000ffff137224 */ /* 0x000fe200078e0011 */
[----:B------:R-:W-:Y:S01]  /*617c0*/  MOV R41, R16 ;  /* 0x0000001000297202 */ /* 0x000fe20000000f00 */
[----:B------:R-:W-:Y:S02]  /*617d0*/  IMAD.MOV.U32 R17, RZ, RZ, R14 ;  /* 0x000000ffff117224 */ /* 0x000fe400078e000e */
[----:B------:R-:W-:Y:S02]  /*617e0*/  IMAD.MOV.U32 R16, RZ, RZ, R43 ;  /* 0x000000ffff107224 */ /* 0x000fe400078e002b */
.L_x_66427:
[----:B------:R-:W-:Y:S05]  /*617f0*/  BSYNC B1 ;  /* 0x0000000000017941 */ /* 0x000fea0003800000 */
.L_x_66425:
        /* <DEDUP_REMOVED lines=9> */
.L_x_66429:
[----:B------:R-:W-:Y:S01]  /*61890*/  IMAD.MOV.U32 R14, RZ, RZ, R19 ;  /* 0x000000ffff0e7224 */ /* 0x000fe200078e0013 */
[----:B------:R-:W-:Y:S01]  /*618a0*/  MOV R30, R41 ;  /* 0x00000029001e7202 */ /* 0x000fe20000000f00 */
[----:B------:R-:W-:Y:S02]  /*618b0*/  IMAD.MOV.U32 R19, RZ, RZ, R42 ;  /* 0x000000ffff137224 */ /* 0x000fe400078e002a */
[----:B------:R-:W-:Y:S02]  /*618c0*/  IMAD.MOV.U32 R41, RZ, RZ, R18 ;  /* 0x000000ffff297224 */ /* 0x000fe400078e0012 */
.L_x_66430:
[----:B------:R-:W-:Y:S05]  /*618d0*/  BSYNC B1 ;  /* 0x0000000000017941 */ /* 0x000fea0003800000 */
.L_x_66428:
        /* <DEDUP_REMOVED lines=16> */
.L_x_66432:
[----:B------:R-:W-:Y:S02]  /*619e0*/  IMAD.MOV.U32 R18, RZ, RZ, R57 ;  /* 0x000000ffff127224 */ /* 0x000fe400078e0039 */
[----:B------:R-:W-:Y:S02]  /*619f0*/  IMAD.MOV.U32 R42, RZ, RZ, R15 ;  /* 0x000000ffff2a7224 */ /* 0x000fe400078e000f */
[----:B------:R-:W-:Y:S02]  /*61a00*/  IMAD.MOV.U32 R57, RZ, RZ, R20 ;  /* 0x000000ffff397224 */ /* 0x000fe400078e0014 */
[----:B------:R-:W-:Y:S02]  /*61a10*/  IMAD.MOV.U32 R15, RZ, RZ, R24 ;  /* 0x000000ffff0f7224 */ /* 0x000fe400078e0018 */
.L_x_66433:
[----:B------:R-:W-:Y:S05]  /*61a20*/  BSYNC B1 ;  /* 0x0000000000017941 */ /* 0x000fea0003800000 */
.L_x_66431:
        /* <DEDUP_REMOVED lines=9> */
.L_x_66435:
[----:B------:R-:W-:Y:S02]  /*61ac0*/  IMAD.MOV.U32 R25, RZ, RZ, R18 ;  /* 0x000000ffff197224 */ /* 0x000fe400078e0012 */
[----:B------:R-:W-:Y:S02]  /*61ad0*/  IMAD.MOV.U32 R37, RZ, RZ, R42 ;  /* 0x000000ffff257224 */ /* 0x000fe400078e002a */
[----:B------:R-:W-:Y:S02]  /*61ae0*/  IMAD.MOV.U32 R18, RZ, RZ, R22 ;  /* 0x000000ffff127224 */ /* 0x000fe400078e0016 */
[----:B------:R-:W-:Y:S02]  /*61af0*/  IMAD.MOV.U32 R42, RZ, RZ, R11 ;  /* 0x000000ffff2a7224 */ /* 0x000fe400078e000b */
.L_x_66436:
[----:B------:R-:W-:Y:S05]  /*61b00*/  BSYNC B1 ;  /* 0x0000000000017941 */ /* 0x000fea0003800000 */
.L_x_66434:
        /* <DEDUP_REMOVED lines=9> */
.L_x_66438:
[----:B------:R-:W-:Y:S02]  /*61ba0*/  IMAD.MOV.U32 R11, RZ, RZ, R25 ;  /* 0x000000ffff0b7224 */ /* 0x000fe400078e0019 */
[----:B------:R-:W-:Y:S02]  /*61bb0*/  IMAD.MOV.U32 R20, RZ, RZ, R37 ;  /* 0x000000ffff147224 */ /* 0x000fe400078e0025 */
[----:B------:R-:W-:Y:S02]  /*61bc0*/  IMAD.MOV.U32 R25, RZ, RZ, R10 ;  /* 0x000000ffff197224 */ /* 0x000fe400078e000a */
[----:B------:R-:W-:Y:S02]  /*61bd0*/  IMAD.MOV.U32 R37, RZ, RZ, R36 ;  /* 0x000000ffff257224 */ /* 0x000fe400078e0024 */
.L_x_66439:
[----:B------:R-:W-:Y:S05]  /*61be0*/  BSYNC B1 ;  /* 0x0000000000017941 */ /* 0x000fea0003800000 */
.L_x_66437:
        /* <DEDUP_REMOVED lines=9> */
.L_x_66441:
[----:B------:R-:W-:Y:S02]  /*61c80*/  IMAD.MOV.U32 R43, RZ, RZ, R11 ;  /* 0x000000ffff2b7224 */ /* 0x000fe400078e000b */
[----:B------:R-:W-:Y:S02]  /*61c90*/  IMAD.MOV.U32 R10, RZ, RZ, R20 ;  /* 0x000000ffff0a7224 */ /* 0x000fe400078e0014 */
[----:B------:R-:W-:Y:S02]  /*61ca0*/  IMAD.MOV.U32 R11, RZ, RZ, R28 ;  /* 0x000000ffff0b7224 */ /* 0x000fe400078e001c */
[----:B------:R-:W-:Y:S02]  /*61cb0*/  IMAD.MOV.U32 R20, RZ, RZ, R9 ;  /* 0x000000ffff147224 */ /* 0x000fe400078e0009 */
.L_x_66442:
[----:B------:R-:W-:Y:S05]  /*61cc0*/  BSYNC B1 ;  /* 0x0000000000017941 */ /* 0x000fea0003800000 */
.L_x_66440:
        /* <DEDUP_REMOVED lines=9> */
.L_x_66444:
[----:B------:R-:W-:Y:S02]  /*61d60*/  IMAD.MOV.U32 R22, RZ, RZ, R43 ;  /* 0x000000ffff167224 */ /* 0x000fe400078e002b */
[----:B------:R-:W-:Y:S02]  /*61d70*/  IMAD.MOV.U32 R24, RZ, RZ, R10 ;  /* 0x000000ffff187224 */ /* 0x000fe400078e000a */
[----:B------:R-:W-:Y:S02]  /*61d80*/  IMAD.MOV.U32 R43, RZ, RZ, R44 ;  /* 0x000000ffff2b7224 */ /* 0x000fe400078e002c */
[----:B------:R-:W-:Y:S02]  /*61d90*/  IMAD.MOV.U32 R10, RZ, RZ, R21 ;  /* 0x000000ffff0a7224 */ /* 0x000fe400078e0015 */
.L_x_66445:
[----:B------:R-:W-:Y:S05]  /*61da0*/  BSYNC B1 ;  /* 0x0000000000017941 */ /* 0x000fea0003800000 */
.L_x_66443:
        /* <DEDUP_REMOVED lines=9> */
.L_x_66447:
[----:B------:R-:W-:Y:S02]  /*61e40*/  IMAD.MOV.U32 R9, RZ, RZ, R22 ;  /* 0x000000ffff097224 */ /* 0x000fe400078e0016 */
[----:B------:R-:W-:Y:S02]  /*61e50*/  IMAD.MOV.U32 R21, RZ, RZ, R24 ;  /* 0x000000ffff157224 */ /* 0x000fe400078e0018 */
[----:B------:R-:W-:Y:S02]  /*61e60*/  IMAD.MOV.U32 R22, RZ, RZ, R7 ;  /* 0x000000ffff167224 */ /* 0x000fe400078e0007 */
[----:B------:R-:W-:Y:S02]  /*61e70*/  IMAD.MOV.U32 R24, RZ, RZ, R23 ;  /* 0x000000ffff187224 */ /* 0x000fe400078e0017 */
.L_x_66448:
[----:B------:R-:W-:Y:S05]  /*61e80*/  BSYNC B1 ;  /* 0x0000000000017941 */ /* 0x000fea0003800000 */
.L_x_66446:
        /* <DEDUP_REMOVED lines=9> */
.L_x_66450:
[----:B------:R-:W-:Y:S02]  /*61f20*/  IMAD.MOV.U32 R7, RZ, RZ, R9 ;  /* 0x000000ffff077224 */ /* 0x000fe400078e0009 */
[----:B------:R-:W-:Y:S02]  /*61f30*/  IMAD.MOV.U32 R28, RZ, RZ, R21 ;  /* 0x000000ffff1c7224 */ /* 0x000fe400078e0015 */
[----:B------:R-:W-:Y:S02]  /*61f40*/  IMAD.MOV.U32 R9, RZ, RZ, R8 ;  /* 0x000000ffff097224 */ /* 0x000fe400078e0008 */
[----:B------:R-:W-:Y:S02]  /*61f50*/  IMAD.MOV.U32 R21, RZ, RZ, R32 ;  /* 0x000000ffff157224 */ /* 0x000fe400078e0020 */
.L_x_66451:
[----:B------:R-:W-:Y:S05]  /*61f60*/  BSYNC B1 ;  /* 0x0000000000017941 */ /* 0x000fea0003800000 */
.L_x_66449:
        /* <DEDUP_REMOVED lines=9> */
.L_x_66453:
[----:B------:R-:W-:Y:S02]  /*62000*/  IMAD.MOV.U32 R8, RZ, RZ, R7 ;  /* 0x000000ffff087224 */ /* 0x000fe400078e0007 */
[----:B------:R-:W-:Y:S02]  /*62010*/  IMAD.MOV.U32 R23, RZ, RZ, R28 ;  /* 0x000000ffff177224 */ /* 0x000fe400078e001c */
[----:B------:R-:W-:Y:S02]  /*62020*/  IMAD.MOV.U32 R7, RZ, RZ, R6 ;  /* 0x000000ffff077224 */ /* 0x000fe400078e0006 */
[----:B------:R-:W-:Y:S02]  /*62030*/  IMAD.MOV.U32 R28, RZ, RZ, R35 ;  /* 0x000000ffff1c7224 */ /* 0x000fe400078e0023 */
.L_x_66454:
[----:B------:R-:W-:Y:S05]  /*62040*/  BSYNC B1 ;  /* 0x0000000000017941 */ /* 0x000fea0003800000 */
.L_x_66452:
        /* <DEDUP_REMOVED lines=9> */
.L_x_66456:
[----:B------:R-:W-:Y:S02]  /*620e0*/  IMAD.MOV.U32 R6, RZ, RZ, R8 ;  /* 0x000000ffff067224 */ /* 0x000fe400078e0008 */
[----:B------:R-:W-:Y:S02]  /*620f0*/  IMAD.MOV.U32 R32, RZ, RZ, R23 ;  /* 0x000000ffff207224 */ /* 0x000fe400078e0017 */
[----:B------:R-:W-:Y:S02]  /*62100*/  IMAD.MOV.U32 R8, RZ, RZ, R5 ;  /* 0x000000ffff087224 */ /* 0x000fe400078e0005 */
[----:B------:R-:W-:Y:S02]  /*62110*/  IMAD.MOV.U32 R23, RZ, RZ, R34 ;  /* 0x000000ffff177224 */ /* 0x000fe400078e0022 */
.L_x_66457:
[----:B------:R-:W-:Y:S05]  /*62120*/  BSYNC B1 ;  /* 0x0000000000017941 */ /* 0x000fea0003800000 */
.L_x_66455:
        /* <DEDUP_REMOVED lines=9> */
.L_x_66459:
[----:B------:R-:W-:Y:S02]  /*621c0*/  IMAD.MOV.U32 R5, RZ, RZ, R6 ;  /* 0x000000ffff057224 */ /* 0x000fe400078e0006 */
[----:B------:R-:W-:Y:S02]  /*621d0*/  IMAD.MOV.U32 R35, RZ, RZ, R32 ;  /* 0x000000ffff237224 */ /* 0x000fe400078e0020 */
[----:B------:R-:W-:Y:S02]  /*621e0*/  IMAD.MOV.U32 R6, RZ, RZ, R29 ;  /* 0x000000ffff067224 */ /* 0x000fe400078e001d */
[----:B------:R-:W-:Y:S02]  /*621f0*/  IMAD.MOV.U32 R32, RZ, RZ, R31 ;  /* 0x000000ffff207224 */ /* 0x000fe400078e001f */
.L_x_66460:
[----:B------:R-:W-:Y:S05]  /*62200*/  BSYNC B1 ;  /* 0x0000000000017941 */ /* 0x000fea0003800000 */
.L_x_66458:
        /* <DEDUP_REMOVED lines=9> */
.L_x_66462:
[----:B------:R-:W-:Y:S02]  /*622a0*/  IMAD.MOV.U32 R29, RZ, RZ, R5 ;  /* 0x000000ffff1d7224 */ /* 0x000fe400078e0005 */
[----:B------:R-:W-:Y:S02]  /*622b0*/  IMAD.MOV.U32 R34, RZ, RZ, R35 ;  /* 0x000000ffff227224 */ /* 0x000fe400078e0023 */
[----:B------:R-:W-:Y:S02]  /*622c0*/  IMAD.MOV.U32 R5, RZ, RZ, R4 ;  /* 0x000000ffff057224 */ /* 0x000fe400078e0004 */
[----:B------:R-:W-:Y:S02]  /*622d0*/  IMAD.MOV.U32 R35, RZ, RZ, R40 ;  /* 0x000000ffff237224 */ /* 0x000fe400078e0028 */
.L_x_66463:
[----:B------:R-:W-:Y:S05]  /*622e0*/  BSYNC B1 ;  /* 0x0000000000017941 */ /* 0x000fea0003800000 */
.L_x_66461:
        /* <DEDUP_REMOVED lines=9> */
.L_x_66465:
[----:B------:R-:W-:Y:S02]  /*62380*/  IMAD.MOV.U32 R4, RZ, RZ, R29 ;  /* 0x000000ffff047224 */ /* 0x000fe400078e001d */
[----:B------:R-:W-:Y:S02]  /*62390*/  IMAD.MOV.U32 R31, RZ, RZ, R34 ;  /* 0x000000ffff1f7224 */ /* 0x000fe400078e0022 */
[----:B------:R-:W-:Y:S02]  /*623a0*/  IMAD.MOV.U32 R29, RZ, RZ, R12 ;  /* 0x000000ffff1d7224 */ /* 0x000fe400078e000c */
[----:B------:R-:W-:Y:S02]  /*623b0*/  IMAD.MOV.U32 R34, RZ, RZ, R33 ;  /* 0x000000ffff227224 */ /* 0x000fe400078e0021 */
.L_x_66466:
[----:B------:R-:W-:Y:S05]  /*623c0*/  BSYNC B1 ;  /* 0x0000000000017941 */ /* 0x000fea0003800000 */
.L_x_66464:
        /* <DEDUP_REMOVED lines=9> */
.L_x_66468:
[----:B------:R-:W-:Y:S02]  /*62460*/  IMAD.MOV.U32 R12, RZ, RZ, R4 ;  /* 0x000000ffff0c7224 */ /* 0x000fe400078e0004 */
[----:B------:R-:W-:Y:S02]  /*62470*/  IMAD.MOV.U32 R36, RZ, RZ, R31 ;  /* 0x000000ffff247224 */ /* 0x000fe400078e001f */
[----:B------:R-:W-:Y:S02]  /*62480*/  IMAD.MOV.U32 R4, RZ, RZ, R17 ;  /* 0x000000ffff047224 */ /* 0x000fe400078e0011 */
[----:B------:R-:W-:Y:S02]  /*62490*/  IMAD.MOV.U32 R31, RZ, RZ, R16 ;  /* 0x000000ffff1f7224 */ /* 0x000fe400078e0010 */
.L_x_66469:
[----:B------:R-:W-:Y:S05]  /*624a0*/  BSYNC B1 ;  /* 0x0000000000017941 */ /* 0x000fea0003800000 */
.L_x_66467:
        /* <DEDUP_REMOVED lines=9> */
.L_x_66471:
[----:B------:R-:W-:Y:S02]  /*62540*/  IMAD.MOV.U32 R17, RZ, RZ, R12 ;  /* 0x000000ffff117224 */ /* 0x000fe400078e000c */
[----:B------:R-:W-:Y:S02]  /*62550*/  IMAD.MOV.U32 R33, RZ, RZ, R36 ;  /* 0x000000ffff217224 */ /* 0x000fe400078e0024 */
[----:B------:R-:W-:Y:S02]  /*62560*/  IMAD.MOV.U32 R12, RZ, RZ, R19 ;  /* 0x000000ffff0c7224 */ /* 0x000fe400078e0013 */
[----:B------:R-:W-:Y:S02]  /*62570*/  IMAD.MOV.U32 R36, RZ, RZ, R41 ;  /* 0x000000ffff247224 */ /* 0x000fe400078e0029 */
.L_x_66472:
[----:B------:R-:W-:Y:S05]  /*62580*/  BSYNC B1 ;  /* 0x0000000000017941 */ /* 0x000fea0003800000 */
.L_x_66470:
        /* <DEDUP_REMOVED lines=9> */
.L_x_66474:
[----:B------:R-:W-:Y:S02]  /*62620*/  IMAD.MOV.U32 R16, RZ, RZ, R17 ;  /* 0x000000ffff107224 */ /* 0x000fe400078e0011 */
[----:B------:R-:W-:Y:S02]  /*62630*/  IMAD.MOV.U32 R19, RZ, RZ, R33 ;  /* 0x000000ffff137224 */ /* 0x000fe400078e0021 */
[----:B------:R-:W-:Y:S02]  /*62640*/  IMAD.MOV.U32 R17, RZ, RZ, R14 ;  /* 0x000000ffff117224 */ /* 0x000fe400078e000e */
[----:B------:R-:W-:Y:S02]  /*62650*/  IMAD.MOV.U32 R33, RZ, RZ, R30 ;  /* 0x000000ffff217224 */ /* 0x000fe400078e001e */
.L_x_66475:
[----:B------:R-:W-:Y:S05]  /*62660*/  BSYNC B1 ;  /* 0x0000000000017941 */ /* 0x000fea0003800000 */
.L_x_66473:
        /* <DEDUP_REMOVED lines=16> */
.L_x_66477:
[----:B------:R-:W-:Y:S02]  /*62770*/  IMAD.MOV.U32 R14, RZ, RZ, R57 ;  /* 0x000000ffff0e7224 */ /* 0x000fe400078e0039 */
[----:B------:R-:W-:Y:S01]  /*62780*/  IMAD.MOV.U32 R26, RZ, RZ, R15 ;  /* 0x000000ffff1a7224 */ /* 0x000fe200078e000f */
[----:B------:R-:W-:Y:S01]  /*62790*/  MOV R15, R42 ;  /* 0x0000002a000f7202 */ /* 0x000fe20000000f00 */
[----:B------:R-:W-:Y:S02]  /*627a0*/  IMAD.MOV.U32 R57, RZ, RZ, R18 ;  /* 0x000000ffff397224 */ /* 0x000fe400078e0012 */
.L_x_66478:
[----:B------:R-:W-:Y:S05]  /*627b0*/  BSYNC B1 ;  /* 0x0000000000017941 */ /* 0x000fea0003800000 */
.L_x_66476:
        /* <DEDUP_REMOVED lines=9> */
.L_x_66480:
[----:B------:R-:W-:Y:S02]  /*62850*/  IMAD.MOV.U32 R18, RZ, RZ, R14 ;  /* 0x000000ffff127224 */ /* 0x000fe400078e000e */
[----:B------:R-:W-:Y:S01]  /*62860*/  IMAD.MOV.U32 R41, RZ, RZ, R26 ;  /* 0x000000ffff297224 */ /* 0x000fe200078e001a */
[----:B------:R-:W-:Y:S01]  /*62870*/  MOV R26, R37 ;  /* 0x00000025001a7202 */ /* 0x000fe20000000f00 */
[----:B------:R-:W-:Y:S02]  /*62880*/  IMAD.MOV.U32 R14, RZ, RZ, R25 ;  /* 0x000000ffff0e7224 */ /* 0x000fe400078e0019 */
.L_x_66481:
[----:B------:R-:W-:Y:S05]  /*62890*/  BSYNC B1 ;  /* 0x0000000000017941 */ /* 0x000fea0003800000 */
.L_x_66479:
        /* <DEDUP_REMOVED lines=9> */
.L_x_66483:
[----:B------:R-:W-:Y:S02]  /*62930*/  IMAD.MOV.U32 R30, RZ, RZ, R18 ;  /* 0x000000ffff1e7224 */ /* 0x000fe400078e0012 */
[----:B------:R-:W-:Y:S01]  /*62940*/  IMAD.MOV.U32 R25, RZ, RZ, R41 ;  /* 0x000000ffff197224 */ /* 0x000fe200078e0029 */
[----:B------:R-:W-:Y:S01]  /*62950*/  MOV R41, R20 ;  /* 0x0000001400297202 */ /* 0x000fe20000000f00 */
[----:B------:R-:W-:Y:S02]  /*62960*/  IMAD.MOV.U32 R18, RZ, RZ, R11 ;  /* 0x000000ffff127224 */ /* 0x000fe400078e000b */
.L_x_66484:
[----:B------:R-:W-:Y:S05]  /*62970*/  BSYNC B1 ;  /* 0x0000000000017941 */ /* 0x000fea0003800000 */
.L_x_66482:
        /* <DEDUP_REMOVED lines=9> */
.L_x_66486:
[----:B------:R-:W-:Y:S02]  /*62a10*/  IMAD.MOV.U32 R11, RZ, RZ, R30 ;  /* 0x000000ffff0b7224 */ /* 0x000fe400078e001e */
[----:B------:R-:W-:Y:S01]  /*62a20*/  IMAD.MOV.U32 R37, RZ, RZ, R25 ;  /* 0x000000ffff257224 */ /* 0x000fe200078e0019 */
[----:B------:R-:W-:Y:S01]  /*62a30*/  MOV R25, R10 ;  /* 0x0000000a00197202 */ /* 0x000fe20000000f00 */
[----:B------:R-:W-:Y:S02]  /*62a40*/  IMAD.MOV.U32 R30, RZ, RZ, R43 ;  /* 0x000000ffff1e7224 */ /* 0x000fe400078e002b */
.L_x_66487:
[----:B------:R-:W-:Y:S05]  /*62a50*/  BSYNC B1 ;  /* 0x0000000000017941 */ /* 0x000fea0003800000 */
.L_x_66485:
        /* <DEDUP_REMOVED lines=9> */
.L_x_66489:
[----:B------:R-:W-:Y:S02]  /*62af0*/  IMAD.MOV.U32 R10, RZ, RZ, R11 ;  /* 0x000000ffff0a7224 */ /* 0x000fe400078e000b */
[----:B------:R-:W-:Y:S01]  /*62b00*/  IMAD.MOV.U32 R20, RZ, RZ, R37 ;  /* 0x000000ffff147224 */ /* 0x000fe200078e0025 */
[----:B------:R-:W-:Y:S01]  /*62b10*/  MOV R37, R24 ;  /* 0x0000001800257202 */ /* 0x000fe20000000f00 */
[----:B------:R-:W-:Y:S02]  /*62b20*/  IMAD.MOV.U32 R11, RZ, RZ, R22 ;  /* 0x000000ffff0b7224 */ /* 0x000fe400078e0016 */
.L_x_66490:
[----:B------:R-:W-:Y:S05]  /*62b30*/  BSYNC B1 ;  /* 0x0000000000017941 */ /* 0x000fea0003800000 */
.L_x_66488:
        /* <DEDUP_REMOVED lines=9> */
.L_x_66492:
[----:B------:R-:W-:Y:S02]  /*62bd0*/  IMAD.MOV.U32 R22, RZ, RZ, R10 ;  /* 0x000000ffff167224 */ /* 0x000fe400078e000a */
[----:B------:R-:W-:Y:S01]  /*62be0*/  IMAD.MOV.U32 R24, RZ, RZ, R20 ;  /* 0x000000ffff187224 */ /* 0x000fe200078e0014 */
[----:B------:R-:W-:Y:S01]  /*62bf0*/  MOV R20, R21 ;  /* 0x0000001500147202 */ /* 0x000fe20000000f00 */
[----:B------:R-:W-:Y:S02]  /*62c00*/  IMAD.MOV.U32 R10, RZ, RZ, R9 ;  /* 0x000000ffff0a7224 */ /* 0x000fe400078e0009 */
.L_x_66493:
[----:B------:R-:W-:Y:S05]  /*62c10*/  BSYNC B1 ;  /* 0x0000000000017941 */ /* 0x000fea0003800000 */
.L_x_66491:
        /* <DEDUP_REMOVED lines=9> */
.L_x_66495:
[----:B------:R-:W-:Y:S02]  /*62cb0*/  IMAD.MOV.U32 R9, RZ, RZ, R22 ;  /* 0x000000ffff097224 */ /* 0x000fe400078e0016 */
[----:B------:R-:W-:Y:S01]  /*62cc0*/  IMAD.MOV.U32 R38, RZ, RZ, R24 ;  /* 0x000000ffff267224 */ /* 0x000fe200078e0018 */
[----:B------:R-:W-:Y:S01]  /*62cd0*/  MOV R24, R28 ;  /* 0x0000001c00187202 */ /* 0x000fe20000000f00 */
[----:B------:R-:W-:Y:S02]  /*62ce0*/  IMAD.MOV.U32 R22, RZ, RZ, R7 ;  /* 0x000000ffff167224 */ /* 0x000fe400078e0007 */
.L_x_66496:
[----:B------:R-:W-:Y:S05]  /*62cf0*/  BSYNC B1 ;  /* 0x0000000000017941 */ /* 0x000fea0003800000 */
.L_x_66494:
        /* <DEDUP_REMOVED lines=9> */
.L_x_66498:
[----:B------:R-:W-:Y:S02]  /*62d90*/  IMAD.MOV.U32 R7, RZ, RZ, R9 ;  /* 0x000000ffff077224 */ /* 0x000fe400078e0009 */
[----:B------:R-:W-:Y:S01]  /*62da0*/  IMAD.MOV.U32 R21, RZ, RZ, R38 ;  /* 0x000000ffff157224 */ /* 0x000fe200078e0026 */
[----:B------:R-:W-:Y:S01]  /*62db0*/  MOV R38, R23 ;  /* 0x0000001700267202 */ /* 0x000fe20000000f00 */
[----:B------:R-:W-:Y:S02]  /*62dc0*/  IMAD.MOV.U32 R9, RZ, RZ, R8 ;  /* 0x000000ffff097224 */ /* 0x000fe400078e0008 */
.L_x_66499:
[----:B------:R-:W-:Y:S05]  /*62dd0*/  BSYNC B1 ;  /* 0x0000000000017941 */ /* 0x000fea0003800000 */
.L_x_66497:
        /* <DEDUP_REMOVED lines=9> */
.L_x_66501:
[----:B------:R-:W-:Y:S02]  /*62e70*/  IMAD.MOV.U32 R8, RZ, RZ, R7 ;  /* 0x000000ffff087224 */ /* 0x000fe400078e0007 */
[----:B------:R-:W-:Y:S01]  /*62e80*/  IMAD.MOV.U32 R28, RZ, RZ, R21 ;  /* 0x000000ffff1c7224 */ /* 0x000fe200078e0015 */
[----:B------:R-:W-:Y:S01]  /*62e90*/  MOV R21, R32 ;  /* 0x0000002000157202 */ /* 0x000fe20000000f00 */
[----:B------:R-:W-:Y:S02]  /*62ea0*/  IMAD.MOV.U32 R7, RZ, RZ, R6 ;  /* 0x000000ffff077224 */ /* 0x000fe400078e0006 */
.L_x_66502:
[----:B------:R-:W-:Y:S05]  /*62eb0*/  BSYNC B1 ;  /* 0x0000000000017941 */ /* 0x000fea0003800000 */
.L_x_66500:
        /* <DEDUP_REMOVED lines=9> */
.L_x_66504:
[----:B------:R-:W-:Y:S02]  /*62f50*/  IMAD.MOV.U32 R6, RZ, RZ, R8 ;  /* 0x000000ffff067224 */ /* 0x000fe400078e0008 */
[----:B------:R-:W-:Y:S01]  /*62f60*/  IMAD.MOV.U32 R23, RZ, RZ, R28 ;  /* 0x000000ffff177224 */ /* 0x000fe200078e001c */
[----:B------:R-:W-:Y:S01]  /*62f70*/  MOV R28, R35 ;  /* 0x00000023001c7202 */ /* 0x000fe20000000f00 */
[----:B------:R-:W-:Y:S02]  /*62f80*/  IMAD.MOV.U32 R8, RZ, RZ, R5 ;  /* 0x000000ffff087224 */ /* 0x000fe400078e0005 */
.L_x_66505:
[----:B------:R-:W-:Y:S05]  /*62f90*/  BSYNC B1 ;  /* 0x0000000000017941 */ /* 0x000fea0003800000 */
.L_x_66503:
        /* <DEDUP_REMOVED lines=9> */
.L_x_66507:
[----:B------:R-:W-:Y:S02]  /*63030*/  IMAD.MOV.U32 R5, RZ, RZ, R6 ;  /* 0x000000ffff057224 */ /* 0x000fe400078e0006 */
[----:B------:R-:W-:Y:S01]  /*63040*/  IMAD.MOV.U32 R32, RZ, RZ, R23 ;  /* 0x000000ffff207224 */ /* 0x000fe200078e0017 */
[----:B------:R-:W-:Y:S01]  /*63050*/  MOV R23, R34 ;  /* 0x0000002200177202 */ /* 0x000fe20000000f00 */
[----:B------:R-:W-:Y:S02]  /*63060*/  IMAD.MOV.U32 R6, RZ, RZ, R29 ;  /* 0x000000ffff067224 */ /* 0x000fe400078e001d */
.L_x_66508:
[----:B------:R-:W-:Y:S05]  /*63070*/  BSYNC B1 ;  /* 0x0000000000017941 */ /* 0x000fea0003800000 */
.L_x_66506:
        /* <DEDUP_REMOVED lines=9> */
.L_x_66510:
[----:B------:R-:W-:Y:S02]  /*63110*/  IMAD.MOV.U32 R29, RZ, RZ, R5 ;  /* 0x000000ffff1d7224 */ /* 0x000fe400078e0005 */
[----:B------:R-:W-:Y:S01]  /*63120*/  IMAD.MOV.U32 R34, RZ, RZ, R32 ;  /* 0x000000ffff227224 */ /* 0x000fe200078e0020 */
[----:B------:R-:W-:Y:S01]  /*63130*/  MOV R32, R31 ;  /* 0x0000001f00207202 */ /* 0x000fe20000000f00 */
[----:B------:R-:W-:Y:S02]  /*63140*/  IMAD.MOV.U32 R5, RZ, RZ, R4 ;  /* 0x000000ffff057224 */ /* 0x000fe400078e0004 */
.L_x_66511:
[----:B------:R-:W-:Y:S05]  /*63150*/  BSYNC B1 ;  /* 0x0000000000017941 */ /* 0x000fea0003800000 */
.L_x_66509:
        /* <DEDUP_REMOVED lines=9> */
.L_x_66513:
[----:B------:R-:W-:Y:S02]  /*631f0*/  IMAD.MOV.U32 R4, RZ, RZ, R29 ;  /* 0x000000ffff047224 */ /* 0x000fe400078e001d */
[----:B------:R-:W-:Y:S01]  /*63200*/  IMAD.MOV.U32 R31, RZ, RZ, R34 ;  /* 0x000000ffff1f7224 */ /* 0x000fe200078e0022 */
[----:B------:R-:W-:Y:S01]  /*63210*/  MOV R34, R36 ;  /* 0x0000002400227202 */ /* 0x000fe20000000f00 */
[----:B------:R-:W-:Y:S02]  /*63220*/  IMAD.MOV.U32 R29, RZ, RZ, R12 ;  /* 0x000000ffff1d7224 */ /* 0x000fe400078e000c */
.L_x_66514:
[----:B------:R-:W-:Y:S05]  /*63230*/  BSYNC B1 ;  /* 0x0000000000017941 */ /* 0x000fea0003800000 */
.L_x_66512:
        /* <DEDUP_REMOVED lines=9> */
.L_x_66516:
[----:B------:R-:W-:Y:S02]  /*632d0*/  IMAD.MOV.U32 R35, RZ, RZ, R4 ;  /* 0x000000ffff237224 */ /* 0x000fe400078e0004 */
[----:B------:R-:W-:Y:S01]  /*632e0*/  IMAD.MOV.U32 R36, RZ, RZ, R31 ;  /* 0x000000ffff247224 */ /* 0x000fe200078e001f */
[----:B------:R-:W-:Y:S01]  /*632f0*/  MOV R31, R33 ;  /* 0x00000021001f7202 */ /* 0x000fe20000000f00 */
[----:B------:R-:W-:Y:S02]  /*63300*/  IMAD.MOV.U32 R4, RZ, RZ, R17 ;  /* 0x000000ffff047224 */ /* 0x000fe400078e0011 */
.L_x_66517:
[----:B------:R-:W-:Y:S05]  /*63310*/  BSYNC B1 ;  /* 0x0000000000017941 */ /* 0x000fea0003800000 */
.L_x_66515:
        /* <DEDUP_REMOVED lines=9> */
.L_x_66519:
[----:B------:R-:W-:Y:S02]  /*633b0*/  IMAD.MOV.U32 R17, RZ, RZ, R35 ;  /* 0x000000ffff117224 */ /* 0x000fe400078e0023 */
[----:B------:R-:W-:Y:S01]  /*633c0*/  IMAD.MOV.U32 R40, RZ, RZ, R36 ;  /* 0x000000ffff287224 */ /* 0x000fe200078e0024 */
[----:B------:R-:W-:Y:S01]  /*633d0*/  MOV R36, R19 ;  /* 0x0000001300247202 */ /* 0x000fe20000000f00 */
[----:B------:R-:W-:Y:S02]  /*633e0*/  IMAD.MOV.U32 R35, RZ, RZ, R16 ;  /* 0x000000ffff237224 */ /* 0x000fe400078e0010 */
.L_x_66520:
[----:B------:R-:W-:Y:S05]  /*633f0*/  BSYNC B1 ;  /* 0x0000000000017941 */ /* 0x000fea0003800000 */
.L_x_66518:
        /* <DEDUP_REMOVED lines=16> */
.L_x_66522:
[----:B------:R-:W-:Y:S01]  /*63500*/  IMAD.MOV.U32 R44, RZ, RZ, R57 ;  /* 0x000000ffff2c7224 */ /* 0x000fe200078e0039 */
[----:B------:R-:W-:Y:S01]  /*63510*/  MOV R58, R15 ;  /* 0x0000000f003a7202 */ /* 0x000fe20000000f00 */
[----:B------:R-:W-:Y:S02]  /*63520*/  IMAD.MOV.U32 R57, RZ, RZ, R14 ;  /* 0x000000ffff397224 */ /* 0x000fe400078e000e */
[----:B------:R-:W-:Y:S02]  /*63530*/  IMAD.MOV.U32 R15, RZ, RZ, R26 ;  /* 0x000000ffff0f7224 */ /* 0x000fe400078e001a */
.L_x_66523:
[----:B------:R-:W-:Y:S05]  /*63540*/  BSYNC B1 ;  /* 0x0000000000017941 */ /* 0x000fea0003800000 */
.L_x_66521:
        /* <DEDUP_REMOVED lines=9> */
.L_x_66525:
[----:B------:R-:W-:Y:S01]  /*635e0*/  IMAD.MOV.U32 R47, RZ, RZ, R44 ;  /* 0x000000ffff2f7224 */ /* 0x000fe200078e002c */
[----:B------:R-:W-:Y:S01]  /*635f0*/  MOV R69, R58 ;  /* 0x0000003a00457202 */ /* 0x000fe20000000f00 */
[----:B------:R-:W-:Y:S02]  /*63600*/  IMAD.MOV.U32 R44, RZ, RZ, R18 ;  /* 0x000000ffff2c7224 */ /* 0x000fe400078e0012 */
[----:B------:R-:W-:Y:S02]  /*63610*/  IMAD.MOV.U32 R58, RZ, RZ, R41 ;  /* 0x000000ffff3a7224 */ /* 0x000fe400078e0029 */
.L_x_66526:
[----:B------:R-:W-:Y:S05]  /*63620*/  BSYNC B1 ;  /* 0x0000000000017941 */ /* 0x000fea0003800000 */
.L_x_66524:
        /* <DEDUP_REMOVED lines=9> */
.L_x_66528:
[----:B------:R-:W-:Y:S01]  /*636c0*/  IMAD.MOV.U32 R46, RZ, RZ, R47 ;  /* 0x000000ffff2e7224 */ /* 0x000fe200078e002f */
[----:B------:R-:W-:Y:S01]  /*636d0*/  MOV R48, R69 ;  /* 0x0000004500307202 */ /* 0x000fe20000000f00 */
[----:B------:R-:W-:Y:S02]  /*636e0*/  IMAD.MOV.U32 R47, RZ, RZ, R30 ;  /* 0x000000ffff2f7224 */ /* 0x000fe400078e001e */
[----:B------:R-:W-:Y:S02]  /*636f0*/  IMAD.MOV.U32 R69, RZ, RZ, R25 ;  /* 0x000000ffff457224 */ /* 0x000fe400078e0019 */
.L_x_66529:
[----:B------:R-:W-:Y:S05]  /*63700*/  BSYNC B1 ;  /* 0x0000000000017941 */ /* 0x000fea0003800000 */
.L_x_66527:
        /* <DEDUP_REMOVED lines=9> */
.L_x_66531:
[----:B------:R-:W-:Y:S01]  /*637a0*/  IMAD.MOV.U32 R49, RZ, RZ, R46 ;  /* 0x000000ffff317224 */ /* 0x000fe200078e002e */
[----:B------:R-:W-:Y:S01]  /*637b0*/  MOV R67, R48 ;  /* 0x0000003000437202 */ /* 0x000fe20000000f00 */
[----:B------:R-:W-:Y:S02]  /*637c0*/  IMAD.MOV.U32 R46, RZ, RZ, R11 ;  /* 0x000000ffff2e7224 */ /* 0x000fe400078e000b */
[----:B------:R-:W-:Y:S02]  /*637d0*/  IMAD.MOV.U32 R48, RZ, RZ, R37 ;  /* 0x000000ffff307224 */ /* 0x000fe400078e0025 */
.L_x_66532:
[----:B------:R-:W-:Y:S05]  /*637e0*/  BSYNC B1 ;  /* 0x0000000000017941 */ /* 0x000fea0003800000 */
.L_x_66530:
        /* <DEDUP_REMOVED lines=9> */
.L_x_66534:
[----:B------:R-:W-:Y:S01]  /*63880*/  IMAD.MOV.U32 R50, RZ, RZ, R49 ;  /* 0x000000ffff327224 */ /* 0x000fe200078e0031 */
[----:B------:R-:W-:Y:S01]  /*63890*/  MOV R51, R67 ;  /* 0x0000004300337202 */ /* 0x000fe20000000f00 */
[----:B------:R-:W-:Y:S02]  /*638a0*/  IMAD.MOV.U32 R49, RZ, RZ, R10 ;  /* 0x000000ffff317224 */ /* 0x000fe400078e000a */
[----:B------:R-:W-:Y:S02]  /*638b0*/  IMAD.MOV.U32 R67, RZ, RZ, R20 ;  /* 0x000000ffff437224 */ /* 0x000fe400078e0014 */
.L_x_66535:
[----:B------:R-:W-:Y:S05]  /*638c0*/  BSYNC B1 ;  /* 0x0000000000017941 */ /* 0x000fea0003800000 */
.L_x_66533:
        /* <DEDUP_REMOVED lines=9> */
.L_x_66537:
[----:B------:R-:W-:Y:S01]  /*63960*/  IMAD.MOV.U32 R52, RZ, RZ, R50 ;  /* 0x000000ffff347224 */ /* 0x000fe200078e0032 */
[----:B------:R-:W-:Y:S01]  /*63970*/  MOV R53, R51 ;  /* 0x0000003300357202 */ /* 0x000fe20000000f00 */
[----:B------:R-:W-:Y:S02]  /*63980*/  IMAD.MOV.U32 R50, RZ, RZ, R22 ;  /* 0x000000ffff327224 */ /* 0x000fe400078e0016 */
[----:B------:R-:W-:Y:S02]  /*63990*/  IMAD.MOV.U32 R51, RZ, RZ, R24 ;  /* 0x000000ffff337224 */ /* 0x000fe400078e0018 */
.L_x_66538:
[----:B------:R-:W-:Y:S05]  /*639a0*/  BSYNC B1 ;  /* 0x0000000000017941 */ /* 0x000fea0003800000 */
.L_x_66536:
        /* <DEDUP_REMOVED lines=9> */
.L_x_66540:
[----:B------:R-:W-:Y:S01]  /*63a40*/  IMAD.MOV.U32 R54, RZ, RZ, R52 ;  /* 0x000000ffff367224 */ /* 0x000fe200078e0034 */
[----:B------:R-:W-:Y:S01]  /*63a50*/  MOV R55, R53 ;  /* 0x0000003500377202 */ /* 0x000fe20000000f00 */
[----:B------:R-:W-:Y:S02]  /*63a60*/  IMAD.MOV.U32 R52, RZ, RZ, R9 ;  /* 0x000000ffff347224 */ /* 0x000fe400078e0009 */
[----:B------:R-:W-:Y:S02]  /*63a70*/  IMAD.MOV.U32 R53, RZ, RZ, R38 ;  /* 0x000000ffff357224 */ /* 0x000fe400078e0026 */
.L_x_66541:
[----:B------:R-:W-:Y:S05]  /*63a80*/  BSYNC B1 ;  /* 0x0000000000017941 */ /* 0x000fea0003800000 */
.L_x_66539:
        /* <DEDUP_REMOVED lines=9> */
.L_x_66543:
[----:B------:R-:W-:Y:S01]  /*63b20*/  IMAD.MOV.U32 R56, RZ, RZ, R54 ;  /* 0x000000ffff387224 */ /* 0x000fe200078e0036 */
[----:B------:R-:W-:Y:S01]  /*63b30*/  MOV R65, R55 ;  /* 0x0000003700417202 */ /* 0x000fe20000000f00 */
[----:B------:R-:W-:Y:S02]  /*63b40*/  IMAD.MOV.U32 R54, RZ, RZ, R7 ;  /* 0x000000ffff367224 */ /* 0x000fe400078e0007 */
[----:B------:R-:W-:Y:S02]  /*63b50*/  IMAD.MOV.U32 R55, RZ, RZ, R21 ;  /* 0x000000ffff377224 */ /* 0x000fe400078e0015 */
.L_x_66544:
[----:B------:R-:W-:Y:S05]  /*63b60*/  BSYNC B1 ;  /* 0x0000000000017941 */ /* 0x000fea0003800000 */
.L_x_66542:
        /* <DEDUP_REMOVED lines=9> */
.L_x_66546:
[----:B------:R-:W-:Y:S01]  /*63c00*/  IMAD.MOV.U32 R64, RZ, RZ, R56 ;  /* 0x000000ffff407224 */ /* 0x000fe200078e0038 */
[----:B------:R-:W-:Y:S01]  /*63c10*/  MOV R63, R65 ;  /* 0x00000041003f7202 */ /* 0x000fe20000000f00 */
[----:B------:R-:W-:Y:S02]  /*63c20*/  IMAD.MOV.U32 R56, RZ, RZ, R8 ;  /* 0x000000ffff387224 */ /* 0x000fe400078e0008 */
[----:B------:R-:W-:Y:S02]  /*63c30*/  IMAD.MOV.U32 R65, RZ, RZ, R28 ;  /* 0x000000ffff417224 */ /* 0x000fe400078e001c */
.L_x_66547:
[----:B------:R-:W-:Y:S05]  /*63c40*/  BSYNC B1 ;  /* 0x0000000000017941 */ /* 0x000fea0003800000 */
.L_x_66545:
        /* <DEDUP_REMOVED lines=9> */
.L_x_66549:
[----:B------:R-:W-:Y:S01]  /*63ce0*/  IMAD.MOV.U32 R74, RZ, RZ, R64 ;  /* 0x000000ffff4a7224 */ /* 0x000fe200078e0040 */
[----:B------:R-:W-:Y:S01]  /*63cf0*/  MOV R61, R63 ;  /* 0x0000003f003d7202 */ /* 0x000fe20000000f00 */
[----:B------:R-:W-:Y:S02]  /*63d00*/  IMAD.MOV.U32 R64, RZ, RZ, R6 ;  /* 0x000000ffff407224 */ /* 0x000fe400078e0006 */
[----:B------:R-:W-:Y:S02]  /*63d10*/  IMAD.MOV.U32 R63, RZ, RZ, R23 ;  /* 0x000000ffff3f7224 */ /* 0x000fe400078e0017 */
.L_x_66550:
[----:B------:R-:W-:Y:S05]  /*63d20*/  BSYNC B1 ;  /* 0x0000000000017941 */ /* 0x000fea0003800000 */
.L_x_66548:
        /* <DEDUP_REMOVED lines=9> */
.L_x_66552:
[----:B------:R-:W-:Y:S01]  /*63dc0*/  IMAD.MOV.U32 R62, RZ, RZ, R74 ;  /* 0x000000ffff3e7224 */ /* 0x000fe200078e004a */
[----:B------:R-:W-:Y:S01]  /*63dd0*/  MOV R59, R61 ;  /* 0x0000003d003b7202 */ /* 0x000fe20000000f00 */
[----:B------:R-:W-:Y:S02]  /*63de0*/  IMAD.MOV.U32 R74, RZ, RZ, R5 ;  /* 0x000000ffff4a7224 */ /* 0x000fe400078e0005 */
[----:B------:R-:W-:Y:S02]  /*63df0*/  IMAD.MOV.U32 R61, RZ, RZ, R32 ;  /* 0x000000ffff3d7224 */ /* 0x000fe400078e0020 */
.L_x_66553:
[----:B------:R-:W-:Y:S05]  /*63e00*/  BSYNC B1 ;  /* 0x0000000000017941 */ /* 0x000fea0003800000 */
.L_x_66551:
        /* <DEDUP_REMOVED lines=9> */
.L_x_66555:
[----:B------:R-:W-:Y:S01]  /*63ea0*/  IMAD.MOV.U32 R60, RZ, RZ, R62 ;  /* 0x000000ffff3c7224 */ /* 0x000fe200078e003e */
[----:B------:R-:W-:Y:S01]  /*63eb0*/  MOV R70, R59 ;  /* 0x0000003b00467202 */ /* 0x000fe20000000f00 */
[----:B------:R-:W-:Y:S02]  /*63ec0*/  IMAD.MOV.U32 R62, RZ, RZ, R29 ;  /* 0x000000ffff3e7224 */ /* 0x000fe400078e001d */
[----:B------:R-:W-:Y:S02]  /*63ed0*/  IMAD.MOV.U32 R59, RZ, RZ, R34 ;  /* 0x000000ffff3b7224 */ /* 0x000fe400078e0022 */
.L_x_66556:
[----:B------:R-:W-:Y:S05]  /*63ee0*/  BSYNC B1 ;  /* 0x0000000000017941 */ /* 0x000fea0003800000 */
.L_x_66554:
        /* <DEDUP_REMOVED lines=9> */
.L_x_66558:
[----:B------:R-:W-:Y:S01]  /*63f80*/  IMAD.MOV.U32 R12, RZ, RZ, R60 ;  /* 0x000000ffff0c7224 */ /* 0x000fe200078e003c */
[----:B------:R-:W-:Y:S01]  /*63f90*/  MOV R77, R70 ;  /* 0x00000046004d7202 */ /* 0x000fe20000000f00 */
[----:B------:R-:W-:Y:S02]  /*63fa0*/  IMAD.MOV.U32 R60, RZ, RZ, R4 ;  /* 0x000000ffff3c7224 */ /* 0x000fe400078e0004 */
[----:B------:R-:W-:Y:S02]  /*63fb0*/  IMAD.MOV.U32 R70, RZ, RZ, R31 ;  /* 0x000000ffff467224 */ /* 0x000fe400078e001f */
.L_x_66559:
[----:B------:R-:W-:Y:S05]  /*63fc0*/  BSYNC B1 ;  /* 0x0000000000017941 */ /* 0x000fea0003800000 */
.L_x_66557:
        /* <DEDUP_REMOVED lines=9> */
.L_x_66561:
[----:B------:R-:W-:Y:S01]  /*64060*/  IMAD.MOV.U32 R66, RZ, RZ, R12 ;  /* 0x000000ffff427224 */ /* 0x000fe200078e000c */
[----:B------:R-:W-:Y:S01]  /*64070*/  MOV R71, R77 ;  /* 0x0000004d00477202 */ /* 0x000fe20000000f00 */
[----:B------:R-:W-:Y:S02]  /*64080*/  IMAD.MOV.U32 R12, RZ, RZ, R35 ;  /* 0x000000ffff0c7224 */ /* 0x000fe400078e0023 */
[----:B------:R-:W-:Y:S02]  /*64090*/  IMAD.MOV.U32 R77, RZ, RZ, R36 ;  /* 0x000000ffff4d7224 */ /* 0x000fe400078e0024 */
.L_x_66562:
[----:B------:R-:W-:Y:S05]  /*640a0*/  BSYNC B1 ;  /* 0x0000000000017941 */ /* 0x000fea0003800000 */
.L_x_66560:
        /* <DEDUP_REMOVED lines=9> */
.L_x_66564:
[----:B------:R-:W-:Y:S01]  /*64140*/  IMAD.MOV.U32 R45, RZ, RZ, R66 ;  /* 0x000000ffff2d7224 */ /* 0x000fe200078e0042 */
[----:B------:R-:W-:Y:S01]  /*64150*/  MOV R14, R71 ;  /* 0x00000047000e7202 */ /* 0x000fe20000000f00 */
[----:B------:R-:W-:Y:S02]  /*64160*/  IMAD.MOV.U32 R66, RZ, RZ, R17 ;  /* 0x000000ffff427224 */ /* 0x000fe400078e0011 */
[----:B------:R-:W-:Y:S02]  /*64170*/  IMAD.MOV.U32 R71, RZ, RZ, R40 ;  /* 0x000000ffff477224 */ /* 0x000fe400078e0028 */
.L_x_66565:
[----:B------:R-:W-:Y:S05]  /*64180*/  BSYNC B1 ;  /* 0x0000000000017941 */ /* 0x000fea0003800000 */
.L_x_66563:
        /* <DEDUP_REMOVED lines=18> */
[----:B------:R-:W-:-:S05]  /*642b0*/  FSEL R18, R3, R40, P2 ;  /* 0x0000002803127208 */ /* 0x000fca0001000000 */
[----:B------:R-:W-:-:S04]  /*642c0*/  FADD.FTZ R19, -R18, R19 ;  /* 0x0000001312137221 */ /* 0x000fc80000010100 */
[----:B------:R-:W-:Y:S01]  /*642d0*/  @!P0 IMAD.MOV.U32 R15, RZ, RZ, R38 ;  /* 0x000000ffff0f8224 */ /* 0x000fe200078e0026 */
[----:B------:R-:W-:Y:S01]  /*642e0*/  FSEL R38, R2, R41, P2 ;  /* 0x0000002902267208 */ /* 0x000fe20001000000 */
        /* <DEDUP_REMOVED lines=8> */
[-C--:B--234-:R-:W-:Y:S01]  /*64370*/  FSETP.NEU.FTZ.AND P0, PT, R15, R58.reuse, PT ;  /* 0x0000003a0f00720b */ /* 0x09cfe20003f1d000 */
[----:B------:R-:W-:Y:S01]  /*64380*/  IMAD.MOV.U32 R42, RZ, RZ, R44 ;  /* 0x000000ffff2a7224 */ /* 0x000fe200078e002c */
[----:B------:R-:W-:Y:S02]  /*64390*/  MOV R68, R58 ;  /* 0x0000003a00447202 */ /* 0x000fe40000000f00 */
[----:B------:R-:W-:-:S13]  /*643a0*/  ISETP.GE.OR P0, PT, R57, R44, P0 ;  /* 0x0000002c3900720c */ /* 0x000fda0000706670 */
[----:B------:R-:W-:Y:S05]  /*643b0*/  @P0 BRA `(.L_x_66568) ;  /* 0x0000004000000947 */ /* 0x000fea0003800000 */
.L_x_66567:
[----:B--234-:R-:W-:Y:S02]  /*643c0*/  IMAD.MOV.U32 R42, RZ, RZ, R57 ;  /* 0x000000ffff2a7224 */ /* 0x01cfe400078e0039 */
[----:B------:R-:W-:Y:S02]  /*643d0*/  IMAD.MOV.U32 R68, RZ, RZ, R15 ;  /* 0x000000ffff447224 */ /* 0x000fe400078e000f */
[----:B------:R-:W-:Y:S02]  /*643e0*/  IMAD.MOV.U32 R57, RZ, RZ, R44 ;  /* 0x000000ffff397224 */ /* 0x000fe400078e002c */
[----:B------:R-:W-:Y:S02]  /*643f0*/  IMAD.MOV.U32 R15, RZ, RZ, R58 ;  /* 0x000000ffff0f7224 */ /* 0x000fe400078e003a */
.L_x_66568:
[----:B------:R-:W-:Y:S05]  /*64400*/  BSYNC B1 ;  /* 0x0000000000017941 */ /* 0x000fea0003800000 */
.L_x_66566:
        /* <DEDUP_REMOVED lines=9> */
.L_x_66570:
[----:B------:R-:W-:Y:S02]  /*644a0*/  IMAD.MOV.U32 R73, RZ, RZ, R42 ;  /* 0x000000ffff497224 */ /* 0x000fe400078e002a */
[----:B------:R-:W-:Y:S02]  /*644b0*/  IMAD.MOV.U32 R75, RZ, RZ, R68 ;  /* 0x000000ffff4b7224 */ /* 0x000fe400078e0044 */
[----:B------:R-:W-:Y:S02]  /*644c0*/  IMAD.MOV.U32 R42, RZ, RZ, R47 ;  /* 0x000000ffff2a7224 */ /* 0x000fe400078e002f */
[----:B------:R-:W-:Y:S02]  /*644d0*/  IMAD.MOV.U32 R68, RZ, RZ, R69 ;  /* 0x000000ffff447224 */ /* 0x000fe400078e0045 */
.L_x_66571:
[----:B------:R-:W-:Y:S05]  /*644e0*/  BSYNC B1 ;  /* 0x0000000000017941 */ /* 0x000fea0003800000 */
.L_x_66569:
        /* <DEDUP_REMOVED lines=9> */
.L_x_66573:
[----:B------:R-:W-:Y:S02]  /*64580*/  IMAD.MOV.U32 R44, RZ, RZ, R73 ;  /* 0x000000ffff2c7224 */ /* 0x000fe400078e0049 */
[----:B------:R-:W-:Y:S02]  /*64590*/  IMAD.MOV.U32 R58, RZ, RZ, R75 ;  /* 0x000000ffff3a7224 */ /* 0x000fe400078e004b */
[----:B------:R-:W-:Y:S02]  /*645a0*/  IMAD.MOV.U32 R73, RZ, RZ, R46 ;  /* 0x000000ffff497224 */ /* 0x000fe400078e002e */
[----:B------:R-:W-:Y:S02]  /*645b0*/  IMAD.MOV.U32 R75, RZ, RZ, R48 ;  /* 0x000000ffff4b7224 */ /* 0x000fe400078e0030 */
.L_x_66574:
[----:B------:R-:W-:Y:S05]  /*645c0*/  BSYNC B1 ;  /* 0x0000000000017941 */ /* 0x000fea0003800000 */
.L_x_66572:
        /* <DEDUP_REMOVED lines=9> */
.L_x_66576:
[----:B------:R-:W-:Y:S02]  /*64660*/  IMAD.MOV.U32 R47, RZ, RZ, R44 ;  /* 0x000000ffff2f7224 */ /* 0x000fe400078e002c */
[----:B------:R-:W-:Y:S02]  /*64670*/  IMAD.MOV.U32 R46, RZ, RZ, R58 ;  /* 0x000000ffff2e7224 */ /* 0x000fe400078e003a */
[----:B------:R-:W-:Y:S02]  /*64680*/  IMAD.MOV.U32 R44, RZ, RZ, R49 ;  /* 0x000000ffff2c7224 */ /* 0x000fe400078e0031 */
[----:B------:R-:W-:Y:S02]  /*64690*/  IMAD.MOV.U32 R58, RZ, RZ, R67 ;  /* 0x000000ffff3a7224 */ /* 0x000fe400078e0043 */
.L_x_66577:
[----:B------:R-:W-:Y:S05]  /*646a0*/  BSYNC B1 ;  /* 0x0000000000017941 */ /* 0x000fea0003800000 */
.L_x_66575:
        /* <DEDUP_REMOVED lines=9> */
.L_x_66579:
[----:B------:R-:W-:Y:S02]  /*64740*/  IMAD.MOV.U32 R49, RZ, RZ, R47 ;  /* 0x000000ffff317224 */ /* 0x000fe400078e002f */
[----:B------:R-:W-:Y:S02]  /*64750*/  IMAD.MOV.U32 R48, RZ, RZ, R46 ;  /* 0x000000ffff307224 */ /* 0x000fe400078e002e */
[----:B------:R-:W-:Y:S02]  /*64760*/  IMAD.MOV.U32 R47, RZ, RZ, R50 ;  /* 0x000000ffff2f7224 */ /* 0x000fe400078e0032 */
[----:B------:R-:W-:Y:S02]  /*64770*/  IMAD.MOV.U32 R46, RZ, RZ, R51 ;  /* 0x000000ffff2e7224 */ /* 0x000fe400078e0033 */
.L_x_66580:
[----:B------:R-:W-:Y:S05]  /*64780*/  BSYNC B1 ;  /* 0x0000000000017941 */ /* 0x000fea0003800000 */
.L_x_66578:
        /* <DEDUP_REMOVED lines=9> */
.L_x_66582:
[----:B------:R-:W-:Y:S02]  /*64820*/  IMAD.MOV.U32 R51, RZ, RZ, R49 ;  /* 0x000000ffff337224 */ /* 0x000fe400078e0031 */
[----:B------:R-:W-:Y:S02]  /*64830*/  IMAD.MOV.U32 R50, RZ, RZ, R48 ;  /* 0x000000ffff327224 */ /* 0x000fe400078e0030 */
[----:B------:R-:W-:Y:S02]  /*64840*/  IMAD.MOV.U32 R49, RZ, RZ, R52 ;  /* 0x000000ffff317224 */ /* 0x000fe400078e0034 */
[----:B------:R-:W-:Y:S02]  /*64850*/  IMAD.MOV.U32 R48, RZ, RZ, R53 ;  /* 0x000000ffff307224 */ /* 0x000fe400078e0035 */
.L_x_66583:
[----:B------:R-:W-:Y:S05]  /*64860*/  BSYNC B1 ;  /* 0x0000000000017941 */ /* 0x000fea0003800000 */
.L_x_66581:
        /* <DEDUP_REMOVED lines=9> */
.L_x_66585:
[----:B------:R-:W-:Y:S02]  /*64900*/  IMAD.MOV.U32 R53, RZ, RZ, R51 ;  /* 0x000000ffff357224 */ /* 0x000fe400078e0033 */
[----:B------:R-:W-:Y:S02]  /*64910*/  IMAD.MOV.U32 R52, RZ, RZ, R50 ;  /* 0x000000ffff347224 */ /* 0x000fe400078e0032 */
[----:B------:R-:W-:Y:S02]  /*64920*/  IMAD.MOV.U32 R51, RZ, RZ, R54 ;  /* 0x000000ffff337224 */ /* 0x000fe400078e0036 */
[----:B------:R-:W-:Y:S02]  /*64930*/  IMAD.MOV.U32 R50, RZ, RZ, R55 ;  /* 0x000000ffff327224 */ /* 0x000fe400078e0037 */
.L_x_66586:
[----:B------:R-:W-:Y:S05]  /*64940*/  BSYNC B1 ;  /* 0x0000000000017941 */ /* 0x000fea0003800000 */
.L_x_66584:
        /* <DEDUP_REMOVED lines=9> */
.L_x_66588:
[----:B------:R-:W-:Y:S02]  /*649e0*/  IMAD.MOV.U32 R55, RZ, RZ, R53 ;  /* 0x000000ffff377224 */ /* 0x000fe400078e0035 */
[----:B------:R-:W-:Y:S02]  /*649f0*/  IMAD.MOV.U32 R54, RZ, RZ, R52 ;  /* 0x000000ffff367224 */ /* 0x000fe400078e0034 */
[----:B------:R-:W-:Y:S02]  /*64a00*/  IMAD.MOV.U32 R53, RZ, RZ, R56 ;  /* 0x000000ffff357224 */ /* 0x000fe400078e0038 */
[----:B------:R-:W-:Y:S02]  /*64a10*/  IMAD.MOV.U32 R52, RZ, RZ, R65 ;  /* 0x000000ffff347224 */ /* 0x000fe400078e0041 */
.L_x_66589:
[----:B------:R-:W-:Y:S05]  /*64a20*/  BSYNC B1 ;  /* 0x0000000000017941 */ /* 0x000fea0003800000 */
.L_x_66587:
        /* <DEDUP_REMOVED lines=9> */
.L_x_66591:
[----:B------:R-:W-:Y:S02]  /*64ac0*/  IMAD.MOV.U32 R69, RZ, RZ, R55 ;  /* 0x000000ffff457224 */ /* 0x000fe400078e0037 */
[----:B------:R-:W-:Y:S02]  /*64ad0*/  IMAD.MOV.U32 R56, RZ, RZ, R54 ;  /* 0x000000ffff387224 */ /* 0x000fe400078e0036 */
[----:B------:R-:W-:Y:S02]  /*64ae0*/  IMAD.MOV.U32 R55, RZ, RZ, R64 ;  /* 0x000000ffff377224 */ /* 0x000fe400078e0040 */
[----:B------:R-:W-:Y:S02]  /*64af0*/  IMAD.MOV.U32 R54, RZ, RZ, R63 ;  /* 0x000000ffff367224 */ /* 0x000fe400078e003f */
.L_x_66592:
[----:B------:R-:W-:Y:S05]  /*64b00*/  BSYNC B1 ;  /* 0x0000000000017941 */ /* 0x000fea0003800000 */
.L_x_66590:
        /* <DEDUP_REMOVED lines=9> */
.L_x_66594:
[----:B------:R-:W-:Y:S02]  /*64ba0*/  IMAD.MOV.U32 R63, RZ, RZ, R69 ;  /* 0x000000ffff3f7224 */ /* 0x000fe400078e0045 */
[----:B------:R-:W-:Y:S02]  /*64bb0*/  IMAD.MOV.U32 R64, RZ, RZ, R56 ;  /* 0x000000ffff407224 */ /* 0x000fe400078e0038 */
[----:B------:R-:W-:Y:S02]  /*64bc0*/  IMAD.MOV.U32 R69, RZ, RZ, R74 ;  /* 0x000000ffff457224 */ /* 0x000fe400078e004a */
[----:B------:R-:W-:Y:S02]  /*64bd0*/  IMAD.MOV.U32 R56, RZ, RZ, R61 ;  /* 0x000000ffff387224 */ /* 0x000fe400078e003d */
.L_x_66595:
[----:B------:R-:W-:Y:S05]  /*64be0*/  BSYNC B1 ;  /* 0x0000000000017941 */ /* 0x000fea0003800000 */
.L_x_66593:
        /* <DEDUP_REMOVED lines=9> */
.L_x_66597:
[----:B------:R-:W-:Y:S02]  /*64c80*/  IMAD.MOV.U32 R65, RZ, RZ, R63 ;  /* 0x000000ffff417224 */ /* 0x000fe400078e003f */
[----:B------:R-:W-:Y:S02]  /*64c90*/  IMAD.MOV.U32 R67, RZ, RZ, R64 ;  /* 0x000000ffff437224 */ /* 0x000fe400078e0040 */
[----:B------:R-:W-:Y:S02]  /*64ca0*/  IMAD.MOV.U32 R63, RZ, RZ, R62 ;  /* 0x000000ffff3f7224 */ /* 0x000fe400078e003e */
[----:B------:R-:W-:Y:S02]  /*64cb0*/  IMAD.MOV.U32 R64, RZ, RZ, R59 ;  /* 0x000000ffff407224 */ /* 0x000fe400078e003b */
.L_x_66598:
[----:B------:R-:W-:Y:S05]  /*64cc0*/  BSYNC B1 ;  /* 0x0000000000017941 */ /* 0x000fea0003800000 */
.L_x_66596:
        /* <DEDUP_REMOVED lines=9> */
.L_x_66600:
[----:B------:R-:W-:Y:S02]  /*64d60*/  IMAD.MOV.U32 R61, RZ, RZ, R65 ;  /* 0x000000ffff3d7224 */ /* 0x000fe400078e0041 */
[----:B------:R-:W-:Y:S02]  /*64d70*/  IMAD.MOV.U32 R62, RZ, RZ, R67 ;  /* 0x000000ffff3e7224 */ /* 0x000fe400078e0043 */
[----:B------:R-:W-:Y:S02]  /*64d80*/  IMAD.MOV.U32 R65, RZ, RZ, R60 ;  /* 0x000000ffff417224 */ /* 0x000fe400078e003c */
[----:B------:R-:W-:Y:S02]  /*64d90*/  IMAD.MOV.U32 R67, RZ, RZ, R70 ;  /* 0x000000ffff437224 */ /* 0x000fe400078e0046 */
.L_x_66601:
[----:B------:R-:W-:Y:S05]  /*64da0*/  BSYNC B1 ;  /* 0x0000000000017941 */ /* 0x000fea0003800000 */
.L_x_66599:
        /* <DEDUP_REMOVED lines=9> */
.L_x_66603:
[----:B------:R-:W-:Y:S02]  /*64e40*/  IMAD.MOV.U32 R59, RZ, RZ, R61 ;  /* 0x000000ffff3b7224 */ /* 0x000fe400078e003d */
[----:B------:R-:W-:Y:S02]  /*64e50*/  IMAD.MOV.U32 R60, RZ, RZ, R62 ;  /* 0x000000ffff3c7224 */ /* 0x000fe400078e003e */
[----:B------:R-:W-:Y:S02]  /*64e60*/  IMAD.MOV.U32 R61, RZ, RZ, R12 ;  /* 0x000000ffff3d7224 */ /* 0x000fe400078e000c */
[----:B------:R-:W-:Y:S02]  /*64e70*/  IMAD.MOV.U32 R62, RZ, RZ, R77 ;  /* 0x000000ffff3e7224 */ /* 0x000fe400078e004d */
.L_x_66604:
[----:B------:R-:W-:Y:S05]  /*64e80*/  BSYNC B1 ;  /* 0x0000000000017941 */ /* 0x000fea0003800000 */
.L_x_66602:
        /* <DEDUP_REMOVED lines=9> */
.L_x_66606:
[----:B------:R-:W-:Y:S02]  /*64f20*/  IMAD.MOV.U32 R12, RZ, RZ, R59 ;  /* 0x000000ffff0c7224 */ /* 0x000fe400078e003b */
[----:B------:R-:W-:Y:S02]  /*64f30*/  IMAD.MOV.U32 R13, RZ, RZ, R60 ;  /* 0x000000ffff0d7224 */ /* 0x000fe400078e003c */
[----:B------:R-:W-:Y:S02]  /*64f40*/  IMAD.MOV.U32 R59, RZ, RZ, R66 ;  /* 0x000000ffff3b7224 */ /* 0x000fe400078e0042 */
[----:B------:R-:W-:Y:S02]  /*64f50*/  IMAD.MOV.U32 R60, RZ, RZ, R71 ;  /* 0x000000ffff3c7224 */ /* 0x000fe400078e0047 */
.L_x_66607:
[----:B------:R-:W-:Y:S05]  /*64f60*/  BSYNC B1 ;  /* 0x0000000000017941 */ /* 0x000fea0003800000 */
.L_x_66605:
        /* <DEDUP_REMOVED lines=9> */
.L_x_66609:
[----:B------:R-:W-:Y:S02]  /*65000*/  IMAD.MOV.U32 R2, RZ, RZ, R12 ;  /* 0x000000ffff027224 */ /* 0x000fe400078e000c */
[----:B------:R-:W-:Y:S02]  /*65010*/  IMAD.MOV.U32 R3, RZ, RZ, R13 ;  /* 0x000000ffff037224 */ /* 0x000fe400078e000d */
[----:B------:R-:W-:Y:S02]  /*65020*/  IMAD.MOV.U32 R12, RZ, RZ, R45 ;  /* 0x000000ffff0c7224 */ /* 0x000fe400078e002d */
[----:B------:R-:W-:Y:S02]  /*65030*/  IMAD.MOV.U32 R13, RZ, RZ, R14 ;  /* 0x000000ffff0d7224 */ /* 0x000fe400078e000e */
.L_x_66610:
[----:B------:R-:W-:Y:S05]  /*65040*/  BSYNC B1 ;  /* 0x0000000000017941 */ /* 0x000fea0003800000 */
.L_x_66608:
        /* <DEDUP_REMOVED lines=16> */
.L_x_66612:
[----:B------:R-:W-:Y:S02]  /*65150*/  IMAD.MOV.U32 R14, RZ, RZ, R57 ;  /* 0x000000ffff0e7224 */ /* 0x000fe400078e0039 */
[----:B------:R-:W-:Y:S01]  /*65160*/  IMAD.MOV.U32 R40, RZ, RZ, R15 ;  /* 0x000000ffff287224 */ /* 0x000fe200078e000f */
[----:B------:R-:W-:Y:S01]  /*65170*/  MOV R15, R68 ;  /* 0x00000044000f7202 */ /* 0x000fe20000000f00 */
[----:B------:R-:W-:Y:S02]  /*65180*/  IMAD.MOV.U32 R57, RZ, RZ, R42 ;  /* 0x000000ffff397224 */ /* 0x000fe400078e002a */
.L_x_66613:
[----:B------:R-:W-:Y:S05]  /*65190*/  BSYNC B1 ;  /* 0x0000000000017941 */ /* 0x000fea0003800000 */
.L_x_66611:
        /* <DEDUP_REMOVED lines=9> */
.L_x_66615:
[----:B------:R-:W-:Y:S02]  /*65230*/  IMAD.MOV.U32 R39, RZ, RZ, R14 ;  /* 0x000000ffff277224 */ /* 0x000fe400078e000e */
[----:B------:R-:W-:Y:S01]  /*65240*/  IMAD.MOV.U32 R41, RZ, RZ, R40 ;  /* 0x000000ffff297224 */ /* 0x000fe200078e0028 */
[----:B------:R-:W-:Y:S01]  /*65250*/  MOV R40, R75 ;  /* 0x0000004b00287202 */ /* 0x000fe20000000f00 */
[----:B------:R-:W-:Y:S02]  /*65260*/  IMAD.MOV.U32 R14, RZ, RZ, R73 ;  /* 0x000000ffff0e7224 */ /* 0x000fe400078e0049 */
.L_x_66616:
[----:B------:R-:W-:Y:S05]  /*65270*/  BSYNC B1 ;  /* 0x0000000000017941 */ /* 0x000fea0003800000 */
.L_x_66614:
        /* <DEDUP_REMOVED lines=9> */
.L_x_66618:
[----:B------:R-:W-:Y:S02]  /*65310*/  IMAD.MOV.U32 R42, RZ, RZ, R39 ;  /* 0x000000ffff2a7224 */ /* 0x000fe400078e0027 */
[----:B------:R-:W-:Y:S01]  /*65320*/  IMAD.MOV.U32 R43, RZ, RZ, R41 ;  /* 0x000000ffff2b7224 */ /* 0x000fe200078e0029 */
[----:B------:R-:W-:Y:S01]  /*65330*/  MOV R41, R58 ;  /* 0x0000003a00297202 */ /* 0x000fe20000000f00 */
[----:B------:R-:W-:Y:S02]  /*65340*/  IMAD.MOV.U32 R39, RZ, RZ, R44 ;  /* 0x000000ffff277224 */ /* 0x000fe400078e002c */
.L_x_66619:
[----:B------:R-:W-:Y:S05]  /*65350*/  BSYNC B1 ;  /* 0x0000000000017941 */ /* 0x000fea0003800000 */
.L_x_66617:
        /* <DEDUP_REMOVED lines=9> */
.L_x_66621:
[----:B------:R-:W-:Y:S02]  /*653f0*/  IMAD.MOV.U32 R44, RZ, RZ, R42 ;  /* 0x000000ffff2c7224 */ /* 0x000fe400078e002a */
[----:B------:R-:W-:Y:S01]  /*65400*/  IMAD.MOV.U32 R45, RZ, RZ, R43 ;  /* 0x000000ffff2d7224 */ /* 0x000fe200078e002b */
[----:B------:R-:W-:Y:S01]  /*65410*/  MOV R43, R46 ;  /* 0x0000002e002b7202 */ /* 0x000fe20000000f00 */
[----:B------:R-:W-:Y:S02]  /*65420*/  IMAD.MOV.U32 R42, RZ, RZ, R47 ;  /* 0x000000ffff2a7224 */ /* 0x000fe400078e002f */
.L_x_66622:
[----:B------:R-:W-:Y:S05]  /*65430*/  BSYNC B1 ;  /* 0x0000000000017941 */ /* 0x000fea0003800000 */
.L_x_66620:
        /* <DEDUP_REMOVED lines=9> */
.L_x_66624:
[----:B------:R-:W-:Y:S02]  /*654d0*/  IMAD.MOV.U32 R46, RZ, RZ, R44 ;  /* 0x000000ffff2e7224 */ /* 0x000fe400078e002c */
[----:B------:R-:W-:Y:S01]  /*654e0*/  IMAD.MOV.U32 R47, RZ, RZ, R45 ;  /* 0x000000ffff2f7224 */ /* 0x000fe200078e002d */
[----:B------:R-:W-:Y:S01]  /*654f0*/  MOV R45, R48 ;  /* 0x00000030002d7202 */ /* 0x000fe20000000f00 */
[----:B------:R-:W-:Y:S02]  /*65500*/  IMAD.MOV.U32 R44, RZ, RZ, R49 ;  /* 0x000000ffff2c7224 */ /* 0x000fe400078e0031 */
.L_x_66625:
[----:B------:R-:W-:Y:S05]  /*65510*/  BSYNC B1 ;  /* 0x0000000000017941 */ /* 0x000fea0003800000 */
.L_x_66623:
        /* <DEDUP_REMOVED lines=9> */
.L_x_66627:
[----:B------:R-:W-:Y:S02]  /*655b0*/  IMAD.MOV.U32 R48, RZ, RZ, R46 ;  /* 0x000000ffff307224 */ /* 0x000fe400078e002e */
[----:B------:R-:W-:Y:S01]  /*655c0*/  IMAD.MOV.U32 R49, RZ, RZ, R47 ;  /* 0x000000ffff317224 */ /* 0x000fe200078e002f */
[----:B------:R-:W-:Y:S01]  /*655d0*/  MOV R47, R50 ;  /* 0x00000032002f7202 */ /* 0x000fe20000000f00 */
[----:B------:R-:W-:Y:S02]  /*655e0*/  IMAD.MOV.U32 R46, RZ, RZ, R51 ;  /* 0x000000ffff2e7224 */ /* 0x000fe400078e0033 */
.L_x_66628:
[----:B------:R-:W-:Y:S05]  /*655f0*/  BSYNC B1 ;  /* 0x0000000000017941 */ /* 0x000fea0003800000 */
.L_x_66626:
        /* <DEDUP_REMOVED lines=9> */
.L_x_66630:
[----:B------:R-:W-:Y:S02]  /*65690*/  IMAD.MOV.U32 R50, RZ, RZ, R48 ;  /* 0x000000ffff327224 */ /* 0x000fe400078e0030 */
[----:B------:R-:W-:Y:S01]  /*656a0*/  IMAD.MOV.U32 R51, RZ, RZ, R49 ;  /* 0x000000ffff337224 */ /* 0x000fe200078e0031 */
[----:B------:R-:W-:Y:S01]  /*656b0*/  MOV R49, R52 ;  /* 0x0000003400317202 */ /* 0x000fe20000000f00 */
[----:B------:R-:W-:Y:S02]  /*656c0*/  IMAD.MOV.U32 R48, RZ, RZ, R53 ;  /* 0x000000ffff307224 */ /* 0x000fe400078e0035 */
.L_x_66631:
[----:B------:R-:W-:Y:S05]  /*656d0*/  BSYNC B1 ;  /* 0x0000000000017941 */ /* 0x000fea0003800000 */
.L_x_66629:
        /* <DEDUP_REMOVED lines=9> */
.L_x_66633:
[----:B------:R-:W-:Y:S02]  /*65770*/  IMAD.MOV.U32 R52, RZ, RZ, R50 ;  /* 0x000000ffff347224 */ /* 0x000fe400078e0032 */
[----:B------:R-:W-:Y:S01]  /*65780*/  IMAD.MOV.U32 R53, RZ, RZ, R51 ;  /* 0x000000ffff357224 */ /* 0x000fe200078e0033 */
[----:B------:R-:W-:Y:S01]  /*65790*/  MOV R51, R54 ;  /* 0x0000003600337202 */ /* 0x000fe20000000f00 */
[----:B------:R-:W-:Y:S02]  /*657a0*/  IMAD.MOV.U32 R50, RZ, RZ, R55 ;  /* 0x000000ffff327224 */ /* 0x000fe400078e0037 */
.L_x_66634:
[----:B------:R-:W-:Y:S05]  /*657b0*/  BSYNC B1 ;  /* 0x0000000000017941 */ /* 0x000fea0003800000 */
.L_x_66632:
        /* <DEDUP_REMOVED lines=9> */
.L_x_66636:
[----:B------:R-:W-:Y:S02]  /*65850*/  IMAD.MOV.U32 R54, RZ, RZ, R52 ;  /* 0x000000ffff367224 */ /* 0x000fe400078e0034 */
[----:B------:R-:W-:Y:S01]  /*65860*/  IMAD.MOV.U32 R55, RZ, RZ, R53 ;  /* 0x000000ffff377224 */ /* 0x000fe200078e0035 */
[----:B------:R-:W-:Y:S01]  /*65870*/  MOV R53, R56 ;  /* 0x0000003800357202 */ /* 0x000fe20000000f00 */
[----:B------:R-:W-:Y:S02]  /*65880*/  IMAD.MOV.U32 R52, RZ, RZ, R69 ;  /* 0x000000ffff347224 */ /* 0x000fe400078e0045 */
.L_x_66637:
[----:B------:R-:W-:Y:S05]  /*65890*/  BSYNC B1 ;  /* 0x0000000000017941 */ /* 0x000fea0003800000 */
.L_x_66635:
        /* <DEDUP_REMOVED lines=9> */
.L_x_66639:
[----:B------:R-:W-:Y:S02]  /*65930*/  IMAD.MOV.U32 R56, RZ, RZ, R54 ;  /* 0x000000ffff387224 */ /* 0x000fe400078e0036 */
[----:B------:R-:W-:Y:S01]  /*65940*/  IMAD.MOV.U32 R58, RZ, RZ, R55 ;  /* 0x000000ffff3a7224 */ /* 0x000fe200078e0037 */
[----:B------:R-:W-:Y:S01]  /*65950*/  MOV R55, R64 ;  /* 0x0000004000377202 */ /* 0x000fe20000000f00 */
[----:B------:R-:W-:Y:S02]  /*65960*/  IMAD.MOV.U32 R54, RZ, RZ, R63 ;  /* 0x000000ffff367224 */ /* 0x000fe400078e003f */
.L_x_66640:
[----:B------:R-:W-:Y:S05]  /*65970*/  BSYNC B1 ;  /* 0x0000000000017941 */ /* 0x000fea0003800000 */
.L_x_66638:
        /* <DEDUP_REMOVED lines=9> */
.L_x_66642:
[----:B------:R-:W-:Y:S02]  /*65a10*/  IMAD.MOV.U32 R64, RZ, RZ, R56 ;  /* 0x000000ffff407224 */ /* 0x000fe400078e0038 */
[----:B------:R-:W-:Y:S01]  /*65a20*/  IMAD.MOV.U32 R63, RZ, RZ, R58 ;  /* 0x000000ffff3f7224 */ /* 0x000fe200078e003a */
[----:B------:R-:W-:Y:S01]  /*65a30*/  MOV R58, R67 ;  /* 0x00000043003a7202 */ /* 0x000fe20000000f00 */
[----:B------:R-:W-:Y:S02]  /*65a40*/  IMAD.MOV.U32 R56, RZ, RZ, R65 ;  /* 0x000000ffff387224 */ /* 0x000fe400078e0041 */
.L_x_66643:
[----:B------:R-:W-:Y:S05]  /*65a50*/  BSYNC B1 ;  /* 0x0000000000017941 */ /* 0x000fea0003800000 */
.L_x_66641:
        /* <DEDUP_REMOVED lines=9> */
.L_x_66645:
[----:B------:R-:W-:Y:S02]  /*65af0*/  IMAD.MOV.U32 R66, RZ, RZ, R64 ;  /* 0x000000ffff427224 */ /* 0x000fe400078e0040 */
[----:B------:R-:W-:Y:S01]  /*65b00*/  IMAD.MOV.U32 R65, RZ, RZ, R63 ;  /* 0x000000ffff417224 */ /* 0x000fe200078e003f */
[----:B------:R-:W-:Y:S01]  /*65b10*/  MOV R63, R62 ;  /* 0x0000003e003f7202 */ /* 0x000fe20000000f00 */
[----:B------:R-:W-:Y:S02]  /*65b20*/  IMAD.MOV.U32 R64, RZ, RZ, R61 ;  /* 0x000000ffff407224 */ /* 0x000fe400078e003d */
.L_x_66646:
[----:B------:R-:W-:Y:S05]  /*65b30*/  BSYNC B1 ;  /* 0x0000000000017941 */ /* 0x000fea0003800000 */
.L_x_66644:
        /* <DEDUP_REMOVED lines=9> */
.L_x_66648:
[----:B------:R-:W-:Y:S02]  /*65bd0*/  IMAD.MOV.U32 R61, RZ, RZ, R66 ;  /* 0x000000ffff3d7224 */ /* 0x000fe400078e0042 */
[----:B------:R-:W-:Y:S01]  /*65be0*/  IMAD.MOV.U32 R62, RZ, RZ, R65 ;  /* 0x000000ffff3e7224 */ /* 0x000fe200078e0041 */
[----:B------:R-:W-:Y:S01]  /*65bf0*/  MOV R65, R60 ;  /* 0x0000003c00417202 */ /* 0x000fe20000000f00 */
[----:B------:R-:W-:Y:S02]  /*65c00*/  IMAD.MOV.U32 R66, RZ, RZ, R59 ;  /* 0x000000ffff427224 */ /* 0x000fe400078e003b */
.L_x_66649:
[----:B------:R-:W-:Y:S05]  /*65c10*/  BSYNC B1 ;  /* 0x0000000000017941 */ /* 0x000fea0003800000 */
.L_x_66647:
        /* <DEDUP_REMOVED lines=9> */
.L_x_66651:
[----:B------:R-:W-:Y:S02]  /*65cb0*/  IMAD.MOV.U32 R59, RZ, RZ, R61 ;  /* 0x000000ffff3b7224 */ /* 0x000fe400078e003d */
[----:B------:R-:W-:Y:S01]  /*65cc0*/  IMAD.MOV.U32 R60, RZ, RZ, R62 ;  /* 0x000000ffff3c7224 */ /* 0x000fe200078e003e */
[----:B------:R-:W-:Y:S01]  /*65cd0*/  MOV R62, R13 ;  /* 0x0000000d003e7202 */ /* 0x000fe20000000f00 */
[----:B------:R-:W-:Y:S02]  /*65ce0*/  IMAD.MOV.U32 R61, RZ, RZ, R12 ;  /* 0x000000ffff3d7224 */ /* 0x000fe400078e000c */
.L_x_66652:
[----:B------:R-:W-:Y:S05]  /*65cf0*/  BSYNC B1 ;  /* 0x0000000000017941 */ /* 0x000fea0003800000 */
.L_x_66650:
        /* <DEDUP_REMOVED lines=9> */
.L_x_66654:
[----:B------:R-:W-:Y:S02]  /*65d90*/  IMAD.MOV.U32 R13, RZ, RZ, R59 ;  /* 0x000000ffff0d7224 */ /* 0x000fe400078e003b */
[----:B------:R-:W-:Y:S01]  /*65da0*/  IMAD.MOV.U32 R12, RZ, RZ, R60 ;  /* 0x000000ffff0c7224 */ /* 0x000fe200078e003c */
[----:B------:R-:W-:Y:S01]  /*65db0*/  MOV R60, R3 ;  /* 0x00000003003c7202 */ /* 0x000fe20000000f00 */
[----:B------:R-:W-:Y:S02]  /*65dc0*/  IMAD.MOV.U32 R59, RZ, RZ, R2 ;  /* 0x000000ffff3b7224 */ /* 0x000fe400078e0002 */
.L_x_66655:
[----:B------:R-:W-:Y:S05]  /*65dd0*/  BSYNC B1 ;  /* 0x0000000000017941 */ /* 0x000fea0003800000 */
.L_x_66653:
        /* <DEDUP_REMOVED lines=16> */
.L_x_66657:
[----:B------:R-:W-:Y:S01]  /*65ee0*/  IMAD.MOV.U32 R4, RZ, RZ, R57 ;  /* 0x000000ffff047224 */ /* 0x000fe200078e0039 */
[----:B------:R-:W-:Y:S01]  /*65ef0*/  MOV R2, R15 ;  /* 0x0000000f00027202 */ /* 0x000fe20000000f00 */
[----:B------:R-:W-:Y:S02]  /*65f00*/  IMAD.MOV.U32 R57, RZ, RZ, R14 ;  /* 0x000000ffff397224 */ /* 0x000fe400078e000e */
[----:B------:R-:W-:Y:S02]  /*65f10*/  IMAD.MOV.U32 R15, RZ, RZ, R40 ;  /* 0x000000ffff0f7224 */ /* 0x000fe400078e0028 */
.L_x_66658:
[----:B------:R-:W-:Y:S05]  /*65f20*/  BSYNC B1 ;  /* 0x0000000000017941 */ /* 0x000fea0003800000 */
.L_x_66656:
        /* <DEDUP_REMOVED lines=9> */
.L_x_66660:
[----:B------:R-:W-:Y:S01]  /*65fc0*/  IMAD.MOV.U32 R3, RZ, RZ, R4 ;  /* 0x000000ffff037224 */ /* 0x000fe200078e0004 */
[----:B------:R-:W-:Y:S01]  /*65fd0*/  MOV R14, R2 ;  /* 0x00000002000e7202 */ /* 0x000fe20000000f00 */
[----:B------:R-:W-:Y:S02]  /*65fe0*/  IMAD.MOV.U32 R4, RZ, RZ, R39 ;  /* 0x000000ffff047224 */ /* 0x000fe400078e0027 */
[----:B------:R-:W-:Y:S02]  /*65ff0*/  IMAD.MOV.U32 R2, RZ, RZ, R41 ;  /* 0x000000ffff027224 */ /* 0x000fe400078e0029 */
.L_x_66661:
[----:B------:R-:W-:Y:S05]  /*66000*/  BSYNC B1 ;  /* 0x0000000000017941 */ /* 0x000fea0003800000 */
.L_x_66659:
        /* <DEDUP_REMOVED lines=9> */
.L_x_66663:
[----:B------:R-:W-:Y:S01]  /*660a0*/  IMAD.MOV.U32 R39, RZ, RZ, R3 ;  /* 0x000000ffff277224 */ /* 0x000fe200078e0003 */
[----:B------:R-:W-:Y:S01]  /*660b0*/  MOV R24, R14 ;  /* 0x0000000e00187202 */ /* 0x000fe20000000f00 */
[----:B------:R-:W-:Y:S02]  /*660c0*/  IMAD.MOV.U32 R3, RZ, RZ, R42 ;  /* 0x000000ffff037224 */ /* 0x000fe400078e002a */
[----:B------:R-:W-:Y:S02]  /*660d0*/  IMAD.MOV.U32 R14, RZ, RZ, R43 ;  /* 0x000000ffff0e7224 */ /* 0x000fe400078e002b */
.L_x_66664:
[----:B------:R-:W-:Y:S05]  /*660e0*/  BSYNC B1 ;  /* 0x0000000000017941 */ /* 0x000fea0003800000 */
.L_x_66662:
        /* <DEDUP_REMOVED lines=9> */
.L_x_66666:
[----:B------:R-:W-:Y:S01]  /*66180*/  IMAD.MOV.U32 R41, RZ, RZ, R39 ;  /* 0x000000ffff297224 */ /* 0x000fe200078e0027 */
[----:B------:R-:W-:Y:S01]  /*66190*/  MOV R40, R24 ;  /* 0x0000001800287202 */ /* 0x000fe20000000f00 */
[----:B------:R-:W-:Y:S02]  /*661a0*/  IMAD.MOV.U32 R39, RZ, RZ, R44 ;  /* 0x000000ffff277224 */ /* 0x000fe400078e002c */
[----:B------:R-:W-:Y:S02]  /*661b0*/  IMAD.MOV.U32 R24, RZ, RZ, R45 ;  /* 0x000000ffff187224 */ /* 0x000fe400078e002d */
.L_x_66667:
[----:B------:R-:W-:Y:S05]  /*661c0*/  BSYNC B1 ;  /* 0x0000000000017941 */ /* 0x000fea0003800000 */
.L_x_66665:
        /* <DEDUP_REMOVED lines=9> */
.L_x_66669:
[----:B------:R-:W-:Y:S01]  /*66260*/  IMAD.MOV.U32 R43, RZ, RZ, R41 ;  /* 0x000000ffff2b7224 */ /* 0x000fe200078e0029 */
[----:B------:R-:W-:Y:S01]  /*66270*/  MOV R42, R40 ;  /* 0x00000028002a7202 */ /* 0x000fe20000000f00 */
[----:B------:R-:W-:Y:S02]  /*66280*/  IMAD.MOV.U32 R41, RZ, RZ, R46 ;  /* 0x000000ffff297224 */ /* 0x000fe400078e002e */
[----:B------:R-:W-:Y:S02]  /*66290*/  IMAD.MOV.U32 R40, RZ, RZ, R47 ;  /* 0x000000ffff287224 */ /* 0x000fe400078e002f */
.L_x_66670:
[----:B------:R-:W-:Y:S05]  /*662a0*/  BSYNC B1 ;  /* 0x0000000000017941 */ /* 0x000fea0003800000 */
.L_x_66668:
        /* <DEDUP_REMOVED lines=9> */
.L_x_66672:
[----:B------:R-:W-:Y:S01]  /*66340*/  IMAD.MOV.U32 R45, RZ, RZ, R43 ;  /* 0x000000ffff2d7224 */ /* 0x000fe200078e002b */
[----:B------:R-:W-:Y:S01]  /*66350*/  MOV R44, R42 ;  /* 0x0000002a002c7202 */ /* 0x000fe20000000f00 */
[----:B------:R-:W-:Y:S02]  /*66360*/  IMAD.MOV.U32 R43, RZ, RZ, R48 ;  /* 0x000000ffff2b7224 */ /* 0x000fe400078e0030 */
[----:B------:R-:W-:Y:S02]  /*66370*/  IMAD.MOV.U32 R42, RZ, RZ, R49 ;  /* 0x000000ffff2a7224 */ /* 0x000fe400078e0031 */
.L_x_66673:
[----:B------:R-:W-:Y:S05]  /*66380*/  BSYNC B1 ;  /* 0x0000000000017941 */ /* 0x000fea0003800000 */
.L_x_66671:
        /* <DEDUP_REMOVED lines=9> */
.L_x_66675:
[----:B------:R-:W-:Y:S01]  /*66420*/  IMAD.MOV.U32 R47, RZ, RZ, R45 ;  /* 0x000000ffff2f7224 */ /* 0x000fe200078e002d */
[----:B------:R-:W-:Y:S01]  /*66430*/  MOV R46, R44 ;  /* 0x0000002c002e7202 */ /* 0x000fe20000000f00 */
[----:B------:R-:W-:Y:S02]  /*66440*/  IMAD.MOV.U32 R45, RZ, RZ, R50 ;  /* 0x000000ffff2d7224 */ /* 0x000fe400078e0032 */
[----:B------:R-:W-:Y:S02]  /*66450*/  IMAD.MOV.U32 R44, RZ, RZ, R51 ;  /* 0x000000ffff2c7224 */ /* 0x000fe400078e0033 */
.L_x_66676:
[----:B------:R-:W-:Y:S05]  /*66460*/  BSYNC B1 ;  /* 0x0000000000017941 */ /* 0x000fea0003800000 */
.L_x_66674:
        /* <DEDUP_REMOVED lines=9> */
.L_x_66678:
[----:B------:R-:W-:Y:S01]  /*66500*/  IMAD.MOV.U32 R49, RZ, RZ, R47 ;  /* 0x000000ffff317224 */ /* 0x000fe200078e002f */
[----:B------:R-:W-:Y:S01]  /*66510*/  MOV R48, R46 ;  /* 0x0000002e00307202 */ /* 0x000fe20000000f00 */
[----:B------:R-:W-:Y:S02]  /*66520*/  IMAD.MOV.U32 R47, RZ, RZ, R52 ;  /* 0x000000ffff2f7224 */ /* 0x000fe400078e0034 */
[----:B------:R-:W-:Y:S02]  /*66530*/  IMAD.MOV.U32 R46, RZ, RZ, R53 ;  /* 0x000000ffff2e7224 */ /* 0x000fe400078e0035 */
.L_x_66679:
[----:B------:R-:W-:Y:S05]  /*66540*/  BSYNC B1 ;  /* 0x0000000000017941 */ /* 0x000fea0003800000 */
.L_x_66677:
        /* <DEDUP_REMOVED lines=9> */
.L_x_66681:
[----:B------:R-:W-:Y:S01]  /*665e0*/  IMAD.MOV.U32 R53, RZ, RZ, R49 ;  /* 0x000000ffff357224 */ /* 0x000fe200078e0031 */
[----:B------:R-:W-:Y:S01]  /*665f0*/  MOV R51, R48 ;  /* 0x0000003000337202 */ /* 0x000fe20000000f00 */
[----:B------:R-:W-:Y:S02]  /*66600*/  IMAD.MOV.U32 R49, RZ, RZ, R54 ;  /* 0x000000ffff317224 */ /* 0x000fe400078e0036 */
[----:B------:R-:W-:Y:S02]  /*66610*/  IMAD.MOV.U32 R48, RZ, RZ, R55 ;  /* 0x000000ffff307224 */ /* 0x000fe400078e0037 */
.L_x_66682:
[----:B------:R-:W-:Y:S05]  /*66620*/  BSYNC B1 ;  /* 0x0000000000017941 */ /* 0x000fea0003800000 */
.L_x_66680:
        /* <DEDUP_REMOVED lines=9> */
.L_x_66684:
[----:B------:R-:W-:Y:S01]  /*666c0*/  IMAD.MOV.U32 R55, RZ, RZ, R53 ;  /* 0x000000ffff377224 */ /* 0x000fe200078e0035 */
[----:B------:R-:W-:Y:S01]  /*666d0*/  MOV R50, R51 ;  /* 0x0000003300327202 */ /* 0x000fe20000000f00 */
[----:B------:R-:W-:Y:S02]  /*666e0*/  IMAD.MOV.U32 R53, RZ, RZ, R56 ;  /* 0x000000ffff357224 */ /* 0x000fe400078e0038 */
[----:B------:R-:W-:Y:S02]  /*666f0*/  IMAD.MOV.U32 R51, RZ, RZ, R58 ;  /* 0x000000ffff337224 */ /* 0x000fe400078e003a */
.L_x_66685:
[----:B------:R-:W-:Y:S05]  /*66700*/  BSYNC B1 ;  /* 0x0000000000017941 */ /* 0x000fea0003800000 */
.L_x_66683:
        /* <DEDUP_REMOVED lines=9> */
.L_x_66687:
[----:B------:R-:W-:Y:S01]  /*667a0*/  IMAD.MOV.U32 R67, RZ, RZ, R55 ;  /* 0x000000ffff437224 */ /* 0x000fe200078e0037 */
[----:B------:R-:W-:Y:S01]  /*667b0*/  MOV R52, R50 ;  /* 0x0000003200347202 */ /* 0x000fe20000000f00 */
[----:B------:R-:W-:Y:S02]  /*667c0*/  IMAD.MOV.U32 R55, RZ, RZ, R64 ;  /* 0x000000ffff377224 */ /* 0x000fe400078e0040 */
[----:B------:R-:W-:Y:S02]  /*667d0*/  IMAD.MOV.U32 R50, RZ, RZ, R63 ;  /* 0x000000ffff327224 */ /* 0x000fe400078e003f */
.L_x_66688:
[----:B------:R-:W-:Y:S05]  /*667e0*/  BSYNC B1 ;  /* 0x0000000000017941 */ /* 0x000fea0003800000 */
.L_x_66686:
        /* <DEDUP_REMOVED lines=9> */
.L_x_66690:
[----:B------:R-:W-:Y:S01]  /*66880*/  IMAD.MOV.U32 R54, RZ, RZ, R67 ;  /* 0x000000ffff367224 */ /* 0x000fe200078e0043 */
[----:B------:R-:W-:Y:S01]  /*66890*/  MOV R63, R52 ;  /* 0x00000034003f7202 */ /* 0x000fe20000000f00 */
[----:B------:R-:W-:Y:S02]  /*668a0*/  IMAD.MOV.U32 R67, RZ, RZ, R66 ;  /* 0x000000ffff437224 */ /* 0x000fe400078e0042 */
[----:B------:R-:W-:Y:S02]  /*668b0*/  IMAD.MOV.U32 R52, RZ, RZ, R65 ;  /* 0x000000ffff347224 */ /* 0x000fe400078e0041 */
.L_x_66691:
[----:B------:R-:W-:Y:S05]  /*668c0*/  BSYNC B1 ;  /* 0x0000000000017941 */ /* 0x000fea0003800000 */
.L_x_66689:
        /* <DEDUP_REMOVED lines=9> */
.L_x_66693:
[----:B------:R-:W-:Y:S01]  /*66960*/  IMAD.MOV.U32 R56, RZ, RZ, R54 ;  /* 0x000000ffff387224 */ /* 0x000fe200078e0036 */
[----:B------:R-:W-:Y:S01]  /*66970*/  MOV R65, R63 ;  /* 0x0000003f00417202 */ /* 0x000fe20000000f00 */
[----:B------:R-:W-:Y:S02]  /*66980*/  IMAD.MOV.U32 R54, RZ, RZ, R61 ;  /* 0x000000ffff367224 */ /* 0x000fe400078e003d */
[----:B------:R-:W-:Y:S02]  /*66990*/  IMAD.MOV.U32 R63, RZ, RZ, R62 ;  /* 0x000000ffff3f7224 */ /* 0x000fe400078e003e */
.L_x_66694:
[----:B------:R-:W-:Y:S05]  /*669a0*/  BSYNC B1 ;  /* 0x0000000000017941 */ /* 0x000fea0003800000 */
.L_x_66692:
        /* <DEDUP_REMOVED lines=9> */
.L_x_66696:
[----:B------:R-:W-:Y:S01]  /*66a40*/  IMAD.MOV.U32 R58, RZ, RZ, R56 ;  /* 0x000000ffff3a7224 */ /* 0x000fe200078e0038 */
[----:B------:R-:W-:Y:S01]  /*66a50*/  MOV R61, R65 ;  /* 0x00000041003d7202 */ /* 0x000fe20000000f00 */
[----:B------:R-:W-:Y:S02]  /*66a60*/  IMAD.MOV.U32 R56, RZ, RZ, R59 ;  /* 0x000000ffff387224 */ /* 0x000fe400078e003b */
[----:B------:R-:W-:Y:S02]  /*66a70*/  IMAD.MOV.U32 R65, RZ, RZ, R60 ;  /* 0x000000ffff417224 */ /* 0x000fe400078e003c */
.L_x_66697:
[----:B------:R-:W-:Y:S05]  /*66a80*/  BSYNC B1 ;  /* 0x0000000000017941 */ /* 0x000fea0003800000 */
.L_x_66695:
        /* <DEDUP_REMOVED lines=9> */
.L_x_66699:
[----:B------:R-:W-:Y:S01]  /*66b20*/  IMAD.MOV.U32 R60, RZ, RZ, R58 ;  /* 0x000000ffff3c7224 */ /* 0x000fe200078e003a */
[----:B------:R-:W-:Y:S01]  /*66b30*/  MOV R59, R61 ;  /* 0x0000003d003b7202 */ /* 0x000fe20000000f00 */
[----:B------:R-:W-:Y:S02]  /*66b40*/  IMAD.MOV.U32 R58, RZ, RZ, R13 ;  /* 0x000000ffff3a7224 */ /* 0x000fe400078e000d */
[----:B------:R-:W-:Y:S02]  /*66b50*/  IMAD.MOV.U32 R61, RZ, RZ, R12 ;  /* 0x000000ffff3d7224 */ /* 0x000fe400078e000c */
.L_x_66700:
[----:B------:R-:W-:Y:S05]  /*66b60*/  BSYNC B1 ;  /* 0x0000000000017941 */ /* 0x000fea0003800000 */
.L_x_66698:
        /* <DEDUP_REMOVED lines=16> */
.L_x_66702:
[----:B------:R-:W-:Y:S02]  /*66c70*/  IMAD.MOV.U32 R12, RZ, RZ, R57 ;  /* 0x000000ffff0c7224 */ /* 0x000fe400078e0039 */
[----:B------:R-:W-:Y:S02]  /*66c80*/  IMAD.MOV.U32 R5, RZ, RZ, R15 ;  /* 0x000000ffff057224 */ /* 0x000fe400078e000f */
[----:B------:R-:W-:Y:S02]  /*66c90*/  IMAD.MOV.U32 R57, RZ, RZ, R4 ;  /* 0x000000ffff397224 */ /* 0x000fe400078e0004 */
[----:B------:R-:W-:Y:S02]  /*66ca0*/  IMAD.MOV.U32 R15, RZ, RZ, R2 ;  /* 0x000000ffff0f7224 */ /* 0x000fe400078e0002 */
.L_x_66703:
[----:B------:R-:W-:Y:S05]  /*66cb0*/  BSYNC B1 ;  /* 0x0000000000017941 */ /* 0x000fea0003800000 */
.L_x_66701:
        /* <DEDUP_REMOVED lines=9> */
.L_x_66705:
[----:B------:R-:W-:Y:S02]  /*66d50*/  IMAD.MOV.U32 R2, RZ, RZ, R12 ;  /* 0x000000ffff027224 */ /* 0x000fe400078e000c */
[----:B------:R-:W-:Y:S02]  /*66d60*/  IMAD.MOV.U32 R13, RZ, RZ, R5 ;  /* 0x000000ffff0d7224 */ /* 0x000fe400078e0005 */
[----:B------:R-:W-:Y:S02]  /*66d70*/  IMAD.MOV.U32 R12, RZ, RZ, R3 ;  /* 0x000000ffff0c7224 */ /* 0x000fe400078e0003 */
[----:B------:R-:W-:Y:S02]  /*66d80*/  IMAD.MOV.U32 R5, RZ, RZ, R14 ;  /* 0x000000ffff057224 */ /* 0x000fe400078e000e */
.L_x_66706:
[----:B------:R-:W-:Y:S05]  /*66d90*/  BSYNC B1 ;  /* 0x0000000000017941 */ /* 0x000fea0003800000 */
.L_x_66704:
        /* <DEDUP_REMOVED lines=9> */
.L_x_66708:
[----:B------:R-:W-:Y:S02]  /*66e30*/  IMAD.MOV.U32 R4, RZ, RZ, R2 ;  /* 0x000000ffff047224 */ /* 0x000fe400078e0002 */
[----:B------:R-:W-:Y:S02]  /*66e40*/  IMAD.MOV.U32 R3, RZ, RZ, R13 ;  /* 0x000000ffff037224 */ /* 0x000fe400078e000d */
[----:B------:R-:W-:Y:S02]  /*66e50*/  IMAD.MOV.U32 R2, RZ, RZ, R39 ;  /* 0x000000ffff027224 */ /* 0x000fe400078e0027 */
[----:B------:R-:W-:Y:S02]  /*66e60*/  IMAD.MOV.U32 R13, RZ, RZ, R24 ;  /* 0x000000ffff0d7224 */ /* 0x000fe400078e0018 */
.L_x_66709:
[----:B------:R-:W-:Y:S05]  /*66e70*/  BSYNC B1 ;  /* 0x0000000000017941 */ /* 0x000fea0003800000 */
.L_x_66707:
        /* <DEDUP_REMOVED lines=9> */
.L_x_66711:
[----:B------:R-:W-:Y:S02]  /*66f10*/  IMAD.MOV.U32 R14, RZ, RZ, R4 ;  /* 0x000000ffff0e7224 */ /* 0x000fe400078e0004 */
[----:B------:R-:W-:Y:S02]  /*66f20*/  IMAD.MOV.U32 R25, RZ, RZ, R3 ;  /* 0x000000ffff197224 */ /* 0x000fe400078e0003 */
[----:B------:R-:W-:Y:S02]  /*66f30*/  IMAD.MOV.U32 R4, RZ, RZ, R41 ;  /* 0x000000ffff047224 */ /* 0x000fe400078e0029 */
[----:B------:R-:W-:Y:S02]  /*66f40*/  IMAD.MOV.U32 R3, RZ, RZ, R40 ;  /* 0x000000ffff037224 */ /* 0x000fe400078e0028 */
.L_x_66712:
[----:B------:R-:W-:Y:S05]  /*66f50*/  BSYNC B1 ;  /* 0x0000000000017941 */ /* 0x000fea0003800000 */
.L_x_66710:
        /* <DEDUP_REMOVED lines=9> */
.L_x_66714:
[----:B------:R-:W-:Y:S02]  /*66ff0*/  IMAD.MOV.U32 R24, RZ, RZ, R14 ;  /* 0x000000ffff187224 */ /* 0x000fe400078e000e */
[----:B------:R-:W-:Y:S02]  /*67000*/  IMAD.MOV.U32 R39, RZ, RZ, R25 ;  /* 0x000000ffff277224 */ /* 0x000fe400078e0019 */
[----:B------:R-:W-:Y:S02]  /*67010*/  IMAD.MOV.U32 R14, RZ, RZ, R43 ;  /* 0x000000ffff0e7224 */ /* 0x000fe400078e002b */
[----:B------:R-:W-:Y:S02]  /*67020*/  IMAD.MOV.U32 R25, RZ, RZ, R42 ;  /* 0x000000ffff197224 */ /* 0x000fe400078e002a */
.L_x_66715:
[----:B------:R-:W-:Y:S05]  /*67030*/  BSYNC B1 ;  /* 0x0000000000017941 */ /* 0x000fea0003800000 */
.L_x_66713:
        /* <DEDUP_REMOVED lines=9> */
.L_x_66717:
[----:B------:R-:W-:Y:S02]  /*670d0*/  IMAD.MOV.U32 R40, RZ, RZ, R24 ;  /* 0x000000ffff287224 */ /* 0x000fe400078e0018 */
[----:B------:R-:W-:Y:S02]  /*670e0*/  IMAD.MOV.U32 R41, RZ, RZ, R39 ;  /* 0x000000ffff297224 */ /* 0x000fe400078e0027 */
[----:B------:R-:W-:Y:S02]  /*670f0*/  IMAD.MOV.U32 R24, RZ, RZ, R45 ;  /* 0x000000ffff187224 */ /* 0x000fe400078e002d */
[----:B------:R-:W-:Y:S02]  /*67100*/  IMAD.MOV.U32 R39, RZ, RZ, R44 ;  /* 0x000000ffff277224 */ /* 0x000fe400078e002c */
.L_x_66718:
[----:B------:R-:W-:Y:S05]  /*67110*/  BSYNC B1 ;  /* 0x0000000000017941 */ /* 0x000fea0003800000 */
.L_x_66716:
        /* <DEDUP_REMOVED lines=9> */
.L_x_66720:
[----:B------:R-:W-:Y:S02]  /*671b0*/  IMAD.MOV.U32 R42, RZ, RZ, R40 ;  /* 0x000000ffff2a7224 */ /* 0x000fe400078e0028 */
[----:B------:R-:W-:Y:S02]  /*671c0*/  IMAD.MOV.U32 R43, RZ, RZ, R41 ;  /* 0x000000ffff2b7224 */ /* 0x000fe400078e0029 */
[----:B------:R-:W-:Y:S02]  /*671d0*/  IMAD.MOV.U32 R40, RZ, RZ, R47 ;  /* 0x000000ffff287224 */ /* 0x000fe400078e002f */
[----:B------:R-:W-:Y:S02]  /*671e0*/  IMAD.MOV.U32 R41, RZ, RZ, R46 ;  /* 0x000000ffff297224 */ /* 0x000fe400078e002e */
.L_x_66721:
[----:B------:R-:W-:Y:S05]  /*671f0*/  BSYNC B1 ;  /* 0x0000000000017941 */ /* 0x000fea0003800000 */
.L_x_66719:
        /* <DEDUP_REMOVED lines=9> */
.L_x_66723:
[----:B------:R-:W-:Y:S02]  /*67290*/  IMAD.MOV.U32 R46, RZ, RZ, R42 ;  /* 0x000000ffff2e7224 */ /* 0x000fe400078e002a */
[----:B------:R-:W-:Y:S02]  /*672a0*/  IMAD.MOV.U32 R44, RZ, RZ, R43 ;  /* 0x000000ffff2c7224 */ /* 0x000fe400078e002b */
[----:B------:R-:W-:Y:S02]  /*672b0*/  IMAD.MOV.U32 R42, RZ, RZ, R49 ;  /* 0x000000ffff2a7224 */ /* 0x000fe400078e0031 */
[----:B------:R-:W-:Y:S02]  /*672c0*/  IMAD.MOV.U32 R43, RZ, RZ, R48 ;  /* 0x000000ffff2b7224 */ /* 0x000fe400078e0030 */
.L_x_66724:
[----:B------:R-:W-:Y:S05]  /*672d0*/  BSYNC B1 ;  /* 0x0000000000017941 */ /* 0x000fea0003800000 */
.L_x_66722:
        /* <DEDUP_REMOVED lines=9> */
.L_x_66726:
[----:B------:R-:W-:Y:S02]  /*67370*/  IMAD.MOV.U32 R48, RZ, RZ, R46 ;  /* 0x000000ffff307224 */ /* 0x000fe400078e002e */
[----:B------:R-:W-:Y:S02]  /*67380*/  IMAD.MOV.U32 R45, RZ, RZ, R44 ;  /* 0x000000ffff2d7224 */ /* 0x000fe400078e002c */
[----:B------:R-:W-:Y:S02]  /*67390*/  IMAD.MOV.U32 R46, RZ, RZ, R53 ;  /* 0x000000ffff2e7224 */ /* 0x000fe400078e0035 */
[----:B------:R-:W-:Y:S02]  /*673a0*/  IMAD.MOV.U32 R44, RZ, RZ, R51 ;  /* 0x000000ffff2c7224 */ /* 0x000fe400078e0033 */
.L_x_66727:
[----:B------:R-:W-:Y:S05]  /*673b0*/  BSYNC B1 ;  /* 0x0000000000017941 */ /* 0x000fea0003800000 */
.L_x_66725:
        /* <DEDUP_REMOVED lines=9> */
.L_x_66729:
[----:B------:R-:W-:Y:S02]  /*67450*/  IMAD.MOV.U32 R62, RZ, RZ, R48 ;  /* 0x000000ffff3e7224 */ /* 0x000fe400078e0030 */
[----:B------:R-:W-:Y:S02]  /*67460*/  IMAD.MOV.U32 R47, RZ, RZ, R45 ;  /* 0x000000ffff2f7224 */ /* 0x000fe400078e002d */
[----:B------:R-:W-:Y:S02]  /*67470*/  IMAD.MOV.U32 R48, RZ, RZ, R55 ;  /* 0x000000ffff307224 */ /* 0x000fe400078e0037 */
[----:B------:R-:W-:Y:S02]  /*67480*/  IMAD.MOV.U32 R45, RZ, RZ, R50 ;  /* 0x000000ffff2d7224 */ /* 0x000fe400078e0032 */
.L_x_66730:
[----:B------:R-:W-:Y:S05]  /*67490*/  BSYNC B1 ;  /* 0x0000000000017941 */ /* 0x000fea0003800000 */
.L_x_66728:
        /* <DEDUP_REMOVED lines=9> */
.L_x_66732:
[----:B------:R-:W-:Y:S02]  /*67530*/  IMAD.MOV.U32 R49, RZ, RZ, R62 ;  /* 0x000000ffff317224 */ /* 0x000fe400078e003e */
[----:B------:R-:W-:Y:S02]  /*67540*/  IMAD.MOV.U32 R50, RZ, RZ, R47 ;  /* 0x000000ffff327224 */ /* 0x000fe400078e002f */
[----:B------:R-:W-:Y:S02]  /*67550*/  IMAD.MOV.U32 R62, RZ, RZ, R67 ;  /* 0x000000ffff3e7224 */ /* 0x000fe400078e0043 */
[----:B------:R-:W-:Y:S02]  /*67560*/  IMAD.MOV.U32 R47, RZ, RZ, R52 ;  /* 0x000000ffff2f7224 */ /* 0x000fe400078e0034 */
.L_x_66733:
[----:B------:R-:W-:Y:S05]  /*67570*/  BSYNC B1 ;  /* 0x0000000000017941 */ /* 0x000fea0003800000 */
.L_x_66731:
        /* <DEDUP_REMOVED lines=9> */
.L_x_66735:
[----:B------:R-:W-:Y:S02]  /*67610*/  IMAD.MOV.U32 R51, RZ, RZ, R49 ;  /* 0x000000ffff337224 */ /* 0x000fe400078e0031 */
[----:B------:R-:W-:Y:S02]  /*67620*/  IMAD.MOV.U32 R52, RZ, RZ, R50 ;  /* 0x000000ffff347224 */ /* 0x000fe400078e0032 */
[----:B------:R-:W-:Y:S02]  /*67630*/  IMAD.MOV.U32 R49, RZ, RZ, R54 ;  /* 0x000000ffff317224 */ /* 0x000fe400078e0036 */
[----:B------:R-:W-:Y:S02]  /*67640*/  IMAD.MOV.U32 R50, RZ, RZ, R63 ;  /* 0x000000ffff327224 */ /* 0x000fe400078e003f */
.L_x_66736:
[----:B------:R-:W-:Y:S05]  /*67650*/  BSYNC B1 ;  /* 0x0000000000017941 */ /* 0x000fea0003800000 */
.L_x_66734:
        /* <DEDUP_REMOVED lines=9> */
.L_x_66738:
[----:B------:R-:W-:Y:S02]  /*676f0*/  IMAD.MOV.U32 R53, RZ, RZ, R51 ;  /* 0x000000ffff357224 */ /* 0x000fe400078e0033 */
[----:B------:R-:W-:Y:S02]  /*67700*/  IMAD.MOV.U32 R54, RZ, RZ, R52 ;  /* 0x000000ffff367224 */ /* 0x000fe400078e0034 */
[----:B------:R-:W-:Y:S02]  /*67710*/  IMAD.MOV.U32 R51, RZ, RZ, R56 ;  /* 0x000000ffff337224 */ /* 0x000fe400078e0038 */
[----:B------:R-:W-:Y:S02]  /*67720*/  IMAD.MOV.U32 R52, RZ, RZ, R65 ;  /* 0x000000ffff347224 */ /* 0x000fe400078e0041 */
.L_x_66739:
[----:B------:R-:W-:Y:S05]  /*67730*/  BSYNC B1 ;  /* 0x0000000000017941 */ /* 0x000fea0003800000 */
.L_x_66737:
        /* <DEDUP_REMOVED lines=9> */
.L_x_66741:
[----:B------:R-:W-:Y:S02]  /*677d0*/  IMAD.MOV.U32 R55, RZ, RZ, R53 ;  /* 0x000000ffff377224 */ /* 0x000fe400078e0035 */
[----:B------:R-:W-:Y:S02]  /*677e0*/  IMAD.MOV.U32 R56, RZ, RZ, R54 ;  /* 0x000000ffff387224 */ /* 0x000fe400078e0036 */
[----:B------:R-:W-:Y:S02]  /*677f0*/  IMAD.MOV.U32 R53, RZ, RZ, R58 ;  /* 0x000000ffff357224 */ /* 0x000fe400078e003a */
[----:B------:R-:W-:Y:S02]  /*67800*/  IMAD.MOV.U32 R54, RZ, RZ, R61 ;  /* 0x000000ffff367224 */ /* 0x000fe400078e003d */
.L_x_66742:
[----:B------:R-:W-:Y:S05]  /*67810*/  BSYNC B1 ;  /* 0x0000000000017941 */ /* 0x000fea0003800000 */
.L_x_66740:
        /* <DEDUP_REMOVED lines=9> */
.L_x_66744:
[----:B------:R-:W-:Y:S02]  /*678b0*/  IMAD.MOV.U32 R61, RZ, RZ, R55 ;  /* 0x000000ffff3d7224 */ /* 0x000fe400078e0037 */
[----:B------:R-:W-:Y:S02]  /*678c0*/  IMAD.MOV.U32 R58, RZ, RZ, R56 ;  /* 0x000000ffff3a7224 */ /* 0x000fe400078e0038 */
[----:B------:R-:W-:Y:S02]  /*678d0*/  IMAD.MOV.U32 R55, RZ, RZ, R60 ;  /* 0x000000ffff377224 */ /* 0x000fe400078e003c */
[----:B------:R-:W-:Y:S02]  /*678e0*/  IMAD.MOV.U32 R56, RZ, RZ, R59 ;  /* 0x000000ffff387224 */ /* 0x000fe400078e003b */
.L_x_66745:
[----:B------:R-:W-:Y:S05]  /*678f0*/  BSYNC B1 ;  /* 0x0000000000017941 */ /* 0x000fea0003800000 */
.L_x_66743:
        /* <DEDUP_REMOVED lines=16> */
.L_x_66747:
[----:B------:R-:W-:Y:S02]  /*67a00*/  IMAD.MOV.U32 R26, RZ, RZ, R57 ;  /* 0x000000ffff1a7224 */ /* 0x000fe400078e0039 */
[----:B------:R-:W-:Y:S01]  /*67a10*/  IMAD.MOV.U32 R6, RZ, RZ, R15 ;  /* 0x000000ffff067224 */ /* 0x000fe200078e000f */
[----:B------:R-:W-:Y:S01]  /*67a20*/  MOV R15, R5 ;  /* 0x00000005000f7202 */ /* 0x000fe20000000f00 */
[----:B------:R-:W-:Y:S02]  /*67a30*/  IMAD.MOV.U32 R57, RZ, RZ, R12 ;  /* 0x000000ffff397224 */ /* 0x000fe400078e000c */
.L_x_66748:
[----:B------:R-:W-:Y:S05]  /*67a40*/  BSYNC B1 ;  /* 0x0000000000017941 */ /* 0x000fea0003800000 */
.L_x_66746:
        /* <DEDUP_REMOVED lines=9> */
.L_x_66750:
[----:B------:R-:W-:Y:S02]  /*67ae0*/  IMAD.MOV.U32 R5, RZ, RZ, R26 ;  /* 0x000000ffff057224 */ /* 0x000fe400078e001a */
[----:B------:R-:W-:Y:S01]  /*67af0*/  IMAD.MOV.U32 R12, RZ, RZ, R6 ;  /* 0x000000ffff0c7224 */ /* 0x000fe200078e0006 */
[----:B------:R-:W-:Y:S01]  /*67b00*/  MOV R6, R13 ;  /* 0x0000000d00067202 */ /* 0x000fe20000000f00 */
[----:B------:R-:W-:Y:S02]  /*67b10*/  IMAD.MOV.U32 R26, RZ, RZ, R2 ;  /* 0x000000ffff1a7224 */ /* 0x000fe400078e0002 */
.L_x_66751:
[----:B------:R-:W-:Y:S05]  /*67b20*/  BSYNC B1 ;  /* 0x0000000000017941 */ /* 0x000fea0003800000 */
.L_x_66749:
        /* <DEDUP_REMOVED lines=9> */
.L_x_66753:
[----:B------:R-:W-:Y:S02]  /*67bc0*/  IMAD.MOV.U32 R13, RZ, RZ, R5 ;  /* 0x000000ffff0d7224 */ /* 0x000fe400078e0005 */
[----:B------:R-:W-:Y:S01]  /*67bd0*/  IMAD.MOV.U32 R2, RZ, RZ, R12 ;  /* 0x000000ffff027224 */ /* 0x000fe200078e000c */
[----:B------:R-:W-:Y:S01]  /*67be0*/  MOV R12, R3 ;  /* 0x00000003000c7202 */ /* 0x000fe20000000f00 */
[----:B------:R-:W-:Y:S02]  /*67bf0*/  IMAD.MOV.U32 R5, RZ, RZ, R4 ;  /* 0x000000ffff057224 */ /* 0x000fe400078e0004 */
.L_x_66754:
[----:B------:R-:W-:Y:S05]  /*67c00*/  BSYNC B1 ;  /* 0x0000000000017941 */ /* 0x000fea0003800000 */
.L_x_66752:
        /* <DEDUP_REMOVED lines=9> */
.L_x_66756:
[----:B------:R-:W-:Y:S02]  /*67ca0*/  IMAD.MOV.U32 R3, RZ, RZ, R13 ;  /* 0x000000ffff037224 */ /* 0x000fe400078e000d */
[----:B------:R-:W-:Y:S01]  /*67cb0*/  IMAD.MOV.U32 R4, RZ, RZ, R2 ;  /* 0x000000ffff047224 */ /* 0x000fe200078e0002 */
[----:B------:R-:W-:Y:S01]  /*67cc0*/  MOV R2, R25 ;  /* 0x0000001900027202 */ /* 0x000fe20000000f00 */
[----:B------:R-:W-:Y:S02]  /*67cd0*/  IMAD.MOV.U32 R13, RZ, RZ, R14 ;  /* 0x000000ffff0d7224 */ /* 0x000fe400078e000e */
.L_x_66757:
[----:B------:R-:W-:Y:S05]  /*67ce0*/  BSYNC B1 ;  /* 0x0000000000017941 */ /* 0x000fea0003800000 */
.L_x_66755:
        /* <DEDUP_REMOVED lines=9> */
.L_x_66759:
[----:B------:R-:W-:Y:S02]  /*67d80*/  IMAD.MOV.U32 R25, RZ, RZ, R3 ;  /* 0x000000ffff197224 */ /* 0x000fe400078e0003 */
[----:B------:R-:W-:Y:S01]  /*67d90*/  IMAD.MOV.U32 R14, RZ, RZ, R4 ;  /* 0x000000ffff0e7224 */ /* 0x000fe200078e0004 */
[----:B------:R-:W-:Y:S01]  /*67da0*/  MOV R4, R39 ;  /* 0x0000002700047202 */ /* 0x000fe20000000f00 */
[----:B------:R-:W-:Y:S02]  /*67db0*/  IMAD.MOV.U32 R3, RZ, RZ, R24 ;  /* 0x000000ffff037224 */ /* 0x000fe400078e0018 */
.L_x_66760:
[----:B------:R-:W-:Y:S05]  /*67dc0*/  BSYNC B1 ;  /* 0x0000000000017941 */ /* 0x000fea0003800000 */
.L_x_66758:
        /* <DEDUP_REMOVED lines=9> */
.L_x_66762:
[----:B------:R-:W-:Y:S02]  /*67e60*/  IMAD.MOV.U32 R39, RZ, RZ, R25 ;  /* 0x000000ffff277224 */ /* 0x000fe400078e0019 */
[----:B------:R-:W-:Y:S01]  /*67e70*/  IMAD.MOV.U32 R24, RZ, RZ, R14 ;  /* 0x000000ffff187224 */ /* 0x000fe200078e000e */
[----:B------:R-:W-:Y:S01]  /*67e80*/  MOV R14, R41 ;  /* 0x00000029000e7202 */ /* 0x000fe20000000f00 */
[----:B------:R-:W-:Y:S02]  /*67e90*/  IMAD.MOV.U32 R25, RZ, RZ, R40 ;  /* 0x000000ffff197224 */ /* 0x000fe400078e0028 */
.L_x_66763:
[----:B------:R-:W-:Y:S05]  /*67ea0*/  BSYNC B1 ;  /* 0x0000000000017941 */ /* 0x000fea0003800000 */
.L_x_66761:
        /* <DEDUP_REMOVED lines=9> */
.L_x_66765:
[----:B------:R-:W-:Y:S02]  /*67f40*/  IMAD.MOV.U32 R59, RZ, RZ, R39 ;  /* 0x000000ffff3b7224 */ /* 0x000fe400078e0027 */
[----:B------:R-:W-:Y:S01]  /*67f50*/  IMAD.MOV.U32 R41, RZ, RZ, R24 ;  /* 0x000000ffff297224 */ /* 0x000fe200078e0018 */
[----:B------:R-:W-:Y:S01]  /*67f60*/  MOV R24, R43 ;  /* 0x0000002b00187202 */ /* 0x000fe20000000f00 */
[----:B------:R-:W-:Y:S02]  /*67f70*/  IMAD.MOV.U32 R39, RZ, RZ, R42 ;  /* 0x000000ffff277224 */ /* 0x000fe400078e002a */
.L_x_66766:
[----:B------:R-:W-:Y:S05]  /*67f80*/  BSYNC B1 ;  /* 0x0000000000017941 */ /* 0x000fea0003800000 */
.L_x_66764:
        /* <DEDUP_REMOVED lines=9> */
.L_x_66768:
[----:B------:R-:W-:Y:S02]  /*68020*/  IMAD.MOV.U32 R43, RZ, RZ, R59 ;  /* 0x000000ffff2b7224 */ /* 0x000fe400078e003b */
[----:B------:R-:W-:Y:S01]  /*68030*/  IMAD.MOV.U32 R40, RZ, RZ, R41 ;  /* 0x000000ffff287224 */ /* 0x000fe200078e0029 */
[----:B------:R-:W-:Y:S01]  /*68040*/  MOV R41, R44 ;  /* 0x0000002c00297202 */ /* 0x000fe20000000f00 */
[----:B------:R-:W-:Y:S02]  /*68050*/  IMAD.MOV.U32 R59, RZ, RZ, R46 ;  /* 0x000000ffff3b7224 */ /* 0x000fe400078e002e */
.L_x_66769:
[----:B------:R-:W-:Y:S05]  /*68060*/  BSYNC B1 ;  /* 0x0000000000017941 */ /* 0x000fea0003800000 */
.L_x_66767:
        /* <DEDUP_REMOVED lines=9> */
.L_x_66771:
[----:B------:R-:W-:Y:S02]  /*68100*/  IMAD.MOV.U32 R63, RZ, RZ, R43 ;  /* 0x000000ffff3f7224 */ /* 0x000fe400078e002b */
[----:B------:R-:W-:Y:S01]  /*68110*/  IMAD.MOV.U32 R42, RZ, RZ, R40 ;  /* 0x000000ffff2a7224 */ /* 0x000fe200078e0028 */
[----:B------:R-:W-:Y:S01]  /*68120*/  MOV R40, R45 ;  /* 0x0000002d00287202 */ /* 0x000fe20000000f00 */
[----:B------:R-:W-:Y:S02]  /*68130*/  IMAD.MOV.U32 R43, RZ, RZ, R48 ;  /* 0x000000ffff2b7224 */ /* 0x000fe400078e0030 */
.L_x_66772:
[----:B------:R-:W-:Y:S05]  /*68140*/  BSYNC B1 ;  /* 0x0000000000017941 */ /* 0x000fea0003800000 */
.L_x_66770:
        /* <DEDUP_REMOVED lines=9> */
.L_x_66774:
[----:B------:R-:W-:Y:S02]  /*681e0*/  IMAD.MOV.U32 R44, RZ, RZ, R63 ;  /* 0x000000ffff2c7224 */ /* 0x000fe400078e003f */
[----:B------:R-:W-:Y:S01]  /*681f0*/  IMAD.MOV.U32 R45, RZ, RZ, R42 ;  /* 0x000000ffff2d7224 */ /* 0x000fe200078e002a */
[----:B------:R-:W-:Y:S01]  /*68200*/  MOV R42, R47 ;  /* 0x0000002f002a7202 */ /* 0x000fe20000000f00 */
[----:B------:R-:W-:Y:S02]  /*68210*/  IMAD.MOV.U32 R63, RZ, RZ, R62 ;  /* 0x000000ffff3f7224 */ /* 0x000fe400078e003e */
.L_x_66775:
[----:B------:R-:W-:Y:S05]  /*68220*/  BSYNC B1 ;  /* 0x0000000000017941 */ /* 0x000fea0003800000 */
.L_x_66773:
        /* <DEDUP_REMOVED lines=9> */
.L_x_66777:
[----:B------:R-:W-:Y:S02]  /*682c0*/  IMAD.MOV.U32 R46, RZ, RZ, R44 ;  /* 0x000000ffff2e7224 */ /* 0x000fe400078e002c */
[----:B------:R-:W-:Y:S01]  /*682d0*/  IMAD.MOV.U32 R47, RZ, RZ, R45 ;  /* 0x000000ffff2f7224 */ /* 0x000fe200078e002d */
[----:B------:R-:W-:Y:S01]  /*682e0*/  MOV R45, R50 ;  /* 0x00000032002d7202 */ /* 0x000fe20000000f00 */
[----:B------:R-:W-:Y:S02]  /*682f0*/  IMAD.MOV.U32 R44, RZ, RZ, R49 ;  /* 0x000000ffff2c7224 */ /* 0x000fe400078e0031 */
.L_x_66778:
[----:B------:R-:W-:Y:S05]  /*68300*/  BSYNC B1 ;  /* 0x0000000000017941 */ /* 0x000fea0003800000 */
.L_x_66776:
        /* <DEDUP_REMOVED lines=9> */
.L_x_66780:
[----:B------:R-:W-:Y:S02]  /*683a0*/  IMAD.MOV.U32 R48, RZ, RZ, R46 ;  /* 0x000000ffff307224 */ /* 0x000fe400078e002e */
[----:B------:R-:W-:Y:S01]  /*683b0*/  IMAD.MOV.U32 R49, RZ, RZ, R47 ;  /* 0x000000ffff317224 */ /* 0x000fe200078e002f */
[----:B------:R-:W-:Y:S01]  /*683c0*/  MOV R47, R52 ;  /* 0x00000034002f7202 */ /* 0x000fe20000000f00 */
[----:B------:R-:W-:Y:S02]  /*683d0*/  IMAD.MOV.U32 R46, RZ, RZ, R51 ;  /* 0x000000ffff2e7224 */ /* 0x000fe400078e0033 */
.L_x_66781:
[----:B------:R-:W-:Y:S05]  /*683e0*/  BSYNC B1 ;  /* 0x0000000000017941 */ /* 0x000fea0003800000 */
.L_x_66779:
        /* <DEDUP_REMOVED lines=9> */
.L_x_66783:
[----:B------:R-:W-:Y:S02]  /*68480*/  IMAD.MOV.U32 R50, RZ, RZ, R48 ;  /* 0x000000ffff327224 */ /* 0x000fe400078e0030 */
[----:B------:R-:W-:Y:S01]  /*68490*/  IMAD.MOV.U32 R51, RZ, RZ, R49 ;  /* 0x000000ffff337224 */ /* 0x000fe200078e0031 */
[----:B------:R-:W-:Y:S01]  /*684a0*/  MOV R49, R54 ;  /* 0x0000003600317202 */ /* 0x000fe20000000f00 */
[----:B------:R-:W-:Y:S02]  /*684b0*/  IMAD.MOV.U32 R48, RZ, RZ, R53 ;  /* 0x000000ffff307224 */ /* 0x000fe400078e0035 */
.L_x_66784:
[----:B------:R-:W-:Y:S05]  /*684c0*/  BSYNC B1 ;  /* 0x0000000000017941 */ /* 0x000fea0003800000 */
.L_x_66782:
        /* <DEDUP_REMOVED lines=9> */
.L_x_66786:
[----:B------:R-:W-:Y:S02]  /*68560*/  IMAD.MOV.U32 R52, RZ, RZ, R50 ;  /* 0x000000ffff347224 */ /* 0x000fe400078e0032 */
[----:B------:R-:W-:Y:S01]  /*68570*/  IMAD.MOV.U32 R53, RZ, RZ, R51 ;  /* 0x000000ffff357224 */ /* 0x000fe200078e0033 */
[----:B------:R-:W-:Y:S01]  /*68580*/  MOV R51, R56 ;  /* 0x0000003800337202 */ /* 0x000fe20000000f00 */
[----:B------:R-:W-:Y:S02]  /*68590*/  IMAD.MOV.U32 R50, RZ, RZ, R55 ;  /* 0x000000ffff327224 */ /* 0x000fe400078e0037 */
.L_x_66787:
[----:B------:R-:W-:Y:S05]  /*685a0*/  BSYNC B1 ;  /* 0x0000000000017941 */ /* 0x000fea0003800000 */
.L_x_66785:
        /* <DEDUP_REMOVED lines=9> */
.L_x_66789:
[----:B------:R-:W-:Y:S02]  /*68640*/  IMAD.MOV.U32 R55, RZ, RZ, R52 ;  /* 0x000000ffff377224 */ /* 0x000fe400078e0034 */
[----:B------:R-:W-:Y:S01]  /*68650*/  IMAD.MOV.U32 R54, RZ, RZ, R53 ;  /* 0x000000ffff367224 */ /* 0x000fe200078e0035 */
[----:B------:R-:W-:Y:S01]  /*68660*/  MOV R53, R58 ;  /* 0x0000003a00357202 */ /* 0x000fe20000000f00 */
[----:B------:R-:W-:Y:S02]  /*68670*/  IMAD.MOV.U32 R52, RZ, RZ, R61 ;  /* 0x000000ffff347224 */ /* 0x000fe400078e003d */
.L_x_66790:
[----:B------:R-:W-:Y:S05]  /*68680*/  BSYNC B1 ;  /* 0x0000000000017941 */ /* 0x000fea0003800000 */
.L_x_66788:
        /* <DEDUP_REMOVED lines=16> */
.L_x_66792:
[----:B------:R-:W-:Y:S01]  /*68790*/  IMAD.MOV.U32 R56, RZ, RZ, R57 ;  /* 0x000000ffff387224 */ /* 0x000fe200078e0039 */
[----:B------:R-:W-:Y:S01]  /*687a0*/  MOV R7, R15 ;  /* 0x0000000f00077202 */ /* 0x000fe20000000f00 */
[----:B------:R-:W-:Y:S02]  /*687b0*/  IMAD.MOV.U32 R57, RZ, RZ, R26 ;  /* 0x000000ffff397224 */ /* 0x000fe400078e001a */
[----:B------:R-:W-:Y:S02]  /*687c0*/  IMAD.MOV.U32 R15, RZ, RZ, R6 ;  /* 0x000000ffff0f7224 */ /* 0x000fe400078e0006 */
.L_x_66793:
[----:B------:R-:W-:Y:S05]  /*687d0*/  BSYNC B1 ;  /* 0x0000000000017941 */ /* 0x000fea0003800000 */
.L_x_66791:
        /* <DEDUP_REMOVED lines=9> */
.L_x_66795:
[----:B------:R-:W-:Y:S01]  /*68870*/  IMAD.MOV.U32 R6, RZ, RZ, R56 ;  /* 0x000000ffff067224 */ /* 0x000fe200078e0038 */
[----:B------:R-:W-:Y:S01]  /*68880*/  MOV R27, R7 ;  /* 0x00000007001b7202 */ /* 0x000fe20000000f00 */
[----:B------:R-:W-:Y:S02]  /*68890*/  IMAD.MOV.U32 R56, RZ, RZ, R5 ;  /* 0x000000ffff387224 */ /* 0x000fe400078e0005 */
[----:B------:R-:W-:Y:S02]  /*688a0*/  IMAD.MOV.U32 R7, RZ, RZ, R12 ;  /* 0x000000ffff077224 */ /* 0x000fe400078e000c */
.L_x_66796:
[----:B------:R-:W-:Y:S05]  /*688b0*/  BSYNC B1 ;  /* 0x0000000000017941 */ /* 0x000fea0003800000 */
.L_x_66794:
        /* <DEDUP_REMOVED lines=9> */
.L_x_66798:
[----:B------:R-:W-:Y:S01]  /*68950*/  IMAD.MOV.U32 R12, RZ, RZ, R6 ;  /* 0x000000ffff0c7224 */ /* 0x000fe200078e0006 */
[----:B------:R-:W-:Y:S01]  /*68960*/  MOV R5, R27 ;  /* 0x0000001b00057202 */ /* 0x000fe20000000f00 */
[----:B------:R-:W-:Y:S02]  /*68970*/  IMAD.MOV.U32 R6, RZ, RZ, R13 ;  /* 0x000000ffff067224 */ /* 0x000fe400078e000d */
[----:B------:R-:W-:Y:S02]  /*68980*/  IMAD.MOV.U32 R27, RZ, RZ, R2 ;  /* 0x000000ffff1b7224 */ /* 0x000fe400078e0002 */
.L_x_66799:
[----:B------:R-:W-:Y:S05]  /*68990*/  BSYNC B1 ;  /* 0x0000000000017941 */ /* 0x000fea0003800000 */
.L_x_66797:
        /* <DEDUP_REMOVED lines=9> */
.L_x_66801:
[----:B------:R-:W-:Y:S01]  /*68a30*/  IMAD.MOV.U32 R2, RZ, RZ, R12 ;  /* 0x000000ffff027224 */ /* 0x000fe200078e000c */
[----:B------:R-:W-:Y:S01]  /*68a40*/  MOV R13, R5 ;  /* 0x00000005000d7202 */ /* 0x000fe20000000f00 */
[----:B------:R-:W-:Y:S02]  /*68a50*/  IMAD.MOV.U32 R12, RZ, RZ, R3 ;  /* 0x000000ffff0c7224 */ /* 0x000fe400078e0003 */
[----:B------:R-:W-:Y:S02]  /*68a60*/  IMAD.MOV.U32 R5, RZ, RZ, R4 ;  /* 0x000000ffff057224 */ /* 0x000fe400078e0004 */
.L_x_66802:
[----:B------:R-:W-:Y:S05]  /*68a70*/  BSYNC B1 ;  /* 0x0000000000017941 */ /* 0x000fea0003800000 */
.L_x_66800:
        /* <DEDUP_REMOVED lines=9> */
.L_x_66804:
[----:B------:R-:W-:Y:S01]  /*68b10*/  IMAD.MOV.U32 R4, RZ, RZ, R2 ;  /* 0x000000ffff047224 */ /* 0x000fe200078e0002 */
[----:B------:R-:W-:Y:S01]  /*68b20*/  MOV R3, R13 ;  /* 0x0000000d00037202 */ /* 0x000fe20000000f00 */
[----:B------:R-:W-:Y:S02]  /*68b30*/  IMAD.MOV.U32 R2, RZ, RZ, R25 ;  /* 0x000000ffff027224 */ /* 0x000fe400078e0019 */
[----:B------:R-:W-:Y:S02]  /*68b40*/  IMAD.MOV.U32 R13, RZ, RZ, R14 ;  /* 0x000000ffff0d7224 */ /* 0x000fe400078e000e */
.L_x_66805:
[----:B------:R-:W-:Y:S05]  /*68b50*/  BSYNC B1 ;  /* 0x0000000000017941 */ /* 0x000fea0003800000 */
.L_x_66803:
        /* <DEDUP_REMOVED lines=9> */
.L_x_66807:
[----:B------:R-:W-:Y:S01]  /*68bf0*/  IMAD.MOV.U32 R26, RZ, RZ, R4 ;  /* 0x000000ffff1a7224 */ /* 0x000fe200078e0004 */
[----:B------:R-:W-:Y:S01]  /*68c00*/  MOV R14, R3 ;  /* 0x00000003000e7202 */ /* 0x000fe20000000f00 */
[----:B------:R-:W-:Y:S02]  /*68c10*/  IMAD.MOV.U32 R4, RZ, RZ, R39 ;  /* 0x000000ffff047224 */ /* 0x000fe400078e0027 */
[----:B------:R-:W-:Y:S02]  /*68c20*/  IMAD.MOV.U32 R3, RZ, RZ, R24 ;  /* 0x000000ffff037224 */ /* 0x000fe400078e0018 */
.L_x_66808:
[----:B------:R-:W-:Y:S05]  /*68c30*/  BSYNC B1 ;  /* 0x0000000000017941 */ /* 0x000fea0003800000 */
.L_x_66806:
        /* <DEDUP_REMOVED lines=9> */
.L_x_66810:
[----:B------:R-:W-:Y:S01]  /*68cd0*/  IMAD.MOV.U32 R24, RZ, RZ, R26 ;  /* 0x000000ffff187224 */ /* 0x000fe200078e001a */
[----:B------:R-:W-:Y:S01]  /*68ce0*/  MOV R25, R14 ;  /* 0x0000000e00197202 */ /* 0x000fe20000000f00 */
[----:B------:R-:W-:Y:S02]  /*68cf0*/  IMAD.MOV.U32 R26, RZ, RZ, R59 ;  /* 0x000000ffff1a7224 */ /* 0x000fe400078e003b */
[----:B------:R-:W-:Y:S02]  /*68d00*/  IMAD.MOV.U32 R14, RZ, RZ, R41 ;  /* 0x000000ffff0e7224 */ /* 0x000fe400078e0029 */
.L_x_66811:
[----:B------:R-:W-:Y:S05]  /*68d10*/  BSYNC B1 ;  /* 0x0000000000017941 */ /* 0x000fea0003800000 */
.L_x_66809:
        /* <DEDUP_REMOVED lines=9> */
.L_x_66813:
[----:B------:R-:W-:Y:S01]  /*68db0*/  IMAD.MOV.U32 R58, RZ, RZ, R24 ;  /* 0x000000ffff3a7224 */ /* 0x000fe200078e0018 */
[----:B------:R-:W-:Y:S01]  /*68dc0*/  MOV R39, R25 ;  /* 0x0000001900277202 */ /* 0x000fe20000000f00 */
[----:B------:R-:W-:Y:S02]  /*68dd0*/  IMAD.MOV.U32 R24, RZ, RZ, R43 ;  /* 0x000000ffff187224 */ /* 0x000fe400078e002b */
[----:B------:R-:W-:Y:S02]  /*68de0*/  IMAD.MOV.U32 R25, RZ, RZ, R40 ;  /* 0x000000ffff197224 */ /* 0x000fe400078e0028 */
.L_x_66814:
[----:B------:R-:W-:Y:S05]  /*68df0*/  BSYNC B1 ;  /* 0x0000000000017941 */ /* 0x000fea0003800000 */
.L_x_66812:
        /* <DEDUP_REMOVED lines=9> */
.L_x_66816:
[----:B------:R-:W-:Y:S01]  /*68e90*/  IMAD.MOV.U32 R41, RZ, RZ, R58 ;  /* 0x000000ffff297224 */ /* 0x000fe200078e003a */
[----:B------:R-:W-:Y:S01]  /*68ea0*/  MOV R40, R39 ;  /* 0x0000002700287202 */ /* 0x000fe20000000f00 */
[----:B------:R-:W-:Y:S02]  /*68eb0*/  IMAD.MOV.U32 R58, RZ, RZ, R63 ;  /* 0x000000ffff3a7224 */ /* 0x000fe400078e003f */
[----:B------:R-:W-:Y:S02]  /*68ec0*/  IMAD.MOV.U32 R39, RZ, RZ, R42 ;  /* 0x000000ffff277224 */ /* 0x000fe400078e002a */
.L_x_66817:
[----:B------:R-:W-:Y:S05]  /*68ed0*/  BSYNC B1 ;  /* 0x0000000000017941 */ /* 0x000fea0003800000 */
.L_x_66815:
        /* <DEDUP_REMOVED lines=9> */
.L_x_66819:
[----:B------:R-:W-:Y:S01]  /*68f70*/  IMAD.MOV.U32 R43, RZ, RZ, R41 ;  /* 0x000000ffff2b7224 */ /* 0x000fe200078e0029 */
[----:B------:R-:W-:Y:S01]  /*68f80*/  MOV R42, R40 ;  /* 0x00000028002a7202 */ /* 0x000fe20000000f00 */
[----:B------:R-:W-:Y:S02]  /*68f90*/  IMAD.MOV.U32 R41, RZ, RZ, R44 ;  /* 0x000000ffff297224 */ /* 0x000fe400078e002c */
[----:B------:R-:W-:Y:S02]  /*68fa0*/  IMAD.MOV.U32 R40, RZ, RZ, R45 ;  /* 0x000000ffff287224 */ /* 0x000fe400078e002d */
.L_x_66820:
[----:B------:R-:W-:Y:S05]  /*68fb0*/  BSYNC B1 ;  /* 0x0000000000017941 */ /* 0x000fea0003800000 */
.L_x_66818:
        /* <DEDUP_REMOVED lines=9> */
.L_x_66822:
[----:B------:R-:W-:Y:S01]  /*69050*/  IMAD.MOV.U32 R45, RZ, RZ, R43 ;  /* 0x000000ffff2d7224 */ /* 0x000fe200078e002b */
[----:B------:R-:W-:Y:S01]  /*69060*/  MOV R44, R42 ;  /* 0x0000002a002c7202 */ /* 0x000fe20000000f00 */
[----:B------:R-:W-:Y:S02]  /*69070*/  IMAD.MOV.U32 R43, RZ, RZ, R46 ;  /* 0x000000ffff2b7224 */ /* 0x000fe400078e002e */
[----:B------:R-:W-:Y:S02]  /*69080*/  IMAD.MOV.U32 R42, RZ, RZ, R47 ;  /* 0x000000ffff2a7224 */ /* 0x000fe400078e002f */
.L_x_66823:
[----:B------:R-:W-:Y:S05]  /*69090*/  BSYNC B1 ;  /* 0x0000000000017941 */ /* 0x000fea0003800000 */
.L_x_66821:
        /* <DEDUP_REMOVED lines=9> */
.L_x_66825:
[----:B------:R-:W-:Y:S01]  /*69130*/  IMAD.MOV.U32 R47, RZ, RZ, R45 ;  /* 0x000000ffff2f7224 */ /* 0x000fe200078e002d */
[----:B------:R-:W-:Y:S01]  /*69140*/  MOV R46, R44 ;  /* 0x0000002c002e7202 */ /* 0x000fe20000000f00 */
[----:B------:R-:W-:Y:S02]  /*69150*/  IMAD.MOV.U32 R45, RZ, RZ, R48 ;  /* 0x000000ffff2d7224 */ /* 0x000fe400078e0030 */
[----:B------:R-:W-:Y:S02]  /*69160*/  IMAD.MOV.U32 R44, RZ, RZ, R49 ;  /* 0x000000ffff2c7224 */ /* 0x000fe400078e0031 */
.L_x_66826:
[----:B------:R-:W-:Y:S05]  /*69170*/  BSYNC B1 ;  /* 0x0000000000017941 */ /* 0x000fea0003800000 */
.L_x_66824:
        /* <DEDUP_REMOVED lines=9> */
.L_x_66828:
[----:B------:R-:W-:Y:S01]  /*69210*/  IMAD.MOV.U32 R49, RZ, RZ, R47 ;  /* 0x000000ffff317224 */ /* 0x000fe200078e002f */
[----:B------:R-:W-:Y:S01]  /*69220*/  MOV R48, R46 ;  /* 0x0000002e00307202 */ /* 0x000fe20000000f00 */
[----:B------:R-:W-:Y:S02]  /*69230*/  IMAD.MOV.U32 R47, RZ, RZ, R50 ;  /* 0x000000ffff2f7224 */ /* 0x000fe400078e0032 */
[----:B------:R-:W-:Y:S02]  /*69240*/  IMAD.MOV.U32 R46, RZ, RZ, R51 ;  /* 0x000000ffff2e7224 */ /* 0x000fe400078e0033 */
.L_x_66829:
[----:B------:R-:W-:Y:S05]  /*69250*/  BSYNC B1 ;  /* 0x0000000000017941 */ /* 0x000fea0003800000 */
.L_x_66827:
        /* <DEDUP_REMOVED lines=9> */
.L_x_66831:
[----:B------:R-:W-:Y:S01]  /*692f0*/  IMAD.MOV.U32 R50, RZ, RZ, R49 ;  /* 0x000000ffff327224 */ /* 0x000fe200078e0031 */
[----:B------:R-:W-:Y:S01]  /*69300*/  MOV R51, R48 ;  /* 0x0000003000337202 */ /* 0x000fe20000000f00 */
[----:B------:R-:W-:Y:S02]  /*69310*/  IMAD.MOV.U32 R49, RZ, RZ, R52 ;  /* 0x000000ffff317224 */ /* 0x000fe400078e0034 */
[----:B------:R-:W-:Y:S02]  /*69320*/  IMAD.MOV.U32 R48, RZ, RZ, R53 ;  /* 0x000000ffff307224 */ /* 0x000fe400078e0035 */
.L_x_66832:
[----:B------:R-:W-:Y:S05]  /*69330*/  BSYNC B1 ;  /* 0x0000000000017941 */ /* 0x000fea0003800000 */
.L_x_66830:
        /* <DEDUP_REMOVED lines=9> */
.L_x_66834:
[----:B------:R-:W-:Y:S01]  /*693d0*/  IMAD.MOV.U32 R53, RZ, RZ, R50 ;  /* 0x000000ffff357224 */ /* 0x000fe200078e0032 */
[----:B------:R-:W-:Y:S01]  /*693e0*/  MOV R52, R51 ;  /* 0x0000003300347202 */ /* 0x000fe20000000f00 */
[----:B------:R-:W-:Y:S02]  /*693f0*/  IMAD.MOV.U32 R50, RZ, RZ, R55 ;  /* 0x000000ffff327224 */ /* 0x000fe400078e0037 */
[----:B------:R-:W-:Y:S02]  /*69400*/  IMAD.MOV.U32 R51, RZ, RZ, R54 ;  /* 0x000000ffff337224 */ /* 0x000fe400078e0036 */
.L_x_66835:
[----:B------:R-:W-:Y:S05]  /*69410*/  BSYNC B1 ;  /* 0x0000000000017941 */ /* 0x000fea0003800000 */
.L_x_66833:
        /* <DEDUP_REMOVED lines=16> */
.L_x_66837:
[----:B------:R-:W-:Y:S02]  /*69520*/  IMAD.MOV.U32 R28, RZ, RZ, R57 ;  /* 0x000000ffff1c7224 */ /* 0x000fe400078e0039 */
[----:B------:R-:W-:Y:S02]  /*69530*/  IMAD.MOV.U32 R8, RZ, RZ, R15 ;  /* 0x000000ffff087224 */ /* 0x000fe400078e000f */
[----:B------:R-:W-:Y:S02]  /*69540*/  IMAD.MOV.U32 R57, RZ, RZ, R56 ;  /* 0x000000ffff397224 */ /* 0x000fe400078e0038 */
[----:B------:R-:W-:Y:S02]  /*69550*/  IMAD.MOV.U32 R15, RZ, RZ, R7 ;  /* 0x000000ffff0f7224 */ /* 0x000fe400078e0007 */
.L_x_66838:
[----:B------:R-:W-:Y:S05]  /*69560*/  BSYNC B1 ;  /* 0x0000000000017941 */ /* 0x000fea0003800000 */
.L_x_66836:
        /* <DEDUP_REMOVED lines=9> */
.L_x_66840:
[----:B------:R-:W-:Y:S02]  /*69600*/  IMAD.MOV.U32 R7, RZ, RZ, R28 ;  /* 0x000000ffff077224 */ /* 0x000fe400078e001c */
[----:B------:R-:W-:Y:S02]  /*69610*/  IMAD.MOV.U32 R54, RZ, RZ, R8 ;  /* 0x000000ffff367224 */ /* 0x000fe400078e0008 */
[----:B------:R-:W-:Y:S02]  /*69620*/  IMAD.MOV.U32 R28, RZ, RZ, R6 ;  /* 0x000000ffff1c7224 */ /* 0x000fe400078e0006 */
[----:B------:R-:W-:Y:S02]  /*69630*/  IMAD.MOV.U32 R8, RZ, RZ, R27 ;  /* 0x000000ffff087224 */ /* 0x000fe400078e001b */
.L_x_66841:
[----:B------:R-:W-:Y:S05]  /*69640*/  BSYNC B1 ;  /* 0x0000000000017941 */ /* 0x000fea0003800000 */
.L_x_66839:
        /* <DEDUP_REMOVED lines=9> */
.L_x_66843:
[----:B------:R-:W-:Y:S02]  /*696e0*/  IMAD.MOV.U32 R27, RZ, RZ, R7 ;  /* 0x000000ffff1b7224 */ /* 0x000fe400078e0007 */
[----:B------:R-:W-:Y:S02]  /*696f0*/  IMAD.MOV.U32 R6, RZ, RZ, R54 ;  /* 0x000000ffff067224 */ /* 0x000fe400078e0036 */
[----:B------:R-:W-:Y:S02]  /*69700*/  IMAD.MOV.U32 R7, RZ, RZ, R12 ;  /* 0x000000ffff077224 */ /* 0x000fe400078e000c */
[----:B------:R-:W-:Y:S02]  /*69710*/  IMAD.MOV.U32 R54, RZ, RZ, R5 ;  /* 0x000000ffff367224 */ /* 0x000fe400078e0005 */
.L_x_66844:
[----:B------:R-:W-:Y:S05]  /*69720*/  BSYNC B1 ;  /* 0x0000000000017941 */ /* 0x000fea0003800000 */
.L_x_66842:
        /* <DEDUP_REMOVED lines=9> */
.L_x_66846:
[----:B------:R-:W-:Y:S02]  /*697c0*/  IMAD.MOV.U32 R5, RZ, RZ, R27 ;  /* 0x000000ffff057224 */ /* 0x000fe400078e001b */
[----:B------:R-:W-:Y:S02]  /*697d0*/  IMAD.MOV.U32 R12, RZ, RZ, R6 ;  /* 0x000000ffff0c7224 */ /* 0x000fe400078e0006 */
[----:B------:R-:W-:Y:S02]  /*697e0*/  IMAD.MOV.U32 R27, RZ, RZ, R2 ;  /* 0x000000ffff1b7224 */ /* 0x000fe400078e0002 */
[----:B------:R-:W-:Y:S02]  /*697f0*/  IMAD.MOV.U32 R6, RZ, RZ, R13 ;  /* 0x000000ffff067224 */ /* 0x000fe400078e000d */
.L_x_66847:
[----:B------:R-:W-:Y:S05]  /*69800*/  BSYNC B1 ;  /* 0x0000000000017941 */ /* 0x000fea0003800000 */
.L_x_66845:
        /* <DEDUP_REMOVED lines=9> */
.L_x_66849:
[----:B------:R-:W-:Y:S02]  /*698a0*/  IMAD.MOV.U32 R55, RZ, RZ, R5 ;  /* 0x000000ffff377224 */ /* 0x000fe400078e0005 */
[----:B------:R-:W-:Y:S02]  /*698b0*/  IMAD.MOV.U32 R13, RZ, RZ, R12 ;  /* 0x000000ffff0d7224 */ /* 0x000fe400078e000c */
[----:B------:R-:W-:Y:S02]  /*698c0*/  IMAD.MOV.U32 R5, RZ, RZ, R4 ;  /* 0x000000ffff057224 */ /* 0x000fe400078e0004 */
[----:B------:R-:W-:Y:S02]  /*698d0*/  IMAD.MOV.U32 R12, RZ, RZ, R3 ;  /* 0x000000ffff0c7224 */ /* 0x000fe400078e0003 */
.L_x_66850:
[----:B------:R-:W-:Y:S05]  /*698e0*/  BSYNC B1 ;  /* 0x0000000000017941 */ /* 0x000fea0003800000 */
.L_x_66848:
        /* <DEDUP_REMOVED lines=9> */
.L_x_66852:
[----:B------:R-:W-:Y:S02]  /*69980*/  IMAD.MOV.U32 R3, RZ, RZ, R55 ;  /* 0x000000ffff037224 */ /* 0x000fe400078e0037 */
[----:B------:R-:W-:Y:S02]  /*69990*/  IMAD.MOV.U32 R2, RZ, RZ, R13 ;  /* 0x000000ffff027224 */ /* 0x000fe400078e000d */
[----:B------:R-:W-:Y:S02]  /*699a0*/  IMAD.MOV.U32 R55, RZ, RZ, R26 ;  /* 0x000000ffff377224 */ /* 0x000fe400078e001a */
[----:B------:R-:W-:Y:S02]  /*699b0*/  IMAD.MOV.U32 R13, RZ, RZ, R14 ;  /* 0x000000ffff0d7224 */ /* 0x000fe400078e000e */
.L_x_66853:
[----:B------:R-:W-:Y:S05]  /*699c0*/  BSYNC B1 ;  /* 0x0000000000017941 */ /* 0x000fea0003800000 */
.L_x_66851:
        /* <DEDUP_REMOVED lines=9> */
.L_x_66855:
[----:B------:R-:W-:Y:S02]  /*69a60*/  IMAD.MOV.U32 R59, RZ, RZ, R3 ;  /* 0x000000ffff3b7224 */ /* 0x000fe400078e0003 */
[----:B------:R-:W-:Y:S02]  /*69a70*/  IMAD.MOV.U32 R4, RZ, RZ, R2 ;  /* 0x000000ffff047224 */ /* 0x000fe400078e0002 */
[----:B------:R-:W-:Y:S02]  /*69a80*/  IMAD.MOV.U32 R3, RZ, RZ, R24 ;  /* 0x000000ffff037224 */ /* 0x000fe400078e0018 */
[----:B------:R-:W-:Y:S02]  /*69a90*/  IMAD.MOV.U32 R2, RZ, RZ, R25 ;  /* 0x000000ffff027224 */ /* 0x000fe400078e0019 */
.L_x_66856:
[----:B------:R-:W-:Y:S05]  /*69aa0*/  BSYNC B1 ;  /* 0x0000000000017941 */ /* 0x000fea0003800000 */
.L_x_66854:
        /* <DEDUP_REMOVED lines=9> */
.L_x_66858:
[----:B------:R-:W-:Y:S02]  /*69b40*/  IMAD.MOV.U32 R14, RZ, RZ, R59 ;  /* 0x000000ffff0e7224 */ /* 0x000fe400078e003b */
[----:B------:R-:W-:Y:S02]  /*69b50*/  IMAD.MOV.U32 R25, RZ, RZ, R4 ;  /* 0x000000ffff197224 */ /* 0x000fe400078e0004 */
[----:B------:R-:W-:Y:S02]  /*69b60*/  IMAD.MOV.U32 R59, RZ, RZ, R58 ;  /* 0x000000ffff3b7224 */ /* 0x000fe400078e003a */
[----:B------:R-:W-:Y:S02]  /*69b70*/  IMAD.MOV.U32 R4, RZ, RZ, R39 ;  /* 0x000000ffff047224 */ /* 0x000fe400078e0027 */
.L_x_66859:
[----:B------:R-:W-:Y:S05]  /*69b80*/  BSYNC B1 ;  /* 0x0000000000017941 */ /* 0x000fea0003800000 */
.L_x_66857:
        /* <DEDUP_REMOVED lines=9> */
.L_x_66861:
[----:B------:R-:W-:Y:S02]  /*69c20*/  IMAD.MOV.U32 R24, RZ, RZ, R14 ;  /* 0x000000ffff187224 */ /* 0x000fe400078e000e */
[----:B------:R-:W-:Y:S02]  /*69c30*/  IMAD.MOV.U32 R39, RZ, RZ, R25 ;  /* 0x000000ffff277224 */ /* 0x000fe400078e0019 */
[----:B------:R-:W-:Y:S02]  /*69c40*/  IMAD.MOV.U32 R14, RZ, RZ, R41 ;  /* 0x000000ffff0e7224 */ /* 0x000fe400078e0029 */
[----:B------:R-:W-:Y:S02]  /*69c50*/  IMAD.MOV.U32 R25, RZ, RZ, R40 ;  /* 0x000000ffff197224 */ /* 0x000fe400078e0028 */
.L_x_66862:
[----:B------:R-:W-:Y:S05]  /*69c60*/  BSYNC B1 ;  /* 0x0000000000017941 */ /* 0x000fea0003800000 */
.L_x_66860:
        /* <DEDUP_REMOVED lines=9> */
.L_x_66864:
[----:B------:R-:W-:Y:S02]  /*69d00*/  IMAD.MOV.U32 R26, RZ, RZ, R24 ;  /* 0x000000ffff1a7224 */ /* 0x000fe400078e0018 */
[----:B------:R-:W-:Y:S02]  /*69d10*/  IMAD.MOV.U32 R41, RZ, RZ, R39 ;  /* 0x000000ffff297224 */ /* 0x000fe400078e0027 */
[----:B------:R-:W-:Y:S02]  /*69d20*/  IMAD.MOV.U32 R24, RZ, RZ, R43 ;  /* 0x000000ffff187224 */ /* 0x000fe400078e002b */
[----:B------:R-:W-:Y:S02]  /*69d30*/  IMAD.MOV.U32 R39, RZ, RZ, R42 ;  /* 0x000000ffff277224 */ /* 0x000fe400078e002a */
.L_x_66865:
[----:B------:R-:W-:Y:S05]  /*69d40*/  BSYNC B1 ;  /* 0x0000000000017941 */ /* 0x000fea0003800000 */
.L_x_66863:
        /* <DEDUP_REMOVED lines=9> */
.L_x_66867:
[----:B------:R-:W-:Y:S02]  /*69de0*/  IMAD.MOV.U32 R40, RZ, RZ, R26 ;  /* 0x000000ffff287224 */ /* 0x000fe400078e001a */
[----:B------:R-:W-:Y:S02]  /*69df0*/  IMAD.MOV.U32 R43, RZ, RZ, R41 ;  /* 0x000000ffff2b7224 */ /* 0x000fe400078e0029 */
[----:B------:R-:W-:Y:S02]  /*69e00*/  IMAD.MOV.U32 R26, RZ, RZ, R45 ;  /* 0x000000ffff1a7224 */ /* 0x000fe400078e002d */
[----:B------:R-:W-:Y:S02]  /*69e10*/  IMAD.MOV.U32 R41, RZ, RZ, R44 ;  /* 0x000000ffff297224 */ /* 0x000fe400078e002c */
.L_x_66868:
[----:B------:R-:W-:Y:S05]  /*69e20*/  BSYNC B1 ;  /* 0x0000000000017941 */ /* 0x000fea0003800000 */
.L_x_66866:
        /* <DEDUP_REMOVED lines=9> */
.L_x_66870:
[----:B------:R-:W-:Y:S02]  /*69ec0*/  IMAD.MOV.U32 R42, RZ, RZ, R40 ;  /* 0x000000ffff2a7224 */ /* 0x000fe400078e0028 */
[----:B------:R-:W-:Y:S02]  /*69ed0*/  IMAD.MOV.U32 R45, RZ, RZ, R43 ;  /* 0x000000ffff2d7224 */ /* 0x000fe400078e002b */
[----:B------:R-:W-:Y:S02]  /*69ee0*/  IMAD.MOV.U32 R40, RZ, RZ, R47 ;  /* 0x000000ffff287224 */ /* 0x000fe400078e002f */
[----:B------:R-:W-:Y:S02]  /*69ef0*/  IMAD.MOV.U32 R43, RZ, RZ, R46 ;  /* 0x000000ffff2b7224 */ /* 0x000fe400078e002e */
.L_x_66871:
[----:B------:R-:W-:Y:S05]  /*69f00*/  BSYNC B1 ;  /* 0x0000000000017941 */ /* 0x000fea0003800000 */
.L_x_66869:
        /* <DEDUP_REMOVED lines=9> */
.L_x_66873:
[----:B------:R-:W-:Y:S02]  /*69fa0*/  IMAD.MOV.U32 R47, RZ, RZ, R42 ;  /* 0x000000ffff2f7224 */ /* 0x000fe400078e002a */
[----:B------:R-:W-:Y:S02]  /*69fb0*/  IMAD.MOV.U32 R44, RZ, RZ, R45 ;  /* 0x000000ffff2c7224 */ /* 0x000fe400078e002d */
[----:B------:R-:W-:Y:S02]  /*69fc0*/  IMAD.MOV.U32 R42, RZ, RZ, R49 ;  /* 0x000000ffff2a7224 */ /* 0x000fe400078e0031 */
[----:B------:R-:W-:Y:S02]  /*69fd0*/  IMAD.MOV.U32 R45, RZ, RZ, R48 ;  /* 0x000000ffff2d7224 */ /* 0x000fe400078e0030 */
.L_x_66874:
[----:B------:R-:W-:Y:S05]  /*69fe0*/  BSYNC B1 ;  /* 0x0000000000017941 */ /* 0x000fea0003800000 */
.L_x_66872:
        /* <DEDUP_REMOVED lines=9> */
.L_x_66876:
[----:B------:R-:W-:Y:S02]  /*6a080*/  IMAD.MOV.U32 R46, RZ, RZ, R47 ;  /* 0x000000ffff2e7224 */ /* 0x000fe400078e002f */
[----:B------:R-:W-:Y:S02]  /*6a090*/  IMAD.MOV.U32 R49, RZ, RZ, R44 ;  /* 0x000000ffff317224 */ /* 0x000fe400078e002c */
[----:B------:R-:W-:Y:S02]  /*6a0a0*/  IMAD.MOV.U32 R47, RZ, RZ, R50 ;  /* 0x000000ffff2f7224 */ /* 0x000fe400078e0032 */
[----:B------:R-:W-:Y:S02]  /*6a0b0*/  IMAD.MOV.U32 R44, RZ, RZ, R51 ;  /* 0x000000ffff2c7224 */ /* 0x000fe400078e0033 */
.L_x_66877:
[----:B------:R-:W-:Y:S05]  /*6a0c0*/  BSYNC B1 ;  /* 0x0000000000017941 */ /* 0x000fea0003800000 */
.L_x_66875:
        /* <DEDUP_REMOVED lines=9> */
.L_x_66879:
[----:B------:R-:W-:Y:S02]  /*6a160*/  IMAD.MOV.U32 R50, RZ, RZ, R46 ;  /* 0x000000ffff327224 */ /* 0x000fe400078e002e */
[----:B------:R-:W-:Y:S02]  /*6a170*/  IMAD.MOV.U32 R48, RZ, RZ, R49 ;  /* 0x000000ffff307224 */ /* 0x000fe400078e0031 */
[----:B------:R-:W-:Y:S02]  /*6a180*/  IMAD.MOV.U32 R46, RZ, RZ, R53 ;  /* 0x000000ffff2e7224 */ /* 0x000fe400078e0035 */
[----:B------:R-:W-:Y:S02]  /*6a190*/  IMAD.MOV.U32 R49, RZ, RZ, R52 ;  /* 0x000000ffff317224 */ /* 0x000fe400078e0034 */
.L_x_66880:
[----:B------:R-:W-:Y:S05]  /*6a1a0*/  BSYNC B1 ;  /* 0x0000000000017941 */ /* 0x000fea0003800000 */
.L_x_66878:
        /* <DEDUP_REMOVED lines=16> */
.L_x_66882:
[----:B------:R-:W-:Y:S02]  /*6a2b0*/  IMAD.MOV.U32 R52, RZ, RZ, R57 ;  /* 0x000000ffff347224 */ /* 0x000fe400078e0039 */
[----:B------:R-:W-:Y:S01]  /*6a2c0*/  IMAD.MOV.U32 R9, RZ, RZ, R15 ;  /* 0x000000ffff097224 */ /* 0x000fe200078e000f */
[----:B------:R-:W-:Y:S01]  /*6a2d0*/  MOV R15, R8 ;  /* 0x00000008000f7202 */ /* 0x000fe20000000f00 */
[----:B------:R-:W-:Y:S02]  /*6a2e0*/  IMAD.MOV.U32 R57, RZ, RZ, R28 ;  /* 0x000000ffff397224 */ /* 0x000fe400078e001c */
.L_x_66883:
[----:B------:R-:W-:Y:S05]  /*6a2f0*/  BSYNC B1 ;  /* 0x0000000000017941 */ /* 0x000fea0003800000 */
.L_x_66881:
        /* <DEDUP_REMOVED lines=9> */
.L_x_66885:
[----:B------:R-:W-:Y:S02]  /*6a390*/  IMAD.MOV.U32 R8, RZ, RZ, R52 ;  /* 0x000000ffff087224 */ /* 0x000fe400078e0034 */
[----:B------:R-:W-:Y:S01]  /*6a3a0*/  IMAD.MOV.U32 R29, RZ, RZ, R9 ;  /* 0x000000ffff1d7224 */ /* 0x000fe200078e0009 */
[----:B------:R-:W-:Y:S01]  /*6a3b0*/  MOV R9, R54 ;  /* 0x0000003600097202 */ /* 0x000fe20000000f00 */
[----:B------:R-:W-:Y:S02]  /*6a3c0*/  IMAD.MOV.U32 R52, RZ, RZ, R7 ;  /* 0x000000ffff347224 */ /* 0x000fe400078e0007 */
.L_x_66886:
[----:B------:R-:W-:Y:S05]  /*6a3d0*/  BSYNC B1 ;  /* 0x0000000000017941 */ /* 0x000fea0003800000 */
.L_x_66884:
        /* <DEDUP_REMOVED lines=9> */
.L_x_66888:
[----:B------:R-:W-:Y:S02]  /*6a470*/  IMAD.MOV.U32 R28, RZ, RZ, R8 ;  /* 0x000000ffff1c7224 */ /* 0x000fe400078e0008 */
[----:B------:R-:W-:Y:S01]  /*6a480*/  IMAD.MOV.U32 R7, RZ, RZ, R29 ;  /* 0x000000ffff077224 */ /* 0x000fe200078e001d */
[----:B------:R-:W-:Y:S01]  /*6a490*/  MOV R29, R6 ;  /* 0x00000006001d7202 */ /* 0x000fe20000000f00 */
[----:B------:R-:W-:Y:S02]  /*6a4a0*/  IMAD.MOV.U32 R8, RZ, RZ, R27 ;  /* 0x000000ffff087224 */ /* 0x000fe400078e001b */
.L_x_66889:
[----:B------:R-:W-:Y:S05]  /*6a4b0*/  BSYNC B1 ;  /* 0x0000000000017941 */ /* 0x000fea0003800000 */
.L_x_66887:
        /* <DEDUP_REMOVED lines=9> */
.L_x_66891:
[----:B------:R-:W-:Y:S02]  /*6a550*/  IMAD.MOV.U32 R54, RZ, RZ, R28 ;  /* 0x000000ffff367224 */ /* 0x000fe400078e001c */
[----:B------:R-:W-:Y:S01]  /*6a560*/  IMAD.MOV.U32 R6, RZ, RZ, R7 ;  /* 0x000000ffff067224 */ /* 0x000fe200078e0007 */
[----:B------:R-:W-:Y:S01]  /*6a570*/  MOV R7, R12 ;  /* 0x0000000c00077202 */ /* 0x000fe20000000f00 */
[----:B------:R-:W-:Y:S02]  /*6a580*/  IMAD.MOV.U32 R28, RZ, RZ, R5 ;  /* 0x000000ffff1c7224 */ /* 0x000fe400078e0005 */
.L_x_66892:
[----:B------:R-:W-:Y:S05]  /*6a590*/  BSYNC B1 ;  /* 0x0000000000017941 */ /* 0x000fea0003800000 */
.L_x_66890:
        /* <DEDUP_REMOVED lines=9> */
.L_x_66894:
[----:B------:R-:W-:Y:S02]  /*6a630*/  IMAD.MOV.U32 R12, RZ, RZ, R54 ;  /* 0x000000ffff0c7224 */ /* 0x000fe400078e0036 */
[----:B------:R-:W-:Y:S01]  /*6a640*/  IMAD.MOV.U32 R5, RZ, RZ, R6 ;  /* 0x000000ffff057224 */ /* 0x000fe200078e0006 */
[----:B------:R-:W-:Y:S01]  /*6a650*/  MOV R6, R13 ;  /* 0x0000000d00067202 */ /* 0x000fe20000000f00 */
[----:B------:R-:W-:Y:S02]  /*6a660*/  IMAD.MOV.U32 R54, RZ, RZ, R55 ;  /* 0x000000ffff367224 */ /* 0x000fe400078e0037 */
.L_x_66895:
[----:B------:R-:W-:Y:S05]  /*6a670*/  BSYNC B1 ;  /* 0x0000000000017941 */ /* 0x000fea0003800000 */
.L_x_66893:
        /* <DEDUP_REMOVED lines=9> */
.L_x_66897:
[----:B------:R-:W-:Y:S02]  /*6a710*/  IMAD.MOV.U32 R56, RZ, RZ, R12 ;  /* 0x000000ffff387224 */ /* 0x000fe400078e000c */
[----:B------:R-:W-:Y:S01]  /*6a720*/  IMAD.MOV.U32 R13, RZ, RZ, R5 ;  /* 0x000000ffff0d7224 */ /* 0x000fe200078e0005 */
[----:B------:R-:W-:Y:S01]  /*6a730*/  MOV R5, R2 ;  /* 0x0000000200057202 */ /* 0x000fe20000000f00 */
[----:B------:R-:W-:Y:S02]  /*6a740*/  IMAD.MOV.U32 R12, RZ, RZ, R3 ;  /* 0x000000ffff0c7224 */ /* 0x000fe400078e0003 */
.L_x_66898:
[----:B------:R-:W-:Y:S05]  /*6a750*/  BSYNC B1 ;  /* 0x0000000000017941 */ /* 0x000fea0003800000 */
.L_x_66896:
        /* <DEDUP_REMOVED lines=9> */
.L_x_66900:
[----:B------:R-:W-:Y:S02]  /*6a7f0*/  IMAD.MOV.U32 R3, RZ, RZ, R56 ;  /* 0x000000ffff037224 */ /* 0x000fe400078e0038 */
[----:B------:R-:W-:Y:S01]  /*6a800*/  IMAD.MOV.U32 R2, RZ, RZ, R13 ;  /* 0x000000ffff027224 */ /* 0x000fe200078e000d */
[----:B------:R-:W-:Y:S01]  /*6a810*/  MOV R13, R4 ;  /* 0x00000004000d7202 */ /* 0x000fe20000000f00 */
[----:B------:R-:W-:Y:S02]  /*6a820*/  IMAD.MOV.U32 R56, RZ, RZ, R59 ;  /* 0x000000ffff387224 */ /* 0x000fe400078e003b */
.L_x_66901:
[----:B------:R-:W-:Y:S05]  /*6a830*/  BSYNC B1 ;  /* 0x0000000000017941 */ /* 0x000fea0003800000 */
.L_x_66899:
        /* <DEDUP_REMOVED lines=9> */
.L_x_66903:
[----:B------:R-:W-:Y:S02]  /*6a8d0*/  IMAD.MOV.U32 R27, RZ, RZ, R3 ;  /* 0x000000ffff1b7224 */ /* 0x000fe400078e0003 */
[----:B------:R-:W-:Y:S01]  /*6a8e0*/  IMAD.MOV.U32 R4, RZ, RZ, R2 ;  /* 0x000000ffff047224 */ /* 0x000fe200078e0002 */
[----:B------:R-:W-:Y:S01]  /*6a8f0*/  MOV R2, R25 ;  /* 0x0000001900027202 */ /* 0x000fe20000000f00 */
[----:B------:R-:W-:Y:S02]  /*6a900*/  IMAD.MOV.U32 R3, RZ, RZ, R14 ;  /* 0x000000ffff037224 */ /* 0x000fe400078e000e */
.L_x_66904:
[----:B------:R-:W-:Y:S05]  /*6a910*/  BSYNC B1 ;  /* 0x0000000000017941 */ /* 0x000fea0003800000 */
.L_x_66902:
        /* <DEDUP_REMOVED lines=9> */
.L_x_66906:
[----:B------:R-:W-:Y:S02]  /*6a9b0*/  IMAD.MOV.U32 R25, RZ, RZ, R27 ;  /* 0x000000ffff197224 */ /* 0x000fe400078e001b */
[----:B------:R-:W-:Y:S01]  /*6a9c0*/  IMAD.MOV.U32 R14, RZ, RZ, R4 ;  /* 0x000000ffff0e7224 */ /* 0x000fe200078e0004 */
[----:B------:R-:W-:Y:S01]  /*6a9d0*/  MOV R4, R39 ;  /* 0x0000002700047202 */ /* 0x000fe20000000f00 */
[----:B------:R-:W-:Y:S02]  /*6a9e0*/  IMAD.MOV.U32 R27, RZ, RZ, R24 ;  /* 0x000000ffff1b7224 */ /* 0x000fe400078e0018 */
.L_x_66907:
[----:B------:R-:W-:Y:S05]  /*6a9f0*/  BSYNC B1 ;  /* 0x0000000000017941 */ /* 0x000fea0003800000 */
.L_x_66905:
        /* <DEDUP_REMOVED lines=9> */
.L_x_66909:
[----:B------:R-:W-:Y:S02]  /*6aa90*/  IMAD.MOV.U32 R39, RZ, RZ, R25 ;  /* 0x000000ffff277224 */ /* 0x000fe400078e0019 */
[----:B------:R-:W-:Y:S01]  /*6aaa0*/  IMAD.MOV.U32 R24, RZ, RZ, R14 ;  /* 0x000000ffff187224 */ /* 0x000fe200078e000e */
[----:B------:R-:W-:Y:S01]  /*6aab0*/  MOV R14, R41 ;  /* 0x00000029000e7202 */ /* 0x000fe20000000f00 */
[----:B------:R-:W-:Y:S02]  /*6aac0*/  IMAD.MOV.U32 R25, RZ, RZ, R26 ;  /* 0x000000ffff197224 */ /* 0x000fe400078e001a */
.L_x_66910:
[----:B------:R-:W-:Y:S05]  /*6aad0*/  BSYNC B1 ;  /* 0x0000000000017941 */ /* 0x000fea0003800000 */
.L_x_66908:
        /* <DEDUP_REMOVED lines=9> */
.L_x_66912:
[----:B------:R-:W-:Y:S02]  /*6ab70*/  IMAD.MOV.U32 R41, RZ, RZ, R39 ;  /* 0x000000ffff297224 */ /* 0x000fe400078e0027 */
[----:B------:R-:W-:Y:S01]  /*6ab80*/  IMAD.MOV.U32 R26, RZ, RZ, R24 ;  /* 0x000000ffff1a7224 */ /* 0x000fe200078e0018 */
[----:B------:R-:W-:Y:S01]  /*6ab90*/  MOV R24, R43 ;  /* 0x0000002b00187202 */ /* 0x000fe20000000f00 */
[----:B------:R-:W-:Y:S02]  /*6aba0*/  IMAD.MOV.U32 R39, RZ, RZ, R40 ;  /* 0x000000ffff277224 */ /* 0x000fe400078e0028 */
.L_x_66913:
[----:B------:R-:W-:Y:S05]  /*6abb0*/  BSYNC B1 ;  /* 0x0000000000017941 */ /* 0x000fea0003800000 */
.L_x_66911:
        /* <DEDUP_REMOVED lines=9> */
.L_x_66915:
[----:B------:R-:W-:Y:S02]  /*6ac50*/  IMAD.MOV.U32 R40, RZ, RZ, R41 ;  /* 0x000000ffff287224 */ /* 0x000fe400078e0029 */
[----:B------:R-:W-:Y:S01]  /*6ac60*/  IMAD.MOV.U32 R43, RZ, RZ, R26 ;  /* 0x000000ffff2b7224 */ /* 0x000fe200078e001a */
[----:B------:R-:W-:Y:S01]  /*6ac70*/  MOV R26, R45 ;  /* 0x0000002d001a7202 */ /* 0x000fe20000000f00 */
[----:B------:R-:W-:Y:S02]  /*6ac80*/  IMAD.MOV.U32 R41, RZ, RZ, R42 ;  /* 0x000000ffff297224 */ /* 0x000fe400078e002a */
.L_x_66916:
[----:B------:R-:W-:Y:S05]  /*6ac90*/  BSYNC B1 ;  /* 0x0000000000017941 */ /* 0x000fea0003800000 */
.L_x_66914:
        /* <DEDUP_REMOVED lines=9> */
.L_x_66918:
[----:B------:R-:W-:Y:S02]  /*6ad30*/  IMAD.MOV.U32 R45, RZ, RZ, R40 ;  /* 0x000000ffff2d7224 */ /* 0x000fe400078e0028 */
[----:B------:R-:W-:Y:S01]  /*6ad40*/  IMAD.MOV.U32 R42, RZ, RZ, R43 ;  /* 0x000000ffff2a7224 */ /* 0x000fe200078e002b */
[----:B------:R-:W-:Y:S01]  /*6ad50*/  MOV R43, R44 ;  /* 0x0000002c002b7202 */ /* 0x000fe20000000f00 */
[----:B------:R-:W-:Y:S02]  /*6ad60*/  IMAD.MOV.U32 R40, RZ, RZ, R47 ;  /* 0x000000ffff287224 */ /* 0x000fe400078e002f */
.L_x_66919:
[----:B------:R-:W-:Y:S05]  /*6ad70*/  BSYNC B1 ;  /* 0x0000000000017941 */ /* 0x000fea0003800000 */
.L_x_66917:
        /* <DEDUP_REMOVED lines=9> */
.L_x_66921:
[----:B------:R-:W-:Y:S02]  /*6ae10*/  IMAD.MOV.U32 R51, RZ, RZ, R45 ;  /* 0x000000ffff337224 */ /* 0x000fe400078e002d */
[----:B------:R-:W-:Y:S01]  /*6ae20*/  IMAD.MOV.U32 R47, RZ, RZ, R42 ;  /* 0x000000ffff2f7224 */ /* 0x000fe200078e002a */
[----:B------:R-:W-:Y:S01]  /*6ae30*/  MOV R42, R49 ;  /* 0x00000031002a7202 */ /* 0x000fe20000000f00 */
[----:B------:R-:W-:Y:S02]  /*6ae40*/  IMAD.MOV.U32 R45, RZ, RZ, R46 ;  /* 0x000000ffff2d7224 */ /* 0x000fe400078e002e */
.L_x_66922:
[----:B------:R-:W-:Y:S05]  /*6ae50*/  BSYNC B1 ;  /* 0x0000000000017941 */ /* 0x000fea0003800000 */
.L_x_66920:
        /* <DEDUP_REMOVED lines=9> */
.L_x_66924:
[----:B------:R-:W-:Y:S02]  /*6aef0*/  IMAD.MOV.U32 R46, RZ, RZ, R51 ;  /* 0x000000ffff2e7224 */ /* 0x000fe400078e0033 */
[----:B------:R-:W-:Y:S01]  /*6af00*/  IMAD.MOV.U32 R44, RZ, RZ, R47 ;  /* 0x000000ffff2c7224 */ /* 0x000fe200078e002f */
[----:B------:R-:W-:Y:S01]  /*6af10*/  MOV R47, R48 ;  /* 0x00000030002f7202 */ /* 0x000fe20000000f00 */
[----:B------:R-:W-:Y:S02]  /*6af20*/  IMAD.MOV.U32 R51, RZ, RZ, R50 ;  /* 0x000000ffff337224 */ /* 0x000fe400078e0032 */
.L_x_66925:
[----:B------:R-:W-:Y:S05]  /*6af30*/  BSYNC B1 ;  /* 0x0000000000017941 */ /* 0x000fea0003800000 */
.L_x_66923:
        /* <DEDUP_REMOVED lines=16> */
.L_x_66927:
[----:B------:R-:W-:Y:S01]  /*6b040*/  IMAD.MOV.U32 R30, RZ, RZ, R57 ;  /* 0x000000ffff1e7224 */ /* 0x000fe200078e0039 */
[----:B------:R-:W-:Y:S01]  /*6b050*/  MOV R10, R15 ;  /* 0x0000000f000a7202 */ /* 0x000fe20000000f00 */
[----:B------:R-:W-:Y:S02]  /*6b060*/  IMAD.MOV.U32 R57, RZ, RZ, R52 ;  /* 0x000000ffff397224 */ /* 0x000fe400078e0034 */
[----:B------:R-:W-:Y:S02]  /*6b070*/  IMAD.MOV.U32 R15, RZ, RZ, R9 ;  /* 0x000000ffff0f7224 */ /* 0x000fe400078e0009 */
.L_x_66928:
[----:B------:R-:W-:Y:S05]  /*6b080*/  BSYNC B1 ;  /* 0x0000000000017941 */ /* 0x000fea0003800000 */
.L_x_66926:
        /* <DEDUP_REMOVED lines=9> */
.L_x_66930:
[----:B------:R-:W-:Y:S01]  /*6b120*/  IMAD.MOV.U32 R9, RZ, RZ, R30 ;  /* 0x000000ffff097224 */ /* 0x000fe200078e001e */
[----:B------:R-:W-:Y:S01]  /*6b130*/  MOV R48, R10 ;  /* 0x0000000a00307202 */ /* 0x000fe20000000f00 */
[----:B------:R-:W-:Y:S02]  /*6b140*/  IMAD.MOV.U32 R30, RZ, RZ, R8 ;  /* 0x000000ffff1e7224 */ /* 0x000fe400078e0008 */
[----:B------:R-:W-:Y:S02]  /*6b150*/  IMAD.MOV.U32 R10, RZ, RZ, R29 ;  /* 0x000000ffff0a7224 */ /* 0x000fe400078e001d */
.L_x_66931:
[----:B------:R-:W-:Y:S05]  /*6b160*/  BSYNC B1 ;  /* 0x0000000000017941 */ /* 0x000fea0003800000 */
.L_x_66929:
        /* <DEDUP_REMOVED lines=9> */
.L_x_66933:
[----:B------:R-:W-:Y:S01]  /*6b200*/  IMAD.MOV.U32 R49, RZ, RZ, R9 ;  /* 0x000000ffff317224 */ /* 0x000fe200078e0009 */
[----:B------:R-:W-:Y:S01]  /*6b210*/  MOV R29, R48 ;  /* 0x00000030001d7202 */ /* 0x000fe20000000f00 */
[----:B------:R-:W-:Y:S02]  /*6b220*/  IMAD.MOV.U32 R9, RZ, RZ, R28 ;  /* 0x000000ffff097224 */ /* 0x000fe400078e001c */
[----:B------:R-:W-:Y:S02]  /*6b230*/  IMAD.MOV.U32 R48, RZ, RZ, R7 ;  /* 0x000000ffff307224 */ /* 0x000fe400078e0007 */
.L_x_66934:
[----:B------:R-:W-:Y:S05]  /*6b240*/  BSYNC B1 ;  /* 0x0000000000017941 */ /* 0x000fea0003800000 */
.L_x_66932:
        /* <DEDUP_REMOVED lines=9> */
.L_x_66936:
[----:B------:R-:W-:Y:S01]  /*6b2e0*/  IMAD.MOV.U32 R7, RZ, RZ, R49 ;  /* 0x000000ffff077224 */ /* 0x000fe200078e0031 */
[----:B------:R-:W-:Y:S01]  /*6b2f0*/  MOV R8, R29 ;  /* 0x0000001d00087202 */ /* 0x000fe20000000f00 */
[----:B------:R-:W-:Y:S02]  /*6b300*/  IMAD.MOV.U32 R49, RZ, RZ, R54 ;  /* 0x000000ffff317224 */ /* 0x000fe400078e0036 */
[----:B------:R-:W-:Y:S02]  /*6b310*/  IMAD.MOV.U32 R29, RZ, RZ, R6 ;  /* 0x000000ffff1d7224 */ /* 0x000fe400078e0006 */
.L_x_66937:
[----:B------:R-:W-:Y:S05]  /*6b320*/  BSYNC B1 ;  /* 0x0000000000017941 */ /* 0x000fea0003800000 */
.L_x_66935:
        /* <DEDUP_REMOVED lines=9> */
.L_x_66939:
[----:B------:R-:W-:Y:S01]  /*6b3c0*/  IMAD.MOV.U32 R53, RZ, RZ, R7 ;  /* 0x000000ffff357224 */ /* 0x000fe200078e0007 */
[----:B------:R-:W-:Y:S01]  /*6b3d0*/  MOV R6, R8 ;  /* 0x0000000800067202 */ /* 0x000fe20000000f00 */
[----:B------:R-:W-:Y:S02]  /*6b3e0*/  IMAD.MOV.U32 R7, RZ, RZ, R12 ;  /* 0x000000ffff077224 */ /* 0x000fe400078e000c */
[----:B------:R-:W-:Y:S02]  /*6b3f0*/  IMAD.MOV.U32 R8, RZ, RZ, R5 ;  /* 0x000000ffff087224 */ /* 0x000fe400078e0005 */
.L_x_66940:
[----:B------:R-:W-:Y:S05]  /*6b400*/  BSYNC B1 ;  /* 0x0000000000017941 */ /* 0x000fea0003800000 */
.L_x_66938:
        /* <DEDUP_REMOVED lines=9> */
.L_x_66942:
[----:B------:R-:W-:Y:S01]  /*6b4a0*/  IMAD.MOV.U32 R12, RZ, RZ, R53 ;  /* 0x000000ffff0c7224 */ /* 0x000fe200078e0035 */
[----:B------:R-:W-:Y:S01]  /*6b4b0*/  MOV R5, R6 ;  /* 0x0000000600057202 */ /* 0x000fe20000000f00 */
[----:B------:R-:W-:Y:S02]  /*6b4c0*/  IMAD.MOV.U32 R53, RZ, RZ, R56 ;  /* 0x000000ffff357224 */ /* 0x000fe400078e0038 */
[----:B------:R-:W-:Y:S02]  /*6b4d0*/  IMAD.MOV.U32 R6, RZ, RZ, R13 ;  /* 0x000000ffff067224 */ /* 0x000fe400078e000d */
.L_x_66943:
[----:B------:R-:W-:Y:S05]  /*6b4e0*/  BSYNC B1 ;  /* 0x0000000000017941 */ /* 0x000fea0003800000 */
.L_x_66941:
        /* <DEDUP_REMOVED lines=9> */
.L_x_66945:
[----:B------:R-:W-:Y:S01]  /*6b580*/  IMAD.MOV.U32 R28, RZ, RZ, R12 ;  /* 0x000000ffff1c7224 */ /* 0x000fe200078e000c */
[----:B------:R-:W-:Y:S01]  /*6b590*/  MOV R13, R5 ;  /* 0x00000005000d7202 */ /* 0x000fe20000000f00 */
[----:B------:R-:W-:Y:S02]  /*6b5a0*/  IMAD.MOV.U32 R12, RZ, RZ, R3 ;  /* 0x000000ffff0c7224 */ /* 0x000fe400078e0003 */
[----:B------:R-:W-:Y:S02]  /*6b5b0*/  IMAD.MOV.U32 R5, RZ, RZ, R2 ;  /* 0x000000ffff057224 */ /* 0x000fe400078e0002 */
.L_x_66946:
[----:B------:R-:W-:Y:S05]  /*6b5c0*/  BSYNC B1 ;  /* 0x0000000000017941 */ /* 0x000fea0003800000 */
.L_x_66944:
        /* <DEDUP_REMOVED lines=9> */
.L_x_66948:
[----:B------:R-:W-:Y:S01]  /*6b660*/  IMAD.MOV.U32 R2, RZ, RZ, R28 ;  /* 0x000000ffff027224 */ /* 0x000fe200078e001c */
[----:B------:R-:W-:Y:S01]  /*6b670*/  MOV R3, R13 ;  /* 0x0000000d00037202 */ /* 0x000fe20000000f00 */
[----:B------:R-:W-:Y:S02]  /*6b680*/  IMAD.MOV.U32 R28, RZ, RZ, R27 ;  /* 0x000000ffff1c7224 */ /* 0x000fe400078e001b */
[----:B------:R-:W-:Y:S02]  /*6b690*/  IMAD.MOV.U32 R13, RZ, RZ, R4 ;  /* 0x000000ffff0d7224 */ /* 0x000fe400078e0004 */
.L_x_66949:
[----:B------:R-:W-:Y:S05]  /*6b6a0*/  BSYNC B1 ;  /* 0x0000000000017941 */ /* 0x000fea0003800000 */
.L_x_66947:
        /* <DEDUP_REMOVED lines=9> */
.L_x_66951:
[----:B------:R-:W-:Y:S01]  /*6b740*/  IMAD.MOV.U32 R4, RZ, RZ, R2 ;  /* 0x000000ffff047224 */ /* 0x000fe200078e0002 */
[----:B------:R-:W-:Y:S01]  /*6b750*/  MOV R27, R3 ;  /* 0x00000003001b7202 */ /* 0x000fe20000000f00 */
[----:B------:R-:W-:Y:S02]  /*6b760*/  IMAD.MOV.U32 R2, RZ, RZ, R25 ;  /* 0x000000ffff027224 */ /* 0x000fe400078e0019 */
[----:B------:R-:W-:Y:S02]  /*6b770*/  IMAD.MOV.U32 R3, RZ, RZ, R14 ;  /* 0x000000ffff037224 */ /* 0x000fe400078e000e */
.L_x_66952:
[----:B------:R-:W-:Y:S05]  /*6b780*/  BSYNC B1 ;  /* 0x0000000000017941 */ /* 0x000fea0003800000 */
.L_x_66950:
        /* <DEDUP_REMOVED lines=9> */
.L_x_66954:
[----:B------:R-:W-:Y:S01]  /*6b820*/  IMAD.MOV.U32 R14, RZ, RZ, R4 ;  /* 0x000000ffff0e7224 */ /* 0x000fe200078e0004 */
[----:B------:R-:W-:Y:S01]  /*6b830*/  MOV R25, R27 ;  /* 0x0000001b00197202 */ /* 0x000fe20000000f00 */
[----:B------:R-:W-:Y:S02]  /*6b840*/  IMAD.MOV.U32 R4, RZ, RZ, R39 ;  /* 0x000000ffff047224 */ /* 0x000fe400078e0027 */
[----:B------:R-:W-:Y:S02]  /*6b850*/  IMAD.MOV.U32 R27, RZ, RZ, R24 ;  /* 0x000000ffff1b7224 */ /* 0x000fe400078e0018 */
.L_x_66955:
[----:B------:R-:W-:Y:S05]  /*6b860*/  BSYNC B1 ;  /* 0x0000000000017941 */ /* 0x000fea0003800000 */
.L_x_66953:
        /* <DEDUP_REMOVED lines=9> */
.L_x_66957:
[----:B------:R-:W-:Y:S01]  /*6b900*/  IMAD.MOV.U32 R39, RZ, RZ, R14 ;  /* 0x000000ffff277224 */ /* 0x000fe200078e000e */
[----:B------:R-:W-:Y:S01]  /*6b910*/  MOV R24, R25 ;  /* 0x0000001900187202 */ /* 0x000fe20000000f00 */
[----:B------:R-:W-:Y:S02]  /*6b920*/  IMAD.MOV.U32 R14, RZ, RZ, R41 ;  /* 0x000000ffff0e7224 */ /* 0x000fe400078e0029 */
[----:B------:R-:W-:Y:S02]  /*6b930*/  IMAD.MOV.U32 R25, RZ, RZ, R26 ;  /* 0x000000ffff197224 */ /* 0x000fe400078e001a */
.L_x_66958:
[----:B------:R-:W-:Y:S05]  /*6b940*/  BSYNC B1 ;  /* 0x0000000000017941 */ /* 0x000fea0003800000 */
.L_x_66956:
        /* <DEDUP_REMOVED lines=9> */
.L_x_66960:
[----:B------:R-:W-:Y:S01]  /*6b9e0*/  IMAD.MOV.U32 R26, RZ, RZ, R39 ;  /* 0x000000ffff1a7224 */ /* 0x000fe200078e0027 */
[----:B------:R-:W-:Y:S01]  /*6b9f0*/  MOV R41, R24 ;  /* 0x0000001800297202 */ /* 0x000fe20000000f00 */
[----:B------:R-:W-:Y:S02]  /*6ba00*/  IMAD.MOV.U32 R39, RZ, RZ, R40 ;  /* 0x000000ffff277224 */ /* 0x000fe400078e0028 */
[----:B------:R-:W-:Y:S02]  /*6ba10*/  IMAD.MOV.U32 R24, RZ, RZ, R43 ;  /* 0x000000ffff187224 */ /* 0x000fe400078e002b */
.L_x_66961:
[----:B------:R-:W-:Y:S05]  /*6ba20*/  BSYNC B1 ;  /* 0x0000000000017941 */ /* 0x000fea0003800000 */
.L_x_66959:
        /* <DEDUP_REMOVED lines=9> */
.L_x_66963:
[----:B------:R-:W-:Y:S01]  /*6bac0*/  IMAD.MOV.U32 R50, RZ, RZ, R26 ;  /* 0x000000ffff327224 */ /* 0x000fe200078e001a */
[----:B------:R-:W-:Y:S01]  /*6bad0*/  MOV R40, R41 ;  /* 0x0000002900287202 */ /* 0x000fe20000000f00 */
[----:B------:R-:W-:Y:S02]  /*6bae0*/  IMAD.MOV.U32 R26, RZ, RZ, R45 ;  /* 0x000000ffff1a7224 */ /* 0x000fe400078e002d */
[----:B------:R-:W-:Y:S02]  /*6baf0*/  IMAD.MOV.U32 R41, RZ, RZ, R42 ;  /* 0x000000ffff297224 */ /* 0x000fe400078e002a */
.L_x_66964:
[----:B------:R-:W-:Y:S05]  /*6bb00*/  BSYNC B1 ;  /* 0x0000000000017941 */ /* 0x000fea0003800000 */
.L_x_66962:
        /* <DEDUP_REMOVED lines=9> */
.L_x_66966:
[----:B------:R-:W-:Y:S01]  /*6bba0*/  IMAD.MOV.U32 R45, RZ, RZ, R50 ;  /* 0x000000ffff2d7224 */ /* 0x000fe200078e0032 */
[----:B------:R-:W-:Y:S01]  /*6bbb0*/  MOV R43, R40 ;  /* 0x00000028002b7202 */ /* 0x000fe20000000f00 */
[----:B------:R-:W-:Y:S02]  /*6bbc0*/  IMAD.MOV.U32 R50, RZ, RZ, R51 ;  /* 0x000000ffff327224 */ /* 0x000fe400078e0033 */
[----:B------:R-:W-:Y:S02]  /*6bbd0*/  IMAD.MOV.U32 R40, RZ, RZ, R47 ;  /* 0x000000ffff287224 */ /* 0x000fe400078e002f */
.L_x_66967:
[----:B------:R-:W-:Y:S05]  /*6bbe0*/  BSYNC B1 ;  /* 0x0000000000017941 */ /* 0x000fea0003800000 */
.L_x_66965:
        /* <DEDUP_REMOVED lines=9> */
.L_x_66969:
[----:B------:R-:W-:Y:S01]  /*6bc80*/  IMAD.MOV.U32 R47, RZ, RZ, R45 ;  /* 0x000000ffff2f7224 */ /* 0x000fe200078e002d */
[----:B------:R-:W-:Y:S01]  /*6bc90*/  MOV R42, R43 ;  /* 0x0000002b002a7202 */ /* 0x000fe20000000f00 */
[----:B------:R-:W-:Y:S02]  /*6bca0*/  IMAD.MOV.U32 R45, RZ, RZ, R46 ;  /* 0x000000ffff2d7224 */ /* 0x000fe400078e002e */
[----:B------:R-:W-:Y:S02]  /*6bcb0*/  IMAD.MOV.U32 R43, RZ, RZ, R44 ;  /* 0x000000ffff2b7224 */ /* 0x000fe400078e002c */
.L_x_66970:
[----:B------:R-:W-:Y:S05]  /*6bcc0*/  BSYNC B1 ;  /* 0x0000000000017941 */ /* 0x000fea0003800000 */
.L_x_66968:
        /* <DEDUP_REMOVED lines=16> */
.L_x_66972:
[----:B------:R-:W-:Y:S02]  /*6bdd0*/  IMAD.MOV.U32 R44, RZ, RZ, R57 ;  /* 0x000000ffff2c7224 */ /* 0x000fe400078e0039 */
[----:B------:R-:W-:Y:S02]  /*6bde0*/  IMAD.MOV.U32 R11, RZ, RZ, R15 ;  /* 0x000000ffff0b7224 */ /* 0x000fe400078e000f */
[----:B------:R-:W-:Y:S02]  /*6bdf0*/  IMAD.MOV.U32 R57, RZ, RZ, R30 ;  /* 0x000000ffff397224 */ /* 0x000fe400078e001e */
[----:B------:R-:W-:Y:S02]  /*6be00*/  IMAD.MOV.U32 R15, RZ, RZ, R10 ;  /* 0x000000ffff0f7224 */ /* 0x000fe400078e000a */
.L_x_66973:
[----:B------:R-:W-:Y:S05]  /*6be10*/  BSYNC B1 ;  /* 0x0000000000017941 */ /* 0x000fea0003800000 */
.L_x_66971:
        /* <DEDUP_REMOVED lines=9> */
.L_x_66975:
[----:B------:R-:W-:Y:S02]  /*6beb0*/  IMAD.MOV.U32 R30, RZ, RZ, R44 ;  /* 0x000000ffff1e7224 */ /* 0x000fe400078e002c */
[----:B------:R-:W-:Y:S02]  /*6bec0*/  IMAD.MOV.U32 R10, RZ, RZ, R11 ;  /* 0x000000ffff0a7224 */ /* 0x000fe400078e000b */
[----:B------:R-:W-:Y:S02]  /*6bed0*/  IMAD.MOV.U32 R44, RZ, RZ, R9 ;  /* 0x000000ffff2c7224 */ /* 0x000fe400078e0009 */
[----:B------:R-:W-:Y:S02]  /*6bee0*/  IMAD.MOV.U32 R11, RZ, RZ, R48 ;  /* 0x000000ffff0b7224 */ /* 0x000fe400078e0030 */
.L_x_66976:
[----:B------:R-:W-:Y:S05]  /*6bef0*/  BSYNC B1 ;  /* 0x0000000000017941 */ /* 0x000fea0003800000 */
.L_x_66974:
        /* <DEDUP_REMOVED lines=9> */
.L_x_66978:
[----:B------:R-:W-:Y:S02]  /*6bf90*/  IMAD.MOV.U32 R46, RZ, RZ, R30 ;  /* 0x000000ffff2e7224 */ /* 0x000fe400078e001e */
[----:B------:R-:W-:Y:S02]  /*6bfa0*/  IMAD.MOV.U32 R9, RZ, RZ, R10 ;  /* 0x000000ffff097224 */ /* 0x000fe400078e000a */
[----:B------:R-:W-:Y:S02]  /*6bfb0*/  IMAD.MOV.U32 R30, RZ, RZ, R49 ;  /* 0x000000ffff1e7224 */ /* 0x000fe400078e0031 */
[----:B------:R-:W-:Y:S02]  /*6bfc0*/  IMAD.MOV.U32 R10, RZ, RZ, R29 ;  /* 0x000000ffff0a7224 */ /* 0x000fe400078e001d */
.L_x_66979:
[----:B------:R-:W-:Y:S05]  /*6bfd0*/  BSYNC B1 ;  /* 0x0000000000017941 */ /* 0x000fea0003800000 */
.L_x_66977:
        /* <DEDUP_REMOVED lines=9> */
.L_x_66981:
[----:B------:R-:W-:Y:S02]  /*6c070*/  IMAD.MOV.U32 R48, RZ, RZ, R46 ;  /* 0x000000ffff307224 */ /* 0x000fe400078e002e */
[----:B------:R-:W-:Y:S02]  /*6c080*/  IMAD.MOV.U32 R29, RZ, RZ, R9 ;  /* 0x000000ffff1d7224 */ /* 0x000fe400078e0009 */
[----:B------:R-:W-:Y:S02]  /*6c090*/  IMAD.MOV.U32 R46, RZ, RZ, R7 ;  /* 0x000000ffff2e7224 */ /* 0x000fe400078e0007 */
[----:B------:R-:W-:Y:S02]  /*6c0a0*/  IMAD.MOV.U32 R9, RZ, RZ, R8 ;  /* 0x000000ffff097224 */ /* 0x000fe400078e0008 */
.L_x_66982:
[----:B------:R-:W-:Y:S05]  /*6c0b0*/  BSYNC B1 ;  /* 0x0000000000017941 */ /* 0x000fea0003800000 */
.L_x_66980:
        /* <DEDUP_REMOVED lines=9> */
.L_x_66984:
[----:B------:R-:W-:Y:S02]  /*6c150*/  IMAD.MOV.U32 R7, RZ, RZ, R48 ;  /* 0x000000ffff077224 */ /* 0x000fe400078e0030 */
[----:B------:R-:W-:Y:S02]  /*6c160*/  IMAD.MOV.U32 R8, RZ, RZ, R29 ;  /* 0x000000ffff087224 */ /* 0x000fe400078e001d */
[----:B------:R-:W-:Y:S02]  /*6c170*/  IMAD.MOV.U32 R48, RZ, RZ, R53 ;  /* 0x000000ffff307224 */ /* 0x000fe400078e0035 */
[----:B------:R-:W-:Y:S02]  /*6c180*/  IMAD.MOV.U32 R29, RZ, RZ, R6 ;  /* 0x000000ffff1d7224 */ /* 0x000fe400078e0006 */
.L_x_66985:
[----:B------:R-:W-:Y:S05]  /*6c190*/  BSYNC B1 ;  /* 0x0000000000017941 */ /* 0x000fea0003800000 */
.L_x_66983:
        /* <DEDUP_REMOVED lines=9> */
.L_x_66987:
[----:B------:R-:W-:Y:S02]  /*6c230*/  IMAD.MOV.U32 R31, RZ, RZ, R7 ;  /* 0x000000ffff1f7224 */ /* 0x000fe400078e0007 */
[----:B------:R-:W-:Y:S02]  /*6c240*/  IMAD.MOV.U32 R6, RZ, RZ, R8 ;  /* 0x000000ffff067224 */ /* 0x000fe400078e0008 */
[----:B------:R-:W-:Y:S02]  /*6c250*/  IMAD.MOV.U32 R7, RZ, RZ, R12 ;  /* 0x000000ffff077224 */ /* 0x000fe400078e000c */
[----:B------:R-:W-:Y:S02]  /*6c260*/  IMAD.MOV.U32 R8, RZ, RZ, R5 ;  /* 0x000000ffff087224 */ /* 0x000fe400078e0005 */
.L_x_66988:
[----:B------:R-:W-:Y:S05]  /*6c270*/  BSYNC B1 ;  /* 0x0000000000017941 */ /* 0x000fea0003800000 */
.L_x_66986:
        /* <DEDUP_REMOVED lines=9> */
.L_x_66990:
[----:B------:R-:W-:Y:S02]  /*6c310*/  IMAD.MOV.U32 R5, RZ, RZ, R31 ;  /* 0x000000ffff057224 */ /* 0x000fe400078e001f */
[----:B------:R-:W-:Y:S02]  /*6c320*/  IMAD.MOV.U32 R12, RZ, RZ, R6 ;  /* 0x000000ffff0c7224 */ /* 0x000fe400078e0006 */
[----:B------:R-:W-:Y:S02]  /*6c330*/  IMAD.MOV.U32 R31, RZ, RZ, R28 ;  /* 0x000000ffff1f7224 */ /* 0x000fe400078e001c */
[----:B------:R-:W-:Y:S02]  /*6c340*/  IMAD.MOV.U32 R6, RZ, RZ, R13 ;  /* 0x000000ffff067224 */ /* 0x000fe400078e000d */
.L_x_66991:
[----:B------:R-:W-:Y:S05]  /*6c350*/  BSYNC B1 ;  /* 0x0000000000017941 */ /* 0x000fea0003800000 */
.L_x_66989:
        /* <DEDUP_REMOVED lines=9> */
.L_x_66993:
[----:B------:R-:W-:Y:S02]  /*6c3f0*/  IMAD.MOV.U32 R13, RZ, RZ, R5 ;  /* 0x000000ffff0d7224 */ /* 0x000fe400078e0005 */
[----:B------:R-:W-:Y:S02]  /*6c400*/  IMAD.MOV.U32 R28, RZ, RZ, R12 ;  /* 0x000000ffff1c7224 */ /* 0x000fe400078e000c */
[----:B------:R-:W-:Y:S02]  /*6c410*/  IMAD.MOV.U32 R5, RZ, RZ, R2 ;  /* 0x000000ffff057224 */ /* 0x000fe400078e0002 */
[----:B------:R-:W-:Y:S02]  /*6c420*/  IMAD.MOV.U32 R12, RZ, RZ, R3 ;  /* 0x000000ffff0c7224 */ /* 0x000fe400078e0003 */
.L_x_66994:
[----:B------:R-:W-:Y:S05]  /*6c430*/  BSYNC B1 ;  /* 0x0000000000017941 */ /* 0x000fea0003800000 */
.L_x_66992:
        /* <DEDUP_REMOVED lines=9> */
.L_x_66996:
[----:B------:R-:W-:Y:S02]  /*6c4d0*/  IMAD.MOV.U32 R3, RZ, RZ, R13 ;  /* 0x000000ffff037224 */ /* 0x000fe400078e000d */
[----:B------:R-:W-:Y:S02]  /*6c4e0*/  IMAD.MOV.U32 R2, RZ, RZ, R28 ;  /* 0x000000ffff027224 */ /* 0x000fe400078e001c */
[----:B------:R-:W-:Y:S02]  /*6c4f0*/  IMAD.MOV.U32 R13, RZ, RZ, R4 ;  /* 0x000000ffff0d7224 */ /* 0x000fe400078e0004 */
[----:B------:R-:W-:Y:S02]  /*6c500*/  IMAD.MOV.U32 R28, RZ, RZ, R27 ;  /* 0x000000ffff1c7224 */ /* 0x000fe400078e001b */
.L_x_66997:
[----:B------:R-:W-:Y:S05]  /*6c510*/  BSYNC B1 ;  /* 0x0000000000017941 */ /* 0x000fea0003800000 */
.L_x_66995:
        /* <DEDUP_REMOVED lines=9> */
.L_x_66999:
[----:B------:R-:W-:Y:S02]  /*6c5b0*/  IMAD.MOV.U32 R4, RZ, RZ, R3 ;  /* 0x000000ffff047224 */ /* 0x000fe400078e0003 */
[----:B------:R-:W-:Y:S02]  /*6c5c0*/  IMAD.MOV.U32 R27, RZ, RZ, R2 ;  /* 0x000000ffff1b7224 */ /* 0x000fe400078e0002 */
[----:B------:R-:W-:Y:S02]  /*6c5d0*/  IMAD.MOV.U32 R3, RZ, RZ, R14 ;  /* 0x000000ffff037224 */ /* 0x000fe400078e000e */
[----:B------:R-:W-:Y:S02]  /*6c5e0*/  IMAD.MOV.U32 R2, RZ, RZ, R25 ;  /* 0x000000ffff027224 */ /* 0x000fe400078e0019 */
.L_x_67000:
[----:B------:R-:W-:Y:S05]  /*6c5f0*/  BSYNC B1 ;  /* 0x0000000000017941 */ /* 0x000fea0003800000 */
.L_x_66998:
        /* <DEDUP_REMOVED lines=9> */
.L_x_67002:
[----:B------:R-:W-:Y:S02]  /*6c690*/  IMAD.MOV.U32 R25, RZ, RZ, R4 ;  /* 0x000000ffff197224 */ /* 0x000fe400078e0004 */
[----:B------:R-:W-:Y:S02]  /*6c6a0*/  IMAD.MOV.U32 R14, RZ, RZ, R27 ;  /* 0x000000ffff0e7224 */ /* 0x000fe400078e001b */
[----:B------:R-:W-:Y:S02]  /*6c6b0*/  IMAD.MOV.U32 R4, RZ, RZ, R39 ;  /* 0x000000ffff047224 */ /* 0x000fe400078e0027 */
[----:B------:R-:W-:Y:S02]  /*6c6c0*/  IMAD.MOV.U32 R27, RZ, RZ, R24 ;  /* 0x000000ffff1b7224 */ /* 0x000fe400078e0018 */
.L_x_67003:
[----:B------:R-:W-:Y:S05]  /*6c6d0*/  BSYNC B1 ;  /* 0x0000000000017941 */ /* 0x000fea0003800000 */
.L_x_67001:
        /* <DEDUP_REMOVED lines=9> */
.L_x_67005:
[----:B------:R-:W-:Y:S02]  /*6c770*/  IMAD.MOV.U32 R49, RZ, RZ, R25 ;  /* 0x000000ffff317224 */ /* 0x000fe400078e0019 */
[----:B------:R-:W-:Y:S02]  /*6c780*/  IMAD.MOV.U32 R39, RZ, RZ, R14 ;  /* 0x000000ffff277224 */ /* 0x000fe400078e000e */
[----:B------:R-:W-:Y:S02]  /*6c790*/  IMAD.MOV.U32 R25, RZ, RZ, R26 ;  /* 0x000000ffff197224 */ /* 0x000fe400078e001a */
[----:B------:R-:W-:Y:S02]  /*6c7a0*/  IMAD.MOV.U32 R14, RZ, RZ, R41 ;  /* 0x000000ffff0e7224 */ /* 0x000fe400078e0029 */
.L_x_67006:
[----:B------:R-:W-:Y:S05]  /*6c7b0*/  BSYNC B1 ;  /* 0x0000000000017941 */ /* 0x000fea0003800000 */
.L_x_67004:
        /* <DEDUP_REMOVED lines=9> */
.L_x_67008:
[----:B------:R-:W-:Y:S02]  /*6c850*/  IMAD.MOV.U32 R26, RZ, RZ, R49 ;  /* 0x000000ffff1a7224 */ /* 0x000fe400078e0031 */
[----:B------:R-:W-:Y:S02]  /*6c860*/  IMAD.MOV.U32 R24, RZ, RZ, R39 ;  /* 0x000000ffff187224 */ /* 0x000fe400078e0027 */
[----:B------:R-:W-:Y:S02]  /*6c870*/  IMAD.MOV.U32 R49, RZ, RZ, R50 ;  /* 0x000000ffff317224 */ /* 0x000fe400078e0032 */
[----:B------:R-:W-:Y:S02]  /*6c880*/  IMAD.MOV.U32 R39, RZ, RZ, R40 ;  /* 0x000000ffff277224 */ /* 0x000fe400078e0028 */
.L_x_67009:
[----:B------:R-:W-:Y:S05]  /*6c890*/  BSYNC B1 ;  /* 0x0000000000017941 */ /* 0x000fea0003800000 */
.L_x_67007:
        /* <DEDUP_REMOVED lines=9> */
.L_x_67011:
[----:B------:R-:W-:Y:S02]  /*6c930*/  IMAD.MOV.U32 R40, RZ, RZ, R26 ;  /* 0x000000ffff287224 */ /* 0x000fe400078e001a */
[----:B------:R-:W-:Y:S02]  /*6c940*/  IMAD.MOV.U32 R41, RZ, RZ, R24 ;  /* 0x000000ffff297224 */ /* 0x000fe400078e0018 */
[----:B------:R-:W-:Y:S02]  /*6c950*/  IMAD.MOV.U32 R26, RZ, RZ, R45 ;  /* 0x000000ffff1a7224 */ /* 0x000fe400078e002d */
[----:B------:R-:W-:Y:S02]  /*6c960*/  IMAD.MOV.U32 R24, RZ, RZ, R43 ;  /* 0x000000ffff187224 */ /* 0x000fe400078e002b */
.L_x_67012:
[----:B------:R-:W-:Y:S05]  /*6c970*/  BSYNC B1 ;  /* 0x0000000000017941 */ /* 0x000fea0003800000 */
.L_x_67010:
        /* <DEDUP_REMOVED lines=9> */
.L_x_67014:
[----:B------:R-:W-:Y:S02]  /*6ca10*/  IMAD.MOV.U32 R45, RZ, RZ, R40 ;  /* 0x000000ffff2d7224 */ /* 0x000fe400078e0028 */
[----:B------:R-:W-:Y:S02]  /*6ca20*/  IMAD.MOV.U32 R43, RZ, RZ, R41 ;  /* 0x000000ffff2b7224 */ /* 0x000fe400078e0029 */
[----:B------:R-:W-:Y:S02]  /*6ca30*/  IMAD.MOV.U32 R40, RZ, RZ, R47 ;  /* 0x000000ffff287224 */ /* 0x000fe400078e002f */
[----:B------:R-:W-:Y:S02]  /*6ca40*/  IMAD.MOV.U32 R41, RZ, RZ, R42 ;  /* 0x000000ffff297224 */ /* 0x000fe400078e002a */
.L_x_67015:
[----:B------:R-:W-:Y:S05]  /*6ca50*/  BSYNC B1 ;  /* 0x0000000000017941 */ /* 0x000fea0003800000 */
.L_x_67013:
        /* <DEDUP_REMOVED lines=16> */
.L_x_67017:
[----:B------:R-:W-:Y:S02]  /*6cb60*/  IMAD.MOV.U32 R32, RZ, RZ, R57 ;  /* 0x000000ffff207224 */ /* 0x000fe400078e0039 */
[----:B------:R-:W-:Y:S01]  /*6cb70*/  IMAD.MOV.U32 R20, RZ, RZ, R15 ;  /* 0x000000ffff147224 */ /* 0x000fe200078e000f */
[----:B------:R-:W-:Y:S01]  /*6cb80*/  MOV R15, R11 ;  /* 0x0000000b000f7202 */ /* 0x000fe20000000f00 */
[----:B------:R-:W-:Y:S02]  /*6cb90*/  IMAD.MOV.U32 R57, RZ, RZ, R44 ;  /* 0x000000ffff397224 */ /* 0x000fe400078e002c */
.L_x_67018:
[----:B------:R-:W-:Y:S05]  /*6cba0*/  BSYNC B1 ;  /* 0x0000000000017941 */ /* 0x000fea0003800000 */
.L_x_67016:
        /* <DEDUP_REMOVED lines=9> */
.L_x_67020:
[----:B------:R-:W-:Y:S02]  /*6cc40*/  IMAD.MOV.U32 R11, RZ, RZ, R32 ;  /* 0x000000ffff0b7224 */ /* 0x000fe400078e0020 */
[----:B------:R-:W-:Y:S01]  /*6cc50*/  IMAD.MOV.U32 R42, RZ, RZ, R20 ;  /* 0x000000ffff2a7224 */ /* 0x000fe200078e0014 */
[----:B------:R-:W-:Y:S01]  /*6cc60*/  MOV R20, R10 ;  /* 0x0000000a00147202 */ /* 0x000fe20000000f00 */
[----:B------:R-:W-:Y:S02]  /*6cc70*/  IMAD.MOV.U32 R32, RZ, RZ, R30 ;  /* 0x000000ffff207224 */ /* 0x000fe400078e001e */
.L_x_67021:
[----:B------:R-:W-:Y:S05]  /*6cc80*/  BSYNC B1 ;  /* 0x0000000000017941 */ /* 0x000fea0003800000 */
.L_x_67019:
        /* <DEDUP_REMOVED lines=9> */
.L_x_67023:
[----:B------:R-:W-:Y:S02]  /*6cd20*/  IMAD.MOV.U32 R47, RZ, RZ, R11 ;  /* 0x000000ffff2f7224 */ /* 0x000fe400078e000b */
[----:B------:R-:W-:Y:S01]  /*6cd30*/  IMAD.MOV.U32 R10, RZ, RZ, R42 ;  /* 0x000000ffff0a7224 */ /* 0x000fe200078e002a */
[----:B------:R-:W-:Y:S01]  /*6cd40*/  MOV R42, R9 ;  /* 0x00000009002a7202 */ /* 0x000fe20000000f00 */
[----:B------:R-:W-:Y:S02]  /*6cd50*/  IMAD.MOV.U32 R11, RZ, RZ, R46 ;  /* 0x000000ffff0b7224 */ /* 0x000fe400078e002e */
.L_x_67024:
[----:B------:R-:W-:Y:S05]  /*6cd60*/  BSYNC B1 ;  /* 0x0000000000017941 */ /* 0x000fea0003800000 */
.L_x_67022:
        /* <DEDUP_REMOVED lines=9> */
.L_x_67026:
[----:B------:R-:W-:Y:S02]  /*6ce00*/  IMAD.MOV.U32 R30, RZ, RZ, R47 ;  /* 0x000000ffff1e7224 */ /* 0x000fe400078e002f */
[----:B------:R-:W-:Y:S01]  /*6ce10*/  IMAD.MOV.U32 R9, RZ, RZ, R10 ;  /* 0x000000ffff097224 */ /* 0x000fe200078e000a */
[----:B------:R-:W-:Y:S01]  /*6ce20*/  MOV R10, R29 ;  /* 0x0000001d000a7202 */ /* 0x000fe20000000f00 */
[----:B------:R-:W-:Y:S02]  /*6ce30*/  IMAD.MOV.U32 R47, RZ, RZ, R48 ;  /* 0x000000ffff2f7224 */ /* 0x000fe400078e0030 */
.L_x_67027:
[----:B------:R-:W-:Y:S05]  /*6ce40*/  BSYNC B1 ;  /* 0x0000000000017941 */ /* 0x000fea0003800000 */
.L_x_67025:
        /* <DEDUP_REMOVED lines=9> */
.L_x_67029:
[----:B------:R-:W-:Y:S02]  /*6cee0*/  IMAD.MOV.U32 R44, RZ, RZ, R30 ;  /* 0x000000ffff2c7224 */ /* 0x000fe400078e001e */
[----:B------:R-:W-:Y:S01]  /*6cef0*/  IMAD.MOV.U32 R29, RZ, RZ, R9 ;  /* 0x000000ffff1d7224 */ /* 0x000fe200078e0009 */
[----:B------:R-:W-:Y:S01]  /*6cf00*/  MOV R9, R8 ;  /* 0x0000000800097202 */ /* 0x000fe20000000f00 */
[----:B------:R-:W-:Y:S02]  /*6cf10*/  IMAD.MOV.U32 R30, RZ, RZ, R7 ;  /* 0x000000ffff1e7224 */ /* 0x000fe400078e0007 */
.L_x_67030:
[----:B------:R-:W-:Y:S05]  /*6cf20*/  BSYNC B1 ;  /* 0x0000000000017941 */ /* 0x000fea0003800000 */
.L_x_67028:
        /* <DEDUP_REMOVED lines=9> */
.L_x_67032:
[----:B------:R-:W-:Y:S02]  /*6cfc0*/  IMAD.MOV.U32 R8, RZ, RZ, R44 ;  /* 0x000000ffff087224 */ /* 0x000fe400078e002c */
[----:B------:R-:W-:Y:S01]  /*6cfd0*/  IMAD.MOV.U32 R7, RZ, RZ, R29 ;  /* 0x000000ffff077224 */ /* 0x000fe200078e001d */
[----:B------:R-:W-:Y:S01]  /*6cfe0*/  MOV R29, R6 ;  /* 0x00000006001d7202 */ /* 0x000fe20000000f00 */
[----:B------:R-:W-:Y:S02]  /*6cff0*/  IMAD.MOV.U32 R44, RZ, RZ, R31 ;  /* 0x000000ffff2c7224 */ /* 0x000fe400078e001f */
.L_x_67033:
[----:B------:R-:W-:Y:S05]  /*6d000*/  BSYNC B1 ;  /* 0x0000000000017941 */ /* 0x000fea0003800000 */
.L_x_67031:
        /* <DEDUP_REMOVED lines=9> */
.L_x_67035:
[----:B------:R-:W-:Y:S02]  /*6d0a0*/  IMAD.MOV.U32 R6, RZ, RZ, R8 ;  /* 0x000000ffff067224 */ /* 0x000fe400078e0008 */
[----:B------:R-:W-:Y:S01]  /*6d0b0*/  IMAD.MOV.U32 R31, RZ, RZ, R7 ;  /* 0x000000ffff1f7224 */ /* 0x000fe200078e0007 */
[----:B------:R-:W-:Y:S01]  /*6d0c0*/  MOV R7, R12 ;  /* 0x0000000c00077202 */ /* 0x000fe20000000f00 */
[----:B------:R-:W-:Y:S02]  /*6d0d0*/  IMAD.MOV.U32 R8, RZ, RZ, R5 ;  /* 0x000000ffff087224 */ /* 0x000fe400078e0005 */
.L_x_67036:
[----:B------:R-:W-:Y:S05]  /*6d0e0*/  BSYNC B1 ;  /* 0x0000000000017941 */ /* 0x000fea0003800000 */
.L_x_67034:
        /* <DEDUP_REMOVED lines=9> */
.L_x_67038:
[----:B------:R-:W-:Y:S02]  /*6d180*/  IMAD.MOV.U32 R12, RZ, RZ, R6 ;  /* 0x000000ffff0c7224 */ /* 0x000fe400078e0006 */
[----:B------:R-:W-:Y:S01]  /*6d190*/  IMAD.MOV.U32 R5, RZ, RZ, R31 ;  /* 0x000000ffff057224 */ /* 0x000fe200078e001f */
[----:B------:R-:W-:Y:S01]  /*6d1a0*/  MOV R31, R28 ;  /* 0x0000001c001f7202 */ /* 0x000fe20000000f00 */
[----:B------:R-:W-:Y:S02]  /*6d1b0*/  IMAD.MOV.U32 R6, RZ, RZ, R13 ;  /* 0x000000ffff067224 */ /* 0x000fe400078e000d */
.L_x_67039:
[----:B------:R-:W-:Y:S05]  /*6d1c0*/  BSYNC B1 ;  /* 0x0000000000017941 */ /* 0x000fea0003800000 */
.L_x_67037:
        /* <DEDUP_REMOVED lines=9> */
.L_x_67041:
[----:B------:R-:W-:Y:S02]  /*6d260*/  IMAD.MOV.U32 R13, RZ, RZ, R12 ;  /* 0x000000ffff0d7224 */ /* 0x000fe400078e000c */
[----:B------:R-:W-:Y:S01]  /*6d270*/  IMAD.MOV.U32 R28, RZ, RZ, R5 ;  /* 0x000000ffff1c7224 */ /* 0x000fe200078e0005 */
[----:B------:R-:W-:Y:S01]  /*6d280*/  MOV R5, R2 ;  /* 0x0000000200057202 */ /* 0x000fe20000000f00 */
[----:B------:R-:W-:Y:S02]  /*6d290*/  IMAD.MOV.U32 R12, RZ, RZ, R3 ;  /* 0x000000ffff0c7224 */ /* 0x000fe400078e0003 */
.L_x_67042:
[----:B------:R-:W-:Y:S05]  /*6d2a0*/  BSYNC B1 ;  /* 0x0000000000017941 */ /* 0x000fea0003800000 */
.L_x_67040:
        /* <DEDUP_REMOVED lines=9> */
.L_x_67044:
[----:B------:R-:W-:Y:S02]  /*6d340*/  IMAD.MOV.U32 R2, RZ, RZ, R13 ;  /* 0x000000ffff027224 */ /* 0x000fe400078e000d */
[----:B------:R-:W-:Y:S01]  /*6d350*/  IMAD.MOV.U32 R3, RZ, RZ, R28 ;  /* 0x000000ffff037224 */ /* 0x000fe200078e001c */
[----:B------:R-:W-:Y:S01]  /*6d360*/  MOV R28, R27 ;  /* 0x0000001b001c7202 */ /* 0x000fe20000000f00 */
[----:B------:R-:W-:Y:S02]  /*6d370*/  IMAD.MOV.U32 R13, RZ, RZ, R4 ;  /* 0x000000ffff0d7224 */ /* 0x000fe400078e0004 */
.L_x_67045:
[----:B------:R-:W-:Y:S05]  /*6d380*/  BSYNC B1 ;  /* 0x0000000000017941 */ /* 0x000fea0003800000 */
.L_x_67043:
        /* <DEDUP_REMOVED lines=9> */
.L_x_67047:
[----:B------:R-:W-:Y:S02]  /*6d420*/  IMAD.MOV.U32 R46, RZ, RZ, R2 ;  /* 0x000000ffff2e7224 */ /* 0x000fe400078e0002 */
[----:B------:R-:W-:Y:S01]  /*6d430*/  IMAD.MOV.U32 R4, RZ, RZ, R3 ;  /* 0x000000ffff047224 */ /* 0x000fe200078e0003 */
[----:B------:R-:W-:Y:S01]  /*6d440*/  MOV R3, R14 ;  /* 0x0000000e00037202 */ /* 0x000fe20000000f00 */
[----:B------:R-:W-:Y:S02]  /*6d450*/  IMAD.MOV.U32 R2, RZ, RZ, R25 ;  /* 0x000000ffff027224 */ /* 0x000fe400078e0019 */
.L_x_67048:
[----:B------:R-:W-:Y:S05]  /*6d460*/  BSYNC B1 ;  /* 0x0000000000017941 */ /* 0x000fea0003800000 */
.L_x_67046:
        /* <DEDUP_REMOVED lines=9> */
.L_x_67050:
[----:B------:R-:W-:Y:S02]  /*6d500*/  IMAD.MOV.U32 R27, RZ, RZ, R46 ;  /* 0x000000ffff1b7224 */ /* 0x000fe400078e002e */
[----:B------:R-:W-:Y:S01]  /*6d510*/  IMAD.MOV.U32 R25, RZ, RZ, R4 ;  /* 0x000000ffff197224 */ /* 0x000fe200078e0004 */
[----:B------:R-:W-:Y:S01]  /*6d520*/  MOV R4, R39 ;  /* 0x0000002700047202 */ /* 0x000fe20000000f00 */
[----:B------:R-:W-:Y:S02]  /*6d530*/  IMAD.MOV.U32 R46, RZ, RZ, R49 ;  /* 0x000000ffff2e7224 */ /* 0x000fe400078e0031 */
.L_x_67051:
[----:B------:R-:W-:Y:S05]  /*6d540*/  BSYNC B1 ;  /* 0x0000000000017941 */ /* 0x000fea0003800000 */
.L_x_67049:
        /* <DEDUP_REMOVED lines=9> */
.L_x_67053:
[----:B------:R-:W-:Y:S02]  /*6d5e0*/  IMAD.MOV.U32 R39, RZ, RZ, R27 ;  /* 0x000000ffff277224 */ /* 0x000fe400078e001b */
[----:B------:R-:W-:Y:S01]  /*6d5f0*/  IMAD.MOV.U32 R14, RZ, RZ, R25 ;  /* 0x000000ffff0e7224 */ /* 0x000fe200078e0019 */
[----:B------:R-:W-:Y:S01]  /*6d600*/  MOV R25, R24 ;  /* 0x0000001800197202 */ /* 0x000fe20000000f00 */
[----:B------:R-:W-:Y:S02]  /*6d610*/  IMAD.MOV.U32 R27, RZ, RZ, R26 ;  /* 0x000000ffff1b7224 */ /* 0x000fe400078e001a */
.L_x_67054:
[----:B------:R-:W-:Y:S05]  /*6d620*/  BSYNC B1 ;  /* 0x0000000000017941 */ /* 0x000fea0003800000 */
.L_x_67052:
        /* <DEDUP_REMOVED lines=9> */
.L_x_67056:
[----:B------:R-:W-:Y:S02]  /*6d6c0*/  IMAD.MOV.U32 R26, RZ, RZ, R39 ;  /* 0x000000ffff1a7224 */ /* 0x000fe400078e0027 */
[----:B------:R-:W-:Y:S01]  /*6d6d0*/  IMAD.MOV.U32 R24, RZ, RZ, R14 ;  /* 0x000000ffff187224 */ /* 0x000fe200078e000e */
[----:B------:R-:W-:Y:S01]  /*6d6e0*/  MOV R14, R41 ;  /* 0x00000029000e7202 */ /* 0x000fe20000000f00 */
[----:B------:R-:W-:Y:S02]  /*6d6f0*/  IMAD.MOV.U32 R39, RZ, RZ, R40 ;  /* 0x000000ffff277224 */ /* 0x000fe400078e0028 */
.L_x_67057:
[----:B------:R-:W-:Y:S05]  /*6d700*/  BSYNC B1 ;  /* 0x0000000000017941 */ /* 0x000fea0003800000 */
.L_x_67055:
        /* <DEDUP_REMOVED lines=9> */
.L_x_67059:
[----:B------:R-:W-:Y:S02]  /*6d7a0*/  IMAD.MOV.U32 R41, RZ, RZ, R26 ;  /* 0x000000ffff297224 */ /* 0x000fe400078e001a */
[----:B------:R-:W-:Y:S01]  /*6d7b0*/  IMAD.MOV.U32 R40, RZ, RZ, R24 ;  /* 0x000000ffff287224 */ /* 0x000fe200078e0018 */
[----:B------:R-:W-:Y:S01]  /*6d7c0*/  MOV R24, R43 ;  /* 0x0000002b00187202 */ /* 0x000fe20000000f00 */
[----:B------:R-:W-:Y:S02]  /*6d7d0*/  IMAD.MOV.U32 R26, RZ, RZ, R45 ;  /* 0x000000ffff1a7224 */ /* 0x000fe400078e002d */
.L_x_67060:
[----:B------:R-:W-:Y:S05]  /*6d7e0*/  BSYNC B1 ;  /* 0x0000000000017941 */ /* 0x000fea0003800000 */
.L_x_67058:
        /* <DEDUP_REMOVED lines=16> */
.L_x_67062:
[----:B------:R-:W-:Y:S01]  /*6d8f0*/  IMAD.MOV.U32 R48, RZ, RZ, R57 ;  /* 0x000000ffff307224 */ /* 0x000fe200078e0039 */
[----:B------:R-:W-:Y:S01]  /*6d900*/  MOV R21, R15 ;  /* 0x0000000f00157202 */ /* 0x000fe20000000f00 */
[----:B------:R-:W-:Y:S02]  /*6d910*/  IMAD.MOV.U32 R57, RZ, RZ, R32 ;  /* 0x000000ffff397224 */ /* 0x000fe400078e0020 */
[----:B------:R-:W-:Y:S02]  /*6d920*/  IMAD.MOV.U32 R15, RZ, RZ, R20 ;  /* 0x000000ffff0f7224 */ /* 0x000fe400078e0014 */
.L_x_67063:
[----:B------:R-:W-:Y:S05]  /*6d930*/  BSYNC B1 ;  /* 0x0000000000017941 */ /* 0x000fea0003800000 */
.L_x_67061:
        /* <DEDUP_REMOVED lines=9> */
.L_x_67065:
[----:B------:R-:W-:Y:S01]  /*6d9d0*/  IMAD.MOV.U32 R20, RZ, RZ, R48 ;  /* 0x000000ffff147224 */ /* 0x000fe200078e0030 */
[----:B------:R-:W-:Y:S01]  /*6d9e0*/  MOV R33, R21 ;  /* 0x0000001500217202 */ /* 0x000fe20000000f00 */
[----:B------:R-:W-:Y:S02]  /*6d9f0*/  IMAD.MOV.U32 R48, RZ, RZ, R11 ;  /* 0x000000ffff307224 */ /* 0x000fe400078e000b */
[----:B------:R-:W-:Y:S02]  /*6da00*/  IMAD.MOV.U32 R21, RZ, RZ, R42 ;  /* 0x000000ffff157224 */ /* 0x000fe400078e002a */
.L_x_67066:
[----:B------:R-:W-:Y:S05]  /*6da10*/  BSYNC B1 ;  /* 0x0000000000017941 */ /* 0x000fea0003800000 */
.L_x_67064:
        /* <DEDUP_REMOVED lines=9> */
.L_x_67068:
[----:B------:R-:W-:Y:S01]  /*6dab0*/  IMAD.MOV.U32 R11, RZ, RZ, R20 ;  /* 0x000000ffff0b7224 */ /* 0x000fe200078e0014 */
[----:B------:R-:W-:Y:S01]  /*6dac0*/  MOV R32, R33 ;  /* 0x0000002100207202 */ /* 0x000fe20000000f00 */
[----:B------:R-:W-:Y:S02]  /*6dad0*/  IMAD.MOV.U32 R20, RZ, RZ, R47 ;  /* 0x000000ffff147224 */ /* 0x000fe400078e002f */
[----:B------:R-:W-:Y:S02]  /*6dae0*/  IMAD.MOV.U32 R33, RZ, RZ, R10 ;  /* 0x000000ffff217224 */ /* 0x000fe400078e000a */
.L_x_67069:
[----:B------:R-:W-:Y:S05]  /*6daf0*/  BSYNC B1 ;  /* 0x0000000000017941 */ /* 0x000fea0003800000 */
.L_x_67067:
        /* <DEDUP_REMOVED lines=9> */
.L_x_67071:
[----:B------:R-:W-:Y:S01]  /*6db90*/  IMAD.MOV.U32 R43, RZ, RZ, R11 ;  /* 0x000000ffff2b7224 */ /* 0x000fe200078e000b */
[----:B------:R-:W-:Y:S01]  /*6dba0*/  MOV R10, R32 ;  /* 0x00000020000a7202 */ /* 0x000fe20000000f00 */
[----:B------:R-:W-:Y:S02]  /*6dbb0*/  IMAD.MOV.U32 R11, RZ, RZ, R30 ;  /* 0x000000ffff0b7224 */ /* 0x000fe400078e001e */
[----:B------:R-:W-:Y:S02]  /*6dbc0*/  IMAD.MOV.U32 R32, RZ, RZ, R9 ;  /* 0x000000ffff207224 */ /* 0x000fe400078e0009 */
.L_x_67072:
[----:B------:R-:W-:Y:S05]  /*6dbd0*/  BSYNC B1 ;  /* 0x0000000000017941 */ /* 0x000fea0003800000 */
.L_x_67070:
        /* <DEDUP_REMOVED lines=9> */
.L_x_67074:
[----:B------:R-:W-:Y:S01]  /*6dc70*/  IMAD.MOV.U32 R9, RZ, RZ, R43 ;  /* 0x000000ffff097224 */ /* 0x000fe200078e002b */
[----:B------:R-:W-:Y:S01]  /*6dc80*/  MOV R30, R10 ;  /* 0x0000000a001e7202 */ /* 0x000fe20000000f00 */
[----:B------:R-:W-:Y:S02]  /*6dc90*/  IMAD.MOV.U32 R43, RZ, RZ, R44 ;  /* 0x000000ffff2b7224 */ /* 0x000fe400078e002c */
[----:B------:R-:W-:Y:S02]  /*6dca0*/  IMAD.MOV.U32 R10, RZ, RZ, R29 ;  /* 0x000000ffff0a7224 */ /* 0x000fe400078e001d */
.L_x_67075:
[----:B------:R-:W-:Y:S05]  /*6dcb0*/  BSYNC B1 ;  /* 0x0000000000017941 */ /* 0x000fea0003800000 */
.L_x_67073:
        /* <DEDUP_REMOVED lines=9> */
.L_x_67077:
[----:B------:R-:W-:Y:S01]  /*6dd50*/  IMAD.MOV.U32 R29, RZ, RZ, R9 ;  /* 0x000000ffff1d7224 */ /* 0x000fe200078e0009 */
[----:B------:R-:W-:Y:S01]  /*6dd60*/  MOV R42, R30 ;  /* 0x0000001e002a7202 */ /* 0x000fe20000000f00 */
[----:B------:R-:W-:Y:S02]  /*6dd70*/  IMAD.MOV.U32 R9, RZ, RZ, R8 ;  /* 0x000000ffff097224 */ /* 0x000fe400078e0008 */
[----:B------:R-:W-:Y:S02]  /*6dd80*/  IMAD.MOV.U32 R30, RZ, RZ, R7 ;  /* 0x000000ffff1e7224 */ /* 0x000fe400078e0007 */
.L_x_67078:
[----:B------:R-:W-:Y:S05]  /*6dd90*/  BSYNC B1 ;  /* 0x0000000000017941 */ /* 0x000fea0003800000 */
.L_x_67076:
        /* <DEDUP_REMOVED lines=9> */
.L_x_67080:
[----:B------:R-:W-:Y:S01]  /*6de30*/  IMAD.MOV.U32 R7, RZ, RZ, R29 ;  /* 0x000000ffff077224 */ /* 0x000fe200078e001d */
[----:B------:R-:W-:Y:S01]  /*6de40*/  MOV R8, R42 ;  /* 0x0000002a00087202 */ /* 0x000fe20000000f00 */
[----:B------:R-:W-:Y:S02]  /*6de50*/  IMAD.MOV.U32 R29, RZ, RZ, R6 ;  /* 0x000000ffff1d7224 */ /* 0x000fe400078e0006 */
[----:B------:R-:W-:Y:S02]  /*6de60*/  IMAD.MOV.U32 R42, RZ, RZ, R31 ;  /* 0x000000ffff2a7224 */ /* 0x000fe400078e001f */
.L_x_67081:
[----:B------:R-:W-:Y:S05]  /*6de70*/  BSYNC B1 ;  /* 0x0000000000017941 */ /* 0x000fea0003800000 */
.L_x_67079:
        /* <DEDUP_REMOVED lines=9> */
.L_x_67083:
[----:B------:R-:W-:Y:S01]  /*6df10*/  IMAD.MOV.U32 R6, RZ, RZ, R7 ;  /* 0x000000ffff067224 */ /* 0x000fe200078e0007 */
[----:B------:R-:W-:Y:S01]  /*6df20*/  MOV R31, R8 ;  /* 0x00000008001f7202 */ /* 0x000fe20000000f00 */
[----:B------:R-:W-:Y:S02]  /*6df30*/  IMAD.MOV.U32 R7, RZ, RZ, R12 ;  /* 0x000000ffff077224 */ /* 0x000fe400078e000c */
[----:B------:R-:W-:Y:S02]  /*6df40*/  IMAD.MOV.U32 R8, RZ, RZ, R5 ;  /* 0x000000ffff087224 */ /* 0x000fe400078e0005 */
.L_x_67084:
[----:B------:R-:W-:Y:S05]  /*6df50*/  BSYNC B1 ;  /* 0x0000000000017941 */ /* 0x000fea0003800000 */
.L_x_67082:
        /* <DEDUP_REMOVED lines=9> */
.L_x_67086:
[----:B------:R-:W-:Y:S01]  /*6dff0*/  IMAD.MOV.U32 R5, RZ, RZ, R6 ;  /* 0x000000ffff057224 */ /* 0x000fe200078e0006 */
[----:B------:R-:W-:Y:S01]  /*6e000*/  MOV R12, R31 ;  /* 0x0000001f000c7202 */ /* 0x000fe20000000f00 */
[----:B------:R-:W-:Y:S02]  /*6e010*/  IMAD.MOV.U32 R6, RZ, RZ, R13 ;  /* 0x000000ffff067224 */ /* 0x000fe400078e000d */
[----:B------:R-:W-:Y:S02]  /*6e020*/  IMAD.MOV.U32 R31, RZ, RZ, R28 ;  /* 0x000000ffff1f7224 */ /* 0x000fe400078e001c */
.L_x_67087:
[----:B------:R-:W-:Y:S05]  /*6e030*/  BSYNC B1 ;  /* 0x0000000000017941 */ /* 0x000fea0003800000 */
.L_x_67085:
        /* <DEDUP_REMOVED lines=9> */
.L_x_67089:
[----:B------:R-:W-:Y:S01]  /*6e0d0*/  IMAD.MOV.U32 R45, RZ, RZ, R5 ;  /* 0x000000ffff2d7224 */ /* 0x000fe200078e0005 */
[----:B------:R-:W-:Y:S01]  /*6e0e0*/  MOV R13, R12 ;  /* 0x0000000c000d7202 */ /* 0x000fe20000000f00 */
[----:B------:R-:W-:Y:S02]  /*6e0f0*/  IMAD.MOV.U32 R5, RZ, RZ, R2 ;  /* 0x000000ffff057224 */ /* 0x000fe400078e0002 */
[----:B------:R-:W-:Y:S02]  /*6e100*/  IMAD.MOV.U32 R12, RZ, RZ, R3 ;  /* 0x000000ffff0c7224 */ /* 0x000fe400078e0003 */
.L_x_67090:
[----:B------:R-:W-:Y:S05]  /*6e110*/  BSYNC B1 ;  /* 0x0000000000017941 */ /* 0x000fea0003800000 */
.L_x_67088:
        /* <DEDUP_REMOVED lines=9> */
.L_x_67092:
[----:B------:R-:W-:Y:S01]  /*6e1b0*/  IMAD.MOV.U32 R28, RZ, RZ, R45 ;  /* 0x000000ffff1c7224 */ /* 0x000fe200078e002d */
[----:B------:R-:W-:Y:S01]  /*6e1c0*/  MOV R2, R13 ;  /* 0x0000000d00027202 */ /* 0x000fe20000000f00 */
[----:B------:R-:W-:Y:S02]  /*6e1d0*/  IMAD.MOV.U32 R45, RZ, RZ, R46 ;  /* 0x000000ffff2d7224 */ /* 0x000fe400078e002e */
[----:B------:R-:W-:Y:S02]  /*6e1e0*/  IMAD.MOV.U32 R13, RZ, RZ, R4 ;  /* 0x000000ffff0d7224 */ /* 0x000fe400078e0004 */
.L_x_67093:
[----:B------:R-:W-:Y:S05]  /*6e1f0*/  BSYNC B1 ;  /* 0x0000000000017941 */ /* 0x000fea0003800000 */
.L_x_67091:
        /* <DEDUP_REMOVED lines=9> */
.L_x_67095:
[----:B------:R-:W-:Y:S01]  /*6e290*/  IMAD.MOV.U32 R4, RZ, RZ, R28 ;  /* 0x000000ffff047224 */ /* 0x000fe200078e001c */
[----:B------:R-:W-:Y:S01]  /*6e2a0*/  MOV R3, R2 ;  /* 0x0000000200037202 */ /* 0x000fe20000000f00 */
[----:B------:R-:W-:Y:S02]  /*6e2b0*/  IMAD.MOV.U32 R28, RZ, RZ, R27 ;  /* 0x000000ffff1c7224 */ /* 0x000fe400078e001b */
[----:B------:R-:W-:Y:S02]  /*6e2c0*/  IMAD.MOV.U32 R2, RZ, RZ, R25 ;  /* 0x000000ffff027224 */ /* 0x000fe400078e0019 */
.L_x_67096:
[----:B------:R-:W-:Y:S05]  /*6e2d0*/  BSYNC B1 ;  /* 0x0000000000017941 */ /* 0x000fea0003800000 */
.L_x_67094:
        /* <DEDUP_REMOVED lines=9> */
.L_x_67098:
[----:B------:R-:W-:Y:S01]  /*6e370*/  IMAD.MOV.U32 R27, RZ, RZ, R4 ;  /* 0x000000ffff1b7224 */ /* 0x000fe200078e0004 */
[----:B------:R-:W-:Y:S01]  /*6e380*/  MOV R25, R3 ;  /* 0x0000000300197202 */ /* 0x000fe20000000f00 */
[----:B------:R-:W-:Y:S02]  /*6e390*/  IMAD.MOV.U32 R4, RZ, RZ, R39 ;  /* 0x000000ffff047224 */ /* 0x000fe400078e0027 */
[----:B------:R-:W-:Y:S02]  /*6e3a0*/  IMAD.MOV.U32 R3, RZ, RZ, R14 ;  /* 0x000000ffff037224 */ /* 0x000fe400078e000e */
.L_x_67099:
[----:B------:R-:W-:Y:S05]  /*6e3b0*/  BSYNC B1 ;  /* 0x0000000000017941 */ /* 0x000fea0003800000 */
.L_x_67097:
        /* <DEDUP_REMOVED lines=9> */
.L_x_67101:
[----:B------:R-:W-:Y:S01]  /*6e450*/  IMAD.MOV.U32 R14, RZ, RZ, R27 ;  /* 0x000000ffff0e7224 */ /* 0x000fe200078e001b */
[----:B------:R-:W-:Y:S01]  /*6e460*/  MOV R39, R25 ;  /* 0x0000001900277202 */ /* 0x000fe20000000f00 */
[----:B------:R-:W-:Y:S02]  /*6e470*/  IMAD.MOV.U32 R27, RZ, RZ, R26 ;  /* 0x000000ffff1b7224 */ /* 0x000fe400078e001a */
[----:B------:R-:W-:Y:S02]  /*6e480*/  IMAD.MOV.U32 R25, RZ, RZ, R24 ;  /* 0x000000ffff197224 */ /* 0x000fe400078e0018 */
.L_x_67102:
[----:B------:R-:W-:Y:S05]  /*6e490*/  BSYNC B1 ;  /* 0x0000000000017941 */ /* 0x000fea0003800000 */
.L_x_67100:
        /* <DEDUP_REMOVED lines=9> */
.L_x_67104:
[----:B------:R-:W-:Y:S01]  /*6e530*/  IMAD.MOV.U32 R26, RZ, RZ, R14 ;  /* 0x000000ffff1a7224 */ /* 0x000fe200078e000e */
[----:B------:R-:W-:Y:S01]  /*6e540*/  MOV R24, R39 ;  /* 0x0000002700187202 */ /* 0x000fe20000000f00 */
[----:B------:R-:W-:Y:S02]  /*6e550*/  IMAD.MOV.U32 R14, RZ, RZ, R41 ;  /* 0x000000ffff0e7224 */ /* 0x000fe400078e0029 */
[----:B------:R-:W-:Y:S02]  /*6e560*/  IMAD.MOV.U32 R39, RZ, RZ, R40 ;  /* 0x000000ffff277224 */ /* 0x000fe400078e0028 */
.L_x_67105:
[----:B------:R-:W-:Y:S05]  /*6e570*/  BSYNC B1 ;  /* 0x0000000000017941 */ /* 0x000fea0003800000 */
.L_x_67103:
        /* <DEDUP_REMOVED lines=16> */
.L_x_67107:
[----:B------:R-:W-:Y:S02]  /*6e680*/  IMAD.MOV.U32 R22, RZ, RZ, R57 ;  /* 0x000000ffff167224 */ /* 0x000fe400078e0039 */
[----:B------:R-:W-:Y:S02]  /*6e690*/  IMAD.MOV.U32 R34, RZ, RZ, R15 ;  /* 0x000000ffff227224 */ /* 0x000fe400078e000f */
[----:B------:R-:W-:Y:S02]  /*6e6a0*/  IMAD.MOV.U32 R57, RZ, RZ, R48 ;  /* 0x000000ffff397224 */ /* 0x000fe400078e0030 */
[----:B------:R-:W-:Y:S02]  /*6e6b0*/  IMAD.MOV.U32 R15, RZ, RZ, R21 ;  /* 0x000000ffff0f7224 */ /* 0x000fe400078e0015 */
.L_x_67108:
[----:B------:R-:W-:Y:S05]  /*6e6c0*/  BSYNC B1 ;  /* 0x0000000000017941 */ /* 0x000fea0003800000 */
.L_x_67106:
        /* <DEDUP_REMOVED lines=9> */
.L_x_67110:
[----:B------:R-:W-:Y:S02]  /*6e760*/  IMAD.MOV.U32 R40, RZ, RZ, R22 ;  /* 0x000000ffff287224 */ /* 0x000fe400078e0016 */
[----:B------:R-:W-:Y:S02]  /*6e770*/  IMAD.MOV.U32 R21, RZ, RZ, R34 ;  /* 0x000000ffff157224 */ /* 0x000fe400078e0022 */
[----:B------:R-:W-:Y:S02]  /*6e780*/  IMAD.MOV.U32 R22, RZ, RZ, R20 ;  /* 0x000000ffff167224 */ /* 0x000fe400078e0014 */
[----:B------:R-:W-:Y:S02]  /*6e790*/  IMAD.MOV.U32 R34, RZ, RZ, R33 ;  /* 0x000000ffff227224 */ /* 0x000fe400078e0021 */
.L_x_67111:
[----:B------:R-:W-:Y:S05]  /*6e7a0*/  BSYNC B1 ;  /* 0x0000000000017941 */ /* 0x000fea0003800000 */
.L_x_67109:
        /* <DEDUP_REMOVED lines=9> */
.L_x_67113:
[----:B------:R-:W-:Y:S02]  /*6e840*/  IMAD.MOV.U32 R20, RZ, RZ, R40 ;  /* 0x000000ffff147224 */ /* 0x000fe400078e0028 */
[----:B------:R-:W-:Y:S02]  /*6e850*/  IMAD.MOV.U32 R33, RZ, RZ, R21 ;  /* 0x000000ffff217224 */ /* 0x000fe400078e0015 */
[----:B------:R-:W-:Y:S02]  /*6e860*/  IMAD.MOV.U32 R40, RZ, RZ, R11 ;  /* 0x000000ffff287224 */ /* 0x000fe400078e000b */
[----:B------:R-:W-:Y:S02]  /*6e870*/  IMAD.MOV.U32 R21, RZ, RZ, R32 ;  /* 0x000000ffff157224 */ /* 0x000fe400078e0020 */
.L_x_67114:
[----:B------:R-:W-:Y:S05]  /*6e880*/  BSYNC B1 ;  /* 0x0000000000017941 */ /* 0x000fea0003800000 */
.L_x_67112:
        /* <DEDUP_REMOVED lines=9> */
.L_x_67116:
[----:B------:R-:W-:Y:S02]  /*6e920*/  IMAD.MOV.U32 R32, RZ, RZ, R20 ;  /* 0x000000ffff207224 */ /* 0x000fe400078e0014 */
[----:B------:R-:W-:Y:S02]  /*6e930*/  IMAD.MOV.U32 R11, RZ, RZ, R33 ;  /* 0x000000ffff0b7224 */ /* 0x000fe400078e0021 */
[----:B------:R-:W-:Y:S02]  /*6e940*/  IMAD.MOV.U32 R20, RZ, RZ, R43 ;  /* 0x000000ffff147224 */ /* 0x000fe400078e002b */
[----:B------:R-:W-:Y:S02]  /*6e950*/  IMAD.MOV.U32 R33, RZ, RZ, R10 ;  /* 0x000000ffff217224 */ /* 0x000fe400078e000a */
.L_x_67117:
[----:B------:R-:W-:Y:S05]  /*6e960*/  BSYNC B1 ;  /* 0x0000000000017941 */ /* 0x000fea0003800000 */
.L_x_67115:
        /* <DEDUP_REMOVED lines=9> */
.L_x_67119:
[----:B------:R-:W-:Y:S02]  /*6ea00*/  IMAD.MOV.U32 R10, RZ, RZ, R32 ;  /* 0x000000ffff0a7224 */ /* 0x000fe400078e0020 */
[----:B------:R-:W-:Y:S02]  /*6ea10*/  IMAD.MOV.U32 R41, RZ, RZ, R11 ;  /* 0x000000ffff297224 */ /* 0x000fe400078e000b */
[----:B------:R-:W-:Y:S02]  /*6ea20*/  IMAD.MOV.U32 R32, RZ, RZ, R9 ;  /* 0x000000ffff207224 */ /* 0x000fe400078e0009 */
[----:B------:R-:W-:Y:S02]  /*6ea30*/  IMAD.MOV.U32 R11, RZ, RZ, R30 ;  /* 0x000000ffff0b7224 */ /* 0x000fe400078e001e */
.L_x_67120:
[----:B------:R-:W-:Y:S05]  /*6ea40*/  BSYNC B1 ;  /* 0x0000000000017941 */ /* 0x000fea0003800000 */
.L_x_67118:
        /* <DEDUP_REMOVED lines=9> */
.L_x_67122:
[----:B------:R-:W-:Y:S02]  /*6eae0*/  IMAD.MOV.U32 R30, RZ, RZ, R10 ;  /* 0x000000ffff1e7224 */ /* 0x000fe400078e000a */
[----:B------:R-:W-:Y:S02]  /*6eaf0*/  IMAD.MOV.U32 R9, RZ, RZ, R41 ;  /* 0x000000ffff097224 */ /* 0x000fe400078e0029 */
[----:B------:R-:W-:Y:S02]  /*6eb00*/  IMAD.MOV.U32 R10, RZ, RZ, R29 ;  /* 0x000000ffff0a7224 */ /* 0x000fe400078e001d */
[----:B------:R-:W-:Y:S02]  /*6eb10*/  IMAD.MOV.U32 R41, RZ, RZ, R42 ;  /* 0x000000ffff297224 */ /* 0x000fe400078e002a */
.L_x_67123:
[----:B------:R-:W-:Y:S05]  /*6eb20*/  BSYNC B1 ;  /* 0x0000000000017941 */ /* 0x000fea0003800000 */
.L_x_67121:
        /* <DEDUP_REMOVED lines=9> */
.L_x_67125:
[----:B------:R-:W-:Y:S02]  /*6ebc0*/  IMAD.MOV.U32 R29, RZ, RZ, R30 ;  /* 0x000000ffff1d7224 */ /* 0x000fe400078e001e */
[----:B------:R-:W-:Y:S02]  /*6ebd0*/  IMAD.MOV.U32 R42, RZ, RZ, R9 ;  /* 0x000000ffff2a7224 */ /* 0x000fe400078e0009 */
[----:B------:R-:W-:Y:S02]  /*6ebe0*/  IMAD.MOV.U32 R30, RZ, RZ, R7 ;  /* 0x000000ffff1e7224 */ /* 0x000fe400078e0007 */
[----:B------:R-:W-:Y:S02]  /*6ebf0*/  IMAD.MOV.U32 R9, RZ, RZ, R8 ;  /* 0x000000ffff097224 */ /* 0x000fe400078e0008 */
.L_x_67126:
[----:B------:R-:W-:Y:S05]  /*6ec00*/  BSYNC B1 ;  /* 0x0000000000017941 */ /* 0x000fea0003800000 */
.L_x_67124:
        /* <DEDUP_REMOVED lines=9> */
.L_x_67128:
[----:B------:R-:W-:Y:S02]  /*6eca0*/  IMAD.MOV.U32 R8, RZ, RZ, R29 ;  /* 0x000000ffff087224 */ /* 0x000fe400078e001d */
[----:B------:R-:W-:Y:S02]  /*6ecb0*/  IMAD.MOV.U32 R7, RZ, RZ, R42 ;  /* 0x000000ffff077224 */ /* 0x000fe400078e002a */
[----:B------:R-:W-:Y:S02]  /*6ecc0*/  IMAD.MOV.U32 R29, RZ, RZ, R6 ;  /* 0x000000ffff1d7224 */ /* 0x000fe400078e0006 */
[----:B------:R-:W-:Y:S02]  /*6ecd0*/  IMAD.MOV.U32 R42, RZ, RZ, R31 ;  /* 0x000000ffff2a7224 */ /* 0x000fe400078e001f */
.L_x_67129:
[----:B------:R-:W-:Y:S05]  /*6ece0*/  BSYNC B1 ;  /* 0x0000000000017941 */ /* 0x000fea0003800000 */
.L_x_67127:
        /* <DEDUP_REMOVED lines=9> */
.L_x_67131:
[----:B------:R-:W-:Y:S02]  /*6ed80*/  IMAD.MOV.U32 R6, RZ, RZ, R8 ;  /* 0x000000ffff067224 */ /* 0x000fe400078e0008 */
[----:B------:R-:W-:Y:S02]  /*6ed90*/  IMAD.MOV.U32 R44, RZ, RZ, R7 ;  /* 0x000000ffff2c7224 */ /* 0x000fe400078e0007 */
[----:B------:R-:W-:Y:S02]  /*6eda0*/  IMAD.MOV.U32 R8, RZ, RZ, R5 ;  /* 0x000000ffff087224 */ /* 0x000fe400078e0005 */
[----:B------:R-:W-:Y:S02]  /*6edb0*/  IMAD.MOV.U32 R7, RZ, RZ, R12 ;  /* 0x000000ffff077224 */ /* 0x000fe400078e000c */
.L_x_67132:
[----:B------:R-:W-:Y:S05]  /*6edc0*/  BSYNC B1 ;  /* 0x0000000000017941 */ /* 0x000fea0003800000 */
.L_x_67130:
        /* <DEDUP_REMOVED lines=9> */
.L_x_67134:
[----:B------:R-:W-:Y:S02]  /*6ee60*/  IMAD.MOV.U32 R5, RZ, RZ, R6 ;  /* 0x000000ffff057224 */ /* 0x000fe400078e0006 */
[----:B------:R-:W-:Y:S02]  /*6ee70*/  IMAD.MOV.U32 R31, RZ, RZ, R44 ;  /* 0x000000ffff1f7224 */ /* 0x000fe400078e002c */
[----:B------:R-:W-:Y:S02]  /*6ee80*/  IMAD.MOV.U32 R6, RZ, RZ, R45 ;  /* 0x000000ffff067224 */ /* 0x000fe400078e002d */
[----:B------:R-:W-:Y:S02]  /*6ee90*/  IMAD.MOV.U32 R44, RZ, RZ, R13 ;  /* 0x000000ffff2c7224 */ /* 0x000fe400078e000d */
.L_x_67135:
[----:B------:R-:W-:Y:S05]  /*6eea0*/  BSYNC B1 ;  /* 0x0000000000017941 */ /* 0x000fea0003800000 */
.L_x_67133:
        /* <DEDUP_REMOVED lines=9> */
.L_x_67137:
[----:B------:R-:W-:Y:S02]  /*6ef40*/  IMAD.MOV.U32 R13, RZ, RZ, R5 ;  /* 0x000000ffff0d7224 */ /* 0x000fe400078e0005 */
[----:B------:R-:W-:Y:S02]  /*6ef50*/  IMAD.MOV.U32 R12, RZ, RZ, R31 ;  /* 0x000000ffff0c7224 */ /* 0x000fe400078e001f */
[----:B------:R-:W-:Y:S02]  /*6ef60*/  IMAD.MOV.U32 R5, RZ, RZ, R28 ;  /* 0x000000ffff057224 */ /* 0x000fe400078e001c */
[----:B------:R-:W-:Y:S02]  /*6ef70*/  IMAD.MOV.U32 R31, RZ, RZ, R2 ;  /* 0x000000ffff1f7224 */ /* 0x000fe400078e0002 */
.L_x_67138:
[----:B------:R-:W-:Y:S05]  /*6ef80*/  BSYNC B1 ;  /* 0x0000000000017941 */ /* 0x000fea0003800000 */
.L_x_67136:
        /* <DEDUP_REMOVED lines=9> */
.L_x_67140:
[----:B------:R-:W-:Y:S02]  /*6f020*/  IMAD.MOV.U32 R2, RZ, RZ, R13 ;  /* 0x000000ffff027224 */ /* 0x000fe400078e000d */
[----:B------:R-:W-:Y:S02]  /*6f030*/  IMAD.MOV.U32 R28, RZ, RZ, R12 ;  /* 0x000000ffff1c7224 */ /* 0x000fe400078e000c */
[----:B------:R-:W-:Y:S02]  /*6f040*/  IMAD.MOV.U32 R13, RZ, RZ, R4 ;  /* 0x000000ffff0d7224 */ /* 0x000fe400078e0004 */
[----:B------:R-:W-:Y:S02]  /*6f050*/  IMAD.MOV.U32 R12, RZ, RZ, R3 ;  /* 0x000000ffff0c7224 */ /* 0x000fe400078e0003 */
.L_x_67141:
[----:B------:R-:W-:Y:S05]  /*6f060*/  BSYNC B1 ;  /* 0x0000000000017941 */ /* 0x000fea0003800000 */
.L_x_67139:
        /* <DEDUP_REMOVED lines=9> */
.L_x_67143:
[----:B------:R-:W-:Y:S02]  /*6f100*/  IMAD.MOV.U32 R3, RZ, RZ, R2 ;  /* 0x000000ffff037224 */ /* 0x000fe400078e0002 */
[----:B------:R-:W-:Y:S02]  /*6f110*/  IMAD.MOV.U32 R4, RZ, RZ, R28 ;  /* 0x000000ffff047224 */ /* 0x000fe400078e001c */
[----:B------:R-:W-:Y:S02]  /*6f120*/  IMAD.MOV.U32 R2, RZ, RZ, R27 ;  /* 0x000000ffff027224 */ /* 0x000fe400078e001b */
[----:B------:R-:W-:Y:S02]  /*6f130*/  IMAD.MOV.U32 R28, RZ, RZ, R25 ;  /* 0x000000ffff1c7224 */ /* 0x000fe400078e0019 */
.L_x_67144:
[----:B------:R-:W-:Y:S05]  /*6f140*/  BSYNC B1 ;  /* 0x0000000000017941 */ /* 0x000fea0003800000 */
.L_x_67142:
        /* <DEDUP_REMOVED lines=9> */
.L_x_67146:
[----:B------:R-:W-:Y:S02]  /*6f1e0*/  IMAD.MOV.U32 R25, RZ, RZ, R3 ;  /* 0x000000ffff197224 */ /* 0x000fe400078e0003 */
[----:B------:R-:W-:Y:S02]  /*6f1f0*/  IMAD.MOV.U32 R27, RZ, RZ, R4 ;  /* 0x000000ffff1b7224 */ /* 0x000fe400078e0004 */
[----:B------:R-:W-:Y:S02]  /*6f200*/  IMAD.MOV.U32 R3, RZ, RZ, R14 ;  /* 0x000000ffff037224 */ /* 0x000fe400078e000e */
[----:B------:R-:W-:Y:S02]  /*6f210*/  IMAD.MOV.U32 R4, RZ, RZ, R39 ;  /* 0x000000ffff047224 */ /* 0x000fe400078e0027 */
.L_x_67147:
[----:B------:R-:W-:Y:S05]  /*6f220*/  BSYNC B1 ;  /* 0x0000000000017941 */ /* 0x000fea0003800000 */
.L_x_67145:
        /* <DEDUP_REMOVED lines=9> */
.L_x_67149:
[----:B------:R-:W-:Y:S02]  /*6f2c0*/  IMAD.MOV.U32 R14, RZ, RZ, R25 ;  /* 0x000000ffff0e7224 */ /* 0x000fe400078e0019 */
[----:B------:R-:W-:Y:S02]  /*6f2d0*/  IMAD.MOV.U32 R39, RZ, RZ, R27 ;  /* 0x000000ffff277224 */ /* 0x000fe400078e001b */
[----:B------:R-:W-:Y:S02]  /*6f2e0*/  IMAD.MOV.U32 R25, RZ, RZ, R26 ;  /* 0x000000ffff197224 */ /* 0x000fe400078e001a */
[----:B------:R-:W-:Y:S02]  /*6f2f0*/  IMAD.MOV.U32 R27, RZ, RZ, R24 ;  /* 0x000000ffff1b7224 */ /* 0x000fe400078e0018 */
.L_x_67150:
[----:B------:R-:W-:Y:S05]  /*6f300*/  BSYNC B1 ;  /* 0x0000000000017941 */ /* 0x000fea0003800000 */
.L_x_67148:
        /* <DEDUP_REMOVED lines=16> */
.L_x_67152:
[----:B------:R-:W-:Y:S02]  /*6f410*/  IMAD.MOV.U32 R23, RZ, RZ, R57 ;  /* 0x000000ffff177224 */ /* 0x000fe400078e0039 */
[----:B------:R-:W-:Y:S01]  /*6f420*/  IMAD.MOV.U32 R24, RZ, RZ, R15 ;  /* 0x000000ffff187224 */ /* 0x000fe200078e000f */
[----:B------:R-:W-:Y:S01]  /*6f430*/  MOV R15, R34 ;  /* 0x00000022000f7202 */ /* 0x000fe20000000f00 */
[----:B------:R-:W-:Y:S02]  /*6f440*/  IMAD.MOV.U32 R57, RZ, RZ, R22 ;  /* 0x000000ffff397224 */ /* 0x000fe400078e0016 */
.L_x_67153:
[----:B------:R-:W-:Y:S05]  /*6f450*/  BSYNC B1 ;  /* 0x0000000000017941 */ /* 0x000fea0003800000 */
.L_x_67151:
        /* <DEDUP_REMOVED lines=9> */
.L_x_67155:
[----:B------:R-:W-:Y:S02]  /*6f4f0*/  IMAD.MOV.U32 R35, RZ, RZ, R23 ;  /* 0x000000ffff237224 */ /* 0x000fe400078e0017 */
[----:B------:R-:W-:Y:S01]  /*6f500*/  IMAD.MOV.U32 R22, RZ, RZ, R24 ;  /* 0x000000ffff167224 */ /* 0x000fe200078e0018 */
[----:B------:R-:W-:Y:S01]  /*6f510*/  MOV R24, R21 ;  /* 0x0000001500187202 */ /* 0x000fe20000000f00 */
[----:B------:R-:W-:Y:S02]  /*6f520*/  IMAD.MOV.U32 R23, RZ, RZ, R40 ;  /* 0x000000ffff177224 */ /* 0x000fe400078e0028 */
.L_x_67156:
[----:B------:R-:W-:Y:S05]  /*6f530*/  BSYNC B1 ;  /* 0x0000000000017941 */ /* 0x000fea0003800000 */
.L_x_67154:
        /* <DEDUP_REMOVED lines=9> */
.L_x_67158:
[----:B------:R-:W-:Y:S02]  /*6f5d0*/  IMAD.MOV.U32 R21, RZ, RZ, R35 ;  /* 0x000000ffff157224 */ /* 0x000fe400078e0023 */
[----:B------:R-:W-:Y:S01]  /*6f5e0*/  IMAD.MOV.U32 R26, RZ, RZ, R22 ;  /* 0x000000ffff1a7224 */ /* 0x000fe200078e0016 */
[----:B------:R-:W-:Y:S01]  /*6f5f0*/  MOV R22, R33 ;  /* 0x0000002100167202 */ /* 0x000fe20000000f00 */
[----:B------:R-:W-:Y:S02]  /*6f600*/  IMAD.MOV.U32 R35, RZ, RZ, R20 ;  /* 0x000000ffff237224 */ /* 0x000fe400078e0014 */
.L_x_67159:
[----:B------:R-:W-:Y:S05]  /*6f610*/  BSYNC B1 ;  /* 0x0000000000017941 */ /* 0x000fea0003800000 */
.L_x_67157:
        /* <DEDUP_REMOVED lines=9> */
.L_x_67161:
[----:B------:R-:W-:Y:S02]  /*6f6b0*/  IMAD.MOV.U32 R33, RZ, RZ, R21 ;  /* 0x000000ffff217224 */ /* 0x000fe400078e0015 */
[----:B------:R-:W-:Y:S01]  /*6f6c0*/  IMAD.MOV.U32 R20, RZ, RZ, R26 ;  /* 0x000000ffff147224 */ /* 0x000fe200078e001a */
[----:B------:R-:W-:Y:S01]  /*6f6d0*/  MOV R26, R11 ;  /* 0x0000000b001a7202 */ /* 0x000fe20000000f00 */
[----:B------:R-:W-:Y:S02]  /*6f6e0*/  IMAD.MOV.U32 R21, RZ, RZ, R32 ;  /* 0x000000ffff157224 */ /* 0x000fe400078e0020 */
.L_x_67162:
[----:B------:R-:W-:Y:S05]  /*6f6f0*/  BSYNC B1 ;  /* 0x0000000000017941 */ /* 0x000fea0003800000 */
.L_x_67160:
        /* <DEDUP_REMOVED lines=9> */
.L_x_67164:
[----:B------:R-:W-:Y:S02]  /*6f790*/  IMAD.MOV.U32 R11, RZ, RZ, R33 ;  /* 0x000000ffff0b7224 */ /* 0x000fe400078e0021 */
[----:B------:R-:W-:Y:S01]  /*6f7a0*/  IMAD.MOV.U32 R32, RZ, RZ, R20 ;  /* 0x000000ffff207224 */ /* 0x000fe200078e0014 */
[----:B------:R-:W-:Y:S01]  /*6f7b0*/  MOV R20, R41 ;  /* 0x0000002900147202 */ /* 0x000fe20000000f00 */
[----:B------:R-:W-:Y:S02]  /*6f7c0*/  IMAD.MOV.U32 R33, RZ, RZ, R10 ;  /* 0x000000ffff217224 */ /* 0x000fe400078e000a */
.L_x_67165:
[----:B------:R-:W-:Y:S05]  /*6f7d0*/  BSYNC B1 ;  /* 0x0000000000017941 */ /* 0x000fea0003800000 */
.L_x_67163:
        /* <DEDUP_REMOVED lines=9> */
.L_x_67167:
[----:B------:R-:W-:Y:S02]  /*6f870*/  IMAD.MOV.U32 R10, RZ, RZ, R11 ;  /* 0x000000ffff0a7224 */ /* 0x000fe400078e000b */
[----:B------:R-:W-:Y:S01]  /*6f880*/  IMAD.MOV.U32 R41, RZ, RZ, R32 ;  /* 0x000000ffff297224 */ /* 0x000fe200078e0020 */
[----:B------:R-:W-:Y:S01]  /*6f890*/  MOV R32, R9 ;  /* 0x0000000900207202 */ /* 0x000fe20000000f00 */
[----:B------:R-:W-:Y:S02]  /*6f8a0*/  IMAD.MOV.U32 R11, RZ, RZ, R30 ;  /* 0x000000ffff0b7224 */ /* 0x000fe400078e001e */
.L_x_67168:
[----:B------:R-:W-:Y:S05]  /*6f8b0*/  BSYNC B1 ;  /* 0x0000000000017941 */ /* 0x000fea0003800000 */
.L_x_67166:
        /* <DEDUP_REMOVED lines=9> */
.L_x_67170:
[----:B------:R-:W-:Y:S02]  /*6f950*/  IMAD.MOV.U32 R9, RZ, RZ, R10 ;  /* 0x000000ffff097224 */ /* 0x000fe400078e000a */
[----:B------:R-:W-:Y:S01]  /*6f960*/  IMAD.MOV.U32 R30, RZ, RZ, R41 ;  /* 0x000000ffff1e7224 */ /* 0x000fe200078e0029 */
[----:B------:R-:W-:Y:S01]  /*6f970*/  MOV R41, R42 ;  /* 0x0000002a00297202 */ /* 0x000fe20000000f00 */
[----:B------:R-:W-:Y:S02]  /*6f980*/  IMAD.MOV.U32 R10, RZ, RZ, R29 ;  /* 0x000000ffff0a7224 */ /* 0x000fe400078e001d */
.L_x_67171:
[----:B------:R-:W-:Y:S05]  /*6f990*/  BSYNC B1 ;  /* 0x0000000000017941 */ /* 0x000fea0003800000 */
.L_x_67169:
        /* <DEDUP_REMOVED lines=9> */
.L_x_67173:
[----:B------:R-:W-:Y:S02]  /*6fa30*/  IMAD.MOV.U32 R29, RZ, RZ, R9 ;  /* 0x000000ffff1d7224 */ /* 0x000fe400078e0009 */
[----:B------:R-:W-:Y:S01]  /*6fa40*/  IMAD.MOV.U32 R43, RZ, RZ, R30 ;  /* 0x000000ffff2b7224 */ /* 0x000fe200078e001e */
[----:B------:R-:W-:Y:S01]  /*6fa50*/  MOV R30, R7 ;  /* 0x00000007001e7202 */ /* 0x000fe20000000f00 */
[----:B------:R-:W-:Y:S02]  /*6fa60*/  IMAD.MOV.U32 R9, RZ, RZ, R8 ;  /* 0x000000ffff097224 */ /* 0x000fe400078e0008 */
.L_x_67174:
[----:B------:R-:W-:Y:S05]  /*6fa70*/  BSYNC B1 ;  /* 0x0000000000017941 */ /* 0x000fea0003800000 */
.L_x_67172:
        /* <DEDUP_REMOVED lines=9> */
.L_x_67176:
[----:B------:R-:W-:Y:S02]  /*6fb10*/  IMAD.MOV.U32 R8, RZ, RZ, R29 ;  /* 0x000000ffff087224 */ /* 0x000fe400078e001d */
[----:B------:R-:W-:Y:S01]  /*6fb20*/  IMAD.MOV.U32 R34, RZ, RZ, R43 ;  /* 0x000000ffff227224 */ /* 0x000fe200078e002b */
[----:B------:R-:W-:Y:S01]  /*6fb30*/  MOV R43, R44 ;  /* 0x0000002c002b7202 */ /* 0x000fe20000000f00 */
[----:B------:R-:W-:Y:S02]  /*6fb40*/  IMAD.MOV.U32 R29, RZ, RZ, R6 ;  /* 0x000000ffff1d7224 */ /* 0x000fe400078e0006 */
.L_x_67177:
[----:B------:R-:W-:Y:S05]  /*6fb50*/  BSYNC B1 ;  /* 0x0000000000017941 */ /* 0x000fea0003800000 */
.L_x_67175:
        /* <DEDUP_REMOVED lines=9> */
.L_x_67179:
[----:B------:R-:W-:Y:S02]  /*6fbf0*/  IMAD.MOV.U32 R6, RZ, RZ, R8 ;  /* 0x000000ffff067224 */ /* 0x000fe400078e0008 */
[----:B------:R-:W-:Y:S01]  /*6fc00*/  IMAD.MOV.U32 R7, RZ, RZ, R34 ;  /* 0x000000ffff077224 */ /* 0x000fe200078e0022 */
[----:B------:R-:W-:Y:S01]  /*6fc10*/  MOV R34, R31 ;  /* 0x0000001f00227202 */ /* 0x000fe20000000f00 */
[----:B------:R-:W-:Y:S02]  /*6fc20*/  IMAD.MOV.U32 R8, RZ, RZ, R5 ;  /* 0x000000ffff087224 */ /* 0x000fe400078e0005 */
.L_x_67180:
[----:B------:R-:W-:Y:S05]  /*6fc30*/  BSYNC B1 ;  /* 0x0000000000017941 */ /* 0x000fea0003800000 */
.L_x_67178:
        /* <DEDUP_REMOVED lines=9> */
.L_x_67182:
[----:B------:R-:W-:Y:S02]  /*6fcd0*/  IMAD.MOV.U32 R5, RZ, RZ, R6 ;  /* 0x000000ffff057224 */ /* 0x000fe400078e0006 */
[----:B------:R-:W-:Y:S01]  /*6fce0*/  IMAD.MOV.U32 R31, RZ, RZ, R7 ;  /* 0x000000ffff1f7224 */ /* 0x000fe200078e0007 */
[----:B------:R-:W-:Y:S01]  /*6fcf0*/  MOV R7, R12 ;  /* 0x0000000c00077202 */ /* 0x000fe20000000f00 */
[----:B------:R-:W-:Y:S02]  /*6fd00*/  IMAD.MOV.U32 R6, RZ, RZ, R13 ;  /* 0x000000ffff067224 */ /* 0x000fe400078e000d */
.L_x_67183:
[----:B------:R-:W-:Y:S05]  /*6fd10*/  BSYNC B1 ;  /* 0x0000000000017941 */ /* 0x000fea0003800000 */
.L_x_67181:
        /* <DEDUP_REMOVED lines=9> */
.L_x_67185:
[----:B------:R-:W-:Y:S02]  /*6fdb0*/  IMAD.MOV.U32 R12, RZ, RZ, R5 ;  /* 0x000000ffff0c7224 */ /* 0x000fe400078e0005 */
[----:B------:R-:W-:Y:S01]  /*6fdc0*/  IMAD.MOV.U32 R13, RZ, RZ, R31 ;  /* 0x000000ffff0d7224 */ /* 0x000fe200078e001f */
[----:B------:R-:W-:Y:S01]  /*6fdd0*/  MOV R31, R28 ;  /* 0x0000001c001f7202 */ /* 0x000fe20000000f00 */
[----:B------:R-:W-:Y:S02]  /*6fde0*/  IMAD.MOV.U32 R5, RZ, RZ, R2 ;  /* 0x000000ffff057224 */ /* 0x000fe400078e0002 */
.L_x_67186:
[----:B------:R-:W-:Y:S05]  /*6fdf0*/  BSYNC B1 ;  /* 0x0000000000017941 */ /* 0x000fea0003800000 */
.L_x_67184:
        /* <DEDUP_REMOVED lines=9> */
.L_x_67188:
[----:B------:R-:W-:Y:S02]  /*6fe90*/  IMAD.MOV.U32 R2, RZ, RZ, R12 ;  /* 0x000000ffff027224 */ /* 0x000fe400078e000c */
[----:B------:R-:W-:Y:S01]  /*6fea0*/  IMAD.MOV.U32 R28, RZ, RZ, R13 ;  /* 0x000000ffff1c7224 */ /* 0x000fe200078e000d */
[----:B------:R-:W-:Y:S01]  /*6feb0*/  MOV R13, R4 ;  /* 0x00000004000d7202 */ /* 0x000fe20000000f00 */
[----:B------:R-:W-:Y:S02]  /*6fec0*/  IMAD.MOV.U32 R12, RZ, RZ, R3 ;  /* 0x000000ffff0c7224 */ /* 0x000fe400078e0003 */
.L_x_67189:
[----:B------:R-:W-:Y:S05]  /*6fed0*/  BSYNC B1 ;  /* 0x0000000000017941 */ /* 0x000fea0003800000 */
.L_x_67187:
        /* <DEDUP_REMOVED lines=9> */
.L_x_67191:
[----:B------:R-:W-:Y:S02]  /*6ff70*/  IMAD.MOV.U32 R3, RZ, RZ, R2 ;  /* 0x000000ffff037224 */ /* 0x000fe400078e0002 */
[----:B------:R-:W-:Y:S01]  /*6ff80*/  IMAD.MOV.U32 R4, RZ, RZ, R28 ;  /* 0x000000ffff047224 */ /* 0x000fe200078e001c */
[----:B------:R-:W-:Y:S01]  /*6ff90*/  MOV R28, R27 ;  /* 0x0000001b001c7202 */ /* 0x000fe20000000f00 */
[----:B------:R-:W-:Y:S02]  /*6ffa0*/  IMAD.MOV.U32 R2, RZ, RZ, R25 ;  /* 0x000000ffff027224 */ /* 0x000fe400078e0019 */
.L_x_67192:
[----:B------:R-:W-:Y:S05]  /*6ffb0*/  BSYNC B1 ;  /* 0x0000000000017941 */ /* 0x000fea0003800000 */
.L_x_67190:
        /* <DEDUP_REMOVED lines=9> */
.L_x_67194:
[----:B------:R-:W-:Y:S02]  /*70050*/  IMAD.MOV.U32 R25, RZ, RZ, R3 ;  /* 0x000000ffff197224 */ /* 0x000fe400078e0003 */
[----:B------:R-:W-:Y:S01]  /*70060*/  IMAD.MOV.U32 R27, RZ, RZ, R4 ;  /* 0x000000ffff1b7224 */ /* 0x000fe200078e0004 */
[----:B------:R-:W-:Y:S01]  /*70070*/  MOV R4, R39 ;  /* 0x0000002700047202 */ /* 0x000fe20000000f00 */
[----:B------:R-:W-:Y:S02]  /*70080*/  IMAD.MOV.U32 R3, RZ, RZ, R14 ;  /* 0x000000ffff037224 */ /* 0x000fe400078e000e */
.L_x_67195:
[----:B------:R-:W-:Y:S05]  /*70090*/  BSYNC B1 ;  /* 0x0000000000017941 */ /* 0x000fea0003800000 */
.L_x_67193:
        /* <DEDUP_REMOVED lines=16> */
.L_x_67197:
[----:B------:R-:W-:Y:S01]  /*701a0*/  IMAD.MOV.U32 R16, RZ, RZ, R57 ;  /* 0x000000ffff107224 */ /* 0x000fe200078e0039 */
[----:B------:R-:W-:Y:S01]  /*701b0*/  MOV R36, R15 ;  /* 0x0000000f00247202 */ /* 0x000fe20000000f00 */
[----:B------:R-:W-:Y:S02]  /*701c0*/  IMAD.MOV.U32 R57, RZ, RZ, R23 ;  /* 0x000000ffff397224 */ /* 0x000fe400078e0017 */
[----:B------:R-:W-:Y:S02]  /*701d0*/  IMAD.MOV.U32 R15, RZ, RZ, R24 ;  /* 0x000000ffff0f7224 */ /* 0x000fe400078e0018 */
.L_x_67198:
[----:B------:R-:W-:Y:S05]  /*701e0*/  BSYNC B1 ;  /* 0x0000000000017941 */ /* 0x000fea0003800000 */
.L_x_67196:
        /* <DEDUP_REMOVED lines=9> */
.L_x_67200:
[----:B------:R-:W-:Y:S01]  /*70280*/  IMAD.MOV.U32 R23, RZ, RZ, R16 ;  /* 0x000000ffff177224 */ /* 0x000fe200078e0010 */
[----:B------:R-:W-:Y:S01]  /*70290*/  MOV R39, R36 ;  /* 0x0000002400277202 */ /* 0x000fe20000000f00 */
[----:B------:R-:W-:Y:S02]  /*702a0*/  IMAD.MOV.U32 R16, RZ, RZ, R35 ;  /* 0x000000ffff107224 */ /* 0x000fe400078e0023 */
[----:B------:R-:W-:Y:S02]  /*702b0*/  IMAD.MOV.U32 R36, RZ, RZ, R22 ;  /* 0x000000ffff247224 */ /* 0x000fe400078e0016 */
.L_x_67201:
[----:B------:R-:W-:Y:S05]  /*702c0*/  BSYNC B1 ;  /* 0x0000000000017941 */ /* 0x000fea0003800000 */
.L_x_67199:
        /* <DEDUP_REMOVED lines=9> */
.L_x_67203:
[----:B------:R-:W-:Y:S01]  /*70360*/  IMAD.MOV.U32 R22, RZ, RZ, R23 ;  /* 0x000000ffff167224 */ /* 0x000fe200078e0017 */
[----:B------:R-:W-:Y:S01]  /*70370*/  MOV R24, R39 ;  /* 0x0000002700187202 */ /* 0x000fe20000000f00 */
[----:B------:R-:W-:Y:S02]  /*70380*/  IMAD.MOV.U32 R23, RZ, RZ, R21 ;  /* 0x000000ffff177224 */ /* 0x000fe400078e0015 */
[----:B------:R-:W-:Y:S02]  /*70390*/  IMAD.MOV.U32 R39, RZ, RZ, R26 ;  /* 0x000000ffff277224 */ /* 0x000fe400078e001a */
.L_x_67204:
[----:B------:R-:W-:Y:S05]  /*703a0*/  BSYNC B1 ;  /* 0x0000000000017941 */ /* 0x000fea0003800000 */
.L_x_67202:
        /* <DEDUP_REMOVED lines=9> */
.L_x_67206:
[----:B------:R-:W-:Y:S01]  /*70440*/  IMAD.MOV.U32 R21, RZ, RZ, R22 ;  /* 0x000000ffff157224 */ /* 0x000fe200078e0016 */
[----:B------:R-:W-:Y:S01]  /*70450*/  MOV R35, R24 ;  /* 0x0000001800237202 */ /* 0x000fe20000000f00 */
[----:B------:R-:W-:Y:S02]  /*70460*/  IMAD.MOV.U32 R22, RZ, RZ, R33 ;  /* 0x000000ffff167224 */ /* 0x000fe400078e0021 */
[----:B------:R-:W-:Y:S02]  /*70470*/  IMAD.MOV.U32 R24, RZ, RZ, R20 ;  /* 0x000000ffff187224 */ /* 0x000fe400078e0014 */
.L_x_67207:
[----:B------:R-:W-:Y:S05]  /*70480*/  BSYNC B1 ;  /* 0x0000000000017941 */ /* 0x000fea0003800000 */
.L_x_67205:
        /* <DEDUP_REMOVED lines=9> */
.L_x_67209:
[----:B------:R-:W-:Y:S01]  /*70520*/  IMAD.MOV.U32 R20, RZ, RZ, R21 ;  /* 0x000000ffff147224 */ /* 0x000fe200078e0015 */
[----:B------:R-:W-:Y:S01]  /*70530*/  MOV R26, R35 ;  /* 0x00000023001a7202 */ /* 0x000fe20000000f00 */
[----:B------:R-:W-:Y:S02]  /*70540*/  IMAD.MOV.U32 R21, RZ, RZ, R11 ;  /* 0x000000ffff157224 */ /* 0x000fe400078e000b */
[----:B------:R-:W-:Y:S02]  /*70550*/  IMAD.MOV.U32 R35, RZ, RZ, R32 ;  /* 0x000000ffff237224 */ /* 0x000fe400078e0020 */
.L_x_67210:
[----:B------:R-:W-:Y:S05]  /*70560*/  BSYNC B1 ;  /* 0x0000000000017941 */ /* 0x000fea0003800000 */
.L_x_67208:
        /* <DEDUP_REMOVED lines=9> */
.L_x_67212:
[----:B------:R-:W-:Y:S01]  /*70600*/  IMAD.MOV.U32 R32, RZ, RZ, R20 ;  /* 0x000000ffff207224 */ /* 0x000fe200078e0014 */
[----:B------:R-:W-:Y:S01]  /*70610*/  MOV R33, R26 ;  /* 0x0000001a00217202 */ /* 0x000fe20000000f00 */
[----:B------:R-:W-:Y:S02]  /*70620*/  IMAD.MOV.U32 R20, RZ, RZ, R10 ;  /* 0x000000ffff147224 */ /* 0x000fe400078e000a */
[----:B------:R-:W-:Y:S02]  /*70630*/  IMAD.MOV.U32 R26, RZ, RZ, R41 ;  /* 0x000000ffff1a7224 */ /* 0x000fe400078e0029 */
.L_x_67213:
[----:B------:R-:W-:Y:S05]  /*70640*/  BSYNC B1 ;  /* 0x0000000000017941 */ /* 0x000fea0003800000 */
.L_x_67211:
        /* <DEDUP_REMOVED lines=9> */
.L_x_67215:
[----:B------:R-:W-:Y:S01]  /*706e0*/  IMAD.MOV.U32 R40, RZ, RZ, R32 ;  /* 0x000000ffff287224 */ /* 0x000fe200078e0020 */
[----:B------:R-:W-:Y:S01]  /*706f0*/  MOV R42, R33 ;  /* 0x00000021002a7202 */ /* 0x000fe20000000f00 */
[----:B------:R-:W-:Y:S02]  /*70700*/  IMAD.MOV.U32 R32, RZ, RZ, R9 ;  /* 0x000000ffff207224 */ /* 0x000fe400078e0009 */
[----:B------:R-:W-:Y:S02]  /*70710*/  IMAD.MOV.U32 R33, RZ, RZ, R30 ;  /* 0x000000ffff217224 */ /* 0x000fe400078e001e */
.L_x_67216:
[----:B------:R-:W-:Y:S05]  /*70720*/  BSYNC B1 ;  /* 0x0000000000017941 */ /* 0x000fea0003800000 */
.L_x_67214:
        /* <DEDUP_REMOVED lines=9> */
.L_x_67218:
[----:B------:R-:W-:Y:S01]  /*707c0*/  IMAD.MOV.U32 R41, RZ, RZ, R40 ;  /* 0x000000ffff297224 */ /* 0x000fe200078e0028 */
[----:B------:R-:W-:Y:S01]  /*707d0*/  MOV R45, R42 ;  /* 0x0000002a002d7202 */ /* 0x000fe20000000f00 */
[----:B------:R-:W-:Y:S02]  /*707e0*/  IMAD.MOV.U32 R40, RZ, RZ, R29 ;  /* 0x000000ffff287224 */ /* 0x000fe400078e001d */
[----:B------:R-:W-:Y:S02]  /*707f0*/  IMAD.MOV.U32 R42, RZ, RZ, R43 ;  /* 0x000000ffff2a7224 */ /* 0x000fe400078e002b */
.L_x_67219:
[----:B------:R-:W-:Y:S05]  /*70800*/  BSYNC B1 ;  /* 0x0000000000017941 */ /* 0x000fea0003800000 */
.L_x_67217:
        /* <DEDUP_REMOVED lines=9> */
.L_x_67221:
[----:B------:R-:W-:Y:S01]  /*708a0*/  IMAD.MOV.U32 R29, RZ, RZ, R41 ;  /* 0x000000ffff1d7224 */ /* 0x000fe200078e0029 */
[----:B------:R-:W-:Y:S01]  /*708b0*/  MOV R30, R45 ;  /* 0x0000002d001e7202 */ /* 0x000fe20000000f00 */
[----:B------:R-:W-:Y:S02]  /*708c0*/  IMAD.MOV.U32 R41, RZ, RZ, R8 ;  /* 0x000000ffff297224 */ /* 0x000fe400078e0008 */
[----:B------:R-:W-:Y:S02]  /*708d0*/  IMAD.MOV.U32 R45, RZ, RZ, R34 ;  /* 0x000000ffff2d7224 */ /* 0x000fe400078e0022 */
.L_x_67222:
[----:B------:R-:W-:Y:S05]  /*708e0*/  BSYNC B1 ;  /* 0x0000000000017941 */ /* 0x000fea0003800000 */
.L_x_67220:
        /* <DEDUP_REMOVED lines=9> */
.L_x_67224:
[----:B------:R-:W-:Y:S01]  /*70980*/  IMAD.MOV.U32 R34, RZ, RZ, R29 ;  /* 0x000000ffff227224 */ /* 0x000fe200078e001d */
[----:B------:R-:W-:Y:S01]  /*70990*/  MOV R43, R30 ;  /* 0x0000001e002b7202 */ /* 0x000fe20000000f00 */
[----:B------:R-:W-:Y:S02]  /*709a0*/  IMAD.MOV.U32 R29, RZ, RZ, R6 ;  /* 0x000000ffff1d7224 */ /* 0x000fe400078e0006 */
[----:B------:R-:W-:Y:S02]  /*709b0*/  IMAD.MOV.U32 R30, RZ, RZ, R7 ;  /* 0x000000ffff1e7224 */ /* 0x000fe400078e0007 */
.L_x_67225:
[----:B------:R-:W-:Y:S05]  /*709c0*/  BSYNC B1 ;  /* 0x0000000000017941 */ /* 0x000fea0003800000 */
.L_x_67223:
        /* <DEDUP_REMOVED lines=9> */
.L_x_67227:
[----:B------:R-:W-:Y:S01]  /*70a60*/  IMAD.MOV.U32 R44, RZ, RZ, R34 ;  /* 0x000000ffff2c7224 */ /* 0x000fe200078e0022 */
[----:B------:R-:W-:Y:S01]  /*70a70*/  MOV R46, R43 ;  /* 0x0000002b002e7202 */ /* 0x000fe20000000f00 */
[----:B------:R-:W-:Y:S02]  /*70a80*/  IMAD.MOV.U32 R34, RZ, RZ, R5 ;  /* 0x000000ffff227224 */ /* 0x000fe400078e0005 */
[----:B------:R-:W-:Y:S02]  /*70a90*/  IMAD.MOV.U32 R43, RZ, RZ, R31 ;  /* 0x000000ffff2b7224 */ /* 0x000fe400078e001f */
.L_x_67228:
[----:B------:R-:W-:Y:S05]  /*70aa0*/  BSYNC B1 ;  /* 0x0000000000017941 */ /* 0x000fea0003800000 */
.L_x_67226:
        /* <DEDUP_REMOVED lines=9> */
.L_x_67230:
[----:B------:R-:W-:Y:S01]  /*70b40*/  IMAD.MOV.U32 R31, RZ, RZ, R44 ;  /* 0x000000ffff1f7224 */ /* 0x000fe200078e002c */
[----:B------:R-:W-:Y:S01]  /*70b50*/  MOV R47, R46 ;  /* 0x0000002e002f7202 */ /* 0x000fe20000000f00 */
[----:B------:R-:W-:Y:S02]  /*70b60*/  IMAD.MOV.U32 R44, RZ, RZ, R12 ;  /* 0x000000ffff2c7224 */ /* 0x000fe400078e000c */
[----:B------:R-:W-:Y:S02]  /*70b70*/  IMAD.MOV.U32 R46, RZ, RZ, R13 ;  /* 0x000000ffff2e7224 */ /* 0x000fe400078e000d */
.L_x_67231:
[----:B------:R-:W-:Y:S05]  /*70b80*/  BSYNC B1 ;  /* 0x0000000000017941 */ /* 0x000fea0003800000 */
.L_x_67229:
        /* <DEDUP_REMOVED lines=9> */
.L_x_67233:
[----:B------:R-:W-:Y:S01]  /*70c20*/  IMAD.MOV.U32 R48, RZ, RZ, R31 ;  /* 0x000000ffff307224 */ /* 0x000fe200078e001f */
[----:B------:R-:W-:Y:S01]  /*70c30*/  MOV R49, R47 ;  /* 0x0000002f00317202 */ /* 0x000fe20000000f00 */
[----:B------:R-:W-:Y:S02]  /*70c40*/  IMAD.MOV.U32 R31, RZ, RZ, R2 ;  /* 0x000000ffff1f7224 */ /* 0x000fe400078e0002 */
[----:B------:R-:W-:Y:S02]  /*70c50*/  IMAD.MOV.U32 R47, RZ, RZ, R28 ;  /* 0x000000ffff2f7224 */ /* 0x000fe400078e001c */
.L_x_67234:
[----:B------:R-:W-:Y:S05]  /*70c60*/  BSYNC B1 ;  /* 0x0000000000017941 */ /* 0x000fea0003800000 */
.L_x_67232:
        /* <DEDUP_REMOVED lines=9> */
.L_x_67236:
[----:B------:R-:W-:Y:S01]  /*70d00*/  IMAD.MOV.U32 R28, RZ, RZ, R48 ;  /* 0x000000ffff1c7224 */ /* 0x000fe200078e0030 */
[----:B------:R-:W-:Y:S01]  /*70d10*/  MOV R50, R49 ;  /* 0x0000003100327202 */ /* 0x000fe20000000f00 */
[----:B------:R-:W-:Y:S02]  /*70d20*/  IMAD.MOV.U32 R48, RZ, RZ, R3 ;  /* 0x000000ffff307224 */ /* 0x000fe400078e0003 */
[----:B------:R-:W-:Y:S02]  /*70d30*/  IMAD.MOV.U32 R49, RZ, RZ, R4 ;  /* 0x000000ffff317224 */ /* 0x000fe400078e0004 */
.L_x_67237:
[----:B------:R-:W-:Y:S05]  /*70d40*/  BSYNC B1 ;  /* 0x0000000000017941 */ /* 0x000fea0003800000 */
.L_x_67235:
        /* <DEDUP_REMOVED lines=9> */
.L_x_67239:
[----:B------:R-:W-:Y:S01]  /*70de0*/  IMAD.MOV.U32 R52, RZ, RZ, R28 ;  /* 0x000000ffff347224 */ /* 0x000fe200078e001c */
[----:B------:R-:W-:Y:S01]  /*70df0*/  MOV R54, R50 ;  /* 0x0000003200367202 */ /* 0x000fe20000000f00 */
[----:B------:R-:W-:Y:S02]  /*70e00*/  IMAD.MOV.U32 R28, RZ, RZ, R25 ;  /* 0x000000ffff1c7224 */ /* 0x000fe400078e0019 */
[----:B------:R-:W-:Y:S02]  /*70e10*/  IMAD.MOV.U32 R50, RZ, RZ, R27 ;  /* 0x000000ffff327224 */ /* 0x000fe400078e001b */
.L_x_67240:
[----:B------:R-:W-:Y:S05]  /*70e20*/  BSYNC B1 ;  /* 0x0000000000017941 */ /* 0x000fea0003800000 */
.L_x_67238:
        /* <DEDUP_REMOVED lines=16> */
.L_x_67242:
[----:B------:R-:W-:Y:S02]  /*70f30*/  IMAD.MOV.U32 R56, RZ, RZ, R57 ;  /* 0x000000ffff387224 */ /* 0x000fe400078e0039 */
[----:B------:R-:W-:Y:S02]  /*70f40*/  IMAD.MOV.U32 R14, RZ, RZ, R15 ;  /* 0x000000ffff0e7224 */ /* 0x000fe400078e000f */
[----:B------:R-:W-:Y:S02]  /*70f50*/  IMAD.MOV.U32 R57, RZ, RZ, R16 ;  /* 0x000000ffff397224 */ /* 0x000fe400078e0010 */
[----:B------:R-:W-:Y:S02]  /*70f60*/  IMAD.MOV.U32 R15, RZ, RZ, R36 ;  /* 0x000000ffff0f7224 */ /* 0x000fe400078e0024 */
.L_x_67243:
[----:B------:R-:W-:Y:S05]  /*70f70*/  BSYNC B1 ;  /* 0x0000000000017941 */ /* 0x000fea0003800000 */
.L_x_67241:
        /* <DEDUP_REMOVED lines=9> */
.L_x_67245:
[----:B------:R-:W-:Y:S02]  /*71010*/  IMAD.MOV.U32 R59, RZ, RZ, R56 ;  /* 0x000000ffff3b7224 */ /* 0x000fe400078e0038 */
[----:B------:R-:W-:Y:S02]  /*71020*/  IMAD.MOV.U32 R13, RZ, RZ, R14 ;  /* 0x000000ffff0d7224 */ /* 0x000fe400078e000e */
[----:B------:R-:W-:Y:S02]  /*71030*/  IMAD.MOV.U32 R56, RZ, RZ, R23 ;  /* 0x000000ffff387224 */ /* 0x000fe400078e0017 */
[----:B------:R-:W-:Y:S02]  /*71040*/  IMAD.MOV.U32 R14, RZ, RZ, R39 ;  /* 0x000000ffff0e7224 */ /* 0x000fe400078e0027 */
.L_x_67246:
[----:B------:R-:W-:Y:S05]  /*71050*/  BSYNC B1 ;  /* 0x0000000000017941 */ /* 0x000fea0003800000 */
.L_x_67244:
        /* <DEDUP_REMOVED lines=9> */
.L_x_67248:
[----:B------:R-:W-:Y:S02]  /*710f0*/  IMAD.MOV.U32 R58, RZ, RZ, R59 ;  /* 0x000000ffff3a7224 */ /* 0x000fe400078e003b */
[----:B------:R-:W-:Y:S02]  /*71100*/  IMAD.MOV.U32 R12, RZ, RZ, R13 ;  /* 0x000000ffff0c7224 */ /* 0x000fe400078e000d */
[----:B------:R-:W-:Y:S02]  /*71110*/  IMAD.MOV.U32 R59, RZ, RZ, R22 ;  /* 0x000000ffff3b7224 */ /* 0x000fe400078e0016 */
[----:B------:R-:W-:Y:S02]  /*71120*/  IMAD.MOV.U32 R13, RZ, RZ, R24 ;  /* 0x000000ffff0d7224 */ /* 0x000fe400078e0018 */
.L_x_67249:
[----:B------:R-:W-:Y:S05]  /*71130*/  BSYNC B1 ;  /* 0x0000000000017941 */ /* 0x000fea0003800000 */
.L_x_67247:
        /* <DEDUP_REMOVED lines=9> */
.L_x_67251:
[----:B------:R-:W-:Y:S02]  /*711d0*/  IMAD.MOV.U32 R61, RZ, RZ, R58 ;  /* 0x000000ffff3d7224 */ /* 0x000fe400078e003a */
[----:B------:R-:W-:Y:S02]  /*711e0*/  IMAD.MOV.U32 R11, RZ, RZ, R12 ;  /* 0x000000ffff0b7224 */ /* 0x000fe400078e000c */
[----:B------:R-:W-:Y:S02]  /*711f0*/  IMAD.MOV.U32 R58, RZ, RZ, R21 ;  /* 0x000000ffff3a7224 */ /* 0x000fe400078e0015 */
[----:B------:R-:W-:Y:S02]  /*71200*/  IMAD.MOV.U32 R12, RZ, RZ, R35 ;  /* 0x000000ffff0c7224 */ /* 0x000fe400078e0023 */
.L_x_67252:
[----:B------:R-:W-:Y:S05]  /*71210*/  BSYNC B1 ;  /* 0x0000000000017941 */ /* 0x000fea0003800000 */
.L_x_67250:
        /* <DEDUP_REMOVED lines=9> */
.L_x_67254:
[----:B------:R-:W-:Y:S02]  /*712b0*/  IMAD.MOV.U32 R60, RZ, RZ, R61 ;  /* 0x000000ffff3c7224 */ /* 0x000fe400078e003d */
[----:B------:R-:W-:Y:S02]  /*712c0*/  IMAD.MOV.U32 R10, RZ, RZ, R11 ;  /* 0x000000ffff0a7224 */ /* 0x000fe400078e000b */
[----:B------:R-:W-:Y:S02]  /*712d0*/  IMAD.MOV.U32 R61, RZ, RZ, R20 ;  /* 0x000000ffff3d7224 */ /* 0x000fe400078e0014 */
[----:B------:R-:W-:Y:S02]  /*712e0*/  IMAD.MOV.U32 R11, RZ, RZ, R26 ;  /* 0x000000ffff0b7224 */ /* 0x000fe400078e001a */
.L_x_67255:
[----:B------:R-:W-:Y:S05]  /*712f0*/  BSYNC B1 ;  /* 0x0000000000017941 */ /* 0x000fea0003800000 */
.L_x_67253:
        /* <DEDUP_REMOVED lines=9> */
.L_x_67257:
[----:B------:R-:W-:Y:S02]  /*71390*/  IMAD.MOV.U32 R63, RZ, RZ, R60 ;  /* 0x000000ffff3f7224 */ /* 0x000fe400078e003c */
[----:B------:R-:W-:Y:S02]  /*713a0*/  IMAD.MOV.U32 R9, RZ, RZ, R10 ;  /* 0x000000ffff097224 */ /* 0x000fe400078e000a */
[----:B------:R-:W-:Y:S02]  /*713b0*/  IMAD.MOV.U32 R60, RZ, RZ, R32 ;  /* 0x000000ffff3c7224 */ /* 0x000fe400078e0020 */
[----:B------:R-:W-:Y:S02]  /*713c0*/  IMAD.MOV.U32 R10, RZ, RZ, R33 ;  /* 0x000000ffff0a7224 */ /* 0x000fe400078e0021 */
.L_x_67258:
[----:B------:R-:W-:Y:S05]  /*713d0*/  BSYNC B1 ;  /* 0x0000000000017941 */ /* 0x000fea0003800000 */
.L_x_67256:
        /* <DEDUP_REMOVED lines=9> */
.L_x_67260:
[----:B------:R-:W-:Y:S02]  /*71470*/  IMAD.MOV.U32 R62, RZ, RZ, R63 ;  /* 0x000000ffff3e7224 */ /* 0x000fe400078e003f */
[----:B------:R-:W-:Y:S02]  /*71480*/  IMAD.MOV.U32 R8, RZ, RZ, R9 ;  /* 0x000000ffff087224 */ /* 0x000fe400078e0009 */
[----:B------:R-:W-:Y:S02]  /*71490*/  IMAD.MOV.U32 R63, RZ, RZ, R40 ;  /* 0x000000ffff3f7224 */ /* 0x000fe400078e0028 */
[----:B------:R-:W-:Y:S02]  /*714a0*/  IMAD.MOV.U32 R9, RZ, RZ, R42 ;  /* 0x000000ffff097224 */ /* 0x000fe400078e002a */
.L_x_67261:
[----:B------:R-:W-:Y:S05]  /*714b0*/  BSYNC B1 ;  /* 0x0000000000017941 */ /* 0x000fea0003800000 */
.L_x_67259:
        /* <DEDUP_REMOVED lines=9> */
.L_x_67263:
[----:B------:R-:W-:Y:S02]  /*71550*/  IMAD.MOV.U32 R65, RZ, RZ, R62 ;  /* 0x000000ffff417224 */ /* 0x000fe400078e003e */
[----:B------:R-:W-:Y:S02]  /*71560*/  IMAD.MOV.U32 R7, RZ, RZ, R8 ;  /* 0x000000ffff077224 */ /* 0x000fe400078e0008 */
[----:B------:R-:W-:Y:S02]  /*71570*/  IMAD.MOV.U32 R62, RZ, RZ, R41 ;  /* 0x000000ffff3e7224 */ /* 0x000fe400078e0029 */
[----:B------:R-:W-:Y:S02]  /*71580*/  IMAD.MOV.U32 R8, RZ, RZ, R45 ;  /* 0x000000ffff087224 */ /* 0x000fe400078e002d */
.L_x_67264:
[----:B------:R-:W-:Y:S05]  /*71590*/  BSYNC B1 ;  /* 0x0000000000017941 */ /* 0x000fea0003800000 */
.L_x_67262:
        /* <DEDUP_REMOVED lines=9> */
.L_x_67266:
[----:B------:R-:W-:Y:S02]  /*71630*/  IMAD.MOV.U32 R64, RZ, RZ, R65 ;  /* 0x000000ffff407224 */ /* 0x000fe400078e0041 */
[----:B------:R-:W-:Y:S02]  /*71640*/  IMAD.MOV.U32 R6, RZ, RZ, R7 ;  /* 0x000000ffff067224 */ /* 0x000fe400078e0007 */
[----:B------:R-:W-:Y:S02]  /*71650*/  IMAD.MOV.U32 R65, RZ, RZ, R29 ;  /* 0x000000ffff417224 */ /* 0x000fe400078e001d */
[----:B------:R-:W-:Y:S02]  /*71660*/  IMAD.MOV.U32 R7, RZ, RZ, R30 ;  /* 0x000000ffff077224 */ /* 0x000fe400078e001e */
.L_x_67267:
[----:B------:R-:W-:Y:S05]  /*71670*/  BSYNC B1 ;  /* 0x0000000000017941 */ /* 0x000fea0003800000 */
.L_x_67265:
        /* <DEDUP_REMOVED lines=9> */
.L_x_67269:
[----:B------:R-:W-:Y:S02]  /*71710*/  IMAD.MOV.U32 R67, RZ, RZ, R64 ;  /* 0x000000ffff437224 */ /* 0x000fe400078e0040 */
[----:B------:R-:W-:Y:S02]  /*71720*/  IMAD.MOV.U32 R5, RZ, RZ, R6 ;  /* 0x000000ffff057224 */ /* 0x000fe400078e0006 */
[----:B------:R-:W-:Y:S02]  /*71730*/  IMAD.MOV.U32 R64, RZ, RZ, R34 ;  /* 0x000000ffff407224 */ /* 0x000fe400078e0022 */
[----:B------:R-:W-:Y:S02]  /*71740*/  IMAD.MOV.U32 R6, RZ, RZ, R43 ;  /* 0x000000ffff067224 */ /* 0x000fe400078e002b */
.L_x_67270:
[----:B------:R-:W-:Y:S05]  /*71750*/  BSYNC B1 ;  /* 0x0000000000017941 */ /* 0x000fea0003800000 */
.L_x_67268:
        /* <DEDUP_REMOVED lines=9> */
.L_x_67272:
[----:B------:R-:W-:Y:S02]  /*717f0*/  IMAD.MOV.U32 R66, RZ, RZ, R67 ;  /* 0x000000ffff427224 */ /* 0x000fe400078e0043 */
[----:B------:R-:W-:Y:S02]  /*71800*/  IMAD.MOV.U32 R4, RZ, RZ, R5 ;  /* 0x000000ffff047224 */ /* 0x000fe400078e0005 */
[----:B------:R-:W-:Y:S02]  /*71810*/  IMAD.MOV.U32 R67, RZ, RZ, R44 ;  /* 0x000000ffff437224 */ /* 0x000fe400078e002c */
[----:B------:R-:W-:Y:S02]  /*71820*/  IMAD.MOV.U32 R5, RZ, RZ, R46 ;  /* 0x000000ffff057224 */ /* 0x000fe400078e002e */
.L_x_67273:
[----:B------:R-:W-:Y:S05]  /*71830*/  BSYNC B1 ;  /* 0x0000000000017941 */ /* 0x000fea0003800000 */
.L_x_67271:
        /* <DEDUP_REMOVED lines=9> */
.L_x_67275:
[----:B------:R-:W-:Y:S02]  /*718d0*/  IMAD.MOV.U32 R69, RZ, RZ, R66 ;  /* 0x000000ffff457224 */ /* 0x000fe400078e0042 */
[----:B------:R-:W-:Y:S02]  /*718e0*/  IMAD.MOV.U32 R3, RZ, RZ, R4 ;  /* 0x000000ffff037224 */ /* 0x000fe400078e0004 */
[----:B------:R-:W-:Y:S02]  /*718f0*/  IMAD.MOV.U32 R66, RZ, RZ, R31 ;  /* 0x000000ffff427224 */ /* 0x000fe400078e001f */
[----:B------:R-:W-:Y:S02]  /*71900*/  IMAD.MOV.U32 R4, RZ, RZ, R47 ;  /* 0x000000ffff047224 */ /* 0x000fe400078e002f */
.L_x_67276:
[----:B------:R-:W-:Y:S05]  /*71910*/  BSYNC B1 ;  /* 0x0000000000017941 */ /* 0x000fea0003800000 */
.L_x_67274:
        /* <DEDUP_REMOVED lines=9> */
.L_x_67278:
[----:B------:R-:W-:Y:S02]  /*719b0*/  IMAD.MOV.U32 R68, RZ, RZ, R69 ;  /* 0x000000ffff447224 */ /* 0x000fe400078e0045 */
[----:B------:R-:W-:Y:S02]  /*719c0*/  IMAD.MOV.U32 R2, RZ, RZ, R3 ;  /* 0x000000ffff027224 */ /* 0x000fe400078e0003 */
[----:B------:R-:W-:Y:S02]  /*719d0*/  IMAD.MOV.U32 R69, RZ, RZ, R48 ;  /* 0x000000ffff457224 */ /* 0x000fe400078e0030 */
[----:B------:R-:W-:Y:S02]  /*719e0*/  IMAD.MOV.U32 R3, RZ, RZ, R49 ;  /* 0x000000ffff037224 */ /* 0x000fe400078e0031 */
.L_x_67279:
[----:B------:R-:W-:Y:S05]  /*719f0*/  BSYNC B1 ;  /* 0x0000000000017941 */ /* 0x000fea0003800000 */
.L_x_67277:
        /* <DEDUP_REMOVED lines=9> */
.L_x_67281:
[----:B------:R-:W-:Y:S02]  /*71a90*/  IMAD.MOV.U32 R71, RZ, RZ, R68 ;  /* 0x000000ffff477224 */ /* 0x000fe400078e0044 */
[----:B------:R-:W-:Y:S02]  /*71aa0*/  IMAD.MOV.U32 R17, RZ, RZ, R2 ;  /* 0x000000ffff117224 */ /* 0x000fe400078e0002 */
[----:B------:R-:W-:Y:S02]  /*71ab0*/  IMAD.MOV.U32 R68, RZ, RZ, R28 ;  /* 0x000000ffff447224 */ /* 0x000fe400078e001c */
[----:B------:R-:W-:Y:S02]  /*71ac0*/  IMAD.MOV.U32 R2, RZ, RZ, R50 ;  /* 0x000000ffff027224 */ /* 0x000fe400078e0032 */
.L_x_67282:
[----:B------:R-:W-:Y:S05]  /*71ad0*/  BSYNC B1 ;  /* 0x0000000000017941 */ /* 0x000fea0003800000 */
.L_x_67280:
        /* <DEDUP_REMOVED lines=9> */
.L_x_67284:
[----:B------:R-:W-:Y:S02]  /*71b70*/  IMAD.MOV.U32 R70, RZ, RZ, R71 ;  /* 0x000000ffff467224 */ /* 0x000fe400078e0047 */
[----:B------:R-:W-:Y:S02]  /*71b80*/  IMAD.MOV.U32 R16, RZ, RZ, R17 ;  /* 0x000000ffff107224 */ /* 0x000fe400078e0011 */
[----:B------:R-:W-:Y:S02]  /*71b90*/  IMAD.MOV.U32 R71, RZ, RZ, R52 ;  /* 0x000000ffff477224 */ /* 0x000fe400078e0034 */
[----:B------:R-:W-:Y:S02]  /*71ba0*/  IMAD.MOV.U32 R17, RZ, RZ, R54 ;  /* 0x000000ffff117224 */ /* 0x000fe400078e0036 */
.L_x_67285:
[----:B------:R-:W-:Y:S05]  /*71bb0*/  BSYNC B1 ;  /* 0x0000000000017941 */ /* 0x000fea0003800000 */
.L_x_67283:
[----:B------:R-:W-:Y:S02]  /*71bc0*/  FADD.FTZ R19, R38, R19 ;  /* 0x0000001326137221 */ /* 0x000fe40000010000 */
.L_x_65125:
[----:B------:R-:W-:Y:S05]  /*71bd0*/  BSYNC B0 ;  /* 0x0000000000007941 */ /* 0x000fea0003800000 */
.L_x_65124:
        /* <DEDUP_REMOVED lines=19> */
[----:B012---:R-:W-:-:S05]  /*71d10*/  IMAD.MOV.U32 R2, RZ, RZ, c[0x0][0x184] ;  /* 0x00006100ff027624 */ /* 0x007fca00078e00ff */
[----:B------:R-:W-:-:S13]  /*71d20*/  ISETP.GE.AND P0, PT, R2, 0x1, PT ;  /* 0x000000010200780c */ /* 0x000fda0003f06270 */
[----:B------:R-:W-:Y:S05]  /*71d30*/  @!P0 BRA `(.L_x_67288) ;  /* 0x00000a9000008947 */ /* 0x000fea0003800000 */
[----:B------:R-:W-:Y:S01]  /*71d40*/  SHF.L.U32 R2, R2, 0x1, RZ ;  /* 0x0000000102027819 */ /* 0x000fe200000006ff */
[----:B------:R-:W-:-:S03]  /*71d50*/  IMAD.MOV.U32 R10, RZ, RZ, RZ ;  /* 0x000000ffff0a7224 */ /* 0x000fc600078e00ff */
[----:B------:R-:W-:-:S04]  /*71d60*/  IMNMX R3, R2, 0x1, !PT ;  /* 0x0000000102037817 */ /* 0x000fc80007800200 */
[----:B------:R-:W-:-:S04]  /*71d70*/  IADD3 R2, R3, -0x1, RZ ;  /* 0xffffffff03027810 */ /* 0x000fc80007ffe0ff */
[----:B------:R-:W-:Y:S02]  /*71d80*/  ISETP.GE.U32.AND P0, PT, R2, 0x3, PT ;  /* 0x000000030200780c */ /* 0x000fe40003f06070 */
[----:B------:R-:W-:-:S11]  /*71d90*/  LOP3.LUT R2, R3, 0x3, RZ, 0xc0, !PT ;  /* 0x0000000303027812 */ /* 0x000fd600078ec0ff */
[----:B------:R-:W-:Y:S05]  /*71da0*/  @!P0 BRA `(.L_x_67289) ;  /* 0x0000092000008947 */ /* 0x000fea0003800000 */
        /* <DEDUP_REMOVED lines=8> */
.L_x_67292:
[C---:B------:R-:W-:Y:S01]  /*71e30*/  IADD3 R6, R10.reuse, 0x4, RZ ;  /* 0x000000040a067810 */ /* 0x040fe20007ffe0ff */
[----:B------:R-:W-:-:S04]  /*71e40*/  IMAD R4, R10, 0x4, R1 ;  /* 0x000000040a047824 */ /* 0x000fc800078e0201 */
[----:B------:R-:W-:Y:S01]  /*71e50*/  IMAD R20, R6, 0x4, R1 ;  /* 0x0000000406147824 */ /* 0x000fe200078e0201 */
[----:B------:R-:W-:Y:S01]  /*71e60*/  IADD3 R6, R10, 0x8, RZ ;  /* 0x000000080a067810 */ /* 0x000fe20007ffe0ff */
[----:B------:R0:W2:Y:S03]  /*71e70*/  LDL.64 R12, [R4+0x8] ;  /* 0x00000800040c7983 */ /* 0x0000a60000100a00 */
[----:B------:R-:W-:Y:S01]  /*71e80*/  LEA R26, R6, R1, 0x2 ;  /* 0x00000001061a7211 */ /* 0x000fe200078e10ff */
[----:B------:R-:W3:Y:S01]  /*71e90*/  LDL.64 R30, [R20+0x10] ;  /* 0x00001000141e7983 */ /* 0x000ee20000100a00 */
[----:B------:R-:W-:-:S03]  /*71ea0*/  IADD3 R6, R10, 0xc, RZ ;  /* 0x0000000c0a067810 */ /* 0x000fc60007ffe0ff */
[----:B------:R-:W4:Y:S02]  /*71eb0*/  LDL.64 R34, [R26+0x8] ;  /* 0x000008001a227983 */ /* 0x000f240000100a00 */
[----:B------:R-:W-:Y:S02]  /*71ec0*/  IMAD R42, R6, 0x4, R1 ;  /* 0x00000004062a7824 */ /* 0x000fe400078e0201 */
[----:B------:R0:W5:Y:S04]  /*71ed0*/  LDL.64 R14, [R4+0x48] ;  /* 0x00004800040e7983 */ /* 0x0001680000100a00 */
[----:B------:R0:W4:Y:S04]  /*71ee0*/  LDL.64 R16, [R4+0x10] ;  /* 0x0000100004107983 */ /* 0x0001280000100a00 */
[----:B------:R-:W5:Y:S04]  /*71ef0*/  LDL.64 R24, [R20+0x8] ;  /* 0x0000080014187983 */ /* 0x000f680000100a00 */
[----:B------:R-:W5:Y:S04]  /*71f00*/  LDL.64 R38, [R26+0x10] ;  /* 0x000010001a267983 */ /* 0x000f680000100a00 */
[----:B------:R-:W5:Y:S04]  /*71f10*/  LDL.64 R44, [R42+0x8] ;  /* 0x000008002a2c7983 */ /* 0x000f680000100a00 */
[----:B------:R-:W5:Y:S04]  /*71f20*/  LDL.64 R6, [R42+0x10] ;  /* 0x000010002a067983 */ /* 0x000f680000100a00 */
[----:B------:R0:W5:Y:S04]  /*71f30*/  LDL.64 R22, [R4+0x50] ;  /* 0x0000500004167983 */ /* 0x0001680000100a00 */
[----:B------:R-:W5:Y:S04]  /*71f40*/  LDL.64 R28, [R20+0x48] ;  /* 0x00004800141c7983 */ /* 0x000f680000100a00 */
[----:B------:R-:W5:Y:S04]  /*71f50*/  LDL.64 R32, [R20+0x50] ;  /* 0x0000500014207983 */ /* 0x000f680000100a00 */
[----:B------:R-:W5:Y:S04]  /*71f60*/  LDL.64 R36, [R26+0x48] ;  /* 0x000048001a247983 */ /* 0x000f680000100a00 */
[----:B------:R-:W5:Y:S04]  /*71f70*/  LDL.64 R40, [R26+0x50] ;  /* 0x000050001a287983 */ /* 0x000f680000100a00 */
[----:B0-----:R-:W5:Y:S04]  /*71f80*/  LDL.64 R4, [R42+0x48] ;  /* 0x000048002a047983 */ /* 0x001f680000100a00 */
[----:B------:R-:W5:Y:S01]  /*71f90*/  LDL.64 R8, [R42+0x50] ;  /* 0x000050002a087983 */ /* 0x000f620000100a00 */
[----:B------:R-:W-:-:S04]  /*71fa0*/  IADD3 R3, R3, -0x10, RZ ;  /* 0xfffffff003037810 */ /* 0x000fc80007ffe0ff */
[----:B------:R-:W-:Y:S01]  /*71fb0*/  ISETP.GT.AND P1, PT, R3, 0xc, PT ;  /* 0x0000000c0300780c */ /* 0x000fe20003f24270 */
[C---:B--2---:R-:W-:Y:S02]  /*71fc0*/  IMAD.IADD R11, R72.reuse, 0x1, R12 ;  /* 0x00000001480b7824 */ /* 0x044fe400078e020c */
[----:B------:R-:W-:-:S03]  /*71fd0*/  IMAD.IADD R13, R72, 0x1, R13 ;  /* 0x00000001480d7824 */ /* 0x000fc600078e020d */
[----:B------:R3:W-:Y:S04]  /*71fe0*/  STS [R10.X4+0x2b0], R11 ;  /* 0x0002b00b0a007388 */ /* 0x0007e80000004800 */
[----:B------:R4:W-:Y:S01]  /*71ff0*/  STS [R10.X4+0x2b4], R13 ;  /* 0x0002b40d0a007388 */ /* 0x0009e20000004800 */
[C---:B---3--:R-:W-:Y:S02]  /*72000*/  IMAD.IADD R11, R72.reuse, 0x1, R30 ;  /* 0x00000001480b7824 */ /* 0x048fe400078e021e */
[C---:B----4-:R-:W-:Y:S01]  /*72010*/  IMAD.IADD R13, R72.reuse, 0x1, R34 ;  /* 0x00000001480d7824 */ /* 0x050fe200078e0222 */
[----:B-----5:R0:W-:Y:S01]  /*72020*/  STS [R10.X4+0x2f4], R15 ;  /* 0x0002f40f0a007388 */ /* 0x0201e20000004800 */
[C---:B------:R-:W-:Y:S01]  /*72030*/  IMAD.IADD R21, R72.reuse, 0x1, R16 ;  /* 0x0000000148157824 */ /* 0x040fe200078e0210 */
[C---:B------:R-:W-:Y:S01]  /*72040*/  IADD3 R27, R72.reuse, R24, RZ ;  /* 0x00000018481b7210 */ /* 0x040fe20007ffe0ff */
[C---:B------:R-:W-:Y:S01]  /*72050*/  IMAD.IADD R17, R72.reuse, 0x1, R17 ;  /* 0x0000000148117824 */ /* 0x040fe200078e0211 */
[----:B------:R1:W-:Y:S01]  /*72060*/  STS [R10.X4+0x2c8], R11 ;  /* 0x0002c80b0a007388 */ /* 0x0003e20000004800 */
[----:B------:R-:W-:-:S02]  /*72070*/  IMAD.IADD R25, R72, 0x1, R25 ;  /* 0x0000000148197824 */ /* 0x000fc400078e0219 */
[C---:B------:R-:W-:Y:S01]  /*72080*/  IMAD.IADD R31, R72.reuse, 0x1, R31 ;  /* 0x00000001481f7824 */ /* 0x040fe200078e021f */
[----:B------:R2:W-:Y:S01]  /*72090*/  STS [R10.X4+0x2d0], R13 ;  /* 0x0002d00d0a007388 */ /* 0x0005e20000004800 */
[C---:B------:R-:W-:Y:S01]  /*720a0*/  IMAD.IADD R35, R72.reuse, 0x1, R35 ;  /* 0x0000000148237824 */ /* 0x040fe200078e0223 */
[C---:B0-----:R-:W-:Y:S01]  /*720b0*/  IADD3 R15, R72.reuse, R38, RZ ;  /* 0x00000026480f7210 */ /* 0x041fe20007ffe0ff */
[C---:B------:R-:W-:Y:S02]  /*720c0*/  IMAD.IADD R39, R72.reuse, 0x1, R39 ;  /* 0x0000000148277824 */ /* 0x040fe400078e0227 */
[C---:B------:R-:W-:Y:S02]  /*720d0*/  IMAD.IADD R45, R72.reuse, 0x1, R45 ;  /* 0x00000001482d7824 */ /* 0x040fe400078e022d */
[C---:B-1----:R-:W-:Y:S02]  /*720e0*/  IMAD.IADD R11, R72.reuse, 0x1, R44 ;  /* 0x00000001480b7824 */ /* 0x042fe400078e022c */
[----:B------:R-:W-:-:S02]  /*720f0*/  IMAD.IADD R7, R72, 0x1, R7 ;  /* 0x0000000148077824 */ /* 0x000fc400078e0207 */
        /* <DEDUP_REMOVED lines=30> */
.L_x_67291:
[----:B------:R-:W-:-:S13]  /*722e0*/  ISETP.GT.AND P1, PT, R3, 0x4, PT ;  /* 0x000000040300780c */ /* 0x000fda0003f24270 */
[----:B------:R-:W-:Y:S05]  /*722f0*/  @!P1 BRA `(.L_x_67293) ;  /* 0x0000026000009947 */ /* 0x000fea0003800000 */
[C---:B------:R-:W-:Y:S02]  /*72300*/  LEA R4, R10.reuse, R1, 0x2 ;  /* 0x000000010a047211 */ /* 0x040fe400078e10ff */
[----:B------:R-:W-:-:S03]  /*72310*/  IADD3 R8, R10, 0x4, RZ ;  /* 0x000000040a087810 */ /* 0x000fc60007ffe0ff */
[----:B------:R-:W2:Y:S02]  /*72320*/  LDL.64 R6, [R4+0x8] ;  /* 0x0000080004067983 */ /* 0x000ea40000100a00 */
[----:B------:R-:W-:Y:S02]  /*72330*/  IMAD R16, R8, 0x4, R1 ;  /* 0x0000000408107824 */ /* 0x000fe400078e0201 */
        /* <DEDUP_REMOVED lines=8> */
[----:B------:R-:W-:Y:S01]  /*723c0*/  IADD3 R3, R3, -0x8, RZ ;  /* 0xfffffff803037810 */ /* 0x000fe20007ffe0ff */
[C---:B--2---:R-:W-:Y:S02]  /*723d0*/  IMAD.IADD R5, R72.reuse, 0x1, R6 ;  /* 0x0000000148057824 */ /* 0x044fe400078e0206 */
[C---:B------:R-:W-:Y:S02]  /*723e0*/  IMAD.IADD R7, R72.reuse, 0x1, R7 ;  /* 0x0000000148077824 */ /* 0x040fe400078e0207 */
[C---:B---3--:R-:W-:Y:S01]  /*723f0*/  IMAD.IADD R11, R72.reuse, 0x1, R12 ;  /* 0x00000001480b7824 */ /* 0x048fe200078e020c */
[----:B------:R0:W-:Y:S01]  /*72400*/  STS [R10.X4+0x2b0], R5 ;  /* 0x0002b0050a007388 */ /* 0x0001e20000004800 */
[C---:B------:R-:W-:Y:S01]  /*72410*/  IMAD.IADD R13, R72.reuse, 0x1, R13 ;  /* 0x00000001480d7824 */ /* 0x040fe200078e020d */
[C---:B----4-:R-:W-:Y:S01]  /*72420*/  IADD3 R17, R72.reuse, R20, RZ ;  /* 0x0000001448117210 */ /* 0x050fe20007ffe0ff */
[C---:B------:R-:W-:Y:S02]  /*72430*/  IMAD.IADD R21, R72.reuse, 0x1, R21 ;  /* 0x0000000148157824 */ /* 0x040fe400078e0215 */
[----:B-----5:R-:W-:-:S02]  /*72440*/  IMAD.IADD R25, R72, 0x1, R25 ;  /* 0x0000000148197824 */ /* 0x020fc400078e0219 */
        /* <DEDUP_REMOVED lines=17> */
.L_x_67293:
[----:B------:R-:W-:-:S13]  /*72560*/  ISETP.NE.OR P0, PT, R3, RZ, P0 ;  /* 0x000000ff0300720c */ /* 0x000fda0000705670 */
[----:B------:R-:W-:Y:S05]  /*72570*/  @!P0 BRA `(.L_x_67289) ;  /* 0x0000015000008947 */ /* 0x000fea0003800000 */
.L_x_67290:
[----:B------:R-:W-:-:S05]  /*72580*/  IMAD R6, R10, 0x4, R1 ;  /* 0x000000040a067824 */ /* 0x000fca00078e0201 */
[----:B------:R-:W2:Y:S04]  /*72590*/  LDL.64 R4, [R6+0x8] ;  /* 0x0000080006047983 */ /* 0x000ea80000100a00 */
[----:B------:R-:W3:Y:S04]  /*725a0*/  LDL.64 R12, [R6+0x10] ;  /* 0x00001000060c7983 */ /* 0x000ee80000100a00 */
[----:B------:R-:W4:Y:S04]  /*725b0*/  LDL.64 R8, [R6+0x48] ;  /* 0x0000480006087983 */ /* 0x000f280000100a00 */
[----:B------:R-:W5:Y:S01]  /*725c0*/  LDL.64 R14, [R6+0x50] ;  /* 0x00005000060e7983 */ /* 0x000f620000100a00 */
[----:B------:R-:W-:-:S04]  /*725d0*/  IADD3 R3, R3, -0x4, RZ ;  /* 0xfffffffc03037810 */ /* 0x000fc80007ffe0ff */
[----:B------:R-:W-:Y:S01]  /*725e0*/  ISETP.NE.AND P0, PT, R3, RZ, PT ;  /* 0x000000ff0300720c */ /* 0x000fe20003f05270 */
[C---:B--2---:R-:W-:Y:S01]  /*725f0*/  IMAD.IADD R7, R72.reuse, 0x1, R4 ;  /* 0x0000000148077824 */ /* 0x044fe200078e0204 */
[C---:B------:R-:W-:Y:S01]  /*72600*/  IADD3 R5, R72.reuse, R5, RZ ;  /* 0x0000000548057210 */ /* 0x040fe20007ffe0ff */
[----:B---3--:R-:W-:-:S03]  /*72610*/  IMAD.IADD R11, R72, 0x1, R12 ;  /* 0x00000001480b7824 */ /* 0x008fc600078e020c */
[----:B------:R-:W-:Y:S01]  /*72620*/  STS [R10.X4+0x2b0], R7 ;  /* 0x0002b0070a007388 */ /* 0x000fe20000004800 */
[----:B------:R-:W-:-:S03]  /*72630*/  IMAD.IADD R13, R72, 0x1, R13 ;  /* 0x00000001480d7824 */ /* 0x000fc600078e020d */
        /* <DEDUP_REMOVED lines=9> */
.L_x_67289:
[----:B------:R-:W-:-:S13]  /*726d0*/  ISETP.NE.AND P0, PT, R2, RZ, PT ;  /* 0x000000ff0200720c */ /* 0x000fda0003f05270 */
[----:B------:R-:W-:Y:S05]  /*726e0*/  @!P0 BRA `(.L_x_67288) ;  /* 0x000000e000008947 */ /* 0x000fea0003800000 */
[C---:B------:R-:W-:Y:S01]  /*726f0*/  IMAD R3, R10.reuse, 0x4, R1 ;  /* 0x000000040a037824 */ /* 0x040fe200078e0201 */
[----:B------:R-:W-:-:S04]  /*72700*/  LEA R10, R10, 0x2b0, 0x2 ;  /* 0x000002b00a0a7811 */ /* 0x000fc800078e10ff */
[----:B------:R-:W-:Y:S02]  /*72710*/  IADD3 R4, R3, 0x48, RZ ;  /* 0x0000004803047810 */ /* 0x000fe40007ffe0ff */
[----:B------:R-:W-:-:S03]  /*72720*/  IADD3 R10, R10, 0x40, RZ ;  /* 0x000000400a0a7810 */ /* 0x000fc60007ffe0ff */
.L_x_67294:
[----:B------:R0:W2:Y:S04]  /*72730*/  LDL R3, [R4+-0x40] ;  /* 0xffffc00004037983 */ /* 0x0000a80000100800 */
[----:B------:R0:W3:Y:S01]  /*72740*/  LDL R5, [R4] ;  /* 0x0000000004057983 */ /* 0x0000e20000100800 */
[----:B------:R-:W-:-:S04]  /*72750*/  IADD3 R2, R2, -0x1, RZ ;  /* 0xffffffff02027810 */ /* 0x000fc80007ffe0ff */
[----:B------:R-:W-:Y:S02]  /*72760*/  ISETP.NE.AND P0, PT, R2, RZ, PT ;  /* 0x000000ff0200720c */ /* 0x000fe40003f05270 */
[----:B0-----:R-:W-:Y:S01]  /*72770*/  IADD3 R4, R4, 0x4, RZ ;  /* 0x0000000404047810 */ /* 0x001fe20007ffe0ff */
[----:B--2---:R-:W-:Y:S01]  /*72780*/  IMAD.IADD R3, R72, 0x1, R3 ;  /* 0x0000000148037824 */ /* 0x004fe200078e0203 */
[----:B---3--:R-:W-:Y:S04]  /*72790*/  STS [R10], R5 ;  /* 0x000000050a007388 */ /* 0x008fe80000000800 */
[----:B------:R0:W-:Y:S02]  /*727a0*/  STS [R10+-0x40], R3 ;  /* 0xffffc0030a007388 */ /* 0x0001e40000000800 */
[----:B0-----:R-:W-:-:S03]  /*727b0*/  IADD3 R10, R10, 0x4, RZ ;  /* 0x000000040a0a7810 */ /* 0x001fc60007ffe0ff */
[----:B------:R-:W-:Y:S05]  /*727c0*/  @P0 BRA `(.L_x_67294) ;  /* 0xffffff6000000947 */ /* 0x000fea000383ffff */
.L_x_67288:
[----:B------:R-:W-:Y:S02]  /*727d0*/  IMAD.MOV.U32 R2, RZ, RZ, R19 ;  /* 0x000000ffff027224 */ /* 0x000fe400078e0013 */
[----:B------:R-:W-:-:S05]  /*727e0*/  IMAD.MOV.U32 R3, RZ, RZ, R18 ;  /* 0x000000ffff037224 */ /* 0x000fca00078e0012 */
[----:B------:R0:W-:Y:S02]  /*727f0*/  STS.64 [0x330], R2 ;  /* 0x00033002ff007388 */ /* 0x0001e40000000a00 */
.L_x_67287:
[----:B------:R-:W-:Y:S05]  /*72800*/  BSYNC B0 ;  /* 0x0000000000007941 */ /* 0x000fea0003800000 */
.L_x_67286:
[----:B------:R-:W-:Y:S01]  /*72810*/  BAR.SYNC.DEFER_BLOCKING 0x0 ;  /* 0x0000000000007b1d */ /* 0x000fe20000010000 */
[----:B------:R-:W-:-:S13]  /*72820*/  ISETP.GT.AND P0, PT, R0, 0x21, PT ;  /* 0x000000210000780c */ /* 0x000fda0003f04270 */
[----:B------:R-:W-:Y:S05]  /*72830*/  @P0 EXIT ;  /* 0x000000000000094d */ /* 0x000fea0003800000 */
[C---:B012---:R-:W-:Y:S01]  /*72840*/  IMNMX R3, R0.reuse, -0x5e, !PT ;  /* 0xffffffa200037817 */ /* 0x047fe20007800200 */
        /* <DEDUP_REMOVED lines=13> */
.L_x_67297:
        /* <DEDUP_REMOVED lines=9> */
.L_x_67296:
[----:B------:R-:W-:Y:S05]  /*729b0*/  BSYNC B0 ;  /* 0x0000000000007941 */ /* 0x000fea0003800000 */
.L_x_67295:
[----:B------:R-:W-:Y:S05]  /*729c0*/  @!P1 EXIT ;  /* 0x000000000000994d */ /* 0x000fea0003800000 */
[----:B------:R-:W-:Y:S01]  /*729d0*/  IADD3 R4, R0, -0x200, RZ ;  /* 0xfffffe0000047810 */ /* 0x000fe20007ffe0ff */
[----:B------:R-:W-:Y:S01]  /*729e0*/  BSSY B0, `(.L_x_67298) ;  /* 0x000004f000007945 */ /* 0x000fe20003800000 */
[----:B------:R-:W-:-:S02]  /*729f0*/  PLOP3.LUT P0, PT, PT, PT, PT, 0x80, 0x0 ;  /* 0x000000000000781c */ /* 0x000fc40003f0f070 */
[----:B0-----:R-:W-:-:S04]  /*72a00*/  IADD3 R2, -R4, -0x1de, RZ ;  /* 0xfffffe2204027810 */ /* 0x001fc80007ffe1ff */
[----:B------:R-:W-:Y:S01]  /*72a10*/  ISETP.GT.AND P1, PT, R2, 0x600, PT ;  /* 0x000006000200780c */ /* 0x000fe20003f24270 */
[----:B------:R-:W-:Y:S01]  /*72a20*/  IMAD R2, R5, 0x22, R0 ;  /* 0x0000002205027824 */ /* 0x000fe200078e0200 */
[----:B------:R-:W-:-:S04]  /*72a30*/  LEA R0, R0, 0x2b0, 0x2 ;  /* 0x000002b000007811 */ /* 0x000fc800078e10ff */
[----:B------:R-:W-:Y:S02]  /*72a40*/  IADD3 R3, R0, 0x400, RZ ;  /* 0x0000040000037810 */ /* 0x000fe40007ffe0ff */
[----:B------:R-:W-:-:S05]  /*72a50*/  IADD3 R0, R2, 0x180, RZ ;  /* 0x0000018002007810 */ /* 0x000fca0007ffe0ff */
[----:B------:R-:W-:Y:S05]  /*72a60*/  @!P1 BRA `(.L_x_67299) ;  /* 0x0000046000009947 */ /* 0x000fea0003800000 */
[----:B------:R-:W-:Y:S02]  /*72a70*/  PLOP3.LUT P0, PT, PT, PT, PT, 0x8, 0x0 ;  /* 0x000000000000781c */ /* 0x000fe40003f0e170 */
.L_x_67300:
        /* <DEDUP_REMOVED lines=17> */
[----:B------:R-:W-:Y:S01]  /*72b90*/  IADD3 R22, R0, 0x380, RZ ;  /* 0x0000038000167810 */ /* 0x000fe20007ffe0ff */
[----:B------:R-:W5:Y:S01]  /*72ba0*/  LDS R27, [R3+0x600] ;  /* 0x00060000031b7984 */ /* 0x000f620000000800 */
[----:B------:R-:W-:Y:S01]  /*72bb0*/  IADD3 R4, R4, 0x800, RZ ;  /* 0x0000080004047810 */ /* 0x000fe20007ffe0ff */
[----:B------:R-:W-:-:S02]  /*72bc0*/  IMAD.WIDE.U32 R16, R16, R49, c[0x0][0x178] ;  /* 0x00005e0010107625 */ /* 0x000fc400078e0031 */
[----:B------:R-:W0:Y:S01]  /*72bd0*/  LDS R29, [R3+0x800] ;  /* 0x00080000031d7984 */ /* 0x000e220000000800 */
[----:B------:R-:W-:-:S03]  /*72be0*/  ISETP.GE.AND P1, PT, R4, -0x7de, PT ;  /* 0xfffff8220400780c */ /* 0x000fc60003f26270 */
        /* <DEDUP_REMOVED lines=12> */
[----:B0-----:R-:W-:Y:S01]  /*72cb0*/  IMAD.WIDE.U32 R6, R10, R49, c[0x0][0x178] ;  /* 0x00005e000a067625 */ /* 0x001fe200078e0031 */
[----:B------:R-:W-:-:S03]  /*72cc0*/  IADD3 R5, R0, 0x200, RZ ;  /* 0x0000020000057810 */ /* 0x000fc60007ffe0ff */
[CC--:B------:R-:W-:Y:S01]  /*72cd0*/  IMAD.WIDE.U32 R10, R0.reuse, R49.reuse, c[0x0][0x178] ;  /* 0x00005e00000a7625 */ /* 0x0c0fe200078e0031 */
[----:B--2---:R0:W-:Y:S01]  /*72ce0*/  STG.E [R6.64], R21 ;  /* 0x0000001506007986 */ /* 0x0041e2000c101904 */
[C---:B-1----:R-:W-:Y:S02]  /*72cf0*/  IADD3 R19, R0.reuse, 0x500, RZ ;  /* 0x0000050000137810 */ /* 0x042fe40007ffe0ff */
[----:B------:R-:W-:Y:S01]  /*72d00*/  IMAD.WIDE.U32 R8, R5, R49, c[0x0][0x178] ;  /* 0x00005e0005087625 */ /* 0x000fe200078e0031 */
        /* <DEDUP_REMOVED lines=11> */
[----:B------:R-:W-:Y:S02]  /*72dc0*/  IADD3 R2, R2, 0x800, RZ ;  /* 0x0000080002027810 */ /* 0x000fe40007ffe0ff */
[C---:B---3--:R-:W-:Y:S01]  /*72dd0*/  IADD3 R14, R0.reuse, 0x400, RZ ;  /* 0x00000400000e7810 */ /* 0x048fe20007ffe0ff */
[----:B------:R2:W-:Y:S01]  /*72de0*/  STG.E [R6.64], R33 ;  /* 0x0000002106007986 */ /* 0x0005e2000c101904 */
[----:B------:R-:W-:Y:S01]  /*72df0*/  IADD3 R0, R0, 0x800, RZ ;  /* 0x0000080000007810 */ /* 0x000fe20007ffe0ff */
[-C--:B0-----:R-:W-:Y:S02]  /*72e00*/  IMAD.WIDE.U32 R16, R18, R49.reuse, c[0x0][0x178] ;  /* 0x00005e0012107625 */ /* 0x081fe400078e0031 */
        /* <DEDUP_REMOVED lines=12> */
.L_x_67299:
[----:B------:R-:W-:Y:S05]  /*72ed0*/  BSYNC B0 ;  /* 0x0000000000007941 */ /* 0x000fea0003800000 */
.L_x_67298:
        /* <DEDUP_REMOVED lines=40> */
.L_x_67302:
[----:B------:R-:W-:Y:S05]  /*73160*/  BSYNC B0 ;  /* 0x0000000000007941 */ /* 0x000fea0003800000 */
.L_x_67301:
        /* <DEDUP_REMOVED lines=18> */
.L_x_67303:
        /* <DEDUP_REMOVED lines=15> */
.L_x_74505:


//--------------------- .text._ZN17fastertransformer38beam_online_softmax_topk_stage2_kernelIfLi4ELi128EEEvPKfS2_PiPT_ii --------------------------
	.section	.text._ZN17fastertransformer38beam_online_softmax_topk_stage2_kernelIfLi4ELi128EEEvPKfS2_PiPT_ii,"ax",@progbits
	.sectioninfo	@"SHI_REGISTERS=32"
	.align	128
        .global         _ZN17fastertransformer38beam_online_softmax_topk_stage2_kernelIfLi4ELi128EEEvPKfS2_PiPT_ii
        .type           _ZN17fastertransformer38beam_online_softmax_topk_stage2_kernelIfLi4ELi128EEEvPKfS2_PiPT_ii,@function
        .size           _ZN17fastertransformer38beam_online_softmax_topk_stage2_kernelIfLi4ELi128EEEvPKfS2_PiPT_ii,(.L_x_74506 - _ZN17fastertransformer38beam_online_softmax_topk_stage2_kernelIfLi4ELi128EEEvPKfS2_PiPT_ii)
        .other          _ZN17fastertransformer38beam_online_softmax_topk_stage2_kernelIfLi4ELi128EEEvPKfS2_PiPT_ii,@"STO_CUDA_ENTRY STV_DEFAULT"
_ZN17fastertransformer38beam_online_softmax_topk_stage2_kernelIfLi4ELi128EEEvPKfS2_PiPT_ii:
.text._ZN17fastertransformer38beam_online_softmax_topk_stage2_kernelIfLi4ELi128EEEvPKfS2_PiPT_ii:
        /* <DEDUP_REMOVED lines=8> */
[----:B------:R-:W-:Y:S02]  /*0080*/  IMAD.MOV.U32 R15, RZ, RZ, -0x1 ;  /* 0xffffffffff0f7424 */ /* 0x000fe400078e00ff */
[----:B------:R-:W-:Y:S02]  /*0090*/  IMAD.MOV.U32 R14, RZ, RZ, -0x1 ;  /* 0xffffffffff0e7424 */ /* 0x000fe400078e00ff */
[----:B------:R-:W-:-:S02]  /*00a0*/  IMAD.MOV.U32 R11, RZ, RZ, -0x800001 ;  /* 0xff7fffffff0b7424 */ /* 0x000fc400078e00ff */
[----:B------:R-:W-:Y:S02]  /*00b0*/  IMAD.MOV.U32 R10, RZ, RZ, -0x800001 ;  /* 0xff7fffffff0a7424 */ /* 0x000fe400078e00ff */
[----:B------:R-:W-:Y:S02]  /*00c0*/  IMAD.MOV.U32 R12, RZ, RZ, -0x1 ;  /* 0xffffffffff0c7424 */ /* 0x000fe400078e00ff */
[----:B------:R-:W-:Y:S02]  /*00d0*/  IMAD.MOV.U32 R9, RZ, RZ, -0x800001 ;  /* 0xff7fffffff097424 */ /* 0x000fe400078e00ff */
[----:B------:R-:W-:Y:S01]  /*00e0*/  IMAD.MOV.U32 R8, RZ, RZ, -0x800001 ;  /* 0xff7fffffff087424 */ /* 0x000fe200078e00ff */
[----:B0-----:R-:W-:-:S13]  /*00f0*/  ISETP.GE.AND P0, PT, R16, R5, PT ;  /* 0x000000051000720c */ /* 0x001fda0003f06270 */
[----:B------:R-:W-:Y:S05]  /*0100*/  @P0 BRA `(.L_x_67305) ;  /* 0x0000078000000947 */ /* 0x000fea0003800000 */
[----:B-1----:R-:W-:Y:S01]  /*0110*/  IMAD.MOV.U32 R4, RZ, RZ, R16 ;  /* 0x000000ffff047224 */ /* 0x002fe200078e0010 */
[----:B------:R-:W-:Y:S01]  /*0120*/  LOP3.LUT R6, RZ, R16, RZ, 0x33, !PT ;  /* 0x00000010ff067212 */ /* 0x000fe200078e33ff */
[----:B------:R-:W-:Y:S03]  /*0130*/  BSSY B1, `(.L_x_67306) ;  /* 0x000001c000017945 */ /* 0x000fe60003800000 */
[----:B------:R-:W-:Y:S01]  /*0140*/  LOP3.LUT R2, RZ, R4, RZ, 0x33, !PT ;  /* 0x00000004ff027212 */ /* 0x000fe200078e33ff */
[----:B------:R-:W-:-:S04]  /*0150*/  IMAD.IADD R6, R5, 0x1, R6 ;  /* 0x0000000105067824 */ /* 0x000fc800078e0206 */
[----:B------:R-:W-:Y:S01]  /*0160*/  IMAD.IADD R2, R5, 0x1, R2 ;  /* 0x0000000105027824 */ /* 0x000fe200078e0202 */
[----:B------:R-:W-:-:S04]  /*0170*/  ISETP.GE.U32.AND P1, PT, R6, 0x180, PT ;  /* 0x000001800600780c */ /* 0x000fc80003f26070 */
[----:B------:R-:W-:Y:S01]  /*0180*/  LEA.HI R3, R2, 0x1, RZ, 0x19 ;  /* 0x0000000102037811 */ /* 0x000fe200078fc8ff */
[----:B------:R-:W-:-:S03]  /*0190*/  IMAD R2, R0, c[0x0][0x184], RZ ;  /* 0x0000610000027a24 */ /* 0x000fc600078e02ff */
[----:B------:R-:W-:Y:S01]  /*01a0*/  LOP3.LUT P0, R3, R3, 0x3, RZ, 0xc0, !PT ;  /* 0x0000000303037812 */ /* 0x000fe2000780c0ff */
[----:B------:R-:W-:-:S05]  /*01b0*/  IMAD R7, R2, 0xa, RZ ;  /* 0x0000000a02077824 */ /* 0x000fca00078e02ff */
[----:B------:R-:W-:-:S07]  /*01c0*/  SHF.R.S32.HI R19, RZ, 0x1f, R7 ;  /* 0x0000001fff137819 */ /* 0x000fce0000011407 */
[----:B------:R-:W-:Y:S05]  /*01d0*/  @!P0 BRA `(.L_x_67307) ;  /* 0x0000011000008947 */ /* 0x000fea0003800000 */
[----:B------:R-:W-:Y:S01]  /*01e0*/  IADD3 R2, P0, R7, R16, RZ ;  /* 0x0000001007027210 */ /* 0x000fe20007f1e0ff */
[----:B------:R-:W-:Y:S01]  /*01f0*/  IMAD.MOV.U32 R4, RZ, RZ, R16 ;  /* 0x000000ffff047224 */ /* 0x000fe200078e0010 */
[----:B------:R-:W-:Y:S02]  /*0200*/  MOV R6, R3 ;  /* 0x0000000300067202 */ /* 0x000fe40000000f00 */
[----:B------:R-:W-:Y:S02]  /*0210*/  LEA R18, P2, R2, c[0x0][0x160], 0x2 ;  /* 0x0000580002127a11 */ /* 0x000fe400078410ff */
[C---:B------:R-:W-:Y:S02]  /*0220*/  LEA.HI.X.SX32 R21, R16.reuse, R19, 0x1, P0 ;  /* 0x0000001310157211 */ /* 0x040fe400000f0eff */
[----:B------:R-:W-:Y:S02]  /*0230*/  LEA R17, R16, 0xd0, 0x2 ;  /* 0x000000d010117811 */ /* 0x000fe400078e10ff */
[----:B------:R-:W-:-:S02]  /*0240*/  LEA.HI.X R3, R2, c[0x0][0x164], R21, 0x2, P2 ;  /* 0x0000590002037a11 */ /* 0x000fc400010f1415 */
.L_x_67308:
        /* <DEDUP_REMOVED lines=10> */
.L_x_67307:
[----:B------:R-:W-:Y:S05]  /*02f0*/  BSYNC B1 ;  /* 0x0000000000017941 */ /* 0x000fea0003800000 */
.L_x_67306:
        /* <DEDUP_REMOVED lines=14> */
.L_x_67311:
[----:B------:R-:W2:Y:S04]  /*03e0*/  LDG.E.CONSTANT R17, [R2.64] ;  /* 0x0000000402117981 */ /* 0x000ea8000c1e9900 */
[----:B------:R-:W3:Y:S04]  /*03f0*/  LDG.E.CONSTANT R19, [R2.64+0x200] ;  /* 0x0002000402137981 */ /* 0x000ee8000c1e9900 */
[----:B------:R-:W4:Y:S04]  /*0400*/  LDG.E.CONSTANT R21, [R2.64+0x400] ;  /* 0x0004000402157981 */ /* 0x000f28000c1e9900 */
[----:B------:R-:W5:Y:S04]  /*0410*/  LDG.E.CONSTANT R23, [R2.64+0x600] ;  /* 0x0006000402177981 */ /* 0x000f68000c1e9900 */
[----:B------:R-:W5:Y:S04]  /*0420*/  LDG.E.CONSTANT R25, [R2.64+0x800] ;  /* 0x0008000402197981 */ /* 0x000f68000c1e9900 */
[----:B------:R-:W5:Y:S04]  /*0430*/  LDG.E.CONSTANT R27, [R2.64+0xa00] ;  /* 0x000a0004021b7981 */ /* 0x000f68000c1e9900 */
[----:B------:R0:W5:Y:S04]  /*0440*/  LDG.E.CONSTANT R29, [R2.64+0xc00] ;  /* 0x000c0004021d7981 */ /* 0x000168000c1e9900 */
[----:B------:R0:W5:Y:S04]  /*0450*/  LDG.E.CONSTANT R18, [R2.64+0xe00] ;  /* 0x000e000402127981 */ /* 0x000168000c1e9900 */
[----:B------:R0:W5:Y:S04]  /*0460*/  LDG.E.CONSTANT R20, [R2.64+0x1000] ;  /* 0x0010000402147981 */ /* 0x000168000c1e9900 */
[----:B------:R0:W5:Y:S04]  /*0470*/  LDG.E.CONSTANT R22, [R2.64+0x1200] ;  /* 0x0012000402167981 */ /* 0x000168000c1e9900 */
[----:B------:R0:W5:Y:S04]  /*0480*/  LDG.E.CONSTANT R24, [R2.64+0x1400] ;  /* 0x0014000402187981 */ /* 0x000168000c1e9900 */
[----:B--2---:R1:W-:Y:S04]  /*0490*/  STS [R6+-0x400], R17 ;  /* 0xfffc001106007388 */ /* 0x0043e80000000800 */
[----:B---3--:R2:W-:Y:S04]  /*04a0*/  STS [R6+-0x200], R19 ;  /* 0xfffe001306007388 */ /* 0x0085e80000000800 */
[----:B----4-:R3:W-:Y:S04]  /*04b0*/  STS [R6], R21 ;  /* 0x0000001506007388 */ /* 0x0107e80000000800 */
[----:B-----5:R4:W-:Y:S04]  /*04c0*/  STS [R6+0x200], R23 ;  /* 0x0002001706007388 */ /* 0x0209e80000000800 */
[----:B------:R3:W-:Y:S04]  /*04d0*/  STS [R6+0x400], R25 ;  /* 0x0004001906007388 */ /* 0x0007e80000000800 */
[----:B-1----:R0:W5:Y:S04]  /*04e0*/  LDG.E.CONSTANT R17, [R2.64+0x1600] ;  /* 0x0016000402117981 */ /* 0x002168000c1e9900 */
[----:B--2---:R0:W2:Y:S04]  /*04f0*/  LDG.E.CONSTANT R19, [R2.64+0x1800] ;  /* 0x0018000402137981 */ /* 0x0040a8000c1e9900 */
[----:B---3--:R0:W3:Y:S04]  /*0500*/  LDG.E.CONSTANT R21, [R2.64+0x1a00] ;  /* 0x001a000402157981 */ /* 0x0080e8000c1e9900 */
[----:B----4-:R0:W4:Y:S04]  /*0510*/  LDG.E.CONSTANT R23, [R2.64+0x1c00] ;  /* 0x001c000402177981 */ /* 0x010128000c1e9900 */
[----:B------:R0:W4:Y:S01]  /*0520*/  LDG.E.CONSTANT R25, [R2.64+0x1e00] ;  /* 0x001e000402197981 */ /* 0x000122000c1e9900 */
[----:B------:R-:W-:-:S03]  /*0530*/  IADD3 R4, R4, 0x800, RZ ;  /* 0x0000080004047810 */ /* 0x000fc60007ffe0ff */
[----:B------:R-:W-:Y:S01]  /*0540*/  STS [R6+0x600], R27 ;  /* 0x0006001b06007388 */ /* 0x000fe20000000800 */
[----:B------:R-:W-:Y:S02]  /*0550*/  ISETP.GE.AND P1, PT, R4, R7, PT ;  /* 0x000000070400720c */ /* 0x000fe40003f26270 */
[----:B0-----:R-:W-:Y:S01]  /*0560*/  IADD3 R2, P2, R2, 0x2000, RZ ;  /* 0x0000200002027810 */ /* 0x001fe20007f5e0ff */
[----:B------:R-:W-:Y:S04]  /*0570*/  STS [R6+0x800], R29 ;  /* 0x0008001d06007388 */ /* 0x000fe80000000800 */
[----:B------:R-:W-:Y:S01]  /*0580*/  STS [R6+0xa00], R18 ;  /* 0x000a001206007388 */ /* 0x000fe20000000800 */
[----:B------:R-:W-:-:S03]  /*0590*/  IMAD.X R3, RZ, RZ, R3, P2 ;  /* 0x000000ffff037224 */ /* 0x000fc600010e0603 */
[----:B------:R-:W-:Y:S04]  /*05a0*/  STS [R6+0xc00], R20 ;  /* 0x000c001406007388 */ /* 0x000fe80000000800 */
[----:B------:R-:W-:Y:S04]  /*05b0*/  STS [R6+0xe00], R22 ;  /* 0x000e001606007388 */ /* 0x000fe80000000800 */
[----:B------:R-:W-:Y:S04]  /*05c0*/  STS [R6+0x1000], R24 ;  /* 0x0010001806007388 */ /* 0x000fe80000000800 */
[----:B-----5:R-:W-:Y:S04]  /*05d0*/  STS [R6+0x1200], R17 ;  /* 0x0012001106007388 */ /* 0x020fe80000000800 */
[----:B--2---:R-:W-:Y:S04]  /*05e0*/  STS [R6+0x1400], R19 ;  /* 0x0014001306007388 */ /* 0x004fe80000000800 */
[----:B---3--:R-:W-:Y:S04]  /*05f0*/  STS [R6+0x1600], R21 ;  /* 0x0016001506007388 */ /* 0x008fe80000000800 */
[----:B----4-:R-:W-:Y:S04]  /*0600*/  STS [R6+0x1800], R23 ;  /* 0x0018001706007388 */ /* 0x010fe80000000800 */
[----:B------:R0:W-:Y:S02]  /*0610*/  STS [R6+0x1a00], R25 ;  /* 0x001a001906007388 */ /* 0x0001e40000000800 */
[----:B0-----:R-:W-:Y:S01]  /*0620*/  IADD3 R6, R6, 0x2000, RZ ;  /* 0x0000200006067810 */ /* 0x001fe20007ffe0ff */
[----:B------:R-:W-:Y:S05]  /*0630*/  @!P1 BRA `(.L_x_67311) ;  /* 0xfffffda000009947 */ /* 0x000fea000383ffff */
.L_x_67310:
[----:B------:R-:W-:Y:S05]  /*0640*/  BSYNC B1 ;  /* 0x0000000000017941 */ /* 0x000fea0003800000 */
.L_x_67309:
        /* <DEDUP_REMOVED lines=25> */
.L_x_67313:
[----:B------:R-:W-:Y:S05]  /*07e0*/  BSYNC B1 ;  /* 0x0000000000017941 */ /* 0x000fea0003800000 */
.L_x_67312:
        /* <DEDUP_REMOVED lines=10> */
.L_x_67305:
[----:B-1----:R-:W-:Y:S05]  /*0890*/  BSYNC B0 ;  /* 0x0000000000007941 */ /* 0x002fea0003800000 */
.L_x_67304:
[----:B------:R-:W-:Y:S01]  /*08a0*/  ISETP.GE.U32.AND P0, PT, R16, c[0x0][0x184], PT ;  /* 0x0000610010007a0c */ /* 0x000fe20003f06070 */
[----:B------:R-:W-:Y:S01]  /*08b0*/  BAR.SYNC.DEFER_BLOCKING 0x0 ;  /* 0x0000000000007b1d */ /* 0x000fe20000010000 */
[----:B------:R-:W-:Y:S01]  /*08c0*/  IMAD.MOV.U32 R22, RZ, RZ, RZ ;  /* 0x000000ffff167224 */ /* 0x000fe200078e00ff */
[----:B0-----:R-:W-:Y:S01]  /*08d0*/  MOV R7, 0xffffffff ;  /* 0xffffffff00077802 */ /* 0x001fe20000000f00 */
[----:B------:R-:W-:-:S02]  /*08e0*/  IMAD.MOV.U32 R6, RZ, RZ, -0x1 ;  /* 0xffffffffff067424 */ /* 0x000fc400078e00ff */
[----:B------:R-:W-:Y:S01]  /*08f0*/  IMAD.MOV.U32 R2, RZ, RZ, -0x800001 ;  /* 0xff7fffffff027424 */ /* 0x000fe200078e00ff */
[----:B------:R-:W-:Y:S01]  /*0900*/  BSSY B0, `(.L_x_67314) ;  /* 0x0000190000007945 */ /* 0x000fe20003800000 */
[----:B------:R-:W-:Y:S02]  /*0910*/  IMAD.MOV.U32 R3, RZ, RZ, -0x800001 ;  /* 0xff7fffffff037424 */ /* 0x000fe400078e00ff */
[----:B------:R-:W-:Y:S02]  /*0920*/  IMAD.MOV.U32 R4, RZ, RZ, -0x800001 ;  /* 0xff7fffffff047424 */ /* 0x000fe400078e00ff */
[----:B------:R-:W-:Y:S02]  /*0930*/  IMAD.MOV.U32 R5, RZ, RZ, -0x800001 ;  /* 0xff7fffffff057424 */ /* 0x000fe400078e00ff */
[----:B------:R-:W-:Y:S02]  /*0940*/  IMAD.MOV.U32 R20, RZ, RZ, -0x1 ;  /* 0xffffffffff147424 */ /* 0x000fe400078e00ff */
[----:B------:R-:W-:-:S02]  /*0950*/  IMAD.MOV.U32 R21, RZ, RZ, -0x1 ;  /* 0xffffffffff157424 */ /* 0x000fc400078e00ff */
        /* <DEDUP_REMOVED lines=8> */
[----:B------:R-:W-:-:S04]  /*09e0*/  IADD3 R2, R20, -0x1, RZ ;  /* 0xffffffff14027810 */ /* 0x000fc80007ffe0ff */
[----:B------:R-:W-:-:S13]  /*09f0*/  ISETP.GE.U32.AND P0, PT, R2, 0x3, PT ;  /* 0x000000030200780c */ /* 0x000fda0003f06070 */
[----:B------:R-:W-:Y:S05]  /*0a00*/  @!P0 BRA `(.L_x_67317) ;  /* 0x000014b000008947 */ /* 0x000fea0003800000 */
[----:B------:R-:W-:Y:S01]  /*0a10*/  LOP3.LUT R17, R20, 0x3, RZ, 0xc0, !PT ;  /* 0x0000000314117812 */ /* 0x000fe200078ec0ff */
[----:B------:R-:W-:-:S03]  /*0a20*/  IMAD.MOV.U32 R21, RZ, RZ, RZ ;  /* 0x000000ffff157224 */ /* 0x000fc600078e00ff */
[----:B------:R-:W-:-:S04]  /*0a30*/  IADD3 R17, R20, -R17, RZ ;  /* 0x8000001114117210 */ /* 0x000fc80007ffe0ff */
[----:B------:R-:W-:-:S13]  /*0a40*/  ISETP.GT.AND P0, PT, R17, RZ, PT ;  /* 0x000000ff1100720c */ /* 0x000fda0003f04270 */
[----:B------:R-:W-:Y:S05]  /*0a50*/  @!P0 BRA `(.L_x_67318) ;  /* 0x0000115000008947 */ /* 0x000fea0003800000 */
[----:B------:R-:W-:Y:S02]  /*0a60*/  ISETP.GT.AND P1, PT, R17, 0xc, PT ;  /* 0x0000000c1100780c */ /* 0x000fe40003f24270 */
[----:B------:R-:W-:-:S11]  /*0a70*/  PLOP3.LUT P0, PT, PT, PT, PT, 0x80, 0x0 ;  /* 0x000000000000781c */ /* 0x000fd60003f0f070 */
[----:B------:R-:W-:Y:S05]  /*0a80*/  @!P1 BRA `(.L_x_67319) ;  /* 0x00000b3000009947 */ /* 0x000fea0003800000 */
[----:B------:R-:W-:Y:S02]  /*0a90*/  PLOP3.LUT P0, PT, PT, PT, PT, 0x8, 0x0 ;  /* 0x000000000000781c */ /* 0x000fe40003f0e170 */
.L_x_67320:
[----:B------:R-:W-:Y:S01]  /*0aa0*/  IMAD R22, R16, 0xa, R21 ;  /* 0x0000000a10167824 */ /* 0x000fe200078e0215 */
[----:B------:R-:W-:Y:S01]  /*0ab0*/  IADD3 R17, R17, -0x10, RZ ;  /* 0xfffffff011117810 */ /* 0x000fe20007ffe0ff */
[----:B------:R-:W-:-:S03]  /*0ac0*/  IMAD.SHL.U32 R23, R21, 0x4, RZ ;  /* 0x0000000415177824 */ /* 0x000fc600078e00ff */
[----:B------:R-:W0:Y:S02]  /*0ad0*/  LDS.64 R4, [R22.X4+0xd0] ;  /* 0x0000d00016047984 */ /* 0x000e240000004a00 */
[C---:B------:R-:W-:Y:S02]  /*0ae0*/  ISETP.EQ.AND P1, PT, R23.reuse, 0x18, PT ;  /* 0x000000181700780c */ /* 0x040fe40003f22270 */
[----:B------:R-:W1:Y:S01]  /*0af0*/  LDS.64 R18, [R22.X4+0xe0] ;  /* 0x0000e00016127984 */ /* 0x000e620000004a00 */
[C---:B------:R-:W-:Y:S02]  /*0b00*/  ISETP.EQ.AND P4, PT, R23.reuse, RZ, PT ;  /* 0x000000ff1700720c */ /* 0x040fe40003f82270 */
[C---:B------:R-:W-:Y:S01]  /*0b10*/  ISETP.EQ.AND P2, PT, R23.reuse, 0x8, PT ;  /* 0x000000081700780c */ /* 0x040fe20003f42270 */
[----:B------:R-:W2:Y:S01]  /*0b20*/  LDS.64 R6, [R22.X4+0xd8] ;  /* 0x0000d80016067984 */ /* 0x000ea20000004a00 */
[C---:B------:R-:W-:Y:S02]  /*0b30*/  ISETP.EQ.AND P5, PT, R23.reuse, 0x10, PT ;  /* 0x000000101700780c */ /* 0x040fe40003fa2270 */
[C---:B------:R-:W-:Y:S01]  /*0b40*/  ISETP.EQ.AND P3, PT, R23.reuse, -0x10, PT ;  /* 0xfffffff01700780c */ /* 0x040fe20003f62270 */
[----:B------:R-:W3:Y:S01]  /*0b50*/  LDS.64 R2, [R22.X4+0xe8] ;  /* 0x0000e80016027984 */ /* 0x000ee20000004a00 */
[----:B------:R-:W-:-:S02]  /*0b60*/  ISETP.EQ.AND P6, PT, R23, -0x8, PT ;  /* 0xfffffff81700780c */ /* 0x000fc40003fc2270 */
[----:B0-----:R-:W-:-:S07]  /*0b70*/  @P1 IMAD.MOV.U32 R9, RZ, RZ, R4 ;  /* 0x000000ffff091224 */ /* 0x001fce00078e0004 */
[----:B------:R-:W-:Y:S01]  /*0b80*/  @P5 MOV R11, R4 ;  /* 0x00000004000b5202 */ /* 0x000fe20000000f00 */
[--C-:B------:R-:W-:Y:S01]  /*0b90*/  @P1 IMAD.MOV.U32 R8, RZ, RZ, R5.reuse ;  /* 0x000000ffff081224 */ /* 0x100fe200078e0005 */
[----:B------:R-:W-:Y:S01]  /*0ba0*/  ISETP.EQ.AND P1, PT, R23, -0x18, PT ;  /* 0xffffffe81700780c */ /* 0x000fe20003f22270 */
[--C-:B------:R-:W-:Y:S01]  /*0bb0*/  @P4 IMAD.MOV.U32 R15, RZ, RZ, R4.reuse ;  /* 0x000000ffff0f4224 */ /* 0x100fe200078e0004 */
[----:B-1----:R-:W-:Y:S01]  /*0bc0*/  @P2 MOV R9, R18 ;  /* 0x0000001200092202 */ /* 0x002fe20000000f00 */
[----:B------:R-:W-:Y:S01]  /*0bd0*/  @P2 IMAD.MOV.U32 R13, RZ, RZ, R4 ;  /* 0x000000ffff0d2224 */ /* 0x000fe200078e0004 */
[----:B------:R-:W-:Y:S01]  /*0be0*/  IADD3 R23, R21, 0x4, RZ ;  /* 0x0000000415177810 */ /* 0x000fe20007ffe0ff */
[--C-:B------:R-:W-:Y:S01]  /*0bf0*/  @P4 IMAD.MOV.U32 R14, RZ, RZ, R5.reuse ;  /* 0x000000ffff0e4224 */ /* 0x100fe200078e0005 */
[----:B------:R-:W-:Y:S01]  /*0c00*/  @P3 MOV R14, R19 ;  /* 0x00000013000e3202 */ /* 0x000fe20000000f00 */
[--C-:B------:R-:W-:Y:S02]  /*0c10*/  @P2 IMAD.MOV.U32 R12, RZ, RZ, R5.reuse ;  /* 0x000000ffff0c2224 */ /* 0x100fe400078e0005 */
[----:B------:R-:W-:-:S02]  /*0c20*/  @P5 IMAD.MOV.U32 R10, RZ, RZ, R5 ;  /* 0x000000ffff0a5224 */ /* 0x000fc400078e0005 */
[----:B------:R-:W0:Y:S01]  /*0c30*/  LDS.64 R4, [R22.X4+0xf0] ;  /* 0x0000f00016047984 */ /* 0x000e220000004a00 */
[--C-:B------:R-:W-:Y:S02]  /*0c40*/  @P4 IMAD.MOV.U32 R11, RZ, RZ, R18.reuse ;  /* 0x000000ffff0b4224 */ /* 0x100fe400078e0012 */
[--C-:B------:R-:W-:Y:S02]  /*0c50*/  @P3 IMAD.MOV.U32 R15, RZ, RZ, R18.reuse ;  /* 0x000000ffff0f3224 */ /* 0x100fe400078e0012 */
[----:B------:R-:W-:Y:S02]  /*0c60*/  @P6 IMAD.MOV.U32 R13, RZ, RZ, R18 ;  /* 0x000000ffff0d6224 */ /* 0x000fe400078e0012 */
[--C-:B------:R-:W-:Y:S02]  /*0c70*/  @P4 IMAD.MOV.U32 R10, RZ, RZ, R19.reuse ;  /* 0x000000ffff0a4224 */ /* 0x100fe400078e0013 */
[--C-:B------:R-:W-:Y:S02]  /*0c80*/  @P6 IMAD.MOV.U32 R12, RZ, RZ, R19.reuse ;  /* 0x000000ffff0c6224 */ /* 0x100fe400078e0013 */
[----:B------:R-:W-:-:S02]  /*0c90*/  @P2 IMAD.MOV.U32 R8, RZ, RZ, R19 ;  /* 0x000000ffff082224 */ /* 0x000fc400078e0013 */
[--C-:B--2---:R-:W-:Y:S02]  /*0ca0*/  @P2 IMAD.MOV.U32 R11, RZ, RZ, R6.reuse ;  /* 0x000000ffff0b2224 */ /* 0x104fe400078e0006 */
[--C-:B------:R-:W-:Y:S01]  /*0cb0*/  @P6 IMAD.MOV.U32 R15, RZ, RZ, R6.reuse ;  /* 0x000000ffff0f6224 */ /* 0x100fe200078e0006 */
[----:B---3--:R-:W-:Y:S01]  /*0cc0*/  @P1 MOV R15, R2 ;  /* 0x00000002000f1202 */ /* 0x008fe20000000f00 */
[--C-:B------:R-:W-:Y:S02]  /*0cd0*/  @P4 IMAD.MOV.U32 R13, RZ, RZ, R6.reuse ;  /* 0x000000ffff0d4224 */ /* 0x100fe400078e0006 */
[----:B------:R-:W-:Y:S02]  /*0ce0*/  @P5 IMAD.MOV.U32 R9, RZ, RZ, R6 ;  /* 0x000000ffff095224 */ /* 0x000fe400078e0006 */
[--C-:B------:R-:W-:Y:S02]  /*0cf0*/  @P2 IMAD.MOV.U32 R10, RZ, RZ, R7.reuse ;  /* 0x000000ffff0a2224 */ /* 0x100fe400078e0007 */
[----:B------:R-:W-:-:S02]  /*0d00*/  @P6 IMAD.MOV.U32 R14, RZ, RZ, R7 ;  /* 0x000000ffff0e6224 */ /* 0x000fc400078e0007 */
[--C-:B------:R-:W-:Y:S02]  /*0d10*/  @P4 IMAD.MOV.U32 R12, RZ, RZ, R7.reuse ;  /* 0x000000ffff0c4224 */ /* 0x100fe400078e0007 */
[----:B------:R-:W-:Y:S01]  /*0d20*/  @P5 IMAD.MOV.U32 R8, RZ, RZ, R7 ;  /* 0x000000ffff085224 */ /* 0x000fe200078e0007 */
[----:B------:R-:W-:Y:S01]  /*0d30*/  @P4 MOV R8, R3 ;  /* 0x0000000300084202 */ /* 0x000fe20000000f00 */
[----:B------:R-:W1:Y:S01]  /*0d40*/  LDS.64 R6, [R22.X4+0xf8] ;  /* 0x0000f80016067984 */ /* 0x000e620000004a00 */
[----:B------:R-:W-:Y:S02]  /*0d50*/  IMAD.SHL.U32 R23, R23, 0x4, RZ ;  /* 0x0000000417177824 */ /* 0x000fe400078e00ff */
[--C-:B------:R-:W-:Y:S02]  /*0d60*/  @P1 IMAD.MOV.U32 R14, RZ, RZ, R3.reuse ;  /* 0x000000ffff0e1224 */ /* 0x100fe400078e0003 */
[--C-:B------:R-:W-:Y:S01]  /*0d70*/  @P3 IMAD.MOV.U32 R13, RZ, RZ, R2.reuse ;  /* 0x000000ffff0d3224 */ /* 0x100fe200078e0002 */
[C---:B------:R-:W-:Y:S01]  /*0d80*/  ISETP.EQ.AND P2, PT, R23.reuse, 0x18, PT ;  /* 0x000000181700780c */ /* 0x040fe20003f42270 */
[--C-:B------:R-:W-:Y:S01]  /*0d90*/  @P3 IMAD.MOV.U32 R12, RZ, RZ, R3.reuse ;  /* 0x000000ffff0c3224 */ /* 0x100fe200078e0003 */
[C---:B------:R-:W-:Y:S01]  /*0da0*/  ISETP.EQ.AND P5, PT, R23.reuse, RZ, PT ;  /* 0x000000ff1700720c */ /* 0x040fe20003fa2270 */
[--C-:B------:R-:W-:Y:S01]  /*0db0*/  @P6 IMAD.MOV.U32 R11, RZ, RZ, R2.reuse ;  /* 0x000000ffff0b6224 */ /* 0x100fe200078e0002 */
[C---:B------:R-:W-:Y:S01]  /*0dc0*/  ISETP.EQ.AND P1, PT, R23.reuse, 0x8, PT ;  /* 0x000000081700780c */ /* 0x040fe20003f22270 */
[----:B------:R-:W-:Y:S01]  /*0dd0*/  @P6 IMAD.MOV.U32 R10, RZ, RZ, R3 ;  /* 0x000000ffff0a6224 */ /* 0x000fe200078e0003 */
[C---:B------:R-:W-:Y:S01]  /*0de0*/  ISETP.EQ.AND P3, PT, R23.reuse, 0x10, PT ;  /* 0x000000101700780c */ /* 0x040fe20003f62270 */
[----:B------:R-:W-:Y:S01]  /*0df0*/  @P4 IMAD.MOV.U32 R9, RZ, RZ, R2 ;  /* 0x000000ffff094224 */ /* 0x000fe200078e0002 */
[----:B------:R-:W-:-:S02]  /*0e00*/  ISETP.EQ.AND P4, PT, R23, -0x10, PT ;  /* 0xfffffff01700780c */ /* 0x000fc40003f82270 */
[----:B------:R-:W-:-:S03]  /*0e10*/  ISETP.EQ.AND P6, PT, R23, -0x8, PT ;  /* 0xfffffff81700780c */ /* 0x000fc60003fc2270 */
[--C-:B------:R-:W-:Y:S02]  /*0e20*/  @P2 IMAD.MOV.U32 R9, RZ, RZ, R18.reuse ;  /* 0x000000ffff092224 */ /* 0x100fe400078e0012 */
[--C-:B------:R-:W-:Y:S01]  /*0e30*/  @P2 IMAD.MOV.U32 R8, RZ, RZ, R19.reuse ;  /* 0x000000ffff082224 */ /* 0x100fe200078e0013 */
[----:B------:R-:W-:Y:S01]  /*0e40*/  ISETP.EQ.AND P2, PT, R23, -0x18, PT ;  /* 0xffffffe81700780c */ /* 0x000fe20003f42270 */
[--C-:B------:R-:W-:Y:S01]  /*0e50*/  @P5 IMAD.MOV.U32 R15, RZ, RZ, R18.reuse ;  /* 0x000000ffff0f5224 */ /* 0x100fe200078e0012 */
[----:B------:R-:W-:Y:S01]  /*0e60*/  @P1 MOV R12, R19 ;  /* 0x00000013000c1202 */ /* 0x000fe20000000f00 */
[--C-:B------:R-:W-:Y:S01]  /*0e70*/  @P1 IMAD.MOV.U32 R13, RZ, RZ, R18.reuse ;  /* 0x000000ffff0d1224 */ /* 0x100fe200078e0012 */
[----:B------:R-:W-:Y:S01]  /*0e80*/  IADD3 R23, R21, 0x8, RZ ;  /* 0x0000000815177810 */ /* 0x000fe20007ffe0ff */
[----:B------:R-:W-:Y:S01]  /*0e90*/  @P3 IMAD.MOV.U32 R11, RZ, RZ, R18 ;  /* 0x000000ffff0b3224 */ /* 0x000fe200078e0012 */
[----:B0-----:R-:W-:Y:S01]  /*0ea0*/  @P1 MOV R8, R5 ;  /* 0x0000000500081202 */ /* 0x001fe20000000f00 */
[----:B------:R-:W-:-:S02]  /*0eb0*/  @P5 IMAD.MOV.U32 R14, RZ, RZ, R19 ;  /* 0x000000ffff0e5224 */ /* 0x000fc400078e0013 */
[----:B------:R-:W-:Y:S02]  /*0ec0*/  @P3 IMAD.MOV.U32 R10, RZ, RZ, R19 ;  /* 0x000000ffff0a3224 */ /* 0x000fe400078e0013 */
[----:B------:R-:W0:Y:S01]  /*0ed0*/  LDS.64 R18, [R22.X4+0x100] ;  /* 0x0001000016127984 */ /* 0x000e220000004a00 */
[----:B------:R-:W-:Y:S02]  /*0ee0*/  IMAD.SHL.U32 R23, R23, 0x4, RZ ;  /* 0x0000000417177824 */ /* 0x000fe400078e00ff */
[--C-:B------:R-:W-:Y:S02]  /*0ef0*/  @P5 IMAD.MOV.U32 R11, RZ, RZ, R4.reuse ;  /* 0x000000ffff0b5224 */ /* 0x100fe400078e0004 */
[--C-:B------:R-:W-:Y:S01]  /*0f00*/  @P4 IMAD.MOV.U32 R15, RZ, RZ, R4.reuse ;  /* 0x000000ffff0f4224 */ /* 0x100fe200078e0004 */
[----:B------:R-:W-:Y:S01]  /*0f10*/  @P6 MOV R15, R2 ;  /* 0x00000002000f6202 */ /* 0x000fe20000000f00 */
[--C-:B------:R-:W-:Y:S02]  /*0f20*/  @P6 IMAD.MOV.U32 R13, RZ, RZ, R4.reuse ;  /* 0x000000ffff0d6224 */ /* 0x100fe400078e0004 */
[----:B------:R-:W-:-:S02]  /*0f30*/  @P1 IMAD.MOV.U32 R9, RZ, RZ, R4 ;  /* 0x000000ffff091224 */ /* 0x000fc400078e0004 */
[--C-:B------:R-:W-:Y:S02]  /*0f40*/  @P5 IMAD.MOV.U32 R10, RZ, RZ, R5.reuse ;  /* 0x000000ffff0a5224 */ /* 0x100fe400078e0005 */
[--C-:B------:R-:W-:Y:S02]  /*0f50*/  @P4 IMAD.MOV.U32 R14, RZ, RZ, R5.reuse ;  /* 0x000000ffff0e4224 */ /* 0x100fe400078e0005 */
[----:B------:R-:W-:Y:S02]  /*0f60*/  @P6 IMAD.MOV.U32 R12, RZ, RZ, R5 ;  /* 0x000000ffff0c6224 */ /* 0x000fe400078e0005 */
[--C-:B------:R-:W-:Y:S02]  /*0f70*/  @P1 IMAD.MOV.U32 R11, RZ, RZ, R2.reuse ;  /* 0x000000ffff0b1224 */ /* 0x100fe400078e0002 */
[--C-:B------:R-:W-:Y:S01]  /*0f80*/  @P5 IMAD.MOV.U32 R13, RZ, RZ, R2.reuse ;  /* 0x000000ffff0d5224 */ /* 0x100fe200078e0002 */
[----:B-1----:R-:W-:Y:S01]  /*0f90*/  @P4 MOV R13, R6 ;  /* 0x00000006000d4202 */ /* 0x002fe20000000f00 */
[----:B------:R-:W-:-:S02]  /*0fa0*/  @P3 IMAD.MOV.U32 R9, RZ, RZ, R2 ;  /* 0x000000ffff093224 */ /* 0x000fc400078e0002 */
[--C-:B------:R-:W-:Y:S01]  /*0fb0*/  @P1 IMAD.MOV.U32 R10, RZ, RZ, R3.reuse ;  /* 0x000000ffff0a1224 */ /* 0x100fe200078e0003 */
[C---:B------:R-:W-:Y:S01]  /*0fc0*/  ISETP.EQ.AND P1, PT, R23.reuse, 0x18, PT ;  /* 0x000000181700780c */ /* 0x040fe20003f22270 */
[--C-:B------:R-:W-:Y:S02]  /*0fd0*/  @P6 IMAD.MOV.U32 R14, RZ, RZ, R3.reuse ;  /* 0x000000ffff0e6224 */ /* 0x100fe400078e0003 */
[--C-:B------:R-:W-:Y:S02]  /*0fe0*/  @P5 IMAD.MOV.U32 R12, RZ, RZ, R3.reuse ;  /* 0x000000ffff0c5224 */ /* 0x100fe400078e0003 */
[----:B------:R-:W-:Y:S01]  /*0ff0*/  @P3 IMAD.MOV.U32 R8, RZ, RZ, R3 ;  /* 0x000000ffff083224 */ /* 0x000fe200078e0003 */
[C---:B------:R-:W-:Y:S01]  /*1000*/  ISETP.EQ.AND P3, PT, R23.reuse, RZ, PT ;  /* 0x000000ff1700720c */ /* 0x040fe20003f62270 */
[----:B------:R-:W1:Y:S01]  /*1010*/  LDS.64 R2, [R22.X4+0x108] ;  /* 0x0001080016027984 */ /* 0x000e620000004a00 */
[--C-:B------:R-:W-:Y:S02]  /*1020*/  @P2 IMAD.MOV.U32 R15, RZ, RZ, R6.reuse ;  /* 0x000000ffff0f2224 */ /* 0x100fe400078e0006 */
[--C-:B------:R-:W-:Y:S01]  /*1030*/  @P2 IMAD.MOV.U32 R14, RZ, RZ, R7.reuse ;  /* 0x000000ffff0e2224 */ /* 0x100fe200078e0007 */
[C---:B------:R-:W-:Y:S01]  /*1040*/  ISETP.EQ.AND P2, PT, R23.reuse, 0x8, PT ;  /* 0x000000081700780c */ /* 0x040fe20003f42270 */
[----:B------:R-:W-:Y:S01]  /*1050*/  @P4 IMAD.MOV.U32 R12, RZ, RZ, R7 ;  /* 0x000000ffff0c4224 */ /* 0x000fe200078e0007 */
[----:B------:R-:W-:Y:S01]  /*1060*/  ISETP.EQ.AND P4, PT, R23, 0x10, PT ;  /* 0x000000101700780c */ /* 0x000fe20003f82270 */
[----:B------:R-:W-:-:S02]  /*1070*/  @P6 IMAD.MOV.U32 R11, RZ, RZ, R6 ;  /* 0x000000ffff0b6224 */ /* 0x000fc400078e0006 */
[--C-:B------:R-:W-:Y:S01]  /*1080*/  @P6 IMAD.MOV.U32 R10, RZ, RZ, R7.reuse ;  /* 0x000000ffff0a6224 */ /* 0x100fe200078e0007 */
[C---:B------:R-:W-:Y:S01]  /*1090*/  ISETP.EQ.AND P6, PT, R23.reuse, -0x8, PT ;  /* 0xfffffff81700780c */ /* 0x040fe20003fc2270 */
[----:B------:R-:W-:Y:S02]  /*10a0*/  @P5 IMAD.MOV.U32 R9, RZ, RZ, R6 ;  /* 0x000000ffff095224 */ /* 0x000fe400078e0006 */
[----:B------:R-:W-:Y:S01]  /*10b0*/  @P5 IMAD.MOV.U32 R8, RZ, RZ, R7 ;  /* 0x000000ffff085224 */ /* 0x000fe200078e0007 */
[----:B------:R-:W-:Y:S01]  /*10c0*/  @P1 MOV R8, R5 ;  /* 0x0000000500081202 */ /* 0x000fe20000000f00 */
[--C-:B------:R-:W-:Y:S01]  /*10d0*/  @P1 IMAD.MOV.U32 R9, RZ, RZ, R4.reuse ;  /* 0x000000ffff091224 */ /* 0x100fe200078e0004 */
[C---:B------:R-:W-:Y:S01]  /*10e0*/  ISETP.EQ.AND P5, PT, R23.reuse, -0x10, PT ;  /* 0xfffffff01700780c */ /* 0x040fe20003fa2270 */
[--C-:B------:R-:W-:Y:S01]  /*10f0*/  @P3 IMAD.MOV.U32 R15, RZ, RZ, R4.reuse ;  /* 0x000000ffff0f3224 */ /* 0x100fe200078e0004 */
[----:B------:R-:W-:Y:S01]  /*1100*/  ISETP.EQ.AND P1, PT, R23, -0x18, PT ;  /* 0xffffffe81700780c */ /* 0x000fe20003f22270 */
[--C-:B------:R-:W-:Y:S01]  /*1110*/  @P2 IMAD.MOV.U32 R13, RZ, RZ, R4.reuse ;  /* 0x000000ffff0d2224 */ /* 0x100fe200078e0004 */
[C---:B------:R-:W-:Y:S01]  /*1120*/  IADD3 R23, R21.reuse, 0xc, RZ ;  /* 0x0000000c15177810 */ /* 0x040fe20007ffe0ff */
[----:B------:R-:W-:Y:S01]  /*1130*/  @P4 IMAD.MOV.U32 R11, RZ, RZ, R4 ;  /* 0x000000ffff0b4224 */ /* 0x000fe200078e0004 */
[----:B0-----:R-:W-:Y:S01]  /*1140*/  @P3 MOV R11, R18 ;  /* 0x00000012000b3202 */ /* 0x001fe20000000f00 */
[--C-:B------:R-:W-:Y:S01]  /*1150*/  @P3 IMAD.MOV.U32 R14, RZ, RZ, R5.reuse ;  /* 0x000000ffff0e3224 */ /* 0x100fe200078e0005 */
[----:B------:R-:W-:Y:S01]  /*1160*/  IADD3 R21, R21, 0x10, RZ ;  /* 0x0000001015157810 */ /* 0x000fe20007ffe0ff */
[----:B------:R-:W-:-:S02]  /*1170*/  @P2 IMAD.MOV.U32 R12, RZ, RZ, R5 ;  /* 0x000000ffff0c2224 */ /* 0x000fc400078e0005 */
[----:B------:R-:W-:Y:S02]  /*1180*/  @P4 IMAD.MOV.U32 R10, RZ, RZ, R5 ;  /* 0x000000ffff0a4224 */ /* 0x000fe400078e0005 */
[----:B------:R-:W0:Y:S01]  /*1190*/  LDS.64 R4, [R22.X4+0x110] ;  /* 0x0001100016047984 */ /* 0x000e220000004a00 */
[--C-:B------:R-:W-:Y:S02]  /*11a0*/  @P5 IMAD.MOV.U32 R15, RZ, RZ, R18.reuse ;  /* 0x000000ffff0f5224 */ /* 0x100fe400078e0012 */
[--C-:B------:R-:W-:Y:S02]  /*11b0*/  @P6 IMAD.MOV.U32 R13, RZ, RZ, R18.reuse ;  /* 0x000000ffff0d6224 */ /* 0x100fe400078e0012 */
[----:B------:R-:W-:Y:S01]  /*11c0*/  @P2 IMAD.MOV.U32 R9, RZ, RZ, R18 ;  /* 0x000000ffff092224 */ /* 0x000fe200078e0012 */
[----:B------:R-:W-:Y:S01]  /*11d0*/  @P4 MOV R9, R6 ;  /* 0x0000000600094202 */ /* 0x000fe20000000f00 */
[--C-:B------:R-:W-:Y:S02]  /*11e0*/  @P3 IMAD.MOV.U32 R10, RZ, RZ, R19.reuse ;  /* 0x000000ffff0a3224 */ /* 0x100fe400078e0013 */
[--C-:B------:R-:W-:Y:S01]  /*11f0*/  @P5 IMAD.MOV.U32 R14, RZ, RZ, R19.reuse ;  /* 0x000000ffff0e5224 */ /* 0x100fe200078e0013 */
[----:B------:R-:W-:Y:S01]  /*1200*/  @P6 MOV R14, R7 ;  /* 0x00000007000e6202 */ /* 0x000fe20000000f00 */
[----:B------:R-:W-:-:S02]  /*1210*/  @P6 IMAD.MOV.U32 R12, RZ, RZ, R19 ;  /* 0x000000ffff0c6224 */ /* 0x000fc400078e0013 */
[----:B------:R-:W-:Y:S02]  /*1220*/  @P2 IMAD.MOV.U32 R8, RZ, RZ, R19 ;  /* 0x000000ffff082224 */ /* 0x000fe400078e0013 */
[--C-:B------:R-:W-:Y:S01]  /*1230*/  @P2 IMAD.MOV.U32 R11, RZ, RZ, R6.reuse ;  /* 0x000000ffff0b2224 */ /* 0x100fe200078e0006 */
[----:B-1----:R-:W-:Y:S01]  /*1240*/  @P6 MOV R11, R2 ;  /* 0x00000002000b6202 */ /* 0x002fe20000000f00 */
[--C-:B------:R-:W-:Y:S02]  /*1250*/  @P6 IMAD.MOV.U32 R15, RZ, RZ, R6.reuse ;  /* 0x000000ffff0f6224 */ /* 0x100fe400078e0006 */
[----:B------:R-:W-:Y:S02]  /*1260*/  @P3 IMAD.MOV.U32 R13, RZ, RZ, R6 ;  /* 0x000000ffff0d3224 */ /* 0x000fe400078e0006 */
[--C-:B------:R-:W-:Y:S02]  /*1270*/  @P2 IMAD.MOV.U32 R10, RZ, RZ, R7.reuse ;  /* 0x000000ffff0a2224 */ /* 0x100fe400078e0007 */
[----:B------:R-:W-:-:S02]  /*1280*/  @P3 IMAD.MOV.U32 R12, RZ, RZ, R7 ;  /* 0x000000ffff0c3224 */ /* 0x000fc400078e0007 */
[----:B------:R-:W-:Y:S02]  /*1290*/  @P4 IMAD.MOV.U32 R8, RZ, RZ, R7 ;  /* 0x000000ffff084224 */ /* 0x000fe400078e0007 */
        /* <DEDUP_REMOVED lines=12> */
[C---:B------:R-:W-:Y:S01]  /*1360*/  ISETP.EQ.AND P6, PT, R23.reuse, -0x10, PT ;  /* 0xfffffff01700780c */ /* 0x040fe20003fc2270 */
[----:B------:R-:W-:Y:S01]  /*1370*/  @P3 IMAD.MOV.U32 R8, RZ, RZ, R3 ;  /* 0x000000ffff083224 */ /* 0x000fe200078e0003 */
[----:B------:R-:W-:-:S03]  /*1380*/  ISETP.EQ.AND P3, PT, R23, -0x8, PT ;  /* 0xfffffff81700780c */ /* 0x000fc60003f62270 */
[--C-:B------:R-:W-:Y:S02]  /*1390*/  @P5 IMAD.MOV.U32 R11, RZ, RZ, R18.reuse ;  /* 0x000000ffff0b5224 */ /* 0x100fe400078e0012 */
[--C-:B------:R-:W-:Y:S02]  /*13a0*/  @P5 IMAD.MOV.U32 R10, RZ, RZ, R19.reuse ;  /* 0x000000ffff0a5224 */ /* 0x100fe400078e0013 */
[----:B------:R-:W-:Y:S02]  /*13b0*/  @P4 IMAD.MOV.U32 R9, RZ, RZ, R18 ;  /* 0x000000ffff094224 */ /* 0x000fe400078e0012 */
[----:B------:R-:W-:Y:S01]  /*13c0*/  @P4 IMAD.MOV.U32 R8, RZ, RZ, R19 ;  /* 0x000000ffff084224 */ /* 0x000fe200078e0013 */
[----:B------:R-:W-:Y:S01]  /*13d0*/  @P1 MOV R13, R18 ;  /* 0x00000012000d1202 */ /* 0x000fe20000000f00 */
[----:B0-----:R-:W-:Y:S01]  /*13e0*/  @P2 IMAD.MOV.U32 R11, RZ, RZ, R4 ;  /* 0x000000ffff0b2224 */ /* 0x001fe200078e0004 */
[----:B------:R-:W-:Y:S01]  /*13f0*/  ISETP.EQ.AND P4, PT, R23, -0x18, PT ;  /* 0xffffffe81700780c */ /* 0x000fe20003f82270 */
[----:B------:R-:W-:Y:S01]  /*1400*/  @P2 IMAD.MOV.U32 R10, RZ, RZ, R5 ;  /* 0x000000ffff0a2224 */ /* 0x000fe200078e0005 */
[----:B------:R-:W-:Y:S01]  /*1410*/  @P3 MOV R13, R4 ;  /* 0x00000004000d3202 */ /* 0x000fe20000000f00 */
[----:B------:R-:W-:-:S02]  /*1420*/  @P1 IMAD.MOV.U32 R12, RZ, RZ, R19 ;  /* 0x000000ffff0c1224 */ /* 0x000fc400078e0013 */
[----:B------:R-:W-:Y:S02]  /*1430*/  @P1 IMAD.MOV.U32 R9, RZ, RZ, R4 ;  /* 0x000000ffff091224 */ /* 0x000fe400078e0004 */
[----:B------:R-:W-:Y:S02]  /*1440*/  @P1 IMAD.MOV.U32 R8, RZ, RZ, R5 ;  /* 0x000000ffff081224 */ /* 0x000fe400078e0005 */
[----:B------:R-:W-:Y:S02]  /*1450*/  @P1 IMAD.MOV.U32 R11, RZ, RZ, R2 ;  /* 0x000000ffff0b1224 */ /* 0x000fe400078e0002 */
[----:B------:R-:W-:Y:S01]  /*1460*/  @P1 IMAD.MOV.U32 R10, RZ, RZ, R3 ;  /* 0x000000ffff0a1224 */ /* 0x000fe200078e0003 */
[----:B------:R-:W-:Y:S01]  /*1470*/  ISETP.GT.AND P1, PT, R17, 0xc, PT ;  /* 0x0000000c1100780c */ /* 0x000fe20003f24270 */
[----:B------:R-:W-:Y:S02]  /*1480*/  @P2 IMAD.MOV.U32 R15, RZ, RZ, R18 ;  /* 0x000000ffff0f2224 */ /* 0x000fe400078e0012 */
[----:B------:R-:W-:-:S02]  /*1490*/  @P2 IMAD.MOV.U32 R14, RZ, RZ, R19 ;  /* 0x000000ffff0e2224 */ /* 0x000fc400078e0013 */
[----:B------:R-:W-:Y:S01]  /*14a0*/  @P6 IMAD.MOV.U32 R15, RZ, RZ, R4 ;  /* 0x000000ffff0f6224 */ /* 0x000fe200078e0004 */
[----:B------:R-:W-:Y:S01]  /*14b0*/  @P3 MOV R15, R2 ;  /* 0x00000002000f3202 */ /* 0x000fe20000000f00 */
[--C-:B------:R-:W-:Y:S01]  /*14c0*/  @P6 IMAD.MOV.U32 R14, RZ, RZ, R5.reuse ;  /* 0x000000ffff0e6224 */ /* 0x100fe200078e0005 */
[----:B-1----:R-:W-:Y:S01]  /*14d0*/  @P4 MOV R15, R6 ;  /* 0x00000006000f4202 */ /* 0x002fe20000000f00 */
[----:B------:R-:W-:Y:S02]  /*14e0*/  @P3 IMAD.MOV.U32 R12, RZ, RZ, R5 ;  /* 0x000000ffff0c3224 */ /* 0x000fe400078e0005 */
[--C-:B------:R-:W-:Y:S02]  /*14f0*/  @P2 IMAD.MOV.U32 R13, RZ, RZ, R2.reuse ;  /* 0x000000ffff0d2224 */ /* 0x100fe400078e0002 */
[----:B------:R-:W-:Y:S02]  /*1500*/  @P5 IMAD.MOV.U32 R9, RZ, RZ, R2 ;  /* 0x000000ffff095224 */ /* 0x000fe400078e0002 */
[----:B------:R-:W-:-:S02]  /*1510*/  @P3 IMAD.MOV.U32 R14, RZ, RZ, R3 ;  /* 0x000000ffff0e3224 */ /* 0x000fc400078e0003 */
[--C-:B------:R-:W-:Y:S02]  /*1520*/  @P2 IMAD.MOV.U32 R12, RZ, RZ, R3.reuse ;  /* 0x000000ffff0c2224 */ /* 0x100fe400078e0003 */
[----:B------:R-:W-:Y:S01]  /*1530*/  @P5 IMAD.MOV.U32 R8, RZ, RZ, R3 ;  /* 0x000000ffff085224 */ /* 0x000fe200078e0003 */
[----:B------:R-:W-:Y:S01]  /*1540*/  @P2 MOV R8, R7 ;  /* 0x0000000700082202 */ /* 0x000fe20000000f00 */
[--C-:B------:R-:W-:Y:S02]  /*1550*/  @P6 IMAD.MOV.U32 R13, RZ, RZ, R6.reuse ;  /* 0x000000ffff0d6224 */ /* 0x100fe400078e0006 */
[--C-:B------:R-:W-:Y:S02]  /*1560*/  @P3 IMAD.MOV.U32 R11, RZ, RZ, R6.reuse ;  /* 0x000000ffff0b3224 */ /* 0x100fe400078e0006 */
[----:B------:R-:W-:Y:S02]  /*1570*/  @P2 IMAD.MOV.U32 R9, RZ, RZ, R6 ;  /* 0x000000ffff092224 */ /* 0x000fe400078e0006 */
[----:B------:R-:W-:-:S02]  /*1580*/  @P4 IMAD.MOV.U32 R14, RZ, RZ, R7 ;  /* 0x000000ffff0e4224 */ /* 0x000fc400078e0007 */
[--C-:B------:R-:W-:Y:S02]  /*1590*/  @P6 IMAD.MOV.U32 R12, RZ, RZ, R7.reuse ;  /* 0x000000ffff0c6224 */ /* 0x100fe400078e0007 */
[----:B------:R-:W-:Y:S01]  /*15a0*/  @P3 IMAD.MOV.U32 R10, RZ, RZ, R7 ;  /* 0x000000ffff0a3224 */ /* 0x000fe200078e0007 */
[----:B------:R-:W-:Y:S05]  /*15b0*/  @P1 BRA `(.L_x_67320) ;  /* 0xfffff4e000001947 */ /* 0x000fea000383ffff */
.L_x_67319:
[----:B------:R-:W-:-:S13]  /*15c0*/  ISETP.GT.AND P1, PT, R17, 0x4, PT ;  /* 0x000000041100780c */ /* 0x000fda0003f24270 */
[----:B------:R-:W-:Y:S05]  /*15d0*/  @!P1 BRA `(.L_x_67321) ;  /* 0x000005b000009947 */ /* 0x000fea0003800000 */
[----:B------:R-:W-:Y:S01]  /*15e0*/  IMAD R22, R16, 0xa, R21 ;  /* 0x0000000a10167824 */ /* 0x000fe200078e0215 */
[----:B------:R-:W-:Y:S01]  /*15f0*/  IADD3 R17, R17, -0x8, RZ ;  /* 0xfffffff811117810 */ /* 0x000fe20007ffe0ff */
[----:B------:R-:W-:-:S03]  /*1600*/  IMAD.SHL.U32 R23, R21, 0x4, RZ ;  /* 0x0000000415177824 */ /* 0x000fc600078e00ff */
[----:B------:R-:W0:Y:S02]  /*1610*/  LDS.64 R18, [R22.X4+0xd0] ;  /* 0x0000d00016127984 */ /* 0x000e240000004a00 */
[C---:B------:R-:W-:Y:S02]  /*1620*/  ISETP.EQ.AND P4, PT, R23.reuse, RZ, PT ;  /* 0x000000ff1700720c */ /* 0x040fe40003f82270 */
[----:B------:R-:W1:Y:S01]  /*1630*/  LDS.64 R2, [R22.X4+0xe0] ;  /* 0x0000e00016027984 */ /* 0x000e620000004a00 */
[C---:B------:R-:W-:Y:S02]  /*1640*/  ISETP.EQ.AND P0, PT, R23.reuse, 0x8, PT ;  /* 0x000000081700780c */ /* 0x040fe40003f02270 */
[C---:B------:R-:W-:Y:S01]  /*1650*/  ISETP.EQ.AND P1, PT, R23.reuse, 0x10, PT ;  /* 0x000000101700780c */ /* 0x040fe20003f22270 */
[----:B------:R-:W2:Y:S01]  /*1660*/  LDS.64 R4, [R22.X4+0xd8] ;  /* 0x0000d80016047984 */ /* 0x000ea20000004a00 */
[C---:B------:R-:W-:Y:S02]  /*1670*/  ISETP.EQ.AND P5, PT, R23.reuse, 0x18, PT ;  /* 0x000000181700780c */ /* 0x040fe40003fa2270 */
[C---:B------:R-:W-:Y:S01]  /*1680*/  ISETP.EQ.AND P2, PT, R23.reuse, -0x10, PT ;  /* 0xfffffff01700780c */ /* 0x040fe20003f42270 */
[----:B------:R-:W3:Y:S01]  /*1690*/  LDS.64 R6, [R22.X4+0xe8] ;  /* 0x0000e80016067984 */ /* 0x000ee20000004a00 */
[----:B------:R-:W-:-:S02]  /*16a0*/  ISETP.EQ.AND P3, PT, R23, -0x8, PT ;  /* 0xfffffff81700780c */ /* 0x000fc40003f62270 */
[----:B------:R-:W-:Y:S02]  /*16b0*/  ISETP.EQ.AND P6, PT, R23, -0x18, PT ;  /* 0xffffffe81700780c */ /* 0x000fe40003fc2270 */
[C---:B------:R-:W-:Y:S02]  /*16c0*/  IADD3 R23, R21.reuse, 0x4, RZ ;  /* 0x0000000415177810 */ /* 0x040fe40007ffe0ff */
[----:B------:R-:W-:-:S03]  /*16d0*/  IADD3 R21, R21, 0x8, RZ ;  /* 0x0000000815157810 */ /* 0x000fc60007ffe0ff */
[----:B------:R-:W-:Y:S02]  /*16e0*/  IMAD.SHL.U32 R23, R23, 0x4, RZ ;  /* 0x0000000417177824 */ /* 0x000fe400078e00ff */
[--C-:B0-----:R-:W-:Y:S01]  /*16f0*/  @P4 IMAD.MOV.U32 R15, RZ, RZ, R18.reuse ;  /* 0x000000ffff0f4224 */ /* 0x101fe200078e0012 */
[----:B------:R-:W-:Y:S01]  /*1700*/  @P0 MOV R12, R19 ;  /* 0x00000013000c0202 */ /* 0x000fe20000000f00 */
[--C-:B------:R-:W-:Y:S02]  /*1710*/  @P0 IMAD.MOV.U32 R13, RZ, RZ, R18.reuse ;  /* 0x000000ffff0d0224 */ /* 0x100fe400078e0012 */
[--C-:B------:R-:W-:Y:S01]  /*1720*/  @P1 IMAD.MOV.U32 R11, RZ, RZ, R18.reuse ;  /* 0x000000ffff0b1224 */ /* 0x100fe200078e0012 */
[----:B-1----:R-:W-:Y:S01]  /*1730*/  @P3 MOV R12, R3 ;  /* 0x00000003000c3202 */ /* 0x002fe20000000f00 */
[----:B------:R-:W-:Y:S02]  /*1740*/  @P5 IMAD.MOV.U32 R9, RZ, RZ, R18 ;  /* 0x000000ffff095224 */ /* 0x000fe400078e0012 */
[----:B------:R-:W-:-:S02]  /*1750*/  @P4 IMAD.MOV.U32 R14, RZ, RZ, R19 ;  /* 0x000000ffff0e4224 */ /* 0x000fc400078e0013 */
[--C-:B------:R-:W-:Y:S02]  /*1760*/  @P1 IMAD.MOV.U32 R10, RZ, RZ, R19.reuse ;  /* 0x000000ffff0a1224 */ /* 0x100fe400078e0013 */
[----:B------:R-:W-:Y:S01]  /*1770*/  @P5 IMAD.MOV.U32 R8, RZ, RZ, R19 ;  /* 0x000000ffff085224 */ /* 0x000fe200078e0013 */
[----:B------:R-:W-:Y:S01]  /*1780*/  ISETP.EQ.AND P5, PT, R23, 0x10, PT ;  /* 0x000000101700780c */ /* 0x000fe20003fa2270 */
[----:B------:R-:W0:Y:S01]  /*1790*/  LDS.64 R18, [R22.X4+0xf0] ;  /* 0x0000f00016127984 */ /* 0x000e220000004a00 */
[--C-:B------:R-:W-:Y:S01]  /*17a0*/  @P4 IMAD.MOV.U32 R11, RZ, RZ, R2.reuse ;  /* 0x000000ffff0b4224 */ /* 0x100fe200078e0002 */
[----:B--2---:R-:W-:Y:S01]  /*17b0*/  @P0 MOV R11, R4 ;  /* 0x00000004000b0202 */ /* 0x004fe20000000f00 */
[--C-:B------:R-:W-:Y:S02]  /*17c0*/  @P2 IMAD.MOV.U32 R15, RZ, RZ, R2.reuse ;  /* 0x000000ffff0f2224 */ /* 0x100fe400078e0002 */
[--C-:B------:R-:W-:Y:S02]  /*17d0*/  @P3 IMAD.MOV.U32 R13, RZ, RZ, R2.reuse ;  /* 0x000000ffff0d3224 */ /* 0x100fe400078e0002 */
[----:B------:R-:W-:-:S02]  /*17e0*/  @P0 IMAD.MOV.U32 R9, RZ, RZ, R2 ;  /* 0x000000ffff090224 */ /* 0x000fc400078e0002 */
[--C-:B------:R-:W-:Y:S02]  /*17f0*/  @P4 IMAD.MOV.U32 R10, RZ, RZ, R3.reuse ;  /* 0x000000ffff0a4224 */ /* 0x100fe400078e0003 */
[--C-:B------:R-:W-:Y:S02]  /*1800*/  @P2 IMAD.MOV.U32 R14, RZ, RZ, R3.reuse ;  /* 0x000000ffff0e2224 */ /* 0x100fe400078e0003 */
[----:B------:R-:W-:Y:S02]  /*1810*/  @P0 IMAD.MOV.U32 R8, RZ, RZ, R3 ;  /* 0x000000ffff080224 */ /* 0x000fe400078e0003 */
[--C-:B------:R-:W-:Y:S02]  /*1820*/  @P3 IMAD.MOV.U32 R15, RZ, RZ, R4.reuse ;  /* 0x000000ffff0f3224 */ /* 0x100fe400078e0004 */
[--C-:B------:R-:W-:Y:S02]  /*1830*/  @P4 IMAD.MOV.U32 R13, RZ, RZ, R4.reuse ;  /* 0x000000ffff0d4224 */ /* 0x100fe400078e0004 */
[----:B------:R-:W-:-:S02]  /*1840*/  @P1 IMAD.MOV.U32 R9, RZ, RZ, R4 ;  /* 0x000000ffff091224 */ /* 0x000fc400078e0004 */
[--C-:B------:R-:W-:Y:S01]  /*1850*/  @P0 IMAD.MOV.U32 R10, RZ, RZ, R5.reuse ;  /* 0x000000ffff0a0224 */ /* 0x100fe200078e0005 */
[C---:B------:R-:W-:Y:S01]  /*1860*/  ISETP.EQ.AND P0, PT, R23.reuse, 0x8, PT ;  /* 0x000000081700780c */ /* 0x040fe20003f02270 */
[--C-:B------:R-:W-:Y:S01]  /*1870*/  @P3 IMAD.MOV.U32 R14, RZ, RZ, R5.reuse ;  /* 0x000000ffff0e3224 */ /* 0x100fe200078e0005 */
[----:B---3--:R-:W-:Y:S01]  /*1880*/  @P6 MOV R14, R7 ;  /* 0x00000007000e6202 */ /* 0x008fe20000000f00 */
[--C-:B------:R-:W-:Y:S02]  /*1890*/  @P4 IMAD.MOV.U32 R12, RZ, RZ, R5.reuse ;  /* 0x000000ffff0c4224 */ /* 0x100fe400078e0005 */
[----:B------:R-:W-:Y:S01]  /*18a0*/  @P1 IMAD.MOV.U32 R8, RZ, RZ, R5 ;  /* 0x000000ffff081224 */ /* 0x000fe200078e0005 */
[C---:B------:R-:W-:Y:S01]  /*18b0*/  ISETP.EQ.AND P1, PT, R23.reuse, RZ, PT ;  /* 0x000000ff1700720c */ /* 0x040fe20003f22270 */
[----:B------:R-:W1:Y:S01]  /*18c0*/  LDS.64 R4, [R22.X4+0xf8] ;  /* 0x0000f80016047984 */ /* 0x000e620000004a00 */
[--C-:B------:R-:W-:Y:S01]  /*18d0*/  @P6 IMAD.MOV.U32 R15, RZ, RZ, R6.reuse ;  /* 0x000000ffff0f6224 */ /* 0x100fe200078e0006 */
[----:B------:R-:W-:Y:S01]  /*18e0*/  ISETP.EQ.AND P6, PT, R23, 0x18, PT ;  /* 0x000000181700780c */ /* 0x000fe20003fc2270 */
[----:B------:R-:W-:-:S02]  /*18f0*/  @P2 IMAD.MOV.U32 R13, RZ, RZ, R6 ;  /* 0x000000ffff0d2224 */ /* 0x000fc400078e0006 */
[--C-:B------:R-:W-:Y:S01]  /*1900*/  @P2 IMAD.MOV.U32 R12, RZ, RZ, R7.reuse ;  /* 0x000000ffff0c2224 */ /* 0x100fe200078e0007 */
[C---:B------:R-:W-:Y:S01]  /*1910*/  ISETP.EQ.AND P2, PT, R23.reuse, -0x10, PT ;  /* 0xfffffff01700780c */ /* 0x040fe20003f42270 */
[--C-:B------:R-:W-:Y:S02]  /*1920*/  @P3 IMAD.MOV.U32 R11, RZ, RZ, R6.reuse ;  /* 0x000000ffff0b3224 */ /* 0x100fe400078e0006 */
[--C-:B------:R-:W-:Y:S01]  /*1930*/  @P3 IMAD.MOV.U32 R10, RZ, RZ, R7.reuse ;  /* 0x000000ffff0a3224 */ /* 0x100fe200078e0007 */
[C---:B------:R-:W-:Y:S01]  /*1940*/  ISETP.EQ.AND P3, PT, R23.reuse, -0x8, PT ;  /* 0xfffffff81700780c */ /* 0x040fe20003f62270 */
        /* <DEDUP_REMOVED lines=8> */
[--C-:B------:R-:W-:Y:S02]  /*19d0*/  @P1 IMAD.MOV.U32 R14, RZ, RZ, R3.reuse ;  /* 0x000000ffff0e1224 */ /* 0x100fe400078e0003 */
[--C-:B------:R-:W-:Y:S01]  /*19e0*/  @P0 IMAD.MOV.U32 R12, RZ, RZ, R3.reuse ;  /* 0x000000ffff0c0224 */ /* 0x100fe200078e0003 */
[----:B0-----:R-:W-:Y:S01]  /*19f0*/  @P3 MOV R12, R19 ;  /* 0x00000013000c3202 */ /* 0x001fe20000000f00 */
[----:B------:R-:W-:Y:S02]  /*1a00*/  @P5 IMAD.MOV.U32 R10, RZ, RZ, R3 ;  /* 0x000000ffff0a5224 */ /* 0x000fe400078e0003 */
[--C-:B------:R-:W-:Y:S02]  /*1a10*/  @P1 IMAD.MOV.U32 R11, RZ, RZ, R18.reuse ;  /* 0x000000ffff0b1224 */ /* 0x100fe400078e0012 */
[----:B------:R-:W-:-:S02]  /*1a20*/  @P2 IMAD.MOV.U32 R15, RZ, RZ, R18 ;  /* 0x000000ffff0f2224 */ /* 0x000fc400078e0012 */
[--C-:B------:R-:W-:Y:S02]  /*1a30*/  @P3 IMAD.MOV.U32 R13, RZ, RZ, R18.reuse ;  /* 0x000000ffff0d3224 */ /* 0x100fe400078e0012 */
[----:B------:R-:W-:Y:S02]  /*1a40*/  @P0 IMAD.MOV.U32 R9, RZ, RZ, R18 ;  /* 0x000000ffff090224 */ /* 0x000fe400078e0012 */
[--C-:B------:R-:W-:Y:S02]  /*1a50*/  @P1 IMAD.MOV.U32 R10, RZ, RZ, R19.reuse ;  /* 0x000000ffff0a1224 */ /* 0x100fe400078e0013 */
[--C-:B------:R-:W-:Y:S01]  /*1a60*/  @P2 IMAD.MOV.U32 R14, RZ, RZ, R19.reuse ;  /* 0x000000ffff0e2224 */ /* 0x100fe200078e0013 */
[----:B------:R-:W-:Y:S01]  /*1a70*/  @P3 MOV R14, R7 ;  /* 0x00000007000e3202 */ /* 0x000fe20000000f00 */
[----:B------:R-:W-:Y:S01]  /*1a80*/  @P0 IMAD.MOV.U32 R8, RZ, RZ, R19 ;  /* 0x000000ffff080224 */ /* 0x000fe200078e0013 */
[----:B-1----:R-:W-:Y:S01]  /*1a90*/  @P4 MOV R14, R5 ;  /* 0x00000005000e4202 */ /* 0x002fe20000000f00 */
[----:B------:R-:W-:-:S02]  /*1aa0*/  @P0 IMAD.MOV.U32 R11, RZ, RZ, R6 ;  /* 0x000000ffff0b0224 */ /* 0x000fc400078e0006 */
[--C-:B------:R-:W-:Y:S02]  /*1ab0*/  @P3 IMAD.MOV.U32 R15, RZ, RZ, R6.reuse ;  /* 0x000000ffff0f3224 */ /* 0x100fe400078e0006 */
[--C-:B------:R-:W-:Y:S02]  /*1ac0*/  @P1 IMAD.MOV.U32 R13, RZ, RZ, R6.reuse ;  /* 0x000000ffff0d1224 */ /* 0x100fe400078e0006 */
[----:B------:R-:W-:Y:S02]  /*1ad0*/  @P5 IMAD.MOV.U32 R9, RZ, RZ, R6 ;  /* 0x000000ffff095224 */ /* 0x000fe400078e0006 */
[--C-:B------:R-:W-:Y:S01]  /*1ae0*/  @P0 IMAD.MOV.U32 R10, RZ, RZ, R7.reuse ;  /* 0x000000ffff0a0224 */ /* 0x100fe200078e0007 */
[----:B------:R-:W-:Y:S01]  /*1af0*/  PLOP3.LUT P0, PT, PT, PT, PT, 0x8, 0x0 ;  /* 0x000000000000781c */ /* 0x000fe20003f0e170 */
[--C-:B------:R-:W-:Y:S02]  /*1b00*/  @P1 IMAD.MOV.U32 R12, RZ, RZ, R7.reuse ;  /* 0x000000ffff0c1224 */ /* 0x100fe400078e0007 */
[----:B------:R-:W-:-:S02]  /*1b10*/  @P5 IMAD.MOV.U32 R8, RZ, RZ, R7 ;  /* 0x000000ffff085224 */ /* 0x000fc400078e0007 */
[--C-:B------:R-:W-:Y:S02]  /*1b20*/  @P4 IMAD.MOV.U32 R15, RZ, RZ, R4.reuse ;  /* 0x000000ffff0f4224 */ /* 0x100fe400078e0004 */
[--C-:B------:R-:W-:Y:S02]  /*1b30*/  @P2 IMAD.MOV.U32 R13, RZ, RZ, R4.reuse ;  /* 0x000000ffff0d2224 */ /* 0x100fe400078e0004 */
[--C-:B------:R-:W-:Y:S02]  /*1b40*/  @P3 IMAD.MOV.U32 R11, RZ, RZ, R4.reuse ;  /* 0x000000ffff0b3224 */ /* 0x100fe400078e0004 */
[----:B------:R-:W-:Y:S02]  /*1b50*/  @P1 IMAD.MOV.U32 R9, RZ, RZ, R4 ;  /* 0x000000ffff091224 */ /* 0x000fe400078e0004 */
[--C-:B------:R-:W-:Y:S02]  /*1b60*/  @P2 IMAD.MOV.U32 R12, RZ, RZ, R5.reuse ;  /* 0x000000ffff0c2224 */ /* 0x100fe400078e0005 */
[----:B------:R-:W-:-:S02]  /*1b70*/  @P3 IMAD.MOV.U32 R10, RZ, RZ, R5 ;  /* 0x000000ffff0a3224 */ /* 0x000fc400078e0005 */
[----:B------:R-:W-:Y:S02]  /*1b80*/  @P1 IMAD.MOV.U32 R8, RZ, RZ, R5 ;  /* 0x000000ffff081224 */ /* 0x000fe400078e0005 */
.L_x_67321:
[----:B------:R-:W-:-:S13]  /*1b90*/  ISETP.NE.OR P0, PT, R17, RZ, P0 ;  /* 0x000000ff1100720c */ /* 0x000fda0000705670 */
[----:B------:R-:W-:Y:S05]  /*1ba0*/  @!P0 BRA `(.L_x_67317) ;  /* 0x0000031000008947 */ /* 0x000fea0003800000 */
.L_x_67318:
[----:B------:R-:W-:Y:S01]  /*1bb0*/  IMAD R22, R16, 0xa, R21 ;  /* 0x0000000a10167824 */ /* 0x000fe200078e0215 */
[----:B------:R-:W-:Y:S01]  /*1bc0*/  IADD3 R17, R17, -0x4, RZ ;  /* 0xfffffffc11117810 */ /* 0x000fe20007ffe0ff */
[C---:B------:R-:W-:Y:S01]  /*1bd0*/  IMAD.SHL.U32 R23, R21.reuse, 0x4, RZ ;  /* 0x0000000415177824 */ /* 0x040fe200078e00ff */
[----:B------:R-:W-:Y:S02]  /*1be0*/  IADD3 R21, R21, 0x4, RZ ;  /* 0x0000000415157810 */ /* 0x000fe40007ffe0ff */
[----:B------:R-:W0:Y:S02]  /*1bf0*/  LDS.64 R2, [R22.X4+0xd0] ;  /* 0x0000d00016027984 */ /* 0x000e240000004a00 */
[C---:B------:R-:W-:Y:S02]  /*1c00*/  ISETP.EQ.AND P5, PT, R23.reuse, 0x10, PT ;  /* 0x000000101700780c */ /* 0x040fe40003fa2270 */
[----:B------:R-:W1:Y:S01]  /*1c10*/  LDS.64 R4, [R22.X4+0xe0] ;  /* 0x0000e00016047984 */ /* 0x000e620000004a00 */
[----:B------:R-:W-:-:S02]  /*1c20*/  ISETP.EQ.AND P0, PT, R23, RZ, PT ;  /* 0x000000ff1700720c */ /* 0x000fc40003f02270 */
[C---:B------:R-:W-:Y:S01]  /*1c30*/  ISETP.EQ.AND P6, PT, R23.reuse, 0x18, PT ;  /* 0x000000181700780c */ /* 0x040fe20003fc2270 */
[----:B------:R-:W2:Y:S01]  /*1c40*/  LDS.64 R6, [R22.X4+0xd8] ;  /* 0x0000d80016067984 */ /* 0x000ea20000004a00 */
[C---:B------:R-:W-:Y:S02]  /*1c50*/  ISETP.EQ.AND P4, PT, R23.reuse, 0x8, PT ;  /* 0x000000081700780c */ /* 0x040fe40003f82270 */
[C---:B------:R-:W-:Y:S01]  /*1c60*/  ISETP.EQ.AND P1, PT, R23.reuse, -0x10, PT ;  /* 0xfffffff01700780c */ /* 0x040fe20003f22270 */
[----:B------:R-:W3:Y:S01]  /*1c70*/  LDS.64 R18, [R22.X4+0xe8] ;  /* 0x0000e80016127984 */ /* 0x000ee20000004a00 */
[C---:B------:R-:W-:Y:S02]  /*1c80*/  ISETP.EQ.AND P2, PT, R23.reuse, -0x8, PT ;  /* 0xfffffff81700780c */ /* 0x040fe40003f42270 */
[----:B------:R-:W-:Y:S02]  /*1c90*/  ISETP.EQ.AND P3, PT, R23, -0x18, PT ;  /* 0xffffffe81700780c */ /* 0x000fe40003f62270 */
[----:B0-----:R-:W-:Y:S01]  /*1ca0*/  @P5 MOV R11, R2 ;  /* 0x00000002000b5202 */ /* 0x001fe20000000f00 */
[----:B------:R-:W-:-:S02]  /*1cb0*/  @P5 IMAD.MOV.U32 R10, RZ, RZ, R3 ;  /* 0x000000ffff0a5224 */ /* 0x000fc400078e0003 */
[----:B------:R-:W-:Y:S02]  /*1cc0*/  @P6 IMAD.MOV.U32 R9, RZ, RZ, R2 ;  /* 0x000000ffff096224 */ /* 0x000fe400078e0002 */
[----:B------:R-:W-:Y:S02]  /*1cd0*/  @P6 IMAD.MOV.U32 R8, RZ, RZ, R3 ;  /* 0x000000ffff086224 */ /* 0x000fe400078e0003 */
[----:B-1----:R-:W-:Y:S01]  /*1ce0*/  @P0 IMAD.MOV.U32 R11, RZ, RZ, R4 ;  /* 0x000000ffff0b0224 */ /* 0x002fe200078e0004 */
[----:B--2---:R-:W-:Y:S01]  /*1cf0*/  @P4 MOV R11, R6 ;  /* 0x00000006000b4202 */ /* 0x004fe20000000f00 */
[----:B------:R-:W-:Y:S02]  /*1d00*/  @P0 IMAD.MOV.U32 R10, RZ, RZ, R5 ;  /* 0x000000ffff0a0224 */ /* 0x000fe400078e0005 */
[----:B------:R-:W-:Y:S01]  /*1d10*/  @P4 IMAD.MOV.U32 R13, RZ, RZ, R2 ;  /* 0x000000ffff0d4224 */ /* 0x000fe200078e0002 */
[----:B------:R-:W-:Y:S01]  /*1d20*/  @P2 MOV R13, R4 ;  /* 0x00000004000d2202 */ /* 0x000fe20000000f00 */
[----:B------:R-:W-:-:S02]  /*1d30*/  @P4 IMAD.MOV.U32 R12, RZ, RZ, R3 ;  /* 0x000000ffff0c4224 */ /* 0x000fc400078e0003 */
[----:B------:R-:W-:Y:S02]  /*1d40*/  @P4 IMAD.MOV.U32 R9, RZ, RZ, R4 ;  /* 0x000000ffff094224 */ /* 0x000fe400078e0004 */
[----:B------:R-:W-:Y:S01]  /*1d50*/  @P4 IMAD.MOV.U32 R8, RZ, RZ, R5 ;  /* 0x000000ffff084224 */ /* 0x000fe200078e0005 */
[----:B------:R-:W-:Y:S01]  /*1d60*/  @P5 MOV R8, R7 ;  /* 0x0000000700085202 */ /* 0x000fe20000000f00 */
[----:B------:R-:W-:Y:S01]  /*1d70*/  @P4 IMAD.MOV.U32 R10, RZ, RZ, R7 ;  /* 0x000000ffff0a4224 */ /* 0x000fe200078e0007 */
[----:B------:R-:W-:Y:S01]  /*1d80*/  ISETP.NE.AND P4, PT, R17, RZ, PT ;  /* 0x000000ff1100720c */ /* 0x000fe20003f85270 */
[----:B------:R-:W-:Y:S01]  /*1d90*/  @P0 IMAD.MOV.U32 R15, RZ, RZ, R2 ;  /* 0x000000ffff0f0224 */ /* 0x000fe200078e0002 */
[----:B---3--:R-:W-:Y:S01]  /*1da0*/  @P2 MOV R10, R19 ;  /* 0x00000013000a2202 */ /* 0x008fe20000000f00 */
[----:B------:R-:W-:Y:S02]  /*1db0*/  @P0 IMAD.MOV.U32 R14, RZ, RZ, R3 ;  /* 0x000000ffff0e0224 */ /* 0x000fe400078e0003 */
[----:B------:R-:W-:-:S02]  /*1dc0*/  @P1 IMAD.MOV.U32 R15, RZ, RZ, R4 ;  /* 0x000000ffff0f1224 */ /* 0x000fc400078e0004 */
[--C-:B------:R-:W-:Y:S02]  /*1dd0*/  @P1 IMAD.MOV.U32 R14, RZ, RZ, R5.reuse ;  /* 0x000000ffff0e1224 */ /* 0x100fe400078e0005 */
[----:B------:R-:W-:Y:S02]  /*1de0*/  @P2 IMAD.MOV.U32 R12, RZ, RZ, R5 ;  /* 0x000000ffff0c2224 */ /* 0x000fe400078e0005 */
[--C-:B------:R-:W-:Y:S02]  /*1df0*/  @P2 IMAD.MOV.U32 R15, RZ, RZ, R6.reuse ;  /* 0x000000ffff0f2224 */ /* 0x100fe400078e0006 */
[--C-:B------:R-:W-:Y:S02]  /*1e00*/  @P0 IMAD.MOV.U32 R13, RZ, RZ, R6.reuse ;  /* 0x000000ffff0d0224 */ /* 0x100fe400078e0006 */
[----:B------:R-:W-:Y:S02]  /*1e10*/  @P5 IMAD.MOV.U32 R9, RZ, RZ, R6 ;  /* 0x000000ffff095224 */ /* 0x000fe400078e0006 */
[----:B------:R-:W-:-:S02]  /*1e20*/  @P2 IMAD.MOV.U32 R14, RZ, RZ, R7 ;  /* 0x000000ffff0e2224 */ /* 0x000fc400078e0007 */
[----:B------:R-:W-:Y:S02]  /*1e30*/  @P0 IMAD.MOV.U32 R12, RZ, RZ, R7 ;  /* 0x000000ffff0c0224 */ /* 0x000fe400078e0007 */
[--C-:B------:R-:W-:Y:S02]  /*1e40*/  @P3 IMAD.MOV.U32 R15, RZ, RZ, R18.reuse ;  /* 0x000000ffff0f3224 */ /* 0x100fe400078e0012 */
[--C-:B------:R-:W-:Y:S02]  /*1e50*/  @P1 IMAD.MOV.U32 R13, RZ, RZ, R18.reuse ;  /* 0x000000ffff0d1224 */ /* 0x100fe400078e0012 */
[--C-:B------:R-:W-:Y:S02]  /*1e60*/  @P2 IMAD.MOV.U32 R11, RZ, RZ, R18.reuse ;  /* 0x000000ffff0b2224 */ /* 0x100fe400078e0012 */
[----:B------:R-:W-:Y:S02]  /*1e70*/  @P0 IMAD.MOV.U32 R9, RZ, RZ, R18 ;  /* 0x000000ffff090224 */ /* 0x000fe400078e0012 */
[----:B------:R-:W-:-:S02]  /*1e80*/  @P3 IMAD.MOV.U32 R14, RZ, RZ, R19 ;  /* 0x000000ffff0e3224 */ /* 0x000fc400078e0013 */
[--C-:B------:R-:W-:Y:S02]  /*1e90*/  @P1 IMAD.MOV.U32 R12, RZ, RZ, R19.reuse ;  /* 0x000000ffff0c1224 */ /* 0x100fe400078e0013 */
[----:B------:R-:W-:Y:S01]  /*1ea0*/  @P0 IMAD.MOV.U32 R8, RZ, RZ, R19 ;  /* 0x000000ffff080224 */ /* 0x000fe200078e0013 */
[----:B------:R-:W-:Y:S05]  /*1eb0*/  @P4 BRA `(.L_x_67318) ;  /* 0xfffffcf000004947 */ /* 0x000fea000383ffff */
.L_x_67317:
[----:B------:R-:W-:-:S13]  /*1ec0*/  LOP3.LUT P0, RZ, R20, 0x3, RZ, 0xc0, !PT ;  /* 0x0000000314ff7812 */ /* 0x000fda000780c0ff */
[----:B------:R-:W-:Y:S05]  /*1ed0*/  @!P0 BRA `(.L_x_67316) ;  /* 0x0000028000008947 */ /* 0x000fea0003800000 */
[----:B------:R-:W-:Y:S01]  /*1ee0*/  IMAD R2, R16, 0xa, R21 ;  /* 0x0000000a10027824 */ /* 0x000fe200078e0215 */
[----:B------:R-:W-:Y:S01]  /*1ef0*/  LOP3.LUT R20, R20, 0x3, RZ, 0xc0, !PT ;  /* 0x0000000314147812 */ /* 0x000fe200078ec0ff */
[----:B------:R-:W-:-:S03]  /*1f00*/  IMAD.SHL.U32 R21, R21, 0x4, RZ ;  /* 0x0000000415157824 */ /* 0x000fc600078e00ff */
[----:B------:R-:W-:Y:S02]  /*1f10*/  LEA R2, R2, 0xe0, 0x2 ;  /* 0x000000e002027811 */ /* 0x000fe400078e10ff */
[----:B------:R-:W-:-:S03]  /*1f20*/  IADD3 R21, R21, 0x18, RZ ;  /* 0x0000001815157810 */ /* 0x000fc60007ffe0ff */
.L_x_67322:
        /* <DEDUP_REMOVED lines=8> */
[----:B------:R-:W-:Y:S02]  /*1fb0*/  IADD3 R20, R20, -0x1, RZ ;  /* 0xffffffff14147810 */ /* 0x000fe40007ffe0ff */
[----:B------:R-:W-:Y:S02]  /*1fc0*/  ISETP.EQ.AND P0, PT, R21, 0x20, PT ;  /* 0x000000201500780c */ /* 0x000fe40003f02270 */
[----:B-1----:R-:W-:Y:S01]  /*1fd0*/  IADD3 R2, R2, 0x4, RZ ;  /* 0x0000000402027810 */ /* 0x002fe20007ffe0ff */
[----:B0-----:R-:W-:-:S06]  /*1fe0*/  @P4 IMAD.MOV.U32 R10, RZ, RZ, R4 ;  /* 0x000000ffff0a4224 */ /* 0x001fcc00078e0004 */
[----:B------:R-:W-:Y:S01]  /*1ff0*/  @P5 MOV R15, R4 ;  /* 0x00000004000f5202 */ /* 0x000fe20000000f00 */
[--C-:B------:R-:W-:Y:S01]  /*2000*/  @P2 IMAD.MOV.U32 R14, RZ, RZ, R4.reuse ;  /* 0x000000ffff0e2224 */ /* 0x100fe200078e0004 */
[C---:B------:R-:W-:Y:S01]  /*2010*/  ISETP.EQ.AND P4, PT, R21.reuse, 0x8, PT ;  /* 0x000000081500780c */ /* 0x040fe20003f82270 */
[--C-:B--2---:R-:W-:Y:S01]  /*2020*/  @P2 IMAD.MOV.U32 R10, RZ, RZ, R3.reuse ;  /* 0x000000ffff0a2224 */ /* 0x104fe200078e0003 */
[----:B------:R-:W-:Y:S01]  /*2030*/  ISETP.NE.AND P2, PT, R20, RZ, PT ;  /* 0x000000ff1400720c */ /* 0x000fe20003f45270 */
        /* <DEDUP_REMOVED lines=9> */
[----:B------:R-:W-:Y:S01]  /*20d0*/  IADD3 R21, R21, 0x4, RZ ;  /* 0x0000000415157810 */ /* 0x000fe20007ffe0ff */
[----:B------:R-:W-:Y:S01]  /*20e0*/  @P0 IMAD.MOV.U32 R9, RZ, RZ, R3 ;  /* 0x000000ffff090224 */ /* 0x000fe200078e0003 */
[----:B------:R-:W-:-:S03]  /*20f0*/  @P4 MOV R15, R3 ;  /* 0x00000003000f4202 */ /* 0x000fc60000000f00 */
[----:B------:R-:W-:Y:S02]  /*2100*/  @P1 IMAD.MOV.U32 R12, RZ, RZ, R4 ;  /* 0x000000ffff0c1224 */ /* 0x000fe400078e0004 */
[--C-:B------:R-:W-:Y:S02]  /*2110*/  @P3 IMAD.MOV.U32 R14, RZ, RZ, R3.reuse ;  /* 0x000000ffff0e3224 */ /* 0x100fe400078e0003 */
[--C-:B------:R-:W-:Y:S02]  /*2120*/  @P6 IMAD.MOV.U32 R13, RZ, RZ, R3.reuse ;  /* 0x000000ffff0d6224 */ /* 0x100fe400078e0003 */
[--C-:B------:R-:W-:Y:S02]  /*2130*/  @P5 IMAD.MOV.U32 R12, RZ, RZ, R3.reuse ;  /* 0x000000ffff0c5224 */ /* 0x100fe400078e0003 */
[----:B------:R-:W-:Y:S01]  /*2140*/  @P1 IMAD.MOV.U32 R8, RZ, RZ, R3 ;  /* 0x000000ffff081224 */ /* 0x000fe200078e0003 */
[----:B------:R-:W-:Y:S05]  /*2150*/  @P2 BRA `(.L_x_67322) ;  /* 0xfffffdd000002947 */ /* 0x000fea000383ffff */
.L_x_67316:
[----:B------:R-:W-:Y:S01]  /*2160*/  IMAD R22, R16, 0x28, RZ ;  /* 0x0000002810167824 */ /* 0x000fe200078e02ff */
[----:B------:R-:W-:Y:S01]  /*2170*/  MOV R6, R13 ;  /* 0x0000000d00067202 */ /* 0x000fe20000000f00 */
[----:B------:R-:W-:-:S02]  /*2180*/  IMAD.MOV.U32 R20, RZ, RZ, R15 ;  /* 0x000000ffff147224 */ /* 0x000fc400078e000f */
[----:B------:R-:W-:Y:S02]  /*2190*/  IMAD.MOV.U32 R21, RZ, RZ, R14 ;  /* 0x000000ffff157224 */ /* 0x000fe400078e000e */
[----:B------:R-:W0:Y:S01]  /*21a0*/  LDS.64 R22, [R22+0xf0] ;  /* 0x0000f00016167984 */ /* 0x000e220000000a00 */
[----:B------:R-:W-:Y:S02]  /*21b0*/  IMAD.MOV.U32 R7, RZ, RZ, R12 ;  /* 0x000000ffff077224 */ /* 0x000fe400078e000c */
[----:B------:R-:W-:Y:S02]  /*21c0*/  IMAD.MOV.U32 R4, RZ, RZ, R11 ;  /* 0x000000ffff047224 */ /* 0x000fe400078e000b */
[----:B------:R-:W-:Y:S02]  /*21d0*/  IMAD.MOV.U32 R5, RZ, RZ, R10 ;  /* 0x000000ffff057224 */ /* 0x000fe400078e000a */
[----:B------:R-:W-:Y:S02]  /*21e0*/  IMAD.MOV.U32 R2, RZ, RZ, R9 ;  /* 0x000000ffff027224 */ /* 0x000fe400078e0009 */
[----:B------:R-:W-:-:S02]  /*21f0*/  IMAD.MOV.U32 R3, RZ, RZ, R8 ;  /* 0x000000ffff037224 */ /* 0x000fc400078e0008 */
.L_x_67315:
[----:B------:R-:W-:Y:S05]  /*2200*/  BSYNC B0 ;  /* 0x0000000000007941 */ /* 0x000fea0003800000 */
.L_x_67314:
        /* <DEDUP_REMOVED lines=25> */
[----:B-1----:R-:W-:Y:S01]  /*23a0*/  @!P1 IMAD.MOV.U32 R3, RZ, RZ, R17 ;  /* 0x000000ffff039224 */ /* 0x002fe200078e0011 */
        /* <DEDUP_REMOVED lines=14> */
.L_x_67326:
[----:B------:R-:W-:Y:S02]  /*2490*/  IMAD.MOV.U32 R28, RZ, RZ, R7 ;  /* 0x000000ffff1c7224 */ /* 0x000fe400078e0007 */
[----:B------:R-:W-:Y:S02]  /*24a0*/  IMAD.MOV.U32 R13, RZ, RZ, R3 ;  /* 0x000000ffff0d7224 */ /* 0x000fe400078e0003 */
[----:B------:R-:W-:Y:S02]  /*24b0*/  IMAD.MOV.U32 R7, RZ, RZ, R6 ;  /* 0x000000ffff077224 */ /* 0x000fe400078e0006 */
[----:B------:R-:W-:Y:S02]  /*24c0*/  IMAD.MOV.U32 R3, RZ, RZ, R2 ;  /* 0x000000ffff037224 */ /* 0x000fe400078e0002 */
.L_x_67327:
[----:B------:R-:W-:Y:S05]  /*24d0*/  BSYNC B1 ;  /* 0x0000000000017941 */ /* 0x000fea0003800000 */
.L_x_67325:
        /* <DEDUP_REMOVED lines=9> */
.L_x_67329:
[----:B------:R-:W-:Y:S02]  /*2570*/  IMAD.MOV.U32 R15, RZ, RZ, R28 ;  /* 0x000000ffff0f7224 */ /* 0x000fe400078e001c */
[----:B------:R-:W-:Y:S02]  /*2580*/  IMAD.MOV.U32 R17, RZ, RZ, R13 ;  /* 0x000000ffff117224 */ /* 0x000fe400078e000d */
[----:B------:R-:W-:Y:S02]  /*2590*/  IMAD.MOV.U32 R28, RZ, RZ, R21 ;  /* 0x000000ffff1c7224 */ /* 0x000fe400078e0015 */
[----:B------:R-:W-:Y:S02]  /*25a0*/  IMAD.MOV.U32 R13, RZ, RZ, R5 ;  /* 0x000000ffff0d7224 */ /* 0x000fe400078e0005 */
.L_x_67330:
[----:B------:R-:W-:Y:S05]  /*25b0*/  BSYNC B1 ;  /* 0x0000000000017941 */ /* 0x000fea0003800000 */
.L_x_67328:
        /* <DEDUP_REMOVED lines=9> */
.L_x_67332:
[----:B------:R-:W-:Y:S02]  /*2650*/  IMAD.MOV.U32 R2, RZ, RZ, R15 ;  /* 0x000000ffff027224 */ /* 0x000fe400078e000f */
[----:B------:R-:W-:Y:S02]  /*2660*/  IMAD.MOV.U32 R5, RZ, RZ, R17 ;  /* 0x000000ffff057224 */ /* 0x000fe400078e0011 */
[----:B------:R-:W-:Y:S02]  /*2670*/  IMAD.MOV.U32 R15, RZ, RZ, R20 ;  /* 0x000000ffff0f7224 */ /* 0x000fe400078e0014 */
[----:B------:R-:W-:Y:S02]  /*2680*/  IMAD.MOV.U32 R17, RZ, RZ, R4 ;  /* 0x000000ffff117224 */ /* 0x000fe400078e0004 */
.L_x_67333:
[----:B------:R-:W-:Y:S05]  /*2690*/  BSYNC B1 ;  /* 0x0000000000017941 */ /* 0x000fea0003800000 */
.L_x_67331:
        /* <DEDUP_REMOVED lines=16> */
.L_x_67335:
[----:B------:R-:W-:Y:S02]  /*27a0*/  IMAD.MOV.U32 R4, RZ, RZ, R7 ;  /* 0x000000ffff047224 */ /* 0x000fe400078e0007 */
[----:B------:R-:W-:Y:S02]  /*27b0*/  IMAD.MOV.U32 R6, RZ, RZ, R3 ;  /* 0x000000ffff067224 */ /* 0x000fe400078e0003 */
[----:B------:R-:W-:Y:S02]  /*27c0*/  IMAD.MOV.U32 R7, RZ, RZ, R28 ;  /* 0x000000ffff077224 */ /* 0x000fe400078e001c */
[----:B------:R-:W-:Y:S02]  /*27d0*/  IMAD.MOV.U32 R3, RZ, RZ, R13 ;  /* 0x000000ffff037224 */ /* 0x000fe400078e000d */
.L_x_67336:
[----:B------:R-:W-:Y:S05]  /*27e0*/  BSYNC B1 ;  /* 0x0000000000017941 */ /* 0x000fea0003800000 */
.L_x_67334:
        /* <DEDUP_REMOVED lines=9> */
.L_x_67338:
[----:B------:R-:W-:Y:S02]  /*2880*/  IMAD.MOV.U32 R13, RZ, RZ, R4 ;  /* 0x000000ffff0d7224 */ /* 0x000fe400078e0004 */
[----:B------:R-:W-:Y:S02]  /*2890*/  IMAD.MOV.U32 R14, RZ, RZ, R6 ;  /* 0x000000ffff0e7224 */ /* 0x000fe400078e0006 */
[----:B------:R-:W-:Y:S02]  /*28a0*/  IMAD.MOV.U32 R4, RZ, RZ, R15 ;  /* 0x000000ffff047224 */ /* 0x000fe400078e000f */
[----:B------:R-:W-:Y:S02]  /*28b0*/  IMAD.MOV.U32 R6, RZ, RZ, R17 ;  /* 0x000000ffff067224 */ /* 0x000fe400078e0011 */
.L_x_67339:
[----:B------:R-:W-:Y:S05]  /*28c0*/  BSYNC B1 ;  /* 0x0000000000017941 */ /* 0x000fea0003800000 */
.L_x_67337:
        /* <DEDUP_REMOVED lines=9> */
.L_x_67341:
[----:B------:R-:W-:Y:S01]  /*2960*/  MOV R15, R13 ;  /* 0x0000000d000f7202 */ /* 0x000fe20000000f00 */
[----:B------:R-:W-:Y:S02]  /*2970*/  IMAD.MOV.U32 R17, RZ, RZ, R14 ;  /* 0x000000ffff117224 */ /* 0x000fe400078e000e */
[----:B------:R-:W-:Y:S02]  /*2980*/  IMAD.MOV.U32 R13, RZ, RZ, R2 ;  /* 0x000000ffff0d7224 */ /* 0x000fe400078e0002 */
[----:B------:R-:W-:Y:S02]  /*2990*/  IMAD.MOV.U32 R14, RZ, RZ, R5 ;  /* 0x000000ffff0e7224 */ /* 0x000fe400078e0005 */
.L_x_67342:
[----:B------:R-:W-:Y:S05]  /*29a0*/  BSYNC B1 ;  /* 0x0000000000017941 */ /* 0x000fea0003800000 */
.L_x_67340:
        /* <DEDUP_REMOVED lines=16> */
.L_x_67344:
[----:B------:R-:W-:Y:S02]  /*2ab0*/  IMAD.MOV.U32 R12, RZ, RZ, R7 ;  /* 0x000000ffff0c7224 */ /* 0x000fe400078e0007 */
[----:B------:R-:W-:Y:S02]  /*2ac0*/  IMAD.MOV.U32 R5, RZ, RZ, R3 ;  /* 0x000000ffff057224 */ /* 0x000fe400078e0003 */
[----:B------:R-:W-:Y:S02]  /*2ad0*/  IMAD.MOV.U32 R7, RZ, RZ, R4 ;  /* 0x000000ffff077224 */ /* 0x000fe400078e0004 */
[----:B------:R-:W-:Y:S02]  /*2ae0*/  IMAD.MOV.U32 R3, RZ, RZ, R6 ;  /* 0x000000ffff037224 */ /* 0x000fe400078e0006 */
.L_x_67345:
[----:B------:R-:W-:Y:S05]  /*2af0*/  BSYNC B1 ;  /* 0x0000000000017941 */ /* 0x000fea0003800000 */
.L_x_67343:
        /* <DEDUP_REMOVED lines=9> */
.L_x_67347:
[----:B------:R-:W-:Y:S01]  /*2b90*/  MOV R4, R12 ;  /* 0x0000000c00047202 */ /* 0x000fe20000000f00 */
[----:B------:R-:W-:Y:S02]  /*2ba0*/  IMAD.MOV.U32 R19, RZ, RZ, R5 ;  /* 0x000000ffff137224 */ /* 0x000fe400078e0005 */
[----:B------:R-:W-:Y:S02]  /*2bb0*/  IMAD.MOV.U32 R12, RZ, RZ, R13 ;  /* 0x000000ffff0c7224 */ /* 0x000fe400078e000d */
[----:B------:R-:W-:Y:S02]  /*2bc0*/  IMAD.MOV.U32 R5, RZ, RZ, R14 ;  /* 0x000000ffff057224 */ /* 0x000fe400078e000e */
.L_x_67348:
[----:B------:R-:W-:Y:S05]  /*2bd0*/  BSYNC B1 ;  /* 0x0000000000017941 */ /* 0x000fea0003800000 */
.L_x_67346:
        /* <DEDUP_REMOVED lines=9> */
.L_x_67350:
[----:B------:R-:W-:Y:S01]  /*2c70*/  IMAD.MOV.U32 R14, RZ, RZ, R4 ;  /* 0x000000ffff0e7224 */ /* 0x000fe200078e0004 */
[----:B------:R-:W-:Y:S01]  /*2c80*/  MOV R24, R19 ;  /* 0x0000001300187202 */ /* 0x000fe20000000f00 */
[----:B------:R-:W-:Y:S02]  /*2c90*/  IMAD.MOV.U32 R4, RZ, RZ, R15 ;  /* 0x000000ffff047224 */ /* 0x000fe400078e000f */
[----:B------:R-:W-:Y:S02]  /*2ca0*/  IMAD.MOV.U32 R19, RZ, RZ, R17 ;  /* 0x000000ffff137224 */ /* 0x000fe400078e0011 */
.L_x_67351:
[----:B------:R-:W-:Y:S05]  /*2cb0*/  BSYNC B1 ;  /* 0x0000000000017941 */ /* 0x000fea0003800000 */
.L_x_67349:
        /* <DEDUP_REMOVED lines=16> */
.L_x_67353:
[----:B------:R-:W-:Y:S01]  /*2dc0*/  MOV R6, R7 ;  /* 0x0000000700067202 */ /* 0x000fe20000000f00 */
[----:B------:R-:W-:Y:S02]  /*2dd0*/  IMAD.MOV.U32 R2, RZ, RZ, R3 ;  /* 0x000000ffff027224 */ /* 0x000fe400078e0003 */
[----:B------:R-:W-:Y:S02]  /*2de0*/  IMAD.MOV.U32 R7, RZ, RZ, R12 ;  /* 0x000000ffff077224 */ /* 0x000fe400078e000c */
[----:B------:R-:W-:Y:S02]  /*2df0*/  IMAD.MOV.U32 R3, RZ, RZ, R5 ;  /* 0x000000ffff037224 */ /* 0x000fe400078e0005 */
.L_x_67354:
[----:B------:R-:W-:Y:S05]  /*2e00*/  BSYNC B1 ;  /* 0x0000000000017941 */ /* 0x000fea0003800000 */
.L_x_67352:
        /* <DEDUP_REMOVED lines=9> */
.L_x_67356:
[----:B------:R-:W-:Y:S01]  /*2ea0*/  IMAD.MOV.U32 R21, RZ, RZ, R6 ;  /* 0x000000ffff157224 */ /* 0x000fe200078e0006 */
[----:B------:R-:W-:Y:S01]  /*2eb0*/  MOV R5, R2 ;  /* 0x0000000200057202 */ /* 0x000fe20000000f00 */
[----:B------:R-:W-:Y:S02]  /*2ec0*/  IMAD.MOV.U32 R6, RZ, RZ, R4 ;  /* 0x000000ffff067224 */ /* 0x000fe400078e0004 */
[----:B------:R-:W-:Y:S02]  /*2ed0*/  IMAD.MOV.U32 R2, RZ, RZ, R19 ;  /* 0x000000ffff027224 */ /* 0x000fe400078e0013 */
.L_x_67357:
[----:B------:R-:W-:Y:S05]  /*2ee0*/  BSYNC B1 ;  /* 0x0000000000017941 */ /* 0x000fea0003800000 */
.L_x_67355:
        /* <DEDUP_REMOVED lines=9> */
.L_x_67359:
[----:B------:R-:W-:Y:S01]  /*2f80*/  IMAD.MOV.U32 R20, RZ, RZ, R21 ;  /* 0x000000ffff147224 */ /* 0x000fe200078e0015 */
[----:B------:R-:W-:Y:S01]  /*2f90*/  MOV R21, R14 ;  /* 0x0000000e00157202 */ /* 0x000fe20000000f00 */
[----:B------:R-:W-:Y:S02]  /*2fa0*/  IMAD.MOV.U32 R4, RZ, RZ, R5 ;  /* 0x000000ffff047224 */ /* 0x000fe400078e0005 */
[----:B------:R-:W-:Y:S02]  /*2fb0*/  IMAD.MOV.U32 R5, RZ, RZ, R24 ;  /* 0x000000ffff057224 */ /* 0x000fe400078e0018 */
.L_x_67360:
[----:B------:R-:W-:Y:S05]  /*2fc0*/  BSYNC B1 ;  /* 0x0000000000017941 */ /* 0x000fea0003800000 */
.L_x_67358:
[----:B------:R-:W-:Y:S02]  /*2fd0*/  FADD.FTZ R22, R22, R9 ;  /* 0x0000000916167221 */ /* 0x000fe40000010000 */
[----:B------:R-:W-:Y:S02]  /*2fe0*/  IMAD.MOV.U32 R23, RZ, RZ, R8 ;  /* 0x000000ffff177224 */ /* 0x000fe400078e0008 */
.L_x_67324:
[----:B--234-:R-:W-:Y:S05]  /*2ff0*/  BSYNC B0 ;  /* 0x0000000000007941 */ /* 0x01cfea0003800000 */
.L_x_67323:
[----:B------:R-:W-:Y:S01]  /*3000*/  ISETP.GT.AND P0, PT, R11, 0x1d, PT ;  /* 0x0000001d0b00780c */ /* 0x000fe20003f04270 */
[----:B------:R2:W3:Y:S01]  /*3010*/  SHFL.DOWN PT, R9, R23, 0x2, 0x1f ;  /* 0x08401f0017097f89 */ /* 0x0004e200000e0000 */
[----:B------:R-:W-:Y:S03]  /*3020*/  BSSY B0, `(.L_x_67361) ;  /* 0x00000da000007945 */ /* 0x000fe60003800000 */
[----:B------:R2:W4:Y:S04]  /*3030*/  SHFL.DOWN PT, R15, R22, 0x2, 0x1f ;  /* 0x08401f00160f7f89 */ /* 0x00052800000e0000 */
[----:B------:R2:W1:Y:S04]  /*3040*/  SHFL.DOWN PT, R28, R20, 0x2, 0x1f ;  /* 0x08401f00141c7f89 */ /* 0x00046800000e0000 */
[----:B0-----:R2:W0:Y:S04]  /*3050*/  SHFL.DOWN PT, R26, R21, 0x2, 0x1f ;  /* 0x08401f00151a7f89 */ /* 0x00142800000e0000 */
        /* <DEDUP_REMOVED lines=32> */
.L_x_67364:
[----:B------:R-:W-:Y:S01]  /*3260*/  MOV R28, R7 ;  /* 0x00000007001c7202 */ /* 0x000fe20000000f00 */
[----:B------:R-:W-:Y:S02]  /*3270*/  IMAD.MOV.U32 R13, RZ, RZ, R3 ;  /* 0x000000ffff0d7224 */ /* 0x000fe400078e0003 */
[----:B------:R-:W-:Y:S02]  /*3280*/  IMAD.MOV.U32 R7, RZ, RZ, R6 ;  /* 0x000000ffff077224 */ /* 0x000fe400078e0006 */
[----:B------:R-:W-:Y:S02]  /*3290*/  IMAD.MOV.U32 R3, RZ, RZ, R2 ;  /* 0x000000ffff037224 */ /* 0x000fe400078e0002 */
.L_x_67365:
[----:B------:R-:W-:Y:S05]  /*32a0*/  BSYNC B1 ;  /* 0x0000000000017941 */ /* 0x000fea0003800000 */
.L_x_67363:
        /* <DEDUP_REMOVED lines=9> */
.L_x_67367:
[----:B------:R-:W-:Y:S01]  /*3340*/  IMAD.MOV.U32 R15, RZ, RZ, R28 ;  /* 0x000000ffff0f7224 */ /* 0x000fe200078e001c */
[----:B------:R-:W-:Y:S01]  /*3350*/  MOV R17, R13 ;  /* 0x0000000d00117202 */ /* 0x000fe20000000f00 */
[----:B------:R-:W-:Y:S02]  /*3360*/  IMAD.MOV.U32 R28, RZ, RZ, R21 ;  /* 0x000000ffff1c7224 */ /* 0x000fe400078e0015 */
[----:B------:R-:W-:Y:S02]  /*3370*/  IMAD.MOV.U32 R13, RZ, RZ, R5 ;  /* 0x000000ffff0d7224 */ /* 0x000fe400078e0005 */
.L_x_67368:
[----:B------:R-:W-:Y:S05]  /*3380*/  BSYNC B1 ;  /* 0x0000000000017941 */ /* 0x000fea0003800000 */
.L_x_67366:
        /* <DEDUP_REMOVED lines=9> */
.L_x_67370:
[----:B------:R-:W-:Y:S01]  /*3420*/  IMAD.MOV.U32 R2, RZ, RZ, R15 ;  /* 0x000000ffff027224 */ /* 0x000fe200078e000f */
[----:B------:R-:W-:Y:S01]  /*3430*/  MOV R15, R20 ;  /* 0x00000014000f7202 */ /* 0x000fe20000000f00 */
[----:B------:R-:W-:Y:S02]  /*3440*/  IMAD.MOV.U32 R5, RZ, RZ, R17 ;  /* 0x000000ffff057224 */ /* 0x000fe400078e0011 */
[----:B------:R-:W-:Y:S02]  /*3450*/  IMAD.MOV.U32 R17, RZ, RZ, R4 ;  /* 0x000000ffff117224 */ /* 0x000fe400078e0004 */
.L_x_67371:
[----:B------:R-:W-:Y:S05]  /*3460*/  BSYNC B1 ;  /* 0x0000000000017941 */ /* 0x000fea0003800000 */
.L_x_67369:
        /* <DEDUP_REMOVED lines=16> */
.L_x_67373:
[----:B------:R-:W-:Y:S01]  /*3570*/  IMAD.MOV.U32 R4, RZ, RZ, R7 ;  /* 0x000000ffff047224 */ /* 0x000fe200078e0007 */
[----:B------:R-:W-:Y:S01]  /*3580*/  MOV R6, R3 ;  /* 0x0000000300067202 */ /* 0x000fe20000000f00 */
[----:B------:R-:W-:Y:S02]  /*3590*/  IMAD.MOV.U32 R7, RZ, RZ, R28 ;  /* 0x000000ffff077224 */ /* 0x000fe400078e001c */
[----:B------:R-:W-:Y:S02]  /*35a0*/  IMAD.MOV.U32 R3, RZ, RZ, R13 ;  /* 0x000000ffff037224 */ /* 0x000fe400078e000d */
.L_x_67374:
[----:B------:R-:W-:Y:S05]  /*35b0*/  BSYNC B1 ;  /* 0x0000000000017941 */ /* 0x000fea0003800000 */
.L_x_67372:
        /* <DEDUP_REMOVED lines=9> */
.L_x_67376:
[----:B------:R-:W-:Y:S01]  /*3650*/  IMAD.MOV.U32 R13, RZ, RZ, R4 ;  /* 0x000000ffff0d7224 */ /* 0x000fe200078e0004 */
[----:B------:R-:W-:Y:S01]  /*3660*/  MOV R4, R15 ;  /* 0x0000000f00047202 */ /* 0x000fe20000000f00 */
[----:B------:R-:W-:Y:S02]  /*3670*/  IMAD.MOV.U32 R14, RZ, RZ, R6 ;  /* 0x000000ffff0e7224 */ /* 0x000fe400078e0006 */
[----:B------:R-:W-:Y:S02]  /*3680*/  IMAD.MOV.U32 R6, RZ, RZ, R17 ;  /* 0x000000ffff067224 */ /* 0x000fe400078e0011 */
.L_x_67377:
[----:B------:R-:W-:Y:S05]  /*3690*/  BSYNC B1 ;  /* 0x0000000000017941 */ /* 0x000fea0003800000 */
.L_x_67375:
        /* <DEDUP_REMOVED lines=9> */
.L_x_67379:
[----:B------:R-:W-:Y:S02]  /*3730*/  IMAD.MOV.U32 R15, RZ, RZ, R13 ;  /* 0x000000ffff0f7224 */ /* 0x000fe400078e000d */
[----:B------:R-:W-:Y:S01]  /*3740*/  IMAD.MOV.U32 R17, RZ, RZ, R14 ;  /* 0x000000ffff117224 */ /* 0x000fe200078e000e */
[----:B------:R-:W-:Y:S01]  /*3750*/  MOV R14, R5 ;  /* 0x00000005000e7202 */ /* 0x000fe20000000f00 */
[----:B------:R-:W-:Y:S02]  /*3760*/  IMAD.MOV.U32 R13, RZ, RZ, R2 ;  /* 0x000000ffff0d7224 */ /* 0x000fe400078e0002 */
.L_x_67380:
[----:B------:R-:W-:Y:S05]  /*3770*/  BSYNC B1 ;  /* 0x0000000000017941 */ /* 0x000fea0003800000 */
.L_x_67378:
        /* <DEDUP_REMOVED lines=16> */
.L_x_67382:
[----:B------:R-:W-:Y:S01]  /*3880*/  IMAD.MOV.U32 R12, RZ, RZ, R7 ;  /* 0x000000ffff0c7224 */ /* 0x000fe200078e0007 */
[----:B------:R-:W-:Y:S01]  /*3890*/  MOV R7, R4 ;  /* 0x0000000400077202 */ /* 0x000fe20000000f00 */
[----:B------:R-:W-:Y:S02]  /*38a0*/  IMAD.MOV.U32 R5, RZ, RZ, R3 ;  /* 0x000000ffff057224 */ /* 0x000fe400078e0003 */
[----:B------:R-:W-:Y:S02]  /*38b0*/  IMAD.MOV.U32 R3, RZ, RZ, R6 ;  /* 0x000000ffff037224 */ /* 0x000fe400078e0006 */
.L_x_67383:
[----:B------:R-:W-:Y:S05]  /*38c0*/  BSYNC B1 ;  /* 0x0000000000017941 */ /* 0x000fea0003800000 */
.L_x_67381:
        /* <DEDUP_REMOVED lines=9> */
.L_x_67385:
[----:B------:R-:W-:Y:S02]  /*3960*/  IMAD.MOV.U32 R4, RZ, RZ, R12 ;  /* 0x000000ffff047224 */ /* 0x000fe400078e000c */
[----:B------:R-:W-:Y:S01]  /*3970*/  IMAD.MOV.U32 R19, RZ, RZ, R5 ;  /* 0x000000ffff137224 */ /* 0x000fe200078e0005 */
[----:B------:R-:W-:Y:S01]  /*3980*/  MOV R5, R14 ;  /* 0x0000000e00057202 */ /* 0x000fe20000000f00 */
[----:B------:R-:W-:Y:S02]  /*3990*/  IMAD.MOV.U32 R12, RZ, RZ, R13 ;  /* 0x000000ffff0c7224 */ /* 0x000fe400078e000d */
.L_x_67386:
[----:B------:R-:W-:Y:S05]  /*39a0*/  BSYNC B1 ;  /* 0x0000000000017941 */ /* 0x000fea0003800000 */
.L_x_67384:
        /* <DEDUP_REMOVED lines=9> */
.L_x_67388:
[----:B------:R-:W-:Y:S02]  /*3a40*/  IMAD.MOV.U32 R14, RZ, RZ, R4 ;  /* 0x000000ffff0e7224 */ /* 0x000fe400078e0004 */
[----:B------:R-:W-:Y:S02]  /*3a50*/  IMAD.MOV.U32 R24, RZ, RZ, R19 ;  /* 0x000000ffff187224 */ /* 0x000fe400078e0013 */
[----:B------:R-:W-:Y:S02]  /*3a60*/  IMAD.MOV.U32 R4, RZ, RZ, R15 ;  /* 0x000000ffff047224 */ /* 0x000fe400078e000f */
[----:B------:R-:W-:Y:S02]  /*3a70*/  IMAD.MOV.U32 R19, RZ, RZ, R17 ;  /* 0x000000ffff137224 */ /* 0x000fe400078e0011 */
.L_x_67389:
[----:B------:R-:W-:Y:S05]  /*3a80*/  BSYNC B1 ;  /* 0x0000000000017941 */ /* 0x000fea0003800000 */
.L_x_67387:
        /* <DEDUP_REMOVED lines=16> */
.L_x_67391:
[----:B------:R-:W-:Y:S02]  /*3b90*/  IMAD.MOV.U32 R6, RZ, RZ, R7 ;  /* 0x000000ffff067224 */ /* 0x000fe400078e0007 */
[----:B------:R-:W-:Y:S01]  /*3ba0*/  IMAD.MOV.U32 R2, RZ, RZ, R3 ;  /* 0x000000ffff027224 */ /* 0x000fe200078e0003 */
[----:B------:R-:W-:Y:S01]  /*3bb0*/  MOV R3, R5 ;  /* 0x0000000500037202 */ /* 0x000fe20000000f00 */
[----:B------:R-:W-:Y:S02]  /*3bc0*/  IMAD.MOV.U32 R7, RZ, RZ, R12 ;  /* 0x000000ffff077224 */ /* 0x000fe400078e000c */
.L_x_67392:
[----:B------:R-:W-:Y:S05]  /*3bd0*/  BSYNC B1 ;  /* 0x0000000000017941 */ /* 0x000fea0003800000 */
.L_x_67390:
        /* <DEDUP_REMOVED lines=9> */
.L_x_67394:
[----:B------:R-:W-:Y:S02]  /*3c70*/  IMAD.MOV.U32 R21, RZ, RZ, R6 ;  /* 0x000000ffff157224 */ /* 0x000fe400078e0006 */
[----:B------:R-:W-:Y:S02]  /*3c80*/  IMAD.MOV.U32 R5, RZ, RZ, R2 ;  /* 0x000000ffff057224 */ /* 0x000fe400078e0002 */
[----:B------:R-:W-:Y:S02]  /*3c90*/  IMAD.MOV.U32 R6, RZ, RZ, R4 ;  /* 0x000000ffff067224 */ /* 0x000fe400078e0004 */
[----:B------:R-:W-:Y:S02]  /*3ca0*/  IMAD.MOV.U32 R2, RZ, RZ, R19 ;  /* 0x000000ffff027224 */ /* 0x000fe400078e0013 */
.L_x_67395:
[----:B------:R-:W-:Y:S05]  /*3cb0*/  BSYNC B1 ;  /* 0x0000000000017941 */ /* 0x000fea0003800000 */
.L_x_67393:
        /* <DEDUP_REMOVED lines=9> */
.L_x_67397:
[----:B------:R-:W-:Y:S02]  /*3d50*/  IMAD.MOV.U32 R20, RZ, RZ, R21 ;  /* 0x000000ffff147224 */ /* 0x000fe400078e0015 */
[----:B------:R-:W-:Y:S02]  /*3d60*/  IMAD.MOV.U32 R4, RZ, RZ, R5 ;  /* 0x000000ffff047224 */ /* 0x000fe400078e0005 */
[----:B------:R-:W-:Y:S02]  /*3d70*/  IMAD.MOV.U32 R21, RZ, RZ, R14 ;  /* 0x000000ffff157224 */ /* 0x000fe400078e000e */
[----:B------:R-:W-:Y:S02]  /*3d80*/  IMAD.MOV.U32 R5, RZ, RZ, R24 ;  /* 0x000000ffff057224 */ /* 0x000fe400078e0018 */
.L_x_67398:
[----:B------:R-:W-:Y:S05]  /*3d90*/  BSYNC B1 ;  /* 0x0000000000017941 */ /* 0x000fea0003800000 */
.L_x_67396:
[----:B------:R-:W-:Y:S02]  /*3da0*/  FADD.FTZ R22, R22, R9 ;  /* 0x0000000916167221 */ /* 0x000fe40000010000 */
[----:B------:R-:W-:Y:S02]  /*3db0*/  IMAD.MOV.U32 R23, RZ, RZ, R8 ;  /* 0x000000ffff177224 */ /* 0x000fe400078e0008 */
.L_x_67362:
[----:B-1-34-:R-:W-:Y:S05]  /*3dc0*/  BSYNC B0 ;  /* 0x0000000000007941 */ /* 0x01afea0003800000 */
.L_x_67361:
[----:B------:R-:W-:Y:S01]  /*3dd0*/  ISETP.GT.AND P0, PT, R11, 0x1b, PT ;  /* 0x0000001b0b00780c */ /* 0x000fe20003f04270 */
[----:B------:R1:W3:Y:S01]  /*3de0*/  SHFL.DOWN PT, R9, R23, 0x4, 0x1f ;  /* 0x08801f0017097f89 */ /* 0x0002e200000e0000 */
[----:B------:R-:W-:Y:S03]  /*3df0*/  BSSY B0, `(.L_x_67399) ;  /* 0x00000da000007945 */ /* 0x000fe60003800000 */
[----:B------:R1:W4:Y:S04]  /*3e00*/  SHFL.DOWN PT, R15, R22, 0x4, 0x1f ;  /* 0x08801f00160f7f89 */ /* 0x00032800000e0000 */
[----:B------:R1:W2:Y:S04]  /*3e10*/  SHFL.DOWN PT, R28, R20, 0x4, 0x1f ;  /* 0x08801f00141c7f89 */ /* 0x0002a800000e0000 */
        /* <DEDUP_REMOVED lines=18> */
[----:B-1----:R-:W-:Y:S01]  /*3f40*/  @!P0 MOV R3, R17 ;  /* 0x0000001100038202 */ /* 0x002fe20000000f00 */
        /* <DEDUP_REMOVED lines=14> */
.L_x_67402:
[----:B------:R-:W-:Y:S02]  /*4030*/  IMAD.MOV.U32 R28, RZ, RZ, R7 ;  /* 0x000000ffff1c7224 */ /* 0x000fe400078e0007 */
[----:B------:R-:W-:Y:S01]  /*4040*/  IMAD.MOV.U32 R13, RZ, RZ, R3 ;  /* 0x000000ffff0d7224 */ /* 0x000fe200078e0003 */
[----:B------:R-:W-:Y:S01]  /*4050*/  MOV R3, R2 ;  /* 0x0000000200037202 */ /* 0x000fe20000000f00 */
[----:B------:R-:W-:Y:S02]  /*4060*/  IMAD.MOV.U32 R7, RZ, RZ, R6 ;  /* 0x000000ffff077224 */ /* 0x000fe400078e0006 */
.L_x_67403:
[----:B------:R-:W-:Y:S05]  /*4070*/  BSYNC B1 ;  /* 0x0000000000017941 */ /* 0x000fea0003800000 */
.L_x_67401:
        /* <DEDUP_REMOVED lines=9> */
.L_x_67405:
[----:B------:R-:W-:Y:S02]  /*4110*/  IMAD.MOV.U32 R15, RZ, RZ, R28 ;  /* 0x000000ffff0f7224 */ /* 0x000fe400078e001c */
[----:B------:R-:W-:Y:S02]  /*4120*/  IMAD.MOV.U32 R17, RZ, RZ, R13 ;  /* 0x000000ffff117224 */ /* 0x000fe400078e000d */
[----:B------:R-:W-:Y:S02]  /*4130*/  IMAD.MOV.U32 R28, RZ, RZ, R21 ;  /* 0x000000ffff1c7224 */ /* 0x000fe400078e0015 */
[----:B------:R-:W-:Y:S02]  /*4140*/  IMAD.MOV.U32 R13, RZ, RZ, R5 ;  /* 0x000000ffff0d7224 */ /* 0x000fe400078e0005 */
.L_x_67406:
[----:B------:R-:W-:Y:S05]  /*4150*/  BSYNC B1 ;  /* 0x0000000000017941 */ /* 0x000fea0003800000 */
.L_x_67404:
        /* <DEDUP_REMOVED lines=9> */
.L_x_67408:
[----:B------:R-:W-:Y:S02]  /*41f0*/  IMAD.MOV.U32 R2, RZ, RZ, R15 ;  /* 0x000000ffff027224 */ /* 0x000fe400078e000f */
[----:B------:R-:W-:Y:S02]  /*4200*/  IMAD.MOV.U32 R5, RZ, RZ, R17 ;  /* 0x000000ffff057224 */ /* 0x000fe400078e0011 */
[----:B------:R-:W-:Y:S02]  /*4210*/  IMAD.MOV.U32 R15, RZ, RZ, R20 ;  /* 0x000000ffff0f7224 */ /* 0x000fe400078e0014 */
[----:B------:R-:W-:Y:S02]  /*4220*/  IMAD.MOV.U32 R17, RZ, RZ, R4 ;  /* 0x000000ffff117224 */ /* 0x000fe400078e0004 */
.L_x_67409:
[----:B------:R-:W-:Y:S05]  /*4230*/  BSYNC B1 ;  /* 0x0000000000017941 */ /* 0x000fea0003800000 */
.L_x_67407:
        /* <DEDUP_REMOVED lines=16> */
.L_x_67411:
[----:B------:R-:W-:Y:S02]  /*4340*/  IMAD.MOV.U32 R4, RZ, RZ, R7 ;  /* 0x000000ffff047224 */ /* 0x000fe400078e0007 */
[----:B------:R-:W-:Y:S02]  /*4350*/  IMAD.MOV.U32 R6, RZ, RZ, R3 ;  /* 0x000000ffff067224 */ /* 0x000fe400078e0003 */
[----:B------:R-:W-:Y:S02]  /*4360*/  IMAD.MOV.U32 R7, RZ, RZ, R28 ;  /* 0x000000ffff077224 */ /* 0x000fe400078e001c */
[----:B------:R-:W-:Y:S02]  /*4370*/  IMAD.MOV.U32 R3, RZ, RZ, R13 ;  /* 0x000000ffff037224 */ /* 0x000fe400078e000d */
.L_x_67412:
[----:B------:R-:W-:Y:S05]  /*4380*/  BSYNC B1 ;  /* 0x0000000000017941 */ /* 0x000fea0003800000 */
.L_x_67410:
        /* <DEDUP_REMOVED lines=9> */
.L_x_67414:
[----:B------:R-:W-:Y:S02]  /*4420*/  IMAD.MOV.U32 R13, RZ, RZ, R4 ;  /* 0x000000ffff0d7224 */ /* 0x000fe400078e0004 */
[----:B------:R-:W-:Y:S02]  /*4430*/  IMAD.MOV.U32 R14, RZ, RZ, R6 ;  /* 0x000000ffff0e7224 */ /* 0x000fe400078e0006 */
[----:B------:R-:W-:Y:S02]  /*4440*/  IMAD.MOV.U32 R4, RZ, RZ, R15 ;  /* 0x000000ffff047224 */ /* 0x000fe400078e000f */
[----:B------:R-:W-:Y:S02]  /*4450*/  IMAD.MOV.U32 R6, RZ, RZ, R17 ;  /* 0x000000ffff067224 */ /* 0x000fe400078e0011 */
.L_x_67415:
[----:B------:R-:W-:Y:S05]  /*4460*/  BSYNC B1 ;  /* 0x0000000000017941 */ /* 0x000fea0003800000 */
.L_x_67413:
        /* <DEDUP_REMOVED lines=9> */
.L_x_67417:
[----:B------:R-:W-:Y:S02]  /*4500*/  IMAD.MOV.U32 R15, RZ, RZ, R13 ;  /* 0x000000ffff0f7224 */ /* 0x000fe400078e000d */
[----:B------:R-:W-:Y:S02]  /*4510*/  IMAD.MOV.U32 R17, RZ, RZ, R14 ;  /* 0x000000ffff117224 */ /* 0x000fe400078e000e */
[----:B------:R-:W-:Y:S02]  /*4520*/  IMAD.MOV.U32 R13, RZ, RZ, R2 ;  /* 0x000000ffff0d7224 */ /* 0x000fe400078e0002 */
[----:B------:R-:W-:Y:S02]  /*4530*/  IMAD.MOV.U32 R14, RZ, RZ, R5 ;  /* 0x000000ffff0e7224 */ /* 0x000fe400078e0005 */
.L_x_67418:
[----:B------:R-:W-:Y:S05]  /*4540*/  BSYNC B1 ;  /* 0x0000000000017941 */ /* 0x000fea0003800000 */
.L_x_67416:
        /* <DEDUP_REMOVED lines=16> */
.L_x_67420:
[----:B------:R-:W-:Y:S02]  /*4650*/  IMAD.MOV.U32 R12, RZ, RZ, R7 ;  /* 0x000000ffff0c7224 */ /* 0x000fe400078e0007 */
[----:B------:R-:W-:Y:S02]  /*4660*/  IMAD.MOV.U32 R5, RZ, RZ, R3 ;  /* 0x000000ffff057224 */ /* 0x000fe400078e0003 */
[----:B------:R-:W-:Y:S02]  /*4670*/  IMAD.MOV.U32 R7, RZ, RZ, R4 ;  /* 0x000000ffff077224 */ /* 0x000fe400078e0004 */
[----:B------:R-:W-:Y:S02]  /*4680*/  IMAD.MOV.U32 R3, RZ, RZ, R6 ;  /* 0x000000ffff037224 */ /* 0x000fe400078e0006 */
.L_x_67421:
[----:B------:R-:W-:Y:S05]  /*4690*/  BSYNC B1 ;  /* 0x0000000000017941 */ /* 0x000fea0003800000 */
.L_x_67419:
        /* <DEDUP_REMOVED lines=9> */
.L_x_67423:
[----:B------:R-:W-:Y:S02]  /*4730*/  IMAD.MOV.U32 R4, RZ, RZ, R12 ;  /* 0x000000ffff047224 */ /* 0x000fe400078e000c */
[----:B------:R-:W-:Y:S02]  /*4740*/  IMAD.MOV.U32 R19, RZ, RZ, R5 ;  /* 0x000000ffff137224 */ /* 0x000fe400078e0005 */
[----:B------:R-:W-:Y:S02]  /*4750*/  IMAD.MOV.U32 R12, RZ, RZ, R13 ;  /* 0x000000ffff0c7224 */ /* 0x000fe400078e000d */
[----:B------:R-:W-:Y:S02]  /*4760*/  IMAD.MOV.U32 R5, RZ, RZ, R14 ;  /* 0x000000ffff057224 */ /* 0x000fe400078e000e */
.L_x_67424:
[----:B------:R-:W-:Y:S05]  /*4770*/  BSYNC B1 ;  /* 0x0000000000017941 */ /* 0x000fea0003800000 */
.L_x_67422:
        /* <DEDUP_REMOVED lines=9> */
.L_x_67426:
[----:B------:R-:W-:Y:S01]  /*4810*/  MOV R14, R4 ;  /* 0x00000004000e7202 */ /* 0x000fe20000000f00 */
[----:B------:R-:W-:Y:S02]  /*4820*/  IMAD.MOV.U32 R24, RZ, RZ, R19 ;  /* 0x000000ffff187224 */ /* 0x000fe400078e0013 */
[----:B------:R-:W-:Y:S02]  /*4830*/  IMAD.MOV.U32 R4, RZ, RZ, R15 ;  /* 0x000000ffff047224 */ /* 0x000fe400078e000f */
[----:B------:R-:W-:Y:S02]  /*4840*/  IMAD.MOV.U32 R19, RZ, RZ, R17 ;  /* 0x000000ffff137224 */ /* 0x000fe400078e0011 */
.L_x_67427:
[----:B------:R-:W-:Y:S05]  /*4850*/  BSYNC B1 ;  /* 0x0000000000017941 */ /* 0x000fea0003800000 */
.L_x_67425:
        /* <DEDUP_REMOVED lines=16> */
.L_x_67429:
[----:B------:R-:W-:Y:S02]  /*4960*/  IMAD.MOV.U32 R6, RZ, RZ, R7 ;  /* 0x000000ffff067224 */ /* 0x000fe400078e0007 */
[----:B------:R-:W-:Y:S02]  /*4970*/  IMAD.MOV.U32 R2, RZ, RZ, R3 ;  /* 0x000000ffff027224 */ /* 0x000fe400078e0003 */
[----:B------:R-:W-:Y:S02]  /*4980*/  IMAD.MOV.U32 R7, RZ, RZ, R12 ;  /* 0x000000ffff077224 */ /* 0x000fe400078e000c */
[----:B------:R-:W-:Y:S02]  /*4990*/  IMAD.MOV.U32 R3, RZ, RZ, R5 ;  /* 0x000000ffff037224 */ /* 0x000fe400078e0005 */
.L_x_67430:
[----:B------:R-:W-:Y:S05]  /*49a0*/  BSYNC B1 ;  /* 0x0000000000017941 */ /* 0x000fea0003800000 */
.L_x_67428:
        /* <DEDUP_REMOVED lines=9> */
.L_x_67432:
[----:B------:R-:W-:Y:S01]  /*4a40*/  MOV R21, R6 ;  /* 0x0000000600157202 */ /* 0x000fe20000000f00 */
[----:B------:R-:W-:Y:S02]  /*4a50*/  IMAD.MOV.U32 R5, RZ, RZ, R2 ;  /* 0x000000ffff057224 */ /* 0x000fe400078e0002 */
[----:B------:R-:W-:Y:S02]  /*4a60*/  IMAD.MOV.U32 R6, RZ, RZ, R4 ;  /* 0x000000ffff067224 */ /* 0x000fe400078e0004 */
[----:B------:R-:W-:Y:S02]  /*4a70*/  IMAD.MOV.U32 R2, RZ, RZ, R19 ;  /* 0x000000ffff027224 */ /* 0x000fe400078e0013 */
.L_x_67433:
[----:B------:R-:W-:Y:S05]  /*4a80*/  BSYNC B1 ;  /* 0x0000000000017941 */ /* 0x000fea0003800000 */
.L_x_67431:
        /* <DEDUP_REMOVED lines=9> */
.L_x_67435:
[----:B------:R-:W-:Y:S01]  /*4b20*/  IMAD.MOV.U32 R20, RZ, RZ, R21 ;  /* 0x000000ffff147224 */ /* 0x000fe200078e0015 */
[----:B------:R-:W-:Y:S01]  /*4b30*/  MOV R4, R5 ;  /* 0x0000000500047202 */ /* 0x000fe20000000f00 */
[----:B------:R-:W-:Y:S02]  /*4b40*/  IMAD.MOV.U32 R21, RZ, RZ, R14 ;  /* 0x000000ffff157224 */ /* 0x000fe400078e000e */
[----:B------:R-:W-:Y:S02]  /*4b50*/  IMAD.MOV.U32 R5, RZ, RZ, R24 ;  /* 0x000000ffff057224 */ /* 0x000fe400078e0018 */
.L_x_67436:
[----:B------:R-:W-:Y:S05]  /*4b60*/  BSYNC B1 ;  /* 0x0000000000017941 */ /* 0x000fea0003800000 */
.L_x_67434:
[----:B------:R-:W-:Y:S02]  /*4b70*/  FADD.FTZ R22, R22, R9 ;  /* 0x0000000916167221 */ /* 0x000fe40000010000 */
[----:B------:R-:W-:Y:S02]  /*4b80*/  IMAD.MOV.U32 R23, RZ, RZ, R8 ;  /* 0x000000ffff177224 */ /* 0x000fe400078e0008 */
.L_x_67400:
[----:B--234-:R-:W-:Y:S05]  /*4b90*/  BSYNC B0 ;  /* 0x0000000000007941 */ /* 0x01cfea0003800000 */
.L_x_67399:
        /* <DEDUP_REMOVED lines=38> */
.L_x_67440:
[----:B------:R-:W-:Y:S02]  /*4e00*/  IMAD.MOV.U32 R28, RZ, RZ, R7 ;  /* 0x000000ffff1c7224 */ /* 0x000fe400078e0007 */
[----:B------:R-:W-:Y:S02]  /*4e10*/  IMAD.MOV.U32 R13, RZ, RZ, R3 ;  /* 0x000000ffff0d7224 */ /* 0x000fe400078e0003 */
[----:B------:R-:W-:Y:S02]  /*4e20*/  IMAD.MOV.U32 R7, RZ, RZ, R6 ;  /* 0x000000ffff077224 */ /* 0x000fe400078e0006 */
[----:B------:R-:W-:Y:S02]  /*4e30*/  IMAD.MOV.U32 R3, RZ, RZ, R2 ;  /* 0x000000ffff037224 */ /* 0x000fe400078e0002 */
.L_x_67441:
[----:B------:R-:W-:Y:S05]  /*4e40*/  BSYNC B1 ;  /* 0x0000000000017941 */ /* 0x000fea0003800000 */
.L_x_67439:
        /* <DEDUP_REMOVED lines=9> */
.L_x_67443:
[----:B------:R-:W-:Y:S01]  /*4ee0*/  MOV R15, R28 ;  /* 0x0000001c000f7202 */ /* 0x000fe20000000f00 */
[----:B------:R-:W-:Y:S02]  /*4ef0*/  IMAD.MOV.U32 R17, RZ, RZ, R13 ;  /* 0x000000ffff117224 */ /* 0x000fe400078e000d */
[----:B------:R-:W-:Y:S02]  /*4f00*/  IMAD.MOV.U32 R28, RZ, RZ, R21 ;  /* 0x000000ffff1c7224 */ /* 0x000fe400078e0015 */
[----:B------:R-:W-:Y:S02]  /*4f10*/  IMAD.MOV.U32 R13, RZ, RZ, R5 ;  /* 0x000000ffff0d7224 */ /* 0x000fe400078e0005 */
.L_x_67444:
[----:B------:R-:W-:Y:S05]  /*4f20*/  BSYNC B1 ;  /* 0x0000000000017941 */ /* 0x000fea0003800000 */
.L_x_67442:
        /* <DEDUP_REMOVED lines=9> */
.L_x_67446:
[----:B------:R-:W-:Y:S01]  /*4fc0*/  IMAD.MOV.U32 R2, RZ, RZ, R15 ;  /* 0x000000ffff027224 */ /* 0x000fe200078e000f */
[----:B------:R-:W-:Y:S01]  /*4fd0*/  MOV R5, R17 ;  /* 0x0000001100057202 */ /* 0x000fe20000000f00 */
[----:B------:R-:W-:Y:S02]  /*4fe0*/  IMAD.MOV.U32 R15, RZ, RZ, R20 ;  /* 0x000000ffff0f7224 */ /* 0x000fe400078e0014 */
[----:B------:R-:W-:Y:S02]  /*4ff0*/  IMAD.MOV.U32 R17, RZ, RZ, R4 ;  /* 0x000000ffff117224 */ /* 0x000fe400078e0004 */
.L_x_67447:
[----:B------:R-:W-:Y:S05]  /*5000*/  BSYNC B1 ;  /* 0x0000000000017941 */ /* 0x000fea0003800000 */
.L_x_67445:
        /* <DEDUP_REMOVED lines=16> */
.L_x_67449:
[----:B------:R-:W-:Y:S01]  /*5110*/  MOV R4, R7 ;  /* 0x0000000700047202 */ /* 0x000fe20000000f00 */
[----:B------:R-:W-:Y:S02]  /*5120*/  IMAD.MOV.U32 R6, RZ, RZ, R3 ;  /* 0x000000ffff067224 */ /* 0x000fe400078e0003 */
[----:B------:R-:W-:Y:S02]  /*5130*/  IMAD.MOV.U32 R7, RZ, RZ, R28 ;  /* 0x000000ffff077224 */ /* 0x000fe400078e001c */
[----:B------:R-:W-:Y:S02]  /*5140*/  IMAD.MOV.U32 R3, RZ, RZ, R13 ;  /* 0x000000ffff037224 */ /* 0x000fe400078e000d */
.L_x_67450:
[----:B------:R-:W-:Y:S05]  /*5150*/  BSYNC B1 ;  /* 0x0000000000017941 */ /* 0x000fea0003800000 */
.L_x_67448:
        /* <DEDUP_REMOVED lines=9> */
.L_x_67452:
[----:B------:R-:W-:Y:S01]  /*51f0*/  IMAD.MOV.U32 R13, RZ, RZ, R4 ;  /* 0x000000ffff0d7224 */ /* 0x000fe200078e0004 */
[----:B------:R-:W-:Y:S01]  /*5200*/  MOV R14, R6 ;  /* 0x00000006000e7202 */ /* 0x000fe20000000f00 */
[----:B------:R-:W-:Y:S02]  /*5210*/  IMAD.MOV.U32 R4, RZ, RZ, R15 ;  /* 0x000000ffff047224 */ /* 0x000fe400078e000f */
[----:B------:R-:W-:Y:S02]  /*5220*/  IMAD.MOV.U32 R6, RZ, RZ, R17 ;  /* 0x000000ffff067224 */ /* 0x000fe400078e0011 */
.L_x_67453:
[----:B------:R-:W-:Y:S05]  /*5230*/  BSYNC B1 ;  /* 0x0000000000017941 */ /* 0x000fea0003800000 */
.L_x_67451:
        /* <DEDUP_REMOVED lines=9> */
.L_x_67455:
[----:B------:R-:W-:Y:S01]  /*52d0*/  IMAD.MOV.U32 R15, RZ, RZ, R13 ;  /* 0x000000ffff0f7224 */ /* 0x000fe200078e000d */
[----:B------:R-:W-:Y:S01]  /*52e0*/  MOV R13, R2 ;  /* 0x00000002000d7202 */ /* 0x000fe20000000f00 */
[----:B------:R-:W-:Y:S02]  /*52f0*/  IMAD.MOV.U32 R17, RZ, RZ, R14 ;  /* 0x000000ffff117224 */ /* 0x000fe400078e000e */
[----:B------:R-:W-:Y:S02]  /*5300*/  IMAD.MOV.U32 R14, RZ, RZ, R5 ;  /* 0x000000ffff0e7224 */ /* 0x000fe400078e0005 */
.L_x_67456:
[----:B------:R-:W-:Y:S05]  /*5310*/  BSYNC B1 ;  /* 0x0000000000017941 */ /* 0x000fea0003800000 */
.L_x_67454:
        /* <DEDUP_REMOVED lines=16> */
.L_x_67458:
[----:B------:R-:W-:Y:S01]  /*5420*/  IMAD.MOV.U32 R12, RZ, RZ, R7 ;  /* 0x000000ffff0c7224 */ /* 0x000fe200078e0007 */
[----:B------:R-:W-:Y:S01]  /*5430*/  MOV R5, R3 ;  /* 0x0000000300057202 */ /* 0x000fe20000000f00 */
[----:B------:R-:W-:Y:S02]  /*5440*/  IMAD.MOV.U32 R7, RZ, RZ, R4 ;  /* 0x000000ffff077224 */ /* 0x000fe400078e0004 */
[----:B------:R-:W-:Y:S02]  /*5450*/  IMAD.MOV.U32 R3, RZ, RZ, R6 ;  /* 0x000000ffff037224 */ /* 0x000fe400078e0006 */
.L_x_67459:
[----:B------:R-:W-:Y:S05]  /*5460*/  BSYNC B1 ;  /* 0x0000000000017941 */ /* 0x000fea0003800000 */
.L_x_67457:
        /* <DEDUP_REMOVED lines=9> */
.L_x_67461:
[----:B------:R-:W-:Y:S01]  /*5500*/  IMAD.MOV.U32 R4, RZ, RZ, R12 ;  /* 0x000000ffff047224 */ /* 0x000fe200078e000c */
[----:B------:R-:W-:Y:S01]  /*5510*/  MOV R12, R13 ;  /* 0x0000000d000c7202 */ /* 0x000fe20000000f00 */
[----:B------:R-:W-:Y:S02]  /*5520*/  IMAD.MOV.U32 R19, RZ, RZ, R5 ;  /* 0x000000ffff137224 */ /* 0x000fe400078e0005 */
[----:B------:R-:W-:Y:S02]  /*5530*/  IMAD.MOV.U32 R5, RZ, RZ, R14 ;  /* 0x000000ffff057224 */ /* 0x000fe400078e000e */
.L_x_67462:
[----:B------:R-:W-:Y:S05]  /*5540*/  BSYNC B1 ;  /* 0x0000000000017941 */ /* 0x000fea0003800000 */
.L_x_67460:
        /* <DEDUP_REMOVED lines=9> */
.L_x_67464:
[----:B------:R-:W-:Y:S02]  /*55e0*/  IMAD.MOV.U32 R14, RZ, RZ, R4 ;  /* 0x000000ffff0e7224 */ /* 0x000fe400078e0004 */
[----:B------:R-:W-:Y:S01]  /*55f0*/  IMAD.MOV.U32 R24, RZ, RZ, R19 ;  /* 0x000000ffff187224 */ /* 0x000fe200078e0013 */
[----:B------:R-:W-:Y:S01]  /*5600*/  MOV R19, R17 ;  /* 0x0000001100137202 */ /* 0x000fe20000000f00 */
[----:B------:R-:W-:Y:S02]  /*5610*/  IMAD.MOV.U32 R4, RZ, RZ, R15 ;  /* 0x000000ffff047224 */ /* 0x000fe400078e000f */
.L_x_67465:
[----:B------:R-:W-:Y:S05]  /*5620*/  BSYNC B1 ;  /* 0x0000000000017941 */ /* 0x000fea0003800000 */
.L_x_67463:
        /* <DEDUP_REMOVED lines=16> */
.L_x_67467:
[----:B------:R-:W-:Y:S01]  /*5730*/  IMAD.MOV.U32 R6, RZ, RZ, R7 ;  /* 0x000000ffff067224 */ /* 0x000fe200078e0007 */
[----:B------:R-:W-:Y:S01]  /*5740*/  MOV R7, R12 ;  /* 0x0000000c00077202 */ /* 0x000fe20000000f00 */
[----:B------:R-:W-:Y:S02]  /*5750*/  IMAD.MOV.U32 R2, RZ, RZ, R3 ;  /* 0x000000ffff027224 */ /* 0x000fe400078e0003 */
[----:B------:R-:W-:Y:S02]  /*5760*/  IMAD.MOV.U32 R3, RZ, RZ, R5 ;  /* 0x000000ffff037224 */ /* 0x000fe400078e0005 */
.L_x_67468:
[----:B------:R-:W-:Y:S05]  /*5770*/  BSYNC B1 ;  /* 0x0000000000017941 */ /* 0x000fea0003800000 */
.L_x_67466:
        /* <DEDUP_REMOVED lines=9> */
.L_x_67470:
[----:B------:R-:W-:Y:S02]  /*5810*/  IMAD.MOV.U32 R21, RZ, RZ, R6 ;  /* 0x000000ffff157224 */ /* 0x000fe400078e0006 */
[----:B------:R-:W-:Y:S01]  /*5820*/  IMAD.MOV.U32 R5, RZ, RZ, R2 ;  /* 0x000000ffff057224 */ /* 0x000fe200078e0002 */
[----:B------:R-:W-:Y:S01]  /*5830*/  MOV R2, R19 ;  /* 0x0000001300027202 */ /* 0x000fe20000000f00 */
[----:B------:R-:W-:Y:S02]  /*5840*/  IMAD.MOV.U32 R6, RZ, RZ, R4 ;  /* 0x000000ffff067224 */ /* 0x000fe400078e0004 */
.L_x_67471:
[----:B------:R-:W-:Y:S05]  /*5850*/  BSYNC B1 ;  /* 0x0000000000017941 */ /* 0x000fea0003800000 */
.L_x_67469:
        /* <DEDUP_REMOVED lines=9> */
.L_x_67473:
[----:B------:R-:W-:Y:S02]  /*58f0*/  IMAD.MOV.U32 R20, RZ, RZ, R21 ;  /* 0x000000ffff147224 */ /* 0x000fe400078e0015 */
[----:B------:R-:W-:Y:S02]  /*5900*/  IMAD.MOV.U32 R4, RZ, RZ, R5 ;  /* 0x000000ffff047224 */ /* 0x000fe400078e0005 */
[----:B------:R-:W-:Y:S02]  /*5910*/  IMAD.MOV.U32 R21, RZ, RZ, R14 ;  /* 0x000000ffff157224 */ /* 0x000fe400078e000e */
[----:B------:R-:W-:Y:S02]  /*5920*/  IMAD.MOV.U32 R5, RZ, RZ, R24 ;  /* 0x000000ffff057224 */ /* 0x000fe400078e0018 */
.L_x_67474:
[----:B------:R-:W-:Y:S05]  /*5930*/  BSYNC B1 ;  /* 0x0000000000017941 */ /* 0x000fea0003800000 */
.L_x_67472:
[----:B------:R-:W-:Y:S01]  /*5940*/  FADD.FTZ R22, R22, R9 ;  /* 0x0000000916167221 */ /* 0x000fe20000010000 */
[----:B------:R-:W-:Y:S02]  /*5950*/  MOV R23, R8 ;  /* 0x0000000800177202 */ /* 0x000fe40000000f00 */
.L_x_67438:
[----:B-1-34-:R-:W-:Y:S05]  /*5960*/  BSYNC B0 ;  /* 0x0000000000007941 */ /* 0x01afea0003800000 */
.L_x_67437:
        /* <DEDUP_REMOVED lines=38> */
.L_x_67478:
[----:B------:R-:W-:Y:S01]  /*5bd0*/  IMAD.MOV.U32 R28, RZ, RZ, R7 ;  /* 0x000000ffff1c7224 */ /* 0x000fe200078e0007 */
[----:B------:R-:W-:Y:S01]  /*5be0*/  MOV R7, R6 ;  /* 0x0000000600077202 */ /* 0x000fe20000000f00 */
[----:B------:R-:W-:Y:S02]  /*5bf0*/  IMAD.MOV.U32 R13, RZ, RZ, R3 ;  /* 0x000000ffff0d7224 */ /* 0x000fe400078e0003 */
[----:B------:R-:W-:Y:S02]  /*5c00*/  IMAD.MOV.U32 R3, RZ, RZ, R2 ;  /* 0x000000ffff037224 */ /* 0x000fe400078e0002 */
.L_x_67479:
[----:B------:R-:W-:Y:S05]  /*5c10*/  BSYNC B1 ;  /* 0x0000000000017941 */ /* 0x000fea0003800000 */
.L_x_67477:
        /* <DEDUP_REMOVED lines=9> */
.L_x_67481:
[----:B------:R-:W-:Y:S02]  /*5cb0*/  IMAD.MOV.U32 R15, RZ, RZ, R28 ;  /* 0x000000ffff0f7224 */ /* 0x000fe400078e001c */
[----:B------:R-:W-:Y:S01]  /*5cc0*/  IMAD.MOV.U32 R17, RZ, RZ, R13 ;  /* 0x000000ffff117224 */ /* 0x000fe200078e000d */
[----:B------:R-:W-:Y:S01]  /*5cd0*/  MOV R13, R5 ;  /* 0x00000005000d7202 */ /* 0x000fe20000000f00 */
[----:B------:R-:W-:Y:S02]  /*5ce0*/  IMAD.MOV.U32 R28, RZ, RZ, R21 ;  /* 0x000000ffff1c7224 */ /* 0x000fe400078e0015 */
.L_x_67482:
[----:B------:R-:W-:Y:S05]  /*5cf0*/  BSYNC B1 ;  /* 0x0000000000017941 */ /* 0x000fea0003800000 */
.L_x_67480:
        /* <DEDUP_REMOVED lines=9> */
.L_x_67484:
[----:B------:R-:W-:Y:S02]  /*5d90*/  IMAD.MOV.U32 R2, RZ, RZ, R15 ;  /* 0x000000ffff027224 */ /* 0x000fe400078e000f */
[----:B------:R-:W-:Y:S02]  /*5da0*/  IMAD.MOV.U32 R5, RZ, RZ, R17 ;  /* 0x000000ffff057224 */ /* 0x000fe400078e0011 */
[----:B------:R-:W-:Y:S02]  /*5db0*/  IMAD.MOV.U32 R15, RZ, RZ, R20 ;  /* 0x000000ffff0f7224 */ /* 0x000fe400078e0014 */
[----:B------:R-:W-:Y:S02]  /*5dc0*/  IMAD.MOV.U32 R17, RZ, RZ, R4 ;  /* 0x000000ffff117224 */ /* 0x000fe400078e0004 */
.L_x_67485:
[----:B------:R-:W-:Y:S05]  /*5dd0*/  BSYNC B1 ;  /* 0x0000000000017941 */ /* 0x000fea0003800000 */
.L_x_67483:
        /* <DEDUP_REMOVED lines=16> */
.L_x_67487:
[----:B------:R-:W-:Y:S02]  /*5ee0*/  IMAD.MOV.U32 R4, RZ, RZ, R7 ;  /* 0x000000ffff047224 */ /* 0x000fe400078e0007 */
[----:B------:R-:W-:Y:S01]  /*5ef0*/  IMAD.MOV.U32 R6, RZ, RZ, R3 ;  /* 0x000000ffff067224 */ /* 0x000fe200078e0003 */
[----:B------:R-:W-:Y:S01]  /*5f00*/  MOV R3, R13 ;  /* 0x0000000d00037202 */ /* 0x000fe20000000f00 */
[----:B------:R-:W-:Y:S02]  /*5f10*/  IMAD.MOV.U32 R7, RZ, RZ, R28 ;  /* 0x000000ffff077224 */ /* 0x000fe400078e001c */
.L_x_67488:
[----:B------:R-:W-:Y:S05]  /*5f20*/  BSYNC B1 ;  /* 0x0000000000017941 */ /* 0x000fea0003800000 */
.L_x_67486:
        /* <DEDUP_REMOVED lines=9> */
.L_x_67490:
[----:B------:R-:W-:Y:S02]  /*5fc0*/  IMAD.MOV.U32 R13, RZ, RZ, R4 ;  /* 0x000000ffff0d7224 */ /* 0x000fe400078e0004 */
[----:B------:R-:W-:Y:S02]  /*5fd0*/  IMAD.MOV.U32 R14, RZ, RZ, R6 ;  /* 0x000000ffff0e7224 */ /* 0x000fe400078e0006 */
[----:B------:R-:W-:Y:S02]  /*5fe0*/  IMAD.MOV.U32 R4, RZ, RZ, R15 ;  /* 0x000000ffff047224 */ /* 0x000fe400078e000f */
[----:B------:R-:W-:Y:S02]  /*5ff0*/  IMAD.MOV.U32 R6, RZ, RZ, R17 ;  /* 0x000000ffff067224 */ /* 0x000fe400078e0011 */
.L_x_67491:
[----:B------:R-:W-:Y:S05]  /*6000*/  BSYNC B1 ;  /* 0x0000000000017941 */ /* 0x000fea0003800000 */
.L_x_67489:
        /* <DEDUP_REMOVED lines=9> */
.L_x_67493:
[----:B------:R-:W-:Y:S02]  /*60a0*/  IMAD.MOV.U32 R15, RZ, RZ, R13 ;  /* 0x000000ffff0f7224 */ /* 0x000fe400078e000d */
[----:B------:R-:W-:Y:S02]  /*60b0*/  IMAD.MOV.U32 R17, RZ, RZ, R14 ;  /* 0x000000ffff117224 */ /* 0x000fe400078e000e */
[----:B------:R-:W-:Y:S02]  /*60c0*/  IMAD.MOV.U32 R13, RZ, RZ, R2 ;  /* 0x000000ffff0d7224 */ /* 0x000fe400078e0002 */
[----:B------:R-:W-:Y:S02]  /*60d0*/  IMAD.MOV.U32 R14, RZ, RZ, R5 ;  /* 0x000000ffff0e7224 */ /* 0x000fe400078e0005 */
.L_x_67494:
[----:B------:R-:W-:Y:S05]  /*60e0*/  BSYNC B1 ;  /* 0x0000000000017941 */ /* 0x000fea0003800000 */
.L_x_67492:
        /* <DEDUP_REMOVED lines=16> */
.L_x_67496:
[----:B------:R-:W-:Y:S02]  /*61f0*/  IMAD.MOV.U32 R12, RZ, RZ, R7 ;  /* 0x000000ffff0c7224 */ /* 0x000fe400078e0007 */
[----:B------:R-:W-:Y:S02]  /*6200*/  IMAD.MOV.U32 R5, RZ, RZ, R3 ;  /* 0x000000ffff057224 */ /* 0x000fe400078e0003 */
[----:B------:R-:W-:Y:S02]  /*6210*/  IMAD.MOV.U32 R7, RZ, RZ, R4 ;  /* 0x000000ffff077224 */ /* 0x000fe400078e0004 */
[----:B------:R-:W-:Y:S02]  /*6220*/  IMAD.MOV.U32 R3, RZ, RZ, R6 ;  /* 0x000000ffff037224 */ /* 0x000fe400078e0006 */
.L_x_67497:
[----:B------:R-:W-:Y:S05]  /*6230*/  BSYNC B1 ;  /* 0x0000000000017941 */ /* 0x000fea0003800000 */
.L_x_67495:
        /* <DEDUP_REMOVED lines=9> */
.L_x_67499:
[----:B------:R-:W-:Y:S02]  /*62d0*/  IMAD.MOV.U32 R4, RZ, RZ, R12 ;  /* 0x000000ffff047224 */ /* 0x000fe400078e000c */
[----:B------:R-:W-:Y:S02]  /*62e0*/  IMAD.MOV.U32 R19, RZ, RZ, R5 ;  /* 0x000000ffff137224 */ /* 0x000fe400078e0005 */
[----:B------:R-:W-:Y:S02]  /*62f0*/  IMAD.MOV.U32 R12, RZ, RZ, R13 ;  /* 0x000000ffff0c7224 */ /* 0x000fe400078e000d */
[----:B------:R-:W-:Y:S02]  /*6300*/  IMAD.MOV.U32 R5, RZ, RZ, R14 ;  /* 0x000000ffff057224 */ /* 0x000fe400078e000e */
.L_x_67500:
[----:B------:R-:W-:Y:S05]  /*6310*/  BSYNC B1 ;  /* 0x0000000000017941 */ /* 0x000fea0003800000 */
.L_x_67498:
        /* <DEDUP_REMOVED lines=9> */
.L_x_67502:
[----:B------:R-:W-:Y:S02]  /*63b0*/  IMAD.MOV.U32 R14, RZ, RZ, R4 ;  /* 0x000000ffff0e7224 */ /* 0x000fe400078e0004 */
[----:B------:R-:W-:Y:S02]  /*63c0*/  IMAD.MOV.U32 R24, RZ, RZ, R19 ;  /* 0x000000ffff187224 */ /* 0x000fe400078e0013 */
[----:B------:R-:W-:Y:S02]  /*63d0*/  IMAD.MOV.U32 R4, RZ, RZ, R15 ;  /* 0x000000ffff047224 */ /* 0x000fe400078e000f */
[----:B------:R-:W-:Y:S02]  /*63e0*/  IMAD.MOV.U32 R19, RZ, RZ, R17 ;  /* 0x000000ffff137224 */ /* 0x000fe400078e0011 */
.L_x_67503:
[----:B------:R-:W-:Y:S05]  /*63f0*/  BSYNC B1 ;  /* 0x0000000000017941 */ /* 0x000fea0003800000 */
.L_x_67501:
        /* <DEDUP_REMOVED lines=16> */
.L_x_67505:
[----:B------:R-:W-:Y:S02]  /*6500*/  IMAD.MOV.U32 R6, RZ, RZ, R7 ;  /* 0x000000ffff067224 */ /* 0x000fe400078e0007 */
[----:B------:R-:W-:Y:S02]  /*6510*/  IMAD.MOV.U32 R2, RZ, RZ, R3 ;  /* 0x000000ffff027224 */ /* 0x000fe400078e0003 */
[----:B------:R-:W-:Y:S02]  /*6520*/  IMAD.MOV.U32 R7, RZ, RZ, R12 ;  /* 0x000000ffff077224 */ /* 0x000fe400078e000c */
[----:B------:R-:W-:Y:S02]  /*6530*/  IMAD.MOV.U32 R3, RZ, RZ, R5 ;  /* 0x000000ffff037224 */ /* 0x000fe400078e0005 */
.L_x_67506:
[----:B------:R-:W-:Y:S05]  /*6540*/  BSYNC B1 ;  /* 0x0000000000017941 */ /* 0x000fea0003800000 */
.L_x_67504:
        /* <DEDUP_REMOVED lines=9> */
.L_x_67508:
[----:B------:R-:W-:Y:S02]  /*65e0*/  IMAD.MOV.U32 R21, RZ, RZ, R6 ;  /* 0x000000ffff157224 */ /* 0x000fe400078e0006 */
[----:B------:R-:W-:Y:S02]  /*65f0*/  IMAD.MOV.U32 R5, RZ, RZ, R2 ;  /* 0x000000ffff057224 */ /* 0x000fe400078e0002 */
[----:B------:R-:W-:Y:S02]  /*6600*/  IMAD.MOV.U32 R6, RZ, RZ, R4 ;  /* 0x000000ffff067224 */ /* 0x000fe400078e0004 */
[----:B------:R-:W-:Y:S02]  /*6610*/  IMAD.MOV.U32 R2, RZ, RZ, R19 ;  /* 0x000000ffff027224 */ /* 0x000fe400078e0013 */
.L_x_67509:
[----:B------:R-:W-:Y:S05]  /*6620*/  BSYNC B1 ;  /* 0x0000000000017941 */ /* 0x000fea0003800000 */
.L_x_67507:
        /* <DEDUP_REMOVED lines=9> */
.L_x_67511:
[----:B------:R-:W-:Y:S01]  /*66c0*/  MOV R20, R21 ;  /* 0x0000001500147202 */ /* 0x000fe20000000f00 */
[----:B------:R-:W-:Y:S02]  /*66d0*/  IMAD.MOV.U32 R4, RZ, RZ, R5 ;  /* 0x000000ffff047224 */ /* 0x000fe400078e0005 */
[----:B------:R-:W-:Y:S02]  /*66e0*/  IMAD.MOV.U32 R21, RZ, RZ, R14 ;  /* 0x000000ffff157224 */ /* 0x000fe400078e000e */
[----:B------:R-:W-:Y:S02]  /*66f0*/  IMAD.MOV.U32 R5, RZ, RZ, R24 ;  /* 0x000000ffff057224 */ /* 0x000fe400078e0018 */
.L_x_67512:
[----:B------:R-:W-:Y:S05]  /*6700*/  BSYNC B1 ;  /* 0x0000000000017941 */ /* 0x000fea0003800000 */
.L_x_67510:
[----:B------:R-:W-:Y:S02]  /*6710*/  FADD.FTZ R22, R22, R9 ;  /* 0x0000000916167221 */ /* 0x000fe40000010000 */
[----:B------:R-:W-:Y:S02]  /*6720*/  IMAD.MOV.U32 R23, RZ, RZ, R8 ;  /* 0x000000ffff177224 */ /* 0x000fe400078e0008 */
.L_x_67476:
[----:B--234-:R-:W-:Y:S05]  /*6730*/  BSYNC B0 ;  /* 0x0000000000007941 */ /* 0x01cfea0003800000 */
.L_x_67475:
[----:B------:R-:W-:Y:S01]  /*6740*/  ISETP.NE.AND P0, PT, R11, RZ, PT ;  /* 0x000000ff0b00720c */ /* 0x000fe20003f05270 */
[----:B------:R-:W-:-:S12]  /*6750*/  BSSY B0, `(.L_x_67513) ;  /* 0x000000d000007945 */ /* 0x000fd80003800000 */
[----:B------:R-:W-:Y:S05]  /*6760*/  @P0 BRA `(.L_x_67514) ;  /* 0x000000b000000947 */ /* 0x000fea0003800000 */
[----:B------:R-:W-:Y:S01]  /*6770*/  SHF.R.S32.HI R9, RZ, 0x1f, R16 ;  /* 0x0000001fff097819 */ /* 0x000fe20000011410 */
[----:B0-----:R-:W-:Y:S02]  /*6780*/  IMAD.MOV.U32 R10, RZ, RZ, R23 ;  /* 0x000000ffff0a7224 */ /* 0x001fe400078e0017 */
[----:B------:R-:W-:Y:S01]  /*6790*/  IMAD.MOV.U32 R11, RZ, RZ, R22 ;  /* 0x000000ffff0b7224 */ /* 0x000fe200078e0016 */
[----:B------:R-:W-:-:S04]  /*67a0*/  LEA.HI R9, R9, R16, RZ, 0x5 ;  /* 0x0000001009097211 */ /* 0x000fc800078f28ff */
[----:B------:R-:W-:-:S05]  /*67b0*/  SHF.R.S32.HI R9, RZ, 0x5, R9 ;  /* 0x00000005ff097819 */ /* 0x000fca0000011409 */
[----:B------:R-:W-:-:S05]  /*67c0*/  IMAD R9, R9, 0x28, RZ ;  /* 0x0000002809097824 */ /* 0x000fca00078e02ff */
[----:B------:R0:W-:Y:S04]  /*67d0*/  STS.64 [R9+0x8], R10 ;  /* 0x0000080a09007388 */ /* 0x0001e80000000a00 */
[----:B------:R0:W-:Y:S04]  /*67e0*/  STS.64 [R9+0x10], R20 ;  /* 0x0000101409007388 */ /* 0x0001e80000000a00 */
[----:B------:R0:W-:Y:S04]  /*67f0*/  STS.64 [R9+0x18], R6 ;  /* 0x0000180609007388 */ /* 0x0001e80000000a00 */
[----:B------:R0:W-:Y:S04]  /*6800*/  STS.64 [R9+0x20], R4 ;  /* 0x0000200409007388 */ /* 0x0001e80000000a00 */
[----:B------:R0:W-:Y:S02]  /*6810*/  STS.64 [R9+0x28], R2 ;  /* 0x0000280209007388 */ /* 0x0001e40000000a00 */
.L_x_67514:
[----:B------:R-:W-:Y:S05]  /*6820*/  BSYNC B0 ;  /* 0x0000000000007941 */ /* 0x000fea0003800000 */
.L_x_67513:
[----:B------:R-:W-:Y:S01]  /*6830*/  BAR.SYNC.DEFER_BLOCKING 0x0 ;  /* 0x0000000000007b1d */ /* 0x000fe20000010000 */
[----:B------:R-:W-:-:S05]  /*6840*/  ISETP.NE.AND P2, PT, R16, RZ, PT ;  /* 0x000000ff1000720c */ /* 0x000fca0003f45270 */
[----:B------:R-:W-:Y:S08]  /*6850*/  BSSY B0, `(.L_x_67515) ;  /* 0x0000274000007945 */ /* 0x000ff00003800000 */
[----:B------:R-:W-:Y:S05]  /*6860*/  @P2 BRA `(.L_x_67516) ;  /* 0x0000272000002947 */ /* 0x000fea0003800000 */
[----:B0-----:R-:W0:Y:S01]  /*6870*/  LDS.128 R16, [0x40] ;  /* 0x00004000ff107984 */ /* 0x001e220000000c00 */
[----:B------:R-:W-:Y:S03]  /*6880*/  BSSY B1, `(.L_x_67517) ;  /* 0x000001f000017945 */ /* 0x000fe60003800000 */
[----:B------:R-:W2:Y:S04]  /*6890*/  LDS.128 R12, [0x30] ;  /* 0x00003000ff0c7984 */ /* 0x000ea80000000c00 */
[----:B------:R-:W3:Y:S01]  /*68a0*/  LDS.128 R8, [0x50] ;  /* 0x00005000ff087984 */ /* 0x000ee20000000c00 */
[----:B0-----:R-:W-:-:S02]  /*68b0*/  FSETP.GEU.FTZ.AND P0, PT, R3, R18, PT ;  /* 0x000000120300720b */ /* 0x001fc40003f1e000 */
[----:B------:R-:W-:Y:S02]  /*68c0*/  FSETP.NEU.FTZ.AND P1, PT, R3, R18, PT ;  /* 0x000000120300720b */ /* 0x000fe40003f3d000 */
[C---:B------:R-:W-:Y:S02]  /*68d0*/  ISETP.EQ.OR P0, PT, R7.reuse, -0x1, !P0 ;  /* 0xffffffff0700780c */ /* 0x040fe40004702670 */
[----:B--2---:R-:W-:Y:S02]  /*68e0*/  ISETP.LE.OR P1, PT, R7, R14, P1 ;  /* 0x0000000e0700720c */ /* 0x004fe40000f23670 */
[CC--:B------:R-:W-:Y:S02]  /*68f0*/  FSETP.GT.FTZ.AND P3, PT, R23.reuse, R12.reuse, PT ;  /* 0x0000000c1700720b */ /* 0x0c0fe40003f74000 */
[----:B------:R-:W-:Y:S02]  /*6900*/  PLOP3.LUT P0, PT, P0, P1, PT, 0x8, 0x0 ;  /* 0x000000000000781c */ /* 0x000fe40000702170 */
[----:B------:R-:W-:-:S02]  /*6910*/  FSEL R25, R23, R12, P3 ;  /* 0x0000000c17197208 */ /* 0x000fc40001800000 */
[----:B------:R-:W-:Y:S02]  /*6920*/  FSEL R12, R12, R23, P3 ;  /* 0x000000170c0c7208 */ /* 0x000fe40001800000 */
[----:B-1----:R-:W-:-:S03]  /*6930*/  FSEL R23, R22, R13, P3 ;  /* 0x0000000d16177208 */ /* 0x002fc60001800000 */
        /* <DEDUP_REMOVED lines=10> */
[----:B---3--:R-:W-:Y:S01]  /*69e0*/  FSETP.NEU.FTZ.AND P0, PT, R3, R2, PT ;  /* 0x000000020300720b */ /* 0x008fe20003f1d000 */
[----:B------:R-:W-:Y:S02]  /*69f0*/  IMAD.MOV.U32 R12, RZ, RZ, R6 ;  /* 0x000000ffff0c7224 */ /* 0x000fe400078e0006 */
[----:B------:R-:W-:Y:S01]  /*6a00*/  IMAD.MOV.U32 R14, RZ, RZ, R2 ;  /* 0x000000ffff0e7224 */ /* 0x000fe200078e0002 */
[----:B------:R-:W-:-:S13]  /*6a10*/  ISETP.GE.OR P0, PT, R7, R6, P0 ;  /* 0x000000060700720c */ /* 0x000fda0000706670 */
[----:B------:R-:W-:Y:S05]  /*6a20*/  @P0 BRA `(.L_x_67519) ;  /* 0x0000004000000947 */ /* 0x000fea0003800000 */
.L_x_67518:
[----:B---3--:R-:W-:Y:S02]  /*6a30*/  IMAD.MOV.U32 R12, RZ, RZ, R7 ;  /* 0x000000ffff0c7224 */ /* 0x008fe400078e0007 */
[----:B------:R-:W-:Y:S01]  /*6a40*/  IMAD.MOV.U32 R14, RZ, RZ, R3 ;  /* 0x000000ffff0e7224 */ /* 0x000fe200078e0003 */
[----:B------:R-:W-:Y:S01]  /*6a50*/  MOV R3, R2 ;  /* 0x0000000200037202 */ /* 0x000fe20000000f00 */
[----:B------:R-:W-:Y:S02]  /*6a60*/  IMAD.MOV.U32 R7, RZ, RZ, R6 ;  /* 0x000000ffff077224 */ /* 0x000fe400078e0006 */
.L_x_67519:
[----:B------:R-:W-:Y:S05]  /*6a70*/  BSYNC B1 ;  /* 0x0000000000017941 */ /* 0x000fea0003800000 */
.L_x_67517:
        /* <DEDUP_REMOVED lines=9> */
.L_x_67521:
[----:B------:R-:W-:Y:S02]  /*6b10*/  IMAD.MOV.U32 R13, RZ, RZ, R12 ;  /* 0x000000ffff0d7224 */ /* 0x000fe400078e000c */
[----:B------:R-:W-:Y:S02]  /*6b20*/  IMAD.MOV.U32 R27, RZ, RZ, R14 ;  /* 0x000000ffff1b7224 */ /* 0x000fe400078e000e */
[----:B------:R-:W-:Y:S02]  /*6b30*/  IMAD.MOV.U32 R12, RZ, RZ, R21 ;  /* 0x000000ffff0c7224 */ /* 0x000fe400078e0015 */
[----:B------:R-:W-:Y:S02]  /*6b40*/  IMAD.MOV.U32 R14, RZ, RZ, R5 ;  /* 0x000000ffff0e7224 */ /* 0x000fe400078e0005 */
.L_x_67522:
[----:B------:R-:W-:Y:S05]  /*6b50*/  BSYNC B1 ;  /* 0x0000000000017941 */ /* 0x000fea0003800000 */
.L_x_67520:
        /* <DEDUP_REMOVED lines=9> */
.L_x_67524:
[----:B------:R-:W-:Y:S02]  /*6bf0*/  IMAD.MOV.U32 R2, RZ, RZ, R13 ;  /* 0x000000ffff027224 */ /* 0x000fe400078e000d */
[----:B------:R-:W-:Y:S02]  /*6c00*/  IMAD.MOV.U32 R5, RZ, RZ, R27 ;  /* 0x000000ffff057224 */ /* 0x000fe400078e001b */
[----:B------:R-:W-:Y:S02]  /*6c10*/  IMAD.MOV.U32 R13, RZ, RZ, R20 ;  /* 0x000000ffff0d7224 */ /* 0x000fe400078e0014 */
[----:B------:R-:W-:Y:S02]  /*6c20*/  IMAD.MOV.U32 R27, RZ, RZ, R4 ;  /* 0x000000ffff1b7224 */ /* 0x000fe400078e0004 */
.L_x_67525:
[----:B------:R-:W-:Y:S05]  /*6c30*/  BSYNC B1 ;  /* 0x0000000000017941 */ /* 0x000fea0003800000 */
.L_x_67523:
        /* <DEDUP_REMOVED lines=16> */
.L_x_67527:
[----:B------:R-:W-:Y:S02]  /*6d40*/  IMAD.MOV.U32 R4, RZ, RZ, R7 ;  /* 0x000000ffff047224 */ /* 0x000fe400078e0007 */
[----:B------:R-:W-:Y:S02]  /*6d50*/  IMAD.MOV.U32 R6, RZ, RZ, R3 ;  /* 0x000000ffff067224 */ /* 0x000fe400078e0003 */
[----:B------:R-:W-:Y:S02]  /*6d60*/  IMAD.MOV.U32 R7, RZ, RZ, R12 ;  /* 0x000000ffff077224 */ /* 0x000fe400078e000c */
[----:B------:R-:W-:Y:S02]  /*6d70*/  IMAD.MOV.U32 R3, RZ, RZ, R14 ;  /* 0x000000ffff037224 */ /* 0x000fe400078e000e */
.L_x_67528:
[----:B------:R-:W-:Y:S05]  /*6d80*/  BSYNC B1 ;  /* 0x0000000000017941 */ /* 0x000fea0003800000 */
.L_x_67526:
        /* <DEDUP_REMOVED lines=9> */
.L_x_67530:
[----:B------:R-:W-:Y:S02]  /*6e20*/  IMAD.MOV.U32 R15, RZ, RZ, R4 ;  /* 0x000000ffff0f7224 */ /* 0x000fe400078e0004 */
[----:B------:R-:W-:Y:S02]  /*6e30*/  IMAD.MOV.U32 R12, RZ, RZ, R6 ;  /* 0x000000ffff0c7224 */ /* 0x000fe400078e0006 */
[----:B------:R-:W-:Y:S02]  /*6e40*/  IMAD.MOV.U32 R4, RZ, RZ, R13 ;  /* 0x000000ffff047224 */ /* 0x000fe400078e000d */
[----:B------:R-:W-:Y:S02]  /*6e50*/  IMAD.MOV.U32 R6, RZ, RZ, R27 ;  /* 0x000000ffff067224 */ /* 0x000fe400078e001b */
.L_x_67531:
[----:B------:R-:W-:Y:S05]  /*6e60*/  BSYNC B1 ;  /* 0x0000000000017941 */ /* 0x000fea0003800000 */
.L_x_67529:
        /* <DEDUP_REMOVED lines=9> */
.L_x_67533:
[----:B------:R-:W-:Y:S02]  /*6f00*/  IMAD.MOV.U32 R13, RZ, RZ, R15 ;  /* 0x000000ffff0d7224 */ /* 0x000fe400078e000f */
[----:B------:R-:W-:Y:S02]  /*6f10*/  IMAD.MOV.U32 R14, RZ, RZ, R12 ;  /* 0x000000ffff0e7224 */ /* 0x000fe400078e000c */
[----:B------:R-:W-:Y:S02]  /*6f20*/  IMAD.MOV.U32 R15, RZ, RZ, R2 ;  /* 0x000000ffff0f7224 */ /* 0x000fe400078e0002 */
[----:B------:R-:W-:Y:S02]  /*6f30*/  IMAD.MOV.U32 R12, RZ, RZ, R5 ;  /* 0x000000ffff0c7224 */ /* 0x000fe400078e0005 */
.L_x_67534:
[----:B------:R-:W-:Y:S05]  /*6f40*/  BSYNC B1 ;  /* 0x0000000000017941 */ /* 0x000fea0003800000 */
.L_x_67532:
        /* <DEDUP_REMOVED lines=16> */
.L_x_67536:
[----:B------:R-:W-:Y:S02]  /*7050*/  IMAD.MOV.U32 R2, RZ, RZ, R7 ;  /* 0x000000ffff027224 */ /* 0x000fe400078e0007 */
[----:B------:R-:W-:Y:S02]  /*7060*/  IMAD.MOV.U32 R5, RZ, RZ, R3 ;  /* 0x000000ffff057224 */ /* 0x000fe400078e0003 */
[----:B------:R-:W-:Y:S02]  /*7070*/  IMAD.MOV.U32 R7, RZ, RZ, R4 ;  /* 0x000000ffff077224 */ /* 0x000fe400078e0004 */
[----:B------:R-:W-:Y:S02]  /*7080*/  IMAD.MOV.U32 R3, RZ, RZ, R6 ;  /* 0x000000ffff037224 */ /* 0x000fe400078e0006 */
.L_x_67537:
[----:B------:R-:W-:Y:S05]  /*7090*/  BSYNC B1 ;  /* 0x0000000000017941 */ /* 0x000fea0003800000 */
.L_x_67535:
        /* <DEDUP_REMOVED lines=9> */
.L_x_67539:
[----:B------:R-:W-:Y:S02]  /*7130*/  IMAD.MOV.U32 R16, RZ, RZ, R2 ;  /* 0x000000ffff107224 */ /* 0x000fe400078e0002 */
[----:B------:R-:W-:Y:S02]  /*7140*/  IMAD.MOV.U32 R19, RZ, RZ, R5 ;  /* 0x000000ffff137224 */ /* 0x000fe400078e0005 */
[----:B------:R-:W-:Y:S02]  /*7150*/  IMAD.MOV.U32 R2, RZ, RZ, R15 ;  /* 0x000000ffff027224 */ /* 0x000fe400078e000f */
[----:B------:R-:W-:Y:S02]  /*7160*/  IMAD.MOV.U32 R5, RZ, RZ, R12 ;  /* 0x000000ffff057224 */ /* 0x000fe400078e000c */
.L_x_67540:
[----:B------:R-:W-:Y:S05]  /*7170*/  BSYNC B1 ;  /* 0x0000000000017941 */ /* 0x000fea0003800000 */
.L_x_67538:
        /* <DEDUP_REMOVED lines=9> */
.L_x_67542:
[----:B------:R-:W-:Y:S01]  /*7210*/  MOV R15, R16 ;  /* 0x00000010000f7202 */ /* 0x000fe20000000f00 */
[----:B------:R-:W-:Y:S02]  /*7220*/  IMAD.MOV.U32 R12, RZ, RZ, R19 ;  /* 0x000000ffff0c7224 */ /* 0x000fe400078e0013 */
[----:B------:R-:W-:Y:S02]  /*7230*/  IMAD.MOV.U32 R16, RZ, RZ, R13 ;  /* 0x000000ffff107224 */ /* 0x000fe400078e000d */
[----:B------:R-:W-:Y:S02]  /*7240*/  IMAD.MOV.U32 R19, RZ, RZ, R14 ;  /* 0x000000ffff137224 */ /* 0x000fe400078e000e */
.L_x_67543:
[----:B------:R-:W-:Y:S05]  /*7250*/  BSYNC B1 ;  /* 0x0000000000017941 */ /* 0x000fea0003800000 */
.L_x_67541:
        /* <DEDUP_REMOVED lines=16> */
.L_x_67545:
[----:B------:R-:W-:Y:S02]  /*7360*/  IMAD.MOV.U32 R4, RZ, RZ, R7 ;  /* 0x000000ffff047224 */ /* 0x000fe400078e0007 */
[----:B------:R-:W-:Y:S02]  /*7370*/  IMAD.MOV.U32 R6, RZ, RZ, R3 ;  /* 0x000000ffff067224 */ /* 0x000fe400078e0003 */
[----:B------:R-:W-:Y:S02]  /*7380*/  IMAD.MOV.U32 R7, RZ, RZ, R2 ;  /* 0x000000ffff077224 */ /* 0x000fe400078e0002 */
[----:B------:R-:W-:Y:S02]  /*7390*/  IMAD.MOV.U32 R3, RZ, RZ, R5 ;  /* 0x000000ffff037224 */ /* 0x000fe400078e0005 */
.L_x_67546:
[----:B------:R-:W-:Y:S05]  /*73a0*/  BSYNC B1 ;  /* 0x0000000000017941 */ /* 0x000fea0003800000 */
.L_x_67544:
        /* <DEDUP_REMOVED lines=9> */
.L_x_67548:
[----:B------:R-:W-:Y:S01]  /*7440*/  MOV R8, R4 ;  /* 0x0000000400087202 */ /* 0x000fe20000000f00 */
[----:B------:R-:W-:Y:S02]  /*7450*/  IMAD.MOV.U32 R9, RZ, RZ, R6 ;  /* 0x000000ffff097224 */ /* 0x000fe400078e0006 */
[----:B------:R-:W-:Y:S02]  /*7460*/  IMAD.MOV.U32 R4, RZ, RZ, R16 ;  /* 0x000000ffff047224 */ /* 0x000fe400078e0010 */
[----:B------:R-:W-:Y:S02]  /*7470*/  IMAD.MOV.U32 R6, RZ, RZ, R19 ;  /* 0x000000ffff067224 */ /* 0x000fe400078e0013 */
.L_x_67549:
[----:B------:R-:W-:Y:S05]  /*7480*/  BSYNC B1 ;  /* 0x0000000000017941 */ /* 0x000fea0003800000 */
.L_x_67547:
        /* <DEDUP_REMOVED lines=9> */
.L_x_67551:
[----:B------:R-:W-:Y:S01]  /*7520*/  IMAD.MOV.U32 R20, RZ, RZ, R8 ;  /* 0x000000ffff147224 */ /* 0x000fe200078e0008 */
[----:B------:R-:W-:Y:S01]  /*7530*/  MOV R24, R9 ;  /* 0x0000000900187202 */ /* 0x000fe20000000f00 */
[----:B------:R-:W-:Y:S02]  /*7540*/  IMAD.MOV.U32 R8, RZ, RZ, R15 ;  /* 0x000000ffff087224 */ /* 0x000fe400078e000f */
[----:B------:R-:W-:Y:S02]  /*7550*/  IMAD.MOV.U32 R9, RZ, RZ, R12 ;  /* 0x000000ffff097224 */ /* 0x000fe400078e000c */
.L_x_67552:
[----:B------:R-:W-:Y:S05]  /*7560*/  BSYNC B1 ;  /* 0x0000000000017941 */ /* 0x000fea0003800000 */
.L_x_67550:
[----:B------:R-:W0:Y:S01]  /*7570*/  LDS.128 R12, [0x70] ;  /* 0x00007000ff0c7984 */ /* 0x000e220000000c00 */
[-C--:B------:R-:W-:Y:S01]  /*7580*/  FSETP.GT.FTZ.AND P3, PT, R25, R10.reuse, PT ;  /* 0x0000000a1900720b */ /* 0x080fe20003f74000 */
[----:B------:R-:W-:Y:S01]  /*7590*/  FADD.FTZ R22, R23, R22 ;  /* 0x0000001617167221 */ /* 0x000fe20000010000 */
[----:B------:R-:W-:Y:S01]  /*75a0*/  BSSY B1, `(.L_x_67553) ;  /* 0x000001d000017945 */ /* 0x000fe20003800000 */
[----:B------:R-:W1:Y:S01]  /*75b0*/  LDS.128 R16, [0x60] ;  /* 0x00006000ff107984 */ /* 0x000e620000000c00 */
[----:B------:R-:W-:Y:S02]  /*75c0*/  FSEL R5, R25, R10, P3 ;  /* 0x0000000a19057208 */ /* 0x000fe40001800000 */
[----:B------:R-:W-:-:S02]  /*75d0*/  FSEL R10, R10, R25, P3 ;  /* 0x000000190a0a7208 */ /* 0x000fc40001800000 */
[----:B------:R-:W-:Y:S02]  /*75e0*/  FSEL R21, R11, R22, P3 ;  /* 0x000000160b157208 */ /* 0x000fe40001800000 */
[----:B------:R-:W-:Y:S01]  /*75f0*/  FSEL R2, R22, R11, P3 ;  /* 0x0000000b16027208 */ /* 0x000fe20001800000 */
[----:B------:R-:W-:-:S04]  /*7600*/  FADD.FTZ R10, -R5, R10 ;  /* 0x0000000a050a7221 */ /* 0x000fc80000010100 */
[----:B------:R-:W-:-:S06]  /*7610*/  FMUL.FTZ R10, R10, 1.4426950216293334961 ;  /* 0x3fb8aa3b0a0a7820 */ /* 0x000fcc0000410000 */
[----:B------:R-:W2:Y:S02]  /*7620*/  MUFU.EX2 R10, R10 ;  /* 0x0000000a000a7308 */ /* 0x000ea40000000800 */
[----:B--2---:R-:W-:Y:S01]  /*7630*/  FMUL.FTZ R21, R21, R10 ;  /* 0x0000000a15157220 */ /* 0x004fe20000410000 */
[CC--:B0-----:R-:W-:Y:S02]  /*7640*/  FSETP.GEU.FTZ.AND P0, PT, R3.reuse, R12.reuse, PT ;  /* 0x0000000c0300720b */ /* 0x0c1fe40003f1e000 */
        /* <DEDUP_REMOVED lines=14> */
.L_x_67554:
[----:B------:R-:W-:Y:S01]  /*7730*/  MOV R10, R7 ;  /* 0x00000007000a7202 */ /* 0x000fe20000000f00 */
[----:B------:R-:W-:Y:S02]  /*7740*/  IMAD.MOV.U32 R12, RZ, RZ, R3 ;  /* 0x000000ffff0c7224 */ /* 0x000fe400078e0003 */
[----:B------:R-:W-:Y:S02]  /*7750*/  IMAD.MOV.U32 R7, RZ, RZ, R4 ;  /* 0x000000ffff077224 */ /* 0x000fe400078e0004 */
[----:B------:R-:W-:Y:S02]  /*7760*/  IMAD.MOV.U32 R3, RZ, RZ, R6 ;  /* 0x000000ffff037224 */ /* 0x000fe400078e0006 */
.L_x_67555:
[----:B------:R-:W-:Y:S05]  /*7770*/  BSYNC B1 ;  /* 0x0000000000017941 */ /* 0x000fea0003800000 */
.L_x_67553:
        /* <DEDUP_REMOVED lines=9> */
.L_x_67557:
[----:B------:R-:W-:Y:S01]  /*7810*/  IMAD.MOV.U32 R11, RZ, RZ, R10 ;  /* 0x000000ffff0b7224 */ /* 0x000fe200078e000a */
[----:B------:R-:W-:Y:S01]  /*7820*/  MOV R23, R12 ;  /* 0x0000000c00177202 */ /* 0x000fe20000000f00 */
[----:B------:R-:W-:Y:S02]  /*7830*/  IMAD.MOV.U32 R10, RZ, RZ, R8 ;  /* 0x000000ffff0a7224 */ /* 0x000fe400078e0008 */
[----:B------:R-:W-:Y:S02]  /*7840*/  IMAD.MOV.U32 R12, RZ, RZ, R9 ;  /* 0x000000ffff0c7224 */ /* 0x000fe400078e0009 */
.L_x_67558:
[----:B------:R-:W-:Y:S05]  /*7850*/  BSYNC B1 ;  /* 0x0000000000017941 */ /* 0x000fea0003800000 */
.L_x_67556:
        /* <DEDUP_REMOVED lines=9> */
.L_x_67560:
[----:B------:R-:W-:Y:S01]  /*78f0*/  IMAD.MOV.U32 R4, RZ, RZ, R11 ;  /* 0x000000ffff047224 */ /* 0x000fe200078e000b */
[----:B------:R-:W-:Y:S01]  /*7900*/  MOV R11, R20 ;  /* 0x00000014000b7202 */ /* 0x000fe20000000f00 */
[----:B------:R-:W-:Y:S02]  /*7910*/  IMAD.MOV.U32 R6, RZ, RZ, R23 ;  /* 0x000000ffff067224 */ /* 0x000fe400078e0017 */
[----:B------:R-:W-:Y:S02]  /*7920*/  IMAD.MOV.U32 R23, RZ, RZ, R24 ;  /* 0x000000ffff177224 */ /* 0x000fe400078e0018 */
.L_x_67561:
[----:B------:R-:W-:Y:S05]  /*7930*/  BSYNC B1 ;  /* 0x0000000000017941 */ /* 0x000fea0003800000 */
.L_x_67559:
        /* <DEDUP_REMOVED lines=16> */
.L_x_67563:
[----:B------:R-:W-:Y:S01]  /*7a40*/  IMAD.MOV.U32 R8, RZ, RZ, R7 ;  /* 0x000000ffff087224 */ /* 0x000fe200078e0007 */
[----:B------:R-:W-:Y:S01]  /*7a50*/  MOV R16, R3 ;  /* 0x0000000300107202 */ /* 0x000fe20000000f00 */
[----:B------:R-:W-:Y:S02]  /*7a60*/  IMAD.MOV.U32 R7, RZ, RZ, R10 ;  /* 0x000000ffff077224 */ /* 0x000fe400078e000a */
[----:B------:R-:W-:Y:S02]  /*7a70*/  IMAD.MOV.U32 R3, RZ, RZ, R12 ;  /* 0x000000ffff037224 */ /* 0x000fe400078e000c */
.L_x_67564:
[----:B------:R-:W-:Y:S05]  /*7a80*/  BSYNC B1 ;  /* 0x0000000000017941 */ /* 0x000fea0003800000 */
.L_x_67562:
        /* <DEDUP_REMOVED lines=9> */
.L_x_67566:
[----:B------:R-:W-:Y:S01]  /*7b20*/  IMAD.MOV.U32 R9, RZ, RZ, R8 ;  /* 0x000000ffff097224 */ /* 0x000fe200078e0008 */
[----:B------:R-:W-:Y:S01]  /*7b30*/  MOV R8, R11 ;  /* 0x0000000b00087202 */ /* 0x000fe20000000f00 */
[----:B------:R-:W-:Y:S02]  /*7b40*/  IMAD.MOV.U32 R13, RZ, RZ, R16 ;  /* 0x000000ffff0d7224 */ /* 0x000fe400078e0010 */
[----:B------:R-:W-:Y:S02]  /*7b50*/  IMAD.MOV.U32 R16, RZ, RZ, R23 ;  /* 0x000000ffff107224 */ /* 0x000fe400078e0017 */
.L_x_67567:
[----:B------:R-:W-:Y:S05]  /*7b60*/  BSYNC B1 ;  /* 0x0000000000017941 */ /* 0x000fea0003800000 */
.L_x_67565:
        /* <DEDUP_REMOVED lines=9> */
.L_x_67569:
[----:B------:R-:W-:Y:S01]  /*7c00*/  IMAD.MOV.U32 R10, RZ, RZ, R9 ;  /* 0x000000ffff0a7224 */ /* 0x000fe200078e0009 */
[----:B------:R-:W-:Y:S01]  /*7c10*/  MOV R9, R4 ;  /* 0x0000000400097202 */ /* 0x000fe20000000f00 */
[----:B------:R-:W-:Y:S02]  /*7c20*/  IMAD.MOV.U32 R11, RZ, RZ, R13 ;  /* 0x000000ffff0b7224 */ /* 0x000fe400078e000d */
[----:B------:R-:W-:Y:S02]  /*7c30*/  IMAD.MOV.U32 R13, RZ, RZ, R6 ;  /* 0x000000ffff0d7224 */ /* 0x000fe400078e0006 */
.L_x_67570:
[----:B------:R-:W-:Y:S05]  /*7c40*/  BSYNC B1 ;  /* 0x0000000000017941 */ /* 0x000fea0003800000 */
.L_x_67568:
        /* <DEDUP_REMOVED lines=16> */
.L_x_67572:
[----:B------:R-:W-:Y:S01]  /*7d50*/  MOV R12, R7 ;  /* 0x00000007000c7202 */ /* 0x000fe20000000f00 */
[----:B------:R-:W-:Y:S02]  /*7d60*/  IMAD.MOV.U32 R14, RZ, RZ, R3 ;  /* 0x000000ffff0e7224 */ /* 0x000fe400078e0003 */
[----:B------:R-:W-:Y:S02]  /*7d70*/  IMAD.MOV.U32 R7, RZ, RZ, R8 ;  /* 0x000000ffff077224 */ /* 0x000fe400078e0008 */
[----:B------:R-:W-:Y:S02]  /*7d80*/  IMAD.MOV.U32 R3, RZ, RZ, R16 ;  /* 0x000000ffff037224 */ /* 0x000fe400078e0010 */
.L_x_67573:
[----:B------:R-:W-:Y:S05]  /*7d90*/  BSYNC B1 ;  /* 0x0000000000017941 */ /* 0x000fea0003800000 */
.L_x_67571:
        /* <DEDUP_REMOVED lines=9> */
.L_x_67575:
[----:B------:R-:W-:Y:S01]  /*7e30*/  MOV R17, R12 ;  /* 0x0000000c00117202 */ /* 0x000fe20000000f00 */
[----:B------:R-:W-:Y:S02]  /*7e40*/  IMAD.MOV.U32 R8, RZ, RZ, R14 ;  /* 0x000000ffff087224 */ /* 0x000fe400078e000e */
[----:B------:R-:W-:Y:S02]  /*7e50*/  IMAD.MOV.U32 R12, RZ, RZ, R9 ;  /* 0x000000ffff0c7224 */ /* 0x000fe400078e0009 */
[----:B------:R-:W-:Y:S02]  /*7e60*/  IMAD.MOV.U32 R14, RZ, RZ, R13 ;  /* 0x000000ffff0e7224 */ /* 0x000fe400078e000d */
.L_x_67576:
[----:B------:R-:W-:Y:S05]  /*7e70*/  BSYNC B1 ;  /* 0x0000000000017941 */ /* 0x000fea0003800000 */
.L_x_67574:
        /* <DEDUP_REMOVED lines=9> */
.L_x_67578:
[----:B------:R-:W-:Y:S01]  /*7f10*/  MOV R9, R17 ;  /* 0x0000001100097202 */ /* 0x000fe20000000f00 */
[----:B------:R-:W-:Y:S02]  /*7f20*/  IMAD.MOV.U32 R16, RZ, RZ, R8 ;  /* 0x000000ffff107224 */ /* 0x000fe400078e0008 */
[----:B------:R-:W-:Y:S02]  /*7f30*/  IMAD.MOV.U32 R17, RZ, RZ, R10 ;  /* 0x000000ffff117224 */ /* 0x000fe400078e000a */
[----:B------:R-:W-:Y:S02]  /*7f40*/  IMAD.MOV.U32 R8, RZ, RZ, R11 ;  /* 0x000000ffff087224 */ /* 0x000fe400078e000b */
.L_x_67579:
[----:B------:R-:W-:Y:S05]  /*7f50*/  BSYNC B1 ;  /* 0x0000000000017941 */ /* 0x000fea0003800000 */
.L_x_67577:
        /* <DEDUP_REMOVED lines=16> */
.L_x_67581:
[----:B------:R-:W-:Y:S02]  /*8060*/  IMAD.MOV.U32 R4, RZ, RZ, R7 ;  /* 0x000000ffff047224 */ /* 0x000fe400078e0007 */
[----:B------:R-:W-:Y:S02]  /*8070*/  IMAD.MOV.U32 R6, RZ, RZ, R3 ;  /* 0x000000ffff067224 */ /* 0x000fe400078e0003 */
[----:B------:R-:W-:Y:S02]  /*8080*/  IMAD.MOV.U32 R7, RZ, RZ, R12 ;  /* 0x000000ffff077224 */ /* 0x000fe400078e000c */
[----:B------:R-:W-:Y:S02]  /*8090*/  IMAD.MOV.U32 R3, RZ, RZ, R14 ;  /* 0x000000ffff037224 */ /* 0x000fe400078e000e */
.L_x_67582:
[----:B------:R-:W-:Y:S05]  /*80a0*/  BSYNC B1 ;  /* 0x0000000000017941 */ /* 0x000fea0003800000 */
.L_x_67580:
        /* <DEDUP_REMOVED lines=9> */
.L_x_67584:
[----:B------:R-:W-:Y:S02]  /*8140*/  IMAD.MOV.U32 R18, RZ, RZ, R4 ;  /* 0x000000ffff127224 */ /* 0x000fe400078e0004 */
[----:B------:R-:W-:Y:S02]  /*8150*/  IMAD.MOV.U32 R19, RZ, RZ, R6 ;  /* 0x000000ffff137224 */ /* 0x000fe400078e0006 */
[----:B------:R-:W-:Y:S02]  /*8160*/  IMAD.MOV.U32 R4, RZ, RZ, R17 ;  /* 0x000000ffff047224 */ /* 0x000fe400078e0011 */
[----:B------:R-:W-:Y:S02]  /*8170*/  IMAD.MOV.U32 R6, RZ, RZ, R8 ;  /* 0x000000ffff067224 */ /* 0x000fe400078e0008 */
.L_x_67585:
[----:B------:R-:W-:Y:S05]  /*8180*/  BSYNC B1 ;  /* 0x0000000000017941 */ /* 0x000fea0003800000 */
.L_x_67583:
        /* <DEDUP_REMOVED lines=9> */
.L_x_67587:
[----:B------:R-:W-:Y:S02]  /*8220*/  IMAD.MOV.U32 R20, RZ, RZ, R18 ;  /* 0x000000ffff147224 */ /* 0x000fe400078e0012 */
[----:B------:R-:W-:Y:S02]  /*8230*/  IMAD.MOV.U32 R22, RZ, RZ, R19 ;  /* 0x000000ffff167224 */ /* 0x000fe400078e0013 */
[----:B------:R-:W-:Y:S02]  /*8240*/  IMAD.MOV.U32 R18, RZ, RZ, R9 ;  /* 0x000000ffff127224 */ /* 0x000fe400078e0009 */
[----:B------:R-:W-:Y:S02]  /*8250*/  IMAD.MOV.U32 R19, RZ, RZ, R16 ;  /* 0x000000ffff137224 */ /* 0x000fe400078e0010 */
.L_x_67588:
[----:B------:R-:W-:Y:S05]  /*8260*/  BSYNC B1 ;  /* 0x0000000000017941 */ /* 0x000fea0003800000 */
.L_x_67586:
[----:B------:R-:W0:Y:S01]  /*8270*/  LDS.128 R12, [0x90] ;  /* 0x00009000ff0c7984 */ /* 0x000e220000000c00 */
[----:B------:R-:W-:Y:S01]  /*8280*/  FADD.FTZ R2, R2, R21 ;  /* 0x0000001502027221 */ /* 0x000fe20000010000 */
[----:B------:R-:W-:Y:S02]  /*8290*/  BSSY B1, `(.L_x_67589) ;  /* 0x000001f000017945 */ /* 0x000fe40003800000 */
[----:B------:R-:W1:Y:S04]  /*82a0*/  LDS.128 R8, [0x80] ;  /* 0x00008000ff087984 */ /* 0x000e680000000c00 */
[----:B------:R-:W2:Y:S01]  /*82b0*/  LDS.64 R16, [0xa0] ;  /* 0x0000a000ff107984 */ /* 0x000ea20000000a00 */
        /* <DEDUP_REMOVED lines=8> */
[----:B------:R-:W-:Y:S02]  /*8340*/  FSEL R8, R9, R2, P3 ;  /* 0x0000000209087208 */ /* 0x000fe40001800000 */
[----:B------:R-:W-:Y:S01]  /*8350*/  FSEL R9, R2, R9, P3 ;  /* 0x0000000902097208 */ /* 0x000fe20001800000 */
[----:B------:R-:W-:-:S04]  /*8360*/  FADD.FTZ R24, -R23, R24 ;  /* 0x0000001817187221 */ /* 0x000fc80000010100 */
[----:B------:R-:W-:Y:S01]  /*8370*/  @!P1 MOV R3, R14 ;  /* 0x0000000e00039202 */ /* 0x000fe20000000f00 */
[----:B------:R-:W-:Y:S02]  /*8380*/  FMUL.FTZ R24, R24, 1.4426950216293334961 ;  /* 0x3fb8aa3b18187820 */ /* 0x000fe40000410000 */
[----:B------:R-:W-:Y:S01]  /*8390*/  @!P1 IMAD.MOV.U32 R7, RZ, RZ, R10 ;  /* 0x000000ffff079224 */ /* 0x000fe200078e000a */
[----:B------:R-:W-:Y:S01]  /*83a0*/  FSETP.GT.FTZ.AND P0, PT, R3, R6, PT ;  /* 0x000000060300720b */ /* 0x000fe20003f14000 */
[----:B------:R-:W0:Y:S03]  /*83b0*/  MUFU.EX2 R5, R24 ;  /* 0x0000001800057308 */ /* 0x000e260000000800 */
[----:B------:R-:W-:Y:S01]  /*83c0*/  ISETP.EQ.OR P0, PT, R4, -0x1, P0 ;  /* 0xffffffff0400780c */ /* 0x000fe20000702670 */
[----:B0-----:R-:W-:-:S12]  /*83d0*/  FMUL.FTZ R8, R8, R5 ;  /* 0x0000000508087220 */ /* 0x001fd80000410000 */
[----:B------:R-:W-:Y:S05]  /*83e0*/  @P0 BRA `(.L_x_67590) ;  /* 0x0000005000000947 */ /* 0x000fea0003800000 */
[----:B--2---:R-:W-:Y:S01]  /*83f0*/  FSETP.NEU.FTZ.AND P0, PT, R3, R6, PT ;  /* 0x000000060300720b */ /* 0x004fe20003f1d000 */
[----:B------:R-:W-:Y:S02]  /*8400*/  IMAD.MOV.U32 R2, RZ, RZ, R4 ;  /* 0x000000ffff027224 */ /* 0x000fe400078e0004 */
[----:B------:R-:W-:Y:S01]  /*8410*/  IMAD.MOV.U32 R10, RZ, RZ, R6 ;  /* 0x000000ffff0a7224 */ /* 0x000fe200078e0006 */
[----:B------:R-:W-:-:S13]  /*8420*/  ISETP.GE.OR P0, PT, R7, R4, P0 ;  /* 0x000000040700720c */ /* 0x000fda0000706670 */
[----:B------:R-:W-:Y:S05]  /*8430*/  @P0 BRA `(.L_x_67591) ;  /* 0x0000004000000947 */ /* 0x000fea0003800000 */
.L_x_67590:
[----:B--2---:R-:W-:Y:S01]  /*8440*/  IMAD.MOV.U32 R2, RZ, RZ, R7 ;  /* 0x000000ffff027224 */ /* 0x004fe200078e0007 */
[----:B------:R-:W-:Y:S01]  /*8450*/  MOV R7, R4 ;  /* 0x0000000400077202 */ /* 0x000fe20000000f00 */
[----:B------:R-:W-:Y:S02]  /*8460*/  IMAD.MOV.U32 R10, RZ, RZ, R3 ;  /* 0x000000ffff0a7224 */ /* 0x000fe400078e0003 */
[----:B------:R-:W-:Y:S02]  /*8470*/  IMAD.MOV.U32 R3, RZ, RZ, R6 ;  /* 0x000000ffff037224 */ /* 0x000fe400078e0006 */
.L_x_67591:
[----:B------:R-:W-:Y:S05]  /*8480*/  BSYNC B1 ;  /* 0x0000000000017941 */ /* 0x000fea0003800000 */
.L_x_67589:
        /* <DEDUP_REMOVED lines=9> */
.L_x_67593:
[----:B------:R-:W-:Y:S01]  /*8520*/  IMAD.MOV.U32 R5, RZ, RZ, R2 ;  /* 0x000000ffff057224 */ /* 0x000fe200078e0002 */
[----:B------:R-:W-:Y:S01]  /*8530*/  MOV R2, R18 ;  /* 0x0000001200027202 */ /* 0x000fe20000000f00 */
[----:B------:R-:W-:Y:S02]  /*8540*/  IMAD.MOV.U32 R21, RZ, RZ, R10 ;  /* 0x000000ffff157224 */ /* 0x000fe400078e000a */
[----:B------:R-:W-:Y:S02]  /*8550*/  IMAD.MOV.U32 R10, RZ, RZ, R19 ;  /* 0x000000ffff0a7224 */ /* 0x000fe400078e0013 */
.L_x_67594:
[----:B------:R-:W-:Y:S05]  /*8560*/  BSYNC B1 ;  /* 0x0000000000017941 */ /* 0x000fea0003800000 */
.L_x_67592:
        /* <DEDUP_REMOVED lines=9> */
.L_x_67596:
[----:B------:R-:W-:Y:S01]  /*8600*/  IMAD.MOV.U32 R4, RZ, RZ, R5 ;  /* 0x000000ffff047224 */ /* 0x000fe200078e0005 */
[----:B------:R-:W-:Y:S01]  /*8610*/  MOV R5, R20 ;  /* 0x0000001400057202 */ /* 0x000fe20000000f00 */
[----:B------:R-:W-:Y:S02]  /*8620*/  IMAD.MOV.U32 R6, RZ, RZ, R21 ;  /* 0x000000ffff067224 */ /* 0x000fe400078e0015 */
[----:B------:R-:W-:Y:S02]  /*8630*/  IMAD.MOV.U32 R21, RZ, RZ, R22 ;  /* 0x000000ffff157224 */ /* 0x000fe400078e0016 */
.L_x_67597:
[----:B------:R-:W-:Y:S05]  /*8640*/  BSYNC B1 ;  /* 0x0000000000017941 */ /* 0x000fea0003800000 */
.L_x_67595:
        /* <DEDUP_REMOVED lines=16> */
.L_x_67599:
[----:B------:R-:W-:Y:S01]  /*8750*/  MOV R14, R7 ;  /* 0x00000007000e7202 */ /* 0x000fe20000000f00 */
[----:B------:R-:W-:Y:S02]  /*8760*/  IMAD.MOV.U32 R18, RZ, RZ, R3 ;  /* 0x000000ffff127224 */ /* 0x000fe400078e0003 */
[----:B------:R-:W-:Y:S02]  /*8770*/  IMAD.MOV.U32 R7, RZ, RZ, R2 ;  /* 0x000000ffff077224 */ /* 0x000fe400078e0002 */
[----:B------:R-:W-:Y:S02]  /*8780*/  IMAD.MOV.U32 R3, RZ, RZ, R10 ;  /* 0x000000ffff037224 */ /* 0x000fe400078e000a */
.L_x_67600:
[----:B------:R-:W-:Y:S05]  /*8790*/  BSYNC B1 ;  /* 0x0000000000017941 */ /* 0x000fea0003800000 */
.L_x_67598:
        /* <DEDUP_REMOVED lines=9> */
.L_x_67602:
[----:B------:R-:W-:Y:S01]  /*8830*/  MOV R11, R14 ;  /* 0x0000000e000b7202 */ /* 0x000fe20000000f00 */
[----:B------:R-:W-:Y:S02]  /*8840*/  IMAD.MOV.U32 R15, RZ, RZ, R18 ;  /* 0x000000ffff0f7224 */ /* 0x000fe400078e0012 */
[----:B------:R-:W-:Y:S02]  /*8850*/  IMAD.MOV.U32 R14, RZ, RZ, R5 ;  /* 0x000000ffff0e7224 */ /* 0x000fe400078e0005 */
[----:B------:R-:W-:Y:S02]  /*8860*/  IMAD.MOV.U32 R18, RZ, RZ, R21 ;  /* 0x000000ffff127224 */ /* 0x000fe400078e0015 */
.L_x_67603:
[----:B------:R-:W-:Y:S05]  /*8870*/  BSYNC B1 ;  /* 0x0000000000017941 */ /* 0x000fea0003800000 */
.L_x_67601:
        /* <DEDUP_REMOVED lines=9> */
.L_x_67605:
[----:B------:R-:W-:Y:S01]  /*8910*/  MOV R2, R11 ;  /* 0x0000000b00027202 */ /* 0x000fe20000000f00 */
[----:B------:R-:W-:Y:S02]  /*8920*/  IMAD.MOV.U32 R5, RZ, RZ, R15 ;  /* 0x000000ffff057224 */ /* 0x000fe400078e000f */
[----:B------:R-:W-:Y:S02]  /*8930*/  IMAD.MOV.U32 R11, RZ, RZ, R4 ;  /* 0x000000ffff0b7224 */ /* 0x000fe400078e0004 */
[----:B------:R-:W-:Y:S02]  /*8940*/  IMAD.MOV.U32 R15, RZ, RZ, R6 ;  /* 0x000000ffff0f7224 */ /* 0x000fe400078e0006 */
.L_x_67606:
[----:B------:R-:W-:Y:S05]  /*8950*/  BSYNC B1 ;  /* 0x0000000000017941 */ /* 0x000fea0003800000 */
.L_x_67604:
        /* <DEDUP_REMOVED lines=16> */
.L_x_67608:
[----:B------:R-:W-:Y:S02]  /*8a60*/  IMAD.MOV.U32 R4, RZ, RZ, R7 ;  /* 0x000000ffff047224 */ /* 0x000fe400078e0007 */
[----:B------:R-:W-:Y:S02]  /*8a70*/  IMAD.MOV.U32 R10, RZ, RZ, R3 ;  /* 0x000000ffff0a7224 */ /* 0x000fe400078e0003 */
[----:B------:R-:W-:Y:S02]  /*8a80*/  IMAD.MOV.U32 R7, RZ, RZ, R14 ;  /* 0x000000ffff077224 */ /* 0x000fe400078e000e */
[----:B------:R-:W-:Y:S02]  /*8a90*/  IMAD.MOV.U32 R3, RZ, RZ, R18 ;  /* 0x000000ffff037224 */ /* 0x000fe400078e0012 */
.L_x_67609:
[----:B------:R-:W-:Y:S05]  /*8aa0*/  BSYNC B1 ;  /* 0x0000000000017941 */ /* 0x000fea0003800000 */
.L_x_67607:
        /* <DEDUP_REMOVED lines=9> */
.L_x_67611:
[----:B------:R-:W-:Y:S02]  /*8b40*/  IMAD.MOV.U32 R19, RZ, RZ, R4 ;  /* 0x000000ffff137224 */ /* 0x000fe400078e0004 */
[----:B------:R-:W-:Y:S02]  /*8b50*/  IMAD.MOV.U32 R12, RZ, RZ, R10 ;  /* 0x000000ffff0c7224 */ /* 0x000fe400078e000a */
[----:B------:R-:W-:Y:S02]  /*8b60*/  IMAD.MOV.U32 R4, RZ, RZ, R11 ;  /* 0x000000ffff047224 */ /* 0x000fe400078e000b */
[----:B------:R-:W-:Y:S02]  /*8b70*/  IMAD.MOV.U32 R10, RZ, RZ, R15 ;  /* 0x000000ffff0a7224 */ /* 0x000fe400078e000f */
.L_x_67612:
[----:B------:R-:W-:Y:S05]  /*8b80*/  BSYNC B1 ;  /* 0x0000000000017941 */ /* 0x000fea0003800000 */
.L_x_67610:
        /* <DEDUP_REMOVED lines=9> */
.L_x_67614:
[----:B------:R-:W-:Y:S02]  /*8c20*/  IMAD.MOV.U32 R14, RZ, RZ, R19 ;  /* 0x000000ffff0e7224 */ /* 0x000fe400078e0013 */
[----:B------:R-:W-:Y:S02]  /*8c30*/  IMAD.MOV.U32 R16, RZ, RZ, R12 ;  /* 0x000000ffff107224 */ /* 0x000fe400078e000c */
[----:B------:R-:W-:Y:S02]  /*8c40*/  IMAD.MOV.U32 R19, RZ, RZ, R2 ;  /* 0x000000ffff137224 */ /* 0x000fe400078e0002 */
[----:B------:R-:W-:Y:S02]  /*8c50*/  IMAD.MOV.U32 R12, RZ, RZ, R5 ;  /* 0x000000ffff0c7224 */ /* 0x000fe400078e0005 */
.L_x_67615:
[----:B------:R-:W-:Y:S05]  /*8c60*/  BSYNC B1 ;  /* 0x0000000000017941 */ /* 0x000fea0003800000 */
.L_x_67613:
        /* <DEDUP_REMOVED lines=16> */
.L_x_67617:
[----:B------:R-:W-:Y:S01]  /*8d70*/  IMAD.MOV.U32 R6, RZ, RZ, R7 ;  /* 0x000000ffff067224 */ /* 0x000fe200078e0007 */
[----:B------:R-:W-:Y:S01]  /*8d80*/  MOV R7, R4 ;  /* 0x0000000400077202 */ /* 0x000fe20000000f00 */
[----:B------:R-:W-:Y:S02]  /*8d90*/  IMAD.MOV.U32 R2, RZ, RZ, R3 ;  /* 0x000000ffff027224 */ /* 0x000fe400078e0003 */
[----:B------:R-:W-:Y:S02]  /*8da0*/  IMAD.MOV.U32 R3, RZ, RZ, R10 ;  /* 0x000000ffff037224 */ /* 0x000fe400078e000a */
.L_x_67618:
[----:B------:R-:W-:Y:S05]  /*8db0*/  BSYNC B1 ;  /* 0x0000000000017941 */ /* 0x000fea0003800000 */
.L_x_67616:
        /* <DEDUP_REMOVED lines=9> */
.L_x_67620:
[----:B------:R-:W-:Y:S01]  /*8e50*/  IMAD.MOV.U32 R21, RZ, RZ, R6 ;  /* 0x000000ffff157224 */ /* 0x000fe200078e0006 */
[----:B------:R-:W-:Y:S01]  /*8e60*/  MOV R6, R19 ;  /* 0x0000001300067202 */ /* 0x000fe20000000f00 */
[----:B------:R-:W-:Y:S02]  /*8e70*/  IMAD.MOV.U32 R5, RZ, RZ, R2 ;  /* 0x000000ffff057224 */ /* 0x000fe400078e0002 */
[----:B------:R-:W-:Y:S02]  /*8e80*/  IMAD.MOV.U32 R2, RZ, RZ, R12 ;  /* 0x000000ffff027224 */ /* 0x000fe400078e000c */
.L_x_67621:
[----:B------:R-:W-:Y:S05]  /*8e90*/  BSYNC B1 ;  /* 0x0000000000017941 */ /* 0x000fea0003800000 */
.L_x_67619:
        /* <DEDUP_REMOVED lines=9> */
.L_x_67623:
[----:B------:R-:W-:Y:S01]  /*8f30*/  IMAD.MOV.U32 R20, RZ, RZ, R21 ;  /* 0x000000ffff147224 */ /* 0x000fe200078e0015 */
[----:B------:R-:W-:Y:S01]  /*8f40*/  MOV R21, R14 ;  /* 0x0000000e00157202 */ /* 0x000fe20000000f00 */
[----:B------:R-:W-:Y:S02]  /*8f50*/  IMAD.MOV.U32 R4, RZ, RZ, R5 ;  /* 0x000000ffff047224 */ /* 0x000fe400078e0005 */
[----:B------:R-:W-:Y:S02]  /*8f60*/  IMAD.MOV.U32 R5, RZ, RZ, R16 ;  /* 0x000000ffff057224 */ /* 0x000fe400078e0010 */
.L_x_67624:
[----:B------:R-:W-:Y:S05]  /*8f70*/  BSYNC B1 ;  /* 0x0000000000017941 */ /* 0x000fea0003800000 */
.L_x_67622:
[----:B------:R-:W-:Y:S02]  /*8f80*/  FADD.FTZ R22, R9, R8 ;  /* 0x0000000809167221 */ /* 0x000fe40000010000 */
.L_x_67516:
[----:B------:R-:W-:Y:S05]  /*8f90*/  BSYNC B0 ;  /* 0x0000000000007941 */ /* 0x000fea0003800000 */
.L_x_67515:
[----:B------:R-:W-:Y:S05]  /*8fa0*/  @P2 EXIT ;  /* 0x000000000000294d */ /* 0x000fea0003800000 */
[----:B0-----:R-:W-:Y:S01]  /*8fb0*/  IMAD.MOV.U32 R9, RZ, RZ, c[0x0][0x180] ;  /* 0x00006000ff097624 */ /* 0x001fe200078e00ff */
[----:B-1----:R-:W0:Y:S01]  /*8fc0*/  MUFU.LG2 R22, R22 ;  /* 0x0000001600167308 */ /* 0x002e220000000c00 */
[----:B------:R-:W-:Y:S02]  /*8fd0*/  IMAD R8, R0, c[0x0][0x180], RZ ;  /* 0x0000600000087a24 */ /* 0x000fe400078e02ff */
[----:B------:R-:W-:Y:S01]  /*8fe0*/  IMAD.MOV.U32 R13, RZ, RZ, 0x4 ;  /* 0x00000004ff0d7424 */ /* 0x000fe200078e00ff */
[C---:B------:R-:W-:Y:S01]  /*8ff0*/  ISETP.GE.AND P1, PT, R9.reuse, 0x1, PT ;  /* 0x000000010900780c */ /* 0x040fe20003f26270 */
[----:B------:R-:W-:Y:S01]  /*9000*/  IMAD.SHL.U32 R12, R8, 0x2, RZ ;  /* 0x00000002080c7824 */ /* 0x000fe200078e00ff */
[----:B------:R-:W-:Y:S01]  /*9010*/  ISETP.GE.AND P0, PT, R9, 0x2, PT ;  /* 0x000000020900780c */ /* 0x000fe20003f06270 */
[----:B------:R-:W-:-:S04]  /*9020*/  IMAD.WIDE R8, R0, R13, c[0x0][0x168] ;  /* 0x00005a0000087625 */ /* 0x000fc800078e020d */
[----:B------:R-:W-:-:S04]  /*9030*/  IMAD.WIDE R10, R12, R13, c[0x0][0x170] ;  /* 0x00005c000c0a7625 */ /* 0x000fc800078e020d */
[----:B------:R-:W-:Y:S02]  /*9040*/  IMAD.WIDE R12, R12, R13, c[0x0][0x178] ;  /* 0x00005e000c0c7625 */ /* 0x000fe400078e020d */
[----:B------:R-:W-:Y:S05]  /*9050*/  @!P1 BRA `(.L_x_67625) ;  /* 0x000000c000009947 */ /* 0x000fea0003800000 */
[----:B0-----:R-:W2:Y:S04]  /*9060*/  LDG.E.CONSTANT R0, [R8.64] ;  /* 0x0000000408007981 */ /* 0x001ea8000c1e9900 */
[----:B------:R-:W3:Y:S01]  /*9070*/  LDG.E.CONSTANT R14, [R8.64] ;  /* 0x00000004080e7981 */ /* 0x000ee2000c1e9900 */
[C---:B------:R-:W-:Y:S02]  /*9080*/  FADD.FTZ R15, -R23.reuse, R4 ;  /* 0x00000004170f7221 */ /* 0x040fe40000010100 */
[----:B------:R-:W-:Y:S01]  /*9090*/  FADD.FTZ R5, -R23, R5 ;  /* 0x0000000517057221 */ /* 0x000fe20000010100 */
        /* <DEDUP_REMOVED lines=8> */
.L_x_67625:
[----:B0-----:R-:W-:Y:S05]  /*9120*/  @!P0 BRA `(.L_x_67626) ;  /* 0x0000006000008947 */ /* 0x001fea0003800000 */
[----:B------:R-:W2:Y:S01]  /*9130*/  LDG.E.CONSTANT R0, [R8.64] ;  /* 0x0000000408007981 */ /* 0x000ea2000c1e9900 */
[----:B------:R-:W-:-:S03]  /*9140*/  FADD.FTZ R5, -R23, R2 ;  /* 0x0000000217057221 */ /* 0x000fc60000010100 */
[----:B------:R0:W-:Y:S01]  /*9150*/  STG.E [R10.64+0x8], R6 ;  /* 0x000008060a007986 */ /* 0x0001e2000c101904 */
[----:B------:R-:W-:-:S04]  /*9160*/  FFMA.FTZ R5, R22, -0.69314718246459960938, R5 ;  /* 0xbf31721816057823 */ /* 0x000fc80000010005 */
[----:B--2---:R-:W-:-:S05]  /*9170*/  FADD.FTZ R5, R0, R5 ;  /* 0x0000000500057221 */ /* 0x004fca0000010000 */
[----:B------:R0:W-:Y:S02]  /*9180*/  STG.E [R12.64+0x8], R5 ;  /* 0x000008050c007986 */ /* 0x0001e4000c101904 */
.L_x_67626:
[----:B------:R-:W-:Y:S05]  /*9190*/  @!P0 EXIT ;  /* 0x000000000000894d */ /* 0x000fea0003800000 */
[----:B------:R-:W2:Y:S01]  /*91a0*/  LDG.E.CONSTANT R8, [R8.64] ;  /* 0x0000000408087981 */ /* 0x000ea2000c1e9900 */
[----:B------:R-:W-:-:S03]  /*91b0*/  FADD.FTZ R3, -R23, R3 ;  /* 0x0000000317037221 */ /* 0x000fc60000010100 */
[----:B------:R-:W-:Y:S01]  /*91c0*/  STG.E [R10.64+0xc], R7 ;  /* 0x00000c070a007986 */ /* 0x000fe2000c101904 */
[----:B------:R-:W-:-:S04]  /*91d0*/  FFMA.FTZ R3, R22, -0.69314718246459960938, R3 ;  /* 0xbf31721816037823 */ /* 0x000fc80000010003 */
[----:B--2---:R-:W-:-:S05]  /*91e0*/  FADD.FTZ R3, R8, R3 ;  /* 0x0000000308037221 */ /* 0x004fca0000010000 */
[----:B------:R-:W-:Y:S01]  /*91f0*/  STG.E [R12.64+0xc], R3 ;  /* 0x00000c030c007986 */ /* 0x000fe2000c101904 */
[----:B------:R-:W-:Y:S05]  /*9200*/  EXIT ;  /* 0x000000000000794d */ /* 0x000fea0003800000 */
.L_x_67627:
        /* <DEDUP_REMOVED lines=15> */
.L_x_74506:


//--------------------- .text._ZN17fastertransformer38beam_online_softmax_topk_stage2_kernelIfLi4ELi64EEEvPKfS2_PiPT_ii --------------------------
	.section	.text._ZN17fastertransformer38beam_online_softmax_topk_stage2_kernelIfLi4ELi64EEEvPKfS2_PiPT_ii,"ax",@progbits
	.sectioninfo	@"SHI_REGISTERS=32"
	.align	128
        .global         _ZN17fastertransformer38beam_online_softmax_topk_stage2_kernelIfLi4ELi64EEEvPKfS2_PiPT_ii
        .type           _ZN17fastertransformer38beam_online_softmax_topk_stage2_kernelIfLi4ELi64EEEvPKfS2_PiPT_ii,@function
        .size           _ZN17fastertransformer38beam_online_softmax_topk_stage2_kernelIfLi4ELi64EEEvPKfS2_PiPT_ii,(.L_x_74507 - _ZN17fastertransformer38beam_online_softmax_topk_stage2_kernelIfLi4ELi64EEEvPKfS2_PiPT_ii)
        .other          _ZN17fastertransformer38beam_online_softmax_topk_stage2_kernelIfLi4ELi64EEEvPKfS2_PiPT_ii,@"STO_CUDA_ENTRY STV_DEFAULT"
_ZN17fastertransformer38beam_online_softmax_topk_stage2_kernelIfLi4ELi64EEEvPKfS2_PiPT_ii:
.text._ZN17fastertransformer38beam_online_softmax_topk_stage2_kernelIfLi4ELi64EEEvPKfS2_PiPT_ii:
        /* <DEDUP_REMOVED lines=37> */
.L_x_67632:
        /* <DEDUP_REMOVED lines=10> */
.L_x_67631:
[----:B------:R-:W-:Y:S05]  /*02f0*/  BSYNC B1 ;  /* 0x0000000000017941 */ /* 0x000fea0003800000 */
.L_x_67630:
        /* <DEDUP_REMOVED lines=14> */
.L_x_67635:
        /* <DEDUP_REMOVED lines=38> */
.L_x_67634:
[----:B------:R-:W-:Y:S05]  /*0640*/  BSYNC B1 ;  /* 0x0000000000017941 */ /* 0x000fea0003800000 */
.L_x_67633:
        /* <DEDUP_REMOVED lines=25> */
.L_x_67637:
[----:B------:R-:W-:Y:S05]  /*07e0*/  BSYNC B1 ;  /* 0x0000000000017941 */ /* 0x000fea0003800000 */
.L_x_67636:
        /* <DEDUP_REMOVED lines=10> */
.L_x_67629:
[----:B-1----:R-:W-:Y:S05]  /*0890*/  BSYNC B0 ;  /* 0x0000000000007941 */ /* 0x002fea0003800000 */
.L_x_67628:
        /* <DEDUP_REMOVED lines=32> */
.L_x_67644:
        /* <DEDUP_REMOVED lines=116> */
[--C-:B------:R-:W-:Y:S01]  /*11e0*/  @P3 IMAD.MOV.U32 R10, RZ, RZ, R17.reuse ;  /* 0x000000ffff0a3224 */ /* 0x100fe200078e0011 */
[----:B------:R-:W-:Y:S01]  /*11f0*/  @P2 MOV R10, R7 ;  /* 0x00000007000a2202 */ /* 0x000fe20000000f00 */
[----:B------:R-:W-:-:S02]  /*1200*/  @P5 IMAD.MOV.U32 R14, RZ, RZ, R17 ;  /* 0x000000ffff0e5224 */ /* 0x000fc400078e0011 */
[--C-:B------:R-:W-:Y:S02]  /*1210*/  @P6 IMAD.MOV.U32 R12, RZ, RZ, R17.reuse ;  /* 0x000000ffff0c6224 */ /* 0x100fe400078e0011 */
[----:B------:R-:W-:Y:S02]  /*1220*/  @P2 IMAD.MOV.U32 R8, RZ, RZ, R17 ;  /* 0x000000ffff082224 */ /* 0x000fe400078e0011 */
[--C-:B------:R-:W-:Y:S02]  /*1230*/  @P2 IMAD.MOV.U32 R11, RZ, RZ, R6.reuse ;  /* 0x000000ffff0b2224 */ /* 0x100fe400078e0006 */
[--C-:B------:R-:W-:Y:S02]  /*1240*/  @P6 IMAD.MOV.U32 R15, RZ, RZ, R6.reuse ;  /* 0x000000ffff0f6224 */ /* 0x100fe400078e0006 */
[----:B------:R-:W-:Y:S01]  /*1250*/  @P3 IMAD.MOV.U32 R13, RZ, RZ, R6 ;  /* 0x000000ffff0d3224 */ /* 0x000fe200078e0006 */
[----:B-1----:R-:W-:Y:S01]  /*1260*/  @P5 MOV R13, R2 ;  /* 0x00000002000d5202 */ /* 0x002fe20000000f00 */
[----:B------:R-:W-:-:S02]  /*1270*/  @P6 IMAD.MOV.U32 R14, RZ, RZ, R7 ;  /* 0x000000ffff0e6224 */ /* 0x000fc400078e0007 */
[--C-:B------:R-:W-:Y:S02]  /*1280*/  @P3 IMAD.MOV.U32 R12, RZ, RZ, R7.reuse ;  /* 0x000000ffff0c3224 */ /* 0x100fe400078e0007 */
        /* <DEDUP_REMOVED lines=16> */
[----:B------:R-:W-:Y:S02]  /*1390*/  @P5 IMAD.MOV.U32 R11, RZ, RZ, R16 ;  /* 0x000000ffff0b5224 */ /* 0x000fe400078e0010 */
[--C-:B------:R-:W-:Y:S01]  /*13a0*/  @P5 IMAD.MOV.U32 R10, RZ, RZ, R17.reuse ;  /* 0x000000ffff0a5224 */ /* 0x100fe200078e0011 */
[----:B0-----:R-:W-:Y:S01]  /*13b0*/  @P2 MOV R10, R5 ;  /* 0x00000005000a2202 */ /* 0x001fe20000000f00 */
        /* <DEDUP_REMOVED lines=10> */
[----:B------:R-:W-:Y:S01]  /*1460*/  ISETP.GT.AND P1, PT, R18, 0xc, PT ;  /* 0x0000000c1200780c */ /* 0x000fe20003f24270 */
[----:B------:R-:W-:Y:S02]  /*1470*/  @P2 IMAD.MOV.U32 R15, RZ, RZ, R16 ;  /* 0x000000ffff0f2224 */ /* 0x000fe400078e0010 */
[----:B------:R-:W-:Y:S01]  /*1480*/  @P2 IMAD.MOV.U32 R14, RZ, RZ, R17 ;  /* 0x000000ffff0e2224 */ /* 0x000fe200078e0011 */
[----:B-1----:R-:W-:Y:S01]  /*1490*/  @P3 MOV R10, R7 ;  /* 0x00000007000a3202 */ /* 0x002fe20000000f00 */
[----:B------:R-:W-:-:S02]  /*14a0*/  @P6 IMAD.MOV.U32 R15, RZ, RZ, R4 ;  /* 0x000000ffff0f6224 */ /* 0x000fc400078e0004 */
[----:B------:R-:W-:Y:S01]  /*14b0*/  @P3 IMAD.MOV.U32 R13, RZ, RZ, R4 ;  /* 0x000000ffff0d3224 */ /* 0x000fe200078e0004 */
[----:B------:R-:W-:Y:S01]  /*14c0*/  @P2 MOV R13, R2 ;  /* 0x00000002000d2202 */ /* 0x000fe20000000f00 */
[--C-:B------:R-:W-:Y:S02]  /*14d0*/  @P6 IMAD.MOV.U32 R14, RZ, RZ, R5.reuse ;  /* 0x000000ffff0e6224 */ /* 0x100fe400078e0005 */
[----:B------:R-:W-:Y:S02]  /*14e0*/  @P3 IMAD.MOV.U32 R12, RZ, RZ, R5 ;  /* 0x000000ffff0c3224 */ /* 0x000fe400078e0005 */
[--C-:B------:R-:W-:Y:S01]  /*14f0*/  @P3 IMAD.MOV.U32 R15, RZ, RZ, R2.reuse ;  /* 0x000000ffff0f3224 */ /* 0x100fe200078e0002 */
[----:B------:R-:W-:Y:S01]  /*1500*/  @P4 MOV R15, R6 ;  /* 0x00000006000f4202 */ /* 0x000fe20000000f00 */
        /* <DEDUP_REMOVED lines=8> */
[--C-:B------:R-:W-:Y:S02]  /*1590*/  @P6 IMAD.MOV.U32 R12, RZ, RZ, R7.reuse ;  /* 0x000000ffff0c6224 */ /* 0x100fe400078e0007 */
[----:B------:R-:W-:Y:S01]  /*15a0*/  @P2 IMAD.MOV.U32 R8, RZ, RZ, R7 ;  /* 0x000000ffff082224 */ /* 0x000fe200078e0007 */
[----:B------:R-:W-:Y:S05]  /*15b0*/  @P1 BRA `(.L_x_67644) ;  /* 0xfffff4e000001947 */ /* 0x000fea000383ffff */
.L_x_67643:
        /* <DEDUP_REMOVED lines=22> */
[----:B------:R-:W-:Y:S01]  /*1720*/  @P1 IMAD.MOV.U32 R11, RZ, RZ, R16 ;  /* 0x000000ffff0b1224 */ /* 0x000fe200078e0010 */
[----:B-1----:R-:W-:Y:S01]  /*1730*/  @P2 MOV R15, R2 ;  /* 0x00000002000f2202 */ /* 0x002fe20000000f00 */
[--C-:B------:R-:W-:Y:S02]  /*1740*/  @P4 IMAD.MOV.U32 R14, RZ, RZ, R17.reuse ;  /* 0x000000ffff0e4224 */ /* 0x100fe400078e0011 */
[----:B------:R-:W-:-:S02]  /*1750*/  @P0 IMAD.MOV.U32 R12, RZ, RZ, R17 ;  /* 0x000000ffff0c0224 */ /* 0x000fc400078e0011 */
[--C-:B------:R-:W-:Y:S02]  /*1760*/  @P1 IMAD.MOV.U32 R10, RZ, RZ, R17.reuse ;  /* 0x000000ffff0a1224 */ /* 0x100fe400078e0011 */
[----:B------:R-:W-:Y:S01]  /*1770*/  @P5 IMAD.MOV.U32 R8, RZ, RZ, R17 ;  /* 0x000000ffff085224 */ /* 0x000fe200078e0011 */
[----:B------:R-:W-:Y:S01]  /*1780*/  ISETP.EQ.AND P5, PT, R23, 0x10, PT ;  /* 0x000000101700780c */ /* 0x000fe20003fa2270 */
[----:B------:R-:W0:Y:S01]  /*1790*/  LDS.64 R16, [R22.X4+0xa0] ;  /* 0x0000a00016107984 */ /* 0x000e220000004a00 */
[--C-:B------:R-:W-:Y:S02]  /*17a0*/  @P4 IMAD.MOV.U32 R11, RZ, RZ, R2.reuse ;  /* 0x000000ffff0b4224 */ /* 0x100fe400078e0002 */
[--C-:B------:R-:W-:Y:S02]  /*17b0*/  @P3 IMAD.MOV.U32 R13, RZ, RZ, R2.reuse ;  /* 0x000000ffff0d3224 */ /* 0x100fe400078e0002 */
[----:B------:R-:W-:Y:S01]  /*17c0*/  @P0 IMAD.MOV.U32 R9, RZ, RZ, R2 ;  /* 0x000000ffff090224 */ /* 0x000fe200078e0002 */
[----:B--2---:R-:W-:Y:S01]  /*17d0*/  @P1 MOV R9, R4 ;  /* 0x0000000400091202 */ /* 0x004fe20000000f00 */
[--C-:B------:R-:W-:Y:S01]  /*17e0*/  @P4 IMAD.MOV.U32 R10, RZ, RZ, R3.reuse ;  /* 0x000000ffff0a4224 */ /* 0x100fe200078e0003 */
[----:B------:R-:W-:Y:S01]  /*17f0*/  @P0 MOV R10, R5 ;  /* 0x00000005000a0202 */ /* 0x000fe20000000f00 */
[----:B------:R-:W-:-:S02]  /*1800*/  @P2 IMAD.MOV.U32 R14, RZ, RZ, R3 ;  /* 0x000000ffff0e2224 */ /* 0x000fc400078e0003 */
[--C-:B------:R-:W-:Y:S02]  /*1810*/  @P3 IMAD.MOV.U32 R12, RZ, RZ, R3.reuse ;  /* 0x000000ffff0c3224 */ /* 0x100fe400078e0003 */
[----:B------:R-:W-:Y:S02]  /*1820*/  @P0 IMAD.MOV.U32 R8, RZ, RZ, R3 ;  /* 0x000000ffff080224 */ /* 0x000fe400078e0003 */
[--C-:B------:R-:W-:Y:S01]  /*1830*/  @P0 IMAD.MOV.U32 R11, RZ, RZ, R4.reuse ;  /* 0x000000ffff0b0224 */ /* 0x100fe200078e0004 */
[----:B------:R-:W-:Y:S01]  /*1840*/  ISETP.EQ.AND P0, PT, R23, 0x8, PT ;  /* 0x000000081700780c */ /* 0x000fe20003f02270 */
[--C-:B------:R-:W-:Y:S02]  /*1850*/  @P3 IMAD.MOV.U32 R15, RZ, RZ, R4.reuse ;  /* 0x000000ffff0f3224 */ /* 0x100fe400078e0004 */
[----:B------:R-:W-:Y:S01]  /*1860*/  @P4 IMAD.MOV.U32 R13, RZ, RZ, R4 ;  /* 0x000000ffff0d4224 */ /* 0x000fe200078e0004 */
[----:B---3--:R-:W-:Y:S01]  /*1870*/  @P2 MOV R13, R6 ;  /* 0x00000006000d2202 */ /* 0x008fe20000000f00 */
[----:B------:R-:W-:-:S02]  /*1880*/  @P3 IMAD.MOV.U32 R14, RZ, RZ, R5 ;  /* 0x000000ffff0e3224 */ /* 0x000fc400078e0005 */
        /* <DEDUP_REMOVED lines=8> */
[----:B------:R-:W-:Y:S01]  /*1910*/  ISETP.EQ.AND P2, PT, R23, -0x10, PT ;  /* 0xfffffff01700780c */ /* 0x000fe20003f42270 */
[----:B------:R-:W-:-:S02]  /*1920*/  @P3 IMAD.MOV.U32 R11, RZ, RZ, R6 ;  /* 0x000000ffff0b3224 */ /* 0x000fc400078e0006 */
        /* <DEDUP_REMOVED lines=8> */
[--C-:B------:R-:W-:Y:S01]  /*19b0*/  @P5 IMAD.MOV.U32 R11, RZ, RZ, R2.reuse ;  /* 0x000000ffff0b5224 */ /* 0x100fe200078e0002 */
[----:B0-----:R-:W-:Y:S01]  /*19c0*/  @P1 MOV R10, R17 ;  /* 0x00000011000a1202 */ /* 0x001fe20000000f00 */
[----:B------:R-:W-:-:S02]  /*19d0*/  @P6 IMAD.MOV.U32 R9, RZ, RZ, R2 ;  /* 0x000000ffff096224 */ /* 0x000fc400078e0002 */
[--C-:B------:R-:W-:Y:S02]  /*19e0*/  @P1 IMAD.MOV.U32 R14, RZ, RZ, R3.reuse ;  /* 0x000000ffff0e1224 */ /* 0x100fe400078e0003 */
[--C-:B------:R-:W-:Y:S02]  /*19f0*/  @P0 IMAD.MOV.U32 R12, RZ, RZ, R3.reuse ;  /* 0x000000ffff0c0224 */ /* 0x100fe400078e0003 */
[----:B------:R-:W-:Y:S02]  /*1a00*/  @P6 IMAD.MOV.U32 R8, RZ, RZ, R3 ;  /* 0x000000ffff086224 */ /* 0x000fe400078e0003 */
[--C-:B------:R-:W-:Y:S02]  /*1a10*/  @P1 IMAD.MOV.U32 R11, RZ, RZ, R16.reuse ;  /* 0x000000ffff0b1224 */ /* 0x100fe400078e0010 */
[--C-:B------:R-:W-:Y:S02]  /*1a20*/  @P2 IMAD.MOV.U32 R15, RZ, RZ, R16.reuse ;  /* 0x000000ffff0f2224 */ /* 0x100fe400078e0010 */
[--C-:B------:R-:W-:Y:S01]  /*1a30*/  @P3 IMAD.MOV.U32 R13, RZ, RZ, R16.reuse ;  /* 0x000000ffff0d3224 */ /* 0x100fe200078e0010 */
[----:B------:R-:W-:Y:S01]  /*1a40*/  @P1 MOV R13, R6 ;  /* 0x00000006000d1202 */ /* 0x000fe20000000f00 */
        /* <DEDUP_REMOVED lines=9> */
[----:B------:R-:W-:Y:S01]  /*1ae0*/  PLOP3.LUT P0, PT, PT, PT, PT, 0x8, 0x0 ;  /* 0x000000000000781c */ /* 0x000fe20003f0e170 */
[--C-:B------:R-:W-:Y:S01]  /*1af0*/  @P3 IMAD.MOV.U32 R14, RZ, RZ, R7.reuse ;  /* 0x000000ffff0e3224 */ /* 0x100fe200078e0007 */
[----:B------:R-:W-:Y:S01]  /*1b00*/  @P3 MOV R10, R5 ;  /* 0x00000005000a3202 */ /* 0x000fe20000000f00 */
[--C-:B------:R-:W-:Y:S02]  /*1b10*/  @P1 IMAD.MOV.U32 R12, RZ, RZ, R7.reuse ;  /* 0x000000ffff0c1224 */ /* 0x100fe400078e0007 */
[----:B------:R-:W-:Y:S02]  /*1b20*/  @P5 IMAD.MOV.U32 R8, RZ, RZ, R7 ;  /* 0x000000ffff085224 */ /* 0x000fe400078e0007 */
[--C-:B------:R-:W-:Y:S02]  /*1b30*/  @P2 IMAD.MOV.U32 R13, RZ, RZ, R4.reuse ;  /* 0x000000ffff0d2224 */ /* 0x100fe400078e0004 */
[----:B------:R-:W-:-:S02]  /*1b40*/  @P3 IMAD.MOV.U32 R11, RZ, RZ, R4 ;  /* 0x000000ffff0b3224 */ /* 0x000fc400078e0004 */
[----:B------:R-:W-:Y:S02]  /*1b50*/  @P1 IMAD.MOV.U32 R9, RZ, RZ, R4 ;  /* 0x000000ffff091224 */ /* 0x000fe400078e0004 */
[--C-:B------:R-:W-:Y:S02]  /*1b60*/  @P4 IMAD.MOV.U32 R14, RZ, RZ, R5.reuse ;  /* 0x000000ffff0e4224 */ /* 0x100fe400078e0005 */
[--C-:B------:R-:W-:Y:S02]  /*1b70*/  @P2 IMAD.MOV.U32 R12, RZ, RZ, R5.reuse ;  /* 0x000000ffff0c2224 */ /* 0x100fe400078e0005 */
[----:B------:R-:W-:Y:S02]  /*1b80*/  @P1 IMAD.MOV.U32 R8, RZ, RZ, R5 ;  /* 0x000000ffff081224 */ /* 0x000fe400078e0005 */
.L_x_67645:
[----:B------:R-:W-:-:S13]  /*1b90*/  ISETP.NE.OR P0, PT, R18, RZ, P0 ;  /* 0x000000ff1200720c */ /* 0x000fda0000705670 */
[----:B------:R-:W-:Y:S05]  /*1ba0*/  @!P0 BRA `(.L_x_67641) ;  /* 0x0000031000008947 */ /* 0x000fea0003800000 */
.L_x_67642:
        /* <DEDUP_REMOVED lines=14> */
[----:B------:R-:W-:Y:S01]  /*1c90*/  ISETP.EQ.AND P3, PT, R23, -0x18, PT ;  /* 0xffffffe81700780c */ /* 0x000fe20003f62270 */
[----:B0-----:R-:W-:-:S04]  /*1ca0*/  @P5 IMAD.MOV.U32 R11, RZ, RZ, R2 ;  /* 0x000000ffff0b5224 */ /* 0x001fc800078e0002 */
[----:B------:R-:W-:Y:S01]  /*1cb0*/  @P6 MOV R9, R2 ;  /* 0x0000000200096202 */ /* 0x000fe20000000f00 */
[--C-:B------:R-:W-:Y:S02]  /*1cc0*/  @P5 IMAD.MOV.U32 R10, RZ, RZ, R3.reuse ;  /* 0x000000ffff0a5224 */ /* 0x100fe400078e0003 */
[----:B------:R-:W-:Y:S01]  /*1cd0*/  @P6 IMAD.MOV.U32 R8, RZ, RZ, R3 ;  /* 0x000000ffff086224 */ /* 0x000fe200078e0003 */
[----:B-1----:R-:W-:Y:S01]  /*1ce0*/  @P4 MOV R8, R5 ;  /* 0x0000000500084202 */ /* 0x002fe20000000f00 */
[----:B------:R-:W-:Y:S02]  /*1cf0*/  @P0 IMAD.MOV.U32 R11, RZ, RZ, R4 ;  /* 0x000000ffff0b0224 */ /* 0x000fe400078e0004 */
[----:B------:R-:W-:Y:S02]  /*1d00*/  @P0 IMAD.MOV.U32 R10, RZ, RZ, R5 ;  /* 0x000000ffff0a0224 */ /* 0x000fe400078e0005 */
[----:B------:R-:W-:Y:S01]  /*1d10*/  @P4 IMAD.MOV.U32 R13, RZ, RZ, R2 ;  /* 0x000000ffff0d4224 */ /* 0x000fe200078e0002 */
[----:B------:R-:W-:Y:S01]  /*1d20*/  @P2 MOV R13, R4 ;  /* 0x00000004000d2202 */ /* 0x000fe20000000f00 */
[----:B------:R-:W-:-:S02]  /*1d30*/  @P4 IMAD.MOV.U32 R12, RZ, RZ, R3 ;  /* 0x000000ffff0c4224 */ /* 0x000fc400078e0003 */
[----:B------:R-:W-:Y:S02]  /*1d40*/  @P4 IMAD.MOV.U32 R9, RZ, RZ, R4 ;  /* 0x000000ffff094224 */ /* 0x000fe400078e0004 */
[----:B--2---:R-:W-:Y:S02]  /*1d50*/  @P4 IMAD.MOV.U32 R11, RZ, RZ, R6 ;  /* 0x000000ffff0b4224 */ /* 0x004fe400078e0006 */
[----:B------:R-:W-:Y:S01]  /*1d60*/  @P4 IMAD.MOV.U32 R10, RZ, RZ, R7 ;  /* 0x000000ffff0a4224 */ /* 0x000fe200078e0007 */
[----:B------:R-:W-:Y:S01]  /*1d70*/  ISETP.NE.AND P4, PT, R18, RZ, PT ;  /* 0x000000ff1200720c */ /* 0x000fe20003f85270 */
[----:B------:R-:W-:Y:S02]  /*1d80*/  @P0 IMAD.MOV.U32 R15, RZ, RZ, R2 ;  /* 0x000000ffff0f0224 */ /* 0x000fe400078e0002 */
[----:B------:R-:W-:Y:S02]  /*1d90*/  @P0 IMAD.MOV.U32 R14, RZ, RZ, R3 ;  /* 0x000000ffff0e0224 */ /* 0x000fe400078e0003 */
[----:B------:R-:W-:-:S02]  /*1da0*/  @P1 IMAD.MOV.U32 R15, RZ, RZ, R4 ;  /* 0x000000ffff0f1224 */ /* 0x000fc400078e0004 */
[--C-:B------:R-:W-:Y:S01]  /*1db0*/  @P1 IMAD.MOV.U32 R14, RZ, RZ, R5.reuse ;  /* 0x000000ffff0e1224 */ /* 0x100fe200078e0005 */
[----:B------:R-:W-:Y:S01]  /*1dc0*/  @P2 MOV R14, R7 ;  /* 0x00000007000e2202 */ /* 0x000fe20000000f00 */
[----:B------:R-:W-:Y:S02]  /*1dd0*/  @P2 IMAD.MOV.U32 R12, RZ, RZ, R5 ;  /* 0x000000ffff0c2224 */ /* 0x000fe400078e0005 */
[--C-:B------:R-:W-:Y:S02]  /*1de0*/  @P2 IMAD.MOV.U32 R15, RZ, RZ, R6.reuse ;  /* 0x000000ffff0f2224 */ /* 0x100fe400078e0006 */
[--C-:B------:R-:W-:Y:S02]  /*1df0*/  @P0 IMAD.MOV.U32 R13, RZ, RZ, R6.reuse ;  /* 0x000000ffff0d0224 */ /* 0x100fe400078e0006 */
[----:B------:R-:W-:Y:S01]  /*1e00*/  @P5 IMAD.MOV.U32 R9, RZ, RZ, R6 ;  /* 0x000000ffff095224 */ /* 0x000fe200078e0006 */
[----:B---3--:R-:W-:Y:S01]  /*1e10*/  @P0 MOV R9, R16 ;  /* 0x0000001000090202 */ /* 0x008fe20000000f00 */
[----:B------:R-:W-:-:S02]  /*1e20*/  @P0 IMAD.MOV.U32 R12, RZ, RZ, R7 ;  /* 0x000000ffff0c0224 */ /* 0x000fc400078e0007 */
[----:B------:R-:W-:Y:S02]  /*1e30*/  @P5 IMAD.MOV.U32 R8, RZ, RZ, R7 ;  /* 0x000000ffff085224 */ /* 0x000fe400078e0007 */
[--C-:B------:R-:W-:Y:S02]  /*1e40*/  @P3 IMAD.MOV.U32 R15, RZ, RZ, R16.reuse ;  /* 0x000000ffff0f3224 */ /* 0x100fe400078e0010 */
[--C-:B------:R-:W-:Y:S02]  /*1e50*/  @P1 IMAD.MOV.U32 R13, RZ, RZ, R16.reuse ;  /* 0x000000ffff0d1224 */ /* 0x100fe400078e0010 */
[----:B------:R-:W-:Y:S02]  /*1e60*/  @P2 IMAD.MOV.U32 R11, RZ, RZ, R16 ;  /* 0x000000ffff0b2224 */ /* 0x000fe400078e0010 */
[--C-:B------:R-:W-:Y:S02]  /*1e70*/  @P3 IMAD.MOV.U32 R14, RZ, RZ, R17.reuse ;  /* 0x000000ffff0e3224 */ /* 0x100fe400078e0011 */
[----:B------:R-:W-:-:S02]  /*1e80*/  @P1 IMAD.MOV.U32 R12, RZ, RZ, R17 ;  /* 0x000000ffff0c1224 */ /* 0x000fc400078e0011 */
[--C-:B------:R-:W-:Y:S02]  /*1e90*/  @P2 IMAD.MOV.U32 R10, RZ, RZ, R17.reuse ;  /* 0x000000ffff0a2224 */ /* 0x100fe400078e0011 */
[----:B------:R-:W-:Y:S01]  /*1ea0*/  @P0 IMAD.MOV.U32 R8, RZ, RZ, R17 ;  /* 0x000000ffff080224 */ /* 0x000fe200078e0011 */
[----:B------:R-:W-:Y:S05]  /*1eb0*/  @P4 BRA `(.L_x_67642) ;  /* 0xfffffcf000004947 */ /* 0x000fea000383ffff */
.L_x_67641:
[----:B------:R-:W-:-:S13]  /*1ec0*/  LOP3.LUT P0, RZ, R21, 0x3, RZ, 0xc0, !PT ;  /* 0x0000000315ff7812 */ /* 0x000fda000780c0ff */
[----:B------:R-:W-:Y:S05]  /*1ed0*/  @!P0 BRA `(.L_x_67640) ;  /* 0x0000028000008947 */ /* 0x000fea0003800000 */
[----:B------:R-:W-:Y:S01]  /*1ee0*/  IMAD R2, R20, 0xa, R19 ;  /* 0x0000000a14027824 */ /* 0x000fe200078e0213 */
[----:B------:R-:W-:Y:S01]  /*1ef0*/  LOP3.LUT R21, R21, 0x3, RZ, 0xc0, !PT ;  /* 0x0000000315157812 */ /* 0x000fe200078ec0ff */
[----:B------:R-:W-:-:S03]  /*1f00*/  IMAD.SHL.U32 R19, R19, 0x4, RZ ;  /* 0x0000000413137824 */ /* 0x000fc600078e00ff */
[----:B------:R-:W-:Y:S02]  /*1f10*/  LEA R2, R2, 0x90, 0x2 ;  /* 0x0000009002027811 */ /* 0x000fe400078e10ff */
[----:B------:R-:W-:-:S03]  /*1f20*/  IADD3 R19, R19, 0x18, RZ ;  /* 0x0000001813137810 */ /* 0x000fc60007ffe0ff */
.L_x_67646:
[----:B------:R-:W0:Y:S01]  /*1f30*/  LDS R4, [R2+-0x10] ;  /* 0xfffff00002047984 */ /* 0x000e220000000800 */
[C---:B------:R-:W-:Y:S02]  /*1f40*/  ISETP.EQ.AND P4, PT, R19.reuse, 0x2c, PT ;  /* 0x0000002c1300780c */ /* 0x040fe40003f82270 */
[C---:B------:R-:W-:Y:S01]  /*1f50*/  ISETP.EQ.AND P2, PT, R19.reuse, 0x1c, PT ;  /* 0x0000001c1300780c */ /* 0x040fe20003f42270 */
[----:B------:R1:W2:Y:S01]  /*1f60*/  LDS R3, [R2] ;  /* 0x0000000002037984 */ /* 0x0002a20000000800 */
[C---:B------:R-:W-:Y:S02]  /*1f70*/  ISETP.EQ.AND P1, PT, R19.reuse, 0x28, PT ;  /* 0x000000281300780c */ /* 0x040fe40003f22270 */
[C---:B------:R-:W-:Y:S02]  /*1f80*/  ISETP.EQ.AND P3, PT, R19.reuse, 0x30, PT ;  /* 0x000000301300780c */ /* 0x040fe40003f62270 */
[----:B------:R-:W-:-:S02]  /*1f90*/  ISETP.EQ.AND P6, PT, R19, 0x34, PT ;  /* 0x000000341300780c */ /* 0x000fc40003fc2270 */
[----:B------:R-:W-:Y:S02]  /*1fa0*/  ISETP.EQ.AND P5, PT, R19, 0x18, PT ;  /* 0x000000181300780c */ /* 0x000fe40003fa2270 */
[----:B------:R-:W-:Y:S02]  /*1fb0*/  IADD3 R21, R21, -0x1, RZ ;  /* 0xffffffff15157810 */ /* 0x000fe40007ffe0ff */
[----:B------:R-:W-:Y:S02]  /*1fc0*/  ISETP.EQ.AND P0, PT, R19, 0x20, PT ;  /* 0x000000201300780c */ /* 0x000fe40003f02270 */
[----:B-1----:R-:W-:Y:S01]  /*1fd0*/  IADD3 R2, R2, 0x4, RZ ;  /* 0x0000000402027810 */ /* 0x002fe20007ffe0ff */
[--C-:B0-----:R-:W-:Y:S01]  /*1fe0*/  @P4 IMAD.MOV.U32 R10, RZ, RZ, R4.reuse ;  /* 0x000000ffff0a4224 */ /* 0x101fe200078e0004 */
[-C--:B------:R-:W-:Y:S01]  /*1ff0*/  @P2 MOV R14, R4.reuse ;  /* 0x00000004000e2202 */ /* 0x080fe20000000f00 */
[--C-:B------:R-:W-:Y:S01]  /*2000*/  @P3 IMAD.MOV.U32 R9, RZ, RZ, R4.reuse ;  /* 0x000000ffff093224 */ /* 0x100fe200078e0004 */
[----:B------:R-:W-:Y:S01]  /*2010*/  @P1 MOV R11, R4 ;  /* 0x00000004000b1202 */ /* 0x000fe20000000f00 */
        /* <DEDUP_REMOVED lines=8> */
[----:B------:R-:W-:Y:S01]  /*20a0*/  @P0 IMAD.MOV.U32 R13, RZ, RZ, R4 ;  /* 0x000000ffff0d0224 */ /* 0x000fe200078e0004 */
[C---:B------:R-:W-:Y:S01]  /*20b0*/  ISETP.EQ.AND P6, PT, R19.reuse, 0x10, PT ;  /* 0x000000101300780c */ /* 0x040fe20003fc2270 */
[----:B------:R-:W-:Y:S01]  /*20c0*/  @P0 IMAD.MOV.U32 R9, RZ, RZ, R3 ;  /* 0x000000ffff090224 */ /* 0x000fe200078e0003 */
[----:B------:R-:W-:-:S02]  /*20d0*/  ISETP.EQ.AND P5, PT, R19, 0x14, PT ;  /* 0x000000141300780c */ /* 0x000fc40003fa2270 */
[----:B------:R-:W-:-:S03]  /*20e0*/  IADD3 R19, R19, 0x4, RZ ;  /* 0x0000000413137810 */ /* 0x000fc60007ffe0ff */
[----:B------:R-:W-:Y:S02]  /*20f0*/  @P1 IMAD.MOV.U32 R12, RZ, RZ, R4 ;  /* 0x000000ffff0c1224 */ /* 0x000fe400078e0004 */
[--C-:B------:R-:W-:Y:S02]  /*2100*/  @P4 IMAD.MOV.U32 R15, RZ, RZ, R3.reuse ;  /* 0x000000ffff0f4224 */ /* 0x100fe400078e0003 */
[----:B------:R-:W-:Y:S01]  /*2110*/  @P3 MOV R14, R3 ;  /* 0x00000003000e3202 */ /* 0x000fe20000000f00 */
[--C-:B------:R-:W-:Y:S02]  /*2120*/  @P1 IMAD.MOV.U32 R8, RZ, RZ, R3.reuse ;  /* 0x000000ffff081224 */ /* 0x100fe400078e0003 */
[--C-:B------:R-:W-:Y:S02]  /*2130*/  @P6 IMAD.MOV.U32 R13, RZ, RZ, R3.reuse ;  /* 0x000000ffff0d6224 */ /* 0x100fe400078e0003 */
[----:B------:R-:W-:Y:S01]  /*2140*/  @P5 IMAD.MOV.U32 R12, RZ, RZ, R3 ;  /* 0x000000ffff0c5224 */ /* 0x000fe200078e0003 */
[----:B------:R-:W-:Y:S05]  /*2150*/  @P2 BRA `(.L_x_67646) ;  /* 0xfffffdd000002947 */ /* 0x000fea000383ffff */
.L_x_67640:
        /* <DEDUP_REMOVED lines=10> */
.L_x_67639:
[----:B------:R-:W-:Y:S05]  /*2200*/  BSYNC B0 ;  /* 0x0000000000007941 */ /* 0x000fea0003800000 */
.L_x_67638:
        /* <DEDUP_REMOVED lines=40> */
.L_x_67650:
[----:B------:R-:W-:Y:S01]  /*2490*/  IMAD.MOV.U32 R28, RZ, RZ, R7 ;  /* 0x000000ffff1c7224 */ /* 0x000fe200078e0007 */
[----:B------:R-:W-:Y:S01]  /*24a0*/  MOV R7, R6 ;  /* 0x0000000600077202 */ /* 0x000fe20000000f00 */
[----:B------:R-:W-:Y:S02]  /*24b0*/  IMAD.MOV.U32 R13, RZ, RZ, R3 ;  /* 0x000000ffff0d7224 */ /* 0x000fe400078e0003 */
[----:B------:R-:W-:Y:S02]  /*24c0*/  IMAD.MOV.U32 R3, RZ, RZ, R2 ;  /* 0x000000ffff037224 */ /* 0x000fe400078e0002 */
.L_x_67651:
[----:B------:R-:W-:Y:S05]  /*24d0*/  BSYNC B1 ;  /* 0x0000000000017941 */ /* 0x000fea0003800000 */
.L_x_67649:
        /* <DEDUP_REMOVED lines=9> */
.L_x_67653:
[----:B------:R-:W-:Y:S01]  /*2570*/  IMAD.MOV.U32 R15, RZ, RZ, R28 ;  /* 0x000000ffff0f7224 */ /* 0x000fe200078e001c */
[----:B------:R-:W-:Y:S01]  /*2580*/  MOV R28, R17 ;  /* 0x00000011001c7202 */ /* 0x000fe20000000f00 */
[----:B------:R-:W-:Y:S02]  /*2590*/  IMAD.MOV.U32 R19, RZ, RZ, R13 ;  /* 0x000000ffff137224 */ /* 0x000fe400078e000d */
[----:B------:R-:W-:Y:S02]  /*25a0*/  IMAD.MOV.U32 R13, RZ, RZ, R5 ;  /* 0x000000ffff0d7224 */ /* 0x000fe400078e0005 */
.L_x_67654:
[----:B------:R-:W-:Y:S05]  /*25b0*/  BSYNC B1 ;  /* 0x0000000000017941 */ /* 0x000fea0003800000 */
.L_x_67652:
        /* <DEDUP_REMOVED lines=9> */
.L_x_67656:
[----:B------:R-:W-:Y:S01]  /*2650*/  IMAD.MOV.U32 R2, RZ, RZ, R15 ;  /* 0x000000ffff027224 */ /* 0x000fe200078e000f */
[----:B------:R-:W-:Y:S01]  /*2660*/  MOV R15, R16 ;  /* 0x00000010000f7202 */ /* 0x000fe20000000f00 */
[----:B------:R-:W-:Y:S02]  /*2670*/  IMAD.MOV.U32 R5, RZ, RZ, R19 ;  /* 0x000000ffff057224 */ /* 0x000fe400078e0013 */
[----:B------:R-:W-:Y:S02]  /*2680*/  IMAD.MOV.U32 R19, RZ, RZ, R4 ;  /* 0x000000ffff137224 */ /* 0x000fe400078e0004 */
.L_x_67657:
[----:B------:R-:W-:Y:S05]  /*2690*/  BSYNC B1 ;  /* 0x0000000000017941 */ /* 0x000fea0003800000 */
.L_x_67655:
        /* <DEDUP_REMOVED lines=16> */
.L_x_67659:
[----:B------:R-:W-:Y:S01]  /*27a0*/  MOV R4, R7 ;  /* 0x0000000700047202 */ /* 0x000fe20000000f00 */
[----:B------:R-:W-:Y:S02]  /*27b0*/  IMAD.MOV.U32 R6, RZ, RZ, R3 ;  /* 0x000000ffff067224 */ /* 0x000fe400078e0003 */
[----:B------:R-:W-:Y:S02]  /*27c0*/  IMAD.MOV.U32 R7, RZ, RZ, R28 ;  /* 0x000000ffff077224 */ /* 0x000fe400078e001c */
[----:B------:R-:W-:Y:S02]  /*27d0*/  IMAD.MOV.U32 R3, RZ, RZ, R13 ;  /* 0x000000ffff037224 */ /* 0x000fe400078e000d */
.L_x_67660:
[----:B------:R-:W-:Y:S05]  /*27e0*/  BSYNC B1 ;  /* 0x0000000000017941 */ /* 0x000fea0003800000 */
.L_x_67658:
        /* <DEDUP_REMOVED lines=9> */
.L_x_67662:
[----:B------:R-:W-:Y:S01]  /*2880*/  MOV R13, R4 ;  /* 0x00000004000d7202 */ /* 0x000fe20000000f00 */
[----:B------:R-:W-:Y:S02]  /*2890*/  IMAD.MOV.U32 R14, RZ, RZ, R6 ;  /* 0x000000ffff0e7224 */ /* 0x000fe400078e0006 */
[----:B------:R-:W-:Y:S02]  /*28a0*/  IMAD.MOV.U32 R4, RZ, RZ, R15 ;  /* 0x000000ffff047224 */ /* 0x000fe400078e000f */
[----:B------:R-:W-:Y:S02]  /*28b0*/  IMAD.MOV.U32 R6, RZ, RZ, R19 ;  /* 0x000000ffff067224 */ /* 0x000fe400078e0013 */
.L_x_67663:
[----:B------:R-:W-:Y:S05]  /*28c0*/  BSYNC B1 ;  /* 0x0000000000017941 */ /* 0x000fea0003800000 */
.L_x_67661:
        /* <DEDUP_REMOVED lines=9> */
.L_x_67665:
[----:B------:R-:W-:Y:S01]  /*2960*/  MOV R15, R13 ;  /* 0x0000000d000f7202 */ /* 0x000fe20000000f00 */
[----:B------:R-:W-:Y:S02]  /*2970*/  IMAD.MOV.U32 R16, RZ, RZ, R14 ;  /* 0x000000ffff107224 */ /* 0x000fe400078e000e */
[----:B------:R-:W-:Y:S02]  /*2980*/  IMAD.MOV.U32 R13, RZ, RZ, R2 ;  /* 0x000000ffff0d7224 */ /* 0x000fe400078e0002 */
[----:B------:R-:W-:Y:S02]  /*2990*/  IMAD.MOV.U32 R14, RZ, RZ, R5 ;  /* 0x000000ffff0e7224 */ /* 0x000fe400078e0005 */
.L_x_67666:
[----:B------:R-:W-:Y:S05]  /*29a0*/  BSYNC B1 ;  /* 0x0000000000017941 */ /* 0x000fea0003800000 */
.L_x_67664:
        /* <DEDUP_REMOVED lines=16> */
.L_x_67668:
[----:B------:R-:W-:Y:S02]  /*2ab0*/  IMAD.MOV.U32 R12, RZ, RZ, R7 ;  /* 0x000000ffff0c7224 */ /* 0x000fe400078e0007 */
[----:B------:R-:W-:Y:S02]  /*2ac0*/  IMAD.MOV.U32 R5, RZ, RZ, R3 ;  /* 0x000000ffff057224 */ /* 0x000fe400078e0003 */
[----:B------:R-:W-:Y:S02]  /*2ad0*/  IMAD.MOV.U32 R7, RZ, RZ, R4 ;  /* 0x000000ffff077224 */ /* 0x000fe400078e0004 */
[----:B------:R-:W-:Y:S02]  /*2ae0*/  IMAD.MOV.U32 R3, RZ, RZ, R6 ;  /* 0x000000ffff037224 */ /* 0x000fe400078e0006 */
.L_x_67669:
[----:B------:R-:W-:Y:S05]  /*2af0*/  BSYNC B1 ;  /* 0x0000000000017941 */ /* 0x000fea0003800000 */
.L_x_67667:
        /* <DEDUP_REMOVED lines=9> */
.L_x_67671:
[----:B------:R-:W-:Y:S02]  /*2b90*/  IMAD.MOV.U32 R4, RZ, RZ, R12 ;  /* 0x000000ffff047224 */ /* 0x000fe400078e000c */
[----:B------:R-:W-:Y:S02]  /*2ba0*/  IMAD.MOV.U32 R19, RZ, RZ, R5 ;  /* 0x000000ffff137224 */ /* 0x000fe400078e0005 */
[----:B------:R-:W-:Y:S02]  /*2bb0*/  IMAD.MOV.U32 R12, RZ, RZ, R13 ;  /* 0x000000ffff0c7224 */ /* 0x000fe400078e000d */
[----:B------:R-:W-:Y:S02]  /*2bc0*/  IMAD.MOV.U32 R5, RZ, RZ, R14 ;  /* 0x000000ffff057224 */ /* 0x000fe400078e000e */
.L_x_67672:
[----:B------:R-:W-:Y:S05]  /*2bd0*/  BSYNC B1 ;  /* 0x0000000000017941 */ /* 0x000fea0003800000 */
.L_x_67670:
        /* <DEDUP_REMOVED lines=9> */
.L_x_67674:
[----:B------:R-:W-:Y:S02]  /*2c70*/  IMAD.MOV.U32 R14, RZ, RZ, R4 ;  /* 0x000000ffff0e7224 */ /* 0x000fe400078e0004 */
[----:B------:R-:W-:Y:S02]  /*2c80*/  IMAD.MOV.U32 R24, RZ, RZ, R19 ;  /* 0x000000ffff187224 */ /* 0x000fe400078e0013 */
[----:B------:R-:W-:Y:S02]  /*2c90*/  IMAD.MOV.U32 R4, RZ, RZ, R15 ;  /* 0x000000ffff047224 */ /* 0x000fe400078e000f */
[----:B------:R-:W-:Y:S02]  /*2ca0*/  IMAD.MOV.U32 R19, RZ, RZ, R16 ;  /* 0x000000ffff137224 */ /* 0x000fe400078e0010 */
.L_x_67675:
[----:B------:R-:W-:Y:S05]  /*2cb0*/  BSYNC B1 ;  /* 0x0000000000017941 */ /* 0x000fea0003800000 */
.L_x_67673:
        /* <DEDUP_REMOVED lines=16> */
.L_x_67677:
[----:B------:R-:W-:Y:S01]  /*2dc0*/  IMAD.MOV.U32 R6, RZ, RZ, R7 ;  /* 0x000000ffff067224 */ /* 0x000fe200078e0007 */
[----:B------:R-:W-:Y:S01]  /*2dd0*/  MOV R7, R12 ;  /* 0x0000000c00077202 */ /* 0x000fe20000000f00 */
[----:B------:R-:W-:Y:S02]  /*2de0*/  IMAD.MOV.U32 R2, RZ, RZ, R3 ;  /* 0x000000ffff027224 */ /* 0x000fe400078e0003 */
[----:B------:R-:W-:Y:S02]  /*2df0*/  IMAD.MOV.U32 R3, RZ, RZ, R5 ;  /* 0x000000ffff037224 */ /* 0x000fe400078e0005 */
.L_x_67678:
[----:B------:R-:W-:Y:S05]  /*2e00*/  BSYNC B1 ;  /* 0x0000000000017941 */ /* 0x000fea0003800000 */
.L_x_67676:
        /* <DEDUP_REMOVED lines=9> */
.L_x_67680:
[----:B------:R-:W-:Y:S01]  /*2ea0*/  IMAD.MOV.U32 R17, RZ, RZ, R6 ;  /* 0x000000ffff117224 */ /* 0x000fe200078e0006 */
[----:B------:R-:W-:Y:S01]  /*2eb0*/  MOV R6, R4 ;  /* 0x0000000400067202 */ /* 0x000fe20000000f00 */
[----:B------:R-:W-:Y:S02]  /*2ec0*/  IMAD.MOV.U32 R5, RZ, RZ, R2 ;  /* 0x000000ffff057224 */ /* 0x000fe400078e0002 */
[----:B------:R-:W-:Y:S02]  /*2ed0*/  IMAD.MOV.U32 R2, RZ, RZ, R19 ;  /* 0x000000ffff027224 */ /* 0x000fe400078e0013 */
.L_x_67681:
[----:B------:R-:W-:Y:S05]  /*2ee0*/  BSYNC B1 ;  /* 0x0000000000017941 */ /* 0x000fea0003800000 */
.L_x_67679:
        /* <DEDUP_REMOVED lines=9> */
.L_x_67683:
[----:B------:R-:W-:Y:S01]  /*2f80*/  IMAD.MOV.U32 R16, RZ, RZ, R17 ;  /* 0x000000ffff107224 */ /* 0x000fe200078e0011 */
[----:B------:R-:W-:Y:S01]  /*2f90*/  MOV R17, R14 ;  /* 0x0000000e00117202 */ /* 0x000fe20000000f00 */
[----:B------:R-:W-:Y:S02]  /*2fa0*/  IMAD.MOV.U32 R4, RZ, RZ, R5 ;  /* 0x000000ffff047224 */ /* 0x000fe400078e0005 */
[----:B------:R-:W-:Y:S02]  /*2fb0*/  IMAD.MOV.U32 R5, RZ, RZ, R24 ;  /* 0x000000ffff057224 */ /* 0x000fe400078e0018 */
.L_x_67684:
[----:B------:R-:W-:Y:S05]  /*2fc0*/  BSYNC B1 ;  /* 0x0000000000017941 */ /* 0x000fea0003800000 */
.L_x_67682:
[----:B------:R-:W-:Y:S02]  /*2fd0*/  FADD.FTZ R18, R18, R9 ;  /* 0x0000000912127221 */ /* 0x000fe40000010000 */
[----:B------:R-:W-:Y:S02]  /*2fe0*/  IMAD.MOV.U32 R19, RZ, RZ, R8 ;  /* 0x000000ffff137224 */ /* 0x000fe400078e0008 */
.L_x_67648:
[----:B--234-:R-:W-:Y:S05]  /*2ff0*/  BSYNC B0 ;  /* 0x0000000000007941 */ /* 0x01cfea0003800000 */
.L_x_67647:
        /* <DEDUP_REMOVED lines=38> */
.L_x_67688:
[----:B------:R-:W-:Y:S02]  /*3260*/  IMAD.MOV.U32 R28, RZ, RZ, R7 ;  /* 0x000000ffff1c7224 */ /* 0x000fe400078e0007 */
[----:B------:R-:W-:Y:S02]  /*3270*/  IMAD.MOV.U32 R13, RZ, RZ, R3 ;  /* 0x000000ffff0d7224 */ /* 0x000fe400078e0003 */
[----:B------:R-:W-:Y:S02]  /*3280*/  IMAD.MOV.U32 R7, RZ, RZ, R6 ;  /* 0x000000ffff077224 */ /* 0x000fe400078e0006 */
[----:B------:R-:W-:Y:S02]  /*3290*/  IMAD.MOV.U32 R3, RZ, RZ, R2 ;  /* 0x000000ffff037224 */ /* 0x000fe400078e0002 */
.L_x_67689:
[----:B------:R-:W-:Y:S05]  /*32a0*/  BSYNC B1 ;  /* 0x0000000000017941 */ /* 0x000fea0003800000 */
.L_x_67687:
        /* <DEDUP_REMOVED lines=9> */
.L_x_67691:
[----:B------:R-:W-:Y:S02]  /*3340*/  IMAD.MOV.U32 R15, RZ, RZ, R28 ;  /* 0x000000ffff0f7224 */ /* 0x000fe400078e001c */
[----:B------:R-:W-:Y:S02]  /*3350*/  IMAD.MOV.U32 R19, RZ, RZ, R13 ;  /* 0x000000ffff137224 */ /* 0x000fe400078e000d */
[----:B------:R-:W-:Y:S02]  /*3360*/  IMAD.MOV.U32 R28, RZ, RZ, R17 ;  /* 0x000000ffff1c7224 */ /* 0x000fe400078e0011 */
[----:B------:R-:W-:Y:S02]  /*3370*/  IMAD.MOV.U32 R13, RZ, RZ, R5 ;  /* 0x000000ffff0d7224 */ /* 0x000fe400078e0005 */
.L_x_67692:
[----:B------:R-:W-:Y:S05]  /*3380*/  BSYNC B1 ;  /* 0x0000000000017941 */ /* 0x000fea0003800000 */
.L_x_67690:
        /* <DEDUP_REMOVED lines=9> */
.L_x_67694:
[----:B------:R-:W-:Y:S02]  /*3420*/  IMAD.MOV.U32 R2, RZ, RZ, R15 ;  /* 0x000000ffff027224 */ /* 0x000fe400078e000f */
[----:B------:R-:W-:Y:S02]  /*3430*/  IMAD.MOV.U32 R5, RZ, RZ, R19 ;  /* 0x000000ffff057224 */ /* 0x000fe400078e0013 */
[----:B------:R-:W-:Y:S02]  /*3440*/  IMAD.MOV.U32 R15, RZ, RZ, R16 ;  /* 0x000000ffff0f7224 */ /* 0x000fe400078e0010 */
[----:B------:R-:W-:Y:S02]  /*3450*/  IMAD.MOV.U32 R19, RZ, RZ, R4 ;  /* 0x000000ffff137224 */ /* 0x000fe400078e0004 */
.L_x_67695:
[----:B------:R-:W-:Y:S05]  /*3460*/  BSYNC B1 ;  /* 0x0000000000017941 */ /* 0x000fea0003800000 */
.L_x_67693:
        /* <DEDUP_REMOVED lines=16> */
.L_x_67697:
[----:B------:R-:W-:Y:S02]  /*3570*/  IMAD.MOV.U32 R4, RZ, RZ, R7 ;  /* 0x000000ffff047224 */ /* 0x000fe400078e0007 */
[----:B------:R-:W-:Y:S01]  /*3580*/  IMAD.MOV.U32 R6, RZ, RZ, R3 ;  /* 0x000000ffff067224 */ /* 0x000fe200078e0003 */
[----:B------:R-:W-:Y:S01]  /*3590*/  MOV R3, R13 ;  /* 0x0000000d00037202 */ /* 0x000fe20000000f00 */
[----:B------:R-:W-:Y:S02]  /*35a0*/  IMAD.MOV.U32 R7, RZ, RZ, R28 ;  /* 0x000000ffff077224 */ /* 0x000fe400078e001c */
.L_x_67698:
[----:B------:R-:W-:Y:S05]  /*35b0*/  BSYNC B1 ;  /* 0x0000000000017941 */ /* 0x000fea0003800000 */
.L_x_67696:
        /* <DEDUP_REMOVED lines=9> */
.L_x_67700:
[----:B------:R-:W-:Y:S02]  /*3650*/  IMAD.MOV.U32 R13, RZ, RZ, R4 ;  /* 0x000000ffff0d7224 */ /* 0x000fe400078e0004 */
[----:B------:R-:W-:Y:S01]  /*3660*/  IMAD.MOV.U32 R14, RZ, RZ, R6 ;  /* 0x000000ffff0e7224 */ /* 0x000fe200078e0006 */
[----:B------:R-:W-:Y:S01]  /*3670*/  MOV R6, R19 ;  /* 0x0000001300067202 */ /* 0x000fe20000000f00 */
[----:B------:R-:W-:Y:S02]  /*3680*/  IMAD.MOV.U32 R4, RZ, RZ, R15 ;  /* 0x000000ffff047224 */ /* 0x000fe400078e000f */
.L_x_67701:
[----:B------:R-:W-:Y:S05]  /*3690*/  BSYNC B1 ;  /* 0x0000000000017941 */ /* 0x000fea0003800000 */
.L_x_67699:
        /* <DEDUP_REMOVED lines=9> */
.L_x_67703:
[----:B------:R-:W-:Y:S02]  /*3730*/  IMAD.MOV.U32 R15, RZ, RZ, R13 ;  /* 0x000000ffff0f7224 */ /* 0x000fe400078e000d */
[----:B------:R-:W-:Y:S01]  /*3740*/  IMAD.MOV.U32 R16, RZ, RZ, R14 ;  /* 0x000000ffff107224 */ /* 0x000fe200078e000e */
[----:B------:R-:W-:Y:S01]  /*3750*/  MOV R14, R5 ;  /* 0x00000005000e7202 */ /* 0x000fe20000000f00 */
[----:B------:R-:W-:Y:S02]  /*3760*/  IMAD.MOV.U32 R13, RZ, RZ, R2 ;  /* 0x000000ffff0d7224 */ /* 0x000fe400078e0002 */
.L_x_67704:
[----:B------:R-:W-:Y:S05]  /*3770*/  BSYNC B1 ;  /* 0x0000000000017941 */ /* 0x000fea0003800000 */
.L_x_67702:
        /* <DEDUP_REMOVED lines=16> */
.L_x_67706:
[----:B------:R-:W-:Y:S01]  /*3880*/  IMAD.MOV.U32 R12, RZ, RZ, R7 ;  /* 0x000000ffff0c7224 */ /* 0x000fe200078e0007 */
[----:B------:R-:W-:Y:S01]  /*3890*/  MOV R5, R3 ;  /* 0x0000000300057202 */ /* 0x000fe20000000f00 */
[----:B------:R-:W-:Y:S02]  /*38a0*/  IMAD.MOV.U32 R7, RZ, RZ, R4 ;  /* 0x000000ffff077224 */ /* 0x000fe400078e0004 */
[----:B------:R-:W-:Y:S02]  /*38b0*/  IMAD.MOV.U32 R3, RZ, RZ, R6 ;  /* 0x000000ffff037224 */ /* 0x000fe400078e0006 */
.L_x_67707:
[----:B------:R-:W-:Y:S05]  /*38c0*/  BSYNC B1 ;  /* 0x0000000000017941 */ /* 0x000fea0003800000 */
.L_x_67705:
        /* <DEDUP_REMOVED lines=9> */
.L_x_67709:
[----:B------:R-:W-:Y:S01]  /*3960*/  IMAD.MOV.U32 R4, RZ, RZ, R12 ;  /* 0x000000ffff047224 */ /* 0x000fe200078e000c */
[----:B------:R-:W-:Y:S01]  /*3970*/  MOV R19, R5 ;  /* 0x0000000500137202 */ /* 0x000fe20000000f00 */
[----:B------:R-:W-:Y:S02]  /*3980*/  IMAD.MOV.U32 R12, RZ, RZ, R13 ;  /* 0x000000ffff0c7224 */ /* 0x000fe400078e000d */
[----:B------:R-:W-:Y:S02]  /*3990*/  IMAD.MOV.U32 R5, RZ, RZ, R14 ;  /* 0x000000ffff057224 */ /* 0x000fe400078e000e */
.L_x_67710:
[----:B------:R-:W-:Y:S05]  /*39a0*/  BSYNC B1 ;  /* 0x0000000000017941 */ /* 0x000fea0003800000 */
.L_x_67708:
        /* <DEDUP_REMOVED lines=9> */
.L_x_67712:
[----:B------:R-:W-:Y:S01]  /*3a40*/  IMAD.MOV.U32 R14, RZ, RZ, R4 ;  /* 0x000000ffff0e7224 */ /* 0x000fe200078e0004 */
[----:B------:R-:W-:Y:S01]  /*3a50*/  MOV R24, R19 ;  /* 0x0000001300187202 */ /* 0x000fe20000000f00 */
[----:B------:R-:W-:Y:S02]  /*3a60*/  IMAD.MOV.U32 R4, RZ, RZ, R15 ;  /* 0x000000ffff047224 */ /* 0x000fe400078e000f */
[----:B------:R-:W-:Y:S02]  /*3a70*/  IMAD.MOV.U32 R19, RZ, RZ, R16 ;  /* 0x000000ffff137224 */ /* 0x000fe400078e0010 */
.L_x_67713:
[----:B------:R-:W-:Y:S05]  /*3a80*/  BSYNC B1 ;  /* 0x0000000000017941 */ /* 0x000fea0003800000 */
.L_x_67711:
        /* <DEDUP_REMOVED lines=16> */
.L_x_67715:
[----:B------:R-:W-:Y:S02]  /*3b90*/  IMAD.MOV.U32 R6, RZ, RZ, R7 ;  /* 0x000000ffff067224 */ /* 0x000fe400078e0007 */
[----:B------:R-:W-:Y:S02]  /*3ba0*/  IMAD.MOV.U32 R2, RZ, RZ, R3 ;  /* 0x000000ffff027224 */ /* 0x000fe400078e0003 */
[----:B------:R-:W-:Y:S02]  /*3bb0*/  IMAD.MOV.U32 R7, RZ, RZ, R12 ;  /* 0x000000ffff077224 */ /* 0x000fe400078e000c */
[----:B------:R-:W-:Y:S02]  /*3bc0*/  IMAD.MOV.U32 R3, RZ, RZ, R5 ;  /* 0x000000ffff037224 */ /* 0x000fe400078e0005 */
.L_x_67716:
[----:B------:R-:W-:Y:S05]  /*3bd0*/  BSYNC B1 ;  /* 0x0000000000017941 */ /* 0x000fea0003800000 */
.L_x_67714:
        /* <DEDUP_REMOVED lines=9> */
.L_x_67718:
[----:B------:R-:W-:Y:S02]  /*3c70*/  IMAD.MOV.U32 R17, RZ, RZ, R6 ;  /* 0x000000ffff117224 */ /* 0x000fe400078e0006 */
[----:B------:R-:W-:Y:S02]  /*3c80*/  IMAD.MOV.U32 R5, RZ, RZ, R2 ;  /* 0x000000ffff057224 */ /* 0x000fe400078e0002 */
[----:B------:R-:W-:Y:S02]  /*3c90*/  IMAD.MOV.U32 R6, RZ, RZ, R4 ;  /* 0x000000ffff067224 */ /* 0x000fe400078e0004 */
[----:B------:R-:W-:Y:S02]  /*3ca0*/  IMAD.MOV.U32 R2, RZ, RZ, R19 ;  /* 0x000000ffff027224 */ /* 0x000fe400078e0013 */
.L_x_67719:
[----:B------:R-:W-:Y:S05]  /*3cb0*/  BSYNC B1 ;  /* 0x0000000000017941 */ /* 0x000fea0003800000 */
.L_x_67717:
        /* <DEDUP_REMOVED lines=9> */
.L_x_67721:
[----:B------:R-:W-:Y:S02]  /*3d50*/  IMAD.MOV.U32 R16, RZ, RZ, R17 ;  /* 0x000000ffff107224 */ /* 0x000fe400078e0011 */
[----:B------:R-:W-:Y:S02]  /*3d60*/  IMAD.MOV.U32 R4, RZ, RZ, R5 ;  /* 0x000000ffff047224 */ /* 0x000fe400078e0005 */
[----:B------:R-:W-:Y:S02]  /*3d70*/  IMAD.MOV.U32 R17, RZ, RZ, R14 ;  /* 0x000000ffff117224 */ /* 0x000fe400078e000e */
[----:B------:R-:W-:Y:S02]  /*3d80*/  IMAD.MOV.U32 R5, RZ, RZ, R24 ;  /* 0x000000ffff057224 */ /* 0x000fe400078e0018 */
.L_x_67722:
[----:B------:R-:W-:Y:S05]  /*3d90*/  BSYNC B1 ;  /* 0x0000000000017941 */ /* 0x000fea0003800000 */
.L_x_67720:
[----:B------:R-:W-:Y:S02]  /*3da0*/  FADD.FTZ R18, R18, R9 ;  /* 0x0000000912127221 */ /* 0x000fe40000010000 */
[----:B------:R-:W-:Y:S02]  /*3db0*/  IMAD.MOV.U32 R19, RZ, RZ, R8 ;  /* 0x000000ffff137224 */ /* 0x000fe400078e0008 */
.L_x_67686:
[----:B-1-34-:R-:W-:Y:S05]  /*3dc0*/  BSYNC B0 ;  /* 0x0000000000007941 */ /* 0x01afea0003800000 */
.L_x_67685:
        /* <DEDUP_REMOVED lines=38> */
.L_x_67726:
[----:B------:R-:W-:Y:S01]  /*4030*/  IMAD.MOV.U32 R28, RZ, RZ, R7 ;  /* 0x000000ffff1c7224 */ /* 0x000fe200078e0007 */
[----:B------:R-:W-:Y:S01]  /*4040*/  MOV R7, R6 ;  /* 0x0000000600077202 */ /* 0x000fe20000000f00 */
[----:B------:R-:W-:Y:S02]  /*4050*/  IMAD.MOV.U32 R13, RZ, RZ, R3 ;  /* 0x000000ffff0d7224 */ /* 0x000fe400078e0003 */
[----:B------:R-:W-:Y:S02]  /*4060*/  IMAD.MOV.U32 R3, RZ, RZ, R2 ;  /* 0x000000ffff037224 */ /* 0x000fe400078e0002 */
.L_x_67727:
[----:B------:R-:W-:Y:S05]  /*4070*/  BSYNC B1 ;  /* 0x0000000000017941 */ /* 0x000fea0003800000 */
.L_x_67725:
        /* <DEDUP_REMOVED lines=9> */
.L_x_67729:
[----:B------:R-:W-:Y:S01]  /*4110*/  IMAD.MOV.U32 R15, RZ, RZ, R28 ;  /* 0x000000ffff0f7224 */ /* 0x000fe200078e001c */
[----:B------:R-:W-:Y:S01]  /*4120*/  MOV R28, R17 ;  /* 0x00000011001c7202 */ /* 0x000fe20000000f00 */
[----:B------:R-:W-:Y:S02]  /*4130*/  IMAD.MOV.U32 R19, RZ, RZ, R13 ;  /* 0x000000ffff137224 */ /* 0x000fe400078e000d */
[----:B------:R-:W-:Y:S02]  /*4140*/  IMAD.MOV.U32 R13, RZ, RZ, R5 ;  /* 0x000000ffff0d7224 */ /* 0x000fe400078e0005 */
.L_x_67730:
[----:B------:R-:W-:Y:S05]  /*4150*/  BSYNC B1 ;  /* 0x0000000000017941 */ /* 0x000fea0003800000 */
.L_x_67728:
        /* <DEDUP_REMOVED lines=9> */
.L_x_67732:
[----:B------:R-:W-:Y:S01]  /*41f0*/  IMAD.MOV.U32 R2, RZ, RZ, R15 ;  /* 0x000000ffff027224 */ /* 0x000fe200078e000f */
[----:B------:R-:W-:Y:S01]  /*4200*/  MOV R15, R16 ;  /* 0x00000010000f7202 */ /* 0x000fe20000000f00 */
[----:B------:R-:W-:Y:S02]  /*4210*/  IMAD.MOV.U32 R5, RZ, RZ, R19 ;  /* 0x000000ffff057224 */ /* 0x000fe400078e0013 */
[----:B------:R-:W-:Y:S02]  /*4220*/  IMAD.MOV.U32 R19, RZ, RZ, R4 ;  /* 0x000000ffff137224 */ /* 0x000fe400078e0004 */
.L_x_67733:
[----:B------:R-:W-:Y:S05]  /*4230*/  BSYNC B1 ;  /* 0x0000000000017941 */ /* 0x000fea0003800000 */
.L_x_67731:
        /* <DEDUP_REMOVED lines=16> */
.L_x_67735:
[----:B------:R-:W-:Y:S01]  /*4340*/  MOV R4, R7 ;  /* 0x0000000700047202 */ /* 0x000fe20000000f00 */
[----:B------:R-:W-:Y:S02]  /*4350*/  IMAD.MOV.U32 R6, RZ, RZ, R3 ;  /* 0x000000ffff067224 */ /* 0x000fe400078e0003 */
[----:B------:R-:W-:Y:S02]  /*4360*/  IMAD.MOV.U32 R7, RZ, RZ, R28 ;  /* 0x000000ffff077224 */ /* 0x000fe400078e001c */
[----:B------:R-:W-:Y:S02]  /*4370*/  IMAD.MOV.U32 R3, RZ, RZ, R13 ;  /* 0x000000ffff037224 */ /* 0x000fe400078e000d */
.L_x_67736:
[----:B------:R-:W-:Y:S05]  /*4380*/  BSYNC B1 ;  /* 0x0000000000017941 */ /* 0x000fea0003800000 */
.L_x_67734:
        /* <DEDUP_REMOVED lines=9> */
.L_x_67738:
[----:B------:R-:W-:Y:S01]  /*4420*/  MOV R13, R4 ;  /* 0x00000004000d7202 */ /* 0x000fe20000000f00 */
[----:B------:R-:W-:Y:S02]  /*4430*/  IMAD.MOV.U32 R14, RZ, RZ, R6 ;  /* 0x000000ffff0e7224 */ /* 0x000fe400078e0006 */
[----:B------:R-:W-:Y:S02]  /*4440*/  IMAD.MOV.U32 R4, RZ, RZ, R15 ;  /* 0x000000ffff047224 */ /* 0x000fe400078e000f */
[----:B------:R-:W-:Y:S02]  /*4450*/  IMAD.MOV.U32 R6, RZ, RZ, R19 ;  /* 0x000000ffff067224 */ /* 0x000fe400078e0013 */
.L_x_67739:
[----:B------:R-:W-:Y:S05]  /*4460*/  BSYNC B1 ;  /* 0x0000000000017941 */ /* 0x000fea0003800000 */
.L_x_67737:
        /* <DEDUP_REMOVED lines=9> */
.L_x_67741:
[----:B------:R-:W-:Y:S01]  /*4500*/  MOV R15, R13 ;  /* 0x0000000d000f7202 */ /* 0x000fe20000000f00 */
[----:B------:R-:W-:Y:S02]  /*4510*/  IMAD.MOV.U32 R16, RZ, RZ, R14 ;  /* 0x000000ffff107224 */ /* 0x000fe400078e000e */
[----:B------:R-:W-:Y:S02]  /*4520*/  IMAD.MOV.U32 R13, RZ, RZ, R2 ;  /* 0x000000ffff0d7224 */ /* 0x000fe400078e0002 */
[----:B------:R-:W-:Y:S02]  /*4530*/  IMAD.MOV.U32 R14, RZ, RZ, R5 ;  /* 0x000000ffff0e7224 */ /* 0x000fe400078e0005 */
.L_x_67742:
[----:B------:R-:W-:Y:S05]  /*4540*/  BSYNC B1 ;  /* 0x0000000000017941 */ /* 0x000fea0003800000 */
.L_x_67740:
        /* <DEDUP_REMOVED lines=16> */
.L_x_67744:
[----:B------:R-:W-:Y:S02]  /*4650*/  IMAD.MOV.U32 R12, RZ, RZ, R7 ;  /* 0x000000ffff0c7224 */ /* 0x000fe400078e0007 */
[----:B------:R-:W-:Y:S02]  /*4660*/  IMAD.MOV.U32 R5, RZ, RZ, R3 ;  /* 0x000000ffff057224 */ /* 0x000fe400078e0003 */
[----:B------:R-:W-:Y:S02]  /*4670*/  IMAD.MOV.U32 R7, RZ, RZ, R4 ;  /* 0x000000ffff077224 */ /* 0x000fe400078e0004 */
[----:B------:R-:W-:Y:S02]  /*4680*/  IMAD.MOV.U32 R3, RZ, RZ, R6 ;  /* 0x000000ffff037224 */ /* 0x000fe400078e0006 */
.L_x_67745:
[----:B------:R-:W-:Y:S05]  /*4690*/  BSYNC B1 ;  /* 0x0000000000017941 */ /* 0x000fea0003800000 */
.L_x_67743:
        /* <DEDUP_REMOVED lines=9> */
.L_x_67747:
[----:B------:R-:W-:Y:S02]  /*4730*/  IMAD.MOV.U32 R4, RZ, RZ, R12 ;  /* 0x000000ffff047224 */ /* 0x000fe400078e000c */
[----:B------:R-:W-:Y:S02]  /*4740*/  IMAD.MOV.U32 R19, RZ, RZ, R5 ;  /* 0x000000ffff137224 */ /* 0x000fe400078e0005 */
[----:B------:R-:W-:Y:S02]  /*4750*/  IMAD.MOV.U32 R12, RZ, RZ, R13 ;  /* 0x000000ffff0c7224 */ /* 0x000fe400078e000d */
[----:B------:R-:W-:Y:S02]  /*4760*/  IMAD.MOV.U32 R5, RZ, RZ, R14 ;  /* 0x000000ffff057224 */ /* 0x000fe400078e000e */
.L_x_67748:
[----:B------:R-:W-:Y:S05]  /*4770*/  BSYNC B1 ;  /* 0x0000000000017941 */ /* 0x000fea0003800000 */
.L_x_67746:
        /* <DEDUP_REMOVED lines=9> */
.L_x_67750:
[----:B------:R-:W-:Y:S02]  /*4810*/  IMAD.MOV.U32 R14, RZ, RZ, R4 ;  /* 0x000000ffff0e7224 */ /* 0x000fe400078e0004 */
[----:B------:R-:W-:Y:S02]  /*4820*/  IMAD.MOV.U32 R24, RZ, RZ, R19 ;  /* 0x000000ffff187224 */ /* 0x000fe400078e0013 */
[----:B------:R-:W-:Y:S02]  /*4830*/  IMAD.MOV.U32 R4, RZ, RZ, R15 ;  /* 0x000000ffff047224 */ /* 0x000fe400078e000f */
[----:B------:R-:W-:Y:S02]  /*4840*/  IMAD.MOV.U32 R19, RZ, RZ, R16 ;  /* 0x000000ffff137224 */ /* 0x000fe400078e0010 */
.L_x_67751:
[----:B------:R-:W-:Y:S05]  /*4850*/  BSYNC B1 ;  /* 0x0000000000017941 */ /* 0x000fea0003800000 */
.L_x_67749:
        /* <DEDUP_REMOVED lines=16> */
.L_x_67753:
[----:B------:R-:W-:Y:S01]  /*4960*/  IMAD.MOV.U32 R6, RZ, RZ, R7 ;  /* 0x000000ffff067224 */ /* 0x000fe200078e0007 */
[----:B------:R-:W-:Y:S01]  /*4970*/  MOV R7, R12 ;  /* 0x0000000c00077202 */ /* 0x000fe20000000f00 */
[----:B------:R-:W-:Y:S02]  /*4980*/  IMAD.MOV.U32 R2, RZ, RZ, R3 ;  /* 0x000000ffff027224 */ /* 0x000fe400078e0003 */
[----:B------:R-:W-:Y:S02]  /*4990*/  IMAD.MOV.U32 R3, RZ, RZ, R5 ;  /* 0x000000ffff037224 */ /* 0x000fe400078e0005 */
.L_x_67754:
[----:B------:R-:W-:Y:S05]  /*49a0*/  BSYNC B1 ;  /* 0x0000000000017941 */ /* 0x000fea0003800000 */
.L_x_67752:
        /* <DEDUP_REMOVED lines=9> */
.L_x_67756:
[----:B------:R-:W-:Y:S01]  /*4a40*/  IMAD.MOV.U32 R17, RZ, RZ, R6 ;  /* 0x000000ffff117224 */ /* 0x000fe200078e0006 */
[----:B------:R-:W-:Y:S01]  /*4a50*/  MOV R6, R4 ;  /* 0x0000000400067202 */ /* 0x000fe20000000f00 */
[----:B------:R-:W-:Y:S02]  /*4a60*/  IMAD.MOV.U32 R5, RZ, RZ, R2 ;  /* 0x000000ffff057224 */ /* 0x000fe400078e0002 */
[----:B------:R-:W-:Y:S02]  /*4a70*/  IMAD.MOV.U32 R2, RZ, RZ, R19 ;  /* 0x000000ffff027224 */ /* 0x000fe400078e0013 */
.L_x_67757:
[----:B------:R-:W-:Y:S05]  /*4a80*/  BSYNC B1 ;  /* 0x0000000000017941 */ /* 0x000fea0003800000 */
.L_x_67755:
        /* <DEDUP_REMOVED lines=9> */
.L_x_67759:
[----:B------:R-:W-:Y:S01]  /*4b20*/  IMAD.MOV.U32 R16, RZ, RZ, R17 ;  /* 0x000000ffff107224 */ /* 0x000fe200078e0011 */
[----:B------:R-:W-:Y:S01]  /*4b30*/  MOV R17, R14 ;  /* 0x0000000e00117202 */ /* 0x000fe20000000f00 */
[----:B------:R-:W-:Y:S02]  /*4b40*/  IMAD.MOV.U32 R4, RZ, RZ, R5 ;  /* 0x000000ffff047224 */ /* 0x000fe400078e0005 */
[----:B------:R-:W-:Y:S02]  /*4b50*/  IMAD.MOV.U32 R5, RZ, RZ, R24 ;  /* 0x000000ffff057224 */ /* 0x000fe400078e0018 */
.L_x_67760:
[----:B------:R-:W-:Y:S05]  /*4b60*/  BSYNC B1 ;  /* 0x0000000000017941 */ /* 0x000fea0003800000 */
.L_x_67758:
[----:B------:R-:W-:Y:S02]  /*4b70*/  FADD.FTZ R18, R18, R9 ;  /* 0x0000000912127221 */ /* 0x000fe40000010000 */
[----:B------:R-:W-:Y:S02]  /*4b80*/  IMAD.MOV.U32 R19, RZ, RZ, R8 ;  /* 0x000000ffff137224 */ /* 0x000fe400078e0008 */
.L_x_67724:
[----:B--234-:R-:W-:Y:S05]  /*4b90*/  BSYNC B0 ;  /* 0x0000000000007941 */ /* 0x01cfea0003800000 */
.L_x_67723:
        /* <DEDUP_REMOVED lines=38> */
.L_x_67764:
[----:B------:R-:W-:Y:S02]  /*4e00*/  IMAD.MOV.U32 R28, RZ, RZ, R7 ;  /* 0x000000ffff1c7224 */ /* 0x000fe400078e0007 */
[----:B------:R-:W-:Y:S02]  /*4e10*/  IMAD.MOV.U32 R13, RZ, RZ, R3 ;  /* 0x000000ffff0d7224 */ /* 0x000fe400078e0003 */
[----:B------:R-:W-:Y:S02]  /*4e20*/  IMAD.MOV.U32 R7, RZ, RZ, R6 ;  /* 0x000000ffff077224 */ /* 0x000fe400078e0006 */
[----:B------:R-:W-:Y:S02]  /*4e30*/  IMAD.MOV.U32 R3, RZ, RZ, R2 ;  /* 0x000000ffff037224 */ /* 0x000fe400078e0002 */
.L_x_67765:
[----:B------:R-:W-:Y:S05]  /*4e40*/  BSYNC B1 ;  /* 0x0000000000017941 */ /* 0x000fea0003800000 */
.L_x_67763:
        /* <DEDUP_REMOVED lines=9> */
.L_x_67767:
[----:B------:R-:W-:Y:S02]  /*4ee0*/  IMAD.MOV.U32 R15, RZ, RZ, R28 ;  /* 0x000000ffff0f7224 */ /* 0x000fe400078e001c */
[----:B------:R-:W-:Y:S02]  /*4ef0*/  IMAD.MOV.U32 R19, RZ, RZ, R13 ;  /* 0x000000ffff137224 */ /* 0x000fe400078e000d */
[----:B------:R-:W-:Y:S02]  /*4f00*/  IMAD.MOV.U32 R28, RZ, RZ, R17 ;  /* 0x000000ffff1c7224 */ /* 0x000fe400078e0011 */
[----:B------:R-:W-:Y:S02]  /*4f10*/  IMAD.MOV.U32 R13, RZ, RZ, R5 ;  /* 0x000000ffff0d7224 */ /* 0x000fe400078e0005 */
.L_x_67768:
[----:B------:R-:W-:Y:S05]  /*4f20*/  BSYNC B1 ;  /* 0x0000000000017941 */ /* 0x000fea0003800000 */
.L_x_67766:
        /* <DEDUP_REMOVED lines=9> */
.L_x_67770:
[----:B------:R-:W-:Y:S02]  /*4fc0*/  IMAD.MOV.U32 R2, RZ, RZ, R15 ;  /* 0x000000ffff027224 */ /* 0x000fe400078e000f */
[----:B------:R-:W-:Y:S02]  /*4fd0*/  IMAD.MOV.U32 R5, RZ, RZ, R19 ;  /* 0x000000ffff057224 */ /* 0x000fe400078e0013 */
[----:B------:R-:W-:Y:S02]  /*4fe0*/  IMAD.MOV.U32 R15, RZ, RZ, R16 ;  /* 0x000000ffff0f7224 */ /* 0x000fe400078e0010 */
[----:B------:R-:W-:Y:S02]  /*4ff0*/  IMAD.MOV.U32 R19, RZ, RZ, R4 ;  /* 0x000000ffff137224 */ /* 0x000fe400078e0004 */
.L_x_67771:
[----:B------:R-:W-:Y:S05]  /*5000*/  BSYNC B1 ;  /* 0x0000000000017941 */ /* 0x000fea0003800000 */
.L_x_67769:
        /* <DEDUP_REMOVED lines=16> */
.L_x_67773:
[----:B------:R-:W-:Y:S02]  /*5110*/  IMAD.MOV.U32 R4, RZ, RZ, R7 ;  /* 0x000000ffff047224 */ /* 0x000fe400078e0007 */
[----:B------:R-:W-:Y:S01]  /*5120*/  IMAD.MOV.U32 R6, RZ, RZ, R3 ;  /* 0x000000ffff067224 */ /* 0x000fe200078e0003 */
[----:B------:R-:W-:Y:S01]  /*5130*/  MOV R3, R13 ;  /* 0x0000000d00037202 */ /* 0x000fe20000000f00 */
[----:B------:R-:W-:Y:S02]  /*5140*/  IMAD.MOV.U32 R7, RZ, RZ, R28 ;  /* 0x000000ffff077224 */ /* 0x000fe400078e001c */
.L_x_67774:
[----:B------:R-:W-:Y:S05]  /*5150*/  BSYNC B1 ;  /* 0x0000000000017941 */ /* 0x000fea0003800000 */
.L_x_67772:
        /* <DEDUP_REMOVED lines=9> */
.L_x_67776:
[----:B------:R-:W-:Y:S02]  /*51f0*/  IMAD.MOV.U32 R13, RZ, RZ, R4 ;  /* 0x000000ffff0d7224 */ /* 0x000fe400078e0004 */
[----:B------:R-:W-:Y:S01]  /*5200*/  IMAD.MOV.U32 R14, RZ, RZ, R6 ;  /* 0x000000ffff0e7224 */ /* 0x000fe200078e0006 */
[----:B------:R-:W-:Y:S01]  /*5210*/  MOV R6, R19 ;  /* 0x0000001300067202 */ /* 0x000fe20000000f00 */
[----:B------:R-:W-:Y:S02]  /*5220*/  IMAD.MOV.U32 R4, RZ, RZ, R15 ;  /* 0x000000ffff047224 */ /* 0x000fe400078e000f */
.L_x_67777:
[----:B------:R-:W-:Y:S05]  /*5230*/  BSYNC B1 ;  /* 0x0000000000017941 */ /* 0x000fea0003800000 */
.L_x_67775:
        /* <DEDUP_REMOVED lines=9> */
.L_x_67779:
[----:B------:R-:W-:Y:S02]  /*52d0*/  IMAD.MOV.U32 R15, RZ, RZ, R13 ;  /* 0x000000ffff0f7224 */ /* 0x000fe400078e000d */
[----:B------:R-:W-:Y:S01]  /*52e0*/  IMAD.MOV.U32 R16, RZ, RZ, R14 ;  /* 0x000000ffff107224 */ /* 0x000fe200078e000e */
[----:B------:R-:W-:Y:S01]  /*52f0*/  MOV R14, R5 ;  /* 0x00000005000e7202 */ /* 0x000fe20000000f00 */
[----:B------:R-:W-:Y:S02]  /*5300*/  IMAD.MOV.U32 R13, RZ, RZ, R2 ;  /* 0x000000ffff0d7224 */ /* 0x000fe400078e0002 */
.L_x_67780:
[----:B------:R-:W-:Y:S05]  /*5310*/  BSYNC B1 ;  /* 0x0000000000017941 */ /* 0x000fea0003800000 */
.L_x_67778:
        /* <DEDUP_REMOVED lines=16> */
.L_x_67782:
[----:B------:R-:W-:Y:S01]  /*5420*/  IMAD.MOV.U32 R12, RZ, RZ, R7 ;  /* 0x000000ffff0c7224 */ /* 0x000fe200078e0007 */
[----:B------:R-:W-:Y:S01]  /*5430*/  MOV R5, R3 ;  /* 0x0000000300057202 */ /* 0x000fe20000000f00 */
[----:B------:R-:W-:Y:S02]  /*5440*/  IMAD.MOV.U32 R7, RZ, RZ, R4 ;  /* 0x000000ffff077224 */ /* 0x000fe400078e0004 */
[----:B------:R-:W-:Y:S02]  /*5450*/  IMAD.MOV.U32 R3, RZ, RZ, R6 ;  /* 0x000000ffff037224 */ /* 0x000fe400078e0006 */
.L_x_67783:
[----:B------:R-:W-:Y:S05]  /*5460*/  BSYNC B1 ;  /* 0x0000000000017941 */ /* 0x000fea0003800000 */
.L_x_67781:
        /* <DEDUP_REMOVED lines=9> */
.L_x_67785:
[----:B------:R-:W-:Y:S01]  /*5500*/  IMAD.MOV.U32 R4, RZ, RZ, R12 ;  /* 0x000000ffff047224 */ /* 0x000fe200078e000c */
[----:B------:R-:W-:Y:S01]  /*5510*/  MOV R19, R5 ;  /* 0x0000000500137202 */ /* 0x000fe20000000f00 */
[----:B------:R-:W-:Y:S02]  /*5520*/  IMAD.MOV.U32 R12, RZ, RZ, R13 ;  /* 0x000000ffff0c7224 */ /* 0x000fe400078e000d */
[----:B------:R-:W-:Y:S02]  /*5530*/  IMAD.MOV.U32 R5, RZ, RZ, R14 ;  /* 0x000000ffff057224 */ /* 0x000fe400078e000e */
.L_x_67786:
[----:B------:R-:W-:Y:S05]  /*5540*/  BSYNC B1 ;  /* 0x0000000000017941 */ /* 0x000fea0003800000 */
.L_x_67784:
        /* <DEDUP_REMOVED lines=9> */
.L_x_67788:
[----:B------:R-:W-:Y:S01]  /*55e0*/  IMAD.MOV.U32 R14, RZ, RZ, R4 ;  /* 0x000000ffff0e7224 */ /* 0x000fe200078e0004 */
[----:B------:R-:W-:Y:S01]  /*55f0*/  MOV R24, R19 ;  /* 0x0000001300187202 */ /* 0x000fe20000000f00 */
[----:B------:R-:W-:Y:S02]  /*5600*/  IMAD.MOV.U32 R4, RZ, RZ, R15 ;  /* 0x000000ffff047224 */ /* 0x000fe400078e000f */
[----:B------:R-:W-:Y:S02]  /*5610*/  IMAD.MOV.U32 R19, RZ, RZ, R16 ;  /* 0x000000ffff137224 */ /* 0x000fe400078e0010 */
.L_x_67789:
[----:B------:R-:W-:Y:S05]  /*5620*/  BSYNC B1 ;  /* 0x0000000000017941 */ /* 0x000fea0003800000 */
.L_x_67787:
        /* <DEDUP_REMOVED lines=16> */
.L_x_67791:
[----:B------:R-:W-:Y:S02]  /*5730*/  IMAD.MOV.U32 R6, RZ, RZ, R7 ;  /* 0x000000ffff067224 */ /* 0x000fe400078e0007 */
[----:B------:R-:W-:Y:S02]  /*5740*/  IMAD.MOV.U32 R2, RZ, RZ, R3 ;  /* 0x000000ffff027224 */ /* 0x000fe400078e0003 */
[----:B------:R-:W-:Y:S02]  /*5750*/  IMAD.MOV.U32 R7, RZ, RZ, R12 ;  /* 0x000000ffff077224 */ /* 0x000fe400078e000c */
[----:B------:R-:W-:Y:S02]  /*5760*/  IMAD.MOV.U32 R3, RZ, RZ, R5 ;  /* 0x000000ffff037224 */ /* 0x000fe400078e0005 */
.L_x_67792:
[----:B------:R-:W-:Y:S05]  /*5770*/  BSYNC B1 ;  /* 0x0000000000017941 */ /* 0x000fea0003800000 */
.L_x_67790:
        /* <DEDUP_REMOVED lines=9> */
.L_x_67794:
[----:B------:R-:W-:Y:S02]  /*5810*/  IMAD.MOV.U32 R17, RZ, RZ, R6 ;  /* 0x000000ffff117224 */ /* 0x000fe400078e0006 */
[----:B------:R-:W-:Y:S02]  /*5820*/  IMAD.MOV.U32 R5, RZ, RZ, R2 ;  /* 0x000000ffff057224 */ /* 0x000fe400078e0002 */
[----:B------:R-:W-:Y:S02]  /*5830*/  IMAD.MOV.U32 R6, RZ, RZ, R4 ;  /* 0x000000ffff067224 */ /* 0x000fe400078e0004 */
[----:B------:R-:W-:Y:S02]  /*5840*/  IMAD.MOV.U32 R2, RZ, RZ, R19 ;  /* 0x000000ffff027224 */ /* 0x000fe400078e0013 */
.L_x_67795:
[----:B------:R-:W-:Y:S05]  /*5850*/  BSYNC B1 ;  /* 0x0000000000017941 */ /* 0x000fea0003800000 */
.L_x_67793:
        /* <DEDUP_REMOVED lines=9> */
.L_x_67797:
[----:B------:R-:W-:Y:S02]  /*58f0*/  IMAD.MOV.U32 R16, RZ, RZ, R17 ;  /* 0x000000ffff107224 */ /* 0x000fe400078e0011 */
[----:B------:R-:W-:Y:S02]  /*5900*/  IMAD.MOV.U32 R4, RZ, RZ, R5 ;  /* 0x000000ffff047224 */ /* 0x000fe400078e0005 */
[----:B------:R-:W-:Y:S02]  /*5910*/  IMAD.MOV.U32 R17, RZ, RZ, R14 ;  /* 0x000000ffff117224 */ /* 0x000fe400078e000e */
[----:B------:R-:W-:Y:S02]  /*5920*/  IMAD.MOV.U32 R5, RZ, RZ, R24 ;  /* 0x000000ffff057224 */ /* 0x000fe400078e0018 */
.L_x_67798:
[----:B------:R-:W-:Y:S05]  /*5930*/  BSYNC B1 ;  /* 0x0000000000017941 */ /* 0x000fea0003800000 */
.L_x_67796:
[----:B------:R-:W-:Y:S02]  /*5940*/  FADD.FTZ R18, R18, R9 ;  /* 0x0000000912127221 */ /* 0x000fe40000010000 */
[----:B------:R-:W-:Y:S02]  /*5950*/  IMAD.MOV.U32 R19, RZ, RZ, R8 ;  /* 0x000000ffff137224 */ /* 0x000fe400078e0008 */
.L_x_67762:
[----:B-1-34-:R-:W-:Y:S05]  /*5960*/  BSYNC B0 ;  /* 0x0000000000007941 */ /* 0x01afea0003800000 */
.L_x_67761:
        /* <DEDUP_REMOVED lines=38> */
.L_x_67802:
[----:B------:R-:W-:Y:S01]  /*5bd0*/  IMAD.MOV.U32 R28, RZ, RZ, R7 ;  /* 0x000000ffff1c7224 */ /* 0x000fe200078e0007 */
[----:B------:R-:W-:Y:S01]  /*5be0*/  MOV R7, R6 ;  /* 0x0000000600077202 */ /* 0x000fe20000000f00 */
[----:B------:R-:W-:Y:S02]  /*5bf0*/  IMAD.MOV.U32 R13, RZ, RZ, R3 ;  /* 0x000000ffff0d7224 */ /* 0x000fe400078e0003 */
[----:B------:R-:W-:Y:S02]  /*5c00*/  IMAD.MOV.U32 R3, RZ, RZ, R2 ;  /* 0x000000ffff037224 */ /* 0x000fe400078e0002 */
.L_x_67803:
[----:B------:R-:W-:Y:S05]  /*5c10*/  BSYNC B1 ;  /* 0x0000000000017941 */ /* 0x000fea0003800000 */
.L_x_67801:
        /* <DEDUP_REMOVED lines=9> */
.L_x_67805:
[----:B------:R-:W-:Y:S01]  /*5cb0*/  IMAD.MOV.U32 R15, RZ, RZ, R28 ;  /* 0x000000ffff0f7224 */ /* 0x000fe200078e001c */
[----:B------:R-:W-:Y:S01]  /*5cc0*/  MOV R28, R17 ;  /* 0x00000011001c7202 */ /* 0x000fe20000000f00 */
[----:B------:R-:W-:Y:S02]  /*5cd0*/  IMAD.MOV.U32 R19, RZ, RZ, R13 ;  /* 0x000000ffff137224 */ /* 0x000fe400078e000d */
[----:B------:R-:W-:Y:S02]  /*5ce0*/  IMAD.MOV.U32 R13, RZ, RZ, R5 ;  /* 0x000000ffff0d7224 */ /* 0x000fe400078e0005 */
.L_x_67806:
[----:B------:R-:W-:Y:S05]  /*5cf0*/  BSYNC B1 ;  /* 0x0000000000017941 */ /* 0x000fea0003800000 */
.L_x_67804:
        /* <DEDUP_REMOVED lines=9> */
.L_x_67808:
[----:B------:R-:W-:Y:S01]  /*5d90*/  IMAD.MOV.U32 R2, RZ, RZ, R15 ;  /* 0x000000ffff027224 */ /* 0x000fe200078e000f */
[----:B------:R-:W-:Y:S01]  /*5da0*/  MOV R15, R16 ;  /* 0x00000010000f7202 */ /* 0x000fe20000000f00 */
[----:B------:R-:W-:Y:S02]  /*5db0*/  IMAD.MOV.U32 R5, RZ, RZ, R19 ;  /* 0x000000ffff057224 */ /* 0x000fe400078e0013 */
[----:B------:R-:W-:Y:S02]  /*5dc0*/  IMAD.MOV.U32 R19, RZ, RZ, R4 ;  /* 0x000000ffff137224 */ /* 0x000fe400078e0004 */
.L_x_67809:
[----:B------:R-:W-:Y:S05]  /*5dd0*/  BSYNC B1 ;  /* 0x0000000000017941 */ /* 0x000fea0003800000 */
.L_x_67807:
        /* <DEDUP_REMOVED lines=16> */
.L_x_67811:
[----:B------:R-:W-:Y:S01]  /*5ee0*/  MOV R4, R7 ;  /* 0x0000000700047202 */ /* 0x000fe20000000f00 */
[----:B------:R-:W-:Y:S02]  /*5ef0*/  IMAD.MOV.U32 R6, RZ, RZ, R3 ;  /* 0x000000ffff067224 */ /* 0x000fe400078e0003 */
[----:B------:R-:W-:Y:S02]  /*5f00*/  IMAD.MOV.U32 R7, RZ, RZ, R28 ;  /* 0x000000ffff077224 */ /* 0x000fe400078e001c */
[----:B------:R-:W-:Y:S02]  /*5f10*/  IMAD.MOV.U32 R3, RZ, RZ, R13 ;  /* 0x000000ffff037224 */ /* 0x000fe400078e000d */
.L_x_67812:
[----:B------:R-:W-:Y:S05]  /*5f20*/  BSYNC B1 ;  /* 0x0000000000017941 */ /* 0x000fea0003800000 */
.L_x_67810:
        /* <DEDUP_REMOVED lines=9> */
.L_x_67814:
[----:B------:R-:W-:Y:S01]  /*5fc0*/  MOV R13, R4 ;  /* 0x00000004000d7202 */ /* 0x000fe20000000f00 */
[----:B------:R-:W-:Y:S02]  /*5fd0*/  IMAD.MOV.U32 R14, RZ, RZ, R6 ;  /* 0x000000ffff0e7224 */ /* 0x000fe400078e0006 */
[----:B------:R-:W-:Y:S02]  /*5fe0*/  IMAD.MOV.U32 R4, RZ, RZ, R15 ;  /* 0x000000ffff047224 */ /* 0x000fe400078e000f */
[----:B------:R-:W-:Y:S02]  /*5ff0*/  IMAD.MOV.U32 R6, RZ, RZ, R19 ;  /* 0x000000ffff067224 */ /* 0x000fe400078e0013 */
.L_x_67815:
[----:B------:R-:W-:Y:S05]  /*6000*/  BSYNC B1 ;  /* 0x0000000000017941 */ /* 0x000fea0003800000 */
.L_x_67813:
        /* <DEDUP_REMOVED lines=9> */
.L_x_67817:
[----:B------:R-:W-:Y:S01]  /*60a0*/  MOV R15, R13 ;  /* 0x0000000d000f7202 */ /* 0x000fe20000000f00 */
[----:B------:R-:W-:Y:S02]  /*60b0*/  IMAD.MOV.U32 R16, RZ, RZ, R14 ;  /* 0x000000ffff107224 */ /* 0x000fe400078e000e */
[----:B------:R-:W-:Y:S02]  /*60c0*/  IMAD.MOV.U32 R13, RZ, RZ, R2 ;  /* 0x000000ffff0d7224 */ /* 0x000fe400078e0002 */
[----:B------:R-:W-:Y:S02]  /*60d0*/  IMAD.MOV.U32 R14, RZ, RZ, R5 ;  /* 0x000000ffff0e7224 */ /* 0x000fe400078e0005 */
.L_x_67818:
[----:B------:R-:W-:Y:S05]  /*60e0*/  BSYNC B1 ;  /* 0x0000000000017941 */ /* 0x000fea0003800000 */
.L_x_67816:
        /* <DEDUP_REMOVED lines=16> */
.L_x_67820:
[----:B------:R-:W-:Y:S02]  /*61f0*/  IMAD.MOV.U32 R12, RZ, RZ, R7 ;  /* 0x000000ffff0c7224 */ /* 0x000fe400078e0007 */
[----:B------:R-:W-:Y:S02]  /*6200*/  IMAD.MOV.U32 R5, RZ, RZ, R3 ;  /* 0x000000ffff057224 */ /* 0x000fe400078e0003 */
[----:B------:R-:W-:Y:S02]  /*6210*/  IMAD.MOV.U32 R7, RZ, RZ, R4 ;  /* 0x000000ffff077224 */ /* 0x000fe400078e0004 */
[----:B------:R-:W-:Y:S02]  /*6220*/  IMAD.MOV.U32 R3, RZ, RZ, R6 ;  /* 0x000000ffff037224 */ /* 0x000fe400078e0006 */
.L_x_67821:
[----:B------:R-:W-:Y:S05]  /*6230*/  BSYNC B1 ;  /* 0x0000000000017941 */ /* 0x000fea0003800000 */
.L_x_67819:
        /* <DEDUP_REMOVED lines=9> */
.L_x_67823:
[----:B------:R-:W-:Y:S02]  /*62d0*/  IMAD.MOV.U32 R4, RZ, RZ, R12 ;  /* 0x000000ffff047224 */ /* 0x000fe400078e000c */
[----:B------:R-:W-:Y:S02]  /*62e0*/  IMAD.MOV.U32 R19, RZ, RZ, R5 ;  /* 0x000000ffff137224 */ /* 0x000fe400078e0005 */
[----:B------:R-:W-:Y:S02]  /*62f0*/  IMAD.MOV.U32 R12, RZ, RZ, R13 ;  /* 0x000000ffff0c7224 */ /* 0x000fe400078e000d */
[----:B------:R-:W-:Y:S02]  /*6300*/  IMAD.MOV.U32 R5, RZ, RZ, R14 ;  /* 0x000000ffff057224 */ /* 0x000fe400078e000e */
.L_x_67824:
[----:B------:R-:W-:Y:S05]  /*6310*/  BSYNC B1 ;  /* 0x0000000000017941 */ /* 0x000fea0003800000 */
.L_x_67822:
        /* <DEDUP_REMOVED lines=9> */
.L_x_67826:
[----:B------:R-:W-:Y:S02]  /*63b0*/  IMAD.MOV.U32 R14, RZ, RZ, R4 ;  /* 0x000000ffff0e7224 */ /* 0x000fe400078e0004 */
[----:B------:R-:W-:Y:S02]  /*63c0*/  IMAD.MOV.U32 R24, RZ, RZ, R19 ;  /* 0x000000ffff187224 */ /* 0x000fe400078e0013 */
[----:B------:R-:W-:Y:S02]  /*63d0*/  IMAD.MOV.U32 R4, RZ, RZ, R15 ;  /* 0x000000ffff047224 */ /* 0x000fe400078e000f */
[----:B------:R-:W-:Y:S02]  /*63e0*/  IMAD.MOV.U32 R19, RZ, RZ, R16 ;  /* 0x000000ffff137224 */ /* 0x000fe400078e0010 */
.L_x_67827:
[----:B------:R-:W-:Y:S05]  /*63f0*/  BSYNC B1 ;  /* 0x0000000000017941 */ /* 0x000fea0003800000 */
.L_x_67825:
        /* <DEDUP_REMOVED lines=16> */
.L_x_67829:
[----:B------:R-:W-:Y:S01]  /*6500*/  IMAD.MOV.U32 R6, RZ, RZ, R7 ;  /* 0x000000ffff067224 */ /* 0x000fe200078e0007 */
[----:B------:R-:W-:Y:S01]  /*6510*/  MOV R7, R12 ;  /* 0x0000000c00077202 */ /* 0x000fe20000000f00 */
[----:B------:R-:W-:Y:S02]  /*6520*/  IMAD.MOV.U32 R2, RZ, RZ, R3 ;  /* 0x000000ffff027224 */ /* 0x000fe400078e0003 */
[----:B------:R-:W-:Y:S02]  /*6530*/  IMAD.MOV.U32 R3, RZ, RZ, R5 ;  /* 0x000000ffff037224 */ /* 0x000fe400078e0005 */
.L_x_67830:
[----:B------:R-:W-:Y:S05]  /*6540*/  BSYNC B1 ;  /* 0x0000000000017941 */ /* 0x000fea0003800000 */
.L_x_67828:
        /* <DEDUP_REMOVED lines=9> */
.L_x_67832:
[----:B------:R-:W-:Y:S01]  /*65e0*/  IMAD.MOV.U32 R17, RZ, RZ, R6 ;  /* 0x000000ffff117224 */ /* 0x000fe200078e0006 */
[----:B------:R-:W-:Y:S01]  /*65f0*/  MOV R6, R4 ;  /* 0x0000000400067202 */ /* 0x000fe20000000f00 */
[----:B------:R-:W-:Y:S02]  /*6600*/  IMAD.MOV.U32 R5, RZ, RZ, R2 ;  /* 0x000000ffff057224 */ /* 0x000fe400078e0002 */
[----:B------:R-:W-:Y:S02]  /*6610*/  IMAD.MOV.U32 R2, RZ, RZ, R19 ;  /* 0x000000ffff027224 */ /* 0x000fe400078e0013 */
.L_x_67833:
[----:B------:R-:W-:Y:S05]  /*6620*/  BSYNC B1 ;  /* 0x0000000000017941 */ /* 0x000fea0003800000 */
.L_x_67831:
        /* <DEDUP_REMOVED lines=9> */
.L_x_67835:
[----:B------:R-:W-:Y:S01]  /*66c0*/  IMAD.MOV.U32 R16, RZ, RZ, R17 ;  /* 0x000000ffff107224 */ /* 0x000fe200078e0011 */
[----:B------:R-:W-:Y:S01]  /*66d0*/  MOV R17, R14 ;  /* 0x0000000e00117202 */ /* 0x000fe20000000f00 */
[----:B------:R-:W-:Y:S02]  /*66e0*/  IMAD.MOV.U32 R4, RZ, RZ, R5 ;  /* 0x000000ffff047224 */ /* 0x000fe400078e0005 */
[----:B------:R-:W-:Y:S02]  /*66f0*/  IMAD.MOV.U32 R5, RZ, RZ, R24 ;  /* 0x000000ffff057224 */ /* 0x000fe400078e0018 */
.L_x_67836:
[----:B------:R-:W-:Y:S05]  /*6700*/  BSYNC B1 ;  /* 0x0000000000017941 */ /* 0x000fea0003800000 */
.L_x_67834:
[----:B------:R-:W-:Y:S02]  /*6710*/  FADD.FTZ R18, R18, R9 ;  /* 0x0000000912127221 */ /* 0x000fe40000010000 */
[----:B------:R-:W-:Y:S02]  /*6720*/  IMAD.MOV.U32 R19, RZ, RZ, R8 ;  /* 0x000000ffff137224 */ /* 0x000fe400078e0008 */
.L_x_67800:
[----:B--234-:R-:W-:Y:S05]  /*6730*/  BSYNC B0 ;  /* 0x0000000000007941 */ /* 0x01cfea0003800000 */
.L_x_67799:
        /* <DEDUP_REMOVED lines=14> */
.L_x_67838:
[----:B------:R-:W-:Y:S05]  /*6820*/  BSYNC B0 ;  /* 0x0000000000007941 */ /* 0x000fea0003800000 */
.L_x_67837:
[----:B------:R-:W-:Y:S01]  /*6830*/  BAR.SYNC.DEFER_BLOCKING 0x0 ;  /* 0x0000000000007b1d */ /* 0x000fe20000010000 */
[----:B------:R-:W-:-:S05]  /*6840*/  ISETP.NE.AND P2, PT, R20, RZ, PT ;  /* 0x000000ff1400720c */ /* 0x000fca0003f45270 */
[----:B------:R-:W-:Y:S08]  /*6850*/  BSSY B0, `(.L_x_67839) ;  /* 0x00000d4000007945 */ /* 0x000ff00003800000 */
[----:B------:R-:W-:Y:S05]  /*6860*/  @P2 BRA `(.L_x_67840) ;  /* 0x00000d2000002947 */ /* 0x000fea0003800000 */
[----:B0-----:R-:W0:Y:S01]  /*6870*/  LDS.128 R12, [0x40] ;  /* 0x00004000ff0c7984 */ /* 0x001e220000000c00 */
[----:B------:R-:W-:Y:S03]  /*6880*/  BSSY B1, `(.L_x_67841) ;  /* 0x000001f000017945 */ /* 0x000fe60003800000 */
[----:B------:R-:W2:Y:S04]  /*6890*/  LDS.128 R8, [0x30] ;  /* 0x00003000ff087984 */ /* 0x000ea80000000c00 */
[----:B------:R-:W3:Y:S01]  /*68a0*/  LDS.64 R20, [0x50] ;  /* 0x00005000ff147984 */ /* 0x000ee20000000a00 */
[----:B0-----:R-:W-:-:S02]  /*68b0*/  FSETP.GEU.FTZ.AND P0, PT, R3, R14, PT ;  /* 0x0000000e0300720b */ /* 0x001fc40003f1e000 */
[----:B------:R-:W-:Y:S02]  /*68c0*/  FSETP.NEU.FTZ.AND P1, PT, R3, R14, PT ;  /* 0x0000000e0300720b */ /* 0x000fe40003f3d000 */
[C---:B------:R-:W-:Y:S02]  /*68d0*/  ISETP.EQ.OR P0, PT, R7.reuse, -0x1, !P0 ;  /* 0xffffffff0700780c */ /* 0x040fe40004702670 */
[----:B--2---:R-:W-:Y:S02]  /*68e0*/  ISETP.LE.OR P1, PT, R7, R10, P1 ;  /* 0x0000000a0700720c */ /* 0x004fe40000f23670 */
[CC--:B------:R-:W-:Y:S02]  /*68f0*/  FSETP.GT.FTZ.AND P3, PT, R19.reuse, R8.reuse, PT ;  /* 0x000000081300720b */ /* 0x0c0fe40003f74000 */
[----:B------:R-:W-:Y:S02]  /*6900*/  PLOP3.LUT P0, PT, P0, P1, PT, 0x8, 0x0 ;  /* 0x000000000000781c */ /* 0x000fe40000702170 */
[----:B------:R-:W-:-:S02]  /*6910*/  FSEL R22, R19, R8, P3 ;  /* 0x0000000813167208 */ /* 0x000fc40001800000 */
[----:B-1----:R-:W-:Y:S02]  /*6920*/  FSEL R19, R8, R19, P3 ;  /* 0x0000001308137208 */ /* 0x002fe40001800000 */
[----:B------:R-:W-:Y:S02]  /*6930*/  FSEL R8, R9, R18, P3 ;  /* 0x0000001209087208 */ /* 0x000fe40001800000 */
[----:B------:R-:W-:Y:S01]  /*6940*/  FSEL R18, R18, R9, P3 ;  /* 0x0000000912127208 */ /* 0x000fe20001800000 */
[----:B------:R-:W-:-:S04]  /*6950*/  FADD.FTZ R19, -R22, R19 ;  /* 0x0000001316137221 */ /* 0x000fc80000010100 */
[----:B------:R-:W-:Y:S01]  /*6960*/  @!P0 IMAD.MOV.U32 R3, RZ, RZ, R14 ;  /* 0x000000ffff038224 */ /* 0x000fe200078e000e */
[----:B------:R-:W-:Y:S01]  /*6970*/  @!P0 MOV R7, R10 ;  /* 0x0000000a00078202 */ /* 0x000fe20000000f00 */
[----:B------:R-:W-:-:S03]  /*6980*/  FMUL.FTZ R19, R19, 1.4426950216293334961 ;  /* 0x3fb8aa3b13137820 */ /* 0x000fc60000410000 */
[----:B------:R-:W-:-:S03]  /*6990*/  FSETP.GT.FTZ.AND P1, PT, R3, R2, PT ;  /* 0x000000020300720b */ /* 0x000fc60003f34000 */
[----:B------:R-:W0:Y:S01]  /*69a0*/  MUFU.EX2 R19, R19 ;  /* 0x0000001300137308 */ /* 0x000e220000000800 */
        /* <DEDUP_REMOVED lines=8> */
.L_x_67842:
[----:B---3--:R-:W-:Y:S02]  /*6a30*/  IMAD.MOV.U32 R8, RZ, RZ, R7 ;  /* 0x000000ffff087224 */ /* 0x008fe400078e0007 */
[----:B------:R-:W-:Y:S01]  /*6a40*/  IMAD.MOV.U32 R10, RZ, RZ, R3 ;  /* 0x000000ffff0a7224 */ /* 0x000fe200078e0003 */
[----:B------:R-:W-:Y:S01]  /*6a50*/  MOV R3, R2 ;  /* 0x0000000200037202 */ /* 0x000fe20000000f00 */
[----:B------:R-:W-:Y:S02]  /*6a60*/  IMAD.MOV.U32 R7, RZ, RZ, R6 ;  /* 0x000000ffff077224 */ /* 0x000fe400078e0006 */
.L_x_67843:
[----:B------:R-:W-:Y:S05]  /*6a70*/  BSYNC B1 ;  /* 0x0000000000017941 */ /* 0x000fea0003800000 */
.L_x_67841:
        /* <DEDUP_REMOVED lines=9> */
.L_x_67845:
[----:B------:R-:W-:Y:S02]  /*6b10*/  IMAD.MOV.U32 R19, RZ, RZ, R8 ;  /* 0x000000ffff137224 */ /* 0x000fe400078e0008 */
[----:B------:R-:W-:Y:S01]  /*6b20*/  IMAD.MOV.U32 R23, RZ, RZ, R10 ;  /* 0x000000ffff177224 */ /* 0x000fe200078e000a */
[----:B------:R-:W-:Y:S01]  /*6b30*/  MOV R10, R5 ;  /* 0x00000005000a7202 */ /* 0x000fe20000000f00 */
[----:B------:R-:W-:Y:S02]  /*6b40*/  IMAD.MOV.U32 R8, RZ, RZ, R17 ;  /* 0x000000ffff087224 */ /* 0x000fe400078e0011 */
.L_x_67846:
[----:B------:R-:W-:Y:S05]  /*6b50*/  BSYNC B1 ;  /* 0x0000000000017941 */ /* 0x000fea0003800000 */
.L_x_67844:
        /* <DEDUP_REMOVED lines=9> */
.L_x_67848:
[----:B------:R-:W-:Y:S02]  /*6bf0*/  IMAD.MOV.U32 R2, RZ, RZ, R19 ;  /* 0x000000ffff027224 */ /* 0x000fe400078e0013 */
[----:B------:R-:W-:Y:S01]  /*6c00*/  IMAD.MOV.U32 R5, RZ, RZ, R23 ;  /* 0x000000ffff057224 */ /* 0x000fe200078e0017 */
[----:B------:R-:W-:Y:S01]  /*6c10*/  MOV R23, R4 ;  /* 0x0000000400177202 */ /* 0x000fe20000000f00 */
[----:B------:R-:W-:Y:S02]  /*6c20*/  IMAD.MOV.U32 R19, RZ, RZ, R16 ;  /* 0x000000ffff137224 */ /* 0x000fe400078e0010 */
.L_x_67849:
[----:B------:R-:W-:Y:S05]  /*6c30*/  BSYNC B1 ;  /* 0x0000000000017941 */ /* 0x000fea0003800000 */
.L_x_67847:
        /* <DEDUP_REMOVED lines=16> */
.L_x_67851:
[----:B------:R-:W-:Y:S01]  /*6d40*/  IMAD.MOV.U32 R4, RZ, RZ, R7 ;  /* 0x000000ffff047224 */ /* 0x000fe200078e0007 */
[----:B------:R-:W-:Y:S01]  /*6d50*/  MOV R6, R3 ;  /* 0x0000000300067202 */ /* 0x000fe20000000f00 */
[----:B------:R-:W-:Y:S02]  /*6d60*/  IMAD.MOV.U32 R7, RZ, RZ, R8 ;  /* 0x000000ffff077224 */ /* 0x000fe400078e0008 */
[----:B------:R-:W-:Y:S02]  /*6d70*/  IMAD.MOV.U32 R3, RZ, RZ, R10 ;  /* 0x000000ffff037224 */ /* 0x000fe400078e000a */
.L_x_67852:
[----:B------:R-:W-:Y:S05]  /*6d80*/  BSYNC B1 ;  /* 0x0000000000017941 */ /* 0x000fea0003800000 */
.L_x_67850:
        /* <DEDUP_REMOVED lines=9> */
.L_x_67854:
[----:B------:R-:W-:Y:S01]  /*6e20*/  IMAD.MOV.U32 R11, RZ, RZ, R4 ;  /* 0x000000ffff0b7224 */ /* 0x000fe200078e0004 */
[----:B------:R-:W-:Y:S01]  /*6e30*/  MOV R8, R6 ;  /* 0x0000000600087202 */ /* 0x000fe20000000f00 */
[----:B------:R-:W-:Y:S02]  /*6e40*/  IMAD.MOV.U32 R4, RZ, RZ, R19 ;  /* 0x000000ffff047224 */ /* 0x000fe400078e0013 */
[----:B------:R-:W-:Y:S02]  /*6e50*/  IMAD.MOV.U32 R6, RZ, RZ, R23 ;  /* 0x000000ffff067224 */ /* 0x000fe400078e0017 */
.L_x_67855:
[----:B------:R-:W-:Y:S05]  /*6e60*/  BSYNC B1 ;  /* 0x0000000000017941 */ /* 0x000fea0003800000 */
.L_x_67853:
        /* <DEDUP_REMOVED lines=9> */
.L_x_67857:
[----:B------:R-:W-:Y:S01]  /*6f00*/  IMAD.MOV.U32 R10, RZ, RZ, R11 ;  /* 0x000000ffff0a7224 */ /* 0x000fe200078e000b */
[----:B------:R-:W-:Y:S01]  /*6f10*/  MOV R14, R8 ;  /* 0x00000008000e7202 */ /* 0x000fe20000000f00 */
[----:B------:R-:W-:Y:S02]  /*6f20*/  IMAD.MOV.U32 R11, RZ, RZ, R2 ;  /* 0x000000ffff0b7224 */ /* 0x000fe400078e0002 */
[----:B------:R-:W-:Y:S02]  /*6f30*/  IMAD.MOV.U32 R8, RZ, RZ, R5 ;  /* 0x000000ffff087224 */ /* 0x000fe400078e0005 */
.L_x_67858:
[----:B------:R-:W-:Y:S05]  /*6f40*/  BSYNC B1 ;  /* 0x0000000000017941 */ /* 0x000fea0003800000 */
.L_x_67856:
        /* <DEDUP_REMOVED lines=16> */
.L_x_67860:
[----:B------:R-:W-:Y:S02]  /*7050*/  IMAD.MOV.U32 R12, RZ, RZ, R7 ;  /* 0x000000ffff0c7224 */ /* 0x000fe400078e0007 */
[----:B------:R-:W-:Y:S02]  /*7060*/  IMAD.MOV.U32 R5, RZ, RZ, R3 ;  /* 0x000000ffff057224 */ /* 0x000fe400078e0003 */
[----:B------:R-:W-:Y:S02]  /*7070*/  IMAD.MOV.U32 R7, RZ, RZ, R4 ;  /* 0x000000ffff077224 */ /* 0x000fe400078e0004 */
[----:B------:R-:W-:Y:S02]  /*7080*/  IMAD.MOV.U32 R3, RZ, RZ, R6 ;  /* 0x000000ffff037224 */ /* 0x000fe400078e0006 */
.L_x_67861:
[----:B------:R-:W-:Y:S05]  /*7090*/  BSYNC B1 ;  /* 0x0000000000017941 */ /* 0x000fea0003800000 */
.L_x_67859:
        /* <DEDUP_REMOVED lines=9> */
.L_x_67863:
[----:B------:R-:W-:Y:S02]  /*7130*/  IMAD.MOV.U32 R15, RZ, RZ, R12 ;  /* 0x000000ffff0f7224 */ /* 0x000fe400078e000c */
[----:B------:R-:W-:Y:S02]  /*7140*/  IMAD.MOV.U32 R19, RZ, RZ, R5 ;  /* 0x000000ffff137224 */ /* 0x000fe400078e0005 */
[----:B------:R-:W-:Y:S02]  /*7150*/  IMAD.MOV.U32 R12, RZ, RZ, R11 ;  /* 0x000000ffff0c7224 */ /* 0x000fe400078e000b */
[----:B------:R-:W-:Y:S02]  /*7160*/  IMAD.MOV.U32 R5, RZ, RZ, R8 ;  /* 0x000000ffff057224 */ /* 0x000fe400078e0008 */
.L_x_67864:
[----:B------:R-:W-:Y:S05]  /*7170*/  BSYNC B1 ;  /* 0x0000000000017941 */ /* 0x000fea0003800000 */
.L_x_67862:
        /* <DEDUP_REMOVED lines=9> */
.L_x_67866:
[----:B------:R-:W-:Y:S02]  /*7210*/  IMAD.MOV.U32 R8, RZ, RZ, R15 ;  /* 0x000000ffff087224 */ /* 0x000fe400078e000f */
[----:B------:R-:W-:Y:S02]  /*7220*/  IMAD.MOV.U32 R20, RZ, RZ, R19 ;  /* 0x000000ffff147224 */ /* 0x000fe400078e0013 */
[----:B------:R-:W-:Y:S02]  /*7230*/  IMAD.MOV.U32 R15, RZ, RZ, R10 ;  /* 0x000000ffff0f7224 */ /* 0x000fe400078e000a */
[----:B------:R-:W-:Y:S02]  /*7240*/  IMAD.MOV.U32 R19, RZ, RZ, R14 ;  /* 0x000000ffff137224 */ /* 0x000fe400078e000e */
.L_x_67867:
[----:B------:R-:W-:Y:S05]  /*7250*/  BSYNC B1 ;  /* 0x0000000000017941 */ /* 0x000fea0003800000 */
.L_x_67865:
        /* <DEDUP_REMOVED lines=16> */
.L_x_67869:
[----:B------:R-:W-:Y:S02]  /*7360*/  IMAD.MOV.U32 R6, RZ, RZ, R7 ;  /* 0x000000ffff067224 */ /* 0x000fe400078e0007 */
[----:B------:R-:W-:Y:S01]  /*7370*/  IMAD.MOV.U32 R2, RZ, RZ, R3 ;  /* 0x000000ffff027224 */ /* 0x000fe200078e0003 */
[----:B------:R-:W-:Y:S01]  /*7380*/  MOV R3, R5 ;  /* 0x0000000500037202 */ /* 0x000fe20000000f00 */
[----:B------:R-:W-:Y:S02]  /*7390*/  IMAD.MOV.U32 R7, RZ, RZ, R12 ;  /* 0x000000ffff077224 */ /* 0x000fe400078e000c */
.L_x_67870:
[----:B------:R-:W-:Y:S05]  /*73a0*/  BSYNC B1 ;  /* 0x0000000000017941 */ /* 0x000fea0003800000 */
.L_x_67868:
        /* <DEDUP_REMOVED lines=9> */
.L_x_67872:
[----:B------:R-:W-:Y:S02]  /*7440*/  IMAD.MOV.U32 R17, RZ, RZ, R6 ;  /* 0x000000ffff117224 */ /* 0x000fe400078e0006 */
[----:B------:R-:W-:Y:S01]  /*7450*/  IMAD.MOV.U32 R5, RZ, RZ, R2 ;  /* 0x000000ffff057224 */ /* 0x000fe200078e0002 */
[----:B------:R-:W-:Y:S01]  /*7460*/  MOV R2, R19 ;  /* 0x0000001300027202 */ /* 0x000fe20000000f00 */
[----:B------:R-:W-:Y:S02]  /*7470*/  IMAD.MOV.U32 R6, RZ, RZ, R15 ;  /* 0x000000ffff067224 */ /* 0x000fe400078e000f */
.L_x_67873:
[----:B------:R-:W-:Y:S05]  /*7480*/  BSYNC B1 ;  /* 0x0000000000017941 */ /* 0x000fea0003800000 */
.L_x_67871:
        /* <DEDUP_REMOVED lines=9> */
.L_x_67875:
[----:B------:R-:W-:Y:S02]  /*7520*/  IMAD.MOV.U32 R16, RZ, RZ, R17 ;  /* 0x000000ffff107224 */ /* 0x000fe400078e0011 */
[----:B------:R-:W-:Y:S01]  /*7530*/  IMAD.MOV.U32 R4, RZ, RZ, R5 ;  /* 0x000000ffff047224 */ /* 0x000fe200078e0005 */
[----:B------:R-:W-:Y:S01]  /*7540*/  MOV R5, R20 ;  /* 0x0000001400057202 */ /* 0x000fe20000000f00 */
[----:B------:R-:W-:Y:S02]  /*7550*/  IMAD.MOV.U32 R17, RZ, RZ, R8 ;  /* 0x000000ffff117224 */ /* 0x000fe400078e0008 */
.L_x_67876:
[----:B------:R-:W-:Y:S05]  /*7560*/  BSYNC B1 ;  /* 0x0000000000017941 */ /* 0x000fea0003800000 */
.L_x_67874:
[----:B------:R-:W-:Y:S02]  /*7570*/  FADD.FTZ R18, R18, R9 ;  /* 0x0000000912127221 */ /* 0x000fe40000010000 */
[----:B------:R-:W-:Y:S02]  /*7580*/  IMAD.MOV.U32 R19, RZ, RZ, R22 ;  /* 0x000000ffff137224 */ /* 0x000fe400078e0016 */
.L_x_67840:
[----:B------:R-:W-:Y:S05]  /*7590*/  BSYNC B0 ;  /* 0x0000000000007941 */ /* 0x000fea0003800000 */
.L_x_67839:
        /* <DEDUP_REMOVED lines=24> */
.L_x_67877:
[----:B0-----:R-:W-:Y:S05]  /*7720*/  @!P0 BRA `(.L_x_67878) ;  /* 0x0000006000008947 */ /* 0x001fea0003800000 */
[----:B------:R-:W2:Y:S01]  /*7730*/  LDG.E.CONSTANT R0, [R8.64] ;  /* 0x0000000408007981 */ /* 0x000ea2000c1e9900 */
[----:B------:R-:W-:-:S03]  /*7740*/  FADD.FTZ R5, -R19, R2 ;  /* 0x0000000213057221 */ /* 0x000fc60000010100 */
[----:B------:R0:W-:Y:S01]  /*7750*/  STG.E [R10.64+0x8], R6 ;  /* 0x000008060a007986 */ /* 0x0001e2000c101904 */
[----:B------:R-:W-:-:S04]  /*7760*/  FFMA.FTZ R5, R18, -0.69314718246459960938, R5 ;  /* 0xbf31721812057823 */ /* 0x000fc80000010005 */
[----:B--2---:R-:W-:-:S05]  /*7770*/  FADD.FTZ R5, R0, R5 ;  /* 0x0000000500057221 */ /* 0x004fca0000010000 */
[----:B------:R0:W-:Y:S02]  /*7780*/  STG.E [R12.64+0x8], R5 ;  /* 0x000008050c007986 */ /* 0x0001e4000c101904 */
.L_x_67878:
        /* <DEDUP_REMOVED lines=8> */
.L_x_67879:
        /* <DEDUP_REMOVED lines=15> */
.L_x_74507:


//--------------------- .text._ZN17fastertransformer38beam_online_softmax_topk_stage2_kernelIfLi4ELi32EEEvPKfS2_PiPT_ii --------------------------
	.section	.text._ZN17fastertransformer38beam_online_softmax_topk_stage2_kernelIfLi4ELi32EEEvPKfS2_PiPT_ii,"ax",@progbits
	.sectioninfo	@"SHI_REGISTERS=50"
	.align	128
        .global         _ZN17fastertransformer38beam_online_softmax_topk_stage2_kernelIfLi4ELi32EEEvPKfS2_PiPT_ii
        .type           _ZN17fastertransformer38beam_online_softmax_topk_stage2_kernelIfLi4ELi32EEEvPKfS2_PiPT_ii,@function
        .size           _ZN17fastertransformer38beam_online_softmax_topk_stage2_kernelIfLi4ELi32EEEvPKfS2_PiPT_ii,(.L_x_74508 - _ZN17fastertransformer38beam_online_softmax_topk_stage2_kernelIfLi4ELi32EEEvPKfS2_PiPT_ii)
        .other          _ZN17fastertransformer38beam_online_softmax_topk_stage2_kernelIfLi4ELi32EEEvPKfS2_PiPT_ii,@"STO_CUDA_ENTRY STV_DEFAULT"
_ZN17fastertransformer38beam_online_softmax_topk_stage2_kernelIfLi4ELi32EEEvPKfS2_PiPT_ii:
.text._ZN17fastertransformer38beam_online_softmax_topk_stage2_kernelIfLi4ELi32EEEvPKfS2_PiPT_ii:
        /* <DEDUP_REMOVED lines=21> */
[----:B------:R-:W-:-:S03]  /*0150*/  IMAD.IADD R8, R7, 0x1, R8 ;  /* 0x0000000107087824 */ /* 0x000fc600078e0208 */
[----:B------:R-:W-:Y:S02]  /*0160*/  IADD3 R4, R7, R4, RZ ;  /* 0x0000000407047210 */ /* 0x000fe40007ffe0ff */
[----:B------:R-:W-:Y:S02]  /*0170*/  ISETP.GE.U32.AND P1, PT, R8, 0x60, PT ;  /* 0x000000600800780c */ /* 0x000fe40003f26070 */
        /* <DEDUP_REMOVED lines=8> */
[C---:B------:R-:W-:Y:S02]  /*0200*/  LEA R10, R0.reuse, 0x60, 0x2 ;  /* 0x00000060000a7811 */ /* 0x040fe400078e10ff */
[----:B------:R-:W-:Y:S02]  /*0210*/  LEA R4, P2, R13, c[0x0][0x160], 0x2 ;  /* 0x000058000d047a11 */ /* 0x000fe400078410ff */
[----:B------:R-:W-:-:S04]  /*0220*/  LEA.HI.X.SX32 R6, R0, R11, 0x1, P0 ;  /* 0x0000000b00067211 */ /* 0x000fc800000f0eff */
[----:B------:R-:W-:Y:S01]  /*0230*/  LEA.HI.X R13, R13, c[0x0][0x164], R6, 0x2, P2 ;  /* 0x000059000d0d7a11 */ /* 0x000fe200010f1406 */
[----:B------:R-:W-:-:S04]  /*0240*/  IMAD.MOV.U32 R6, RZ, RZ, R0 ;  /* 0x000000ffff067224 */ /* 0x000fc800078e0000 */
.L_x_67884:
        /* <DEDUP_REMOVED lines=10> */
.L_x_67883:
[----:B------:R-:W-:Y:S05]  /*02f0*/  BSYNC B1 ;  /* 0x0000000000017941 */ /* 0x000fea0003800000 */
.L_x_67882:
        /* <DEDUP_REMOVED lines=14> */
.L_x_67887:
        /* <DEDUP_REMOVED lines=38> */
.L_x_67886:
[----:B------:R-:W-:Y:S05]  /*0640*/  BSYNC B1 ;  /* 0x0000000000017941 */ /* 0x000fea0003800000 */
.L_x_67885:
        /* <DEDUP_REMOVED lines=25> */
.L_x_67889:
[----:B------:R-:W-:Y:S05]  /*07e0*/  BSYNC B1 ;  /* 0x0000000000017941 */ /* 0x000fea0003800000 */
.L_x_67888:
        /* <DEDUP_REMOVED lines=10> */
.L_x_67881:
[----:B-1----:R-:W-:Y:S05]  /*0890*/  BSYNC B0 ;  /* 0x0000000000007941 */ /* 0x002fea0003800000 */
.L_x_67880:
[----:B------:R-:W-:Y:S01]  /*08a0*/  ISETP.GE.U32.AND P0, PT, R0, c[0x0][0x184], PT ;  /* 0x0000610000007a0c */ /* 0x000fe20003f06070 */
[----:B------:R-:W-:Y:S01]  /*08b0*/  BAR.SYNC.DEFER_BLOCKING 0x0 ;  /* 0x0000000000007b1d */ /* 0x000fe20000010000 */
[----:B------:R-:W-:Y:S01]  /*08c0*/  IMAD.MOV.U32 R12, RZ, RZ, RZ ;  /* 0x000000ffff0c7224 */ /* 0x000fe200078e00ff */
[----:B------:R-:W-:Y:S01]  /*08d0*/  MOV R10, 0xffffffff ;  /* 0xffffffff000a7802 */ /* 0x000fe20000000f00 */
[----:B0-----:R-:W-:Y:S01]  /*08e0*/  IMAD.MOV.U32 R13, RZ, RZ, -0x800001 ;  /* 0xff7fffffff0d7424 */ /* 0x001fe200078e00ff */
[----:B------:R-:W-:Y:S01]  /*08f0*/  MOV R8, 0xffffffff ;  /* 0xffffffff00087802 */ /* 0x000fe20000000f00 */
[----:B------:R-:W-:Y:S01]  /*0900*/  IMAD.MOV.U32 R6, RZ, RZ, -0x800001 ;  /* 0xff7fffffff067424 */ /* 0x000fe200078e00ff */
[----:B------:R-:W-:Y:S01]  /*0910*/  BSSY B0, `(.L_x_67890) ;  /* 0x000018f000007945 */ /* 0x000fe20003800000 */
        /* <DEDUP_REMOVED lines=15> */
[----:B------:R-:W-:-:S05]  /*0a10*/  LOP3.LUT R5, R4, 0x3, RZ, 0xc0, !PT ;  /* 0x0000000304057812 */ /* 0x000fca00078ec0ff */
[----:B------:R-:W-:Y:S01]  /*0a20*/  IMAD.IADD R6, R4, 0x1, -R5 ;  /* 0x0000000104067824 */ /* 0x000fe200078e0a05 */
[----:B------:R-:W-:-:S04]  /*0a30*/  HFMA2.MMA R5, -RZ, RZ, 0, 0 ;  /* 0x00000000ff057435 */ /* 0x000fc800000001ff */
[----:B------:R-:W-:-:S13]  /*0a40*/  ISETP.GT.AND P0, PT, R6, RZ, PT ;  /* 0x000000ff0600720c */ /* 0x000fda0003f04270 */
[----:B------:R-:W-:Y:S05]  /*0a50*/  @!P0 BRA `(.L_x_67894) ;  /* 0x0000115000008947 */ /* 0x000fea0003800000 */
[----:B------:R-:W-:Y:S02]  /*0a60*/  ISETP.GT.AND P1, PT, R6, 0xc, PT ;  /* 0x0000000c0600780c */ /* 0x000fe40003f24270 */
[----:B------:R-:W-:-:S11]  /*0a70*/  PLOP3.LUT P0, PT, PT, PT, PT, 0x80, 0x0 ;  /* 0x000000000000781c */ /* 0x000fd60003f0f070 */
[----:B------:R-:W-:Y:S05]  /*0a80*/  @!P1 BRA `(.L_x_67895) ;  /* 0x00000b3000009947 */ /* 0x000fea0003800000 */
[----:B------:R-:W-:Y:S02]  /*0a90*/  PLOP3.LUT P0, PT, PT, PT, PT, 0x8, 0x0 ;  /* 0x000000000000781c */ /* 0x000fe40003f0e170 */
.L_x_67896:
        /* <DEDUP_REMOVED lines=12> */
[----:B------:R-:W-:-:S03]  /*0b60*/  ISETP.EQ.AND P6, PT, R8, -0x8, PT ;  /* 0xfffffff80800780c */ /* 0x000fc60003fc2270 */
[----:B------:R-:W-:Y:S01]  /*0b70*/  LDS.64 R26, [R7.X4+0x90] ;  /* 0x00009000071a7984 */ /* 0x000fe20000004a00 */
[----:B0-----:R-:W-:-:S05]  /*0b80*/  @P1 IMAD.MOV.U32 R14, RZ, RZ, R24 ;  /* 0x000000ffff0e1224 */ /* 0x001fca00078e0018 */
[----:B------:R-:W-:Y:S01]  /*0b90*/  @P5 MOV R16, R24 ;  /* 0x0000001800105202 */ /* 0x000fe20000000f00 */
[--C-:B------:R-:W-:Y:S01]  /*0ba0*/  @P1 IMAD.MOV.U32 R3, RZ, RZ, R25.reuse ;  /* 0x000000ffff031224 */ /* 0x100fe200078e0019 */
[----:B------:R-:W-:Y:S01]  /*0bb0*/  ISETP.EQ.AND P1, PT, R8, -0x18, PT ;  /* 0xffffffe80800780c */ /* 0x000fe20003f22270 */
[--C-:B------:R-:W-:Y:S01]  /*0bc0*/  @P4 IMAD.MOV.U32 R20, RZ, RZ, R24.reuse ;  /* 0x000000ffff144224 */ /* 0x100fe200078e0018 */
[----:B------:R-:W-:Y:S01]  /*0bd0*/  IADD3 R8, R5, 0x4, RZ ;  /* 0x0000000405087810 */ /* 0x000fe20007ffe0ff */
[----:B------:R-:W-:Y:S01]  /*0be0*/  @P2 IMAD.MOV.U32 R18, RZ, RZ, R24 ;  /* 0x000000ffff122224 */ /* 0x000fe200078e0018 */
[----:B-1----:R-:W-:Y:S01]  /*0bf0*/  @P6 MOV R18, R10 ;  /* 0x0000000a00126202 */ /* 0x002fe20000000f00 */
[--C-:B------:R-:W-:Y:S01]  /*0c00*/  @P4 IMAD.MOV.U32 R19, RZ, RZ, R25.reuse ;  /* 0x000000ffff134224 */ /* 0x100fe200078e0019 */
[----:B------:R-:W-:Y:S01]  /*0c10*/  SHF.L.U32 R8, R8, 0x2, RZ ;  /* 0x0000000208087819 */ /* 0x000fe200000006ff */
[--C-:B------:R-:W-:Y:S02]  /*0c20*/  @P2 IMAD.MOV.U32 R17, RZ, RZ, R25.reuse ;  /* 0x000000ffff112224 */ /* 0x100fe400078e0019 */
[----:B------:R-:W-:-:S02]  /*0c30*/  @P5 IMAD.MOV.U32 R15, RZ, RZ, R25 ;  /* 0x000000ffff0f5224 */ /* 0x000fc400078e0019 */
[----:B------:R-:W0:Y:S01]  /*0c40*/  LDS.64 R24, [R7.X4+0x80] ;  /* 0x0000800007187984 */ /* 0x000e220000004a00 */
[--C-:B------:R-:W-:Y:S02]  /*0c50*/  @P4 IMAD.MOV.U32 R16, RZ, RZ, R10.reuse ;  /* 0x000000ffff104224 */ /* 0x100fe400078e000a */
[--C-:B------:R-:W-:Y:S02]  /*0c60*/  @P3 IMAD.MOV.U32 R20, RZ, RZ, R10.reuse ;  /* 0x000000ffff143224 */ /* 0x100fe400078e000a */
[----:B------:R-:W-:Y:S02]  /*0c70*/  @P2 IMAD.MOV.U32 R14, RZ, RZ, R10 ;  /* 0x000000ffff0e2224 */ /* 0x000fe400078e000a */
[--C-:B------:R-:W-:Y:S02]  /*0c80*/  @P4 IMAD.MOV.U32 R15, RZ, RZ, R11.reuse ;  /* 0x000000ffff0f4224 */ /* 0x100fe400078e000b */
[--C-:B------:R-:W-:Y:S01]  /*0c90*/  @P3 IMAD.MOV.U32 R19, RZ, RZ, R11.reuse ;  /* 0x000000ffff133224 */ /* 0x100fe200078e000b */
[----:B--2---:R-:W-:Y:S01]  /*0ca0*/  @P6 MOV R19, R13 ;  /* 0x0000000d00136202 */ /* 0x004fe20000000f00 */
[----:B------:R-:W-:-:S02]  /*0cb0*/  @P6 IMAD.MOV.U32 R17, RZ, RZ, R11 ;  /* 0x000000ffff116224 */ /* 0x000fc400078e000b */
[----:B------:R-:W-:Y:S02]  /*0cc0*/  @P2 IMAD.MOV.U32 R3, RZ, RZ, R11 ;  /* 0x000000ffff032224 */ /* 0x000fe400078e000b */
[--C-:B------:R-:W-:Y:S02]  /*0cd0*/  @P2 IMAD.MOV.U32 R16, RZ, RZ, R12.reuse ;  /* 0x000000ffff102224 */ /* 0x100fe400078e000c */
[--C-:B------:R-:W-:Y:S02]  /*0ce0*/  @P6 IMAD.MOV.U32 R20, RZ, RZ, R12.reuse ;  /* 0x000000ffff146224 */ /* 0x100fe400078e000c */
[--C-:B------:R-:W-:Y:S02]  /*0cf0*/  @P4 IMAD.MOV.U32 R18, RZ, RZ, R12.reuse ;  /* 0x000000ffff124224 */ /* 0x100fe400078e000c */
[----:B------:R-:W-:Y:S02]  /*0d00*/  @P5 IMAD.MOV.U32 R14, RZ, RZ, R12 ;  /* 0x000000ffff0e5224 */ /* 0x000fe400078e000c */
[--C-:B------:R-:W-:Y:S01]  /*0d10*/  @P2 IMAD.MOV.U32 R15, RZ, RZ, R13.reuse ;  /* 0x000000ffff0f2224 */ /* 0x100fe200078e000d */
[C---:B------:R-:W-:Y:S01]  /*0d20*/  ISETP.EQ.AND P2, PT, R8.reuse, 0x18, PT ;  /* 0x000000180800780c */ /* 0x040fe20003f42270 */
[--C-:B------:R-:W-:Y:S01]  /*0d30*/  @P4 IMAD.MOV.U32 R17, RZ, RZ, R13.reuse ;  /* 0x000000ffff114224 */ /* 0x100fe200078e000d */
[----:B---3--:R-:W-:Y:S01]  /*0d40*/  @P3 MOV R17, R23 ;  /* 0x0000001700113202 */ /* 0x008fe20000000f00 */
[----:B------:R-:W-:Y:S01]  /*0d50*/  @P5 IMAD.MOV.U32 R3, RZ, RZ, R13 ;  /* 0x000000ffff035224 */ /* 0x000fe200078e000d */
[----:B------:R-:W-:Y:S01]  /*0d60*/  ISETP.EQ.AND P5, PT, R8, RZ, PT ;  /* 0x000000ff0800720c */ /* 0x000fe20003fa2270 */
[----:B------:R-:W1:Y:S01]  /*0d70*/  LDS.64 R12, [R7.X4+0x88] ;  /* 0x00008800070c7984 */ /* 0x000e620000004a00 */
[----:B------:R-:W-:-:S02]  /*0d80*/  @P1 IMAD.MOV.U32 R20, RZ, RZ, R22 ;  /* 0x000000ffff141224 */ /* 0x000fc400078e0016 */
[--C-:B------:R-:W-:Y:S01]  /*0d90*/  @P1 IMAD.MOV.U32 R19, RZ, RZ, R23.reuse ;  /* 0x000000ffff131224 */ /* 0x100fe200078e0017 */
[C---:B------:R-:W-:Y:S01]  /*0da0*/  ISETP.EQ.AND P1, PT, R8.reuse, 0x8, PT ;  /* 0x000000080800780c */ /* 0x040fe20003f22270 */
[--C-:B------:R-:W-:Y:S01]  /*0db0*/  @P3 IMAD.MOV.U32 R18, RZ, RZ, R22.reuse ;  /* 0x000000ffff123224 */ /* 0x100fe200078e0016 */
[C---:B------:R-:W-:Y:S01]  /*0dc0*/  ISETP.EQ.AND P3, PT, R8.reuse, 0x10, PT ;  /* 0x000000100800780c */ /* 0x040fe20003f62270 */
[--C-:B------:R-:W-:Y:S02]  /*0dd0*/  @P6 IMAD.MOV.U32 R16, RZ, RZ, R22.reuse ;  /* 0x000000ffff106224 */ /* 0x100fe400078e0016 */
[--C-:B------:R-:W-:Y:S01]  /*0de0*/  @P6 IMAD.MOV.U32 R15, RZ, RZ, R23.reuse ;  /* 0x000000ffff0f6224 */ /* 0x100fe200078e0017 */
[C---:B------:R-:W-:Y:S01]  /*0df0*/  ISETP.EQ.AND P6, PT, R8.reuse, -0x8, PT ;  /* 0xfffffff80800780c */ /* 0x040fe20003fc2270 */
[----:B------:R-:W-:Y:S02]  /*0e00*/  @P4 IMAD.MOV.U32 R14, RZ, RZ, R22 ;  /* 0x000000ffff0e4224 */ /* 0x000fe400078e0016 */
[----:B------:R-:W-:Y:S01]  /*0e10*/  @P4 IMAD.MOV.U32 R3, RZ, RZ, R23 ;  /* 0x000000ffff034224 */ /* 0x000fe200078e0017 */
[C---:B------:R-:W-:Y:S01]  /*0e20*/  ISETP.EQ.AND P4, PT, R8.reuse, -0x10, PT ;  /* 0xfffffff00800780c */ /* 0x040fe20003f82270 */
[--C-:B------:R-:W-:Y:S01]  /*0e30*/  @P2 IMAD.MOV.U32 R14, RZ, RZ, R10.reuse ;  /* 0x000000ffff0e2224 */ /* 0x100fe200078e000a */
[-C--:B------:R-:W-:Y:S01]  /*0e40*/  @P2 MOV R3, R11.reuse ;  /* 0x0000000b00032202 */ /* 0x080fe20000000f00 */
[--C-:B------:R-:W-:Y:S01]  /*0e50*/  @P5 IMAD.MOV.U32 R20, RZ, RZ, R10.reuse ;  /* 0x000000ffff145224 */ /* 0x100fe200078e000a */
[----:B------:R-:W-:Y:S01]  /*0e60*/  ISETP.EQ.AND P2, PT, R8, -0x18, PT ;  /* 0xffffffe80800780c */ /* 0x000fe20003f42270 */
[--C-:B------:R-:W-:Y:S01]  /*0e70*/  @P1 IMAD.MOV.U32 R18, RZ, RZ, R10.reuse ;  /* 0x000000ffff121224 */ /* 0x100fe200078e000a */
[----:B------:R-:W-:Y:S01]  /*0e80*/  IADD3 R8, R5, 0x8, RZ ;  /* 0x0000000805087810 */ /* 0x000fe20007ffe0ff */
[----:B------:R-:W-:Y:S01]  /*0e90*/  @P3 IMAD.MOV.U32 R16, RZ, RZ, R10 ;  /* 0x000000ffff103224 */ /* 0x000fe200078e000a */
[----:B------:R-:W-:Y:S01]  /*0ea0*/  @P3 MOV R15, R11 ;  /* 0x0000000b000f3202 */ /* 0x000fe20000000f00 */
[----:B------:R-:W-:-:S02]  /*0eb0*/  @P5 IMAD.MOV.U32 R19, RZ, RZ, R11 ;  /* 0x000000ffff135224 */ /* 0x000fc400078e000b */
[----:B------:R-:W-:Y:S02]  /*0ec0*/  IMAD.SHL.U32 R8, R8, 0x4, RZ ;  /* 0x0000000408087824 */ /* 0x000fe400078e00ff */
[----:B------:R-:W-:Y:S01]  /*0ed0*/  @P1 IMAD.MOV.U32 R17, RZ, RZ, R11 ;  /* 0x000000ffff111224 */ /* 0x000fe200078e000b */
[----:B0-----:R-:W-:Y:S01]  /*0ee0*/  @P6 MOV R17, R25 ;  /* 0x0000001900116202 */ /* 0x001fe20000000f00 */
[--C-:B------:R-:W-:Y:S01]  /*0ef0*/  @P5 IMAD.MOV.U32 R16, RZ, RZ, R24.reuse ;  /* 0x000000ffff105224 */ /* 0x100fe200078e0018 */
[----:B------:R-:W-:Y:S01]  /*0f00*/  LDS.64 R10, [R7.X4+0xa8] ;  /* 0x0000a800070a7984 */ /* 0x000fe20000004a00 */
[--C-:B------:R-:W-:Y:S01]  /*0f10*/  @P4 IMAD.MOV.U32 R20, RZ, RZ, R24.reuse ;  /* 0x000000ffff144224 */ /* 0x100fe200078e0018 */
[----:B------:R-:W-:Y:S01]  /*0f20*/  @P6 MOV R20, R22 ;  /* 0x0000001600146202 */ /* 0x000fe20000000f00 */
[--C-:B------:R-:W-:Y:S02]  /*0f30*/  @P6 IMAD.MOV.U32 R18, RZ, RZ, R24.reuse ;  /* 0x000000ffff126224 */ /* 0x100fe400078e0018 */
[----:B------:R-:W-:-:S02]  /*0f40*/  @P1 IMAD.MOV.U32 R14, RZ, RZ, R24 ;  /* 0x000000ffff0e1224 */ /* 0x000fc400078e0018 */
[--C-:B------:R-:W-:Y:S02]  /*0f50*/  @P5 IMAD.MOV.U32 R15, RZ, RZ, R25.reuse ;  /* 0x000000ffff0f5224 */ /* 0x100fe400078e0019 */
[--C-:B------:R-:W-:Y:S01]  /*0f60*/  @P4 IMAD.MOV.U32 R19, RZ, RZ, R25.reuse ;  /* 0x000000ffff134224 */ /* 0x100fe200078e0019 */
[-C--:B-1----:R-:W-:Y:S01]  /*0f70*/  @P2 MOV R20, R12.reuse ;  /* 0x0000000c00142202 */ /* 0x082fe20000000f00 */
[----:B------:R-:W-:Y:S02]  /*0f80*/  @P1 IMAD.MOV.U32 R3, RZ, RZ, R25 ;  /* 0x000000ffff031224 */ /* 0x000fe400078e0019 */
[--C-:B------:R-:W-:Y:S02]  /*0f90*/  @P1 IMAD.MOV.U32 R16, RZ, RZ, R22.reuse ;  /* 0x000000ffff101224 */ /* 0x100fe400078e0016 */
[--C-:B------:R-:W-:Y:S02]  /*0fa0*/  @P5 IMAD.MOV.U32 R18, RZ, RZ, R22.reuse ;  /* 0x000000ffff125224 */ /* 0x100fe400078e0016 */
[----:B------:R-:W-:Y:S01]  /*0fb0*/  @P3 IMAD.MOV.U32 R14, RZ, RZ, R22 ;  /* 0x000000ffff0e3224 */ /* 0x000fe200078e0016 */
[----:B------:R-:W-:Y:S01]  /*0fc0*/  @P5 MOV R14, R12 ;  /* 0x0000000c000e5202 */ /* 0x000fe20000000f00 */
[--C-:B------:R-:W-:Y:S01]  /*0fd0*/  @P1 IMAD.MOV.U32 R15, RZ, RZ, R23.reuse ;  /* 0x000000ffff0f1224 */ /* 0x100fe200078e0017 */
[----:B------:R-:W-:Y:S01]  /*0fe0*/  ISETP.EQ.AND P1, PT, R8, 0x18, PT ;  /* 0x000000180800780c */ /* 0x000fe20003f22270 */
[----:B------:R-:W-:-:S02]  /*0ff0*/  @P6 IMAD.MOV.U32 R19, RZ, RZ, R23 ;  /* 0x000000ffff136224 */ /* 0x000fc400078e0017 */
[--C-:B------:R-:W-:Y:S02]  /*1000*/  @P5 IMAD.MOV.U32 R17, RZ, RZ, R23.reuse ;  /* 0x000000ffff115224 */ /* 0x100fe400078e0017 */
[----:B------:R-:W-:Y:S01]  /*1010*/  @P3 IMAD.MOV.U32 R3, RZ, RZ, R23 ;  /* 0x000000ffff033224 */ /* 0x000fe200078e0017 */
[C---:B------:R-:W-:Y:S01]  /*1020*/  ISETP.EQ.AND P3, PT, R8.reuse, RZ, PT ;  /* 0x000000ff0800720c */ /* 0x040fe20003f62270 */
[----:B------:R-:W0:Y:S01]  /*1030*/  LDS.64 R22, [R7.X4+0x98] ;  /* 0x0000980007167984 */ /* 0x000e220000004a00 */
[--C-:B------:R-:W-:Y:S01]  /*1040*/  @P2 IMAD.MOV.U32 R19, RZ, RZ, R13.reuse ;  /* 0x000000ffff132224 */ /* 0x100fe200078e000d */
[C---:B------:R-:W-:Y:S01]  /*1050*/  ISETP.EQ.AND P2, PT, R8.reuse, 0x8, PT ;  /* 0x000000080800780c */ /* 0x040fe20003f42270 */
[--C-:B------:R-:W-:Y:S02]  /*1060*/  @P4 IMAD.MOV.U32 R18, RZ, RZ, R12.reuse ;  /* 0x000000ffff124224 */ /* 0x100fe400078e000c */
[----:B------:R-:W-:Y:S01]  /*1070*/  @P4 IMAD.MOV.U32 R17, RZ, RZ, R13 ;  /* 0x000000ffff114224 */ /* 0x000fe200078e000d */
[----:B------:R-:W-:Y:S01]  /*1080*/  ISETP.EQ.AND P4, PT, R8, 0x10, PT ;  /* 0x000000100800780c */ /* 0x000fe20003f82270 */
[----:B------:R-:W-:-:S02]  /*1090*/  @P6 IMAD.MOV.U32 R16, RZ, RZ, R12 ;  /* 0x000000ffff106224 */ /* 0x000fc400078e000c */
[--C-:B------:R-:W-:Y:S01]  /*10a0*/  @P6 IMAD.MOV.U32 R15, RZ, RZ, R13.reuse ;  /* 0x000000ffff0f6224 */ /* 0x100fe200078e000d */
[C---:B------:R-:W-:Y:S01]  /*10b0*/  ISETP.EQ.AND P6, PT, R8.reuse, -0x8, PT ;  /* 0xfffffff80800780c */ /* 0x040fe20003fc2270 */
[----:B------:R-:W-:Y:S01]  /*10c0*/  @P5 IMAD.MOV.U32 R3, RZ, RZ, R13 ;  /* 0x000000ffff035224 */ /* 0x000fe200078e000d */
[C---:B------:R-:W-:Y:S01]  /*10d0*/  ISETP.EQ.AND P5, PT, R8.reuse, -0x10, PT ;  /* 0xfffffff00800780c */ /* 0x040fe20003fa2270 */
[--C-:B------:R-:W-:Y:S02]  /*10e0*/  @P1 IMAD.MOV.U32 R14, RZ, RZ, R24.reuse ;  /* 0x000000ffff0e1224 */ /* 0x100fe400078e0018 */
[--C-:B------:R-:W-:Y:S01]  /*10f0*/  @P1 IMAD.MOV.U32 R3, RZ, RZ, R25.reuse ;  /* 0x000000ffff031224 */ /* 0x100fe200078e0019 */
[----:B------:R-:W-:Y:S01]  /*1100*/  ISETP.EQ.AND P1, PT, R8, -0x18, PT ;  /* 0xffffffe80800780c */ /* 0x000fe20003f22270 */
[--C-:B------:R-:W-:Y:S01]  /*1110*/  @P3 IMAD.MOV.U32 R20, RZ, RZ, R24.reuse ;  /* 0x000000ffff143224 */ /* 0x100fe200078e0018 */
[C---:B------:R-:W-:Y:S01]  /*1120*/  IADD3 R8, R5.reuse, 0xc, RZ ;  /* 0x0000000c05087810 */ /* 0x040fe20007ffe0ff */
[----:B------:R-:W-:Y:S01]  /*1130*/  @P2 IMAD.MOV.U32 R18, RZ, RZ, R24 ;  /* 0x000000ffff122224 */ /* 0x000fe200078e0018 */
[----:B------:R-:W-:Y:S01]  /*1140*/  @P4 MOV R16, R24 ;  /* 0x0000001800104202 */ /* 0x000fe20000000f00 */
[--C-:B------:R-:W-:Y:S01]  /*1150*/  @P3 IMAD.MOV.U32 R19, RZ, RZ, R25.reuse ;  /* 0x000000ffff133224 */ /* 0x100fe200078e0019 */
[----:B------:R-:W-:Y:S01]  /*1160*/  SHF.L.U32 R8, R8, 0x2, RZ ;  /* 0x0000000208087819 */ /* 0x000fe200000006ff */
[--C-:B------:R-:W-:Y:S01]  /*1170*/  @P2 IMAD.MOV.U32 R17, RZ, RZ, R25.reuse ;  /* 0x000000ffff112224 */ /* 0x100fe200078e0019 */
[----:B------:R-:W-:Y:S01]  /*1180*/  @P6 MOV R18, R26 ;  /* 0x0000001a00126202 */ /* 0x000fe20000000f00 */
[----:B------:R-:W-:Y:S01]  /*1190*/  @P4 IMAD.MOV.U32 R15, RZ, RZ, R25 ;  /* 0x000000ffff0f4224 */ /* 0x000fe200078e0019 */
[----:B------:R-:W-:Y:S01]  /*11a0*/  IADD3 R5, R5, 0x10, RZ ;  /* 0x0000001005057810 */ /* 0x000fe20007ffe0ff */
[----:B------:R-:W1:Y:S01]  /*11b0*/  LDS.64 R24, [R7.X4+0xa0] ;  /* 0x0000a00007187984 */ /* 0x000e620000004a00 */
[----:B------:R-:W-:-:S02]  /*11c0*/  @P6 IMAD.MOV.U32 R17, RZ, RZ, R27 ;  /* 0x000000ffff116224 */ /* 0x000fc400078e001b */
[----:B------:R-:W-:Y:S02]  /*11d0*/  @P3 IMAD.MOV.U32 R18, RZ, RZ, R12 ;  /* 0x000000ffff123224 */ /* 0x000fe400078e000c */
[----:B------:R-:W-:Y:S02]  /*11e0*/  @P3 IMAD.MOV.U32 R17, RZ, RZ, R13 ;  /* 0x000000ffff113224 */ /* 0x000fe400078e000d */
[--C-:B------:R-:W-:Y:S02]  /*11f0*/  @P3 IMAD.MOV.U32 R16, RZ, RZ, R26.reuse ;  /* 0x000000ffff103224 */ /* 0x100fe400078e001a */
[--C-:B------:R-:W-:Y:S02]  /*1200*/  @P5 IMAD.MOV.U32 R20, RZ, RZ, R26.reuse ;  /* 0x000000ffff145224 */ /* 0x100fe400078e001a */
[----:B------:R-:W-:Y:S02]  /*1210*/  @P2 IMAD.MOV.U32 R14, RZ, RZ, R26 ;  /* 0x000000ffff0e2224 */ /* 0x000fe400078e001a */
[--C-:B------:R-:W-:Y:S01]  /*1220*/  @P3 IMAD.MOV.U32 R15, RZ, RZ, R27.reuse ;  /* 0x000000ffff0f3224 */ /* 0x100fe200078e001b */
[----:B0-----:R-:W-:Y:S01]  /*1230*/  @P5 MOV R17, R23 ;  /* 0x0000001700115202 */ /* 0x001fe20000000f00 */
[--C-:B------:R-:W-:Y:S01]  /*1240*/  @P5 IMAD.MOV.U32 R19, RZ, RZ, R27.reuse ;  /* 0x000000ffff135224 */ /* 0x100fe200078e001b */
[----:B------:R-:W-:Y:S01]  /*1250*/  @P6 MOV R19, R13 ;  /* 0x0000000d00136202 */ /* 0x000fe20000000f00 */
[----:B------:R-:W-:-:S02]  /*1260*/  @P2 IMAD.MOV.U32 R3, RZ, RZ, R27 ;  /* 0x000000ffff032224 */ /* 0x000fc400078e001b */
[----:B------:R-:W-:Y:S01]  /*1270*/  @P5 IMAD.MOV.U32 R18, RZ, RZ, R22 ;  /* 0x000000ffff125224 */ /* 0x000fe200078e0016 */
[C---:B------:R-:W-:Y:S01]  /*1280*/  ISETP.EQ.AND P5, PT, R8.reuse, 0x10, PT ;  /* 0x000000100800780c */ /* 0x040fe20003fa2270 */
[--C-:B------:R-:W-:Y:S02]  /*1290*/  @P2 IMAD.MOV.U32 R16, RZ, RZ, R12.reuse ;  /* 0x000000ffff102224 */ /* 0x100fe400078e000c */
[--C-:B------:R-:W-:Y:S02]  /*12a0*/  @P6 IMAD.MOV.U32 R20, RZ, RZ, R12.reuse ;  /* 0x000000ffff146224 */ /* 0x100fe400078e000c */
[----:B------:R-:W-:Y:S02]  /*12b0*/  @P4 IMAD.MOV.U32 R14, RZ, RZ, R12 ;  /* 0x000000ffff0e4224 */ /* 0x000fe400078e000c */
[--C-:B------:R-:W-:Y:S01]  /*12c0*/  @P2 IMAD.MOV.U32 R15, RZ, RZ, R13.reuse ;  /* 0x000000ffff0f2224 */ /* 0x100fe200078e000d */
[C---:B------:R-:W-:Y:S01]  /*12d0*/  ISETP.EQ.AND P2, PT, R8.reuse, RZ, PT ;  /* 0x000000ff0800720c */ /* 0x040fe20003f42270 */
[----:B------:R-:W-:Y:S01]  /*12e0*/  @P4 IMAD.MOV.U32 R3, RZ, RZ, R13 ;  /* 0x000000ffff034224 */ /* 0x000fe200078e000d */
[----:B------:R-:W-:Y:S01]  /*12f0*/  ISETP.EQ.AND P4, PT, R8, 0x18, PT ;  /* 0x000000180800780c */ /* 0x000fe20003f82270 */
[----:B------:R-:W-:-:S02]  /*1300*/  @P1 IMAD.MOV.U32 R20, RZ, RZ, R22 ;  /* 0x000000ffff141224 */ /* 0x000fc400078e0016 */
[--C-:B------:R-:W-:Y:S01]  /*1310*/  @P1 IMAD.MOV.U32 R19, RZ, RZ, R23.reuse ;  /* 0x000000ffff131224 */ /* 0x100fe200078e0017 */
[C---:B------:R-:W-:Y:S01]  /*1320*/  ISETP.EQ.AND P1, PT, R8.reuse, 0x8, PT ;  /* 0x000000080800780c */ /* 0x040fe20003f22270 */
[--C-:B------:R-:W-:Y:S02]  /*1330*/  @P6 IMAD.MOV.U32 R16, RZ, RZ, R22.reuse ;  /* 0x000000ffff106224 */ /* 0x100fe400078e0016 */
[--C-:B------:R-:W-:Y:S01]  /*1340*/  @P6 IMAD.MOV.U32 R15, RZ, RZ, R23.reuse ;  /* 0x000000ffff0f6224 */ /* 0x100fe200078e0017 */
[-C--:B------:R-:W-:Y:S01]  /*1350*/  @P5 MOV R15, R27.reuse ;  /* 0x0000001b000f5202 */ /* 0x080fe20000000f00 */
[----:B------:R-:W-:Y:S01]  /*1360*/  @P3 IMAD.MOV.U32 R14, RZ, RZ, R22 ;  /* 0x000000ffff0e3224 */ /* 0x000fe200078e0016 */
[C---:B------:R-:W-:Y:S01]  /*1370*/  ISETP.EQ.AND P6, PT, R8.reuse, -0x10, PT ;  /* 0xfffffff00800780c */ /* 0x040fe20003fc2270 */
[----:B------:R-:W-:Y:S01]  /*1380*/  @P3 IMAD.MOV.U32 R3, RZ, RZ, R23 ;  /* 0x000000ffff033224 */ /* 0x000fe200078e0017 */
[C---:B------:R-:W-:Y:S01]  /*1390*/  ISETP.EQ.AND P3, PT, R8.reuse, -0x8, PT ;  /* 0xfffffff80800780c */ /* 0x040fe20003f62270 */
[--C-:B------:R-:W-:Y:S01]  /*13a0*/  @P5 IMAD.MOV.U32 R16, RZ, RZ, R26.reuse ;  /* 0x000000ffff105224 */ /* 0x100fe200078e001a */
[----:B------:R-:W-:Y:S01]  /*13b0*/  @P4 MOV R3, R27 ;  /* 0x0000001b00034202 */ /* 0x000fe20000000f00 */
[----:B------:R-:W-:Y:S01]  /*13c0*/  @P4 IMAD.MOV.U32 R14, RZ, RZ, R26 ;  /* 0x000000ffff0e4224 */ /* 0x000fe200078e001a */
[----:B------:R-:W-:Y:S01]  /*13d0*/  ISETP.EQ.AND P4, PT, R8, -0x18, PT ;  /* 0xffffffe80800780c */ /* 0x000fe20003f82270 */
[----:B-1----:R-:W-:-:S02]  /*13e0*/  @P2 IMAD.MOV.U32 R16, RZ, RZ, R24 ;  /* 0x000000ffff102224 */ /* 0x002fc400078e0018 */
[----:B------:R-:W-:Y:S02]  /*13f0*/  @P2 IMAD.MOV.U32 R15, RZ, RZ, R25 ;  /* 0x000000ffff0f2224 */ /* 0x000fe400078e0019 */
[----:B------:R-:W-:Y:S02]  /*1400*/  @P1 IMAD.MOV.U32 R18, RZ, RZ, R26 ;  /* 0x000000ffff121224 */ /* 0x000fe400078e001a */
[----:B------:R-:W-:Y:S02]  /*1410*/  @P1 IMAD.MOV.U32 R17, RZ, RZ, R27 ;  /* 0x000000ffff111224 */ /* 0x000fe400078e001b */
[----:B------:R-:W-:Y:S01]  /*1420*/  @P1 IMAD.MOV.U32 R14, RZ, RZ, R24 ;  /* 0x000000ffff0e1224 */ /* 0x000fe200078e0018 */
[----:B------:R-:W-:Y:S01]  /*1430*/  @P5 MOV R14, R22 ;  /* 0x00000016000e5202 */ /* 0x000fe20000000f00 */
[----:B------:R-:W-:Y:S02]  /*1440*/  @P1 IMAD.MOV.U32 R3, RZ, RZ, R25 ;  /* 0x000000ffff031224 */ /* 0x000fe400078e0019 */
[----:B------:R-:W-:-:S02]  /*1450*/  @P1 IMAD.MOV.U32 R16, RZ, RZ, R22 ;  /* 0x000000ffff101224 */ /* 0x000fc400078e0016 */
[----:B------:R-:W-:Y:S01]  /*1460*/  @P1 IMAD.MOV.U32 R15, RZ, RZ, R23 ;  /* 0x000000ffff0f1224 */ /* 0x000fe200078e0017 */
[----:B------:R-:W-:Y:S01]  /*1470*/  ISETP.GT.AND P1, PT, R6, 0xc, PT ;  /* 0x0000000c0600780c */ /* 0x000fe20003f24270 */
[----:B------:R-:W-:Y:S02]  /*1480*/  @P2 IMAD.MOV.U32 R20, RZ, RZ, R26 ;  /* 0x000000ffff142224 */ /* 0x000fe400078e001a */
[----:B------:R-:W-:Y:S01]  /*1490*/  @P2 IMAD.MOV.U32 R19, RZ, RZ, R27 ;  /* 0x000000ffff132224 */ /* 0x000fe200078e001b */
[----:B------:R-:W-:Y:S01]  /*14a0*/  @P6 MOV R19, R25 ;  /* 0x0000001900136202 */ /* 0x000fe20000000f00 */
        /* <DEDUP_REMOVED lines=8> */
[----:B------:R-:W-:Y:S01]  /*1530*/  @P5 IMAD.MOV.U32 R3, RZ, RZ, R23 ;  /* 0x000000ffff035224 */ /* 0x000fe200078e0017 */
[----:B------:R-:W-:Y:S01]  /*1540*/  @P2 MOV R3, R11 ;  /* 0x0000000b00032202 */ /* 0x000fe20000000f00 */
[----:B------:R-:W-:-:S02]  /*1550*/  @P4 IMAD.MOV.U32 R20, RZ, RZ, R10 ;  /* 0x000000ffff144224 */ /* 0x000fc400078e000a */
[--C-:B------:R-:W-:Y:S02]  /*1560*/  @P3 IMAD.MOV.U32 R16, RZ, RZ, R10.reuse ;  /* 0x000000ffff103224 */ /* 0x100fe400078e000a */
[----:B------:R-:W-:Y:S02]  /*1570*/  @P2 IMAD.MOV.U32 R14, RZ, RZ, R10 ;  /* 0x000000ffff0e2224 */ /* 0x000fe400078e000a */
[--C-:B------:R-:W-:Y:S02]  /*1580*/  @P4 IMAD.MOV.U32 R19, RZ, RZ, R11.reuse ;  /* 0x000000ffff134224 */ /* 0x100fe400078e000b */
[--C-:B------:R-:W-:Y:S02]  /*1590*/  @P6 IMAD.MOV.U32 R17, RZ, RZ, R11.reuse ;  /* 0x000000ffff116224 */ /* 0x100fe400078e000b */
[----:B------:R-:W-:Y:S01]  /*15a0*/  @P3 IMAD.MOV.U32 R15, RZ, RZ, R11 ;  /* 0x000000ffff0f3224 */ /* 0x000fe200078e000b */
[----:B------:R-:W-:Y:S05]  /*15b0*/  @P1 BRA `(.L_x_67896) ;  /* 0xfffff4e000001947 */ /* 0x000fea000383ffff */
.L_x_67895:
        /* <DEDUP_REMOVED lines=17> */
[----:B------:R-:W-:Y:S02]  /*16d0*/  IADD3 R5, R5, 0x8, RZ ;  /* 0x0000000805057810 */ /* 0x000fe40007ffe0ff */
[----:B------:R-:W-:Y:S01]  /*16e0*/  SHF.L.U32 R8, R8, 0x2, RZ ;  /* 0x0000000208087819 */ /* 0x000fe200000006ff */
[--C-:B0-----:R-:W-:Y:S01]  /*16f0*/  @P4 IMAD.MOV.U32 R20, RZ, RZ, R24.reuse ;  /* 0x000000ffff144224 */ /* 0x101fe200078e0018 */
[----:B------:R-:W-:Y:S01]  /*1700*/  @P4 MOV R19, R25 ;  /* 0x0000001900134202 */ /* 0x000fe20000000f00 */
[--C-:B------:R-:W-:Y:S02]  /*1710*/  @P0 IMAD.MOV.U32 R18, RZ, RZ, R24.reuse ;  /* 0x000000ffff120224 */ /* 0x100fe400078e0018 */
[--C-:B------:R-:W-:Y:S01]  /*1720*/  @P1 IMAD.MOV.U32 R16, RZ, RZ, R24.reuse ;  /* 0x000000ffff101224 */ /* 0x100fe200078e0018 */
[----:B-1----:R-:W-:Y:S01]  /*1730*/  @P3 MOV R18, R10 ;  /* 0x0000000a00123202 */ /* 0x002fe20000000f00 */
[----:B------:R-:W-:-:S02]  /*1740*/  @P5 IMAD.MOV.U32 R14, RZ, RZ, R24 ;  /* 0x000000ffff0e5224 */ /* 0x000fc400078e0018 */
[--C-:B------:R-:W-:Y:S02]  /*1750*/  @P0 IMAD.MOV.U32 R17, RZ, RZ, R25.reuse ;  /* 0x000000ffff110224 */ /* 0x100fe400078e0019 */
[--C-:B------:R-:W-:Y:S02]  /*1760*/  @P1 IMAD.MOV.U32 R15, RZ, RZ, R25.reuse ;  /* 0x000000ffff0f1224 */ /* 0x100fe400078e0019 */
[----:B------:R-:W-:Y:S01]  /*1770*/  @P5 IMAD.MOV.U32 R3, RZ, RZ, R25 ;  /* 0x000000ffff035224 */ /* 0x000fe200078e0019 */
[----:B------:R-:W-:Y:S01]  /*1780*/  ISETP.EQ.AND P5, PT, R8, 0x10, PT ;  /* 0x000000100800780c */ /* 0x000fe20003fa2270 */
[----:B------:R-:W0:Y:S01]  /*1790*/  LDS.64 R24, [R7.X4+0x80] ;  /* 0x0000800007187984 */ /* 0x000e220000004a00 */
[--C-:B------:R-:W-:Y:S02]  /*17a0*/  @P4 IMAD.MOV.U32 R16, RZ, RZ, R10.reuse ;  /* 0x000000ffff104224 */ /* 0x100fe400078e000a */
[--C-:B------:R-:W-:Y:S02]  /*17b0*/  @P2 IMAD.MOV.U32 R20, RZ, RZ, R10.reuse ;  /* 0x000000ffff142224 */ /* 0x100fe400078e000a */
[----:B------:R-:W-:-:S02]  /*17c0*/  @P0 IMAD.MOV.U32 R14, RZ, RZ, R10 ;  /* 0x000000ffff0e0224 */ /* 0x000fc400078e000a */
[--C-:B------:R-:W-:Y:S02]  /*17d0*/  @P4 IMAD.MOV.U32 R15, RZ, RZ, R11.reuse ;  /* 0x000000ffff0f4224 */ /* 0x100fe400078e000b */
[--C-:B------:R-:W-:Y:S01]  /*17e0*/  @P2 IMAD.MOV.U32 R19, RZ, RZ, R11.reuse ;  /* 0x000000ffff132224 */ /* 0x100fe200078e000b */
[----:B--2---:R-:W-:Y:S01]  /*17f0*/  @P3 MOV R19, R13 ;  /* 0x0000000d00133202 */ /* 0x004fe20000000f00 */
[--C-:B------:R-:W-:Y:S02]  /*1800*/  @P3 IMAD.MOV.U32 R17, RZ, RZ, R11.reuse ;  /* 0x000000ffff113224 */ /* 0x100fe400078e000b */
[----:B------:R-:W-:Y:S02]  /*1810*/  @P0 IMAD.MOV.U32 R3, RZ, RZ, R11 ;  /* 0x000000ffff030224 */ /* 0x000fe400078e000b */
[--C-:B------:R-:W-:Y:S02]  /*1820*/  @P0 IMAD.MOV.U32 R16, RZ, RZ, R12.reuse ;  /* 0x000000ffff100224 */ /* 0x100fe400078e000c */
[----:B------:R-:W-:-:S02]  /*1830*/  @P3 IMAD.MOV.U32 R20, RZ, RZ, R12 ;  /* 0x000000ffff143224 */ /* 0x000fc400078e000c */
        /* <DEDUP_REMOVED lines=13> */
[C---:B------:R-:W-:Y:S01]  /*1910*/  ISETP.EQ.AND P2, PT, R8.reuse, -0x10, PT ;  /* 0xfffffff00800780c */ /* 0x040fe20003f42270 */
[--C-:B------:R-:W-:Y:S01]  /*1920*/  @P3 IMAD.MOV.U32 R16, RZ, RZ, R22.reuse ;  /* 0x000000ffff103224 */ /* 0x100fe200078e0016 */
[----:B------:R-:W-:Y:S01]  /*1930*/  @P0 MOV R18, R10 ;  /* 0x0000000a00120202 */ /* 0x000fe20000000f00 */
[--C-:B------:R-:W-:Y:S01]  /*1940*/  @P3 IMAD.MOV.U32 R15, RZ, RZ, R23.reuse ;  /* 0x000000ffff0f3224 */ /* 0x100fe200078e0017 */
[C---:B------:R-:W-:Y:S01]  /*1950*/  ISETP.EQ.AND P3, PT, R8.reuse, -0x8, PT ;  /* 0xfffffff80800780c */ /* 0x040fe20003f62270 */
[----:B------:R-:W-:Y:S02]  /*1960*/  @P4 IMAD.MOV.U32 R14, RZ, RZ, R22 ;  /* 0x000000ffff0e4224 */ /* 0x000fe400078e0016 */
[----:B------:R-:W-:Y:S01]  /*1970*/  @P4 IMAD.MOV.U32 R3, RZ, RZ, R23 ;  /* 0x000000ffff034224 */ /* 0x000fe200078e0017 */
[----:B------:R-:W-:Y:S01]  /*1980*/  ISETP.EQ.AND P4, PT, R8, -0x18, PT ;  /* 0xffffffe80800780c */ /* 0x000fe20003f82270 */
[----:B------:R-:W-:-:S02]  /*1990*/  @P1 IMAD.MOV.U32 R20, RZ, RZ, R10 ;  /* 0x000000ffff141224 */ /* 0x000fc400078e000a */
[--C-:B------:R-:W-:Y:S01]  /*19a0*/  @P5 IMAD.MOV.U32 R16, RZ, RZ, R10.reuse ;  /* 0x000000ffff105224 */ /* 0x100fe200078e000a */
[----:B------:R-:W-:Y:S01]  /*19b0*/  @P6 MOV R3, R11 ;  /* 0x0000000b00036202 */ /* 0x000fe20000000f00 */
[----:B------:R-:W-:Y:S02]  /*19c0*/  @P6 IMAD.MOV.U32 R14, RZ, RZ, R10 ;  /* 0x000000ffff0e6224 */ /* 0x000fe400078e000a */
[--C-:B------:R-:W-:Y:S01]  /*19d0*/  @P1 IMAD.MOV.U32 R19, RZ, RZ, R11.reuse ;  /* 0x000000ffff131224 */ /* 0x100fe200078e000b */
[----:B0-----:R-:W-:Y:S01]  /*19e0*/  @P2 MOV R19, R25 ;  /* 0x0000001900132202 */ /* 0x001fe20000000f00 */
[--C-:B------:R-:W-:Y:S02]  /*19f0*/  @P0 IMAD.MOV.U32 R17, RZ, RZ, R11.reuse ;  /* 0x000000ffff110224 */ /* 0x100fe400078e000b */
[----:B------:R-:W-:Y:S02]  /*1a00*/  @P5 IMAD.MOV.U32 R15, RZ, RZ, R11 ;  /* 0x000000ffff0f5224 */ /* 0x000fe400078e000b */
[----:B------:R-:W-:-:S02]  /*1a10*/  @P1 IMAD.MOV.U32 R16, RZ, RZ, R24 ;  /* 0x000000ffff101224 */ /* 0x000fc400078e0018 */
[--C-:B------:R-:W-:Y:S02]  /*1a20*/  @P2 IMAD.MOV.U32 R20, RZ, RZ, R24.reuse ;  /* 0x000000ffff142224 */ /* 0x100fe400078e0018 */
[--C-:B------:R-:W-:Y:S02]  /*1a30*/  @P3 IMAD.MOV.U32 R18, RZ, RZ, R24.reuse ;  /* 0x000000ffff123224 */ /* 0x100fe400078e0018 */
[----:B------:R-:W-:Y:S01]  /*1a40*/  @P0 IMAD.MOV.U32 R14, RZ, RZ, R24 ;  /* 0x000000ffff0e0224 */ /* 0x000fe200078e0018 */
[----:B------:R-:W-:Y:S01]  /*1a50*/  @P5 MOV R14, R22 ;  /* 0x00000016000e5202 */ /* 0x000fe20000000f00 */
[--C-:B------:R-:W-:Y:S02]  /*1a60*/  @P1 IMAD.MOV.U32 R15, RZ, RZ, R25.reuse ;  /* 0x000000ffff0f1224 */ /* 0x100fe400078e0019 */
[--C-:B------:R-:W-:Y:S02]  /*1a70*/  @P3 IMAD.MOV.U32 R17, RZ, RZ, R25.reuse ;  /* 0x000000ffff113224 */ /* 0x100fe400078e0019 */
[----:B------:R-:W-:-:S02]  /*1a80*/  @P0 IMAD.MOV.U32 R3, RZ, RZ, R25 ;  /* 0x000000ffff030224 */ /* 0x000fc400078e0019 */
[--C-:B------:R-:W-:Y:S02]  /*1a90*/  @P0 IMAD.MOV.U32 R16, RZ, RZ, R22.reuse ;  /* 0x000000ffff100224 */ /* 0x100fe400078e0016 */
[--C-:B------:R-:W-:Y:S02]  /*1aa0*/  @P3 IMAD.MOV.U32 R20, RZ, RZ, R22.reuse ;  /* 0x000000ffff143224 */ /* 0x100fe400078e0016 */
[----:B------:R-:W-:Y:S01]  /*1ab0*/  @P1 IMAD.MOV.U32 R18, RZ, RZ, R22 ;  /* 0x000000ffff121224 */ /* 0x000fe200078e0016 */
[----:B-1----:R-:W-:Y:S01]  /*1ac0*/  @P2 MOV R18, R12 ;  /* 0x0000000c00122202 */ /* 0x002fe20000000f00 */
[--C-:B------:R-:W-:Y:S01]  /*1ad0*/  @P0 IMAD.MOV.U32 R15, RZ, RZ, R23.reuse ;  /* 0x000000ffff0f0224 */ /* 0x100fe200078e0017 */
[----:B------:R-:W-:Y:S01]  /*1ae0*/  PLOP3.LUT P0, PT, PT, PT, PT, 0x8, 0x0 ;  /* 0x000000000000781c */ /* 0x000fe20003f0e170 */
[--C-:B------:R-:W-:Y:S02]  /*1af0*/  @P3 IMAD.MOV.U32 R19, RZ, RZ, R23.reuse ;  /* 0x000000ffff133224 */ /* 0x100fe400078e0017 */
[----:B------:R-:W-:-:S02]  /*1b00*/  @P1 IMAD.MOV.U32 R17, RZ, RZ, R23 ;  /* 0x000000ffff111224 */ /* 0x000fc400078e0017 */
[----:B------:R-:W-:Y:S01]  /*1b10*/  @P5 IMAD.MOV.U32 R3, RZ, RZ, R23 ;  /* 0x000000ffff035224 */ /* 0x000fe200078e0017 */
[----:B------:R-:W-:Y:S01]  /*1b20*/  @P1 MOV R3, R13 ;  /* 0x0000000d00031202 */ /* 0x000fe20000000f00 */
[--C-:B------:R-:W-:Y:S02]  /*1b30*/  @P4 IMAD.MOV.U32 R20, RZ, RZ, R12.reuse ;  /* 0x000000ffff144224 */ /* 0x100fe400078e000c */
[--C-:B------:R-:W-:Y:S02]  /*1b40*/  @P3 IMAD.MOV.U32 R16, RZ, RZ, R12.reuse ;  /* 0x000000ffff103224 */ /* 0x100fe400078e000c */
[----:B------:R-:W-:Y:S02]  /*1b50*/  @P1 IMAD.MOV.U32 R14, RZ, RZ, R12 ;  /* 0x000000ffff0e1224 */ /* 0x000fe400078e000c */
[--C-:B------:R-:W-:Y:S02]  /*1b60*/  @P4 IMAD.MOV.U32 R19, RZ, RZ, R13.reuse ;  /* 0x000000ffff134224 */ /* 0x100fe400078e000d */
[----:B------:R-:W-:-:S02]  /*1b70*/  @P2 IMAD.MOV.U32 R17, RZ, RZ, R13 ;  /* 0x000000ffff112224 */ /* 0x000fc400078e000d */
[----:B------:R-:W-:Y:S02]  /*1b80*/  @P3 IMAD.MOV.U32 R15, RZ, RZ, R13 ;  /* 0x000000ffff0f3224 */ /* 0x000fe400078e000d */
.L_x_67897:
[----:B------:R-:W-:-:S13]  /*1b90*/  ISETP.NE.OR P0, PT, R6, RZ, P0 ;  /* 0x000000ff0600720c */ /* 0x000fda0000705670 */
[----:B------:R-:W-:Y:S05]  /*1ba0*/  @!P0 BRA `(.L_x_67893) ;  /* 0x0000031000008947 */ /* 0x000fea0003800000 */
.L_x_67894:
        /* <DEDUP_REMOVED lines=15> */
[----:B0-----:R-:W-:Y:S02]  /*1ca0*/  @P5 IMAD.MOV.U32 R16, RZ, RZ, R22 ;  /* 0x000000ffff105224 */ /* 0x001fe400078e0016 */
[----:B------:R-:W-:Y:S01]  /*1cb0*/  @P0 MOV R19, R23 ;  /* 0x0000001700130202 */ /* 0x000fe20000000f00 */
[----:B------:R-:W-:-:S02]  /*1cc0*/  @P5 IMAD.MOV.U32 R15, RZ, RZ, R23 ;  /* 0x000000ffff0f5224 */ /* 0x000fc400078e0017 */
[--C-:B------:R-:W-:Y:S01]  /*1cd0*/  @P6 IMAD.MOV.U32 R14, RZ, RZ, R22.reuse ;  /* 0x000000ffff0e6224 */ /* 0x100fe200078e0016 */
[----:B-1----:R-:W-:Y:S01]  /*1ce0*/  @P0 MOV R16, R8 ;  /* 0x0000000800100202 */ /* 0x002fe20000000f00 */
[----:B------:R-:W-:Y:S02]  /*1cf0*/  @P6 IMAD.MOV.U32 R3, RZ, RZ, R23 ;  /* 0x000000ffff036224 */ /* 0x000fe400078e0017 */
[----:B------:R-:W-:Y:S01]  /*1d00*/  @P0 IMAD.MOV.U32 R15, RZ, RZ, R9 ;  /* 0x000000ffff0f0224 */ /* 0x000fe200078e0009 */
[----:B--2---:R-:W-:Y:S01]  /*1d10*/  @P4 MOV R16, R10 ;  /* 0x0000000a00104202 */ /* 0x004fe20000000f00 */
[----:B------:R-:W-:Y:S02]  /*1d20*/  @P4 IMAD.MOV.U32 R18, RZ, RZ, R22 ;  /* 0x000000ffff124224 */ /* 0x000fe400078e0016 */
[----:B------:R-:W-:Y:S02]  /*1d30*/  @P4 IMAD.MOV.U32 R17, RZ, RZ, R23 ;  /* 0x000000ffff114224 */ /* 0x000fe400078e0017 */
[----:B------:R-:W-:-:S02]  /*1d40*/  @P4 IMAD.MOV.U32 R14, RZ, RZ, R8 ;  /* 0x000000ffff0e4224 */ /* 0x000fc400078e0008 */
[----:B------:R-:W-:Y:S02]  /*1d50*/  @P4 IMAD.MOV.U32 R3, RZ, RZ, R9 ;  /* 0x000000ffff034224 */ /* 0x000fe400078e0009 */
[----:B------:R-:W-:Y:S01]  /*1d60*/  @P4 IMAD.MOV.U32 R15, RZ, RZ, R11 ;  /* 0x000000ffff0f4224 */ /* 0x000fe200078e000b */
[----:B------:R-:W-:Y:S01]  /*1d70*/  ISETP.NE.AND P4, PT, R6, RZ, PT ;  /* 0x000000ff0600720c */ /* 0x000fe20003f85270 */
[----:B------:R-:W-:Y:S02]  /*1d80*/  @P0 IMAD.MOV.U32 R20, RZ, RZ, R22 ;  /* 0x000000ffff140224 */ /* 0x000fe400078e0016 */
[--C-:B------:R-:W-:Y:S02]  /*1d90*/  @P1 IMAD.MOV.U32 R20, RZ, RZ, R8.reuse ;  /* 0x000000ffff141224 */ /* 0x100fe400078e0008 */
[----:B------:R-:W-:Y:S02]  /*1da0*/  @P2 IMAD.MOV.U32 R18, RZ, RZ, R8 ;  /* 0x000000ffff122224 */ /* 0x000fe400078e0008 */
[----:B------:R-:W-:-:S02]  /*1db0*/  @P1 IMAD.MOV.U32 R19, RZ, RZ, R9 ;  /* 0x000000ffff131224 */ /* 0x000fc400078e0009 */
[----:B------:R-:W-:Y:S01]  /*1dc0*/  @P2 IMAD.MOV.U32 R17, RZ, RZ, R9 ;  /* 0x000000ffff112224 */ /* 0x000fe200078e0009 */
[----:B------:R-:W-:Y:S01]  /*1dd0*/  @P0 MOV R17, R11 ;  /* 0x0000000b00110202 */ /* 0x000fe20000000f00 */
[--C-:B------:R-:W-:Y:S02]  /*1de0*/  @P2 IMAD.MOV.U32 R20, RZ, RZ, R10.reuse ;  /* 0x000000ffff142224 */ /* 0x100fe400078e000a */
[--C-:B------:R-:W-:Y:S02]  /*1df0*/  @P0 IMAD.MOV.U32 R18, RZ, RZ, R10.reuse ;  /* 0x000000ffff120224 */ /* 0x100fe400078e000a */
[----:B------:R-:W-:Y:S02]  /*1e00*/  @P5 IMAD.MOV.U32 R14, RZ, RZ, R10 ;  /* 0x000000ffff0e5224 */ /* 0x000fe400078e000a */
[--C-:B------:R-:W-:Y:S01]  /*1e10*/  @P2 IMAD.MOV.U32 R19, RZ, RZ, R11.reuse ;  /* 0x000000ffff132224 */ /* 0x100fe200078e000b */
[----:B---3--:R-:W-:Y:S01]  /*1e20*/  @P3 MOV R19, R13 ;  /* 0x0000000d00133202 */ /* 0x008fe20000000f00 */
[----:B------:R-:W-:-:S02]  /*1e30*/  @P5 IMAD.MOV.U32 R3, RZ, RZ, R11 ;  /* 0x000000ffff035224 */ /* 0x000fc400078e000b */
[--C-:B------:R-:W-:Y:S02]  /*1e40*/  @P3 IMAD.MOV.U32 R20, RZ, RZ, R12.reuse ;  /* 0x000000ffff143224 */ /* 0x100fe400078e000c */
[--C-:B------:R-:W-:Y:S02]  /*1e50*/  @P1 IMAD.MOV.U32 R18, RZ, RZ, R12.reuse ;  /* 0x000000ffff121224 */ /* 0x100fe400078e000c */
[--C-:B------:R-:W-:Y:S02]  /*1e60*/  @P2 IMAD.MOV.U32 R16, RZ, RZ, R12.reuse ;  /* 0x000000ffff102224 */ /* 0x100fe400078e000c */
[----:B------:R-:W-:Y:S02]  /*1e70*/  @P0 IMAD.MOV.U32 R14, RZ, RZ, R12 ;  /* 0x000000ffff0e0224 */ /* 0x000fe400078e000c */
[--C-:B------:R-:W-:Y:S02]  /*1e80*/  @P1 IMAD.MOV.U32 R17, RZ, RZ, R13.reuse ;  /* 0x000000ffff111224 */ /* 0x100fe400078e000d */
[----:B------:R-:W-:-:S02]  /*1e90*/  @P2 IMAD.MOV.U32 R15, RZ, RZ, R13 ;  /* 0x000000ffff0f2224 */ /* 0x000fc400078e000d */
[----:B------:R-:W-:Y:S01]  /*1ea0*/  @P0 IMAD.MOV.U32 R3, RZ, RZ, R13 ;  /* 0x000000ffff030224 */ /* 0x000fe200078e000d */
[----:B------:R-:W-:Y:S05]  /*1eb0*/  @P4 BRA `(.L_x_67894) ;  /* 0xfffffcf000004947 */ /* 0x000fea000383ffff */
.L_x_67893:
[----:B------:R-:W-:-:S13]  /*1ec0*/  LOP3.LUT P0, RZ, R4, 0x3, RZ, 0xc0, !PT ;  /* 0x0000000304ff7812 */ /* 0x000fda000780c0ff */
[----:B------:R-:W-:Y:S05]  /*1ed0*/  @!P0 BRA `(.L_x_67892) ;  /* 0x0000028000008947 */ /* 0x000fea0003800000 */
[----:B------:R-:W-:Y:S01]  /*1ee0*/  IMAD R6, R0, 0xa, R5 ;  /* 0x0000000a00067824 */ /* 0x000fe200078e0205 */
[----:B------:R-:W-:Y:S01]  /*1ef0*/  LOP3.LUT R4, R4, 0x3, RZ, 0xc0, !PT ;  /* 0x0000000304047812 */ /* 0x000fe200078ec0ff */
[----:B------:R-:W-:-:S03]  /*1f00*/  IMAD.SHL.U32 R5, R5, 0x4, RZ ;  /* 0x0000000405057824 */ /* 0x000fc600078e00ff */
[----:B------:R-:W-:Y:S02]  /*1f10*/  LEA R6, R6, 0x70, 0x2 ;  /* 0x0000007006067811 */ /* 0x000fe400078e10ff */
[----:B------:R-:W-:-:S03]  /*1f20*/  IADD3 R7, R5, 0x18, RZ ;  /* 0x0000001805077810 */ /* 0x000fc60007ffe0ff */
.L_x_67898:
        /* <DEDUP_REMOVED lines=9> */
[C---:B------:R-:W-:Y:S02]  /*1fc0*/  ISETP.EQ.AND P0, PT, R7.reuse, 0x20, PT ;  /* 0x000000200700780c */ /* 0x040fe40003f02270 */
[----:B-1----:R-:W-:Y:S02]  /*1fd0*/  IADD3 R6, R6, 0x4, RZ ;  /* 0x0000000406067810 */ /* 0x002fe40007ffe0ff */
[-C--:B0-----:R-:W-:Y:S01]  /*1fe0*/  @P4 MOV R15, R8.reuse ;  /* 0x00000008000f4202 */ /* 0x081fe20000000f00 */
[--C-:B------:R-:W-:Y:S01]  /*1ff0*/  @P2 IMAD.MOV.U32 R19, RZ, RZ, R8.reuse ;  /* 0x000000ffff132224 */ /* 0x100fe200078e0008 */
[C---:B------:R-:W-:Y:S01]  /*2000*/  ISETP.EQ.AND P4, PT, R7.reuse, 0x8, PT ;  /* 0x000000080700780c */ /* 0x040fe20003f82270 */
        /* <DEDUP_REMOVED lines=12> */
[----:B------:R-:W-:Y:S01]  /*20d0*/  @P0 IMAD.MOV.U32 R14, RZ, RZ, R5 ;  /* 0x000000ffff0e0224 */ /* 0x000fe200078e0005 */
[----:B------:R-:W-:Y:S01]  /*20e0*/  IADD3 R7, R7, 0x4, RZ ;  /* 0x0000000407077810 */ /* 0x000fe20007ffe0ff */
[----:B------:R-:W-:-:S02]  /*20f0*/  @P1 IMAD.MOV.U32 R17, RZ, RZ, R8 ;  /* 0x000000ffff111224 */ /* 0x000fc400078e0008 */
[--C-:B------:R-:W-:Y:S02]  /*2100*/  @P4 IMAD.MOV.U32 R20, RZ, RZ, R5.reuse ;  /* 0x000000ffff144224 */ /* 0x100fe400078e0005 */
[--C-:B------:R-:W-:Y:S02]  /*2110*/  @P3 IMAD.MOV.U32 R19, RZ, RZ, R5.reuse ;  /* 0x000000ffff133224 */ /* 0x100fe400078e0005 */
[----:B------:R-:W-:Y:S01]  /*2120*/  @P6 MOV R18, R5 ;  /* 0x0000000500126202 */ /* 0x000fe20000000f00 */
[----:B------:R-:W-:-:S03]  /*2130*/  @P1 IMAD.MOV.U32 R3, RZ, RZ, R5 ;  /* 0x000000ffff031224 */ /* 0x000fc600078e0005 */
[----:B------:R-:W-:Y:S01]  /*2140*/  @P5 IMAD.MOV.U32 R17, RZ, RZ, R5 ;  /* 0x000000ffff115224 */ /* 0x000fe200078e0005 */
[----:B------:R-:W-:Y:S05]  /*2150*/  @P2 BRA `(.L_x_67898) ;  /* 0xfffffdd000002947 */ /* 0x000fea000383ffff */
.L_x_67892:
[----:B------:R-:W-:Y:S01]  /*2160*/  IMAD R12, R0, 0x28, RZ ;  /* 0x00000028000c7824 */ /* 0x000fe200078e02ff */
        /* <DEDUP_REMOVED lines=9> */
.L_x_67891:
[----:B------:R-:W-:Y:S05]  /*2200*/  BSYNC B0 ;  /* 0x0000000000007941 */ /* 0x000fea0003800000 */
.L_x_67890:
        /* <DEDUP_REMOVED lines=29> */
[----:B------:R-:W-:Y:S01]  /*23e0*/  FSETP.GT.FTZ.AND P0, PT, R7, R6, PT ;  /* 0x000000060700720b */ /* 0x000fe20003f14000 */
[----:B------:R-:W0:Y:S01]  /*23f0*/  MUFU.EX2 R14, R13 ;  /* 0x0000000d000e7308 */ /* 0x000e220000000800 */
[----:B------:R-:W-:Y:S02]  /*2400*/  FSEL R17, R12, R17, P2 ;  /* 0x000000110c117208 */ /* 0x000fe40001000000 */
        /* <DEDUP_REMOVED lines=8> */
.L_x_67902:
[----:B------:R-:W-:Y:S02]  /*2490*/  IMAD.MOV.U32 R12, RZ, RZ, R11 ;  /* 0x000000ffff0c7224 */ /* 0x000fe400078e000b */
[----:B------:R-:W-:Y:S01]  /*24a0*/  IMAD.MOV.U32 R14, RZ, RZ, R7 ;  /* 0x000000ffff0e7224 */ /* 0x000fe200078e0007 */
[----:B------:R-:W-:Y:S01]  /*24b0*/  MOV R7, R6 ;  /* 0x0000000600077202 */ /* 0x000fe20000000f00 */
[----:B------:R-:W-:Y:S02]  /*24c0*/  IMAD.MOV.U32 R11, RZ, RZ, R10 ;  /* 0x000000ffff0b7224 */ /* 0x000fe400078e000a */
.L_x_67903:
[----:B------:R-:W-:Y:S05]  /*24d0*/  BSYNC B1 ;  /* 0x0000000000017941 */ /* 0x000fea0003800000 */
.L_x_67901:
        /* <DEDUP_REMOVED lines=9> */
.L_x_67905:
[----:B------:R-:W-:Y:S02]  /*2570*/  IMAD.MOV.U32 R3, RZ, RZ, R12 ;  /* 0x000000ffff037224 */ /* 0x000fe400078e000c */
[----:B------:R-:W-:Y:S01]  /*2580*/  IMAD.MOV.U32 R13, RZ, RZ, R14 ;  /* 0x000000ffff0d7224 */ /* 0x000fe200078e000e */
[----:B------:R-:W-:Y:S01]  /*2590*/  MOV R14, R5 ;  /* 0x00000005000e7202 */ /* 0x000fe20000000f00 */
[----:B------:R-:W-:Y:S02]  /*25a0*/  IMAD.MOV.U32 R12, RZ, RZ, R9 ;  /* 0x000000ffff0c7224 */ /* 0x000fe400078e0009 */
.L_x_67906:
[----:B------:R-:W-:Y:S05]  /*25b0*/  BSYNC B1 ;  /* 0x0000000000017941 */ /* 0x000fea0003800000 */
.L_x_67904:
        /* <DEDUP_REMOVED lines=9> */
.L_x_67908:
[----:B------:R-:W-:Y:S02]  /*2650*/  IMAD.MOV.U32 R5, RZ, RZ, R3 ;  /* 0x000000ffff057224 */ /* 0x000fe400078e0003 */
[----:B------:R-:W-:Y:S01]  /*2660*/  IMAD.MOV.U32 R6, RZ, RZ, R13 ;  /* 0x000000ffff067224 */ /* 0x000fe200078e000d */
[----:B------:R-:W-:Y:S01]  /*2670*/  MOV R13, R4 ;  /* 0x00000004000d7202 */ /* 0x000fe20000000f00 */
[----:B------:R-:W-:Y:S02]  /*2680*/  IMAD.MOV.U32 R3, RZ, RZ, R8 ;  /* 0x000000ffff037224 */ /* 0x000fe400078e0008 */
.L_x_67909:
[----:B------:R-:W-:Y:S05]  /*2690*/  BSYNC B1 ;  /* 0x0000000000017941 */ /* 0x000fea0003800000 */
.L_x_67907:
        /* <DEDUP_REMOVED lines=16> */
.L_x_67911:
[----:B------:R-:W-:Y:S01]  /*27a0*/  IMAD.MOV.U32 R4, RZ, RZ, R11 ;  /* 0x000000ffff047224 */ /* 0x000fe200078e000b */
[----:B------:R-:W-:Y:S01]  /*27b0*/  MOV R8, R7 ;  /* 0x0000000700087202 */ /* 0x000fe20000000f00 */
[----:B------:R-:W-:Y:S02]  /*27c0*/  IMAD.MOV.U32 R11, RZ, RZ, R12 ;  /* 0x000000ffff0b7224 */ /* 0x000fe400078e000c */
[----:B------:R-:W-:Y:S02]  /*27d0*/  IMAD.MOV.U32 R7, RZ, RZ, R14 ;  /* 0x000000ffff077224 */ /* 0x000fe400078e000e */
.L_x_67912:
[----:B------:R-:W-:Y:S05]  /*27e0*/  BSYNC B1 ;  /* 0x0000000000017941 */ /* 0x000fea0003800000 */
.L_x_67910:
        /* <DEDUP_REMOVED lines=9> */
.L_x_67914:
[----:B------:R-:W-:Y:S01]  /*2880*/  IMAD.MOV.U32 R10, RZ, RZ, R4 ;  /* 0x000000ffff0a7224 */ /* 0x000fe200078e0004 */
[----:B------:R-:W-:Y:S01]  /*2890*/  MOV R9, R8 ;  /* 0x0000000800097202 */ /* 0x000fe20000000f00 */
[----:B------:R-:W-:Y:S02]  /*28a0*/  IMAD.MOV.U32 R4, RZ, RZ, R3 ;  /* 0x000000ffff047224 */ /* 0x000fe400078e0003 */
[----:B------:R-:W-:Y:S02]  /*28b0*/  IMAD.MOV.U32 R8, RZ, RZ, R13 ;  /* 0x000000ffff087224 */ /* 0x000fe400078e000d */
.L_x_67915:
[----:B------:R-:W-:Y:S05]  /*28c0*/  BSYNC B1 ;  /* 0x0000000000017941 */ /* 0x000fea0003800000 */
.L_x_67913:
        /* <DEDUP_REMOVED lines=9> */
.L_x_67917:
[----:B------:R-:W-:Y:S01]  /*2960*/  IMAD.MOV.U32 R3, RZ, RZ, R10 ;  /* 0x000000ffff037224 */ /* 0x000fe200078e000a */
[----:B------:R-:W-:Y:S01]  /*2970*/  MOV R12, R9 ;  /* 0x00000009000c7202 */ /* 0x000fe20000000f00 */
[----:B------:R-:W-:Y:S02]  /*2980*/  IMAD.MOV.U32 R10, RZ, RZ, R5 ;  /* 0x000000ffff0a7224 */ /* 0x000fe400078e0005 */
[----:B------:R-:W-:Y:S02]  /*2990*/  IMAD.MOV.U32 R9, RZ, RZ, R6 ;  /* 0x000000ffff097224 */ /* 0x000fe400078e0006 */
.L_x_67918:
[----:B------:R-:W-:Y:S05]  /*29a0*/  BSYNC B1 ;  /* 0x0000000000017941 */ /* 0x000fea0003800000 */
.L_x_67916:
        /* <DEDUP_REMOVED lines=16> */
.L_x_67920:
[----:B------:R-:W-:Y:S02]  /*2ab0*/  IMAD.MOV.U32 R5, RZ, RZ, R11 ;  /* 0x000000ffff057224 */ /* 0x000fe400078e000b */
[----:B------:R-:W-:Y:S02]  /*2ac0*/  IMAD.MOV.U32 R14, RZ, RZ, R7 ;  /* 0x000000ffff0e7224 */ /* 0x000fe400078e0007 */
[----:B------:R-:W-:Y:S02]  /*2ad0*/  IMAD.MOV.U32 R11, RZ, RZ, R4 ;  /* 0x000000ffff0b7224 */ /* 0x000fe400078e0004 */
[----:B------:R-:W-:Y:S02]  /*2ae0*/  IMAD.MOV.U32 R7, RZ, RZ, R8 ;  /* 0x000000ffff077224 */ /* 0x000fe400078e0008 */
.L_x_67921:
[----:B------:R-:W-:Y:S05]  /*2af0*/  BSYNC B1 ;  /* 0x0000000000017941 */ /* 0x000fea0003800000 */
.L_x_67919:
        /* <DEDUP_REMOVED lines=9> */
.L_x_67923:
[----:B------:R-:W-:Y:S02]  /*2b90*/  IMAD.MOV.U32 R4, RZ, RZ, R5 ;  /* 0x000000ffff047224 */ /* 0x000fe400078e0005 */
[----:B------:R-:W-:Y:S02]  /*2ba0*/  IMAD.MOV.U32 R13, RZ, RZ, R14 ;  /* 0x000000ffff0d7224 */ /* 0x000fe400078e000e */
[----:B------:R-:W-:Y:S02]  /*2bb0*/  IMAD.MOV.U32 R5, RZ, RZ, R10 ;  /* 0x000000ffff057224 */ /* 0x000fe400078e000a */
[----:B------:R-:W-:Y:S02]  /*2bc0*/  IMAD.MOV.U32 R14, RZ, RZ, R9 ;  /* 0x000000ffff0e7224 */ /* 0x000fe400078e0009 */
.L_x_67924:
[----:B------:R-:W-:Y:S05]  /*2bd0*/  BSYNC B1 ;  /* 0x0000000000017941 */ /* 0x000fea0003800000 */
.L_x_67922:
        /* <DEDUP_REMOVED lines=9> */
.L_x_67926:
[----:B------:R-:W-:Y:S02]  /*2c70*/  IMAD.MOV.U32 R16, RZ, RZ, R4 ;  /* 0x000000ffff107224 */ /* 0x000fe400078e0004 */
[----:B------:R-:W-:Y:S02]  /*2c80*/  IMAD.MOV.U32 R18, RZ, RZ, R13 ;  /* 0x000000ffff127224 */ /* 0x000fe400078e000d */
[----:B------:R-:W-:Y:S02]  /*2c90*/  IMAD.MOV.U32 R4, RZ, RZ, R3 ;  /* 0x000000ffff047224 */ /* 0x000fe400078e0003 */
[----:B------:R-:W-:Y:S02]  /*2ca0*/  IMAD.MOV.U32 R13, RZ, RZ, R12 ;  /* 0x000000ffff0d7224 */ /* 0x000fe400078e000c */
.L_x_67927:
[----:B------:R-:W-:Y:S05]  /*2cb0*/  BSYNC B1 ;  /* 0x0000000000017941 */ /* 0x000fea0003800000 */
.L_x_67925:
        /* <DEDUP_REMOVED lines=16> */
.L_x_67929:
[----:B------:R-:W-:Y:S02]  /*2dc0*/  IMAD.MOV.U32 R10, RZ, RZ, R11 ;  /* 0x000000ffff0a7224 */ /* 0x000fe400078e000b */
[----:B------:R-:W-:Y:S01]  /*2dd0*/  IMAD.MOV.U32 R6, RZ, RZ, R7 ;  /* 0x000000ffff067224 */ /* 0x000fe200078e0007 */
[----:B------:R-:W-:Y:S01]  /*2de0*/  MOV R7, R14 ;  /* 0x0000000e00077202 */ /* 0x000fe20000000f00 */
[----:B------:R-:W-:Y:S02]  /*2df0*/  IMAD.MOV.U32 R11, RZ, RZ, R5 ;  /* 0x000000ffff0b7224 */ /* 0x000fe400078e0005 */
.L_x_67930:
[----:B------:R-:W-:Y:S05]  /*2e00*/  BSYNC B1 ;  /* 0x0000000000017941 */ /* 0x000fea0003800000 */
.L_x_67928:
        /* <DEDUP_REMOVED lines=9> */
.L_x_67932:
[----:B------:R-:W-:Y:S02]  /*2ea0*/  IMAD.MOV.U32 R9, RZ, RZ, R10 ;  /* 0x000000ffff097224 */ /* 0x000fe400078e000a */
[----:B------:R-:W-:Y:S01]  /*2eb0*/  IMAD.MOV.U32 R5, RZ, RZ, R6 ;  /* 0x000000ffff057224 */ /* 0x000fe200078e0006 */
[----:B------:R-:W-:Y:S01]  /*2ec0*/  MOV R6, R13 ;  /* 0x0000000d00067202 */ /* 0x000fe20000000f00 */
[----:B------:R-:W-:Y:S02]  /*2ed0*/  IMAD.MOV.U32 R10, RZ, RZ, R4 ;  /* 0x000000ffff0a7224 */ /* 0x000fe400078e0004 */
.L_x_67933:
[----:B------:R-:W-:Y:S05]  /*2ee0*/  BSYNC B1 ;  /* 0x0000000000017941 */ /* 0x000fea0003800000 */
.L_x_67931:
        /* <DEDUP_REMOVED lines=9> */
.L_x_67935:
[----:B------:R-:W-:Y:S02]  /*2f80*/  IMAD.MOV.U32 R8, RZ, RZ, R9 ;  /* 0x000000ffff087224 */ /* 0x000fe400078e0009 */
[----:B------:R-:W-:Y:S01]  /*2f90*/  IMAD.MOV.U32 R4, RZ, RZ, R5 ;  /* 0x000000ffff047224 */ /* 0x000fe200078e0005 */
[----:B------:R-:W-:Y:S01]  /*2fa0*/  MOV R5, R18 ;  /* 0x0000001200057202 */ /* 0x000fe20000000f00 */
[----:B------:R-:W-:Y:S02]  /*2fb0*/  IMAD.MOV.U32 R9, RZ, RZ, R16 ;  /* 0x000000ffff097224 */ /* 0x000fe400078e0010 */
.L_x_67936:
[----:B------:R-:W-:Y:S05]  /*2fc0*/  BSYNC B1 ;  /* 0x0000000000017941 */ /* 0x000fea0003800000 */
.L_x_67934:
[----:B------:R-:W-:Y:S02]  /*2fd0*/  FADD.FTZ R12, R17, R24 ;  /* 0x00000018110c7221 */ /* 0x000fe40000010000 */
[----:B------:R-:W-:Y:S02]  /*2fe0*/  IMAD.MOV.U32 R13, RZ, RZ, R32 ;  /* 0x000000ffff0d7224 */ /* 0x000fe400078e0020 */
.L_x_67900:
[----:B--234-:R-:W-:Y:S05]  /*2ff0*/  BSYNC B0 ;  /* 0x0000000000007941 */ /* 0x01cfea0003800000 */
.L_x_67899:
        /* <DEDUP_REMOVED lines=38> */
.L_x_67940:
[----:B------:R-:W-:Y:S01]  /*3260*/  MOV R12, R11 ;  /* 0x0000000b000c7202 */ /* 0x000fe20000000f00 */
[----:B------:R-:W-:Y:S02]  /*3270*/  IMAD.MOV.U32 R14, RZ, RZ, R7 ;  /* 0x000000ffff0e7224 */ /* 0x000fe400078e0007 */
[----:B------:R-:W-:Y:S02]  /*3280*/  IMAD.MOV.U32 R11, RZ, RZ, R10 ;  /* 0x000000ffff0b7224 */ /* 0x000fe400078e000a */
[----:B------:R-:W-:Y:S02]  /*3290*/  IMAD.MOV.U32 R7, RZ, RZ, R6 ;  /* 0x000000ffff077224 */ /* 0x000fe400078e0006 */
.L_x_67941:
[----:B------:R-:W-:Y:S05]  /*32a0*/  BSYNC B1 ;  /* 0x0000000000017941 */ /* 0x000fea0003800000 */
.L_x_67939:
        /* <DEDUP_REMOVED lines=9> */
.L_x_67943:
[----:B------:R-:W-:Y:S01]  /*3340*/  MOV R3, R12 ;  /* 0x0000000c00037202 */ /* 0x000fe20000000f00 */
[----:B------:R-:W-:Y:S02]  /*3350*/  IMAD.MOV.U32 R13, RZ, RZ, R14 ;  /* 0x000000ffff0d7224 */ /* 0x000fe400078e000e */
[----:B------:R-:W-:Y:S02]  /*3360*/  IMAD.MOV.U32 R12, RZ, RZ, R9 ;  /* 0x000000ffff0c7224 */ /* 0x000fe400078e0009 */
[----:B------:R-:W-:Y:S02]  /*3370*/  IMAD.MOV.U32 R14, RZ, RZ, R5 ;  /* 0x000000ffff0e7224 */ /* 0x000fe400078e0005 */
.L_x_67944:
[----:B------:R-:W-:Y:S05]  /*3380*/  BSYNC B1 ;  /* 0x0000000000017941 */ /* 0x000fea0003800000 */
.L_x_67942:
        /* <DEDUP_REMOVED lines=9> */
.L_x_67946:
[----:B------:R-:W-:Y:S01]  /*3420*/  MOV R5, R3 ;  /* 0x0000000300057202 */ /* 0x000fe20000000f00 */
[----:B------:R-:W-:Y:S02]  /*3430*/  IMAD.MOV.U32 R6, RZ, RZ, R13 ;  /* 0x000000ffff067224 */ /* 0x000fe400078e000d */
[----:B------:R-:W-:Y:S02]  /*3440*/  IMAD.MOV.U32 R3, RZ, RZ, R8 ;  /* 0x000000ffff037224 */ /* 0x000fe400078e0008 */
[----:B------:R-:W-:Y:S02]  /*3450*/  IMAD.MOV.U32 R13, RZ, RZ, R4 ;  /* 0x000000ffff0d7224 */ /* 0x000fe400078e0004 */
.L_x_67947:
[----:B------:R-:W-:Y:S05]  /*3460*/  BSYNC B1 ;  /* 0x0000000000017941 */ /* 0x000fea0003800000 */
.L_x_67945:
        /* <DEDUP_REMOVED lines=16> */
.L_x_67949:
[----:B------:R-:W-:Y:S02]  /*3570*/  IMAD.MOV.U32 R4, RZ, RZ, R11 ;  /* 0x000000ffff047224 */ /* 0x000fe400078e000b */
[----:B------:R-:W-:Y:S02]  /*3580*/  IMAD.MOV.U32 R8, RZ, RZ, R7 ;  /* 0x000000ffff087224 */ /* 0x000fe400078e0007 */
[----:B------:R-:W-:Y:S02]  /*3590*/  IMAD.MOV.U32 R11, RZ, RZ, R12 ;  /* 0x000000ffff0b7224 */ /* 0x000fe400078e000c */
[----:B------:R-:W-:Y:S02]  /*35a0*/  IMAD.MOV.U32 R7, RZ, RZ, R14 ;  /* 0x000000ffff077224 */ /* 0x000fe400078e000e */
.L_x_67950:
[----:B------:R-:W-:Y:S05]  /*35b0*/  BSYNC B1 ;  /* 0x0000000000017941 */ /* 0x000fea0003800000 */
.L_x_67948:
        /* <DEDUP_REMOVED lines=9> */
.L_x_67952:
[----:B------:R-:W-:Y:S02]  /*3650*/  IMAD.MOV.U32 R10, RZ, RZ, R4 ;  /* 0x000000ffff0a7224 */ /* 0x000fe400078e0004 */
[----:B------:R-:W-:Y:S02]  /*3660*/  IMAD.MOV.U32 R9, RZ, RZ, R8 ;  /* 0x000000ffff097224 */ /* 0x000fe400078e0008 */
[----:B------:R-:W-:Y:S02]  /*3670*/  IMAD.MOV.U32 R4, RZ, RZ, R3 ;  /* 0x000000ffff047224 */ /* 0x000fe400078e0003 */
[----:B------:R-:W-:Y:S02]  /*3680*/  IMAD.MOV.U32 R8, RZ, RZ, R13 ;  /* 0x000000ffff087224 */ /* 0x000fe400078e000d */
.L_x_67953:
[----:B------:R-:W-:Y:S05]  /*3690*/  BSYNC B1 ;  /* 0x0000000000017941 */ /* 0x000fea0003800000 */
.L_x_67951:
        /* <DEDUP_REMOVED lines=9> */
.L_x_67955:
[----:B------:R-:W-:Y:S02]  /*3730*/  IMAD.MOV.U32 R3, RZ, RZ, R10 ;  /* 0x000000ffff037224 */ /* 0x000fe400078e000a */
[----:B------:R-:W-:Y:S02]  /*3740*/  IMAD.MOV.U32 R12, RZ, RZ, R9 ;  /* 0x000000ffff0c7224 */ /* 0x000fe400078e0009 */
[----:B------:R-:W-:Y:S02]  /*3750*/  IMAD.MOV.U32 R10, RZ, RZ, R5 ;  /* 0x000000ffff0a7224 */ /* 0x000fe400078e0005 */
[----:B------:R-:W-:Y:S02]  /*3760*/  IMAD.MOV.U32 R9, RZ, RZ, R6 ;  /* 0x000000ffff097224 */ /* 0x000fe400078e0006 */
.L_x_67956:
[----:B------:R-:W-:Y:S05]  /*3770*/  BSYNC B1 ;  /* 0x0000000000017941 */ /* 0x000fea0003800000 */
.L_x_67954:
        /* <DEDUP_REMOVED lines=16> */
.L_x_67958:
[----:B------:R-:W-:Y:S01]  /*3880*/  IMAD.MOV.U32 R5, RZ, RZ, R11 ;  /* 0x000000ffff057224 */ /* 0x000fe200078e000b */
[----:B------:R-:W-:Y:S01]  /*3890*/  MOV R11, R4 ;  /* 0x00000004000b7202 */ /* 0x000fe20000000f00 */
[----:B------:R-:W-:Y:S02]  /*38a0*/  IMAD.MOV.U32 R14, RZ, RZ, R7 ;  /* 0x000000ffff0e7224 */ /* 0x000fe400078e0007 */
[----:B------:R-:W-:Y:S02]  /*38b0*/  IMAD.MOV.U32 R7, RZ, RZ, R8 ;  /* 0x000000ffff077224 */ /* 0x000fe400078e0008 */
.L_x_67959:
[----:B------:R-:W-:Y:S05]  /*38c0*/  BSYNC B1 ;  /* 0x0000000000017941 */ /* 0x000fea0003800000 */
.L_x_67957:
        /* <DEDUP_REMOVED lines=9> */
.L_x_67961:
[----:B------:R-:W-:Y:S01]  /*3960*/  IMAD.MOV.U32 R4, RZ, RZ, R5 ;  /* 0x000000ffff047224 */ /* 0x000fe200078e0005 */
[----:B------:R-:W-:Y:S01]  /*3970*/  MOV R5, R10 ;  /* 0x0000000a00057202 */ /* 0x000fe20000000f00 */
[----:B------:R-:W-:Y:S02]  /*3980*/  IMAD.MOV.U32 R13, RZ, RZ, R14 ;  /* 0x000000ffff0d7224 */ /* 0x000fe400078e000e */
[----:B------:R-:W-:Y:S02]  /*3990*/  IMAD.MOV.U32 R14, RZ, RZ, R9 ;  /* 0x000000ffff0e7224 */ /* 0x000fe400078e0009 */
.L_x_67962:
[----:B------:R-:W-:Y:S05]  /*39a0*/  BSYNC B1 ;  /* 0x0000000000017941 */ /* 0x000fea0003800000 */
.L_x_67960:
        /* <DEDUP_REMOVED lines=9> */
.L_x_67964:
[----:B------:R-:W-:Y:S01]  /*3a40*/  IMAD.MOV.U32 R16, RZ, RZ, R4 ;  /* 0x000000ffff107224 */ /* 0x000fe200078e0004 */
[----:B------:R-:W-:Y:S01]  /*3a50*/  MOV R4, R3 ;  /* 0x0000000300047202 */ /* 0x000fe20000000f00 */
[----:B------:R-:W-:Y:S02]  /*3a60*/  IMAD.MOV.U32 R18, RZ, RZ, R13 ;  /* 0x000000ffff127224 */ /* 0x000fe400078e000d */
[----:B------:R-:W-:Y:S02]  /*3a70*/  IMAD.MOV.U32 R13, RZ, RZ, R12 ;  /* 0x000000ffff0d7224 */ /* 0x000fe400078e000c */
.L_x_67965:
[----:B------:R-:W-:Y:S05]  /*3a80*/  BSYNC B1 ;  /* 0x0000000000017941 */ /* 0x000fea0003800000 */
.L_x_67963:
        /* <DEDUP_REMOVED lines=16> */
.L_x_67967:
[----:B------:R-:W-:Y:S01]  /*3b90*/  MOV R10, R11 ;  /* 0x0000000b000a7202 */ /* 0x000fe20000000f00 */
[----:B------:R-:W-:Y:S02]  /*3ba0*/  IMAD.MOV.U32 R6, RZ, RZ, R7 ;  /* 0x000000ffff067224 */ /* 0x000fe400078e0007 */
[----:B------:R-:W-:Y:S02]  /*3bb0*/  IMAD.MOV.U32 R11, RZ, RZ, R5 ;  /* 0x000000ffff0b7224 */ /* 0x000fe400078e0005 */
[----:B------:R-:W-:Y:S02]  /*3bc0*/  IMAD.MOV.U32 R7, RZ, RZ, R14 ;  /* 0x000000ffff077224 */ /* 0x000fe400078e000e */
.L_x_67968:
[----:B------:R-:W-:Y:S05]  /*3bd0*/  BSYNC B1 ;  /* 0x0000000000017941 */ /* 0x000fea0003800000 */
.L_x_67966:
        /* <DEDUP_REMOVED lines=9> */
.L_x_67970:
[----:B------:R-:W-:Y:S01]  /*3c70*/  MOV R9, R10 ;  /* 0x0000000a00097202 */ /* 0x000fe20000000f00 */
[----:B------:R-:W-:Y:S02]  /*3c80*/  IMAD.MOV.U32 R5, RZ, RZ, R6 ;  /* 0x000000ffff057224 */ /* 0x000fe400078e0006 */
[----:B------:R-:W-:Y:S02]  /*3c90*/  IMAD.MOV.U32 R10, RZ, RZ, R4 ;  /* 0x000000ffff0a7224 */ /* 0x000fe400078e0004 */
[----:B------:R-:W-:Y:S02]  /*3ca0*/  IMAD.MOV.U32 R6, RZ, RZ, R13 ;  /* 0x000000ffff067224 */ /* 0x000fe400078e000d */
.L_x_67971:
[----:B------:R-:W-:Y:S05]  /*3cb0*/  BSYNC B1 ;  /* 0x0000000000017941 */ /* 0x000fea0003800000 */
.L_x_67969:
        /* <DEDUP_REMOVED lines=9> */
.L_x_67973:
[----:B------:R-:W-:Y:S01]  /*3d50*/  MOV R8, R9 ;  /* 0x0000000900087202 */ /* 0x000fe20000000f00 */
[----:B------:R-:W-:Y:S02]  /*3d60*/  IMAD.MOV.U32 R4, RZ, RZ, R5 ;  /* 0x000000ffff047224 */ /* 0x000fe400078e0005 */
[----:B------:R-:W-:Y:S02]  /*3d70*/  IMAD.MOV.U32 R9, RZ, RZ, R16 ;  /* 0x000000ffff097224 */ /* 0x000fe400078e0010 */
[----:B------:R-:W-:Y:S02]  /*3d80*/  IMAD.MOV.U32 R5, RZ, RZ, R18 ;  /* 0x000000ffff057224 */ /* 0x000fe400078e0012 */
.L_x_67974:
[----:B------:R-:W-:Y:S05]  /*3d90*/  BSYNC B1 ;  /* 0x0000000000017941 */ /* 0x000fea0003800000 */
.L_x_67972:
[----:B------:R-:W-:Y:S02]  /*3da0*/  FADD.FTZ R12, R17, R24 ;  /* 0x00000018110c7221 */ /* 0x000fe40000010000 */
[----:B------:R-:W-:Y:S02]  /*3db0*/  IMAD.MOV.U32 R13, RZ, RZ, R32 ;  /* 0x000000ffff0d7224 */ /* 0x000fe400078e0020 */
.L_x_67938:
[----:B-1-34-:R-:W-:Y:S05]  /*3dc0*/  BSYNC B0 ;  /* 0x0000000000007941 */ /* 0x01afea0003800000 */
.L_x_67937:
        /* <DEDUP_REMOVED lines=38> */
.L_x_67978:
[----:B------:R-:W-:Y:S02]  /*4030*/  IMAD.MOV.U32 R12, RZ, RZ, R11 ;  /* 0x000000ffff0c7224 */ /* 0x000fe400078e000b */
[----:B------:R-:W-:Y:S01]  /*4040*/  IMAD.MOV.U32 R14, RZ, RZ, R7 ;  /* 0x000000ffff0e7224 */ /* 0x000fe200078e0007 */
[----:B------:R-:W-:Y:S01]  /*4050*/  MOV R7, R6 ;  /* 0x0000000600077202 */ /* 0x000fe20000000f00 */
[----:B------:R-:W-:Y:S02]  /*4060*/  IMAD.MOV.U32 R11, RZ, RZ, R10 ;  /* 0x000000ffff0b7224 */ /* 0x000fe400078e000a */
.L_x_67979:
[----:B------:R-:W-:Y:S05]  /*4070*/  BSYNC B1 ;  /* 0x0000000000017941 */ /* 0x000fea0003800000 */
.L_x_67977:
        /* <DEDUP_REMOVED lines=9> */
.L_x_67981:
[----:B------:R-:W-:Y:S02]  /*4110*/  IMAD.MOV.U32 R3, RZ, RZ, R12 ;  /* 0x000000ffff037224 */ /* 0x000fe400078e000c */
[----:B------:R-:W-:Y:S01]  /*4120*/  IMAD.MOV.U32 R13, RZ, RZ, R14 ;  /* 0x000000ffff0d7224 */ /* 0x000fe200078e000e */
[----:B------:R-:W-:Y:S01]  /*4130*/  MOV R14, R5 ;  /* 0x00000005000e7202 */ /* 0x000fe20000000f00 */
[----:B------:R-:W-:Y:S02]  /*4140*/  IMAD.MOV.U32 R12, RZ, RZ, R9 ;  /* 0x000000ffff0c7224 */ /* 0x000fe400078e0009 */
.L_x_67982:
[----:B------:R-:W-:Y:S05]  /*4150*/  BSYNC B1 ;  /* 0x0000000000017941 */ /* 0x000fea0003800000 */
.L_x_67980:
        /* <DEDUP_REMOVED lines=9> */
.L_x_67984:
[----:B------:R-:W-:Y:S02]  /*41f0*/  IMAD.MOV.U32 R5, RZ, RZ, R3 ;  /* 0x000000ffff057224 */ /* 0x000fe400078e0003 */
[----:B------:R-:W-:Y:S01]  /*4200*/  IMAD.MOV.U32 R6, RZ, RZ, R13 ;  /* 0x000000ffff067224 */ /* 0x000fe200078e000d */
[----:B------:R-:W-:Y:S01]  /*4210*/  MOV R13, R4 ;  /* 0x00000004000d7202 */ /* 0x000fe20000000f00 */
[----:B------:R-:W-:Y:S02]  /*4220*/  IMAD.MOV.U32 R3, RZ, RZ, R8 ;  /* 0x000000ffff037224 */ /* 0x000fe400078e0008 */
.L_x_67985:
[----:B------:R-:W-:Y:S05]  /*4230*/  BSYNC B1 ;  /* 0x0000000000017941 */ /* 0x000fea0003800000 */
.L_x_67983:
        /* <DEDUP_REMOVED lines=16> */
.L_x_67987:
[----:B------:R-:W-:Y:S01]  /*4340*/  IMAD.MOV.U32 R4, RZ, RZ, R11 ;  /* 0x000000ffff047224 */ /* 0x000fe200078e000b */
[----:B------:R-:W-:Y:S01]  /*4350*/  MOV R8, R7 ;  /* 0x0000000700087202 */ /* 0x000fe20000000f00 */
[----:B------:R-:W-:Y:S02]  /*4360*/  IMAD.MOV.U32 R11, RZ, RZ, R12 ;  /* 0x000000ffff0b7224 */ /* 0x000fe400078e000c */
[----:B------:R-:W-:Y:S02]  /*4370*/  IMAD.MOV.U32 R7, RZ, RZ, R14 ;  /* 0x000000ffff077224 */ /* 0x000fe400078e000e */
.L_x_67988:
[----:B------:R-:W-:Y:S05]  /*4380*/  BSYNC B1 ;  /* 0x0000000000017941 */ /* 0x000fea0003800000 */
.L_x_67986:
        /* <DEDUP_REMOVED lines=9> */
.L_x_67990:
[----:B------:R-:W-:Y:S01]  /*4420*/  IMAD.MOV.U32 R10, RZ, RZ, R4 ;  /* 0x000000ffff0a7224 */ /* 0x000fe200078e0004 */
[----:B------:R-:W-:Y:S01]  /*4430*/  MOV R9, R8 ;  /* 0x0000000800097202 */ /* 0x000fe20000000f00 */
[----:B------:R-:W-:Y:S02]  /*4440*/  IMAD.MOV.U32 R4, RZ, RZ, R3 ;  /* 0x000000ffff047224 */ /* 0x000fe400078e0003 */
[----:B------:R-:W-:Y:S02]  /*4450*/  IMAD.MOV.U32 R8, RZ, RZ, R13 ;  /* 0x000000ffff087224 */ /* 0x000fe400078e000d */
.L_x_67991:
[----:B------:R-:W-:Y:S05]  /*4460*/  BSYNC B1 ;  /* 0x0000000000017941 */ /* 0x000fea0003800000 */
.L_x_67989:
        /* <DEDUP_REMOVED lines=9> */
.L_x_67993:
[----:B------:R-:W-:Y:S01]  /*4500*/  IMAD.MOV.U32 R3, RZ, RZ, R10 ;  /* 0x000000ffff037224 */ /* 0x000fe200078e000a */
[----:B------:R-:W-:Y:S01]  /*4510*/  MOV R12, R9 ;  /* 0x00000009000c7202 */ /* 0x000fe20000000f00 */
[----:B------:R-:W-:Y:S02]  /*4520*/  IMAD.MOV.U32 R10, RZ, RZ, R5 ;  /* 0x000000ffff0a7224 */ /* 0x000fe400078e0005 */
[----:B------:R-:W-:Y:S02]  /*4530*/  IMAD.MOV.U32 R9, RZ, RZ, R6 ;  /* 0x000000ffff097224 */ /* 0x000fe400078e0006 */
.L_x_67994:
[----:B------:R-:W-:Y:S05]  /*4540*/  BSYNC B1 ;  /* 0x0000000000017941 */ /* 0x000fea0003800000 */
.L_x_67992:
        /* <DEDUP_REMOVED lines=16> */
.L_x_67996:
[----:B------:R-:W-:Y:S02]  /*4650*/  IMAD.MOV.U32 R5, RZ, RZ, R11 ;  /* 0x000000ffff057224 */ /* 0x000fe400078e000b */
[----:B------:R-:W-:Y:S02]  /*4660*/  IMAD.MOV.U32 R14, RZ, RZ, R7 ;  /* 0x000000ffff0e7224 */ /* 0x000fe400078e0007 */
[----:B------:R-:W-:Y:S02]  /*4670*/  IMAD.MOV.U32 R11, RZ, RZ, R4 ;  /* 0x000000ffff0b7224 */ /* 0x000fe400078e0004 */
[----:B------:R-:W-:Y:S02]  /*4680*/  IMAD.MOV.U32 R7, RZ, RZ, R8 ;  /* 0x000000ffff077224 */ /* 0x000fe400078e0008 */
.L_x_67997:
[----:B------:R-:W-:Y:S05]  /*4690*/  BSYNC B1 ;  /* 0x0000000000017941 */ /* 0x000fea0003800000 */
.L_x_67995:
        /* <DEDUP_REMOVED lines=9> */
.L_x_67999:
[----:B------:R-:W-:Y:S02]  /*4730*/  IMAD.MOV.U32 R4, RZ, RZ, R5 ;  /* 0x000000ffff047224 */ /* 0x000fe400078e0005 */
[----:B------:R-:W-:Y:S02]  /*4740*/  IMAD.MOV.U32 R13, RZ, RZ, R14 ;  /* 0x000000ffff0d7224 */ /* 0x000fe400078e000e */
[----:B------:R-:W-:Y:S02]  /*4750*/  IMAD.MOV.U32 R5, RZ, RZ, R10 ;  /* 0x000000ffff057224 */ /* 0x000fe400078e000a */
[----:B------:R-:W-:Y:S02]  /*4760*/  IMAD.MOV.U32 R14, RZ, RZ, R9 ;  /* 0x000000ffff0e7224 */ /* 0x000fe400078e0009 */
.L_x_68000:
[----:B------:R-:W-:Y:S05]  /*4770*/  BSYNC B1 ;  /* 0x0000000000017941 */ /* 0x000fea0003800000 */
.L_x_67998:
        /* <DEDUP_REMOVED lines=9> */
.L_x_68002:
[----:B------:R-:W-:Y:S02]  /*4810*/  IMAD.MOV.U32 R16, RZ, RZ, R4 ;  /* 0x000000ffff107224 */ /* 0x000fe400078e0004 */
[----:B------:R-:W-:Y:S02]  /*4820*/  IMAD.MOV.U32 R18, RZ, RZ, R13 ;  /* 0x000000ffff127224 */ /* 0x000fe400078e000d */
[----:B------:R-:W-:Y:S02]  /*4830*/  IMAD.MOV.U32 R4, RZ, RZ, R3 ;  /* 0x000000ffff047224 */ /* 0x000fe400078e0003 */
[----:B------:R-:W-:Y:S02]  /*4840*/  IMAD.MOV.U32 R13, RZ, RZ, R12 ;  /* 0x000000ffff0d7224 */ /* 0x000fe400078e000c */
.L_x_68003:
[----:B------:R-:W-:Y:S05]  /*4850*/  BSYNC B1 ;  /* 0x0000000000017941 */ /* 0x000fea0003800000 */
.L_x_68001:
        /* <DEDUP_REMOVED lines=16> */
.L_x_68005:
[----:B------:R-:W-:Y:S02]  /*4960*/  IMAD.MOV.U32 R10, RZ, RZ, R11 ;  /* 0x000000ffff0a7224 */ /* 0x000fe400078e000b */
[----:B------:R-:W-:Y:S01]  /*4970*/  IMAD.MOV.U32 R6, RZ, RZ, R7 ;  /* 0x000000ffff067224 */ /* 0x000fe200078e0007 */
[----:B------:R-:W-:Y:S01]  /*4980*/  MOV R7, R14 ;  /* 0x0000000e00077202 */ /* 0x000fe20000000f00 */
[----:B------:R-:W-:Y:S02]  /*4990*/  IMAD.MOV.U32 R11, RZ, RZ, R5 ;  /* 0x000000ffff0b7224 */ /* 0x000fe400078e0005 */
.L_x_68006:
[----:B------:R-:W-:Y:S05]  /*49a0*/  BSYNC B1 ;  /* 0x0000000000017941 */ /* 0x000fea0003800000 */
.L_x_68004:
        /* <DEDUP_REMOVED lines=9> */
.L_x_68008:
[----:B------:R-:W-:Y:S02]  /*4a40*/  IMAD.MOV.U32 R9, RZ, RZ, R10 ;  /* 0x000000ffff097224 */ /* 0x000fe400078e000a */
[----:B------:R-:W-:Y:S01]  /*4a50*/  IMAD.MOV.U32 R5, RZ, RZ, R6 ;  /* 0x000000ffff057224 */ /* 0x000fe200078e0006 */
[----:B------:R-:W-:Y:S01]  /*4a60*/  MOV R6, R13 ;  /* 0x0000000d00067202 */ /* 0x000fe20000000f00 */
[----:B------:R-:W-:Y:S02]  /*4a70*/  IMAD.MOV.U32 R10, RZ, RZ, R4 ;  /* 0x000000ffff0a7224 */ /* 0x000fe400078e0004 */
.L_x_68009:
[----:B------:R-:W-:Y:S05]  /*4a80*/  BSYNC B1 ;  /* 0x0000000000017941 */ /* 0x000fea0003800000 */
.L_x_68007:
        /* <DEDUP_REMOVED lines=9> */
.L_x_68011:
[----:B------:R-:W-:Y:S02]  /*4b20*/  IMAD.MOV.U32 R8, RZ, RZ, R9 ;  /* 0x000000ffff087224 */ /* 0x000fe400078e0009 */
[----:B------:R-:W-:Y:S01]  /*4b30*/  IMAD.MOV.U32 R4, RZ, RZ, R5 ;  /* 0x000000ffff047224 */ /* 0x000fe200078e0005 */
[----:B------:R-:W-:Y:S01]  /*4b40*/  MOV R5, R18 ;  /* 0x0000001200057202 */ /* 0x000fe20000000f00 */
[----:B------:R-:W-:Y:S02]  /*4b50*/  IMAD.MOV.U32 R9, RZ, RZ, R16 ;  /* 0x000000ffff097224 */ /* 0x000fe400078e0010 */
.L_x_68012:
[----:B------:R-:W-:Y:S05]  /*4b60*/  BSYNC B1 ;  /* 0x0000000000017941 */ /* 0x000fea0003800000 */
.L_x_68010:
[----:B------:R-:W-:Y:S02]  /*4b70*/  FADD.FTZ R12, R17, R24 ;  /* 0x00000018110c7221 */ /* 0x000fe40000010000 */
[----:B------:R-:W-:Y:S02]  /*4b80*/  IMAD.MOV.U32 R13, RZ, RZ, R32 ;  /* 0x000000ffff0d7224 */ /* 0x000fe400078e0020 */
.L_x_67976:
[----:B--234-:R-:W-:Y:S05]  /*4b90*/  BSYNC B0 ;  /* 0x0000000000007941 */ /* 0x01cfea0003800000 */
.L_x_67975:
        /* <DEDUP_REMOVED lines=38> */
.L_x_68016:
[----:B------:R-:W-:Y:S02]  /*4e00*/  IMAD.MOV.U32 R12, RZ, RZ, R11 ;  /* 0x000000ffff0c7224 */ /* 0x000fe400078e000b */
[----:B------:R-:W-:Y:S02]  /*4e10*/  IMAD.MOV.U32 R14, RZ, RZ, R7 ;  /* 0x000000ffff0e7224 */ /* 0x000fe400078e0007 */
[----:B------:R-:W-:Y:S02]  /*4e20*/  IMAD.MOV.U32 R11, RZ, RZ, R10 ;  /* 0x000000ffff0b7224 */ /* 0x000fe400078e000a */
[----:B------:R-:W-:Y:S02]  /*4e30*/  IMAD.MOV.U32 R7, RZ, RZ, R6 ;  /* 0x000000ffff077224 */ /* 0x000fe400078e0006 */
.L_x_68017:
[----:B------:R-:W-:Y:S05]  /*4e40*/  BSYNC B1 ;  /* 0x0000000000017941 */ /* 0x000fea0003800000 */
.L_x_68015:
        /* <DEDUP_REMOVED lines=9> */
.L_x_68019:
[----:B------:R-:W-:Y:S02]  /*4ee0*/  IMAD.MOV.U32 R3, RZ, RZ, R12 ;  /* 0x000000ffff037224 */ /* 0x000fe400078e000c */
[----:B------:R-:W-:Y:S01]  /*4ef0*/  IMAD.MOV.U32 R13, RZ, RZ, R14 ;  /* 0x000000ffff0d7224 */ /* 0x000fe200078e000e */
[----:B------:R-:W-:Y:S01]  /*4f00*/  MOV R14, R5 ;  /* 0x00000005000e7202 */ /* 0x000fe20000000f00 */
[----:B------:R-:W-:Y:S02]  /*4f10*/  IMAD.MOV.U32 R12, RZ, RZ, R9 ;  /* 0x000000ffff0c7224 */ /* 0x000fe400078e0009 */
.L_x_68020:
[----:B------:R-:W-:Y:S05]  /*4f20*/  BSYNC B1 ;  /* 0x0000000000017941 */ /* 0x000fea0003800000 */
.L_x_68018:
        /* <DEDUP_REMOVED lines=9> */
.L_x_68022:
[----:B------:R-:W-:Y:S01]  /*4fc0*/  IMAD.MOV.U32 R5, RZ, RZ, R3 ;  /* 0x000000ffff057224 */ /* 0x000fe200078e0003 */
[----:B------:R-:W-:Y:S01]  /*4fd0*/  MOV R3, R8 ;  /* 0x0000000800037202 */ /* 0x000fe20000000f00 */
[----:B------:R-:W-:Y:S02]  /*4fe0*/  IMAD.MOV.U32 R6, RZ, RZ, R13 ;  /* 0x000000ffff067224 */ /* 0x000fe400078e000d */
[----:B------:R-:W-:Y:S02]  /*4ff0*/  IMAD.MOV.U32 R13, RZ, RZ, R4 ;  /* 0x000000ffff0d7224 */ /* 0x000fe400078e0004 */
.L_x_68023:
[----:B------:R-:W-:Y:S05]  /*5000*/  BSYNC B1 ;  /* 0x0000000000017941 */ /* 0x000fea0003800000 */
.L_x_68021:
        /* <DEDUP_REMOVED lines=16> */
.L_x_68025:
[----:B------:R-:W-:Y:S02]  /*5110*/  IMAD.MOV.U32 R4, RZ, RZ, R11 ;  /* 0x000000ffff047224 */ /* 0x000fe400078e000b */
[----:B------:R-:W-:Y:S02]  /*5120*/  IMAD.MOV.U32 R8, RZ, RZ, R7 ;  /* 0x000000ffff087224 */ /* 0x000fe400078e0007 */
[----:B------:R-:W-:Y:S02]  /*5130*/  IMAD.MOV.U32 R11, RZ, RZ, R12 ;  /* 0x000000ffff0b7224 */ /* 0x000fe400078e000c */
[----:B------:R-:W-:Y:S02]  /*5140*/  IMAD.MOV.U32 R7, RZ, RZ, R14 ;  /* 0x000000ffff077224 */ /* 0x000fe400078e000e */
.L_x_68026:
[----:B------:R-:W-:Y:S05]  /*5150*/  BSYNC B1 ;  /* 0x0000000000017941 */ /* 0x000fea0003800000 */
.L_x_68024:
        /* <DEDUP_REMOVED lines=9> */
.L_x_68028:
[----:B------:R-:W-:Y:S02]  /*51f0*/  IMAD.MOV.U32 R10, RZ, RZ, R4 ;  /* 0x000000ffff0a7224 */ /* 0x000fe400078e0004 */
[----:B------:R-:W-:Y:S01]  /*5200*/  IMAD.MOV.U32 R9, RZ, RZ, R8 ;  /* 0x000000ffff097224 */ /* 0x000fe200078e0008 */
[----:B------:R-:W-:Y:S01]  /*5210*/  MOV R8, R13 ;  /* 0x0000000d00087202 */ /* 0x000fe20000000f00 */
[----:B------:R-:W-:Y:S02]  /*5220*/  IMAD.MOV.U32 R4, RZ, RZ, R3 ;  /* 0x000000ffff047224 */ /* 0x000fe400078e0003 */
.L_x_68029:
[----:B------:R-:W-:Y:S05]  /*5230*/  BSYNC B1 ;  /* 0x0000000000017941 */ /* 0x000fea0003800000 */
.L_x_68027:
        /* <DEDUP_REMOVED lines=9> */
.L_x_68031:
[----:B------:R-:W-:Y:S01]  /*52d0*/  IMAD.MOV.U32 R3, RZ, RZ, R10 ;  /* 0x000000ffff037224 */ /* 0x000fe200078e000a */
[----:B------:R-:W-:Y:S01]  /*52e0*/  MOV R10, R5 ;  /* 0x00000005000a7202 */ /* 0x000fe20000000f00 */
[----:B------:R-:W-:Y:S02]  /*52f0*/  IMAD.MOV.U32 R12, RZ, RZ, R9 ;  /* 0x000000ffff0c7224 */ /* 0x000fe400078e0009 */
[----:B------:R-:W-:Y:S02]  /*5300*/  IMAD.MOV.U32 R9, RZ, RZ, R6 ;  /* 0x000000ffff097224 */ /* 0x000fe400078e0006 */
.L_x_68032:
[----:B------:R-:W-:Y:S05]  /*5310*/  BSYNC B1 ;  /* 0x0000000000017941 */ /* 0x000fea0003800000 */
.L_x_68030:
        /* <DEDUP_REMOVED lines=16> */
.L_x_68034:
[----:B------:R-:W-:Y:S02]  /*5420*/  IMAD.MOV.U32 R5, RZ, RZ, R11 ;  /* 0x000000ffff057224 */ /* 0x000fe400078e000b */
[----:B------:R-:W-:Y:S02]  /*5430*/  IMAD.MOV.U32 R14, RZ, RZ, R7 ;  /* 0x000000ffff0e7224 */ /* 0x000fe400078e0007 */
[----:B------:R-:W-:Y:S02]  /*5440*/  IMAD.MOV.U32 R11, RZ, RZ, R4 ;  /* 0x000000ffff0b7224 */ /* 0x000fe400078e0004 */
[----:B------:R-:W-:Y:S02]  /*5450*/  IMAD.MOV.U32 R7, RZ, RZ, R8 ;  /* 0x000000ffff077224 */ /* 0x000fe400078e0008 */
.L_x_68035:
[----:B------:R-:W-:Y:S05]  /*5460*/  BSYNC B1 ;  /* 0x0000000000017941 */ /* 0x000fea0003800000 */
.L_x_68033:
        /* <DEDUP_REMOVED lines=9> */
.L_x_68037:
[----:B------:R-:W-:Y:S02]  /*5500*/  IMAD.MOV.U32 R4, RZ, RZ, R5 ;  /* 0x000000ffff047224 */ /* 0x000fe400078e0005 */
[----:B------:R-:W-:Y:S01]  /*5510*/  IMAD.MOV.U32 R13, RZ, RZ, R14 ;  /* 0x000000ffff0d7224 */ /* 0x000fe200078e000e */
[----:B------:R-:W-:Y:S01]  /*5520*/  MOV R14, R9 ;  /* 0x00000009000e7202 */ /* 0x000fe20000000f00 */
[----:B------:R-:W-:Y:S02]  /*5530*/  IMAD.MOV.U32 R5, RZ, RZ, R10 ;  /* 0x000000ffff057224 */ /* 0x000fe400078e000a */
.L_x_68038:
[----:B------:R-:W-:Y:S05]  /*5540*/  BSYNC B1 ;  /* 0x0000000000017941 */ /* 0x000fea0003800000 */
.L_x_68036:
        /* <DEDUP_REMOVED lines=9> */
.L_x_68040:
[----:B------:R-:W-:Y:S01]  /*55e0*/  IMAD.MOV.U32 R16, RZ, RZ, R4 ;  /* 0x000000ffff107224 */ /* 0x000fe200078e0004 */
[----:B------:R-:W-:Y:S01]  /*55f0*/  MOV R4, R3 ;  /* 0x0000000300047202 */ /* 0x000fe20000000f00 */
[----:B------:R-:W-:Y:S02]  /*5600*/  IMAD.MOV.U32 R18, RZ, RZ, R13 ;  /* 0x000000ffff127224 */ /* 0x000fe400078e000d */
[----:B------:R-:W-:Y:S02]  /*5610*/  IMAD.MOV.U32 R13, RZ, RZ, R12 ;  /* 0x000000ffff0d7224 */ /* 0x000fe400078e000c */
.L_x_68041:
[----:B------:R-:W-:Y:S05]  /*5620*/  BSYNC B1 ;  /* 0x0000000000017941 */ /* 0x000fea0003800000 */
.L_x_68039:
        /* <DEDUP_REMOVED lines=16> */
.L_x_68043:
[----:B------:R-:W-:Y:S02]  /*5730*/  IMAD.MOV.U32 R10, RZ, RZ, R11 ;  /* 0x000000ffff0a7224 */ /* 0x000fe400078e000b */
[----:B------:R-:W-:Y:S02]  /*5740*/  IMAD.MOV.U32 R6, RZ, RZ, R7 ;  /* 0x000000ffff067224 */ /* 0x000fe400078e0007 */
[----:B------:R-:W-:Y:S02]  /*5750*/  IMAD.MOV.U32 R11, RZ, RZ, R5 ;  /* 0x000000ffff0b7224 */ /* 0x000fe400078e0005 */
[----:B------:R-:W-:Y:S02]  /*5760*/  IMAD.MOV.U32 R7, RZ, RZ, R14 ;  /* 0x000000ffff077224 */ /* 0x000fe400078e000e */
.L_x_68044:
[----:B------:R-:W-:Y:S05]  /*5770*/  BSYNC B1 ;  /* 0x0000000000017941 */ /* 0x000fea0003800000 */
.L_x_68042:
        /* <DEDUP_REMOVED lines=9> */
.L_x_68046:
[----:B------:R-:W-:Y:S02]  /*5810*/  IMAD.MOV.U32 R9, RZ, RZ, R10 ;  /* 0x000000ffff097224 */ /* 0x000fe400078e000a */
[----:B------:R-:W-:Y:S01]  /*5820*/  IMAD.MOV.U32 R5, RZ, RZ, R6 ;  /* 0x000000ffff057224 */ /* 0x000fe200078e0006 */
[----:B------:R-:W-:Y:S01]  /*5830*/  MOV R6, R13 ;  /* 0x0000000d00067202 */ /* 0x000fe20000000f00 */
[----:B------:R-:W-:Y:S02]  /*5840*/  IMAD.MOV.U32 R10, RZ, RZ, R4 ;  /* 0x000000ffff0a7224 */ /* 0x000fe400078e0004 */
.L_x_68047:
[----:B------:R-:W-:Y:S05]  /*5850*/  BSYNC B1 ;  /* 0x0000000000017941 */ /* 0x000fea0003800000 */
.L_x_68045:
        /* <DEDUP_REMOVED lines=9> */
.L_x_68049:
[----:B------:R-:W-:Y:S01]  /*58f0*/  IMAD.MOV.U32 R8, RZ, RZ, R9 ;  /* 0x000000ffff087224 */ /* 0x000fe200078e0009 */
[----:B------:R-:W-:Y:S01]  /*5900*/  MOV R9, R16 ;  /* 0x0000001000097202 */ /* 0x000fe20000000f00 */
[----:B------:R-:W-:Y:S02]  /*5910*/  IMAD.MOV.U32 R4, RZ, RZ, R5 ;  /* 0x000000ffff047224 */ /* 0x000fe400078e0005 */
[----:B------:R-:W-:Y:S02]  /*5920*/  IMAD.MOV.U32 R5, RZ, RZ, R18 ;  /* 0x000000ffff057224 */ /* 0x000fe400078e0012 */
.L_x_68050:
[----:B------:R-:W-:Y:S05]  /*5930*/  BSYNC B1 ;  /* 0x0000000000017941 */ /* 0x000fea0003800000 */
.L_x_68048:
[----:B------:R-:W-:Y:S02]  /*5940*/  FADD.FTZ R12, R17, R24 ;  /* 0x00000018110c7221 */ /* 0x000fe40000010000 */
[----:B------:R-:W-:Y:S02]  /*5950*/  IMAD.MOV.U32 R13, RZ, RZ, R32 ;  /* 0x000000ffff0d7224 */ /* 0x000fe400078e0020 */
.L_x_68014:
[----:B-1-34-:R-:W-:Y:S05]  /*5960*/  BSYNC B0 ;  /* 0x0000000000007941 */ /* 0x01afea0003800000 */
.L_x_68013:
        /* <DEDUP_REMOVED lines=38> */
.L_x_68054:
[----:B------:R-:W-:Y:S02]  /*5bd0*/  IMAD.MOV.U32 R12, RZ, RZ, R11 ;  /* 0x000000ffff0c7224 */ /* 0x000fe400078e000b */
[----:B------:R-:W-:Y:S01]  /*5be0*/  IMAD.MOV.U32 R14, RZ, RZ, R7 ;  /* 0x000000ffff0e7224 */ /* 0x000fe200078e0007 */
[----:B------:R-:W-:Y:S01]  /*5bf0*/  MOV R7, R6 ;  /* 0x0000000600077202 */ /* 0x000fe20000000f00 */
[----:B------:R-:W-:Y:S02]  /*5c00*/  IMAD.MOV.U32 R11, RZ, RZ, R10 ;  /* 0x000000ffff0b7224 */ /* 0x000fe400078e000a */
.L_x_68055:
[----:B------:R-:W-:Y:S05]  /*5c10*/  BSYNC B1 ;  /* 0x0000000000017941 */ /* 0x000fea0003800000 */
.L_x_68053:
        /* <DEDUP_REMOVED lines=9> */
.L_x_68057:
[----:B------:R-:W-:Y:S01]  /*5cb0*/  IMAD.MOV.U32 R3, RZ, RZ, R12 ;  /* 0x000000ffff037224 */ /* 0x000fe200078e000c */
[----:B------:R-:W-:Y:S01]  /*5cc0*/  MOV R12, R9 ;  /* 0x00000009000c7202 */ /* 0x000fe20000000f00 */
[----:B------:R-:W-:Y:S02]  /*5cd0*/  IMAD.MOV.U32 R13, RZ, RZ, R14 ;  /* 0x000000ffff0d7224 */ /* 0x000fe400078e000e */
[----:B------:R-:W-:Y:S02]  /*5ce0*/  IMAD.MOV.U32 R14, RZ, RZ, R5 ;  /* 0x000000ffff0e7224 */ /* 0x000fe400078e0005 */
.L_x_68058:
[----:B------:R-:W-:Y:S05]  /*5cf0*/  BSYNC B1 ;  /* 0x0000000000017941 */ /* 0x000fea0003800000 */
.L_x_68056:
        /* <DEDUP_REMOVED lines=9> */
.L_x_68060:
[----:B------:R-:W-:Y:S01]  /*5d90*/  IMAD.MOV.U32 R5, RZ, RZ, R3 ;  /* 0x000000ffff057224 */ /* 0x000fe200078e0003 */
[----:B------:R-:W-:Y:S01]  /*5da0*/  MOV R6, R13 ;  /* 0x0000000d00067202 */ /* 0x000fe20000000f00 */
[----:B------:R-:W-:Y:S02]  /*5db0*/  IMAD.MOV.U32 R3, RZ, RZ, R8 ;  /* 0x000000ffff037224 */ /* 0x000fe400078e0008 */
[----:B------:R-:W-:Y:S02]  /*5dc0*/  IMAD.MOV.U32 R13, RZ, RZ, R4 ;  /* 0x000000ffff0d7224 */ /* 0x000fe400078e0004 */
.L_x_68061:
[----:B------:R-:W-:Y:S05]  /*5dd0*/  BSYNC B1 ;  /* 0x0000000000017941 */ /* 0x000fea0003800000 */
.L_x_68059:
        /* <DEDUP_REMOVED lines=16> */
.L_x_68063:
[----:B------:R-:W-:Y:S02]  /*5ee0*/  IMAD.MOV.U32 R4, RZ, RZ, R11 ;  /* 0x000000ffff047224 */ /* 0x000fe400078e000b */
[----:B------:R-:W-:Y:S01]  /*5ef0*/  IMAD.MOV.U32 R8, RZ, RZ, R7 ;  /* 0x000000ffff087224 */ /* 0x000fe200078e0007 */
[----:B------:R-:W-:Y:S01]  /*5f00*/  MOV R7, R14 ;  /* 0x0000000e00077202 */ /* 0x000fe20000000f00 */
[----:B------:R-:W-:Y:S02]  /*5f10*/  IMAD.MOV.U32 R11, RZ, RZ, R12 ;  /* 0x000000ffff0b7224 */ /* 0x000fe400078e000c */
.L_x_68064:
[----:B------:R-:W-:Y:S05]  /*5f20*/  BSYNC B1 ;  /* 0x0000000000017941 */ /* 0x000fea0003800000 */
.L_x_68062:
        /* <DEDUP_REMOVED lines=9> */
.L_x_68066:
[----:B------:R-:W-:Y:S01]  /*5fc0*/  IMAD.MOV.U32 R10, RZ, RZ, R4 ;  /* 0x000000ffff0a7224 */ /* 0x000fe200078e0004 */
[----:B------:R-:W-:Y:S01]  /*5fd0*/  MOV R4, R3 ;  /* 0x0000000300047202 */ /* 0x000fe20000000f00 */
[----:B------:R-:W-:Y:S02]  /*5fe0*/  IMAD.MOV.U32 R9, RZ, RZ, R8 ;  /* 0x000000ffff097224 */ /* 0x000fe400078e0008 */
[----:B------:R-:W-:Y:S02]  /*5ff0*/  IMAD.MOV.U32 R8, RZ, RZ, R13 ;  /* 0x000000ffff087224 */ /* 0x000fe400078e000d */
.L_x_68067:
[----:B------:R-:W-:Y:S05]  /*6000*/  BSYNC B1 ;  /* 0x0000000000017941 */ /* 0x000fea0003800000 */
.L_x_68065:
        /* <DEDUP_REMOVED lines=9> */
.L_x_68069:
[----:B------:R-:W-:Y:S01]  /*60a0*/  IMAD.MOV.U32 R3, RZ, RZ, R10 ;  /* 0x000000ffff037224 */ /* 0x000fe200078e000a */
[----:B------:R-:W-:Y:S01]  /*60b0*/  MOV R12, R9 ;  /* 0x00000009000c7202 */ /* 0x000fe20000000f00 */
[----:B------:R-:W-:Y:S02]  /*60c0*/  IMAD.MOV.U32 R10, RZ, RZ, R5 ;  /* 0x000000ffff0a7224 */ /* 0x000fe400078e0005 */
[----:B------:R-:W-:Y:S02]  /*60d0*/  IMAD.MOV.U32 R9, RZ, RZ, R6 ;  /* 0x000000ffff097224 */ /* 0x000fe400078e0006 */
.L_x_68070:
[----:B------:R-:W-:Y:S05]  /*60e0*/  BSYNC B1 ;  /* 0x0000000000017941 */ /* 0x000fea0003800000 */
.L_x_68068:
        /* <DEDUP_REMOVED lines=16> */
.L_x_68072:
[----:B------:R-:W-:Y:S02]  /*61f0*/  IMAD.MOV.U32 R5, RZ, RZ, R11 ;  /* 0x000000ffff057224 */ /* 0x000fe400078e000b */
[----:B------:R-:W-:Y:S01]  /*6200*/  IMAD.MOV.U32 R14, RZ, RZ, R7 ;  /* 0x000000ffff0e7224 */ /* 0x000fe200078e0007 */
[----:B------:R-:W-:Y:S01]  /*6210*/  MOV R7, R8 ;  /* 0x0000000800077202 */ /* 0x000fe20000000f00 */
[----:B------:R-:W-:Y:S02]  /*6220*/  IMAD.MOV.U32 R11, RZ, RZ, R4 ;  /* 0x000000ffff0b7224 */ /* 0x000fe400078e0004 */
.L_x_68073:
[----:B------:R-:W-:Y:S05]  /*6230*/  BSYNC B1 ;  /* 0x0000000000017941 */ /* 0x000fea0003800000 */
.L_x_68071:
        /* <DEDUP_REMOVED lines=9> */
.L_x_68075:
[----:B------:R-:W-:Y:S01]  /*62d0*/  IMAD.MOV.U32 R4, RZ, RZ, R5 ;  /* 0x000000ffff047224 */ /* 0x000fe200078e0005 */
[----:B------:R-:W-:Y:S01]  /*62e0*/  MOV R5, R10 ;  /* 0x0000000a00057202 */ /* 0x000fe20000000f00 */
[----:B------:R-:W-:Y:S02]  /*62f0*/  IMAD.MOV.U32 R13, RZ, RZ, R14 ;  /* 0x000000ffff0d7224 */ /* 0x000fe400078e000e */
[----:B------:R-:W-:Y:S02]  /*6300*/  IMAD.MOV.U32 R14, RZ, RZ, R9 ;  /* 0x000000ffff0e7224 */ /* 0x000fe400078e0009 */
.L_x_68076:
[----:B------:R-:W-:Y:S05]  /*6310*/  BSYNC B1 ;  /* 0x0000000000017941 */ /* 0x000fea0003800000 */
.L_x_68074:
        /* <DEDUP_REMOVED lines=9> */
.L_x_68078:
[----:B------:R-:W-:Y:S01]  /*63b0*/  IMAD.MOV.U32 R16, RZ, RZ, R4 ;  /* 0x000000ffff107224 */ /* 0x000fe200078e0004 */
[----:B------:R-:W-:Y:S01]  /*63c0*/  MOV R18, R13 ;  /* 0x0000000d00127202 */ /* 0x000fe20000000f00 */
[----:B------:R-:W-:Y:S02]  /*63d0*/  IMAD.MOV.U32 R4, RZ, RZ, R3 ;  /* 0x000000ffff047224 */ /* 0x000fe400078e0003 */
[----:B------:R-:W-:Y:S02]  /*63e0*/  IMAD.MOV.U32 R13, RZ, RZ, R12 ;  /* 0x000000ffff0d7224 */ /* 0x000fe400078e000c */
.L_x_68079:
[----:B------:R-:W-:Y:S05]  /*63f0*/  BSYNC B1 ;  /* 0x0000000000017941 */ /* 0x000fea0003800000 */
.L_x_68077:
        /* <DEDUP_REMOVED lines=16> */
.L_x_68081:
[----:B------:R-:W-:Y:S02]  /*6500*/  IMAD.MOV.U32 R10, RZ, RZ, R11 ;  /* 0x000000ffff0a7224 */ /* 0x000fe400078e000b */
[----:B------:R-:W-:Y:S01]  /*6510*/  IMAD.MOV.U32 R6, RZ, RZ, R7 ;  /* 0x000000ffff067224 */ /* 0x000fe200078e0007 */
[----:B------:R-:W-:Y:S01]  /*6520*/  MOV R7, R14 ;  /* 0x0000000e00077202 */ /* 0x000fe20000000f00 */
[----:B------:R-:W-:Y:S02]  /*6530*/  IMAD.MOV.U32 R11, RZ, RZ, R5 ;  /* 0x000000ffff0b7224 */ /* 0x000fe400078e0005 */
.L_x_68082:
[----:B------:R-:W-:Y:S05]  /*6540*/  BSYNC B1 ;  /* 0x0000000000017941 */ /* 0x000fea0003800000 */
.L_x_68080:
        /* <DEDUP_REMOVED lines=9> */
.L_x_68084:
[----:B------:R-:W-:Y:S01]  /*65e0*/  IMAD.MOV.U32 R9, RZ, RZ, R10 ;  /* 0x000000ffff097224 */ /* 0x000fe200078e000a */
[----:B------:R-:W-:Y:S01]  /*65f0*/  MOV R10, R4 ;  /* 0x00000004000a7202 */ /* 0x000fe20000000f00 */
[----:B------:R-:W-:Y:S02]  /*6600*/  IMAD.MOV.U32 R5, RZ, RZ, R6 ;  /* 0x000000ffff057224 */ /* 0x000fe400078e0006 */
[----:B------:R-:W-:Y:S02]  /*6610*/  IMAD.MOV.U32 R6, RZ, RZ, R13 ;  /* 0x000000ffff067224 */ /* 0x000fe400078e000d */
.L_x_68085:
[----:B------:R-:W-:Y:S05]  /*6620*/  BSYNC B1 ;  /* 0x0000000000017941 */ /* 0x000fea0003800000 */
.L_x_68083:
        /* <DEDUP_REMOVED lines=9> */
.L_x_68087:
[----:B------:R-:W-:Y:S01]  /*66c0*/  IMAD.MOV.U32 R8, RZ, RZ, R9 ;  /* 0x000000ffff087224 */ /* 0x000fe200078e0009 */
[----:B------:R-:W-:Y:S01]  /*66d0*/  MOV R4, R5 ;  /* 0x0000000500047202 */ /* 0x000fe20000000f00 */
[----:B------:R-:W-:Y:S02]  /*66e0*/  IMAD.MOV.U32 R9, RZ, RZ, R16 ;  /* 0x000000ffff097224 */ /* 0x000fe400078e0010 */
[----:B------:R-:W-:Y:S02]  /*66f0*/  IMAD.MOV.U32 R5, RZ, RZ, R18 ;  /* 0x000000ffff057224 */ /* 0x000fe400078e0012 */
.L_x_68088:
[----:B------:R-:W-:Y:S05]  /*6700*/  BSYNC B1 ;  /* 0x0000000000017941 */ /* 0x000fea0003800000 */
.L_x_68086:
[----:B------:R-:W-:Y:S02]  /*6710*/  FADD.FTZ R12, R17, R24 ;  /* 0x00000018110c7221 */ /* 0x000fe40000010000 */
[----:B------:R-:W-:Y:S02]  /*6720*/  IMAD.MOV.U32 R13, RZ, RZ, R32 ;  /* 0x000000ffff0d7224 */ /* 0x000fe400078e0020 */
.L_x_68052:
[----:B--234-:R-:W-:Y:S05]  /*6730*/  BSYNC B0 ;  /* 0x0000000000007941 */ /* 0x01cfea0003800000 */
.L_x_68051:
[----:B------:R-:W-:Y:S01]  /*6740*/  ISETP.NE.AND P0, PT, R15, RZ, PT ;  /* 0x000000ff0f00720c */ /* 0x000fe20003f05270 */
[----:B------:R-:W-:Y:S01]  /*6750*/  IMAD.MOV.U32 R14, RZ, RZ, R13 ;  /* 0x000000ffff0e7224 */ /* 0x000fe200078e000d */
[----:B------:R-:W-:Y:S02]  /*6760*/  MOV R15, R12 ;  /* 0x0000000c000f7202 */ /* 0x000fe40000000f00 */
[----:B------:R-:W-:-:S09]  /*6770*/  ISETP.NE.AND P1, PT, R0, RZ, PT ;  /* 0x000000ff0000720c */ /* 0x000fd20003f25270 */
[----:B------:R2:W-:Y:S04]  /*6780*/  @!P0 STS.64 [0x8], R14 ;  /* 0x0000080eff008388 */ /* 0x0005e80000000a00 */
[----:B------:R2:W-:Y:S04]  /*6790*/  @!P0 STS.128 [0x10], R8 ;  /* 0x00001008ff008388 */ /* 0x0005e80000000c00 */
[----:B------:R2:W-:Y:S04]  /*67a0*/  @!P0 STS.128 [0x20], R4 ;  /* 0x00002004ff008388 */ /* 0x0005e80000000c00 */
[----:B------:R-:W-:Y:S06]  /*67b0*/  BAR.SYNC.DEFER_BLOCKING 0x0 ;  /* 0x0000000000007b1d */ /* 0x000fec0000010000 */
[----:B------:R-:W-:Y:S05]  /*67c0*/  @P1 EXIT ;  /* 0x000000000000194d */ /* 0x000fea0003800000 */
[----:B--2---:R-:W-:Y:S01]  /*67d0*/  IMAD.MOV.U32 R3, RZ, RZ, c[0x0][0x180] ;  /* 0x00006000ff037624 */ /* 0x004fe200078e00ff */
[----:B------:R2:W3:Y:S01]  /*67e0*/  MUFU.LG2 R21, R12 ;  /* 0x0000000c00157308 */ /* 0x0004e20000000c00 */
[----:B------:R-:W-:-:S02]  /*67f0*/  IMAD R0, R2, c[0x0][0x180], RZ ;  /* 0x0000600002007a24 */ /* 0x000fc400078e02ff */
        /* <DEDUP_REMOVED lines=8> */
[----:B--23--:R-:W2:Y:S04]  /*6880*/  LDG.E.CONSTANT R0, [R2.64] ;  /* 0x0000000402007981 */ /* 0x00cea8000c1e9900 */
[----:B------:R-:W3:Y:S01]  /*6890*/  LDG.E.CONSTANT R19, [R2.64] ;  /* 0x0000000402137981 */ /* 0x000ee2000c1e9900 */
[C---:B-1----:R-:W-:Y:S02]  /*68a0*/  FADD.FTZ R4, -R13.reuse, R4 ;  /* 0x000000040d047221 */ /* 0x042fe40000010100 */
        /* <DEDUP_REMOVED lines=9> */
.L_x_68089:
[----:B--23--:R-:W-:Y:S05]  /*6940*/  @!P0 BRA `(.L_x_68090) ;  /* 0x0000006000008947 */ /* 0x00cfea0003800000 */
[----:B-1----:R-:W2:Y:S01]  /*6950*/  LDG.E.CONSTANT R5, [R2.64] ;  /* 0x0000000402057981 */ /* 0x002ea2000c1e9900 */
[----:B------:R-:W-:-:S03]  /*6960*/  FADD.FTZ R0, -R13, R6 ;  /* 0x000000060d007221 */ /* 0x000fc60000010100 */
[----:B------:R1:W-:Y:S01]  /*6970*/  STG.E [R14.64+0x8], R10 ;  /* 0x0000080a0e007986 */ /* 0x0003e2000c101904 */
[----:B------:R-:W-:-:S04]  /*6980*/  FFMA.FTZ R0, R21, -0.69314718246459960938, R0 ;  /* 0xbf31721815007823 */ /* 0x000fc80000010000 */
[----:B--2---:R-:W-:-:S05]  /*6990*/  FADD.FTZ R5, R5, R0 ;  /* 0x0000000005057221 */ /* 0x004fca0000010000 */
[----:B------:R1:W-:Y:S02]  /*69a0*/  STG.E [R16.64+0x8], R5 ;  /* 0x0000080510007986 */ /* 0x0003e4000c101904 */
.L_x_68090:
[----:B------:R-:W-:Y:S05]  /*69b0*/  @!P0 EXIT ;  /* 0x000000000000894d */ /* 0x000fea0003800000 */
[----:B------:R-:W2:Y:S01]  /*69c0*/  LDG.E.CONSTANT R2, [R2.64] ;  /* 0x0000000402027981 */ /* 0x000ea2000c1e9900 */
[----:B-1----:R-:W-:-:S03]  /*69d0*/  FADD.FTZ R7, -R13, R7 ;  /* 0x000000070d077221 */ /* 0x002fc60000010100 */
[----:B------:R-:W-:Y:S01]  /*69e0*/  STG.E [R14.64+0xc], R11 ;  /* 0x00000c0b0e007986 */ /* 0x000fe2000c101904 */
[----:B------:R-:W-:-:S04]  /*69f0*/  FFMA.FTZ R5, R21, -0.69314718246459960938, R7 ;  /* 0xbf31721815057823 */ /* 0x000fc80000010007 */
[----:B--2---:R-:W-:-:S05]  /*6a00*/  FADD.FTZ R5, R2, R5 ;  /* 0x0000000502057221 */ /* 0x004fca0000010000 */
[----:B------:R-:W-:Y:S01]  /*6a10*/  STG.E [R16.64+0xc], R5 ;  /* 0x00000c0510007986 */ /* 0x000fe2000c101904 */
[----:B------:R-:W-:Y:S05]  /*6a20*/  EXIT ;  /* 0x000000000000794d */ /* 0x000fea0003800000 */
.L_x_68091:
        /* <DEDUP_REMOVED lines=13> */
.L_x_74508:


//--------------------- .text._ZN17fastertransformer17batch_topk_kernelIfLi8ELi32EEEvPKiPKT_PiPfS7_PKbS2_NS_14BeamHypothesesEiiifS3_ --------------------------
	.section	.text._ZN17fastertransformer17batch_topk_kernelIfLi8ELi32EEEvPKiPKT_PiPfS7_PKbS2_NS_14BeamHypothesesEiiifS3_,"ax",@progbits
	.sectioninfo	@"SHI_REGISTERS=59"
	.align	128
        .global         _ZN17fastertransformer17batch_topk_kernelIfLi8ELi32EEEvPKiPKT_PiPfS7_PKbS2_NS_14BeamHypothesesEiiifS3_
        .type           _ZN17fastertransformer17batch_topk_kernelIfLi8ELi32EEEvPKiPKT_PiPfS7_PKbS2_NS_14BeamHypothesesEiiifS3_,@function
        .size           _ZN17fastertransformer17batch_topk_kernelIfLi8ELi32EEEvPKiPKT_PiPfS7_PKbS2_NS_14BeamHypothesesEiiifS3_,(.L_x_74509 - _ZN17fastertransformer17batch_topk_kernelIfLi8ELi32EEEvPKiPKT_PiPfS7_PKbS2_NS_14BeamHypothesesEiiifS3_)
        .other          _ZN17fastertransformer17batch_topk_kernelIfLi8ELi32EEEvPKiPKT_PiPfS7_PKbS2_NS_14BeamHypothesesEiiifS3_,@"STO_CUDA_ENTRY STV_DEFAULT"
_ZN17fastertransformer17batch_topk_kernelIfLi8ELi32EEEvPKiPKT_PiPfS7_PKbS2_NS_14BeamHypothesesEiiifS3_:
.text._ZN17fastertransformer17batch_topk_kernelIfLi8ELi32EEEvPKiPKT_PiPfS7_PKbS2_NS_14BeamHypothesesEiiifS3_:
        /* <DEDUP_REMOVED lines=31> */
.L_x_68093:
[----:B------:R-:W-:-:S04]  /*01f0*/  LEA R6, P0, R3, c[0x0][0x1c0], 0x2 ;  /* 0x0000700003067a11 */ /* 0x000fc800078010ff */
[----:B------:R-:W-:Y:S01]  /*0200*/  LEA.HI.X R7, R3, c[0x0][0x1c4], R4, 0x2, P0 ;  /* 0x0000710003077a11 */ /* 0x000fe200000f1404 */
[----:B------:R-:W-:-:S05]  /*0210*/  IMAD.MOV.U32 R3, RZ, RZ, 0x7f7fffff ;  /* 0x7f7fffffff037424 */ /* 0x000fca00078e00ff */
[----:B------:R0:W-:Y:S03]  /*0220*/  STG.E [R6.64], R3 ;  /* 0x0000000306007986 */ /* 0x0001e6000c101904 */
.L_x_68094:
[----:B------:R-:W-:Y:S05]  /*0230*/  BSYNC B0 ;  /* 0x0000000000007941 */ /* 0x000fea0003800000 */
.L_x_68092:
[----:B0-----:R-:W-:Y:S01]  /*0240*/  ISETP.GE.AND P0, PT, R5, c[0x0][0x220], PT ;  /* 0x0000880005007a0c */ /* 0x001fe20003f06270 */
        /* <DEDUP_REMOVED lines=26> */
[----:B------:R-:W-:Y:S01]  /*03f0*/  IMAD.MOV.U32 R13, RZ, RZ, R5 ;  /* 0x000000ffff0d7224 */ /* 0x000fe200078e0005 */
        /* <DEDUP_REMOVED lines=22> */
[----:B------:R0:W1:Y:S02]  /*0560*/  MUFU.EX2 R17, -R5 ;  /* 0x8000000500117308 */ /* 0x0000640000000800 */
.L_x_68122:
[----:B0-----:R-:W-:-:S04]  /*0570*/  IADD3 R5, P0, R0, R13, RZ ;  /* 0x0000000d00057210 */ /* 0x001fc80007f1e0ff */
[----:B------:R-:W-:Y:S02]  /*0580*/  LEA.HI.X.SX32 R6, R13, R2, 0x1, P0 ;  /* 0x000000020d067211 */ /* 0x000fe400000f0eff */
[----:B------:R-:W-:-:S04]  /*0590*/  LEA R8, P0, R5, c[0x0][0x168], 0x2 ;  /* 0x00005a0005087a11 */ /* 0x000fc800078010ff */
[----:B------:R-:W-:-:S05]  /*05a0*/  LEA.HI.X R9, R5, c[0x0][0x16c], R6, 0x2, P0 ;  /* 0x00005b0005097a11 */ /* 0x000fca00000f1406 */
[----:B------:R0:W2:Y:S01]  /*05b0*/  LDG.E.CONSTANT R8, [R8.64] ;  /* 0x0000000408087981 */ /* 0x0000a2000c1e9900 */
[----:B------:R-:W-:Y:S01]  /*05c0*/  IABS R6, c[0x0][0x224] ;  /* 0x0000890000067a13 */ /* 0x000fe20000000000 */
[----:B------:R-:W-:Y:S01]  /*05d0*/  BSSY B1, `(.L_x_68098) ;  /* 0x0000021000017945 */ /* 0x000fe20003800000 */
[----:B------:R-:W-:Y:S02]  /*05e0*/  ISETP.GE.AND P2, PT, R13, RZ, PT ;  /* 0x000000ff0d00720c */ /* 0x000fe40003f46270 */
[----:B------:R-:W3:Y:S01]  /*05f0*/  I2F.RP R5, R6 ;  /* 0x0000000600057306 */ /* 0x000ee20000209400 */
[----:B0-----:R-:W-:-:S07]  /*0600*/  IABS R9, R13 ;  /* 0x0000000d00097213 */ /* 0x001fce0000000000 */
[----:B---3--:R-:W0:Y:S02]  /*0610*/  MUFU.RCP R5, R5 ;  /* 0x0000000500057308 */ /* 0x008e240000001000 */
[----:B0-----:R-:W-:-:S06]  /*0620*/  IADD3 R10, R5, 0xffffffe, RZ ;  /* 0x0ffffffe050a7810 */ /* 0x001fcc0007ffe0ff */
[----:B------:R0:W3:Y:S02]  /*0630*/  F2I.FTZ.U32.TRUNC.NTZ R11, R10 ;  /* 0x0000000a000b7305 */ /* 0x0000e4000021f000 */
[----:B0-----:R-:W-:Y:S02]  /*0640*/  IMAD.MOV.U32 R10, RZ, RZ, RZ ;  /* 0x000000ffff0a7224 */ /* 0x001fe400078e00ff */
        /* <DEDUP_REMOVED lines=23> */
.L_x_68099:
[----:B------:R-:W-:Y:S02]  /*07c0*/  IMAD.MOV.U32 R7, RZ, RZ, R8 ;  /* 0x000000ffff077224 */ /* 0x000fe400078e0008 */
[----:B------:R-:W-:Y:S02]  /*07d0*/  IMAD.MOV.U32 R24, RZ, RZ, R13 ;  /* 0x000000ffff187224 */ /* 0x000fe400078e000d */
.L_x_68100:
[----:B------:R-:W-:Y:S05]  /*07e0*/  BSYNC B1 ;  /* 0x0000000000017941 */ /* 0x000fea0003800000 */
.L_x_68098:
        /* <DEDUP_REMOVED lines=9> */
.L_x_68102:
[----:B------:R-:W-:Y:S02]  /*0880*/  IMAD.MOV.U32 R5, RZ, RZ, R7 ;  /* 0x000000ffff057224 */ /* 0x000fe400078e0007 */
[----:B------:R-:W-:Y:S01]  /*0890*/  IMAD.MOV.U32 R9, RZ, RZ, R24 ;  /* 0x000000ffff097224 */ /* 0x000fe200078e0018 */
[----:B------:R-:W-:Y:S01]  /*08a0*/  MOV R24, R31 ;  /* 0x0000001f00187202 */ /* 0x000fe20000000f00 */
[----:B------:R-:W-:Y:S02]  /*08b0*/  IMAD.MOV.U32 R7, RZ, RZ, R23 ;  /* 0x000000ffff077224 */ /* 0x000fe400078e0017 */
.L_x_68103:
[----:B------:R-:W-:Y:S05]  /*08c0*/  BSYNC B1 ;  /* 0x0000000000017941 */ /* 0x000fea0003800000 */
.L_x_68101:
        /* <DEDUP_REMOVED lines=11> */
.L_x_68105:
[----:B------:R-:W-:Y:S02]  /*0980*/  IMAD.MOV.U32 R6, RZ, RZ, R5 ;  /* 0x000000ffff067224 */ /* 0x000fe400078e0005 */
[----:B------:R-:W-:Y:S02]  /*0990*/  IMAD.MOV.U32 R8, RZ, RZ, R9 ;  /* 0x000000ffff087224 */ /* 0x000fe400078e0009 */
[----:B------:R-:W-:Y:S02]  /*09a0*/  IMAD.MOV.U32 R23, RZ, RZ, R22 ;  /* 0x000000ffff177224 */ /* 0x000fe400078e0016 */
[----:B------:R-:W-:Y:S02]  /*09b0*/  IMAD.MOV.U32 R31, RZ, RZ, R30 ;  /* 0x000000ffff1f7224 */ /* 0x000fe400078e001e */
.L_x_68106:
[----:B------:R-:W-:Y:S05]  /*09c0*/  BSYNC B1 ;  /* 0x0000000000017941 */ /* 0x000fea0003800000 */
.L_x_68104:
        /* <DEDUP_REMOVED lines=11> */
.L_x_68108:
[----:B------:R-:W-:Y:S02]  /*0a80*/  IMAD.MOV.U32 R5, RZ, RZ, R6 ;  /* 0x000000ffff057224 */ /* 0x000fe400078e0006 */
[----:B------:R-:W-:Y:S02]  /*0a90*/  IMAD.MOV.U32 R9, RZ, RZ, R8 ;  /* 0x000000ffff097224 */ /* 0x000fe400078e0008 */
[----:B------:R-:W-:Y:S02]  /*0aa0*/  IMAD.MOV.U32 R22, RZ, RZ, R21 ;  /* 0x000000ffff167224 */ /* 0x000fe400078e0015 */
[----:B------:R-:W-:Y:S02]  /*0ab0*/  IMAD.MOV.U32 R30, RZ, RZ, R29 ;  /* 0x000000ffff1e7224 */ /* 0x000fe400078e001d */
.L_x_68109:
[----:B------:R-:W-:Y:S05]  /*0ac0*/  BSYNC B1 ;  /* 0x0000000000017941 */ /* 0x000fea0003800000 */
.L_x_68107:
        /* <DEDUP_REMOVED lines=11> */
.L_x_68111:
[----:B------:R-:W-:Y:S02]  /*0b80*/  IMAD.MOV.U32 R6, RZ, RZ, R5 ;  /* 0x000000ffff067224 */ /* 0x000fe400078e0005 */
[----:B------:R-:W-:Y:S02]  /*0b90*/  IMAD.MOV.U32 R8, RZ, RZ, R9 ;  /* 0x000000ffff087224 */ /* 0x000fe400078e0009 */
[----:B------:R-:W-:Y:S02]  /*0ba0*/  IMAD.MOV.U32 R21, RZ, RZ, R20 ;  /* 0x000000ffff157224 */ /* 0x000fe400078e0014 */
[----:B------:R-:W-:Y:S02]  /*0bb0*/  IMAD.MOV.U32 R29, RZ, RZ, R28 ;  /* 0x000000ffff1d7224 */ /* 0x000fe400078e001c */
.L_x_68112:
[----:B------:R-:W-:Y:S05]  /*0bc0*/  BSYNC B1 ;  /* 0x0000000000017941 */ /* 0x000fea0003800000 */
.L_x_68110:
        /* <DEDUP_REMOVED lines=11> */
.L_x_68114:
[----:B------:R-:W-:Y:S02]  /*0c80*/  IMAD.MOV.U32 R5, RZ, RZ, R6 ;  /* 0x000000ffff057224 */ /* 0x000fe400078e0006 */
[----:B------:R-:W-:Y:S02]  /*0c90*/  IMAD.MOV.U32 R9, RZ, RZ, R8 ;  /* 0x000000ffff097224 */ /* 0x000fe400078e0008 */
[----:B------:R-:W-:Y:S02]  /*0ca0*/  IMAD.MOV.U32 R20, RZ, RZ, R27 ;  /* 0x000000ffff147224 */ /* 0x000fe400078e001b */
[----:B------:R-:W-:Y:S02]  /*0cb0*/  IMAD.MOV.U32 R28, RZ, RZ, R33 ;  /* 0x000000ffff1c7224 */ /* 0x000fe400078e0021 */
.L_x_68115:
[----:B------:R-:W-:Y:S05]  /*0cc0*/  BSYNC B1 ;  /* 0x0000000000017941 */ /* 0x000fea0003800000 */
.L_x_68113:
        /* <DEDUP_REMOVED lines=11> */
.L_x_68117:
[----:B------:R-:W-:Y:S02]  /*0d80*/  IMAD.MOV.U32 R6, RZ, RZ, R5 ;  /* 0x000000ffff067224 */ /* 0x000fe400078e0005 */
[----:B------:R-:W-:Y:S02]  /*0d90*/  IMAD.MOV.U32 R11, RZ, RZ, R9 ;  /* 0x000000ffff0b7224 */ /* 0x000fe400078e0009 */
[----:B------:R-:W-:Y:S02]  /*0da0*/  IMAD.MOV.U32 R33, RZ, RZ, R32 ;  /* 0x000000ffff217224 */ /* 0x000fe400078e0020 */
[----:B------:R-:W-:Y:S02]  /*0db0*/  IMAD.MOV.U32 R27, RZ, RZ, R26 ;  /* 0x000000ffff1b7224 */ /* 0x000fe400078e001a */
.L_x_68118:
[----:B------:R-:W-:Y:S05]  /*0dc0*/  BSYNC B1 ;  /* 0x0000000000017941 */ /* 0x000fea0003800000 */
.L_x_68116:
        /* <DEDUP_REMOVED lines=9> */
.L_x_68120:
[----:B------:R-:W-:Y:S01]  /*0e60*/  IMAD.MOV.U32 R32, RZ, RZ, R4 ;  /* 0x000000ffff207224 */ /* 0x000fe200078e0004 */
[----:B------:R-:W-:Y:S01]  /*0e70*/  MOV R4, R11 ;  /* 0x0000000b00047202 */ /* 0x000fe20000000f00 */
[----:B------:R-:W-:Y:S02]  /*0e80*/  IMAD.MOV.U32 R26, RZ, RZ, R25 ;  /* 0x000000ffff1a7224 */ /* 0x000fe400078e0019 */
[----:B------:R-:W-:Y:S02]  /*0e90*/  IMAD.MOV.U32 R25, RZ, RZ, R6 ;  /* 0x000000ffff197224 */ /* 0x000fe400078e0006 */
.L_x_68121:
[----:B------:R-:W-:Y:S05]  /*0ea0*/  BSYNC B1 ;  /* 0x0000000000017941 */ /* 0x000fea0003800000 */
.L_x_68119:
[----:B------:R-:W-:-:S04]  /*0eb0*/  IADD3 R13, R13, 0x20, RZ ;  /* 0x000000200d0d7810 */ /* 0x000fc80007ffe0ff */
[----:B------:R-:W-:-:S13]  /*0ec0*/  ISETP.GE.AND P0, PT, R13, c[0x0][0x220], PT ;  /* 0x000088000d007a0c */ /* 0x000fda0003f06270 */
[----:B------:R-:W-:Y:S05]  /*0ed0*/  @!P0 BRA `(.L_x_68122) ;  /* 0xfffff69000008947 */ /* 0x000fea000383ffff */
[----:B------:R-:W-:Y:S05]  /*0ee0*/  BRA `(.L_x_68096) ;  /* 0x0000152000007947 */ /* 0x000fea0003800000 */
.L_x_68097:
[----:B------:R-:W-:Y:S01]  /*0ef0*/  LOP3.LUT R3, RZ, R5, RZ, 0x33, !PT ;  /* 0x00000005ff037212 */ /* 0x000fe200078e33ff */
[----:B------:R-:W-:Y:S01]  /*0f00*/  BSSY B1, `(.L_x_68123) ;  /* 0x0000027000017945 */ /* 0x000fe20003800000 */
[----:B------:R-:W-:Y:S01]  /*0f10*/  IABS R4, c[0x0][0x224] ;  /* 0x0000890000047a13 */ /* 0x000fe20000000000 */
[----:B------:R-:W-:Y:S01]  /*0f20*/  IMAD.MOV.U32 R7, RZ, RZ, -0x800001 ;  /* 0xff7fffffff077424 */ /* 0x000fe200078e00ff */
[----:B------:R-:W-:Y:S01]  /*0f30*/  IADD3 R3, R3, c[0x0][0x220], RZ ;  /* 0x0000880003037a10 */ /* 0x000fe20007ffe0ff */
[----:B------:R-:W-:-:S03]  /*0f40*/  IMAD.MOV.U32 R25, RZ, RZ, -0x800001 ;  /* 0xff7fffffff197424 */ /* 0x000fc600078e00ff */
[C---:B------:R-:W-:Y:S02]  /*0f50*/  LOP3.LUT P1, RZ, R3.reuse, 0x20, RZ, 0xc0, !PT ;  /* 0x0000002003ff7812 */ /* 0x040fe4000782c0ff */
[----:B------:R-:W-:Y:S01]  /*0f60*/  LOP3.LUT P0, RZ, R3, 0xffffffe0, RZ, 0xc0, !PT ;  /* 0xffffffe003ff7812 */ /* 0x000fe2000780c0ff */
[----:B------:R-:W-:Y:S02]  /*0f70*/  IMAD.MOV.U32 R3, RZ, RZ, R4 ;  /* 0x000000ffff037224 */ /* 0x000fe400078e0004 */
[----:B------:R-:W-:-:S08]  /*0f80*/  IMAD.MOV.U32 R4, RZ, RZ, -0x1 ;  /* 0xffffffffff047424 */ /* 0x000fd000078e00ff */
[----:B------:R-:W-:Y:S05]  /*0f90*/  @P1 BRA `(.L_x_68124) ;  /* 0x000001d000001947 */ /* 0x000fea0003800000 */
[----:B------:R-:W-:-:S05]  /*0fa0*/  IMAD.MOV.U32 R4, RZ, RZ, R5 ;  /* 0x000000ffff047224 */ /* 0x000fca00078e0005 */
[----:B------:R-:W-:-:S04]  /*0fb0*/  IADD3 R6, P1, R0, R4, RZ ;  /* 0x0000000400067210 */ /* 0x000fc80007f3e0ff */
[----:B------:R-:W-:Y:S02]  /*0fc0*/  LEA.HI.X.SX32 R9, R4, R2, 0x1, P1 ;  /* 0x0000000204097211 */ /* 0x000fe400008f0eff */
[----:B------:R-:W-:-:S04]  /*0fd0*/  LEA R8, P1, R6, c[0x0][0x168], 0x2 ;  /* 0x00005a0006087a11 */ /* 0x000fc800078210ff */
[----:B------:R-:W-:-:S06]  /*0fe0*/  LEA.HI.X R9, R6, c[0x0][0x16c], R9, 0x2, P1 ;  /* 0x00005b0006097a11 */ /* 0x000fcc00008f1409 */
[----:B------:R0:W2:Y:S01]  /*0ff0*/  LDG.E.CONSTANT R9, [R8.64] ;  /* 0x0000000408097981 */ /* 0x0000a2000c1e9900 */
[----:B------:R-:W1:Y:S01]  /*1000*/  I2F.RP R12, R3 ;  /* 0x00000003000c7306 */ /* 0x000e620000209400 */
[----:B------:R-:W-:Y:S02]  /*1010*/  ISETP.GE.AND P2, PT, R5, RZ, PT ;  /* 0x000000ff0500720c */ /* 0x000fe40003f46270 */
[----:B------:R-:W-:Y:S02]  /*1020*/  ISETP.NE.AND P3, PT, RZ, c[0x0][0x224], PT ;  /* 0x00008900ff007a0c */ /* 0x000fe40003f65270 */
[----:B0-----:R-:W-:Y:S02]  /*1030*/  IABS R8, R5 ;  /* 0x0000000500087213 */ /* 0x001fe40000000000 */
[----:B------:R-:W-:Y:S01]  /*1040*/  IADD3 R5, R4, 0x20, RZ ;  /* 0x0000002004057810 */ /* 0x000fe20007ffe0ff */
[----:B-1----:R-:W0:Y:S02]  /*1050*/  MUFU.RCP R12, R12 ;  /* 0x0000000c000c7308 */ /* 0x002e240000001000 */
[----:B0-----:R-:W-:-:S06]  /*1060*/  IADD3 R10, R12, 0xffffffe, RZ ;  /* 0x0ffffffe0c0a7810 */ /* 0x001fcc0007ffe0ff */
[----:B------:R0:W1:Y:S02]  /*1070*/  F2I.FTZ.U32.TRUNC.NTZ R11, R10 ;  /* 0x0000000a000b7305 */ /* 0x000064000021f000 */
[----:B0-----:R-:W-:Y:S02]  /*1080*/  IMAD.MOV.U32 R10, RZ, RZ, RZ ;  /* 0x000000ffff0a7224 */ /* 0x001fe400078e00ff */
[----:B-1----:R-:W-:-:S04]  /*1090*/  IMAD.MOV R6, RZ, RZ, -R11 ;  /* 0x000000ffff067224 */ /* 0x002fc800078e0a0b */
[----:B------:R-:W-:-:S04]  /*10a0*/  IMAD R13, R6, R3, RZ ;  /* 0x00000003060d7224 */ /* 0x000fc800078e02ff */
[----:B------:R-:W-:-:S06]  /*10b0*/  IMAD.HI.U32 R13, R11, R13, R10 ;  /* 0x0000000d0b0d7227 */ /* 0x000fcc00078e000a */
        /* <DEDUP_REMOVED lines=10> */
[----:B--2---:R-:W-:-:S06]  /*1160*/  FFMA.FTZ R25, R6, c[0x0][0x230], R9 ;  /* 0x00008c0006197a23 */ /* 0x004fcc0000010009 */
.L_x_68124:
[----:B------:R-:W-:Y:S05]  /*1170*/  BSYNC B1 ;  /* 0x0000000000017941 */ /* 0x000fea0003800000 */
.L_x_68123:
        /* <DEDUP_REMOVED lines=13> */
[----:B------:R-:W-:Y:S05]  /*1250*/  @!P0 BRA `(.L_x_68096) ;  /* 0x000011b000008947 */ /* 0x000fea0003800000 */
[----:B------:R-:W0:Y:S01]  /*1260*/  I2F.RP R6, R3 ;  /* 0x0000000300067306 */ /* 0x000e220000209400 */
        /* <DEDUP_REMOVED lines=8> */
[----:B------:R-:W-:Y:S01]  /*12f0*/  IMAD.MOV.U32 R20, RZ, RZ, -0x800001 ;  /* 0xff7fffffff147424 */ /* 0x000fe200078e00ff */
[----:B0-----:R-:W0:Y:S01]  /*1300*/  MUFU.RCP R6, R6 ;  /* 0x0000000600067308 */ /* 0x001e220000001000 */
[----:B------:R-:W-:Y:S02]  /*1310*/  IMAD.MOV.U32 R26, RZ, RZ, -0x800001 ;  /* 0xff7fffffff1a7424 */ /* 0x000fe400078e00ff */
[----:B------:R-:W-:Y:S02]  /*1320*/  IMAD.MOV.U32 R31, RZ, RZ, -0x1 ;  /* 0xffffffffff1f7424 */ /* 0x000fe400078e00ff */
[----:B------:R-:W-:Y:S02]  /*1330*/  IMAD.MOV.U32 R30, RZ, RZ, -0x1 ;  /* 0xffffffffff1e7424 */ /* 0x000fe400078e00ff */
[----:B------:R-:W-:-:S02]  /*1340*/  IMAD.MOV.U32 R29, RZ, RZ, -0x1 ;  /* 0xffffffffff1d7424 */ /* 0x000fc400078e00ff */
[----:B------:R-:W-:Y:S01]  /*1350*/  IMAD.MOV.U32 R28, RZ, RZ, -0x1 ;  /* 0xffffffffff1c7424 */ /* 0x000fe200078e00ff */
[----:B0-----:R-:W-:-:S04]  /*1360*/  IADD3 R8, R6, 0xffffffe, RZ ;  /* 0x0ffffffe06087810 */ /* 0x001fc80007ffe0ff */
[----:B------:R0:W1:Y:S02]  /*1370*/  F2I.FTZ.U32.TRUNC.NTZ R9, R8 ;  /* 0x0000000800097305 */ /* 0x000064000021f000 */
[----:B0-----:R-:W-:Y:S02]  /*1380*/  IMAD.MOV.U32 R8, RZ, RZ, RZ ;  /* 0x000000ffff087224 */ /* 0x001fe400078e00ff */
[----:B-1----:R-:W-:-:S04]  /*1390*/  IMAD.MOV R10, RZ, RZ, -R9 ;  /* 0x000000ffff0a7224 */ /* 0x002fc800078e0a09 */
[----:B------:R-:W-:-:S04]  /*13a0*/  IMAD R11, R10, R3, RZ ;  /* 0x000000030a0b7224 */ /* 0x000fc800078e02ff */
[----:B------:R-:W-:-:S04]  /*13b0*/  IMAD.HI.U32 R42, R9, R11, R8 ;  /* 0x0000000b092a7227 */ /* 0x000fc800078e0008 */
.L_x_68167:
[----:B------:R-:W-:-:S04]  /*13c0*/  IADD3 R6, P0, R0, R5, RZ ;  /* 0x0000000500067210 */ /* 0x000fc80007f1e0ff */
[----:B------:R-:W-:Y:S02]  /*13d0*/  LEA.HI.X.SX32 R9, R5, R2, 0x1, P0 ;  /* 0x0000000205097211 */ /* 0x000fe400000f0eff */
        /* <DEDUP_REMOVED lines=15> */
[----:B------:R-:W-:Y:S02]  /*14d0*/  MOV R3, R10 ;  /* 0x0000000a00037202 */ /* 0x000fe40000000f00 */
[----:B------:R-:W-:-:S03]  /*14e0*/  LOP3.LUT R10, RZ, c[0x0][0x224], RZ, 0x33, !PT ;  /* 0x00008900ff0a7a12 */ /* 0x000fc600078e33ff */
[----:B------:R-:W-:-:S05]  /*14f0*/  @!P1 IMAD.MOV R3, RZ, RZ, -R3 ;  /* 0x000000ffff039224 */ /* 0x000fca00078e0a03 */
[----:B------:R-:W-:-:S06]  /*1500*/  SEL R3, R10, R3, !P2 ;  /* 0x000000030a037207 */ /* 0x000fcc0005000000 */
[----:B------:R-:W2:Y:S02]  /*1510*/  I2F R3, R3 ;  /* 0x0000000300037306 */ /* 0x000ea40000201400 */
[----:B--2---:R-:W-:-:S05]  /*1520*/  FFMA.FTZ R12, R3, c[0x0][0x230], R12 ;  /* 0x00008c00030c7a23 */ /* 0x004fca000001000c */
[CC--:B------:R-:W-:Y:S02]  /*1530*/  FSETP.GEU.FTZ.AND P0, PT, R7.reuse, R12.reuse, PT ;  /* 0x0000000c0700720b */ /* 0x0c0fe40003f1e000 */
        /* <DEDUP_REMOVED lines=14> */
.L_x_68126:
[----:B------:R-:W-:Y:S01]  /*1620*/  IMAD.MOV.U32 R11, RZ, RZ, R23 ;  /* 0x000000ffff0b7224 */ /* 0x000fe200078e0017 */
[----:B------:R-:W-:Y:S01]  /*1630*/  MOV R23, R7 ;  /* 0x0000000700177202 */ /* 0x000fe20000000f00 */
[----:B------:R-:W-:Y:S02]  /*1640*/  IMAD.MOV.U32 R14, RZ, RZ, R31 ;  /* 0x000000ffff0e7224 */ /* 0x000fe400078e001f */
[----:B------:R-:W-:Y:S02]  /*1650*/  IMAD.MOV.U32 R31, RZ, RZ, R24 ;  /* 0x000000ffff1f7224 */ /* 0x000fe400078e0018 */
.L_x_68127:
[----:B------:R-:W-:Y:S05]  /*1660*/  BSYNC B1 ;  /* 0x0000000000017941 */ /* 0x000fea0003800000 */
.L_x_68125:
        /* <DEDUP_REMOVED lines=9> */
.L_x_68129:
[----:B------:R-:W-:Y:S02]  /*1700*/  IMAD.MOV.U32 R16, RZ, RZ, R22 ;  /* 0x000000ffff107224 */ /* 0x000fe400078e0016 */
[----:B------:R-:W-:Y:S02]  /*1710*/  IMAD.MOV.U32 R15, RZ, RZ, R30 ;  /* 0x000000ffff0f7224 */ /* 0x000fe400078e001e */
[----:B------:R-:W-:Y:S02]  /*1720*/  IMAD.MOV.U32 R22, RZ, RZ, R23 ;  /* 0x000000ffff167224 */ /* 0x000fe400078e0017 */
[----:B------:R-:W-:Y:S02]  /*1730*/  IMAD.MOV.U32 R30, RZ, RZ, R31 ;  /* 0x000000ffff1e7224 */ /* 0x000fe400078e001f */
.L_x_68130:
[----:B------:R-:W-:Y:S05]  /*1740*/  BSYNC B1 ;  /* 0x0000000000017941 */ /* 0x000fea0003800000 */
.L_x_68128:
        /* <DEDUP_REMOVED lines=9> */
.L_x_68132:
[----:B------:R-:W-:Y:S01]  /*17e0*/  MOV R17, R21 ;  /* 0x0000001500117202 */ /* 0x000fe20000000f00 */
[----:B------:R-:W-:Y:S02]  /*17f0*/  IMAD.MOV.U32 R18, RZ, RZ, R29 ;  /* 0x000000ffff127224 */ /* 0x000fe400078e001d */
[----:B------:R-:W-:Y:S02]  /*1800*/  IMAD.MOV.U32 R21, RZ, RZ, R22 ;  /* 0x000000ffff157224 */ /* 0x000fe400078e0016 */
[----:B------:R-:W-:Y:S02]  /*1810*/  IMAD.MOV.U32 R29, RZ, RZ, R30 ;  /* 0x000000ffff1d7224 */ /* 0x000fe400078e001e */
.L_x_68133:
[----:B------:R-:W-:Y:S05]  /*1820*/  BSYNC B1 ;  /* 0x0000000000017941 */ /* 0x000fea0003800000 */
.L_x_68131:
        /* <DEDUP_REMOVED lines=9> */
.L_x_68135:
[----:B------:R-:W-:Y:S02]  /*18c0*/  IMAD.MOV.U32 R34, RZ, RZ, R20 ;  /* 0x000000ffff227224 */ /* 0x000fe400078e0014 */
[----:B------:R-:W-:Y:S01]  /*18d0*/  IMAD.MOV.U32 R19, RZ, RZ, R28 ;  /* 0x000000ffff137224 */ /* 0x000fe200078e001c */
[----:B------:R-:W-:Y:S01]  /*18e0*/  MOV R28, R29 ;  /* 0x0000001d001c7202 */ /* 0x000fe20000000f00 */
[----:B------:R-:W-:Y:S02]  /*18f0*/  IMAD.MOV.U32 R20, RZ, RZ, R21 ;  /* 0x000000ffff147224 */ /* 0x000fe400078e0015 */
.L_x_68136:
[----:B------:R-:W-:Y:S05]  /*1900*/  BSYNC B1 ;  /* 0x0000000000017941 */ /* 0x000fea0003800000 */
.L_x_68134:
        /* <DEDUP_REMOVED lines=9> */
.L_x_68138:
[----:B------:R-:W-:Y:S02]  /*19a0*/  IMAD.MOV.U32 R35, RZ, RZ, R27 ;  /* 0x000000ffff237224 */ /* 0x000fe400078e001b */
[----:B------:R-:W-:Y:S02]  /*19b0*/  IMAD.MOV.U32 R36, RZ, RZ, R33 ;  /* 0x000000ffff247224 */ /* 0x000fe400078e0021 */
[----:B------:R-:W-:Y:S02]  /*19c0*/  IMAD.MOV.U32 R33, RZ, RZ, R28 ;  /* 0x000000ffff217224 */ /* 0x000fe400078e001c */
[----:B------:R-:W-:Y:S02]  /*19d0*/  IMAD.MOV.U32 R27, RZ, RZ, R20 ;  /* 0x000000ffff1b7224 */ /* 0x000fe400078e0014 */
.L_x_68139:
[----:B------:R-:W-:Y:S05]  /*19e0*/  BSYNC B1 ;  /* 0x0000000000017941 */ /* 0x000fea0003800000 */
.L_x_68137:
        /* <DEDUP_REMOVED lines=9> */
.L_x_68141:
[----:B------:R-:W-:Y:S01]  /*1a80*/  MOV R38, R26 ;  /* 0x0000001a00267202 */ /* 0x000fe20000000f00 */
[----:B------:R-:W-:Y:S02]  /*1a90*/  IMAD.MOV.U32 R37, RZ, RZ, R32 ;  /* 0x000000ffff257224 */ /* 0x000fe400078e0020 */
[----:B------:R-:W-:Y:S02]  /*1aa0*/  IMAD.MOV.U32 R32, RZ, RZ, R33 ;  /* 0x000000ffff207224 */ /* 0x000fe400078e0021 */
[----:B------:R-:W-:Y:S02]  /*1ab0*/  IMAD.MOV.U32 R26, RZ, RZ, R27 ;  /* 0x000000ffff1a7224 */ /* 0x000fe400078e001b */
.L_x_68142:
[----:B------:R-:W-:Y:S05]  /*1ac0*/  BSYNC B1 ;  /* 0x0000000000017941 */ /* 0x000fea0003800000 */
.L_x_68140:
        /* <DEDUP_REMOVED lines=9> */
.L_x_68144:
[----:B------:R-:W-:Y:S02]  /*1b60*/  IMAD.MOV.U32 R40, RZ, RZ, R4 ;  /* 0x000000ffff287224 */ /* 0x000fe400078e0004 */
[----:B------:R-:W-:Y:S01]  /*1b70*/  IMAD.MOV.U32 R39, RZ, RZ, R25 ;  /* 0x000000ffff277224 */ /* 0x000fe200078e0019 */
[----:B------:R-:W-:Y:S01]  /*1b80*/  MOV R25, R26 ;  /* 0x0000001a00197202 */ /* 0x000fe20000000f00 */
[----:B------:R-:W-:Y:S02]  /*1b90*/  IMAD.MOV.U32 R4, RZ, RZ, R32 ;  /* 0x000000ffff047224 */ /* 0x000fe400078e0020 */
.L_x_68145:
[----:B------:R-:W-:Y:S05]  /*1ba0*/  BSYNC B1 ;  /* 0x0000000000017941 */ /* 0x000fea0003800000 */
.L_x_68143:
[----:B------:R-:W2:Y:S01]  /*1bb0*/  LDG.E.CONSTANT R8, [R8.64+0x80] ;  /* 0x0000800408087981 */ /* 0x000ea2000c1e9900 */
[----:B------:R-:W0:Y:S01]  /*1bc0*/  I2F.RP R3, R6 ;  /* 0x0000000600037306 */ /* 0x000e220000209400 */
[----:B------:R-:W-:Y:S01]  /*1bd0*/  IADD3 R21, R5, 0x20, RZ ;  /* 0x0000002005157810 */ /* 0x000fe20007ffe0ff */
[----:B------:R-:W-:Y:S03]  /*1be0*/  BSSY B1, `(.L_x_68146) ;  /* 0x000002a000017945 */ /* 0x000fe60003800000 */
[----:B------:R-:W-:-:S02]  /*1bf0*/  IABS R20, R21 ;  /* 0x0000001500147213 */ /* 0x000fc40000000000 */
[----:B------:R-:W-:Y:S01]  /*1c00*/  ISETP.GE.AND P1, PT, R21, RZ, PT ;  /* 0x000000ff1500720c */ /* 0x000fe20003f26270 */
        /* <DEDUP_REMOVED lines=10> */
[----:B------:R-:W-:Y:S02]  /*1cb0*/  IMAD R7, R6, R3, R7 ;  /* 0x0000000306077224 */ /* 0x000fe400078e0207 */
[----:B------:R-:W-:-:S05]  /*1cc0*/  IMAD.MOV.U32 R3, RZ, RZ, R6 ;  /* 0x000000ffff037224 */ /* 0x000fca00078e0006 */
[----:B------:R-:W-:-:S13]  /*1cd0*/  ISETP.GT.U32.AND P0, PT, R3, R7, PT ;  /* 0x000000070300720c */ /* 0x000fda0003f04070 */
[----:B------:R-:W-:-:S05]  /*1ce0*/  @!P0 IMAD.IADD R7, R7, 0x1, -R6 ;  /* 0x0000000107078824 */ /* 0x000fca00078e0a06 */
[----:B------:R-:W-:-:S13]  /*1cf0*/  ISETP.GT.U32.AND P0, PT, R3, R7, PT ;  /* 0x000000070300720c */ /* 0x000fda0003f04070 */
[----:B------:R-:W-:-:S04]  /*1d00*/  @!P0 IMAD.IADD R7, R7, 0x1, -R6 ;  /* 0x0000000107078824 */ /* 0x000fc800078e0a06 */
        /* <DEDUP_REMOVED lines=19> */
.L_x_68147:
[----:B------:R-:W-:Y:S02]  /*1e40*/  IMAD.MOV.U32 R7, RZ, RZ, R16 ;  /* 0x000000ffff077224 */ /* 0x000fe400078e0010 */
[----:B------:R-:W-:Y:S02]  /*1e50*/  IMAD.MOV.U32 R24, RZ, RZ, R15 ;  /* 0x000000ffff187224 */ /* 0x000fe400078e000f */
[----:B------:R-:W-:Y:S02]  /*1e60*/  IMAD.MOV.U32 R16, RZ, RZ, R11 ;  /* 0x000000ffff107224 */ /* 0x000fe400078e000b */
[----:B------:R-:W-:Y:S02]  /*1e70*/  IMAD.MOV.U32 R15, RZ, RZ, R14 ;  /* 0x000000ffff0f7224 */ /* 0x000fe400078e000e */
.L_x_68148:
[----:B------:R-:W-:Y:S05]  /*1e80*/  BSYNC B1 ;  /* 0x0000000000017941 */ /* 0x000fea0003800000 */
.L_x_68146:
        /* <DEDUP_REMOVED lines=9> */
.L_x_68150:
[----:B------:R-:W-:Y:S02]  /*1f20*/  IMAD.MOV.U32 R23, RZ, RZ, R17 ;  /* 0x000000ffff177224 */ /* 0x000fe400078e0011 */
[----:B------:R-:W-:Y:S02]  /*1f30*/  IMAD.MOV.U32 R31, RZ, RZ, R18 ;  /* 0x000000ffff1f7224 */ /* 0x000fe400078e0012 */
[----:B------:R-:W-:Y:S02]  /*1f40*/  IMAD.MOV.U32 R17, RZ, RZ, R16 ;  /* 0x000000ffff117224 */ /* 0x000fe400078e0010 */
[----:B------:R-:W-:Y:S02]  /*1f50*/  IMAD.MOV.U32 R18, RZ, RZ, R15 ;  /* 0x000000ffff127224 */ /* 0x000fe400078e000f */
.L_x_68151:
[----:B------:R-:W-:Y:S05]  /*1f60*/  BSYNC B1 ;  /* 0x0000000000017941 */ /* 0x000fea0003800000 */
.L_x_68149:
        /* <DEDUP_REMOVED lines=9> */
.L_x_68153:
[----:B------:R-:W-:Y:S01]  /*2000*/  IMAD.MOV.U32 R22, RZ, RZ, R34 ;  /* 0x000000ffff167224 */ /* 0x000fe200078e0022 */
[----:B------:R-:W-:Y:S01]  /*2010*/  MOV R34, R17 ;  /* 0x0000001100227202 */ /* 0x000fe20000000f00 */
[----:B------:R-:W-:Y:S02]  /*2020*/  IMAD.MOV.U32 R30, RZ, RZ, R19 ;  /* 0x000000ffff1e7224 */ /* 0x000fe400078e0013 */
[----:B------:R-:W-:Y:S02]  /*2030*/  IMAD.MOV.U32 R19, RZ, RZ, R18 ;  /* 0x000000ffff137224 */ /* 0x000fe400078e0012 */
.L_x_68154:
[----:B------:R-:W-:Y:S05]  /*2040*/  BSYNC B1 ;  /* 0x0000000000017941 */ /* 0x000fea0003800000 */
.L_x_68152:
        /* <DEDUP_REMOVED lines=9> */
.L_x_68156:
[----:B------:R-:W-:Y:S02]  /*20e0*/  IMAD.MOV.U32 R21, RZ, RZ, R35 ;  /* 0x000000ffff157224 */ /* 0x000fe400078e0023 */
[----:B------:R-:W-:Y:S02]  /*20f0*/  IMAD.MOV.U32 R29, RZ, RZ, R36 ;  /* 0x000000ffff1d7224 */ /* 0x000fe400078e0024 */
[----:B------:R-:W-:Y:S02]  /*2100*/  IMAD.MOV.U32 R35, RZ, RZ, R34 ;  /* 0x000000ffff237224 */ /* 0x000fe400078e0022 */
[----:B------:R-:W-:Y:S02]  /*2110*/  IMAD.MOV.U32 R36, RZ, RZ, R19 ;  /* 0x000000ffff247224 */ /* 0x000fe400078e0013 */
.L_x_68157:
[----:B------:R-:W-:Y:S05]  /*2120*/  BSYNC B1 ;  /* 0x0000000000017941 */ /* 0x000fea0003800000 */
.L_x_68155:
        /* <DEDUP_REMOVED lines=9> */
.L_x_68159:
[----:B------:R-:W-:Y:S02]  /*21c0*/  IMAD.MOV.U32 R20, RZ, RZ, R38 ;  /* 0x000000ffff147224 */ /* 0x000fe400078e0026 */
[----:B------:R-:W-:Y:S02]  /*21d0*/  IMAD.MOV.U32 R28, RZ, RZ, R37 ;  /* 0x000000ffff1c7224 */ /* 0x000fe400078e0025 */
[----:B------:R-:W-:Y:S02]  /*21e0*/  IMAD.MOV.U32 R38, RZ, RZ, R35 ;  /* 0x000000ffff267224 */ /* 0x000fe400078e0023 */
[----:B------:R-:W-:Y:S02]  /*21f0*/  IMAD.MOV.U32 R37, RZ, RZ, R36 ;  /* 0x000000ffff257224 */ /* 0x000fe400078e0024 */
.L_x_68160:
[----:B------:R-:W-:Y:S05]  /*2200*/  BSYNC B1 ;  /* 0x0000000000017941 */ /* 0x000fea0003800000 */
.L_x_68158:
        /* <DEDUP_REMOVED lines=9> */
.L_x_68162:
[----:B------:R-:W-:Y:S02]  /*22a0*/  IMAD.MOV.U32 R33, RZ, RZ, R40 ;  /* 0x000000ffff217224 */ /* 0x000fe400078e0028 */
[----:B------:R-:W-:Y:S01]  /*22b0*/  IMAD.MOV.U32 R27, RZ, RZ, R39 ;  /* 0x000000ffff1b7224 */ /* 0x000fe200078e0027 */
[----:B------:R-:W-:Y:S01]  /*22c0*/  MOV R39, R38 ;  /* 0x0000002600277202 */ /* 0x000fe20000000f00 */
[----:B------:R-:W-:Y:S02]  /*22d0*/  IMAD.MOV.U32 R40, RZ, RZ, R37 ;  /* 0x000000ffff287224 */ /* 0x000fe400078e0025 */
.L_x_68163:
[----:B------:R-:W-:Y:S05]  /*22e0*/  BSYNC B1 ;  /* 0x0000000000017941 */ /* 0x000fea0003800000 */
.L_x_68161:
        /* <DEDUP_REMOVED lines=9> */
.L_x_68165:
[----:B------:R-:W-:Y:S02]  /*2380*/  IMAD.MOV.U32 R32, RZ, RZ, R4 ;  /* 0x000000ffff207224 */ /* 0x000fe400078e0004 */
[----:B------:R-:W-:Y:S02]  /*2390*/  IMAD.MOV.U32 R26, RZ, RZ, R25 ;  /* 0x000000ffff1a7224 */ /* 0x000fe400078e0019 */
[----:B------:R-:W-:Y:S02]  /*23a0*/  IMAD.MOV.U32 R4, RZ, RZ, R40 ;  /* 0x000000ffff047224 */ /* 0x000fe400078e0028 */
[----:B------:R-:W-:Y:S02]  /*23b0*/  IMAD.MOV.U32 R25, RZ, RZ, R39 ;  /* 0x000000ffff197224 */ /* 0x000fe400078e0027 */
.L_x_68166:
[----:B------:R-:W-:Y:S05]  /*23c0*/  BSYNC B1 ;  /* 0x0000000000017941 */ /* 0x000fea0003800000 */
.L_x_68164:
[----:B------:R-:W-:-:S04]  /*23d0*/  IADD3 R5, R5, 0x40, RZ ;  /* 0x0000004005057810 */ /* 0x000fc80007ffe0ff */
[----:B------:R-:W-:-:S13]  /*23e0*/  ISETP.GE.AND P0, PT, R5, c[0x0][0x220], PT ;  /* 0x0000880005007a0c */ /* 0x000fda0003f06270 */
[----:B------:R-:W-:Y:S01]  /*23f0*/  @P0 CALL.REL.NOINC `(.L_x_68096) ;  /* 0x0000001000000944 */ /* 0x000fe20003c00000 */
[----:B------:R-:W-:Y:S05]  /*2400*/  BRA `(.L_x_68167) ;  /* 0xffffefb000007947 */ /* 0x000fea000383ffff */
.L_x_68096:
[----:B------:R-:W-:Y:S05]  /*2410*/  BSYNC B0 ;  /* 0x0000000000007941 */ /* 0x000fea0003800000 */
.L_x_68095:
        /* <DEDUP_REMOVED lines=36> */
.L_x_68171:
[----:B------:R-:W-:Y:S02]  /*2660*/  IMAD.MOV.U32 R18, RZ, RZ, R7 ;  /* 0x000000ffff127224 */ /* 0x000fe400078e0007 */
[----:B------:R-:W-:Y:S02]  /*2670*/  IMAD.MOV.U32 R19, RZ, RZ, R24 ;  /* 0x000000ffff137224 */ /* 0x000fe400078e0018 */
[----:B------:R-:W-:Y:S02]  /*2680*/  IMAD.MOV.U32 R7, RZ, RZ, R23 ;  /* 0x000000ffff077224 */ /* 0x000fe400078e0017 */
[----:B------:R-:W-:Y:S02]  /*2690*/  IMAD.MOV.U32 R24, RZ, RZ, R31 ;  /* 0x000000ffff187224 */ /* 0x000fe400078e001f */
.L_x_68172:
[----:B------:R-:W-:Y:S05]  /*26a0*/  BSYNC B1 ;  /* 0x0000000000017941 */ /* 0x000fea0003800000 */
.L_x_68170:
        /* <DEDUP_REMOVED lines=9> */
.L_x_68174:
[----:B------:R-:W-:Y:S01]  /*2740*/  MOV R34, R19 ;  /* 0x0000001300227202 */ /* 0x000fe20000000f00 */
[----:B------:R-:W-:Y:S02]  /*2750*/  IMAD.MOV.U32 R36, RZ, RZ, R18 ;  /* 0x000000ffff247224 */ /* 0x000fe400078e0012 */
[----:B------:R-:W-:Y:S02]  /*2760*/  IMAD.MOV.U32 R19, RZ, RZ, R30 ;  /* 0x000000ffff137224 */ /* 0x000fe400078e001e */
[----:B------:R-:W-:Y:S02]  /*2770*/  IMAD.MOV.U32 R18, RZ, RZ, R22 ;  /* 0x000000ffff127224 */ /* 0x000fe400078e0016 */
.L_x_68175:
[----:B------:R-:W-:Y:S05]  /*2780*/  BSYNC B1 ;  /* 0x0000000000017941 */ /* 0x000fea0003800000 */
.L_x_68173:
        /* <DEDUP_REMOVED lines=9> */
.L_x_68177:
[----:B------:R-:W-:Y:S02]  /*2820*/  IMAD.MOV.U32 R23, RZ, RZ, R34 ;  /* 0x000000ffff177224 */ /* 0x000fe400078e0022 */
[----:B------:R-:W-:Y:S01]  /*2830*/  IMAD.MOV.U32 R31, RZ, RZ, R36 ;  /* 0x000000ffff1f7224 */ /* 0x000fe200078e0024 */
[----:B------:R-:W-:Y:S01]  /*2840*/  MOV R36, R21 ;  /* 0x0000001500247202 */ /* 0x000fe20000000f00 */
[----:B------:R-:W-:Y:S02]  /*2850*/  IMAD.MOV.U32 R34, RZ, RZ, R29 ;  /* 0x000000ffff227224 */ /* 0x000fe400078e001d */
.L_x_68178:
[----:B------:R-:W-:Y:S05]  /*2860*/  BSYNC B1 ;  /* 0x0000000000017941 */ /* 0x000fea0003800000 */
.L_x_68176:
        /* <DEDUP_REMOVED lines=9> */
.L_x_68180:
[----:B------:R-:W-:Y:S02]  /*2900*/  IMAD.MOV.U32 R22, RZ, RZ, R23 ;  /* 0x000000ffff167224 */ /* 0x000fe400078e0017 */
[----:B------:R-:W-:Y:S02]  /*2910*/  IMAD.MOV.U32 R30, RZ, RZ, R31 ;  /* 0x000000ffff1e7224 */ /* 0x000fe400078e001f */
[----:B------:R-:W-:Y:S02]  /*2920*/  IMAD.MOV.U32 R23, RZ, RZ, R28 ;  /* 0x000000ffff177224 */ /* 0x000fe400078e001c */
[----:B------:R-:W-:Y:S02]  /*2930*/  IMAD.MOV.U32 R31, RZ, RZ, R20 ;  /* 0x000000ffff1f7224 */ /* 0x000fe400078e0014 */
.L_x_68181:
[----:B------:R-:W-:Y:S05]  /*2940*/  BSYNC B1 ;  /* 0x0000000000017941 */ /* 0x000fea0003800000 */
.L_x_68179:
        /* <DEDUP_REMOVED lines=9> */
.L_x_68183:
[----:B------:R-:W-:Y:S01]  /*29e0*/  MOV R21, R22 ;  /* 0x0000001600157202 */ /* 0x000fe20000000f00 */
[----:B------:R-:W-:Y:S02]  /*29f0*/  IMAD.MOV.U32 R29, RZ, RZ, R30 ;  /* 0x000000ffff1d7224 */ /* 0x000fe400078e001e */
[----:B------:R-:W-:Y:S02]  /*2a00*/  IMAD.MOV.U32 R30, RZ, RZ, R27 ;  /* 0x000000ffff1e7224 */ /* 0x000fe400078e001b */
[----:B------:R-:W-:Y:S02]  /*2a10*/  IMAD.MOV.U32 R22, RZ, RZ, R33 ;  /* 0x000000ffff167224 */ /* 0x000fe400078e0021 */
.L_x_68184:
[----:B------:R-:W-:Y:S05]  /*2a20*/  BSYNC B1 ;  /* 0x0000000000017941 */ /* 0x000fea0003800000 */
.L_x_68182:
        /* <DEDUP_REMOVED lines=9> */
.L_x_68186:
[----:B------:R-:W-:Y:S02]  /*2ac0*/  IMAD.MOV.U32 R27, RZ, RZ, R21 ;  /* 0x000000ffff1b7224 */ /* 0x000fe400078e0015 */
[----:B------:R-:W-:Y:S01]  /*2ad0*/  IMAD.MOV.U32 R20, RZ, RZ, R29 ;  /* 0x000000ffff147224 */ /* 0x000fe200078e001d */
[----:B------:R-:W-:Y:S01]  /*2ae0*/  MOV R29, R26 ;  /* 0x0000001a001d7202 */ /* 0x000fe20000000f00 */
[----:B------:R-:W-:Y:S02]  /*2af0*/  IMAD.MOV.U32 R21, RZ, RZ, R32 ;  /* 0x000000ffff157224 */ /* 0x000fe400078e0020 */
.L_x_68187:
[----:B------:R-:W-:Y:S05]  /*2b00*/  BSYNC B1 ;  /* 0x0000000000017941 */ /* 0x000fea0003800000 */
.L_x_68185:
        /* <DEDUP_REMOVED lines=9> */
.L_x_68189:
[----:B------:R-:W-:Y:S02]  /*2ba0*/  IMAD.MOV.U32 R26, RZ, RZ, R27 ;  /* 0x000000ffff1a7224 */ /* 0x000fe400078e001b */
[----:B------:R-:W-:Y:S02]  /*2bb0*/  IMAD.MOV.U32 R28, RZ, RZ, R20 ;  /* 0x000000ffff1c7224 */ /* 0x000fe400078e0014 */
[----:B------:R-:W-:Y:S02]  /*2bc0*/  IMAD.MOV.U32 R27, RZ, RZ, R4 ;  /* 0x000000ffff1b7224 */ /* 0x000fe400078e0004 */
[----:B------:R-:W-:Y:S02]  /*2bd0*/  IMAD.MOV.U32 R20, RZ, RZ, R25 ;  /* 0x000000ffff147224 */ /* 0x000fe400078e0019 */
.L_x_68190:
[----:B------:R-:W-:Y:S05]  /*2be0*/  BSYNC B1 ;  /* 0x0000000000017941 */ /* 0x000fea0003800000 */
.L_x_68188:
        /* <DEDUP_REMOVED lines=16> */
.L_x_68192:
[----:B------:R-:W-:Y:S02]  /*2cf0*/  IMAD.MOV.U32 R25, RZ, RZ, R24 ;  /* 0x000000ffff197224 */ /* 0x000fe400078e0018 */
[----:B------:R-:W-:Y:S02]  /*2d00*/  IMAD.MOV.U32 R4, RZ, RZ, R7 ;  /* 0x000000ffff047224 */ /* 0x000fe400078e0007 */
[----:B------:R-:W-:Y:S02]  /*2d10*/  IMAD.MOV.U32 R7, RZ, RZ, R18 ;  /* 0x000000ffff077224 */ /* 0x000fe400078e0012 */
[----:B------:R-:W-:Y:S02]  /*2d20*/  IMAD.MOV.U32 R24, RZ, RZ, R19 ;  /* 0x000000ffff187224 */ /* 0x000fe400078e0013 */
.L_x_68193:
[----:B------:R-:W-:Y:S05]  /*2d30*/  BSYNC B1 ;  /* 0x0000000000017941 */ /* 0x000fea0003800000 */
.L_x_68191:
        /* <DEDUP_REMOVED lines=9> */
.L_x_68195:
[----:B------:R-:W-:Y:S01]  /*2dd0*/  IMAD.MOV.U32 R18, RZ, RZ, R25 ;  /* 0x000000ffff127224 */ /* 0x000fe200078e0019 */
[----:B------:R-:W-:Y:S01]  /*2de0*/  MOV R32, R4 ;  /* 0x0000000400207202 */ /* 0x000fe20000000f00 */
[----:B------:R-:W-:Y:S02]  /*2df0*/  IMAD.MOV.U32 R25, RZ, RZ, R34 ;  /* 0x000000ffff197224 */ /* 0x000fe400078e0022 */
[----:B------:R-:W-:Y:S02]  /*2e00*/  IMAD.MOV.U32 R4, RZ, RZ, R36 ;  /* 0x000000ffff047224 */ /* 0x000fe400078e0024 */
.L_x_68196:
[----:B------:R-:W-:Y:S05]  /*2e10*/  BSYNC B1 ;  /* 0x0000000000017941 */ /* 0x000fea0003800000 */
.L_x_68194:
        /* <DEDUP_REMOVED lines=9> */
.L_x_68198:
[----:B------:R-:W-:Y:S02]  /*2eb0*/  IMAD.MOV.U32 R19, RZ, RZ, R18 ;  /* 0x000000ffff137224 */ /* 0x000fe400078e0012 */
[----:B------:R-:W-:Y:S02]  /*2ec0*/  IMAD.MOV.U32 R33, RZ, RZ, R32 ;  /* 0x000000ffff217224 */ /* 0x000fe400078e0020 */
[----:B------:R-:W-:Y:S02]  /*2ed0*/  IMAD.MOV.U32 R18, RZ, RZ, R23 ;  /* 0x000000ffff127224 */ /* 0x000fe400078e0017 */
[----:B------:R-:W-:Y:S02]  /*2ee0*/  IMAD.MOV.U32 R32, RZ, RZ, R31 ;  /* 0x000000ffff207224 */ /* 0x000fe400078e001f */
.L_x_68199:
[----:B------:R-:W-:Y:S05]  /*2ef0*/  BSYNC B1 ;  /* 0x0000000000017941 */ /* 0x000fea0003800000 */
.L_x_68197:
        /* <DEDUP_REMOVED lines=9> */
.L_x_68201:
[----:B------:R-:W-:Y:S02]  /*2f90*/  IMAD.MOV.U32 R34, RZ, RZ, R19 ;  /* 0x000000ffff227224 */ /* 0x000fe400078e0013 */
[----:B------:R-:W-:Y:S02]  /*2fa0*/  IMAD.MOV.U32 R36, RZ, RZ, R33 ;  /* 0x000000ffff247224 */ /* 0x000fe400078e0021 */
[----:B------:R-:W-:Y:S02]  /*2fb0*/  IMAD.MOV.U32 R19, RZ, RZ, R22 ;  /* 0x000000ffff137224 */ /* 0x000fe400078e0016 */
[----:B------:R-:W-:Y:S02]  /*2fc0*/  IMAD.MOV.U32 R33, RZ, RZ, R30 ;  /* 0x000000ffff217224 */ /* 0x000fe400078e001e */
.L_x_68202:
[----:B------:R-:W-:Y:S05]  /*2fd0*/  BSYNC B1 ;  /* 0x0000000000017941 */ /* 0x000fea0003800000 */
.L_x_68200:
        /* <DEDUP_REMOVED lines=9> */
.L_x_68204:
[----:B------:R-:W-:Y:S01]  /*3070*/  IMAD.MOV.U32 R22, RZ, RZ, R34 ;  /* 0x000000ffff167224 */ /* 0x000fe200078e0022 */
[----:B------:R-:W-:Y:S01]  /*3080*/  MOV R23, R36 ;  /* 0x0000002400177202 */ /* 0x000fe20000000f00 */
[----:B------:R-:W-:Y:S02]  /*3090*/  IMAD.MOV.U32 R34, RZ, RZ, R21 ;  /* 0x000000ffff227224 */ /* 0x000fe400078e0015 */
[----:B------:R-:W-:Y:S02]  /*30a0*/  IMAD.MOV.U32 R36, RZ, RZ, R29 ;  /* 0x000000ffff247224 */ /* 0x000fe400078e001d */
.L_x_68205:
[----:B------:R-:W-:Y:S05]  /*30b0*/  BSYNC B1 ;  /* 0x0000000000017941 */ /* 0x000fea0003800000 */
.L_x_68203:
        /* <DEDUP_REMOVED lines=9> */
.L_x_68207:
[----:B------:R-:W-:Y:S02]  /*3150*/  IMAD.MOV.U32 R21, RZ, RZ, R22 ;  /* 0x000000ffff157224 */ /* 0x000fe400078e0016 */
[----:B------:R-:W-:Y:S02]  /*3160*/  IMAD.MOV.U32 R29, RZ, RZ, R23 ;  /* 0x000000ffff1d7224 */ /* 0x000fe400078e0017 */
[----:B------:R-:W-:Y:S02]  /*3170*/  IMAD.MOV.U32 R22, RZ, RZ, R27 ;  /* 0x000000ffff167224 */ /* 0x000fe400078e001b */
[----:B------:R-:W-:Y:S02]  /*3180*/  IMAD.MOV.U32 R23, RZ, RZ, R20 ;  /* 0x000000ffff177224 */ /* 0x000fe400078e0014 */
.L_x_68208:
[----:B------:R-:W-:Y:S05]  /*3190*/  BSYNC B1 ;  /* 0x0000000000017941 */ /* 0x000fea0003800000 */
.L_x_68206:
        /* <DEDUP_REMOVED lines=9> */
.L_x_68210:
[----:B------:R-:W-:Y:S02]  /*3230*/  IMAD.MOV.U32 R20, RZ, RZ, R21 ;  /* 0x000000ffff147224 */ /* 0x000fe400078e0015 */
[----:B------:R-:W-:Y:S02]  /*3240*/  IMAD.MOV.U32 R27, RZ, RZ, R29 ;  /* 0x000000ffff1b7224 */ /* 0x000fe400078e001d */
[----:B------:R-:W-:Y:S02]  /*3250*/  IMAD.MOV.U32 R21, RZ, RZ, R26 ;  /* 0x000000ffff157224 */ /* 0x000fe400078e001a */
[----:B------:R-:W-:Y:S02]  /*3260*/  IMAD.MOV.U32 R29, RZ, RZ, R28 ;  /* 0x000000ffff1d7224 */ /* 0x000fe400078e001c */
.L_x_68211:
[----:B------:R-:W-:Y:S05]  /*3270*/  BSYNC B1 ;  /* 0x0000000000017941 */ /* 0x000fea0003800000 */
.L_x_68209:
        /* <DEDUP_REMOVED lines=16> */
.L_x_68213:
[----:B------:R-:W-:Y:S02]  /*3380*/  IMAD.MOV.U32 R17, RZ, RZ, R24 ;  /* 0x000000ffff117224 */ /* 0x000fe400078e0018 */
[----:B------:R-:W-:Y:S02]  /*3390*/  IMAD.MOV.U32 R16, RZ, RZ, R7 ;  /* 0x000000ffff107224 */ /* 0x000fe400078e0007 */
[----:B------:R-:W-:Y:S02]  /*33a0*/  IMAD.MOV.U32 R7, RZ, RZ, R4 ;  /* 0x000000ffff077224 */ /* 0x000fe400078e0004 */
[----:B------:R-:W-:Y:S02]  /*33b0*/  IMAD.MOV.U32 R24, RZ, RZ, R25 ;  /* 0x000000ffff187224 */ /* 0x000fe400078e0019 */
.L_x_68214:
[----:B------:R-:W-:Y:S05]  /*33c0*/  BSYNC B1 ;  /* 0x0000000000017941 */ /* 0x000fea0003800000 */
.L_x_68212:
        /* <DEDUP_REMOVED lines=9> */
.L_x_68216:
[----:B------:R-:W-:Y:S01]  /*3460*/  IMAD.MOV.U32 R4, RZ, RZ, R17 ;  /* 0x000000ffff047224 */ /* 0x000fe200078e0011 */
[----:B------:R-:W-:Y:S01]  /*3470*/  MOV R17, R18 ;  /* 0x0000001200117202 */ /* 0x000fe20000000f00 */
[----:B------:R-:W-:Y:S02]  /*3480*/  IMAD.MOV.U32 R26, RZ, RZ, R16 ;  /* 0x000000ffff1a7224 */ /* 0x000fe400078e0010 */
[----:B------:R-:W-:Y:S02]  /*3490*/  IMAD.MOV.U32 R16, RZ, RZ, R32 ;  /* 0x000000ffff107224 */ /* 0x000fe400078e0020 */
.L_x_68217:
[----:B------:R-:W-:Y:S05]  /*34a0*/  BSYNC B1 ;  /* 0x0000000000017941 */ /* 0x000fea0003800000 */
.L_x_68215:
        /* <DEDUP_REMOVED lines=9> */
.L_x_68219:
[----:B------:R-:W-:Y:S02]  /*3540*/  IMAD.MOV.U32 R25, RZ, RZ, R4 ;  /* 0x000000ffff197224 */ /* 0x000fe400078e0004 */
[----:B------:R-:W-:Y:S02]  /*3550*/  IMAD.MOV.U32 R31, RZ, RZ, R26 ;  /* 0x000000ffff1f7224 */ /* 0x000fe400078e001a */
[----:B------:R-:W-:Y:S02]  /*3560*/  IMAD.MOV.U32 R4, RZ, RZ, R19 ;  /* 0x000000ffff047224 */ /* 0x000fe400078e0013 */
[----:B------:R-:W-:Y:S02]  /*3570*/  IMAD.MOV.U32 R26, RZ, RZ, R33 ;  /* 0x000000ffff1a7224 */ /* 0x000fe400078e0021 */
.L_x_68220:
[----:B------:R-:W-:Y:S05]  /*3580*/  BSYNC B1 ;  /* 0x0000000000017941 */ /* 0x000fea0003800000 */
.L_x_68218:
        /* <DEDUP_REMOVED lines=9> */
.L_x_68222:
[----:B------:R-:W-:Y:S02]  /*3620*/  IMAD.MOV.U32 R19, RZ, RZ, R25 ;  /* 0x000000ffff137224 */ /* 0x000fe400078e0019 */
[----:B------:R-:W-:Y:S02]  /*3630*/  IMAD.MOV.U32 R18, RZ, RZ, R31 ;  /* 0x000000ffff127224 */ /* 0x000fe400078e001f */
[----:B------:R-:W-:Y:S02]  /*3640*/  IMAD.MOV.U32 R25, RZ, RZ, R34 ;  /* 0x000000ffff197224 */ /* 0x000fe400078e0022 */
[----:B------:R-:W-:Y:S02]  /*3650*/  IMAD.MOV.U32 R31, RZ, RZ, R36 ;  /* 0x000000ffff1f7224 */ /* 0x000fe400078e0024 */
.L_x_68223:
[----:B------:R-:W-:Y:S05]  /*3660*/  BSYNC B1 ;  /* 0x0000000000017941 */ /* 0x000fea0003800000 */
.L_x_68221:
        /* <DEDUP_REMOVED lines=9> */
.L_x_68225:
[----:B------:R-:W-:Y:S01]  /*3700*/  IMAD.MOV.U32 R28, RZ, RZ, R19 ;  /* 0x000000ffff1c7224 */ /* 0x000fe200078e0013 */
[----:B------:R-:W-:Y:S01]  /*3710*/  MOV R19, R22 ;  /* 0x0000001600137202 */ /* 0x000fe20000000f00 */
[----:B------:R-:W-:Y:S02]  /*3720*/  IMAD.MOV.U32 R30, RZ, RZ, R18 ;  /* 0x000000ffff1e7224 */ /* 0x000fe400078e0012 */
[----:B------:R-:W-:Y:S02]  /*3730*/  IMAD.MOV.U32 R18, RZ, RZ, R23 ;  /* 0x000000ffff127224 */ /* 0x000fe400078e0017 */
.L_x_68226:
[----:B------:R-:W-:Y:S05]  /*3740*/  BSYNC B1 ;  /* 0x0000000000017941 */ /* 0x000fea0003800000 */
.L_x_68224:
        /* <DEDUP_REMOVED lines=9> */
.L_x_68228:
[----:B------:R-:W-:Y:S02]  /*37e0*/  IMAD.MOV.U32 R23, RZ, RZ, R28 ;  /* 0x000000ffff177224 */ /* 0x000fe400078e001c */
[----:B------:R-:W-:Y:S02]  /*37f0*/  IMAD.MOV.U32 R22, RZ, RZ, R30 ;  /* 0x000000ffff167224 */ /* 0x000fe400078e001e */
[----:B------:R-:W-:Y:S02]  /*3800*/  IMAD.MOV.U32 R28, RZ, RZ, R21 ;  /* 0x000000ffff1c7224 */ /* 0x000fe400078e0015 */
[----:B------:R-:W-:Y:S02]  /*3810*/  IMAD.MOV.U32 R30, RZ, RZ, R29 ;  /* 0x000000ffff1e7224 */ /* 0x000fe400078e001d */
.L_x_68229:
[----:B------:R-:W-:Y:S05]  /*3820*/  BSYNC B1 ;  /* 0x0000000000017941 */ /* 0x000fea0003800000 */
.L_x_68227:
        /* <DEDUP_REMOVED lines=9> */
.L_x_68231:
[----:B------:R-:W-:Y:S02]  /*38c0*/  IMAD.MOV.U32 R21, RZ, RZ, R23 ;  /* 0x000000ffff157224 */ /* 0x000fe400078e0017 */
[----:B------:R-:W-:Y:S02]  /*38d0*/  IMAD.MOV.U32 R29, RZ, RZ, R22 ;  /* 0x000000ffff1d7224 */ /* 0x000fe400078e0016 */
[----:B------:R-:W-:Y:S02]  /*38e0*/  IMAD.MOV.U32 R23, RZ, RZ, R20 ;  /* 0x000000ffff177224 */ /* 0x000fe400078e0014 */
[----:B------:R-:W-:Y:S02]  /*38f0*/  IMAD.MOV.U32 R22, RZ, RZ, R27 ;  /* 0x000000ffff167224 */ /* 0x000fe400078e001b */
.L_x_68232:
[----:B------:R-:W-:Y:S05]  /*3900*/  BSYNC B1 ;  /* 0x0000000000017941 */ /* 0x000fea0003800000 */
.L_x_68230:
        /* <DEDUP_REMOVED lines=16> */
.L_x_68234:
[----:B------:R-:W-:Y:S01]  /*3a10*/  MOV R13, R24 ;  /* 0x00000018000d7202 */ /* 0x000fe20000000f00 */
[----:B------:R-:W-:Y:S02]  /*3a20*/  IMAD.MOV.U32 R14, RZ, RZ, R7 ;  /* 0x000000ffff0e7224 */ /* 0x000fe400078e0007 */
[----:B------:R-:W-:Y:S02]  /*3a30*/  IMAD.MOV.U32 R7, RZ, RZ, R16 ;  /* 0x000000ffff077224 */ /* 0x000fe400078e0010 */
[----:B------:R-:W-:Y:S02]  /*3a40*/  IMAD.MOV.U32 R24, RZ, RZ, R17 ;  /* 0x000000ffff187224 */ /* 0x000fe400078e0011 */
.L_x_68235:
[----:B------:R-:W-:Y:S05]  /*3a50*/  BSYNC B1 ;  /* 0x0000000000017941 */ /* 0x000fea0003800000 */
.L_x_68233:
        /* <DEDUP_REMOVED lines=9> */
.L_x_68237:
[----:B------:R-:W-:Y:S02]  /*3af0*/  IMAD.MOV.U32 R16, RZ, RZ, R13 ;  /* 0x000000ffff107224 */ /* 0x000fe400078e000d */
[----:B------:R-:W-:Y:S01]  /*3b00*/  IMAD.MOV.U32 R20, RZ, RZ, R14 ;  /* 0x000000ffff147224 */ /* 0x000fe200078e000e */
[----:B------:R-:W-:Y:S01]  /*3b10*/  MOV R14, R26 ;  /* 0x0000001a000e7202 */ /* 0x000fe20000000f00 */
[----:B------:R-:W-:Y:S02]  /*3b20*/  IMAD.MOV.U32 R13, RZ, RZ, R4 ;  /* 0x000000ffff0d7224 */ /* 0x000fe400078e0004 */
.L_x_68238:
[----:B------:R-:W-:Y:S05]  /*3b30*/  BSYNC B1 ;  /* 0x0000000000017941 */ /* 0x000fea0003800000 */
.L_x_68236:
        /* <DEDUP_REMOVED lines=9> */
.L_x_68240:
[----:B------:R-:W-:Y:S02]  /*3bd0*/  IMAD.MOV.U32 R4, RZ, RZ, R16 ;  /* 0x000000ffff047224 */ /* 0x000fe400078e0010 */
[----:B------:R-:W-:Y:S02]  /*3be0*/  IMAD.MOV.U32 R17, RZ, RZ, R20 ;  /* 0x000000ffff117224 */ /* 0x000fe400078e0014 */
[----:B------:R-:W-:Y:S02]  /*3bf0*/  IMAD.MOV.U32 R16, RZ, RZ, R25 ;  /* 0x000000ffff107224 */ /* 0x000fe400078e0019 */
[----:B------:R-:W-:Y:S02]  /*3c00*/  IMAD.MOV.U32 R20, RZ, RZ, R31 ;  /* 0x000000ffff147224 */ /* 0x000fe400078e001f */
.L_x_68241:
[----:B------:R-:W-:Y:S05]  /*3c10*/  BSYNC B1 ;  /* 0x0000000000017941 */ /* 0x000fea0003800000 */
.L_x_68239:
        /* <DEDUP_REMOVED lines=9> */
.L_x_68243:
[----:B------:R-:W-:Y:S01]  /*3cb0*/  MOV R25, R4 ;  /* 0x0000000400197202 */ /* 0x000fe20000000f00 */
[----:B------:R-:W-:Y:S02]  /*3cc0*/  IMAD.MOV.U32 R27, RZ, RZ, R17 ;  /* 0x000000ffff1b7224 */ /* 0x000fe400078e0011 */
[----:B------:R-:W-:Y:S02]  /*3cd0*/  IMAD.MOV.U32 R4, RZ, RZ, R19 ;  /* 0x000000ffff047224 */ /* 0x000fe400078e0013 */
[----:B------:R-:W-:Y:S02]  /*3ce0*/  IMAD.MOV.U32 R17, RZ, RZ, R18 ;  /* 0x000000ffff117224 */ /* 0x000fe400078e0012 */
.L_x_68244:
[----:B------:R-:W-:Y:S05]  /*3cf0*/  BSYNC B1 ;  /* 0x0000000000017941 */ /* 0x000fea0003800000 */
.L_x_68242:
        /* <DEDUP_REMOVED lines=9> */
.L_x_68246:
[----:B------:R-:W-:Y:S02]  /*3d90*/  IMAD.MOV.U32 R18, RZ, RZ, R25 ;  /* 0x000000ffff127224 */ /* 0x000fe400078e0019 */
[----:B------:R-:W-:Y:S01]  /*3da0*/  IMAD.MOV.U32 R19, RZ, RZ, R27 ;  /* 0x000000ffff137224 */ /* 0x000fe200078e001b */
[----:B------:R-:W-:Y:S01]  /*3db0*/  MOV R27, R30 ;  /* 0x0000001e001b7202 */ /* 0x000fe20000000f00 */
[----:B------:R-:W-:Y:S02]  /*3dc0*/  IMAD.MOV.U32 R25, RZ, RZ, R28 ;  /* 0x000000ffff197224 */ /* 0x000fe400078e001c */
.L_x_68247:
[----:B------:R-:W-:Y:S05]  /*3dd0*/  BSYNC B1 ;  /* 0x0000000000017941 */ /* 0x000fea0003800000 */
.L_x_68245:
        /* <DEDUP_REMOVED lines=9> */
.L_x_68249:
[----:B------:R-:W-:Y:S02]  /*3e70*/  IMAD.MOV.U32 R26, RZ, RZ, R18 ;  /* 0x000000ffff1a7224 */ /* 0x000fe400078e0012 */
[----:B------:R-:W-:Y:S02]  /*3e80*/  IMAD.MOV.U32 R28, RZ, RZ, R19 ;  /* 0x000000ffff1c7224 */ /* 0x000fe400078e0013 */
[----:B------:R-:W-:Y:S02]  /*3e90*/  IMAD.MOV.U32 R18, RZ, RZ, R23 ;  /* 0x000000ffff127224 */ /* 0x000fe400078e0017 */
[----:B------:R-:W-:Y:S02]  /*3ea0*/  IMAD.MOV.U32 R19, RZ, RZ, R22 ;  /* 0x000000ffff137224 */ /* 0x000fe400078e0016 */
.L_x_68250:
[----:B------:R-:W-:Y:S05]  /*3eb0*/  BSYNC B1 ;  /* 0x0000000000017941 */ /* 0x000fea0003800000 */
.L_x_68248:
        /* <DEDUP_REMOVED lines=9> */
.L_x_68252:
[----:B------:R-:W-:Y:S01]  /*3f50*/  MOV R22, R26 ;  /* 0x0000001a00167202 */ /* 0x000fe20000000f00 */
[----:B------:R-:W-:Y:S02]  /*3f60*/  IMAD.MOV.U32 R23, RZ, RZ, R28 ;  /* 0x000000ffff177224 */ /* 0x000fe400078e001c */
[----:B------:R-:W-:Y:S02]  /*3f70*/  IMAD.MOV.U32 R26, RZ, RZ, R21 ;  /* 0x000000ffff1a7224 */ /* 0x000fe400078e0015 */
[----:B------:R-:W-:Y:S02]  /*3f80*/  IMAD.MOV.U32 R28, RZ, RZ, R29 ;  /* 0x000000ffff1c7224 */ /* 0x000fe400078e001d */
.L_x_68253:
[----:B------:R-:W-:Y:S05]  /*3f90*/  BSYNC B1 ;  /* 0x0000000000017941 */ /* 0x000fea0003800000 */
.L_x_68251:
        /* <DEDUP_REMOVED lines=16> */
.L_x_68255:
[----:B------:R-:W-:Y:S01]  /*40a0*/  IMAD.MOV.U32 R11, RZ, RZ, R24 ;  /* 0x000000ffff0b7224 */ /* 0x000fe200078e0018 */
[----:B------:R-:W-:Y:S01]  /*40b0*/  MOV R12, R7 ;  /* 0x00000007000c7202 */ /* 0x000fe20000000f00 */
[----:B------:R-:W-:Y:S02]  /*40c0*/  IMAD.MOV.U32 R7, RZ, RZ, R14 ;  /* 0x000000ffff077224 */ /* 0x000fe400078e000e */
[----:B------:R-:W-:Y:S02]  /*40d0*/  IMAD.MOV.U32 R24, RZ, RZ, R13 ;  /* 0x000000ffff187224 */ /* 0x000fe400078e000d */
.L_x_68256:
[----:B------:R-:W-:Y:S05]  /*40e0*/  BSYNC B1 ;  /* 0x0000000000017941 */ /* 0x000fea0003800000 */
.L_x_68254:
        /* <DEDUP_REMOVED lines=9> */
.L_x_68258:
[----:B------:R-:W-:Y:S02]  /*4180*/  IMAD.MOV.U32 R13, RZ, RZ, R11 ;  /* 0x000000ffff0d7224 */ /* 0x000fe400078e000b */
[----:B------:R-:W-:Y:S02]  /*4190*/  IMAD.MOV.U32 R14, RZ, RZ, R12 ;  /* 0x000000ffff0e7224 */ /* 0x000fe400078e000c */
[----:B------:R-:W-:Y:S02]  /*41a0*/  IMAD.MOV.U32 R11, RZ, RZ, R16 ;  /* 0x000000ffff0b7224 */ /* 0x000fe400078e0010 */
[----:B------:R-:W-:Y:S02]  /*41b0*/  IMAD.MOV.U32 R12, RZ, RZ, R20 ;  /* 0x000000ffff0c7224 */ /* 0x000fe400078e0014 */
.L_x_68259:
[----:B------:R-:W-:Y:S05]  /*41c0*/  BSYNC B1 ;  /* 0x0000000000017941 */ /* 0x000fea0003800000 */
.L_x_68257:
        /* <DEDUP_REMOVED lines=9> */
.L_x_68261:
[----:B------:R-:W-:Y:S02]  /*4260*/  IMAD.MOV.U32 R16, RZ, RZ, R13 ;  /* 0x000000ffff107224 */ /* 0x000fe400078e000d */
[----:B------:R-:W-:Y:S02]  /*4270*/  IMAD.MOV.U32 R20, RZ, RZ, R14 ;  /* 0x000000ffff147224 */ /* 0x000fe400078e000e */
[----:B------:R-:W-:Y:S02]  /*4280*/  IMAD.MOV.U32 R13, RZ, RZ, R4 ;  /* 0x000000ffff0d7224 */ /* 0x000fe400078e0004 */
[----:B------:R-:W-:Y:S02]  /*4290*/  IMAD.MOV.U32 R14, RZ, RZ, R17 ;  /* 0x000000ffff0e7224 */ /* 0x000fe400078e0011 */
.L_x_68262:
[----:B------:R-:W-:Y:S05]  /*42a0*/  BSYNC B1 ;  /* 0x0000000000017941 */ /* 0x000fea0003800000 */
.L_x_68260:
        /* <DEDUP_REMOVED lines=9> */
.L_x_68264:
[----:B------:R-:W-:Y:S01]  /*4340*/  IMAD.MOV.U32 R17, RZ, RZ, R16 ;  /* 0x000000ffff117224 */ /* 0x000fe200078e0010 */
[----:B------:R-:W-:Y:S01]  /*4350*/  MOV R4, R20 ;  /* 0x0000001400047202 */ /* 0x000fe20000000f00 */
[----:B------:R-:W-:Y:S02]  /*4360*/  IMAD.MOV.U32 R16, RZ, RZ, R25 ;  /* 0x000000ffff107224 */ /* 0x000fe400078e0019 */
[----:B------:R-:W-:Y:S02]  /*4370*/  IMAD.MOV.U32 R20, RZ, RZ, R27 ;  /* 0x000000ffff147224 */ /* 0x000fe400078e001b */
.L_x_68265:
[----:B------:R-:W-:Y:S05]  /*4380*/  BSYNC B1 ;  /* 0x0000000000017941 */ /* 0x000fea0003800000 */
.L_x_68263:
        /* <DEDUP_REMOVED lines=9> */
.L_x_68267:
[----:B------:R-:W-:Y:S02]  /*4420*/  IMAD.MOV.U32 R21, RZ, RZ, R17 ;  /* 0x000000ffff157224 */ /* 0x000fe400078e0011 */
[----:B------:R-:W-:Y:S02]  /*4430*/  IMAD.MOV.U32 R25, RZ, RZ, R4 ;  /* 0x000000ffff197224 */ /* 0x000fe400078e0004 */
[----:B------:R-:W-:Y:S02]  /*4440*/  IMAD.MOV.U32 R17, RZ, RZ, R18 ;  /* 0x000000ffff117224 */ /* 0x000fe400078e0012 */
[----:B------:R-:W-:Y:S02]  /*4450*/  IMAD.MOV.U32 R4, RZ, RZ, R19 ;  /* 0x000000ffff047224 */ /* 0x000fe400078e0013 */
.L_x_68268:
[----:B------:R-:W-:Y:S05]  /*4460*/  BSYNC B1 ;  /* 0x0000000000017941 */ /* 0x000fea0003800000 */
.L_x_68266:
        /* <DEDUP_REMOVED lines=9> */
.L_x_68270:
[----:B------:R-:W-:Y:S02]  /*4500*/  IMAD.MOV.U32 R19, RZ, RZ, R21 ;  /* 0x000000ffff137224 */ /* 0x000fe400078e0015 */
[----:B------:R-:W-:Y:S02]  /*4510*/  IMAD.MOV.U32 R18, RZ, RZ, R25 ;  /* 0x000000ffff127224 */ /* 0x000fe400078e0019 */
[----:B------:R-:W-:Y:S02]  /*4520*/  IMAD.MOV.U32 R21, RZ, RZ, R26 ;  /* 0x000000ffff157224 */ /* 0x000fe400078e001a */
[----:B------:R-:W-:Y:S02]  /*4530*/  IMAD.MOV.U32 R25, RZ, RZ, R28 ;  /* 0x000000ffff197224 */ /* 0x000fe400078e001c */
.L_x_68271:
[----:B------:R-:W-:Y:S05]  /*4540*/  BSYNC B1 ;  /* 0x0000000000017941 */ /* 0x000fea0003800000 */
.L_x_68269:
        /* <DEDUP_REMOVED lines=9> */
.L_x_68273:
[----:B------:R-:W-:Y:S01]  /*45e0*/  IMAD.MOV.U32 R26, RZ, RZ, R19 ;  /* 0x000000ffff1a7224 */ /* 0x000fe200078e0013 */
[----:B------:R-:W-:Y:S01]  /*45f0*/  MOV R27, R18 ;  /* 0x00000012001b7202 */ /* 0x000fe20000000f00 */
[----:B------:R-:W-:Y:S02]  /*4600*/  IMAD.MOV.U32 R19, RZ, RZ, R22 ;  /* 0x000000ffff137224 */ /* 0x000fe400078e0016 */
[----:B------:R-:W-:Y:S02]  /*4610*/  IMAD.MOV.U32 R18, RZ, RZ, R23 ;  /* 0x000000ffff127224 */ /* 0x000fe400078e0017 */
.L_x_68274:
[----:B------:R-:W-:Y:S05]  /*4620*/  BSYNC B1 ;  /* 0x0000000000017941 */ /* 0x000fea0003800000 */
.L_x_68272:
        /* <DEDUP_REMOVED lines=16> */
.L_x_68276:
[----:B------:R-:W-:Y:S02]  /*4730*/  IMAD.MOV.U32 R9, RZ, RZ, R24 ;  /* 0x000000ffff097224 */ /* 0x000fe400078e0018 */
[----:B------:R-:W-:Y:S01]  /*4740*/  IMAD.MOV.U32 R10, RZ, RZ, R7 ;  /* 0x000000ffff0a7224 */ /* 0x000fe200078e0007 */
[----:B------:R-:W-:Y:S01]  /*4750*/  MOV R7, R12 ;  /* 0x0000000c00077202 */ /* 0x000fe20000000f00 */
[----:B------:R-:W-:Y:S02]  /*4760*/  IMAD.MOV.U32 R24, RZ, RZ, R11 ;  /* 0x000000ffff187224 */ /* 0x000fe400078e000b */
.L_x_68277:
[----:B------:R-:W-:Y:S05]  /*4770*/  BSYNC B1 ;  /* 0x0000000000017941 */ /* 0x000fea0003800000 */
.L_x_68275:
        /* <DEDUP_REMOVED lines=9> */
.L_x_68279:
[----:B------:R-:W-:Y:S02]  /*4810*/  IMAD.MOV.U32 R11, RZ, RZ, R9 ;  /* 0x000000ffff0b7224 */ /* 0x000fe400078e0009 */
[----:B------:R-:W-:Y:S02]  /*4820*/  IMAD.MOV.U32 R23, RZ, RZ, R10 ;  /* 0x000000ffff177224 */ /* 0x000fe400078e000a */
[----:B------:R-:W-:Y:S02]  /*4830*/  IMAD.MOV.U32 R9, RZ, RZ, R13 ;  /* 0x000000ffff097224 */ /* 0x000fe400078e000d */
[----:B------:R-:W-:Y:S02]  /*4840*/  IMAD.MOV.U32 R10, RZ, RZ, R14 ;  /* 0x000000ffff0a7224 */ /* 0x000fe400078e000e */
.L_x_68280:
[----:B------:R-:W-:Y:S05]  /*4850*/  BSYNC B1 ;  /* 0x0000000000017941 */ /* 0x000fea0003800000 */
.L_x_68278:
        /* <DEDUP_REMOVED lines=9> */
.L_x_68282:
[----:B------:R-:W-:Y:S02]  /*48f0*/  IMAD.MOV.U32 R12, RZ, RZ, R11 ;  /* 0x000000ffff0c7224 */ /* 0x000fe400078e000b */
[----:B------:R-:W-:Y:S02]  /*4900*/  IMAD.MOV.U32 R13, RZ, RZ, R23 ;  /* 0x000000ffff0d7224 */ /* 0x000fe400078e0017 */
[----:B------:R-:W-:Y:S02]  /*4910*/  IMAD.MOV.U32 R11, RZ, RZ, R16 ;  /* 0x000000ffff0b7224 */ /* 0x000fe400078e0010 */
[----:B------:R-:W-:Y:S02]  /*4920*/  IMAD.MOV.U32 R23, RZ, RZ, R20 ;  /* 0x000000ffff177224 */ /* 0x000fe400078e0014 */
.L_x_68283:
[----:B------:R-:W-:Y:S05]  /*4930*/  BSYNC B1 ;  /* 0x0000000000017941 */ /* 0x000fea0003800000 */
.L_x_68281:
        /* <DEDUP_REMOVED lines=9> */
.L_x_68285:
[----:B------:R-:W-:Y:S01]  /*49d0*/  IMAD.MOV.U32 R14, RZ, RZ, R12 ;  /* 0x000000ffff0e7224 */ /* 0x000fe200078e000c */
[----:B------:R-:W-:Y:S01]  /*49e0*/  MOV R12, R17 ;  /* 0x00000011000c7202 */ /* 0x000fe20000000f00 */
[----:B------:R-:W-:Y:S02]  /*49f0*/  IMAD.MOV.U32 R16, RZ, RZ, R13 ;  /* 0x000000ffff107224 */ /* 0x000fe400078e000d */
[----:B------:R-:W-:Y:S02]  /*4a00*/  IMAD.MOV.U32 R13, RZ, RZ, R4 ;  /* 0x000000ffff0d7224 */ /* 0x000fe400078e0004 */
.L_x_68286:
[----:B------:R-:W-:Y:S05]  /*4a10*/  BSYNC B1 ;  /* 0x0000000000017941 */ /* 0x000fea0003800000 */
.L_x_68284:
        /* <DEDUP_REMOVED lines=9> */
.L_x_68288:
[----:B------:R-:W-:Y:S02]  /*4ab0*/  IMAD.MOV.U32 R4, RZ, RZ, R14 ;  /* 0x000000ffff047224 */ /* 0x000fe400078e000e */
[----:B------:R-:W-:Y:S02]  /*4ac0*/  IMAD.MOV.U32 R17, RZ, RZ, R16 ;  /* 0x000000ffff117224 */ /* 0x000fe400078e0010 */
[----:B------:R-:W-:Y:S02]  /*4ad0*/  IMAD.MOV.U32 R14, RZ, RZ, R21 ;  /* 0x000000ffff0e7224 */ /* 0x000fe400078e0015 */
[----:B------:R-:W-:Y:S02]  /*4ae0*/  IMAD.MOV.U32 R16, RZ, RZ, R25 ;  /* 0x000000ffff107224 */ /* 0x000fe400078e0019 */
.L_x_68289:
[----:B------:R-:W-:Y:S05]  /*4af0*/  BSYNC B1 ;  /* 0x0000000000017941 */ /* 0x000fea0003800000 */
.L_x_68287:
        /* <DEDUP_REMOVED lines=9> */
.L_x_68291:
[----:B------:R-:W-:Y:S02]  /*4b90*/  IMAD.MOV.U32 R21, RZ, RZ, R4 ;  /* 0x000000ffff157224 */ /* 0x000fe400078e0004 */
[----:B------:R-:W-:Y:S02]  /*4ba0*/  IMAD.MOV.U32 R20, RZ, RZ, R17 ;  /* 0x000000ffff147224 */ /* 0x000fe400078e0011 */
[----:B------:R-:W-:Y:S02]  /*4bb0*/  IMAD.MOV.U32 R4, RZ, RZ, R19 ;  /* 0x000000ffff047224 */ /* 0x000fe400078e0013 */
[----:B------:R-:W-:Y:S02]  /*4bc0*/  IMAD.MOV.U32 R17, RZ, RZ, R18 ;  /* 0x000000ffff117224 */ /* 0x000fe400078e0012 */
.L_x_68292:
[----:B------:R-:W-:Y:S05]  /*4bd0*/  BSYNC B1 ;  /* 0x0000000000017941 */ /* 0x000fea0003800000 */
.L_x_68290:
        /* <DEDUP_REMOVED lines=9> */
.L_x_68294:
[----:B------:R-:W-:Y:S01]  /*4c70*/  IMAD.MOV.U32 R18, RZ, RZ, R21 ;  /* 0x000000ffff127224 */ /* 0x000fe200078e0015 */
[----:B------:R-:W-:Y:S01]  /*4c80*/  MOV R21, R26 ;  /* 0x0000001a00157202 */ /* 0x000fe20000000f00 */
[----:B------:R-:W-:Y:S02]  /*4c90*/  IMAD.MOV.U32 R19, RZ, RZ, R20 ;  /* 0x000000ffff137224 */ /* 0x000fe400078e0014 */
[----:B------:R-:W-:Y:S02]  /*4ca0*/  IMAD.MOV.U32 R20, RZ, RZ, R27 ;  /* 0x000000ffff147224 */ /* 0x000fe400078e001b */
.L_x_68295:
[----:B------:R-:W-:Y:S05]  /*4cb0*/  BSYNC B1 ;  /* 0x0000000000017941 */ /* 0x000fea0003800000 */
.L_x_68293:
        /* <DEDUP_REMOVED lines=16> */
.L_x_68297:
[----:B------:R-:W-:Y:S01]  /*4dc0*/  IMAD.MOV.U32 R5, RZ, RZ, R24 ;  /* 0x000000ffff057224 */ /* 0x000fe200078e0018 */
[----:B------:R-:W-:Y:S01]  /*4dd0*/  MOV R24, R9 ;  /* 0x0000000900187202 */ /* 0x000fe20000000f00 */
[----:B------:R-:W-:Y:S02]  /*4de0*/  IMAD.MOV.U32 R8, RZ, RZ, R7 ;  /* 0x000000ffff087224 */ /* 0x000fe400078e0007 */
[----:B------:R-:W-:Y:S02]  /*4df0*/  IMAD.MOV.U32 R7, RZ, RZ, R10 ;  /* 0x000000ffff077224 */ /* 0x000fe400078e000a */
.L_x_68298:
[----:B------:R-:W-:Y:S05]  /*4e00*/  BSYNC B1 ;  /* 0x0000000000017941 */ /* 0x000fea0003800000 */
.L_x_68296:
        /* <DEDUP_REMOVED lines=9> */
.L_x_68300:
[----:B------:R-:W-:Y:S02]  /*4ea0*/  IMAD.MOV.U32 R9, RZ, RZ, R5 ;  /* 0x000000ffff097224 */ /* 0x000fe400078e0005 */
[----:B------:R-:W-:Y:S02]  /*4eb0*/  IMAD.MOV.U32 R10, RZ, RZ, R8 ;  /* 0x000000ffff0a7224 */ /* 0x000fe400078e0008 */
[----:B------:R-:W-:Y:S02]  /*4ec0*/  IMAD.MOV.U32 R5, RZ, RZ, R11 ;  /* 0x000000ffff057224 */ /* 0x000fe400078e000b */
[----:B------:R-:W-:Y:S02]  /*4ed0*/  IMAD.MOV.U32 R8, RZ, RZ, R23 ;  /* 0x000000ffff087224 */ /* 0x000fe400078e0017 */
.L_x_68301:
[----:B------:R-:W-:Y:S05]  /*4ee0*/  BSYNC B1 ;  /* 0x0000000000017941 */ /* 0x000fea0003800000 */
.L_x_68299:
        /* <DEDUP_REMOVED lines=9> */
.L_x_68303:
[----:B------:R-:W-:Y:S01]  /*4f80*/  MOV R11, R9 ;  /* 0x00000009000b7202 */ /* 0x000fe20000000f00 */
[----:B------:R-:W-:Y:S02]  /*4f90*/  IMAD.MOV.U32 R25, RZ, RZ, R10 ;  /* 0x000000ffff197224 */ /* 0x000fe400078e000a */
[----:B------:R-:W-:Y:S02]  /*4fa0*/  IMAD.MOV.U32 R9, RZ, RZ, R12 ;  /* 0x000000ffff097224 */ /* 0x000fe400078e000c */
[----:B------:R-:W-:Y:S02]  /*4fb0*/  IMAD.MOV.U32 R10, RZ, RZ, R13 ;  /* 0x000000ffff0a7224 */ /* 0x000fe400078e000d */
.L_x_68304:
[----:B------:R-:W-:Y:S05]  /*4fc0*/  BSYNC B1 ;  /* 0x0000000000017941 */ /* 0x000fea0003800000 */
.L_x_68302:
        /* <DEDUP_REMOVED lines=9> */
.L_x_68306:
[----:B------:R-:W-:Y:S02]  /*5060*/  IMAD.MOV.U32 R12, RZ, RZ, R11 ;  /* 0x000000ffff0c7224 */ /* 0x000fe400078e000b */
[----:B------:R-:W-:Y:S01]  /*5070*/  IMAD.MOV.U32 R26, RZ, RZ, R25 ;  /* 0x000000ffff1a7224 */ /* 0x000fe200078e0019 */
[----:B------:R-:W-:Y:S01]  /*5080*/  MOV R25, R16 ;  /* 0x0000001000197202 */ /* 0x000fe20000000f00 */
[----:B------:R-:W-:Y:S02]  /*5090*/  IMAD.MOV.U32 R11, RZ, RZ, R14 ;  /* 0x000000ffff0b7224 */ /* 0x000fe400078e000e */
.L_x_68307:
[----:B------:R-:W-:Y:S05]  /*50a0*/  BSYNC B1 ;  /* 0x0000000000017941 */ /* 0x000fea0003800000 */
.L_x_68305:
        /* <DEDUP_REMOVED lines=9> */
.L_x_68309:
[----:B------:R-:W-:Y:S02]  /*5140*/  IMAD.MOV.U32 R13, RZ, RZ, R12 ;  /* 0x000000ffff0d7224 */ /* 0x000fe400078e000c */
[----:B------:R-:W-:Y:S02]  /*5150*/  IMAD.MOV.U32 R35, RZ, RZ, R26 ;  /* 0x000000ffff237224 */ /* 0x000fe400078e001a */
[----:B------:R-:W-:Y:S02]  /*5160*/  IMAD.MOV.U32 R12, RZ, RZ, R4 ;  /* 0x000000ffff0c7224 */ /* 0x000fe400078e0004 */
[----:B------:R-:W-:Y:S02]  /*5170*/  IMAD.MOV.U32 R26, RZ, RZ, R17 ;  /* 0x000000ffff1a7224 */ /* 0x000fe400078e0011 */
.L_x_68310:
[----:B------:R-:W-:Y:S05]  /*5180*/  BSYNC B1 ;  /* 0x0000000000017941 */ /* 0x000fea0003800000 */
.L_x_68308:
        /* <DEDUP_REMOVED lines=9> */
.L_x_68312:
[----:B------:R-:W-:Y:S01]  /*5220*/  MOV R4, R13 ;  /* 0x0000000d00047202 */ /* 0x000fe20000000f00 */
[----:B------:R-:W-:Y:S02]  /*5230*/  IMAD.MOV.U32 R14, RZ, RZ, R35 ;  /* 0x000000ffff0e7224 */ /* 0x000fe400078e0023 */
[----:B------:R-:W-:Y:S02]  /*5240*/  IMAD.MOV.U32 R13, RZ, RZ, R21 ;  /* 0x000000ffff0d7224 */ /* 0x000fe400078e0015 */
[----:B------:R-:W-:Y:S02]  /*5250*/  IMAD.MOV.U32 R35, RZ, RZ, R20 ;  /* 0x000000ffff237224 */ /* 0x000fe400078e0014 */
.L_x_68313:
[----:B------:R-:W-:Y:S05]  /*5260*/  BSYNC B1 ;  /* 0x0000000000017941 */ /* 0x000fea0003800000 */
.L_x_68311:
        /* <DEDUP_REMOVED lines=9> */
.L_x_68315:
[----:B------:R-:W-:Y:S02]  /*5300*/  IMAD.MOV.U32 R17, RZ, RZ, R4 ;  /* 0x000000ffff117224 */ /* 0x000fe400078e0004 */
[----:B------:R-:W-:Y:S01]  /*5310*/  IMAD.MOV.U32 R37, RZ, RZ, R14 ;  /* 0x000000ffff257224 */ /* 0x000fe200078e000e */
[----:B------:R-:W-:Y:S01]  /*5320*/  MOV R14, R19 ;  /* 0x00000013000e7202 */ /* 0x000fe20000000f00 */
[----:B------:R-:W-:Y:S02]  /*5330*/  IMAD.MOV.U32 R4, RZ, RZ, R18 ;  /* 0x000000ffff047224 */ /* 0x000fe400078e0012 */
.L_x_68316:
[----:B------:R-:W-:Y:S05]  /*5340*/  BSYNC B1 ;  /* 0x0000000000017941 */ /* 0x000fea0003800000 */
.L_x_68314:
        /* <DEDUP_REMOVED lines=16> */
.L_x_68318:
[----:B------:R-:W-:Y:S02]  /*5450*/  IMAD.MOV.U32 R31, RZ, RZ, R24 ;  /* 0x000000ffff1f7224 */ /* 0x000fe400078e0018 */
[----:B------:R-:W-:Y:S02]  /*5460*/  IMAD.MOV.U32 R23, RZ, RZ, R7 ;  /* 0x000000ffff177224 */ /* 0x000fe400078e0007 */
[----:B------:R-:W-:Y:S02]  /*5470*/  IMAD.MOV.U32 R7, RZ, RZ, R8 ;  /* 0x000000ffff077224 */ /* 0x000fe400078e0008 */
[----:B------:R-:W-:Y:S02]  /*5480*/  IMAD.MOV.U32 R24, RZ, RZ, R5 ;  /* 0x000000ffff187224 */ /* 0x000fe400078e0005 */
.L_x_68319:
[----:B------:R-:W-:Y:S05]  /*5490*/  BSYNC B1 ;  /* 0x0000000000017941 */ /* 0x000fea0003800000 */
.L_x_68317:
        /* <DEDUP_REMOVED lines=9> */
.L_x_68321:
[----:B------:R-:W-:Y:S02]  /*5530*/  IMAD.MOV.U32 R30, RZ, RZ, R31 ;  /* 0x000000ffff1e7224 */ /* 0x000fe400078e001f */
[----:B------:R-:W-:Y:S02]  /*5540*/  IMAD.MOV.U32 R22, RZ, RZ, R23 ;  /* 0x000000ffff167224 */ /* 0x000fe400078e0017 */
[----:B------:R-:W-:Y:S02]  /*5550*/  IMAD.MOV.U32 R31, RZ, RZ, R9 ;  /* 0x000000ffff1f7224 */ /* 0x000fe400078e0009 */
[----:B------:R-:W-:Y:S02]  /*5560*/  IMAD.MOV.U32 R23, RZ, RZ, R10 ;  /* 0x000000ffff177224 */ /* 0x000fe400078e000a */
.L_x_68322:
[----:B------:R-:W-:Y:S05]  /*5570*/  BSYNC B1 ;  /* 0x0000000000017941 */ /* 0x000fea0003800000 */
.L_x_68320:
        /* <DEDUP_REMOVED lines=9> */
.L_x_68324:
[----:B------:R-:W-:Y:S01]  /*5610*/  IMAD.MOV.U32 R29, RZ, RZ, R30 ;  /* 0x000000ffff1d7224 */ /* 0x000fe200078e001e */
[----:B------:R-:W-:Y:S01]  /*5620*/  MOV R21, R22 ;  /* 0x0000001600157202 */ /* 0x000fe20000000f00 */
[----:B------:R-:W-:Y:S02]  /*5630*/  IMAD.MOV.U32 R30, RZ, RZ, R11 ;  /* 0x000000ffff1e7224 */ /* 0x000fe400078e000b */
[----:B------:R-:W-:Y:S02]  /*5640*/  IMAD.MOV.U32 R22, RZ, RZ, R25 ;  /* 0x000000ffff167224 */ /* 0x000fe400078e0019 */
.L_x_68325:
[----:B------:R-:W-:Y:S05]  /*5650*/  BSYNC B1 ;  /* 0x0000000000017941 */ /* 0x000fea0003800000 */
.L_x_68323:
        /* <DEDUP_REMOVED lines=9> */
.L_x_68327:
[----:B------:R-:W-:Y:S02]  /*56f0*/  IMAD.MOV.U32 R28, RZ, RZ, R29 ;  /* 0x000000ffff1c7224 */ /* 0x000fe400078e001d */
[----:B------:R-:W-:Y:S02]  /*5700*/  IMAD.MOV.U32 R20, RZ, RZ, R21 ;  /* 0x000000ffff147224 */ /* 0x000fe400078e0015 */
[----:B------:R-:W-:Y:S02]  /*5710*/  IMAD.MOV.U32 R29, RZ, RZ, R12 ;  /* 0x000000ffff1d7224 */ /* 0x000fe400078e000c */
[----:B------:R-:W-:Y:S02]  /*5720*/  IMAD.MOV.U32 R21, RZ, RZ, R26 ;  /* 0x000000ffff157224 */ /* 0x000fe400078e001a */
.L_x_68328:
[----:B------:R-:W-:Y:S05]  /*5730*/  BSYNC B1 ;  /* 0x0000000000017941 */ /* 0x000fea0003800000 */
.L_x_68326:
        /* <DEDUP_REMOVED lines=9> */
.L_x_68330:
[----:B------:R-:W-:Y:S02]  /*57d0*/  IMAD.MOV.U32 R33, RZ, RZ, R28 ;  /* 0x000000ffff217224 */ /* 0x000fe400078e001c */
[----:B------:R-:W-:Y:S02]  /*57e0*/  IMAD.MOV.U32 R27, RZ, RZ, R20 ;  /* 0x000000ffff1b7224 */ /* 0x000fe400078e0014 */
[----:B------:R-:W-:Y:S02]  /*57f0*/  IMAD.MOV.U32 R28, RZ, RZ, R13 ;  /* 0x000000ffff1c7224 */ /* 0x000fe400078e000d */
[----:B------:R-:W-:Y:S02]  /*5800*/  IMAD.MOV.U32 R20, RZ, RZ, R35 ;  /* 0x000000ffff147224 */ /* 0x000fe400078e0023 */
.L_x_68331:
[----:B------:R-:W-:Y:S05]  /*5810*/  BSYNC B1 ;  /* 0x0000000000017941 */ /* 0x000fea0003800000 */
.L_x_68329:
        /* <DEDUP_REMOVED lines=9> */
.L_x_68333:
[----:B------:R-:W-:Y:S01]  /*58b0*/  IMAD.MOV.U32 R32, RZ, RZ, R33 ;  /* 0x000000ffff207224 */ /* 0x000fe200078e0021 */
[----:B------:R-:W-:Y:S01]  /*58c0*/  MOV R26, R27 ;  /* 0x0000001b001a7202 */ /* 0x000fe20000000f00 */
[----:B------:R-:W-:Y:S02]  /*58d0*/  IMAD.MOV.U32 R33, RZ, RZ, R4 ;  /* 0x000000ffff217224 */ /* 0x000fe400078e0004 */
[----:B------:R-:W-:Y:S02]  /*58e0*/  IMAD.MOV.U32 R27, RZ, RZ, R14 ;  /* 0x000000ffff1b7224 */ /* 0x000fe400078e000e */
.L_x_68334:
[----:B------:R-:W-:Y:S05]  /*58f0*/  BSYNC B1 ;  /* 0x0000000000017941 */ /* 0x000fea0003800000 */
.L_x_68332:
        /* <DEDUP_REMOVED lines=8> */
.L_x_68335:
[----:B------:R-:W-:Y:S02]  /*5980*/  IMAD.MOV.U32 R4, RZ, RZ, R32 ;  /* 0x000000ffff047224 */ /* 0x000fe400078e0020 */
[----:B------:R-:W-:Y:S02]  /*5990*/  IMAD.MOV.U32 R25, RZ, RZ, R26 ;  /* 0x000000ffff197224 */ /* 0x000fe400078e001a */
[----:B------:R-:W-:Y:S02]  /*59a0*/  IMAD.MOV.U32 R32, RZ, RZ, R17 ;  /* 0x000000ffff207224 */ /* 0x000fe400078e0011 */
[----:B------:R-:W-:Y:S02]  /*59b0*/  IMAD.MOV.U32 R26, RZ, RZ, R37 ;  /* 0x000000ffff1a7224 */ /* 0x000fe400078e0025 */
.L_x_68169:
[----:B-1234-:R-:W-:Y:S05]  /*59c0*/  BSYNC B0 ;  /* 0x0000000000007941 */ /* 0x01efea0003800000 */
.L_x_68168:
        /* <DEDUP_REMOVED lines=25> */
[----:B-1----:R-:W-:Y:S01]  /*5b60*/  @!P0 MOV R7, R18 ;  /* 0x0000001200078202 */ /* 0x002fe20000000f00 */
        /* <DEDUP_REMOVED lines=9> */
.L_x_68339:
[----:B------:R-:W-:Y:S02]  /*5c00*/  IMAD.MOV.U32 R18, RZ, RZ, R7 ;  /* 0x000000ffff127224 */ /* 0x000fe400078e0007 */
[----:B------:R-:W-:Y:S02]  /*5c10*/  IMAD.MOV.U32 R19, RZ, RZ, R24 ;  /* 0x000000ffff137224 */ /* 0x000fe400078e0018 */
[----:B------:R-:W-:Y:S02]  /*5c20*/  IMAD.MOV.U32 R7, RZ, RZ, R23 ;  /* 0x000000ffff077224 */ /* 0x000fe400078e0017 */
[----:B------:R-:W-:Y:S02]  /*5c30*/  IMAD.MOV.U32 R24, RZ, RZ, R31 ;  /* 0x000000ffff187224 */ /* 0x000fe400078e001f */
.L_x_68340:
[----:B------:R-:W-:Y:S05]  /*5c40*/  BSYNC B1 ;  /* 0x0000000000017941 */ /* 0x000fea0003800000 */
.L_x_68338:
        /* <DEDUP_REMOVED lines=9> */
.L_x_68342:
[----:B------:R-:W-:Y:S02]  /*5ce0*/  IMAD.MOV.U32 R34, RZ, RZ, R19 ;  /* 0x000000ffff227224 */ /* 0x000fe400078e0013 */
[----:B------:R-:W-:Y:S02]  /*5cf0*/  IMAD.MOV.U32 R36, RZ, RZ, R18 ;  /* 0x000000ffff247224 */ /* 0x000fe400078e0012 */
[----:B------:R-:W-:Y:S02]  /*5d00*/  IMAD.MOV.U32 R19, RZ, RZ, R30 ;  /* 0x000000ffff137224 */ /* 0x000fe400078e001e */
[----:B------:R-:W-:Y:S02]  /*5d10*/  IMAD.MOV.U32 R18, RZ, RZ, R22 ;  /* 0x000000ffff127224 */ /* 0x000fe400078e0016 */
.L_x_68343:
[----:B------:R-:W-:Y:S05]  /*5d20*/  BSYNC B1 ;  /* 0x0000000000017941 */ /* 0x000fea0003800000 */
.L_x_68341:
        /* <DEDUP_REMOVED lines=9> */
.L_x_68345:
[----:B------:R-:W-:Y:S01]  /*5dc0*/  IMAD.MOV.U32 R23, RZ, RZ, R34 ;  /* 0x000000ffff177224 */ /* 0x000fe200078e0022 */
[----:B------:R-:W-:Y:S01]  /*5dd0*/  MOV R34, R29 ;  /* 0x0000001d00227202 */ /* 0x000fe20000000f00 */
[----:B------:R-:W-:Y:S02]  /*5de0*/  IMAD.MOV.U32 R31, RZ, RZ, R36 ;  /* 0x000000ffff1f7224 */ /* 0x000fe400078e0024 */
[----:B------:R-:W-:Y:S02]  /*5df0*/  IMAD.MOV.U32 R36, RZ, RZ, R21 ;  /* 0x000000ffff247224 */ /* 0x000fe400078e0015 */
.L_x_68346:
[----:B------:R-:W-:Y:S05]  /*5e00*/  BSYNC B1 ;  /* 0x0000000000017941 */ /* 0x000fea0003800000 */
.L_x_68344:
        /* <DEDUP_REMOVED lines=9> */
.L_x_68348:
[----:B------:R-:W-:Y:S02]  /*5ea0*/  IMAD.MOV.U32 R22, RZ, RZ, R23 ;  /* 0x000000ffff167224 */ /* 0x000fe400078e0017 */
[----:B------:R-:W-:Y:S02]  /*5eb0*/  IMAD.MOV.U32 R30, RZ, RZ, R31 ;  /* 0x000000ffff1e7224 */ /* 0x000fe400078e001f */
[----:B------:R-:W-:Y:S02]  /*5ec0*/  IMAD.MOV.U32 R23, RZ, RZ, R28 ;  /* 0x000000ffff177224 */ /* 0x000fe400078e001c */
[----:B------:R-:W-:Y:S02]  /*5ed0*/  IMAD.MOV.U32 R31, RZ, RZ, R20 ;  /* 0x000000ffff1f7224 */ /* 0x000fe400078e0014 */
.L_x_68349:
[----:B------:R-:W-:Y:S05]  /*5ee0*/  BSYNC B1 ;  /* 0x0000000000017941 */ /* 0x000fea0003800000 */
.L_x_68347:
        /* <DEDUP_REMOVED lines=9> */
.L_x_68351:
[----:B------:R-:W-:Y:S02]  /*5f80*/  IMAD.MOV.U32 R21, RZ, RZ, R22 ;  /* 0x000000ffff157224 */ /* 0x000fe400078e0016 */
[----:B------:R-:W-:Y:S02]  /*5f90*/  IMAD.MOV.U32 R29, RZ, RZ, R30 ;  /* 0x000000ffff1d7224 */ /* 0x000fe400078e001e */
[----:B------:R-:W-:Y:S02]  /*5fa0*/  IMAD.MOV.U32 R30, RZ, RZ, R27 ;  /* 0x000000ffff1e7224 */ /* 0x000fe400078e001b */
[----:B------:R-:W-:Y:S02]  /*5fb0*/  IMAD.MOV.U32 R22, RZ, RZ, R33 ;  /* 0x000000ffff167224 */ /* 0x000fe400078e0021 */
.L_x_68352:
[----:B------:R-:W-:Y:S05]  /*5fc0*/  BSYNC B1 ;  /* 0x0000000000017941 */ /* 0x000fea0003800000 */
.L_x_68350:
        /* <DEDUP_REMOVED lines=9> */
.L_x_68354:
[----:B------:R-:W-:Y:S01]  /*6060*/  IMAD.MOV.U32 R27, RZ, RZ, R21 ;  /* 0x000000ffff1b7224 */ /* 0x000fe200078e0015 */
[----:B------:R-:W-:Y:S01]  /*6070*/  MOV R21, R32 ;  /* 0x0000002000157202 */ /* 0x000fe20000000f00 */
[----:B------:R-:W-:Y:S02]  /*6080*/  IMAD.MOV.U32 R20, RZ, RZ, R29 ;  /* 0x000000ffff147224 */ /* 0x000fe400078e001d */
[----:B------:R-:W-:Y:S02]  /*6090*/  IMAD.MOV.U32 R29, RZ, RZ, R26 ;  /* 0x000000ffff1d7224 */ /* 0x000fe400078e001a */
.L_x_68355:
[----:B------:R-:W-:Y:S05]  /*60a0*/  BSYNC B1 ;  /* 0x0000000000017941 */ /* 0x000fea0003800000 */
.L_x_68353:
        /* <DEDUP_REMOVED lines=9> */
.L_x_68357:
[----:B------:R-:W-:Y:S02]  /*6140*/  IMAD.MOV.U32 R26, RZ, RZ, R27 ;  /* 0x000000ffff1a7224 */ /* 0x000fe400078e001b */
[----:B------:R-:W-:Y:S02]  /*6150*/  IMAD.MOV.U32 R28, RZ, RZ, R20 ;  /* 0x000000ffff1c7224 */ /* 0x000fe400078e0014 */
[----:B------:R-:W-:Y:S02]  /*6160*/  IMAD.MOV.U32 R27, RZ, RZ, R4 ;  /* 0x000000ffff1b7224 */ /* 0x000fe400078e0004 */
[----:B------:R-:W-:Y:S02]  /*6170*/  IMAD.MOV.U32 R20, RZ, RZ, R25 ;  /* 0x000000ffff147224 */ /* 0x000fe400078e0019 */
.L_x_68358:
[----:B------:R-:W-:Y:S05]  /*6180*/  BSYNC B1 ;  /* 0x0000000000017941 */ /* 0x000fea0003800000 */
.L_x_68356:
        /* <DEDUP_REMOVED lines=16> */
.L_x_68360:
[----:B------:R-:W-:Y:S02]  /*6290*/  IMAD.MOV.U32 R25, RZ, RZ, R24 ;  /* 0x000000ffff197224 */ /* 0x000fe400078e0018 */
[----:B------:R-:W-:Y:S02]  /*62a0*/  IMAD.MOV.U32 R4, RZ, RZ, R7 ;  /* 0x000000ffff047224 */ /* 0x000fe400078e0007 */
[----:B------:R-:W-:Y:S02]  /*62b0*/  IMAD.MOV.U32 R7, RZ, RZ, R18 ;  /* 0x000000ffff077224 */ /* 0x000fe400078e0012 */
[----:B------:R-:W-:Y:S02]  /*62c0*/  IMAD.MOV.U32 R24, RZ, RZ, R19 ;  /* 0x000000ffff187224 */ /* 0x000fe400078e0013 */
.L_x_68361:
[----:B------:R-:W-:Y:S05]  /*62d0*/  BSYNC B1 ;  /* 0x0000000000017941 */ /* 0x000fea0003800000 */
.L_x_68359:
        /* <DEDUP_REMOVED lines=9> */
.L_x_68363:
[----:B------:R-:W-:Y:S01]  /*6370*/  MOV R18, R25 ;  /* 0x0000001900127202 */ /* 0x000fe20000000f00 */
[----:B------:R-:W-:Y:S02]  /*6380*/  IMAD.MOV.U32 R32, RZ, RZ, R4 ;  /* 0x000000ffff207224 */ /* 0x000fe400078e0004 */
[----:B------:R-:W-:Y:S02]  /*6390*/  IMAD.MOV.U32 R25, RZ, RZ, R34 ;  /* 0x000000ffff197224 */ /* 0x000fe400078e0022 */
[----:B------:R-:W-:Y:S02]  /*63a0*/  IMAD.MOV.U32 R4, RZ, RZ, R36 ;  /* 0x000000ffff047224 */ /* 0x000fe400078e0024 */
.L_x_68364:
[----:B------:R-:W-:Y:S05]  /*63b0*/  BSYNC B1 ;  /* 0x0000000000017941 */ /* 0x000fea0003800000 */
.L_x_68362:
        /* <DEDUP_REMOVED lines=9> */
.L_x_68366:
[----:B------:R-:W-:Y:S02]  /*6450*/  IMAD.MOV.U32 R19, RZ, RZ, R18 ;  /* 0x000000ffff137224 */ /* 0x000fe400078e0012 */
[----:B------:R-:W-:Y:S01]  /*6460*/  IMAD.MOV.U32 R33, RZ, RZ, R32 ;  /* 0x000000ffff217224 */ /* 0x000fe200078e0020 */
[----:B------:R-:W-:Y:S01]  /*6470*/  MOV R32, R31 ;  /* 0x0000001f00207202 */ /* 0x000fe20000000f00 */
[----:B------:R-:W-:Y:S02]  /*6480*/  IMAD.MOV.U32 R18, RZ, RZ, R23 ;  /* 0x000000ffff127224 */ /* 0x000fe400078e0017 */
.L_x_68367:
[----:B------:R-:W-:Y:S05]  /*6490*/  BSYNC B1 ;  /* 0x0000000000017941 */ /* 0x000fea0003800000 */
.L_x_68365:
        /* <DEDUP_REMOVED lines=9> */
.L_x_68369:
[----:B------:R-:W-:Y:S02]  /*6530*/  IMAD.MOV.U32 R34, RZ, RZ, R19 ;  /* 0x000000ffff227224 */ /* 0x000fe400078e0013 */
[----:B------:R-:W-:Y:S02]  /*6540*/  IMAD.MOV.U32 R36, RZ, RZ, R33 ;  /* 0x000000ffff247224 */ /* 0x000fe400078e0021 */
[----:B------:R-:W-:Y:S02]  /*6550*/  IMAD.MOV.U32 R19, RZ, RZ, R22 ;  /* 0x000000ffff137224 */ /* 0x000fe400078e0016 */
[----:B------:R-:W-:Y:S02]  /*6560*/  IMAD.MOV.U32 R33, RZ, RZ, R30 ;  /* 0x000000ffff217224 */ /* 0x000fe400078e001e */
.L_x_68370:
[----:B------:R-:W-:Y:S05]  /*6570*/  BSYNC B1 ;  /* 0x0000000000017941 */ /* 0x000fea0003800000 */
.L_x_68368:
        /* <DEDUP_REMOVED lines=9> */
.L_x_68372:
[----:B------:R-:W-:Y:S01]  /*6610*/  MOV R22, R34 ;  /* 0x0000002200167202 */ /* 0x000fe20000000f00 */
[----:B------:R-:W-:Y:S02]  /*6620*/  IMAD.MOV.U32 R23, RZ, RZ, R36 ;  /* 0x000000ffff177224 */ /* 0x000fe400078e0024 */
[----:B------:R-:W-:Y:S02]  /*6630*/  IMAD.MOV.U32 R34, RZ, RZ, R21 ;  /* 0x000000ffff227224 */ /* 0x000fe400078e0015 */
[----:B------:R-:W-:Y:S02]  /*6640*/  IMAD.MOV.U32 R36, RZ, RZ, R29 ;  /* 0x000000ffff247224 */ /* 0x000fe400078e001d */
.L_x_68373:
[----:B------:R-:W-:Y:S05]  /*6650*/  BSYNC B1 ;  /* 0x0000000000017941 */ /* 0x000fea0003800000 */
.L_x_68371:
        /* <DEDUP_REMOVED lines=9> */
.L_x_68375:
[----:B------:R-:W-:Y:S02]  /*66f0*/  IMAD.MOV.U32 R21, RZ, RZ, R22 ;  /* 0x000000ffff157224 */ /* 0x000fe400078e0016 */
[----:B------:R-:W-:Y:S01]  /*6700*/  IMAD.MOV.U32 R29, RZ, RZ, R23 ;  /* 0x000000ffff1d7224 */ /* 0x000fe200078e0017 */
[----:B------:R-:W-:Y:S01]  /*6710*/  MOV R23, R20 ;  /* 0x0000001400177202 */ /* 0x000fe20000000f00 */
[----:B------:R-:W-:Y:S02]  /*6720*/  IMAD.MOV.U32 R22, RZ, RZ, R27 ;  /* 0x000000ffff167224 */ /* 0x000fe400078e001b */
.L_x_68376:
[----:B------:R-:W-:Y:S05]  /*6730*/  BSYNC B1 ;  /* 0x0000000000017941 */ /* 0x000fea0003800000 */
.L_x_68374:
        /* <DEDUP_REMOVED lines=9> */
.L_x_68378:
[----:B------:R-:W-:Y:S02]  /*67d0*/  IMAD.MOV.U32 R20, RZ, RZ, R21 ;  /* 0x000000ffff147224 */ /* 0x000fe400078e0015 */
[----:B------:R-:W-:Y:S02]  /*67e0*/  IMAD.MOV.U32 R27, RZ, RZ, R29 ;  /* 0x000000ffff1b7224 */ /* 0x000fe400078e001d */
[----:B------:R-:W-:Y:S02]  /*67f0*/  IMAD.MOV.U32 R21, RZ, RZ, R26 ;  /* 0x000000ffff157224 */ /* 0x000fe400078e001a */
[----:B------:R-:W-:Y:S02]  /*6800*/  IMAD.MOV.U32 R29, RZ, RZ, R28 ;  /* 0x000000ffff1d7224 */ /* 0x000fe400078e001c */
.L_x_68379:
[----:B------:R-:W-:Y:S05]  /*6810*/  BSYNC B1 ;  /* 0x0000000000017941 */ /* 0x000fea0003800000 */
.L_x_68377:
        /* <DEDUP_REMOVED lines=16> */
.L_x_68381:
[----:B------:R-:W-:Y:S02]  /*6920*/  IMAD.MOV.U32 R17, RZ, RZ, R24 ;  /* 0x000000ffff117224 */ /* 0x000fe400078e0018 */
[----:B------:R-:W-:Y:S02]  /*6930*/  IMAD.MOV.U32 R16, RZ, RZ, R7 ;  /* 0x000000ffff107224 */ /* 0x000fe400078e0007 */
[----:B------:R-:W-:Y:S02]  /*6940*/  IMAD.MOV.U32 R7, RZ, RZ, R4 ;  /* 0x000000ffff077224 */ /* 0x000fe400078e0004 */
[----:B------:R-:W-:Y:S02]  /*6950*/  IMAD.MOV.U32 R24, RZ, RZ, R25 ;  /* 0x000000ffff187224 */ /* 0x000fe400078e0019 */
.L_x_68382:
[----:B------:R-:W-:Y:S05]  /*6960*/  BSYNC B1 ;  /* 0x0000000000017941 */ /* 0x000fea0003800000 */
.L_x_68380:
        /* <DEDUP_REMOVED lines=9> */
.L_x_68384:
[----:B------:R-:W-:Y:S01]  /*6a00*/  IMAD.MOV.U32 R4, RZ, RZ, R17 ;  /* 0x000000ffff047224 */ /* 0x000fe200078e0011 */
[----:B------:R-:W-:Y:S01]  /*6a10*/  MOV R26, R16 ;  /* 0x00000010001a7202 */ /* 0x000fe20000000f00 */
[----:B------:R-:W-:Y:S02]  /*6a20*/  IMAD.MOV.U32 R17, RZ, RZ, R18 ;  /* 0x000000ffff117224 */ /* 0x000fe400078e0012 */
[----:B------:R-:W-:Y:S02]  /*6a30*/  IMAD.MOV.U32 R16, RZ, RZ, R32 ;  /* 0x000000ffff107224 */ /* 0x000fe400078e0020 */
.L_x_68385:
[----:B------:R-:W-:Y:S05]  /*6a40*/  BSYNC B1 ;  /* 0x0000000000017941 */ /* 0x000fea0003800000 */
.L_x_68383:
        /* <DEDUP_REMOVED lines=9> */
.L_x_68387:
[----:B------:R-:W-:Y:S02]  /*6ae0*/  IMAD.MOV.U32 R25, RZ, RZ, R4 ;  /* 0x000000ffff197224 */ /* 0x000fe400078e0004 */
[----:B------:R-:W-:Y:S02]  /*6af0*/  IMAD.MOV.U32 R31, RZ, RZ, R26 ;  /* 0x000000ffff1f7224 */ /* 0x000fe400078e001a */
[----:B------:R-:W-:Y:S02]  /*6b00*/  IMAD.MOV.U32 R4, RZ, RZ, R19 ;  /* 0x000000ffff047224 */ /* 0x000fe400078e0013 */
[----:B------:R-:W-:Y:S02]  /*6b10*/  IMAD.MOV.U32 R26, RZ, RZ, R33 ;  /* 0x000000ffff1a7224 */ /* 0x000fe400078e0021 */
.L_x_68388:
[----:B------:R-:W-:Y:S05]  /*6b20*/  BSYNC B1 ;  /* 0x0000000000017941 */ /* 0x000fea0003800000 */
.L_x_68386:
        /* <DEDUP_REMOVED lines=9> */
.L_x_68390:
[----:B------:R-:W-:Y:S02]  /*6bc0*/  IMAD.MOV.U32 R19, RZ, RZ, R25 ;  /* 0x000000ffff137224 */ /* 0x000fe400078e0019 */
[----:B------:R-:W-:Y:S02]  /*6bd0*/  IMAD.MOV.U32 R18, RZ, RZ, R31 ;  /* 0x000000ffff127224 */ /* 0x000fe400078e001f */
[----:B------:R-:W-:Y:S02]  /*6be0*/  IMAD.MOV.U32 R25, RZ, RZ, R34 ;  /* 0x000000ffff197224 */ /* 0x000fe400078e0022 */
[----:B------:R-:W-:Y:S02]  /*6bf0*/  IMAD.MOV.U32 R31, RZ, RZ, R36 ;  /* 0x000000ffff1f7224 */ /* 0x000fe400078e0024 */
.L_x_68391:
[----:B------:R-:W-:Y:S05]  /*6c00*/  BSYNC B1 ;  /* 0x0000000000017941 */ /* 0x000fea0003800000 */
.L_x_68389:
        /* <DEDUP_REMOVED lines=9> */
.L_x_68393:
[----:B------:R-:W-:Y:S01]  /*6ca0*/  IMAD.MOV.U32 R28, RZ, RZ, R19 ;  /* 0x000000ffff1c7224 */ /* 0x000fe200078e0013 */
[----:B------:R-:W-:Y:S01]  /*6cb0*/  MOV R30, R18 ;  /* 0x00000012001e7202 */ /* 0x000fe20000000f00 */
[----:B------:R-:W-:Y:S02]  /*6cc0*/  IMAD.MOV.U32 R19, RZ, RZ, R22 ;  /* 0x000000ffff137224 */ /* 0x000fe400078e0016 */
[----:B------:R-:W-:Y:S02]  /*6cd0*/  IMAD.MOV.U32 R18, RZ, RZ, R23 ;  /* 0x000000ffff127224 */ /* 0x000fe400078e0017 */
.L_x_68394:
[----:B------:R-:W-:Y:S05]  /*6ce0*/  BSYNC B1 ;  /* 0x0000000000017941 */ /* 0x000fea0003800000 */
.L_x_68392:
        /* <DEDUP_REMOVED lines=9> */
.L_x_68396:
[----:B------:R-:W-:Y:S02]  /*6d80*/  IMAD.MOV.U32 R23, RZ, RZ, R28 ;  /* 0x000000ffff177224 */ /* 0x000fe400078e001c */
[----:B------:R-:W-:Y:S02]  /*6d90*/  IMAD.MOV.U32 R22, RZ, RZ, R30 ;  /* 0x000000ffff167224 */ /* 0x000fe400078e001e */
[----:B------:R-:W-:Y:S02]  /*6da0*/  IMAD.MOV.U32 R28, RZ, RZ, R21 ;  /* 0x000000ffff1c7224 */ /* 0x000fe400078e0015 */
[----:B------:R-:W-:Y:S02]  /*6db0*/  IMAD.MOV.U32 R30, RZ, RZ, R29 ;  /* 0x000000ffff1e7224 */ /* 0x000fe400078e001d */
.L_x_68397:
[----:B------:R-:W-:Y:S05]  /*6dc0*/  BSYNC B1 ;  /* 0x0000000000017941 */ /* 0x000fea0003800000 */
.L_x_68395:
        /* <DEDUP_REMOVED lines=9> */
.L_x_68399:
[----:B------:R-:W-:Y:S02]  /*6e60*/  IMAD.MOV.U32 R21, RZ, RZ, R23 ;  /* 0x000000ffff157224 */ /* 0x000fe400078e0017 */
[----:B------:R-:W-:Y:S02]  /*6e70*/  IMAD.MOV.U32 R29, RZ, RZ, R22 ;  /* 0x000000ffff1d7224 */ /* 0x000fe400078e0016 */
[----:B------:R-:W-:Y:S02]  /*6e80*/  IMAD.MOV.U32 R23, RZ, RZ, R20 ;  /* 0x000000ffff177224 */ /* 0x000fe400078e0014 */
[----:B------:R-:W-:Y:S02]  /*6e90*/  IMAD.MOV.U32 R22, RZ, RZ, R27 ;  /* 0x000000ffff167224 */ /* 0x000fe400078e001b */
.L_x_68400:
[----:B------:R-:W-:Y:S05]  /*6ea0*/  BSYNC B1 ;  /* 0x0000000000017941 */ /* 0x000fea0003800000 */
.L_x_68398:
        /* <DEDUP_REMOVED lines=16> */
.L_x_68402:
[----:B------:R-:W-:Y:S02]  /*6fb0*/  IMAD.MOV.U32 R13, RZ, RZ, R24 ;  /* 0x000000ffff0d7224 */ /* 0x000fe400078e0018 */
[----:B------:R-:W-:Y:S02]  /*6fc0*/  IMAD.MOV.U32 R14, RZ, RZ, R7 ;  /* 0x000000ffff0e7224 */ /* 0x000fe400078e0007 */
[----:B------:R-:W-:Y:S02]  /*6fd0*/  IMAD.MOV.U32 R7, RZ, RZ, R16 ;  /* 0x000000ffff077224 */ /* 0x000fe400078e0010 */
[----:B------:R-:W-:Y:S02]  /*6fe0*/  IMAD.MOV.U32 R24, RZ, RZ, R17 ;  /* 0x000000ffff187224 */ /* 0x000fe400078e0011 */
.L_x_68403:
[----:B------:R-:W-:Y:S05]  /*6ff0*/  BSYNC B1 ;  /* 0x0000000000017941 */ /* 0x000fea0003800000 */
.L_x_68401:
        /* <DEDUP_REMOVED lines=9> */
.L_x_68405:
[----:B------:R-:W-:Y:S01]  /*7090*/  IMAD.MOV.U32 R16, RZ, RZ, R13 ;  /* 0x000000ffff107224 */ /* 0x000fe200078e000d */
[----:B------:R-:W-:Y:S01]  /*70a0*/  MOV R13, R4 ;  /* 0x00000004000d7202 */ /* 0x000fe20000000f00 */
[----:B------:R-:W-:Y:S02]  /*70b0*/  IMAD.MOV.U32 R20, RZ, RZ, R14 ;  /* 0x000000ffff147224 */ /* 0x000fe400078e000e */
[----:B------:R-:W-:Y:S02]  /*70c0*/  IMAD.MOV.U32 R14, RZ, RZ, R26 ;  /* 0x000000ffff0e7224 */ /* 0x000fe400078e001a */
.L_x_68406:
[----:B------:R-:W-:Y:S05]  /*70d0*/  BSYNC B1 ;  /* 0x0000000000017941 */ /* 0x000fea0003800000 */
.L_x_68404:
        /* <DEDUP_REMOVED lines=9> */
.L_x_68408:
[----:B------:R-:W-:Y:S02]  /*7170*/  IMAD.MOV.U32 R4, RZ, RZ, R16 ;  /* 0x000000ffff047224 */ /* 0x000fe400078e0010 */
[----:B------:R-:W-:Y:S02]  /*7180*/  IMAD.MOV.U32 R17, RZ, RZ, R20 ;  /* 0x000000ffff117224 */ /* 0x000fe400078e0014 */
[----:B------:R-:W-:Y:S02]  /*7190*/  IMAD.MOV.U32 R16, RZ, RZ, R25 ;  /* 0x000000ffff107224 */ /* 0x000fe400078e0019 */
[----:B------:R-:W-:Y:S02]  /*71a0*/  IMAD.MOV.U32 R20, RZ, RZ, R31 ;  /* 0x000000ffff147224 */ /* 0x000fe400078e001f */
.L_x_68409:
[----:B------:R-:W-:Y:S05]  /*71b0*/  BSYNC B1 ;  /* 0x0000000000017941 */ /* 0x000fea0003800000 */
.L_x_68407:
        /* <DEDUP_REMOVED lines=9> */
.L_x_68411:
[----:B------:R-:W-:Y:S02]  /*7250*/  IMAD.MOV.U32 R25, RZ, RZ, R4 ;  /* 0x000000ffff197224 */ /* 0x000fe400078e0004 */
[----:B------:R-:W-:Y:S02]  /*7260*/  IMAD.MOV.U32 R27, RZ, RZ, R17 ;  /* 0x000000ffff1b7224 */ /* 0x000fe400078e0011 */
[----:B------:R-:W-:Y:S02]  /*7270*/  IMAD.MOV.U32 R4, RZ, RZ, R19 ;  /* 0x000000ffff047224 */ /* 0x000fe400078e0013 */
[----:B------:R-:W-:Y:S02]  /*7280*/  IMAD.MOV.U32 R17, RZ, RZ, R18 ;  /* 0x000000ffff117224 */ /* 0x000fe400078e0012 */
.L_x_68412:
[----:B------:R-:W-:Y:S05]  /*7290*/  BSYNC B1 ;  /* 0x0000000000017941 */ /* 0x000fea0003800000 */
.L_x_68410:
        /* <DEDUP_REMOVED lines=9> */
.L_x_68414:
[----:B------:R-:W-:Y:S01]  /*7330*/  IMAD.MOV.U32 R18, RZ, RZ, R25 ;  /* 0x000000ffff127224 */ /* 0x000fe200078e0019 */
[----:B------:R-:W-:Y:S01]  /*7340*/  MOV R25, R28 ;  /* 0x0000001c00197202 */ /* 0x000fe20000000f00 */
[----:B------:R-:W-:Y:S02]  /*7350*/  IMAD.MOV.U32 R19, RZ, RZ, R27 ;  /* 0x000000ffff137224 */ /* 0x000fe400078e001b */
[----:B------:R-:W-:Y:S02]  /*7360*/  IMAD.MOV.U32 R27, RZ, RZ, R30 ;  /* 0x000000ffff1b7224 */ /* 0x000fe400078e001e */
.L_x_68415:
[----:B------:R-:W-:Y:S05]  /*7370*/  BSYNC B1 ;  /* 0x0000000000017941 */ /* 0x000fea0003800000 */
.L_x_68413:
        /* <DEDUP_REMOVED lines=9> */
.L_x_68417:
[----:B------:R-:W-:Y:S02]  /*7410*/  IMAD.MOV.U32 R26, RZ, RZ, R18 ;  /* 0x000000ffff1a7224 */ /* 0x000fe400078e0012 */
[----:B------:R-:W-:Y:S02]  /*7420*/  IMAD.MOV.U32 R28, RZ, RZ, R19 ;  /* 0x000000ffff1c7224 */ /* 0x000fe400078e0013 */
[----:B------:R-:W-:Y:S02]  /*7430*/  IMAD.MOV.U32 R18, RZ, RZ, R23 ;  /* 0x000000ffff127224 */ /* 0x000fe400078e0017 */
[----:B------:R-:W-:Y:S02]  /*7440*/  IMAD.MOV.U32 R19, RZ, RZ, R22 ;  /* 0x000000ffff137224 */ /* 0x000fe400078e0016 */
.L_x_68418:
[----:B------:R-:W-:Y:S05]  /*7450*/  BSYNC B1 ;  /* 0x0000000000017941 */ /* 0x000fea0003800000 */
.L_x_68416:
        /* <DEDUP_REMOVED lines=9> */
.L_x_68420:
[----:B------:R-:W-:Y:S02]  /*74f0*/  IMAD.MOV.U32 R22, RZ, RZ, R26 ;  /* 0x000000ffff167224 */ /* 0x000fe400078e001a */
[----:B------:R-:W-:Y:S02]  /*7500*/  IMAD.MOV.U32 R23, RZ, RZ, R28 ;  /* 0x000000ffff177224 */ /* 0x000fe400078e001c */
[----:B------:R-:W-:Y:S02]  /*7510*/  IMAD.MOV.U32 R26, RZ, RZ, R21 ;  /* 0x000000ffff1a7224 */ /* 0x000fe400078e0015 */
[----:B------:R-:W-:Y:S02]  /*7520*/  IMAD.MOV.U32 R28, RZ, RZ, R29 ;  /* 0x000000ffff1c7224 */ /* 0x000fe400078e001d */
.L_x_68421:
[----:B------:R-:W-:Y:S05]  /*7530*/  BSYNC B1 ;  /* 0x0000000000017941 */ /* 0x000fea0003800000 */
.L_x_68419:
        /* <DEDUP_REMOVED lines=16> */
.L_x_68423:
[----:B------:R-:W-:Y:S01]  /*7640*/  MOV R11, R24 ;  /* 0x00000018000b7202 */ /* 0x000fe20000000f00 */
[----:B------:R-:W-:Y:S02]  /*7650*/  IMAD.MOV.U32 R12, RZ, RZ, R7 ;  /* 0x000000ffff0c7224 */ /* 0x000fe400078e0007 */
[----:B------:R-:W-:Y:S02]  /*7660*/  IMAD.MOV.U32 R7, RZ, RZ, R14 ;  /* 0x000000ffff077224 */ /* 0x000fe400078e000e */
[----:B------:R-:W-:Y:S02]  /*7670*/  IMAD.MOV.U32 R24, RZ, RZ, R13 ;  /* 0x000000ffff187224 */ /* 0x000fe400078e000d */
.L_x_68424:
[----:B------:R-:W-:Y:S05]  /*7680*/  BSYNC B1 ;  /* 0x0000000000017941 */ /* 0x000fea0003800000 */
.L_x_68422:
        /* <DEDUP_REMOVED lines=9> */
.L_x_68426:
[----:B------:R-:W-:Y:S02]  /*7720*/  IMAD.MOV.U32 R13, RZ, RZ, R11 ;  /* 0x000000ffff0d7224 */ /* 0x000fe400078e000b */
[----:B------:R-:W-:Y:S01]  /*7730*/  IMAD.MOV.U32 R14, RZ, RZ, R12 ;  /* 0x000000ffff0e7224 */ /* 0x000fe200078e000c */
[----:B------:R-:W-:Y:S01]  /*7740*/  MOV R12, R20 ;  /* 0x00000014000c7202 */ /* 0x000fe20000000f00 */
[----:B------:R-:W-:Y:S02]  /*7750*/  IMAD.MOV.U32 R11, RZ, RZ, R16 ;  /* 0x000000ffff0b7224 */ /* 0x000fe400078e0010 */
.L_x_68427:
[----:B------:R-:W-:Y:S05]  /*7760*/  BSYNC B1 ;  /* 0x0000000000017941 */ /* 0x000fea0003800000 */
.L_x_68425:
        /* <DEDUP_REMOVED lines=9> */
.L_x_68429:
[----:B------:R-:W-:Y:S02]  /*7800*/  IMAD.MOV.U32 R16, RZ, RZ, R13 ;  /* 0x000000ffff107224 */ /* 0x000fe400078e000d */
[----:B------:R-:W-:Y:S02]  /*7810*/  IMAD.MOV.U32 R20, RZ, RZ, R14 ;  /* 0x000000ffff147224 */ /* 0x000fe400078e000e */
[----:B------:R-:W-:Y:S02]  /*7820*/  IMAD.MOV.U32 R13, RZ, RZ, R4 ;  /* 0x000000ffff0d7224 */ /* 0x000fe400078e0004 */
[----:B------:R-:W-:Y:S02]  /*7830*/  IMAD.MOV.U32 R14, RZ, RZ, R17 ;  /* 0x000000ffff0e7224 */ /* 0x000fe400078e0011 */
.L_x_68430:
[----:B------:R-:W-:Y:S05]  /*7840*/  BSYNC B1 ;  /* 0x0000000000017941 */ /* 0x000fea0003800000 */
.L_x_68428:
        /* <DEDUP_REMOVED lines=9> */
.L_x_68432:
[----:B------:R-:W-:Y:S01]  /*78e0*/  MOV R17, R16 ;  /* 0x0000001000117202 */ /* 0x000fe20000000f00 */
[----:B------:R-:W-:Y:S02]  /*78f0*/  IMAD.MOV.U32 R4, RZ, RZ, R20 ;  /* 0x000000ffff047224 */ /* 0x000fe400078e0014 */
[----:B------:R-:W-:Y:S02]  /*7900*/  IMAD.MOV.U32 R16, RZ, RZ, R25 ;  /* 0x000000ffff107224 */ /* 0x000fe400078e0019 */
[----:B------:R-:W-:Y:S02]  /*7910*/  IMAD.MOV.U32 R20, RZ, RZ, R27 ;  /* 0x000000ffff147224 */ /* 0x000fe400078e001b */
.L_x_68433:
[----:B------:R-:W-:Y:S05]  /*7920*/  BSYNC B1 ;  /* 0x0000000000017941 */ /* 0x000fea0003800000 */
.L_x_68431:
        /* <DEDUP_REMOVED lines=9> */
.L_x_68435:
[----:B------:R-:W-:Y:S02]  /*79c0*/  IMAD.MOV.U32 R21, RZ, RZ, R17 ;  /* 0x000000ffff157224 */ /* 0x000fe400078e0011 */
[----:B------:R-:W-:Y:S01]  /*79d0*/  IMAD.MOV.U32 R25, RZ, RZ, R4 ;  /* 0x000000ffff197224 */ /* 0x000fe200078e0004 */
[----:B------:R-:W-:Y:S01]  /*79e0*/  MOV R4, R19 ;  /* 0x0000001300047202 */ /* 0x000fe20000000f00 */
[----:B------:R-:W-:Y:S02]  /*79f0*/  IMAD.MOV.U32 R17, RZ, RZ, R18 ;  /* 0x000000ffff117224 */ /* 0x000fe400078e0012 */
.L_x_68436:
[----:B------:R-:W-:Y:S05]  /*7a00*/  BSYNC B1 ;  /* 0x0000000000017941 */ /* 0x000fea0003800000 */
.L_x_68434:
        /* <DEDUP_REMOVED lines=9> */
.L_x_68438:
[----:B------:R-:W-:Y:S02]  /*7aa0*/  IMAD.MOV.U32 R19, RZ, RZ, R21 ;  /* 0x000000ffff137224 */ /* 0x000fe400078e0015 */
[----:B------:R-:W-:Y:S02]  /*7ab0*/  IMAD.MOV.U32 R18, RZ, RZ, R25 ;  /* 0x000000ffff127224 */ /* 0x000fe400078e0019 */
[----:B------:R-:W-:Y:S02]  /*7ac0*/  IMAD.MOV.U32 R21, RZ, RZ, R26 ;  /* 0x000000ffff157224 */ /* 0x000fe400078e001a */
[----:B------:R-:W-:Y:S02]  /*7ad0*/  IMAD.MOV.U32 R25, RZ, RZ, R28 ;  /* 0x000000ffff197224 */ /* 0x000fe400078e001c */
.L_x_68439:
[----:B------:R-:W-:Y:S05]  /*7ae0*/  BSYNC B1 ;  /* 0x0000000000017941 */ /* 0x000fea0003800000 */
.L_x_68437:
        /* <DEDUP_REMOVED lines=9> */
.L_x_68441:
[----:B------:R-:W-:Y:S01]  /*7b80*/  MOV R26, R19 ;  /* 0x00000013001a7202 */ /* 0x000fe20000000f00 */
[----:B------:R-:W-:Y:S02]  /*7b90*/  IMAD.MOV.U32 R27, RZ, RZ, R18 ;  /* 0x000000ffff1b7224 */ /* 0x000fe400078e0012 */
[----:B------:R-:W-:Y:S02]  /*7ba0*/  IMAD.MOV.U32 R19, RZ, RZ, R22 ;  /* 0x000000ffff137224 */ /* 0x000fe400078e0016 */
[----:B------:R-:W-:Y:S02]  /*7bb0*/  IMAD.MOV.U32 R18, RZ, RZ, R23 ;  /* 0x000000ffff127224 */ /* 0x000fe400078e0017 */
.L_x_68442:
[----:B------:R-:W-:Y:S05]  /*7bc0*/  BSYNC B1 ;  /* 0x0000000000017941 */ /* 0x000fea0003800000 */
.L_x_68440:
        /* <DEDUP_REMOVED lines=16> */
.L_x_68444:
[----:B------:R-:W-:Y:S01]  /*7cd0*/  IMAD.MOV.U32 R9, RZ, RZ, R24 ;  /* 0x000000ffff097224 */ /* 0x000fe200078e0018 */
[----:B------:R-:W-:Y:S01]  /*7ce0*/  MOV R10, R7 ;  /* 0x00000007000a7202 */ /* 0x000fe20000000f00 */
[----:B------:R-:W-:Y:S02]  /*7cf0*/  IMAD.MOV.U32 R7, RZ, RZ, R12 ;  /* 0x000000ffff077224 */ /* 0x000fe400078e000c */
[----:B------:R-:W-:Y:S02]  /*7d00*/  IMAD.MOV.U32 R24, RZ, RZ, R11 ;  /* 0x000000ffff187224 */ /* 0x000fe400078e000b */
.L_x_68445:
[----:B------:R-:W-:Y:S05]  /*7d10*/  BSYNC B1 ;  /* 0x0000000000017941 */ /* 0x000fea0003800000 */
.L_x_68443:
        /* <DEDUP_REMOVED lines=9> */
.L_x_68447:
[----:B------:R-:W-:Y:S02]  /*7db0*/  IMAD.MOV.U32 R11, RZ, RZ, R9 ;  /* 0x000000ffff0b7224 */ /* 0x000fe400078e0009 */
[----:B------:R-:W-:Y:S02]  /*7dc0*/  IMAD.MOV.U32 R23, RZ, RZ, R10 ;  /* 0x000000ffff177224 */ /* 0x000fe400078e000a */
[----:B------:R-:W-:Y:S02]  /*7dd0*/  IMAD.MOV.U32 R9, RZ, RZ, R13 ;  /* 0x000000ffff097224 */ /* 0x000fe400078e000d */
[----:B------:R-:W-:Y:S02]  /*7de0*/  IMAD.MOV.U32 R10, RZ, RZ, R14 ;  /* 0x000000ffff0a7224 */ /* 0x000fe400078e000e */
.L_x_68448:
[----:B------:R-:W-:Y:S05]  /*7df0*/  BSYNC B1 ;  /* 0x0000000000017941 */ /* 0x000fea0003800000 */
.L_x_68446:
        /* <DEDUP_REMOVED lines=9> */
.L_x_68450:
[----:B------:R-:W-:Y:S02]  /*7e90*/  IMAD.MOV.U32 R12, RZ, RZ, R11 ;  /* 0x000000ffff0c7224 */ /* 0x000fe400078e000b */
[----:B------:R-:W-:Y:S02]  /*7ea0*/  IMAD.MOV.U32 R13, RZ, RZ, R23 ;  /* 0x000000ffff0d7224 */ /* 0x000fe400078e0017 */
[----:B------:R-:W-:Y:S02]  /*7eb0*/  IMAD.MOV.U32 R11, RZ, RZ, R16 ;  /* 0x000000ffff0b7224 */ /* 0x000fe400078e0010 */
[----:B------:R-:W-:Y:S02]  /*7ec0*/  IMAD.MOV.U32 R23, RZ, RZ, R20 ;  /* 0x000000ffff177224 */ /* 0x000fe400078e0014 */
.L_x_68451:
[----:B------:R-:W-:Y:S05]  /*7ed0*/  BSYNC B1 ;  /* 0x0000000000017941 */ /* 0x000fea0003800000 */
.L_x_68449:
        /* <DEDUP_REMOVED lines=9> */
.L_x_68453:
[----:B------:R-:W-:Y:S01]  /*7f70*/  IMAD.MOV.U32 R14, RZ, RZ, R12 ;  /* 0x000000ffff0e7224 */ /* 0x000fe200078e000c */
[----:B------:R-:W-:Y:S01]  /*7f80*/  MOV R16, R13 ;  /* 0x0000000d00107202 */ /* 0x000fe20000000f00 */
[----:B------:R-:W-:Y:S02]  /*7f90*/  IMAD.MOV.U32 R12, RZ, RZ, R17 ;  /* 0x000000ffff0c7224 */ /* 0x000fe400078e0011 */
[----:B------:R-:W-:Y:S02]  /*7fa0*/  IMAD.MOV.U32 R13, RZ, RZ, R4 ;  /* 0x000000ffff0d7224 */ /* 0x000fe400078e0004 */
.L_x_68454:
[----:B------:R-:W-:Y:S05]  /*7fb0*/  BSYNC B1 ;  /* 0x0000000000017941 */ /* 0x000fea0003800000 */
.L_x_68452:
        /* <DEDUP_REMOVED lines=9> */
.L_x_68456:
[----:B------:R-:W-:Y:S02]  /*8050*/  IMAD.MOV.U32 R4, RZ, RZ, R14 ;  /* 0x000000ffff047224 */ /* 0x000fe400078e000e */
[----:B------:R-:W-:Y:S02]  /*8060*/  IMAD.MOV.U32 R17, RZ, RZ, R16 ;  /* 0x000000ffff117224 */ /* 0x000fe400078e0010 */
[----:B------:R-:W-:Y:S02]  /*8070*/  IMAD.MOV.U32 R14, RZ, RZ, R21 ;  /* 0x000000ffff0e7224 */ /* 0x000fe400078e0015 */
[----:B------:R-:W-:Y:S02]  /*8080*/  IMAD.MOV.U32 R16, RZ, RZ, R25 ;  /* 0x000000ffff107224 */ /* 0x000fe400078e0019 */
.L_x_68457:
[----:B------:R-:W-:Y:S05]  /*8090*/  BSYNC B1 ;  /* 0x0000000000017941 */ /* 0x000fea0003800000 */
.L_x_68455:
        /* <DEDUP_REMOVED lines=9> */
.L_x_68459:
[----:B------:R-:W-:Y:S02]  /*8130*/  IMAD.MOV.U32 R21, RZ, RZ, R4 ;  /* 0x000000ffff157224 */ /* 0x000fe400078e0004 */
[----:B------:R-:W-:Y:S02]  /*8140*/  IMAD.MOV.U32 R20, RZ, RZ, R17 ;  /* 0x000000ffff147224 */ /* 0x000fe400078e0011 */
[----:B------:R-:W-:Y:S02]  /*8150*/  IMAD.MOV.U32 R4, RZ, RZ, R19 ;  /* 0x000000ffff047224 */ /* 0x000fe400078e0013 */
[----:B------:R-:W-:Y:S02]  /*8160*/  IMAD.MOV.U32 R17, RZ, RZ, R18 ;  /* 0x000000ffff117224 */ /* 0x000fe400078e0012 */
.L_x_68460:
[----:B------:R-:W-:Y:S05]  /*8170*/  BSYNC B1 ;  /* 0x0000000000017941 */ /* 0x000fea0003800000 */
.L_x_68458:
        /* <DEDUP_REMOVED lines=9> */
.L_x_68462:
[----:B------:R-:W-:Y:S01]  /*8210*/  IMAD.MOV.U32 R18, RZ, RZ, R21 ;  /* 0x000000ffff127224 */ /* 0x000fe200078e0015 */
[----:B------:R-:W-:Y:S01]  /*8220*/  MOV R19, R20 ;  /* 0x0000001400137202 */ /* 0x000fe20000000f00 */
[----:B------:R-:W-:Y:S02]  /*8230*/  IMAD.MOV.U32 R21, RZ, RZ, R26 ;  /* 0x000000ffff157224 */ /* 0x000fe400078e001a */
[----:B------:R-:W-:Y:S02]  /*8240*/  IMAD.MOV.U32 R20, RZ, RZ, R27 ;  /* 0x000000ffff147224 */ /* 0x000fe400078e001b */
.L_x_68463:
[----:B------:R-:W-:Y:S05]  /*8250*/  BSYNC B1 ;  /* 0x0000000000017941 */ /* 0x000fea0003800000 */
.L_x_68461:
        /* <DEDUP_REMOVED lines=16> */
.L_x_68465:
[----:B------:R-:W-:Y:S02]  /*8360*/  IMAD.MOV.U32 R5, RZ, RZ, R24 ;  /* 0x000000ffff057224 */ /* 0x000fe400078e0018 */
[----:B------:R-:W-:Y:S01]  /*8370*/  IMAD.MOV.U32 R8, RZ, RZ, R7 ;  /* 0x000000ffff087224 */ /* 0x000fe200078e0007 */
[----:B------:R-:W-:Y:S01]  /*8380*/  MOV R7, R10 ;  /* 0x0000000a00077202 */ /* 0x000fe20000000f00 */
[----:B------:R-:W-:Y:S02]  /*8390*/  IMAD.MOV.U32 R24, RZ, RZ, R9 ;  /* 0x000000ffff187224 */ /* 0x000fe400078e0009 */
.L_x_68466:
[----:B------:R-:W-:Y:S05]  /*83a0*/  BSYNC B1 ;  /* 0x0000000000017941 */ /* 0x000fea0003800000 */
.L_x_68464:
        /* <DEDUP_REMOVED lines=9> */
.L_x_68468:
[----:B------:R-:W-:Y:S02]  /*8440*/  IMAD.MOV.U32 R9, RZ, RZ, R5 ;  /* 0x000000ffff097224 */ /* 0x000fe400078e0005 */
[----:B------:R-:W-:Y:S02]  /*8450*/  IMAD.MOV.U32 R10, RZ, RZ, R8 ;  /* 0x000000ffff0a7224 */ /* 0x000fe400078e0008 */
[----:B------:R-:W-:Y:S02]  /*8460*/  IMAD.MOV.U32 R5, RZ, RZ, R11 ;  /* 0x000000ffff057224 */ /* 0x000fe400078e000b */
[----:B------:R-:W-:Y:S02]  /*8470*/  IMAD.MOV.U32 R8, RZ, RZ, R23 ;  /* 0x000000ffff087224 */ /* 0x000fe400078e0017 */
.L_x_68469:
[----:B------:R-:W-:Y:S05]  /*8480*/  BSYNC B1 ;  /* 0x0000000000017941 */ /* 0x000fea0003800000 */
.L_x_68467:
        /* <DEDUP_REMOVED lines=9> */
.L_x_68471:
[----:B------:R-:W-:Y:S02]  /*8520*/  IMAD.MOV.U32 R11, RZ, RZ, R9 ;  /* 0x000000ffff0b7224 */ /* 0x000fe400078e0009 */
[----:B------:R-:W-:Y:S02]  /*8530*/  IMAD.MOV.U32 R25, RZ, RZ, R10 ;  /* 0x000000ffff197224 */ /* 0x000fe400078e000a */
[----:B------:R-:W-:Y:S02]  /*8540*/  IMAD.MOV.U32 R9, RZ, RZ, R12 ;  /* 0x000000ffff097224 */ /* 0x000fe400078e000c */
[----:B------:R-:W-:Y:S02]  /*8550*/  IMAD.MOV.U32 R10, RZ, RZ, R13 ;  /* 0x000000ffff0a7224 */ /* 0x000fe400078e000d */
.L_x_68472:
[----:B------:R-:W-:Y:S05]  /*8560*/  BSYNC B1 ;  /* 0x0000000000017941 */ /* 0x000fea0003800000 */
.L_x_68470:
        /* <DEDUP_REMOVED lines=9> */
.L_x_68474:
[----:B------:R-:W-:Y:S01]  /*8600*/  IMAD.MOV.U32 R12, RZ, RZ, R11 ;  /* 0x000000ffff0c7224 */ /* 0x000fe200078e000b */
[----:B------:R-:W-:Y:S01]  /*8610*/  MOV R11, R14 ;  /* 0x0000000e000b7202 */ /* 0x000fe20000000f00 */
[----:B------:R-:W-:Y:S02]  /*8620*/  IMAD.MOV.U32 R26, RZ, RZ, R25 ;  /* 0x000000ffff1a7224 */ /* 0x000fe400078e0019 */
[----:B------:R-:W-:Y:S02]  /*8630*/  IMAD.MOV.U32 R25, RZ, RZ, R16 ;  /* 0x000000ffff197224 */ /* 0x000fe400078e0010 */
.L_x_68475:
[----:B------:R-:W-:Y:S05]  /*8640*/  BSYNC B1 ;  /* 0x0000000000017941 */ /* 0x000fea0003800000 */
.L_x_68473:
        /* <DEDUP_REMOVED lines=9> */
.L_x_68477:
[----:B------:R-:W-:Y:S02]  /*86e0*/  IMAD.MOV.U32 R13, RZ, RZ, R12 ;  /* 0x000000ffff0d7224 */ /* 0x000fe400078e000c */
[----:B------:R-:W-:Y:S02]  /*86f0*/  IMAD.MOV.U32 R35, RZ, RZ, R26 ;  /* 0x000000ffff237224 */ /* 0x000fe400078e001a */
[----:B------:R-:W-:Y:S02]  /*8700*/  IMAD.MOV.U32 R12, RZ, RZ, R4 ;  /* 0x000000ffff0c7224 */ /* 0x000fe400078e0004 */
[----:B------:R-:W-:Y:S02]  /*8710*/  IMAD.MOV.U32 R26, RZ, RZ, R17 ;  /* 0x000000ffff1a7224 */ /* 0x000fe400078e0011 */
.L_x_68478:
[----:B------:R-:W-:Y:S05]  /*8720*/  BSYNC B1 ;  /* 0x0000000000017941 */ /* 0x000fea0003800000 */
.L_x_68476:
        /* <DEDUP_REMOVED lines=9> */
.L_x_68480:
[----:B------:R-:W-:Y:S02]  /*87c0*/  IMAD.MOV.U32 R4, RZ, RZ, R13 ;  /* 0x000000ffff047224 */ /* 0x000fe400078e000d */
[----:B------:R-:W-:Y:S02]  /*87d0*/  IMAD.MOV.U32 R14, RZ, RZ, R35 ;  /* 0x000000ffff0e7224 */ /* 0x000fe400078e0023 */
[----:B------:R-:W-:Y:S02]  /*87e0*/  IMAD.MOV.U32 R13, RZ, RZ, R21 ;  /* 0x000000ffff0d7224 */ /* 0x000fe400078e0015 */
[----:B------:R-:W-:Y:S02]  /*87f0*/  IMAD.MOV.U32 R35, RZ, RZ, R20 ;  /* 0x000000ffff237224 */ /* 0x000fe400078e0014 */
.L_x_68481:
[----:B------:R-:W-:Y:S05]  /*8800*/  BSYNC B1 ;  /* 0x0000000000017941 */ /* 0x000fea0003800000 */
.L_x_68479:
        /* <DEDUP_REMOVED lines=9> */
.L_x_68483:
[----:B------:R-:W-:Y:S01]  /*88a0*/  IMAD.MOV.U32 R17, RZ, RZ, R4 ;  /* 0x000000ffff117224 */ /* 0x000fe200078e0004 */
[----:B------:R-:W-:Y:S01]  /*88b0*/  MOV R4, R18 ;  /* 0x0000001200047202 */ /* 0x000fe20000000f00 */
[----:B------:R-:W-:Y:S02]  /*88c0*/  IMAD.MOV.U32 R37, RZ, RZ, R14 ;  /* 0x000000ffff257224 */ /* 0x000fe400078e000e */
[----:B------:R-:W-:Y:S02]  /*88d0*/  IMAD.MOV.U32 R14, RZ, RZ, R19 ;  /* 0x000000ffff0e7224 */ /* 0x000fe400078e0013 */
.L_x_68484:
[----:B------:R-:W-:Y:S05]  /*88e0*/  BSYNC B1 ;  /* 0x0000000000017941 */ /* 0x000fea0003800000 */
.L_x_68482:
        /* <DEDUP_REMOVED lines=16> */
.L_x_68486:
[----:B------:R-:W-:Y:S01]  /*89f0*/  IMAD.MOV.U32 R31, RZ, RZ, R24 ;  /* 0x000000ffff1f7224 */ /* 0x000fe200078e0018 */
[----:B------:R-:W-:Y:S01]  /*8a00*/  MOV R24, R5 ;  /* 0x0000000500187202 */ /* 0x000fe20000000f00 */
[----:B------:R-:W-:Y:S02]  /*8a10*/  IMAD.MOV.U32 R23, RZ, RZ, R7 ;  /* 0x000000ffff177224 */ /* 0x000fe400078e0007 */
[----:B------:R-:W-:Y:S02]  /*8a20*/  IMAD.MOV.U32 R7, RZ, RZ, R8 ;  /* 0x000000ffff077224 */ /* 0x000fe400078e0008 */
.L_x_68487:
[----:B------:R-:W-:Y:S05]  /*8a30*/  BSYNC B1 ;  /* 0x0000000000017941 */ /* 0x000fea0003800000 */
.L_x_68485:
        /* <DEDUP_REMOVED lines=9> */
.L_x_68489:
[----:B------:R-:W-:Y:S02]  /*8ad0*/  IMAD.MOV.U32 R30, RZ, RZ, R31 ;  /* 0x000000ffff1e7224 */ /* 0x000fe400078e001f */
[----:B------:R-:W-:Y:S02]  /*8ae0*/  IMAD.MOV.U32 R22, RZ, RZ, R23 ;  /* 0x000000ffff167224 */ /* 0x000fe400078e0017 */
[----:B------:R-:W-:Y:S02]  /*8af0*/  IMAD.MOV.U32 R31, RZ, RZ, R9 ;  /* 0x000000ffff1f7224 */ /* 0x000fe400078e0009 */
[----:B------:R-:W-:Y:S02]  /*8b00*/  IMAD.MOV.U32 R23, RZ, RZ, R10 ;  /* 0x000000ffff177224 */ /* 0x000fe400078e000a */
.L_x_68490:
[----:B------:R-:W-:Y:S05]  /*8b10*/  BSYNC B1 ;  /* 0x0000000000017941 */ /* 0x000fea0003800000 */
.L_x_68488:
        /* <DEDUP_REMOVED lines=9> */
.L_x_68492:
[----:B------:R-:W-:Y:S01]  /*8bb0*/  MOV R29, R30 ;  /* 0x0000001e001d7202 */ /* 0x000fe20000000f00 */
[----:B------:R-:W-:Y:S02]  /*8bc0*/  IMAD.MOV.U32 R21, RZ, RZ, R22 ;  /* 0x000000ffff157224 */ /* 0x000fe400078e0016 */
[----:B------:R-:W-:Y:S02]  /*8bd0*/  IMAD.MOV.U32 R30, RZ, RZ, R11 ;  /* 0x000000ffff1e7224 */ /* 0x000fe400078e000b */
[----:B------:R-:W-:Y:S02]  /*8be0*/  IMAD.MOV.U32 R22, RZ, RZ, R25 ;  /* 0x000000ffff167224 */ /* 0x000fe400078e0019 */
.L_x_68493:
[----:B------:R-:W-:Y:S05]  /*8bf0*/  BSYNC B1 ;  /* 0x0000000000017941 */ /* 0x000fea0003800000 */
.L_x_68491:
        /* <DEDUP_REMOVED lines=9> */
.L_x_68495:
[----:B------:R-:W-:Y:S02]  /*8c90*/  IMAD.MOV.U32 R28, RZ, RZ, R29 ;  /* 0x000000ffff1c7224 */ /* 0x000fe400078e001d */
[----:B------:R-:W-:Y:S01]  /*8ca0*/  IMAD.MOV.U32 R20, RZ, RZ, R21 ;  /* 0x000000ffff147224 */ /* 0x000fe200078e0015 */
[----:B------:R-:W-:Y:S01]  /*8cb0*/  MOV R21, R26 ;  /* 0x0000001a00157202 */ /* 0x000fe20000000f00 */
[----:B------:R-:W-:Y:S02]  /*8cc0*/  IMAD.MOV.U32 R29, RZ, RZ, R12 ;  /* 0x000000ffff1d7224 */ /* 0x000fe400078e000c */
.L_x_68496:
[----:B------:R-:W-:Y:S05]  /*8cd0*/  BSYNC B1 ;  /* 0x0000000000017941 */ /* 0x000fea0003800000 */
.L_x_68494:
        /* <DEDUP_REMOVED lines=9> */
.L_x_68498:
[----:B------:R-:W-:Y:S02]  /*8d70*/  IMAD.MOV.U32 R33, RZ, RZ, R28 ;  /* 0x000000ffff217224 */ /* 0x000fe400078e001c */
[----:B------:R-:W-:Y:S02]  /*8d80*/  IMAD.MOV.U32 R27, RZ, RZ, R20 ;  /* 0x000000ffff1b7224 */ /* 0x000fe400078e0014 */
[----:B------:R-:W-:Y:S02]  /*8d90*/  IMAD.MOV.U32 R28, RZ, RZ, R13 ;  /* 0x000000ffff1c7224 */ /* 0x000fe400078e000d */
[----:B------:R-:W-:Y:S02]  /*8da0*/  IMAD.MOV.U32 R20, RZ, RZ, R35 ;  /* 0x000000ffff147224 */ /* 0x000fe400078e0023 */
.L_x_68499:
[----:B------:R-:W-:Y:S05]  /*8db0*/  BSYNC B1 ;  /* 0x0000000000017941 */ /* 0x000fea0003800000 */
.L_x_68497:
        /* <DEDUP_REMOVED lines=9> */
.L_x_68501:
[----:B------:R-:W-:Y:S01]  /*8e50*/  MOV R32, R33 ;  /* 0x0000002100207202 */ /* 0x000fe20000000f00 */
[----:B------:R-:W-:Y:S02]  /*8e60*/  IMAD.MOV.U32 R26, RZ, RZ, R27 ;  /* 0x000000ffff1a7224 */ /* 0x000fe400078e001b */
[----:B------:R-:W-:Y:S02]  /*8e70*/  IMAD.MOV.U32 R33, RZ, RZ, R4 ;  /* 0x000000ffff217224 */ /* 0x000fe400078e0004 */
[----:B------:R-:W-:Y:S02]  /*8e80*/  IMAD.MOV.U32 R27, RZ, RZ, R14 ;  /* 0x000000ffff1b7224 */ /* 0x000fe400078e000e */
.L_x_68502:
[----:B------:R-:W-:Y:S05]  /*8e90*/  BSYNC B1 ;  /* 0x0000000000017941 */ /* 0x000fea0003800000 */
.L_x_68500:
        /* <DEDUP_REMOVED lines=8> */
.L_x_68503:
[----:B------:R-:W-:Y:S02]  /*8f20*/  IMAD.MOV.U32 R4, RZ, RZ, R32 ;  /* 0x000000ffff047224 */ /* 0x000fe400078e0020 */
[----:B------:R-:W-:Y:S01]  /*8f30*/  IMAD.MOV.U32 R25, RZ, RZ, R26 ;  /* 0x000000ffff197224 */ /* 0x000fe200078e001a */
[----:B------:R-:W-:Y:S01]  /*8f40*/  MOV R26, R37 ;  /* 0x00000025001a7202 */ /* 0x000fe20000000f00 */
[----:B------:R-:W-:Y:S02]  /*8f50*/  IMAD.MOV.U32 R32, RZ, RZ, R17 ;  /* 0x000000ffff207224 */ /* 0x000fe400078e0011 */
.L_x_68337:
[----:B--234-:R-:W-:Y:S05]  /*8f60*/  BSYNC B0 ;  /* 0x0000000000007941 */ /* 0x01cfea0003800000 */
.L_x_68336:
        /* <DEDUP_REMOVED lines=35> */
.L_x_68507:
[----:B------:R-:W-:Y:S02]  /*91a0*/  IMAD.MOV.U32 R18, RZ, RZ, R7 ;  /* 0x000000ffff127224 */ /* 0x000fe400078e0007 */
[----:B------:R-:W-:Y:S02]  /*91b0*/  IMAD.MOV.U32 R19, RZ, RZ, R24 ;  /* 0x000000ffff137224 */ /* 0x000fe400078e0018 */
[----:B------:R-:W-:Y:S02]  /*91c0*/  IMAD.MOV.U32 R7, RZ, RZ, R23 ;  /* 0x000000ffff077224 */ /* 0x000fe400078e0017 */
[----:B------:R-:W-:Y:S02]  /*91d0*/  IMAD.MOV.U32 R24, RZ, RZ, R31 ;  /* 0x000000ffff187224 */ /* 0x000fe400078e001f */
.L_x_68508:
[----:B------:R-:W-:Y:S05]  /*91e0*/  BSYNC B1 ;  /* 0x0000000000017941 */ /* 0x000fea0003800000 */
.L_x_68506:
        /* <DEDUP_REMOVED lines=9> */
.L_x_68510:
[----:B------:R-:W-:Y:S02]  /*9280*/  IMAD.MOV.U32 R34, RZ, RZ, R19 ;  /* 0x000000ffff227224 */ /* 0x000fe400078e0013 */
[----:B------:R-:W-:Y:S02]  /*9290*/  IMAD.MOV.U32 R36, RZ, RZ, R18 ;  /* 0x000000ffff247224 */ /* 0x000fe400078e0012 */
[----:B------:R-:W-:Y:S02]  /*92a0*/  IMAD.MOV.U32 R19, RZ, RZ, R30 ;  /* 0x000000ffff137224 */ /* 0x000fe400078e001e */
[----:B------:R-:W-:Y:S02]  /*92b0*/  IMAD.MOV.U32 R18, RZ, RZ, R22 ;  /* 0x000000ffff127224 */ /* 0x000fe400078e0016 */
.L_x_68511:
[----:B------:R-:W-:Y:S05]  /*92c0*/  BSYNC B1 ;  /* 0x0000000000017941 */ /* 0x000fea0003800000 */
.L_x_68509:
        /* <DEDUP_REMOVED lines=9> */
.L_x_68513:
[----:B------:R-:W-:Y:S01]  /*9360*/  IMAD.MOV.U32 R23, RZ, RZ, R34 ;  /* 0x000000ffff177224 */ /* 0x000fe200078e0022 */
[----:B------:R-:W-:Y:S01]  /*9370*/  MOV R31, R36 ;  /* 0x00000024001f7202 */ /* 0x000fe20000000f00 */
[----:B------:R-:W-:Y:S02]  /*9380*/  IMAD.MOV.U32 R34, RZ, RZ, R29 ;  /* 0x000000ffff227224 */ /* 0x000fe400078e001d */
[----:B------:R-:W-:Y:S02]  /*9390*/  IMAD.MOV.U32 R36, RZ, RZ, R21 ;  /* 0x000000ffff247224 */ /* 0x000fe400078e0015 */
.L_x_68514:
[----:B------:R-:W-:Y:S05]  /*93a0*/  BSYNC B1 ;  /* 0x0000000000017941 */ /* 0x000fea0003800000 */
.L_x_68512:
        /* <DEDUP_REMOVED lines=9> */
.L_x_68516:
[----:B------:R-:W-:Y:S02]  /*9440*/  IMAD.MOV.U32 R22, RZ, RZ, R23 ;  /* 0x000000ffff167224 */ /* 0x000fe400078e0017 */
[----:B------:R-:W-:Y:S02]  /*9450*/  IMAD.MOV.U32 R30, RZ, RZ, R31 ;  /* 0x000000ffff1e7224 */ /* 0x000fe400078e001f */
[----:B------:R-:W-:Y:S02]  /*9460*/  IMAD.MOV.U32 R23, RZ, RZ, R28 ;  /* 0x000000ffff177224 */ /* 0x000fe400078e001c */
[----:B------:R-:W-:Y:S02]  /*9470*/  IMAD.MOV.U32 R31, RZ, RZ, R20 ;  /* 0x000000ffff1f7224 */ /* 0x000fe400078e0014 */
.L_x_68517:
[----:B------:R-:W-:Y:S05]  /*9480*/  BSYNC B1 ;  /* 0x0000000000017941 */ /* 0x000fea0003800000 */
.L_x_68515:
        /* <DEDUP_REMOVED lines=9> */
.L_x_68519:
[----:B------:R-:W-:Y:S02]  /*9520*/  IMAD.MOV.U32 R21, RZ, RZ, R22 ;  /* 0x000000ffff157224 */ /* 0x000fe400078e0016 */
[----:B------:R-:W-:Y:S02]  /*9530*/  IMAD.MOV.U32 R29, RZ, RZ, R30 ;  /* 0x000000ffff1d7224 */ /* 0x000fe400078e001e */
[----:B------:R-:W-:Y:S02]  /*9540*/  IMAD.MOV.U32 R30, RZ, RZ, R27 ;  /* 0x000000ffff1e7224 */ /* 0x000fe400078e001b */
[----:B------:R-:W-:Y:S02]  /*9550*/  IMAD.MOV.U32 R22, RZ, RZ, R33 ;  /* 0x000000ffff167224 */ /* 0x000fe400078e0021 */
.L_x_68520:
[----:B------:R-:W-:Y:S05]  /*9560*/  BSYNC B1 ;  /* 0x0000000000017941 */ /* 0x000fea0003800000 */
.L_x_68518:
        /* <DEDUP_REMOVED lines=9> */
.L_x_68522:
[----:B------:R-:W-:Y:S01]  /*9600*/  IMAD.MOV.U32 R27, RZ, RZ, R21 ;  /* 0x000000ffff1b7224 */ /* 0x000fe200078e0015 */
[----:B------:R-:W-:Y:S01]  /*9610*/  MOV R20, R29 ;  /* 0x0000001d00147202 */ /* 0x000fe20000000f00 */
[----:B------:R-:W-:Y:S02]  /*9620*/  IMAD.MOV.U32 R21, RZ, RZ, R32 ;  /* 0x000000ffff157224 */ /* 0x000fe400078e0020 */
[----:B------:R-:W-:Y:S02]  /*9630*/  IMAD.MOV.U32 R29, RZ, RZ, R26 ;  /* 0x000000ffff1d7224 */ /* 0x000fe400078e001a */
.L_x_68523:
[----:B------:R-:W-:Y:S05]  /*9640*/  BSYNC B1 ;  /* 0x0000000000017941 */ /* 0x000fea0003800000 */
.L_x_68521:
        /* <DEDUP_REMOVED lines=9> */
.L_x_68525:
[----:B------:R-:W-:Y:S02]  /*96e0*/  IMAD.MOV.U32 R26, RZ, RZ, R27 ;  /* 0x000000ffff1a7224 */ /* 0x000fe400078e001b */
[----:B------:R-:W-:Y:S02]  /*96f0*/  IMAD.MOV.U32 R28, RZ, RZ, R20 ;  /* 0x000000ffff1c7224 */ /* 0x000fe400078e0014 */
[----:B------:R-:W-:Y:S02]  /*9700*/  IMAD.MOV.U32 R27, RZ, RZ, R4 ;  /* 0x000000ffff1b7224 */ /* 0x000fe400078e0004 */
[----:B------:R-:W-:Y:S02]  /*9710*/  IMAD.MOV.U32 R20, RZ, RZ, R25 ;  /* 0x000000ffff147224 */ /* 0x000fe400078e0019 */
.L_x_68526:
[----:B------:R-:W-:Y:S05]  /*9720*/  BSYNC B1 ;  /* 0x0000000000017941 */ /* 0x000fea0003800000 */
.L_x_68524:
        /* <DEDUP_REMOVED lines=16> */
.L_x_68528:
[----:B------:R-:W-:Y:S02]  /*9830*/  IMAD.MOV.U32 R25, RZ, RZ, R24 ;  /* 0x000000ffff197224 */ /* 0x000fe400078e0018 */
[----:B------:R-:W-:Y:S02]  /*9840*/  IMAD.MOV.U32 R4, RZ, RZ, R7 ;  /* 0x000000ffff047224 */ /* 0x000fe400078e0007 */
[----:B------:R-:W-:Y:S02]  /*9850*/  IMAD.MOV.U32 R7, RZ, RZ, R18 ;  /* 0x000000ffff077224 */ /* 0x000fe400078e0012 */
[----:B------:R-:W-:Y:S02]  /*9860*/  IMAD.MOV.U32 R24, RZ, RZ, R19 ;  /* 0x000000ffff187224 */ /* 0x000fe400078e0013 */
.L_x_68529:
[----:B------:R-:W-:Y:S05]  /*9870*/  BSYNC B1 ;  /* 0x0000000000017941 */ /* 0x000fea0003800000 */
.L_x_68527:
        /* <DEDUP_REMOVED lines=9> */
.L_x_68531:
[----:B------:R-:W-:Y:S02]  /*9910*/  IMAD.MOV.U32 R18, RZ, RZ, R25 ;  /* 0x000000ffff127224 */ /* 0x000fe400078e0019 */
[----:B------:R-:W-:Y:S02]  /*9920*/  IMAD.MOV.U32 R32, RZ, RZ, R4 ;  /* 0x000000ffff207224 */ /* 0x000fe400078e0004 */
[----:B------:R-:W-:Y:S02]  /*9930*/  IMAD.MOV.U32 R25, RZ, RZ, R34 ;  /* 0x000000ffff197224 */ /* 0x000fe400078e0022 */
[----:B------:R-:W-:Y:S02]  /*9940*/  IMAD.MOV.U32 R4, RZ, RZ, R36 ;  /* 0x000000ffff047224 */ /* 0x000fe400078e0024 */
.L_x_68532:
[----:B------:R-:W-:Y:S05]  /*9950*/  BSYNC B1 ;  /* 0x0000000000017941 */ /* 0x000fea0003800000 */
.L_x_68530:
        /* <DEDUP_REMOVED lines=9> */
.L_x_68534:
[----:B------:R-:W-:Y:S01]  /*99f0*/  IMAD.MOV.U32 R19, RZ, RZ, R18 ;  /* 0x000000ffff137224 */ /* 0x000fe200078e0012 */
[----:B------:R-:W-:Y:S01]  /*9a00*/  MOV R18, R23 ;  /* 0x0000001700127202 */ /* 0x000fe20000000f00 */
[----:B------:R-:W-:Y:S02]  /*9a10*/  IMAD.MOV.U32 R33, RZ, RZ, R32 ;  /* 0x000000ffff217224 */ /* 0x000fe400078e0020 */
[----:B------:R-:W-:Y:S02]  /*9a20*/  IMAD.MOV.U32 R32, RZ, RZ, R31 ;  /* 0x000000ffff207224 */ /* 0x000fe400078e001f */
.L_x_68535:
[----:B------:R-:W-:Y:S05]  /*9a30*/  BSYNC B1 ;  /* 0x0000000000017941 */ /* 0x000fea0003800000 */
.L_x_68533:
        /* <DEDUP_REMOVED lines=9> */
.L_x_68537:
[----:B------:R-:W-:Y:S02]  /*9ad0*/  IMAD.MOV.U32 R34, RZ, RZ, R19 ;  /* 0x000000ffff227224 */ /* 0x000fe400078e0013 */
[----:B------:R-:W-:Y:S02]  /*9ae0*/  IMAD.MOV.U32 R36, RZ, RZ, R33 ;  /* 0x000000ffff247224 */ /* 0x000fe400078e0021 */
[----:B------:R-:W-:Y:S02]  /*9af0*/  IMAD.MOV.U32 R19, RZ, RZ, R22 ;  /* 0x000000ffff137224 */ /* 0x000fe400078e0016 */
[----:B------:R-:W-:Y:S02]  /*9b00*/  IMAD.MOV.U32 R33, RZ, RZ, R30 ;  /* 0x000000ffff217224 */ /* 0x000fe400078e001e */
.L_x_68538:
[----:B------:R-:W-:Y:S05]  /*9b10*/  BSYNC B1 ;  /* 0x0000000000017941 */ /* 0x000fea0003800000 */
.L_x_68536:
        /* <DEDUP_REMOVED lines=9> */
.L_x_68540:
[----:B------:R-:W-:Y:S02]  /*9bb0*/  IMAD.MOV.U32 R22, RZ, RZ, R34 ;  /* 0x000000ffff167224 */ /* 0x000fe400078e0022 */
[----:B------:R-:W-:Y:S02]  /*9bc0*/  IMAD.MOV.U32 R23, RZ, RZ, R36 ;  /* 0x000000ffff177224 */ /* 0x000fe400078e0024 */
[----:B------:R-:W-:Y:S02]  /*9bd0*/  IMAD.MOV.U32 R34, RZ, RZ, R21 ;  /* 0x000000ffff227224 */ /* 0x000fe400078e0015 */
[----:B------:R-:W-:Y:S02]  /*9be0*/  IMAD.MOV.U32 R36, RZ, RZ, R29 ;  /* 0x000000ffff247224 */ /* 0x000fe400078e001d */
.L_x_68541:
[----:B------:R-:W-:Y:S05]  /*9bf0*/  BSYNC B1 ;  /* 0x0000000000017941 */ /* 0x000fea0003800000 */
.L_x_68539:
        /* <DEDUP_REMOVED lines=9> */
.L_x_68543:
[----:B------:R-:W-:Y:S01]  /*9c90*/  IMAD.MOV.U32 R21, RZ, RZ, R22 ;  /* 0x000000ffff157224 */ /* 0x000fe200078e0016 */
[----:B------:R-:W-:Y:S01]  /*9ca0*/  MOV R22, R27 ;  /* 0x0000001b00167202 */ /* 0x000fe20000000f00 */
[----:B------:R-:W-:Y:S02]  /*9cb0*/  IMAD.MOV.U32 R29, RZ, RZ, R23 ;  /* 0x000000ffff1d7224 */ /* 0x000fe400078e0017 */
[----:B------:R-:W-:Y:S02]  /*9cc0*/  IMAD.MOV.U32 R23, RZ, RZ, R20 ;  /* 0x000000ffff177224 */ /* 0x000fe400078e0014 */
.L_x_68544:
[----:B------:R-:W-:Y:S05]  /*9cd0*/  BSYNC B1 ;  /* 0x0000000000017941 */ /* 0x000fea0003800000 */
.L_x_68542:
        /* <DEDUP_REMOVED lines=9> */
.L_x_68546:
[----:B------:R-:W-:Y:S02]  /*9d70*/  IMAD.MOV.U32 R20, RZ, RZ, R21 ;  /* 0x000000ffff147224 */ /* 0x000fe400078e0015 */
[----:B------:R-:W-:Y:S02]  /*9d80*/  IMAD.MOV.U32 R27, RZ, RZ, R29 ;  /* 0x000000ffff1b7224 */ /* 0x000fe400078e001d */
[----:B------:R-:W-:Y:S02]  /*9d90*/  IMAD.MOV.U32 R21, RZ, RZ, R26 ;  /* 0x000000ffff157224 */ /* 0x000fe400078e001a */
[----:B------:R-:W-:Y:S02]  /*9da0*/  IMAD.MOV.U32 R29, RZ, RZ, R28 ;  /* 0x000000ffff1d7224 */ /* 0x000fe400078e001c */
.L_x_68547:
[----:B------:R-:W-:Y:S05]  /*9db0*/  BSYNC B1 ;  /* 0x0000000000017941 */ /* 0x000fea0003800000 */
.L_x_68545:
        /* <DEDUP_REMOVED lines=16> */
.L_x_68549:
[----:B------:R-:W-:Y:S02]  /*9ec0*/  IMAD.MOV.U32 R17, RZ, RZ, R24 ;  /* 0x000000ffff117224 */ /* 0x000fe400078e0018 */
[----:B------:R-:W-:Y:S02]  /*9ed0*/  IMAD.MOV.U32 R16, RZ, RZ, R7 ;  /* 0x000000ffff107224 */ /* 0x000fe400078e0007 */
[----:B------:R-:W-:Y:S02]  /*9ee0*/  IMAD.MOV.U32 R7, RZ, RZ, R4 ;  /* 0x000000ffff077224 */ /* 0x000fe400078e0004 */
[----:B------:R-:W-:Y:S02]  /*9ef0*/  IMAD.MOV.U32 R24, RZ, RZ, R25 ;  /* 0x000000ffff187224 */ /* 0x000fe400078e0019 */
.L_x_68550:
[----:B------:R-:W-:Y:S05]  /*9f00*/  BSYNC B1 ;  /* 0x0000000000017941 */ /* 0x000fea0003800000 */
.L_x_68548:
        /* <DEDUP_REMOVED lines=9> */
.L_x_68552:
[----:B------:R-:W-:Y:S01]  /*9fa0*/  MOV R4, R17 ;  /* 0x0000001100047202 */ /* 0x000fe20000000f00 */
[----:B------:R-:W-:Y:S02]  /*9fb0*/  IMAD.MOV.U32 R26, RZ, RZ, R16 ;  /* 0x000000ffff1a7224 */ /* 0x000fe400078e0010 */
[----:B------:R-:W-:Y:S02]  /*9fc0*/  IMAD.MOV.U32 R17, RZ, RZ, R18 ;  /* 0x000000ffff117224 */ /* 0x000fe400078e0012 */
[----:B------:R-:W-:Y:S02]  /*9fd0*/  IMAD.MOV.U32 R16, RZ, RZ, R32 ;  /* 0x000000ffff107224 */ /* 0x000fe400078e0020 */
.L_x_68553:
[----:B------:R-:W-:Y:S05]  /*9fe0*/  BSYNC B1 ;  /* 0x0000000000017941 */ /* 0x000fea0003800000 */
.L_x_68551:
        /* <DEDUP_REMOVED lines=9> */
.L_x_68555:
[----:B------:R-:W-:Y:S02]  /*a080*/  IMAD.MOV.U32 R25, RZ, RZ, R4 ;  /* 0x000000ffff197224 */ /* 0x000fe400078e0004 */
[----:B------:R-:W-:Y:S01]  /*a090*/  IMAD.MOV.U32 R31, RZ, RZ, R26 ;  /* 0x000000ffff1f7224 */ /* 0x000fe200078e001a */
[----:B------:R-:W-:Y:S01]  /*a0a0*/  MOV R26, R33 ;  /* 0x00000021001a7202 */ /* 0x000fe20000000f00 */
[----:B------:R-:W-:Y:S02]  /*a0b0*/  IMAD.MOV.U32 R4, RZ, RZ, R19 ;  /* 0x000000ffff047224 */ /* 0x000fe400078e0013 */
.L_x_68556:
[----:B------:R-:W-:Y:S05]  /*a0c0*/  BSYNC B1 ;  /* 0x0000000000017941 */ /* 0x000fea0003800000 */
.L_x_68554:
        /* <DEDUP_REMOVED lines=9> */
.L_x_68558:
[----:B------:R-:W-:Y:S02]  /*a160*/  IMAD.MOV.U32 R19, RZ, RZ, R25 ;  /* 0x000000ffff137224 */ /* 0x000fe400078e0019 */
[----:B------:R-:W-:Y:S02]  /*a170*/  IMAD.MOV.U32 R18, RZ, RZ, R31 ;  /* 0x000000ffff127224 */ /* 0x000fe400078e001f */
[----:B------:R-:W-:Y:S02]  /*a180*/  IMAD.MOV.U32 R25, RZ, RZ, R34 ;  /* 0x000000ffff197224 */ /* 0x000fe400078e0022 */
[----:B------:R-:W-:Y:S02]  /*a190*/  IMAD.MOV.U32 R31, RZ, RZ, R36 ;  /* 0x000000ffff1f7224 */ /* 0x000fe400078e0024 */
.L_x_68559:
[----:B------:R-:W-:Y:S05]  /*a1a0*/  BSYNC B1 ;  /* 0x0000000000017941 */ /* 0x000fea0003800000 */
.L_x_68557:
        /* <DEDUP_REMOVED lines=9> */
.L_x_68561:
[----:B------:R-:W-:Y:S01]  /*a240*/  MOV R28, R19 ;  /* 0x00000013001c7202 */ /* 0x000fe20000000f00 */
[----:B------:R-:W-:Y:S02]  /*a250*/  IMAD.MOV.U32 R30, RZ, RZ, R18 ;  /* 0x000000ffff1e7224 */ /* 0x000fe400078e0012 */
[----:B------:R-:W-:Y:S02]  /*a260*/  IMAD.MOV.U32 R19, RZ, RZ, R22 ;  /* 0x000000ffff137224 */ /* 0x000fe400078e0016 */
[----:B------:R-:W-:Y:S02]  /*a270*/  IMAD.MOV.U32 R18, RZ, RZ, R23 ;  /* 0x000000ffff127224 */ /* 0x000fe400078e0017 */
.L_x_68562:
[----:B------:R-:W-:Y:S05]  /*a280*/  BSYNC B1 ;  /* 0x0000000000017941 */ /* 0x000fea0003800000 */
.L_x_68560:
        /* <DEDUP_REMOVED lines=9> */
.L_x_68564:
[----:B------:R-:W-:Y:S02]  /*a320*/  IMAD.MOV.U32 R23, RZ, RZ, R28 ;  /* 0x000000ffff177224 */ /* 0x000fe400078e001c */
[----:B------:R-:W-:Y:S01]  /*a330*/  IMAD.MOV.U32 R22, RZ, RZ, R30 ;  /* 0x000000ffff167224 */ /* 0x000fe200078e001e */
[----:B------:R-:W-:Y:S01]  /*a340*/  MOV R30, R29 ;  /* 0x0000001d001e7202 */ /* 0x000fe20000000f00 */
[----:B------:R-:W-:Y:S02]  /*a350*/  IMAD.MOV.U32 R28, RZ, RZ, R21 ;  /* 0x000000ffff1c7224 */ /* 0x000fe400078e0015 */
.L_x_68565:
[----:B------:R-:W-:Y:S05]  /*a360*/  BSYNC B1 ;  /* 0x0000000000017941 */ /* 0x000fea0003800000 */
.L_x_68563:
        /* <DEDUP_REMOVED lines=9> */
.L_x_68567:
[----:B------:R-:W-:Y:S02]  /*a400*/  IMAD.MOV.U32 R21, RZ, RZ, R23 ;  /* 0x000000ffff157224 */ /* 0x000fe400078e0017 */
[----:B------:R-:W-:Y:S02]  /*a410*/  IMAD.MOV.U32 R29, RZ, RZ, R22 ;  /* 0x000000ffff1d7224 */ /* 0x000fe400078e0016 */
[----:B------:R-:W-:Y:S02]  /*a420*/  IMAD.MOV.U32 R23, RZ, RZ, R20 ;  /* 0x000000ffff177224 */ /* 0x000fe400078e0014 */
[----:B------:R-:W-:Y:S02]  /*a430*/  IMAD.MOV.U32 R22, RZ, RZ, R27 ;  /* 0x000000ffff167224 */ /* 0x000fe400078e001b */
.L_x_68568:
[----:B------:R-:W-:Y:S05]  /*a440*/  BSYNC B1 ;  /* 0x0000000000017941 */ /* 0x000fea0003800000 */
.L_x_68566:
        /* <DEDUP_REMOVED lines=16> */
.L_x_68570:
[----:B------:R-:W-:Y:S02]  /*a550*/  IMAD.MOV.U32 R13, RZ, RZ, R24 ;  /* 0x000000ffff0d7224 */ /* 0x000fe400078e0018 */
[----:B------:R-:W-:Y:S02]  /*a560*/  IMAD.MOV.U32 R14, RZ, RZ, R7 ;  /* 0x000000ffff0e7224 */ /* 0x000fe400078e0007 */
[----:B------:R-:W-:Y:S02]  /*a570*/  IMAD.MOV.U32 R7, RZ, RZ, R16 ;  /* 0x000000ffff077224 */ /* 0x000fe400078e0010 */
[----:B------:R-:W-:Y:S02]  /*a580*/  IMAD.MOV.U32 R24, RZ, RZ, R17 ;  /* 0x000000ffff187224 */ /* 0x000fe400078e0011 */
.L_x_68571:
[----:B------:R-:W-:Y:S05]  /*a590*/  BSYNC B1 ;  /* 0x0000000000017941 */ /* 0x000fea0003800000 */
.L_x_68569:
        /* <DEDUP_REMOVED lines=9> */
.L_x_68573:
[----:B------:R-:W-:Y:S01]  /*a630*/  IMAD.MOV.U32 R16, RZ, RZ, R13 ;  /* 0x000000ffff107224 */ /* 0x000fe200078e000d */
[----:B------:R-:W-:Y:S01]  /*a640*/  MOV R20, R14 ;  /* 0x0000000e00147202 */ /* 0x000fe20000000f00 */
[----:B------:R-:W-:Y:S02]  /*a650*/  IMAD.MOV.U32 R13, RZ, RZ, R4 ;  /* 0x000000ffff0d7224 */ /* 0x000fe400078e0004 */
[----:B------:R-:W-:Y:S02]  /*a660*/  IMAD.MOV.U32 R14, RZ, RZ, R26 ;  /* 0x000000ffff0e7224 */ /* 0x000fe400078e001a */
.L_x_68574:
[----:B------:R-:W-:Y:S05]  /*a670*/  BSYNC B1 ;  /* 0x0000000000017941 */ /* 0x000fea0003800000 */
.L_x_68572:
        /* <DEDUP_REMOVED lines=9> */
.L_x_68576:
[----:B------:R-:W-:Y:S02]  /*a710*/  IMAD.MOV.U32 R4, RZ, RZ, R16 ;  /* 0x000000ffff047224 */ /* 0x000fe400078e0010 */
[----:B------:R-:W-:Y:S02]  /*a720*/  IMAD.MOV.U32 R17, RZ, RZ, R20 ;  /* 0x000000ffff117224 */ /* 0x000fe400078e0014 */
[----:B------:R-:W-:Y:S02]  /*a730*/  IMAD.MOV.U32 R16, RZ, RZ, R25 ;  /* 0x000000ffff107224 */ /* 0x000fe400078e0019 */
[----:B------:R-:W-:Y:S02]  /*a740*/  IMAD.MOV.U32 R20, RZ, RZ, R31 ;  /* 0x000000ffff147224 */ /* 0x000fe400078e001f */
.L_x_68577:
[----:B------:R-:W-:Y:S05]  /*a750*/  BSYNC B1 ;  /* 0x0000000000017941 */ /* 0x000fea0003800000 */
.L_x_68575:
        /* <DEDUP_REMOVED lines=9> */
.L_x_68579:
[----:B------:R-:W-:Y:S02]  /*a7f0*/  IMAD.MOV.U32 R25, RZ, RZ, R4 ;  /* 0x000000ffff197224 */ /* 0x000fe400078e0004 */
[----:B------:R-:W-:Y:S02]  /*a800*/  IMAD.MOV.U32 R27, RZ, RZ, R17 ;  /* 0x000000ffff1b7224 */ /* 0x000fe400078e0011 */
[----:B------:R-:W-:Y:S02]  /*a810*/  IMAD.MOV.U32 R4, RZ, RZ, R19 ;  /* 0x000000ffff047224 */ /* 0x000fe400078e0013 */
[----:B------:R-:W-:Y:S02]  /*a820*/  IMAD.MOV.U32 R17, RZ, RZ, R18 ;  /* 0x000000ffff117224 */ /* 0x000fe400078e0012 */
.L_x_68580:
[----:B------:R-:W-:Y:S05]  /*a830*/  BSYNC B1 ;  /* 0x0000000000017941 */ /* 0x000fea0003800000 */
.L_x_68578:
        /* <DEDUP_REMOVED lines=9> */
.L_x_68582:
[----:B------:R-:W-:Y:S01]  /*a8d0*/  IMAD.MOV.U32 R18, RZ, RZ, R25 ;  /* 0x000000ffff127224 */ /* 0x000fe200078e0019 */
[----:B------:R-:W-:Y:S01]  /*a8e0*/  MOV R19, R27 ;  /* 0x0000001b00137202 */ /* 0x000fe20000000f00 */
[----:B------:R-:W-:Y:S02]  /*a8f0*/  IMAD.MOV.U32 R25, RZ, RZ, R28 ;  /* 0x000000ffff197224 */ /* 0x000fe400078e001c */
[----:B------:R-:W-:Y:S02]  /*a900*/  IMAD.MOV.U32 R27, RZ, RZ, R30 ;  /* 0x000000ffff1b7224 */ /* 0x000fe400078e001e */
.L_x_68583:
[----:B------:R-:W-:Y:S05]  /*a910*/  BSYNC B1 ;  /* 0x0000000000017941 */ /* 0x000fea0003800000 */
.L_x_68581:
        /* <DEDUP_REMOVED lines=9> */
.L_x_68585:
[----:B------:R-:W-:Y:S02]  /*a9b0*/  IMAD.MOV.U32 R26, RZ, RZ, R18 ;  /* 0x000000ffff1a7224 */ /* 0x000fe400078e0012 */
[----:B------:R-:W-:Y:S02]  /*a9c0*/  IMAD.MOV.U32 R28, RZ, RZ, R19 ;  /* 0x000000ffff1c7224 */ /* 0x000fe400078e0013 */
[----:B------:R-:W-:Y:S02]  /*a9d0*/  IMAD.MOV.U32 R18, RZ, RZ, R23 ;  /* 0x000000ffff127224 */ /* 0x000fe400078e0017 */
[----:B------:R-:W-:Y:S02]  /*a9e0*/  IMAD.MOV.U32 R19, RZ, RZ, R22 ;  /* 0x000000ffff137224 */ /* 0x000fe400078e0016 */
.L_x_68586:
[----:B------:R-:W-:Y:S05]  /*a9f0*/  BSYNC B1 ;  /* 0x0000000000017941 */ /* 0x000fea0003800000 */
.L_x_68584:
        /* <DEDUP_REMOVED lines=9> */
.L_x_68588:
[----:B------:R-:W-:Y:S02]  /*aa90*/  IMAD.MOV.U32 R22, RZ, RZ, R26 ;  /* 0x000000ffff167224 */ /* 0x000fe400078e001a */
[----:B------:R-:W-:Y:S02]  /*aaa0*/  IMAD.MOV.U32 R23, RZ, RZ, R28 ;  /* 0x000000ffff177224 */ /* 0x000fe400078e001c */
[----:B------:R-:W-:Y:S02]  /*aab0*/  IMAD.MOV.U32 R26, RZ, RZ, R21 ;  /* 0x000000ffff1a7224 */ /* 0x000fe400078e0015 */
[----:B------:R-:W-:Y:S02]  /*aac0*/  IMAD.MOV.U32 R28, RZ, RZ, R29 ;  /* 0x000000ffff1c7224 */ /* 0x000fe400078e001d */
.L_x_68589:
[----:B------:R-:W-:Y:S05]  /*aad0*/  BSYNC B1 ;  /* 0x0000000000017941 */ /* 0x000fea0003800000 */
.L_x_68587:
        /* <DEDUP_REMOVED lines=16> */
.L_x_68591:
[----:B------:R-:W-:Y:S02]  /*abe0*/  IMAD.MOV.U32 R11, RZ, RZ, R24 ;  /* 0x000000ffff0b7224 */ /* 0x000fe400078e0018 */
[----:B------:R-:W-:Y:S02]  /*abf0*/  IMAD.MOV.U32 R12, RZ, RZ, R7 ;  /* 0x000000ffff0c7224 */ /* 0x000fe400078e0007 */
[----:B------:R-:W-:Y:S02]  /*ac00*/  IMAD.MOV.U32 R7, RZ, RZ, R14 ;  /* 0x000000ffff077224 */ /* 0x000fe400078e000e */
[----:B------:R-:W-:Y:S02]  /*ac10*/  IMAD.MOV.U32 R24, RZ, RZ, R13 ;  /* 0x000000ffff187224 */ /* 0x000fe400078e000d */
.L_x_68592:
[----:B------:R-:W-:Y:S05]  /*ac20*/  BSYNC B1 ;  /* 0x0000000000017941 */ /* 0x000fea0003800000 */
.L_x_68590:
        /* <DEDUP_REMOVED lines=9> */
.L_x_68594:
[----:B------:R-:W-:Y:S01]  /*acc0*/  IMAD.MOV.U32 R13, RZ, RZ, R11 ;  /* 0x000000ffff0d7224 */ /* 0x000fe200078e000b */
[----:B------:R-:W-:Y:S01]  /*acd0*/  MOV R11, R16 ;  /* 0x00000010000b7202 */ /* 0x000fe20000000f00 */
[----:B------:R-:W-:Y:S02]  /*ace0*/  IMAD.MOV.U32 R14, RZ, RZ, R12 ;  /* 0x000000ffff0e7224 */ /* 0x000fe400078e000c */
[----:B------:R-:W-:Y:S02]  /*acf0*/  IMAD.MOV.U32 R12, RZ, RZ, R20 ;  /* 0x000000ffff0c7224 */ /* 0x000fe400078e0014 */
.L_x_68595:
[----:B------:R-:W-:Y:S05]  /*ad00*/  BSYNC B1 ;  /* 0x0000000000017941 */ /* 0x000fea0003800000 */
.L_x_68593:
        /* <DEDUP_REMOVED lines=9> */
.L_x_68597:
[----:B------:R-:W-:Y:S02]  /*ada0*/  IMAD.MOV.U32 R16, RZ, RZ, R13 ;  /* 0x000000ffff107224 */ /* 0x000fe400078e000d */
[----:B------:R-:W-:Y:S02]  /*adb0*/  IMAD.MOV.U32 R20, RZ, RZ, R14 ;  /* 0x000000ffff147224 */ /* 0x000fe400078e000e */
[----:B------:R-:W-:Y:S02]  /*adc0*/  IMAD.MOV.U32 R13, RZ, RZ, R4 ;  /* 0x000000ffff0d7224 */ /* 0x000fe400078e0004 */
[----:B------:R-:W-:Y:S02]  /*add0*/  IMAD.MOV.U32 R14, RZ, RZ, R17 ;  /* 0x000000ffff0e7224 */ /* 0x000fe400078e0011 */
.L_x_68598:
[----:B------:R-:W-:Y:S05]  /*ade0*/  BSYNC B1 ;  /* 0x0000000000017941 */ /* 0x000fea0003800000 */
.L_x_68596:
        /* <DEDUP_REMOVED lines=9> */
.L_x_68600:
[----:B------:R-:W-:Y:S02]  /*ae80*/  IMAD.MOV.U32 R17, RZ, RZ, R16 ;  /* 0x000000ffff117224 */ /* 0x000fe400078e0010 */
[----:B------:R-:W-:Y:S02]  /*ae90*/  IMAD.MOV.U32 R4, RZ, RZ, R20 ;  /* 0x000000ffff047224 */ /* 0x000fe400078e0014 */
[----:B------:R-:W-:Y:S02]  /*aea0*/  IMAD.MOV.U32 R16, RZ, RZ, R25 ;  /* 0x000000ffff107224 */ /* 0x000fe400078e0019 */
[----:B------:R-:W-:Y:S02]  /*aeb0*/  IMAD.MOV.U32 R20, RZ, RZ, R27 ;  /* 0x000000ffff147224 */ /* 0x000fe400078e001b */
.L_x_68601:
[----:B------:R-:W-:Y:S05]  /*aec0*/  BSYNC B1 ;  /* 0x0000000000017941 */ /* 0x000fea0003800000 */
.L_x_68599:
        /* <DEDUP_REMOVED lines=9> */
.L_x_68603:
[----:B------:R-:W-:Y:S01]  /*af60*/  IMAD.MOV.U32 R21, RZ, RZ, R17 ;  /* 0x000000ffff157224 */ /* 0x000fe200078e0011 */
[----:B------:R-:W-:Y:S01]  /*af70*/  MOV R17, R18 ;  /* 0x0000001200117202 */ /* 0x000fe20000000f00 */
[----:B------:R-:W-:Y:S02]  /*af80*/  IMAD.MOV.U32 R25, RZ, RZ, R4 ;  /* 0x000000ffff197224 */ /* 0x000fe400078e0004 */
[----:B------:R-:W-:Y:S02]  /*af90*/  IMAD.MOV.U32 R4, RZ, RZ, R19 ;  /* 0x000000ffff047224 */ /* 0x000fe400078e0013 */
.L_x_68604:
[----:B------:R-:W-:Y:S05]  /*afa0*/  BSYNC B1 ;  /* 0x0000000000017941 */ /* 0x000fea0003800000 */
.L_x_68602:
        /* <DEDUP_REMOVED lines=9> */
.L_x_68606:
[----:B------:R-:W-:Y:S02]  /*b040*/  IMAD.MOV.U32 R19, RZ, RZ, R21 ;  /* 0x000000ffff137224 */ /* 0x000fe400078e0015 */
[----:B------:R-:W-:Y:S02]  /*b050*/  IMAD.MOV.U32 R18, RZ, RZ, R25 ;  /* 0x000000ffff127224 */ /* 0x000fe400078e0019 */
[----:B------:R-:W-:Y:S02]  /*b060*/  IMAD.MOV.U32 R21, RZ, RZ, R26 ;  /* 0x000000ffff157224 */ /* 0x000fe400078e001a */
[----:B------:R-:W-:Y:S02]  /*b070*/  IMAD.MOV.U32 R25, RZ, RZ, R28 ;  /* 0x000000ffff197224 */ /* 0x000fe400078e001c */
.L_x_68607:
[----:B------:R-:W-:Y:S05]  /*b080*/  BSYNC B1 ;  /* 0x0000000000017941 */ /* 0x000fea0003800000 */
.L_x_68605:
        /* <DEDUP_REMOVED lines=9> */
.L_x_68609:
[----:B------:R-:W-:Y:S02]  /*b120*/  IMAD.MOV.U32 R26, RZ, RZ, R19 ;  /* 0x000000ffff1a7224 */ /* 0x000fe400078e0013 */
[----:B------:R-:W-:Y:S02]  /*b130*/  IMAD.MOV.U32 R27, RZ, RZ, R18 ;  /* 0x000000ffff1b7224 */ /* 0x000fe400078e0012 */
[----:B------:R-:W-:Y:S02]  /*b140*/  IMAD.MOV.U32 R19, RZ, RZ, R22 ;  /* 0x000000ffff137224 */ /* 0x000fe400078e0016 */
[----:B------:R-:W-:Y:S02]  /*b150*/  IMAD.MOV.U32 R18, RZ, RZ, R23 ;  /* 0x000000ffff127224 */ /* 0x000fe400078e0017 */
.L_x_68610:
[----:B------:R-:W-:Y:S05]  /*b160*/  BSYNC B1 ;  /* 0x0000000000017941 */ /* 0x000fea0003800000 */
.L_x_68608:
        /* <DEDUP_REMOVED lines=16> */
.L_x_68612:
[----:B------:R-:W-:Y:S01]  /*b270*/  MOV R9, R24 ;  /* 0x0000001800097202 */ /* 0x000fe20000000f00 */
[----:B------:R-:W-:Y:S02]  /*b280*/  IMAD.MOV.U32 R10, RZ, RZ, R7 ;  /* 0x000000ffff0a7224 */ /* 0x000fe400078e0007 */
[----:B------:R-:W-:Y:S02]  /*b290*/  IMAD.MOV.U32 R7, RZ, RZ, R12 ;  /* 0x000000ffff077224 */ /* 0x000fe400078e000c */
[----:B------:R-:W-:Y:S02]  /*b2a0*/  IMAD.MOV.U32 R24, RZ, RZ, R11 ;  /* 0x000000ffff187224 */ /* 0x000fe400078e000b */
.L_x_68613:
[----:B------:R-:W-:Y:S05]  /*b2b0*/  BSYNC B1 ;  /* 0x0000000000017941 */ /* 0x000fea0003800000 */
.L_x_68611:
        /* <DEDUP_REMOVED lines=9> */
.L_x_68615:
[----:B------:R-:W-:Y:S02]  /*b350*/  IMAD.MOV.U32 R11, RZ, RZ, R9 ;  /* 0x000000ffff0b7224 */ /* 0x000fe400078e0009 */
[----:B------:R-:W-:Y:S01]  /*b360*/  IMAD.MOV.U32 R23, RZ, RZ, R10 ;  /* 0x000000ffff177224 */ /* 0x000fe200078e000a */
[----:B------:R-:W-:Y:S01]  /*b370*/  MOV R10, R14 ;  /* 0x0000000e000a7202 */ /* 0x000fe20000000f00 */
[----:B------:R-:W-:Y:S02]  /*b380*/  IMAD.MOV.U32 R9, RZ, RZ, R13 ;  /* 0x000000ffff097224 */ /* 0x000fe400078e000d */
.L_x_68616:
[----:B------:R-:W-:Y:S05]  /*b390*/  BSYNC B1 ;  /* 0x0000000000017941 */ /* 0x000fea0003800000 */
.L_x_68614:
        /* <DEDUP_REMOVED lines=9> */
.L_x_68618:
[----:B------:R-:W-:Y:S02]  /*b430*/  IMAD.MOV.U32 R12, RZ, RZ, R11 ;  /* 0x000000ffff0c7224 */ /* 0x000fe400078e000b */
[----:B------:R-:W-:Y:S02]  /*b440*/  IMAD.MOV.U32 R13, RZ, RZ, R23 ;  /* 0x000000ffff0d7224 */ /* 0x000fe400078e0017 */
[----:B------:R-:W-:Y:S02]  /*b450*/  IMAD.MOV.U32 R11, RZ, RZ, R16 ;  /* 0x000000ffff0b7224 */ /* 0x000fe400078e0010 */
[----:B------:R-:W-:Y:S02]  /*b460*/  IMAD.MOV.U32 R23, RZ, RZ, R20 ;  /* 0x000000ffff177224 */ /* 0x000fe400078e0014 */
.L_x_68619:
[----:B------:R-:W-:Y:S05]  /*b470*/  BSYNC B1 ;  /* 0x0000000000017941 */ /* 0x000fea0003800000 */
.L_x_68617:
        /* <DEDUP_REMOVED lines=9> */
.L_x_68621:
[----:B------:R-:W-:Y:S01]  /*b510*/  MOV R14, R12 ;  /* 0x0000000c000e7202 */ /* 0x000fe20000000f00 */
[----:B------:R-:W-:Y:S02]  /*b520*/  IMAD.MOV.U32 R16, RZ, RZ, R13 ;  /* 0x000000ffff107224 */ /* 0x000fe400078e000d */
[----:B------:R-:W-:Y:S02]  /*b530*/  IMAD.MOV.U32 R12, RZ, RZ, R17 ;  /* 0x000000ffff0c7224 */ /* 0x000fe400078e0011 */
[----:B------:R-:W-:Y:S02]  /*b540*/  IMAD.MOV.U32 R13, RZ, RZ, R4 ;  /* 0x000000ffff0d7224 */ /* 0x000fe400078e0004 */
.L_x_68622:
[----:B------:R-:W-:Y:S05]  /*b550*/  BSYNC B1 ;  /* 0x0000000000017941 */ /* 0x000fea0003800000 */
.L_x_68620:
        /* <DEDUP_REMOVED lines=9> */
.L_x_68624:
[----:B------:R-:W-:Y:S02]  /*b5f0*/  IMAD.MOV.U32 R4, RZ, RZ, R14 ;  /* 0x000000ffff047224 */ /* 0x000fe400078e000e */
[----:B------:R-:W-:Y:S01]  /*b600*/  IMAD.MOV.U32 R17, RZ, RZ, R16 ;  /* 0x000000ffff117224 */ /* 0x000fe200078e0010 */
[----:B------:R-:W-:Y:S01]  /*b610*/  MOV R16, R25 ;  /* 0x0000001900107202 */ /* 0x000fe20000000f00 */
[----:B------:R-:W-:Y:S02]  /*b620*/  IMAD.MOV.U32 R14, RZ, RZ, R21 ;  /* 0x000000ffff0e7224 */ /* 0x000fe400078e0015 */
.L_x_68625:
[----:B------:R-:W-:Y:S05]  /*b630*/  BSYNC B1 ;  /* 0x0000000000017941 */ /* 0x000fea0003800000 */
.L_x_68623:
        /* <DEDUP_REMOVED lines=9> */
.L_x_68627:
[----:B------:R-:W-:Y:S02]  /*b6d0*/  IMAD.MOV.U32 R21, RZ, RZ, R4 ;  /* 0x000000ffff157224 */ /* 0x000fe400078e0004 */
[----:B------:R-:W-:Y:S02]  /*b6e0*/  IMAD.MOV.U32 R20, RZ, RZ, R17 ;  /* 0x000000ffff147224 */ /* 0x000fe400078e0011 */
[----:B------:R-:W-:Y:S02]  /*b6f0*/  IMAD.MOV.U32 R4, RZ, RZ, R19 ;  /* 0x000000ffff047224 */ /* 0x000fe400078e0013 */
[----:B------:R-:W-:Y:S02]  /*b700*/  IMAD.MOV.U32 R17, RZ, RZ, R18 ;  /* 0x000000ffff117224 */ /* 0x000fe400078e0012 */
.L_x_68628:
[----:B------:R-:W-:Y:S05]  /*b710*/  BSYNC B1 ;  /* 0x0000000000017941 */ /* 0x000fea0003800000 */
.L_x_68626:
        /* <DEDUP_REMOVED lines=9> */
.L_x_68630:
[----:B------:R-:W-:Y:S01]  /*b7b0*/  MOV R18, R21 ;  /* 0x0000001500127202 */ /* 0x000fe20000000f00 */
[----:B------:R-:W-:Y:S02]  /*b7c0*/  IMAD.MOV.U32 R19, RZ, RZ, R20 ;  /* 0x000000ffff137224 */ /* 0x000fe400078e0014 */
[----:B------:R-:W-:Y:S02]  /*b7d0*/  IMAD.MOV.U32 R21, RZ, RZ, R26 ;  /* 0x000000ffff157224 */ /* 0x000fe400078e001a */
[----:B------:R-:W-:Y:S02]  /*b7e0*/  IMAD.MOV.U32 R20, RZ, RZ, R27 ;  /* 0x000000ffff147224 */ /* 0x000fe400078e001b */
.L_x_68631:
[----:B------:R-:W-:Y:S05]  /*b7f0*/  BSYNC B1 ;  /* 0x0000000000017941 */ /* 0x000fea0003800000 */
.L_x_68629:
        /* <DEDUP_REMOVED lines=16> */
.L_x_68633:
[----:B------:R-:W-:Y:S01]  /*b900*/  IMAD.MOV.U32 R5, RZ, RZ, R24 ;  /* 0x000000ffff057224 */ /* 0x000fe200078e0018 */
[----:B------:R-:W-:Y:S01]  /*b910*/  MOV R8, R7 ;  /* 0x0000000700087202 */ /* 0x000fe20000000f00 */
[----:B------:R-:W-:Y:S02]  /*b920*/  IMAD.MOV.U32 R7, RZ, RZ, R10 ;  /* 0x000000ffff077224 */ /* 0x000fe400078e000a */
[----:B------:R-:W-:Y:S02]  /*b930*/  IMAD.MOV.U32 R24, RZ, RZ, R9 ;  /* 0x000000ffff187224 */ /* 0x000fe400078e0009 */
.L_x_68634:
[----:B------:R-:W-:Y:S05]  /*b940*/  BSYNC B1 ;  /* 0x0000000000017941 */ /* 0x000fea0003800000 */
.L_x_68632:
        /* <DEDUP_REMOVED lines=9> */
.L_x_68636:
[----:B------:R-:W-:Y:S02]  /*b9e0*/  IMAD.MOV.U32 R9, RZ, RZ, R5 ;  /* 0x000000ffff097224 */ /* 0x000fe400078e0005 */
[----:B------:R-:W-:Y:S02]  /*b9f0*/  IMAD.MOV.U32 R10, RZ, RZ, R8 ;  /* 0x000000ffff0a7224 */ /* 0x000fe400078e0008 */
[----:B------:R-:W-:Y:S02]  /*ba00*/  IMAD.MOV.U32 R5, RZ, RZ, R11 ;  /* 0x000000ffff057224 */ /* 0x000fe400078e000b */
[----:B------:R-:W-:Y:S02]  /*ba10*/  IMAD.MOV.U32 R8, RZ, RZ, R23 ;  /* 0x000000ffff087224 */ /* 0x000fe400078e0017 */
.L_x_68637:
[----:B------:R-:W-:Y:S05]  /*ba20*/  BSYNC B1 ;  /* 0x0000000000017941 */ /* 0x000fea0003800000 */
.L_x_68635:
        /* <DEDUP_REMOVED lines=9> */
.L_x_68639:
[----:B------:R-:W-:Y:S02]  /*bac0*/  IMAD.MOV.U32 R11, RZ, RZ, R9 ;  /* 0x000000ffff0b7224 */ /* 0x000fe400078e0009 */
[----:B------:R-:W-:Y:S02]  /*bad0*/  IMAD.MOV.U32 R25, RZ, RZ, R10 ;  /* 0x000000ffff197224 */ /* 0x000fe400078e000a */
[----:B------:R-:W-:Y:S02]  /*bae0*/  IMAD.MOV.U32 R9, RZ, RZ, R12 ;  /* 0x000000ffff097224 */ /* 0x000fe400078e000c */
[----:B------:R-:W-:Y:S02]  /*baf0*/  IMAD.MOV.U32 R10, RZ, RZ, R13 ;  /* 0x000000ffff0a7224 */ /* 0x000fe400078e000d */
.L_x_68640:
[----:B------:R-:W-:Y:S05]  /*bb00*/  BSYNC B1 ;  /* 0x0000000000017941 */ /* 0x000fea0003800000 */
.L_x_68638:
        /* <DEDUP_REMOVED lines=9> */
.L_x_68642:
[----:B------:R-:W-:Y:S01]  /*bba0*/  IMAD.MOV.U32 R12, RZ, RZ, R11 ;  /* 0x000000ffff0c7224 */ /* 0x000fe200078e000b */
[----:B------:R-:W-:Y:S01]  /*bbb0*/  MOV R26, R25 ;  /* 0x00000019001a7202 */ /* 0x000fe20000000f00 */
[----:B------:R-:W-:Y:S02]  /*bbc0*/  IMAD.MOV.U32 R11, RZ, RZ, R14 ;  /* 0x000000ffff0b7224 */ /* 0x000fe400078e000e */
[----:B------:R-:W-:Y:S02]  /*bbd0*/  IMAD.MOV.U32 R25, RZ, RZ, R16 ;  /* 0x000000ffff197224 */ /* 0x000fe400078e0010 */
.L_x_68643:
[----:B------:R-:W-:Y:S05]  /*bbe0*/  BSYNC B1 ;  /* 0x0000000000017941 */ /* 0x000fea0003800000 */
.L_x_68641:
        /* <DEDUP_REMOVED lines=9> */
.L_x_68645:
[----:B------:R-:W-:Y:S02]  /*bc80*/  IMAD.MOV.U32 R13, RZ, RZ, R12 ;  /* 0x000000ffff0d7224 */ /* 0x000fe400078e000c */
[----:B------:R-:W-:Y:S02]  /*bc90*/  IMAD.MOV.U32 R35, RZ, RZ, R26 ;  /* 0x000000ffff237224 */ /* 0x000fe400078e001a */
[----:B------:R-:W-:Y:S02]  /*bca0*/  IMAD.MOV.U32 R12, RZ, RZ, R4 ;  /* 0x000000ffff0c7224 */ /* 0x000fe400078e0004 */
[----:B------:R-:W-:Y:S02]  /*bcb0*/  IMAD.MOV.U32 R26, RZ, RZ, R17 ;  /* 0x000000ffff1a7224 */ /* 0x000fe400078e0011 */
.L_x_68646:
[----:B------:R-:W-:Y:S05]  /*bcc0*/  BSYNC B1 ;  /* 0x0000000000017941 */ /* 0x000fea0003800000 */
.L_x_68644:
        /* <DEDUP_REMOVED lines=9> */
.L_x_68648:
[----:B------:R-:W-:Y:S02]  /*bd60*/  IMAD.MOV.U32 R4, RZ, RZ, R13 ;  /* 0x000000ffff047224 */ /* 0x000fe400078e000d */
[----:B------:R-:W-:Y:S02]  /*bd70*/  IMAD.MOV.U32 R14, RZ, RZ, R35 ;  /* 0x000000ffff0e7224 */ /* 0x000fe400078e0023 */
[----:B------:R-:W-:Y:S02]  /*bd80*/  IMAD.MOV.U32 R13, RZ, RZ, R21 ;  /* 0x000000ffff0d7224 */ /* 0x000fe400078e0015 */
[----:B------:R-:W-:Y:S02]  /*bd90*/  IMAD.MOV.U32 R35, RZ, RZ, R20 ;  /* 0x000000ffff237224 */ /* 0x000fe400078e0014 */
.L_x_68649:
[----:B------:R-:W-:Y:S05]  /*bda0*/  BSYNC B1 ;  /* 0x0000000000017941 */ /* 0x000fea0003800000 */
.L_x_68647:
        /* <DEDUP_REMOVED lines=9> */
.L_x_68651:
[----:B------:R-:W-:Y:S01]  /*be40*/  IMAD.MOV.U32 R17, RZ, RZ, R4 ;  /* 0x000000ffff117224 */ /* 0x000fe200078e0004 */
[----:B------:R-:W-:Y:S01]  /*be50*/  MOV R37, R14 ;  /* 0x0000000e00257202 */ /* 0x000fe20000000f00 */
[----:B------:R-:W-:Y:S02]  /*be60*/  IMAD.MOV.U32 R4, RZ, RZ, R18 ;  /* 0x000000ffff047224 */ /* 0x000fe400078e0012 */
[----:B------:R-:W-:Y:S02]  /*be70*/  IMAD.MOV.U32 R14, RZ, RZ, R19 ;  /* 0x000000ffff0e7224 */ /* 0x000fe400078e0013 */
.L_x_68652:
[----:B------:R-:W-:Y:S05]  /*be80*/  BSYNC B1 ;  /* 0x0000000000017941 */ /* 0x000fea0003800000 */
.L_x_68650:
        /* <DEDUP_REMOVED lines=16> */
.L_x_68654:
[----:B------:R-:W-:Y:S01]  /*bf90*/  IMAD.MOV.U32 R31, RZ, RZ, R24 ;  /* 0x000000ffff1f7224 */ /* 0x000fe200078e0018 */
[----:B------:R-:W-:Y:S01]  /*bfa0*/  MOV R23, R7 ;  /* 0x0000000700177202 */ /* 0x000fe20000000f00 */
[----:B------:R-:W-:Y:S02]  /*bfb0*/  IMAD.MOV.U32 R7, RZ, RZ, R8 ;  /* 0x000000ffff077224 */ /* 0x000fe400078e0008 */
[----:B------:R-:W-:Y:S02]  /*bfc0*/  IMAD.MOV.U32 R24, RZ, RZ, R5 ;  /* 0x000000ffff187224 */ /* 0x000fe400078e0005 */
.L_x_68655:
[----:B------:R-:W-:Y:S05]  /*bfd0*/  BSYNC B1 ;  /* 0x0000000000017941 */ /* 0x000fea0003800000 */
.L_x_68653:
        /* <DEDUP_REMOVED lines=9> */
.L_x_68657:
[----:B------:R-:W-:Y:S02]  /*c070*/  IMAD.MOV.U32 R30, RZ, RZ, R31 ;  /* 0x000000ffff1e7224 */ /* 0x000fe400078e001f */
[----:B------:R-:W-:Y:S01]  /*c080*/  IMAD.MOV.U32 R22, RZ, RZ, R23 ;  /* 0x000000ffff167224 */ /* 0x000fe200078e0017 */
[----:B------:R-:W-:Y:S01]  /*c090*/  MOV R23, R10 ;  /* 0x0000000a00177202 */ /* 0x000fe20000000f00 */
[----:B------:R-:W-:Y:S02]  /*c0a0*/  IMAD.MOV.U32 R31, RZ, RZ, R9 ;  /* 0x000000ffff1f7224 */ /* 0x000fe400078e0009 */
.L_x_68658:
[----:B------:R-:W-:Y:S05]  /*c0b0*/  BSYNC B1 ;  /* 0x0000000000017941 */ /* 0x000fea0003800000 */
.L_x_68656:
        /* <DEDUP_REMOVED lines=9> */
.L_x_68660:
[----:B------:R-:W-:Y:S02]  /*c150*/  IMAD.MOV.U32 R29, RZ, RZ, R30 ;  /* 0x000000ffff1d7224 */ /* 0x000fe400078e001e */
[----:B------:R-:W-:Y:S02]  /*c160*/  IMAD.MOV.U32 R21, RZ, RZ, R22 ;  /* 0x000000ffff157224 */ /* 0x000fe400078e0016 */
[----:B------:R-:W-:Y:S02]  /*c170*/  IMAD.MOV.U32 R30, RZ, RZ, R11 ;  /* 0x000000ffff1e7224 */ /* 0x000fe400078e000b */
[----:B------:R-:W-:Y:S02]  /*c180*/  IMAD.MOV.U32 R22, RZ, RZ, R25 ;  /* 0x000000ffff167224 */ /* 0x000fe400078e0019 */
.L_x_68661:
[----:B------:R-:W-:Y:S05]  /*c190*/  BSYNC B1 ;  /* 0x0000000000017941 */ /* 0x000fea0003800000 */
.L_x_68659:
        /* <DEDUP_REMOVED lines=9> */
.L_x_68663:
[----:B------:R-:W-:Y:S02]  /*c230*/  IMAD.MOV.U32 R28, RZ, RZ, R29 ;  /* 0x000000ffff1c7224 */ /* 0x000fe400078e001d */
[----:B------:R-:W-:Y:S02]  /*c240*/  IMAD.MOV.U32 R20, RZ, RZ, R21 ;  /* 0x000000ffff147224 */ /* 0x000fe400078e0015 */
[----:B------:R-:W-:Y:S02]  /*c250*/  IMAD.MOV.U32 R29, RZ, RZ, R12 ;  /* 0x000000ffff1d7224 */ /* 0x000fe400078e000c */
[----:B------:R-:W-:Y:S02]  /*c260*/  IMAD.MOV.U32 R21, RZ, RZ, R26 ;  /* 0x000000ffff157224 */ /* 0x000fe400078e001a */
.L_x_68664:
[----:B------:R-:W-:Y:S05]  /*c270*/  BSYNC B1 ;  /* 0x0000000000017941 */ /* 0x000fea0003800000 */
.L_x_68662:
        /* <DEDUP_REMOVED lines=9> */
.L_x_68666:
[----:B------:R-:W-:Y:S01]  /*c310*/  IMAD.MOV.U32 R33, RZ, RZ, R28 ;  /* 0x000000ffff217224 */ /* 0x000fe200078e001c */
[----:B------:R-:W-:Y:S01]  /*c320*/  MOV R27, R20 ;  /* 0x00000014001b7202 */ /* 0x000fe20000000f00 */
[----:B------:R-:W-:Y:S02]  /*c330*/  IMAD.MOV.U32 R28, RZ, RZ, R13 ;  /* 0x000000ffff1c7224 */ /* 0x000fe400078e000d */
[----:B------:R-:W-:Y:S02]  /*c340*/  IMAD.MOV.U32 R20, RZ, RZ, R35 ;  /* 0x000000ffff147224 */ /* 0x000fe400078e0023 */
.L_x_68667:
[----:B------:R-:W-:Y:S05]  /*c350*/  BSYNC B1 ;  /* 0x0000000000017941 */ /* 0x000fea0003800000 */
.L_x_68665:
        /* <DEDUP_REMOVED lines=9> */
.L_x_68669:
[----:B------:R-:W-:Y:S02]  /*c3f0*/  IMAD.MOV.U32 R32, RZ, RZ, R33 ;  /* 0x000000ffff207224 */ /* 0x000fe400078e0021 */
[----:B------:R-:W-:Y:S01]  /*c400*/  IMAD.MOV.U32 R26, RZ, RZ, R27 ;  /* 0x000000ffff1a7224 */ /* 0x000fe200078e001b */
[----:B------:R-:W-:Y:S01]  /*c410*/  MOV R27, R14 ;  /* 0x0000000e001b7202 */ /* 0x000fe20000000f00 */
[----:B------:R-:W-:Y:S02]  /*c420*/  IMAD.MOV.U32 R33, RZ, RZ, R4 ;  /* 0x000000ffff217224 */ /* 0x000fe400078e0004 */
.L_x_68670:
[----:B------:R-:W-:Y:S05]  /*c430*/  BSYNC B1 ;  /* 0x0000000000017941 */ /* 0x000fea0003800000 */
.L_x_68668:
        /* <DEDUP_REMOVED lines=8> */
.L_x_68671:
[----:B------:R-:W-:Y:S02]  /*c4c0*/  IMAD.MOV.U32 R4, RZ, RZ, R32 ;  /* 0x000000ffff047224 */ /* 0x000fe400078e0020 */
[----:B------:R-:W-:Y:S02]  /*c4d0*/  IMAD.MOV.U32 R25, RZ, RZ, R26 ;  /* 0x000000ffff197224 */ /* 0x000fe400078e001a */
[----:B------:R-:W-:Y:S02]  /*c4e0*/  IMAD.MOV.U32 R32, RZ, RZ, R17 ;  /* 0x000000ffff207224 */ /* 0x000fe400078e0011 */
[----:B------:R-:W-:Y:S02]  /*c4f0*/  IMAD.MOV.U32 R26, RZ, RZ, R37 ;  /* 0x000000ffff1a7224 */ /* 0x000fe400078e0025 */
.L_x_68505:
[----:B-1-34-:R-:W-:Y:S05]  /*c500*/  BSYNC B0 ;  /* 0x0000000000007941 */ /* 0x01afea0003800000 */
.L_x_68504:
        /* <DEDUP_REMOVED lines=35> */
.L_x_68675:
[----:B------:R-:W-:Y:S02]  /*c740*/  IMAD.MOV.U32 R18, RZ, RZ, R7 ;  /* 0x000000ffff127224 */ /* 0x000fe400078e0007 */
[----:B------:R-:W-:Y:S02]  /*c750*/  IMAD.MOV.U32 R19, RZ, RZ, R24 ;  /* 0x000000ffff137224 */ /* 0x000fe400078e0018 */
[----:B------:R-:W-:Y:S02]  /*c760*/  IMAD.MOV.U32 R7, RZ, RZ, R23 ;  /* 0x000000ffff077224 */ /* 0x000fe400078e0017 */
[----:B------:R-:W-:Y:S02]  /*c770*/  IMAD.MOV.U32 R24, RZ, RZ, R31 ;  /* 0x000000ffff187224 */ /* 0x000fe400078e001f */
.L_x_68676:
[----:B------:R-:W-:Y:S05]  /*c780*/  BSYNC B1 ;  /* 0x0000000000017941 */ /* 0x000fea0003800000 */
.L_x_68674:
        /* <DEDUP_REMOVED lines=9> */
.L_x_68678:
[----:B------:R-:W-:Y:S02]  /*c820*/  IMAD.MOV.U32 R34, RZ, RZ, R19 ;  /* 0x000000ffff227224 */ /* 0x000fe400078e0013 */
[----:B------:R-:W-:Y:S02]  /*c830*/  IMAD.MOV.U32 R36, RZ, RZ, R18 ;  /* 0x000000ffff247224 */ /* 0x000fe400078e0012 */
[----:B------:R-:W-:Y:S02]  /*c840*/  IMAD.MOV.U32 R19, RZ, RZ, R30 ;  /* 0x000000ffff137224 */ /* 0x000fe400078e001e */
[----:B------:R-:W-:Y:S02]  /*c850*/  IMAD.MOV.U32 R18, RZ, RZ, R22 ;  /* 0x000000ffff127224 */ /* 0x000fe400078e0016 */
.L_x_68679:
[----:B------:R-:W-:Y:S05]  /*c860*/  BSYNC B1 ;  /* 0x0000000000017941 */ /* 0x000fea0003800000 */
.L_x_68677:
        /* <DEDUP_REMOVED lines=9> */
.L_x_68681:
[----:B------:R-:W-:Y:S01]  /*c900*/  IMAD.MOV.U32 R23, RZ, RZ, R34 ;  /* 0x000000ffff177224 */ /* 0x000fe200078e0022 */
[----:B------:R-:W-:Y:S01]  /*c910*/  MOV R31, R36 ;  /* 0x00000024001f7202 */ /* 0x000fe20000000f00 */
[----:B------:R-:W-:Y:S02]  /*c920*/  IMAD.MOV.U32 R34, RZ, RZ, R29 ;  /* 0x000000ffff227224 */ /* 0x000fe400078e001d */
[----:B------:R-:W-:Y:S02]  /*c930*/  IMAD.MOV.U32 R36, RZ, RZ, R21 ;  /* 0x000000ffff247224 */ /* 0x000fe400078e0015 */
.L_x_68682:
[----:B------:R-:W-:Y:S05]  /*c940*/  BSYNC B1 ;  /* 0x0000000000017941 */ /* 0x000fea0003800000 */
.L_x_68680:
        /* <DEDUP_REMOVED lines=9> */
.L_x_68684:
[----:B------:R-:W-:Y:S02]  /*c9e0*/  IMAD.MOV.U32 R22, RZ, RZ, R23 ;  /* 0x000000ffff167224 */ /* 0x000fe400078e0017 */
[----:B------:R-:W-:Y:S01]  /*c9f0*/  IMAD.MOV.U32 R30, RZ, RZ, R31 ;  /* 0x000000ffff1e7224 */ /* 0x000fe200078e001f */
[----:B------:R-:W-:Y:S01]  /*ca00*/  MOV R31, R20 ;  /* 0x00000014001f7202 */ /* 0x000fe20000000f00 */
[----:B------:R-:W-:Y:S02]  /*ca10*/  IMAD.MOV.U32 R23, RZ, RZ, R28 ;  /* 0x000000ffff177224 */ /* 0x000fe400078e001c */
.L_x_68685:
[----:B------:R-:W-:Y:S05]  /*ca20*/  BSYNC B1 ;  /* 0x0000000000017941 */ /* 0x000fea0003800000 */
.L_x_68683:
        /* <DEDUP_REMOVED lines=9> */
.L_x_68687:
[----:B------:R-:W-:Y:S02]  /*cac0*/  IMAD.MOV.U32 R21, RZ, RZ, R22 ;  /* 0x000000ffff157224 */ /* 0x000fe400078e0016 */
[----:B------:R-:W-:Y:S02]  /*cad0*/  IMAD.MOV.U32 R29, RZ, RZ, R30 ;  /* 0x000000ffff1d7224 */ /* 0x000fe400078e001e */
[----:B------:R-:W-:Y:S02]  /*cae0*/  IMAD.MOV.U32 R30, RZ, RZ, R27 ;  /* 0x000000ffff1e7224 */ /* 0x000fe400078e001b */
[----:B------:R-:W-:Y:S02]  /*caf0*/  IMAD.MOV.U32 R22, RZ, RZ, R33 ;  /* 0x000000ffff167224 */ /* 0x000fe400078e0021 */
.L_x_68688:
[----:B------:R-:W-:Y:S05]  /*cb00*/  BSYNC B1 ;  /* 0x0000000000017941 */ /* 0x000fea0003800000 */
.L_x_68686:
        /* <DEDUP_REMOVED lines=9> */
.L_x_68690:
[----:B------:R-:W-:Y:S02]  /*cba0*/  IMAD.MOV.U32 R27, RZ, RZ, R21 ;  /* 0x000000ffff1b7224 */ /* 0x000fe400078e0015 */
[----:B------:R-:W-:Y:S02]  /*cbb0*/  IMAD.MOV.U32 R20, RZ, RZ, R29 ;  /* 0x000000ffff147224 */ /* 0x000fe400078e001d */
[----:B------:R-:W-:Y:S02]  /*cbc0*/  IMAD.MOV.U32 R21, RZ, RZ, R32 ;  /* 0x000000ffff157224 */ /* 0x000fe400078e0020 */
[----:B------:R-:W-:Y:S02]  /*cbd0*/  IMAD.MOV.U32 R29, RZ, RZ, R26 ;  /* 0x000000ffff1d7224 */ /* 0x000fe400078e001a */
.L_x_68691:
[----:B------:R-:W-:Y:S05]  /*cbe0*/  BSYNC B1 ;  /* 0x0000000000017941 */ /* 0x000fea0003800000 */
.L_x_68689:
        /* <DEDUP_REMOVED lines=9> */
.L_x_68693:
[----:B------:R-:W-:Y:S01]  /*cc80*/  IMAD.MOV.U32 R26, RZ, RZ, R27 ;  /* 0x000000ffff1a7224 */ /* 0x000fe200078e001b */
[----:B------:R-:W-:Y:S01]  /*cc90*/  MOV R28, R20 ;  /* 0x00000014001c7202 */ /* 0x000fe20000000f00 */
[----:B------:R-:W-:Y:S02]  /*cca0*/  IMAD.MOV.U32 R27, RZ, RZ, R4 ;  /* 0x000000ffff1b7224 */ /* 0x000fe400078e0004 */
[----:B------:R-:W-:Y:S02]  /*ccb0*/  IMAD.MOV.U32 R20, RZ, RZ, R25 ;  /* 0x000000ffff147224 */ /* 0x000fe400078e0019 */
.L_x_68694:
[----:B------:R-:W-:Y:S05]  /*ccc0*/  BSYNC B1 ;  /* 0x0000000000017941 */ /* 0x000fea0003800000 */
.L_x_68692:
        /* <DEDUP_REMOVED lines=16> */
.L_x_68696:
[----:B------:R-:W-:Y:S01]  /*cdd0*/  IMAD.MOV.U32 R25, RZ, RZ, R24 ;  /* 0x000000ffff197224 */ /* 0x000fe200078e0018 */
[----:B------:R-:W-:Y:S01]  /*cde0*/  MOV R4, R7 ;  /* 0x0000000700047202 */ /* 0x000fe20000000f00 */
[----:B------:R-:W-:Y:S02]  /*cdf0*/  IMAD.MOV.U32 R7, RZ, RZ, R18 ;  /* 0x000000ffff077224 */ /* 0x000fe400078e0012 */
[----:B------:R-:W-:Y:S02]  /*ce00*/  IMAD.MOV.U32 R24, RZ, RZ, R19 ;  /* 0x000000ffff187224 */ /* 0x000fe400078e0013 */
.L_x_68697:
[----:B------:R-:W-:Y:S05]  /*ce10*/  BSYNC B1 ;  /* 0x0000000000017941 */ /* 0x000fea0003800000 */
.L_x_68695:
        /* <DEDUP_REMOVED lines=9> */
.L_x_68699:
[----:B------:R-:W-:Y:S02]  /*ceb0*/  IMAD.MOV.U32 R18, RZ, RZ, R25 ;  /* 0x000000ffff127224 */ /* 0x000fe400078e0019 */
[----:B------:R-:W-:Y:S01]  /*cec0*/  IMAD.MOV.U32 R32, RZ, RZ, R4 ;  /* 0x000000ffff207224 */ /* 0x000fe200078e0004 */
[----:B------:R-:W-:Y:S01]  /*ced0*/  MOV R4, R36 ;  /* 0x0000002400047202 */ /* 0x000fe20000000f00 */
[----:B------:R-:W-:Y:S02]  /*cee0*/  IMAD.MOV.U32 R25, RZ, RZ, R34 ;  /* 0x000000ffff197224 */ /* 0x000fe400078e0022 */
.L_x_68700:
[----:B------:R-:W-:Y:S05]  /*cef0*/  BSYNC B1 ;  /* 0x0000000000017941 */ /* 0x000fea0003800000 */
.L_x_68698:
        /* <DEDUP_REMOVED lines=9> */
.L_x_68702:
[----:B------:R-:W-:Y:S02]  /*cf90*/  IMAD.MOV.U32 R19, RZ, RZ, R18 ;  /* 0x000000ffff137224 */ /* 0x000fe400078e0012 */
[----:B------:R-:W-:Y:S02]  /*cfa0*/  IMAD.MOV.U32 R33, RZ, RZ, R32 ;  /* 0x000000ffff217224 */ /* 0x000fe400078e0020 */
[----:B------:R-:W-:Y:S02]  /*cfb0*/  IMAD.MOV.U32 R18, RZ, RZ, R23 ;  /* 0x000000ffff127224 */ /* 0x000fe400078e0017 */
[----:B------:R-:W-:Y:S02]  /*cfc0*/  IMAD.MOV.U32 R32, RZ, RZ, R31 ;  /* 0x000000ffff207224 */ /* 0x000fe400078e001f */
.L_x_68703:
[----:B------:R-:W-:Y:S05]  /*cfd0*/  BSYNC B1 ;  /* 0x0000000000017941 */ /* 0x000fea0003800000 */
.L_x_68701:
        /* <DEDUP_REMOVED lines=9> */
.L_x_68705:
[----:B------:R-:W-:Y:S02]  /*d070*/  IMAD.MOV.U32 R34, RZ, RZ, R19 ;  /* 0x000000ffff227224 */ /* 0x000fe400078e0013 */
[----:B------:R-:W-:Y:S02]  /*d080*/  IMAD.MOV.U32 R36, RZ, RZ, R33 ;  /* 0x000000ffff247224 */ /* 0x000fe400078e0021 */
[----:B------:R-:W-:Y:S02]  /*d090*/  IMAD.MOV.U32 R19, RZ, RZ, R22 ;  /* 0x000000ffff137224 */ /* 0x000fe400078e0016 */
[----:B------:R-:W-:Y:S02]  /*d0a0*/  IMAD.MOV.U32 R33, RZ, RZ, R30 ;  /* 0x000000ffff217224 */ /* 0x000fe400078e001e */
.L_x_68706:
[----:B------:R-:W-:Y:S05]  /*d0b0*/  BSYNC B1 ;  /* 0x0000000000017941 */ /* 0x000fea0003800000 */
.L_x_68704:
        /* <DEDUP_REMOVED lines=9> */
.L_x_68708:
[----:B------:R-:W-:Y:S01]  /*d150*/  IMAD.MOV.U32 R22, RZ, RZ, R34 ;  /* 0x000000ffff167224 */ /* 0x000fe200078e0022 */
[----:B------:R-:W-:Y:S01]  /*d160*/  MOV R23, R36 ;  /* 0x0000002400177202 */ /* 0x000fe20000000f00 */
[----:B------:R-:W-:Y:S02]  /*d170*/  IMAD.MOV.U32 R34, RZ, RZ, R21 ;  /* 0x000000ffff227224 */ /* 0x000fe400078e0015 */
[----:B------:R-:W-:Y:S02]  /*d180*/  IMAD.MOV.U32 R36, RZ, RZ, R29 ;  /* 0x000000ffff247224 */ /* 0x000fe400078e001d */
.L_x_68709:
[----:B------:R-:W-:Y:S05]  /*d190*/  BSYNC B1 ;  /* 0x0000000000017941 */ /* 0x000fea0003800000 */
.L_x_68707:
        /* <DEDUP_REMOVED lines=9> */
.L_x_68711:
[----:B------:R-:W-:Y:S02]  /*d230*/  IMAD.MOV.U32 R21, RZ, RZ, R22 ;  /* 0x000000ffff157224 */ /* 0x000fe400078e0016 */
[----:B------:R-:W-:Y:S01]  /*d240*/  IMAD.MOV.U32 R29, RZ, RZ, R23 ;  /* 0x000000ffff1d7224 */ /* 0x000fe200078e0017 */
[----:B------:R-:W-:Y:S01]  /*d250*/  MOV R23, R20 ;  /* 0x0000001400177202 */ /* 0x000fe20000000f00 */
[----:B------:R-:W-:Y:S02]  /*d260*/  IMAD.MOV.U32 R22, RZ, RZ, R27 ;  /* 0x000000ffff167224 */ /* 0x000fe400078e001b */
.L_x_68712:
[----:B------:R-:W-:Y:S05]  /*d270*/  BSYNC B1 ;  /* 0x0000000000017941 */ /* 0x000fea0003800000 */
.L_x_68710:
        /* <DEDUP_REMOVED lines=9> */
.L_x_68714:
[----:B------:R-:W-:Y:S02]  /*d310*/  IMAD.MOV.U32 R20, RZ, RZ, R21 ;  /* 0x000000ffff147224 */ /* 0x000fe400078e0015 */
[----:B------:R-:W-:Y:S02]  /*d320*/  IMAD.MOV.U32 R27, RZ, RZ, R29 ;  /* 0x000000ffff1b7224 */ /* 0x000fe400078e001d */
[----:B------:R-:W-:Y:S02]  /*d330*/  IMAD.MOV.U32 R21, RZ, RZ, R26 ;  /* 0x000000ffff157224 */ /* 0x000fe400078e001a */
[----:B------:R-:W-:Y:S02]  /*d340*/  IMAD.MOV.U32 R29, RZ, RZ, R28 ;  /* 0x000000ffff1d7224 */ /* 0x000fe400078e001c */
.L_x_68715:
[----:B------:R-:W-:Y:S05]  /*d350*/  BSYNC B1 ;  /* 0x0000000000017941 */ /* 0x000fea0003800000 */
.L_x_68713:
        /* <DEDUP_REMOVED lines=16> */
.L_x_68717:
[----:B------:R-:W-:Y:S02]  /*d460*/  IMAD.MOV.U32 R17, RZ, RZ, R24 ;  /* 0x000000ffff117224 */ /* 0x000fe400078e0018 */
[----:B------:R-:W-:Y:S02]  /*d470*/  IMAD.MOV.U32 R16, RZ, RZ, R7 ;  /* 0x000000ffff107224 */ /* 0x000fe400078e0007 */
[----:B------:R-:W-:Y:S02]  /*d480*/  IMAD.MOV.U32 R7, RZ, RZ, R4 ;  /* 0x000000ffff077224 */ /* 0x000fe400078e0004 */
[----:B------:R-:W-:Y:S02]  /*d490*/  IMAD.MOV.U32 R24, RZ, RZ, R25 ;  /* 0x000000ffff187224 */ /* 0x000fe400078e0019 */
.L_x_68718:
[----:B------:R-:W-:Y:S05]  /*d4a0*/  BSYNC B1 ;  /* 0x0000000000017941 */ /* 0x000fea0003800000 */
.L_x_68716:
        /* <DEDUP_REMOVED lines=9> */
.L_x_68720:
[----:B------:R-:W-:Y:S02]  /*d540*/  IMAD.MOV.U32 R4, RZ, RZ, R17 ;  /* 0x000000ffff047224 */ /* 0x000fe400078e0011 */
[----:B------:R-:W-:Y:S02]  /*d550*/  IMAD.MOV.U32 R26, RZ, RZ, R16 ;  /* 0x000000ffff1a7224 */ /* 0x000fe400078e0010 */
[----:B------:R-:W-:Y:S02]  /*d560*/  IMAD.MOV.U32 R17, RZ, RZ, R18 ;  /* 0x000000ffff117224 */ /* 0x000fe400078e0012 */
[----:B------:R-:W-:Y:S02]  /*d570*/  IMAD.MOV.U32 R16, RZ, RZ, R32 ;  /* 0x000000ffff107224 */ /* 0x000fe400078e0020 */
.L_x_68721:
[----:B------:R-:W-:Y:S05]  /*d580*/  BSYNC B1 ;  /* 0x0000000000017941 */ /* 0x000fea0003800000 */
.L_x_68719:
        /* <DEDUP_REMOVED lines=9> */
.L_x_68723:
[----:B------:R-:W-:Y:S01]  /*d620*/  IMAD.MOV.U32 R25, RZ, RZ, R4 ;  /* 0x000000ffff197224 */ /* 0x000fe200078e0004 */
[----:B------:R-:W-:Y:S01]  /*d630*/  MOV R31, R26 ;  /* 0x0000001a001f7202 */ /* 0x000fe20000000f00 */
[----:B------:R-:W-:Y:S02]  /*d640*/  IMAD.MOV.U32 R4, RZ, RZ, R19 ;  /* 0x000000ffff047224 */ /* 0x000fe400078e0013 */
[----:B------:R-:W-:Y:S02]  /*d650*/  IMAD.MOV.U32 R26, RZ, RZ, R33 ;  /* 0x000000ffff1a7224 */ /* 0x000fe400078e0021 */
.L_x_68724:
[----:B------:R-:W-:Y:S05]  /*d660*/  BSYNC B1 ;  /* 0x0000000000017941 */ /* 0x000fea0003800000 */
.L_x_68722:
        /* <DEDUP_REMOVED lines=9> */
.L_x_68726:
[----:B------:R-:W-:Y:S02]  /*d700*/  IMAD.MOV.U32 R19, RZ, RZ, R25 ;  /* 0x000000ffff137224 */ /* 0x000fe400078e0019 */
[----:B------:R-:W-:Y:S01]  /*d710*/  IMAD.MOV.U32 R18, RZ, RZ, R31 ;  /* 0x000000ffff127224 */ /* 0x000fe200078e001f */
[----:B------:R-:W-:Y:S01]  /*d720*/  MOV R31, R36 ;  /* 0x00000024001f7202 */ /* 0x000fe20000000f00 */
[----:B------:R-:W-:Y:S02]  /*d730*/  IMAD.MOV.U32 R25, RZ, RZ, R34 ;  /* 0x000000ffff197224 */ /* 0x000fe400078e0022 */
.L_x_68727:
[----:B------:R-:W-:Y:S05]  /*d740*/  BSYNC B1 ;  /* 0x0000000000017941 */ /* 0x000fea0003800000 */
.L_x_68725:
        /* <DEDUP_REMOVED lines=9> */
.L_x_68729:
[----:B------:R-:W-:Y:S02]  /*d7e0*/  IMAD.MOV.U32 R28, RZ, RZ, R19 ;  /* 0x000000ffff1c7224 */ /* 0x000fe400078e0013 */
[----:B------:R-:W-:Y:S02]  /*d7f0*/  IMAD.MOV.U32 R30, RZ, RZ, R18 ;  /* 0x000000ffff1e7224 */ /* 0x000fe400078e0012 */
[----:B------:R-:W-:Y:S02]  /*d800*/  IMAD.MOV.U32 R19, RZ, RZ, R22 ;  /* 0x000000ffff137224 */ /* 0x000fe400078e0016 */
[----:B------:R-:W-:Y:S02]  /*d810*/  IMAD.MOV.U32 R18, RZ, RZ, R23 ;  /* 0x000000ffff127224 */ /* 0x000fe400078e0017 */
.L_x_68730:
[----:B------:R-:W-:Y:S05]  /*d820*/  BSYNC B1 ;  /* 0x0000000000017941 */ /* 0x000fea0003800000 */
.L_x_68728:
        /* <DEDUP_REMOVED lines=9> */
.L_x_68732:
[----:B------:R-:W-:Y:S02]  /*d8c0*/  IMAD.MOV.U32 R23, RZ, RZ, R28 ;  /* 0x000000ffff177224 */ /* 0x000fe400078e001c */
[----:B------:R-:W-:Y:S02]  /*d8d0*/  IMAD.MOV.U32 R22, RZ, RZ, R30 ;  /* 0x000000ffff167224 */ /* 0x000fe400078e001e */
[----:B------:R-:W-:Y:S02]  /*d8e0*/  IMAD.MOV.U32 R28, RZ, RZ, R21 ;  /* 0x000000ffff1c7224 */ /* 0x000fe400078e0015 */
[----:B------:R-:W-:Y:S02]  /*d8f0*/  IMAD.MOV.U32 R30, RZ, RZ, R29 ;  /* 0x000000ffff1e7224 */ /* 0x000fe400078e001d */
.L_x_68733:
[----:B------:R-:W-:Y:S05]  /*d900*/  BSYNC B1 ;  /* 0x0000000000017941 */ /* 0x000fea0003800000 */
.L_x_68731:
        /* <DEDUP_REMOVED lines=9> */
.L_x_68735:
[----:B------:R-:W-:Y:S01]  /*d9a0*/  IMAD.MOV.U32 R21, RZ, RZ, R23 ;  /* 0x000000ffff157224 */ /* 0x000fe200078e0017 */
[----:B------:R-:W-:Y:S01]  /*d9b0*/  MOV R29, R22 ;  /* 0x00000016001d7202 */ /* 0x000fe20000000f00 */
[----:B------:R-:W-:Y:S02]  /*d9c0*/  IMAD.MOV.U32 R23, RZ, RZ, R20 ;  /* 0x000000ffff177224 */ /* 0x000fe400078e0014 */
[----:B------:R-:W-:Y:S02]  /*d9d0*/  IMAD.MOV.U32 R22, RZ, RZ, R27 ;  /* 0x000000ffff167224 */ /* 0x000fe400078e001b */
.L_x_68736:
[----:B------:R-:W-:Y:S05]  /*d9e0*/  BSYNC B1 ;  /* 0x0000000000017941 */ /* 0x000fea0003800000 */
.L_x_68734:
        /* <DEDUP_REMOVED lines=16> */
.L_x_68738:
[----:B------:R-:W-:Y:S01]  /*daf0*/  IMAD.MOV.U32 R13, RZ, RZ, R24 ;  /* 0x000000ffff0d7224 */ /* 0x000fe200078e0018 */
[----:B------:R-:W-:Y:S01]  /*db00*/  MOV R14, R7 ;  /* 0x00000007000e7202 */ /* 0x000fe20000000f00 */
[----:B------:R-:W-:Y:S02]  /*db10*/  IMAD.MOV.U32 R7, RZ, RZ, R16 ;  /* 0x000000ffff077224 */ /* 0x000fe400078e0010 */
[----:B------:R-:W-:Y:S02]  /*db20*/  IMAD.MOV.U32 R24, RZ, RZ, R17 ;  /* 0x000000ffff187224 */ /* 0x000fe400078e0011 */
.L_x_68739:
[----:B------:R-:W-:Y:S05]  /*db30*/  BSYNC B1 ;  /* 0x0000000000017941 */ /* 0x000fea0003800000 */
.L_x_68737:
        /* <DEDUP_REMOVED lines=9> */
.L_x_68741:
[----:B------:R-:W-:Y:S02]  /*dbd0*/  IMAD.MOV.U32 R16, RZ, RZ, R13 ;  /* 0x000000ffff107224 */ /* 0x000fe400078e000d */
[----:B------:R-:W-:Y:S01]  /*dbe0*/  IMAD.MOV.U32 R20, RZ, RZ, R14 ;  /* 0x000000ffff147224 */ /* 0x000fe200078e000e */
[----:B------:R-:W-:Y:S01]  /*dbf0*/  MOV R14, R26 ;  /* 0x0000001a000e7202 */ /* 0x000fe20000000f00 */
[----:B------:R-:W-:Y:S02]  /*dc00*/  IMAD.MOV.U32 R13, RZ, RZ, R4 ;  /* 0x000000ffff0d7224 */ /* 0x000fe400078e0004 */
.L_x_68742:
[----:B------:R-:W-:Y:S05]  /*dc10*/  BSYNC B1 ;  /* 0x0000000000017941 */ /* 0x000fea0003800000 */
.L_x_68740:
        /* <DEDUP_REMOVED lines=9> */
.L_x_68744:
[----:B------:R-:W-:Y:S02]  /*dcb0*/  IMAD.MOV.U32 R4, RZ, RZ, R16 ;  /* 0x000000ffff047224 */ /* 0x000fe400078e0010 */
[----:B------:R-:W-:Y:S02]  /*dcc0*/  IMAD.MOV.U32 R17, RZ, RZ, R20 ;  /* 0x000000ffff117224 */ /* 0x000fe400078e0014 */
[----:B------:R-:W-:Y:S02]  /*dcd0*/  IMAD.MOV.U32 R16, RZ, RZ, R25 ;  /* 0x000000ffff107224 */ /* 0x000fe400078e0019 */
[----:B------:R-:W-:Y:S02]  /*dce0*/  IMAD.MOV.U32 R20, RZ, RZ, R31 ;  /* 0x000000ffff147224 */ /* 0x000fe400078e001f */
.L_x_68745:
[----:B------:R-:W-:Y:S05]  /*dcf0*/  BSYNC B1 ;  /* 0x0000000000017941 */ /* 0x000fea0003800000 */
.L_x_68743:
        /* <DEDUP_REMOVED lines=9> */
.L_x_68747:
[----:B------:R-:W-:Y:S02]  /*dd90*/  IMAD.MOV.U32 R25, RZ, RZ, R4 ;  /* 0x000000ffff197224 */ /* 0x000fe400078e0004 */
[----:B------:R-:W-:Y:S02]  /*dda0*/  IMAD.MOV.U32 R27, RZ, RZ, R17 ;  /* 0x000000ffff1b7224 */ /* 0x000fe400078e0011 */
[----:B------:R-:W-:Y:S02]  /*ddb0*/  IMAD.MOV.U32 R4, RZ, RZ, R19 ;  /* 0x000000ffff047224 */ /* 0x000fe400078e0013 */
[----:B------:R-:W-:Y:S02]  /*ddc0*/  IMAD.MOV.U32 R17, RZ, RZ, R18 ;  /* 0x000000ffff117224 */ /* 0x000fe400078e0012 */
.L_x_68748:
[----:B------:R-:W-:Y:S05]  /*ddd0*/  BSYNC B1 ;  /* 0x0000000000017941 */ /* 0x000fea0003800000 */
.L_x_68746:
        /* <DEDUP_REMOVED lines=9> */
.L_x_68750:
[----:B------:R-:W-:Y:S01]  /*de70*/  IMAD.MOV.U32 R18, RZ, RZ, R25 ;  /* 0x000000ffff127224 */ /* 0x000fe200078e0019 */
[----:B------:R-:W-:Y:S01]  /*de80*/  MOV R19, R27 ;  /* 0x0000001b00137202 */ /* 0x000fe20000000f00 */
[----:B------:R-:W-:Y:S02]  /*de90*/  IMAD.MOV.U32 R25, RZ, RZ, R28 ;  /* 0x000000ffff197224 */ /* 0x000fe400078e001c */
[----:B------:R-:W-:Y:S02]  /*dea0*/  IMAD.MOV.U32 R27, RZ, RZ, R30 ;  /* 0x000000ffff1b7224 */ /* 0x000fe400078e001e */
.L_x_68751:
[----:B------:R-:W-:Y:S05]  /*deb0*/  BSYNC B1 ;  /* 0x0000000000017941 */ /* 0x000fea0003800000 */
.L_x_68749:
        /* <DEDUP_REMOVED lines=9> */
.L_x_68753:
[----:B------:R-:W-:Y:S02]  /*df50*/  IMAD.MOV.U32 R26, RZ, RZ, R18 ;  /* 0x000000ffff1a7224 */ /* 0x000fe400078e0012 */
[----:B------:R-:W-:Y:S01]  /*df60*/  IMAD.MOV.U32 R28, RZ, RZ, R19 ;  /* 0x000000ffff1c7224 */ /* 0x000fe200078e0013 */
[----:B------:R-:W-:Y:S01]  /*df70*/  MOV R19, R22 ;  /* 0x0000001600137202 */ /* 0x000fe20000000f00 */
[----:B------:R-:W-:Y:S02]  /*df80*/  IMAD.MOV.U32 R18, RZ, RZ, R23 ;  /* 0x000000ffff127224 */ /* 0x000fe400078e0017 */
.L_x_68754:
[----:B------:R-:W-:Y:S05]  /*df90*/  BSYNC B1 ;  /* 0x0000000000017941 */ /* 0x000fea0003800000 */
.L_x_68752:
        /* <DEDUP_REMOVED lines=9> */
.L_x_68756:
[----:B------:R-:W-:Y:S02]  /*e030*/  IMAD.MOV.U32 R22, RZ, RZ, R26 ;  /* 0x000000ffff167224 */ /* 0x000fe400078e001a */
[----:B------:R-:W-:Y:S02]  /*e040*/  IMAD.MOV.U32 R23, RZ, RZ, R28 ;  /* 0x000000ffff177224 */ /* 0x000fe400078e001c */
[----:B------:R-:W-:Y:S02]  /*e050*/  IMAD.MOV.U32 R26, RZ, RZ, R21 ;  /* 0x000000ffff1a7224 */ /* 0x000fe400078e0015 */
[----:B------:R-:W-:Y:S02]  /*e060*/  IMAD.MOV.U32 R28, RZ, RZ, R29 ;  /* 0x000000ffff1c7224 */ /* 0x000fe400078e001d */
.L_x_68757:
[----:B------:R-:W-:Y:S05]  /*e070*/  BSYNC B1 ;  /* 0x0000000000017941 */ /* 0x000fea0003800000 */
.L_x_68755:
        /* <DEDUP_REMOVED lines=16> */
.L_x_68759:
[----:B------:R-:W-:Y:S02]  /*e180*/  IMAD.MOV.U32 R11, RZ, RZ, R24 ;  /* 0x000000ffff0b7224 */ /* 0x000fe400078e0018 */
[----:B------:R-:W-:Y:S02]  /*e190*/  IMAD.MOV.U32 R12, RZ, RZ, R7 ;  /* 0x000000ffff0c7224 */ /* 0x000fe400078e0007 */
[----:B------:R-:W-:Y:S02]  /*e1a0*/  IMAD.MOV.U32 R7, RZ, RZ, R14 ;  /* 0x000000ffff077224 */ /* 0x000fe400078e000e */
[----:B------:R-:W-:Y:S02]  /*e1b0*/  IMAD.MOV.U32 R24, RZ, RZ, R13 ;  /* 0x000000ffff187224 */ /* 0x000fe400078e000d */
.L_x_68760:
[----:B------:R-:W-:Y:S05]  /*e1c0*/  BSYNC B1 ;  /* 0x0000000000017941 */ /* 0x000fea0003800000 */
.L_x_68758:
        /* <DEDUP_REMOVED lines=9> */
.L_x_68762:
[----:B------:R-:W-:Y:S02]  /*e260*/  IMAD.MOV.U32 R13, RZ, RZ, R11 ;  /* 0x000000ffff0d7224 */ /* 0x000fe400078e000b */
[----:B------:R-:W-:Y:S02]  /*e270*/  IMAD.MOV.U32 R14, RZ, RZ, R12 ;  /* 0x000000ffff0e7224 */ /* 0x000fe400078e000c */
[----:B------:R-:W-:Y:S02]  /*e280*/  IMAD.MOV.U32 R11, RZ, RZ, R16 ;  /* 0x000000ffff0b7224 */ /* 0x000fe400078e0010 */
[----:B------:R-:W-:Y:S02]  /*e290*/  IMAD.MOV.U32 R12, RZ, RZ, R20 ;  /* 0x000000ffff0c7224 */ /* 0x000fe400078e0014 */
.L_x_68763:
[----:B------:R-:W-:Y:S05]  /*e2a0*/  BSYNC B1 ;  /* 0x0000000000017941 */ /* 0x000fea0003800000 */
.L_x_68761:
        /* <DEDUP_REMOVED lines=9> */
.L_x_68765:
[----:B------:R-:W-:Y:S01]  /*e340*/  IMAD.MOV.U32 R16, RZ, RZ, R13 ;  /* 0x000000ffff107224 */ /* 0x000fe200078e000d */
[----:B------:R-:W-:Y:S01]  /*e350*/  MOV R20, R14 ;  /* 0x0000000e00147202 */ /* 0x000fe20000000f00 */
[----:B------:R-:W-:Y:S02]  /*e360*/  IMAD.MOV.U32 R13, RZ, RZ, R4 ;  /* 0x000000ffff0d7224 */ /* 0x000fe400078e0004 */
[----:B------:R-:W-:Y:S02]  /*e370*/  IMAD.MOV.U32 R14, RZ, RZ, R17 ;  /* 0x000000ffff0e7224 */ /* 0x000fe400078e0011 */
.L_x_68766:
[----:B------:R-:W-:Y:S05]  /*e380*/  BSYNC B1 ;  /* 0x0000000000017941 */ /* 0x000fea0003800000 */
.L_x_68764:
        /* <DEDUP_REMOVED lines=9> */
.L_x_68768:
[----:B------:R-:W-:Y:S02]  /*e420*/  IMAD.MOV.U32 R17, RZ, RZ, R16 ;  /* 0x000000ffff117224 */ /* 0x000fe400078e0010 */
[----:B------:R-:W-:Y:S01]  /*e430*/  IMAD.MOV.U32 R4, RZ, RZ, R20 ;  /* 0x000000ffff047224 */ /* 0x000fe200078e0014 */
[----:B------:R-:W-:Y:S01]  /*e440*/  MOV R20, R27 ;  /* 0x0000001b00147202 */ /* 0x000fe20000000f00 */
[----:B------:R-:W-:Y:S02]  /*e450*/  IMAD.MOV.U32 R16, RZ, RZ, R25 ;  /* 0x000000ffff107224 */ /* 0x000fe400078e0019 */
.L_x_68769:
[----:B------:R-:W-:Y:S05]  /*e460*/  BSYNC B1 ;  /* 0x0000000000017941 */ /* 0x000fea0003800000 */
.L_x_68767:
        /* <DEDUP_REMOVED lines=9> */
.L_x_68771:
[----:B------:R-:W-:Y:S02]  /*e500*/  IMAD.MOV.U32 R21, RZ, RZ, R17 ;  /* 0x000000ffff157224 */ /* 0x000fe400078e0011 */
[----:B------:R-:W-:Y:S02]  /*e510*/  IMAD.MOV.U32 R25, RZ, RZ, R4 ;  /* 0x000000ffff197224 */ /* 0x000fe400078e0004 */
[----:B------:R-:W-:Y:S02]  /*e520*/  IMAD.MOV.U32 R17, RZ, RZ, R18 ;  /* 0x000000ffff117224 */ /* 0x000fe400078e0012 */
[----:B------:R-:W-:Y:S02]  /*e530*/  IMAD.MOV.U32 R4, RZ, RZ, R19 ;  /* 0x000000ffff047224 */ /* 0x000fe400078e0013 */
.L_x_68772:
[----:B------:R-:W-:Y:S05]  /*e540*/  BSYNC B1 ;  /* 0x0000000000017941 */ /* 0x000fea0003800000 */
.L_x_68770:
        /* <DEDUP_REMOVED lines=9> */
.L_x_68774:
[----:B------:R-:W-:Y:S02]  /*e5e0*/  IMAD.MOV.U32 R19, RZ, RZ, R21 ;  /* 0x000000ffff137224 */ /* 0x000fe400078e0015 */
[----:B------:R-:W-:Y:S02]  /*e5f0*/  IMAD.MOV.U32 R18, RZ, RZ, R25 ;  /* 0x000000ffff127224 */ /* 0x000fe400078e0019 */
[----:B------:R-:W-:Y:S02]  /*e600*/  IMAD.MOV.U32 R21, RZ, RZ, R26 ;  /* 0x000000ffff157224 */ /* 0x000fe400078e001a */
[----:B------:R-:W-:Y:S02]  /*e610*/  IMAD.MOV.U32 R25, RZ, RZ, R28 ;  /* 0x000000ffff197224 */ /* 0x000fe400078e001c */
.L_x_68775:
[----:B------:R-:W-:Y:S05]  /*e620*/  BSYNC B1 ;  /* 0x0000000000017941 */ /* 0x000fea0003800000 */
.L_x_68773:
        /* <DEDUP_REMOVED lines=9> */
.L_x_68777:
[----:B------:R-:W-:Y:S01]  /*e6c0*/  IMAD.MOV.U32 R26, RZ, RZ, R19 ;  /* 0x000000ffff1a7224 */ /* 0x000fe200078e0013 */
[----:B------:R-:W-:Y:S01]  /*e6d0*/  MOV R27, R18 ;  /* 0x00000012001b7202 */ /* 0x000fe20000000f00 */
[----:B------:R-:W-:Y:S02]  /*e6e0*/  IMAD.MOV.U32 R19, RZ, RZ, R22 ;  /* 0x000000ffff137224 */ /* 0x000fe400078e0016 */
[----:B------:R-:W-:Y:S02]  /*e6f0*/  IMAD.MOV.U32 R18, RZ, RZ, R23 ;  /* 0x000000ffff127224 */ /* 0x000fe400078e0017 */
.L_x_68778:
[----:B------:R-:W-:Y:S05]  /*e700*/  BSYNC B1 ;  /* 0x0000000000017941 */ /* 0x000fea0003800000 */
.L_x_68776:
        /* <DEDUP_REMOVED lines=16> */
.L_x_68780:
[----:B------:R-:W-:Y:S01]  /*e810*/  IMAD.MOV.U32 R9, RZ, RZ, R24 ;  /* 0x000000ffff097224 */ /* 0x000fe200078e0018 */
[----:B------:R-:W-:Y:S01]  /*e820*/  MOV R10, R7 ;  /* 0x00000007000a7202 */ /* 0x000fe20000000f00 */
[----:B------:R-:W-:Y:S02]  /*e830*/  IMAD.MOV.U32 R7, RZ, RZ, R12 ;  /* 0x000000ffff077224 */ /* 0x000fe400078e000c */
[----:B------:R-:W-:Y:S02]  /*e840*/  IMAD.MOV.U32 R24, RZ, RZ, R11 ;  /* 0x000000ffff187224 */ /* 0x000fe400078e000b */
.L_x_68781:
[----:B------:R-:W-:Y:S05]  /*e850*/  BSYNC B1 ;  /* 0x0000000000017941 */ /* 0x000fea0003800000 */
.L_x_68779:
        /* <DEDUP_REMOVED lines=9> */
.L_x_68783:
[----:B------:R-:W-:Y:S02]  /*e8f0*/  IMAD.MOV.U32 R11, RZ, RZ, R9 ;  /* 0x000000ffff0b7224 */ /* 0x000fe400078e0009 */
[----:B------:R-:W-:Y:S01]  /*e900*/  IMAD.MOV.U32 R23, RZ, RZ, R10 ;  /* 0x000000ffff177224 */ /* 0x000fe200078e000a */
[----:B------:R-:W-:Y:S01]  /*e910*/  MOV R10, R14 ;  /* 0x0000000e000a7202 */ /* 0x000fe20000000f00 */
[----:B------:R-:W-:Y:S02]  /*e920*/  IMAD.MOV.U32 R9, RZ, RZ, R13 ;  /* 0x000000ffff097224 */ /* 0x000fe400078e000d */
.L_x_68784:
[----:B------:R-:W-:Y:S05]  /*e930*/  BSYNC B1 ;  /* 0x0000000000017941 */ /* 0x000fea0003800000 */
.L_x_68782:
        /* <DEDUP_REMOVED lines=9> */
.L_x_68786:
[----:B------:R-:W-:Y:S02]  /*e9d0*/  IMAD.MOV.U32 R12, RZ, RZ, R11 ;  /* 0x000000ffff0c7224 */ /* 0x000fe400078e000b */
[----:B------:R-:W-:Y:S02]  /*e9e0*/  IMAD.MOV.U32 R13, RZ, RZ, R23 ;  /* 0x000000ffff0d7224 */ /* 0x000fe400078e0017 */
[----:B------:R-:W-:Y:S02]  /*e9f0*/  IMAD.MOV.U32 R11, RZ, RZ, R16 ;  /* 0x000000ffff0b7224 */ /* 0x000fe400078e0010 */
[----:B------:R-:W-:Y:S02]  /*ea00*/  IMAD.MOV.U32 R23, RZ, RZ, R20 ;  /* 0x000000ffff177224 */ /* 0x000fe400078e0014 */
.L_x_68787:
[----:B------:R-:W-:Y:S05]  /*ea10*/  BSYNC B1 ;  /* 0x0000000000017941 */ /* 0x000fea0003800000 */
.L_x_68785:
        /* <DEDUP_REMOVED lines=9> */
.L_x_68789:
[----:B------:R-:W-:Y:S02]  /*eab0*/  IMAD.MOV.U32 R14, RZ, RZ, R12 ;  /* 0x000000ffff0e7224 */ /* 0x000fe400078e000c */
[----:B------:R-:W-:Y:S02]  /*eac0*/  IMAD.MOV.U32 R16, RZ, RZ, R13 ;  /* 0x000000ffff107224 */ /* 0x000fe400078e000d */
[----:B------:R-:W-:Y:S02]  /*ead0*/  IMAD.MOV.U32 R12, RZ, RZ, R17 ;  /* 0x000000ffff0c7224 */ /* 0x000fe400078e0011 */
[----:B------:R-:W-:Y:S02]  /*eae0*/  IMAD.MOV.U32 R13, RZ, RZ, R4 ;  /* 0x000000ffff0d7224 */ /* 0x000fe400078e0004 */
.L_x_68790:
[----:B------:R-:W-:Y:S05]  /*eaf0*/  BSYNC B1 ;  /* 0x0000000000017941 */ /* 0x000fea0003800000 */
.L_x_68788:
        /* <DEDUP_REMOVED lines=9> */
.L_x_68792:
[----:B------:R-:W-:Y:S01]  /*eb90*/  IMAD.MOV.U32 R4, RZ, RZ, R14 ;  /* 0x000000ffff047224 */ /* 0x000fe200078e000e */
[----:B------:R-:W-:Y:S01]  /*eba0*/  MOV R17, R16 ;  /* 0x0000001000117202 */ /* 0x000fe20000000f00 */
[----:B------:R-:W-:Y:S02]  /*ebb0*/  IMAD.MOV.U32 R14, RZ, RZ, R21 ;  /* 0x000000ffff0e7224 */ /* 0x000fe400078e0015 */
[----:B------:R-:W-:Y:S02]  /*ebc0*/  IMAD.MOV.U32 R16, RZ, RZ, R25 ;  /* 0x000000ffff107224 */ /* 0x000fe400078e0019 */
.L_x_68793:
[----:B------:R-:W-:Y:S05]  /*ebd0*/  BSYNC B1 ;  /* 0x0000000000017941 */ /* 0x000fea0003800000 */
.L_x_68791:
        /* <DEDUP_REMOVED lines=9> */
.L_x_68795:
[----:B------:R-:W-:Y:S02]  /*ec70*/  IMAD.MOV.U32 R21, RZ, RZ, R4 ;  /* 0x000000ffff157224 */ /* 0x000fe400078e0004 */
[----:B------:R-:W-:Y:S01]  /*ec80*/  IMAD.MOV.U32 R20, RZ, RZ, R17 ;  /* 0x000000ffff147224 */ /* 0x000fe200078e0011 */
[----:B------:R-:W-:Y:S01]  /*ec90*/  MOV R17, R18 ;  /* 0x0000001200117202 */ /* 0x000fe20000000f00 */
[----:B------:R-:W-:Y:S02]  /*eca0*/  IMAD.MOV.U32 R4, RZ, RZ, R19 ;  /* 0x000000ffff047224 */ /* 0x000fe400078e0013 */
.L_x_68796:
[----:B------:R-:W-:Y:S05]  /*ecb0*/  BSYNC B1 ;  /* 0x0000000000017941 */ /* 0x000fea0003800000 */
.L_x_68794:
        /* <DEDUP_REMOVED lines=9> */
.L_x_68798:
[----:B------:R-:W-:Y:S02]  /*ed50*/  IMAD.MOV.U32 R18, RZ, RZ, R21 ;  /* 0x000000ffff127224 */ /* 0x000fe400078e0015 */
[----:B------:R-:W-:Y:S02]  /*ed60*/  IMAD.MOV.U32 R19, RZ, RZ, R20 ;  /* 0x000000ffff137224 */ /* 0x000fe400078e0014 */
[----:B------:R-:W-:Y:S02]  /*ed70*/  IMAD.MOV.U32 R21, RZ, RZ, R26 ;  /* 0x000000ffff157224 */ /* 0x000fe400078e001a */
[----:B------:R-:W-:Y:S02]  /*ed80*/  IMAD.MOV.U32 R20, RZ, RZ, R27 ;  /* 0x000000ffff147224 */ /* 0x000fe400078e001b */
.L_x_68799:
[----:B------:R-:W-:Y:S05]  /*ed90*/  BSYNC B1 ;  /* 0x0000000000017941 */ /* 0x000fea0003800000 */
.L_x_68797:
        /* <DEDUP_REMOVED lines=16> */
.L_x_68801:
[----:B------:R-:W-:Y:S02]  /*eea0*/  IMAD.MOV.U32 R5, RZ, RZ, R24 ;  /* 0x000000ffff057224 */ /* 0x000fe400078e0018 */
[----:B------:R-:W-:Y:S02]  /*eeb0*/  IMAD.MOV.U32 R8, RZ, RZ, R7 ;  /* 0x000000ffff087224 */ /* 0x000fe400078e0007 */
[----:B------:R-:W-:Y:S02]  /*eec0*/  IMAD.MOV.U32 R7, RZ, RZ, R10 ;  /* 0x000000ffff077224 */ /* 0x000fe400078e000a */
[----:B------:R-:W-:Y:S02]  /*eed0*/  IMAD.MOV.U32 R24, RZ, RZ, R9 ;  /* 0x000000ffff187224 */ /* 0x000fe400078e0009 */
.L_x_68802:
[----:B------:R-:W-:Y:S05]  /*eee0*/  BSYNC B1 ;  /* 0x0000000000017941 */ /* 0x000fea0003800000 */
.L_x_68800:
        /* <DEDUP_REMOVED lines=9> */
.L_x_68804:
[----:B------:R-:W-:Y:S02]  /*ef80*/  IMAD.MOV.U32 R9, RZ, RZ, R5 ;  /* 0x000000ffff097224 */ /* 0x000fe400078e0005 */
[----:B------:R-:W-:Y:S02]  /*ef90*/  IMAD.MOV.U32 R10, RZ, RZ, R8 ;  /* 0x000000ffff0a7224 */ /* 0x000fe400078e0008 */
[----:B------:R-:W-:Y:S02]  /*efa0*/  IMAD.MOV.U32 R5, RZ, RZ, R11 ;  /* 0x000000ffff057224 */ /* 0x000fe400078e000b */
[----:B------:R-:W-:Y:S02]  /*efb0*/  IMAD.MOV.U32 R8, RZ, RZ, R23 ;  /* 0x000000ffff087224 */ /* 0x000fe400078e0017 */
.L_x_68805:
[----:B------:R-:W-:Y:S05]  /*efc0*/  BSYNC B1 ;  /* 0x0000000000017941 */ /* 0x000fea0003800000 */
.L_x_68803:
        /* <DEDUP_REMOVED lines=9> */
.L_x_68807:
[----:B------:R-:W-:Y:S01]  /*f060*/  IMAD.MOV.U32 R11, RZ, RZ, R9 ;  /* 0x000000ffff0b7224 */ /* 0x000fe200078e0009 */
[----:B------:R-:W-:Y:S01]  /*f070*/  MOV R25, R10 ;  /* 0x0000000a00197202 */ /* 0x000fe20000000f00 */
[----:B------:R-:W-:Y:S02]  /*f080*/  IMAD.MOV.U32 R9, RZ, RZ, R12 ;  /* 0x000000ffff097224 */ /* 0x000fe400078e000c */
[----:B------:R-:W-:Y:S02]  /*f090*/  IMAD.MOV.U32 R10, RZ, RZ, R13 ;  /* 0x000000ffff0a7224 */ /* 0x000fe400078e000d */
.L_x_68808:
[----:B------:R-:W-:Y:S05]  /*f0a0*/  BSYNC B1 ;  /* 0x0000000000017941 */ /* 0x000fea0003800000 */
.L_x_68806:
        /* <DEDUP_REMOVED lines=9> */
.L_x_68810:
[----:B------:R-:W-:Y:S02]  /*f140*/  IMAD.MOV.U32 R12, RZ, RZ, R11 ;  /* 0x000000ffff0c7224 */ /* 0x000fe400078e000b */
[----:B------:R-:W-:Y:S01]  /*f150*/  IMAD.MOV.U32 R26, RZ, RZ, R25 ;  /* 0x000000ffff1a7224 */ /* 0x000fe200078e0019 */
[----:B------:R-:W-:Y:S01]  /*f160*/  MOV R25, R16 ;  /* 0x0000001000197202 */ /* 0x000fe20000000f00 */
[----:B------:R-:W-:Y:S02]  /*f170*/  IMAD.MOV.U32 R11, RZ, RZ, R14 ;  /* 0x000000ffff0b7224 */ /* 0x000fe400078e000e */
.L_x_68811:
[----:B------:R-:W-:Y:S05]  /*f180*/  BSYNC B1 ;  /* 0x0000000000017941 */ /* 0x000fea0003800000 */
.L_x_68809:
        /* <DEDUP_REMOVED lines=9> */
.L_x_68813:
[----:B------:R-:W-:Y:S02]  /*f220*/  IMAD.MOV.U32 R13, RZ, RZ, R12 ;  /* 0x000000ffff0d7224 */ /* 0x000fe400078e000c */
[----:B------:R-:W-:Y:S02]  /*f230*/  IMAD.MOV.U32 R35, RZ, RZ, R26 ;  /* 0x000000ffff237224 */ /* 0x000fe400078e001a */
[----:B------:R-:W-:Y:S02]  /*f240*/  IMAD.MOV.U32 R12, RZ, RZ, R4 ;  /* 0x000000ffff0c7224 */ /* 0x000fe400078e0004 */
[----:B------:R-:W-:Y:S02]  /*f250*/  IMAD.MOV.U32 R26, RZ, RZ, R17 ;  /* 0x000000ffff1a7224 */ /* 0x000fe400078e0011 */
.L_x_68814:
[----:B------:R-:W-:Y:S05]  /*f260*/  BSYNC B1 ;  /* 0x0000000000017941 */ /* 0x000fea0003800000 */
.L_x_68812:
        /* <DEDUP_REMOVED lines=9> */
.L_x_68816:
[----:B------:R-:W-:Y:S02]  /*f300*/  IMAD.MOV.U32 R4, RZ, RZ, R13 ;  /* 0x000000ffff047224 */ /* 0x000fe400078e000d */
[----:B------:R-:W-:Y:S02]  /*f310*/  IMAD.MOV.U32 R14, RZ, RZ, R35 ;  /* 0x000000ffff0e7224 */ /* 0x000fe400078e0023 */
[----:B------:R-:W-:Y:S02]  /*f320*/  IMAD.MOV.U32 R13, RZ, RZ, R21 ;  /* 0x000000ffff0d7224 */ /* 0x000fe400078e0015 */
[----:B------:R-:W-:Y:S02]  /*f330*/  IMAD.MOV.U32 R35, RZ, RZ, R20 ;  /* 0x000000ffff237224 */ /* 0x000fe400078e0014 */
.L_x_68817:
[----:B------:R-:W-:Y:S05]  /*f340*/  BSYNC B1 ;  /* 0x0000000000017941 */ /* 0x000fea0003800000 */
.L_x_68815:
        /* <DEDUP_REMOVED lines=9> */
.L_x_68819:
[----:B------:R-:W-:Y:S01]  /*f3e0*/  IMAD.MOV.U32 R17, RZ, RZ, R4 ;  /* 0x000000ffff117224 */ /* 0x000fe200078e0004 */
[----:B------:R-:W-:Y:S01]  /*f3f0*/  MOV R37, R14 ;  /* 0x0000000e00257202 */ /* 0x000fe20000000f00 */
[----:B------:R-:W-:Y:S02]  /*f400*/  IMAD.MOV.U32 R4, RZ, RZ, R18 ;  /* 0x000000ffff047224 */ /* 0x000fe400078e0012 */
[----:B------:R-:W-:Y:S02]  /*f410*/  IMAD.MOV.U32 R14, RZ, RZ, R19 ;  /* 0x000000ffff0e7224 */ /* 0x000fe400078e0013 */
.L_x_68820:
[----:B------:R-:W-:Y:S05]  /*f420*/  BSYNC B1 ;  /* 0x0000000000017941 */ /* 0x000fea0003800000 */
.L_x_68818:
        /* <DEDUP_REMOVED lines=16> */
.L_x_68822:
[----:B------:R-:W-:Y:S01]  /*f530*/  IMAD.MOV.U32 R31, RZ, RZ, R24 ;  /* 0x000000ffff1f7224 */ /* 0x000fe200078e0018 */
[----:B------:R-:W-:Y:S01]  /*f540*/  MOV R23, R7 ;  /* 0x0000000700177202 */ /* 0x000fe20000000f00 */
[----:B------:R-:W-:Y:S02]  /*f550*/  IMAD.MOV.U32 R7, RZ, RZ, R8 ;  /* 0x000000ffff077224 */ /* 0x000fe400078e0008 */
[----:B------:R-:W-:Y:S02]  /*f560*/  IMAD.MOV.U32 R24, RZ, RZ, R5 ;  /* 0x000000ffff187224 */ /* 0x000fe400078e0005 */
.L_x_68823:
[----:B------:R-:W-:Y:S05]  /*f570*/  BSYNC B1 ;  /* 0x0000000000017941 */ /* 0x000fea0003800000 */
.L_x_68821:
        /* <DEDUP_REMOVED lines=9> */
.L_x_68825:
[----:B------:R-:W-:Y:S02]  /*f610*/  IMAD.MOV.U32 R30, RZ, RZ, R31 ;  /* 0x000000ffff1e7224 */ /* 0x000fe400078e001f */
[----:B------:R-:W-:Y:S01]  /*f620*/  IMAD.MOV.U32 R22, RZ, RZ, R23 ;  /* 0x000000ffff167224 */ /* 0x000fe200078e0017 */
[----:B------:R-:W-:Y:S01]  /*f630*/  MOV R23, R10 ;  /* 0x0000000a00177202 */ /* 0x000fe20000000f00 */
[----:B------:R-:W-:Y:S02]  /*f640*/  IMAD.MOV.U32 R31, RZ, RZ, R9 ;  /* 0x000000ffff1f7224 */ /* 0x000fe400078e0009 */
.L_x_68826:
[----:B------:R-:W-:Y:S05]  /*f650*/  BSYNC B1 ;  /* 0x0000000000017941 */ /* 0x000fea0003800000 */
.L_x_68824:
        /* <DEDUP_REMOVED lines=9> */
.L_x_68828:
[----:B------:R-:W-:Y:S02]  /*f6f0*/  IMAD.MOV.U32 R29, RZ, RZ, R30 ;  /* 0x000000ffff1d7224 */ /* 0x000fe400078e001e */
[----:B------:R-:W-:Y:S02]  /*f700*/  IMAD.MOV.U32 R21, RZ, RZ, R22 ;  /* 0x000000ffff157224 */ /* 0x000fe400078e0016 */
[----:B------:R-:W-:Y:S02]  /*f710*/  IMAD.MOV.U32 R30, RZ, RZ, R11 ;  /* 0x000000ffff1e7224 */ /* 0x000fe400078e000b */
[----:B------:R-:W-:Y:S02]  /*f720*/  IMAD.MOV.U32 R22, RZ, RZ, R25 ;  /* 0x000000ffff167224 */ /* 0x000fe400078e0019 */
.L_x_68829:
[----:B------:R-:W-:Y:S05]  /*f730*/  BSYNC B1 ;  /* 0x0000000000017941 */ /* 0x000fea0003800000 */
.L_x_68827:
        /* <DEDUP_REMOVED lines=9> */
.L_x_68831:
[----:B------:R-:W-:Y:S02]  /*f7d0*/  IMAD.MOV.U32 R28, RZ, RZ, R29 ;  /* 0x000000ffff1c7224 */ /* 0x000fe400078e001d */
[----:B------:R-:W-:Y:S02]  /*f7e0*/  IMAD.MOV.U32 R20, RZ, RZ, R21 ;  /* 0x000000ffff147224 */ /* 0x000fe400078e0015 */
[----:B------:R-:W-:Y:S02]  /*f7f0*/  IMAD.MOV.U32 R29, RZ, RZ, R12 ;  /* 0x000000ffff1d7224 */ /* 0x000fe400078e000c */
[----:B------:R-:W-:Y:S02]  /*f800*/  IMAD.MOV.U32 R21, RZ, RZ, R26 ;  /* 0x000000ffff157224 */ /* 0x000fe400078e001a */
.L_x_68832:
[----:B------:R-:W-:Y:S05]  /*f810*/  BSYNC B1 ;  /* 0x0000000000017941 */ /* 0x000fea0003800000 */
.L_x_68830:
        /* <DEDUP_REMOVED lines=9> */
.L_x_68834:
[----:B------:R-:W-:Y:S01]  /*f8b0*/  IMAD.MOV.U32 R33, RZ, RZ, R28 ;  /* 0x000000ffff217224 */ /* 0x000fe200078e001c */
[----:B------:R-:W-:Y:S01]  /*f8c0*/  MOV R27, R20 ;  /* 0x00000014001b7202 */ /* 0x000fe20000000f00 */
[----:B------:R-:W-:Y:S02]  /*f8d0*/  IMAD.MOV.U32 R28, RZ, RZ, R13 ;  /* 0x000000ffff1c7224 */ /* 0x000fe400078e000d */
[----:B------:R-:W-:Y:S02]  /*f8e0*/  IMAD.MOV.U32 R20, RZ, RZ, R35 ;  /* 0x000000ffff147224 */ /* 0x000fe400078e0023 */
.L_x_68835:
[----:B------:R-:W-:Y:S05]  /*f8f0*/  BSYNC B1 ;  /* 0x0000000000017941 */ /* 0x000fea0003800000 */
.L_x_68833:
        /* <DEDUP_REMOVED lines=9> */
.L_x_68837:
[----:B------:R-:W-:Y:S02]  /*f990*/  IMAD.MOV.U32 R32, RZ, RZ, R33 ;  /* 0x000000ffff207224 */ /* 0x000fe400078e0021 */
[----:B------:R-:W-:Y:S01]  /*f9a0*/  IMAD.MOV.U32 R26, RZ, RZ, R27 ;  /* 0x000000ffff1a7224 */ /* 0x000fe200078e001b */
[----:B------:R-:W-:Y:S01]  /*f9b0*/  MOV R27, R14 ;  /* 0x0000000e001b7202 */ /* 0x000fe20000000f00 */
[----:B------:R-:W-:Y:S02]  /*f9c0*/  IMAD.MOV.U32 R33, RZ, RZ, R4 ;  /* 0x000000ffff217224 */ /* 0x000fe400078e0004 */
.L_x_68838:
[----:B------:R-:W-:Y:S05]  /*f9d0*/  BSYNC B1 ;  /* 0x0000000000017941 */ /* 0x000fea0003800000 */
.L_x_68836:
        /* <DEDUP_REMOVED lines=8> */
.L_x_68839:
[----:B------:R-:W-:Y:S02]  /*fa60*/  IMAD.MOV.U32 R4, RZ, RZ, R32 ;  /* 0x000000ffff047224 */ /* 0x000fe400078e0020 */
[----:B------:R-:W-:Y:S02]  /*fa70*/  IMAD.MOV.U32 R25, RZ, RZ, R26 ;  /* 0x000000ffff197224 */ /* 0x000fe400078e001a */
[----:B------:R-:W-:Y:S02]  /*fa80*/  IMAD.MOV.U32 R32, RZ, RZ, R17 ;  /* 0x000000ffff207224 */ /* 0x000fe400078e0011 */
[----:B------:R-:W-:Y:S02]  /*fa90*/  IMAD.MOV.U32 R26, RZ, RZ, R37 ;  /* 0x000000ffff1a7224 */ /* 0x000fe400078e0025 */
.L_x_68673:
[----:B--234-:R-:W-:Y:S05]  /*faa0*/  BSYNC B0 ;  /* 0x0000000000007941 */ /* 0x01cfea0003800000 */
.L_x_68672:
        /* <DEDUP_REMOVED lines=25> */
[----:B--2---:R-:W-:Y:S01]  /*fc40*/  @!P0 IMAD.MOV.U32 R7, RZ, RZ, R18 ;  /* 0x000000ffff078224 */ /* 0x004fe200078e0012 */
        /* <DEDUP_REMOVED lines=9> */
.L_x_68843:
[----:B------:R-:W-:Y:S02]  /*fce0*/  IMAD.MOV.U32 R18, RZ, RZ, R7 ;  /* 0x000000ffff127224 */ /* 0x000fe400078e0007 */
[----:B------:R-:W-:Y:S02]  /*fcf0*/  IMAD.MOV.U32 R19, RZ, RZ, R24 ;  /* 0x000000ffff137224 */ /* 0x000fe400078e0018 */
[----:B------:R-:W-:Y:S02]  /*fd00*/  IMAD.MOV.U32 R7, RZ, RZ, R23 ;  /* 0x000000ffff077224 */ /* 0x000fe400078e0017 */
[----:B------:R-:W-:Y:S02]  /*fd10*/  IMAD.MOV.U32 R24, RZ, RZ, R31 ;  /* 0x000000ffff187224 */ /* 0x000fe400078e001f */
.L_x_68844:
[----:B------:R-:W-:Y:S05]  /*fd20*/  BSYNC B1 ;  /* 0x0000000000017941 */ /* 0x000fea0003800000 */
.L_x_68842:
        /* <DEDUP_REMOVED lines=9> */
.L_x_68846:
[----:B------:R-:W-:Y:S02]  /*fdc0*/  IMAD.MOV.U32 R34, RZ, RZ, R19 ;  /* 0x000000ffff227224 */ /* 0x000fe400078e0013 */
[----:B------:R-:W-:Y:S02]  /*fdd0*/  IMAD.MOV.U32 R36, RZ, RZ, R18 ;  /* 0x000000ffff247224 */ /* 0x000fe400078e0012 */
[----:B------:R-:W-:Y:S02]  /*fde0*/  IMAD.MOV.U32 R19, RZ, RZ, R30 ;  /* 0x000000ffff137224 */ /* 0x000fe400078e001e */
[----:B------:R-:W-:Y:S02]  /*fdf0*/  IMAD.MOV.U32 R18, RZ, RZ, R22 ;  /* 0x000000ffff127224 */ /* 0x000fe400078e0016 */
.L_x_68847:
[----:B------:R-:W-:Y:S05]  /*fe00*/  BSYNC B1 ;  /* 0x0000000000017941 */ /* 0x000fea0003800000 */
.L_x_68845:
        /* <DEDUP_REMOVED lines=9> */
.L_x_68849:
[----:B------:R-:W-:Y:S01]  /*fea0*/  IMAD.MOV.U32 R23, RZ, RZ, R34 ;  /* 0x000000ffff177224 */ /* 0x000fe200078e0022 */
[----:B------:R-:W-:Y:S01]  /*feb0*/  MOV R31, R36 ;  /* 0x00000024001f7202 */ /* 0x000fe20000000f00 */
[----:B------:R-:W-:Y:S02]  /*fec0*/  IMAD.MOV.U32 R34, RZ, RZ, R29 ;  /* 0x000000ffff227224 */ /* 0x000fe400078e001d */
[----:B------:R-:W-:Y:S02]  /*fed0*/  IMAD.MOV.U32 R36, RZ, RZ, R21 ;  /* 0x000000ffff247224 */ /* 0x000fe400078e0015 */
.L_x_68850:
[----:B------:R-:W-:Y:S05]  /*fee0*/  BSYNC B1 ;  /* 0x0000000000017941 */ /* 0x000fea0003800000 */
.L_x_68848:
        /* <DEDUP_REMOVED lines=9> */
.L_x_68852:
[----:B------:R-:W-:Y:S02]  /*ff80*/  IMAD.MOV.U32 R22, RZ, RZ, R23 ;  /* 0x000000ffff167224 */ /* 0x000fe400078e0017 */
[----:B------:R-:W-:Y:S01]  /*ff90*/  IMAD.MOV.U32 R30, RZ, RZ, R31 ;  /* 0x000000ffff1e7224 */ /* 0x000fe200078e001f */
[----:B------:R-:W-:Y:S01]  /*ffa0*/  MOV R31, R20 ;  /* 0x00000014001f7202 */ /* 0x000fe20000000f00 */
[----:B------:R-:W-:Y:S02]  /*ffb0*/  IMAD.MOV.U32 R23, RZ, RZ, R28 ;  /* 0x000000ffff177224 */ /* 0x000fe400078e001c */
.L_x_68853:
[----:B------:R-:W-:Y:S05]  /*ffc0*/  BSYNC B1 ;  /* 0x0000000000017941 */ /* 0x000fea0003800000 */
.L_x_68851:
        /* <DEDUP_REMOVED lines=9> */
.L_x_68855:
[----:B------:R-:W-:Y:S02]  /*10060*/  IMAD.MOV.U32 R21, RZ, RZ, R22 ;  /* 0x000000ffff157224 */ /* 0x000fe400078e0016 */
[----:B------:R-:W-:Y:S02]  /*10070*/  IMAD.MOV.U32 R29, RZ, RZ, R30 ;  /* 0x000000ffff1d7224 */ /* 0x000fe400078e001e */
[----:B------:R-:W-:Y:S02]  /*10080*/  IMAD.MOV.U32 R30, RZ, RZ, R27 ;  /* 0x000000ffff1e7224 */ /* 0x000fe400078e001b */
[----:B------:R-:W-:Y:S02]  /*10090*/  IMAD.MOV.U32 R22, RZ, RZ, R33 ;  /* 0x000000ffff167224 */ /* 0x000fe400078e0021 */
.L_x_68856:
[----:B------:R-:W-:Y:S05]  /*100a0*/  BSYNC B1 ;  /* 0x0000000000017941 */ /* 0x000fea0003800000 */
.L_x_68854:
        /* <DEDUP_REMOVED lines=9> */
.L_x_68858:
[----:B------:R-:W-:Y:S02]  /*10140*/  IMAD.MOV.U32 R27, RZ, RZ, R21 ;  /* 0x000000ffff1b7224 */ /* 0x000fe400078e0015 */
[----:B------:R-:W-:Y:S02]  /*10150*/  IMAD.MOV.U32 R20, RZ, RZ, R29 ;  /* 0x000000ffff147224 */ /* 0x000fe400078e001d */
[----:B------:R-:W-:Y:S02]  /*10160*/  IMAD.MOV.U32 R21, RZ, RZ, R32 ;  /* 0x000000ffff157224 */ /* 0x000fe400078e0020 */
[----:B------:R-:W-:Y:S02]  /*10170*/  IMAD.MOV.U32 R29, RZ, RZ, R26 ;  /* 0x000000ffff1d7224 */ /* 0x000fe400078e001a */
.L_x_68859:
[----:B------:R-:W-:Y:S05]  /*10180*/  BSYNC B1 ;  /* 0x0000000000017941 */ /* 0x000fea0003800000 */
.L_x_68857:
        /* <DEDUP_REMOVED lines=9> */
.L_x_68861:
[----:B------:R-:W-:Y:S01]  /*10220*/  IMAD.MOV.U32 R26, RZ, RZ, R27 ;  /* 0x000000ffff1a7224 */ /* 0x000fe200078e001b */
[----:B------:R-:W-:Y:S01]  /*10230*/  MOV R28, R20 ;  /* 0x00000014001c7202 */ /* 0x000fe20000000f00 */
[----:B------:R-:W-:Y:S02]  /*10240*/  IMAD.MOV.U32 R27, RZ, RZ, R4 ;  /* 0x000000ffff1b7224 */ /* 0x000fe400078e0004 */
[----:B------:R-:W-:Y:S02]  /*10250*/  IMAD.MOV.U32 R20, RZ, RZ, R25 ;  /* 0x000000ffff147224 */ /* 0x000fe400078e0019 */
.L_x_68862:
[----:B------:R-:W-:Y:S05]  /*10260*/  BSYNC B1 ;  /* 0x0000000000017941 */ /* 0x000fea0003800000 */
.L_x_68860:
        /* <DEDUP_REMOVED lines=16> */
.L_x_68864:
[----:B------:R-:W-:Y:S01]  /*10370*/  IMAD.MOV.U32 R25, RZ, RZ, R24 ;  /* 0x000000ffff197224 */ /* 0x000fe200078e0018 */
[----:B------:R-:W-:Y:S01]  /*10380*/  MOV R4, R7 ;  /* 0x0000000700047202 */ /* 0x000fe20000000f00 */
[----:B------:R-:W-:Y:S02]  /*10390*/  IMAD.MOV.U32 R7, RZ, RZ, R18 ;  /* 0x000000ffff077224 */ /* 0x000fe400078e0012 */
[----:B------:R-:W-:Y:S02]  /*103a0*/  IMAD.MOV.U32 R24, RZ, RZ, R19 ;  /* 0x000000ffff187224 */ /* 0x000fe400078e0013 */
.L_x_68865:
[----:B------:R-:W-:Y:S05]  /*103b0*/  BSYNC B1 ;  /* 0x0000000000017941 */ /* 0x000fea0003800000 */
.L_x_68863:
        /* <DEDUP_REMOVED lines=9> */
.L_x_68867:
[----:B------:R-:W-:Y:S02]  /*10450*/  IMAD.MOV.U32 R18, RZ, RZ, R25 ;  /* 0x000000ffff127224 */ /* 0x000fe400078e0019 */
[----:B------:R-:W-:Y:S01]  /*10460*/  IMAD.MOV.U32 R32, RZ, RZ, R4 ;  /* 0x000000ffff207224 */ /* 0x000fe200078e0004 */
[----:B------:R-:W-:Y:S01]  /*10470*/  MOV R4, R36 ;  /* 0x0000002400047202 */ /* 0x000fe20000000f00 */
[----:B------:R-:W-:Y:S02]  /*10480*/  IMAD.MOV.U32 R25, RZ, RZ, R34 ;  /* 0x000000ffff197224 */ /* 0x000fe400078e0022 */
.L_x_68868:
[----:B------:R-:W-:Y:S05]  /*10490*/  BSYNC B1 ;  /* 0x0000000000017941 */ /* 0x000fea0003800000 */
.L_x_68866:
        /* <DEDUP_REMOVED lines=9> */
.L_x_68870:
[----:B------:R-:W-:Y:S02]  /*10530*/  IMAD.MOV.U32 R19, RZ, RZ, R18 ;  /* 0x000000ffff137224 */ /* 0x000fe400078e0012 */
[----:B------:R-:W-:Y:S02]  /*10540*/  IMAD.MOV.U32 R33, RZ, RZ, R32 ;  /* 0x000000ffff217224 */ /* 0x000fe400078e0020 */
[----:B------:R-:W-:Y:S02]  /*10550*/  IMAD.MOV.U32 R18, RZ, RZ, R23 ;  /* 0x000000ffff127224 */ /* 0x000fe400078e0017 */
[----:B------:R-:W-:Y:S02]  /*10560*/  IMAD.MOV.U32 R32, RZ, RZ, R31 ;  /* 0x000000ffff207224 */ /* 0x000fe400078e001f */
.L_x_68871:
[----:B------:R-:W-:Y:S05]  /*10570*/  BSYNC B1 ;  /* 0x0000000000017941 */ /* 0x000fea0003800000 */
.L_x_68869:
        /* <DEDUP_REMOVED lines=9> */
.L_x_68873:
[----:B------:R-:W-:Y:S02]  /*10610*/  IMAD.MOV.U32 R34, RZ, RZ, R19 ;  /* 0x000000ffff227224 */ /* 0x000fe400078e0013 */
[----:B------:R-:W-:Y:S02]  /*10620*/  IMAD.MOV.U32 R36, RZ, RZ, R33 ;  /* 0x000000ffff247224 */ /* 0x000fe400078e0021 */
[----:B------:R-:W-:Y:S02]  /*10630*/  IMAD.MOV.U32 R19, RZ, RZ, R22 ;  /* 0x000000ffff137224 */ /* 0x000fe400078e0016 */
[----:B------:R-:W-:Y:S02]  /*10640*/  IMAD.MOV.U32 R33, RZ, RZ, R30 ;  /* 0x000000ffff217224 */ /* 0x000fe400078e001e */
.L_x_68874:
[----:B------:R-:W-:Y:S05]  /*10650*/  BSYNC B1 ;  /* 0x0000000000017941 */ /* 0x000fea0003800000 */
.L_x_68872:
        /* <DEDUP_REMOVED lines=9> */
.L_x_68876:
[----:B------:R-:W-:Y:S01]  /*106f0*/  IMAD.MOV.U32 R22, RZ, RZ, R34 ;  /* 0x000000ffff167224 */ /* 0x000fe200078e0022 */
[----:B------:R-:W-:Y:S01]  /*10700*/  MOV R23, R36 ;  /* 0x0000002400177202 */ /* 0x000fe20000000f00 */
[----:B------:R-:W-:Y:S02]  /*10710*/  IMAD.MOV.U32 R34, RZ, RZ, R21 ;  /* 0x000000ffff227224 */ /* 0x000fe400078e0015 */
[----:B------:R-:W-:Y:S02]  /*10720*/  IMAD.MOV.U32 R36, RZ, RZ, R29 ;  /* 0x000000ffff247224 */ /* 0x000fe400078e001d */
.L_x_68877:
[----:B------:R-:W-:Y:S05]  /*10730*/  BSYNC B1 ;  /* 0x0000000000017941 */ /* 0x000fea0003800000 */
.L_x_68875:
        /* <DEDUP_REMOVED lines=9> */
.L_x_68879:
[----:B------:R-:W-:Y:S02]  /*107d0*/  IMAD.MOV.U32 R21, RZ, RZ, R22 ;  /* 0x000000ffff157224 */ /* 0x000fe400078e0016 */
[----:B------:R-:W-:Y:S01]  /*107e0*/  IMAD.MOV.U32 R29, RZ, RZ, R23 ;  /* 0x000000ffff1d7224 */ /* 0x000fe200078e0017 */
[----:B------:R-:W-:Y:S01]  /*107f0*/  MOV R23, R20 ;  /* 0x0000001400177202 */ /* 0x000fe20000000f00 */
[----:B------:R-:W-:Y:S02]  /*10800*/  IMAD.MOV.U32 R22, RZ, RZ, R27 ;  /* 0x000000ffff167224 */ /* 0x000fe400078e001b */
.L_x_68880:
[----:B------:R-:W-:Y:S05]  /*10810*/  BSYNC B1 ;  /* 0x0000000000017941 */ /* 0x000fea0003800000 */
.L_x_68878:
        /* <DEDUP_REMOVED lines=9> */
.L_x_68882:
[----:B------:R-:W-:Y:S02]  /*108b0*/  IMAD.MOV.U32 R20, RZ, RZ, R21 ;  /* 0x000000ffff147224 */ /* 0x000fe400078e0015 */
[----:B------:R-:W-:Y:S02]  /*108c0*/  IMAD.MOV.U32 R27, RZ, RZ, R29 ;  /* 0x000000ffff1b7224 */ /* 0x000fe400078e001d */
[----:B------:R-:W-:Y:S02]  /*108d0*/  IMAD.MOV.U32 R21, RZ, RZ, R26 ;  /* 0x000000ffff157224 */ /* 0x000fe400078e001a */
[----:B------:R-:W-:Y:S02]  /*108e0*/  IMAD.MOV.U32 R29, RZ, RZ, R28 ;  /* 0x000000ffff1d7224 */ /* 0x000fe400078e001c */
.L_x_68883:
[----:B------:R-:W-:Y:S05]  /*108f0*/  BSYNC B1 ;  /* 0x0000000000017941 */ /* 0x000fea0003800000 */
.L_x_68881:
        /* <DEDUP_REMOVED lines=16> */
.L_x_68885:
[----:B------:R-:W-:Y:S02]  /*10a00*/  IMAD.MOV.U32 R17, RZ, RZ, R24 ;  /* 0x000000ffff117224 */ /* 0x000fe400078e0018 */
[----:B------:R-:W-:Y:S02]  /*10a10*/  IMAD.MOV.U32 R16, RZ, RZ, R7 ;  /* 0x000000ffff107224 */ /* 0x000fe400078e0007 */
[----:B------:R-:W-:Y:S02]  /*10a20*/  IMAD.MOV.U32 R7, RZ, RZ, R4 ;  /* 0x000000ffff077224 */ /* 0x000fe400078e0004 */
[----:B------:R-:W-:Y:S02]  /*10a30*/  IMAD.MOV.U32 R24, RZ, RZ, R25 ;  /* 0x000000ffff187224 */ /* 0x000fe400078e0019 */
.L_x_68886:
[----:B------:R-:W-:Y:S05]  /*10a40*/  BSYNC B1 ;  /* 0x0000000000017941 */ /* 0x000fea0003800000 */
.L_x_68884:
        /* <DEDUP_REMOVED lines=9> */
.L_x_68888:
[----:B------:R-:W-:Y:S02]  /*10ae0*/  IMAD.MOV.U32 R4, RZ, RZ, R17 ;  /* 0x000000ffff047224 */ /* 0x000fe400078e0011 */
[----:B------:R-:W-:Y:S02]  /*10af0*/  IMAD.MOV.U32 R26, RZ, RZ, R16 ;  /* 0x000000ffff1a7224 */ /* 0x000fe400078e0010 */
[----:B------:R-:W-:Y:S02]  /*10b00*/  IMAD.MOV.U32 R17, RZ, RZ, R18 ;  /* 0x000000ffff117224 */ /* 0x000fe400078e0012 */
[----:B------:R-:W-:Y:S02]  /*10b10*/  IMAD.MOV.U32 R16, RZ, RZ, R32 ;  /* 0x000000ffff107224 */ /* 0x000fe400078e0020 */
.L_x_68889:
[----:B------:R-:W-:Y:S05]  /*10b20*/  BSYNC B1 ;  /* 0x0000000000017941 */ /* 0x000fea0003800000 */
.L_x_68887:
        /* <DEDUP_REMOVED lines=9> */
.L_x_68891:
[----:B------:R-:W-:Y:S01]  /*10bc0*/  IMAD.MOV.U32 R25, RZ, RZ, R4 ;  /* 0x000000ffff197224 */ /* 0x000fe200078e0004 */
[----:B------:R-:W-:Y:S01]  /*10bd0*/  MOV R31, R26 ;  /* 0x0000001a001f7202 */ /* 0x000fe20000000f00 */
[----:B------:R-:W-:Y:S02]  /*10be0*/  IMAD.MOV.U32 R4, RZ, RZ, R19 ;  /* 0x000000ffff047224 */ /* 0x000fe400078e0013 */
[----:B------:R-:W-:Y:S02]  /*10bf0*/  IMAD.MOV.U32 R26, RZ, RZ, R33 ;  /* 0x000000ffff1a7224 */ /* 0x000fe400078e0021 */
.L_x_68892:
[----:B------:R-:W-:Y:S05]  /*10c00*/  BSYNC B1 ;  /* 0x0000000000017941 */ /* 0x000fea0003800000 */
.L_x_68890:
        /* <DEDUP_REMOVED lines=9> */
.L_x_68894:
[----:B------:R-:W-:Y:S02]  /*10ca0*/  IMAD.MOV.U32 R19, RZ, RZ, R25 ;  /* 0x000000ffff137224 */ /* 0x000fe400078e0019 */
[----:B------:R-:W-:Y:S01]  /*10cb0*/  IMAD.MOV.U32 R18, RZ, RZ, R31 ;  /* 0x000000ffff127224 */ /* 0x000fe200078e001f */
[----:B------:R-:W-:Y:S01]  /*10cc0*/  MOV R31, R36 ;  /* 0x00000024001f7202 */ /* 0x000fe20000000f00 */
[----:B------:R-:W-:Y:S02]  /*10cd0*/  IMAD.MOV.U32 R25, RZ, RZ, R34 ;  /* 0x000000ffff197224 */ /* 0x000fe400078e0022 */
.L_x_68895:
[----:B------:R-:W-:Y:S05]  /*10ce0*/  BSYNC B1 ;  /* 0x0000000000017941 */ /* 0x000fea0003800000 */
.L_x_68893:
        /* <DEDUP_REMOVED lines=9> */
.L_x_68897:
[----:B------:R-:W-:Y:S02]  /*10d80*/  IMAD.MOV.U32 R28, RZ, RZ, R19 ;  /* 0x000000ffff1c7224 */ /* 0x000fe400078e0013 */
[----:B------:R-:W-:Y:S02]  /*10d90*/  IMAD.MOV.U32 R30, RZ, RZ, R18 ;  /* 0x000000ffff1e7224 */ /* 0x000fe400078e0012 */
[----:B------:R-:W-:Y:S02]  /*10da0*/  IMAD.MOV.U32 R19, RZ, RZ, R22 ;  /* 0x000000ffff137224 */ /* 0x000fe400078e0016 */
[----:B------:R-:W-:Y:S02]  /*10db0*/  IMAD.MOV.U32 R18, RZ, RZ, R23 ;  /* 0x000000ffff127224 */ /* 0x000fe400078e0017 */
.L_x_68898:
[----:B------:R-:W-:Y:S05]  /*10dc0*/  BSYNC B1 ;  /* 0x0000000000017941 */ /* 0x000fea0003800000 */
.L_x_68896:
        /* <DEDUP_REMOVED lines=9> */
.L_x_68900:
[----:B------:R-:W-:Y:S02]  /*10e60*/  IMAD.MOV.U32 R23, RZ, RZ, R28 ;  /* 0x000000ffff177224 */ /* 0x000fe400078e001c */
[----:B------:R-:W-:Y:S02]  /*10e70*/  IMAD.MOV.U32 R22, RZ, RZ, R30 ;  /* 0x000000ffff167224 */ /* 0x000fe400078e001e */
[----:B------:R-:W-:Y:S02]  /*10e80*/  IMAD.MOV.U32 R28, RZ, RZ, R21 ;  /* 0x000000ffff1c7224 */ /* 0x000fe400078e0015 */
[----:B------:R-:W-:Y:S02]  /*10e90*/  IMAD.MOV.U32 R30, RZ, RZ, R29 ;  /* 0x000000ffff1e7224 */ /* 0x000fe400078e001d */
.L_x_68901:
[----:B------:R-:W-:Y:S05]  /*10ea0*/  BSYNC B1 ;  /* 0x0000000000017941 */ /* 0x000fea0003800000 */
.L_x_68899:
        /* <DEDUP_REMOVED lines=9> */
.L_x_68903:
[----:B------:R-:W-:Y:S01]  /*10f40*/  IMAD.MOV.U32 R21, RZ, RZ, R23 ;  /* 0x000000ffff157224 */ /* 0x000fe200078e0017 */
[----:B------:R-:W-:Y:S01]  /*10f50*/  MOV R29, R22 ;  /* 0x00000016001d7202 */ /* 0x000fe20000000f00 */
[----:B------:R-:W-:Y:S02]  /*10f60*/  IMAD.MOV.U32 R23, RZ, RZ, R20 ;  /* 0x000000ffff177224 */ /* 0x000fe400078e0014 */
[----:B------:R-:W-:Y:S02]  /*10f70*/  IMAD.MOV.U32 R22, RZ, RZ, R27 ;  /* 0x000000ffff167224 */ /* 0x000fe400078e001b */
.L_x_68904:
[----:B------:R-:W-:Y:S05]  /*10f80*/  BSYNC B1 ;  /* 0x0000000000017941 */ /* 0x000fea0003800000 */
.L_x_68902:
        /* <DEDUP_REMOVED lines=16> */
.L_x_68906:
[----:B------:R-:W-:Y:S01]  /*11090*/  IMAD.MOV.U32 R13, RZ, RZ, R24 ;  /* 0x000000ffff0d7224 */ /* 0x000fe200078e0018 */
[----:B------:R-:W-:Y:S01]  /*110a0*/  MOV R14, R7 ;  /* 0x00000007000e7202 */ /* 0x000fe20000000f00 */
[----:B------:R-:W-:Y:S02]  /*110b0*/  IMAD.MOV.U32 R7, RZ, RZ, R16 ;  /* 0x000000ffff077224 */ /* 0x000fe400078e0010 */
[----:B------:R-:W-:Y:S02]  /*110c0*/  IMAD.MOV.U32 R24, RZ, RZ, R17 ;  /* 0x000000ffff187224 */ /* 0x000fe400078e0011 */
.L_x_68907:
[----:B------:R-:W-:Y:S05]  /*110d0*/  BSYNC B1 ;  /* 0x0000000000017941 */ /* 0x000fea0003800000 */
.L_x_68905:
        /* <DEDUP_REMOVED lines=9> */
.L_x_68909:
[----:B------:R-:W-:Y:S02]  /*11170*/  IMAD.MOV.U32 R16, RZ, RZ, R13 ;  /* 0x000000ffff107224 */ /* 0x000fe400078e000d */
[----:B------:R-:W-:Y:S01]  /*11180*/  IMAD.MOV.U32 R20, RZ, RZ, R14 ;  /* 0x000000ffff147224 */ /* 0x000fe200078e000e */
[----:B------:R-:W-:Y:S01]  /*11190*/  MOV R14, R26 ;  /* 0x0000001a000e7202 */ /* 0x000fe20000000f00 */
[----:B------:R-:W-:Y:S02]  /*111a0*/  IMAD.MOV.U32 R13, RZ, RZ, R4 ;  /* 0x000000ffff0d7224 */ /* 0x000fe400078e0004 */
.L_x_68910:
[----:B------:R-:W-:Y:S05]  /*111b0*/  BSYNC B1 ;  /* 0x0000000000017941 */ /* 0x000fea0003800000 */
.L_x_68908:
        /* <DEDUP_REMOVED lines=9> */
.L_x_68912:
[----:B------:R-:W-:Y:S02]  /*11250*/  IMAD.MOV.U32 R4, RZ, RZ, R16 ;  /* 0x000000ffff047224 */ /* 0x000fe400078e0010 */
[----:B------:R-:W-:Y:S02]  /*11260*/  IMAD.MOV.U32 R17, RZ, RZ, R20 ;  /* 0x000000ffff117224 */ /* 0x000fe400078e0014 */
[----:B------:R-:W-:Y:S02]  /*11270*/  IMAD.MOV.U32 R16, RZ, RZ, R25 ;  /* 0x000000ffff107224 */ /* 0x000fe400078e0019 */
[----:B------:R-:W-:Y:S02]  /*11280*/  IMAD.MOV.U32 R20, RZ, RZ, R31 ;  /* 0x000000ffff147224 */ /* 0x000fe400078e001f */
.L_x_68913:
[----:B------:R-:W-:Y:S05]  /*11290*/  BSYNC B1 ;  /* 0x0000000000017941 */ /* 0x000fea0003800000 */
.L_x_68911:
        /* <DEDUP_REMOVED lines=9> */
.L_x_68915:
[----:B------:R-:W-:Y:S02]  /*11330*/  IMAD.MOV.U32 R25, RZ, RZ, R4 ;  /* 0x000000ffff197224 */ /* 0x000fe400078e0004 */
[----:B------:R-:W-:Y:S02]  /*11340*/  IMAD.MOV.U32 R27, RZ, RZ, R17 ;  /* 0x000000ffff1b7224 */ /* 0x000fe400078e0011 */
[----:B------:R-:W-:Y:S02]  /*11350*/  IMAD.MOV.U32 R4, RZ, RZ, R19 ;  /* 0x000000ffff047224 */ /* 0x000fe400078e0013 */
[----:B------:R-:W-:Y:S02]  /*11360*/  IMAD.MOV.U32 R17, RZ, RZ, R18 ;  /* 0x000000ffff117224 */ /* 0x000fe400078e0012 */
.L_x_68916:
[----:B------:R-:W-:Y:S05]  /*11370*/  BSYNC B1 ;  /* 0x0000000000017941 */ /* 0x000fea0003800000 */
.L_x_68914:
        /* <DEDUP_REMOVED lines=9> */
.L_x_68918:
[----:B------:R-:W-:Y:S01]  /*11410*/  IMAD.MOV.U32 R18, RZ, RZ, R25 ;  /* 0x000000ffff127224 */ /* 0x000fe200078e0019 */
[----:B------:R-:W-:Y:S01]  /*11420*/  MOV R19, R27 ;  /* 0x0000001b00137202 */ /* 0x000fe20000000f00 */
[----:B------:R-:W-:Y:S02]  /*11430*/  IMAD.MOV.U32 R25, RZ, RZ, R28 ;  /* 0x000000ffff197224 */ /* 0x000fe400078e001c */
[----:B------:R-:W-:Y:S02]  /*11440*/  IMAD.MOV.U32 R27, RZ, RZ, R30 ;  /* 0x000000ffff1b7224 */ /* 0x000fe400078e001e */
.L_x_68919:
[----:B------:R-:W-:Y:S05]  /*11450*/  BSYNC B1 ;  /* 0x0000000000017941 */ /* 0x000fea0003800000 */
.L_x_68917:
        /* <DEDUP_REMOVED lines=9> */
.L_x_68921:
[----:B------:R-:W-:Y:S02]  /*114f0*/  IMAD.MOV.U32 R26, RZ, RZ, R18 ;  /* 0x000000ffff1a7224 */ /* 0x000fe400078e0012 */
[----:B------:R-:W-:Y:S01]  /*11500*/  IMAD.MOV.U32 R28, RZ, RZ, R19 ;  /* 0x000000ffff1c7224 */ /* 0x000fe200078e0013 */
[----:B------:R-:W-:Y:S01]  /*11510*/  MOV R19, R22 ;  /* 0x0000001600137202 */ /* 0x000fe20000000f00 */
[----:B------:R-:W-:Y:S02]  /*11520*/  IMAD.MOV.U32 R18, RZ, RZ, R23 ;  /* 0x000000ffff127224 */ /* 0x000fe400078e0017 */
.L_x_68922:
[----:B------:R-:W-:Y:S05]  /*11530*/  BSYNC B1 ;  /* 0x0000000000017941 */ /* 0x000fea0003800000 */
.L_x_68920:
        /* <DEDUP_REMOVED lines=9> */
.L_x_68924:
[----:B------:R-:W-:Y:S02]  /*115d0*/  IMAD.MOV.U32 R22, RZ, RZ, R26 ;  /* 0x000000ffff167224 */ /* 0x000fe400078e001a */
[----:B------:R-:W-:Y:S02]  /*115e0*/  IMAD.MOV.U32 R23, RZ, RZ, R28 ;  /* 0x000000ffff177224 */ /* 0x000fe400078e001c */
[----:B------:R-:W-:Y:S02]  /*115f0*/  IMAD.MOV.U32 R26, RZ, RZ, R21 ;  /* 0x000000ffff1a7224 */ /* 0x000fe400078e0015 */
[----:B------:R-:W-:Y:S02]  /*11600*/  IMAD.MOV.U32 R28, RZ, RZ, R29 ;  /* 0x000000ffff1c7224 */ /* 0x000fe400078e001d */
.L_x_68925:
[----:B------:R-:W-:Y:S05]  /*11610*/  BSYNC B1 ;  /* 0x0000000000017941 */ /* 0x000fea0003800000 */
.L_x_68923:
        /* <DEDUP_REMOVED lines=16> */
.L_x_68927:
[----:B------:R-:W-:Y:S02]  /*11720*/  IMAD.MOV.U32 R11, RZ, RZ, R24 ;  /* 0x000000ffff0b7224 */ /* 0x000fe400078e0018 */
[----:B------:R-:W-:Y:S02]  /*11730*/  IMAD.MOV.U32 R12, RZ, RZ, R7 ;  /* 0x000000ffff0c7224 */ /* 0x000fe400078e0007 */
[----:B------:R-:W-:Y:S02]  /*11740*/  IMAD.MOV.U32 R7, RZ, RZ, R14 ;  /* 0x000000ffff077224 */ /* 0x000fe400078e000e */
[----:B------:R-:W-:Y:S02]  /*11750*/  IMAD.MOV.U32 R24, RZ, RZ, R13 ;  /* 0x000000ffff187224 */ /* 0x000fe400078e000d */
.L_x_68928:
[----:B------:R-:W-:Y:S05]  /*11760*/  BSYNC B1 ;  /* 0x0000000000017941 */ /* 0x000fea0003800000 */
.L_x_68926:
        /* <DEDUP_REMOVED lines=9> */
.L_x_68930:
[----:B------:R-:W-:Y:S02]  /*11800*/  IMAD.MOV.U32 R13, RZ, RZ, R11 ;  /* 0x000000ffff0d7224 */ /* 0x000fe400078e000b */
[----:B------:R-:W-:Y:S02]  /*11810*/  IMAD.MOV.U32 R14, RZ, RZ, R12 ;  /* 0x000000ffff0e7224 */ /* 0x000fe400078e000c */
[----:B------:R-:W-:Y:S02]  /*11820*/  IMAD.MOV.U32 R11, RZ, RZ, R16 ;  /* 0x000000ffff0b7224 */ /* 0x000fe400078e0010 */
[----:B------:R-:W-:Y:S02]  /*11830*/  IMAD.MOV.U32 R12, RZ, RZ, R20 ;  /* 0x000000ffff0c7224 */ /* 0x000fe400078e0014 */
.L_x_68931:
[----:B------:R-:W-:Y:S05]  /*11840*/  BSYNC B1 ;  /* 0x0000000000017941 */ /* 0x000fea0003800000 */
.L_x_68929:
        /* <DEDUP_REMOVED lines=9> */
.L_x_68933:
[----:B------:R-:W-:Y:S01]  /*118e0*/  IMAD.MOV.U32 R16, RZ, RZ, R13 ;  /* 0x000000ffff107224 */ /* 0x000fe200078e000d */
[----:B------:R-:W-:Y:S01]  /*118f0*/  MOV R20, R14 ;  /* 0x0000000e00147202 */ /* 0x000fe20000000f00 */
[----:B------:R-:W-:Y:S02]  /*11900*/  IMAD.MOV.U32 R13, RZ, RZ, R4 ;  /* 0x000000ffff0d7224 */ /* 0x000fe400078e0004 */
[----:B------:R-:W-:Y:S02]  /*11910*/  IMAD.MOV.U32 R14, RZ, RZ, R17 ;  /* 0x000000ffff0e7224 */ /* 0x000fe400078e0011 */
.L_x_68934:
[----:B------:R-:W-:Y:S05]  /*11920*/  BSYNC B1 ;  /* 0x0000000000017941 */ /* 0x000fea0003800000 */
.L_x_68932:
        /* <DEDUP_REMOVED lines=9> */
.L_x_68936:
[----:B------:R-:W-:Y:S02]  /*119c0*/  IMAD.MOV.U32 R17, RZ, RZ, R16 ;  /* 0x000000ffff117224 */ /* 0x000fe400078e0010 */
[----:B------:R-:W-:Y:S01]  /*119d0*/  IMAD.MOV.U32 R4, RZ, RZ, R20 ;  /* 0x000000ffff047224 */ /* 0x000fe200078e0014 */
[----:B------:R-:W-:Y:S01]  /*119e0*/  MOV R20, R27 ;  /* 0x0000001b00147202 */ /* 0x000fe20000000f00 */
[----:B------:R-:W-:Y:S02]  /*119f0*/  IMAD.MOV.U32 R16, RZ, RZ, R25 ;  /* 0x000000ffff107224 */ /* 0x000fe400078e0019 */
.L_x_68937:
[----:B------:R-:W-:Y:S05]  /*11a00*/  BSYNC B1 ;  /* 0x0000000000017941 */ /* 0x000fea0003800000 */
.L_x_68935:
        /* <DEDUP_REMOVED lines=9> */
.L_x_68939:
[----:B------:R-:W-:Y:S02]  /*11aa0*/  IMAD.MOV.U32 R21, RZ, RZ, R17 ;  /* 0x000000ffff157224 */ /* 0x000fe400078e0011 */
[----:B------:R-:W-:Y:S02]  /*11ab0*/  IMAD.MOV.U32 R25, RZ, RZ, R4 ;  /* 0x000000ffff197224 */ /* 0x000fe400078e0004 */
[----:B------:R-:W-:Y:S02]  /*11ac0*/  IMAD.MOV.U32 R17, RZ, RZ, R18 ;  /* 0x000000ffff117224 */ /* 0x000fe400078e0012 */
[----:B------:R-:W-:Y:S02]  /*11ad0*/  IMAD.MOV.U32 R4, RZ, RZ, R19 ;  /* 0x000000ffff047224 */ /* 0x000fe400078e0013 */
.L_x_68940:
[----:B------:R-:W-:Y:S05]  /*11ae0*/  BSYNC B1 ;  /* 0x0000000000017941 */ /* 0x000fea0003800000 */
.L_x_68938:
        /* <DEDUP_REMOVED lines=9> */
.L_x_68942:
[----:B------:R-:W-:Y:S02]  /*11b80*/  IMAD.MOV.U32 R19, RZ, RZ, R21 ;  /* 0x000000ffff137224 */ /* 0x000fe400078e0015 */
[----:B------:R-:W-:Y:S02]  /*11b90*/  IMAD.MOV.U32 R18, RZ, RZ, R25 ;  /* 0x000000ffff127224 */ /* 0x000fe400078e0019 */
[----:B------:R-:W-:Y:S02]  /*11ba0*/  IMAD.MOV.U32 R21, RZ, RZ, R26 ;  /* 0x000000ffff157224 */ /* 0x000fe400078e001a */
[----:B------:R-:W-:Y:S02]  /*11bb0*/  IMAD.MOV.U32 R25, RZ, RZ, R28 ;  /* 0x000000ffff197224 */ /* 0x000fe400078e001c */
.L_x_68943:
[----:B------:R-:W-:Y:S05]  /*11bc0*/  BSYNC B1 ;  /* 0x0000000000017941 */ /* 0x000fea0003800000 */
.L_x_68941:
        /* <DEDUP_REMOVED lines=9> */
.L_x_68945:
[----:B------:R-:W-:Y:S01]  /*11c60*/  IMAD.MOV.U32 R26, RZ, RZ, R19 ;  /* 0x000000ffff1a7224 */ /* 0x000fe200078e0013 */
[----:B------:R-:W-:Y:S01]  /*11c70*/  MOV R27, R18 ;  /* 0x00000012001b7202 */ /* 0x000fe20000000f00 */
[----:B------:R-:W-:Y:S02]  /*11c80*/  IMAD.MOV.U32 R19, RZ, RZ, R22 ;  /* 0x000000ffff137224 */ /* 0x000fe400078e0016 */
[----:B------:R-:W-:Y:S02]  /*11c90*/  IMAD.MOV.U32 R18, RZ, RZ, R23 ;  /* 0x000000ffff127224 */ /* 0x000fe400078e0017 */
.L_x_68946:
[----:B------:R-:W-:Y:S05]  /*11ca0*/  BSYNC B1 ;  /* 0x0000000000017941 */ /* 0x000fea0003800000 */
.L_x_68944:
        /* <DEDUP_REMOVED lines=16> */
.L_x_68948:
[----:B------:R-:W-:Y:S01]  /*11db0*/  IMAD.MOV.U32 R9, RZ, RZ, R24 ;  /* 0x000000ffff097224 */ /* 0x000fe200078e0018 */
[----:B------:R-:W-:Y:S01]  /*11dc0*/  MOV R10, R7 ;  /* 0x00000007000a7202 */ /* 0x000fe20000000f00 */
[----:B------:R-:W-:Y:S02]  /*11dd0*/  IMAD.MOV.U32 R7, RZ, RZ, R12 ;  /* 0x000000ffff077224 */ /* 0x000fe400078e000c */
[----:B------:R-:W-:Y:S02]  /*11de0*/  IMAD.MOV.U32 R24, RZ, RZ, R11 ;  /* 0x000000ffff187224 */ /* 0x000fe400078e000b */
.L_x_68949:
[----:B------:R-:W-:Y:S05]  /*11df0*/  BSYNC B1 ;  /* 0x0000000000017941 */ /* 0x000fea0003800000 */
.L_x_68947:
        /* <DEDUP_REMOVED lines=9> */
.L_x_68951:
[----:B------:R-:W-:Y:S02]  /*11e90*/  IMAD.MOV.U32 R11, RZ, RZ, R9 ;  /* 0x000000ffff0b7224 */ /* 0x000fe400078e0009 */
[----:B------:R-:W-:Y:S01]  /*11ea0*/  IMAD.MOV.U32 R23, RZ, RZ, R10 ;  /* 0x000000ffff177224 */ /* 0x000fe200078e000a */
[----:B------:R-:W-:Y:S01]  /*11eb0*/  MOV R10, R14 ;  /* 0x0000000e000a7202 */ /* 0x000fe20000000f00 */
[----:B------:R-:W-:Y:S02]  /*11ec0*/  IMAD.MOV.U32 R9, RZ, RZ, R13 ;  /* 0x000000ffff097224 */ /* 0x000fe400078e000d */
.L_x_68952:
[----:B------:R-:W-:Y:S05]  /*11ed0*/  BSYNC B1 ;  /* 0x0000000000017941 */ /* 0x000fea0003800000 */
.L_x_68950:
        /* <DEDUP_REMOVED lines=9> */
.L_x_68954:
[----:B------:R-:W-:Y:S02]  /*11f70*/  IMAD.MOV.U32 R12, RZ, RZ, R11 ;  /* 0x000000ffff0c7224 */ /* 0x000fe400078e000b */
[----:B------:R-:W-:Y:S02]  /*11f80*/  IMAD.MOV.U32 R13, RZ, RZ, R23 ;  /* 0x000000ffff0d7224 */ /* 0x000fe400078e0017 */
[----:B------:R-:W-:Y:S02]  /*11f90*/  IMAD.MOV.U32 R11, RZ, RZ, R16 ;  /* 0x000000ffff0b7224 */ /* 0x000fe400078e0010 */
[----:B------:R-:W-:Y:S02]  /*11fa0*/  IMAD.MOV.U32 R23, RZ, RZ, R20 ;  /* 0x000000ffff177224 */ /* 0x000fe400078e0014 */
.L_x_68955:
[----:B------:R-:W-:Y:S05]  /*11fb0*/  BSYNC B1 ;  /* 0x0000000000017941 */ /* 0x000fea0003800000 */
.L_x_68953:
        /* <DEDUP_REMOVED lines=9> */
.L_x_68957:
[----:B------:R-:W-:Y:S02]  /*12050*/  IMAD.MOV.U32 R14, RZ, RZ, R12 ;  /* 0x000000ffff0e7224 */ /* 0x000fe400078e000c */
[----:B------:R-:W-:Y:S02]  /*12060*/  IMAD.MOV.U32 R16, RZ, RZ, R13 ;  /* 0x000000ffff107224 */ /* 0x000fe400078e000d */
[----:B------:R-:W-:Y:S02]  /*12070*/  IMAD.MOV.U32 R12, RZ, RZ, R17 ;  /* 0x000000ffff0c7224 */ /* 0x000fe400078e0011 */
[----:B------:R-:W-:Y:S02]  /*12080*/  IMAD.MOV.U32 R13, RZ, RZ, R4 ;  /* 0x000000ffff0d7224 */ /* 0x000fe400078e0004 */
.L_x_68958:
[----:B------:R-:W-:Y:S05]  /*12090*/  BSYNC B1 ;  /* 0x0000000000017941 */ /* 0x000fea0003800000 */
.L_x_68956:
        /* <DEDUP_REMOVED lines=9> */
.L_x_68960:
[----:B------:R-:W-:Y:S01]  /*12130*/  IMAD.MOV.U32 R4, RZ, RZ, R14 ;  /* 0x000000ffff047224 */ /* 0x000fe200078e000e */
[----:B------:R-:W-:Y:S01]  /*12140*/  MOV R17, R16 ;  /* 0x0000001000117202 */ /* 0x000fe20000000f00 */
[----:B------:R-:W-:Y:S02]  /*12150*/  IMAD.MOV.U32 R14, RZ, RZ, R21 ;  /* 0x000000ffff0e7224 */ /* 0x000fe400078e0015 */
[----:B------:R-:W-:Y:S02]  /*12160*/  IMAD.MOV.U32 R16, RZ, RZ, R25 ;  /* 0x000000ffff107224 */ /* 0x000fe400078e0019 */
.L_x_68961:
[----:B------:R-:W-:Y:S05]  /*12170*/  BSYNC B1 ;  /* 0x0000000000017941 */ /* 0x000fea0003800000 */
.L_x_68959:
        /* <DEDUP_REMOVED lines=9> */
.L_x_68963:
[----:B------:R-:W-:Y:S02]  /*12210*/  IMAD.MOV.U32 R21, RZ, RZ, R4 ;  /* 0x000000ffff157224 */ /* 0x000fe400078e0004 */
[----:B------:R-:W-:Y:S01]  /*12220*/  IMAD.MOV.U32 R20, RZ, RZ, R17 ;  /* 0x000000ffff147224 */ /* 0x000fe200078e0011 */
[----:B------:R-:W-:Y:S01]  /*12230*/  MOV R17, R18 ;  /* 0x0000001200117202 */ /* 0x000fe20000000f00 */
[----:B------:R-:W-:Y:S02]  /*12240*/  IMAD.MOV.U32 R4, RZ, RZ, R19 ;  /* 0x000000ffff047224 */ /* 0x000fe400078e0013 */
.L_x_68964:
[----:B------:R-:W-:Y:S05]  /*12250*/  BSYNC B1 ;  /* 0x0000000000017941 */ /* 0x000fea0003800000 */
.L_x_68962:
        /* <DEDUP_REMOVED lines=9> */
.L_x_68966:
[----:B------:R-:W-:Y:S02]  /*122f0*/  IMAD.MOV.U32 R18, RZ, RZ, R21 ;  /* 0x000000ffff127224 */ /* 0x000fe400078e0015 */
[----:B------:R-:W-:Y:S02]  /*12300*/  IMAD.MOV.U32 R19, RZ, RZ, R20 ;  /* 0x000000ffff137224 */ /* 0x000fe400078e0014 */
[----:B------:R-:W-:Y:S02]  /*12310*/  IMAD.MOV.U32 R21, RZ, RZ, R26 ;  /* 0x000000ffff157224 */ /* 0x000fe400078e001a */
[----:B------:R-:W-:Y:S02]  /*12320*/  IMAD.MOV.U32 R20, RZ, RZ, R27 ;  /* 0x000000ffff147224 */ /* 0x000fe400078e001b */
.L_x_68967:
[----:B------:R-:W-:Y:S05]  /*12330*/  BSYNC B1 ;  /* 0x0000000000017941 */ /* 0x000fea0003800000 */
.L_x_68965:
        /* <DEDUP_REMOVED lines=16> */
.L_x_68969:
[----:B------:R-:W-:Y:S02]  /*12440*/  IMAD.MOV.U32 R5, RZ, RZ, R24 ;  /* 0x000000ffff057224 */ /* 0x000fe400078e0018 */
[----:B------:R-:W-:Y:S02]  /*12450*/  IMAD.MOV.U32 R8, RZ, RZ, R7 ;  /* 0x000000ffff087224 */ /* 0x000fe400078e0007 */
[----:B------:R-:W-:Y:S02]  /*12460*/  IMAD.MOV.U32 R7, RZ, RZ, R10 ;  /* 0x000000ffff077224 */ /* 0x000fe400078e000a */
[----:B------:R-:W-:Y:S02]  /*12470*/  IMAD.MOV.U32 R24, RZ, RZ, R9 ;  /* 0x000000ffff187224 */ /* 0x000fe400078e0009 */
.L_x_68970:
[----:B------:R-:W-:Y:S05]  /*12480*/  BSYNC B1 ;  /* 0x0000000000017941 */ /* 0x000fea0003800000 */
.L_x_68968:
        /* <DEDUP_REMOVED lines=9> */
.L_x_68972:
[----:B------:R-:W-:Y:S02]  /*12520*/  IMAD.MOV.U32 R9, RZ, RZ, R5 ;  /* 0x000000ffff097224 */ /* 0x000fe400078e0005 */
[----:B------:R-:W-:Y:S02]  /*12530*/  IMAD.MOV.U32 R10, RZ, RZ, R8 ;  /* 0x000000ffff0a7224 */ /* 0x000fe400078e0008 */
[----:B------:R-:W-:Y:S02]  /*12540*/  IMAD.MOV.U32 R5, RZ, RZ, R11 ;  /* 0x000000ffff057224 */ /* 0x000fe400078e000b */
[----:B------:R-:W-:Y:S02]  /*12550*/  IMAD.MOV.U32 R8, RZ, RZ, R23 ;  /* 0x000000ffff087224 */ /* 0x000fe400078e0017 */
.L_x_68973:
[----:B------:R-:W-:Y:S05]  /*12560*/  BSYNC B1 ;  /* 0x0000000000017941 */ /* 0x000fea0003800000 */
.L_x_68971:
        /* <DEDUP_REMOVED lines=9> */
.L_x_68975:
[----:B------:R-:W-:Y:S01]  /*12600*/  IMAD.MOV.U32 R11, RZ, RZ, R9 ;  /* 0x000000ffff0b7224 */ /* 0x000fe200078e0009 */
[----:B------:R-:W-:Y:S01]  /*12610*/  MOV R25, R10 ;  /* 0x0000000a00197202 */ /* 0x000fe20000000f00 */
[----:B------:R-:W-:Y:S02]  /*12620*/  IMAD.MOV.U32 R9, RZ, RZ, R12 ;  /* 0x000000ffff097224 */ /* 0x000fe400078e000c */
[----:B------:R-:W-:Y:S02]  /*12630*/  IMAD.MOV.U32 R10, RZ, RZ, R13 ;  /* 0x000000ffff0a7224 */ /* 0x000fe400078e000d */
.L_x_68976:
[----:B------:R-:W-:Y:S05]  /*12640*/  BSYNC B1 ;  /* 0x0000000000017941 */ /* 0x000fea0003800000 */
.L_x_68974:
        /* <DEDUP_REMOVED lines=9> */
.L_x_68978:
[----:B------:R-:W-:Y:S02]  /*126e0*/  IMAD.MOV.U32 R12, RZ, RZ, R11 ;  /* 0x000000ffff0c7224 */ /* 0x000fe400078e000b */
[----:B------:R-:W-:Y:S01]  /*126f0*/  IMAD.MOV.U32 R26, RZ, RZ, R25 ;  /* 0x000000ffff1a7224 */ /* 0x000fe200078e0019 */
[----:B------:R-:W-:Y:S01]  /*12700*/  MOV R25, R16 ;  /* 0x0000001000197202 */ /* 0x000fe20000000f00 */
[----:B------:R-:W-:Y:S02]  /*12710*/  IMAD.MOV.U32 R11, RZ, RZ, R14 ;  /* 0x000000ffff0b7224 */ /* 0x000fe400078e000e */
.L_x_68979:
[----:B------:R-:W-:Y:S05]  /*12720*/  BSYNC B1 ;  /* 0x0000000000017941 */ /* 0x000fea0003800000 */
.L_x_68977:
        /* <DEDUP_REMOVED lines=9> */
.L_x_68981:
[----:B------:R-:W-:Y:S02]  /*127c0*/  IMAD.MOV.U32 R13, RZ, RZ, R12 ;  /* 0x000000ffff0d7224 */ /* 0x000fe400078e000c */
[----:B------:R-:W-:Y:S02]  /*127d0*/  IMAD.MOV.U32 R35, RZ, RZ, R26 ;  /* 0x000000ffff237224 */ /* 0x000fe400078e001a */
[----:B------:R-:W-:Y:S02]  /*127e0*/  IMAD.MOV.U32 R12, RZ, RZ, R4 ;  /* 0x000000ffff0c7224 */ /* 0x000fe400078e0004 */
[----:B------:R-:W-:Y:S02]  /*127f0*/  IMAD.MOV.U32 R26, RZ, RZ, R17 ;  /* 0x000000ffff1a7224 */ /* 0x000fe400078e0011 */
.L_x_68982:
[----:B------:R-:W-:Y:S05]  /*12800*/  BSYNC B1 ;  /* 0x0000000000017941 */ /* 0x000fea0003800000 */
.L_x_68980:
        /* <DEDUP_REMOVED lines=9> */
.L_x_68984:
[----:B------:R-:W-:Y:S02]  /*128a0*/  IMAD.MOV.U32 R4, RZ, RZ, R13 ;  /* 0x000000ffff047224 */ /* 0x000fe400078e000d */
[----:B------:R-:W-:Y:S02]  /*128b0*/  IMAD.MOV.U32 R14, RZ, RZ, R35 ;  /* 0x000000ffff0e7224 */ /* 0x000fe400078e0023 */
[----:B------:R-:W-:Y:S02]  /*128c0*/  IMAD.MOV.U32 R13, RZ, RZ, R21 ;  /* 0x000000ffff0d7224 */ /* 0x000fe400078e0015 */
[----:B------:R-:W-:Y:S02]  /*128d0*/  IMAD.MOV.U32 R35, RZ, RZ, R20 ;  /* 0x000000ffff237224 */ /* 0x000fe400078e0014 */
.L_x_68985:
[----:B------:R-:W-:Y:S05]  /*128e0*/  BSYNC B1 ;  /* 0x0000000000017941 */ /* 0x000fea0003800000 */
.L_x_68983:
        /* <DEDUP_REMOVED lines=9> */
.L_x_68987:
[----:B------:R-:W-:Y:S01]  /*12980*/  IMAD.MOV.U32 R17, RZ, RZ, R4 ;  /* 0x000000ffff117224 */ /* 0x000fe200078e0004 */
[----:B------:R-:W-:Y:S01]  /*12990*/  MOV R37, R14 ;  /* 0x0000000e00257202 */ /* 0x000fe20000000f00 */
[----:B------:R-:W-:Y:S02]  /*129a0*/  IMAD.MOV.U32 R4, RZ, RZ, R18 ;  /* 0x000000ffff047224 */ /* 0x000fe400078e0012 */
[----:B------:R-:W-:Y:S02]  /*129b0*/  IMAD.MOV.U32 R14, RZ, RZ, R19 ;  /* 0x000000ffff0e7224 */ /* 0x000fe400078e0013 */
.L_x_68988:
[----:B------:R-:W-:Y:S05]  /*129c0*/  BSYNC B1 ;  /* 0x0000000000017941 */ /* 0x000fea0003800000 */
.L_x_68986:
        /* <DEDUP_REMOVED lines=16> */
.L_x_68990:
[----:B------:R-:W-:Y:S01]  /*12ad0*/  IMAD.MOV.U32 R31, RZ, RZ, R24 ;  /* 0x000000ffff1f7224 */ /* 0x000fe200078e0018 */
[----:B------:R-:W-:Y:S01]  /*12ae0*/  MOV R23, R7 ;  /* 0x0000000700177202 */ /* 0x000fe20000000f00 */
[----:B------:R-:W-:Y:S02]  /*12af0*/  IMAD.MOV.U32 R7, RZ, RZ, R8 ;  /* 0x000000ffff077224 */ /* 0x000fe400078e0008 */
[----:B------:R-:W-:Y:S02]  /*12b00*/  IMAD.MOV.U32 R24, RZ, RZ, R5 ;  /* 0x000000ffff187224 */ /* 0x000fe400078e0005 */
.L_x_68991:
[----:B------:R-:W-:Y:S05]  /*12b10*/  BSYNC B1 ;  /* 0x0000000000017941 */ /* 0x000fea0003800000 */
.L_x_68989:
        /* <DEDUP_REMOVED lines=9> */
.L_x_68993:
[----:B------:R-:W-:Y:S02]  /*12bb0*/  IMAD.MOV.U32 R30, RZ, RZ, R31 ;  /* 0x000000ffff1e7224 */ /* 0x000fe400078e001f */
[----:B------:R-:W-:Y:S01]  /*12bc0*/  IMAD.MOV.U32 R22, RZ, RZ, R23 ;  /* 0x000000ffff167224 */ /* 0x000fe200078e0017 */
[----:B------:R-:W-:Y:S01]  /*12bd0*/  MOV R23, R10 ;  /* 0x0000000a00177202 */ /* 0x000fe20000000f00 */
[----:B------:R-:W-:Y:S02]  /*12be0*/  IMAD.MOV.U32 R31, RZ, RZ, R9 ;  /* 0x000000ffff1f7224 */ /* 0x000fe400078e0009 */
.L_x_68994:
[----:B------:R-:W-:Y:S05]  /*12bf0*/  BSYNC B1 ;  /* 0x0000000000017941 */ /* 0x000fea0003800000 */
.L_x_68992:
        /* <DEDUP_REMOVED lines=9> */
.L_x_68996:
[----:B------:R-:W-:Y:S02]  /*12c90*/  IMAD.MOV.U32 R29, RZ, RZ, R30 ;  /* 0x000000ffff1d7224 */ /* 0x000fe400078e001e */
[----:B------:R-:W-:Y:S02]  /*12ca0*/  IMAD.MOV.U32 R21, RZ, RZ, R22 ;  /* 0x000000ffff157224 */ /* 0x000fe400078e0016 */
[----:B------:R-:W-:Y:S02]  /*12cb0*/  IMAD.MOV.U32 R30, RZ, RZ, R11 ;  /* 0x000000ffff1e7224 */ /* 0x000fe400078e000b */
[----:B------:R-:W-:Y:S02]  /*12cc0*/  IMAD.MOV.U32 R22, RZ, RZ, R25 ;  /* 0x000000ffff167224 */ /* 0x000fe400078e0019 */
.L_x_68997:
[----:B------:R-:W-:Y:S05]  /*12cd0*/  BSYNC B1 ;  /* 0x0000000000017941 */ /* 0x000fea0003800000 */
.L_x_68995:
        /* <DEDUP_REMOVED lines=9> */
.L_x_68999:
[----:B------:R-:W-:Y:S02]  /*12d70*/  IMAD.MOV.U32 R28, RZ, RZ, R29 ;  /* 0x000000ffff1c7224 */ /* 0x000fe400078e001d */
[----:B------:R-:W-:Y:S02]  /*12d80*/  IMAD.MOV.U32 R20, RZ, RZ, R21 ;  /* 0x000000ffff147224 */ /* 0x000fe400078e0015 */
[----:B------:R-:W-:Y:S02]  /*12d90*/  IMAD.MOV.U32 R29, RZ, RZ, R12 ;  /* 0x000000ffff1d7224 */ /* 0x000fe400078e000c */
[----:B------:R-:W-:Y:S02]  /*12da0*/  IMAD.MOV.U32 R21, RZ, RZ, R26 ;  /* 0x000000ffff157224 */ /* 0x000fe400078e001a */
.L_x_69000:
[----:B------:R-:W-:Y:S05]  /*12db0*/  BSYNC B1 ;  /* 0x0000000000017941 */ /* 0x000fea0003800000 */
.L_x_68998:
        /* <DEDUP_REMOVED lines=9> */
.L_x_69002:
[----:B------:R-:W-:Y:S01]  /*12e50*/  IMAD.MOV.U32 R33, RZ, RZ, R28 ;  /* 0x000000ffff217224 */ /* 0x000fe200078e001c */
[----:B------:R-:W-:Y:S01]  /*12e60*/  MOV R27, R20 ;  /* 0x00000014001b7202 */ /* 0x000fe20000000f00 */
[----:B------:R-:W-:Y:S02]  /*12e70*/  IMAD.MOV.U32 R28, RZ, RZ, R13 ;  /* 0x000000ffff1c7224 */ /* 0x000fe400078e000d */
[----:B------:R-:W-:Y:S02]  /*12e80*/  IMAD.MOV.U32 R20, RZ, RZ, R35 ;  /* 0x000000ffff147224 */ /* 0x000fe400078e0023 */
.L_x_69003:
[----:B------:R-:W-:Y:S05]  /*12e90*/  BSYNC B1 ;  /* 0x0000000000017941 */ /* 0x000fea0003800000 */
.L_x_69001:
        /* <DEDUP_REMOVED lines=9> */
.L_x_69005:
[----:B------:R-:W-:Y:S02]  /*12f30*/  IMAD.MOV.U32 R32, RZ, RZ, R33 ;  /* 0x000000ffff207224 */ /* 0x000fe400078e0021 */
[----:B------:R-:W-:Y:S01]  /*12f40*/  IMAD.MOV.U32 R26, RZ, RZ, R27 ;  /* 0x000000ffff1a7224 */ /* 0x000fe200078e001b */
[----:B------:R-:W-:Y:S01]  /*12f50*/  MOV R27, R14 ;  /* 0x0000000e001b7202 */ /* 0x000fe20000000f00 */
[----:B------:R-:W-:Y:S02]  /*12f60*/  IMAD.MOV.U32 R33, RZ, RZ, R4 ;  /* 0x000000ffff217224 */ /* 0x000fe400078e0004 */
.L_x_69006:
[----:B------:R-:W-:Y:S05]  /*12f70*/  BSYNC B1 ;  /* 0x0000000000017941 */ /* 0x000fea0003800000 */
.L_x_69004:
        /* <DEDUP_REMOVED lines=8> */
.L_x_69007:
[----:B------:R-:W-:Y:S02]  /*13000*/  IMAD.MOV.U32 R4, RZ, RZ, R32 ;  /* 0x000000ffff047224 */ /* 0x000fe400078e0020 */
[----:B------:R-:W-:Y:S02]  /*13010*/  IMAD.MOV.U32 R25, RZ, RZ, R26 ;  /* 0x000000ffff197224 */ /* 0x000fe400078e001a */
[----:B------:R-:W-:Y:S02]  /*13020*/  IMAD.MOV.U32 R32, RZ, RZ, R17 ;  /* 0x000000ffff207224 */ /* 0x000fe400078e0011 */
[----:B------:R-:W-:Y:S02]  /*13030*/  IMAD.MOV.U32 R26, RZ, RZ, R37 ;  /* 0x000000ffff1a7224 */ /* 0x000fe400078e0025 */
.L_x_68841:
[----:B-1-34-:R-:W-:Y:S05]  /*13040*/  BSYNC B0 ;  /* 0x0000000000007941 */ /* 0x01afea0003800000 */
.L_x_68840:
[----:B0-----:R-:W0:Y:S01]  /*13050*/  S2R R3, SR_TID.X ;  /* 0x0000000000037919 */ /* 0x001e220000002100 */
[----:B------:R-:W-:Y:S01]  /*13060*/  ISETP.NE.AND P0, PT, R15, RZ, PT ;  /* 0x000000ff0f00720c */ /* 0x000fe20003f05270 */
[----:B------:R-:W-:Y:S01]  /*13070*/  IMAD.MOV.U32 R9, RZ, RZ, R28 ;  /* 0x000000ffff097224 */ /* 0x000fe200078e001c */
[----:B------:R-:W-:Y:S01]  /*13080*/  MOV R10, R29 ;  /* 0x0000001d000a7202 */ /* 0x000fe20000000f00 */
[----:B------:R-:W-:Y:S01]  /*13090*/  IMAD.MOV.U32 R11, RZ, RZ, R30 ;  /* 0x000000ffff0b7224 */ /* 0x000fe200078e001e */
[----:B------:R-:W-:Y:S01]  /*130a0*/  MOV R8, R33 ;  /* 0x0000002100087202 */ /* 0x000fe20000000f00 */
        /* <DEDUP_REMOVED lines=9> */
[----:B------:R1:W-:Y:S01]  /*13140*/  STL.64 [R1+0x18], R12 ;  /* 0x0000180c01007387 */ /* 0x0003e20000100a00 */
[----:B------:R-:W-:Y:S02]  /*13150*/  IMAD.MOV.U32 R18, RZ, RZ, R21 ;  /* 0x000000ffff127224 */ /* 0x000fe400078e0015 */
[----:B------:R-:W-:Y:S01]  /*13160*/  IMAD.MOV.U32 R19, RZ, RZ, R22 ;  /* 0x000000ffff137224 */ /* 0x000fe200078e0016 */
[----:B------:R1:W-:Y:S01]  /*13170*/  STL.64 [R1+0x20], R14 ;  /* 0x0000200e01007387 */ /* 0x0003e20000100a00 */
[----:B------:R-:W-:-:S02]  /*13180*/  IMAD.MOV.U32 R6, RZ, RZ, R23 ;  /* 0x000000ffff067224 */ /* 0x000fc400078e0017 */
[----:B------:R-:W-:Y:S01]  /*13190*/  IMAD.MOV.U32 R5, RZ, RZ, R32 ;  /* 0x000000ffff057224 */ /* 0x000fe200078e0020 */
[----:B------:R1:W-:Y:S04]  /*131a0*/  STL.64 [R1+0x28], R16 ;  /* 0x0000281001007387 */ /* 0x0003e80000100a00 */
[----:B------:R1:W-:Y:S04]  /*131b0*/  STL.64 [R1+0x30], R18 ;  /* 0x0000301201007387 */ /* 0x0003e80000100a00 */
[----:B------:R1:W-:Y:S04]  /*131c0*/  STL.64 [R1], R4 ;  /* 0x0000000401007387 */ /* 0x0003e80000100a00 */
[----:B------:R1:W-:Y:S04]  /*131d0*/  STL.64 [R1+0x38], R6 ;  /* 0x0000380601007387 */ /* 0x0003e80000100a00 */
[----:B------:R1:W-:Y:S04]  /*131e0*/  @!P0 STS.128 [0x10], R28 ;  /* 0x0000101cff008388 */ /* 0x0003e80000000c00 */
[----:B------:R1:W-:Y:S04]  /*131f0*/  @!P0 STS.128 [0x20], R24 ;  /* 0x00002018ff008388 */ /* 0x0003e80000000c00 */
[----:B------:R1:W-:Y:S04]  /*13200*/  @!P0 STS.128 [0x30], R20 ;  /* 0x00003014ff008388 */ /* 0x0003e80000000c00 */
[----:B------:R1:W-:Y:S04]  /*13210*/  @!P0 STS.64 [0x8], R32 ;  /* 0x00000820ff008388 */ /* 0x0003e80000000a00 */
[----:B------:R1:W-:Y:S04]  /*13220*/  @!P0 STS [0x4], R4 ;  /* 0x00000404ff008388 */ /* 0x0003e80000000800 */
[----:B------:R1:W-:Y:S04]  /*13230*/  @!P0 STS [0x40], R7 ;  /* 0x00004007ff008388 */ /* 0x0003e80000000800 */
[----:B------:R-:W-:Y:S01]  /*13240*/  BAR.SYNC.DEFER_BLOCKING 0x0 ;  /* 0x0000000000007b1d */ /* 0x000fe20000010000 */
[----:B0-----:R-:W-:-:S13]  /*13250*/  ISETP.NE.AND P0, PT, R3, RZ, PT ;  /* 0x000000ff0300720c */ /* 0x001fda0003f05270 */
[----:B------:R-:W-:Y:S05]  /*13260*/  @P0 BRA `(.L_x_69009) ;  /* 0x0000263000000947 */ /* 0x000fea0003800000 */
[----:B-1----:R-:W-:Y:S01]  /*13270*/  LOP3.LUT R3, RZ, c[0x0][0x200], RZ, 0x33, !PT ;  /* 0x00008000ff037a12 */ /* 0x002fe200078e33ff */
[----:B--2---:R-:W0:Y:S01]  /*13280*/  S2R R26, SR_CTAID.X ;  /* 0x00000000001a7919 */ /* 0x004e220000002500 */
[----:B------:R-:W-:Y:S01]  /*13290*/  IMAD.MOV.U32 R14, RZ, RZ, c[0x0][0x200] ;  /* 0x00008000ff0e7624 */ /* 0x000fe200078e00ff */
[----:B------:R-:W-:Y:S01]  /*132a0*/  MOV R12, c[0x0][0x224] ;  /* 0x00008900000c7a02 */ /* 0x000fe20000000f00 */
[----:B------:R-:W-:Y:S01]  /*132b0*/  IMAD.MOV.U32 R10, RZ, RZ, c[0x0][0x208] ;  /* 0x00008200ff0a7624 */ /* 0x000fe200078e00ff */
[----:B------:R-:W-:Y:S01]  /*132c0*/  IMNMX R3, R3, -0x2, !PT ;  /* 0xfffffffe03037817 */ /* 0x000fe20007800200 */
[----:B------:R-:W-:Y:S01]  /*132d0*/  IMAD.MOV.U32 R24, RZ, RZ, 0x4 ;  /* 0x00000004ff187424 */ /* 0x000fe200078e00ff */
[----:B------:R-:W-:Y:S01]  /*132e0*/  ISETP.NE.U32.AND P1, PT, RZ, c[0x0][0x1f8], PT ;  /* 0x00007e00ff007a0c */ /* 0x000fe20003f25070 */
[----:B------:R-:W-:Y:S01]  /*132f0*/  IMAD.MOV.U32 R9, RZ, RZ, c[0x0][0x20c] ;  /* 0x00008300ff097624 */ /* 0x000fe200078e00ff */
[----:B------:R-:W-:Y:S01]  /*13300*/  IADD3 R16, R3, c[0x0][0x200], RZ ;  /* 0x0000800003107a10 */ /* 0x000fe20007ffe0ff */
[----:B------:R-:W-:Y:S01]  /*13310*/  IMAD.MOV.U32 R17, RZ, RZ, -0x1 ;  /* 0xffffffffff117424 */ /* 0x000fe200078e00ff */
[----:B------:R-:W-:Y:S01]  /*13320*/  IADD3 R22, P2, -R24, c[0x0][0x198], RZ ;  /* 0x0000660018167a10 */ /* 0x000fe20007f5e1ff */
[----:B------:R-:W-:Y:S01]  /*13330*/  IMAD.MOV.U32 R30, RZ, RZ, 0x4 ;  /* 0x00000004ff1e7424 */ /* 0x000fe200078e00ff */
[----:B------:R-:W-:Y:S01]  /*13340*/  IADD3 R3, R16, 0x1, RZ ;  /* 0x0000000110037810 */ /* 0x000fe20007ffe0ff */
[----:B------:R-:W-:Y:S01]  /*13350*/  IMAD.MOV.U32 R4, RZ, RZ, RZ ;  /* 0x000000ffff047224 */ /* 0x000fe200078e00ff */
[----:B------:R-:W-:-:S02]  /*13360*/  IADD3 R11, R12, -0x1, RZ ;  /* 0xffffffff0c0b7810 */ /* 0x000fc40007ffe0ff */
[----:B------:R-:W-:Y:S02]  /*13370*/  ISETP.GE.U32.AND P3, PT, R3, 0x3, PT ;  /* 0x000000030300780c */ /* 0x000fe40003f66070 */
[----:B------:R-:W-:Y:S02]  /*13380*/  IADD3 R3, R14, -0x1, RZ ;  /* 0xffffffff0e037810 */ /* 0x000fe40007ffe0ff */
[----:B------:R-:W-:Y:S02]  /*13390*/  IADD3 R24, P4, -R24, c[0x0][0x1b8], RZ ;  /* 0x00006e0018187a10 */ /* 0x000fe40007f9e1ff */
[----:B------:R-:W-:Y:S01]  /*133a0*/  ISETP.NE.U32.AND P0, PT, RZ, c[0x0][0x1b8], PT ;  /* 0x00006e00ff007a0c */ /* 0x000fe20003f05070 */
[C---:B------:R-:W-:Y:S01]  /*133b0*/  IMAD R5, R3.reuse, R10, -c[0x0][0x208] ;  /* 0x8000820003057624 */ /* 0x040fe200078e020a */
[----:B------:R-:W-:Y:S01]  /*133c0*/  ISETP.NE.AND.EX P1, PT, RZ, c[0x0][0x1fc], PT, P1 ;  /* 0x00007f00ff007a0c */ /* 0x000fe20003f25310 */
[--C-:B0-----:R-:W-:Y:S01]  /*133d0*/  IMAD R6, R3, c[0x0][0x208], R26.reuse ;  /* 0x0000820003067a24 */ /* 0x101fe200078e021a */
[----:B------:R-:W-:Y:S01]  /*133e0*/  IADD3 R18, R16, 0x2, RZ ;  /* 0x0000000210127810 */ /* 0x000fe20007ffe0ff */
[----:B------:R-:W-:Y:S01]  /*133f0*/  IMAD.IADD R7, R5, 0x1, R26 ;  /* 0x0000000105077824 */ /* 0x000fe200078e021a */
[----:B------:R-:W-:Y:S01]  /*13400*/  IADD3 R8, R26, -c[0x0][0x208], R5 ;  /* 0x800082001a087a10 */ /* 0x000fe20007ffe005 */
[----:B------:R-:W-:Y:S01]  /*13410*/  IMAD R5, R10, c[0x0][0x224], RZ ;  /* 0x000089000a057a24 */ /* 0x000fe200078e02ff */
[C---:B------:R-:W-:Y:S01]  /*13420*/  IADD3 R13, R14.reuse, -0x2, RZ ;  /* 0xfffffffe0e0d7810 */ /* 0x040fe20007ffe0ff */
[----:B------:R-:W-:Y:S01]  /*13430*/  IMAD R6, R9, c[0x0][0x204], R6 ;  /* 0x0000810009067a24 */ /* 0x000fe200078e0206 */
[----:B------:R-:W-:Y:S01]  /*13440*/  IADD3.X R23, R17, c[0x0][0x19c], RZ, P2, !PT ;  /* 0x0000670011177a10 */ /* 0x000fe200017fe4ff */
[----:B------:R-:W-:Y:S01]  /*13450*/  IMAD R7, R9, c[0x0][0x204], R7 ;  /* 0x0000810009077a24 */ /* 0x000fe200078e0207 */
[----:B------:R-:W-:Y:S01]  /*13460*/  IADD3.X R25, R17, c[0x0][0x1bc], RZ, P4, !PT ;  /* 0x00006f0011197a10 */ /* 0x000fe200027fe4ff */
[C---:B------:R-:W-:Y:S01]  /*13470*/  IMAD R8, R9.reuse, c[0x0][0x204], R8 ;  /* 0x0000810009087a24 */ /* 0x040fe200078e0208 */
[----:B------:R-:W-:Y:S01]  /*13480*/  IADD3 R14, R14, -0x3, RZ ;  /* 0xfffffffd0e0e7810 */ /* 0x000fe20007ffe0ff */
[----:B------:R-:W-:Y:S01]  /*13490*/  IMAD R9, R9, c[0x0][0x204], R26 ;  /* 0x0000810009097a24 */ /* 0x000fe200078e021a */
[----:B------:R-:W-:Y:S01]  /*134a0*/  ISETP.NE.AND.EX P1, PT, RZ, c[0x0][0x1bc], P1, P0 ;  /* 0x00006f00ff007a0c */ /* 0x000fe20000f25300 */
[C---:B------:R-:W-:Y:S01]  /*134b0*/  IMAD.SHL.U32 R10, R12.reuse, 0x2, RZ ;  /* 0x000000020c0a7824 */ /* 0x040fe200078e00ff */
[----:B------:R-:W-:Y:S01]  /*134c0*/  LOP3.LUT R12, R12, 0x3, RZ, 0xc0, !PT ;  /* 0x000000030c0c7812 */ /* 0x000fe200078ec0ff */
[----:B------:R-:W-:Y:S01]  /*134d0*/  IMAD R15, R26, c[0x0][0x224], RZ ;  /* 0x000089001a0f7a24 */ /* 0x000fe200078e02ff */
[----:B------:R-:W-:Y:S01]  /*134e0*/  LOP3.LUT R18, R18, 0x3, RZ, 0xc0, !PT ;  /* 0x0000000312127812 */ /* 0x000fe200078ec0ff */
[----:B------:R-:W-:Y:S01]  /*134f0*/  IMAD.WIDE R26, R26, R30, c[0x0][0x1f0] ;  /* 0x00007c001a1a7625 */ /* 0x000fe200078e021e */
[----:B------:R-:W-:-:S03]  /*13500*/  IADD3 R17, -R12, c[0x0][0x224], RZ ;  /* 0x000089000c117a10 */ /* 0x000fc60007ffe1ff */
[----:B------:R-:W-:-:S04]  /*13510*/  IMAD.WIDE R28, R9, R30, c[0x0][0x1c8] ;  /* 0x00007200091c7625 */ /* 0x000fc800078e021e */
[----:B------:R-:W-:-:S04]  /*13520*/  IMAD.WIDE R30, R9, R30, c[0x0][0x1c0] ;  /* 0x00007000091e7625 */ /* 0x000fc800078e021e */
[----:B------:R-:W-:Y:S02]  /*13530*/  IMAD R16, R9, R10, RZ ;  /* 0x0000000a09107224 */ /* 0x000fe400078e02ff */
.L_x_69026:
[----:B------:R-:W-:Y:S01]  /*13540*/  ISETP.NE.U32.AND P0, PT, RZ, c[0x0][0x1c8], PT ;  /* 0x00007200ff007a0c */ /* 0x000fe20003f05070 */
[----:B------:R-:W-:Y:S01]  /*13550*/  IMAD R34, R4, 0x4, R1 ;  /* 0x0000000404227824 */ /* 0x000fe200078e0201 */
[----:B------:R-:W-:Y:S02]  /*13560*/  IABS R19, c[0x0][0x228] ;  /* 0x00008a0000137a13 */ /* 0x000fe40000000000 */
[----:B------:R-:W-:-:S13]  /*13570*/  ISETP.NE.AND.EX P0, PT, RZ, c[0x0][0x1cc], PT, P0 ;  /* 0x00007300ff007a0c */ /* 0x000fda0003f05300 */
[----:B-1-3-5:R-:W-:Y:S05]  /*13580*/  @!P0 BRA `(.L_x_69010) ;  /* 0x00001d3000008947 */ /* 0x02afea0003800000 */
        /* <DEDUP_REMOVED lines=40> */
[----:B------:R-:W-:Y:S01]  /*13810*/  IMAD.MOV.U32 R20, RZ, RZ, c[0x0][0x224] ;  /* 0x00008900ff147624 */ /* 0x000fe200078e00ff */
[----:B------:R-:W-:-:S04]  /*13820*/  MOV R37, c[0x0][0x224] ;  /* 0x0000890000257a02 */ /* 0x000fc80000000f00 */
[----:B------:R-:W-:-:S13]  /*13830*/  ISETP.GE.AND P0, PT, R20, 0x1, PT ;  /* 0x000000011400780c */ /* 0x000fda0003f06270 */
[----:B------:R-:W-:Y:S05]  /*13840*/  @!P0 BRA `(.L_x_69012) ;  /* 0x00000a0000008947 */ /* 0x000fea0003800000 */
[----:B------:R-:W-:-:S04]  /*13850*/  IMAD.MOV.U32 R37, RZ, RZ, RZ ;  /* 0x000000ffff257224 */ /* 0x000fc800078e00ff */
.L_x_69015:
        /* <DEDUP_REMOVED lines=11> */
.L_x_69014:
        /* <DEDUP_REMOVED lines=11> */
[----:B------:R-:W-:Y:S01]  /*139c0*/  IMAD.MOV.U32 R39, RZ, RZ, RZ ;  /* 0x000000ffff277224 */ /* 0x000fe200078e00ff */
[----:B------:R-:W-:-:S11]  /*139d0*/  MOV R38, R17 ;  /* 0x0000001100267202 */ /* 0x000fd60000000f00 */
[----:B0-----:R-:W-:Y:S05]  /*139e0*/  @!P0 BRA `(.L_x_69017) ;  /* 0x0000063000008947 */ /* 0x001fea0003800000 */
[----:B------:R-:W-:Y:S02]  /*139f0*/  ISETP.GT.AND P2, PT, R38, 0xc, PT ;  /* 0x0000000c2600780c */ /* 0x000fe40003f44270 */
[----:B------:R-:W-:-:S11]  /*13a00*/  PLOP3.LUT P0, PT, PT, PT, PT, 0x80, 0x0 ;  /* 0x000000000000781c */ /* 0x000fd60003f0f070 */
[----:B------:R-:W-:Y:S05]  /*13a10*/  @!P2 BRA `(.L_x_69018) ;  /* 0x000003d00000a947 */ /* 0x000fea0003800000 */
[----:B------:R-:W-:Y:S02]  /*13a20*/  PLOP3.LUT P0, PT, PT, PT, PT, 0x8, 0x0 ;  /* 0x000000000000781c */ /* 0x000fe40003f0e170 */
.L_x_69019:
        /* <DEDUP_REMOVED lines=60> */
.L_x_69018:
        /* <DEDUP_REMOVED lines=33> */
.L_x_69020:
[----:B------:R-:W-:-:S13]  /*14000*/  ISETP.NE.OR P0, PT, R38, RZ, P0 ;  /* 0x000000ff2600720c */ /* 0x000fda0000705670 */
[----:B------:R-:W-:Y:S05]  /*14010*/  @!P0 BRA `(.L_x_69016) ;  /* 0x0000012000008947 */ /* 0x000fea0003800000 */
.L_x_69017:
        /* <DEDUP_REMOVED lines=18> */
.L_x_69016:
        /* <DEDUP_REMOVED lines=17> */
.L_x_69012:
[----:B01---5:R-:W2:Y:S01]  /*14250*/  LDG.E R41, [R26.64] ;  /* 0x000000041a297981 */ /* 0x023ea2000c1e1900 */
[----:B------:R-:W-:Y:S01]  /*14260*/  IMAD.IADD R20, R16, 0x1, R37 ;  /* 0x0000000110147824 */ /* 0x000fe200078e0225 */
[----:B------:R-:W-:Y:S01]  /*14270*/  ISETP.NE.U32.AND P0, PT, RZ, c[0x0][0x1b8], PT ;  /* 0x00006e00ff007a0c */ /* 0x000fe20003f05070 */
[----:B------:R-:W-:Y:S01]  /*14280*/  IMAD.MOV.U32 R35, RZ, RZ, c[0x0][0x210] ;  /* 0x00008400ff237624 */ /* 0x000fe200078e00ff */
[----:B------:R-:W-:Y:S01]  /*14290*/  IADD3 R32, P4, R32, c[0x0][0x168], RZ ;  /* 0x00005a0020207a10 */ /* 0x000fe20007f9e0ff */
[----:B------:R-:W-:Y:S01]  /*142a0*/  IMAD.MOV.U32 R21, RZ, RZ, 0x4 ;  /* 0x00000004ff157424 */ /* 0x000fe200078e00ff */
[----:B------:R-:W-:Y:S01]  /*142b0*/  ISETP.NE.AND.EX P0, PT, RZ, c[0x0][0x1bc], PT, P0 ;  /* 0x00006f00ff007a0c */ /* 0x000fe20003f05300 */
[----:B------:R-:W-:Y:S01]  /*142c0*/  IMAD R34, R20, R35, c[0x0][0x200] ;  /* 0x0000800014227624 */ /* 0x000fe200078e0223 */
[----:B------:R-:W-:Y:S02]  /*142d0*/  MOV R35, c[0x0][0x200] ;  /* 0x0000800000237a02 */ /* 0x000fe40000000f00 */
[----:B------:R-:W-:Y:S01]  /*142e0*/  IADD3.X R33, R33, c[0x0][0x16c], RZ, P4, !PT ;  /* 0x00005b0021217a10 */ /* 0x000fe200027fe4ff */
[----:B------:R-:W-:Y:S01]  /*142f0*/  IMAD.WIDE R38, R34, R21, c[0x0][0x198] ;  /* 0x0000660022267625 */ /* 0x000fe200078e0215 */
[----:B------:R-:W-:-:S03]  /*14300*/  ISETP.GE.AND P2, PT, R35, 0x1, PT ;  /* 0x000000012300780c */ /* 0x000fc60003f46270 */
[----:B------:R-:W-:Y:S01]  /*14310*/  IMAD.WIDE R34, R34, R21, c[0x0][0x1b8] ;  /* 0x00006e0022227625 */ /* 0x000fe200078e0215 */
[----:B--2---:R0:W-:Y:S03]  /*14320*/  STG.E [R38.64], R41 ;  /* 0x0000002926007986 */ /* 0x0041e6000c101904 */
[----:B------:R-:W-:Y:S06]  /*14330*/  @!P0 BRA `(.L_x_69021) ;  /* 0x0000033000008947 */ /* 0x000fec0003800000 */
[----:B0-----:R-:W2:Y:S01]  /*14340*/  LDG.E.CONSTANT R41, [R32.64] ;  /* 0x0000000420297981 */ /* 0x001ea2000c1e9900 */
[----:B------:R-:W-:-:S04]  /*14350*/  IABS R43, c[0x0][0x228] ;  /* 0x00008a00002b7a13 */ /* 0x000fc80000000000 */
[----:B------:R-:W0:Y:S08]  /*14360*/  I2F.RP R44, R43 ;  /* 0x0000002b002c7306 */ /* 0x000e300000209400 */
[----:B0-----:R-:W0:Y:S02]  /*14370*/  MUFU.RCP R44, R44 ;  /* 0x0000002c002c7308 */ /* 0x001e240000001000 */
[----:B0-----:R-:W-:-:S02]  /*14380*/  IADD3 R36, R44, 0xffffffe, RZ ;  /* 0x0ffffffe2c247810 */ /* 0x001fc40007ffe0ff */
[----:B------:R-:W-:-:S04]  /*14390*/  IABS R44, R40 ;  /* 0x00000028002c7213 */ /* 0x000fc80000000000 */
[----:B------:R0:W1:Y:S02]  /*143a0*/  F2I.FTZ.U32.TRUNC.NTZ R37, R36 ;  /* 0x0000002400257305 */ /* 0x000064000021f000 */
        /* <DEDUP_REMOVED lines=19> */
[----:B------:R-:W-:-:S06]  /*144e0*/  HFMA2.MMA R36, -RZ, RZ, 0, 0 ;  /* 0x00000000ff247435 */ /* 0x000fcc00000001ff */
        /* <DEDUP_REMOVED lines=24> */
.L_x_69021:
[----:B------:R-:W-:Y:S05]  /*14670*/  @!P2 BRA `(.L_x_69022) ;  /* 0x00000b200000a947 */ /* 0x000fea0003800000 */
[----:B------:R-:W-:Y:S01]  /*14680*/  IABS R42, c[0x0][0x228] ;  /* 0x00008a00002a7a13 */ /* 0x000fe20000000000 */
[----:B------:R-:W-:Y:S01]  /*14690*/  IMAD.MOV.U32 R47, RZ, RZ, c[0x0][0x200] ;  /* 0x00008000ff2f7624 */ /* 0x000fe200078e00ff */
[----:B------:R-:W-:Y:S02]  /*146a0*/  IABS R44, R40 ;  /* 0x00000028002c7213 */ /* 0x000fe40000000000 */
[----:B------:R-:W1:Y:S01]  /*146b0*/  I2F.RP R43, R42 ;  /* 0x0000002a002b7306 */ /* 0x000e620000209400 */
[----:B0-----:R-:W-:Y:S02]  /*146c0*/  IABS R41, c[0x0][0x224] ;  /* 0x0000890000297a13 */ /* 0x001fe40000000000 */
[----:B------:R-:W-:-:S04]  /*146d0*/  LOP3.LUT R40, R40, c[0x0][0x228], RZ, 0x3c, !PT ;  /* 0x00008a0028287a12 */ /* 0x000fc800078e3cff */
[----:B------:R-:W-:Y:S01]  /*146e0*/  ISETP.GE.AND P4, PT, R40, RZ, PT ;  /* 0x000000ff2800720c */ /* 0x000fe20003f86270 */
[----:B-1----:R-:W0:Y:S02]  /*146f0*/  MUFU.RCP R43, R43 ;  /* 0x0000002b002b7308 */ /* 0x002e240000001000 */
[----:B0-----:R-:W-:-:S06]  /*14700*/  IADD3 R36, R43, 0xffffffe, RZ ;  /* 0x0ffffffe2b247810 */ /* 0x001fcc0007ffe0ff */
[----:B------:R-:W0:Y:S08]  /*14710*/  I2F.RP R43, R41 ;  /* 0x00000029002b7306 */ /* 0x000e300000209400 */
[----:B------:R1:W2:Y:S08]  /*14720*/  F2I.FTZ.U32.TRUNC.NTZ R37, R36 ;  /* 0x0000002400257305 */ /* 0x0002b0000021f000 */
[----:B0-----:R-:W0:Y:S01]  /*14730*/  MUFU.RCP R43, R43 ;  /* 0x0000002b002b7308 */ /* 0x001e220000001000 */
[----:B-1----:R-:W-:Y:S01]  /*14740*/  MOV R36, RZ ;  /* 0x000000ff00247202 */ /* 0x002fe20000000f00 */
[----:B--2---:R-:W-:-:S04]  /*14750*/  IMAD.MOV R45, RZ, RZ, -R37 ;  /* 0x000000ffff2d7224 */ /* 0x004fc800078e0a25 */
[----:B------:R-:W-:-:S04]  /*14760*/  IMAD R45, R45, R42, RZ ;  /* 0x0000002a2d2d7224 */ /* 0x000fc800078e02ff */
[----:B------:R-:W-:-:S04]  /*14770*/  IMAD.HI.U32 R45, R37, R45, R36 ;  /* 0x0000002d252d7227 */ /* 0x000fc800078e0024 */
[----:B------:R-:W-:-:S04]  /*14780*/  IMAD.MOV.U32 R37, RZ, RZ, R44 ;  /* 0x000000ffff257224 */ /* 0x000fc800078e002c */
[----:B------:R-:W-:-:S04]  /*14790*/  IMAD.HI.U32 R45, R45, R37, RZ ;  /* 0x000000252d2d7227 */ /* 0x000fc800078e00ff */
[----:B------:R-:W-:-:S04]  /*147a0*/  IMAD.MOV R36, RZ, RZ, -R45 ;  /* 0x000000ffff247224 */ /* 0x000fc800078e0a2d */
[----:B------:R-:W-:Y:S01]  /*147b0*/  IMAD R37, R42, R36, R37 ;  /* 0x000000242a257224 */ /* 0x000fe200078e0225 */
[----:B0-----:R-:W-:-:S04]  /*147c0*/  IADD3 R36, R43, 0xffffffe, RZ ;  /* 0x0ffffffe2b247810 */ /* 0x001fc80007ffe0ff */
        /* <DEDUP_REMOVED lines=17> */
[----:B------:R-:W-:-:S05]  /*148e0*/  IMAD.HI.U32 R36, R43, R42, RZ ;  /* 0x0000002a2b247227 */ /* 0x000fca00078e00ff */
[----:B------:R-:W-:-:S05]  /*148f0*/  IADD3 R36, -R36, RZ, RZ ;  /* 0x000000ff24247210 */ /* 0x000fca0007ffe1ff */
        /* <DEDUP_REMOVED lines=52> */
[----:B------:R-:W-:-:S03]  /*14c40*/  MOV R47, R14 ;  /* 0x0000000e002f7202 */ /* 0x000fc60000000f00 */
.L_x_69023:
        /* <DEDUP_REMOVED lines=21> */
.L_x_69024:
[----:B-----5:R-:W-:Y:S02]  /*14da0*/  IMAD.IADD R42, R48, 0x1, R45 ;  /* 0x00000001302a7824 */ /* 0x020fe400078e022d */
[----:B------:R-:W-:-:S04]  /*14db0*/  IMAD.MOV.U32 R21, RZ, RZ, 0x4 ;  /* 0x00000004ff157424 */ /* 0x000fc800078e00ff */
[----:B------:R-:W-:-:S05]  /*14dc0*/  IMAD.WIDE R36, R42, R21, c[0x0][0x1d8] ;  /* 0x000076002a247625 */ /* 0x000fca00078e0215 */
[----:B-1----:R0:W2:Y:S01]  /*14dd0*/  LDG.E R43, [R36.64] ;  /* 0x00000004242b7981 */ /* 0x0020a2000c1e1900 */
[----:B------:R-:W-:Y:S02]  /*14de0*/  SHF.R.S32.HI R45, RZ, 0x1f, R42 ;  /* 0x0000001fff2d7819 */ /* 0x000fe4000001142a */
[----:B------:R-:W-:-:S04]  /*14df0*/  @P1 LEA R34, P0, R42, c[0x0][0x1f8], 0x2 ;  /* 0x00007e002a221a11 */ /* 0x000fc800078010ff */
[----:B------:R-:W-:Y:S01]  /*14e00*/  @P1 LEA.HI.X R35, R42, c[0x0][0x1fc], R45, 0x2, P0 ;  /* 0x00007f002a231a11 */ /* 0x000fe200000f142d */
[----:B0-----:R-:W-:Y:S01]  /*14e10*/  IMAD.MOV.U32 R36, RZ, RZ, R38 ;  /* 0x000000ffff247224 */ /* 0x001fe200078e0026 */
[----:B------:R-:W-:-:S05]  /*14e20*/  MOV R37, R39 ;  /* 0x0000002700257202 */ /* 0x000fca0000000f00 */
        /* <DEDUP_REMOVED lines=55> */
.L_x_69022:
[----:B01----:R-:W-:Y:S01]  /*151a0*/  IMAD.MOV.U32 R43, RZ, RZ, c[0x0][0x200] ;  /* 0x00008000ff2b7624 */ /* 0x003fe200078e00ff */
[----:B------:R-:W2:Y:S01]  /*151b0*/  LDG.E.CONSTANT R33, [R32.64] ;  /* 0x0000000420217981 */ /* 0x000ea2000c1e9900 */
        /* <DEDUP_REMOVED lines=13> */
.L_x_69013:
[----:B------:R-:W-:-:S05]  /*15290*/  IMAD.MOV.U32 R0, RZ, RZ, c[0x0][0x224] ;  /* 0x00008900ff007624 */ /* 0x000fca00078e00ff */
[----:B------:R0:W-:Y:S01]  /*152a0*/  STS [0x84], R0 ;  /* 0x00008400ff007388 */ /* 0x0001e20000000800 */
[----:B------:R-:W-:Y:S05]  /*152b0*/  BRA `(.L_x_69009) ;  /* 0x000005e000007947 */ /* 0x000fea0003800000 */
.L_x_69010:
[----:B------:R-:W-:Y:S02]  /*152c0*/  ISETP.NE.U32.AND P2, PT, RZ, c[0x0][0x1c8], PT ;  /* 0x00007200ff007a0c */ /* 0x000fe40003f45070 */
[----:B------:R-:W-:Y:S02]  /*152d0*/  ISETP.LT.AND P0, PT, R4, c[0x0][0x224], !P0 ;  /* 0x0000890004007a0c */ /* 0x000fe40004701270 */
[----:B------:R-:W-:-:S04]  /*152e0*/  ISETP.NE.AND.EX P2, PT, RZ, c[0x0][0x1cc], PT, P2 ;  /* 0x00007300ff007a0c */ /* 0x000fc80003f45320 */
[----:B------:R-:W-:-:S04]  /*152f0*/  ISETP.LT.AND P2, PT, R4, R10, P2 ;  /* 0x0000000a0400720c */ /* 0x000fc80001741270 */
[----:B------:R-:W-:-:S13]  /*15300*/  PLOP3.LUT P0, PT, P2, P0, PT, 0xa8, 0x0 ;  /* 0x000000000000781c */ /* 0x000fda0001701570 */
[----:B------:R-:W-:Y:S05]  /*15310*/  @!P0 BRA `(.L_x_69011) ;  /* 0x0000051000008947 */ /* 0x000fea0003800000 */
[----:B------:R0:W2:Y:S04]  /*15320*/  LDL R21, [R34] ;  /* 0x0000000022157983 */ /* 0x0000a80000100800 */
[----:B0-----:R-:W0:Y:S01]  /*15330*/  LDS R34, [0x84] ;  /* 0x00008400ff227984 */ /* 0x001e220000000800 */
[----:B--2---:R-:W-:-:S04]  /*15340*/  IADD3 R32, P0, R0, R21, RZ ;  /* 0x0000001500207210 */ /* 0x004fc80007f1e0ff */
[----:B------:R-:W-:Y:S02]  /*15350*/  LEA.HI.X.SX32 R21, R21, R2, 0x1, P0 ;  /* 0x0000000215157211 */ /* 0x000fe400000f0eff */
[C---:B------:R-:W-:Y:S02]  /*15360*/  SHF.L.U32 R38, R32.reuse, 0x2, RZ ;  /* 0x0000000220267819 */ /* 0x040fe400000006ff */
        /* <DEDUP_REMOVED lines=9> */
[C---:B------:R-:W-:Y:S01]  /*15400*/  IMAD.SHL.U32 R33, R36.reuse, 0x4, RZ ;  /* 0x0000000424217824 */ /* 0x040fe200078e00ff */
[----:B------:R-:W-:Y:S02]  /*15410*/  LEA.HI.X.SX32 R41, R15, R32, 0x1, P0 ;  /* 0x000000200f297211 */ /* 0x000fe400000f0eff */
[----:B------:R-:W-:Y:S02]  /*15420*/  ISETP.NE.U32.AND P0, PT, RZ, c[0x0][0x180], PT ;  /* 0x00006000ff007a0c */ /* 0x000fe40003f05070 */
[----:B------:R-:W-:Y:S02]  /*15430*/  SHF.L.U64.HI R36, R36, 0x2, R41 ;  /* 0x0000000224247819 */ /* 0x000fe40000010229 */
[C---:B------:R-:W-:Y:S02]  /*15440*/  IADD3 R32, P2, R33.reuse, c[0x0][0x170], RZ ;  /* 0x00005c0021207a10 */ /* 0x040fe40007f5e0ff */
[----:B-1----:R-:W-:Y:S02]  /*15450*/  IADD3 R20, P4, R33, c[0x0][0x178], RZ ;  /* 0x00005e0021147a10 */ /* 0x002fe40007f9e0ff */
[----:B------:R-:W-:-:S02]  /*15460*/  IADD3.X R33, R36, c[0x0][0x174], RZ, P2, !PT ;  /* 0x00005d0024217a10 */ /* 0x000fc400017fe4ff */
[----:B------:R-:W-:Y:S02]  /*15470*/  ISETP.NE.AND.EX P0, PT, RZ, c[0x0][0x184], PT, P0 ;  /* 0x00006100ff007a0c */ /* 0x000fe40003f05300 */
[----:B------:R-:W-:Y:S02]  /*15480*/  IADD3.X R21, R36, c[0x0][0x17c], RZ, P4, !PT ;  /* 0x00005f0024157a10 */ /* 0x000fe400027fe4ff */
[----:B------:R-:W-:Y:S01]  /*15490*/  IADD3 R36, R34, 0x1, RZ ;  /* 0x0000000122247810 */ /* 0x000fe20007ffe0ff */
[----:B--2---:R3:W-:Y:S08]  /*154a0*/  STG.E [R32.64], R37 ;  /* 0x0000002520007986 */ /* 0x0047f0000c101904 */
[----:B------:R-:W-:Y:S05]  /*154b0*/  @!P0 BRA `(.L_x_69025) ;  /* 0x0000035000008947 */ /* 0x000fea0003800000 */
[----:B---3--:R-:W0:Y:S01]  /*154c0*/  I2F.RP R39, R19 ;  /* 0x0000001300277306 */ /* 0x008e220000209400 */
[----:B------:R-:W-:-:S02]  /*154d0*/  IABS R42, c[0x0][0x224] ;  /* 0x00008900002a7a13 */ /* 0x000fc40000000000 */
[----:B------:R-:W-:Y:S02]  /*154e0*/  IABS R40, R37 ;  /* 0x0000002500287213 */ /* 0x000fe40000000000 */
[----:B------:R-:W-:-:S04]  /*154f0*/  LOP3.LUT R37, R37, c[0x0][0x228], RZ, 0x3c, !PT ;  /* 0x00008a0025257a12 */ /* 0x000fc800078e3cff */
[----:B------:R-:W-:Y:S01]  /*15500*/  ISETP.GE.AND P4, PT, R37, RZ, PT ;  /* 0x000000ff2500720c */ /* 0x000fe20003f86270 */
[----:B0-----:R-:W0:Y:S02]  /*15510*/  MUFU.RCP R39, R39 ;  /* 0x0000002700277308 */ /* 0x001e240000001000 */
[----:B0-----:R-:W-:-:S06]  /*15520*/  IADD3 R32, R39, 0xffffffe, RZ ;  /* 0x0ffffffe27207810 */ /* 0x001fcc0007ffe0ff */
[----:B------:R0:W1:Y:S02]  /*15530*/  F2I.FTZ.U32.TRUNC.NTZ R33, R32 ;  /* 0x0000002000217305 */ /* 0x000064000021f000 */
        /* <DEDUP_REMOVED lines=18> */
[----:B------:R-:W-:Y:S01]  /*15660*/  IMAD.MOV.U32 R19, RZ, RZ, R32 ;  /* 0x000000ffff137224 */ /* 0x000fe200078e0020 */
[----:B0-----:R-:W-:Y:S01]  /*15670*/  IADD3 R37, RZ, -R33, RZ ;  /* 0x80000021ff257210 */ /* 0x001fe20007ffe0ff */
[----:B------:R-:W-:Y:S02]  /*15680*/  IMAD.MOV.U32 R32, RZ, RZ, RZ ;  /* 0x000000ffff207224 */ /* 0x000fe400078e00ff */
        /* <DEDUP_REMOVED lines=17> */
[----:B------:R-:W-:-:S04]  /*157a0*/  @!P4 LOP3.LUT R33, RZ, c[0x0][0x224], RZ, 0x33, !PT ;  /* 0x00008900ff21ca12 */ /* 0x000fc800078e33ff */
[----:B------:R-:W-:Y:S01]  /*157b0*/  SHF.L.U32 R38, R33, 0x2, RZ ;  /* 0x0000000221267819 */ /* 0x000fe200000006ff */
[----:B------:R-:W-:-:S04]  /*157c0*/  IMAD.MOV.U32 R33, RZ, RZ, 0x4 ;  /* 0x00000004ff217424 */ /* 0x000fc800078e00ff */
[----:B------:R-:W-:Y:S01]  /*157d0*/  IMAD.WIDE R32, R32, R33, c[0x0][0x180] ;  /* 0x0000600020207625 */ /* 0x000fe200078e0221 */
[----:B------:R-:W0:Y:S03]  /*157e0*/  LDS R38, [R38+0x88] ;  /* 0x0000880026267984 */ /* 0x000e260000000800 */
[----:B0----5:R-:W-:-:S05]  /*157f0*/  FADD.FTZ R19, R35, -R38 ;  /* 0x8000002623137221 */ /* 0x021fca0000010000 */
[----:B------:R0:W-:Y:S02]  /*15800*/  STG.E [R32.64], R19 ;  /* 0x0000001320007986 */ /* 0x0001e4000c101904 */
.L_x_69025:
[----:B-----5:R1:W-:Y:S04]  /*15810*/  STG.E [R20.64], R35 ;  /* 0x0000002314007986 */ /* 0x0203e8000c101904 */
[----:B------:R1:W-:Y:S02]  /*15820*/  STS [0x84], R36 ;  /* 0x00008424ff007388 */ /* 0x0003e40000000800 */
.L_x_69011:
[----:B------:R-:W-:Y:S01]  /*15830*/  WARPSYNC 0xffffffff ;  /* 0xffffffff00007948 */ /* 0x000fe20003800000 */
[----:B------:R-:W-:Y:S01]  /*15840*/  BAR.SYNC.DEFER_BLOCKING 0x0 ;  /* 0x0000000000007b1d */ /* 0x000fe20000010000 */
[----:B------:R-:W-:-:S04]  /*15850*/  IADD3 R4, R4, 0x1, RZ ;  /* 0x0000000104047810 */ /* 0x000fc80007ffe0ff */
[----:B------:R-:W-:Y:S01]  /*15860*/  ISETP.GE.U32.AND P0, PT, R4, 0x8, PT ;  /* 0x000000080400780c */ /* 0x000fe20003f06070 */
[----:B0-----:R-:W0:Y:S02]  /*15870*/  LDS R19, [0x84] ;  /* 0x00008400ff137984 */ /* 0x001e240000000800 */
[----:B0-----:R-:W-:-:S13]  /*15880*/  ISETP.LT.AND P2, PT, R19, c[0x0][0x224], PT ;  /* 0x0000890013007a0c */ /* 0x001fda0003f41270 */
[----:B------:R-:W-:Y:S05]  /*15890*/  @!P0 BRA P2, `(.L_x_69026) ;  /* 0xffffdca000008947 */ /* 0x000fea000103ffff */
.L_x_69009:
[----:B-1----:R-:W-:Y:S05]  /*158a0*/  BSYNC B0 ;  /* 0x0000000000007941 */ /* 0x002fea0003800000 */
.L_x_69008:
        /* <DEDUP_REMOVED lines=19> */
.L_x_69027:
[----:B------:R-:W-:-:S05]  /*159e0*/  IADD3 R2, P0, R0, c[0x0][0x1d0], RZ ;  /* 0x0000740000027a10 */ /* 0x000fca0007f1e0ff */
[----:B------:R-:W-:-:S05]  /*159f0*/  IMAD.X R3, RZ, RZ, c[0x0][0x1d4], P0 ;  /* 0x00007500ff037624 */ /* 0x000fca00000e06ff */
[----:B------:R-:W-:Y:S01]  /*15a00*/  STG.E.U8 [R2.64], RZ ;  /* 0x000000ff02007986 */ /* 0x000fe2000c101104 */
[----:B------:R-:W-:Y:S05]  /*15a10*/  EXIT ;  /* 0x000000000000794d */ /* 0x000fea0003800000 */
.L_x_69028:
        /* <DEDUP_REMOVED lines=14> */
.L_x_74509:


//--------------------- .text._ZN17fastertransformer38beam_online_softmax_topk_stage2_kernelIfLi8ELi128EEEvPKfS2_PiPT_ii --------------------------
	.section	.text._ZN17fastertransformer38beam_online_softmax_topk_stage2_kernelIfLi8ELi128EEEvPKfS2_PiPT_ii,"ax",@progbits
	.sectioninfo	@"SHI_REGISTERS=48"
	.align	128
        .global         _ZN17fastertransformer38beam_online_softmax_topk_stage2_kernelIfLi8ELi128EEEvPKfS2_PiPT_ii
        .type           _ZN17fastertransformer38beam_online_softmax_topk_stage2_kernelIfLi8ELi128EEEvPKfS2_PiPT_ii,@function
        .size           _ZN17fastertransformer38beam_online_softmax_topk_stage2_kernelIfLi8ELi128EEEvPKfS2_PiPT_ii,(.L_x_74510 - _ZN17fastertransformer38beam_online_softmax_topk_stage2_kernelIfLi8ELi128EEEvPKfS2_PiPT_ii)
        .other          _ZN17fastertransformer38beam_online_softmax_topk_stage2_kernelIfLi8ELi128EEEvPKfS2_PiPT_ii,@"STO_CUDA_ENTRY STV_DEFAULT"
_ZN17fastertransformer38beam_online_softmax_topk_stage2_kernelIfLi8ELi128EEEvPKfS2_PiPT_ii:
.text._ZN17fastertransformer38beam_online_softmax_topk_stage2_kernelIfLi8ELi128EEEvPKfS2_PiPT_ii:
        /* <DEDUP_REMOVED lines=23> */
[----:B------:R-:W-:-:S04]  /*0170*/  IMAD.MOV.U32 R13, RZ, RZ, -0x800001 ;  /* 0xff7fffffff0d7424 */ /* 0x000fc800078e00ff */
[----:B------:R-:W-:Y:S05]  /*0180*/  @P0 BRA `(.L_x_69030) ;  /* 0x0000078000000947 */ /* 0x000fea0003800000 */
[----:B-1----:R-:W-:Y:S01]  /*0190*/  IMAD.MOV.U32 R4, RZ, RZ, R30 ;  /* 0x000000ffff047224 */ /* 0x002fe200078e001e */
[----:B------:R-:W-:Y:S01]  /*01a0*/  LOP3.LUT R6, RZ, R30, RZ, 0x33, !PT ;  /* 0x0000001eff067212 */ /* 0x000fe200078e33ff */
[----:B------:R-:W-:Y:S03]  /*01b0*/  BSSY B1, `(.L_x_69031) ;  /* 0x000001c000017945 */ /* 0x000fe60003800000 */
[----:B------:R-:W-:Y:S02]  /*01c0*/  LOP3.LUT R2, RZ, R4, RZ, 0x33, !PT ;  /* 0x00000004ff027212 */ /* 0x000fe400078e33ff */
[----:B------:R-:W-:-:S03]  /*01d0*/  IADD3 R6, R5, R6, RZ ;  /* 0x0000000605067210 */ /* 0x000fc60007ffe0ff */
        /* <DEDUP_REMOVED lines=15> */
.L_x_69033:
        /* <DEDUP_REMOVED lines=10> */
.L_x_69032:
[----:B------:R-:W-:Y:S05]  /*0370*/  BSYNC B1 ;  /* 0x0000000000017941 */ /* 0x000fea0003800000 */
.L_x_69031:
        /* <DEDUP_REMOVED lines=14> */
.L_x_69036:
        /* <DEDUP_REMOVED lines=38> */
.L_x_69035:
[----:B------:R-:W-:Y:S05]  /*06c0*/  BSYNC B1 ;  /* 0x0000000000017941 */ /* 0x000fea0003800000 */
.L_x_69034:
        /* <DEDUP_REMOVED lines=25> */
.L_x_69038:
[----:B------:R-:W-:Y:S05]  /*0860*/  BSYNC B1 ;  /* 0x0000000000017941 */ /* 0x000fea0003800000 */
.L_x_69037:
        /* <DEDUP_REMOVED lines=10> */
.L_x_69030:
[----:B-1----:R-:W-:Y:S05]  /*0910*/  BSYNC B0 ;  /* 0x0000000000007941 */ /* 0x002fea0003800000 */
.L_x_69029:
[----:B------:R-:W-:Y:S01]  /*0920*/  ISETP.GE.U32.AND P0, PT, R30, c[0x0][0x184], PT ;  /* 0x000061001e007a0c */ /* 0x000fe20003f06070 */
[----:B------:R-:W-:Y:S01]  /*0930*/  BAR.SYNC.DEFER_BLOCKING 0x0 ;  /* 0x0000000000007b1d */ /* 0x000fe20000010000 */
[----:B------:R-:W-:Y:S01]  /*0940*/  IMAD.MOV.U32 R38, RZ, RZ, RZ ;  /* 0x000000ffff267224 */ /* 0x000fe200078e00ff */
[----:B0-----:R-:W-:Y:S01]  /*0950*/  MOV R5, 0xff7fffff ;  /* 0xff7fffff00057802 */ /* 0x001fe20000000f00 */
[----:B------:R-:W-:Y:S01]  /*0960*/  IMAD.MOV.U32 R10, RZ, RZ, -0x1 ;  /* 0xffffffffff0a7424 */ /* 0x000fe200078e00ff */
[----:B------:R-:W-:Y:S01]  /*0970*/  MOV R33, 0xffffffff ;  /* 0xffffffff00217802 */ /* 0x000fe20000000f00 */
[----:B------:R-:W-:Y:S01]  /*0980*/  IMAD.MOV.U32 R2, RZ, RZ, -0x800001 ;  /* 0xff7fffffff027424 */ /* 0x000fe200078e00ff */
[----:B------:R-:W-:Y:S01]  /*0990*/  BSSY B0, `(.L_x_69039) ;  /* 0x00002d2000007945 */ /* 0x000fe20003800000 */
        /* <DEDUP_REMOVED lines=14> */
[----:B------:R-:W-:Y:S02]  /*0a80*/  ULDC UR4, c[0x0][0x180] ;  /* 0x0000600000047ab9 */ /* 0x000fe40000000800 */
[----:B------:R-:W-:-:S06]  /*0a90*/  UISETP.GE.AND UP0, UPT, UR4, 0x1, UPT ;  /* 0x000000010400788c */ /* 0x000fcc000bf06270 */
[----:B------:R-:W-:-:S13]  /*0aa0*/  PLOP3.LUT P0, PT, PT, PT, UP0, 0x80, 0x0 ;  /* 0x000000000000781c */ /* 0x000fda0003f0f008 */
[----:B------:R-:W-:Y:S05]  /*0ab0*/  @!P0 BRA `(.L_x_69041) ;  /* 0x00002ad000008947 */ /* 0x000fea0003800000 */
[----:B------:R-:W-:Y:S01]  /*0ac0*/  USHF.L.U32 UR4, UR4, 0x1, URZ ;  /* 0x0000000104047899 */ /* 0x000fe2000800063f */
[----:B------:R-:W-:-:S03]  /*0ad0*/  IMAD.MOV.U32 R31, RZ, RZ, RZ ;  /* 0x000000ffff1f7224 */ /* 0x000fc600078e00ff */
[----:B------:R-:W-:-:S04]  /*0ae0*/  UISETP.LT.AND UP0, UPT, UR4, 0x1, UPT ;  /* 0x000000010400788c */ /* 0x000fc8000bf01270 */
[----:B------:R-:W-:-:S04]  /*0af0*/  USEL UR4, UR4, 0x1, !UP0 ;  /* 0x0000000104047887 */ /* 0x000fc8000c000000 */
[----:B------:R-:W-:-:S04]  /*0b00*/  UIADD3 UR5, UR4, -0x1, URZ ;  /* 0xffffffff04057890 */ /* 0x000fc8000fffe03f */
[----:B------:R-:W-:Y:S02]  /*0b10*/  UISETP.GE.U32.AND UP0, UPT, UR5, 0x3, UPT ;  /* 0x000000030500788c */ /* 0x000fe4000bf06070 */
[----:B------:R-:W-:-:S04]  /*0b20*/  ULOP3.LUT UR5, UR4, 0x3, URZ, 0xc0, !UPT ;  /* 0x0000000304057892 */ /* 0x000fc8000f8ec03f */
[----:B------:R-:W-:-:S13]  /*0b30*/  PLOP3.LUT P0, PT, PT, PT, UP0, 0x80, 0x0 ;  /* 0x000000000000781c */ /* 0x000fda0003f0f008 */
[----:B------:R-:W-:Y:S05]  /*0b40*/  @!P0 BRA `(.L_x_69042) ;  /* 0x000025d000008947 */ /* 0x000fea0003800000 */
[----:B------:R-:W-:Y:S01]  /*0b50*/  UIADD3 UR6, UR4, -UR5, URZ ;  /* 0x8000000504067290 */ /* 0x000fe2000fffe03f */
[----:B------:R-:W-:-:S05]  /*0b60*/  HFMA2.MMA R31, -RZ, RZ, 0, 0 ;  /* 0x00000000ff1f7435 */ /* 0x000fca00000001ff */
[----:B------:R-:W-:-:S13]  /*0b70*/  ISETP.LT.AND P0, PT, RZ, UR6, PT ;  /* 0x00000006ff007c0c */ /* 0x000fda000bf01270 */
[----:B------:R-:W-:Y:S05]  /*0b80*/  @!P0 BRA `(.L_x_69043) ;  /* 0x0000202000008947 */ /* 0x000fea0003800000 */
[----:B------:R-:W-:-:S06]  /*0b90*/  UISETP.GT.AND UP0, UPT, UR6, 0xc, UPT ;  /* 0x0000000c0600788c */ /* 0x000fcc000bf04270 */
[----:B------:R-:W-:Y:S01]  /*0ba0*/  PLOP3.LUT P0, PT, PT, PT, UP0, 0x80, 0x0 ;  /* 0x000000000000781c */ /* 0x000fe20003f0f008 */
[----:B------:R-:W-:-:S12]  /*0bb0*/  UPLOP3.LUT UP0, UPT, UPT, UPT, UPT, 0x80, 0x0 ;  /* 0x000000000000789c */ /* 0x000fd80003f0f070 */
[----:B------:R-:W-:Y:S05]  /*0bc0*/  @!P0 BRA `(.L_x_69044) ;  /* 0x000014f000008947 */ /* 0x000fea0003800000 */
[----:B------:R-:W-:Y:S02]  /*0bd0*/  UPLOP3.LUT UP0, UPT, UPT, UPT, UPT, 0x40, 0x0 ;  /* 0x000000000000789c */ /* 0x000fe40003f0e870 */
.L_x_69045:
[----:B------:R-:W-:Y:S01]  /*0be0*/  IMAD R32, R30, 0x12, R31 ;  /* 0x000000121e207824 */ /* 0x000fe200078e021f */
[----:B------:R-:W-:Y:S01]  /*0bf0*/  UIADD3 UR6, UR6, -0x10, URZ ;  /* 0xfffffff006067890 */ /* 0x000fe2000fffe03f */
[----:B------:R-:W-:-:S03]  /*0c00*/  IMAD.SHL.U32 R4, R31, 0x4, RZ ;  /* 0x000000041f047824 */ /* 0x000fc600078e00ff */
[----:B------:R-:W0:Y:S01]  /*0c10*/  LDS.64 R2, [R32.X4+0x170] ;  /* 0x0001700020027984 */ /* 0x000e220000004a00 */
[----:B------:R-:W-:Y:S01]  /*0c20*/  UISETP.GT.AND UP1, UPT, UR6, 0xc, UPT ;  /* 0x0000000c0600788c */ /* 0x000fe2000bf24270 */
[C---:B------:R-:W-:Y:S02]  /*0c30*/  ISETP.EQ.AND P4, PT, R4.reuse, 0x38, PT ;  /* 0x000000380400780c */ /* 0x040fe40003f82270 */
[----:B------:R-:W1:Y:S01]  /*0c40*/  LDS.64 R10, [R32.X4+0x190] ;  /* 0x00019000200a7984 */ /* 0x000e620000004a00 */
[C---:B------:R-:W-:Y:S02]  /*0c50*/  ISETP.EQ.AND P0, PT, R4.reuse, 0x20, PT ;  /* 0x000000200400780c */ /* 0x040fe40003f02270 */
[C---:B------:R-:W-:Y:S01]  /*0c60*/  ISETP.EQ.AND P2, PT, R4.reuse, RZ, PT ;  /* 0x000000ff0400720c */ /* 0x040fe20003f42270 */
[----:B------:R-:W2:Y:S01]  /*0c70*/  LDS.64 R6, [R32.X4+0x178] ;  /* 0x0001780020067984 */ /* 0x000ea20000004a00 */
[C---:B------:R-:W-:Y:S02]  /*0c80*/  ISETP.EQ.AND P5, PT, R4.reuse, 0x28, PT ;  /* 0x000000280400780c */ /* 0x040fe40003fa2270 */
[C---:B------:R-:W-:Y:S01]  /*0c90*/  ISETP.EQ.AND P1, PT, R4.reuse, 0x18, PT ;  /* 0x000000180400780c */ /* 0x040fe20003f22270 */
[----:B------:R-:W3:Y:S01]  /*0ca0*/  LDS.64 R8, [R32.X4+0x198] ;  /* 0x0001980020087984 */ /* 0x000ee20000004a00 */
[----:B------:R-:W-:-:S02]  /*0cb0*/  ISETP.EQ.AND P3, PT, R4, 0x8, PT ;  /* 0x000000080400780c */ /* 0x000fc40003f62270 */
[----:B------:R-:W-:Y:S01]  /*0cc0*/  ISETP.EQ.AND P6, PT, R4, 0x10, PT ;  /* 0x000000100400780c */ /* 0x000fe20003fc2270 */
[----:B------:R-:W4:Y:S01]  /*0cd0*/  LDS.64 R28, [R32.X4+0x180] ;  /* 0x00018000201c7984 */ /* 0x000f220000004a00 */
[----:B0-----:R-:W-:-:S05]  /*0ce0*/  @P4 IMAD.MOV.U32 R14, RZ, RZ, R2 ;  /* 0x000000ffff0e4224 */ /* 0x001fca00078e0002 */
[----:B------:R-:W-:Y:S01]  /*0cf0*/  @P5 MOV R18, R2 ;  /* 0x0000000200125202 */ /* 0x000fe20000000f00 */
[--C-:B------:R-:W-:Y:S01]  /*0d00*/  @P4 IMAD.MOV.U32 R13, RZ, RZ, R3.reuse ;  /* 0x000000ffff0d4224 */ /* 0x100fe200078e0003 */
[----:B------:R-:W-:Y:S01]  /*0d10*/  ISETP.EQ.AND P4, PT, R4, 0x30, PT ;  /* 0x000000300400780c */ /* 0x000fe20003f82270 */
[----:B------:R-:W-:Y:S01]  /*0d20*/  @P0 IMAD.MOV.U32 R20, RZ, RZ, R2 ;  /* 0x000000ffff140224 */ /* 0x000fe200078e0002 */
[----:B------:R-:W-:Y:S01]  /*0d30*/  @P1 MOV R21, R3 ;  /* 0x0000000300151202 */ /* 0x000fe20000000f00 */
[----:B------:R-:W-:Y:S02]  /*0d40*/  @P0 IMAD.MOV.U32 R19, RZ, RZ, R3 ;  /* 0x000000ffff130224 */ /* 0x000fe400078e0003 */
[----:B-1----:R-:W-:Y:S02]  /*0d50*/  @P2 IMAD.MOV.U32 R20, RZ, RZ, R10 ;  /* 0x000000ffff142224 */ /* 0x002fe400078e000a */
[----:B------:R-:W-:Y:S02]  /*0d60*/  @P2 IMAD.MOV.U32 R19, RZ, RZ, R11 ;  /* 0x000000ffff132224 */ /* 0x000fe400078e000b */
[----:B------:R-:W-:-:S02]  /*0d70*/  @P5 IMAD.MOV.U32 R17, RZ, RZ, R3 ;  /* 0x000000ffff115224 */ /* 0x000fc400078e0003 */
[----:B------:R-:W-:Y:S02]  /*0d80*/  @P1 IMAD.MOV.U32 R22, RZ, RZ, R2 ;  /* 0x000000ffff161224 */ /* 0x000fe400078e0002 */
[----:B------:R-:W-:Y:S02]  /*0d90*/  @P1 IMAD.MOV.U32 R14, RZ, RZ, R10 ;  /* 0x000000ffff0e1224 */ /* 0x000fe400078e000a */
[----:B------:R-:W-:Y:S02]  /*0da0*/  @P1 IMAD.MOV.U32 R13, RZ, RZ, R11 ;  /* 0x000000ffff0d1224 */ /* 0x000fe400078e000b */
[----:B--2---:R-:W-:Y:S02]  /*0db0*/  @P1 IMAD.MOV.U32 R20, RZ, RZ, R6 ;  /* 0x000000ffff141224 */ /* 0x004fe400078e0006 */
[----:B------:R-:W-:Y:S01]  /*0dc0*/  @P1 IMAD.MOV.U32 R19, RZ, RZ, R7 ;  /* 0x000000ffff131224 */ /* 0x000fe200078e0007 */
[----:B------:R-:W-:Y:S01]  /*0dd0*/  ISETP.EQ.AND P1, PT, R4, -0x20, PT ;  /* 0xffffffe00400780c */ /* 0x000fe20003f22270 */
[----:B------:R-:W-:-:S02]  /*0de0*/  @P4 IMAD.MOV.U32 R16, RZ, RZ, R2 ;  /* 0x000000ffff104224 */ /* 0x000fc400078e0002 */
[----:B------:R-:W-:Y:S01]  /*0df0*/  @P4 IMAD.MOV.U32 R15, RZ, RZ, R3 ;  /* 0x000000ffff0f4224 */ /* 0x000fe200078e0003 */
[----:B------:R-:W-:Y:S01]  /*0e00*/  @P6 MOV R15, R11 ;  /* 0x0000000b000f6202 */ /* 0x000fe20000000f00 */
[--C-:B------:R-:W-:Y:S02]  /*0e10*/  @P3 IMAD.MOV.U32 R18, RZ, RZ, R10.reuse ;  /* 0x000000ffff123224 */ /* 0x100fe400078e000a */
[----:B------:R-:W-:Y:S02]  /*0e20*/  @P3 IMAD.MOV.U32 R17, RZ, RZ, R11 ;  /* 0x000000ffff113224 */ /* 0x000fe400078e000b */
[----:B------:R-:W-:Y:S02]  /*0e30*/  @P6 IMAD.MOV.U32 R16, RZ, RZ, R10 ;  /* 0x000000ffff106224 */ /* 0x000fe400078e000a */
[--C-:B------:R-:W-:Y:S02]  /*0e40*/  @P0 IMAD.MOV.U32 R18, RZ, RZ, R6.reuse ;  /* 0x000000ffff120224 */ /* 0x100fe400078e0006 */
[--C-:B------:R-:W-:Y:S01]  /*0e50*/  @P0 IMAD.MOV.U32 R17, RZ, RZ, R7.reuse ;  /* 0x000000ffff110224 */ /* 0x100fe200078e0007 */
[C---:B------:R-:W-:Y:S01]  /*0e60*/  ISETP.EQ.AND P0, PT, R4.reuse, -0x8, PT ;  /* 0xfffffff80400780c */ /* 0x040fe20003f02270 */
[----:B------:R-:W-:Y:S01]  /*0e70*/  @P5 IMAD.MOV.U32 R16, RZ, RZ, R6 ;  /* 0x000000ffff105224 */ /* 0x000fe200078e0006 */
[----:B---3--:R-:W-:Y:S01]  /*0e80*/  @P3 MOV R16, R8 ;  /* 0x0000000800103202 */ /* 0x008fe20000000f00 */
[----:B------:R-:W-:Y:S01]  /*0e90*/  @P5 IMAD.MOV.U32 R15, RZ, RZ, R7 ;  /* 0x000000ffff0f5224 */ /* 0x000fe200078e0007 */
[----:B------:R-:W-:Y:S01]  /*0ea0*/  ISETP.EQ.AND P5, PT, R4, -0x28, PT ;  /* 0xffffffd80400780c */ /* 0x000fe20003fa2270 */
[----:B------:R-:W-:Y:S01]  /*0eb0*/  @P2 IMAD.MOV.U32 R27, RZ, RZ, R2 ;  /* 0x000000ffff1b2224 */ /* 0x000fe200078e0002 */
[----:B------:R-:W-:Y:S01]  /*0ec0*/  @P1 MOV R27, R10 ;  /* 0x0000000a001b1202 */ /* 0x000fe20000000f00 */
[----:B------:R-:W-:-:S02]  /*0ed0*/  @P2 IMAD.MOV.U32 R12, RZ, RZ, R3 ;  /* 0x000000ffff0c2224 */ /* 0x000fc400078e0003 */
[----:B------:R-:W-:Y:S02]  /*0ee0*/  @P1 IMAD.MOV.U32 R12, RZ, RZ, R11 ;  /* 0x000000ffff0c1224 */ /* 0x000fe400078e000b */
[--C-:B------:R-:W-:Y:S02]  /*0ef0*/  @P4 IMAD.MOV.U32 R14, RZ, RZ, R6.reuse ;  /* 0x000000ffff0e4224 */ /* 0x100fe400078e0006 */
[----:B------:R-:W-:Y:S01]  /*0f00*/  @P0 IMAD.MOV.U32 R27, RZ, RZ, R6 ;  /* 0x000000ffff1b0224 */ /* 0x000fe200078e0006 */
[----:B------:R-:W-:Y:S01]  /*0f10*/  @P0 MOV R22, R10 ;  /* 0x0000000a00160202 */ /* 0x000fe20000000f00 */
[--C-:B------:R-:W-:Y:S02]  /*0f20*/  @P0 IMAD.MOV.U32 R12, RZ, RZ, R7.reuse ;  /* 0x000000ffff0c0224 */ /* 0x100fe400078e0007 */
[----:B------:R-:W-:Y:S01]  /*0f30*/  @P4 IMAD.MOV.U32 R13, RZ, RZ, R7 ;  /* 0x000000ffff0d4224 */ /* 0x000fe200078e0007 */
[----:B------:R-:W-:Y:S01]  /*0f40*/  @P5 MOV R12, R9 ;  /* 0x00000009000c5202 */ /* 0x000fe20000000f00 */
[----:B------:R-:W-:Y:S01]  /*0f50*/  @P5 IMAD.MOV.U32 R27, RZ, RZ, R8 ;  /* 0x000000ffff1b5224 */ /* 0x000fe200078e0008 */
[C---:B------:R-:W-:Y:S01]  /*0f60*/  ISETP.EQ.AND P4, PT, R4.reuse, -0x18, PT ;  /* 0xffffffe80400780c */ /* 0x040fe20003f82270 */
[--C-:B------:R-:W-:Y:S01]  /*0f70*/  @P3 IMAD.MOV.U32 R26, RZ, RZ, R2.reuse ;  /* 0x000000ffff1a3224 */ /* 0x100fe200078e0002 */
[----:B------:R-:W-:Y:S01]  /*0f80*/  ISETP.EQ.AND P5, PT, R4, -0x10, PT ;  /* 0xfffffff00400780c */ /* 0x000fe20003fa2270 */
[----:B------:R-:W-:Y:S01]  /*0f90*/  @P6 IMAD.MOV.U32 R24, RZ, RZ, R2 ;  /* 0x000000ffff186224 */ /* 0x000fe200078e0002 */
[----:B------:R-:W0:Y:S01]  /*0fa0*/  LDS.64 R4, [R32.X4+0x1a0] ;  /* 0x0001a00020047984 */ /* 0x000e220000004a00 */
[----:B------:R-:W-:-:S02]  /*0fb0*/  @P3 IMAD.MOV.U32 R25, RZ, RZ, R3 ;  /* 0x000000ffff193224 */ /* 0x000fc400078e0003 */
[----:B------:R-:W-:Y:S02]  /*0fc0*/  @P6 IMAD.MOV.U32 R23, RZ, RZ, R3 ;  /* 0x000000ffff176224 */ /* 0x000fe400078e0003 */
[----:B------:R-:W1:Y:S01]  /*0fd0*/  LDS.64 R2, [R32.X4+0x188] ;  /* 0x0001880020027984 */ /* 0x000e620000004a00 */
[----:B------:R-:W-:Y:S02]  /*0fe0*/  @P6 IMAD.MOV.U32 R22, RZ, RZ, R6 ;  /* 0x000000ffff166224 */ /* 0x000fe400078e0006 */
[----:B------:R-:W-:Y:S02]  /*0ff0*/  @P0 IMAD.MOV.U32 R21, RZ, RZ, R11 ;  /* 0x000000ffff150224 */ /* 0x000fe400078e000b */
[--C-:B------:R-:W-:Y:S02]  /*1000*/  @P4 IMAD.MOV.U32 R26, RZ, RZ, R10.reuse ;  /* 0x000000ffff1a4224 */ /* 0x100fe400078e000a */
[----:B------:R-:W-:Y:S02]  /*1010*/  @P5 IMAD.MOV.U32 R24, RZ, RZ, R10 ;  /* 0x000000ffff185224 */ /* 0x000fe400078e000a */
[----:B------:R-:W-:-:S02]  /*1020*/  @P2 IMAD.MOV.U32 R26, RZ, RZ, R6 ;  /* 0x000000ffff1a2224 */ /* 0x000fc400078e0006 */
[----:B------:R-:W-:Y:S01]  /*1030*/  @P3 IMAD.MOV.U32 R24, RZ, RZ, R6 ;  /* 0x000000ffff183224 */ /* 0x000fe200078e0006 */
[----:B------:R-:W-:Y:S01]  /*1040*/  IADD3 R6, R31, 0x4, RZ ;  /* 0x000000041f067810 */ /* 0x000fe20007ffe0ff */
[----:B------:R-:W-:Y:S02]  /*1050*/  @P6 IMAD.MOV.U32 R21, RZ, RZ, R7 ;  /* 0x000000ffff156224 */ /* 0x000fe400078e0007 */
[----:B------:R-:W-:Y:S02]  /*1060*/  @P5 IMAD.MOV.U32 R23, RZ, RZ, R11 ;  /* 0x000000ffff175224 */ /* 0x000fe400078e000b */
[----:B------:R-:W-:Y:S02]  /*1070*/  IMAD.SHL.U32 R33, R6, 0x4, RZ ;  /* 0x0000000406217824 */ /* 0x000fe400078e00ff */
[--C-:B------:R-:W-:Y:S02]  /*1080*/  @P5 IMAD.MOV.U32 R22, RZ, RZ, R8.reuse ;  /* 0x000000ffff165224 */ /* 0x100fe400078e0008 */
[----:B------:R-:W-:Y:S01]  /*1090*/  @P5 IMAD.MOV.U32 R21, RZ, RZ, R9 ;  /* 0x000000ffff155224 */ /* 0x000fe200078e0009 */
[----:B------:R-:W-:Y:S01]  /*10a0*/  ISETP.EQ.AND P5, PT, R33, 0x38, PT ;  /* 0x000000382100780c */ /* 0x000fe20003fa2270 */
[----:B------:R-:W-:Y:S01]  /*10b0*/  @P4 IMAD.MOV.U32 R25, RZ, RZ, R11 ;  /* 0x000000ffff194224 */ /* 0x000fe200078e000b */
[----:B------:R-:W-:Y:S01]  /*10c0*/  @P2 MOV R25, R7 ;  /* 0x0000000700192202 */ /* 0x000fe20000000f00 */
[----:B------:R-:W-:Y:S01]  /*10d0*/  @P3 IMAD.MOV.U32 R23, RZ, RZ, R7 ;  /* 0x000000ffff173224 */ /* 0x000fe200078e0007 */
[----:B------:R-:W-:Y:S01]  /*10e0*/  @P4 MOV R23, R9 ;  /* 0x0000000900174202 */ /* 0x000fe20000000f00 */
[----:B------:R-:W2:Y:S01]  /*10f0*/  LDS.64 R6, [R32.X4+0x1a8] ;  /* 0x0001a80020067984 */ /* 0x000ea20000004a00 */
[----:B------:R-:W-:-:S02]  /*1100*/  @P0 IMAD.MOV.U32 R20, RZ, RZ, R8 ;  /* 0x000000ffff140224 */ /* 0x000fc400078e0008 */
[--C-:B------:R-:W-:Y:S01]  /*1110*/  @P0 IMAD.MOV.U32 R19, RZ, RZ, R9.reuse ;  /* 0x000000ffff130224 */ /* 0x100fe200078e0009 */
[C---:B------:R-:W-:Y:S01]  /*1120*/  ISETP.EQ.AND P0, PT, R33.reuse, 0x20, PT ;  /* 0x000000202100780c */ /* 0x040fe20003f02270 */
[--C-:B------:R-:W-:Y:S02]  /*1130*/  @P1 IMAD.MOV.U32 R26, RZ, RZ, R8.reuse ;  /* 0x000000ffff1a1224 */ /* 0x100fe400078e0008 */
[--C-:B------:R-:W-:Y:S01]  /*1140*/  @P1 IMAD.MOV.U32 R25, RZ, RZ, R9.reuse ;  /* 0x000000ffff191224 */ /* 0x100fe200078e0009 */
[C---:B------:R-:W-:Y:S01]  /*1150*/  ISETP.EQ.AND P1, PT, R33.reuse, RZ, PT ;  /* 0x000000ff2100720c */ /* 0x040fe20003f22270 */
[--C-:B------:R-:W-:Y:S02]  /*1160*/  @P6 IMAD.MOV.U32 R14, RZ, RZ, R8.reuse ;  /* 0x000000ffff0e6224 */ /* 0x100fe400078e0008 */
[----:B------:R-:W-:Y:S01]  /*1170*/  @P6 IMAD.MOV.U32 R13, RZ, RZ, R9 ;  /* 0x000000ffff0d6224 */ /* 0x000fe200078e0009 */
[C---:B------:R-:W-:Y:S01]  /*1180*/  ISETP.EQ.AND P6, PT, R33.reuse, 0x28, PT ;  /* 0x000000282100780c */ /* 0x040fe20003fc2270 */
[--C-:B------:R-:W-:Y:S01]  /*1190*/  @P4 IMAD.MOV.U32 R24, RZ, RZ, R8.reuse ;  /* 0x000000ffff184224 */ /* 0x100fe200078e0008 */
[----:B------:R-:W-:Y:S01]  /*11a0*/  ISETP.EQ.AND P4, PT, R33, 0x18, PT ;  /* 0x000000182100780c */ /* 0x000fe20003f82270 */
[----:B------:R-:W-:-:S02]  /*11b0*/  @P2 IMAD.MOV.U32 R18, RZ, RZ, R8 ;  /* 0x000000ffff122224 */ /* 0x000fc400078e0008 */
[----:B------:R-:W-:Y:S01]  /*11c0*/  @P2 IMAD.MOV.U32 R17, RZ, RZ, R9 ;  /* 0x000000ffff112224 */ /* 0x000fe200078e0009 */
[C---:B------:R-:W-:Y:S01]  /*11d0*/  ISETP.EQ.AND P2, PT, R33.reuse, 0x8, PT ;  /* 0x000000082100780c */ /* 0x040fe20003f42270 */
[--C-:B----4-:R-:W-:Y:S01]  /*11e0*/  @P5 IMAD.MOV.U32 R14, RZ, RZ, R28.reuse ;  /* 0x000000ffff0e5224 */ /* 0x110fe200078e001c */
[----:B------:R-:W-:Y:S01]  /*11f0*/  @P0 MOV R19, R29 ;  /* 0x0000001d00130202 */ /* 0x000fe20000000f00 */
[----:B------:R-:W-:Y:S01]  /*1200*/  @P5 IMAD.MOV.U32 R13, RZ, RZ, R29 ;  /* 0x000000ffff0d5224 */ /* 0x000fe200078e001d */
[C---:B------:R-:W-:Y:S01]  /*1210*/  ISETP.EQ.AND P5, PT, R33.reuse, 0x30, PT ;  /* 0x000000302100780c */ /* 0x040fe20003fa2270 */
[----:B------:R-:W-:Y:S01]  /*1220*/  @P3 IMAD.MOV.U32 R15, RZ, RZ, R9 ;  /* 0x000000ffff0f3224 */ /* 0x000fe200078e0009 */
[----:B------:R-:W-:Y:S01]  /*1230*/  ISETP.EQ.AND P3, PT, R33, 0x10, PT ;  /* 0x000000102100780c */ /* 0x000fe20003f62270 */
[----:B------:R-:W-:Y:S01]  /*1240*/  @P0 IMAD.MOV.U32 R20, RZ, RZ, R28 ;  /* 0x000000ffff140224 */ /* 0x000fe200078e001c */
[----:B------:R-:W-:Y:S01]  /*1250*/  @P1 MOV R27, R28 ;  /* 0x0000001c001b1202 */ /* 0x000fe20000000f00 */
[----:B0-----:R-:W-:Y:S01]  /*1260*/  @P1 IMAD.MOV.U32 R20, RZ, RZ, R4 ;  /* 0x000000ffff141224 */ /* 0x001fe200078e0004 */
[----:B-1----:R-:W-:Y:S01]  /*1270*/  @P4 MOV R20, R2 ;  /* 0x0000000200144202 */ /* 0x002fe20000000f00 */
[----:B------:R-:W-:-:S02]  /*1280*/  @P1 IMAD.MOV.U32 R19, RZ, RZ, R5 ;  /* 0x000000ffff131224 */ /* 0x000fc400078e0005 */
[--C-:B------:R-:W-:Y:S02]  /*1290*/  @P6 IMAD.MOV.U32 R18, RZ, RZ, R28.reuse ;  /* 0x000000ffff126224 */ /* 0x100fe400078e001c */
[--C-:B------:R-:W-:Y:S01]  /*12a0*/  @P6 IMAD.MOV.U32 R17, RZ, RZ, R29.reuse ;  /* 0x000000ffff116224 */ /* 0x100fe200078e001d */
[----:B------:R-:W-:Y:S01]  /*12b0*/  @P2 MOV R17, R5 ;  /* 0x0000000500112202 */ /* 0x000fe20000000f00 */
[----:B------:R-:W-:Y:S02]  /*12c0*/  @P4 IMAD.MOV.U32 R22, RZ, RZ, R28 ;  /* 0x000000ffff164224 */ /* 0x000fe400078e001c */
[----:B------:R-:W-:Y:S02]  /*12d0*/  @P4 IMAD.MOV.U32 R21, RZ, RZ, R29 ;  /* 0x000000ffff154224 */ /* 0x000fe400078e001d */
[----:B------:R-:W-:Y:S02]  /*12e0*/  @P4 IMAD.MOV.U32 R14, RZ, RZ, R4 ;  /* 0x000000ffff0e4224 */ /* 0x000fe400078e0004 */
[----:B------:R-:W-:Y:S01]  /*12f0*/  @P4 IMAD.MOV.U32 R13, RZ, RZ, R5 ;  /* 0x000000ffff0d4224 */ /* 0x000fe200078e0005 */
[----:B------:R-:W-:Y:S01]  /*1300*/  @P5 MOV R13, R3 ;  /* 0x00000003000d5202 */ /* 0x000fe20000000f00 */
[----:B------:R-:W-:Y:S01]  /*1310*/  @P4 IMAD.MOV.U32 R19, RZ, RZ, R3 ;  /* 0x000000ffff134224 */ /* 0x000fe200078e0003 */
[----:B------:R-:W-:Y:S01]  /*1320*/  ISETP.EQ.AND P4, PT, R33, -0x20, PT ;  /* 0xffffffe02100780c */ /* 0x000fe20003f82270 */
[----:B------:R-:W-:-:S02]  /*1330*/  @P5 IMAD.MOV.U32 R16, RZ, RZ, R28 ;  /* 0x000000ffff105224 */ /* 0x000fc400078e001c */
[----:B------:R-:W-:Y:S02]  /*1340*/  @P5 IMAD.MOV.U32 R15, RZ, RZ, R29 ;  /* 0x000000ffff0f5224 */ /* 0x000fe400078e001d */
[--C-:B------:R-:W-:Y:S02]  /*1350*/  @P2 IMAD.MOV.U32 R18, RZ, RZ, R4.reuse ;  /* 0x000000ffff122224 */ /* 0x100fe400078e0004 */
[----:B------:R-:W-:Y:S02]  /*1360*/  @P3 IMAD.MOV.U32 R16, RZ, RZ, R4 ;  /* 0x000000ffff103224 */ /* 0x000fe400078e0004 */
[----:B------:R-:W-:Y:S02]  /*1370*/  @P3 IMAD.MOV.U32 R15, RZ, RZ, R5 ;  /* 0x000000ffff0f3224 */ /* 0x000fe400078e0005 */
[--C-:B------:R-:W-:Y:S01]  /*1380*/  @P0 IMAD.MOV.U32 R18, RZ, RZ, R2.reuse ;  /* 0x000000ffff120224 */ /* 0x100fe200078e0002 */
[----:B--2---:R-:W-:Y:S01]  /*1390*/  @P1 MOV R18, R6 ;  /* 0x0000000600121202 */ /* 0x004fe20000000f00 */
[----:B------:R-:W-:Y:S01]  /*13a0*/  @P0 IMAD.MOV.U32 R17, RZ, RZ, R3 ;  /* 0x000000ffff110224 */ /* 0x000fe200078e0003 */
[----:B------:R-:W-:Y:S01]  /*13b0*/  ISETP.EQ.AND P0, PT, R33, -0x8, PT ;  /* 0xfffffff82100780c */ /* 0x000fe20003f02270 */
[----:B------:R-:W-:-:S02]  /*13c0*/  @P6 IMAD.MOV.U32 R16, RZ, RZ, R2 ;  /* 0x000000ffff106224 */ /* 0x000fc400078e0002 */
[----:B------:R-:W-:Y:S01]  /*13d0*/  @P6 IMAD.MOV.U32 R15, RZ, RZ, R3 ;  /* 0x000000ffff0f6224 */ /* 0x000fe200078e0003 */
[C---:B------:R-:W-:Y:S01]  /*13e0*/  ISETP.EQ.AND P6, PT, R33.reuse, -0x28, PT ;  /* 0xffffffd82100780c */ /* 0x040fe20003fc2270 */
[----:B------:R-:W-:Y:S02]  /*13f0*/  @P1 IMAD.MOV.U32 R12, RZ, RZ, R29 ;  /* 0x000000ffff0c1224 */ /* 0x000fe400078e001d */
[----:B------:R-:W-:Y:S02]  /*1400*/  @P4 IMAD.MOV.U32 R27, RZ, RZ, R4 ;  /* 0x000000ffff1b4224 */ /* 0x000fe400078e0004 */
[----:B------:R-:W-:Y:S02]  /*1410*/  @P4 IMAD.MOV.U32 R12, RZ, RZ, R5 ;  /* 0x000000ffff0c4224 */ /* 0x000fe400078e0005 */
[--C-:B------:R-:W-:Y:S01]  /*1420*/  @P5 IMAD.MOV.U32 R14, RZ, RZ, R2.reuse ;  /* 0x000000ffff0e5224 */ /* 0x100fe200078e0002 */
[----:B------:R-:W-:Y:S01]  /*1430*/  ISETP.EQ.AND P5, PT, R33, -0x18, PT ;  /* 0xffffffe82100780c */ /* 0x000fe20003fa2270 */
[----:B------:R-:W-:-:S02]  /*1440*/  @P0 IMAD.MOV.U32 R27, RZ, RZ, R2 ;  /* 0x000000ffff1b0224 */ /* 0x000fc400078e0002 */
[----:B------:R-:W-:Y:S02]  /*1450*/  @P0 IMAD.MOV.U32 R12, RZ, RZ, R3 ;  /* 0x000000ffff0c0224 */ /* 0x000fe400078e0003 */
[----:B------:R-:W-:Y:S02]  /*1460*/  @P6 IMAD.MOV.U32 R27, RZ, RZ, R6 ;  /* 0x000000ffff1b6224 */ /* 0x000fe400078e0006 */
[----:B------:R-:W-:Y:S01]  /*1470*/  @P6 IMAD.MOV.U32 R12, RZ, RZ, R7 ;  /* 0x000000ffff0c6224 */ /* 0x000fe200078e0007 */
[----:B------:R-:W-:Y:S01]  /*1480*/  ISETP.EQ.AND P6, PT, R33, -0x10, PT ;  /* 0xfffffff02100780c */ /* 0x000fe20003fc2270 */
[--C-:B------:R-:W-:Y:S02]  /*1490*/  @P2 IMAD.MOV.U32 R26, RZ, RZ, R28.reuse ;  /* 0x000000ffff1a2224 */ /* 0x100fe400078e001c */
[----:B------:R-:W-:Y:S02]  /*14a0*/  @P3 IMAD.MOV.U32 R24, RZ, RZ, R28 ;  /* 0x000000ffff183224 */ /* 0x000fe400078e001c */
[----:B------:R-:W-:-:S02]  /*14b0*/  @P2 IMAD.MOV.U32 R25, RZ, RZ, R29 ;  /* 0x000000ffff192224 */ /* 0x000fc400078e001d */
[----:B------:R-:W-:Y:S02]  /*14c0*/  @P3 IMAD.MOV.U32 R23, RZ, RZ, R29 ;  /* 0x000000ffff173224 */ /* 0x000fe400078e001d */
[----:B------:R-:W0:Y:S01]  /*14d0*/  LDS.64 R28, [R32.X4+0x1b0] ;  /* 0x0001b000201c7984 */ /* 0x000e220000004a00 */
[--C-:B------:R-:W-:Y:S02]  /*14e0*/  @P5 IMAD.MOV.U32 R26, RZ, RZ, R4.reuse ;  /* 0x000000ffff1a5224 */ /* 0x100fe400078e0004 */
[----:B------:R-:W-:Y:S01]  /*14f0*/  @P0 IMAD.MOV.U32 R22, RZ, RZ, R4 ;  /* 0x000000ffff160224 */ /* 0x000fe200078e0004 */
[----:B------:R-:W-:Y:S01]  /*1500*/  @P6 MOV R24, R4 ;  /* 0x0000000400186202 */ /* 0x000fe20000000f00 */
[--C-:B------:R-:W-:Y:S01]  /*1510*/  @P1 IMAD.MOV.U32 R26, RZ, RZ, R2.reuse ;  /* 0x000000ffff1a1224 */ /* 0x100fe200078e0002 */
[----:B------:R-:W-:Y:S01]  /*1520*/  @P6 MOV R23, R5 ;  /* 0x0000000500176202 */ /* 0x000fe20000000f00 */
[--C-:B------:R-:W-:Y:S02]  /*1530*/  @P2 IMAD.MOV.U32 R24, RZ, RZ, R2.reuse ;  /* 0x000000ffff182224 */ /* 0x100fe400078e0002 */
[----:B------:R-:W-:Y:S01]  /*1540*/  @P3 IMAD.MOV.U32 R22, RZ, RZ, R2 ;  /* 0x000000ffff163224 */ /* 0x000fe200078e0002 */
[----:B------:R-:W-:Y:S01]  /*1550*/  IADD3 R2, R31, 0x8, RZ ;  /* 0x000000081f027810 */ /* 0x000fe20007ffe0ff */
[----:B------:R-:W-:-:S02]  /*1560*/  @P0 IMAD.MOV.U32 R21, RZ, RZ, R5 ;  /* 0x000000ffff150224 */ /* 0x000fc400078e0005 */
[----:B------:R-:W-:Y:S02]  /*1570*/  @P3 IMAD.MOV.U32 R21, RZ, RZ, R3 ;  /* 0x000000ffff153224 */ /* 0x000fe400078e0003 */
[----:B------:R-:W-:Y:S02]  /*1580*/  IMAD.SHL.U32 R33, R2, 0x4, RZ ;  /* 0x0000000402217824 */ /* 0x000fe400078e00ff */
[----:B------:R-:W-:Y:S02]  /*1590*/  @P5 IMAD.MOV.U32 R25, RZ, RZ, R5 ;  /* 0x000000ffff195224 */ /* 0x000fe400078e0005 */
[----:B------:R-:W-:Y:S02]  /*15a0*/  @P6 IMAD.MOV.U32 R22, RZ, RZ, R6 ;  /* 0x000000ffff166224 */ /* 0x000fe400078e0006 */
[----:B------:R-:W-:Y:S01]  /*15b0*/  @P6 IMAD.MOV.U32 R21, RZ, RZ, R7 ;  /* 0x000000ffff156224 */ /* 0x000fe200078e0007 */
[----:B------:R-:W-:Y:S01]  /*15c0*/  ISETP.EQ.AND P6, PT, R33, 0x38, PT ;  /* 0x000000382100780c */ /* 0x000fe20003fc2270 */
[--C-:B------:R-:W-:Y:S01]  /*15d0*/  @P1 IMAD.MOV.U32 R25, RZ, RZ, R3.reuse ;  /* 0x000000ffff191224 */ /* 0x100fe200078e0003 */
[----:B------:R-:W-:Y:S01]  /*15e0*/  @P4 MOV R25, R7 ;  /* 0x0000000700194202 */ /* 0x000fe20000000f00 */
[----:B------:R-:W-:-:S02]  /*15f0*/  @P2 IMAD.MOV.U32 R23, RZ, RZ, R3 ;  /* 0x000000ffff172224 */ /* 0x000fc400078e0003 */
[----:B------:R-:W1:Y:S01]  /*1600*/  LDS.64 R2, [R32.X4+0x1b8] ;  /* 0x0001b80020027984 */ /* 0x000e620000004a00 */
[--C-:B------:R-:W-:Y:S02]  /*1610*/  @P0 IMAD.MOV.U32 R20, RZ, RZ, R6.reuse ;  /* 0x000000ffff140224 */ /* 0x100fe400078e0006 */
[--C-:B------:R-:W-:Y:S01]  /*1620*/  @P0 IMAD.MOV.U32 R19, RZ, RZ, R7.reuse ;  /* 0x000000ffff130224 */ /* 0x100fe200078e0007 */
[C---:B------:R-:W-:Y:S01]  /*1630*/  ISETP.EQ.AND P0, PT, R33.reuse, 0x28, PT ;  /* 0x000000282100780c */ /* 0x040fe20003f02270 */
[--C-:B------:R-:W-:Y:S01]  /*1640*/  @P4 IMAD.MOV.U32 R26, RZ, RZ, R6.reuse ;  /* 0x000000ffff1a4224 */ /* 0x100fe200078e0006 */
[C---:B------:R-:W-:Y:S01]  /*1650*/  ISETP.EQ.AND P4, PT, R33.reuse, 0x8, PT ;  /* 0x000000082100780c */ /* 0x040fe20003f82270 */
[--C-:B------:R-:W-:Y:S01]  /*1660*/  @P1 IMAD.MOV.U32 R17, RZ, RZ, R7.reuse ;  /* 0x000000ffff111224 */ /* 0x100fe200078e0007 */
[C---:B------:R-:W-:Y:S01]  /*1670*/  ISETP.EQ.AND P1, PT, R33.reuse, 0x30, PT ;  /* 0x000000302100780c */ /* 0x040fe20003f22270 */
[--C-:B------:R-:W-:Y:S02]  /*1680*/  @P5 IMAD.MOV.U32 R24, RZ, RZ, R6.reuse ;  /* 0x000000ffff185224 */ /* 0x100fe400078e0006 */
[----:B------:R-:W-:Y:S01]  /*1690*/  @P5 IMAD.MOV.U32 R23, RZ, RZ, R7 ;  /* 0x000000ffff175224 */ /* 0x000fe200078e0007 */
[----:B------:R-:W-:Y:S01]  /*16a0*/  ISETP.EQ.AND P5, PT, R33, 0x20, PT ;  /* 0x000000202100780c */ /* 0x000fe20003fa2270 */
[----:B------:R-:W-:-:S02]  /*16b0*/  @P3 IMAD.MOV.U32 R14, RZ, RZ, R6 ;  /* 0x000000ffff0e3224 */ /* 0x000fc400078e0006 */
[--C-:B------:R-:W-:Y:S01]  /*16c0*/  @P3 IMAD.MOV.U32 R13, RZ, RZ, R7.reuse ;  /* 0x000000ffff0d3224 */ /* 0x100fe200078e0007 */
[C---:B------:R-:W-:Y:S01]  /*16d0*/  ISETP.EQ.AND P3, PT, R33.reuse, 0x10, PT ;  /* 0x000000102100780c */ /* 0x040fe20003f62270 */
[----:B------:R-:W-:Y:S01]  /*16e0*/  @P2 IMAD.MOV.U32 R16, RZ, RZ, R6 ;  /* 0x000000ffff102224 */ /* 0x000fe200078e0006 */
[-C--:B------:R-:W-:Y:S01]  /*16f0*/  @P6 MOV R13, R11.reuse ;  /* 0x0000000b000d6202 */ /* 0x080fe20000000f00 */
[----:B------:R-:W-:Y:S01]  /*1700*/  @P2 IMAD.MOV.U32 R15, RZ, RZ, R7 ;  /* 0x000000ffff0f2224 */ /* 0x000fe200078e0007 */
[C---:B------:R-:W-:Y:S01]  /*1710*/  ISETP.EQ.AND P2, PT, R33.reuse, RZ, PT ;  /* 0x000000ff2100720c */ /* 0x040fe20003f42270 */
[--C-:B------:R-:W-:Y:S01]  /*1720*/  @P6 IMAD.MOV.U32 R14, RZ, RZ, R10.reuse ;  /* 0x000000ffff0e6224 */ /* 0x100fe200078e000a */
[----:B------:R-:W-:Y:S01]  /*1730*/  ISETP.EQ.AND P6, PT, R33, 0x18, PT ;  /* 0x000000182100780c */ /* 0x000fe20003fc2270 */
[--C-:B------:R-:W-:Y:S01]  /*1740*/  @P0 IMAD.MOV.U32 R18, RZ, RZ, R10.reuse ;  /* 0x000000ffff120224 */ /* 0x100fe200078e000a */
[----:B0-----:R-:W-:Y:S01]  /*1750*/  @P4 MOV R18, R28 ;  /* 0x0000001c00124202 */ /* 0x001fe20000000f00 */
[----:B------:R-:W-:Y:S01]  /*1760*/  @P0 IMAD.MOV.U32 R17, RZ, RZ, R11 ;  /* 0x000000ffff110224 */ /* 0x000fe200078e000b */
[----:B------:R-:W-:Y:S01]  /*1770*/  @P4 MOV R25, R11 ;  /* 0x0000000b00194202 */ /* 0x000fe20000000f00 */
[----:B------:R-:W-:-:S02]  /*1780*/  @P1 IMAD.MOV.U32 R16, RZ, RZ, R10 ;  /* 0x000000ffff101224 */ /* 0x000fc400078e000a */
[----:B------:R-:W-:Y:S02]  /*1790*/  @P1 IMAD.MOV.U32 R15, RZ, RZ, R11 ;  /* 0x000000ffff0f1224 */ /* 0x000fe400078e000b */
[----:B------:R-:W-:Y:S02]  /*17a0*/  @P4 IMAD.MOV.U32 R17, RZ, RZ, R29 ;  /* 0x000000ffff114224 */ /* 0x000fe400078e001d */
[----:B------:R-:W-:Y:S02]  /*17b0*/  @P5 IMAD.MOV.U32 R20, RZ, RZ, R10 ;  /* 0x000000ffff145224 */ /* 0x000fe400078e000a */
[----:B------:R-:W-:Y:S02]  /*17c0*/  @P5 IMAD.MOV.U32 R19, RZ, RZ, R11 ;  /* 0x000000ffff135224 */ /* 0x000fe400078e000b */
[----:B------:R-:W-:Y:S02]  /*17d0*/  @P3 IMAD.MOV.U32 R16, RZ, RZ, R28 ;  /* 0x000000ffff103224 */ /* 0x000fe400078e001c */
[----:B------:R-:W-:Y:S01]  /*17e0*/  @P3 IMAD.MOV.U32 R15, RZ, RZ, R29 ;  /* 0x000000ffff0f3224 */ /* 0x000fe200078e001d */
[----:B------:R-:W-:Y:S01]  /*17f0*/  @P0 MOV R15, R9 ;  /* 0x00000009000f0202 */ /* 0x000fe20000000f00 */
[----:B------:R-:W-:-:S02]  /*1800*/  @P5 IMAD.MOV.U32 R18, RZ, RZ, R8 ;  /* 0x000000ffff125224 */ /* 0x000fc400078e0008 */
[----:B------:R-:W-:Y:S01]  /*1810*/  @P5 IMAD.MOV.U32 R17, RZ, RZ, R9 ;  /* 0x000000ffff115224 */ /* 0x000fe200078e0009 */
[C---:B------:R-:W-:Y:S01]  /*1820*/  ISETP.EQ.AND P5, PT, R33.reuse, -0x20, PT ;  /* 0xffffffe02100780c */ /* 0x040fe20003fa2270 */
[----:B------:R-:W-:Y:S01]  /*1830*/  @P0 IMAD.MOV.U32 R16, RZ, RZ, R8 ;  /* 0x000000ffff100224 */ /* 0x000fe200078e0008 */
[----:B------:R-:W-:Y:S01]  /*1840*/  ISETP.EQ.AND P0, PT, R33, -0x8, PT ;  /* 0xfffffff82100780c */ /* 0x000fe20003f02270 */
[----:B------:R-:W-:Y:S01]  /*1850*/  @P2 IMAD.MOV.U32 R20, RZ, RZ, R28 ;  /* 0x000000ffff142224 */ /* 0x000fe200078e001c */
[----:B------:R-:W-:Y:S01]  /*1860*/  @P6 MOV R20, R8 ;  /* 0x0000000800146202 */ /* 0x000fe20000000f00 */
[----:B------:R-:W-:Y:S02]  /*1870*/  @P2 IMAD.MOV.U32 R19, RZ, RZ, R29 ;  /* 0x000000ffff132224 */ /* 0x000fe400078e001d */
[----:B------:R-:W-:Y:S02]  /*1880*/  @P6 IMAD.MOV.U32 R22, RZ, RZ, R10 ;  /* 0x000000ffff166224 */ /* 0x000fe400078e000a */
[----:B------:R-:W-:-:S02]  /*1890*/  @P6 IMAD.MOV.U32 R21, RZ, RZ, R11 ;  /* 0x000000ffff156224 */ /* 0x000fc400078e000b */
[----:B------:R-:W-:Y:S01]  /*18a0*/  @P6 IMAD.MOV.U32 R14, RZ, RZ, R28 ;  /* 0x000000ffff0e6224 */ /* 0x000fe200078e001c */
[----:B------:R-:W-:Y:S01]  /*18b0*/  @P1 MOV R14, R8 ;  /* 0x00000008000e1202 */ /* 0x000fe20000000f00 */
[----:B------:R-:W-:Y:S01]  /*18c0*/  @P6 IMAD.MOV.U32 R13, RZ, RZ, R29 ;  /* 0x000000ffff0d6224 */ /* 0x000fe200078e001d */
[----:B-1----:R-:W-:Y:S01]  /*18d0*/  @P3 MOV R14, R2 ;  /* 0x00000002000e3202 */ /* 0x002fe20000000f00 */
[----:B------:R-:W-:Y:S01]  /*18e0*/  @P6 IMAD.MOV.U32 R19, RZ, RZ, R9 ;  /* 0x000000ffff136224 */ /* 0x000fe200078e0009 */
[----:B------:R-:W-:Y:S01]  /*18f0*/  ISETP.EQ.AND P6, PT, R33, -0x28, PT ;  /* 0xffffffd82100780c */ /* 0x000fe20003fc2270 */
[----:B------:R-:W-:Y:S01]  /*1900*/  @P2 IMAD.MOV.U32 R27, RZ, RZ, R10 ;  /* 0x000000ffff1b2224 */ /* 0x000fe200078e000a */
[----:B------:R-:W-:Y:S01]  /*1910*/  @P0 MOV R21, R29 ;  /* 0x0000001d00150202 */ /* 0x000fe20000000f00 */
[----:B------:R-:W-:Y:S02]  /*1920*/  @P2 IMAD.MOV.U32 R12, RZ, RZ, R11 ;  /* 0x000000ffff0c2224 */ /* 0x000fe400078e000b */
[----:B------:R-:W-:-:S02]  /*1930*/  @P5 IMAD.MOV.U32 R27, RZ, RZ, R28 ;  /* 0x000000ffff1b5224 */ /* 0x000fc400078e001c */
[----:B------:R-:W-:Y:S02]  /*1940*/  @P5 IMAD.MOV.U32 R12, RZ, RZ, R29 ;  /* 0x000000ffff0c5224 */ /* 0x000fe400078e001d */
[----:B------:R-:W-:Y:S02]  /*1950*/  @P0 IMAD.MOV.U32 R27, RZ, RZ, R8 ;  /* 0x000000ffff1b0224 */ /* 0x000fe400078e0008 */
[--C-:B------:R-:W-:Y:S02]  /*1960*/  @P0 IMAD.MOV.U32 R12, RZ, RZ, R9.reuse ;  /* 0x000000ffff0c0224 */ /* 0x100fe400078e0009 */
[----:B------:R-:W-:Y:S01]  /*1970*/  @P1 IMAD.MOV.U32 R13, RZ, RZ, R9 ;  /* 0x000000ffff0d1224 */ /* 0x000fe200078e0009 */
[C---:B------:R-:W-:Y:S01]  /*1980*/  ISETP.EQ.AND P1, PT, R33.reuse, -0x18, PT ;  /* 0xffffffe82100780c */ /* 0x040fe20003f22270 */
[----:B------:R-:W-:Y:S01]  /*1990*/  @P6 IMAD.MOV.U32 R27, RZ, RZ, R2 ;  /* 0x000000ffff1b6224 */ /* 0x000fe200078e0002 */
[----:B------:R-:W-:Y:S01]  /*19a0*/  @P3 MOV R13, R3 ;  /* 0x00000003000d3202 */ /* 0x000fe20000000f00 */
[----:B------:R-:W-:Y:S01]  /*19b0*/  @P6 IMAD.MOV.U32 R12, RZ, RZ, R3 ;  /* 0x000000ffff0c6224 */ /* 0x000fe200078e0003 */
[----:B------:R-:W-:Y:S01]  /*19c0*/  ISETP.EQ.AND P6, PT, R33, -0x10, PT ;  /* 0xfffffff02100780c */ /* 0x000fe20003fc2270 */
[----:B------:R-:W-:-:S02]  /*19d0*/  @P4 IMAD.MOV.U32 R26, RZ, RZ, R10 ;  /* 0x000000ffff1a4224 */ /* 0x000fc400078e000a */
[----:B------:R-:W-:Y:S02]  /*19e0*/  @P3 IMAD.MOV.U32 R24, RZ, RZ, R10 ;  /* 0x000000ffff183224 */ /* 0x000fe400078e000a */
[----:B------:R-:W-:Y:S02]  /*19f0*/  @P3 IMAD.MOV.U32 R23, RZ, RZ, R11 ;  /* 0x000000ffff173224 */ /* 0x000fe400078e000b */
[----:B------:R-:W0:Y:S01]  /*1a00*/  LDS.64 R10, [R32.X4+0x1c0] ;  /* 0x0001c000200a7984 */ /* 0x000e220000004a00 */
[--C-:B------:R-:W-:Y:S02]  /*1a10*/  @P0 IMAD.MOV.U32 R22, RZ, RZ, R28.reuse ;  /* 0x000000ffff160224 */ /* 0x100fe400078e001c */
[----:B------:R-:W-:Y:S02]  /*1a20*/  @P1 IMAD.MOV.U32 R26, RZ, RZ, R28 ;  /* 0x000000ffff1a1224 */ /* 0x000fe400078e001c */
[----:B------:R-:W-:Y:S02]  /*1a30*/  @P2 IMAD.MOV.U32 R26, RZ, RZ, R8 ;  /* 0x000000ffff1a2224 */ /* 0x000fe400078e0008 */
[----:B------:R-:W-:-:S02]  /*1a40*/  @P6 IMAD.MOV.U32 R24, RZ, RZ, R28 ;  /* 0x000000ffff186224 */ /* 0x000fc400078e001c */
[--C-:B------:R-:W-:Y:S02]  /*1a50*/  @P4 IMAD.MOV.U32 R24, RZ, RZ, R8.reuse ;  /* 0x000000ffff184224 */ /* 0x100fe400078e0008 */
[----:B------:R-:W-:Y:S01]  /*1a60*/  @P3 IMAD.MOV.U32 R22, RZ, RZ, R8 ;  /* 0x000000ffff163224 */ /* 0x000fe200078e0008 */
[C---:B------:R-:W-:Y:S01]  /*1a70*/  IADD3 R8, R31.reuse, 0xc, RZ ;  /* 0x0000000c1f087810 */ /* 0x040fe20007ffe0ff */
[----:B------:R-:W-:Y:S01]  /*1a80*/  @P1 IMAD.MOV.U32 R25, RZ, RZ, R29 ;  /* 0x000000ffff191224 */ /* 0x000fe200078e001d */
[----:B------:R-:W-:Y:S01]  /*1a90*/  IADD3 R31, R31, 0x10, RZ ;  /* 0x000000101f1f7810 */ /* 0x000fe20007ffe0ff */
[----:B------:R-:W-:Y:S01]  /*1aa0*/  @P2 IMAD.MOV.U32 R25, RZ, RZ, R9 ;  /* 0x000000ffff192224 */ /* 0x000fe200078e0009 */
[----:B------:R-:W-:Y:S01]  /*1ab0*/  SHF.L.U32 R8, R8, 0x2, RZ ;  /* 0x0000000208087819 */ /* 0x000fe200000006ff */
[----:B------:R-:W-:Y:S02]  /*1ac0*/  @P5 IMAD.MOV.U32 R26, RZ, RZ, R2 ;  /* 0x000000ffff1a5224 */ /* 0x000fe400078e0002 */
[----:B------:R-:W-:Y:S01]  /*1ad0*/  @P5 IMAD.MOV.U32 R25, RZ, RZ, R3 ;  /* 0x000000ffff195224 */ /* 0x000fe200078e0003 */
[----:B------:R-:W-:Y:S01]  /*1ae0*/  ISETP.EQ.AND P5, PT, R8, 0x38, PT ;  /* 0x000000380800780c */ /* 0x000fe20003fa2270 */
[----:B------:R-:W-:-:S02]  /*1af0*/  @P6 IMAD.MOV.U32 R23, RZ, RZ, R29 ;  /* 0x000000ffff176224 */ /* 0x000fc400078e001d */
[--C-:B------:R-:W-:Y:S02]  /*1b00*/  @P4 IMAD.MOV.U32 R23, RZ, RZ, R9.reuse ;  /* 0x000000ffff174224 */ /* 0x100fe400078e0009 */
[----:B------:R-:W-:Y:S01]  /*1b10*/  @P3 IMAD.MOV.U32 R21, RZ, RZ, R9 ;  /* 0x000000ffff153224 */ /* 0x000fe200078e0009 */
[----:B------:R-:W-:Y:S01]  /*1b20*/  ISETP.EQ.AND P3, PT, R8, 0x8, PT ;  /* 0x000000080800780c */ /* 0x000fe20003f62270 */
[--C-:B------:R-:W-:Y:S02]  /*1b30*/  @P1 IMAD.MOV.U32 R24, RZ, RZ, R2.reuse ;  /* 0x000000ffff181224 */ /* 0x100fe400078e0002 */
[--C-:B------:R-:W-:Y:S02]  /*1b40*/  @P6 IMAD.MOV.U32 R22, RZ, RZ, R2.reuse ;  /* 0x000000ffff166224 */ /* 0x100fe400078e0002 */
[--C-:B------:R-:W-:Y:S02]  /*1b50*/  @P0 IMAD.MOV.U32 R20, RZ, RZ, R2.reuse ;  /* 0x000000ffff140224 */ /* 0x100fe400078e0002 */
[----:B------:R-:W-:-:S02]  /*1b60*/  @P2 IMAD.MOV.U32 R18, RZ, RZ, R2 ;  /* 0x000000ffff122224 */ /* 0x000fc400078e0002 */
        /* <DEDUP_REMOVED lines=10> */
[C---:B------:R-:W-:Y:S01]  /*1c10*/  ISETP.EQ.AND P4, PT, R8.reuse, RZ, PT ;  /* 0x000000ff0800720c */ /* 0x040fe20003f82270 */
[----:B------:R-:W1:Y:S01]  /*1c20*/  LDS.64 R2, [R32.X4+0x1c8] ;  /* 0x0001c80020027984 */ /* 0x000e620000004a00 */
[--C-:B------:R-:W-:Y:S01]  /*1c30*/  @P5 IMAD.MOV.U32 R14, RZ, RZ, R4.reuse ;  /* 0x000000ffff0e5224 */ /* 0x100fe200078e0004 */
[----:B------:R-:W-:Y:S01]  /*1c40*/  @P3 MOV R26, R4 ;  /* 0x00000004001a3202 */ /* 0x000fe20000000f00 */
[----:B------:R-:W-:Y:S01]  /*1c50*/  @P5 IMAD.MOV.U32 R13, RZ, RZ, R5 ;  /* 0x000000ffff0d5224 */ /* 0x000fe200078e0005 */
[----:B------:R-:W-:Y:S01]  /*1c60*/  ISETP.EQ.AND P5, PT, R8, 0x18, PT ;  /* 0x000000180800780c */ /* 0x000fe20003fa2270 */
[----:B------:R-:W-:-:S02]  /*1c70*/  @P1 IMAD.MOV.U32 R20, RZ, RZ, R4 ;  /* 0x000000ffff141224 */ /* 0x000fc400078e0004 */
[----:B------:R-:W-:Y:S01]  /*1c80*/  @P6 IMAD.MOV.U32 R18, RZ, RZ, R4 ;  /* 0x000000ffff126224 */ /* 0x000fe200078e0004 */
[----:B------:R-:W-:Y:S01]  /*1c90*/  @P0 MOV R16, R4 ;  /* 0x0000000400100202 */ /* 0x000fe20000000f00 */
[--C-:B------:R-:W-:Y:S02]  /*1ca0*/  @P6 IMAD.MOV.U32 R17, RZ, RZ, R5.reuse ;  /* 0x000000ffff116224 */ /* 0x100fe400078e0005 */
[----:B------:R-:W-:Y:S02]  /*1cb0*/  @P0 IMAD.MOV.U32 R15, RZ, RZ, R5 ;  /* 0x000000ffff0f0224 */ /* 0x000fe400078e0005 */
[----:B0-----:R-:W-:Y:S02]  /*1cc0*/  @P3 IMAD.MOV.U32 R18, RZ, RZ, R10 ;  /* 0x000000ffff123224 */ /* 0x001fe400078e000a */
[--C-:B------:R-:W-:Y:S01]  /*1cd0*/  @P3 IMAD.MOV.U32 R17, RZ, RZ, R11.reuse ;  /* 0x000000ffff113224 */ /* 0x100fe200078e000b */
[----:B------:R-:W-:Y:S01]  /*1ce0*/  @P1 MOV R17, R7 ;  /* 0x0000000700111202 */ /* 0x000fe20000000f00 */
[----:B------:R-:W-:Y:S01]  /*1cf0*/  @P5 IMAD.MOV.U32 R13, RZ, RZ, R11 ;  /* 0x000000ffff0d5224 */ /* 0x000fe200078e000b */
[----:B------:R-:W-:Y:S01]  /*1d00*/  @P5 MOV R14, R10 ;  /* 0x0000000a000e5202 */ /* 0x000fe20000000f00 */
[----:B------:R-:W-:-:S02]  /*1d10*/  @P1 IMAD.MOV.U32 R19, RZ, RZ, R5 ;  /* 0x000000ffff131224 */ /* 0x000fc400078e0005 */
[----:B------:R-:W-:Y:S02]  /*1d20*/  @P2 IMAD.MOV.U32 R16, RZ, RZ, R10 ;  /* 0x000000ffff102224 */ /* 0x000fe400078e000a */
[----:B------:R-:W-:Y:S02]  /*1d30*/  @P2 IMAD.MOV.U32 R15, RZ, RZ, R11 ;  /* 0x000000ffff0f2224 */ /* 0x000fe400078e000b */
[--C-:B------:R-:W-:Y:S01]  /*1d40*/  @P1 IMAD.MOV.U32 R18, RZ, RZ, R6.reuse ;  /* 0x000000ffff121224 */ /* 0x100fe200078e0006 */
[C---:B------:R-:W-:Y:S01]  /*1d50*/  ISETP.EQ.AND P1, PT, R8.reuse, -0x20, PT ;  /* 0xffffffe00800780c */ /* 0x040fe20003f22270 */
[--C-:B------:R-:W-:Y:S02]  /*1d60*/  @P0 IMAD.MOV.U32 R14, RZ, RZ, R6.reuse ;  /* 0x000000ffff0e0224 */ /* 0x100fe400078e0006 */
[----:B------:R-:W-:Y:S01]  /*1d70*/  @P0 IMAD.MOV.U32 R13, RZ, RZ, R7 ;  /* 0x000000ffff0d0224 */ /* 0x000fe200078e0007 */
[----:B------:R-:W-:Y:S01]  /*1d80*/  ISETP.EQ.AND P0, PT, R8, -0x18, PT ;  /* 0xffffffe80800780c */ /* 0x000fe20003f02270 */
[----:B------:R-:W-:-:S02]  /*1d90*/  @P6 IMAD.MOV.U32 R16, RZ, RZ, R6 ;  /* 0x000000ffff106224 */ /* 0x000fc400078e0006 */
[----:B------:R-:W-:Y:S01]  /*1da0*/  @P6 IMAD.MOV.U32 R15, RZ, RZ, R7 ;  /* 0x000000ffff0f6224 */ /* 0x000fe200078e0007 */
[----:B------:R-:W-:Y:S01]  /*1db0*/  ISETP.EQ.AND P6, PT, R8, -0x8, PT ;  /* 0xfffffff80800780c */ /* 0x000fe20003fc2270 */
[----:B------:R-:W-:Y:S02]  /*1dc0*/  @P4 IMAD.MOV.U32 R20, RZ, RZ, R10 ;  /* 0x000000ffff144224 */ /* 0x000fe400078e000a */
[----:B------:R-:W-:Y:S02]  /*1dd0*/  @P4 IMAD.MOV.U32 R19, RZ, RZ, R11 ;  /* 0x000000ffff134224 */ /* 0x000fe400078e000b */
[----:B------:R-:W-:Y:S01]  /*1de0*/  @P5 IMAD.MOV.U32 R22, RZ, RZ, R4 ;  /* 0x000000ffff165224 */ /* 0x000fe200078e0004 */
[----:B-1----:R-:W-:Y:S01]  /*1df0*/  @P3 MOV R16, R2 ;  /* 0x0000000200103202 */ /* 0x002fe20000000f00 */
[----:B------:R-:W-:Y:S01]  /*1e00*/  @P5 IMAD.MOV.U32 R21, RZ, RZ, R5 ;  /* 0x000000ffff155224 */ /* 0x000fe200078e0005 */
[----:B------:R-:W-:Y:S01]  /*1e10*/  @P3 MOV R15, R3 ;  /* 0x00000003000f3202 */ /* 0x000fe20000000f00 */
[----:B------:R-:W-:-:S02]  /*1e20*/  @P5 IMAD.MOV.U32 R20, RZ, RZ, R6 ;  /* 0x000000ffff145224 */ /* 0x000fc400078e0006 */
[----:B------:R-:W-:Y:S01]  /*1e30*/  @P5 IMAD.MOV.U32 R19, RZ, RZ, R7 ;  /* 0x000000ffff135224 */ /* 0x000fe200078e0007 */
[----:B------:R-:W-:Y:S01]  /*1e40*/  ISETP.EQ.AND P5, PT, R8, -0x28, PT ;  /* 0xffffffd80800780c */ /* 0x000fe20003fa2270 */
[----:B------:R-:W-:Y:S02]  /*1e50*/  @P4 IMAD.MOV.U32 R27, RZ, RZ, R4 ;  /* 0x000000ffff1b4224 */ /* 0x000fe400078e0004 */
[--C-:B------:R-:W-:Y:S01]  /*1e60*/  @P4 IMAD.MOV.U32 R12, RZ, RZ, R5.reuse ;  /* 0x000000ffff0c4224 */ /* 0x100fe200078e0005 */
[-C--:B------:R-:W-:Y:S01]  /*1e70*/  @P1 MOV R12, R11.reuse ;  /* 0x0000000b000c1202 */ /* 0x080fe20000000f00 */
[----:B------:R-:W-:Y:S01]  /*1e80*/  @P3 IMAD.MOV.U32 R25, RZ, RZ, R5 ;  /* 0x000000ffff193224 */ /* 0x000fe200078e0005 */
[----:B------:R-:W-:Y:S01]  /*1e90*/  @P0 MOV R25, R11 ;  /* 0x0000000b00190202 */ /* 0x000fe20000000f00 */
[--C-:B------:R-:W-:Y:S02]  /*1ea0*/  @P1 IMAD.MOV.U32 R27, RZ, RZ, R10.reuse ;  /* 0x000000ffff1b1224 */ /* 0x100fe400078e000a */
[----:B------:R-:W-:-:S02]  /*1eb0*/  @P0 IMAD.MOV.U32 R26, RZ, RZ, R10 ;  /* 0x000000ffff1a0224 */ /* 0x000fc400078e000a */
[--C-:B------:R-:W-:Y:S02]  /*1ec0*/  @P6 IMAD.MOV.U32 R27, RZ, RZ, R6.reuse ;  /* 0x000000ffff1b6224 */ /* 0x100fe400078e0006 */
[--C-:B------:R-:W-:Y:S02]  /*1ed0*/  @P6 IMAD.MOV.U32 R12, RZ, RZ, R7.reuse ;  /* 0x000000ffff0c6224 */ /* 0x100fe400078e0007 */
[----:B------:R-:W-:Y:S02]  /*1ee0*/  @P4 IMAD.MOV.U32 R26, RZ, RZ, R6 ;  /* 0x000000ffff1a4224 */ /* 0x000fe400078e0006 */
[----:B------:R-:W-:Y:S02]  /*1ef0*/  @P4 IMAD.MOV.U32 R25, RZ, RZ, R7 ;  /* 0x000000ffff194224 */ /* 0x000fe400078e0007 */
[--C-:B------:R-:W-:Y:S02]  /*1f00*/  @P5 IMAD.MOV.U32 R27, RZ, RZ, R2.reuse ;  /* 0x000000ffff1b5224 */ /* 0x100fe400078e0002 */
[----:B------:R-:W-:Y:S01]  /*1f10*/  @P5 IMAD.MOV.U32 R12, RZ, RZ, R3 ;  /* 0x000000ffff0c5224 */ /* 0x000fe200078e0003 */
[----:B------:R-:W-:Y:S01]  /*1f20*/  ISETP.EQ.AND P5, PT, R8, -0x10, PT ;  /* 0xfffffff00800780c */ /* 0x000fe20003fa2270 */
[----:B------:R-:W-:-:S02]  /*1f30*/  @P1 IMAD.MOV.U32 R26, RZ, RZ, R2 ;  /* 0x000000ffff1a1224 */ /* 0x000fc400078e0002 */
[----:B------:R-:W-:Y:S01]  /*1f40*/  @P1 IMAD.MOV.U32 R25, RZ, RZ, R3 ;  /* 0x000000ffff191224 */ /* 0x000fe200078e0003 */
[----:B------:R-:W-:Y:S01]  /*1f50*/  PLOP3.LUT P1, PT, PT, PT, UP1, 0x80, 0x0 ;  /* 0x000000000000781c */ /* 0x000fe20003f2f018 */
[----:B------:R-:W-:Y:S02]  /*1f60*/  @P2 IMAD.MOV.U32 R24, RZ, RZ, R4 ;  /* 0x000000ffff182224 */ /* 0x000fe400078e0004 */
[----:B------:R-:W-:Y:S02]  /*1f70*/  @P2 IMAD.MOV.U32 R23, RZ, RZ, R5 ;  /* 0x000000ffff172224 */ /* 0x000fe400078e0005 */
[--C-:B------:R-:W-:Y:S02]  /*1f80*/  @P6 IMAD.MOV.U32 R22, RZ, RZ, R10.reuse ;  /* 0x000000ffff166224 */ /* 0x100fe400078e000a */
[----:B------:R-:W-:Y:S02]  /*1f90*/  @P6 IMAD.MOV.U32 R21, RZ, RZ, R11 ;  /* 0x000000ffff156224 */ /* 0x000fe400078e000b */
[----:B------:R-:W-:-:S02]  /*1fa0*/  @P5 IMAD.MOV.U32 R24, RZ, RZ, R10 ;  /* 0x000000ffff185224 */ /* 0x000fc400078e000a */
[----:B------:R-:W-:Y:S01]  /*1fb0*/  @P5 IMAD.MOV.U32 R23, RZ, RZ, R11 ;  /* 0x000000ffff175224 */ /* 0x000fe200078e000b */
[----:B------:R-:W-:Y:S01]  /*1fc0*/  @P3 MOV R23, R7 ;  /* 0x0000000700173202 */ /* 0x000fe20000000f00 */
[--C-:B------:R-:W-:Y:S02]  /*1fd0*/  @P3 IMAD.MOV.U32 R24, RZ, RZ, R6.reuse ;  /* 0x000000ffff183224 */ /* 0x100fe400078e0006 */
[----:B------:R-:W-:Y:S02]  /*1fe0*/  @P2 IMAD.MOV.U32 R22, RZ, RZ, R6 ;  /* 0x000000ffff162224 */ /* 0x000fe400078e0006 */
[----:B------:R-:W-:Y:S02]  /*1ff0*/  @P2 IMAD.MOV.U32 R21, RZ, RZ, R7 ;  /* 0x000000ffff152224 */ /* 0x000fe400078e0007 */
        /* <DEDUP_REMOVED lines=8> */
[--C-:B------:R-:W-:Y:S02]  /*2080*/  @P4 IMAD.MOV.U32 R17, RZ, RZ, R3.reuse ;  /* 0x000000ffff114224 */ /* 0x100fe400078e0003 */
[----:B------:R-:W-:Y:S01]  /*2090*/  @P2 IMAD.MOV.U32 R13, RZ, RZ, R3 ;  /* 0x000000ffff0d2224 */ /* 0x000fe200078e0003 */
[----:B------:R-:W-:Y:S01]  /*20a0*/  @!P1 CALL.REL.NOINC `(.L_x_69044) ;  /* 0x0000001000009944 */ /* 0x000fe20003c00000 */
[----:B------:R-:W-:Y:S05]  /*20b0*/  BRA `(.L_x_69045) ;  /* 0xffffeb2000007947 */ /* 0x000fea000383ffff */
.L_x_69044:
[----:B------:R-:W-:-:S06]  /*20c0*/  UISETP.GT.AND UP1, UPT, UR6, 0x4, UPT ;  /* 0x000000040600788c */ /* 0x000fcc000bf24270 */
[----:B------:R-:W-:-:S13]  /*20d0*/  PLOP3.LUT P0, PT, PT, PT, UP1, 0x80, 0x0 ;  /* 0x000000000000781c */ /* 0x000fda0003f0f018 */
[----:B------:R-:W-:Y:S05]  /*20e0*/  @!P0 BRA `(.L_x_69046) ;  /* 0x00000a9000008947 */ /* 0x000fea0003800000 */
[----:B------:R-:W-:Y:S01]  /*20f0*/  IMAD R28, R30, 0x12, R31 ;  /* 0x000000121e1c7824 */ /* 0x000fe200078e021f */
[----:B------:R-:W-:Y:S01]  /*2100*/  UPLOP3.LUT UP0, UPT, UPT, UPT, UPT, 0x40, 0x0 ;  /* 0x000000000000789c */ /* 0x000fe20003f0e870 */
[----:B------:R-:W-:Y:S01]  /*2110*/  IMAD.SHL.U32 R2, R31, 0x4, RZ ;  /* 0x000000041f027824 */ /* 0x000fe200078e00ff */
[----:B------:R-:W-:Y:S02]  /*2120*/  UIADD3 UR6, UR6, -0x8, URZ ;  /* 0xfffffff806067890 */ /* 0x000fe4000fffe03f */
        /* <DEDUP_REMOVED lines=10> */
[----:B------:R-:W-:Y:S01]  /*21d0*/  ISETP.EQ.AND P3, PT, R2, 0x10, PT ;  /* 0x000000100200780c */ /* 0x000fe20003f62270 */
[----:B0-----:R-:W-:-:S08]  /*21e0*/  @P1 IMAD.MOV.U32 R14, RZ, RZ, R10 ;  /* 0x000000ffff0e1224 */ /* 0x001fd000078e000a */
[-C--:B------:R-:W-:Y:S01]  /*21f0*/  @P2 MOV R22, R10.reuse ;  /* 0x0000000a00162202 */ /* 0x080fe20000000f00 */
[--C-:B------:R-:W-:Y:S01]  /*2200*/  @P1 IMAD.MOV.U32 R13, RZ, RZ, R11.reuse ;  /* 0x000000ffff0d1224 */ /* 0x100fe200078e000b */
[----:B------:R-:W-:Y:S01]  /*2210*/  ISETP.EQ.AND P1, PT, R2, 0x30, PT ;  /* 0x000000300200780c */ /* 0x000fe20003f22270 */
[----:B------:R-:W-:Y:S01]  /*2220*/  @P5 IMAD.MOV.U32 R20, RZ, RZ, R10 ;  /* 0x000000ffff145224 */ /* 0x000fe200078e000a */
[----:B------:R-:W-:Y:S01]  /*2230*/  @P3 MOV R24, R10 ;  /* 0x0000000a00183202 */ /* 0x000fe20000000f00 */
[----:B------:R-:W-:Y:S02]  /*2240*/  @P5 IMAD.MOV.U32 R19, RZ, RZ, R11 ;  /* 0x000000ffff135224 */ /* 0x000fe400078e000b */
[----:B-1----:R-:W-:Y:S02]  /*2250*/  @P0 IMAD.MOV.U32 R20, RZ, RZ, R4 ;  /* 0x000000ffff140224 */ /* 0x002fe400078e0004 */
[----:B------:R-:W-:Y:S01]  /*2260*/  @P0 IMAD.MOV.U32 R19, RZ, RZ, R5 ;  /* 0x000000ffff130224 */ /* 0x000fe200078e0005 */
[----:B--2---:R-:W-:Y:S01]  /*2270*/  @P2 MOV R19, R7 ;  /* 0x0000000700132202 */ /* 0x004fe20000000f00 */
[----:B------:R-:W-:-:S02]  /*2280*/  @P6 IMAD.MOV.U32 R18, RZ, RZ, R10 ;  /* 0x000000ffff126224 */ /* 0x000fc400078e000a */
[--C-:B------:R-:W-:Y:S01]  /*2290*/  @P6 IMAD.MOV.U32 R17, RZ, RZ, R11.reuse ;  /* 0x000000ffff116224 */ /* 0x100fe200078e000b */
[----:B------:R-:W-:Y:S01]  /*22a0*/  @P4 MOV R17, R5 ;  /* 0x0000000500114202 */ /* 0x000fe20000000f00 */
[----:B------:R-:W-:Y:S02]  /*22b0*/  @P2 IMAD.MOV.U32 R21, RZ, RZ, R11 ;  /* 0x000000ffff152224 */ /* 0x000fe400078e000b */
[----:B------:R-:W-:Y:S01]  /*22c0*/  @P2 IMAD.MOV.U32 R14, RZ, RZ, R4 ;  /* 0x000000ffff0e2224 */ /* 0x000fe200078e0004 */
[----:B------:R-:W-:Y:S01]  /*22d0*/  @P1 MOV R14, R6 ;  /* 0x00000006000e1202 */ /* 0x000fe20000000f00 */
[----:B------:R-:W-:Y:S02]  /*22e0*/  @P2 IMAD.MOV.U32 R13, RZ, RZ, R5 ;  /* 0x000000ffff0d2224 */ /* 0x000fe400078e0005 */
[----:B------:R-:W-:Y:S01]  /*22f0*/  @P2 IMAD.MOV.U32 R20, RZ, RZ, R6 ;  /* 0x000000ffff142224 */ /* 0x000fe200078e0006 */
[----:B------:R-:W-:Y:S01]  /*2300*/  ISETP.EQ.AND P2, PT, R2, -0x20, PT ;  /* 0xffffffe00200780c */ /* 0x000fe20003f42270 */
[----:B------:R-:W-:-:S02]  /*2310*/  @P1 IMAD.MOV.U32 R16, RZ, RZ, R10 ;  /* 0x000000ffff101224 */ /* 0x000fc400078e000a */
[----:B------:R-:W-:Y:S02]  /*2320*/  @P1 IMAD.MOV.U32 R15, RZ, RZ, R11 ;  /* 0x000000ffff0f1224 */ /* 0x000fe400078e000b */
[--C-:B------:R-:W-:Y:S02]  /*2330*/  @P4 IMAD.MOV.U32 R18, RZ, RZ, R4.reuse ;  /* 0x000000ffff124224 */ /* 0x100fe400078e0004 */
[----:B------:R-:W-:Y:S02]  /*2340*/  @P3 IMAD.MOV.U32 R16, RZ, RZ, R4 ;  /* 0x000000ffff103224 */ /* 0x000fe400078e0004 */
[----:B------:R-:W-:Y:S01]  /*2350*/  @P3 IMAD.MOV.U32 R15, RZ, RZ, R5 ;  /* 0x000000ffff0f3224 */ /* 0x000fe200078e0005 */
[----:B------:R-:W-:Y:S01]  /*2360*/  @P6 MOV R15, R7 ;  /* 0x00000007000f6202 */ /* 0x000fe20000000f00 */
[--C-:B------:R-:W-:Y:S02]  /*2370*/  @P5 IMAD.MOV.U32 R18, RZ, RZ, R6.reuse ;  /* 0x000000ffff125224 */ /* 0x100fe400078e0006 */
[----:B------:R-:W-:Y:S01]  /*2380*/  @P5 IMAD.MOV.U32 R17, RZ, RZ, R7 ;  /* 0x000000ffff115224 */ /* 0x000fe200078e0007 */
[C---:B------:R-:W-:Y:S01]  /*2390*/  ISETP.EQ.AND P5, PT, R2.reuse, -0x8, PT ;  /* 0xfffffff80200780c */ /* 0x040fe20003fa2270 */
[----:B------:R-:W-:Y:S01]  /*23a0*/  @P6 IMAD.MOV.U32 R16, RZ, RZ, R6 ;  /* 0x000000ffff106224 */ /* 0x000fe200078e0006 */
[----:B------:R-:W-:Y:S01]  /*23b0*/  ISETP.EQ.AND P6, PT, R2, -0x28, PT ;  /* 0xffffffd80200780c */ /* 0x000fe20003fc2270 */
[----:B------:R-:W-:-:S02]  /*23c0*/  @P0 IMAD.MOV.U32 R27, RZ, RZ, R10 ;  /* 0x000000ffff1b0224 */ /* 0x000fc400078e000a */
[----:B------:R-:W-:Y:S02]  /*23d0*/  @P0 IMAD.MOV.U32 R12, RZ, RZ, R11 ;  /* 0x000000ffff0c0224 */ /* 0x000fe400078e000b */
[----:B------:R-:W-:Y:S02]  /*23e0*/  @P2 IMAD.MOV.U32 R27, RZ, RZ, R4 ;  /* 0x000000ffff1b2224 */ /* 0x000fe400078e0004 */
[----:B------:R-:W-:Y:S02]  /*23f0*/  @P2 IMAD.MOV.U32 R12, RZ, RZ, R5 ;  /* 0x000000ffff0c2224 */ /* 0x000fe400078e0005 */
[--C-:B------:R-:W-:Y:S01]  /*2400*/  @P1 IMAD.MOV.U32 R13, RZ, RZ, R7.reuse ;  /* 0x000000ffff0d1224 */ /* 0x100fe200078e0007 */
[----:B------:R-:W-:Y:S01]  /*2410*/  ISETP.EQ.AND P1, PT, R2, -0x18, PT ;  /* 0xffffffe80200780c */ /* 0x000fe20003f22270 */
[----:B------:R-:W-:Y:S02]  /*2420*/  @P5 IMAD.MOV.U32 R27, RZ, RZ, R6 ;  /* 0x000000ffff1b5224 */ /* 0x000fe400078e0006 */
[----:B------:R-:W-:-:S02]  /*2430*/  @P5 IMAD.MOV.U32 R12, RZ, RZ, R7 ;  /* 0x000000ffff0c5224 */ /* 0x000fc400078e0007 */
[----:B---3--:R-:W-:Y:S02]  /*2440*/  @P6 IMAD.MOV.U32 R27, RZ, RZ, R8 ;  /* 0x000000ffff1b6224 */ /* 0x008fe400078e0008 */
[----:B------:R-:W-:Y:S01]  /*2450*/  @P6 IMAD.MOV.U32 R12, RZ, RZ, R9 ;  /* 0x000000ffff0c6224 */ /* 0x000fe200078e0009 */
[----:B------:R-:W-:Y:S01]  /*2460*/  ISETP.EQ.AND P6, PT, R2, -0x10, PT ;  /* 0xfffffff00200780c */ /* 0x000fe20003fc2270 */
[----:B------:R-:W-:Y:S01]  /*2470*/  @P4 IMAD.MOV.U32 R26, RZ, RZ, R10 ;  /* 0x000000ffff1a4224 */ /* 0x000fe200078e000a */
[----:B------:R-:W0:Y:S01]  /*2480*/  LDS.64 R2, [R28.X4+0x180] ;  /* 0x000180001c027984 */ /* 0x000e220000004a00 */
[--C-:B------:R-:W-:Y:S02]  /*2490*/  @P4 IMAD.MOV.U32 R25, RZ, RZ, R11.reuse ;  /* 0x000000ffff194224 */ /* 0x100fe400078e000b */
[----:B------:R-:W-:Y:S01]  /*24a0*/  @P3 IMAD.MOV.U32 R23, RZ, RZ, R11 ;  /* 0x000000ffff173224 */ /* 0x000fe200078e000b */
[----:B------:R-:W-:Y:S01]  /*24b0*/  @P1 MOV R25, R5 ;  /* 0x0000000500191202 */ /* 0x000fe20000000f00 */
[--C-:B------:R-:W-:Y:S01]  /*24c0*/  @P1 IMAD.MOV.U32 R26, RZ, RZ, R4.reuse ;  /* 0x000000ffff1a1224 */ /* 0x100fe200078e0004 */
[----:B------:R-:W1:Y:S01]  /*24d0*/  LDS.64 R10, [R28.X4+0x1a0] ;  /* 0x0001a0001c0a7984 */ /* 0x000e620000004a00 */
[----:B------:R-:W-:Y:S01]  /*24e0*/  @P5 IMAD.MOV.U32 R22, RZ, RZ, R4 ;  /* 0x000000ffff165224 */ /* 0x000fe200078e0004 */
[----:B------:R-:W-:Y:S01]  /*24f0*/  @P0 MOV R25, R7 ;  /* 0x0000000700190202 */ /* 0x000fe20000000f00 */
[----:B------:R-:W-:-:S02]  /*2500*/  @P5 IMAD.MOV.U32 R21, RZ, RZ, R5 ;  /* 0x000000ffff155224 */ /* 0x000fc400078e0005 */
[----:B------:R-:W-:Y:S02]  /*2510*/  @P6 IMAD.MOV.U32 R24, RZ, RZ, R4 ;  /* 0x000000ffff186224 */ /* 0x000fe400078e0004 */
[----:B------:R-:W-:Y:S02]  /*2520*/  @P6 IMAD.MOV.U32 R23, RZ, RZ, R5 ;  /* 0x000000ffff176224 */ /* 0x000fe400078e0005 */
[----:B------:R-:W2:Y:S01]  /*2530*/  LDS.64 R4, [R28.X4+0x188] ;  /* 0x000188001c047984 */ /* 0x000ea20000004a00 */
[--C-:B------:R-:W-:Y:S02]  /*2540*/  @P0 IMAD.MOV.U32 R26, RZ, RZ, R6.reuse ;  /* 0x000000ffff1a0224 */ /* 0x100fe400078e0006 */
[--C-:B------:R-:W-:Y:S02]  /*2550*/  @P4 IMAD.MOV.U32 R24, RZ, RZ, R6.reuse ;  /* 0x000000ffff184224 */ /* 0x100fe400078e0006 */
[----:B------:R-:W-:Y:S01]  /*2560*/  @P3 IMAD.MOV.U32 R22, RZ, RZ, R6 ;  /* 0x000000ffff163224 */ /* 0x000fe200078e0006 */
[C---:B------:R-:W-:Y:S01]  /*2570*/  IADD3 R6, R31.reuse, 0x4, RZ ;  /* 0x000000041f067810 */ /* 0x040fe20007ffe0ff */
[----:B------:R-:W-:Y:S01]  /*2580*/  @P2 IMAD.MOV.U32 R26, RZ, RZ, R8 ;  /* 0x000000ffff1a2224 */ /* 0x000fe200078e0008 */
[----:B------:R-:W-:Y:S01]  /*2590*/  @P6 MOV R22, R8 ;  /* 0x0000000800166202 */ /* 0x000fe20000000f00 */
[----:B------:R-:W-:Y:S01]  /*25a0*/  @P2 IMAD.MOV.U32 R25, RZ, RZ, R9 ;  /* 0x000000ffff192224 */ /* 0x000fe200078e0009 */
[----:B------:R-:W-:Y:S01]  /*25b0*/  IADD3 R31, R31, 0x8, RZ ;  /* 0x000000081f1f7810 */ /* 0x000fe20007ffe0ff */
[----:B------:R-:W-:-:S02]  /*25c0*/  IMAD.SHL.U32 R29, R6, 0x4, RZ ;  /* 0x00000004061d7824 */ /* 0x000fc400078e00ff */
[--C-:B------:R-:W-:Y:S01]  /*25d0*/  @P4 IMAD.MOV.U32 R23, RZ, RZ, R7.reuse ;  /* 0x000000ffff174224 */ /* 0x100fe200078e0007 */
[----:B------:R-:W-:Y:S01]  /*25e0*/  @P1 MOV R23, R9 ;  /* 0x0000000900171202 */ /* 0x000fe20000000f00 */
[----:B------:R-:W-:Y:S01]  /*25f0*/  @P3 IMAD.MOV.U32 R21, RZ, RZ, R7 ;  /* 0x000000ffff153224 */ /* 0x000fe200078e0007 */
[C---:B------:R-:W-:Y:S01]  /*2600*/  ISETP.EQ.AND P2, PT, R29.reuse, 0x38, PT ;  /* 0x000000381d00780c */ /* 0x040fe20003f42270 */
[----:B------:R-:W3:Y:S01]  /*2610*/  LDS.64 R6, [R28.X4+0x1a8] ;  /* 0x0001a8001c067984 */ /* 0x000ee20000004a00 */
[----:B------:R-:W-:Y:S01]  /*2620*/  @P6 IMAD.MOV.U32 R21, RZ, RZ, R9 ;  /* 0x000000ffff156224 */ /* 0x000fe200078e0009 */
[C---:B------:R-:W-:Y:S01]  /*2630*/  ISETP.EQ.AND P6, PT, R29.reuse, 0x20, PT ;  /* 0x000000201d00780c */ /* 0x040fe20003fc2270 */
[--C-:B------:R-:W-:Y:S01]  /*2640*/  @P1 IMAD.MOV.U32 R24, RZ, RZ, R8.reuse ;  /* 0x000000ffff181224 */ /* 0x100fe200078e0008 */
[----:B------:R-:W-:Y:S01]  /*2650*/  ISETP.EQ.AND P1, PT, R29, RZ, PT ;  /* 0x000000ff1d00720c */ /* 0x000fe20003f22270 */
[--C-:B------:R-:W-:Y:S02]  /*2660*/  @P4 IMAD.MOV.U32 R16, RZ, RZ, R8.reuse ;  /* 0x000000ffff104224 */ /* 0x100fe400078e0008 */
[----:B------:R-:W-:-:S02]  /*2670*/  @P3 IMAD.MOV.U32 R14, RZ, RZ, R8 ;  /* 0x000000ffff0e3224 */ /* 0x000fc400078e0008 */
[--C-:B------:R-:W-:Y:S01]  /*2680*/  @P4 IMAD.MOV.U32 R15, RZ, RZ, R9.reuse ;  /* 0x000000ffff0f4224 */ /* 0x100fe200078e0009 */
[C---:B------:R-:W-:Y:S01]  /*2690*/  ISETP.EQ.AND P4, PT, R29.reuse, 0x28, PT ;  /* 0x000000281d00780c */ /* 0x040fe20003f82270 */
[--C-:B------:R-:W-:Y:S01]  /*26a0*/  @P3 IMAD.MOV.U32 R13, RZ, RZ, R9.reuse ;  /* 0x000000ffff0d3224 */ /* 0x100fe200078e0009 */
[-C--:B0-----:R-:W-:Y:S01]  /*26b0*/  @P2 MOV R14, R2.reuse ;  /* 0x00000002000e2202 */ /* 0x081fe20000000f00 */
[--C-:B------:R-:W-:Y:S01]  /*26c0*/  @P5 IMAD.MOV.U32 R20, RZ, RZ, R8.reuse ;  /* 0x000000ffff145224 */ /* 0x100fe200078e0008 */
[C---:B------:R-:W-:Y:S01]  /*26d0*/  ISETP.EQ.AND P3, PT, R29.reuse, 0x8, PT ;  /* 0x000000081d00780c */ /* 0x040fe20003f62270 */
[----:B------:R-:W-:Y:S01]  /*26e0*/  @P5 IMAD.MOV.U32 R19, RZ, RZ, R9 ;  /* 0x000000ffff135224 */ /* 0x000fe200078e0009 */
[C---:B------:R-:W-:Y:S01]  /*26f0*/  ISETP.EQ.AND P5, PT, R29.reuse, 0x18, PT ;  /* 0x000000181d00780c */ /* 0x040fe20003fa2270 */
[----:B------:R-:W-:Y:S01]  /*2700*/  @P2 IMAD.MOV.U32 R13, RZ, RZ, R3 ;  /* 0x000000ffff0d2224 */ /* 0x000fe200078e0003 */
[C---:B------:R-:W-:Y:S01]  /*2710*/  ISETP.EQ.AND P2, PT, R29.reuse, 0x30, PT ;  /* 0x000000301d00780c */ /* 0x040fe20003f42270 */
[----:B------:R-:W-:Y:S01]  /*2720*/  @P0 IMAD.MOV.U32 R18, RZ, RZ, R8 ;  /* 0x000000ffff120224 */ /* 0x000fe200078e0008 */
[----:B------:R-:W-:Y:S01]  /*2730*/  @P1 MOV R27, R2 ;  /* 0x00000002001b1202 */ /* 0x000fe20000000f00 */
[----:B------:R-:W-:Y:S01]  /*2740*/  @P0 IMAD.MOV.U32 R17, RZ, RZ, R9 ;  /* 0x000000ffff110224 */ /* 0x000fe200078e0009 */
[----:B------:R-:W-:Y:S01]  /*2750*/  ISETP.EQ.AND P0, PT, R29, 0x10, PT ;  /* 0x000000101d00780c */ /* 0x000fe20003f02270 */
[----:B------:R-:W-:Y:S01]  /*2760*/  @P6 IMAD.MOV.U32 R20, RZ, RZ, R2 ;  /* 0x000000ffff146224 */ /* 0x000fe200078e0002 */
[----:B-1----:R-:W-:Y:S01]  /*2770*/  @P1 MOV R20, R10 ;  /* 0x0000000a00141202 */ /* 0x002fe20000000f00 */
[----:B------:R-:W-:Y:S01]  /*2780*/  @P6 IMAD.MOV.U32 R19, RZ, RZ, R3 ;  /* 0x000000ffff136224 */ /* 0x000fe200078e0003 */
[----:B------:R-:W-:Y:S01]  /*2790*/  @P4 MOV R18, R2 ;  /* 0x0000000200124202 */ /* 0x000fe20000000f00 */
[----:B------:R-:W-:Y:S01]  /*27a0*/  @P1 IMAD.MOV.U32 R19, RZ, RZ, R11 ;  /* 0x000000ffff131224 */ /* 0x000fe200078e000b */
[----:B------:R-:W-:Y:S01]  /*27b0*/  @P3 MOV R25, R3 ;  /* 0x0000000300193202 */ /* 0x000fe20000000f00 */
[----:B------:R-:W-:-:S02]  /*27c0*/  @P4 IMAD.MOV.U32 R17, RZ, RZ, R3 ;  /* 0x000000ffff114224 */ /* 0x000fc400078e0003 */
[----:B------:R-:W-:Y:S02]  /*27d0*/  @P5 IMAD.MOV.U32 R22, RZ, RZ, R2 ;  /* 0x000000ffff165224 */ /* 0x000fe400078e0002 */
[----:B------:R-:W-:Y:S02]  /*27e0*/  @P5 IMAD.MOV.U32 R21, RZ, RZ, R3 ;  /* 0x000000ffff155224 */ /* 0x000fe400078e0003 */
[----:B------:R-:W-:Y:S02]  /*27f0*/  @P5 IMAD.MOV.U32 R14, RZ, RZ, R10 ;  /* 0x000000ffff0e5224 */ /* 0x000fe400078e000a */
[----:B------:R-:W-:Y:S02]  /*2800*/  @P5 IMAD.MOV.U32 R13, RZ, RZ, R11 ;  /* 0x000000ffff0d5224 */ /* 0x000fe400078e000b */
[----:B--2---:R-:W-:Y:S02]  /*2810*/  @P5 IMAD.MOV.U32 R20, RZ, RZ, R4 ;  /* 0x000000ffff145224 */ /* 0x004fe400078e0004 */
[----:B------:R-:W-:Y:S01]  /*2820*/  @P5 IMAD.MOV.U32 R19, RZ, RZ, R5 ;  /* 0x000000ffff135224 */ /* 0x000fe200078e0005 */
[----:B------:R-:W-:Y:S01]  /*2830*/  ISETP.EQ.AND P5, PT, R29, -0x20, PT ;  /* 0xffffffe01d00780c */ /* 0x000fe20003fa2270 */
[----:B------:R-:W-:Y:S01]  /*2840*/  @P2 IMAD.MOV.U32 R16, RZ, RZ, R2 ;  /* 0x000000ffff102224 */ /* 0x000fe200078e0002 */
[----:B------:R-:W-:Y:S01]  /*2850*/  @P0 MOV R16, R10 ;  /* 0x0000000a00100202 */ /* 0x000fe20000000f00 */
[----:B------:R-:W-:-:S02]  /*2860*/  @P2 IMAD.MOV.U32 R15, RZ, RZ, R3 ;  /* 0x000000ffff0f2224 */ /* 0x000fc400078e0003 */
[----:B------:R-:W-:Y:S02]  /*2870*/  @P3 IMAD.MOV.U32 R18, RZ, RZ, R10 ;  /* 0x000000ffff123224 */ /* 0x000fe400078e000a */
[--C-:B------:R-:W-:Y:S02]  /*2880*/  @P3 IMAD.MOV.U32 R17, RZ, RZ, R11.reuse ;  /* 0x000000ffff113224 */ /* 0x100fe400078e000b */
[----:B------:R-:W-:Y:S02]  /*2890*/  @P0 IMAD.MOV.U32 R15, RZ, RZ, R11 ;  /* 0x000000ffff0f0224 */ /* 0x000fe400078e000b */
[--C-:B------:R-:W-:Y:S01]  /*28a0*/  @P6 IMAD.MOV.U32 R18, RZ, RZ, R4.reuse ;  /* 0x000000ffff126224 */ /* 0x100fe200078e0004 */
[----:B---3--:R-:W-:Y:S01]  /*28b0*/  @P1 MOV R18, R6 ;  /* 0x0000000600121202 */ /* 0x008fe20000000f00 */
        /* <DEDUP_REMOVED lines=8> */
[--C-:B------:R-:W-:Y:S02]  /*2940*/  @P2 IMAD.MOV.U32 R14, RZ, RZ, R4.reuse ;  /* 0x000000ffff0e2224 */ /* 0x100fe400078e0004 */
[----:B------:R-:W-:Y:S01]  /*2950*/  @P6 IMAD.MOV.U32 R27, RZ, RZ, R4 ;  /* 0x000000ffff1b6224 */ /* 0x000fe200078e0004 */
        /* <DEDUP_REMOVED lines=10> */
[--C-:B------:R-:W-:Y:S02]  /*2a00*/  @P6 IMAD.MOV.U32 R22, RZ, RZ, R10.reuse ;  /* 0x000000ffff166224 */ /* 0x100fe400078e000a */
[--C-:B------:R-:W-:Y:S02]  /*2a10*/  @P2 IMAD.MOV.U32 R26, RZ, RZ, R10.reuse ;  /* 0x000000ffff1a2224 */ /* 0x100fe400078e000a */
[--C-:B------:R-:W-:Y:S02]  /*2a20*/  @P2 IMAD.MOV.U32 R25, RZ, RZ, R11.reuse ;  /* 0x000000ffff192224 */ /* 0x100fe400078e000b */
[----:B------:R-:W-:Y:S01]  /*2a30*/  @P4 IMAD.MOV.U32 R24, RZ, RZ, R10 ;  /* 0x000000ffff184224 */ /* 0x000fe200078e000a */
[----:B------:R-:W-:Y:S01]  /*2a40*/  @P4 MOV R23, R11 ;  /* 0x0000000b00174202 */ /* 0x000fe20000000f00 */
[----:B------:R-:W-:Y:S01]  /*2a50*/  @P6 IMAD.MOV.U32 R21, RZ, RZ, R11 ;  /* 0x000000ffff156224 */ /* 0x000fe200078e000b */
[----:B------:R-:W-:Y:S01]  /*2a60*/  @P3 MOV R23, R5 ;  /* 0x0000000500173202 */ /* 0x000fe20000000f00 */
[----:B------:R-:W-:-:S02]  /*2a70*/  @P1 IMAD.MOV.U32 R26, RZ, RZ, R4 ;  /* 0x000000ffff1a1224 */ /* 0x000fc400078e0004 */
[--C-:B------:R-:W-:Y:S02]  /*2a80*/  @P3 IMAD.MOV.U32 R24, RZ, RZ, R4.reuse ;  /* 0x000000ffff183224 */ /* 0x100fe400078e0004 */
[----:B------:R-:W-:Y:S02]  /*2a90*/  @P0 IMAD.MOV.U32 R22, RZ, RZ, R4 ;  /* 0x000000ffff160224 */ /* 0x000fe400078e0004 */
[--C-:B------:R-:W-:Y:S02]  /*2aa0*/  @P1 IMAD.MOV.U32 R25, RZ, RZ, R5.reuse ;  /* 0x000000ffff191224 */ /* 0x100fe400078e0005 */
[----:B------:R-:W-:Y:S02]  /*2ab0*/  @P0 IMAD.MOV.U32 R21, RZ, RZ, R5 ;  /* 0x000000ffff150224 */ /* 0x000fe400078e0005 */
        /* <DEDUP_REMOVED lines=12> */
.L_x_69046:
[----:B------:R-:W-:-:S06]  /*2b80*/  UISETP.NE.OR UP0, UPT, UR6, URZ, UP0 ;  /* 0x0000003f0600728c */ /* 0x000fcc0008705670 */
[----:B------:R-:W-:-:S13]  /*2b90*/  PLOP3.LUT P0, PT, PT, PT, UP0, 0x80, 0x0 ;  /* 0x000000000000781c */ /* 0x000fda0003f0f008 */
[----:B------:R-:W-:Y:S05]  /*2ba0*/  @!P0 BRA `(.L_x_69042) ;  /* 0x0000057000008947 */ /* 0x000fea0003800000 */
.L_x_69043:
[----:B------:R-:W-:Y:S01]  /*2bb0*/  IMAD R8, R30, 0x12, R31 ;  /* 0x000000121e087824 */ /* 0x000fe200078e021f */
[----:B------:R-:W-:Y:S01]  /*2bc0*/  UIADD3 UR6, UR6, -0x4, URZ ;  /* 0xfffffffc06067890 */ /* 0x000fe2000fffe03f */
        /* <DEDUP_REMOVED lines=9> */
[C---:B------:R-:W-:Y:S01]  /*2c60*/  ISETP.EQ.AND P6, PT, R10.reuse, 0x28, PT ;  /* 0x000000280a00780c */ /* 0x040fe20003fc2270 */
[----:B------:R-:W3:Y:S01]  /*2c70*/  LDS.64 R8, [R8.X4+0x198] ;  /* 0x0001980008087984 */ /* 0x000ee20000004a00 */
[C---:B------:R-:W-:Y:S02]  /*2c80*/  ISETP.EQ.AND P1, PT, R10.reuse, 0x8, PT ;  /* 0x000000080a00780c */ /* 0x040fe40003f22270 */
[C---:B------:R-:W-:Y:S01]  /*2c90*/  ISETP.EQ.AND P0, PT, R10.reuse, 0x10, PT ;  /* 0x000000100a00780c */ /* 0x040fe20003f02270 */
[--C-:B0-----:R-:W-:Y:S01]  /*2ca0*/  @P3 IMAD.MOV.U32 R14, RZ, RZ, R2.reuse ;  /* 0x000000ffff0e3224 */ /* 0x101fe200078e0002 */
[----:B------:R-:W-:Y:S01]  /*2cb0*/  @P3 MOV R13, R3 ;  /* 0x00000003000d3202 */ /* 0x000fe20000000f00 */
[----:B------:R-:W-:Y:S01]  /*2cc0*/  @P5 IMAD.MOV.U32 R20, RZ, RZ, R2 ;  /* 0x000000ffff145224 */ /* 0x000fe200078e0002 */
[----:B------:R-:W-:Y:S01]  /*2cd0*/  ISETP.EQ.AND P3, PT, R10, 0x30, PT ;  /* 0x000000300a00780c */ /* 0x000fe20003f62270 */
[----:B------:R-:W-:-:S02]  /*2ce0*/  @P5 IMAD.MOV.U32 R19, RZ, RZ, R3 ;  /* 0x000000ffff135224 */ /* 0x000fc400078e0003 */
[----:B-1----:R-:W-:Y:S01]  /*2cf0*/  @P2 MOV R19, R5 ;  /* 0x0000000500132202 */ /* 0x002fe20000000f00 */
[--C-:B------:R-:W-:Y:S01]  /*2d00*/  @P2 IMAD.MOV.U32 R20, RZ, RZ, R4.reuse ;  /* 0x000000ffff142224 */ /* 0x100fe200078e0004 */
[-C--:B------:R-:W-:Y:S01]  /*2d10*/  @P6 MOV R17, R3.reuse ;  /* 0x0000000300116202 */ /* 0x080fe20000000f00 */
[----:B------:R-:W-:Y:S01]  /*2d20*/  @P4 IMAD.MOV.U32 R14, RZ, RZ, R4 ;  /* 0x000000ffff0e4224 */ /* 0x000fe200078e0004 */
[-C--:B------:R-:W-:Y:S01]  /*2d30*/  @P2 MOV R12, R3.reuse ;  /* 0x00000003000c2202 */ /* 0x080fe20000000f00 */
[----:B------:R-:W-:Y:S01]  /*2d40*/  @P4 IMAD.MOV.U32 R13, RZ, RZ, R5 ;  /* 0x000000ffff0d4224 */ /* 0x000fe200078e0005 */
[----:B------:R-:W-:Y:S01]  /*2d50*/  @P0 MOV R23, R3 ;  /* 0x0000000300170202 */ /* 0x000fe20000000f00 */
[--C-:B------:R-:W-:Y:S02]  /*2d60*/  @P6 IMAD.MOV.U32 R18, RZ, RZ, R2.reuse ;  /* 0x000000ffff126224 */ /* 0x100fe400078e0002 */
[----:B------:R-:W-:Y:S02]  /*2d70*/  @P4 IMAD.MOV.U32 R22, RZ, RZ, R2 ;  /* 0x000000ffff164224 */ /* 0x000fe400078e0002 */
[----:B------:R-:W-:Y:S01]  /*2d80*/  @P4 IMAD.MOV.U32 R21, RZ, RZ, R3 ;  /* 0x000000ffff154224 */ /* 0x000fe200078e0003 */
[----:B--2---:R-:W-:Y:S01]  /*2d90*/  @P3 MOV R13, R7 ;  /* 0x00000007000d3202 */ /* 0x004fe20000000f00 */
[----:B------:R-:W-:-:S02]  /*2da0*/  @P4 IMAD.MOV.U32 R20, RZ, RZ, R6 ;  /* 0x000000ffff144224 */ /* 0x000fc400078e0006 */
[----:B------:R-:W-:Y:S01]  /*2db0*/  @P4 IMAD.MOV.U32 R19, RZ, RZ, R7 ;  /* 0x000000ffff134224 */ /* 0x000fe200078e0007 */
[C---:B------:R-:W-:Y:S01]  /*2dc0*/  ISETP.EQ.AND P4, PT, R10.reuse, -0x20, PT ;  /* 0xffffffe00a00780c */ /* 0x040fe20003f82270 */
        /* <DEDUP_REMOVED lines=8> */
[--C-:B------:R-:W-:Y:S02]  /*2e50*/  @P5 IMAD.MOV.U32 R18, RZ, RZ, R6.reuse ;  /* 0x000000ffff125224 */ /* 0x100fe400078e0006 */
[--C-:B------:R-:W-:Y:S01]  /*2e60*/  @P5 IMAD.MOV.U32 R17, RZ, RZ, R7.reuse ;  /* 0x000000ffff115224 */ /* 0x100fe200078e0007 */
[C---:B------:R-:W-:Y:S01]  /*2e70*/  ISETP.EQ.AND P5, PT, R10.reuse, -0x8, PT ;  /* 0xfffffff80a00780c */ /* 0x040fe20003fa2270 */
[----:B------:R-:W-:Y:S01]  /*2e80*/  @P6 IMAD.MOV.U32 R16, RZ, RZ, R6 ;  /* 0x000000ffff106224 */ /* 0x000fe200078e0006 */
[----:B---3--:R-:W-:Y:S01]  /*2e90*/  @P1 MOV R16, R8 ;  /* 0x0000000800101202 */ /* 0x008fe20000000f00 */
        /* <DEDUP_REMOVED lines=8> */
[----:B------:R-:W-:Y:S01]  /*2f20*/  @P5 MOV R21, R5 ;  /* 0x0000000500155202 */ /* 0x000fe20000000f00 */
[----:B------:R-:W-:Y:S01]  /*2f30*/  @P3 IMAD.MOV.U32 R26, RZ, RZ, R4 ;  /* 0x000000ffff1a3224 */ /* 0x000fe200078e0004 */
[----:B------:R-:W-:Y:S01]  /*2f40*/  @P0 MOV R21, R7 ;  /* 0x0000000700150202 */ /* 0x000fe20000000f00 */
[----:B------:R-:W-:Y:S02]  /*2f50*/  @P3 IMAD.MOV.U32 R25, RZ, RZ, R5 ;  /* 0x000000ffff193224 */ /* 0x000fe400078e0005 */
[----:B------:R-:W-:-:S02]  /*2f60*/  @P5 IMAD.MOV.U32 R27, RZ, RZ, R6 ;  /* 0x000000ffff1b5224 */ /* 0x000fc400078e0006 */
        /* <DEDUP_REMOVED lines=8> */
[----:B------:R-:W-:Y:S01]  /*2ff0*/  ISETP.NE.AND P4, PT, RZ, UR6, PT ;  /* 0x00000006ff007c0c */ /* 0x000fe2000bf85270 */
[----:B------:R-:W-:Y:S02]  /*3000*/  @P0 IMAD.MOV.U32 R24, RZ, RZ, R2 ;  /* 0x000000ffff180224 */ /* 0x000fe400078e0002 */
[----:B------:R-:W-:Y:S02]  /*3010*/  @P5 IMAD.MOV.U32 R22, RZ, RZ, R4 ;  /* 0x000000ffff165224 */ /* 0x000fe400078e0004 */
[----:B------:R-:W-:Y:S02]  /*3020*/  @P0 IMAD.MOV.U32 R22, RZ, RZ, R6 ;  /* 0x000000ffff160224 */ /* 0x000fe400078e0006 */
[----:B------:R-:W-:Y:S02]  /*3030*/  @P5 IMAD.MOV.U32 R20, RZ, RZ, R8 ;  /* 0x000000ffff145224 */ /* 0x000fe400078e0008 */
[----:B------:R-:W-:-:S02]  /*3040*/  @P6 IMAD.MOV.U32 R24, RZ, RZ, R4 ;  /* 0x000000ffff186224 */ /* 0x000fc400078e0004 */
[----:B------:R-:W-:Y:S02]  /*3050*/  @P6 IMAD.MOV.U32 R23, RZ, RZ, R5 ;  /* 0x000000ffff176224 */ /* 0x000fe400078e0005 */
[----:B------:R-:W-:Y:S02]  /*3060*/  @P1 IMAD.MOV.U32 R24, RZ, RZ, R6 ;  /* 0x000000ffff181224 */ /* 0x000fe400078e0006 */
[----:B------:R-:W-:Y:S02]  /*3070*/  @P1 IMAD.MOV.U32 R23, RZ, RZ, R7 ;  /* 0x000000ffff171224 */ /* 0x000fe400078e0007 */
[--C-:B------:R-:W-:Y:S02]  /*3080*/  @P3 IMAD.MOV.U32 R24, RZ, RZ, R8.reuse ;  /* 0x000000ffff183224 */ /* 0x100fe400078e0008 */
[--C-:B------:R-:W-:Y:S02]  /*3090*/  @P6 IMAD.MOV.U32 R22, RZ, RZ, R8.reuse ;  /* 0x000000ffff166224 */ /* 0x100fe400078e0008 */
[----:B------:R-:W-:-:S02]  /*30a0*/  @P2 IMAD.MOV.U32 R18, RZ, RZ, R8 ;  /* 0x000000ffff122224 */ /* 0x000fc400078e0008 */
[----:B------:R-:W-:Y:S02]  /*30b0*/  @P0 IMAD.MOV.U32 R14, RZ, RZ, R8 ;  /* 0x000000ffff0e0224 */ /* 0x000fe400078e0008 */
[--C-:B------:R-:W-:Y:S02]  /*30c0*/  @P3 IMAD.MOV.U32 R23, RZ, RZ, R9.reuse ;  /* 0x000000ffff173224 */ /* 0x100fe400078e0009 */
[--C-:B------:R-:W-:Y:S02]  /*30d0*/  @P6 IMAD.MOV.U32 R21, RZ, RZ, R9.reuse ;  /* 0x000000ffff156224 */ /* 0x100fe400078e0009 */
[--C-:B------:R-:W-:Y:S02]  /*30e0*/  @P5 IMAD.MOV.U32 R19, RZ, RZ, R9.reuse ;  /* 0x000000ffff135224 */ /* 0x100fe400078e0009 */
[--C-:B------:R-:W-:Y:S02]  /*30f0*/  @P1 IMAD.MOV.U32 R15, RZ, RZ, R9.reuse ;  /* 0x000000ffff0f1224 */ /* 0x100fe400078e0009 */
[----:B------:R-:W-:Y:S01]  /*3100*/  @P0 IMAD.MOV.U32 R13, RZ, RZ, R9 ;  /* 0x000000ffff0d0224 */ /* 0x000fe200078e0009 */
[----:B------:R-:W-:Y:S05]  /*3110*/  @P4 BRA `(.L_x_69043) ;  /* 0xfffffa9000004947 */ /* 0x000fea000383ffff */
.L_x_69042:
[----:B------:R-:W-:-:S06]  /*3120*/  ULOP3.LUT UP0, URZ, UR4, 0x3, URZ, 0xc0, !UPT ;  /* 0x00000003043f7892 */ /* 0x000fcc000f80c03f */
[----:B------:R-:W-:-:S13]  /*3130*/  PLOP3.LUT P0, PT, PT, PT, UP0, 0x80, 0x0 ;  /* 0x000000000000781c */ /* 0x000fda0003f0f008 */
[----:B------:R-:W-:Y:S05]  /*3140*/  @!P0 BRA `(.L_x_69041) ;  /* 0x0000044000008947 */ /* 0x000fea0003800000 */
[----:B------:R-:W-:Y:S02]  /*3150*/  IMAD R2, R30, 0x12, R31 ;  /* 0x000000121e027824 */ /* 0x000fe400078e021f */
[----:B------:R-:W-:Y:S02]  /*3160*/  IMAD.SHL.U32 R31, R31, 0x4, RZ ;  /* 0x000000041f1f7824 */ /* 0x000fe400078e00ff */
[----:B------:R-:W-:Y:S01]  /*3170*/  IMAD.U32 R4, RZ, RZ, UR5 ;  /* 0x00000005ff047e24 */ /* 0x000fe2000f8e00ff */
[----:B------:R-:W-:Y:S02]  /*3180*/  LEA R2, R2, 0x190, 0x2 ;  /* 0x0000019002027811 */ /* 0x000fe400078e10ff */
[----:B------:R-:W-:-:S03]  /*3190*/  IADD3 R31, R31, 0x28, RZ ;  /* 0x000000281f1f7810 */ /* 0x000fc60007ffe0ff */
.L_x_69047:
[----:B------:R-:W0:Y:S01]  /*31a0*/  LDS R5, [R2+-0x20] ;  /* 0xffffe00002057984 */ /* 0x000e220000000800 */
[C---:B------:R-:W-:Y:S02]  /*31b0*/  ISETP.EQ.AND P3, PT, R31.reuse, 0x58, PT ;  /* 0x000000581f00780c */ /* 0x040fe40003f62270 */
[C---:B------:R-:W-:Y:S01]  /*31c0*/  ISETP.EQ.AND P4, PT, R31.reuse, 0x48, PT ;  /* 0x000000481f00780c */ /* 0x040fe20003f82270 */
[----:B------:R1:W2:Y:S01]  /*31d0*/  LDS R3, [R2] ;  /* 0x0000000002037984 */ /* 0x0002a20000000800 */
[----:B------:R-:W-:-:S02]  /*31e0*/  ISETP.EQ.AND P6, PT, R31, 0x50, PT ;  /* 0x000000501f00780c */ /* 0x000fc40003fc2270 */
[C---:B------:R-:W-:Y:S02]  /*31f0*/  ISETP.EQ.AND P5, PT, R31.reuse, 0x54, PT ;  /* 0x000000541f00780c */ /* 0x040fe40003fa2270 */
[C---:B------:R-:W-:Y:S02]  /*3200*/  ISETP.EQ.AND P1, PT, R31.reuse, 0x4c, PT ;  /* 0x0000004c1f00780c */ /* 0x040fe40003f22270 */
[C---:B------:R-:W-:Y:S02]  /*3210*/  ISETP.EQ.AND P2, PT, R31.reuse, 0x5c, PT ;  /* 0x0000005c1f00780c */ /* 0x040fe40003f42270 */
[C---:B------:R-:W-:Y:S02]  /*3220*/  ISETP.EQ.AND P0, PT, R31.reuse, 0x60, PT ;  /* 0x000000601f00780c */ /* 0x040fe40003f02270 */
[----:B------:R-:W-:Y:S02]  /*3230*/  IADD3 R4, R4, -0x1, RZ ;  /* 0xffffffff04047810 */ /* 0x000fe40007ffe0ff */
[----:B-1----:R-:W-:Y:S01]  /*3240*/  IADD3 R2, R2, 0x4, RZ ;  /* 0x0000000402027810 */ /* 0x002fe20007ffe0ff */
[--C-:B0-----:R-:W-:Y:S01]  /*3250*/  @P3 IMAD.MOV.U32 R16, RZ, RZ, R5.reuse ;  /* 0x000000ffff103224 */ /* 0x101fe200078e0005 */
        /* <DEDUP_REMOVED lines=10> */
[----:B------:R-:W-:-:S02]  /*3300*/  ISETP.EQ.AND P1, PT, R31, 0x28, PT ;  /* 0x000000281f00780c */ /* 0x000fc40003f22270 */
[C---:B------:R-:W-:Y:S01]  /*3310*/  ISETP.EQ.AND P2, PT, R31.reuse, 0x38, PT ;  /* 0x000000381f00780c */ /* 0x040fe20003f42270 */
[----:B------:R-:W-:Y:S01]  /*3320*/  @P3 IMAD.MOV.U32 R25, RZ, RZ, R5 ;  /* 0x000000ffff193224 */ /* 0x000fe200078e0005 */
[C---:B------:R-:W-:Y:S01]  /*3330*/  ISETP.EQ.AND P0, PT, R31.reuse, 0x3c, PT ;  /* 0x0000003c1f00780c */ /* 0x040fe20003f02270 */
[----:B--2---:R-:W-:Y:S01]  /*3340*/  @P3 IMAD.MOV.U32 R17, RZ, RZ, R3 ;  /* 0x000000ffff113224 */ /* 0x004fe200078e0003 */
[C---:B------:R-:W-:Y:S01]  /*3350*/  ISETP.EQ.AND P3, PT, R31.reuse, 0x10, PT ;  /* 0x000000101f00780c */ /* 0x040fe20003f62270 */
[----:B------:R-:W-:Y:S01]  /*3360*/  @P6 IMAD.MOV.U32 R12, RZ, RZ, R5 ;  /* 0x000000ffff0c6224 */ /* 0x000fe200078e0005 */
[----:B------:R-:W-:Y:S01]  /*3370*/  @P4 MOV R13, R5 ;  /* 0x00000005000d4202 */ /* 0x000fe20000000f00 */
[----:B------:R-:W-:Y:S01]  /*3380*/  @P6 IMAD.MOV.U32 R19, RZ, RZ, R3 ;  /* 0x000000ffff136224 */ /* 0x000fe200078e0003 */
[-C--:B------:R-:W-:Y:S01]  /*3390*/  @P5 MOV R18, R3.reuse ;  /* 0x0000000300125202 */ /* 0x080fe20000000f00 */
[--C-:B------:R-:W-:Y:S01]  /*33a0*/  @P5 IMAD.MOV.U32 R26, RZ, RZ, R5.reuse ;  /* 0x000000ffff1a5224 */ /* 0x100fe200078e0005 */
[C---:B------:R-:W-:Y:S01]  /*33b0*/  ISETP.EQ.AND P4, PT, R31.reuse, 0x40, PT ;  /* 0x000000401f00780c */ /* 0x040fe20003f82270 */
[----:B------:R-:W-:Y:S01]  /*33c0*/  @P1 IMAD.MOV.U32 R27, RZ, RZ, R5 ;  /* 0x000000ffff1b1224 */ /* 0x000fe200078e0005 */
[C---:B------:R-:W-:Y:S01]  /*33d0*/  ISETP.EQ.AND P6, PT, R31.reuse, 0x8, PT ;  /* 0x000000081f00780c */ /* 0x040fe20003fc2270 */
[----:B------:R-:W-:Y:S01]  /*33e0*/  @P1 IMAD.MOV.U32 R20, RZ, RZ, R3 ;  /* 0x000000ffff141224 */ /* 0x000fe200078e0003 */
[C---:B------:R-:W-:Y:S01]  /*33f0*/  ISETP.EQ.AND P5, PT, R31.reuse, 0xc, PT ;  /* 0x0000000c1f00780c */ /* 0x040fe20003fa2270 */
[----:B------:R-:W-:Y:S01]  /*3400*/  @P2 IMAD.MOV.U32 R24, RZ, RZ, R5 ;  /* 0x000000ffff182224 */ /* 0x000fe200078e0005 */
[----:B------:R-:W-:Y:S01]  /*3410*/  ISETP.EQ.AND P1, PT, R31, 0x44, PT ;  /* 0x000000441f00780c */ /* 0x000fe20003f22270 */
[----:B------:R-:W-:Y:S01]  /*3420*/  @P2 IMAD.MOV.U32 R16, RZ, RZ, R3 ;  /* 0x000000ffff102224 */ /* 0x000fe200078e0003 */
[----:B------:R-:W-:Y:S01]  /*3430*/  @P3 MOV R26, R3 ;  /* 0x00000003001a3202 */ /* 0x000fe20000000f00 */
[----:B------:R-:W-:Y:S01]  /*3440*/  @P0 IMAD.MOV.U32 R23, RZ, RZ, R5 ;  /* 0x000000ffff170224 */ /* 0x000fe200078e0005 */
[----:B------:R-:W-:-:S02]  /*3450*/  ISETP.NE.AND P3, PT, R4, RZ, PT ;  /* 0x000000ff0400720c */ /* 0x000fc40003f65270 */
[----:B------:R-:W-:Y:S01]  /*3460*/  @P0 MOV R15, R3 ;  /* 0x00000003000f0202 */ /* 0x000fe20000000f00 */
[----:B------:R-:W-:Y:S01]  /*3470*/  @P4 IMAD.MOV.U32 R22, RZ, RZ, R5 ;  /* 0x000000ffff164224 */ /* 0x000fe200078e0005 */
        /* <DEDUP_REMOVED lines=9> */
[----:B------:R-:W-:Y:S02]  /*3510*/  @P1 MOV R13, R3 ;  /* 0x00000003000d1202 */ /* 0x000fe40000000f00 */
[----:B------:R-:W-:Y:S01]  /*3520*/  IADD3 R31, R31, 0x4, RZ ;  /* 0x000000041f1f7810 */ /* 0x000fe20007ffe0ff */
[--C-:B------:R-:W-:Y:S02]  /*3530*/  @P2 IMAD.MOV.U32 R25, RZ, RZ, R3.reuse ;  /* 0x000000ffff192224 */ /* 0x100fe400078e0003 */
[--C-:B------:R-:W-:Y:S02]  /*3540*/  @P0 IMAD.MOV.U32 R24, RZ, RZ, R3.reuse ;  /* 0x000000ffff180224 */ /* 0x100fe400078e0003 */
[--C-:B------:R-:W-:Y:S02]  /*3550*/  @P4 IMAD.MOV.U32 R23, RZ, RZ, R3.reuse ;  /* 0x000000ffff174224 */ /* 0x100fe400078e0003 */
[--C-:B------:R-:W-:Y:S02]  /*3560*/  @P6 IMAD.MOV.U32 R22, RZ, RZ, R3.reuse ;  /* 0x000000ffff166224 */ /* 0x100fe400078e0003 */
[----:B------:R-:W-:Y:S01]  /*3570*/  @P5 IMAD.MOV.U32 R21, RZ, RZ, R3 ;  /* 0x000000ffff155224 */ /* 0x000fe200078e0003 */
[----:B------:R-:W-:Y:S05]  /*3580*/  @P3 BRA `(.L_x_69047) ;  /* 0xfffffc1000003947 */ /* 0x000fea000383ffff */
.L_x_69041:
[----:B------:R-:W-:Y:S01]  /*3590*/  IMAD R38, R30, 0x48, RZ ;  /* 0x000000481e267824 */ /* 0x000fe200078e02ff */
[----:B------:R-:W-:Y:S01]  /*35a0*/  MOV R33, R23 ;  /* 0x0000001700217202 */ /* 0x000fe20000000f00 */
[----:B------:R-:W-:Y:S01]  /*35b0*/  IMAD.MOV.U32 R36, RZ, RZ, R27 ;  /* 0x000000ffff247224 */ /* 0x000fe200078e001b */
[----:B------:R-:W-:Y:S01]  /*35c0*/  MOV R7, R17 ;  /* 0x0000001100077202 */ /* 0x000fe20000000f00 */
[----:B------:R-:W-:-:S02]  /*35d0*/  IMAD.MOV.U32 R37, RZ, RZ, R12 ;  /* 0x000000ffff257224 */ /* 0x000fc400078e000c */
[----:B------:R-:W0:Y:S01]  /*35e0*/  LDS.64 R38, [R38+0x1b0] ;  /* 0x0001b00026267984 */ /* 0x000e220000000a00 */
        /* <DEDUP_REMOVED lines=12> */
.L_x_69040:
[----:B------:R-:W-:Y:S05]  /*36b0*/  BSYNC B0 ;  /* 0x0000000000007941 */ /* 0x000fea0003800000 */
.L_x_69039:
        /* <DEDUP_REMOVED lines=48> */
.L_x_69051:
[----:B------:R-:W-:Y:S02]  /*39c0*/  IMAD.MOV.U32 R19, RZ, RZ, R11 ;  /* 0x000000ffff137224 */ /* 0x000fe400078e000b */
[----:B------:R-:W-:Y:S01]  /*39d0*/  IMAD.MOV.U32 R38, RZ, RZ, R3 ;  /* 0x000000ffff267224 */ /* 0x000fe200078e0003 */
[----:B------:R-:W-:Y:S01]  /*39e0*/  MOV R3, R2 ;  /* 0x0000000200037202 */ /* 0x000fe20000000f00 */
[----:B------:R-:W-:Y:S02]  /*39f0*/  IMAD.MOV.U32 R11, RZ, RZ, R10 ;  /* 0x000000ffff0b7224 */ /* 0x000fe400078e000a */
.L_x_69052:
[----:B------:R-:W-:Y:S05]  /*3a00*/  BSYNC B1 ;  /* 0x0000000000017941 */ /* 0x000fea0003800000 */
.L_x_69050:
        /* <DEDUP_REMOVED lines=9> */
.L_x_69054:
[----:B------:R-:W-:Y:S02]  /*3aa0*/  IMAD.MOV.U32 R27, RZ, RZ, R19 ;  /* 0x000000ffff1b7224 */ /* 0x000fe400078e0013 */
[----:B------:R-:W-:Y:S01]  /*3ab0*/  IMAD.MOV.U32 R25, RZ, RZ, R38 ;  /* 0x000000ffff197224 */ /* 0x000fe200078e0026 */
[----:B------:R-:W-:Y:S01]  /*3ac0*/  MOV R38, R5 ;  /* 0x0000000500267202 */ /* 0x000fe20000000f00 */
[----:B------:R-:W-:Y:S02]  /*3ad0*/  IMAD.MOV.U32 R19, RZ, RZ, R33 ;  /* 0x000000ffff137224 */ /* 0x000fe400078e0021 */
.L_x_69055:
[----:B------:R-:W-:Y:S05]  /*3ae0*/  BSYNC B1 ;  /* 0x0000000000017941 */ /* 0x000fea0003800000 */
.L_x_69053:
        /* <DEDUP_REMOVED lines=9> */
.L_x_69057:
[----:B------:R-:W-:Y:S02]  /*3b80*/  IMAD.MOV.U32 R10, RZ, RZ, R27 ;  /* 0x000000ffff0a7224 */ /* 0x000fe400078e001b */
[----:B------:R-:W-:Y:S01]  /*3b90*/  IMAD.MOV.U32 R2, RZ, RZ, R25 ;  /* 0x000000ffff027224 */ /* 0x000fe200078e0019 */
[----:B------:R-:W-:Y:S01]  /*3ba0*/  MOV R25, R4 ;  /* 0x0000000400197202 */ /* 0x000fe20000000f00 */
[----:B------:R-:W-:Y:S02]  /*3bb0*/  IMAD.MOV.U32 R27, RZ, RZ, R32 ;  /* 0x000000ffff1b7224 */ /* 0x000fe400078e0020 */
.L_x_69058:
[----:B------:R-:W-:Y:S05]  /*3bc0*/  BSYNC B1 ;  /* 0x0000000000017941 */ /* 0x000fea0003800000 */
.L_x_69056:
        /* <DEDUP_REMOVED lines=9> */
.L_x_69060:
[----:B------:R-:W-:Y:S02]  /*3c60*/  IMAD.MOV.U32 R31, RZ, RZ, R10 ;  /* 0x000000ffff1f7224 */ /* 0x000fe400078e000a */
[----:B------:R-:W-:Y:S01]  /*3c70*/  IMAD.MOV.U32 R5, RZ, RZ, R2 ;  /* 0x000000ffff057224 */ /* 0x000fe200078e0002 */
[----:B------:R-:W-:Y:S01]  /*3c80*/  MOV R2, R7 ;  /* 0x0000000700027202 */ /* 0x000fe20000000f00 */
[----:B------:R-:W-:Y:S02]  /*3c90*/  IMAD.MOV.U32 R10, RZ, RZ, R35 ;  /* 0x000000ffff0a7224 */ /* 0x000fe400078e0023 */
.L_x_69061:
[----:B------:R-:W-:Y:S05]  /*3ca0*/  BSYNC B1 ;  /* 0x0000000000017941 */ /* 0x000fea0003800000 */
.L_x_69059:
        /* <DEDUP_REMOVED lines=9> */
.L_x_69063:
[----:B------:R-:W-:Y:S02]  /*3d40*/  IMAD.MOV.U32 R32, RZ, RZ, R31 ;  /* 0x000000ffff207224 */ /* 0x000fe400078e001f */
[----:B------:R-:W-:Y:S01]  /*3d50*/  IMAD.MOV.U32 R4, RZ, RZ, R5 ;  /* 0x000000ffff047224 */ /* 0x000fe200078e0005 */
[----:B------:R-:W-:Y:S01]  /*3d60*/  MOV R5, R6 ;  /* 0x0000000600057202 */ /* 0x000fe20000000f00 */
[----:B------:R-:W-:Y:S02]  /*3d70*/  IMAD.MOV.U32 R31, RZ, RZ, R34 ;  /* 0x000000ffff1f7224 */ /* 0x000fe400078e0022 */
.L_x_69064:
[----:B------:R-:W-:Y:S05]  /*3d80*/  BSYNC B1 ;  /* 0x0000000000017941 */ /* 0x000fea0003800000 */
.L_x_69062:
        /* <DEDUP_REMOVED lines=9> */
.L_x_69066:
[----:B------:R-:W-:Y:S02]  /*3e20*/  IMAD.MOV.U32 R33, RZ, RZ, R32 ;  /* 0x000000ffff217224 */ /* 0x000fe400078e0020 */
[----:B------:R-:W-:Y:S01]  /*3e30*/  IMAD.MOV.U32 R7, RZ, RZ, R4 ;  /* 0x000000ffff077224 */ /* 0x000fe200078e0004 */
[----:B------:R-:W-:Y:S01]  /*3e40*/  MOV R4, R9 ;  /* 0x0000000900047202 */ /* 0x000fe20000000f00 */
[----:B------:R-:W-:Y:S02]  /*3e50*/  IMAD.MOV.U32 R32, RZ, RZ, R37 ;  /* 0x000000ffff207224 */ /* 0x000fe400078e0025 */
.L_x_69067:
[----:B------:R-:W-:Y:S05]  /*3e60*/  BSYNC B1 ;  /* 0x0000000000017941 */ /* 0x000fea0003800000 */
.L_x_69065:
        /* <DEDUP_REMOVED lines=9> */
.L_x_69069:
[----:B------:R-:W-:Y:S02]  /*3f00*/  IMAD.MOV.U32 R9, RZ, RZ, R33 ;  /* 0x000000ffff097224 */ /* 0x000fe400078e0021 */
[----:B------:R-:W-:Y:S01]  /*3f10*/  IMAD.MOV.U32 R6, RZ, RZ, R7 ;  /* 0x000000ffff067224 */ /* 0x000fe200078e0007 */
[----:B------:R-:W-:Y:S01]  /*3f20*/  MOV R7, R8 ;  /* 0x0000000800077202 */ /* 0x000fe20000000f00 */
[----:B------:R-:W-:Y:S02]  /*3f30*/  IMAD.MOV.U32 R33, RZ, RZ, R36 ;  /* 0x000000ffff217224 */ /* 0x000fe400078e0024 */
.L_x_69070:
[----:B------:R-:W-:Y:S05]  /*3f40*/  BSYNC B1 ;  /* 0x0000000000017941 */ /* 0x000fea0003800000 */
.L_x_69068:
        /* <DEDUP_REMOVED lines=16> */
.L_x_69072:
[----:B------:R-:W-:Y:S01]  /*4050*/  IMAD.MOV.U32 R26, RZ, RZ, R11 ;  /* 0x000000ffff1a7224 */ /* 0x000fe200078e000b */
[----:B------:R-:W-:Y:S01]  /*4060*/  MOV R8, R3 ;  /* 0x0000000300087202 */ /* 0x000fe20000000f00 */
[----:B------:R-:W-:Y:S02]  /*4070*/  IMAD.MOV.U32 R11, RZ, RZ, R19 ;  /* 0x000000ffff0b7224 */ /* 0x000fe400078e0013 */
[----:B------:R-:W-:Y:S02]  /*4080*/  IMAD.MOV.U32 R3, RZ, RZ, R38 ;  /* 0x000000ffff037224 */ /* 0x000fe400078e0026 */
.L_x_69073:
[----:B------:R-:W-:Y:S05]  /*4090*/  BSYNC B1 ;  /* 0x0000000000017941 */ /* 0x000fea0003800000 */
.L_x_69071:
        /* <DEDUP_REMOVED lines=9> */
.L_x_69075:
[----:B------:R-:W-:Y:S01]  /*4130*/  IMAD.MOV.U32 R19, RZ, RZ, R26 ;  /* 0x000000ffff137224 */ /* 0x000fe200078e001a */
[----:B------:R-:W-:Y:S01]  /*4140*/  MOV R17, R8 ;  /* 0x0000000800117202 */ /* 0x000fe20000000f00 */
[----:B------:R-:W-:Y:S02]  /*4150*/  IMAD.MOV.U32 R26, RZ, RZ, R27 ;  /* 0x000000ffff1a7224 */ /* 0x000fe400078e001b */
[----:B------:R-:W-:Y:S02]  /*4160*/  IMAD.MOV.U32 R8, RZ, RZ, R25 ;  /* 0x000000ffff087224 */ /* 0x000fe400078e0019 */
.L_x_69076:
[----:B------:R-:W-:Y:S05]  /*4170*/  BSYNC B1 ;  /* 0x0000000000017941 */ /* 0x000fea0003800000 */
.L_x_69074:
        /* <DEDUP_REMOVED lines=9> */
.L_x_69078:
[----:B------:R-:W-:Y:S01]  /*4210*/  IMAD.MOV.U32 R36, RZ, RZ, R19 ;  /* 0x000000ffff247224 */ /* 0x000fe200078e0013 */
[----:B------:R-:W-:Y:S01]  /*4220*/  MOV R34, R17 ;  /* 0x0000001100227202 */ /* 0x000fe20000000f00 */
[----:B------:R-:W-:Y:S02]  /*4230*/  IMAD.MOV.U32 R19, RZ, RZ, R10 ;  /* 0x000000ffff137224 */ /* 0x000fe400078e000a */
[----:B------:R-:W-:Y:S02]  /*4240*/  IMAD.MOV.U32 R17, RZ, RZ, R2 ;  /* 0x000000ffff117224 */ /* 0x000fe400078e0002 */
.L_x_69079:
[----:B------:R-:W-:Y:S05]  /*4250*/  BSYNC B1 ;  /* 0x0000000000017941 */ /* 0x000fea0003800000 */
.L_x_69077:
        /* <DEDUP_REMOVED lines=9> */
.L_x_69081:
[----:B------:R-:W-:Y:S01]  /*42f0*/  IMAD.MOV.U32 R27, RZ, RZ, R36 ;  /* 0x000000ffff1b7224 */ /* 0x000fe200078e0024 */
[----:B------:R-:W-:Y:S01]  /*4300*/  MOV R25, R34 ;  /* 0x0000002200197202 */ /* 0x000fe20000000f00 */
[----:B------:R-:W-:Y:S02]  /*4310*/  IMAD.MOV.U32 R36, RZ, RZ, R31 ;  /* 0x000000ffff247224 */ /* 0x000fe400078e001f */
[----:B------:R-:W-:Y:S02]  /*4320*/  IMAD.MOV.U32 R34, RZ, RZ, R5 ;  /* 0x000000ffff227224 */ /* 0x000fe400078e0005 */
.L_x_69082:
[----:B------:R-:W-:Y:S05]  /*4330*/  BSYNC B1 ;  /* 0x0000000000017941 */ /* 0x000fea0003800000 */
.L_x_69080:
        /* <DEDUP_REMOVED lines=9> */
.L_x_69084:
[----:B------:R-:W-:Y:S01]  /*43d0*/  IMAD.MOV.U32 R10, RZ, RZ, R27 ;  /* 0x000000ffff0a7224 */ /* 0x000fe200078e001b */
[----:B------:R-:W-:Y:S01]  /*43e0*/  MOV R2, R25 ;  /* 0x0000001900027202 */ /* 0x000fe20000000f00 */
[----:B------:R-:W-:Y:S02]  /*43f0*/  IMAD.MOV.U32 R27, RZ, RZ, R32 ;  /* 0x000000ffff1b7224 */ /* 0x000fe400078e0020 */
[----:B------:R-:W-:Y:S02]  /*4400*/  IMAD.MOV.U32 R25, RZ, RZ, R4 ;  /* 0x000000ffff197224 */ /* 0x000fe400078e0004 */
.L_x_69085:
[----:B------:R-:W-:Y:S05]  /*4410*/  BSYNC B1 ;  /* 0x0000000000017941 */ /* 0x000fea0003800000 */
.L_x_69083:
        /* <DEDUP_REMOVED lines=9> */
.L_x_69087:
[----:B------:R-:W-:Y:S01]  /*44b0*/  IMAD.MOV.U32 R4, RZ, RZ, R10 ;  /* 0x000000ffff047224 */ /* 0x000fe200078e000a */
[----:B------:R-:W-:Y:S01]  /*44c0*/  MOV R5, R2 ;  /* 0x0000000200057202 */ /* 0x000fe20000000f00 */
[----:B------:R-:W-:Y:S02]  /*44d0*/  IMAD.MOV.U32 R10, RZ, RZ, R33 ;  /* 0x000000ffff0a7224 */ /* 0x000fe400078e0021 */
[----:B------:R-:W-:Y:S02]  /*44e0*/  IMAD.MOV.U32 R2, RZ, RZ, R7 ;  /* 0x000000ffff027224 */ /* 0x000fe400078e0007 */
.L_x_69088:
[----:B------:R-:W-:Y:S05]  /*44f0*/  BSYNC B1 ;  /* 0x0000000000017941 */ /* 0x000fea0003800000 */
.L_x_69086:
        /* <DEDUP_REMOVED lines=9> */
.L_x_69090:
[----:B------:R-:W-:Y:S01]  /*4590*/  IMAD.MOV.U32 R31, RZ, RZ, R4 ;  /* 0x000000ffff1f7224 */ /* 0x000fe200078e0004 */
[----:B------:R-:W-:Y:S01]  /*45a0*/  MOV R7, R5 ;  /* 0x0000000500077202 */ /* 0x000fe20000000f00 */
[----:B------:R-:W-:Y:S02]  /*45b0*/  IMAD.MOV.U32 R4, RZ, RZ, R9 ;  /* 0x000000ffff047224 */ /* 0x000fe400078e0009 */
[----:B------:R-:W-:Y:S02]  /*45c0*/  IMAD.MOV.U32 R5, RZ, RZ, R6 ;  /* 0x000000ffff057224 */ /* 0x000fe400078e0006 */
.L_x_69091:
[----:B------:R-:W-:Y:S05]  /*45d0*/  BSYNC B1 ;  /* 0x0000000000017941 */ /* 0x000fea0003800000 */
.L_x_69089:
        /* <DEDUP_REMOVED lines=16> */
.L_x_69093:
[----:B------:R-:W-:Y:S02]  /*46e0*/  IMAD.MOV.U32 R24, RZ, RZ, R11 ;  /* 0x000000ffff187224 */ /* 0x000fe400078e000b */
[----:B------:R-:W-:Y:S02]  /*46f0*/  IMAD.MOV.U32 R6, RZ, RZ, R3 ;  /* 0x000000ffff067224 */ /* 0x000fe400078e0003 */
[----:B------:R-:W-:Y:S02]  /*4700*/  IMAD.MOV.U32 R11, RZ, RZ, R26 ;  /* 0x000000ffff0b7224 */ /* 0x000fe400078e001a */
[----:B------:R-:W-:Y:S02]  /*4710*/  IMAD.MOV.U32 R3, RZ, RZ, R8 ;  /* 0x000000ffff037224 */ /* 0x000fe400078e0008 */
.L_x_69094:
[----:B------:R-:W-:Y:S05]  /*4720*/  BSYNC B1 ;  /* 0x0000000000017941 */ /* 0x000fea0003800000 */
.L_x_69092:
        /* <DEDUP_REMOVED lines=9> */
.L_x_69096:
[----:B------:R-:W-:Y:S02]  /*47c0*/  IMAD.MOV.U32 R15, RZ, RZ, R24 ;  /* 0x000000ffff0f7224 */ /* 0x000fe400078e0018 */
[----:B------:R-:W-:Y:S02]  /*47d0*/  IMAD.MOV.U32 R9, RZ, RZ, R6 ;  /* 0x000000ffff097224 */ /* 0x000fe400078e0006 */
[----:B------:R-:W-:Y:S02]  /*47e0*/  IMAD.MOV.U32 R24, RZ, RZ, R19 ;  /* 0x000000ffff187224 */ /* 0x000fe400078e0013 */
[----:B------:R-:W-:Y:S02]  /*47f0*/  IMAD.MOV.U32 R6, RZ, RZ, R17 ;  /* 0x000000ffff067224 */ /* 0x000fe400078e0011 */
.L_x_69097:
[----:B------:R-:W-:Y:S05]  /*4800*/  BSYNC B1 ;  /* 0x0000000000017941 */ /* 0x000fea0003800000 */
.L_x_69095:
        /* <DEDUP_REMOVED lines=9> */
.L_x_69099:
[----:B------:R-:W-:Y:S02]  /*48a0*/  IMAD.MOV.U32 R26, RZ, RZ, R15 ;  /* 0x000000ffff1a7224 */ /* 0x000fe400078e000f */
[----:B------:R-:W-:Y:S02]  /*48b0*/  IMAD.MOV.U32 R8, RZ, RZ, R9 ;  /* 0x000000ffff087224 */ /* 0x000fe400078e0009 */
[----:B------:R-:W-:Y:S02]  /*48c0*/  IMAD.MOV.U32 R15, RZ, RZ, R36 ;  /* 0x000000ffff0f7224 */ /* 0x000fe400078e0024 */
[----:B------:R-:W-:Y:S02]  /*48d0*/  IMAD.MOV.U32 R9, RZ, RZ, R34 ;  /* 0x000000ffff097224 */ /* 0x000fe400078e0022 */
.L_x_69100:
[----:B------:R-:W-:Y:S05]  /*48e0*/  BSYNC B1 ;  /* 0x0000000000017941 */ /* 0x000fea0003800000 */
.L_x_69098:
        /* <DEDUP_REMOVED lines=9> */
.L_x_69102:
[----:B------:R-:W-:Y:S02]  /*4980*/  IMAD.MOV.U32 R19, RZ, RZ, R26 ;  /* 0x000000ffff137224 */ /* 0x000fe400078e001a */
[----:B------:R-:W-:Y:S02]  /*4990*/  IMAD.MOV.U32 R17, RZ, RZ, R8 ;  /* 0x000000ffff117224 */ /* 0x000fe400078e0008 */
[----:B------:R-:W-:Y:S02]  /*49a0*/  IMAD.MOV.U32 R26, RZ, RZ, R27 ;  /* 0x000000ffff1a7224 */ /* 0x000fe400078e001b */
[----:B------:R-:W-:Y:S02]  /*49b0*/  IMAD.MOV.U32 R8, RZ, RZ, R25 ;  /* 0x000000ffff087224 */ /* 0x000fe400078e0019 */
.L_x_69103:
[----:B------:R-:W-:Y:S05]  /*49c0*/  BSYNC B1 ;  /* 0x0000000000017941 */ /* 0x000fea0003800000 */
.L_x_69101:
        /* <DEDUP_REMOVED lines=9> */
.L_x_69105:
[----:B------:R-:W-:Y:S02]  /*4a60*/  IMAD.MOV.U32 R25, RZ, RZ, R19 ;  /* 0x000000ffff197224 */ /* 0x000fe400078e0013 */
[----:B------:R-:W-:Y:S02]  /*4a70*/  IMAD.MOV.U32 R32, RZ, RZ, R17 ;  /* 0x000000ffff207224 */ /* 0x000fe400078e0011 */
[----:B------:R-:W-:Y:S02]  /*4a80*/  IMAD.MOV.U32 R19, RZ, RZ, R10 ;  /* 0x000000ffff137224 */ /* 0x000fe400078e000a */
[----:B------:R-:W-:Y:S02]  /*4a90*/  IMAD.MOV.U32 R17, RZ, RZ, R2 ;  /* 0x000000ffff117224 */ /* 0x000fe400078e0002 */
.L_x_69106:
[----:B------:R-:W-:Y:S05]  /*4aa0*/  BSYNC B1 ;  /* 0x0000000000017941 */ /* 0x000fea0003800000 */
.L_x_69104:
        /* <DEDUP_REMOVED lines=9> */
.L_x_69108:
[----:B------:R-:W-:Y:S02]  /*4b40*/  IMAD.MOV.U32 R10, RZ, RZ, R25 ;  /* 0x000000ffff0a7224 */ /* 0x000fe400078e0019 */
[----:B------:R-:W-:Y:S02]  /*4b50*/  IMAD.MOV.U32 R2, RZ, RZ, R32 ;  /* 0x000000ffff027224 */ /* 0x000fe400078e0020 */
[----:B------:R-:W-:Y:S02]  /*4b60*/  IMAD.MOV.U32 R25, RZ, RZ, R4 ;  /* 0x000000ffff197224 */ /* 0x000fe400078e0004 */
[----:B------:R-:W-:Y:S02]  /*4b70*/  IMAD.MOV.U32 R32, RZ, RZ, R5 ;  /* 0x000000ffff207224 */ /* 0x000fe400078e0005 */
.L_x_69109:
[----:B------:R-:W-:Y:S05]  /*4b80*/  BSYNC B1 ;  /* 0x0000000000017941 */ /* 0x000fea0003800000 */
.L_x_69107:
        /* <DEDUP_REMOVED lines=9> */
.L_x_69111:
[----:B------:R-:W-:Y:S02]  /*4c20*/  IMAD.MOV.U32 R5, RZ, RZ, R10 ;  /* 0x000000ffff057224 */ /* 0x000fe400078e000a */
[----:B------:R-:W-:Y:S02]  /*4c30*/  IMAD.MOV.U32 R4, RZ, RZ, R2 ;  /* 0x000000ffff047224 */ /* 0x000fe400078e0002 */
[----:B------:R-:W-:Y:S02]  /*4c40*/  IMAD.MOV.U32 R10, RZ, RZ, R31 ;  /* 0x000000ffff0a7224 */ /* 0x000fe400078e001f */
[----:B------:R-:W-:Y:S02]  /*4c50*/  IMAD.MOV.U32 R2, RZ, RZ, R7 ;  /* 0x000000ffff027224 */ /* 0x000fe400078e0007 */
.L_x_69112:
[----:B------:R-:W-:Y:S05]  /*4c60*/  BSYNC B1 ;  /* 0x0000000000017941 */ /* 0x000fea0003800000 */
.L_x_69110:
        /* <DEDUP_REMOVED lines=16> */
.L_x_69114:
[----:B------:R-:W-:Y:S02]  /*4d70*/  IMAD.MOV.U32 R34, RZ, RZ, R11 ;  /* 0x000000ffff227224 */ /* 0x000fe400078e000b */
[----:B------:R-:W-:Y:S01]  /*4d80*/  IMAD.MOV.U32 R22, RZ, RZ, R3 ;  /* 0x000000ffff167224 */ /* 0x000fe200078e0003 */
[----:B------:R-:W-:Y:S01]  /*4d90*/  MOV R3, R6 ;  /* 0x0000000600037202 */ /* 0x000fe20000000f00 */
[----:B------:R-:W-:Y:S02]  /*4da0*/  IMAD.MOV.U32 R11, RZ, RZ, R24 ;  /* 0x000000ffff0b7224 */ /* 0x000fe400078e0018 */
.L_x_69115:
[----:B------:R-:W-:Y:S05]  /*4db0*/  BSYNC B1 ;  /* 0x0000000000017941 */ /* 0x000fea0003800000 */
.L_x_69113:
        /* <DEDUP_REMOVED lines=9> */
.L_x_69117:
[----:B------:R-:W-:Y:S02]  /*4e50*/  IMAD.MOV.U32 R13, RZ, RZ, R34 ;  /* 0x000000ffff0d7224 */ /* 0x000fe400078e0022 */
[----:B------:R-:W-:Y:S01]  /*4e60*/  IMAD.MOV.U32 R7, RZ, RZ, R22 ;  /* 0x000000ffff077224 */ /* 0x000fe200078e0016 */
[----:B------:R-:W-:Y:S01]  /*4e70*/  MOV R22, R9 ;  /* 0x0000000900167202 */ /* 0x000fe20000000f00 */
[----:B------:R-:W-:Y:S02]  /*4e80*/  IMAD.MOV.U32 R34, RZ, RZ, R15 ;  /* 0x000000ffff227224 */ /* 0x000fe400078e000f */
.L_x_69118:
[----:B------:R-:W-:Y:S05]  /*4e90*/  BSYNC B1 ;  /* 0x0000000000017941 */ /* 0x000fea0003800000 */
.L_x_69116:
        /* <DEDUP_REMOVED lines=9> */
.L_x_69120:
[----:B------:R-:W-:Y:S02]  /*4f30*/  IMAD.MOV.U32 R24, RZ, RZ, R13 ;  /* 0x000000ffff187224 */ /* 0x000fe400078e000d */
[----:B------:R-:W-:Y:S01]  /*4f40*/  IMAD.MOV.U32 R6, RZ, RZ, R7 ;  /* 0x000000ffff067224 */ /* 0x000fe200078e0007 */
[----:B------:R-:W-:Y:S01]  /*4f50*/  MOV R7, R8 ;  /* 0x0000000800077202 */ /* 0x000fe20000000f00 */
[----:B------:R-:W-:Y:S02]  /*4f60*/  IMAD.MOV.U32 R13, RZ, RZ, R26 ;  /* 0x000000ffff0d7224 */ /* 0x000fe400078e001a */
.L_x_69121:
[----:B------:R-:W-:Y:S05]  /*4f70*/  BSYNC B1 ;  /* 0x0000000000017941 */ /* 0x000fea0003800000 */
.L_x_69119:
        /* <DEDUP_REMOVED lines=9> */
.L_x_69123:
[----:B------:R-:W-:Y:S02]  /*5010*/  IMAD.MOV.U32 R8, RZ, RZ, R24 ;  /* 0x000000ffff087224 */ /* 0x000fe400078e0018 */
[----:B------:R-:W-:Y:S01]  /*5020*/  IMAD.MOV.U32 R9, RZ, RZ, R6 ;  /* 0x000000ffff097224 */ /* 0x000fe200078e0006 */
[----:B------:R-:W-:Y:S01]  /*5030*/  MOV R6, R17 ;  /* 0x0000001100067202 */ /* 0x000fe20000000f00 */
[----:B------:R-:W-:Y:S02]  /*5040*/  IMAD.MOV.U32 R24, RZ, RZ, R19 ;  /* 0x000000ffff187224 */ /* 0x000fe400078e0013 */
.L_x_69124:
[----:B------:R-:W-:Y:S05]  /*5050*/  BSYNC B1 ;  /* 0x0000000000017941 */ /* 0x000fea0003800000 */
.L_x_69122:
        /* <DEDUP_REMOVED lines=9> */
.L_x_69126:
[----:B------:R-:W-:Y:S02]  /*50f0*/  IMAD.MOV.U32 R17, RZ, RZ, R8 ;  /* 0x000000ffff117224 */ /* 0x000fe400078e0008 */
[----:B------:R-:W-:Y:S01]  /*5100*/  IMAD.MOV.U32 R15, RZ, RZ, R9 ;  /* 0x000000ffff0f7224 */ /* 0x000fe200078e0009 */
[----:B------:R-:W-:Y:S01]  /*5110*/  MOV R9, R32 ;  /* 0x0000002000097202 */ /* 0x000fe20000000f00 */
[----:B------:R-:W-:Y:S02]  /*5120*/  IMAD.MOV.U32 R8, RZ, RZ, R25 ;  /* 0x000000ffff087224 */ /* 0x000fe400078e0019 */
.L_x_69127:
[----:B------:R-:W-:Y:S05]  /*5130*/  BSYNC B1 ;  /* 0x0000000000017941 */ /* 0x000fea0003800000 */
.L_x_69125:
        /* <DEDUP_REMOVED lines=9> */
.L_x_69129:
[----:B------:R-:W-:Y:S02]  /*51d0*/  IMAD.MOV.U32 R26, RZ, RZ, R17 ;  /* 0x000000ffff1a7224 */ /* 0x000fe400078e0011 */
[----:B------:R-:W-:Y:S01]  /*51e0*/  IMAD.MOV.U32 R19, RZ, RZ, R15 ;  /* 0x000000ffff137224 */ /* 0x000fe200078e000f */
[----:B------:R-:W-:Y:S01]  /*51f0*/  MOV R15, R2 ;  /* 0x00000002000f7202 */ /* 0x000fe20000000f00 */
[----:B------:R-:W-:Y:S02]  /*5200*/  IMAD.MOV.U32 R17, RZ, RZ, R10 ;  /* 0x000000ffff117224 */ /* 0x000fe400078e000a */
.L_x_69130:
[----:B------:R-:W-:Y:S05]  /*5210*/  BSYNC B1 ;  /* 0x0000000000017941 */ /* 0x000fea0003800000 */
.L_x_69128:
        /* <DEDUP_REMOVED lines=9> */
.L_x_69132:
[----:B------:R-:W-:Y:S02]  /*52b0*/  IMAD.MOV.U32 R10, RZ, RZ, R26 ;  /* 0x000000ffff0a7224 */ /* 0x000fe400078e001a */
[----:B------:R-:W-:Y:S01]  /*52c0*/  IMAD.MOV.U32 R2, RZ, RZ, R19 ;  /* 0x000000ffff027224 */ /* 0x000fe200078e0013 */
[----:B------:R-:W-:Y:S01]  /*52d0*/  MOV R19, R4 ;  /* 0x0000000400137202 */ /* 0x000fe20000000f00 */
[----:B------:R-:W-:Y:S02]  /*52e0*/  IMAD.MOV.U32 R26, RZ, RZ, R5 ;  /* 0x000000ffff1a7224 */ /* 0x000fe400078e0005 */
.L_x_69133:
[----:B------:R-:W-:Y:S05]  /*52f0*/  BSYNC B1 ;  /* 0x0000000000017941 */ /* 0x000fea0003800000 */
.L_x_69131:
        /* <DEDUP_REMOVED lines=16> */
.L_x_69135:
[----:B------:R-:W-:Y:S01]  /*5400*/  IMAD.MOV.U32 R4, RZ, RZ, R11 ;  /* 0x000000ffff047224 */ /* 0x000fe200078e000b */
[----:B------:R-:W-:Y:S01]  /*5410*/  MOV R20, R3 ;  /* 0x0000000300147202 */ /* 0x000fe20000000f00 */
[----:B------:R-:W-:Y:S02]  /*5420*/  IMAD.MOV.U32 R11, RZ, RZ, R34 ;  /* 0x000000ffff0b7224 */ /* 0x000fe400078e0022 */
[----:B------:R-:W-:Y:S02]  /*5430*/  IMAD.MOV.U32 R3, RZ, RZ, R22 ;  /* 0x000000ffff037224 */ /* 0x000fe400078e0016 */
.L_x_69136:
[----:B------:R-:W-:Y:S05]  /*5440*/  BSYNC B1 ;  /* 0x0000000000017941 */ /* 0x000fea0003800000 */
.L_x_69134:
        /* <DEDUP_REMOVED lines=9> */
.L_x_69138:
[----:B------:R-:W-:Y:S01]  /*54e0*/  IMAD.MOV.U32 R5, RZ, RZ, R4 ;  /* 0x000000ffff057224 */ /* 0x000fe200078e0004 */
[----:B------:R-:W-:Y:S01]  /*54f0*/  MOV R25, R20 ;  /* 0x0000001400197202 */ /* 0x000fe20000000f00 */
[----:B------:R-:W-:Y:S02]  /*5500*/  IMAD.MOV.U32 R4, RZ, RZ, R13 ;  /* 0x000000ffff047224 */ /* 0x000fe400078e000d */
[----:B------:R-:W-:Y:S02]  /*5510*/  IMAD.MOV.U32 R20, RZ, RZ, R7 ;  /* 0x000000ffff147224 */ /* 0x000fe400078e0007 */
.L_x_69139:
[----:B------:R-:W-:Y:S05]  /*5520*/  BSYNC B1 ;  /* 0x0000000000017941 */ /* 0x000fea0003800000 */
.L_x_69137:
        /* <DEDUP_REMOVED lines=9> */
.L_x_69141:
[----:B------:R-:W-:Y:S01]  /*55c0*/  IMAD.MOV.U32 R7, RZ, RZ, R5 ;  /* 0x000000ffff077224 */ /* 0x000fe200078e0005 */
[----:B------:R-:W-:Y:S01]  /*55d0*/  MOV R22, R25 ;  /* 0x0000001900167202 */ /* 0x000fe20000000f00 */
[----:B------:R-:W-:Y:S02]  /*55e0*/  IMAD.MOV.U32 R5, RZ, RZ, R24 ;  /* 0x000000ffff057224 */ /* 0x000fe400078e0018 */
[----:B------:R-:W-:Y:S02]  /*55f0*/  IMAD.MOV.U32 R25, RZ, RZ, R6 ;  /* 0x000000ffff197224 */ /* 0x000fe400078e0006 */
.L_x_69142:
[----:B------:R-:W-:Y:S05]  /*5600*/  BSYNC B1 ;  /* 0x0000000000017941 */ /* 0x000fea0003800000 */
.L_x_69140:
        /* <DEDUP_REMOVED lines=9> */
.L_x_69144:
[----:B------:R-:W-:Y:S01]  /*56a0*/  IMAD.MOV.U32 R6, RZ, RZ, R7 ;  /* 0x000000ffff067224 */ /* 0x000fe200078e0007 */
[----:B------:R-:W-:Y:S01]  /*56b0*/  MOV R24, R22 ;  /* 0x0000001600187202 */ /* 0x000fe20000000f00 */
[----:B------:R-:W-:Y:S02]  /*56c0*/  IMAD.MOV.U32 R7, RZ, RZ, R8 ;  /* 0x000000ffff077224 */ /* 0x000fe400078e0008 */
[----:B------:R-:W-:Y:S02]  /*56d0*/  IMAD.MOV.U32 R22, RZ, RZ, R9 ;  /* 0x000000ffff167224 */ /* 0x000fe400078e0009 */
.L_x_69145:
[----:B------:R-:W-:Y:S05]  /*56e0*/  BSYNC B1 ;  /* 0x0000000000017941 */ /* 0x000fea0003800000 */
.L_x_69143:
        /* <DEDUP_REMOVED lines=9> */
.L_x_69147:
[----:B------:R-:W-:Y:S01]  /*5780*/  IMAD.MOV.U32 R9, RZ, RZ, R6 ;  /* 0x000000ffff097224 */ /* 0x000fe200078e0006 */
[----:B------:R-:W-:Y:S01]  /*5790*/  MOV R8, R24 ;  /* 0x0000001800087202 */ /* 0x000fe20000000f00 */
[----:B------:R-:W-:Y:S02]  /*57a0*/  IMAD.MOV.U32 R6, RZ, RZ, R17 ;  /* 0x000000ffff067224 */ /* 0x000fe400078e0011 */
[----:B------:R-:W-:Y:S02]  /*57b0*/  IMAD.MOV.U32 R24, RZ, RZ, R15 ;  /* 0x000000ffff187224 */ /* 0x000fe400078e000f */
.L_x_69148:
[----:B------:R-:W-:Y:S05]  /*57c0*/  BSYNC B1 ;  /* 0x0000000000017941 */ /* 0x000fea0003800000 */
.L_x_69146:
        /* <DEDUP_REMOVED lines=9> */
.L_x_69150:
[----:B------:R-:W-:Y:S01]  /*5860*/  IMAD.MOV.U32 R13, RZ, RZ, R9 ;  /* 0x000000ffff0d7224 */ /* 0x000fe200078e0009 */
[----:B------:R-:W-:Y:S01]  /*5870*/  MOV R15, R8 ;  /* 0x00000008000f7202 */ /* 0x000fe20000000f00 */
[----:B------:R-:W-:Y:S02]  /*5880*/  IMAD.MOV.U32 R9, RZ, RZ, R26 ;  /* 0x000000ffff097224 */ /* 0x000fe400078e001a */
[----:B------:R-:W-:Y:S02]  /*5890*/  IMAD.MOV.U32 R8, RZ, RZ, R19 ;  /* 0x000000ffff087224 */ /* 0x000fe400078e0013 */
.L_x_69151:
[----:B------:R-:W-:Y:S05]  /*58a0*/  BSYNC B1 ;  /* 0x0000000000017941 */ /* 0x000fea0003800000 */
.L_x_69149:
        /* <DEDUP_REMOVED lines=9> */
.L_x_69153:
[----:B------:R-:W-:Y:S01]  /*5940*/  IMAD.MOV.U32 R17, RZ, RZ, R13 ;  /* 0x000000ffff117224 */ /* 0x000fe200078e000d */
[----:B------:R-:W-:Y:S01]  /*5950*/  MOV R19, R15 ;  /* 0x0000000f00137202 */ /* 0x000fe20000000f00 */
[----:B------:R-:W-:Y:S02]  /*5960*/  IMAD.MOV.U32 R13, RZ, RZ, R10 ;  /* 0x000000ffff0d7224 */ /* 0x000fe400078e000a */
[----:B------:R-:W-:Y:S02]  /*5970*/  IMAD.MOV.U32 R15, RZ, RZ, R2 ;  /* 0x000000ffff0f7224 */ /* 0x000fe400078e0002 */
.L_x_69154:
[----:B------:R-:W-:Y:S05]  /*5980*/  BSYNC B1 ;  /* 0x0000000000017941 */ /* 0x000fea0003800000 */
.L_x_69152:
        /* <DEDUP_REMOVED lines=16> */
.L_x_69156:
[----:B------:R-:W-:Y:S02]  /*5a90*/  IMAD.MOV.U32 R2, RZ, RZ, R11 ;  /* 0x000000ffff027224 */ /* 0x000fe400078e000b */
[----:B------:R-:W-:Y:S02]  /*5aa0*/  IMAD.MOV.U32 R10, RZ, RZ, R3 ;  /* 0x000000ffff0a7224 */ /* 0x000fe400078e0003 */
[----:B------:R-:W-:Y:S02]  /*5ab0*/  IMAD.MOV.U32 R11, RZ, RZ, R4 ;  /* 0x000000ffff0b7224 */ /* 0x000fe400078e0004 */
[----:B------:R-:W-:Y:S02]  /*5ac0*/  IMAD.MOV.U32 R3, RZ, RZ, R20 ;  /* 0x000000ffff037224 */ /* 0x000fe400078e0014 */
.L_x_69157:
[----:B------:R-:W-:Y:S05]  /*5ad0*/  BSYNC B1 ;  /* 0x0000000000017941 */ /* 0x000fea0003800000 */
.L_x_69155:
        /* <DEDUP_REMOVED lines=9> */
.L_x_69159:
[----:B------:R-:W-:Y:S02]  /*5b70*/  IMAD.MOV.U32 R4, RZ, RZ, R2 ;  /* 0x000000ffff047224 */ /* 0x000fe400078e0002 */
[----:B------:R-:W-:Y:S02]  /*5b80*/  IMAD.MOV.U32 R27, RZ, RZ, R10 ;  /* 0x000000ffff1b7224 */ /* 0x000fe400078e000a */
[----:B------:R-:W-:Y:S02]  /*5b90*/  IMAD.MOV.U32 R2, RZ, RZ, R5 ;  /* 0x000000ffff027224 */ /* 0x000fe400078e0005 */
[----:B------:R-:W-:Y:S02]  /*5ba0*/  IMAD.MOV.U32 R10, RZ, RZ, R25 ;  /* 0x000000ffff0a7224 */ /* 0x000fe400078e0019 */
.L_x_69160:
[----:B------:R-:W-:Y:S05]  /*5bb0*/  BSYNC B1 ;  /* 0x0000000000017941 */ /* 0x000fea0003800000 */
.L_x_69158:
        /* <DEDUP_REMOVED lines=9> */
.L_x_69162:
[----:B------:R-:W-:Y:S02]  /*5c50*/  IMAD.MOV.U32 R5, RZ, RZ, R4 ;  /* 0x000000ffff057224 */ /* 0x000fe400078e0004 */
[----:B------:R-:W-:Y:S02]  /*5c60*/  IMAD.MOV.U32 R25, RZ, RZ, R27 ;  /* 0x000000ffff197224 */ /* 0x000fe400078e001b */
[----:B------:R-:W-:Y:S02]  /*5c70*/  IMAD.MOV.U32 R4, RZ, RZ, R7 ;  /* 0x000000ffff047224 */ /* 0x000fe400078e0007 */
[----:B------:R-:W-:Y:S02]  /*5c80*/  IMAD.MOV.U32 R27, RZ, RZ, R22 ;  /* 0x000000ffff1b7224 */ /* 0x000fe400078e0016 */
.L_x_69163:
[----:B------:R-:W-:Y:S05]  /*5c90*/  BSYNC B1 ;  /* 0x0000000000017941 */ /* 0x000fea0003800000 */
.L_x_69161:
        /* <DEDUP_REMOVED lines=9> */
.L_x_69165:
[----:B------:R-:W-:Y:S02]  /*5d30*/  IMAD.MOV.U32 R18, RZ, RZ, R5 ;  /* 0x000000ffff127224 */ /* 0x000fe400078e0005 */
[----:B------:R-:W-:Y:S02]  /*5d40*/  IMAD.MOV.U32 R7, RZ, RZ, R25 ;  /* 0x000000ffff077224 */ /* 0x000fe400078e0019 */
[----:B------:R-:W-:Y:S02]  /*5d50*/  IMAD.MOV.U32 R5, RZ, RZ, R6 ;  /* 0x000000ffff057224 */ /* 0x000fe400078e0006 */
[----:B------:R-:W-:Y:S02]  /*5d60*/  IMAD.MOV.U32 R25, RZ, RZ, R24 ;  /* 0x000000ffff197224 */ /* 0x000fe400078e0018 */
.L_x_69166:
[----:B------:R-:W-:Y:S05]  /*5d70*/  BSYNC B1 ;  /* 0x0000000000017941 */ /* 0x000fea0003800000 */
.L_x_69164:
        /* <DEDUP_REMOVED lines=9> */
.L_x_69168:
[----:B------:R-:W-:Y:S02]  /*5e10*/  IMAD.MOV.U32 R6, RZ, RZ, R18 ;  /* 0x000000ffff067224 */ /* 0x000fe400078e0012 */
[----:B------:R-:W-:Y:S02]  /*5e20*/  IMAD.MOV.U32 R20, RZ, RZ, R7 ;  /* 0x000000ffff147224 */ /* 0x000fe400078e0007 */
[----:B------:R-:W-:Y:S02]  /*5e30*/  IMAD.MOV.U32 R18, RZ, RZ, R9 ;  /* 0x000000ffff127224 */ /* 0x000fe400078e0009 */
[----:B------:R-:W-:Y:S02]  /*5e40*/  IMAD.MOV.U32 R7, RZ, RZ, R8 ;  /* 0x000000ffff077224 */ /* 0x000fe400078e0008 */
.L_x_69169:
[----:B------:R-:W-:Y:S05]  /*5e50*/  BSYNC B1 ;  /* 0x0000000000017941 */ /* 0x000fea0003800000 */
.L_x_69167:
        /* <DEDUP_REMOVED lines=9> */
.L_x_69171:
[----:B------:R-:W-:Y:S02]  /*5ef0*/  IMAD.MOV.U32 R8, RZ, RZ, R6 ;  /* 0x000000ffff087224 */ /* 0x000fe400078e0006 */
[----:B------:R-:W-:Y:S02]  /*5f00*/  IMAD.MOV.U32 R22, RZ, RZ, R20 ;  /* 0x000000ffff167224 */ /* 0x000fe400078e0014 */
[----:B------:R-:W-:Y:S02]  /*5f10*/  IMAD.MOV.U32 R6, RZ, RZ, R13 ;  /* 0x000000ffff067224 */ /* 0x000fe400078e000d */
[----:B------:R-:W-:Y:S02]  /*5f20*/  IMAD.MOV.U32 R20, RZ, RZ, R15 ;  /* 0x000000ffff147224 */ /* 0x000fe400078e000f */
.L_x_69172:
[----:B------:R-:W-:Y:S05]  /*5f30*/  BSYNC B1 ;  /* 0x0000000000017941 */ /* 0x000fea0003800000 */
.L_x_69170:
        /* <DEDUP_REMOVED lines=9> */
.L_x_69174:
[----:B------:R-:W-:Y:S02]  /*5fd0*/  IMAD.MOV.U32 R9, RZ, RZ, R8 ;  /* 0x000000ffff097224 */ /* 0x000fe400078e0008 */
[----:B------:R-:W-:Y:S02]  /*5fe0*/  IMAD.MOV.U32 R13, RZ, RZ, R22 ;  /* 0x000000ffff0d7224 */ /* 0x000fe400078e0016 */
[----:B------:R-:W-:Y:S02]  /*5ff0*/  IMAD.MOV.U32 R8, RZ, RZ, R17 ;  /* 0x000000ffff087224 */ /* 0x000fe400078e0011 */
[----:B------:R-:W-:Y:S02]  /*6000*/  IMAD.MOV.U32 R22, RZ, RZ, R19 ;  /* 0x000000ffff167224 */ /* 0x000fe400078e0013 */
.L_x_69175:
[----:B------:R-:W-:Y:S05]  /*6010*/  BSYNC B1 ;  /* 0x0000000000017941 */ /* 0x000fea0003800000 */
.L_x_69173:
        /* <DEDUP_REMOVED lines=16> */
.L_x_69177:
[----:B------:R-:W-:Y:S02]  /*6120*/  IMAD.MOV.U32 R15, RZ, RZ, R11 ;  /* 0x000000ffff0f7224 */ /* 0x000fe400078e000b */
[----:B------:R-:W-:Y:S01]  /*6130*/  IMAD.MOV.U32 R16, RZ, RZ, R3 ;  /* 0x000000ffff107224 */ /* 0x000fe200078e0003 */
[----:B------:R-:W-:Y:S01]  /*6140*/  MOV R3, R10 ;  /* 0x0000000a00037202 */ /* 0x000fe20000000f00 */
[----:B------:R-:W-:Y:S02]  /*6150*/  IMAD.MOV.U32 R11, RZ, RZ, R2 ;  /* 0x000000ffff0b7224 */ /* 0x000fe400078e0002 */
.L_x_69178:
[----:B------:R-:W-:Y:S05]  /*6160*/  BSYNC B1 ;  /* 0x0000000000017941 */ /* 0x000fea0003800000 */
.L_x_69176:
        /* <DEDUP_REMOVED lines=9> */
.L_x_69180:
[----:B------:R-:W-:Y:S02]  /*6200*/  IMAD.MOV.U32 R17, RZ, RZ, R15 ;  /* 0x000000ffff117224 */ /* 0x000fe400078e000f */
[----:B------:R-:W-:Y:S01]  /*6210*/  IMAD.MOV.U32 R19, RZ, RZ, R16 ;  /* 0x000000ffff137224 */ /* 0x000fe200078e0010 */
[----:B------:R-:W-:Y:S01]  /*6220*/  MOV R16, R27 ;  /* 0x0000001b00107202 */ /* 0x000fe20000000f00 */
[----:B------:R-:W-:Y:S02]  /*6230*/  IMAD.MOV.U32 R15, RZ, RZ, R4 ;  /* 0x000000ffff0f7224 */ /* 0x000fe400078e0004 */
.L_x_69181:
[----:B------:R-:W-:Y:S05]  /*6240*/  BSYNC B1 ;  /* 0x0000000000017941 */ /* 0x000fea0003800000 */
.L_x_69179:
        /* <DEDUP_REMOVED lines=9> */
.L_x_69183:
[----:B------:R-:W-:Y:S02]  /*62e0*/  IMAD.MOV.U32 R24, RZ, RZ, R17 ;  /* 0x000000ffff187224 */ /* 0x000fe400078e0011 */
[----:B------:R-:W-:Y:S01]  /*62f0*/  IMAD.MOV.U32 R26, RZ, RZ, R19 ;  /* 0x000000ffff1a7224 */ /* 0x000fe200078e0013 */
[----:B------:R-:W-:Y:S01]  /*6300*/  MOV R19, R25 ;  /* 0x0000001900137202 */ /* 0x000fe20000000f00 */
[----:B------:R-:W-:Y:S02]  /*6310*/  IMAD.MOV.U32 R17, RZ, RZ, R5 ;  /* 0x000000ffff117224 */ /* 0x000fe400078e0005 */
.L_x_69184:
[----:B------:R-:W-:Y:S05]  /*6320*/  BSYNC B1 ;  /* 0x0000000000017941 */ /* 0x000fea0003800000 */
.L_x_69182:
        /* <DEDUP_REMOVED lines=9> */
.L_x_69186:
[----:B------:R-:W-:Y:S02]  /*63c0*/  IMAD.MOV.U32 R25, RZ, RZ, R24 ;  /* 0x000000ffff197224 */ /* 0x000fe400078e0018 */
[----:B------:R-:W-:Y:S01]  /*63d0*/  IMAD.MOV.U32 R27, RZ, RZ, R26 ;  /* 0x000000ffff1b7224 */ /* 0x000fe200078e001a */
[----:B------:R-:W-:Y:S01]  /*63e0*/  MOV R26, R7 ;  /* 0x00000007001a7202 */ /* 0x000fe20000000f00 */
[----:B------:R-:W-:Y:S02]  /*63f0*/  IMAD.MOV.U32 R24, RZ, RZ, R18 ;  /* 0x000000ffff187224 */ /* 0x000fe400078e0012 */
.L_x_69187:
[----:B------:R-:W-:Y:S05]  /*6400*/  BSYNC B1 ;  /* 0x0000000000017941 */ /* 0x000fea0003800000 */
.L_x_69185:
        /* <DEDUP_REMOVED lines=9> */
.L_x_69189:
[----:B------:R-:W-:Y:S02]  /*64a0*/  IMAD.MOV.U32 R18, RZ, RZ, R25 ;  /* 0x000000ffff127224 */ /* 0x000fe400078e0019 */
[----:B------:R-:W-:Y:S01]  /*64b0*/  IMAD.MOV.U32 R31, RZ, RZ, R27 ;  /* 0x000000ffff1f7224 */ /* 0x000fe200078e001b */
[----:B------:R-:W-:Y:S01]  /*64c0*/  MOV R27, R20 ;  /* 0x00000014001b7202 */ /* 0x000fe20000000f00 */
[----:B------:R-:W-:Y:S02]  /*64d0*/  IMAD.MOV.U32 R25, RZ, RZ, R6 ;  /* 0x000000ffff197224 */ /* 0x000fe400078e0006 */
.L_x_69190:
[----:B------:R-:W-:Y:S05]  /*64e0*/  BSYNC B1 ;  /* 0x0000000000017941 */ /* 0x000fea0003800000 */
.L_x_69188:
        /* <DEDUP_REMOVED lines=9> */
.L_x_69192:
[----:B------:R-:W-:Y:S02]  /*6580*/  IMAD.MOV.U32 R20, RZ, RZ, R18 ;  /* 0x000000ffff147224 */ /* 0x000fe400078e0012 */
[----:B------:R-:W-:Y:S01]  /*6590*/  IMAD.MOV.U32 R36, RZ, RZ, R31 ;  /* 0x000000ffff247224 */ /* 0x000fe200078e001f */
[----:B------:R-:W-:Y:S01]  /*65a0*/  MOV R31, R22 ;  /* 0x00000016001f7202 */ /* 0x000fe20000000f00 */
[----:B------:R-:W-:Y:S02]  /*65b0*/  IMAD.MOV.U32 R18, RZ, RZ, R8 ;  /* 0x000000ffff127224 */ /* 0x000fe400078e0008 */
.L_x_69193:
[----:B------:R-:W-:Y:S05]  /*65c0*/  BSYNC B1 ;  /* 0x0000000000017941 */ /* 0x000fea0003800000 */
.L_x_69191:
        /* <DEDUP_REMOVED lines=9> */
.L_x_69195:
[----:B------:R-:W-:Y:S02]  /*6660*/  IMAD.MOV.U32 R22, RZ, RZ, R20 ;  /* 0x000000ffff167224 */ /* 0x000fe400078e0014 */
[----:B------:R-:W-:Y:S01]  /*6670*/  IMAD.MOV.U32 R38, RZ, RZ, R36 ;  /* 0x000000ffff267224 */ /* 0x000fe200078e0024 */
[----:B------:R-:W-:Y:S01]  /*6680*/  MOV R36, R13 ;  /* 0x0000000d00247202 */ /* 0x000fe20000000f00 */
[----:B------:R-:W-:Y:S02]  /*6690*/  IMAD.MOV.U32 R20, RZ, RZ, R9 ;  /* 0x000000ffff147224 */ /* 0x000fe400078e0009 */
.L_x_69196:
[----:B------:R-:W-:Y:S05]  /*66a0*/  BSYNC B1 ;  /* 0x0000000000017941 */ /* 0x000fea0003800000 */
.L_x_69194:
        /* <DEDUP_REMOVED lines=16> */
.L_x_69198:
[----:B------:R-:W-:Y:S01]  /*67b0*/  IMAD.MOV.U32 R10, RZ, RZ, R11 ;  /* 0x000000ffff0a7224 */ /* 0x000fe200078e000b */
[----:B------:R-:W-:Y:S01]  /*67c0*/  MOV R2, R3 ;  /* 0x0000000300027202 */ /* 0x000fe20000000f00 */
[----:B------:R-:W-:Y:S02]  /*67d0*/  IMAD.MOV.U32 R11, RZ, RZ, R15 ;  /* 0x000000ffff0b7224 */ /* 0x000fe400078e000f */
[----:B------:R-:W-:Y:S02]  /*67e0*/  IMAD.MOV.U32 R3, RZ, RZ, R16 ;  /* 0x000000ffff037224 */ /* 0x000fe400078e0010 */
.L_x_69199:
[----:B------:R-:W-:Y:S05]  /*67f0*/  BSYNC B1 ;  /* 0x0000000000017941 */ /* 0x000fea0003800000 */
.L_x_69197:
        /* <DEDUP_REMOVED lines=9> */
.L_x_69201:
[----:B------:R-:W-:Y:S01]  /*6890*/  IMAD.MOV.U32 R33, RZ, RZ, R10 ;  /* 0x000000ffff217224 */ /* 0x000fe200078e000a */
[----:B------:R-:W-:Y:S01]  /*68a0*/  MOV R5, R2 ;  /* 0x0000000200057202 */ /* 0x000fe20000000f00 */
[----:B------:R-:W-:Y:S02]  /*68b0*/  IMAD.MOV.U32 R10, RZ, RZ, R17 ;  /* 0x000000ffff0a7224 */ /* 0x000fe400078e0011 */
[----:B------:R-:W-:Y:S02]  /*68c0*/  IMAD.MOV.U32 R2, RZ, RZ, R19 ;  /* 0x000000ffff027224 */ /* 0x000fe400078e0013 */
.L_x_69202:
[----:B------:R-:W-:Y:S05]  /*68d0*/  BSYNC B1 ;  /* 0x0000000000017941 */ /* 0x000fea0003800000 */
.L_x_69200:
        /* <DEDUP_REMOVED lines=9> */
.L_x_69204:
[----:B------:R-:W-:Y:S01]  /*6970*/  IMAD.MOV.U32 R32, RZ, RZ, R33 ;  /* 0x000000ffff207224 */ /* 0x000fe200078e0021 */
[----:B------:R-:W-:Y:S01]  /*6980*/  MOV R4, R5 ;  /* 0x0000000500047202 */ /* 0x000fe20000000f00 */
[----:B------:R-:W-:Y:S02]  /*6990*/  IMAD.MOV.U32 R33, RZ, RZ, R24 ;  /* 0x000000ffff217224 */ /* 0x000fe400078e0018 */
[----:B------:R-:W-:Y:S02]  /*69a0*/  IMAD.MOV.U32 R5, RZ, RZ, R26 ;  /* 0x000000ffff057224 */ /* 0x000fe400078e001a */
.L_x_69205:
[----:B------:R-:W-:Y:S05]  /*69b0*/  BSYNC B1 ;  /* 0x0000000000017941 */ /* 0x000fea0003800000 */
.L_x_69203:
        /* <DEDUP_REMOVED lines=9> */
.L_x_69207:
[----:B------:R-:W-:Y:S01]  /*6a50*/  IMAD.MOV.U32 R35, RZ, RZ, R32 ;  /* 0x000000ffff237224 */ /* 0x000fe200078e0020 */
[----:B------:R-:W-:Y:S01]  /*6a60*/  MOV R7, R4 ;  /* 0x0000000400077202 */ /* 0x000fe20000000f00 */
[----:B------:R-:W-:Y:S02]  /*6a70*/  IMAD.MOV.U32 R32, RZ, RZ, R25 ;  /* 0x000000ffff207224 */ /* 0x000fe400078e0019 */
[----:B------:R-:W-:Y:S02]  /*6a80*/  IMAD.MOV.U32 R4, RZ, RZ, R27 ;  /* 0x000000ffff047224 */ /* 0x000fe400078e001b */
.L_x_69208:
[----:B------:R-:W-:Y:S05]  /*6a90*/  BSYNC B1 ;  /* 0x0000000000017941 */ /* 0x000fea0003800000 */
.L_x_69206:
        /* <DEDUP_REMOVED lines=9> */
.L_x_69210:
[----:B------:R-:W-:Y:S01]  /*6b30*/  IMAD.MOV.U32 R34, RZ, RZ, R35 ;  /* 0x000000ffff227224 */ /* 0x000fe200078e0023 */
[----:B------:R-:W-:Y:S01]  /*6b40*/  MOV R6, R7 ;  /* 0x0000000700067202 */ /* 0x000fe20000000f00 */
[----:B------:R-:W-:Y:S02]  /*6b50*/  IMAD.MOV.U32 R35, RZ, RZ, R18 ;  /* 0x000000ffff237224 */ /* 0x000fe400078e0012 */
[----:B------:R-:W-:Y:S02]  /*6b60*/  IMAD.MOV.U32 R7, RZ, RZ, R31 ;  /* 0x000000ffff077224 */ /* 0x000fe400078e001f */
.L_x_69211:
[----:B------:R-:W-:Y:S05]  /*6b70*/  BSYNC B1 ;  /* 0x0000000000017941 */ /* 0x000fea0003800000 */
.L_x_69209:
        /* <DEDUP_REMOVED lines=9> */
.L_x_69213:
[----:B------:R-:W-:Y:S01]  /*6c10*/  IMAD.MOV.U32 R37, RZ, RZ, R34 ;  /* 0x000000ffff257224 */ /* 0x000fe200078e0022 */
[----:B------:R-:W-:Y:S01]  /*6c20*/  MOV R9, R6 ;  /* 0x0000000600097202 */ /* 0x000fe20000000f00 */
[----:B------:R-:W-:Y:S02]  /*6c30*/  IMAD.MOV.U32 R34, RZ, RZ, R20 ;  /* 0x000000ffff227224 */ /* 0x000fe400078e0014 */
[----:B------:R-:W-:Y:S02]  /*6c40*/  IMAD.MOV.U32 R6, RZ, RZ, R36 ;  /* 0x000000ffff067224 */ /* 0x000fe400078e0024 */
.L_x_69214:
[----:B------:R-:W-:Y:S05]  /*6c50*/  BSYNC B1 ;  /* 0x0000000000017941 */ /* 0x000fea0003800000 */
.L_x_69212:
        /* <DEDUP_REMOVED lines=9> */
.L_x_69216:
[----:B------:R-:W-:Y:S01]  /*6cf0*/  IMAD.MOV.U32 R36, RZ, RZ, R37 ;  /* 0x000000ffff247224 */ /* 0x000fe200078e0025 */
[----:B------:R-:W-:Y:S01]  /*6d00*/  MOV R8, R9 ;  /* 0x0000000900087202 */ /* 0x000fe20000000f00 */
[----:B------:R-:W-:Y:S02]  /*6d10*/  IMAD.MOV.U32 R37, RZ, RZ, R22 ;  /* 0x000000ffff257224 */ /* 0x000fe400078e0016 */
[----:B------:R-:W-:Y:S02]  /*6d20*/  IMAD.MOV.U32 R9, RZ, RZ, R38 ;  /* 0x000000ffff097224 */ /* 0x000fe400078e0026 */
.L_x_69217:
[----:B------:R-:W-:Y:S05]  /*6d30*/  BSYNC B1 ;  /* 0x0000000000017941 */ /* 0x000fea0003800000 */
.L_x_69215:
[----:B------:R-:W-:Y:S02]  /*6d40*/  FADD.FTZ R38, R23, R21 ;  /* 0x0000001517267221 */ /* 0x000fe40000010000 */
[----:B------:R-:W-:Y:S02]  /*6d50*/  IMAD.MOV.U32 R39, RZ, RZ, R12 ;  /* 0x000000ffff277224 */ /* 0x000fe400078e000c */
.L_x_69049:
[----:B--234-:R-:W-:Y:S05]  /*6d60*/  BSYNC B0 ;  /* 0x0000000000007941 */ /* 0x01cfea0003800000 */
.L_x_69048:
        /* <DEDUP_REMOVED lines=46> */
.L_x_69221:
[----:B------:R-:W-:Y:S02]  /*7050*/  IMAD.MOV.U32 R19, RZ, RZ, R11 ;  /* 0x000000ffff137224 */ /* 0x000fe400078e000b */
[----:B------:R-:W-:Y:S02]  /*7060*/  IMAD.MOV.U32 R38, RZ, RZ, R3 ;  /* 0x000000ffff267224 */ /* 0x000fe400078e0003 */
[----:B------:R-:W-:Y:S02]  /*7070*/  IMAD.MOV.U32 R11, RZ, RZ, R10 ;  /* 0x000000ffff0b7224 */ /* 0x000fe400078e000a */
[----:B------:R-:W-:Y:S02]  /*7080*/  IMAD.MOV.U32 R3, RZ, RZ, R2 ;  /* 0x000000ffff037224 */ /* 0x000fe400078e0002 */
.L_x_69222:
[----:B------:R-:W-:Y:S05]  /*7090*/  BSYNC B1 ;  /* 0x0000000000017941 */ /* 0x000fea0003800000 */
.L_x_69220:
        /* <DEDUP_REMOVED lines=9> */
.L_x_69224:
[----:B------:R-:W-:Y:S02]  /*7130*/  IMAD.MOV.U32 R27, RZ, RZ, R19 ;  /* 0x000000ffff1b7224 */ /* 0x000fe400078e0013 */
[----:B------:R-:W-:Y:S02]  /*7140*/  IMAD.MOV.U32 R25, RZ, RZ, R38 ;  /* 0x000000ffff197224 */ /* 0x000fe400078e0026 */
[----:B------:R-:W-:Y:S02]  /*7150*/  IMAD.MOV.U32 R19, RZ, RZ, R33 ;  /* 0x000000ffff137224 */ /* 0x000fe400078e0021 */
[----:B------:R-:W-:Y:S02]  /*7160*/  IMAD.MOV.U32 R38, RZ, RZ, R5 ;  /* 0x000000ffff267224 */ /* 0x000fe400078e0005 */
.L_x_69225:
[----:B------:R-:W-:Y:S05]  /*7170*/  BSYNC B1 ;  /* 0x0000000000017941 */ /* 0x000fea0003800000 */
.L_x_69223:
        /* <DEDUP_REMOVED lines=9> */
.L_x_69227:
[----:B------:R-:W-:Y:S02]  /*7210*/  IMAD.MOV.U32 R10, RZ, RZ, R27 ;  /* 0x000000ffff0a7224 */ /* 0x000fe400078e001b */
[----:B------:R-:W-:Y:S02]  /*7220*/  IMAD.MOV.U32 R2, RZ, RZ, R25 ;  /* 0x000000ffff027224 */ /* 0x000fe400078e0019 */
[----:B------:R-:W-:Y:S02]  /*7230*/  IMAD.MOV.U32 R27, RZ, RZ, R32 ;  /* 0x000000ffff1b7224 */ /* 0x000fe400078e0020 */
[----:B------:R-:W-:Y:S02]  /*7240*/  IMAD.MOV.U32 R25, RZ, RZ, R4 ;  /* 0x000000ffff197224 */ /* 0x000fe400078e0004 */
.L_x_69228:
[----:B------:R-:W-:Y:S05]  /*7250*/  BSYNC B1 ;  /* 0x0000000000017941 */ /* 0x000fea0003800000 */
.L_x_69226:
        /* <DEDUP_REMOVED lines=9> */
.L_x_69230:
[----:B------:R-:W-:Y:S02]  /*72f0*/  IMAD.MOV.U32 R31, RZ, RZ, R10 ;  /* 0x000000ffff1f7224 */ /* 0x000fe400078e000a */
[----:B------:R-:W-:Y:S02]  /*7300*/  IMAD.MOV.U32 R5, RZ, RZ, R2 ;  /* 0x000000ffff057224 */ /* 0x000fe400078e0002 */
[----:B------:R-:W-:Y:S02]  /*7310*/  IMAD.MOV.U32 R10, RZ, RZ, R35 ;  /* 0x000000ffff0a7224 */ /* 0x000fe400078e0023 */
[----:B------:R-:W-:Y:S02]  /*7320*/  IMAD.MOV.U32 R2, RZ, RZ, R7 ;  /* 0x000000ffff027224 */ /* 0x000fe400078e0007 */
.L_x_69231:
[----:B------:R-:W-:Y:S05]  /*7330*/  BSYNC B1 ;  /* 0x0000000000017941 */ /* 0x000fea0003800000 */
.L_x_69229:
        /* <DEDUP_REMOVED lines=9> */
.L_x_69233:
[----:B------:R-:W-:Y:S02]  /*73d0*/  IMAD.MOV.U32 R32, RZ, RZ, R31 ;  /* 0x000000ffff207224 */ /* 0x000fe400078e001f */
[----:B------:R-:W-:Y:S02]  /*73e0*/  IMAD.MOV.U32 R4, RZ, RZ, R5 ;  /* 0x000000ffff047224 */ /* 0x000fe400078e0005 */
[----:B------:R-:W-:Y:S02]  /*73f0*/  IMAD.MOV.U32 R31, RZ, RZ, R34 ;  /* 0x000000ffff1f7224 */ /* 0x000fe400078e0022 */
[----:B------:R-:W-:Y:S02]  /*7400*/  IMAD.MOV.U32 R5, RZ, RZ, R6 ;  /* 0x000000ffff057224 */ /* 0x000fe400078e0006 */
.L_x_69234:
[----:B------:R-:W-:Y:S05]  /*7410*/  BSYNC B1 ;  /* 0x0000000000017941 */ /* 0x000fea0003800000 */
.L_x_69232:
        /* <DEDUP_REMOVED lines=9> */
.L_x_69236:
[----:B------:R-:W-:Y:S02]  /*74b0*/  IMAD.MOV.U32 R33, RZ, RZ, R32 ;  /* 0x000000ffff217224 */ /* 0x000fe400078e0020 */
[----:B------:R-:W-:Y:S02]  /*74c0*/  IMAD.MOV.U32 R7, RZ, RZ, R4 ;  /* 0x000000ffff077224 */ /* 0x000fe400078e0004 */
[----:B------:R-:W-:Y:S02]  /*74d0*/  IMAD.MOV.U32 R32, RZ, RZ, R37 ;  /* 0x000000ffff207224 */ /* 0x000fe400078e0025 */
[----:B------:R-:W-:Y:S02]  /*74e0*/  IMAD.MOV.U32 R4, RZ, RZ, R9 ;  /* 0x000000ffff047224 */ /* 0x000fe400078e0009 */
.L_x_69237:
[----:B------:R-:W-:Y:S05]  /*74f0*/  BSYNC B1 ;  /* 0x0000000000017941 */ /* 0x000fea0003800000 */
.L_x_69235:
        /* <DEDUP_REMOVED lines=9> */
.L_x_69239:
[----:B------:R-:W-:Y:S02]  /*7590*/  IMAD.MOV.U32 R9, RZ, RZ, R33 ;  /* 0x000000ffff097224 */ /* 0x000fe400078e0021 */
[----:B------:R-:W-:Y:S02]  /*75a0*/  IMAD.MOV.U32 R6, RZ, RZ, R7 ;  /* 0x000000ffff067224 */ /* 0x000fe400078e0007 */
[----:B------:R-:W-:Y:S02]  /*75b0*/  IMAD.MOV.U32 R33, RZ, RZ, R36 ;  /* 0x000000ffff217224 */ /* 0x000fe400078e0024 */
[----:B------:R-:W-:Y:S02]  /*75c0*/  IMAD.MOV.U32 R7, RZ, RZ, R8 ;  /* 0x000000ffff077224 */ /* 0x000fe400078e0008 */
.L_x_69240:
[----:B------:R-:W-:Y:S05]  /*75d0*/  BSYNC B1 ;  /* 0x0000000000017941 */ /* 0x000fea0003800000 */
.L_x_69238:
        /* <DEDUP_REMOVED lines=16> */
.L_x_69242:
[----:B------:R-:W-:Y:S01]  /*76e0*/  IMAD.MOV.U32 R26, RZ, RZ, R11 ;  /* 0x000000ffff1a7224 */ /* 0x000fe200078e000b */
[----:B------:R-:W-:Y:S01]  /*76f0*/  MOV R11, R19 ;  /* 0x00000013000b7202 */ /* 0x000fe20000000f00 */
[----:B------:R-:W-:Y:S02]  /*7700*/  IMAD.MOV.U32 R8, RZ, RZ, R3 ;  /* 0x000000ffff087224 */ /* 0x000fe400078e0003 */
[----:B------:R-:W-:Y:S02]  /*7710*/  IMAD.MOV.U32 R3, RZ, RZ, R38 ;  /* 0x000000ffff037224 */ /* 0x000fe400078e0026 */
.L_x_69243:
[----:B------:R-:W-:Y:S05]  /*7720*/  BSYNC B1 ;  /* 0x0000000000017941 */ /* 0x000fea0003800000 */
.L_x_69241:
        /* <DEDUP_REMOVED lines=9> */
.L_x_69245:
[----:B------:R-:W-:Y:S01]  /*77c0*/  IMAD.MOV.U32 R19, RZ, RZ, R26 ;  /* 0x000000ffff137224 */ /* 0x000fe200078e001a */
[----:B------:R-:W-:Y:S01]  /*77d0*/  MOV R26, R27 ;  /* 0x0000001b001a7202 */ /* 0x000fe20000000f00 */
[----:B------:R-:W-:Y:S02]  /*77e0*/  IMAD.MOV.U32 R17, RZ, RZ, R8 ;  /* 0x000000ffff117224 */ /* 0x000fe400078e0008 */
[----:B------:R-:W-:Y:S02]  /*77f0*/  IMAD.MOV.U32 R8, RZ, RZ, R25 ;  /* 0x000000ffff087224 */ /* 0x000fe400078e0019 */
.L_x_69246:
[----:B------:R-:W-:Y:S05]  /*7800*/  BSYNC B1 ;  /* 0x0000000000017941 */ /* 0x000fea0003800000 */
.L_x_69244:
        /* <DEDUP_REMOVED lines=9> */
.L_x_69248:
[----:B------:R-:W-:Y:S01]  /*78a0*/  IMAD.MOV.U32 R36, RZ, RZ, R19 ;  /* 0x000000ffff247224 */ /* 0x000fe200078e0013 */
[----:B------:R-:W-:Y:S01]  /*78b0*/  MOV R19, R10 ;  /* 0x0000000a00137202 */ /* 0x000fe20000000f00 */
[----:B------:R-:W-:Y:S02]  /*78c0*/  IMAD.MOV.U32 R34, RZ, RZ, R17 ;  /* 0x000000ffff227224 */ /* 0x000fe400078e0011 */
[----:B------:R-:W-:Y:S02]  /*78d0*/  IMAD.MOV.U32 R17, RZ, RZ, R2 ;  /* 0x000000ffff117224 */ /* 0x000fe400078e0002 */
.L_x_69249:
[----:B------:R-:W-:Y:S05]  /*78e0*/  BSYNC B1 ;  /* 0x0000000000017941 */ /* 0x000fea0003800000 */
.L_x_69247:
        /* <DEDUP_REMOVED lines=9> */
.L_x_69251:
[----:B------:R-:W-:Y:S01]  /*7980*/  IMAD.MOV.U32 R27, RZ, RZ, R36 ;  /* 0x000000ffff1b7224 */ /* 0x000fe200078e0024 */
[----:B------:R-:W-:Y:S01]  /*7990*/  MOV R36, R31 ;  /* 0x0000001f00247202 */ /* 0x000fe20000000f00 */
[----:B------:R-:W-:Y:S02]  /*79a0*/  IMAD.MOV.U32 R25, RZ, RZ, R34 ;  /* 0x000000ffff197224 */ /* 0x000fe400078e0022 */
[----:B------:R-:W-:Y:S02]  /*79b0*/  IMAD.MOV.U32 R34, RZ, RZ, R5 ;  /* 0x000000ffff227224 */ /* 0x000fe400078e0005 */
.L_x_69252:
[----:B------:R-:W-:Y:S05]  /*79c0*/  BSYNC B1 ;  /* 0x0000000000017941 */ /* 0x000fea0003800000 */
.L_x_69250:
        /* <DEDUP_REMOVED lines=9> */
.L_x_69254:
[----:B------:R-:W-:Y:S01]  /*7a60*/  IMAD.MOV.U32 R10, RZ, RZ, R27 ;  /* 0x000000ffff0a7224 */ /* 0x000fe200078e001b */
[----:B------:R-:W-:Y:S01]  /*7a70*/  MOV R27, R32 ;  /* 0x00000020001b7202 */ /* 0x000fe20000000f00 */
[----:B------:R-:W-:Y:S02]  /*7a80*/  IMAD.MOV.U32 R2, RZ, RZ, R25 ;  /* 0x000000ffff027224 */ /* 0x000fe400078e0019 */
[----:B------:R-:W-:Y:S02]  /*7a90*/  IMAD.MOV.U32 R25, RZ, RZ, R4 ;  /* 0x000000ffff197224 */ /* 0x000fe400078e0004 */
.L_x_69255:
[----:B------:R-:W-:Y:S05]  /*7aa0*/  BSYNC B1 ;  /* 0x0000000000017941 */ /* 0x000fea0003800000 */
.L_x_69253:
        /* <DEDUP_REMOVED lines=9> */
.L_x_69257:
[----:B------:R-:W-:Y:S01]  /*7b40*/  IMAD.MOV.U32 R4, RZ, RZ, R10 ;  /* 0x000000ffff047224 */ /* 0x000fe200078e000a */
[----:B------:R-:W-:Y:S01]  /*7b50*/  MOV R10, R33 ;  /* 0x00000021000a7202 */ /* 0x000fe20000000f00 */
[----:B------:R-:W-:Y:S02]  /*7b60*/  IMAD.MOV.U32 R5, RZ, RZ, R2 ;  /* 0x000000ffff057224 */ /* 0x000fe400078e0002 */
[----:B------:R-:W-:Y:S02]  /*7b70*/  IMAD.MOV.U32 R2, RZ, RZ, R7 ;  /* 0x000000ffff027224 */ /* 0x000fe400078e0007 */
.L_x_69258:
[----:B------:R-:W-:Y:S05]  /*7b80*/  BSYNC B1 ;  /* 0x0000000000017941 */ /* 0x000fea0003800000 */
.L_x_69256:
        /* <DEDUP_REMOVED lines=9> */
.L_x_69260:
[----:B------:R-:W-:Y:S01]  /*7c20*/  IMAD.MOV.U32 R31, RZ, RZ, R4 ;  /* 0x000000ffff1f7224 */ /* 0x000fe200078e0004 */
[----:B------:R-:W-:Y:S01]  /*7c30*/  MOV R4, R9 ;  /* 0x0000000900047202 */ /* 0x000fe20000000f00 */
[----:B------:R-:W-:Y:S02]  /*7c40*/  IMAD.MOV.U32 R7, RZ, RZ, R5 ;  /* 0x000000ffff077224 */ /* 0x000fe400078e0005 */
[----:B------:R-:W-:Y:S02]  /*7c50*/  IMAD.MOV.U32 R5, RZ, RZ, R6 ;  /* 0x000000ffff057224 */ /* 0x000fe400078e0006 */
.L_x_69261:
[----:B------:R-:W-:Y:S05]  /*7c60*/  BSYNC B1 ;  /* 0x0000000000017941 */ /* 0x000fea0003800000 */
.L_x_69259:
        /* <DEDUP_REMOVED lines=16> */
.L_x_69263:
[----:B------:R-:W-:Y:S01]  /*7d70*/  MOV R24, R11 ;  /* 0x0000000b00187202 */ /* 0x000fe20000000f00 */
[----:B------:R-:W-:Y:S02]  /*7d80*/  IMAD.MOV.U32 R6, RZ, RZ, R3 ;  /* 0x000000ffff067224 */ /* 0x000fe400078e0003 */
[----:B------:R-:W-:Y:S02]  /*7d90*/  IMAD.MOV.U32 R11, RZ, RZ, R26 ;  /* 0x000000ffff0b7224 */ /* 0x000fe400078e001a */
[----:B------:R-:W-:Y:S02]  /*7da0*/  IMAD.MOV.U32 R3, RZ, RZ, R8 ;  /* 0x000000ffff037224 */ /* 0x000fe400078e0008 */
.L_x_69264:
[----:B------:R-:W-:Y:S05]  /*7db0*/  BSYNC B1 ;  /* 0x0000000000017941 */ /* 0x000fea0003800000 */
.L_x_69262:
        /* <DEDUP_REMOVED lines=9> */
.L_x_69266:
[----:B------:R-:W-:Y:S01]  /*7e50*/  MOV R15, R24 ;  /* 0x00000018000f7202 */ /* 0x000fe20000000f00 */
[----:B------:R-:W-:Y:S02]  /*7e60*/  IMAD.MOV.U32 R9, RZ, RZ, R6 ;  /* 0x000000ffff097224 */ /* 0x000fe400078e0006 */
[----:B------:R-:W-:Y:S02]  /*7e70*/  IMAD.MOV.U32 R24, RZ, RZ, R19 ;  /* 0x000000ffff187224 */ /* 0x000fe400078e0013 */
[----:B------:R-:W-:Y:S02]  /*7e80*/  IMAD.MOV.U32 R6, RZ, RZ, R17 ;  /* 0x000000ffff067224 */ /* 0x000fe400078e0011 */
.L_x_69267:
[----:B------:R-:W-:Y:S05]  /*7e90*/  BSYNC B1 ;  /* 0x0000000000017941 */ /* 0x000fea0003800000 */
.L_x_69265:
        /* <DEDUP_REMOVED lines=9> */
.L_x_69269:
[----:B------:R-:W-:Y:S01]  /*7f30*/  MOV R26, R15 ;  /* 0x0000000f001a7202 */ /* 0x000fe20000000f00 */
[----:B------:R-:W-:Y:S02]  /*7f40*/  IMAD.MOV.U32 R8, RZ, RZ, R9 ;  /* 0x000000ffff087224 */ /* 0x000fe400078e0009 */
[----:B------:R-:W-:Y:S02]  /*7f50*/  IMAD.MOV.U32 R15, RZ, RZ, R36 ;  /* 0x000000ffff0f7224 */ /* 0x000fe400078e0024 */
[----:B------:R-:W-:Y:S02]  /*7f60*/  IMAD.MOV.U32 R9, RZ, RZ, R34 ;  /* 0x000000ffff097224 */ /* 0x000fe400078e0022 */
.L_x_69270:
[----:B------:R-:W-:Y:S05]  /*7f70*/  BSYNC B1 ;  /* 0x0000000000017941 */ /* 0x000fea0003800000 */
.L_x_69268:
        /* <DEDUP_REMOVED lines=9> */
.L_x_69272:
[----:B------:R-:W-:Y:S01]  /*8010*/  MOV R19, R26 ;  /* 0x0000001a00137202 */ /* 0x000fe20000000f00 */
[----:B------:R-:W-:Y:S02]  /*8020*/  IMAD.MOV.U32 R17, RZ, RZ, R8 ;  /* 0x000000ffff117224 */ /* 0x000fe400078e0008 */
[----:B------:R-:W-:Y:S02]  /*8030*/  IMAD.MOV.U32 R26, RZ, RZ, R27 ;  /* 0x000000ffff1a7224 */ /* 0x000fe400078e001b */
[----:B------:R-:W-:Y:S02]  /*8040*/  IMAD.MOV.U32 R8, RZ, RZ, R25 ;  /* 0x000000ffff087224 */ /* 0x000fe400078e0019 */
.L_x_69273:
[----:B------:R-:W-:Y:S05]  /*8050*/  BSYNC B1 ;  /* 0x0000000000017941 */ /* 0x000fea0003800000 */
.L_x_69271:
        /* <DEDUP_REMOVED lines=9> */
.L_x_69275:
[----:B------:R-:W-:Y:S01]  /*80f0*/  MOV R25, R19 ;  /* 0x0000001300197202 */ /* 0x000fe20000000f00 */
[----:B------:R-:W-:Y:S02]  /*8100*/  IMAD.MOV.U32 R32, RZ, RZ, R17 ;  /* 0x000000ffff207224 */ /* 0x000fe400078e0011 */
[----:B------:R-:W-:Y:S02]  /*8110*/  IMAD.MOV.U32 R19, RZ, RZ, R10 ;  /* 0x000000ffff137224 */ /* 0x000fe400078e000a */
[----:B------:R-:W-:Y:S02]  /*8120*/  IMAD.MOV.U32 R17, RZ, RZ, R2 ;  /* 0x000000ffff117224 */ /* 0x000fe400078e0002 */
.L_x_69276:
[----:B------:R-:W-:Y:S05]  /*8130*/  BSYNC B1 ;  /* 0x0000000000017941 */ /* 0x000fea0003800000 */
.L_x_69274:
        /* <DEDUP_REMOVED lines=9> */
.L_x_69278:
[----:B------:R-:W-:Y:S01]  /*81d0*/  MOV R10, R25 ;  /* 0x00000019000a7202 */ /* 0x000fe20000000f00 */
[----:B------:R-:W-:Y:S02]  /*81e0*/  IMAD.MOV.U32 R2, RZ, RZ, R32 ;  /* 0x000000ffff027224 */ /* 0x000fe400078e0020 */
[----:B------:R-:W-:Y:S02]  /*81f0*/  IMAD.MOV.U32 R25, RZ, RZ, R4 ;  /* 0x000000ffff197224 */ /* 0x000fe400078e0004 */
[----:B------:R-:W-:Y:S02]  /*8200*/  IMAD.MOV.U32 R32, RZ, RZ, R5 ;  /* 0x000000ffff207224 */ /* 0x000fe400078e0005 */
.L_x_69279:
[----:B------:R-:W-:Y:S05]  /*8210*/  BSYNC B1 ;  /* 0x0000000000017941 */ /* 0x000fea0003800000 */
.L_x_69277:
        /* <DEDUP_REMOVED lines=9> */
.L_x_69281:
[----:B------:R-:W-:Y:S01]  /*82b0*/  MOV R5, R10 ;  /* 0x0000000a00057202 */ /* 0x000fe20000000f00 */
[----:B------:R-:W-:Y:S02]  /*82c0*/  IMAD.MOV.U32 R4, RZ, RZ, R2 ;  /* 0x000000ffff047224 */ /* 0x000fe400078e0002 */
[----:B------:R-:W-:Y:S02]  /*82d0*/  IMAD.MOV.U32 R10, RZ, RZ, R31 ;  /* 0x000000ffff0a7224 */ /* 0x000fe400078e001f */
[----:B------:R-:W-:Y:S02]  /*82e0*/  IMAD.MOV.U32 R2, RZ, RZ, R7 ;  /* 0x000000ffff027224 */ /* 0x000fe400078e0007 */
.L_x_69282:
[----:B------:R-:W-:Y:S05]  /*82f0*/  BSYNC B1 ;  /* 0x0000000000017941 */ /* 0x000fea0003800000 */
.L_x_69280:
        /* <DEDUP_REMOVED lines=16> */
.L_x_69284:
[----:B------:R-:W-:Y:S02]  /*8400*/  IMAD.MOV.U32 R34, RZ, RZ, R11 ;  /* 0x000000ffff227224 */ /* 0x000fe400078e000b */
[----:B------:R-:W-:Y:S02]  /*8410*/  IMAD.MOV.U32 R22, RZ, RZ, R3 ;  /* 0x000000ffff167224 */ /* 0x000fe400078e0003 */
[----:B------:R-:W-:Y:S02]  /*8420*/  IMAD.MOV.U32 R11, RZ, RZ, R24 ;  /* 0x000000ffff0b7224 */ /* 0x000fe400078e0018 */
[----:B------:R-:W-:Y:S02]  /*8430*/  IMAD.MOV.U32 R3, RZ, RZ, R6 ;  /* 0x000000ffff037224 */ /* 0x000fe400078e0006 */
.L_x_69285:
[----:B------:R-:W-:Y:S05]  /*8440*/  BSYNC B1 ;  /* 0x0000000000017941 */ /* 0x000fea0003800000 */
.L_x_69283:
        /* <DEDUP_REMOVED lines=9> */
.L_x_69287:
[----:B------:R-:W-:Y:S02]  /*84e0*/  IMAD.MOV.U32 R13, RZ, RZ, R34 ;  /* 0x000000ffff0d7224 */ /* 0x000fe400078e0022 */
[----:B------:R-:W-:Y:S02]  /*84f0*/  IMAD.MOV.U32 R7, RZ, RZ, R22 ;  /* 0x000000ffff077224 */ /* 0x000fe400078e0016 */
[----:B------:R-:W-:Y:S02]  /*8500*/  IMAD.MOV.U32 R34, RZ, RZ, R15 ;  /* 0x000000ffff227224 */ /* 0x000fe400078e000f */
[----:B------:R-:W-:Y:S02]  /*8510*/  IMAD.MOV.U32 R22, RZ, RZ, R9 ;  /* 0x000000ffff167224 */ /* 0x000fe400078e0009 */
.L_x_69288:
[----:B------:R-:W-:Y:S05]  /*8520*/  BSYNC B1 ;  /* 0x0000000000017941 */ /* 0x000fea0003800000 */
.L_x_69286:
        /* <DEDUP_REMOVED lines=9> */
.L_x_69290:
[----:B------:R-:W-:Y:S02]  /*85c0*/  IMAD.MOV.U32 R24, RZ, RZ, R13 ;  /* 0x000000ffff187224 */ /* 0x000fe400078e000d */
[----:B------:R-:W-:Y:S02]  /*85d0*/  IMAD.MOV.U32 R6, RZ, RZ, R7 ;  /* 0x000000ffff067224 */ /* 0x000fe400078e0007 */
[----:B------:R-:W-:Y:S02]  /*85e0*/  IMAD.MOV.U32 R13, RZ, RZ, R26 ;  /* 0x000000ffff0d7224 */ /* 0x000fe400078e001a */
[----:B------:R-:W-:Y:S02]  /*85f0*/  IMAD.MOV.U32 R7, RZ, RZ, R8 ;  /* 0x000000ffff077224 */ /* 0x000fe400078e0008 */
.L_x_69291:
[----:B------:R-:W-:Y:S05]  /*8600*/  BSYNC B1 ;  /* 0x0000000000017941 */ /* 0x000fea0003800000 */
.L_x_69289:
        /* <DEDUP_REMOVED lines=9> */
.L_x_69293:
[----:B------:R-:W-:Y:S02]  /*86a0*/  IMAD.MOV.U32 R8, RZ, RZ, R24 ;  /* 0x000000ffff087224 */ /* 0x000fe400078e0018 */
[----:B------:R-:W-:Y:S02]  /*86b0*/  IMAD.MOV.U32 R9, RZ, RZ, R6 ;  /* 0x000000ffff097224 */ /* 0x000fe400078e0006 */
[----:B------:R-:W-:Y:S02]  /*86c0*/  IMAD.MOV.U32 R24, RZ, RZ, R19 ;  /* 0x000000ffff187224 */ /* 0x000fe400078e0013 */
[----:B------:R-:W-:Y:S02]  /*86d0*/  IMAD.MOV.U32 R6, RZ, RZ, R17 ;  /* 0x000000ffff067224 */ /* 0x000fe400078e0011 */
.L_x_69294:
[----:B------:R-:W-:Y:S05]  /*86e0*/  BSYNC B1 ;  /* 0x0000000000017941 */ /* 0x000fea0003800000 */
.L_x_69292:
        /* <DEDUP_REMOVED lines=9> */
.L_x_69296:
[----:B------:R-:W-:Y:S02]  /*8780*/  IMAD.MOV.U32 R17, RZ, RZ, R8 ;  /* 0x000000ffff117224 */ /* 0x000fe400078e0008 */
[----:B------:R-:W-:Y:S02]  /*8790*/  IMAD.MOV.U32 R15, RZ, RZ, R9 ;  /* 0x000000ffff0f7224 */ /* 0x000fe400078e0009 */
[----:B------:R-:W-:Y:S02]  /*87a0*/  IMAD.MOV.U32 R8, RZ, RZ, R25 ;  /* 0x000000ffff087224 */ /* 0x000fe400078e0019 */
[----:B------:R-:W-:Y:S02]  /*87b0*/  IMAD.MOV.U32 R9, RZ, RZ, R32 ;  /* 0x000000ffff097224 */ /* 0x000fe400078e0020 */
.L_x_69297:
[----:B------:R-:W-:Y:S05]  /*87c0*/  BSYNC B1 ;  /* 0x0000000000017941 */ /* 0x000fea0003800000 */
.L_x_69295:
        /* <DEDUP_REMOVED lines=9> */
.L_x_69299:
[----:B------:R-:W-:Y:S02]  /*8860*/  IMAD.MOV.U32 R26, RZ, RZ, R17 ;  /* 0x000000ffff1a7224 */ /* 0x000fe400078e0011 */
[----:B------:R-:W-:Y:S02]  /*8870*/  IMAD.MOV.U32 R19, RZ, RZ, R15 ;  /* 0x000000ffff137224 */ /* 0x000fe400078e000f */
[----:B------:R-:W-:Y:S02]  /*8880*/  IMAD.MOV.U32 R17, RZ, RZ, R10 ;  /* 0x000000ffff117224 */ /* 0x000fe400078e000a */
[----:B------:R-:W-:Y:S02]  /*8890*/  IMAD.MOV.U32 R15, RZ, RZ, R2 ;  /* 0x000000ffff0f7224 */ /* 0x000fe400078e0002 */
.L_x_69300:
[----:B------:R-:W-:Y:S05]  /*88a0*/  BSYNC B1 ;  /* 0x0000000000017941 */ /* 0x000fea0003800000 */
.L_x_69298:
        /* <DEDUP_REMOVED lines=9> */
.L_x_69302:
[----:B------:R-:W-:Y:S02]  /*8940*/  IMAD.MOV.U32 R10, RZ, RZ, R26 ;  /* 0x000000ffff0a7224 */ /* 0x000fe400078e001a */
[----:B------:R-:W-:Y:S02]  /*8950*/  IMAD.MOV.U32 R2, RZ, RZ, R19 ;  /* 0x000000ffff027224 */ /* 0x000fe400078e0013 */
[----:B------:R-:W-:Y:S02]  /*8960*/  IMAD.MOV.U32 R26, RZ, RZ, R5 ;  /* 0x000000ffff1a7224 */ /* 0x000fe400078e0005 */
[----:B------:R-:W-:Y:S02]  /*8970*/  IMAD.MOV.U32 R19, RZ, RZ, R4 ;  /* 0x000000ffff137224 */ /* 0x000fe400078e0004 */
.L_x_69303:
[----:B------:R-:W-:Y:S05]  /*8980*/  BSYNC B1 ;  /* 0x0000000000017941 */ /* 0x000fea0003800000 */
.L_x_69301:
        /* <DEDUP_REMOVED lines=16> */
.L_x_69305:
[----:B------:R-:W-:Y:S01]  /*8a90*/  IMAD.MOV.U32 R4, RZ, RZ, R11 ;  /* 0x000000ffff047224 */ /* 0x000fe200078e000b */
[----:B------:R-:W-:Y:S01]  /*8aa0*/  MOV R11, R34 ;  /* 0x00000022000b7202 */ /* 0x000fe20000000f00 */
[----:B------:R-:W-:Y:S02]  /*8ab0*/  IMAD.MOV.U32 R20, RZ, RZ, R3 ;  /* 0x000000ffff147224 */ /* 0x000fe400078e0003 */
[----:B------:R-:W-:Y:S02]  /*8ac0*/  IMAD.MOV.U32 R3, RZ, RZ, R22 ;  /* 0x000000ffff037224 */ /* 0x000fe400078e0016 */
.L_x_69306:
[----:B------:R-:W-:Y:S05]  /*8ad0*/  BSYNC B1 ;  /* 0x0000000000017941 */ /* 0x000fea0003800000 */
.L_x_69304:
        /* <DEDUP_REMOVED lines=9> */
.L_x_69308:
[----:B------:R-:W-:Y:S01]  /*8b70*/  IMAD.MOV.U32 R5, RZ, RZ, R4 ;  /* 0x000000ffff057224 */ /* 0x000fe200078e0004 */
[----:B------:R-:W-:Y:S01]  /*8b80*/  MOV R4, R13 ;  /* 0x0000000d00047202 */ /* 0x000fe20000000f00 */
[----:B------:R-:W-:Y:S02]  /*8b90*/  IMAD.MOV.U32 R25, RZ, RZ, R20 ;  /* 0x000000ffff197224 */ /* 0x000fe400078e0014 */
[----:B------:R-:W-:Y:S02]  /*8ba0*/  IMAD.MOV.U32 R20, RZ, RZ, R7 ;  /* 0x000000ffff147224 */ /* 0x000fe400078e0007 */
.L_x_69309:
[----:B------:R-:W-:Y:S05]  /*8bb0*/  BSYNC B1 ;  /* 0x0000000000017941 */ /* 0x000fea0003800000 */
.L_x_69307:
        /* <DEDUP_REMOVED lines=9> */
.L_x_69311:
[----:B------:R-:W-:Y:S01]  /*8c50*/  IMAD.MOV.U32 R7, RZ, RZ, R5 ;  /* 0x000000ffff077224 */ /* 0x000fe200078e0005 */
[----:B------:R-:W-:Y:S01]  /*8c60*/  MOV R5, R24 ;  /* 0x0000001800057202 */ /* 0x000fe20000000f00 */
[----:B------:R-:W-:Y:S02]  /*8c70*/  IMAD.MOV.U32 R22, RZ, RZ, R25 ;  /* 0x000000ffff167224 */ /* 0x000fe400078e0019 */
[----:B------:R-:W-:Y:S02]  /*8c80*/  IMAD.MOV.U32 R25, RZ, RZ, R6 ;  /* 0x000000ffff197224 */ /* 0x000fe400078e0006 */
.L_x_69312:
[----:B------:R-:W-:Y:S05]  /*8c90*/  BSYNC B1 ;  /* 0x0000000000017941 */ /* 0x000fea0003800000 */
.L_x_69310:
        /* <DEDUP_REMOVED lines=9> */
.L_x_69314:
[----:B------:R-:W-:Y:S01]  /*8d30*/  IMAD.MOV.U32 R6, RZ, RZ, R7 ;  /* 0x000000ffff067224 */ /* 0x000fe200078e0007 */
[----:B------:R-:W-:Y:S01]  /*8d40*/  MOV R7, R8 ;  /* 0x0000000800077202 */ /* 0x000fe20000000f00 */
[----:B------:R-:W-:Y:S02]  /*8d50*/  IMAD.MOV.U32 R24, RZ, RZ, R22 ;  /* 0x000000ffff187224 */ /* 0x000fe400078e0016 */
[----:B------:R-:W-:Y:S02]  /*8d60*/  IMAD.MOV.U32 R22, RZ, RZ, R9 ;  /* 0x000000ffff167224 */ /* 0x000fe400078e0009 */
.L_x_69315:
[----:B------:R-:W-:Y:S05]  /*8d70*/  BSYNC B1 ;  /* 0x0000000000017941 */ /* 0x000fea0003800000 */
.L_x_69313:
        /* <DEDUP_REMOVED lines=9> */
.L_x_69317:
[----:B------:R-:W-:Y:S01]  /*8e10*/  IMAD.MOV.U32 R9, RZ, RZ, R6 ;  /* 0x000000ffff097224 */ /* 0x000fe200078e0006 */
[----:B------:R-:W-:Y:S01]  /*8e20*/  MOV R6, R17 ;  /* 0x0000001100067202 */ /* 0x000fe20000000f00 */
[----:B------:R-:W-:Y:S02]  /*8e30*/  IMAD.MOV.U32 R8, RZ, RZ, R24 ;  /* 0x000000ffff087224 */ /* 0x000fe400078e0018 */
[----:B------:R-:W-:Y:S02]  /*8e40*/  IMAD.MOV.U32 R24, RZ, RZ, R15 ;  /* 0x000000ffff187224 */ /* 0x000fe400078e000f */
.L_x_69318:
[----:B------:R-:W-:Y:S05]  /*8e50*/  BSYNC B1 ;  /* 0x0000000000017941 */ /* 0x000fea0003800000 */
.L_x_69316:
        /* <DEDUP_REMOVED lines=9> */
.L_x_69320:
[----:B------:R-:W-:Y:S01]  /*8ef0*/  IMAD.MOV.U32 R13, RZ, RZ, R9 ;  /* 0x000000ffff0d7224 */ /* 0x000fe200078e0009 */
[----:B------:R-:W-:Y:S01]  /*8f00*/  MOV R9, R26 ;  /* 0x0000001a00097202 */ /* 0x000fe20000000f00 */
[----:B------:R-:W-:Y:S02]  /*8f10*/  IMAD.MOV.U32 R15, RZ, RZ, R8 ;  /* 0x000000ffff0f7224 */ /* 0x000fe400078e0008 */
[----:B------:R-:W-:Y:S02]  /*8f20*/  IMAD.MOV.U32 R8, RZ, RZ, R19 ;  /* 0x000000ffff087224 */ /* 0x000fe400078e0013 */
.L_x_69321:
[----:B------:R-:W-:Y:S05]  /*8f30*/  BSYNC B1 ;  /* 0x0000000000017941 */ /* 0x000fea0003800000 */
.L_x_69319:
        /* <DEDUP_REMOVED lines=9> */
.L_x_69323:
[----:B------:R-:W-:Y:S01]  /*8fd0*/  IMAD.MOV.U32 R17, RZ, RZ, R13 ;  /* 0x000000ffff117224 */ /* 0x000fe200078e000d */
[----:B------:R-:W-:Y:S01]  /*8fe0*/  MOV R13, R10 ;  /* 0x0000000a000d7202 */ /* 0x000fe20000000f00 */
[----:B------:R-:W-:Y:S02]  /*8ff0*/  IMAD.MOV.U32 R19, RZ, RZ, R15 ;  /* 0x000000ffff137224 */ /* 0x000fe400078e000f */
[----:B------:R-:W-:Y:S02]  /*9000*/  IMAD.MOV.U32 R15, RZ, RZ, R2 ;  /* 0x000000ffff0f7224 */ /* 0x000fe400078e0002 */
.L_x_69324:
[----:B------:R-:W-:Y:S05]  /*9010*/  BSYNC B1 ;  /* 0x0000000000017941 */ /* 0x000fea0003800000 */
.L_x_69322:
        /* <DEDUP_REMOVED lines=16> */
.L_x_69326:
[----:B------:R-:W-:Y:S01]  /*9120*/  MOV R2, R11 ;  /* 0x0000000b00027202 */ /* 0x000fe20000000f00 */
[----:B------:R-:W-:Y:S02]  /*9130*/  IMAD.MOV.U32 R10, RZ, RZ, R3 ;  /* 0x000000ffff0a7224 */ /* 0x000fe400078e0003 */
[----:B------:R-:W-:Y:S02]  /*9140*/  IMAD.MOV.U32 R11, RZ, RZ, R4 ;  /* 0x000000ffff0b7224 */ /* 0x000fe400078e0004 */
[----:B------:R-:W-:Y:S02]  /*9150*/  IMAD.MOV.U32 R3, RZ, RZ, R20 ;  /* 0x000000ffff037224 */ /* 0x000fe400078e0014 */
.L_x_69327:
[----:B------:R-:W-:Y:S05]  /*9160*/  BSYNC B1 ;  /* 0x0000000000017941 */ /* 0x000fea0003800000 */
.L_x_69325:
        /* <DEDUP_REMOVED lines=9> */
.L_x_69329:
[----:B------:R-:W-:Y:S01]  /*9200*/  MOV R4, R2 ;  /* 0x0000000200047202 */ /* 0x000fe20000000f00 */
[----:B------:R-:W-:Y:S02]  /*9210*/  IMAD.MOV.U32 R27, RZ, RZ, R10 ;  /* 0x000000ffff1b7224 */ /* 0x000fe400078e000a */
[----:B------:R-:W-:Y:S02]  /*9220*/  IMAD.MOV.U32 R2, RZ, RZ, R5 ;  /* 0x000000ffff027224 */ /* 0x000fe400078e0005 */
[----:B------:R-:W-:Y:S02]  /*9230*/  IMAD.MOV.U32 R10, RZ, RZ, R25 ;  /* 0x000000ffff0a7224 */ /* 0x000fe400078e0019 */
.L_x_69330:
[----:B------:R-:W-:Y:S05]  /*9240*/  BSYNC B1 ;  /* 0x0000000000017941 */ /* 0x000fea0003800000 */
.L_x_69328:
        /* <DEDUP_REMOVED lines=9> */
.L_x_69332:
[----:B------:R-:W-:Y:S01]  /*92e0*/  MOV R5, R4 ;  /* 0x0000000400057202 */ /* 0x000fe20000000f00 */
[----:B------:R-:W-:Y:S02]  /*92f0*/  IMAD.MOV.U32 R25, RZ, RZ, R27 ;  /* 0x000000ffff197224 */ /* 0x000fe400078e001b */
[----:B------:R-:W-:Y:S02]  /*9300*/  IMAD.MOV.U32 R4, RZ, RZ, R7 ;  /* 0x000000ffff047224 */ /* 0x000fe400078e0007 */
[----:B------:R-:W-:Y:S02]  /*9310*/  IMAD.MOV.U32 R27, RZ, RZ, R22 ;  /* 0x000000ffff1b7224 */ /* 0x000fe400078e0016 */
.L_x_69333:
[----:B------:R-:W-:Y:S05]  /*9320*/  BSYNC B1 ;  /* 0x0000000000017941 */ /* 0x000fea0003800000 */
.L_x_69331:
        /* <DEDUP_REMOVED lines=9> */
.L_x_69335:
[----:B------:R-:W-:Y:S01]  /*93c0*/  MOV R18, R5 ;  /* 0x0000000500127202 */ /* 0x000fe20000000f00 */
[----:B------:R-:W-:Y:S02]  /*93d0*/  IMAD.MOV.U32 R7, RZ, RZ, R25 ;  /* 0x000000ffff077224 */ /* 0x000fe400078e0019 */
[----:B------:R-:W-:Y:S02]  /*93e0*/  IMAD.MOV.U32 R5, RZ, RZ, R6 ;  /* 0x000000ffff057224 */ /* 0x000fe400078e0006 */
[----:B------:R-:W-:Y:S02]  /*93f0*/  IMAD.MOV.U32 R25, RZ, RZ, R24 ;  /* 0x000000ffff197224 */ /* 0x000fe400078e0018 */
.L_x_69336:
[----:B------:R-:W-:Y:S05]  /*9400*/  BSYNC B1 ;  /* 0x0000000000017941 */ /* 0x000fea0003800000 */
.L_x_69334:
        /* <DEDUP_REMOVED lines=9> */
.L_x_69338:
[----:B------:R-:W-:Y:S01]  /*94a0*/  MOV R6, R18 ;  /* 0x0000001200067202 */ /* 0x000fe20000000f00 */
[----:B------:R-:W-:Y:S02]  /*94b0*/  IMAD.MOV.U32 R20, RZ, RZ, R7 ;  /* 0x000000ffff147224 */ /* 0x000fe400078e0007 */
[----:B------:R-:W-:Y:S02]  /*94c0*/  IMAD.MOV.U32 R18, RZ, RZ, R9 ;  /* 0x000000ffff127224 */ /* 0x000fe400078e0009 */
[----:B------:R-:W-:Y:S02]  /*94d0*/  IMAD.MOV.U32 R7, RZ, RZ, R8 ;  /* 0x000000ffff077224 */ /* 0x000fe400078e0008 */
.L_x_69339:
[----:B------:R-:W-:Y:S05]  /*94e0*/  BSYNC B1 ;  /* 0x0000000000017941 */ /* 0x000fea0003800000 */
.L_x_69337:
        /* <DEDUP_REMOVED lines=9> */
.L_x_69341:
[----:B------:R-:W-:Y:S01]  /*9580*/  MOV R8, R6 ;  /* 0x0000000600087202 */ /* 0x000fe20000000f00 */
[----:B------:R-:W-:Y:S02]  /*9590*/  IMAD.MOV.U32 R22, RZ, RZ, R20 ;  /* 0x000000ffff167224 */ /* 0x000fe400078e0014 */
[----:B------:R-:W-:Y:S02]  /*95a0*/  IMAD.MOV.U32 R6, RZ, RZ, R13 ;  /* 0x000000ffff067224 */ /* 0x000fe400078e000d */
[----:B------:R-:W-:Y:S02]  /*95b0*/  IMAD.MOV.U32 R20, RZ, RZ, R15 ;  /* 0x000000ffff147224 */ /* 0x000fe400078e000f */
.L_x_69342:
[----:B------:R-:W-:Y:S05]  /*95c0*/  BSYNC B1 ;  /* 0x0000000000017941 */ /* 0x000fea0003800000 */
.L_x_69340:
        /* <DEDUP_REMOVED lines=9> */
.L_x_69344:
[----:B------:R-:W-:Y:S01]  /*9660*/  MOV R9, R8 ;  /* 0x0000000800097202 */ /* 0x000fe20000000f00 */
[----:B------:R-:W-:Y:S02]  /*9670*/  IMAD.MOV.U32 R13, RZ, RZ, R22 ;  /* 0x000000ffff0d7224 */ /* 0x000fe400078e0016 */
[----:B------:R-:W-:Y:S02]  /*9680*/  IMAD.MOV.U32 R8, RZ, RZ, R17 ;  /* 0x000000ffff087224 */ /* 0x000fe400078e0011 */
[----:B------:R-:W-:Y:S02]  /*9690*/  IMAD.MOV.U32 R22, RZ, RZ, R19 ;  /* 0x000000ffff167224 */ /* 0x000fe400078e0013 */
.L_x_69345:
[----:B------:R-:W-:Y:S05]  /*96a0*/  BSYNC B1 ;  /* 0x0000000000017941 */ /* 0x000fea0003800000 */
.L_x_69343:
        /* <DEDUP_REMOVED lines=16> */
.L_x_69347:
[----:B------:R-:W-:Y:S02]  /*97b0*/  IMAD.MOV.U32 R15, RZ, RZ, R11 ;  /* 0x000000ffff0f7224 */ /* 0x000fe400078e000b */
[----:B------:R-:W-:Y:S02]  /*97c0*/  IMAD.MOV.U32 R16, RZ, RZ, R3 ;  /* 0x000000ffff107224 */ /* 0x000fe400078e0003 */
[----:B------:R-:W-:Y:S02]  /*97d0*/  IMAD.MOV.U32 R11, RZ, RZ, R2 ;  /* 0x000000ffff0b7224 */ /* 0x000fe400078e0002 */
[----:B------:R-:W-:Y:S02]  /*97e0*/  IMAD.MOV.U32 R3, RZ, RZ, R10 ;  /* 0x000000ffff037224 */ /* 0x000fe400078e000a */
.L_x_69348:
[----:B------:R-:W-:Y:S05]  /*97f0*/  BSYNC B1 ;  /* 0x0000000000017941 */ /* 0x000fea0003800000 */
.L_x_69346:
        /* <DEDUP_REMOVED lines=9> */
.L_x_69350:
[----:B------:R-:W-:Y:S02]  /*9890*/  IMAD.MOV.U32 R17, RZ, RZ, R15 ;  /* 0x000000ffff117224 */ /* 0x000fe400078e000f */
[----:B------:R-:W-:Y:S02]  /*98a0*/  IMAD.MOV.U32 R19, RZ, RZ, R16 ;  /* 0x000000ffff137224 */ /* 0x000fe400078e0010 */
[----:B------:R-:W-:Y:S02]  /*98b0*/  IMAD.MOV.U32 R15, RZ, RZ, R4 ;  /* 0x000000ffff0f7224 */ /* 0x000fe400078e0004 */
[----:B------:R-:W-:Y:S02]  /*98c0*/  IMAD.MOV.U32 R16, RZ, RZ, R27 ;  /* 0x000000ffff107224 */ /* 0x000fe400078e001b */
.L_x_69351:
[----:B------:R-:W-:Y:S05]  /*98d0*/  BSYNC B1 ;  /* 0x0000000000017941 */ /* 0x000fea0003800000 */
.L_x_69349:
        /* <DEDUP_REMOVED lines=9> */
.L_x_69353:
[----:B------:R-:W-:Y:S02]  /*9970*/  IMAD.MOV.U32 R24, RZ, RZ, R17 ;  /* 0x000000ffff187224 */ /* 0x000fe400078e0011 */
[----:B------:R-:W-:Y:S02]  /*9980*/  IMAD.MOV.U32 R26, RZ, RZ, R19 ;  /* 0x000000ffff1a7224 */ /* 0x000fe400078e0013 */
[----:B------:R-:W-:Y:S02]  /*9990*/  IMAD.MOV.U32 R17, RZ, RZ, R5 ;  /* 0x000000ffff117224 */ /* 0x000fe400078e0005 */
[----:B------:R-:W-:Y:S02]  /*99a0*/  IMAD.MOV.U32 R19, RZ, RZ, R25 ;  /* 0x000000ffff137224 */ /* 0x000fe400078e0019 */
.L_x_69354:
[----:B------:R-:W-:Y:S05]  /*99b0*/  BSYNC B1 ;  /* 0x0000000000017941 */ /* 0x000fea0003800000 */
.L_x_69352:
        /* <DEDUP_REMOVED lines=9> */
.L_x_69356:
[----:B------:R-:W-:Y:S02]  /*9a50*/  IMAD.MOV.U32 R25, RZ, RZ, R24 ;  /* 0x000000ffff197224 */ /* 0x000fe400078e0018 */
[----:B------:R-:W-:Y:S02]  /*9a60*/  IMAD.MOV.U32 R27, RZ, RZ, R26 ;  /* 0x000000ffff1b7224 */ /* 0x000fe400078e001a */
[----:B------:R-:W-:Y:S02]  /*9a70*/  IMAD.MOV.U32 R24, RZ, RZ, R18 ;  /* 0x000000ffff187224 */ /* 0x000fe400078e0012 */
[----:B------:R-:W-:Y:S02]  /*9a80*/  IMAD.MOV.U32 R26, RZ, RZ, R7 ;  /* 0x000000ffff1a7224 */ /* 0x000fe400078e0007 */
.L_x_69357:
[----:B------:R-:W-:Y:S05]  /*9a90*/  BSYNC B1 ;  /* 0x0000000000017941 */ /* 0x000fea0003800000 */
.L_x_69355:
        /* <DEDUP_REMOVED lines=9> */
.L_x_69359:
[----:B------:R-:W-:Y:S02]  /*9b30*/  IMAD.MOV.U32 R18, RZ, RZ, R25 ;  /* 0x000000ffff127224 */ /* 0x000fe400078e0019 */
[----:B------:R-:W-:Y:S02]  /*9b40*/  IMAD.MOV.U32 R31, RZ, RZ, R27 ;  /* 0x000000ffff1f7224 */ /* 0x000fe400078e001b */
[----:B------:R-:W-:Y:S02]  /*9b50*/  IMAD.MOV.U32 R25, RZ, RZ, R6 ;  /* 0x000000ffff197224 */ /* 0x000fe400078e0006 */
[----:B------:R-:W-:Y:S02]  /*9b60*/  IMAD.MOV.U32 R27, RZ, RZ, R20 ;  /* 0x000000ffff1b7224 */ /* 0x000fe400078e0014 */
.L_x_69360:
[----:B------:R-:W-:Y:S05]  /*9b70*/  BSYNC B1 ;  /* 0x0000000000017941 */ /* 0x000fea0003800000 */
.L_x_69358:
        /* <DEDUP_REMOVED lines=9> */
.L_x_69362:
[----:B------:R-:W-:Y:S02]  /*9c10*/  IMAD.MOV.U32 R20, RZ, RZ, R18 ;  /* 0x000000ffff147224 */ /* 0x000fe400078e0012 */
[----:B------:R-:W-:Y:S02]  /*9c20*/  IMAD.MOV.U32 R36, RZ, RZ, R31 ;  /* 0x000000ffff247224 */ /* 0x000fe400078e001f */
[----:B------:R-:W-:Y:S02]  /*9c30*/  IMAD.MOV.U32 R18, RZ, RZ, R8 ;  /* 0x000000ffff127224 */ /* 0x000fe400078e0008 */
[----:B------:R-:W-:Y:S02]  /*9c40*/  IMAD.MOV.U32 R31, RZ, RZ, R22 ;  /* 0x000000ffff1f7224 */ /* 0x000fe400078e0016 */
.L_x_69363:
[----:B------:R-:W-:Y:S05]  /*9c50*/  BSYNC B1 ;  /* 0x0000000000017941 */ /* 0x000fea0003800000 */
.L_x_69361:
        /* <DEDUP_REMOVED lines=9> */
.L_x_69365:
[----:B------:R-:W-:Y:S02]  /*9cf0*/  IMAD.MOV.U32 R22, RZ, RZ, R20 ;  /* 0x000000ffff167224 */ /* 0x000fe400078e0014 */
[----:B------:R-:W-:Y:S02]  /*9d00*/  IMAD.MOV.U32 R38, RZ, RZ, R36 ;  /* 0x000000ffff267224 */ /* 0x000fe400078e0024 */
[----:B------:R-:W-:Y:S02]  /*9d10*/  IMAD.MOV.U32 R20, RZ, RZ, R9 ;  /* 0x000000ffff147224 */ /* 0x000fe400078e0009 */
[----:B------:R-:W-:Y:S02]  /*9d20*/  IMAD.MOV.U32 R36, RZ, RZ, R13 ;  /* 0x000000ffff247224 */ /* 0x000fe400078e000d */
.L_x_69366:
[----:B------:R-:W-:Y:S05]  /*9d30*/  BSYNC B1 ;  /* 0x0000000000017941 */ /* 0x000fea0003800000 */
.L_x_69364:
        /* <DEDUP_REMOVED lines=16> */
.L_x_69368:
[----:B------:R-:W-:Y:S01]  /*9e40*/  IMAD.MOV.U32 R10, RZ, RZ, R11 ;  /* 0x000000ffff0a7224 */ /* 0x000fe200078e000b */
[----:B------:R-:W-:Y:S01]  /*9e50*/  MOV R11, R15 ;  /* 0x0000000f000b7202 */ /* 0x000fe20000000f00 */
[----:B------:R-:W-:Y:S02]  /*9e60*/  IMAD.MOV.U32 R2, RZ, RZ, R3 ;  /* 0x000000ffff027224 */ /* 0x000fe400078e0003 */
[----:B------:R-:W-:Y:S02]  /*9e70*/  IMAD.MOV.U32 R3, RZ, RZ, R16 ;  /* 0x000000ffff037224 */ /* 0x000fe400078e0010 */
.L_x_69369:
[----:B------:R-:W-:Y:S05]  /*9e80*/  BSYNC B1 ;  /* 0x0000000000017941 */ /* 0x000fea0003800000 */
.L_x_69367:
        /* <DEDUP_REMOVED lines=9> */
.L_x_69371:
[----:B------:R-:W-:Y:S01]  /*9f20*/  IMAD.MOV.U32 R33, RZ, RZ, R10 ;  /* 0x000000ffff217224 */ /* 0x000fe200078e000a */
[----:B------:R-:W-:Y:S01]  /*9f30*/  MOV R10, R17 ;  /* 0x00000011000a7202 */ /* 0x000fe20000000f00 */
[----:B------:R-:W-:Y:S02]  /*9f40*/  IMAD.MOV.U32 R5, RZ, RZ, R2 ;  /* 0x000000ffff057224 */ /* 0x000fe400078e0002 */
[----:B------:R-:W-:Y:S02]  /*9f50*/  IMAD.MOV.U32 R2, RZ, RZ, R19 ;  /* 0x000000ffff027224 */ /* 0x000fe400078e0013 */
.L_x_69372:
[----:B------:R-:W-:Y:S05]  /*9f60*/  BSYNC B1 ;  /* 0x0000000000017941 */ /* 0x000fea0003800000 */
.L_x_69370:
        /* <DEDUP_REMOVED lines=9> */
.L_x_69374:
[----:B------:R-:W-:Y:S01]  /*a000*/  IMAD.MOV.U32 R32, RZ, RZ, R33 ;  /* 0x000000ffff207224 */ /* 0x000fe200078e0021 */
[----:B------:R-:W-:Y:S01]  /*a010*/  MOV R33, R24 ;  /* 0x0000001800217202 */ /* 0x000fe20000000f00 */
[----:B------:R-:W-:Y:S02]  /*a020*/  IMAD.MOV.U32 R4, RZ, RZ, R5 ;  /* 0x000000ffff047224 */ /* 0x000fe400078e0005 */
[----:B------:R-:W-:Y:S02]  /*a030*/  IMAD.MOV.U32 R5, RZ, RZ, R26 ;  /* 0x000000ffff057224 */ /* 0x000fe400078e001a */
.L_x_69375:
[----:B------:R-:W-:Y:S05]  /*a040*/  BSYNC B1 ;  /* 0x0000000000017941 */ /* 0x000fea0003800000 */
.L_x_69373:
        /* <DEDUP_REMOVED lines=9> */
.L_x_69377:
[----:B------:R-:W-:Y:S01]  /*a0e0*/  IMAD.MOV.U32 R35, RZ, RZ, R32 ;  /* 0x000000ffff237224 */ /* 0x000fe200078e0020 */
[----:B------:R-:W-:Y:S01]  /*a0f0*/  MOV R32, R25 ;  /* 0x0000001900207202 */ /* 0x000fe20000000f00 */
[----:B------:R-:W-:Y:S02]  /*a100*/  IMAD.MOV.U32 R7, RZ, RZ, R4 ;  /* 0x000000ffff077224 */ /* 0x000fe400078e0004 */
[----:B------:R-:W-:Y:S02]  /*a110*/  IMAD.MOV.U32 R4, RZ, RZ, R27 ;  /* 0x000000ffff047224 */ /* 0x000fe400078e001b */
.L_x_69378:
[----:B------:R-:W-:Y:S05]  /*a120*/  BSYNC B1 ;  /* 0x0000000000017941 */ /* 0x000fea0003800000 */
.L_x_69376:
        /* <DEDUP_REMOVED lines=9> */
.L_x_69380:
[----:B------:R-:W-:Y:S01]  /*a1c0*/  IMAD.MOV.U32 R34, RZ, RZ, R35 ;  /* 0x000000ffff227224 */ /* 0x000fe200078e0023 */
[----:B------:R-:W-:Y:S01]  /*a1d0*/  MOV R35, R18 ;  /* 0x0000001200237202 */ /* 0x000fe20000000f00 */
[----:B------:R-:W-:Y:S02]  /*a1e0*/  IMAD.MOV.U32 R6, RZ, RZ, R7 ;  /* 0x000000ffff067224 */ /* 0x000fe400078e0007 */
[----:B------:R-:W-:Y:S02]  /*a1f0*/  IMAD.MOV.U32 R7, RZ, RZ, R31 ;  /* 0x000000ffff077224 */ /* 0x000fe400078e001f */
.L_x_69381:
[----:B------:R-:W-:Y:S05]  /*a200*/  BSYNC B1 ;  /* 0x0000000000017941 */ /* 0x000fea0003800000 */
.L_x_69379:
        /* <DEDUP_REMOVED lines=9> */
.L_x_69383:
[----:B------:R-:W-:Y:S01]  /*a2a0*/  IMAD.MOV.U32 R37, RZ, RZ, R34 ;  /* 0x000000ffff257224 */ /* 0x000fe200078e0022 */
[----:B------:R-:W-:Y:S01]  /*a2b0*/  MOV R34, R20 ;  /* 0x0000001400227202 */ /* 0x000fe20000000f00 */
[----:B------:R-:W-:Y:S02]  /*a2c0*/  IMAD.MOV.U32 R9, RZ, RZ, R6 ;  /* 0x000000ffff097224 */ /* 0x000fe400078e0006 */
[----:B------:R-:W-:Y:S02]  /*a2d0*/  IMAD.MOV.U32 R6, RZ, RZ, R36 ;  /* 0x000000ffff067224 */ /* 0x000fe400078e0024 */
.L_x_69384:
[----:B------:R-:W-:Y:S05]  /*a2e0*/  BSYNC B1 ;  /* 0x0000000000017941 */ /* 0x000fea0003800000 */
.L_x_69382:
        /* <DEDUP_REMOVED lines=9> */
.L_x_69386:
[----:B------:R-:W-:Y:S01]  /*a380*/  IMAD.MOV.U32 R36, RZ, RZ, R37 ;  /* 0x000000ffff247224 */ /* 0x000fe200078e0025 */
[----:B------:R-:W-:Y:S01]  /*a390*/  MOV R37, R22 ;  /* 0x0000001600257202 */ /* 0x000fe20000000f00 */
[----:B------:R-:W-:Y:S02]  /*a3a0*/  IMAD.MOV.U32 R8, RZ, RZ, R9 ;  /* 0x000000ffff087224 */ /* 0x000fe400078e0009 */
[----:B------:R-:W-:Y:S02]  /*a3b0*/  IMAD.MOV.U32 R9, RZ, RZ, R38 ;  /* 0x000000ffff097224 */ /* 0x000fe400078e0026 */
.L_x_69387:
[----:B------:R-:W-:Y:S05]  /*a3c0*/  BSYNC B1 ;  /* 0x0000000000017941 */ /* 0x000fea0003800000 */
.L_x_69385:
[----:B------:R-:W-:Y:S02]  /*a3d0*/  FADD.FTZ R38, R23, R21 ;  /* 0x0000001517267221 */ /* 0x000fe40000010000 */
[----:B------:R-:W-:Y:S02]  /*a3e0*/  IMAD.MOV.U32 R39, RZ, RZ, R12 ;  /* 0x000000ffff277224 */ /* 0x000fe400078e000c */
.L_x_69219:
[----:B-1-34-:R-:W-:Y:S05]  /*a3f0*/  BSYNC B0 ;  /* 0x0000000000007941 */ /* 0x01afea0003800000 */
.L_x_69218:
        /* <DEDUP_REMOVED lines=46> */
.L_x_69391:
[----:B------:R-:W-:Y:S02]  /*a6e0*/  IMAD.MOV.U32 R19, RZ, RZ, R11 ;  /* 0x000000ffff137224 */ /* 0x000fe400078e000b */
[----:B------:R-:W-:Y:S02]  /*a6f0*/  IMAD.MOV.U32 R38, RZ, RZ, R3 ;  /* 0x000000ffff267224 */ /* 0x000fe400078e0003 */
[----:B------:R-:W-:Y:S02]  /*a700*/  IMAD.MOV.U32 R11, RZ, RZ, R10 ;  /* 0x000000ffff0b7224 */ /* 0x000fe400078e000a */
[----:B------:R-:W-:Y:S02]  /*a710*/  IMAD.MOV.U32 R3, RZ, RZ, R2 ;  /* 0x000000ffff037224 */ /* 0x000fe400078e0002 */
.L_x_69392:
[----:B------:R-:W-:Y:S05]  /*a720*/  BSYNC B1 ;  /* 0x0000000000017941 */ /* 0x000fea0003800000 */
.L_x_69390:
        /* <DEDUP_REMOVED lines=9> */
.L_x_69394:
[----:B------:R-:W-:Y:S02]  /*a7c0*/  IMAD.MOV.U32 R27, RZ, RZ, R19 ;  /* 0x000000ffff1b7224 */ /* 0x000fe400078e0013 */
[----:B------:R-:W-:Y:S02]  /*a7d0*/  IMAD.MOV.U32 R25, RZ, RZ, R38 ;  /* 0x000000ffff197224 */ /* 0x000fe400078e0026 */
[----:B------:R-:W-:Y:S02]  /*a7e0*/  IMAD.MOV.U32 R19, RZ, RZ, R33 ;  /* 0x000000ffff137224 */ /* 0x000fe400078e0021 */
[----:B------:R-:W-:Y:S02]  /*a7f0*/  IMAD.MOV.U32 R38, RZ, RZ, R5 ;  /* 0x000000ffff267224 */ /* 0x000fe400078e0005 */
.L_x_69395:
[----:B------:R-:W-:Y:S05]  /*a800*/  BSYNC B1 ;  /* 0x0000000000017941 */ /* 0x000fea0003800000 */
.L_x_69393:
        /* <DEDUP_REMOVED lines=9> */
.L_x_69397:
[----:B------:R-:W-:Y:S02]  /*a8a0*/  IMAD.MOV.U32 R10, RZ, RZ, R27 ;  /* 0x000000ffff0a7224 */ /* 0x000fe400078e001b */
[----:B------:R-:W-:Y:S02]  /*a8b0*/  IMAD.MOV.U32 R2, RZ, RZ, R25 ;  /* 0x000000ffff027224 */ /* 0x000fe400078e0019 */
[----:B------:R-:W-:Y:S02]  /*a8c0*/  IMAD.MOV.U32 R27, RZ, RZ, R32 ;  /* 0x000000ffff1b7224 */ /* 0x000fe400078e0020 */
[----:B------:R-:W-:Y:S02]  /*a8d0*/  IMAD.MOV.U32 R25, RZ, RZ, R4 ;  /* 0x000000ffff197224 */ /* 0x000fe400078e0004 */
.L_x_69398:
[----:B------:R-:W-:Y:S05]  /*a8e0*/  BSYNC B1 ;  /* 0x0000000000017941 */ /* 0x000fea0003800000 */
.L_x_69396:
        /* <DEDUP_REMOVED lines=9> */
.L_x_69400:
[----:B------:R-:W-:Y:S02]  /*a980*/  IMAD.MOV.U32 R31, RZ, RZ, R10 ;  /* 0x000000ffff1f7224 */ /* 0x000fe400078e000a */
[----:B------:R-:W-:Y:S02]  /*a990*/  IMAD.MOV.U32 R5, RZ, RZ, R2 ;  /* 0x000000ffff057224 */ /* 0x000fe400078e0002 */
[----:B------:R-:W-:Y:S02]  /*a9a0*/  IMAD.MOV.U32 R10, RZ, RZ, R35 ;  /* 0x000000ffff0a7224 */ /* 0x000fe400078e0023 */
[----:B------:R-:W-:Y:S02]  /*a9b0*/  IMAD.MOV.U32 R2, RZ, RZ, R7 ;  /* 0x000000ffff027224 */ /* 0x000fe400078e0007 */
.L_x_69401:
[----:B------:R-:W-:Y:S05]  /*a9c0*/  BSYNC B1 ;  /* 0x0000000000017941 */ /* 0x000fea0003800000 */
.L_x_69399:
        /* <DEDUP_REMOVED lines=9> */
.L_x_69403:
[----:B------:R-:W-:Y:S02]  /*aa60*/  IMAD.MOV.U32 R32, RZ, RZ, R31 ;  /* 0x000000ffff207224 */ /* 0x000fe400078e001f */
[----:B------:R-:W-:Y:S02]  /*aa70*/  IMAD.MOV.U32 R4, RZ, RZ, R5 ;  /* 0x000000ffff047224 */ /* 0x000fe400078e0005 */
[----:B------:R-:W-:Y:S02]  /*aa80*/  IMAD.MOV.U32 R31, RZ, RZ, R34 ;  /* 0x000000ffff1f7224 */ /* 0x000fe400078e0022 */
[----:B------:R-:W-:Y:S02]  /*aa90*/  IMAD.MOV.U32 R5, RZ, RZ, R6 ;  /* 0x000000ffff057224 */ /* 0x000fe400078e0006 */
.L_x_69404:
[----:B------:R-:W-:Y:S05]  /*aaa0*/  BSYNC B1 ;  /* 0x0000000000017941 */ /* 0x000fea0003800000 */
.L_x_69402:
        /* <DEDUP_REMOVED lines=9> */
.L_x_69406:
[----:B------:R-:W-:Y:S02]  /*ab40*/  IMAD.MOV.U32 R33, RZ, RZ, R32 ;  /* 0x000000ffff217224 */ /* 0x000fe400078e0020 */
[----:B------:R-:W-:Y:S02]  /*ab50*/  IMAD.MOV.U32 R7, RZ, RZ, R4 ;  /* 0x000000ffff077224 */ /* 0x000fe400078e0004 */
[----:B------:R-:W-:Y:S02]  /*ab60*/  IMAD.MOV.U32 R32, RZ, RZ, R37 ;  /* 0x000000ffff207224 */ /* 0x000fe400078e0025 */
[----:B------:R-:W-:Y:S02]  /*ab70*/  IMAD.MOV.U32 R4, RZ, RZ, R9 ;  /* 0x000000ffff047224 */ /* 0x000fe400078e0009 */
.L_x_69407:
[----:B------:R-:W-:Y:S05]  /*ab80*/  BSYNC B1 ;  /* 0x0000000000017941 */ /* 0x000fea0003800000 */
.L_x_69405:
        /* <DEDUP_REMOVED lines=9> */
.L_x_69409:
[----:B------:R-:W-:Y:S02]  /*ac20*/  IMAD.MOV.U32 R9, RZ, RZ, R33 ;  /* 0x000000ffff097224 */ /* 0x000fe400078e0021 */
[----:B------:R-:W-:Y:S02]  /*ac30*/  IMAD.MOV.U32 R6, RZ, RZ, R7 ;  /* 0x000000ffff067224 */ /* 0x000fe400078e0007 */
[----:B------:R-:W-:Y:S02]  /*ac40*/  IMAD.MOV.U32 R33, RZ, RZ, R36 ;  /* 0x000000ffff217224 */ /* 0x000fe400078e0024 */
[----:B------:R-:W-:Y:S02]  /*ac50*/  IMAD.MOV.U32 R7, RZ, RZ, R8 ;  /* 0x000000ffff077224 */ /* 0x000fe400078e0008 */
.L_x_69410:
[----:B------:R-:W-:Y:S05]  /*ac60*/  BSYNC B1 ;  /* 0x0000000000017941 */ /* 0x000fea0003800000 */
.L_x_69408:
        /* <DEDUP_REMOVED lines=16> */
.L_x_69412:
[----:B------:R-:W-:Y:S02]  /*ad70*/  IMAD.MOV.U32 R26, RZ, RZ, R11 ;  /* 0x000000ffff1a7224 */ /* 0x000fe400078e000b */
[----:B------:R-:W-:Y:S01]  /*ad80*/  IMAD.MOV.U32 R8, RZ, RZ, R3 ;  /* 0x000000ffff087224 */ /* 0x000fe200078e0003 */
[----:B------:R-:W-:Y:S01]  /*ad90*/  MOV R3, R38 ;  /* 0x0000002600037202 */ /* 0x000fe20000000f00 */
[----:B------:R-:W-:Y:S02]  /*ada0*/  IMAD.MOV.U32 R11, RZ, RZ, R19 ;  /* 0x000000ffff0b7224 */ /* 0x000fe400078e0013 */
.L_x_69413:
[----:B------:R-:W-:Y:S05]  /*adb0*/  BSYNC B1 ;  /* 0x0000000000017941 */ /* 0x000fea0003800000 */
.L_x_69411:
        /* <DEDUP_REMOVED lines=9> */
.L_x_69415:
[----:B------:R-:W-:Y:S02]  /*ae50*/  IMAD.MOV.U32 R19, RZ, RZ, R26 ;  /* 0x000000ffff137224 */ /* 0x000fe400078e001a */
[----:B------:R-:W-:Y:S01]  /*ae60*/  IMAD.MOV.U32 R17, RZ, RZ, R8 ;  /* 0x000000ffff117224 */ /* 0x000fe200078e0008 */
[----:B------:R-:W-:Y:S01]  /*ae70*/  MOV R8, R25 ;  /* 0x0000001900087202 */ /* 0x000fe20000000f00 */
[----:B------:R-:W-:Y:S02]  /*ae80*/  IMAD.MOV.U32 R26, RZ, RZ, R27 ;  /* 0x000000ffff1a7224 */ /* 0x000fe400078e001b */
.L_x_69416:
[----:B------:R-:W-:Y:S05]  /*ae90*/  BSYNC B1 ;  /* 0x0000000000017941 */ /* 0x000fea0003800000 */
.L_x_69414:
        /* <DEDUP_REMOVED lines=9> */
.L_x_69418:
[----:B------:R-:W-:Y:S02]  /*af30*/  IMAD.MOV.U32 R36, RZ, RZ, R19 ;  /* 0x000000ffff247224 */ /* 0x000fe400078e0013 */
[----:B------:R-:W-:Y:S01]  /*af40*/  IMAD.MOV.U32 R34, RZ, RZ, R17 ;  /* 0x000000ffff227224 */ /* 0x000fe200078e0011 */
[----:B------:R-:W-:Y:S01]  /*af50*/  MOV R17, R2 ;  /* 0x0000000200117202 */ /* 0x000fe20000000f00 */
[----:B------:R-:W-:Y:S02]  /*af60*/  IMAD.MOV.U32 R19, RZ, RZ, R10 ;  /* 0x000000ffff137224 */ /* 0x000fe400078e000a */
.L_x_69419:
[----:B------:R-:W-:Y:S05]  /*af70*/  BSYNC B1 ;  /* 0x0000000000017941 */ /* 0x000fea0003800000 */
.L_x_69417:
        /* <DEDUP_REMOVED lines=9> */
.L_x_69421:
[----:B------:R-:W-:Y:S02]  /*b010*/  IMAD.MOV.U32 R27, RZ, RZ, R36 ;  /* 0x000000ffff1b7224 */ /* 0x000fe400078e0024 */
[----:B------:R-:W-:Y:S01]  /*b020*/  IMAD.MOV.U32 R25, RZ, RZ, R34 ;  /* 0x000000ffff197224 */ /* 0x000fe200078e0022 */
[----:B------:R-:W-:Y:S01]  /*b030*/  MOV R34, R5 ;  /* 0x0000000500227202 */ /* 0x000fe20000000f00 */
[----:B------:R-:W-:Y:S02]  /*b040*/  IMAD.MOV.U32 R36, RZ, RZ, R31 ;  /* 0x000000ffff247224 */ /* 0x000fe400078e001f */
.L_x_69422:
[----:B------:R-:W-:Y:S05]  /*b050*/  BSYNC B1 ;  /* 0x0000000000017941 */ /* 0x000fea0003800000 */
.L_x_69420:
        /* <DEDUP_REMOVED lines=9> */
.L_x_69424:
[----:B------:R-:W-:Y:S02]  /*b0f0*/  IMAD.MOV.U32 R10, RZ, RZ, R27 ;  /* 0x000000ffff0a7224 */ /* 0x000fe400078e001b */
[----:B------:R-:W-:Y:S01]  /*b100*/  IMAD.MOV.U32 R2, RZ, RZ, R25 ;  /* 0x000000ffff027224 */ /* 0x000fe200078e0019 */
[----:B------:R-:W-:Y:S01]  /*b110*/  MOV R25, R4 ;  /* 0x0000000400197202 */ /* 0x000fe20000000f00 */
[----:B------:R-:W-:Y:S02]  /*b120*/  IMAD.MOV.U32 R27, RZ, RZ, R32 ;  /* 0x000000ffff1b7224 */ /* 0x000fe400078e0020 */
.L_x_69425:
[----:B------:R-:W-:Y:S05]  /*b130*/  BSYNC B1 ;  /* 0x0000000000017941 */ /* 0x000fea0003800000 */
.L_x_69423:
        /* <DEDUP_REMOVED lines=9> */
.L_x_69427:
[----:B------:R-:W-:Y:S02]  /*b1d0*/  IMAD.MOV.U32 R4, RZ, RZ, R10 ;  /* 0x000000ffff047224 */ /* 0x000fe400078e000a */
[----:B------:R-:W-:Y:S01]  /*b1e0*/  IMAD.MOV.U32 R5, RZ, RZ, R2 ;  /* 0x000000ffff057224 */ /* 0x000fe200078e0002 */
[----:B------:R-:W-:Y:S01]  /*b1f0*/  MOV R2, R7 ;  /* 0x0000000700027202 */ /* 0x000fe20000000f00 */
[----:B------:R-:W-:Y:S02]  /*b200*/  IMAD.MOV.U32 R10, RZ, RZ, R33 ;  /* 0x000000ffff0a7224 */ /* 0x000fe400078e0021 */
.L_x_69428:
[----:B------:R-:W-:Y:S05]  /*b210*/  BSYNC B1 ;  /* 0x0000000000017941 */ /* 0x000fea0003800000 */
.L_x_69426:
        /* <DEDUP_REMOVED lines=9> */
.L_x_69430:
[----:B------:R-:W-:Y:S02]  /*b2b0*/  IMAD.MOV.U32 R31, RZ, RZ, R4 ;  /* 0x000000ffff1f7224 */ /* 0x000fe400078e0004 */
[----:B------:R-:W-:Y:S01]  /*b2c0*/  IMAD.MOV.U32 R7, RZ, RZ, R5 ;  /* 0x000000ffff077224 */ /* 0x000fe200078e0005 */
[----:B------:R-:W-:Y:S01]  /*b2d0*/  MOV R5, R6 ;  /* 0x0000000600057202 */ /* 0x000fe20000000f00 */
[----:B------:R-:W-:Y:S02]  /*b2e0*/  IMAD.MOV.U32 R4, RZ, RZ, R9 ;  /* 0x000000ffff047224 */ /* 0x000fe400078e0009 */
.L_x_69431:
[----:B------:R-:W-:Y:S05]  /*b2f0*/  BSYNC B1 ;  /* 0x0000000000017941 */ /* 0x000fea0003800000 */
.L_x_69429:
        /* <DEDUP_REMOVED lines=16> */
.L_x_69433:
[----:B------:R-:W-:Y:S01]  /*b400*/  IMAD.MOV.U32 R24, RZ, RZ, R11 ;  /* 0x000000ffff187224 */ /* 0x000fe200078e000b */
[----:B------:R-:W-:Y:S01]  /*b410*/  MOV R6, R3 ;  /* 0x0000000300067202 */ /* 0x000fe20000000f00 */
[----:B------:R-:W-:Y:S02]  /*b420*/  IMAD.MOV.U32 R11, RZ, RZ, R26 ;  /* 0x000000ffff0b7224 */ /* 0x000fe400078e001a */
[----:B------:R-:W-:Y:S02]  /*b430*/  IMAD.MOV.U32 R3, RZ, RZ, R8 ;  /* 0x000000ffff037224 */ /* 0x000fe400078e0008 */
.L_x_69434:
[----:B------:R-:W-:Y:S05]  /*b440*/  BSYNC B1 ;  /* 0x0000000000017941 */ /* 0x000fea0003800000 */
.L_x_69432:
        /* <DEDUP_REMOVED lines=9> */
.L_x_69436:
[----:B------:R-:W-:Y:S01]  /*b4e0*/  IMAD.MOV.U32 R15, RZ, RZ, R24 ;  /* 0x000000ffff0f7224 */ /* 0x000fe200078e0018 */
[----:B------:R-:W-:Y:S01]  /*b4f0*/  MOV R9, R6 ;  /* 0x0000000600097202 */ /* 0x000fe20000000f00 */
[----:B------:R-:W-:Y:S02]  /*b500*/  IMAD.MOV.U32 R24, RZ, RZ, R19 ;  /* 0x000000ffff187224 */ /* 0x000fe400078e0013 */
[----:B------:R-:W-:Y:S02]  /*b510*/  IMAD.MOV.U32 R6, RZ, RZ, R17 ;  /* 0x000000ffff067224 */ /* 0x000fe400078e0011 */
.L_x_69437:
[----:B------:R-:W-:Y:S05]  /*b520*/  BSYNC B1 ;  /* 0x0000000000017941 */ /* 0x000fea0003800000 */
.L_x_69435:
        /* <DEDUP_REMOVED lines=9> */
.L_x_69439:
[----:B------:R-:W-:Y:S01]  /*b5c0*/  IMAD.MOV.U32 R26, RZ, RZ, R15 ;  /* 0x000000ffff1a7224 */ /* 0x000fe200078e000f */
[----:B------:R-:W-:Y:S01]  /*b5d0*/  MOV R8, R9 ;  /* 0x0000000900087202 */ /* 0x000fe20000000f00 */
[----:B------:R-:W-:Y:S02]  /*b5e0*/  IMAD.MOV.U32 R15, RZ, RZ, R36 ;  /* 0x000000ffff0f7224 */ /* 0x000fe400078e0024 */
[----:B------:R-:W-:Y:S02]  /*b5f0*/  IMAD.MOV.U32 R9, RZ, RZ, R34 ;  /* 0x000000ffff097224 */ /* 0x000fe400078e0022 */
.L_x_69440:
[----:B------:R-:W-:Y:S05]  /*b600*/  BSYNC B1 ;  /* 0x0000000000017941 */ /* 0x000fea0003800000 */
.L_x_69438:
        /* <DEDUP_REMOVED lines=9> */
.L_x_69442:
[----:B------:R-:W-:Y:S01]  /*b6a0*/  IMAD.MOV.U32 R19, RZ, RZ, R26 ;  /* 0x000000ffff137224 */ /* 0x000fe200078e001a */
[----:B------:R-:W-:Y:S01]  /*b6b0*/  MOV R17, R8 ;  /* 0x0000000800117202 */ /* 0x000fe20000000f00 */
[----:B------:R-:W-:Y:S02]  /*b6c0*/  IMAD.MOV.U32 R26, RZ, RZ, R27 ;  /* 0x000000ffff1a7224 */ /* 0x000fe400078e001b */
[----:B------:R-:W-:Y:S02]  /*b6d0*/  IMAD.MOV.U32 R8, RZ, RZ, R25 ;  /* 0x000000ffff087224 */ /* 0x000fe400078e0019 */
.L_x_69443:
[----:B------:R-:W-:Y:S05]  /*b6e0*/  BSYNC B1 ;  /* 0x0000000000017941 */ /* 0x000fea0003800000 */
.L_x_69441:
        /* <DEDUP_REMOVED lines=9> */
.L_x_69445:
[----:B------:R-:W-:Y:S01]  /*b780*/  IMAD.MOV.U32 R25, RZ, RZ, R19 ;  /* 0x000000ffff197224 */ /* 0x000fe200078e0013 */
[----:B------:R-:W-:Y:S01]  /*b790*/  MOV R32, R17 ;  /* 0x0000001100207202 */ /* 0x000fe20000000f00 */
[----:B------:R-:W-:Y:S02]  /*b7a0*/  IMAD.MOV.U32 R19, RZ, RZ, R10 ;  /* 0x000000ffff137224 */ /* 0x000fe400078e000a */
[----:B------:R-:W-:Y:S02]  /*b7b0*/  IMAD.MOV.U32 R17, RZ, RZ, R2 ;  /* 0x000000ffff117224 */ /* 0x000fe400078e0002 */
.L_x_69446:
[----:B------:R-:W-:Y:S05]  /*b7c0*/  BSYNC B1 ;  /* 0x0000000000017941 */ /* 0x000fea0003800000 */
.L_x_69444:
        /* <DEDUP_REMOVED lines=9> */
.L_x_69448:
[----:B------:R-:W-:Y:S01]  /*b860*/  IMAD.MOV.U32 R10, RZ, RZ, R25 ;  /* 0x000000ffff0a7224 */ /* 0x000fe200078e0019 */
[----:B------:R-:W-:Y:S01]  /*b870*/  MOV R2, R32 ;  /* 0x0000002000027202 */ /* 0x000fe20000000f00 */
[----:B------:R-:W-:Y:S02]  /*b880*/  IMAD.MOV.U32 R25, RZ, RZ, R4 ;  /* 0x000000ffff197224 */ /* 0x000fe400078e0004 */
[----:B------:R-:W-:Y:S02]  /*b890*/  IMAD.MOV.U32 R32, RZ, RZ, R5 ;  /* 0x000000ffff207224 */ /* 0x000fe400078e0005 */
.L_x_69449:
[----:B------:R-:W-:Y:S05]  /*b8a0*/  BSYNC B1 ;  /* 0x0000000000017941 */ /* 0x000fea0003800000 */
.L_x_69447:
        /* <DEDUP_REMOVED lines=9> */
.L_x_69451:
[----:B------:R-:W-:Y:S01]  /*b940*/  IMAD.MOV.U32 R5, RZ, RZ, R10 ;  /* 0x000000ffff057224 */ /* 0x000fe200078e000a */
[----:B------:R-:W-:Y:S01]  /*b950*/  MOV R4, R2 ;  /* 0x0000000200047202 */ /* 0x000fe20000000f00 */
[----:B------:R-:W-:Y:S02]  /*b960*/  IMAD.MOV.U32 R10, RZ, RZ, R31 ;  /* 0x000000ffff0a7224 */ /* 0x000fe400078e001f */
[----:B------:R-:W-:Y:S02]  /*b970*/  IMAD.MOV.U32 R2, RZ, RZ, R7 ;  /* 0x000000ffff027224 */ /* 0x000fe400078e0007 */
.L_x_69452:
[----:B------:R-:W-:Y:S05]  /*b980*/  BSYNC B1 ;  /* 0x0000000000017941 */ /* 0x000fea0003800000 */
.L_x_69450:
        /* <DEDUP_REMOVED lines=16> */
.L_x_69454:
[----:B------:R-:W-:Y:S02]  /*ba90*/  IMAD.MOV.U32 R34, RZ, RZ, R11 ;  /* 0x000000ffff227224 */ /* 0x000fe400078e000b */
[----:B------:R-:W-:Y:S02]  /*baa0*/  IMAD.MOV.U32 R22, RZ, RZ, R3 ;  /* 0x000000ffff167224 */ /* 0x000fe400078e0003 */
[----:B------:R-:W-:Y:S02]  /*bab0*/  IMAD.MOV.U32 R11, RZ, RZ, R24 ;  /* 0x000000ffff0b7224 */ /* 0x000fe400078e0018 */
[----:B------:R-:W-:Y:S02]  /*bac0*/  IMAD.MOV.U32 R3, RZ, RZ, R6 ;  /* 0x000000ffff037224 */ /* 0x000fe400078e0006 */
.L_x_69455:
[----:B------:R-:W-:Y:S05]  /*bad0*/  BSYNC B1 ;  /* 0x0000000000017941 */ /* 0x000fea0003800000 */
.L_x_69453:
        /* <DEDUP_REMOVED lines=9> */
.L_x_69457:
[----:B------:R-:W-:Y:S02]  /*bb70*/  IMAD.MOV.U32 R13, RZ, RZ, R34 ;  /* 0x000000ffff0d7224 */ /* 0x000fe400078e0022 */
[----:B------:R-:W-:Y:S02]  /*bb80*/  IMAD.MOV.U32 R7, RZ, RZ, R22 ;  /* 0x000000ffff077224 */ /* 0x000fe400078e0016 */
[----:B------:R-:W-:Y:S02]  /*bb90*/  IMAD.MOV.U32 R34, RZ, RZ, R15 ;  /* 0x000000ffff227224 */ /* 0x000fe400078e000f */
[----:B------:R-:W-:Y:S02]  /*bba0*/  IMAD.MOV.U32 R22, RZ, RZ, R9 ;  /* 0x000000ffff167224 */ /* 0x000fe400078e0009 */
.L_x_69458:
[----:B------:R-:W-:Y:S05]  /*bbb0*/  BSYNC B1 ;  /* 0x0000000000017941 */ /* 0x000fea0003800000 */
.L_x_69456:
        /* <DEDUP_REMOVED lines=9> */
.L_x_69460:
[----:B------:R-:W-:Y:S02]  /*bc50*/  IMAD.MOV.U32 R24, RZ, RZ, R13 ;  /* 0x000000ffff187224 */ /* 0x000fe400078e000d */
[----:B------:R-:W-:Y:S02]  /*bc60*/  IMAD.MOV.U32 R6, RZ, RZ, R7 ;  /* 0x000000ffff067224 */ /* 0x000fe400078e0007 */
[----:B------:R-:W-:Y:S02]  /*bc70*/  IMAD.MOV.U32 R13, RZ, RZ, R26 ;  /* 0x000000ffff0d7224 */ /* 0x000fe400078e001a */
[----:B------:R-:W-:Y:S02]  /*bc80*/  IMAD.MOV.U32 R7, RZ, RZ, R8 ;  /* 0x000000ffff077224 */ /* 0x000fe400078e0008 */
.L_x_69461:
[----:B------:R-:W-:Y:S05]  /*bc90*/  BSYNC B1 ;  /* 0x0000000000017941 */ /* 0x000fea0003800000 */
.L_x_69459:
        /* <DEDUP_REMOVED lines=9> */
.L_x_69463:
[----:B------:R-:W-:Y:S02]  /*bd30*/  IMAD.MOV.U32 R8, RZ, RZ, R24 ;  /* 0x000000ffff087224 */ /* 0x000fe400078e0018 */
[----:B------:R-:W-:Y:S02]  /*bd40*/  IMAD.MOV.U32 R9, RZ, RZ, R6 ;  /* 0x000000ffff097224 */ /* 0x000fe400078e0006 */
[----:B------:R-:W-:Y:S02]  /*bd50*/  IMAD.MOV.U32 R24, RZ, RZ, R19 ;  /* 0x000000ffff187224 */ /* 0x000fe400078e0013 */
[----:B------:R-:W-:Y:S02]  /*bd60*/  IMAD.MOV.U32 R6, RZ, RZ, R17 ;  /* 0x000000ffff067224 */ /* 0x000fe400078e0011 */
.L_x_69464:
[----:B------:R-:W-:Y:S05]  /*bd70*/  BSYNC B1 ;  /* 0x0000000000017941 */ /* 0x000fea0003800000 */
.L_x_69462:
        /* <DEDUP_REMOVED lines=9> */
.L_x_69466:
[----:B------:R-:W-:Y:S02]  /*be10*/  IMAD.MOV.U32 R17, RZ, RZ, R8 ;  /* 0x000000ffff117224 */ /* 0x000fe400078e0008 */
[----:B------:R-:W-:Y:S02]  /*be20*/  IMAD.MOV.U32 R15, RZ, RZ, R9 ;  /* 0x000000ffff0f7224 */ /* 0x000fe400078e0009 */
[----:B------:R-:W-:Y:S02]  /*be30*/  IMAD.MOV.U32 R8, RZ, RZ, R25 ;  /* 0x000000ffff087224 */ /* 0x000fe400078e0019 */
[----:B------:R-:W-:Y:S02]  /*be40*/  IMAD.MOV.U32 R9, RZ, RZ, R32 ;  /* 0x000000ffff097224 */ /* 0x000fe400078e0020 */
.L_x_69467:
[----:B------:R-:W-:Y:S05]  /*be50*/  BSYNC B1 ;  /* 0x0000000000017941 */ /* 0x000fea0003800000 */
.L_x_69465:
        /* <DEDUP_REMOVED lines=9> */
.L_x_69469:
[----:B------:R-:W-:Y:S02]  /*bef0*/  IMAD.MOV.U32 R26, RZ, RZ, R17 ;  /* 0x000000ffff1a7224 */ /* 0x000fe400078e0011 */
[----:B------:R-:W-:Y:S02]  /*bf00*/  IMAD.MOV.U32 R19, RZ, RZ, R15 ;  /* 0x000000ffff137224 */ /* 0x000fe400078e000f */
[----:B------:R-:W-:Y:S02]  /*bf10*/  IMAD.MOV.U32 R17, RZ, RZ, R10 ;  /* 0x000000ffff117224 */ /* 0x000fe400078e000a */
[----:B------:R-:W-:Y:S02]  /*bf20*/  IMAD.MOV.U32 R15, RZ, RZ, R2 ;  /* 0x000000ffff0f7224 */ /* 0x000fe400078e0002 */
.L_x_69470:
[----:B------:R-:W-:Y:S05]  /*bf30*/  BSYNC B1 ;  /* 0x0000000000017941 */ /* 0x000fea0003800000 */
.L_x_69468:
        /* <DEDUP_REMOVED lines=9> */
.L_x_69472:
[----:B------:R-:W-:Y:S02]  /*bfd0*/  IMAD.MOV.U32 R10, RZ, RZ, R26 ;  /* 0x000000ffff0a7224 */ /* 0x000fe400078e001a */
[----:B------:R-:W-:Y:S02]  /*bfe0*/  IMAD.MOV.U32 R2, RZ, RZ, R19 ;  /* 0x000000ffff027224 */ /* 0x000fe400078e0013 */
[----:B------:R-:W-:Y:S02]  /*bff0*/  IMAD.MOV.U32 R26, RZ, RZ, R5 ;  /* 0x000000ffff1a7224 */ /* 0x000fe400078e0005 */
[----:B------:R-:W-:Y:S02]  /*c000*/  IMAD.MOV.U32 R19, RZ, RZ, R4 ;  /* 0x000000ffff137224 */ /* 0x000fe400078e0004 */
.L_x_69473:
[----:B------:R-:W-:Y:S05]  /*c010*/  BSYNC B1 ;  /* 0x0000000000017941 */ /* 0x000fea0003800000 */
.L_x_69471:
        /* <DEDUP_REMOVED lines=16> */
.L_x_69475:
[----:B------:R-:W-:Y:S02]  /*c120*/  IMAD.MOV.U32 R4, RZ, RZ, R11 ;  /* 0x000000ffff047224 */ /* 0x000fe400078e000b */
[----:B------:R-:W-:Y:S01]  /*c130*/  IMAD.MOV.U32 R20, RZ, RZ, R3 ;  /* 0x000000ffff147224 */ /* 0x000fe200078e0003 */
[----:B------:R-:W-:Y:S01]  /*c140*/  MOV R3, R22 ;  /* 0x0000001600037202 */ /* 0x000fe20000000f00 */
[----:B------:R-:W-:Y:S02]  /*c150*/  IMAD.MOV.U32 R11, RZ, RZ, R34 ;  /* 0x000000ffff0b7224 */ /* 0x000fe400078e0022 */
.L_x_69476:
[----:B------:R-:W-:Y:S05]  /*c160*/  BSYNC B1 ;  /* 0x0000000000017941 */ /* 0x000fea0003800000 */
.L_x_69474:
        /* <DEDUP_REMOVED lines=9> */
.L_x_69478:
[----:B------:R-:W-:Y:S02]  /*c200*/  IMAD.MOV.U32 R5, RZ, RZ, R4 ;  /* 0x000000ffff057224 */ /* 0x000fe400078e0004 */
[----:B------:R-:W-:Y:S01]  /*c210*/  IMAD.MOV.U32 R25, RZ, RZ, R20 ;  /* 0x000000ffff197224 */ /* 0x000fe200078e0014 */
[----:B------:R-:W-:Y:S01]  /*c220*/  MOV R20, R7 ;  /* 0x0000000700147202 */ /* 0x000fe20000000f00 */
[----:B------:R-:W-:Y:S02]  /*c230*/  IMAD.MOV.U32 R4, RZ, RZ, R13 ;  /* 0x000000ffff047224 */ /* 0x000fe400078e000d */
.L_x_69479:
[----:B------:R-:W-:Y:S05]  /*c240*/  BSYNC B1 ;  /* 0x0000000000017941 */ /* 0x000fea0003800000 */
.L_x_69477:
        /* <DEDUP_REMOVED lines=9> */
.L_x_69481:
[----:B------:R-:W-:Y:S02]  /*c2e0*/  IMAD.MOV.U32 R7, RZ, RZ, R5 ;  /* 0x000000ffff077224 */ /* 0x000fe400078e0005 */
[----:B------:R-:W-:Y:S01]  /*c2f0*/  IMAD.MOV.U32 R22, RZ, RZ, R25 ;  /* 0x000000ffff167224 */ /* 0x000fe200078e0019 */
[----:B------:R-:W-:Y:S01]  /*c300*/  MOV R25, R6 ;  /* 0x0000000600197202 */ /* 0x000fe20000000f00 */
[----:B------:R-:W-:Y:S02]  /*c310*/  IMAD.MOV.U32 R5, RZ, RZ, R24 ;  /* 0x000000ffff057224 */ /* 0x000fe400078e0018 */
.L_x_69482:
[----:B------:R-:W-:Y:S05]  /*c320*/  BSYNC B1 ;  /* 0x0000000000017941 */ /* 0x000fea0003800000 */
.L_x_69480:
        /* <DEDUP_REMOVED lines=9> */
.L_x_69484:
[----:B------:R-:W-:Y:S02]  /*c3c0*/  IMAD.MOV.U32 R6, RZ, RZ, R7 ;  /* 0x000000ffff067224 */ /* 0x000fe400078e0007 */
[----:B------:R-:W-:Y:S01]  /*c3d0*/  IMAD.MOV.U32 R24, RZ, RZ, R22 ;  /* 0x000000ffff187224 */ /* 0x000fe200078e0016 */
[----:B------:R-:W-:Y:S01]  /*c3e0*/  MOV R22, R9 ;  /* 0x0000000900167202 */ /* 0x000fe20000000f00 */
[----:B------:R-:W-:Y:S02]  /*c3f0*/  IMAD.MOV.U32 R7, RZ, RZ, R8 ;  /* 0x000000ffff077224 */ /* 0x000fe400078e0008 */
.L_x_69485:
[----:B------:R-:W-:Y:S05]  /*c400*/  BSYNC B1 ;  /* 0x0000000000017941 */ /* 0x000fea0003800000 */
.L_x_69483:
        /* <DEDUP_REMOVED lines=9> */
.L_x_69487:
[----:B------:R-:W-:Y:S02]  /*c4a0*/  IMAD.MOV.U32 R9, RZ, RZ, R6 ;  /* 0x000000ffff097224 */ /* 0x000fe400078e0006 */
[----:B------:R-:W-:Y:S01]  /*c4b0*/  IMAD.MOV.U32 R8, RZ, RZ, R24 ;  /* 0x000000ffff087224 */ /* 0x000fe200078e0018 */
[----:B------:R-:W-:Y:S01]  /*c4c0*/  MOV R24, R15 ;  /* 0x0000000f00187202 */ /* 0x000fe20000000f00 */
[----:B------:R-:W-:Y:S02]  /*c4d0*/  IMAD.MOV.U32 R6, RZ, RZ, R17 ;  /* 0x000000ffff067224 */ /* 0x000fe400078e0011 */
.L_x_69488:
[----:B------:R-:W-:Y:S05]  /*c4e0*/  BSYNC B1 ;  /* 0x0000000000017941 */ /* 0x000fea0003800000 */
.L_x_69486:
        /* <DEDUP_REMOVED lines=9> */
.L_x_69490:
[----:B------:R-:W-:Y:S02]  /*c580*/  IMAD.MOV.U32 R13, RZ, RZ, R9 ;  /* 0x000000ffff0d7224 */ /* 0x000fe400078e0009 */
[----:B------:R-:W-:Y:S01]  /*c590*/  IMAD.MOV.U32 R15, RZ, RZ, R8 ;  /* 0x000000ffff0f7224 */ /* 0x000fe200078e0008 */
[----:B------:R-:W-:Y:S01]  /*c5a0*/  MOV R8, R19 ;  /* 0x0000001300087202 */ /* 0x000fe20000000f00 */
[----:B------:R-:W-:Y:S02]  /*c5b0*/  IMAD.MOV.U32 R9, RZ, RZ, R26 ;  /* 0x000000ffff097224 */ /* 0x000fe400078e001a */
.L_x_69491:
[----:B------:R-:W-:Y:S05]  /*c5c0*/  BSYNC B1 ;  /* 0x0000000000017941 */ /* 0x000fea0003800000 */
.L_x_69489:
        /* <DEDUP_REMOVED lines=9> */
.L_x_69493:
[----:B------:R-:W-:Y:S02]  /*c660*/  IMAD.MOV.U32 R17, RZ, RZ, R13 ;  /* 0x000000ffff117224 */ /* 0x000fe400078e000d */
[----:B------:R-:W-:Y:S01]  /*c670*/  IMAD.MOV.U32 R19, RZ, RZ, R15 ;  /* 0x000000ffff137224 */ /* 0x000fe200078e000f */
[----:B------:R-:W-:Y:S01]  /*c680*/  MOV R15, R2 ;  /* 0x00000002000f7202 */ /* 0x000fe20000000f00 */
[----:B------:R-:W-:Y:S02]  /*c690*/  IMAD.MOV.U32 R13, RZ, RZ, R10 ;  /* 0x000000ffff0d7224 */ /* 0x000fe400078e000a */
.L_x_69494:
[----:B------:R-:W-:Y:S05]  /*c6a0*/  BSYNC B1 ;  /* 0x0000000000017941 */ /* 0x000fea0003800000 */
.L_x_69492:
        /* <DEDUP_REMOVED lines=16> */
.L_x_69496:
[----:B------:R-:W-:Y:S01]  /*c7b0*/  IMAD.MOV.U32 R2, RZ, RZ, R11 ;  /* 0x000000ffff027224 */ /* 0x000fe200078e000b */
[----:B------:R-:W-:Y:S01]  /*c7c0*/  MOV R10, R3 ;  /* 0x00000003000a7202 */ /* 0x000fe20000000f00 */
[----:B------:R-:W-:Y:S02]  /*c7d0*/  IMAD.MOV.U32 R11, RZ, RZ, R4 ;  /* 0x000000ffff0b7224 */ /* 0x000fe400078e0004 */
[----:B------:R-:W-:Y:S02]  /*c7e0*/  IMAD.MOV.U32 R3, RZ, RZ, R20 ;  /* 0x000000ffff037224 */ /* 0x000fe400078e0014 */
.L_x_69497:
[----:B------:R-:W-:Y:S05]  /*c7f0*/  BSYNC B1 ;  /* 0x0000000000017941 */ /* 0x000fea0003800000 */
.L_x_69495:
        /* <DEDUP_REMOVED lines=9> */
.L_x_69499:
[----:B------:R-:W-:Y:S01]  /*c890*/  IMAD.MOV.U32 R4, RZ, RZ, R2 ;  /* 0x000000ffff047224 */ /* 0x000fe200078e0002 */
[----:B------:R-:W-:Y:S01]  /*c8a0*/  MOV R27, R10 ;  /* 0x0000000a001b7202 */ /* 0x000fe20000000f00 */
[----:B------:R-:W-:Y:S02]  /*c8b0*/  IMAD.MOV.U32 R2, RZ, RZ, R5 ;  /* 0x000000ffff027224 */ /* 0x000fe400078e0005 */
[----:B------:R-:W-:Y:S02]  /*c8c0*/  IMAD.MOV.U32 R10, RZ, RZ, R25 ;  /* 0x000000ffff0a7224 */ /* 0x000fe400078e0019 */
.L_x_69500:
[----:B------:R-:W-:Y:S05]  /*c8d0*/  BSYNC B1 ;  /* 0x0000000000017941 */ /* 0x000fea0003800000 */
.L_x_69498:
        /* <DEDUP_REMOVED lines=9> */
.L_x_69502:
[----:B------:R-:W-:Y:S01]  /*c970*/  IMAD.MOV.U32 R5, RZ, RZ, R4 ;  /* 0x000000ffff057224 */ /* 0x000fe200078e0004 */
[----:B------:R-:W-:Y:S01]  /*c980*/  MOV R25, R27 ;  /* 0x0000001b00197202 */ /* 0x000fe20000000f00 */
[----:B------:R-:W-:Y:S02]  /*c990*/  IMAD.MOV.U32 R4, RZ, RZ, R7 ;  /* 0x000000ffff047224 */ /* 0x000fe400078e0007 */
[----:B------:R-:W-:Y:S02]  /*c9a0*/  IMAD.MOV.U32 R27, RZ, RZ, R22 ;  /* 0x000000ffff1b7224 */ /* 0x000fe400078e0016 */
.L_x_69503:
[----:B------:R-:W-:Y:S05]  /*c9b0*/  BSYNC B1 ;  /* 0x0000000000017941 */ /* 0x000fea0003800000 */
.L_x_69501:
        /* <DEDUP_REMOVED lines=9> */
.L_x_69505:
[----:B------:R-:W-:Y:S01]  /*ca50*/  IMAD.MOV.U32 R18, RZ, RZ, R5 ;  /* 0x000000ffff127224 */ /* 0x000fe200078e0005 */
[----:B------:R-:W-:Y:S01]  /*ca60*/  MOV R7, R25 ;  /* 0x0000001900077202 */ /* 0x000fe20000000f00 */
[----:B------:R-:W-:Y:S02]  /*ca70*/  IMAD.MOV.U32 R5, RZ, RZ, R6 ;  /* 0x000000ffff057224 */ /* 0x000fe400078e0006 */
[----:B------:R-:W-:Y:S02]  /*ca80*/  IMAD.MOV.U32 R25, RZ, RZ, R24 ;  /* 0x000000ffff197224 */ /* 0x000fe400078e0018 */
.L_x_69506:
[----:B------:R-:W-:Y:S05]  /*ca90*/  BSYNC B1 ;  /* 0x0000000000017941 */ /* 0x000fea0003800000 */
.L_x_69504:
        /* <DEDUP_REMOVED lines=9> */
.L_x_69508:
[----:B------:R-:W-:Y:S01]  /*cb30*/  IMAD.MOV.U32 R6, RZ, RZ, R18 ;  /* 0x000000ffff067224 */ /* 0x000fe200078e0012 */
[----:B------:R-:W-:Y:S01]  /*cb40*/  MOV R20, R7 ;  /* 0x0000000700147202 */ /* 0x000fe20000000f00 */
[----:B------:R-:W-:Y:S02]  /*cb50*/  IMAD.MOV.U32 R18, RZ, RZ, R9 ;  /* 0x000000ffff127224 */ /* 0x000fe400078e0009 */
[----:B------:R-:W-:Y:S02]  /*cb60*/  IMAD.MOV.U32 R7, RZ, RZ, R8 ;  /* 0x000000ffff077224 */ /* 0x000fe400078e0008 */
.L_x_69509:
[----:B------:R-:W-:Y:S05]  /*cb70*/  BSYNC B1 ;  /* 0x0000000000017941 */ /* 0x000fea0003800000 */
.L_x_69507:
        /* <DEDUP_REMOVED lines=9> */
.L_x_69511:
[----:B------:R-:W-:Y:S01]  /*cc10*/  IMAD.MOV.U32 R8, RZ, RZ, R6 ;  /* 0x000000ffff087224 */ /* 0x000fe200078e0006 */
[----:B------:R-:W-:Y:S01]  /*cc20*/  MOV R22, R20 ;  /* 0x0000001400167202 */ /* 0x000fe20000000f00 */
[----:B------:R-:W-:Y:S02]  /*cc30*/  IMAD.MOV.U32 R6, RZ, RZ, R13 ;  /* 0x000000ffff067224 */ /* 0x000fe400078e000d */
[----:B------:R-:W-:Y:S02]  /*cc40*/  IMAD.MOV.U32 R20, RZ, RZ, R15 ;  /* 0x000000ffff147224 */ /* 0x000fe400078e000f */
.L_x_69512:
[----:B------:R-:W-:Y:S05]  /*cc50*/  BSYNC B1 ;  /* 0x0000000000017941 */ /* 0x000fea0003800000 */
.L_x_69510:
        /* <DEDUP_REMOVED lines=9> */
.L_x_69514:
[----:B------:R-:W-:Y:S01]  /*ccf0*/  IMAD.MOV.U32 R9, RZ, RZ, R8 ;  /* 0x000000ffff097224 */ /* 0x000fe200078e0008 */
[----:B------:R-:W-:Y:S01]  /*cd00*/  MOV R13, R22 ;  /* 0x00000016000d7202 */ /* 0x000fe20000000f00 */
[----:B------:R-:W-:Y:S02]  /*cd10*/  IMAD.MOV.U32 R8, RZ, RZ, R17 ;  /* 0x000000ffff087224 */ /* 0x000fe400078e0011 */
[----:B------:R-:W-:Y:S02]  /*cd20*/  IMAD.MOV.U32 R22, RZ, RZ, R19 ;  /* 0x000000ffff167224 */ /* 0x000fe400078e0013 */
.L_x_69515:
[----:B------:R-:W-:Y:S05]  /*cd30*/  BSYNC B1 ;  /* 0x0000000000017941 */ /* 0x000fea0003800000 */
.L_x_69513:
        /* <DEDUP_REMOVED lines=16> */
.L_x_69517:
[----:B------:R-:W-:Y:S02]  /*ce40*/  IMAD.MOV.U32 R15, RZ, RZ, R11 ;  /* 0x000000ffff0f7224 */ /* 0x000fe400078e000b */
[----:B------:R-:W-:Y:S02]  /*ce50*/  IMAD.MOV.U32 R16, RZ, RZ, R3 ;  /* 0x000000ffff107224 */ /* 0x000fe400078e0003 */
[----:B------:R-:W-:Y:S02]  /*ce60*/  IMAD.MOV.U32 R11, RZ, RZ, R2 ;  /* 0x000000ffff0b7224 */ /* 0x000fe400078e0002 */
[----:B------:R-:W-:Y:S02]  /*ce70*/  IMAD.MOV.U32 R3, RZ, RZ, R10 ;  /* 0x000000ffff037224 */ /* 0x000fe400078e000a */
.L_x_69518:
[----:B------:R-:W-:Y:S05]  /*ce80*/  BSYNC B1 ;  /* 0x0000000000017941 */ /* 0x000fea0003800000 */
.L_x_69516:
        /* <DEDUP_REMOVED lines=9> */
.L_x_69520:
[----:B------:R-:W-:Y:S02]  /*cf20*/  IMAD.MOV.U32 R17, RZ, RZ, R15 ;  /* 0x000000ffff117224 */ /* 0x000fe400078e000f */
[----:B------:R-:W-:Y:S02]  /*cf30*/  IMAD.MOV.U32 R19, RZ, RZ, R16 ;  /* 0x000000ffff137224 */ /* 0x000fe400078e0010 */
[----:B------:R-:W-:Y:S02]  /*cf40*/  IMAD.MOV.U32 R15, RZ, RZ, R4 ;  /* 0x000000ffff0f7224 */ /* 0x000fe400078e0004 */
[----:B------:R-:W-:Y:S02]  /*cf50*/  IMAD.MOV.U32 R16, RZ, RZ, R27 ;  /* 0x000000ffff107224 */ /* 0x000fe400078e001b */
.L_x_69521:
[----:B------:R-:W-:Y:S05]  /*cf60*/  BSYNC B1 ;  /* 0x0000000000017941 */ /* 0x000fea0003800000 */
.L_x_69519:
        /* <DEDUP_REMOVED lines=9> */
.L_x_69523:
[----:B------:R-:W-:Y:S02]  /*d000*/  IMAD.MOV.U32 R24, RZ, RZ, R17 ;  /* 0x000000ffff187224 */ /* 0x000fe400078e0011 */
[----:B------:R-:W-:Y:S02]  /*d010*/  IMAD.MOV.U32 R26, RZ, RZ, R19 ;  /* 0x000000ffff1a7224 */ /* 0x000fe400078e0013 */
[----:B------:R-:W-:Y:S02]  /*d020*/  IMAD.MOV.U32 R17, RZ, RZ, R5 ;  /* 0x000000ffff117224 */ /* 0x000fe400078e0005 */
[----:B------:R-:W-:Y:S02]  /*d030*/  IMAD.MOV.U32 R19, RZ, RZ, R25 ;  /* 0x000000ffff137224 */ /* 0x000fe400078e0019 */
.L_x_69524:
[----:B------:R-:W-:Y:S05]  /*d040*/  BSYNC B1 ;  /* 0x0000000000017941 */ /* 0x000fea0003800000 */
.L_x_69522:
        /* <DEDUP_REMOVED lines=9> */
.L_x_69526:
[----:B------:R-:W-:Y:S02]  /*d0e0*/  IMAD.MOV.U32 R25, RZ, RZ, R24 ;  /* 0x000000ffff197224 */ /* 0x000fe400078e0018 */
[----:B------:R-:W-:Y:S02]  /*d0f0*/  IMAD.MOV.U32 R27, RZ, RZ, R26 ;  /* 0x000000ffff1b7224 */ /* 0x000fe400078e001a */
[----:B------:R-:W-:Y:S02]  /*d100*/  IMAD.MOV.U32 R24, RZ, RZ, R18 ;  /* 0x000000ffff187224 */ /* 0x000fe400078e0012 */
[----:B------:R-:W-:Y:S02]  /*d110*/  IMAD.MOV.U32 R26, RZ, RZ, R7 ;  /* 0x000000ffff1a7224 */ /* 0x000fe400078e0007 */
.L_x_69527:
[----:B------:R-:W-:Y:S05]  /*d120*/  BSYNC B1 ;  /* 0x0000000000017941 */ /* 0x000fea0003800000 */
.L_x_69525:
        /* <DEDUP_REMOVED lines=9> */
.L_x_69529:
[----:B------:R-:W-:Y:S02]  /*d1c0*/  IMAD.MOV.U32 R18, RZ, RZ, R25 ;  /* 0x000000ffff127224 */ /* 0x000fe400078e0019 */
[----:B------:R-:W-:Y:S02]  /*d1d0*/  IMAD.MOV.U32 R31, RZ, RZ, R27 ;  /* 0x000000ffff1f7224 */ /* 0x000fe400078e001b */
[----:B------:R-:W-:Y:S02]  /*d1e0*/  IMAD.MOV.U32 R25, RZ, RZ, R6 ;  /* 0x000000ffff197224 */ /* 0x000fe400078e0006 */
[----:B------:R-:W-:Y:S02]  /*d1f0*/  IMAD.MOV.U32 R27, RZ, RZ, R20 ;  /* 0x000000ffff1b7224 */ /* 0x000fe400078e0014 */
.L_x_69530:
[----:B------:R-:W-:Y:S05]  /*d200*/  BSYNC B1 ;  /* 0x0000000000017941 */ /* 0x000fea0003800000 */
.L_x_69528:
        /* <DEDUP_REMOVED lines=9> */
.L_x_69532:
[----:B------:R-:W-:Y:S02]  /*d2a0*/  IMAD.MOV.U32 R20, RZ, RZ, R18 ;  /* 0x000000ffff147224 */ /* 0x000fe400078e0012 */
[----:B------:R-:W-:Y:S02]  /*d2b0*/  IMAD.MOV.U32 R36, RZ, RZ, R31 ;  /* 0x000000ffff247224 */ /* 0x000fe400078e001f */
[----:B------:R-:W-:Y:S02]  /*d2c0*/  IMAD.MOV.U32 R18, RZ, RZ, R8 ;  /* 0x000000ffff127224 */ /* 0x000fe400078e0008 */
[----:B------:R-:W-:Y:S02]  /*d2d0*/  IMAD.MOV.U32 R31, RZ, RZ, R22 ;  /* 0x000000ffff1f7224 */ /* 0x000fe400078e0016 */
.L_x_69533:
[----:B------:R-:W-:Y:S05]  /*d2e0*/  BSYNC B1 ;  /* 0x0000000000017941 */ /* 0x000fea0003800000 */
.L_x_69531:
        /* <DEDUP_REMOVED lines=9> */
.L_x_69535:
[----:B------:R-:W-:Y:S02]  /*d380*/  IMAD.MOV.U32 R22, RZ, RZ, R20 ;  /* 0x000000ffff167224 */ /* 0x000fe400078e0014 */
[----:B------:R-:W-:Y:S02]  /*d390*/  IMAD.MOV.U32 R38, RZ, RZ, R36 ;  /* 0x000000ffff267224 */ /* 0x000fe400078e0024 */
[----:B------:R-:W-:Y:S02]  /*d3a0*/  IMAD.MOV.U32 R20, RZ, RZ, R9 ;  /* 0x000000ffff147224 */ /* 0x000fe400078e0009 */
[----:B------:R-:W-:Y:S02]  /*d3b0*/  IMAD.MOV.U32 R36, RZ, RZ, R13 ;  /* 0x000000ffff247224 */ /* 0x000fe400078e000d */
.L_x_69536:
[----:B------:R-:W-:Y:S05]  /*d3c0*/  BSYNC B1 ;  /* 0x0000000000017941 */ /* 0x000fea0003800000 */
.L_x_69534:
        /* <DEDUP_REMOVED lines=16> */
.L_x_69538:
[----:B------:R-:W-:Y:S02]  /*d4d0*/  IMAD.MOV.U32 R10, RZ, RZ, R11 ;  /* 0x000000ffff0a7224 */ /* 0x000fe400078e000b */
[----:B------:R-:W-:Y:S01]  /*d4e0*/  IMAD.MOV.U32 R2, RZ, RZ, R3 ;  /* 0x000000ffff027224 */ /* 0x000fe200078e0003 */
[----:B------:R-:W-:Y:S01]  /*d4f0*/  MOV R3, R16 ;  /* 0x0000001000037202 */ /* 0x000fe20000000f00 */
[----:B------:R-:W-:Y:S02]  /*d500*/  IMAD.MOV.U32 R11, RZ, RZ, R15 ;  /* 0x000000ffff0b7224 */ /* 0x000fe400078e000f */
.L_x_69539:
[----:B------:R-:W-:Y:S05]  /*d510*/  BSYNC B1 ;  /* 0x0000000000017941 */ /* 0x000fea0003800000 */
.L_x_69537:
        /* <DEDUP_REMOVED lines=9> */
.L_x_69541:
[----:B------:R-:W-:Y:S02]  /*d5b0*/  IMAD.MOV.U32 R33, RZ, RZ, R10 ;  /* 0x000000ffff217224 */ /* 0x000fe400078e000a */
[----:B------:R-:W-:Y:S01]  /*d5c0*/  IMAD.MOV.U32 R5, RZ, RZ, R2 ;  /* 0x000000ffff057224 */ /* 0x000fe200078e0002 */
[----:B------:R-:W-:Y:S01]  /*d5d0*/  MOV R2, R19 ;  /* 0x0000001300027202 */ /* 0x000fe20000000f00 */
[----:B------:R-:W-:Y:S02]  /*d5e0*/  IMAD.MOV.U32 R10, RZ, RZ, R17 ;  /* 0x000000ffff0a7224 */ /* 0x000fe400078e0011 */
.L_x_69542:
[----:B------:R-:W-:Y:S05]  /*d5f0*/  BSYNC B1 ;  /* 0x0000000000017941 */ /* 0x000fea0003800000 */
.L_x_69540:
        /* <DEDUP_REMOVED lines=9> */
.L_x_69544:
[----:B------:R-:W-:Y:S02]  /*d690*/  IMAD.MOV.U32 R32, RZ, RZ, R33 ;  /* 0x000000ffff207224 */ /* 0x000fe400078e0021 */
[----:B------:R-:W-:Y:S01]  /*d6a0*/  IMAD.MOV.U32 R4, RZ, RZ, R5 ;  /* 0x000000ffff047224 */ /* 0x000fe200078e0005 */
[----:B------:R-:W-:Y:S01]  /*d6b0*/  MOV R5, R26 ;  /* 0x0000001a00057202 */ /* 0x000fe20000000f00 */
[----:B------:R-:W-:Y:S02]  /*d6c0*/  IMAD.MOV.U32 R33, RZ, RZ, R24 ;  /* 0x000000ffff217224 */ /* 0x000fe400078e0018 */
.L_x_69545:
[----:B------:R-:W-:Y:S05]  /*d6d0*/  BSYNC B1 ;  /* 0x0000000000017941 */ /* 0x000fea0003800000 */
.L_x_69543:
        /* <DEDUP_REMOVED lines=9> */
.L_x_69547:
[----:B------:R-:W-:Y:S02]  /*d770*/  IMAD.MOV.U32 R35, RZ, RZ, R32 ;  /* 0x000000ffff237224 */ /* 0x000fe400078e0020 */
[----:B------:R-:W-:Y:S01]  /*d780*/  IMAD.MOV.U32 R7, RZ, RZ, R4 ;  /* 0x000000ffff077224 */ /* 0x000fe200078e0004 */
[----:B------:R-:W-:Y:S01]  /*d790*/  MOV R4, R27 ;  /* 0x0000001b00047202 */ /* 0x000fe20000000f00 */
[----:B------:R-:W-:Y:S02]  /*d7a0*/  IMAD.MOV.U32 R32, RZ, RZ, R25 ;  /* 0x000000ffff207224 */ /* 0x000fe400078e0019 */
.L_x_69548:
[----:B------:R-:W-:Y:S05]  /*d7b0*/  BSYNC B1 ;  /* 0x0000000000017941 */ /* 0x000fea0003800000 */
.L_x_69546:
        /* <DEDUP_REMOVED lines=9> */
.L_x_69550:
[----:B------:R-:W-:Y:S02]  /*d850*/  IMAD.MOV.U32 R34, RZ, RZ, R35 ;  /* 0x000000ffff227224 */ /* 0x000fe400078e0023 */
[----:B------:R-:W-:Y:S01]  /*d860*/  IMAD.MOV.U32 R6, RZ, RZ, R7 ;  /* 0x000000ffff067224 */ /* 0x000fe200078e0007 */
[----:B------:R-:W-:Y:S01]  /*d870*/  MOV R7, R31 ;  /* 0x0000001f00077202 */ /* 0x000fe20000000f00 */
[----:B------:R-:W-:Y:S02]  /*d880*/  IMAD.MOV.U32 R35, RZ, RZ, R18 ;  /* 0x000000ffff237224 */ /* 0x000fe400078e0012 */
.L_x_69551:
[----:B------:R-:W-:Y:S05]  /*d890*/  BSYNC B1 ;  /* 0x0000000000017941 */ /* 0x000fea0003800000 */
.L_x_69549:
        /* <DEDUP_REMOVED lines=9> */
.L_x_69553:
[----:B------:R-:W-:Y:S02]  /*d930*/  IMAD.MOV.U32 R37, RZ, RZ, R34 ;  /* 0x000000ffff257224 */ /* 0x000fe400078e0022 */
[----:B------:R-:W-:Y:S01]  /*d940*/  IMAD.MOV.U32 R9, RZ, RZ, R6 ;  /* 0x000000ffff097224 */ /* 0x000fe200078e0006 */
[----:B------:R-:W-:Y:S01]  /*d950*/  MOV R6, R36 ;  /* 0x0000002400067202 */ /* 0x000fe20000000f00 */
[----:B------:R-:W-:Y:S02]  /*d960*/  IMAD.MOV.U32 R34, RZ, RZ, R20 ;  /* 0x000000ffff227224 */ /* 0x000fe400078e0014 */
.L_x_69554:
[----:B------:R-:W-:Y:S05]  /*d970*/  BSYNC B1 ;  /* 0x0000000000017941 */ /* 0x000fea0003800000 */
.L_x_69552:
        /* <DEDUP_REMOVED lines=9> */
.L_x_69556:
[----:B------:R-:W-:Y:S02]  /*da10*/  IMAD.MOV.U32 R36, RZ, RZ, R37 ;  /* 0x000000ffff247224 */ /* 0x000fe400078e0025 */
[----:B------:R-:W-:Y:S01]  /*da20*/  IMAD.MOV.U32 R8, RZ, RZ, R9 ;  /* 0x000000ffff087224 */ /* 0x000fe200078e0009 */
[----:B------:R-:W-:Y:S01]  /*da30*/  MOV R9, R38 ;  /* 0x0000002600097202 */ /* 0x000fe20000000f00 */
[----:B------:R-:W-:Y:S02]  /*da40*/  IMAD.MOV.U32 R37, RZ, RZ, R22 ;  /* 0x000000ffff257224 */ /* 0x000fe400078e0016 */
.L_x_69557:
[----:B------:R-:W-:Y:S05]  /*da50*/  BSYNC B1 ;  /* 0x0000000000017941 */ /* 0x000fea0003800000 */
.L_x_69555:
[----:B------:R-:W-:Y:S02]  /*da60*/  FADD.FTZ R38, R23, R21 ;  /* 0x0000001517267221 */ /* 0x000fe40000010000 */
[----:B------:R-:W-:Y:S02]  /*da70*/  IMAD.MOV.U32 R39, RZ, RZ, R12 ;  /* 0x000000ffff277224 */ /* 0x000fe400078e000c */
.L_x_69389:
[----:B--234-:R-:W-:Y:S05]  /*da80*/  BSYNC B0 ;  /* 0x0000000000007941 */ /* 0x01cfea0003800000 */
.L_x_69388:
        /* <DEDUP_REMOVED lines=46> */
.L_x_69561:
[----:B------:R-:W-:Y:S01]  /*dd70*/  MOV R19, R11 ;  /* 0x0000000b00137202 */ /* 0x000fe20000000f00 */
[----:B------:R-:W-:Y:S02]  /*dd80*/  IMAD.MOV.U32 R38, RZ, RZ, R3 ;  /* 0x000000ffff267224 */ /* 0x000fe400078e0003 */
[----:B------:R-:W-:Y:S02]  /*dd90*/  IMAD.MOV.U32 R11, RZ, RZ, R10 ;  /* 0x000000ffff0b7224 */ /* 0x000fe400078e000a */
[----:B------:R-:W-:Y:S02]  /*dda0*/  IMAD.MOV.U32 R3, RZ, RZ, R2 ;  /* 0x000000ffff037224 */ /* 0x000fe400078e0002 */
.L_x_69562:
[----:B------:R-:W-:Y:S05]  /*ddb0*/  BSYNC B1 ;  /* 0x0000000000017941 */ /* 0x000fea0003800000 */
.L_x_69560:
        /* <DEDUP_REMOVED lines=9> */
.L_x_69564:
[----:B------:R-:W-:Y:S01]  /*de50*/  MOV R27, R19 ;  /* 0x00000013001b7202 */ /* 0x000fe20000000f00 */
[----:B------:R-:W-:Y:S02]  /*de60*/  IMAD.MOV.U32 R25, RZ, RZ, R38 ;  /* 0x000000ffff197224 */ /* 0x000fe400078e0026 */
[----:B------:R-:W-:Y:S02]  /*de70*/  IMAD.MOV.U32 R19, RZ, RZ, R33 ;  /* 0x000000ffff137224 */ /* 0x000fe400078e0021 */
[----:B------:R-:W-:Y:S02]  /*de80*/  IMAD.MOV.U32 R38, RZ, RZ, R5 ;  /* 0x000000ffff267224 */ /* 0x000fe400078e0005 */
.L_x_69565:
[----:B------:R-:W-:Y:S05]  /*de90*/  BSYNC B1 ;  /* 0x0000000000017941 */ /* 0x000fea0003800000 */
.L_x_69563:
        /* <DEDUP_REMOVED lines=9> */
.L_x_69567:
[----:B------:R-:W-:Y:S01]  /*df30*/  MOV R10, R27 ;  /* 0x0000001b000a7202 */ /* 0x000fe20000000f00 */
[----:B------:R-:W-:Y:S02]  /*df40*/  IMAD.MOV.U32 R2, RZ, RZ, R25 ;  /* 0x000000ffff027224 */ /* 0x000fe400078e0019 */
[----:B------:R-:W-:Y:S02]  /*df50*/  IMAD.MOV.U32 R27, RZ, RZ, R32 ;  /* 0x000000ffff1b7224 */ /* 0x000fe400078e0020 */
[----:B------:R-:W-:Y:S02]  /*df60*/  IMAD.MOV.U32 R25, RZ, RZ, R4 ;  /* 0x000000ffff197224 */ /* 0x000fe400078e0004 */
.L_x_69568:
[----:B------:R-:W-:Y:S05]  /*df70*/  BSYNC B1 ;  /* 0x0000000000017941 */ /* 0x000fea0003800000 */
.L_x_69566:
        /* <DEDUP_REMOVED lines=9> */
.L_x_69570:
[----:B------:R-:W-:Y:S01]  /*e010*/  MOV R31, R10 ;  /* 0x0000000a001f7202 */ /* 0x000fe20000000f00 */
[----:B------:R-:W-:Y:S02]  /*e020*/  IMAD.MOV.U32 R5, RZ, RZ, R2 ;  /* 0x000000ffff057224 */ /* 0x000fe400078e0002 */
[----:B------:R-:W-:Y:S02]  /*e030*/  IMAD.MOV.U32 R10, RZ, RZ, R35 ;  /* 0x000000ffff0a7224 */ /* 0x000fe400078e0023 */
[----:B------:R-:W-:Y:S02]  /*e040*/  IMAD.MOV.U32 R2, RZ, RZ, R7 ;  /* 0x000000ffff027224 */ /* 0x000fe400078e0007 */
.L_x_69571:
[----:B------:R-:W-:Y:S05]  /*e050*/  BSYNC B1 ;  /* 0x0000000000017941 */ /* 0x000fea0003800000 */
.L_x_69569:
        /* <DEDUP_REMOVED lines=9> */
.L_x_69573:
[----:B------:R-:W-:Y:S01]  /*e0f0*/  MOV R32, R31 ;  /* 0x0000001f00207202 */ /* 0x000fe20000000f00 */
[----:B------:R-:W-:Y:S02]  /*e100*/  IMAD.MOV.U32 R4, RZ, RZ, R5 ;  /* 0x000000ffff047224 */ /* 0x000fe400078e0005 */
[----:B------:R-:W-:Y:S02]  /*e110*/  IMAD.MOV.U32 R31, RZ, RZ, R34 ;  /* 0x000000ffff1f7224 */ /* 0x000fe400078e0022 */
[----:B------:R-:W-:Y:S02]  /*e120*/  IMAD.MOV.U32 R5, RZ, RZ, R6 ;  /* 0x000000ffff057224 */ /* 0x000fe400078e0006 */
.L_x_69574:
[----:B------:R-:W-:Y:S05]  /*e130*/  BSYNC B1 ;  /* 0x0000000000017941 */ /* 0x000fea0003800000 */
.L_x_69572:
        /* <DEDUP_REMOVED lines=9> */
.L_x_69576:
[----:B------:R-:W-:Y:S01]  /*e1d0*/  MOV R33, R32 ;  /* 0x0000002000217202 */ /* 0x000fe20000000f00 */
[----:B------:R-:W-:Y:S02]  /*e1e0*/  IMAD.MOV.U32 R7, RZ, RZ, R4 ;  /* 0x000000ffff077224 */ /* 0x000fe400078e0004 */
[----:B------:R-:W-:Y:S02]  /*e1f0*/  IMAD.MOV.U32 R32, RZ, RZ, R37 ;  /* 0x000000ffff207224 */ /* 0x000fe400078e0025 */
[----:B------:R-:W-:Y:S02]  /*e200*/  IMAD.MOV.U32 R4, RZ, RZ, R9 ;  /* 0x000000ffff047224 */ /* 0x000fe400078e0009 */
.L_x_69577:
[----:B------:R-:W-:Y:S05]  /*e210*/  BSYNC B1 ;  /* 0x0000000000017941 */ /* 0x000fea0003800000 */
.L_x_69575:
        /* <DEDUP_REMOVED lines=9> */
.L_x_69579:
[----:B------:R-:W-:Y:S01]  /*e2b0*/  MOV R9, R33 ;  /* 0x0000002100097202 */ /* 0x000fe20000000f00 */
[----:B------:R-:W-:Y:S02]  /*e2c0*/  IMAD.MOV.U32 R6, RZ, RZ, R7 ;  /* 0x000000ffff067224 */ /* 0x000fe400078e0007 */
[----:B------:R-:W-:Y:S02]  /*e2d0*/  IMAD.MOV.U32 R33, RZ, RZ, R36 ;  /* 0x000000ffff217224 */ /* 0x000fe400078e0024 */
[----:B------:R-:W-:Y:S02]  /*e2e0*/  IMAD.MOV.U32 R7, RZ, RZ, R8 ;  /* 0x000000ffff077224 */ /* 0x000fe400078e0008 */
.L_x_69580:
[----:B------:R-:W-:Y:S05]  /*e2f0*/  BSYNC B1 ;  /* 0x0000000000017941 */ /* 0x000fea0003800000 */
.L_x_69578:
        /* <DEDUP_REMOVED lines=16> */
.L_x_69582:
[----:B------:R-:W-:Y:S02]  /*e400*/  IMAD.MOV.U32 R26, RZ, RZ, R11 ;  /* 0x000000ffff1a7224 */ /* 0x000fe400078e000b */
[----:B------:R-:W-:Y:S02]  /*e410*/  IMAD.MOV.U32 R8, RZ, RZ, R3 ;  /* 0x000000ffff087224 */ /* 0x000fe400078e0003 */
[----:B------:R-:W-:Y:S02]  /*e420*/  IMAD.MOV.U32 R11, RZ, RZ, R19 ;  /* 0x000000ffff0b7224 */ /* 0x000fe400078e0013 */
[----:B------:R-:W-:Y:S02]  /*e430*/  IMAD.MOV.U32 R3, RZ, RZ, R38 ;  /* 0x000000ffff037224 */ /* 0x000fe400078e0026 */
.L_x_69583:
[----:B------:R-:W-:Y:S05]  /*e440*/  BSYNC B1 ;  /* 0x0000000000017941 */ /* 0x000fea0003800000 */
.L_x_69581:
        /* <DEDUP_REMOVED lines=9> */
.L_x_69585:
[----:B------:R-:W-:Y:S02]  /*e4e0*/  IMAD.MOV.U32 R19, RZ, RZ, R26 ;  /* 0x000000ffff137224 */ /* 0x000fe400078e001a */
[----:B------:R-:W-:Y:S02]  /*e4f0*/  IMAD.MOV.U32 R17, RZ, RZ, R8 ;  /* 0x000000ffff117224 */ /* 0x000fe400078e0008 */
[----:B------:R-:W-:Y:S02]  /*e500*/  IMAD.MOV.U32 R26, RZ, RZ, R27 ;  /* 0x000000ffff1a7224 */ /* 0x000fe400078e001b */
[----:B------:R-:W-:Y:S02]  /*e510*/  IMAD.MOV.U32 R8, RZ, RZ, R25 ;  /* 0x000000ffff087224 */ /* 0x000fe400078e0019 */
.L_x_69586:
[----:B------:R-:W-:Y:S05]  /*e520*/  BSYNC B1 ;  /* 0x0000000000017941 */ /* 0x000fea0003800000 */
.L_x_69584:
        /* <DEDUP_REMOVED lines=9> */
.L_x_69588:
[----:B------:R-:W-:Y:S02]  /*e5c0*/  IMAD.MOV.U32 R36, RZ, RZ, R19 ;  /* 0x000000ffff247224 */ /* 0x000fe400078e0013 */
[----:B------:R-:W-:Y:S02]  /*e5d0*/  IMAD.MOV.U32 R34, RZ, RZ, R17 ;  /* 0x000000ffff227224 */ /* 0x000fe400078e0011 */
[----:B------:R-:W-:Y:S02]  /*e5e0*/  IMAD.MOV.U32 R19, RZ, RZ, R10 ;  /* 0x000000ffff137224 */ /* 0x000fe400078e000a */
[----:B------:R-:W-:Y:S02]  /*e5f0*/  IMAD.MOV.U32 R17, RZ, RZ, R2 ;  /* 0x000000ffff117224 */ /* 0x000fe400078e0002 */
.L_x_69589:
[----:B------:R-:W-:Y:S05]  /*e600*/  BSYNC B1 ;  /* 0x0000000000017941 */ /* 0x000fea0003800000 */
.L_x_69587:
        /* <DEDUP_REMOVED lines=9> */
.L_x_69591:
[----:B------:R-:W-:Y:S02]  /*e6a0*/  IMAD.MOV.U32 R27, RZ, RZ, R36 ;  /* 0x000000ffff1b7224 */ /* 0x000fe400078e0024 */
[----:B------:R-:W-:Y:S02]  /*e6b0*/  IMAD.MOV.U32 R25, RZ, RZ, R34 ;  /* 0x000000ffff197224 */ /* 0x000fe400078e0022 */
[----:B------:R-:W-:Y:S02]  /*e6c0*/  IMAD.MOV.U32 R36, RZ, RZ, R31 ;  /* 0x000000ffff247224 */ /* 0x000fe400078e001f */
[----:B------:R-:W-:Y:S02]  /*e6d0*/  IMAD.MOV.U32 R34, RZ, RZ, R5 ;  /* 0x000000ffff227224 */ /* 0x000fe400078e0005 */
.L_x_69592:
[----:B------:R-:W-:Y:S05]  /*e6e0*/  BSYNC B1 ;  /* 0x0000000000017941 */ /* 0x000fea0003800000 */
.L_x_69590:
        /* <DEDUP_REMOVED lines=9> */
.L_x_69594:
[----:B------:R-:W-:Y:S02]  /*e780*/  IMAD.MOV.U32 R10, RZ, RZ, R27 ;  /* 0x000000ffff0a7224 */ /* 0x000fe400078e001b */
[----:B------:R-:W-:Y:S02]  /*e790*/  IMAD.MOV.U32 R2, RZ, RZ, R25 ;  /* 0x000000ffff027224 */ /* 0x000fe400078e0019 */
[----:B------:R-:W-:Y:S02]  /*e7a0*/  IMAD.MOV.U32 R27, RZ, RZ, R32 ;  /* 0x000000ffff1b7224 */ /* 0x000fe400078e0020 */
[----:B------:R-:W-:Y:S02]  /*e7b0*/  IMAD.MOV.U32 R25, RZ, RZ, R4 ;  /* 0x000000ffff197224 */ /* 0x000fe400078e0004 */
.L_x_69595:
[----:B------:R-:W-:Y:S05]  /*e7c0*/  BSYNC B1 ;  /* 0x0000000000017941 */ /* 0x000fea0003800000 */
.L_x_69593:
        /* <DEDUP_REMOVED lines=9> */
.L_x_69597:
[----:B------:R-:W-:Y:S02]  /*e860*/  IMAD.MOV.U32 R4, RZ, RZ, R10 ;  /* 0x000000ffff047224 */ /* 0x000fe400078e000a */
[----:B------:R-:W-:Y:S02]  /*e870*/  IMAD.MOV.U32 R5, RZ, RZ, R2 ;  /* 0x000000ffff057224 */ /* 0x000fe400078e0002 */
[----:B------:R-:W-:Y:S02]  /*e880*/  IMAD.MOV.U32 R10, RZ, RZ, R33 ;  /* 0x000000ffff0a7224 */ /* 0x000fe400078e0021 */
[----:B------:R-:W-:Y:S02]  /*e890*/  IMAD.MOV.U32 R2, RZ, RZ, R7 ;  /* 0x000000ffff027224 */ /* 0x000fe400078e0007 */
.L_x_69598:
[----:B------:R-:W-:Y:S05]  /*e8a0*/  BSYNC B1 ;  /* 0x0000000000017941 */ /* 0x000fea0003800000 */
.L_x_69596:
        /* <DEDUP_REMOVED lines=9> */
.L_x_69600:
[----:B------:R-:W-:Y:S02]  /*e940*/  IMAD.MOV.U32 R31, RZ, RZ, R4 ;  /* 0x000000ffff1f7224 */ /* 0x000fe400078e0004 */
[----:B------:R-:W-:Y:S02]  /*e950*/  IMAD.MOV.U32 R7, RZ, RZ, R5 ;  /* 0x000000ffff077224 */ /* 0x000fe400078e0005 */
[----:B------:R-:W-:Y:S02]  /*e960*/  IMAD.MOV.U32 R4, RZ, RZ, R9 ;  /* 0x000000ffff047224 */ /* 0x000fe400078e0009 */
[----:B------:R-:W-:Y:S02]  /*e970*/  IMAD.MOV.U32 R5, RZ, RZ, R6 ;  /* 0x000000ffff057224 */ /* 0x000fe400078e0006 */
.L_x_69601:
[----:B------:R-:W-:Y:S05]  /*e980*/  BSYNC B1 ;  /* 0x0000000000017941 */ /* 0x000fea0003800000 */
.L_x_69599:
        /* <DEDUP_REMOVED lines=16> */
.L_x_69603:
[----:B------:R-:W-:Y:S01]  /*ea90*/  IMAD.MOV.U32 R24, RZ, RZ, R11 ;  /* 0x000000ffff187224 */ /* 0x000fe200078e000b */
[----:B------:R-:W-:Y:S01]  /*eaa0*/  MOV R11, R26 ;  /* 0x0000001a000b7202 */ /* 0x000fe20000000f00 */
[----:B------:R-:W-:Y:S02]  /*eab0*/  IMAD.MOV.U32 R6, RZ, RZ, R3 ;  /* 0x000000ffff067224 */ /* 0x000fe400078e0003 */
[----:B------:R-:W-:Y:S02]  /*eac0*/  IMAD.MOV.U32 R3, RZ, RZ, R8 ;  /* 0x000000ffff037224 */ /* 0x000fe400078e0008 */
.L_x_69604:
[----:B------:R-:W-:Y:S05]  /*ead0*/  BSYNC B1 ;  /* 0x0000000000017941 */ /* 0x000fea0003800000 */
.L_x_69602:
        /* <DEDUP_REMOVED lines=9> */
.L_x_69606:
[----:B------:R-:W-:Y:S01]  /*eb70*/  IMAD.MOV.U32 R15, RZ, RZ, R24 ;  /* 0x000000ffff0f7224 */ /* 0x000fe200078e0018 */
[----:B------:R-:W-:Y:S01]  /*eb80*/  MOV R24, R19 ;  /* 0x0000001300187202 */ /* 0x000fe20000000f00 */
[----:B------:R-:W-:Y:S02]  /*eb90*/  IMAD.MOV.U32 R9, RZ, RZ, R6 ;  /* 0x000000ffff097224 */ /* 0x000fe400078e0006 */
[----:B------:R-:W-:Y:S02]  /*eba0*/  IMAD.MOV.U32 R6, RZ, RZ, R17 ;  /* 0x000000ffff067224 */ /* 0x000fe400078e0011 */
.L_x_69607:
[----:B------:R-:W-:Y:S05]  /*ebb0*/  BSYNC B1 ;  /* 0x0000000000017941 */ /* 0x000fea0003800000 */
.L_x_69605:
        /* <DEDUP_REMOVED lines=9> */
.L_x_69609:
[----:B------:R-:W-:Y:S01]  /*ec50*/  IMAD.MOV.U32 R26, RZ, RZ, R15 ;  /* 0x000000ffff1a7224 */ /* 0x000fe200078e000f */
[----:B------:R-:W-:Y:S01]  /*ec60*/  MOV R15, R36 ;  /* 0x00000024000f7202 */ /* 0x000fe20000000f00 */
[----:B------:R-:W-:Y:S02]  /*ec70*/  IMAD.MOV.U32 R8, RZ, RZ, R9 ;  /* 0x000000ffff087224 */ /* 0x000fe400078e0009 */
[----:B------:R-:W-:Y:S02]  /*ec80*/  IMAD.MOV.U32 R9, RZ, RZ, R34 ;  /* 0x000000ffff097224 */ /* 0x000fe400078e0022 */
.L_x_69610:
[----:B------:R-:W-:Y:S05]  /*ec90*/  BSYNC B1 ;  /* 0x0000000000017941 */ /* 0x000fea0003800000 */
.L_x_69608:
        /* <DEDUP_REMOVED lines=9> */
.L_x_69612:
[----:B------:R-:W-:Y:S01]  /*ed30*/  IMAD.MOV.U32 R19, RZ, RZ, R26 ;  /* 0x000000ffff137224 */ /* 0x000fe200078e001a */
[----:B------:R-:W-:Y:S01]  /*ed40*/  MOV R26, R27 ;  /* 0x0000001b001a7202 */ /* 0x000fe20000000f00 */
[----:B------:R-:W-:Y:S02]  /*ed50*/  IMAD.MOV.U32 R17, RZ, RZ, R8 ;  /* 0x000000ffff117224 */ /* 0x000fe400078e0008 */
[----:B------:R-:W-:Y:S02]  /*ed60*/  IMAD.MOV.U32 R8, RZ, RZ, R25 ;  /* 0x000000ffff087224 */ /* 0x000fe400078e0019 */
.L_x_69613:
[----:B------:R-:W-:Y:S05]  /*ed70*/  BSYNC B1 ;  /* 0x0000000000017941 */ /* 0x000fea0003800000 */
.L_x_69611:
        /* <DEDUP_REMOVED lines=9> */
.L_x_69615:
[----:B------:R-:W-:Y:S01]  /*ee10*/  IMAD.MOV.U32 R25, RZ, RZ, R19 ;  /* 0x000000ffff197224 */ /* 0x000fe200078e0013 */
[----:B------:R-:W-:Y:S01]  /*ee20*/  MOV R19, R10 ;  /* 0x0000000a00137202 */ /* 0x000fe20000000f00 */
[----:B------:R-:W-:Y:S02]  /*ee30*/  IMAD.MOV.U32 R32, RZ, RZ, R17 ;  /* 0x000000ffff207224 */ /* 0x000fe400078e0011 */
[----:B------:R-:W-:Y:S02]  /*ee40*/  IMAD.MOV.U32 R17, RZ, RZ, R2 ;  /* 0x000000ffff117224 */ /* 0x000fe400078e0002 */
.L_x_69616:
[----:B------:R-:W-:Y:S05]  /*ee50*/  BSYNC B1 ;  /* 0x0000000000017941 */ /* 0x000fea0003800000 */
.L_x_69614:
        /* <DEDUP_REMOVED lines=9> */
.L_x_69618:
[----:B------:R-:W-:Y:S01]  /*eef0*/  IMAD.MOV.U32 R10, RZ, RZ, R25 ;  /* 0x000000ffff0a7224 */ /* 0x000fe200078e0019 */
[----:B------:R-:W-:Y:S01]  /*ef00*/  MOV R25, R4 ;  /* 0x0000000400197202 */ /* 0x000fe20000000f00 */
[----:B------:R-:W-:Y:S02]  /*ef10*/  IMAD.MOV.U32 R2, RZ, RZ, R32 ;  /* 0x000000ffff027224 */ /* 0x000fe400078e0020 */
[----:B------:R-:W-:Y:S02]  /*ef20*/  IMAD.MOV.U32 R32, RZ, RZ, R5 ;  /* 0x000000ffff207224 */ /* 0x000fe400078e0005 */
.L_x_69619:
[----:B------:R-:W-:Y:S05]  /*ef30*/  BSYNC B1 ;  /* 0x0000000000017941 */ /* 0x000fea0003800000 */
.L_x_69617:
        /* <DEDUP_REMOVED lines=9> */
.L_x_69621:
[----:B------:R-:W-:Y:S01]  /*efd0*/  IMAD.MOV.U32 R5, RZ, RZ, R10 ;  /* 0x000000ffff057224 */ /* 0x000fe200078e000a */
[----:B------:R-:W-:Y:S01]  /*efe0*/  MOV R10, R31 ;  /* 0x0000001f000a7202 */ /* 0x000fe20000000f00 */
[----:B------:R-:W-:Y:S02]  /*eff0*/  IMAD.MOV.U32 R4, RZ, RZ, R2 ;  /* 0x000000ffff047224 */ /* 0x000fe400078e0002 */
[----:B------:R-:W-:Y:S02]  /*f000*/  IMAD.MOV.U32 R2, RZ, RZ, R7 ;  /* 0x000000ffff027224 */ /* 0x000fe400078e0007 */
.L_x_69622:
[----:B------:R-:W-:Y:S05]  /*f010*/  BSYNC B1 ;  /* 0x0000000000017941 */ /* 0x000fea0003800000 */
.L_x_69620:
        /* <DEDUP_REMOVED lines=16> */
.L_x_69624:
[----:B------:R-:W-:Y:S01]  /*f120*/  MOV R34, R11 ;  /* 0x0000000b00227202 */ /* 0x000fe20000000f00 */
[----:B------:R-:W-:Y:S02]  /*f130*/  IMAD.MOV.U32 R22, RZ, RZ, R3 ;  /* 0x000000ffff167224 */ /* 0x000fe400078e0003 */
[----:B------:R-:W-:Y:S02]  /*f140*/  IMAD.MOV.U32 R11, RZ, RZ, R24 ;  /* 0x000000ffff0b7224 */ /* 0x000fe400078e0018 */
[----:B------:R-:W-:Y:S02]  /*f150*/  IMAD.MOV.U32 R3, RZ, RZ, R6 ;  /* 0x000000ffff037224 */ /* 0x000fe400078e0006 */
.L_x_69625:
[----:B------:R-:W-:Y:S05]  /*f160*/  BSYNC B1 ;  /* 0x0000000000017941 */ /* 0x000fea0003800000 */
.L_x_69623:
        /* <DEDUP_REMOVED lines=9> */
.L_x_69627:
[----:B------:R-:W-:Y:S01]  /*f200*/  MOV R13, R34 ;  /* 0x00000022000d7202 */ /* 0x000fe20000000f00 */
[----:B------:R-:W-:Y:S02]  /*f210*/  IMAD.MOV.U32 R7, RZ, RZ, R22 ;  /* 0x000000ffff077224 */ /* 0x000fe400078e0016 */
[----:B------:R-:W-:Y:S02]  /*f220*/  IMAD.MOV.U32 R34, RZ, RZ, R15 ;  /* 0x000000ffff227224 */ /* 0x000fe400078e000f */
[----:B------:R-:W-:Y:S02]  /*f230*/  IMAD.MOV.U32 R22, RZ, RZ, R9 ;  /* 0x000000ffff167224 */ /* 0x000fe400078e0009 */
.L_x_69628:
[----:B------:R-:W-:Y:S05]  /*f240*/  BSYNC B1 ;  /* 0x0000000000017941 */ /* 0x000fea0003800000 */
.L_x_69626:
        /* <DEDUP_REMOVED lines=9> */
.L_x_69630:
[----:B------:R-:W-:Y:S01]  /*f2e0*/  MOV R24, R13 ;  /* 0x0000000d00187202 */ /* 0x000fe20000000f00 */
[----:B------:R-:W-:Y:S02]  /*f2f0*/  IMAD.MOV.U32 R6, RZ, RZ, R7 ;  /* 0x000000ffff067224 */ /* 0x000fe400078e0007 */
[----:B------:R-:W-:Y:S02]  /*f300*/  IMAD.MOV.U32 R13, RZ, RZ, R26 ;  /* 0x000000ffff0d7224 */ /* 0x000fe400078e001a */
[----:B------:R-:W-:Y:S02]  /*f310*/  IMAD.MOV.U32 R7, RZ, RZ, R8 ;  /* 0x000000ffff077224 */ /* 0x000fe400078e0008 */
.L_x_69631:
[----:B------:R-:W-:Y:S05]  /*f320*/  BSYNC B1 ;  /* 0x0000000000017941 */ /* 0x000fea0003800000 */
.L_x_69629:
        /* <DEDUP_REMOVED lines=9> */
.L_x_69633:
[----:B------:R-:W-:Y:S01]  /*f3c0*/  MOV R8, R24 ;  /* 0x0000001800087202 */ /* 0x000fe20000000f00 */
[----:B------:R-:W-:Y:S02]  /*f3d0*/  IMAD.MOV.U32 R9, RZ, RZ, R6 ;  /* 0x000000ffff097224 */ /* 0x000fe400078e0006 */
[----:B------:R-:W-:Y:S02]  /*f3e0*/  IMAD.MOV.U32 R24, RZ, RZ, R19 ;  /* 0x000000ffff187224 */ /* 0x000fe400078e0013 */
[----:B------:R-:W-:Y:S02]  /*f3f0*/  IMAD.MOV.U32 R6, RZ, RZ, R17 ;  /* 0x000000ffff067224 */ /* 0x000fe400078e0011 */
.L_x_69634:
[----:B------:R-:W-:Y:S05]  /*f400*/  BSYNC B1 ;  /* 0x0000000000017941 */ /* 0x000fea0003800000 */
.L_x_69632:
        /* <DEDUP_REMOVED lines=9> */
.L_x_69636:
[----:B------:R-:W-:Y:S01]  /*f4a0*/  MOV R17, R8 ;  /* 0x0000000800117202 */ /* 0x000fe20000000f00 */
[----:B------:R-:W-:Y:S02]  /*f4b0*/  IMAD.MOV.U32 R15, RZ, RZ, R9 ;  /* 0x000000ffff0f7224 */ /* 0x000fe400078e0009 */
[----:B------:R-:W-:Y:S02]  /*f4c0*/  IMAD.MOV.U32 R8, RZ, RZ, R25 ;  /* 0x000000ffff087224 */ /* 0x000fe400078e0019 */
[----:B------:R-:W-:Y:S02]  /*f4d0*/  IMAD.MOV.U32 R9, RZ, RZ, R32 ;  /* 0x000000ffff097224 */ /* 0x000fe400078e0020 */
.L_x_69637:
[----:B------:R-:W-:Y:S05]  /*f4e0*/  BSYNC B1 ;  /* 0x0000000000017941 */ /* 0x000fea0003800000 */
.L_x_69635:
        /* <DEDUP_REMOVED lines=9> */
.L_x_69639:
[----:B------:R-:W-:Y:S01]  /*f580*/  MOV R26, R17 ;  /* 0x00000011001a7202 */ /* 0x000fe20000000f00 */
[----:B------:R-:W-:Y:S02]  /*f590*/  IMAD.MOV.U32 R19, RZ, RZ, R15 ;  /* 0x000000ffff137224 */ /* 0x000fe400078e000f */
[----:B------:R-:W-:Y:S02]  /*f5a0*/  IMAD.MOV.U32 R17, RZ, RZ, R10 ;  /* 0x000000ffff117224 */ /* 0x000fe400078e000a */
[----:B------:R-:W-:Y:S02]  /*f5b0*/  IMAD.MOV.U32 R15, RZ, RZ, R2 ;  /* 0x000000ffff0f7224 */ /* 0x000fe400078e0002 */
.L_x_69640:
[----:B------:R-:W-:Y:S05]  /*f5c0*/  BSYNC B1 ;  /* 0x0000000000017941 */ /* 0x000fea0003800000 */
.L_x_69638:
        /* <DEDUP_REMOVED lines=9> */
.L_x_69642:
[----:B------:R-:W-:Y:S01]  /*f660*/  MOV R10, R26 ;  /* 0x0000001a000a7202 */ /* 0x000fe20000000f00 */
[----:B------:R-:W-:Y:S02]  /*f670*/  IMAD.MOV.U32 R2, RZ, RZ, R19 ;  /* 0x000000ffff027224 */ /* 0x000fe400078e0013 */
[----:B------:R-:W-:Y:S02]  /*f680*/  IMAD.MOV.U32 R26, RZ, RZ, R5 ;  /* 0x000000ffff1a7224 */ /* 0x000fe400078e0005 */
[----:B------:R-:W-:Y:S02]  /*f690*/  IMAD.MOV.U32 R19, RZ, RZ, R4 ;  /* 0x000000ffff137224 */ /* 0x000fe400078e0004 */
.L_x_69643:
[----:B------:R-:W-:Y:S05]  /*f6a0*/  BSYNC B1 ;  /* 0x0000000000017941 */ /* 0x000fea0003800000 */
.L_x_69641:
        /* <DEDUP_REMOVED lines=16> */
.L_x_69645:
[----:B------:R-:W-:Y:S02]  /*f7b0*/  IMAD.MOV.U32 R4, RZ, RZ, R11 ;  /* 0x000000ffff047224 */ /* 0x000fe400078e000b */
[----:B------:R-:W-:Y:S02]  /*f7c0*/  IMAD.MOV.U32 R20, RZ, RZ, R3 ;  /* 0x000000ffff147224 */ /* 0x000fe400078e0003 */
[----:B------:R-:W-:Y:S02]  /*f7d0*/  IMAD.MOV.U32 R11, RZ, RZ, R34 ;  /* 0x000000ffff0b7224 */ /* 0x000fe400078e0022 */
[----:B------:R-:W-:Y:S02]  /*f7e0*/  IMAD.MOV.U32 R3, RZ, RZ, R22 ;  /* 0x000000ffff037224 */ /* 0x000fe400078e0016 */
.L_x_69646:
[----:B------:R-:W-:Y:S05]  /*f7f0*/  BSYNC B1 ;  /* 0x0000000000017941 */ /* 0x000fea0003800000 */
.L_x_69644:
        /* <DEDUP_REMOVED lines=9> */
.L_x_69648:
[----:B------:R-:W-:Y:S02]  /*f890*/  IMAD.MOV.U32 R5, RZ, RZ, R4 ;  /* 0x000000ffff057224 */ /* 0x000fe400078e0004 */
[----:B------:R-:W-:Y:S02]  /*f8a0*/  IMAD.MOV.U32 R25, RZ, RZ, R20 ;  /* 0x000000ffff197224 */ /* 0x000fe400078e0014 */
[----:B------:R-:W-:Y:S02]  /*f8b0*/  IMAD.MOV.U32 R4, RZ, RZ, R13 ;  /* 0x000000ffff047224 */ /* 0x000fe400078e000d */
[----:B------:R-:W-:Y:S02]  /*f8c0*/  IMAD.MOV.U32 R20, RZ, RZ, R7 ;  /* 0x000000ffff147224 */ /* 0x000fe400078e0007 */
.L_x_69649:
[----:B------:R-:W-:Y:S05]  /*f8d0*/  BSYNC B1 ;  /* 0x0000000000017941 */ /* 0x000fea0003800000 */
.L_x_69647:
        /* <DEDUP_REMOVED lines=9> */
.L_x_69651:
[----:B------:R-:W-:Y:S02]  /*f970*/  IMAD.MOV.U32 R7, RZ, RZ, R5 ;  /* 0x000000ffff077224 */ /* 0x000fe400078e0005 */
[----:B------:R-:W-:Y:S02]  /*f980*/  IMAD.MOV.U32 R22, RZ, RZ, R25 ;  /* 0x000000ffff167224 */ /* 0x000fe400078e0019 */
[----:B------:R-:W-:Y:S02]  /*f990*/  IMAD.MOV.U32 R5, RZ, RZ, R24 ;  /* 0x000000ffff057224 */ /* 0x000fe400078e0018 */
[----:B------:R-:W-:Y:S02]  /*f9a0*/  IMAD.MOV.U32 R25, RZ, RZ, R6 ;  /* 0x000000ffff197224 */ /* 0x000fe400078e0006 */
.L_x_69652:
[----:B------:R-:W-:Y:S05]  /*f9b0*/  BSYNC B1 ;  /* 0x0000000000017941 */ /* 0x000fea0003800000 */
.L_x_69650:
        /* <DEDUP_REMOVED lines=9> */
.L_x_69654:
[----:B------:R-:W-:Y:S02]  /*fa50*/  IMAD.MOV.U32 R6, RZ, RZ, R7 ;  /* 0x000000ffff067224 */ /* 0x000fe400078e0007 */
[----:B------:R-:W-:Y:S02]  /*fa60*/  IMAD.MOV.U32 R24, RZ, RZ, R22 ;  /* 0x000000ffff187224 */ /* 0x000fe400078e0016 */
[----:B------:R-:W-:Y:S02]  /*fa70*/  IMAD.MOV.U32 R7, RZ, RZ, R8 ;  /* 0x000000ffff077224 */ /* 0x000fe400078e0008 */
[----:B------:R-:W-:Y:S02]  /*fa80*/  IMAD.MOV.U32 R22, RZ, RZ, R9 ;  /* 0x000000ffff167224 */ /* 0x000fe400078e0009 */
.L_x_69655:
[----:B------:R-:W-:Y:S05]  /*fa90*/  BSYNC B1 ;  /* 0x0000000000017941 */ /* 0x000fea0003800000 */
.L_x_69653:
        /* <DEDUP_REMOVED lines=9> */
.L_x_69657:
[----:B------:R-:W-:Y:S02]  /*fb30*/  IMAD.MOV.U32 R9, RZ, RZ, R6 ;  /* 0x000000ffff097224 */ /* 0x000fe400078e0006 */
[----:B------:R-:W-:Y:S02]  /*fb40*/  IMAD.MOV.U32 R8, RZ, RZ, R24 ;  /* 0x000000ffff087224 */ /* 0x000fe400078e0018 */
[----:B------:R-:W-:Y:S02]  /*fb50*/  IMAD.MOV.U32 R6, RZ, RZ, R17 ;  /* 0x000000ffff067224 */ /* 0x000fe400078e0011 */
[----:B------:R-:W-:Y:S02]  /*fb60*/  IMAD.MOV.U32 R24, RZ, RZ, R15 ;  /* 0x000000ffff187224 */ /* 0x000fe400078e000f */
.L_x_69658:
[----:B------:R-:W-:Y:S05]  /*fb70*/  BSYNC B1 ;  /* 0x0000000000017941 */ /* 0x000fea0003800000 */
.L_x_69656:
        /* <DEDUP_REMOVED lines=9> */
.L_x_69660:
[----:B------:R-:W-:Y:S02]  /*fc10*/  IMAD.MOV.U32 R13, RZ, RZ, R9 ;  /* 0x000000ffff0d7224 */ /* 0x000fe400078e0009 */
[----:B------:R-:W-:Y:S02]  /*fc20*/  IMAD.MOV.U32 R15, RZ, RZ, R8 ;  /* 0x000000ffff0f7224 */ /* 0x000fe400078e0008 */
[----:B------:R-:W-:Y:S02]  /*fc30*/  IMAD.MOV.U32 R9, RZ, RZ, R26 ;  /* 0x000000ffff097224 */ /* 0x000fe400078e001a */
[----:B------:R-:W-:Y:S02]  /*fc40*/  IMAD.MOV.U32 R8, RZ, RZ, R19 ;  /* 0x000000ffff087224 */ /* 0x000fe400078e0013 */
.L_x_69661:
[----:B------:R-:W-:Y:S05]  /*fc50*/  BSYNC B1 ;  /* 0x0000000000017941 */ /* 0x000fea0003800000 */
.L_x_69659:
        /* <DEDUP_REMOVED lines=9> */
.L_x_69663:
[----:B------:R-:W-:Y:S02]  /*fcf0*/  IMAD.MOV.U32 R17, RZ, RZ, R13 ;  /* 0x000000ffff117224 */ /* 0x000fe400078e000d */
[----:B------:R-:W-:Y:S02]  /*fd00*/  IMAD.MOV.U32 R19, RZ, RZ, R15 ;  /* 0x000000ffff137224 */ /* 0x000fe400078e000f */
[----:B------:R-:W-:Y:S02]  /*fd10*/  IMAD.MOV.U32 R13, RZ, RZ, R10 ;  /* 0x000000ffff0d7224 */ /* 0x000fe400078e000a */
[----:B------:R-:W-:Y:S02]  /*fd20*/  IMAD.MOV.U32 R15, RZ, RZ, R2 ;  /* 0x000000ffff0f7224 */ /* 0x000fe400078e0002 */
.L_x_69664:
[----:B------:R-:W-:Y:S05]  /*fd30*/  BSYNC B1 ;  /* 0x0000000000017941 */ /* 0x000fea0003800000 */
.L_x_69662:
        /* <DEDUP_REMOVED lines=16> */
.L_x_69666:
[----:B------:R-:W-:Y:S01]  /*fe40*/  IMAD.MOV.U32 R2, RZ, RZ, R11 ;  /* 0x000000ffff027224 */ /* 0x000fe200078e000b */
[----:B------:R-:W-:Y:S01]  /*fe50*/  MOV R11, R4 ;  /* 0x00000004000b7202 */ /* 0x000fe20000000f00 */
[----:B------:R-:W-:Y:S02]  /*fe60*/  IMAD.MOV.U32 R10, RZ, RZ, R3 ;  /* 0x000000ffff0a7224 */ /* 0x000fe400078e0003 */
[----:B------:R-:W-:Y:S02]  /*fe70*/  IMAD.MOV.U32 R3, RZ, RZ, R20 ;  /* 0x000000ffff037224 */ /* 0x000fe400078e0014 */
.L_x_69667:
[----:B------:R-:W-:Y:S05]  /*fe80*/  BSYNC B1 ;  /* 0x0000000000017941 */ /* 0x000fea0003800000 */
.L_x_69665:
        /* <DEDUP_REMOVED lines=9> */
.L_x_69669:
[----:B------:R-:W-:Y:S01]  /*ff20*/  IMAD.MOV.U32 R4, RZ, RZ, R2 ;  /* 0x000000ffff047224 */ /* 0x000fe200078e0002 */
[----:B------:R-:W-:Y:S01]  /*ff30*/  MOV R2, R5 ;  /* 0x0000000500027202 */ /* 0x000fe20000000f00 */
[----:B------:R-:W-:Y:S02]  /*ff40*/  IMAD.MOV.U32 R27, RZ, RZ, R10 ;  /* 0x000000ffff1b7224 */ /* 0x000fe400078e000a */
[----:B------:R-:W-:Y:S02]  /*ff50*/  IMAD.MOV.U32 R10, RZ, RZ, R25 ;  /* 0x000000ffff0a7224 */ /* 0x000fe400078e0019 */
.L_x_69670:
[----:B------:R-:W-:Y:S05]  /*ff60*/  BSYNC B1 ;  /* 0x0000000000017941 */ /* 0x000fea0003800000 */
.L_x_69668:
        /* <DEDUP_REMOVED lines=9> */
.L_x_69672:
[----:B------:R-:W-:Y:S01]  /*10000*/  IMAD.MOV.U32 R5, RZ, RZ, R4 ;  /* 0x000000ffff057224 */ /* 0x000fe200078e0004 */
[----:B------:R-:W-:Y:S01]  /*10010*/  MOV R4, R7 ;  /* 0x0000000700047202 */ /* 0x000fe20000000f00 */
[----:B------:R-:W-:Y:S02]  /*10020*/  IMAD.MOV.U32 R25, RZ, RZ, R27 ;  /* 0x000000ffff197224 */ /* 0x000fe400078e001b */
[----:B------:R-:W-:Y:S02]  /*10030*/  IMAD.MOV.U32 R27, RZ, RZ, R22 ;  /* 0x000000ffff1b7224 */ /* 0x000fe400078e0016 */
.L_x_69673:
[----:B------:R-:W-:Y:S05]  /*10040*/  BSYNC B1 ;  /* 0x0000000000017941 */ /* 0x000fea0003800000 */
.L_x_69671:
        /* <DEDUP_REMOVED lines=9> */
.L_x_69675:
[----:B------:R-:W-:Y:S01]  /*100e0*/  IMAD.MOV.U32 R18, RZ, RZ, R5 ;  /* 0x000000ffff127224 */ /* 0x000fe200078e0005 */
[----:B------:R-:W-:Y:S01]  /*100f0*/  MOV R5, R6 ;  /* 0x0000000600057202 */ /* 0x000fe20000000f00 */
[----:B------:R-:W-:Y:S02]  /*10100*/  IMAD.MOV.U32 R7, RZ, RZ, R25 ;  /* 0x000000ffff077224 */ /* 0x000fe400078e0019 */
[----:B------:R-:W-:Y:S02]  /*10110*/  IMAD.MOV.U32 R25, RZ, RZ, R24 ;  /* 0x000000ffff197224 */ /* 0x000fe400078e0018 */
.L_x_69676:
[----:B------:R-:W-:Y:S05]  /*10120*/  BSYNC B1 ;  /* 0x0000000000017941 */ /* 0x000fea0003800000 */
.L_x_69674:
        /* <DEDUP_REMOVED lines=9> */
.L_x_69678:
[----:B------:R-:W-:Y:S01]  /*101c0*/  IMAD.MOV.U32 R6, RZ, RZ, R18 ;  /* 0x000000ffff067224 */ /* 0x000fe200078e0012 */
[----:B------:R-:W-:Y:S01]  /*101d0*/  MOV R18, R9 ;  /* 0x0000000900127202 */ /* 0x000fe20000000f00 */
[----:B------:R-:W-:Y:S02]  /*101e0*/  IMAD.MOV.U32 R20, RZ, RZ, R7 ;  /* 0x000000ffff147224 */ /* 0x000fe400078e0007 */
[----:B------:R-:W-:Y:S02]  /*101f0*/  IMAD.MOV.U32 R7, RZ, RZ, R8 ;  /* 0x000000ffff077224 */ /* 0x000fe400078e0008 */
.L_x_69679:
[----:B------:R-:W-:Y:S05]  /*10200*/  BSYNC B1 ;  /* 0x0000000000017941 */ /* 0x000fea0003800000 */
.L_x_69677:
        /* <DEDUP_REMOVED lines=9> */
.L_x_69681:
[----:B------:R-:W-:Y:S01]  /*102a0*/  IMAD.MOV.U32 R8, RZ, RZ, R6 ;  /* 0x000000ffff087224 */ /* 0x000fe200078e0006 */
[----:B------:R-:W-:Y:S01]  /*102b0*/  MOV R6, R13 ;  /* 0x0000000d00067202 */ /* 0x000fe20000000f00 */
[----:B------:R-:W-:Y:S02]  /*102c0*/  IMAD.MOV.U32 R22, RZ, RZ, R20 ;  /* 0x000000ffff167224 */ /* 0x000fe400078e0014 */
[----:B------:R-:W-:Y:S02]  /*102d0*/  IMAD.MOV.U32 R20, RZ, RZ, R15 ;  /* 0x000000ffff147224 */ /* 0x000fe400078e000f */
.L_x_69682:
[----:B------:R-:W-:Y:S05]  /*102e0*/  BSYNC B1 ;  /* 0x0000000000017941 */ /* 0x000fea0003800000 */
.L_x_69680:
        /* <DEDUP_REMOVED lines=9> */
.L_x_69684:
[----:B------:R-:W-:Y:S01]  /*10380*/  IMAD.MOV.U32 R9, RZ, RZ, R8 ;  /* 0x000000ffff097224 */ /* 0x000fe200078e0008 */
[----:B------:R-:W-:Y:S01]  /*10390*/  MOV R8, R17 ;  /* 0x0000001100087202 */ /* 0x000fe20000000f00 */
[----:B------:R-:W-:Y:S02]  /*103a0*/  IMAD.MOV.U32 R13, RZ, RZ, R22 ;  /* 0x000000ffff0d7224 */ /* 0x000fe400078e0016 */
[----:B------:R-:W-:Y:S02]  /*103b0*/  IMAD.MOV.U32 R22, RZ, RZ, R19 ;  /* 0x000000ffff167224 */ /* 0x000fe400078e0013 */
.L_x_69685:
[----:B------:R-:W-:Y:S05]  /*103c0*/  BSYNC B1 ;  /* 0x0000000000017941 */ /* 0x000fea0003800000 */
.L_x_69683:
        /* <DEDUP_REMOVED lines=16> */
.L_x_69687:
[----:B------:R-:W-:Y:S01]  /*104d0*/  MOV R15, R11 ;  /* 0x0000000b000f7202 */ /* 0x000fe20000000f00 */
[----:B------:R-:W-:Y:S02]  /*104e0*/  IMAD.MOV.U32 R16, RZ, RZ, R3 ;  /* 0x000000ffff107224 */ /* 0x000fe400078e0003 */
[----:B------:R-:W-:Y:S02]  /*104f0*/  IMAD.MOV.U32 R11, RZ, RZ, R2 ;  /* 0x000000ffff0b7224 */ /* 0x000fe400078e0002 */
[----:B------:R-:W-:Y:S02]  /*10500*/  IMAD.MOV.U32 R3, RZ, RZ, R10 ;  /* 0x000000ffff037224 */ /* 0x000fe400078e000a */
.L_x_69688:
[----:B------:R-:W-:Y:S05]  /*10510*/  BSYNC B1 ;  /* 0x0000000000017941 */ /* 0x000fea0003800000 */
.L_x_69686:
        /* <DEDUP_REMOVED lines=9> */
.L_x_69690:
[----:B------:R-:W-:Y:S01]  /*105b0*/  MOV R17, R15 ;  /* 0x0000000f00117202 */ /* 0x000fe20000000f00 */
[----:B------:R-:W-:Y:S02]  /*105c0*/  IMAD.MOV.U32 R19, RZ, RZ, R16 ;  /* 0x000000ffff137224 */ /* 0x000fe400078e0010 */
[----:B------:R-:W-:Y:S02]  /*105d0*/  IMAD.MOV.U32 R15, RZ, RZ, R4 ;  /* 0x000000ffff0f7224 */ /* 0x000fe400078e0004 */
[----:B------:R-:W-:Y:S02]  /*105e0*/  IMAD.MOV.U32 R16, RZ, RZ, R27 ;  /* 0x000000ffff107224 */ /* 0x000fe400078e001b */
.L_x_69691:
[----:B------:R-:W-:Y:S05]  /*105f0*/  BSYNC B1 ;  /* 0x0000000000017941 */ /* 0x000fea0003800000 */
.L_x_69689:
        /* <DEDUP_REMOVED lines=9> */
.L_x_69693:
[----:B------:R-:W-:Y:S01]  /*10690*/  MOV R24, R17 ;  /* 0x0000001100187202 */ /* 0x000fe20000000f00 */
[----:B------:R-:W-:Y:S02]  /*106a0*/  IMAD.MOV.U32 R26, RZ, RZ, R19 ;  /* 0x000000ffff1a7224 */ /* 0x000fe400078e0013 */
[----:B------:R-:W-:Y:S02]  /*106b0*/  IMAD.MOV.U32 R17, RZ, RZ, R5 ;  /* 0x000000ffff117224 */ /* 0x000fe400078e0005 */
[----:B------:R-:W-:Y:S02]  /*106c0*/  IMAD.MOV.U32 R19, RZ, RZ, R25 ;  /* 0x000000ffff137224 */ /* 0x000fe400078e0019 */
.L_x_69694:
[----:B------:R-:W-:Y:S05]  /*106d0*/  BSYNC B1 ;  /* 0x0000000000017941 */ /* 0x000fea0003800000 */
.L_x_69692:
        /* <DEDUP_REMOVED lines=9> */
.L_x_69696:
[----:B------:R-:W-:Y:S01]  /*10770*/  MOV R25, R24 ;  /* 0x0000001800197202 */ /* 0x000fe20000000f00 */
[----:B------:R-:W-:Y:S02]  /*10780*/  IMAD.MOV.U32 R27, RZ, RZ, R26 ;  /* 0x000000ffff1b7224 */ /* 0x000fe400078e001a */
[----:B------:R-:W-:Y:S02]  /*10790*/  IMAD.MOV.U32 R24, RZ, RZ, R18 ;  /* 0x000000ffff187224 */ /* 0x000fe400078e0012 */
[----:B------:R-:W-:Y:S02]  /*107a0*/  IMAD.MOV.U32 R26, RZ, RZ, R7 ;  /* 0x000000ffff1a7224 */ /* 0x000fe400078e0007 */
.L_x_69697:
[----:B------:R-:W-:Y:S05]  /*107b0*/  BSYNC B1 ;  /* 0x0000000000017941 */ /* 0x000fea0003800000 */
.L_x_69695:
        /* <DEDUP_REMOVED lines=9> */
.L_x_69699:
[----:B------:R-:W-:Y:S01]  /*10850*/  MOV R18, R25 ;  /* 0x0000001900127202 */ /* 0x000fe20000000f00 */
[----:B------:R-:W-:Y:S02]  /*10860*/  IMAD.MOV.U32 R31, RZ, RZ, R27 ;  /* 0x000000ffff1f7224 */ /* 0x000fe400078e001b */
[----:B------:R-:W-:Y:S02]  /*10870*/  IMAD.MOV.U32 R25, RZ, RZ, R6 ;  /* 0x000000ffff197224 */ /* 0x000fe400078e0006 */
[----:B------:R-:W-:Y:S02]  /*10880*/  IMAD.MOV.U32 R27, RZ, RZ, R20 ;  /* 0x000000ffff1b7224 */ /* 0x000fe400078e0014 */
.L_x_69700:
[----:B------:R-:W-:Y:S05]  /*10890*/  BSYNC B1 ;  /* 0x0000000000017941 */ /* 0x000fea0003800000 */
.L_x_69698:
        /* <DEDUP_REMOVED lines=9> */
.L_x_69702:
[----:B------:R-:W-:Y:S01]  /*10930*/  MOV R20, R18 ;  /* 0x0000001200147202 */ /* 0x000fe20000000f00 */
[----:B------:R-:W-:Y:S02]  /*10940*/  IMAD.MOV.U32 R36, RZ, RZ, R31 ;  /* 0x000000ffff247224 */ /* 0x000fe400078e001f */
[----:B------:R-:W-:Y:S02]  /*10950*/  IMAD.MOV.U32 R18, RZ, RZ, R8 ;  /* 0x000000ffff127224 */ /* 0x000fe400078e0008 */
[----:B------:R-:W-:Y:S02]  /*10960*/  IMAD.MOV.U32 R31, RZ, RZ, R22 ;  /* 0x000000ffff1f7224 */ /* 0x000fe400078e0016 */
.L_x_69703:
[----:B------:R-:W-:Y:S05]  /*10970*/  BSYNC B1 ;  /* 0x0000000000017941 */ /* 0x000fea0003800000 */
.L_x_69701:
        /* <DEDUP_REMOVED lines=9> */
.L_x_69705:
[----:B------:R-:W-:Y:S01]  /*10a10*/  MOV R22, R20 ;  /* 0x0000001400167202 */ /* 0x000fe20000000f00 */
[----:B------:R-:W-:Y:S02]  /*10a20*/  IMAD.MOV.U32 R38, RZ, RZ, R36 ;  /* 0x000000ffff267224 */ /* 0x000fe400078e0024 */
[----:B------:R-:W-:Y:S02]  /*10a30*/  IMAD.MOV.U32 R20, RZ, RZ, R9 ;  /* 0x000000ffff147224 */ /* 0x000fe400078e0009 */
[----:B------:R-:W-:Y:S02]  /*10a40*/  IMAD.MOV.U32 R36, RZ, RZ, R13 ;  /* 0x000000ffff247224 */ /* 0x000fe400078e000d */
.L_x_69706:
[----:B------:R-:W-:Y:S05]  /*10a50*/  BSYNC B1 ;  /* 0x0000000000017941 */ /* 0x000fea0003800000 */
.L_x_69704:
        /* <DEDUP_REMOVED lines=16> */
.L_x_69708:
[----:B------:R-:W-:Y:S02]  /*10b60*/  IMAD.MOV.U32 R10, RZ, RZ, R11 ;  /* 0x000000ffff0a7224 */ /* 0x000fe400078e000b */
[----:B------:R-:W-:Y:S02]  /*10b70*/  IMAD.MOV.U32 R2, RZ, RZ, R3 ;  /* 0x000000ffff027224 */ /* 0x000fe400078e0003 */
[----:B------:R-:W-:Y:S02]  /*10b80*/  IMAD.MOV.U32 R11, RZ, RZ, R15 ;  /* 0x000000ffff0b7224 */ /* 0x000fe400078e000f */
[----:B------:R-:W-:Y:S02]  /*10b90*/  IMAD.MOV.U32 R3, RZ, RZ, R16 ;  /* 0x000000ffff037224 */ /* 0x000fe400078e0010 */
.L_x_69709:
[----:B------:R-:W-:Y:S05]  /*10ba0*/  BSYNC B1 ;  /* 0x0000000000017941 */ /* 0x000fea0003800000 */
.L_x_69707:
        /* <DEDUP_REMOVED lines=9> */
.L_x_69711:
[----:B------:R-:W-:Y:S02]  /*10c40*/  IMAD.MOV.U32 R33, RZ, RZ, R10 ;  /* 0x000000ffff217224 */ /* 0x000fe400078e000a */
[----:B------:R-:W-:Y:S02]  /*10c50*/  IMAD.MOV.U32 R5, RZ, RZ, R2 ;  /* 0x000000ffff057224 */ /* 0x000fe400078e0002 */
[----:B------:R-:W-:Y:S02]  /*10c60*/  IMAD.MOV.U32 R10, RZ, RZ, R17 ;  /* 0x000000ffff0a7224 */ /* 0x000fe400078e0011 */
[----:B------:R-:W-:Y:S02]  /*10c70*/  IMAD.MOV.U32 R2, RZ, RZ, R19 ;  /* 0x000000ffff027224 */ /* 0x000fe400078e0013 */
.L_x_69712:
[----:B------:R-:W-:Y:S05]  /*10c80*/  BSYNC B1 ;  /* 0x0000000000017941 */ /* 0x000fea0003800000 */
.L_x_69710:
        /* <DEDUP_REMOVED lines=9> */
.L_x_69714:
[----:B------:R-:W-:Y:S02]  /*10d20*/  IMAD.MOV.U32 R32, RZ, RZ, R33 ;  /* 0x000000ffff207224 */ /* 0x000fe400078e0021 */
[----:B------:R-:W-:Y:S02]  /*10d30*/  IMAD.MOV.U32 R4, RZ, RZ, R5 ;  /* 0x000000ffff047224 */ /* 0x000fe400078e0005 */
[----:B------:R-:W-:Y:S02]  /*10d40*/  IMAD.MOV.U32 R33, RZ, RZ, R24 ;  /* 0x000000ffff217224 */ /* 0x000fe400078e0018 */
[----:B------:R-:W-:Y:S02]  /*10d50*/  IMAD.MOV.U32 R5, RZ, RZ, R26 ;  /* 0x000000ffff057224 */ /* 0x000fe400078e001a */
.L_x_69715:
[----:B------:R-:W-:Y:S05]  /*10d60*/  BSYNC B1 ;  /* 0x0000000000017941 */ /* 0x000fea0003800000 */
.L_x_69713:
        /* <DEDUP_REMOVED lines=9> */
.L_x_69717:
[----:B------:R-:W-:Y:S02]  /*10e00*/  IMAD.MOV.U32 R35, RZ, RZ, R32 ;  /* 0x000000ffff237224 */ /* 0x000fe400078e0020 */
[----:B------:R-:W-:Y:S02]  /*10e10*/  IMAD.MOV.U32 R7, RZ, RZ, R4 ;  /* 0x000000ffff077224 */ /* 0x000fe400078e0004 */
[----:B------:R-:W-:Y:S02]  /*10e20*/  IMAD.MOV.U32 R32, RZ, RZ, R25 ;  /* 0x000000ffff207224 */ /* 0x000fe400078e0019 */
[----:B------:R-:W-:Y:S02]  /*10e30*/  IMAD.MOV.U32 R4, RZ, RZ, R27 ;  /* 0x000000ffff047224 */ /* 0x000fe400078e001b */
.L_x_69718:
[----:B------:R-:W-:Y:S05]  /*10e40*/  BSYNC B1 ;  /* 0x0000000000017941 */ /* 0x000fea0003800000 */
.L_x_69716:
        /* <DEDUP_REMOVED lines=9> */
.L_x_69720:
[----:B------:R-:W-:Y:S02]  /*10ee0*/  IMAD.MOV.U32 R34, RZ, RZ, R35 ;  /* 0x000000ffff227224 */ /* 0x000fe400078e0023 */
[----:B------:R-:W-:Y:S02]  /*10ef0*/  IMAD.MOV.U32 R6, RZ, RZ, R7 ;  /* 0x000000ffff067224 */ /* 0x000fe400078e0007 */
[----:B------:R-:W-:Y:S02]  /*10f00*/  IMAD.MOV.U32 R35, RZ, RZ, R18 ;  /* 0x000000ffff237224 */ /* 0x000fe400078e0012 */
[----:B------:R-:W-:Y:S02]  /*10f10*/  IMAD.MOV.U32 R7, RZ, RZ, R31 ;  /* 0x000000ffff077224 */ /* 0x000fe400078e001f */
.L_x_69721:
[----:B------:R-:W-:Y:S05]  /*10f20*/  BSYNC B1 ;  /* 0x0000000000017941 */ /* 0x000fea0003800000 */
.L_x_69719:
        /* <DEDUP_REMOVED lines=9> */
.L_x_69723:
[----:B------:R-:W-:Y:S02]  /*10fc0*/  IMAD.MOV.U32 R37, RZ, RZ, R34 ;  /* 0x000000ffff257224 */ /* 0x000fe400078e0022 */
[----:B------:R-:W-:Y:S02]  /*10fd0*/  IMAD.MOV.U32 R9, RZ, RZ, R6 ;  /* 0x000000ffff097224 */ /* 0x000fe400078e0006 */
[----:B------:R-:W-:Y:S02]  /*10fe0*/  IMAD.MOV.U32 R34, RZ, RZ, R20 ;  /* 0x000000ffff227224 */ /* 0x000fe400078e0014 */
[----:B------:R-:W-:Y:S02]  /*10ff0*/  IMAD.MOV.U32 R6, RZ, RZ, R36 ;  /* 0x000000ffff067224 */ /* 0x000fe400078e0024 */
.L_x_69724:
[----:B------:R-:W-:Y:S05]  /*11000*/  BSYNC B1 ;  /* 0x0000000000017941 */ /* 0x000fea0003800000 */
.L_x_69722:
        /* <DEDUP_REMOVED lines=9> */
.L_x_69726:
[----:B------:R-:W-:Y:S02]  /*110a0*/  IMAD.MOV.U32 R36, RZ, RZ, R37 ;  /* 0x000000ffff247224 */ /* 0x000fe400078e0025 */
[----:B------:R-:W-:Y:S02]  /*110b0*/  IMAD.MOV.U32 R8, RZ, RZ, R9 ;  /* 0x000000ffff087224 */ /* 0x000fe400078e0009 */
[----:B------:R-:W-:Y:S02]  /*110c0*/  IMAD.MOV.U32 R37, RZ, RZ, R22 ;  /* 0x000000ffff257224 */ /* 0x000fe400078e0016 */
[----:B------:R-:W-:Y:S02]  /*110d0*/  IMAD.MOV.U32 R9, RZ, RZ, R38 ;  /* 0x000000ffff097224 */ /* 0x000fe400078e0026 */
.L_x_69727:
[----:B------:R-:W-:Y:S05]  /*110e0*/  BSYNC B1 ;  /* 0x0000000000017941 */ /* 0x000fea0003800000 */
.L_x_69725:
[----:B------:R-:W-:Y:S01]  /*110f0*/  FADD.FTZ R38, R23, R21 ;  /* 0x0000001517267221 */ /* 0x000fe20000010000 */
[----:B------:R-:W-:Y:S02]  /*11100*/  MOV R39, R12 ;  /* 0x0000000c00277202 */ /* 0x000fe40000000f00 */
.L_x_69559:
[----:B-1-34-:R-:W-:Y:S05]  /*11110*/  BSYNC B0 ;  /* 0x0000000000007941 */ /* 0x01afea0003800000 */
.L_x_69558:
        /* <DEDUP_REMOVED lines=46> */
.L_x_69731:
[----:B------:R-:W-:Y:S01]  /*11400*/  IMAD.MOV.U32 R19, RZ, RZ, R11 ;  /* 0x000000ffff137224 */ /* 0x000fe200078e000b */
[----:B------:R-:W-:Y:S01]  /*11410*/  MOV R38, R3 ;  /* 0x0000000300267202 */ /* 0x000fe20000000f00 */
[----:B------:R-:W-:Y:S02]  /*11420*/  IMAD.MOV.U32 R11, RZ, RZ, R10 ;  /* 0x000000ffff0b7224 */ /* 0x000fe400078e000a */
[----:B------:R-:W-:Y:S02]  /*11430*/  IMAD.MOV.U32 R3, RZ, RZ, R2 ;  /* 0x000000ffff037224 */ /* 0x000fe400078e0002 */
.L_x_69732:
[----:B------:R-:W-:Y:S05]  /*11440*/  BSYNC B1 ;  /* 0x0000000000017941 */ /* 0x000fea0003800000 */
.L_x_69730:
        /* <DEDUP_REMOVED lines=9> */
.L_x_69734:
[----:B------:R-:W-:Y:S01]  /*114e0*/  IMAD.MOV.U32 R27, RZ, RZ, R19 ;  /* 0x000000ffff1b7224 */ /* 0x000fe200078e0013 */
[----:B------:R-:W-:Y:S01]  /*114f0*/  MOV R25, R38 ;  /* 0x0000002600197202 */ /* 0x000fe20000000f00 */
[----:B------:R-:W-:Y:S02]  /*11500*/  IMAD.MOV.U32 R19, RZ, RZ, R33 ;  /* 0x000000ffff137224 */ /* 0x000fe400078e0021 */
[----:B------:R-:W-:Y:S02]  /*11510*/  IMAD.MOV.U32 R38, RZ, RZ, R5 ;  /* 0x000000ffff267224 */ /* 0x000fe400078e0005 */
.L_x_69735:
[----:B------:R-:W-:Y:S05]  /*11520*/  BSYNC B1 ;  /* 0x0000000000017941 */ /* 0x000fea0003800000 */
.L_x_69733:
        /* <DEDUP_REMOVED lines=9> */
.L_x_69737:
[----:B------:R-:W-:Y:S01]  /*115c0*/  IMAD.MOV.U32 R10, RZ, RZ, R27 ;  /* 0x000000ffff0a7224 */ /* 0x000fe200078e001b */
[----:B------:R-:W-:Y:S01]  /*115d0*/  MOV R2, R25 ;  /* 0x0000001900027202 */ /* 0x000fe20000000f00 */
[----:B------:R-:W-:Y:S02]  /*115e0*/  IMAD.MOV.U32 R27, RZ, RZ, R32 ;  /* 0x000000ffff1b7224 */ /* 0x000fe400078e0020 */
[----:B------:R-:W-:Y:S02]  /*115f0*/  IMAD.MOV.U32 R25, RZ, RZ, R4 ;  /* 0x000000ffff197224 */ /* 0x000fe400078e0004 */
.L_x_69738:
[----:B------:R-:W-:Y:S05]  /*11600*/  BSYNC B1 ;  /* 0x0000000000017941 */ /* 0x000fea0003800000 */
.L_x_69736:
        /* <DEDUP_REMOVED lines=9> */
.L_x_69740:
[----:B------:R-:W-:Y:S01]  /*116a0*/  IMAD.MOV.U32 R31, RZ, RZ, R10 ;  /* 0x000000ffff1f7224 */ /* 0x000fe200078e000a */
[----:B------:R-:W-:Y:S01]  /*116b0*/  MOV R5, R2 ;  /* 0x0000000200057202 */ /* 0x000fe20000000f00 */
[----:B------:R-:W-:Y:S02]  /*116c0*/  IMAD.MOV.U32 R10, RZ, RZ, R35 ;  /* 0x000000ffff0a7224 */ /* 0x000fe400078e0023 */
[----:B------:R-:W-:Y:S02]  /*116d0*/  IMAD.MOV.U32 R2, RZ, RZ, R7 ;  /* 0x000000ffff027224 */ /* 0x000fe400078e0007 */
.L_x_69741:
[----:B------:R-:W-:Y:S05]  /*116e0*/  BSYNC B1 ;  /* 0x0000000000017941 */ /* 0x000fea0003800000 */
.L_x_69739:
        /* <DEDUP_REMOVED lines=9> */
.L_x_69743:
[----:B------:R-:W-:Y:S01]  /*11780*/  IMAD.MOV.U32 R32, RZ, RZ, R31 ;  /* 0x000000ffff207224 */ /* 0x000fe200078e001f */
[----:B------:R-:W-:Y:S01]  /*11790*/  MOV R4, R5 ;  /* 0x0000000500047202 */ /* 0x000fe20000000f00 */
[----:B------:R-:W-:Y:S02]  /*117a0*/  IMAD.MOV.U32 R31, RZ, RZ, R34 ;  /* 0x000000ffff1f7224 */ /* 0x000fe400078e0022 */
[----:B------:R-:W-:Y:S02]  /*117b0*/  IMAD.MOV.U32 R5, RZ, RZ, R6 ;  /* 0x000000ffff057224 */ /* 0x000fe400078e0006 */
.L_x_69744:
[----:B------:R-:W-:Y:S05]  /*117c0*/  BSYNC B1 ;  /* 0x0000000000017941 */ /* 0x000fea0003800000 */
.L_x_69742:
        /* <DEDUP_REMOVED lines=9> */
.L_x_69746:
[----:B------:R-:W-:Y:S01]  /*11860*/  IMAD.MOV.U32 R33, RZ, RZ, R32 ;  /* 0x000000ffff217224 */ /* 0x000fe200078e0020 */
[----:B------:R-:W-:Y:S01]  /*11870*/  MOV R7, R4 ;  /* 0x0000000400077202 */ /* 0x000fe20000000f00 */
[----:B------:R-:W-:Y:S02]  /*11880*/  IMAD.MOV.U32 R32, RZ, RZ, R37 ;  /* 0x000000ffff207224 */ /* 0x000fe400078e0025 */
[----:B------:R-:W-:Y:S02]  /*11890*/  IMAD.MOV.U32 R4, RZ, RZ, R9 ;  /* 0x000000ffff047224 */ /* 0x000fe400078e0009 */
.L_x_69747:
[----:B------:R-:W-:Y:S05]  /*118a0*/  BSYNC B1 ;  /* 0x0000000000017941 */ /* 0x000fea0003800000 */
.L_x_69745:
        /* <DEDUP_REMOVED lines=9> */
.L_x_69749:
[----:B------:R-:W-:Y:S01]  /*11940*/  IMAD.MOV.U32 R9, RZ, RZ, R33 ;  /* 0x000000ffff097224 */ /* 0x000fe200078e0021 */
[----:B------:R-:W-:Y:S01]  /*11950*/  MOV R6, R7 ;  /* 0x0000000700067202 */ /* 0x000fe20000000f00 */
[----:B------:R-:W-:Y:S02]  /*11960*/  IMAD.MOV.U32 R33, RZ, RZ, R36 ;  /* 0x000000ffff217224 */ /* 0x000fe400078e0024 */
[----:B------:R-:W-:Y:S02]  /*11970*/  IMAD.MOV.U32 R7, RZ, RZ, R8 ;  /* 0x000000ffff077224 */ /* 0x000fe400078e0008 */
.L_x_69750:
[----:B------:R-:W-:Y:S05]  /*11980*/  BSYNC B1 ;  /* 0x0000000000017941 */ /* 0x000fea0003800000 */
.L_x_69748:
        /* <DEDUP_REMOVED lines=16> */
.L_x_69752:
[----:B------:R-:W-:Y:S02]  /*11a90*/  IMAD.MOV.U32 R26, RZ, RZ, R11 ;  /* 0x000000ffff1a7224 */ /* 0x000fe400078e000b */
[----:B------:R-:W-:Y:S02]  /*11aa0*/  IMAD.MOV.U32 R8, RZ, RZ, R3 ;  /* 0x000000ffff087224 */ /* 0x000fe400078e0003 */
[----:B------:R-:W-:Y:S02]  /*11ab0*/  IMAD.MOV.U32 R11, RZ, RZ, R19 ;  /* 0x000000ffff0b7224 */ /* 0x000fe400078e0013 */
[----:B------:R-:W-:Y:S02]  /*11ac0*/  IMAD.MOV.U32 R3, RZ, RZ, R38 ;  /* 0x000000ffff037224 */ /* 0x000fe400078e0026 */
.L_x_69753:
[----:B------:R-:W-:Y:S05]  /*11ad0*/  BSYNC B1 ;  /* 0x0000000000017941 */ /* 0x000fea0003800000 */
.L_x_69751:
        /* <DEDUP_REMOVED lines=9> */
.L_x_69755:
[----:B------:R-:W-:Y:S02]  /*11b70*/  IMAD.MOV.U32 R19, RZ, RZ, R26 ;  /* 0x000000ffff137224 */ /* 0x000fe400078e001a */
[----:B------:R-:W-:Y:S02]  /*11b80*/  IMAD.MOV.U32 R17, RZ, RZ, R8 ;  /* 0x000000ffff117224 */ /* 0x000fe400078e0008 */
[----:B------:R-:W-:Y:S02]  /*11b90*/  IMAD.MOV.U32 R26, RZ, RZ, R27 ;  /* 0x000000ffff1a7224 */ /* 0x000fe400078e001b */
[----:B------:R-:W-:Y:S02]  /*11ba0*/  IMAD.MOV.U32 R8, RZ, RZ, R25 ;  /* 0x000000ffff087224 */ /* 0x000fe400078e0019 */
.L_x_69756:
[----:B------:R-:W-:Y:S05]  /*11bb0*/  BSYNC B1 ;  /* 0x0000000000017941 */ /* 0x000fea0003800000 */
.L_x_69754:
        /* <DEDUP_REMOVED lines=9> */
.L_x_69758:
[----:B------:R-:W-:Y:S02]  /*11c50*/  IMAD.MOV.U32 R36, RZ, RZ, R19 ;  /* 0x000000ffff247224 */ /* 0x000fe400078e0013 */
[----:B------:R-:W-:Y:S02]  /*11c60*/  IMAD.MOV.U32 R34, RZ, RZ, R17 ;  /* 0x000000ffff227224 */ /* 0x000fe400078e0011 */
[----:B------:R-:W-:Y:S02]  /*11c70*/  IMAD.MOV.U32 R19, RZ, RZ, R10 ;  /* 0x000000ffff137224 */ /* 0x000fe400078e000a */
[----:B------:R-:W-:Y:S02]  /*11c80*/  IMAD.MOV.U32 R17, RZ, RZ, R2 ;  /* 0x000000ffff117224 */ /* 0x000fe400078e0002 */
.L_x_69759:
[----:B------:R-:W-:Y:S05]  /*11c90*/  BSYNC B1 ;  /* 0x0000000000017941 */ /* 0x000fea0003800000 */
.L_x_69757:
        /* <DEDUP_REMOVED lines=9> */
.L_x_69761:
[----:B------:R-:W-:Y:S02]  /*11d30*/  IMAD.MOV.U32 R27, RZ, RZ, R36 ;  /* 0x000000ffff1b7224 */ /* 0x000fe400078e0024 */
[----:B------:R-:W-:Y:S02]  /*11d40*/  IMAD.MOV.U32 R25, RZ, RZ, R34 ;  /* 0x000000ffff197224 */ /* 0x000fe400078e0022 */
[----:B------:R-:W-:Y:S02]  /*11d50*/  IMAD.MOV.U32 R36, RZ, RZ, R31 ;  /* 0x000000ffff247224 */ /* 0x000fe400078e001f */
[----:B------:R-:W-:Y:S02]  /*11d60*/  IMAD.MOV.U32 R34, RZ, RZ, R5 ;  /* 0x000000ffff227224 */ /* 0x000fe400078e0005 */
.L_x_69762:
[----:B------:R-:W-:Y:S05]  /*11d70*/  BSYNC B1 ;  /* 0x0000000000017941 */ /* 0x000fea0003800000 */
.L_x_69760:
        /* <DEDUP_REMOVED lines=9> */
.L_x_69764:
[----:B------:R-:W-:Y:S02]  /*11e10*/  IMAD.MOV.U32 R10, RZ, RZ, R27 ;  /* 0x000000ffff0a7224 */ /* 0x000fe400078e001b */
[----:B------:R-:W-:Y:S02]  /*11e20*/  IMAD.MOV.U32 R2, RZ, RZ, R25 ;  /* 0x000000ffff027224 */ /* 0x000fe400078e0019 */
[----:B------:R-:W-:Y:S02]  /*11e30*/  IMAD.MOV.U32 R27, RZ, RZ, R32 ;  /* 0x000000ffff1b7224 */ /* 0x000fe400078e0020 */
[----:B------:R-:W-:Y:S02]  /*11e40*/  IMAD.MOV.U32 R25, RZ, RZ, R4 ;  /* 0x000000ffff197224 */ /* 0x000fe400078e0004 */
.L_x_69765:
[----:B------:R-:W-:Y:S05]  /*11e50*/  BSYNC B1 ;  /* 0x0000000000017941 */ /* 0x000fea0003800000 */
.L_x_69763:
        /* <DEDUP_REMOVED lines=9> */
.L_x_69767:
[----:B------:R-:W-:Y:S02]  /*11ef0*/  IMAD.MOV.U32 R4, RZ, RZ, R10 ;  /* 0x000000ffff047224 */ /* 0x000fe400078e000a */
[----:B------:R-:W-:Y:S02]  /*11f00*/  IMAD.MOV.U32 R5, RZ, RZ, R2 ;  /* 0x000000ffff057224 */ /* 0x000fe400078e0002 */
[----:B------:R-:W-:Y:S02]  /*11f10*/  IMAD.MOV.U32 R10, RZ, RZ, R33 ;  /* 0x000000ffff0a7224 */ /* 0x000fe400078e0021 */
[----:B------:R-:W-:Y:S02]  /*11f20*/  IMAD.MOV.U32 R2, RZ, RZ, R7 ;  /* 0x000000ffff027224 */ /* 0x000fe400078e0007 */
.L_x_69768:
[----:B------:R-:W-:Y:S05]  /*11f30*/  BSYNC B1 ;  /* 0x0000000000017941 */ /* 0x000fea0003800000 */
.L_x_69766:
        /* <DEDUP_REMOVED lines=9> */
.L_x_69770:
[----:B------:R-:W-:Y:S02]  /*11fd0*/  IMAD.MOV.U32 R31, RZ, RZ, R4 ;  /* 0x000000ffff1f7224 */ /* 0x000fe400078e0004 */
[----:B------:R-:W-:Y:S02]  /*11fe0*/  IMAD.MOV.U32 R7, RZ, RZ, R5 ;  /* 0x000000ffff077224 */ /* 0x000fe400078e0005 */
[----:B------:R-:W-:Y:S02]  /*11ff0*/  IMAD.MOV.U32 R4, RZ, RZ, R9 ;  /* 0x000000ffff047224 */ /* 0x000fe400078e0009 */
[----:B------:R-:W-:Y:S02]  /*12000*/  IMAD.MOV.U32 R5, RZ, RZ, R6 ;  /* 0x000000ffff057224 */ /* 0x000fe400078e0006 */
.L_x_69771:
[----:B------:R-:W-:Y:S05]  /*12010*/  BSYNC B1 ;  /* 0x0000000000017941 */ /* 0x000fea0003800000 */
.L_x_69769:
        /* <DEDUP_REMOVED lines=16> */
.L_x_69773:
[----:B------:R-:W-:Y:S02]  /*12120*/  IMAD.MOV.U32 R24, RZ, RZ, R11 ;  /* 0x000000ffff187224 */ /* 0x000fe400078e000b */
[----:B------:R-:W-:Y:S01]  /*12130*/  IMAD.MOV.U32 R6, RZ, RZ, R3 ;  /* 0x000000ffff067224 */ /* 0x000fe200078e0003 */
[----:B------:R-:W-:Y:S01]  /*12140*/  MOV R3, R8 ;  /* 0x0000000800037202 */ /* 0x000fe20000000f00 */
[----:B------:R-:W-:Y:S02]  /*12150*/  IMAD.MOV.U32 R11, RZ, RZ, R26 ;  /* 0x000000ffff0b7224 */ /* 0x000fe400078e001a */
.L_x_69774:
[----:B------:R-:W-:Y:S05]  /*12160*/  BSYNC B1 ;  /* 0x0000000000017941 */ /* 0x000fea0003800000 */
.L_x_69772:
        /* <DEDUP_REMOVED lines=9> */
.L_x_69776:
[----:B------:R-:W-:Y:S02]  /*12200*/  IMAD.MOV.U32 R15, RZ, RZ, R24 ;  /* 0x000000ffff0f7224 */ /* 0x000fe400078e0018 */
[----:B------:R-:W-:Y:S01]  /*12210*/  IMAD.MOV.U32 R9, RZ, RZ, R6 ;  /* 0x000000ffff097224 */ /* 0x000fe200078e0006 */
[----:B------:R-:W-:Y:S01]  /*12220*/  MOV R6, R17 ;  /* 0x0000001100067202 */ /* 0x000fe20000000f00 */
[----:B------:R-:W-:Y:S02]  /*12230*/  IMAD.MOV.U32 R24, RZ, RZ, R19 ;  /* 0x000000ffff187224 */ /* 0x000fe400078e0013 */
.L_x_69777:
[----:B------:R-:W-:Y:S05]  /*12240*/  BSYNC B1 ;  /* 0x0000000000017941 */ /* 0x000fea0003800000 */
.L_x_69775:
        /* <DEDUP_REMOVED lines=9> */
.L_x_69779:
[----:B------:R-:W-:Y:S02]  /*122e0*/  IMAD.MOV.U32 R26, RZ, RZ, R15 ;  /* 0x000000ffff1a7224 */ /* 0x000fe400078e000f */
[----:B------:R-:W-:Y:S01]  /*122f0*/  IMAD.MOV.U32 R8, RZ, RZ, R9 ;  /* 0x000000ffff087224 */ /* 0x000fe200078e0009 */
[----:B------:R-:W-:Y:S01]  /*12300*/  MOV R9, R34 ;  /* 0x0000002200097202 */ /* 0x000fe20000000f00 */
[----:B------:R-:W-:Y:S02]  /*12310*/  IMAD.MOV.U32 R15, RZ, RZ, R36 ;  /* 0x000000ffff0f7224 */ /* 0x000fe400078e0024 */
.L_x_69780:
[----:B------:R-:W-:Y:S05]  /*12320*/  BSYNC B1 ;  /* 0x0000000000017941 */ /* 0x000fea0003800000 */
.L_x_69778:
        /* <DEDUP_REMOVED lines=9> */
.L_x_69782:
[----:B------:R-:W-:Y:S02]  /*123c0*/  IMAD.MOV.U32 R19, RZ, RZ, R26 ;  /* 0x000000ffff137224 */ /* 0x000fe400078e001a */
[----:B------:R-:W-:Y:S01]  /*123d0*/  IMAD.MOV.U32 R17, RZ, RZ, R8 ;  /* 0x000000ffff117224 */ /* 0x000fe200078e0008 */
[----:B------:R-:W-:Y:S01]  /*123e0*/  MOV R8, R25 ;  /* 0x0000001900087202 */ /* 0x000fe20000000f00 */
[----:B------:R-:W-:Y:S02]  /*123f0*/  IMAD.MOV.U32 R26, RZ, RZ, R27 ;  /* 0x000000ffff1a7224 */ /* 0x000fe400078e001b */
.L_x_69783:
[----:B------:R-:W-:Y:S05]  /*12400*/  BSYNC B1 ;  /* 0x0000000000017941 */ /* 0x000fea0003800000 */
.L_x_69781:
        /* <DEDUP_REMOVED lines=9> */
.L_x_69785:
[----:B------:R-:W-:Y:S02]  /*124a0*/  IMAD.MOV.U32 R25, RZ, RZ, R19 ;  /* 0x000000ffff197224 */ /* 0x000fe400078e0013 */
[----:B------:R-:W-:Y:S01]  /*124b0*/  IMAD.MOV.U32 R32, RZ, RZ, R17 ;  /* 0x000000ffff207224 */ /* 0x000fe200078e0011 */
[----:B------:R-:W-:Y:S01]  /*124c0*/  MOV R17, R2 ;  /* 0x0000000200117202 */ /* 0x000fe20000000f00 */
[----:B------:R-:W-:Y:S02]  /*124d0*/  IMAD.MOV.U32 R19, RZ, RZ, R10 ;  /* 0x000000ffff137224 */ /* 0x000fe400078e000a */
.L_x_69786:
[----:B------:R-:W-:Y:S05]  /*124e0*/  BSYNC B1 ;  /* 0x0000000000017941 */ /* 0x000fea0003800000 */
.L_x_69784:
        /* <DEDUP_REMOVED lines=9> */
.L_x_69788:
[----:B------:R-:W-:Y:S02]  /*12580*/  IMAD.MOV.U32 R10, RZ, RZ, R25 ;  /* 0x000000ffff0a7224 */ /* 0x000fe400078e0019 */
[----:B------:R-:W-:Y:S01]  /*12590*/  IMAD.MOV.U32 R2, RZ, RZ, R32 ;  /* 0x000000ffff027224 */ /* 0x000fe200078e0020 */
[----:B------:R-:W-:Y:S01]  /*125a0*/  MOV R32, R5 ;  /* 0x0000000500207202 */ /* 0x000fe20000000f00 */
[----:B------:R-:W-:Y:S02]  /*125b0*/  IMAD.MOV.U32 R25, RZ, RZ, R4 ;  /* 0x000000ffff197224 */ /* 0x000fe400078e0004 */
.L_x_69789:
[----:B------:R-:W-:Y:S05]  /*125c0*/  BSYNC B1 ;  /* 0x0000000000017941 */ /* 0x000fea0003800000 */
.L_x_69787:
        /* <DEDUP_REMOVED lines=9> */
.L_x_69791:
[----:B------:R-:W-:Y:S02]  /*12660*/  IMAD.MOV.U32 R5, RZ, RZ, R10 ;  /* 0x000000ffff057224 */ /* 0x000fe400078e000a */
[----:B------:R-:W-:Y:S01]  /*12670*/  IMAD.MOV.U32 R4, RZ, RZ, R2 ;  /* 0x000000ffff047224 */ /* 0x000fe200078e0002 */
[----:B------:R-:W-:Y:S01]  /*12680*/  MOV R2, R7 ;  /* 0x0000000700027202 */ /* 0x000fe20000000f00 */
[----:B------:R-:W-:Y:S02]  /*12690*/  IMAD.MOV.U32 R10, RZ, RZ, R31 ;  /* 0x000000ffff0a7224 */ /* 0x000fe400078e001f */
.L_x_69792:
[----:B------:R-:W-:Y:S05]  /*126a0*/  BSYNC B1 ;  /* 0x0000000000017941 */ /* 0x000fea0003800000 */
.L_x_69790:
        /* <DEDUP_REMOVED lines=16> */
.L_x_69794:
[----:B------:R-:W-:Y:S01]  /*127b0*/  IMAD.MOV.U32 R34, RZ, RZ, R11 ;  /* 0x000000ffff227224 */ /* 0x000fe200078e000b */
[----:B------:R-:W-:Y:S01]  /*127c0*/  MOV R22, R3 ;  /* 0x0000000300167202 */ /* 0x000fe20000000f00 */
[----:B------:R-:W-:Y:S02]  /*127d0*/  IMAD.MOV.U32 R11, RZ, RZ, R24 ;  /* 0x000000ffff0b7224 */ /* 0x000fe400078e0018 */
[----:B------:R-:W-:Y:S02]  /*127e0*/  IMAD.MOV.U32 R3, RZ, RZ, R6 ;  /* 0x000000ffff037224 */ /* 0x000fe400078e0006 */
.L_x_69795:
[----:B------:R-:W-:Y:S05]  /*127f0*/  BSYNC B1 ;  /* 0x0000000000017941 */ /* 0x000fea0003800000 */
.L_x_69793:
        /* <DEDUP_REMOVED lines=9> */
.L_x_69797:
[----:B------:R-:W-:Y:S01]  /*12890*/  IMAD.MOV.U32 R13, RZ, RZ, R34 ;  /* 0x000000ffff0d7224 */ /* 0x000fe200078e0022 */
[----:B------:R-:W-:Y:S01]  /*128a0*/  MOV R7, R22 ;  /* 0x0000001600077202 */ /* 0x000fe20000000f00 */
[----:B------:R-:W-:Y:S02]  /*128b0*/  IMAD.MOV.U32 R34, RZ, RZ, R15 ;  /* 0x000000ffff227224 */ /* 0x000fe400078e000f */
[----:B------:R-:W-:Y:S02]  /*128c0*/  IMAD.MOV.U32 R22, RZ, RZ, R9 ;  /* 0x000000ffff167224 */ /* 0x000fe400078e0009 */
.L_x_69798:
[----:B------:R-:W-:Y:S05]  /*128d0*/  BSYNC B1 ;  /* 0x0000000000017941 */ /* 0x000fea0003800000 */
.L_x_69796:
        /* <DEDUP_REMOVED lines=9> */
.L_x_69800:
[----:B------:R-:W-:Y:S01]  /*12970*/  IMAD.MOV.U32 R24, RZ, RZ, R13 ;  /* 0x000000ffff187224 */ /* 0x000fe200078e000d */
[----:B------:R-:W-:Y:S01]  /*12980*/  MOV R6, R7 ;  /* 0x0000000700067202 */ /* 0x000fe20000000f00 */
[----:B------:R-:W-:Y:S02]  /*12990*/  IMAD.MOV.U32 R13, RZ, RZ, R26 ;  /* 0x000000ffff0d7224 */ /* 0x000fe400078e001a */
[----:B------:R-:W-:Y:S02]  /*129a0*/  IMAD.MOV.U32 R7, RZ, RZ, R8 ;  /* 0x000000ffff077224 */ /* 0x000fe400078e0008 */
.L_x_69801:
[----:B------:R-:W-:Y:S05]  /*129b0*/  BSYNC B1 ;  /* 0x0000000000017941 */ /* 0x000fea0003800000 */
.L_x_69799:
        /* <DEDUP_REMOVED lines=9> */
.L_x_69803:
[----:B------:R-:W-:Y:S01]  /*12a50*/  IMAD.MOV.U32 R8, RZ, RZ, R24 ;  /* 0x000000ffff087224 */ /* 0x000fe200078e0018 */
[----:B------:R-:W-:Y:S01]  /*12a60*/  MOV R9, R6 ;  /* 0x0000000600097202 */ /* 0x000fe20000000f00 */
[----:B------:R-:W-:Y:S02]  /*12a70*/  IMAD.MOV.U32 R24, RZ, RZ, R19 ;  /* 0x000000ffff187224 */ /* 0x000fe400078e0013 */
[----:B------:R-:W-:Y:S02]  /*12a80*/  IMAD.MOV.U32 R6, RZ, RZ, R17 ;  /* 0x000000ffff067224 */ /* 0x000fe400078e0011 */
.L_x_69804:
[----:B------:R-:W-:Y:S05]  /*12a90*/  BSYNC B1 ;  /* 0x0000000000017941 */ /* 0x000fea0003800000 */
.L_x_69802:
        /* <DEDUP_REMOVED lines=9> */
.L_x_69806:
[----:B------:R-:W-:Y:S01]  /*12b30*/  IMAD.MOV.U32 R17, RZ, RZ, R8 ;  /* 0x000000ffff117224 */ /* 0x000fe200078e0008 */
[----:B------:R-:W-:Y:S01]  /*12b40*/  MOV R15, R9 ;  /* 0x00000009000f7202 */ /* 0x000fe20000000f00 */
[----:B------:R-:W-:Y:S02]  /*12b50*/  IMAD.MOV.U32 R8, RZ, RZ, R25 ;  /* 0x000000ffff087224 */ /* 0x000fe400078e0019 */
[----:B------:R-:W-:Y:S02]  /*12b60*/  IMAD.MOV.U32 R9, RZ, RZ, R32 ;  /* 0x000000ffff097224 */ /* 0x000fe400078e0020 */
.L_x_69807:
[----:B------:R-:W-:Y:S05]  /*12b70*/  BSYNC B1 ;  /* 0x0000000000017941 */ /* 0x000fea0003800000 */
.L_x_69805:
        /* <DEDUP_REMOVED lines=9> */
.L_x_69809:
[----:B------:R-:W-:Y:S01]  /*12c10*/  IMAD.MOV.U32 R26, RZ, RZ, R17 ;  /* 0x000000ffff1a7224 */ /* 0x000fe200078e0011 */
[----:B------:R-:W-:Y:S01]  /*12c20*/  MOV R19, R15 ;  /* 0x0000000f00137202 */ /* 0x000fe20000000f00 */
[----:B------:R-:W-:Y:S02]  /*12c30*/  IMAD.MOV.U32 R17, RZ, RZ, R10 ;  /* 0x000000ffff117224 */ /* 0x000fe400078e000a */
[----:B------:R-:W-:Y:S02]  /*12c40*/  IMAD.MOV.U32 R15, RZ, RZ, R2 ;  /* 0x000000ffff0f7224 */ /* 0x000fe400078e0002 */
.L_x_69810:
[----:B------:R-:W-:Y:S05]  /*12c50*/  BSYNC B1 ;  /* 0x0000000000017941 */ /* 0x000fea0003800000 */
.L_x_69808:
        /* <DEDUP_REMOVED lines=9> */
.L_x_69812:
[----:B------:R-:W-:Y:S01]  /*12cf0*/  IMAD.MOV.U32 R10, RZ, RZ, R26 ;  /* 0x000000ffff0a7224 */ /* 0x000fe200078e001a */
[----:B------:R-:W-:Y:S01]  /*12d00*/  MOV R2, R19 ;  /* 0x0000001300027202 */ /* 0x000fe20000000f00 */
[----:B------:R-:W-:Y:S02]  /*12d10*/  IMAD.MOV.U32 R26, RZ, RZ, R5 ;  /* 0x000000ffff1a7224 */ /* 0x000fe400078e0005 */
[----:B------:R-:W-:Y:S02]  /*12d20*/  IMAD.MOV.U32 R19, RZ, RZ, R4 ;  /* 0x000000ffff137224 */ /* 0x000fe400078e0004 */
.L_x_69813:
[----:B------:R-:W-:Y:S05]  /*12d30*/  BSYNC B1 ;  /* 0x0000000000017941 */ /* 0x000fea0003800000 */
.L_x_69811:
        /* <DEDUP_REMOVED lines=16> */
.L_x_69815:
[----:B------:R-:W-:Y:S02]  /*12e40*/  IMAD.MOV.U32 R4, RZ, RZ, R11 ;  /* 0x000000ffff047224 */ /* 0x000fe400078e000b */
[----:B------:R-:W-:Y:S02]  /*12e50*/  IMAD.MOV.U32 R20, RZ, RZ, R3 ;  /* 0x000000ffff147224 */ /* 0x000fe400078e0003 */
[----:B------:R-:W-:Y:S02]  /*12e60*/  IMAD.MOV.U32 R11, RZ, RZ, R34 ;  /* 0x000000ffff0b7224 */ /* 0x000fe400078e0022 */
[----:B------:R-:W-:Y:S02]  /*12e70*/  IMAD.MOV.U32 R3, RZ, RZ, R22 ;  /* 0x000000ffff037224 */ /* 0x000fe400078e0016 */
.L_x_69816:
[----:B------:R-:W-:Y:S05]  /*12e80*/  BSYNC B1 ;  /* 0x0000000000017941 */ /* 0x000fea0003800000 */
.L_x_69814:
        /* <DEDUP_REMOVED lines=9> */
.L_x_69818:
[----:B------:R-:W-:Y:S02]  /*12f20*/  IMAD.MOV.U32 R5, RZ, RZ, R4 ;  /* 0x000000ffff057224 */ /* 0x000fe400078e0004 */
[----:B------:R-:W-:Y:S02]  /*12f30*/  IMAD.MOV.U32 R25, RZ, RZ, R20 ;  /* 0x000000ffff197224 */ /* 0x000fe400078e0014 */
[----:B------:R-:W-:Y:S02]  /*12f40*/  IMAD.MOV.U32 R4, RZ, RZ, R13 ;  /* 0x000000ffff047224 */ /* 0x000fe400078e000d */
[----:B------:R-:W-:Y:S02]  /*12f50*/  IMAD.MOV.U32 R20, RZ, RZ, R7 ;  /* 0x000000ffff147224 */ /* 0x000fe400078e0007 */
.L_x_69819:
[----:B------:R-:W-:Y:S05]  /*12f60*/  BSYNC B1 ;  /* 0x0000000000017941 */ /* 0x000fea0003800000 */
.L_x_69817:
        /* <DEDUP_REMOVED lines=9> */
.L_x_69821:
[----:B------:R-:W-:Y:S02]  /*13000*/  IMAD.MOV.U32 R7, RZ, RZ, R5 ;  /* 0x000000ffff077224 */ /* 0x000fe400078e0005 */
[----:B------:R-:W-:Y:S02]  /*13010*/  IMAD.MOV.U32 R22, RZ, RZ, R25 ;  /* 0x000000ffff167224 */ /* 0x000fe400078e0019 */
[----:B------:R-:W-:Y:S02]  /*13020*/  IMAD.MOV.U32 R5, RZ, RZ, R24 ;  /* 0x000000ffff057224 */ /* 0x000fe400078e0018 */
[----:B------:R-:W-:Y:S02]  /*13030*/  IMAD.MOV.U32 R25, RZ, RZ, R6 ;  /* 0x000000ffff197224 */ /* 0x000fe400078e0006 */
.L_x_69822:
[----:B------:R-:W-:Y:S05]  /*13040*/  BSYNC B1 ;  /* 0x0000000000017941 */ /* 0x000fea0003800000 */
.L_x_69820:
        /* <DEDUP_REMOVED lines=9> */
.L_x_69824:
[----:B------:R-:W-:Y:S02]  /*130e0*/  IMAD.MOV.U32 R6, RZ, RZ, R7 ;  /* 0x000000ffff067224 */ /* 0x000fe400078e0007 */
[----:B------:R-:W-:Y:S02]  /*130f0*/  IMAD.MOV.U32 R24, RZ, RZ, R22 ;  /* 0x000000ffff187224 */ /* 0x000fe400078e0016 */
[----:B------:R-:W-:Y:S02]  /*13100*/  IMAD.MOV.U32 R7, RZ, RZ, R8 ;  /* 0x000000ffff077224 */ /* 0x000fe400078e0008 */
[----:B------:R-:W-:Y:S02]  /*13110*/  IMAD.MOV.U32 R22, RZ, RZ, R9 ;  /* 0x000000ffff167224 */ /* 0x000fe400078e0009 */
.L_x_69825:
[----:B------:R-:W-:Y:S05]  /*13120*/  BSYNC B1 ;  /* 0x0000000000017941 */ /* 0x000fea0003800000 */
.L_x_69823:
        /* <DEDUP_REMOVED lines=9> */
.L_x_69827:
[----:B------:R-:W-:Y:S02]  /*131c0*/  IMAD.MOV.U32 R9, RZ, RZ, R6 ;  /* 0x000000ffff097224 */ /* 0x000fe400078e0006 */
[----:B------:R-:W-:Y:S02]  /*131d0*/  IMAD.MOV.U32 R8, RZ, RZ, R24 ;  /* 0x000000ffff087224 */ /* 0x000fe400078e0018 */
[----:B------:R-:W-:Y:S02]  /*131e0*/  IMAD.MOV.U32 R6, RZ, RZ, R17 ;  /* 0x000000ffff067224 */ /* 0x000fe400078e0011 */
[----:B------:R-:W-:Y:S02]  /*131f0*/  IMAD.MOV.U32 R24, RZ, RZ, R15 ;  /* 0x000000ffff187224 */ /* 0x000fe400078e000f */
.L_x_69828:
[----:B------:R-:W-:Y:S05]  /*13200*/  BSYNC B1 ;  /* 0x0000000000017941 */ /* 0x000fea0003800000 */
.L_x_69826:
        /* <DEDUP_REMOVED lines=9> */
.L_x_69830:
[----:B------:R-:W-:Y:S02]  /*132a0*/  IMAD.MOV.U32 R13, RZ, RZ, R9 ;  /* 0x000000ffff0d7224 */ /* 0x000fe400078e0009 */
[----:B------:R-:W-:Y:S02]  /*132b0*/  IMAD.MOV.U32 R15, RZ, RZ, R8 ;  /* 0x000000ffff0f7224 */ /* 0x000fe400078e0008 */
[----:B------:R-:W-:Y:S02]  /*132c0*/  IMAD.MOV.U32 R9, RZ, RZ, R26 ;  /* 0x000000ffff097224 */ /* 0x000fe400078e001a */
[----:B------:R-:W-:Y:S02]  /*132d0*/  IMAD.MOV.U32 R8, RZ, RZ, R19 ;  /* 0x000000ffff087224 */ /* 0x000fe400078e0013 */
.L_x_69831:
[----:B------:R-:W-:Y:S05]  /*132e0*/  BSYNC B1 ;  /* 0x0000000000017941 */ /* 0x000fea0003800000 */
.L_x_69829:
        /* <DEDUP_REMOVED lines=9> */
.L_x_69833:
[----:B------:R-:W-:Y:S02]  /*13380*/  IMAD.MOV.U32 R17, RZ, RZ, R13 ;  /* 0x000000ffff117224 */ /* 0x000fe400078e000d */
[----:B------:R-:W-:Y:S02]  /*13390*/  IMAD.MOV.U32 R19, RZ, RZ, R15 ;  /* 0x000000ffff137224 */ /* 0x000fe400078e000f */
[----:B------:R-:W-:Y:S02]  /*133a0*/  IMAD.MOV.U32 R13, RZ, RZ, R10 ;  /* 0x000000ffff0d7224 */ /* 0x000fe400078e000a */
[----:B------:R-:W-:Y:S02]  /*133b0*/  IMAD.MOV.U32 R15, RZ, RZ, R2 ;  /* 0x000000ffff0f7224 */ /* 0x000fe400078e0002 */
.L_x_69834:
[----:B------:R-:W-:Y:S05]  /*133c0*/  BSYNC B1 ;  /* 0x0000000000017941 */ /* 0x000fea0003800000 */
.L_x_69832:
        /* <DEDUP_REMOVED lines=16> */
.L_x_69836:
[----:B------:R-:W-:Y:S02]  /*134d0*/  IMAD.MOV.U32 R2, RZ, RZ, R11 ;  /* 0x000000ffff027224 */ /* 0x000fe400078e000b */
[----:B------:R-:W-:Y:S01]  /*134e0*/  IMAD.MOV.U32 R10, RZ, RZ, R3 ;  /* 0x000000ffff0a7224 */ /* 0x000fe200078e0003 */
[----:B------:R-:W-:Y:S01]  /*134f0*/  MOV R3, R20 ;  /* 0x0000001400037202 */ /* 0x000fe20000000f00 */
[----:B------:R-:W-:Y:S02]  /*13500*/  IMAD.MOV.U32 R11, RZ, RZ, R4 ;  /* 0x000000ffff0b7224 */ /* 0x000fe400078e0004 */
.L_x_69837:
[----:B------:R-:W-:Y:S05]  /*13510*/  BSYNC B1 ;  /* 0x0000000000017941 */ /* 0x000fea0003800000 */
.L_x_69835:
        /* <DEDUP_REMOVED lines=9> */
.L_x_69839:
[----:B------:R-:W-:Y:S02]  /*135b0*/  IMAD.MOV.U32 R4, RZ, RZ, R2 ;  /* 0x000000ffff047224 */ /* 0x000fe400078e0002 */
[----:B------:R-:W-:Y:S01]  /*135c0*/  IMAD.MOV.U32 R27, RZ, RZ, R10 ;  /* 0x000000ffff1b7224 */ /* 0x000fe200078e000a */
[----:B------:R-:W-:Y:S01]  /*135d0*/  MOV R10, R25 ;  /* 0x00000019000a7202 */ /* 0x000fe20000000f00 */
[----:B------:R-:W-:Y:S02]  /*135e0*/  IMAD.MOV.U32 R2, RZ, RZ, R5 ;  /* 0x000000ffff027224 */ /* 0x000fe400078e0005 */
.L_x_69840:
[----:B------:R-:W-:Y:S05]  /*135f0*/  BSYNC B1 ;  /* 0x0000000000017941 */ /* 0x000fea0003800000 */
.L_x_69838:
        /* <DEDUP_REMOVED lines=9> */
.L_x_69842:
[----:B------:R-:W-:Y:S02]  /*13690*/  IMAD.MOV.U32 R5, RZ, RZ, R4 ;  /* 0x000000ffff057224 */ /* 0x000fe400078e0004 */
[----:B------:R-:W-:Y:S01]  /*136a0*/  IMAD.MOV.U32 R25, RZ, RZ, R27 ;  /* 0x000000ffff197224 */ /* 0x000fe200078e001b */
[----:B------:R-:W-:Y:S01]  /*136b0*/  MOV R27, R22 ;  /* 0x00000016001b7202 */ /* 0x000fe20000000f00 */
[----:B------:R-:W-:Y:S02]  /*136c0*/  IMAD.MOV.U32 R4, RZ, RZ, R7 ;  /* 0x000000ffff047224 */ /* 0x000fe400078e0007 */
.L_x_69843:
[----:B------:R-:W-:Y:S05]  /*136d0*/  BSYNC B1 ;  /* 0x0000000000017941 */ /* 0x000fea0003800000 */
.L_x_69841:
        /* <DEDUP_REMOVED lines=9> */
.L_x_69845:
[----:B------:R-:W-:Y:S02]  /*13770*/  IMAD.MOV.U32 R18, RZ, RZ, R5 ;  /* 0x000000ffff127224 */ /* 0x000fe400078e0005 */
[----:B------:R-:W-:Y:S01]  /*13780*/  IMAD.MOV.U32 R7, RZ, RZ, R25 ;  /* 0x000000ffff077224 */ /* 0x000fe200078e0019 */
[----:B------:R-:W-:Y:S01]  /*13790*/  MOV R25, R24 ;  /* 0x0000001800197202 */ /* 0x000fe20000000f00 */
[----:B------:R-:W-:Y:S02]  /*137a0*/  IMAD.MOV.U32 R5, RZ, RZ, R6 ;  /* 0x000000ffff057224 */ /* 0x000fe400078e0006 */
.L_x_69846:
[----:B------:R-:W-:Y:S05]  /*137b0*/  BSYNC B1 ;  /* 0x0000000000017941 */ /* 0x000fea0003800000 */
.L_x_69844:
        /* <DEDUP_REMOVED lines=9> */
.L_x_69848:
[----:B------:R-:W-:Y:S02]  /*13850*/  IMAD.MOV.U32 R6, RZ, RZ, R18 ;  /* 0x000000ffff067224 */ /* 0x000fe400078e0012 */
[----:B------:R-:W-:Y:S01]  /*13860*/  IMAD.MOV.U32 R20, RZ, RZ, R7 ;  /* 0x000000ffff147224 */ /* 0x000fe200078e0007 */
[----:B------:R-:W-:Y:S01]  /*13870*/  MOV R7, R8 ;  /* 0x0000000800077202 */ /* 0x000fe20000000f00 */
[----:B------:R-:W-:Y:S02]  /*13880*/  IMAD.MOV.U32 R18, RZ, RZ, R9 ;  /* 0x000000ffff127224 */ /* 0x000fe400078e0009 */
.L_x_69849:
[----:B------:R-:W-:Y:S05]  /*13890*/  BSYNC B1 ;  /* 0x0000000000017941 */ /* 0x000fea0003800000 */
.L_x_69847:
        /* <DEDUP_REMOVED lines=9> */
.L_x_69851:
[----:B------:R-:W-:Y:S02]  /*13930*/  IMAD.MOV.U32 R8, RZ, RZ, R6 ;  /* 0x000000ffff087224 */ /* 0x000fe400078e0006 */
[----:B------:R-:W-:Y:S01]  /*13940*/  IMAD.MOV.U32 R22, RZ, RZ, R20 ;  /* 0x000000ffff167224 */ /* 0x000fe200078e0014 */
[----:B------:R-:W-:Y:S01]  /*13950*/  MOV R20, R15 ;  /* 0x0000000f00147202 */ /* 0x000fe20000000f00 */
[----:B------:R-:W-:Y:S02]  /*13960*/  IMAD.MOV.U32 R6, RZ, RZ, R13 ;  /* 0x000000ffff067224 */ /* 0x000fe400078e000d */
.L_x_69852:
[----:B------:R-:W-:Y:S05]  /*13970*/  BSYNC B1 ;  /* 0x0000000000017941 */ /* 0x000fea0003800000 */
.L_x_69850:
        /* <DEDUP_REMOVED lines=9> */
.L_x_69854:
[----:B------:R-:W-:Y:S02]  /*13a10*/  IMAD.MOV.U32 R9, RZ, RZ, R8 ;  /* 0x000000ffff097224 */ /* 0x000fe400078e0008 */
[----:B------:R-:W-:Y:S01]  /*13a20*/  IMAD.MOV.U32 R13, RZ, RZ, R22 ;  /* 0x000000ffff0d7224 */ /* 0x000fe200078e0016 */
[----:B------:R-:W-:Y:S01]  /*13a30*/  MOV R22, R19 ;  /* 0x0000001300167202 */ /* 0x000fe20000000f00 */
[----:B------:R-:W-:Y:S02]  /*13a40*/  IMAD.MOV.U32 R8, RZ, RZ, R17 ;  /* 0x000000ffff087224 */ /* 0x000fe400078e0011 */
.L_x_69855:
[----:B------:R-:W-:Y:S05]  /*13a50*/  BSYNC B1 ;  /* 0x0000000000017941 */ /* 0x000fea0003800000 */
.L_x_69853:
        /* <DEDUP_REMOVED lines=16> */
.L_x_69857:
[----:B------:R-:W-:Y:S01]  /*13b60*/  IMAD.MOV.U32 R15, RZ, RZ, R11 ;  /* 0x000000ffff0f7224 */ /* 0x000fe200078e000b */
[----:B------:R-:W-:Y:S01]  /*13b70*/  MOV R16, R3 ;  /* 0x0000000300107202 */ /* 0x000fe20000000f00 */
[----:B------:R-:W-:Y:S02]  /*13b80*/  IMAD.MOV.U32 R11, RZ, RZ, R2 ;  /* 0x000000ffff0b7224 */ /* 0x000fe400078e0002 */
[----:B------:R-:W-:Y:S02]  /*13b90*/  IMAD.MOV.U32 R3, RZ, RZ, R10 ;  /* 0x000000ffff037224 */ /* 0x000fe400078e000a */
.L_x_69858:
[----:B------:R-:W-:Y:S05]  /*13ba0*/  BSYNC B1 ;  /* 0x0000000000017941 */ /* 0x000fea0003800000 */
.L_x_69856:
        /* <DEDUP_REMOVED lines=9> */
.L_x_69860:
[----:B------:R-:W-:Y:S01]  /*13c40*/  IMAD.MOV.U32 R17, RZ, RZ, R15 ;  /* 0x000000ffff117224 */ /* 0x000fe200078e000f */
[----:B------:R-:W-:Y:S01]  /*13c50*/  MOV R19, R16 ;  /* 0x0000001000137202 */ /* 0x000fe20000000f00 */
[----:B------:R-:W-:Y:S02]  /*13c60*/  IMAD.MOV.U32 R15, RZ, RZ, R4 ;  /* 0x000000ffff0f7224 */ /* 0x000fe400078e0004 */
[----:B------:R-:W-:Y:S02]  /*13c70*/  IMAD.MOV.U32 R16, RZ, RZ, R27 ;  /* 0x000000ffff107224 */ /* 0x000fe400078e001b */
.L_x_69861:
[----:B------:R-:W-:Y:S05]  /*13c80*/  BSYNC B1 ;  /* 0x0000000000017941 */ /* 0x000fea0003800000 */
.L_x_69859:
        /* <DEDUP_REMOVED lines=9> */
.L_x_69863:
[----:B------:R-:W-:Y:S01]  /*13d20*/  IMAD.MOV.U32 R24, RZ, RZ, R17 ;  /* 0x000000ffff187224 */ /* 0x000fe200078e0011 */
[----:B------:R-:W-:Y:S01]  /*13d30*/  MOV R26, R19 ;  /* 0x00000013001a7202 */ /* 0x000fe20000000f00 */
[----:B------:R-:W-:Y:S02]  /*13d40*/  IMAD.MOV.U32 R17, RZ, RZ, R5 ;  /* 0x000000ffff117224 */ /* 0x000fe400078e0005 */
[----:B------:R-:W-:Y:S02]  /*13d50*/  IMAD.MOV.U32 R19, RZ, RZ, R25 ;  /* 0x000000ffff137224 */ /* 0x000fe400078e0019 */
.L_x_69864:
[----:B------:R-:W-:Y:S05]  /*13d60*/  BSYNC B1 ;  /* 0x0000000000017941 */ /* 0x000fea0003800000 */
.L_x_69862:
        /* <DEDUP_REMOVED lines=9> */
.L_x_69866:
[----:B------:R-:W-:Y:S01]  /*13e00*/  IMAD.MOV.U32 R25, RZ, RZ, R24 ;  /* 0x000000ffff197224 */ /* 0x000fe200078e0018 */
[----:B------:R-:W-:Y:S01]  /*13e10*/  MOV R27, R26 ;  /* 0x0000001a001b7202 */ /* 0x000fe20000000f00 */
[----:B------:R-:W-:Y:S02]  /*13e20*/  IMAD.MOV.U32 R24, RZ, RZ, R18 ;  /* 0x000000ffff187224 */ /* 0x000fe400078e0012 */
[----:B------:R-:W-:Y:S02]  /*13e30*/  IMAD.MOV.U32 R26, RZ, RZ, R7 ;  /* 0x000000ffff1a7224 */ /* 0x000fe400078e0007 */
.L_x_69867:
[----:B------:R-:W-:Y:S05]  /*13e40*/  BSYNC B1 ;  /* 0x0000000000017941 */ /* 0x000fea0003800000 */
.L_x_69865:
        /* <DEDUP_REMOVED lines=9> */
.L_x_69869:
[----:B------:R-:W-:Y:S01]  /*13ee0*/  IMAD.MOV.U32 R18, RZ, RZ, R25 ;  /* 0x000000ffff127224 */ /* 0x000fe200078e0019 */
[----:B------:R-:W-:Y:S01]  /*13ef0*/  MOV R31, R27 ;  /* 0x0000001b001f7202 */ /* 0x000fe20000000f00 */
[----:B------:R-:W-:Y:S02]  /*13f00*/  IMAD.MOV.U32 R25, RZ, RZ, R6 ;  /* 0x000000ffff197224 */ /* 0x000fe400078e0006 */
[----:B------:R-:W-:Y:S02]  /*13f10*/  IMAD.MOV.U32 R27, RZ, RZ, R20 ;  /* 0x000000ffff1b7224 */ /* 0x000fe400078e0014 */
.L_x_69870:
[----:B------:R-:W-:Y:S05]  /*13f20*/  BSYNC B1 ;  /* 0x0000000000017941 */ /* 0x000fea0003800000 */
.L_x_69868:
        /* <DEDUP_REMOVED lines=9> */
.L_x_69872:
[----:B------:R-:W-:Y:S01]  /*13fc0*/  IMAD.MOV.U32 R20, RZ, RZ, R18 ;  /* 0x000000ffff147224 */ /* 0x000fe200078e0012 */
[----:B------:R-:W-:Y:S01]  /*13fd0*/  MOV R36, R31 ;  /* 0x0000001f00247202 */ /* 0x000fe20000000f00 */
[----:B------:R-:W-:Y:S02]  /*13fe0*/  IMAD.MOV.U32 R18, RZ, RZ, R8 ;  /* 0x000000ffff127224 */ /* 0x000fe400078e0008 */
[----:B------:R-:W-:Y:S02]  /*13ff0*/  IMAD.MOV.U32 R31, RZ, RZ, R22 ;  /* 0x000000ffff1f7224 */ /* 0x000fe400078e0016 */
.L_x_69873:
[----:B------:R-:W-:Y:S05]  /*14000*/  BSYNC B1 ;  /* 0x0000000000017941 */ /* 0x000fea0003800000 */
.L_x_69871:
        /* <DEDUP_REMOVED lines=9> */
.L_x_69875:
[----:B------:R-:W-:Y:S01]  /*140a0*/  IMAD.MOV.U32 R22, RZ, RZ, R20 ;  /* 0x000000ffff167224 */ /* 0x000fe200078e0014 */
[----:B------:R-:W-:Y:S01]  /*140b0*/  MOV R38, R36 ;  /* 0x0000002400267202 */ /* 0x000fe20000000f00 */
[----:B------:R-:W-:Y:S02]  /*140c0*/  IMAD.MOV.U32 R20, RZ, RZ, R9 ;  /* 0x000000ffff147224 */ /* 0x000fe400078e0009 */
[----:B------:R-:W-:Y:S02]  /*140d0*/  IMAD.MOV.U32 R36, RZ, RZ, R13 ;  /* 0x000000ffff247224 */ /* 0x000fe400078e000d */
.L_x_69876:
[----:B------:R-:W-:Y:S05]  /*140e0*/  BSYNC B1 ;  /* 0x0000000000017941 */ /* 0x000fea0003800000 */
.L_x_69874:
        /* <DEDUP_REMOVED lines=16> */
.L_x_69878:
[----:B------:R-:W-:Y:S02]  /*141f0*/  IMAD.MOV.U32 R10, RZ, RZ, R11 ;  /* 0x000000ffff0a7224 */ /* 0x000fe400078e000b */
[----:B------:R-:W-:Y:S02]  /*14200*/  IMAD.MOV.U32 R2, RZ, RZ, R3 ;  /* 0x000000ffff027224 */ /* 0x000fe400078e0003 */
[----:B------:R-:W-:Y:S02]  /*14210*/  IMAD.MOV.U32 R11, RZ, RZ, R15 ;  /* 0x000000ffff0b7224 */ /* 0x000fe400078e000f */
[----:B------:R-:W-:Y:S02]  /*14220*/  IMAD.MOV.U32 R3, RZ, RZ, R16 ;  /* 0x000000ffff037224 */ /* 0x000fe400078e0010 */
.L_x_69879:
[----:B------:R-:W-:Y:S05]  /*14230*/  BSYNC B1 ;  /* 0x0000000000017941 */ /* 0x000fea0003800000 */
.L_x_69877:
        /* <DEDUP_REMOVED lines=9> */
.L_x_69881:
[----:B------:R-:W-:Y:S02]  /*142d0*/  IMAD.MOV.U32 R33, RZ, RZ, R10 ;  /* 0x000000ffff217224 */ /* 0x000fe400078e000a */
[----:B------:R-:W-:Y:S02]  /*142e0*/  IMAD.MOV.U32 R5, RZ, RZ, R2 ;  /* 0x000000ffff057224 */ /* 0x000fe400078e0002 */
[----:B------:R-:W-:Y:S02]  /*142f0*/  IMAD.MOV.U32 R10, RZ, RZ, R17 ;  /* 0x000000ffff0a7224 */ /* 0x000fe400078e0011 */
[----:B------:R-:W-:Y:S02]  /*14300*/  IMAD.MOV.U32 R2, RZ, RZ, R19 ;  /* 0x000000ffff027224 */ /* 0x000fe400078e0013 */
.L_x_69882:
[----:B------:R-:W-:Y:S05]  /*14310*/  BSYNC B1 ;  /* 0x0000000000017941 */ /* 0x000fea0003800000 */
.L_x_69880:
        /* <DEDUP_REMOVED lines=9> */
.L_x_69884:
[----:B------:R-:W-:Y:S02]  /*143b0*/  IMAD.MOV.U32 R32, RZ, RZ, R33 ;  /* 0x000000ffff207224 */ /* 0x000fe400078e0021 */
[----:B------:R-:W-:Y:S02]  /*143c0*/  IMAD.MOV.U32 R4, RZ, RZ, R5 ;  /* 0x000000ffff047224 */ /* 0x000fe400078e0005 */
[----:B------:R-:W-:Y:S02]  /*143d0*/  IMAD.MOV.U32 R33, RZ, RZ, R24 ;  /* 0x000000ffff217224 */ /* 0x000fe400078e0018 */
[----:B------:R-:W-:Y:S02]  /*143e0*/  IMAD.MOV.U32 R5, RZ, RZ, R26 ;  /* 0x000000ffff057224 */ /* 0x000fe400078e001a */
.L_x_69885:
[----:B------:R-:W-:Y:S05]  /*143f0*/  BSYNC B1 ;  /* 0x0000000000017941 */ /* 0x000fea0003800000 */
.L_x_69883:
        /* <DEDUP_REMOVED lines=9> */
.L_x_69887:
[----:B------:R-:W-:Y:S02]  /*14490*/  IMAD.MOV.U32 R35, RZ, RZ, R32 ;  /* 0x000000ffff237224 */ /* 0x000fe400078e0020 */
[----:B------:R-:W-:Y:S02]  /*144a0*/  IMAD.MOV.U32 R7, RZ, RZ, R4 ;  /* 0x000000ffff077224 */ /* 0x000fe400078e0004 */
[----:B------:R-:W-:Y:S02]  /*144b0*/  IMAD.MOV.U32 R32, RZ, RZ, R25 ;  /* 0x000000ffff207224 */ /* 0x000fe400078e0019 */
[----:B------:R-:W-:Y:S02]  /*144c0*/  IMAD.MOV.U32 R4, RZ, RZ, R27 ;  /* 0x000000ffff047224 */ /* 0x000fe400078e001b */
.L_x_69888:
[----:B------:R-:W-:Y:S05]  /*144d0*/  BSYNC B1 ;  /* 0x0000000000017941 */ /* 0x000fea0003800000 */
.L_x_69886:
        /* <DEDUP_REMOVED lines=9> */
.L_x_69890:
[----:B------:R-:W-:Y:S02]  /*14570*/  IMAD.MOV.U32 R34, RZ, RZ, R35 ;  /* 0x000000ffff227224 */ /* 0x000fe400078e0023 */
[----:B------:R-:W-:Y:S02]  /*14580*/  IMAD.MOV.U32 R6, RZ, RZ, R7 ;  /* 0x000000ffff067224 */ /* 0x000fe400078e0007 */
[----:B------:R-:W-:Y:S02]  /*14590*/  IMAD.MOV.U32 R35, RZ, RZ, R18 ;  /* 0x000000ffff237224 */ /* 0x000fe400078e0012 */
[----:B------:R-:W-:Y:S02]  /*145a0*/  IMAD.MOV.U32 R7, RZ, RZ, R31 ;  /* 0x000000ffff077224 */ /* 0x000fe400078e001f */
.L_x_69891:
[----:B------:R-:W-:Y:S05]  /*145b0*/  BSYNC B1 ;  /* 0x0000000000017941 */ /* 0x000fea0003800000 */
.L_x_69889:
        /* <DEDUP_REMOVED lines=9> */
.L_x_69893:
[----:B------:R-:W-:Y:S02]  /*14650*/  IMAD.MOV.U32 R37, RZ, RZ, R34 ;  /* 0x000000ffff257224 */ /* 0x000fe400078e0022 */
[----:B------:R-:W-:Y:S02]  /*14660*/  IMAD.MOV.U32 R9, RZ, RZ, R6 ;  /* 0x000000ffff097224 */ /* 0x000fe400078e0006 */
[----:B------:R-:W-:Y:S02]  /*14670*/  IMAD.MOV.U32 R34, RZ, RZ, R20 ;  /* 0x000000ffff227224 */ /* 0x000fe400078e0014 */
[----:B------:R-:W-:Y:S02]  /*14680*/  IMAD.MOV.U32 R6, RZ, RZ, R36 ;  /* 0x000000ffff067224 */ /* 0x000fe400078e0024 */
.L_x_69894:
[----:B------:R-:W-:Y:S05]  /*14690*/  BSYNC B1 ;  /* 0x0000000000017941 */ /* 0x000fea0003800000 */
.L_x_69892:
        /* <DEDUP_REMOVED lines=9> */
.L_x_69896:
[----:B------:R-:W-:Y:S02]  /*14730*/  IMAD.MOV.U32 R36, RZ, RZ, R37 ;  /* 0x000000ffff247224 */ /* 0x000fe400078e0025 */
[----:B------:R-:W-:Y:S02]  /*14740*/  IMAD.MOV.U32 R8, RZ, RZ, R9 ;  /* 0x000000ffff087224 */ /* 0x000fe400078e0009 */
[----:B------:R-:W-:Y:S02]  /*14750*/  IMAD.MOV.U32 R37, RZ, RZ, R22 ;  /* 0x000000ffff257224 */ /* 0x000fe400078e0016 */
[----:B------:R-:W-:Y:S02]  /*14760*/  IMAD.MOV.U32 R9, RZ, RZ, R38 ;  /* 0x000000ffff097224 */ /* 0x000fe400078e0026 */
.L_x_69897:
[----:B------:R-:W-:Y:S05]  /*14770*/  BSYNC B1 ;  /* 0x0000000000017941 */ /* 0x000fea0003800000 */
.L_x_69895:
[----:B------:R-:W-:Y:S02]  /*14780*/  FADD.FTZ R38, R23, R21 ;  /* 0x0000001517267221 */ /* 0x000fe40000010000 */
[----:B------:R-:W-:Y:S02]  /*14790*/  IMAD.MOV.U32 R39, RZ, RZ, R12 ;  /* 0x000000ffff277224 */ /* 0x000fe400078e000c */
.L_x_69729:
[----:B--234-:R-:W-:Y:S05]  /*147a0*/  BSYNC B0 ;  /* 0x0000000000007941 */ /* 0x01cfea0003800000 */
.L_x_69728:
[----:B------:R-:W-:Y:S01]  /*147b0*/  ISETP.NE.AND P0, PT, R29, RZ, PT ;  /* 0x000000ff1d00720c */ /* 0x000fe20003f05270 */
[----:B------:R-:W-:-:S12]  /*147c0*/  BSSY B0, `(.L_x_69898) ;  /* 0x0000011000007945 */ /* 0x000fd80003800000 */
        /* <DEDUP_REMOVED lines=16> */
.L_x_69899:
[----:B------:R-:W-:Y:S05]  /*148d0*/  BSYNC B0 ;  /* 0x0000000000007941 */ /* 0x000fea0003800000 */
.L_x_69898:
[----:B------:R-:W-:Y:S01]  /*148e0*/  BAR.SYNC.DEFER_BLOCKING 0x0 ;  /* 0x0000000000007b1d */ /* 0x000fe20000010000 */
[----:B------:R-:W-:-:S05]  /*148f0*/  ISETP.NE.AND P2, PT, R30, RZ, PT ;  /* 0x000000ff1e00720c */ /* 0x000fca0003f45270 */
[----:B------:R-:W-:Y:S08]  /*14900*/  BSSY B0, `(.L_x_69900) ;  /* 0x0000a06000007945 */ /* 0x000ff00003800000 */
[----:B------:R-:W-:Y:S05]  /*14910*/  @P2 BRA `(.L_x_69901) ;  /* 0x0000a04000002947 */ /* 0x000fea0003800000 */
[----:B0-----:R-:W0:Y:S01]  /*14920*/  LDS.128 R28, [0x70] ;  /* 0x00007000ff1c7984 */ /* 0x001e220000000c00 */
[----:B------:R-:W-:Y:S03]  /*14930*/  BSSY B1, `(.L_x_69902) ;  /* 0x0000021000017945 */ /* 0x000fe60003800000 */
[----:B------:R-:W2:Y:S04]  /*14940*/  LDS.128 R24, [0x50] ;  /* 0x00005000ff187984 */ /* 0x000ea80000000c00 */
[----:B------:R-:W3:Y:S04]  /*14950*/  LDS.128 R12, [0x60] ;  /* 0x00006000ff0c7984 */ /* 0x000ee80000000c00 */
[----:B------:R-:W4:Y:S04]  /*14960*/  LDS.128 R16, [0x80] ;  /* 0x00008000ff107984 */ /* 0x000f280000000c00 */
[----:B------:R-:W1:Y:S01]  /*14970*/  LDS.128 R20, [0x90] ;  /* 0x00009000ff147984 */ /* 0x000e620000000c00 */
[----:B0-----:R-:W-:-:S02]  /*14980*/  FSETP.GEU.FTZ.AND P0, PT, R3, R30, PT ;  /* 0x0000001e0300720b */ /* 0x001fc40003f1e000 */
[----:B------:R-:W-:Y:S02]  /*14990*/  FSETP.NEU.FTZ.AND P1, PT, R3, R30, PT ;  /* 0x0000001e0300720b */ /* 0x000fe40003f3d000 */
[C---:B------:R-:W-:Y:S02]  /*149a0*/  ISETP.EQ.OR P0, PT, R11.reuse, -0x1, !P0 ;  /* 0xffffffff0b00780c */ /* 0x040fe40004702670 */
[----:B--2---:R-:W-:Y:S02]  /*149b0*/  ISETP.LE.OR P1, PT, R11, R26, P1 ;  /* 0x0000001a0b00720c */ /* 0x004fe40000f23670 */
[CC--:B------:R-:W-:Y:S02]  /*149c0*/  FSETP.GT.FTZ.AND P3, PT, R39.reuse, R24.reuse, PT ;  /* 0x000000182700720b */ /* 0x0c0fe40003f74000 */
[----:B------:R-:W-:Y:S02]  /*149d0*/  PLOP3.LUT P0, PT, P0, P1, PT, 0x8, 0x0 ;  /* 0x000000000000781c */ /* 0x000fe40000702170 */
[----:B------:R-:W-:-:S02]  /*149e0*/  FSEL R41, R39, R24, P3 ;  /* 0x0000001827297208 */ /* 0x000fc40001800000 */
        /* <DEDUP_REMOVED lines=17> */
.L_x_69903:
[----:B---34-:R-:W-:Y:S01]  /*14b00*/  MOV R30, R11 ;  /* 0x0000000b001e7202 */ /* 0x018fe20000000f00 */
[----:B------:R-:W-:Y:S02]  /*14b10*/  IMAD.MOV.U32 R26, RZ, RZ, R3 ;  /* 0x000000ffff1a7224 */ /* 0x000fe400078e0003 */
[----:B------:R-:W-:Y:S02]  /*14b20*/  IMAD.MOV.U32 R11, RZ, RZ, R10 ;  /* 0x000000ffff0b7224 */ /* 0x000fe400078e000a */
[----:B------:R-:W-:Y:S02]  /*14b30*/  IMAD.MOV.U32 R3, RZ, RZ, R2 ;  /* 0x000000ffff037224 */ /* 0x000fe400078e0002 */
.L_x_69904:
[----:B------:R-:W-:Y:S05]  /*14b40*/  BSYNC B1 ;  /* 0x0000000000017941 */ /* 0x000fea0003800000 */
.L_x_69902:
        /* <DEDUP_REMOVED lines=9> */
.L_x_69906:
[----:B------:R-:W-:Y:S01]  /*14be0*/  MOV R43, R30 ;  /* 0x0000001e002b7202 */ /* 0x000fe20000000f00 */
[----:B------:R-:W-:Y:S02]  /*14bf0*/  IMAD.MOV.U32 R39, RZ, RZ, R26 ;  /* 0x000000ffff277224 */ /* 0x000fe400078e001a */
[----:B------:R-:W-:Y:S02]  /*14c00*/  IMAD.MOV.U32 R30, RZ, RZ, R33 ;  /* 0x000000ffff1e7224 */ /* 0x000fe400078e0021 */
[----:B------:R-:W-:Y:S02]  /*14c10*/  IMAD.MOV.U32 R26, RZ, RZ, R5 ;  /* 0x000000ffff1a7224 */ /* 0x000fe400078e0005 */
.L_x_69907:
[----:B------:R-:W-:Y:S05]  /*14c20*/  BSYNC B1 ;  /* 0x0000000000017941 */ /* 0x000fea0003800000 */
.L_x_69905:
        /* <DEDUP_REMOVED lines=9> */
.L_x_69909:
[----:B------:R-:W-:Y:S01]  /*14cc0*/  MOV R10, R43 ;  /* 0x0000002b000a7202 */ /* 0x000fe20000000f00 */
[----:B------:R-:W-:Y:S02]  /*14cd0*/  IMAD.MOV.U32 R2, RZ, RZ, R39 ;  /* 0x000000ffff027224 */ /* 0x000fe400078e0027 */
[----:B------:R-:W-:Y:S02]  /*14ce0*/  IMAD.MOV.U32 R43, RZ, RZ, R32 ;  /* 0x000000ffff2b7224 */ /* 0x000fe400078e0020 */
[----:B------:R-:W-:Y:S02]  /*14cf0*/  IMAD.MOV.U32 R39, RZ, RZ, R4 ;  /* 0x000000ffff277224 */ /* 0x000fe400078e0004 */
.L_x_69910:
[----:B------:R-:W-:Y:S05]  /*14d00*/  BSYNC B1 ;  /* 0x0000000000017941 */ /* 0x000fea0003800000 */
.L_x_69908:
        /* <DEDUP_REMOVED lines=9> */
.L_x_69912:
[----:B------:R-:W-:Y:S01]  /*14da0*/  MOV R33, R10 ;  /* 0x0000000a00217202 */ /* 0x000fe20000000f00 */
[----:B------:R-:W-:Y:S02]  /*14db0*/  IMAD.MOV.U32 R5, RZ, RZ, R2 ;  /* 0x000000ffff057224 */ /* 0x000fe400078e0002 */
[----:B------:R-:W-:Y:S02]  /*14dc0*/  IMAD.MOV.U32 R10, RZ, RZ, R35 ;  /* 0x000000ffff0a7224 */ /* 0x000fe400078e0023 */
[----:B------:R-:W-:Y:S02]  /*14dd0*/  IMAD.MOV.U32 R2, RZ, RZ, R7 ;  /* 0x000000ffff027224 */ /* 0x000fe400078e0007 */
.L_x_69913:
[----:B------:R-:W-:Y:S05]  /*14de0*/  BSYNC B1 ;  /* 0x0000000000017941 */ /* 0x000fea0003800000 */
.L_x_69911:
        /* <DEDUP_REMOVED lines=9> */
.L_x_69915:
[----:B------:R-:W-:Y:S01]  /*14e80*/  MOV R32, R33 ;  /* 0x0000002100207202 */ /* 0x000fe20000000f00 */
[----:B------:R-:W-:Y:S02]  /*14e90*/  IMAD.MOV.U32 R4, RZ, RZ, R5 ;  /* 0x000000ffff047224 */ /* 0x000fe400078e0005 */
[----:B------:R-:W-:Y:S02]  /*14ea0*/  IMAD.MOV.U32 R33, RZ, RZ, R34 ;  /* 0x000000ffff217224 */ /* 0x000fe400078e0022 */
[----:B------:R-:W-:Y:S02]  /*14eb0*/  IMAD.MOV.U32 R5, RZ, RZ, R6 ;  /* 0x000000ffff057224 */ /* 0x000fe400078e0006 */
.L_x_69916:
[----:B------:R-:W-:Y:S05]  /*14ec0*/  BSYNC B1 ;  /* 0x0000000000017941 */ /* 0x000fea0003800000 */
.L_x_69914:
        /* <DEDUP_REMOVED lines=9> */
.L_x_69918:
[----:B------:R-:W-:Y:S01]  /*14f60*/  MOV R35, R32 ;  /* 0x0000002000237202 */ /* 0x000fe20000000f00 */
[----:B------:R-:W-:Y:S02]  /*14f70*/  IMAD.MOV.U32 R7, RZ, RZ, R4 ;  /* 0x000000ffff077224 */ /* 0x000fe400078e0004 */
[----:B------:R-:W-:Y:S02]  /*14f80*/  IMAD.MOV.U32 R32, RZ, RZ, R37 ;  /* 0x000000ffff207224 */ /* 0x000fe400078e0025 */
[----:B------:R-:W-:Y:S02]  /*14f90*/  IMAD.MOV.U32 R4, RZ, RZ, R9 ;  /* 0x000000ffff047224 */ /* 0x000fe400078e0009 */
.L_x_69919:
[----:B------:R-:W-:Y:S05]  /*14fa0*/  BSYNC B1 ;  /* 0x0000000000017941 */ /* 0x000fea0003800000 */
.L_x_69917:
        /* <DEDUP_REMOVED lines=9> */
.L_x_69921:
[----:B------:R-:W-:Y:S01]  /*15040*/  MOV R9, R35 ;  /* 0x0000002300097202 */ /* 0x000fe20000000f00 */
[----:B------:R-:W-:Y:S02]  /*15050*/  IMAD.MOV.U32 R6, RZ, RZ, R7 ;  /* 0x000000ffff067224 */ /* 0x000fe400078e0007 */
[----:B------:R-:W-:Y:S02]  /*15060*/  IMAD.MOV.U32 R35, RZ, RZ, R36 ;  /* 0x000000ffff237224 */ /* 0x000fe400078e0024 */
[----:B------:R-:W-:Y:S02]  /*15070*/  IMAD.MOV.U32 R7, RZ, RZ, R8 ;  /* 0x000000ffff077224 */ /* 0x000fe400078e0008 */
.L_x_69922:
[----:B------:R-:W-:Y:S05]  /*15080*/  BSYNC B1 ;  /* 0x0000000000017941 */ /* 0x000fea0003800000 */
.L_x_69920:
        /* <DEDUP_REMOVED lines=16> */
.L_x_69924:
[----:B------:R-:W-:Y:S02]  /*15190*/  IMAD.MOV.U32 R34, RZ, RZ, R11 ;  /* 0x000000ffff227224 */ /* 0x000fe400078e000b */
[----:B------:R-:W-:Y:S02]  /*151a0*/  IMAD.MOV.U32 R8, RZ, RZ, R3 ;  /* 0x000000ffff087224 */ /* 0x000fe400078e0003 */
[----:B------:R-:W-:Y:S02]  /*151b0*/  IMAD.MOV.U32 R11, RZ, RZ, R30 ;  /* 0x000000ffff0b7224 */ /* 0x000fe400078e001e */
[----:B------:R-:W-:Y:S02]  /*151c0*/  IMAD.MOV.U32 R3, RZ, RZ, R26 ;  /* 0x000000ffff037224 */ /* 0x000fe400078e001a */
.L_x_69925:
[----:B------:R-:W-:Y:S05]  /*151d0*/  BSYNC B1 ;  /* 0x0000000000017941 */ /* 0x000fea0003800000 */
.L_x_69923:
        /* <DEDUP_REMOVED lines=9> */
.L_x_69927:
[----:B------:R-:W-:Y:S02]  /*15270*/  IMAD.MOV.U32 R31, RZ, RZ, R34 ;  /* 0x000000ffff1f7224 */ /* 0x000fe400078e0022 */
[----:B------:R-:W-:Y:S02]  /*15280*/  IMAD.MOV.U32 R27, RZ, RZ, R8 ;  /* 0x000000ffff1b7224 */ /* 0x000fe400078e0008 */
[----:B------:R-:W-:Y:S02]  /*15290*/  IMAD.MOV.U32 R34, RZ, RZ, R43 ;  /* 0x000000ffff227224 */ /* 0x000fe400078e002b */
[----:B------:R-:W-:Y:S02]  /*152a0*/  IMAD.MOV.U32 R8, RZ, RZ, R39 ;  /* 0x000000ffff087224 */ /* 0x000fe400078e0027 */
.L_x_69928:
[----:B------:R-:W-:Y:S05]  /*152b0*/  BSYNC B1 ;  /* 0x0000000000017941 */ /* 0x000fea0003800000 */
.L_x_69926:
        /* <DEDUP_REMOVED lines=9> */
.L_x_69930:
[----:B------:R-:W-:Y:S02]  /*15350*/  IMAD.MOV.U32 R30, RZ, RZ, R31 ;  /* 0x000000ffff1e7224 */ /* 0x000fe400078e001f */
[----:B------:R-:W-:Y:S02]  /*15360*/  IMAD.MOV.U32 R26, RZ, RZ, R27 ;  /* 0x000000ffff1a7224 */ /* 0x000fe400078e001b */
[----:B------:R-:W-:Y:S02]  /*15370*/  IMAD.MOV.U32 R31, RZ, RZ, R10 ;  /* 0x000000ffff1f7224 */ /* 0x000fe400078e000a */
[----:B------:R-:W-:Y:S02]  /*15380*/  IMAD.MOV.U32 R27, RZ, RZ, R2 ;  /* 0x000000ffff1b7224 */ /* 0x000fe400078e0002 */
.L_x_69931:
[----:B------:R-:W-:Y:S05]  /*15390*/  BSYNC B1 ;  /* 0x0000000000017941 */ /* 0x000fea0003800000 */
.L_x_69929:
        /* <DEDUP_REMOVED lines=9> */
.L_x_69933:
[----:B------:R-:W-:Y:S02]  /*15430*/  IMAD.MOV.U32 R39, RZ, RZ, R30 ;  /* 0x000000ffff277224 */ /* 0x000fe400078e001e */
[----:B------:R-:W-:Y:S02]  /*15440*/  IMAD.MOV.U32 R37, RZ, RZ, R26 ;  /* 0x000000ffff257224 */ /* 0x000fe400078e001a */
[----:B------:R-:W-:Y:S02]  /*15450*/  IMAD.MOV.U32 R30, RZ, RZ, R33 ;  /* 0x000000ffff1e7224 */ /* 0x000fe400078e0021 */
[----:B------:R-:W-:Y:S02]  /*15460*/  IMAD.MOV.U32 R26, RZ, RZ, R5 ;  /* 0x000000ffff1a7224 */ /* 0x000fe400078e0005 */
.L_x_69934:
[----:B------:R-:W-:Y:S05]  /*15470*/  BSYNC B1 ;  /* 0x0000000000017941 */ /* 0x000fea0003800000 */
.L_x_69932:
        /* <DEDUP_REMOVED lines=9> */
.L_x_69936:
[----:B------:R-:W-:Y:S02]  /*15510*/  IMAD.MOV.U32 R10, RZ, RZ, R39 ;  /* 0x000000ffff0a7224 */ /* 0x000fe400078e0027 */
[----:B------:R-:W-:Y:S02]  /*15520*/  IMAD.MOV.U32 R2, RZ, RZ, R37 ;  /* 0x000000ffff027224 */ /* 0x000fe400078e0025 */
[----:B------:R-:W-:Y:S02]  /*15530*/  IMAD.MOV.U32 R39, RZ, RZ, R32 ;  /* 0x000000ffff277224 */ /* 0x000fe400078e0020 */
[----:B------:R-:W-:Y:S02]  /*15540*/  IMAD.MOV.U32 R37, RZ, RZ, R4 ;  /* 0x000000ffff257224 */ /* 0x000fe400078e0004 */
.L_x_69937:
[----:B------:R-:W-:Y:S05]  /*15550*/  BSYNC B1 ;  /* 0x0000000000017941 */ /* 0x000fea0003800000 */
.L_x_69935:
        /* <DEDUP_REMOVED lines=9> */
.L_x_69939:
[----:B------:R-:W-:Y:S02]  /*155f0*/  IMAD.MOV.U32 R4, RZ, RZ, R10 ;  /* 0x000000ffff047224 */ /* 0x000fe400078e000a */
[----:B------:R-:W-:Y:S02]  /*15600*/  IMAD.MOV.U32 R5, RZ, RZ, R2 ;  /* 0x000000ffff057224 */ /* 0x000fe400078e0002 */
[----:B------:R-:W-:Y:S02]  /*15610*/  IMAD.MOV.U32 R10, RZ, RZ, R35 ;  /* 0x000000ffff0a7224 */ /* 0x000fe400078e0023 */
[----:B------:R-:W-:Y:S02]  /*15620*/  IMAD.MOV.U32 R2, RZ, RZ, R7 ;  /* 0x000000ffff027224 */ /* 0x000fe400078e0007 */
.L_x_69940:
[----:B------:R-:W-:Y:S05]  /*15630*/  BSYNC B1 ;  /* 0x0000000000017941 */ /* 0x000fea0003800000 */
.L_x_69938:
        /* <DEDUP_REMOVED lines=9> */
.L_x_69942:
[----:B------:R-:W-:Y:S02]  /*156d0*/  IMAD.MOV.U32 R32, RZ, RZ, R4 ;  /* 0x000000ffff207224 */ /* 0x000fe400078e0004 */
[----:B------:R-:W-:Y:S02]  /*156e0*/  IMAD.MOV.U32 R7, RZ, RZ, R5 ;  /* 0x000000ffff077224 */ /* 0x000fe400078e0005 */
[----:B------:R-:W-:Y:S02]  /*156f0*/  IMAD.MOV.U32 R4, RZ, RZ, R9 ;  /* 0x000000ffff047224 */ /* 0x000fe400078e0009 */
[----:B------:R-:W-:Y:S02]  /*15700*/  IMAD.MOV.U32 R5, RZ, RZ, R6 ;  /* 0x000000ffff057224 */ /* 0x000fe400078e0006 */
.L_x_69943:
[----:B------:R-:W-:Y:S05]  /*15710*/  BSYNC B1 ;  /* 0x0000000000017941 */ /* 0x000fea0003800000 */
.L_x_69941:
        /* <DEDUP_REMOVED lines=16> */
.L_x_69945:
[----:B------:R-:W-:Y:S01]  /*15820*/  IMAD.MOV.U32 R12, RZ, RZ, R11 ;  /* 0x000000ffff0c7224 */ /* 0x000fe200078e000b */
[----:B------:R-:W-:Y:S01]  /*15830*/  MOV R11, R34 ;  /* 0x00000022000b7202 */ /* 0x000fe20000000f00 */
[----:B------:R-:W-:Y:S02]  /*15840*/  IMAD.MOV.U32 R6, RZ, RZ, R3 ;  /* 0x000000ffff067224 */ /* 0x000fe400078e0003 */
[----:B------:R-:W-:Y:S02]  /*15850*/  IMAD.MOV.U32 R3, RZ, RZ, R8 ;  /* 0x000000ffff037224 */ /* 0x000fe400078e0008 */
.L_x_69946:
[----:B------:R-:W-:Y:S05]  /*15860*/  BSYNC B1 ;  /* 0x0000000000017941 */ /* 0x000fea0003800000 */
.L_x_69944:
        /* <DEDUP_REMOVED lines=9> */
.L_x_69948:
[----:B------:R-:W-:Y:S01]  /*15900*/  IMAD.MOV.U32 R33, RZ, RZ, R12 ;  /* 0x000000ffff217224 */ /* 0x000fe200078e000c */
[----:B------:R-:W-:Y:S01]  /*15910*/  MOV R12, R31 ;  /* 0x0000001f000c7202 */ /* 0x000fe20000000f00 */
[----:B------:R-:W-:Y:S02]  /*15920*/  IMAD.MOV.U32 R9, RZ, RZ, R6 ;  /* 0x000000ffff097224 */ /* 0x000fe400078e0006 */
[----:B------:R-:W-:Y:S02]  /*15930*/  IMAD.MOV.U32 R6, RZ, RZ, R27 ;  /* 0x000000ffff067224 */ /* 0x000fe400078e001b */
.L_x_69949:
[----:B------:R-:W-:Y:S05]  /*15940*/  BSYNC B1 ;  /* 0x0000000000017941 */ /* 0x000fea0003800000 */
.L_x_69947:
        /* <DEDUP_REMOVED lines=9> */
.L_x_69951:
[----:B------:R-:W-:Y:S01]  /*159e0*/  IMAD.MOV.U32 R16, RZ, RZ, R33 ;  /* 0x000000ffff107224 */ /* 0x000fe200078e0021 */
[----:B------:R-:W-:Y:S01]  /*159f0*/  MOV R33, R30 ;  /* 0x0000001e00217202 */ /* 0x000fe20000000f00 */
[----:B------:R-:W-:Y:S02]  /*15a00*/  IMAD.MOV.U32 R8, RZ, RZ, R9 ;  /* 0x000000ffff087224 */ /* 0x000fe400078e0009 */
[----:B------:R-:W-:Y:S02]  /*15a10*/  IMAD.MOV.U32 R9, RZ, RZ, R26 ;  /* 0x000000ffff097224 */ /* 0x000fe400078e001a */
.L_x_69952:
[----:B------:R-:W-:Y:S05]  /*15a20*/  BSYNC B1 ;  /* 0x0000000000017941 */ /* 0x000fea0003800000 */
.L_x_69950:
        /* <DEDUP_REMOVED lines=9> */
.L_x_69954:
[----:B------:R-:W-:Y:S01]  /*15ac0*/  IMAD.MOV.U32 R31, RZ, RZ, R16 ;  /* 0x000000ffff1f7224 */ /* 0x000fe200078e0010 */
[----:B------:R-:W-:Y:S01]  /*15ad0*/  MOV R16, R39 ;  /* 0x0000002700107202 */ /* 0x000fe20000000f00 */
[----:B------:R-:W-:Y:S02]  /*15ae0*/  IMAD.MOV.U32 R27, RZ, RZ, R8 ;  /* 0x000000ffff1b7224 */ /* 0x000fe400078e0008 */
[----:B------:R-:W-:Y:S02]  /*15af0*/  IMAD.MOV.U32 R8, RZ, RZ, R37 ;  /* 0x000000ffff087224 */ /* 0x000fe400078e0025 */
.L_x_69955:
[----:B------:R-:W-:Y:S05]  /*15b00*/  BSYNC B1 ;  /* 0x0000000000017941 */ /* 0x000fea0003800000 */
.L_x_69953:
        /* <DEDUP_REMOVED lines=9> */
.L_x_69957:
[----:B------:R-:W-:Y:S01]  /*15ba0*/  IMAD.MOV.U32 R35, RZ, RZ, R31 ;  /* 0x000000ffff237224 */ /* 0x000fe200078e001f */
[----:B------:R-:W-:Y:S01]  /*15bb0*/  MOV R31, R10 ;  /* 0x0000000a001f7202 */ /* 0x000fe20000000f00 */
[----:B------:R-:W-:Y:S02]  /*15bc0*/  IMAD.MOV.U32 R26, RZ, RZ, R27 ;  /* 0x000000ffff1a7224 */ /* 0x000fe400078e001b */
[----:B------:R-:W-:Y:S02]  /*15bd0*/  IMAD.MOV.U32 R27, RZ, RZ, R2 ;  /* 0x000000ffff1b7224 */ /* 0x000fe400078e0002 */
.L_x_69958:
[----:B------:R-:W-:Y:S05]  /*15be0*/  BSYNC B1 ;  /* 0x0000000000017941 */ /* 0x000fea0003800000 */
.L_x_69956:
        /* <DEDUP_REMOVED lines=9> */
.L_x_69960:
[----:B------:R-:W-:Y:S01]  /*15c80*/  IMAD.MOV.U32 R37, RZ, RZ, R35 ;  /* 0x000000ffff257224 */ /* 0x000fe200078e0023 */
[----:B------:R-:W-:Y:S01]  /*15c90*/  MOV R35, R4 ;  /* 0x0000000400237202 */ /* 0x000fe20000000f00 */
[----:B------:R-:W-:Y:S02]  /*15ca0*/  IMAD.MOV.U32 R2, RZ, RZ, R26 ;  /* 0x000000ffff027224 */ /* 0x000fe400078e001a */
[----:B------:R-:W-:Y:S02]  /*15cb0*/  IMAD.MOV.U32 R26, RZ, RZ, R5 ;  /* 0x000000ffff1a7224 */ /* 0x000fe400078e0005 */
.L_x_69961:
[----:B------:R-:W-:Y:S05]  /*15cc0*/  BSYNC B1 ;  /* 0x0000000000017941 */ /* 0x000fea0003800000 */
.L_x_69959:
        /* <DEDUP_REMOVED lines=9> */
.L_x_69963:
[----:B------:R-:W-:Y:S01]  /*15d60*/  IMAD.MOV.U32 R5, RZ, RZ, R37 ;  /* 0x000000ffff057224 */ /* 0x000fe200078e0025 */
[----:B------:R-:W-:Y:S01]  /*15d70*/  MOV R37, R32 ;  /* 0x0000002000257202 */ /* 0x000fe20000000f00 */
[----:B------:R-:W-:Y:S02]  /*15d80*/  IMAD.MOV.U32 R4, RZ, RZ, R2 ;  /* 0x000000ffff047224 */ /* 0x000fe400078e0002 */
[----:B------:R-:W-:Y:S02]  /*15d90*/  IMAD.MOV.U32 R2, RZ, RZ, R7 ;  /* 0x000000ffff027224 */ /* 0x000fe400078e0007 */
.L_x_69964:
[----:B------:R-:W-:Y:S05]  /*15da0*/  BSYNC B1 ;  /* 0x0000000000017941 */ /* 0x000fea0003800000 */
.L_x_69962:
        /* <DEDUP_REMOVED lines=16> */
.L_x_69966:
[----:B------:R-:W-:Y:S01]  /*15eb0*/  MOV R30, R11 ;  /* 0x0000000b001e7202 */ /* 0x000fe20000000f00 */
[----:B------:R-:W-:Y:S02]  /*15ec0*/  IMAD.MOV.U32 R10, RZ, RZ, R3 ;  /* 0x000000ffff0a7224 */ /* 0x000fe400078e0003 */
[----:B------:R-:W-:Y:S02]  /*15ed0*/  IMAD.MOV.U32 R11, RZ, RZ, R12 ;  /* 0x000000ffff0b7224 */ /* 0x000fe400078e000c */
[----:B------:R-:W-:Y:S02]  /*15ee0*/  IMAD.MOV.U32 R3, RZ, RZ, R6 ;  /* 0x000000ffff037224 */ /* 0x000fe400078e0006 */
.L_x_69967:
[----:B------:R-:W-:Y:S05]  /*15ef0*/  BSYNC B1 ;  /* 0x0000000000017941 */ /* 0x000fea0003800000 */
.L_x_69965:
        /* <DEDUP_REMOVED lines=9> */
.L_x_69969:
[----:B------:R-:W-:Y:S01]  /*15f90*/  MOV R13, R30 ;  /* 0x0000001e000d7202 */ /* 0x000fe20000000f00 */
[----:B------:R-:W-:Y:S02]  /*15fa0*/  IMAD.MOV.U32 R7, RZ, RZ, R10 ;  /* 0x000000ffff077224 */ /* 0x000fe400078e000a */
[----:B------:R-:W-:Y:S02]  /*15fb0*/  IMAD.MOV.U32 R30, RZ, RZ, R33 ;  /* 0x000000ffff1e7224 */ /* 0x000fe400078e0021 */
[----:B------:R-:W-:Y:S02]  /*15fc0*/  IMAD.MOV.U32 R10, RZ, RZ, R9 ;  /* 0x000000ffff0a7224 */ /* 0x000fe400078e0009 */
.L_x_69970:
[----:B------:R-:W-:Y:S05]  /*15fd0*/  BSYNC B1 ;  /* 0x0000000000017941 */ /* 0x000fea0003800000 */
.L_x_69968:
        /* <DEDUP_REMOVED lines=9> */
.L_x_69972:
[----:B------:R-:W-:Y:S01]  /*16070*/  MOV R12, R13 ;  /* 0x0000000d000c7202 */ /* 0x000fe20000000f00 */
[----:B------:R-:W-:Y:S02]  /*16080*/  IMAD.MOV.U32 R6, RZ, RZ, R7 ;  /* 0x000000ffff067224 */ /* 0x000fe400078e0007 */
[----:B------:R-:W-:Y:S02]  /*16090*/  IMAD.MOV.U32 R13, RZ, RZ, R16 ;  /* 0x000000ffff0d7224 */ /* 0x000fe400078e0010 */
[----:B------:R-:W-:Y:S02]  /*160a0*/  IMAD.MOV.U32 R7, RZ, RZ, R8 ;  /* 0x000000ffff077224 */ /* 0x000fe400078e0008 */
.L_x_69973:
[----:B------:R-:W-:Y:S05]  /*160b0*/  BSYNC B1 ;  /* 0x0000000000017941 */ /* 0x000fea0003800000 */
.L_x_69971:
        /* <DEDUP_REMOVED lines=9> */
.L_x_69975:
[----:B------:R-:W-:Y:S01]  /*16150*/  MOV R8, R12 ;  /* 0x0000000c00087202 */ /* 0x000fe20000000f00 */
[----:B------:R-:W-:Y:S02]  /*16160*/  IMAD.MOV.U32 R9, RZ, RZ, R6 ;  /* 0x000000ffff097224 */ /* 0x000fe400078e0006 */
[----:B------:R-:W-:Y:S02]  /*16170*/  IMAD.MOV.U32 R12, RZ, RZ, R31 ;  /* 0x000000ffff0c7224 */ /* 0x000fe400078e001f */
[----:B------:R-:W-:Y:S02]  /*16180*/  IMAD.MOV.U32 R6, RZ, RZ, R27 ;  /* 0x000000ffff067224 */ /* 0x000fe400078e001b */
.L_x_69976:
[----:B------:R-:W-:Y:S05]  /*16190*/  BSYNC B1 ;  /* 0x0000000000017941 */ /* 0x000fea0003800000 */
.L_x_69974:
        /* <DEDUP_REMOVED lines=9> */
.L_x_69978:
[----:B------:R-:W-:Y:S01]  /*16230*/  MOV R16, R8 ;  /* 0x0000000800107202 */ /* 0x000fe20000000f00 */
[----:B------:R-:W-:Y:S02]  /*16240*/  IMAD.MOV.U32 R17, RZ, RZ, R9 ;  /* 0x000000ffff117224 */ /* 0x000fe400078e0009 */
[----:B------:R-:W-:Y:S02]  /*16250*/  IMAD.MOV.U32 R8, RZ, RZ, R35 ;  /* 0x000000ffff087224 */ /* 0x000fe400078e0023 */
[----:B------:R-:W-:Y:S02]  /*16260*/  IMAD.MOV.U32 R9, RZ, RZ, R26 ;  /* 0x000000ffff097224 */ /* 0x000fe400078e001a */
.L_x_69979:
[----:B------:R-:W-:Y:S05]  /*16270*/  BSYNC B1 ;  /* 0x0000000000017941 */ /* 0x000fea0003800000 */
.L_x_69977:
        /* <DEDUP_REMOVED lines=9> */
.L_x_69981:
[----:B------:R-:W-:Y:S01]  /*16310*/  MOV R26, R16 ;  /* 0x00000010001a7202 */ /* 0x000fe20000000f00 */
[----:B------:R-:W-:Y:S02]  /*16320*/  IMAD.MOV.U32 R27, RZ, RZ, R17 ;  /* 0x000000ffff1b7224 */ /* 0x000fe400078e0011 */
[----:B------:R-:W-:Y:S02]  /*16330*/  IMAD.MOV.U32 R16, RZ, RZ, R37 ;  /* 0x000000ffff107224 */ /* 0x000fe400078e0025 */
[----:B------:R-:W-:Y:S02]  /*16340*/  IMAD.MOV.U32 R17, RZ, RZ, R2 ;  /* 0x000000ffff117224 */ /* 0x000fe400078e0002 */
.L_x_69982:
[----:B------:R-:W-:Y:S05]  /*16350*/  BSYNC B1 ;  /* 0x0000000000017941 */ /* 0x000fea0003800000 */
.L_x_69980:
        /* <DEDUP_REMOVED lines=9> */
.L_x_69984:
[----:B------:R-:W-:Y:S01]  /*163f0*/  MOV R31, R26 ;  /* 0x0000001a001f7202 */ /* 0x000fe20000000f00 */
[----:B------:R-:W-:Y:S02]  /*16400*/  IMAD.MOV.U32 R2, RZ, RZ, R27 ;  /* 0x000000ffff027224 */ /* 0x000fe400078e001b */
[----:B------:R-:W-:Y:S02]  /*16410*/  IMAD.MOV.U32 R26, RZ, RZ, R5 ;  /* 0x000000ffff1a7224 */ /* 0x000fe400078e0005 */
[----:B------:R-:W-:Y:S02]  /*16420*/  IMAD.MOV.U32 R27, RZ, RZ, R4 ;  /* 0x000000ffff1b7224 */ /* 0x000fe400078e0004 */
.L_x_69985:
[----:B------:R-:W-:Y:S05]  /*16430*/  BSYNC B1 ;  /* 0x0000000000017941 */ /* 0x000fea0003800000 */
.L_x_69983:
        /* <DEDUP_REMOVED lines=16> */
.L_x_69987:
[----:B------:R-:W-:Y:S02]  /*16540*/  IMAD.MOV.U32 R4, RZ, RZ, R11 ;  /* 0x000000ffff047224 */ /* 0x000fe400078e000b */
[----:B------:R-:W-:Y:S02]  /*16550*/  IMAD.MOV.U32 R14, RZ, RZ, R3 ;  /* 0x000000ffff0e7224 */ /* 0x000fe400078e0003 */
[----:B------:R-:W-:Y:S02]  /*16560*/  IMAD.MOV.U32 R11, RZ, RZ, R30 ;  /* 0x000000ffff0b7224 */ /* 0x000fe400078e001e */
[----:B------:R-:W-:Y:S02]  /*16570*/  IMAD.MOV.U32 R3, RZ, RZ, R10 ;  /* 0x000000ffff037224 */ /* 0x000fe400078e000a */
.L_x_69988:
[----:B------:R-:W-:Y:S05]  /*16580*/  BSYNC B1 ;  /* 0x0000000000017941 */ /* 0x000fea0003800000 */
.L_x_69986:
        /* <DEDUP_REMOVED lines=9> */
.L_x_69990:
[----:B------:R-:W-:Y:S02]  /*16620*/  IMAD.MOV.U32 R5, RZ, RZ, R4 ;  /* 0x000000ffff057224 */ /* 0x000fe400078e0004 */
[----:B------:R-:W-:Y:S02]  /*16630*/  IMAD.MOV.U32 R33, RZ, RZ, R14 ;  /* 0x000000ffff217224 */ /* 0x000fe400078e000e */
[----:B------:R-:W-:Y:S02]  /*16640*/  IMAD.MOV.U32 R4, RZ, RZ, R13 ;  /* 0x000000ffff047224 */ /* 0x000fe400078e000d */
[----:B------:R-:W-:Y:S02]  /*16650*/  IMAD.MOV.U32 R14, RZ, RZ, R7 ;  /* 0x000000ffff0e7224 */ /* 0x000fe400078e0007 */
.L_x_69991:
[----:B------:R-:W-:Y:S05]  /*16660*/  BSYNC B1 ;  /* 0x0000000000017941 */ /* 0x000fea0003800000 */
.L_x_69989:
        /* <DEDUP_REMOVED lines=9> */
.L_x_69993:
[----:B------:R-:W-:Y:S02]  /*16700*/  IMAD.MOV.U32 R7, RZ, RZ, R5 ;  /* 0x000000ffff077224 */ /* 0x000fe400078e0005 */
[----:B------:R-:W-:Y:S02]  /*16710*/  IMAD.MOV.U32 R10, RZ, RZ, R33 ;  /* 0x000000ffff0a7224 */ /* 0x000fe400078e0021 */
[----:B------:R-:W-:Y:S02]  /*16720*/  IMAD.MOV.U32 R5, RZ, RZ, R12 ;  /* 0x000000ffff057224 */ /* 0x000fe400078e000c */
[----:B------:R-:W-:Y:S02]  /*16730*/  IMAD.MOV.U32 R33, RZ, RZ, R6 ;  /* 0x000000ffff217224 */ /* 0x000fe400078e0006 */
.L_x_69994:
[----:B------:R-:W-:Y:S05]  /*16740*/  BSYNC B1 ;  /* 0x0000000000017941 */ /* 0x000fea0003800000 */
.L_x_69992:
        /* <DEDUP_REMOVED lines=9> */
.L_x_69996:
[----:B------:R-:W-:Y:S02]  /*167e0*/  IMAD.MOV.U32 R13, RZ, RZ, R7 ;  /* 0x000000ffff0d7224 */ /* 0x000fe400078e0007 */
[----:B------:R-:W-:Y:S02]  /*167f0*/  IMAD.MOV.U32 R6, RZ, RZ, R10 ;  /* 0x000000ffff067224 */ /* 0x000fe400078e000a */
[----:B------:R-:W-:Y:S02]  /*16800*/  IMAD.MOV.U32 R7, RZ, RZ, R8 ;  /* 0x000000ffff077224 */ /* 0x000fe400078e0008 */
[----:B------:R-:W-:Y:S02]  /*16810*/  IMAD.MOV.U32 R10, RZ, RZ, R9 ;  /* 0x000000ffff0a7224 */ /* 0x000fe400078e0009 */
.L_x_69997:
[----:B------:R-:W-:Y:S05]  /*16820*/  BSYNC B1 ;  /* 0x0000000000017941 */ /* 0x000fea0003800000 */
.L_x_69995:
        /* <DEDUP_REMOVED lines=9> */
.L_x_69999:
[----:B------:R-:W-:Y:S02]  /*168c0*/  IMAD.MOV.U32 R9, RZ, RZ, R13 ;  /* 0x000000ffff097224 */ /* 0x000fe400078e000d */
[----:B------:R-:W-:Y:S02]  /*168d0*/  IMAD.MOV.U32 R8, RZ, RZ, R6 ;  /* 0x000000ffff087224 */ /* 0x000fe400078e0006 */
[----:B------:R-:W-:Y:S02]  /*168e0*/  IMAD.MOV.U32 R13, RZ, RZ, R16 ;  /* 0x000000ffff0d7224 */ /* 0x000fe400078e0010 */
[----:B------:R-:W-:Y:S02]  /*168f0*/  IMAD.MOV.U32 R6, RZ, RZ, R17 ;  /* 0x000000ffff067224 */ /* 0x000fe400078e0011 */
.L_x_70000:
[----:B------:R-:W-:Y:S05]  /*16900*/  BSYNC B1 ;  /* 0x0000000000017941 */ /* 0x000fea0003800000 */
.L_x_69998:
        /* <DEDUP_REMOVED lines=9> */
.L_x_70002:
[----:B------:R-:W-:Y:S02]  /*169a0*/  IMAD.MOV.U32 R12, RZ, RZ, R9 ;  /* 0x000000ffff0c7224 */ /* 0x000fe400078e0009 */
[----:B------:R-:W-:Y:S02]  /*169b0*/  IMAD.MOV.U32 R17, RZ, RZ, R8 ;  /* 0x000000ffff117224 */ /* 0x000fe400078e0008 */
[----:B------:R-:W-:Y:S02]  /*169c0*/  IMAD.MOV.U32 R9, RZ, RZ, R26 ;  /* 0x000000ffff097224 */ /* 0x000fe400078e001a */
[----:B------:R-:W-:Y:S02]  /*169d0*/  IMAD.MOV.U32 R8, RZ, RZ, R27 ;  /* 0x000000ffff087224 */ /* 0x000fe400078e001b */
.L_x_70003:
[----:B------:R-:W-:Y:S05]  /*169e0*/  BSYNC B1 ;  /* 0x0000000000017941 */ /* 0x000fea0003800000 */
.L_x_70001:
        /* <DEDUP_REMOVED lines=9> */
.L_x_70005:
[----:B------:R-:W-:Y:S02]  /*16a80*/  IMAD.MOV.U32 R16, RZ, RZ, R12 ;  /* 0x000000ffff107224 */ /* 0x000fe400078e000c */
[----:B------:R-:W-:Y:S02]  /*16a90*/  IMAD.MOV.U32 R18, RZ, RZ, R17 ;  /* 0x000000ffff127224 */ /* 0x000fe400078e0011 */
[----:B------:R-:W-:Y:S02]  /*16aa0*/  IMAD.MOV.U32 R12, RZ, RZ, R31 ;  /* 0x000000ffff0c7224 */ /* 0x000fe400078e001f */
[----:B------:R-:W-:Y:S02]  /*16ab0*/  IMAD.MOV.U32 R17, RZ, RZ, R2 ;  /* 0x000000ffff117224 */ /* 0x000fe400078e0002 */
.L_x_70006:
[----:B------:R-:W-:Y:S05]  /*16ac0*/  BSYNC B1 ;  /* 0x0000000000017941 */ /* 0x000fea0003800000 */
.L_x_70004:
        /* <DEDUP_REMOVED lines=16> */
.L_x_70008:
[----:B------:R-:W-:Y:S01]  /*16bd0*/  IMAD.MOV.U32 R2, RZ, RZ, R11 ;  /* 0x000000ffff027224 */ /* 0x000fe200078e000b */
[----:B------:R-:W-:Y:S01]  /*16be0*/  MOV R11, R4 ;  /* 0x00000004000b7202 */ /* 0x000fe20000000f00 */
[----:B------:R-:W-:Y:S02]  /*16bf0*/  IMAD.MOV.U32 R26, RZ, RZ, R3 ;  /* 0x000000ffff1a7224 */ /* 0x000fe400078e0003 */
[----:B------:R-:W-:Y:S02]  /*16c00*/  IMAD.MOV.U32 R3, RZ, RZ, R14 ;  /* 0x000000ffff037224 */ /* 0x000fe400078e000e */
.L_x_70009:
[----:B------:R-:W-:Y:S05]  /*16c10*/  BSYNC B1 ;  /* 0x0000000000017941 */ /* 0x000fea0003800000 */
.L_x_70007:
        /* <DEDUP_REMOVED lines=9> */
.L_x_70011:
[----:B------:R-:W-:Y:S01]  /*16cb0*/  IMAD.MOV.U32 R4, RZ, RZ, R2 ;  /* 0x000000ffff047224 */ /* 0x000fe200078e0002 */
[----:B------:R-:W-:Y:S01]  /*16cc0*/  MOV R2, R5 ;  /* 0x0000000500027202 */ /* 0x000fe20000000f00 */
[----:B------:R-:W-:Y:S02]  /*16cd0*/  IMAD.MOV.U32 R15, RZ, RZ, R26 ;  /* 0x000000ffff0f7224 */ /* 0x000fe400078e001a */
[----:B------:R-:W-:Y:S02]  /*16ce0*/  IMAD.MOV.U32 R26, RZ, RZ, R33 ;  /* 0x000000ffff1a7224 */ /* 0x000fe400078e0021 */
.L_x_70012:
[----:B------:R-:W-:Y:S05]  /*16cf0*/  BSYNC B1 ;  /* 0x0000000000017941 */ /* 0x000fea0003800000 */
.L_x_70010:
        /* <DEDUP_REMOVED lines=9> */
.L_x_70014:
[----:B------:R-:W-:Y:S01]  /*16d90*/  IMAD.MOV.U32 R14, RZ, RZ, R4 ;  /* 0x000000ffff0e7224 */ /* 0x000fe200078e0004 */
[----:B------:R-:W-:Y:S01]  /*16da0*/  MOV R4, R7 ;  /* 0x0000000700047202 */ /* 0x000fe20000000f00 */
[----:B------:R-:W-:Y:S02]  /*16db0*/  IMAD.MOV.U32 R5, RZ, RZ, R15 ;  /* 0x000000ffff057224 */ /* 0x000fe400078e000f */
[----:B------:R-:W-:Y:S02]  /*16dc0*/  IMAD.MOV.U32 R15, RZ, RZ, R10 ;  /* 0x000000ffff0f7224 */ /* 0x000fe400078e000a */
.L_x_70015:
[----:B------:R-:W-:Y:S05]  /*16dd0*/  BSYNC B1 ;  /* 0x0000000000017941 */ /* 0x000fea0003800000 */
.L_x_70013:
        /* <DEDUP_REMOVED lines=9> */
.L_x_70017:
[----:B------:R-:W-:Y:S01]  /*16e70*/  IMAD.MOV.U32 R10, RZ, RZ, R14 ;  /* 0x000000ffff0a7224 */ /* 0x000fe200078e000e */
[----:B------:R-:W-:Y:S01]  /*16e80*/  MOV R14, R13 ;  /* 0x0000000d000e7202 */ /* 0x000fe20000000f00 */
[----:B------:R-:W-:Y:S02]  /*16e90*/  IMAD.MOV.U32 R7, RZ, RZ, R5 ;  /* 0x000000ffff077224 */ /* 0x000fe400078e0005 */
[----:B------:R-:W-:Y:S02]  /*16ea0*/  IMAD.MOV.U32 R5, RZ, RZ, R6 ;  /* 0x000000ffff057224 */ /* 0x000fe400078e0006 */
.L_x_70018:
[----:B------:R-:W-:Y:S05]  /*16eb0*/  BSYNC B1 ;  /* 0x0000000000017941 */ /* 0x000fea0003800000 */
.L_x_70016:
        /* <DEDUP_REMOVED lines=9> */
.L_x_70020:
[----:B------:R-:W-:Y:S01]  /*16f50*/  IMAD.MOV.U32 R13, RZ, RZ, R10 ;  /* 0x000000ffff0d7224 */ /* 0x000fe200078e000a */
[----:B------:R-:W-:Y:S01]  /*16f60*/  MOV R10, R9 ;  /* 0x00000009000a7202 */ /* 0x000fe20000000f00 */
[----:B------:R-:W-:Y:S02]  /*16f70*/  IMAD.MOV.U32 R6, RZ, RZ, R7 ;  /* 0x000000ffff067224 */ /* 0x000fe400078e0007 */
[----:B------:R-:W-:Y:S02]  /*16f80*/  IMAD.MOV.U32 R7, RZ, RZ, R8 ;  /* 0x000000ffff077224 */ /* 0x000fe400078e0008 */
.L_x_70021:
[----:B------:R-:W-:Y:S05]  /*16f90*/  BSYNC B1 ;  /* 0x0000000000017941 */ /* 0x000fea0003800000 */
.L_x_70019:
        /* <DEDUP_REMOVED lines=9> */
.L_x_70023:
[----:B------:R-:W-:Y:S01]  /*17030*/  IMAD.MOV.U32 R9, RZ, RZ, R13 ;  /* 0x000000ffff097224 */ /* 0x000fe200078e000d */
[----:B------:R-:W-:Y:S01]  /*17040*/  MOV R13, R12 ;  /* 0x0000000c000d7202 */ /* 0x000fe20000000f00 */
[----:B------:R-:W-:Y:S02]  /*17050*/  IMAD.MOV.U32 R19, RZ, RZ, R6 ;  /* 0x000000ffff137224 */ /* 0x000fe400078e0006 */
[----:B------:R-:W-:Y:S02]  /*17060*/  IMAD.MOV.U32 R6, RZ, RZ, R17 ;  /* 0x000000ffff067224 */ /* 0x000fe400078e0011 */
.L_x_70024:
[----:B------:R-:W-:Y:S05]  /*17070*/  BSYNC B1 ;  /* 0x0000000000017941 */ /* 0x000fea0003800000 */
.L_x_70022:
        /* <DEDUP_REMOVED lines=9> */
.L_x_70026:
[----:B------:R-:W-:Y:S01]  /*17110*/  IMAD.MOV.U32 R8, RZ, RZ, R9 ;  /* 0x000000ffff087224 */ /* 0x000fe200078e0009 */
[----:B------:R-:W-:Y:S01]  /*17120*/  MOV R9, R16 ;  /* 0x0000001000097202 */ /* 0x000fe20000000f00 */
[----:B------:R-:W-:Y:S02]  /*17130*/  IMAD.MOV.U32 R12, RZ, RZ, R19 ;  /* 0x000000ffff0c7224 */ /* 0x000fe400078e0013 */
[----:B------:R-:W-:Y:S02]  /*17140*/  IMAD.MOV.U32 R19, RZ, RZ, R18 ;  /* 0x000000ffff137224 */ /* 0x000fe400078e0012 */
.L_x_70027:
[----:B------:R-:W-:Y:S05]  /*17150*/  BSYNC B1 ;  /* 0x0000000000017941 */ /* 0x000fea0003800000 */
.L_x_70025:
        /* <DEDUP_REMOVED lines=16> */
.L_x_70029:
[----:B------:R-:W-:Y:S01]  /*17260*/  MOV R16, R11 ;  /* 0x0000000b00107202 */ /* 0x000fe20000000f00 */
[----:B------:R-:W-:Y:S02]  /*17270*/  IMAD.MOV.U32 R18, RZ, RZ, R3 ;  /* 0x000000ffff127224 */ /* 0x000fe400078e0003 */
[----:B------:R-:W-:Y:S02]  /*17280*/  IMAD.MOV.U32 R11, RZ, RZ, R2 ;  /* 0x000000ffff0b7224 */ /* 0x000fe400078e0002 */
[----:B------:R-:W-:Y:S02]  /*17290*/  IMAD.MOV.U32 R3, RZ, RZ, R26 ;  /* 0x000000ffff037224 */ /* 0x000fe400078e001a */
.L_x_70030:
[----:B------:R-:W-:Y:S05]  /*172a0*/  BSYNC B1 ;  /* 0x0000000000017941 */ /* 0x000fea0003800000 */
.L_x_70028:
        /* <DEDUP_REMOVED lines=9> */
.L_x_70032:
[----:B------:R-:W-:Y:S01]  /*17340*/  MOV R17, R16 ;  /* 0x0000001000117202 */ /* 0x000fe20000000f00 */
[----:B------:R-:W-:Y:S02]  /*17350*/  IMAD.MOV.U32 R2, RZ, RZ, R18 ;  /* 0x000000ffff027224 */ /* 0x000fe400078e0012 */
[----:B------:R-:W-:Y:S02]  /*17360*/  IMAD.MOV.U32 R16, RZ, RZ, R4 ;  /* 0x000000ffff107224 */ /* 0x000fe400078e0004 */
[----:B------:R-:W-:Y:S02]  /*17370*/  IMAD.MOV.U32 R18, RZ, RZ, R15 ;  /* 0x000000ffff127224 */ /* 0x000fe400078e000f */
.L_x_70033:
[----:B------:R-:W-:Y:S05]  /*17380*/  BSYNC B1 ;  /* 0x0000000000017941 */ /* 0x000fea0003800000 */
.L_x_70031:
        /* <DEDUP_REMOVED lines=9> */
.L_x_70035:
[----:B------:R-:W-:Y:S01]  /*17420*/  MOV R4, R17 ;  /* 0x0000001100047202 */ /* 0x000fe20000000f00 */
[----:B------:R-:W-:Y:S02]  /*17430*/  IMAD.MOV.U32 R20, RZ, RZ, R2 ;  /* 0x000000ffff147224 */ /* 0x000fe400078e0002 */
[----:B------:R-:W-:Y:S02]  /*17440*/  IMAD.MOV.U32 R17, RZ, RZ, R14 ;  /* 0x000000ffff117224 */ /* 0x000fe400078e000e */
[----:B------:R-:W-:Y:S02]  /*17450*/  IMAD.MOV.U32 R2, RZ, RZ, R5 ;  /* 0x000000ffff027224 */ /* 0x000fe400078e0005 */
.L_x_70036:
[----:B------:R-:W-:Y:S05]  /*17460*/  BSYNC B1 ;  /* 0x0000000000017941 */ /* 0x000fea0003800000 */
.L_x_70034:
        /* <DEDUP_REMOVED lines=9> */
.L_x_70038:
[----:B------:R-:W-:Y:S01]  /*17500*/  MOV R5, R4 ;  /* 0x0000000400057202 */ /* 0x000fe20000000f00 */
[----:B------:R-:W-:Y:S02]  /*17510*/  IMAD.MOV.U32 R14, RZ, RZ, R20 ;  /* 0x000000ffff0e7224 */ /* 0x000fe400078e0014 */
[----:B------:R-:W-:Y:S02]  /*17520*/  IMAD.MOV.U32 R4, RZ, RZ, R10 ;  /* 0x000000ffff047224 */ /* 0x000fe400078e000a */
[----:B------:R-:W-:Y:S02]  /*17530*/  IMAD.MOV.U32 R20, RZ, RZ, R7 ;  /* 0x000000ffff147224 */ /* 0x000fe400078e0007 */
.L_x_70039:
[----:B------:R-:W-:Y:S05]  /*17540*/  BSYNC B1 ;  /* 0x0000000000017941 */ /* 0x000fea0003800000 */
.L_x_70037:
        /* <DEDUP_REMOVED lines=9> */
.L_x_70041:
[----:B------:R-:W-:Y:S01]  /*175e0*/  MOV R7, R5 ;  /* 0x0000000500077202 */ /* 0x000fe20000000f00 */
[----:B------:R-:W-:Y:S02]  /*175f0*/  IMAD.MOV.U32 R10, RZ, RZ, R14 ;  /* 0x000000ffff0a7224 */ /* 0x000fe400078e000e */
[----:B------:R-:W-:Y:S02]  /*17600*/  IMAD.MOV.U32 R5, RZ, RZ, R13 ;  /* 0x000000ffff057224 */ /* 0x000fe400078e000d */
[----:B------:R-:W-:Y:S02]  /*17610*/  IMAD.MOV.U32 R14, RZ, RZ, R6 ;  /* 0x000000ffff0e7224 */ /* 0x000fe400078e0006 */
.L_x_70042:
[----:B------:R-:W-:Y:S05]  /*17620*/  BSYNC B1 ;  /* 0x0000000000017941 */ /* 0x000fea0003800000 */
.L_x_70040:
        /* <DEDUP_REMOVED lines=9> */
.L_x_70044:
[----:B------:R-:W-:Y:S01]  /*176c0*/  MOV R13, R7 ;  /* 0x00000007000d7202 */ /* 0x000fe20000000f00 */
[----:B------:R-:W-:Y:S02]  /*176d0*/  IMAD.MOV.U32 R6, RZ, RZ, R10 ;  /* 0x000000ffff067224 */ /* 0x000fe400078e000a */
[----:B------:R-:W-:Y:S02]  /*176e0*/  IMAD.MOV.U32 R7, RZ, RZ, R9 ;  /* 0x000000ffff077224 */ /* 0x000fe400078e0009 */
[----:B------:R-:W-:Y:S02]  /*176f0*/  IMAD.MOV.U32 R10, RZ, RZ, R19 ;  /* 0x000000ffff0a7224 */ /* 0x000fe400078e0013 */
.L_x_70045:
[----:B------:R-:W-:Y:S05]  /*17700*/  BSYNC B1 ;  /* 0x0000000000017941 */ /* 0x000fea0003800000 */
.L_x_70043:
        /* <DEDUP_REMOVED lines=9> */
.L_x_70047:
[----:B------:R-:W-:Y:S01]  /*177a0*/  MOV R9, R13 ;  /* 0x0000000d00097202 */ /* 0x000fe20000000f00 */
[----:B------:R-:W-:Y:S02]  /*177b0*/  IMAD.MOV.U32 R28, RZ, RZ, R6 ;  /* 0x000000ffff1c7224 */ /* 0x000fe400078e0006 */
[----:B------:R-:W-:Y:S02]  /*177c0*/  IMAD.MOV.U32 R13, RZ, RZ, R8 ;  /* 0x000000ffff0d7224 */ /* 0x000fe400078e0008 */
[----:B------:R-:W-:Y:S02]  /*177d0*/  IMAD.MOV.U32 R6, RZ, RZ, R12 ;  /* 0x000000ffff067224 */ /* 0x000fe400078e000c */
.L_x_70048:
[----:B------:R-:W-:Y:S05]  /*177e0*/  BSYNC B1 ;  /* 0x0000000000017941 */ /* 0x000fea0003800000 */
.L_x_70046:
        /* <DEDUP_REMOVED lines=16> */
.L_x_70050:
[----:B------:R-:W-:Y:S02]  /*178f0*/  IMAD.MOV.U32 R36, RZ, RZ, R11 ;  /* 0x000000ffff247224 */ /* 0x000fe400078e000b */
[----:B------:R-:W-:Y:S02]  /*17900*/  IMAD.MOV.U32 R38, RZ, RZ, R3 ;  /* 0x000000ffff267224 */ /* 0x000fe400078e0003 */
[----:B------:R-:W-:Y:S02]  /*17910*/  IMAD.MOV.U32 R11, RZ, RZ, R16 ;  /* 0x000000ffff0b7224 */ /* 0x000fe400078e0010 */
[----:B------:R-:W-:Y:S02]  /*17920*/  IMAD.MOV.U32 R3, RZ, RZ, R18 ;  /* 0x000000ffff037224 */ /* 0x000fe400078e0012 */
.L_x_70051:
[----:B------:R-:W-:Y:S05]  /*17930*/  BSYNC B1 ;  /* 0x0000000000017941 */ /* 0x000fea0003800000 */
.L_x_70049:
        /* <DEDUP_REMOVED lines=9> */
.L_x_70053:
[----:B------:R-:W-:Y:S02]  /*179d0*/  IMAD.MOV.U32 R37, RZ, RZ, R36 ;  /* 0x000000ffff257224 */ /* 0x000fe400078e0024 */
[----:B------:R-:W-:Y:S02]  /*179e0*/  IMAD.MOV.U32 R43, RZ, RZ, R38 ;  /* 0x000000ffff2b7224 */ /* 0x000fe400078e0026 */
[----:B------:R-:W-:Y:S02]  /*179f0*/  IMAD.MOV.U32 R36, RZ, RZ, R17 ;  /* 0x000000ffff247224 */ /* 0x000fe400078e0011 */
[----:B------:R-:W-:Y:S02]  /*17a00*/  IMAD.MOV.U32 R38, RZ, RZ, R2 ;  /* 0x000000ffff267224 */ /* 0x000fe400078e0002 */
.L_x_70054:
[----:B------:R-:W-:Y:S05]  /*17a10*/  BSYNC B1 ;  /* 0x0000000000017941 */ /* 0x000fea0003800000 */
.L_x_70052:
        /* <DEDUP_REMOVED lines=9> */
.L_x_70056:
[----:B------:R-:W-:Y:S02]  /*17ab0*/  IMAD.MOV.U32 R32, RZ, RZ, R37 ;  /* 0x000000ffff207224 */ /* 0x000fe400078e0025 */
[----:B------:R-:W-:Y:S02]  /*17ac0*/  IMAD.MOV.U32 R33, RZ, RZ, R43 ;  /* 0x000000ffff217224 */ /* 0x000fe400078e002b */
[----:B------:R-:W-:Y:S02]  /*17ad0*/  IMAD.MOV.U32 R37, RZ, RZ, R4 ;  /* 0x000000ffff257224 */ /* 0x000fe400078e0004 */
[----:B------:R-:W-:Y:S02]  /*17ae0*/  IMAD.MOV.U32 R43, RZ, RZ, R20 ;  /* 0x000000ffff2b7224 */ /* 0x000fe400078e0014 */
.L_x_70057:
[----:B------:R-:W-:Y:S05]  /*17af0*/  BSYNC B1 ;  /* 0x0000000000017941 */ /* 0x000fea0003800000 */
.L_x_70055:
        /* <DEDUP_REMOVED lines=9> */
.L_x_70059:
[----:B------:R-:W-:Y:S02]  /*17b90*/  IMAD.MOV.U32 R34, RZ, RZ, R32 ;  /* 0x000000ffff227224 */ /* 0x000fe400078e0020 */
[----:B------:R-:W-:Y:S02]  /*17ba0*/  IMAD.MOV.U32 R35, RZ, RZ, R33 ;  /* 0x000000ffff237224 */ /* 0x000fe400078e0021 */
[----:B------:R-:W-:Y:S02]  /*17bb0*/  IMAD.MOV.U32 R32, RZ, RZ, R5 ;  /* 0x000000ffff207224 */ /* 0x000fe400078e0005 */
[----:B------:R-:W-:Y:S02]  /*17bc0*/  IMAD.MOV.U32 R33, RZ, RZ, R14 ;  /* 0x000000ffff217224 */ /* 0x000fe400078e000e */
.L_x_70060:
[----:B------:R-:W-:Y:S05]  /*17bd0*/  BSYNC B1 ;  /* 0x0000000000017941 */ /* 0x000fea0003800000 */
.L_x_70058:
        /* <DEDUP_REMOVED lines=9> */
.L_x_70062:
[----:B------:R-:W-:Y:S02]  /*17c70*/  IMAD.MOV.U32 R26, RZ, RZ, R34 ;  /* 0x000000ffff1a7224 */ /* 0x000fe400078e0022 */
[----:B------:R-:W-:Y:S02]  /*17c80*/  IMAD.MOV.U32 R27, RZ, RZ, R35 ;  /* 0x000000ffff1b7224 */ /* 0x000fe400078e0023 */
[----:B------:R-:W-:Y:S02]  /*17c90*/  IMAD.MOV.U32 R34, RZ, RZ, R7 ;  /* 0x000000ffff227224 */ /* 0x000fe400078e0007 */
[----:B------:R-:W-:Y:S02]  /*17ca0*/  IMAD.MOV.U32 R35, RZ, RZ, R10 ;  /* 0x000000ffff237224 */ /* 0x000fe400078e000a */
.L_x_70063:
[----:B------:R-:W-:Y:S05]  /*17cb0*/  BSYNC B1 ;  /* 0x0000000000017941 */ /* 0x000fea0003800000 */
.L_x_70061:
        /* <DEDUP_REMOVED lines=9> */
.L_x_70065:
[----:B------:R-:W-:Y:S02]  /*17d50*/  IMAD.MOV.U32 R20, RZ, RZ, R26 ;  /* 0x000000ffff147224 */ /* 0x000fe400078e001a */
[----:B------:R-:W-:Y:S02]  /*17d60*/  IMAD.MOV.U32 R21, RZ, RZ, R27 ;  /* 0x000000ffff157224 */ /* 0x000fe400078e001b */
[----:B------:R-:W-:Y:S02]  /*17d70*/  IMAD.MOV.U32 R26, RZ, RZ, R13 ;  /* 0x000000ffff1a7224 */ /* 0x000fe400078e000d */
[----:B------:R-:W-:Y:S02]  /*17d80*/  IMAD.MOV.U32 R27, RZ, RZ, R6 ;  /* 0x000000ffff1b7224 */ /* 0x000fe400078e0006 */
.L_x_70066:
[----:B------:R-:W-:Y:S05]  /*17d90*/  BSYNC B1 ;  /* 0x0000000000017941 */ /* 0x000fea0003800000 */
.L_x_70064:
        /* <DEDUP_REMOVED lines=9> */
.L_x_70068:
[----:B------:R-:W-:Y:S02]  /*17e30*/  IMAD.MOV.U32 R10, RZ, RZ, R20 ;  /* 0x000000ffff0a7224 */ /* 0x000fe400078e0014 */
[----:B------:R-:W-:Y:S02]  /*17e40*/  IMAD.MOV.U32 R8, RZ, RZ, R21 ;  /* 0x000000ffff087224 */ /* 0x000fe400078e0015 */
[----:B------:R-:W-:Y:S02]  /*17e50*/  IMAD.MOV.U32 R20, RZ, RZ, R9 ;  /* 0x000000ffff147224 */ /* 0x000fe400078e0009 */
[----:B------:R-:W-:Y:S02]  /*17e60*/  IMAD.MOV.U32 R21, RZ, RZ, R28 ;  /* 0x000000ffff157224 */ /* 0x000fe400078e001c */
.L_x_70069:
[----:B------:R-:W-:Y:S05]  /*17e70*/  BSYNC B1 ;  /* 0x0000000000017941 */ /* 0x000fea0003800000 */
.L_x_70067:
[----:B------:R-:W0:Y:S01]  /*17e80*/  LDS.128 R16, [0xc0] ;  /* 0x0000c000ff107984 */ /* 0x000e220000000c00 */
[-C--:B------:R-:W-:Y:S01]  /*17e90*/  FSETP.GT.FTZ.AND P3, PT, R41, R22.reuse, PT ;  /* 0x000000162900720b */ /* 0x080fe20003f74000 */
[----:B------:R-:W-:Y:S01]  /*17ea0*/  FADD.FTZ R24, R25, R24 ;  /* 0x0000001819187221 */ /* 0x000fe20000010000 */
[----:B------:R-:W-:Y:S01]  /*17eb0*/  BSSY B1, `(.L_x_70070) ;  /* 0x000001f000017945 */ /* 0x000fe20003800000 */
[----:B------:R-:W1:Y:S01]  /*17ec0*/  LDS.128 R28, [0xa0] ;  /* 0x0000a000ff1c7984 */ /* 0x000e620000000c00 */
[----:B------:R-:W-:-:S02]  /*17ed0*/  FSEL R39, R41, R22, P3 ;  /* 0x0000001629277208 */ /* 0x000fc40001800000 */
[----:B------:R-:W-:Y:S01]  /*17ee0*/  FSEL R22, R22, R41, P3 ;  /* 0x0000002916167208 */ /* 0x000fe20001800000 */
[----:B------:R-:W2:Y:S01]  /*17ef0*/  LDS.128 R4, [0xb0] ;  /* 0x0000b000ff047984 */ /* 0x000ea20000000c00 */
[----:B------:R-:W-:Y:S02]  /*17f00*/  FSEL R9, R23, R24, P3 ;  /* 0x0000001817097208 */ /* 0x000fe40001800000 */
[----:B------:R-:W-:Y:S01]  /*17f10*/  FSEL R2, R24, R23, P3 ;  /* 0x0000001718027208 */ /* 0x000fe20001800000 */
[----:B------:R-:W3:Y:S01]  /*17f20*/  LDS.128 R12, [0xd0] ;  /* 0x0000d000ff0c7984 */ /* 0x000ee20000000c00 */
[----:B------:R-:W-:-:S04]  /*17f30*/  FADD.FTZ R22, -R39, R22 ;  /* 0x0000001627167221 */ /* 0x000fc80000010100 */
[----:B------:R-:W-:-:S06]  /*17f40*/  FMUL.FTZ R22, R22, 1.4426950216293334961 ;  /* 0x3fb8aa3b16167820 */ /* 0x000fcc0000410000 */
[----:B------:R-:W4:Y:S02]  /*17f50*/  MUFU.EX2 R22, R22 ;  /* 0x0000001600167308 */ /* 0x000f240000000800 */
[----:B----4-:R-:W-:Y:S01]  /*17f60*/  FMUL.FTZ R9, R9, R22 ;  /* 0x0000001609097220 */ /* 0x010fe20000410000 */
[CC--:B0-----:R-:W-:Y:S02]  /*17f70*/  FSETP.GEU.FTZ.AND P0, PT, R3.reuse, R16.reuse, PT ;  /* 0x000000100300720b */ /* 0x0c1fe40003f1e000 */
[----:B------:R-:W-:Y:S02]  /*17f80*/  FSETP.NEU.FTZ.AND P1, PT, R3, R16, PT ;  /* 0x000000100300720b */ /* 0x000fe40003f3d000 */
[C---:B------:R-:W-:Y:S02]  /*17f90*/  ISETP.EQ.OR P0, PT, R11.reuse, -0x1, !P0 ;  /* 0xffffffff0b00780c */ /* 0x040fe40004702670 */
[----:B-1----:R-:W-:-:S04]  /*17fa0*/  ISETP.LE.OR P1, PT, R11, R28, P1 ;  /* 0x0000001c0b00720c */ /* 0x002fc80000f23670 */
[----:B------:R-:W-:-:S13]  /*17fb0*/  PLOP3.LUT P1, PT, P0, P1, PT, 0x8, 0x0 ;  /* 0x000000000000781c */ /* 0x000fda0000722170 */
[----:B------:R-:W-:Y:S01]  /*17fc0*/  @!P1 MOV R3, R16 ;  /* 0x0000001000039202 */ /* 0x000fe20000000f00 */
[----:B------:R-:W-:-:S03]  /*17fd0*/  @!P1 IMAD.MOV.U32 R11, RZ, RZ, R28 ;  /* 0x000000ffff0b9224 */ /* 0x000fc600078e001c */
[----:B------:R-:W-:-:S04]  /*17fe0*/  FSETP.GT.FTZ.AND P0, PT, R3, R38, PT ;  /* 0x000000260300720b */ /* 0x000fc80003f14000 */
[----:B------:R-:W-:-:S13]  /*17ff0*/  ISETP.EQ.OR P0, PT, R36, -0x1, P0 ;  /* 0xffffffff2400780c */ /* 0x000fda0000702670 */
[----:B------:R-:W-:Y:S05]  /*18000*/  @P0 BRA `(.L_x_70071) ;  /* 0x0000005000000947 */ /* 0x000fea0003800000 */
[----:B--23--:R-:W-:Y:S01]  /*18010*/  FSETP.NEU.FTZ.AND P0, PT, R3, R38, PT ;  /* 0x000000260300720b */ /* 0x00cfe20003f1d000 */
[----:B------:R-:W-:Y:S02]  /*18020*/  IMAD.MOV.U32 R16, RZ, RZ, R36 ;  /* 0x000000ffff107224 */ /* 0x000fe400078e0024 */
[----:B------:R-:W-:Y:S01]  /*18030*/  IMAD.MOV.U32 R22, RZ, RZ, R38 ;  /* 0x000000ffff167224 */ /* 0x000fe200078e0026 */
[----:B------:R-:W-:-:S13]  /*18040*/  ISETP.GE.OR P0, PT, R11, R36, P0 ;  /* 0x000000240b00720c */ /* 0x000fda0000706670 */
[----:B------:R-:W-:Y:S05]  /*18050*/  @P0 BRA `(.L_x_70072) ;  /* 0x0000004000000947 */ /* 0x000fea0003800000 */
.L_x_70071:
[----:B--23--:R-:W-:Y:S01]  /*18060*/  IMAD.MOV.U32 R16, RZ, RZ, R11 ;  /* 0x000000ffff107224 */ /* 0x00cfe200078e000b */
[----:B------:R-:W-:Y:S01]  /*18070*/  MOV R11, R36 ;  /* 0x00000024000b7202 */ /* 0x000fe20000000f00 */
[----:B------:R-:W-:Y:S02]  /*18080*/  IMAD.MOV.U32 R22, RZ, RZ, R3 ;  /* 0x000000ffff167224 */ /* 0x000fe400078e0003 */
[----:B------:R-:W-:Y:S02]  /*18090*/  IMAD.MOV.U32 R3, RZ, RZ, R38 ;  /* 0x000000ffff037224 */ /* 0x000fe400078e0026 */
.L_x_70072:
[----:B------:R-:W-:Y:S05]  /*180a0*/  BSYNC B1 ;  /* 0x0000000000017941 */ /* 0x000fea0003800000 */
.L_x_70070:
        /* <DEDUP_REMOVED lines=9> */
.L_x_70074:
[----:B------:R-:W-:Y:S01]  /*18140*/  IMAD.MOV.U32 R23, RZ, RZ, R16 ;  /* 0x000000ffff177224 */ /* 0x000fe200078e0010 */
[----:B------:R-:W-:Y:S01]  /*18150*/  MOV R16, R37 ;  /* 0x0000002500107202 */ /* 0x000fe20000000f00 */
[----:B------:R-:W-:Y:S02]  /*18160*/  IMAD.MOV.U32 R24, RZ, RZ, R22 ;  /* 0x000000ffff187224 */ /* 0x000fe400078e0016 */
[----:B------:R-:W-:Y:S02]  /*18170*/  IMAD.MOV.U32 R22, RZ, RZ, R43 ;  /* 0x000000ffff167224 */ /* 0x000fe400078e002b */
.L_x_70075:
[----:B------:R-:W-:Y:S05]  /*18180*/  BSYNC B1 ;  /* 0x0000000000017941 */ /* 0x000fea0003800000 */
.L_x_70073:
        /* <DEDUP_REMOVED lines=9> */
.L_x_70077:
[----:B------:R-:W-:Y:S01]  /*18220*/  IMAD.MOV.U32 R25, RZ, RZ, R23 ;  /* 0x000000ffff197224 */ /* 0x000fe200078e0017 */
[----:B------:R-:W-:Y:S01]  /*18230*/  MOV R23, R32 ;  /* 0x0000002000177202 */ /* 0x000fe20000000f00 */
[----:B------:R-:W-:Y:S02]  /*18240*/  IMAD.MOV.U32 R28, RZ, RZ, R24 ;  /* 0x000000ffff1c7224 */ /* 0x000fe400078e0018 */
[----:B------:R-:W-:Y:S02]  /*18250*/  IMAD.MOV.U32 R24, RZ, RZ, R33 ;  /* 0x000000ffff187224 */ /* 0x000fe400078e0021 */
.L_x_70078:
[----:B------:R-:W-:Y:S05]  /*18260*/  BSYNC B1 ;  /* 0x0000000000017941 */ /* 0x000fea0003800000 */
.L_x_70076:
        /* <DEDUP_REMOVED lines=9> */
.L_x_70080:
[----:B------:R-:W-:Y:S01]  /*18300*/  IMAD.MOV.U32 R33, RZ, RZ, R25 ;  /* 0x000000ffff217224 */ /* 0x000fe200078e0019 */
[----:B------:R-:W-:Y:S01]  /*18310*/  MOV R25, R34 ;  /* 0x0000002200197202 */ /* 0x000fe20000000f00 */
[----:B------:R-:W-:Y:S02]  /*18320*/  IMAD.MOV.U32 R32, RZ, RZ, R28 ;  /* 0x000000ffff207224 */ /* 0x000fe400078e001c */
[----:B------:R-:W-:Y:S02]  /*18330*/  IMAD.MOV.U32 R28, RZ, RZ, R35 ;  /* 0x000000ffff1c7224 */ /* 0x000fe400078e0023 */
.L_x_70081:
[----:B------:R-:W-:Y:S05]  /*18340*/  BSYNC B1 ;  /* 0x0000000000017941 */ /* 0x000fea0003800000 */
.L_x_70079:
        /* <DEDUP_REMOVED lines=9> */
.L_x_70083:
[----:B------:R-:W-:Y:S01]  /*183e0*/  IMAD.MOV.U32 R35, RZ, RZ, R33 ;  /* 0x000000ffff237224 */ /* 0x000fe200078e0021 */
[----:B------:R-:W-:Y:S01]  /*183f0*/  MOV R33, R26 ;  /* 0x0000001a00217202 */ /* 0x000fe20000000f00 */
[----:B------:R-:W-:Y:S02]  /*18400*/  IMAD.MOV.U32 R34, RZ, RZ, R32 ;  /* 0x000000ffff227224 */ /* 0x000fe400078e0020 */
[----:B------:R-:W-:Y:S02]  /*18410*/  IMAD.MOV.U32 R32, RZ, RZ, R27 ;  /* 0x000000ffff207224 */ /* 0x000fe400078e001b */
.L_x_70084:
[----:B------:R-:W-:Y:S05]  /*18420*/  BSYNC B1 ;  /* 0x0000000000017941 */ /* 0x000fea0003800000 */
.L_x_70082:
        /* <DEDUP_REMOVED lines=9> */
.L_x_70086:
[----:B------:R-:W-:Y:S01]  /*184c0*/  IMAD.MOV.U32 R37, RZ, RZ, R35 ;  /* 0x000000ffff257224 */ /* 0x000fe200078e0023 */
[----:B------:R-:W-:Y:S01]  /*184d0*/  MOV R35, R20 ;  /* 0x0000001400237202 */ /* 0x000fe20000000f00 */
[----:B------:R-:W-:Y:S02]  /*184e0*/  IMAD.MOV.U32 R27, RZ, RZ, R34 ;  /* 0x000000ffff1b7224 */ /* 0x000fe400078e0022 */
[----:B------:R-:W-:Y:S02]  /*184f0*/  IMAD.MOV.U32 R34, RZ, RZ, R21 ;  /* 0x000000ffff227224 */ /* 0x000fe400078e0015 */
.L_x_70087:
[----:B------:R-:W-:Y:S05]  /*18500*/  BSYNC B1 ;  /* 0x0000000000017941 */ /* 0x000fea0003800000 */
.L_x_70085:
        /* <DEDUP_REMOVED lines=9> */
.L_x_70089:
[----:B------:R-:W-:Y:S01]  /*185a0*/  IMAD.MOV.U32 R21, RZ, RZ, R37 ;  /* 0x000000ffff157224 */ /* 0x000fe200078e0025 */
[----:B------:R-:W-:Y:S01]  /*185b0*/  MOV R37, R10 ;  /* 0x0000000a00257202 */ /* 0x000fe20000000f00 */
[----:B------:R-:W-:Y:S02]  /*185c0*/  IMAD.MOV.U32 R20, RZ, RZ, R27 ;  /* 0x000000ffff147224 */ /* 0x000fe400078e001b */
[----:B------:R-:W-:Y:S02]  /*185d0*/  IMAD.MOV.U32 R27, RZ, RZ, R8 ;  /* 0x000000ffff1b7224 */ /* 0x000fe400078e0008 */
.L_x_70090:
[----:B------:R-:W-:Y:S05]  /*185e0*/  BSYNC B1 ;  /* 0x0000000000017941 */ /* 0x000fea0003800000 */
.L_x_70088:
        /* <DEDUP_REMOVED lines=16> */
.L_x_70092:
[----:B------:R-:W-:Y:S01]  /*186f0*/  MOV R10, R11 ;  /* 0x0000000b000a7202 */ /* 0x000fe20000000f00 */
[----:B------:R-:W-:Y:S02]  /*18700*/  IMAD.MOV.U32 R8, RZ, RZ, R3 ;  /* 0x000000ffff087224 */ /* 0x000fe400078e0003 */
[----:B------:R-:W-:Y:S02]  /*18710*/  IMAD.MOV.U32 R11, RZ, RZ, R16 ;  /* 0x000000ffff0b7224 */ /* 0x000fe400078e0010 */
[----:B------:R-:W-:Y:S02]  /*18720*/  IMAD.MOV.U32 R3, RZ, RZ, R22 ;  /* 0x000000ffff037224 */ /* 0x000fe400078e0016 */
.L_x_70093:
[----:B------:R-:W-:Y:S05]  /*18730*/  BSYNC B1 ;  /* 0x0000000000017941 */ /* 0x000fea0003800000 */
.L_x_70091:
        /* <DEDUP_REMOVED lines=9> */
.L_x_70095:
[----:B------:R-:W-:Y:S01]  /*187d0*/  MOV R16, R10 ;  /* 0x0000000a00107202 */ /* 0x000fe20000000f00 */
[----:B------:R-:W-:Y:S02]  /*187e0*/  IMAD.MOV.U32 R17, RZ, RZ, R8 ;  /* 0x000000ffff117224 */ /* 0x000fe400078e0008 */
[----:B------:R-:W-:Y:S02]  /*187f0*/  IMAD.MOV.U32 R10, RZ, RZ, R23 ;  /* 0x000000ffff0a7224 */ /* 0x000fe400078e0017 */
[----:B------:R-:W-:Y:S02]  /*18800*/  IMAD.MOV.U32 R8, RZ, RZ, R24 ;  /* 0x000000ffff087224 */ /* 0x000fe400078e0018 */
.L_x_70096:
[----:B------:R-:W-:Y:S05]  /*18810*/  BSYNC B1 ;  /* 0x0000000000017941 */ /* 0x000fea0003800000 */
.L_x_70094:
        /* <DEDUP_REMOVED lines=9> */
.L_x_70098:
[----:B------:R-:W-:Y:S01]  /*188b0*/  MOV R22, R16 ;  /* 0x0000001000167202 */ /* 0x000fe20000000f00 */
[----:B------:R-:W-:Y:S02]  /*188c0*/  IMAD.MOV.U32 R23, RZ, RZ, R17 ;  /* 0x000000ffff177224 */ /* 0x000fe400078e0011 */
[----:B------:R-:W-:Y:S02]  /*188d0*/  IMAD.MOV.U32 R16, RZ, RZ, R25 ;  /* 0x000000ffff107224 */ /* 0x000fe400078e0019 */
[----:B------:R-:W-:Y:S02]  /*188e0*/  IMAD.MOV.U32 R17, RZ, RZ, R28 ;  /* 0x000000ffff117224 */ /* 0x000fe400078e001c */
.L_x_70099:
[----:B------:R-:W-:Y:S05]  /*188f0*/  BSYNC B1 ;  /* 0x0000000000017941 */ /* 0x000fea0003800000 */
.L_x_70097:
        /* <DEDUP_REMOVED lines=9> */
.L_x_70101:
[----:B------:R-:W-:Y:S01]  /*18990*/  MOV R24, R22 ;  /* 0x0000001600187202 */ /* 0x000fe20000000f00 */
[----:B------:R-:W-:Y:S02]  /*189a0*/  IMAD.MOV.U32 R25, RZ, RZ, R23 ;  /* 0x000000ffff197224 */ /* 0x000fe400078e0017 */
[----:B------:R-:W-:Y:S02]  /*189b0*/  IMAD.MOV.U32 R22, RZ, RZ, R33 ;  /* 0x000000ffff167224 */ /* 0x000fe400078e0021 */
[----:B------:R-:W-:Y:S02]  /*189c0*/  IMAD.MOV.U32 R23, RZ, RZ, R32 ;  /* 0x000000ffff177224 */ /* 0x000fe400078e0020 */
.L_x_70102:
[----:B------:R-:W-:Y:S05]  /*189d0*/  BSYNC B1 ;  /* 0x0000000000017941 */ /* 0x000fea0003800000 */
.L_x_70100:
        /* <DEDUP_REMOVED lines=9> */
.L_x_70104:
[----:B------:R-:W-:Y:S01]  /*18a70*/  MOV R28, R24 ;  /* 0x00000018001c7202 */ /* 0x000fe20000000f00 */
[----:B------:R-:W-:Y:S02]  /*18a80*/  IMAD.MOV.U32 R26, RZ, RZ, R25 ;  /* 0x000000ffff1a7224 */ /* 0x000fe400078e0019 */
[----:B------:R-:W-:Y:S02]  /*18a90*/  IMAD.MOV.U32 R24, RZ, RZ, R35 ;  /* 0x000000ffff187224 */ /* 0x000fe400078e0023 */
[----:B------:R-:W-:Y:S02]  /*18aa0*/  IMAD.MOV.U32 R25, RZ, RZ, R34 ;  /* 0x000000ffff197224 */ /* 0x000fe400078e0022 */
.L_x_70105:
[----:B------:R-:W-:Y:S05]  /*18ab0*/  BSYNC B1 ;  /* 0x0000000000017941 */ /* 0x000fea0003800000 */
.L_x_70103:
        /* <DEDUP_REMOVED lines=9> */
.L_x_70107:
[----:B------:R-:W-:Y:S01]  /*18b50*/  MOV R32, R28 ;  /* 0x0000001c00207202 */ /* 0x000fe20000000f00 */
[----:B------:R-:W-:Y:S02]  /*18b60*/  IMAD.MOV.U32 R29, RZ, RZ, R26 ;  /* 0x000000ffff1d7224 */ /* 0x000fe400078e001a */
[----:B------:R-:W-:Y:S02]  /*18b70*/  IMAD.MOV.U32 R28, RZ, RZ, R37 ;  /* 0x000000ffff1c7224 */ /* 0x000fe400078e0025 */
[----:B------:R-:W-:Y:S02]  /*18b80*/  IMAD.MOV.U32 R26, RZ, RZ, R27 ;  /* 0x000000ffff1a7224 */ /* 0x000fe400078e001b */
.L_x_70108:
[----:B------:R-:W-:Y:S05]  /*18b90*/  BSYNC B1 ;  /* 0x0000000000017941 */ /* 0x000fea0003800000 */
.L_x_70106:
        /* <DEDUP_REMOVED lines=9> */
.L_x_70110:
[----:B------:R-:W-:Y:S01]  /*18c30*/  MOV R33, R32 ;  /* 0x0000002000217202 */ /* 0x000fe20000000f00 */
[----:B------:R-:W-:Y:S02]  /*18c40*/  IMAD.MOV.U32 R27, RZ, RZ, R29 ;  /* 0x000000ffff1b7224 */ /* 0x000fe400078e001d */
[----:B------:R-:W-:Y:S02]  /*18c50*/  IMAD.MOV.U32 R32, RZ, RZ, R21 ;  /* 0x000000ffff207224 */ /* 0x000fe400078e0015 */
[----:B------:R-:W-:Y:S02]  /*18c60*/  IMAD.MOV.U32 R29, RZ, RZ, R20 ;  /* 0x000000ffff1d7224 */ /* 0x000fe400078e0014 */
.L_x_70111:
[----:B------:R-:W-:Y:S05]  /*18c70*/  BSYNC B1 ;  /* 0x0000000000017941 */ /* 0x000fea0003800000 */
.L_x_70109:
        /* <DEDUP_REMOVED lines=16> */
.L_x_70113:
[----:B------:R-:W-:Y:S02]  /*18d80*/  IMAD.MOV.U32 R20, RZ, RZ, R11 ;  /* 0x000000ffff147224 */ /* 0x000fe400078e000b */
[----:B------:R-:W-:Y:S02]  /*18d90*/  IMAD.MOV.U32 R18, RZ, RZ, R3 ;  /* 0x000000ffff127224 */ /* 0x000fe400078e0003 */
[----:B------:R-:W-:Y:S02]  /*18da0*/  IMAD.MOV.U32 R11, RZ, RZ, R10 ;  /* 0x000000ffff0b7224 */ /* 0x000fe400078e000a */
[----:B------:R-:W-:Y:S02]  /*18db0*/  IMAD.MOV.U32 R3, RZ, RZ, R8 ;  /* 0x000000ffff037224 */ /* 0x000fe400078e0008 */
.L_x_70114:
[----:B------:R-:W-:Y:S05]  /*18dc0*/  BSYNC B1 ;  /* 0x0000000000017941 */ /* 0x000fea0003800000 */
.L_x_70112:
        /* <DEDUP_REMOVED lines=9> */
.L_x_70116:
[----:B------:R-:W-:Y:S02]  /*18e60*/  IMAD.MOV.U32 R21, RZ, RZ, R20 ;  /* 0x000000ffff157224 */ /* 0x000fe400078e0014 */
[----:B------:R-:W-:Y:S02]  /*18e70*/  IMAD.MOV.U32 R8, RZ, RZ, R18 ;  /* 0x000000ffff087224 */ /* 0x000fe400078e0012 */
[----:B------:R-:W-:Y:S02]  /*18e80*/  IMAD.MOV.U32 R20, RZ, RZ, R16 ;  /* 0x000000ffff147224 */ /* 0x000fe400078e0010 */
[----:B------:R-:W-:Y:S02]  /*18e90*/  IMAD.MOV.U32 R18, RZ, RZ, R17 ;  /* 0x000000ffff127224 */ /* 0x000fe400078e0011 */
.L_x_70117:
[----:B------:R-:W-:Y:S05]  /*18ea0*/  BSYNC B1 ;  /* 0x0000000000017941 */ /* 0x000fea0003800000 */
.L_x_70115:
        /* <DEDUP_REMOVED lines=9> */
.L_x_70119:
[----:B------:R-:W-:Y:S02]  /*18f40*/  IMAD.MOV.U32 R17, RZ, RZ, R21 ;  /* 0x000000ffff117224 */ /* 0x000fe400078e0015 */
[----:B------:R-:W-:Y:S02]  /*18f50*/  IMAD.MOV.U32 R10, RZ, RZ, R8 ;  /* 0x000000ffff0a7224 */ /* 0x000fe400078e0008 */
[----:B------:R-:W-:Y:S02]  /*18f60*/  IMAD.MOV.U32 R21, RZ, RZ, R22 ;  /* 0x000000ffff157224 */ /* 0x000fe400078e0016 */
[----:B------:R-:W-:Y:S02]  /*18f70*/  IMAD.MOV.U32 R8, RZ, RZ, R23 ;  /* 0x000000ffff087224 */ /* 0x000fe400078e0017 */
.L_x_70120:
[----:B------:R-:W-:Y:S05]  /*18f80*/  BSYNC B1 ;  /* 0x0000000000017941 */ /* 0x000fea0003800000 */
.L_x_70118:
        /* <DEDUP_REMOVED lines=9> */
.L_x_70122:
[----:B------:R-:W-:Y:S02]  /*19020*/  IMAD.MOV.U32 R35, RZ, RZ, R17 ;  /* 0x000000ffff237224 */ /* 0x000fe400078e0011 */
[----:B------:R-:W-:Y:S02]  /*19030*/  IMAD.MOV.U32 R23, RZ, RZ, R10 ;  /* 0x000000ffff177224 */ /* 0x000fe400078e000a */
[----:B------:R-:W-:Y:S02]  /*19040*/  IMAD.MOV.U32 R17, RZ, RZ, R24 ;  /* 0x000000ffff117224 */ /* 0x000fe400078e0018 */
[----:B------:R-:W-:Y:S02]  /*19050*/  IMAD.MOV.U32 R10, RZ, RZ, R25 ;  /* 0x000000ffff0a7224 */ /* 0x000fe400078e0019 */
.L_x_70123:
[----:B------:R-:W-:Y:S05]  /*19060*/  BSYNC B1 ;  /* 0x0000000000017941 */ /* 0x000fea0003800000 */
.L_x_70121:
        /* <DEDUP_REMOVED lines=9> */
.L_x_70125:
[----:B------:R-:W-:Y:S02]  /*19100*/  IMAD.MOV.U32 R25, RZ, RZ, R35 ;  /* 0x000000ffff197224 */ /* 0x000fe400078e0023 */
[----:B------:R-:W-:Y:S02]  /*19110*/  IMAD.MOV.U32 R16, RZ, RZ, R23 ;  /* 0x000000ffff107224 */ /* 0x000fe400078e0017 */
[----:B------:R-:W-:Y:S02]  /*19120*/  IMAD.MOV.U32 R35, RZ, RZ, R28 ;  /* 0x000000ffff237224 */ /* 0x000fe400078e001c */
[----:B------:R-:W-:Y:S02]  /*19130*/  IMAD.MOV.U32 R23, RZ, RZ, R26 ;  /* 0x000000ffff177224 */ /* 0x000fe400078e001a */
.L_x_70126:
[----:B------:R-:W-:Y:S05]  /*19140*/  BSYNC B1 ;  /* 0x0000000000017941 */ /* 0x000fea0003800000 */
.L_x_70124:
        /* <DEDUP_REMOVED lines=9> */
.L_x_70128:
[----:B------:R-:W-:Y:S02]  /*191e0*/  IMAD.MOV.U32 R24, RZ, RZ, R25 ;  /* 0x000000ffff187224 */ /* 0x000fe400078e0019 */
[----:B------:R-:W-:Y:S02]  /*191f0*/  IMAD.MOV.U32 R22, RZ, RZ, R16 ;  /* 0x000000ffff167224 */ /* 0x000fe400078e0010 */
[----:B------:R-:W-:Y:S02]  /*19200*/  IMAD.MOV.U32 R25, RZ, RZ, R32 ;  /* 0x000000ffff197224 */ /* 0x000fe400078e0020 */
[----:B------:R-:W-:Y:S02]  /*19210*/  IMAD.MOV.U32 R16, RZ, RZ, R29 ;  /* 0x000000ffff107224 */ /* 0x000fe400078e001d */
.L_x_70129:
[----:B------:R-:W-:Y:S05]  /*19220*/  BSYNC B1 ;  /* 0x0000000000017941 */ /* 0x000fea0003800000 */
.L_x_70127:
        /* <DEDUP_REMOVED lines=9> */
.L_x_70131:
[----:B------:R-:W-:Y:S02]  /*192c0*/  IMAD.MOV.U32 R28, RZ, RZ, R24 ;  /* 0x000000ffff1c7224 */ /* 0x000fe400078e0018 */
[----:B------:R-:W-:Y:S02]  /*192d0*/  IMAD.MOV.U32 R26, RZ, RZ, R22 ;  /* 0x000000ffff1a7224 */ /* 0x000fe400078e0016 */
[----:B------:R-:W-:Y:S02]  /*192e0*/  IMAD.MOV.U32 R24, RZ, RZ, R33 ;  /* 0x000000ffff187224 */ /* 0x000fe400078e0021 */
[----:B------:R-:W-:Y:S02]  /*192f0*/  IMAD.MOV.U32 R22, RZ, RZ, R27 ;  /* 0x000000ffff167224 */ /* 0x000fe400078e001b */
.L_x_70132:
[----:B------:R-:W-:Y:S05]  /*19300*/  BSYNC B1 ;  /* 0x0000000000017941 */ /* 0x000fea0003800000 */
.L_x_70130:
        /* <DEDUP_REMOVED lines=16> */
.L_x_70134:
[----:B------:R-:W-:Y:S01]  /*19410*/  IMAD.MOV.U32 R30, RZ, RZ, R11 ;  /* 0x000000ffff1e7224 */ /* 0x000fe200078e000b */
[----:B------:R-:W-:Y:S01]  /*19420*/  MOV R11, R20 ;  /* 0x00000014000b7202 */ /* 0x000fe20000000f00 */
[----:B------:R-:W-:Y:S02]  /*19430*/  IMAD.MOV.U32 R19, RZ, RZ, R3 ;  /* 0x000000ffff137224 */ /* 0x000fe400078e0003 */
[----:B------:R-:W-:Y:S02]  /*19440*/  IMAD.MOV.U32 R3, RZ, RZ, R18 ;  /* 0x000000ffff037224 */ /* 0x000fe400078e0012 */
.L_x_70135:
[----:B------:R-:W-:Y:S05]  /*19450*/  BSYNC B1 ;  /* 0x0000000000017941 */ /* 0x000fea0003800000 */
.L_x_70133:
        /* <DEDUP_REMOVED lines=9> */
.L_x_70137:
[----:B------:R-:W-:Y:S01]  /*194f0*/  IMAD.MOV.U32 R18, RZ, RZ, R30 ;  /* 0x000000ffff127224 */ /* 0x000fe200078e001e */
[----:B------:R-:W-:Y:S01]  /*19500*/  MOV R30, R21 ;  /* 0x00000015001e7202 */ /* 0x000fe20000000f00 */
[----:B------:R-:W-:Y:S02]  /*19510*/  IMAD.MOV.U32 R27, RZ, RZ, R19 ;  /* 0x000000ffff1b7224 */ /* 0x000fe400078e0013 */
[----:B------:R-:W-:Y:S02]  /*19520*/  IMAD.MOV.U32 R19, RZ, RZ, R8 ;  /* 0x000000ffff137224 */ /* 0x000fe400078e0008 */
.L_x_70138:
[----:B------:R-:W-:Y:S05]  /*19530*/  BSYNC B1 ;  /* 0x0000000000017941 */ /* 0x000fea0003800000 */
.L_x_70136:
        /* <DEDUP_REMOVED lines=9> */
.L_x_70140:
[----:B------:R-:W-:Y:S01]  /*195d0*/  IMAD.MOV.U32 R8, RZ, RZ, R18 ;  /* 0x000000ffff087224 */ /* 0x000fe200078e0012 */
[----:B------:R-:W-:Y:S01]  /*195e0*/  MOV R18, R17 ;  /* 0x0000001100127202 */ /* 0x000fe20000000f00 */
[----:B------:R-:W-:Y:S02]  /*195f0*/  IMAD.MOV.U32 R20, RZ, RZ, R27 ;  /* 0x000000ffff147224 */ /* 0x000fe400078e001b */
[----:B------:R-:W-:Y:S02]  /*19600*/  IMAD.MOV.U32 R27, RZ, RZ, R10 ;  /* 0x000000ffff1b7224 */ /* 0x000fe400078e000a */
.L_x_70141:
[----:B------:R-:W-:Y:S05]  /*19610*/  BSYNC B1 ;  /* 0x0000000000017941 */ /* 0x000fea0003800000 */
.L_x_70139:
        /* <DEDUP_REMOVED lines=9> */
.L_x_70143:
[----:B------:R-:W-:Y:S01]  /*196b0*/  IMAD.MOV.U32 R10, RZ, RZ, R8 ;  /* 0x000000ffff0a7224 */ /* 0x000fe200078e0008 */
[----:B------:R-:W-:Y:S01]  /*196c0*/  MOV R8, R35 ;  /* 0x0000002300087202 */ /* 0x000fe20000000f00 */
[----:B------:R-:W-:Y:S02]  /*196d0*/  IMAD.MOV.U32 R17, RZ, RZ, R20 ;  /* 0x000000ffff117224 */ /* 0x000fe400078e0014 */
[----:B------:R-:W-:Y:S02]  /*196e0*/  IMAD.MOV.U32 R20, RZ, RZ, R23 ;  /* 0x000000ffff147224 */ /* 0x000fe400078e0017 */
.L_x_70144:
[----:B------:R-:W-:Y:S05]  /*196f0*/  BSYNC B1 ;  /* 0x0000000000017941 */ /* 0x000fea0003800000 */
.L_x_70142:
        /* <DEDUP_REMOVED lines=9> */
.L_x_70146:
[----:B------:R-:W-:Y:S01]  /*19790*/  IMAD.MOV.U32 R21, RZ, RZ, R10 ;  /* 0x000000ffff157224 */ /* 0x000fe200078e000a */
[----:B------:R-:W-:Y:S01]  /*197a0*/  MOV R10, R25 ;  /* 0x00000019000a7202 */ /* 0x000fe20000000f00 */
[----:B------:R-:W-:Y:S02]  /*197b0*/  IMAD.MOV.U32 R23, RZ, RZ, R17 ;  /* 0x000000ffff177224 */ /* 0x000fe400078e0011 */
[----:B------:R-:W-:Y:S02]  /*197c0*/  IMAD.MOV.U32 R17, RZ, RZ, R16 ;  /* 0x000000ffff117224 */ /* 0x000fe400078e0010 */
.L_x_70147:
[----:B------:R-:W-:Y:S05]  /*197d0*/  BSYNC B1 ;  /* 0x0000000000017941 */ /* 0x000fea0003800000 */
.L_x_70145:
        /* <DEDUP_REMOVED lines=9> */
.L_x_70149:
[----:B------:R-:W-:Y:S01]  /*19870*/  IMAD.MOV.U32 R25, RZ, RZ, R21 ;  /* 0x000000ffff197224 */ /* 0x000fe200078e0015 */
[----:B------:R-:W-:Y:S01]  /*19880*/  MOV R21, R24 ;  /* 0x0000001800157202 */ /* 0x000fe20000000f00 */
[----:B------:R-:W-:Y:S02]  /*19890*/  IMAD.MOV.U32 R29, RZ, RZ, R23 ;  /* 0x000000ffff1d7224 */ /* 0x000fe400078e0017 */
[----:B------:R-:W-:Y:S02]  /*198a0*/  IMAD.MOV.U32 R23, RZ, RZ, R22 ;  /* 0x000000ffff177224 */ /* 0x000fe400078e0016 */
.L_x_70150:
[----:B------:R-:W-:Y:S05]  /*198b0*/  BSYNC B1 ;  /* 0x0000000000017941 */ /* 0x000fea0003800000 */
.L_x_70148:
        /* <DEDUP_REMOVED lines=9> */
.L_x_70152:
[----:B------:R-:W-:Y:S01]  /*19950*/  IMAD.MOV.U32 R16, RZ, RZ, R25 ;  /* 0x000000ffff107224 */ /* 0x000fe200078e0019 */
[----:B------:R-:W-:Y:S01]  /*19960*/  MOV R25, R28 ;  /* 0x0000001c00197202 */ /* 0x000fe20000000f00 */
[----:B------:R-:W-:Y:S02]  /*19970*/  IMAD.MOV.U32 R22, RZ, RZ, R29 ;  /* 0x000000ffff167224 */ /* 0x000fe400078e001d */
[----:B------:R-:W-:Y:S02]  /*19980*/  IMAD.MOV.U32 R29, RZ, RZ, R26 ;  /* 0x000000ffff1d7224 */ /* 0x000fe400078e001a */
.L_x_70153:
[----:B------:R-:W-:Y:S05]  /*19990*/  BSYNC B1 ;  /* 0x0000000000017941 */ /* 0x000fea0003800000 */
.L_x_70151:
        /* <DEDUP_REMOVED lines=16> */
.L_x_70155:
[----:B------:R-:W-:Y:S01]  /*19aa0*/  MOV R4, R11 ;  /* 0x0000000b00047202 */ /* 0x000fe20000000f00 */
[----:B------:R-:W-:Y:S02]  /*19ab0*/  IMAD.MOV.U32 R12, RZ, RZ, R3 ;  /* 0x000000ffff0c7224 */ /* 0x000fe400078e0003 */
[----:B------:R-:W-:Y:S02]  /*19ac0*/  IMAD.MOV.U32 R11, RZ, RZ, R30 ;  /* 0x000000ffff0b7224 */ /* 0x000fe400078e001e */
[----:B------:R-:W-:Y:S02]  /*19ad0*/  IMAD.MOV.U32 R3, RZ, RZ, R19 ;  /* 0x000000ffff037224 */ /* 0x000fe400078e0013 */
.L_x_70156:
[----:B------:R-:W-:Y:S05]  /*19ae0*/  BSYNC B1 ;  /* 0x0000000000017941 */ /* 0x000fea0003800000 */
.L_x_70154:
        /* <DEDUP_REMOVED lines=9> */
.L_x_70158:
[----:B------:R-:W-:Y:S01]  /*19b80*/  MOV R19, R4 ;  /* 0x0000000400137202 */ /* 0x000fe20000000f00 */
[----:B------:R-:W-:Y:S02]  /*19b90*/  IMAD.MOV.U32 R31, RZ, RZ, R12 ;  /* 0x000000ffff1f7224 */ /* 0x000fe400078e000c */
[----:B------:R-:W-:Y:S02]  /*19ba0*/  IMAD.MOV.U32 R4, RZ, RZ, R18 ;  /* 0x000000ffff047224 */ /* 0x000fe400078e0012 */
[----:B------:R-:W-:Y:S02]  /*19bb0*/  IMAD.MOV.U32 R12, RZ, RZ, R27 ;  /* 0x000000ffff0c7224 */ /* 0x000fe400078e001b */
.L_x_70159:
[----:B------:R-:W-:Y:S05]  /*19bc0*/  BSYNC B1 ;  /* 0x0000000000017941 */ /* 0x000fea0003800000 */
.L_x_70157:
        /* <DEDUP_REMOVED lines=9> */
.L_x_70161:
[----:B------:R-:W-:Y:S01]  /*19c60*/  MOV R27, R19 ;  /* 0x00000013001b7202 */ /* 0x000fe20000000f00 */
[----:B------:R-:W-:Y:S02]  /*19c70*/  IMAD.MOV.U32 R18, RZ, RZ, R31 ;  /* 0x000000ffff127224 */ /* 0x000fe400078e001f */
[----:B------:R-:W-:Y:S02]  /*19c80*/  IMAD.MOV.U32 R19, RZ, RZ, R8 ;  /* 0x000000ffff137224 */ /* 0x000fe400078e0008 */
[----:B------:R-:W-:Y:S02]  /*19c90*/  IMAD.MOV.U32 R31, RZ, RZ, R20 ;  /* 0x000000ffff1f7224 */ /* 0x000fe400078e0014 */
.L_x_70162:
[----:B------:R-:W-:Y:S05]  /*19ca0*/  BSYNC B1 ;  /* 0x0000000000017941 */ /* 0x000fea0003800000 */
.L_x_70160:
        /* <DEDUP_REMOVED lines=9> */
.L_x_70164:
[----:B------:R-:W-:Y:S01]  /*19d40*/  MOV R8, R27 ;  /* 0x0000001b00087202 */ /* 0x000fe20000000f00 */
[----:B------:R-:W-:Y:S02]  /*19d50*/  IMAD.MOV.U32 R20, RZ, RZ, R18 ;  /* 0x000000ffff147224 */ /* 0x000fe400078e0012 */
[----:B------:R-:W-:Y:S02]  /*19d60*/  IMAD.MOV.U32 R27, RZ, RZ, R10 ;  /* 0x000000ffff1b7224 */ /* 0x000fe400078e000a */
[----:B------:R-:W-:Y:S02]  /*19d70*/  IMAD.MOV.U32 R18, RZ, RZ, R17 ;  /* 0x000000ffff127224 */ /* 0x000fe400078e0011 */
.L_x_70165:
[----:B------:R-:W-:Y:S05]  /*19d80*/  BSYNC B1 ;  /* 0x0000000000017941 */ /* 0x000fea0003800000 */
.L_x_70163:
        /* <DEDUP_REMOVED lines=9> */
.L_x_70167:
[----:B------:R-:W-:Y:S01]  /*19e20*/  MOV R10, R8 ;  /* 0x00000008000a7202 */ /* 0x000fe20000000f00 */
[----:B------:R-:W-:Y:S02]  /*19e30*/  IMAD.MOV.U32 R24, RZ, RZ, R20 ;  /* 0x000000ffff187224 */ /* 0x000fe400078e0014 */
[----:B------:R-:W-:Y:S02]  /*19e40*/  IMAD.MOV.U32 R8, RZ, RZ, R21 ;  /* 0x000000ffff087224 */ /* 0x000fe400078e0015 */
[----:B------:R-:W-:Y:S02]  /*19e50*/  IMAD.MOV.U32 R20, RZ, RZ, R23 ;  /* 0x000000ffff147224 */ /* 0x000fe400078e0017 */
.L_x_70168:
[----:B------:R-:W-:Y:S05]  /*19e60*/  BSYNC B1 ;  /* 0x0000000000017941 */ /* 0x000fea0003800000 */
.L_x_70166:
        /* <DEDUP_REMOVED lines=9> */
.L_x_70170:
[----:B------:R-:W-:Y:S01]  /*19f00*/  MOV R17, R10 ;  /* 0x0000000a00117202 */ /* 0x000fe20000000f00 */
[----:B------:R-:W-:Y:S02]  /*19f10*/  IMAD.MOV.U32 R21, RZ, RZ, R24 ;  /* 0x000000ffff157224 */ /* 0x000fe400078e0018 */
[----:B------:R-:W-:Y:S02]  /*19f20*/  IMAD.MOV.U32 R10, RZ, RZ, R25 ;  /* 0x000000ffff0a7224 */ /* 0x000fe400078e0019 */
[----:B------:R-:W-:Y:S02]  /*19f30*/  IMAD.MOV.U32 R24, RZ, RZ, R29 ;  /* 0x000000ffff187224 */ /* 0x000fe400078e001d */
.L_x_70171:
[----:B------:R-:W-:Y:S05]  /*19f40*/  BSYNC B1 ;  /* 0x0000000000017941 */ /* 0x000fea0003800000 */
.L_x_70169:
        /* <DEDUP_REMOVED lines=9> */
.L_x_70173:
[----:B------:R-:W-:Y:S01]  /*19fe0*/  MOV R23, R17 ;  /* 0x0000001100177202 */ /* 0x000fe20000000f00 */
[----:B------:R-:W-:Y:S02]  /*19ff0*/  IMAD.MOV.U32 R25, RZ, RZ, R21 ;  /* 0x000000ffff197224 */ /* 0x000fe400078e0015 */
[----:B------:R-:W-:Y:S02]  /*1a000*/  IMAD.MOV.U32 R17, RZ, RZ, R16 ;  /* 0x000000ffff117224 */ /* 0x000fe400078e0010 */
[----:B------:R-:W-:Y:S02]  /*1a010*/  IMAD.MOV.U32 R21, RZ, RZ, R22 ;  /* 0x000000ffff157224 */ /* 0x000fe400078e0016 */
.L_x_70174:
[----:B------:R-:W-:Y:S05]  /*1a020*/  BSYNC B1 ;  /* 0x0000000000017941 */ /* 0x000fea0003800000 */
.L_x_70172:
        /* <DEDUP_REMOVED lines=16> */
.L_x_70176:
[----:B------:R-:W-:Y:S02]  /*1a130*/  IMAD.MOV.U32 R16, RZ, RZ, R11 ;  /* 0x000000ffff107224 */ /* 0x000fe400078e000b */
[----:B------:R-:W-:Y:S02]  /*1a140*/  IMAD.MOV.U32 R22, RZ, RZ, R3 ;  /* 0x000000ffff167224 */ /* 0x000fe400078e0003 */
[----:B------:R-:W-:Y:S02]  /*1a150*/  IMAD.MOV.U32 R11, RZ, RZ, R4 ;  /* 0x000000ffff0b7224 */ /* 0x000fe400078e0004 */
[----:B------:R-:W-:Y:S02]  /*1a160*/  IMAD.MOV.U32 R3, RZ, RZ, R12 ;  /* 0x000000ffff037224 */ /* 0x000fe400078e000c */
.L_x_70177:
[----:B------:R-:W-:Y:S05]  /*1a170*/  BSYNC B1 ;  /* 0x0000000000017941 */ /* 0x000fea0003800000 */
.L_x_70175:
        /* <DEDUP_REMOVED lines=9> */
.L_x_70179:
[----:B------:R-:W-:Y:S02]  /*1a210*/  IMAD.MOV.U32 R4, RZ, RZ, R16 ;  /* 0x000000ffff047224 */ /* 0x000fe400078e0010 */
[----:B------:R-:W-:Y:S02]  /*1a220*/  IMAD.MOV.U32 R5, RZ, RZ, R22 ;  /* 0x000000ffff057224 */ /* 0x000fe400078e0016 */
[----:B------:R-:W-:Y:S02]  /*1a230*/  IMAD.MOV.U32 R16, RZ, RZ, R19 ;  /* 0x000000ffff107224 */ /* 0x000fe400078e0013 */
[----:B------:R-:W-:Y:S02]  /*1a240*/  IMAD.MOV.U32 R22, RZ, RZ, R31 ;  /* 0x000000ffff167224 */ /* 0x000fe400078e001f */
.L_x_70180:
[----:B------:R-:W-:Y:S05]  /*1a250*/  BSYNC B1 ;  /* 0x0000000000017941 */ /* 0x000fea0003800000 */
.L_x_70178:
        /* <DEDUP_REMOVED lines=9> */
.L_x_70182:
[----:B------:R-:W-:Y:S02]  /*1a2f0*/  IMAD.MOV.U32 R13, RZ, RZ, R4 ;  /* 0x000000ffff0d7224 */ /* 0x000fe400078e0004 */
[----:B------:R-:W-:Y:S02]  /*1a300*/  IMAD.MOV.U32 R19, RZ, RZ, R5 ;  /* 0x000000ffff137224 */ /* 0x000fe400078e0005 */
[----:B------:R-:W-:Y:S02]  /*1a310*/  IMAD.MOV.U32 R4, RZ, RZ, R27 ;  /* 0x000000ffff047224 */ /* 0x000fe400078e001b */
[----:B------:R-:W-:Y:S02]  /*1a320*/  IMAD.MOV.U32 R5, RZ, RZ, R18 ;  /* 0x000000ffff057224 */ /* 0x000fe400078e0012 */
.L_x_70183:
[----:B------:R-:W-:Y:S05]  /*1a330*/  BSYNC B1 ;  /* 0x0000000000017941 */ /* 0x000fea0003800000 */
.L_x_70181:
        /* <DEDUP_REMOVED lines=9> */
.L_x_70185:
[----:B------:R-:W-:Y:S02]  /*1a3d0*/  IMAD.MOV.U32 R27, RZ, RZ, R13 ;  /* 0x000000ffff1b7224 */ /* 0x000fe400078e000d */
[----:B------:R-:W-:Y:S02]  /*1a3e0*/  IMAD.MOV.U32 R29, RZ, RZ, R19 ;  /* 0x000000ffff1d7224 */ /* 0x000fe400078e0013 */
[----:B------:R-:W-:Y:S02]  /*1a3f0*/  IMAD.MOV.U32 R13, RZ, RZ, R8 ;  /* 0x000000ffff0d7224 */ /* 0x000fe400078e0008 */
[----:B------:R-:W-:Y:S02]  /*1a400*/  IMAD.MOV.U32 R19, RZ, RZ, R20 ;  /* 0x000000ffff137224 */ /* 0x000fe400078e0014 */
.L_x_70186:
[----:B------:R-:W-:Y:S05]  /*1a410*/  BSYNC B1 ;  /* 0x0000000000017941 */ /* 0x000fea0003800000 */
.L_x_70184:
        /* <DEDUP_REMOVED lines=9> */
.L_x_70188:
[----:B------:R-:W-:Y:S02]  /*1a4b0*/  IMAD.MOV.U32 R8, RZ, RZ, R27 ;  /* 0x000000ffff087224 */ /* 0x000fe400078e001b */
[----:B------:R-:W-:Y:S02]  /*1a4c0*/  IMAD.MOV.U32 R12, RZ, RZ, R29 ;  /* 0x000000ffff0c7224 */ /* 0x000fe400078e001d */
[----:B------:R-:W-:Y:S02]  /*1a4d0*/  IMAD.MOV.U32 R27, RZ, RZ, R10 ;  /* 0x000000ffff1b7224 */ /* 0x000fe400078e000a */
[----:B------:R-:W-:Y:S02]  /*1a4e0*/  IMAD.MOV.U32 R29, RZ, RZ, R24 ;  /* 0x000000ffff1d7224 */ /* 0x000fe400078e0018 */
.L_x_70189:
[----:B------:R-:W-:Y:S05]  /*1a4f0*/  BSYNC B1 ;  /* 0x0000000000017941 */ /* 0x000fea0003800000 */
.L_x_70187:
        /* <DEDUP_REMOVED lines=9> */
.L_x_70191:
[----:B------:R-:W-:Y:S02]  /*1a590*/  IMAD.MOV.U32 R10, RZ, RZ, R8 ;  /* 0x000000ffff0a7224 */ /* 0x000fe400078e0008 */
[----:B------:R-:W-:Y:S02]  /*1a5a0*/  IMAD.MOV.U32 R18, RZ, RZ, R12 ;  /* 0x000000ffff127224 */ /* 0x000fe400078e000c */
[----:B------:R-:W-:Y:S02]  /*1a5b0*/  IMAD.MOV.U32 R8, RZ, RZ, R17 ;  /* 0x000000ffff087224 */ /* 0x000fe400078e0011 */
[----:B------:R-:W-:Y:S02]  /*1a5c0*/  IMAD.MOV.U32 R12, RZ, RZ, R21 ;  /* 0x000000ffff0c7224 */ /* 0x000fe400078e0015 */
.L_x_70192:
[----:B------:R-:W-:Y:S05]  /*1a5d0*/  BSYNC B1 ;  /* 0x0000000000017941 */ /* 0x000fea0003800000 */
.L_x_70190:
        /* <DEDUP_REMOVED lines=9> */
.L_x_70194:
[----:B------:R-:W-:Y:S02]  /*1a670*/  IMAD.MOV.U32 R17, RZ, RZ, R10 ;  /* 0x000000ffff117224 */ /* 0x000fe400078e000a */
[----:B------:R-:W-:Y:S02]  /*1a680*/  IMAD.MOV.U32 R20, RZ, RZ, R18 ;  /* 0x000000ffff147224 */ /* 0x000fe400078e0012 */
[----:B------:R-:W-:Y:S02]  /*1a690*/  IMAD.MOV.U32 R10, RZ, RZ, R23 ;  /* 0x000000ffff0a7224 */ /* 0x000fe400078e0017 */
[----:B------:R-:W-:Y:S02]  /*1a6a0*/  IMAD.MOV.U32 R18, RZ, RZ, R25 ;  /* 0x000000ffff127224 */ /* 0x000fe400078e0019 */
.L_x_70195:
[----:B------:R-:W-:Y:S05]  /*1a6b0*/  BSYNC B1 ;  /* 0x0000000000017941 */ /* 0x000fea0003800000 */
.L_x_70193:
        /* <DEDUP_REMOVED lines=16> */
.L_x_70197:
[----:B------:R-:W-:Y:S01]  /*1a7c0*/  IMAD.MOV.U32 R6, RZ, RZ, R11 ;  /* 0x000000ffff067224 */ /* 0x000fe200078e000b */
[----:B------:R-:W-:Y:S01]  /*1a7d0*/  MOV R11, R16 ;  /* 0x00000010000b7202 */ /* 0x000fe20000000f00 */
[----:B------:R-:W-:Y:S02]  /*1a7e0*/  IMAD.MOV.U32 R14, RZ, RZ, R3 ;  /* 0x000000ffff0e7224 */ /* 0x000fe400078e0003 */
[----:B------:R-:W-:Y:S02]  /*1a7f0*/  IMAD.MOV.U32 R3, RZ, RZ, R22 ;  /* 0x000000ffff037224 */ /* 0x000fe400078e0016 */
.L_x_70198:
[----:B------:R-:W-:Y:S05]  /*1a800*/  BSYNC B1 ;  /* 0x0000000000017941 */ /* 0x000fea0003800000 */
.L_x_70196:
        /* <DEDUP_REMOVED lines=9> */
.L_x_70200:
[----:B------:R-:W-:Y:S01]  /*1a8a0*/  IMAD.MOV.U32 R16, RZ, RZ, R6 ;  /* 0x000000ffff107224 */ /* 0x000fe200078e0006 */
[----:B------:R-:W-:Y:S01]  /*1a8b0*/  MOV R6, R4 ;  /* 0x0000000400067202 */ /* 0x000fe20000000f00 */
[----:B------:R-:W-:Y:S02]  /*1a8c0*/  IMAD.MOV.U32 R21, RZ, RZ, R14 ;  /* 0x000000ffff157224 */ /* 0x000fe400078e000e */
[----:B------:R-:W-:Y:S02]  /*1a8d0*/  IMAD.MOV.U32 R14, RZ, RZ, R5 ;  /* 0x000000ffff0e7224 */ /* 0x000fe400078e0005 */
.L_x_70201:
[----:B------:R-:W-:Y:S05]  /*1a8e0*/  BSYNC B1 ;  /* 0x0000000000017941 */ /* 0x000fea0003800000 */
.L_x_70199:
        /* <DEDUP_REMOVED lines=9> */
.L_x_70203:
[----:B------:R-:W-:Y:S01]  /*1a980*/  IMAD.MOV.U32 R4, RZ, RZ, R16 ;  /* 0x000000ffff047224 */ /* 0x000fe200078e0010 */
[----:B------:R-:W-:Y:S01]  /*1a990*/  MOV R16, R13 ;  /* 0x0000000d00107202 */ /* 0x000fe20000000f00 */
[----:B------:R-:W-:Y:S02]  /*1a9a0*/  IMAD.MOV.U32 R22, RZ, RZ, R21 ;  /* 0x000000ffff167224 */ /* 0x000fe400078e0015 */
[----:B------:R-:W-:Y:S02]  /*1a9b0*/  IMAD.MOV.U32 R21, RZ, RZ, R19 ;  /* 0x000000ffff157224 */ /* 0x000fe400078e0013 */
.L_x_70204:
[----:B------:R-:W-:Y:S05]  /*1a9c0*/  BSYNC B1 ;  /* 0x0000000000017941 */ /* 0x000fea0003800000 */
.L_x_70202:
        /* <DEDUP_REMOVED lines=9> */
.L_x_70206:
[----:B------:R-:W-:Y:S01]  /*1aa60*/  IMAD.MOV.U32 R5, RZ, RZ, R4 ;  /* 0x000000ffff057224 */ /* 0x000fe200078e0004 */
[----:B------:R-:W-:Y:S01]  /*1aa70*/  MOV R4, R27 ;  /* 0x0000001b00047202 */ /* 0x000fe20000000f00 */
[----:B------:R-:W-:Y:S02]  /*1aa80*/  IMAD.MOV.U32 R13, RZ, RZ, R22 ;  /* 0x000000ffff0d7224 */ /* 0x000fe400078e0016 */
[----:B------:R-:W-:Y:S02]  /*1aa90*/  IMAD.MOV.U32 R22, RZ, RZ, R29 ;  /* 0x000000ffff167224 */ /* 0x000fe400078e001d */
.L_x_70207:
[----:B------:R-:W-:Y:S05]  /*1aaa0*/  BSYNC B1 ;  /* 0x0000000000017941 */ /* 0x000fea0003800000 */
.L_x_70205:
        /* <DEDUP_REMOVED lines=9> */
.L_x_70209:
[----:B------:R-:W-:Y:S01]  /*1ab40*/  IMAD.MOV.U32 R19, RZ, RZ, R5 ;  /* 0x000000ffff137224 */ /* 0x000fe200078e0005 */
[----:B------:R-:W-:Y:S01]  /*1ab50*/  MOV R5, R8 ;  /* 0x0000000800057202 */ /* 0x000fe20000000f00 */
[----:B------:R-:W-:Y:S02]  /*1ab60*/  IMAD.MOV.U32 R23, RZ, RZ, R13 ;  /* 0x000000ffff177224 */ /* 0x000fe400078e000d */
[----:B------:R-:W-:Y:S02]  /*1ab70*/  IMAD.MOV.U32 R13, RZ, RZ, R12 ;  /* 0x000000ffff0d7224 */ /* 0x000fe400078e000c */
.L_x_70210:
[----:B------:R-:W-:Y:S05]  /*1ab80*/  BSYNC B1 ;  /* 0x0000000000017941 */ /* 0x000fea0003800000 */
.L_x_70208:
        /* <DEDUP_REMOVED lines=9> */
.L_x_70212:
[----:B------:R-:W-:Y:S01]  /*1ac20*/  IMAD.MOV.U32 R8, RZ, RZ, R19 ;  /* 0x000000ffff087224 */ /* 0x000fe200078e0013 */
[----:B------:R-:W-:Y:S01]  /*1ac30*/  MOV R19, R10 ;  /* 0x0000000a00137202 */ /* 0x000fe20000000f00 */
[----:B------:R-:W-:Y:S02]  /*1ac40*/  IMAD.MOV.U32 R12, RZ, RZ, R23 ;  /* 0x000000ffff0c7224 */ /* 0x000fe400078e0017 */
[----:B------:R-:W-:Y:S02]  /*1ac50*/  IMAD.MOV.U32 R23, RZ, RZ, R18 ;  /* 0x000000ffff177224 */ /* 0x000fe400078e0012 */
.L_x_70213:
[----:B------:R-:W-:Y:S05]  /*1ac60*/  BSYNC B1 ;  /* 0x0000000000017941 */ /* 0x000fea0003800000 */
.L_x_70211:
        /* <DEDUP_REMOVED lines=9> */
.L_x_70215:
[----:B------:R-:W-:Y:S01]  /*1ad00*/  IMAD.MOV.U32 R25, RZ, RZ, R8 ;  /* 0x000000ffff197224 */ /* 0x000fe200078e0008 */
[----:B------:R-:W-:Y:S01]  /*1ad10*/  MOV R8, R17 ;  /* 0x0000001100087202 */ /* 0x000fe20000000f00 */
[----:B------:R-:W-:Y:S02]  /*1ad20*/  IMAD.MOV.U32 R18, RZ, RZ, R12 ;  /* 0x000000ffff127224 */ /* 0x000fe400078e000c */
[----:B------:R-:W-:Y:S02]  /*1ad30*/  IMAD.MOV.U32 R12, RZ, RZ, R20 ;  /* 0x000000ffff0c7224 */ /* 0x000fe400078e0014 */
.L_x_70216:
[----:B------:R-:W-:Y:S05]  /*1ad40*/  BSYNC B1 ;  /* 0x0000000000017941 */ /* 0x000fea0003800000 */
.L_x_70214:
        /* <DEDUP_REMOVED lines=16> */
.L_x_70218:
[----:B------:R-:W-:Y:S01]  /*1ae50*/  MOV R30, R11 ;  /* 0x0000000b001e7202 */ /* 0x000fe20000000f00 */
[----:B------:R-:W-:Y:S02]  /*1ae60*/  IMAD.MOV.U32 R34, RZ, RZ, R3 ;  /* 0x000000ffff227224 */ /* 0x000fe400078e0003 */
[----:B------:R-:W-:Y:S02]  /*1ae70*/  IMAD.MOV.U32 R11, RZ, RZ, R6 ;  /* 0x000000ffff0b7224 */ /* 0x000fe400078e0006 */
[----:B------:R-:W-:Y:S02]  /*1ae80*/  IMAD.MOV.U32 R3, RZ, RZ, R14 ;  /* 0x000000ffff037224 */ /* 0x000fe400078e000e */
.L_x_70219:
[----:B------:R-:W-:Y:S05]  /*1ae90*/  BSYNC B1 ;  /* 0x0000000000017941 */ /* 0x000fea0003800000 */
.L_x_70217:
        /* <DEDUP_REMOVED lines=9> */
.L_x_70221:
[----:B------:R-:W-:Y:S01]  /*1af30*/  MOV R37, R30 ;  /* 0x0000001e00257202 */ /* 0x000fe20000000f00 */
[----:B------:R-:W-:Y:S02]  /*1af40*/  IMAD.MOV.U32 R41, RZ, RZ, R34 ;  /* 0x000000ffff297224 */ /* 0x000fe400078e0022 */
[----:B------:R-:W-:Y:S02]  /*1af50*/  IMAD.MOV.U32 R30, RZ, RZ, R16 ;  /* 0x000000ffff1e7224 */ /* 0x000fe400078e0010 */
[----:B------:R-:W-:Y:S02]  /*1af60*/  IMAD.MOV.U32 R34, RZ, RZ, R21 ;  /* 0x000000ffff227224 */ /* 0x000fe400078e0015 */
.L_x_70222:
[----:B------:R-:W-:Y:S05]  /*1af70*/  BSYNC B1 ;  /* 0x0000000000017941 */ /* 0x000fea0003800000 */
.L_x_70220:
        /* <DEDUP_REMOVED lines=9> */
.L_x_70224:
[----:B------:R-:W-:Y:S01]  /*1b010*/  MOV R32, R37 ;  /* 0x0000002500207202 */ /* 0x000fe20000000f00 */
[----:B------:R-:W-:Y:S02]  /*1b020*/  IMAD.MOV.U32 R31, RZ, RZ, R41 ;  /* 0x000000ffff1f7224 */ /* 0x000fe400078e0029 */
[----:B------:R-:W-:Y:S02]  /*1b030*/  IMAD.MOV.U32 R37, RZ, RZ, R4 ;  /* 0x000000ffff257224 */ /* 0x000fe400078e0004 */
[----:B------:R-:W-:Y:S02]  /*1b040*/  IMAD.MOV.U32 R41, RZ, RZ, R22 ;  /* 0x000000ffff297224 */ /* 0x000fe400078e0016 */
.L_x_70225:
[----:B------:R-:W-:Y:S05]  /*1b050*/  BSYNC B1 ;  /* 0x0000000000017941 */ /* 0x000fea0003800000 */
.L_x_70223:
        /* <DEDUP_REMOVED lines=9> */
.L_x_70227:
[----:B------:R-:W-:Y:S01]  /*1b0f0*/  MOV R33, R32 ;  /* 0x0000002000217202 */ /* 0x000fe20000000f00 */
[----:B------:R-:W-:Y:S02]  /*1b100*/  IMAD.MOV.U32 R35, RZ, RZ, R31 ;  /* 0x000000ffff237224 */ /* 0x000fe400078e001f */
[----:B------:R-:W-:Y:S02]  /*1b110*/  IMAD.MOV.U32 R32, RZ, RZ, R5 ;  /* 0x000000ffff207224 */ /* 0x000fe400078e0005 */
[----:B------:R-:W-:Y:S02]  /*1b120*/  IMAD.MOV.U32 R31, RZ, RZ, R13 ;  /* 0x000000ffff1f7224 */ /* 0x000fe400078e000d */
.L_x_70228:
[----:B------:R-:W-:Y:S05]  /*1b130*/  BSYNC B1 ;  /* 0x0000000000017941 */ /* 0x000fea0003800000 */
.L_x_70226:
        /* <DEDUP_REMOVED lines=9> */
.L_x_70230:
[----:B------:R-:W-:Y:S01]  /*1b1d0*/  MOV R28, R33 ;  /* 0x00000021001c7202 */ /* 0x000fe20000000f00 */
[----:B------:R-:W-:Y:S02]  /*1b1e0*/  IMAD.MOV.U32 R29, RZ, RZ, R35 ;  /* 0x000000ffff1d7224 */ /* 0x000fe400078e0023 */
[----:B------:R-:W-:Y:S02]  /*1b1f0*/  IMAD.MOV.U32 R33, RZ, RZ, R19 ;  /* 0x000000ffff217224 */ /* 0x000fe400078e0013 */
[----:B------:R-:W-:Y:S02]  /*1b200*/  IMAD.MOV.U32 R35, RZ, RZ, R23 ;  /* 0x000000ffff237224 */ /* 0x000fe400078e0017 */
.L_x_70231:
[----:B------:R-:W-:Y:S05]  /*1b210*/  BSYNC B1 ;  /* 0x0000000000017941 */ /* 0x000fea0003800000 */
.L_x_70229:
        /* <DEDUP_REMOVED lines=9> */
.L_x_70233:
[----:B------:R-:W-:Y:S01]  /*1b2b0*/  MOV R26, R28 ;  /* 0x0000001c001a7202 */ /* 0x000fe20000000f00 */
[----:B------:R-:W-:Y:S02]  /*1b2c0*/  IMAD.MOV.U32 R27, RZ, RZ, R29 ;  /* 0x000000ffff1b7224 */ /* 0x000fe400078e001d */
[----:B------:R-:W-:Y:S02]  /*1b2d0*/  IMAD.MOV.U32 R28, RZ, RZ, R8 ;  /* 0x000000ffff1c7224 */ /* 0x000fe400078e0008 */
[----:B------:R-:W-:Y:S02]  /*1b2e0*/  IMAD.MOV.U32 R29, RZ, RZ, R12 ;  /* 0x000000ffff1d7224 */ /* 0x000fe400078e000c */
.L_x_70234:
[----:B------:R-:W-:Y:S05]  /*1b2f0*/  BSYNC B1 ;  /* 0x0000000000017941 */ /* 0x000fea0003800000 */
.L_x_70232:
        /* <DEDUP_REMOVED lines=9> */
.L_x_70236:
[----:B------:R-:W-:Y:S01]  /*1b390*/  MOV R10, R26 ;  /* 0x0000001a000a7202 */ /* 0x000fe20000000f00 */
[----:B------:R-:W-:Y:S02]  /*1b3a0*/  IMAD.MOV.U32 R8, RZ, RZ, R27 ;  /* 0x000000ffff087224 */ /* 0x000fe400078e001b */
[----:B------:R-:W-:Y:S02]  /*1b3b0*/  IMAD.MOV.U32 R26, RZ, RZ, R25 ;  /* 0x000000ffff1a7224 */ /* 0x000fe400078e0019 */
[----:B------:R-:W-:Y:S02]  /*1b3c0*/  IMAD.MOV.U32 R27, RZ, RZ, R18 ;  /* 0x000000ffff1b7224 */ /* 0x000fe400078e0012 */
.L_x_70237:
[----:B------:R-:W-:Y:S05]  /*1b3d0*/  BSYNC B1 ;  /* 0x0000000000017941 */ /* 0x000fea0003800000 */
.L_x_70235:
[----:B------:R-:W0:Y:S01]  /*1b3e0*/  LDS.128 R20, [0x100] ;  /* 0x00010000ff147984 */ /* 0x000e220000000c00 */
[----:B------:R-:W-:Y:S01]  /*1b3f0*/  FADD.FTZ R2, R2, R9 ;  /* 0x0000000902027221 */ /* 0x000fe20000010000 */
[----:B------:R-:W-:Y:S02]  /*1b400*/  BSSY B1, `(.L_x_70238) ;  /* 0x0000021000017945 */ /* 0x000fe40003800000 */
[----:B------:R-:W1:Y:S04]  /*1b410*/  LDS.128 R16, [0xe0] ;  /* 0x0000e000ff107984 */ /* 0x000e680000000c00 */
[----:B------:R-:W2:Y:S04]  /*1b420*/  LDS.64 R24, [0x120] ;  /* 0x00012000ff187984 */ /* 0x000ea80000000a00 */
[----:B------:R-:W3:Y:S04]  /*1b430*/  LDS.128 R4, [0xf0] ;  /* 0x0000f000ff047984 */ /* 0x000ee80000000c00 */
[----:B------:R-:W4:Y:S01]  /*1b440*/  LDS.128 R12, [0x110] ;  /* 0x00011000ff0c7984 */ /* 0x000f220000000c00 */
        /* <DEDUP_REMOVED lines=11> */
[----:B------:R-:W-:Y:S02]  /*1b500*/  @!P1 IMAD.MOV.U32 R3, RZ, RZ, R22 ;  /* 0x000000ffff039224 */ /* 0x000fe400078e0016 */
[----:B------:R-:W-:Y:S02]  /*1b510*/  FMUL.FTZ R36, R36, 1.4426950216293334961 ;  /* 0x3fb8aa3b24247820 */ /* 0x000fe40000410000 */
[----:B------:R-:W-:Y:S01]  /*1b520*/  @!P1 IMAD.MOV.U32 R11, RZ, RZ, R18 ;  /* 0x000000ffff0b9224 */ /* 0x000fe200078e0012 */
[----:B------:R-:W-:Y:S01]  /*1b530*/  FSETP.GT.FTZ.AND P0, PT, R3, R34, PT ;  /* 0x000000220300720b */ /* 0x000fe20003f14000 */
[----:B------:R-:W0:Y:S03]  /*1b540*/  MUFU.EX2 R43, R36 ;  /* 0x00000024002b7308 */ /* 0x000e260000000800 */
[----:B------:R-:W-:Y:S01]  /*1b550*/  ISETP.EQ.OR P0, PT, R30, -0x1, P0 ;  /* 0xffffffff1e00780c */ /* 0x000fe20000702670 */
[----:B0-----:R-:W-:-:S12]  /*1b560*/  FMUL.FTZ R38, R38, R43 ;  /* 0x0000002b26267220 */ /* 0x001fd80000410000 */
[----:B------:R-:W-:Y:S05]  /*1b570*/  @P0 BRA `(.L_x_70239) ;  /* 0x0000005000000947 */ /* 0x000fea0003800000 */
[----:B--234-:R-:W-:Y:S01]  /*1b580*/  FSETP.NEU.FTZ.AND P0, PT, R3, R34, PT ;  /* 0x000000220300720b */ /* 0x01cfe20003f1d000 */
[----:B------:R-:W-:Y:S01]  /*1b590*/  IMAD.MOV.U32 R16, RZ, RZ, R34 ;  /* 0x000000ffff107224 */ /* 0x000fe200078e0022 */
[-C--:B------:R-:W-:Y:S02]  /*1b5a0*/  MOV R2, R30.reuse ;  /* 0x0000001e00027202 */ /* 0x080fe40000000f00 */
[----:B------:R-:W-:-:S13]  /*1b5b0*/  ISETP.GE.OR P0, PT, R11, R30, P0 ;  /* 0x0000001e0b00720c */ /* 0x000fda0000706670 */
[----:B------:R-:W-:Y:S05]  /*1b5c0*/  @P0 BRA `(.L_x_70240) ;  /* 0x0000004000000947 */ /* 0x000fea0003800000 */
.L_x_70239:
[----:B--234-:R-:W-:Y:S02]  /*1b5d0*/  IMAD.MOV.U32 R2, RZ, RZ, R11 ;  /* 0x000000ffff027224 */ /* 0x01cfe400078e000b */
[----:B------:R-:W-:Y:S02]  /*1b5e0*/  IMAD.MOV.U32 R16, RZ, RZ, R3 ;  /* 0x000000ffff107224 */ /* 0x000fe400078e0003 */
[----:B------:R-:W-:Y:S02]  /*1b5f0*/  IMAD.MOV.U32 R11, RZ, RZ, R30 ;  /* 0x000000ffff0b7224 */ /* 0x000fe400078e001e */
[----:B------:R-:W-:Y:S02]  /*1b600*/  IMAD.MOV.U32 R3, RZ, RZ, R34 ;  /* 0x000000ffff037224 */ /* 0x000fe400078e0022 */
.L_x_70240:
[----:B------:R-:W-:Y:S05]  /*1b610*/  BSYNC B1 ;  /* 0x0000000000017941 */ /* 0x000fea0003800000 */
.L_x_70238:
        /* <DEDUP_REMOVED lines=9> */
.L_x_70242:
[----:B------:R-:W-:Y:S02]  /*1b6b0*/  IMAD.MOV.U32 R9, RZ, RZ, R2 ;  /* 0x000000ffff097224 */ /* 0x000fe400078e0002 */
[----:B------:R-:W-:Y:S02]  /*1b6c0*/  IMAD.MOV.U32 R18, RZ, RZ, R16 ;  /* 0x000000ffff127224 */ /* 0x000fe400078e0010 */
[----:B------:R-:W-:Y:S02]  /*1b6d0*/  IMAD.MOV.U32 R2, RZ, RZ, R37 ;  /* 0x000000ffff027224 */ /* 0x000fe400078e0025 */
[----:B------:R-:W-:Y:S02]  /*1b6e0*/  IMAD.MOV.U32 R16, RZ, RZ, R41 ;  /* 0x000000ffff107224 */ /* 0x000fe400078e0029 */
.L_x_70243:
[----:B------:R-:W-:Y:S05]  /*1b6f0*/  BSYNC B1 ;  /* 0x0000000000017941 */ /* 0x000fea0003800000 */
.L_x_70241:
        /* <DEDUP_REMOVED lines=9> */
.L_x_70245:
[----:B------:R-:W-:Y:S02]  /*1b790*/  IMAD.MOV.U32 R22, RZ, RZ, R9 ;  /* 0x000000ffff167224 */ /* 0x000fe400078e0009 */
[----:B------:R-:W-:Y:S02]  /*1b7a0*/  IMAD.MOV.U32 R30, RZ, RZ, R18 ;  /* 0x000000ffff1e7224 */ /* 0x000fe400078e0012 */
[----:B------:R-:W-:Y:S02]  /*1b7b0*/  IMAD.MOV.U32 R9, RZ, RZ, R32 ;  /* 0x000000ffff097224 */ /* 0x000fe400078e0020 */
[----:B------:R-:W-:Y:S02]  /*1b7c0*/  IMAD.MOV.U32 R18, RZ, RZ, R31 ;  /* 0x000000ffff127224 */ /* 0x000fe400078e001f */
.L_x_70246:
[----:B------:R-:W-:Y:S05]  /*1b7d0*/  BSYNC B1 ;  /* 0x0000000000017941 */ /* 0x000fea0003800000 */
.L_x_70244:
        /* <DEDUP_REMOVED lines=9> */
.L_x_70248:
[----:B------:R-:W-:Y:S02]  /*1b870*/  IMAD.MOV.U32 R31, RZ, RZ, R22 ;  /* 0x000000ffff1f7224 */ /* 0x000fe400078e0016 */
[----:B------:R-:W-:Y:S02]  /*1b880*/  IMAD.MOV.U32 R32, RZ, RZ, R30 ;  /* 0x000000ffff207224 */ /* 0x000fe400078e001e */
[----:B------:R-:W-:Y:S02]  /*1b890*/  IMAD.MOV.U32 R22, RZ, RZ, R33 ;  /* 0x000000ffff167224 */ /* 0x000fe400078e0021 */
[----:B------:R-:W-:Y:S02]  /*1b8a0*/  IMAD.MOV.U32 R30, RZ, RZ, R35 ;  /* 0x000000ffff1e7224 */ /* 0x000fe400078e0023 */
.L_x_70249:
[----:B------:R-:W-:Y:S05]  /*1b8b0*/  BSYNC B1 ;  /* 0x0000000000017941 */ /* 0x000fea0003800000 */
.L_x_70247:
        /* <DEDUP_REMOVED lines=9> */
.L_x_70251:
[----:B------:R-:W-:Y:S02]  /*1b950*/  IMAD.MOV.U32 R33, RZ, RZ, R31 ;  /* 0x000000ffff217224 */ /* 0x000fe400078e001f */
[----:B------:R-:W-:Y:S02]  /*1b960*/  IMAD.MOV.U32 R34, RZ, RZ, R32 ;  /* 0x000000ffff227224 */ /* 0x000fe400078e0020 */
[----:B------:R-:W-:Y:S02]  /*1b970*/  IMAD.MOV.U32 R31, RZ, RZ, R28 ;  /* 0x000000ffff1f7224 */ /* 0x000fe400078e001c */
[----:B------:R-:W-:Y:S02]  /*1b980*/  IMAD.MOV.U32 R32, RZ, RZ, R29 ;  /* 0x000000ffff207224 */ /* 0x000fe400078e001d */
.L_x_70252:
[----:B------:R-:W-:Y:S05]  /*1b990*/  BSYNC B1 ;  /* 0x0000000000017941 */ /* 0x000fea0003800000 */
.L_x_70250:
        /* <DEDUP_REMOVED lines=9> */
.L_x_70254:
[----:B------:R-:W-:Y:S02]  /*1ba30*/  IMAD.MOV.U32 R35, RZ, RZ, R33 ;  /* 0x000000ffff237224 */ /* 0x000fe400078e0021 */
[----:B------:R-:W-:Y:S02]  /*1ba40*/  IMAD.MOV.U32 R29, RZ, RZ, R34 ;  /* 0x000000ffff1d7224 */ /* 0x000fe400078e0022 */
[----:B------:R-:W-:Y:S02]  /*1ba50*/  IMAD.MOV.U32 R33, RZ, RZ, R26 ;  /* 0x000000ffff217224 */ /* 0x000fe400078e001a */
[----:B------:R-:W-:Y:S02]  /*1ba60*/  IMAD.MOV.U32 R34, RZ, RZ, R27 ;  /* 0x000000ffff227224 */ /* 0x000fe400078e001b */
.L_x_70255:
[----:B------:R-:W-:Y:S05]  /*1ba70*/  BSYNC B1 ;  /* 0x0000000000017941 */ /* 0x000fea0003800000 */
.L_x_70253:
        /* <DEDUP_REMOVED lines=9> */
.L_x_70257:
[----:B------:R-:W-:Y:S02]  /*1bb10*/  IMAD.MOV.U32 R27, RZ, RZ, R35 ;  /* 0x000000ffff1b7224 */ /* 0x000fe400078e0023 */
[----:B------:R-:W-:Y:S02]  /*1bb20*/  IMAD.MOV.U32 R26, RZ, RZ, R29 ;  /* 0x000000ffff1a7224 */ /* 0x000fe400078e001d */
[----:B------:R-:W-:Y:S02]  /*1bb30*/  IMAD.MOV.U32 R35, RZ, RZ, R10 ;  /* 0x000000ffff237224 */ /* 0x000fe400078e000a */
[----:B------:R-:W-:Y:S02]  /*1bb40*/  IMAD.MOV.U32 R29, RZ, RZ, R8 ;  /* 0x000000ffff1d7224 */ /* 0x000fe400078e0008 */
.L_x_70258:
[----:B------:R-:W-:Y:S05]  /*1bb50*/  BSYNC B1 ;  /* 0x0000000000017941 */ /* 0x000fea0003800000 */
.L_x_70256:
        /* <DEDUP_REMOVED lines=16> */
.L_x_70260:
[----:B------:R-:W-:Y:S01]  /*1bc60*/  IMAD.MOV.U32 R10, RZ, RZ, R11 ;  /* 0x000000ffff0a7224 */ /* 0x000fe200078e000b */
[----:B------:R-:W-:Y:S01]  /*1bc70*/  MOV R11, R2 ;  /* 0x00000002000b7202 */ /* 0x000fe20000000f00 */
[----:B------:R-:W-:Y:S02]  /*1bc80*/  IMAD.MOV.U32 R8, RZ, RZ, R3 ;  /* 0x000000ffff087224 */ /* 0x000fe400078e0003 */
[----:B------:R-:W-:Y:S02]  /*1bc90*/  IMAD.MOV.U32 R3, RZ, RZ, R16 ;  /* 0x000000ffff037224 */ /* 0x000fe400078e0010 */
.L_x_70261:
[----:B------:R-:W-:Y:S05]  /*1bca0*/  BSYNC B1 ;  /* 0x0000000000017941 */ /* 0x000fea0003800000 */
.L_x_70259:
        /* <DEDUP_REMOVED lines=9> */
.L_x_70263:
[----:B------:R-:W-:Y:S01]  /*1bd40*/  IMAD.MOV.U32 R23, RZ, RZ, R10 ;  /* 0x000000ffff177224 */ /* 0x000fe200078e000a */
[----:B------:R-:W-:Y:S01]  /*1bd50*/  MOV R10, R9 ;  /* 0x00000009000a7202 */ /* 0x000fe20000000f00 */
[----:B------:R-:W-:Y:S02]  /*1bd60*/  IMAD.MOV.U32 R19, RZ, RZ, R8 ;  /* 0x000000ffff137224 */ /* 0x000fe400078e0008 */
[----:B------:R-:W-:Y:S02]  /*1bd70*/  IMAD.MOV.U32 R8, RZ, RZ, R18 ;  /* 0x000000ffff087224 */ /* 0x000fe400078e0012 */
.L_x_70264:
[----:B------:R-:W-:Y:S05]  /*1bd80*/  BSYNC B1 ;  /* 0x0000000000017941 */ /* 0x000fea0003800000 */
.L_x_70262:
        /* <DEDUP_REMOVED lines=9> */
.L_x_70266:
[----:B------:R-:W-:Y:S01]  /*1be20*/  IMAD.MOV.U32 R2, RZ, RZ, R23 ;  /* 0x000000ffff027224 */ /* 0x000fe200078e0017 */
[----:B------:R-:W-:Y:S01]  /*1be30*/  MOV R23, R22 ;  /* 0x0000001600177202 */ /* 0x000fe20000000f00 */
[----:B------:R-:W-:Y:S02]  /*1be40*/  IMAD.MOV.U32 R9, RZ, RZ, R19 ;  /* 0x000000ffff097224 */ /* 0x000fe400078e0013 */
[----:B------:R-:W-:Y:S02]  /*1be50*/  IMAD.MOV.U32 R19, RZ, RZ, R30 ;  /* 0x000000ffff137224 */ /* 0x000fe400078e001e */
.L_x_70267:
[----:B------:R-:W-:Y:S05]  /*1be60*/  BSYNC B1 ;  /* 0x0000000000017941 */ /* 0x000fea0003800000 */
.L_x_70265:
        /* <DEDUP_REMOVED lines=9> */
.L_x_70269:
[----:B------:R-:W-:Y:S01]  /*1bf00*/  IMAD.MOV.U32 R16, RZ, RZ, R2 ;  /* 0x000000ffff107224 */ /* 0x000fe200078e0002 */
[----:B------:R-:W-:Y:S01]  /*1bf10*/  MOV R2, R31 ;  /* 0x0000001f00027202 */ /* 0x000fe20000000f00 */
[----:B------:R-:W-:Y:S02]  /*1bf20*/  IMAD.MOV.U32 R37, RZ, RZ, R9 ;  /* 0x000000ffff257224 */ /* 0x000fe400078e0009 */
[----:B------:R-:W-:Y:S02]  /*1bf30*/  IMAD.MOV.U32 R9, RZ, RZ, R32 ;  /* 0x000000ffff097224 */ /* 0x000fe400078e0020 */
.L_x_70270:
[----:B------:R-:W-:Y:S05]  /*1bf40*/  BSYNC B1 ;  /* 0x0000000000017941 */ /* 0x000fea0003800000 */
.L_x_70268:
        /* <DEDUP_REMOVED lines=9> */
.L_x_70272:
[----:B------:R-:W-:Y:S01]  /*1bfe0*/  IMAD.MOV.U32 R22, RZ, RZ, R16 ;  /* 0x000000ffff167224 */ /* 0x000fe200078e0010 */
[----:B------:R-:W-:Y:S01]  /*1bff0*/  MOV R16, R33 ;  /* 0x0000002100107202 */ /* 0x000fe20000000f00 */
[----:B------:R-:W-:Y:S02]  /*1c000*/  IMAD.MOV.U32 R18, RZ, RZ, R37 ;  /* 0x000000ffff127224 */ /* 0x000fe400078e0025 */
[----:B------:R-:W-:Y:S02]  /*1c010*/  IMAD.MOV.U32 R37, RZ, RZ, R34 ;  /* 0x000000ffff257224 */ /* 0x000fe400078e0022 */
.L_x_70273:
[----:B------:R-:W-:Y:S05]  /*1c020*/  BSYNC B1 ;  /* 0x0000000000017941 */ /* 0x000fea0003800000 */
.L_x_70271:
        /* <DEDUP_REMOVED lines=9> */
.L_x_70275:
[----:B------:R-:W-:Y:S01]  /*1c0c0*/  IMAD.MOV.U32 R28, RZ, RZ, R22 ;  /* 0x000000ffff1c7224 */ /* 0x000fe200078e0016 */
[----:B------:R-:W-:Y:S01]  /*1c0d0*/  MOV R22, R35 ;  /* 0x0000002300167202 */ /* 0x000fe20000000f00 */
[----:B------:R-:W-:Y:S02]  /*1c0e0*/  IMAD.MOV.U32 R31, RZ, RZ, R18 ;  /* 0x000000ffff1f7224 */ /* 0x000fe400078e0012 */
[----:B------:R-:W-:Y:S02]  /*1c0f0*/  IMAD.MOV.U32 R18, RZ, RZ, R29 ;  /* 0x000000ffff127224 */ /* 0x000fe400078e001d */
.L_x_70276:
[----:B------:R-:W-:Y:S05]  /*1c100*/  BSYNC B1 ;  /* 0x0000000000017941 */ /* 0x000fea0003800000 */
.L_x_70274:
        /* <DEDUP_REMOVED lines=9> */
.L_x_70278:
[----:B------:R-:W-:Y:S01]  /*1c1a0*/  IMAD.MOV.U32 R30, RZ, RZ, R28 ;  /* 0x000000ffff1e7224 */ /* 0x000fe200078e001c */
[----:B------:R-:W-:Y:S01]  /*1c1b0*/  MOV R28, R27 ;  /* 0x0000001b001c7202 */ /* 0x000fe20000000f00 */
[----:B------:R-:W-:Y:S02]  /*1c1c0*/  IMAD.MOV.U32 R29, RZ, RZ, R31 ;  /* 0x000000ffff1d7224 */ /* 0x000fe400078e001f */
[----:B------:R-:W-:Y:S02]  /*1c1d0*/  IMAD.MOV.U32 R31, RZ, RZ, R26 ;  /* 0x000000ffff1f7224 */ /* 0x000fe400078e001a */
.L_x_70279:
[----:B------:R-:W-:Y:S05]  /*1c1e0*/  BSYNC B1 ;  /* 0x0000000000017941 */ /* 0x000fea0003800000 */
.L_x_70277:
        /* <DEDUP_REMOVED lines=16> */
.L_x_70281:
[----:B------:R-:W-:Y:S01]  /*1c2f0*/  MOV R12, R11 ;  /* 0x0000000b000c7202 */ /* 0x000fe20000000f00 */
[----:B------:R-:W-:Y:S02]  /*1c300*/  IMAD.MOV.U32 R4, RZ, RZ, R3 ;  /* 0x000000ffff047224 */ /* 0x000fe400078e0003 */
[----:B------:R-:W-:Y:S02]  /*1c310*/  IMAD.MOV.U32 R11, RZ, RZ, R10 ;  /* 0x000000ffff0b7224 */ /* 0x000fe400078e000a */
[----:B------:R-:W-:Y:S02]  /*1c320*/  IMAD.MOV.U32 R3, RZ, RZ, R8 ;  /* 0x000000ffff037224 */ /* 0x000fe400078e0008 */
.L_x_70282:
[----:B------:R-:W-:Y:S05]  /*1c330*/  BSYNC B1 ;  /* 0x0000000000017941 */ /* 0x000fea0003800000 */
.L_x_70280:
        /* <DEDUP_REMOVED lines=9> */
.L_x_70284:
[----:B------:R-:W-:Y:S01]  /*1c3d0*/  MOV R27, R12 ;  /* 0x0000000c001b7202 */ /* 0x000fe20000000f00 */
[----:B------:R-:W-:Y:S02]  /*1c3e0*/  IMAD.MOV.U32 R8, RZ, RZ, R4 ;  /* 0x000000ffff087224 */ /* 0x000fe400078e0004 */
[----:B------:R-:W-:Y:S02]  /*1c3f0*/  IMAD.MOV.U32 R12, RZ, RZ, R23 ;  /* 0x000000ffff0c7224 */ /* 0x000fe400078e0017 */
[----:B------:R-:W-:Y:S02]  /*1c400*/  IMAD.MOV.U32 R4, RZ, RZ, R19 ;  /* 0x000000ffff047224 */ /* 0x000fe400078e0013 */
.L_x_70285:
[----:B------:R-:W-:Y:S05]  /*1c410*/  BSYNC B1 ;  /* 0x0000000000017941 */ /* 0x000fea0003800000 */
.L_x_70283:
        /* <DEDUP_REMOVED lines=9> */
.L_x_70287:
[----:B------:R-:W-:Y:S01]  /*1c4b0*/  MOV R19, R27 ;  /* 0x0000001b00137202 */ /* 0x000fe20000000f00 */
[----:B------:R-:W-:Y:S02]  /*1c4c0*/  IMAD.MOV.U32 R10, RZ, RZ, R8 ;  /* 0x000000ffff0a7224 */ /* 0x000fe400078e0008 */
[----:B------:R-:W-:Y:S02]  /*1c4d0*/  IMAD.MOV.U32 R27, RZ, RZ, R2 ;  /* 0x000000ffff1b7224 */ /* 0x000fe400078e0002 */
[----:B------:R-:W-:Y:S02]  /*1c4e0*/  IMAD.MOV.U32 R8, RZ, RZ, R9 ;  /* 0x000000ffff087224 */ /* 0x000fe400078e0009 */
.L_x_70288:
[----:B------:R-:W-:Y:S05]  /*1c4f0*/  BSYNC B1 ;  /* 0x0000000000017941 */ /* 0x000fea0003800000 */
.L_x_70286:
        /* <DEDUP_REMOVED lines=9> */
.L_x_70290:
[----:B------:R-:W-:Y:S01]  /*1c590*/  MOV R23, R19 ;  /* 0x0000001300177202 */ /* 0x000fe20000000f00 */
[----:B------:R-:W-:Y:S02]  /*1c5a0*/  IMAD.MOV.U32 R9, RZ, RZ, R10 ;  /* 0x000000ffff097224 */ /* 0x000fe400078e000a */
[----:B------:R-:W-:Y:S02]  /*1c5b0*/  IMAD.MOV.U32 R19, RZ, RZ, R16 ;  /* 0x000000ffff137224 */ /* 0x000fe400078e0010 */
[----:B------:R-:W-:Y:S02]  /*1c5c0*/  IMAD.MOV.U32 R10, RZ, RZ, R37 ;  /* 0x000000ffff0a7224 */ /* 0x000fe400078e0025 */
.L_x_70291:
[----:B------:R-:W-:Y:S05]  /*1c5d0*/  BSYNC B1 ;  /* 0x0000000000017941 */ /* 0x000fea0003800000 */
.L_x_70289:
        /* <DEDUP_REMOVED lines=9> */
.L_x_70293:
[----:B------:R-:W-:Y:S01]  /*1c670*/  MOV R33, R23 ;  /* 0x0000001700217202 */ /* 0x000fe20000000f00 */
[----:B------:R-:W-:Y:S02]  /*1c680*/  IMAD.MOV.U32 R2, RZ, RZ, R9 ;  /* 0x000000ffff027224 */ /* 0x000fe400078e0009 */
[----:B------:R-:W-:Y:S02]  /*1c690*/  IMAD.MOV.U32 R23, RZ, RZ, R22 ;  /* 0x000000ffff177224 */ /* 0x000fe400078e0016 */
[----:B------:R-:W-:Y:S02]  /*1c6a0*/  IMAD.MOV.U32 R9, RZ, RZ, R18 ;  /* 0x000000ffff097224 */ /* 0x000fe400078e0012 */
.L_x_70294:
[----:B------:R-:W-:Y:S05]  /*1c6b0*/  BSYNC B1 ;  /* 0x0000000000017941 */ /* 0x000fea0003800000 */
.L_x_70292:
        /* <DEDUP_REMOVED lines=9> */
.L_x_70296:
[----:B------:R-:W-:Y:S01]  /*1c750*/  MOV R35, R33 ;  /* 0x0000002100237202 */ /* 0x000fe20000000f00 */
[----:B------:R-:W-:Y:S02]  /*1c760*/  IMAD.MOV.U32 R16, RZ, RZ, R2 ;  /* 0x000000ffff107224 */ /* 0x000fe400078e0002 */
[----:B------:R-:W-:Y:S02]  /*1c770*/  IMAD.MOV.U32 R33, RZ, RZ, R28 ;  /* 0x000000ffff217224 */ /* 0x000fe400078e001c */
[----:B------:R-:W-:Y:S02]  /*1c780*/  IMAD.MOV.U32 R2, RZ, RZ, R31 ;  /* 0x000000ffff027224 */ /* 0x000fe400078e001f */
.L_x_70297:
[----:B------:R-:W-:Y:S05]  /*1c790*/  BSYNC B1 ;  /* 0x0000000000017941 */ /* 0x000fea0003800000 */
.L_x_70295:
        /* <DEDUP_REMOVED lines=9> */
.L_x_70299:
[----:B------:R-:W-:Y:S01]  /*1c830*/  MOV R22, R35 ;  /* 0x0000002300167202 */ /* 0x000fe20000000f00 */
[----:B------:R-:W-:Y:S02]  /*1c840*/  IMAD.MOV.U32 R18, RZ, RZ, R16 ;  /* 0x000000ffff127224 */ /* 0x000fe400078e0010 */
[----:B------:R-:W-:Y:S02]  /*1c850*/  IMAD.MOV.U32 R35, RZ, RZ, R30 ;  /* 0x000000ffff237224 */ /* 0x000fe400078e001e */
[----:B------:R-:W-:Y:S02]  /*1c860*/  IMAD.MOV.U32 R16, RZ, RZ, R29 ;  /* 0x000000ffff107224 */ /* 0x000fe400078e001d */
.L_x_70300:
[----:B------:R-:W-:Y:S05]  /*1c870*/  BSYNC B1 ;  /* 0x0000000000017941 */ /* 0x000fea0003800000 */
.L_x_70298:
        /* <DEDUP_REMOVED lines=16> */
.L_x_70302:
[----:B------:R-:W-:Y:S02]  /*1c980*/  IMAD.MOV.U32 R26, RZ, RZ, R11 ;  /* 0x000000ffff1a7224 */ /* 0x000fe400078e000b */
[----:B------:R-:W-:Y:S02]  /*1c990*/  IMAD.MOV.U32 R5, RZ, RZ, R3 ;  /* 0x000000ffff057224 */ /* 0x000fe400078e0003 */
[----:B------:R-:W-:Y:S02]  /*1c9a0*/  IMAD.MOV.U32 R11, RZ, RZ, R12 ;  /* 0x000000ffff0b7224 */ /* 0x000fe400078e000c */
[----:B------:R-:W-:Y:S02]  /*1c9b0*/  IMAD.MOV.U32 R3, RZ, RZ, R4 ;  /* 0x000000ffff037224 */ /* 0x000fe400078e0004 */
.L_x_70303:
[----:B------:R-:W-:Y:S05]  /*1c9c0*/  BSYNC B1 ;  /* 0x0000000000017941 */ /* 0x000fea0003800000 */
.L_x_70301:
        /* <DEDUP_REMOVED lines=9> */
.L_x_70305:
[----:B------:R-:W-:Y:S02]  /*1ca60*/  IMAD.MOV.U32 R4, RZ, RZ, R26 ;  /* 0x000000ffff047224 */ /* 0x000fe400078e001a */
[----:B------:R-:W-:Y:S02]  /*1ca70*/  IMAD.MOV.U32 R13, RZ, RZ, R5 ;  /* 0x000000ffff0d7224 */ /* 0x000fe400078e0005 */
[----:B------:R-:W-:Y:S02]  /*1ca80*/  IMAD.MOV.U32 R26, RZ, RZ, R27 ;  /* 0x000000ffff1a7224 */ /* 0x000fe400078e001b */
[----:B------:R-:W-:Y:S02]  /*1ca90*/  IMAD.MOV.U32 R5, RZ, RZ, R8 ;  /* 0x000000ffff057224 */ /* 0x000fe400078e0008 */
.L_x_70306:
[----:B------:R-:W-:Y:S05]  /*1caa0*/  BSYNC B1 ;  /* 0x0000000000017941 */ /* 0x000fea0003800000 */
.L_x_70304:
        /* <DEDUP_REMOVED lines=9> */
.L_x_70308:
[----:B------:R-:W-:Y:S02]  /*1cb40*/  IMAD.MOV.U32 R8, RZ, RZ, R4 ;  /* 0x000000ffff087224 */ /* 0x000fe400078e0004 */
[----:B------:R-:W-:Y:S02]  /*1cb50*/  IMAD.MOV.U32 R12, RZ, RZ, R13 ;  /* 0x000000ffff0c7224 */ /* 0x000fe400078e000d */
[----:B------:R-:W-:Y:S02]  /*1cb60*/  IMAD.MOV.U32 R4, RZ, RZ, R19 ;  /* 0x000000ffff047224 */ /* 0x000fe400078e0013 */
[----:B------:R-:W-:Y:S02]  /*1cb70*/  IMAD.MOV.U32 R13, RZ, RZ, R10 ;  /* 0x000000ffff0d7224 */ /* 0x000fe400078e000a */
.L_x_70309:
[----:B------:R-:W-:Y:S05]  /*1cb80*/  BSYNC B1 ;  /* 0x0000000000017941 */ /* 0x000fea0003800000 */
.L_x_70307:
        /* <DEDUP_REMOVED lines=9> */
.L_x_70311:
[----:B------:R-:W-:Y:S02]  /*1cc20*/  IMAD.MOV.U32 R10, RZ, RZ, R8 ;  /* 0x000000ffff0a7224 */ /* 0x000fe400078e0008 */
[----:B------:R-:W-:Y:S02]  /*1cc30*/  IMAD.MOV.U32 R19, RZ, RZ, R12 ;  /* 0x000000ffff137224 */ /* 0x000fe400078e000c */
[----:B------:R-:W-:Y:S02]  /*1cc40*/  IMAD.MOV.U32 R8, RZ, RZ, R23 ;  /* 0x000000ffff087224 */ /* 0x000fe400078e0017 */
[----:B------:R-:W-:Y:S02]  /*1cc50*/  IMAD.MOV.U32 R12, RZ, RZ, R9 ;  /* 0x000000ffff0c7224 */ /* 0x000fe400078e0009 */
.L_x_70312:
[----:B------:R-:W-:Y:S05]  /*1cc60*/  BSYNC B1 ;  /* 0x0000000000017941 */ /* 0x000fea0003800000 */
.L_x_70310:
        /* <DEDUP_REMOVED lines=9> */
.L_x_70314:
[----:B------:R-:W-:Y:S02]  /*1cd00*/  IMAD.MOV.U32 R28, RZ, RZ, R10 ;  /* 0x000000ffff1c7224 */ /* 0x000fe400078e000a */
[----:B------:R-:W-:Y:S02]  /*1cd10*/  IMAD.MOV.U32 R9, RZ, RZ, R19 ;  /* 0x000000ffff097224 */ /* 0x000fe400078e0013 */
[----:B------:R-:W-:Y:S02]  /*1cd20*/  IMAD.MOV.U32 R10, RZ, RZ, R33 ;  /* 0x000000ffff0a7224 */ /* 0x000fe400078e0021 */
[----:B------:R-:W-:Y:S02]  /*1cd30*/  IMAD.MOV.U32 R19, RZ, RZ, R2 ;  /* 0x000000ffff137224 */ /* 0x000fe400078e0002 */
.L_x_70315:
[----:B------:R-:W-:Y:S05]  /*1cd40*/  BSYNC B1 ;  /* 0x0000000000017941 */ /* 0x000fea0003800000 */
.L_x_70313:
        /* <DEDUP_REMOVED lines=9> */
.L_x_70317:
[----:B------:R-:W-:Y:S02]  /*1cde0*/  IMAD.MOV.U32 R23, RZ, RZ, R28 ;  /* 0x000000ffff177224 */ /* 0x000fe400078e001c */
[----:B------:R-:W-:Y:S02]  /*1cdf0*/  IMAD.MOV.U32 R27, RZ, RZ, R9 ;  /* 0x000000ffff1b7224 */ /* 0x000fe400078e0009 */
[----:B------:R-:W-:Y:S02]  /*1ce00*/  IMAD.MOV.U32 R28, RZ, RZ, R35 ;  /* 0x000000ffff1c7224 */ /* 0x000fe400078e0023 */
[----:B------:R-:W-:Y:S02]  /*1ce10*/  IMAD.MOV.U32 R9, RZ, RZ, R16 ;  /* 0x000000ffff097224 */ /* 0x000fe400078e0010 */
.L_x_70318:
[----:B------:R-:W-:Y:S05]  /*1ce20*/  BSYNC B1 ;  /* 0x0000000000017941 */ /* 0x000fea0003800000 */
.L_x_70316:
        /* <DEDUP_REMOVED lines=9> */
.L_x_70320:
[----:B------:R-:W-:Y:S02]  /*1cec0*/  IMAD.MOV.U32 R2, RZ, RZ, R23 ;  /* 0x000000ffff027224 */ /* 0x000fe400078e0017 */
[----:B------:R-:W-:Y:S02]  /*1ced0*/  IMAD.MOV.U32 R16, RZ, RZ, R27 ;  /* 0x000000ffff107224 */ /* 0x000fe400078e001b */
[----:B------:R-:W-:Y:S02]  /*1cee0*/  IMAD.MOV.U32 R23, RZ, RZ, R22 ;  /* 0x000000ffff177224 */ /* 0x000fe400078e0016 */
[----:B------:R-:W-:Y:S02]  /*1cef0*/  IMAD.MOV.U32 R27, RZ, RZ, R18 ;  /* 0x000000ffff1b7224 */ /* 0x000fe400078e0012 */
.L_x_70321:
[----:B------:R-:W-:Y:S05]  /*1cf00*/  BSYNC B1 ;  /* 0x0000000000017941 */ /* 0x000fea0003800000 */
.L_x_70319:
        /* <DEDUP_REMOVED lines=16> */
.L_x_70323:
[----:B------:R-:W-:Y:S01]  /*1d010*/  IMAD.MOV.U32 R6, RZ, RZ, R11 ;  /* 0x000000ffff067224 */ /* 0x000fe200078e000b */
[----:B------:R-:W-:Y:S01]  /*1d020*/  MOV R11, R26 ;  /* 0x0000001a000b7202 */ /* 0x000fe20000000f00 */
[----:B------:R-:W-:Y:S02]  /*1d030*/  IMAD.MOV.U32 R14, RZ, RZ, R3 ;  /* 0x000000ffff0e7224 */ /* 0x000fe400078e0003 */
[----:B------:R-:W-:Y:S02]  /*1d040*/  IMAD.MOV.U32 R3, RZ, RZ, R5 ;  /* 0x000000ffff037224 */ /* 0x000fe400078e0005 */
.L_x_70324:
[----:B------:R-:W-:Y:S05]  /*1d050*/  BSYNC B1 ;  /* 0x0000000000017941 */ /* 0x000fea0003800000 */
.L_x_70322:
        /* <DEDUP_REMOVED lines=9> */
.L_x_70326:
[----:B------:R-:W-:Y:S01]  /*1d0f0*/  IMAD.MOV.U32 R5, RZ, RZ, R6 ;  /* 0x000000ffff057224 */ /* 0x000fe200078e0006 */
[----:B------:R-:W-:Y:S01]  /*1d100*/  MOV R6, R4 ;  /* 0x0000000400067202 */ /* 0x000fe20000000f00 */
[----:B------:R-:W-:Y:S02]  /*1d110*/  IMAD.MOV.U32 R29, RZ, RZ, R14 ;  /* 0x000000ffff1d7224 */ /* 0x000fe400078e000e */
[----:B------:R-:W-:Y:S02]  /*1d120*/  IMAD.MOV.U32 R14, RZ, RZ, R13 ;  /* 0x000000ffff0e7224 */ /* 0x000fe400078e000d */
.L_x_70327:
[----:B------:R-:W-:Y:S05]  /*1d130*/  BSYNC B1 ;  /* 0x0000000000017941 */ /* 0x000fea0003800000 */
.L_x_70325:
        /* <DEDUP_REMOVED lines=9> */
.L_x_70329:
[----:B------:R-:W-:Y:S01]  /*1d1d0*/  IMAD.MOV.U32 R13, RZ, RZ, R5 ;  /* 0x000000ffff0d7224 */ /* 0x000fe200078e0005 */
[----:B------:R-:W-:Y:S01]  /*1d1e0*/  MOV R5, R8 ;  /* 0x0000000800057202 */ /* 0x000fe20000000f00 */
[----:B------:R-:W-:Y:S02]  /*1d1f0*/  IMAD.MOV.U32 R4, RZ, RZ, R29 ;  /* 0x000000ffff047224 */ /* 0x000fe400078e001d */
[----:B------:R-:W-:Y:S02]  /*1d200*/  IMAD.MOV.U32 R29, RZ, RZ, R12 ;  /* 0x000000ffff1d7224 */ /* 0x000fe400078e000c */
.L_x_70330:
[----:B------:R-:W-:Y:S05]  /*1d210*/  BSYNC B1 ;  /* 0x0000000000017941 */ /* 0x000fea0003800000 */
.L_x_70328:
        /* <DEDUP_REMOVED lines=9> */
.L_x_70332:
[----:B------:R-:W-:Y:S01]  /*1d2b0*/  IMAD.MOV.U32 R31, RZ, RZ, R13 ;  /* 0x000000ffff1f7224 */ /* 0x000fe200078e000d */
[----:B------:R-:W-:Y:S01]  /*1d2c0*/  MOV R13, R10 ;  /* 0x0000000a000d7202 */ /* 0x000fe20000000f00 */
[----:B------:R-:W-:Y:S02]  /*1d2d0*/  IMAD.MOV.U32 R8, RZ, RZ, R4 ;  /* 0x000000ffff087224 */ /* 0x000fe400078e0004 */
[----:B------:R-:W-:Y:S02]  /*1d2e0*/  IMAD.MOV.U32 R4, RZ, RZ, R19 ;  /* 0x000000ffff047224 */ /* 0x000fe400078e0013 */
.L_x_70333:
[----:B------:R-:W-:Y:S05]  /*1d2f0*/  BSYNC B1 ;  /* 0x0000000000017941 */ /* 0x000fea0003800000 */
.L_x_70331:
        /* <DEDUP_REMOVED lines=9> */
.L_x_70335:
[----:B------:R-:W-:Y:S01]  /*1d390*/  IMAD.MOV.U32 R10, RZ, RZ, R31 ;  /* 0x000000ffff0a7224 */ /* 0x000fe200078e001f */
[----:B------:R-:W-:Y:S01]  /*1d3a0*/  MOV R31, R28 ;  /* 0x0000001c001f7202 */ /* 0x000fe20000000f00 */
[----:B------:R-:W-:Y:S02]  /*1d3b0*/  IMAD.MOV.U32 R12, RZ, RZ, R8 ;  /* 0x000000ffff0c7224 */ /* 0x000fe400078e0008 */
[----:B------:R-:W-:Y:S02]  /*1d3c0*/  IMAD.MOV.U32 R8, RZ, RZ, R9 ;  /* 0x000000ffff087224 */ /* 0x000fe400078e0009 */
.L_x_70336:
[----:B------:R-:W-:Y:S05]  /*1d3d0*/  BSYNC B1 ;  /* 0x0000000000017941 */ /* 0x000fea0003800000 */
.L_x_70334:
        /* <DEDUP_REMOVED lines=9> */
.L_x_70338:
[----:B------:R-:W-:Y:S01]  /*1d470*/  IMAD.MOV.U32 R9, RZ, RZ, R10 ;  /* 0x000000ffff097224 */ /* 0x000fe200078e000a */
[----:B------:R-:W-:Y:S01]  /*1d480*/  MOV R10, R23 ;  /* 0x00000017000a7202 */ /* 0x000fe20000000f00 */
[----:B------:R-:W-:Y:S02]  /*1d490*/  IMAD.MOV.U32 R19, RZ, RZ, R12 ;  /* 0x000000ffff137224 */ /* 0x000fe400078e000c */
[----:B------:R-:W-:Y:S02]  /*1d4a0*/  IMAD.MOV.U32 R12, RZ, RZ, R27 ;  /* 0x000000ffff0c7224 */ /* 0x000fe400078e001b */
.L_x_70339:
[----:B------:R-:W-:Y:S05]  /*1d4b0*/  BSYNC B1 ;  /* 0x0000000000017941 */ /* 0x000fea0003800000 */
.L_x_70337:
        /* <DEDUP_REMOVED lines=9> */
.L_x_70341:
[----:B------:R-:W-:Y:S01]  /*1d550*/  IMAD.MOV.U32 R18, RZ, RZ, R9 ;  /* 0x000000ffff127224 */ /* 0x000fe200078e0009 */
[----:B------:R-:W-:Y:S01]  /*1d560*/  MOV R9, R2 ;  /* 0x0000000200097202 */ /* 0x000fe20000000f00 */
[----:B------:R-:W-:Y:S02]  /*1d570*/  IMAD.MOV.U32 R22, RZ, RZ, R19 ;  /* 0x000000ffff167224 */ /* 0x000fe400078e0013 */
[----:B------:R-:W-:Y:S02]  /*1d580*/  IMAD.MOV.U32 R19, RZ, RZ, R16 ;  /* 0x000000ffff137224 */ /* 0x000fe400078e0010 */
.L_x_70342:
[----:B------:R-:W-:Y:S05]  /*1d590*/  BSYNC B1 ;  /* 0x0000000000017941 */ /* 0x000fea0003800000 */
.L_x_70340:
        /* <DEDUP_REMOVED lines=16> */
.L_x_70344:
[----:B------:R-:W-:Y:S01]  /*1d6a0*/  MOV R2, R11 ;  /* 0x0000000b00027202 */ /* 0x000fe20000000f00 */
[----:B------:R-:W-:Y:S02]  /*1d6b0*/  IMAD.MOV.U32 R16, RZ, RZ, R3 ;  /* 0x000000ffff107224 */ /* 0x000fe400078e0003 */
[----:B------:R-:W-:Y:S02]  /*1d6c0*/  IMAD.MOV.U32 R11, RZ, RZ, R6 ;  /* 0x000000ffff0b7224 */ /* 0x000fe400078e0006 */
[----:B------:R-:W-:Y:S02]  /*1d6d0*/  IMAD.MOV.U32 R3, RZ, RZ, R14 ;  /* 0x000000ffff037224 */ /* 0x000fe400078e000e */
.L_x_70345:
[----:B------:R-:W-:Y:S05]  /*1d6e0*/  BSYNC B1 ;  /* 0x0000000000017941 */ /* 0x000fea0003800000 */
.L_x_70343:
        /* <DEDUP_REMOVED lines=9> */
.L_x_70347:
[----:B------:R-:W-:Y:S01]  /*1d780*/  MOV R6, R2 ;  /* 0x0000000200067202 */ /* 0x000fe20000000f00 */
[----:B------:R-:W-:Y:S02]  /*1d790*/  IMAD.MOV.U32 R7, RZ, RZ, R16 ;  /* 0x000000ffff077224 */ /* 0x000fe400078e0010 */
[----:B------:R-:W-:Y:S02]  /*1d7a0*/  IMAD.MOV.U32 R2, RZ, RZ, R5 ;  /* 0x000000ffff027224 */ /* 0x000fe400078e0005 */
[----:B------:R-:W-:Y:S02]  /*1d7b0*/  IMAD.MOV.U32 R16, RZ, RZ, R29 ;  /* 0x000000ffff107224 */ /* 0x000fe400078e001d */
.L_x_70348:
[----:B------:R-:W-:Y:S05]  /*1d7c0*/  BSYNC B1 ;  /* 0x0000000000017941 */ /* 0x000fea0003800000 */
.L_x_70346:
        /* <DEDUP_REMOVED lines=9> */
.L_x_70350:
[----:B------:R-:W-:Y:S01]  /*1d860*/  MOV R14, R6 ;  /* 0x00000006000e7202 */ /* 0x000fe20000000f00 */
[----:B------:R-:W-:Y:S02]  /*1d870*/  IMAD.MOV.U32 R5, RZ, RZ, R7 ;  /* 0x000000ffff057224 */ /* 0x000fe400078e0007 */
[----:B------:R-:W-:Y:S02]  /*1d880*/  IMAD.MOV.U32 R6, RZ, RZ, R13 ;  /* 0x000000ffff067224 */ /* 0x000fe400078e000d */
[----:B------:R-:W-:Y:S02]  /*1d890*/  IMAD.MOV.U32 R7, RZ, RZ, R4 ;  /* 0x000000ffff077224 */ /* 0x000fe400078e0004 */
.L_x_70351:
[----:B------:R-:W-:Y:S05]  /*1d8a0*/  BSYNC B1 ;  /* 0x0000000000017941 */ /* 0x000fea0003800000 */
.L_x_70349:
        /* <DEDUP_REMOVED lines=9> */
.L_x_70353:
[----:B------:R-:W-:Y:S01]  /*1d940*/  MOV R13, R14 ;  /* 0x0000000e000d7202 */ /* 0x000fe20000000f00 */
[----:B------:R-:W-:Y:S02]  /*1d950*/  IMAD.MOV.U32 R15, RZ, RZ, R5 ;  /* 0x000000ffff0f7224 */ /* 0x000fe400078e0005 */
[----:B------:R-:W-:Y:S02]  /*1d960*/  IMAD.MOV.U32 R14, RZ, RZ, R31 ;  /* 0x000000ffff0e7224 */ /* 0x000fe400078e001f */
[----:B------:R-:W-:Y:S02]  /*1d970*/  IMAD.MOV.U32 R5, RZ, RZ, R8 ;  /* 0x000000ffff057224 */ /* 0x000fe400078e0008 */
.L_x_70354:
[----:B------:R-:W-:Y:S05]  /*1d980*/  BSYNC B1 ;  /* 0x0000000000017941 */ /* 0x000fea0003800000 */
.L_x_70352:
        /* <DEDUP_REMOVED lines=9> */
.L_x_70356:
[----:B------:R-:W-:Y:S01]  /*1da20*/  MOV R4, R13 ;  /* 0x0000000d00047202 */ /* 0x000fe20000000f00 */
[----:B------:R-:W-:Y:S02]  /*1da30*/  IMAD.MOV.U32 R8, RZ, RZ, R15 ;  /* 0x000000ffff087224 */ /* 0x000fe400078e000f */
[----:B------:R-:W-:Y:S02]  /*1da40*/  IMAD.MOV.U32 R13, RZ, RZ, R10 ;  /* 0x000000ffff0d7224 */ /* 0x000fe400078e000a */
[----:B------:R-:W-:Y:S02]  /*1da50*/  IMAD.MOV.U32 R15, RZ, RZ, R12 ;  /* 0x000000ffff0f7224 */ /* 0x000fe400078e000c */
.L_x_70357:
[----:B------:R-:W-:Y:S05]  /*1da60*/  BSYNC B1 ;  /* 0x0000000000017941 */ /* 0x000fea0003800000 */
.L_x_70355:
        /* <DEDUP_REMOVED lines=9> */
.L_x_70359:
[----:B------:R-:W-:Y:S01]  /*1db00*/  MOV R23, R4 ;  /* 0x0000000400177202 */ /* 0x000fe20000000f00 */
[----:B------:R-:W-:Y:S02]  /*1db10*/  IMAD.MOV.U32 R27, RZ, RZ, R8 ;  /* 0x000000ffff1b7224 */ /* 0x000fe400078e0008 */
[----:B------:R-:W-:Y:S02]  /*1db20*/  IMAD.MOV.U32 R4, RZ, RZ, R9 ;  /* 0x000000ffff047224 */ /* 0x000fe400078e0009 */
[----:B------:R-:W-:Y:S02]  /*1db30*/  IMAD.MOV.U32 R8, RZ, RZ, R19 ;  /* 0x000000ffff087224 */ /* 0x000fe400078e0013 */
.L_x_70360:
[----:B------:R-:W-:Y:S05]  /*1db40*/  BSYNC B1 ;  /* 0x0000000000017941 */ /* 0x000fea0003800000 */
.L_x_70358:
        /* <DEDUP_REMOVED lines=9> */
.L_x_70362:
[----:B------:R-:W-:Y:S01]  /*1dbe0*/  MOV R9, R23 ;  /* 0x0000001700097202 */ /* 0x000fe20000000f00 */
[----:B------:R-:W-:Y:S02]  /*1dbf0*/  IMAD.MOV.U32 R10, RZ, RZ, R27 ;  /* 0x000000ffff0a7224 */ /* 0x000fe400078e001b */
[----:B------:R-:W-:Y:S02]  /*1dc00*/  IMAD.MOV.U32 R23, RZ, RZ, R18 ;  /* 0x000000ffff177224 */ /* 0x000fe400078e0012 */
[----:B------:R-:W-:Y:S02]  /*1dc10*/  IMAD.MOV.U32 R27, RZ, RZ, R22 ;  /* 0x000000ffff1b7224 */ /* 0x000fe400078e0016 */
.L_x_70363:
[----:B------:R-:W-:Y:S05]  /*1dc20*/  BSYNC B1 ;  /* 0x0000000000017941 */ /* 0x000fea0003800000 */
.L_x_70361:
        /* <DEDUP_REMOVED lines=16> */
.L_x_70365:
[----:B------:R-:W-:Y:S02]  /*1dd30*/  IMAD.MOV.U32 R12, RZ, RZ, R11 ;  /* 0x000000ffff0c7224 */ /* 0x000fe400078e000b */
[----:B------:R-:W-:Y:S02]  /*1dd40*/  IMAD.MOV.U32 R18, RZ, RZ, R3 ;  /* 0x000000ffff127224 */ /* 0x000fe400078e0003 */
[----:B------:R-:W-:Y:S02]  /*1dd50*/  IMAD.MOV.U32 R11, RZ, RZ, R2 ;  /* 0x000000ffff0b7224 */ /* 0x000fe400078e0002 */
[----:B------:R-:W-:Y:S02]  /*1dd60*/  IMAD.MOV.U32 R3, RZ, RZ, R16 ;  /* 0x000000ffff037224 */ /* 0x000fe400078e0010 */
.L_x_70366:
[----:B------:R-:W-:Y:S05]  /*1dd70*/  BSYNC B1 ;  /* 0x0000000000017941 */ /* 0x000fea0003800000 */
.L_x_70364:
        /* <DEDUP_REMOVED lines=9> */
.L_x_70368:
[----:B------:R-:W-:Y:S02]  /*1de10*/  IMAD.MOV.U32 R19, RZ, RZ, R12 ;  /* 0x000000ffff137224 */ /* 0x000fe400078e000c */
[----:B------:R-:W-:Y:S02]  /*1de20*/  IMAD.MOV.U32 R16, RZ, RZ, R18 ;  /* 0x000000ffff107224 */ /* 0x000fe400078e0012 */
[----:B------:R-:W-:Y:S02]  /*1de30*/  IMAD.MOV.U32 R12, RZ, RZ, R6 ;  /* 0x000000ffff0c7224 */ /* 0x000fe400078e0006 */
[----:B------:R-:W-:Y:S02]  /*1de40*/  IMAD.MOV.U32 R18, RZ, RZ, R7 ;  /* 0x000000ffff127224 */ /* 0x000fe400078e0007 */
.L_x_70369:
[----:B------:R-:W-:Y:S05]  /*1de50*/  BSYNC B1 ;  /* 0x0000000000017941 */ /* 0x000fea0003800000 */
.L_x_70367:
        /* <DEDUP_REMOVED lines=9> */
.L_x_70371:
[----:B------:R-:W-:Y:S02]  /*1def0*/  IMAD.MOV.U32 R6, RZ, RZ, R19 ;  /* 0x000000ffff067224 */ /* 0x000fe400078e0013 */
[----:B------:R-:W-:Y:S02]  /*1df00*/  IMAD.MOV.U32 R20, RZ, RZ, R16 ;  /* 0x000000ffff147224 */ /* 0x000fe400078e0010 */
[----:B------:R-:W-:Y:S02]  /*1df10*/  IMAD.MOV.U32 R19, RZ, RZ, R14 ;  /* 0x000000ffff137224 */ /* 0x000fe400078e000e */
[----:B------:R-:W-:Y:S02]  /*1df20*/  IMAD.MOV.U32 R16, RZ, RZ, R5 ;  /* 0x000000ffff107224 */ /* 0x000fe400078e0005 */
.L_x_70372:
[----:B------:R-:W-:Y:S05]  /*1df30*/  BSYNC B1 ;  /* 0x0000000000017941 */ /* 0x000fea0003800000 */
.L_x_70370:
        /* <DEDUP_REMOVED lines=9> */
.L_x_70374:
[----:B------:R-:W-:Y:S02]  /*1dfd0*/  IMAD.MOV.U32 R29, RZ, RZ, R6 ;  /* 0x000000ffff1d7224 */ /* 0x000fe400078e0006 */
[----:B------:R-:W-:Y:S02]  /*1dfe0*/  IMAD.MOV.U32 R31, RZ, RZ, R20 ;  /* 0x000000ffff1f7224 */ /* 0x000fe400078e0014 */
[----:B------:R-:W-:Y:S02]  /*1dff0*/  IMAD.MOV.U32 R6, RZ, RZ, R13 ;  /* 0x000000ffff067224 */ /* 0x000fe400078e000d */
[----:B------:R-:W-:Y:S02]  /*1e000*/  IMAD.MOV.U32 R20, RZ, RZ, R15 ;  /* 0x000000ffff147224 */ /* 0x000fe400078e000f */
.L_x_70375:
[----:B------:R-:W-:Y:S05]  /*1e010*/  BSYNC B1 ;  /* 0x0000000000017941 */ /* 0x000fea0003800000 */
.L_x_70373:
        /* <DEDUP_REMOVED lines=9> */
.L_x_70377:
[----:B------:R-:W-:Y:S02]  /*1e0b0*/  IMAD.MOV.U32 R14, RZ, RZ, R29 ;  /* 0x000000ffff0e7224 */ /* 0x000fe400078e001d */
[----:B------:R-:W-:Y:S02]  /*1e0c0*/  IMAD.MOV.U32 R22, RZ, RZ, R31 ;  /* 0x000000ffff167224 */ /* 0x000fe400078e001f */
[----:B------:R-:W-:Y:S02]  /*1e0d0*/  IMAD.MOV.U32 R29, RZ, RZ, R4 ;  /* 0x000000ffff1d7224 */ /* 0x000fe400078e0004 */
[----:B------:R-:W-:Y:S02]  /*1e0e0*/  IMAD.MOV.U32 R31, RZ, RZ, R8 ;  /* 0x000000ffff1f7224 */ /* 0x000fe400078e0008 */
.L_x_70378:
[----:B------:R-:W-:Y:S05]  /*1e0f0*/  BSYNC B1 ;  /* 0x0000000000017941 */ /* 0x000fea0003800000 */
.L_x_70376:
        /* <DEDUP_REMOVED lines=9> */
.L_x_70380:
[----:B------:R-:W-:Y:S02]  /*1e190*/  IMAD.MOV.U32 R8, RZ, RZ, R14 ;  /* 0x000000ffff087224 */ /* 0x000fe400078e000e */
[----:B------:R-:W-:Y:S02]  /*1e1a0*/  IMAD.MOV.U32 R13, RZ, RZ, R22 ;  /* 0x000000ffff0d7224 */ /* 0x000fe400078e0016 */
[----:B------:R-:W-:Y:S02]  /*1e1b0*/  IMAD.MOV.U32 R14, RZ, RZ, R23 ;  /* 0x000000ffff0e7224 */ /* 0x000fe400078e0017 */
[----:B------:R-:W-:Y:S02]  /*1e1c0*/  IMAD.MOV.U32 R22, RZ, RZ, R27 ;  /* 0x000000ffff167224 */ /* 0x000fe400078e001b */
.L_x_70381:
[----:B------:R-:W-:Y:S05]  /*1e1d0*/  BSYNC B1 ;  /* 0x0000000000017941 */ /* 0x000fea0003800000 */
.L_x_70379:
        /* <DEDUP_REMOVED lines=9> */
.L_x_70383:
[----:B------:R-:W-:Y:S02]  /*1e270*/  IMAD.MOV.U32 R24, RZ, RZ, R8 ;  /* 0x000000ffff187224 */ /* 0x000fe400078e0008 */
[----:B------:R-:W-:Y:S02]  /*1e280*/  IMAD.MOV.U32 R26, RZ, RZ, R13 ;  /* 0x000000ffff1a7224 */ /* 0x000fe400078e000d */
[----:B------:R-:W-:Y:S02]  /*1e290*/  IMAD.MOV.U32 R8, RZ, RZ, R9 ;  /* 0x000000ffff087224 */ /* 0x000fe400078e0009 */
[----:B------:R-:W-:Y:S02]  /*1e2a0*/  IMAD.MOV.U32 R13, RZ, RZ, R10 ;  /* 0x000000ffff0d7224 */ /* 0x000fe400078e000a */
.L_x_70384:
[----:B------:R-:W-:Y:S05]  /*1e2b0*/  BSYNC B1 ;  /* 0x0000000000017941 */ /* 0x000fea0003800000 */
.L_x_70382:
        /* <DEDUP_REMOVED lines=16> */
.L_x_70386:
[----:B------:R-:W-:Y:S01]  /*1e3c0*/  IMAD.MOV.U32 R10, RZ, RZ, R11 ;  /* 0x000000ffff0a7224 */ /* 0x000fe200078e000b */
[----:B------:R-:W-:Y:S01]  /*1e3d0*/  MOV R11, R12 ;  /* 0x0000000c000b7202 */ /* 0x000fe20000000f00 */
[----:B------:R-:W-:Y:S02]  /*1e3e0*/  IMAD.MOV.U32 R2, RZ, RZ, R3 ;  /* 0x000000ffff027224 */ /* 0x000fe400078e0003 */
[----:B------:R-:W-:Y:S02]  /*1e3f0*/  IMAD.MOV.U32 R3, RZ, RZ, R18 ;  /* 0x000000ffff037224 */ /* 0x000fe400078e0012 */
.L_x_70387:
[----:B------:R-:W-:Y:S05]  /*1e400*/  BSYNC B1 ;  /* 0x0000000000017941 */ /* 0x000fea0003800000 */
.L_x_70385:
        /* <DEDUP_REMOVED lines=9> */
.L_x_70389:
[----:B------:R-:W-:Y:S01]  /*1e4a0*/  IMAD.MOV.U32 R33, RZ, RZ, R10 ;  /* 0x000000ffff217224 */ /* 0x000fe200078e000a */
[----:B------:R-:W-:Y:S01]  /*1e4b0*/  MOV R10, R19 ;  /* 0x00000013000a7202 */ /* 0x000fe20000000f00 */
[----:B------:R-:W-:Y:S02]  /*1e4c0*/  IMAD.MOV.U32 R5, RZ, RZ, R2 ;  /* 0x000000ffff057224 */ /* 0x000fe400078e0002 */
[----:B------:R-:W-:Y:S02]  /*1e4d0*/  IMAD.MOV.U32 R2, RZ, RZ, R16 ;  /* 0x000000ffff027224 */ /* 0x000fe400078e0010 */
.L_x_70390:
[----:B------:R-:W-:Y:S05]  /*1e4e0*/  BSYNC B1 ;  /* 0x0000000000017941 */ /* 0x000fea0003800000 */
.L_x_70388:
        /* <DEDUP_REMOVED lines=9> */
.L_x_70392:
[----:B------:R-:W-:Y:S01]  /*1e580*/  IMAD.MOV.U32 R32, RZ, RZ, R33 ;  /* 0x000000ffff207224 */ /* 0x000fe200078e0021 */
[----:B------:R-:W-:Y:S01]  /*1e590*/  MOV R33, R6 ;  /* 0x0000000600217202 */ /* 0x000fe20000000f00 */
[----:B------:R-:W-:Y:S02]  /*1e5a0*/  IMAD.MOV.U32 R4, RZ, RZ, R5 ;  /* 0x000000ffff047224 */ /* 0x000fe400078e0005 */
[----:B------:R-:W-:Y:S02]  /*1e5b0*/  IMAD.MOV.U32 R5, RZ, RZ, R20 ;  /* 0x000000ffff057224 */ /* 0x000fe400078e0014 */
.L_x_70393:
[----:B------:R-:W-:Y:S05]  /*1e5c0*/  BSYNC B1 ;  /* 0x0000000000017941 */ /* 0x000fea0003800000 */
.L_x_70391:
        /* <DEDUP_REMOVED lines=9> */
.L_x_70395:
[----:B------:R-:W-:Y:S01]  /*1e660*/  IMAD.MOV.U32 R35, RZ, RZ, R32 ;  /* 0x000000ffff237224 */ /* 0x000fe200078e0020 */
[----:B------:R-:W-:Y:S01]  /*1e670*/  MOV R32, R29 ;  /* 0x0000001d00207202 */ /* 0x000fe20000000f00 */
[----:B------:R-:W-:Y:S02]  /*1e680*/  IMAD.MOV.U32 R7, RZ, RZ, R4 ;  /* 0x000000ffff077224 */ /* 0x000fe400078e0004 */
[----:B------:R-:W-:Y:S02]  /*1e690*/  IMAD.MOV.U32 R4, RZ, RZ, R31 ;  /* 0x000000ffff047224 */ /* 0x000fe400078e001f */
.L_x_70396:
[----:B------:R-:W-:Y:S05]  /*1e6a0*/  BSYNC B1 ;  /* 0x0000000000017941 */ /* 0x000fea0003800000 */
.L_x_70394:
        /* <DEDUP_REMOVED lines=9> */
.L_x_70398:
[----:B------:R-:W-:Y:S01]  /*1e740*/  IMAD.MOV.U32 R34, RZ, RZ, R35 ;  /* 0x000000ffff227224 */ /* 0x000fe200078e0023 */
[----:B------:R-:W-:Y:S01]  /*1e750*/  MOV R35, R14 ;  /* 0x0000000e00237202 */ /* 0x000fe20000000f00 */
[----:B------:R-:W-:Y:S02]  /*1e760*/  IMAD.MOV.U32 R6, RZ, RZ, R7 ;  /* 0x000000ffff067224 */ /* 0x000fe400078e0007 */
[----:B------:R-:W-:Y:S02]  /*1e770*/  IMAD.MOV.U32 R7, RZ, RZ, R22 ;  /* 0x000000ffff077224 */ /* 0x000fe400078e0016 */
.L_x_70399:
[----:B------:R-:W-:Y:S05]  /*1e780*/  BSYNC B1 ;  /* 0x0000000000017941 */ /* 0x000fea0003800000 */
.L_x_70397:
        /* <DEDUP_REMOVED lines=9> */
.L_x_70401:
[----:B------:R-:W-:Y:S01]  /*1e820*/  IMAD.MOV.U32 R37, RZ, RZ, R34 ;  /* 0x000000ffff257224 */ /* 0x000fe200078e0022 */
[----:B------:R-:W-:Y:S01]  /*1e830*/  MOV R34, R8 ;  /* 0x0000000800227202 */ /* 0x000fe20000000f00 */
[----:B------:R-:W-:Y:S02]  /*1e840*/  IMAD.MOV.U32 R9, RZ, RZ, R6 ;  /* 0x000000ffff097224 */ /* 0x000fe400078e0006 */
[----:B------:R-:W-:Y:S02]  /*1e850*/  IMAD.MOV.U32 R6, RZ, RZ, R13 ;  /* 0x000000ffff067224 */ /* 0x000fe400078e000d */
.L_x_70402:
[----:B------:R-:W-:Y:S05]  /*1e860*/  BSYNC B1 ;  /* 0x0000000000017941 */ /* 0x000fea0003800000 */
.L_x_70400:
        /* <DEDUP_REMOVED lines=9> */
.L_x_70404:
[----:B------:R-:W-:Y:S01]  /*1e900*/  IMAD.MOV.U32 R36, RZ, RZ, R37 ;  /* 0x000000ffff247224 */ /* 0x000fe200078e0025 */
[----:B------:R-:W-:Y:S01]  /*1e910*/  MOV R37, R24 ;  /* 0x0000001800257202 */ /* 0x000fe20000000f00 */
[----:B------:R-:W-:Y:S02]  /*1e920*/  IMAD.MOV.U32 R8, RZ, RZ, R9 ;  /* 0x000000ffff087224 */ /* 0x000fe400078e0009 */
[----:B------:R-:W-:Y:S02]  /*1e930*/  IMAD.MOV.U32 R9, RZ, RZ, R26 ;  /* 0x000000ffff097224 */ /* 0x000fe400078e001a */
.L_x_70405:
[----:B------:R-:W-:Y:S05]  /*1e940*/  BSYNC B1 ;  /* 0x0000000000017941 */ /* 0x000fea0003800000 */
.L_x_70403:
[----:B------:R-:W-:Y:S02]  /*1e950*/  FADD.FTZ R38, R17, R38 ;  /* 0x0000002611267221 */ /* 0x000fe40000010000 */
.L_x_69901:
[----:B------:R-:W-:Y:S05]  /*1e960*/  BSYNC B0 ;  /* 0x0000000000007941 */ /* 0x000fea0003800000 */
.L_x_69900:
[----:B------:R-:W-:Y:S05]  /*1e970*/  @P2 EXIT ;  /* 0x000000000000294d */ /* 0x000fea0003800000 */
[----:B0-----:R-:W-:Y:S01]  /*1e980*/  IMAD.MOV.U32 R13, RZ, RZ, c[0x0][0x180] ;  /* 0x00006000ff0d7624 */ /* 0x001fe200078e00ff */
[----:B-1----:R-:W0:Y:S01]  /*1e990*/  MUFU.LG2 R38, R38 ;  /* 0x0000002600267308 */ /* 0x002e220000000c00 */
[----:B------:R-:W-:Y:S02]  /*1e9a0*/  IMAD R12, R0, c[0x0][0x180], RZ ;  /* 0x00006000000c7a24 */ /* 0x000fe400078e02ff */
[----:B------:R-:W-:Y:S01]  /*1e9b0*/  IMAD.MOV.U32 R17, RZ, RZ, 0x4 ;  /* 0x00000004ff117424 */ /* 0x000fe200078e00ff */
[C---:B------:R-:W-:Y:S01]  /*1e9c0*/  ISETP.GE.AND P3, PT, R13.reuse, 0x1, PT ;  /* 0x000000010d00780c */ /* 0x040fe20003f66270 */
[----:B------:R-:W-:Y:S01]  /*1e9d0*/  IMAD.SHL.U32 R16, R12, 0x2, RZ ;  /* 0x000000020c107824 */ /* 0x000fe200078e00ff */
[----:B------:R-:W-:-:S02]  /*1e9e0*/  ISETP.GE.AND P0, PT, R13, 0x2, PT ;  /* 0x000000020d00780c */ /* 0x000fc40003f06270 */
[C---:B------:R-:W-:Y:S01]  /*1e9f0*/  ISETP.GE.AND P1, PT, R13.reuse, 0x3, PT ;  /* 0x000000030d00780c */ /* 0x040fe20003f26270 */
[----:B------:R-:W-:Y:S01]  /*1ea00*/  IMAD.WIDE R14, R16, R17, c[0x0][0x170] ;  /* 0x00005c00100e7625 */ /* 0x000fe200078e0211 */
[----:B------:R-:W-:-:S03]  /*1ea10*/  ISETP.GE.AND P2, PT, R13, 0x4, PT ;  /* 0x000000040d00780c */ /* 0x000fc60003f46270 */
[----:B------:R-:W-:-:S04]  /*1ea20*/  IMAD.WIDE R12, R0, R17, c[0x0][0x168] ;  /* 0x00005a00000c7625 */ /* 0x000fc800078e0211 */
[----:B------:R-:W-:Y:S01]  /*1ea30*/  IMAD.WIDE R16, R16, R17, c[0x0][0x178] ;  /* 0x00005e0010107625 */ /* 0x000fe200078e0211 */
        /* <DEDUP_REMOVED lines=13> */
.L_x_70406:
[----:B0-----:R-:W-:Y:S05]  /*1eb10*/  @!P0 BRA `(.L_x_70407) ;  /* 0x000000c000008947 */ /* 0x001fea0003800000 */
[----:B------:R-:W2:Y:S04]  /*1eb20*/  LDG.E.CONSTANT R0, [R12.64] ;  /* 0x000000080c007981 */ /* 0x000ea8000c1e9900 */
[----:B------:R-:W3:Y:S01]  /*1eb30*/  LDG.E.CONSTANT R8, [R12.64] ;  /* 0x000000080c087981 */ /* 0x000ee2000c1e9900 */
[----:B------:R-:W-:-:S02]  /*1eb40*/  FADD.FTZ R9, -R39, R6 ;  /* 0x0000000627097221 */ /* 0x000fc40000010100 */
[----:B------:R-:W-:Y:S01]  /*1eb50*/  FADD.FTZ R7, -R39, R7 ;  /* 0x0000000727077221 */ /* 0x000fe20000010100 */
        /* <DEDUP_REMOVED lines=8> */
.L_x_70407:
[----:B------:R-:W-:Y:S05]  /*1ebe0*/  @!P1 BRA `(.L_x_70408) ;  /* 0x000000c000009947 */ /* 0x000fea0003800000 */
[----:B------:R-:W2:Y:S04]  /*1ebf0*/  LDG.E.CONSTANT R0, [R12.64] ;  /* 0x000000080c007981 */ /* 0x000ea8000c1e9900 */
[----:B------:R-:W3:Y:S01]  /*1ec00*/  LDG.E.CONSTANT R6, [R12.64] ;  /* 0x000000080c067981 */ /* 0x000ee2000c1e9900 */
[----:B0-----:R-:W-:-:S02]  /*1ec10*/  FADD.FTZ R7, -R39, R4 ;  /* 0x0000000427077221 */ /* 0x001fc40000010100 */
        /* <DEDUP_REMOVED lines=9> */
.L_x_70408:
[----:B------:R-:W-:Y:S05]  /*1ecb0*/  @!P2 BRA `(.L_x_70409) ;  /* 0x000000600000a947 */ /* 0x000fea0003800000 */
[----:B------:R-:W2:Y:S01]  /*1ecc0*/  LDG.E.CONSTANT R0, [R12.64] ;  /* 0x000000080c007981 */ /* 0x000ea2000c1e9900 */
[----:B0-----:R-:W-:-:S03]  /*1ecd0*/  FADD.FTZ R5, -R39, R2 ;  /* 0x0000000227057221 */ /* 0x001fc60000010100 */
[----:B------:R0:W-:Y:S01]  /*1ece0*/  STG.E [R14.64+0x18], R10 ;  /* 0x0000180a0e007986 */ /* 0x0001e2000c101908 */
[----:B------:R-:W-:-:S04]  /*1ecf0*/  FFMA.FTZ R5, R38, -0.69314718246459960938, R5 ;  /* 0xbf31721826057823 */ /* 0x000fc80000010005 */
[----:B--2---:R-:W-:-:S05]  /*1ed00*/  FADD.FTZ R5, R0, R5 ;  /* 0x0000000500057221 */ /* 0x004fca0000010000 */
[----:B------:R0:W-:Y:S02]  /*1ed10*/  STG.E [R16.64+0x18], R5 ;  /* 0x0000180510007986 */ /* 0x0001e4000c101908 */
.L_x_70409:
        /* <DEDUP_REMOVED lines=8> */
.L_x_70410:
        /* <DEDUP_REMOVED lines=14> */
.L_x_74510:


//--------------------- .text._ZN17fastertransformer38beam_online_softmax_topk_stage2_kernelIfLi8ELi64EEEvPKfS2_PiPT_ii --------------------------
	.section	.text._ZN17fastertransformer38beam_online_softmax_topk_stage2_kernelIfLi8ELi64EEEvPKfS2_PiPT_ii,"ax",@progbits
	.sectioninfo	@"SHI_REGISTERS=48"
	.align	128
        .global         _ZN17fastertransformer38beam_online_softmax_topk_stage2_kernelIfLi8ELi64EEEvPKfS2_PiPT_ii
        .type           _ZN17fastertransformer38beam_online_softmax_topk_stage2_kernelIfLi8ELi64EEEvPKfS2_PiPT_ii,@function
        .size           _ZN17fastertransformer38beam_online_softmax_topk_stage2_kernelIfLi8ELi64EEEvPKfS2_PiPT_ii,(.L_x_74511 - _ZN17fastertransformer38beam_online_softmax_topk_stage2_kernelIfLi8ELi64EEEvPKfS2_PiPT_ii)
        .other          _ZN17fastertransformer38beam_online_softmax_topk_stage2_kernelIfLi8ELi64EEEvPKfS2_PiPT_ii,@"STO_CUDA_ENTRY STV_DEFAULT"
_ZN17fastertransformer38beam_online_softmax_topk_stage2_kernelIfLi8ELi64EEEvPKfS2_PiPT_ii:
.text._ZN17fastertransformer38beam_online_softmax_topk_stage2_kernelIfLi8ELi64EEEvPKfS2_PiPT_ii:
        /* <DEDUP_REMOVED lines=23> */
[----:B------:R-:W-:-:S06]  /*0170*/  IMAD.MOV.U32 R14, RZ, RZ, -0x800001 ;  /* 0xff7fffffff0e7424 */ /* 0x000fcc00078e00ff */
        /* <DEDUP_REMOVED lines=20> */
[----:B------:R-:W-:-:S03]  /*02c0*/  IMAD.MOV.U32 R4, RZ, RZ, R36 ;  /* 0x000000ffff047224 */ /* 0x000fc600078e0024 */
.L_x_70415:
[----:B------:R-:W-:-:S06]  /*02d0*/  MOV R3, R11 ;  /* 0x0000000b00037202 */ /* 0x000fcc0000000f00 */
        /* <DEDUP_REMOVED lines=9> */
.L_x_70414:
[----:B------:R-:W-:Y:S05]  /*0370*/  BSYNC B1 ;  /* 0x0000000000017941 */ /* 0x000fea0003800000 */
.L_x_70413:
        /* <DEDUP_REMOVED lines=14> */
.L_x_70418:
        /* <DEDUP_REMOVED lines=38> */
.L_x_70417:
[----:B------:R-:W-:Y:S05]  /*06c0*/  BSYNC B1 ;  /* 0x0000000000017941 */ /* 0x000fea0003800000 */
.L_x_70416:
        /* <DEDUP_REMOVED lines=25> */
.L_x_70420:
[----:B------:R-:W-:Y:S05]  /*0860*/  BSYNC B1 ;  /* 0x0000000000017941 */ /* 0x000fea0003800000 */
.L_x_70419:
        /* <DEDUP_REMOVED lines=10> */
.L_x_70412:
[----:B-1----:R-:W-:Y:S05]  /*0910*/  BSYNC B0 ;  /* 0x0000000000007941 */ /* 0x002fea0003800000 */
.L_x_70411:
[----:B------:R-:W-:Y:S01]  /*0920*/  ISETP.GE.U32.AND P0, PT, R36, c[0x0][0x184], PT ;  /* 0x0000610024007a0c */ /* 0x000fe20003f06070 */
[----:B------:R-:W-:Y:S01]  /*0930*/  BAR.SYNC.DEFER_BLOCKING 0x0 ;  /* 0x0000000000007b1d */ /* 0x000fe20000010000 */
[----:B------:R-:W-:Y:S01]  /*0940*/  HFMA2.MMA R34, -RZ, RZ, 0, 0 ;  /* 0x00000000ff227435 */ /* 0x000fe200000001ff */
[----:B------:R-:W-:Y:S01]  /*0950*/  IMAD.MOV.U32 R10, RZ, RZ, -0x1 ;  /* 0xffffffffff0a7424 */ /* 0x000fe200078e00ff */
[----:B0-----:R-:W-:Y:S01]  /*0960*/  MOV R6, 0xff7fffff ;  /* 0xff7fffff00067802 */ /* 0x001fe20000000f00 */
[----:B------:R-:W-:Y:S01]  /*0970*/  IMAD.MOV.U32 R2, RZ, RZ, -0x800001 ;  /* 0xff7fffffff027424 */ /* 0x000fe200078e00ff */
[----:B------:R-:W-:Y:S01]  /*0980*/  MOV R29, 0xffffffff ;  /* 0xffffffff001d7802 */ /* 0x000fe20000000f00 */
        /* <DEDUP_REMOVED lines=20> */
[----:B------:R-:W-:-:S03]  /*0ad0*/  HFMA2.MMA R31, -RZ, RZ, 0, 0 ;  /* 0x00000000ff1f7435 */ /* 0x000fc600000001ff */
        /* <DEDUP_REMOVED lines=8> */
[----:B------:R-:W-:-:S05]  /*0b60*/  IMAD.MOV.U32 R31, RZ, RZ, RZ ;  /* 0x000000ffff1f7224 */ /* 0x000fca00078e00ff */
[----:B------:R-:W-:-:S13]  /*0b70*/  ISETP.LT.AND P0, PT, RZ, UR6, PT ;  /* 0x00000006ff007c0c */ /* 0x000fda000bf01270 */
[----:B------:R-:W-:Y:S05]  /*0b80*/  @!P0 BRA `(.L_x_70425) ;  /* 0x0000202000008947 */ /* 0x000fea0003800000 */
[----:B------:R-:W-:-:S06]  /*0b90*/  UISETP.GT.AND UP0, UPT, UR6, 0xc, UPT ;  /* 0x0000000c0600788c */ /* 0x000fcc000bf04270 */
[----:B------:R-:W-:Y:S01]  /*0ba0*/  PLOP3.LUT P0, PT, PT, PT, UP0, 0x80, 0x0 ;  /* 0x000000000000781c */ /* 0x000fe20003f0f008 */
[----:B------:R-:W-:-:S12]  /*0bb0*/  UPLOP3.LUT UP0, UPT, UPT, UPT, UPT, 0x80, 0x0 ;  /* 0x000000000000789c */ /* 0x000fd80003f0f070 */
[----:B------:R-:W-:Y:S05]  /*0bc0*/  @!P0 BRA `(.L_x_70426) ;  /* 0x000014f000008947 */ /* 0x000fea0003800000 */
[----:B------:R-:W-:Y:S02]  /*0bd0*/  UPLOP3.LUT UP0, UPT, UPT, UPT, UPT, 0x40, 0x0 ;  /* 0x000000000000789c */ /* 0x000fe40003f0e870 */
.L_x_70427:
        /* <DEDUP_REMOVED lines=14> */
[C---:B------:R-:W-:Y:S01]  /*0cc0*/  ISETP.EQ.AND P6, PT, R4.reuse, 0x10, PT ;  /* 0x000000100400780c */ /* 0x040fe20003fc2270 */
[----:B------:R-:W4:Y:S01]  /*0cd0*/  LDS.64 R28, [R30.X4+0xf0] ;  /* 0x0000f0001e1c7984 */ /* 0x000f220000004a00 */
[--C-:B0-----:R-:W-:Y:S01]  /*0ce0*/  @P4 IMAD.MOV.U32 R14, RZ, RZ, R2.reuse ;  /* 0x000000ffff0e4224 */ /* 0x101fe200078e0002 */
[----:B------:R-:W-:Y:S01]  /*0cf0*/  @P0 MOV R19, R3 ;  /* 0x0000000300130202 */ /* 0x000fe20000000f00 */
[----:B------:R-:W-:Y:S01]  /*0d00*/  @P4 IMAD.MOV.U32 R13, RZ, RZ, R3 ;  /* 0x000000ffff0d4224 */ /* 0x000fe200078e0003 */
[----:B------:R-:W-:Y:S01]  /*0d10*/  ISETP.EQ.AND P4, PT, R4, 0x30, PT ;  /* 0x000000300400780c */ /* 0x000fe20003f82270 */
[----:B------:R-:W-:-:S03]  /*0d20*/  @P0 IMAD.MOV.U32 R20, RZ, RZ, R2 ;  /* 0x000000ffff140224 */ /* 0x000fc600078e0002 */
[----:B-1----:R-:W-:Y:S01]  /*0d30*/  @P1 MOV R13, R11 ;  /* 0x0000000b000d1202 */ /* 0x002fe20000000f00 */
[----:B------:R-:W-:Y:S02]  /*0d40*/  @P2 IMAD.MOV.U32 R20, RZ, RZ, R10 ;  /* 0x000000ffff142224 */ /* 0x000fe400078e000a */
[----:B------:R-:W-:Y:S02]  /*0d50*/  @P2 IMAD.MOV.U32 R19, RZ, RZ, R11 ;  /* 0x000000ffff132224 */ /* 0x000fe400078e000b */
[--C-:B------:R-:W-:Y:S02]  /*0d60*/  @P5 IMAD.MOV.U32 R18, RZ, RZ, R2.reuse ;  /* 0x000000ffff125224 */ /* 0x100fe400078e0002 */
[--C-:B------:R-:W-:Y:S02]  /*0d70*/  @P5 IMAD.MOV.U32 R17, RZ, RZ, R3.reuse ;  /* 0x000000ffff115224 */ /* 0x100fe400078e0003 */
[----:B------:R-:W-:Y:S02]  /*0d80*/  @P1 IMAD.MOV.U32 R22, RZ, RZ, R2 ;  /* 0x000000ffff161224 */ /* 0x000fe400078e0002 */
[----:B------:R-:W-:Y:S01]  /*0d90*/  @P1 IMAD.MOV.U32 R21, RZ, RZ, R3 ;  /* 0x000000ffff151224 */ /* 0x000fe200078e0003 */
[----:B------:R-:W-:Y:S01]  /*0da0*/  @P4 MOV R15, R3 ;  /* 0x00000003000f4202 */ /* 0x000fe20000000f00 */
[----:B------:R-:W-:-:S02]  /*0db0*/  @P1 IMAD.MOV.U32 R14, RZ, RZ, R10 ;  /* 0x000000ffff0e1224 */ /* 0x000fc400078e000a */
[----:B--2---:R-:W-:Y:S02]  /*0dc0*/  @P1 IMAD.MOV.U32 R20, RZ, RZ, R6 ;  /* 0x000000ffff141224 */ /* 0x004fe400078e0006 */
[----:B------:R-:W-:Y:S01]  /*0dd0*/  @P1 IMAD.MOV.U32 R19, RZ, RZ, R7 ;  /* 0x000000ffff131224 */ /* 0x000fe200078e0007 */
[----:B------:R-:W-:Y:S01]  /*0de0*/  ISETP.EQ.AND P1, PT, R4, -0x20, PT ;  /* 0xffffffe00400780c */ /* 0x000fe20003f22270 */
[----:B------:R-:W-:Y:S02]  /*0df0*/  @P4 IMAD.MOV.U32 R16, RZ, RZ, R2 ;  /* 0x000000ffff104224 */ /* 0x000fe400078e0002 */
[--C-:B------:R-:W-:Y:S02]  /*0e00*/  @P3 IMAD.MOV.U32 R18, RZ, RZ, R10.reuse ;  /* 0x000000ffff123224 */ /* 0x100fe400078e000a */
        /* <DEDUP_REMOVED lines=8> */
[----:B------:R-:W-:Y:S01]  /*0e90*/  ISETP.EQ.AND P5, PT, R4, -0x28, PT ;  /* 0xffffffd80400780c */ /* 0x000fe20003fa2270 */
[----:B------:R-:W-:Y:S02]  /*0ea0*/  @P2 IMAD.MOV.U32 R27, RZ, RZ, R2 ;  /* 0x000000ffff1b2224 */ /* 0x000fe400078e0002 */
[----:B------:R-:W-:Y:S01]  /*0eb0*/  @P2 IMAD.MOV.U32 R12, RZ, RZ, R3 ;  /* 0x000000ffff0c2224 */ /* 0x000fe200078e0003 */
[----:B------:R-:W-:Y:S01]  /*0ec0*/  @P1 MOV R12, R11 ;  /* 0x0000000b000c1202 */ /* 0x000fe20000000f00 */
[----:B------:R-:W-:-:S02]  /*0ed0*/  @P1 IMAD.MOV.U32 R27, RZ, RZ, R10 ;  /* 0x000000ffff1b1224 */ /* 0x000fc400078e000a */
[--C-:B------:R-:W-:Y:S01]  /*0ee0*/  @P4 IMAD.MOV.U32 R14, RZ, RZ, R6.reuse ;  /* 0x000000ffff0e4224 */ /* 0x100fe200078e0006 */
[-C--:B---3--:R-:W-:Y:S01]  /*0ef0*/  @P6 MOV R14, R8.reuse ;  /* 0x00000008000e6202 */ /* 0x088fe20000000f00 */
        /* <DEDUP_REMOVED lines=16> */
[----:B------:R-:W-:Y:S01]  /*1000*/  @P4 IMAD.MOV.U32 R26, RZ, RZ, R10 ;  /* 0x000000ffff1a4224 */ /* 0x000fe200078e000a */
[----:B------:R-:W-:Y:S01]  /*1010*/  @P5 MOV R24, R10 ;  /* 0x0000000a00185202 */ /* 0x000fe20000000f00 */
[--C-:B------:R-:W-:Y:S01]  /*1020*/  @P2 IMAD.MOV.U32 R26, RZ, RZ, R6.reuse ;  /* 0x000000ffff1a2224 */ /* 0x100fe200078e0006 */
[----:B------:R-:W-:Y:S01]  /*1030*/  @P5 MOV R23, R11 ;  /* 0x0000000b00175202 */ /* 0x000fe20000000f00 */
[----:B------:R-:W-:Y:S01]  /*1040*/  @P3 IMAD.MOV.U32 R24, RZ, RZ, R6 ;  /* 0x000000ffff183224 */ /* 0x000fe200078e0006 */
[----:B------:R-:W-:Y:S01]  /*1050*/  IADD3 R6, R31, 0x4, RZ ;  /* 0x000000041f067810 */ /* 0x000fe20007ffe0ff */
[----:B------:R-:W-:Y:S01]  /*1060*/  @P0 IMAD.MOV.U32 R21, RZ, RZ, R11 ;  /* 0x000000ffff150224 */ /* 0x000fe200078e000b */
[----:B------:R-:W-:Y:S01]  /*1070*/  @P1 MOV R26, R8 ;  /* 0x00000008001a1202 */ /* 0x000fe20000000f00 */
[----:B------:R-:W-:-:S02]  /*1080*/  @P6 IMAD.MOV.U32 R21, RZ, RZ, R7 ;  /* 0x000000ffff156224 */ /* 0x000fc400078e0007 */
[----:B------:R-:W-:Y:S02]  /*1090*/  IMAD.SHL.U32 R32, R6, 0x4, RZ ;  /* 0x0000000406207824 */ /* 0x000fe400078e00ff */
[----:B------:R-:W-:Y:S02]  /*10a0*/  @P5 IMAD.MOV.U32 R22, RZ, RZ, R8 ;  /* 0x000000ffff165224 */ /* 0x000fe400078e0008 */
[----:B------:R-:W-:Y:S01]  /*10b0*/  @P5 IMAD.MOV.U32 R21, RZ, RZ, R9 ;  /* 0x000000ffff155224 */ /* 0x000fe200078e0009 */
[----:B------:R-:W-:Y:S01]  /*10c0*/  ISETP.EQ.AND P5, PT, R32, 0x38, PT ;  /* 0x000000382000780c */ /* 0x000fe20003fa2270 */
[----:B------:R-:W-:Y:S02]  /*10d0*/  @P4 IMAD.MOV.U32 R25, RZ, RZ, R11 ;  /* 0x000000ffff194224 */ /* 0x000fe400078e000b */
[--C-:B------:R-:W-:Y:S02]  /*10e0*/  @P2 IMAD.MOV.U32 R25, RZ, RZ, R7.reuse ;  /* 0x000000ffff192224 */ /* 0x100fe400078e0007 */
[----:B------:R-:W-:-:S02]  /*10f0*/  @P3 IMAD.MOV.U32 R23, RZ, RZ, R7 ;  /* 0x000000ffff173224 */ /* 0x000fc400078e0007 */
[----:B------:R-:W2:Y:S01]  /*1100*/  LDS.64 R6, [R30.X4+0x118] ;  /* 0x000118001e067984 */ /* 0x000ea20000004a00 */
[--C-:B------:R-:W-:Y:S01]  /*1110*/  @P0 IMAD.MOV.U32 R19, RZ, RZ, R9.reuse ;  /* 0x000000ffff130224 */ /* 0x100fe200078e0009 */
[C---:B------:R-:W-:Y:S01]  /*1120*/  ISETP.EQ.AND P0, PT, R32.reuse, 0x20, PT ;  /* 0x000000202000780c */ /* 0x040fe20003f02270 */
[--C-:B------:R-:W-:Y:S01]  /*1130*/  @P1 IMAD.MOV.U32 R25, RZ, RZ, R9.reuse ;  /* 0x000000ffff191224 */ /* 0x100fe200078e0009 */
[C---:B------:R-:W-:Y:S01]  /*1140*/  ISETP.EQ.AND P1, PT, R32.reuse, RZ, PT ;  /* 0x000000ff2000720c */ /* 0x040fe20003f22270 */
[--C-:B------:R-:W-:Y:S01]  /*1150*/  @P6 IMAD.MOV.U32 R13, RZ, RZ, R9.reuse ;  /* 0x000000ffff0d6224 */ /* 0x100fe200078e0009 */
[C---:B------:R-:W-:Y:S01]  /*1160*/  ISETP.EQ.AND P6, PT, R32.reuse, 0x28, PT ;  /* 0x000000282000780c */ /* 0x040fe20003fc2270 */
[--C-:B------:R-:W-:Y:S02]  /*1170*/  @P4 IMAD.MOV.U32 R24, RZ, RZ, R8.reuse ;  /* 0x000000ffff184224 */ /* 0x100fe400078e0008 */
[----:B------:R-:W-:Y:S01]  /*1180*/  @P4 IMAD.MOV.U32 R23, RZ, RZ, R9 ;  /* 0x000000ffff174224 */ /* 0x000fe200078e0009 */
[----:B------:R-:W-:Y:S01]  /*1190*/  ISETP.EQ.AND P4, PT, R32, 0x18, PT ;  /* 0x000000182000780c */ /* 0x000fe20003f82270 */
[----:B------:R-:W-:-:S02]  /*11a0*/  @P2 IMAD.MOV.U32 R18, RZ, RZ, R8 ;  /* 0x000000ffff122224 */ /* 0x000fc400078e0008 */
[----:B------:R-:W-:Y:S01]  /*11b0*/  @P2 IMAD.MOV.U32 R17, RZ, RZ, R9 ;  /* 0x000000ffff112224 */ /* 0x000fe200078e0009 */
[C---:B------:R-:W-:Y:S01]  /*11c0*/  ISETP.EQ.AND P2, PT, R32.reuse, 0x8, PT ;  /* 0x000000082000780c */ /* 0x040fe20003f42270 */
[----:B----4-:R-:W-:Y:S02]  /*11d0*/  @P5 IMAD.MOV.U32 R14, RZ, RZ, R28 ;  /* 0x000000ffff0e5224 */ /* 0x010fe400078e001c */
[----:B------:R-:W-:Y:S01]  /*11e0*/  @P5 IMAD.MOV.U32 R13, RZ, RZ, R29 ;  /* 0x000000ffff0d5224 */ /* 0x000fe200078e001d */
[C---:B------:R-:W-:Y:S01]  /*11f0*/  ISETP.EQ.AND P5, PT, R32.reuse, 0x30, PT ;  /* 0x000000302000780c */ /* 0x040fe20003fa2270 */
[----:B------:R-:W-:Y:S02]  /*1200*/  @P3 IMAD.MOV.U32 R16, RZ, RZ, R8 ;  /* 0x000000ffff103224 */ /* 0x000fe400078e0008 */
[----:B------:R-:W-:Y:S01]  /*1210*/  @P3 IMAD.MOV.U32 R15, RZ, RZ, R9 ;  /* 0x000000ffff0f3224 */ /* 0x000fe200078e0009 */
[----:B------:R-:W-:Y:S01]  /*1220*/  ISETP.EQ.AND P3, PT, R32, 0x10, PT ;  /* 0x000000102000780c */ /* 0x000fe20003f62270 */
[----:B------:R-:W-:Y:S01]  /*1230*/  @P0 IMAD.MOV.U32 R20, RZ, RZ, R28 ;  /* 0x000000ffff140224 */ /* 0x000fe200078e001c */
[----:B------:R-:W-:Y:S01]  /*1240*/  @P4 MOV R22, R28 ;  /* 0x0000001c00164202 */ /* 0x000fe20000000f00 */
[----:B------:R-:W-:-:S02]  /*1250*/  @P0 IMAD.MOV.U32 R19, RZ, RZ, R29 ;  /* 0x000000ffff130224 */ /* 0x000fc400078e001d */
[----:B0-----:R-:W-:Y:S01]  /*1260*/  @P1 IMAD.MOV.U32 R20, RZ, RZ, R4 ;  /* 0x000000ffff141224 */ /* 0x001fe200078e0004 */
[----:B-1----:R-:W-:Y:S01]  /*1270*/  @P4 MOV R20, R2 ;  /* 0x0000000200144202 */ /* 0x002fe20000000f00 */
[----:B------:R-:W-:Y:S01]  /*1280*/  @P1 IMAD.MOV.U32 R19, RZ, RZ, R5 ;  /* 0x000000ffff131224 */ /* 0x000fe200078e0005 */
[----:B------:R-:W-:Y:S01]  /*1290*/  @P2 MOV R26, R28 ;  /* 0x0000001c001a2202 */ /* 0x000fe20000000f00 */
[----:B------:R-:W-:Y:S01]  /*12a0*/  @P6 IMAD.MOV.U32 R18, RZ, RZ, R28 ;  /* 0x000000ffff126224 */ /* 0x000fe200078e001c */
[----:B------:R-:W-:Y:S01]  /*12b0*/  @P2 MOV R18, R4 ;  /* 0x0000000400122202 */ /* 0x000fe20000000f00 */
[--C-:B------:R-:W-:Y:S02]  /*12c0*/  @P6 IMAD.MOV.U32 R17, RZ, RZ, R29.reuse ;  /* 0x000000ffff116224 */ /* 0x100fe400078e001d */
[----:B------:R-:W-:Y:S01]  /*12d0*/  @P4 IMAD.MOV.U32 R21, RZ, RZ, R29 ;  /* 0x000000ffff154224 */ /* 0x000fe200078e001d */
[----:B------:R-:W-:Y:S01]  /*12e0*/  @P3 MOV R23, R29 ;  /* 0x0000001d00173202 */ /* 0x000fe20000000f00 */
[----:B------:R-:W-:-:S02]  /*12f0*/  @P4 IMAD.MOV.U32 R14, RZ, RZ, R4 ;  /* 0x000000ffff0e4224 */ /* 0x000fc400078e0004 */
[----:B------:R-:W-:Y:S02]  /*1300*/  @P4 IMAD.MOV.U32 R13, RZ, RZ, R5 ;  /* 0x000000ffff0d4224 */ /* 0x000fe400078e0005 */
[----:B------:R-:W-:Y:S01]  /*1310*/  @P4 IMAD.MOV.U32 R19, RZ, RZ, R3 ;  /* 0x000000ffff134224 */ /* 0x000fe200078e0003 */
[----:B------:R-:W-:Y:S01]  /*1320*/  ISETP.EQ.AND P4, PT, R32, -0x20, PT ;  /* 0xffffffe02000780c */ /* 0x000fe20003f82270 */
[----:B------:R-:W-:Y:S02]  /*1330*/  @P5 IMAD.MOV.U32 R16, RZ, RZ, R28 ;  /* 0x000000ffff105224 */ /* 0x000fe400078e001c */
        /* <DEDUP_REMOVED lines=9> */
[----:B------:R-:W-:Y:S01]  /*13d0*/  ISETP.EQ.AND P6, PT, R32, -0x28, PT ;  /* 0xffffffd82000780c */ /* 0x000fe20003fc2270 */
[----:B------:R-:W-:Y:S02]  /*13e0*/  @P1 IMAD.MOV.U32 R27, RZ, RZ, R28 ;  /* 0x000000ffff1b1224 */ /* 0x000fe400078e001c */
[----:B------:R-:W-:Y:S02]  /*13f0*/  @P1 IMAD.MOV.U32 R12, RZ, RZ, R29 ;  /* 0x000000ffff0c1224 */ /* 0x000fe400078e001d */
[----:B------:R-:W-:-:S02]  /*1400*/  @P4 IMAD.MOV.U32 R27, RZ, RZ, R4 ;  /* 0x000000ffff1b4224 */ /* 0x000fc400078e0004 */
[----:B------:R-:W-:Y:S02]  /*1410*/  @P4 IMAD.MOV.U32 R12, RZ, RZ, R5 ;  /* 0x000000ffff0c4224 */ /* 0x000fe400078e0005 */
[----:B------:R-:W-:Y:S02]  /*1420*/  @P5 IMAD.MOV.U32 R14, RZ, RZ, R2 ;  /* 0x000000ffff0e5224 */ /* 0x000fe400078e0002 */
[----:B------:R-:W-:Y:S01]  /*1430*/  @P0 MOV R27, R2 ;  /* 0x00000002001b0202 */ /* 0x000fe20000000f00 */
[--C-:B------:R-:W-:Y:S01]  /*1440*/  @P0 IMAD.MOV.U32 R12, RZ, RZ, R3.reuse ;  /* 0x000000ffff0c0224 */ /* 0x100fe200078e0003 */
[----:B------:R-:W-:Y:S01]  /*1450*/  @P0 MOV R21, R5 ;  /* 0x0000000500150202 */ /* 0x000fe20000000f00 */
[----:B------:R-:W-:Y:S01]  /*1460*/  @P5 IMAD.MOV.U32 R13, RZ, RZ, R3 ;  /* 0x000000ffff0d5224 */ /* 0x000fe200078e0003 */
[C---:B------:R-:W-:Y:S01]  /*1470*/  ISETP.EQ.AND P5, PT, R32.reuse, -0x18, PT ;  /* 0xffffffe82000780c */ /* 0x040fe20003fa2270 */
[----:B--2---:R-:W-:Y:S01]  /*1480*/  @P6 IMAD.MOV.U32 R27, RZ, RZ, R6 ;  /* 0x000000ffff1b6224 */ /* 0x004fe200078e0006 */
[-C--:B------:R-:W-:Y:S01]  /*1490*/  @P0 MOV R19, R7.reuse ;  /* 0x0000000700130202 */ /* 0x080fe20000000f00 */
[----:B------:R-:W-:Y:S01]  /*14a0*/  @P6 IMAD.MOV.U32 R12, RZ, RZ, R7 ;  /* 0x000000ffff0c6224 */ /* 0x000fe200078e0007 */
[----:B------:R-:W-:Y:S01]  /*14b0*/  ISETP.EQ.AND P6, PT, R32, -0x10, PT ;  /* 0xfffffff02000780c */ /* 0x000fe20003fc2270 */
[----:B------:R-:W-:Y:S01]  /*14c0*/  @P3 IMAD.MOV.U32 R24, RZ, RZ, R28 ;  /* 0x000000ffff183224 */ /* 0x000fe200078e001c */
[----:B------:R-:W-:Y:S01]  /*14d0*/  @P3 MOV R13, R7 ;  /* 0x00000007000d3202 */ /* 0x000fe20000000f00 */
[----:B------:R-:W-:-:S02]  /*14e0*/  @P2 IMAD.MOV.U32 R25, RZ, RZ, R29 ;  /* 0x000000ffff192224 */ /* 0x000fc400078e001d */
[----:B------:R-:W0:Y:S01]  /*14f0*/  LDS.64 R28, [R30.X4+0x120] ;  /* 0x000120001e1c7984 */ /* 0x000e220000004a00 */
[----:B------:R-:W-:Y:S02]  /*1500*/  @P0 IMAD.MOV.U32 R22, RZ, RZ, R4 ;  /* 0x000000ffff160224 */ /* 0x000fe400078e0004 */
[----:B------:R-:W-:Y:S02]  /*1510*/  @P3 IMAD.MOV.U32 R22, RZ, RZ, R2 ;  /* 0x000000ffff163224 */ /* 0x000fe400078e0002 */
[----:B------:R-:W-:Y:S02]  /*1520*/  @P5 IMAD.MOV.U32 R26, RZ, RZ, R4 ;  /* 0x000000ffff1a5224 */ /* 0x000fe400078e0004 */
[----:B------:R-:W-:Y:S02]  /*1530*/  @P1 IMAD.MOV.U32 R26, RZ, RZ, R2 ;  /* 0x000000ffff1a1224 */ /* 0x000fe400078e0002 */
[----:B------:R-:W-:Y:S02]  /*1540*/  @P6 IMAD.MOV.U32 R24, RZ, RZ, R4 ;  /* 0x000000ffff186224 */ /* 0x000fe400078e0004 */
[----:B------:R-:W-:Y:S01]  /*1550*/  @P2 IMAD.MOV.U32 R24, RZ, RZ, R2 ;  /* 0x000000ffff182224 */ /* 0x000fe200078e0002 */
[----:B------:R-:W-:Y:S01]  /*1560*/  IADD3 R2, R31, 0x8, RZ ;  /* 0x000000081f027810 */ /* 0x000fe20007ffe0ff */
[----:B------:R-:W-:-:S02]  /*1570*/  @P3 IMAD.MOV.U32 R21, RZ, RZ, R3 ;  /* 0x000000ffff153224 */ /* 0x000fc400078e0003 */
[--C-:B------:R-:W-:Y:S02]  /*1580*/  @P5 IMAD.MOV.U32 R25, RZ, RZ, R5.reuse ;  /* 0x000000ffff195224 */ /* 0x100fe400078e0005 */
        /* <DEDUP_REMOVED lines=9> */
[--C-:B------:R-:W-:Y:S01]  /*1620*/  @P0 IMAD.MOV.U32 R20, RZ, RZ, R6.reuse ;  /* 0x000000ffff140224 */ /* 0x100fe200078e0006 */
[C---:B------:R-:W-:Y:S01]  /*1630*/  ISETP.EQ.AND P0, PT, R32.reuse, 0x28, PT ;  /* 0x000000282000780c */ /* 0x040fe20003f02270 */
[--C-:B------:R-:W-:Y:S01]  /*1640*/  @P4 IMAD.MOV.U32 R26, RZ, RZ, R6.reuse ;  /* 0x000000ffff1a4224 */ /* 0x100fe200078e0006 */
[C---:B------:R-:W-:Y:S01]  /*1650*/  ISETP.EQ.AND P4, PT, R32.reuse, 0x8, PT ;  /* 0x000000082000780c */ /* 0x040fe20003f82270 */
[--C-:B------:R-:W-:Y:S02]  /*1660*/  @P1 IMAD.MOV.U32 R18, RZ, RZ, R6.reuse ;  /* 0x000000ffff121224 */ /* 0x100fe400078e0006 */
[--C-:B------:R-:W-:Y:S01]  /*1670*/  @P1 IMAD.MOV.U32 R17, RZ, RZ, R7.reuse ;  /* 0x000000ffff111224 */ /* 0x100fe200078e0007 */
[C---:B------:R-:W-:Y:S01]  /*1680*/  ISETP.EQ.AND P1, PT, R32.reuse, 0x30, PT ;  /* 0x000000302000780c */ /* 0x040fe20003f22270 */
[--C-:B------:R-:W-:Y:S02]  /*1690*/  @P5 IMAD.MOV.U32 R24, RZ, RZ, R6.reuse ;  /* 0x000000ffff185224 */ /* 0x100fe400078e0006 */
[--C-:B------:R-:W-:Y:S01]  /*16a0*/  @P5 IMAD.MOV.U32 R23, RZ, RZ, R7.reuse ;  /* 0x000000ffff175224 */ /* 0x100fe200078e0007 */
[C---:B------:R-:W-:Y:S01]  /*16b0*/  ISETP.EQ.AND P5, PT, R32.reuse, 0x20, PT ;  /* 0x000000202000780c */ /* 0x040fe20003fa2270 */
[--C-:B------:R-:W-:Y:S01]  /*16c0*/  @P3 IMAD.MOV.U32 R14, RZ, RZ, R6.reuse ;  /* 0x000000ffff0e3224 */ /* 0x100fe200078e0006 */
[C---:B------:R-:W-:Y:S01]  /*16d0*/  ISETP.EQ.AND P3, PT, R32.reuse, 0x10, PT ;  /* 0x000000102000780c */ /* 0x040fe20003f62270 */
[----:B------:R-:W-:Y:S01]  /*16e0*/  @P2 IMAD.MOV.U32 R16, RZ, RZ, R6 ;  /* 0x000000ffff102224 */ /* 0x000fe200078e0006 */
[----:B------:R-:W-:Y:S01]  /*16f0*/  @P0 MOV R17, R11 ;  /* 0x0000000b00110202 */ /* 0x000fe20000000f00 */
[----:B------:R-:W-:Y:S01]  /*1700*/  @P2 IMAD.MOV.U32 R15, RZ, RZ, R7 ;  /* 0x000000ffff0f2224 */ /* 0x000fe200078e0007 */
[----:B------:R-:W-:Y:S01]  /*1710*/  ISETP.EQ.AND P2, PT, R32, RZ, PT ;  /* 0x000000ff2000720c */ /* 0x000fe20003f42270 */
[----:B------:R-:W-:-:S02]  /*1720*/  @P6 IMAD.MOV.U32 R14, RZ, RZ, R10 ;  /* 0x000000ffff0e6224 */ /* 0x000fc400078e000a */
[--C-:B------:R-:W-:Y:S01]  /*1730*/  @P6 IMAD.MOV.U32 R13, RZ, RZ, R11.reuse ;  /* 0x000000ffff0d6224 */ /* 0x100fe200078e000b */
[----:B------:R-:W-:Y:S01]  /*1740*/  ISETP.EQ.AND P6, PT, R32, 0x18, PT ;  /* 0x000000182000780c */ /* 0x000fe20003fc2270 */
[--C-:B------:R-:W-:Y:S02]  /*1750*/  @P0 IMAD.MOV.U32 R18, RZ, RZ, R10.reuse ;  /* 0x000000ffff120224 */ /* 0x100fe400078e000a */
[----:B------:R-:W-:Y:S02]  /*1760*/  @P1 IMAD.MOV.U32 R16, RZ, RZ, R10 ;  /* 0x000000ffff101224 */ /* 0x000fe400078e000a */
[----:B------:R-:W-:Y:S01]  /*1770*/  @P1 IMAD.MOV.U32 R15, RZ, RZ, R11 ;  /* 0x000000ffff0f1224 */ /* 0x000fe200078e000b */
[----:B0-----:R-:W-:Y:S01]  /*1780*/  @P3 MOV R15, R29 ;  /* 0x0000001d000f3202 */ /* 0x001fe20000000f00 */
[----:B------:R-:W-:Y:S01]  /*1790*/  @P4 IMAD.MOV.U32 R18, RZ, RZ, R28 ;  /* 0x000000ffff124224 */ /* 0x000fe200078e001c */
[----:B------:R-:W-:Y:S01]  /*17a0*/  @P3 MOV R24, R10 ;  /* 0x0000000a00183202 */ /* 0x000fe20000000f00 */
[----:B------:R-:W-:-:S02]  /*17b0*/  @P4 IMAD.MOV.U32 R17, RZ, RZ, R29 ;  /* 0x000000ffff114224 */ /* 0x000fc400078e001d */
[----:B------:R-:W-:Y:S02]  /*17c0*/  @P5 IMAD.MOV.U32 R20, RZ, RZ, R10 ;  /* 0x000000ffff145224 */ /* 0x000fe400078e000a */
[----:B------:R-:W-:Y:S01]  /*17d0*/  @P5 IMAD.MOV.U32 R19, RZ, RZ, R11 ;  /* 0x000000ffff135224 */ /* 0x000fe200078e000b */
[----:B------:R-:W-:Y:S01]  /*17e0*/  @P6 MOV R21, R11 ;  /* 0x0000000b00156202 */ /* 0x000fe20000000f00 */
[----:B------:R-:W-:Y:S02]  /*17f0*/  @P3 IMAD.MOV.U32 R16, RZ, RZ, R28 ;  /* 0x000000ffff103224 */ /* 0x000fe400078e001c */
[--C-:B------:R-:W-:Y:S02]  /*1800*/  @P5 IMAD.MOV.U32 R18, RZ, RZ, R8.reuse ;  /* 0x000000ffff125224 */ /* 0x100fe400078e0008 */
[----:B------:R-:W-:Y:S01]  /*1810*/  @P5 IMAD.MOV.U32 R17, RZ, RZ, R9 ;  /* 0x000000ffff115224 */ /* 0x000fe200078e0009 */
[----:B------:R-:W-:Y:S01]  /*1820*/  ISETP.EQ.AND P5, PT, R32, -0x20, PT ;  /* 0xffffffe02000780c */ /* 0x000fe20003fa2270 */
[----:B------:R-:W-:-:S02]  /*1830*/  @P0 IMAD.MOV.U32 R16, RZ, RZ, R8 ;  /* 0x000000ffff100224 */ /* 0x000fc400078e0008 */
[----:B------:R-:W-:Y:S01]  /*1840*/  @P0 IMAD.MOV.U32 R15, RZ, RZ, R9 ;  /* 0x000000ffff0f0224 */ /* 0x000fe200078e0009 */
[----:B------:R-:W-:Y:S01]  /*1850*/  ISETP.EQ.AND P0, PT, R32, -0x8, PT ;  /* 0xfffffff82000780c */ /* 0x000fe20003f02270 */
[----:B------:R-:W-:Y:S02]  /*1860*/  @P2 IMAD.MOV.U32 R20, RZ, RZ, R28 ;  /* 0x000000ffff142224 */ /* 0x000fe400078e001c */
[--C-:B------:R-:W-:Y:S01]  /*1870*/  @P2 IMAD.MOV.U32 R19, RZ, RZ, R29.reuse ;  /* 0x000000ffff132224 */ /* 0x100fe200078e001d */
[----:B------:R-:W-:Y:S01]  /*1880*/  @P6 MOV R19, R9 ;  /* 0x0000000900136202 */ /* 0x000fe20000000f00 */
[----:B------:R-:W-:Y:S02]  /*1890*/  @P6 IMAD.MOV.U32 R22, RZ, RZ, R10 ;  /* 0x000000ffff166224 */ /* 0x000fe400078e000a */
[----:B------:R-:W-:Y:S01]  /*18a0*/  @P6 IMAD.MOV.U32 R14, RZ, RZ, R28 ;  /* 0x000000ffff0e6224 */ /* 0x000fe200078e001c */
[----:B------:R-:W-:Y:S01]  /*18b0*/  @P1 MOV R14, R8 ;  /* 0x00000008000e1202 */ /* 0x000fe20000000f00 */
[----:B------:R-:W-:-:S02]  /*18c0*/  @P6 IMAD.MOV.U32 R13, RZ, RZ, R29 ;  /* 0x000000ffff0d6224 */ /* 0x000fc400078e001d */
[----:B------:R-:W-:Y:S01]  /*18d0*/  @P6 IMAD.MOV.U32 R20, RZ, RZ, R8 ;  /* 0x000000ffff146224 */ /* 0x000fe200078e0008 */
[----:B------:R-:W-:Y:S01]  /*18e0*/  ISETP.EQ.AND P6, PT, R32, -0x28, PT ;  /* 0xffffffd82000780c */ /* 0x000fe20003fc2270 */
[----:B------:R-:W-:Y:S02]  /*18f0*/  @P2 IMAD.MOV.U32 R27, RZ, RZ, R10 ;  /* 0x000000ffff1b2224 */ /* 0x000fe400078e000a */
[----:B------:R-:W-:Y:S02]  /*1900*/  @P2 IMAD.MOV.U32 R12, RZ, RZ, R11 ;  /* 0x000000ffff0c2224 */ /* 0x000fe400078e000b */
[----:B------:R-:W-:Y:S02]  /*1910*/  @P5 IMAD.MOV.U32 R27, RZ, RZ, R28 ;  /* 0x000000ffff1b5224 */ /* 0x000fe400078e001c */
[----:B------:R-:W-:Y:S02]  /*1920*/  @P5 IMAD.MOV.U32 R12, RZ, RZ, R29 ;  /* 0x000000ffff0c5224 */ /* 0x000fe400078e001d */
[----:B------:R-:W-:-:S02]  /*1930*/  @P0 IMAD.MOV.U32 R27, RZ, RZ, R8 ;  /* 0x000000ffff1b0224 */ /* 0x000fc400078e0008 */
[--C-:B------:R-:W-:Y:S02]  /*1940*/  @P0 IMAD.MOV.U32 R12, RZ, RZ, R9.reuse ;  /* 0x000000ffff0c0224 */ /* 0x100fe400078e0009 */
[----:B------:R-:W-:Y:S01]  /*1950*/  @P1 IMAD.MOV.U32 R13, RZ, RZ, R9 ;  /* 0x000000ffff0d1224 */ /* 0x000fe200078e0009 */
[C---:B------:R-:W-:Y:S01]  /*1960*/  ISETP.EQ.AND P1, PT, R32.reuse, -0x18, PT ;  /* 0xffffffe82000780c */ /* 0x040fe20003f22270 */
[----:B-1----:R-:W-:Y:S02]  /*1970*/  @P6 IMAD.MOV.U32 R27, RZ, RZ, R2 ;  /* 0x000000ffff1b6224 */ /* 0x002fe400078e0002 */
[----:B------:R-:W-:Y:S01]  /*1980*/  @P6 IMAD.MOV.U32 R12, RZ, RZ, R3 ;  /* 0x000000ffff0c6224 */ /* 0x000fe200078e0003 */
[----:B------:R-:W-:Y:S01]  /*1990*/  ISETP.EQ.AND P6, PT, R32, -0x10, PT ;  /* 0xfffffff02000780c */ /* 0x000fe20003fc2270 */
[----:B------:R-:W-:Y:S02]  /*19a0*/  @P4 IMAD.MOV.U32 R26, RZ, RZ, R10 ;  /* 0x000000ffff1a4224 */ /* 0x000fe400078e000a */
[----:B------:R-:W-:-:S02]  /*19b0*/  @P4 IMAD.MOV.U32 R25, RZ, RZ, R11 ;  /* 0x000000ffff194224 */ /* 0x000fc400078e000b */
[----:B------:R-:W-:Y:S02]  /*19c0*/  @P3 IMAD.MOV.U32 R23, RZ, RZ, R11 ;  /* 0x000000ffff173224 */ /* 0x000fe400078e000b */
[----:B------:R-:W0:Y:S01]  /*19d0*/  LDS.64 R10, [R30.X4+0x130] ;  /* 0x000130001e0a7984 */ /* 0x000e220000004a00 */
[--C-:B------:R-:W-:Y:S01]  /*19e0*/  @P0 IMAD.MOV.U32 R22, RZ, RZ, R28.reuse ;  /* 0x000000ffff160224 */ /* 0x100fe200078e001c */
[----:B------:R-:W-:Y:S01]  /*19f0*/  @P1 MOV R25, R29 ;  /* 0x0000001d00191202 */ /* 0x000fe20000000f00 */
[----:B------:R-:W-:Y:S01]  /*1a00*/  @P1 IMAD.MOV.U32 R26, RZ, RZ, R28 ;  /* 0x000000ffff1a1224 */ /* 0x000fe200078e001c */
[----:B------:R-:W-:Y:S01]  /*1a10*/  @P2 MOV R25, R9 ;  /* 0x0000000900192202 */ /* 0x000fe20000000f00 */
[----:B------:R-:W-:Y:S02]  /*1a20*/  @P2 IMAD.MOV.U32 R26, RZ, RZ, R8 ;  /* 0x000000ffff1a2224 */ /* 0x000fe400078e0008 */
[----:B------:R-:W-:Y:S02]  /*1a30*/  @P6 IMAD.MOV.U32 R24, RZ, RZ, R28 ;  /* 0x000000ffff186224 */ /* 0x000fe400078e001c */
[----:B------:R-:W-:-:S02]  /*1a40*/  @P4 IMAD.MOV.U32 R24, RZ, RZ, R8 ;  /* 0x000000ffff184224 */ /* 0x000fc400078e0008 */
[----:B------:R-:W-:Y:S01]  /*1a50*/  @P3 IMAD.MOV.U32 R22, RZ, RZ, R8 ;  /* 0x000000ffff163224 */ /* 0x000fe200078e0008 */
[C---:B------:R-:W-:Y:S01]  /*1a60*/  IADD3 R8, R31.reuse, 0xc, RZ ;  /* 0x0000000c1f087810 */ /* 0x040fe20007ffe0ff */
[----:B------:R-:W-:Y:S01]  /*1a70*/  @P5 IMAD.MOV.U32 R26, RZ, RZ, R2 ;  /* 0x000000ffff1a5224 */ /* 0x000fe200078e0002 */
[----:B------:R-:W-:Y:S01]  /*1a80*/  @P6 MOV R22, R2 ;  /* 0x0000000200166202 */ /* 0x000fe20000000f00 */
[----:B------:R-:W-:Y:S01]  /*1a90*/  @P5 IMAD.MOV.U32 R25, RZ, RZ, R3 ;  /* 0x000000ffff195224 */ /* 0x000fe200078e0003 */
[----:B------:R-:W-:Y:S01]  /*1aa0*/  IADD3 R31, R31, 0x10, RZ ;  /* 0x000000101f1f7810 */ /* 0x000fe20007ffe0ff */
[----:B------:R-:W-:Y:S02]  /*1ab0*/  IMAD.SHL.U32 R8, R8, 0x4, RZ ;  /* 0x0000000408087824 */ /* 0x000fe400078e00ff */
[--C-:B------:R-:W-:Y:S02]  /*1ac0*/  @P6 IMAD.MOV.U32 R23, RZ, RZ, R29.reuse ;  /* 0x000000ffff176224 */ /* 0x100fe400078e001d */
[----:B------:R-:W-:Y:S01]  /*1ad0*/  @P0 IMAD.MOV.U32 R21, RZ, RZ, R29 ;  /* 0x000000ffff150224 */ /* 0x000fe200078e001d */
[----:B------:R-:W-:Y:S01]  /*1ae0*/  ISETP.EQ.AND P5, PT, R8, 0x38, PT ;  /* 0x000000380800780c */ /* 0x000fe20003fa2270 */
[--C-:B------:R-:W-:Y:S01]  /*1af0*/  @P4 IMAD.MOV.U32 R23, RZ, RZ, R9.reuse ;  /* 0x000000ffff174224 */ /* 0x100fe200078e0009 */
[----:B------:R-:W-:Y:S01]  /*1b00*/  @P1 MOV R23, R3 ;  /* 0x0000000300171202 */ /* 0x000fe20000000f00 */
[----:B------:R-:W-:-:S02]  /*1b10*/  @P3 IMAD.MOV.U32 R21, RZ, RZ, R9 ;  /* 0x000000ffff153224 */ /* 0x000fc400078e0009 */
[--C-:B------:R-:W-:Y:S01]  /*1b20*/  @P1 IMAD.MOV.U32 R24, RZ, RZ, R2.reuse ;  /* 0x000000ffff181224 */ /* 0x100fe200078e0002 */
[C---:B------:R-:W-:Y:S01]  /*1b30*/  ISETP.EQ.AND P1, PT, R8.reuse, 0x20, PT ;  /* 0x000000200800780c */ /* 0x040fe20003f22270 */
[--C-:B------:R-:W-:Y:S02]  /*1b40*/  @P0 IMAD.MOV.U32 R20, RZ, RZ, R2.reuse ;  /* 0x000000ffff140224 */ /* 0x100fe400078e0002 */
[--C-:B------:R-:W-:Y:S02]  /*1b50*/  @P2 IMAD.MOV.U32 R18, RZ, RZ, R2.reuse ;  /* 0x000000ffff122224 */ /* 0x100fe400078e0002 */
[--C-:B------:R-:W-:Y:S02]  /*1b60*/  @P4 IMAD.MOV.U32 R16, RZ, RZ, R2.reuse ;  /* 0x000000ffff104224 */ /* 0x100fe400078e0002 */
[----:B------:R-:W-:Y:S01]  /*1b70*/  @P3 IMAD.MOV.U32 R14, RZ, RZ, R2 ;  /* 0x000000ffff0e3224 */ /* 0x000fe200078e0002 */
        /* <DEDUP_REMOVED lines=8> */
[C---:B------:R-:W-:Y:S01]  /*1c00*/  ISETP.EQ.AND P4, PT, R8.reuse, RZ, PT ;  /* 0x000000ff0800720c */ /* 0x040fe20003f82270 */
[----:B------:R-:W-:Y:S01]  /*1c10*/  @P3 IMAD.MOV.U32 R13, RZ, RZ, R3 ;  /* 0x000000ffff0d3224 */ /* 0x000fe200078e0003 */
[C---:B------:R-:W-:Y:S01]  /*1c20*/  ISETP.EQ.AND P3, PT, R8.reuse, 0x8, PT ;  /* 0x000000080800780c */ /* 0x040fe20003f62270 */
[----:B------:R-:W1:Y:S01]  /*1c30*/  LDS.64 R2, [R30.X4+0x138] ;  /* 0x000138001e027984 */ /* 0x000e620000004a00 */
[----:B------:R-:W-:Y:S01]  /*1c40*/  @P5 IMAD.MOV.U32 R13, RZ, RZ, R5 ;  /* 0x000000ffff0d5224 */ /* 0x000fe200078e0005 */
[----:B------:R-:W-:Y:S01]  /*1c50*/  ISETP.EQ.AND P5, PT, R8, 0x18, PT ;  /* 0x000000180800780c */ /* 0x000fe20003fa2270 */
[----:B------:R-:W-:-:S02]  /*1c60*/  @P1 IMAD.MOV.U32 R20, RZ, RZ, R4 ;  /* 0x000000ffff141224 */ /* 0x000fc400078e0004 */
[----:B------:R-:W-:Y:S01]  /*1c70*/  @P6 IMAD.MOV.U32 R18, RZ, RZ, R4 ;  /* 0x000000ffff126224 */ /* 0x000fe200078e0004 */
[----:B------:R-:W-:Y:S01]  /*1c80*/  @P0 MOV R16, R4 ;  /* 0x0000000400100202 */ /* 0x000fe20000000f00 */
[--C-:B------:R-:W-:Y:S02]  /*1c90*/  @P6 IMAD.MOV.U32 R17, RZ, RZ, R5.reuse ;  /* 0x000000ffff116224 */ /* 0x100fe400078e0005 */
[--C-:B------:R-:W-:Y:S01]  /*1ca0*/  @P0 IMAD.MOV.U32 R15, RZ, RZ, R5.reuse ;  /* 0x000000ffff0f0224 */ /* 0x100fe200078e0005 */
[----:B0-----:R-:W-:Y:S01]  /*1cb0*/  @P4 MOV R20, R10 ;  /* 0x0000000a00144202 */ /* 0x001fe20000000f00 */
[----:B------:R-:W-:Y:S01]  /*1cc0*/  @P1 IMAD.MOV.U32 R19, RZ, RZ, R5 ;  /* 0x000000ffff131224 */ /* 0x000fe200078e0005 */
[----:B------:R-:W-:Y:S01]  /*1cd0*/  @P4 MOV R27, R4 ;  /* 0x00000004001b4202 */ /* 0x000fe20000000f00 */
[--C-:B------:R-:W-:Y:S01]  /*1ce0*/  @P3 IMAD.MOV.U32 R18, RZ, RZ, R10.reuse ;  /* 0x000000ffff123224 */ /* 0x100fe200078e000a */
[----:B------:R-:W-:Y:S01]  /*1cf0*/  @P1 MOV R18, R6 ;  /* 0x0000000600121202 */ /* 0x000fe20000000f00 */
[----:B------:R-:W-:Y:S01]  /*1d00*/  @P3 IMAD.MOV.U32 R17, RZ, RZ, R11 ;  /* 0x000000ffff113224 */ /* 0x000fe200078e000b */
[----:B------:R-:W-:Y:S01]  /*1d10*/  @P3 MOV R25, R5 ;  /* 0x0000000500193202 */ /* 0x000fe20000000f00 */
[----:B------:R-:W-:-:S02]  /*1d20*/  @P5 IMAD.MOV.U32 R14, RZ, RZ, R10 ;  /* 0x000000ffff0e5224 */ /* 0x000fc400078e000a */
[--C-:B------:R-:W-:Y:S02]  /*1d30*/  @P5 IMAD.MOV.U32 R13, RZ, RZ, R11.reuse ;  /* 0x000000ffff0d5224 */ /* 0x100fe400078e000b */
        /* <DEDUP_REMOVED lines=9> */
[C---:B------:R-:W-:Y:S01]  /*1dd0*/  ISETP.EQ.AND P6, PT, R8.reuse, -0x8, PT ;  /* 0xfffffff80800780c */ /* 0x040fe20003fc2270 */
[----:B------:R-:W-:Y:S02]  /*1de0*/  @P4 IMAD.MOV.U32 R19, RZ, RZ, R11 ;  /* 0x000000ffff134224 */ /* 0x000fe400078e000b */
[----:B------:R-:W-:Y:S02]  /*1df0*/  @P5 IMAD.MOV.U32 R22, RZ, RZ, R4 ;  /* 0x000000ffff165224 */ /* 0x000fe400078e0004 */
[----:B------:R-:W-:Y:S01]  /*1e00*/  @P5 IMAD.MOV.U32 R21, RZ, RZ, R5 ;  /* 0x000000ffff155224 */ /* 0x000fe200078e0005 */
[----:B-1----:R-:W-:Y:S01]  /*1e10*/  @P4 MOV R18, R2 ;  /* 0x0000000200124202 */ /* 0x002fe20000000f00 */
[----:B------:R-:W-:Y:S02]  /*1e20*/  @P5 IMAD.MOV.U32 R20, RZ, RZ, R6 ;  /* 0x000000ffff145224 */ /* 0x000fe400078e0006 */
[----:B------:R-:W-:Y:S01]  /*1e30*/  @P5 IMAD.MOV.U32 R19, RZ, RZ, R7 ;  /* 0x000000ffff135224 */ /* 0x000fe200078e0007 */
[----:B------:R-:W-:Y:S01]  /*1e40*/  ISETP.EQ.AND P5, PT, R8, -0x28, PT ;  /* 0xffffffd80800780c */ /* 0x000fe20003fa2270 */
[----:B------:R-:W-:-:S02]  /*1e50*/  @P4 IMAD.MOV.U32 R12, RZ, RZ, R5 ;  /* 0x000000ffff0c4224 */ /* 0x000fc400078e0005 */
[----:B------:R-:W-:Y:S01]  /*1e60*/  @P3 IMAD.MOV.U32 R26, RZ, RZ, R4 ;  /* 0x000000ffff1a3224 */ /* 0x000fe200078e0004 */
[----:B------:R-:W-:Y:S01]  /*1e70*/  @P6 MOV R19, R3 ;  /* 0x0000000300136202 */ /* 0x000fe20000000f00 */
[--C-:B------:R-:W-:Y:S02]  /*1e80*/  @P1 IMAD.MOV.U32 R27, RZ, RZ, R10.reuse ;  /* 0x000000ffff1b1224 */ /* 0x100fe400078e000a */
[--C-:B------:R-:W-:Y:S01]  /*1e90*/  @P1 IMAD.MOV.U32 R12, RZ, RZ, R11.reuse ;  /* 0x000000ffff0c1224 */ /* 0x100fe200078e000b */
[----:B------:R-:W-:Y:S01]  /*1ea0*/  @P6 MOV R12, R7 ;  /* 0x00000007000c6202 */ /* 0x000fe20000000f00 */
[----:B------:R-:W-:Y:S02]  /*1eb0*/  @P0 IMAD.MOV.U32 R26, RZ, RZ, R10 ;  /* 0x000000ffff1a0224 */ /* 0x000fe400078e000a */
[----:B------:R-:W-:Y:S02]  /*1ec0*/  @P0 IMAD.MOV.U32 R25, RZ, RZ, R11 ;  /* 0x000000ffff190224 */ /* 0x000fe400078e000b */
[----:B------:R-:W-:-:S02]  /*1ed0*/  @P6 IMAD.MOV.U32 R27, RZ, RZ, R6 ;  /* 0x000000ffff1b6224 */ /* 0x000fc400078e0006 */
[----:B------:R-:W-:Y:S02]  /*1ee0*/  @P4 IMAD.MOV.U32 R26, RZ, RZ, R6 ;  /* 0x000000ffff1a4224 */ /* 0x000fe400078e0006 */
[----:B------:R-:W-:Y:S02]  /*1ef0*/  @P4 IMAD.MOV.U32 R25, RZ, RZ, R7 ;  /* 0x000000ffff194224 */ /* 0x000fe400078e0007 */
[--C-:B------:R-:W-:Y:S02]  /*1f00*/  @P5 IMAD.MOV.U32 R27, RZ, RZ, R2.reuse ;  /* 0x000000ffff1b5224 */ /* 0x100fe400078e0002 */
[--C-:B------:R-:W-:Y:S01]  /*1f10*/  @P5 IMAD.MOV.U32 R12, RZ, RZ, R3.reuse ;  /* 0x000000ffff0c5224 */ /* 0x100fe200078e0003 */
[----:B------:R-:W-:Y:S01]  /*1f20*/  ISETP.EQ.AND P5, PT, R8, -0x10, PT ;  /* 0xfffffff00800780c */ /* 0x000fe20003fa2270 */
[----:B------:R-:W-:Y:S02]  /*1f30*/  @P1 IMAD.MOV.U32 R26, RZ, RZ, R2 ;  /* 0x000000ffff1a1224 */ /* 0x000fe400078e0002 */
[----:B------:R-:W-:Y:S01]  /*1f40*/  @P1 IMAD.MOV.U32 R25, RZ, RZ, R3 ;  /* 0x000000ffff191224 */ /* 0x000fe200078e0003 */
[----:B------:R-:W-:Y:S01]  /*1f50*/  PLOP3.LUT P1, PT, PT, PT, UP1, 0x80, 0x0 ;  /* 0x000000000000781c */ /* 0x000fe20003f2f018 */
[----:B------:R-:W-:-:S02]  /*1f60*/  @P2 IMAD.MOV.U32 R24, RZ, RZ, R4 ;  /* 0x000000ffff182224 */ /* 0x000fc400078e0004 */
[----:B------:R-:W-:Y:S02]  /*1f70*/  @P2 IMAD.MOV.U32 R23, RZ, RZ, R5 ;  /* 0x000000ffff172224 */ /* 0x000fe400078e0005 */
[--C-:B------:R-:W-:Y:S02]  /*1f80*/  @P6 IMAD.MOV.U32 R22, RZ, RZ, R10.reuse ;  /* 0x000000ffff166224 */ /* 0x100fe400078e000a */
[----:B------:R-:W-:Y:S02]  /*1f90*/  @P6 IMAD.MOV.U32 R21, RZ, RZ, R11 ;  /* 0x000000ffff156224 */ /* 0x000fe400078e000b */
[----:B------:R-:W-:Y:S01]  /*1fa0*/  @P5 IMAD.MOV.U32 R24, RZ, RZ, R10 ;  /* 0x000000ffff185224 */ /* 0x000fe200078e000a */
[----:B------:R-:W-:Y:S01]  /*1fb0*/  @P5 MOV R23, R11 ;  /* 0x0000000b00175202 */ /* 0x000fe20000000f00 */
[--C-:B------:R-:W-:Y:S01]  /*1fc0*/  @P3 IMAD.MOV.U32 R24, RZ, RZ, R6.reuse ;  /* 0x000000ffff183224 */ /* 0x100fe200078e0006 */
[----:B------:R-:W-:Y:S01]  /*1fd0*/  @P3 MOV R23, R7 ;  /* 0x0000000700173202 */ /* 0x000fe20000000f00 */
[----:B------:R-:W-:-:S02]  /*1fe0*/  @P2 IMAD.MOV.U32 R22, RZ, RZ, R6 ;  /* 0x000000ffff162224 */ /* 0x000fc400078e0006 */
[----:B------:R-:W-:Y:S02]  /*1ff0*/  @P2 IMAD.MOV.U32 R21, RZ, RZ, R7 ;  /* 0x000000ffff152224 */ /* 0x000fe400078e0007 */
[--C-:B------:R-:W-:Y:S02]  /*2000*/  @P0 IMAD.MOV.U32 R24, RZ, RZ, R2.reuse ;  /* 0x000000ffff180224 */ /* 0x100fe400078e0002 */
[--C-:B------:R-:W-:Y:S02]  /*2010*/  @P5 IMAD.MOV.U32 R22, RZ, RZ, R2.reuse ;  /* 0x000000ffff165224 */ /* 0x100fe400078e0002 */
[--C-:B------:R-:W-:Y:S02]  /*2020*/  @P6 IMAD.MOV.U32 R20, RZ, RZ, R2.reuse ;  /* 0x000000ffff146224 */ /* 0x100fe400078e0002 */
[--C-:B------:R-:W-:Y:S02]  /*2030*/  @P3 IMAD.MOV.U32 R16, RZ, RZ, R2.reuse ;  /* 0x000000ffff103224 */ /* 0x100fe400078e0002 */
[----:B------:R-:W-:-:S02]  /*2040*/  @P2 IMAD.MOV.U32 R14, RZ, RZ, R2 ;  /* 0x000000ffff0e2224 */ /* 0x000fc400078e0002 */
[--C-:B------:R-:W-:Y:S02]  /*2050*/  @P0 IMAD.MOV.U32 R23, RZ, RZ, R3.reuse ;  /* 0x000000ffff170224 */ /* 0x100fe400078e0003 */
[--C-:B------:R-:W-:Y:S02]  /*2060*/  @P5 IMAD.MOV.U32 R21, RZ, RZ, R3.reuse ;  /* 0x000000ffff155224 */ /* 0x100fe400078e0003 */
[--C-:B------:R-:W-:Y:S02]  /*2070*/  @P4 IMAD.MOV.U32 R17, RZ, RZ, R3.reuse ;  /* 0x000000ffff114224 */ /* 0x100fe400078e0003 */
[--C-:B------:R-:W-:Y:S02]  /*2080*/  @P3 IMAD.MOV.U32 R15, RZ, RZ, R3.reuse ;  /* 0x000000ffff0f3224 */ /* 0x100fe400078e0003 */
[----:B------:R-:W-:Y:S01]  /*2090*/  @P2 IMAD.MOV.U32 R13, RZ, RZ, R3 ;  /* 0x000000ffff0d2224 */ /* 0x000fe200078e0003 */
[----:B------:R-:W-:Y:S01]  /*20a0*/  @!P1 CALL.REL.NOINC `(.L_x_70426) ;  /* 0x0000001000009944 */ /* 0x000fe20003c00000 */
[----:B------:R-:W-:Y:S05]  /*20b0*/  BRA `(.L_x_70427) ;  /* 0xffffeb2000007947 */ /* 0x000fea000383ffff */
.L_x_70426:
        /* <DEDUP_REMOVED lines=22> */
[----:B------:R-:W-:Y:S01]  /*2220*/  @P5 IMAD.MOV.U32 R19, RZ, RZ, R11 ;  /* 0x000000ffff135224 */ /* 0x000fe200078e000b */
[----:B-1----:R-:W-:Y:S01]  /*2230*/  @P0 MOV R19, R5 ;  /* 0x0000000500130202 */ /* 0x002fe20000000f00 */
[----:B------:R-:W-:Y:S01]  /*2240*/  @P0 IMAD.MOV.U32 R20, RZ, RZ, R4 ;  /* 0x000000ffff140224 */ /* 0x000fe200078e0004 */
[-C--:B------:R-:W-:Y:S01]  /*2250*/  @P6 MOV R17, R11.reuse ;  /* 0x0000000b00116202 */ /* 0x080fe20000000f00 */
[--C-:B------:R-:W-:Y:S01]  /*2260*/  @P6 IMAD.MOV.U32 R18, RZ, RZ, R10.reuse ;  /* 0x000000ffff126224 */ /* 0x100fe200078e000a */
[----:B------:R-:W-:Y:S01]  /*2270*/  @P0 MOV R12, R11 ;  /* 0x0000000b000c0202 */ /* 0x000fe20000000f00 */
[----:B------:R-:W-:-:S02]  /*2280*/  @P2 IMAD.MOV.U32 R22, RZ, RZ, R10 ;  /* 0x000000ffff162224 */ /* 0x000fc400078e000a */
[----:B------:R-:W-:Y:S01]  /*2290*/  @P3 MOV R23, R11 ;  /* 0x0000000b00173202 */ /* 0x000fe20000000f00 */
[----:B------:R-:W-:Y:S02]  /*22a0*/  @P2 IMAD.MOV.U32 R21, RZ, RZ, R11 ;  /* 0x000000ffff152224 */ /* 0x000fe400078e000b */
[----:B------:R-:W-:Y:S02]  /*22b0*/  @P2 IMAD.MOV.U32 R14, RZ, RZ, R4 ;  /* 0x000000ffff0e2224 */ /* 0x000fe400078e0004 */
[----:B------:R-:W-:Y:S01]  /*22c0*/  @P2 IMAD.MOV.U32 R13, RZ, RZ, R5 ;  /* 0x000000ffff0d2224 */ /* 0x000fe200078e0005 */
[----:B--2---:R-:W-:Y:S01]  /*22d0*/  @P1 MOV R13, R7 ;  /* 0x00000007000d1202 */ /* 0x004fe20000000f00 */
[----:B------:R-:W-:Y:S02]  /*22e0*/  @P2 IMAD.MOV.U32 R20, RZ, RZ, R6 ;  /* 0x000000ffff142224 */ /* 0x000fe400078e0006 */
        /* <DEDUP_REMOVED lines=19> */
[C---:B------:R-:W-:Y:S01]  /*2420*/  ISETP.EQ.AND P1, PT, R2.reuse, -0x18, PT ;  /* 0xffffffe80200780c */ /* 0x040fe20003f22270 */
[----:B------:R-:W-:Y:S01]  /*2430*/  @P5 IMAD.MOV.U32 R27, RZ, RZ, R6 ;  /* 0x000000ffff1b5224 */ /* 0x000fe200078e0006 */
[----:B------:R-:W-:Y:S01]  /*2440*/  @P5 MOV R21, R5 ;  /* 0x0000000500155202 */ /* 0x000fe20000000f00 */
[----:B------:R-:W-:Y:S01]  /*2450*/  @P5 IMAD.MOV.U32 R12, RZ, RZ, R7 ;  /* 0x000000ffff0c5224 */ /* 0x000fe200078e0007 */
[----:B------:R-:W-:Y:S01]  /*2460*/  @P3 MOV R21, R7 ;  /* 0x0000000700153202 */ /* 0x000fe20000000f00 */
[----:B------:R-:W-:Y:S01]  /*2470*/  @P6 IMAD.MOV.U32 R27, RZ, RZ, R8 ;  /* 0x000000ffff1b6224 */ /* 0x000fe200078e0008 */
[----:B------:R-:W-:Y:S01]  /*2480*/  @P5 MOV R19, R9 ;  /* 0x0000000900135202 */ /* 0x000fe20000000f00 */
[----:B------:R-:W-:Y:S01]  /*2490*/  @P6 IMAD.MOV.U32 R12, RZ, RZ, R9 ;  /* 0x000000ffff0c6224 */ /* 0x000fe200078e0009 */
[----:B------:R-:W-:Y:S01]  /*24a0*/  ISETP.EQ.AND P6, PT, R2, -0x10, PT ;  /* 0xfffffff00200780c */ /* 0x000fe20003fc2270 */
[--C-:B------:R-:W-:Y:S01]  /*24b0*/  @P4 IMAD.MOV.U32 R26, RZ, RZ, R10.reuse ;  /* 0x000000ffff1a4224 */ /* 0x100fe200078e000a */
[----:B------:R-:W0:Y:S01]  /*24c0*/  LDS.64 R2, [R28.X4+0xf0] ;  /* 0x0000f0001c027984 */ /* 0x000e220000004a00 */
[----:B------:R-:W-:-:S02]  /*24d0*/  @P3 IMAD.MOV.U32 R24, RZ, RZ, R10 ;  /* 0x000000ffff183224 */ /* 0x000fc400078e000a */
[----:B------:R-:W-:Y:S02]  /*24e0*/  @P4 IMAD.MOV.U32 R25, RZ, RZ, R11 ;  /* 0x000000ffff194224 */ /* 0x000fe400078e000b */
[--C-:B------:R-:W-:Y:S01]  /*24f0*/  @P1 IMAD.MOV.U32 R26, RZ, RZ, R4.reuse ;  /* 0x000000ffff1a1224 */ /* 0x100fe200078e0004 */
[----:B------:R-:W1:Y:S01]  /*2500*/  LDS.64 R10, [R28.X4+0x110] ;  /* 0x000110001c0a7984 */ /* 0x000e620000004a00 */
[--C-:B------:R-:W-:Y:S02]  /*2510*/  @P5 IMAD.MOV.U32 R22, RZ, RZ, R4.reuse ;  /* 0x000000ffff165224 */ /* 0x100fe400078e0004 */
[--C-:B------:R-:W-:Y:S02]  /*2520*/  @P1 IMAD.MOV.U32 R25, RZ, RZ, R5.reuse ;  /* 0x000000ffff191224 */ /* 0x100fe400078e0005 */
[----:B------:R-:W-:Y:S02]  /*2530*/  @P6 IMAD.MOV.U32 R24, RZ, RZ, R4 ;  /* 0x000000ffff186224 */ /* 0x000fe400078e0004 */
[----:B------:R-:W-:-:S02]  /*2540*/  @P6 IMAD.MOV.U32 R23, RZ, RZ, R5 ;  /* 0x000000ffff176224 */ /* 0x000fc400078e0005 */
[----:B------:R-:W2:Y:S01]  /*2550*/  LDS.64 R4, [R28.X4+0xf8] ;  /* 0x0000f8001c047984 */ /* 0x000ea20000004a00 */
[--C-:B------:R-:W-:Y:S02]  /*2560*/  @P0 IMAD.MOV.U32 R26, RZ, RZ, R6.reuse ;  /* 0x000000ffff1a0224 */ /* 0x100fe400078e0006 */
[--C-:B------:R-:W-:Y:S02]  /*2570*/  @P4 IMAD.MOV.U32 R24, RZ, RZ, R6.reuse ;  /* 0x000000ffff184224 */ /* 0x100fe400078e0006 */
[----:B------:R-:W-:Y:S01]  /*2580*/  @P3 IMAD.MOV.U32 R22, RZ, RZ, R6 ;  /* 0x000000ffff163224 */ /* 0x000fe200078e0006 */
[C---:B------:R-:W-:Y:S01]  /*2590*/  IADD3 R6, R31.reuse, 0x4, RZ ;  /* 0x000000041f067810 */ /* 0x040fe20007ffe0ff */
[----:B------:R-:W-:Y:S01]  /*25a0*/  @P0 IMAD.MOV.U32 R25, RZ, RZ, R7 ;  /* 0x000000ffff190224 */ /* 0x000fe200078e0007 */
[----:B------:R-:W-:Y:S01]  /*25b0*/  IADD3 R31, R31, 0x8, RZ ;  /* 0x000000081f1f7810 */ /* 0x000fe20007ffe0ff */
[----:B------:R-:W-:Y:S02]  /*25c0*/  @P2 IMAD.MOV.U32 R26, RZ, RZ, R8 ;  /* 0x000000ffff1a2224 */ /* 0x000fe400078e0008 */
[----:B------:R-:W-:-:S02]  /*25d0*/  IMAD.SHL.U32 R29, R6, 0x4, RZ ;  /* 0x00000004061d7824 */ /* 0x000fc400078e00ff */
[----:B------:R-:W-:Y:S02]  /*25e0*/  @P2 IMAD.MOV.U32 R25, RZ, RZ, R9 ;  /* 0x000000ffff192224 */ /* 0x000fe400078e0009 */
[----:B------:R-:W-:Y:S01]  /*25f0*/  @P4 IMAD.MOV.U32 R23, RZ, RZ, R7 ;  /* 0x000000ffff174224 */ /* 0x000fe200078e0007 */
[C---:B------:R-:W-:Y:S01]  /*2600*/  ISETP.EQ.AND P2, PT, R29.reuse, 0x38, PT ;  /* 0x000000381d00780c */ /* 0x040fe20003f42270 */
[----:B------:R-:W3:Y:S01]  /*2610*/  LDS.64 R6, [R28.X4+0x118] ;  /* 0x000118001c067984 */ /* 0x000ee20000004a00 */
[--C-:B------:R-:W-:Y:S02]  /*2620*/  @P6 IMAD.MOV.U32 R22, RZ, RZ, R8.reuse ;  /* 0x000000ffff166224 */ /* 0x100fe400078e0008 */
[----:B------:R-:W-:Y:S01]  /*2630*/  @P6 IMAD.MOV.U32 R21, RZ, RZ, R9 ;  /* 0x000000ffff156224 */ /* 0x000fe200078e0009 */
[----:B------:R-:W-:Y:S01]  /*2640*/  ISETP.EQ.AND P6, PT, R29, 0x20, PT ;  /* 0x000000201d00780c */ /* 0x000fe20003fc2270 */
[--C-:B------:R-:W-:Y:S02]  /*2650*/  @P1 IMAD.MOV.U32 R24, RZ, RZ, R8.reuse ;  /* 0x000000ffff181224 */ /* 0x100fe400078e0008 */
[----:B------:R-:W-:-:S02]  /*2660*/  @P4 IMAD.MOV.U32 R16, RZ, RZ, R8 ;  /* 0x000000ffff104224 */ /* 0x000fc400078e0008 */
[--C-:B------:R-:W-:Y:S02]  /*2670*/  @P3 IMAD.MOV.U32 R14, RZ, RZ, R8.reuse ;  /* 0x000000ffff0e3224 */ /* 0x100fe400078e0008 */
[--C-:B------:R-:W-:Y:S01]  /*2680*/  @P1 IMAD.MOV.U32 R23, RZ, RZ, R9.reuse ;  /* 0x000000ffff171224 */ /* 0x100fe200078e0009 */
[C---:B------:R-:W-:Y:S01]  /*2690*/  ISETP.EQ.AND P1, PT, R29.reuse, RZ, PT ;  /* 0x000000ff1d00720c */ /* 0x040fe20003f22270 */
[--C-:B------:R-:W-:Y:S01]  /*26a0*/  @P4 IMAD.MOV.U32 R15, RZ, RZ, R9.reuse ;  /* 0x000000ffff0f4224 */ /* 0x100fe200078e0009 */
[C---:B------:R-:W-:Y:S01]  /*26b0*/  ISETP.EQ.AND P4, PT, R29.reuse, 0x28, PT ;  /* 0x000000281d00780c */ /* 0x040fe20003f82270 */
[----:B------:R-:W-:Y:S01]  /*26c0*/  @P3 IMAD.MOV.U32 R13, RZ, RZ, R9 ;  /* 0x000000ffff0d3224 */ /* 0x000fe200078e0009 */
[C---:B------:R-:W-:Y:S01]  /*26d0*/  ISETP.EQ.AND P3, PT, R29.reuse, 0x8, PT ;  /* 0x000000081d00780c */ /* 0x040fe20003f62270 */
[----:B------:R-:W-:Y:S01]  /*26e0*/  @P5 IMAD.MOV.U32 R20, RZ, RZ, R8 ;  /* 0x000000ffff145224 */ /* 0x000fe200078e0008 */
[C---:B------:R-:W-:Y:S01]  /*26f0*/  ISETP.EQ.AND P5, PT, R29.reuse, 0x18, PT ;  /* 0x000000181d00780c */ /* 0x040fe20003fa2270 */
[----:B0-----:R-:W-:Y:S01]  /*2700*/  @P2 IMAD.MOV.U32 R14, RZ, RZ, R2 ;  /* 0x000000ffff0e2224 */ /* 0x001fe200078e0002 */
[----:B------:R-:W-:Y:S01]  /*2710*/  @P6 MOV R20, R2 ;  /* 0x0000000200146202 */ /* 0x000fe20000000f00 */
[----:B------:R-:W-:Y:S01]  /*2720*/  @P2 IMAD.MOV.U32 R13, RZ, RZ, R3 ;  /* 0x000000ffff0d2224 */ /* 0x000fe200078e0003 */
[C---:B------:R-:W-:Y:S01]  /*2730*/  ISETP.EQ.AND P2, PT, R29.reuse, 0x30, PT ;  /* 0x000000301d00780c */ /* 0x040fe20003f42270 */
[----:B------:R-:W-:Y:S01]  /*2740*/  @P0 IMAD.MOV.U32 R17, RZ, RZ, R9 ;  /* 0x000000ffff110224 */ /* 0x000fe200078e0009 */
[----:B------:R-:W-:Y:S01]  /*2750*/  ISETP.EQ.AND P0, PT, R29, 0x10, PT ;  /* 0x000000101d00780c */ /* 0x000fe20003f02270 */
[----:B------:R-:W-:-:S02]  /*2760*/  @P6 IMAD.MOV.U32 R19, RZ, RZ, R3 ;  /* 0x000000ffff136224 */ /* 0x000fc400078e0003 */
[----:B-1----:R-:W-:Y:S02]  /*2770*/  @P1 IMAD.MOV.U32 R20, RZ, RZ, R10 ;  /* 0x000000ffff141224 */ /* 0x002fe400078e000a */
[----:B------:R-:W-:Y:S02]  /*2780*/  @P1 IMAD.MOV.U32 R19, RZ, RZ, R11 ;  /* 0x000000ffff131224 */ /* 0x000fe400078e000b */
[--C-:B------:R-:W-:Y:S01]  /*2790*/  @P4 IMAD.MOV.U32 R18, RZ, RZ, R2.reuse ;  /* 0x000000ffff124224 */ /* 0x100fe200078e0002 */
[----:B------:R-:W-:Y:S01]  /*27a0*/  @P5 MOV R14, R10 ;  /* 0x0000000a000e5202 */ /* 0x000fe20000000f00 */
[--C-:B------:R-:W-:Y:S02]  /*27b0*/  @P4 IMAD.MOV.U32 R17, RZ, RZ, R3.reuse ;  /* 0x000000ffff114224 */ /* 0x100fe400078e0003 */
[----:B------:R-:W-:Y:S01]  /*27c0*/  @P5 IMAD.MOV.U32 R22, RZ, RZ, R2 ;  /* 0x000000ffff165224 */ /* 0x000fe200078e0002 */
[----:B------:R-:W-:Y:S01]  /*27d0*/  @P2 MOV R16, R2 ;  /* 0x0000000200102202 */ /* 0x000fe20000000f00 */
[----:B------:R-:W-:-:S02]  /*27e0*/  @P5 IMAD.MOV.U32 R21, RZ, RZ, R3 ;  /* 0x000000ffff155224 */ /* 0x000fc400078e0003 */
[----:B------:R-:W-:Y:S02]  /*27f0*/  @P5 IMAD.MOV.U32 R13, RZ, RZ, R11 ;  /* 0x000000ffff0d5224 */ /* 0x000fe400078e000b */
[----:B--2---:R-:W-:Y:S02]  /*2800*/  @P5 IMAD.MOV.U32 R20, RZ, RZ, R4 ;  /* 0x000000ffff145224 */ /* 0x004fe400078e0004 */
[----:B------:R-:W-:Y:S01]  /*2810*/  @P5 IMAD.MOV.U32 R19, RZ, RZ, R5 ;  /* 0x000000ffff135224 */ /* 0x000fe200078e0005 */
[----:B------:R-:W-:Y:S01]  /*2820*/  ISETP.EQ.AND P5, PT, R29, -0x20, PT ;  /* 0xffffffe01d00780c */ /* 0x000fe20003fa2270 */
[----:B------:R-:W-:Y:S02]  /*2830*/  @P2 IMAD.MOV.U32 R15, RZ, RZ, R3 ;  /* 0x000000ffff0f2224 */ /* 0x000fe400078e0003 */
[----:B------:R-:W-:Y:S01]  /*2840*/  @P3 IMAD.MOV.U32 R18, RZ, RZ, R10 ;  /* 0x000000ffff123224 */ /* 0x000fe200078e000a */
[----:B------:R-:W-:Y:S01]  /*2850*/  @P6 MOV R18, R4 ;  /* 0x0000000400126202 */ /* 0x000fe20000000f00 */
[----:B------:R-:W-:-:S02]  /*2860*/  @P3 IMAD.MOV.U32 R17, RZ, RZ, R11 ;  /* 0x000000ffff113224 */ /* 0x000fc400078e000b */
[----:B------:R-:W-:Y:S02]  /*2870*/  @P0 IMAD.MOV.U32 R16, RZ, RZ, R10 ;  /* 0x000000ffff100224 */ /* 0x000fe400078e000a */
[----:B------:R-:W-:Y:S02]  /*2880*/  @P0 IMAD.MOV.U32 R15, RZ, RZ, R11 ;  /* 0x000000ffff0f0224 */ /* 0x000fe400078e000b */
[--C-:B------:R-:W-:Y:S01]  /*2890*/  @P6 IMAD.MOV.U32 R17, RZ, RZ, R5.reuse ;  /* 0x000000ffff116224 */ /* 0x100fe200078e0005 */
[C---:B------:R-:W-:Y:S01]  /*28a0*/  ISETP.EQ.AND P6, PT, R29.reuse, -0x8, PT ;  /* 0xfffffff81d00780c */ /* 0x040fe20003fc2270 */
[----:B------:R-:W-:Y:S02]  /*28b0*/  @P4 IMAD.MOV.U32 R16, RZ, RZ, R4 ;  /* 0x000000ffff104224 */ /* 0x000fe400078e0004 */
[----:B------:R-:W-:Y:S01]  /*28c0*/  @P4 IMAD.MOV.U32 R15, RZ, RZ, R5 ;  /* 0x000000ffff0f4224 */ /* 0x000fe200078e0005 */
[----:B------:R-:W-:Y:S01]  /*28d0*/  ISETP.EQ.AND P4, PT, R29, -0x28, PT ;  /* 0xffffffd81d00780c */ /* 0x000fe20003f82270 */
[----:B------:R-:W-:Y:S01]  /*28e0*/  @P1 IMAD.MOV.U32 R27, RZ, RZ, R2 ;  /* 0x000000ffff1b1224 */ /* 0x000fe200078e0002 */
[----:B------:R-:W-:Y:S01]  /*28f0*/  @P5 MOV R27, R10 ;  /* 0x0000000a001b5202 */ /* 0x000fe20000000f00 */
[----:B------:R-:W-:Y:S01]  /*2900*/  @P1 IMAD.MOV.U32 R12, RZ, RZ, R3 ;  /* 0x000000ffff0c1224 */ /* 0x000fe200078e0003 */
[----:B---3--:R-:W-:Y:S01]  /*2910*/  @P3 MOV R15, R7 ;  /* 0x00000007000f3202 */ /* 0x008fe20000000f00 */
[----:B------:R-:W-:-:S02]  /*2920*/  @P5 IMAD.MOV.U32 R12, RZ, RZ, R11 ;  /* 0x000000ffff0c5224 */ /* 0x000fc400078e000b */
[--C-:B------:R-:W-:Y:S01]  /*2930*/  @P2 IMAD.MOV.U32 R14, RZ, RZ, R4.reuse ;  /* 0x000000ffff0e2224 */ /* 0x100fe200078e0004 */
[-C--:B------:R-:W-:Y:S01]  /*2940*/  @P0 MOV R14, R6.reuse ;  /* 0x00000006000e0202 */ /* 0x080fe20000000f00 */
[----:B------:R-:W-:Y:S02]  /*2950*/  @P6 IMAD.MOV.U32 R27, RZ, RZ, R4 ;  /* 0x000000ffff1b6224 */ /* 0x000fe400078e0004 */
[--C-:B------:R-:W-:Y:S02]  /*2960*/  @P6 IMAD.MOV.U32 R12, RZ, RZ, R5.reuse ;  /* 0x000000ffff0c6224 */ /* 0x100fe400078e0005 */
[----:B------:R-:W-:Y:S01]  /*2970*/  @P2 IMAD.MOV.U32 R13, RZ, RZ, R5 ;  /* 0x000000ffff0d2224 */ /* 0x000fe200078e0005 */
[----:B------:R-:W-:Y:S01]  /*2980*/  @P4 MOV R27, R6 ;  /* 0x00000006001b4202 */ /* 0x000fe20000000f00 */
[----:B------:R-:W-:Y:S01]  /*2990*/  @P4 IMAD.MOV.U32 R12, RZ, RZ, R7 ;  /* 0x000000ffff0c4224 */ /* 0x000fe200078e0007 */
[C---:B------:R-:W-:Y:S01]  /*29a0*/  ISETP.EQ.AND P2, PT, R29.reuse, -0x18, PT ;  /* 0xffffffe81d00780c */ /* 0x040fe20003f42270 */
[--C-:B------:R-:W-:Y:S01]  /*29b0*/  @P3 IMAD.MOV.U32 R26, RZ, RZ, R2.reuse ;  /* 0x000000ffff1a3224 */ /* 0x100fe200078e0002 */
[----:B------:R-:W-:Y:S01]  /*29c0*/  ISETP.EQ.AND P4, PT, R29, -0x10, PT ;  /* 0xfffffff01d00780c */ /* 0x000fe20003f82270 */
[----:B------:R-:W-:-:S02]  /*29d0*/  @P0 IMAD.MOV.U32 R24, RZ, RZ, R2 ;  /* 0x000000ffff180224 */ /* 0x000fc400078e0002 */
[--C-:B------:R-:W-:Y:S02]  /*29e0*/  @P3 IMAD.MOV.U32 R25, RZ, RZ, R3.reuse ;  /* 0x000000ffff193224 */ /* 0x100fe400078e0003 */
[----:B------:R-:W-:Y:S02]  /*29f0*/  @P0 IMAD.MOV.U32 R23, RZ, RZ, R3 ;  /* 0x000000ffff170224 */ /* 0x000fe400078e0003 */
[--C-:B------:R-:W-:Y:S02]  /*2a00*/  @P6 IMAD.MOV.U32 R22, RZ, RZ, R10.reuse ;  /* 0x000000ffff166224 */ /* 0x100fe400078e000a */
[--C-:B------:R-:W-:Y:S02]  /*2a10*/  @P6 IMAD.MOV.U32 R21, RZ, RZ, R11.reuse ;  /* 0x000000ffff156224 */ /* 0x100fe400078e000b */
        /* <DEDUP_REMOVED lines=22> */
.L_x_70428:
[----:B------:R-:W-:-:S06]  /*2b80*/  UISETP.NE.OR UP0, UPT, UR6, URZ, UP0 ;  /* 0x0000003f0600728c */ /* 0x000fcc0008705670 */
[----:B------:R-:W-:-:S13]  /*2b90*/  PLOP3.LUT P0, PT, PT, PT, UP0, 0x80, 0x0 ;  /* 0x000000000000781c */ /* 0x000fda0003f0f008 */
[----:B------:R-:W-:Y:S05]  /*2ba0*/  @!P0 BRA `(.L_x_70424) ;  /* 0x0000057000008947 */ /* 0x000fea0003800000 */
.L_x_70425:
        /* <DEDUP_REMOVED lines=15> */
[--C-:B0-----:R-:W-:Y:S02]  /*2ca0*/  @P3 IMAD.MOV.U32 R14, RZ, RZ, R8.reuse ;  /* 0x000000ffff0e3224 */ /* 0x101fe400078e0008 */
[----:B------:R-:W-:Y:S01]  /*2cb0*/  @P5 MOV R19, R9 ;  /* 0x0000000900135202 */ /* 0x000fe20000000f00 */
[----:B------:R-:W-:Y:S01]  /*2cc0*/  @P3 IMAD.MOV.U32 R13, RZ, RZ, R9 ;  /* 0x000000ffff0d3224 */ /* 0x000fe200078e0009 */
[----:B------:R-:W-:Y:S01]  /*2cd0*/  ISETP.EQ.AND P3, PT, R10, 0x30, PT ;  /* 0x000000300a00780c */ /* 0x000fe20003f62270 */
[----:B------:R-:W-:Y:S01]  /*2ce0*/  @P5 IMAD.MOV.U32 R20, RZ, RZ, R8 ;  /* 0x000000ffff145224 */ /* 0x000fe200078e0008 */
[----:B-1----:R-:W-:Y:S01]  /*2cf0*/  @P4 MOV R13, R3 ;  /* 0x00000003000d4202 */ /* 0x002fe20000000f00 */
[----:B------:R-:W-:-:S02]  /*2d00*/  @P2 IMAD.MOV.U32 R20, RZ, RZ, R2 ;  /* 0x000000ffff142224 */ /* 0x000fc400078e0002 */
[----:B------:R-:W-:Y:S02]  /*2d10*/  @P2 IMAD.MOV.U32 R19, RZ, RZ, R3 ;  /* 0x000000ffff132224 */ /* 0x000fe400078e0003 */
[----:B------:R-:W-:Y:S02]  /*2d20*/  @P4 IMAD.MOV.U32 R14, RZ, RZ, R2 ;  /* 0x000000ffff0e4224 */ /* 0x000fe400078e0002 */
[--C-:B------:R-:W-:Y:S02]  /*2d30*/  @P6 IMAD.MOV.U32 R18, RZ, RZ, R8.reuse ;  /* 0x000000ffff126224 */ /* 0x100fe400078e0008 */
[--C-:B------:R-:W-:Y:S02]  /*2d40*/  @P6 IMAD.MOV.U32 R17, RZ, RZ, R9.reuse ;  /* 0x000000ffff116224 */ /* 0x100fe400078e0009 */
[----:B------:R-:W-:Y:S01]  /*2d50*/  @P4 IMAD.MOV.U32 R22, RZ, RZ, R8 ;  /* 0x000000ffff164224 */ /* 0x000fe200078e0008 */
[----:B------:R-:W-:Y:S01]  /*2d60*/  @P3 MOV R15, R9 ;  /* 0x00000009000f3202 */ /* 0x000fe20000000f00 */
[----:B------:R-:W-:-:S02]  /*2d70*/  @P4 IMAD.MOV.U32 R21, RZ, RZ, R9 ;  /* 0x000000ffff154224 */ /* 0x000fc400078e0009 */
[----:B--2---:R-:W-:Y:S02]  /*2d80*/  @P4 IMAD.MOV.U32 R20, RZ, RZ, R4 ;  /* 0x000000ffff144224 */ /* 0x004fe400078e0004 */
[----:B------:R-:W-:Y:S01]  /*2d90*/  @P4 IMAD.MOV.U32 R19, RZ, RZ, R5 ;  /* 0x000000ffff134224 */ /* 0x000fe200078e0005 */
[----:B------:R-:W-:Y:S01]  /*2da0*/  ISETP.EQ.AND P4, PT, R10, -0x20, PT ;  /* 0xffffffe00a00780c */ /* 0x000fe20003f82270 */
        /* <DEDUP_REMOVED lines=8> */
[----:B---3--:R-:W-:Y:S01]  /*2e30*/  @P0 MOV R13, R7 ;  /* 0x00000007000d0202 */ /* 0x008fe20000000f00 */
[----:B------:R-:W-:Y:S02]  /*2e40*/  @P0 IMAD.MOV.U32 R15, RZ, RZ, R3 ;  /* 0x000000ffff0f0224 */ /* 0x000fe400078e0003 */
        /* <DEDUP_REMOVED lines=9> */
[----:B------:R-:W-:Y:S02]  /*2ee0*/  @P1 IMAD.MOV.U32 R25, RZ, RZ, R9 ;  /* 0x000000ffff191224 */ /* 0x000fe400078e0009 */
[--C-:B------:R-:W-:Y:S02]  /*2ef0*/  @P4 IMAD.MOV.U32 R27, RZ, RZ, R2.reuse ;  /* 0x000000ffff1b4224 */ /* 0x100fe400078e0002 */
[----:B------:R-:W-:Y:S02]  /*2f00*/  @P3 IMAD.MOV.U32 R26, RZ, RZ, R2 ;  /* 0x000000ffff1a3224 */ /* 0x000fe400078e0002 */
[----:B------:R-:W-:-:S02]  /*2f10*/  @P3 IMAD.MOV.U32 R25, RZ, RZ, R3 ;  /* 0x000000ffff193224 */ /* 0x000fc400078e0003 */
[--C-:B------:R-:W-:Y:S02]  /*2f20*/  @P5 IMAD.MOV.U32 R27, RZ, RZ, R4.reuse ;  /* 0x000000ffff1b5224 */ /* 0x100fe400078e0004 */
[--C-:B------:R-:W-:Y:S01]  /*2f30*/  @P5 IMAD.MOV.U32 R12, RZ, RZ, R5.reuse ;  /* 0x000000ffff0c5224 */ /* 0x100fe200078e0005 */
[-C--:B------:R-:W-:Y:S01]  /*2f40*/  @P6 MOV R12, R7.reuse ;  /* 0x00000007000c6202 */ /* 0x080fe20000000f00 */
[----:B------:R-:W-:Y:S02]  /*2f50*/  @P2 IMAD.MOV.U32 R26, RZ, RZ, R4 ;  /* 0x000000ffff1a2224 */ /* 0x000fe400078e0004 */
[----:B------:R-:W-:Y:S01]  /*2f60*/  @P2 IMAD.MOV.U32 R25, RZ, RZ, R5 ;  /* 0x000000ffff192224 */ /* 0x000fe200078e0005 */
[----:B------:R-:W-:Y:S01]  /*2f70*/  @P4 MOV R25, R7 ;  /* 0x0000000700194202 */ /* 0x000fe20000000f00 */
[--C-:B------:R-:W-:Y:S01]  /*2f80*/  @P6 IMAD.MOV.U32 R27, RZ, RZ, R6.reuse ;  /* 0x000000ffff1b6224 */ /* 0x100fe200078e0006 */
[----:B------:R-:W-:Y:S01]  /*2f90*/  ISETP.EQ.AND P6, PT, R10, -0x10, PT ;  /* 0xfffffff00a00780c */ /* 0x000fe20003fc2270 */
[----:B------:R-:W-:Y:S01]  /*2fa0*/  @P4 IMAD.MOV.U32 R26, RZ, RZ, R6 ;  /* 0x000000ffff1a4224 */ /* 0x000fe200078e0006 */
[----:B------:R-:W-:Y:S01]  /*2fb0*/  ISETP.NE.AND P4, PT, RZ, UR6, PT ;  /* 0x00000006ff007c0c */ /* 0x000fe2000bf85270 */
[----:B------:R-:W-:-:S02]  /*2fc0*/  @P0 IMAD.MOV.U32 R24, RZ, RZ, R8 ;  /* 0x000000ffff180224 */ /* 0x000fc400078e0008 */
[----:B------:R-:W-:Y:S02]  /*2fd0*/  @P0 IMAD.MOV.U32 R23, RZ, RZ, R9 ;  /* 0x000000ffff170224 */ /* 0x000fe400078e0009 */
[----:B------:R-:W-:Y:S02]  /*2fe0*/  @P5 IMAD.MOV.U32 R22, RZ, RZ, R2 ;  /* 0x000000ffff165224 */ /* 0x000fe400078e0002 */
[--C-:B------:R-:W-:Y:S02]  /*2ff0*/  @P5 IMAD.MOV.U32 R21, RZ, RZ, R3.reuse ;  /* 0x000000ffff155224 */ /* 0x100fe400078e0003 */
[----:B------:R-:W-:Y:S02]  /*3000*/  @P0 IMAD.MOV.U32 R22, RZ, RZ, R4 ;  /* 0x000000ffff160224 */ /* 0x000fe400078e0004 */
[----:B------:R-:W-:Y:S01]  /*3010*/  @P6 MOV R24, R2 ;  /* 0x0000000200186202 */ /* 0x000fe20000000f00 */
[----:B------:R-:W-:Y:S01]  /*3020*/  @P6 IMAD.MOV.U32 R23, RZ, RZ, R3 ;  /* 0x000000ffff176224 */ /* 0x000fe200078e0003 */
[----:B------:R-:W-:Y:S01]  /*3030*/  @P1 MOV R24, R4 ;  /* 0x0000000400181202 */ /* 0x000fe20000000f00 */
[--C-:B------:R-:W-:Y:S01]  /*3040*/  @P1 IMAD.MOV.U32 R23, RZ, RZ, R5.reuse ;  /* 0x000000ffff171224 */ /* 0x100fe200078e0005 */
[----:B------:R-:W-:Y:S01]  /*3050*/  @P3 MOV R24, R6 ;  /* 0x0000000600183202 */ /* 0x000fe20000000f00 */
[----:B------:R-:W-:-:S02]  /*3060*/  @P0 IMAD.MOV.U32 R21, RZ, RZ, R5 ;  /* 0x000000ffff150224 */ /* 0x000fc400078e0005 */
[--C-:B------:R-:W-:Y:S02]  /*3070*/  @P6 IMAD.MOV.U32 R22, RZ, RZ, R6.reuse ;  /* 0x000000ffff166224 */ /* 0x100fe400078e0006 */
[--C-:B------:R-:W-:Y:S02]  /*3080*/  @P5 IMAD.MOV.U32 R20, RZ, RZ, R6.reuse ;  /* 0x000000ffff145224 */ /* 0x100fe400078e0006 */
[--C-:B------:R-:W-:Y:S02]  /*3090*/  @P2 IMAD.MOV.U32 R18, RZ, RZ, R6.reuse ;  /* 0x000000ffff122224 */ /* 0x100fe400078e0006 */
[--C-:B------:R-:W-:Y:S02]  /*30a0*/  @P1 IMAD.MOV.U32 R16, RZ, RZ, R6.reuse ;  /* 0x000000ffff101224 */ /* 0x100fe400078e0006 */
[----:B------:R-:W-:Y:S02]  /*30b0*/  @P0 IMAD.MOV.U32 R14, RZ, RZ, R6 ;  /* 0x000000ffff0e0224 */ /* 0x000fe400078e0006 */
[----:B------:R-:W-:-:S02]  /*30c0*/  @P3 IMAD.MOV.U32 R23, RZ, RZ, R7 ;  /* 0x000000ffff173224 */ /* 0x000fc400078e0007 */
[--C-:B------:R-:W-:Y:S02]  /*30d0*/  @P6 IMAD.MOV.U32 R21, RZ, RZ, R7.reuse ;  /* 0x000000ffff156224 */ /* 0x100fe400078e0007 */
[--C-:B------:R-:W-:Y:S02]  /*30e0*/  @P5 IMAD.MOV.U32 R19, RZ, RZ, R7.reuse ;  /* 0x000000ffff135224 */ /* 0x100fe400078e0007 */
[--C-:B------:R-:W-:Y:S02]  /*30f0*/  @P2 IMAD.MOV.U32 R17, RZ, RZ, R7.reuse ;  /* 0x000000ffff112224 */ /* 0x100fe400078e0007 */
[----:B------:R-:W-:Y:S01]  /*3100*/  @P1 IMAD.MOV.U32 R15, RZ, RZ, R7 ;  /* 0x000000ffff0f1224 */ /* 0x000fe200078e0007 */
[----:B------:R-:W-:Y:S05]  /*3110*/  @P4 BRA `(.L_x_70425) ;  /* 0xfffffa9000004947 */ /* 0x000fea000383ffff */
.L_x_70424:
        /* <DEDUP_REMOVED lines=8> */
.L_x_70429:
        /* <DEDUP_REMOVED lines=25> */
[-C--:B--2---:R-:W-:Y:S02]  /*3330*/  @P3 MOV R17, R3.reuse ;  /* 0x0000000300113202 */ /* 0x084fe40000000f00 */
[C---:B------:R-:W-:Y:S01]  /*3340*/  ISETP.EQ.AND P3, PT, R31.reuse, 0x10, PT ;  /* 0x000000101f00780c */ /* 0x040fe20003f62270 */
        /* <DEDUP_REMOVED lines=9> */
[C---:B------:R-:W-:Y:S01]  /*33e0*/  ISETP.EQ.AND P5, PT, R31.reuse, 0xc, PT ;  /* 0x0000000c1f00780c */ /* 0x040fe20003fa2270 */
[----:B------:R-:W-:Y:S01]  /*33f0*/  @P1 IMAD.MOV.U32 R27, RZ, RZ, R5 ;  /* 0x000000ffff1b1224 */ /* 0x000fe200078e0005 */
[----:B------:R-:W-:Y:S01]  /*3400*/  ISETP.EQ.AND P1, PT, R31, 0x44, PT ;  /* 0x000000441f00780c */ /* 0x000fe20003f22270 */
[----:B------:R-:W-:Y:S01]  /*3410*/  @P3 IMAD.MOV.U32 R26, RZ, RZ, R3 ;  /* 0x000000ffff1a3224 */ /* 0x000fe200078e0003 */
[----:B------:R-:W-:Y:S01]  /*3420*/  ISETP.NE.AND P3, PT, R4, RZ, PT ;  /* 0x000000ff0400720c */ /* 0x000fe20003f65270 */
[----:B------:R-:W-:-:S02]  /*3430*/  @P2 IMAD.MOV.U32 R24, RZ, RZ, R5 ;  /* 0x000000ffff182224 */ /* 0x000fc400078e0005 */
[----:B------:R-:W-:Y:S01]  /*3440*/  @P2 IMAD.MOV.U32 R16, RZ, RZ, R3 ;  /* 0x000000ffff102224 */ /* 0x000fe200078e0003 */
[----:B------:R-:W-:Y:S01]  /*3450*/  @P4 MOV R14, R3 ;  /* 0x00000003000e4202 */ /* 0x000fe20000000f00 */
[----:B------:R-:W-:Y:S01]  /*3460*/  @P0 IMAD.MOV.U32 R23, RZ, RZ, R5 ;  /* 0x000000ffff170224 */ /* 0x000fe200078e0005 */
[C---:B------:R-:W-:Y:S01]  /*3470*/  ISETP.EQ.AND P2, PT, R31.reuse, 0x14, PT ;  /* 0x000000141f00780c */ /* 0x040fe20003f42270 */
[----:B------:R-:W-:Y:S01]  /*3480*/  @P0 IMAD.MOV.U32 R15, RZ, RZ, R3 ;  /* 0x000000ffff0f0224 */ /* 0x000fe200078e0003 */
[C---:B------:R-:W-:Y:S01]  /*3490*/  ISETP.EQ.AND P0, PT, R31.reuse, 0x18, PT ;  /* 0x000000181f00780c */ /* 0x040fe20003f02270 */
[----:B------:R-:W-:Y:S01]  /*34a0*/  @P4 IMAD.MOV.U32 R22, RZ, RZ, R5 ;  /* 0x000000ffff164224 */ /* 0x000fe200078e0005 */
[C---:B------:R-:W-:Y:S01]  /*34b0*/  ISETP.EQ.AND P4, PT, R31.reuse, 0x1c, PT ;  /* 0x0000001c1f00780c */ /* 0x040fe20003f82270 */
[--C-:B------:R-:W-:Y:S01]  /*34c0*/  @P6 IMAD.MOV.U32 R27, RZ, RZ, R3.reuse ;  /* 0x000000ffff1b6224 */ /* 0x100fe200078e0003 */
[C---:B------:R-:W-:Y:S01]  /*34d0*/  ISETP.EQ.AND P6, PT, R31.reuse, 0x20, PT ;  /* 0x000000201f00780c */ /* 0x040fe20003fc2270 */
[----:B------:R-:W-:Y:S01]  /*34e0*/  @P5 IMAD.MOV.U32 R12, RZ, RZ, R3 ;  /* 0x000000ffff0c5224 */ /* 0x000fe200078e0003 */
[C---:B------:R-:W-:Y:S01]  /*34f0*/  ISETP.EQ.AND P5, PT, R31.reuse, 0x24, PT ;  /* 0x000000241f00780c */ /* 0x040fe20003fa2270 */
[----:B------:R-:W-:Y:S01]  /*3500*/  @P1 IMAD.MOV.U32 R21, RZ, RZ, R5 ;  /* 0x000000ffff151224 */ /* 0x000fe200078e0005 */
[----:B------:R-:W-:Y:S01]  /*3510*/  IADD3 R31, R31, 0x4, RZ ;  /* 0x000000041f1f7810 */ /* 0x000fe20007ffe0ff */
[----:B------:R-:W-:-:S02]  /*3520*/  @P1 IMAD.MOV.U32 R13, RZ, RZ, R3 ;  /* 0x000000ffff0d1224 */ /* 0x000fc400078e0003 */
[--C-:B------:R-:W-:Y:S02]  /*3530*/  @P2 IMAD.MOV.U32 R25, RZ, RZ, R3.reuse ;  /* 0x000000ffff192224 */ /* 0x100fe400078e0003 */
[----:B------:R-:W-:Y:S02]  /*3540*/  @P0 MOV R24, R3 ;  /* 0x0000000300180202 */ /* 0x000fe40000000f00 */
[--C-:B------:R-:W-:Y:S02]  /*3550*/  @P4 IMAD.MOV.U32 R23, RZ, RZ, R3.reuse ;  /* 0x000000ffff174224 */ /* 0x100fe400078e0003 */
[--C-:B------:R-:W-:Y:S02]  /*3560*/  @P6 IMAD.MOV.U32 R22, RZ, RZ, R3.reuse ;  /* 0x000000ffff166224 */ /* 0x100fe400078e0003 */
[----:B------:R-:W-:Y:S01]  /*3570*/  @P5 IMAD.MOV.U32 R21, RZ, RZ, R3 ;  /* 0x000000ffff155224 */ /* 0x000fe200078e0003 */
[----:B------:R-:W-:Y:S05]  /*3580*/  @P3 BRA `(.L_x_70429) ;  /* 0xfffffc1000003947 */ /* 0x000fea000383ffff */
.L_x_70423:
[----:B------:R-:W-:Y:S01]  /*3590*/  IMAD R34, R36, 0x48, RZ ;  /* 0x0000004824227824 */ /* 0x000fe200078e02ff */
[----:B------:R-:W-:Y:S01]  /*35a0*/  MOV R33, R12 ;  /* 0x0000000c00217202 */ /* 0x000fe20000000f00 */
[----:B------:R-:W-:Y:S01]  /*35b0*/  IMAD.MOV.U32 R32, RZ, RZ, R27 ;  /* 0x000000ffff207224 */ /* 0x000fe200078e001b */
[----:B------:R-:W-:Y:S01]  /*35c0*/  MOV R11, R21 ;  /* 0x00000015000b7202 */ /* 0x000fe20000000f00 */
[----:B------:R-:W-:Y:S01]  /*35d0*/  IMAD.MOV.U32 R30, RZ, RZ, R26 ;  /* 0x000000ffff1e7224 */ /* 0x000fe200078e001a */
[----:B------:R-:W-:Y:S01]  /*35e0*/  MOV R5, R15 ;  /* 0x0000000f00057202 */ /* 0x000fe20000000f00 */
[----:B------:R-:W0:Y:S01]  /*35f0*/  LDS.64 R34, [R34+0x120] ;  /* 0x0001200022227984 */ /* 0x000e220000000a00 */
        /* <DEDUP_REMOVED lines=11> */
.L_x_70422:
[----:B------:R-:W-:Y:S05]  /*36b0*/  BSYNC B0 ;  /* 0x0000000000007941 */ /* 0x000fea0003800000 */
.L_x_70421:
        /* <DEDUP_REMOVED lines=48> */
.L_x_70433:
[----:B------:R-:W-:Y:S02]  /*39c0*/  IMAD.MOV.U32 R19, RZ, RZ, R11 ;  /* 0x000000ffff137224 */ /* 0x000fe400078e000b */
[----:B------:R-:W-:Y:S02]  /*39d0*/  IMAD.MOV.U32 R34, RZ, RZ, R3 ;  /* 0x000000ffff227224 */ /* 0x000fe400078e0003 */
[----:B------:R-:W-:Y:S02]  /*39e0*/  IMAD.MOV.U32 R11, RZ, RZ, R10 ;  /* 0x000000ffff0b7224 */ /* 0x000fe400078e000a */
[----:B------:R-:W-:Y:S02]  /*39f0*/  IMAD.MOV.U32 R3, RZ, RZ, R2 ;  /* 0x000000ffff037224 */ /* 0x000fe400078e0002 */
.L_x_70434:
[----:B------:R-:W-:Y:S05]  /*3a00*/  BSYNC B1 ;  /* 0x0000000000017941 */ /* 0x000fea0003800000 */
.L_x_70432:
        /* <DEDUP_REMOVED lines=9> */
.L_x_70436:
[----:B------:R-:W-:Y:S02]  /*3aa0*/  IMAD.MOV.U32 R27, RZ, RZ, R19 ;  /* 0x000000ffff1b7224 */ /* 0x000fe400078e0013 */
[----:B------:R-:W-:Y:S02]  /*3ab0*/  IMAD.MOV.U32 R25, RZ, RZ, R34 ;  /* 0x000000ffff197224 */ /* 0x000fe400078e0022 */
[----:B------:R-:W-:Y:S02]  /*3ac0*/  IMAD.MOV.U32 R19, RZ, RZ, R29 ;  /* 0x000000ffff137224 */ /* 0x000fe400078e001d */
[----:B------:R-:W-:Y:S02]  /*3ad0*/  IMAD.MOV.U32 R34, RZ, RZ, R5 ;  /* 0x000000ffff227224 */ /* 0x000fe400078e0005 */
.L_x_70437:
[----:B------:R-:W-:Y:S05]  /*3ae0*/  BSYNC B1 ;  /* 0x0000000000017941 */ /* 0x000fea0003800000 */
.L_x_70435:
        /* <DEDUP_REMOVED lines=9> */
.L_x_70439:
[----:B------:R-:W-:Y:S02]  /*3b80*/  IMAD.MOV.U32 R10, RZ, RZ, R27 ;  /* 0x000000ffff0a7224 */ /* 0x000fe400078e001b */
[----:B------:R-:W-:Y:S02]  /*3b90*/  IMAD.MOV.U32 R2, RZ, RZ, R25 ;  /* 0x000000ffff027224 */ /* 0x000fe400078e0019 */
[----:B------:R-:W-:Y:S02]  /*3ba0*/  IMAD.MOV.U32 R27, RZ, RZ, R28 ;  /* 0x000000ffff1b7224 */ /* 0x000fe400078e001c */
[----:B------:R-:W-:Y:S02]  /*3bb0*/  IMAD.MOV.U32 R25, RZ, RZ, R4 ;  /* 0x000000ffff197224 */ /* 0x000fe400078e0004 */
.L_x_70440:
[----:B------:R-:W-:Y:S05]  /*3bc0*/  BSYNC B1 ;  /* 0x0000000000017941 */ /* 0x000fea0003800000 */
.L_x_70438:
        /* <DEDUP_REMOVED lines=9> */
.L_x_70442:
[----:B------:R-:W-:Y:S02]  /*3c60*/  IMAD.MOV.U32 R29, RZ, RZ, R10 ;  /* 0x000000ffff1d7224 */ /* 0x000fe400078e000a */
[----:B------:R-:W-:Y:S02]  /*3c70*/  IMAD.MOV.U32 R5, RZ, RZ, R2 ;  /* 0x000000ffff057224 */ /* 0x000fe400078e0002 */
[----:B------:R-:W-:Y:S02]  /*3c80*/  IMAD.MOV.U32 R10, RZ, RZ, R31 ;  /* 0x000000ffff0a7224 */ /* 0x000fe400078e001f */
[----:B------:R-:W-:Y:S02]  /*3c90*/  IMAD.MOV.U32 R2, RZ, RZ, R7 ;  /* 0x000000ffff027224 */ /* 0x000fe400078e0007 */
.L_x_70443:
[----:B------:R-:W-:Y:S05]  /*3ca0*/  BSYNC B1 ;  /* 0x0000000000017941 */ /* 0x000fea0003800000 */
.L_x_70441:
        /* <DEDUP_REMOVED lines=9> */
.L_x_70445:
[----:B------:R-:W-:Y:S02]  /*3d40*/  IMAD.MOV.U32 R28, RZ, RZ, R29 ;  /* 0x000000ffff1c7224 */ /* 0x000fe400078e001d */
[----:B------:R-:W-:Y:S02]  /*3d50*/  IMAD.MOV.U32 R4, RZ, RZ, R5 ;  /* 0x000000ffff047224 */ /* 0x000fe400078e0005 */
[----:B------:R-:W-:Y:S02]  /*3d60*/  IMAD.MOV.U32 R29, RZ, RZ, R30 ;  /* 0x000000ffff1d7224 */ /* 0x000fe400078e001e */
[----:B------:R-:W-:Y:S02]  /*3d70*/  IMAD.MOV.U32 R5, RZ, RZ, R6 ;  /* 0x000000ffff057224 */ /* 0x000fe400078e0006 */
.L_x_70446:
[----:B------:R-:W-:Y:S05]  /*3d80*/  BSYNC B1 ;  /* 0x0000000000017941 */ /* 0x000fea0003800000 */
.L_x_70444:
        /* <DEDUP_REMOVED lines=9> */
.L_x_70448:
[----:B------:R-:W-:Y:S02]  /*3e20*/  IMAD.MOV.U32 R31, RZ, RZ, R28 ;  /* 0x000000ffff1f7224 */ /* 0x000fe400078e001c */
[----:B------:R-:W-:Y:S02]  /*3e30*/  IMAD.MOV.U32 R7, RZ, RZ, R4 ;  /* 0x000000ffff077224 */ /* 0x000fe400078e0004 */
[----:B------:R-:W-:Y:S02]  /*3e40*/  IMAD.MOV.U32 R28, RZ, RZ, R33 ;  /* 0x000000ffff1c7224 */ /* 0x000fe400078e0021 */
[----:B------:R-:W-:Y:S02]  /*3e50*/  IMAD.MOV.U32 R4, RZ, RZ, R9 ;  /* 0x000000ffff047224 */ /* 0x000fe400078e0009 */
.L_x_70449:
[----:B------:R-:W-:Y:S05]  /*3e60*/  BSYNC B1 ;  /* 0x0000000000017941 */ /* 0x000fea0003800000 */
.L_x_70447:
        /* <DEDUP_REMOVED lines=9> */
.L_x_70451:
[----:B------:R-:W-:Y:S02]  /*3f00*/  IMAD.MOV.U32 R9, RZ, RZ, R31 ;  /* 0x000000ffff097224 */ /* 0x000fe400078e001f */
[----:B------:R-:W-:Y:S02]  /*3f10*/  IMAD.MOV.U32 R6, RZ, RZ, R7 ;  /* 0x000000ffff067224 */ /* 0x000fe400078e0007 */
[----:B------:R-:W-:Y:S02]  /*3f20*/  IMAD.MOV.U32 R31, RZ, RZ, R32 ;  /* 0x000000ffff1f7224 */ /* 0x000fe400078e0020 */
[----:B------:R-:W-:Y:S02]  /*3f30*/  IMAD.MOV.U32 R7, RZ, RZ, R8 ;  /* 0x000000ffff077224 */ /* 0x000fe400078e0008 */
.L_x_70452:
[----:B------:R-:W-:Y:S05]  /*3f40*/  BSYNC B1 ;  /* 0x0000000000017941 */ /* 0x000fea0003800000 */
.L_x_70450:
        /* <DEDUP_REMOVED lines=16> */
.L_x_70454:
[----:B------:R-:W-:Y:S02]  /*4050*/  IMAD.MOV.U32 R26, RZ, RZ, R11 ;  /* 0x000000ffff1a7224 */ /* 0x000fe400078e000b */
[----:B------:R-:W-:Y:S01]  /*4060*/  IMAD.MOV.U32 R8, RZ, RZ, R3 ;  /* 0x000000ffff087224 */ /* 0x000fe200078e0003 */
[----:B------:R-:W-:Y:S01]  /*4070*/  MOV R3, R34 ;  /* 0x0000002200037202 */ /* 0x000fe20000000f00 */
[----:B------:R-:W-:Y:S02]  /*4080*/  IMAD.MOV.U32 R11, RZ, RZ, R19 ;  /* 0x000000ffff0b7224 */ /* 0x000fe400078e0013 */
.L_x_70455:
[----:B------:R-:W-:Y:S05]  /*4090*/  BSYNC B1 ;  /* 0x0000000000017941 */ /* 0x000fea0003800000 */
.L_x_70453:
        /* <DEDUP_REMOVED lines=9> */
.L_x_70457:
[----:B------:R-:W-:Y:S02]  /*4130*/  IMAD.MOV.U32 R19, RZ, RZ, R26 ;  /* 0x000000ffff137224 */ /* 0x000fe400078e001a */
[----:B------:R-:W-:Y:S01]  /*4140*/  IMAD.MOV.U32 R17, RZ, RZ, R8 ;  /* 0x000000ffff117224 */ /* 0x000fe200078e0008 */
[----:B------:R-:W-:Y:S01]  /*4150*/  MOV R8, R25 ;  /* 0x0000001900087202 */ /* 0x000fe20000000f00 */
[----:B------:R-:W-:Y:S02]  /*4160*/  IMAD.MOV.U32 R26, RZ, RZ, R27 ;  /* 0x000000ffff1a7224 */ /* 0x000fe400078e001b */
.L_x_70458:
[----:B------:R-:W-:Y:S05]  /*4170*/  BSYNC B1 ;  /* 0x0000000000017941 */ /* 0x000fea0003800000 */
.L_x_70456:
        /* <DEDUP_REMOVED lines=9> */
.L_x_70460:
[----:B------:R-:W-:Y:S02]  /*4210*/  IMAD.MOV.U32 R32, RZ, RZ, R19 ;  /* 0x000000ffff207224 */ /* 0x000fe400078e0013 */
[----:B------:R-:W-:Y:S01]  /*4220*/  IMAD.MOV.U32 R30, RZ, RZ, R17 ;  /* 0x000000ffff1e7224 */ /* 0x000fe200078e0011 */
[----:B------:R-:W-:Y:S01]  /*4230*/  MOV R17, R2 ;  /* 0x0000000200117202 */ /* 0x000fe20000000f00 */
[----:B------:R-:W-:Y:S02]  /*4240*/  IMAD.MOV.U32 R19, RZ, RZ, R10 ;  /* 0x000000ffff137224 */ /* 0x000fe400078e000a */
.L_x_70461:
[----:B------:R-:W-:Y:S05]  /*4250*/  BSYNC B1 ;  /* 0x0000000000017941 */ /* 0x000fea0003800000 */
.L_x_70459:
        /* <DEDUP_REMOVED lines=9> */
.L_x_70463:
[----:B------:R-:W-:Y:S02]  /*42f0*/  IMAD.MOV.U32 R27, RZ, RZ, R32 ;  /* 0x000000ffff1b7224 */ /* 0x000fe400078e0020 */
[----:B------:R-:W-:Y:S01]  /*4300*/  IMAD.MOV.U32 R25, RZ, RZ, R30 ;  /* 0x000000ffff197224 */ /* 0x000fe200078e001e */
[----:B------:R-:W-:Y:S01]  /*4310*/  MOV R30, R5 ;  /* 0x00000005001e7202 */ /* 0x000fe20000000f00 */
[----:B------:R-:W-:Y:S02]  /*4320*/  IMAD.MOV.U32 R32, RZ, RZ, R29 ;  /* 0x000000ffff207224 */ /* 0x000fe400078e001d */
.L_x_70464:
[----:B------:R-:W-:Y:S05]  /*4330*/  BSYNC B1 ;  /* 0x0000000000017941 */ /* 0x000fea0003800000 */
.L_x_70462:
        /* <DEDUP_REMOVED lines=9> */
.L_x_70466:
[----:B------:R-:W-:Y:S02]  /*43d0*/  IMAD.MOV.U32 R10, RZ, RZ, R27 ;  /* 0x000000ffff0a7224 */ /* 0x000fe400078e001b */
[----:B------:R-:W-:Y:S01]  /*43e0*/  IMAD.MOV.U32 R2, RZ, RZ, R25 ;  /* 0x000000ffff027224 */ /* 0x000fe200078e0019 */
[----:B------:R-:W-:Y:S01]  /*43f0*/  MOV R25, R4 ;  /* 0x0000000400197202 */ /* 0x000fe20000000f00 */
[----:B------:R-:W-:Y:S02]  /*4400*/  IMAD.MOV.U32 R27, RZ, RZ, R28 ;  /* 0x000000ffff1b7224 */ /* 0x000fe400078e001c */
.L_x_70467:
[----:B------:R-:W-:Y:S05]  /*4410*/  BSYNC B1 ;  /* 0x0000000000017941 */ /* 0x000fea0003800000 */
.L_x_70465:
        /* <DEDUP_REMOVED lines=9> */
.L_x_70469:
[----:B------:R-:W-:Y:S02]  /*44b0*/  IMAD.MOV.U32 R4, RZ, RZ, R10 ;  /* 0x000000ffff047224 */ /* 0x000fe400078e000a */
[----:B------:R-:W-:Y:S01]  /*44c0*/  IMAD.MOV.U32 R5, RZ, RZ, R2 ;  /* 0x000000ffff057224 */ /* 0x000fe200078e0002 */
[----:B------:R-:W-:Y:S01]  /*44d0*/  MOV R2, R7 ;  /* 0x0000000700027202 */ /* 0x000fe20000000f00 */
[----:B------:R-:W-:Y:S02]  /*44e0*/  IMAD.MOV.U32 R10, RZ, RZ, R31 ;  /* 0x000000ffff0a7224 */ /* 0x000fe400078e001f */
.L_x_70470:
[----:B------:R-:W-:Y:S05]  /*44f0*/  BSYNC B1 ;  /* 0x0000000000017941 */ /* 0x000fea0003800000 */
.L_x_70468:
        /* <DEDUP_REMOVED lines=9> */
.L_x_70472:
[----:B------:R-:W-:Y:S02]  /*4590*/  IMAD.MOV.U32 R28, RZ, RZ, R4 ;  /* 0x000000ffff1c7224 */ /* 0x000fe400078e0004 */
[----:B------:R-:W-:Y:S01]  /*45a0*/  IMAD.MOV.U32 R7, RZ, RZ, R5 ;  /* 0x000000ffff077224 */ /* 0x000fe200078e0005 */
[----:B------:R-:W-:Y:S01]  /*45b0*/  MOV R5, R6 ;  /* 0x0000000600057202 */ /* 0x000fe20000000f00 */
[----:B------:R-:W-:Y:S02]  /*45c0*/  IMAD.MOV.U32 R4, RZ, RZ, R9 ;  /* 0x000000ffff047224 */ /* 0x000fe400078e0009 */
.L_x_70473:
[----:B------:R-:W-:Y:S05]  /*45d0*/  BSYNC B1 ;  /* 0x0000000000017941 */ /* 0x000fea0003800000 */
.L_x_70471:
        /* <DEDUP_REMOVED lines=16> */
.L_x_70475:
[----:B------:R-:W-:Y:S01]  /*46e0*/  IMAD.MOV.U32 R24, RZ, RZ, R11 ;  /* 0x000000ffff187224 */ /* 0x000fe200078e000b */
[----:B------:R-:W-:Y:S01]  /*46f0*/  MOV R6, R3 ;  /* 0x0000000300067202 */ /* 0x000fe20000000f00 */
[----:B------:R-:W-:Y:S02]  /*4700*/  IMAD.MOV.U32 R11, RZ, RZ, R26 ;  /* 0x000000ffff0b7224 */ /* 0x000fe400078e001a */
[----:B------:R-:W-:Y:S02]  /*4710*/  IMAD.MOV.U32 R3, RZ, RZ, R8 ;  /* 0x000000ffff037224 */ /* 0x000fe400078e0008 */
.L_x_70476:
[----:B------:R-:W-:Y:S05]  /*4720*/  BSYNC B1 ;  /* 0x0000000000017941 */ /* 0x000fea0003800000 */
.L_x_70474:
        /* <DEDUP_REMOVED lines=9> */
.L_x_70478:
[----:B------:R-:W-:Y:S01]  /*47c0*/  IMAD.MOV.U32 R15, RZ, RZ, R24 ;  /* 0x000000ffff0f7224 */ /* 0x000fe200078e0018 */
[----:B------:R-:W-:Y:S01]  /*47d0*/  MOV R9, R6 ;  /* 0x0000000600097202 */ /* 0x000fe20000000f00 */
[----:B------:R-:W-:Y:S02]  /*47e0*/  IMAD.MOV.U32 R24, RZ, RZ, R19 ;  /* 0x000000ffff187224 */ /* 0x000fe400078e0013 */
[----:B------:R-:W-:Y:S02]  /*47f0*/  IMAD.MOV.U32 R6, RZ, RZ, R17 ;  /* 0x000000ffff067224 */ /* 0x000fe400078e0011 */
.L_x_70479:
[----:B------:R-:W-:Y:S05]  /*4800*/  BSYNC B1 ;  /* 0x0000000000017941 */ /* 0x000fea0003800000 */
.L_x_70477:
        /* <DEDUP_REMOVED lines=9> */
.L_x_70481:
[----:B------:R-:W-:Y:S01]  /*48a0*/  IMAD.MOV.U32 R26, RZ, RZ, R15 ;  /* 0x000000ffff1a7224 */ /* 0x000fe200078e000f */
[----:B------:R-:W-:Y:S01]  /*48b0*/  MOV R8, R9 ;  /* 0x0000000900087202 */ /* 0x000fe20000000f00 */
[----:B------:R-:W-:Y:S02]  /*48c0*/  IMAD.MOV.U32 R15, RZ, RZ, R32 ;  /* 0x000000ffff0f7224 */ /* 0x000fe400078e0020 */
[----:B------:R-:W-:Y:S02]  /*48d0*/  IMAD.MOV.U32 R9, RZ, RZ, R30 ;  /* 0x000000ffff097224 */ /* 0x000fe400078e001e */
.L_x_70482:
[----:B------:R-:W-:Y:S05]  /*48e0*/  BSYNC B1 ;  /* 0x0000000000017941 */ /* 0x000fea0003800000 */
.L_x_70480:
        /* <DEDUP_REMOVED lines=9> */
.L_x_70484:
[----:B------:R-:W-:Y:S01]  /*4980*/  IMAD.MOV.U32 R19, RZ, RZ, R26 ;  /* 0x000000ffff137224 */ /* 0x000fe200078e001a */
[----:B------:R-:W-:Y:S01]  /*4990*/  MOV R17, R8 ;  /* 0x0000000800117202 */ /* 0x000fe20000000f00 */
[----:B------:R-:W-:Y:S02]  /*49a0*/  IMAD.MOV.U32 R26, RZ, RZ, R27 ;  /* 0x000000ffff1a7224 */ /* 0x000fe400078e001b */
[----:B------:R-:W-:Y:S02]  /*49b0*/  IMAD.MOV.U32 R8, RZ, RZ, R25 ;  /* 0x000000ffff087224 */ /* 0x000fe400078e0019 */
.L_x_70485:
[----:B------:R-:W-:Y:S05]  /*49c0*/  BSYNC B1 ;  /* 0x0000000000017941 */ /* 0x000fea0003800000 */
.L_x_70483:
        /* <DEDUP_REMOVED lines=9> */
.L_x_70487:
[----:B------:R-:W-:Y:S01]  /*4a60*/  IMAD.MOV.U32 R25, RZ, RZ, R19 ;  /* 0x000000ffff197224 */ /* 0x000fe200078e0013 */
[----:B------:R-:W-:Y:S01]  /*4a70*/  MOV R30, R17 ;  /* 0x00000011001e7202 */ /* 0x000fe20000000f00 */
[----:B------:R-:W-:Y:S02]  /*4a80*/  IMAD.MOV.U32 R19, RZ, RZ, R10 ;  /* 0x000000ffff137224 */ /* 0x000fe400078e000a */
[----:B------:R-:W-:Y:S02]  /*4a90*/  IMAD.MOV.U32 R17, RZ, RZ, R2 ;  /* 0x000000ffff117224 */ /* 0x000fe400078e0002 */
.L_x_70488:
[----:B------:R-:W-:Y:S05]  /*4aa0*/  BSYNC B1 ;  /* 0x0000000000017941 */ /* 0x000fea0003800000 */
.L_x_70486:
        /* <DEDUP_REMOVED lines=9> */
.L_x_70490:
[----:B------:R-:W-:Y:S01]  /*4b40*/  IMAD.MOV.U32 R27, RZ, RZ, R25 ;  /* 0x000000ffff1b7224 */ /* 0x000fe200078e0019 */
[----:B------:R-:W-:Y:S01]  /*4b50*/  MOV R2, R30 ;  /* 0x0000001e00027202 */ /* 0x000fe20000000f00 */
[----:B------:R-:W-:Y:S02]  /*4b60*/  IMAD.MOV.U32 R25, RZ, RZ, R4 ;  /* 0x000000ffff197224 */ /* 0x000fe400078e0004 */
[----:B------:R-:W-:Y:S02]  /*4b70*/  IMAD.MOV.U32 R30, RZ, RZ, R5 ;  /* 0x000000ffff1e7224 */ /* 0x000fe400078e0005 */
.L_x_70491:
[----:B------:R-:W-:Y:S05]  /*4b80*/  BSYNC B1 ;  /* 0x0000000000017941 */ /* 0x000fea0003800000 */
.L_x_70489:
        /* <DEDUP_REMOVED lines=9> */
.L_x_70493:
[----:B------:R-:W-:Y:S01]  /*4c20*/  IMAD.MOV.U32 R5, RZ, RZ, R27 ;  /* 0x000000ffff057224 */ /* 0x000fe200078e001b */
[----:B------:R-:W-:Y:S01]  /*4c30*/  MOV R4, R2 ;  /* 0x0000000200047202 */ /* 0x000fe20000000f00 */
[----:B------:R-:W-:Y:S02]  /*4c40*/  IMAD.MOV.U32 R27, RZ, RZ, R28 ;  /* 0x000000ffff1b7224 */ /* 0x000fe400078e001c */
[----:B------:R-:W-:Y:S02]  /*4c50*/  IMAD.MOV.U32 R2, RZ, RZ, R7 ;  /* 0x000000ffff027224 */ /* 0x000fe400078e0007 */
.L_x_70494:
[----:B------:R-:W-:Y:S05]  /*4c60*/  BSYNC B1 ;  /* 0x0000000000017941 */ /* 0x000fea0003800000 */
.L_x_70492:
        /* <DEDUP_REMOVED lines=16> */
.L_x_70496:
[----:B------:R-:W-:Y:S02]  /*4d70*/  IMAD.MOV.U32 R22, RZ, RZ, R11 ;  /* 0x000000ffff167224 */ /* 0x000fe400078e000b */
[----:B------:R-:W-:Y:S02]  /*4d80*/  IMAD.MOV.U32 R10, RZ, RZ, R3 ;  /* 0x000000ffff0a7224 */ /* 0x000fe400078e0003 */
[----:B------:R-:W-:Y:S02]  /*4d90*/  IMAD.MOV.U32 R11, RZ, RZ, R24 ;  /* 0x000000ffff0b7224 */ /* 0x000fe400078e0018 */
[----:B------:R-:W-:Y:S02]  /*4da0*/  IMAD.MOV.U32 R3, RZ, RZ, R6 ;  /* 0x000000ffff037224 */ /* 0x000fe400078e0006 */
.L_x_70497:
[----:B------:R-:W-:Y:S05]  /*4db0*/  BSYNC B1 ;  /* 0x0000000000017941 */ /* 0x000fea0003800000 */
.L_x_70495:
        /* <DEDUP_REMOVED lines=9> */
.L_x_70499:
[----:B------:R-:W-:Y:S02]  /*4e50*/  IMAD.MOV.U32 R13, RZ, RZ, R22 ;  /* 0x000000ffff0d7224 */ /* 0x000fe400078e0016 */
[----:B------:R-:W-:Y:S02]  /*4e60*/  IMAD.MOV.U32 R7, RZ, RZ, R10 ;  /* 0x000000ffff077224 */ /* 0x000fe400078e000a */
[----:B------:R-:W-:Y:S02]  /*4e70*/  IMAD.MOV.U32 R22, RZ, RZ, R15 ;  /* 0x000000ffff167224 */ /* 0x000fe400078e000f */
[----:B------:R-:W-:Y:S02]  /*4e80*/  IMAD.MOV.U32 R10, RZ, RZ, R9 ;  /* 0x000000ffff0a7224 */ /* 0x000fe400078e0009 */
.L_x_70500:
[----:B------:R-:W-:Y:S05]  /*4e90*/  BSYNC B1 ;  /* 0x0000000000017941 */ /* 0x000fea0003800000 */
.L_x_70498:
        /* <DEDUP_REMOVED lines=9> */
.L_x_70502:
[----:B------:R-:W-:Y:S02]  /*4f30*/  IMAD.MOV.U32 R24, RZ, RZ, R13 ;  /* 0x000000ffff187224 */ /* 0x000fe400078e000d */
[----:B------:R-:W-:Y:S02]  /*4f40*/  IMAD.MOV.U32 R6, RZ, RZ, R7 ;  /* 0x000000ffff067224 */ /* 0x000fe400078e0007 */
[----:B------:R-:W-:Y:S02]  /*4f50*/  IMAD.MOV.U32 R13, RZ, RZ, R26 ;  /* 0x000000ffff0d7224 */ /* 0x000fe400078e001a */
[----:B------:R-:W-:Y:S02]  /*4f60*/  IMAD.MOV.U32 R7, RZ, RZ, R8 ;  /* 0x000000ffff077224 */ /* 0x000fe400078e0008 */
.L_x_70503:
[----:B------:R-:W-:Y:S05]  /*4f70*/  BSYNC B1 ;  /* 0x0000000000017941 */ /* 0x000fea0003800000 */
.L_x_70501:
        /* <DEDUP_REMOVED lines=9> */
.L_x_70505:
[----:B------:R-:W-:Y:S02]  /*5010*/  IMAD.MOV.U32 R8, RZ, RZ, R24 ;  /* 0x000000ffff087224 */ /* 0x000fe400078e0018 */
[----:B------:R-:W-:Y:S02]  /*5020*/  IMAD.MOV.U32 R9, RZ, RZ, R6 ;  /* 0x000000ffff097224 */ /* 0x000fe400078e0006 */
[----:B------:R-:W-:Y:S02]  /*5030*/  IMAD.MOV.U32 R24, RZ, RZ, R19 ;  /* 0x000000ffff187224 */ /* 0x000fe400078e0013 */
[----:B------:R-:W-:Y:S02]  /*5040*/  IMAD.MOV.U32 R6, RZ, RZ, R17 ;  /* 0x000000ffff067224 */ /* 0x000fe400078e0011 */
.L_x_70506:
[----:B------:R-:W-:Y:S05]  /*5050*/  BSYNC B1 ;  /* 0x0000000000017941 */ /* 0x000fea0003800000 */
.L_x_70504:
        /* <DEDUP_REMOVED lines=9> */
.L_x_70508:
[----:B------:R-:W-:Y:S02]  /*50f0*/  IMAD.MOV.U32 R26, RZ, RZ, R8 ;  /* 0x000000ffff1a7224 */ /* 0x000fe400078e0008 */
[----:B------:R-:W-:Y:S02]  /*5100*/  IMAD.MOV.U32 R15, RZ, RZ, R9 ;  /* 0x000000ffff0f7224 */ /* 0x000fe400078e0009 */
[----:B------:R-:W-:Y:S02]  /*5110*/  IMAD.MOV.U32 R8, RZ, RZ, R25 ;  /* 0x000000ffff087224 */ /* 0x000fe400078e0019 */
[----:B------:R-:W-:Y:S02]  /*5120*/  IMAD.MOV.U32 R9, RZ, RZ, R30 ;  /* 0x000000ffff097224 */ /* 0x000fe400078e001e */
.L_x_70509:
[----:B------:R-:W-:Y:S05]  /*5130*/  BSYNC B1 ;  /* 0x0000000000017941 */ /* 0x000fea0003800000 */
.L_x_70507:
        /* <DEDUP_REMOVED lines=9> */
.L_x_70511:
[----:B------:R-:W-:Y:S02]  /*51d0*/  IMAD.MOV.U32 R28, RZ, RZ, R26 ;  /* 0x000000ffff1c7224 */ /* 0x000fe400078e001a */
[----:B------:R-:W-:Y:S02]  /*51e0*/  IMAD.MOV.U32 R17, RZ, RZ, R15 ;  /* 0x000000ffff117224 */ /* 0x000fe400078e000f */
[----:B------:R-:W-:Y:S02]  /*51f0*/  IMAD.MOV.U32 R26, RZ, RZ, R27 ;  /* 0x000000ffff1a7224 */ /* 0x000fe400078e001b */
[----:B------:R-:W-:Y:S02]  /*5200*/  IMAD.MOV.U32 R15, RZ, RZ, R2 ;  /* 0x000000ffff0f7224 */ /* 0x000fe400078e0002 */
.L_x_70512:
[----:B------:R-:W-:Y:S05]  /*5210*/  BSYNC B1 ;  /* 0x0000000000017941 */ /* 0x000fea0003800000 */
.L_x_70510:
        /* <DEDUP_REMOVED lines=9> */
.L_x_70514:
[----:B------:R-:W-:Y:S02]  /*52b0*/  IMAD.MOV.U32 R19, RZ, RZ, R28 ;  /* 0x000000ffff137224 */ /* 0x000fe400078e001c */
[----:B------:R-:W-:Y:S02]  /*52c0*/  IMAD.MOV.U32 R2, RZ, RZ, R17 ;  /* 0x000000ffff027224 */ /* 0x000fe400078e0011 */
[----:B------:R-:W-:Y:S02]  /*52d0*/  IMAD.MOV.U32 R28, RZ, RZ, R5 ;  /* 0x000000ffff1c7224 */ /* 0x000fe400078e0005 */
[----:B------:R-:W-:Y:S02]  /*52e0*/  IMAD.MOV.U32 R17, RZ, RZ, R4 ;  /* 0x000000ffff117224 */ /* 0x000fe400078e0004 */
.L_x_70515:
[----:B------:R-:W-:Y:S05]  /*52f0*/  BSYNC B1 ;  /* 0x0000000000017941 */ /* 0x000fea0003800000 */
.L_x_70513:
        /* <DEDUP_REMOVED lines=16> */
.L_x_70517:
[----:B------:R-:W-:Y:S02]  /*5400*/  IMAD.MOV.U32 R4, RZ, RZ, R11 ;  /* 0x000000ffff047224 */ /* 0x000fe400078e000b */
[----:B------:R-:W-:Y:S01]  /*5410*/  IMAD.MOV.U32 R20, RZ, RZ, R3 ;  /* 0x000000ffff147224 */ /* 0x000fe200078e0003 */
[----:B------:R-:W-:Y:S01]  /*5420*/  MOV R3, R10 ;  /* 0x0000000a00037202 */ /* 0x000fe20000000f00 */
[----:B------:R-:W-:Y:S02]  /*5430*/  IMAD.MOV.U32 R11, RZ, RZ, R22 ;  /* 0x000000ffff0b7224 */ /* 0x000fe400078e0016 */
.L_x_70518:
[----:B------:R-:W-:Y:S05]  /*5440*/  BSYNC B1 ;  /* 0x0000000000017941 */ /* 0x000fea0003800000 */
.L_x_70516:
        /* <DEDUP_REMOVED lines=9> */
.L_x_70520:
[----:B------:R-:W-:Y:S02]  /*54e0*/  IMAD.MOV.U32 R5, RZ, RZ, R4 ;  /* 0x000000ffff057224 */ /* 0x000fe400078e0004 */
[----:B------:R-:W-:Y:S01]  /*54f0*/  IMAD.MOV.U32 R25, RZ, RZ, R20 ;  /* 0x000000ffff197224 */ /* 0x000fe200078e0014 */
[----:B------:R-:W-:Y:S01]  /*5500*/  MOV R20, R7 ;  /* 0x0000000700147202 */ /* 0x000fe20000000f00 */
[----:B------:R-:W-:Y:S02]  /*5510*/  IMAD.MOV.U32 R4, RZ, RZ, R13 ;  /* 0x000000ffff047224 */ /* 0x000fe400078e000d */
.L_x_70521:
[----:B------:R-:W-:Y:S05]  /*5520*/  BSYNC B1 ;  /* 0x0000000000017941 */ /* 0x000fea0003800000 */
.L_x_70519:
        /* <DEDUP_REMOVED lines=9> */
.L_x_70523:
[----:B------:R-:W-:Y:S02]  /*55c0*/  IMAD.MOV.U32 R7, RZ, RZ, R5 ;  /* 0x000000ffff077224 */ /* 0x000fe400078e0005 */
[----:B------:R-:W-:Y:S01]  /*55d0*/  IMAD.MOV.U32 R10, RZ, RZ, R25 ;  /* 0x000000ffff0a7224 */ /* 0x000fe200078e0019 */
[----:B------:R-:W-:Y:S01]  /*55e0*/  MOV R25, R6 ;  /* 0x0000000600197202 */ /* 0x000fe20000000f00 */
[----:B------:R-:W-:Y:S02]  /*55f0*/  IMAD.MOV.U32 R5, RZ, RZ, R24 ;  /* 0x000000ffff057224 */ /* 0x000fe400078e0018 */
.L_x_70524:
[----:B------:R-:W-:Y:S05]  /*5600*/  BSYNC B1 ;  /* 0x0000000000017941 */ /* 0x000fea0003800000 */
.L_x_70522:
        /* <DEDUP_REMOVED lines=9> */
.L_x_70526:
[----:B------:R-:W-:Y:S02]  /*56a0*/  IMAD.MOV.U32 R13, RZ, RZ, R7 ;  /* 0x000000ffff0d7224 */ /* 0x000fe400078e0007 */
[----:B------:R-:W-:Y:S01]  /*56b0*/  IMAD.MOV.U32 R6, RZ, RZ, R10 ;  /* 0x000000ffff067224 */ /* 0x000fe200078e000a */
[----:B------:R-:W-:Y:S01]  /*56c0*/  MOV R10, R9 ;  /* 0x00000009000a7202 */ /* 0x000fe20000000f00 */
[----:B------:R-:W-:Y:S02]  /*56d0*/  IMAD.MOV.U32 R7, RZ, RZ, R8 ;  /* 0x000000ffff077224 */ /* 0x000fe400078e0008 */
.L_x_70527:
[----:B------:R-:W-:Y:S05]  /*56e0*/  BSYNC B1 ;  /* 0x0000000000017941 */ /* 0x000fea0003800000 */
.L_x_70525:
        /* <DEDUP_REMOVED lines=9> */
.L_x_70529:
[----:B------:R-:W-:Y:S02]  /*5780*/  IMAD.MOV.U32 R9, RZ, RZ, R13 ;  /* 0x000000ffff097224 */ /* 0x000fe400078e000d */
[----:B------:R-:W-:Y:S01]  /*5790*/  IMAD.MOV.U32 R8, RZ, RZ, R6 ;  /* 0x000000ffff087224 */ /* 0x000fe200078e0006 */
[----:B------:R-:W-:Y:S01]  /*57a0*/  MOV R6, R15 ;  /* 0x0000000f00067202 */ /* 0x000fe20000000f00 */
[----:B------:R-:W-:Y:S02]  /*57b0*/  IMAD.MOV.U32 R13, RZ, RZ, R26 ;  /* 0x000000ffff0d7224 */ /* 0x000fe400078e001a */
.L_x_70530:
[----:B------:R-:W-:Y:S05]  /*57c0*/  BSYNC B1 ;  /* 0x0000000000017941 */ /* 0x000fea0003800000 */
.L_x_70528:
        /* <DEDUP_REMOVED lines=9> */
.L_x_70532:
[----:B------:R-:W-:Y:S02]  /*5860*/  IMAD.MOV.U32 R22, RZ, RZ, R9 ;  /* 0x000000ffff167224 */ /* 0x000fe400078e0009 */
[----:B------:R-:W-:Y:S01]  /*5870*/  IMAD.MOV.U32 R15, RZ, RZ, R8 ;  /* 0x000000ffff0f7224 */ /* 0x000fe200078e0008 */
[----:B------:R-:W-:Y:S01]  /*5880*/  MOV R8, R17 ;  /* 0x0000001100087202 */ /* 0x000fe20000000f00 */
[----:B------:R-:W-:Y:S02]  /*5890*/  IMAD.MOV.U32 R9, RZ, RZ, R28 ;  /* 0x000000ffff097224 */ /* 0x000fe400078e001c */
.L_x_70533:
[----:B------:R-:W-:Y:S05]  /*58a0*/  BSYNC B1 ;  /* 0x0000000000017941 */ /* 0x000fea0003800000 */
.L_x_70531:
        /* <DEDUP_REMOVED lines=9> */
.L_x_70535:
[----:B------:R-:W-:Y:S02]  /*5940*/  IMAD.MOV.U32 R17, RZ, RZ, R22 ;  /* 0x000000ffff117224 */ /* 0x000fe400078e0016 */
[----:B------:R-:W-:Y:S01]  /*5950*/  IMAD.MOV.U32 R24, RZ, RZ, R15 ;  /* 0x000000ffff187224 */ /* 0x000fe200078e000f */
[----:B------:R-:W-:Y:S01]  /*5960*/  MOV R15, R2 ;  /* 0x00000002000f7202 */ /* 0x000fe20000000f00 */
[----:B------:R-:W-:Y:S02]  /*5970*/  IMAD.MOV.U32 R22, RZ, RZ, R19 ;  /* 0x000000ffff167224 */ /* 0x000fe400078e0013 */
.L_x_70536:
[----:B------:R-:W-:Y:S05]  /*5980*/  BSYNC B1 ;  /* 0x0000000000017941 */ /* 0x000fea0003800000 */
.L_x_70534:
        /* <DEDUP_REMOVED lines=16> */
.L_x_70538:
[----:B------:R-:W-:Y:S01]  /*5a90*/  IMAD.MOV.U32 R2, RZ, RZ, R11 ;  /* 0x000000ffff027224 */ /* 0x000fe200078e000b */
[----:B------:R-:W-:Y:S01]  /*5aa0*/  MOV R18, R3 ;  /* 0x0000000300127202 */ /* 0x000fe20000000f00 */
[----:B------:R-:W-:Y:S02]  /*5ab0*/  IMAD.MOV.U32 R11, RZ, RZ, R4 ;  /* 0x000000ffff0b7224 */ /* 0x000fe400078e0004 */
[----:B------:R-:W-:Y:S02]  /*5ac0*/  IMAD.MOV.U32 R3, RZ, RZ, R20 ;  /* 0x000000ffff037224 */ /* 0x000fe400078e0014 */
.L_x_70539:
[----:B------:R-:W-:Y:S05]  /*5ad0*/  BSYNC B1 ;  /* 0x0000000000017941 */ /* 0x000fea0003800000 */
.L_x_70537:
        /* <DEDUP_REMOVED lines=9> */
.L_x_70541:
[----:B------:R-:W-:Y:S01]  /*5b70*/  IMAD.MOV.U32 R4, RZ, RZ, R2 ;  /* 0x000000ffff047224 */ /* 0x000fe200078e0002 */
[----:B------:R-:W-:Y:S01]  /*5b80*/  MOV R19, R18 ;  /* 0x0000001200137202 */ /* 0x000fe20000000f00 */
[----:B------:R-:W-:Y:S02]  /*5b90*/  IMAD.MOV.U32 R2, RZ, RZ, R5 ;  /* 0x000000ffff027224 */ /* 0x000fe400078e0005 */
[----:B------:R-:W-:Y:S02]  /*5ba0*/  IMAD.MOV.U32 R18, RZ, RZ, R25 ;  /* 0x000000ffff127224 */ /* 0x000fe400078e0019 */
.L_x_70542:
[----:B------:R-:W-:Y:S05]  /*5bb0*/  BSYNC B1 ;  /* 0x0000000000017941 */ /* 0x000fea0003800000 */
.L_x_70540:
        /* <DEDUP_REMOVED lines=9> */
.L_x_70544:
[----:B------:R-:W-:Y:S01]  /*5c50*/  IMAD.MOV.U32 R20, RZ, RZ, R4 ;  /* 0x000000ffff147224 */ /* 0x000fe200078e0004 */
[----:B------:R-:W-:Y:S01]  /*5c60*/  MOV R5, R19 ;  /* 0x0000001300057202 */ /* 0x000fe20000000f00 */
[----:B------:R-:W-:Y:S02]  /*5c70*/  IMAD.MOV.U32 R4, RZ, RZ, R7 ;  /* 0x000000ffff047224 */ /* 0x000fe400078e0007 */
[----:B------:R-:W-:Y:S02]  /*5c80*/  IMAD.MOV.U32 R19, RZ, RZ, R10 ;  /* 0x000000ffff137224 */ /* 0x000fe400078e000a */
.L_x_70545:
[----:B------:R-:W-:Y:S05]  /*5c90*/  BSYNC B1 ;  /* 0x0000000000017941 */ /* 0x000fea0003800000 */
.L_x_70543:
        /* <DEDUP_REMOVED lines=9> */
.L_x_70547:
[----:B------:R-:W-:Y:S01]  /*5d30*/  IMAD.MOV.U32 R10, RZ, RZ, R20 ;  /* 0x000000ffff0a7224 */ /* 0x000fe200078e0014 */
[----:B------:R-:W-:Y:S01]  /*5d40*/  MOV R7, R5 ;  /* 0x0000000500077202 */ /* 0x000fe20000000f00 */
[----:B------:R-:W-:Y:S02]  /*5d50*/  IMAD.MOV.U32 R20, RZ, RZ, R13 ;  /* 0x000000ffff147224 */ /* 0x000fe400078e000d */
[----:B------:R-:W-:Y:S02]  /*5d60*/  IMAD.MOV.U32 R5, RZ, RZ, R6 ;  /* 0x000000ffff057224 */ /* 0x000fe400078e0006 */
.L_x_70548:
[----:B------:R-:W-:Y:S05]  /*5d70*/  BSYNC B1 ;  /* 0x0000000000017941 */ /* 0x000fea0003800000 */
.L_x_70546:
        /* <DEDUP_REMOVED lines=9> */
.L_x_70550:
[----:B------:R-:W-:Y:S01]  /*5e10*/  IMAD.MOV.U32 R13, RZ, RZ, R10 ;  /* 0x000000ffff0d7224 */ /* 0x000fe200078e000a */
[----:B------:R-:W-:Y:S01]  /*5e20*/  MOV R6, R7 ;  /* 0x0000000700067202 */ /* 0x000fe20000000f00 */
[----:B------:R-:W-:Y:S02]  /*5e30*/  IMAD.MOV.U32 R10, RZ, RZ, R9 ;  /* 0x000000ffff0a7224 */ /* 0x000fe400078e0009 */
[----:B------:R-:W-:Y:S02]  /*5e40*/  IMAD.MOV.U32 R7, RZ, RZ, R8 ;  /* 0x000000ffff077224 */ /* 0x000fe400078e0008 */
.L_x_70551:
[----:B------:R-:W-:Y:S05]  /*5e50*/  BSYNC B1 ;  /* 0x0000000000017941 */ /* 0x000fea0003800000 */
.L_x_70549:
        /* <DEDUP_REMOVED lines=9> */
.L_x_70553:
[----:B------:R-:W-:Y:S01]  /*5ef0*/  IMAD.MOV.U32 R8, RZ, RZ, R13 ;  /* 0x000000ffff087224 */ /* 0x000fe200078e000d */
[----:B------:R-:W-:Y:S01]  /*5f00*/  MOV R9, R6 ;  /* 0x0000000600097202 */ /* 0x000fe20000000f00 */
[----:B------:R-:W-:Y:S02]  /*5f10*/  IMAD.MOV.U32 R13, RZ, RZ, R22 ;  /* 0x000000ffff0d7224 */ /* 0x000fe400078e0016 */
[----:B------:R-:W-:Y:S02]  /*5f20*/  IMAD.MOV.U32 R6, RZ, RZ, R15 ;  /* 0x000000ffff067224 */ /* 0x000fe400078e000f */
.L_x_70554:
[----:B------:R-:W-:Y:S05]  /*5f30*/  BSYNC B1 ;  /* 0x0000000000017941 */ /* 0x000fea0003800000 */
.L_x_70552:
        /* <DEDUP_REMOVED lines=9> */
.L_x_70556:
[----:B------:R-:W-:Y:S01]  /*5fd0*/  IMAD.MOV.U32 R15, RZ, RZ, R8 ;  /* 0x000000ffff0f7224 */ /* 0x000fe200078e0008 */
[----:B------:R-:W-:Y:S01]  /*5fe0*/  MOV R22, R9 ;  /* 0x0000000900167202 */ /* 0x000fe20000000f00 */
[----:B------:R-:W-:Y:S02]  /*5ff0*/  IMAD.MOV.U32 R8, RZ, RZ, R17 ;  /* 0x000000ffff087224 */ /* 0x000fe400078e0011 */
[----:B------:R-:W-:Y:S02]  /*6000*/  IMAD.MOV.U32 R9, RZ, RZ, R24 ;  /* 0x000000ffff097224 */ /* 0x000fe400078e0018 */
.L_x_70557:
[----:B------:R-:W-:Y:S05]  /*6010*/  BSYNC B1 ;  /* 0x0000000000017941 */ /* 0x000fea0003800000 */
.L_x_70555:
        /* <DEDUP_REMOVED lines=16> */
.L_x_70559:
[----:B------:R-:W-:Y:S02]  /*6120*/  IMAD.MOV.U32 R16, RZ, RZ, R11 ;  /* 0x000000ffff107224 */ /* 0x000fe400078e000b */
[----:B------:R-:W-:Y:S02]  /*6130*/  IMAD.MOV.U32 R24, RZ, RZ, R3 ;  /* 0x000000ffff187224 */ /* 0x000fe400078e0003 */
[----:B------:R-:W-:Y:S02]  /*6140*/  IMAD.MOV.U32 R11, RZ, RZ, R2 ;  /* 0x000000ffff0b7224 */ /* 0x000fe400078e0002 */
[----:B------:R-:W-:Y:S02]  /*6150*/  IMAD.MOV.U32 R3, RZ, RZ, R18 ;  /* 0x000000ffff037224 */ /* 0x000fe400078e0012 */
.L_x_70560:
[----:B------:R-:W-:Y:S05]  /*6160*/  BSYNC B1 ;  /* 0x0000000000017941 */ /* 0x000fea0003800000 */
.L_x_70558:
        /* <DEDUP_REMOVED lines=9> */
.L_x_70562:
[----:B------:R-:W-:Y:S02]  /*6200*/  IMAD.MOV.U32 R17, RZ, RZ, R16 ;  /* 0x000000ffff117224 */ /* 0x000fe400078e0010 */
[----:B------:R-:W-:Y:S02]  /*6210*/  IMAD.MOV.U32 R18, RZ, RZ, R24 ;  /* 0x000000ffff127224 */ /* 0x000fe400078e0018 */
[----:B------:R-:W-:Y:S02]  /*6220*/  IMAD.MOV.U32 R16, RZ, RZ, R4 ;  /* 0x000000ffff107224 */ /* 0x000fe400078e0004 */
[----:B------:R-:W-:Y:S02]  /*6230*/  IMAD.MOV.U32 R24, RZ, RZ, R19 ;  /* 0x000000ffff187224 */ /* 0x000fe400078e0013 */
.L_x_70563:
[----:B------:R-:W-:Y:S05]  /*6240*/  BSYNC B1 ;  /* 0x0000000000017941 */ /* 0x000fea0003800000 */
.L_x_70561:
        /* <DEDUP_REMOVED lines=9> */
.L_x_70565:
[----:B------:R-:W-:Y:S02]  /*62e0*/  IMAD.MOV.U32 R19, RZ, RZ, R17 ;  /* 0x000000ffff137224 */ /* 0x000fe400078e0011 */
[----:B------:R-:W-:Y:S02]  /*62f0*/  IMAD.MOV.U32 R26, RZ, RZ, R18 ;  /* 0x000000ffff1a7224 */ /* 0x000fe400078e0012 */
[----:B------:R-:W-:Y:S02]  /*6300*/  IMAD.MOV.U32 R17, RZ, RZ, R20 ;  /* 0x000000ffff117224 */ /* 0x000fe400078e0014 */
[----:B------:R-:W-:Y:S02]  /*6310*/  IMAD.MOV.U32 R18, RZ, RZ, R5 ;  /* 0x000000ffff127224 */ /* 0x000fe400078e0005 */
.L_x_70566:
[----:B------:R-:W-:Y:S05]  /*6320*/  BSYNC B1 ;  /* 0x0000000000017941 */ /* 0x000fea0003800000 */
.L_x_70564:
        /* <DEDUP_REMOVED lines=9> */
.L_x_70568:
[----:B------:R-:W-:Y:S02]  /*63c0*/  IMAD.MOV.U32 R20, RZ, RZ, R19 ;  /* 0x000000ffff147224 */ /* 0x000fe400078e0013 */
[----:B------:R-:W-:Y:S02]  /*63d0*/  IMAD.MOV.U32 R25, RZ, RZ, R26 ;  /* 0x000000ffff197224 */ /* 0x000fe400078e001a */
[----:B------:R-:W-:Y:S02]  /*63e0*/  IMAD.MOV.U32 R19, RZ, RZ, R10 ;  /* 0x000000ffff137224 */ /* 0x000fe400078e000a */
[----:B------:R-:W-:Y:S02]  /*63f0*/  IMAD.MOV.U32 R26, RZ, RZ, R7 ;  /* 0x000000ffff1a7224 */ /* 0x000fe400078e0007 */
.L_x_70569:
[----:B------:R-:W-:Y:S05]  /*6400*/  BSYNC B1 ;  /* 0x0000000000017941 */ /* 0x000fea0003800000 */
.L_x_70567:
        /* <DEDUP_REMOVED lines=9> */
.L_x_70571:
[----:B------:R-:W-:Y:S02]  /*64a0*/  IMAD.MOV.U32 R27, RZ, RZ, R20 ;  /* 0x000000ffff1b7224 */ /* 0x000fe400078e0014 */
[----:B------:R-:W-:Y:S02]  /*64b0*/  IMAD.MOV.U32 R32, RZ, RZ, R25 ;  /* 0x000000ffff207224 */ /* 0x000fe400078e0019 */
[----:B------:R-:W-:Y:S02]  /*64c0*/  IMAD.MOV.U32 R20, RZ, RZ, R13 ;  /* 0x000000ffff147224 */ /* 0x000fe400078e000d */
[----:B------:R-:W-:Y:S02]  /*64d0*/  IMAD.MOV.U32 R25, RZ, RZ, R6 ;  /* 0x000000ffff197224 */ /* 0x000fe400078e0006 */
.L_x_70572:
[----:B------:R-:W-:Y:S05]  /*64e0*/  BSYNC B1 ;  /* 0x0000000000017941 */ /* 0x000fea0003800000 */
.L_x_70570:
        /* <DEDUP_REMOVED lines=9> */
.L_x_70574:
[----:B------:R-:W-:Y:S02]  /*6580*/  IMAD.MOV.U32 R13, RZ, RZ, R27 ;  /* 0x000000ffff0d7224 */ /* 0x000fe400078e001b */
[----:B------:R-:W-:Y:S02]  /*6590*/  IMAD.MOV.U32 R35, RZ, RZ, R32 ;  /* 0x000000ffff237224 */ /* 0x000fe400078e0020 */
[----:B------:R-:W-:Y:S02]  /*65a0*/  IMAD.MOV.U32 R27, RZ, RZ, R8 ;  /* 0x000000ffff1b7224 */ /* 0x000fe400078e0008 */
[----:B------:R-:W-:Y:S02]  /*65b0*/  IMAD.MOV.U32 R32, RZ, RZ, R9 ;  /* 0x000000ffff207224 */ /* 0x000fe400078e0009 */
.L_x_70575:
[----:B------:R-:W-:Y:S05]  /*65c0*/  BSYNC B1 ;  /* 0x0000000000017941 */ /* 0x000fea0003800000 */
.L_x_70573:
        /* <DEDUP_REMOVED lines=9> */
.L_x_70577:
[----:B------:R-:W-:Y:S02]  /*6660*/  IMAD.MOV.U32 R34, RZ, RZ, R13 ;  /* 0x000000ffff227224 */ /* 0x000fe400078e000d */
[----:B------:R-:W-:Y:S02]  /*6670*/  IMAD.MOV.U32 R40, RZ, RZ, R35 ;  /* 0x000000ffff287224 */ /* 0x000fe400078e0023 */
[----:B------:R-:W-:Y:S02]  /*6680*/  IMAD.MOV.U32 R13, RZ, RZ, R15 ;  /* 0x000000ffff0d7224 */ /* 0x000fe400078e000f */
[----:B------:R-:W-:Y:S02]  /*6690*/  IMAD.MOV.U32 R35, RZ, RZ, R22 ;  /* 0x000000ffff237224 */ /* 0x000fe400078e0016 */
.L_x_70578:
[----:B------:R-:W-:Y:S05]  /*66a0*/  BSYNC B1 ;  /* 0x0000000000017941 */ /* 0x000fea0003800000 */
.L_x_70576:
        /* <DEDUP_REMOVED lines=16> */
.L_x_70580:
[----:B------:R-:W-:Y:S02]  /*67b0*/  IMAD.MOV.U32 R10, RZ, RZ, R11 ;  /* 0x000000ffff0a7224 */ /* 0x000fe400078e000b */
[----:B------:R-:W-:Y:S01]  /*67c0*/  IMAD.MOV.U32 R2, RZ, RZ, R3 ;  /* 0x000000ffff027224 */ /* 0x000fe200078e0003 */
[----:B------:R-:W-:Y:S01]  /*67d0*/  MOV R3, R24 ;  /* 0x0000001800037202 */ /* 0x000fe20000000f00 */
[----:B------:R-:W-:Y:S02]  /*67e0*/  IMAD.MOV.U32 R11, RZ, RZ, R16 ;  /* 0x000000ffff0b7224 */ /* 0x000fe400078e0010 */
.L_x_70581:
[----:B------:R-:W-:Y:S05]  /*67f0*/  BSYNC B1 ;  /* 0x0000000000017941 */ /* 0x000fea0003800000 */
.L_x_70579:
        /* <DEDUP_REMOVED lines=9> */
.L_x_70583:
[----:B------:R-:W-:Y:S02]  /*6890*/  IMAD.MOV.U32 R29, RZ, RZ, R10 ;  /* 0x000000ffff1d7224 */ /* 0x000fe400078e000a */
[----:B------:R-:W-:Y:S01]  /*68a0*/  IMAD.MOV.U32 R5, RZ, RZ, R2 ;  /* 0x000000ffff057224 */ /* 0x000fe200078e0002 */
[----:B------:R-:W-:Y:S01]  /*68b0*/  MOV R2, R18 ;  /* 0x0000001200027202 */ /* 0x000fe20000000f00 */
[----:B------:R-:W-:Y:S02]  /*68c0*/  IMAD.MOV.U32 R10, RZ, RZ, R17 ;  /* 0x000000ffff0a7224 */ /* 0x000fe400078e0011 */
.L_x_70584:
[----:B------:R-:W-:Y:S05]  /*68d0*/  BSYNC B1 ;  /* 0x0000000000017941 */ /* 0x000fea0003800000 */
.L_x_70582:
        /* <DEDUP_REMOVED lines=9> */
.L_x_70586:
[----:B------:R-:W-:Y:S02]  /*6970*/  IMAD.MOV.U32 R28, RZ, RZ, R29 ;  /* 0x000000ffff1c7224 */ /* 0x000fe400078e001d */
[----:B------:R-:W-:Y:S01]  /*6980*/  IMAD.MOV.U32 R4, RZ, RZ, R5 ;  /* 0x000000ffff047224 */ /* 0x000fe200078e0005 */
[----:B------:R-:W-:Y:S01]  /*6990*/  MOV R5, R26 ;  /* 0x0000001a00057202 */ /* 0x000fe20000000f00 */
[----:B------:R-:W-:Y:S02]  /*69a0*/  IMAD.MOV.U32 R29, RZ, RZ, R19 ;  /* 0x000000ffff1d7224 */ /* 0x000fe400078e0013 */
.L_x_70587:
[----:B------:R-:W-:Y:S05]  /*69b0*/  BSYNC B1 ;  /* 0x0000000000017941 */ /* 0x000fea0003800000 */
.L_x_70585:
        /* <DEDUP_REMOVED lines=9> */
.L_x_70589:
[----:B------:R-:W-:Y:S02]  /*6a50*/  IMAD.MOV.U32 R31, RZ, RZ, R28 ;  /* 0x000000ffff1f7224 */ /* 0x000fe400078e001c */
[----:B------:R-:W-:Y:S01]  /*6a60*/  IMAD.MOV.U32 R7, RZ, RZ, R4 ;  /* 0x000000ffff077224 */ /* 0x000fe200078e0004 */
[----:B------:R-:W-:Y:S01]  /*6a70*/  MOV R4, R25 ;  /* 0x0000001900047202 */ /* 0x000fe20000000f00 */
[----:B------:R-:W-:Y:S02]  /*6a80*/  IMAD.MOV.U32 R28, RZ, RZ, R20 ;  /* 0x000000ffff1c7224 */ /* 0x000fe400078e0014 */
.L_x_70590:
[----:B------:R-:W-:Y:S05]  /*6a90*/  BSYNC B1 ;  /* 0x0000000000017941 */ /* 0x000fea0003800000 */
.L_x_70588:
        /* <DEDUP_REMOVED lines=9> */
.L_x_70592:
[----:B------:R-:W-:Y:S02]  /*6b30*/  IMAD.MOV.U32 R30, RZ, RZ, R31 ;  /* 0x000000ffff1e7224 */ /* 0x000fe400078e001f */
[----:B------:R-:W-:Y:S01]  /*6b40*/  IMAD.MOV.U32 R6, RZ, RZ, R7 ;  /* 0x000000ffff067224 */ /* 0x000fe200078e0007 */
[----:B------:R-:W-:Y:S01]  /*6b50*/  MOV R7, R32 ;  /* 0x0000002000077202 */ /* 0x000fe20000000f00 */
[----:B------:R-:W-:Y:S02]  /*6b60*/  IMAD.MOV.U32 R31, RZ, RZ, R27 ;  /* 0x000000ffff1f7224 */ /* 0x000fe400078e001b */
.L_x_70593:
[----:B------:R-:W-:Y:S05]  /*6b70*/  BSYNC B1 ;  /* 0x0000000000017941 */ /* 0x000fea0003800000 */
.L_x_70591:
        /* <DEDUP_REMOVED lines=9> */
.L_x_70595:
[----:B------:R-:W-:Y:S02]  /*6c10*/  IMAD.MOV.U32 R33, RZ, RZ, R30 ;  /* 0x000000ffff217224 */ /* 0x000fe400078e001e */
[----:B------:R-:W-:Y:S01]  /*6c20*/  IMAD.MOV.U32 R9, RZ, RZ, R6 ;  /* 0x000000ffff097224 */ /* 0x000fe200078e0006 */
[----:B------:R-:W-:Y:S01]  /*6c30*/  MOV R6, R35 ;  /* 0x0000002300067202 */ /* 0x000fe20000000f00 */
[----:B------:R-:W-:Y:S02]  /*6c40*/  IMAD.MOV.U32 R30, RZ, RZ, R13 ;  /* 0x000000ffff1e7224 */ /* 0x000fe400078e000d */
.L_x_70596:
[----:B------:R-:W-:Y:S05]  /*6c50*/  BSYNC B1 ;  /* 0x0000000000017941 */ /* 0x000fea0003800000 */
.L_x_70594:
        /* <DEDUP_REMOVED lines=9> */
.L_x_70598:
[----:B------:R-:W-:Y:S02]  /*6cf0*/  IMAD.MOV.U32 R32, RZ, RZ, R33 ;  /* 0x000000ffff207224 */ /* 0x000fe400078e0021 */
[----:B------:R-:W-:Y:S01]  /*6d00*/  IMAD.MOV.U32 R8, RZ, RZ, R9 ;  /* 0x000000ffff087224 */ /* 0x000fe200078e0009 */
[----:B------:R-:W-:Y:S01]  /*6d10*/  MOV R9, R40 ;  /* 0x0000002800097202 */ /* 0x000fe20000000f00 */
[----:B------:R-:W-:Y:S02]  /*6d20*/  IMAD.MOV.U32 R33, RZ, RZ, R34 ;  /* 0x000000ffff217224 */ /* 0x000fe400078e0022 */
.L_x_70599:
[----:B------:R-:W-:Y:S05]  /*6d30*/  BSYNC B1 ;  /* 0x0000000000017941 */ /* 0x000fea0003800000 */
.L_x_70597:
[----:B------:R-:W-:Y:S02]  /*6d40*/  FADD.FTZ R34, R23, R21 ;  /* 0x0000001517227221 */ /* 0x000fe40000010000 */
[----:B------:R-:W-:Y:S02]  /*6d50*/  IMAD.MOV.U32 R35, RZ, RZ, R12 ;  /* 0x000000ffff237224 */ /* 0x000fe400078e000c */
.L_x_70431:
[----:B--234-:R-:W-:Y:S05]  /*6d60*/  BSYNC B0 ;  /* 0x0000000000007941 */ /* 0x01cfea0003800000 */
.L_x_70430:
        /* <DEDUP_REMOVED lines=46> */
.L_x_70603:
[----:B------:R-:W-:Y:S01]  /*7050*/  MOV R19, R11 ;  /* 0x0000000b00137202 */ /* 0x000fe20000000f00 */
[----:B------:R-:W-:Y:S02]  /*7060*/  IMAD.MOV.U32 R34, RZ, RZ, R3 ;  /* 0x000000ffff227224 */ /* 0x000fe400078e0003 */
[----:B------:R-:W-:Y:S02]  /*7070*/  IMAD.MOV.U32 R11, RZ, RZ, R10 ;  /* 0x000000ffff0b7224 */ /* 0x000fe400078e000a */
[----:B------:R-:W-:Y:S02]  /*7080*/  IMAD.MOV.U32 R3, RZ, RZ, R2 ;  /* 0x000000ffff037224 */ /* 0x000fe400078e0002 */
.L_x_70604:
[----:B------:R-:W-:Y:S05]  /*7090*/  BSYNC B1 ;  /* 0x0000000000017941 */ /* 0x000fea0003800000 */
.L_x_70602:
        /* <DEDUP_REMOVED lines=9> */
.L_x_70606:
[----:B------:R-:W-:Y:S01]  /*7130*/  MOV R27, R19 ;  /* 0x00000013001b7202 */ /* 0x000fe20000000f00 */
[----:B------:R-:W-:Y:S02]  /*7140*/  IMAD.MOV.U32 R25, RZ, RZ, R34 ;  /* 0x000000ffff197224 */ /* 0x000fe400078e0022 */
[----:B------:R-:W-:Y:S02]  /*7150*/  IMAD.MOV.U32 R19, RZ, RZ, R29 ;  /* 0x000000ffff137224 */ /* 0x000fe400078e001d */
[----:B------:R-:W-:Y:S02]  /*7160*/  IMAD.MOV.U32 R34, RZ, RZ, R5 ;  /* 0x000000ffff227224 */ /* 0x000fe400078e0005 */
.L_x_70607:
[----:B------:R-:W-:Y:S05]  /*7170*/  BSYNC B1 ;  /* 0x0000000000017941 */ /* 0x000fea0003800000 */
.L_x_70605:
        /* <DEDUP_REMOVED lines=9> */
.L_x_70609:
[----:B------:R-:W-:Y:S01]  /*7210*/  MOV R10, R27 ;  /* 0x0000001b000a7202 */ /* 0x000fe20000000f00 */
[----:B------:R-:W-:Y:S02]  /*7220*/  IMAD.MOV.U32 R2, RZ, RZ, R25 ;  /* 0x000000ffff027224 */ /* 0x000fe400078e0019 */
[----:B------:R-:W-:Y:S02]  /*7230*/  IMAD.MOV.U32 R27, RZ, RZ, R28 ;  /* 0x000000ffff1b7224 */ /* 0x000fe400078e001c */
[----:B------:R-:W-:Y:S02]  /*7240*/  IMAD.MOV.U32 R25, RZ, RZ, R4 ;  /* 0x000000ffff197224 */ /* 0x000fe400078e0004 */
.L_x_70610:
[----:B------:R-:W-:Y:S05]  /*7250*/  BSYNC B1 ;  /* 0x0000000000017941 */ /* 0x000fea0003800000 */
.L_x_70608:
        /* <DEDUP_REMOVED lines=9> */
.L_x_70612:
[----:B------:R-:W-:Y:S01]  /*72f0*/  MOV R29, R10 ;  /* 0x0000000a001d7202 */ /* 0x000fe20000000f00 */
[----:B------:R-:W-:Y:S02]  /*7300*/  IMAD.MOV.U32 R5, RZ, RZ, R2 ;  /* 0x000000ffff057224 */ /* 0x000fe400078e0002 */
[----:B------:R-:W-:Y:S02]  /*7310*/  IMAD.MOV.U32 R10, RZ, RZ, R31 ;  /* 0x000000ffff0a7224 */ /* 0x000fe400078e001f */
[----:B------:R-:W-:Y:S02]  /*7320*/  IMAD.MOV.U32 R2, RZ, RZ, R7 ;  /* 0x000000ffff027224 */ /* 0x000fe400078e0007 */
.L_x_70613:
[----:B------:R-:W-:Y:S05]  /*7330*/  BSYNC B1 ;  /* 0x0000000000017941 */ /* 0x000fea0003800000 */
.L_x_70611:
        /* <DEDUP_REMOVED lines=9> */
.L_x_70615:
[----:B------:R-:W-:Y:S01]  /*73d0*/  MOV R28, R29 ;  /* 0x0000001d001c7202 */ /* 0x000fe20000000f00 */
[----:B------:R-:W-:Y:S02]  /*73e0*/  IMAD.MOV.U32 R4, RZ, RZ, R5 ;  /* 0x000000ffff047224 */ /* 0x000fe400078e0005 */
[----:B------:R-:W-:Y:S02]  /*73f0*/  IMAD.MOV.U32 R29, RZ, RZ, R30 ;  /* 0x000000ffff1d7224 */ /* 0x000fe400078e001e */
[----:B------:R-:W-:Y:S02]  /*7400*/  IMAD.MOV.U32 R5, RZ, RZ, R6 ;  /* 0x000000ffff057224 */ /* 0x000fe400078e0006 */
.L_x_70616:
[----:B------:R-:W-:Y:S05]  /*7410*/  BSYNC B1 ;  /* 0x0000000000017941 */ /* 0x000fea0003800000 */
.L_x_70614:
        /* <DEDUP_REMOVED lines=9> */
.L_x_70618:
[----:B------:R-:W-:Y:S01]  /*74b0*/  MOV R31, R28 ;  /* 0x0000001c001f7202 */ /* 0x000fe20000000f00 */
[----:B------:R-:W-:Y:S02]  /*74c0*/  IMAD.MOV.U32 R7, RZ, RZ, R4 ;  /* 0x000000ffff077224 */ /* 0x000fe400078e0004 */
[----:B------:R-:W-:Y:S02]  /*74d0*/  IMAD.MOV.U32 R28, RZ, RZ, R33 ;  /* 0x000000ffff1c7224 */ /* 0x000fe400078e0021 */
[----:B------:R-:W-:Y:S02]  /*74e0*/  IMAD.MOV.U32 R4, RZ, RZ, R9 ;  /* 0x000000ffff047224 */ /* 0x000fe400078e0009 */
.L_x_70619:
[----:B------:R-:W-:Y:S05]  /*74f0*/  BSYNC B1 ;  /* 0x0000000000017941 */ /* 0x000fea0003800000 */
.L_x_70617:
        /* <DEDUP_REMOVED lines=9> */
.L_x_70621:
[----:B------:R-:W-:Y:S01]  /*7590*/  MOV R9, R31 ;  /* 0x0000001f00097202 */ /* 0x000fe20000000f00 */
[----:B------:R-:W-:Y:S02]  /*75a0*/  IMAD.MOV.U32 R6, RZ, RZ, R7 ;  /* 0x000000ffff067224 */ /* 0x000fe400078e0007 */
[----:B------:R-:W-:Y:S02]  /*75b0*/  IMAD.MOV.U32 R31, RZ, RZ, R32 ;  /* 0x000000ffff1f7224 */ /* 0x000fe400078e0020 */
[----:B------:R-:W-:Y:S02]  /*75c0*/  IMAD.MOV.U32 R7, RZ, RZ, R8 ;  /* 0x000000ffff077224 */ /* 0x000fe400078e0008 */
.L_x_70622:
[----:B------:R-:W-:Y:S05]  /*75d0*/  BSYNC B1 ;  /* 0x0000000000017941 */ /* 0x000fea0003800000 */
.L_x_70620:
        /* <DEDUP_REMOVED lines=16> */
.L_x_70624:
[----:B------:R-:W-:Y:S02]  /*76e0*/  IMAD.MOV.U32 R26, RZ, RZ, R11 ;  /* 0x000000ffff1a7224 */ /* 0x000fe400078e000b */
[----:B------:R-:W-:Y:S02]  /*76f0*/  IMAD.MOV.U32 R8, RZ, RZ, R3 ;  /* 0x000000ffff087224 */ /* 0x000fe400078e0003 */
[----:B------:R-:W-:Y:S02]  /*7700*/  IMAD.MOV.U32 R11, RZ, RZ, R19 ;  /* 0x000000ffff0b7224 */ /* 0x000fe400078e0013 */
[----:B------:R-:W-:Y:S02]  /*7710*/  IMAD.MOV.U32 R3, RZ, RZ, R34 ;  /* 0x000000ffff037224 */ /* 0x000fe400078e0022 */
.L_x_70625:
[----:B------:R-:W-:Y:S05]  /*7720*/  BSYNC B1 ;  /* 0x0000000000017941 */ /* 0x000fea0003800000 */
.L_x_70623:
        /* <DEDUP_REMOVED lines=9> */
.L_x_70627:
[----:B------:R-:W-:Y:S02]  /*77c0*/  IMAD.MOV.U32 R19, RZ, RZ, R26 ;  /* 0x000000ffff137224 */ /* 0x000fe400078e001a */
[----:B------:R-:W-:Y:S02]  /*77d0*/  IMAD.MOV.U32 R17, RZ, RZ, R8 ;  /* 0x000000ffff117224 */ /* 0x000fe400078e0008 */
[----:B------:R-:W-:Y:S02]  /*77e0*/  IMAD.MOV.U32 R26, RZ, RZ, R27 ;  /* 0x000000ffff1a7224 */ /* 0x000fe400078e001b */
[----:B------:R-:W-:Y:S02]  /*77f0*/  IMAD.MOV.U32 R8, RZ, RZ, R25 ;  /* 0x000000ffff087224 */ /* 0x000fe400078e0019 */
.L_x_70628:
[----:B------:R-:W-:Y:S05]  /*7800*/  BSYNC B1 ;  /* 0x0000000000017941 */ /* 0x000fea0003800000 */
.L_x_70626:
        /* <DEDUP_REMOVED lines=9> */
.L_x_70630:
[----:B------:R-:W-:Y:S02]  /*78a0*/  IMAD.MOV.U32 R32, RZ, RZ, R19 ;  /* 0x000000ffff207224 */ /* 0x000fe400078e0013 */
[----:B------:R-:W-:Y:S02]  /*78b0*/  IMAD.MOV.U32 R30, RZ, RZ, R17 ;  /* 0x000000ffff1e7224 */ /* 0x000fe400078e0011 */
[----:B------:R-:W-:Y:S02]  /*78c0*/  IMAD.MOV.U32 R19, RZ, RZ, R10 ;  /* 0x000000ffff137224 */ /* 0x000fe400078e000a */
[----:B------:R-:W-:Y:S02]  /*78d0*/  IMAD.MOV.U32 R17, RZ, RZ, R2 ;  /* 0x000000ffff117224 */ /* 0x000fe400078e0002 */
.L_x_70631:
[----:B------:R-:W-:Y:S05]  /*78e0*/  BSYNC B1 ;  /* 0x0000000000017941 */ /* 0x000fea0003800000 */
.L_x_70629:
        /* <DEDUP_REMOVED lines=9> */
.L_x_70633:
[----:B------:R-:W-:Y:S02]  /*7980*/  IMAD.MOV.U32 R27, RZ, RZ, R32 ;  /* 0x000000ffff1b7224 */ /* 0x000fe400078e0020 */
[----:B------:R-:W-:Y:S02]  /*7990*/  IMAD.MOV.U32 R25, RZ, RZ, R30 ;  /* 0x000000ffff197224 */ /* 0x000fe400078e001e */
[----:B------:R-:W-:Y:S02]  /*79a0*/  IMAD.MOV.U32 R32, RZ, RZ, R29 ;  /* 0x000000ffff207224 */ /* 0x000fe400078e001d */
[----:B------:R-:W-:Y:S02]  /*79b0*/  IMAD.MOV.U32 R30, RZ, RZ, R5 ;  /* 0x000000ffff1e7224 */ /* 0x000fe400078e0005 */
.L_x_70634:
[----:B------:R-:W-:Y:S05]  /*79c0*/  BSYNC B1 ;  /* 0x0000000000017941 */ /* 0x000fea0003800000 */
.L_x_70632:
        /* <DEDUP_REMOVED lines=9> */
.L_x_70636:
[----:B------:R-:W-:Y:S02]  /*7a60*/  IMAD.MOV.U32 R10, RZ, RZ, R27 ;  /* 0x000000ffff0a7224 */ /* 0x000fe400078e001b */
[----:B------:R-:W-:Y:S02]  /*7a70*/  IMAD.MOV.U32 R2, RZ, RZ, R25 ;  /* 0x000000ffff027224 */ /* 0x000fe400078e0019 */
[----:B------:R-:W-:Y:S02]  /*7a80*/  IMAD.MOV.U32 R27, RZ, RZ, R28 ;  /* 0x000000ffff1b7224 */ /* 0x000fe400078e001c */
[----:B------:R-:W-:Y:S02]  /*7a90*/  IMAD.MOV.U32 R25, RZ, RZ, R4 ;  /* 0x000000ffff197224 */ /* 0x000fe400078e0004 */
.L_x_70637:
[----:B------:R-:W-:Y:S05]  /*7aa0*/  BSYNC B1 ;  /* 0x0000000000017941 */ /* 0x000fea0003800000 */
.L_x_70635:
        /* <DEDUP_REMOVED lines=9> */
.L_x_70639:
[----:B------:R-:W-:Y:S02]  /*7b40*/  IMAD.MOV.U32 R4, RZ, RZ, R10 ;  /* 0x000000ffff047224 */ /* 0x000fe400078e000a */
[----:B------:R-:W-:Y:S02]  /*7b50*/  IMAD.MOV.U32 R5, RZ, RZ, R2 ;  /* 0x000000ffff057224 */ /* 0x000fe400078e0002 */
[----:B------:R-:W-:Y:S02]  /*7b60*/  IMAD.MOV.U32 R10, RZ, RZ, R31 ;  /* 0x000000ffff0a7224 */ /* 0x000fe400078e001f */
[----:B------:R-:W-:Y:S02]  /*7b70*/  IMAD.MOV.U32 R2, RZ, RZ, R7 ;  /* 0x000000ffff027224 */ /* 0x000fe400078e0007 */
.L_x_70640:
[----:B------:R-:W-:Y:S05]  /*7b80*/  BSYNC B1 ;  /* 0x0000000000017941 */ /* 0x000fea0003800000 */
.L_x_70638:
        /* <DEDUP_REMOVED lines=9> */
.L_x_70642:
[----:B------:R-:W-:Y:S02]  /*7c20*/  IMAD.MOV.U32 R28, RZ, RZ, R4 ;  /* 0x000000ffff1c7224 */ /* 0x000fe400078e0004 */
[----:B------:R-:W-:Y:S02]  /*7c30*/  IMAD.MOV.U32 R7, RZ, RZ, R5 ;  /* 0x000000ffff077224 */ /* 0x000fe400078e0005 */
[----:B------:R-:W-:Y:S02]  /*7c40*/  IMAD.MOV.U32 R4, RZ, RZ, R9 ;  /* 0x000000ffff047224 */ /* 0x000fe400078e0009 */
[----:B------:R-:W-:Y:S02]  /*7c50*/  IMAD.MOV.U32 R5, RZ, RZ, R6 ;  /* 0x000000ffff057224 */ /* 0x000fe400078e0006 */
.L_x_70643:
[----:B------:R-:W-:Y:S05]  /*7c60*/  BSYNC B1 ;  /* 0x0000000000017941 */ /* 0x000fea0003800000 */
.L_x_70641:
        /* <DEDUP_REMOVED lines=16> */
.L_x_70645:
[----:B------:R-:W-:Y:S01]  /*7d70*/  IMAD.MOV.U32 R24, RZ, RZ, R11 ;  /* 0x000000ffff187224 */ /* 0x000fe200078e000b */
[----:B------:R-:W-:Y:S01]  /*7d80*/  MOV R11, R26 ;  /* 0x0000001a000b7202 */ /* 0x000fe20000000f00 */
[----:B------:R-:W-:Y:S02]  /*7d90*/  IMAD.MOV.U32 R6, RZ, RZ, R3 ;  /* 0x000000ffff067224 */ /* 0x000fe400078e0003 */
[----:B------:R-:W-:Y:S02]  /*7da0*/  IMAD.MOV.U32 R3, RZ, RZ, R8 ;  /* 0x000000ffff037224 */ /* 0x000fe400078e0008 */
.L_x_70646:
[----:B------:R-:W-:Y:S05]  /*7db0*/  BSYNC B1 ;  /* 0x0000000000017941 */ /* 0x000fea0003800000 */
.L_x_70644:
        /* <DEDUP_REMOVED lines=9> */
.L_x_70648:
[----:B------:R-:W-:Y:S01]  /*7e50*/  IMAD.MOV.U32 R15, RZ, RZ, R24 ;  /* 0x000000ffff0f7224 */ /* 0x000fe200078e0018 */
[----:B------:R-:W-:Y:S01]  /*7e60*/  MOV R24, R19 ;  /* 0x0000001300187202 */ /* 0x000fe20000000f00 */
[----:B------:R-:W-:Y:S02]  /*7e70*/  IMAD.MOV.U32 R9, RZ, RZ, R6 ;  /* 0x000000ffff097224 */ /* 0x000fe400078e0006 */
[----:B------:R-:W-:Y:S02]  /*7e80*/  IMAD.MOV.U32 R6, RZ, RZ, R17 ;  /* 0x000000ffff067224 */ /* 0x000fe400078e0011 */
.L_x_70649:
[----:B------:R-:W-:Y:S05]  /*7e90*/  BSYNC B1 ;  /* 0x0000000000017941 */ /* 0x000fea0003800000 */
.L_x_70647:
        /* <DEDUP_REMOVED lines=9> */
.L_x_70651:
[----:B------:R-:W-:Y:S01]  /*7f30*/  IMAD.MOV.U32 R26, RZ, RZ, R15 ;  /* 0x000000ffff1a7224 */ /* 0x000fe200078e000f */
[----:B------:R-:W-:Y:S01]  /*7f40*/  MOV R15, R32 ;  /* 0x00000020000f7202 */ /* 0x000fe20000000f00 */
[----:B------:R-:W-:Y:S02]  /*7f50*/  IMAD.MOV.U32 R8, RZ, RZ, R9 ;  /* 0x000000ffff087224 */ /* 0x000fe400078e0009 */
[----:B------:R-:W-:Y:S02]  /*7f60*/  IMAD.MOV.U32 R9, RZ, RZ, R30 ;  /* 0x000000ffff097224 */ /* 0x000fe400078e001e */
.L_x_70652:
[----:B------:R-:W-:Y:S05]  /*7f70*/  BSYNC B1 ;  /* 0x0000000000017941 */ /* 0x000fea0003800000 */
.L_x_70650:
        /* <DEDUP_REMOVED lines=9> */
.L_x_70654:
[----:B------:R-:W-:Y:S01]  /*8010*/  IMAD.MOV.U32 R19, RZ, RZ, R26 ;  /* 0x000000ffff137224 */ /* 0x000fe200078e001a */
[----:B------:R-:W-:Y:S01]  /*8020*/  MOV R26, R27 ;  /* 0x0000001b001a7202 */ /* 0x000fe20000000f00 */
[----:B------:R-:W-:Y:S02]  /*8030*/  IMAD.MOV.U32 R17, RZ, RZ, R8 ;  /* 0x000000ffff117224 */ /* 0x000fe400078e0008 */
[----:B------:R-:W-:Y:S02]  /*8040*/  IMAD.MOV.U32 R8, RZ, RZ, R25 ;  /* 0x000000ffff087224 */ /* 0x000fe400078e0019 */
.L_x_70655:
[----:B------:R-:W-:Y:S05]  /*8050*/  BSYNC B1 ;  /* 0x0000000000017941 */ /* 0x000fea0003800000 */
.L_x_70653:
        /* <DEDUP_REMOVED lines=9> */
.L_x_70657:
[----:B------:R-:W-:Y:S01]  /*80f0*/  IMAD.MOV.U32 R25, RZ, RZ, R19 ;  /* 0x000000ffff197224 */ /* 0x000fe200078e0013 */
[----:B------:R-:W-:Y:S01]  /*8100*/  MOV R19, R10 ;  /* 0x0000000a00137202 */ /* 0x000fe20000000f00 */
[----:B------:R-:W-:Y:S02]  /*8110*/  IMAD.MOV.U32 R30, RZ, RZ, R17 ;  /* 0x000000ffff1e7224 */ /* 0x000fe400078e0011 */
[----:B------:R-:W-:Y:S02]  /*8120*/  IMAD.MOV.U32 R17, RZ, RZ, R2 ;  /* 0x000000ffff117224 */ /* 0x000fe400078e0002 */
.L_x_70658:
[----:B------:R-:W-:Y:S05]  /*8130*/  BSYNC B1 ;  /* 0x0000000000017941 */ /* 0x000fea0003800000 */
.L_x_70656:
        /* <DEDUP_REMOVED lines=9> */
.L_x_70660:
[----:B------:R-:W-:Y:S01]  /*81d0*/  IMAD.MOV.U32 R27, RZ, RZ, R25 ;  /* 0x000000ffff1b7224 */ /* 0x000fe200078e0019 */
[----:B------:R-:W-:Y:S01]  /*81e0*/  MOV R25, R4 ;  /* 0x0000000400197202 */ /* 0x000fe20000000f00 */
[----:B------:R-:W-:Y:S02]  /*81f0*/  IMAD.MOV.U32 R2, RZ, RZ, R30 ;  /* 0x000000ffff027224 */ /* 0x000fe400078e001e */
[----:B------:R-:W-:Y:S02]  /*8200*/  IMAD.MOV.U32 R30, RZ, RZ, R5 ;  /* 0x000000ffff1e7224 */ /* 0x000fe400078e0005 */
.L_x_70661:
[----:B------:R-:W-:Y:S05]  /*8210*/  BSYNC B1 ;  /* 0x0000000000017941 */ /* 0x000fea0003800000 */
.L_x_70659:
        /* <DEDUP_REMOVED lines=9> */
.L_x_70663:
[----:B------:R-:W-:Y:S01]  /*82b0*/  IMAD.MOV.U32 R5, RZ, RZ, R27 ;  /* 0x000000ffff057224 */ /* 0x000fe200078e001b */
[----:B------:R-:W-:Y:S01]  /*82c0*/  MOV R27, R28 ;  /* 0x0000001c001b7202 */ /* 0x000fe20000000f00 */
[----:B------:R-:W-:Y:S02]  /*82d0*/  IMAD.MOV.U32 R4, RZ, RZ, R2 ;  /* 0x000000ffff047224 */ /* 0x000fe400078e0002 */
[----:B------:R-:W-:Y:S02]  /*82e0*/  IMAD.MOV.U32 R2, RZ, RZ, R7 ;  /* 0x000000ffff027224 */ /* 0x000fe400078e0007 */
.L_x_70664:
[----:B------:R-:W-:Y:S05]  /*82f0*/  BSYNC B1 ;  /* 0x0000000000017941 */ /* 0x000fea0003800000 */
.L_x_70662:
        /* <DEDUP_REMOVED lines=16> */
.L_x_70666:
[----:B------:R-:W-:Y:S01]  /*8400*/  MOV R22, R11 ;  /* 0x0000000b00167202 */ /* 0x000fe20000000f00 */
[----:B------:R-:W-:Y:S02]  /*8410*/  IMAD.MOV.U32 R10, RZ, RZ, R3 ;  /* 0x000000ffff0a7224 */ /* 0x000fe400078e0003 */
[----:B------:R-:W-:Y:S02]  /*8420*/  IMAD.MOV.U32 R11, RZ, RZ, R24 ;  /* 0x000000ffff0b7224 */ /* 0x000fe400078e0018 */
[----:B------:R-:W-:Y:S02]  /*8430*/  IMAD.MOV.U32 R3, RZ, RZ, R6 ;  /* 0x000000ffff037224 */ /* 0x000fe400078e0006 */
.L_x_70667:
[----:B------:R-:W-:Y:S05]  /*8440*/  BSYNC B1 ;  /* 0x0000000000017941 */ /* 0x000fea0003800000 */
.L_x_70665:
        /* <DEDUP_REMOVED lines=9> */
.L_x_70669:
[----:B------:R-:W-:Y:S01]  /*84e0*/  MOV R13, R22 ;  /* 0x00000016000d7202 */ /* 0x000fe20000000f00 */
[----:B------:R-:W-:Y:S02]  /*84f0*/  IMAD.MOV.U32 R7, RZ, RZ, R10 ;  /* 0x000000ffff077224 */ /* 0x000fe400078e000a */
[----:B------:R-:W-:Y:S02]  /*8500*/  IMAD.MOV.U32 R22, RZ, RZ, R15 ;  /* 0x000000ffff167224 */ /* 0x000fe400078e000f */
[----:B------:R-:W-:Y:S02]  /*8510*/  IMAD.MOV.U32 R10, RZ, RZ, R9 ;  /* 0x000000ffff0a7224 */ /* 0x000fe400078e0009 */
.L_x_70670:
[----:B------:R-:W-:Y:S05]  /*8520*/  BSYNC B1 ;  /* 0x0000000000017941 */ /* 0x000fea0003800000 */
.L_x_70668:
        /* <DEDUP_REMOVED lines=9> */
.L_x_70672:
[----:B------:R-:W-:Y:S01]  /*85c0*/  MOV R24, R13 ;  /* 0x0000000d00187202 */ /* 0x000fe20000000f00 */
[----:B------:R-:W-:Y:S02]  /*85d0*/  IMAD.MOV.U32 R6, RZ, RZ, R7 ;  /* 0x000000ffff067224 */ /* 0x000fe400078e0007 */
[----:B------:R-:W-:Y:S02]  /*85e0*/  IMAD.MOV.U32 R13, RZ, RZ, R26 ;  /* 0x000000ffff0d7224 */ /* 0x000fe400078e001a */
[----:B------:R-:W-:Y:S02]  /*85f0*/  IMAD.MOV.U32 R7, RZ, RZ, R8 ;  /* 0x000000ffff077224 */ /* 0x000fe400078e0008 */
.L_x_70673:
[----:B------:R-:W-:Y:S05]  /*8600*/  BSYNC B1 ;  /* 0x0000000000017941 */ /* 0x000fea0003800000 */
.L_x_70671:
        /* <DEDUP_REMOVED lines=9> */
.L_x_70675:
[----:B------:R-:W-:Y:S01]  /*86a0*/  MOV R8, R24 ;  /* 0x0000001800087202 */ /* 0x000fe20000000f00 */
[----:B------:R-:W-:Y:S02]  /*86b0*/  IMAD.MOV.U32 R9, RZ, RZ, R6 ;  /* 0x000000ffff097224 */ /* 0x000fe400078e0006 */
[----:B------:R-:W-:Y:S02]  /*86c0*/  IMAD.MOV.U32 R24, RZ, RZ, R19 ;  /* 0x000000ffff187224 */ /* 0x000fe400078e0013 */
[----:B------:R-:W-:Y:S02]  /*86d0*/  IMAD.MOV.U32 R6, RZ, RZ, R17 ;  /* 0x000000ffff067224 */ /* 0x000fe400078e0011 */
.L_x_70676:
[----:B------:R-:W-:Y:S05]  /*86e0*/  BSYNC B1 ;  /* 0x0000000000017941 */ /* 0x000fea0003800000 */
.L_x_70674:
        /* <DEDUP_REMOVED lines=9> */
.L_x_70678:
[----:B------:R-:W-:Y:S01]  /*8780*/  MOV R26, R8 ;  /* 0x00000008001a7202 */ /* 0x000fe20000000f00 */
[----:B------:R-:W-:Y:S02]  /*8790*/  IMAD.MOV.U32 R15, RZ, RZ, R9 ;  /* 0x000000ffff0f7224 */ /* 0x000fe400078e0009 */
[----:B------:R-:W-:Y:S02]  /*87a0*/  IMAD.MOV.U32 R8, RZ, RZ, R25 ;  /* 0x000000ffff087224 */ /* 0x000fe400078e0019 */
[----:B------:R-:W-:Y:S02]  /*87b0*/  IMAD.MOV.U32 R9, RZ, RZ, R30 ;  /* 0x000000ffff097224 */ /* 0x000fe400078e001e */
.L_x_70679:
[----:B------:R-:W-:Y:S05]  /*87c0*/  BSYNC B1 ;  /* 0x0000000000017941 */ /* 0x000fea0003800000 */
.L_x_70677:
        /* <DEDUP_REMOVED lines=9> */
.L_x_70681:
[----:B------:R-:W-:Y:S01]  /*8860*/  MOV R28, R26 ;  /* 0x0000001a001c7202 */ /* 0x000fe20000000f00 */
[----:B------:R-:W-:Y:S02]  /*8870*/  IMAD.MOV.U32 R17, RZ, RZ, R15 ;  /* 0x000000ffff117224 */ /* 0x000fe400078e000f */
[----:B------:R-:W-:Y:S02]  /*8880*/  IMAD.MOV.U32 R26, RZ, RZ, R27 ;  /* 0x000000ffff1a7224 */ /* 0x000fe400078e001b */
[----:B------:R-:W-:Y:S02]  /*8890*/  IMAD.MOV.U32 R15, RZ, RZ, R2 ;  /* 0x000000ffff0f7224 */ /* 0x000fe400078e0002 */
.L_x_70682:
[----:B------:R-:W-:Y:S05]  /*88a0*/  BSYNC B1 ;  /* 0x0000000000017941 */ /* 0x000fea0003800000 */
.L_x_70680:
        /* <DEDUP_REMOVED lines=9> */
.L_x_70684:
[----:B------:R-:W-:Y:S01]  /*8940*/  MOV R19, R28 ;  /* 0x0000001c00137202 */ /* 0x000fe20000000f00 */
[----:B------:R-:W-:Y:S02]  /*8950*/  IMAD.MOV.U32 R2, RZ, RZ, R17 ;  /* 0x000000ffff027224 */ /* 0x000fe400078e0011 */
[----:B------:R-:W-:Y:S02]  /*8960*/  IMAD.MOV.U32 R28, RZ, RZ, R5 ;  /* 0x000000ffff1c7224 */ /* 0x000fe400078e0005 */
[----:B------:R-:W-:Y:S02]  /*8970*/  IMAD.MOV.U32 R17, RZ, RZ, R4 ;  /* 0x000000ffff117224 */ /* 0x000fe400078e0004 */
.L_x_70685:
[----:B------:R-:W-:Y:S05]  /*8980*/  BSYNC B1 ;  /* 0x0000000000017941 */ /* 0x000fea0003800000 */
.L_x_70683:
        /* <DEDUP_REMOVED lines=16> */
.L_x_70687:
[----:B------:R-:W-:Y:S02]  /*8a90*/  IMAD.MOV.U32 R4, RZ, RZ, R11 ;  /* 0x000000ffff047224 */ /* 0x000fe400078e000b */
[----:B------:R-:W-:Y:S02]  /*8aa0*/  IMAD.MOV.U32 R20, RZ, RZ, R3 ;  /* 0x000000ffff147224 */ /* 0x000fe400078e0003 */
[----:B------:R-:W-:Y:S02]  /*8ab0*/  IMAD.MOV.U32 R11, RZ, RZ, R22 ;  /* 0x000000ffff0b7224 */ /* 0x000fe400078e0016 */
[----:B------:R-:W-:Y:S02]  /*8ac0*/  IMAD.MOV.U32 R3, RZ, RZ, R10 ;  /* 0x000000ffff037224 */ /* 0x000fe400078e000a */
.L_x_70688:
[----:B------:R-:W-:Y:S05]  /*8ad0*/  BSYNC B1 ;  /* 0x0000000000017941 */ /* 0x000fea0003800000 */
.L_x_70686:
        /* <DEDUP_REMOVED lines=9> */
.L_x_70690:
[----:B------:R-:W-:Y:S02]  /*8b70*/  IMAD.MOV.U32 R5, RZ, RZ, R4 ;  /* 0x000000ffff057224 */ /* 0x000fe400078e0004 */
[----:B------:R-:W-:Y:S02]  /*8b80*/  IMAD.MOV.U32 R25, RZ, RZ, R20 ;  /* 0x000000ffff197224 */ /* 0x000fe400078e0014 */
[----:B------:R-:W-:Y:S02]  /*8b90*/  IMAD.MOV.U32 R4, RZ, RZ, R13 ;  /* 0x000000ffff047224 */ /* 0x000fe400078e000d */
[----:B------:R-:W-:Y:S02]  /*8ba0*/  IMAD.MOV.U32 R20, RZ, RZ, R7 ;  /* 0x000000ffff147224 */ /* 0x000fe400078e0007 */
.L_x_70691:
[----:B------:R-:W-:Y:S05]  /*8bb0*/  BSYNC B1 ;  /* 0x0000000000017941 */ /* 0x000fea0003800000 */
.L_x_70689:
        /* <DEDUP_REMOVED lines=9> */
.L_x_70693:
[----:B------:R-:W-:Y:S02]  /*8c50*/  IMAD.MOV.U32 R7, RZ, RZ, R5 ;  /* 0x000000ffff077224 */ /* 0x000fe400078e0005 */
[----:B------:R-:W-:Y:S02]  /*8c60*/  IMAD.MOV.U32 R10, RZ, RZ, R25 ;  /* 0x000000ffff0a7224 */ /* 0x000fe400078e0019 */
[----:B------:R-:W-:Y:S02]  /*8c70*/  IMAD.MOV.U32 R5, RZ, RZ, R24 ;  /* 0x000000ffff057224 */ /* 0x000fe400078e0018 */
[----:B------:R-:W-:Y:S02]  /*8c80*/  IMAD.MOV.U32 R25, RZ, RZ, R6 ;  /* 0x000000ffff197224 */ /* 0x000fe400078e0006 */
.L_x_70694:
[----:B------:R-:W-:Y:S05]  /*8c90*/  BSYNC B1 ;  /* 0x0000000000017941 */ /* 0x000fea0003800000 */
.L_x_70692:
        /* <DEDUP_REMOVED lines=9> */
.L_x_70696:
[----:B------:R-:W-:Y:S02]  /*8d30*/  IMAD.MOV.U32 R13, RZ, RZ, R7 ;  /* 0x000000ffff0d7224 */ /* 0x000fe400078e0007 */
[----:B------:R-:W-:Y:S02]  /*8d40*/  IMAD.MOV.U32 R6, RZ, RZ, R10 ;  /* 0x000000ffff067224 */ /* 0x000fe400078e000a */
[----:B------:R-:W-:Y:S02]  /*8d50*/  IMAD.MOV.U32 R7, RZ, RZ, R8 ;  /* 0x000000ffff077224 */ /* 0x000fe400078e0008 */
[----:B------:R-:W-:Y:S02]  /*8d60*/  IMAD.MOV.U32 R10, RZ, RZ, R9 ;  /* 0x000000ffff0a7224 */ /* 0x000fe400078e0009 */
.L_x_70697:
[----:B------:R-:W-:Y:S05]  /*8d70*/  BSYNC B1 ;  /* 0x0000000000017941 */ /* 0x000fea0003800000 */
.L_x_70695:
        /* <DEDUP_REMOVED lines=9> */
.L_x_70699:
[----:B------:R-:W-:Y:S02]  /*8e10*/  IMAD.MOV.U32 R9, RZ, RZ, R13 ;  /* 0x000000ffff097224 */ /* 0x000fe400078e000d */
[----:B------:R-:W-:Y:S02]  /*8e20*/  IMAD.MOV.U32 R8, RZ, RZ, R6 ;  /* 0x000000ffff087224 */ /* 0x000fe400078e0006 */
[----:B------:R-:W-:Y:S02]  /*8e30*/  IMAD.MOV.U32 R13, RZ, RZ, R26 ;  /* 0x000000ffff0d7224 */ /* 0x000fe400078e001a */
[----:B------:R-:W-:Y:S02]  /*8e40*/  IMAD.MOV.U32 R6, RZ, RZ, R15 ;  /* 0x000000ffff067224 */ /* 0x000fe400078e000f */
.L_x_70700:
[----:B------:R-:W-:Y:S05]  /*8e50*/  BSYNC B1 ;  /* 0x0000000000017941 */ /* 0x000fea0003800000 */
.L_x_70698:
        /* <DEDUP_REMOVED lines=9> */
.L_x_70702:
[----:B------:R-:W-:Y:S02]  /*8ef0*/  IMAD.MOV.U32 R22, RZ, RZ, R9 ;  /* 0x000000ffff167224 */ /* 0x000fe400078e0009 */
[----:B------:R-:W-:Y:S02]  /*8f00*/  IMAD.MOV.U32 R15, RZ, RZ, R8 ;  /* 0x000000ffff0f7224 */ /* 0x000fe400078e0008 */
[----:B------:R-:W-:Y:S02]  /*8f10*/  IMAD.MOV.U32 R9, RZ, RZ, R28 ;  /* 0x000000ffff097224 */ /* 0x000fe400078e001c */
[----:B------:R-:W-:Y:S02]  /*8f20*/  IMAD.MOV.U32 R8, RZ, RZ, R17 ;  /* 0x000000ffff087224 */ /* 0x000fe400078e0011 */
.L_x_70703:
[----:B------:R-:W-:Y:S05]  /*8f30*/  BSYNC B1 ;  /* 0x0000000000017941 */ /* 0x000fea0003800000 */
.L_x_70701:
        /* <DEDUP_REMOVED lines=9> */
.L_x_70705:
[----:B------:R-:W-:Y:S02]  /*8fd0*/  IMAD.MOV.U32 R17, RZ, RZ, R22 ;  /* 0x000000ffff117224 */ /* 0x000fe400078e0016 */
[----:B------:R-:W-:Y:S02]  /*8fe0*/  IMAD.MOV.U32 R24, RZ, RZ, R15 ;  /* 0x000000ffff187224 */ /* 0x000fe400078e000f */
[----:B------:R-:W-:Y:S02]  /*8ff0*/  IMAD.MOV.U32 R22, RZ, RZ, R19 ;  /* 0x000000ffff167224 */ /* 0x000fe400078e0013 */
[----:B------:R-:W-:Y:S02]  /*9000*/  IMAD.MOV.U32 R15, RZ, RZ, R2 ;  /* 0x000000ffff0f7224 */ /* 0x000fe400078e0002 */
.L_x_70706:
[----:B------:R-:W-:Y:S05]  /*9010*/  BSYNC B1 ;  /* 0x0000000000017941 */ /* 0x000fea0003800000 */
.L_x_70704:
        /* <DEDUP_REMOVED lines=16> */
.L_x_70708:
[----:B------:R-:W-:Y:S01]  /*9120*/  IMAD.MOV.U32 R2, RZ, RZ, R11 ;  /* 0x000000ffff027224 */ /* 0x000fe200078e000b */
[----:B------:R-:W-:Y:S01]  /*9130*/  MOV R11, R4 ;  /* 0x00000004000b7202 */ /* 0x000fe20000000f00 */
[----:B------:R-:W-:Y:S02]  /*9140*/  IMAD.MOV.U32 R18, RZ, RZ, R3 ;  /* 0x000000ffff127224 */ /* 0x000fe400078e0003 */
[----:B------:R-:W-:Y:S02]  /*9150*/  IMAD.MOV.U32 R3, RZ, RZ, R20 ;  /* 0x000000ffff037224 */ /* 0x000fe400078e0014 */
.L_x_70709:
[----:B------:R-:W-:Y:S05]  /*9160*/  BSYNC B1 ;  /* 0x0000000000017941 */ /* 0x000fea0003800000 */
.L_x_70707:
        /* <DEDUP_REMOVED lines=9> */
.L_x_70711:
[----:B------:R-:W-:Y:S01]  /*9200*/  IMAD.MOV.U32 R4, RZ, RZ, R2 ;  /* 0x000000ffff047224 */ /* 0x000fe200078e0002 */
[----:B------:R-:W-:Y:S01]  /*9210*/  MOV R2, R5 ;  /* 0x0000000500027202 */ /* 0x000fe20000000f00 */
[----:B------:R-:W-:Y:S02]  /*9220*/  IMAD.MOV.U32 R19, RZ, RZ, R18 ;  /* 0x000000ffff137224 */ /* 0x000fe400078e0012 */
[----:B------:R-:W-:Y:S02]  /*9230*/  IMAD.MOV.U32 R18, RZ, RZ, R25 ;  /* 0x000000ffff127224 */ /* 0x000fe400078e0019 */
.L_x_70712:
[----:B------:R-:W-:Y:S05]  /*9240*/  BSYNC B1 ;  /* 0x0000000000017941 */ /* 0x000fea0003800000 */
.L_x_70710:
        /* <DEDUP_REMOVED lines=9> */
.L_x_70714:
[----:B------:R-:W-:Y:S01]  /*92e0*/  IMAD.MOV.U32 R20, RZ, RZ, R4 ;  /* 0x000000ffff147224 */ /* 0x000fe200078e0004 */
[----:B------:R-:W-:Y:S01]  /*92f0*/  MOV R4, R7 ;  /* 0x0000000700047202 */ /* 0x000fe20000000f00 */
[----:B------:R-:W-:Y:S02]  /*9300*/  IMAD.MOV.U32 R5, RZ, RZ, R19 ;  /* 0x000000ffff057224 */ /* 0x000fe400078e0013 */
[----:B------:R-:W-:Y:S02]  /*9310*/  IMAD.MOV.U32 R19, RZ, RZ, R10 ;  /* 0x000000ffff137224 */ /* 0x000fe400078e000a */
.L_x_70715:
[----:B------:R-:W-:Y:S05]  /*9320*/  BSYNC B1 ;  /* 0x0000000000017941 */ /* 0x000fea0003800000 */
.L_x_70713:
        /* <DEDUP_REMOVED lines=9> */
.L_x_70717:
[----:B------:R-:W-:Y:S01]  /*93c0*/  IMAD.MOV.U32 R10, RZ, RZ, R20 ;  /* 0x000000ffff0a7224 */ /* 0x000fe200078e0014 */
[----:B------:R-:W-:Y:S01]  /*93d0*/  MOV R20, R13 ;  /* 0x0000000d00147202 */ /* 0x000fe20000000f00 */
[----:B------:R-:W-:Y:S02]  /*93e0*/  IMAD.MOV.U32 R7, RZ, RZ, R5 ;  /* 0x000000ffff077224 */ /* 0x000fe400078e0005 */
[----:B------:R-:W-:Y:S02]  /*93f0*/  IMAD.MOV.U32 R5, RZ, RZ, R6 ;  /* 0x000000ffff057224 */ /* 0x000fe400078e0006 */
.L_x_70718:
[----:B------:R-:W-:Y:S05]  /*9400*/  BSYNC B1 ;  /* 0x0000000000017941 */ /* 0x000fea0003800000 */
.L_x_70716:
        /* <DEDUP_REMOVED lines=9> */
.L_x_70720:
[----:B------:R-:W-:Y:S01]  /*94a0*/  IMAD.MOV.U32 R13, RZ, RZ, R10 ;  /* 0x000000ffff0d7224 */ /* 0x000fe200078e000a */
[----:B------:R-:W-:Y:S01]  /*94b0*/  MOV R10, R9 ;  /* 0x00000009000a7202 */ /* 0x000fe20000000f00 */
[----:B------:R-:W-:Y:S02]  /*94c0*/  IMAD.MOV.U32 R6, RZ, RZ, R7 ;  /* 0x000000ffff067224 */ /* 0x000fe400078e0007 */
[----:B------:R-:W-:Y:S02]  /*94d0*/  IMAD.MOV.U32 R7, RZ, RZ, R8 ;  /* 0x000000ffff077224 */ /* 0x000fe400078e0008 */
.L_x_70721:
[----:B------:R-:W-:Y:S05]  /*94e0*/  BSYNC B1 ;  /* 0x0000000000017941 */ /* 0x000fea0003800000 */
.L_x_70719:
        /* <DEDUP_REMOVED lines=9> */
.L_x_70723:
[----:B------:R-:W-:Y:S01]  /*9580*/  IMAD.MOV.U32 R8, RZ, RZ, R13 ;  /* 0x000000ffff087224 */ /* 0x000fe200078e000d */
[----:B------:R-:W-:Y:S01]  /*9590*/  MOV R13, R22 ;  /* 0x00000016000d7202 */ /* 0x000fe20000000f00 */
[----:B------:R-:W-:Y:S02]  /*95a0*/  IMAD.MOV.U32 R9, RZ, RZ, R6 ;  /* 0x000000ffff097224 */ /* 0x000fe400078e0006 */
[----:B------:R-:W-:Y:S02]  /*95b0*/  IMAD.MOV.U32 R6, RZ, RZ, R15 ;  /* 0x000000ffff067224 */ /* 0x000fe400078e000f */
.L_x_70724:
[----:B------:R-:W-:Y:S05]  /*95c0*/  BSYNC B1 ;  /* 0x0000000000017941 */ /* 0x000fea0003800000 */
.L_x_70722:
        /* <DEDUP_REMOVED lines=9> */
.L_x_70726:
[----:B------:R-:W-:Y:S01]  /*9660*/  IMAD.MOV.U32 R15, RZ, RZ, R8 ;  /* 0x000000ffff0f7224 */ /* 0x000fe200078e0008 */
[----:B------:R-:W-:Y:S01]  /*9670*/  MOV R8, R17 ;  /* 0x0000001100087202 */ /* 0x000fe20000000f00 */
[----:B------:R-:W-:Y:S02]  /*9680*/  IMAD.MOV.U32 R22, RZ, RZ, R9 ;  /* 0x000000ffff167224 */ /* 0x000fe400078e0009 */
[----:B------:R-:W-:Y:S02]  /*9690*/  IMAD.MOV.U32 R9, RZ, RZ, R24 ;  /* 0x000000ffff097224 */ /* 0x000fe400078e0018 */
.L_x_70727:
[----:B------:R-:W-:Y:S05]  /*96a0*/  BSYNC B1 ;  /* 0x0000000000017941 */ /* 0x000fea0003800000 */
.L_x_70725:
        /* <DEDUP_REMOVED lines=16> */
.L_x_70729:
[----:B------:R-:W-:Y:S01]  /*97b0*/  MOV R16, R11 ;  /* 0x0000000b00107202 */ /* 0x000fe20000000f00 */
[----:B------:R-:W-:Y:S02]  /*97c0*/  IMAD.MOV.U32 R24, RZ, RZ, R3 ;  /* 0x000000ffff187224 */ /* 0x000fe400078e0003 */
[----:B------:R-:W-:Y:S02]  /*97d0*/  IMAD.MOV.U32 R11, RZ, RZ, R2 ;  /* 0x000000ffff0b7224 */ /* 0x000fe400078e0002 */
[----:B------:R-:W-:Y:S02]  /*97e0*/  IMAD.MOV.U32 R3, RZ, RZ, R18 ;  /* 0x000000ffff037224 */ /* 0x000fe400078e0012 */
.L_x_70730:
[----:B------:R-:W-:Y:S05]  /*97f0*/  BSYNC B1 ;  /* 0x0000000000017941 */ /* 0x000fea0003800000 */
.L_x_70728:
        /* <DEDUP_REMOVED lines=9> */
.L_x_70732:
[----:B------:R-:W-:Y:S01]  /*9890*/  MOV R17, R16 ;  /* 0x0000001000117202 */ /* 0x000fe20000000f00 */
[----:B------:R-:W-:Y:S02]  /*98a0*/  IMAD.MOV.U32 R18, RZ, RZ, R24 ;  /* 0x000000ffff127224 */ /* 0x000fe400078e0018 */
[----:B------:R-:W-:Y:S02]  /*98b0*/  IMAD.MOV.U32 R16, RZ, RZ, R4 ;  /* 0x000000ffff107224 */ /* 0x000fe400078e0004 */
[----:B------:R-:W-:Y:S02]  /*98c0*/  IMAD.MOV.U32 R24, RZ, RZ, R19 ;  /* 0x000000ffff187224 */ /* 0x000fe400078e0013 */
.L_x_70733:
[----:B------:R-:W-:Y:S05]  /*98d0*/  BSYNC B1 ;  /* 0x0000000000017941 */ /* 0x000fea0003800000 */
.L_x_70731:
        /* <DEDUP_REMOVED lines=9> */
.L_x_70735:
[----:B------:R-:W-:Y:S01]  /*9970*/  MOV R19, R17 ;  /* 0x0000001100137202 */ /* 0x000fe20000000f00 */
[----:B------:R-:W-:Y:S02]  /*9980*/  IMAD.MOV.U32 R26, RZ, RZ, R18 ;  /* 0x000000ffff1a7224 */ /* 0x000fe400078e0012 */
[----:B------:R-:W-:Y:S02]  /*9990*/  IMAD.MOV.U32 R17, RZ, RZ, R20 ;  /* 0x000000ffff117224 */ /* 0x000fe400078e0014 */
[----:B------:R-:W-:Y:S02]  /*99a0*/  IMAD.MOV.U32 R18, RZ, RZ, R5 ;  /* 0x000000ffff127224 */ /* 0x000fe400078e0005 */
.L_x_70736:
[----:B------:R-:W-:Y:S05]  /*99b0*/  BSYNC B1 ;  /* 0x0000000000017941 */ /* 0x000fea0003800000 */
.L_x_70734:
        /* <DEDUP_REMOVED lines=9> */
.L_x_70738:
[----:B------:R-:W-:Y:S01]  /*9a50*/  MOV R20, R19 ;  /* 0x0000001300147202 */ /* 0x000fe20000000f00 */
[----:B------:R-:W-:Y:S02]  /*9a60*/  IMAD.MOV.U32 R25, RZ, RZ, R26 ;  /* 0x000000ffff197224 */ /* 0x000fe400078e001a */
[----:B------:R-:W-:Y:S02]  /*9a70*/  IMAD.MOV.U32 R19, RZ, RZ, R10 ;  /* 0x000000ffff137224 */ /* 0x000fe400078e000a */
[----:B------:R-:W-:Y:S02]  /*9a80*/  IMAD.MOV.U32 R26, RZ, RZ, R7 ;  /* 0x000000ffff1a7224 */ /* 0x000fe400078e0007 */
.L_x_70739:
[----:B------:R-:W-:Y:S05]  /*9a90*/  BSYNC B1 ;  /* 0x0000000000017941 */ /* 0x000fea0003800000 */
.L_x_70737:
        /* <DEDUP_REMOVED lines=9> */
.L_x_70741:
[----:B------:R-:W-:Y:S01]  /*9b30*/  MOV R27, R20 ;  /* 0x00000014001b7202 */ /* 0x000fe20000000f00 */
[----:B------:R-:W-:Y:S02]  /*9b40*/  IMAD.MOV.U32 R32, RZ, RZ, R25 ;  /* 0x000000ffff207224 */ /* 0x000fe400078e0019 */
[----:B------:R-:W-:Y:S02]  /*9b50*/  IMAD.MOV.U32 R20, RZ, RZ, R13 ;  /* 0x000000ffff147224 */ /* 0x000fe400078e000d */
[----:B------:R-:W-:Y:S02]  /*9b60*/  IMAD.MOV.U32 R25, RZ, RZ, R6 ;  /* 0x000000ffff197224 */ /* 0x000fe400078e0006 */
.L_x_70742:
[----:B------:R-:W-:Y:S05]  /*9b70*/  BSYNC B1 ;  /* 0x0000000000017941 */ /* 0x000fea0003800000 */
.L_x_70740:
        /* <DEDUP_REMOVED lines=9> */
.L_x_70744:
[----:B------:R-:W-:Y:S01]  /*9c10*/  MOV R13, R27 ;  /* 0x0000001b000d7202 */ /* 0x000fe20000000f00 */
[----:B------:R-:W-:Y:S02]  /*9c20*/  IMAD.MOV.U32 R35, RZ, RZ, R32 ;  /* 0x000000ffff237224 */ /* 0x000fe400078e0020 */
[----:B------:R-:W-:Y:S02]  /*9c30*/  IMAD.MOV.U32 R27, RZ, RZ, R8 ;  /* 0x000000ffff1b7224 */ /* 0x000fe400078e0008 */
[----:B------:R-:W-:Y:S02]  /*9c40*/  IMAD.MOV.U32 R32, RZ, RZ, R9 ;  /* 0x000000ffff207224 */ /* 0x000fe400078e0009 */
.L_x_70745:
[----:B------:R-:W-:Y:S05]  /*9c50*/  BSYNC B1 ;  /* 0x0000000000017941 */ /* 0x000fea0003800000 */
.L_x_70743:
        /* <DEDUP_REMOVED lines=9> */
.L_x_70747:
[----:B------:R-:W-:Y:S01]  /*9cf0*/  MOV R34, R13 ;  /* 0x0000000d00227202 */ /* 0x000fe20000000f00 */
[----:B------:R-:W-:Y:S02]  /*9d00*/  IMAD.MOV.U32 R40, RZ, RZ, R35 ;  /* 0x000000ffff287224 */ /* 0x000fe400078e0023 */
[----:B------:R-:W-:Y:S02]  /*9d10*/  IMAD.MOV.U32 R13, RZ, RZ, R15 ;  /* 0x000000ffff0d7224 */ /* 0x000fe400078e000f */
[----:B------:R-:W-:Y:S02]  /*9d20*/  IMAD.MOV.U32 R35, RZ, RZ, R22 ;  /* 0x000000ffff237224 */ /* 0x000fe400078e0016 */
.L_x_70748:
[----:B------:R-:W-:Y:S05]  /*9d30*/  BSYNC B1 ;  /* 0x0000000000017941 */ /* 0x000fea0003800000 */
.L_x_70746:
        /* <DEDUP_REMOVED lines=16> */
.L_x_70750:
[----:B------:R-:W-:Y:S02]  /*9e40*/  IMAD.MOV.U32 R10, RZ, RZ, R11 ;  /* 0x000000ffff0a7224 */ /* 0x000fe400078e000b */
[----:B------:R-:W-:Y:S02]  /*9e50*/  IMAD.MOV.U32 R2, RZ, RZ, R3 ;  /* 0x000000ffff027224 */ /* 0x000fe400078e0003 */
[----:B------:R-:W-:Y:S02]  /*9e60*/  IMAD.MOV.U32 R11, RZ, RZ, R16 ;  /* 0x000000ffff0b7224 */ /* 0x000fe400078e0010 */
[----:B------:R-:W-:Y:S02]  /*9e70*/  IMAD.MOV.U32 R3, RZ, RZ, R24 ;  /* 0x000000ffff037224 */ /* 0x000fe400078e0018 */
.L_x_70751:
[----:B------:R-:W-:Y:S05]  /*9e80*/  BSYNC B1 ;  /* 0x0000000000017941 */ /* 0x000fea0003800000 */
.L_x_70749:
        /* <DEDUP_REMOVED lines=9> */
.L_x_70753:
[----:B------:R-:W-:Y:S02]  /*9f20*/  IMAD.MOV.U32 R29, RZ, RZ, R10 ;  /* 0x000000ffff1d7224 */ /* 0x000fe400078e000a */
[----:B------:R-:W-:Y:S02]  /*9f30*/  IMAD.MOV.U32 R5, RZ, RZ, R2 ;  /* 0x000000ffff057224 */ /* 0x000fe400078e0002 */
[----:B------:R-:W-:Y:S02]  /*9f40*/  IMAD.MOV.U32 R10, RZ, RZ, R17 ;  /* 0x000000ffff0a7224 */ /* 0x000fe400078e0011 */
[----:B------:R-:W-:Y:S02]  /*9f50*/  IMAD.MOV.U32 R2, RZ, RZ, R18 ;  /* 0x000000ffff027224 */ /* 0x000fe400078e0012 */
.L_x_70754:
[----:B------:R-:W-:Y:S05]  /*9f60*/  BSYNC B1 ;  /* 0x0000000000017941 */ /* 0x000fea0003800000 */
.L_x_70752:
        /* <DEDUP_REMOVED lines=9> */
.L_x_70756:
[----:B------:R-:W-:Y:S02]  /*a000*/  IMAD.MOV.U32 R28, RZ, RZ, R29 ;  /* 0x000000ffff1c7224 */ /* 0x000fe400078e001d */
[----:B------:R-:W-:Y:S02]  /*a010*/  IMAD.MOV.U32 R4, RZ, RZ, R5 ;  /* 0x000000ffff047224 */ /* 0x000fe400078e0005 */
[----:B------:R-:W-:Y:S02]  /*a020*/  IMAD.MOV.U32 R29, RZ, RZ, R19 ;  /* 0x000000ffff1d7224 */ /* 0x000fe400078e0013 */
[----:B------:R-:W-:Y:S02]  /*a030*/  IMAD.MOV.U32 R5, RZ, RZ, R26 ;  /* 0x000000ffff057224 */ /* 0x000fe400078e001a */
.L_x_70757:
[----:B------:R-:W-:Y:S05]  /*a040*/  BSYNC B1 ;  /* 0x0000000000017941 */ /* 0x000fea0003800000 */
.L_x_70755:
        /* <DEDUP_REMOVED lines=9> */
.L_x_70759:
[----:B------:R-:W-:Y:S02]  /*a0e0*/  IMAD.MOV.U32 R31, RZ, RZ, R28 ;  /* 0x000000ffff1f7224 */ /* 0x000fe400078e001c */
[----:B------:R-:W-:Y:S02]  /*a0f0*/  IMAD.MOV.U32 R7, RZ, RZ, R4 ;  /* 0x000000ffff077224 */ /* 0x000fe400078e0004 */
[----:B------:R-:W-:Y:S02]  /*a100*/  IMAD.MOV.U32 R28, RZ, RZ, R20 ;  /* 0x000000ffff1c7224 */ /* 0x000fe400078e0014 */
[----:B------:R-:W-:Y:S02]  /*a110*/  IMAD.MOV.U32 R4, RZ, RZ, R25 ;  /* 0x000000ffff047224 */ /* 0x000fe400078e0019 */
.L_x_70760:
[----:B------:R-:W-:Y:S05]  /*a120*/  BSYNC B1 ;  /* 0x0000000000017941 */ /* 0x000fea0003800000 */
.L_x_70758:
        /* <DEDUP_REMOVED lines=9> */
.L_x_70762:
[----:B------:R-:W-:Y:S02]  /*a1c0*/  IMAD.MOV.U32 R30, RZ, RZ, R31 ;  /* 0x000000ffff1e7224 */ /* 0x000fe400078e001f */
[----:B------:R-:W-:Y:S02]  /*a1d0*/  IMAD.MOV.U32 R6, RZ, RZ, R7 ;  /* 0x000000ffff067224 */ /* 0x000fe400078e0007 */
[----:B------:R-:W-:Y:S02]  /*a1e0*/  IMAD.MOV.U32 R31, RZ, RZ, R27 ;  /* 0x000000ffff1f7224 */ /* 0x000fe400078e001b */
[----:B------:R-:W-:Y:S02]  /*a1f0*/  IMAD.MOV.U32 R7, RZ, RZ, R32 ;  /* 0x000000ffff077224 */ /* 0x000fe400078e0020 */
.L_x_70763:
[----:B------:R-:W-:Y:S05]  /*a200*/  BSYNC B1 ;  /* 0x0000000000017941 */ /* 0x000fea0003800000 */
.L_x_70761:
        /* <DEDUP_REMOVED lines=9> */
.L_x_70765:
[----:B------:R-:W-:Y:S02]  /*a2a0*/  IMAD.MOV.U32 R33, RZ, RZ, R30 ;  /* 0x000000ffff217224 */ /* 0x000fe400078e001e */
[----:B------:R-:W-:Y:S02]  /*a2b0*/  IMAD.MOV.U32 R9, RZ, RZ, R6 ;  /* 0x000000ffff097224 */ /* 0x000fe400078e0006 */
[----:B------:R-:W-:Y:S02]  /*a2c0*/  IMAD.MOV.U32 R30, RZ, RZ, R13 ;  /* 0x000000ffff1e7224 */ /* 0x000fe400078e000d */
[----:B------:R-:W-:Y:S02]  /*a2d0*/  IMAD.MOV.U32 R6, RZ, RZ, R35 ;  /* 0x000000ffff067224 */ /* 0x000fe400078e0023 */
.L_x_70766:
[----:B------:R-:W-:Y:S05]  /*a2e0*/  BSYNC B1 ;  /* 0x0000000000017941 */ /* 0x000fea0003800000 */
.L_x_70764:
        /* <DEDUP_REMOVED lines=9> */
.L_x_70768:
[----:B------:R-:W-:Y:S02]  /*a380*/  IMAD.MOV.U32 R32, RZ, RZ, R33 ;  /* 0x000000ffff207224 */ /* 0x000fe400078e0021 */
[----:B------:R-:W-:Y:S02]  /*a390*/  IMAD.MOV.U32 R8, RZ, RZ, R9 ;  /* 0x000000ffff087224 */ /* 0x000fe400078e0009 */
[----:B------:R-:W-:Y:S02]  /*a3a0*/  IMAD.MOV.U32 R33, RZ, RZ, R34 ;  /* 0x000000ffff217224 */ /* 0x000fe400078e0022 */
[----:B------:R-:W-:Y:S02]  /*a3b0*/  IMAD.MOV.U32 R9, RZ, RZ, R40 ;  /* 0x000000ffff097224 */ /* 0x000fe400078e0028 */
.L_x_70769:
[----:B------:R-:W-:Y:S05]  /*a3c0*/  BSYNC B1 ;  /* 0x0000000000017941 */ /* 0x000fea0003800000 */
.L_x_70767:
[----:B------:R-:W-:Y:S01]  /*a3d0*/  FADD.FTZ R34, R23, R21 ;  /* 0x0000001517227221 */ /* 0x000fe20000010000 */
[----:B------:R-:W-:Y:S02]  /*a3e0*/  MOV R35, R12 ;  /* 0x0000000c00237202 */ /* 0x000fe40000000f00 */
.L_x_70601:
[----:B-1-34-:R-:W-:Y:S05]  /*a3f0*/  BSYNC B0 ;  /* 0x0000000000007941 */ /* 0x01afea0003800000 */
.L_x_70600:
        /* <DEDUP_REMOVED lines=46> */
.L_x_70773:
[----:B------:R-:W-:Y:S01]  /*a6e0*/  IMAD.MOV.U32 R19, RZ, RZ, R11 ;  /* 0x000000ffff137224 */ /* 0x000fe200078e000b */
[----:B------:R-:W-:Y:S01]  /*a6f0*/  MOV R34, R3 ;  /* 0x0000000300227202 */ /* 0x000fe20000000f00 */
[----:B------:R-:W-:Y:S02]  /*a700*/  IMAD.MOV.U32 R11, RZ, RZ, R10 ;  /* 0x000000ffff0b7224 */ /* 0x000fe400078e000a */
[----:B------:R-:W-:Y:S02]  /*a710*/  IMAD.MOV.U32 R3, RZ, RZ, R2 ;  /* 0x000000ffff037224 */ /* 0x000fe400078e0002 */
.L_x_70774:
[----:B------:R-:W-:Y:S05]  /*a720*/  BSYNC B1 ;  /* 0x0000000000017941 */ /* 0x000fea0003800000 */
.L_x_70772:
        /* <DEDUP_REMOVED lines=9> */
.L_x_70776:
[----:B------:R-:W-:Y:S01]  /*a7c0*/  IMAD.MOV.U32 R27, RZ, RZ, R19 ;  /* 0x000000ffff1b7224 */ /* 0x000fe200078e0013 */
[----:B------:R-:W-:Y:S01]  /*a7d0*/  MOV R25, R34 ;  /* 0x0000002200197202 */ /* 0x000fe20000000f00 */
[----:B------:R-:W-:Y:S02]  /*a7e0*/  IMAD.MOV.U32 R19, RZ, RZ, R29 ;  /* 0x000000ffff137224 */ /* 0x000fe400078e001d */
[----:B------:R-:W-:Y:S02]  /*a7f0*/  IMAD.MOV.U32 R34, RZ, RZ, R5 ;  /* 0x000000ffff227224 */ /* 0x000fe400078e0005 */
.L_x_70777:
[----:B------:R-:W-:Y:S05]  /*a800*/  BSYNC B1 ;  /* 0x0000000000017941 */ /* 0x000fea0003800000 */
.L_x_70775:
        /* <DEDUP_REMOVED lines=9> */
.L_x_70779:
[----:B------:R-:W-:Y:S01]  /*a8a0*/  IMAD.MOV.U32 R10, RZ, RZ, R27 ;  /* 0x000000ffff0a7224 */ /* 0x000fe200078e001b */
[----:B------:R-:W-:Y:S01]  /*a8b0*/  MOV R2, R25 ;  /* 0x0000001900027202 */ /* 0x000fe20000000f00 */
[----:B------:R-:W-:Y:S02]  /*a8c0*/  IMAD.MOV.U32 R27, RZ, RZ, R28 ;  /* 0x000000ffff1b7224 */ /* 0x000fe400078e001c */
[----:B------:R-:W-:Y:S02]  /*a8d0*/  IMAD.MOV.U32 R25, RZ, RZ, R4 ;  /* 0x000000ffff197224 */ /* 0x000fe400078e0004 */
.L_x_70780:
[----:B------:R-:W-:Y:S05]  /*a8e0*/  BSYNC B1 ;  /* 0x0000000000017941 */ /* 0x000fea0003800000 */
.L_x_70778:
        /* <DEDUP_REMOVED lines=9> */
.L_x_70782:
[----:B------:R-:W-:Y:S01]  /*a980*/  IMAD.MOV.U32 R29, RZ, RZ, R10 ;  /* 0x000000ffff1d7224 */ /* 0x000fe200078e000a */
[----:B------:R-:W-:Y:S01]  /*a990*/  MOV R5, R2 ;  /* 0x0000000200057202 */ /* 0x000fe20000000f00 */
[----:B------:R-:W-:Y:S02]  /*a9a0*/  IMAD.MOV.U32 R10, RZ, RZ, R31 ;  /* 0x000000ffff0a7224 */ /* 0x000fe400078e001f */
[----:B------:R-:W-:Y:S02]  /*a9b0*/  IMAD.MOV.U32 R2, RZ, RZ, R7 ;  /* 0x000000ffff027224 */ /* 0x000fe400078e0007 */
.L_x_70783:
[----:B------:R-:W-:Y:S05]  /*a9c0*/  BSYNC B1 ;  /* 0x0000000000017941 */ /* 0x000fea0003800000 */
.L_x_70781:
        /* <DEDUP_REMOVED lines=9> */
.L_x_70785:
[----:B------:R-:W-:Y:S01]  /*aa60*/  IMAD.MOV.U32 R28, RZ, RZ, R29 ;  /* 0x000000ffff1c7224 */ /* 0x000fe200078e001d */
[----:B------:R-:W-:Y:S01]  /*aa70*/  MOV R4, R5 ;  /* 0x0000000500047202 */ /* 0x000fe20000000f00 */
[----:B------:R-:W-:Y:S02]  /*aa80*/  IMAD.MOV.U32 R29, RZ, RZ, R30 ;  /* 0x000000ffff1d7224 */ /* 0x000fe400078e001e */
[----:B------:R-:W-:Y:S02]  /*aa90*/  IMAD.MOV.U32 R5, RZ, RZ, R6 ;  /* 0x000000ffff057224 */ /* 0x000fe400078e0006 */
.L_x_70786:
[----:B------:R-:W-:Y:S05]  /*aaa0*/  BSYNC B1 ;  /* 0x0000000000017941 */ /* 0x000fea0003800000 */
.L_x_70784:
        /* <DEDUP_REMOVED lines=9> */
.L_x_70788:
[----:B------:R-:W-:Y:S01]  /*ab40*/  IMAD.MOV.U32 R31, RZ, RZ, R28 ;  /* 0x000000ffff1f7224 */ /* 0x000fe200078e001c */
[----:B------:R-:W-:Y:S01]  /*ab50*/  MOV R7, R4 ;  /* 0x0000000400077202 */ /* 0x000fe20000000f00 */
[----:B------:R-:W-:Y:S02]  /*ab60*/  IMAD.MOV.U32 R28, RZ, RZ, R33 ;  /* 0x000000ffff1c7224 */ /* 0x000fe400078e0021 */
[----:B------:R-:W-:Y:S02]  /*ab70*/  IMAD.MOV.U32 R4, RZ, RZ, R9 ;  /* 0x000000ffff047224 */ /* 0x000fe400078e0009 */
.L_x_70789:
[----:B------:R-:W-:Y:S05]  /*ab80*/  BSYNC B1 ;  /* 0x0000000000017941 */ /* 0x000fea0003800000 */
.L_x_70787:
        /* <DEDUP_REMOVED lines=9> */
.L_x_70791:
[----:B------:R-:W-:Y:S01]  /*ac20*/  IMAD.MOV.U32 R9, RZ, RZ, R31 ;  /* 0x000000ffff097224 */ /* 0x000fe200078e001f */
[----:B------:R-:W-:Y:S01]  /*ac30*/  MOV R6, R7 ;  /* 0x0000000700067202 */ /* 0x000fe20000000f00 */
[----:B------:R-:W-:Y:S02]  /*ac40*/  IMAD.MOV.U32 R31, RZ, RZ, R32 ;  /* 0x000000ffff1f7224 */ /* 0x000fe400078e0020 */
[----:B------:R-:W-:Y:S02]  /*ac50*/  IMAD.MOV.U32 R7, RZ, RZ, R8 ;  /* 0x000000ffff077224 */ /* 0x000fe400078e0008 */
.L_x_70792:
[----:B------:R-:W-:Y:S05]  /*ac60*/  BSYNC B1 ;  /* 0x0000000000017941 */ /* 0x000fea0003800000 */
.L_x_70790:
        /* <DEDUP_REMOVED lines=16> */
.L_x_70794:
[----:B------:R-:W-:Y:S02]  /*ad70*/  IMAD.MOV.U32 R26, RZ, RZ, R11 ;  /* 0x000000ffff1a7224 */ /* 0x000fe400078e000b */
[----:B------:R-:W-:Y:S02]  /*ad80*/  IMAD.MOV.U32 R8, RZ, RZ, R3 ;  /* 0x000000ffff087224 */ /* 0x000fe400078e0003 */
[----:B------:R-:W-:Y:S02]  /*ad90*/  IMAD.MOV.U32 R11, RZ, RZ, R19 ;  /* 0x000000ffff0b7224 */ /* 0x000fe400078e0013 */
[----:B------:R-:W-:Y:S02]  /*ada0*/  IMAD.MOV.U32 R3, RZ, RZ, R34 ;  /* 0x000000ffff037224 */ /* 0x000fe400078e0022 */
.L_x_70795:
[----:B------:R-:W-:Y:S05]  /*adb0*/  BSYNC B1 ;  /* 0x0000000000017941 */ /* 0x000fea0003800000 */
.L_x_70793:
        /* <DEDUP_REMOVED lines=9> */
.L_x_70797:
[----:B------:R-:W-:Y:S02]  /*ae50*/  IMAD.MOV.U32 R19, RZ, RZ, R26 ;  /* 0x000000ffff137224 */ /* 0x000fe400078e001a */
[----:B------:R-:W-:Y:S02]  /*ae60*/  IMAD.MOV.U32 R17, RZ, RZ, R8 ;  /* 0x000000ffff117224 */ /* 0x000fe400078e0008 */
[----:B------:R-:W-:Y:S02]  /*ae70*/  IMAD.MOV.U32 R26, RZ, RZ, R27 ;  /* 0x000000ffff1a7224 */ /* 0x000fe400078e001b */
[----:B------:R-:W-:Y:S02]  /*ae80*/  IMAD.MOV.U32 R8, RZ, RZ, R25 ;  /* 0x000000ffff087224 */ /* 0x000fe400078e0019 */
.L_x_70798:
[----:B------:R-:W-:Y:S05]  /*ae90*/  BSYNC B1 ;  /* 0x0000000000017941 */ /* 0x000fea0003800000 */
.L_x_70796:
        /* <DEDUP_REMOVED lines=9> */
.L_x_70800:
[----:B------:R-:W-:Y:S02]  /*af30*/  IMAD.MOV.U32 R32, RZ, RZ, R19 ;  /* 0x000000ffff207224 */ /* 0x000fe400078e0013 */
[----:B------:R-:W-:Y:S02]  /*af40*/  IMAD.MOV.U32 R30, RZ, RZ, R17 ;  /* 0x000000ffff1e7224 */ /* 0x000fe400078e0011 */
[----:B------:R-:W-:Y:S02]  /*af50*/  IMAD.MOV.U32 R19, RZ, RZ, R10 ;  /* 0x000000ffff137224 */ /* 0x000fe400078e000a */
[----:B------:R-:W-:Y:S02]  /*af60*/  IMAD.MOV.U32 R17, RZ, RZ, R2 ;  /* 0x000000ffff117224 */ /* 0x000fe400078e0002 */
.L_x_70801:
[----:B------:R-:W-:Y:S05]  /*af70*/  BSYNC B1 ;  /* 0x0000000000017941 */ /* 0x000fea0003800000 */
.L_x_70799:
        /* <DEDUP_REMOVED lines=9> */
.L_x_70803:
[----:B------:R-:W-:Y:S02]  /*b010*/  IMAD.MOV.U32 R27, RZ, RZ, R32 ;  /* 0x000000ffff1b7224 */ /* 0x000fe400078e0020 */
[----:B------:R-:W-:Y:S02]  /*b020*/  IMAD.MOV.U32 R25, RZ, RZ, R30 ;  /* 0x000000ffff197224 */ /* 0x000fe400078e001e */
[----:B------:R-:W-:Y:S02]  /*b030*/  IMAD.MOV.U32 R32, RZ, RZ, R29 ;  /* 0x000000ffff207224 */ /* 0x000fe400078e001d */
[----:B------:R-:W-:Y:S02]  /*b040*/  IMAD.MOV.U32 R30, RZ, RZ, R5 ;  /* 0x000000ffff1e7224 */ /* 0x000fe400078e0005 */
.L_x_70804:
[----:B------:R-:W-:Y:S05]  /*b050*/  BSYNC B1 ;  /* 0x0000000000017941 */ /* 0x000fea0003800000 */
.L_x_70802:
        /* <DEDUP_REMOVED lines=9> */
.L_x_70806:
[----:B------:R-:W-:Y:S02]  /*b0f0*/  IMAD.MOV.U32 R10, RZ, RZ, R27 ;  /* 0x000000ffff0a7224 */ /* 0x000fe400078e001b */
[----:B------:R-:W-:Y:S02]  /*b100*/  IMAD.MOV.U32 R2, RZ, RZ, R25 ;  /* 0x000000ffff027224 */ /* 0x000fe400078e0019 */
[----:B------:R-:W-:Y:S02]  /*b110*/  IMAD.MOV.U32 R27, RZ, RZ, R28 ;  /* 0x000000ffff1b7224 */ /* 0x000fe400078e001c */
[----:B------:R-:W-:Y:S02]  /*b120*/  IMAD.MOV.U32 R25, RZ, RZ, R4 ;  /* 0x000000ffff197224 */ /* 0x000fe400078e0004 */
.L_x_70807:
[----:B------:R-:W-:Y:S05]  /*b130*/  BSYNC B1 ;  /* 0x0000000000017941 */ /* 0x000fea0003800000 */
.L_x_70805:
        /* <DEDUP_REMOVED lines=9> */
.L_x_70809:
[----:B------:R-:W-:Y:S02]  /*b1d0*/  IMAD.MOV.U32 R4, RZ, RZ, R10 ;  /* 0x000000ffff047224 */ /* 0x000fe400078e000a */
[----:B------:R-:W-:Y:S02]  /*b1e0*/  IMAD.MOV.U32 R5, RZ, RZ, R2 ;  /* 0x000000ffff057224 */ /* 0x000fe400078e0002 */
[----:B------:R-:W-:Y:S02]  /*b1f0*/  IMAD.MOV.U32 R10, RZ, RZ, R31 ;  /* 0x000000ffff0a7224 */ /* 0x000fe400078e001f */
[----:B------:R-:W-:Y:S02]  /*b200*/  IMAD.MOV.U32 R2, RZ, RZ, R7 ;  /* 0x000000ffff027224 */ /* 0x000fe400078e0007 */
.L_x_70810:
[----:B------:R-:W-:Y:S05]  /*b210*/  BSYNC B1 ;  /* 0x0000000000017941 */ /* 0x000fea0003800000 */
.L_x_70808:
        /* <DEDUP_REMOVED lines=9> */
.L_x_70812:
[----:B------:R-:W-:Y:S02]  /*b2b0*/  IMAD.MOV.U32 R28, RZ, RZ, R4 ;  /* 0x000000ffff1c7224 */ /* 0x000fe400078e0004 */
[----:B------:R-:W-:Y:S02]  /*b2c0*/  IMAD.MOV.U32 R7, RZ, RZ, R5 ;  /* 0x000000ffff077224 */ /* 0x000fe400078e0005 */
[----:B------:R-:W-:Y:S02]  /*b2d0*/  IMAD.MOV.U32 R4, RZ, RZ, R9 ;  /* 0x000000ffff047224 */ /* 0x000fe400078e0009 */
[----:B------:R-:W-:Y:S02]  /*b2e0*/  IMAD.MOV.U32 R5, RZ, RZ, R6 ;  /* 0x000000ffff057224 */ /* 0x000fe400078e0006 */
.L_x_70813:
[----:B------:R-:W-:Y:S05]  /*b2f0*/  BSYNC B1 ;  /* 0x0000000000017941 */ /* 0x000fea0003800000 */
.L_x_70811:
        /* <DEDUP_REMOVED lines=16> */
.L_x_70815:
[----:B------:R-:W-:Y:S02]  /*b400*/  IMAD.MOV.U32 R24, RZ, RZ, R11 ;  /* 0x000000ffff187224 */ /* 0x000fe400078e000b */
[----:B------:R-:W-:Y:S01]  /*b410*/  IMAD.MOV.U32 R6, RZ, RZ, R3 ;  /* 0x000000ffff067224 */ /* 0x000fe200078e0003 */
[----:B------:R-:W-:Y:S01]  /*b420*/  MOV R3, R8 ;  /* 0x0000000800037202 */ /* 0x000fe20000000f00 */
[----:B------:R-:W-:Y:S02]  /*b430*/  IMAD.MOV.U32 R11, RZ, RZ, R26 ;  /* 0x000000ffff0b7224 */ /* 0x000fe400078e001a */
.L_x_70816:
[----:B------:R-:W-:Y:S05]  /*b440*/  BSYNC B1 ;  /* 0x0000000000017941 */ /* 0x000fea0003800000 */
.L_x_70814:
        /* <DEDUP_REMOVED lines=9> */
.L_x_70818:
[----:B------:R-:W-:Y:S02]  /*b4e0*/  IMAD.MOV.U32 R15, RZ, RZ, R24 ;  /* 0x000000ffff0f7224 */ /* 0x000fe400078e0018 */
[----:B------:R-:W-:Y:S01]  /*b4f0*/  IMAD.MOV.U32 R9, RZ, RZ, R6 ;  /* 0x000000ffff097224 */ /* 0x000fe200078e0006 */
[----:B------:R-:W-:Y:S01]  /*b500*/  MOV R6, R17 ;  /* 0x0000001100067202 */ /* 0x000fe20000000f00 */
[----:B------:R-:W-:Y:S02]  /*b510*/  IMAD.MOV.U32 R24, RZ, RZ, R19 ;  /* 0x000000ffff187224 */ /* 0x000fe400078e0013 */
.L_x_70819:
[----:B------:R-:W-:Y:S05]  /*b520*/  BSYNC B1 ;  /* 0x0000000000017941 */ /* 0x000fea0003800000 */
.L_x_70817:
        /* <DEDUP_REMOVED lines=9> */
.L_x_70821:
[----:B------:R-:W-:Y:S02]  /*b5c0*/  IMAD.MOV.U32 R26, RZ, RZ, R15 ;  /* 0x000000ffff1a7224 */ /* 0x000fe400078e000f */
[----:B------:R-:W-:Y:S01]  /*b5d0*/  IMAD.MOV.U32 R8, RZ, RZ, R9 ;  /* 0x000000ffff087224 */ /* 0x000fe200078e0009 */
[----:B------:R-:W-:Y:S01]  /*b5e0*/  MOV R9, R30 ;  /* 0x0000001e00097202 */ /* 0x000fe20000000f00 */
[----:B------:R-:W-:Y:S02]  /*b5f0*/  IMAD.MOV.U32 R15, RZ, RZ, R32 ;  /* 0x000000ffff0f7224 */ /* 0x000fe400078e0020 */
.L_x_70822:
[----:B------:R-:W-:Y:S05]  /*b600*/  BSYNC B1 ;  /* 0x0000000000017941 */ /* 0x000fea0003800000 */
.L_x_70820:
        /* <DEDUP_REMOVED lines=9> */
.L_x_70824:
[----:B------:R-:W-:Y:S02]  /*b6a0*/  IMAD.MOV.U32 R19, RZ, RZ, R26 ;  /* 0x000000ffff137224 */ /* 0x000fe400078e001a */
[----:B------:R-:W-:Y:S01]  /*b6b0*/  IMAD.MOV.U32 R17, RZ, RZ, R8 ;  /* 0x000000ffff117224 */ /* 0x000fe200078e0008 */
[----:B------:R-:W-:Y:S01]  /*b6c0*/  MOV R8, R25 ;  /* 0x0000001900087202 */ /* 0x000fe20000000f00 */
[----:B------:R-:W-:Y:S02]  /*b6d0*/  IMAD.MOV.U32 R26, RZ, RZ, R27 ;  /* 0x000000ffff1a7224 */ /* 0x000fe400078e001b */
.L_x_70825:
[----:B------:R-:W-:Y:S05]  /*b6e0*/  BSYNC B1 ;  /* 0x0000000000017941 */ /* 0x000fea0003800000 */
.L_x_70823:
        /* <DEDUP_REMOVED lines=9> */
.L_x_70827:
[----:B------:R-:W-:Y:S02]  /*b780*/  IMAD.MOV.U32 R25, RZ, RZ, R19 ;  /* 0x000000ffff197224 */ /* 0x000fe400078e0013 */
[----:B------:R-:W-:Y:S01]  /*b790*/  IMAD.MOV.U32 R30, RZ, RZ, R17 ;  /* 0x000000ffff1e7224 */ /* 0x000fe200078e0011 */
[----:B------:R-:W-:Y:S01]  /*b7a0*/  MOV R17, R2 ;  /* 0x0000000200117202 */ /* 0x000fe20000000f00 */
[----:B------:R-:W-:Y:S02]  /*b7b0*/  IMAD.MOV.U32 R19, RZ, RZ, R10 ;  /* 0x000000ffff137224 */ /* 0x000fe400078e000a */
.L_x_70828:
[----:B------:R-:W-:Y:S05]  /*b7c0*/  BSYNC B1 ;  /* 0x0000000000017941 */ /* 0x000fea0003800000 */
.L_x_70826:
        /* <DEDUP_REMOVED lines=9> */
.L_x_70830:
[----:B------:R-:W-:Y:S02]  /*b860*/  IMAD.MOV.U32 R27, RZ, RZ, R25 ;  /* 0x000000ffff1b7224 */ /* 0x000fe400078e0019 */
[----:B------:R-:W-:Y:S01]  /*b870*/  IMAD.MOV.U32 R2, RZ, RZ, R30 ;  /* 0x000000ffff027224 */ /* 0x000fe200078e001e */
[----:B------:R-:W-:Y:S01]  /*b880*/  MOV R30, R5 ;  /* 0x00000005001e7202 */ /* 0x000fe20000000f00 */
[----:B------:R-:W-:Y:S02]  /*b890*/  IMAD.MOV.U32 R25, RZ, RZ, R4 ;  /* 0x000000ffff197224 */ /* 0x000fe400078e0004 */
.L_x_70831:
[----:B------:R-:W-:Y:S05]  /*b8a0*/  BSYNC B1 ;  /* 0x0000000000017941 */ /* 0x000fea0003800000 */
.L_x_70829:
        /* <DEDUP_REMOVED lines=9> */
.L_x_70833:
[----:B------:R-:W-:Y:S02]  /*b940*/  IMAD.MOV.U32 R5, RZ, RZ, R27 ;  /* 0x000000ffff057224 */ /* 0x000fe400078e001b */
[----:B------:R-:W-:Y:S01]  /*b950*/  IMAD.MOV.U32 R4, RZ, RZ, R2 ;  /* 0x000000ffff047224 */ /* 0x000fe200078e0002 */
[----:B------:R-:W-:Y:S01]  /*b960*/  MOV R2, R7 ;  /* 0x0000000700027202 */ /* 0x000fe20000000f00 */
[----:B------:R-:W-:Y:S02]  /*b970*/  IMAD.MOV.U32 R27, RZ, RZ, R28 ;  /* 0x000000ffff1b7224 */ /* 0x000fe400078e001c */
.L_x_70834:
[----:B------:R-:W-:Y:S05]  /*b980*/  BSYNC B1 ;  /* 0x0000000000017941 */ /* 0x000fea0003800000 */
.L_x_70832:
        /* <DEDUP_REMOVED lines=16> */
.L_x_70836:
[----:B------:R-:W-:Y:S01]  /*ba90*/  IMAD.MOV.U32 R22, RZ, RZ, R11 ;  /* 0x000000ffff167224 */ /* 0x000fe200078e000b */
[----:B------:R-:W-:Y:S01]  /*baa0*/  MOV R10, R3 ;  /* 0x00000003000a7202 */ /* 0x000fe20000000f00 */
[----:B------:R-:W-:Y:S02]  /*bab0*/  IMAD.MOV.U32 R11, RZ, RZ, R24 ;  /* 0x000000ffff0b7224 */ /* 0x000fe400078e0018 */
[----:B------:R-:W-:Y:S02]  /*bac0*/  IMAD.MOV.U32 R3, RZ, RZ, R6 ;  /* 0x000000ffff037224 */ /* 0x000fe400078e0006 */
.L_x_70837:
[----:B------:R-:W-:Y:S05]  /*bad0*/  BSYNC B1 ;  /* 0x0000000000017941 */ /* 0x000fea0003800000 */
.L_x_70835:
        /* <DEDUP_REMOVED lines=9> */
.L_x_70839:
[----:B------:R-:W-:Y:S01]  /*bb70*/  IMAD.MOV.U32 R13, RZ, RZ, R22 ;  /* 0x000000ffff0d7224 */ /* 0x000fe200078e0016 */
[----:B------:R-:W-:Y:S01]  /*bb80*/  MOV R7, R10 ;  /* 0x0000000a00077202 */ /* 0x000fe20000000f00 */
[----:B------:R-:W-:Y:S02]  /*bb90*/  IMAD.MOV.U32 R22, RZ, RZ, R15 ;  /* 0x000000ffff167224 */ /* 0x000fe400078e000f */
[----:B------:R-:W-:Y:S02]  /*bba0*/  IMAD.MOV.U32 R10, RZ, RZ, R9 ;  /* 0x000000ffff0a7224 */ /* 0x000fe400078e0009 */
.L_x_70840:
[----:B------:R-:W-:Y:S05]  /*bbb0*/  BSYNC B1 ;  /* 0x0000000000017941 */ /* 0x000fea0003800000 */
.L_x_70838:
        /* <DEDUP_REMOVED lines=9> */
.L_x_70842:
[----:B------:R-:W-:Y:S01]  /*bc50*/  IMAD.MOV.U32 R24, RZ, RZ, R13 ;  /* 0x000000ffff187224 */ /* 0x000fe200078e000d */
[----:B------:R-:W-:Y:S01]  /*bc60*/  MOV R6, R7 ;  /* 0x0000000700067202 */ /* 0x000fe20000000f00 */
[----:B------:R-:W-:Y:S02]  /*bc70*/  IMAD.MOV.U32 R13, RZ, RZ, R26 ;  /* 0x000000ffff0d7224 */ /* 0x000fe400078e001a */
[----:B------:R-:W-:Y:S02]  /*bc80*/  IMAD.MOV.U32 R7, RZ, RZ, R8 ;  /* 0x000000ffff077224 */ /* 0x000fe400078e0008 */
.L_x_70843:
[----:B------:R-:W-:Y:S05]  /*bc90*/  BSYNC B1 ;  /* 0x0000000000017941 */ /* 0x000fea0003800000 */
.L_x_70841:
        /* <DEDUP_REMOVED lines=9> */
.L_x_70845:
[----:B------:R-:W-:Y:S01]  /*bd30*/  IMAD.MOV.U32 R8, RZ, RZ, R24 ;  /* 0x000000ffff087224 */ /* 0x000fe200078e0018 */
[----:B------:R-:W-:Y:S01]  /*bd40*/  MOV R9, R6 ;  /* 0x0000000600097202 */ /* 0x000fe20000000f00 */
[----:B------:R-:W-:Y:S02]  /*bd50*/  IMAD.MOV.U32 R24, RZ, RZ, R19 ;  /* 0x000000ffff187224 */ /* 0x000fe400078e0013 */
[----:B------:R-:W-:Y:S02]  /*bd60*/  IMAD.MOV.U32 R6, RZ, RZ, R17 ;  /* 0x000000ffff067224 */ /* 0x000fe400078e0011 */
.L_x_70846:
[----:B------:R-:W-:Y:S05]  /*bd70*/  BSYNC B1 ;  /* 0x0000000000017941 */ /* 0x000fea0003800000 */
.L_x_70844:
        /* <DEDUP_REMOVED lines=9> */
.L_x_70848:
[----:B------:R-:W-:Y:S01]  /*be10*/  IMAD.MOV.U32 R26, RZ, RZ, R8 ;  /* 0x000000ffff1a7224 */ /* 0x000fe200078e0008 */
[----:B------:R-:W-:Y:S01]  /*be20*/  MOV R15, R9 ;  /* 0x00000009000f7202 */ /* 0x000fe20000000f00 */
[----:B------:R-:W-:Y:S02]  /*be30*/  IMAD.MOV.U32 R8, RZ, RZ, R25 ;  /* 0x000000ffff087224 */ /* 0x000fe400078e0019 */
[----:B------:R-:W-:Y:S02]  /*be40*/  IMAD.MOV.U32 R9, RZ, RZ, R30 ;  /* 0x000000ffff097224 */ /* 0x000fe400078e001e */
.L_x_70849:
[----:B------:R-:W-:Y:S05]  /*be50*/  BSYNC B1 ;  /* 0x0000000000017941 */ /* 0x000fea0003800000 */
.L_x_70847:
        /* <DEDUP_REMOVED lines=9> */
.L_x_70851:
[----:B------:R-:W-:Y:S01]  /*bef0*/  IMAD.MOV.U32 R28, RZ, RZ, R26 ;  /* 0x000000ffff1c7224 */ /* 0x000fe200078e001a */
[----:B------:R-:W-:Y:S01]  /*bf00*/  MOV R17, R15 ;  /* 0x0000000f00117202 */ /* 0x000fe20000000f00 */
[----:B------:R-:W-:Y:S02]  /*bf10*/  IMAD.MOV.U32 R26, RZ, RZ, R27 ;  /* 0x000000ffff1a7224 */ /* 0x000fe400078e001b */
[----:B------:R-:W-:Y:S02]  /*bf20*/  IMAD.MOV.U32 R15, RZ, RZ, R2 ;  /* 0x000000ffff0f7224 */ /* 0x000fe400078e0002 */
.L_x_70852:
[----:B------:R-:W-:Y:S05]  /*bf30*/  BSYNC B1 ;  /* 0x0000000000017941 */ /* 0x000fea0003800000 */
.L_x_70850:
        /* <DEDUP_REMOVED lines=9> */
.L_x_70854:
[----:B------:R-:W-:Y:S01]  /*bfd0*/  IMAD.MOV.U32 R19, RZ, RZ, R28 ;  /* 0x000000ffff137224 */ /* 0x000fe200078e001c */
[----:B------:R-:W-:Y:S01]  /*bfe0*/  MOV R2, R17 ;  /* 0x0000001100027202 */ /* 0x000fe20000000f00 */
[----:B------:R-:W-:Y:S02]  /*bff0*/  IMAD.MOV.U32 R28, RZ, RZ, R5 ;  /* 0x000000ffff1c7224 */ /* 0x000fe400078e0005 */
[----:B------:R-:W-:Y:S02]  /*c000*/  IMAD.MOV.U32 R17, RZ, RZ, R4 ;  /* 0x000000ffff117224 */ /* 0x000fe400078e0004 */
.L_x_70855:
[----:B------:R-:W-:Y:S05]  /*c010*/  BSYNC B1 ;  /* 0x0000000000017941 */ /* 0x000fea0003800000 */
.L_x_70853:
        /* <DEDUP_REMOVED lines=16> */
.L_x_70857:
[----:B------:R-:W-:Y:S02]  /*c120*/  IMAD.MOV.U32 R4, RZ, RZ, R11 ;  /* 0x000000ffff047224 */ /* 0x000fe400078e000b */
[----:B------:R-:W-:Y:S02]  /*c130*/  IMAD.MOV.U32 R20, RZ, RZ, R3 ;  /* 0x000000ffff147224 */ /* 0x000fe400078e0003 */
[----:B------:R-:W-:Y:S02]  /*c140*/  IMAD.MOV.U32 R11, RZ, RZ, R22 ;  /* 0x000000ffff0b7224 */ /* 0x000fe400078e0016 */
[----:B------:R-:W-:Y:S02]  /*c150*/  IMAD.MOV.U32 R3, RZ, RZ, R10 ;  /* 0x000000ffff037224 */ /* 0x000fe400078e000a */
.L_x_70858:
[----:B------:R-:W-:Y:S05]  /*c160*/  BSYNC B1 ;  /* 0x0000000000017941 */ /* 0x000fea0003800000 */
.L_x_70856:
        /* <DEDUP_REMOVED lines=9> */
.L_x_70860:
[----:B------:R-:W-:Y:S02]  /*c200*/  IMAD.MOV.U32 R5, RZ, RZ, R4 ;  /* 0x000000ffff057224 */ /* 0x000fe400078e0004 */
[----:B------:R-:W-:Y:S02]  /*c210*/  IMAD.MOV.U32 R25, RZ, RZ, R20 ;  /* 0x000000ffff197224 */ /* 0x000fe400078e0014 */
[----:B------:R-:W-:Y:S02]  /*c220*/  IMAD.MOV.U32 R4, RZ, RZ, R13 ;  /* 0x000000ffff047224 */ /* 0x000fe400078e000d */
[----:B------:R-:W-:Y:S02]  /*c230*/  IMAD.MOV.U32 R20, RZ, RZ, R7 ;  /* 0x000000ffff147224 */ /* 0x000fe400078e0007 */
.L_x_70861:
[----:B------:R-:W-:Y:S05]  /*c240*/  BSYNC B1 ;  /* 0x0000000000017941 */ /* 0x000fea0003800000 */
.L_x_70859:
        /* <DEDUP_REMOVED lines=9> */
.L_x_70863:
[----:B------:R-:W-:Y:S02]  /*c2e0*/  IMAD.MOV.U32 R7, RZ, RZ, R5 ;  /* 0x000000ffff077224 */ /* 0x000fe400078e0005 */
[----:B------:R-:W-:Y:S02]  /*c2f0*/  IMAD.MOV.U32 R10, RZ, RZ, R25 ;  /* 0x000000ffff0a7224 */ /* 0x000fe400078e0019 */
[----:B------:R-:W-:Y:S02]  /*c300*/  IMAD.MOV.U32 R5, RZ, RZ, R24 ;  /* 0x000000ffff057224 */ /* 0x000fe400078e0018 */
[----:B------:R-:W-:Y:S02]  /*c310*/  IMAD.MOV.U32 R25, RZ, RZ, R6 ;  /* 0x000000ffff197224 */ /* 0x000fe400078e0006 */
.L_x_70864:
[----:B------:R-:W-:Y:S05]  /*c320*/  BSYNC B1 ;  /* 0x0000000000017941 */ /* 0x000fea0003800000 */
.L_x_70862:
        /* <DEDUP_REMOVED lines=9> */
.L_x_70866:
[----:B------:R-:W-:Y:S02]  /*c3c0*/  IMAD.MOV.U32 R13, RZ, RZ, R7 ;  /* 0x000000ffff0d7224 */ /* 0x000fe400078e0007 */
[----:B------:R-:W-:Y:S02]  /*c3d0*/  IMAD.MOV.U32 R6, RZ, RZ, R10 ;  /* 0x000000ffff067224 */ /* 0x000fe400078e000a */
[----:B------:R-:W-:Y:S02]  /*c3e0*/  IMAD.MOV.U32 R7, RZ, RZ, R8 ;  /* 0x000000ffff077224 */ /* 0x000fe400078e0008 */
[----:B------:R-:W-:Y:S02]  /*c3f0*/  IMAD.MOV.U32 R10, RZ, RZ, R9 ;  /* 0x000000ffff0a7224 */ /* 0x000fe400078e0009 */
.L_x_70867:
[----:B------:R-:W-:Y:S05]  /*c400*/  BSYNC B1 ;  /* 0x0000000000017941 */ /* 0x000fea0003800000 */
.L_x_70865:
        /* <DEDUP_REMOVED lines=9> */
.L_x_70869:
[----:B------:R-:W-:Y:S02]  /*c4a0*/  IMAD.MOV.U32 R9, RZ, RZ, R13 ;  /* 0x000000ffff097224 */ /* 0x000fe400078e000d */
[----:B------:R-:W-:Y:S02]  /*c4b0*/  IMAD.MOV.U32 R8, RZ, RZ, R6 ;  /* 0x000000ffff087224 */ /* 0x000fe400078e0006 */
[----:B------:R-:W-:Y:S02]  /*c4c0*/  IMAD.MOV.U32 R13, RZ, RZ, R26 ;  /* 0x000000ffff0d7224 */ /* 0x000fe400078e001a */
[----:B------:R-:W-:Y:S02]  /*c4d0*/  IMAD.MOV.U32 R6, RZ, RZ, R15 ;  /* 0x000000ffff067224 */ /* 0x000fe400078e000f */
.L_x_70870:
[----:B------:R-:W-:Y:S05]  /*c4e0*/  BSYNC B1 ;  /* 0x0000000000017941 */ /* 0x000fea0003800000 */
.L_x_70868:
        /* <DEDUP_REMOVED lines=9> */
.L_x_70872:
[----:B------:R-:W-:Y:S02]  /*c580*/  IMAD.MOV.U32 R22, RZ, RZ, R9 ;  /* 0x000000ffff167224 */ /* 0x000fe400078e0009 */
[----:B------:R-:W-:Y:S02]  /*c590*/  IMAD.MOV.U32 R15, RZ, RZ, R8 ;  /* 0x000000ffff0f7224 */ /* 0x000fe400078e0008 */
[----:B------:R-:W-:Y:S02]  /*c5a0*/  IMAD.MOV.U32 R9, RZ, RZ, R28 ;  /* 0x000000ffff097224 */ /* 0x000fe400078e001c */
[----:B------:R-:W-:Y:S02]  /*c5b0*/  IMAD.MOV.U32 R8, RZ, RZ, R17 ;  /* 0x000000ffff087224 */ /* 0x000fe400078e0011 */
.L_x_70873:
[----:B------:R-:W-:Y:S05]  /*c5c0*/  BSYNC B1 ;  /* 0x0000000000017941 */ /* 0x000fea0003800000 */
.L_x_70871:
        /* <DEDUP_REMOVED lines=9> */
.L_x_70875:
[----:B------:R-:W-:Y:S02]  /*c660*/  IMAD.MOV.U32 R17, RZ, RZ, R22 ;  /* 0x000000ffff117224 */ /* 0x000fe400078e0016 */
[----:B------:R-:W-:Y:S02]  /*c670*/  IMAD.MOV.U32 R24, RZ, RZ, R15 ;  /* 0x000000ffff187224 */ /* 0x000fe400078e000f */
[----:B------:R-:W-:Y:S02]  /*c680*/  IMAD.MOV.U32 R22, RZ, RZ, R19 ;  /* 0x000000ffff167224 */ /* 0x000fe400078e0013 */
[----:B------:R-:W-:Y:S02]  /*c690*/  IMAD.MOV.U32 R15, RZ, RZ, R2 ;  /* 0x000000ffff0f7224 */ /* 0x000fe400078e0002 */
.L_x_70876:
[----:B------:R-:W-:Y:S05]  /*c6a0*/  BSYNC B1 ;  /* 0x0000000000017941 */ /* 0x000fea0003800000 */
.L_x_70874:
        /* <DEDUP_REMOVED lines=16> */
.L_x_70878:
[----:B------:R-:W-:Y:S02]  /*c7b0*/  IMAD.MOV.U32 R2, RZ, RZ, R11 ;  /* 0x000000ffff027224 */ /* 0x000fe400078e000b */
[----:B------:R-:W-:Y:S01]  /*c7c0*/  IMAD.MOV.U32 R18, RZ, RZ, R3 ;  /* 0x000000ffff127224 */ /* 0x000fe200078e0003 */
[----:B------:R-:W-:Y:S01]  /*c7d0*/  MOV R3, R20 ;  /* 0x0000001400037202 */ /* 0x000fe20000000f00 */
[----:B------:R-:W-:Y:S02]  /*c7e0*/  IMAD.MOV.U32 R11, RZ, RZ, R4 ;  /* 0x000000ffff0b7224 */ /* 0x000fe400078e0004 */
.L_x_70879:
[----:B------:R-:W-:Y:S05]  /*c7f0*/  BSYNC B1 ;  /* 0x0000000000017941 */ /* 0x000fea0003800000 */
.L_x_70877:
        /* <DEDUP_REMOVED lines=9> */
.L_x_70881:
[----:B------:R-:W-:Y:S02]  /*c890*/  IMAD.MOV.U32 R4, RZ, RZ, R2 ;  /* 0x000000ffff047224 */ /* 0x000fe400078e0002 */
[----:B------:R-:W-:Y:S01]  /*c8a0*/  IMAD.MOV.U32 R19, RZ, RZ, R18 ;  /* 0x000000ffff137224 */ /* 0x000fe200078e0012 */
[----:B------:R-:W-:Y:S01]  /*c8b0*/  MOV R18, R25 ;  /* 0x0000001900127202 */ /* 0x000fe20000000f00 */
[----:B------:R-:W-:Y:S02]  /*c8c0*/  IMAD.MOV.U32 R2, RZ, RZ, R5 ;  /* 0x000000ffff027224 */ /* 0x000fe400078e0005 */
.L_x_70882:
[----:B------:R-:W-:Y:S05]  /*c8d0*/  BSYNC B1 ;  /* 0x0000000000017941 */ /* 0x000fea0003800000 */
.L_x_70880:
        /* <DEDUP_REMOVED lines=9> */
.L_x_70884:
[----:B------:R-:W-:Y:S02]  /*c970*/  IMAD.MOV.U32 R20, RZ, RZ, R4 ;  /* 0x000000ffff147224 */ /* 0x000fe400078e0004 */
[----:B------:R-:W-:Y:S01]  /*c980*/  IMAD.MOV.U32 R5, RZ, RZ, R19 ;  /* 0x000000ffff057224 */ /* 0x000fe200078e0013 */
[----:B------:R-:W-:Y:S01]  /*c990*/  MOV R19, R10 ;  /* 0x0000000a00137202 */ /* 0x000fe20000000f00 */
[----:B------:R-:W-:Y:S02]  /*c9a0*/  IMAD.MOV.U32 R4, RZ, RZ, R7 ;  /* 0x000000ffff047224 */ /* 0x000fe400078e0007 */
.L_x_70885:
[----:B------:R-:W-:Y:S05]  /*c9b0*/  BSYNC B1 ;  /* 0x0000000000017941 */ /* 0x000fea0003800000 */
.L_x_70883:
        /* <DEDUP_REMOVED lines=9> */
.L_x_70887:
[----:B------:R-:W-:Y:S02]  /*ca50*/  IMAD.MOV.U32 R10, RZ, RZ, R20 ;  /* 0x000000ffff0a7224 */ /* 0x000fe400078e0014 */
[----:B------:R-:W-:Y:S01]  /*ca60*/  IMAD.MOV.U32 R7, RZ, RZ, R5 ;  /* 0x000000ffff077224 */ /* 0x000fe200078e0005 */
[----:B------:R-:W-:Y:S01]  /*ca70*/  MOV R5, R6 ;  /* 0x0000000600057202 */ /* 0x000fe20000000f00 */
[----:B------:R-:W-:Y:S02]  /*ca80*/  IMAD.MOV.U32 R20, RZ, RZ, R13 ;  /* 0x000000ffff147224 */ /* 0x000fe400078e000d */
.L_x_70888:
[----:B------:R-:W-:Y:S05]  /*ca90*/  BSYNC B1 ;  /* 0x0000000000017941 */ /* 0x000fea0003800000 */
.L_x_70886:
        /* <DEDUP_REMOVED lines=9> */
.L_x_70890:
[----:B------:R-:W-:Y:S02]  /*cb30*/  IMAD.MOV.U32 R13, RZ, RZ, R10 ;  /* 0x000000ffff0d7224 */ /* 0x000fe400078e000a */
[----:B------:R-:W-:Y:S01]  /*cb40*/  IMAD.MOV.U32 R6, RZ, RZ, R7 ;  /* 0x000000ffff067224 */ /* 0x000fe200078e0007 */
[----:B------:R-:W-:Y:S01]  /*cb50*/  MOV R7, R8 ;  /* 0x0000000800077202 */ /* 0x000fe20000000f00 */
[----:B------:R-:W-:Y:S02]  /*cb60*/  IMAD.MOV.U32 R10, RZ, RZ, R9 ;  /* 0x000000ffff0a7224 */ /* 0x000fe400078e0009 */
.L_x_70891:
[----:B------:R-:W-:Y:S05]  /*cb70*/  BSYNC B1 ;  /* 0x0000000000017941 */ /* 0x000fea0003800000 */
.L_x_70889:
        /* <DEDUP_REMOVED lines=9> */
.L_x_70893:
[----:B------:R-:W-:Y:S02]  /*cc10*/  IMAD.MOV.U32 R8, RZ, RZ, R13 ;  /* 0x000000ffff087224 */ /* 0x000fe400078e000d */
[----:B------:R-:W-:Y:S01]  /*cc20*/  IMAD.MOV.U32 R9, RZ, RZ, R6 ;  /* 0x000000ffff097224 */ /* 0x000fe200078e0006 */
[----:B------:R-:W-:Y:S01]  /*cc30*/  MOV R6, R15 ;  /* 0x0000000f00067202 */ /* 0x000fe20000000f00 */
[----:B------:R-:W-:Y:S02]  /*cc40*/  IMAD.MOV.U32 R13, RZ, RZ, R22 ;  /* 0x000000ffff0d7224 */ /* 0x000fe400078e0016 */
.L_x_70894:
[----:B------:R-:W-:Y:S05]  /*cc50*/  BSYNC B1 ;  /* 0x0000000000017941 */ /* 0x000fea0003800000 */
.L_x_70892:
        /* <DEDUP_REMOVED lines=9> */
.L_x_70896:
[----:B------:R-:W-:Y:S02]  /*ccf0*/  IMAD.MOV.U32 R15, RZ, RZ, R8 ;  /* 0x000000ffff0f7224 */ /* 0x000fe400078e0008 */
[----:B------:R-:W-:Y:S01]  /*cd00*/  IMAD.MOV.U32 R22, RZ, RZ, R9 ;  /* 0x000000ffff167224 */ /* 0x000fe200078e0009 */
[----:B------:R-:W-:Y:S01]  /*cd10*/  MOV R9, R24 ;  /* 0x0000001800097202 */ /* 0x000fe20000000f00 */
[----:B------:R-:W-:Y:S02]  /*cd20*/  IMAD.MOV.U32 R8, RZ, RZ, R17 ;  /* 0x000000ffff087224 */ /* 0x000fe400078e0011 */
.L_x_70897:
[----:B------:R-:W-:Y:S05]  /*cd30*/  BSYNC B1 ;  /* 0x0000000000017941 */ /* 0x000fea0003800000 */
.L_x_70895:
        /* <DEDUP_REMOVED lines=16> */
.L_x_70899:
[----:B------:R-:W-:Y:S01]  /*ce40*/  IMAD.MOV.U32 R16, RZ, RZ, R11 ;  /* 0x000000ffff107224 */ /* 0x000fe200078e000b */
[----:B------:R-:W-:Y:S01]  /*ce50*/  MOV R24, R3 ;  /* 0x0000000300187202 */ /* 0x000fe20000000f00 */
[----:B------:R-:W-:Y:S02]  /*ce60*/  IMAD.MOV.U32 R11, RZ, RZ, R2 ;  /* 0x000000ffff0b7224 */ /* 0x000fe400078e0002 */
[----:B------:R-:W-:Y:S02]  /*ce70*/  IMAD.MOV.U32 R3, RZ, RZ, R18 ;  /* 0x000000ffff037224 */ /* 0x000fe400078e0012 */
.L_x_70900:
[----:B------:R-:W-:Y:S05]  /*ce80*/  BSYNC B1 ;  /* 0x0000000000017941 */ /* 0x000fea0003800000 */
.L_x_70898:
        /* <DEDUP_REMOVED lines=9> */
.L_x_70902:
[----:B------:R-:W-:Y:S01]  /*cf20*/  IMAD.MOV.U32 R17, RZ, RZ, R16 ;  /* 0x000000ffff117224 */ /* 0x000fe200078e0010 */
[----:B------:R-:W-:Y:S01]  /*cf30*/  MOV R18, R24 ;  /* 0x0000001800127202 */ /* 0x000fe20000000f00 */
[----:B------:R-:W-:Y:S02]  /*cf40*/  IMAD.MOV.U32 R16, RZ, RZ, R4 ;  /* 0x000000ffff107224 */ /* 0x000fe400078e0004 */
[----:B------:R-:W-:Y:S02]  /*cf50*/  IMAD.MOV.U32 R24, RZ, RZ, R19 ;  /* 0x000000ffff187224 */ /* 0x000fe400078e0013 */
.L_x_70903:
[----:B------:R-:W-:Y:S05]  /*cf60*/  BSYNC B1 ;  /* 0x0000000000017941 */ /* 0x000fea0003800000 */
.L_x_70901:
        /* <DEDUP_REMOVED lines=9> */
.L_x_70905:
[----:B------:R-:W-:Y:S01]  /*d000*/  IMAD.MOV.U32 R19, RZ, RZ, R17 ;  /* 0x000000ffff137224 */ /* 0x000fe200078e0011 */
[----:B------:R-:W-:Y:S01]  /*d010*/  MOV R26, R18 ;  /* 0x00000012001a7202 */ /* 0x000fe20000000f00 */
[----:B------:R-:W-:Y:S02]  /*d020*/  IMAD.MOV.U32 R17, RZ, RZ, R20 ;  /* 0x000000ffff117224 */ /* 0x000fe400078e0014 */
[----:B------:R-:W-:Y:S02]  /*d030*/  IMAD.MOV.U32 R18, RZ, RZ, R5 ;  /* 0x000000ffff127224 */ /* 0x000fe400078e0005 */
.L_x_70906:
[----:B------:R-:W-:Y:S05]  /*d040*/  BSYNC B1 ;  /* 0x0000000000017941 */ /* 0x000fea0003800000 */
.L_x_70904:
        /* <DEDUP_REMOVED lines=9> */
.L_x_70908:
[----:B------:R-:W-:Y:S01]  /*d0e0*/  IMAD.MOV.U32 R20, RZ, RZ, R19 ;  /* 0x000000ffff147224 */ /* 0x000fe200078e0013 */
[----:B------:R-:W-:Y:S01]  /*d0f0*/  MOV R25, R26 ;  /* 0x0000001a00197202 */ /* 0x000fe20000000f00 */
[----:B------:R-:W-:Y:S02]  /*d100*/  IMAD.MOV.U32 R19, RZ, RZ, R10 ;  /* 0x000000ffff137224 */ /* 0x000fe400078e000a */
[----:B------:R-:W-:Y:S02]  /*d110*/  IMAD.MOV.U32 R26, RZ, RZ, R7 ;  /* 0x000000ffff1a7224 */ /* 0x000fe400078e0007 */
.L_x_70909:
[----:B------:R-:W-:Y:S05]  /*d120*/  BSYNC B1 ;  /* 0x0000000000017941 */ /* 0x000fea0003800000 */
.L_x_70907:
        /* <DEDUP_REMOVED lines=9> */
.L_x_70911:
[----:B------:R-:W-:Y:S01]  /*d1c0*/  IMAD.MOV.U32 R27, RZ, RZ, R20 ;  /* 0x000000ffff1b7224 */ /* 0x000fe200078e0014 */
[----:B------:R-:W-:Y:S01]  /*d1d0*/  MOV R32, R25 ;  /* 0x0000001900207202 */ /* 0x000fe20000000f00 */
[----:B------:R-:W-:Y:S02]  /*d1e0*/  IMAD.MOV.U32 R20, RZ, RZ, R13 ;  /* 0x000000ffff147224 */ /* 0x000fe400078e000d */
[----:B------:R-:W-:Y:S02]  /*d1f0*/  IMAD.MOV.U32 R25, RZ, RZ, R6 ;  /* 0x000000ffff197224 */ /* 0x000fe400078e0006 */
.L_x_70912:
[----:B------:R-:W-:Y:S05]  /*d200*/  BSYNC B1 ;  /* 0x0000000000017941 */ /* 0x000fea0003800000 */
.L_x_70910:
        /* <DEDUP_REMOVED lines=9> */
.L_x_70914:
[----:B------:R-:W-:Y:S01]  /*d2a0*/  IMAD.MOV.U32 R13, RZ, RZ, R27 ;  /* 0x000000ffff0d7224 */ /* 0x000fe200078e001b */
[----:B------:R-:W-:Y:S01]  /*d2b0*/  MOV R35, R32 ;  /* 0x0000002000237202 */ /* 0x000fe20000000f00 */
[----:B------:R-:W-:Y:S02]  /*d2c0*/  IMAD.MOV.U32 R27, RZ, RZ, R8 ;  /* 0x000000ffff1b7224 */ /* 0x000fe400078e0008 */
[----:B------:R-:W-:Y:S02]  /*d2d0*/  IMAD.MOV.U32 R32, RZ, RZ, R9 ;  /* 0x000000ffff207224 */ /* 0x000fe400078e0009 */
.L_x_70915:
[----:B------:R-:W-:Y:S05]  /*d2e0*/  BSYNC B1 ;  /* 0x0000000000017941 */ /* 0x000fea0003800000 */
.L_x_70913:
        /* <DEDUP_REMOVED lines=9> */
.L_x_70917:
[----:B------:R-:W-:Y:S01]  /*d380*/  IMAD.MOV.U32 R34, RZ, RZ, R13 ;  /* 0x000000ffff227224 */ /* 0x000fe200078e000d */
[----:B------:R-:W-:Y:S01]  /*d390*/  MOV R40, R35 ;  /* 0x0000002300287202 */ /* 0x000fe20000000f00 */
[----:B------:R-:W-:Y:S02]  /*d3a0*/  IMAD.MOV.U32 R13, RZ, RZ, R15 ;  /* 0x000000ffff0d7224 */ /* 0x000fe400078e000f */
[----:B------:R-:W-:Y:S02]  /*d3b0*/  IMAD.MOV.U32 R35, RZ, RZ, R22 ;  /* 0x000000ffff237224 */ /* 0x000fe400078e0016 */
.L_x_70918:
[----:B------:R-:W-:Y:S05]  /*d3c0*/  BSYNC B1 ;  /* 0x0000000000017941 */ /* 0x000fea0003800000 */
.L_x_70916:
        /* <DEDUP_REMOVED lines=16> */
.L_x_70920:
[----:B------:R-:W-:Y:S02]  /*d4d0*/  IMAD.MOV.U32 R10, RZ, RZ, R11 ;  /* 0x000000ffff0a7224 */ /* 0x000fe400078e000b */
[----:B------:R-:W-:Y:S02]  /*d4e0*/  IMAD.MOV.U32 R2, RZ, RZ, R3 ;  /* 0x000000ffff027224 */ /* 0x000fe400078e0003 */
[----:B------:R-:W-:Y:S02]  /*d4f0*/  IMAD.MOV.U32 R11, RZ, RZ, R16 ;  /* 0x000000ffff0b7224 */ /* 0x000fe400078e0010 */
[----:B------:R-:W-:Y:S02]  /*d500*/  IMAD.MOV.U32 R3, RZ, RZ, R24 ;  /* 0x000000ffff037224 */ /* 0x000fe400078e0018 */
.L_x_70921:
[----:B------:R-:W-:Y:S05]  /*d510*/  BSYNC B1 ;  /* 0x0000000000017941 */ /* 0x000fea0003800000 */
.L_x_70919:
        /* <DEDUP_REMOVED lines=9> */
.L_x_70923:
[----:B------:R-:W-:Y:S02]  /*d5b0*/  IMAD.MOV.U32 R29, RZ, RZ, R10 ;  /* 0x000000ffff1d7224 */ /* 0x000fe400078e000a */
[----:B------:R-:W-:Y:S02]  /*d5c0*/  IMAD.MOV.U32 R5, RZ, RZ, R2 ;  /* 0x000000ffff057224 */ /* 0x000fe400078e0002 */
[----:B------:R-:W-:Y:S02]  /*d5d0*/  IMAD.MOV.U32 R10, RZ, RZ, R17 ;  /* 0x000000ffff0a7224 */ /* 0x000fe400078e0011 */
[----:B------:R-:W-:Y:S02]  /*d5e0*/  IMAD.MOV.U32 R2, RZ, RZ, R18 ;  /* 0x000000ffff027224 */ /* 0x000fe400078e0012 */
.L_x_70924:
[----:B------:R-:W-:Y:S05]  /*d5f0*/  BSYNC B1 ;  /* 0x0000000000017941 */ /* 0x000fea0003800000 */
.L_x_70922:
        /* <DEDUP_REMOVED lines=9> */
.L_x_70926:
[----:B------:R-:W-:Y:S02]  /*d690*/  IMAD.MOV.U32 R28, RZ, RZ, R29 ;  /* 0x000000ffff1c7224 */ /* 0x000fe400078e001d */
[----:B------:R-:W-:Y:S02]  /*d6a0*/  IMAD.MOV.U32 R4, RZ, RZ, R5 ;  /* 0x000000ffff047224 */ /* 0x000fe400078e0005 */
[----:B------:R-:W-:Y:S02]  /*d6b0*/  IMAD.MOV.U32 R29, RZ, RZ, R19 ;  /* 0x000000ffff1d7224 */ /* 0x000fe400078e0013 */
[----:B------:R-:W-:Y:S02]  /*d6c0*/  IMAD.MOV.U32 R5, RZ, RZ, R26 ;  /* 0x000000ffff057224 */ /* 0x000fe400078e001a */
.L_x_70927:
[----:B------:R-:W-:Y:S05]  /*d6d0*/  BSYNC B1 ;  /* 0x0000000000017941 */ /* 0x000fea0003800000 */
.L_x_70925:
        /* <DEDUP_REMOVED lines=9> */
.L_x_70929:
[----:B------:R-:W-:Y:S02]  /*d770*/  IMAD.MOV.U32 R31, RZ, RZ, R28 ;  /* 0x000000ffff1f7224 */ /* 0x000fe400078e001c */
[----:B------:R-:W-:Y:S02]  /*d780*/  IMAD.MOV.U32 R7, RZ, RZ, R4 ;  /* 0x000000ffff077224 */ /* 0x000fe400078e0004 */
[----:B------:R-:W-:Y:S02]  /*d790*/  IMAD.MOV.U32 R28, RZ, RZ, R20 ;  /* 0x000000ffff1c7224 */ /* 0x000fe400078e0014 */
[----:B------:R-:W-:Y:S02]  /*d7a0*/  IMAD.MOV.U32 R4, RZ, RZ, R25 ;  /* 0x000000ffff047224 */ /* 0x000fe400078e0019 */
.L_x_70930:
[----:B------:R-:W-:Y:S05]  /*d7b0*/  BSYNC B1 ;  /* 0x0000000000017941 */ /* 0x000fea0003800000 */
.L_x_70928:
        /* <DEDUP_REMOVED lines=9> */
.L_x_70932:
[----:B------:R-:W-:Y:S02]  /*d850*/  IMAD.MOV.U32 R30, RZ, RZ, R31 ;  /* 0x000000ffff1e7224 */ /* 0x000fe400078e001f */
[----:B------:R-:W-:Y:S02]  /*d860*/  IMAD.MOV.U32 R6, RZ, RZ, R7 ;  /* 0x000000ffff067224 */ /* 0x000fe400078e0007 */
[----:B------:R-:W-:Y:S02]  /*d870*/  IMAD.MOV.U32 R31, RZ, RZ, R27 ;  /* 0x000000ffff1f7224 */ /* 0x000fe400078e001b */
[----:B------:R-:W-:Y:S02]  /*d880*/  IMAD.MOV.U32 R7, RZ, RZ, R32 ;  /* 0x000000ffff077224 */ /* 0x000fe400078e0020 */
.L_x_70933:
[----:B------:R-:W-:Y:S05]  /*d890*/  BSYNC B1 ;  /* 0x0000000000017941 */ /* 0x000fea0003800000 */
.L_x_70931:
        /* <DEDUP_REMOVED lines=9> */
.L_x_70935:
[----:B------:R-:W-:Y:S02]  /*d930*/  IMAD.MOV.U32 R33, RZ, RZ, R30 ;  /* 0x000000ffff217224 */ /* 0x000fe400078e001e */
[----:B------:R-:W-:Y:S02]  /*d940*/  IMAD.MOV.U32 R9, RZ, RZ, R6 ;  /* 0x000000ffff097224 */ /* 0x000fe400078e0006 */
[----:B------:R-:W-:Y:S02]  /*d950*/  IMAD.MOV.U32 R30, RZ, RZ, R13 ;  /* 0x000000ffff1e7224 */ /* 0x000fe400078e000d */
[----:B------:R-:W-:Y:S02]  /*d960*/  IMAD.MOV.U32 R6, RZ, RZ, R35 ;  /* 0x000000ffff067224 */ /* 0x000fe400078e0023 */
.L_x_70936:
[----:B------:R-:W-:Y:S05]  /*d970*/  BSYNC B1 ;  /* 0x0000000000017941 */ /* 0x000fea0003800000 */
.L_x_70934:
        /* <DEDUP_REMOVED lines=9> */
.L_x_70938:
[----:B------:R-:W-:Y:S02]  /*da10*/  IMAD.MOV.U32 R32, RZ, RZ, R33 ;  /* 0x000000ffff207224 */ /* 0x000fe400078e0021 */
[----:B------:R-:W-:Y:S02]  /*da20*/  IMAD.MOV.U32 R8, RZ, RZ, R9 ;  /* 0x000000ffff087224 */ /* 0x000fe400078e0009 */
[----:B------:R-:W-:Y:S02]  /*da30*/  IMAD.MOV.U32 R33, RZ, RZ, R34 ;  /* 0x000000ffff217224 */ /* 0x000fe400078e0022 */
[----:B------:R-:W-:Y:S02]  /*da40*/  IMAD.MOV.U32 R9, RZ, RZ, R40 ;  /* 0x000000ffff097224 */ /* 0x000fe400078e0028 */
.L_x_70939:
[----:B------:R-:W-:Y:S05]  /*da50*/  BSYNC B1 ;  /* 0x0000000000017941 */ /* 0x000fea0003800000 */
.L_x_70937:
[----:B------:R-:W-:Y:S02]  /*da60*/  FADD.FTZ R34, R23, R21 ;  /* 0x0000001517227221 */ /* 0x000fe40000010000 */
[----:B------:R-:W-:Y:S02]  /*da70*/  IMAD.MOV.U32 R35, RZ, RZ, R12 ;  /* 0x000000ffff237224 */ /* 0x000fe400078e000c */
.L_x_70771:
[----:B--234-:R-:W-:Y:S05]  /*da80*/  BSYNC B0 ;  /* 0x0000000000007941 */ /* 0x01cfea0003800000 */
.L_x_70770:
        /* <DEDUP_REMOVED lines=46> */
.L_x_70943:
[----:B------:R-:W-:Y:S01]  /*dd70*/  IMAD.MOV.U32 R19, RZ, RZ, R11 ;  /* 0x000000ffff137224 */ /* 0x000fe200078e000b */
[----:B------:R-:W-:Y:S01]  /*dd80*/  MOV R11, R10 ;  /* 0x0000000a000b7202 */ /* 0x000fe20000000f00 */
[----:B------:R-:W-:Y:S02]  /*dd90*/  IMAD.MOV.U32 R34, RZ, RZ, R3 ;  /* 0x000000ffff227224 */ /* 0x000fe400078e0003 */
[----:B------:R-:W-:Y:S02]  /*dda0*/  IMAD.MOV.U32 R3, RZ, RZ, R2 ;  /* 0x000000ffff037224 */ /* 0x000fe400078e0002 */
.L_x_70944:
[----:B------:R-:W-:Y:S05]  /*ddb0*/  BSYNC B1 ;  /* 0x0000000000017941 */ /* 0x000fea0003800000 */
.L_x_70942:
        /* <DEDUP_REMOVED lines=9> */
.L_x_70946:
[----:B------:R-:W-:Y:S01]  /*de50*/  IMAD.MOV.U32 R27, RZ, RZ, R19 ;  /* 0x000000ffff1b7224 */ /* 0x000fe200078e0013 */
[----:B------:R-:W-:Y:S01]  /*de60*/  MOV R19, R29 ;  /* 0x0000001d00137202 */ /* 0x000fe20000000f00 */
[----:B------:R-:W-:Y:S02]  /*de70*/  IMAD.MOV.U32 R25, RZ, RZ, R34 ;  /* 0x000000ffff197224 */ /* 0x000fe400078e0022 */
[----:B------:R-:W-:Y:S02]  /*de80*/  IMAD.MOV.U32 R34, RZ, RZ, R5 ;  /* 0x000000ffff227224 */ /* 0x000fe400078e0005 */
.L_x_70947:
[----:B------:R-:W-:Y:S05]  /*de90*/  BSYNC B1 ;  /* 0x0000000000017941 */ /* 0x000fea0003800000 */
.L_x_70945:
        /* <DEDUP_REMOVED lines=9> */
.L_x_70949:
[----:B------:R-:W-:Y:S01]  /*df30*/  IMAD.MOV.U32 R10, RZ, RZ, R27 ;  /* 0x000000ffff0a7224 */ /* 0x000fe200078e001b */
[----:B------:R-:W-:Y:S01]  /*df40*/  MOV R27, R28 ;  /* 0x0000001c001b7202 */ /* 0x000fe20000000f00 */
[----:B------:R-:W-:Y:S02]  /*df50*/  IMAD.MOV.U32 R2, RZ, RZ, R25 ;  /* 0x000000ffff027224 */ /* 0x000fe400078e0019 */
[----:B------:R-:W-:Y:S02]  /*df60*/  IMAD.MOV.U32 R25, RZ, RZ, R4 ;  /* 0x000000ffff197224 */ /* 0x000fe400078e0004 */
.L_x_70950:
[----:B------:R-:W-:Y:S05]  /*df70*/  BSYNC B1 ;  /* 0x0000000000017941 */ /* 0x000fea0003800000 */
.L_x_70948:
        /* <DEDUP_REMOVED lines=9> */
.L_x_70952:
[----:B------:R-:W-:Y:S01]  /*e010*/  IMAD.MOV.U32 R29, RZ, RZ, R10 ;  /* 0x000000ffff1d7224 */ /* 0x000fe200078e000a */
[----:B------:R-:W-:Y:S01]  /*e020*/  MOV R10, R31 ;  /* 0x0000001f000a7202 */ /* 0x000fe20000000f00 */
[----:B------:R-:W-:Y:S02]  /*e030*/  IMAD.MOV.U32 R5, RZ, RZ, R2 ;  /* 0x000000ffff057224 */ /* 0x000fe400078e0002 */
[----:B------:R-:W-:Y:S02]  /*e040*/  IMAD.MOV.U32 R2, RZ, RZ, R7 ;  /* 0x000000ffff027224 */ /* 0x000fe400078e0007 */
.L_x_70953:
[----:B------:R-:W-:Y:S05]  /*e050*/  BSYNC B1 ;  /* 0x0000000000017941 */ /* 0x000fea0003800000 */
.L_x_70951:
        /* <DEDUP_REMOVED lines=9> */
.L_x_70955:
[----:B------:R-:W-:Y:S01]  /*e0f0*/  IMAD.MOV.U32 R28, RZ, RZ, R29 ;  /* 0x000000ffff1c7224 */ /* 0x000fe200078e001d */
[----:B------:R-:W-:Y:S01]  /*e100*/  MOV R29, R30 ;  /* 0x0000001e001d7202 */ /* 0x000fe20000000f00 */
[----:B------:R-:W-:Y:S02]  /*e110*/  IMAD.MOV.U32 R4, RZ, RZ, R5 ;  /* 0x000000ffff047224 */ /* 0x000fe400078e0005 */
[----:B------:R-:W-:Y:S02]  /*e120*/  IMAD.MOV.U32 R5, RZ, RZ, R6 ;  /* 0x000000ffff057224 */ /* 0x000fe400078e0006 */
.L_x_70956:
[----:B------:R-:W-:Y:S05]  /*e130*/  BSYNC B1 ;  /* 0x0000000000017941 */ /* 0x000fea0003800000 */
.L_x_70954:
        /* <DEDUP_REMOVED lines=9> */
.L_x_70958:
[----:B------:R-:W-:Y:S01]  /*e1d0*/  IMAD.MOV.U32 R31, RZ, RZ, R28 ;  /* 0x000000ffff1f7224 */ /* 0x000fe200078e001c */
[----:B------:R-:W-:Y:S01]  /*e1e0*/  MOV R28, R33 ;  /* 0x00000021001c7202 */ /* 0x000fe20000000f00 */
[----:B------:R-:W-:Y:S02]  /*e1f0*/  IMAD.MOV.U32 R7, RZ, RZ, R4 ;  /* 0x000000ffff077224 */ /* 0x000fe400078e0004 */
[----:B------:R-:W-:Y:S02]  /*e200*/  IMAD.MOV.U32 R4, RZ, RZ, R9 ;  /* 0x000000ffff047224 */ /* 0x000fe400078e0009 */
.L_x_70959:
[----:B------:R-:W-:Y:S05]  /*e210*/  BSYNC B1 ;  /* 0x0000000000017941 */ /* 0x000fea0003800000 */
.L_x_70957:
        /* <DEDUP_REMOVED lines=9> */
.L_x_70961:
[----:B------:R-:W-:Y:S01]  /*e2b0*/  IMAD.MOV.U32 R9, RZ, RZ, R31 ;  /* 0x000000ffff097224 */ /* 0x000fe200078e001f */
[----:B------:R-:W-:Y:S01]  /*e2c0*/  MOV R31, R32 ;  /* 0x00000020001f7202 */ /* 0x000fe20000000f00 */
[----:B------:R-:W-:Y:S02]  /*e2d0*/  IMAD.MOV.U32 R6, RZ, RZ, R7 ;  /* 0x000000ffff067224 */ /* 0x000fe400078e0007 */
[----:B------:R-:W-:Y:S02]  /*e2e0*/  IMAD.MOV.U32 R7, RZ, RZ, R8 ;  /* 0x000000ffff077224 */ /* 0x000fe400078e0008 */
.L_x_70962:
[----:B------:R-:W-:Y:S05]  /*e2f0*/  BSYNC B1 ;  /* 0x0000000000017941 */ /* 0x000fea0003800000 */
.L_x_70960:
        /* <DEDUP_REMOVED lines=16> */
.L_x_70964:
[----:B------:R-:W-:Y:S01]  /*e400*/  MOV R26, R11 ;  /* 0x0000000b001a7202 */ /* 0x000fe20000000f00 */
[----:B------:R-:W-:Y:S02]  /*e410*/  IMAD.MOV.U32 R8, RZ, RZ, R3 ;  /* 0x000000ffff087224 */ /* 0x000fe400078e0003 */
[----:B------:R-:W-:Y:S02]  /*e420*/  IMAD.MOV.U32 R11, RZ, RZ, R19 ;  /* 0x000000ffff0b7224 */ /* 0x000fe400078e0013 */
[----:B------:R-:W-:Y:S02]  /*e430*/  IMAD.MOV.U32 R3, RZ, RZ, R34 ;  /* 0x000000ffff037224 */ /* 0x000fe400078e0022 */
.L_x_70965:
[----:B------:R-:W-:Y:S05]  /*e440*/  BSYNC B1 ;  /* 0x0000000000017941 */ /* 0x000fea0003800000 */
.L_x_70963:
        /* <DEDUP_REMOVED lines=9> */
.L_x_70967:
[----:B------:R-:W-:Y:S01]  /*e4e0*/  MOV R19, R26 ;  /* 0x0000001a00137202 */ /* 0x000fe20000000f00 */
[----:B------:R-:W-:Y:S02]  /*e4f0*/  IMAD.MOV.U32 R17, RZ, RZ, R8 ;  /* 0x000000ffff117224 */ /* 0x000fe400078e0008 */
[----:B------:R-:W-:Y:S02]  /*e500*/  IMAD.MOV.U32 R26, RZ, RZ, R27 ;  /* 0x000000ffff1a7224 */ /* 0x000fe400078e001b */
[----:B------:R-:W-:Y:S02]  /*e510*/  IMAD.MOV.U32 R8, RZ, RZ, R25 ;  /* 0x000000ffff087224 */ /* 0x000fe400078e0019 */
.L_x_70968:
[----:B------:R-:W-:Y:S05]  /*e520*/  BSYNC B1 ;  /* 0x0000000000017941 */ /* 0x000fea0003800000 */
.L_x_70966:
        /* <DEDUP_REMOVED lines=9> */
.L_x_70970:
[----:B------:R-:W-:Y:S01]  /*e5c0*/  MOV R32, R19 ;  /* 0x0000001300207202 */ /* 0x000fe20000000f00 */
[----:B------:R-:W-:Y:S02]  /*e5d0*/  IMAD.MOV.U32 R30, RZ, RZ, R17 ;  /* 0x000000ffff1e7224 */ /* 0x000fe400078e0011 */
[----:B------:R-:W-:Y:S02]  /*e5e0*/  IMAD.MOV.U32 R19, RZ, RZ, R10 ;  /* 0x000000ffff137224 */ /* 0x000fe400078e000a */
[----:B------:R-:W-:Y:S02]  /*e5f0*/  IMAD.MOV.U32 R17, RZ, RZ, R2 ;  /* 0x000000ffff117224 */ /* 0x000fe400078e0002 */
.L_x_70971:
[----:B------:R-:W-:Y:S05]  /*e600*/  BSYNC B1 ;  /* 0x0000000000017941 */ /* 0x000fea0003800000 */
.L_x_70969:
        /* <DEDUP_REMOVED lines=9> */
.L_x_70973:
[----:B------:R-:W-:Y:S01]  /*e6a0*/  MOV R27, R32 ;  /* 0x00000020001b7202 */ /* 0x000fe20000000f00 */
[----:B------:R-:W-:Y:S02]  /*e6b0*/  IMAD.MOV.U32 R25, RZ, RZ, R30 ;  /* 0x000000ffff197224 */ /* 0x000fe400078e001e */
[----:B------:R-:W-:Y:S02]  /*e6c0*/  IMAD.MOV.U32 R32, RZ, RZ, R29 ;  /* 0x000000ffff207224 */ /* 0x000fe400078e001d */
[----:B------:R-:W-:Y:S02]  /*e6d0*/  IMAD.MOV.U32 R30, RZ, RZ, R5 ;  /* 0x000000ffff1e7224 */ /* 0x000fe400078e0005 */
.L_x_70974:
[----:B------:R-:W-:Y:S05]  /*e6e0*/  BSYNC B1 ;  /* 0x0000000000017941 */ /* 0x000fea0003800000 */
.L_x_70972:
        /* <DEDUP_REMOVED lines=9> */
.L_x_70976:
[----:B------:R-:W-:Y:S01]  /*e780*/  MOV R10, R27 ;  /* 0x0000001b000a7202 */ /* 0x000fe20000000f00 */
[----:B------:R-:W-:Y:S02]  /*e790*/  IMAD.MOV.U32 R2, RZ, RZ, R25 ;  /* 0x000000ffff027224 */ /* 0x000fe400078e0019 */
[----:B------:R-:W-:Y:S02]  /*e7a0*/  IMAD.MOV.U32 R27, RZ, RZ, R28 ;  /* 0x000000ffff1b7224 */ /* 0x000fe400078e001c */
[----:B------:R-:W-:Y:S02]  /*e7b0*/  IMAD.MOV.U32 R25, RZ, RZ, R4 ;  /* 0x000000ffff197224 */ /* 0x000fe400078e0004 */
.L_x_70977:
[----:B------:R-:W-:Y:S05]  /*e7c0*/  BSYNC B1 ;  /* 0x0000000000017941 */ /* 0x000fea0003800000 */
.L_x_70975:
        /* <DEDUP_REMOVED lines=9> */
.L_x_70979:
[----:B------:R-:W-:Y:S01]  /*e860*/  MOV R4, R10 ;  /* 0x0000000a00047202 */ /* 0x000fe20000000f00 */
[----:B------:R-:W-:Y:S02]  /*e870*/  IMAD.MOV.U32 R5, RZ, RZ, R2 ;  /* 0x000000ffff057224 */ /* 0x000fe400078e0002 */
[----:B------:R-:W-:Y:S02]  /*e880*/  IMAD.MOV.U32 R10, RZ, RZ, R31 ;  /* 0x000000ffff0a7224 */ /* 0x000fe400078e001f */
[----:B------:R-:W-:Y:S02]  /*e890*/  IMAD.MOV.U32 R2, RZ, RZ, R7 ;  /* 0x000000ffff027224 */ /* 0x000fe400078e0007 */
.L_x_70980:
[----:B------:R-:W-:Y:S05]  /*e8a0*/  BSYNC B1 ;  /* 0x0000000000017941 */ /* 0x000fea0003800000 */
.L_x_70978:
        /* <DEDUP_REMOVED lines=9> */
.L_x_70982:
[----:B------:R-:W-:Y:S01]  /*e940*/  MOV R28, R4 ;  /* 0x00000004001c7202 */ /* 0x000fe20000000f00 */
[----:B------:R-:W-:Y:S02]  /*e950*/  IMAD.MOV.U32 R7, RZ, RZ, R5 ;  /* 0x000000ffff077224 */ /* 0x000fe400078e0005 */
[----:B------:R-:W-:Y:S02]  /*e960*/  IMAD.MOV.U32 R4, RZ, RZ, R9 ;  /* 0x000000ffff047224 */ /* 0x000fe400078e0009 */
[----:B------:R-:W-:Y:S02]  /*e970*/  IMAD.MOV.U32 R5, RZ, RZ, R6 ;  /* 0x000000ffff057224 */ /* 0x000fe400078e0006 */
.L_x_70983:
[----:B------:R-:W-:Y:S05]  /*e980*/  BSYNC B1 ;  /* 0x0000000000017941 */ /* 0x000fea0003800000 */
.L_x_70981:
        /* <DEDUP_REMOVED lines=16> */
.L_x_70985:
[----:B------:R-:W-:Y:S02]  /*ea90*/  IMAD.MOV.U32 R24, RZ, RZ, R11 ;  /* 0x000000ffff187224 */ /* 0x000fe400078e000b */
[----:B------:R-:W-:Y:S02]  /*eaa0*/  IMAD.MOV.U32 R6, RZ, RZ, R3 ;  /* 0x000000ffff067224 */ /* 0x000fe400078e0003 */
[----:B------:R-:W-:Y:S02]  /*eab0*/  IMAD.MOV.U32 R11, RZ, RZ, R26 ;  /* 0x000000ffff0b7224 */ /* 0x000fe400078e001a */
[----:B------:R-:W-:Y:S02]  /*eac0*/  IMAD.MOV.U32 R3, RZ, RZ, R8 ;  /* 0x000000ffff037224 */ /* 0x000fe400078e0008 */
.L_x_70986:
[----:B------:R-:W-:Y:S05]  /*ead0*/  BSYNC B1 ;  /* 0x0000000000017941 */ /* 0x000fea0003800000 */
.L_x_70984:
        /* <DEDUP_REMOVED lines=9> */
.L_x_70988:
[----:B------:R-:W-:Y:S02]  /*eb70*/  IMAD.MOV.U32 R15, RZ, RZ, R24 ;  /* 0x000000ffff0f7224 */ /* 0x000fe400078e0018 */
[----:B------:R-:W-:Y:S02]  /*eb80*/  IMAD.MOV.U32 R9, RZ, RZ, R6 ;  /* 0x000000ffff097224 */ /* 0x000fe400078e0006 */
[----:B------:R-:W-:Y:S02]  /*eb90*/  IMAD.MOV.U32 R24, RZ, RZ, R19 ;  /* 0x000000ffff187224 */ /* 0x000fe400078e0013 */
[----:B------:R-:W-:Y:S02]  /*eba0*/  IMAD.MOV.U32 R6, RZ, RZ, R17 ;  /* 0x000000ffff067224 */ /* 0x000fe400078e0011 */
.L_x_70989:
[----:B------:R-:W-:Y:S05]  /*ebb0*/  BSYNC B1 ;  /* 0x0000000000017941 */ /* 0x000fea0003800000 */
.L_x_70987:
        /* <DEDUP_REMOVED lines=9> */
.L_x_70991:
[----:B------:R-:W-:Y:S02]  /*ec50*/  IMAD.MOV.U32 R26, RZ, RZ, R15 ;  /* 0x000000ffff1a7224 */ /* 0x000fe400078e000f */
[----:B------:R-:W-:Y:S02]  /*ec60*/  IMAD.MOV.U32 R8, RZ, RZ, R9 ;  /* 0x000000ffff087224 */ /* 0x000fe400078e0009 */
[----:B------:R-:W-:Y:S02]  /*ec70*/  IMAD.MOV.U32 R15, RZ, RZ, R32 ;  /* 0x000000ffff0f7224 */ /* 0x000fe400078e0020 */
[----:B------:R-:W-:Y:S02]  /*ec80*/  IMAD.MOV.U32 R9, RZ, RZ, R30 ;  /* 0x000000ffff097224 */ /* 0x000fe400078e001e */
.L_x_70992:
[----:B------:R-:W-:Y:S05]  /*ec90*/  BSYNC B1 ;  /* 0x0000000000017941 */ /* 0x000fea0003800000 */
.L_x_70990:
        /* <DEDUP_REMOVED lines=9> */
.L_x_70994:
[----:B------:R-:W-:Y:S02]  /*ed30*/  IMAD.MOV.U32 R19, RZ, RZ, R26 ;  /* 0x000000ffff137224 */ /* 0x000fe400078e001a */
[----:B------:R-:W-:Y:S02]  /*ed40*/  IMAD.MOV.U32 R17, RZ, RZ, R8 ;  /* 0x000000ffff117224 */ /* 0x000fe400078e0008 */
[----:B------:R-:W-:Y:S02]  /*ed50*/  IMAD.MOV.U32 R26, RZ, RZ, R27 ;  /* 0x000000ffff1a7224 */ /* 0x000fe400078e001b */
[----:B------:R-:W-:Y:S02]  /*ed60*/  IMAD.MOV.U32 R8, RZ, RZ, R25 ;  /* 0x000000ffff087224 */ /* 0x000fe400078e0019 */
.L_x_70995:
[----:B------:R-:W-:Y:S05]  /*ed70*/  BSYNC B1 ;  /* 0x0000000000017941 */ /* 0x000fea0003800000 */
.L_x_70993:
        /* <DEDUP_REMOVED lines=9> */
.L_x_70997:
[----:B------:R-:W-:Y:S02]  /*ee10*/  IMAD.MOV.U32 R25, RZ, RZ, R19 ;  /* 0x000000ffff197224 */ /* 0x000fe400078e0013 */
[----:B------:R-:W-:Y:S02]  /*ee20*/  IMAD.MOV.U32 R30, RZ, RZ, R17 ;  /* 0x000000ffff1e7224 */ /* 0x000fe400078e0011 */
[----:B------:R-:W-:Y:S02]  /*ee30*/  IMAD.MOV.U32 R19, RZ, RZ, R10 ;  /* 0x000000ffff137224 */ /* 0x000fe400078e000a */
[----:B------:R-:W-:Y:S02]  /*ee40*/  IMAD.MOV.U32 R17, RZ, RZ, R2 ;  /* 0x000000ffff117224 */ /* 0x000fe400078e0002 */
.L_x_70998:
[----:B------:R-:W-:Y:S05]  /*ee50*/  BSYNC B1 ;  /* 0x0000000000017941 */ /* 0x000fea0003800000 */
.L_x_70996:
        /* <DEDUP_REMOVED lines=9> */
.L_x_71000:
[----:B------:R-:W-:Y:S02]  /*eef0*/  IMAD.MOV.U32 R27, RZ, RZ, R25 ;  /* 0x000000ffff1b7224 */ /* 0x000fe400078e0019 */
[----:B------:R-:W-:Y:S02]  /*ef00*/  IMAD.MOV.U32 R2, RZ, RZ, R30 ;  /* 0x000000ffff027224 */ /* 0x000fe400078e001e */
[----:B------:R-:W-:Y:S02]  /*ef10*/  IMAD.MOV.U32 R25, RZ, RZ, R4 ;  /* 0x000000ffff197224 */ /* 0x000fe400078e0004 */
[----:B------:R-:W-:Y:S02]  /*ef20*/  IMAD.MOV.U32 R30, RZ, RZ, R5 ;  /* 0x000000ffff1e7224 */ /* 0x000fe400078e0005 */
.L_x_71001:
[----:B------:R-:W-:Y:S05]  /*ef30*/  BSYNC B1 ;  /* 0x0000000000017941 */ /* 0x000fea0003800000 */
.L_x_70999:
        /* <DEDUP_REMOVED lines=9> */
.L_x_71003:
[----:B------:R-:W-:Y:S02]  /*efd0*/  IMAD.MOV.U32 R5, RZ, RZ, R27 ;  /* 0x000000ffff057224 */ /* 0x000fe400078e001b */
[----:B------:R-:W-:Y:S02]  /*efe0*/  IMAD.MOV.U32 R4, RZ, RZ, R2 ;  /* 0x000000ffff047224 */ /* 0x000fe400078e0002 */
[----:B------:R-:W-:Y:S02]  /*eff0*/  IMAD.MOV.U32 R27, RZ, RZ, R28 ;  /* 0x000000ffff1b7224 */ /* 0x000fe400078e001c */
[----:B------:R-:W-:Y:S02]  /*f000*/  IMAD.MOV.U32 R2, RZ, RZ, R7 ;  /* 0x000000ffff027224 */ /* 0x000fe400078e0007 */
.L_x_71004:
[----:B------:R-:W-:Y:S05]  /*f010*/  BSYNC B1 ;  /* 0x0000000000017941 */ /* 0x000fea0003800000 */
.L_x_71002:
        /* <DEDUP_REMOVED lines=16> */
.L_x_71006:
[----:B------:R-:W-:Y:S01]  /*f120*/  IMAD.MOV.U32 R22, RZ, RZ, R11 ;  /* 0x000000ffff167224 */ /* 0x000fe200078e000b */
[----:B------:R-:W-:Y:S01]  /*f130*/  MOV R11, R24 ;  /* 0x00000018000b7202 */ /* 0x000fe20000000f00 */
[----:B------:R-:W-:Y:S02]  /*f140*/  IMAD.MOV.U32 R10, RZ, RZ, R3 ;  /* 0x000000ffff0a7224 */ /* 0x000fe400078e0003 */
[----:B------:R-:W-:Y:S02]  /*f150*/  IMAD.MOV.U32 R3, RZ, RZ, R6 ;  /* 0x000000ffff037224 */ /* 0x000fe400078e0006 */
.L_x_71007:
[----:B------:R-:W-:Y:S05]  /*f160*/  BSYNC B1 ;  /* 0x0000000000017941 */ /* 0x000fea0003800000 */
.L_x_71005:
        /* <DEDUP_REMOVED lines=9> */
.L_x_71009:
[----:B------:R-:W-:Y:S01]  /*f200*/  IMAD.MOV.U32 R13, RZ, RZ, R22 ;  /* 0x000000ffff0d7224 */ /* 0x000fe200078e0016 */
[----:B------:R-:W-:Y:S01]  /*f210*/  MOV R22, R15 ;  /* 0x0000000f00167202 */ /* 0x000fe20000000f00 */
[----:B------:R-:W-:Y:S02]  /*f220*/  IMAD.MOV.U32 R7, RZ, RZ, R10 ;  /* 0x000000ffff077224 */ /* 0x000fe400078e000a */
[----:B------:R-:W-:Y:S02]  /*f230*/  IMAD.MOV.U32 R10, RZ, RZ, R9 ;  /* 0x000000ffff0a7224 */ /* 0x000fe400078e0009 */
.L_x_71010:
[----:B------:R-:W-:Y:S05]  /*f240*/  BSYNC B1 ;  /* 0x0000000000017941 */ /* 0x000fea0003800000 */
.L_x_71008:
        /* <DEDUP_REMOVED lines=9> */
.L_x_71012:
[----:B------:R-:W-:Y:S01]  /*f2e0*/  IMAD.MOV.U32 R24, RZ, RZ, R13 ;  /* 0x000000ffff187224 */ /* 0x000fe200078e000d */
[----:B------:R-:W-:Y:S01]  /*f2f0*/  MOV R13, R26 ;  /* 0x0000001a000d7202 */ /* 0x000fe20000000f00 */
[----:B------:R-:W-:Y:S02]  /*f300*/  IMAD.MOV.U32 R6, RZ, RZ, R7 ;  /* 0x000000ffff067224 */ /* 0x000fe400078e0007 */
[----:B------:R-:W-:Y:S02]  /*f310*/  IMAD.MOV.U32 R7, RZ, RZ, R8 ;  /* 0x000000ffff077224 */ /* 0x000fe400078e0008 */
.L_x_71013:
[----:B------:R-:W-:Y:S05]  /*f320*/  BSYNC B1 ;  /* 0x0000000000017941 */ /* 0x000fea0003800000 */
.L_x_71011:
        /* <DEDUP_REMOVED lines=9> */
.L_x_71015:
[----:B------:R-:W-:Y:S01]  /*f3c0*/  IMAD.MOV.U32 R8, RZ, RZ, R24 ;  /* 0x000000ffff087224 */ /* 0x000fe200078e0018 */
[----:B------:R-:W-:Y:S01]  /*f3d0*/  MOV R24, R19 ;  /* 0x0000001300187202 */ /* 0x000fe20000000f00 */
[----:B------:R-:W-:Y:S02]  /*f3e0*/  IMAD.MOV.U32 R9, RZ, RZ, R6 ;  /* 0x000000ffff097224 */ /* 0x000fe400078e0006 */
[----:B------:R-:W-:Y:S02]  /*f3f0*/  IMAD.MOV.U32 R6, RZ, RZ, R17 ;  /* 0x000000ffff067224 */ /* 0x000fe400078e0011 */
.L_x_71016:
[----:B------:R-:W-:Y:S05]  /*f400*/  BSYNC B1 ;  /* 0x0000000000017941 */ /* 0x000fea0003800000 */
.L_x_71014:
        /* <DEDUP_REMOVED lines=9> */
.L_x_71018:
[----:B------:R-:W-:Y:S01]  /*f4a0*/  IMAD.MOV.U32 R26, RZ, RZ, R8 ;  /* 0x000000ffff1a7224 */ /* 0x000fe200078e0008 */
[----:B------:R-:W-:Y:S01]  /*f4b0*/  MOV R8, R25 ;  /* 0x0000001900087202 */ /* 0x000fe20000000f00 */
[----:B------:R-:W-:Y:S02]  /*f4c0*/  IMAD.MOV.U32 R15, RZ, RZ, R9 ;  /* 0x000000ffff0f7224 */ /* 0x000fe400078e0009 */
[----:B------:R-:W-:Y:S02]  /*f4d0*/  IMAD.MOV.U32 R9, RZ, RZ, R30 ;  /* 0x000000ffff097224 */ /* 0x000fe400078e001e */
.L_x_71019:
[----:B------:R-:W-:Y:S05]  /*f4e0*/  BSYNC B1 ;  /* 0x0000000000017941 */ /* 0x000fea0003800000 */
.L_x_71017:
        /* <DEDUP_REMOVED lines=9> */
.L_x_71021:
[----:B------:R-:W-:Y:S01]  /*f580*/  IMAD.MOV.U32 R28, RZ, RZ, R26 ;  /* 0x000000ffff1c7224 */ /* 0x000fe200078e001a */
[----:B------:R-:W-:Y:S01]  /*f590*/  MOV R26, R27 ;  /* 0x0000001b001a7202 */ /* 0x000fe20000000f00 */
[----:B------:R-:W-:Y:S02]  /*f5a0*/  IMAD.MOV.U32 R17, RZ, RZ, R15 ;  /* 0x000000ffff117224 */ /* 0x000fe400078e000f */
[----:B------:R-:W-:Y:S02]  /*f5b0*/  IMAD.MOV.U32 R15, RZ, RZ, R2 ;  /* 0x000000ffff0f7224 */ /* 0x000fe400078e0002 */
.L_x_71022:
[----:B------:R-:W-:Y:S05]  /*f5c0*/  BSYNC B1 ;  /* 0x0000000000017941 */ /* 0x000fea0003800000 */
.L_x_71020:
        /* <DEDUP_REMOVED lines=9> */
.L_x_71024:
[----:B------:R-:W-:Y:S01]  /*f660*/  IMAD.MOV.U32 R19, RZ, RZ, R28 ;  /* 0x000000ffff137224 */ /* 0x000fe200078e001c */
[----:B------:R-:W-:Y:S01]  /*f670*/  MOV R28, R5 ;  /* 0x00000005001c7202 */ /* 0x000fe20000000f00 */
[----:B------:R-:W-:Y:S02]  /*f680*/  IMAD.MOV.U32 R2, RZ, RZ, R17 ;  /* 0x000000ffff027224 */ /* 0x000fe400078e0011 */
[----:B------:R-:W-:Y:S02]  /*f690*/  IMAD.MOV.U32 R17, RZ, RZ, R4 ;  /* 0x000000ffff117224 */ /* 0x000fe400078e0004 */
.L_x_71025:
[----:B------:R-:W-:Y:S05]  /*f6a0*/  BSYNC B1 ;  /* 0x0000000000017941 */ /* 0x000fea0003800000 */
.L_x_71023:
        /* <DEDUP_REMOVED lines=16> */
.L_x_71027:
[----:B------:R-:W-:Y:S01]  /*f7b0*/  MOV R4, R11 ;  /* 0x0000000b00047202 */ /* 0x000fe20000000f00 */
[----:B------:R-:W-:Y:S02]  /*f7c0*/  IMAD.MOV.U32 R20, RZ, RZ, R3 ;  /* 0x000000ffff147224 */ /* 0x000fe400078e0003 */
[----:B------:R-:W-:Y:S02]  /*f7d0*/  IMAD.MOV.U32 R11, RZ, RZ, R22 ;  /* 0x000000ffff0b7224 */ /* 0x000fe400078e0016 */
[----:B------:R-:W-:Y:S02]  /*f7e0*/  IMAD.MOV.U32 R3, RZ, RZ, R10 ;  /* 0x000000ffff037224 */ /* 0x000fe400078e000a */
.L_x_71028:
[----:B------:R-:W-:Y:S05]  /*f7f0*/  BSYNC B1 ;  /* 0x0000000000017941 */ /* 0x000fea0003800000 */
.L_x_71026:
        /* <DEDUP_REMOVED lines=9> */
.L_x_71030:
[----:B------:R-:W-:Y:S01]  /*f890*/  MOV R5, R4 ;  /* 0x0000000400057202 */ /* 0x000fe20000000f00 */
[----:B------:R-:W-:Y:S02]  /*f8a0*/  IMAD.MOV.U32 R25, RZ, RZ, R20 ;  /* 0x000000ffff197224 */ /* 0x000fe400078e0014 */
[----:B------:R-:W-:Y:S02]  /*f8b0*/  IMAD.MOV.U32 R4, RZ, RZ, R13 ;  /* 0x000000ffff047224 */ /* 0x000fe400078e000d */
[----:B------:R-:W-:Y:S02]  /*f8c0*/  IMAD.MOV.U32 R20, RZ, RZ, R7 ;  /* 0x000000ffff147224 */ /* 0x000fe400078e0007 */
.L_x_71031:
[----:B------:R-:W-:Y:S05]  /*f8d0*/  BSYNC B1 ;  /* 0x0000000000017941 */ /* 0x000fea0003800000 */
.L_x_71029:
        /* <DEDUP_REMOVED lines=9> */
.L_x_71033:
[----:B------:R-:W-:Y:S01]  /*f970*/  MOV R7, R5 ;  /* 0x0000000500077202 */ /* 0x000fe20000000f00 */
[----:B------:R-:W-:Y:S02]  /*f980*/  IMAD.MOV.U32 R10, RZ, RZ, R25 ;  /* 0x000000ffff0a7224 */ /* 0x000fe400078e0019 */
[----:B------:R-:W-:Y:S02]  /*f990*/  IMAD.MOV.U32 R5, RZ, RZ, R24 ;  /* 0x000000ffff057224 */ /* 0x000fe400078e0018 */
[----:B------:R-:W-:Y:S02]  /*f9a0*/  IMAD.MOV.U32 R25, RZ, RZ, R6 ;  /* 0x000000ffff197224 */ /* 0x000fe400078e0006 */
.L_x_71034:
[----:B------:R-:W-:Y:S05]  /*f9b0*/  BSYNC B1 ;  /* 0x0000000000017941 */ /* 0x000fea0003800000 */
.L_x_71032:
        /* <DEDUP_REMOVED lines=9> */
.L_x_71036:
[----:B------:R-:W-:Y:S01]  /*fa50*/  MOV R13, R7 ;  /* 0x00000007000d7202 */ /* 0x000fe20000000f00 */
[----:B------:R-:W-:Y:S02]  /*fa60*/  IMAD.MOV.U32 R6, RZ, RZ, R10 ;  /* 0x000000ffff067224 */ /* 0x000fe400078e000a */
[----:B------:R-:W-:Y:S02]  /*fa70*/  IMAD.MOV.U32 R7, RZ, RZ, R8 ;  /* 0x000000ffff077224 */ /* 0x000fe400078e0008 */
[----:B------:R-:W-:Y:S02]  /*fa80*/  IMAD.MOV.U32 R10, RZ, RZ, R9 ;  /* 0x000000ffff0a7224 */ /* 0x000fe400078e0009 */
.L_x_71037:
[----:B------:R-:W-:Y:S05]  /*fa90*/  BSYNC B1 ;  /* 0x0000000000017941 */ /* 0x000fea0003800000 */
.L_x_71035:
        /* <DEDUP_REMOVED lines=9> */
.L_x_71039:
[----:B------:R-:W-:Y:S01]  /*fb30*/  MOV R9, R13 ;  /* 0x0000000d00097202 */ /* 0x000fe20000000f00 */
[----:B------:R-:W-:Y:S02]  /*fb40*/  IMAD.MOV.U32 R8, RZ, RZ, R6 ;  /* 0x000000ffff087224 */ /* 0x000fe400078e0006 */
[----:B------:R-:W-:Y:S02]  /*fb50*/  IMAD.MOV.U32 R13, RZ, RZ, R26 ;  /* 0x000000ffff0d7224 */ /* 0x000fe400078e001a */
[----:B------:R-:W-:Y:S02]  /*fb60*/  IMAD.MOV.U32 R6, RZ, RZ, R15 ;  /* 0x000000ffff067224 */ /* 0x000fe400078e000f */
.L_x_71040:
[----:B------:R-:W-:Y:S05]  /*fb70*/  BSYNC B1 ;  /* 0x0000000000017941 */ /* 0x000fea0003800000 */
.L_x_71038:
        /* <DEDUP_REMOVED lines=9> */
.L_x_71042:
[----:B------:R-:W-:Y:S01]  /*fc10*/  MOV R22, R9 ;  /* 0x0000000900167202 */ /* 0x000fe20000000f00 */
[----:B------:R-:W-:Y:S02]  /*fc20*/  IMAD.MOV.U32 R15, RZ, RZ, R8 ;  /* 0x000000ffff0f7224 */ /* 0x000fe400078e0008 */
[----:B------:R-:W-:Y:S02]  /*fc30*/  IMAD.MOV.U32 R9, RZ, RZ, R28 ;  /* 0x000000ffff097224 */ /* 0x000fe400078e001c */
[----:B------:R-:W-:Y:S02]  /*fc40*/  IMAD.MOV.U32 R8, RZ, RZ, R17 ;  /* 0x000000ffff087224 */ /* 0x000fe400078e0011 */
.L_x_71043:
[----:B------:R-:W-:Y:S05]  /*fc50*/  BSYNC B1 ;  /* 0x0000000000017941 */ /* 0x000fea0003800000 */
.L_x_71041:
        /* <DEDUP_REMOVED lines=9> */
.L_x_71045:
[----:B------:R-:W-:Y:S01]  /*fcf0*/  MOV R17, R22 ;  /* 0x0000001600117202 */ /* 0x000fe20000000f00 */
[----:B------:R-:W-:Y:S02]  /*fd00*/  IMAD.MOV.U32 R24, RZ, RZ, R15 ;  /* 0x000000ffff187224 */ /* 0x000fe400078e000f */
[----:B------:R-:W-:Y:S02]  /*fd10*/  IMAD.MOV.U32 R22, RZ, RZ, R19 ;  /* 0x000000ffff167224 */ /* 0x000fe400078e0013 */
[----:B------:R-:W-:Y:S02]  /*fd20*/  IMAD.MOV.U32 R15, RZ, RZ, R2 ;  /* 0x000000ffff0f7224 */ /* 0x000fe400078e0002 */
.L_x_71046:
[----:B------:R-:W-:Y:S05]  /*fd30*/  BSYNC B1 ;  /* 0x0000000000017941 */ /* 0x000fea0003800000 */
.L_x_71044:
        /* <DEDUP_REMOVED lines=16> */
.L_x_71048:
[----:B------:R-:W-:Y:S02]  /*fe40*/  IMAD.MOV.U32 R2, RZ, RZ, R11 ;  /* 0x000000ffff027224 */ /* 0x000fe400078e000b */
[----:B------:R-:W-:Y:S02]  /*fe50*/  IMAD.MOV.U32 R18, RZ, RZ, R3 ;  /* 0x000000ffff127224 */ /* 0x000fe400078e0003 */
[----:B------:R-:W-:Y:S02]  /*fe60*/  IMAD.MOV.U32 R11, RZ, RZ, R4 ;  /* 0x000000ffff0b7224 */ /* 0x000fe400078e0004 */
[----:B------:R-:W-:Y:S02]  /*fe70*/  IMAD.MOV.U32 R3, RZ, RZ, R20 ;  /* 0x000000ffff037224 */ /* 0x000fe400078e0014 */
.L_x_71049:
[----:B------:R-:W-:Y:S05]  /*fe80*/  BSYNC B1 ;  /* 0x0000000000017941 */ /* 0x000fea0003800000 */
.L_x_71047:
        /* <DEDUP_REMOVED lines=9> */
.L_x_71051:
[----:B------:R-:W-:Y:S02]  /*ff20*/  IMAD.MOV.U32 R4, RZ, RZ, R2 ;  /* 0x000000ffff047224 */ /* 0x000fe400078e0002 */
[----:B------:R-:W-:Y:S02]  /*ff30*/  IMAD.MOV.U32 R19, RZ, RZ, R18 ;  /* 0x000000ffff137224 */ /* 0x000fe400078e0012 */
[----:B------:R-:W-:Y:S02]  /*ff40*/  IMAD.MOV.U32 R2, RZ, RZ, R5 ;  /* 0x000000ffff027224 */ /* 0x000fe400078e0005 */
[----:B------:R-:W-:Y:S02]  /*ff50*/  IMAD.MOV.U32 R18, RZ, RZ, R25 ;  /* 0x000000ffff127224 */ /* 0x000fe400078e0019 */
.L_x_71052:
[----:B------:R-:W-:Y:S05]  /*ff60*/  BSYNC B1 ;  /* 0x0000000000017941 */ /* 0x000fea0003800000 */
.L_x_71050:
        /* <DEDUP_REMOVED lines=9> */
.L_x_71054:
[----:B------:R-:W-:Y:S02]  /*10000*/  IMAD.MOV.U32 R20, RZ, RZ, R4 ;  /* 0x000000ffff147224 */ /* 0x000fe400078e0004 */
[----:B------:R-:W-:Y:S02]  /*10010*/  IMAD.MOV.U32 R5, RZ, RZ, R19 ;  /* 0x000000ffff057224 */ /* 0x000fe400078e0013 */
[----:B------:R-:W-:Y:S02]  /*10020*/  IMAD.MOV.U32 R4, RZ, RZ, R7 ;  /* 0x000000ffff047224 */ /* 0x000fe400078e0007 */
[----:B------:R-:W-:Y:S02]  /*10030*/  IMAD.MOV.U32 R19, RZ, RZ, R10 ;  /* 0x000000ffff137224 */ /* 0x000fe400078e000a */
.L_x_71055:
[----:B------:R-:W-:Y:S05]  /*10040*/  BSYNC B1 ;  /* 0x0000000000017941 */ /* 0x000fea0003800000 */
.L_x_71053:
        /* <DEDUP_REMOVED lines=9> */
.L_x_71057:
[----:B------:R-:W-:Y:S02]  /*100e0*/  IMAD.MOV.U32 R10, RZ, RZ, R20 ;  /* 0x000000ffff0a7224 */ /* 0x000fe400078e0014 */
[----:B------:R-:W-:Y:S02]  /*100f0*/  IMAD.MOV.U32 R7, RZ, RZ, R5 ;  /* 0x000000ffff077224 */ /* 0x000fe400078e0005 */
[----:B------:R-:W-:Y:S02]  /*10100*/  IMAD.MOV.U32 R20, RZ, RZ, R13 ;  /* 0x000000ffff147224 */ /* 0x000fe400078e000d */
[----:B------:R-:W-:Y:S02]  /*10110*/  IMAD.MOV.U32 R5, RZ, RZ, R6 ;  /* 0x000000ffff057224 */ /* 0x000fe400078e0006 */
.L_x_71058:
[----:B------:R-:W-:Y:S05]  /*10120*/  BSYNC B1 ;  /* 0x0000000000017941 */ /* 0x000fea0003800000 */
.L_x_71056:
        /* <DEDUP_REMOVED lines=9> */
.L_x_71060:
[----:B------:R-:W-:Y:S02]  /*101c0*/  IMAD.MOV.U32 R13, RZ, RZ, R10 ;  /* 0x000000ffff0d7224 */ /* 0x000fe400078e000a */
[----:B------:R-:W-:Y:S02]  /*101d0*/  IMAD.MOV.U32 R6, RZ, RZ, R7 ;  /* 0x000000ffff067224 */ /* 0x000fe400078e0007 */
[----:B------:R-:W-:Y:S02]  /*101e0*/  IMAD.MOV.U32 R10, RZ, RZ, R9 ;  /* 0x000000ffff0a7224 */ /* 0x000fe400078e0009 */
[----:B------:R-:W-:Y:S02]  /*101f0*/  IMAD.MOV.U32 R7, RZ, RZ, R8 ;  /* 0x000000ffff077224 */ /* 0x000fe400078e0008 */
.L_x_71061:
[----:B------:R-:W-:Y:S05]  /*10200*/  BSYNC B1 ;  /* 0x0000000000017941 */ /* 0x000fea0003800000 */
.L_x_71059:
        /* <DEDUP_REMOVED lines=9> */
.L_x_71063:
[----:B------:R-:W-:Y:S02]  /*102a0*/  IMAD.MOV.U32 R8, RZ, RZ, R13 ;  /* 0x000000ffff087224 */ /* 0x000fe400078e000d */
[----:B------:R-:W-:Y:S02]  /*102b0*/  IMAD.MOV.U32 R9, RZ, RZ, R6 ;  /* 0x000000ffff097224 */ /* 0x000fe400078e0006 */
[----:B------:R-:W-:Y:S02]  /*102c0*/  IMAD.MOV.U32 R13, RZ, RZ, R22 ;  /* 0x000000ffff0d7224 */ /* 0x000fe400078e0016 */
[----:B------:R-:W-:Y:S02]  /*102d0*/  IMAD.MOV.U32 R6, RZ, RZ, R15 ;  /* 0x000000ffff067224 */ /* 0x000fe400078e000f */
.L_x_71064:
[----:B------:R-:W-:Y:S05]  /*102e0*/  BSYNC B1 ;  /* 0x0000000000017941 */ /* 0x000fea0003800000 */
.L_x_71062:
        /* <DEDUP_REMOVED lines=9> */
.L_x_71066:
[----:B------:R-:W-:Y:S02]  /*10380*/  IMAD.MOV.U32 R15, RZ, RZ, R8 ;  /* 0x000000ffff0f7224 */ /* 0x000fe400078e0008 */
[----:B------:R-:W-:Y:S02]  /*10390*/  IMAD.MOV.U32 R22, RZ, RZ, R9 ;  /* 0x000000ffff167224 */ /* 0x000fe400078e0009 */
[----:B------:R-:W-:Y:S02]  /*103a0*/  IMAD.MOV.U32 R8, RZ, RZ, R17 ;  /* 0x000000ffff087224 */ /* 0x000fe400078e0011 */
[----:B------:R-:W-:Y:S02]  /*103b0*/  IMAD.MOV.U32 R9, RZ, RZ, R24 ;  /* 0x000000ffff097224 */ /* 0x000fe400078e0018 */
.L_x_71067:
[----:B------:R-:W-:Y:S05]  /*103c0*/  BSYNC B1 ;  /* 0x0000000000017941 */ /* 0x000fea0003800000 */
.L_x_71065:
        /* <DEDUP_REMOVED lines=16> */
.L_x_71069:
[----:B------:R-:W-:Y:S01]  /*104d0*/  IMAD.MOV.U32 R16, RZ, RZ, R11 ;  /* 0x000000ffff107224 */ /* 0x000fe200078e000b */
[----:B------:R-:W-:Y:S01]  /*104e0*/  MOV R11, R2 ;  /* 0x00000002000b7202 */ /* 0x000fe20000000f00 */
[----:B------:R-:W-:Y:S02]  /*104f0*/  IMAD.MOV.U32 R24, RZ, RZ, R3 ;  /* 0x000000ffff187224 */ /* 0x000fe400078e0003 */
[----:B------:R-:W-:Y:S02]  /*10500*/  IMAD.MOV.U32 R3, RZ, RZ, R18 ;  /* 0x000000ffff037224 */ /* 0x000fe400078e0012 */
.L_x_71070:
[----:B------:R-:W-:Y:S05]  /*10510*/  BSYNC B1 ;  /* 0x0000000000017941 */ /* 0x000fea0003800000 */
.L_x_71068:
        /* <DEDUP_REMOVED lines=9> */
.L_x_71072:
[----:B------:R-:W-:Y:S01]  /*105b0*/  IMAD.MOV.U32 R17, RZ, RZ, R16 ;  /* 0x000000ffff117224 */ /* 0x000fe200078e0010 */
[----:B------:R-:W-:Y:S01]  /*105c0*/  MOV R16, R4 ;  /* 0x0000000400107202 */ /* 0x000fe20000000f00 */
[----:B------:R-:W-:Y:S02]  /*105d0*/  IMAD.MOV.U32 R18, RZ, RZ, R24 ;  /* 0x000000ffff127224 */ /* 0x000fe400078e0018 */
[----:B------:R-:W-:Y:S02]  /*105e0*/  IMAD.MOV.U32 R24, RZ, RZ, R19 ;  /* 0x000000ffff187224 */ /* 0x000fe400078e0013 */
.L_x_71073:
[----:B------:R-:W-:Y:S05]  /*105f0*/  BSYNC B1 ;  /* 0x0000000000017941 */ /* 0x000fea0003800000 */
.L_x_71071:
        /* <DEDUP_REMOVED lines=9> */
.L_x_71075:
[----:B------:R-:W-:Y:S01]  /*10690*/  IMAD.MOV.U32 R19, RZ, RZ, R17 ;  /* 0x000000ffff137224 */ /* 0x000fe200078e0011 */
[----:B------:R-:W-:Y:S01]  /*106a0*/  MOV R17, R20 ;  /* 0x0000001400117202 */ /* 0x000fe20000000f00 */
[----:B------:R-:W-:Y:S02]  /*106b0*/  IMAD.MOV.U32 R26, RZ, RZ, R18 ;  /* 0x000000ffff1a7224 */ /* 0x000fe400078e0012 */
[----:B------:R-:W-:Y:S02]  /*106c0*/  IMAD.MOV.U32 R18, RZ, RZ, R5 ;  /* 0x000000ffff127224 */ /* 0x000fe400078e0005 */
.L_x_71076:
[----:B------:R-:W-:Y:S05]  /*106d0*/  BSYNC B1 ;  /* 0x0000000000017941 */ /* 0x000fea0003800000 */
.L_x_71074:
        /* <DEDUP_REMOVED lines=9> */
.L_x_71078:
[----:B------:R-:W-:Y:S01]  /*10770*/  IMAD.MOV.U32 R20, RZ, RZ, R19 ;  /* 0x000000ffff147224 */ /* 0x000fe200078e0013 */
[----:B------:R-:W-:Y:S01]  /*10780*/  MOV R19, R10 ;  /* 0x0000000a00137202 */ /* 0x000fe20000000f00 */
[----:B------:R-:W-:Y:S02]  /*10790*/  IMAD.MOV.U32 R25, RZ, RZ, R26 ;  /* 0x000000ffff197224 */ /* 0x000fe400078e001a */
[----:B------:R-:W-:Y:S02]  /*107a0*/  IMAD.MOV.U32 R26, RZ, RZ, R7 ;  /* 0x000000ffff1a7224 */ /* 0x000fe400078e0007 */
.L_x_71079:
[----:B------:R-:W-:Y:S05]  /*107b0*/  BSYNC B1 ;  /* 0x0000000000017941 */ /* 0x000fea0003800000 */
.L_x_71077:
        /* <DEDUP_REMOVED lines=9> */
.L_x_71081:
[----:B------:R-:W-:Y:S01]  /*10850*/  IMAD.MOV.U32 R27, RZ, RZ, R20 ;  /* 0x000000ffff1b7224 */ /* 0x000fe200078e0014 */
[----:B------:R-:W-:Y:S01]  /*10860*/  MOV R20, R13 ;  /* 0x0000000d00147202 */ /* 0x000fe20000000f00 */
[----:B------:R-:W-:Y:S02]  /*10870*/  IMAD.MOV.U32 R32, RZ, RZ, R25 ;  /* 0x000000ffff207224 */ /* 0x000fe400078e0019 */
[----:B------:R-:W-:Y:S02]  /*10880*/  IMAD.MOV.U32 R25, RZ, RZ, R6 ;  /* 0x000000ffff197224 */ /* 0x000fe400078e0006 */
.L_x_71082:
[----:B------:R-:W-:Y:S05]  /*10890*/  BSYNC B1 ;  /* 0x0000000000017941 */ /* 0x000fea0003800000 */
.L_x_71080:
        /* <DEDUP_REMOVED lines=9> */
.L_x_71084:
[----:B------:R-:W-:Y:S01]  /*10930*/  IMAD.MOV.U32 R13, RZ, RZ, R27 ;  /* 0x000000ffff0d7224 */ /* 0x000fe200078e001b */
[----:B------:R-:W-:Y:S01]  /*10940*/  MOV R27, R8 ;  /* 0x00000008001b7202 */ /* 0x000fe20000000f00 */
[----:B------:R-:W-:Y:S02]  /*10950*/  IMAD.MOV.U32 R35, RZ, RZ, R32 ;  /* 0x000000ffff237224 */ /* 0x000fe400078e0020 */
[----:B------:R-:W-:Y:S02]  /*10960*/  IMAD.MOV.U32 R32, RZ, RZ, R9 ;  /* 0x000000ffff207224 */ /* 0x000fe400078e0009 */
.L_x_71085:
[----:B------:R-:W-:Y:S05]  /*10970*/  BSYNC B1 ;  /* 0x0000000000017941 */ /* 0x000fea0003800000 */
.L_x_71083:
        /* <DEDUP_REMOVED lines=9> */
.L_x_71087:
[----:B------:R-:W-:Y:S01]  /*10a10*/  IMAD.MOV.U32 R34, RZ, RZ, R13 ;  /* 0x000000ffff227224 */ /* 0x000fe200078e000d */
[----:B------:R-:W-:Y:S01]  /*10a20*/  MOV R13, R15 ;  /* 0x0000000f000d7202 */ /* 0x000fe20000000f00 */
[----:B------:R-:W-:Y:S02]  /*10a30*/  IMAD.MOV.U32 R40, RZ, RZ, R35 ;  /* 0x000000ffff287224 */ /* 0x000fe400078e0023 */
[----:B------:R-:W-:Y:S02]  /*10a40*/  IMAD.MOV.U32 R35, RZ, RZ, R22 ;  /* 0x000000ffff237224 */ /* 0x000fe400078e0016 */
.L_x_71088:
[----:B------:R-:W-:Y:S05]  /*10a50*/  BSYNC B1 ;  /* 0x0000000000017941 */ /* 0x000fea0003800000 */
.L_x_71086:
        /* <DEDUP_REMOVED lines=16> */
.L_x_71090:
[----:B------:R-:W-:Y:S01]  /*10b60*/  MOV R10, R11 ;  /* 0x0000000b000a7202 */ /* 0x000fe20000000f00 */
[----:B------:R-:W-:Y:S02]  /*10b70*/  IMAD.MOV.U32 R2, RZ, RZ, R3 ;  /* 0x000000ffff027224 */ /* 0x000fe400078e0003 */
[----:B------:R-:W-:Y:S02]  /*10b80*/  IMAD.MOV.U32 R11, RZ, RZ, R16 ;  /* 0x000000ffff0b7224 */ /* 0x000fe400078e0010 */
[----:B------:R-:W-:Y:S02]  /*10b90*/  IMAD.MOV.U32 R3, RZ, RZ, R24 ;  /* 0x000000ffff037224 */ /* 0x000fe400078e0018 */
.L_x_71091:
[----:B------:R-:W-:Y:S05]  /*10ba0*/  BSYNC B1 ;  /* 0x0000000000017941 */ /* 0x000fea0003800000 */
.L_x_71089:
        /* <DEDUP_REMOVED lines=9> */
.L_x_71093:
[----:B------:R-:W-:Y:S01]  /*10c40*/  MOV R29, R10 ;  /* 0x0000000a001d7202 */ /* 0x000fe20000000f00 */
[----:B------:R-:W-:Y:S02]  /*10c50*/  IMAD.MOV.U32 R5, RZ, RZ, R2 ;  /* 0x000000ffff057224 */ /* 0x000fe400078e0002 */
[----:B------:R-:W-:Y:S02]  /*10c60*/  IMAD.MOV.U32 R10, RZ, RZ, R17 ;  /* 0x000000ffff0a7224 */ /* 0x000fe400078e0011 */
[----:B------:R-:W-:Y:S02]  /*10c70*/  IMAD.MOV.U32 R2, RZ, RZ, R18 ;  /* 0x000000ffff027224 */ /* 0x000fe400078e0012 */
.L_x_71094:
[----:B------:R-:W-:Y:S05]  /*10c80*/  BSYNC B1 ;  /* 0x0000000000017941 */ /* 0x000fea0003800000 */
.L_x_71092:
        /* <DEDUP_REMOVED lines=9> */
.L_x_71096:
[----:B------:R-:W-:Y:S01]  /*10d20*/  MOV R28, R29 ;  /* 0x0000001d001c7202 */ /* 0x000fe20000000f00 */
[----:B------:R-:W-:Y:S02]  /*10d30*/  IMAD.MOV.U32 R4, RZ, RZ, R5 ;  /* 0x000000ffff047224 */ /* 0x000fe400078e0005 */
[----:B------:R-:W-:Y:S02]  /*10d40*/  IMAD.MOV.U32 R29, RZ, RZ, R19 ;  /* 0x000000ffff1d7224 */ /* 0x000fe400078e0013 */
[----:B------:R-:W-:Y:S02]  /*10d50*/  IMAD.MOV.U32 R5, RZ, RZ, R26 ;  /* 0x000000ffff057224 */ /* 0x000fe400078e001a */
.L_x_71097:
[----:B------:R-:W-:Y:S05]  /*10d60*/  BSYNC B1 ;  /* 0x0000000000017941 */ /* 0x000fea0003800000 */
.L_x_71095:
        /* <DEDUP_REMOVED lines=9> */
.L_x_71099:
[----:B------:R-:W-:Y:S01]  /*10e00*/  MOV R31, R28 ;  /* 0x0000001c001f7202 */ /* 0x000fe20000000f00 */
[----:B------:R-:W-:Y:S02]  /*10e10*/  IMAD.MOV.U32 R7, RZ, RZ, R4 ;  /* 0x000000ffff077224 */ /* 0x000fe400078e0004 */
[----:B------:R-:W-:Y:S02]  /*10e20*/  IMAD.MOV.U32 R28, RZ, RZ, R20 ;  /* 0x000000ffff1c7224 */ /* 0x000fe400078e0014 */
[----:B------:R-:W-:Y:S02]  /*10e30*/  IMAD.MOV.U32 R4, RZ, RZ, R25 ;  /* 0x000000ffff047224 */ /* 0x000fe400078e0019 */
.L_x_71100:
[----:B------:R-:W-:Y:S05]  /*10e40*/  BSYNC B1 ;  /* 0x0000000000017941 */ /* 0x000fea0003800000 */
.L_x_71098:
        /* <DEDUP_REMOVED lines=9> */
.L_x_71102:
[----:B------:R-:W-:Y:S01]  /*10ee0*/  MOV R30, R31 ;  /* 0x0000001f001e7202 */ /* 0x000fe20000000f00 */
[----:B------:R-:W-:Y:S02]  /*10ef0*/  IMAD.MOV.U32 R6, RZ, RZ, R7 ;  /* 0x000000ffff067224 */ /* 0x000fe400078e0007 */
[----:B------:R-:W-:Y:S02]  /*10f00*/  IMAD.MOV.U32 R31, RZ, RZ, R27 ;  /* 0x000000ffff1f7224 */ /* 0x000fe400078e001b */
[----:B------:R-:W-:Y:S02]  /*10f10*/  IMAD.MOV.U32 R7, RZ, RZ, R32 ;  /* 0x000000ffff077224 */ /* 0x000fe400078e0020 */
.L_x_71103:
[----:B------:R-:W-:Y:S05]  /*10f20*/  BSYNC B1 ;  /* 0x0000000000017941 */ /* 0x000fea0003800000 */
.L_x_71101:
        /* <DEDUP_REMOVED lines=9> */
.L_x_71105:
[----:B------:R-:W-:Y:S01]  /*10fc0*/  MOV R33, R30 ;  /* 0x0000001e00217202 */ /* 0x000fe20000000f00 */
[----:B------:R-:W-:Y:S02]  /*10fd0*/  IMAD.MOV.U32 R9, RZ, RZ, R6 ;  /* 0x000000ffff097224 */ /* 0x000fe400078e0006 */
[----:B------:R-:W-:Y:S02]  /*10fe0*/  IMAD.MOV.U32 R30, RZ, RZ, R13 ;  /* 0x000000ffff1e7224 */ /* 0x000fe400078e000d */
[----:B------:R-:W-:Y:S02]  /*10ff0*/  IMAD.MOV.U32 R6, RZ, RZ, R35 ;  /* 0x000000ffff067224 */ /* 0x000fe400078e0023 */
.L_x_71106:
[----:B------:R-:W-:Y:S05]  /*11000*/  BSYNC B1 ;  /* 0x0000000000017941 */ /* 0x000fea0003800000 */
.L_x_71104:
        /* <DEDUP_REMOVED lines=9> */
.L_x_71108:
[----:B------:R-:W-:Y:S01]  /*110a0*/  MOV R32, R33 ;  /* 0x0000002100207202 */ /* 0x000fe20000000f00 */
[----:B------:R-:W-:Y:S02]  /*110b0*/  IMAD.MOV.U32 R8, RZ, RZ, R9 ;  /* 0x000000ffff087224 */ /* 0x000fe400078e0009 */
[----:B------:R-:W-:Y:S02]  /*110c0*/  IMAD.MOV.U32 R33, RZ, RZ, R34 ;  /* 0x000000ffff217224 */ /* 0x000fe400078e0022 */
[----:B------:R-:W-:Y:S02]  /*110d0*/  IMAD.MOV.U32 R9, RZ, RZ, R40 ;  /* 0x000000ffff097224 */ /* 0x000fe400078e0028 */
.L_x_71109:
[----:B------:R-:W-:Y:S05]  /*110e0*/  BSYNC B1 ;  /* 0x0000000000017941 */ /* 0x000fea0003800000 */
.L_x_71107:
[----:B------:R-:W-:Y:S02]  /*110f0*/  FADD.FTZ R34, R23, R21 ;  /* 0x0000001517227221 */ /* 0x000fe40000010000 */
[----:B------:R-:W-:Y:S02]  /*11100*/  IMAD.MOV.U32 R35, RZ, RZ, R12 ;  /* 0x000000ffff237224 */ /* 0x000fe400078e000c */
.L_x_70941:
[----:B-1-34-:R-:W-:Y:S05]  /*11110*/  BSYNC B0 ;  /* 0x0000000000007941 */ /* 0x01afea0003800000 */
.L_x_70940:
        /* <DEDUP_REMOVED lines=46> */
.L_x_71113:
[----:B------:R-:W-:Y:S02]  /*11400*/  IMAD.MOV.U32 R19, RZ, RZ, R11 ;  /* 0x000000ffff137224 */ /* 0x000fe400078e000b */
[----:B------:R-:W-:Y:S01]  /*11410*/  IMAD.MOV.U32 R34, RZ, RZ, R3 ;  /* 0x000000ffff227224 */ /* 0x000fe200078e0003 */
[----:B------:R-:W-:Y:S01]  /*11420*/  MOV R3, R2 ;  /* 0x0000000200037202 */ /* 0x000fe20000000f00 */
[----:B------:R-:W-:Y:S02]  /*11430*/  IMAD.MOV.U32 R11, RZ, RZ, R10 ;  /* 0x000000ffff0b7224 */ /* 0x000fe400078e000a */
.L_x_71114:
[----:B------:R-:W-:Y:S05]  /*11440*/  BSYNC B1 ;  /* 0x0000000000017941 */ /* 0x000fea0003800000 */
.L_x_71112:
        /* <DEDUP_REMOVED lines=9> */
.L_x_71116:
[----:B------:R-:W-:Y:S01]  /*114e0*/  IMAD.MOV.U32 R27, RZ, RZ, R19 ;  /* 0x000000ffff1b7224 */ /* 0x000fe200078e0013 */
[----:B------:R-:W-:Y:S01]  /*114f0*/  MOV R19, R29 ;  /* 0x0000001d00137202 */ /* 0x000fe20000000f00 */
[----:B------:R-:W-:Y:S02]  /*11500*/  IMAD.MOV.U32 R25, RZ, RZ, R34 ;  /* 0x000000ffff197224 */ /* 0x000fe400078e0022 */
[----:B------:R-:W-:Y:S02]  /*11510*/  IMAD.MOV.U32 R34, RZ, RZ, R5 ;  /* 0x000000ffff227224 */ /* 0x000fe400078e0005 */
.L_x_71117:
[----:B------:R-:W-:Y:S05]  /*11520*/  BSYNC B1 ;  /* 0x0000000000017941 */ /* 0x000fea0003800000 */
.L_x_71115:
        /* <DEDUP_REMOVED lines=9> */
.L_x_71119:
[----:B------:R-:W-:Y:S01]  /*115c0*/  IMAD.MOV.U32 R10, RZ, RZ, R27 ;  /* 0x000000ffff0a7224 */ /* 0x000fe200078e001b */
[----:B------:R-:W-:Y:S01]  /*115d0*/  MOV R2, R25 ;  /* 0x0000001900027202 */ /* 0x000fe20000000f00 */
[----:B------:R-:W-:Y:S02]  /*115e0*/  IMAD.MOV.U32 R27, RZ, RZ, R28 ;  /* 0x000000ffff1b7224 */ /* 0x000fe400078e001c */
[----:B------:R-:W-:Y:S02]  /*115f0*/  IMAD.MOV.U32 R25, RZ, RZ, R4 ;  /* 0x000000ffff197224 */ /* 0x000fe400078e0004 */
.L_x_71120:
[----:B------:R-:W-:Y:S05]  /*11600*/  BSYNC B1 ;  /* 0x0000000000017941 */ /* 0x000fea0003800000 */
.L_x_71118:
        /* <DEDUP_REMOVED lines=9> */
.L_x_71122:
[----:B------:R-:W-:Y:S01]  /*116a0*/  MOV R29, R10 ;  /* 0x0000000a001d7202 */ /* 0x000fe20000000f00 */
[----:B------:R-:W-:Y:S02]  /*116b0*/  IMAD.MOV.U32 R5, RZ, RZ, R2 ;  /* 0x000000ffff057224 */ /* 0x000fe400078e0002 */
[----:B------:R-:W-:Y:S02]  /*116c0*/  IMAD.MOV.U32 R10, RZ, RZ, R31 ;  /* 0x000000ffff0a7224 */ /* 0x000fe400078e001f */
[----:B------:R-:W-:Y:S02]  /*116d0*/  IMAD.MOV.U32 R2, RZ, RZ, R7 ;  /* 0x000000ffff027224 */ /* 0x000fe400078e0007 */
.L_x_71123:
[----:B------:R-:W-:Y:S05]  /*116e0*/  BSYNC B1 ;  /* 0x0000000000017941 */ /* 0x000fea0003800000 */
.L_x_71121:
        /* <DEDUP_REMOVED lines=9> */
.L_x_71125:
[----:B------:R-:W-:Y:S02]  /*11780*/  IMAD.MOV.U32 R28, RZ, RZ, R29 ;  /* 0x000000ffff1c7224 */ /* 0x000fe400078e001d */
[----:B------:R-:W-:Y:S02]  /*11790*/  IMAD.MOV.U32 R4, RZ, RZ, R5 ;  /* 0x000000ffff047224 */ /* 0x000fe400078e0005 */
[----:B------:R-:W-:Y:S02]  /*117a0*/  IMAD.MOV.U32 R29, RZ, RZ, R30 ;  /* 0x000000ffff1d7224 */ /* 0x000fe400078e001e */
[----:B------:R-:W-:Y:S02]  /*117b0*/  IMAD.MOV.U32 R5, RZ, RZ, R6 ;  /* 0x000000ffff057224 */ /* 0x000fe400078e0006 */
.L_x_71126:
[----:B------:R-:W-:Y:S05]  /*117c0*/  BSYNC B1 ;  /* 0x0000000000017941 */ /* 0x000fea0003800000 */
.L_x_71124:
        /* <DEDUP_REMOVED lines=9> */
.L_x_71128:
[----:B------:R-:W-:Y:S02]  /*11860*/  IMAD.MOV.U32 R31, RZ, RZ, R28 ;  /* 0x000000ffff1f7224 */ /* 0x000fe400078e001c */
[----:B------:R-:W-:Y:S01]  /*11870*/  IMAD.MOV.U32 R7, RZ, RZ, R4 ;  /* 0x000000ffff077224 */ /* 0x000fe200078e0004 */
[----:B------:R-:W-:Y:S01]  /*11880*/  MOV R4, R9 ;  /* 0x0000000900047202 */ /* 0x000fe20000000f00 */
[----:B------:R-:W-:Y:S02]  /*11890*/  IMAD.MOV.U32 R28, RZ, RZ, R33 ;  /* 0x000000ffff1c7224 */ /* 0x000fe400078e0021 */
.L_x_71129:
[----:B------:R-:W-:Y:S05]  /*118a0*/  BSYNC B1 ;  /* 0x0000000000017941 */ /* 0x000fea0003800000 */
.L_x_71127:
        /* <DEDUP_REMOVED lines=9> */
.L_x_71131:
[----:B------:R-:W-:Y:S01]  /*11940*/  IMAD.MOV.U32 R9, RZ, RZ, R31 ;  /* 0x000000ffff097224 */ /* 0x000fe200078e001f */
[----:B------:R-:W-:Y:S01]  /*11950*/  MOV R31, R32 ;  /* 0x00000020001f7202 */ /* 0x000fe20000000f00 */
[----:B------:R-:W-:Y:S02]  /*11960*/  IMAD.MOV.U32 R6, RZ, RZ, R7 ;  /* 0x000000ffff067224 */ /* 0x000fe400078e0007 */
[----:B------:R-:W-:Y:S02]  /*11970*/  IMAD.MOV.U32 R7, RZ, RZ, R8 ;  /* 0x000000ffff077224 */ /* 0x000fe400078e0008 */
.L_x_71132:
[----:B------:R-:W-:Y:S05]  /*11980*/  BSYNC B1 ;  /* 0x0000000000017941 */ /* 0x000fea0003800000 */
.L_x_71130:
        /* <DEDUP_REMOVED lines=16> */
.L_x_71134:
[----:B------:R-:W-:Y:S02]  /*11a90*/  IMAD.MOV.U32 R26, RZ, RZ, R11 ;  /* 0x000000ffff1a7224 */ /* 0x000fe400078e000b */
[----:B------:R-:W-:Y:S02]  /*11aa0*/  IMAD.MOV.U32 R8, RZ, RZ, R3 ;  /* 0x000000ffff087224 */ /* 0x000fe400078e0003 */
[----:B------:R-:W-:Y:S02]  /*11ab0*/  IMAD.MOV.U32 R11, RZ, RZ, R19 ;  /* 0x000000ffff0b7224 */ /* 0x000fe400078e0013 */
[----:B------:R-:W-:Y:S02]  /*11ac0*/  IMAD.MOV.U32 R3, RZ, RZ, R34 ;  /* 0x000000ffff037224 */ /* 0x000fe400078e0022 */
.L_x_71135:
[----:B------:R-:W-:Y:S05]  /*11ad0*/  BSYNC B1 ;  /* 0x0000000000017941 */ /* 0x000fea0003800000 */
.L_x_71133:
        /* <DEDUP_REMOVED lines=9> */
.L_x_71137:
[----:B------:R-:W-:Y:S02]  /*11b70*/  IMAD.MOV.U32 R19, RZ, RZ, R26 ;  /* 0x000000ffff137224 */ /* 0x000fe400078e001a */
[----:B------:R-:W-:Y:S01]  /*11b80*/  IMAD.MOV.U32 R17, RZ, RZ, R8 ;  /* 0x000000ffff117224 */ /* 0x000fe200078e0008 */
[----:B------:R-:W-:Y:S01]  /*11b90*/  MOV R8, R25 ;  /* 0x0000001900087202 */ /* 0x000fe20000000f00 */
[----:B------:R-:W-:Y:S02]  /*11ba0*/  IMAD.MOV.U32 R26, RZ, RZ, R27 ;  /* 0x000000ffff1a7224 */ /* 0x000fe400078e001b */
.L_x_71138:
[----:B------:R-:W-:Y:S05]  /*11bb0*/  BSYNC B1 ;  /* 0x0000000000017941 */ /* 0x000fea0003800000 */
.L_x_71136:
        /* <DEDUP_REMOVED lines=9> */
.L_x_71140:
[----:B------:R-:W-:Y:S01]  /*11c50*/  IMAD.MOV.U32 R32, RZ, RZ, R19 ;  /* 0x000000ffff207224 */ /* 0x000fe200078e0013 */
[----:B------:R-:W-:Y:S01]  /*11c60*/  MOV R19, R10 ;  /* 0x0000000a00137202 */ /* 0x000fe20000000f00 */
[----:B------:R-:W-:Y:S02]  /*11c70*/  IMAD.MOV.U32 R30, RZ, RZ, R17 ;  /* 0x000000ffff1e7224 */ /* 0x000fe400078e0011 */
[----:B------:R-:W-:Y:S02]  /*11c80*/  IMAD.MOV.U32 R17, RZ, RZ, R2 ;  /* 0x000000ffff117224 */ /* 0x000fe400078e0002 */
.L_x_71141:
[----:B------:R-:W-:Y:S05]  /*11c90*/  BSYNC B1 ;  /* 0x0000000000017941 */ /* 0x000fea0003800000 */
.L_x_71139:
        /* <DEDUP_REMOVED lines=9> */
.L_x_71143:
[----:B------:R-:W-:Y:S01]  /*11d30*/  IMAD.MOV.U32 R27, RZ, RZ, R32 ;  /* 0x000000ffff1b7224 */ /* 0x000fe200078e0020 */
[----:B------:R-:W-:Y:S01]  /*11d40*/  MOV R25, R30 ;  /* 0x0000001e00197202 */ /* 0x000fe20000000f00 */
[----:B------:R-:W-:Y:S02]  /*11d50*/  IMAD.MOV.U32 R32, RZ, RZ, R29 ;  /* 0x000000ffff207224 */ /* 0x000fe400078e001d */
[----:B------:R-:W-:Y:S02]  /*11d60*/  IMAD.MOV.U32 R30, RZ, RZ, R5 ;  /* 0x000000ffff1e7224 */ /* 0x000fe400078e0005 */
.L_x_71144:
[----:B------:R-:W-:Y:S05]  /*11d70*/  BSYNC B1 ;  /* 0x0000000000017941 */ /* 0x000fea0003800000 */
.L_x_71142:
        /* <DEDUP_REMOVED lines=9> */
.L_x_71146:
[----:B------:R-:W-:Y:S01]  /*11e10*/  MOV R10, R27 ;  /* 0x0000001b000a7202 */ /* 0x000fe20000000f00 */
[----:B------:R-:W-:Y:S02]  /*11e20*/  IMAD.MOV.U32 R2, RZ, RZ, R25 ;  /* 0x000000ffff027224 */ /* 0x000fe400078e0019 */
[----:B------:R-:W-:Y:S02]  /*11e30*/  IMAD.MOV.U32 R27, RZ, RZ, R28 ;  /* 0x000000ffff1b7224 */ /* 0x000fe400078e001c */
[----:B------:R-:W-:Y:S02]  /*11e40*/  IMAD.MOV.U32 R25, RZ, RZ, R4 ;  /* 0x000000ffff197224 */ /* 0x000fe400078e0004 */
.L_x_71147:
[----:B------:R-:W-:Y:S05]  /*11e50*/  BSYNC B1 ;  /* 0x0000000000017941 */ /* 0x000fea0003800000 */
.L_x_71145:
        /* <DEDUP_REMOVED lines=9> */
.L_x_71149:
[----:B------:R-:W-:Y:S02]  /*11ef0*/  IMAD.MOV.U32 R4, RZ, RZ, R10 ;  /* 0x000000ffff047224 */ /* 0x000fe400078e000a */
[----:B------:R-:W-:Y:S02]  /*11f00*/  IMAD.MOV.U32 R5, RZ, RZ, R2 ;  /* 0x000000ffff057224 */ /* 0x000fe400078e0002 */
[----:B------:R-:W-:Y:S02]  /*11f10*/  IMAD.MOV.U32 R10, RZ, RZ, R31 ;  /* 0x000000ffff0a7224 */ /* 0x000fe400078e001f */
[----:B------:R-:W-:Y:S02]  /*11f20*/  IMAD.MOV.U32 R2, RZ, RZ, R7 ;  /* 0x000000ffff027224 */ /* 0x000fe400078e0007 */
.L_x_71150:
[----:B------:R-:W-:Y:S05]  /*11f30*/  BSYNC B1 ;  /* 0x0000000000017941 */ /* 0x000fea0003800000 */
.L_x_71148:
        /* <DEDUP_REMOVED lines=9> */
.L_x_71152:
[----:B------:R-:W-:Y:S02]  /*11fd0*/  IMAD.MOV.U32 R28, RZ, RZ, R4 ;  /* 0x000000ffff1c7224 */ /* 0x000fe400078e0004 */
[----:B------:R-:W-:Y:S01]  /*11fe0*/  IMAD.MOV.U32 R7, RZ, RZ, R5 ;  /* 0x000000ffff077224 */ /* 0x000fe200078e0005 */
[----:B------:R-:W-:Y:S01]  /*11ff0*/  MOV R5, R6 ;  /* 0x0000000600057202 */ /* 0x000fe20000000f00 */
[----:B------:R-:W-:Y:S02]  /*12000*/  IMAD.MOV.U32 R4, RZ, RZ, R9 ;  /* 0x000000ffff047224 */ /* 0x000fe400078e0009 */
.L_x_71153:
[----:B------:R-:W-:Y:S05]  /*12010*/  BSYNC B1 ;  /* 0x0000000000017941 */ /* 0x000fea0003800000 */
.L_x_71151:
        /* <DEDUP_REMOVED lines=16> */
.L_x_71155:
[----:B------:R-:W-:Y:S01]  /*12120*/  MOV R24, R11 ;  /* 0x0000000b00187202 */ /* 0x000fe20000000f00 */
[----:B------:R-:W-:Y:S02]  /*12130*/  IMAD.MOV.U32 R6, RZ, RZ, R3 ;  /* 0x000000ffff067224 */ /* 0x000fe400078e0003 */
[----:B------:R-:W-:Y:S02]  /*12140*/  IMAD.MOV.U32 R11, RZ, RZ, R26 ;  /* 0x000000ffff0b7224 */ /* 0x000fe400078e001a */
[----:B------:R-:W-:Y:S02]  /*12150*/  IMAD.MOV.U32 R3, RZ, RZ, R8 ;  /* 0x000000ffff037224 */ /* 0x000fe400078e0008 */
.L_x_71156:
[----:B------:R-:W-:Y:S05]  /*12160*/  BSYNC B1 ;  /* 0x0000000000017941 */ /* 0x000fea0003800000 */
.L_x_71154:
        /* <DEDUP_REMOVED lines=9> */
.L_x_71158:
[----:B------:R-:W-:Y:S02]  /*12200*/  IMAD.MOV.U32 R15, RZ, RZ, R24 ;  /* 0x000000ffff0f7224 */ /* 0x000fe400078e0018 */
[----:B------:R-:W-:Y:S02]  /*12210*/  IMAD.MOV.U32 R9, RZ, RZ, R6 ;  /* 0x000000ffff097224 */ /* 0x000fe400078e0006 */
[----:B------:R-:W-:Y:S02]  /*12220*/  IMAD.MOV.U32 R24, RZ, RZ, R19 ;  /* 0x000000ffff187224 */ /* 0x000fe400078e0013 */
[----:B------:R-:W-:Y:S02]  /*12230*/  IMAD.MOV.U32 R6, RZ, RZ, R17 ;  /* 0x000000ffff067224 */ /* 0x000fe400078e0011 */
.L_x_71159:
[----:B------:R-:W-:Y:S05]  /*12240*/  BSYNC B1 ;  /* 0x0000000000017941 */ /* 0x000fea0003800000 */
.L_x_71157:
        /* <DEDUP_REMOVED lines=9> */
.L_x_71161:
[----:B------:R-:W-:Y:S02]  /*122e0*/  IMAD.MOV.U32 R26, RZ, RZ, R15 ;  /* 0x000000ffff1a7224 */ /* 0x000fe400078e000f */
[----:B------:R-:W-:Y:S01]  /*122f0*/  IMAD.MOV.U32 R8, RZ, RZ, R9 ;  /* 0x000000ffff087224 */ /* 0x000fe200078e0009 */
[----:B------:R-:W-:Y:S01]  /*12300*/  MOV R9, R30 ;  /* 0x0000001e00097202 */ /* 0x000fe20000000f00 */
[----:B------:R-:W-:Y:S02]  /*12310*/  IMAD.MOV.U32 R15, RZ, RZ, R32 ;  /* 0x000000ffff0f7224 */ /* 0x000fe400078e0020 */
.L_x_71162:
[----:B------:R-:W-:Y:S05]  /*12320*/  BSYNC B1 ;  /* 0x0000000000017941 */ /* 0x000fea0003800000 */
.L_x_71160:
        /* <DEDUP_REMOVED lines=9> */
.L_x_71164:
[----:B------:R-:W-:Y:S01]  /*123c0*/  IMAD.MOV.U32 R19, RZ, RZ, R26 ;  /* 0x000000ffff137224 */ /* 0x000fe200078e001a */
[----:B------:R-:W-:Y:S01]  /*123d0*/  MOV R26, R27 ;  /* 0x0000001b001a7202 */ /* 0x000fe20000000f00 */
[----:B------:R-:W-:Y:S02]  /*123e0*/  IMAD.MOV.U32 R17, RZ, RZ, R8 ;  /* 0x000000ffff117224 */ /* 0x000fe400078e0008 */
[----:B------:R-:W-:Y:S02]  /*123f0*/  IMAD.MOV.U32 R8, RZ, RZ, R25 ;  /* 0x000000ffff087224 */ /* 0x000fe400078e0019 */
.L_x_71165:
[----:B------:R-:W-:Y:S05]  /*12400*/  BSYNC B1 ;  /* 0x0000000000017941 */ /* 0x000fea0003800000 */
.L_x_71163:
        /* <DEDUP_REMOVED lines=9> */
.L_x_71167:
[----:B------:R-:W-:Y:S01]  /*124a0*/  IMAD.MOV.U32 R25, RZ, RZ, R19 ;  /* 0x000000ffff197224 */ /* 0x000fe200078e0013 */
[----:B------:R-:W-:Y:S01]  /*124b0*/  MOV R30, R17 ;  /* 0x00000011001e7202 */ /* 0x000fe20000000f00 */
[----:B------:R-:W-:Y:S02]  /*124c0*/  IMAD.MOV.U32 R19, RZ, RZ, R10 ;  /* 0x000000ffff137224 */ /* 0x000fe400078e000a */
[----:B------:R-:W-:Y:S02]  /*124d0*/  IMAD.MOV.U32 R17, RZ, RZ, R2 ;  /* 0x000000ffff117224 */ /* 0x000fe400078e0002 */
.L_x_71168:
[----:B------:R-:W-:Y:S05]  /*124e0*/  BSYNC B1 ;  /* 0x0000000000017941 */ /* 0x000fea0003800000 */
.L_x_71166:
        /* <DEDUP_REMOVED lines=9> */
.L_x_71170:
[----:B------:R-:W-:Y:S01]  /*12580*/  MOV R27, R25 ;  /* 0x00000019001b7202 */ /* 0x000fe20000000f00 */
[----:B------:R-:W-:Y:S02]  /*12590*/  IMAD.MOV.U32 R2, RZ, RZ, R30 ;  /* 0x000000ffff027224 */ /* 0x000fe400078e001e */
[----:B------:R-:W-:Y:S02]  /*125a0*/  IMAD.MOV.U32 R25, RZ, RZ, R4 ;  /* 0x000000ffff197224 */ /* 0x000fe400078e0004 */
[----:B------:R-:W-:Y:S02]  /*125b0*/  IMAD.MOV.U32 R30, RZ, RZ, R5 ;  /* 0x000000ffff1e7224 */ /* 0x000fe400078e0005 */
.L_x_71171:
[----:B------:R-:W-:Y:S05]  /*125c0*/  BSYNC B1 ;  /* 0x0000000000017941 */ /* 0x000fea0003800000 */
.L_x_71169:
        /* <DEDUP_REMOVED lines=9> */
.L_x_71173:
[----:B------:R-:W-:Y:S02]  /*12660*/  IMAD.MOV.U32 R5, RZ, RZ, R27 ;  /* 0x000000ffff057224 */ /* 0x000fe400078e001b */
[----:B------:R-:W-:Y:S02]  /*12670*/  IMAD.MOV.U32 R4, RZ, RZ, R2 ;  /* 0x000000ffff047224 */ /* 0x000fe400078e0002 */
[----:B------:R-:W-:Y:S02]  /*12680*/  IMAD.MOV.U32 R27, RZ, RZ, R28 ;  /* 0x000000ffff1b7224 */ /* 0x000fe400078e001c */
[----:B------:R-:W-:Y:S02]  /*12690*/  IMAD.MOV.U32 R2, RZ, RZ, R7 ;  /* 0x000000ffff027224 */ /* 0x000fe400078e0007 */
.L_x_71174:
[----:B------:R-:W-:Y:S05]  /*126a0*/  BSYNC B1 ;  /* 0x0000000000017941 */ /* 0x000fea0003800000 */
.L_x_71172:
        /* <DEDUP_REMOVED lines=16> */
.L_x_71176:
[----:B------:R-:W-:Y:S01]  /*127b0*/  IMAD.MOV.U32 R22, RZ, RZ, R11 ;  /* 0x000000ffff167224 */ /* 0x000fe200078e000b */
[----:B------:R-:W-:Y:S01]  /*127c0*/  MOV R10, R3 ;  /* 0x00000003000a7202 */ /* 0x000fe20000000f00 */
[----:B------:R-:W-:Y:S02]  /*127d0*/  IMAD.MOV.U32 R11, RZ, RZ, R24 ;  /* 0x000000ffff0b7224 */ /* 0x000fe400078e0018 */
[----:B------:R-:W-:Y:S02]  /*127e0*/  IMAD.MOV.U32 R3, RZ, RZ, R6 ;  /* 0x000000ffff037224 */ /* 0x000fe400078e0006 */
.L_x_71177:
[----:B------:R-:W-:Y:S05]  /*127f0*/  BSYNC B1 ;  /* 0x0000000000017941 */ /* 0x000fea0003800000 */
.L_x_71175:
        /* <DEDUP_REMOVED lines=9> */
.L_x_71179:
[----:B------:R-:W-:Y:S01]  /*12890*/  MOV R13, R22 ;  /* 0x00000016000d7202 */ /* 0x000fe20000000f00 */
[----:B------:R-:W-:Y:S02]  /*128a0*/  IMAD.MOV.U32 R7, RZ, RZ, R10 ;  /* 0x000000ffff077224 */ /* 0x000fe400078e000a */
[----:B------:R-:W-:Y:S02]  /*128b0*/  IMAD.MOV.U32 R22, RZ, RZ, R15 ;  /* 0x000000ffff167224 */ /* 0x000fe400078e000f */
[----:B------:R-:W-:Y:S02]  /*128c0*/  IMAD.MOV.U32 R10, RZ, RZ, R9 ;  /* 0x000000ffff0a7224 */ /* 0x000fe400078e0009 */
.L_x_71180:
[----:B------:R-:W-:Y:S05]  /*128d0*/  BSYNC B1 ;  /* 0x0000000000017941 */ /* 0x000fea0003800000 */
.L_x_71178:
        /* <DEDUP_REMOVED lines=9> */
.L_x_71182:
[----:B------:R-:W-:Y:S02]  /*12970*/  IMAD.MOV.U32 R24, RZ, RZ, R13 ;  /* 0x000000ffff187224 */ /* 0x000fe400078e000d */
[----:B------:R-:W-:Y:S02]  /*12980*/  IMAD.MOV.U32 R6, RZ, RZ, R7 ;  /* 0x000000ffff067224 */ /* 0x000fe400078e0007 */
[----:B------:R-:W-:Y:S02]  /*12990*/  IMAD.MOV.U32 R13, RZ, RZ, R26 ;  /* 0x000000ffff0d7224 */ /* 0x000fe400078e001a */
[----:B------:R-:W-:Y:S02]  /*129a0*/  IMAD.MOV.U32 R7, RZ, RZ, R8 ;  /* 0x000000ffff077224 */ /* 0x000fe400078e0008 */
.L_x_71183:
[----:B------:R-:W-:Y:S05]  /*129b0*/  BSYNC B1 ;  /* 0x0000000000017941 */ /* 0x000fea0003800000 */
.L_x_71181:
        /* <DEDUP_REMOVED lines=9> */
.L_x_71185:
[----:B------:R-:W-:Y:S02]  /*12a50*/  IMAD.MOV.U32 R8, RZ, RZ, R24 ;  /* 0x000000ffff087224 */ /* 0x000fe400078e0018 */
[----:B------:R-:W-:Y:S01]  /*12a60*/  IMAD.MOV.U32 R9, RZ, RZ, R6 ;  /* 0x000000ffff097224 */ /* 0x000fe200078e0006 */
[----:B------:R-:W-:Y:S01]  /*12a70*/  MOV R6, R17 ;  /* 0x0000001100067202 */ /* 0x000fe20000000f00 */
[----:B------:R-:W-:Y:S02]  /*12a80*/  IMAD.MOV.U32 R24, RZ, RZ, R19 ;  /* 0x000000ffff187224 */ /* 0x000fe400078e0013 */
.L_x_71186:
[----:B------:R-:W-:Y:S05]  /*12a90*/  BSYNC B1 ;  /* 0x0000000000017941 */ /* 0x000fea0003800000 */
.L_x_71184:
        /* <DEDUP_REMOVED lines=9> */
.L_x_71188:
[----:B------:R-:W-:Y:S01]  /*12b30*/  IMAD.MOV.U32 R26, RZ, RZ, R8 ;  /* 0x000000ffff1a7224 */ /* 0x000fe200078e0008 */
[----:B------:R-:W-:Y:S01]  /*12b40*/  MOV R8, R25 ;  /* 0x0000001900087202 */ /* 0x000fe20000000f00 */
[----:B------:R-:W-:Y:S02]  /*12b50*/  IMAD.MOV.U32 R15, RZ, RZ, R9 ;  /* 0x000000ffff0f7224 */ /* 0x000fe400078e0009 */
[----:B------:R-:W-:Y:S02]  /*12b60*/  IMAD.MOV.U32 R9, RZ, RZ, R30 ;  /* 0x000000ffff097224 */ /* 0x000fe400078e001e */
.L_x_71189:
[----:B------:R-:W-:Y:S05]  /*12b70*/  BSYNC B1 ;  /* 0x0000000000017941 */ /* 0x000fea0003800000 */
.L_x_71187:
        /* <DEDUP_REMOVED lines=9> */
.L_x_71191:
[----:B------:R-:W-:Y:S01]  /*12c10*/  IMAD.MOV.U32 R28, RZ, RZ, R26 ;  /* 0x000000ffff1c7224 */ /* 0x000fe200078e001a */
[----:B------:R-:W-:Y:S01]  /*12c20*/  MOV R17, R15 ;  /* 0x0000000f00117202 */ /* 0x000fe20000000f00 */
[----:B------:R-:W-:Y:S02]  /*12c30*/  IMAD.MOV.U32 R26, RZ, RZ, R27 ;  /* 0x000000ffff1a7224 */ /* 0x000fe400078e001b */
[----:B------:R-:W-:Y:S02]  /*12c40*/  IMAD.MOV.U32 R15, RZ, RZ, R2 ;  /* 0x000000ffff0f7224 */ /* 0x000fe400078e0002 */
.L_x_71192:
[----:B------:R-:W-:Y:S05]  /*12c50*/  BSYNC B1 ;  /* 0x0000000000017941 */ /* 0x000fea0003800000 */
.L_x_71190:
        /* <DEDUP_REMOVED lines=9> */
.L_x_71194:
[----:B------:R-:W-:Y:S01]  /*12cf0*/  MOV R19, R28 ;  /* 0x0000001c00137202 */ /* 0x000fe20000000f00 */
[----:B------:R-:W-:Y:S02]  /*12d00*/  IMAD.MOV.U32 R2, RZ, RZ, R17 ;  /* 0x000000ffff027224 */ /* 0x000fe400078e0011 */
[----:B------:R-:W-:Y:S02]  /*12d10*/  IMAD.MOV.U32 R28, RZ, RZ, R5 ;  /* 0x000000ffff1c7224 */ /* 0x000fe400078e0005 */
[----:B------:R-:W-:Y:S02]  /*12d20*/  IMAD.MOV.U32 R17, RZ, RZ, R4 ;  /* 0x000000ffff117224 */ /* 0x000fe400078e0004 */
.L_x_71195:
[----:B------:R-:W-:Y:S05]  /*12d30*/  BSYNC B1 ;  /* 0x0000000000017941 */ /* 0x000fea0003800000 */
.L_x_71193:
        /* <DEDUP_REMOVED lines=16> */
.L_x_71197:
[----:B------:R-:W-:Y:S01]  /*12e40*/  IMAD.MOV.U32 R4, RZ, RZ, R11 ;  /* 0x000000ffff047224 */ /* 0x000fe200078e000b */
[----:B------:R-:W-:Y:S01]  /*12e50*/  MOV R11, R22 ;  /* 0x00000016000b7202 */ /* 0x000fe20000000f00 */
[----:B------:R-:W-:Y:S02]  /*12e60*/  IMAD.MOV.U32 R20, RZ, RZ, R3 ;  /* 0x000000ffff147224 */ /* 0x000fe400078e0003 */
[----:B------:R-:W-:Y:S02]  /*12e70*/  IMAD.MOV.U32 R3, RZ, RZ, R10 ;  /* 0x000000ffff037224 */ /* 0x000fe400078e000a */
.L_x_71198:
[----:B------:R-:W-:Y:S05]  /*12e80*/  BSYNC B1 ;  /* 0x0000000000017941 */ /* 0x000fea0003800000 */
.L_x_71196:
        /* <DEDUP_REMOVED lines=9> */
.L_x_71200:
[----:B------:R-:W-:Y:S01]  /*12f20*/  IMAD.MOV.U32 R5, RZ, RZ, R4 ;  /* 0x000000ffff057224 */ /* 0x000fe200078e0004 */
[----:B------:R-:W-:Y:S01]  /*12f30*/  MOV R25, R20 ;  /* 0x0000001400197202 */ /* 0x000fe20000000f00 */
[----:B------:R-:W-:Y:S02]  /*12f40*/  IMAD.MOV.U32 R4, RZ, RZ, R13 ;  /* 0x000000ffff047224 */ /* 0x000fe400078e000d */
[----:B------:R-:W-:Y:S02]  /*12f50*/  IMAD.MOV.U32 R20, RZ, RZ, R7 ;  /* 0x000000ffff147224 */ /* 0x000fe400078e0007 */
.L_x_71201:
[----:B------:R-:W-:Y:S05]  /*12f60*/  BSYNC B1 ;  /* 0x0000000000017941 */ /* 0x000fea0003800000 */
.L_x_71199:
        /* <DEDUP_REMOVED lines=9> */
.L_x_71203:
[----:B------:R-:W-:Y:S01]  /*13000*/  MOV R7, R5 ;  /* 0x0000000500077202 */ /* 0x000fe20000000f00 */
[----:B------:R-:W-:Y:S02]  /*13010*/  IMAD.MOV.U32 R10, RZ, RZ, R25 ;  /* 0x000000ffff0a7224 */ /* 0x000fe400078e0019 */
[----:B------:R-:W-:Y:S02]  /*13020*/  IMAD.MOV.U32 R5, RZ, RZ, R24 ;  /* 0x000000ffff057224 */ /* 0x000fe400078e0018 */
[----:B------:R-:W-:Y:S02]  /*13030*/  IMAD.MOV.U32 R25, RZ, RZ, R6 ;  /* 0x000000ffff197224 */ /* 0x000fe400078e0006 */
.L_x_71204:
[----:B------:R-:W-:Y:S05]  /*13040*/  BSYNC B1 ;  /* 0x0000000000017941 */ /* 0x000fea0003800000 */
.L_x_71202:
        /* <DEDUP_REMOVED lines=9> */
.L_x_71206:
[----:B------:R-:W-:Y:S02]  /*130e0*/  IMAD.MOV.U32 R13, RZ, RZ, R7 ;  /* 0x000000ffff0d7224 */ /* 0x000fe400078e0007 */
[----:B------:R-:W-:Y:S02]  /*130f0*/  IMAD.MOV.U32 R6, RZ, RZ, R10 ;  /* 0x000000ffff067224 */ /* 0x000fe400078e000a */
[----:B------:R-:W-:Y:S02]  /*13100*/  IMAD.MOV.U32 R7, RZ, RZ, R8 ;  /* 0x000000ffff077224 */ /* 0x000fe400078e0008 */
[----:B------:R-:W-:Y:S02]  /*13110*/  IMAD.MOV.U32 R10, RZ, RZ, R9 ;  /* 0x000000ffff0a7224 */ /* 0x000fe400078e0009 */
.L_x_71207:
[----:B------:R-:W-:Y:S05]  /*13120*/  BSYNC B1 ;  /* 0x0000000000017941 */ /* 0x000fea0003800000 */
.L_x_71205:
        /* <DEDUP_REMOVED lines=9> */
.L_x_71209:
[----:B------:R-:W-:Y:S02]  /*131c0*/  IMAD.MOV.U32 R9, RZ, RZ, R13 ;  /* 0x000000ffff097224 */ /* 0x000fe400078e000d */
[----:B------:R-:W-:Y:S01]  /*131d0*/  IMAD.MOV.U32 R8, RZ, RZ, R6 ;  /* 0x000000ffff087224 */ /* 0x000fe200078e0006 */
[----:B------:R-:W-:Y:S01]  /*131e0*/  MOV R6, R15 ;  /* 0x0000000f00067202 */ /* 0x000fe20000000f00 */
[----:B------:R-:W-:Y:S02]  /*131f0*/  IMAD.MOV.U32 R13, RZ, RZ, R26 ;  /* 0x000000ffff0d7224 */ /* 0x000fe400078e001a */
.L_x_71210:
[----:B------:R-:W-:Y:S05]  /*13200*/  BSYNC B1 ;  /* 0x0000000000017941 */ /* 0x000fea0003800000 */
.L_x_71208:
        /* <DEDUP_REMOVED lines=9> */
.L_x_71212:
[----:B------:R-:W-:Y:S01]  /*132a0*/  IMAD.MOV.U32 R22, RZ, RZ, R9 ;  /* 0x000000ffff167224 */ /* 0x000fe200078e0009 */
[----:B------:R-:W-:Y:S01]  /*132b0*/  MOV R9, R28 ;  /* 0x0000001c00097202 */ /* 0x000fe20000000f00 */
[----:B------:R-:W-:Y:S02]  /*132c0*/  IMAD.MOV.U32 R15, RZ, RZ, R8 ;  /* 0x000000ffff0f7224 */ /* 0x000fe400078e0008 */
[----:B------:R-:W-:Y:S02]  /*132d0*/  IMAD.MOV.U32 R8, RZ, RZ, R17 ;  /* 0x000000ffff087224 */ /* 0x000fe400078e0011 */
.L_x_71213:
[----:B------:R-:W-:Y:S05]  /*132e0*/  BSYNC B1 ;  /* 0x0000000000017941 */ /* 0x000fea0003800000 */
.L_x_71211:
        /* <DEDUP_REMOVED lines=9> */
.L_x_71215:
[----:B------:R-:W-:Y:S01]  /*13380*/  IMAD.MOV.U32 R17, RZ, RZ, R22 ;  /* 0x000000ffff117224 */ /* 0x000fe200078e0016 */
[----:B------:R-:W-:Y:S01]  /*13390*/  MOV R24, R15 ;  /* 0x0000000f00187202 */ /* 0x000fe20000000f00 */
[----:B------:R-:W-:Y:S02]  /*133a0*/  IMAD.MOV.U32 R22, RZ, RZ, R19 ;  /* 0x000000ffff167224 */ /* 0x000fe400078e0013 */
[----:B------:R-:W-:Y:S02]  /*133b0*/  IMAD.MOV.U32 R15, RZ, RZ, R2 ;  /* 0x000000ffff0f7224 */ /* 0x000fe400078e0002 */
.L_x_71216:
[----:B------:R-:W-:Y:S05]  /*133c0*/  BSYNC B1 ;  /* 0x0000000000017941 */ /* 0x000fea0003800000 */
.L_x_71214:
        /* <DEDUP_REMOVED lines=16> */
.L_x_71218:
[----:B------:R-:W-:Y:S02]  /*134d0*/  IMAD.MOV.U32 R2, RZ, RZ, R11 ;  /* 0x000000ffff027224 */ /* 0x000fe400078e000b */
[----:B------:R-:W-:Y:S01]  /*134e0*/  IMAD.MOV.U32 R18, RZ, RZ, R3 ;  /* 0x000000ffff127224 */ /* 0x000fe200078e0003 */
[----:B------:R-:W-:Y:S01]  /*134f0*/  MOV R3, R20 ;  /* 0x0000001400037202 */ /* 0x000fe20000000f00 */
[----:B------:R-:W-:Y:S02]  /*13500*/  IMAD.MOV.U32 R11, RZ, RZ, R4 ;  /* 0x000000ffff0b7224 */ /* 0x000fe400078e0004 */
.L_x_71219:
[----:B------:R-:W-:Y:S05]  /*13510*/  BSYNC B1 ;  /* 0x0000000000017941 */ /* 0x000fea0003800000 */
.L_x_71217:
        /* <DEDUP_REMOVED lines=9> */
.L_x_71221:
[----:B------:R-:W-:Y:S01]  /*135b0*/  IMAD.MOV.U32 R4, RZ, RZ, R2 ;  /* 0x000000ffff047224 */ /* 0x000fe200078e0002 */
[----:B------:R-:W-:Y:S01]  /*135c0*/  MOV R2, R5 ;  /* 0x0000000500027202 */ /* 0x000fe20000000f00 */
[----:B------:R-:W-:Y:S02]  /*135d0*/  IMAD.MOV.U32 R19, RZ, RZ, R18 ;  /* 0x000000ffff137224 */ /* 0x000fe400078e0012 */
[----:B------:R-:W-:Y:S02]  /*135e0*/  IMAD.MOV.U32 R18, RZ, RZ, R25 ;  /* 0x000000ffff127224 */ /* 0x000fe400078e0019 */
.L_x_71222:
[----:B------:R-:W-:Y:S05]  /*135f0*/  BSYNC B1 ;  /* 0x0000000000017941 */ /* 0x000fea0003800000 */
.L_x_71220:
        /* <DEDUP_REMOVED lines=9> */
.L_x_71224:
[----:B------:R-:W-:Y:S01]  /*13690*/  IMAD.MOV.U32 R20, RZ, RZ, R4 ;  /* 0x000000ffff147224 */ /* 0x000fe200078e0004 */
[----:B------:R-:W-:Y:S01]  /*136a0*/  MOV R5, R19 ;  /* 0x0000001300057202 */ /* 0x000fe20000000f00 */
[----:B------:R-:W-:Y:S02]  /*136b0*/  IMAD.MOV.U32 R4, RZ, RZ, R7 ;  /* 0x000000ffff047224 */ /* 0x000fe400078e0007 */
[----:B------:R-:W-:Y:S02]  /*136c0*/  IMAD.MOV.U32 R19, RZ, RZ, R10 ;  /* 0x000000ffff137224 */ /* 0x000fe400078e000a */
.L_x_71225:
[----:B------:R-:W-:Y:S05]  /*136d0*/  BSYNC B1 ;  /* 0x0000000000017941 */ /* 0x000fea0003800000 */
.L_x_71223:
        /* <DEDUP_REMOVED lines=9> */
.L_x_71227:
[----:B------:R-:W-:Y:S01]  /*13770*/  MOV R10, R20 ;  /* 0x00000014000a7202 */ /* 0x000fe20000000f00 */
[----:B------:R-:W-:Y:S02]  /*13780*/  IMAD.MOV.U32 R7, RZ, RZ, R5 ;  /* 0x000000ffff077224 */ /* 0x000fe400078e0005 */
[----:B------:R-:W-:Y:S02]  /*13790*/  IMAD.MOV.U32 R20, RZ, RZ, R13 ;  /* 0x000000ffff147224 */ /* 0x000fe400078e000d */
[----:B------:R-:W-:Y:S02]  /*137a0*/  IMAD.MOV.U32 R5, RZ, RZ, R6 ;  /* 0x000000ffff057224 */ /* 0x000fe400078e0006 */
.L_x_71228:
[----:B------:R-:W-:Y:S05]  /*137b0*/  BSYNC B1 ;  /* 0x0000000000017941 */ /* 0x000fea0003800000 */
.L_x_71226:
        /* <DEDUP_REMOVED lines=9> */
.L_x_71230:
[----:B------:R-:W-:Y:S02]  /*13850*/  IMAD.MOV.U32 R13, RZ, RZ, R10 ;  /* 0x000000ffff0d7224 */ /* 0x000fe400078e000a */
[----:B------:R-:W-:Y:S02]  /*13860*/  IMAD.MOV.U32 R6, RZ, RZ, R7 ;  /* 0x000000ffff067224 */ /* 0x000fe400078e0007 */
[----:B------:R-:W-:Y:S02]  /*13870*/  IMAD.MOV.U32 R10, RZ, RZ, R9 ;  /* 0x000000ffff0a7224 */ /* 0x000fe400078e0009 */
[----:B------:R-:W-:Y:S02]  /*13880*/  IMAD.MOV.U32 R7, RZ, RZ, R8 ;  /* 0x000000ffff077224 */ /* 0x000fe400078e0008 */
.L_x_71231:
[----:B------:R-:W-:Y:S05]  /*13890*/  BSYNC B1 ;  /* 0x0000000000017941 */ /* 0x000fea0003800000 */
.L_x_71229:
        /* <DEDUP_REMOVED lines=9> */
.L_x_71233:
[----:B------:R-:W-:Y:S02]  /*13930*/  IMAD.MOV.U32 R8, RZ, RZ, R13 ;  /* 0x000000ffff087224 */ /* 0x000fe400078e000d */
[----:B------:R-:W-:Y:S01]  /*13940*/  IMAD.MOV.U32 R9, RZ, RZ, R6 ;  /* 0x000000ffff097224 */ /* 0x000fe200078e0006 */
[----:B------:R-:W-:Y:S01]  /*13950*/  MOV R6, R15 ;  /* 0x0000000f00067202 */ /* 0x000fe20000000f00 */
[----:B------:R-:W-:Y:S02]  /*13960*/  IMAD.MOV.U32 R13, RZ, RZ, R22 ;  /* 0x000000ffff0d7224 */ /* 0x000fe400078e0016 */
.L_x_71234:
[----:B------:R-:W-:Y:S05]  /*13970*/  BSYNC B1 ;  /* 0x0000000000017941 */ /* 0x000fea0003800000 */
.L_x_71232:
        /* <DEDUP_REMOVED lines=9> */
.L_x_71236:
[----:B------:R-:W-:Y:S01]  /*13a10*/  IMAD.MOV.U32 R15, RZ, RZ, R8 ;  /* 0x000000ffff0f7224 */ /* 0x000fe200078e0008 */
[----:B------:R-:W-:Y:S01]  /*13a20*/  MOV R8, R17 ;  /* 0x0000001100087202 */ /* 0x000fe20000000f00 */
[----:B------:R-:W-:Y:S02]  /*13a30*/  IMAD.MOV.U32 R22, RZ, RZ, R9 ;  /* 0x000000ffff167224 */ /* 0x000fe400078e0009 */
[----:B------:R-:W-:Y:S02]  /*13a40*/  IMAD.MOV.U32 R9, RZ, RZ, R24 ;  /* 0x000000ffff097224 */ /* 0x000fe400078e0018 */
.L_x_71237:
[----:B------:R-:W-:Y:S05]  /*13a50*/  BSYNC B1 ;  /* 0x0000000000017941 */ /* 0x000fea0003800000 */
.L_x_71235:
        /* <DEDUP_REMOVED lines=16> */
.L_x_71239:
[----:B------:R-:W-:Y:S02]  /*13b60*/  IMAD.MOV.U32 R16, RZ, RZ, R11 ;  /* 0x000000ffff107224 */ /* 0x000fe400078e000b */
[----:B------:R-:W-:Y:S02]  /*13b70*/  IMAD.MOV.U32 R24, RZ, RZ, R3 ;  /* 0x000000ffff187224 */ /* 0x000fe400078e0003 */
[----:B------:R-:W-:Y:S02]  /*13b80*/  IMAD.MOV.U32 R11, RZ, RZ, R2 ;  /* 0x000000ffff0b7224 */ /* 0x000fe400078e0002 */
[----:B------:R-:W-:Y:S02]  /*13b90*/  IMAD.MOV.U32 R3, RZ, RZ, R18 ;  /* 0x000000ffff037224 */ /* 0x000fe400078e0012 */
.L_x_71240:
[----:B------:R-:W-:Y:S05]  /*13ba0*/  BSYNC B1 ;  /* 0x0000000000017941 */ /* 0x000fea0003800000 */
.L_x_71238:
        /* <DEDUP_REMOVED lines=9> */
.L_x_71242:
[----:B------:R-:W-:Y:S02]  /*13c40*/  IMAD.MOV.U32 R17, RZ, RZ, R16 ;  /* 0x000000ffff117224 */ /* 0x000fe400078e0010 */
[----:B------:R-:W-:Y:S01]  /*13c50*/  IMAD.MOV.U32 R18, RZ, RZ, R24 ;  /* 0x000000ffff127224 */ /* 0x000fe200078e0018 */
[----:B------:R-:W-:Y:S01]  /*13c60*/  MOV R24, R19 ;  /* 0x0000001300187202 */ /* 0x000fe20000000f00 */
[----:B------:R-:W-:Y:S02]  /*13c70*/  IMAD.MOV.U32 R16, RZ, RZ, R4 ;  /* 0x000000ffff107224 */ /* 0x000fe400078e0004 */
.L_x_71243:
[----:B------:R-:W-:Y:S05]  /*13c80*/  BSYNC B1 ;  /* 0x0000000000017941 */ /* 0x000fea0003800000 */
.L_x_71241:
        /* <DEDUP_REMOVED lines=9> */
.L_x_71245:
[----:B------:R-:W-:Y:S01]  /*13d20*/  IMAD.MOV.U32 R19, RZ, RZ, R17 ;  /* 0x000000ffff137224 */ /* 0x000fe200078e0011 */
[----:B------:R-:W-:Y:S01]  /*13d30*/  MOV R17, R20 ;  /* 0x0000001400117202 */ /* 0x000fe20000000f00 */
[----:B------:R-:W-:Y:S02]  /*13d40*/  IMAD.MOV.U32 R26, RZ, RZ, R18 ;  /* 0x000000ffff1a7224 */ /* 0x000fe400078e0012 */
[----:B------:R-:W-:Y:S02]  /*13d50*/  IMAD.MOV.U32 R18, RZ, RZ, R5 ;  /* 0x000000ffff127224 */ /* 0x000fe400078e0005 */
.L_x_71246:
[----:B------:R-:W-:Y:S05]  /*13d60*/  BSYNC B1 ;  /* 0x0000000000017941 */ /* 0x000fea0003800000 */
.L_x_71244:
        /* <DEDUP_REMOVED lines=9> */
.L_x_71248:
[----:B------:R-:W-:Y:S01]  /*13e00*/  IMAD.MOV.U32 R20, RZ, RZ, R19 ;  /* 0x000000ffff147224 */ /* 0x000fe200078e0013 */
[----:B------:R-:W-:Y:S01]  /*13e10*/  MOV R25, R26 ;  /* 0x0000001a00197202 */ /* 0x000fe20000000f00 */
[----:B------:R-:W-:Y:S02]  /*13e20*/  IMAD.MOV.U32 R19, RZ, RZ, R10 ;  /* 0x000000ffff137224 */ /* 0x000fe400078e000a */
[----:B------:R-:W-:Y:S02]  /*13e30*/  IMAD.MOV.U32 R26, RZ, RZ, R7 ;  /* 0x000000ffff1a7224 */ /* 0x000fe400078e0007 */
.L_x_71249:
[----:B------:R-:W-:Y:S05]  /*13e40*/  BSYNC B1 ;  /* 0x0000000000017941 */ /* 0x000fea0003800000 */
.L_x_71247:
        /* <DEDUP_REMOVED lines=9> */
.L_x_71251:
[----:B------:R-:W-:Y:S01]  /*13ee0*/  MOV R27, R20 ;  /* 0x00000014001b7202 */ /* 0x000fe20000000f00 */
[----:B------:R-:W-:Y:S02]  /*13ef0*/  IMAD.MOV.U32 R32, RZ, RZ, R25 ;  /* 0x000000ffff207224 */ /* 0x000fe400078e0019 */
[----:B------:R-:W-:Y:S02]  /*13f00*/  IMAD.MOV.U32 R20, RZ, RZ, R13 ;  /* 0x000000ffff147224 */ /* 0x000fe400078e000d */
[----:B------:R-:W-:Y:S02]  /*13f10*/  IMAD.MOV.U32 R25, RZ, RZ, R6 ;  /* 0x000000ffff197224 */ /* 0x000fe400078e0006 */
.L_x_71252:
[----:B------:R-:W-:Y:S05]  /*13f20*/  BSYNC B1 ;  /* 0x0000000000017941 */ /* 0x000fea0003800000 */
.L_x_71250:
        /* <DEDUP_REMOVED lines=9> */
.L_x_71254:
[----:B------:R-:W-:Y:S02]  /*13fc0*/  IMAD.MOV.U32 R13, RZ, RZ, R27 ;  /* 0x000000ffff0d7224 */ /* 0x000fe400078e001b */
[----:B------:R-:W-:Y:S02]  /*13fd0*/  IMAD.MOV.U32 R35, RZ, RZ, R32 ;  /* 0x000000ffff237224 */ /* 0x000fe400078e0020 */
[----:B------:R-:W-:Y:S02]  /*13fe0*/  IMAD.MOV.U32 R27, RZ, RZ, R8 ;  /* 0x000000ffff1b7224 */ /* 0x000fe400078e0008 */
[----:B------:R-:W-:Y:S02]  /*13ff0*/  IMAD.MOV.U32 R32, RZ, RZ, R9 ;  /* 0x000000ffff207224 */ /* 0x000fe400078e0009 */
.L_x_71255:
[----:B------:R-:W-:Y:S05]  /*14000*/  BSYNC B1 ;  /* 0x0000000000017941 */ /* 0x000fea0003800000 */
.L_x_71253:
        /* <DEDUP_REMOVED lines=9> */
.L_x_71257:
[----:B------:R-:W-:Y:S02]  /*140a0*/  IMAD.MOV.U32 R34, RZ, RZ, R13 ;  /* 0x000000ffff227224 */ /* 0x000fe400078e000d */
[----:B------:R-:W-:Y:S01]  /*140b0*/  IMAD.MOV.U32 R40, RZ, RZ, R35 ;  /* 0x000000ffff287224 */ /* 0x000fe200078e0023 */
[----:B------:R-:W-:Y:S01]  /*140c0*/  MOV R35, R22 ;  /* 0x0000001600237202 */ /* 0x000fe20000000f00 */
[----:B------:R-:W-:Y:S02]  /*140d0*/  IMAD.MOV.U32 R13, RZ, RZ, R15 ;  /* 0x000000ffff0d7224 */ /* 0x000fe400078e000f */
.L_x_71258:
[----:B------:R-:W-:Y:S05]  /*140e0*/  BSYNC B1 ;  /* 0x0000000000017941 */ /* 0x000fea0003800000 */
.L_x_71256:
        /* <DEDUP_REMOVED lines=16> */
.L_x_71260:
[----:B------:R-:W-:Y:S01]  /*141f0*/  MOV R10, R11 ;  /* 0x0000000b000a7202 */ /* 0x000fe20000000f00 */
[----:B------:R-:W-:Y:S02]  /*14200*/  IMAD.MOV.U32 R2, RZ, RZ, R3 ;  /* 0x000000ffff027224 */ /* 0x000fe400078e0003 */
[----:B------:R-:W-:Y:S02]  /*14210*/  IMAD.MOV.U32 R11, RZ, RZ, R16 ;  /* 0x000000ffff0b7224 */ /* 0x000fe400078e0010 */
[----:B------:R-:W-:Y:S02]  /*14220*/  IMAD.MOV.U32 R3, RZ, RZ, R24 ;  /* 0x000000ffff037224 */ /* 0x000fe400078e0018 */
.L_x_71261:
[----:B------:R-:W-:Y:S05]  /*14230*/  BSYNC B1 ;  /* 0x0000000000017941 */ /* 0x000fea0003800000 */
.L_x_71259:
        /* <DEDUP_REMOVED lines=9> */
.L_x_71263:
[----:B------:R-:W-:Y:S02]  /*142d0*/  IMAD.MOV.U32 R29, RZ, RZ, R10 ;  /* 0x000000ffff1d7224 */ /* 0x000fe400078e000a */
[----:B------:R-:W-:Y:S02]  /*142e0*/  IMAD.MOV.U32 R5, RZ, RZ, R2 ;  /* 0x000000ffff057224 */ /* 0x000fe400078e0002 */
[----:B------:R-:W-:Y:S02]  /*142f0*/  IMAD.MOV.U32 R10, RZ, RZ, R17 ;  /* 0x000000ffff0a7224 */ /* 0x000fe400078e0011 */
[----:B------:R-:W-:Y:S02]  /*14300*/  IMAD.MOV.U32 R2, RZ, RZ, R18 ;  /* 0x000000ffff027224 */ /* 0x000fe400078e0012 */
.L_x_71264:
[----:B------:R-:W-:Y:S05]  /*14310*/  BSYNC B1 ;  /* 0x0000000000017941 */ /* 0x000fea0003800000 */
.L_x_71262:
        /* <DEDUP_REMOVED lines=9> */
.L_x_71266:
[----:B------:R-:W-:Y:S02]  /*143b0*/  IMAD.MOV.U32 R28, RZ, RZ, R29 ;  /* 0x000000ffff1c7224 */ /* 0x000fe400078e001d */
[----:B------:R-:W-:Y:S01]  /*143c0*/  IMAD.MOV.U32 R4, RZ, RZ, R5 ;  /* 0x000000ffff047224 */ /* 0x000fe200078e0005 */
[----:B------:R-:W-:Y:S01]  /*143d0*/  MOV R5, R26 ;  /* 0x0000001a00057202 */ /* 0x000fe20000000f00 */
[----:B------:R-:W-:Y:S02]  /*143e0*/  IMAD.MOV.U32 R29, RZ, RZ, R19 ;  /* 0x000000ffff1d7224 */ /* 0x000fe400078e0013 */
.L_x_71267:
[----:B------:R-:W-:Y:S05]  /*143f0*/  BSYNC B1 ;  /* 0x0000000000017941 */ /* 0x000fea0003800000 */
.L_x_71265:
        /* <DEDUP_REMOVED lines=9> */
.L_x_71269:
[----:B------:R-:W-:Y:S01]  /*14490*/  IMAD.MOV.U32 R31, RZ, RZ, R28 ;  /* 0x000000ffff1f7224 */ /* 0x000fe200078e001c */
[----:B------:R-:W-:Y:S01]  /*144a0*/  MOV R28, R20 ;  /* 0x00000014001c7202 */ /* 0x000fe20000000f00 */
[----:B------:R-:W-:Y:S02]  /*144b0*/  IMAD.MOV.U32 R7, RZ, RZ, R4 ;  /* 0x000000ffff077224 */ /* 0x000fe400078e0004 */
[----:B------:R-:W-:Y:S02]  /*144c0*/  IMAD.MOV.U32 R4, RZ, RZ, R25 ;  /* 0x000000ffff047224 */ /* 0x000fe400078e0019 */
.L_x_71270:
[----:B------:R-:W-:Y:S05]  /*144d0*/  BSYNC B1 ;  /* 0x0000000000017941 */ /* 0x000fea0003800000 */
.L_x_71268:
        /* <DEDUP_REMOVED lines=9> */
.L_x_71272:
[----:B------:R-:W-:Y:S01]  /*14570*/  IMAD.MOV.U32 R30, RZ, RZ, R31 ;  /* 0x000000ffff1e7224 */ /* 0x000fe200078e001f */
[----:B------:R-:W-:Y:S01]  /*14580*/  MOV R6, R7 ;  /* 0x0000000700067202 */ /* 0x000fe20000000f00 */
[----:B------:R-:W-:Y:S02]  /*14590*/  IMAD.MOV.U32 R31, RZ, RZ, R27 ;  /* 0x000000ffff1f7224 */ /* 0x000fe400078e001b */
[----:B------:R-:W-:Y:S02]  /*145a0*/  IMAD.MOV.U32 R7, RZ, RZ, R32 ;  /* 0x000000ffff077224 */ /* 0x000fe400078e0020 */
.L_x_71273:
[----:B------:R-:W-:Y:S05]  /*145b0*/  BSYNC B1 ;  /* 0x0000000000017941 */ /* 0x000fea0003800000 */
.L_x_71271:
        /* <DEDUP_REMOVED lines=9> */
.L_x_71275:
[----:B------:R-:W-:Y:S01]  /*14650*/  MOV R33, R30 ;  /* 0x0000001e00217202 */ /* 0x000fe20000000f00 */
[----:B------:R-:W-:Y:S02]  /*14660*/  IMAD.MOV.U32 R9, RZ, RZ, R6 ;  /* 0x000000ffff097224 */ /* 0x000fe400078e0006 */
[----:B------:R-:W-:Y:S02]  /*14670*/  IMAD.MOV.U32 R30, RZ, RZ, R13 ;  /* 0x000000ffff1e7224 */ /* 0x000fe400078e000d */
[----:B------:R-:W-:Y:S02]  /*14680*/  IMAD.MOV.U32 R6, RZ, RZ, R35 ;  /* 0x000000ffff067224 */ /* 0x000fe400078e0023 */
.L_x_71276:
[----:B------:R-:W-:Y:S05]  /*14690*/  BSYNC B1 ;  /* 0x0000000000017941 */ /* 0x000fea0003800000 */
.L_x_71274:
        /* <DEDUP_REMOVED lines=9> */
.L_x_71278:
[----:B------:R-:W-:Y:S02]  /*14730*/  IMAD.MOV.U32 R32, RZ, RZ, R33 ;  /* 0x000000ffff207224 */ /* 0x000fe400078e0021 */
[----:B------:R-:W-:Y:S02]  /*14740*/  IMAD.MOV.U32 R8, RZ, RZ, R9 ;  /* 0x000000ffff087224 */ /* 0x000fe400078e0009 */
[----:B------:R-:W-:Y:S02]  /*14750*/  IMAD.MOV.U32 R33, RZ, RZ, R34 ;  /* 0x000000ffff217224 */ /* 0x000fe400078e0022 */
[----:B------:R-:W-:Y:S02]  /*14760*/  IMAD.MOV.U32 R9, RZ, RZ, R40 ;  /* 0x000000ffff097224 */ /* 0x000fe400078e0028 */
.L_x_71279:
[----:B------:R-:W-:Y:S05]  /*14770*/  BSYNC B1 ;  /* 0x0000000000017941 */ /* 0x000fea0003800000 */
.L_x_71277:
[----:B------:R-:W-:Y:S01]  /*14780*/  FADD.FTZ R34, R23, R21 ;  /* 0x0000001517227221 */ /* 0x000fe20000010000 */
[----:B------:R-:W-:Y:S02]  /*14790*/  MOV R35, R12 ;  /* 0x0000000c00237202 */ /* 0x000fe40000000f00 */
.L_x_71111:
[----:B--234-:R-:W-:Y:S05]  /*147a0*/  BSYNC B0 ;  /* 0x0000000000007941 */ /* 0x01cfea0003800000 */
.L_x_71110:
[----:B------:R-:W-:Y:S01]  /*147b0*/  ISETP.NE.AND P0, PT, R37, RZ, PT ;  /* 0x000000ff2500720c */ /* 0x000fe20003f05270 */
[----:B------:R-:W-:-:S12]  /*147c0*/  BSSY B0, `(.L_x_71280) ;  /* 0x0000011000007945 */ /* 0x000fd80003800000 */
[----:B------:R-:W-:Y:S05]  /*147d0*/  @P0 BRA `(.L_x_71281) ;  /* 0x000000f000000947 */ /* 0x000fea0003800000 */
[----:B0-----:R-:W-:Y:S01]  /*147e0*/  SHF.R.S32.HI R13, RZ, 0x1f, R36 ;  /* 0x0000001fff0d7819 */ /* 0x001fe20000011424 */
[----:B------:R-:W-:Y:S02]  /*147f0*/  IMAD.MOV.U32 R14, RZ, RZ, R35 ;  /* 0x000000ffff0e7224 */ /* 0x000fe400078e0023 */
        /* <DEDUP_REMOVED lines=13> */
.L_x_71281:
[----:B------:R-:W-:Y:S05]  /*148d0*/  BSYNC B0 ;  /* 0x0000000000007941 */ /* 0x000fea0003800000 */
.L_x_71280:
[----:B------:R-:W-:Y:S01]  /*148e0*/  BAR.SYNC.DEFER_BLOCKING 0x0 ;  /* 0x0000000000007b1d */ /* 0x000fe20000010000 */
[----:B------:R-:W-:-:S05]  /*148f0*/  ISETP.NE.AND P2, PT, R36, RZ, PT ;  /* 0x000000ff2400720c */ /* 0x000fca0003f45270 */
[----:B------:R-:W-:Y:S08]  /*14900*/  BSSY B0, `(.L_x_71282) ;  /* 0x000035a000007945 */ /* 0x000ff00003800000 */
[----:B------:R-:W-:Y:S05]  /*14910*/  @P2 BRA `(.L_x_71283) ;  /* 0x0000358000002947 */ /* 0x000fea0003800000 */
[----:B0-----:R-:W0:Y:S01]  /*14920*/  LDS.128 R24, [0x70] ;  /* 0x00007000ff187984 */ /* 0x001e220000000c00 */
[----:B------:R-:W-:Y:S03]  /*14930*/  BSSY B1, `(.L_x_71284) ;  /* 0x0000021000017945 */ /* 0x000fe60003800000 */
[----:B------:R-:W2:Y:S04]  /*14940*/  LDS.128 R20, [0x50] ;  /* 0x00005000ff147984 */ /* 0x000ea80000000c00 */
[----:B------:R-:W3:Y:S04]  /*14950*/  LDS.64 R36, [0x90] ;  /* 0x00009000ff247984 */ /* 0x000ee80000000a00 */
        /* <DEDUP_REMOVED lines=22> */
[----:B------:R-:W-:Y:S01]  /*14ac0*/  IMAD.MOV.U32 R20, RZ, RZ, R2 ;  /* 0x000000ffff147224 */ /* 0x000fe200078e0002 */
[-C--:B------:R-:W-:Y:S02]  /*14ad0*/  MOV R22, R10.reuse ;  /* 0x0000000a00167202 */ /* 0x080fe40000000f00 */
[----:B------:R-:W-:-:S13]  /*14ae0*/  ISETP.GE.OR P0, PT, R11, R10, P0 ;  /* 0x0000000a0b00720c */ /* 0x000fda0000706670 */
[----:B------:R-:W-:Y:S05]  /*14af0*/  @P0 BRA `(.L_x_71286) ;  /* 0x0000004000000947 */ /* 0x000fea0003800000 */
.L_x_71285:
[----:B---34-:R-:W-:Y:S02]  /*14b00*/  IMAD.MOV.U32 R22, RZ, RZ, R11 ;  /* 0x000000ffff167224 */ /* 0x018fe400078e000b */
[----:B------:R-:W-:Y:S01]  /*14b10*/  IMAD.MOV.U32 R20, RZ, RZ, R3 ;  /* 0x000000ffff147224 */ /* 0x000fe200078e0003 */
[----:B------:R-:W-:Y:S01]  /*14b20*/  MOV R3, R2 ;  /* 0x0000000200037202 */ /* 0x000fe20000000f00 */
[----:B------:R-:W-:Y:S02]  /*14b30*/  IMAD.MOV.U32 R11, RZ, RZ, R10 ;  /* 0x000000ffff0b7224 */ /* 0x000fe400078e000a */
.L_x_71286:
[----:B------:R-:W-:Y:S05]  /*14b40*/  BSYNC B1 ;  /* 0x0000000000017941 */ /* 0x000fea0003800000 */
.L_x_71284:
        /* <DEDUP_REMOVED lines=9> */
.L_x_71288:
[----:B------:R-:W-:Y:S01]  /*14be0*/  IMAD.MOV.U32 R39, RZ, RZ, R22 ;  /* 0x000000ffff277224 */ /* 0x000fe200078e0016 */
[----:B------:R-:W-:Y:S01]  /*14bf0*/  MOV R22, R29 ;  /* 0x0000001d00167202 */ /* 0x000fe20000000f00 */
[----:B------:R-:W-:Y:S02]  /*14c00*/  IMAD.MOV.U32 R35, RZ, RZ, R20 ;  /* 0x000000ffff237224 */ /* 0x000fe400078e0014 */
[----:B------:R-:W-:Y:S02]  /*14c10*/  IMAD.MOV.U32 R20, RZ, RZ, R5 ;  /* 0x000000ffff147224 */ /* 0x000fe400078e0005 */
.L_x_71289:
[----:B------:R-:W-:Y:S05]  /*14c20*/  BSYNC B1 ;  /* 0x0000000000017941 */ /* 0x000fea0003800000 */
.L_x_71287:
        /* <DEDUP_REMOVED lines=9> */
.L_x_71291:
[----:B------:R-:W-:Y:S01]  /*14cc0*/  IMAD.MOV.U32 R10, RZ, RZ, R39 ;  /* 0x000000ffff0a7224 */ /* 0x000fe200078e0027 */
[----:B------:R-:W-:Y:S01]  /*14cd0*/  MOV R2, R35 ;  /* 0x0000002300027202 */ /* 0x000fe20000000f00 */
[----:B------:R-:W-:Y:S02]  /*14ce0*/  IMAD.MOV.U32 R39, RZ, RZ, R28 ;  /* 0x000000ffff277224 */ /* 0x000fe400078e001c */
[----:B------:R-:W-:Y:S02]  /*14cf0*/  IMAD.MOV.U32 R35, RZ, RZ, R4 ;  /* 0x000000ffff237224 */ /* 0x000fe400078e0004 */
.L_x_71292:
[----:B------:R-:W-:Y:S05]  /*14d00*/  BSYNC B1 ;  /* 0x0000000000017941 */ /* 0x000fea0003800000 */
.L_x_71290:
        /* <DEDUP_REMOVED lines=9> */
.L_x_71294:
[----:B------:R-:W-:Y:S01]  /*14da0*/  MOV R29, R10 ;  /* 0x0000000a001d7202 */ /* 0x000fe20000000f00 */
[----:B------:R-:W-:Y:S02]  /*14db0*/  IMAD.MOV.U32 R5, RZ, RZ, R2 ;  /* 0x000000ffff057224 */ /* 0x000fe400078e0002 */
[----:B------:R-:W-:Y:S02]  /*14dc0*/  IMAD.MOV.U32 R10, RZ, RZ, R31 ;  /* 0x000000ffff0a7224 */ /* 0x000fe400078e001f */
[----:B------:R-:W-:Y:S02]  /*14dd0*/  IMAD.MOV.U32 R2, RZ, RZ, R7 ;  /* 0x000000ffff027224 */ /* 0x000fe400078e0007 */
.L_x_71295:
[----:B------:R-:W-:Y:S05]  /*14de0*/  BSYNC B1 ;  /* 0x0000000000017941 */ /* 0x000fea0003800000 */
.L_x_71293:
        /* <DEDUP_REMOVED lines=9> */
.L_x_71297:
[----:B------:R-:W-:Y:S02]  /*14e80*/  IMAD.MOV.U32 R26, RZ, RZ, R29 ;  /* 0x000000ffff1a7224 */ /* 0x000fe400078e001d */
[----:B------:R-:W-:Y:S02]  /*14e90*/  IMAD.MOV.U32 R4, RZ, RZ, R5 ;  /* 0x000000ffff047224 */ /* 0x000fe400078e0005 */
[----:B------:R-:W-:Y:S02]  /*14ea0*/  IMAD.MOV.U32 R29, RZ, RZ, R30 ;  /* 0x000000ffff1d7224 */ /* 0x000fe400078e001e */
[----:B------:R-:W-:Y:S02]  /*14eb0*/  IMAD.MOV.U32 R5, RZ, RZ, R6 ;  /* 0x000000ffff057224 */ /* 0x000fe400078e0006 */
.L_x_71298:
[----:B------:R-:W-:Y:S05]  /*14ec0*/  BSYNC B1 ;  /* 0x0000000000017941 */ /* 0x000fea0003800000 */
.L_x_71296:
        /* <DEDUP_REMOVED lines=9> */
.L_x_71300:
[----:B------:R-:W-:Y:S02]  /*14f60*/  IMAD.MOV.U32 R31, RZ, RZ, R26 ;  /* 0x000000ffff1f7224 */ /* 0x000fe400078e001a */
[----:B------:R-:W-:Y:S01]  /*14f70*/  IMAD.MOV.U32 R7, RZ, RZ, R4 ;  /* 0x000000ffff077224 */ /* 0x000fe200078e0004 */
[----:B------:R-:W-:Y:S01]  /*14f80*/  MOV R4, R9 ;  /* 0x0000000900047202 */ /* 0x000fe20000000f00 */
[----:B------:R-:W-:Y:S02]  /*14f90*/  IMAD.MOV.U32 R26, RZ, RZ, R33 ;  /* 0x000000ffff1a7224 */ /* 0x000fe400078e0021 */
.L_x_71301:
[----:B------:R-:W-:Y:S05]  /*14fa0*/  BSYNC B1 ;  /* 0x0000000000017941 */ /* 0x000fea0003800000 */
.L_x_71299:
        /* <DEDUP_REMOVED lines=9> */
.L_x_71303:
[----:B------:R-:W-:Y:S01]  /*15040*/  IMAD.MOV.U32 R9, RZ, RZ, R31 ;  /* 0x000000ffff097224 */ /* 0x000fe200078e001f */
[----:B------:R-:W-:Y:S01]  /*15050*/  MOV R31, R32 ;  /* 0x00000020001f7202 */ /* 0x000fe20000000f00 */
[----:B------:R-:W-:Y:S02]  /*15060*/  IMAD.MOV.U32 R6, RZ, RZ, R7 ;  /* 0x000000ffff067224 */ /* 0x000fe400078e0007 */
[----:B------:R-:W-:Y:S02]  /*15070*/  IMAD.MOV.U32 R7, RZ, RZ, R8 ;  /* 0x000000ffff077224 */ /* 0x000fe400078e0008 */
.L_x_71304:
[----:B------:R-:W-:Y:S05]  /*15080*/  BSYNC B1 ;  /* 0x0000000000017941 */ /* 0x000fea0003800000 */
.L_x_71302:
        /* <DEDUP_REMOVED lines=16> */
.L_x_71306:
[----:B------:R-:W-:Y:S02]  /*15190*/  IMAD.MOV.U32 R28, RZ, RZ, R11 ;  /* 0x000000ffff1c7224 */ /* 0x000fe400078e000b */
[----:B------:R-:W-:Y:S02]  /*151a0*/  IMAD.MOV.U32 R8, RZ, RZ, R3 ;  /* 0x000000ffff087224 */ /* 0x000fe400078e0003 */
[----:B------:R-:W-:Y:S02]  /*151b0*/  IMAD.MOV.U32 R11, RZ, RZ, R22 ;  /* 0x000000ffff0b7224 */ /* 0x000fe400078e0016 */
[----:B------:R-:W-:Y:S02]  /*151c0*/  IMAD.MOV.U32 R3, RZ, RZ, R20 ;  /* 0x000000ffff037224 */ /* 0x000fe400078e0014 */
.L_x_71307:
[----:B------:R-:W-:Y:S05]  /*151d0*/  BSYNC B1 ;  /* 0x0000000000017941 */ /* 0x000fea0003800000 */
.L_x_71305:
        /* <DEDUP_REMOVED lines=9> */
.L_x_71309:
[----:B------:R-:W-:Y:S02]  /*15270*/  IMAD.MOV.U32 R27, RZ, RZ, R28 ;  /* 0x000000ffff1b7224 */ /* 0x000fe400078e001c */
[----:B------:R-:W-:Y:S01]  /*15280*/  IMAD.MOV.U32 R23, RZ, RZ, R8 ;  /* 0x000000ffff177224 */ /* 0x000fe200078e0008 */
[----:B------:R-:W-:Y:S01]  /*15290*/  MOV R8, R35 ;  /* 0x0000002300087202 */ /* 0x000fe20000000f00 */
[----:B------:R-:W-:Y:S02]  /*152a0*/  IMAD.MOV.U32 R28, RZ, RZ, R39 ;  /* 0x000000ffff1c7224 */ /* 0x000fe400078e0027 */
.L_x_71310:
[----:B------:R-:W-:Y:S05]  /*152b0*/  BSYNC B1 ;  /* 0x0000000000017941 */ /* 0x000fea0003800000 */
.L_x_71308:
        /* <DEDUP_REMOVED lines=9> */
.L_x_71312:
[----:B------:R-:W-:Y:S01]  /*15350*/  IMAD.MOV.U32 R22, RZ, RZ, R27 ;  /* 0x000000ffff167224 */ /* 0x000fe200078e001b */
[----:B------:R-:W-:Y:S01]  /*15360*/  MOV R27, R10 ;  /* 0x0000000a001b7202 */ /* 0x000fe20000000f00 */
[----:B------:R-:W-:Y:S02]  /*15370*/  IMAD.MOV.U32 R20, RZ, RZ, R23 ;  /* 0x000000ffff147224 */ /* 0x000fe400078e0017 */
[----:B------:R-:W-:Y:S02]  /*15380*/  IMAD.MOV.U32 R23, RZ, RZ, R2 ;  /* 0x000000ffff177224 */ /* 0x000fe400078e0002 */
.L_x_71313:
[----:B------:R-:W-:Y:S05]  /*15390*/  BSYNC B1 ;  /* 0x0000000000017941 */ /* 0x000fea0003800000 */
.L_x_71311:
        /* <DEDUP_REMOVED lines=9> */
.L_x_71315:
[----:B------:R-:W-:Y:S01]  /*15430*/  IMAD.MOV.U32 R35, RZ, RZ, R22 ;  /* 0x000000ffff237224 */ /* 0x000fe200078e0016 */
[----:B------:R-:W-:Y:S01]  /*15440*/  MOV R33, R20 ;  /* 0x0000001400217202 */ /* 0x000fe20000000f00 */
[----:B------:R-:W-:Y:S02]  /*15450*/  IMAD.MOV.U32 R22, RZ, RZ, R29 ;  /* 0x000000ffff167224 */ /* 0x000fe400078e001d */
[----:B------:R-:W-:Y:S02]  /*15460*/  IMAD.MOV.U32 R20, RZ, RZ, R5 ;  /* 0x000000ffff147224 */ /* 0x000fe400078e0005 */
.L_x_71316:
[----:B------:R-:W-:Y:S05]  /*15470*/  BSYNC B1 ;  /* 0x0000000000017941 */ /* 0x000fea0003800000 */
.L_x_71314:
        /* <DEDUP_REMOVED lines=9> */
.L_x_71318:
[----:B------:R-:W-:Y:S01]  /*15510*/  MOV R10, R35 ;  /* 0x00000023000a7202 */ /* 0x000fe20000000f00 */
[----:B------:R-:W-:Y:S02]  /*15520*/  IMAD.MOV.U32 R2, RZ, RZ, R33 ;  /* 0x000000ffff027224 */ /* 0x000fe400078e0021 */
[----:B------:R-:W-:Y:S02]  /*15530*/  IMAD.MOV.U32 R35, RZ, RZ, R26 ;  /* 0x000000ffff237224 */ /* 0x000fe400078e001a */
[----:B------:R-:W-:Y:S02]  /*15540*/  IMAD.MOV.U32 R33, RZ, RZ, R4 ;  /* 0x000000ffff217224 */ /* 0x000fe400078e0004 */
.L_x_71319:
[----:B------:R-:W-:Y:S05]  /*15550*/  BSYNC B1 ;  /* 0x0000000000017941 */ /* 0x000fea0003800000 */
.L_x_71317:
        /* <DEDUP_REMOVED lines=9> */
.L_x_71321:
[----:B------:R-:W-:Y:S02]  /*155f0*/  IMAD.MOV.U32 R4, RZ, RZ, R10 ;  /* 0x000000ffff047224 */ /* 0x000fe400078e000a */
[----:B------:R-:W-:Y:S02]  /*15600*/  IMAD.MOV.U32 R5, RZ, RZ, R2 ;  /* 0x000000ffff057224 */ /* 0x000fe400078e0002 */
[----:B------:R-:W-:Y:S02]  /*15610*/  IMAD.MOV.U32 R10, RZ, RZ, R31 ;  /* 0x000000ffff0a7224 */ /* 0x000fe400078e001f */
[----:B------:R-:W-:Y:S02]  /*15620*/  IMAD.MOV.U32 R2, RZ, RZ, R7 ;  /* 0x000000ffff027224 */ /* 0x000fe400078e0007 */
.L_x_71322:
[----:B------:R-:W-:Y:S05]  /*15630*/  BSYNC B1 ;  /* 0x0000000000017941 */ /* 0x000fea0003800000 */
.L_x_71320:
        /* <DEDUP_REMOVED lines=9> */
.L_x_71324:
[----:B------:R-:W-:Y:S02]  /*156d0*/  IMAD.MOV.U32 R26, RZ, RZ, R4 ;  /* 0x000000ffff1a7224 */ /* 0x000fe400078e0004 */
[----:B------:R-:W-:Y:S01]  /*156e0*/  IMAD.MOV.U32 R7, RZ, RZ, R5 ;  /* 0x000000ffff077224 */ /* 0x000fe200078e0005 */
[----:B------:R-:W-:Y:S01]  /*156f0*/  MOV R5, R6 ;  /* 0x0000000600057202 */ /* 0x000fe20000000f00 */
[----:B------:R-:W-:Y:S02]  /*15700*/  IMAD.MOV.U32 R4, RZ, RZ, R9 ;  /* 0x000000ffff047224 */ /* 0x000fe400078e0009 */
.L_x_71325:
[----:B------:R-:W-:Y:S05]  /*15710*/  BSYNC B1 ;  /* 0x0000000000017941 */ /* 0x000fea0003800000 */
.L_x_71323:
        /* <DEDUP_REMOVED lines=16> */
.L_x_71327:
[----:B------:R-:W-:Y:S01]  /*15820*/  MOV R12, R11 ;  /* 0x0000000b000c7202 */ /* 0x000fe20000000f00 */
[----:B------:R-:W-:Y:S02]  /*15830*/  IMAD.MOV.U32 R6, RZ, RZ, R3 ;  /* 0x000000ffff067224 */ /* 0x000fe400078e0003 */
[----:B------:R-:W-:Y:S02]  /*15840*/  IMAD.MOV.U32 R11, RZ, RZ, R28 ;  /* 0x000000ffff0b7224 */ /* 0x000fe400078e001c */
[----:B------:R-:W-:Y:S02]  /*15850*/  IMAD.MOV.U32 R3, RZ, RZ, R8 ;  /* 0x000000ffff037224 */ /* 0x000fe400078e0008 */
.L_x_71328:
[----:B------:R-:W-:Y:S05]  /*15860*/  BSYNC B1 ;  /* 0x0000000000017941 */ /* 0x000fea0003800000 */
.L_x_71326:
        /* <DEDUP_REMOVED lines=9> */
.L_x_71330:
[----:B------:R-:W-:Y:S02]  /*15900*/  IMAD.MOV.U32 R29, RZ, RZ, R12 ;  /* 0x000000ffff1d7224 */ /* 0x000fe400078e000c */
[----:B------:R-:W-:Y:S02]  /*15910*/  IMAD.MOV.U32 R9, RZ, RZ, R6 ;  /* 0x000000ffff097224 */ /* 0x000fe400078e0006 */
[----:B------:R-:W-:Y:S02]  /*15920*/  IMAD.MOV.U32 R12, RZ, RZ, R27 ;  /* 0x000000ffff0c7224 */ /* 0x000fe400078e001b */
[----:B------:R-:W-:Y:S02]  /*15930*/  IMAD.MOV.U32 R6, RZ, RZ, R23 ;  /* 0x000000ffff067224 */ /* 0x000fe400078e0017 */
.L_x_71331:
[----:B------:R-:W-:Y:S05]  /*15940*/  BSYNC B1 ;  /* 0x0000000000017941 */ /* 0x000fea0003800000 */
.L_x_71329:
        /* <DEDUP_REMOVED lines=9> */
.L_x_71333:
[----:B------:R-:W-:Y:S02]  /*159e0*/  IMAD.MOV.U32 R16, RZ, RZ, R29 ;  /* 0x000000ffff107224 */ /* 0x000fe400078e001d */
[----:B------:R-:W-:Y:S01]  /*159f0*/  IMAD.MOV.U32 R8, RZ, RZ, R9 ;  /* 0x000000ffff087224 */ /* 0x000fe200078e0009 */
[----:B------:R-:W-:Y:S01]  /*15a00*/  MOV R9, R20 ;  /* 0x0000001400097202 */ /* 0x000fe20000000f00 */
[----:B------:R-:W-:Y:S02]  /*15a10*/  IMAD.MOV.U32 R29, RZ, RZ, R22 ;  /* 0x000000ffff1d7224 */ /* 0x000fe400078e0016 */
.L_x_71334:
[----:B------:R-:W-:Y:S05]  /*15a20*/  BSYNC B1 ;  /* 0x0000000000017941 */ /* 0x000fea0003800000 */
.L_x_71332:
        /* <DEDUP_REMOVED lines=9> */
.L_x_71336:
[----:B------:R-:W-:Y:S01]  /*15ac0*/  IMAD.MOV.U32 R27, RZ, RZ, R16 ;  /* 0x000000ffff1b7224 */ /* 0x000fe200078e0010 */
[----:B------:R-:W-:Y:S01]  /*15ad0*/  MOV R16, R35 ;  /* 0x0000002300107202 */ /* 0x000fe20000000f00 */
[----:B------:R-:W-:Y:S02]  /*15ae0*/  IMAD.MOV.U32 R23, RZ, RZ, R8 ;  /* 0x000000ffff177224 */ /* 0x000fe400078e0008 */
[----:B------:R-:W-:Y:S02]  /*15af0*/  IMAD.MOV.U32 R8, RZ, RZ, R33 ;  /* 0x000000ffff087224 */ /* 0x000fe400078e0021 */
.L_x_71337:
[----:B------:R-:W-:Y:S05]  /*15b00*/  BSYNC B1 ;  /* 0x0000000000017941 */ /* 0x000fea0003800000 */
.L_x_71335:
        /* <DEDUP_REMOVED lines=9> */
.L_x_71339:
[----:B------:R-:W-:Y:S01]  /*15ba0*/  IMAD.MOV.U32 R31, RZ, RZ, R27 ;  /* 0x000000ffff1f7224 */ /* 0x000fe200078e001b */
[----:B------:R-:W-:Y:S01]  /*15bb0*/  MOV R20, R23 ;  /* 0x0000001700147202 */ /* 0x000fe20000000f00 */
[----:B------:R-:W-:Y:S02]  /*15bc0*/  IMAD.MOV.U32 R27, RZ, RZ, R10 ;  /* 0x000000ffff1b7224 */ /* 0x000fe400078e000a */
[----:B------:R-:W-:Y:S02]  /*15bd0*/  IMAD.MOV.U32 R23, RZ, RZ, R2 ;  /* 0x000000ffff177224 */ /* 0x000fe400078e0002 */
.L_x_71340:
[----:B------:R-:W-:Y:S05]  /*15be0*/  BSYNC B1 ;  /* 0x0000000000017941 */ /* 0x000fea0003800000 */
.L_x_71338:
        /* <DEDUP_REMOVED lines=9> */
.L_x_71342:
[----:B------:R-:W-:Y:S01]  /*15c80*/  MOV R33, R31 ;  /* 0x0000001f00217202 */ /* 0x000fe20000000f00 */
[----:B------:R-:W-:Y:S02]  /*15c90*/  IMAD.MOV.U32 R2, RZ, RZ, R20 ;  /* 0x000000ffff027224 */ /* 0x000fe400078e0014 */
[----:B------:R-:W-:Y:S02]  /*15ca0*/  IMAD.MOV.U32 R31, RZ, RZ, R4 ;  /* 0x000000ffff1f7224 */ /* 0x000fe400078e0004 */
[----:B------:R-:W-:Y:S02]  /*15cb0*/  IMAD.MOV.U32 R20, RZ, RZ, R5 ;  /* 0x000000ffff147224 */ /* 0x000fe400078e0005 */
.L_x_71343:
[----:B------:R-:W-:Y:S05]  /*15cc0*/  BSYNC B1 ;  /* 0x0000000000017941 */ /* 0x000fea0003800000 */
.L_x_71341:
        /* <DEDUP_REMOVED lines=9> */
.L_x_71345:
[----:B------:R-:W-:Y:S02]  /*15d60*/  IMAD.MOV.U32 R5, RZ, RZ, R33 ;  /* 0x000000ffff057224 */ /* 0x000fe400078e0021 */
[----:B------:R-:W-:Y:S02]  /*15d70*/  IMAD.MOV.U32 R4, RZ, RZ, R2 ;  /* 0x000000ffff047224 */ /* 0x000fe400078e0002 */
[----:B------:R-:W-:Y:S02]  /*15d80*/  IMAD.MOV.U32 R33, RZ, RZ, R26 ;  /* 0x000000ffff217224 */ /* 0x000fe400078e001a */
[----:B------:R-:W-:Y:S02]  /*15d90*/  IMAD.MOV.U32 R2, RZ, RZ, R7 ;  /* 0x000000ffff027224 */ /* 0x000fe400078e0007 */
.L_x_71346:
[----:B------:R-:W-:Y:S05]  /*15da0*/  BSYNC B1 ;  /* 0x0000000000017941 */ /* 0x000fea0003800000 */
.L_x_71344:
        /* <DEDUP_REMOVED lines=16> */
.L_x_71348:
[----:B------:R-:W-:Y:S01]  /*15eb0*/  IMAD.MOV.U32 R10, RZ, RZ, R11 ;  /* 0x000000ffff0a7224 */ /* 0x000fe200078e000b */
[----:B------:R-:W-:Y:S01]  /*15ec0*/  MOV R22, R3 ;  /* 0x0000000300167202 */ /* 0x000fe20000000f00 */
[----:B------:R-:W-:Y:S02]  /*15ed0*/  IMAD.MOV.U32 R11, RZ, RZ, R12 ;  /* 0x000000ffff0b7224 */ /* 0x000fe400078e000c */
[----:B------:R-:W-:Y:S02]  /*15ee0*/  IMAD.MOV.U32 R3, RZ, RZ, R6 ;  /* 0x000000ffff037224 */ /* 0x000fe400078e0006 */
.L_x_71349:
[----:B------:R-:W-:Y:S05]  /*15ef0*/  BSYNC B1 ;  /* 0x0000000000017941 */ /* 0x000fea0003800000 */
.L_x_71347:
        /* <DEDUP_REMOVED lines=9> */
.L_x_71351:
[----:B------:R-:W-:Y:S01]  /*15f90*/  MOV R7, R10 ;  /* 0x0000000a00077202 */ /* 0x000fe20000000f00 */
[----:B------:R-:W-:Y:S02]  /*15fa0*/  IMAD.MOV.U32 R13, RZ, RZ, R22 ;  /* 0x000000ffff0d7224 */ /* 0x000fe400078e0016 */
[----:B------:R-:W-:Y:S02]  /*15fb0*/  IMAD.MOV.U32 R10, RZ, RZ, R29 ;  /* 0x000000ffff0a7224 */ /* 0x000fe400078e001d */
[----:B------:R-:W-:Y:S02]  /*15fc0*/  IMAD.MOV.U32 R22, RZ, RZ, R9 ;  /* 0x000000ffff167224 */ /* 0x000fe400078e0009 */
.L_x_71352:
[----:B------:R-:W-:Y:S05]  /*15fd0*/  BSYNC B1 ;  /* 0x0000000000017941 */ /* 0x000fea0003800000 */
.L_x_71350:
        /* <DEDUP_REMOVED lines=9> */
.L_x_71354:
[----:B------:R-:W-:Y:S02]  /*16070*/  IMAD.MOV.U32 R6, RZ, RZ, R7 ;  /* 0x000000ffff067224 */ /* 0x000fe400078e0007 */
[----:B------:R-:W-:Y:S02]  /*16080*/  IMAD.MOV.U32 R12, RZ, RZ, R13 ;  /* 0x000000ffff0c7224 */ /* 0x000fe400078e000d */
[----:B------:R-:W-:Y:S02]  /*16090*/  IMAD.MOV.U32 R7, RZ, RZ, R16 ;  /* 0x000000ffff077224 */ /* 0x000fe400078e0010 */
[----:B------:R-:W-:Y:S02]  /*160a0*/  IMAD.MOV.U32 R13, RZ, RZ, R8 ;  /* 0x000000ffff0d7224 */ /* 0x000fe400078e0008 */
.L_x_71355:
[----:B------:R-:W-:Y:S05]  /*160b0*/  BSYNC B1 ;  /* 0x0000000000017941 */ /* 0x000fea0003800000 */
.L_x_71353:
        /* <DEDUP_REMOVED lines=9> */
.L_x_71357:
[----:B------:R-:W-:Y:S02]  /*16150*/  IMAD.MOV.U32 R8, RZ, RZ, R6 ;  /* 0x000000ffff087224 */ /* 0x000fe400078e0006 */
[----:B------:R-:W-:Y:S01]  /*16160*/  IMAD.MOV.U32 R9, RZ, RZ, R12 ;  /* 0x000000ffff097224 */ /* 0x000fe200078e000c */
[----:B------:R-:W-:Y:S01]  /*16170*/  MOV R12, R23 ;  /* 0x00000017000c7202 */ /* 0x000fe20000000f00 */
[----:B------:R-:W-:Y:S02]  /*16180*/  IMAD.MOV.U32 R6, RZ, RZ, R27 ;  /* 0x000000ffff067224 */ /* 0x000fe400078e001b */
.L_x_71358:
[----:B------:R-:W-:Y:S05]  /*16190*/  BSYNC B1 ;  /* 0x0000000000017941 */ /* 0x000fea0003800000 */
.L_x_71356:
        /* <DEDUP_REMOVED lines=9> */
.L_x_71360:
[----:B------:R-:W-:Y:S01]  /*16230*/  IMAD.MOV.U32 R16, RZ, RZ, R8 ;  /* 0x000000ffff107224 */ /* 0x000fe200078e0008 */
[----:B------:R-:W-:Y:S01]  /*16240*/  MOV R8, R31 ;  /* 0x0000001f00087202 */ /* 0x000fe20000000f00 */
[----:B------:R-:W-:Y:S02]  /*16250*/  IMAD.MOV.U32 R17, RZ, RZ, R9 ;  /* 0x000000ffff117224 */ /* 0x000fe400078e0009 */
[----:B------:R-:W-:Y:S02]  /*16260*/  IMAD.MOV.U32 R9, RZ, RZ, R20 ;  /* 0x000000ffff097224 */ /* 0x000fe400078e0014 */
.L_x_71361:
[----:B------:R-:W-:Y:S05]  /*16270*/  BSYNC B1 ;  /* 0x0000000000017941 */ /* 0x000fea0003800000 */
.L_x_71359:
        /* <DEDUP_REMOVED lines=9> */
.L_x_71363:
[----:B------:R-:W-:Y:S01]  /*16310*/  IMAD.MOV.U32 R20, RZ, RZ, R16 ;  /* 0x000000ffff147224 */ /* 0x000fe200078e0010 */
[----:B------:R-:W-:Y:S01]  /*16320*/  MOV R23, R17 ;  /* 0x0000001100177202 */ /* 0x000fe20000000f00 */
[----:B------:R-:W-:Y:S02]  /*16330*/  IMAD.MOV.U32 R16, RZ, RZ, R33 ;  /* 0x000000ffff107224 */ /* 0x000fe400078e0021 */
[----:B------:R-:W-:Y:S02]  /*16340*/  IMAD.MOV.U32 R17, RZ, RZ, R2 ;  /* 0x000000ffff117224 */ /* 0x000fe400078e0002 */
.L_x_71364:
[----:B------:R-:W-:Y:S05]  /*16350*/  BSYNC B1 ;  /* 0x0000000000017941 */ /* 0x000fea0003800000 */
.L_x_71362:
        /* <DEDUP_REMOVED lines=9> */
.L_x_71366:
[----:B------:R-:W-:Y:S01]  /*163f0*/  MOV R2, R20 ;  /* 0x0000001400027202 */ /* 0x000fe20000000f00 */
[----:B------:R-:W-:Y:S02]  /*16400*/  IMAD.MOV.U32 R26, RZ, RZ, R23 ;  /* 0x000000ffff1a7224 */ /* 0x000fe400078e0017 */
[----:B------:R-:W-:Y:S02]  /*16410*/  IMAD.MOV.U32 R20, RZ, RZ, R5 ;  /* 0x000000ffff147224 */ /* 0x000fe400078e0005 */
[----:B------:R-:W-:Y:S02]  /*16420*/  IMAD.MOV.U32 R23, RZ, RZ, R4 ;  /* 0x000000ffff177224 */ /* 0x000fe400078e0004 */
.L_x_71367:
[----:B------:R-:W-:Y:S05]  /*16430*/  BSYNC B1 ;  /* 0x0000000000017941 */ /* 0x000fea0003800000 */
.L_x_71365:
        /* <DEDUP_REMOVED lines=16> */
.L_x_71369:
[----:B------:R-:W-:Y:S01]  /*16540*/  IMAD.MOV.U32 R4, RZ, RZ, R11 ;  /* 0x000000ffff047224 */ /* 0x000fe200078e000b */
[----:B------:R-:W-:Y:S01]  /*16550*/  MOV R11, R10 ;  /* 0x0000000a000b7202 */ /* 0x000fe20000000f00 */
[----:B------:R-:W-:Y:S02]  /*16560*/  IMAD.MOV.U32 R14, RZ, RZ, R3 ;  /* 0x000000ffff0e7224 */ /* 0x000fe400078e0003 */
[----:B------:R-:W-:Y:S02]  /*16570*/  IMAD.MOV.U32 R3, RZ, RZ, R22 ;  /* 0x000000ffff037224 */ /* 0x000fe400078e0016 */
.L_x_71370:
[----:B------:R-:W-:Y:S05]  /*16580*/  BSYNC B1 ;  /* 0x0000000000017941 */ /* 0x000fea0003800000 */
.L_x_71368:
        /* <DEDUP_REMOVED lines=9> */
.L_x_71372:
[----:B------:R-:W-:Y:S01]  /*16620*/  IMAD.MOV.U32 R5, RZ, RZ, R4 ;  /* 0x000000ffff057224 */ /* 0x000fe200078e0004 */
[----:B------:R-:W-:Y:S01]  /*16630*/  MOV R27, R14 ;  /* 0x0000000e001b7202 */ /* 0x000fe20000000f00 */
[----:B------:R-:W-:Y:S02]  /*16640*/  IMAD.MOV.U32 R4, RZ, RZ, R7 ;  /* 0x000000ffff047224 */ /* 0x000fe400078e0007 */
[----:B------:R-:W-:Y:S02]  /*16650*/  IMAD.MOV.U32 R14, RZ, RZ, R13 ;  /* 0x000000ffff0e7224 */ /* 0x000fe400078e000d */
.L_x_71373:
[----:B------:R-:W-:Y:S05]  /*16660*/  BSYNC B1 ;  /* 0x0000000000017941 */ /* 0x000fea0003800000 */
.L_x_71371:
        /* <DEDUP_REMOVED lines=9> */
.L_x_71375:
[----:B------:R-:W-:Y:S01]  /*16700*/  MOV R7, R5 ;  /* 0x0000000500077202 */ /* 0x000fe20000000f00 */
[----:B------:R-:W-:Y:S02]  /*16710*/  IMAD.MOV.U32 R10, RZ, RZ, R27 ;  /* 0x000000ffff0a7224 */ /* 0x000fe400078e001b */
[----:B------:R-:W-:Y:S02]  /*16720*/  IMAD.MOV.U32 R5, RZ, RZ, R6 ;  /* 0x000000ffff057224 */ /* 0x000fe400078e0006 */
[----:B------:R-:W-:Y:S02]  /*16730*/  IMAD.MOV.U32 R27, RZ, RZ, R12 ;  /* 0x000000ffff1b7224 */ /* 0x000fe400078e000c */
.L_x_71376:
[----:B------:R-:W-:Y:S05]  /*16740*/  BSYNC B1 ;  /* 0x0000000000017941 */ /* 0x000fea0003800000 */
.L_x_71374:
        /* <DEDUP_REMOVED lines=9> */
.L_x_71378:
[----:B------:R-:W-:Y:S02]  /*167e0*/  IMAD.MOV.U32 R13, RZ, RZ, R7 ;  /* 0x000000ffff0d7224 */ /* 0x000fe400078e0007 */
[----:B------:R-:W-:Y:S02]  /*167f0*/  IMAD.MOV.U32 R6, RZ, RZ, R10 ;  /* 0x000000ffff067224 */ /* 0x000fe400078e000a */
[----:B------:R-:W-:Y:S02]  /*16800*/  IMAD.MOV.U32 R7, RZ, RZ, R8 ;  /* 0x000000ffff077224 */ /* 0x000fe400078e0008 */
[----:B------:R-:W-:Y:S02]  /*16810*/  IMAD.MOV.U32 R10, RZ, RZ, R9 ;  /* 0x000000ffff0a7224 */ /* 0x000fe400078e0009 */
.L_x_71379:
[----:B------:R-:W-:Y:S05]  /*16820*/  BSYNC B1 ;  /* 0x0000000000017941 */ /* 0x000fea0003800000 */
.L_x_71377:
        /* <DEDUP_REMOVED lines=9> */
.L_x_71381:
[----:B------:R-:W-:Y:S02]  /*168c0*/  IMAD.MOV.U32 R9, RZ, RZ, R13 ;  /* 0x000000ffff097224 */ /* 0x000fe400078e000d */
[----:B------:R-:W-:Y:S01]  /*168d0*/  IMAD.MOV.U32 R8, RZ, RZ, R6 ;  /* 0x000000ffff087224 */ /* 0x000fe200078e0006 */
[----:B------:R-:W-:Y:S01]  /*168e0*/  MOV R6, R17 ;  /* 0x0000001100067202 */ /* 0x000fe20000000f00 */
[----:B------:R-:W-:Y:S02]  /*168f0*/  IMAD.MOV.U32 R13, RZ, RZ, R16 ;  /* 0x000000ffff0d7224 */ /* 0x000fe400078e0010 */
.L_x_71382:
[----:B------:R-:W-:Y:S05]  /*16900*/  BSYNC B1 ;  /* 0x0000000000017941 */ /* 0x000fea0003800000 */
.L_x_71380:
        /* <DEDUP_REMOVED lines=9> */
.L_x_71384:
[----:B------:R-:W-:Y:S01]  /*169a0*/  IMAD.MOV.U32 R17, RZ, RZ, R9 ;  /* 0x000000ffff117224 */ /* 0x000fe200078e0009 */
[----:B------:R-:W-:Y:S01]  /*169b0*/  MOV R9, R20 ;  /* 0x0000001400097202 */ /* 0x000fe20000000f00 */
[----:B------:R-:W-:Y:S02]  /*169c0*/  IMAD.MOV.U32 R29, RZ, RZ, R8 ;  /* 0x000000ffff1d7224 */ /* 0x000fe400078e0008 */
[----:B------:R-:W-:Y:S02]  /*169d0*/  IMAD.MOV.U32 R8, RZ, RZ, R23 ;  /* 0x000000ffff087224 */ /* 0x000fe400078e0017 */
.L_x_71385:
[----:B------:R-:W-:Y:S05]  /*169e0*/  BSYNC B1 ;  /* 0x0000000000017941 */ /* 0x000fea0003800000 */
.L_x_71383:
        /* <DEDUP_REMOVED lines=9> */
.L_x_71387:
[----:B------:R-:W-:Y:S01]  /*16a80*/  IMAD.MOV.U32 R12, RZ, RZ, R17 ;  /* 0x000000ffff0c7224 */ /* 0x000fe200078e0011 */
[----:B------:R-:W-:Y:S01]  /*16a90*/  MOV R16, R29 ;  /* 0x0000001d00107202 */ /* 0x000fe20000000f00 */
[----:B------:R-:W-:Y:S02]  /*16aa0*/  IMAD.MOV.U32 R17, RZ, RZ, R2 ;  /* 0x000000ffff117224 */ /* 0x000fe400078e0002 */
[----:B------:R-:W-:Y:S02]  /*16ab0*/  IMAD.MOV.U32 R29, RZ, RZ, R26 ;  /* 0x000000ffff1d7224 */ /* 0x000fe400078e001a */
.L_x_71388:
[----:B------:R-:W-:Y:S05]  /*16ac0*/  BSYNC B1 ;  /* 0x0000000000017941 */ /* 0x000fea0003800000 */
.L_x_71386:
        /* <DEDUP_REMOVED lines=16> */
.L_x_71390:
[----:B------:R-:W-:Y:S02]  /*16bd0*/  IMAD.MOV.U32 R2, RZ, RZ, R11 ;  /* 0x000000ffff027224 */ /* 0x000fe400078e000b */
[----:B------:R-:W-:Y:S01]  /*16be0*/  IMAD.MOV.U32 R18, RZ, RZ, R3 ;  /* 0x000000ffff127224 */ /* 0x000fe200078e0003 */
[----:B------:R-:W-:Y:S01]  /*16bf0*/  MOV R3, R14 ;  /* 0x0000000e00037202 */ /* 0x000fe20000000f00 */
[----:B------:R-:W-:Y:S02]  /*16c00*/  IMAD.MOV.U32 R11, RZ, RZ, R4 ;  /* 0x000000ffff0b7224 */ /* 0x000fe400078e0004 */
.L_x_71391:
[----:B------:R-:W-:Y:S05]  /*16c10*/  BSYNC B1 ;  /* 0x0000000000017941 */ /* 0x000fea0003800000 */
.L_x_71389:
        /* <DEDUP_REMOVED lines=9> */
.L_x_71393:
[----:B------:R-:W-:Y:S01]  /*16cb0*/  IMAD.MOV.U32 R4, RZ, RZ, R2 ;  /* 0x000000ffff047224 */ /* 0x000fe200078e0002 */
[----:B------:R-:W-:Y:S01]  /*16cc0*/  MOV R2, R5 ;  /* 0x0000000500027202 */ /* 0x000fe20000000f00 */
[----:B------:R-:W-:Y:S02]  /*16cd0*/  IMAD.MOV.U32 R15, RZ, RZ, R18 ;  /* 0x000000ffff0f7224 */ /* 0x000fe400078e0012 */
[----:B------:R-:W-:Y:S02]  /*16ce0*/  IMAD.MOV.U32 R18, RZ, RZ, R27 ;  /* 0x000000ffff127224 */ /* 0x000fe400078e001b */
.L_x_71394:
[----:B------:R-:W-:Y:S05]  /*16cf0*/  BSYNC B1 ;  /* 0x0000000000017941 */ /* 0x000fea0003800000 */
.L_x_71392:
        /* <DEDUP_REMOVED lines=9> */
.L_x_71396:
[----:B------:R-:W-:Y:S01]  /*16d90*/  IMAD.MOV.U32 R14, RZ, RZ, R4 ;  /* 0x000000ffff0e7224 */ /* 0x000fe200078e0004 */
[----:B------:R-:W-:Y:S01]  /*16da0*/  MOV R5, R15 ;  /* 0x0000000f00057202 */ /* 0x000fe20000000f00 */
[----:B------:R-:W-:Y:S02]  /*16db0*/  IMAD.MOV.U32 R4, RZ, RZ, R7 ;  /* 0x000000ffff047224 */ /* 0x000fe400078e0007 */
[----:B------:R-:W-:Y:S02]  /*16dc0*/  IMAD.MOV.U32 R15, RZ, RZ, R10 ;  /* 0x000000ffff0f7224 */ /* 0x000fe400078e000a */
.L_x_71397:
[----:B------:R-:W-:Y:S05]  /*16dd0*/  BSYNC B1 ;  /* 0x0000000000017941 */ /* 0x000fea0003800000 */
.L_x_71395:
        /* <DEDUP_REMOVED lines=9> */
.L_x_71399:
[----:B------:R-:W-:Y:S01]  /*16e70*/  MOV R10, R14 ;  /* 0x0000000e000a7202 */ /* 0x000fe20000000f00 */
[----:B------:R-:W-:Y:S02]  /*16e80*/  IMAD.MOV.U32 R7, RZ, RZ, R5 ;  /* 0x000000ffff077224 */ /* 0x000fe400078e0005 */
[----:B------:R-:W-:Y:S02]  /*16e90*/  IMAD.MOV.U32 R14, RZ, RZ, R13 ;  /* 0x000000ffff0e7224 */ /* 0x000fe400078e000d */
[----:B------:R-:W-:Y:S02]  /*16ea0*/  IMAD.MOV.U32 R5, RZ, RZ, R6 ;  /* 0x000000ffff057224 */ /* 0x000fe400078e0006 */
.L_x_71400:
[----:B------:R-:W-:Y:S05]  /*16eb0*/  BSYNC B1 ;  /* 0x0000000000017941 */ /* 0x000fea0003800000 */
.L_x_71398:
        /* <DEDUP_REMOVED lines=9> */
.L_x_71402:
[----:B------:R-:W-:Y:S02]  /*16f50*/  IMAD.MOV.U32 R6, RZ, RZ, R10 ;  /* 0x000000ffff067224 */ /* 0x000fe400078e000a */
[----:B------:R-:W-:Y:S02]  /*16f60*/  IMAD.MOV.U32 R20, RZ, RZ, R7 ;  /* 0x000000ffff147224 */ /* 0x000fe400078e0007 */
[----:B------:R-:W-:Y:S02]  /*16f70*/  IMAD.MOV.U32 R10, RZ, RZ, R9 ;  /* 0x000000ffff0a7224 */ /* 0x000fe400078e0009 */
[----:B------:R-:W-:Y:S02]  /*16f80*/  IMAD.MOV.U32 R7, RZ, RZ, R8 ;  /* 0x000000ffff077224 */ /* 0x000fe400078e0008 */
.L_x_71403:
[----:B------:R-:W-:Y:S05]  /*16f90*/  BSYNC B1 ;  /* 0x0000000000017941 */ /* 0x000fea0003800000 */
.L_x_71401:
        /* <DEDUP_REMOVED lines=9> */
.L_x_71405:
[----:B------:R-:W-:Y:S02]  /*17030*/  IMAD.MOV.U32 R9, RZ, RZ, R6 ;  /* 0x000000ffff097224 */ /* 0x000fe400078e0006 */
[----:B------:R-:W-:Y:S01]  /*17040*/  IMAD.MOV.U32 R13, RZ, RZ, R20 ;  /* 0x000000ffff0d7224 */ /* 0x000fe200078e0014 */
[----:B------:R-:W-:Y:S01]  /*17050*/  MOV R20, R29 ;  /* 0x0000001d00147202 */ /* 0x000fe20000000f00 */
[----:B------:R-:W-:Y:S02]  /*17060*/  IMAD.MOV.U32 R6, RZ, RZ, R17 ;  /* 0x000000ffff067224 */ /* 0x000fe400078e0011 */
.L_x_71406:
[----:B------:R-:W-:Y:S05]  /*17070*/  BSYNC B1 ;  /* 0x0000000000017941 */ /* 0x000fea0003800000 */
.L_x_71404:
        /* <DEDUP_REMOVED lines=9> */
.L_x_71408:
[----:B------:R-:W-:Y:S01]  /*17110*/  IMAD.MOV.U32 R8, RZ, RZ, R9 ;  /* 0x000000ffff087224 */ /* 0x000fe200078e0009 */
[----:B------:R-:W-:Y:S01]  /*17120*/  MOV R9, R12 ;  /* 0x0000000c00097202 */ /* 0x000fe20000000f00 */
[----:B------:R-:W-:Y:S02]  /*17130*/  IMAD.MOV.U32 R17, RZ, RZ, R13 ;  /* 0x000000ffff117224 */ /* 0x000fe400078e000d */
[----:B------:R-:W-:Y:S02]  /*17140*/  IMAD.MOV.U32 R13, RZ, RZ, R16 ;  /* 0x000000ffff0d7224 */ /* 0x000fe400078e0010 */
.L_x_71409:
[----:B------:R-:W-:Y:S05]  /*17150*/  BSYNC B1 ;  /* 0x0000000000017941 */ /* 0x000fea0003800000 */
.L_x_71407:
        /* <DEDUP_REMOVED lines=16> */
.L_x_71411:
[----:B------:R-:W-:Y:S02]  /*17260*/  IMAD.MOV.U32 R12, RZ, RZ, R11 ;  /* 0x000000ffff0c7224 */ /* 0x000fe400078e000b */
[----:B------:R-:W-:Y:S02]  /*17270*/  IMAD.MOV.U32 R16, RZ, RZ, R3 ;  /* 0x000000ffff107224 */ /* 0x000fe400078e0003 */
[----:B------:R-:W-:Y:S02]  /*17280*/  IMAD.MOV.U32 R11, RZ, RZ, R2 ;  /* 0x000000ffff0b7224 */ /* 0x000fe400078e0002 */
[----:B------:R-:W-:Y:S02]  /*17290*/  IMAD.MOV.U32 R3, RZ, RZ, R18 ;  /* 0x000000ffff037224 */ /* 0x000fe400078e0012 */
.L_x_71412:
[----:B------:R-:W-:Y:S05]  /*172a0*/  BSYNC B1 ;  /* 0x0000000000017941 */ /* 0x000fea0003800000 */
.L_x_71410:
        /* <DEDUP_REMOVED lines=9> */
.L_x_71414:
[----:B------:R-:W-:Y:S02]  /*17340*/  IMAD.MOV.U32 R19, RZ, RZ, R12 ;  /* 0x000000ffff137224 */ /* 0x000fe400078e000c */
[----:B------:R-:W-:Y:S01]  /*17350*/  IMAD.MOV.U32 R18, RZ, RZ, R16 ;  /* 0x000000ffff127224 */ /* 0x000fe200078e0010 */
[----:B------:R-:W-:Y:S01]  /*17360*/  MOV R16, R15 ;  /* 0x0000000f00107202 */ /* 0x000fe20000000f00 */
[----:B------:R-:W-:Y:S02]  /*17370*/  IMAD.MOV.U32 R12, RZ, RZ, R4 ;  /* 0x000000ffff0c7224 */ /* 0x000fe400078e0004 */
.L_x_71415:
[----:B------:R-:W-:Y:S05]  /*17380*/  BSYNC B1 ;  /* 0x0000000000017941 */ /* 0x000fea0003800000 */
.L_x_71413:
        /* <DEDUP_REMOVED lines=9> */
.L_x_71417:
[----:B------:R-:W-:Y:S01]  /*17420*/  IMAD.MOV.U32 R15, RZ, RZ, R19 ;  /* 0x000000ffff0f7224 */ /* 0x000fe200078e0013 */
[----:B------:R-:W-:Y:S01]  /*17430*/  MOV R19, R14 ;  /* 0x0000000e00137202 */ /* 0x000fe20000000f00 */
[----:B------:R-:W-:Y:S02]  /*17440*/  IMAD.MOV.U32 R22, RZ, RZ, R18 ;  /* 0x000000ffff167224 */ /* 0x000fe400078e0012 */
[----:B------:R-:W-:Y:S02]  /*17450*/  IMAD.MOV.U32 R18, RZ, RZ, R5 ;  /* 0x000000ffff127224 */ /* 0x000fe400078e0005 */
.L_x_71418:
[----:B------:R-:W-:Y:S05]  /*17460*/  BSYNC B1 ;  /* 0x0000000000017941 */ /* 0x000fea0003800000 */
.L_x_71416:
        /* <DEDUP_REMOVED lines=9> */
.L_x_71420:
[----:B------:R-:W-:Y:S01]  /*17500*/  IMAD.MOV.U32 R23, RZ, RZ, R15 ;  /* 0x000000ffff177224 */ /* 0x000fe200078e000f */
[----:B------:R-:W-:Y:S01]  /*17510*/  MOV R27, R22 ;  /* 0x00000016001b7202 */ /* 0x000fe20000000f00 */
[----:B------:R-:W-:Y:S02]  /*17520*/  IMAD.MOV.U32 R15, RZ, RZ, R10 ;  /* 0x000000ffff0f7224 */ /* 0x000fe400078e000a */
[----:B------:R-:W-:Y:S02]  /*17530*/  IMAD.MOV.U32 R22, RZ, RZ, R7 ;  /* 0x000000ffff167224 */ /* 0x000fe400078e0007 */
.L_x_71421:
[----:B------:R-:W-:Y:S05]  /*17540*/  BSYNC B1 ;  /* 0x0000000000017941 */ /* 0x000fea0003800000 */
.L_x_71419:
        /* <DEDUP_REMOVED lines=9> */
.L_x_71423:
[----:B------:R-:W-:Y:S01]  /*175e0*/  MOV R14, R23 ;  /* 0x00000017000e7202 */ /* 0x000fe20000000f00 */
[----:B------:R-:W-:Y:S02]  /*175f0*/  IMAD.MOV.U32 R24, RZ, RZ, R27 ;  /* 0x000000ffff187224 */ /* 0x000fe400078e001b */
[----:B------:R-:W-:Y:S02]  /*17600*/  IMAD.MOV.U32 R23, RZ, RZ, R6 ;  /* 0x000000ffff177224 */ /* 0x000fe400078e0006 */
[----:B------:R-:W-:Y:S02]  /*17610*/  IMAD.MOV.U32 R27, RZ, RZ, R20 ;  /* 0x000000ffff1b7224 */ /* 0x000fe400078e0014 */
.L_x_71424:
[----:B------:R-:W-:Y:S05]  /*17620*/  BSYNC B1 ;  /* 0x0000000000017941 */ /* 0x000fea0003800000 */
.L_x_71422:
        /* <DEDUP_REMOVED lines=9> */
.L_x_71426:
[----:B------:R-:W-:Y:S02]  /*176c0*/  IMAD.MOV.U32 R35, RZ, RZ, R14 ;  /* 0x000000ffff237224 */ /* 0x000fe400078e000e */
[----:B------:R-:W-:Y:S02]  /*176d0*/  IMAD.MOV.U32 R20, RZ, RZ, R24 ;  /* 0x000000ffff147224 */ /* 0x000fe400078e0018 */
[----:B------:R-:W-:Y:S02]  /*176e0*/  IMAD.MOV.U32 R14, RZ, RZ, R9 ;  /* 0x000000ffff0e7224 */ /* 0x000fe400078e0009 */
[----:B------:R-:W-:Y:S02]  /*176f0*/  IMAD.MOV.U32 R24, RZ, RZ, R13 ;  /* 0x000000ffff187224 */ /* 0x000fe400078e000d */
.L_x_71427:
[----:B------:R-:W-:Y:S05]  /*17700*/  BSYNC B1 ;  /* 0x0000000000017941 */ /* 0x000fea0003800000 */
.L_x_71425:
        /* <DEDUP_REMOVED lines=9> */
.L_x_71429:
[----:B------:R-:W-:Y:S02]  /*177a0*/  IMAD.MOV.U32 R26, RZ, RZ, R35 ;  /* 0x000000ffff1a7224 */ /* 0x000fe400078e0023 */
[----:B------:R-:W-:Y:S01]  /*177b0*/  IMAD.MOV.U32 R36, RZ, RZ, R20 ;  /* 0x000000ffff247224 */ /* 0x000fe200078e0014 */
[----:B------:R-:W-:Y:S01]  /*177c0*/  MOV R20, R17 ;  /* 0x0000001100147202 */ /* 0x000fe20000000f00 */
[----:B------:R-:W-:Y:S02]  /*177d0*/  IMAD.MOV.U32 R35, RZ, RZ, R8 ;  /* 0x000000ffff237224 */ /* 0x000fe400078e0008 */
.L_x_71430:
[----:B------:R-:W-:Y:S05]  /*177e0*/  BSYNC B1 ;  /* 0x0000000000017941 */ /* 0x000fea0003800000 */
.L_x_71428:
        /* <DEDUP_REMOVED lines=16> */
.L_x_71432:
[----:B------:R-:W-:Y:S01]  /*178f0*/  MOV R10, R11 ;  /* 0x0000000b000a7202 */ /* 0x000fe20000000f00 */
[----:B------:R-:W-:Y:S02]  /*17900*/  IMAD.MOV.U32 R2, RZ, RZ, R3 ;  /* 0x000000ffff027224 */ /* 0x000fe400078e0003 */
[----:B------:R-:W-:Y:S02]  /*17910*/  IMAD.MOV.U32 R11, RZ, RZ, R12 ;  /* 0x000000ffff0b7224 */ /* 0x000fe400078e000c */
[----:B------:R-:W-:Y:S02]  /*17920*/  IMAD.MOV.U32 R3, RZ, RZ, R16 ;  /* 0x000000ffff037224 */ /* 0x000fe400078e0010 */
.L_x_71433:
[----:B------:R-:W-:Y:S05]  /*17930*/  BSYNC B1 ;  /* 0x0000000000017941 */ /* 0x000fea0003800000 */
.L_x_71431:
        /* <DEDUP_REMOVED lines=9> */
.L_x_71435:
[----:B------:R-:W-:Y:S02]  /*179d0*/  IMAD.MOV.U32 R29, RZ, RZ, R10 ;  /* 0x000000ffff1d7224 */ /* 0x000fe400078e000a */
[----:B------:R-:W-:Y:S02]  /*179e0*/  IMAD.MOV.U32 R5, RZ, RZ, R2 ;  /* 0x000000ffff057224 */ /* 0x000fe400078e0002 */
[----:B------:R-:W-:Y:S02]  /*179f0*/  IMAD.MOV.U32 R10, RZ, RZ, R19 ;  /* 0x000000ffff0a7224 */ /* 0x000fe400078e0013 */
[----:B------:R-:W-:Y:S02]  /*17a00*/  IMAD.MOV.U32 R2, RZ, RZ, R18 ;  /* 0x000000ffff027224 */ /* 0x000fe400078e0012 */
.L_x_71436:
[----:B------:R-:W-:Y:S05]  /*17a10*/  BSYNC B1 ;  /* 0x0000000000017941 */ /* 0x000fea0003800000 */
.L_x_71434:
        /* <DEDUP_REMOVED lines=9> */
.L_x_71438:
[----:B------:R-:W-:Y:S02]  /*17ab0*/  IMAD.MOV.U32 R28, RZ, RZ, R29 ;  /* 0x000000ffff1c7224 */ /* 0x000fe400078e001d */
[----:B------:R-:W-:Y:S01]  /*17ac0*/  IMAD.MOV.U32 R4, RZ, RZ, R5 ;  /* 0x000000ffff047224 */ /* 0x000fe200078e0005 */
[----:B------:R-:W-:Y:S01]  /*17ad0*/  MOV R5, R22 ;  /* 0x0000001600057202 */ /* 0x000fe20000000f00 */
[----:B------:R-:W-:Y:S02]  /*17ae0*/  IMAD.MOV.U32 R29, RZ, RZ, R15 ;  /* 0x000000ffff1d7224 */ /* 0x000fe400078e000f */
.L_x_71439:
[----:B------:R-:W-:Y:S05]  /*17af0*/  BSYNC B1 ;  /* 0x0000000000017941 */ /* 0x000fea0003800000 */
.L_x_71437:
        /* <DEDUP_REMOVED lines=9> */
.L_x_71441:
[----:B------:R-:W-:Y:S01]  /*17b90*/  IMAD.MOV.U32 R31, RZ, RZ, R28 ;  /* 0x000000ffff1f7224 */ /* 0x000fe200078e001c */
[----:B------:R-:W-:Y:S01]  /*17ba0*/  MOV R28, R23 ;  /* 0x00000017001c7202 */ /* 0x000fe20000000f00 */
[----:B------:R-:W-:Y:S02]  /*17bb0*/  IMAD.MOV.U32 R7, RZ, RZ, R4 ;  /* 0x000000ffff077224 */ /* 0x000fe400078e0004 */
[----:B------:R-:W-:Y:S02]  /*17bc0*/  IMAD.MOV.U32 R4, RZ, RZ, R27 ;  /* 0x000000ffff047224 */ /* 0x000fe400078e001b */
.L_x_71442:
[----:B------:R-:W-:Y:S05]  /*17bd0*/  BSYNC B1 ;  /* 0x0000000000017941 */ /* 0x000fea0003800000 */
.L_x_71440:
        /* <DEDUP_REMOVED lines=9> */
.L_x_71444:
[----:B------:R-:W-:Y:S01]  /*17c70*/  IMAD.MOV.U32 R30, RZ, RZ, R31 ;  /* 0x000000ffff1e7224 */ /* 0x000fe200078e001f */
[----:B------:R-:W-:Y:S01]  /*17c80*/  MOV R6, R7 ;  /* 0x0000000700067202 */ /* 0x000fe20000000f00 */
[----:B------:R-:W-:Y:S02]  /*17c90*/  IMAD.MOV.U32 R31, RZ, RZ, R14 ;  /* 0x000000ffff1f7224 */ /* 0x000fe400078e000e */
[----:B------:R-:W-:Y:S02]  /*17ca0*/  IMAD.MOV.U32 R7, RZ, RZ, R24 ;  /* 0x000000ffff077224 */ /* 0x000fe400078e0018 */
.L_x_71445:
[----:B------:R-:W-:Y:S05]  /*17cb0*/  BSYNC B1 ;  /* 0x0000000000017941 */ /* 0x000fea0003800000 */
.L_x_71443:
        /* <DEDUP_REMOVED lines=9> */
.L_x_71447:
[----:B------:R-:W-:Y:S01]  /*17d50*/  MOV R33, R30 ;  /* 0x0000001e00217202 */ /* 0x000fe20000000f00 */
[----:B------:R-:W-:Y:S02]  /*17d60*/  IMAD.MOV.U32 R9, RZ, RZ, R6 ;  /* 0x000000ffff097224 */ /* 0x000fe400078e0006 */
[----:B------:R-:W-:Y:S02]  /*17d70*/  IMAD.MOV.U32 R30, RZ, RZ, R35 ;  /* 0x000000ffff1e7224 */ /* 0x000fe400078e0023 */
[----:B------:R-:W-:Y:S02]  /*17d80*/  IMAD.MOV.U32 R6, RZ, RZ, R20 ;  /* 0x000000ffff067224 */ /* 0x000fe400078e0014 */
.L_x_71448:
[----:B------:R-:W-:Y:S05]  /*17d90*/  BSYNC B1 ;  /* 0x0000000000017941 */ /* 0x000fea0003800000 */
.L_x_71446:
        /* <DEDUP_REMOVED lines=9> */
.L_x_71450:
[----:B------:R-:W-:Y:S02]  /*17e30*/  IMAD.MOV.U32 R32, RZ, RZ, R33 ;  /* 0x000000ffff207224 */ /* 0x000fe400078e0021 */
[----:B------:R-:W-:Y:S02]  /*17e40*/  IMAD.MOV.U32 R8, RZ, RZ, R9 ;  /* 0x000000ffff087224 */ /* 0x000fe400078e0009 */
[----:B------:R-:W-:Y:S02]  /*17e50*/  IMAD.MOV.U32 R33, RZ, RZ, R26 ;  /* 0x000000ffff217224 */ /* 0x000fe400078e001a */
[----:B------:R-:W-:Y:S02]  /*17e60*/  IMAD.MOV.U32 R9, RZ, RZ, R36 ;  /* 0x000000ffff097224 */ /* 0x000fe400078e0024 */
.L_x_71451:
[----:B------:R-:W-:Y:S05]  /*17e70*/  BSYNC B1 ;  /* 0x0000000000017941 */ /* 0x000fea0003800000 */
.L_x_71449:
[----:B------:R-:W-:Y:S01]  /*17e80*/  FADD.FTZ R34, R21, R34 ;  /* 0x0000002215227221 */ /* 0x000fe20000010000 */
[----:B------:R-:W-:Y:S02]  /*17e90*/  MOV R35, R38 ;  /* 0x0000002600237202 */ /* 0x000fe40000000f00 */
.L_x_71283:
[----:B------:R-:W-:Y:S05]  /*17ea0*/  BSYNC B0 ;  /* 0x0000000000007941 */ /* 0x000fea0003800000 */
.L_x_71282:
        /* <DEDUP_REMOVED lines=26> */
.L_x_71452:
        /* <DEDUP_REMOVED lines=13> */
.L_x_71453:
        /* <DEDUP_REMOVED lines=13> */
.L_x_71454:
[----:B------:R-:W-:Y:S05]  /*181f0*/  @!P2 BRA `(.L_x_71455) ;  /* 0x000000600000a947 */ /* 0x000fea0003800000 */
[----:B------:R-:W2:Y:S01]  /*18200*/  LDG.E.CONSTANT R0, [R12.64] ;  /* 0x000000080c007981 */ /* 0x000ea2000c1e9900 */
[----:B0-----:R-:W-:-:S03]  /*18210*/  FADD.FTZ R5, -R35, R2 ;  /* 0x0000000223057221 */ /* 0x001fc60000010100 */
[----:B------:R0:W-:Y:S01]  /*18220*/  STG.E [R14.64+0x18], R10 ;  /* 0x0000180a0e007986 */ /* 0x0001e2000c101908 */
[----:B------:R-:W-:-:S04]  /*18230*/  FFMA.FTZ R5, R34, -0.69314718246459960938, R5 ;  /* 0xbf31721822057823 */ /* 0x000fc80000010005 */
[----:B--2---:R-:W-:-:S05]  /*18240*/  FADD.FTZ R5, R0, R5 ;  /* 0x0000000500057221 */ /* 0x004fca0000010000 */
[----:B------:R0:W-:Y:S02]  /*18250*/  STG.E [R16.64+0x18], R5 ;  /* 0x0000180510007986 */ /* 0x0001e4000c101908 */
.L_x_71455:
        /* <DEDUP_REMOVED lines=8> */
.L_x_71456:
        /* <DEDUP_REMOVED lines=10> */
.L_x_74511:


//--------------------- .text._ZN17fastertransformer38beam_online_softmax_topk_stage2_kernelIfLi8ELi32EEEvPKfS2_PiPT_ii --------------------------
	.section	.text._ZN17fastertransformer38beam_online_softmax_topk_stage2_kernelIfLi8ELi32EEEvPKfS2_PiPT_ii,"ax",@progbits
	.sectioninfo	@"SHI_REGISTERS=58"
	.align	128
        .global         _ZN17fastertransformer38beam_online_softmax_topk_stage2_kernelIfLi8ELi32EEEvPKfS2_PiPT_ii
        .type           _ZN17fastertransformer38beam_online_softmax_topk_stage2_kernelIfLi8ELi32EEEvPKfS2_PiPT_ii,@function
        .size           _ZN17fastertransformer38beam_online_softmax_topk_stage2_kernelIfLi8ELi32EEEvPKfS2_PiPT_ii,(.L_x_74512 - _ZN17fastertransformer38beam_online_softmax_topk_stage2_kernelIfLi8ELi32EEEvPKfS2_PiPT_ii)
        .other          _ZN17fastertransformer38beam_online_softmax_topk_stage2_kernelIfLi8ELi32EEEvPKfS2_PiPT_ii,@"STO_CUDA_ENTRY STV_DEFAULT"
_ZN17fastertransformer38beam_online_softmax_topk_stage2_kernelIfLi8ELi32EEEvPKfS2_PiPT_ii:
.text._ZN17fastertransformer38beam_online_softmax_topk_stage2_kernelIfLi8ELi32EEEvPKfS2_PiPT_ii:
        /* <DEDUP_REMOVED lines=45> */
.L_x_71461:
        /* <DEDUP_REMOVED lines=10> */
.L_x_71460:
[----:B------:R-:W-:Y:S05]  /*0370*/  BSYNC B1 ;  /* 0x0000000000017941 */ /* 0x000fea0003800000 */
.L_x_71459:
        /* <DEDUP_REMOVED lines=14> */
.L_x_71464:
        /* <DEDUP_REMOVED lines=38> */
.L_x_71463:
[----:B------:R-:W-:Y:S05]  /*06c0*/  BSYNC B1 ;  /* 0x0000000000017941 */ /* 0x000fea0003800000 */
.L_x_71462:
        /* <DEDUP_REMOVED lines=25> */
.L_x_71466:
[----:B------:R-:W-:Y:S05]  /*0860*/  BSYNC B1 ;  /* 0x0000000000017941 */ /* 0x000fea0003800000 */
.L_x_71465:
        /* <DEDUP_REMOVED lines=10> */
.L_x_71458:
[----:B-1----:R-:W-:Y:S05]  /*0910*/  BSYNC B0 ;  /* 0x0000000000007941 */ /* 0x002fea0003800000 */
.L_x_71457:
        /* <DEDUP_REMOVED lines=40> */
.L_x_71473:
[----:B------:R-:W-:Y:S01]  /*0ba0*/  IMAD R12, R20, 0x12, R13 ;  /* 0x00000012140c7824 */ /* 0x000fe200078e020d */
[C---:B------:R-:W-:Y:S01]  /*0bb0*/  IADD3 R14, R13.reuse, 0x4, RZ ;  /* 0x000000040d0e7810 */ /* 0x040fe20007ffe0ff */
[----:B------:R-:W-:Y:S01]  /*0bc0*/  IMAD.SHL.U32 R4, R13, 0x4, RZ ;  /* 0x000000040d047824 */ /* 0x000fe200078e00ff */
[----:B------:R-:W-:Y:S02]  /*0bd0*/  IADD3 R37, R37, -0x10, RZ ;  /* 0xfffffff025257810 */ /* 0x000fe40007ffe0ff */
[----:B------:R-:W0:Y:S01]  /*0be0*/  LDS.64 R6, [R12.X4+0xa0] ;  /* 0x0000a0000c067984 */ /* 0x000e220000004a00 */
[----:B------:R-:W-:Y:S01]  /*0bf0*/  IMAD.SHL.U32 R14, R14, 0x4, RZ ;  /* 0x000000040e0e7824 */ /* 0x000fe200078e00ff */
        /* <DEDUP_REMOVED lines=8> */
[----:B------:R-:W-:-:S03]  /*0c80*/  ISETP.EQ.AND P1, PT, R4, 0x8, PT ;  /* 0x000000080400780c */ /* 0x000fc60003f22270 */
[----:B------:R-:W4:Y:S04]  /*0c90*/  LDS.64 R18, [R12.X4+0xb0] ;  /* 0x0000b0000c127984 */ /* 0x000f280000004a00 */
[----:B------:R-:W-:Y:S01]  /*0ca0*/  LDS.64 R38, [R12.X4+0xe0] ;  /* 0x0000e0000c267984 */ /* 0x000fe20000004a00 */
[--C-:B0-----:R-:W-:Y:S01]  /*0cb0*/  @P3 IMAD.MOV.U32 R34, RZ, RZ, R6.reuse ;  /* 0x000000ffff223224 */ /* 0x101fe200078e0006 */
[-C--:B------:R-:W-:Y:S01]  /*0cc0*/  @P2 MOV R22, R6.reuse ;  /* 0x0000000600162202 */ /* 0x080fe20000000f00 */
[--C-:B------:R-:W-:Y:S01]  /*0cd0*/  @P3 IMAD.MOV.U32 R33, RZ, RZ, R7.reuse ;  /* 0x000000ffff213224 */ /* 0x100fe200078e0007 */
[----:B------:R-:W-:Y:S01]  /*0ce0*/  @P4 MOV R30, R6 ;  /* 0x00000006001e4202 */ /* 0x000fe20000000f00 */
[----:B------:R-:W-:Y:S01]  /*0cf0*/  @P2 IMAD.MOV.U32 R21, RZ, RZ, R7 ;  /* 0x000000ffff152224 */ /* 0x000fe200078e0007 */
[----:B-1----:R-:W-:Y:S01]  /*0d00*/  @P6 MOV R34, R2 ;  /* 0x0000000200226202 */ /* 0x002fe20000000f00 */
        /* <DEDUP_REMOVED lines=9> */
[----:B------:R-:W-:Y:S01]  /*0da0*/  @P4 IMAD.MOV.U32 R29, RZ, RZ, R7 ;  /* 0x000000ffff1d4224 */ /* 0x000fe200078e0007 */
[----:B------:R-:W-:Y:S01]  /*0db0*/  @P2 MOV R22, R8 ;  /* 0x0000000800162202 */ /* 0x000fe20000000f00 */
[----:B------:R-:W-:-:S02]  /*0dc0*/  @P2 IMAD.MOV.U32 R26, RZ, RZ, R6 ;  /* 0x000000ffff1a2224 */ /* 0x000fc400078e0006 */
[----:B------:R-:W-:Y:S02]  /*0dd0*/  @P2 IMAD.MOV.U32 R25, RZ, RZ, R7 ;  /* 0x000000ffff192224 */ /* 0x000fe400078e0007 */
[----:B------:R-:W-:Y:S02]  /*0de0*/  @P1 IMAD.MOV.U32 R30, RZ, RZ, R2 ;  /* 0x000000ffff1e1224 */ /* 0x000fe400078e0002 */
[--C-:B------:R-:W-:Y:S02]  /*0df0*/  @P1 IMAD.MOV.U32 R29, RZ, RZ, R3.reuse ;  /* 0x000000ffff1d1224 */ /* 0x100fe400078e0003 */
[--C-:B------:R-:W-:Y:S02]  /*0e00*/  @P3 IMAD.MOV.U32 R30, RZ, RZ, R8.reuse ;  /* 0x000000ffff1e3224 */ /* 0x100fe400078e0008 */
[----:B------:R-:W-:Y:S01]  /*0e10*/  @P5 MOV R26, R2 ;  /* 0x00000002001a5202 */ /* 0x000fe20000000f00 */
[----:B------:R-:W-:Y:S01]  /*0e20*/  @P5 IMAD.MOV.U32 R25, RZ, RZ, R3 ;  /* 0x000000ffff195224 */ /* 0x000fe200078e0003 */
[----:B------:R-:W-:Y:S01]  /*0e30*/  @P5 MOV R28, R6 ;  /* 0x00000006001c5202 */ /* 0x000fe20000000f00 */
[--C-:B------:R-:W-:Y:S01]  /*0e40*/  @P3 IMAD.MOV.U32 R29, RZ, RZ, R9.reuse ;  /* 0x000000ffff1d3224 */ /* 0x100fe200078e0009 */
[C---:B------:R-:W-:Y:S01]  /*0e50*/  ISETP.EQ.AND P3, PT, R4.reuse, -0x20, PT ;  /* 0xffffffe00400780c */ /* 0x040fe20003f62270 */
[----:B------:R-:W-:Y:S01]  /*0e60*/  @P4 IMAD.MOV.U32 R26, RZ, RZ, R8 ;  /* 0x000000ffff1a4224 */ /* 0x000fe200078e0008 */
[----:B---3--:R-:W-:Y:S01]  /*0e70*/  @P6 MOV R29, R17 ;  /* 0x00000011001d6202 */ /* 0x008fe20000000f00 */
[--C-:B------:R-:W-:Y:S01]  /*0e80*/  @P4 IMAD.MOV.U32 R25, RZ, RZ, R9.reuse ;  /* 0x000000ffff194224 */ /* 0x100fe200078e0009 */
[C---:B------:R-:W-:Y:S01]  /*0e90*/  ISETP.EQ.AND P4, PT, R4.reuse, -0x8, PT ;  /* 0xfffffff80400780c */ /* 0x040fe20003f82270 */
[----:B------:R-:W-:Y:S01]  /*0ea0*/  @P2 IMAD.MOV.U32 R21, RZ, RZ, R9 ;  /* 0x000000ffff152224 */ /* 0x000fe200078e0009 */
[----:B------:R-:W-:Y:S01]  /*0eb0*/  ISETP.EQ.AND P2, PT, R4, -0x28, PT ;  /* 0xffffffd80400780c */ /* 0x000fe20003f42270 */
[----:B------:R-:W-:-:S02]  /*0ec0*/  @P6 IMAD.MOV.U32 R36, RZ, RZ, R6 ;  /* 0x000000ffff246224 */ /* 0x000fc400078e0006 */
[----:B------:R-:W-:Y:S02]  /*0ed0*/  @P6 IMAD.MOV.U32 R35, RZ, RZ, R7 ;  /* 0x000000ffff236224 */ /* 0x000fe400078e0007 */
[----:B------:R-:W-:Y:S02]  /*0ee0*/  @P1 IMAD.MOV.U32 R32, RZ, RZ, R6 ;  /* 0x000000ffff201224 */ /* 0x000fe400078e0006 */
[----:B------:R-:W-:Y:S02]  /*0ef0*/  @P3 IMAD.MOV.U32 R36, RZ, RZ, R2 ;  /* 0x000000ffff243224 */ /* 0x000fe400078e0002 */
[----:B------:R-:W-:Y:S02]  /*0f00*/  @P3 IMAD.MOV.U32 R35, RZ, RZ, R3 ;  /* 0x000000ffff233224 */ /* 0x000fe400078e0003 */
[----:B------:R-:W-:Y:S01]  /*0f10*/  @P4 MOV R36, R8 ;  /* 0x0000000800244202 */ /* 0x000fe20000000f00 */
[----:B------:R-:W-:Y:S02]  /*0f20*/  @P4 IMAD.MOV.U32 R35, RZ, RZ, R9 ;  /* 0x000000ffff234224 */ /* 0x000fe400078e0009 */
[----:B------:R-:W-:-:S02]  /*0f30*/  @P2 IMAD.MOV.U32 R36, RZ, RZ, R16 ;  /* 0x000000ffff242224 */ /* 0x000fc400078e0010 */
[----:B------:R-:W-:Y:S01]  /*0f40*/  @P2 IMAD.MOV.U32 R35, RZ, RZ, R17 ;  /* 0x000000ffff232224 */ /* 0x000fe200078e0011 */
[----:B------:R-:W-:Y:S01]  /*0f50*/  ISETP.EQ.AND P2, PT, R4, -0x18, PT ;  /* 0xffffffe80400780c */ /* 0x000fe20003f42270 */
[--C-:B------:R-:W-:Y:S02]  /*0f60*/  @P1 IMAD.MOV.U32 R31, RZ, RZ, R7.reuse ;  /* 0x000000ffff1f1224 */ /* 0x100fe400078e0007 */
[----:B------:R-:W-:Y:S02]  /*0f70*/  @P5 IMAD.MOV.U32 R27, RZ, RZ, R7 ;  /* 0x000000ffff1b5224 */ /* 0x000fe400078e0007 */
[----:B------:R-:W-:Y:S01]  /*0f80*/  LDS.64 R6, [R12.X4+0xb8] ;  /* 0x0000b8000c067984 */ /* 0x000fe20000004a00 */
[----:B------:R-:W-:Y:S02]  /*0f90*/  @P4 IMAD.MOV.U32 R24, RZ, RZ, R2 ;  /* 0x000000ffff184224 */ /* 0x000fe400078e0002 */
[----:B------:R-:W-:Y:S02]  /*0fa0*/  @P4 IMAD.MOV.U32 R23, RZ, RZ, R3 ;  /* 0x000000ffff174224 */ /* 0x000fe400078e0003 */
[----:B------:R-:W-:-:S02]  /*0fb0*/  @P5 IMAD.MOV.U32 R24, RZ, RZ, R8 ;  /* 0x000000ffff185224 */ /* 0x000fc400078e0008 */
[----:B------:R-:W-:Y:S01]  /*0fc0*/  @P5 IMAD.MOV.U32 R23, RZ, RZ, R9 ;  /* 0x000000ffff175224 */ /* 0x000fe200078e0009 */
[----:B------:R-:W-:Y:S01]  /*0fd0*/  @P2 MOV R32, R2 ;  /* 0x0000000200202202 */ /* 0x000fe20000000f00 */
[----:B------:R-:W-:Y:S02]  /*0fe0*/  @P2 IMAD.MOV.U32 R31, RZ, RZ, R3 ;  /* 0x000000ffff1f2224 */ /* 0x000fe400078e0003 */
[----:B------:R-:W-:Y:S02]  /*0ff0*/  @P6 IMAD.MOV.U32 R32, RZ, RZ, R8 ;  /* 0x000000ffff206224 */ /* 0x000fe400078e0008 */
[----:B------:R-:W-:Y:S02]  /*1000*/  @P6 IMAD.MOV.U32 R31, RZ, RZ, R9 ;  /* 0x000000ffff1f6224 */ /* 0x000fe400078e0009 */
[--C-:B------:R-:W-:Y:S02]  /*1010*/  @P3 IMAD.MOV.U32 R32, RZ, RZ, R16.reuse ;  /* 0x000000ffff203224 */ /* 0x100fe400078e0010 */
[--C-:B------:R-:W-:Y:S01]  /*1020*/  @P3 IMAD.MOV.U32 R31, RZ, RZ, R17.reuse ;  /* 0x000000ffff1f3224 */ /* 0x100fe200078e0011 */
[----:B------:R-:W-:Y:S01]  /*1030*/  ISETP.EQ.AND P3, PT, R4, -0x10, PT ;  /* 0xfffffff00400780c */ /* 0x000fe20003f62270 */
[--C-:B------:R-:W-:Y:S01]  /*1040*/  @P4 IMAD.MOV.U32 R34, RZ, RZ, R16.reuse ;  /* 0x000000ffff224224 */ /* 0x100fe200078e0010 */
[----:B------:R-:W0:Y:S01]  /*1050*/  LDS.64 R4, [R12.X4+0xd0] ;  /* 0x0000d0000c047984 */ /* 0x000e220000004a00 */
[----:B------:R-:W-:Y:S01]  /*1060*/  @P4 IMAD.MOV.U32 R33, RZ, RZ, R17 ;  /* 0x000000ffff214224 */ /* 0x000fe200078e0011 */
[C---:B------:R-:W-:Y:S01]  /*1070*/  ISETP.EQ.AND P4, PT, R14.reuse, 0x20, PT ;  /* 0x000000200e00780c */ /* 0x040fe20003f82270 */
[--C-:B------:R-:W-:Y:S01]  /*1080*/  @P6 IMAD.MOV.U32 R30, RZ, RZ, R16.reuse ;  /* 0x000000ffff1e6224 */ /* 0x100fe200078e0010 */
[----:B------:R-:W-:Y:S01]  /*1090*/  ISETP.EQ.AND P6, PT, R14, RZ, PT ;  /* 0x000000ff0e00720c */ /* 0x000fe20003fc2270 */
[----:B------:R-:W-:-:S02]  /*10a0*/  @P5 IMAD.MOV.U32 R22, RZ, RZ, R16 ;  /* 0x000000ffff165224 */ /* 0x000fc400078e0010 */
[----:B------:R-:W-:Y:S01]  /*10b0*/  @P5 IMAD.MOV.U32 R21, RZ, RZ, R17 ;  /* 0x000000ffff155224 */ /* 0x000fe200078e0011 */
[C---:B------:R-:W-:Y:S01]  /*10c0*/  ISETP.EQ.AND P5, PT, R14.reuse, 0x28, PT ;  /* 0x000000280e00780c */ /* 0x040fe20003fa2270 */
[----:B------:R-:W-:Y:S02]  /*10d0*/  @P1 IMAD.MOV.U32 R26, RZ, RZ, R16 ;  /* 0x000000ffff1a1224 */ /* 0x000fe400078e0010 */
[----:B------:R-:W-:Y:S01]  /*10e0*/  @P3 IMAD.MOV.U32 R28, RZ, RZ, R2 ;  /* 0x000000ffff1c3224 */ /* 0x000fe200078e0002 */
[----:B------:R-:W-:Y:S01]  /*10f0*/  @P1 MOV R28, R8 ;  /* 0x00000008001c1202 */ /* 0x000fe20000000f00 */
[----:B------:R-:W-:Y:S02]  /*1100*/  @P3 IMAD.MOV.U32 R27, RZ, RZ, R3 ;  /* 0x000000ffff1b3224 */ /* 0x000fe400078e0003 */
[----:B------:R-:W-:Y:S01]  /*1110*/  @P1 IMAD.MOV.U32 R27, RZ, RZ, R9 ;  /* 0x000000ffff1b1224 */ /* 0x000fe200078e0009 */
[----:B------:R-:W-:Y:S01]  /*1120*/  @P2 MOV R27, R17 ;  /* 0x00000011001b2202 */ /* 0x000fe20000000f00 */
[--C-:B------:R-:W-:Y:S01]  /*1130*/  @P3 IMAD.MOV.U32 R24, RZ, RZ, R16.reuse ;  /* 0x000000ffff183224 */ /* 0x100fe200078e0010 */
[----:B------:R-:W1:Y:S01]  /*1140*/  LDS.64 R8, [R12.X4+0xd8] ;  /* 0x0000d8000c087984 */ /* 0x000e620000004a00 */
[----:B------:R-:W-:Y:S01]  /*1150*/  @P3 IMAD.MOV.U32 R23, RZ, RZ, R17 ;  /* 0x000000ffff173224 */ /* 0x000fe200078e0011 */
[C---:B------:R-:W-:Y:S01]  /*1160*/  ISETP.EQ.AND P3, PT, R14.reuse, 0x38, PT ;  /* 0x000000380e00780c */ /* 0x040fe20003f62270 */
[----:B------:R-:W-:Y:S01]  /*1170*/  @P2 IMAD.MOV.U32 R28, RZ, RZ, R16 ;  /* 0x000000ffff1c2224 */ /* 0x000fe200078e0010 */
[----:B------:R-:W-:Y:S01]  /*1180*/  ISETP.EQ.AND P2, PT, R14, 0x18, PT ;  /* 0x000000180e00780c */ /* 0x000fe20003f42270 */
[----:B----4-:R-:W-:Y:S01]  /*1190*/  @P4 IMAD.MOV.U32 R34, RZ, RZ, R18 ;  /* 0x000000ffff224224 */ /* 0x010fe200078e0012 */
[----:B------:R-:W-:Y:S01]  /*11a0*/  @P5 MOV R29, R19 ;  /* 0x00000013001d5202 */ /* 0x000fe20000000f00 */
[----:B------:R-:W-:-:S02]  /*11b0*/  @P4 IMAD.MOV.U32 R33, RZ, RZ, R19 ;  /* 0x000000ffff214224 */ /* 0x000fc400078e0013 */
[----:B------:R-:W-:Y:S01]  /*11c0*/  @P1 IMAD.MOV.U32 R25, RZ, RZ, R17 ;  /* 0x000000ffff191224 */ /* 0x000fe200078e0011 */
[C---:B------:R-:W-:Y:S01]  /*11d0*/  ISETP.EQ.AND P1, PT, R14.reuse, 0x8, PT ;  /* 0x000000080e00780c */ /* 0x040fe20003f22270 */
[--C-:B------:R-:W-:Y:S02]  /*11e0*/  @P5 IMAD.MOV.U32 R30, RZ, RZ, R18.reuse ;  /* 0x000000ffff1e5224 */ /* 0x100fe400078e0012 */
[--C-:B------:R-:W-:Y:S02]  /*11f0*/  @P6 IMAD.MOV.U32 R36, RZ, RZ, R18.reuse ;  /* 0x000000ffff246224 */ /* 0x100fe400078e0012 */
[--C-:B------:R-:W-:Y:S01]  /*1200*/  @P3 IMAD.MOV.U32 R22, RZ, RZ, R18.reuse ;  /* 0x000000ffff163224 */ /* 0x100fe200078e0012 */
[----:B------:R-:W-:Y:S01]  /*1210*/  @P3 MOV R21, R19 ;  /* 0x0000001300153202 */ /* 0x000fe20000000f00 */
[----:B------:R-:W-:Y:S01]  /*1220*/  @P2 IMAD.MOV.U32 R24, RZ, RZ, R18 ;  /* 0x000000ffff182224 */ /* 0x000fe200078e0012 */
[----:B------:R-:W-:Y:S01]  /*1230*/  ISETP.EQ.AND P3, PT, R14, 0x30, PT ;  /* 0x000000300e00780c */ /* 0x000fe20003f62270 */
[----:B------:R-:W-:-:S02]  /*1240*/  @P2 IMAD.MOV.U32 R23, RZ, RZ, R19 ;  /* 0x000000ffff172224 */ /* 0x000fc400078e0013 */
[----:B------:R-:W-:Y:S01]  /*1250*/  @P6 IMAD.MOV.U32 R35, RZ, RZ, R19 ;  /* 0x000000ffff236224 */ /* 0x000fe200078e0013 */
[----:B0-----:R-:W-:Y:S01]  /*1260*/  @P6 MOV R33, R5 ;  /* 0x0000000500216202 */ /* 0x001fe20000000f00 */
[--C-:B------:R-:W-:Y:S02]  /*1270*/  @P6 IMAD.MOV.U32 R34, RZ, RZ, R4.reuse ;  /* 0x000000ffff226224 */ /* 0x100fe400078e0004 */
[----:B------:R-:W-:Y:S02]  /*1280*/  @P2 IMAD.MOV.U32 R22, RZ, RZ, R4 ;  /* 0x000000ffff162224 */ /* 0x000fe400078e0004 */
[----:B------:R-:W-:Y:S02]  /*1290*/  @P2 IMAD.MOV.U32 R21, RZ, RZ, R5 ;  /* 0x000000ffff152224 */ /* 0x000fe400078e0005 */
[----:B------:R-:W-:Y:S02]  /*12a0*/  @P2 IMAD.MOV.U32 R34, RZ, RZ, R6 ;  /* 0x000000ffff222224 */ /* 0x000fe400078e0006 */
[----:B------:R-:W-:Y:S01]  /*12b0*/  @P2 IMAD.MOV.U32 R33, RZ, RZ, R7 ;  /* 0x000000ffff212224 */ /* 0x000fe200078e0007 */
[----:B------:R-:W-:Y:S01]  /*12c0*/  ISETP.EQ.AND P2, PT, R14, 0x10, PT ;  /* 0x000000100e00780c */ /* 0x000fe20003f42270 */
[----:B------:R-:W-:Y:S01]  /*12d0*/  @P3 IMAD.MOV.U32 R26, RZ, RZ, R18 ;  /* 0x000000ffff1a3224 */ /* 0x000fe200078e0012 */
[----:B------:R-:W-:Y:S01]  /*12e0*/  @P3 MOV R21, R7 ;  /* 0x0000000700153202 */ /* 0x000fe20000000f00 */
[----:B------:R-:W-:-:S02]  /*12f0*/  @P3 IMAD.MOV.U32 R25, RZ, RZ, R19 ;  /* 0x000000ffff193224 */ /* 0x000fc400078e0013 */
[----:B------:R-:W-:Y:S02]  /*1300*/  @P1 IMAD.MOV.U32 R30, RZ, RZ, R4 ;  /* 0x000000ffff1e1224 */ /* 0x000fe400078e0004 */
[----:B------:R-:W-:Y:S02]  /*1310*/  @P1 IMAD.MOV.U32 R29, RZ, RZ, R5 ;  /* 0x000000ffff1d1224 */ /* 0x000fe400078e0005 */
[----:B------:R-:W-:Y:S02]  /*1320*/  @P4 IMAD.MOV.U32 R30, RZ, RZ, R6 ;  /* 0x000000ffff1e4224 */ /* 0x000fe400078e0006 */
[--C-:B------:R-:W-:Y:S01]  /*1330*/  @P4 IMAD.MOV.U32 R29, RZ, RZ, R7.reuse ;  /* 0x000000ffff1d4224 */ /* 0x100fe200078e0007 */
[C---:B------:R-:W-:Y:S01]  /*1340*/  ISETP.EQ.AND P4, PT, R14.reuse, -0x20, PT ;  /* 0xffffffe00e00780c */ /* 0x040fe20003f82270 */
[----:B------:R-:W-:Y:S01]  /*1350*/  @P2 IMAD.MOV.U32 R26, RZ, RZ, R4 ;  /* 0x000000ffff1a2224 */ /* 0x000fe200078e0004 */
[----:B------:R-:W-:Y:S01]  /*1360*/  @P2 MOV R25, R5 ;  /* 0x0000000500192202 */ /* 0x000fe20000000f00 */
[--C-:B------:R-:W-:Y:S01]  /*1370*/  @P5 IMAD.MOV.U32 R26, RZ, RZ, R6.reuse ;  /* 0x000000ffff1a5224 */ /* 0x100fe200078e0006 */
[----:B------:R-:W-:Y:S01]  /*1380*/  @P2 MOV R27, R19 ;  /* 0x00000013001b2202 */ /* 0x000fe20000000f00 */
[----:B------:R-:W-:Y:S01]  /*1390*/  @P5 IMAD.MOV.U32 R25, RZ, RZ, R7 ;  /* 0x000000ffff195224 */ /* 0x000fe200078e0007 */
[C---:B------:R-:W-:Y:S01]  /*13a0*/  ISETP.EQ.AND P5, PT, R14.reuse, -0x8, PT ;  /* 0xfffffff80e00780c */ /* 0x040fe20003fa2270 */
[----:B------:R-:W-:Y:S01]  /*13b0*/  @P3 IMAD.MOV.U32 R22, RZ, RZ, R6 ;  /* 0x000000ffff163224 */ /* 0x000fe200078e0006 */
[----:B------:R-:W-:Y:S01]  /*13c0*/  ISETP.EQ.AND P3, PT, R14, -0x28, PT ;  /* 0xffffffd80e00780c */ /* 0x000fe20003f62270 */
[----:B------:R-:W-:Y:S01]  /*13d0*/  @P1 IMAD.MOV.U32 R32, RZ, RZ, R18 ;  /* 0x000000ffff201224 */ /* 0x000fe200078e0012 */
[----:B-1----:R-:W-:Y:S01]  /*13e0*/  @P1 MOV R26, R8 ;  /* 0x00000008001a1202 */ /* 0x002fe20000000f00 */
[----:B------:R-:W-:-:S02]  /*13f0*/  @P1 IMAD.MOV.U32 R31, RZ, RZ, R19 ;  /* 0x000000ffff1f1224 */ /* 0x000fc400078e0013 */
[----:B------:R-:W-:Y:S02]  /*1400*/  @P4 IMAD.MOV.U32 R36, RZ, RZ, R4 ;  /* 0x000000ffff244224 */ /* 0x000fe400078e0004 */
[----:B------:R-:W-:Y:S02]  /*1410*/  @P4 IMAD.MOV.U32 R35, RZ, RZ, R5 ;  /* 0x000000ffff234224 */ /* 0x000fe400078e0005 */
[----:B------:R-:W-:Y:S02]  /*1420*/  @P2 IMAD.MOV.U32 R28, RZ, RZ, R18 ;  /* 0x000000ffff1c2224 */ /* 0x000fe400078e0012 */
[----:B------:R-:W-:Y:S01]  /*1430*/  @P5 IMAD.MOV.U32 R36, RZ, RZ, R6 ;  /* 0x000000ffff245224 */ /* 0x000fe200078e0006 */
[----:B------:R-:W-:Y:S01]  /*1440*/  @P5 MOV R35, R7 ;  /* 0x0000000700235202 */ /* 0x000fe20000000f00 */
[----:B------:R-:W-:Y:S02]  /*1450*/  @P3 IMAD.MOV.U32 R36, RZ, RZ, R8 ;  /* 0x000000ffff243224 */ /* 0x000fe400078e0008 */
[----:B------:R-:W-:Y:S01]  /*1460*/  @P3 IMAD.MOV.U32 R35, RZ, RZ, R9 ;  /* 0x000000ffff233224 */ /* 0x000fe200078e0009 */
[----:B------:R-:W-:Y:S01]  /*1470*/  ISETP.EQ.AND P3, PT, R14, -0x18, PT ;  /* 0xffffffe80e00780c */ /* 0x000fe20003f62270 */
[----:B------:R-:W-:Y:S01]  /*1480*/  @P5 IMAD.MOV.U32 R24, RZ, RZ, R4 ;  /* 0x000000ffff185224 */ /* 0x000fe200078e0004 */
[----:B------:R-:W-:Y:S01]  /*1490*/  @P2 MOV R24, R6 ;  /* 0x0000000600182202 */ /* 0x000fe20000000f00 */
        /* <DEDUP_REMOVED lines=8> */
[----:B------:R-:W-:Y:S02]  /*1520*/  @P6 IMAD.MOV.U32 R31, RZ, RZ, R7 ;  /* 0x000000ffff1f6224 */ /* 0x000fe400078e0007 */
[--C-:B------:R-:W-:Y:S02]  /*1530*/  @P4 IMAD.MOV.U32 R32, RZ, RZ, R8.reuse ;  /* 0x000000ffff204224 */ /* 0x100fe400078e0008 */
[--C-:B------:R-:W-:Y:S01]  /*1540*/  @P4 IMAD.MOV.U32 R31, RZ, RZ, R9.reuse ;  /* 0x000000ffff1f4224 */ /* 0x100fe200078e0009 */
[----:B------:R-:W-:Y:S01]  /*1550*/  ISETP.EQ.AND P4, PT, R14, -0x10, PT ;  /* 0xfffffff00e00780c */ /* 0x000fe20003f82270 */
[--C-:B------:R-:W-:Y:S01]  /*1560*/  @P6 IMAD.MOV.U32 R29, RZ, RZ, R9.reuse ;  /* 0x000000ffff1d6224 */ /* 0x100fe200078e0009 */
[----:B------:R-:W-:Y:S01]  /*1570*/  IADD3 R14, R13, 0x8, RZ ;  /* 0x000000080d0e7810 */ /* 0x000fe20007ffe0ff */
[----:B------:R-:W-:Y:S02]  /*1580*/  @P2 IMAD.MOV.U32 R22, RZ, RZ, R8 ;  /* 0x000000ffff162224 */ /* 0x000fe400078e0008 */
[----:B------:R-:W-:-:S02]  /*1590*/  @P2 IMAD.MOV.U32 R21, RZ, RZ, R9 ;  /* 0x000000ffff152224 */ /* 0x000fc400078e0009 */
[----:B------:R-:W-:Y:S02]  /*15a0*/  IMAD.SHL.U32 R14, R14, 0x4, RZ ;  /* 0x000000040e0e7824 */ /* 0x000fe400078e00ff */
[----:B------:R-:W-:-:S03]  /*15b0*/  @P1 IMAD.MOV.U32 R25, RZ, RZ, R9 ;  /* 0x000000ffff191224 */ /* 0x000fc600078e0009 */
[C---:B------:R-:W-:Y:S01]  /*15c0*/  ISETP.EQ.AND P5, PT, R14.reuse, 0x8, PT ;  /* 0x000000080e00780c */ /* 0x040fe20003fa2270 */
        /* <DEDUP_REMOVED lines=8> */
[----:B------:R-:W-:Y:S01]  /*1650*/  @P3 IMAD.MOV.U32 R28, RZ, RZ, R8 ;  /* 0x000000ffff1c3224 */ /* 0x000fe200078e0008 */
[----:B------:R-:W0:Y:S01]  /*1660*/  LDS.64 R6, [R12.X4+0xe8] ;  /* 0x0000e8000c067984 */ /* 0x000e220000004a00 */
[--C-:B------:R-:W-:Y:S01]  /*1670*/  @P3 IMAD.MOV.U32 R27, RZ, RZ, R9.reuse ;  /* 0x000000ffff1b3224 */ /* 0x100fe200078e0009 */
[C---:B------:R-:W-:Y:S01]  /*1680*/  ISETP.EQ.AND P3, PT, R14.reuse, 0x28, PT ;  /* 0x000000280e00780c */ /* 0x040fe20003f62270 */
[----:B------:R-:W-:Y:S01]  /*1690*/  @P4 IMAD.MOV.U32 R23, RZ, RZ, R9 ;  /* 0x000000ffff174224 */ /* 0x000fe200078e0009 */
[----:B------:R-:W-:Y:S01]  /*16a0*/  ISETP.EQ.AND P4, PT, R14, 0x38, PT ;  /* 0x000000380e00780c */ /* 0x000fe20003f82270 */
[----:B------:R-:W-:-:S02]  /*16b0*/  @P5 IMAD.MOV.U32 R32, RZ, RZ, R2 ;  /* 0x000000ffff205224 */ /* 0x000fc400078e0002 */
[--C-:B------:R-:W-:Y:S02]  /*16c0*/  @P6 IMAD.MOV.U32 R34, RZ, RZ, R2.reuse ;  /* 0x000000ffff226224 */ /* 0x100fe400078e0002 */
[--C-:B------:R-:W-:Y:S02]  /*16d0*/  @P6 IMAD.MOV.U32 R33, RZ, RZ, R3.reuse ;  /* 0x000000ffff216224 */ /* 0x100fe400078e0003 */
        /* <DEDUP_REMOVED lines=8> */
[----:B------:R-:W-:Y:S01]  /*1760*/  @P6 IMAD.MOV.U32 R29, RZ, RZ, R17 ;  /* 0x000000ffff1d6224 */ /* 0x000fe200078e0011 */
[C---:B------:R-:W-:Y:S01]  /*1770*/  ISETP.EQ.AND P6, PT, R14.reuse, RZ, PT ;  /* 0x000000ff0e00720c */ /* 0x040fe20003fc2270 */
[----:B------:R-:W-:Y:S01]  /*1780*/  @P4 IMAD.MOV.U32 R21, RZ, RZ, R3 ;  /* 0x000000ffff154224 */ /* 0x000fe200078e0003 */
[C---:B------:R-:W-:Y:S01]  /*1790*/  ISETP.EQ.AND P4, PT, R14.reuse, 0x18, PT ;  /* 0x000000180e00780c */ /* 0x040fe20003f82270 */
[----:B------:R-:W-:Y:S01]  /*17a0*/  @P1 IMAD.MOV.U32 R26, RZ, RZ, R38 ;  /* 0x000000ffff1a1224 */ /* 0x000fe200078e0026 */
[----:B------:R-:W-:Y:S01]  /*17b0*/  @P3 MOV R26, R16 ;  /* 0x00000010001a3202 */ /* 0x000fe20000000f00 */
[----:B------:R-:W-:Y:S02]  /*17c0*/  @P1 IMAD.MOV.U32 R25, RZ, RZ, R39 ;  /* 0x000000ffff191224 */ /* 0x000fe400078e0027 */
[----:B------:R-:W-:Y:S01]  /*17d0*/  @P3 IMAD.MOV.U32 R25, RZ, RZ, R17 ;  /* 0x000000ffff193224 */ /* 0x000fe200078e0011 */
[----:B------:R-:W-:Y:S01]  /*17e0*/  ISETP.EQ.AND P3, PT, R14, -0x20, PT ;  /* 0xffffffe00e00780c */ /* 0x000fe20003f62270 */
[----:B------:R-:W-:-:S02]  /*17f0*/  @P5 IMAD.MOV.U32 R31, RZ, RZ, R3 ;  /* 0x000000ffff1f5224 */ /* 0x000fc400078e0003 */
[----:B------:R-:W-:Y:S02]  /*1800*/  @P1 IMAD.MOV.U32 R28, RZ, RZ, R2 ;  /* 0x000000ffff1c1224 */ /* 0x000fe400078e0002 */
[----:B------:R-:W-:Y:S01]  /*1810*/  @P6 IMAD.MOV.U32 R34, RZ, RZ, R38 ;  /* 0x000000ffff226224 */ /* 0x000fe200078e0026 */
[----:B------:R-:W-:Y:S01]  /*1820*/  @P6 MOV R36, R2 ;  /* 0x0000000200246202 */ /* 0x000fe20000000f00 */
[----:B------:R-:W-:Y:S01]  /*1830*/  @P6 IMAD.MOV.U32 R33, RZ, RZ, R39 ;  /* 0x000000ffff216224 */ /* 0x000fe200078e0027 */
[----:B------:R-:W-:Y:S01]  /*1840*/  @P4 MOV R22, R38 ;  /* 0x0000002600164202 */ /* 0x000fe20000000f00 */
[----:B------:R-:W-:Y:S01]  /*1850*/  @P4 IMAD.MOV.U32 R24, RZ, RZ, R2 ;  /* 0x000000ffff184224 */ /* 0x000fe200078e0002 */
[C---:B------:R-:W-:Y:S01]  /*1860*/  IADD3 R2, R13.reuse, 0xc, RZ ;  /* 0x0000000c0d027810 */ /* 0x040fe20007ffe0ff */
[----:B------:R-:W-:Y:S01]  /*1870*/  @P4 IMAD.MOV.U32 R23, RZ, RZ, R3 ;  /* 0x000000ffff174224 */ /* 0x000fe200078e0003 */
[----:B0-----:R-:W-:Y:S01]  /*1880*/  @P6 MOV R29, R7 ;  /* 0x00000007001d6202 */ /* 0x001fe20000000f00 */
[----:B------:R-:W-:Y:S01]  /*1890*/  @P4 IMAD.MOV.U32 R21, RZ, RZ, R39 ;  /* 0x000000ffff154224 */ /* 0x000fe200078e0027 */
[----:B------:R-:W-:Y:S01]  /*18a0*/  IADD3 R13, R13, 0x10, RZ ;  /* 0x000000100d0d7810 */ /* 0x000fe20007ffe0ff */
[----:B------:R-:W-:-:S02]  /*18b0*/  @P4 IMAD.MOV.U32 R34, RZ, RZ, R16 ;  /* 0x000000ffff224224 */ /* 0x000fc400078e0010 */
[--C-:B------:R-:W-:Y:S01]  /*18c0*/  @P4 IMAD.MOV.U32 R33, RZ, RZ, R17.reuse ;  /* 0x000000ffff214224 */ /* 0x100fe200078e0011 */
[C---:B------:R-:W-:Y:S01]  /*18d0*/  ISETP.EQ.AND P4, PT, R14.reuse, -0x8, PT ;  /* 0xfffffff80e00780c */ /* 0x040fe20003f82270 */
[----:B------:R-:W-:Y:S02]  /*18e0*/  @P2 IMAD.MOV.U32 R22, RZ, RZ, R16 ;  /* 0x000000ffff162224 */ /* 0x000fe400078e0010 */
[----:B------:R-:W-:Y:S01]  /*18f0*/  @P2 IMAD.MOV.U32 R21, RZ, RZ, R17 ;  /* 0x000000ffff152224 */ /* 0x000fe200078e0011 */
[----:B------:R-:W-:Y:S01]  /*1900*/  ISETP.EQ.AND P2, PT, R14, -0x28, PT ;  /* 0xffffffd80e00780c */ /* 0x000fe20003f42270 */
[----:B------:R-:W-:Y:S02]  /*1910*/  @P6 IMAD.MOV.U32 R35, RZ, RZ, R3 ;  /* 0x000000ffff236224 */ /* 0x000fe400078e0003 */
[----:B------:R-:W-:Y:S02]  /*1920*/  @P3 IMAD.MOV.U32 R36, RZ, RZ, R38 ;  /* 0x000000ffff243224 */ /* 0x000fe400078e0026 */
[----:B------:R-:W-:-:S02]  /*1930*/  @P3 IMAD.MOV.U32 R35, RZ, RZ, R39 ;  /* 0x000000ffff233224 */ /* 0x000fc400078e0027 */
[----:B------:R-:W-:Y:S02]  /*1940*/  IMAD.SHL.U32 R2, R2, 0x4, RZ ;  /* 0x0000000402027824 */ /* 0x000fe400078e00ff */
[----:B------:R-:W-:Y:S02]  /*1950*/  @P4 IMAD.MOV.U32 R36, RZ, RZ, R16 ;  /* 0x000000ffff244224 */ /* 0x000fe400078e0010 */
[----:B------:R-:W-:Y:S02]  /*1960*/  @P4 IMAD.MOV.U32 R35, RZ, RZ, R17 ;  /* 0x000000ffff234224 */ /* 0x000fe400078e0011 */
[----:B------:R-:W-:Y:S01]  /*1970*/  @P2 MOV R36, R6 ;  /* 0x0000000600242202 */ /* 0x000fe20000000f00 */
[----:B------:R-:W-:Y:S01]  /*1980*/  @P2 IMAD.MOV.U32 R35, RZ, RZ, R7 ;  /* 0x000000ffff232224 */ /* 0x000fe200078e0007 */
[----:B------:R-:W-:Y:S01]  /*1990*/  ISETP.EQ.AND P2, PT, R14, -0x18, PT ;  /* 0xffffffe80e00780c */ /* 0x000fe20003f42270 */
[----:B------:R-:W-:Y:S02]  /*19a0*/  @P1 IMAD.MOV.U32 R27, RZ, RZ, R3 ;  /* 0x000000ffff1b1224 */ /* 0x000fe400078e0003 */
[----:B------:R-:W-:-:S02]  /*19b0*/  @P4 IMAD.MOV.U32 R24, RZ, RZ, R38 ;  /* 0x000000ffff184224 */ /* 0x000fc400078e0026 */
[----:B------:R-:W-:Y:S02]  /*19c0*/  @P4 IMAD.MOV.U32 R23, RZ, RZ, R39 ;  /* 0x000000ffff174224 */ /* 0x000fe400078e0027 */
[----:B------:R-:W-:Y:S02]  /*19d0*/  @P4 IMAD.MOV.U32 R34, RZ, RZ, R6 ;  /* 0x000000ffff224224 */ /* 0x000fe400078e0006 */
[----:B------:R-:W-:Y:S01]  /*19e0*/  @P4 IMAD.MOV.U32 R33, RZ, RZ, R7 ;  /* 0x000000ffff214224 */ /* 0x000fe200078e0007 */
[----:B------:R-:W-:Y:S01]  /*19f0*/  ISETP.EQ.AND P4, PT, R2, 0x8, PT ;  /* 0x000000080200780c */ /* 0x000fe20003f82270 */
[----:B------:R-:W-:Y:S02]  /*1a00*/  @P1 IMAD.MOV.U32 R24, RZ, RZ, R16 ;  /* 0x000000ffff181224 */ /* 0x000fe400078e0010 */
[----:B------:R-:W-:Y:S01]  /*1a10*/  @P2 IMAD.MOV.U32 R32, RZ, RZ, R38 ;  /* 0x000000ffff202224 */ /* 0x000fe200078e0026 */
[----:B------:R-:W-:Y:S01]  /*1a20*/  @P6 MOV R32, R16 ;  /* 0x0000001000206202 */ /* 0x000fe20000000f00 */
[----:B------:R-:W-:-:S02]  /*1a30*/  @P2 IMAD.MOV.U32 R31, RZ, RZ, R39 ;  /* 0x000000ffff1f2224 */ /* 0x000fc400078e0027 */
[----:B------:R-:W-:Y:S02]  /*1a40*/  @P6 IMAD.MOV.U32 R31, RZ, RZ, R17 ;  /* 0x000000ffff1f6224 */ /* 0x000fe400078e0011 */
[--C-:B------:R-:W-:Y:S02]  /*1a50*/  @P3 IMAD.MOV.U32 R32, RZ, RZ, R6.reuse ;  /* 0x000000ffff203224 */ /* 0x100fe400078e0006 */
[----:B------:R-:W-:Y:S01]  /*1a60*/  @P3 IMAD.MOV.U32 R31, RZ, RZ, R7 ;  /* 0x000000ffff1f3224 */ /* 0x000fe200078e0007 */
[----:B------:R-:W-:Y:S01]  /*1a70*/  ISETP.EQ.AND P3, PT, R14, -0x10, PT ;  /* 0xfffffff00e00780c */ /* 0x000fe20003f62270 */
[----:B------:R-:W-:Y:S01]  /*1a80*/  @P1 IMAD.MOV.U32 R23, RZ, RZ, R17 ;  /* 0x000000ffff171224 */ /* 0x000fe200078e0011 */
[----:B------:R-:W0:Y:S01]  /*1a90*/  LDS.64 R14, [R12.X4+0xf0] ;  /* 0x0000f0000c0e7984 */ /* 0x000e220000004a00 */
[--C-:B------:R-:W-:Y:S01]  /*1aa0*/  @P6 IMAD.MOV.U32 R30, RZ, RZ, R6.reuse ;  /* 0x000000ffff1e6224 */ /* 0x100fe200078e0006 */
[----:B------:R-:W-:Y:S01]  /*1ab0*/  ISETP.EQ.AND P6, PT, R2, 0x20, PT ;  /* 0x000000200200780c */ /* 0x000fe20003fc2270 */
[----:B------:R-:W-:-:S02]  /*1ac0*/  @P5 IMAD.MOV.U32 R26, RZ, RZ, R6 ;  /* 0x000000ffff1a5224 */ /* 0x000fc400078e0006 */
[----:B------:R-:W-:Y:S02]  /*1ad0*/  @P1 IMAD.MOV.U32 R22, RZ, RZ, R6 ;  /* 0x000000ffff161224 */ /* 0x000fe400078e0006 */
[--C-:B------:R-:W-:Y:S02]  /*1ae0*/  @P5 IMAD.MOV.U32 R25, RZ, RZ, R7.reuse ;  /* 0x000000ffff195224 */ /* 0x100fe400078e0007 */
[----:B------:R-:W-:Y:S01]  /*1af0*/  @P1 IMAD.MOV.U32 R21, RZ, RZ, R7 ;  /* 0x000000ffff151224 */ /* 0x000fe200078e0007 */
[C---:B------:R-:W-:Y:S01]  /*1b00*/  ISETP.EQ.AND P1, PT, R2.reuse, 0x10, PT ;  /* 0x000000100200780c */ /* 0x040fe20003f22270 */
[----:B------:R-:W-:Y:S01]  /*1b10*/  @P3 IMAD.MOV.U32 R27, RZ, RZ, R39 ;  /* 0x000000ffff1b3224 */ /* 0x000fe200078e0027 */
[----:B------:R-:W-:Y:S01]  /*1b20*/  @P3 MOV R28, R38 ;  /* 0x00000026001c3202 */ /* 0x000fe20000000f00 */
[----:B------:R-:W-:Y:S01]  /*1b30*/  @P5 IMAD.MOV.U32 R28, RZ, RZ, R16 ;  /* 0x000000ffff1c5224 */ /* 0x000fe200078e0010 */
[----:B------:R-:W-:Y:S01]  /*1b40*/  @P5 MOV R27, R17 ;  /* 0x00000011001b5202 */ /* 0x000fe20000000f00 */
[--C-:B------:R-:W-:Y:S01]  /*1b50*/  @P2 IMAD.MOV.U32 R28, RZ, RZ, R6.reuse ;  /* 0x000000ffff1c2224 */ /* 0x100fe200078e0006 */
[----:B------:R-:W-:Y:S01]  /*1b60*/  @P3 MOV R23, R7 ;  /* 0x0000000700173202 */ /* 0x000fe20000000f00 */
[----:B------:R-:W-:Y:S01]  /*1b70*/  @P2 IMAD.MOV.U32 R27, RZ, RZ, R7 ;  /* 0x000000ffff1b2224 */ /* 0x000fe200078e0007 */
[C---:B------:R-:W-:Y:S01]  /*1b80*/  ISETP.EQ.AND P2, PT, R2.reuse, 0x28, PT ;  /* 0x000000280200780c */ /* 0x040fe20003f42270 */
[----:B------:R-:W-:Y:S01]  /*1b90*/  @P3 IMAD.MOV.U32 R24, RZ, RZ, R6 ;  /* 0x000000ffff183224 */ /* 0x000fe200078e0006 */
[C---:B------:R-:W-:Y:S01]  /*1ba0*/  ISETP.EQ.AND P3, PT, R2.reuse, 0x38, PT ;  /* 0x000000380200780c */ /* 0x040fe20003f62270 */
[----:B------:R-:W1:Y:S01]  /*1bb0*/  LDS.64 R6, [R12.X4+0xf8] ;  /* 0x0000f8000c067984 */ /* 0x000e620000004a00 */
[----:B------:R-:W-:Y:S01]  /*1bc0*/  ISETP.EQ.AND P5, PT, R2, 0x30, PT ;  /* 0x000000300200780c */ /* 0x000fe20003fa2270 */
[----:B------:R-:W-:-:S02]  /*1bd0*/  @P6 IMAD.MOV.U32 R34, RZ, RZ, R4 ;  /* 0x000000ffff226224 */ /* 0x000fc400078e0004 */
[--C-:B------:R-:W-:Y:S02]  /*1be0*/  @P6 IMAD.MOV.U32 R33, RZ, RZ, R5.reuse ;  /* 0x000000ffff216224 */ /* 0x100fe400078e0005 */
[--C-:B------:R-:W-:Y:S02]  /*1bf0*/  @P4 IMAD.MOV.U32 R32, RZ, RZ, R4.reuse ;  /* 0x000000ffff204224 */ /* 0x100fe400078e0004 */
[--C-:B------:R-:W-:Y:S02]  /*1c00*/  @P4 IMAD.MOV.U32 R31, RZ, RZ, R5.reuse ;  /* 0x000000ffff1f4224 */ /* 0x100fe400078e0005 */
[--C-:B------:R-:W-:Y:S02]  /*1c10*/  @P2 IMAD.MOV.U32 R30, RZ, RZ, R4.reuse ;  /* 0x000000ffff1e2224 */ /* 0x100fe400078e0004 */
[----:B------:R-:W-:Y:S01]  /*1c20*/  @P2 IMAD.MOV.U32 R29, RZ, RZ, R5 ;  /* 0x000000ffff1d2224 */ /* 0x000fe200078e0005 */
[----:B------:R-:W-:Y:S01]  /*1c30*/  @P3 MOV R21, R5 ;  /* 0x0000000500153202 */ /* 0x000fe20000000f00 */
[--C-:B------:R-:W-:Y:S01]  /*1c40*/  @P3 IMAD.MOV.U32 R22, RZ, RZ, R4.reuse ;  /* 0x000000ffff163224 */ /* 0x100fe200078e0004 */
[----:B------:R-:W-:Y:S01]  /*1c50*/  ISETP.EQ.AND P3, PT, R2, 0x18, PT ;  /* 0x000000180200780c */ /* 0x000fe20003f62270 */
[----:B------:R-:W-:-:S02]  /*1c60*/  @P5 IMAD.MOV.U32 R26, RZ, RZ, R4 ;  /* 0x000000ffff1a5224 */ /* 0x000fc400078e0004 */
[----:B------:R-:W-:Y:S02]  /*1c70*/  @P5 IMAD.MOV.U32 R25, RZ, RZ, R5 ;  /* 0x000000ffff195224 */ /* 0x000fe400078e0005 */
[----:B0-----:R-:W-:Y:S02]  /*1c80*/  @P4 IMAD.MOV.U32 R30, RZ, RZ, R14 ;  /* 0x000000ffff1e4224 */ /* 0x001fe400078e000e */
[--C-:B------:R-:W-:Y:S01]  /*1c90*/  @P4 IMAD.MOV.U32 R29, RZ, RZ, R15.reuse ;  /* 0x000000ffff1d4224 */ /* 0x100fe200078e000f */
[-C--:B------:R-:W-:Y:S01]  /*1ca0*/  @P6 MOV R29, R9.reuse ;  /* 0x00000009001d6202 */ /* 0x080fe20000000f00 */
[----:B------:R-:W-:Y:S01]  /*1cb0*/  @P6 IMAD.MOV.U32 R30, RZ, RZ, R8 ;  /* 0x000000ffff1e6224 */ /* 0x000fe200078e0008 */
[C---:B------:R-:W-:Y:S01]  /*1cc0*/  ISETP.EQ.AND P6, PT, R2.reuse, RZ, PT ;  /* 0x000000ff0200720c */ /* 0x040fe20003fc2270 */
[----:B------:R-:W-:Y:S02]  /*1cd0*/  @P1 IMAD.MOV.U32 R26, RZ, RZ, R14 ;  /* 0x000000ffff1a1224 */ /* 0x000fe400078e000e */
[----:B------:R-:W-:Y:S01]  /*1ce0*/  @P1 IMAD.MOV.U32 R25, RZ, RZ, R15 ;  /* 0x000000ffff191224 */ /* 0x000fe200078e000f */
[----:B------:R-:W-:Y:S01]  /*1cf0*/  @P2 MOV R25, R9 ;  /* 0x0000000900192202 */ /* 0x000fe20000000f00 */
[----:B------:R-:W-:Y:S01]  /*1d00*/  @P2 IMAD.MOV.U32 R26, RZ, RZ, R8 ;  /* 0x000000ffff1a2224 */ /* 0x000fe200078e0008 */
[----:B------:R-:W-:Y:S01]  /*1d10*/  ISETP.EQ.AND P2, PT, R2, -0x20, PT ;  /* 0xffffffe00200780c */ /* 0x000fe20003f42270 */
[----:B------:R-:W-:Y:S01]  /*1d20*/  @P3 IMAD.MOV.U32 R24, RZ, RZ, R4 ;  /* 0x000000ffff183224 */ /* 0x000fe200078e0004 */
[----:B------:R-:W-:Y:S01]  /*1d30*/  @P3 MOV R21, R15 ;  /* 0x0000000f00153202 */ /* 0x000fe20000000f00 */
[----:B------:R-:W-:-:S02]  /*1d40*/  @P3 IMAD.MOV.U32 R23, RZ, RZ, R5 ;  /* 0x000000ffff173224 */ /* 0x000fc400078e0005 */
[--C-:B------:R-:W-:Y:S02]  /*1d50*/  @P3 IMAD.MOV.U32 R22, RZ, RZ, R14.reuse ;  /* 0x000000ffff163224 */ /* 0x100fe400078e000e */
[----:B------:R-:W-:Y:S01]  /*1d60*/  @P6 IMAD.MOV.U32 R34, RZ, RZ, R14 ;  /* 0x000000ffff226224 */ /* 0x000fe200078e000e */
[----:B------:R-:W-:Y:S01]  /*1d70*/  @P6 MOV R35, R5 ;  /* 0x0000000500236202 */ /* 0x000fe20000000f00 */
[----:B------:R-:W-:Y:S02]  /*1d80*/  @P6 IMAD.MOV.U32 R33, RZ, RZ, R15 ;  /* 0x000000ffff216224 */ /* 0x000fe400078e000f */
[--C-:B------:R-:W-:Y:S02]  /*1d90*/  @P3 IMAD.MOV.U32 R34, RZ, RZ, R8.reuse ;  /* 0x000000ffff223224 */ /* 0x100fe400078e0008 */
[--C-:B------:R-:W-:Y:S01]  /*1da0*/  @P3 IMAD.MOV.U32 R33, RZ, RZ, R9.reuse ;  /* 0x000000ffff213224 */ /* 0x100fe200078e0009 */
[C---:B------:R-:W-:Y:S01]  /*1db0*/  ISETP.EQ.AND P3, PT, R2.reuse, -0x8, PT ;  /* 0xfffffff80200780c */ /* 0x040fe20003f62270 */
[----:B------:R-:W-:Y:S01]  /*1dc0*/  @P5 IMAD.MOV.U32 R22, RZ, RZ, R8 ;  /* 0x000000ffff165224 */ /* 0x000fe200078e0008 */
[----:B-1----:R-:W-:Y:S01]  /*1dd0*/  @P1 MOV R22, R6 ;  /* 0x0000000600161202 */ /* 0x002fe20000000f00 */
[----:B------:R-:W-:Y:S01]  /*1de0*/  @P5 IMAD.MOV.U32 R21, RZ, RZ, R9 ;  /* 0x000000ffff155224 */ /* 0x000fe200078e0009 */
[----:B------:R-:W-:Y:S01]  /*1df0*/  ISETP.EQ.AND P5, PT, R2, -0x28, PT ;  /* 0xffffffd80200780c */ /* 0x000fe20003fa2270 */
[----:B------:R-:W-:Y:S01]  /*1e00*/  @P6 IMAD.MOV.U32 R36, RZ, RZ, R4 ;  /* 0x000000ffff246224 */ /* 0x000fe200078e0004 */
[----:B------:R-:W-:Y:S01]  /*1e10*/  @P1 MOV R21, R7 ;  /* 0x0000000700151202 */ /* 0x000fe20000000f00 */
[----:B------:R-:W-:-:S02]  /*1e20*/  @P2 IMAD.MOV.U32 R36, RZ, RZ, R14 ;  /* 0x000000ffff242224 */ /* 0x000fc400078e000e */
[----:B------:R-:W-:Y:S02]  /*1e30*/  @P2 IMAD.MOV.U32 R35, RZ, RZ, R15 ;  /* 0x000000ffff232224 */ /* 0x000fe400078e000f */
[----:B------:R-:W-:Y:S02]  /*1e40*/  @P1 IMAD.MOV.U32 R28, RZ, RZ, R4 ;  /* 0x000000ffff1c1224 */ /* 0x000fe400078e0004 */
[----:B------:R-:W-:Y:S01]  /*1e50*/  @P3 IMAD.MOV.U32 R36, RZ, RZ, R8 ;  /* 0x000000ffff243224 */ /* 0x000fe200078e0008 */
[----:B------:R-:W-:Y:S01]  /*1e60*/  @P3 MOV R24, R14 ;  /* 0x0000000e00183202 */ /* 0x000fe20000000f00 */
        /* <DEDUP_REMOVED lines=17> */
[--C-:B------:R-:W-:Y:S01]  /*1f80*/  @P2 IMAD.MOV.U32 R31, RZ, RZ, R7.reuse ;  /* 0x000000ffff1f2224 */ /* 0x100fe200078e0007 */
[----:B------:R-:W-:Y:S01]  /*1f90*/  ISETP.EQ.AND P2, PT, R2, -0x10, PT ;  /* 0xfffffff00200780c */ /* 0x000fe20003f42270 */
[--C-:B------:R-:W-:Y:S02]  /*1fa0*/  @P6 IMAD.MOV.U32 R29, RZ, RZ, R7.reuse ;  /* 0x000000ffff1d6224 */ /* 0x100fe400078e0007 */
[----:B------:R-:W-:-:S10]  /*1fb0*/  @P4 IMAD.MOV.U32 R25, RZ, RZ, R7 ;  /* 0x000000ffff194224 */ /* 0x000fd400078e0007 */
[----:B------:R-:W-:Y:S02]  /*1fc0*/  @P2 IMAD.MOV.U32 R28, RZ, RZ, R14 ;  /* 0x000000ffff1c2224 */ /* 0x000fe400078e000e */
[----:B------:R-:W-:Y:S02]  /*1fd0*/  @P2 IMAD.MOV.U32 R27, RZ, RZ, R15 ;  /* 0x000000ffff1b2224 */ /* 0x000fe400078e000f */
[----:B------:R-:W-:Y:S02]  /*1fe0*/  @P4 IMAD.MOV.U32 R28, RZ, RZ, R8 ;  /* 0x000000ffff1c4224 */ /* 0x000fe400078e0008 */
[----:B------:R-:W-:Y:S02]  /*1ff0*/  @P4 IMAD.MOV.U32 R27, RZ, RZ, R9 ;  /* 0x000000ffff1b4224 */ /* 0x000fe400078e0009 */
[--C-:B------:R-:W-:Y:S02]  /*2000*/  @P5 IMAD.MOV.U32 R28, RZ, RZ, R6.reuse ;  /* 0x000000ffff1c5224 */ /* 0x100fe400078e0006 */
[----:B------:R-:W-:Y:S01]  /*2010*/  @P5 IMAD.MOV.U32 R27, RZ, RZ, R7 ;  /* 0x000000ffff1b5224 */ /* 0x000fe200078e0007 */
[----:B------:R-:W-:Y:S01]  /*2020*/  ISETP.GT.AND P5, PT, R37, 0xc, PT ;  /* 0x0000000c2500780c */ /* 0x000fe20003fa4270 */
[----:B------:R-:W-:-:S02]  /*2030*/  @P2 IMAD.MOV.U32 R24, RZ, RZ, R6 ;  /* 0x000000ffff182224 */ /* 0x000fc400078e0006 */
[----:B------:R-:W-:-:S10]  /*2040*/  @P2 IMAD.MOV.U32 R23, RZ, RZ, R7 ;  /* 0x000000ffff172224 */ /* 0x000fd400078e0007 */
[----:B------:R-:W-:Y:S01]  /*2050*/  @!P5 CALL.REL.NOINC `(.L_x_71472) ;  /* 0x000000100000d944 */ /* 0x000fe20003c00000 */
[----:B------:R-:W-:Y:S05]  /*2060*/  BRA `(.L_x_71473) ;  /* 0xffffeb3000007947 */ /* 0x000fea000383ffff */
.L_x_71472:
[----:B------:R-:W-:-:S13]  /*2070*/  ISETP.GT.AND P1, PT, R37, 0x4, PT ;  /* 0x000000042500780c */ /* 0x000fda0003f24270 */
[----:B------:R-:W-:Y:S05]  /*2080*/  @!P1 BRA `(.L_x_71474) ;  /* 0x00000a9000009947 */ /* 0x000fea0003800000 */
        /* <DEDUP_REMOVED lines=15> */
[----:B0-----:R-:W-:-:S07]  /*2180*/  @P3 IMAD.MOV.U32 R22, RZ, RZ, R18 ;  /* 0x000000ffff163224 */ /* 0x001fce00078e0012 */
[-C--:B------:R-:W-:Y:S01]  /*2190*/  @P5 MOV R24, R18.reuse ;  /* 0x0000001200185202 */ /* 0x080fe20000000f00 */
[--C-:B------:R-:W-:Y:S01]  /*21a0*/  @P3 IMAD.MOV.U32 R21, RZ, RZ, R19.reuse ;  /* 0x000000ffff153224 */ /* 0x100fe200078e0013 */
[----:B------:R-:W-:Y:S01]  /*21b0*/  ISETP.EQ.AND P3, PT, R4, 0x30, PT ;  /* 0x000000300400780c */ /* 0x000fe20003f62270 */
[----:B------:R-:W-:Y:S01]  /*21c0*/  @P0 IMAD.MOV.U32 R34, RZ, RZ, R18 ;  /* 0x000000ffff220224 */ /* 0x000fe200078e0012 */
[----:B------:R-:W-:Y:S01]  /*21d0*/  @P6 MOV R32, R18 ;  /* 0x0000001200206202 */ /* 0x000fe20000000f00 */
        /* <DEDUP_REMOVED lines=12> */
[----:B------:R-:W-:Y:S02]  /*22a0*/  @P3 IMAD.MOV.U32 R26, RZ, RZ, R18 ;  /* 0x000000ffff1a3224 */ /* 0x000fe400078e0012 */
[----:B------:R-:W-:-:S02]  /*22b0*/  @P3 IMAD.MOV.U32 R25, RZ, RZ, R19 ;  /* 0x000000ffff193224 */ /* 0x000fc400078e0013 */
[--C-:B------:R-:W-:Y:S02]  /*22c0*/  @P6 IMAD.MOV.U32 R29, RZ, RZ, R7.reuse ;  /* 0x000000ffff1d6224 */ /* 0x100fe400078e0007 */
[----:B------:R-:W-:Y:S01]  /*22d0*/  @P2 IMAD.MOV.U32 R26, RZ, RZ, R6 ;  /* 0x000000ffff1a2224 */ /* 0x000fe200078e0006 */
[----:B------:R-:W-:Y:S01]  /*22e0*/  @P4 MOV R26, R2 ;  /* 0x00000002001a4202 */ /* 0x000fe20000000f00 */
[----:B------:R-:W-:Y:S02]  /*22f0*/  @P2 IMAD.MOV.U32 R25, RZ, RZ, R7 ;  /* 0x000000ffff192224 */ /* 0x000fe400078e0007 */
[----:B------:R-:W-:Y:S02]  /*2300*/  @P0 IMAD.MOV.U32 R30, RZ, RZ, R2 ;  /* 0x000000ffff1e0224 */ /* 0x000fe400078e0002 */
        /* <DEDUP_REMOVED lines=10> */
[--C-:B------:R-:W-:Y:S01]  /*23b0*/  @P0 IMAD.MOV.U32 R35, RZ, RZ, R3.reuse ;  /* 0x000000ffff230224 */ /* 0x100fe200078e0003 */
[----:B------:R-:W-:Y:S01]  /*23c0*/  @P0 MOV R24, R6 ;  /* 0x0000000600180202 */ /* 0x000fe20000000f00 */
[----:B------:R-:W-:Y:S01]  /*23d0*/  @P3 IMAD.MOV.U32 R21, RZ, RZ, R3 ;  /* 0x000000ffff153224 */ /* 0x000fe200078e0003 */
[C---:B------:R-:W-:Y:S01]  /*23e0*/  ISETP.EQ.AND P3, PT, R4.reuse, -0x18, PT ;  /* 0xffffffe80400780c */ /* 0x040fe20003f62270 */
[----:B---3--:R-:W-:Y:S01]  /*23f0*/  @P4 IMAD.MOV.U32 R36, RZ, RZ, R14 ;  /* 0x000000ffff244224 */ /* 0x008fe200078e000e */
[----:B------:R-:W-:Y:S01]  /*2400*/  @P2 MOV R24, R2 ;  /* 0x0000000200182202 */ /* 0x000fe20000000f00 */
[----:B------:R-:W-:Y:S01]  /*2410*/  @P4 IMAD.MOV.U32 R35, RZ, RZ, R15 ;  /* 0x000000ffff234224 */ /* 0x000fe200078e000f */
[----:B------:R-:W-:Y:S01]  /*2420*/  ISETP.EQ.AND P4, PT, R4, -0x10, PT ;  /* 0xfffffff00400780c */ /* 0x000fe20003f82270 */
[----:B------:R-:W-:Y:S01]  /*2430*/  @P2 IMAD.MOV.U32 R28, RZ, RZ, R18 ;  /* 0x000000ffff1c2224 */ /* 0x000fe200078e0012 */
[----:B------:R-:W0:Y:S01]  /*2440*/  LDS.64 R4, [R8.X4+0xd0] ;  /* 0x0000d00008047984 */ /* 0x000e220000004a00 */
[--C-:B------:R-:W-:Y:S01]  /*2450*/  @P6 IMAD.MOV.U32 R31, RZ, RZ, R19.reuse ;  /* 0x000000ffff1f6224 */ /* 0x100fe200078e0013 */
[----:B------:R-:W-:Y:S01]  /*2460*/  @P2 MOV R21, R15 ;  /* 0x0000000f00152202 */ /* 0x000fe20000000f00 */
[----:B------:R-:W-:-:S02]  /*2470*/  @P2 IMAD.MOV.U32 R27, RZ, RZ, R19 ;  /* 0x000000ffff1b2224 */ /* 0x000fc400078e0013 */
[--C-:B------:R-:W-:Y:S02]  /*2480*/  @P0 IMAD.MOV.U32 R23, RZ, RZ, R7.reuse ;  /* 0x000000ffff170224 */ /* 0x100fe400078e0007 */
[--C-:B------:R-:W-:Y:S02]  /*2490*/  @P3 IMAD.MOV.U32 R32, RZ, RZ, R6.reuse ;  /* 0x000000ffff203224 */ /* 0x100fe400078e0006 */
[--C-:B------:R-:W-:Y:S02]  /*24a0*/  @P3 IMAD.MOV.U32 R31, RZ, RZ, R7.reuse ;  /* 0x000000ffff1f3224 */ /* 0x100fe400078e0007 */
[----:B------:R-:W-:Y:S02]  /*24b0*/  @P4 IMAD.MOV.U32 R28, RZ, RZ, R6 ;  /* 0x000000ffff1c4224 */ /* 0x000fe400078e0006 */
[----:B------:R-:W-:Y:S02]  /*24c0*/  @P4 IMAD.MOV.U32 R27, RZ, RZ, R7 ;  /* 0x000000ffff1b4224 */ /* 0x000fe400078e0007 */
[----:B------:R-:W1:Y:S01]  /*24d0*/  LDS.64 R6, [R8.X4+0xb8] ;  /* 0x0000b80008067984 */ /* 0x000e620000004a00 */
[----:B------:R-:W-:-:S02]  /*24e0*/  @P1 IMAD.MOV.U32 R32, RZ, RZ, R2 ;  /* 0x000000ffff201224 */ /* 0x000fc400078e0002 */
[----:B------:R-:W-:Y:S01]  /*24f0*/  @P6 IMAD.MOV.U32 R28, RZ, RZ, R2 ;  /* 0x000000ffff1c6224 */ /* 0x000fe200078e0002 */
[C---:B------:R-:W-:Y:S01]  /*2500*/  IADD3 R2, R13.reuse, 0x4, RZ ;  /* 0x000000040d027810 */ /* 0x040fe20007ffe0ff */
[--C-:B------:R-:W-:Y:S01]  /*2510*/  @P1 IMAD.MOV.U32 R31, RZ, RZ, R3.reuse ;  /* 0x000000ffff1f1224 */ /* 0x100fe200078e0003 */
[----:B------:R-:W-:Y:S01]  /*2520*/  @P5 MOV R31, R15 ;  /* 0x0000000f001f5202 */ /* 0x000fe20000000f00 */
[--C-:B------:R-:W-:Y:S01]  /*2530*/  @P5 IMAD.MOV.U32 R32, RZ, RZ, R14.reuse ;  /* 0x000000ffff205224 */ /* 0x100fe200078e000e */
[----:B------:R-:W2:Y:S01]  /*2540*/  LDS.64 R8, [R8.X4+0xd8] ;  /* 0x0000d80008087984 */ /* 0x000ea20000004a00 */
[----:B------:R-:W-:Y:S01]  /*2550*/  IMAD.SHL.U32 R2, R2, 0x4, RZ ;  /* 0x0000000402027824 */ /* 0x000fe200078e00ff */
[----:B------:R-:W-:Y:S01]  /*2560*/  @P3 MOV R28, R14 ;  /* 0x0000000e001c3202 */ /* 0x000fe20000000f00 */
[--C-:B------:R-:W-:Y:S01]  /*2570*/  @P2 IMAD.MOV.U32 R23, RZ, RZ, R3.reuse ;  /* 0x000000ffff172224 */ /* 0x100fe200078e0003 */
[----:B------:R-:W-:Y:S01]  /*2580*/  IADD3 R13, R13, 0x8, RZ ;  /* 0x000000080d0d7810 */ /* 0x000fe20007ffe0ff */
        /* <DEDUP_REMOVED lines=9> */
[C---:B------:R-:W-:Y:S01]  /*2620*/  ISETP.EQ.AND P3, PT, R2.reuse, RZ, PT ;  /* 0x000000ff0200720c */ /* 0x040fe20003f62270 */
        /* <DEDUP_REMOVED lines=11> */
[----:B------:R-:W-:-:S02]  /*26e0*/  @P4 IMAD.MOV.U32 R34, RZ, RZ, R16 ;  /* 0x000000ffff224224 */ /* 0x000fc400078e0010 */
[----:B------:R-:W-:Y:S02]  /*26f0*/  @P4 IMAD.MOV.U32 R33, RZ, RZ, R17 ;  /* 0x000000ffff214224 */ /* 0x000fe400078e0011 */
[----:B0-----:R-:W-:Y:S01]  /*2700*/  @P3 IMAD.MOV.U32 R34, RZ, RZ, R4 ;  /* 0x000000ffff223224 */ /* 0x001fe200078e0004 */
[----:B------:R-:W-:Y:S01]  /*2710*/  @P0 MOV R23, R17 ;  /* 0x0000001100170202 */ /* 0x000fe20000000f00 */
[----:B------:R-:W-:Y:S01]  /*2720*/  @P3 IMAD.MOV.U32 R33, RZ, RZ, R5 ;  /* 0x000000ffff213224 */ /* 0x000fe200078e0005 */
[----:B-1----:R-:W-:Y:S01]  /*2730*/  @P0 MOV R33, R7 ;  /* 0x0000000700210202 */ /* 0x002fe20000000f00 */
        /* <DEDUP_REMOVED lines=9> */
[----:B------:R-:W-:Y:S01]  /*27d0*/  ISETP.EQ.AND P0, PT, R2, -0x20, PT ;  /* 0xffffffe00200780c */ /* 0x000fe20003f02270 */
[----:B------:R-:W-:Y:S02]  /*27e0*/  @P5 IMAD.MOV.U32 R26, RZ, RZ, R16 ;  /* 0x000000ffff1a5224 */ /* 0x000fe400078e0010 */
[----:B------:R-:W-:Y:S02]  /*27f0*/  @P5 IMAD.MOV.U32 R25, RZ, RZ, R17 ;  /* 0x000000ffff195224 */ /* 0x000fe400078e0011 */
[--C-:B------:R-:W-:Y:S02]  /*2800*/  @P2 IMAD.MOV.U32 R30, RZ, RZ, R4.reuse ;  /* 0x000000ffff1e2224 */ /* 0x100fe400078e0004 */
        /* <DEDUP_REMOVED lines=8> */
[----:B------:R-:W-:Y:S02]  /*2890*/  @P3 IMAD.MOV.U32 R36, RZ, RZ, R16 ;  /* 0x000000ffff243224 */ /* 0x000fe400078e0010 */
[----:B------:R-:W-:Y:S02]  /*28a0*/  @P3 IMAD.MOV.U32 R35, RZ, RZ, R17 ;  /* 0x000000ffff233224 */ /* 0x000fe400078e0011 */
[----:B------:R-:W-:Y:S02]  /*28b0*/  @P0 IMAD.MOV.U32 R36, RZ, RZ, R4 ;  /* 0x000000ffff240224 */ /* 0x000fe400078e0004 */
[----:B------:R-:W-:-:S02]  /*28c0*/  @P0 IMAD.MOV.U32 R35, RZ, RZ, R5 ;  /* 0x000000ffff230224 */ /* 0x000fc400078e0005 */
[--C-:B------:R-:W-:Y:S01]  /*28d0*/  @P5 IMAD.MOV.U32 R21, RZ, RZ, R7.reuse ;  /* 0x000000ffff155224 */ /* 0x100fe200078e0007 */
[C---:B------:R-:W-:Y:S01]  /*28e0*/  ISETP.EQ.AND P5, PT, R2.reuse, -0x18, PT ;  /* 0xffffffe80200780c */ /* 0x040fe20003fa2270 */
[----:B------:R-:W-:Y:S01]  /*28f0*/  @P4 IMAD.MOV.U32 R36, RZ, RZ, R6 ;  /* 0x000000ffff244224 */ /* 0x000fe200078e0006 */
[----:B--2---:R-:W-:Y:S01]  /*2900*/  @P4 MOV R34, R8 ;  /* 0x0000000800224202 */ /* 0x004fe20000000f00 */
[----:B------:R-:W-:Y:S02]  /*2910*/  @P4 IMAD.MOV.U32 R35, RZ, RZ, R7 ;  /* 0x000000ffff234224 */ /* 0x000fe400078e0007 */
[----:B------:R-:W-:Y:S02]  /*2920*/  @P6 IMAD.MOV.U32 R36, RZ, RZ, R8 ;  /* 0x000000ffff246224 */ /* 0x000fe400078e0008 */
[----:B------:R-:W-:Y:S01]  /*2930*/  @P6 IMAD.MOV.U32 R35, RZ, RZ, R9 ;  /* 0x000000ffff236224 */ /* 0x000fe200078e0009 */
[----:B------:R-:W-:Y:S01]  /*2940*/  ISETP.EQ.AND P6, PT, R2, -0x10, PT ;  /* 0xfffffff00200780c */ /* 0x000fe20003fc2270 */
[----:B------:R-:W-:-:S02]  /*2950*/  @P2 IMAD.MOV.U32 R32, RZ, RZ, R16 ;  /* 0x000000ffff202224 */ /* 0x000fc400078e0010 */
[--C-:B------:R-:W-:Y:S02]  /*2960*/  @P2 IMAD.MOV.U32 R31, RZ, RZ, R17.reuse ;  /* 0x000000ffff1f2224 */ /* 0x100fe400078e0011 */
[----:B------:R-:W-:Y:S01]  /*2970*/  @P1 IMAD.MOV.U32 R27, RZ, RZ, R17 ;  /* 0x000000ffff1b1224 */ /* 0x000fe200078e0011 */
[----:B------:R-:W-:Y:S01]  /*2980*/  @P5 MOV R31, R5 ;  /* 0x00000005001f5202 */ /* 0x000fe20000000f00 */
[--C-:B------:R-:W-:Y:S01]  /*2990*/  @P5 IMAD.MOV.U32 R32, RZ, RZ, R4.reuse ;  /* 0x000000ffff205224 */ /* 0x100fe200078e0004 */
[----:B------:R-:W-:Y:S01]  /*29a0*/  @P3 MOV R31, R7 ;  /* 0x00000007001f3202 */ /* 0x000fe20000000f00 */
[--C-:B------:R-:W-:Y:S02]  /*29b0*/  @P4 IMAD.MOV.U32 R24, RZ, RZ, R4.reuse ;  /* 0x000000ffff184224 */ /* 0x100fe400078e0004 */
[----:B------:R-:W-:Y:S02]  /*29c0*/  @P4 IMAD.MOV.U32 R23, RZ, RZ, R5 ;  /* 0x000000ffff174224 */ /* 0x000fe400078e0005 */
[----:B------:R-:W-:-:S02]  /*29d0*/  @P6 IMAD.MOV.U32 R28, RZ, RZ, R4 ;  /* 0x000000ffff1c6224 */ /* 0x000fc400078e0004 */
[----:B------:R-:W-:Y:S02]  /*29e0*/  @P6 IMAD.MOV.U32 R27, RZ, RZ, R5 ;  /* 0x000000ffff1b6224 */ /* 0x000fe400078e0005 */
[--C-:B------:R-:W-:Y:S02]  /*29f0*/  @P3 IMAD.MOV.U32 R32, RZ, RZ, R6.reuse ;  /* 0x000000ffff203224 */ /* 0x100fe400078e0006 */
[--C-:B------:R-:W-:Y:S02]  /*2a00*/  @P2 IMAD.MOV.U32 R28, RZ, RZ, R6.reuse ;  /* 0x000000ffff1c2224 */ /* 0x100fe400078e0006 */
[----:B------:R-:W-:Y:S02]  /*2a10*/  @P1 IMAD.MOV.U32 R24, RZ, RZ, R6 ;  /* 0x000000ffff181224 */ /* 0x000fe400078e0006 */
[--C-:B------:R-:W-:Y:S02]  /*2a20*/  @P2 IMAD.MOV.U32 R27, RZ, RZ, R7.reuse ;  /* 0x000000ffff1b2224 */ /* 0x100fe400078e0007 */
[----:B------:R-:W-:Y:S01]  /*2a30*/  @P1 IMAD.MOV.U32 R23, RZ, RZ, R7 ;  /* 0x000000ffff171224 */ /* 0x000fe200078e0007 */
[----:B------:R-:W-:Y:S01]  /*2a40*/  @P6 MOV R23, R9 ;  /* 0x0000000900176202 */ /* 0x000fe20000000f00 */
[----:B------:R-:W-:-:S02]  /*2a50*/  @P0 IMAD.MOV.U32 R32, RZ, RZ, R8 ;  /* 0x000000ffff200224 */ /* 0x000fc400078e0008 */
[----:B------:R-:W-:Y:S01]  /*2a60*/  @P0 IMAD.MOV.U32 R31, RZ, RZ, R9 ;  /* 0x000000ffff1f0224 */ /* 0x000fe200078e0009 */
[----:B------:R-:W-:Y:S01]  /*2a70*/  PLOP3.LUT P0, PT, PT, PT, PT, 0x8, 0x0 ;  /* 0x000000000000781c */ /* 0x000fe20003f0e170 */
        /* <DEDUP_REMOVED lines=9> */
[----:B------:R-:W-:Y:S02]  /*2b10*/  @P1 IMAD.MOV.U32 R21, RZ, RZ, R9 ;  /* 0x000000ffff151224 */ /* 0x000fe400078e0009 */
.L_x_71474:
[----:B------:R-:W-:-:S13]  /*2b20*/  ISETP.NE.OR P0, PT, R37, RZ, P0 ;  /* 0x000000ff2500720c */ /* 0x000fda0000705670 */
[----:B------:R-:W-:Y:S05]  /*2b30*/  @!P0 BRA `(.L_x_71470) ;  /* 0x0000057000008947 */ /* 0x000fea0003800000 */
.L_x_71471:
        /* <DEDUP_REMOVED lines=14> */
[C---:B------:R-:W-:Y:S02]  /*2c20*/  ISETP.EQ.AND P0, PT, R8.reuse, 0x10, PT ;  /* 0x000000100800780c */ /* 0x040fe40003f02270 */
[----:B0-----:R-:W-:Y:S01]  /*2c30*/  @P3 MOV R22, R14 ;  /* 0x0000000e00163202 */ /* 0x001fe20000000f00 */
[----:B------:R-:W-:Y:S01]  /*2c40*/  @P3 IMAD.MOV.U32 R21, RZ, RZ, R15 ;  /* 0x000000ffff153224 */ /* 0x000fe200078e000f */
[----:B------:R-:W-:Y:S01]  /*2c50*/  ISETP.EQ.AND P3, PT, R8, 0x30, PT ;  /* 0x000000300800780c */ /* 0x000fe20003f62270 */
[----:B------:R-:W-:-:S02]  /*2c60*/  @P5 IMAD.MOV.U32 R34, RZ, RZ, R14 ;  /* 0x000000ffff225224 */ /* 0x000fc400078e000e */
[----:B-1----:R-:W-:Y:S01]  /*2c70*/  @P2 MOV R34, R2 ;  /* 0x0000000200222202 */ /* 0x002fe20000000f00 */
[----:B------:R-:W-:Y:S01]  /*2c80*/  @P5 IMAD.MOV.U32 R33, RZ, RZ, R15 ;  /* 0x000000ffff215224 */ /* 0x000fe200078e000f */
[-C--:B------:R-:W-:Y:S01]  /*2c90*/  @P6 MOV R30, R14.reuse ;  /* 0x0000000e001e6202 */ /* 0x080fe20000000f00 */
[--C-:B------:R-:W-:Y:S01]  /*2ca0*/  @P2 IMAD.MOV.U32 R33, RZ, RZ, R3.reuse ;  /* 0x000000ffff212224 */ /* 0x100fe200078e0003 */
[----:B------:R-:W-:Y:S01]  /*2cb0*/  @P2 MOV R36, R14 ;  /* 0x0000000e00242202 */ /* 0x000fe20000000f00 */
[----:B------:R-:W-:Y:S01]  /*2cc0*/  @P4 IMAD.MOV.U32 R22, RZ, RZ, R2 ;  /* 0x000000ffff164224 */ /* 0x000fe200078e0002 */
[----:B------:R-:W-:Y:S01]  /*2cd0*/  @P1 MOV R31, R15 ;  /* 0x0000000f001f1202 */ /* 0x000fe20000000f00 */
[----:B------:R-:W-:Y:S02]  /*2ce0*/  @P4 IMAD.MOV.U32 R21, RZ, RZ, R3 ;  /* 0x000000ffff154224 */ /* 0x000fe400078e0003 */
[----:B------:R-:W-:Y:S02]  /*2cf0*/  @P6 IMAD.MOV.U32 R29, RZ, RZ, R15 ;  /* 0x000000ffff1d6224 */ /* 0x000fe400078e000f */
[----:B------:R-:W-:-:S02]  /*2d00*/  @P4 IMAD.MOV.U32 R24, RZ, RZ, R14 ;  /* 0x000000ffff184224 */ /* 0x000fc400078e000e */
[----:B------:R-:W-:Y:S02]  /*2d10*/  @P4 IMAD.MOV.U32 R23, RZ, RZ, R15 ;  /* 0x000000ffff174224 */ /* 0x000fe400078e000f */
[----:B--2---:R-:W-:Y:S02]  /*2d20*/  @P4 IMAD.MOV.U32 R34, RZ, RZ, R4 ;  /* 0x000000ffff224224 */ /* 0x004fe400078e0004 */
[----:B------:R-:W-:Y:S01]  /*2d30*/  @P4 IMAD.MOV.U32 R33, RZ, RZ, R5 ;  /* 0x000000ffff214224 */ /* 0x000fe200078e0005 */
[----:B------:R-:W-:Y:S01]  /*2d40*/  ISETP.EQ.AND P4, PT, R8, -0x20, PT ;  /* 0xffffffe00800780c */ /* 0x000fe20003f82270 */
[----:B------:R-:W-:Y:S01]  /*2d50*/  @P3 IMAD.MOV.U32 R26, RZ, RZ, R14 ;  /* 0x000000ffff1a3224 */ /* 0x000fe200078e000e */
[----:B------:R-:W-:Y:S01]  /*2d60*/  @P0 MOV R26, R2 ;  /* 0x00000002001a0202 */ /* 0x000fe20000000f00 */
[----:B------:R-:W-:Y:S02]  /*2d70*/  @P3 IMAD.MOV.U32 R25, RZ, RZ, R15 ;  /* 0x000000ffff193224 */ /* 0x000fe400078e000f */
[----:B------:R-:W-:-:S02]  /*2d80*/  @P1 IMAD.MOV.U32 R30, RZ, RZ, R2 ;  /* 0x000000ffff1e1224 */ /* 0x000fc400078e0002 */
[----:B------:R-:W-:Y:S02]  /*2d90*/  @P1 IMAD.MOV.U32 R29, RZ, RZ, R3 ;  /* 0x000000ffff1d1224 */ /* 0x000fe400078e0003 */
[--C-:B------:R-:W-:Y:S02]  /*2da0*/  @P3 IMAD.MOV.U32 R22, RZ, RZ, R4.reuse ;  /* 0x000000ffff163224 */ /* 0x100fe400078e0004 */
[----:B------:R-:W-:Y:S01]  /*2db0*/  @P3 IMAD.MOV.U32 R21, RZ, RZ, R5 ;  /* 0x000000ffff153224 */ /* 0x000fe200078e0005 */
[C---:B------:R-:W-:Y:S01]  /*2dc0*/  ISETP.EQ.AND P3, PT, R8.reuse, -0x18, PT ;  /* 0xffffffe80800780c */ /* 0x040fe20003f62270 */
[----:B------:R-:W-:Y:S02]  /*2dd0*/  @P0 IMAD.MOV.U32 R25, RZ, RZ, R3 ;  /* 0x000000ffff190224 */ /* 0x000fe400078e0003 */
[--C-:B------:R-:W-:Y:S01]  /*2de0*/  @P5 IMAD.MOV.U32 R30, RZ, RZ, R4.reuse ;  /* 0x000000ffff1e5224 */ /* 0x100fe200078e0004 */
[----:B---3--:R-:W-:Y:S01]  /*2df0*/  @P2 MOV R30, R6 ;  /* 0x00000006001e2202 */ /* 0x008fe20000000f00 */
[----:B------:R-:W-:Y:S01]  /*2e00*/  @P5 IMAD.MOV.U32 R29, RZ, RZ, R5 ;  /* 0x000000ffff1d5224 */ /* 0x000fe200078e0005 */
[----:B------:R-:W-:Y:S01]  /*2e10*/  ISETP.EQ.AND P5, PT, R8, -0x8, PT ;  /* 0xfffffff80800780c */ /* 0x000fe20003fa2270 */
[----:B------:R-:W-:-:S02]  /*2e20*/  @P6 IMAD.MOV.U32 R26, RZ, RZ, R4 ;  /* 0x000000ffff1a6224 */ /* 0x000fc400078e0004 */
[----:B------:R-:W-:Y:S01]  /*2e30*/  @P6 IMAD.MOV.U32 R25, RZ, RZ, R5 ;  /* 0x000000ffff196224 */ /* 0x000fe200078e0005 */
[----:B------:R-:W-:Y:S01]  /*2e40*/  ISETP.EQ.AND P6, PT, R8, -0x28, PT ;  /* 0xffffffd80800780c */ /* 0x000fe20003fc2270 */
[----:B------:R-:W-:Y:S02]  /*2e50*/  @P2 IMAD.MOV.U32 R35, RZ, RZ, R15 ;  /* 0x000000ffff232224 */ /* 0x000fe400078e000f */
[----:B------:R-:W-:Y:S02]  /*2e60*/  @P1 IMAD.MOV.U32 R32, RZ, RZ, R14 ;  /* 0x000000ffff201224 */ /* 0x000fe400078e000e */
[--C-:B------:R-:W-:Y:S02]  /*2e70*/  @P4 IMAD.MOV.U32 R36, RZ, RZ, R2.reuse ;  /* 0x000000ffff244224 */ /* 0x100fe400078e0002 */
[--C-:B------:R-:W-:Y:S02]  /*2e80*/  @P4 IMAD.MOV.U32 R35, RZ, RZ, R3.reuse ;  /* 0x000000ffff234224 */ /* 0x100fe400078e0003 */
[----:B------:R-:W-:Y:S01]  /*2e90*/  @P3 IMAD.MOV.U32 R32, RZ, RZ, R2 ;  /* 0x000000ffff203224 */ /* 0x000fe200078e0002 */
[----:B------:R-:W-:Y:S01]  /*2ea0*/  @P5 MOV R35, R5 ;  /* 0x0000000500235202 */ /* 0x000fe20000000f00 */
[----:B------:R-:W-:Y:S01]  /*2eb0*/  @P3 IMAD.MOV.U32 R31, RZ, RZ, R3 ;  /* 0x000000ffff1f3224 */ /* 0x000fe200078e0003 */
[----:B------:R-:W-:Y:S01]  /*2ec0*/  @P5 MOV R33, R7 ;  /* 0x0000000700215202 */ /* 0x000fe20000000f00 */
        /* <DEDUP_REMOVED lines=8> */
[----:B------:R-:W-:Y:S01]  /*2f50*/  ISETP.NE.AND P4, PT, R37, RZ, PT ;  /* 0x000000ff2500720c */ /* 0x000fe20003f85270 */
        /* <DEDUP_REMOVED lines=20> */
[----:B------:R-:W-:Y:S05]  /*30a0*/  @P4 BRA `(.L_x_71471) ;  /* 0xfffffa9000004947 */ /* 0x000fea000383ffff */
.L_x_71470:
[----:B------:R-:W-:-:S13]  /*30b0*/  LOP3.LUT P0, RZ, R11, 0x3, RZ, 0xc0, !PT ;  /* 0x000000030bff7812 */ /* 0x000fda000780c0ff */
[----:B------:R-:W-:Y:S05]  /*30c0*/  @!P0 BRA `(.L_x_71469) ;  /* 0x0000043000008947 */ /* 0x000fea0003800000 */
[----:B------:R-:W-:Y:S02]  /*30d0*/  IMAD R2, R20, 0x12, R13 ;  /* 0x0000001214027824 */ /* 0x000fe400078e020d */
[----:B------:R-:W-:-:S03]  /*30e0*/  IMAD.SHL.U32 R13, R13, 0x4, RZ ;  /* 0x000000040d0d7824 */ /* 0x000fc600078e00ff */
[----:B------:R-:W-:Y:S02]  /*30f0*/  LEA R2, R2, 0xc0, 0x2 ;  /* 0x000000c002027811 */ /* 0x000fe400078e10ff */
[----:B------:R-:W-:-:S03]  /*3100*/  IADD3 R13, R13, 0x28, RZ ;  /* 0x000000280d0d7810 */ /* 0x000fc60007ffe0ff */
.L_x_71475:
        /* <DEDUP_REMOVED lines=24> */
[--C-:B------:R-:W-:Y:S01]  /*3290*/  @P3 IMAD.MOV.U32 R31, RZ, RZ, R4.reuse ;  /* 0x000000ffff1f3224 */ /* 0x100fe200078e0004 */
[C---:B------:R-:W-:Y:S01]  /*32a0*/  ISETP.EQ.AND P0, PT, R13.reuse, 0x3c, PT ;  /* 0x0000003c0d00780c */ /* 0x040fe20003f02270 */
[--C-:B--2---:R-:W-:Y:S01]  /*32b0*/  @P3 IMAD.MOV.U32 R29, RZ, RZ, R3.reuse ;  /* 0x000000ffff1d3224 */ /* 0x104fe200078e0003 */
[C---:B------:R-:W-:Y:S01]  /*32c0*/  ISETP.EQ.AND P3, PT, R13.reuse, 0x10, PT ;  /* 0x000000100d00780c */ /* 0x040fe20003f62270 */
[--C-:B------:R-:W-:Y:S01]  /*32d0*/  @P6 IMAD.MOV.U32 R35, RZ, RZ, R4.reuse ;  /* 0x000000ffff236224 */ /* 0x100fe200078e0004 */
[----:B------:R-:W-:Y:S01]  /*32e0*/  @P4 MOV R21, R4 ;  /* 0x0000000400154202 */ /* 0x000fe20000000f00 */
        /* <DEDUP_REMOVED lines=11> */
[----:B------:R-:W-:Y:S01]  /*33a0*/  @P3 MOV R32, R3 ;  /* 0x0000000300203202 */ /* 0x000fe20000000f00 */
[----:B------:R-:W-:Y:S01]  /*33b0*/  @P0 IMAD.MOV.U32 R27, RZ, RZ, R4 ;  /* 0x000000ffff1b0224 */ /* 0x000fe200078e0004 */
[----:B------:R-:W-:-:S02]  /*33c0*/  ISETP.NE.AND P3, PT, R10, RZ, PT ;  /* 0x000000ff0a00720c */ /* 0x000fc40003f65270 */
        /* <DEDUP_REMOVED lines=19> */
.L_x_71469:
        /* <DEDUP_REMOVED lines=18> */
.L_x_71468:
[----:B------:R-:W-:Y:S05]  /*3620*/  BSYNC B0 ;  /* 0x0000000000007941 */ /* 0x000fea0003800000 */
.L_x_71467:
        /* <DEDUP_REMOVED lines=35> */
[----:B-1----:R-:W-:Y:S01]  /*3860*/  @!P1 IMAD.MOV.U32 R7, RZ, RZ, R52 ;  /* 0x000000ffff079224 */ /* 0x002fe200078e0034 */
[----:B------:R-:W-:Y:S01]  /*3870*/  @!P1 MOV R15, R48 ;  /* 0x00000030000f9202 */ /* 0x000fe20000000f00 */
[----:B------:R-:W-:-:S03]  /*3880*/  FMUL.FTZ R46, R46, 1.4426950216293334961 ;  /* 0x3fb8aa3b2e2e7820 */ /* 0x000fc60000410000 */
        /* <DEDUP_REMOVED lines=10> */
.L_x_71479:
[----:B------:R-:W-:Y:S02]  /*3930*/  IMAD.MOV.U32 R46, RZ, RZ, R15 ;  /* 0x000000ffff2e7224 */ /* 0x000fe400078e000f */
[----:B------:R-:W-:Y:S01]  /*3940*/  IMAD.MOV.U32 R48, RZ, RZ, R7 ;  /* 0x000000ffff307224 */ /* 0x000fe200078e0007 */
[----:B------:R-:W-:Y:S01]  /*3950*/  MOV R7, R6 ;  /* 0x0000000600077202 */ /* 0x000fe20000000f00 */
[----:B------:R-:W-:Y:S02]  /*3960*/  IMAD.MOV.U32 R15, RZ, RZ, R14 ;  /* 0x000000ffff0f7224 */ /* 0x000fe400078e000e */
.L_x_71480:
[----:B------:R-:W-:Y:S05]  /*3970*/  BSYNC B1 ;  /* 0x0000000000017941 */ /* 0x000fea0003800000 */
.L_x_71478:
        /* <DEDUP_REMOVED lines=9> */
.L_x_71482:
[----:B------:R-:W-:Y:S02]  /*3a10*/  IMAD.MOV.U32 R25, RZ, RZ, R46 ;  /* 0x000000ffff197224 */ /* 0x000fe400078e002e */
[----:B------:R-:W-:Y:S01]  /*3a20*/  IMAD.MOV.U32 R27, RZ, RZ, R48 ;  /* 0x000000ffff1b7224 */ /* 0x000fe200078e0030 */
[----:B------:R-:W-:Y:S01]  /*3a30*/  MOV R48, R5 ;  /* 0x0000000500307202 */ /* 0x000fe20000000f00 */
[----:B------:R-:W-:Y:S02]  /*3a40*/  IMAD.MOV.U32 R46, RZ, RZ, R13 ;  /* 0x000000ffff2e7224 */ /* 0x000fe400078e000d */
.L_x_71483:
[----:B------:R-:W-:Y:S05]  /*3a50*/  BSYNC B1 ;  /* 0x0000000000017941 */ /* 0x000fea0003800000 */
.L_x_71481:
        /* <DEDUP_REMOVED lines=9> */
.L_x_71485:
[----:B------:R-:W-:Y:S02]  /*3af0*/  IMAD.MOV.U32 R6, RZ, RZ, R25 ;  /* 0x000000ffff067224 */ /* 0x000fe400078e0019 */
[----:B------:R-:W-:Y:S01]  /*3b00*/  IMAD.MOV.U32 R14, RZ, RZ, R27 ;  /* 0x000000ffff0e7224 */ /* 0x000fe200078e001b */
[----:B------:R-:W-:Y:S01]  /*3b10*/  MOV R27, R4 ;  /* 0x00000004001b7202 */ /* 0x000fe20000000f00 */
[----:B------:R-:W-:Y:S02]  /*3b20*/  IMAD.MOV.U32 R25, RZ, RZ, R12 ;  /* 0x000000ffff197224 */ /* 0x000fe400078e000c */
.L_x_71486:
[----:B------:R-:W-:Y:S05]  /*3b30*/  BSYNC B1 ;  /* 0x0000000000017941 */ /* 0x000fea0003800000 */
.L_x_71484:
        /* <DEDUP_REMOVED lines=9> */
.L_x_71488:
[----:B------:R-:W-:Y:S02]  /*3bd0*/  IMAD.MOV.U32 R5, RZ, RZ, R6 ;  /* 0x000000ffff057224 */ /* 0x000fe400078e0006 */
[----:B------:R-:W-:Y:S01]  /*3be0*/  IMAD.MOV.U32 R13, RZ, RZ, R14 ;  /* 0x000000ffff0d7224 */ /* 0x000fe200078e000e */
[----:B------:R-:W-:Y:S01]  /*3bf0*/  MOV R14, R11 ;  /* 0x0000000b000e7202 */ /* 0x000fe20000000f00 */
[----:B------:R-:W-:Y:S02]  /*3c00*/  IMAD.MOV.U32 R6, RZ, RZ, R19 ;  /* 0x000000ffff067224 */ /* 0x000fe400078e0013 */
.L_x_71489:
[----:B------:R-:W-:Y:S05]  /*3c10*/  BSYNC B1 ;  /* 0x0000000000017941 */ /* 0x000fea0003800000 */
.L_x_71487:
        /* <DEDUP_REMOVED lines=9> */
.L_x_71491:
[----:B------:R-:W-:Y:S02]  /*3cb0*/  IMAD.MOV.U32 R4, RZ, RZ, R5 ;  /* 0x000000ffff047224 */ /* 0x000fe400078e0005 */
[----:B------:R-:W-:Y:S01]  /*3cc0*/  IMAD.MOV.U32 R12, RZ, RZ, R13 ;  /* 0x000000ffff0c7224 */ /* 0x000fe200078e000d */
[----:B------:R-:W-:Y:S01]  /*3cd0*/  MOV R13, R10 ;  /* 0x0000000a000d7202 */ /* 0x000fe20000000f00 */
[----:B------:R-:W-:Y:S02]  /*3ce0*/  IMAD.MOV.U32 R5, RZ, RZ, R18 ;  /* 0x000000ffff057224 */ /* 0x000fe400078e0012 */
.L_x_71492:
[----:B------:R-:W-:Y:S05]  /*3cf0*/  BSYNC B1 ;  /* 0x0000000000017941 */ /* 0x000fea0003800000 */
.L_x_71490:
        /* <DEDUP_REMOVED lines=9> */
.L_x_71494:
[----:B------:R-:W-:Y:S02]  /*3d90*/  IMAD.MOV.U32 R11, RZ, RZ, R4 ;  /* 0x000000ffff0b7224 */ /* 0x000fe400078e0004 */
[----:B------:R-:W-:Y:S01]  /*3da0*/  IMAD.MOV.U32 R19, RZ, RZ, R12 ;  /* 0x000000ffff137224 */ /* 0x000fe200078e000c */
[----:B------:R-:W-:Y:S01]  /*3db0*/  MOV R12, R9 ;  /* 0x00000009000c7202 */ /* 0x000fe20000000f00 */
[----:B------:R-:W-:Y:S02]  /*3dc0*/  IMAD.MOV.U32 R4, RZ, RZ, R17 ;  /* 0x000000ffff047224 */ /* 0x000fe400078e0011 */
.L_x_71495:
[----:B------:R-:W-:Y:S05]  /*3dd0*/  BSYNC B1 ;  /* 0x0000000000017941 */ /* 0x000fea0003800000 */
.L_x_71493:
        /* <DEDUP_REMOVED lines=9> */
.L_x_71497:
[----:B------:R-:W-:Y:S02]  /*3e70*/  IMAD.MOV.U32 R9, RZ, RZ, R11 ;  /* 0x000000ffff097224 */ /* 0x000fe400078e000b */
[----:B------:R-:W-:Y:S01]  /*3e80*/  IMAD.MOV.U32 R10, RZ, RZ, R19 ;  /* 0x000000ffff0a7224 */ /* 0x000fe200078e0013 */
[----:B------:R-:W-:Y:S01]  /*3e90*/  MOV R19, R8 ;  /* 0x0000000800137202 */ /* 0x000fe20000000f00 */
[----:B------:R-:W-:Y:S02]  /*3ea0*/  IMAD.MOV.U32 R11, RZ, RZ, R16 ;  /* 0x000000ffff0b7224 */ /* 0x000fe400078e0010 */
.L_x_71498:
[----:B------:R-:W-:Y:S05]  /*3eb0*/  BSYNC B1 ;  /* 0x0000000000017941 */ /* 0x000fea0003800000 */
.L_x_71496:
        /* <DEDUP_REMOVED lines=16> */
.L_x_71500:
[----:B------:R-:W-:Y:S01]  /*3fc0*/  IMAD.MOV.U32 R8, RZ, RZ, R15 ;  /* 0x000000ffff087224 */ /* 0x000fe200078e000f */
[----:B------:R-:W-:Y:S01]  /*3fd0*/  MOV R16, R7 ;  /* 0x0000000700107202 */ /* 0x000fe20000000f00 */
[----:B------:R-:W-:Y:S02]  /*3fe0*/  IMAD.MOV.U32 R15, RZ, RZ, R46 ;  /* 0x000000ffff0f7224 */ /* 0x000fe400078e002e */
[----:B------:R-:W-:Y:S02]  /*3ff0*/  IMAD.MOV.U32 R7, RZ, RZ, R48 ;  /* 0x000000ffff077224 */ /* 0x000fe400078e0030 */
.L_x_71501:
[----:B------:R-:W-:Y:S05]  /*4000*/  BSYNC B1 ;  /* 0x0000000000017941 */ /* 0x000fea0003800000 */
.L_x_71499:
        /* <DEDUP_REMOVED lines=9> */
.L_x_71503:
[----:B------:R-:W-:Y:S01]  /*40a0*/  IMAD.MOV.U32 R17, RZ, RZ, R8 ;  /* 0x000000ffff117224 */ /* 0x000fe200078e0008 */
[----:B------:R-:W-:Y:S01]  /*40b0*/  MOV R29, R16 ;  /* 0x00000010001d7202 */ /* 0x000fe20000000f00 */
[----:B------:R-:W-:Y:S02]  /*40c0*/  IMAD.MOV.U32 R8, RZ, RZ, R25 ;  /* 0x000000ffff087224 */ /* 0x000fe400078e0019 */
[----:B------:R-:W-:Y:S02]  /*40d0*/  IMAD.MOV.U32 R16, RZ, RZ, R27 ;  /* 0x000000ffff107224 */ /* 0x000fe400078e001b */
.L_x_71504:
[----:B------:R-:W-:Y:S05]  /*40e0*/  BSYNC B1 ;  /* 0x0000000000017941 */ /* 0x000fea0003800000 */
.L_x_71502:
        /* <DEDUP_REMOVED lines=9> */
.L_x_71506:
[----:B------:R-:W-:Y:S01]  /*4180*/  IMAD.MOV.U32 R18, RZ, RZ, R17 ;  /* 0x000000ffff127224 */ /* 0x000fe200078e0011 */
[----:B------:R-:W-:Y:S01]  /*4190*/  MOV R46, R29 ;  /* 0x0000001d002e7202 */ /* 0x000fe20000000f00 */
[----:B------:R-:W-:Y:S02]  /*41a0*/  IMAD.MOV.U32 R17, RZ, RZ, R6 ;  /* 0x000000ffff117224 */ /* 0x000fe400078e0006 */
[----:B------:R-:W-:Y:S02]  /*41b0*/  IMAD.MOV.U32 R29, RZ, RZ, R14 ;  /* 0x000000ffff1d7224 */ /* 0x000fe400078e000e */
.L_x_71507:
[----:B------:R-:W-:Y:S05]  /*41c0*/  BSYNC B1 ;  /* 0x0000000000017941 */ /* 0x000fea0003800000 */
.L_x_71505:
        /* <DEDUP_REMOVED lines=9> */
.L_x_71509:
[----:B------:R-:W-:Y:S01]  /*4260*/  IMAD.MOV.U32 R25, RZ, RZ, R18 ;  /* 0x000000ffff197224 */ /* 0x000fe200078e0012 */
[----:B------:R-:W-:Y:S01]  /*4270*/  MOV R27, R46 ;  /* 0x0000002e001b7202 */ /* 0x000fe20000000f00 */
[----:B------:R-:W-:Y:S02]  /*4280*/  IMAD.MOV.U32 R18, RZ, RZ, R5 ;  /* 0x000000ffff127224 */ /* 0x000fe400078e0005 */
[----:B------:R-:W-:Y:S02]  /*4290*/  IMAD.MOV.U32 R46, RZ, RZ, R13 ;  /* 0x000000ffff2e7224 */ /* 0x000fe400078e000d */
.L_x_71510:
[----:B------:R-:W-:Y:S05]  /*42a0*/  BSYNC B1 ;  /* 0x0000000000017941 */ /* 0x000fea0003800000 */
.L_x_71508:
        /* <DEDUP_REMOVED lines=9> */
.L_x_71512:
[----:B------:R-:W-:Y:S01]  /*4340*/  IMAD.MOV.U32 R6, RZ, RZ, R25 ;  /* 0x000000ffff067224 */ /* 0x000fe200078e0019 */
[----:B------:R-:W-:Y:S01]  /*4350*/  MOV R14, R27 ;  /* 0x0000001b000e7202 */ /* 0x000fe20000000f00 */
[----:B------:R-:W-:Y:S02]  /*4360*/  IMAD.MOV.U32 R25, RZ, RZ, R4 ;  /* 0x000000ffff197224 */ /* 0x000fe400078e0004 */
[----:B------:R-:W-:Y:S02]  /*4370*/  IMAD.MOV.U32 R27, RZ, RZ, R12 ;  /* 0x000000ffff1b7224 */ /* 0x000fe400078e000c */
.L_x_71513:
[----:B------:R-:W-:Y:S05]  /*4380*/  BSYNC B1 ;  /* 0x0000000000017941 */ /* 0x000fea0003800000 */
.L_x_71511:
        /* <DEDUP_REMOVED lines=9> */
.L_x_71515:
[----:B------:R-:W-:Y:S01]  /*4420*/  IMAD.MOV.U32 R4, RZ, RZ, R6 ;  /* 0x000000ffff047224 */ /* 0x000fe200078e0006 */
[----:B------:R-:W-:Y:S01]  /*4430*/  MOV R5, R14 ;  /* 0x0000000e00057202 */ /* 0x000fe20000000f00 */
[----:B------:R-:W-:Y:S02]  /*4440*/  IMAD.MOV.U32 R6, RZ, RZ, R11 ;  /* 0x000000ffff067224 */ /* 0x000fe400078e000b */
[----:B------:R-:W-:Y:S02]  /*4450*/  IMAD.MOV.U32 R14, RZ, RZ, R19 ;  /* 0x000000ffff0e7224 */ /* 0x000fe400078e0013 */
.L_x_71516:
[----:B------:R-:W-:Y:S05]  /*4460*/  BSYNC B1 ;  /* 0x0000000000017941 */ /* 0x000fea0003800000 */
.L_x_71514:
        /* <DEDUP_REMOVED lines=9> */
.L_x_71518:
[----:B------:R-:W-:Y:S01]  /*4500*/  IMAD.MOV.U32 R11, RZ, RZ, R4 ;  /* 0x000000ffff0b7224 */ /* 0x000fe200078e0004 */
[----:B------:R-:W-:Y:S01]  /*4510*/  MOV R12, R5 ;  /* 0x00000005000c7202 */ /* 0x000fe20000000f00 */
[----:B------:R-:W-:Y:S02]  /*4520*/  IMAD.MOV.U32 R4, RZ, RZ, R9 ;  /* 0x000000ffff047224 */ /* 0x000fe400078e0009 */
[----:B------:R-:W-:Y:S02]  /*4530*/  IMAD.MOV.U32 R5, RZ, RZ, R10 ;  /* 0x000000ffff057224 */ /* 0x000fe400078e000a */
.L_x_71519:
[----:B------:R-:W-:Y:S05]  /*4540*/  BSYNC B1 ;  /* 0x0000000000017941 */ /* 0x000fea0003800000 */
.L_x_71517:
        /* <DEDUP_REMOVED lines=16> */
.L_x_71521:
[----:B------:R-:W-:Y:S02]  /*4650*/  IMAD.MOV.U32 R10, RZ, RZ, R15 ;  /* 0x000000ffff0a7224 */ /* 0x000fe400078e000f */
[----:B------:R-:W-:Y:S02]  /*4660*/  IMAD.MOV.U32 R32, RZ, RZ, R7 ;  /* 0x000000ffff207224 */ /* 0x000fe400078e0007 */
[----:B------:R-:W-:Y:S02]  /*4670*/  IMAD.MOV.U32 R15, RZ, RZ, R8 ;  /* 0x000000ffff0f7224 */ /* 0x000fe400078e0008 */
[----:B------:R-:W-:Y:S02]  /*4680*/  IMAD.MOV.U32 R7, RZ, RZ, R16 ;  /* 0x000000ffff077224 */ /* 0x000fe400078e0010 */
.L_x_71522:
[----:B------:R-:W-:Y:S05]  /*4690*/  BSYNC B1 ;  /* 0x0000000000017941 */ /* 0x000fea0003800000 */
.L_x_71520:
        /* <DEDUP_REMOVED lines=9> */
.L_x_71524:
[----:B------:R-:W-:Y:S02]  /*4730*/  IMAD.MOV.U32 R9, RZ, RZ, R10 ;  /* 0x000000ffff097224 */ /* 0x000fe400078e000a */
[----:B------:R-:W-:Y:S02]  /*4740*/  IMAD.MOV.U32 R13, RZ, RZ, R32 ;  /* 0x000000ffff0d7224 */ /* 0x000fe400078e0020 */
[----:B------:R-:W-:Y:S02]  /*4750*/  IMAD.MOV.U32 R10, RZ, RZ, R17 ;  /* 0x000000ffff0a7224 */ /* 0x000fe400078e0011 */
[----:B------:R-:W-:Y:S02]  /*4760*/  IMAD.MOV.U32 R32, RZ, RZ, R29 ;  /* 0x000000ffff207224 */ /* 0x000fe400078e001d */
.L_x_71525:
[----:B------:R-:W-:Y:S05]  /*4770*/  BSYNC B1 ;  /* 0x0000000000017941 */ /* 0x000fea0003800000 */
.L_x_71523:
        /* <DEDUP_REMOVED lines=9> */
.L_x_71527:
[----:B------:R-:W-:Y:S02]  /*4810*/  IMAD.MOV.U32 R8, RZ, RZ, R9 ;  /* 0x000000ffff087224 */ /* 0x000fe400078e0009 */
[----:B------:R-:W-:Y:S02]  /*4820*/  IMAD.MOV.U32 R16, RZ, RZ, R13 ;  /* 0x000000ffff107224 */ /* 0x000fe400078e000d */
[----:B------:R-:W-:Y:S02]  /*4830*/  IMAD.MOV.U32 R9, RZ, RZ, R18 ;  /* 0x000000ffff097224 */ /* 0x000fe400078e0012 */
[----:B------:R-:W-:Y:S02]  /*4840*/  IMAD.MOV.U32 R13, RZ, RZ, R46 ;  /* 0x000000ffff0d7224 */ /* 0x000fe400078e002e */
.L_x_71528:
[----:B------:R-:W-:Y:S05]  /*4850*/  BSYNC B1 ;  /* 0x0000000000017941 */ /* 0x000fea0003800000 */
.L_x_71526:
        /* <DEDUP_REMOVED lines=9> */
.L_x_71530:
[----:B------:R-:W-:Y:S02]  /*48f0*/  IMAD.MOV.U32 R17, RZ, RZ, R8 ;  /* 0x000000ffff117224 */ /* 0x000fe400078e0008 */
[----:B------:R-:W-:Y:S02]  /*4900*/  IMAD.MOV.U32 R19, RZ, RZ, R16 ;  /* 0x000000ffff137224 */ /* 0x000fe400078e0010 */
[----:B------:R-:W-:Y:S02]  /*4910*/  IMAD.MOV.U32 R8, RZ, RZ, R25 ;  /* 0x000000ffff087224 */ /* 0x000fe400078e0019 */
[----:B------:R-:W-:Y:S02]  /*4920*/  IMAD.MOV.U32 R16, RZ, RZ, R27 ;  /* 0x000000ffff107224 */ /* 0x000fe400078e001b */
.L_x_71531:
[----:B------:R-:W-:Y:S05]  /*4930*/  BSYNC B1 ;  /* 0x0000000000017941 */ /* 0x000fea0003800000 */
.L_x_71529:
        /* <DEDUP_REMOVED lines=9> */
.L_x_71533:
[----:B------:R-:W-:Y:S02]  /*49d0*/  IMAD.MOV.U32 R25, RZ, RZ, R17 ;  /* 0x000000ffff197224 */ /* 0x000fe400078e0011 */
[----:B------:R-:W-:Y:S02]  /*49e0*/  IMAD.MOV.U32 R18, RZ, RZ, R19 ;  /* 0x000000ffff127224 */ /* 0x000fe400078e0013 */
[----:B------:R-:W-:Y:S02]  /*49f0*/  IMAD.MOV.U32 R17, RZ, RZ, R6 ;  /* 0x000000ffff117224 */ /* 0x000fe400078e0006 */
[----:B------:R-:W-:Y:S02]  /*4a00*/  IMAD.MOV.U32 R19, RZ, RZ, R14 ;  /* 0x000000ffff137224 */ /* 0x000fe400078e000e */
.L_x_71534:
[----:B------:R-:W-:Y:S05]  /*4a10*/  BSYNC B1 ;  /* 0x0000000000017941 */ /* 0x000fea0003800000 */
.L_x_71532:
        /* <DEDUP_REMOVED lines=9> */
.L_x_71536:
[----:B------:R-:W-:Y:S02]  /*4ab0*/  IMAD.MOV.U32 R6, RZ, RZ, R25 ;  /* 0x000000ffff067224 */ /* 0x000fe400078e0019 */
[----:B------:R-:W-:Y:S02]  /*4ac0*/  IMAD.MOV.U32 R27, RZ, RZ, R18 ;  /* 0x000000ffff1b7224 */ /* 0x000fe400078e0012 */
[----:B------:R-:W-:Y:S02]  /*4ad0*/  IMAD.MOV.U32 R25, RZ, RZ, R4 ;  /* 0x000000ffff197224 */ /* 0x000fe400078e0004 */
[----:B------:R-:W-:Y:S02]  /*4ae0*/  IMAD.MOV.U32 R18, RZ, RZ, R5 ;  /* 0x000000ffff127224 */ /* 0x000fe400078e0005 */
.L_x_71537:
[----:B------:R-:W-:Y:S05]  /*4af0*/  BSYNC B1 ;  /* 0x0000000000017941 */ /* 0x000fea0003800000 */
.L_x_71535:
        /* <DEDUP_REMOVED lines=9> */
.L_x_71539:
[----:B------:R-:W-:Y:S02]  /*4b90*/  IMAD.MOV.U32 R4, RZ, RZ, R6 ;  /* 0x000000ffff047224 */ /* 0x000fe400078e0006 */
[----:B------:R-:W-:Y:S02]  /*4ba0*/  IMAD.MOV.U32 R5, RZ, RZ, R27 ;  /* 0x000000ffff057224 */ /* 0x000fe400078e001b */
[----:B------:R-:W-:Y:S02]  /*4bb0*/  IMAD.MOV.U32 R6, RZ, RZ, R11 ;  /* 0x000000ffff067224 */ /* 0x000fe400078e000b */
[----:B------:R-:W-:Y:S02]  /*4bc0*/  IMAD.MOV.U32 R27, RZ, RZ, R12 ;  /* 0x000000ffff1b7224 */ /* 0x000fe400078e000c */
.L_x_71540:
[----:B------:R-:W-:Y:S05]  /*4bd0*/  BSYNC B1 ;  /* 0x0000000000017941 */ /* 0x000fea0003800000 */
.L_x_71538:
        /* <DEDUP_REMOVED lines=16> */
.L_x_71542:
[----:B------:R-:W-:Y:S02]  /*4ce0*/  IMAD.MOV.U32 R12, RZ, RZ, R15 ;  /* 0x000000ffff0c7224 */ /* 0x000fe400078e000f */
[----:B------:R-:W-:Y:S01]  /*4cf0*/  IMAD.MOV.U32 R14, RZ, RZ, R7 ;  /* 0x000000ffff0e7224 */ /* 0x000fe200078e0007 */
[----:B------:R-:W-:Y:S01]  /*4d00*/  MOV R7, R32 ;  /* 0x0000002000077202 */ /* 0x000fe20000000f00 */
[----:B------:R-:W-:Y:S02]  /*4d10*/  IMAD.MOV.U32 R15, RZ, RZ, R10 ;  /* 0x000000ffff0f7224 */ /* 0x000fe400078e000a */
.L_x_71543:
[----:B------:R-:W-:Y:S05]  /*4d20*/  BSYNC B1 ;  /* 0x0000000000017941 */ /* 0x000fea0003800000 */
.L_x_71541:
        /* <DEDUP_REMOVED lines=9> */
.L_x_71545:
[----:B------:R-:W-:Y:S02]  /*4dc0*/  IMAD.MOV.U32 R11, RZ, RZ, R12 ;  /* 0x000000ffff0b7224 */ /* 0x000fe400078e000c */
[----:B------:R-:W-:Y:S01]  /*4dd0*/  IMAD.MOV.U32 R29, RZ, RZ, R14 ;  /* 0x000000ffff1d7224 */ /* 0x000fe200078e000e */
[----:B------:R-:W-:Y:S01]  /*4de0*/  MOV R14, R13 ;  /* 0x0000000d000e7202 */ /* 0x000fe20000000f00 */
[----:B------:R-:W-:Y:S02]  /*4df0*/  IMAD.MOV.U32 R12, RZ, RZ, R9 ;  /* 0x000000ffff0c7224 */ /* 0x000fe400078e0009 */
.L_x_71546:
[----:B------:R-:W-:Y:S05]  /*4e00*/  BSYNC B1 ;  /* 0x0000000000017941 */ /* 0x000fea0003800000 */
.L_x_71544:
        /* <DEDUP_REMOVED lines=9> */
.L_x_71548:
[----:B------:R-:W-:Y:S02]  /*4ea0*/  IMAD.MOV.U32 R10, RZ, RZ, R11 ;  /* 0x000000ffff0a7224 */ /* 0x000fe400078e000b */
[----:B------:R-:W-:Y:S01]  /*4eb0*/  IMAD.MOV.U32 R30, RZ, RZ, R29 ;  /* 0x000000ffff1e7224 */ /* 0x000fe200078e001d */
[----:B------:R-:W-:Y:S01]  /*4ec0*/  MOV R29, R16 ;  /* 0x00000010001d7202 */ /* 0x000fe20000000f00 */
[----:B------:R-:W-:Y:S02]  /*4ed0*/  IMAD.MOV.U32 R11, RZ, RZ, R8 ;  /* 0x000000ffff0b7224 */ /* 0x000fe400078e0008 */
.L_x_71549:
[----:B------:R-:W-:Y:S05]  /*4ee0*/  BSYNC B1 ;  /* 0x0000000000017941 */ /* 0x000fea0003800000 */
.L_x_71547:
        /* <DEDUP_REMOVED lines=9> */
.L_x_71551:
[----:B------:R-:W-:Y:S02]  /*4f80*/  IMAD.MOV.U32 R8, RZ, RZ, R10 ;  /* 0x000000ffff087224 */ /* 0x000fe400078e000a */
[----:B------:R-:W-:Y:S01]  /*4f90*/  IMAD.MOV.U32 R9, RZ, RZ, R30 ;  /* 0x000000ffff097224 */ /* 0x000fe200078e001e */
[----:B------:R-:W-:Y:S01]  /*4fa0*/  MOV R30, R19 ;  /* 0x00000013001e7202 */ /* 0x000fe20000000f00 */
[----:B------:R-:W-:Y:S02]  /*4fb0*/  IMAD.MOV.U32 R10, RZ, RZ, R17 ;  /* 0x000000ffff0a7224 */ /* 0x000fe400078e0011 */
.L_x_71552:
[----:B------:R-:W-:Y:S05]  /*4fc0*/  BSYNC B1 ;  /* 0x0000000000017941 */ /* 0x000fea0003800000 */
.L_x_71550:
        /* <DEDUP_REMOVED lines=9> */
.L_x_71554:
[----:B------:R-:W-:Y:S02]  /*5060*/  IMAD.MOV.U32 R13, RZ, RZ, R8 ;  /* 0x000000ffff0d7224 */ /* 0x000fe400078e0008 */
[----:B------:R-:W-:Y:S01]  /*5070*/  IMAD.MOV.U32 R16, RZ, RZ, R9 ;  /* 0x000000ffff107224 */ /* 0x000fe200078e0009 */
[----:B------:R-:W-:Y:S01]  /*5080*/  MOV R9, R18 ;  /* 0x0000001200097202 */ /* 0x000fe20000000f00 */
[----:B------:R-:W-:Y:S02]  /*5090*/  IMAD.MOV.U32 R8, RZ, RZ, R25 ;  /* 0x000000ffff087224 */ /* 0x000fe400078e0019 */
.L_x_71555:
[----:B------:R-:W-:Y:S05]  /*50a0*/  BSYNC B1 ;  /* 0x0000000000017941 */ /* 0x000fea0003800000 */
.L_x_71553:
        /* <DEDUP_REMOVED lines=9> */
.L_x_71557:
[----:B------:R-:W-:Y:S02]  /*5140*/  IMAD.MOV.U32 R17, RZ, RZ, R13 ;  /* 0x000000ffff117224 */ /* 0x000fe400078e000d */
[----:B------:R-:W-:Y:S01]  /*5150*/  IMAD.MOV.U32 R18, RZ, RZ, R16 ;  /* 0x000000ffff127224 */ /* 0x000fe200078e0010 */
[----:B------:R-:W-:Y:S01]  /*5160*/  MOV R16, R27 ;  /* 0x0000001b00107202 */ /* 0x000fe20000000f00 */
[----:B------:R-:W-:Y:S02]  /*5170*/  IMAD.MOV.U32 R13, RZ, RZ, R6 ;  /* 0x000000ffff0d7224 */ /* 0x000fe400078e0006 */
.L_x_71558:
[----:B------:R-:W-:Y:S05]  /*5180*/  BSYNC B1 ;  /* 0x0000000000017941 */ /* 0x000fea0003800000 */
.L_x_71556:
        /* <DEDUP_REMOVED lines=9> */
.L_x_71560:
[----:B------:R-:W-:Y:S02]  /*5220*/  IMAD.MOV.U32 R6, RZ, RZ, R17 ;  /* 0x000000ffff067224 */ /* 0x000fe400078e0011 */
[----:B------:R-:W-:Y:S01]  /*5230*/  IMAD.MOV.U32 R19, RZ, RZ, R18 ;  /* 0x000000ffff137224 */ /* 0x000fe200078e0012 */
[----:B------:R-:W-:Y:S01]  /*5240*/  MOV R18, R5 ;  /* 0x0000000500127202 */ /* 0x000fe20000000f00 */
[----:B------:R-:W-:Y:S02]  /*5250*/  IMAD.MOV.U32 R17, RZ, RZ, R4 ;  /* 0x000000ffff117224 */ /* 0x000fe400078e0004 */
.L_x_71561:
[----:B------:R-:W-:Y:S05]  /*5260*/  BSYNC B1 ;  /* 0x0000000000017941 */ /* 0x000fea0003800000 */
.L_x_71559:
        /* <DEDUP_REMOVED lines=16> */
.L_x_71563:
[----:B------:R-:W-:Y:S01]  /*5370*/  IMAD.MOV.U32 R4, RZ, RZ, R15 ;  /* 0x000000ffff047224 */ /* 0x000fe200078e000f */
[----:B------:R-:W-:Y:S01]  /*5380*/  MOV R28, R7 ;  /* 0x00000007001c7202 */ /* 0x000fe20000000f00 */
[----:B------:R-:W-:Y:S02]  /*5390*/  IMAD.MOV.U32 R15, RZ, RZ, R12 ;  /* 0x000000ffff0f7224 */ /* 0x000fe400078e000c */
[----:B------:R-:W-:Y:S02]  /*53a0*/  IMAD.MOV.U32 R7, RZ, RZ, R14 ;  /* 0x000000ffff077224 */ /* 0x000fe400078e000e */
.L_x_71564:
[----:B------:R-:W-:Y:S05]  /*53b0*/  BSYNC B1 ;  /* 0x0000000000017941 */ /* 0x000fea0003800000 */
.L_x_71562:
        /* <DEDUP_REMOVED lines=9> */
.L_x_71566:
[----:B------:R-:W-:Y:S01]  /*5450*/  IMAD.MOV.U32 R5, RZ, RZ, R4 ;  /* 0x000000ffff057224 */ /* 0x000fe200078e0004 */
[----:B------:R-:W-:Y:S01]  /*5460*/  MOV R25, R28 ;  /* 0x0000001c00197202 */ /* 0x000fe20000000f00 */
[----:B------:R-:W-:Y:S02]  /*5470*/  IMAD.MOV.U32 R4, RZ, RZ, R11 ;  /* 0x000000ffff047224 */ /* 0x000fe400078e000b */
[----:B------:R-:W-:Y:S02]  /*5480*/  IMAD.MOV.U32 R28, RZ, RZ, R29 ;  /* 0x000000ffff1c7224 */ /* 0x000fe400078e001d */
.L_x_71567:
[----:B------:R-:W-:Y:S05]  /*5490*/  BSYNC B1 ;  /* 0x0000000000017941 */ /* 0x000fea0003800000 */
.L_x_71565:
        /* <DEDUP_REMOVED lines=9> */
.L_x_71569:
[----:B------:R-:W-:Y:S01]  /*5530*/  IMAD.MOV.U32 R11, RZ, RZ, R5 ;  /* 0x000000ffff0b7224 */ /* 0x000fe200078e0005 */
[----:B------:R-:W-:Y:S01]  /*5540*/  MOV R12, R25 ;  /* 0x00000019000c7202 */ /* 0x000fe20000000f00 */
[----:B------:R-:W-:Y:S02]  /*5550*/  IMAD.MOV.U32 R5, RZ, RZ, R10 ;  /* 0x000000ffff057224 */ /* 0x000fe400078e000a */
[----:B------:R-:W-:Y:S02]  /*5560*/  IMAD.MOV.U32 R25, RZ, RZ, R30 ;  /* 0x000000ffff197224 */ /* 0x000fe400078e001e */
.L_x_71570:
[----:B------:R-:W-:Y:S05]  /*5570*/  BSYNC B1 ;  /* 0x0000000000017941 */ /* 0x000fea0003800000 */
.L_x_71568:
        /* <DEDUP_REMOVED lines=9> */
.L_x_71572:
[----:B------:R-:W-:Y:S01]  /*5610*/  IMAD.MOV.U32 R10, RZ, RZ, R11 ;  /* 0x000000ffff0a7224 */ /* 0x000fe200078e000b */
[----:B------:R-:W-:Y:S01]  /*5620*/  MOV R27, R12 ;  /* 0x0000000c001b7202 */ /* 0x000fe20000000f00 */
[----:B------:R-:W-:Y:S02]  /*5630*/  IMAD.MOV.U32 R11, RZ, RZ, R8 ;  /* 0x000000ffff0b7224 */ /* 0x000fe400078e0008 */
[----:B------:R-:W-:Y:S02]  /*5640*/  IMAD.MOV.U32 R12, RZ, RZ, R9 ;  /* 0x000000ffff0c7224 */ /* 0x000fe400078e0009 */
.L_x_71573:
[----:B------:R-:W-:Y:S05]  /*5650*/  BSYNC B1 ;  /* 0x0000000000017941 */ /* 0x000fea0003800000 */
.L_x_71571:
        /* <DEDUP_REMOVED lines=9> */
.L_x_71575:
[----:B------:R-:W-:Y:S01]  /*56f0*/  IMAD.MOV.U32 R8, RZ, RZ, R10 ;  /* 0x000000ffff087224 */ /* 0x000fe200078e000a */
[----:B------:R-:W-:Y:S01]  /*5700*/  MOV R9, R27 ;  /* 0x0000001b00097202 */ /* 0x000fe20000000f00 */
[----:B------:R-:W-:Y:S02]  /*5710*/  IMAD.MOV.U32 R10, RZ, RZ, R13 ;  /* 0x000000ffff0a7224 */ /* 0x000fe400078e000d */
[----:B------:R-:W-:Y:S02]  /*5720*/  IMAD.MOV.U32 R27, RZ, RZ, R16 ;  /* 0x000000ffff1b7224 */ /* 0x000fe400078e0010 */
.L_x_71576:
[----:B------:R-:W-:Y:S05]  /*5730*/  BSYNC B1 ;  /* 0x0000000000017941 */ /* 0x000fea0003800000 */
.L_x_71574:
        /* <DEDUP_REMOVED lines=9> */
.L_x_71578:
[----:B------:R-:W-:Y:S01]  /*57d0*/  IMAD.MOV.U32 R13, RZ, RZ, R8 ;  /* 0x000000ffff0d7224 */ /* 0x000fe200078e0008 */
[----:B------:R-:W-:Y:S01]  /*57e0*/  MOV R14, R9 ;  /* 0x00000009000e7202 */ /* 0x000fe20000000f00 */
[----:B------:R-:W-:Y:S02]  /*57f0*/  IMAD.MOV.U32 R8, RZ, RZ, R17 ;  /* 0x000000ffff087224 */ /* 0x000fe400078e0011 */
[----:B------:R-:W-:Y:S02]  /*5800*/  IMAD.MOV.U32 R9, RZ, RZ, R18 ;  /* 0x000000ffff097224 */ /* 0x000fe400078e0012 */
.L_x_71579:
[----:B------:R-:W-:Y:S05]  /*5810*/  BSYNC B1 ;  /* 0x0000000000017941 */ /* 0x000fea0003800000 */
.L_x_71577:
        /* <DEDUP_REMOVED lines=9> */
.L_x_71581:
[----:B------:R-:W-:Y:S01]  /*58b0*/  IMAD.MOV.U32 R16, RZ, RZ, R13 ;  /* 0x000000ffff107224 */ /* 0x000fe200078e000d */
[----:B------:R-:W-:Y:S01]  /*58c0*/  MOV R17, R14 ;  /* 0x0000000e00117202 */ /* 0x000fe20000000f00 */
[----:B------:R-:W-:Y:S02]  /*58d0*/  IMAD.MOV.U32 R13, RZ, RZ, R6 ;  /* 0x000000ffff0d7224 */ /* 0x000fe400078e0006 */
[----:B------:R-:W-:Y:S02]  /*58e0*/  IMAD.MOV.U32 R14, RZ, RZ, R19 ;  /* 0x000000ffff0e7224 */ /* 0x000fe400078e0013 */
.L_x_71582:
[----:B------:R-:W-:Y:S05]  /*58f0*/  BSYNC B1 ;  /* 0x0000000000017941 */ /* 0x000fea0003800000 */
.L_x_71580:
        /* <DEDUP_REMOVED lines=16> */
.L_x_71584:
[----:B------:R-:W-:Y:S02]  /*5a00*/  IMAD.MOV.U32 R6, RZ, RZ, R15 ;  /* 0x000000ffff067224 */ /* 0x000fe400078e000f */
[----:B------:R-:W-:Y:S02]  /*5a10*/  IMAD.MOV.U32 R18, RZ, RZ, R7 ;  /* 0x000000ffff127224 */ /* 0x000fe400078e0007 */
[----:B------:R-:W-:Y:S02]  /*5a20*/  IMAD.MOV.U32 R15, RZ, RZ, R4 ;  /* 0x000000ffff0f7224 */ /* 0x000fe400078e0004 */
[----:B------:R-:W-:Y:S02]  /*5a30*/  IMAD.MOV.U32 R7, RZ, RZ, R28 ;  /* 0x000000ffff077224 */ /* 0x000fe400078e001c */
.L_x_71585:
[----:B------:R-:W-:Y:S05]  /*5a40*/  BSYNC B1 ;  /* 0x0000000000017941 */ /* 0x000fea0003800000 */
.L_x_71583:
        /* <DEDUP_REMOVED lines=9> */
.L_x_71587:
[----:B------:R-:W-:Y:S02]  /*5ae0*/  IMAD.MOV.U32 R4, RZ, RZ, R6 ;  /* 0x000000ffff047224 */ /* 0x000fe400078e0006 */
[----:B------:R-:W-:Y:S02]  /*5af0*/  IMAD.MOV.U32 R19, RZ, RZ, R18 ;  /* 0x000000ffff137224 */ /* 0x000fe400078e0012 */
[----:B------:R-:W-:Y:S02]  /*5b00*/  IMAD.MOV.U32 R6, RZ, RZ, R5 ;  /* 0x000000ffff067224 */ /* 0x000fe400078e0005 */
[----:B------:R-:W-:Y:S02]  /*5b10*/  IMAD.MOV.U32 R18, RZ, RZ, R25 ;  /* 0x000000ffff127224 */ /* 0x000fe400078e0019 */
.L_x_71588:
[----:B------:R-:W-:Y:S05]  /*5b20*/  BSYNC B1 ;  /* 0x0000000000017941 */ /* 0x000fea0003800000 */
.L_x_71586:
        /* <DEDUP_REMOVED lines=9> */
.L_x_71590:
[----:B------:R-:W-:Y:S02]  /*5bc0*/  IMAD.MOV.U32 R5, RZ, RZ, R4 ;  /* 0x000000ffff057224 */ /* 0x000fe400078e0004 */
[----:B------:R-:W-:Y:S02]  /*5bd0*/  IMAD.MOV.U32 R26, RZ, RZ, R19 ;  /* 0x000000ffff1a7224 */ /* 0x000fe400078e0013 */
[----:B------:R-:W-:Y:S02]  /*5be0*/  IMAD.MOV.U32 R4, RZ, RZ, R11 ;  /* 0x000000ffff047224 */ /* 0x000fe400078e000b */
[----:B------:R-:W-:Y:S02]  /*5bf0*/  IMAD.MOV.U32 R19, RZ, RZ, R12 ;  /* 0x000000ffff137224 */ /* 0x000fe400078e000c */
.L_x_71591:
[----:B------:R-:W-:Y:S05]  /*5c00*/  BSYNC B1 ;  /* 0x0000000000017941 */ /* 0x000fea0003800000 */
.L_x_71589:
        /* <DEDUP_REMOVED lines=9> */
.L_x_71593:
[----:B------:R-:W-:Y:S02]  /*5ca0*/  IMAD.MOV.U32 R11, RZ, RZ, R5 ;  /* 0x000000ffff0b7224 */ /* 0x000fe400078e0005 */
[----:B------:R-:W-:Y:S02]  /*5cb0*/  IMAD.MOV.U32 R12, RZ, RZ, R26 ;  /* 0x000000ffff0c7224 */ /* 0x000fe400078e001a */
[----:B------:R-:W-:Y:S02]  /*5cc0*/  IMAD.MOV.U32 R5, RZ, RZ, R10 ;  /* 0x000000ffff057224 */ /* 0x000fe400078e000a */
[----:B------:R-:W-:Y:S02]  /*5cd0*/  IMAD.MOV.U32 R26, RZ, RZ, R27 ;  /* 0x000000ffff1a7224 */ /* 0x000fe400078e001b */
.L_x_71594:
[----:B------:R-:W-:Y:S05]  /*5ce0*/  BSYNC B1 ;  /* 0x0000000000017941 */ /* 0x000fea0003800000 */
.L_x_71592:
        /* <DEDUP_REMOVED lines=9> */
.L_x_71596:
[----:B------:R-:W-:Y:S02]  /*5d80*/  IMAD.MOV.U32 R10, RZ, RZ, R11 ;  /* 0x000000ffff0a7224 */ /* 0x000fe400078e000b */
[----:B------:R-:W-:Y:S02]  /*5d90*/  IMAD.MOV.U32 R25, RZ, RZ, R12 ;  /* 0x000000ffff197224 */ /* 0x000fe400078e000c */
[----:B------:R-:W-:Y:S02]  /*5da0*/  IMAD.MOV.U32 R11, RZ, RZ, R8 ;  /* 0x000000ffff0b7224 */ /* 0x000fe400078e0008 */
[----:B------:R-:W-:Y:S02]  /*5db0*/  IMAD.MOV.U32 R12, RZ, RZ, R9 ;  /* 0x000000ffff0c7224 */ /* 0x000fe400078e0009 */
.L_x_71597:
[----:B------:R-:W-:Y:S05]  /*5dc0*/  BSYNC B1 ;  /* 0x0000000000017941 */ /* 0x000fea0003800000 */
.L_x_71595:
        /* <DEDUP_REMOVED lines=9> */
.L_x_71599:
[----:B------:R-:W-:Y:S02]  /*5e60*/  IMAD.MOV.U32 R9, RZ, RZ, R10 ;  /* 0x000000ffff097224 */ /* 0x000fe400078e000a */
[----:B------:R-:W-:Y:S02]  /*5e70*/  IMAD.MOV.U32 R8, RZ, RZ, R25 ;  /* 0x000000ffff087224 */ /* 0x000fe400078e0019 */
[----:B------:R-:W-:Y:S02]  /*5e80*/  IMAD.MOV.U32 R10, RZ, RZ, R13 ;  /* 0x000000ffff0a7224 */ /* 0x000fe400078e000d */
[----:B------:R-:W-:Y:S02]  /*5e90*/  IMAD.MOV.U32 R25, RZ, RZ, R14 ;  /* 0x000000ffff197224 */ /* 0x000fe400078e000e */
.L_x_71600:
[----:B------:R-:W-:Y:S05]  /*5ea0*/  BSYNC B1 ;  /* 0x0000000000017941 */ /* 0x000fea0003800000 */
.L_x_71598:
        /* <DEDUP_REMOVED lines=9> */
.L_x_71602:
[----:B------:R-:W-:Y:S02]  /*5f40*/  IMAD.MOV.U32 R13, RZ, RZ, R9 ;  /* 0x000000ffff0d7224 */ /* 0x000fe400078e0009 */
[----:B------:R-:W-:Y:S02]  /*5f50*/  IMAD.MOV.U32 R14, RZ, RZ, R8 ;  /* 0x000000ffff0e7224 */ /* 0x000fe400078e0008 */
[----:B------:R-:W-:Y:S02]  /*5f60*/  IMAD.MOV.U32 R9, RZ, RZ, R16 ;  /* 0x000000ffff097224 */ /* 0x000fe400078e0010 */
[----:B------:R-:W-:Y:S02]  /*5f70*/  IMAD.MOV.U32 R8, RZ, RZ, R17 ;  /* 0x000000ffff087224 */ /* 0x000fe400078e0011 */
.L_x_71603:
[----:B------:R-:W-:Y:S05]  /*5f80*/  BSYNC B1 ;  /* 0x0000000000017941 */ /* 0x000fea0003800000 */
.L_x_71601:
        /* <DEDUP_REMOVED lines=16> */
.L_x_71605:
[----:B------:R-:W-:Y:S02]  /*6090*/  IMAD.MOV.U32 R16, RZ, RZ, R15 ;  /* 0x000000ffff107224 */ /* 0x000fe400078e000f */
[----:B------:R-:W-:Y:S01]  /*60a0*/  IMAD.MOV.U32 R24, RZ, RZ, R7 ;  /* 0x000000ffff187224 */ /* 0x000fe200078e0007 */
[----:B------:R-:W-:Y:S01]  /*60b0*/  MOV R7, R18 ;  /* 0x0000001200077202 */ /* 0x000fe20000000f00 */
[----:B------:R-:W-:Y:S02]  /*60c0*/  IMAD.MOV.U32 R15, RZ, RZ, R6 ;  /* 0x000000ffff0f7224 */ /* 0x000fe400078e0006 */
.L_x_71606:
[----:B------:R-:W-:Y:S05]  /*60d0*/  BSYNC B1 ;  /* 0x0000000000017941 */ /* 0x000fea0003800000 */
.L_x_71604:
        /* <DEDUP_REMOVED lines=9> */
.L_x_71608:
[----:B------:R-:W-:Y:S02]  /*6170*/  IMAD.MOV.U32 R17, RZ, RZ, R16 ;  /* 0x000000ffff117224 */ /* 0x000fe400078e0010 */
[----:B------:R-:W-:Y:S01]  /*6180*/  IMAD.MOV.U32 R27, RZ, RZ, R24 ;  /* 0x000000ffff1b7224 */ /* 0x000fe200078e0018 */
[----:B------:R-:W-:Y:S01]  /*6190*/  MOV R24, R19 ;  /* 0x0000001300187202 */ /* 0x000fe20000000f00 */
[----:B------:R-:W-:Y:S02]  /*61a0*/  IMAD.MOV.U32 R16, RZ, RZ, R4 ;  /* 0x000000ffff107224 */ /* 0x000fe400078e0004 */
.L_x_71609:
[----:B------:R-:W-:Y:S05]  /*61b0*/  BSYNC B1 ;  /* 0x0000000000017941 */ /* 0x000fea0003800000 */
.L_x_71607:
        /* <DEDUP_REMOVED lines=9> */
.L_x_71611:
[----:B------:R-:W-:Y:S02]  /*6250*/  IMAD.MOV.U32 R18, RZ, RZ, R17 ;  /* 0x000000ffff127224 */ /* 0x000fe400078e0011 */
[----:B------:R-:W-:Y:S01]  /*6260*/  IMAD.MOV.U32 R19, RZ, RZ, R27 ;  /* 0x000000ffff137224 */ /* 0x000fe200078e001b */
[----:B------:R-:W-:Y:S01]  /*6270*/  MOV R27, R26 ;  /* 0x0000001a001b7202 */ /* 0x000fe20000000f00 */
[----:B------:R-:W-:Y:S02]  /*6280*/  IMAD.MOV.U32 R17, RZ, RZ, R5 ;  /* 0x000000ffff117224 */ /* 0x000fe400078e0005 */
.L_x_71612:
[----:B------:R-:W-:Y:S05]  /*6290*/  BSYNC B1 ;  /* 0x0000000000017941 */ /* 0x000fea0003800000 */
.L_x_71610:
        /* <DEDUP_REMOVED lines=9> */
.L_x_71614:
[----:B------:R-:W-:Y:S02]  /*6330*/  IMAD.MOV.U32 R29, RZ, RZ, R18 ;  /* 0x000000ffff1d7224 */ /* 0x000fe400078e0012 */
[----:B------:R-:W-:Y:S01]  /*6340*/  IMAD.MOV.U32 R26, RZ, RZ, R19 ;  /* 0x000000ffff1a7224 */ /* 0x000fe200078e0013 */
[----:B------:R-:W-:Y:S01]  /*6350*/  MOV R19, R12 ;  /* 0x0000000c00137202 */ /* 0x000fe20000000f00 */
[----:B------:R-:W-:Y:S02]  /*6360*/  IMAD.MOV.U32 R18, RZ, RZ, R11 ;  /* 0x000000ffff127224 */ /* 0x000fe400078e000b */
.L_x_71615:
[----:B------:R-:W-:Y:S05]  /*6370*/  BSYNC B1 ;  /* 0x0000000000017941 */ /* 0x000fea0003800000 */
.L_x_71613:
        /* <DEDUP_REMOVED lines=9> */
.L_x_71617:
[----:B------:R-:W-:Y:S02]  /*6410*/  IMAD.MOV.U32 R28, RZ, RZ, R29 ;  /* 0x000000ffff1c7224 */ /* 0x000fe400078e001d */
[----:B------:R-:W-:Y:S01]  /*6420*/  IMAD.MOV.U32 R30, RZ, RZ, R26 ;  /* 0x000000ffff1e7224 */ /* 0x000fe200078e001a */
[----:B------:R-:W-:Y:S01]  /*6430*/  MOV R26, R25 ;  /* 0x00000019001a7202 */ /* 0x000fe20000000f00 */
[----:B------:R-:W-:Y:S02]  /*6440*/  IMAD.MOV.U32 R29, RZ, RZ, R10 ;  /* 0x000000ffff1d7224 */ /* 0x000fe400078e000a */
.L_x_71618:
[----:B------:R-:W-:Y:S05]  /*6450*/  BSYNC B1 ;  /* 0x0000000000017941 */ /* 0x000fea0003800000 */
.L_x_71616:
        /* <DEDUP_REMOVED lines=9> */
.L_x_71620:
[----:B------:R-:W-:Y:S02]  /*64f0*/  IMAD.MOV.U32 R25, RZ, RZ, R28 ;  /* 0x000000ffff197224 */ /* 0x000fe400078e001c */
[----:B------:R-:W-:Y:S01]  /*6500*/  IMAD.MOV.U32 R31, RZ, RZ, R30 ;  /* 0x000000ffff1f7224 */ /* 0x000fe200078e001e */
[----:B------:R-:W-:Y:S01]  /*6510*/  MOV R30, R8 ;  /* 0x00000008001e7202 */ /* 0x000fe20000000f00 */
[----:B------:R-:W-:Y:S02]  /*6520*/  IMAD.MOV.U32 R28, RZ, RZ, R9 ;  /* 0x000000ffff1c7224 */ /* 0x000fe400078e0009 */
.L_x_71621:
[----:B------:R-:W-:Y:S05]  /*6530*/  BSYNC B1 ;  /* 0x0000000000017941 */ /* 0x000fea0003800000 */
.L_x_71619:
        /* <DEDUP_REMOVED lines=9> */
.L_x_71623:
[----:B------:R-:W-:Y:S02]  /*65d0*/  IMAD.MOV.U32 R32, RZ, RZ, R25 ;  /* 0x000000ffff207224 */ /* 0x000fe400078e0019 */
[----:B------:R-:W-:Y:S01]  /*65e0*/  IMAD.MOV.U32 R36, RZ, RZ, R31 ;  /* 0x000000ffff247224 */ /* 0x000fe200078e001f */
[----:B------:R-:W-:Y:S01]  /*65f0*/  MOV R31, R14 ;  /* 0x0000000e001f7202 */ /* 0x000fe20000000f00 */
[----:B------:R-:W-:Y:S02]  /*6600*/  IMAD.MOV.U32 R25, RZ, RZ, R13 ;  /* 0x000000ffff197224 */ /* 0x000fe400078e000d */
.L_x_71624:
[----:B------:R-:W-:Y:S05]  /*6610*/  BSYNC B1 ;  /* 0x0000000000017941 */ /* 0x000fea0003800000 */
.L_x_71622:
        /* <DEDUP_REMOVED lines=16> */
.L_x_71626:
[----:B------:R-:W-:Y:S01]  /*6720*/  IMAD.MOV.U32 R14, RZ, RZ, R15 ;  /* 0x000000ffff0e7224 */ /* 0x000fe200078e000f */
[----:B------:R-:W-:Y:S01]  /*6730*/  MOV R6, R7 ;  /* 0x0000000700067202 */ /* 0x000fe20000000f00 */
[----:B------:R-:W-:Y:S02]  /*6740*/  IMAD.MOV.U32 R15, RZ, RZ, R16 ;  /* 0x000000ffff0f7224 */ /* 0x000fe400078e0010 */
[----:B------:R-:W-:Y:S02]  /*6750*/  IMAD.MOV.U32 R7, RZ, RZ, R24 ;  /* 0x000000ffff077224 */ /* 0x000fe400078e0018 */
.L_x_71627:
[----:B------:R-:W-:Y:S05]  /*6760*/  BSYNC B1 ;  /* 0x0000000000017941 */ /* 0x000fea0003800000 */
.L_x_71625:
        /* <DEDUP_REMOVED lines=9> */
.L_x_71629:
[----:B------:R-:W-:Y:S01]  /*6800*/  IMAD.MOV.U32 R13, RZ, RZ, R14 ;  /* 0x000000ffff0d7224 */ /* 0x000fe200078e000e */
[----:B------:R-:W-:Y:S01]  /*6810*/  MOV R5, R6 ;  /* 0x0000000600057202 */ /* 0x000fe20000000f00 */
[----:B------:R-:W-:Y:S02]  /*6820*/  IMAD.MOV.U32 R14, RZ, RZ, R17 ;  /* 0x000000ffff0e7224 */ /* 0x000fe400078e0011 */
[----:B------:R-:W-:Y:S02]  /*6830*/  IMAD.MOV.U32 R6, RZ, RZ, R27 ;  /* 0x000000ffff067224 */ /* 0x000fe400078e001b */
.L_x_71630:
[----:B------:R-:W-:Y:S05]  /*6840*/  BSYNC B1 ;  /* 0x0000000000017941 */ /* 0x000fea0003800000 */
.L_x_71628:
        /* <DEDUP_REMOVED lines=9> */
.L_x_71632:
[----:B------:R-:W-:Y:S01]  /*68e0*/  IMAD.MOV.U32 R12, RZ, RZ, R13 ;  /* 0x000000ffff0c7224 */ /* 0x000fe200078e000d */
[----:B------:R-:W-:Y:S01]  /*68f0*/  MOV R4, R5 ;  /* 0x0000000500047202 */ /* 0x000fe20000000f00 */
[----:B------:R-:W-:Y:S02]  /*6900*/  IMAD.MOV.U32 R13, RZ, RZ, R18 ;  /* 0x000000ffff0d7224 */ /* 0x000fe400078e0012 */
[----:B------:R-:W-:Y:S02]  /*6910*/  IMAD.MOV.U32 R5, RZ, RZ, R19 ;  /* 0x000000ffff057224 */ /* 0x000fe400078e0013 */
.L_x_71633:
[----:B------:R-:W-:Y:S05]  /*6920*/  BSYNC B1 ;  /* 0x0000000000017941 */ /* 0x000fea0003800000 */
.L_x_71631:
        /* <DEDUP_REMOVED lines=9> */
.L_x_71635:
[----:B------:R-:W-:Y:S01]  /*69c0*/  IMAD.MOV.U32 R19, RZ, RZ, R12 ;  /* 0x000000ffff137224 */ /* 0x000fe200078e000c */
[----:B------:R-:W-:Y:S01]  /*69d0*/  MOV R11, R4 ;  /* 0x00000004000b7202 */ /* 0x000fe20000000f00 */
[----:B------:R-:W-:Y:S02]  /*69e0*/  IMAD.MOV.U32 R12, RZ, RZ, R29 ;  /* 0x000000ffff0c7224 */ /* 0x000fe400078e001d */
[----:B------:R-:W-:Y:S02]  /*69f0*/  IMAD.MOV.U32 R4, RZ, RZ, R26 ;  /* 0x000000ffff047224 */ /* 0x000fe400078e001a */
.L_x_71636:
[----:B------:R-:W-:Y:S05]  /*6a00*/  BSYNC B1 ;  /* 0x0000000000017941 */ /* 0x000fea0003800000 */
.L_x_71634:
        /* <DEDUP_REMOVED lines=9> */
.L_x_71638:
[----:B------:R-:W-:Y:S01]  /*6aa0*/  IMAD.MOV.U32 R18, RZ, RZ, R19 ;  /* 0x000000ffff127224 */ /* 0x000fe200078e0013 */
[----:B------:R-:W-:Y:S01]  /*6ab0*/  MOV R10, R11 ;  /* 0x0000000b000a7202 */ /* 0x000fe20000000f00 */
[----:B------:R-:W-:Y:S02]  /*6ac0*/  IMAD.MOV.U32 R19, RZ, RZ, R28 ;  /* 0x000000ffff137224 */ /* 0x000fe400078e001c */
[----:B------:R-:W-:Y:S02]  /*6ad0*/  IMAD.MOV.U32 R11, RZ, RZ, R30 ;  /* 0x000000ffff0b7224 */ /* 0x000fe400078e001e */
.L_x_71639:
[----:B------:R-:W-:Y:S05]  /*6ae0*/  BSYNC B1 ;  /* 0x0000000000017941 */ /* 0x000fea0003800000 */
.L_x_71637:
        /* <DEDUP_REMOVED lines=9> */
.L_x_71641:
[----:B------:R-:W-:Y:S01]  /*6b80*/  IMAD.MOV.U32 R17, RZ, RZ, R18 ;  /* 0x000000ffff117224 */ /* 0x000fe200078e0012 */
[----:B------:R-:W-:Y:S01]  /*6b90*/  MOV R9, R10 ;  /* 0x0000000a00097202 */ /* 0x000fe20000000f00 */
[----:B------:R-:W-:Y:S02]  /*6ba0*/  IMAD.MOV.U32 R18, RZ, RZ, R25 ;  /* 0x000000ffff127224 */ /* 0x000fe400078e0019 */
[----:B------:R-:W-:Y:S02]  /*6bb0*/  IMAD.MOV.U32 R10, RZ, RZ, R31 ;  /* 0x000000ffff0a7224 */ /* 0x000fe400078e001f */
.L_x_71642:
[----:B------:R-:W-:Y:S05]  /*6bc0*/  BSYNC B1 ;  /* 0x0000000000017941 */ /* 0x000fea0003800000 */
.L_x_71640:
        /* <DEDUP_REMOVED lines=9> */
.L_x_71644:
[----:B------:R-:W-:Y:S01]  /*6c60*/  IMAD.MOV.U32 R16, RZ, RZ, R17 ;  /* 0x000000ffff107224 */ /* 0x000fe200078e0011 */
[----:B------:R-:W-:Y:S01]  /*6c70*/  MOV R8, R9 ;  /* 0x0000000900087202 */ /* 0x000fe20000000f00 */
[----:B------:R-:W-:Y:S02]  /*6c80*/  IMAD.MOV.U32 R17, RZ, RZ, R32 ;  /* 0x000000ffff117224 */ /* 0x000fe400078e0020 */
[----:B------:R-:W-:Y:S02]  /*6c90*/  IMAD.MOV.U32 R9, RZ, RZ, R36 ;  /* 0x000000ffff097224 */ /* 0x000fe400078e0024 */
.L_x_71645:
[----:B------:R-:W-:Y:S05]  /*6ca0*/  BSYNC B1 ;  /* 0x0000000000017941 */ /* 0x000fea0003800000 */
.L_x_71643:
[----:B------:R-:W-:Y:S02]  /*6cb0*/  FADD.FTZ R2, R2, R3 ;  /* 0x0000000302027221 */ /* 0x000fe40000010000 */
[----:B------:R-:W-:Y:S02]  /*6cc0*/  IMAD.MOV.U32 R3, RZ, RZ, R21 ;  /* 0x000000ffff037224 */ /* 0x000fe400078e0015 */
.L_x_71477:
[----:B--234-:R-:W-:Y:S05]  /*6cd0*/  BSYNC B0 ;  /* 0x0000000000007941 */ /* 0x01cfea0003800000 */
.L_x_71476:
        /* <DEDUP_REMOVED lines=46> */
.L_x_71649:
[----:B------:R-:W-:Y:S02]  /*6fc0*/  IMAD.MOV.U32 R46, RZ, RZ, R15 ;  /* 0x000000ffff2e7224 */ /* 0x000fe400078e000f */
[----:B------:R-:W-:Y:S02]  /*6fd0*/  IMAD.MOV.U32 R48, RZ, RZ, R7 ;  /* 0x000000ffff307224 */ /* 0x000fe400078e0007 */
[----:B------:R-:W-:Y:S02]  /*6fe0*/  IMAD.MOV.U32 R15, RZ, RZ, R14 ;  /* 0x000000ffff0f7224 */ /* 0x000fe400078e000e */
[----:B------:R-:W-:Y:S02]  /*6ff0*/  IMAD.MOV.U32 R7, RZ, RZ, R6 ;  /* 0x000000ffff077224 */ /* 0x000fe400078e0006 */
.L_x_71650:
[----:B------:R-:W-:Y:S05]  /*7000*/  BSYNC B1 ;  /* 0x0000000000017941 */ /* 0x000fea0003800000 */
.L_x_71648:
        /* <DEDUP_REMOVED lines=9> */
.L_x_71652:
[----:B------:R-:W-:Y:S02]  /*70a0*/  IMAD.MOV.U32 R25, RZ, RZ, R46 ;  /* 0x000000ffff197224 */ /* 0x000fe400078e002e */
[----:B------:R-:W-:Y:S02]  /*70b0*/  IMAD.MOV.U32 R27, RZ, RZ, R48 ;  /* 0x000000ffff1b7224 */ /* 0x000fe400078e0030 */
[----:B------:R-:W-:Y:S02]  /*70c0*/  IMAD.MOV.U32 R46, RZ, RZ, R13 ;  /* 0x000000ffff2e7224 */ /* 0x000fe400078e000d */
[----:B------:R-:W-:Y:S02]  /*70d0*/  IMAD.MOV.U32 R48, RZ, RZ, R5 ;  /* 0x000000ffff307224 */ /* 0x000fe400078e0005 */
.L_x_71653:
[----:B------:R-:W-:Y:S05]  /*70e0*/  BSYNC B1 ;  /* 0x0000000000017941 */ /* 0x000fea0003800000 */
.L_x_71651:
        /* <DEDUP_REMOVED lines=9> */
.L_x_71655:
[----:B------:R-:W-:Y:S02]  /*7180*/  IMAD.MOV.U32 R6, RZ, RZ, R25 ;  /* 0x000000ffff067224 */ /* 0x000fe400078e0019 */
[----:B------:R-:W-:Y:S02]  /*7190*/  IMAD.MOV.U32 R14, RZ, RZ, R27 ;  /* 0x000000ffff0e7224 */ /* 0x000fe400078e001b */
[----:B------:R-:W-:Y:S02]  /*71a0*/  IMAD.MOV.U32 R25, RZ, RZ, R12 ;  /* 0x000000ffff197224 */ /* 0x000fe400078e000c */
[----:B------:R-:W-:Y:S02]  /*71b0*/  IMAD.MOV.U32 R27, RZ, RZ, R4 ;  /* 0x000000ffff1b7224 */ /* 0x000fe400078e0004 */
.L_x_71656:
[----:B------:R-:W-:Y:S05]  /*71c0*/  BSYNC B1 ;  /* 0x0000000000017941 */ /* 0x000fea0003800000 */
.L_x_71654:
        /* <DEDUP_REMOVED lines=9> */
.L_x_71658:
[----:B------:R-:W-:Y:S02]  /*7260*/  IMAD.MOV.U32 R5, RZ, RZ, R6 ;  /* 0x000000ffff057224 */ /* 0x000fe400078e0006 */
[----:B------:R-:W-:Y:S02]  /*7270*/  IMAD.MOV.U32 R13, RZ, RZ, R14 ;  /* 0x000000ffff0d7224 */ /* 0x000fe400078e000e */
[----:B------:R-:W-:Y:S02]  /*7280*/  IMAD.MOV.U32 R6, RZ, RZ, R19 ;  /* 0x000000ffff067224 */ /* 0x000fe400078e0013 */
[----:B------:R-:W-:Y:S02]  /*7290*/  IMAD.MOV.U32 R14, RZ, RZ, R11 ;  /* 0x000000ffff0e7224 */ /* 0x000fe400078e000b */
.L_x_71659:
[----:B------:R-:W-:Y:S05]  /*72a0*/  BSYNC B1 ;  /* 0x0000000000017941 */ /* 0x000fea0003800000 */
.L_x_71657:
        /* <DEDUP_REMOVED lines=9> */
.L_x_71661:
[----:B------:R-:W-:Y:S02]  /*7340*/  IMAD.MOV.U32 R4, RZ, RZ, R5 ;  /* 0x000000ffff047224 */ /* 0x000fe400078e0005 */
[----:B------:R-:W-:Y:S02]  /*7350*/  IMAD.MOV.U32 R12, RZ, RZ, R13 ;  /* 0x000000ffff0c7224 */ /* 0x000fe400078e000d */
[----:B------:R-:W-:Y:S02]  /*7360*/  IMAD.MOV.U32 R5, RZ, RZ, R18 ;  /* 0x000000ffff057224 */ /* 0x000fe400078e0012 */
[----:B------:R-:W-:Y:S02]  /*7370*/  IMAD.MOV.U32 R13, RZ, RZ, R10 ;  /* 0x000000ffff0d7224 */ /* 0x000fe400078e000a */
.L_x_71662:
[----:B------:R-:W-:Y:S05]  /*7380*/  BSYNC B1 ;  /* 0x0000000000017941 */ /* 0x000fea0003800000 */
.L_x_71660:
        /* <DEDUP_REMOVED lines=9> */
.L_x_71664:
[----:B------:R-:W-:Y:S02]  /*7420*/  IMAD.MOV.U32 R11, RZ, RZ, R4 ;  /* 0x000000ffff0b7224 */ /* 0x000fe400078e0004 */
[----:B------:R-:W-:Y:S02]  /*7430*/  IMAD.MOV.U32 R19, RZ, RZ, R12 ;  /* 0x000000ffff137224 */ /* 0x000fe400078e000c */
[----:B------:R-:W-:Y:S02]  /*7440*/  IMAD.MOV.U32 R4, RZ, RZ, R17 ;  /* 0x000000ffff047224 */ /* 0x000fe400078e0011 */
[----:B------:R-:W-:Y:S02]  /*7450*/  IMAD.MOV.U32 R12, RZ, RZ, R9 ;  /* 0x000000ffff0c7224 */ /* 0x000fe400078e0009 */
.L_x_71665:
[----:B------:R-:W-:Y:S05]  /*7460*/  BSYNC B1 ;  /* 0x0000000000017941 */ /* 0x000fea0003800000 */
.L_x_71663:
        /* <DEDUP_REMOVED lines=9> */
.L_x_71667:
[----:B------:R-:W-:Y:S02]  /*7500*/  IMAD.MOV.U32 R9, RZ, RZ, R11 ;  /* 0x000000ffff097224 */ /* 0x000fe400078e000b */
[----:B------:R-:W-:Y:S02]  /*7510*/  IMAD.MOV.U32 R10, RZ, RZ, R19 ;  /* 0x000000ffff0a7224 */ /* 0x000fe400078e0013 */
[----:B------:R-:W-:Y:S02]  /*7520*/  IMAD.MOV.U32 R11, RZ, RZ, R16 ;  /* 0x000000ffff0b7224 */ /* 0x000fe400078e0010 */
[----:B------:R-:W-:Y:S02]  /*7530*/  IMAD.MOV.U32 R19, RZ, RZ, R8 ;  /* 0x000000ffff137224 */ /* 0x000fe400078e0008 */
.L_x_71668:
[----:B------:R-:W-:Y:S05]  /*7540*/  BSYNC B1 ;  /* 0x0000000000017941 */ /* 0x000fea0003800000 */
.L_x_71666:
        /* <DEDUP_REMOVED lines=16> */
.L_x_71670:
[----:B------:R-:W-:Y:S01]  /*7650*/  IMAD.MOV.U32 R8, RZ, RZ, R15 ;  /* 0x000000ffff087224 */ /* 0x000fe200078e000f */
[----:B------:R-:W-:Y:S01]  /*7660*/  MOV R15, R46 ;  /* 0x0000002e000f7202 */ /* 0x000fe20000000f00 */
[----:B------:R-:W-:Y:S02]  /*7670*/  IMAD.MOV.U32 R16, RZ, RZ, R7 ;  /* 0x000000ffff107224 */ /* 0x000fe400078e0007 */
[----:B------:R-:W-:Y:S02]  /*7680*/  IMAD.MOV.U32 R7, RZ, RZ, R48 ;  /* 0x000000ffff077224 */ /* 0x000fe400078e0030 */
.L_x_71671:
[----:B------:R-:W-:Y:S05]  /*7690*/  BSYNC B1 ;  /* 0x0000000000017941 */ /* 0x000fea0003800000 */
.L_x_71669:
        /* <DEDUP_REMOVED lines=9> */
.L_x_71673:
[----:B------:R-:W-:Y:S01]  /*7730*/  IMAD.MOV.U32 R17, RZ, RZ, R8 ;  /* 0x000000ffff117224 */ /* 0x000fe200078e0008 */
[----:B------:R-:W-:Y:S01]  /*7740*/  MOV R8, R25 ;  /* 0x0000001900087202 */ /* 0x000fe20000000f00 */
[----:B------:R-:W-:Y:S02]  /*7750*/  IMAD.MOV.U32 R29, RZ, RZ, R16 ;  /* 0x000000ffff1d7224 */ /* 0x000fe400078e0010 */
[----:B------:R-:W-:Y:S02]  /*7760*/  IMAD.MOV.U32 R16, RZ, RZ, R27 ;  /* 0x000000ffff107224 */ /* 0x000fe400078e001b */
.L_x_71674:
[----:B------:R-:W-:Y:S05]  /*7770*/  BSYNC B1 ;  /* 0x0000000000017941 */ /* 0x000fea0003800000 */
.L_x_71672:
        /* <DEDUP_REMOVED lines=9> */
.L_x_71676:
[----:B------:R-:W-:Y:S01]  /*7810*/  IMAD.MOV.U32 R18, RZ, RZ, R17 ;  /* 0x000000ffff127224 */ /* 0x000fe200078e0011 */
[----:B------:R-:W-:Y:S01]  /*7820*/  MOV R17, R6 ;  /* 0x0000000600117202 */ /* 0x000fe20000000f00 */
[----:B------:R-:W-:Y:S02]  /*7830*/  IMAD.MOV.U32 R46, RZ, RZ, R29 ;  /* 0x000000ffff2e7224 */ /* 0x000fe400078e001d */
[----:B------:R-:W-:Y:S02]  /*7840*/  IMAD.MOV.U32 R29, RZ, RZ, R14 ;  /* 0x000000ffff1d7224 */ /* 0x000fe400078e000e */
.L_x_71677:
[----:B------:R-:W-:Y:S05]  /*7850*/  BSYNC B1 ;  /* 0x0000000000017941 */ /* 0x000fea0003800000 */
.L_x_71675:
        /* <DEDUP_REMOVED lines=9> */
.L_x_71679:
[----:B------:R-:W-:Y:S01]  /*78f0*/  IMAD.MOV.U32 R25, RZ, RZ, R18 ;  /* 0x000000ffff197224 */ /* 0x000fe200078e0012 */
[----:B------:R-:W-:Y:S01]  /*7900*/  MOV R18, R5 ;  /* 0x0000000500127202 */ /* 0x000fe20000000f00 */
[----:B------:R-:W-:Y:S02]  /*7910*/  IMAD.MOV.U32 R27, RZ, RZ, R46 ;  /* 0x000000ffff1b7224 */ /* 0x000fe400078e002e */
[----:B------:R-:W-:Y:S02]  /*7920*/  IMAD.MOV.U32 R46, RZ, RZ, R13 ;  /* 0x000000ffff2e7224 */ /* 0x000fe400078e000d */
.L_x_71680:
[----:B------:R-:W-:Y:S05]  /*7930*/  BSYNC B1 ;  /* 0x0000000000017941 */ /* 0x000fea0003800000 */
.L_x_71678:
        /* <DEDUP_REMOVED lines=9> */
.L_x_71682:
[----:B------:R-:W-:Y:S01]  /*79d0*/  IMAD.MOV.U32 R6, RZ, RZ, R25 ;  /* 0x000000ffff067224 */ /* 0x000fe200078e0019 */
[----:B------:R-:W-:Y:S01]  /*79e0*/  MOV R25, R4 ;  /* 0x0000000400197202 */ /* 0x000fe20000000f00 */
[----:B------:R-:W-:Y:S02]  /*79f0*/  IMAD.MOV.U32 R14, RZ, RZ, R27 ;  /* 0x000000ffff0e7224 */ /* 0x000fe400078e001b */
[----:B------:R-:W-:Y:S02]  /*7a00*/  IMAD.MOV.U32 R27, RZ, RZ, R12 ;  /* 0x000000ffff1b7224 */ /* 0x000fe400078e000c */
.L_x_71683:
[----:B------:R-:W-:Y:S05]  /*7a10*/  BSYNC B1 ;  /* 0x0000000000017941 */ /* 0x000fea0003800000 */
.L_x_71681:
        /* <DEDUP_REMOVED lines=9> */
.L_x_71685:
[----:B------:R-:W-:Y:S01]  /*7ab0*/  IMAD.MOV.U32 R4, RZ, RZ, R6 ;  /* 0x000000ffff047224 */ /* 0x000fe200078e0006 */
[----:B------:R-:W-:Y:S01]  /*7ac0*/  MOV R6, R11 ;  /* 0x0000000b00067202 */ /* 0x000fe20000000f00 */
[----:B------:R-:W-:Y:S02]  /*7ad0*/  IMAD.MOV.U32 R5, RZ, RZ, R14 ;  /* 0x000000ffff057224 */ /* 0x000fe400078e000e */
[----:B------:R-:W-:Y:S02]  /*7ae0*/  IMAD.MOV.U32 R14, RZ, RZ, R19 ;  /* 0x000000ffff0e7224 */ /* 0x000fe400078e0013 */
.L_x_71686:
[----:B------:R-:W-:Y:S05]  /*7af0*/  BSYNC B1 ;  /* 0x0000000000017941 */ /* 0x000fea0003800000 */
.L_x_71684:
        /* <DEDUP_REMOVED lines=9> */
.L_x_71688:
[----:B------:R-:W-:Y:S01]  /*7b90*/  IMAD.MOV.U32 R11, RZ, RZ, R4 ;  /* 0x000000ffff0b7224 */ /* 0x000fe200078e0004 */
[----:B------:R-:W-:Y:S01]  /*7ba0*/  MOV R4, R9 ;  /* 0x0000000900047202 */ /* 0x000fe20000000f00 */
[----:B------:R-:W-:Y:S02]  /*7bb0*/  IMAD.MOV.U32 R12, RZ, RZ, R5 ;  /* 0x000000ffff0c7224 */ /* 0x000fe400078e0005 */
[----:B------:R-:W-:Y:S02]  /*7bc0*/  IMAD.MOV.U32 R5, RZ, RZ, R10 ;  /* 0x000000ffff057224 */ /* 0x000fe400078e000a */
.L_x_71689:
[----:B------:R-:W-:Y:S05]  /*7bd0*/  BSYNC B1 ;  /* 0x0000000000017941 */ /* 0x000fea0003800000 */
.L_x_71687:
        /* <DEDUP_REMOVED lines=16> */
.L_x_71691:
[----:B------:R-:W-:Y:S01]  /*7ce0*/  MOV R10, R15 ;  /* 0x0000000f000a7202 */ /* 0x000fe20000000f00 */
[----:B------:R-:W-:Y:S02]  /*7cf0*/  IMAD.MOV.U32 R32, RZ, RZ, R7 ;  /* 0x000000ffff207224 */ /* 0x000fe400078e0007 */
[----:B------:R-:W-:Y:S02]  /*7d00*/  IMAD.MOV.U32 R15, RZ, RZ, R8 ;  /* 0x000000ffff0f7224 */ /* 0x000fe400078e0008 */
[----:B------:R-:W-:Y:S02]  /*7d10*/  IMAD.MOV.U32 R7, RZ, RZ, R16 ;  /* 0x000000ffff077224 */ /* 0x000fe400078e0010 */
.L_x_71692:
[----:B------:R-:W-:Y:S05]  /*7d20*/  BSYNC B1 ;  /* 0x0000000000017941 */ /* 0x000fea0003800000 */
.L_x_71690:
        /* <DEDUP_REMOVED lines=9> */
.L_x_71694:
[----:B------:R-:W-:Y:S01]  /*7dc0*/  MOV R9, R10 ;  /* 0x0000000a00097202 */ /* 0x000fe20000000f00 */
[----:B------:R-:W-:Y:S02]  /*7dd0*/  IMAD.MOV.U32 R13, RZ, RZ, R32 ;  /* 0x000000ffff0d7224 */ /* 0x000fe400078e0020 */
[----:B------:R-:W-:Y:S02]  /*7de0*/  IMAD.MOV.U32 R10, RZ, RZ, R17 ;  /* 0x000000ffff0a7224 */ /* 0x000fe400078e0011 */
[----:B------:R-:W-:Y:S02]  /*7df0*/  IMAD.MOV.U32 R32, RZ, RZ, R29 ;  /* 0x000000ffff207224 */ /* 0x000fe400078e001d */
.L_x_71695:
[----:B------:R-:W-:Y:S05]  /*7e00*/  BSYNC B1 ;  /* 0x0000000000017941 */ /* 0x000fea0003800000 */
.L_x_71693:
        /* <DEDUP_REMOVED lines=9> */
.L_x_71697:
[----:B------:R-:W-:Y:S01]  /*7ea0*/  MOV R8, R9 ;  /* 0x0000000900087202 */ /* 0x000fe20000000f00 */
[----:B------:R-:W-:Y:S02]  /*7eb0*/  IMAD.MOV.U32 R16, RZ, RZ, R13 ;  /* 0x000000ffff107224 */ /* 0x000fe400078e000d */
[----:B------:R-:W-:Y:S02]  /*7ec0*/  IMAD.MOV.U32 R9, RZ, RZ, R18 ;  /* 0x000000ffff097224 */ /* 0x000fe400078e0012 */
[----:B------:R-:W-:Y:S02]  /*7ed0*/  IMAD.MOV.U32 R13, RZ, RZ, R46 ;  /* 0x000000ffff0d7224 */ /* 0x000fe400078e002e */
.L_x_71698:
[----:B------:R-:W-:Y:S05]  /*7ee0*/  BSYNC B1 ;  /* 0x0000000000017941 */ /* 0x000fea0003800000 */
.L_x_71696:
        /* <DEDUP_REMOVED lines=9> */
.L_x_71700:
[----:B------:R-:W-:Y:S01]  /*7f80*/  MOV R17, R8 ;  /* 0x0000000800117202 */ /* 0x000fe20000000f00 */
[----:B------:R-:W-:Y:S02]  /*7f90*/  IMAD.MOV.U32 R19, RZ, RZ, R16 ;  /* 0x000000ffff137224 */ /* 0x000fe400078e0010 */
[----:B------:R-:W-:Y:S02]  /*7fa0*/  IMAD.MOV.U32 R8, RZ, RZ, R25 ;  /* 0x000000ffff087224 */ /* 0x000fe400078e0019 */
[----:B------:R-:W-:Y:S02]  /*7fb0*/  IMAD.MOV.U32 R16, RZ, RZ, R27 ;  /* 0x000000ffff107224 */ /* 0x000fe400078e001b */
.L_x_71701:
[----:B------:R-:W-:Y:S05]  /*7fc0*/  BSYNC B1 ;  /* 0x0000000000017941 */ /* 0x000fea0003800000 */
.L_x_71699:
        /* <DEDUP_REMOVED lines=9> */
.L_x_71703:
[----:B------:R-:W-:Y:S01]  /*8060*/  MOV R25, R17 ;  /* 0x0000001100197202 */ /* 0x000fe20000000f00 */
[----:B------:R-:W-:Y:S02]  /*8070*/  IMAD.MOV.U32 R18, RZ, RZ, R19 ;  /* 0x000000ffff127224 */ /* 0x000fe400078e0013 */
[----:B------:R-:W-:Y:S02]  /*8080*/  IMAD.MOV.U32 R17, RZ, RZ, R6 ;  /* 0x000000ffff117224 */ /* 0x000fe400078e0006 */
[----:B------:R-:W-:Y:S02]  /*8090*/  IMAD.MOV.U32 R19, RZ, RZ, R14 ;  /* 0x000000ffff137224 */ /* 0x000fe400078e000e */
.L_x_71704:
[----:B------:R-:W-:Y:S05]  /*80a0*/  BSYNC B1 ;  /* 0x0000000000017941 */ /* 0x000fea0003800000 */
.L_x_71702:
        /* <DEDUP_REMOVED lines=9> */
.L_x_71706:
[----:B------:R-:W-:Y:S01]  /*8140*/  MOV R6, R25 ;  /* 0x0000001900067202 */ /* 0x000fe20000000f00 */
[----:B------:R-:W-:Y:S02]  /*8150*/  IMAD.MOV.U32 R27, RZ, RZ, R18 ;  /* 0x000000ffff1b7224 */ /* 0x000fe400078e0012 */
[----:B------:R-:W-:Y:S02]  /*8160*/  IMAD.MOV.U32 R25, RZ, RZ, R4 ;  /* 0x000000ffff197224 */ /* 0x000fe400078e0004 */
[----:B------:R-:W-:Y:S02]  /*8170*/  IMAD.MOV.U32 R18, RZ, RZ, R5 ;  /* 0x000000ffff127224 */ /* 0x000fe400078e0005 */
.L_x_71707:
[----:B------:R-:W-:Y:S05]  /*8180*/  BSYNC B1 ;  /* 0x0000000000017941 */ /* 0x000fea0003800000 */
.L_x_71705:
        /* <DEDUP_REMOVED lines=9> */
.L_x_71709:
[----:B------:R-:W-:Y:S01]  /*8220*/  MOV R4, R6 ;  /* 0x0000000600047202 */ /* 0x000fe20000000f00 */
[----:B------:R-:W-:Y:S02]  /*8230*/  IMAD.MOV.U32 R5, RZ, RZ, R27 ;  /* 0x000000ffff057224 */ /* 0x000fe400078e001b */
[----:B------:R-:W-:Y:S02]  /*8240*/  IMAD.MOV.U32 R6, RZ, RZ, R11 ;  /* 0x000000ffff067224 */ /* 0x000fe400078e000b */
[----:B------:R-:W-:Y:S02]  /*8250*/  IMAD.MOV.U32 R27, RZ, RZ, R12 ;  /* 0x000000ffff1b7224 */ /* 0x000fe400078e000c */
.L_x_71710:
[----:B------:R-:W-:Y:S05]  /*8260*/  BSYNC B1 ;  /* 0x0000000000017941 */ /* 0x000fea0003800000 */
.L_x_71708:
        /* <DEDUP_REMOVED lines=16> */
.L_x_71712:
[----:B------:R-:W-:Y:S02]  /*8370*/  IMAD.MOV.U32 R12, RZ, RZ, R15 ;  /* 0x000000ffff0c7224 */ /* 0x000fe400078e000f */
[----:B------:R-:W-:Y:S02]  /*8380*/  IMAD.MOV.U32 R14, RZ, RZ, R7 ;  /* 0x000000ffff0e7224 */ /* 0x000fe400078e0007 */
[----:B------:R-:W-:Y:S02]  /*8390*/  IMAD.MOV.U32 R15, RZ, RZ, R10 ;  /* 0x000000ffff0f7224 */ /* 0x000fe400078e000a */
[----:B------:R-:W-:Y:S02]  /*83a0*/  IMAD.MOV.U32 R7, RZ, RZ, R32 ;  /* 0x000000ffff077224 */ /* 0x000fe400078e0020 */
.L_x_71713:
[----:B------:R-:W-:Y:S05]  /*83b0*/  BSYNC B1 ;  /* 0x0000000000017941 */ /* 0x000fea0003800000 */
.L_x_71711:
        /* <DEDUP_REMOVED lines=9> */
.L_x_71715:
[----:B------:R-:W-:Y:S02]  /*8450*/  IMAD.MOV.U32 R11, RZ, RZ, R12 ;  /* 0x000000ffff0b7224 */ /* 0x000fe400078e000c */
[----:B------:R-:W-:Y:S02]  /*8460*/  IMAD.MOV.U32 R29, RZ, RZ, R14 ;  /* 0x000000ffff1d7224 */ /* 0x000fe400078e000e */
[----:B------:R-:W-:Y:S02]  /*8470*/  IMAD.MOV.U32 R12, RZ, RZ, R9 ;  /* 0x000000ffff0c7224 */ /* 0x000fe400078e0009 */
[----:B------:R-:W-:Y:S02]  /*8480*/  IMAD.MOV.U32 R14, RZ, RZ, R13 ;  /* 0x000000ffff0e7224 */ /* 0x000fe400078e000d */
.L_x_71716:
[----:B------:R-:W-:Y:S05]  /*8490*/  BSYNC B1 ;  /* 0x0000000000017941 */ /* 0x000fea0003800000 */
.L_x_71714:
        /* <DEDUP_REMOVED lines=9> */
.L_x_71718:
[----:B------:R-:W-:Y:S02]  /*8530*/  IMAD.MOV.U32 R10, RZ, RZ, R11 ;  /* 0x000000ffff0a7224 */ /* 0x000fe400078e000b */
[----:B------:R-:W-:Y:S02]  /*8540*/  IMAD.MOV.U32 R30, RZ, RZ, R29 ;  /* 0x000000ffff1e7224 */ /* 0x000fe400078e001d */
[----:B------:R-:W-:Y:S02]  /*8550*/  IMAD.MOV.U32 R11, RZ, RZ, R8 ;  /* 0x000000ffff0b7224 */ /* 0x000fe400078e0008 */
[----:B------:R-:W-:Y:S02]  /*8560*/  IMAD.MOV.U32 R29, RZ, RZ, R16 ;  /* 0x000000ffff1d7224 */ /* 0x000fe400078e0010 */
.L_x_71719:
[----:B------:R-:W-:Y:S05]  /*8570*/  BSYNC B1 ;  /* 0x0000000000017941 */ /* 0x000fea0003800000 */
.L_x_71717:
        /* <DEDUP_REMOVED lines=9> */
.L_x_71721:
[----:B------:R-:W-:Y:S02]  /*8610*/  IMAD.MOV.U32 R8, RZ, RZ, R10 ;  /* 0x000000ffff087224 */ /* 0x000fe400078e000a */
[----:B------:R-:W-:Y:S02]  /*8620*/  IMAD.MOV.U32 R9, RZ, RZ, R30 ;  /* 0x000000ffff097224 */ /* 0x000fe400078e001e */
[----:B------:R-:W-:Y:S02]  /*8630*/  IMAD.MOV.U32 R10, RZ, RZ, R17 ;  /* 0x000000ffff0a7224 */ /* 0x000fe400078e0011 */
[----:B------:R-:W-:Y:S02]  /*8640*/  IMAD.MOV.U32 R30, RZ, RZ, R19 ;  /* 0x000000ffff1e7224 */ /* 0x000fe400078e0013 */
.L_x_71722:
[----:B------:R-:W-:Y:S05]  /*8650*/  BSYNC B1 ;  /* 0x0000000000017941 */ /* 0x000fea0003800000 */
.L_x_71720:
        /* <DEDUP_REMOVED lines=9> */
.L_x_71724:
[----:B------:R-:W-:Y:S02]  /*86f0*/  IMAD.MOV.U32 R13, RZ, RZ, R8 ;  /* 0x000000ffff0d7224 */ /* 0x000fe400078e0008 */
[----:B------:R-:W-:Y:S02]  /*8700*/  IMAD.MOV.U32 R16, RZ, RZ, R9 ;  /* 0x000000ffff107224 */ /* 0x000fe400078e0009 */
[----:B------:R-:W-:Y:S02]  /*8710*/  IMAD.MOV.U32 R8, RZ, RZ, R25 ;  /* 0x000000ffff087224 */ /* 0x000fe400078e0019 */
[----:B------:R-:W-:Y:S02]  /*8720*/  IMAD.MOV.U32 R9, RZ, RZ, R18 ;  /* 0x000000ffff097224 */ /* 0x000fe400078e0012 */
.L_x_71725:
[----:B------:R-:W-:Y:S05]  /*8730*/  BSYNC B1 ;  /* 0x0000000000017941 */ /* 0x000fea0003800000 */
.L_x_71723:
        /* <DEDUP_REMOVED lines=9> */
.L_x_71727:
[----:B------:R-:W-:Y:S02]  /*87d0*/  IMAD.MOV.U32 R17, RZ, RZ, R13 ;  /* 0x000000ffff117224 */ /* 0x000fe400078e000d */
[----:B------:R-:W-:Y:S02]  /*87e0*/  IMAD.MOV.U32 R18, RZ, RZ, R16 ;  /* 0x000000ffff127224 */ /* 0x000fe400078e0010 */
[----:B------:R-:W-:Y:S02]  /*87f0*/  IMAD.MOV.U32 R13, RZ, RZ, R6 ;  /* 0x000000ffff0d7224 */ /* 0x000fe400078e0006 */
[----:B------:R-:W-:Y:S02]  /*8800*/  IMAD.MOV.U32 R16, RZ, RZ, R27 ;  /* 0x000000ffff107224 */ /* 0x000fe400078e001b */
.L_x_71728:
[----:B------:R-:W-:Y:S05]  /*8810*/  BSYNC B1 ;  /* 0x0000000000017941 */ /* 0x000fea0003800000 */
.L_x_71726:
        /* <DEDUP_REMOVED lines=9> */
.L_x_71730:
[----:B------:R-:W-:Y:S02]  /*88b0*/  IMAD.MOV.U32 R6, RZ, RZ, R17 ;  /* 0x000000ffff067224 */ /* 0x000fe400078e0011 */
[----:B------:R-:W-:Y:S02]  /*88c0*/  IMAD.MOV.U32 R19, RZ, RZ, R18 ;  /* 0x000000ffff137224 */ /* 0x000fe400078e0012 */
[----:B------:R-:W-:Y:S02]  /*88d0*/  IMAD.MOV.U32 R17, RZ, RZ, R4 ;  /* 0x000000ffff117224 */ /* 0x000fe400078e0004 */
[----:B------:R-:W-:Y:S02]  /*88e0*/  IMAD.MOV.U32 R18, RZ, RZ, R5 ;  /* 0x000000ffff127224 */ /* 0x000fe400078e0005 */
.L_x_71731:
[----:B------:R-:W-:Y:S05]  /*88f0*/  BSYNC B1 ;  /* 0x0000000000017941 */ /* 0x000fea0003800000 */
.L_x_71729:
        /* <DEDUP_REMOVED lines=16> */
.L_x_71733:
[----:B------:R-:W-:Y:S01]  /*8a00*/  IMAD.MOV.U32 R4, RZ, RZ, R15 ;  /* 0x000000ffff047224 */ /* 0x000fe200078e000f */
[----:B------:R-:W-:Y:S01]  /*8a10*/  MOV R15, R12 ;  /* 0x0000000c000f7202 */ /* 0x000fe20000000f00 */
[----:B------:R-:W-:Y:S02]  /*8a20*/  IMAD.MOV.U32 R28, RZ, RZ, R7 ;  /* 0x000000ffff1c7224 */ /* 0x000fe400078e0007 */
[----:B------:R-:W-:Y:S02]  /*8a30*/  IMAD.MOV.U32 R7, RZ, RZ, R14 ;  /* 0x000000ffff077224 */ /* 0x000fe400078e000e */
.L_x_71734:
[----:B------:R-:W-:Y:S05]  /*8a40*/  BSYNC B1 ;  /* 0x0000000000017941 */ /* 0x000fea0003800000 */
.L_x_71732:
        /* <DEDUP_REMOVED lines=9> */
.L_x_71736:
[----:B------:R-:W-:Y:S01]  /*8ae0*/  IMAD.MOV.U32 R5, RZ, RZ, R4 ;  /* 0x000000ffff057224 */ /* 0x000fe200078e0004 */
[----:B------:R-:W-:Y:S01]  /*8af0*/  MOV R4, R11 ;  /* 0x0000000b00047202 */ /* 0x000fe20000000f00 */
[----:B------:R-:W-:Y:S02]  /*8b00*/  IMAD.MOV.U32 R25, RZ, RZ, R28 ;  /* 0x000000ffff197224 */ /* 0x000fe400078e001c */
[----:B------:R-:W-:Y:S02]  /*8b10*/  IMAD.MOV.U32 R28, RZ, RZ, R29 ;  /* 0x000000ffff1c7224 */ /* 0x000fe400078e001d */
.L_x_71737:
[----:B------:R-:W-:Y:S05]  /*8b20*/  BSYNC B1 ;  /* 0x0000000000017941 */ /* 0x000fea0003800000 */
.L_x_71735:
        /* <DEDUP_REMOVED lines=9> */
.L_x_71739:
[----:B------:R-:W-:Y:S01]  /*8bc0*/  IMAD.MOV.U32 R11, RZ, RZ, R5 ;  /* 0x000000ffff0b7224 */ /* 0x000fe200078e0005 */
[----:B------:R-:W-:Y:S01]  /*8bd0*/  MOV R5, R10 ;  /* 0x0000000a00057202 */ /* 0x000fe20000000f00 */
[----:B------:R-:W-:Y:S02]  /*8be0*/  IMAD.MOV.U32 R12, RZ, RZ, R25 ;  /* 0x000000ffff0c7224 */ /* 0x000fe400078e0019 */
[----:B------:R-:W-:Y:S02]  /*8bf0*/  IMAD.MOV.U32 R25, RZ, RZ, R30 ;  /* 0x000000ffff197224 */ /* 0x000fe400078e001e */
.L_x_71740:
[----:B------:R-:W-:Y:S05]  /*8c00*/  BSYNC B1 ;  /* 0x0000000000017941 */ /* 0x000fea0003800000 */
.L_x_71738:
        /* <DEDUP_REMOVED lines=9> */
.L_x_71742:
[----:B------:R-:W-:Y:S01]  /*8ca0*/  IMAD.MOV.U32 R10, RZ, RZ, R11 ;  /* 0x000000ffff0a7224 */ /* 0x000fe200078e000b */
[----:B------:R-:W-:Y:S01]  /*8cb0*/  MOV R11, R8 ;  /* 0x00000008000b7202 */ /* 0x000fe20000000f00 */
[----:B------:R-:W-:Y:S02]  /*8cc0*/  IMAD.MOV.U32 R27, RZ, RZ, R12 ;  /* 0x000000ffff1b7224 */ /* 0x000fe400078e000c */
[----:B------:R-:W-:Y:S02]  /*8cd0*/  IMAD.MOV.U32 R12, RZ, RZ, R9 ;  /* 0x000000ffff0c7224 */ /* 0x000fe400078e0009 */
.L_x_71743:
[----:B------:R-:W-:Y:S05]  /*8ce0*/  BSYNC B1 ;  /* 0x0000000000017941 */ /* 0x000fea0003800000 */
.L_x_71741:
        /* <DEDUP_REMOVED lines=9> */
.L_x_71745:
[----:B------:R-:W-:Y:S01]  /*8d80*/  IMAD.MOV.U32 R8, RZ, RZ, R10 ;  /* 0x000000ffff087224 */ /* 0x000fe200078e000a */
[----:B------:R-:W-:Y:S01]  /*8d90*/  MOV R10, R13 ;  /* 0x0000000d000a7202 */ /* 0x000fe20000000f00 */
[----:B------:R-:W-:Y:S02]  /*8da0*/  IMAD.MOV.U32 R9, RZ, RZ, R27 ;  /* 0x000000ffff097224 */ /* 0x000fe400078e001b */
[----:B------:R-:W-:Y:S02]  /*8db0*/  IMAD.MOV.U32 R27, RZ, RZ, R16 ;  /* 0x000000ffff1b7224 */ /* 0x000fe400078e0010 */
.L_x_71746:
[----:B------:R-:W-:Y:S05]  /*8dc0*/  BSYNC B1 ;  /* 0x0000000000017941 */ /* 0x000fea0003800000 */
.L_x_71744:
        /* <DEDUP_REMOVED lines=9> */
.L_x_71748:
[----:B------:R-:W-:Y:S01]  /*8e60*/  IMAD.MOV.U32 R13, RZ, RZ, R8 ;  /* 0x000000ffff0d7224 */ /* 0x000fe200078e0008 */
[----:B------:R-:W-:Y:S01]  /*8e70*/  MOV R8, R17 ;  /* 0x0000001100087202 */ /* 0x000fe20000000f00 */
[----:B------:R-:W-:Y:S02]  /*8e80*/  IMAD.MOV.U32 R14, RZ, RZ, R9 ;  /* 0x000000ffff0e7224 */ /* 0x000fe400078e0009 */
[----:B------:R-:W-:Y:S02]  /*8e90*/  IMAD.MOV.U32 R9, RZ, RZ, R18 ;  /* 0x000000ffff097224 */ /* 0x000fe400078e0012 */
.L_x_71749:
[----:B------:R-:W-:Y:S05]  /*8ea0*/  BSYNC B1 ;  /* 0x0000000000017941 */ /* 0x000fea0003800000 */
.L_x_71747:
        /* <DEDUP_REMOVED lines=9> */
.L_x_71751:
[----:B------:R-:W-:Y:S01]  /*8f40*/  IMAD.MOV.U32 R16, RZ, RZ, R13 ;  /* 0x000000ffff107224 */ /* 0x000fe200078e000d */
[----:B------:R-:W-:Y:S01]  /*8f50*/  MOV R13, R6 ;  /* 0x00000006000d7202 */ /* 0x000fe20000000f00 */
[----:B------:R-:W-:Y:S02]  /*8f60*/  IMAD.MOV.U32 R17, RZ, RZ, R14 ;  /* 0x000000ffff117224 */ /* 0x000fe400078e000e */
[----:B------:R-:W-:Y:S02]  /*8f70*/  IMAD.MOV.U32 R14, RZ, RZ, R19 ;  /* 0x000000ffff0e7224 */ /* 0x000fe400078e0013 */
.L_x_71752:
[----:B------:R-:W-:Y:S05]  /*8f80*/  BSYNC B1 ;  /* 0x0000000000017941 */ /* 0x000fea0003800000 */
.L_x_71750:
        /* <DEDUP_REMOVED lines=16> */
.L_x_71754:
[----:B------:R-:W-:Y:S01]  /*9090*/  MOV R6, R15 ;  /* 0x0000000f00067202 */ /* 0x000fe20000000f00 */
[----:B------:R-:W-:Y:S02]  /*90a0*/  IMAD.MOV.U32 R18, RZ, RZ, R7 ;  /* 0x000000ffff127224 */ /* 0x000fe400078e0007 */
[----:B------:R-:W-:Y:S02]  /*90b0*/  IMAD.MOV.U32 R15, RZ, RZ, R4 ;  /* 0x000000ffff0f7224 */ /* 0x000fe400078e0004 */
[----:B------:R-:W-:Y:S02]  /*90c0*/  IMAD.MOV.U32 R7, RZ, RZ, R28 ;  /* 0x000000ffff077224 */ /* 0x000fe400078e001c */
.L_x_71755:
[----:B------:R-:W-:Y:S05]  /*90d0*/  BSYNC B1 ;  /* 0x0000000000017941 */ /* 0x000fea0003800000 */
.L_x_71753:
        /* <DEDUP_REMOVED lines=9> */
.L_x_71757:
[----:B------:R-:W-:Y:S01]  /*9170*/  MOV R4, R6 ;  /* 0x0000000600047202 */ /* 0x000fe20000000f00 */
[----:B------:R-:W-:Y:S02]  /*9180*/  IMAD.MOV.U32 R19, RZ, RZ, R18 ;  /* 0x000000ffff137224 */ /* 0x000fe400078e0012 */
[----:B------:R-:W-:Y:S02]  /*9190*/  IMAD.MOV.U32 R6, RZ, RZ, R5 ;  /* 0x000000ffff067224 */ /* 0x000fe400078e0005 */
[----:B------:R-:W-:Y:S02]  /*91a0*/  IMAD.MOV.U32 R18, RZ, RZ, R25 ;  /* 0x000000ffff127224 */ /* 0x000fe400078e0019 */
.L_x_71758:
[----:B------:R-:W-:Y:S05]  /*91b0*/  BSYNC B1 ;  /* 0x0000000000017941 */ /* 0x000fea0003800000 */
.L_x_71756:
        /* <DEDUP_REMOVED lines=9> */
.L_x_71760:
[----:B------:R-:W-:Y:S01]  /*9250*/  MOV R5, R4 ;  /* 0x0000000400057202 */ /* 0x000fe20000000f00 */
[----:B------:R-:W-:Y:S02]  /*9260*/  IMAD.MOV.U32 R26, RZ, RZ, R19 ;  /* 0x000000ffff1a7224 */ /* 0x000fe400078e0013 */
[----:B------:R-:W-:Y:S02]  /*9270*/  IMAD.MOV.U32 R4, RZ, RZ, R11 ;  /* 0x000000ffff047224 */ /* 0x000fe400078e000b */
[----:B------:R-:W-:Y:S02]  /*9280*/  IMAD.MOV.U32 R19, RZ, RZ, R12 ;  /* 0x000000ffff137224 */ /* 0x000fe400078e000c */
.L_x_71761:
[----:B------:R-:W-:Y:S05]  /*9290*/  BSYNC B1 ;  /* 0x0000000000017941 */ /* 0x000fea0003800000 */
.L_x_71759:
        /* <DEDUP_REMOVED lines=9> */
.L_x_71763:
[----:B------:R-:W-:Y:S01]  /*9330*/  MOV R11, R5 ;  /* 0x00000005000b7202 */ /* 0x000fe20000000f00 */
[----:B------:R-:W-:Y:S02]  /*9340*/  IMAD.MOV.U32 R12, RZ, RZ, R26 ;  /* 0x000000ffff0c7224 */ /* 0x000fe400078e001a */
[----:B------:R-:W-:Y:S02]  /*9350*/  IMAD.MOV.U32 R5, RZ, RZ, R10 ;  /* 0x000000ffff057224 */ /* 0x000fe400078e000a */
[----:B------:R-:W-:Y:S02]  /*9360*/  IMAD.MOV.U32 R26, RZ, RZ, R27 ;  /* 0x000000ffff1a7224 */ /* 0x000fe400078e001b */
.L_x_71764:
[----:B------:R-:W-:Y:S05]  /*9370*/  BSYNC B1 ;  /* 0x0000000000017941 */ /* 0x000fea0003800000 */
.L_x_71762:
        /* <DEDUP_REMOVED lines=9> */
.L_x_71766:
[----:B------:R-:W-:Y:S01]  /*9410*/  MOV R10, R11 ;  /* 0x0000000b000a7202 */ /* 0x000fe20000000f00 */
[----:B------:R-:W-:Y:S02]  /*9420*/  IMAD.MOV.U32 R25, RZ, RZ, R12 ;  /* 0x000000ffff197224 */ /* 0x000fe400078e000c */
[----:B------:R-:W-:Y:S02]  /*9430*/  IMAD.MOV.U32 R11, RZ, RZ, R8 ;  /* 0x000000ffff0b7224 */ /* 0x000fe400078e0008 */
[----:B------:R-:W-:Y:S02]  /*9440*/  IMAD.MOV.U32 R12, RZ, RZ, R9 ;  /* 0x000000ffff0c7224 */ /* 0x000fe400078e0009 */
.L_x_71767:
[----:B------:R-:W-:Y:S05]  /*9450*/  BSYNC B1 ;  /* 0x0000000000017941 */ /* 0x000fea0003800000 */
.L_x_71765:
        /* <DEDUP_REMOVED lines=9> */
.L_x_71769:
[----:B------:R-:W-:Y:S01]  /*94f0*/  MOV R9, R10 ;  /* 0x0000000a00097202 */ /* 0x000fe20000000f00 */
[----:B------:R-:W-:Y:S02]  /*9500*/  IMAD.MOV.U32 R8, RZ, RZ, R25 ;  /* 0x000000ffff087224 */ /* 0x000fe400078e0019 */
[----:B------:R-:W-:Y:S02]  /*9510*/  IMAD.MOV.U32 R10, RZ, RZ, R13 ;  /* 0x000000ffff0a7224 */ /* 0x000fe400078e000d */
[----:B------:R-:W-:Y:S02]  /*9520*/  IMAD.MOV.U32 R25, RZ, RZ, R14 ;  /* 0x000000ffff197224 */ /* 0x000fe400078e000e */
.L_x_71770:
[----:B------:R-:W-:Y:S05]  /*9530*/  BSYNC B1 ;  /* 0x0000000000017941 */ /* 0x000fea0003800000 */
.L_x_71768:
        /* <DEDUP_REMOVED lines=9> */
.L_x_71772:
[----:B------:R-:W-:Y:S01]  /*95d0*/  MOV R13, R9 ;  /* 0x00000009000d7202 */ /* 0x000fe20000000f00 */
[----:B------:R-:W-:Y:S02]  /*95e0*/  IMAD.MOV.U32 R14, RZ, RZ, R8 ;  /* 0x000000ffff0e7224 */ /* 0x000fe400078e0008 */
[----:B------:R-:W-:Y:S02]  /*95f0*/  IMAD.MOV.U32 R9, RZ, RZ, R16 ;  /* 0x000000ffff097224 */ /* 0x000fe400078e0010 */
[----:B------:R-:W-:Y:S02]  /*9600*/  IMAD.MOV.U32 R8, RZ, RZ, R17 ;  /* 0x000000ffff087224 */ /* 0x000fe400078e0011 */
.L_x_71773:
[----:B------:R-:W-:Y:S05]  /*9610*/  BSYNC B1 ;  /* 0x0000000000017941 */ /* 0x000fea0003800000 */
.L_x_71771:
        /* <DEDUP_REMOVED lines=16> */
.L_x_71775:
[----:B------:R-:W-:Y:S02]  /*9720*/  IMAD.MOV.U32 R16, RZ, RZ, R15 ;  /* 0x000000ffff107224 */ /* 0x000fe400078e000f */
[----:B------:R-:W-:Y:S02]  /*9730*/  IMAD.MOV.U32 R24, RZ, RZ, R7 ;  /* 0x000000ffff187224 */ /* 0x000fe400078e0007 */
[----:B------:R-:W-:Y:S02]  /*9740*/  IMAD.MOV.U32 R15, RZ, RZ, R6 ;  /* 0x000000ffff0f7224 */ /* 0x000fe400078e0006 */
[----:B------:R-:W-:Y:S02]  /*9750*/  IMAD.MOV.U32 R7, RZ, RZ, R18 ;  /* 0x000000ffff077224 */ /* 0x000fe400078e0012 */
.L_x_71776:
[----:B------:R-:W-:Y:S05]  /*9760*/  BSYNC B1 ;  /* 0x0000000000017941 */ /* 0x000fea0003800000 */
.L_x_71774:
        /* <DEDUP_REMOVED lines=9> */
.L_x_71778:
[----:B------:R-:W-:Y:S02]  /*9800*/  IMAD.MOV.U32 R17, RZ, RZ, R16 ;  /* 0x000000ffff117224 */ /* 0x000fe400078e0010 */
[----:B------:R-:W-:Y:S02]  /*9810*/  IMAD.MOV.U32 R27, RZ, RZ, R24 ;  /* 0x000000ffff1b7224 */ /* 0x000fe400078e0018 */
[----:B------:R-:W-:Y:S02]  /*9820*/  IMAD.MOV.U32 R16, RZ, RZ, R4 ;  /* 0x000000ffff107224 */ /* 0x000fe400078e0004 */
[----:B------:R-:W-:Y:S02]  /*9830*/  IMAD.MOV.U32 R24, RZ, RZ, R19 ;  /* 0x000000ffff187224 */ /* 0x000fe400078e0013 */
.L_x_71779:
[----:B------:R-:W-:Y:S05]  /*9840*/  BSYNC B1 ;  /* 0x0000000000017941 */ /* 0x000fea0003800000 */
.L_x_71777:
        /* <DEDUP_REMOVED lines=9> */
.L_x_71781:
[----:B------:R-:W-:Y:S02]  /*98e0*/  IMAD.MOV.U32 R18, RZ, RZ, R17 ;  /* 0x000000ffff127224 */ /* 0x000fe400078e0011 */
[----:B------:R-:W-:Y:S02]  /*98f0*/  IMAD.MOV.U32 R19, RZ, RZ, R27 ;  /* 0x000000ffff137224 */ /* 0x000fe400078e001b */
[----:B------:R-:W-:Y:S02]  /*9900*/  IMAD.MOV.U32 R17, RZ, RZ, R5 ;  /* 0x000000ffff117224 */ /* 0x000fe400078e0005 */
[----:B------:R-:W-:Y:S02]  /*9910*/  IMAD.MOV.U32 R27, RZ, RZ, R26 ;  /* 0x000000ffff1b7224 */ /* 0x000fe400078e001a */
.L_x_71782:
[----:B------:R-:W-:Y:S05]  /*9920*/  BSYNC B1 ;  /* 0x0000000000017941 */ /* 0x000fea0003800000 */
.L_x_71780:
        /* <DEDUP_REMOVED lines=9> */
.L_x_71784:
[----:B------:R-:W-:Y:S02]  /*99c0*/  IMAD.MOV.U32 R29, RZ, RZ, R18 ;  /* 0x000000ffff1d7224 */ /* 0x000fe400078e0012 */
[----:B------:R-:W-:Y:S02]  /*99d0*/  IMAD.MOV.U32 R26, RZ, RZ, R19 ;  /* 0x000000ffff1a7224 */ /* 0x000fe400078e0013 */
[----:B------:R-:W-:Y:S02]  /*99e0*/  IMAD.MOV.U32 R18, RZ, RZ, R11 ;  /* 0x000000ffff127224 */ /* 0x000fe400078e000b */
[----:B------:R-:W-:Y:S02]  /*99f0*/  IMAD.MOV.U32 R19, RZ, RZ, R12 ;  /* 0x000000ffff137224 */ /* 0x000fe400078e000c */
.L_x_71785:
[----:B------:R-:W-:Y:S05]  /*9a00*/  BSYNC B1 ;  /* 0x0000000000017941 */ /* 0x000fea0003800000 */
.L_x_71783:
        /* <DEDUP_REMOVED lines=9> */
.L_x_71787:
[----:B------:R-:W-:Y:S02]  /*9aa0*/  IMAD.MOV.U32 R28, RZ, RZ, R29 ;  /* 0x000000ffff1c7224 */ /* 0x000fe400078e001d */
[----:B------:R-:W-:Y:S02]  /*9ab0*/  IMAD.MOV.U32 R30, RZ, RZ, R26 ;  /* 0x000000ffff1e7224 */ /* 0x000fe400078e001a */
[----:B------:R-:W-:Y:S02]  /*9ac0*/  IMAD.MOV.U32 R29, RZ, RZ, R10 ;  /* 0x000000ffff1d7224 */ /* 0x000fe400078e000a */
[----:B------:R-:W-:Y:S02]  /*9ad0*/  IMAD.MOV.U32 R26, RZ, RZ, R25 ;  /* 0x000000ffff1a7224 */ /* 0x000fe400078e0019 */
.L_x_71788:
[----:B------:R-:W-:Y:S05]  /*9ae0*/  BSYNC B1 ;  /* 0x0000000000017941 */ /* 0x000fea0003800000 */
.L_x_71786:
        /* <DEDUP_REMOVED lines=9> */
.L_x_71790:
[----:B------:R-:W-:Y:S02]  /*9b80*/  IMAD.MOV.U32 R25, RZ, RZ, R28 ;  /* 0x000000ffff197224 */ /* 0x000fe400078e001c */
[----:B------:R-:W-:Y:S02]  /*9b90*/  IMAD.MOV.U32 R31, RZ, RZ, R30 ;  /* 0x000000ffff1f7224 */ /* 0x000fe400078e001e */
[----:B------:R-:W-:Y:S02]  /*9ba0*/  IMAD.MOV.U32 R28, RZ, RZ, R9 ;  /* 0x000000ffff1c7224 */ /* 0x000fe400078e0009 */
[----:B------:R-:W-:Y:S02]  /*9bb0*/  IMAD.MOV.U32 R30, RZ, RZ, R8 ;  /* 0x000000ffff1e7224 */ /* 0x000fe400078e0008 */
.L_x_71791:
[----:B------:R-:W-:Y:S05]  /*9bc0*/  BSYNC B1 ;  /* 0x0000000000017941 */ /* 0x000fea0003800000 */
.L_x_71789:
        /* <DEDUP_REMOVED lines=9> */
.L_x_71793:
[----:B------:R-:W-:Y:S02]  /*9c60*/  IMAD.MOV.U32 R32, RZ, RZ, R25 ;  /* 0x000000ffff207224 */ /* 0x000fe400078e0019 */
[----:B------:R-:W-:Y:S02]  /*9c70*/  IMAD.MOV.U32 R36, RZ, RZ, R31 ;  /* 0x000000ffff247224 */ /* 0x000fe400078e001f */
[----:B------:R-:W-:Y:S02]  /*9c80*/  IMAD.MOV.U32 R25, RZ, RZ, R13 ;  /* 0x000000ffff197224 */ /* 0x000fe400078e000d */
[----:B------:R-:W-:Y:S02]  /*9c90*/  IMAD.MOV.U32 R31, RZ, RZ, R14 ;  /* 0x000000ffff1f7224 */ /* 0x000fe400078e000e */
.L_x_71794:
[----:B------:R-:W-:Y:S05]  /*9ca0*/  BSYNC B1 ;  /* 0x0000000000017941 */ /* 0x000fea0003800000 */
.L_x_71792:
        /* <DEDUP_REMOVED lines=16> */
.L_x_71796:
[----:B------:R-:W-:Y:S01]  /*9db0*/  IMAD.MOV.U32 R14, RZ, RZ, R15 ;  /* 0x000000ffff0e7224 */ /* 0x000fe200078e000f */
[----:B------:R-:W-:Y:S01]  /*9dc0*/  MOV R15, R16 ;  /* 0x00000010000f7202 */ /* 0x000fe20000000f00 */
[----:B------:R-:W-:Y:S02]  /*9dd0*/  IMAD.MOV.U32 R6, RZ, RZ, R7 ;  /* 0x000000ffff067224 */ /* 0x000fe400078e0007 */
[----:B------:R-:W-:Y:S02]  /*9de0*/  IMAD.MOV.U32 R7, RZ, RZ, R24 ;  /* 0x000000ffff077224 */ /* 0x000fe400078e0018 */
.L_x_71797:
[----:B------:R-:W-:Y:S05]  /*9df0*/  BSYNC B1 ;  /* 0x0000000000017941 */ /* 0x000fea0003800000 */
.L_x_71795:
        /* <DEDUP_REMOVED lines=9> */
.L_x_71799:
[----:B------:R-:W-:Y:S01]  /*9e90*/  IMAD.MOV.U32 R13, RZ, RZ, R14 ;  /* 0x000000ffff0d7224 */ /* 0x000fe200078e000e */
[----:B------:R-:W-:Y:S01]  /*9ea0*/  MOV R14, R17 ;  /* 0x00000011000e7202 */ /* 0x000fe20000000f00 */
[----:B------:R-:W-:Y:S02]  /*9eb0*/  IMAD.MOV.U32 R5, RZ, RZ, R6 ;  /* 0x000000ffff057224 */ /* 0x000fe400078e0006 */
[----:B------:R-:W-:Y:S02]  /*9ec0*/  IMAD.MOV.U32 R6, RZ, RZ, R27 ;  /* 0x000000ffff067224 */ /* 0x000fe400078e001b */
.L_x_71800:
[----:B------:R-:W-:Y:S05]  /*9ed0*/  BSYNC B1 ;  /* 0x0000000000017941 */ /* 0x000fea0003800000 */
.L_x_71798:
        /* <DEDUP_REMOVED lines=9> */
.L_x_71802:
[----:B------:R-:W-:Y:S01]  /*9f70*/  IMAD.MOV.U32 R12, RZ, RZ, R13 ;  /* 0x000000ffff0c7224 */ /* 0x000fe200078e000d */
[----:B------:R-:W-:Y:S01]  /*9f80*/  MOV R13, R18 ;  /* 0x00000012000d7202 */ /* 0x000fe20000000f00 */
[----:B------:R-:W-:Y:S02]  /*9f90*/  IMAD.MOV.U32 R4, RZ, RZ, R5 ;  /* 0x000000ffff047224 */ /* 0x000fe400078e0005 */
[----:B------:R-:W-:Y:S02]  /*9fa0*/  IMAD.MOV.U32 R5, RZ, RZ, R19 ;  /* 0x000000ffff057224 */ /* 0x000fe400078e0013 */
.L_x_71803:
[----:B------:R-:W-:Y:S05]  /*9fb0*/  BSYNC B1 ;  /* 0x0000000000017941 */ /* 0x000fea0003800000 */
.L_x_71801:
        /* <DEDUP_REMOVED lines=9> */
.L_x_71805:
[----:B------:R-:W-:Y:S01]  /*a050*/  IMAD.MOV.U32 R19, RZ, RZ, R12 ;  /* 0x000000ffff137224 */ /* 0x000fe200078e000c */
[----:B------:R-:W-:Y:S01]  /*a060*/  MOV R12, R29 ;  /* 0x0000001d000c7202 */ /* 0x000fe20000000f00 */
[----:B------:R-:W-:Y:S02]  /*a070*/  IMAD.MOV.U32 R11, RZ, RZ, R4 ;  /* 0x000000ffff0b7224 */ /* 0x000fe400078e0004 */
[----:B------:R-:W-:Y:S02]  /*a080*/  IMAD.MOV.U32 R4, RZ, RZ, R26 ;  /* 0x000000ffff047224 */ /* 0x000fe400078e001a */
.L_x_71806:
[----:B------:R-:W-:Y:S05]  /*a090*/  BSYNC B1 ;  /* 0x0000000000017941 */ /* 0x000fea0003800000 */
.L_x_71804:
        /* <DEDUP_REMOVED lines=9> */
.L_x_71808:
[----:B------:R-:W-:Y:S01]  /*a130*/  IMAD.MOV.U32 R18, RZ, RZ, R19 ;  /* 0x000000ffff127224 */ /* 0x000fe200078e0013 */
[----:B------:R-:W-:Y:S01]  /*a140*/  MOV R19, R28 ;  /* 0x0000001c00137202 */ /* 0x000fe20000000f00 */
[----:B------:R-:W-:Y:S02]  /*a150*/  IMAD.MOV.U32 R10, RZ, RZ, R11 ;  /* 0x000000ffff0a7224 */ /* 0x000fe400078e000b */
[----:B------:R-:W-:Y:S02]  /*a160*/  IMAD.MOV.U32 R11, RZ, RZ, R30 ;  /* 0x000000ffff0b7224 */ /* 0x000fe400078e001e */
.L_x_71809:
[----:B------:R-:W-:Y:S05]  /*a170*/  BSYNC B1 ;  /* 0x0000000000017941 */ /* 0x000fea0003800000 */
.L_x_71807:
        /* <DEDUP_REMOVED lines=9> */
.L_x_71811:
[----:B------:R-:W-:Y:S01]  /*a210*/  IMAD.MOV.U32 R17, RZ, RZ, R18 ;  /* 0x000000ffff117224 */ /* 0x000fe200078e0012 */
[----:B------:R-:W-:Y:S01]  /*a220*/  MOV R18, R25 ;  /* 0x0000001900127202 */ /* 0x000fe20000000f00 */
[----:B------:R-:W-:Y:S02]  /*a230*/  IMAD.MOV.U32 R9, RZ, RZ, R10 ;  /* 0x000000ffff097224 */ /* 0x000fe400078e000a */
[----:B------:R-:W-:Y:S02]  /*a240*/  IMAD.MOV.U32 R10, RZ, RZ, R31 ;  /* 0x000000ffff0a7224 */ /* 0x000fe400078e001f */
.L_x_71812:
[----:B------:R-:W-:Y:S05]  /*a250*/  BSYNC B1 ;  /* 0x0000000000017941 */ /* 0x000fea0003800000 */
.L_x_71810:
        /* <DEDUP_REMOVED lines=9> */
.L_x_71814:
[----:B------:R-:W-:Y:S01]  /*a2f0*/  IMAD.MOV.U32 R16, RZ, RZ, R17 ;  /* 0x000000ffff107224 */ /* 0x000fe200078e0011 */
[----:B------:R-:W-:Y:S01]  /*a300*/  MOV R17, R32 ;  /* 0x0000002000117202 */ /* 0x000fe20000000f00 */
[----:B------:R-:W-:Y:S02]  /*a310*/  IMAD.MOV.U32 R8, RZ, RZ, R9 ;  /* 0x000000ffff087224 */ /* 0x000fe400078e0009 */
[----:B------:R-:W-:Y:S02]  /*a320*/  IMAD.MOV.U32 R9, RZ, RZ, R36 ;  /* 0x000000ffff097224 */ /* 0x000fe400078e0024 */
.L_x_71815:
[----:B------:R-:W-:Y:S05]  /*a330*/  BSYNC B1 ;  /* 0x0000000000017941 */ /* 0x000fea0003800000 */
.L_x_71813:
[----:B------:R-:W-:Y:S02]  /*a340*/  FADD.FTZ R2, R2, R3 ;  /* 0x0000000302027221 */ /* 0x000fe40000010000 */
[----:B------:R-:W-:Y:S02]  /*a350*/  IMAD.MOV.U32 R3, RZ, RZ, R21 ;  /* 0x000000ffff037224 */ /* 0x000fe400078e0015 */
.L_x_71647:
[----:B-1-34-:R-:W-:Y:S05]  /*a360*/  BSYNC B0 ;  /* 0x0000000000007941 */ /* 0x01afea0003800000 */
.L_x_71646:
        /* <DEDUP_REMOVED lines=30> */
[----:B-1----:R-:W-:Y:S02]  /*a550*/  FSEL R3, R25, R2, P2 ;  /* 0x0000000219037208 */ /* 0x002fe40001000000 */
        /* <DEDUP_REMOVED lines=15> */
.L_x_71819:
[----:B------:R-:W-:Y:S02]  /*a650*/  IMAD.MOV.U32 R46, RZ, RZ, R15 ;  /* 0x000000ffff2e7224 */ /* 0x000fe400078e000f */
[----:B------:R-:W-:Y:S02]  /*a660*/  IMAD.MOV.U32 R48, RZ, RZ, R7 ;  /* 0x000000ffff307224 */ /* 0x000fe400078e0007 */
[----:B------:R-:W-:Y:S02]  /*a670*/  IMAD.MOV.U32 R15, RZ, RZ, R14 ;  /* 0x000000ffff0f7224 */ /* 0x000fe400078e000e */
[----:B------:R-:W-:Y:S02]  /*a680*/  IMAD.MOV.U32 R7, RZ, RZ, R6 ;  /* 0x000000ffff077224 */ /* 0x000fe400078e0006 */
.L_x_71820:
[----:B------:R-:W-:Y:S05]  /*a690*/  BSYNC B1 ;  /* 0x0000000000017941 */ /* 0x000fea0003800000 */
.L_x_71818:
        /* <DEDUP_REMOVED lines=9> */
.L_x_71822:
[----:B------:R-:W-:Y:S02]  /*a730*/  IMAD.MOV.U32 R25, RZ, RZ, R46 ;  /* 0x000000ffff197224 */ /* 0x000fe400078e002e */
[----:B------:R-:W-:Y:S02]  /*a740*/  IMAD.MOV.U32 R27, RZ, RZ, R48 ;  /* 0x000000ffff1b7224 */ /* 0x000fe400078e0030 */
[----:B------:R-:W-:Y:S02]  /*a750*/  IMAD.MOV.U32 R46, RZ, RZ, R13 ;  /* 0x000000ffff2e7224 */ /* 0x000fe400078e000d */
[----:B------:R-:W-:Y:S02]  /*a760*/  IMAD.MOV.U32 R48, RZ, RZ, R5 ;  /* 0x000000ffff307224 */ /* 0x000fe400078e0005 */
.L_x_71823:
[----:B------:R-:W-:Y:S05]  /*a770*/  BSYNC B1 ;  /* 0x0000000000017941 */ /* 0x000fea0003800000 */
.L_x_71821:
        /* <DEDUP_REMOVED lines=9> */
.L_x_71825:
[----:B------:R-:W-:Y:S02]  /*a810*/  IMAD.MOV.U32 R6, RZ, RZ, R25 ;  /* 0x000000ffff067224 */ /* 0x000fe400078e0019 */
[----:B------:R-:W-:Y:S02]  /*a820*/  IMAD.MOV.U32 R14, RZ, RZ, R27 ;  /* 0x000000ffff0e7224 */ /* 0x000fe400078e001b */
[----:B------:R-:W-:Y:S02]  /*a830*/  IMAD.MOV.U32 R25, RZ, RZ, R12 ;  /* 0x000000ffff197224 */ /* 0x000fe400078e000c */
[----:B------:R-:W-:Y:S02]  /*a840*/  IMAD.MOV.U32 R27, RZ, RZ, R4 ;  /* 0x000000ffff1b7224 */ /* 0x000fe400078e0004 */
.L_x_71826:
[----:B------:R-:W-:Y:S05]  /*a850*/  BSYNC B1 ;  /* 0x0000000000017941 */ /* 0x000fea0003800000 */
.L_x_71824:
        /* <DEDUP_REMOVED lines=9> */
.L_x_71828:
[----:B------:R-:W-:Y:S02]  /*a8f0*/  IMAD.MOV.U32 R5, RZ, RZ, R6 ;  /* 0x000000ffff057224 */ /* 0x000fe400078e0006 */
[----:B------:R-:W-:Y:S01]  /*a900*/  IMAD.MOV.U32 R13, RZ, RZ, R14 ;  /* 0x000000ffff0d7224 */ /* 0x000fe200078e000e */
[----:B------:R-:W-:Y:S01]  /*a910*/  MOV R14, R11 ;  /* 0x0000000b000e7202 */ /* 0x000fe20000000f00 */
[----:B------:R-:W-:Y:S02]  /*a920*/  IMAD.MOV.U32 R6, RZ, RZ, R19 ;  /* 0x000000ffff067224 */ /* 0x000fe400078e0013 */
.L_x_71829:
[----:B------:R-:W-:Y:S05]  /*a930*/  BSYNC B1 ;  /* 0x0000000000017941 */ /* 0x000fea0003800000 */
.L_x_71827:
        /* <DEDUP_REMOVED lines=9> */
.L_x_71831:
[----:B------:R-:W-:Y:S01]  /*a9d0*/  IMAD.MOV.U32 R4, RZ, RZ, R5 ;  /* 0x000000ffff047224 */ /* 0x000fe200078e0005 */
[----:B------:R-:W-:Y:S01]  /*a9e0*/  MOV R5, R18 ;  /* 0x0000001200057202 */ /* 0x000fe20000000f00 */
[----:B------:R-:W-:Y:S02]  /*a9f0*/  IMAD.MOV.U32 R12, RZ, RZ, R13 ;  /* 0x000000ffff0c7224 */ /* 0x000fe400078e000d */
[----:B------:R-:W-:Y:S02]  /*aa00*/  IMAD.MOV.U32 R13, RZ, RZ, R10 ;  /* 0x000000ffff0d7224 */ /* 0x000fe400078e000a */
.L_x_71832:
[----:B------:R-:W-:Y:S05]  /*aa10*/  BSYNC B1 ;  /* 0x0000000000017941 */ /* 0x000fea0003800000 */
.L_x_71830:
        /* <DEDUP_REMOVED lines=9> */
.L_x_71834:
[----:B------:R-:W-:Y:S01]  /*aab0*/  IMAD.MOV.U32 R11, RZ, RZ, R4 ;  /* 0x000000ffff0b7224 */ /* 0x000fe200078e0004 */
[----:B------:R-:W-:Y:S01]  /*aac0*/  MOV R19, R12 ;  /* 0x0000000c00137202 */ /* 0x000fe20000000f00 */
[----:B------:R-:W-:Y:S02]  /*aad0*/  IMAD.MOV.U32 R4, RZ, RZ, R17 ;  /* 0x000000ffff047224 */ /* 0x000fe400078e0011 */
[----:B------:R-:W-:Y:S02]  /*aae0*/  IMAD.MOV.U32 R12, RZ, RZ, R9 ;  /* 0x000000ffff0c7224 */ /* 0x000fe400078e0009 */
.L_x_71835:
[----:B------:R-:W-:Y:S05]  /*aaf0*/  BSYNC B1 ;  /* 0x0000000000017941 */ /* 0x000fea0003800000 */
.L_x_71833:
        /* <DEDUP_REMOVED lines=9> */
.L_x_71837:
[----:B------:R-:W-:Y:S01]  /*ab90*/  MOV R9, R11 ;  /* 0x0000000b00097202 */ /* 0x000fe20000000f00 */
[----:B------:R-:W-:Y:S02]  /*aba0*/  IMAD.MOV.U32 R10, RZ, RZ, R19 ;  /* 0x000000ffff0a7224 */ /* 0x000fe400078e0013 */
[----:B------:R-:W-:Y:S02]  /*abb0*/  IMAD.MOV.U32 R11, RZ, RZ, R16 ;  /* 0x000000ffff0b7224 */ /* 0x000fe400078e0010 */
[----:B------:R-:W-:Y:S02]  /*abc0*/  IMAD.MOV.U32 R19, RZ, RZ, R8 ;  /* 0x000000ffff137224 */ /* 0x000fe400078e0008 */
.L_x_71838:
[----:B------:R-:W-:Y:S05]  /*abd0*/  BSYNC B1 ;  /* 0x0000000000017941 */ /* 0x000fea0003800000 */
.L_x_71836:
        /* <DEDUP_REMOVED lines=16> */
.L_x_71840:
[----:B------:R-:W-:Y:S01]  /*ace0*/  IMAD.MOV.U32 R8, RZ, RZ, R15 ;  /* 0x000000ffff087224 */ /* 0x000fe200078e000f */
[----:B------:R-:W-:Y:S01]  /*acf0*/  MOV R15, R46 ;  /* 0x0000002e000f7202 */ /* 0x000fe20000000f00 */
[----:B------:R-:W-:Y:S02]  /*ad00*/  IMAD.MOV.U32 R16, RZ, RZ, R7 ;  /* 0x000000ffff107224 */ /* 0x000fe400078e0007 */
[----:B------:R-:W-:Y:S02]  /*ad10*/  IMAD.MOV.U32 R7, RZ, RZ, R48 ;  /* 0x000000ffff077224 */ /* 0x000fe400078e0030 */
.L_x_71841:
[----:B------:R-:W-:Y:S05]  /*ad20*/  BSYNC B1 ;  /* 0x0000000000017941 */ /* 0x000fea0003800000 */
.L_x_71839:
        /* <DEDUP_REMOVED lines=9> */
.L_x_71843:
[----:B------:R-:W-:Y:S01]  /*adc0*/  IMAD.MOV.U32 R17, RZ, RZ, R8 ;  /* 0x000000ffff117224 */ /* 0x000fe200078e0008 */
[----:B------:R-:W-:Y:S01]  /*add0*/  MOV R29, R16 ;  /* 0x00000010001d7202 */ /* 0x000fe20000000f00 */
[----:B------:R-:W-:Y:S02]  /*ade0*/  IMAD.MOV.U32 R8, RZ, RZ, R25 ;  /* 0x000000ffff087224 */ /* 0x000fe400078e0019 */
[----:B------:R-:W-:Y:S02]  /*adf0*/  IMAD.MOV.U32 R16, RZ, RZ, R27 ;  /* 0x000000ffff107224 */ /* 0x000fe400078e001b */
.L_x_71844:
[----:B------:R-:W-:Y:S05]  /*ae00*/  BSYNC B1 ;  /* 0x0000000000017941 */ /* 0x000fea0003800000 */
.L_x_71842:
        /* <DEDUP_REMOVED lines=9> */
.L_x_71846:
[----:B------:R-:W-:Y:S01]  /*aea0*/  MOV R18, R17 ;  /* 0x0000001100127202 */ /* 0x000fe20000000f00 */
[----:B------:R-:W-:Y:S02]  /*aeb0*/  IMAD.MOV.U32 R46, RZ, RZ, R29 ;  /* 0x000000ffff2e7224 */ /* 0x000fe400078e001d */
[----:B------:R-:W-:Y:S02]  /*aec0*/  IMAD.MOV.U32 R17, RZ, RZ, R6 ;  /* 0x000000ffff117224 */ /* 0x000fe400078e0006 */
[----:B------:R-:W-:Y:S02]  /*aed0*/  IMAD.MOV.U32 R29, RZ, RZ, R14 ;  /* 0x000000ffff1d7224 */ /* 0x000fe400078e000e */
.L_x_71847:
[----:B------:R-:W-:Y:S05]  /*aee0*/  BSYNC B1 ;  /* 0x0000000000017941 */ /* 0x000fea0003800000 */
.L_x_71845:
        /* <DEDUP_REMOVED lines=9> */
.L_x_71849:
[----:B------:R-:W-:Y:S02]  /*af80*/  IMAD.MOV.U32 R25, RZ, RZ, R18 ;  /* 0x000000ffff197224 */ /* 0x000fe400078e0012 */
[----:B------:R-:W-:Y:S02]  /*af90*/  IMAD.MOV.U32 R27, RZ, RZ, R46 ;  /* 0x000000ffff1b7224 */ /* 0x000fe400078e002e */
[----:B------:R-:W-:Y:S02]  /*afa0*/  IMAD.MOV.U32 R18, RZ, RZ, R5 ;  /* 0x000000ffff127224 */ /* 0x000fe400078e0005 */
[----:B------:R-:W-:Y:S02]  /*afb0*/  IMAD.MOV.U32 R46, RZ, RZ, R13 ;  /* 0x000000ffff2e7224 */ /* 0x000fe400078e000d */
.L_x_71850:
[----:B------:R-:W-:Y:S05]  /*afc0*/  BSYNC B1 ;  /* 0x0000000000017941 */ /* 0x000fea0003800000 */
.L_x_71848:
        /* <DEDUP_REMOVED lines=9> */
.L_x_71852:
[----:B------:R-:W-:Y:S02]  /*b060*/  IMAD.MOV.U32 R6, RZ, RZ, R25 ;  /* 0x000000ffff067224 */ /* 0x000fe400078e0019 */
[----:B------:R-:W-:Y:S01]  /*b070*/  IMAD.MOV.U32 R14, RZ, RZ, R27 ;  /* 0x000000ffff0e7224 */ /* 0x000fe200078e001b */
[----:B------:R-:W-:Y:S01]  /*b080*/  MOV R27, R12 ;  /* 0x0000000c001b7202 */ /* 0x000fe20000000f00 */
[----:B------:R-:W-:Y:S02]  /*b090*/  IMAD.MOV.U32 R25, RZ, RZ, R4 ;  /* 0x000000ffff197224 */ /* 0x000fe400078e0004 */
.L_x_71853:
[----:B------:R-:W-:Y:S05]  /*b0a0*/  BSYNC B1 ;  /* 0x0000000000017941 */ /* 0x000fea0003800000 */
.L_x_71851:
        /* <DEDUP_REMOVED lines=9> */
.L_x_71855:
[----:B------:R-:W-:Y:S01]  /*b140*/  IMAD.MOV.U32 R4, RZ, RZ, R6 ;  /* 0x000000ffff047224 */ /* 0x000fe200078e0006 */
[----:B------:R-:W-:Y:S01]  /*b150*/  MOV R6, R11 ;  /* 0x0000000b00067202 */ /* 0x000fe20000000f00 */
[----:B------:R-:W-:Y:S02]  /*b160*/  IMAD.MOV.U32 R5, RZ, RZ, R14 ;  /* 0x000000ffff057224 */ /* 0x000fe400078e000e */
[----:B------:R-:W-:Y:S02]  /*b170*/  IMAD.MOV.U32 R14, RZ, RZ, R19 ;  /* 0x000000ffff0e7224 */ /* 0x000fe400078e0013 */
.L_x_71856:
[----:B------:R-:W-:Y:S05]  /*b180*/  BSYNC B1 ;  /* 0x0000000000017941 */ /* 0x000fea0003800000 */
.L_x_71854:
        /* <DEDUP_REMOVED lines=9> */
.L_x_71858:
[----:B------:R-:W-:Y:S01]  /*b220*/  IMAD.MOV.U32 R11, RZ, RZ, R4 ;  /* 0x000000ffff0b7224 */ /* 0x000fe200078e0004 */
[----:B------:R-:W-:Y:S01]  /*b230*/  MOV R12, R5 ;  /* 0x00000005000c7202 */ /* 0x000fe20000000f00 */
[----:B------:R-:W-:Y:S02]  /*b240*/  IMAD.MOV.U32 R4, RZ, RZ, R9 ;  /* 0x000000ffff047224 */ /* 0x000fe400078e0009 */
[----:B------:R-:W-:Y:S02]  /*b250*/  IMAD.MOV.U32 R5, RZ, RZ, R10 ;  /* 0x000000ffff057224 */ /* 0x000fe400078e000a */
.L_x_71859:
[----:B------:R-:W-:Y:S05]  /*b260*/  BSYNC B1 ;  /* 0x0000000000017941 */ /* 0x000fea0003800000 */
.L_x_71857:
        /* <DEDUP_REMOVED lines=16> */
.L_x_71861:
[----:B------:R-:W-:Y:S02]  /*b370*/  IMAD.MOV.U32 R10, RZ, RZ, R15 ;  /* 0x000000ffff0a7224 */ /* 0x000fe400078e000f */
[----:B------:R-:W-:Y:S01]  /*b380*/  IMAD.MOV.U32 R32, RZ, RZ, R7 ;  /* 0x000000ffff207224 */ /* 0x000fe200078e0007 */
[----:B------:R-:W-:Y:S01]  /*b390*/  MOV R7, R16 ;  /* 0x0000001000077202 */ /* 0x000fe20000000f00 */
[----:B------:R-:W-:Y:S02]  /*b3a0*/  IMAD.MOV.U32 R15, RZ, RZ, R8 ;  /* 0x000000ffff0f7224 */ /* 0x000fe400078e0008 */
.L_x_71862:
[----:B------:R-:W-:Y:S05]  /*b3b0*/  BSYNC B1 ;  /* 0x0000000000017941 */ /* 0x000fea0003800000 */
.L_x_71860:
        /* <DEDUP_REMOVED lines=9> */
.L_x_71864:
[----:B------:R-:W-:Y:S01]  /*b450*/  IMAD.MOV.U32 R9, RZ, RZ, R10 ;  /* 0x000000ffff097224 */ /* 0x000fe200078e000a */
[----:B------:R-:W-:Y:S01]  /*b460*/  MOV R10, R17 ;  /* 0x00000011000a7202 */ /* 0x000fe20000000f00 */
[----:B------:R-:W-:Y:S02]  /*b470*/  IMAD.MOV.U32 R13, RZ, RZ, R32 ;  /* 0x000000ffff0d7224 */ /* 0x000fe400078e0020 */
[----:B------:R-:W-:Y:S02]  /*b480*/  IMAD.MOV.U32 R32, RZ, RZ, R29 ;  /* 0x000000ffff207224 */ /* 0x000fe400078e001d */
.L_x_71865:
[----:B------:R-:W-:Y:S05]  /*b490*/  BSYNC B1 ;  /* 0x0000000000017941 */ /* 0x000fea0003800000 */
.L_x_71863:
        /* <DEDUP_REMOVED lines=9> */
.L_x_71867:
[----:B------:R-:W-:Y:S01]  /*b530*/  IMAD.MOV.U32 R8, RZ, RZ, R9 ;  /* 0x000000ffff087224 */ /* 0x000fe200078e0009 */
[----:B------:R-:W-:Y:S01]  /*b540*/  MOV R16, R13 ;  /* 0x0000000d00107202 */ /* 0x000fe20000000f00 */
[----:B------:R-:W-:Y:S02]  /*b550*/  IMAD.MOV.U32 R9, RZ, RZ, R18 ;  /* 0x000000ffff097224 */ /* 0x000fe400078e0012 */
[----:B------:R-:W-:Y:S02]  /*b560*/  IMAD.MOV.U32 R13, RZ, RZ, R46 ;  /* 0x000000ffff0d7224 */ /* 0x000fe400078e002e */
.L_x_71868:
[----:B------:R-:W-:Y:S05]  /*b570*/  BSYNC B1 ;  /* 0x0000000000017941 */ /* 0x000fea0003800000 */
.L_x_71866:
        /* <DEDUP_REMOVED lines=9> */
.L_x_71870:
[----:B------:R-:W-:Y:S01]  /*b610*/  MOV R17, R8 ;  /* 0x0000000800117202 */ /* 0x000fe20000000f00 */
[----:B------:R-:W-:Y:S02]  /*b620*/  IMAD.MOV.U32 R19, RZ, RZ, R16 ;  /* 0x000000ffff137224 */ /* 0x000fe400078e0010 */
[----:B------:R-:W-:Y:S02]  /*b630*/  IMAD.MOV.U32 R8, RZ, RZ, R25 ;  /* 0x000000ffff087224 */ /* 0x000fe400078e0019 */
[----:B------:R-:W-:Y:S02]  /*b640*/  IMAD.MOV.U32 R16, RZ, RZ, R27 ;  /* 0x000000ffff107224 */ /* 0x000fe400078e001b */
.L_x_71871:
[----:B------:R-:W-:Y:S05]  /*b650*/  BSYNC B1 ;  /* 0x0000000000017941 */ /* 0x000fea0003800000 */
.L_x_71869:
        /* <DEDUP_REMOVED lines=9> */
.L_x_71873:
[----:B------:R-:W-:Y:S02]  /*b6f0*/  IMAD.MOV.U32 R25, RZ, RZ, R17 ;  /* 0x000000ffff197224 */ /* 0x000fe400078e0011 */
[----:B------:R-:W-:Y:S02]  /*b700*/  IMAD.MOV.U32 R18, RZ, RZ, R19 ;  /* 0x000000ffff127224 */ /* 0x000fe400078e0013 */
[----:B------:R-:W-:Y:S02]  /*b710*/  IMAD.MOV.U32 R17, RZ, RZ, R6 ;  /* 0x000000ffff117224 */ /* 0x000fe400078e0006 */
[----:B------:R-:W-:Y:S02]  /*b720*/  IMAD.MOV.U32 R19, RZ, RZ, R14 ;  /* 0x000000ffff137224 */ /* 0x000fe400078e000e */
.L_x_71874:
[----:B------:R-:W-:Y:S05]  /*b730*/  BSYNC B1 ;  /* 0x0000000000017941 */ /* 0x000fea0003800000 */
.L_x_71872:
        /* <DEDUP_REMOVED lines=9> */
.L_x_71876:
[----:B------:R-:W-:Y:S02]  /*b7d0*/  IMAD.MOV.U32 R6, RZ, RZ, R25 ;  /* 0x000000ffff067224 */ /* 0x000fe400078e0019 */
[----:B------:R-:W-:Y:S01]  /*b7e0*/  IMAD.MOV.U32 R27, RZ, RZ, R18 ;  /* 0x000000ffff1b7224 */ /* 0x000fe200078e0012 */
[----:B------:R-:W-:Y:S01]  /*b7f0*/  MOV R18, R5 ;  /* 0x0000000500127202 */ /* 0x000fe20000000f00 */
[----:B------:R-:W-:Y:S02]  /*b800*/  IMAD.MOV.U32 R25, RZ, RZ, R4 ;  /* 0x000000ffff197224 */ /* 0x000fe400078e0004 */
.L_x_71877:
[----:B------:R-:W-:Y:S05]  /*b810*/  BSYNC B1 ;  /* 0x0000000000017941 */ /* 0x000fea0003800000 */
.L_x_71875:
        /* <DEDUP_REMOVED lines=9> */
.L_x_71879:
[----:B------:R-:W-:Y:S01]  /*b8b0*/  IMAD.MOV.U32 R4, RZ, RZ, R6 ;  /* 0x000000ffff047224 */ /* 0x000fe200078e0006 */
[----:B------:R-:W-:Y:S01]  /*b8c0*/  MOV R6, R11 ;  /* 0x0000000b00067202 */ /* 0x000fe20000000f00 */
[----:B------:R-:W-:Y:S02]  /*b8d0*/  IMAD.MOV.U32 R5, RZ, RZ, R27 ;  /* 0x000000ffff057224 */ /* 0x000fe400078e001b */
[----:B------:R-:W-:Y:S02]  /*b8e0*/  IMAD.MOV.U32 R27, RZ, RZ, R12 ;  /* 0x000000ffff1b7224 */ /* 0x000fe400078e000c */
.L_x_71880:
[----:B------:R-:W-:Y:S05]  /*b8f0*/  BSYNC B1 ;  /* 0x0000000000017941 */ /* 0x000fea0003800000 */
.L_x_71878:
        /* <DEDUP_REMOVED lines=16> */
.L_x_71882:
[----:B------:R-:W-:Y:S02]  /*ba00*/  IMAD.MOV.U32 R12, RZ, RZ, R15 ;  /* 0x000000ffff0c7224 */ /* 0x000fe400078e000f */
[----:B------:R-:W-:Y:S02]  /*ba10*/  IMAD.MOV.U32 R14, RZ, RZ, R7 ;  /* 0x000000ffff0e7224 */ /* 0x000fe400078e0007 */
[----:B------:R-:W-:Y:S02]  /*ba20*/  IMAD.MOV.U32 R15, RZ, RZ, R10 ;  /* 0x000000ffff0f7224 */ /* 0x000fe400078e000a */
[----:B------:R-:W-:Y:S02]  /*ba30*/  IMAD.MOV.U32 R7, RZ, RZ, R32 ;  /* 0x000000ffff077224 */ /* 0x000fe400078e0020 */
.L_x_71883:
[----:B------:R-:W-:Y:S05]  /*ba40*/  BSYNC B1 ;  /* 0x0000000000017941 */ /* 0x000fea0003800000 */
.L_x_71881:
        /* <DEDUP_REMOVED lines=9> */
.L_x_71885:
[----:B------:R-:W-:Y:S02]  /*bae0*/  IMAD.MOV.U32 R11, RZ, RZ, R12 ;  /* 0x000000ffff0b7224 */ /* 0x000fe400078e000c */
[----:B------:R-:W-:Y:S01]  /*baf0*/  IMAD.MOV.U32 R29, RZ, RZ, R14 ;  /* 0x000000ffff1d7224 */ /* 0x000fe200078e000e */
[----:B------:R-:W-:Y:S01]  /*bb00*/  MOV R14, R13 ;  /* 0x0000000d000e7202 */ /* 0x000fe20000000f00 */
[----:B------:R-:W-:Y:S02]  /*bb10*/  IMAD.MOV.U32 R12, RZ, RZ, R9 ;  /* 0x000000ffff0c7224 */ /* 0x000fe400078e0009 */
.L_x_71886:
[----:B------:R-:W-:Y:S05]  /*bb20*/  BSYNC B1 ;  /* 0x0000000000017941 */ /* 0x000fea0003800000 */
.L_x_71884:
        /* <DEDUP_REMOVED lines=9> */
.L_x_71888:
[----:B------:R-:W-:Y:S01]  /*bbc0*/  IMAD.MOV.U32 R10, RZ, RZ, R11 ;  /* 0x000000ffff0a7224 */ /* 0x000fe200078e000b */
[----:B------:R-:W-:Y:S01]  /*bbd0*/  MOV R11, R8 ;  /* 0x00000008000b7202 */ /* 0x000fe20000000f00 */
[----:B------:R-:W-:Y:S02]  /*bbe0*/  IMAD.MOV.U32 R30, RZ, RZ, R29 ;  /* 0x000000ffff1e7224 */ /* 0x000fe400078e001d */
[----:B------:R-:W-:Y:S02]  /*bbf0*/  IMAD.MOV.U32 R29, RZ, RZ, R16 ;  /* 0x000000ffff1d7224 */ /* 0x000fe400078e0010 */
.L_x_71889:
[----:B------:R-:W-:Y:S05]  /*bc00*/  BSYNC B1 ;  /* 0x0000000000017941 */ /* 0x000fea0003800000 */
.L_x_71887:
        /* <DEDUP_REMOVED lines=9> */
.L_x_71891:
[----:B------:R-:W-:Y:S01]  /*bca0*/  IMAD.MOV.U32 R8, RZ, RZ, R10 ;  /* 0x000000ffff087224 */ /* 0x000fe200078e000a */
[----:B------:R-:W-:Y:S01]  /*bcb0*/  MOV R9, R30 ;  /* 0x0000001e00097202 */ /* 0x000fe20000000f00 */
[----:B------:R-:W-:Y:S02]  /*bcc0*/  IMAD.MOV.U32 R10, RZ, RZ, R17 ;  /* 0x000000ffff0a7224 */ /* 0x000fe400078e0011 */
[----:B------:R-:W-:Y:S02]  /*bcd0*/  IMAD.MOV.U32 R30, RZ, RZ, R19 ;  /* 0x000000ffff1e7224 */ /* 0x000fe400078e0013 */
.L_x_71892:
[----:B------:R-:W-:Y:S05]  /*bce0*/  BSYNC B1 ;  /* 0x0000000000017941 */ /* 0x000fea0003800000 */
.L_x_71890:
        /* <DEDUP_REMOVED lines=9> */
.L_x_71894:
[----:B------:R-:W-:Y:S01]  /*bd80*/  MOV R13, R8 ;  /* 0x00000008000d7202 */ /* 0x000fe20000000f00 */
[----:B------:R-:W-:Y:S02]  /*bd90*/  IMAD.MOV.U32 R16, RZ, RZ, R9 ;  /* 0x000000ffff107224 */ /* 0x000fe400078e0009 */
[----:B------:R-:W-:Y:S02]  /*bda0*/  IMAD.MOV.U32 R8, RZ, RZ, R25 ;  /* 0x000000ffff087224 */ /* 0x000fe400078e0019 */
[----:B------:R-:W-:Y:S02]  /*bdb0*/  IMAD.MOV.U32 R9, RZ, RZ, R18 ;  /* 0x000000ffff097224 */ /* 0x000fe400078e0012 */
.L_x_71895:
[----:B------:R-:W-:Y:S05]  /*bdc0*/  BSYNC B1 ;  /* 0x0000000000017941 */ /* 0x000fea0003800000 */
.L_x_71893:
        /* <DEDUP_REMOVED lines=9> */
.L_x_71897:
[----:B------:R-:W-:Y:S02]  /*be60*/  IMAD.MOV.U32 R17, RZ, RZ, R13 ;  /* 0x000000ffff117224 */ /* 0x000fe400078e000d */
[----:B------:R-:W-:Y:S02]  /*be70*/  IMAD.MOV.U32 R18, RZ, RZ, R16 ;  /* 0x000000ffff127224 */ /* 0x000fe400078e0010 */
[----:B------:R-:W-:Y:S02]  /*be80*/  IMAD.MOV.U32 R13, RZ, RZ, R6 ;  /* 0x000000ffff0d7224 */ /* 0x000fe400078e0006 */
[----:B------:R-:W-:Y:S02]  /*be90*/  IMAD.MOV.U32 R16, RZ, RZ, R27 ;  /* 0x000000ffff107224 */ /* 0x000fe400078e001b */
.L_x_71898:
[----:B------:R-:W-:Y:S05]  /*bea0*/  BSYNC B1 ;  /* 0x0000000000017941 */ /* 0x000fea0003800000 */
.L_x_71896:
        /* <DEDUP_REMOVED lines=9> */
.L_x_71900:
[----:B------:R-:W-:Y:S02]  /*bf40*/  IMAD.MOV.U32 R6, RZ, RZ, R17 ;  /* 0x000000ffff067224 */ /* 0x000fe400078e0011 */
[----:B------:R-:W-:Y:S01]  /*bf50*/  IMAD.MOV.U32 R19, RZ, RZ, R18 ;  /* 0x000000ffff137224 */ /* 0x000fe200078e0012 */
[----:B------:R-:W-:Y:S01]  /*bf60*/  MOV R18, R5 ;  /* 0x0000000500127202 */ /* 0x000fe20000000f00 */
[----:B------:R-:W-:Y:S02]  /*bf70*/  IMAD.MOV.U32 R17, RZ, RZ, R4 ;  /* 0x000000ffff117224 */ /* 0x000fe400078e0004 */
.L_x_71901:
[----:B------:R-:W-:Y:S05]  /*bf80*/  BSYNC B1 ;  /* 0x0000000000017941 */ /* 0x000fea0003800000 */
.L_x_71899:
        /* <DEDUP_REMOVED lines=16> */
.L_x_71903:
[----:B------:R-:W-:Y:S01]  /*c090*/  MOV R4, R15 ;  /* 0x0000000f00047202 */ /* 0x000fe20000000f00 */
[----:B------:R-:W-:Y:S02]  /*c0a0*/  IMAD.MOV.U32 R28, RZ, RZ, R7 ;  /* 0x000000ffff1c7224 */ /* 0x000fe400078e0007 */
[----:B------:R-:W-:Y:S02]  /*c0b0*/  IMAD.MOV.U32 R15, RZ, RZ, R12 ;  /* 0x000000ffff0f7224 */ /* 0x000fe400078e000c */
[----:B------:R-:W-:Y:S02]  /*c0c0*/  IMAD.MOV.U32 R7, RZ, RZ, R14 ;  /* 0x000000ffff077224 */ /* 0x000fe400078e000e */
.L_x_71904:
[----:B------:R-:W-:Y:S05]  /*c0d0*/  BSYNC B1 ;  /* 0x0000000000017941 */ /* 0x000fea0003800000 */
.L_x_71902:
        /* <DEDUP_REMOVED lines=9> */
.L_x_71906:
[----:B------:R-:W-:Y:S02]  /*c170*/  IMAD.MOV.U32 R5, RZ, RZ, R4 ;  /* 0x000000ffff057224 */ /* 0x000fe400078e0004 */
[----:B------:R-:W-:Y:S02]  /*c180*/  IMAD.MOV.U32 R25, RZ, RZ, R28 ;  /* 0x000000ffff197224 */ /* 0x000fe400078e001c */
[----:B------:R-:W-:Y:S02]  /*c190*/  IMAD.MOV.U32 R4, RZ, RZ, R11 ;  /* 0x000000ffff047224 */ /* 0x000fe400078e000b */
[----:B------:R-:W-:Y:S02]  /*c1a0*/  IMAD.MOV.U32 R28, RZ, RZ, R29 ;  /* 0x000000ffff1c7224 */ /* 0x000fe400078e001d */
.L_x_71907:
[----:B------:R-:W-:Y:S05]  /*c1b0*/  BSYNC B1 ;  /* 0x0000000000017941 */ /* 0x000fea0003800000 */
.L_x_71905:
        /* <DEDUP_REMOVED lines=9> */
.L_x_71909:
[----:B------:R-:W-:Y:S02]  /*c250*/  IMAD.MOV.U32 R11, RZ, RZ, R5 ;  /* 0x000000ffff0b7224 */ /* 0x000fe400078e0005 */
[----:B------:R-:W-:Y:S01]  /*c260*/  IMAD.MOV.U32 R12, RZ, RZ, R25 ;  /* 0x000000ffff0c7224 */ /* 0x000fe200078e0019 */
[----:B------:R-:W-:Y:S01]  /*c270*/  MOV R25, R30 ;  /* 0x0000001e00197202 */ /* 0x000fe20000000f00 */
[----:B------:R-:W-:Y:S02]  /*c280*/  IMAD.MOV.U32 R5, RZ, RZ, R10 ;  /* 0x000000ffff057224 */ /* 0x000fe400078e000a */
.L_x_71910:
[----:B------:R-:W-:Y:S05]  /*c290*/  BSYNC B1 ;  /* 0x0000000000017941 */ /* 0x000fea0003800000 */
.L_x_71908:
        /* <DEDUP_REMOVED lines=9> */
.L_x_71912:
[----:B------:R-:W-:Y:S01]  /*c330*/  IMAD.MOV.U32 R10, RZ, RZ, R11 ;  /* 0x000000ffff0a7224 */ /* 0x000fe200078e000b */
[----:B------:R-:W-:Y:S01]  /*c340*/  MOV R11, R8 ;  /* 0x00000008000b7202 */ /* 0x000fe20000000f00 */
[----:B------:R-:W-:Y:S02]  /*c350*/  IMAD.MOV.U32 R27, RZ, RZ, R12 ;  /* 0x000000ffff1b7224 */ /* 0x000fe400078e000c */
[----:B------:R-:W-:Y:S02]  /*c360*/  IMAD.MOV.U32 R12, RZ, RZ, R9 ;  /* 0x000000ffff0c7224 */ /* 0x000fe400078e0009 */
.L_x_71913:
[----:B------:R-:W-:Y:S05]  /*c370*/  BSYNC B1 ;  /* 0x0000000000017941 */ /* 0x000fea0003800000 */
.L_x_71911:
        /* <DEDUP_REMOVED lines=9> */
.L_x_71915:
[----:B------:R-:W-:Y:S01]  /*c410*/  IMAD.MOV.U32 R8, RZ, RZ, R10 ;  /* 0x000000ffff087224 */ /* 0x000fe200078e000a */
[----:B------:R-:W-:Y:S01]  /*c420*/  MOV R9, R27 ;  /* 0x0000001b00097202 */ /* 0x000fe20000000f00 */
[----:B------:R-:W-:Y:S02]  /*c430*/  IMAD.MOV.U32 R10, RZ, RZ, R13 ;  /* 0x000000ffff0a7224 */ /* 0x000fe400078e000d */
[----:B------:R-:W-:Y:S02]  /*c440*/  IMAD.MOV.U32 R27, RZ, RZ, R16 ;  /* 0x000000ffff1b7224 */ /* 0x000fe400078e0010 */
.L_x_71916:
[----:B------:R-:W-:Y:S05]  /*c450*/  BSYNC B1 ;  /* 0x0000000000017941 */ /* 0x000fea0003800000 */
.L_x_71914:
        /* <DEDUP_REMOVED lines=9> */
.L_x_71918:
[----:B------:R-:W-:Y:S01]  /*c4f0*/  MOV R13, R8 ;  /* 0x00000008000d7202 */ /* 0x000fe20000000f00 */
[----:B------:R-:W-:Y:S02]  /*c500*/  IMAD.MOV.U32 R14, RZ, RZ, R9 ;  /* 0x000000ffff0e7224 */ /* 0x000fe400078e0009 */
[----:B------:R-:W-:Y:S02]  /*c510*/  IMAD.MOV.U32 R8, RZ, RZ, R17 ;  /* 0x000000ffff087224 */ /* 0x000fe400078e0011 */
[----:B------:R-:W-:Y:S02]  /*c520*/  IMAD.MOV.U32 R9, RZ, RZ, R18 ;  /* 0x000000ffff097224 */ /* 0x000fe400078e0012 */
.L_x_71919:
[----:B------:R-:W-:Y:S05]  /*c530*/  BSYNC B1 ;  /* 0x0000000000017941 */ /* 0x000fea0003800000 */
.L_x_71917:
        /* <DEDUP_REMOVED lines=9> */
.L_x_71921:
[----:B------:R-:W-:Y:S02]  /*c5d0*/  IMAD.MOV.U32 R16, RZ, RZ, R13 ;  /* 0x000000ffff107224 */ /* 0x000fe400078e000d */
[----:B------:R-:W-:Y:S02]  /*c5e0*/  IMAD.MOV.U32 R17, RZ, RZ, R14 ;  /* 0x000000ffff117224 */ /* 0x000fe400078e000e */
[----:B------:R-:W-:Y:S02]  /*c5f0*/  IMAD.MOV.U32 R13, RZ, RZ, R6 ;  /* 0x000000ffff0d7224 */ /* 0x000fe400078e0006 */
[----:B------:R-:W-:Y:S02]  /*c600*/  IMAD.MOV.U32 R14, RZ, RZ, R19 ;  /* 0x000000ffff0e7224 */ /* 0x000fe400078e0013 */
.L_x_71922:
[----:B------:R-:W-:Y:S05]  /*c610*/  BSYNC B1 ;  /* 0x0000000000017941 */ /* 0x000fea0003800000 */
.L_x_71920:
        /* <DEDUP_REMOVED lines=16> */
.L_x_71924:
[----:B------:R-:W-:Y:S01]  /*c720*/  IMAD.MOV.U32 R6, RZ, RZ, R15 ;  /* 0x000000ffff067224 */ /* 0x000fe200078e000f */
[----:B------:R-:W-:Y:S01]  /*c730*/  MOV R18, R7 ;  /* 0x0000000700127202 */ /* 0x000fe20000000f00 */
[----:B------:R-:W-:Y:S02]  /*c740*/  IMAD.MOV.U32 R15, RZ, RZ, R4 ;  /* 0x000000ffff0f7224 */ /* 0x000fe400078e0004 */
[----:B------:R-:W-:Y:S02]  /*c750*/  IMAD.MOV.U32 R7, RZ, RZ, R28 ;  /* 0x000000ffff077224 */ /* 0x000fe400078e001c */
.L_x_71925:
[----:B------:R-:W-:Y:S05]  /*c760*/  BSYNC B1 ;  /* 0x0000000000017941 */ /* 0x000fea0003800000 */
.L_x_71923:
        /* <DEDUP_REMOVED lines=9> */
.L_x_71927:
[----:B------:R-:W-:Y:S01]  /*c800*/  MOV R4, R6 ;  /* 0x0000000600047202 */ /* 0x000fe20000000f00 */
[----:B------:R-:W-:Y:S02]  /*c810*/  IMAD.MOV.U32 R19, RZ, RZ, R18 ;  /* 0x000000ffff137224 */ /* 0x000fe400078e0012 */
[----:B------:R-:W-:Y:S02]  /*c820*/  IMAD.MOV.U32 R6, RZ, RZ, R5 ;  /* 0x000000ffff067224 */ /* 0x000fe400078e0005 */
[----:B------:R-:W-:Y:S02]  /*c830*/  IMAD.MOV.U32 R18, RZ, RZ, R25 ;  /* 0x000000ffff127224 */ /* 0x000fe400078e0019 */
.L_x_71928:
[----:B------:R-:W-:Y:S05]  /*c840*/  BSYNC B1 ;  /* 0x0000000000017941 */ /* 0x000fea0003800000 */
.L_x_71926:
        /* <DEDUP_REMOVED lines=9> */
.L_x_71930:
[----:B------:R-:W-:Y:S02]  /*c8e0*/  IMAD.MOV.U32 R5, RZ, RZ, R4 ;  /* 0x000000ffff057224 */ /* 0x000fe400078e0004 */
[----:B------:R-:W-:Y:S02]  /*c8f0*/  IMAD.MOV.U32 R26, RZ, RZ, R19 ;  /* 0x000000ffff1a7224 */ /* 0x000fe400078e0013 */
[----:B------:R-:W-:Y:S02]  /*c900*/  IMAD.MOV.U32 R4, RZ, RZ, R11 ;  /* 0x000000ffff047224 */ /* 0x000fe400078e000b */
[----:B------:R-:W-:Y:S02]  /*c910*/  IMAD.MOV.U32 R19, RZ, RZ, R12 ;  /* 0x000000ffff137224 */ /* 0x000fe400078e000c */
.L_x_71931:
[----:B------:R-:W-:Y:S05]  /*c920*/  BSYNC B1 ;  /* 0x0000000000017941 */ /* 0x000fea0003800000 */
.L_x_71929:
        /* <DEDUP_REMOVED lines=9> */
.L_x_71933:
[----:B------:R-:W-:Y:S02]  /*c9c0*/  IMAD.MOV.U32 R11, RZ, RZ, R5 ;  /* 0x000000ffff0b7224 */ /* 0x000fe400078e0005 */
[----:B------:R-:W-:Y:S01]  /*c9d0*/  IMAD.MOV.U32 R12, RZ, RZ, R26 ;  /* 0x000000ffff0c7224 */ /* 0x000fe200078e001a */
[----:B------:R-:W-:Y:S01]  /*c9e0*/  MOV R26, R27 ;  /* 0x0000001b001a7202 */ /* 0x000fe20000000f00 */
[----:B------:R-:W-:Y:S02]  /*c9f0*/  IMAD.MOV.U32 R5, RZ, RZ, R10 ;  /* 0x000000ffff057224 */ /* 0x000fe400078e000a */
.L_x_71934:
[----:B------:R-:W-:Y:S05]  /*ca00*/  BSYNC B1 ;  /* 0x0000000000017941 */ /* 0x000fea0003800000 */
.L_x_71932:
        /* <DEDUP_REMOVED lines=9> */
.L_x_71936:
[----:B------:R-:W-:Y:S01]  /*caa0*/  IMAD.MOV.U32 R10, RZ, RZ, R11 ;  /* 0x000000ffff0a7224 */ /* 0x000fe200078e000b */
[----:B------:R-:W-:Y:S01]  /*cab0*/  MOV R11, R8 ;  /* 0x00000008000b7202 */ /* 0x000fe20000000f00 */
[----:B------:R-:W-:Y:S02]  /*cac0*/  IMAD.MOV.U32 R25, RZ, RZ, R12 ;  /* 0x000000ffff197224 */ /* 0x000fe400078e000c */
[----:B------:R-:W-:Y:S02]  /*cad0*/  IMAD.MOV.U32 R12, RZ, RZ, R9 ;  /* 0x000000ffff0c7224 */ /* 0x000fe400078e0009 */
.L_x_71937:
[----:B------:R-:W-:Y:S05]  /*cae0*/  BSYNC B1 ;  /* 0x0000000000017941 */ /* 0x000fea0003800000 */
.L_x_71935:
        /* <DEDUP_REMOVED lines=9> */
.L_x_71939:
[----:B------:R-:W-:Y:S01]  /*cb80*/  IMAD.MOV.U32 R9, RZ, RZ, R10 ;  /* 0x000000ffff097224 */ /* 0x000fe200078e000a */
[----:B------:R-:W-:Y:S01]  /*cb90*/  MOV R8, R25 ;  /* 0x0000001900087202 */ /* 0x000fe20000000f00 */
[----:B------:R-:W-:Y:S02]  /*cba0*/  IMAD.MOV.U32 R10, RZ, RZ, R13 ;  /* 0x000000ffff0a7224 */ /* 0x000fe400078e000d */
[----:B------:R-:W-:Y:S02]  /*cbb0*/  IMAD.MOV.U32 R25, RZ, RZ, R14 ;  /* 0x000000ffff197224 */ /* 0x000fe400078e000e */
.L_x_71940:
[----:B------:R-:W-:Y:S05]  /*cbc0*/  BSYNC B1 ;  /* 0x0000000000017941 */ /* 0x000fea0003800000 */
.L_x_71938:
        /* <DEDUP_REMOVED lines=9> */
.L_x_71942:
[----:B------:R-:W-:Y:S01]  /*cc60*/  MOV R13, R9 ;  /* 0x00000009000d7202 */ /* 0x000fe20000000f00 */
[----:B------:R-:W-:Y:S02]  /*cc70*/  IMAD.MOV.U32 R14, RZ, RZ, R8 ;  /* 0x000000ffff0e7224 */ /* 0x000fe400078e0008 */
[----:B------:R-:W-:Y:S02]  /*cc80*/  IMAD.MOV.U32 R9, RZ, RZ, R16 ;  /* 0x000000ffff097224 */ /* 0x000fe400078e0010 */
[----:B------:R-:W-:Y:S02]  /*cc90*/  IMAD.MOV.U32 R8, RZ, RZ, R17 ;  /* 0x000000ffff087224 */ /* 0x000fe400078e0011 */
.L_x_71943:
[----:B------:R-:W-:Y:S05]  /*cca0*/  BSYNC B1 ;  /* 0x0000000000017941 */ /* 0x000fea0003800000 */
.L_x_71941:
        /* <DEDUP_REMOVED lines=16> */
.L_x_71945:
[----:B------:R-:W-:Y:S01]  /*cdb0*/  IMAD.MOV.U32 R16, RZ, RZ, R15 ;  /* 0x000000ffff107224 */ /* 0x000fe200078e000f */
[----:B------:R-:W-:Y:S01]  /*cdc0*/  MOV R15, R6 ;  /* 0x00000006000f7202 */ /* 0x000fe20000000f00 */
[----:B------:R-:W-:Y:S02]  /*cdd0*/  IMAD.MOV.U32 R24, RZ, RZ, R7 ;  /* 0x000000ffff187224 */ /* 0x000fe400078e0007 */
[----:B------:R-:W-:Y:S02]  /*cde0*/  IMAD.MOV.U32 R7, RZ, RZ, R18 ;  /* 0x000000ffff077224 */ /* 0x000fe400078e0012 */
.L_x_71946:
[----:B------:R-:W-:Y:S05]  /*cdf0*/  BSYNC B1 ;  /* 0x0000000000017941 */ /* 0x000fea0003800000 */
.L_x_71944:
        /* <DEDUP_REMOVED lines=9> */
.L_x_71948:
[----:B------:R-:W-:Y:S01]  /*ce90*/  IMAD.MOV.U32 R17, RZ, RZ, R16 ;  /* 0x000000ffff117224 */ /* 0x000fe200078e0010 */
[----:B------:R-:W-:Y:S01]  /*cea0*/  MOV R27, R24 ;  /* 0x00000018001b7202 */ /* 0x000fe20000000f00 */
[----:B------:R-:W-:Y:S02]  /*ceb0*/  IMAD.MOV.U32 R16, RZ, RZ, R4 ;  /* 0x000000ffff107224 */ /* 0x000fe400078e0004 */
[----:B------:R-:W-:Y:S02]  /*cec0*/  IMAD.MOV.U32 R24, RZ, RZ, R19 ;  /* 0x000000ffff187224 */ /* 0x000fe400078e0013 */
.L_x_71949:
[----:B------:R-:W-:Y:S05]  /*ced0*/  BSYNC B1 ;  /* 0x0000000000017941 */ /* 0x000fea0003800000 */
.L_x_71947:
        /* <DEDUP_REMOVED lines=9> */
.L_x_71951:
[----:B------:R-:W-:Y:S01]  /*cf70*/  MOV R18, R17 ;  /* 0x0000001100127202 */ /* 0x000fe20000000f00 */
[----:B------:R-:W-:Y:S02]  /*cf80*/  IMAD.MOV.U32 R19, RZ, RZ, R27 ;  /* 0x000000ffff137224 */ /* 0x000fe400078e001b */
[----:B------:R-:W-:Y:S02]  /*cf90*/  IMAD.MOV.U32 R17, RZ, RZ, R5 ;  /* 0x000000ffff117224 */ /* 0x000fe400078e0005 */
[----:B------:R-:W-:Y:S02]  /*cfa0*/  IMAD.MOV.U32 R27, RZ, RZ, R26 ;  /* 0x000000ffff1b7224 */ /* 0x000fe400078e001a */
.L_x_71952:
[----:B------:R-:W-:Y:S05]  /*cfb0*/  BSYNC B1 ;  /* 0x0000000000017941 */ /* 0x000fea0003800000 */
.L_x_71950:
        /* <DEDUP_REMOVED lines=9> */
.L_x_71954:
[----:B------:R-:W-:Y:S02]  /*d050*/  IMAD.MOV.U32 R29, RZ, RZ, R18 ;  /* 0x000000ffff1d7224 */ /* 0x000fe400078e0012 */
[----:B------:R-:W-:Y:S02]  /*d060*/  IMAD.MOV.U32 R26, RZ, RZ, R19 ;  /* 0x000000ffff1a7224 */ /* 0x000fe400078e0013 */
[----:B------:R-:W-:Y:S02]  /*d070*/  IMAD.MOV.U32 R18, RZ, RZ, R11 ;  /* 0x000000ffff127224 */ /* 0x000fe400078e000b */
[----:B------:R-:W-:Y:S02]  /*d080*/  IMAD.MOV.U32 R19, RZ, RZ, R12 ;  /* 0x000000ffff137224 */ /* 0x000fe400078e000c */
.L_x_71955:
[----:B------:R-:W-:Y:S05]  /*d090*/  BSYNC B1 ;  /* 0x0000000000017941 */ /* 0x000fea0003800000 */
.L_x_71953:
        /* <DEDUP_REMOVED lines=9> */
.L_x_71957:
[----:B------:R-:W-:Y:S02]  /*d130*/  IMAD.MOV.U32 R28, RZ, RZ, R29 ;  /* 0x000000ffff1c7224 */ /* 0x000fe400078e001d */
[----:B------:R-:W-:Y:S01]  /*d140*/  IMAD.MOV.U32 R30, RZ, RZ, R26 ;  /* 0x000000ffff1e7224 */ /* 0x000fe200078e001a */
[----:B------:R-:W-:Y:S01]  /*d150*/  MOV R26, R25 ;  /* 0x00000019001a7202 */ /* 0x000fe20000000f00 */
[----:B------:R-:W-:Y:S02]  /*d160*/  IMAD.MOV.U32 R29, RZ, RZ, R10 ;  /* 0x000000ffff1d7224 */ /* 0x000fe400078e000a */
.L_x_71958:
[----:B------:R-:W-:Y:S05]  /*d170*/  BSYNC B1 ;  /* 0x0000000000017941 */ /* 0x000fea0003800000 */
.L_x_71956:
        /* <DEDUP_REMOVED lines=9> */
.L_x_71960:
[----:B------:R-:W-:Y:S01]  /*d210*/  IMAD.MOV.U32 R25, RZ, RZ, R28 ;  /* 0x000000ffff197224 */ /* 0x000fe200078e001c */
[----:B------:R-:W-:Y:S01]  /*d220*/  MOV R28, R9 ;  /* 0x00000009001c7202 */ /* 0x000fe20000000f00 */
[----:B------:R-:W-:Y:S02]  /*d230*/  IMAD.MOV.U32 R31, RZ, RZ, R30 ;  /* 0x000000ffff1f7224 */ /* 0x000fe400078e001e */
[----:B------:R-:W-:Y:S02]  /*d240*/  IMAD.MOV.U32 R30, RZ, RZ, R8 ;  /* 0x000000ffff1e7224 */ /* 0x000fe400078e0008 */
.L_x_71961:
[----:B------:R-:W-:Y:S05]  /*d250*/  BSYNC B1 ;  /* 0x0000000000017941 */ /* 0x000fea0003800000 */
.L_x_71959:
        /* <DEDUP_REMOVED lines=9> */
.L_x_71963:
[----:B------:R-:W-:Y:S01]  /*d2f0*/  IMAD.MOV.U32 R32, RZ, RZ, R25 ;  /* 0x000000ffff207224 */ /* 0x000fe200078e0019 */
[----:B------:R-:W-:Y:S01]  /*d300*/  MOV R36, R31 ;  /* 0x0000001f00247202 */ /* 0x000fe20000000f00 */
[----:B------:R-:W-:Y:S02]  /*d310*/  IMAD.MOV.U32 R25, RZ, RZ, R13 ;  /* 0x000000ffff197224 */ /* 0x000fe400078e000d */
[----:B------:R-:W-:Y:S02]  /*d320*/  IMAD.MOV.U32 R31, RZ, RZ, R14 ;  /* 0x000000ffff1f7224 */ /* 0x000fe400078e000e */
.L_x_71964:
[----:B------:R-:W-:Y:S05]  /*d330*/  BSYNC B1 ;  /* 0x0000000000017941 */ /* 0x000fea0003800000 */
.L_x_71962:
        /* <DEDUP_REMOVED lines=16> */
.L_x_71966:
[----:B------:R-:W-:Y:S02]  /*d440*/  IMAD.MOV.U32 R14, RZ, RZ, R15 ;  /* 0x000000ffff0e7224 */ /* 0x000fe400078e000f */
[----:B------:R-:W-:Y:S01]  /*d450*/  IMAD.MOV.U32 R6, RZ, RZ, R7 ;  /* 0x000000ffff067224 */ /* 0x000fe200078e0007 */
[----:B------:R-:W-:Y:S01]  /*d460*/  MOV R7, R24 ;  /* 0x0000001800077202 */ /* 0x000fe20000000f00 */
[----:B------:R-:W-:Y:S02]  /*d470*/  IMAD.MOV.U32 R15, RZ, RZ, R16 ;  /* 0x000000ffff0f7224 */ /* 0x000fe400078e0010 */
.L_x_71967:
[----:B------:R-:W-:Y:S05]  /*d480*/  BSYNC B1 ;  /* 0x0000000000017941 */ /* 0x000fea0003800000 */
.L_x_71965:
        /* <DEDUP_REMOVED lines=9> */
.L_x_71969:
[----:B------:R-:W-:Y:S01]  /*d520*/  IMAD.MOV.U32 R13, RZ, RZ, R14 ;  /* 0x000000ffff0d7224 */ /* 0x000fe200078e000e */
[----:B------:R-:W-:Y:S01]  /*d530*/  MOV R14, R17 ;  /* 0x00000011000e7202 */ /* 0x000fe20000000f00 */
[----:B------:R-:W-:Y:S02]  /*d540*/  IMAD.MOV.U32 R5, RZ, RZ, R6 ;  /* 0x000000ffff057224 */ /* 0x000fe400078e0006 */
[----:B------:R-:W-:Y:S02]  /*d550*/  IMAD.MOV.U32 R6, RZ, RZ, R27 ;  /* 0x000000ffff067224 */ /* 0x000fe400078e001b */
.L_x_71970:
[----:B------:R-:W-:Y:S05]  /*d560*/  BSYNC B1 ;  /* 0x0000000000017941 */ /* 0x000fea0003800000 */
.L_x_71968:
        /* <DEDUP_REMOVED lines=9> */
.L_x_71972:
[----:B------:R-:W-:Y:S01]  /*d600*/  IMAD.MOV.U32 R12, RZ, RZ, R13 ;  /* 0x000000ffff0c7224 */ /* 0x000fe200078e000d */
[----:B------:R-:W-:Y:S01]  /*d610*/  MOV R4, R5 ;  /* 0x0000000500047202 */ /* 0x000fe20000000f00 */
[----:B------:R-:W-:Y:S02]  /*d620*/  IMAD.MOV.U32 R13, RZ, RZ, R18 ;  /* 0x000000ffff0d7224 */ /* 0x000fe400078e0012 */
[----:B------:R-:W-:Y:S02]  /*d630*/  IMAD.MOV.U32 R5, RZ, RZ, R19 ;  /* 0x000000ffff057224 */ /* 0x000fe400078e0013 */
.L_x_71973:
[----:B------:R-:W-:Y:S05]  /*d640*/  BSYNC B1 ;  /* 0x0000000000017941 */ /* 0x000fea0003800000 */
.L_x_71971:
        /* <DEDUP_REMOVED lines=9> */
.L_x_71975:
[----:B------:R-:W-:Y:S01]  /*d6e0*/  MOV R19, R12 ;  /* 0x0000000c00137202 */ /* 0x000fe20000000f00 */
[----:B------:R-:W-:Y:S02]  /*d6f0*/  IMAD.MOV.U32 R11, RZ, RZ, R4 ;  /* 0x000000ffff0b7224 */ /* 0x000fe400078e0004 */
[----:B------:R-:W-:Y:S02]  /*d700*/  IMAD.MOV.U32 R12, RZ, RZ, R29 ;  /* 0x000000ffff0c7224 */ /* 0x000fe400078e001d */
[----:B------:R-:W-:Y:S02]  /*d710*/  IMAD.MOV.U32 R4, RZ, RZ, R26 ;  /* 0x000000ffff047224 */ /* 0x000fe400078e001a */
.L_x_71976:
[----:B------:R-:W-:Y:S05]  /*d720*/  BSYNC B1 ;  /* 0x0000000000017941 */ /* 0x000fea0003800000 */
.L_x_71974:
        /* <DEDUP_REMOVED lines=9> */
.L_x_71978:
[----:B------:R-:W-:Y:S02]  /*d7c0*/  IMAD.MOV.U32 R18, RZ, RZ, R19 ;  /* 0x000000ffff127224 */ /* 0x000fe400078e0013 */
[----:B------:R-:W-:Y:S02]  /*d7d0*/  IMAD.MOV.U32 R10, RZ, RZ, R11 ;  /* 0x000000ffff0a7224 */ /* 0x000fe400078e000b */
[----:B------:R-:W-:Y:S02]  /*d7e0*/  IMAD.MOV.U32 R19, RZ, RZ, R28 ;  /* 0x000000ffff137224 */ /* 0x000fe400078e001c */
[----:B------:R-:W-:Y:S02]  /*d7f0*/  IMAD.MOV.U32 R11, RZ, RZ, R30 ;  /* 0x000000ffff0b7224 */ /* 0x000fe400078e001e */
.L_x_71979:
[----:B------:R-:W-:Y:S05]  /*d800*/  BSYNC B1 ;  /* 0x0000000000017941 */ /* 0x000fea0003800000 */
.L_x_71977:
        /* <DEDUP_REMOVED lines=9> */
.L_x_71981:
[----:B------:R-:W-:Y:S02]  /*d8a0*/  IMAD.MOV.U32 R17, RZ, RZ, R18 ;  /* 0x000000ffff117224 */ /* 0x000fe400078e0012 */
[----:B------:R-:W-:Y:S01]  /*d8b0*/  IMAD.MOV.U32 R9, RZ, RZ, R10 ;  /* 0x000000ffff097224 */ /* 0x000fe200078e000a */
[----:B------:R-:W-:Y:S01]  /*d8c0*/  MOV R10, R31 ;  /* 0x0000001f000a7202 */ /* 0x000fe20000000f00 */
[----:B------:R-:W-:Y:S02]  /*d8d0*/  IMAD.MOV.U32 R18, RZ, RZ, R25 ;  /* 0x000000ffff127224 */ /* 0x000fe400078e0019 */
.L_x_71982:
[----:B------:R-:W-:Y:S05]  /*d8e0*/  BSYNC B1 ;  /* 0x0000000000017941 */ /* 0x000fea0003800000 */
.L_x_71980:
        /* <DEDUP_REMOVED lines=9> */
.L_x_71984:
[----:B------:R-:W-:Y:S01]  /*d980*/  IMAD.MOV.U32 R16, RZ, RZ, R17 ;  /* 0x000000ffff107224 */ /* 0x000fe200078e0011 */
[----:B------:R-:W-:Y:S01]  /*d990*/  MOV R17, R32 ;  /* 0x0000002000117202 */ /* 0x000fe20000000f00 */
[----:B------:R-:W-:Y:S02]  /*d9a0*/  IMAD.MOV.U32 R8, RZ, RZ, R9 ;  /* 0x000000ffff087224 */ /* 0x000fe400078e0009 */
[----:B------:R-:W-:Y:S02]  /*d9b0*/  IMAD.MOV.U32 R9, RZ, RZ, R36 ;  /* 0x000000ffff097224 */ /* 0x000fe400078e0024 */
.L_x_71985:
[----:B------:R-:W-:Y:S05]  /*d9c0*/  BSYNC B1 ;  /* 0x0000000000017941 */ /* 0x000fea0003800000 */
.L_x_71983:
[----:B------:R-:W-:Y:S02]  /*d9d0*/  FADD.FTZ R2, R2, R3 ;  /* 0x0000000302027221 */ /* 0x000fe40000010000 */
[----:B------:R-:W-:Y:S02]  /*d9e0*/  IMAD.MOV.U32 R3, RZ, RZ, R21 ;  /* 0x000000ffff037224 */ /* 0x000fe400078e0015 */
.L_x_71817:
[----:B--234-:R-:W-:Y:S05]  /*d9f0*/  BSYNC B0 ;  /* 0x0000000000007941 */ /* 0x01cfea0003800000 */
.L_x_71816:
        /* <DEDUP_REMOVED lines=46> */
.L_x_71989:
[----:B------:R-:W-:Y:S02]  /*dce0*/  IMAD.MOV.U32 R46, RZ, RZ, R15 ;  /* 0x000000ffff2e7224 */ /* 0x000fe400078e000f */
[----:B------:R-:W-:Y:S01]  /*dcf0*/  IMAD.MOV.U32 R48, RZ, RZ, R7 ;  /* 0x000000ffff307224 */ /* 0x000fe200078e0007 */
[----:B------:R-:W-:Y:S01]  /*dd00*/  MOV R7, R6 ;  /* 0x0000000600077202 */ /* 0x000fe20000000f00 */
[----:B------:R-:W-:Y:S02]  /*dd10*/  IMAD.MOV.U32 R15, RZ, RZ, R14 ;  /* 0x000000ffff0f7224 */ /* 0x000fe400078e000e */
.L_x_71990:
[----:B------:R-:W-:Y:S05]  /*dd20*/  BSYNC B1 ;  /* 0x0000000000017941 */ /* 0x000fea0003800000 */
.L_x_71988:
        /* <DEDUP_REMOVED lines=9> */
.L_x_71992:
[----:B------:R-:W-:Y:S01]  /*ddc0*/  IMAD.MOV.U32 R25, RZ, RZ, R46 ;  /* 0x000000ffff197224 */ /* 0x000fe200078e002e */
[----:B------:R-:W-:Y:S01]  /*ddd0*/  MOV R46, R13 ;  /* 0x0000000d002e7202 */ /* 0x000fe20000000f00 */
[----:B------:R-:W-:Y:S02]  /*dde0*/  IMAD.MOV.U32 R27, RZ, RZ, R48 ;  /* 0x000000ffff1b7224 */ /* 0x000fe400078e0030 */
[----:B------:R-:W-:Y:S02]  /*ddf0*/  IMAD.MOV.U32 R48, RZ, RZ, R5 ;  /* 0x000000ffff307224 */ /* 0x000fe400078e0005 */
.L_x_71993:
[----:B------:R-:W-:Y:S05]  /*de00*/  BSYNC B1 ;  /* 0x0000000000017941 */ /* 0x000fea0003800000 */
.L_x_71991:
        /* <DEDUP_REMOVED lines=9> */
.L_x_71995:
[----:B------:R-:W-:Y:S01]  /*dea0*/  IMAD.MOV.U32 R6, RZ, RZ, R25 ;  /* 0x000000ffff067224 */ /* 0x000fe200078e0019 */
[----:B------:R-:W-:Y:S01]  /*deb0*/  MOV R14, R27 ;  /* 0x0000001b000e7202 */ /* 0x000fe20000000f00 */
[----:B------:R-:W-:Y:S02]  /*dec0*/  IMAD.MOV.U32 R25, RZ, RZ, R12 ;  /* 0x000000ffff197224 */ /* 0x000fe400078e000c */
[----:B------:R-:W-:Y:S02]  /*ded0*/  IMAD.MOV.U32 R27, RZ, RZ, R4 ;  /* 0x000000ffff1b7224 */ /* 0x000fe400078e0004 */
.L_x_71996:
[----:B------:R-:W-:Y:S05]  /*dee0*/  BSYNC B1 ;  /* 0x0000000000017941 */ /* 0x000fea0003800000 */
.L_x_71994:
        /* <DEDUP_REMOVED lines=9> */
.L_x_71998:
[----:B------:R-:W-:Y:S01]  /*df80*/  MOV R5, R6 ;  /* 0x0000000600057202 */ /* 0x000fe20000000f00 */
[----:B------:R-:W-:Y:S02]  /*df90*/  IMAD.MOV.U32 R13, RZ, RZ, R14 ;  /* 0x000000ffff0d7224 */ /* 0x000fe400078e000e */
[----:B------:R-:W-:Y:S02]  /*dfa0*/  IMAD.MOV.U32 R6, RZ, RZ, R19 ;  /* 0x000000ffff067224 */ /* 0x000fe400078e0013 */
[----:B------:R-:W-:Y:S02]  /*dfb0*/  IMAD.MOV.U32 R14, RZ, RZ, R11 ;  /* 0x000000ffff0e7224 */ /* 0x000fe400078e000b */
.L_x_71999:
[----:B------:R-:W-:Y:S05]  /*dfc0*/  BSYNC B1 ;  /* 0x0000000000017941 */ /* 0x000fea0003800000 */
.L_x_71997:
        /* <DEDUP_REMOVED lines=9> */
.L_x_72001:
[----:B------:R-:W-:Y:S02]  /*e060*/  IMAD.MOV.U32 R4, RZ, RZ, R5 ;  /* 0x000000ffff047224 */ /* 0x000fe400078e0005 */
[----:B------:R-:W-:Y:S02]  /*e070*/  IMAD.MOV.U32 R12, RZ, RZ, R13 ;  /* 0x000000ffff0c7224 */ /* 0x000fe400078e000d */
[----:B------:R-:W-:Y:S02]  /*e080*/  IMAD.MOV.U32 R5, RZ, RZ, R18 ;  /* 0x000000ffff057224 */ /* 0x000fe400078e0012 */
[----:B------:R-:W-:Y:S02]  /*e090*/  IMAD.MOV.U32 R13, RZ, RZ, R10 ;  /* 0x000000ffff0d7224 */ /* 0x000fe400078e000a */
.L_x_72002:
[----:B------:R-:W-:Y:S05]  /*e0a0*/  BSYNC B1 ;  /* 0x0000000000017941 */ /* 0x000fea0003800000 */
.L_x_72000:
        /* <DEDUP_REMOVED lines=9> */
.L_x_72004:
[----:B------:R-:W-:Y:S02]  /*e140*/  IMAD.MOV.U32 R11, RZ, RZ, R4 ;  /* 0x000000ffff0b7224 */ /* 0x000fe400078e0004 */
[----:B------:R-:W-:Y:S01]  /*e150*/  IMAD.MOV.U32 R19, RZ, RZ, R12 ;  /* 0x000000ffff137224 */ /* 0x000fe200078e000c */
[----:B------:R-:W-:Y:S01]  /*e160*/  MOV R12, R9 ;  /* 0x00000009000c7202 */ /* 0x000fe20000000f00 */
[----:B------:R-:W-:Y:S02]  /*e170*/  IMAD.MOV.U32 R4, RZ, RZ, R17 ;  /* 0x000000ffff047224 */ /* 0x000fe400078e0011 */
.L_x_72005:
[----:B------:R-:W-:Y:S05]  /*e180*/  BSYNC B1 ;  /* 0x0000000000017941 */ /* 0x000fea0003800000 */
.L_x_72003:
        /* <DEDUP_REMOVED lines=9> */
.L_x_72007:
[----:B------:R-:W-:Y:S01]  /*e220*/  IMAD.MOV.U32 R9, RZ, RZ, R11 ;  /* 0x000000ffff097224 */ /* 0x000fe200078e000b */
[----:B------:R-:W-:Y:S01]  /*e230*/  MOV R11, R16 ;  /* 0x00000010000b7202 */ /* 0x000fe20000000f00 */
[----:B------:R-:W-:Y:S02]  /*e240*/  IMAD.MOV.U32 R10, RZ, RZ, R19 ;  /* 0x000000ffff0a7224 */ /* 0x000fe400078e0013 */
[----:B------:R-:W-:Y:S02]  /*e250*/  IMAD.MOV.U32 R19, RZ, RZ, R8 ;  /* 0x000000ffff137224 */ /* 0x000fe400078e0008 */
.L_x_72008:
[----:B------:R-:W-:Y:S05]  /*e260*/  BSYNC B1 ;  /* 0x0000000000017941 */ /* 0x000fea0003800000 */
.L_x_72006:
        /* <DEDUP_REMOVED lines=16> */
.L_x_72010:
[----:B------:R-:W-:Y:S02]  /*e370*/  IMAD.MOV.U32 R8, RZ, RZ, R15 ;  /* 0x000000ffff087224 */ /* 0x000fe400078e000f */
[----:B------:R-:W-:Y:S02]  /*e380*/  IMAD.MOV.U32 R16, RZ, RZ, R7 ;  /* 0x000000ffff107224 */ /* 0x000fe400078e0007 */
[----:B------:R-:W-:Y:S02]  /*e390*/  IMAD.MOV.U32 R15, RZ, RZ, R46 ;  /* 0x000000ffff0f7224 */ /* 0x000fe400078e002e */
[----:B------:R-:W-:Y:S02]  /*e3a0*/  IMAD.MOV.U32 R7, RZ, RZ, R48 ;  /* 0x000000ffff077224 */ /* 0x000fe400078e0030 */
.L_x_72011:
[----:B------:R-:W-:Y:S05]  /*e3b0*/  BSYNC B1 ;  /* 0x0000000000017941 */ /* 0x000fea0003800000 */
.L_x_72009:
        /* <DEDUP_REMOVED lines=9> */
.L_x_72013:
[----:B------:R-:W-:Y:S02]  /*e450*/  IMAD.MOV.U32 R17, RZ, RZ, R8 ;  /* 0x000000ffff117224 */ /* 0x000fe400078e0008 */
[----:B------:R-:W-:Y:S01]  /*e460*/  IMAD.MOV.U32 R29, RZ, RZ, R16 ;  /* 0x000000ffff1d7224 */ /* 0x000fe200078e0010 */
[----:B------:R-:W-:Y:S01]  /*e470*/  MOV R16, R27 ;  /* 0x0000001b00107202 */ /* 0x000fe20000000f00 */
[----:B------:R-:W-:Y:S02]  /*e480*/  IMAD.MOV.U32 R8, RZ, RZ, R25 ;  /* 0x000000ffff087224 */ /* 0x000fe400078e0019 */
.L_x_72014:
[----:B------:R-:W-:Y:S05]  /*e490*/  BSYNC B1 ;  /* 0x0000000000017941 */ /* 0x000fea0003800000 */
.L_x_72012:
        /* <DEDUP_REMOVED lines=9> */
.L_x_72016:
[----:B------:R-:W-:Y:S01]  /*e530*/  IMAD.MOV.U32 R18, RZ, RZ, R17 ;  /* 0x000000ffff127224 */ /* 0x000fe200078e0011 */
[----:B------:R-:W-:Y:S01]  /*e540*/  MOV R17, R6 ;  /* 0x0000000600117202 */ /* 0x000fe20000000f00 */
[----:B------:R-:W-:Y:S02]  /*e550*/  IMAD.MOV.U32 R46, RZ, RZ, R29 ;  /* 0x000000ffff2e7224 */ /* 0x000fe400078e001d */
[----:B------:R-:W-:Y:S02]  /*e560*/  IMAD.MOV.U32 R29, RZ, RZ, R14 ;  /* 0x000000ffff1d7224 */ /* 0x000fe400078e000e */
.L_x_72017:
[----:B------:R-:W-:Y:S05]  /*e570*/  BSYNC B1 ;  /* 0x0000000000017941 */ /* 0x000fea0003800000 */
.L_x_72015:
        /* <DEDUP_REMOVED lines=9> */
.L_x_72019:
[----:B------:R-:W-:Y:S01]  /*e610*/  IMAD.MOV.U32 R25, RZ, RZ, R18 ;  /* 0x000000ffff197224 */ /* 0x000fe200078e0012 */
[----:B------:R-:W-:Y:S01]  /*e620*/  MOV R27, R46 ;  /* 0x0000002e001b7202 */ /* 0x000fe20000000f00 */
[----:B------:R-:W-:Y:S02]  /*e630*/  IMAD.MOV.U32 R18, RZ, RZ, R5 ;  /* 0x000000ffff127224 */ /* 0x000fe400078e0005 */
[----:B------:R-:W-:Y:S02]  /*e640*/  IMAD.MOV.U32 R46, RZ, RZ, R13 ;  /* 0x000000ffff2e7224 */ /* 0x000fe400078e000d */
.L_x_72020:
[----:B------:R-:W-:Y:S05]  /*e650*/  BSYNC B1 ;  /* 0x0000000000017941 */ /* 0x000fea0003800000 */
.L_x_72018:
        /* <DEDUP_REMOVED lines=9> */
.L_x_72022:
[----:B------:R-:W-:Y:S01]  /*e6f0*/  MOV R6, R25 ;  /* 0x0000001900067202 */ /* 0x000fe20000000f00 */
[----:B------:R-:W-:Y:S02]  /*e700*/  IMAD.MOV.U32 R14, RZ, RZ, R27 ;  /* 0x000000ffff0e7224 */ /* 0x000fe400078e001b */
[----:B------:R-:W-:Y:S02]  /*e710*/  IMAD.MOV.U32 R25, RZ, RZ, R4 ;  /* 0x000000ffff197224 */ /* 0x000fe400078e0004 */
[----:B------:R-:W-:Y:S02]  /*e720*/  IMAD.MOV.U32 R27, RZ, RZ, R12 ;  /* 0x000000ffff1b7224 */ /* 0x000fe400078e000c */
.L_x_72023:
[----:B------:R-:W-:Y:S05]  /*e730*/  BSYNC B1 ;  /* 0x0000000000017941 */ /* 0x000fea0003800000 */
.L_x_72021:
        /* <DEDUP_REMOVED lines=9> */
.L_x_72025:
[----:B------:R-:W-:Y:S02]  /*e7d0*/  IMAD.MOV.U32 R4, RZ, RZ, R6 ;  /* 0x000000ffff047224 */ /* 0x000fe400078e0006 */
[----:B------:R-:W-:Y:S02]  /*e7e0*/  IMAD.MOV.U32 R5, RZ, RZ, R14 ;  /* 0x000000ffff057224 */ /* 0x000fe400078e000e */
[----:B------:R-:W-:Y:S02]  /*e7f0*/  IMAD.MOV.U32 R6, RZ, RZ, R11 ;  /* 0x000000ffff067224 */ /* 0x000fe400078e000b */
[----:B------:R-:W-:Y:S02]  /*e800*/  IMAD.MOV.U32 R14, RZ, RZ, R19 ;  /* 0x000000ffff0e7224 */ /* 0x000fe400078e0013 */
.L_x_72026:
[----:B------:R-:W-:Y:S05]  /*e810*/  BSYNC B1 ;  /* 0x0000000000017941 */ /* 0x000fea0003800000 */
.L_x_72024:
        /* <DEDUP_REMOVED lines=9> */
.L_x_72028:
[----:B------:R-:W-:Y:S02]  /*e8b0*/  IMAD.MOV.U32 R11, RZ, RZ, R4 ;  /* 0x000000ffff0b7224 */ /* 0x000fe400078e0004 */
[----:B------:R-:W-:Y:S01]  /*e8c0*/  IMAD.MOV.U32 R12, RZ, RZ, R5 ;  /* 0x000000ffff0c7224 */ /* 0x000fe200078e0005 */
[----:B------:R-:W-:Y:S01]  /*e8d0*/  MOV R5, R10 ;  /* 0x0000000a00057202 */ /* 0x000fe20000000f00 */
[----:B------:R-:W-:Y:S02]  /*e8e0*/  IMAD.MOV.U32 R4, RZ, RZ, R9 ;  /* 0x000000ffff047224 */ /* 0x000fe400078e0009 */
.L_x_72029:
[----:B------:R-:W-:Y:S05]  /*e8f0*/  BSYNC B1 ;  /* 0x0000000000017941 */ /* 0x000fea0003800000 */
.L_x_72027:
        /* <DEDUP_REMOVED lines=16> */
.L_x_72031:
[----:B------:R-:W-:Y:S01]  /*ea00*/  MOV R10, R15 ;  /* 0x0000000f000a7202 */ /* 0x000fe20000000f00 */
[----:B------:R-:W-:Y:S02]  /*ea10*/  IMAD.MOV.U32 R32, RZ, RZ, R7 ;  /* 0x000000ffff207224 */ /* 0x000fe400078e0007 */
[----:B------:R-:W-:Y:S02]  /*ea20*/  IMAD.MOV.U32 R15, RZ, RZ, R8 ;  /* 0x000000ffff0f7224 */ /* 0x000fe400078e0008 */
[----:B------:R-:W-:Y:S02]  /*ea30*/  IMAD.MOV.U32 R7, RZ, RZ, R16 ;  /* 0x000000ffff077224 */ /* 0x000fe400078e0010 */
.L_x_72032:
[----:B------:R-:W-:Y:S05]  /*ea40*/  BSYNC B1 ;  /* 0x0000000000017941 */ /* 0x000fea0003800000 */
.L_x_72030:
        /* <DEDUP_REMOVED lines=9> */
.L_x_72034:
[----:B------:R-:W-:Y:S02]  /*eae0*/  IMAD.MOV.U32 R9, RZ, RZ, R10 ;  /* 0x000000ffff097224 */ /* 0x000fe400078e000a */
[----:B------:R-:W-:Y:S02]  /*eaf0*/  IMAD.MOV.U32 R13, RZ, RZ, R32 ;  /* 0x000000ffff0d7224 */ /* 0x000fe400078e0020 */
[----:B------:R-:W-:Y:S02]  /*eb00*/  IMAD.MOV.U32 R10, RZ, RZ, R17 ;  /* 0x000000ffff0a7224 */ /* 0x000fe400078e0011 */
[----:B------:R-:W-:Y:S02]  /*eb10*/  IMAD.MOV.U32 R32, RZ, RZ, R29 ;  /* 0x000000ffff207224 */ /* 0x000fe400078e001d */
.L_x_72035:
[----:B------:R-:W-:Y:S05]  /*eb20*/  BSYNC B1 ;  /* 0x0000000000017941 */ /* 0x000fea0003800000 */
.L_x_72033:
        /* <DEDUP_REMOVED lines=9> */
.L_x_72037:
[----:B------:R-:W-:Y:S02]  /*ebc0*/  IMAD.MOV.U32 R8, RZ, RZ, R9 ;  /* 0x000000ffff087224 */ /* 0x000fe400078e0009 */
[----:B------:R-:W-:Y:S01]  /*ebd0*/  IMAD.MOV.U32 R16, RZ, RZ, R13 ;  /* 0x000000ffff107224 */ /* 0x000fe200078e000d */
[----:B------:R-:W-:Y:S01]  /*ebe0*/  MOV R13, R46 ;  /* 0x0000002e000d7202 */ /* 0x000fe20000000f00 */
[----:B------:R-:W-:Y:S02]  /*ebf0*/  IMAD.MOV.U32 R9, RZ, RZ, R18 ;  /* 0x000000ffff097224 */ /* 0x000fe400078e0012 */
.L_x_72038:
[----:B------:R-:W-:Y:S05]  /*ec00*/  BSYNC B1 ;  /* 0x0000000000017941 */ /* 0x000fea0003800000 */
.L_x_72036:
        /* <DEDUP_REMOVED lines=9> */
.L_x_72040:
[----:B------:R-:W-:Y:S01]  /*eca0*/  IMAD.MOV.U32 R17, RZ, RZ, R8 ;  /* 0x000000ffff117224 */ /* 0x000fe200078e0008 */
[----:B------:R-:W-:Y:S01]  /*ecb0*/  MOV R8, R25 ;  /* 0x0000001900087202 */ /* 0x000fe20000000f00 */
[----:B------:R-:W-:Y:S02]  /*ecc0*/  IMAD.MOV.U32 R19, RZ, RZ, R16 ;  /* 0x000000ffff137224 */ /* 0x000fe400078e0010 */
[----:B------:R-:W-:Y:S02]  /*ecd0*/  IMAD.MOV.U32 R16, RZ, RZ, R27 ;  /* 0x000000ffff107224 */ /* 0x000fe400078e001b */
.L_x_72041:
[----:B------:R-:W-:Y:S05]  /*ece0*/  BSYNC B1 ;  /* 0x0000000000017941 */ /* 0x000fea0003800000 */
.L_x_72039:
        /* <DEDUP_REMOVED lines=9> */
.L_x_72043:
[----:B------:R-:W-:Y:S01]  /*ed80*/  IMAD.MOV.U32 R25, RZ, RZ, R17 ;  /* 0x000000ffff197224 */ /* 0x000fe200078e0011 */
[----:B------:R-:W-:Y:S01]  /*ed90*/  MOV R18, R19 ;  /* 0x0000001300127202 */ /* 0x000fe20000000f00 */
[----:B------:R-:W-:Y:S02]  /*eda0*/  IMAD.MOV.U32 R17, RZ, RZ, R6 ;  /* 0x000000ffff117224 */ /* 0x000fe400078e0006 */
[----:B------:R-:W-:Y:S02]  /*edb0*/  IMAD.MOV.U32 R19, RZ, RZ, R14 ;  /* 0x000000ffff137224 */ /* 0x000fe400078e000e */
.L_x_72044:
[----:B------:R-:W-:Y:S05]  /*edc0*/  BSYNC B1 ;  /* 0x0000000000017941 */ /* 0x000fea0003800000 */
.L_x_72042:
        /* <DEDUP_REMOVED lines=9> */
.L_x_72046:
[----:B------:R-:W-:Y:S01]  /*ee60*/  MOV R6, R25 ;  /* 0x0000001900067202 */ /* 0x000fe20000000f00 */
[----:B------:R-:W-:Y:S02]  /*ee70*/  IMAD.MOV.U32 R27, RZ, RZ, R18 ;  /* 0x000000ffff1b7224 */ /* 0x000fe400078e0012 */
[----:B------:R-:W-:Y:S02]  /*ee80*/  IMAD.MOV.U32 R25, RZ, RZ, R4 ;  /* 0x000000ffff197224 */ /* 0x000fe400078e0004 */
[----:B------:R-:W-:Y:S02]  /*ee90*/  IMAD.MOV.U32 R18, RZ, RZ, R5 ;  /* 0x000000ffff127224 */ /* 0x000fe400078e0005 */
.L_x_72047:
[----:B------:R-:W-:Y:S05]  /*eea0*/  BSYNC B1 ;  /* 0x0000000000017941 */ /* 0x000fea0003800000 */
.L_x_72045:
        /* <DEDUP_REMOVED lines=9> */
.L_x_72049:
[----:B------:R-:W-:Y:S02]  /*ef40*/  IMAD.MOV.U32 R4, RZ, RZ, R6 ;  /* 0x000000ffff047224 */ /* 0x000fe400078e0006 */
[----:B------:R-:W-:Y:S02]  /*ef50*/  IMAD.MOV.U32 R5, RZ, RZ, R27 ;  /* 0x000000ffff057224 */ /* 0x000fe400078e001b */
[----:B------:R-:W-:Y:S02]  /*ef60*/  IMAD.MOV.U32 R6, RZ, RZ, R11 ;  /* 0x000000ffff067224 */ /* 0x000fe400078e000b */
[----:B------:R-:W-:Y:S02]  /*ef70*/  IMAD.MOV.U32 R27, RZ, RZ, R12 ;  /* 0x000000ffff1b7224 */ /* 0x000fe400078e000c */
.L_x_72050:
[----:B------:R-:W-:Y:S05]  /*ef80*/  BSYNC B1 ;  /* 0x0000000000017941 */ /* 0x000fea0003800000 */
.L_x_72048:
        /* <DEDUP_REMOVED lines=16> */
.L_x_72052:
[----:B------:R-:W-:Y:S01]  /*f090*/  IMAD.MOV.U32 R12, RZ, RZ, R15 ;  /* 0x000000ffff0c7224 */ /* 0x000fe200078e000f */
[----:B------:R-:W-:Y:S01]  /*f0a0*/  MOV R14, R7 ;  /* 0x00000007000e7202 */ /* 0x000fe20000000f00 */
[----:B------:R-:W-:Y:S02]  /*f0b0*/  IMAD.MOV.U32 R15, RZ, RZ, R10 ;  /* 0x000000ffff0f7224 */ /* 0x000fe400078e000a */
[----:B------:R-:W-:Y:S02]  /*f0c0*/  IMAD.MOV.U32 R7, RZ, RZ, R32 ;  /* 0x000000ffff077224 */ /* 0x000fe400078e0020 */
.L_x_72053:
[----:B------:R-:W-:Y:S05]  /*f0d0*/  BSYNC B1 ;  /* 0x0000000000017941 */ /* 0x000fea0003800000 */
.L_x_72051:
        /* <DEDUP_REMOVED lines=9> */
.L_x_72055:
[----:B------:R-:W-:Y:S01]  /*f170*/  MOV R11, R12 ;  /* 0x0000000c000b7202 */ /* 0x000fe20000000f00 */
[----:B------:R-:W-:Y:S02]  /*f180*/  IMAD.MOV.U32 R29, RZ, RZ, R14 ;  /* 0x000000ffff1d7224 */ /* 0x000fe400078e000e */
[----:B------:R-:W-:Y:S02]  /*f190*/  IMAD.MOV.U32 R12, RZ, RZ, R9 ;  /* 0x000000ffff0c7224 */ /* 0x000fe400078e0009 */
[----:B------:R-:W-:Y:S02]  /*f1a0*/  IMAD.MOV.U32 R14, RZ, RZ, R13 ;  /* 0x000000ffff0e7224 */ /* 0x000fe400078e000d */
.L_x_72056:
[----:B------:R-:W-:Y:S05]  /*f1b0*/  BSYNC B1 ;  /* 0x0000000000017941 */ /* 0x000fea0003800000 */
.L_x_72054:
        /* <DEDUP_REMOVED lines=9> */
.L_x_72058:
[----:B------:R-:W-:Y:S02]  /*f250*/  IMAD.MOV.U32 R10, RZ, RZ, R11 ;  /* 0x000000ffff0a7224 */ /* 0x000fe400078e000b */
[----:B------:R-:W-:Y:S02]  /*f260*/  IMAD.MOV.U32 R30, RZ, RZ, R29 ;  /* 0x000000ffff1e7224 */ /* 0x000fe400078e001d */
[----:B------:R-:W-:Y:S02]  /*f270*/  IMAD.MOV.U32 R11, RZ, RZ, R8 ;  /* 0x000000ffff0b7224 */ /* 0x000fe400078e0008 */
[----:B------:R-:W-:Y:S02]  /*f280*/  IMAD.MOV.U32 R29, RZ, RZ, R16 ;  /* 0x000000ffff1d7224 */ /* 0x000fe400078e0010 */
.L_x_72059:
[----:B------:R-:W-:Y:S05]  /*f290*/  BSYNC B1 ;  /* 0x0000000000017941 */ /* 0x000fea0003800000 */
.L_x_72057:
        /* <DEDUP_REMOVED lines=9> */
.L_x_72061:
[----:B------:R-:W-:Y:S02]  /*f330*/  IMAD.MOV.U32 R8, RZ, RZ, R10 ;  /* 0x000000ffff087224 */ /* 0x000fe400078e000a */
[----:B------:R-:W-:Y:S01]  /*f340*/  IMAD.MOV.U32 R9, RZ, RZ, R30 ;  /* 0x000000ffff097224 */ /* 0x000fe200078e001e */
[----:B------:R-:W-:Y:S01]  /*f350*/  MOV R30, R19 ;  /* 0x00000013001e7202 */ /* 0x000fe20000000f00 */
[----:B------:R-:W-:Y:S02]  /*f360*/  IMAD.MOV.U32 R10, RZ, RZ, R17 ;  /* 0x000000ffff0a7224 */ /* 0x000fe400078e0011 */
.L_x_72062:
[----:B------:R-:W-:Y:S05]  /*f370*/  BSYNC B1 ;  /* 0x0000000000017941 */ /* 0x000fea0003800000 */
.L_x_72060:
        /* <DEDUP_REMOVED lines=9> */
.L_x_72064:
[----:B------:R-:W-:Y:S01]  /*f410*/  IMAD.MOV.U32 R13, RZ, RZ, R8 ;  /* 0x000000ffff0d7224 */ /* 0x000fe200078e0008 */
[----:B------:R-:W-:Y:S01]  /*f420*/  MOV R8, R25 ;  /* 0x0000001900087202 */ /* 0x000fe20000000f00 */
[----:B------:R-:W-:Y:S02]  /*f430*/  IMAD.MOV.U32 R16, RZ, RZ, R9 ;  /* 0x000000ffff107224 */ /* 0x000fe400078e0009 */
[----:B------:R-:W-:Y:S02]  /*f440*/  IMAD.MOV.U32 R9, RZ, RZ, R18 ;  /* 0x000000ffff097224 */ /* 0x000fe400078e0012 */
.L_x_72065:
[----:B------:R-:W-:Y:S05]  /*f450*/  BSYNC B1 ;  /* 0x0000000000017941 */ /* 0x000fea0003800000 */
.L_x_72063:
        /* <DEDUP_REMOVED lines=9> */
.L_x_72067:
[----:B------:R-:W-:Y:S01]  /*f4f0*/  IMAD.MOV.U32 R17, RZ, RZ, R13 ;  /* 0x000000ffff117224 */ /* 0x000fe200078e000d */
[----:B------:R-:W-:Y:S01]  /*f500*/  MOV R18, R16 ;  /* 0x0000001000127202 */ /* 0x000fe20000000f00 */
[----:B------:R-:W-:Y:S02]  /*f510*/  IMAD.MOV.U32 R13, RZ, RZ, R6 ;  /* 0x000000ffff0d7224 */ /* 0x000fe400078e0006 */
[----:B------:R-:W-:Y:S02]  /*f520*/  IMAD.MOV.U32 R16, RZ, RZ, R27 ;  /* 0x000000ffff107224 */ /* 0x000fe400078e001b */
.L_x_72068:
[----:B------:R-:W-:Y:S05]  /*f530*/  BSYNC B1 ;  /* 0x0000000000017941 */ /* 0x000fea0003800000 */
.L_x_72066:
        /* <DEDUP_REMOVED lines=9> */
.L_x_72070:
[----:B------:R-:W-:Y:S01]  /*f5d0*/  MOV R6, R17 ;  /* 0x0000001100067202 */ /* 0x000fe20000000f00 */
[----:B------:R-:W-:Y:S02]  /*f5e0*/  IMAD.MOV.U32 R19, RZ, RZ, R18 ;  /* 0x000000ffff137224 */ /* 0x000fe400078e0012 */
[----:B------:R-:W-:Y:S02]  /*f5f0*/  IMAD.MOV.U32 R17, RZ, RZ, R4 ;  /* 0x000000ffff117224 */ /* 0x000fe400078e0004 */
[----:B------:R-:W-:Y:S02]  /*f600*/  IMAD.MOV.U32 R18, RZ, RZ, R5 ;  /* 0x000000ffff127224 */ /* 0x000fe400078e0005 */
.L_x_72071:
[----:B------:R-:W-:Y:S05]  /*f610*/  BSYNC B1 ;  /* 0x0000000000017941 */ /* 0x000fea0003800000 */
.L_x_72069:
        /* <DEDUP_REMOVED lines=16> */
.L_x_72073:
[----:B------:R-:W-:Y:S01]  /*f720*/  IMAD.MOV.U32 R4, RZ, RZ, R15 ;  /* 0x000000ffff047224 */ /* 0x000fe200078e000f */
[----:B------:R-:W-:Y:S01]  /*f730*/  MOV R15, R12 ;  /* 0x0000000c000f7202 */ /* 0x000fe20000000f00 */
[----:B------:R-:W-:Y:S02]  /*f740*/  IMAD.MOV.U32 R28, RZ, RZ, R7 ;  /* 0x000000ffff1c7224 */ /* 0x000fe400078e0007 */
[----:B------:R-:W-:Y:S02]  /*f750*/  IMAD.MOV.U32 R7, RZ, RZ, R14 ;  /* 0x000000ffff077224 */ /* 0x000fe400078e000e */
.L_x_72074:
[----:B------:R-:W-:Y:S05]  /*f760*/  BSYNC B1 ;  /* 0x0000000000017941 */ /* 0x000fea0003800000 */
.L_x_72072:
        /* <DEDUP_REMOVED lines=9> */
.L_x_72076:
[----:B------:R-:W-:Y:S01]  /*f800*/  IMAD.MOV.U32 R5, RZ, RZ, R4 ;  /* 0x000000ffff057224 */ /* 0x000fe200078e0004 */
[----:B------:R-:W-:Y:S01]  /*f810*/  MOV R25, R28 ;  /* 0x0000001c00197202 */ /* 0x000fe20000000f00 */
[----:B------:R-:W-:Y:S02]  /*f820*/  IMAD.MOV.U32 R4, RZ, RZ, R11 ;  /* 0x000000ffff047224 */ /* 0x000fe400078e000b */
[----:B------:R-:W-:Y:S02]  /*f830*/  IMAD.MOV.U32 R28, RZ, RZ, R29 ;  /* 0x000000ffff1c7224 */ /* 0x000fe400078e001d */
.L_x_72077:
[----:B------:R-:W-:Y:S05]  /*f840*/  BSYNC B1 ;  /* 0x0000000000017941 */ /* 0x000fea0003800000 */
.L_x_72075:
        /* <DEDUP_REMOVED lines=9> */
.L_x_72079:
[----:B------:R-:W-:Y:S01]  /*f8e0*/  MOV R11, R5 ;  /* 0x00000005000b7202 */ /* 0x000fe20000000f00 */
[----:B------:R-:W-:Y:S02]  /*f8f0*/  IMAD.MOV.U32 R12, RZ, RZ, R25 ;  /* 0x000000ffff0c7224 */ /* 0x000fe400078e0019 */
[----:B------:R-:W-:Y:S02]  /*f900*/  IMAD.MOV.U32 R5, RZ, RZ, R10 ;  /* 0x000000ffff057224 */ /* 0x000fe400078e000a */
[----:B------:R-:W-:Y:S02]  /*f910*/  IMAD.MOV.U32 R25, RZ, RZ, R30 ;  /* 0x000000ffff197224 */ /* 0x000fe400078e001e */
.L_x_72080:
[----:B------:R-:W-:Y:S05]  /*f920*/  BSYNC B1 ;  /* 0x0000000000017941 */ /* 0x000fea0003800000 */
.L_x_72078:
        /* <DEDUP_REMOVED lines=9> */
.L_x_72082:
[----:B------:R-:W-:Y:S02]  /*f9c0*/  IMAD.MOV.U32 R10, RZ, RZ, R11 ;  /* 0x000000ffff0a7224 */ /* 0x000fe400078e000b */
[----:B------:R-:W-:Y:S02]  /*f9d0*/  IMAD.MOV.U32 R27, RZ, RZ, R12 ;  /* 0x000000ffff1b7224 */ /* 0x000fe400078e000c */
[----:B------:R-:W-:Y:S02]  /*f9e0*/  IMAD.MOV.U32 R11, RZ, RZ, R8 ;  /* 0x000000ffff0b7224 */ /* 0x000fe400078e0008 */
[----:B------:R-:W-:Y:S02]  /*f9f0*/  IMAD.MOV.U32 R12, RZ, RZ, R9 ;  /* 0x000000ffff0c7224 */ /* 0x000fe400078e0009 */
.L_x_72083:
[----:B------:R-:W-:Y:S05]  /*fa00*/  BSYNC B1 ;  /* 0x0000000000017941 */ /* 0x000fea0003800000 */
.L_x_72081:
        /* <DEDUP_REMOVED lines=9> */
.L_x_72085:
[----:B------:R-:W-:Y:S02]  /*faa0*/  IMAD.MOV.U32 R8, RZ, RZ, R10 ;  /* 0x000000ffff087224 */ /* 0x000fe400078e000a */
[----:B------:R-:W-:Y:S01]  /*fab0*/  IMAD.MOV.U32 R9, RZ, RZ, R27 ;  /* 0x000000ffff097224 */ /* 0x000fe200078e001b */
[----:B------:R-:W-:Y:S01]  /*fac0*/  MOV R27, R16 ;  /* 0x00000010001b7202 */ /* 0x000fe20000000f00 */
[----:B------:R-:W-:Y:S02]  /*fad0*/  IMAD.MOV.U32 R10, RZ, RZ, R13 ;  /* 0x000000ffff0a7224 */ /* 0x000fe400078e000d */
.L_x_72086:
[----:B------:R-:W-:Y:S05]  /*fae0*/  BSYNC B1 ;  /* 0x0000000000017941 */ /* 0x000fea0003800000 */
.L_x_72084:
        /* <DEDUP_REMOVED lines=9> */
.L_x_72088:
[----:B------:R-:W-:Y:S01]  /*fb80*/  IMAD.MOV.U32 R13, RZ, RZ, R8 ;  /* 0x000000ffff0d7224 */ /* 0x000fe200078e0008 */
[----:B------:R-:W-:Y:S01]  /*fb90*/  MOV R8, R17 ;  /* 0x0000001100087202 */ /* 0x000fe20000000f00 */
[----:B------:R-:W-:Y:S02]  /*fba0*/  IMAD.MOV.U32 R14, RZ, RZ, R9 ;  /* 0x000000ffff0e7224 */ /* 0x000fe400078e0009 */
[----:B------:R-:W-:Y:S02]  /*fbb0*/  IMAD.MOV.U32 R9, RZ, RZ, R18 ;  /* 0x000000ffff097224 */ /* 0x000fe400078e0012 */
.L_x_72089:
[----:B------:R-:W-:Y:S05]  /*fbc0*/  BSYNC B1 ;  /* 0x0000000000017941 */ /* 0x000fea0003800000 */
.L_x_72087:
        /* <DEDUP_REMOVED lines=9> */
.L_x_72091:
[----:B------:R-:W-:Y:S01]  /*fc60*/  IMAD.MOV.U32 R16, RZ, RZ, R13 ;  /* 0x000000ffff107224 */ /* 0x000fe200078e000d */
[----:B------:R-:W-:Y:S01]  /*fc70*/  MOV R17, R14 ;  /* 0x0000000e00117202 */ /* 0x000fe20000000f00 */
[----:B------:R-:W-:Y:S02]  /*fc80*/  IMAD.MOV.U32 R13, RZ, RZ, R6 ;  /* 0x000000ffff0d7224 */ /* 0x000fe400078e0006 */
[----:B------:R-:W-:Y:S02]  /*fc90*/  IMAD.MOV.U32 R14, RZ, RZ, R19 ;  /* 0x000000ffff0e7224 */ /* 0x000fe400078e0013 */
.L_x_72092:
[----:B------:R-:W-:Y:S05]  /*fca0*/  BSYNC B1 ;  /* 0x0000000000017941 */ /* 0x000fea0003800000 */
.L_x_72090:
        /* <DEDUP_REMOVED lines=16> */
.L_x_72094:
[----:B------:R-:W-:Y:S02]  /*fdb0*/  IMAD.MOV.U32 R6, RZ, RZ, R15 ;  /* 0x000000ffff067224 */ /* 0x000fe400078e000f */
[----:B------:R-:W-:Y:S01]  /*fdc0*/  IMAD.MOV.U32 R18, RZ, RZ, R7 ;  /* 0x000000ffff127224 */ /* 0x000fe200078e0007 */
[----:B------:R-:W-:Y:S01]  /*fdd0*/  MOV R7, R28 ;  /* 0x0000001c00077202 */ /* 0x000fe20000000f00 */
[----:B------:R-:W-:Y:S02]  /*fde0*/  IMAD.MOV.U32 R15, RZ, RZ, R4 ;  /* 0x000000ffff0f7224 */ /* 0x000fe400078e0004 */
.L_x_72095:
[----:B------:R-:W-:Y:S05]  /*fdf0*/  BSYNC B1 ;  /* 0x0000000000017941 */ /* 0x000fea0003800000 */
.L_x_72093:
        /* <DEDUP_REMOVED lines=9> */
.L_x_72097:
[----:B------:R-:W-:Y:S01]  /*fe90*/  IMAD.MOV.U32 R4, RZ, RZ, R6 ;  /* 0x000000ffff047224 */ /* 0x000fe200078e0006 */
[----:B------:R-:W-:Y:S01]  /*fea0*/  MOV R6, R5 ;  /* 0x0000000500067202 */ /* 0x000fe20000000f00 */
[----:B------:R-:W-:Y:S02]  /*feb0*/  IMAD.MOV.U32 R19, RZ, RZ, R18 ;  /* 0x000000ffff137224 */ /* 0x000fe400078e0012 */
[----:B------:R-:W-:Y:S02]  /*fec0*/  IMAD.MOV.U32 R18, RZ, RZ, R25 ;  /* 0x000000ffff127224 */ /* 0x000fe400078e0019 */
.L_x_72098:
[----:B------:R-:W-:Y:S05]  /*fed0*/  BSYNC B1 ;  /* 0x0000000000017941 */ /* 0x000fea0003800000 */
.L_x_72096:
        /* <DEDUP_REMOVED lines=9> */
.L_x_72100:
[----:B------:R-:W-:Y:S01]  /*ff70*/  IMAD.MOV.U32 R5, RZ, RZ, R4 ;  /* 0x000000ffff057224 */ /* 0x000fe200078e0004 */
[----:B------:R-:W-:Y:S01]  /*ff80*/  MOV R26, R19 ;  /* 0x00000013001a7202 */ /* 0x000fe20000000f00 */
[----:B------:R-:W-:Y:S02]  /*ff90*/  IMAD.MOV.U32 R4, RZ, RZ, R11 ;  /* 0x000000ffff047224 */ /* 0x000fe400078e000b */
[----:B------:R-:W-:Y:S02]  /*ffa0*/  IMAD.MOV.U32 R19, RZ, RZ, R12 ;  /* 0x000000ffff137224 */ /* 0x000fe400078e000c */
.L_x_72101:
[----:B------:R-:W-:Y:S05]  /*ffb0*/  BSYNC B1 ;  /* 0x0000000000017941 */ /* 0x000fea0003800000 */
.L_x_72099:
        /* <DEDUP_REMOVED lines=9> */
.L_x_72103:
[----:B------:R-:W-:Y:S01]  /*10050*/  MOV R11, R5 ;  /* 0x00000005000b7202 */ /* 0x000fe20000000f00 */
[----:B------:R-:W-:Y:S02]  /*10060*/  IMAD.MOV.U32 R12, RZ, RZ, R26 ;  /* 0x000000ffff0c7224 */ /* 0x000fe400078e001a */
[----:B------:R-:W-:Y:S02]  /*10070*/  IMAD.MOV.U32 R5, RZ, RZ, R10 ;  /* 0x000000ffff057224 */ /* 0x000fe400078e000a */
[----:B------:R-:W-:Y:S02]  /*10080*/  IMAD.MOV.U32 R26, RZ, RZ, R27 ;  /* 0x000000ffff1a7224 */ /* 0x000fe400078e001b */
.L_x_72104:
[----:B------:R-:W-:Y:S05]  /*10090*/  BSYNC B1 ;  /* 0x0000000000017941 */ /* 0x000fea0003800000 */
.L_x_72102:
        /* <DEDUP_REMOVED lines=9> */
.L_x_72106:
[----:B------:R-:W-:Y:S02]  /*10130*/  IMAD.MOV.U32 R10, RZ, RZ, R11 ;  /* 0x000000ffff0a7224 */ /* 0x000fe400078e000b */
[----:B------:R-:W-:Y:S02]  /*10140*/  IMAD.MOV.U32 R25, RZ, RZ, R12 ;  /* 0x000000ffff197224 */ /* 0x000fe400078e000c */
[----:B------:R-:W-:Y:S02]  /*10150*/  IMAD.MOV.U32 R11, RZ, RZ, R8 ;  /* 0x000000ffff0b7224 */ /* 0x000fe400078e0008 */
[----:B------:R-:W-:Y:S02]  /*10160*/  IMAD.MOV.U32 R12, RZ, RZ, R9 ;  /* 0x000000ffff0c7224 */ /* 0x000fe400078e0009 */
.L_x_72107:
[----:B------:R-:W-:Y:S05]  /*10170*/  BSYNC B1 ;  /* 0x0000000000017941 */ /* 0x000fea0003800000 */
.L_x_72105:
        /* <DEDUP_REMOVED lines=9> */
.L_x_72109:
[----:B------:R-:W-:Y:S02]  /*10210*/  IMAD.MOV.U32 R9, RZ, RZ, R10 ;  /* 0x000000ffff097224 */ /* 0x000fe400078e000a */
[----:B------:R-:W-:Y:S01]  /*10220*/  IMAD.MOV.U32 R8, RZ, RZ, R25 ;  /* 0x000000ffff087224 */ /* 0x000fe200078e0019 */
[----:B------:R-:W-:Y:S01]  /*10230*/  MOV R25, R14 ;  /* 0x0000000e00197202 */ /* 0x000fe20000000f00 */
[----:B------:R-:W-:Y:S02]  /*10240*/  IMAD.MOV.U32 R10, RZ, RZ, R13 ;  /* 0x000000ffff0a7224 */ /* 0x000fe400078e000d */
.L_x_72110:
[----:B------:R-:W-:Y:S05]  /*10250*/  BSYNC B1 ;  /* 0x0000000000017941 */ /* 0x000fea0003800000 */
.L_x_72108:
        /* <DEDUP_REMOVED lines=9> */
.L_x_72112:
[----:B------:R-:W-:Y:S01]  /*102f0*/  IMAD.MOV.U32 R13, RZ, RZ, R9 ;  /* 0x000000ffff0d7224 */ /* 0x000fe200078e0009 */
[----:B------:R-:W-:Y:S01]  /*10300*/  MOV R9, R16 ;  /* 0x0000001000097202 */ /* 0x000fe20000000f00 */
[----:B------:R-:W-:Y:S02]  /*10310*/  IMAD.MOV.U32 R14, RZ, RZ, R8 ;  /* 0x000000ffff0e7224 */ /* 0x000fe400078e0008 */
[----:B------:R-:W-:Y:S02]  /*10320*/  IMAD.MOV.U32 R8, RZ, RZ, R17 ;  /* 0x000000ffff087224 */ /* 0x000fe400078e0011 */
.L_x_72113:
[----:B------:R-:W-:Y:S05]  /*10330*/  BSYNC B1 ;  /* 0x0000000000017941 */ /* 0x000fea0003800000 */
.L_x_72111:
        /* <DEDUP_REMOVED lines=16> */
.L_x_72115:
[----:B------:R-:W-:Y:S02]  /*10440*/  IMAD.MOV.U32 R16, RZ, RZ, R15 ;  /* 0x000000ffff107224 */ /* 0x000fe400078e000f */
[----:B------:R-:W-:Y:S02]  /*10450*/  IMAD.MOV.U32 R24, RZ, RZ, R7 ;  /* 0x000000ffff187224 */ /* 0x000fe400078e0007 */
[----:B------:R-:W-:Y:S02]  /*10460*/  IMAD.MOV.U32 R15, RZ, RZ, R6 ;  /* 0x000000ffff0f7224 */ /* 0x000fe400078e0006 */
[----:B------:R-:W-:Y:S02]  /*10470*/  IMAD.MOV.U32 R7, RZ, RZ, R18 ;  /* 0x000000ffff077224 */ /* 0x000fe400078e0012 */
.L_x_72116:
[----:B------:R-:W-:Y:S05]  /*10480*/  BSYNC B1 ;  /* 0x0000000000017941 */ /* 0x000fea0003800000 */
.L_x_72114:
        /* <DEDUP_REMOVED lines=9> */
.L_x_72118:
[----:B------:R-:W-:Y:S02]  /*10520*/  IMAD.MOV.U32 R17, RZ, RZ, R16 ;  /* 0x000000ffff117224 */ /* 0x000fe400078e0010 */
[----:B------:R-:W-:Y:S01]  /*10530*/  IMAD.MOV.U32 R27, RZ, RZ, R24 ;  /* 0x000000ffff1b7224 */ /* 0x000fe200078e0018 */
[----:B------:R-:W-:Y:S01]  /*10540*/  MOV R24, R19 ;  /* 0x0000001300187202 */ /* 0x000fe20000000f00 */
[----:B------:R-:W-:Y:S02]  /*10550*/  IMAD.MOV.U32 R16, RZ, RZ, R4 ;  /* 0x000000ffff107224 */ /* 0x000fe400078e0004 */
.L_x_72119:
[----:B------:R-:W-:Y:S05]  /*10560*/  BSYNC B1 ;  /* 0x0000000000017941 */ /* 0x000fea0003800000 */
.L_x_72117:
        /* <DEDUP_REMOVED lines=9> */
.L_x_72121:
[----:B------:R-:W-:Y:S01]  /*10600*/  IMAD.MOV.U32 R18, RZ, RZ, R17 ;  /* 0x000000ffff127224 */ /* 0x000fe200078e0011 */
[----:B------:R-:W-:Y:S01]  /*10610*/  MOV R17, R5 ;  /* 0x0000000500117202 */ /* 0x000fe20000000f00 */
[----:B------:R-:W-:Y:S02]  /*10620*/  IMAD.MOV.U32 R19, RZ, RZ, R27 ;  /* 0x000000ffff137224 */ /* 0x000fe400078e001b */
[----:B------:R-:W-:Y:S02]  /*10630*/  IMAD.MOV.U32 R27, RZ, RZ, R26 ;  /* 0x000000ffff1b7224 */ /* 0x000fe400078e001a */
.L_x_72122:
[----:B------:R-:W-:Y:S05]  /*10640*/  BSYNC B1 ;  /* 0x0000000000017941 */ /* 0x000fea0003800000 */
.L_x_72120:
        /* <DEDUP_REMOVED lines=9> */
.L_x_72124:
[----:B------:R-:W-:Y:S01]  /*106e0*/  IMAD.MOV.U32 R29, RZ, RZ, R18 ;  /* 0x000000ffff1d7224 */ /* 0x000fe200078e0012 */
[----:B------:R-:W-:Y:S01]  /*106f0*/  MOV R26, R19 ;  /* 0x00000013001a7202 */ /* 0x000fe20000000f00 */
[----:B------:R-:W-:Y:S02]  /*10700*/  IMAD.MOV.U32 R18, RZ, RZ, R11 ;  /* 0x000000ffff127224 */ /* 0x000fe400078e000b */
[----:B------:R-:W-:Y:S02]  /*10710*/  IMAD.MOV.U32 R19, RZ, RZ, R12 ;  /* 0x000000ffff137224 */ /* 0x000fe400078e000c */
.L_x_72125:
[----:B------:R-:W-:Y:S05]  /*10720*/  BSYNC B1 ;  /* 0x0000000000017941 */ /* 0x000fea0003800000 */
.L_x_72123:
        /* <DEDUP_REMOVED lines=9> */
.L_x_72127:
[----:B------:R-:W-:Y:S01]  /*107c0*/  MOV R28, R29 ;  /* 0x0000001d001c7202 */ /* 0x000fe20000000f00 */
[----:B------:R-:W-:Y:S02]  /*107d0*/  IMAD.MOV.U32 R30, RZ, RZ, R26 ;  /* 0x000000ffff1e7224 */ /* 0x000fe400078e001a */
[----:B------:R-:W-:Y:S02]  /*107e0*/  IMAD.MOV.U32 R29, RZ, RZ, R10 ;  /* 0x000000ffff1d7224 */ /* 0x000fe400078e000a */
[----:B------:R-:W-:Y:S02]  /*107f0*/  IMAD.MOV.U32 R26, RZ, RZ, R25 ;  /* 0x000000ffff1a7224 */ /* 0x000fe400078e0019 */
.L_x_72128:
[----:B------:R-:W-:Y:S05]  /*10800*/  BSYNC B1 ;  /* 0x0000000000017941 */ /* 0x000fea0003800000 */
.L_x_72126:
        /* <DEDUP_REMOVED lines=9> */
.L_x_72130:
[----:B------:R-:W-:Y:S02]  /*108a0*/  IMAD.MOV.U32 R25, RZ, RZ, R28 ;  /* 0x000000ffff197224 */ /* 0x000fe400078e001c */
[----:B------:R-:W-:Y:S02]  /*108b0*/  IMAD.MOV.U32 R31, RZ, RZ, R30 ;  /* 0x000000ffff1f7224 */ /* 0x000fe400078e001e */
[----:B------:R-:W-:Y:S02]  /*108c0*/  IMAD.MOV.U32 R28, RZ, RZ, R9 ;  /* 0x000000ffff1c7224 */ /* 0x000fe400078e0009 */
[----:B------:R-:W-:Y:S02]  /*108d0*/  IMAD.MOV.U32 R30, RZ, RZ, R8 ;  /* 0x000000ffff1e7224 */ /* 0x000fe400078e0008 */
.L_x_72131:
[----:B------:R-:W-:Y:S05]  /*108e0*/  BSYNC B1 ;  /* 0x0000000000017941 */ /* 0x000fea0003800000 */
.L_x_72129:
        /* <DEDUP_REMOVED lines=9> */
.L_x_72133:
[----:B------:R-:W-:Y:S02]  /*10980*/  IMAD.MOV.U32 R32, RZ, RZ, R25 ;  /* 0x000000ffff207224 */ /* 0x000fe400078e0019 */
[----:B------:R-:W-:Y:S01]  /*10990*/  IMAD.MOV.U32 R36, RZ, RZ, R31 ;  /* 0x000000ffff247224 */ /* 0x000fe200078e001f */
[----:B------:R-:W-:Y:S01]  /*109a0*/  MOV R31, R14 ;  /* 0x0000000e001f7202 */ /* 0x000fe20000000f00 */
[----:B------:R-:W-:Y:S02]  /*109b0*/  IMAD.MOV.U32 R25, RZ, RZ, R13 ;  /* 0x000000ffff197224 */ /* 0x000fe400078e000d */
.L_x_72134:
[----:B------:R-:W-:Y:S05]  /*109c0*/  BSYNC B1 ;  /* 0x0000000000017941 */ /* 0x000fea0003800000 */
.L_x_72132:
        /* <DEDUP_REMOVED lines=16> */
.L_x_72136:
[----:B------:R-:W-:Y:S01]  /*10ad0*/  MOV R14, R15 ;  /* 0x0000000f000e7202 */ /* 0x000fe20000000f00 */
[----:B------:R-:W-:Y:S02]  /*10ae0*/  IMAD.MOV.U32 R6, RZ, RZ, R7 ;  /* 0x000000ffff067224 */ /* 0x000fe400078e0007 */
[----:B------:R-:W-:Y:S02]  /*10af0*/  IMAD.MOV.U32 R15, RZ, RZ, R16 ;  /* 0x000000ffff0f7224 */ /* 0x000fe400078e0010 */
[----:B------:R-:W-:Y:S02]  /*10b00*/  IMAD.MOV.U32 R7, RZ, RZ, R24 ;  /* 0x000000ffff077224 */ /* 0x000fe400078e0018 */
.L_x_72137:
[----:B------:R-:W-:Y:S05]  /*10b10*/  BSYNC B1 ;  /* 0x0000000000017941 */ /* 0x000fea0003800000 */
.L_x_72135:
        /* <DEDUP_REMOVED lines=9> */
.L_x_72139:
[----:B------:R-:W-:Y:S02]  /*10bb0*/  IMAD.MOV.U32 R13, RZ, RZ, R14 ;  /* 0x000000ffff0d7224 */ /* 0x000fe400078e000e */
[----:B------:R-:W-:Y:S02]  /*10bc0*/  IMAD.MOV.U32 R5, RZ, RZ, R6 ;  /* 0x000000ffff057224 */ /* 0x000fe400078e0006 */
[----:B------:R-:W-:Y:S02]  /*10bd0*/  IMAD.MOV.U32 R14, RZ, RZ, R17 ;  /* 0x000000ffff0e7224 */ /* 0x000fe400078e0011 */
[----:B------:R-:W-:Y:S02]  /*10be0*/  IMAD.MOV.U32 R6, RZ, RZ, R27 ;  /* 0x000000ffff067224 */ /* 0x000fe400078e001b */
.L_x_72140:
[----:B------:R-:W-:Y:S05]  /*10bf0*/  BSYNC B1 ;  /* 0x0000000000017941 */ /* 0x000fea0003800000 */
.L_x_72138:
        /* <DEDUP_REMOVED lines=9> */
.L_x_72142:
[----:B------:R-:W-:Y:S02]  /*10c90*/  IMAD.MOV.U32 R12, RZ, RZ, R13 ;  /* 0x000000ffff0c7224 */ /* 0x000fe400078e000d */
[----:B------:R-:W-:Y:S01]  /*10ca0*/  IMAD.MOV.U32 R4, RZ, RZ, R5 ;  /* 0x000000ffff047224 */ /* 0x000fe200078e0005 */
[----:B------:R-:W-:Y:S01]  /*10cb0*/  MOV R5, R19 ;  /* 0x0000001300057202 */ /* 0x000fe20000000f00 */
[----:B------:R-:W-:Y:S02]  /*10cc0*/  IMAD.MOV.U32 R13, RZ, RZ, R18 ;  /* 0x000000ffff0d7224 */ /* 0x000fe400078e0012 */
.L_x_72143:
[----:B------:R-:W-:Y:S05]  /*10cd0*/  BSYNC B1 ;  /* 0x0000000000017941 */ /* 0x000fea0003800000 */
.L_x_72141:
        /* <DEDUP_REMOVED lines=9> */
.L_x_72145:
[----:B------:R-:W-:Y:S01]  /*10d70*/  IMAD.MOV.U32 R19, RZ, RZ, R12 ;  /* 0x000000ffff137224 */ /* 0x000fe200078e000c */
[----:B------:R-:W-:Y:S01]  /*10d80*/  MOV R12, R29 ;  /* 0x0000001d000c7202 */ /* 0x000fe20000000f00 */
[----:B------:R-:W-:Y:S02]  /*10d90*/  IMAD.MOV.U32 R11, RZ, RZ, R4 ;  /* 0x000000ffff0b7224 */ /* 0x000fe400078e0004 */
[----:B------:R-:W-:Y:S02]  /*10da0*/  IMAD.MOV.U32 R4, RZ, RZ, R26 ;  /* 0x000000ffff047224 */ /* 0x000fe400078e001a */
.L_x_72146:
[----:B------:R-:W-:Y:S05]  /*10db0*/  BSYNC B1 ;  /* 0x0000000000017941 */ /* 0x000fea0003800000 */
.L_x_72144:
        /* <DEDUP_REMOVED lines=9> */
.L_x_72148:
[----:B------:R-:W-:Y:S01]  /*10e50*/  IMAD.MOV.U32 R18, RZ, RZ, R19 ;  /* 0x000000ffff127224 */ /* 0x000fe200078e0013 */
[----:B------:R-:W-:Y:S01]  /*10e60*/  MOV R10, R11 ;  /* 0x0000000b000a7202 */ /* 0x000fe20000000f00 */
[----:B------:R-:W-:Y:S02]  /*10e70*/  IMAD.MOV.U32 R19, RZ, RZ, R28 ;  /* 0x000000ffff137224 */ /* 0x000fe400078e001c */
[----:B------:R-:W-:Y:S02]  /*10e80*/  IMAD.MOV.U32 R11, RZ, RZ, R30 ;  /* 0x000000ffff0b7224 */ /* 0x000fe400078e001e */
.L_x_72149:
[----:B------:R-:W-:Y:S05]  /*10e90*/  BSYNC B1 ;  /* 0x0000000000017941 */ /* 0x000fea0003800000 */
.L_x_72147:
        /* <DEDUP_REMOVED lines=9> */
.L_x_72151:
[----:B------:R-:W-:Y:S01]  /*10f30*/  MOV R17, R18 ;  /* 0x0000001200117202 */ /* 0x000fe20000000f00 */
[----:B------:R-:W-:Y:S02]  /*10f40*/  IMAD.MOV.U32 R9, RZ, RZ, R10 ;  /* 0x000000ffff097224 */ /* 0x000fe400078e000a */
[----:B------:R-:W-:Y:S02]  /*10f50*/  IMAD.MOV.U32 R18, RZ, RZ, R25 ;  /* 0x000000ffff127224 */ /* 0x000fe400078e0019 */
[----:B------:R-:W-:Y:S02]  /*10f60*/  IMAD.MOV.U32 R10, RZ, RZ, R31 ;  /* 0x000000ffff0a7224 */ /* 0x000fe400078e001f */
.L_x_72152:
[----:B------:R-:W-:Y:S05]  /*10f70*/  BSYNC B1 ;  /* 0x0000000000017941 */ /* 0x000fea0003800000 */
.L_x_72150:
        /* <DEDUP_REMOVED lines=9> */
.L_x_72154:
[----:B------:R-:W-:Y:S02]  /*11010*/  IMAD.MOV.U32 R16, RZ, RZ, R17 ;  /* 0x000000ffff107224 */ /* 0x000fe400078e0011 */
[----:B------:R-:W-:Y:S02]  /*11020*/  IMAD.MOV.U32 R8, RZ, RZ, R9 ;  /* 0x000000ffff087224 */ /* 0x000fe400078e0009 */
[----:B------:R-:W-:Y:S02]  /*11030*/  IMAD.MOV.U32 R17, RZ, RZ, R32 ;  /* 0x000000ffff117224 */ /* 0x000fe400078e0020 */
[----:B------:R-:W-:Y:S02]  /*11040*/  IMAD.MOV.U32 R9, RZ, RZ, R36 ;  /* 0x000000ffff097224 */ /* 0x000fe400078e0024 */
.L_x_72155:
[----:B------:R-:W-:Y:S05]  /*11050*/  BSYNC B1 ;  /* 0x0000000000017941 */ /* 0x000fea0003800000 */
.L_x_72153:
[----:B------:R-:W-:Y:S01]  /*11060*/  FADD.FTZ R2, R2, R3 ;  /* 0x0000000302027221 */ /* 0x000fe20000010000 */
[----:B------:R-:W-:Y:S02]  /*11070*/  MOV R3, R21 ;  /* 0x0000001500037202 */ /* 0x000fe40000000f00 */
.L_x_71987:
[----:B-1-34-:R-:W-:Y:S05]  /*11080*/  BSYNC B0 ;  /* 0x0000000000007941 */ /* 0x01afea0003800000 */
.L_x_71986:
        /* <DEDUP_REMOVED lines=46> */
.L_x_72159:
[----:B------:R-:W-:Y:S01]  /*11370*/  MOV R46, R15 ;  /* 0x0000000f002e7202 */ /* 0x000fe20000000f00 */
[----:B------:R-:W-:Y:S02]  /*11380*/  IMAD.MOV.U32 R48, RZ, RZ, R7 ;  /* 0x000000ffff307224 */ /* 0x000fe400078e0007 */
[----:B------:R-:W-:Y:S02]  /*11390*/  IMAD.MOV.U32 R15, RZ, RZ, R14 ;  /* 0x000000ffff0f7224 */ /* 0x000fe400078e000e */
[----:B------:R-:W-:Y:S02]  /*113a0*/  IMAD.MOV.U32 R7, RZ, RZ, R6 ;  /* 0x000000ffff077224 */ /* 0x000fe400078e0006 */
.L_x_72160:
[----:B------:R-:W-:Y:S05]  /*113b0*/  BSYNC B1 ;  /* 0x0000000000017941 */ /* 0x000fea0003800000 */
.L_x_72158:
        /* <DEDUP_REMOVED lines=9> */
.L_x_72162:
[----:B------:R-:W-:Y:S02]  /*11450*/  IMAD.MOV.U32 R25, RZ, RZ, R46 ;  /* 0x000000ffff197224 */ /* 0x000fe400078e002e */
[----:B------:R-:W-:Y:S02]  /*11460*/  IMAD.MOV.U32 R27, RZ, RZ, R48 ;  /* 0x000000ffff1b7224 */ /* 0x000fe400078e0030 */
[----:B------:R-:W-:Y:S02]  /*11470*/  IMAD.MOV.U32 R46, RZ, RZ, R13 ;  /* 0x000000ffff2e7224 */ /* 0x000fe400078e000d */
[----:B------:R-:W-:Y:S02]  /*11480*/  IMAD.MOV.U32 R48, RZ, RZ, R5 ;  /* 0x000000ffff307224 */ /* 0x000fe400078e0005 */
.L_x_72163:
[----:B------:R-:W-:Y:S05]  /*11490*/  BSYNC B1 ;  /* 0x0000000000017941 */ /* 0x000fea0003800000 */
.L_x_72161:
        /* <DEDUP_REMOVED lines=9> */
.L_x_72165:
[----:B------:R-:W-:Y:S02]  /*11530*/  IMAD.MOV.U32 R6, RZ, RZ, R25 ;  /* 0x000000ffff067224 */ /* 0x000fe400078e0019 */
[----:B------:R-:W-:Y:S01]  /*11540*/  IMAD.MOV.U32 R14, RZ, RZ, R27 ;  /* 0x000000ffff0e7224 */ /* 0x000fe200078e001b */
[----:B------:R-:W-:Y:S01]  /*11550*/  MOV R27, R4 ;  /* 0x00000004001b7202 */ /* 0x000fe20000000f00 */
[----:B------:R-:W-:Y:S02]  /*11560*/  IMAD.MOV.U32 R25, RZ, RZ, R12 ;  /* 0x000000ffff197224 */ /* 0x000fe400078e000c */
.L_x_72166:
[----:B------:R-:W-:Y:S05]  /*11570*/  BSYNC B1 ;  /* 0x0000000000017941 */ /* 0x000fea0003800000 */
.L_x_72164:
        /* <DEDUP_REMOVED lines=9> */
.L_x_72168:
[----:B------:R-:W-:Y:S01]  /*11610*/  IMAD.MOV.U32 R5, RZ, RZ, R6 ;  /* 0x000000ffff057224 */ /* 0x000fe200078e0006 */
[----:B------:R-:W-:Y:S01]  /*11620*/  MOV R6, R19 ;  /* 0x0000001300067202 */ /* 0x000fe20000000f00 */
[----:B------:R-:W-:Y:S02]  /*11630*/  IMAD.MOV.U32 R13, RZ, RZ, R14 ;  /* 0x000000ffff0d7224 */ /* 0x000fe400078e000e */
[----:B------:R-:W-:Y:S02]  /*11640*/  IMAD.MOV.U32 R14, RZ, RZ, R11 ;  /* 0x000000ffff0e7224 */ /* 0x000fe400078e000b */
.L_x_72169:
[----:B------:R-:W-:Y:S05]  /*11650*/  BSYNC B1 ;  /* 0x0000000000017941 */ /* 0x000fea0003800000 */
.L_x_72167:
        /* <DEDUP_REMOVED lines=9> */
.L_x_72171:
[----:B------:R-:W-:Y:S01]  /*116f0*/  IMAD.MOV.U32 R4, RZ, RZ, R5 ;  /* 0x000000ffff047224 */ /* 0x000fe200078e0005 */
[----:B------:R-:W-:Y:S01]  /*11700*/  MOV R12, R13 ;  /* 0x0000000d000c7202 */ /* 0x000fe20000000f00 */
[----:B------:R-:W-:Y:S02]  /*11710*/  IMAD.MOV.U32 R5, RZ, RZ, R18 ;  /* 0x000000ffff057224 */ /* 0x000fe400078e0012 */
[----:B------:R-:W-:Y:S02]  /*11720*/  IMAD.MOV.U32 R13, RZ, RZ, R10 ;  /* 0x000000ffff0d7224 */ /* 0x000fe400078e000a */
.L_x_72172:
[----:B------:R-:W-:Y:S05]  /*11730*/  BSYNC B1 ;  /* 0x0000000000017941 */ /* 0x000fea0003800000 */
.L_x_72170:
        /* <DEDUP_REMOVED lines=9> */
.L_x_72174:
[----:B------:R-:W-:Y:S01]  /*117d0*/  MOV R11, R4 ;  /* 0x00000004000b7202 */ /* 0x000fe20000000f00 */
[----:B------:R-:W-:Y:S02]  /*117e0*/  IMAD.MOV.U32 R19, RZ, RZ, R12 ;  /* 0x000000ffff137224 */ /* 0x000fe400078e000c */
[----:B------:R-:W-:Y:S02]  /*117f0*/  IMAD.MOV.U32 R4, RZ, RZ, R17 ;  /* 0x000000ffff047224 */ /* 0x000fe400078e0011 */
[----:B------:R-:W-:Y:S02]  /*11800*/  IMAD.MOV.U32 R12, RZ, RZ, R9 ;  /* 0x000000ffff0c7224 */ /* 0x000fe400078e0009 */
.L_x_72175:
[----:B------:R-:W-:Y:S05]  /*11810*/  BSYNC B1 ;  /* 0x0000000000017941 */ /* 0x000fea0003800000 */
.L_x_72173:
        /* <DEDUP_REMOVED lines=9> */
.L_x_72177:
[----:B------:R-:W-:Y:S02]  /*118b0*/  IMAD.MOV.U32 R9, RZ, RZ, R11 ;  /* 0x000000ffff097224 */ /* 0x000fe400078e000b */
[----:B------:R-:W-:Y:S02]  /*118c0*/  IMAD.MOV.U32 R10, RZ, RZ, R19 ;  /* 0x000000ffff0a7224 */ /* 0x000fe400078e0013 */
[----:B------:R-:W-:Y:S02]  /*118d0*/  IMAD.MOV.U32 R11, RZ, RZ, R16 ;  /* 0x000000ffff0b7224 */ /* 0x000fe400078e0010 */
[----:B------:R-:W-:Y:S02]  /*118e0*/  IMAD.MOV.U32 R19, RZ, RZ, R8 ;  /* 0x000000ffff137224 */ /* 0x000fe400078e0008 */
.L_x_72178:
[----:B------:R-:W-:Y:S05]  /*118f0*/  BSYNC B1 ;  /* 0x0000000000017941 */ /* 0x000fea0003800000 */
.L_x_72176:
        /* <DEDUP_REMOVED lines=16> */
.L_x_72180:
[----:B------:R-:W-:Y:S01]  /*11a00*/  IMAD.MOV.U32 R8, RZ, RZ, R15 ;  /* 0x000000ffff087224 */ /* 0x000fe200078e000f */
[----:B------:R-:W-:Y:S01]  /*11a10*/  MOV R16, R7 ;  /* 0x0000000700107202 */ /* 0x000fe20000000f00 */
[----:B------:R-:W-:Y:S02]  /*11a20*/  IMAD.MOV.U32 R15, RZ, RZ, R46 ;  /* 0x000000ffff0f7224 */ /* 0x000fe400078e002e */
[----:B------:R-:W-:Y:S02]  /*11a30*/  IMAD.MOV.U32 R7, RZ, RZ, R48 ;  /* 0x000000ffff077224 */ /* 0x000fe400078e0030 */
.L_x_72181:
[----:B------:R-:W-:Y:S05]  /*11a40*/  BSYNC B1 ;  /* 0x0000000000017941 */ /* 0x000fea0003800000 */
.L_x_72179:
        /* <DEDUP_REMOVED lines=9> */
.L_x_72183:
[----:B------:R-:W-:Y:S01]  /*11ae0*/  MOV R17, R8 ;  /* 0x0000000800117202 */ /* 0x000fe20000000f00 */
[----:B------:R-:W-:Y:S02]  /*11af0*/  IMAD.MOV.U32 R29, RZ, RZ, R16 ;  /* 0x000000ffff1d7224 */ /* 0x000fe400078e0010 */
[----:B------:R-:W-:Y:S02]  /*11b00*/  IMAD.MOV.U32 R8, RZ, RZ, R25 ;  /* 0x000000ffff087224 */ /* 0x000fe400078e0019 */
[----:B------:R-:W-:Y:S02]  /*11b10*/  IMAD.MOV.U32 R16, RZ, RZ, R27 ;  /* 0x000000ffff107224 */ /* 0x000fe400078e001b */
.L_x_72184:
[----:B------:R-:W-:Y:S05]  /*11b20*/  BSYNC B1 ;  /* 0x0000000000017941 */ /* 0x000fea0003800000 */
.L_x_72182:
        /* <DEDUP_REMOVED lines=9> */
.L_x_72186:
[----:B------:R-:W-:Y:S02]  /*11bc0*/  IMAD.MOV.U32 R18, RZ, RZ, R17 ;  /* 0x000000ffff127224 */ /* 0x000fe400078e0011 */
[----:B------:R-:W-:Y:S02]  /*11bd0*/  IMAD.MOV.U32 R46, RZ, RZ, R29 ;  /* 0x000000ffff2e7224 */ /* 0x000fe400078e001d */
[----:B------:R-:W-:Y:S02]  /*11be0*/  IMAD.MOV.U32 R17, RZ, RZ, R6 ;  /* 0x000000ffff117224 */ /* 0x000fe400078e0006 */
[----:B------:R-:W-:Y:S02]  /*11bf0*/  IMAD.MOV.U32 R29, RZ, RZ, R14 ;  /* 0x000000ffff1d7224 */ /* 0x000fe400078e000e */
.L_x_72187:
[----:B------:R-:W-:Y:S05]  /*11c00*/  BSYNC B1 ;  /* 0x0000000000017941 */ /* 0x000fea0003800000 */
.L_x_72185:
        /* <DEDUP_REMOVED lines=9> */
.L_x_72189:
[----:B------:R-:W-:Y:S02]  /*11ca0*/  IMAD.MOV.U32 R25, RZ, RZ, R18 ;  /* 0x000000ffff197224 */ /* 0x000fe400078e0012 */
[----:B------:R-:W-:Y:S01]  /*11cb0*/  IMAD.MOV.U32 R27, RZ, RZ, R46 ;  /* 0x000000ffff1b7224 */ /* 0x000fe200078e002e */
[----:B------:R-:W-:Y:S01]  /*11cc0*/  MOV R46, R13 ;  /* 0x0000000d002e7202 */ /* 0x000fe20000000f00 */
[----:B------:R-:W-:Y:S02]  /*11cd0*/  IMAD.MOV.U32 R18, RZ, RZ, R5 ;  /* 0x000000ffff127224 */ /* 0x000fe400078e0005 */
.L_x_72190:
[----:B------:R-:W-:Y:S05]  /*11ce0*/  BSYNC B1 ;  /* 0x0000000000017941 */ /* 0x000fea0003800000 */
.L_x_72188:
        /* <DEDUP_REMOVED lines=9> */
.L_x_72192:
[----:B------:R-:W-:Y:S01]  /*11d80*/  IMAD.MOV.U32 R6, RZ, RZ, R25 ;  /* 0x000000ffff067224 */ /* 0x000fe200078e0019 */
[----:B------:R-:W-:Y:S01]  /*11d90*/  MOV R25, R4 ;  /* 0x0000000400197202 */ /* 0x000fe20000000f00 */
[----:B------:R-:W-:Y:S02]  /*11da0*/  IMAD.MOV.U32 R14, RZ, RZ, R27 ;  /* 0x000000ffff0e7224 */ /* 0x000fe400078e001b */
[----:B------:R-:W-:Y:S02]  /*11db0*/  IMAD.MOV.U32 R27, RZ, RZ, R12 ;  /* 0x000000ffff1b7224 */ /* 0x000fe400078e000c */
.L_x_72193:
[----:B------:R-:W-:Y:S05]  /*11dc0*/  BSYNC B1 ;  /* 0x0000000000017941 */ /* 0x000fea0003800000 */
.L_x_72191:
        /* <DEDUP_REMOVED lines=9> */
.L_x_72195:
[----:B------:R-:W-:Y:S01]  /*11e60*/  IMAD.MOV.U32 R4, RZ, RZ, R6 ;  /* 0x000000ffff047224 */ /* 0x000fe200078e0006 */
[----:B------:R-:W-:Y:S01]  /*11e70*/  MOV R5, R14 ;  /* 0x0000000e00057202 */ /* 0x000fe20000000f00 */
[----:B------:R-:W-:Y:S02]  /*11e80*/  IMAD.MOV.U32 R6, RZ, RZ, R11 ;  /* 0x000000ffff067224 */ /* 0x000fe400078e000b */
[----:B------:R-:W-:Y:S02]  /*11e90*/  IMAD.MOV.U32 R14, RZ, RZ, R19 ;  /* 0x000000ffff0e7224 */ /* 0x000fe400078e0013 */
.L_x_72196:
[----:B------:R-:W-:Y:S05]  /*11ea0*/  BSYNC B1 ;  /* 0x0000000000017941 */ /* 0x000fea0003800000 */
.L_x_72194:
        /* <DEDUP_REMOVED lines=9> */
.L_x_72198:
[----:B------:R-:W-:Y:S01]  /*11f40*/  MOV R11, R4 ;  /* 0x00000004000b7202 */ /* 0x000fe20000000f00 */
[----:B------:R-:W-:Y:S02]  /*11f50*/  IMAD.MOV.U32 R12, RZ, RZ, R5 ;  /* 0x000000ffff0c7224 */ /* 0x000fe400078e0005 */
[----:B------:R-:W-:Y:S02]  /*11f60*/  IMAD.MOV.U32 R4, RZ, RZ, R9 ;  /* 0x000000ffff047224 */ /* 0x000fe400078e0009 */
[----:B------:R-:W-:Y:S02]  /*11f70*/  IMAD.MOV.U32 R5, RZ, RZ, R10 ;  /* 0x000000ffff057224 */ /* 0x000fe400078e000a */
.L_x_72199:
[----:B------:R-:W-:Y:S05]  /*11f80*/  BSYNC B1 ;  /* 0x0000000000017941 */ /* 0x000fea0003800000 */
.L_x_72197:
        /* <DEDUP_REMOVED lines=16> */
.L_x_72201:
[----:B------:R-:W-:Y:S01]  /*12090*/  IMAD.MOV.U32 R10, RZ, RZ, R15 ;  /* 0x000000ffff0a7224 */ /* 0x000fe200078e000f */
[----:B------:R-:W-:Y:S01]  /*120a0*/  MOV R15, R8 ;  /* 0x00000008000f7202 */ /* 0x000fe20000000f00 */
[----:B------:R-:W-:Y:S02]  /*120b0*/  IMAD.MOV.U32 R32, RZ, RZ, R7 ;  /* 0x000000ffff207224 */ /* 0x000fe400078e0007 */
[----:B------:R-:W-:Y:S02]  /*120c0*/  IMAD.MOV.U32 R7, RZ, RZ, R16 ;  /* 0x000000ffff077224 */ /* 0x000fe400078e0010 */
.L_x_72202:
[----:B------:R-:W-:Y:S05]  /*120d0*/  BSYNC B1 ;  /* 0x0000000000017941 */ /* 0x000fea0003800000 */
.L_x_72200:
        /* <DEDUP_REMOVED lines=9> */
.L_x_72204:
[----:B------:R-:W-:Y:S01]  /*12170*/  IMAD.MOV.U32 R9, RZ, RZ, R10 ;  /* 0x000000ffff097224 */ /* 0x000fe200078e000a */
[----:B------:R-:W-:Y:S01]  /*12180*/  MOV R13, R32 ;  /* 0x00000020000d7202 */ /* 0x000fe20000000f00 */
[----:B------:R-:W-:Y:S02]  /*12190*/  IMAD.MOV.U32 R10, RZ, RZ, R17 ;  /* 0x000000ffff0a7224 */ /* 0x000fe400078e0011 */
[----:B------:R-:W-:Y:S02]  /*121a0*/  IMAD.MOV.U32 R32, RZ, RZ, R29 ;  /* 0x000000ffff207224 */ /* 0x000fe400078e001d */
.L_x_72205:
[----:B------:R-:W-:Y:S05]  /*121b0*/  BSYNC B1 ;  /* 0x0000000000017941 */ /* 0x000fea0003800000 */
.L_x_72203:
        /* <DEDUP_REMOVED lines=9> */
.L_x_72207:
[----:B------:R-:W-:Y:S01]  /*12250*/  MOV R8, R9 ;  /* 0x0000000900087202 */ /* 0x000fe20000000f00 */
[----:B------:R-:W-:Y:S02]  /*12260*/  IMAD.MOV.U32 R16, RZ, RZ, R13 ;  /* 0x000000ffff107224 */ /* 0x000fe400078e000d */
[----:B------:R-:W-:Y:S02]  /*12270*/  IMAD.MOV.U32 R9, RZ, RZ, R18 ;  /* 0x000000ffff097224 */ /* 0x000fe400078e0012 */
[----:B------:R-:W-:Y:S02]  /*12280*/  IMAD.MOV.U32 R13, RZ, RZ, R46 ;  /* 0x000000ffff0d7224 */ /* 0x000fe400078e002e */
.L_x_72208:
[----:B------:R-:W-:Y:S05]  /*12290*/  BSYNC B1 ;  /* 0x0000000000017941 */ /* 0x000fea0003800000 */
.L_x_72206:
        /* <DEDUP_REMOVED lines=9> */
.L_x_72210:
[----:B------:R-:W-:Y:S02]  /*12330*/  IMAD.MOV.U32 R17, RZ, RZ, R8 ;  /* 0x000000ffff117224 */ /* 0x000fe400078e0008 */
[----:B------:R-:W-:Y:S02]  /*12340*/  IMAD.MOV.U32 R19, RZ, RZ, R16 ;  /* 0x000000ffff137224 */ /* 0x000fe400078e0010 */
[----:B------:R-:W-:Y:S02]  /*12350*/  IMAD.MOV.U32 R8, RZ, RZ, R25 ;  /* 0x000000ffff087224 */ /* 0x000fe400078e0019 */
[----:B------:R-:W-:Y:S02]  /*12360*/  IMAD.MOV.U32 R16, RZ, RZ, R27 ;  /* 0x000000ffff107224 */ /* 0x000fe400078e001b */
.L_x_72211:
[----:B------:R-:W-:Y:S05]  /*12370*/  BSYNC B1 ;  /* 0x0000000000017941 */ /* 0x000fea0003800000 */
.L_x_72209:
        /* <DEDUP_REMOVED lines=9> */
.L_x_72213:
[----:B------:R-:W-:Y:S02]  /*12410*/  IMAD.MOV.U32 R25, RZ, RZ, R17 ;  /* 0x000000ffff197224 */ /* 0x000fe400078e0011 */
[----:B------:R-:W-:Y:S01]  /*12420*/  IMAD.MOV.U32 R18, RZ, RZ, R19 ;  /* 0x000000ffff127224 */ /* 0x000fe200078e0013 */
[----:B------:R-:W-:Y:S01]  /*12430*/  MOV R19, R14 ;  /* 0x0000000e00137202 */ /* 0x000fe20000000f00 */
[----:B------:R-:W-:Y:S02]  /*12440*/  IMAD.MOV.U32 R17, RZ, RZ, R6 ;  /* 0x000000ffff117224 */ /* 0x000fe400078e0006 */
.L_x_72214:
[----:B------:R-:W-:Y:S05]  /*12450*/  BSYNC B1 ;  /* 0x0000000000017941 */ /* 0x000fea0003800000 */
.L_x_72212:
        /* <DEDUP_REMOVED lines=9> */
.L_x_72216:
[----:B------:R-:W-:Y:S01]  /*124f0*/  IMAD.MOV.U32 R6, RZ, RZ, R25 ;  /* 0x000000ffff067224 */ /* 0x000fe200078e0019 */
[----:B------:R-:W-:Y:S01]  /*12500*/  MOV R25, R4 ;  /* 0x0000000400197202 */ /* 0x000fe20000000f00 */
[----:B------:R-:W-:Y:S02]  /*12510*/  IMAD.MOV.U32 R27, RZ, RZ, R18 ;  /* 0x000000ffff1b7224 */ /* 0x000fe400078e0012 */
[----:B------:R-:W-:Y:S02]  /*12520*/  IMAD.MOV.U32 R18, RZ, RZ, R5 ;  /* 0x000000ffff127224 */ /* 0x000fe400078e0005 */
.L_x_72217:
[----:B------:R-:W-:Y:S05]  /*12530*/  BSYNC B1 ;  /* 0x0000000000017941 */ /* 0x000fea0003800000 */
.L_x_72215:
        /* <DEDUP_REMOVED lines=9> */
.L_x_72219:
[----:B------:R-:W-:Y:S01]  /*125d0*/  IMAD.MOV.U32 R4, RZ, RZ, R6 ;  /* 0x000000ffff047224 */ /* 0x000fe200078e0006 */
[----:B------:R-:W-:Y:S01]  /*125e0*/  MOV R5, R27 ;  /* 0x0000001b00057202 */ /* 0x000fe20000000f00 */
[----:B------:R-:W-:Y:S02]  /*125f0*/  IMAD.MOV.U32 R6, RZ, RZ, R11 ;  /* 0x000000ffff067224 */ /* 0x000fe400078e000b */
[----:B------:R-:W-:Y:S02]  /*12600*/  IMAD.MOV.U32 R27, RZ, RZ, R12 ;  /* 0x000000ffff1b7224 */ /* 0x000fe400078e000c */
.L_x_72220:
[----:B------:R-:W-:Y:S05]  /*12610*/  BSYNC B1 ;  /* 0x0000000000017941 */ /* 0x000fea0003800000 */
.L_x_72218:
        /* <DEDUP_REMOVED lines=16> */
.L_x_72222:
[----:B------:R-:W-:Y:S02]  /*12720*/  IMAD.MOV.U32 R12, RZ, RZ, R15 ;  /* 0x000000ffff0c7224 */ /* 0x000fe400078e000f */
[----:B------:R-:W-:Y:S01]  /*12730*/  IMAD.MOV.U32 R14, RZ, RZ, R7 ;  /* 0x000000ffff0e7224 */ /* 0x000fe200078e0007 */
[----:B------:R-:W-:Y:S01]  /*12740*/  MOV R7, R32 ;  /* 0x0000002000077202 */ /* 0x000fe20000000f00 */
[----:B------:R-:W-:Y:S02]  /*12750*/  IMAD.MOV.U32 R15, RZ, RZ, R10 ;  /* 0x000000ffff0f7224 */ /* 0x000fe400078e000a */
.L_x_72223:
[----:B------:R-:W-:Y:S05]  /*12760*/  BSYNC B1 ;  /* 0x0000000000017941 */ /* 0x000fea0003800000 */
.L_x_72221:
        /* <DEDUP_REMOVED lines=9> */
.L_x_72225:
[----:B------:R-:W-:Y:S01]  /*12800*/  IMAD.MOV.U32 R11, RZ, RZ, R12 ;  /* 0x000000ffff0b7224 */ /* 0x000fe200078e000c */
[----:B------:R-:W-:Y:S01]  /*12810*/  MOV R12, R9 ;  /* 0x00000009000c7202 */ /* 0x000fe20000000f00 */
[----:B------:R-:W-:Y:S02]  /*12820*/  IMAD.MOV.U32 R29, RZ, RZ, R14 ;  /* 0x000000ffff1d7224 */ /* 0x000fe400078e000e */
[----:B------:R-:W-:Y:S02]  /*12830*/  IMAD.MOV.U32 R14, RZ, RZ, R13 ;  /* 0x000000ffff0e7224 */ /* 0x000fe400078e000d */
.L_x_72226:
[----:B------:R-:W-:Y:S05]  /*12840*/  BSYNC B1 ;  /* 0x0000000000017941 */ /* 0x000fea0003800000 */
.L_x_72224:
        /* <DEDUP_REMOVED lines=9> */
.L_x_72228:
[----:B------:R-:W-:Y:S01]  /*128e0*/  IMAD.MOV.U32 R10, RZ, RZ, R11 ;  /* 0x000000ffff0a7224 */ /* 0x000fe200078e000b */
[----:B------:R-:W-:Y:S01]  /*128f0*/  MOV R30, R29 ;  /* 0x0000001d001e7202 */ /* 0x000fe20000000f00 */
[----:B------:R-:W-:Y:S02]  /*12900*/  IMAD.MOV.U32 R11, RZ, RZ, R8 ;  /* 0x000000ffff0b7224 */ /* 0x000fe400078e0008 */
[----:B------:R-:W-:Y:S02]  /*12910*/  IMAD.MOV.U32 R29, RZ, RZ, R16 ;  /* 0x000000ffff1d7224 */ /* 0x000fe400078e0010 */
.L_x_72229:
[----:B------:R-:W-:Y:S05]  /*12920*/  BSYNC B1 ;  /* 0x0000000000017941 */ /* 0x000fea0003800000 */
.L_x_72227:
        /* <DEDUP_REMOVED lines=9> */
.L_x_72231:
[----:B------:R-:W-:Y:S01]  /*129c0*/  MOV R8, R10 ;  /* 0x0000000a00087202 */ /* 0x000fe20000000f00 */
[----:B------:R-:W-:Y:S02]  /*129d0*/  IMAD.MOV.U32 R9, RZ, RZ, R30 ;  /* 0x000000ffff097224 */ /* 0x000fe400078e001e */
[----:B------:R-:W-:Y:S02]  /*129e0*/  IMAD.MOV.U32 R10, RZ, RZ, R17 ;  /* 0x000000ffff0a7224 */ /* 0x000fe400078e0011 */
[----:B------:R-:W-:Y:S02]  /*129f0*/  IMAD.MOV.U32 R30, RZ, RZ, R19 ;  /* 0x000000ffff1e7224 */ /* 0x000fe400078e0013 */
.L_x_72232:
[----:B------:R-:W-:Y:S05]  /*12a00*/  BSYNC B1 ;  /* 0x0000000000017941 */ /* 0x000fea0003800000 */
.L_x_72230:
        /* <DEDUP_REMOVED lines=9> */
.L_x_72234:
[----:B------:R-:W-:Y:S02]  /*12aa0*/  IMAD.MOV.U32 R13, RZ, RZ, R8 ;  /* 0x000000ffff0d7224 */ /* 0x000fe400078e0008 */
[----:B------:R-:W-:Y:S02]  /*12ab0*/  IMAD.MOV.U32 R16, RZ, RZ, R9 ;  /* 0x000000ffff107224 */ /* 0x000fe400078e0009 */
[----:B------:R-:W-:Y:S02]  /*12ac0*/  IMAD.MOV.U32 R8, RZ, RZ, R25 ;  /* 0x000000ffff087224 */ /* 0x000fe400078e0019 */
[----:B------:R-:W-:Y:S02]  /*12ad0*/  IMAD.MOV.U32 R9, RZ, RZ, R18 ;  /* 0x000000ffff097224 */ /* 0x000fe400078e0012 */
.L_x_72235:
[----:B------:R-:W-:Y:S05]  /*12ae0*/  BSYNC B1 ;  /* 0x0000000000017941 */ /* 0x000fea0003800000 */
.L_x_72233:
        /* <DEDUP_REMOVED lines=9> */
.L_x_72237:
[----:B------:R-:W-:Y:S02]  /*12b80*/  IMAD.MOV.U32 R17, RZ, RZ, R13 ;  /* 0x000000ffff117224 */ /* 0x000fe400078e000d */
[----:B------:R-:W-:Y:S01]  /*12b90*/  IMAD.MOV.U32 R18, RZ, RZ, R16 ;  /* 0x000000ffff127224 */ /* 0x000fe200078e0010 */
[----:B------:R-:W-:Y:S01]  /*12ba0*/  MOV R16, R27 ;  /* 0x0000001b00107202 */ /* 0x000fe20000000f00 */
[----:B------:R-:W-:Y:S02]  /*12bb0*/  IMAD.MOV.U32 R13, RZ, RZ, R6 ;  /* 0x000000ffff0d7224 */ /* 0x000fe400078e0006 */
.L_x_72238:
[----:B------:R-:W-:Y:S05]  /*12bc0*/  BSYNC B1 ;  /* 0x0000000000017941 */ /* 0x000fea0003800000 */
.L_x_72236:
        /* <DEDUP_REMOVED lines=9> */
.L_x_72240:
[----:B------:R-:W-:Y:S01]  /*12c60*/  IMAD.MOV.U32 R6, RZ, RZ, R17 ;  /* 0x000000ffff067224 */ /* 0x000fe200078e0011 */
[----:B------:R-:W-:Y:S01]  /*12c70*/  MOV R17, R4 ;  /* 0x0000000400117202 */ /* 0x000fe20000000f00 */
[----:B------:R-:W-:Y:S02]  /*12c80*/  IMAD.MOV.U32 R19, RZ, RZ, R18 ;  /* 0x000000ffff137224 */ /* 0x000fe400078e0012 */
[----:B------:R-:W-:Y:S02]  /*12c90*/  IMAD.MOV.U32 R18, RZ, RZ, R5 ;  /* 0x000000ffff127224 */ /* 0x000fe400078e0005 */
.L_x_72241:
[----:B------:R-:W-:Y:S05]  /*12ca0*/  BSYNC B1 ;  /* 0x0000000000017941 */ /* 0x000fea0003800000 */
.L_x_72239:
        /* <DEDUP_REMOVED lines=16> */
.L_x_72243:
[----:B------:R-:W-:Y:S02]  /*12db0*/  IMAD.MOV.U32 R4, RZ, RZ, R15 ;  /* 0x000000ffff047224 */ /* 0x000fe400078e000f */
[----:B------:R-:W-:Y:S02]  /*12dc0*/  IMAD.MOV.U32 R28, RZ, RZ, R7 ;  /* 0x000000ffff1c7224 */ /* 0x000fe400078e0007 */
[----:B------:R-:W-:Y:S02]  /*12dd0*/  IMAD.MOV.U32 R15, RZ, RZ, R12 ;  /* 0x000000ffff0f7224 */ /* 0x000fe400078e000c */
[----:B------:R-:W-:Y:S02]  /*12de0*/  IMAD.MOV.U32 R7, RZ, RZ, R14 ;  /* 0x000000ffff077224 */ /* 0x000fe400078e000e */
.L_x_72244:
[----:B------:R-:W-:Y:S05]  /*12df0*/  BSYNC B1 ;  /* 0x0000000000017941 */ /* 0x000fea0003800000 */
.L_x_72242:
        /* <DEDUP_REMOVED lines=9> */
.L_x_72246:
[----:B------:R-:W-:Y:S02]  /*12e90*/  IMAD.MOV.U32 R5, RZ, RZ, R4 ;  /* 0x000000ffff057224 */ /* 0x000fe400078e0004 */
[----:B------:R-:W-:Y:S01]  /*12ea0*/  IMAD.MOV.U32 R25, RZ, RZ, R28 ;  /* 0x000000ffff197224 */ /* 0x000fe200078e001c */
[----:B------:R-:W-:Y:S01]  /*12eb0*/  MOV R28, R29 ;  /* 0x0000001d001c7202 */ /* 0x000fe20000000f00 */
[----:B------:R-:W-:Y:S02]  /*12ec0*/  IMAD.MOV.U32 R4, RZ, RZ, R11 ;  /* 0x000000ffff047224 */ /* 0x000fe400078e000b */
.L_x_72247:
[----:B------:R-:W-:Y:S05]  /*12ed0*/  BSYNC B1 ;  /* 0x0000000000017941 */ /* 0x000fea0003800000 */
.L_x_72245:
        /* <DEDUP_REMOVED lines=9> */
.L_x_72249:
[----:B------:R-:W-:Y:S01]  /*12f70*/  IMAD.MOV.U32 R11, RZ, RZ, R5 ;  /* 0x000000ffff0b7224 */ /* 0x000fe200078e0005 */
[----:B------:R-:W-:Y:S01]  /*12f80*/  MOV R5, R10 ;  /* 0x0000000a00057202 */ /* 0x000fe20000000f00 */
[----:B------:R-:W-:Y:S02]  /*12f90*/  IMAD.MOV.U32 R12, RZ, RZ, R25 ;  /* 0x000000ffff0c7224 */ /* 0x000fe400078e0019 */
[----:B------:R-:W-:Y:S02]  /*12fa0*/  IMAD.MOV.U32 R25, RZ, RZ, R30 ;  /* 0x000000ffff197224 */ /* 0x000fe400078e001e */
.L_x_72250:
[----:B------:R-:W-:Y:S05]  /*12fb0*/  BSYNC B1 ;  /* 0x0000000000017941 */ /* 0x000fea0003800000 */
.L_x_72248:
        /* <DEDUP_REMOVED lines=9> */
.L_x_72252:
[----:B------:R-:W-:Y:S01]  /*13050*/  IMAD.MOV.U32 R10, RZ, RZ, R11 ;  /* 0x000000ffff0a7224 */ /* 0x000fe200078e000b */
[----:B------:R-:W-:Y:S01]  /*13060*/  MOV R27, R12 ;  /* 0x0000000c001b7202 */ /* 0x000fe20000000f00 */
[----:B------:R-:W-:Y:S02]  /*13070*/  IMAD.MOV.U32 R11, RZ, RZ, R8 ;  /* 0x000000ffff0b7224 */ /* 0x000fe400078e0008 */
[----:B------:R-:W-:Y:S02]  /*13080*/  IMAD.MOV.U32 R12, RZ, RZ, R9 ;  /* 0x000000ffff0c7224 */ /* 0x000fe400078e0009 */
.L_x_72253:
[----:B------:R-:W-:Y:S05]  /*13090*/  BSYNC B1 ;  /* 0x0000000000017941 */ /* 0x000fea0003800000 */
.L_x_72251:
        /* <DEDUP_REMOVED lines=9> */
.L_x_72255:
[----:B------:R-:W-:Y:S01]  /*13130*/  MOV R8, R10 ;  /* 0x0000000a00087202 */ /* 0x000fe20000000f00 */
[----:B------:R-:W-:Y:S02]  /*13140*/  IMAD.MOV.U32 R9, RZ, RZ, R27 ;  /* 0x000000ffff097224 */ /* 0x000fe400078e001b */
[----:B------:R-:W-:Y:S02]  /*13150*/  IMAD.MOV.U32 R10, RZ, RZ, R13 ;  /* 0x000000ffff0a7224 */ /* 0x000fe400078e000d */
[----:B------:R-:W-:Y:S02]  /*13160*/  IMAD.MOV.U32 R27, RZ, RZ, R16 ;  /* 0x000000ffff1b7224 */ /* 0x000fe400078e0010 */
.L_x_72256:
[----:B------:R-:W-:Y:S05]  /*13170*/  BSYNC B1 ;  /* 0x0000000000017941 */ /* 0x000fea0003800000 */
.L_x_72254:
        /* <DEDUP_REMOVED lines=9> */
.L_x_72258:
[----:B------:R-:W-:Y:S02]  /*13210*/  IMAD.MOV.U32 R13, RZ, RZ, R8 ;  /* 0x000000ffff0d7224 */ /* 0x000fe400078e0008 */
[----:B------:R-:W-:Y:S02]  /*13220*/  IMAD.MOV.U32 R14, RZ, RZ, R9 ;  /* 0x000000ffff0e7224 */ /* 0x000fe400078e0009 */
[----:B------:R-:W-:Y:S02]  /*13230*/  IMAD.MOV.U32 R8, RZ, RZ, R17 ;  /* 0x000000ffff087224 */ /* 0x000fe400078e0011 */
[----:B------:R-:W-:Y:S02]  /*13240*/  IMAD.MOV.U32 R9, RZ, RZ, R18 ;  /* 0x000000ffff097224 */ /* 0x000fe400078e0012 */
.L_x_72259:
[----:B------:R-:W-:Y:S05]  /*13250*/  BSYNC B1 ;  /* 0x0000000000017941 */ /* 0x000fea0003800000 */
.L_x_72257:
        /* <DEDUP_REMOVED lines=9> */
.L_x_72261:
[----:B------:R-:W-:Y:S02]  /*132f0*/  IMAD.MOV.U32 R16, RZ, RZ, R13 ;  /* 0x000000ffff107224 */ /* 0x000fe400078e000d */
[----:B------:R-:W-:Y:S01]  /*13300*/  IMAD.MOV.U32 R17, RZ, RZ, R14 ;  /* 0x000000ffff117224 */ /* 0x000fe200078e000e */
[----:B------:R-:W-:Y:S01]  /*13310*/  MOV R14, R19 ;  /* 0x00000013000e7202 */ /* 0x000fe20000000f00 */
[----:B------:R-:W-:Y:S02]  /*13320*/  IMAD.MOV.U32 R13, RZ, RZ, R6 ;  /* 0x000000ffff0d7224 */ /* 0x000fe400078e0006 */
.L_x_72262:
[----:B------:R-:W-:Y:S05]  /*13330*/  BSYNC B1 ;  /* 0x0000000000017941 */ /* 0x000fea0003800000 */
.L_x_72260:
        /* <DEDUP_REMOVED lines=16> */
.L_x_72264:
[----:B------:R-:W-:Y:S01]  /*13440*/  MOV R6, R15 ;  /* 0x0000000f00067202 */ /* 0x000fe20000000f00 */
[----:B------:R-:W-:Y:S02]  /*13450*/  IMAD.MOV.U32 R18, RZ, RZ, R7 ;  /* 0x000000ffff127224 */ /* 0x000fe400078e0007 */
[----:B------:R-:W-:Y:S02]  /*13460*/  IMAD.MOV.U32 R15, RZ, RZ, R4 ;  /* 0x000000ffff0f7224 */ /* 0x000fe400078e0004 */
[----:B------:R-:W-:Y:S02]  /*13470*/  IMAD.MOV.U32 R7, RZ, RZ, R28 ;  /* 0x000000ffff077224 */ /* 0x000fe400078e001c */
.L_x_72265:
[----:B------:R-:W-:Y:S05]  /*13480*/  BSYNC B1 ;  /* 0x0000000000017941 */ /* 0x000fea0003800000 */
.L_x_72263:
        /* <DEDUP_REMOVED lines=9> */
.L_x_72267:
[----:B------:R-:W-:Y:S02]  /*13520*/  IMAD.MOV.U32 R4, RZ, RZ, R6 ;  /* 0x000000ffff047224 */ /* 0x000fe400078e0006 */
[----:B------:R-:W-:Y:S02]  /*13530*/  IMAD.MOV.U32 R19, RZ, RZ, R18 ;  /* 0x000000ffff137224 */ /* 0x000fe400078e0012 */
[----:B------:R-:W-:Y:S02]  /*13540*/  IMAD.MOV.U32 R6, RZ, RZ, R5 ;  /* 0x000000ffff067224 */ /* 0x000fe400078e0005 */
[----:B------:R-:W-:Y:S02]  /*13550*/  IMAD.MOV.U32 R18, RZ, RZ, R25 ;  /* 0x000000ffff127224 */ /* 0x000fe400078e0019 */
.L_x_72268:
[----:B------:R-:W-:Y:S05]  /*13560*/  BSYNC B1 ;  /* 0x0000000000017941 */ /* 0x000fea0003800000 */
.L_x_72266:
        /* <DEDUP_REMOVED lines=9> */
.L_x_72270:
[----:B------:R-:W-:Y:S02]  /*13600*/  IMAD.MOV.U32 R5, RZ, RZ, R4 ;  /* 0x000000ffff057224 */ /* 0x000fe400078e0004 */
[----:B------:R-:W-:Y:S01]  /*13610*/  IMAD.MOV.U32 R26, RZ, RZ, R19 ;  /* 0x000000ffff1a7224 */ /* 0x000fe200078e0013 */
[----:B------:R-:W-:Y:S01]  /*13620*/  MOV R19, R12 ;  /* 0x0000000c00137202 */ /* 0x000fe20000000f00 */
[----:B------:R-:W-:Y:S02]  /*13630*/  IMAD.MOV.U32 R4, RZ, RZ, R11 ;  /* 0x000000ffff047224 */ /* 0x000fe400078e000b */
.L_x_72271:
[----:B------:R-:W-:Y:S05]  /*13640*/  BSYNC B1 ;  /* 0x0000000000017941 */ /* 0x000fea0003800000 */
.L_x_72269:
        /* <DEDUP_REMOVED lines=9> */
.L_x_72273:
[----:B------:R-:W-:Y:S01]  /*136e0*/  IMAD.MOV.U32 R11, RZ, RZ, R5 ;  /* 0x000000ffff0b7224 */ /* 0x000fe200078e0005 */
[----:B------:R-:W-:Y:S01]  /*136f0*/  MOV R5, R10 ;  /* 0x0000000a00057202 */ /* 0x000fe20000000f00 */
[----:B------:R-:W-:Y:S02]  /*13700*/  IMAD.MOV.U32 R12, RZ, RZ, R26 ;  /* 0x000000ffff0c7224 */ /* 0x000fe400078e001a */
[----:B------:R-:W-:Y:S02]  /*13710*/  IMAD.MOV.U32 R26, RZ, RZ, R27 ;  /* 0x000000ffff1a7224 */ /* 0x000fe400078e001b */
.L_x_72274:
[----:B------:R-:W-:Y:S05]  /*13720*/  BSYNC B1 ;  /* 0x0000000000017941 */ /* 0x000fea0003800000 */
.L_x_72272:
        /* <DEDUP_REMOVED lines=9> */
.L_x_72276:
[----:B------:R-:W-:Y:S01]  /*137c0*/  IMAD.MOV.U32 R10, RZ, RZ, R11 ;  /* 0x000000ffff0a7224 */ /* 0x000fe200078e000b */
[----:B------:R-:W-:Y:S01]  /*137d0*/  MOV R25, R12 ;  /* 0x0000000c00197202 */ /* 0x000fe20000000f00 */
[----:B------:R-:W-:Y:S02]  /*137e0*/  IMAD.MOV.U32 R11, RZ, RZ, R8 ;  /* 0x000000ffff0b7224 */ /* 0x000fe400078e0008 */
[----:B------:R-:W-:Y:S02]  /*137f0*/  IMAD.MOV.U32 R12, RZ, RZ, R9 ;  /* 0x000000ffff0c7224 */ /* 0x000fe400078e0009 */
.L_x_72277:
[----:B------:R-:W-:Y:S05]  /*13800*/  BSYNC B1 ;  /* 0x0000000000017941 */ /* 0x000fea0003800000 */
.L_x_72275:
        /* <DEDUP_REMOVED lines=9> */
.L_x_72279:
[----:B------:R-:W-:Y:S01]  /*138a0*/  MOV R9, R10 ;  /* 0x0000000a00097202 */ /* 0x000fe20000000f00 */
[----:B------:R-:W-:Y:S02]  /*138b0*/  IMAD.MOV.U32 R8, RZ, RZ, R25 ;  /* 0x000000ffff087224 */ /* 0x000fe400078e0019 */
[----:B------:R-:W-:Y:S02]  /*138c0*/  IMAD.MOV.U32 R10, RZ, RZ, R13 ;  /* 0x000000ffff0a7224 */ /* 0x000fe400078e000d */
[----:B------:R-:W-:Y:S02]  /*138d0*/  IMAD.MOV.U32 R25, RZ, RZ, R14 ;  /* 0x000000ffff197224 */ /* 0x000fe400078e000e */
.L_x_72280:
[----:B------:R-:W-:Y:S05]  /*138e0*/  BSYNC B1 ;  /* 0x0000000000017941 */ /* 0x000fea0003800000 */
.L_x_72278:
        /* <DEDUP_REMOVED lines=9> */
.L_x_72282:
[----:B------:R-:W-:Y:S02]  /*13980*/  IMAD.MOV.U32 R13, RZ, RZ, R9 ;  /* 0x000000ffff0d7224 */ /* 0x000fe400078e0009 */
[----:B------:R-:W-:Y:S02]  /*13990*/  IMAD.MOV.U32 R14, RZ, RZ, R8 ;  /* 0x000000ffff0e7224 */ /* 0x000fe400078e0008 */
[----:B------:R-:W-:Y:S02]  /*139a0*/  IMAD.MOV.U32 R9, RZ, RZ, R16 ;  /* 0x000000ffff097224 */ /* 0x000fe400078e0010 */
[----:B------:R-:W-:Y:S02]  /*139b0*/  IMAD.MOV.U32 R8, RZ, RZ, R17 ;  /* 0x000000ffff087224 */ /* 0x000fe400078e0011 */
.L_x_72283:
[----:B------:R-:W-:Y:S05]  /*139c0*/  BSYNC B1 ;  /* 0x0000000000017941 */ /* 0x000fea0003800000 */
.L_x_72281:
        /* <DEDUP_REMOVED lines=16> */
.L_x_72285:
[----:B------:R-:W-:Y:S01]  /*13ad0*/  IMAD.MOV.U32 R16, RZ, RZ, R15 ;  /* 0x000000ffff107224 */ /* 0x000fe200078e000f */
[----:B------:R-:W-:Y:S01]  /*13ae0*/  MOV R24, R7 ;  /* 0x0000000700187202 */ /* 0x000fe20000000f00 */
[----:B------:R-:W-:Y:S02]  /*13af0*/  IMAD.MOV.U32 R15, RZ, RZ, R6 ;  /* 0x000000ffff0f7224 */ /* 0x000fe400078e0006 */
[----:B------:R-:W-:Y:S02]  /*13b00*/  IMAD.MOV.U32 R7, RZ, RZ, R18 ;  /* 0x000000ffff077224 */ /* 0x000fe400078e0012 */
.L_x_72286:
[----:B------:R-:W-:Y:S05]  /*13b10*/  BSYNC B1 ;  /* 0x0000000000017941 */ /* 0x000fea0003800000 */
.L_x_72284:
        /* <DEDUP_REMOVED lines=9> */
.L_x_72288:
[----:B------:R-:W-:Y:S01]  /*13bb0*/  MOV R17, R16 ;  /* 0x0000001000117202 */ /* 0x000fe20000000f00 */
[----:B------:R-:W-:Y:S02]  /*13bc0*/  IMAD.MOV.U32 R27, RZ, RZ, R24 ;  /* 0x000000ffff1b7224 */ /* 0x000fe400078e0018 */
[----:B------:R-:W-:Y:S02]  /*13bd0*/  IMAD.MOV.U32 R16, RZ, RZ, R4 ;  /* 0x000000ffff107224 */ /* 0x000fe400078e0004 */
[----:B------:R-:W-:Y:S02]  /*13be0*/  IMAD.MOV.U32 R24, RZ, RZ, R19 ;  /* 0x000000ffff187224 */ /* 0x000fe400078e0013 */
.L_x_72289:
[----:B------:R-:W-:Y:S05]  /*13bf0*/  BSYNC B1 ;  /* 0x0000000000017941 */ /* 0x000fea0003800000 */
.L_x_72287:
        /* <DEDUP_REMOVED lines=9> */
.L_x_72291:
[----:B------:R-:W-:Y:S02]  /*13c90*/  IMAD.MOV.U32 R18, RZ, RZ, R17 ;  /* 0x000000ffff127224 */ /* 0x000fe400078e0011 */
[----:B------:R-:W-:Y:S02]  /*13ca0*/  IMAD.MOV.U32 R19, RZ, RZ, R27 ;  /* 0x000000ffff137224 */ /* 0x000fe400078e001b */
[----:B------:R-:W-:Y:S02]  /*13cb0*/  IMAD.MOV.U32 R17, RZ, RZ, R5 ;  /* 0x000000ffff117224 */ /* 0x000fe400078e0005 */
[----:B------:R-:W-:Y:S02]  /*13cc0*/  IMAD.MOV.U32 R27, RZ, RZ, R26 ;  /* 0x000000ffff1b7224 */ /* 0x000fe400078e001a */
.L_x_72292:
[----:B------:R-:W-:Y:S05]  /*13cd0*/  BSYNC B1 ;  /* 0x0000000000017941 */ /* 0x000fea0003800000 */
.L_x_72290:
        /* <DEDUP_REMOVED lines=9> */
.L_x_72294:
[----:B------:R-:W-:Y:S02]  /*13d70*/  IMAD.MOV.U32 R29, RZ, RZ, R18 ;  /* 0x000000ffff1d7224 */ /* 0x000fe400078e0012 */
[----:B------:R-:W-:Y:S01]  /*13d80*/  IMAD.MOV.U32 R26, RZ, RZ, R19 ;  /* 0x000000ffff1a7224 */ /* 0x000fe200078e0013 */
[----:B------:R-:W-:Y:S01]  /*13d90*/  MOV R19, R12 ;  /* 0x0000000c00137202 */ /* 0x000fe20000000f00 */
[----:B------:R-:W-:Y:S02]  /*13da0*/  IMAD.MOV.U32 R18, RZ, RZ, R11 ;  /* 0x000000ffff127224 */ /* 0x000fe400078e000b */
.L_x_72295:
[----:B------:R-:W-:Y:S05]  /*13db0*/  BSYNC B1 ;  /* 0x0000000000017941 */ /* 0x000fea0003800000 */
.L_x_72293:
        /* <DEDUP_REMOVED lines=9> */
.L_x_72297:
[----:B------:R-:W-:Y:S01]  /*13e50*/  IMAD.MOV.U32 R28, RZ, RZ, R29 ;  /* 0x000000ffff1c7224 */ /* 0x000fe200078e001d */
[----:B------:R-:W-:Y:S01]  /*13e60*/  MOV R29, R10 ;  /* 0x0000000a001d7202 */ /* 0x000fe20000000f00 */
[----:B------:R-:W-:Y:S02]  /*13e70*/  IMAD.MOV.U32 R30, RZ, RZ, R26 ;  /* 0x000000ffff1e7224 */ /* 0x000fe400078e001a */
[----:B------:R-:W-:Y:S02]  /*13e80*/  IMAD.MOV.U32 R26, RZ, RZ, R25 ;  /* 0x000000ffff1a7224 */ /* 0x000fe400078e0019 */
.L_x_72298:
[----:B------:R-:W-:Y:S05]  /*13e90*/  BSYNC B1 ;  /* 0x0000000000017941 */ /* 0x000fea0003800000 */
.L_x_72296:
        /* <DEDUP_REMOVED lines=9> */
.L_x_72300:
[----:B------:R-:W-:Y:S01]  /*13f30*/  IMAD.MOV.U32 R25, RZ, RZ, R28 ;  /* 0x000000ffff197224 */ /* 0x000fe200078e001c */
[----:B------:R-:W-:Y:S01]  /*13f40*/  MOV R31, R30 ;  /* 0x0000001e001f7202 */ /* 0x000fe20000000f00 */
[----:B------:R-:W-:Y:S02]  /*13f50*/  IMAD.MOV.U32 R28, RZ, RZ, R9 ;  /* 0x000000ffff1c7224 */ /* 0x000fe400078e0009 */
[----:B------:R-:W-:Y:S02]  /*13f60*/  IMAD.MOV.U32 R30, RZ, RZ, R8 ;  /* 0x000000ffff1e7224 */ /* 0x000fe400078e0008 */
.L_x_72301:
[----:B------:R-:W-:Y:S05]  /*13f70*/  BSYNC B1 ;  /* 0x0000000000017941 */ /* 0x000fea0003800000 */
.L_x_72299:
        /* <DEDUP_REMOVED lines=9> */
.L_x_72303:
[----:B------:R-:W-:Y:S01]  /*14010*/  MOV R32, R25 ;  /* 0x0000001900207202 */ /* 0x000fe20000000f00 */
[----:B------:R-:W-:Y:S02]  /*14020*/  IMAD.MOV.U32 R36, RZ, RZ, R31 ;  /* 0x000000ffff247224 */ /* 0x000fe400078e001f */
[----:B------:R-:W-:Y:S02]  /*14030*/  IMAD.MOV.U32 R25, RZ, RZ, R13 ;  /* 0x000000ffff197224 */ /* 0x000fe400078e000d */
[----:B------:R-:W-:Y:S02]  /*14040*/  IMAD.MOV.U32 R31, RZ, RZ, R14 ;  /* 0x000000ffff1f7224 */ /* 0x000fe400078e000e */
.L_x_72304:
[----:B------:R-:W-:Y:S05]  /*14050*/  BSYNC B1 ;  /* 0x0000000000017941 */ /* 0x000fea0003800000 */
.L_x_72302:
        /* <DEDUP_REMOVED lines=16> */
.L_x_72306:
[----:B------:R-:W-:Y:S01]  /*14160*/  IMAD.MOV.U32 R14, RZ, RZ, R15 ;  /* 0x000000ffff0e7224 */ /* 0x000fe200078e000f */
[----:B------:R-:W-:Y:S01]  /*14170*/  MOV R15, R16 ;  /* 0x00000010000f7202 */ /* 0x000fe20000000f00 */
[----:B------:R-:W-:Y:S02]  /*14180*/  IMAD.MOV.U32 R6, RZ, RZ, R7 ;  /* 0x000000ffff067224 */ /* 0x000fe400078e0007 */
[----:B------:R-:W-:Y:S02]  /*14190*/  IMAD.MOV.U32 R7, RZ, RZ, R24 ;  /* 0x000000ffff077224 */ /* 0x000fe400078e0018 */
.L_x_72307:
[----:B------:R-:W-:Y:S05]  /*141a0*/  BSYNC B1 ;  /* 0x0000000000017941 */ /* 0x000fea0003800000 */
.L_x_72305:
        /* <DEDUP_REMOVED lines=9> */
.L_x_72309:
[----:B------:R-:W-:Y:S01]  /*14240*/  IMAD.MOV.U32 R13, RZ, RZ, R14 ;  /* 0x000000ffff0d7224 */ /* 0x000fe200078e000e */
[----:B------:R-:W-:Y:S01]  /*14250*/  MOV R5, R6 ;  /* 0x0000000600057202 */ /* 0x000fe20000000f00 */
[----:B------:R-:W-:Y:S02]  /*14260*/  IMAD.MOV.U32 R14, RZ, RZ, R17 ;  /* 0x000000ffff0e7224 */ /* 0x000fe400078e0011 */
[----:B------:R-:W-:Y:S02]  /*14270*/  IMAD.MOV.U32 R6, RZ, RZ, R27 ;  /* 0x000000ffff067224 */ /* 0x000fe400078e001b */
.L_x_72310:
[----:B------:R-:W-:Y:S05]  /*14280*/  BSYNC B1 ;  /* 0x0000000000017941 */ /* 0x000fea0003800000 */
.L_x_72308:
        /* <DEDUP_REMOVED lines=9> */
.L_x_72312:
[----:B------:R-:W-:Y:S01]  /*14320*/  MOV R12, R13 ;  /* 0x0000000d000c7202 */ /* 0x000fe20000000f00 */
[----:B------:R-:W-:Y:S02]  /*14330*/  IMAD.MOV.U32 R4, RZ, RZ, R5 ;  /* 0x000000ffff047224 */ /* 0x000fe400078e0005 */
[----:B------:R-:W-:Y:S02]  /*14340*/  IMAD.MOV.U32 R13, RZ, RZ, R18 ;  /* 0x000000ffff0d7224 */ /* 0x000fe400078e0012 */
[----:B------:R-:W-:Y:S02]  /*14350*/  IMAD.MOV.U32 R5, RZ, RZ, R19 ;  /* 0x000000ffff057224 */ /* 0x000fe400078e0013 */
.L_x_72313:
[----:B------:R-:W-:Y:S05]  /*14360*/  BSYNC B1 ;  /* 0x0000000000017941 */ /* 0x000fea0003800000 */
.L_x_72311:
        /* <DEDUP_REMOVED lines=9> */
.L_x_72315:
[----:B------:R-:W-:Y:S02]  /*14400*/  IMAD.MOV.U32 R19, RZ, RZ, R12 ;  /* 0x000000ffff137224 */ /* 0x000fe400078e000c */
[----:B------:R-:W-:Y:S02]  /*14410*/  IMAD.MOV.U32 R11, RZ, RZ, R4 ;  /* 0x000000ffff0b7224 */ /* 0x000fe400078e0004 */
[----:B------:R-:W-:Y:S02]  /*14420*/  IMAD.MOV.U32 R12, RZ, RZ, R29 ;  /* 0x000000ffff0c7224 */ /* 0x000fe400078e001d */
[----:B------:R-:W-:Y:S02]  /*14430*/  IMAD.MOV.U32 R4, RZ, RZ, R26 ;  /* 0x000000ffff047224 */ /* 0x000fe400078e001a */
.L_x_72316:
[----:B------:R-:W-:Y:S05]  /*14440*/  BSYNC B1 ;  /* 0x0000000000017941 */ /* 0x000fea0003800000 */
.L_x_72314:
        /* <DEDUP_REMOVED lines=9> */
.L_x_72318:
[----:B------:R-:W-:Y:S02]  /*144e0*/  IMAD.MOV.U32 R18, RZ, RZ, R19 ;  /* 0x000000ffff127224 */ /* 0x000fe400078e0013 */
[----:B------:R-:W-:Y:S01]  /*144f0*/  IMAD.MOV.U32 R10, RZ, RZ, R11 ;  /* 0x000000ffff0a7224 */ /* 0x000fe200078e000b */
[----:B------:R-:W-:Y:S01]  /*14500*/  MOV R11, R30 ;  /* 0x0000001e000b7202 */ /* 0x000fe20000000f00 */
[----:B------:R-:W-:Y:S02]  /*14510*/  IMAD.MOV.U32 R19, RZ, RZ, R28 ;  /* 0x000000ffff137224 */ /* 0x000fe400078e001c */
.L_x_72319:
[----:B------:R-:W-:Y:S05]  /*14520*/  BSYNC B1 ;  /* 0x0000000000017941 */ /* 0x000fea0003800000 */
.L_x_72317:
        /* <DEDUP_REMOVED lines=9> */
.L_x_72321:
[----:B------:R-:W-:Y:S01]  /*145c0*/  IMAD.MOV.U32 R17, RZ, RZ, R18 ;  /* 0x000000ffff117224 */ /* 0x000fe200078e0012 */
[----:B------:R-:W-:Y:S01]  /*145d0*/  MOV R18, R25 ;  /* 0x0000001900127202 */ /* 0x000fe20000000f00 */
[----:B------:R-:W-:Y:S02]  /*145e0*/  IMAD.MOV.U32 R9, RZ, RZ, R10 ;  /* 0x000000ffff097224 */ /* 0x000fe400078e000a */
[----:B------:R-:W-:Y:S02]  /*145f0*/  IMAD.MOV.U32 R10, RZ, RZ, R31 ;  /* 0x000000ffff0a7224 */ /* 0x000fe400078e001f */
.L_x_72322:
[----:B------:R-:W-:Y:S05]  /*14600*/  BSYNC B1 ;  /* 0x0000000000017941 */ /* 0x000fea0003800000 */
.L_x_72320:
        /* <DEDUP_REMOVED lines=9> */
.L_x_72324:
[----:B------:R-:W-:Y:S01]  /*146a0*/  IMAD.MOV.U32 R16, RZ, RZ, R17 ;  /* 0x000000ffff107224 */ /* 0x000fe200078e0011 */
[----:B------:R-:W-:Y:S01]  /*146b0*/  MOV R8, R9 ;  /* 0x0000000900087202 */ /* 0x000fe20000000f00 */
[----:B------:R-:W-:Y:S02]  /*146c0*/  IMAD.MOV.U32 R17, RZ, RZ, R32 ;  /* 0x000000ffff117224 */ /* 0x000fe400078e0020 */
[----:B------:R-:W-:Y:S02]  /*146d0*/  IMAD.MOV.U32 R9, RZ, RZ, R36 ;  /* 0x000000ffff097224 */ /* 0x000fe400078e0024 */
.L_x_72325:
[----:B------:R-:W-:Y:S05]  /*146e0*/  BSYNC B1 ;  /* 0x0000000000017941 */ /* 0x000fea0003800000 */
.L_x_72323:
[----:B------:R-:W-:Y:S02]  /*146f0*/  FADD.FTZ R2, R2, R3 ;  /* 0x0000000302027221 */ /* 0x000fe40000010000 */
[----:B------:R-:W-:Y:S02]  /*14700*/  IMAD.MOV.U32 R3, RZ, RZ, R21 ;  /* 0x000000ffff037224 */ /* 0x000fe400078e0015 */
.L_x_72157:
[----:B--234-:R-:W-:Y:S05]  /*14710*/  BSYNC B0 ;  /* 0x0000000000007941 */ /* 0x01cfea0003800000 */
.L_x_72156:
[----:B------:R-:W-:Y:S01]  /*14720*/  ISETP.NE.AND P0, PT, R23, RZ, PT ;  /* 0x000000ff1700720c */ /* 0x000fe20003f05270 */
[----:B0-----:R-:W-:Y:S01]  /*14730*/  IMAD.MOV.U32 R22, RZ, RZ, R3 ;  /* 0x000000ffff167224 */ /* 0x001fe200078e0003 */
[----:B------:R-:W-:Y:S02]  /*14740*/  MOV R23, R2 ;  /* 0x0000000200177202 */ /* 0x000fe40000000f00 */
[----:B------:R-:W-:-:S09]  /*14750*/  ISETP.NE.AND P1, PT, R20, RZ, PT ;  /* 0x000000ff1400720c */ /* 0x000fd20003f25270 */
[----:B------:R0:W-:Y:S04]  /*14760*/  @!P0 STS.64 [0x8], R22 ;  /* 0x00000816ff008388 */ /* 0x0001e80000000a00 */
[----:B------:R0:W-:Y:S04]  /*14770*/  @!P0 STS.128 [0x10], R16 ;  /* 0x00001010ff008388 */ /* 0x0001e80000000c00 */
[----:B------:R0:W-:Y:S04]  /*14780*/  @!P0 STS.128 [0x20], R12 ;  /* 0x0000200cff008388 */ /* 0x0001e80000000c00 */
[----:B------:R0:W-:Y:S04]  /*14790*/  @!P0 STS.128 [0x30], R8 ;  /* 0x00003008ff008388 */ /* 0x0001e80000000c00 */
[----:B------:R0:W-:Y:S04]  /*147a0*/  @!P0 STS.128 [0x40], R4 ;  /* 0x00004004ff008388 */ /* 0x0001e80000000c00 */
[----:B------:R-:W-:Y:S06]  /*147b0*/  BAR.SYNC.DEFER_BLOCKING 0x0 ;  /* 0x0000000000007b1d */ /* 0x000fec0000010000 */
[----:B------:R-:W-:Y:S05]  /*147c0*/  @P1 EXIT ;  /* 0x000000000000194d */ /* 0x000fea0003800000 */
[----:B0-----:R-:W-:Y:S01]  /*147d0*/  IMAD.MOV.U32 R21, RZ, RZ, c[0x0][0x180] ;  /* 0x00006000ff157624 */ /* 0x001fe200078e00ff */
[----:B------:R0:W2:Y:S01]  /*147e0*/  MUFU.LG2 R29, R2 ;  /* 0x00000002001d7308 */ /* 0x0000a20000000c00 */
[----:B------:R-:W-:-:S02]  /*147f0*/  IMAD R20, R0, c[0x0][0x180], RZ ;  /* 0x0000600000147a24 */ /* 0x000fc400078e02ff */
[----:B------:R-:W-:Y:S01]  /*14800*/  IMAD.MOV.U32 R25, RZ, RZ, 0x4 ;  /* 0x00000004ff197424 */ /* 0x000fe200078e00ff */
[C---:B------:R-:W-:Y:S01]  /*14810*/  ISETP.GE.AND P3, PT, R21.reuse, 0x1, PT ;  /* 0x000000011500780c */ /* 0x040fe20003f66270 */
[----:B------:R-:W-:Y:S01]  /*14820*/  IMAD.SHL.U32 R24, R20, 0x2, RZ ;  /* 0x0000000214187824 */ /* 0x000fe200078e00ff */
[C---:B------:R-:W-:Y:S02]  /*14830*/  ISETP.GE.AND P0, PT, R21.reuse, 0x2, PT ;  /* 0x000000021500780c */ /* 0x040fe40003f06270 */
[C---:B------:R-:W-:Y:S01]  /*14840*/  ISETP.GE.AND P1, PT, R21.reuse, 0x3, PT ;  /* 0x000000031500780c */ /* 0x040fe20003f26270 */
[----:B------:R-:W-:Y:S01]  /*14850*/  IMAD.WIDE R22, R24, R25, c[0x0][0x170] ;  /* 0x00005c0018167625 */ /* 0x000fe200078e0219 */
[----:B------:R-:W-:-:S03]  /*14860*/  ISETP.GE.AND P2, PT, R21, 0x4, PT ;  /* 0x000000041500780c */ /* 0x000fc60003f46270 */
[----:B------:R-:W-:-:S04]  /*14870*/  IMAD.WIDE R20, R0, R25, c[0x0][0x168] ;  /* 0x00005a0000147625 */ /* 0x000fc800078e0219 */
[----:B------:R-:W-:Y:S01]  /*14880*/  IMAD.WIDE R24, R24, R25, c[0x0][0x178] ;  /* 0x00005e0018187625 */ /* 0x000fe200078e0219 */
[----:B------:R-:W-:Y:S05]  /*14890*/  @!P3 BRA `(.L_x_72326) ;  /* 0x000000c00000b947 */ /* 0x000fea0003800000 */
[----:B0-2---:R-:W2:Y:S04]  /*148a0*/  LDG.E.CONSTANT R0, [R20.64] ;  /* 0x0000000414007981 */ /* 0x005ea8000c1e9900 */
        /* <DEDUP_REMOVED lines=11> */
.L_x_72326:
[----:B0-2---:R-:W-:Y:S05]  /*14960*/  @!P0 BRA `(.L_x_72327) ;  /* 0x000000c000008947 */ /* 0x005fea0003800000 */
[----:B-1----:R-:W2:Y:S04]  /*14970*/  LDG.E.CONSTANT R9, [R20.64] ;  /* 0x0000000414097981 */ /* 0x002ea8000c1e9900 */
        /* <DEDUP_REMOVED lines=11> */
.L_x_72327:
[----:B------:R-:W-:Y:S05]  /*14a30*/  @!P1 BRA `(.L_x_72328) ;  /* 0x000000c000009947 */ /* 0x000fea0003800000 */
[----:B01----:R-:W2:Y:S04]  /*14a40*/  LDG.E.CONSTANT R9, [R20.64] ;  /* 0x0000000414097981 */ /* 0x003ea8000c1e9900 */
        /* <DEDUP_REMOVED lines=11> */
.L_x_72328:
[----:B------:R-:W-:Y:S05]  /*14b00*/  @!P2 BRA `(.L_x_72329) ;  /* 0x000000600000a947 */ /* 0x000fea0003800000 */
[----:B01----:R-:W2:Y:S01]  /*14b10*/  LDG.E.CONSTANT R5, [R20.64] ;  /* 0x0000000414057981 */ /* 0x003ea2000c1e9900 */
[----:B------:R-:W-:-:S03]  /*14b20*/  FADD.FTZ R0, -R3, R6 ;  /* 0x0000000603007221 */ /* 0x000fc60000010100 */
[----:B------:R0:W-:Y:S01]  /*14b30*/  STG.E [R22.64+0x18], R14 ;  /* 0x0000180e16007986 */ /* 0x0001e2000c101904 */
[----:B------:R-:W-:-:S04]  /*14b40*/  FFMA.FTZ R0, R29, -0.69314718246459960938, R0 ;  /* 0xbf3172181d007823 */ /* 0x000fc80000010000 */
[----:B--2---:R-:W-:-:S05]  /*14b50*/  FADD.FTZ R5, R5, R0 ;  /* 0x0000000005057221 */ /* 0x004fca0000010000 */
[----:B------:R0:W-:Y:S02]  /*14b60*/  STG.E [R24.64+0x18], R5 ;  /* 0x0000180518007986 */ /* 0x0001e4000c101904 */
.L_x_72329:
        /* <DEDUP_REMOVED lines=8> */
.L_x_72330:
        /* <DEDUP_REMOVED lines=9> */
.L_x_74512:


//--------------------- .text._ZN17fastertransformer38beam_online_softmax_topk_stage1_kernelIfLi1ELi8ELi256EEEvPKT_S3_PKbPfiiPKi --------------------------
	.section	.text._ZN17fastertransformer38beam_online_softmax_topk_stage1_kernelIfLi1ELi8ELi256EEEvPKT_S3_PKbPfiiPKi,"ax",@progbits
	.sectioninfo	@"SHI_REGISTERS=48"
	.align	128
        .global         _ZN17fastertransformer38beam_online_softmax_topk_stage1_kernelIfLi1ELi8ELi256EEEvPKT_S3_PKbPfiiPKi
        .type           _ZN17fastertransformer38beam_online_softmax_topk_stage1_kernelIfLi1ELi8ELi256EEEvPKT_S3_PKbPfiiPKi,@function
        .size           _ZN17fastertransformer38beam_online_softmax_topk_stage1_kernelIfLi1ELi8ELi256EEEvPKT_S3_PKbPfiiPKi,(.L_x_74513 - _ZN17fastertransformer38beam_online_softmax_topk_stage1_kernelIfLi1ELi8ELi256EEEvPKT_S3_PKbPfiiPKi)
        .other          _ZN17fastertransformer38beam_online_softmax_topk_stage1_kernelIfLi1ELi8ELi256EEEvPKT_S3_PKbPfiiPKi,@"STO_CUDA_ENTRY STV_DEFAULT"
_ZN17fastertransformer38beam_online_softmax_topk_stage1_kernelIfLi1ELi8ELi256EEEvPKT_S3_PKbPfiiPKi:
.text._ZN17fastertransformer38beam_online_softmax_topk_stage1_kernelIfLi1ELi8ELi256EEEvPKT_S3_PKbPfiiPKi:
        /* <DEDUP_REMOVED lines=12> */
[----:B------:R-:W-:Y:S01]  /*00c0*/  MOV R39, 0xff7fffff ;  /* 0xff7fffff00277802 */ /* 0x000fe20000000f00 */
[----:B------:R-:W-:Y:S01]  /*00d0*/  IMAD.MOV.U32 R38, RZ, RZ, -0x800001 ;  /* 0xff7fffffff267424 */ /* 0x000fe200078e00ff */
[----:B------:R-:W-:Y:S01]  /*00e0*/  IADD3 R0, R0, c[0x0][0x180], RZ ;  /* 0x0000600000007a10 */ /* 0x000fe20007ffe0ff */
[----:B------:R-:W-:Y:S01]  /*00f0*/  IMAD.MOV.U32 R37, RZ, RZ, -0x800001 ;  /* 0xff7fffffff257424 */ /* 0x000fe200078e00ff */
[----:B------:R-:W-:Y:S01]  /*0100*/  SHF.R.S32.HI R15, RZ, 0x1f, R40 ;  /* 0x0000001fff0f7819 */ /* 0x000fe20000011428 */
[----:B------:R-:W-:Y:S01]  /*0110*/  IMAD.MOV.U32 R36, RZ, RZ, -0x800001 ;  /* 0xff7fffffff247424 */ /* 0x000fe200078e00ff */
[----:B------:R-:W-:Y:S01]  /*0120*/  IADD3 R0, R0, -0x1, RZ ;  /* 0xffffffff00007810 */ /* 0x000fe20007ffe0ff */
[----:B------:R-:W-:-:S02]  /*0130*/  IMAD.MOV.U32 R35, RZ, RZ, -0x800001 ;  /* 0xff7fffffff237424 */ /* 0x000fc400078e00ff */
[----:B------:R-:W-:Y:S01]  /*0140*/  IMAD.MOV.U32 R34, RZ, RZ, -0x800001 ;  /* 0xff7fffffff227424 */ /* 0x000fe200078e00ff */
[----:B-1----:R-:W1:Y:S01]  /*0150*/  MUFU.RCP R6, R6 ;  /* 0x0000000600067308 */ /* 0x002e620000001000 */
[----:B------:R-:W-:Y:S02]  /*0160*/  IMAD.MOV.U32 R33, RZ, RZ, RZ ;  /* 0x000000ffff217224 */ /* 0x000fe400078e00ff */
[----:B------:R-:W-:Y:S01]  /*0170*/  IMAD.MOV.U32 R32, RZ, RZ, -0x800001 ;  /* 0xff7fffffff207424 */ /* 0x000fe200078e00ff */
[----:B-1----:R-:W-:-:S04]  /*0180*/  IADD3 R4, R6, 0xffffffe, RZ ;  /* 0x0ffffffe06047810 */ /* 0x002fc80007ffe0ff */
[----:B------:R1:W3:Y:S02]  /*0190*/  F2I.FTZ.U32.TRUNC.NTZ R5, R4 ;  /* 0x0000000400057305 */ /* 0x0002e4000021f000 */
[----:B-1----:R-:W-:Y:S02]  /*01a0*/  IMAD.MOV.U32 R4, RZ, RZ, RZ ;  /* 0x000000ffff047224 */ /* 0x002fe400078e00ff */
[----:B---3--:R-:W-:-:S04]  /*01b0*/  IMAD.MOV R7, RZ, RZ, -R5 ;  /* 0x000000ffff077224 */ /* 0x008fc800078e0a05 */
[----:B------:R-:W-:-:S04]  /*01c0*/  IMAD R7, R7, c[0x0][0x10], RZ ;  /* 0x0000040007077a24 */ /* 0x000fc800078e02ff */
[----:B------:R-:W-:Y:S02]  /*01d0*/  IMAD.HI.U32 R5, R5, R7, R4 ;  /* 0x0000000705057227 */ /* 0x000fe400078e0004 */
        /* <DEDUP_REMOVED lines=15> */
[----:B------:R-:W-:Y:S01]  /*02d0*/  IMAD.MOV.U32 R4, RZ, RZ, -0x800001 ;  /* 0xff7fffffff047424 */ /* 0x000fe200078e00ff */
[----:B--2---:R-:W-:-:S13]  /*02e0*/  ISETP.NE.AND P0, PT, R2, RZ, PT ;  /* 0x000000ff0200720c */ /* 0x004fda0003f05270 */
[----:B------:R-:W-:Y:S05]  /*02f0*/  @!P0 BRA `(.L_x_72332) ;  /* 0x00000b8000008947 */ /* 0x000fea0003800000 */
[----:B------:R-:W-:Y:S01]  /*0300*/  ISETP.GE.AND P0, PT, R0, R13, PT ;  /* 0x0000000d0000720c */ /* 0x000fe20003f06270 */
[----:B------:R-:W-:Y:S01]  /*0310*/  BSSY B0, `(.L_x_72333) ;  /* 0x00000b5000007945 */ /* 0x000fe20003800000 */
[----:B------:R-:W-:Y:S01]  /*0320*/  MOV R3, 0xffffffff ;  /* 0xffffffff00037802 */ /* 0x000fe20000000f00 */
        /* <DEDUP_REMOVED lines=16> */
[----:B0-----:R-:W-:Y:S01]  /*0430*/  IMAD.MOV.U32 R4, RZ, RZ, RZ ;  /* 0x000000ffff047224 */ /* 0x001fe200078e00ff */
[----:B-1----:R-:W-:-:S05]  /*0440*/  IADD3 R15, RZ, -R5, RZ ;  /* 0x80000005ff0f7210 */ /* 0x002fca0007ffe0ff */
        /* <DEDUP_REMOVED lines=17> */
[----:B------:R-:W-:Y:S01]  /*0560*/  IMAD.MOV.U32 R32, RZ, RZ, -0x800001 ;  /* 0xff7fffffff207424 */ /* 0x000fe200078e00ff */
[----:B------:R-:W-:Y:S01]  /*0570*/  MOV R5, 0xff7fffff ;  /* 0xff7fffff00057802 */ /* 0x000fe20000000f00 */
[----:B------:R-:W-:Y:S01]  /*0580*/  IMAD.MOV.U32 R33, RZ, RZ, RZ ;  /* 0x000000ffff217224 */ /* 0x000fe200078e00ff */
[----:B------:R-:W-:Y:S01]  /*0590*/  MOV R35, 0xff7fffff ;  /* 0xff7fffff00237802 */ /* 0x000fe20000000f00 */
[----:B------:R-:W-:Y:S02]  /*05a0*/  IMAD.MOV.U32 R3, RZ, RZ, -0x1 ;  /* 0xffffffffff037424 */ /* 0x000fe400078e00ff */
[----:B------:R-:W-:Y:S02]  /*05b0*/  IMAD.MOV.U32 R4, RZ, RZ, -0x800001 ;  /* 0xff7fffffff047424 */ /* 0x000fe400078e00ff */
[----:B------:R-:W-:Y:S02]  /*05c0*/  IMAD.MOV.U32 R39, RZ, RZ, -0x800001 ;  /* 0xff7fffffff277424 */ /* 0x000fe400078e00ff */
[----:B------:R-:W-:-:S02]  /*05d0*/  IMAD.MOV.U32 R38, RZ, RZ, -0x800001 ;  /* 0xff7fffffff267424 */ /* 0x000fc400078e00ff */
[----:B------:R-:W-:Y:S02]  /*05e0*/  IMAD.MOV.U32 R37, RZ, RZ, -0x800001 ;  /* 0xff7fffffff257424 */ /* 0x000fe400078e00ff */
[----:B------:R-:W-:Y:S02]  /*05f0*/  IMAD.MOV.U32 R36, RZ, RZ, -0x800001 ;  /* 0xff7fffffff247424 */ /* 0x000fe400078e00ff */
[----:B0-----:R-:W-:Y:S02]  /*0600*/  IMAD.MOV.U32 R34, RZ, RZ, -0x800001 ;  /* 0xff7fffffff227424 */ /* 0x001fe400078e00ff */
.L_x_72359:
        /* <DEDUP_REMOVED lines=19> */
.L_x_72336:
[----:B------:R-:W-:Y:S02]  /*0740*/  IMAD.MOV.U32 R5, RZ, RZ, R17 ;  /* 0x000000ffff057224 */ /* 0x000fe400078e0011 */
[----:B------:R-:W-:Y:S02]  /*0750*/  IMAD.MOV.U32 R3, RZ, RZ, R0 ;  /* 0x000000ffff037224 */ /* 0x000fe400078e0000 */
.L_x_72337:
[----:B------:R-:W-:Y:S05]  /*0760*/  BSYNC B2 ;  /* 0x0000000000027941 */ /* 0x000fea0003800000 */
.L_x_72335:
        /* <DEDUP_REMOVED lines=9> */
.L_x_72339:
[----:B------:R-:W-:Y:S01]  /*0800*/  IMAD.MOV.U32 R12, RZ, RZ, R5 ;  /* 0x000000ffff0c7224 */ /* 0x000fe200078e0005 */
[----:B------:R-:W-:Y:S01]  /*0810*/  MOV R14, R3 ;  /* 0x00000003000e7202 */ /* 0x000fe20000000f00 */
[----:B------:R-:W-:Y:S02]  /*0820*/  IMAD.MOV.U32 R5, RZ, RZ, R4 ;  /* 0x000000ffff057224 */ /* 0x000fe400078e0004 */
[----:B------:R-:W-:Y:S02]  /*0830*/  IMAD.MOV.U32 R3, RZ, RZ, R2 ;  /* 0x000000ffff037224 */ /* 0x000fe400078e0002 */
.L_x_72340:
[----:B------:R-:W-:Y:S05]  /*0840*/  BSYNC B2 ;  /* 0x0000000000027941 */ /* 0x000fea0003800000 */
.L_x_72338:
        /* <DEDUP_REMOVED lines=11> */
.L_x_72342:
[----:B------:R-:W-:Y:S01]  /*0900*/  IMAD.MOV.U32 R15, RZ, RZ, R12 ;  /* 0x000000ffff0f7224 */ /* 0x000fe200078e000c */
[----:B------:R-:W-:Y:S01]  /*0910*/  MOV R17, R14 ;  /* 0x0000000e00117202 */ /* 0x000fe20000000f00 */
[----:B------:R-:W-:Y:S02]  /*0920*/  IMAD.MOV.U32 R4, RZ, RZ, R39 ;  /* 0x000000ffff047224 */ /* 0x000fe400078e0027 */
[----:B------:R-:W-:Y:S02]  /*0930*/  IMAD.MOV.U32 R2, RZ, RZ, R11 ;  /* 0x000000ffff027224 */ /* 0x000fe400078e000b */
.L_x_72343:
[----:B------:R-:W-:Y:S05]  /*0940*/  BSYNC B2 ;  /* 0x0000000000027941 */ /* 0x000fea0003800000 */
.L_x_72341:
        /* <DEDUP_REMOVED lines=11> */
.L_x_72345:
[----:B------:R-:W-:Y:S01]  /*0a00*/  IMAD.MOV.U32 R12, RZ, RZ, R15 ;  /* 0x000000ffff0c7224 */ /* 0x000fe200078e000f */
[----:B------:R-:W-:Y:S01]  /*0a10*/  MOV R14, R17 ;  /* 0x00000011000e7202 */ /* 0x000fe20000000f00 */
[----:B------:R-:W-:Y:S02]  /*0a20*/  IMAD.MOV.U32 R39, RZ, RZ, R38 ;  /* 0x000000ffff277224 */ /* 0x000fe400078e0026 */
[----:B------:R-:W-:Y:S02]  /*0a30*/  IMAD.MOV.U32 R11, RZ, RZ, R10 ;  /* 0x000000ffff0b7224 */ /* 0x000fe400078e000a */
.L_x_72346:
[----:B------:R-:W-:Y:S05]  /*0a40*/  BSYNC B2 ;  /* 0x0000000000027941 */ /* 0x000fea0003800000 */
.L_x_72344:
        /* <DEDUP_REMOVED lines=11> */
.L_x_72348:
[----:B------:R-:W-:Y:S01]  /*0b00*/  IMAD.MOV.U32 R15, RZ, RZ, R12 ;  /* 0x000000ffff0f7224 */ /* 0x000fe200078e000c */
[----:B------:R-:W-:Y:S01]  /*0b10*/  MOV R17, R14 ;  /* 0x0000000e00117202 */ /* 0x000fe20000000f00 */
[----:B------:R-:W-:Y:S02]  /*0b20*/  IMAD.MOV.U32 R38, RZ, RZ, R37 ;  /* 0x000000ffff267224 */ /* 0x000fe400078e0025 */
[----:B------:R-:W-:Y:S02]  /*0b30*/  IMAD.MOV.U32 R10, RZ, RZ, R9 ;  /* 0x000000ffff0a7224 */ /* 0x000fe400078e0009 */
.L_x_72349:
[----:B------:R-:W-:Y:S05]  /*0b40*/  BSYNC B2 ;  /* 0x0000000000027941 */ /* 0x000fea0003800000 */
.L_x_72347:
        /* <DEDUP_REMOVED lines=11> */
.L_x_72351:
[----:B------:R-:W-:Y:S01]  /*0c00*/  IMAD.MOV.U32 R12, RZ, RZ, R15 ;  /* 0x000000ffff0c7224 */ /* 0x000fe200078e000f */
[----:B------:R-:W-:Y:S01]  /*0c10*/  MOV R14, R17 ;  /* 0x00000011000e7202 */ /* 0x000fe20000000f00 */
[----:B------:R-:W-:Y:S02]  /*0c20*/  IMAD.MOV.U32 R37, RZ, RZ, R36 ;  /* 0x000000ffff257224 */ /* 0x000fe400078e0024 */
[----:B------:R-:W-:Y:S02]  /*0c30*/  IMAD.MOV.U32 R9, RZ, RZ, R8 ;  /* 0x000000ffff097224 */ /* 0x000fe400078e0008 */
.L_x_72352:
[----:B------:R-:W-:Y:S05]  /*0c40*/  BSYNC B2 ;  /* 0x0000000000027941 */ /* 0x000fea0003800000 */
.L_x_72350:
        /* <DEDUP_REMOVED lines=11> */
.L_x_72354:
[----:B------:R-:W-:Y:S01]  /*0d00*/  IMAD.MOV.U32 R15, RZ, RZ, R12 ;  /* 0x000000ffff0f7224 */ /* 0x000fe200078e000c */
[----:B------:R-:W-:Y:S01]  /*0d10*/  MOV R17, R14 ;  /* 0x0000000e00117202 */ /* 0x000fe20000000f00 */
[----:B------:R-:W-:Y:S02]  /*0d20*/  IMAD.MOV.U32 R36, RZ, RZ, R35 ;  /* 0x000000ffff247224 */ /* 0x000fe400078e0023 */
[----:B------:R-:W-:Y:S02]  /*0d30*/  IMAD.MOV.U32 R8, RZ, RZ, R7 ;  /* 0x000000ffff087224 */ /* 0x000fe400078e0007 */
.L_x_72355:
[----:B------:R-:W-:Y:S05]  /*0d40*/  BSYNC B2 ;  /* 0x0000000000027941 */ /* 0x000fea0003800000 */
.L_x_72353:
        /* <DEDUP_REMOVED lines=9> */
.L_x_72357:
[----:B------:R-:W-:Y:S02]  /*0de0*/  IMAD.MOV.U32 R35, RZ, RZ, R34 ;  /* 0x000000ffff237224 */ /* 0x000fe400078e0022 */
[----:B------:R-:W-:Y:S01]  /*0df0*/  IMAD.MOV.U32 R7, RZ, RZ, R6 ;  /* 0x000000ffff077224 */ /* 0x000fe200078e0006 */
[----:B------:R-:W-:Y:S01]  /*0e00*/  MOV R6, R17 ;  /* 0x0000001100067202 */ /* 0x000fe20000000f00 */
[----:B------:R-:W-:Y:S02]  /*0e10*/  IMAD.MOV.U32 R34, RZ, RZ, R15 ;  /* 0x000000ffff227224 */ /* 0x000fe400078e000f */
.L_x_72358:
[----:B------:R-:W-:Y:S05]  /*0e20*/  BSYNC B2 ;  /* 0x0000000000027941 */ /* 0x000fea0003800000 */
.L_x_72356:
[----:B------:R-:W-:-:S04]  /*0e30*/  IADD3 R0, R0, 0x100, RZ ;  /* 0x0000010000007810 */ /* 0x000fc80007ffe0ff */
[----:B------:R-:W-:-:S13]  /*0e40*/  ISETP.GE.AND P0, PT, R0, R13, PT ;  /* 0x0000000d0000720c */ /* 0x000fda0003f06270 */
[----:B------:R-:W-:Y:S05]  /*0e50*/  @!P0 BRA `(.L_x_72359) ;  /* 0xfffff7b000008947 */ /* 0x000fea000383ffff */
.L_x_72334:
[----:B------:R-:W-:Y:S05]  /*0e60*/  BSYNC B0 ;  /* 0x0000000000007941 */ /* 0x000fea0003800000 */
.L_x_72333:
[----:B------:R-:W-:Y:S05]  /*0e70*/  BRA `(.L_x_72360) ;  /* 0x0000145000007947 */ /* 0x000fea0003800000 */
.L_x_72332:
[----:B------:R-:W-:Y:S01]  /*0e80*/  ISETP.GE.AND P0, PT, R0, R13, PT ;  /* 0x0000000d0000720c */ /* 0x000fe20003f06270 */
[----:B------:R-:W-:Y:S01]  /*0e90*/  IMAD.MOV.U32 R3, RZ, RZ, -0x1 ;  /* 0xffffffffff037424 */ /* 0x000fe200078e00ff */
[----:B------:R-:W-:Y:S01]  /*0ea0*/  MOV R6, 0xffffffff ;  /* 0xffffffff00067802 */ /* 0x000fe20000000f00 */
        /* <DEDUP_REMOVED lines=28> */
.L_x_72386:
        /* <DEDUP_REMOVED lines=25> */
.L_x_72363:
[----:B------:R-:W-:Y:S02]  /*1200*/  IMAD.MOV.U32 R5, RZ, RZ, R23 ;  /* 0x000000ffff057224 */ /* 0x000fe400078e0017 */
[----:B------:R-:W-:Y:S02]  /*1210*/  IMAD.MOV.U32 R3, RZ, RZ, R0 ;  /* 0x000000ffff037224 */ /* 0x000fe400078e0000 */
.L_x_72364:
[----:B------:R-:W-:Y:S05]  /*1220*/  BSYNC B0 ;  /* 0x0000000000007941 */ /* 0x000fea0003800000 */
.L_x_72362:
        /* <DEDUP_REMOVED lines=9> */
.L_x_72366:
[----:B------:R-:W-:Y:S01]  /*12c0*/  MOV R12, R5 ;  /* 0x00000005000c7202 */ /* 0x000fe20000000f00 */
[----:B------:R-:W-:Y:S02]  /*12d0*/  IMAD.MOV.U32 R14, RZ, RZ, R3 ;  /* 0x000000ffff0e7224 */ /* 0x000fe400078e0003 */
[----:B------:R-:W-:Y:S02]  /*12e0*/  IMAD.MOV.U32 R5, RZ, RZ, R4 ;  /* 0x000000ffff057224 */ /* 0x000fe400078e0004 */
[----:B------:R-:W-:Y:S02]  /*12f0*/  IMAD.MOV.U32 R3, RZ, RZ, R2 ;  /* 0x000000ffff037224 */ /* 0x000fe400078e0002 */
.L_x_72367:
[----:B------:R-:W-:Y:S05]  /*1300*/  BSYNC B0 ;  /* 0x0000000000007941 */ /* 0x000fea0003800000 */
.L_x_72365:
        /* <DEDUP_REMOVED lines=11> */
.L_x_72369:
[----:B------:R-:W-:Y:S01]  /*13c0*/  MOV R17, R12 ;  /* 0x0000000c00117202 */ /* 0x000fe20000000f00 */
[----:B------:R-:W-:Y:S02]  /*13d0*/  IMAD.MOV.U32 R19, RZ, RZ, R14 ;  /* 0x000000ffff137224 */ /* 0x000fe400078e000e */
[----:B------:R-:W-:Y:S02]  /*13e0*/  IMAD.MOV.U32 R4, RZ, RZ, R39 ;  /* 0x000000ffff047224 */ /* 0x000fe400078e0027 */
[----:B------:R-:W-:Y:S02]  /*13f0*/  IMAD.MOV.U32 R2, RZ, RZ, R11 ;  /* 0x000000ffff027224 */ /* 0x000fe400078e000b */
.L_x_72370:
[----:B------:R-:W-:Y:S05]  /*1400*/  BSYNC B0 ;  /* 0x0000000000007941 */ /* 0x000fea0003800000 */
.L_x_72368:
        /* <DEDUP_REMOVED lines=11> */
.L_x_72372:
[----:B------:R-:W-:Y:S01]  /*14c0*/  MOV R12, R17 ;  /* 0x00000011000c7202 */ /* 0x000fe20000000f00 */
[----:B------:R-:W-:Y:S02]  /*14d0*/  IMAD.MOV.U32 R14, RZ, RZ, R19 ;  /* 0x000000ffff0e7224 */ /* 0x000fe400078e0013 */
[----:B------:R-:W-:Y:S02]  /*14e0*/  IMAD.MOV.U32 R39, RZ, RZ, R38 ;  /* 0x000000ffff277224 */ /* 0x000fe400078e0026 */
[----:B------:R-:W-:Y:S02]  /*14f0*/  IMAD.MOV.U32 R11, RZ, RZ, R10 ;  /* 0x000000ffff0b7224 */ /* 0x000fe400078e000a */
.L_x_72373:
[----:B------:R-:W-:Y:S05]  /*1500*/  BSYNC B0 ;  /* 0x0000000000007941 */ /* 0x000fea0003800000 */
.L_x_72371:
        /* <DEDUP_REMOVED lines=11> */
.L_x_72375:
[----:B------:R-:W-:Y:S01]  /*15c0*/  MOV R17, R12 ;  /* 0x0000000c00117202 */ /* 0x000fe20000000f00 */
[----:B------:R-:W-:Y:S02]  /*15d0*/  IMAD.MOV.U32 R19, RZ, RZ, R14 ;  /* 0x000000ffff137224 */ /* 0x000fe400078e000e */
[----:B------:R-:W-:Y:S02]  /*15e0*/  IMAD.MOV.U32 R38, RZ, RZ, R37 ;  /* 0x000000ffff267224 */ /* 0x000fe400078e0025 */
[----:B------:R-:W-:Y:S02]  /*15f0*/  IMAD.MOV.U32 R10, RZ, RZ, R9 ;  /* 0x000000ffff0a7224 */ /* 0x000fe400078e0009 */
.L_x_72376:
[----:B------:R-:W-:Y:S05]  /*1600*/  BSYNC B0 ;  /* 0x0000000000007941 */ /* 0x000fea0003800000 */
.L_x_72374:
        /* <DEDUP_REMOVED lines=11> */
.L_x_72378:
[----:B------:R-:W-:Y:S01]  /*16c0*/  MOV R12, R17 ;  /* 0x00000011000c7202 */ /* 0x000fe20000000f00 */
[----:B------:R-:W-:Y:S02]  /*16d0*/  IMAD.MOV.U32 R14, RZ, RZ, R19 ;  /* 0x000000ffff0e7224 */ /* 0x000fe400078e0013 */
[----:B------:R-:W-:Y:S02]  /*16e0*/  IMAD.MOV.U32 R37, RZ, RZ, R36 ;  /* 0x000000ffff257224 */ /* 0x000fe400078e0024 */
[----:B------:R-:W-:Y:S02]  /*16f0*/  IMAD.MOV.U32 R9, RZ, RZ, R8 ;  /* 0x000000ffff097224 */ /* 0x000fe400078e0008 */
.L_x_72379:
[----:B------:R-:W-:Y:S05]  /*1700*/  BSYNC B0 ;  /* 0x0000000000007941 */ /* 0x000fea0003800000 */
.L_x_72377:
        /* <DEDUP_REMOVED lines=11> */
.L_x_72381:
[----:B------:R-:W-:Y:S01]  /*17c0*/  MOV R17, R12 ;  /* 0x0000000c00117202 */ /* 0x000fe20000000f00 */
[----:B------:R-:W-:Y:S02]  /*17d0*/  IMAD.MOV.U32 R19, RZ, RZ, R14 ;  /* 0x000000ffff137224 */ /* 0x000fe400078e000e */
[----:B------:R-:W-:Y:S02]  /*17e0*/  IMAD.MOV.U32 R36, RZ, RZ, R35 ;  /* 0x000000ffff247224 */ /* 0x000fe400078e0023 */
[----:B------:R-:W-:Y:S02]  /*17f0*/  IMAD.MOV.U32 R8, RZ, RZ, R7 ;  /* 0x000000ffff087224 */ /* 0x000fe400078e0007 */
.L_x_72382:
[----:B------:R-:W-:Y:S05]  /*1800*/  BSYNC B0 ;  /* 0x0000000000007941 */ /* 0x000fea0003800000 */
.L_x_72380:
        /* <DEDUP_REMOVED lines=9> */
.L_x_72384:
[----:B------:R-:W-:Y:S01]  /*18a0*/  IMAD.MOV.U32 R35, RZ, RZ, R34 ;  /* 0x000000ffff237224 */ /* 0x000fe200078e0022 */
[----:B------:R-:W-:Y:S01]  /*18b0*/  MOV R34, R17 ;  /* 0x0000001100227202 */ /* 0x000fe20000000f00 */
[----:B------:R-:W-:Y:S02]  /*18c0*/  IMAD.MOV.U32 R7, RZ, RZ, R6 ;  /* 0x000000ffff077224 */ /* 0x000fe400078e0006 */
[----:B------:R-:W-:Y:S02]  /*18d0*/  IMAD.MOV.U32 R6, RZ, RZ, R19 ;  /* 0x000000ffff067224 */ /* 0x000fe400078e0013 */
.L_x_72385:
[----:B------:R-:W-:Y:S05]  /*18e0*/  BSYNC B0 ;  /* 0x0000000000007941 */ /* 0x000fea0003800000 */
.L_x_72383:
[----:B------:R-:W-:-:S04]  /*18f0*/  IADD3 R0, R0, 0x100, RZ ;  /* 0x0000010000007810 */ /* 0x000fc80007ffe0ff */
[----:B------:R-:W-:-:S13]  /*1900*/  ISETP.GE.AND P0, PT, R0, R13, PT ;  /* 0x0000000d0000720c */ /* 0x000fda0003f06270 */
[----:B------:R-:W-:Y:S05]  /*1910*/  @!P0 BRA `(.L_x_72386) ;  /* 0xfffff75000008947 */ /* 0x000fea000383ffff */
[----:B------:R-:W-:Y:S05]  /*1920*/  BRA `(.L_x_72360) ;  /* 0x000009a000007947 */ /* 0x000fea0003800000 */
.L_x_72361:
        /* <DEDUP_REMOVED lines=18> */
.L_x_72411:
        /* <DEDUP_REMOVED lines=22> */
.L_x_72388:
[----:B------:R-:W-:Y:S02]  /*1bb0*/  IMAD.MOV.U32 R5, RZ, RZ, R21 ;  /* 0x000000ffff057224 */ /* 0x000fe400078e0015 */
[----:B------:R-:W-:Y:S02]  /*1bc0*/  IMAD.MOV.U32 R3, RZ, RZ, R0 ;  /* 0x000000ffff037224 */ /* 0x000fe400078e0000 */
.L_x_72389:
[----:B------:R-:W-:Y:S05]  /*1bd0*/  BSYNC B0 ;  /* 0x0000000000007941 */ /* 0x000fea0003800000 */
.L_x_72387:
        /* <DEDUP_REMOVED lines=9> */
.L_x_72391:
[----:B------:R-:W-:Y:S01]  /*1c70*/  MOV R12, R5 ;  /* 0x00000005000c7202 */ /* 0x000fe20000000f00 */
[----:B------:R-:W-:Y:S02]  /*1c80*/  IMAD.MOV.U32 R14, RZ, RZ, R3 ;  /* 0x000000ffff0e7224 */ /* 0x000fe400078e0003 */
[----:B------:R-:W-:Y:S02]  /*1c90*/  IMAD.MOV.U32 R5, RZ, RZ, R4 ;  /* 0x000000ffff057224 */ /* 0x000fe400078e0004 */
[----:B------:R-:W-:Y:S02]  /*1ca0*/  IMAD.MOV.U32 R3, RZ, RZ, R2 ;  /* 0x000000ffff037224 */ /* 0x000fe400078e0002 */
.L_x_72392:
[----:B------:R-:W-:Y:S05]  /*1cb0*/  BSYNC B0 ;  /* 0x0000000000007941 */ /* 0x000fea0003800000 */
.L_x_72390:
        /* <DEDUP_REMOVED lines=11> */
.L_x_72394:
[----:B------:R-:W-:Y:S01]  /*1d70*/  MOV R17, R12 ;  /* 0x0000000c00117202 */ /* 0x000fe20000000f00 */
[----:B------:R-:W-:Y:S02]  /*1d80*/  IMAD.MOV.U32 R19, RZ, RZ, R14 ;  /* 0x000000ffff137224 */ /* 0x000fe400078e000e */
[----:B------:R-:W-:Y:S02]  /*1d90*/  IMAD.MOV.U32 R4, RZ, RZ, R39 ;  /* 0x000000ffff047224 */ /* 0x000fe400078e0027 */
[----:B------:R-:W-:Y:S02]  /*1da0*/  IMAD.MOV.U32 R2, RZ, RZ, R11 ;  /* 0x000000ffff027224 */ /* 0x000fe400078e000b */
.L_x_72395:
[----:B------:R-:W-:Y:S05]  /*1db0*/  BSYNC B0 ;  /* 0x0000000000007941 */ /* 0x000fea0003800000 */
.L_x_72393:
        /* <DEDUP_REMOVED lines=11> */
.L_x_72397:
[----:B------:R-:W-:Y:S01]  /*1e70*/  MOV R12, R17 ;  /* 0x00000011000c7202 */ /* 0x000fe20000000f00 */
[----:B------:R-:W-:Y:S02]  /*1e80*/  IMAD.MOV.U32 R14, RZ, RZ, R19 ;  /* 0x000000ffff0e7224 */ /* 0x000fe400078e0013 */
[----:B------:R-:W-:Y:S02]  /*1e90*/  IMAD.MOV.U32 R39, RZ, RZ, R38 ;  /* 0x000000ffff277224 */ /* 0x000fe400078e0026 */
[----:B------:R-:W-:Y:S02]  /*1ea0*/  IMAD.MOV.U32 R11, RZ, RZ, R10 ;  /* 0x000000ffff0b7224 */ /* 0x000fe400078e000a */
.L_x_72398:
[----:B------:R-:W-:Y:S05]  /*1eb0*/  BSYNC B0 ;  /* 0x0000000000007941 */ /* 0x000fea0003800000 */
.L_x_72396:
        /* <DEDUP_REMOVED lines=11> */
.L_x_72400:
[----:B------:R-:W-:Y:S01]  /*1f70*/  MOV R17, R12 ;  /* 0x0000000c00117202 */ /* 0x000fe20000000f00 */
[----:B------:R-:W-:Y:S02]  /*1f80*/  IMAD.MOV.U32 R19, RZ, RZ, R14 ;  /* 0x000000ffff137224 */ /* 0x000fe400078e000e */
[----:B------:R-:W-:Y:S02]  /*1f90*/  IMAD.MOV.U32 R38, RZ, RZ, R37 ;  /* 0x000000ffff267224 */ /* 0x000fe400078e0025 */
[----:B------:R-:W-:Y:S02]  /*1fa0*/  IMAD.MOV.U32 R10, RZ, RZ, R9 ;  /* 0x000000ffff0a7224 */ /* 0x000fe400078e0009 */
.L_x_72401:
[----:B------:R-:W-:Y:S05]  /*1fb0*/  BSYNC B0 ;  /* 0x0000000000007941 */ /* 0x000fea0003800000 */
.L_x_72399:
        /* <DEDUP_REMOVED lines=11> */
.L_x_72403:
[----:B------:R-:W-:Y:S01]  /*2070*/  MOV R12, R17 ;  /* 0x00000011000c7202 */ /* 0x000fe20000000f00 */
[----:B------:R-:W-:Y:S02]  /*2080*/  IMAD.MOV.U32 R14, RZ, RZ, R19 ;  /* 0x000000ffff0e7224 */ /* 0x000fe400078e0013 */
[----:B------:R-:W-:Y:S02]  /*2090*/  IMAD.MOV.U32 R37, RZ, RZ, R36 ;  /* 0x000000ffff257224 */ /* 0x000fe400078e0024 */
[----:B------:R-:W-:Y:S02]  /*20a0*/  IMAD.MOV.U32 R9, RZ, RZ, R8 ;  /* 0x000000ffff097224 */ /* 0x000fe400078e0008 */
.L_x_72404:
[----:B------:R-:W-:Y:S05]  /*20b0*/  BSYNC B0 ;  /* 0x0000000000007941 */ /* 0x000fea0003800000 */
.L_x_72402:
        /* <DEDUP_REMOVED lines=11> */
.L_x_72406:
[----:B------:R-:W-:Y:S01]  /*2170*/  MOV R17, R12 ;  /* 0x0000000c00117202 */ /* 0x000fe20000000f00 */
[----:B------:R-:W-:Y:S02]  /*2180*/  IMAD.MOV.U32 R19, RZ, RZ, R14 ;  /* 0x000000ffff137224 */ /* 0x000fe400078e000e */
[----:B------:R-:W-:Y:S02]  /*2190*/  IMAD.MOV.U32 R36, RZ, RZ, R35 ;  /* 0x000000ffff247224 */ /* 0x000fe400078e0023 */
[----:B------:R-:W-:Y:S02]  /*21a0*/  IMAD.MOV.U32 R8, RZ, RZ, R7 ;  /* 0x000000ffff087224 */ /* 0x000fe400078e0007 */
.L_x_72407:
[----:B------:R-:W-:Y:S05]  /*21b0*/  BSYNC B0 ;  /* 0x0000000000007941 */ /* 0x000fea0003800000 */
.L_x_72405:
        /* <DEDUP_REMOVED lines=9> */
.L_x_72409:
[----:B------:R-:W-:Y:S01]  /*2250*/  IMAD.MOV.U32 R35, RZ, RZ, R34 ;  /* 0x000000ffff237224 */ /* 0x000fe200078e0022 */
[----:B------:R-:W-:Y:S01]  /*2260*/  MOV R34, R17 ;  /* 0x0000001100227202 */ /* 0x000fe20000000f00 */
[----:B------:R-:W-:Y:S02]  /*2270*/  IMAD.MOV.U32 R7, RZ, RZ, R6 ;  /* 0x000000ffff077224 */ /* 0x000fe400078e0006 */
[----:B------:R-:W-:Y:S02]  /*2280*/  IMAD.MOV.U32 R6, RZ, RZ, R19 ;  /* 0x000000ffff067224 */ /* 0x000fe400078e0013 */
.L_x_72410:
[----:B------:R-:W-:Y:S05]  /*2290*/  BSYNC B0 ;  /* 0x0000000000007941 */ /* 0x000fea0003800000 */
.L_x_72408:
[----:B------:R-:W-:-:S04]  /*22a0*/  IADD3 R0, R0, 0x100, RZ ;  /* 0x0000010000007810 */ /* 0x000fc80007ffe0ff */
[----:B------:R-:W-:-:S13]  /*22b0*/  ISETP.GE.AND P0, PT, R0, R13, PT ;  /* 0x0000000d0000720c */ /* 0x000fda0003f06270 */
[----:B------:R-:W-:Y:S05]  /*22c0*/  @!P0 BRA `(.L_x_72411) ;  /* 0xfffff78000008947 */ /* 0x000fea000383ffff */
.L_x_72360:
[----:B------:R-:W-:Y:S05]  /*22d0*/  BSYNC B1 ;  /* 0x0000000000017941 */ /* 0x000fea0003800000 */
.L_x_72331:
        /* <DEDUP_REMOVED lines=47> */
.L_x_72415:
[----:B------:R-:W-:Y:S01]  /*25d0*/  IMAD.MOV.U32 R17, RZ, RZ, R3 ;  /* 0x000000ffff117224 */ /* 0x000fe200078e0003 */
[----:B------:R-:W-:Y:S01]  /*25e0*/  MOV R3, R2 ;  /* 0x0000000200037202 */ /* 0x000fe20000000f00 */
[----:B------:R-:W-:Y:S02]  /*25f0*/  IMAD.MOV.U32 R32, RZ, RZ, R5 ;  /* 0x000000ffff207224 */ /* 0x000fe400078e0005 */
[----:B------:R-:W-:Y:S02]  /*2600*/  IMAD.MOV.U32 R5, RZ, RZ, R4 ;  /* 0x000000ffff057224 */ /* 0x000fe400078e0004 */
.L_x_72416:
[----:B------:R-:W-:Y:S05]  /*2610*/  BSYNC B1 ;  /* 0x0000000000017941 */ /* 0x000fea0003800000 */
.L_x_72414:
        /* <DEDUP_REMOVED lines=9> */
.L_x_72418:
[----:B------:R-:W-:Y:S02]  /*26b0*/  IMAD.MOV.U32 R23, RZ, RZ, R17 ;  /* 0x000000ffff177224 */ /* 0x000fe400078e0011 */
[----:B------:R-:W-:Y:S02]  /*26c0*/  IMAD.MOV.U32 R21, RZ, RZ, R32 ;  /* 0x000000ffff157224 */ /* 0x000fe400078e0020 */
[----:B------:R-:W-:Y:S02]  /*26d0*/  IMAD.MOV.U32 R17, RZ, RZ, R11 ;  /* 0x000000ffff117224 */ /* 0x000fe400078e000b */
[----:B------:R-:W-:Y:S02]  /*26e0*/  IMAD.MOV.U32 R32, RZ, RZ, R39 ;  /* 0x000000ffff207224 */ /* 0x000fe400078e0027 */
.L_x_72419:
[----:B------:R-:W-:Y:S05]  /*26f0*/  BSYNC B1 ;  /* 0x0000000000017941 */ /* 0x000fea0003800000 */
.L_x_72417:
        /* <DEDUP_REMOVED lines=9> */
.L_x_72421:
[----:B------:R-:W-:Y:S02]  /*2790*/  IMAD.MOV.U32 R4, RZ, RZ, R23 ;  /* 0x000000ffff047224 */ /* 0x000fe400078e0017 */
[----:B------:R-:W-:Y:S02]  /*27a0*/  IMAD.MOV.U32 R2, RZ, RZ, R21 ;  /* 0x000000ffff027224 */ /* 0x000fe400078e0015 */
[----:B------:R-:W-:Y:S02]  /*27b0*/  IMAD.MOV.U32 R23, RZ, RZ, R10 ;  /* 0x000000ffff177224 */ /* 0x000fe400078e000a */
[----:B------:R-:W-:Y:S02]  /*27c0*/  IMAD.MOV.U32 R21, RZ, RZ, R38 ;  /* 0x000000ffff157224 */ /* 0x000fe400078e0026 */
.L_x_72422:
[----:B------:R-:W-:Y:S05]  /*27d0*/  BSYNC B1 ;  /* 0x0000000000017941 */ /* 0x000fea0003800000 */
.L_x_72420:
        /* <DEDUP_REMOVED lines=9> */
.L_x_72424:
[----:B------:R-:W-:Y:S01]  /*2870*/  MOV R27, R4 ;  /* 0x00000004001b7202 */ /* 0x000fe20000000f00 */
[----:B------:R-:W-:Y:S02]  /*2880*/  IMAD.MOV.U32 R11, RZ, RZ, R2 ;  /* 0x000000ffff0b7224 */ /* 0x000fe400078e0002 */
[----:B------:R-:W-:Y:S02]  /*2890*/  IMAD.MOV.U32 R4, RZ, RZ, R9 ;  /* 0x000000ffff047224 */ /* 0x000fe400078e0009 */
[----:B------:R-:W-:Y:S02]  /*28a0*/  IMAD.MOV.U32 R2, RZ, RZ, R37 ;  /* 0x000000ffff027224 */ /* 0x000fe400078e0025 */
.L_x_72425:
[----:B------:R-:W-:Y:S05]  /*28b0*/  BSYNC B1 ;  /* 0x0000000000017941 */ /* 0x000fea0003800000 */
.L_x_72423:
        /* <DEDUP_REMOVED lines=9> */
.L_x_72427:
[----:B------:R-:W-:Y:S01]  /*2950*/  IMAD.MOV.U32 R38, RZ, RZ, R27 ;  /* 0x000000ffff267224 */ /* 0x000fe200078e001b */
[----:B------:R-:W-:Y:S01]  /*2960*/  MOV R27, R8 ;  /* 0x00000008001b7202 */ /* 0x000fe20000000f00 */
[----:B------:R-:W-:Y:S02]  /*2970*/  IMAD.MOV.U32 R10, RZ, RZ, R11 ;  /* 0x000000ffff0a7224 */ /* 0x000fe400078e000b */
[----:B------:R-:W-:Y:S02]  /*2980*/  IMAD.MOV.U32 R11, RZ, RZ, R36 ;  /* 0x000000ffff0b7224 */ /* 0x000fe400078e0024 */
.L_x_72428:
[----:B------:R-:W-:Y:S05]  /*2990*/  BSYNC B1 ;  /* 0x0000000000017941 */ /* 0x000fea0003800000 */
.L_x_72426:
        /* <DEDUP_REMOVED lines=9> */
.L_x_72430:
[----:B------:R-:W-:Y:S02]  /*2a30*/  IMAD.MOV.U32 R29, RZ, RZ, R38 ;  /* 0x000000ffff1d7224 */ /* 0x000fe400078e0026 */
[----:B------:R-:W-:Y:S02]  /*2a40*/  IMAD.MOV.U32 R9, RZ, RZ, R10 ;  /* 0x000000ffff097224 */ /* 0x000fe400078e000a */
[----:B------:R-:W-:Y:S02]  /*2a50*/  IMAD.MOV.U32 R38, RZ, RZ, R7 ;  /* 0x000000ffff267224 */ /* 0x000fe400078e0007 */
[----:B------:R-:W-:Y:S02]  /*2a60*/  IMAD.MOV.U32 R10, RZ, RZ, R35 ;  /* 0x000000ffff0a7224 */ /* 0x000fe400078e0023 */
.L_x_72431:
[----:B------:R-:W-:Y:S05]  /*2a70*/  BSYNC B1 ;  /* 0x0000000000017941 */ /* 0x000fea0003800000 */
.L_x_72429:
        /* <DEDUP_REMOVED lines=9> */
.L_x_72433:
[----:B------:R-:W-:Y:S02]  /*2b10*/  IMAD.MOV.U32 R8, RZ, RZ, R29 ;  /* 0x000000ffff087224 */ /* 0x000fe400078e001d */
[----:B------:R-:W-:Y:S02]  /*2b20*/  IMAD.MOV.U32 R7, RZ, RZ, R9 ;  /* 0x000000ffff077224 */ /* 0x000fe400078e0009 */
[----:B------:R-:W-:Y:S02]  /*2b30*/  IMAD.MOV.U32 R29, RZ, RZ, R6 ;  /* 0x000000ffff1d7224 */ /* 0x000fe400078e0006 */
[----:B------:R-:W-:Y:S02]  /*2b40*/  IMAD.MOV.U32 R9, RZ, RZ, R34 ;  /* 0x000000ffff097224 */ /* 0x000fe400078e0022 */
.L_x_72434:
[----:B------:R-:W-:Y:S05]  /*2b50*/  BSYNC B1 ;  /* 0x0000000000017941 */ /* 0x000fea0003800000 */
.L_x_72432:
        /* <DEDUP_REMOVED lines=16> */
.L_x_72436:
[----:B------:R-:W-:Y:S02]  /*2c60*/  IMAD.MOV.U32 R24, RZ, RZ, R3 ;  /* 0x000000ffff187224 */ /* 0x000fe400078e0003 */
[----:B------:R-:W-:Y:S02]  /*2c70*/  IMAD.MOV.U32 R6, RZ, RZ, R5 ;  /* 0x000000ffff067224 */ /* 0x000fe400078e0005 */
[----:B------:R-:W-:Y:S02]  /*2c80*/  IMAD.MOV.U32 R3, RZ, RZ, R17 ;  /* 0x000000ffff037224 */ /* 0x000fe400078e0011 */
[----:B------:R-:W-:Y:S02]  /*2c90*/  IMAD.MOV.U32 R5, RZ, RZ, R32 ;  /* 0x000000ffff057224 */ /* 0x000fe400078e0020 */
.L_x_72437:
[----:B------:R-:W-:Y:S05]  /*2ca0*/  BSYNC B1 ;  /* 0x0000000000017941 */ /* 0x000fea0003800000 */
.L_x_72435:
        /* <DEDUP_REMOVED lines=9> */
.L_x_72439:
[----:B------:R-:W-:Y:S01]  /*2d40*/  MOV R17, R24 ;  /* 0x0000001800117202 */ /* 0x000fe20000000f00 */
[----:B------:R-:W-:Y:S02]  /*2d50*/  IMAD.MOV.U32 R15, RZ, RZ, R6 ;  /* 0x000000ffff0f7224 */ /* 0x000fe400078e0006 */
[----:B------:R-:W-:Y:S02]  /*2d60*/  IMAD.MOV.U32 R24, RZ, RZ, R23 ;  /* 0x000000ffff187224 */ /* 0x000fe400078e0017 */
[----:B------:R-:W-:Y:S02]  /*2d70*/  IMAD.MOV.U32 R6, RZ, RZ, R21 ;  /* 0x000000ffff067224 */ /* 0x000fe400078e0015 */
.L_x_72440:
[----:B------:R-:W-:Y:S05]  /*2d80*/  BSYNC B1 ;  /* 0x0000000000017941 */ /* 0x000fea0003800000 */
.L_x_72438:
        /* <DEDUP_REMOVED lines=9> */
.L_x_72442:
[----:B------:R-:W-:Y:S01]  /*2e20*/  IMAD.MOV.U32 R34, RZ, RZ, R17 ;  /* 0x000000ffff227224 */ /* 0x000fe200078e0011 */
[----:B------:R-:W-:Y:S01]  /*2e30*/  MOV R17, R4 ;  /* 0x0000000400117202 */ /* 0x000fe20000000f00 */
[----:B------:R-:W-:Y:S02]  /*2e40*/  IMAD.MOV.U32 R32, RZ, RZ, R15 ;  /* 0x000000ffff207224 */ /* 0x000fe400078e000f */
[----:B------:R-:W-:Y:S02]  /*2e50*/  IMAD.MOV.U32 R15, RZ, RZ, R2 ;  /* 0x000000ffff0f7224 */ /* 0x000fe400078e0002 */
.L_x_72443:
[----:B------:R-:W-:Y:S05]  /*2e60*/  BSYNC B1 ;  /* 0x0000000000017941 */ /* 0x000fea0003800000 */
.L_x_72441:
        /* <DEDUP_REMOVED lines=9> */
.L_x_72445:
[----:B------:R-:W-:Y:S02]  /*2f00*/  IMAD.MOV.U32 R23, RZ, RZ, R34 ;  /* 0x000000ffff177224 */ /* 0x000fe400078e0022 */
[----:B------:R-:W-:Y:S02]  /*2f10*/  IMAD.MOV.U32 R21, RZ, RZ, R32 ;  /* 0x000000ffff157224 */ /* 0x000fe400078e0020 */
[----:B------:R-:W-:Y:S02]  /*2f20*/  IMAD.MOV.U32 R34, RZ, RZ, R27 ;  /* 0x000000ffff227224 */ /* 0x000fe400078e001b */
[----:B------:R-:W-:Y:S02]  /*2f30*/  IMAD.MOV.U32 R32, RZ, RZ, R11 ;  /* 0x000000ffff207224 */ /* 0x000fe400078e000b */
.L_x_72446:
[----:B------:R-:W-:Y:S05]  /*2f40*/  BSYNC B1 ;  /* 0x0000000000017941 */ /* 0x000fea0003800000 */
.L_x_72444:
        /* <DEDUP_REMOVED lines=9> */
.L_x_72448:
[----:B------:R-:W-:Y:S02]  /*2fe0*/  IMAD.MOV.U32 R4, RZ, RZ, R23 ;  /* 0x000000ffff047224 */ /* 0x000fe400078e0017 */
[----:B------:R-:W-:Y:S02]  /*2ff0*/  IMAD.MOV.U32 R2, RZ, RZ, R21 ;  /* 0x000000ffff027224 */ /* 0x000fe400078e0015 */
[----:B------:R-:W-:Y:S02]  /*3000*/  IMAD.MOV.U32 R23, RZ, RZ, R38 ;  /* 0x000000ffff177224 */ /* 0x000fe400078e0026 */
[----:B------:R-:W-:Y:S02]  /*3010*/  IMAD.MOV.U32 R21, RZ, RZ, R10 ;  /* 0x000000ffff157224 */ /* 0x000fe400078e000a */
.L_x_72449:
[----:B------:R-:W-:Y:S05]  /*3020*/  BSYNC B1 ;  /* 0x0000000000017941 */ /* 0x000fea0003800000 */
.L_x_72447:
        /* <DEDUP_REMOVED lines=9> */
.L_x_72451:
[----:B------:R-:W-:Y:S01]  /*30c0*/  MOV R11, R4 ;  /* 0x00000004000b7202 */ /* 0x000fe20000000f00 */
[----:B------:R-:W-:Y:S02]  /*30d0*/  IMAD.MOV.U32 R10, RZ, RZ, R2 ;  /* 0x000000ffff0a7224 */ /* 0x000fe400078e0002 */
[----:B------:R-:W-:Y:S02]  /*30e0*/  IMAD.MOV.U32 R4, RZ, RZ, R29 ;  /* 0x000000ffff047224 */ /* 0x000fe400078e001d */
[----:B------:R-:W-:Y:S02]  /*30f0*/  IMAD.MOV.U32 R2, RZ, RZ, R9 ;  /* 0x000000ffff027224 */ /* 0x000fe400078e0009 */
.L_x_72452:
[----:B------:R-:W-:Y:S05]  /*3100*/  BSYNC B1 ;  /* 0x0000000000017941 */ /* 0x000fea0003800000 */
.L_x_72450:
        /* <DEDUP_REMOVED lines=9> */
.L_x_72454:
[----:B------:R-:W-:Y:S01]  /*31a0*/  IMAD.MOV.U32 R27, RZ, RZ, R11 ;  /* 0x000000ffff1b7224 */ /* 0x000fe200078e000b */
[----:B------:R-:W-:Y:S01]  /*31b0*/  MOV R11, R8 ;  /* 0x00000008000b7202 */ /* 0x000fe20000000f00 */
[----:B------:R-:W-:Y:S02]  /*31c0*/  IMAD.MOV.U32 R9, RZ, RZ, R10 ;  /* 0x000000ffff097224 */ /* 0x000fe400078e000a */
[----:B------:R-:W-:Y:S02]  /*31d0*/  IMAD.MOV.U32 R10, RZ, RZ, R7 ;  /* 0x000000ffff0a7224 */ /* 0x000fe400078e0007 */
.L_x_72455:
[----:B------:R-:W-:Y:S05]  /*31e0*/  BSYNC B1 ;  /* 0x0000000000017941 */ /* 0x000fea0003800000 */
.L_x_72453:
        /* <DEDUP_REMOVED lines=16> */
.L_x_72457:
[----:B------:R-:W-:Y:S01]  /*32f0*/  IMAD.MOV.U32 R22, RZ, RZ, R3 ;  /* 0x000000ffff167224 */ /* 0x000fe200078e0003 */
[----:B------:R-:W-:Y:S01]  /*3300*/  MOV R3, R24 ;  /* 0x0000001800037202 */ /* 0x000fe20000000f00 */
[----:B------:R-:W-:Y:S02]  /*3310*/  IMAD.MOV.U32 R8, RZ, RZ, R5 ;  /* 0x000000ffff087224 */ /* 0x000fe400078e0005 */
[----:B------:R-:W-:Y:S02]  /*3320*/  IMAD.MOV.U32 R5, RZ, RZ, R6 ;  /* 0x000000ffff057224 */ /* 0x000fe400078e0006 */
.L_x_72458:
[----:B------:R-:W-:Y:S05]  /*3330*/  BSYNC B1 ;  /* 0x0000000000017941 */ /* 0x000fea0003800000 */
.L_x_72456:
        /* <DEDUP_REMOVED lines=9> */
.L_x_72460:
[----:B------:R-:W-:Y:S02]  /*33d0*/  IMAD.MOV.U32 R13, RZ, RZ, R22 ;  /* 0x000000ffff0d7224 */ /* 0x000fe400078e0016 */
[----:B------:R-:W-:Y:S02]  /*33e0*/  IMAD.MOV.U32 R7, RZ, RZ, R8 ;  /* 0x000000ffff077224 */ /* 0x000fe400078e0008 */
[----:B------:R-:W-:Y:S02]  /*33f0*/  IMAD.MOV.U32 R22, RZ, RZ, R17 ;  /* 0x000000ffff167224 */ /* 0x000fe400078e0011 */
[----:B------:R-:W-:Y:S02]  /*3400*/  IMAD.MOV.U32 R8, RZ, RZ, R15 ;  /* 0x000000ffff087224 */ /* 0x000fe400078e000f */
.L_x_72461:
[----:B------:R-:W-:Y:S05]  /*3410*/  BSYNC B1 ;  /* 0x0000000000017941 */ /* 0x000fea0003800000 */
.L_x_72459:
        /* <DEDUP_REMOVED lines=9> */
.L_x_72463:
[----:B------:R-:W-:Y:S02]  /*34b0*/  IMAD.MOV.U32 R24, RZ, RZ, R13 ;  /* 0x000000ffff187224 */ /* 0x000fe400078e000d */
[----:B------:R-:W-:Y:S02]  /*34c0*/  IMAD.MOV.U32 R6, RZ, RZ, R7 ;  /* 0x000000ffff067224 */ /* 0x000fe400078e0007 */
[----:B------:R-:W-:Y:S02]  /*34d0*/  IMAD.MOV.U32 R13, RZ, RZ, R34 ;  /* 0x000000ffff0d7224 */ /* 0x000fe400078e0022 */
[----:B------:R-:W-:Y:S02]  /*34e0*/  IMAD.MOV.U32 R7, RZ, RZ, R32 ;  /* 0x000000ffff077224 */ /* 0x000fe400078e0020 */
.L_x_72464:
[----:B------:R-:W-:Y:S05]  /*34f0*/  BSYNC B1 ;  /* 0x0000000000017941 */ /* 0x000fea0003800000 */
.L_x_72462:
        /* <DEDUP_REMOVED lines=9> */
.L_x_72466:
[----:B------:R-:W-:Y:S01]  /*3590*/  MOV R17, R24 ;  /* 0x0000001800117202 */ /* 0x000fe20000000f00 */
[----:B------:R-:W-:Y:S02]  /*35a0*/  IMAD.MOV.U32 R15, RZ, RZ, R6 ;  /* 0x000000ffff0f7224 */ /* 0x000fe400078e0006 */
[----:B------:R-:W-:Y:S02]  /*35b0*/  IMAD.MOV.U32 R24, RZ, RZ, R23 ;  /* 0x000000ffff187224 */ /* 0x000fe400078e0017 */
[----:B------:R-:W-:Y:S02]  /*35c0*/  IMAD.MOV.U32 R6, RZ, RZ, R21 ;  /* 0x000000ffff067224 */ /* 0x000fe400078e0015 */
.L_x_72467:
[----:B------:R-:W-:Y:S05]  /*35d0*/  BSYNC B1 ;  /* 0x0000000000017941 */ /* 0x000fea0003800000 */
.L_x_72465:
        /* <DEDUP_REMOVED lines=9> */
.L_x_72469:
[----:B------:R-:W-:Y:S01]  /*3670*/  IMAD.MOV.U32 R32, RZ, RZ, R17 ;  /* 0x000000ffff207224 */ /* 0x000fe200078e0011 */
[----:B------:R-:W-:Y:S01]  /*3680*/  MOV R17, R4 ;  /* 0x0000000400117202 */ /* 0x000fe20000000f00 */
[----:B------:R-:W-:Y:S02]  /*3690*/  IMAD.MOV.U32 R21, RZ, RZ, R15 ;  /* 0x000000ffff157224 */ /* 0x000fe400078e000f */
[----:B------:R-:W-:Y:S02]  /*36a0*/  IMAD.MOV.U32 R15, RZ, RZ, R2 ;  /* 0x000000ffff0f7224 */ /* 0x000fe400078e0002 */
.L_x_72470:
[----:B------:R-:W-:Y:S05]  /*36b0*/  BSYNC B1 ;  /* 0x0000000000017941 */ /* 0x000fea0003800000 */
.L_x_72468:
        /* <DEDUP_REMOVED lines=9> */
.L_x_72472:
[----:B------:R-:W-:Y:S02]  /*3750*/  IMAD.MOV.U32 R4, RZ, RZ, R32 ;  /* 0x000000ffff047224 */ /* 0x000fe400078e0020 */
[----:B------:R-:W-:Y:S02]  /*3760*/  IMAD.MOV.U32 R2, RZ, RZ, R21 ;  /* 0x000000ffff027224 */ /* 0x000fe400078e0015 */
[----:B------:R-:W-:Y:S02]  /*3770*/  IMAD.MOV.U32 R32, RZ, RZ, R11 ;  /* 0x000000ffff207224 */ /* 0x000fe400078e000b */
[----:B------:R-:W-:Y:S02]  /*3780*/  IMAD.MOV.U32 R21, RZ, RZ, R10 ;  /* 0x000000ffff157224 */ /* 0x000fe400078e000a */
.L_x_72473:
[----:B------:R-:W-:Y:S05]  /*3790*/  BSYNC B1 ;  /* 0x0000000000017941 */ /* 0x000fea0003800000 */
.L_x_72471:
        /* <DEDUP_REMOVED lines=9> */
.L_x_72475:
[----:B------:R-:W-:Y:S02]  /*3830*/  IMAD.MOV.U32 R11, RZ, RZ, R4 ;  /* 0x000000ffff0b7224 */ /* 0x000fe400078e0004 */
[----:B------:R-:W-:Y:S02]  /*3840*/  IMAD.MOV.U32 R10, RZ, RZ, R2 ;  /* 0x000000ffff0a7224 */ /* 0x000fe400078e0002 */
[----:B------:R-:W-:Y:S02]  /*3850*/  IMAD.MOV.U32 R4, RZ, RZ, R27 ;  /* 0x000000ffff047224 */ /* 0x000fe400078e001b */
[----:B------:R-:W-:Y:S02]  /*3860*/  IMAD.MOV.U32 R2, RZ, RZ, R9 ;  /* 0x000000ffff027224 */ /* 0x000fe400078e0009 */
.L_x_72476:
[----:B------:R-:W-:Y:S05]  /*3870*/  BSYNC B1 ;  /* 0x0000000000017941 */ /* 0x000fea0003800000 */
.L_x_72474:
        /* <DEDUP_REMOVED lines=16> */
.L_x_72478:
[----:B------:R-:W-:Y:S02]  /*3980*/  IMAD.MOV.U32 R20, RZ, RZ, R3 ;  /* 0x000000ffff147224 */ /* 0x000fe400078e0003 */
[----:B------:R-:W-:Y:S02]  /*3990*/  IMAD.MOV.U32 R34, RZ, RZ, R5 ;  /* 0x000000ffff227224 */ /* 0x000fe400078e0005 */
[----:B------:R-:W-:Y:S02]  /*39a0*/  IMAD.MOV.U32 R3, RZ, RZ, R22 ;  /* 0x000000ffff037224 */ /* 0x000fe400078e0016 */
[----:B------:R-:W-:Y:S02]  /*39b0*/  IMAD.MOV.U32 R5, RZ, RZ, R8 ;  /* 0x000000ffff057224 */ /* 0x000fe400078e0008 */
.L_x_72479:
[----:B------:R-:W-:Y:S05]  /*39c0*/  BSYNC B1 ;  /* 0x0000000000017941 */ /* 0x000fea0003800000 */
.L_x_72477:
        /* <DEDUP_REMOVED lines=9> */
.L_x_72481:
[----:B------:R-:W-:Y:S01]  /*3a60*/  MOV R9, R20 ;  /* 0x0000001400097202 */ /* 0x000fe20000000f00 */
[----:B------:R-:W-:Y:S02]  /*3a70*/  IMAD.MOV.U32 R23, RZ, RZ, R34 ;  /* 0x000000ffff177224 */ /* 0x000fe400078e0022 */
[----:B------:R-:W-:Y:S02]  /*3a80*/  IMAD.MOV.U32 R20, RZ, RZ, R13 ;  /* 0x000000ffff147224 */ /* 0x000fe400078e000d */
[----:B------:R-:W-:Y:S02]  /*3a90*/  IMAD.MOV.U32 R34, RZ, RZ, R7 ;  /* 0x000000ffff227224 */ /* 0x000fe400078e0007 */
.L_x_72482:
[----:B------:R-:W-:Y:S05]  /*3aa0*/  BSYNC B1 ;  /* 0x0000000000017941 */ /* 0x000fea0003800000 */
.L_x_72480:
        /* <DEDUP_REMOVED lines=9> */
.L_x_72484:
[----:B------:R-:W-:Y:S01]  /*3b40*/  IMAD.MOV.U32 R8, RZ, RZ, R9 ;  /* 0x000000ffff087224 */ /* 0x000fe200078e0009 */
[----:B------:R-:W-:Y:S01]  /*3b50*/  MOV R9, R24 ;  /* 0x0000001800097202 */ /* 0x000fe20000000f00 */
[----:B------:R-:W-:Y:S02]  /*3b60*/  IMAD.MOV.U32 R22, RZ, RZ, R23 ;  /* 0x000000ffff167224 */ /* 0x000fe400078e0017 */
[----:B------:R-:W-:Y:S02]  /*3b70*/  IMAD.MOV.U32 R23, RZ, RZ, R6 ;  /* 0x000000ffff177224 */ /* 0x000fe400078e0006 */
.L_x_72485:
[----:B------:R-:W-:Y:S05]  /*3b80*/  BSYNC B1 ;  /* 0x0000000000017941 */ /* 0x000fea0003800000 */
.L_x_72483:
        /* <DEDUP_REMOVED lines=9> */
.L_x_72487:
[----:B------:R-:W-:Y:S02]  /*3c20*/  IMAD.MOV.U32 R7, RZ, RZ, R8 ;  /* 0x000000ffff077224 */ /* 0x000fe400078e0008 */
[----:B------:R-:W-:Y:S02]  /*3c30*/  IMAD.MOV.U32 R6, RZ, RZ, R22 ;  /* 0x000000ffff067224 */ /* 0x000fe400078e0016 */
[----:B------:R-:W-:Y:S02]  /*3c40*/  IMAD.MOV.U32 R8, RZ, RZ, R17 ;  /* 0x000000ffff087224 */ /* 0x000fe400078e0011 */
[----:B------:R-:W-:Y:S02]  /*3c50*/  IMAD.MOV.U32 R22, RZ, RZ, R15 ;  /* 0x000000ffff167224 */ /* 0x000fe400078e000f */
.L_x_72488:
[----:B------:R-:W-:Y:S05]  /*3c60*/  BSYNC B1 ;  /* 0x0000000000017941 */ /* 0x000fea0003800000 */
.L_x_72486:
        /* <DEDUP_REMOVED lines=9> */
.L_x_72490:
[----:B------:R-:W-:Y:S02]  /*3d00*/  IMAD.MOV.U32 R13, RZ, RZ, R7 ;  /* 0x000000ffff0d7224 */ /* 0x000fe400078e0007 */
[----:B------:R-:W-:Y:S02]  /*3d10*/  IMAD.MOV.U32 R15, RZ, RZ, R6 ;  /* 0x000000ffff0f7224 */ /* 0x000fe400078e0006 */
[----:B------:R-:W-:Y:S02]  /*3d20*/  IMAD.MOV.U32 R7, RZ, RZ, R32 ;  /* 0x000000ffff077224 */ /* 0x000fe400078e0020 */
[----:B------:R-:W-:Y:S02]  /*3d30*/  IMAD.MOV.U32 R6, RZ, RZ, R21 ;  /* 0x000000ffff067224 */ /* 0x000fe400078e0015 */
.L_x_72491:
[----:B------:R-:W-:Y:S05]  /*3d40*/  BSYNC B1 ;  /* 0x0000000000017941 */ /* 0x000fea0003800000 */
.L_x_72489:
        /* <DEDUP_REMOVED lines=9> */
.L_x_72493:
[----:B------:R-:W-:Y:S01]  /*3de0*/  MOV R24, R13 ;  /* 0x0000000d00187202 */ /* 0x000fe20000000f00 */
[----:B------:R-:W-:Y:S02]  /*3df0*/  IMAD.MOV.U32 R17, RZ, RZ, R15 ;  /* 0x000000ffff117224 */ /* 0x000fe400078e000f */
[----:B------:R-:W-:Y:S02]  /*3e00*/  IMAD.MOV.U32 R13, RZ, RZ, R4 ;  /* 0x000000ffff0d7224 */ /* 0x000fe400078e0004 */
[----:B------:R-:W-:Y:S02]  /*3e10*/  IMAD.MOV.U32 R15, RZ, RZ, R2 ;  /* 0x000000ffff0f7224 */ /* 0x000fe400078e0002 */
.L_x_72494:
[----:B------:R-:W-:Y:S05]  /*3e20*/  BSYNC B1 ;  /* 0x0000000000017941 */ /* 0x000fea0003800000 */
.L_x_72492:
        /* <DEDUP_REMOVED lines=9> */
.L_x_72496:
[----:B------:R-:W-:Y:S01]  /*3ec0*/  IMAD.MOV.U32 R2, RZ, RZ, R24 ;  /* 0x000000ffff027224 */ /* 0x000fe200078e0018 */
[----:B------:R-:W-:Y:S01]  /*3ed0*/  MOV R24, R11 ;  /* 0x0000000b00187202 */ /* 0x000fe20000000f00 */
[----:B------:R-:W-:Y:S02]  /*3ee0*/  IMAD.MOV.U32 R4, RZ, RZ, R17 ;  /* 0x000000ffff047224 */ /* 0x000fe400078e0011 */
[----:B------:R-:W-:Y:S02]  /*3ef0*/  IMAD.MOV.U32 R17, RZ, RZ, R10 ;  /* 0x000000ffff117224 */ /* 0x000fe400078e000a */
.L_x_72497:
[----:B------:R-:W-:Y:S05]  /*3f00*/  BSYNC B1 ;  /* 0x0000000000017941 */ /* 0x000fea0003800000 */
.L_x_72495:
        /* <DEDUP_REMOVED lines=16> */
.L_x_72499:
[----:B------:R-:W-:Y:S01]  /*4010*/  IMAD.MOV.U32 R10, RZ, RZ, R3 ;  /* 0x000000ffff0a7224 */ /* 0x000fe200078e0003 */
[----:B------:R-:W-:Y:S01]  /*4020*/  MOV R3, R20 ;  /* 0x0000001400037202 */ /* 0x000fe20000000f00 */
[----:B------:R-:W-:Y:S02]  /*4030*/  IMAD.MOV.U32 R18, RZ, RZ, R5 ;  /* 0x000000ffff127224 */ /* 0x000fe400078e0005 */
[----:B------:R-:W-:Y:S02]  /*4040*/  IMAD.MOV.U32 R5, RZ, RZ, R34 ;  /* 0x000000ffff057224 */ /* 0x000fe400078e0022 */
.L_x_72500:
[----:B------:R-:W-:Y:S05]  /*4050*/  BSYNC B1 ;  /* 0x0000000000017941 */ /* 0x000fea0003800000 */
.L_x_72498:
        /* <DEDUP_REMOVED lines=9> */
.L_x_72502:
[----:B------:R-:W-:Y:S02]  /*40f0*/  IMAD.MOV.U32 R11, RZ, RZ, R10 ;  /* 0x000000ffff0b7224 */ /* 0x000fe400078e000a */
[----:B------:R-:W-:Y:S02]  /*4100*/  IMAD.MOV.U32 R21, RZ, RZ, R18 ;  /* 0x000000ffff157224 */ /* 0x000fe400078e0012 */
[----:B------:R-:W-:Y:S02]  /*4110*/  IMAD.MOV.U32 R10, RZ, RZ, R9 ;  /* 0x000000ffff0a7224 */ /* 0x000fe400078e0009 */
[----:B------:R-:W-:Y:S02]  /*4120*/  IMAD.MOV.U32 R18, RZ, RZ, R23 ;  /* 0x000000ffff127224 */ /* 0x000fe400078e0017 */
.L_x_72503:
[----:B------:R-:W-:Y:S05]  /*4130*/  BSYNC B1 ;  /* 0x0000000000017941 */ /* 0x000fea0003800000 */
.L_x_72501:
        /* <DEDUP_REMOVED lines=9> */
.L_x_72505:
[----:B------:R-:W-:Y:S02]  /*41d0*/  IMAD.MOV.U32 R20, RZ, RZ, R11 ;  /* 0x000000ffff147224 */ /* 0x000fe400078e000b */
[----:B------:R-:W-:Y:S02]  /*41e0*/  IMAD.MOV.U32 R9, RZ, RZ, R21 ;  /* 0x000000ffff097224 */ /* 0x000fe400078e0015 */
[----:B------:R-:W-:Y:S02]  /*41f0*/  IMAD.MOV.U32 R11, RZ, RZ, R8 ;  /* 0x000000ffff0b7224 */ /* 0x000fe400078e0008 */
[----:B------:R-:W-:Y:S02]  /*4200*/  IMAD.MOV.U32 R21, RZ, RZ, R22 ;  /* 0x000000ffff157224 */ /* 0x000fe400078e0016 */
.L_x_72506:
[----:B------:R-:W-:Y:S05]  /*4210*/  BSYNC B1 ;  /* 0x0000000000017941 */ /* 0x000fea0003800000 */
.L_x_72504:
        /* <DEDUP_REMOVED lines=9> */
.L_x_72508:
[----:B------:R-:W-:Y:S01]  /*42b0*/  MOV R8, R20 ;  /* 0x0000001400087202 */ /* 0x000fe20000000f00 */
[----:B------:R-:W-:Y:S02]  /*42c0*/  IMAD.MOV.U32 R22, RZ, RZ, R9 ;  /* 0x000000ffff167224 */ /* 0x000fe400078e0009 */
[----:B------:R-:W-:Y:S02]  /*42d0*/  IMAD.MOV.U32 R20, RZ, RZ, R7 ;  /* 0x000000ffff147224 */ /* 0x000fe400078e0007 */
[----:B------:R-:W-:Y:S02]  /*42e0*/  IMAD.MOV.U32 R9, RZ, RZ, R6 ;  /* 0x000000ffff097224 */ /* 0x000fe400078e0006 */
.L_x_72509:
[----:B------:R-:W-:Y:S05]  /*42f0*/  BSYNC B1 ;  /* 0x0000000000017941 */ /* 0x000fea0003800000 */
.L_x_72507:
        /* <DEDUP_REMOVED lines=9> */
.L_x_72511:
[----:B------:R-:W-:Y:S01]  /*4390*/  IMAD.MOV.U32 R7, RZ, RZ, R8 ;  /* 0x000000ffff077224 */ /* 0x000fe200078e0008 */
[----:B------:R-:W-:Y:S01]  /*43a0*/  MOV R8, R13 ;  /* 0x0000000d00087202 */ /* 0x000fe20000000f00 */
[----:B------:R-:W-:Y:S02]  /*43b0*/  IMAD.MOV.U32 R6, RZ, RZ, R22 ;  /* 0x000000ffff067224 */ /* 0x000fe400078e0016 */
[----:B------:R-:W-:Y:S02]  /*43c0*/  IMAD.MOV.U32 R22, RZ, RZ, R15 ;  /* 0x000000ffff167224 */ /* 0x000fe400078e000f */
.L_x_72512:
[----:B------:R-:W-:Y:S05]  /*43d0*/  BSYNC B1 ;  /* 0x0000000000017941 */ /* 0x000fea0003800000 */
.L_x_72510:
        /* <DEDUP_REMOVED lines=9> */
.L_x_72514:
[----:B------:R-:W-:Y:S02]  /*4470*/  IMAD.MOV.U32 R13, RZ, RZ, R7 ;  /* 0x000000ffff0d7224 */ /* 0x000fe400078e0007 */
[----:B------:R-:W-:Y:S02]  /*4480*/  IMAD.MOV.U32 R15, RZ, RZ, R6 ;  /* 0x000000ffff0f7224 */ /* 0x000fe400078e0006 */
[----:B------:R-:W-:Y:S02]  /*4490*/  IMAD.MOV.U32 R7, RZ, RZ, R24 ;  /* 0x000000ffff077224 */ /* 0x000fe400078e0018 */
[----:B------:R-:W-:Y:S02]  /*44a0*/  IMAD.MOV.U32 R6, RZ, RZ, R17 ;  /* 0x000000ffff067224 */ /* 0x000fe400078e0011 */
.L_x_72515:
[----:B------:R-:W-:Y:S05]  /*44b0*/  BSYNC B1 ;  /* 0x0000000000017941 */ /* 0x000fea0003800000 */
.L_x_72513:
        /* <DEDUP_REMOVED lines=9> */
.L_x_72517:
[----:B------:R-:W-:Y:S02]  /*4550*/  IMAD.MOV.U32 R17, RZ, RZ, R13 ;  /* 0x000000ffff117224 */ /* 0x000fe400078e000d */
[----:B------:R-:W-:Y:S02]  /*4560*/  IMAD.MOV.U32 R23, RZ, RZ, R15 ;  /* 0x000000ffff177224 */ /* 0x000fe400078e000f */
[----:B------:R-:W-:Y:S02]  /*4570*/  IMAD.MOV.U32 R13, RZ, RZ, R2 ;  /* 0x000000ffff0d7224 */ /* 0x000fe400078e0002 */
[----:B------:R-:W-:Y:S02]  /*4580*/  IMAD.MOV.U32 R15, RZ, RZ, R4 ;  /* 0x000000ffff0f7224 */ /* 0x000fe400078e0004 */
.L_x_72518:
[----:B------:R-:W-:Y:S05]  /*4590*/  BSYNC B1 ;  /* 0x0000000000017941 */ /* 0x000fea0003800000 */
.L_x_72516:
        /* <DEDUP_REMOVED lines=16> */
.L_x_72520:
[----:B------:R-:W-:Y:S02]  /*46a0*/  IMAD.MOV.U32 R2, RZ, RZ, R3 ;  /* 0x000000ffff027224 */ /* 0x000fe400078e0003 */
[----:B------:R-:W-:Y:S02]  /*46b0*/  IMAD.MOV.U32 R4, RZ, RZ, R5 ;  /* 0x000000ffff047224 */ /* 0x000fe400078e0005 */
[----:B------:R-:W-:Y:S02]  /*46c0*/  IMAD.MOV.U32 R3, RZ, RZ, R10 ;  /* 0x000000ffff037224 */ /* 0x000fe400078e000a */
[----:B------:R-:W-:Y:S02]  /*46d0*/  IMAD.MOV.U32 R5, RZ, RZ, R18 ;  /* 0x000000ffff057224 */ /* 0x000fe400078e0012 */
.L_x_72521:
[----:B------:R-:W-:Y:S05]  /*46e0*/  BSYNC B1 ;  /* 0x0000000000017941 */ /* 0x000fea0003800000 */
.L_x_72519:
        /* <DEDUP_REMOVED lines=9> */
.L_x_72523:
[----:B------:R-:W-:Y:S01]  /*4780*/  MOV R27, R2 ;  /* 0x00000002001b7202 */ /* 0x000fe20000000f00 */
[----:B------:R-:W-:Y:S02]  /*4790*/  IMAD.MOV.U32 R10, RZ, RZ, R4 ;  /* 0x000000ffff0a7224 */ /* 0x000fe400078e0004 */
[----:B------:R-:W-:Y:S02]  /*47a0*/  IMAD.MOV.U32 R2, RZ, RZ, R11 ;  /* 0x000000ffff027224 */ /* 0x000fe400078e000b */
[----:B------:R-:W-:Y:S02]  /*47b0*/  IMAD.MOV.U32 R4, RZ, RZ, R21 ;  /* 0x000000ffff047224 */ /* 0x000fe400078e0015 */
.L_x_72524:
[----:B------:R-:W-:Y:S05]  /*47c0*/  BSYNC B1 ;  /* 0x0000000000017941 */ /* 0x000fea0003800000 */
.L_x_72522:
        /* <DEDUP_REMOVED lines=9> */
.L_x_72526:
[----:B------:R-:W-:Y:S01]  /*4860*/  IMAD.MOV.U32 R11, RZ, RZ, R27 ;  /* 0x000000ffff0b7224 */ /* 0x000fe200078e001b */
[----:B------:R-:W-:Y:S01]  /*4870*/  MOV R27, R20 ;  /* 0x00000014001b7202 */ /* 0x000fe20000000f00 */
[----:B------:R-:W-:Y:S02]  /*4880*/  IMAD.MOV.U32 R21, RZ, RZ, R10 ;  /* 0x000000ffff157224 */ /* 0x000fe400078e000a */
[----:B------:R-:W-:Y:S02]  /*4890*/  IMAD.MOV.U32 R10, RZ, RZ, R9 ;  /* 0x000000ffff0a7224 */ /* 0x000fe400078e0009 */
.L_x_72527:
[----:B------:R-:W-:Y:S05]  /*48a0*/  BSYNC B1 ;  /* 0x0000000000017941 */ /* 0x000fea0003800000 */
.L_x_72525:
        /* <DEDUP_REMOVED lines=9> */
.L_x_72529:
[----:B------:R-:W-:Y:S02]  /*4940*/  IMAD.MOV.U32 R16, RZ, RZ, R11 ;  /* 0x000000ffff107224 */ /* 0x000fe400078e000b */
[----:B------:R-:W-:Y:S02]  /*4950*/  IMAD.MOV.U32 R9, RZ, RZ, R21 ;  /* 0x000000ffff097224 */ /* 0x000fe400078e0015 */
[----:B------:R-:W-:Y:S02]  /*4960*/  IMAD.MOV.U32 R11, RZ, RZ, R8 ;  /* 0x000000ffff0b7224 */ /* 0x000fe400078e0008 */
[----:B------:R-:W-:Y:S02]  /*4970*/  IMAD.MOV.U32 R21, RZ, RZ, R22 ;  /* 0x000000ffff157224 */ /* 0x000fe400078e0016 */
.L_x_72530:
[----:B------:R-:W-:Y:S05]  /*4980*/  BSYNC B1 ;  /* 0x0000000000017941 */ /* 0x000fea0003800000 */
.L_x_72528:
        /* <DEDUP_REMOVED lines=9> */
.L_x_72532:
[----:B------:R-:W-:Y:S02]  /*4a20*/  IMAD.MOV.U32 R8, RZ, RZ, R16 ;  /* 0x000000ffff087224 */ /* 0x000fe400078e0010 */
[----:B------:R-:W-:Y:S02]  /*4a30*/  IMAD.MOV.U32 R18, RZ, RZ, R9 ;  /* 0x000000ffff127224 */ /* 0x000fe400078e0009 */
[----:B------:R-:W-:Y:S02]  /*4a40*/  IMAD.MOV.U32 R16, RZ, RZ, R7 ;  /* 0x000000ffff107224 */ /* 0x000fe400078e0007 */
[----:B------:R-:W-:Y:S02]  /*4a50*/  IMAD.MOV.U32 R9, RZ, RZ, R6 ;  /* 0x000000ffff097224 */ /* 0x000fe400078e0006 */
.L_x_72533:
[----:B------:R-:W-:Y:S05]  /*4a60*/  BSYNC B1 ;  /* 0x0000000000017941 */ /* 0x000fea0003800000 */
.L_x_72531:
        /* <DEDUP_REMOVED lines=9> */
.L_x_72535:
[----:B------:R-:W-:Y:S01]  /*4b00*/  MOV R6, R8 ;  /* 0x0000000800067202 */ /* 0x000fe20000000f00 */
[----:B------:R-:W-:Y:S02]  /*4b10*/  IMAD.MOV.U32 R20, RZ, RZ, R18 ;  /* 0x000000ffff147224 */ /* 0x000fe400078e0012 */
[----:B------:R-:W-:Y:S02]  /*4b20*/  IMAD.MOV.U32 R8, RZ, RZ, R13 ;  /* 0x000000ffff087224 */ /* 0x000fe400078e000d */
[----:B------:R-:W-:Y:S02]  /*4b30*/  IMAD.MOV.U32 R18, RZ, RZ, R15 ;  /* 0x000000ffff127224 */ /* 0x000fe400078e000f */
.L_x_72536:
[----:B------:R-:W-:Y:S05]  /*4b40*/  BSYNC B1 ;  /* 0x0000000000017941 */ /* 0x000fea0003800000 */
.L_x_72534:
        /* <DEDUP_REMOVED lines=9> */
.L_x_72538:
[----:B------:R-:W-:Y:S01]  /*4be0*/  IMAD.MOV.U32 R7, RZ, RZ, R6 ;  /* 0x000000ffff077224 */ /* 0x000fe200078e0006 */
[----:B------:R-:W-:Y:S01]  /*4bf0*/  MOV R6, R17 ;  /* 0x0000001100067202 */ /* 0x000fe20000000f00 */
[----:B------:R-:W-:Y:S02]  /*4c00*/  IMAD.MOV.U32 R13, RZ, RZ, R20 ;  /* 0x000000ffff0d7224 */ /* 0x000fe400078e0014 */
[----:B------:R-:W-:Y:S02]  /*4c10*/  IMAD.MOV.U32 R20, RZ, RZ, R23 ;  /* 0x000000ffff147224 */ /* 0x000fe400078e0017 */
.L_x_72539:
[----:B------:R-:W-:Y:S05]  /*4c20*/  BSYNC B1 ;  /* 0x0000000000017941 */ /* 0x000fea0003800000 */
.L_x_72537:
        /* <DEDUP_REMOVED lines=16> */
.L_x_72541:
[----:B------:R-:W-:Y:S01]  /*4d30*/  IMAD.MOV.U32 R14, RZ, RZ, R3 ;  /* 0x000000ffff0e7224 */ /* 0x000fe200078e0003 */
[----:B------:R-:W-:Y:S01]  /*4d40*/  MOV R3, R2 ;  /* 0x0000000200037202 */ /* 0x000fe20000000f00 */
[----:B------:R-:W-:Y:S02]  /*4d50*/  IMAD.MOV.U32 R15, RZ, RZ, R5 ;  /* 0x000000ffff0f7224 */ /* 0x000fe400078e0005 */
[----:B------:R-:W-:Y:S02]  /*4d60*/  IMAD.MOV.U32 R5, RZ, RZ, R4 ;  /* 0x000000ffff057224 */ /* 0x000fe400078e0004 */
.L_x_72542:
[----:B------:R-:W-:Y:S05]  /*4d70*/  BSYNC B1 ;  /* 0x0000000000017941 */ /* 0x000fea0003800000 */
.L_x_72540:
        /* <DEDUP_REMOVED lines=9> */
.L_x_72544:
[----:B------:R-:W-:Y:S02]  /*4e10*/  IMAD.MOV.U32 R17, RZ, RZ, R14 ;  /* 0x000000ffff117224 */ /* 0x000fe400078e000e */
[----:B------:R-:W-:Y:S02]  /*4e20*/  IMAD.MOV.U32 R22, RZ, RZ, R15 ;  /* 0x000000ffff167224 */ /* 0x000fe400078e000f */
[----:B------:R-:W-:Y:S02]  /*4e30*/  IMAD.MOV.U32 R14, RZ, RZ, R27 ;  /* 0x000000ffff0e7224 */ /* 0x000fe400078e001b */
[----:B------:R-:W-:Y:S02]  /*4e40*/  IMAD.MOV.U32 R15, RZ, RZ, R10 ;  /* 0x000000ffff0f7224 */ /* 0x000fe400078e000a */
.L_x_72545:
[----:B------:R-:W-:Y:S05]  /*4e50*/  BSYNC B1 ;  /* 0x0000000000017941 */ /* 0x000fea0003800000 */
.L_x_72543:
        /* <DEDUP_REMOVED lines=9> */
.L_x_72547:
[----:B------:R-:W-:Y:S02]  /*4ef0*/  IMAD.MOV.U32 R23, RZ, RZ, R17 ;  /* 0x000000ffff177224 */ /* 0x000fe400078e0011 */
[----:B------:R-:W-:Y:S02]  /*4f00*/  IMAD.MOV.U32 R24, RZ, RZ, R22 ;  /* 0x000000ffff187224 */ /* 0x000fe400078e0016 */
[----:B------:R-:W-:Y:S02]  /*4f10*/  IMAD.MOV.U32 R17, RZ, RZ, R11 ;  /* 0x000000ffff117224 */ /* 0x000fe400078e000b */
[----:B------:R-:W-:Y:S02]  /*4f20*/  IMAD.MOV.U32 R22, RZ, RZ, R21 ;  /* 0x000000ffff167224 */ /* 0x000fe400078e0015 */
.L_x_72548:
[----:B------:R-:W-:Y:S05]  /*4f30*/  BSYNC B1 ;  /* 0x0000000000017941 */ /* 0x000fea0003800000 */
.L_x_72546:
        /* <DEDUP_REMOVED lines=9> */
.L_x_72550:
[----:B------:R-:W-:Y:S01]  /*4fd0*/  MOV R21, R23 ;  /* 0x0000001700157202 */ /* 0x000fe20000000f00 */
[----:B------:R-:W-:Y:S02]  /*4fe0*/  IMAD.MOV.U32 R27, RZ, RZ, R24 ;  /* 0x000000ffff1b7224 */ /* 0x000fe400078e0018 */
[----:B------:R-:W-:Y:S02]  /*4ff0*/  IMAD.MOV.U32 R23, RZ, RZ, R16 ;  /* 0x000000ffff177224 */ /* 0x000fe400078e0010 */
[----:B------:R-:W-:Y:S02]  /*5000*/  IMAD.MOV.U32 R24, RZ, RZ, R9 ;  /* 0x000000ffff187224 */ /* 0x000fe400078e0009 */
.L_x_72551:
[----:B------:R-:W-:Y:S05]  /*5010*/  BSYNC B1 ;  /* 0x0000000000017941 */ /* 0x000fea0003800000 */
.L_x_72549:
        /* <DEDUP_REMOVED lines=9> */
.L_x_72553:
[----:B------:R-:W-:Y:S01]  /*50b0*/  IMAD.MOV.U32 R16, RZ, RZ, R21 ;  /* 0x000000ffff107224 */ /* 0x000fe200078e0015 */
[----:B------:R-:W-:Y:S01]  /*50c0*/  MOV R21, R8 ;  /* 0x0000000800157202 */ /* 0x000fe20000000f00 */
[----:B------:R-:W-:Y:S02]  /*50d0*/  IMAD.MOV.U32 R28, RZ, RZ, R27 ;  /* 0x000000ffff1c7224 */ /* 0x000fe400078e001b */
[----:B------:R-:W-:Y:S02]  /*50e0*/  IMAD.MOV.U32 R27, RZ, RZ, R18 ;  /* 0x000000ffff1b7224 */ /* 0x000fe400078e0012 */
.L_x_72554:
[----:B------:R-:W-:Y:S05]  /*50f0*/  BSYNC B1 ;  /* 0x0000000000017941 */ /* 0x000fea0003800000 */
.L_x_72552:
        /* <DEDUP_REMOVED lines=9> */
.L_x_72556:
[----:B------:R-:W-:Y:S02]  /*5190*/  IMAD.MOV.U32 R18, RZ, RZ, R16 ;  /* 0x000000ffff127224 */ /* 0x000fe400078e0010 */
[----:B------:R-:W-:Y:S02]  /*51a0*/  IMAD.MOV.U32 R29, RZ, RZ, R28 ;  /* 0x000000ffff1d7224 */ /* 0x000fe400078e001c */
[----:B------:R-:W-:Y:S02]  /*51b0*/  IMAD.MOV.U32 R16, RZ, RZ, R6 ;  /* 0x000000ffff107224 */ /* 0x000fe400078e0006 */
[----:B------:R-:W-:Y:S02]  /*51c0*/  IMAD.MOV.U32 R28, RZ, RZ, R20 ;  /* 0x000000ffff1c7224 */ /* 0x000fe400078e0014 */
.L_x_72557:
[----:B------:R-:W-:Y:S05]  /*51d0*/  BSYNC B1 ;  /* 0x0000000000017941 */ /* 0x000fea0003800000 */
.L_x_72555:
        /* <DEDUP_REMOVED lines=9> */
.L_x_72559:
[----:B------:R-:W-:Y:S02]  /*5270*/  IMAD.MOV.U32 R20, RZ, RZ, R18 ;  /* 0x000000ffff147224 */ /* 0x000fe400078e0012 */
[----:B------:R-:W-:Y:S02]  /*5280*/  IMAD.MOV.U32 R30, RZ, RZ, R29 ;  /* 0x000000ffff1e7224 */ /* 0x000fe400078e001d */
[----:B------:R-:W-:Y:S02]  /*5290*/  IMAD.MOV.U32 R18, RZ, RZ, R7 ;  /* 0x000000ffff127224 */ /* 0x000fe400078e0007 */
[----:B------:R-:W-:Y:S02]  /*52a0*/  IMAD.MOV.U32 R29, RZ, RZ, R13 ;  /* 0x000000ffff1d7224 */ /* 0x000fe400078e000d */
.L_x_72560:
[----:B------:R-:W-:Y:S05]  /*52b0*/  BSYNC B1 ;  /* 0x0000000000017941 */ /* 0x000fea0003800000 */
.L_x_72558:
        /* <DEDUP_REMOVED lines=16> */
.L_x_72562:
[----:B------:R-:W-:Y:S02]  /*53c0*/  IMAD.MOV.U32 R2, RZ, RZ, R3 ;  /* 0x000000ffff027224 */ /* 0x000fe400078e0003 */
[----:B------:R-:W-:Y:S02]  /*53d0*/  IMAD.MOV.U32 R4, RZ, RZ, R5 ;  /* 0x000000ffff047224 */ /* 0x000fe400078e0005 */
[----:B------:R-:W-:Y:S02]  /*53e0*/  IMAD.MOV.U32 R3, RZ, RZ, R14 ;  /* 0x000000ffff037224 */ /* 0x000fe400078e000e */
[----:B------:R-:W-:Y:S02]  /*53f0*/  IMAD.MOV.U32 R5, RZ, RZ, R15 ;  /* 0x000000ffff057224 */ /* 0x000fe400078e000f */
.L_x_72563:
[----:B------:R-:W-:Y:S05]  /*5400*/  BSYNC B1 ;  /* 0x0000000000017941 */ /* 0x000fea0003800000 */
.L_x_72561:
        /* <DEDUP_REMOVED lines=9> */
.L_x_72565:
[----:B------:R-:W-:Y:S01]  /*54a0*/  MOV R11, R2 ;  /* 0x00000002000b7202 */ /* 0x000fe20000000f00 */
[----:B------:R-:W-:Y:S02]  /*54b0*/  IMAD.MOV.U32 R39, RZ, RZ, R4 ;  /* 0x000000ffff277224 */ /* 0x000fe400078e0004 */
[----:B------:R-:W-:Y:S02]  /*54c0*/  IMAD.MOV.U32 R2, RZ, RZ, R17 ;  /* 0x000000ffff027224 */ /* 0x000fe400078e0011 */
[----:B------:R-:W-:Y:S02]  /*54d0*/  IMAD.MOV.U32 R4, RZ, RZ, R22 ;  /* 0x000000ffff047224 */ /* 0x000fe400078e0016 */
.L_x_72566:
[----:B------:R-:W-:Y:S05]  /*54e0*/  BSYNC B1 ;  /* 0x0000000000017941 */ /* 0x000fea0003800000 */
.L_x_72564:
        /* <DEDUP_REMOVED lines=9> */
.L_x_72568:
[----:B------:R-:W-:Y:S01]  /*5580*/  IMAD.MOV.U32 R10, RZ, RZ, R11 ;  /* 0x000000ffff0a7224 */ /* 0x000fe200078e000b */
[----:B------:R-:W-:Y:S01]  /*5590*/  MOV R11, R23 ;  /* 0x00000017000b7202 */ /* 0x000fe20000000f00 */
[----:B------:R-:W-:Y:S02]  /*55a0*/  IMAD.MOV.U32 R38, RZ, RZ, R39 ;  /* 0x000000ffff267224 */ /* 0x000fe400078e0027 */
[----:B------:R-:W-:Y:S02]  /*55b0*/  IMAD.MOV.U32 R39, RZ, RZ, R24 ;  /* 0x000000ffff277224 */ /* 0x000fe400078e0018 */
.L_x_72569:
[----:B------:R-:W-:Y:S05]  /*55c0*/  BSYNC B1 ;  /* 0x0000000000017941 */ /* 0x000fea0003800000 */
.L_x_72567:
        /* <DEDUP_REMOVED lines=9> */
.L_x_72571:
[----:B------:R-:W-:Y:S02]  /*5660*/  IMAD.MOV.U32 R9, RZ, RZ, R10 ;  /* 0x000000ffff097224 */ /* 0x000fe400078e000a */
[----:B------:R-:W-:Y:S02]  /*5670*/  IMAD.MOV.U32 R37, RZ, RZ, R38 ;  /* 0x000000ffff257224 */ /* 0x000fe400078e0026 */
[----:B------:R-:W-:Y:S02]  /*5680*/  IMAD.MOV.U32 R10, RZ, RZ, R21 ;  /* 0x000000ffff0a7224 */ /* 0x000fe400078e0015 */
[----:B------:R-:W-:Y:S02]  /*5690*/  IMAD.MOV.U32 R38, RZ, RZ, R27 ;  /* 0x000000ffff267224 */ /* 0x000fe400078e001b */
.L_x_72572:
[----:B------:R-:W-:Y:S05]  /*56a0*/  BSYNC B1 ;  /* 0x0000000000017941 */ /* 0x000fea0003800000 */
.L_x_72570:
        /* <DEDUP_REMOVED lines=9> */
.L_x_72574:
[----:B------:R-:W-:Y:S02]  /*5740*/  IMAD.MOV.U32 R8, RZ, RZ, R9 ;  /* 0x000000ffff087224 */ /* 0x000fe400078e0009 */
[----:B------:R-:W-:Y:S02]  /*5750*/  IMAD.MOV.U32 R36, RZ, RZ, R37 ;  /* 0x000000ffff247224 */ /* 0x000fe400078e0025 */
[----:B------:R-:W-:Y:S02]  /*5760*/  IMAD.MOV.U32 R9, RZ, RZ, R16 ;  /* 0x000000ffff097224 */ /* 0x000fe400078e0010 */
[----:B------:R-:W-:Y:S02]  /*5770*/  IMAD.MOV.U32 R37, RZ, RZ, R28 ;  /* 0x000000ffff257224 */ /* 0x000fe400078e001c */
.L_x_72575:
[----:B------:R-:W-:Y:S05]  /*5780*/  BSYNC B1 ;  /* 0x0000000000017941 */ /* 0x000fea0003800000 */
.L_x_72573:
        /* <DEDUP_REMOVED lines=9> */
.L_x_72577:
[----:B------:R-:W-:Y:S01]  /*5820*/  MOV R7, R8 ;  /* 0x0000000800077202 */ /* 0x000fe20000000f00 */
[----:B------:R-:W-:Y:S02]  /*5830*/  IMAD.MOV.U32 R35, RZ, RZ, R36 ;  /* 0x000000ffff237224 */ /* 0x000fe400078e0024 */
[----:B------:R-:W-:Y:S02]  /*5840*/  IMAD.MOV.U32 R8, RZ, RZ, R18 ;  /* 0x000000ffff087224 */ /* 0x000fe400078e0012 */
[----:B------:R-:W-:Y:S02]  /*5850*/  IMAD.MOV.U32 R36, RZ, RZ, R29 ;  /* 0x000000ffff247224 */ /* 0x000fe400078e001d */
.L_x_72578:
[----:B------:R-:W-:Y:S05]  /*5860*/  BSYNC B1 ;  /* 0x0000000000017941 */ /* 0x000fea0003800000 */
.L_x_72576:
        /* <DEDUP_REMOVED lines=9> */
.L_x_72580:
[----:B------:R-:W-:Y:S01]  /*5900*/  IMAD.MOV.U32 R6, RZ, RZ, R7 ;  /* 0x000000ffff067224 */ /* 0x000fe200078e0007 */
[----:B------:R-:W-:Y:S01]  /*5910*/  MOV R7, R20 ;  /* 0x0000001400077202 */ /* 0x000fe20000000f00 */
[----:B------:R-:W-:Y:S02]  /*5920*/  IMAD.MOV.U32 R34, RZ, RZ, R35 ;  /* 0x000000ffff227224 */ /* 0x000fe400078e0023 */
[----:B------:R-:W-:Y:S02]  /*5930*/  IMAD.MOV.U32 R35, RZ, RZ, R30 ;  /* 0x000000ffff237224 */ /* 0x000fe400078e001e */
.L_x_72581:
[----:B------:R-:W-:Y:S05]  /*5940*/  BSYNC B1 ;  /* 0x0000000000017941 */ /* 0x000fea0003800000 */
.L_x_72579:
[----:B------:R-:W-:Y:S02]  /*5950*/  FADD.FTZ R33, R19, R33 ;  /* 0x0000002113217221 */ /* 0x000fe40000010000 */
[----:B------:R-:W-:Y:S02]  /*5960*/  IMAD.MOV.U32 R32, RZ, RZ, R0 ;  /* 0x000000ffff207224 */ /* 0x000fe400078e0000 */
.L_x_72413:
[----:B-1234-:R-:W-:Y:S05]  /*5970*/  BSYNC B0 ;  /* 0x0000000000007941 */ /* 0x01efea0003800000 */
.L_x_72412:
        /* <DEDUP_REMOVED lines=46> */
.L_x_72585:
[----:B------:R-:W-:Y:S01]  /*5c60*/  IMAD.MOV.U32 R17, RZ, RZ, R3 ;  /* 0x000000ffff117224 */ /* 0x000fe200078e0003 */
[----:B------:R-:W-:Y:S01]  /*5c70*/  MOV R32, R5 ;  /* 0x0000000500207202 */ /* 0x000fe20000000f00 */
[----:B------:R-:W-:Y:S02]  /*5c80*/  IMAD.MOV.U32 R3, RZ, RZ, R2 ;  /* 0x000000ffff037224 */ /* 0x000fe400078e0002 */
[----:B------:R-:W-:Y:S02]  /*5c90*/  IMAD.MOV.U32 R5, RZ, RZ, R4 ;  /* 0x000000ffff057224 */ /* 0x000fe400078e0004 */
.L_x_72586:
[----:B------:R-:W-:Y:S05]  /*5ca0*/  BSYNC B1 ;  /* 0x0000000000017941 */ /* 0x000fea0003800000 */
.L_x_72584:
        /* <DEDUP_REMOVED lines=9> */
.L_x_72588:
[----:B------:R-:W-:Y:S02]  /*5d40*/  IMAD.MOV.U32 R23, RZ, RZ, R17 ;  /* 0x000000ffff177224 */ /* 0x000fe400078e0011 */
[----:B------:R-:W-:Y:S01]  /*5d50*/  IMAD.MOV.U32 R21, RZ, RZ, R32 ;  /* 0x000000ffff157224 */ /* 0x000fe200078e0020 */
[----:B------:R-:W-:Y:S01]  /*5d60*/  MOV R32, R39 ;  /* 0x0000002700207202 */ /* 0x000fe20000000f00 */
[----:B------:R-:W-:Y:S02]  /*5d70*/  IMAD.MOV.U32 R17, RZ, RZ, R11 ;  /* 0x000000ffff117224 */ /* 0x000fe400078e000b */
.L_x_72589:
[----:B------:R-:W-:Y:S05]  /*5d80*/  BSYNC B1 ;  /* 0x0000000000017941 */ /* 0x000fea0003800000 */
.L_x_72587:
        /* <DEDUP_REMOVED lines=9> */
.L_x_72591:
[----:B------:R-:W-:Y:S02]  /*5e20*/  IMAD.MOV.U32 R4, RZ, RZ, R23 ;  /* 0x000000ffff047224 */ /* 0x000fe400078e0017 */
[----:B------:R-:W-:Y:S02]  /*5e30*/  IMAD.MOV.U32 R2, RZ, RZ, R21 ;  /* 0x000000ffff027224 */ /* 0x000fe400078e0015 */
[----:B------:R-:W-:Y:S02]  /*5e40*/  IMAD.MOV.U32 R23, RZ, RZ, R10 ;  /* 0x000000ffff177224 */ /* 0x000fe400078e000a */
[----:B------:R-:W-:Y:S02]  /*5e50*/  IMAD.MOV.U32 R21, RZ, RZ, R38 ;  /* 0x000000ffff157224 */ /* 0x000fe400078e0026 */
.L_x_72592:
[----:B------:R-:W-:Y:S05]  /*5e60*/  BSYNC B1 ;  /* 0x0000000000017941 */ /* 0x000fea0003800000 */
.L_x_72590:
        /* <DEDUP_REMOVED lines=9> */
.L_x_72594:
[----:B------:R-:W-:Y:S02]  /*5f00*/  IMAD.MOV.U32 R27, RZ, RZ, R4 ;  /* 0x000000ffff1b7224 */ /* 0x000fe400078e0004 */
[----:B------:R-:W-:Y:S02]  /*5f10*/  IMAD.MOV.U32 R11, RZ, RZ, R2 ;  /* 0x000000ffff0b7224 */ /* 0x000fe400078e0002 */
[----:B------:R-:W-:Y:S02]  /*5f20*/  IMAD.MOV.U32 R4, RZ, RZ, R9 ;  /* 0x000000ffff047224 */ /* 0x000fe400078e0009 */
[----:B------:R-:W-:Y:S02]  /*5f30*/  IMAD.MOV.U32 R2, RZ, RZ, R37 ;  /* 0x000000ffff027224 */ /* 0x000fe400078e0025 */
.L_x_72595:
[----:B------:R-:W-:Y:S05]  /*5f40*/  BSYNC B1 ;  /* 0x0000000000017941 */ /* 0x000fea0003800000 */
.L_x_72593:
        /* <DEDUP_REMOVED lines=9> */
.L_x_72597:
[----:B------:R-:W-:Y:S01]  /*5fe0*/  IMAD.MOV.U32 R38, RZ, RZ, R27 ;  /* 0x000000ffff267224 */ /* 0x000fe200078e001b */
[----:B------:R-:W-:Y:S01]  /*5ff0*/  MOV R10, R11 ;  /* 0x0000000b000a7202 */ /* 0x000fe20000000f00 */
[----:B------:R-:W-:Y:S02]  /*6000*/  IMAD.MOV.U32 R27, RZ, RZ, R8 ;  /* 0x000000ffff1b7224 */ /* 0x000fe400078e0008 */
[----:B------:R-:W-:Y:S02]  /*6010*/  IMAD.MOV.U32 R11, RZ, RZ, R36 ;  /* 0x000000ffff0b7224 */ /* 0x000fe400078e0024 */
.L_x_72598:
[----:B------:R-:W-:Y:S05]  /*6020*/  BSYNC B1 ;  /* 0x0000000000017941 */ /* 0x000fea0003800000 */
.L_x_72596:
        /* <DEDUP_REMOVED lines=9> */
.L_x_72600:
[----:B------:R-:W-:Y:S02]  /*60c0*/  IMAD.MOV.U32 R29, RZ, RZ, R38 ;  /* 0x000000ffff1d7224 */ /* 0x000fe400078e0026 */
[----:B------:R-:W-:Y:S01]  /*60d0*/  IMAD.MOV.U32 R9, RZ, RZ, R10 ;  /* 0x000000ffff097224 */ /* 0x000fe200078e000a */
[----:B------:R-:W-:Y:S01]  /*60e0*/  MOV R10, R35 ;  /* 0x00000023000a7202 */ /* 0x000fe20000000f00 */
[----:B------:R-:W-:Y:S02]  /*60f0*/  IMAD.MOV.U32 R38, RZ, RZ, R7 ;  /* 0x000000ffff267224 */ /* 0x000fe400078e0007 */
.L_x_72601:
[----:B------:R-:W-:Y:S05]  /*6100*/  BSYNC B1 ;  /* 0x0000000000017941 */ /* 0x000fea0003800000 */
.L_x_72599:
        /* <DEDUP_REMOVED lines=9> */
.L_x_72603:
[----:B------:R-:W-:Y:S02]  /*61a0*/  IMAD.MOV.U32 R8, RZ, RZ, R29 ;  /* 0x000000ffff087224 */ /* 0x000fe400078e001d */
[----:B------:R-:W-:Y:S02]  /*61b0*/  IMAD.MOV.U32 R7, RZ, RZ, R9 ;  /* 0x000000ffff077224 */ /* 0x000fe400078e0009 */
[----:B------:R-:W-:Y:S02]  /*61c0*/  IMAD.MOV.U32 R29, RZ, RZ, R6 ;  /* 0x000000ffff1d7224 */ /* 0x000fe400078e0006 */
[----:B------:R-:W-:Y:S02]  /*61d0*/  IMAD.MOV.U32 R9, RZ, RZ, R34 ;  /* 0x000000ffff097224 */ /* 0x000fe400078e0022 */
.L_x_72604:
[----:B------:R-:W-:Y:S05]  /*61e0*/  BSYNC B1 ;  /* 0x0000000000017941 */ /* 0x000fea0003800000 */
.L_x_72602:
        /* <DEDUP_REMOVED lines=16> */
.L_x_72606:
[----:B------:R-:W-:Y:S02]  /*62f0*/  IMAD.MOV.U32 R24, RZ, RZ, R3 ;  /* 0x000000ffff187224 */ /* 0x000fe400078e0003 */
[----:B------:R-:W-:Y:S02]  /*6300*/  IMAD.MOV.U32 R6, RZ, RZ, R5 ;  /* 0x000000ffff067224 */ /* 0x000fe400078e0005 */
[----:B------:R-:W-:Y:S02]  /*6310*/  IMAD.MOV.U32 R3, RZ, RZ, R17 ;  /* 0x000000ffff037224 */ /* 0x000fe400078e0011 */
[----:B------:R-:W-:Y:S02]  /*6320*/  IMAD.MOV.U32 R5, RZ, RZ, R32 ;  /* 0x000000ffff057224 */ /* 0x000fe400078e0020 */
.L_x_72607:
[----:B------:R-:W-:Y:S05]  /*6330*/  BSYNC B1 ;  /* 0x0000000000017941 */ /* 0x000fea0003800000 */
.L_x_72605:
        /* <DEDUP_REMOVED lines=9> */
.L_x_72609:
[----:B------:R-:W-:Y:S02]  /*63d0*/  IMAD.MOV.U32 R17, RZ, RZ, R24 ;  /* 0x000000ffff117224 */ /* 0x000fe400078e0018 */
[----:B------:R-:W-:Y:S02]  /*63e0*/  IMAD.MOV.U32 R15, RZ, RZ, R6 ;  /* 0x000000ffff0f7224 */ /* 0x000fe400078e0006 */
[----:B------:R-:W-:Y:S02]  /*63f0*/  IMAD.MOV.U32 R24, RZ, RZ, R23 ;  /* 0x000000ffff187224 */ /* 0x000fe400078e0017 */
[----:B------:R-:W-:Y:S02]  /*6400*/  IMAD.MOV.U32 R6, RZ, RZ, R21 ;  /* 0x000000ffff067224 */ /* 0x000fe400078e0015 */
.L_x_72610:
[----:B------:R-:W-:Y:S05]  /*6410*/  BSYNC B1 ;  /* 0x0000000000017941 */ /* 0x000fea0003800000 */
.L_x_72608:
        /* <DEDUP_REMOVED lines=9> */
.L_x_72612:
[----:B------:R-:W-:Y:S01]  /*64b0*/  IMAD.MOV.U32 R34, RZ, RZ, R17 ;  /* 0x000000ffff227224 */ /* 0x000fe200078e0011 */
[----:B------:R-:W-:Y:S01]  /*64c0*/  MOV R32, R15 ;  /* 0x0000000f00207202 */ /* 0x000fe20000000f00 */
[----:B------:R-:W-:Y:S02]  /*64d0*/  IMAD.MOV.U32 R17, RZ, RZ, R4 ;  /* 0x000000ffff117224 */ /* 0x000fe400078e0004 */
[----:B------:R-:W-:Y:S02]  /*64e0*/  IMAD.MOV.U32 R15, RZ, RZ, R2 ;  /* 0x000000ffff0f7224 */ /* 0x000fe400078e0002 */
.L_x_72613:
[----:B------:R-:W-:Y:S05]  /*64f0*/  BSYNC B1 ;  /* 0x0000000000017941 */ /* 0x000fea0003800000 */
.L_x_72611:
        /* <DEDUP_REMOVED lines=9> */
.L_x_72615:
[----:B------:R-:W-:Y:S02]  /*6590*/  IMAD.MOV.U32 R23, RZ, RZ, R34 ;  /* 0x000000ffff177224 */ /* 0x000fe400078e0022 */
[----:B------:R-:W-:Y:S01]  /*65a0*/  IMAD.MOV.U32 R21, RZ, RZ, R32 ;  /* 0x000000ffff157224 */ /* 0x000fe200078e0020 */
[----:B------:R-:W-:Y:S01]  /*65b0*/  MOV R32, R11 ;  /* 0x0000000b00207202 */ /* 0x000fe20000000f00 */
[----:B------:R-:W-:Y:S02]  /*65c0*/  IMAD.MOV.U32 R34, RZ, RZ, R27 ;  /* 0x000000ffff227224 */ /* 0x000fe400078e001b */
.L_x_72616:
[----:B------:R-:W-:Y:S05]  /*65d0*/  BSYNC B1 ;  /* 0x0000000000017941 */ /* 0x000fea0003800000 */
.L_x_72614:
        /* <DEDUP_REMOVED lines=9> */
.L_x_72618:
[----:B------:R-:W-:Y:S02]  /*6670*/  IMAD.MOV.U32 R4, RZ, RZ, R23 ;  /* 0x000000ffff047224 */ /* 0x000fe400078e0017 */
[----:B------:R-:W-:Y:S02]  /*6680*/  IMAD.MOV.U32 R2, RZ, RZ, R21 ;  /* 0x000000ffff027224 */ /* 0x000fe400078e0015 */
[----:B------:R-:W-:Y:S02]  /*6690*/  IMAD.MOV.U32 R23, RZ, RZ, R38 ;  /* 0x000000ffff177224 */ /* 0x000fe400078e0026 */
[----:B------:R-:W-:Y:S02]  /*66a0*/  IMAD.MOV.U32 R21, RZ, RZ, R10 ;  /* 0x000000ffff157224 */ /* 0x000fe400078e000a */
.L_x_72619:
[----:B------:R-:W-:Y:S05]  /*66b0*/  BSYNC B1 ;  /* 0x0000000000017941 */ /* 0x000fea0003800000 */
.L_x_72617:
        /* <DEDUP_REMOVED lines=9> */
.L_x_72621:
[----:B------:R-:W-:Y:S02]  /*6750*/  IMAD.MOV.U32 R11, RZ, RZ, R4 ;  /* 0x000000ffff0b7224 */ /* 0x000fe400078e0004 */
[----:B------:R-:W-:Y:S02]  /*6760*/  IMAD.MOV.U32 R10, RZ, RZ, R2 ;  /* 0x000000ffff0a7224 */ /* 0x000fe400078e0002 */
[----:B------:R-:W-:Y:S02]  /*6770*/  IMAD.MOV.U32 R4, RZ, RZ, R29 ;  /* 0x000000ffff047224 */ /* 0x000fe400078e001d */
[----:B------:R-:W-:Y:S02]  /*6780*/  IMAD.MOV.U32 R2, RZ, RZ, R9 ;  /* 0x000000ffff027224 */ /* 0x000fe400078e0009 */
.L_x_72622:
[----:B------:R-:W-:Y:S05]  /*6790*/  BSYNC B1 ;  /* 0x0000000000017941 */ /* 0x000fea0003800000 */
.L_x_72620:
        /* <DEDUP_REMOVED lines=9> */
.L_x_72624:
[----:B------:R-:W-:Y:S01]  /*6830*/  IMAD.MOV.U32 R27, RZ, RZ, R11 ;  /* 0x000000ffff1b7224 */ /* 0x000fe200078e000b */
[----:B------:R-:W-:Y:S01]  /*6840*/  MOV R9, R10 ;  /* 0x0000000a00097202 */ /* 0x000fe20000000f00 */
[----:B------:R-:W-:Y:S02]  /*6850*/  IMAD.MOV.U32 R11, RZ, RZ, R8 ;  /* 0x000000ffff0b7224 */ /* 0x000fe400078e0008 */
[----:B------:R-:W-:Y:S02]  /*6860*/  IMAD.MOV.U32 R10, RZ, RZ, R7 ;  /* 0x000000ffff0a7224 */ /* 0x000fe400078e0007 */
.L_x_72625:
[----:B------:R-:W-:Y:S05]  /*6870*/  BSYNC B1 ;  /* 0x0000000000017941 */ /* 0x000fea0003800000 */
.L_x_72623:
        /* <DEDUP_REMOVED lines=16> */
.L_x_72627:
[----:B------:R-:W-:Y:S01]  /*6980*/  IMAD.MOV.U32 R22, RZ, RZ, R3 ;  /* 0x000000ffff167224 */ /* 0x000fe200078e0003 */
[----:B------:R-:W-:Y:S01]  /*6990*/  MOV R8, R5 ;  /* 0x0000000500087202 */ /* 0x000fe20000000f00 */
[----:B------:R-:W-:Y:S02]  /*69a0*/  IMAD.MOV.U32 R3, RZ, RZ, R24 ;  /* 0x000000ffff037224 */ /* 0x000fe400078e0018 */
[----:B------:R-:W-:Y:S02]  /*69b0*/  IMAD.MOV.U32 R5, RZ, RZ, R6 ;  /* 0x000000ffff057224 */ /* 0x000fe400078e0006 */
.L_x_72628:
[----:B------:R-:W-:Y:S05]  /*69c0*/  BSYNC B1 ;  /* 0x0000000000017941 */ /* 0x000fea0003800000 */
.L_x_72626:
        /* <DEDUP_REMOVED lines=9> */
.L_x_72630:
[----:B------:R-:W-:Y:S02]  /*6a60*/  IMAD.MOV.U32 R13, RZ, RZ, R22 ;  /* 0x000000ffff0d7224 */ /* 0x000fe400078e0016 */
[----:B------:R-:W-:Y:S01]  /*6a70*/  IMAD.MOV.U32 R7, RZ, RZ, R8 ;  /* 0x000000ffff077224 */ /* 0x000fe200078e0008 */
[----:B------:R-:W-:Y:S01]  /*6a80*/  MOV R8, R15 ;  /* 0x0000000f00087202 */ /* 0x000fe20000000f00 */
[----:B------:R-:W-:Y:S02]  /*6a90*/  IMAD.MOV.U32 R22, RZ, RZ, R17 ;  /* 0x000000ffff167224 */ /* 0x000fe400078e0011 */
.L_x_72631:
[----:B------:R-:W-:Y:S05]  /*6aa0*/  BSYNC B1 ;  /* 0x0000000000017941 */ /* 0x000fea0003800000 */
.L_x_72629:
        /* <DEDUP_REMOVED lines=9> */
.L_x_72633:
[----:B------:R-:W-:Y:S02]  /*6b40*/  IMAD.MOV.U32 R24, RZ, RZ, R13 ;  /* 0x000000ffff187224 */ /* 0x000fe400078e000d */
[----:B------:R-:W-:Y:S02]  /*6b50*/  IMAD.MOV.U32 R6, RZ, RZ, R7 ;  /* 0x000000ffff067224 */ /* 0x000fe400078e0007 */
[----:B------:R-:W-:Y:S02]  /*6b60*/  IMAD.MOV.U32 R13, RZ, RZ, R34 ;  /* 0x000000ffff0d7224 */ /* 0x000fe400078e0022 */
[----:B------:R-:W-:Y:S02]  /*6b70*/  IMAD.MOV.U32 R7, RZ, RZ, R32 ;  /* 0x000000ffff077224 */ /* 0x000fe400078e0020 */
.L_x_72634:
[----:B------:R-:W-:Y:S05]  /*6b80*/  BSYNC B1 ;  /* 0x0000000000017941 */ /* 0x000fea0003800000 */
.L_x_72632:
        /* <DEDUP_REMOVED lines=9> */
.L_x_72636:
[----:B------:R-:W-:Y:S02]  /*6c20*/  IMAD.MOV.U32 R17, RZ, RZ, R24 ;  /* 0x000000ffff117224 */ /* 0x000fe400078e0018 */
[----:B------:R-:W-:Y:S02]  /*6c30*/  IMAD.MOV.U32 R15, RZ, RZ, R6 ;  /* 0x000000ffff0f7224 */ /* 0x000fe400078e0006 */
[----:B------:R-:W-:Y:S02]  /*6c40*/  IMAD.MOV.U32 R24, RZ, RZ, R23 ;  /* 0x000000ffff187224 */ /* 0x000fe400078e0017 */
[----:B------:R-:W-:Y:S02]  /*6c50*/  IMAD.MOV.U32 R6, RZ, RZ, R21 ;  /* 0x000000ffff067224 */ /* 0x000fe400078e0015 */
.L_x_72637:
[----:B------:R-:W-:Y:S05]  /*6c60*/  BSYNC B1 ;  /* 0x0000000000017941 */ /* 0x000fea0003800000 */
.L_x_72635:
        /* <DEDUP_REMOVED lines=9> */
.L_x_72639:
[----:B------:R-:W-:Y:S01]  /*6d00*/  IMAD.MOV.U32 R32, RZ, RZ, R17 ;  /* 0x000000ffff207224 */ /* 0x000fe200078e0011 */
[----:B------:R-:W-:Y:S01]  /*6d10*/  MOV R21, R15 ;  /* 0x0000000f00157202 */ /* 0x000fe20000000f00 */
[----:B------:R-:W-:Y:S02]  /*6d20*/  IMAD.MOV.U32 R17, RZ, RZ, R4 ;  /* 0x000000ffff117224 */ /* 0x000fe400078e0004 */
[----:B------:R-:W-:Y:S02]  /*6d30*/  IMAD.MOV.U32 R15, RZ, RZ, R2 ;  /* 0x000000ffff0f7224 */ /* 0x000fe400078e0002 */
.L_x_72640:
[----:B------:R-:W-:Y:S05]  /*6d40*/  BSYNC B1 ;  /* 0x0000000000017941 */ /* 0x000fea0003800000 */
.L_x_72638:
        /* <DEDUP_REMOVED lines=9> */
.L_x_72642:
[----:B------:R-:W-:Y:S02]  /*6de0*/  IMAD.MOV.U32 R4, RZ, RZ, R32 ;  /* 0x000000ffff047224 */ /* 0x000fe400078e0020 */
[----:B------:R-:W-:Y:S01]  /*6df0*/  IMAD.MOV.U32 R2, RZ, RZ, R21 ;  /* 0x000000ffff027224 */ /* 0x000fe200078e0015 */
[----:B------:R-:W-:Y:S01]  /*6e00*/  MOV R21, R10 ;  /* 0x0000000a00157202 */ /* 0x000fe20000000f00 */
[----:B------:R-:W-:Y:S02]  /*6e10*/  IMAD.MOV.U32 R32, RZ, RZ, R11 ;  /* 0x000000ffff207224 */ /* 0x000fe400078e000b */
.L_x_72643:
[----:B------:R-:W-:Y:S05]  /*6e20*/  BSYNC B1 ;  /* 0x0000000000017941 */ /* 0x000fea0003800000 */
.L_x_72641:
        /* <DEDUP_REMOVED lines=9> */
.L_x_72645:
[----:B------:R-:W-:Y:S02]  /*6ec0*/  IMAD.MOV.U32 R11, RZ, RZ, R4 ;  /* 0x000000ffff0b7224 */ /* 0x000fe400078e0004 */
[----:B------:R-:W-:Y:S02]  /*6ed0*/  IMAD.MOV.U32 R10, RZ, RZ, R2 ;  /* 0x000000ffff0a7224 */ /* 0x000fe400078e0002 */
[----:B------:R-:W-:Y:S02]  /*6ee0*/  IMAD.MOV.U32 R4, RZ, RZ, R27 ;  /* 0x000000ffff047224 */ /* 0x000fe400078e001b */
[----:B------:R-:W-:Y:S02]  /*6ef0*/  IMAD.MOV.U32 R2, RZ, RZ, R9 ;  /* 0x000000ffff027224 */ /* 0x000fe400078e0009 */
.L_x_72646:
[----:B------:R-:W-:Y:S05]  /*6f00*/  BSYNC B1 ;  /* 0x0000000000017941 */ /* 0x000fea0003800000 */
.L_x_72644:
        /* <DEDUP_REMOVED lines=16> */
.L_x_72648:
[----:B------:R-:W-:Y:S02]  /*7010*/  IMAD.MOV.U32 R20, RZ, RZ, R3 ;  /* 0x000000ffff147224 */ /* 0x000fe400078e0003 */
[----:B------:R-:W-:Y:S02]  /*7020*/  IMAD.MOV.U32 R34, RZ, RZ, R5 ;  /* 0x000000ffff227224 */ /* 0x000fe400078e0005 */
[----:B------:R-:W-:Y:S02]  /*7030*/  IMAD.MOV.U32 R3, RZ, RZ, R22 ;  /* 0x000000ffff037224 */ /* 0x000fe400078e0016 */
[----:B------:R-:W-:Y:S02]  /*7040*/  IMAD.MOV.U32 R5, RZ, RZ, R8 ;  /* 0x000000ffff057224 */ /* 0x000fe400078e0008 */
.L_x_72649:
[----:B------:R-:W-:Y:S05]  /*7050*/  BSYNC B1 ;  /* 0x0000000000017941 */ /* 0x000fea0003800000 */
.L_x_72647:
        /* <DEDUP_REMOVED lines=9> */
.L_x_72651:
[----:B------:R-:W-:Y:S02]  /*70f0*/  IMAD.MOV.U32 R9, RZ, RZ, R20 ;  /* 0x000000ffff097224 */ /* 0x000fe400078e0014 */
[----:B------:R-:W-:Y:S02]  /*7100*/  IMAD.MOV.U32 R23, RZ, RZ, R34 ;  /* 0x000000ffff177224 */ /* 0x000fe400078e0022 */
[----:B------:R-:W-:Y:S02]  /*7110*/  IMAD.MOV.U32 R20, RZ, RZ, R13 ;  /* 0x000000ffff147224 */ /* 0x000fe400078e000d */
[----:B------:R-:W-:Y:S02]  /*7120*/  IMAD.MOV.U32 R34, RZ, RZ, R7 ;  /* 0x000000ffff227224 */ /* 0x000fe400078e0007 */
.L_x_72652:
[----:B------:R-:W-:Y:S05]  /*7130*/  BSYNC B1 ;  /* 0x0000000000017941 */ /* 0x000fea0003800000 */
.L_x_72650:
        /* <DEDUP_REMOVED lines=9> */
.L_x_72654:
[----:B------:R-:W-:Y:S01]  /*71d0*/  IMAD.MOV.U32 R8, RZ, RZ, R9 ;  /* 0x000000ffff087224 */ /* 0x000fe200078e0009 */
[----:B------:R-:W-:Y:S01]  /*71e0*/  MOV R22, R23 ;  /* 0x0000001700167202 */ /* 0x000fe20000000f00 */
[----:B------:R-:W-:Y:S02]  /*71f0*/  IMAD.MOV.U32 R9, RZ, RZ, R24 ;  /* 0x000000ffff097224 */ /* 0x000fe400078e0018 */
[----:B------:R-:W-:Y:S02]  /*7200*/  IMAD.MOV.U32 R23, RZ, RZ, R6 ;  /* 0x000000ffff177224 */ /* 0x000fe400078e0006 */
.L_x_72655:
[----:B------:R-:W-:Y:S05]  /*7210*/  BSYNC B1 ;  /* 0x0000000000017941 */ /* 0x000fea0003800000 */
.L_x_72653:
        /* <DEDUP_REMOVED lines=9> */
.L_x_72657:
[----:B------:R-:W-:Y:S02]  /*72b0*/  IMAD.MOV.U32 R7, RZ, RZ, R8 ;  /* 0x000000ffff077224 */ /* 0x000fe400078e0008 */
[----:B------:R-:W-:Y:S01]  /*72c0*/  IMAD.MOV.U32 R6, RZ, RZ, R22 ;  /* 0x000000ffff067224 */ /* 0x000fe200078e0016 */
[----:B------:R-:W-:Y:S01]  /*72d0*/  MOV R22, R15 ;  /* 0x0000000f00167202 */ /* 0x000fe20000000f00 */
[----:B------:R-:W-:Y:S02]  /*72e0*/  IMAD.MOV.U32 R8, RZ, RZ, R17 ;  /* 0x000000ffff087224 */ /* 0x000fe400078e0011 */
.L_x_72658:
[----:B------:R-:W-:Y:S05]  /*72f0*/  BSYNC B1 ;  /* 0x0000000000017941 */ /* 0x000fea0003800000 */
.L_x_72656:
        /* <DEDUP_REMOVED lines=9> */
.L_x_72660:
[----:B------:R-:W-:Y:S02]  /*7390*/  IMAD.MOV.U32 R13, RZ, RZ, R7 ;  /* 0x000000ffff0d7224 */ /* 0x000fe400078e0007 */
[----:B------:R-:W-:Y:S02]  /*73a0*/  IMAD.MOV.U32 R15, RZ, RZ, R6 ;  /* 0x000000ffff0f7224 */ /* 0x000fe400078e0006 */
[----:B------:R-:W-:Y:S02]  /*73b0*/  IMAD.MOV.U32 R7, RZ, RZ, R32 ;  /* 0x000000ffff077224 */ /* 0x000fe400078e0020 */
[----:B------:R-:W-:Y:S02]  /*73c0*/  IMAD.MOV.U32 R6, RZ, RZ, R21 ;  /* 0x000000ffff067224 */ /* 0x000fe400078e0015 */
.L_x_72661:
[----:B------:R-:W-:Y:S05]  /*73d0*/  BSYNC B1 ;  /* 0x0000000000017941 */ /* 0x000fea0003800000 */
.L_x_72659:
        /* <DEDUP_REMOVED lines=9> */
.L_x_72663:
[----:B------:R-:W-:Y:S02]  /*7470*/  IMAD.MOV.U32 R24, RZ, RZ, R13 ;  /* 0x000000ffff187224 */ /* 0x000fe400078e000d */
[----:B------:R-:W-:Y:S02]  /*7480*/  IMAD.MOV.U32 R17, RZ, RZ, R15 ;  /* 0x000000ffff117224 */ /* 0x000fe400078e000f */
[----:B------:R-:W-:Y:S02]  /*7490*/  IMAD.MOV.U32 R13, RZ, RZ, R4 ;  /* 0x000000ffff0d7224 */ /* 0x000fe400078e0004 */
[----:B------:R-:W-:Y:S02]  /*74a0*/  IMAD.MOV.U32 R15, RZ, RZ, R2 ;  /* 0x000000ffff0f7224 */ /* 0x000fe400078e0002 */
.L_x_72664:
[----:B------:R-:W-:Y:S05]  /*74b0*/  BSYNC B1 ;  /* 0x0000000000017941 */ /* 0x000fea0003800000 */
.L_x_72662:
        /* <DEDUP_REMOVED lines=9> */
.L_x_72666:
[----:B------:R-:W-:Y:S01]  /*7550*/  IMAD.MOV.U32 R2, RZ, RZ, R24 ;  /* 0x000000ffff027224 */ /* 0x000fe200078e0018 */
[----:B------:R-:W-:Y:S01]  /*7560*/  MOV R4, R17 ;  /* 0x0000001100047202 */ /* 0x000fe20000000f00 */
[----:B------:R-:W-:Y:S02]  /*7570*/  IMAD.MOV.U32 R24, RZ, RZ, R11 ;  /* 0x000000ffff187224 */ /* 0x000fe400078e000b */
[----:B------:R-:W-:Y:S02]  /*7580*/  IMAD.MOV.U32 R17, RZ, RZ, R10 ;  /* 0x000000ffff117224 */ /* 0x000fe400078e000a */
.L_x_72667:
[----:B------:R-:W-:Y:S05]  /*7590*/  BSYNC B1 ;  /* 0x0000000000017941 */ /* 0x000fea0003800000 */
.L_x_72665:
        /* <DEDUP_REMOVED lines=16> */
.L_x_72669:
[----:B------:R-:W-:Y:S01]  /*76a0*/  IMAD.MOV.U32 R10, RZ, RZ, R3 ;  /* 0x000000ffff0a7224 */ /* 0x000fe200078e0003 */
[----:B------:R-:W-:Y:S01]  /*76b0*/  MOV R18, R5 ;  /* 0x0000000500127202 */ /* 0x000fe20000000f00 */
[----:B------:R-:W-:Y:S02]  /*76c0*/  IMAD.MOV.U32 R3, RZ, RZ, R20 ;  /* 0x000000ffff037224 */ /* 0x000fe400078e0014 */
[----:B------:R-:W-:Y:S02]  /*76d0*/  IMAD.MOV.U32 R5, RZ, RZ, R34 ;  /* 0x000000ffff057224 */ /* 0x000fe400078e0022 */
.L_x_72670:
[----:B------:R-:W-:Y:S05]  /*76e0*/  BSYNC B1 ;  /* 0x0000000000017941 */ /* 0x000fea0003800000 */
.L_x_72668:
        /* <DEDUP_REMOVED lines=9> */
.L_x_72672:
[----:B------:R-:W-:Y:S02]  /*7780*/  IMAD.MOV.U32 R11, RZ, RZ, R10 ;  /* 0x000000ffff0b7224 */ /* 0x000fe400078e000a */
[----:B------:R-:W-:Y:S01]  /*7790*/  IMAD.MOV.U32 R21, RZ, RZ, R18 ;  /* 0x000000ffff157224 */ /* 0x000fe200078e0012 */
[----:B------:R-:W-:Y:S01]  /*77a0*/  MOV R18, R23 ;  /* 0x0000001700127202 */ /* 0x000fe20000000f00 */
[----:B------:R-:W-:Y:S02]  /*77b0*/  IMAD.MOV.U32 R10, RZ, RZ, R9 ;  /* 0x000000ffff0a7224 */ /* 0x000fe400078e0009 */
.L_x_72673:
[----:B------:R-:W-:Y:S05]  /*77c0*/  BSYNC B1 ;  /* 0x0000000000017941 */ /* 0x000fea0003800000 */
.L_x_72671:
        /* <DEDUP_REMOVED lines=9> */
.L_x_72675:
[----:B------:R-:W-:Y:S02]  /*7860*/  IMAD.MOV.U32 R20, RZ, RZ, R11 ;  /* 0x000000ffff147224 */ /* 0x000fe400078e000b */
[----:B------:R-:W-:Y:S02]  /*7870*/  IMAD.MOV.U32 R9, RZ, RZ, R21 ;  /* 0x000000ffff097224 */ /* 0x000fe400078e0015 */
[----:B------:R-:W-:Y:S02]  /*7880*/  IMAD.MOV.U32 R11, RZ, RZ, R8 ;  /* 0x000000ffff0b7224 */ /* 0x000fe400078e0008 */
[----:B------:R-:W-:Y:S02]  /*7890*/  IMAD.MOV.U32 R21, RZ, RZ, R22 ;  /* 0x000000ffff157224 */ /* 0x000fe400078e0016 */
.L_x_72676:
[----:B------:R-:W-:Y:S05]  /*78a0*/  BSYNC B1 ;  /* 0x0000000000017941 */ /* 0x000fea0003800000 */
.L_x_72674:
        /* <DEDUP_REMOVED lines=9> */
.L_x_72678:
[----:B------:R-:W-:Y:S02]  /*7940*/  IMAD.MOV.U32 R8, RZ, RZ, R20 ;  /* 0x000000ffff087224 */ /* 0x000fe400078e0014 */
[----:B------:R-:W-:Y:S02]  /*7950*/  IMAD.MOV.U32 R22, RZ, RZ, R9 ;  /* 0x000000ffff167224 */ /* 0x000fe400078e0009 */
[----:B------:R-:W-:Y:S02]  /*7960*/  IMAD.MOV.U32 R20, RZ, RZ, R7 ;  /* 0x000000ffff147224 */ /* 0x000fe400078e0007 */
[----:B------:R-:W-:Y:S02]  /*7970*/  IMAD.MOV.U32 R9, RZ, RZ, R6 ;  /* 0x000000ffff097224 */ /* 0x000fe400078e0006 */
.L_x_72679:
[----:B------:R-:W-:Y:S05]  /*7980*/  BSYNC B1 ;  /* 0x0000000000017941 */ /* 0x000fea0003800000 */
.L_x_72677:
        /* <DEDUP_REMOVED lines=9> */
.L_x_72681:
[----:B------:R-:W-:Y:S01]  /*7a20*/  IMAD.MOV.U32 R7, RZ, RZ, R8 ;  /* 0x000000ffff077224 */ /* 0x000fe200078e0008 */
[----:B------:R-:W-:Y:S01]  /*7a30*/  MOV R6, R22 ;  /* 0x0000001600067202 */ /* 0x000fe20000000f00 */
[----:B------:R-:W-:Y:S02]  /*7a40*/  IMAD.MOV.U32 R8, RZ, RZ, R13 ;  /* 0x000000ffff087224 */ /* 0x000fe400078e000d */
[----:B------:R-:W-:Y:S02]  /*7a50*/  IMAD.MOV.U32 R22, RZ, RZ, R15 ;  /* 0x000000ffff167224 */ /* 0x000fe400078e000f */
.L_x_72682:
[----:B------:R-:W-:Y:S05]  /*7a60*/  BSYNC B1 ;  /* 0x0000000000017941 */ /* 0x000fea0003800000 */
.L_x_72680:
        /* <DEDUP_REMOVED lines=9> */
.L_x_72684:
[----:B------:R-:W-:Y:S02]  /*7b00*/  IMAD.MOV.U32 R13, RZ, RZ, R7 ;  /* 0x000000ffff0d7224 */ /* 0x000fe400078e0007 */
[----:B------:R-:W-:Y:S01]  /*7b10*/  IMAD.MOV.U32 R15, RZ, RZ, R6 ;  /* 0x000000ffff0f7224 */ /* 0x000fe200078e0006 */
[----:B------:R-:W-:Y:S01]  /*7b20*/  MOV R6, R17 ;  /* 0x0000001100067202 */ /* 0x000fe20000000f00 */
[----:B------:R-:W-:Y:S02]  /*7b30*/  IMAD.MOV.U32 R7, RZ, RZ, R24 ;  /* 0x000000ffff077224 */ /* 0x000fe400078e0018 */
.L_x_72685:
[----:B------:R-:W-:Y:S05]  /*7b40*/  BSYNC B1 ;  /* 0x0000000000017941 */ /* 0x000fea0003800000 */
.L_x_72683:
        /* <DEDUP_REMOVED lines=9> */
.L_x_72687:
[----:B------:R-:W-:Y:S02]  /*7be0*/  IMAD.MOV.U32 R17, RZ, RZ, R13 ;  /* 0x000000ffff117224 */ /* 0x000fe400078e000d */
[----:B------:R-:W-:Y:S02]  /*7bf0*/  IMAD.MOV.U32 R23, RZ, RZ, R15 ;  /* 0x000000ffff177224 */ /* 0x000fe400078e000f */
[----:B------:R-:W-:Y:S02]  /*7c00*/  IMAD.MOV.U32 R13, RZ, RZ, R2 ;  /* 0x000000ffff0d7224 */ /* 0x000fe400078e0002 */
[----:B------:R-:W-:Y:S02]  /*7c10*/  IMAD.MOV.U32 R15, RZ, RZ, R4 ;  /* 0x000000ffff0f7224 */ /* 0x000fe400078e0004 */
.L_x_72688:
[----:B------:R-:W-:Y:S05]  /*7c20*/  BSYNC B1 ;  /* 0x0000000000017941 */ /* 0x000fea0003800000 */
.L_x_72686:
        /* <DEDUP_REMOVED lines=16> */
.L_x_72690:
[----:B------:R-:W-:Y:S02]  /*7d30*/  IMAD.MOV.U32 R2, RZ, RZ, R3 ;  /* 0x000000ffff027224 */ /* 0x000fe400078e0003 */
[----:B------:R-:W-:Y:S02]  /*7d40*/  IMAD.MOV.U32 R4, RZ, RZ, R5 ;  /* 0x000000ffff047224 */ /* 0x000fe400078e0005 */
[----:B------:R-:W-:Y:S02]  /*7d50*/  IMAD.MOV.U32 R3, RZ, RZ, R10 ;  /* 0x000000ffff037224 */ /* 0x000fe400078e000a */
[----:B------:R-:W-:Y:S02]  /*7d60*/  IMAD.MOV.U32 R5, RZ, RZ, R18 ;  /* 0x000000ffff057224 */ /* 0x000fe400078e0012 */
.L_x_72691:
[----:B------:R-:W-:Y:S05]  /*7d70*/  BSYNC B1 ;  /* 0x0000000000017941 */ /* 0x000fea0003800000 */
.L_x_72689:
        /* <DEDUP_REMOVED lines=9> */
.L_x_72693:
[----:B------:R-:W-:Y:S02]  /*7e10*/  IMAD.MOV.U32 R27, RZ, RZ, R2 ;  /* 0x000000ffff1b7224 */ /* 0x000fe400078e0002 */
[----:B------:R-:W-:Y:S02]  /*7e20*/  IMAD.MOV.U32 R10, RZ, RZ, R4 ;  /* 0x000000ffff0a7224 */ /* 0x000fe400078e0004 */
[----:B------:R-:W-:Y:S02]  /*7e30*/  IMAD.MOV.U32 R2, RZ, RZ, R11 ;  /* 0x000000ffff027224 */ /* 0x000fe400078e000b */
[----:B------:R-:W-:Y:S02]  /*7e40*/  IMAD.MOV.U32 R4, RZ, RZ, R21 ;  /* 0x000000ffff047224 */ /* 0x000fe400078e0015 */
.L_x_72694:
[----:B------:R-:W-:Y:S05]  /*7e50*/  BSYNC B1 ;  /* 0x0000000000017941 */ /* 0x000fea0003800000 */
.L_x_72692:
        /* <DEDUP_REMOVED lines=9> */
.L_x_72696:
[----:B------:R-:W-:Y:S01]  /*7ef0*/  IMAD.MOV.U32 R11, RZ, RZ, R27 ;  /* 0x000000ffff0b7224 */ /* 0x000fe200078e001b */
[----:B------:R-:W-:Y:S01]  /*7f00*/  MOV R21, R10 ;  /* 0x0000000a00157202 */ /* 0x000fe20000000f00 */
[----:B------:R-:W-:Y:S02]  /*7f10*/  IMAD.MOV.U32 R27, RZ, RZ, R20 ;  /* 0x000000ffff1b7224 */ /* 0x000fe400078e0014 */
[----:B------:R-:W-:Y:S02]  /*7f20*/  IMAD.MOV.U32 R10, RZ, RZ, R9 ;  /* 0x000000ffff0a7224 */ /* 0x000fe400078e0009 */
.L_x_72697:
[----:B------:R-:W-:Y:S05]  /*7f30*/  BSYNC B1 ;  /* 0x0000000000017941 */ /* 0x000fea0003800000 */
.L_x_72695:
        /* <DEDUP_REMOVED lines=9> */
.L_x_72699:
[----:B------:R-:W-:Y:S02]  /*7fd0*/  IMAD.MOV.U32 R16, RZ, RZ, R11 ;  /* 0x000000ffff107224 */ /* 0x000fe400078e000b */
[----:B------:R-:W-:Y:S01]  /*7fe0*/  IMAD.MOV.U32 R9, RZ, RZ, R21 ;  /* 0x000000ffff097224 */ /* 0x000fe200078e0015 */
[----:B------:R-:W-:Y:S01]  /*7ff0*/  MOV R21, R22 ;  /* 0x0000001600157202 */ /* 0x000fe20000000f00 */
[----:B------:R-:W-:Y:S02]  /*8000*/  IMAD.MOV.U32 R11, RZ, RZ, R8 ;  /* 0x000000ffff0b7224 */ /* 0x000fe400078e0008 */
.L_x_72700:
[----:B------:R-:W-:Y:S05]  /*8010*/  BSYNC B1 ;  /* 0x0000000000017941 */ /* 0x000fea0003800000 */
.L_x_72698:
        /* <DEDUP_REMOVED lines=9> */
.L_x_72702:
[----:B------:R-:W-:Y:S02]  /*80b0*/  IMAD.MOV.U32 R8, RZ, RZ, R16 ;  /* 0x000000ffff087224 */ /* 0x000fe400078e0010 */
[----:B------:R-:W-:Y:S02]  /*80c0*/  IMAD.MOV.U32 R18, RZ, RZ, R9 ;  /* 0x000000ffff127224 */ /* 0x000fe400078e0009 */
[----:B------:R-:W-:Y:S02]  /*80d0*/  IMAD.MOV.U32 R16, RZ, RZ, R7 ;  /* 0x000000ffff107224 */ /* 0x000fe400078e0007 */
[----:B------:R-:W-:Y:S02]  /*80e0*/  IMAD.MOV.U32 R9, RZ, RZ, R6 ;  /* 0x000000ffff097224 */ /* 0x000fe400078e0006 */
.L_x_72703:
[----:B------:R-:W-:Y:S05]  /*80f0*/  BSYNC B1 ;  /* 0x0000000000017941 */ /* 0x000fea0003800000 */
.L_x_72701:
        /* <DEDUP_REMOVED lines=9> */
.L_x_72705:
[----:B------:R-:W-:Y:S02]  /*8190*/  IMAD.MOV.U32 R6, RZ, RZ, R8 ;  /* 0x000000ffff067224 */ /* 0x000fe400078e0008 */
[----:B------:R-:W-:Y:S02]  /*81a0*/  IMAD.MOV.U32 R20, RZ, RZ, R18 ;  /* 0x000000ffff147224 */ /* 0x000fe400078e0012 */
[----:B------:R-:W-:Y:S02]  /*81b0*/  IMAD.MOV.U32 R8, RZ, RZ, R13 ;  /* 0x000000ffff087224 */ /* 0x000fe400078e000d */
[----:B------:R-:W-:Y:S02]  /*81c0*/  IMAD.MOV.U32 R18, RZ, RZ, R15 ;  /* 0x000000ffff127224 */ /* 0x000fe400078e000f */
.L_x_72706:
[----:B------:R-:W-:Y:S05]  /*81d0*/  BSYNC B1 ;  /* 0x0000000000017941 */ /* 0x000fea0003800000 */
.L_x_72704:
        /* <DEDUP_REMOVED lines=9> */
.L_x_72708:
[----:B------:R-:W-:Y:S01]  /*8270*/  IMAD.MOV.U32 R7, RZ, RZ, R6 ;  /* 0x000000ffff077224 */ /* 0x000fe200078e0006 */
[----:B------:R-:W-:Y:S01]  /*8280*/  MOV R13, R20 ;  /* 0x00000014000d7202 */ /* 0x000fe20000000f00 */
[----:B------:R-:W-:Y:S02]  /*8290*/  IMAD.MOV.U32 R6, RZ, RZ, R17 ;  /* 0x000000ffff067224 */ /* 0x000fe400078e0011 */
[----:B------:R-:W-:Y:S02]  /*82a0*/  IMAD.MOV.U32 R20, RZ, RZ, R23 ;  /* 0x000000ffff147224 */ /* 0x000fe400078e0017 */
.L_x_72709:
[----:B------:R-:W-:Y:S05]  /*82b0*/  BSYNC B1 ;  /* 0x0000000000017941 */ /* 0x000fea0003800000 */
.L_x_72707:
        /* <DEDUP_REMOVED lines=16> */
.L_x_72711:
[----:B------:R-:W-:Y:S01]  /*83c0*/  IMAD.MOV.U32 R14, RZ, RZ, R3 ;  /* 0x000000ffff0e7224 */ /* 0x000fe200078e0003 */
[----:B------:R-:W-:Y:S01]  /*83d0*/  MOV R15, R5 ;  /* 0x00000005000f7202 */ /* 0x000fe20000000f00 */
[----:B------:R-:W-:Y:S02]  /*83e0*/  IMAD.MOV.U32 R3, RZ, RZ, R2 ;  /* 0x000000ffff037224 */ /* 0x000fe400078e0002 */
[----:B------:R-:W-:Y:S02]  /*83f0*/  IMAD.MOV.U32 R5, RZ, RZ, R4 ;  /* 0x000000ffff057224 */ /* 0x000fe400078e0004 */
.L_x_72712:
[----:B------:R-:W-:Y:S05]  /*8400*/  BSYNC B1 ;  /* 0x0000000000017941 */ /* 0x000fea0003800000 */
.L_x_72710:
        /* <DEDUP_REMOVED lines=9> */
.L_x_72714:
[----:B------:R-:W-:Y:S02]  /*84a0*/  IMAD.MOV.U32 R17, RZ, RZ, R14 ;  /* 0x000000ffff117224 */ /* 0x000fe400078e000e */
[----:B------:R-:W-:Y:S01]  /*84b0*/  IMAD.MOV.U32 R22, RZ, RZ, R15 ;  /* 0x000000ffff167224 */ /* 0x000fe200078e000f */
[----:B------:R-:W-:Y:S01]  /*84c0*/  MOV R15, R10 ;  /* 0x0000000a000f7202 */ /* 0x000fe20000000f00 */
[----:B------:R-:W-:Y:S02]  /*84d0*/  IMAD.MOV.U32 R14, RZ, RZ, R27 ;  /* 0x000000ffff0e7224 */ /* 0x000fe400078e001b */
.L_x_72715:
[----:B------:R-:W-:Y:S05]  /*84e0*/  BSYNC B1 ;  /* 0x0000000000017941 */ /* 0x000fea0003800000 */
.L_x_72713:
        /* <DEDUP_REMOVED lines=9> */
.L_x_72717:
[----:B------:R-:W-:Y:S02]  /*8580*/  IMAD.MOV.U32 R23, RZ, RZ, R17 ;  /* 0x000000ffff177224 */ /* 0x000fe400078e0011 */
[----:B------:R-:W-:Y:S02]  /*8590*/  IMAD.MOV.U32 R24, RZ, RZ, R22 ;  /* 0x000000ffff187224 */ /* 0x000fe400078e0016 */
[----:B------:R-:W-:Y:S02]  /*85a0*/  IMAD.MOV.U32 R17, RZ, RZ, R11 ;  /* 0x000000ffff117224 */ /* 0x000fe400078e000b */
[----:B------:R-:W-:Y:S02]  /*85b0*/  IMAD.MOV.U32 R22, RZ, RZ, R21 ;  /* 0x000000ffff167224 */ /* 0x000fe400078e0015 */
.L_x_72718:
[----:B------:R-:W-:Y:S05]  /*85c0*/  BSYNC B1 ;  /* 0x0000000000017941 */ /* 0x000fea0003800000 */
.L_x_72716:
        /* <DEDUP_REMOVED lines=9> */
.L_x_72720:
[----:B------:R-:W-:Y:S02]  /*8660*/  IMAD.MOV.U32 R21, RZ, RZ, R23 ;  /* 0x000000ffff157224 */ /* 0x000fe400078e0017 */
[----:B------:R-:W-:Y:S02]  /*8670*/  IMAD.MOV.U32 R27, RZ, RZ, R24 ;  /* 0x000000ffff1b7224 */ /* 0x000fe400078e0018 */
[----:B------:R-:W-:Y:S02]  /*8680*/  IMAD.MOV.U32 R23, RZ, RZ, R16 ;  /* 0x000000ffff177224 */ /* 0x000fe400078e0010 */
[----:B------:R-:W-:Y:S02]  /*8690*/  IMAD.MOV.U32 R24, RZ, RZ, R9 ;  /* 0x000000ffff187224 */ /* 0x000fe400078e0009 */
.L_x_72721:
[----:B------:R-:W-:Y:S05]  /*86a0*/  BSYNC B1 ;  /* 0x0000000000017941 */ /* 0x000fea0003800000 */
.L_x_72719:
        /* <DEDUP_REMOVED lines=9> */
.L_x_72723:
[----:B------:R-:W-:Y:S01]  /*8740*/  IMAD.MOV.U32 R16, RZ, RZ, R21 ;  /* 0x000000ffff107224 */ /* 0x000fe200078e0015 */
[----:B------:R-:W-:Y:S01]  /*8750*/  MOV R28, R27 ;  /* 0x0000001b001c7202 */ /* 0x000fe20000000f00 */
[----:B------:R-:W-:Y:S02]  /*8760*/  IMAD.MOV.U32 R21, RZ, RZ, R8 ;  /* 0x000000ffff157224 */ /* 0x000fe400078e0008 */
[----:B------:R-:W-:Y:S02]  /*8770*/  IMAD.MOV.U32 R27, RZ, RZ, R18 ;  /* 0x000000ffff1b7224 */ /* 0x000fe400078e0012 */
.L_x_72724:
[----:B------:R-:W-:Y:S05]  /*8780*/  BSYNC B1 ;  /* 0x0000000000017941 */ /* 0x000fea0003800000 */
.L_x_72722:
        /* <DEDUP_REMOVED lines=9> */
.L_x_72726:
[----:B------:R-:W-:Y:S02]  /*8820*/  IMAD.MOV.U32 R18, RZ, RZ, R16 ;  /* 0x000000ffff127224 */ /* 0x000fe400078e0010 */
[----:B------:R-:W-:Y:S01]  /*8830*/  IMAD.MOV.U32 R29, RZ, RZ, R28 ;  /* 0x000000ffff1d7224 */ /* 0x000fe200078e001c */
[----:B------:R-:W-:Y:S01]  /*8840*/  MOV R28, R20 ;  /* 0x00000014001c7202 */ /* 0x000fe20000000f00 */
[----:B------:R-:W-:Y:S02]  /*8850*/  IMAD.MOV.U32 R16, RZ, RZ, R6 ;  /* 0x000000ffff107224 */ /* 0x000fe400078e0006 */
.L_x_72727:
[----:B------:R-:W-:Y:S05]  /*8860*/  BSYNC B1 ;  /* 0x0000000000017941 */ /* 0x000fea0003800000 */
.L_x_72725:
        /* <DEDUP_REMOVED lines=9> */
.L_x_72729:
[----:B------:R-:W-:Y:S02]  /*8900*/  IMAD.MOV.U32 R20, RZ, RZ, R18 ;  /* 0x000000ffff147224 */ /* 0x000fe400078e0012 */
[----:B------:R-:W-:Y:S02]  /*8910*/  IMAD.MOV.U32 R30, RZ, RZ, R29 ;  /* 0x000000ffff1e7224 */ /* 0x000fe400078e001d */
[----:B------:R-:W-:Y:S02]  /*8920*/  IMAD.MOV.U32 R18, RZ, RZ, R7 ;  /* 0x000000ffff127224 */ /* 0x000fe400078e0007 */
[----:B------:R-:W-:Y:S02]  /*8930*/  IMAD.MOV.U32 R29, RZ, RZ, R13 ;  /* 0x000000ffff1d7224 */ /* 0x000fe400078e000d */
.L_x_72730:
[----:B------:R-:W-:Y:S05]  /*8940*/  BSYNC B1 ;  /* 0x0000000000017941 */ /* 0x000fea0003800000 */
.L_x_72728:
        /* <DEDUP_REMOVED lines=16> */
.L_x_72732:
[----:B------:R-:W-:Y:S02]  /*8a50*/  IMAD.MOV.U32 R2, RZ, RZ, R3 ;  /* 0x000000ffff027224 */ /* 0x000fe400078e0003 */
[----:B------:R-:W-:Y:S02]  /*8a60*/  IMAD.MOV.U32 R4, RZ, RZ, R5 ;  /* 0x000000ffff047224 */ /* 0x000fe400078e0005 */
[----:B------:R-:W-:Y:S02]  /*8a70*/  IMAD.MOV.U32 R3, RZ, RZ, R14 ;  /* 0x000000ffff037224 */ /* 0x000fe400078e000e */
[----:B------:R-:W-:Y:S02]  /*8a80*/  IMAD.MOV.U32 R5, RZ, RZ, R15 ;  /* 0x000000ffff057224 */ /* 0x000fe400078e000f */
.L_x_72733:
[----:B------:R-:W-:Y:S05]  /*8a90*/  BSYNC B1 ;  /* 0x0000000000017941 */ /* 0x000fea0003800000 */
.L_x_72731:
        /* <DEDUP_REMOVED lines=9> */
.L_x_72735:
[----:B------:R-:W-:Y:S02]  /*8b30*/  IMAD.MOV.U32 R11, RZ, RZ, R2 ;  /* 0x000000ffff0b7224 */ /* 0x000fe400078e0002 */
[----:B------:R-:W-:Y:S02]  /*8b40*/  IMAD.MOV.U32 R39, RZ, RZ, R4 ;  /* 0x000000ffff277224 */ /* 0x000fe400078e0004 */
[----:B------:R-:W-:Y:S02]  /*8b50*/  IMAD.MOV.U32 R2, RZ, RZ, R17 ;  /* 0x000000ffff027224 */ /* 0x000fe400078e0011 */
[----:B------:R-:W-:Y:S02]  /*8b60*/  IMAD.MOV.U32 R4, RZ, RZ, R22 ;  /* 0x000000ffff047224 */ /* 0x000fe400078e0016 */
.L_x_72736:
[----:B------:R-:W-:Y:S05]  /*8b70*/  BSYNC B1 ;  /* 0x0000000000017941 */ /* 0x000fea0003800000 */
.L_x_72734:
        /* <DEDUP_REMOVED lines=9> */
.L_x_72738:
[----:B------:R-:W-:Y:S01]  /*8c10*/  IMAD.MOV.U32 R10, RZ, RZ, R11 ;  /* 0x000000ffff0a7224 */ /* 0x000fe200078e000b */
[----:B------:R-:W-:Y:S01]  /*8c20*/  MOV R38, R39 ;  /* 0x0000002700267202 */ /* 0x000fe20000000f00 */
[----:B------:R-:W-:Y:S02]  /*8c30*/  IMAD.MOV.U32 R11, RZ, RZ, R23 ;  /* 0x000000ffff0b7224 */ /* 0x000fe400078e0017 */
[----:B------:R-:W-:Y:S02]  /*8c40*/  IMAD.MOV.U32 R39, RZ, RZ, R24 ;  /* 0x000000ffff277224 */ /* 0x000fe400078e0018 */
.L_x_72739:
[----:B------:R-:W-:Y:S05]  /*8c50*/  BSYNC B1 ;  /* 0x0000000000017941 */ /* 0x000fea0003800000 */
.L_x_72737:
        /* <DEDUP_REMOVED lines=9> */
.L_x_72741:
[----:B------:R-:W-:Y:S02]  /*8cf0*/  IMAD.MOV.U32 R9, RZ, RZ, R10 ;  /* 0x000000ffff097224 */ /* 0x000fe400078e000a */
[----:B------:R-:W-:Y:S01]  /*8d00*/  IMAD.MOV.U32 R37, RZ, RZ, R38 ;  /* 0x000000ffff257224 */ /* 0x000fe200078e0026 */
[----:B------:R-:W-:Y:S01]  /*8d10*/  MOV R38, R27 ;  /* 0x0000001b00267202 */ /* 0x000fe20000000f00 */
[----:B------:R-:W-:Y:S02]  /*8d20*/  IMAD.MOV.U32 R10, RZ, RZ, R21 ;  /* 0x000000ffff0a7224 */ /* 0x000fe400078e0015 */
.L_x_72742:
[----:B------:R-:W-:Y:S05]  /*8d30*/  BSYNC B1 ;  /* 0x0000000000017941 */ /* 0x000fea0003800000 */
.L_x_72740:
        /* <DEDUP_REMOVED lines=9> */
.L_x_72744:
[----:B------:R-:W-:Y:S02]  /*8dd0*/  IMAD.MOV.U32 R8, RZ, RZ, R9 ;  /* 0x000000ffff087224 */ /* 0x000fe400078e0009 */
[----:B------:R-:W-:Y:S02]  /*8de0*/  IMAD.MOV.U32 R36, RZ, RZ, R37 ;  /* 0x000000ffff247224 */ /* 0x000fe400078e0025 */
[----:B------:R-:W-:Y:S02]  /*8df0*/  IMAD.MOV.U32 R9, RZ, RZ, R16 ;  /* 0x000000ffff097224 */ /* 0x000fe400078e0010 */
[----:B------:R-:W-:Y:S02]  /*8e00*/  IMAD.MOV.U32 R37, RZ, RZ, R28 ;  /* 0x000000ffff257224 */ /* 0x000fe400078e001c */
.L_x_72745:
[----:B------:R-:W-:Y:S05]  /*8e10*/  BSYNC B1 ;  /* 0x0000000000017941 */ /* 0x000fea0003800000 */
.L_x_72743:
        /* <DEDUP_REMOVED lines=9> */
.L_x_72747:
[----:B------:R-:W-:Y:S02]  /*8eb0*/  IMAD.MOV.U32 R7, RZ, RZ, R8 ;  /* 0x000000ffff077224 */ /* 0x000fe400078e0008 */
[----:B------:R-:W-:Y:S02]  /*8ec0*/  IMAD.MOV.U32 R35, RZ, RZ, R36 ;  /* 0x000000ffff237224 */ /* 0x000fe400078e0024 */
[----:B------:R-:W-:Y:S02]  /*8ed0*/  IMAD.MOV.U32 R8, RZ, RZ, R18 ;  /* 0x000000ffff087224 */ /* 0x000fe400078e0012 */
[----:B------:R-:W-:Y:S02]  /*8ee0*/  IMAD.MOV.U32 R36, RZ, RZ, R29 ;  /* 0x000000ffff247224 */ /* 0x000fe400078e001d */
.L_x_72748:
[----:B------:R-:W-:Y:S05]  /*8ef0*/  BSYNC B1 ;  /* 0x0000000000017941 */ /* 0x000fea0003800000 */
.L_x_72746:
        /* <DEDUP_REMOVED lines=9> */
.L_x_72750:
[----:B------:R-:W-:Y:S01]  /*8f90*/  IMAD.MOV.U32 R6, RZ, RZ, R7 ;  /* 0x000000ffff067224 */ /* 0x000fe200078e0007 */
[----:B------:R-:W-:Y:S01]  /*8fa0*/  MOV R34, R35 ;  /* 0x0000002300227202 */ /* 0x000fe20000000f00 */
[----:B------:R-:W-:Y:S02]  /*8fb0*/  IMAD.MOV.U32 R7, RZ, RZ, R20 ;  /* 0x000000ffff077224 */ /* 0x000fe400078e0014 */
[----:B------:R-:W-:Y:S02]  /*8fc0*/  IMAD.MOV.U32 R35, RZ, RZ, R30 ;  /* 0x000000ffff237224 */ /* 0x000fe400078e001e */
.L_x_72751:
[----:B------:R-:W-:Y:S05]  /*8fd0*/  BSYNC B1 ;  /* 0x0000000000017941 */ /* 0x000fea0003800000 */
.L_x_72749:
[----:B------:R-:W-:Y:S02]  /*8fe0*/  FADD.FTZ R33, R19, R33 ;  /* 0x0000002113217221 */ /* 0x000fe40000010000 */
[----:B------:R-:W-:Y:S02]  /*8ff0*/  IMAD.MOV.U32 R32, RZ, RZ, R0 ;  /* 0x000000ffff207224 */ /* 0x000fe400078e0000 */
.L_x_72583:
[----:B--234-:R-:W-:Y:S05]  /*9000*/  BSYNC B0 ;  /* 0x0000000000007941 */ /* 0x01cfea0003800000 */
.L_x_72582:
        /* <DEDUP_REMOVED lines=46> */
.L_x_72755:
[----:B------:R-:W-:Y:S01]  /*92f0*/  MOV R17, R3 ;  /* 0x0000000300117202 */ /* 0x000fe20000000f00 */
[----:B------:R-:W-:Y:S02]  /*9300*/  IMAD.MOV.U32 R32, RZ, RZ, R5 ;  /* 0x000000ffff207224 */ /* 0x000fe400078e0005 */
[----:B------:R-:W-:Y:S02]  /*9310*/  IMAD.MOV.U32 R3, RZ, RZ, R2 ;  /* 0x000000ffff037224 */ /* 0x000fe400078e0002 */
[----:B------:R-:W-:Y:S02]  /*9320*/  IMAD.MOV.U32 R5, RZ, RZ, R4 ;  /* 0x000000ffff057224 */ /* 0x000fe400078e0004 */
.L_x_72756:
[----:B------:R-:W-:Y:S05]  /*9330*/  BSYNC B1 ;  /* 0x0000000000017941 */ /* 0x000fea0003800000 */
.L_x_72754:
        /* <DEDUP_REMOVED lines=9> */
.L_x_72758:
[----:B------:R-:W-:Y:S01]  /*93d0*/  IMAD.MOV.U32 R23, RZ, RZ, R17 ;  /* 0x000000ffff177224 */ /* 0x000fe200078e0011 */
[----:B------:R-:W-:Y:S01]  /*93e0*/  MOV R17, R11 ;  /* 0x0000000b00117202 */ /* 0x000fe20000000f00 */
[----:B------:R-:W-:Y:S02]  /*93f0*/  IMAD.MOV.U32 R21, RZ, RZ, R32 ;  /* 0x000000ffff157224 */ /* 0x000fe400078e0020 */
[----:B------:R-:W-:Y:S02]  /*9400*/  IMAD.MOV.U32 R32, RZ, RZ, R39 ;  /* 0x000000ffff207224 */ /* 0x000fe400078e0027 */
.L_x_72759:
[----:B------:R-:W-:Y:S05]  /*9410*/  BSYNC B1 ;  /* 0x0000000000017941 */ /* 0x000fea0003800000 */
.L_x_72757:
        /* <DEDUP_REMOVED lines=9> */
.L_x_72761:
[----:B------:R-:W-:Y:S02]  /*94b0*/  IMAD.MOV.U32 R4, RZ, RZ, R23 ;  /* 0x000000ffff047224 */ /* 0x000fe400078e0017 */
[----:B------:R-:W-:Y:S02]  /*94c0*/  IMAD.MOV.U32 R2, RZ, RZ, R21 ;  /* 0x000000ffff027224 */ /* 0x000fe400078e0015 */
[----:B------:R-:W-:Y:S02]  /*94d0*/  IMAD.MOV.U32 R23, RZ, RZ, R10 ;  /* 0x000000ffff177224 */ /* 0x000fe400078e000a */
[----:B------:R-:W-:Y:S02]  /*94e0*/  IMAD.MOV.U32 R21, RZ, RZ, R38 ;  /* 0x000000ffff157224 */ /* 0x000fe400078e0026 */
.L_x_72762:
[----:B------:R-:W-:Y:S05]  /*94f0*/  BSYNC B1 ;  /* 0x0000000000017941 */ /* 0x000fea0003800000 */
.L_x_72760:
        /* <DEDUP_REMOVED lines=9> */
.L_x_72764:
[----:B------:R-:W-:Y:S02]  /*9590*/  IMAD.MOV.U32 R27, RZ, RZ, R4 ;  /* 0x000000ffff1b7224 */ /* 0x000fe400078e0004 */
[----:B------:R-:W-:Y:S02]  /*95a0*/  IMAD.MOV.U32 R11, RZ, RZ, R2 ;  /* 0x000000ffff0b7224 */ /* 0x000fe400078e0002 */
[----:B------:R-:W-:Y:S02]  /*95b0*/  IMAD.MOV.U32 R4, RZ, RZ, R9 ;  /* 0x000000ffff047224 */ /* 0x000fe400078e0009 */
[----:B------:R-:W-:Y:S02]  /*95c0*/  IMAD.MOV.U32 R2, RZ, RZ, R37 ;  /* 0x000000ffff027224 */ /* 0x000fe400078e0025 */
.L_x_72765:
[----:B------:R-:W-:Y:S05]  /*95d0*/  BSYNC B1 ;  /* 0x0000000000017941 */ /* 0x000fea0003800000 */
.L_x_72763:
        /* <DEDUP_REMOVED lines=9> */
.L_x_72767:
[----:B------:R-:W-:Y:S01]  /*9670*/  MOV R38, R27 ;  /* 0x0000001b00267202 */ /* 0x000fe20000000f00 */
[----:B------:R-:W-:Y:S02]  /*9680*/  IMAD.MOV.U32 R10, RZ, RZ, R11 ;  /* 0x000000ffff0a7224 */ /* 0x000fe400078e000b */
[----:B------:R-:W-:Y:S02]  /*9690*/  IMAD.MOV.U32 R27, RZ, RZ, R8 ;  /* 0x000000ffff1b7224 */ /* 0x000fe400078e0008 */
[----:B------:R-:W-:Y:S02]  /*96a0*/  IMAD.MOV.U32 R11, RZ, RZ, R36 ;  /* 0x000000ffff0b7224 */ /* 0x000fe400078e0024 */
.L_x_72768:
[----:B------:R-:W-:Y:S05]  /*96b0*/  BSYNC B1 ;  /* 0x0000000000017941 */ /* 0x000fea0003800000 */
.L_x_72766:
        /* <DEDUP_REMOVED lines=9> */
.L_x_72770:
[----:B------:R-:W-:Y:S01]  /*9750*/  IMAD.MOV.U32 R29, RZ, RZ, R38 ;  /* 0x000000ffff1d7224 */ /* 0x000fe200078e0026 */
[----:B------:R-:W-:Y:S01]  /*9760*/  MOV R38, R7 ;  /* 0x0000000700267202 */ /* 0x000fe20000000f00 */
[----:B------:R-:W-:Y:S02]  /*9770*/  IMAD.MOV.U32 R9, RZ, RZ, R10 ;  /* 0x000000ffff097224 */ /* 0x000fe400078e000a */
[----:B------:R-:W-:Y:S02]  /*9780*/  IMAD.MOV.U32 R10, RZ, RZ, R35 ;  /* 0x000000ffff0a7224 */ /* 0x000fe400078e0023 */
.L_x_72771:
[----:B------:R-:W-:Y:S05]  /*9790*/  BSYNC B1 ;  /* 0x0000000000017941 */ /* 0x000fea0003800000 */
.L_x_72769:
        /* <DEDUP_REMOVED lines=9> */
.L_x_72773:
[----:B------:R-:W-:Y:S02]  /*9830*/  IMAD.MOV.U32 R8, RZ, RZ, R29 ;  /* 0x000000ffff087224 */ /* 0x000fe400078e001d */
[----:B------:R-:W-:Y:S02]  /*9840*/  IMAD.MOV.U32 R7, RZ, RZ, R9 ;  /* 0x000000ffff077224 */ /* 0x000fe400078e0009 */
[----:B------:R-:W-:Y:S02]  /*9850*/  IMAD.MOV.U32 R29, RZ, RZ, R6 ;  /* 0x000000ffff1d7224 */ /* 0x000fe400078e0006 */
[----:B------:R-:W-:Y:S02]  /*9860*/  IMAD.MOV.U32 R9, RZ, RZ, R34 ;  /* 0x000000ffff097224 */ /* 0x000fe400078e0022 */
.L_x_72774:
[----:B------:R-:W-:Y:S05]  /*9870*/  BSYNC B1 ;  /* 0x0000000000017941 */ /* 0x000fea0003800000 */
.L_x_72772:
        /* <DEDUP_REMOVED lines=16> */
.L_x_72776:
[----:B------:R-:W-:Y:S02]  /*9980*/  IMAD.MOV.U32 R24, RZ, RZ, R3 ;  /* 0x000000ffff187224 */ /* 0x000fe400078e0003 */
[----:B------:R-:W-:Y:S02]  /*9990*/  IMAD.MOV.U32 R6, RZ, RZ, R5 ;  /* 0x000000ffff067224 */ /* 0x000fe400078e0005 */
[----:B------:R-:W-:Y:S02]  /*99a0*/  IMAD.MOV.U32 R3, RZ, RZ, R17 ;  /* 0x000000ffff037224 */ /* 0x000fe400078e0011 */
[----:B------:R-:W-:Y:S02]  /*99b0*/  IMAD.MOV.U32 R5, RZ, RZ, R32 ;  /* 0x000000ffff057224 */ /* 0x000fe400078e0020 */
.L_x_72777:
[----:B------:R-:W-:Y:S05]  /*99c0*/  BSYNC B1 ;  /* 0x0000000000017941 */ /* 0x000fea0003800000 */
.L_x_72775:
        /* <DEDUP_REMOVED lines=9> */
.L_x_72779:
[----:B------:R-:W-:Y:S02]  /*9a60*/  IMAD.MOV.U32 R17, RZ, RZ, R24 ;  /* 0x000000ffff117224 */ /* 0x000fe400078e0018 */
[----:B------:R-:W-:Y:S02]  /*9a70*/  IMAD.MOV.U32 R15, RZ, RZ, R6 ;  /* 0x000000ffff0f7224 */ /* 0x000fe400078e0006 */
[----:B------:R-:W-:Y:S02]  /*9a80*/  IMAD.MOV.U32 R24, RZ, RZ, R23 ;  /* 0x000000ffff187224 */ /* 0x000fe400078e0017 */
[----:B------:R-:W-:Y:S02]  /*9a90*/  IMAD.MOV.U32 R6, RZ, RZ, R21 ;  /* 0x000000ffff067224 */ /* 0x000fe400078e0015 */
.L_x_72780:
[----:B------:R-:W-:Y:S05]  /*9aa0*/  BSYNC B1 ;  /* 0x0000000000017941 */ /* 0x000fea0003800000 */
.L_x_72778:
        /* <DEDUP_REMOVED lines=9> */
.L_x_72782:
[----:B------:R-:W-:Y:S01]  /*9b40*/  MOV R34, R17 ;  /* 0x0000001100227202 */ /* 0x000fe20000000f00 */
[----:B------:R-:W-:Y:S02]  /*9b50*/  IMAD.MOV.U32 R32, RZ, RZ, R15 ;  /* 0x000000ffff207224 */ /* 0x000fe400078e000f */
[----:B------:R-:W-:Y:S02]  /*9b60*/  IMAD.MOV.U32 R17, RZ, RZ, R4 ;  /* 0x000000ffff117224 */ /* 0x000fe400078e0004 */
[----:B------:R-:W-:Y:S02]  /*9b70*/  IMAD.MOV.U32 R15, RZ, RZ, R2 ;  /* 0x000000ffff0f7224 */ /* 0x000fe400078e0002 */
.L_x_72783:
[----:B------:R-:W-:Y:S05]  /*9b80*/  BSYNC B1 ;  /* 0x0000000000017941 */ /* 0x000fea0003800000 */
.L_x_72781:
        /* <DEDUP_REMOVED lines=9> */
.L_x_72785:
[----:B------:R-:W-:Y:S01]  /*9c20*/  IMAD.MOV.U32 R23, RZ, RZ, R34 ;  /* 0x000000ffff177224 */ /* 0x000fe200078e0022 */
[----:B------:R-:W-:Y:S01]  /*9c30*/  MOV R34, R27 ;  /* 0x0000001b00227202 */ /* 0x000fe20000000f00 */
[----:B------:R-:W-:Y:S02]  /*9c40*/  IMAD.MOV.U32 R21, RZ, RZ, R32 ;  /* 0x000000ffff157224 */ /* 0x000fe400078e0020 */
[----:B------:R-:W-:Y:S02]  /*9c50*/  IMAD.MOV.U32 R32, RZ, RZ, R11 ;  /* 0x000000ffff207224 */ /* 0x000fe400078e000b */
.L_x_72786:
[----:B------:R-:W-:Y:S05]  /*9c60*/  BSYNC B1 ;  /* 0x0000000000017941 */ /* 0x000fea0003800000 */
.L_x_72784:
        /* <DEDUP_REMOVED lines=9> */
.L_x_72788:
[----:B------:R-:W-:Y:S02]  /*9d00*/  IMAD.MOV.U32 R4, RZ, RZ, R23 ;  /* 0x000000ffff047224 */ /* 0x000fe400078e0017 */
[----:B------:R-:W-:Y:S02]  /*9d10*/  IMAD.MOV.U32 R2, RZ, RZ, R21 ;  /* 0x000000ffff027224 */ /* 0x000fe400078e0015 */
[----:B------:R-:W-:Y:S02]  /*9d20*/  IMAD.MOV.U32 R23, RZ, RZ, R38 ;  /* 0x000000ffff177224 */ /* 0x000fe400078e0026 */
[----:B------:R-:W-:Y:S02]  /*9d30*/  IMAD.MOV.U32 R21, RZ, RZ, R10 ;  /* 0x000000ffff157224 */ /* 0x000fe400078e000a */
.L_x_72789:
[----:B------:R-:W-:Y:S05]  /*9d40*/  BSYNC B1 ;  /* 0x0000000000017941 */ /* 0x000fea0003800000 */
.L_x_72787:
        /* <DEDUP_REMOVED lines=9> */
.L_x_72791:
[----:B------:R-:W-:Y:S02]  /*9de0*/  IMAD.MOV.U32 R11, RZ, RZ, R4 ;  /* 0x000000ffff0b7224 */ /* 0x000fe400078e0004 */
[----:B------:R-:W-:Y:S02]  /*9df0*/  IMAD.MOV.U32 R10, RZ, RZ, R2 ;  /* 0x000000ffff0a7224 */ /* 0x000fe400078e0002 */
[----:B------:R-:W-:Y:S02]  /*9e00*/  IMAD.MOV.U32 R4, RZ, RZ, R29 ;  /* 0x000000ffff047224 */ /* 0x000fe400078e001d */
[----:B------:R-:W-:Y:S02]  /*9e10*/  IMAD.MOV.U32 R2, RZ, RZ, R9 ;  /* 0x000000ffff027224 */ /* 0x000fe400078e0009 */
.L_x_72792:
[----:B------:R-:W-:Y:S05]  /*9e20*/  BSYNC B1 ;  /* 0x0000000000017941 */ /* 0x000fea0003800000 */
.L_x_72790:
        /* <DEDUP_REMOVED lines=9> */
.L_x_72794:
[----:B------:R-:W-:Y:S01]  /*9ec0*/  MOV R27, R11 ;  /* 0x0000000b001b7202 */ /* 0x000fe20000000f00 */
[----:B------:R-:W-:Y:S02]  /*9ed0*/  IMAD.MOV.U32 R9, RZ, RZ, R10 ;  /* 0x000000ffff097224 */ /* 0x000fe400078e000a */
[----:B------:R-:W-:Y:S02]  /*9ee0*/  IMAD.MOV.U32 R11, RZ, RZ, R8 ;  /* 0x000000ffff0b7224 */ /* 0x000fe400078e0008 */
[----:B------:R-:W-:Y:S02]  /*9ef0*/  IMAD.MOV.U32 R10, RZ, RZ, R7 ;  /* 0x000000ffff0a7224 */ /* 0x000fe400078e0007 */
.L_x_72795:
[----:B------:R-:W-:Y:S05]  /*9f00*/  BSYNC B1 ;  /* 0x0000000000017941 */ /* 0x000fea0003800000 */
.L_x_72793:
        /* <DEDUP_REMOVED lines=16> */
.L_x_72797:
[----:B------:R-:W-:Y:S01]  /*a010*/  MOV R22, R3 ;  /* 0x0000000300167202 */ /* 0x000fe20000000f00 */
[----:B------:R-:W-:Y:S02]  /*a020*/  IMAD.MOV.U32 R8, RZ, RZ, R5 ;  /* 0x000000ffff087224 */ /* 0x000fe400078e0005 */
[----:B------:R-:W-:Y:S02]  /*a030*/  IMAD.MOV.U32 R3, RZ, RZ, R24 ;  /* 0x000000ffff037224 */ /* 0x000fe400078e0018 */
[----:B------:R-:W-:Y:S02]  /*a040*/  IMAD.MOV.U32 R5, RZ, RZ, R6 ;  /* 0x000000ffff057224 */ /* 0x000fe400078e0006 */
.L_x_72798:
[----:B------:R-:W-:Y:S05]  /*a050*/  BSYNC B1 ;  /* 0x0000000000017941 */ /* 0x000fea0003800000 */
.L_x_72796:
        /* <DEDUP_REMOVED lines=9> */
.L_x_72800:
[----:B------:R-:W-:Y:S01]  /*a0f0*/  IMAD.MOV.U32 R13, RZ, RZ, R22 ;  /* 0x000000ffff0d7224 */ /* 0x000fe200078e0016 */
[----:B------:R-:W-:Y:S01]  /*a100*/  MOV R22, R17 ;  /* 0x0000001100167202 */ /* 0x000fe20000000f00 */
[----:B------:R-:W-:Y:S02]  /*a110*/  IMAD.MOV.U32 R7, RZ, RZ, R8 ;  /* 0x000000ffff077224 */ /* 0x000fe400078e0008 */
[----:B------:R-:W-:Y:S02]  /*a120*/  IMAD.MOV.U32 R8, RZ, RZ, R15 ;  /* 0x000000ffff087224 */ /* 0x000fe400078e000f */
.L_x_72801:
[----:B------:R-:W-:Y:S05]  /*a130*/  BSYNC B1 ;  /* 0x0000000000017941 */ /* 0x000fea0003800000 */
.L_x_72799:
        /* <DEDUP_REMOVED lines=9> */
.L_x_72803:
[----:B------:R-:W-:Y:S02]  /*a1d0*/  IMAD.MOV.U32 R24, RZ, RZ, R13 ;  /* 0x000000ffff187224 */ /* 0x000fe400078e000d */
[----:B------:R-:W-:Y:S02]  /*a1e0*/  IMAD.MOV.U32 R6, RZ, RZ, R7 ;  /* 0x000000ffff067224 */ /* 0x000fe400078e0007 */
[----:B------:R-:W-:Y:S02]  /*a1f0*/  IMAD.MOV.U32 R13, RZ, RZ, R34 ;  /* 0x000000ffff0d7224 */ /* 0x000fe400078e0022 */
[----:B------:R-:W-:Y:S02]  /*a200*/  IMAD.MOV.U32 R7, RZ, RZ, R32 ;  /* 0x000000ffff077224 */ /* 0x000fe400078e0020 */
.L_x_72804:
[----:B------:R-:W-:Y:S05]  /*a210*/  BSYNC B1 ;  /* 0x0000000000017941 */ /* 0x000fea0003800000 */
.L_x_72802:
        /* <DEDUP_REMOVED lines=9> */
.L_x_72806:
[----:B------:R-:W-:Y:S02]  /*a2b0*/  IMAD.MOV.U32 R17, RZ, RZ, R24 ;  /* 0x000000ffff117224 */ /* 0x000fe400078e0018 */
[----:B------:R-:W-:Y:S02]  /*a2c0*/  IMAD.MOV.U32 R15, RZ, RZ, R6 ;  /* 0x000000ffff0f7224 */ /* 0x000fe400078e0006 */
[----:B------:R-:W-:Y:S02]  /*a2d0*/  IMAD.MOV.U32 R24, RZ, RZ, R23 ;  /* 0x000000ffff187224 */ /* 0x000fe400078e0017 */
[----:B------:R-:W-:Y:S02]  /*a2e0*/  IMAD.MOV.U32 R6, RZ, RZ, R21 ;  /* 0x000000ffff067224 */ /* 0x000fe400078e0015 */
.L_x_72807:
[----:B------:R-:W-:Y:S05]  /*a2f0*/  BSYNC B1 ;  /* 0x0000000000017941 */ /* 0x000fea0003800000 */
.L_x_72805:
        /* <DEDUP_REMOVED lines=9> */
.L_x_72809:
[----:B------:R-:W-:Y:S01]  /*a390*/  MOV R32, R17 ;  /* 0x0000001100207202 */ /* 0x000fe20000000f00 */
[----:B------:R-:W-:Y:S02]  /*a3a0*/  IMAD.MOV.U32 R21, RZ, RZ, R15 ;  /* 0x000000ffff157224 */ /* 0x000fe400078e000f */
[----:B------:R-:W-:Y:S02]  /*a3b0*/  IMAD.MOV.U32 R17, RZ, RZ, R4 ;  /* 0x000000ffff117224 */ /* 0x000fe400078e0004 */
[----:B------:R-:W-:Y:S02]  /*a3c0*/  IMAD.MOV.U32 R15, RZ, RZ, R2 ;  /* 0x000000ffff0f7224 */ /* 0x000fe400078e0002 */
.L_x_72810:
[----:B------:R-:W-:Y:S05]  /*a3d0*/  BSYNC B1 ;  /* 0x0000000000017941 */ /* 0x000fea0003800000 */
.L_x_72808:
        /* <DEDUP_REMOVED lines=9> */
.L_x_72812:
[----:B------:R-:W-:Y:S01]  /*a470*/  IMAD.MOV.U32 R4, RZ, RZ, R32 ;  /* 0x000000ffff047224 */ /* 0x000fe200078e0020 */
[----:B------:R-:W-:Y:S01]  /*a480*/  MOV R32, R11 ;  /* 0x0000000b00207202 */ /* 0x000fe20000000f00 */
[----:B------:R-:W-:Y:S02]  /*a490*/  IMAD.MOV.U32 R2, RZ, RZ, R21 ;  /* 0x000000ffff027224 */ /* 0x000fe400078e0015 */
[----:B------:R-:W-:Y:S02]  /*a4a0*/  IMAD.MOV.U32 R21, RZ, RZ, R10 ;  /* 0x000000ffff157224 */ /* 0x000fe400078e000a */
.L_x_72813:
[----:B------:R-:W-:Y:S05]  /*a4b0*/  BSYNC B1 ;  /* 0x0000000000017941 */ /* 0x000fea0003800000 */
.L_x_72811:
        /* <DEDUP_REMOVED lines=9> */
.L_x_72815:
[----:B------:R-:W-:Y:S02]  /*a550*/  IMAD.MOV.U32 R11, RZ, RZ, R4 ;  /* 0x000000ffff0b7224 */ /* 0x000fe400078e0004 */
[----:B------:R-:W-:Y:S02]  /*a560*/  IMAD.MOV.U32 R10, RZ, RZ, R2 ;  /* 0x000000ffff0a7224 */ /* 0x000fe400078e0002 */
[----:B------:R-:W-:Y:S02]  /*a570*/  IMAD.MOV.U32 R4, RZ, RZ, R27 ;  /* 0x000000ffff047224 */ /* 0x000fe400078e001b */
[----:B------:R-:W-:Y:S02]  /*a580*/  IMAD.MOV.U32 R2, RZ, RZ, R9 ;  /* 0x000000ffff027224 */ /* 0x000fe400078e0009 */
.L_x_72816:
[----:B------:R-:W-:Y:S05]  /*a590*/  BSYNC B1 ;  /* 0x0000000000017941 */ /* 0x000fea0003800000 */
.L_x_72814:
        /* <DEDUP_REMOVED lines=16> */
.L_x_72818:
[----:B------:R-:W-:Y:S02]  /*a6a0*/  IMAD.MOV.U32 R20, RZ, RZ, R3 ;  /* 0x000000ffff147224 */ /* 0x000fe400078e0003 */
[----:B------:R-:W-:Y:S02]  /*a6b0*/  IMAD.MOV.U32 R34, RZ, RZ, R5 ;  /* 0x000000ffff227224 */ /* 0x000fe400078e0005 */
[----:B------:R-:W-:Y:S02]  /*a6c0*/  IMAD.MOV.U32 R3, RZ, RZ, R22 ;  /* 0x000000ffff037224 */ /* 0x000fe400078e0016 */
[----:B------:R-:W-:Y:S02]  /*a6d0*/  IMAD.MOV.U32 R5, RZ, RZ, R8 ;  /* 0x000000ffff057224 */ /* 0x000fe400078e0008 */
.L_x_72819:
[----:B------:R-:W-:Y:S05]  /*a6e0*/  BSYNC B1 ;  /* 0x0000000000017941 */ /* 0x000fea0003800000 */
.L_x_72817:
        /* <DEDUP_REMOVED lines=9> */
.L_x_72821:
[----:B------:R-:W-:Y:S02]  /*a780*/  IMAD.MOV.U32 R9, RZ, RZ, R20 ;  /* 0x000000ffff097224 */ /* 0x000fe400078e0014 */
[----:B------:R-:W-:Y:S02]  /*a790*/  IMAD.MOV.U32 R23, RZ, RZ, R34 ;  /* 0x000000ffff177224 */ /* 0x000fe400078e0022 */
[----:B------:R-:W-:Y:S02]  /*a7a0*/  IMAD.MOV.U32 R20, RZ, RZ, R13 ;  /* 0x000000ffff147224 */ /* 0x000fe400078e000d */
[----:B------:R-:W-:Y:S02]  /*a7b0*/  IMAD.MOV.U32 R34, RZ, RZ, R7 ;  /* 0x000000ffff227224 */ /* 0x000fe400078e0007 */
.L_x_72822:
[----:B------:R-:W-:Y:S05]  /*a7c0*/  BSYNC B1 ;  /* 0x0000000000017941 */ /* 0x000fea0003800000 */
.L_x_72820:
        /* <DEDUP_REMOVED lines=9> */
.L_x_72824:
[----:B------:R-:W-:Y:S01]  /*a860*/  MOV R8, R9 ;  /* 0x0000000900087202 */ /* 0x000fe20000000f00 */
[----:B------:R-:W-:Y:S02]  /*a870*/  IMAD.MOV.U32 R22, RZ, RZ, R23 ;  /* 0x000000ffff167224 */ /* 0x000fe400078e0017 */
[----:B------:R-:W-:Y:S02]  /*a880*/  IMAD.MOV.U32 R9, RZ, RZ, R24 ;  /* 0x000000ffff097224 */ /* 0x000fe400078e0018 */
[----:B------:R-:W-:Y:S02]  /*a890*/  IMAD.MOV.U32 R23, RZ, RZ, R6 ;  /* 0x000000ffff177224 */ /* 0x000fe400078e0006 */
.L_x_72825:
[----:B------:R-:W-:Y:S05]  /*a8a0*/  BSYNC B1 ;  /* 0x0000000000017941 */ /* 0x000fea0003800000 */
.L_x_72823:
        /* <DEDUP_REMOVED lines=9> */
.L_x_72827:
[----:B------:R-:W-:Y:S01]  /*a940*/  IMAD.MOV.U32 R7, RZ, RZ, R8 ;  /* 0x000000ffff077224 */ /* 0x000fe200078e0008 */
[----:B------:R-:W-:Y:S01]  /*a950*/  MOV R8, R17 ;  /* 0x0000001100087202 */ /* 0x000fe20000000f00 */
[----:B------:R-:W-:Y:S02]  /*a960*/  IMAD.MOV.U32 R6, RZ, RZ, R22 ;  /* 0x000000ffff067224 */ /* 0x000fe400078e0016 */
[----:B------:R-:W-:Y:S02]  /*a970*/  IMAD.MOV.U32 R22, RZ, RZ, R15 ;  /* 0x000000ffff167224 */ /* 0x000fe400078e000f */
.L_x_72828:
[----:B------:R-:W-:Y:S05]  /*a980*/  BSYNC B1 ;  /* 0x0000000000017941 */ /* 0x000fea0003800000 */
.L_x_72826:
        /* <DEDUP_REMOVED lines=9> */
.L_x_72830:
[----:B------:R-:W-:Y:S02]  /*aa20*/  IMAD.MOV.U32 R13, RZ, RZ, R7 ;  /* 0x000000ffff0d7224 */ /* 0x000fe400078e0007 */
[----:B------:R-:W-:Y:S02]  /*aa30*/  IMAD.MOV.U32 R15, RZ, RZ, R6 ;  /* 0x000000ffff0f7224 */ /* 0x000fe400078e0006 */
[----:B------:R-:W-:Y:S02]  /*aa40*/  IMAD.MOV.U32 R7, RZ, RZ, R32 ;  /* 0x000000ffff077224 */ /* 0x000fe400078e0020 */
[----:B------:R-:W-:Y:S02]  /*aa50*/  IMAD.MOV.U32 R6, RZ, RZ, R21 ;  /* 0x000000ffff067224 */ /* 0x000fe400078e0015 */
.L_x_72831:
[----:B------:R-:W-:Y:S05]  /*aa60*/  BSYNC B1 ;  /* 0x0000000000017941 */ /* 0x000fea0003800000 */
.L_x_72829:
        /* <DEDUP_REMOVED lines=9> */
.L_x_72833:
[----:B------:R-:W-:Y:S02]  /*ab00*/  IMAD.MOV.U32 R24, RZ, RZ, R13 ;  /* 0x000000ffff187224 */ /* 0x000fe400078e000d */
[----:B------:R-:W-:Y:S02]  /*ab10*/  IMAD.MOV.U32 R17, RZ, RZ, R15 ;  /* 0x000000ffff117224 */ /* 0x000fe400078e000f */
[----:B------:R-:W-:Y:S02]  /*ab20*/  IMAD.MOV.U32 R13, RZ, RZ, R4 ;  /* 0x000000ffff0d7224 */ /* 0x000fe400078e0004 */
[----:B------:R-:W-:Y:S02]  /*ab30*/  IMAD.MOV.U32 R15, RZ, RZ, R2 ;  /* 0x000000ffff0f7224 */ /* 0x000fe400078e0002 */
.L_x_72834:
[----:B------:R-:W-:Y:S05]  /*ab40*/  BSYNC B1 ;  /* 0x0000000000017941 */ /* 0x000fea0003800000 */
.L_x_72832:
        /* <DEDUP_REMOVED lines=9> */
.L_x_72836:
[----:B------:R-:W-:Y:S01]  /*abe0*/  MOV R2, R24 ;  /* 0x0000001800027202 */ /* 0x000fe20000000f00 */
[----:B------:R-:W-:Y:S02]  /*abf0*/  IMAD.MOV.U32 R4, RZ, RZ, R17 ;  /* 0x000000ffff047224 */ /* 0x000fe400078e0011 */
[----:B------:R-:W-:Y:S02]  /*ac00*/  IMAD.MOV.U32 R24, RZ, RZ, R11 ;  /* 0x000000ffff187224 */ /* 0x000fe400078e000b */
[----:B------:R-:W-:Y:S02]  /*ac10*/  IMAD.MOV.U32 R17, RZ, RZ, R10 ;  /* 0x000000ffff117224 */ /* 0x000fe400078e000a */
.L_x_72837:
[----:B------:R-:W-:Y:S05]  /*ac20*/  BSYNC B1 ;  /* 0x0000000000017941 */ /* 0x000fea0003800000 */
.L_x_72835:
        /* <DEDUP_REMOVED lines=16> */
.L_x_72839:
[----:B------:R-:W-:Y:S01]  /*ad30*/  MOV R10, R3 ;  /* 0x00000003000a7202 */ /* 0x000fe20000000f00 */
[----:B------:R-:W-:Y:S02]  /*ad40*/  IMAD.MOV.U32 R18, RZ, RZ, R5 ;  /* 0x000000ffff127224 */ /* 0x000fe400078e0005 */
[----:B------:R-:W-:Y:S02]  /*ad50*/  IMAD.MOV.U32 R3, RZ, RZ, R20 ;  /* 0x000000ffff037224 */ /* 0x000fe400078e0014 */
[----:B------:R-:W-:Y:S02]  /*ad60*/  IMAD.MOV.U32 R5, RZ, RZ, R34 ;  /* 0x000000ffff057224 */ /* 0x000fe400078e0022 */
.L_x_72840:
[----:B------:R-:W-:Y:S05]  /*ad70*/  BSYNC B1 ;  /* 0x0000000000017941 */ /* 0x000fea0003800000 */
.L_x_72838:
        /* <DEDUP_REMOVED lines=9> */
.L_x_72842:
[----:B------:R-:W-:Y:S01]  /*ae10*/  IMAD.MOV.U32 R11, RZ, RZ, R10 ;  /* 0x000000ffff0b7224 */ /* 0x000fe200078e000a */
[----:B------:R-:W-:Y:S01]  /*ae20*/  MOV R10, R9 ;  /* 0x00000009000a7202 */ /* 0x000fe20000000f00 */
[----:B------:R-:W-:Y:S02]  /*ae30*/  IMAD.MOV.U32 R21, RZ, RZ, R18 ;  /* 0x000000ffff157224 */ /* 0x000fe400078e0012 */
[----:B------:R-:W-:Y:S02]  /*ae40*/  IMAD.MOV.U32 R18, RZ, RZ, R23 ;  /* 0x000000ffff127224 */ /* 0x000fe400078e0017 */
.L_x_72843:
[----:B------:R-:W-:Y:S05]  /*ae50*/  BSYNC B1 ;  /* 0x0000000000017941 */ /* 0x000fea0003800000 */
.L_x_72841:
        /* <DEDUP_REMOVED lines=9> */
.L_x_72845:
[----:B------:R-:W-:Y:S02]  /*aef0*/  IMAD.MOV.U32 R20, RZ, RZ, R11 ;  /* 0x000000ffff147224 */ /* 0x000fe400078e000b */
[----:B------:R-:W-:Y:S02]  /*af00*/  IMAD.MOV.U32 R9, RZ, RZ, R21 ;  /* 0x000000ffff097224 */ /* 0x000fe400078e0015 */
[----:B------:R-:W-:Y:S02]  /*af10*/  IMAD.MOV.U32 R11, RZ, RZ, R8 ;  /* 0x000000ffff0b7224 */ /* 0x000fe400078e0008 */
[----:B------:R-:W-:Y:S02]  /*af20*/  IMAD.MOV.U32 R21, RZ, RZ, R22 ;  /* 0x000000ffff157224 */ /* 0x000fe400078e0016 */
.L_x_72846:
[----:B------:R-:W-:Y:S05]  /*af30*/  BSYNC B1 ;  /* 0x0000000000017941 */ /* 0x000fea0003800000 */
.L_x_72844:
        /* <DEDUP_REMOVED lines=9> */
.L_x_72848:
[----:B------:R-:W-:Y:S02]  /*afd0*/  IMAD.MOV.U32 R8, RZ, RZ, R20 ;  /* 0x000000ffff087224 */ /* 0x000fe400078e0014 */
[----:B------:R-:W-:Y:S02]  /*afe0*/  IMAD.MOV.U32 R22, RZ, RZ, R9 ;  /* 0x000000ffff167224 */ /* 0x000fe400078e0009 */
[----:B------:R-:W-:Y:S02]  /*aff0*/  IMAD.MOV.U32 R20, RZ, RZ, R7 ;  /* 0x000000ffff147224 */ /* 0x000fe400078e0007 */
[----:B------:R-:W-:Y:S02]  /*b000*/  IMAD.MOV.U32 R9, RZ, RZ, R6 ;  /* 0x000000ffff097224 */ /* 0x000fe400078e0006 */
.L_x_72849:
[----:B------:R-:W-:Y:S05]  /*b010*/  BSYNC B1 ;  /* 0x0000000000017941 */ /* 0x000fea0003800000 */
.L_x_72847:
        /* <DEDUP_REMOVED lines=9> */
.L_x_72851:
[----:B------:R-:W-:Y:S01]  /*b0b0*/  MOV R7, R8 ;  /* 0x0000000800077202 */ /* 0x000fe20000000f00 */
[----:B------:R-:W-:Y:S02]  /*b0c0*/  IMAD.MOV.U32 R6, RZ, RZ, R22 ;  /* 0x000000ffff067224 */ /* 0x000fe400078e0016 */
[----:B------:R-:W-:Y:S02]  /*b0d0*/  IMAD.MOV.U32 R8, RZ, RZ, R13 ;  /* 0x000000ffff087224 */ /* 0x000fe400078e000d */
[----:B------:R-:W-:Y:S02]  /*b0e0*/  IMAD.MOV.U32 R22, RZ, RZ, R15 ;  /* 0x000000ffff167224 */ /* 0x000fe400078e000f */
.L_x_72852:
[----:B------:R-:W-:Y:S05]  /*b0f0*/  BSYNC B1 ;  /* 0x0000000000017941 */ /* 0x000fea0003800000 */
.L_x_72850:
        /* <DEDUP_REMOVED lines=9> */
.L_x_72854:
[----:B------:R-:W-:Y:S01]  /*b190*/  IMAD.MOV.U32 R13, RZ, RZ, R7 ;  /* 0x000000ffff0d7224 */ /* 0x000fe200078e0007 */
[----:B------:R-:W-:Y:S01]  /*b1a0*/  MOV R7, R24 ;  /* 0x0000001800077202 */ /* 0x000fe20000000f00 */
[----:B------:R-:W-:Y:S02]  /*b1b0*/  IMAD.MOV.U32 R15, RZ, RZ, R6 ;  /* 0x000000ffff0f7224 */ /* 0x000fe400078e0006 */
[----:B------:R-:W-:Y:S02]  /*b1c0*/  IMAD.MOV.U32 R6, RZ, RZ, R17 ;  /* 0x000000ffff067224 */ /* 0x000fe400078e0011 */
.L_x_72855:
[----:B------:R-:W-:Y:S05]  /*b1d0*/  BSYNC B1 ;  /* 0x0000000000017941 */ /* 0x000fea0003800000 */
.L_x_72853:
        /* <DEDUP_REMOVED lines=9> */
.L_x_72857:
[----:B------:R-:W-:Y:S02]  /*b270*/  IMAD.MOV.U32 R17, RZ, RZ, R13 ;  /* 0x000000ffff117224 */ /* 0x000fe400078e000d */
[----:B------:R-:W-:Y:S02]  /*b280*/  IMAD.MOV.U32 R23, RZ, RZ, R15 ;  /* 0x000000ffff177224 */ /* 0x000fe400078e000f */
[----:B------:R-:W-:Y:S02]  /*b290*/  IMAD.MOV.U32 R13, RZ, RZ, R2 ;  /* 0x000000ffff0d7224 */ /* 0x000fe400078e0002 */
[----:B------:R-:W-:Y:S02]  /*b2a0*/  IMAD.MOV.U32 R15, RZ, RZ, R4 ;  /* 0x000000ffff0f7224 */ /* 0x000fe400078e0004 */
.L_x_72858:
[----:B------:R-:W-:Y:S05]  /*b2b0*/  BSYNC B1 ;  /* 0x0000000000017941 */ /* 0x000fea0003800000 */
.L_x_72856:
        /* <DEDUP_REMOVED lines=16> */
.L_x_72860:
[----:B------:R-:W-:Y:S02]  /*b3c0*/  IMAD.MOV.U32 R2, RZ, RZ, R3 ;  /* 0x000000ffff027224 */ /* 0x000fe400078e0003 */
[----:B------:R-:W-:Y:S02]  /*b3d0*/  IMAD.MOV.U32 R4, RZ, RZ, R5 ;  /* 0x000000ffff047224 */ /* 0x000fe400078e0005 */
[----:B------:R-:W-:Y:S02]  /*b3e0*/  IMAD.MOV.U32 R3, RZ, RZ, R10 ;  /* 0x000000ffff037224 */ /* 0x000fe400078e000a */
[----:B------:R-:W-:Y:S02]  /*b3f0*/  IMAD.MOV.U32 R5, RZ, RZ, R18 ;  /* 0x000000ffff057224 */ /* 0x000fe400078e0012 */
.L_x_72861:
[----:B------:R-:W-:Y:S05]  /*b400*/  BSYNC B1 ;  /* 0x0000000000017941 */ /* 0x000fea0003800000 */
.L_x_72859:
        /* <DEDUP_REMOVED lines=9> */
.L_x_72863:
[----:B------:R-:W-:Y:S02]  /*b4a0*/  IMAD.MOV.U32 R27, RZ, RZ, R2 ;  /* 0x000000ffff1b7224 */ /* 0x000fe400078e0002 */
[----:B------:R-:W-:Y:S02]  /*b4b0*/  IMAD.MOV.U32 R10, RZ, RZ, R4 ;  /* 0x000000ffff0a7224 */ /* 0x000fe400078e0004 */
[----:B------:R-:W-:Y:S02]  /*b4c0*/  IMAD.MOV.U32 R2, RZ, RZ, R11 ;  /* 0x000000ffff027224 */ /* 0x000fe400078e000b */
[----:B------:R-:W-:Y:S02]  /*b4d0*/  IMAD.MOV.U32 R4, RZ, RZ, R21 ;  /* 0x000000ffff047224 */ /* 0x000fe400078e0015 */
.L_x_72864:
[----:B------:R-:W-:Y:S05]  /*b4e0*/  BSYNC B1 ;  /* 0x0000000000017941 */ /* 0x000fea0003800000 */
.L_x_72862:
        /* <DEDUP_REMOVED lines=9> */
.L_x_72866:
[----:B------:R-:W-:Y:S01]  /*b580*/  MOV R11, R27 ;  /* 0x0000001b000b7202 */ /* 0x000fe20000000f00 */
[----:B------:R-:W-:Y:S02]  /*b590*/  IMAD.MOV.U32 R21, RZ, RZ, R10 ;  /* 0x000000ffff157224 */ /* 0x000fe400078e000a */
[----:B------:R-:W-:Y:S02]  /*b5a0*/  IMAD.MOV.U32 R27, RZ, RZ, R20 ;  /* 0x000000ffff1b7224 */ /* 0x000fe400078e0014 */
[----:B------:R-:W-:Y:S02]  /*b5b0*/  IMAD.MOV.U32 R10, RZ, RZ, R9 ;  /* 0x000000ffff0a7224 */ /* 0x000fe400078e0009 */
.L_x_72867:
[----:B------:R-:W-:Y:S05]  /*b5c0*/  BSYNC B1 ;  /* 0x0000000000017941 */ /* 0x000fea0003800000 */
.L_x_72865:
        /* <DEDUP_REMOVED lines=9> */
.L_x_72869:
[----:B------:R-:W-:Y:S01]  /*b660*/  IMAD.MOV.U32 R16, RZ, RZ, R11 ;  /* 0x000000ffff107224 */ /* 0x000fe200078e000b */
[----:B------:R-:W-:Y:S01]  /*b670*/  MOV R11, R8 ;  /* 0x00000008000b7202 */ /* 0x000fe20000000f00 */
[----:B------:R-:W-:Y:S02]  /*b680*/  IMAD.MOV.U32 R9, RZ, RZ, R21 ;  /* 0x000000ffff097224 */ /* 0x000fe400078e0015 */
[----:B------:R-:W-:Y:S02]  /*b690*/  IMAD.MOV.U32 R21, RZ, RZ, R22 ;  /* 0x000000ffff157224 */ /* 0x000fe400078e0016 */
.L_x_72870:
[----:B------:R-:W-:Y:S05]  /*b6a0*/  BSYNC B1 ;  /* 0x0000000000017941 */ /* 0x000fea0003800000 */
.L_x_72868:
        /* <DEDUP_REMOVED lines=9> */
.L_x_72872:
[----:B------:R-:W-:Y:S02]  /*b740*/  IMAD.MOV.U32 R8, RZ, RZ, R16 ;  /* 0x000000ffff087224 */ /* 0x000fe400078e0010 */
[----:B------:R-:W-:Y:S02]  /*b750*/  IMAD.MOV.U32 R18, RZ, RZ, R9 ;  /* 0x000000ffff127224 */ /* 0x000fe400078e0009 */
[----:B------:R-:W-:Y:S02]  /*b760*/  IMAD.MOV.U32 R16, RZ, RZ, R7 ;  /* 0x000000ffff107224 */ /* 0x000fe400078e0007 */
[----:B------:R-:W-:Y:S02]  /*b770*/  IMAD.MOV.U32 R9, RZ, RZ, R6 ;  /* 0x000000ffff097224 */ /* 0x000fe400078e0006 */
.L_x_72873:
[----:B------:R-:W-:Y:S05]  /*b780*/  BSYNC B1 ;  /* 0x0000000000017941 */ /* 0x000fea0003800000 */
.L_x_72871:
        /* <DEDUP_REMOVED lines=9> */
.L_x_72875:
[----:B------:R-:W-:Y:S02]  /*b820*/  IMAD.MOV.U32 R6, RZ, RZ, R8 ;  /* 0x000000ffff067224 */ /* 0x000fe400078e0008 */
[----:B------:R-:W-:Y:S02]  /*b830*/  IMAD.MOV.U32 R20, RZ, RZ, R18 ;  /* 0x000000ffff147224 */ /* 0x000fe400078e0012 */
[----:B------:R-:W-:Y:S02]  /*b840*/  IMAD.MOV.U32 R8, RZ, RZ, R13 ;  /* 0x000000ffff087224 */ /* 0x000fe400078e000d */
[----:B------:R-:W-:Y:S02]  /*b850*/  IMAD.MOV.U32 R18, RZ, RZ, R15 ;  /* 0x000000ffff127224 */ /* 0x000fe400078e000f */
.L_x_72876:
[----:B------:R-:W-:Y:S05]  /*b860*/  BSYNC B1 ;  /* 0x0000000000017941 */ /* 0x000fea0003800000 */
.L_x_72874:
        /* <DEDUP_REMOVED lines=9> */
.L_x_72878:
[----:B------:R-:W-:Y:S01]  /*b900*/  MOV R7, R6 ;  /* 0x0000000600077202 */ /* 0x000fe20000000f00 */
[----:B------:R-:W-:Y:S02]  /*b910*/  IMAD.MOV.U32 R13, RZ, RZ, R20 ;  /* 0x000000ffff0d7224 */ /* 0x000fe400078e0014 */
[----:B------:R-:W-:Y:S02]  /*b920*/  IMAD.MOV.U32 R6, RZ, RZ, R17 ;  /* 0x000000ffff067224 */ /* 0x000fe400078e0011 */
[----:B------:R-:W-:Y:S02]  /*b930*/  IMAD.MOV.U32 R20, RZ, RZ, R23 ;  /* 0x000000ffff147224 */ /* 0x000fe400078e0017 */
.L_x_72879:
[----:B------:R-:W-:Y:S05]  /*b940*/  BSYNC B1 ;  /* 0x0000000000017941 */ /* 0x000fea0003800000 */
.L_x_72877:
        /* <DEDUP_REMOVED lines=16> */
.L_x_72881:
[----:B------:R-:W-:Y:S01]  /*ba50*/  MOV R14, R3 ;  /* 0x00000003000e7202 */ /* 0x000fe20000000f00 */
[----:B------:R-:W-:Y:S02]  /*ba60*/  IMAD.MOV.U32 R15, RZ, RZ, R5 ;  /* 0x000000ffff0f7224 */ /* 0x000fe400078e0005 */
[----:B------:R-:W-:Y:S02]  /*ba70*/  IMAD.MOV.U32 R3, RZ, RZ, R2 ;  /* 0x000000ffff037224 */ /* 0x000fe400078e0002 */
[----:B------:R-:W-:Y:S02]  /*ba80*/  IMAD.MOV.U32 R5, RZ, RZ, R4 ;  /* 0x000000ffff057224 */ /* 0x000fe400078e0004 */
.L_x_72882:
[----:B------:R-:W-:Y:S05]  /*ba90*/  BSYNC B1 ;  /* 0x0000000000017941 */ /* 0x000fea0003800000 */
.L_x_72880:
        /* <DEDUP_REMOVED lines=9> */
.L_x_72884:
[----:B------:R-:W-:Y:S01]  /*bb30*/  IMAD.MOV.U32 R17, RZ, RZ, R14 ;  /* 0x000000ffff117224 */ /* 0x000fe200078e000e */
[----:B------:R-:W-:Y:S01]  /*bb40*/  MOV R14, R27 ;  /* 0x0000001b000e7202 */ /* 0x000fe20000000f00 */
[----:B------:R-:W-:Y:S02]  /*bb50*/  IMAD.MOV.U32 R22, RZ, RZ, R15 ;  /* 0x000000ffff167224 */ /* 0x000fe400078e000f */
[----:B------:R-:W-:Y:S02]  /*bb60*/  IMAD.MOV.U32 R15, RZ, RZ, R10 ;  /* 0x000000ffff0f7224 */ /* 0x000fe400078e000a */
.L_x_72885:
[----:B------:R-:W-:Y:S05]  /*bb70*/  BSYNC B1 ;  /* 0x0000000000017941 */ /* 0x000fea0003800000 */
.L_x_72883:
        /* <DEDUP_REMOVED lines=9> */
.L_x_72887:
[----:B------:R-:W-:Y:S02]  /*bc10*/  IMAD.MOV.U32 R23, RZ, RZ, R17 ;  /* 0x000000ffff177224 */ /* 0x000fe400078e0011 */
[----:B------:R-:W-:Y:S02]  /*bc20*/  IMAD.MOV.U32 R24, RZ, RZ, R22 ;  /* 0x000000ffff187224 */ /* 0x000fe400078e0016 */
[----:B------:R-:W-:Y:S02]  /*bc30*/  IMAD.MOV.U32 R17, RZ, RZ, R11 ;  /* 0x000000ffff117224 */ /* 0x000fe400078e000b */
[----:B------:R-:W-:Y:S02]  /*bc40*/  IMAD.MOV.U32 R22, RZ, RZ, R21 ;  /* 0x000000ffff167224 */ /* 0x000fe400078e0015 */
.L_x_72888:
[----:B------:R-:W-:Y:S05]  /*bc50*/  BSYNC B1 ;  /* 0x0000000000017941 */ /* 0x000fea0003800000 */
.L_x_72886:
        /* <DEDUP_REMOVED lines=9> */
.L_x_72890:
[----:B------:R-:W-:Y:S02]  /*bcf0*/  IMAD.MOV.U32 R21, RZ, RZ, R23 ;  /* 0x000000ffff157224 */ /* 0x000fe400078e0017 */
[----:B------:R-:W-:Y:S02]  /*bd00*/  IMAD.MOV.U32 R27, RZ, RZ, R24 ;  /* 0x000000ffff1b7224 */ /* 0x000fe400078e0018 */
[----:B------:R-:W-:Y:S02]  /*bd10*/  IMAD.MOV.U32 R23, RZ, RZ, R16 ;  /* 0x000000ffff177224 */ /* 0x000fe400078e0010 */
[----:B------:R-:W-:Y:S02]  /*bd20*/  IMAD.MOV.U32 R24, RZ, RZ, R9 ;  /* 0x000000ffff187224 */ /* 0x000fe400078e0009 */
.L_x_72891:
[----:B------:R-:W-:Y:S05]  /*bd30*/  BSYNC B1 ;  /* 0x0000000000017941 */ /* 0x000fea0003800000 */
.L_x_72889:
        /* <DEDUP_REMOVED lines=9> */
.L_x_72893:
[----:B------:R-:W-:Y:S01]  /*bdd0*/  MOV R16, R21 ;  /* 0x0000001500107202 */ /* 0x000fe20000000f00 */
[----:B------:R-:W-:Y:S02]  /*bde0*/  IMAD.MOV.U32 R28, RZ, RZ, R27 ;  /* 0x000000ffff1c7224 */ /* 0x000fe400078e001b */
[----:B------:R-:W-:Y:S02]  /*bdf0*/  IMAD.MOV.U32 R21, RZ, RZ, R8 ;  /* 0x000000ffff157224 */ /* 0x000fe400078e0008 */
[----:B------:R-:W-:Y:S02]  /*be00*/  IMAD.MOV.U32 R27, RZ, RZ, R18 ;  /* 0x000000ffff1b7224 */ /* 0x000fe400078e0012 */
.L_x_72894:
[----:B------:R-:W-:Y:S05]  /*be10*/  BSYNC B1 ;  /* 0x0000000000017941 */ /* 0x000fea0003800000 */
.L_x_72892:
        /* <DEDUP_REMOVED lines=9> */
.L_x_72896:
[----:B------:R-:W-:Y:S01]  /*beb0*/  IMAD.MOV.U32 R18, RZ, RZ, R16 ;  /* 0x000000ffff127224 */ /* 0x000fe200078e0010 */
[----:B------:R-:W-:Y:S01]  /*bec0*/  MOV R16, R6 ;  /* 0x0000000600107202 */ /* 0x000fe20000000f00 */
[----:B------:R-:W-:Y:S02]  /*bed0*/  IMAD.MOV.U32 R29, RZ, RZ, R28 ;  /* 0x000000ffff1d7224 */ /* 0x000fe400078e001c */
[----:B------:R-:W-:Y:S02]  /*bee0*/  IMAD.MOV.U32 R28, RZ, RZ, R20 ;  /* 0x000000ffff1c7224 */ /* 0x000fe400078e0014 */
.L_x_72897:
[----:B------:R-:W-:Y:S05]  /*bef0*/  BSYNC B1 ;  /* 0x0000000000017941 */ /* 0x000fea0003800000 */
.L_x_72895:
        /* <DEDUP_REMOVED lines=9> */
.L_x_72899:
[----:B------:R-:W-:Y:S02]  /*bf90*/  IMAD.MOV.U32 R20, RZ, RZ, R18 ;  /* 0x000000ffff147224 */ /* 0x000fe400078e0012 */
[----:B------:R-:W-:Y:S02]  /*bfa0*/  IMAD.MOV.U32 R30, RZ, RZ, R29 ;  /* 0x000000ffff1e7224 */ /* 0x000fe400078e001d */
[----:B------:R-:W-:Y:S02]  /*bfb0*/  IMAD.MOV.U32 R18, RZ, RZ, R7 ;  /* 0x000000ffff127224 */ /* 0x000fe400078e0007 */
[----:B------:R-:W-:Y:S02]  /*bfc0*/  IMAD.MOV.U32 R29, RZ, RZ, R13 ;  /* 0x000000ffff1d7224 */ /* 0x000fe400078e000d */
.L_x_72900:
[----:B------:R-:W-:Y:S05]  /*bfd0*/  BSYNC B1 ;  /* 0x0000000000017941 */ /* 0x000fea0003800000 */
.L_x_72898:
        /* <DEDUP_REMOVED lines=16> */
.L_x_72902:
[----:B------:R-:W-:Y:S02]  /*c0e0*/  IMAD.MOV.U32 R2, RZ, RZ, R3 ;  /* 0x000000ffff027224 */ /* 0x000fe400078e0003 */
[----:B------:R-:W-:Y:S02]  /*c0f0*/  IMAD.MOV.U32 R4, RZ, RZ, R5 ;  /* 0x000000ffff047224 */ /* 0x000fe400078e0005 */
[----:B------:R-:W-:Y:S02]  /*c100*/  IMAD.MOV.U32 R3, RZ, RZ, R14 ;  /* 0x000000ffff037224 */ /* 0x000fe400078e000e */
[----:B------:R-:W-:Y:S02]  /*c110*/  IMAD.MOV.U32 R5, RZ, RZ, R15 ;  /* 0x000000ffff057224 */ /* 0x000fe400078e000f */
.L_x_72903:
[----:B------:R-:W-:Y:S05]  /*c120*/  BSYNC B1 ;  /* 0x0000000000017941 */ /* 0x000fea0003800000 */
.L_x_72901:
        /* <DEDUP_REMOVED lines=9> */
.L_x_72905:
[----:B------:R-:W-:Y:S02]  /*c1c0*/  IMAD.MOV.U32 R11, RZ, RZ, R2 ;  /* 0x000000ffff0b7224 */ /* 0x000fe400078e0002 */
[----:B------:R-:W-:Y:S02]  /*c1d0*/  IMAD.MOV.U32 R39, RZ, RZ, R4 ;  /* 0x000000ffff277224 */ /* 0x000fe400078e0004 */
[----:B------:R-:W-:Y:S02]  /*c1e0*/  IMAD.MOV.U32 R2, RZ, RZ, R17 ;  /* 0x000000ffff027224 */ /* 0x000fe400078e0011 */
[----:B------:R-:W-:Y:S02]  /*c1f0*/  IMAD.MOV.U32 R4, RZ, RZ, R22 ;  /* 0x000000ffff047224 */ /* 0x000fe400078e0016 */
.L_x_72906:
[----:B------:R-:W-:Y:S05]  /*c200*/  BSYNC B1 ;  /* 0x0000000000017941 */ /* 0x000fea0003800000 */
.L_x_72904:
        /* <DEDUP_REMOVED lines=9> */
.L_x_72908:
[----:B------:R-:W-:Y:S01]  /*c2a0*/  MOV R10, R11 ;  /* 0x0000000b000a7202 */ /* 0x000fe20000000f00 */
[----:B------:R-:W-:Y:S02]  /*c2b0*/  IMAD.MOV.U32 R38, RZ, RZ, R39 ;  /* 0x000000ffff267224 */ /* 0x000fe400078e0027 */
[----:B------:R-:W-:Y:S02]  /*c2c0*/  IMAD.MOV.U32 R11, RZ, RZ, R23 ;  /* 0x000000ffff0b7224 */ /* 0x000fe400078e0017 */
[----:B------:R-:W-:Y:S02]  /*c2d0*/  IMAD.MOV.U32 R39, RZ, RZ, R24 ;  /* 0x000000ffff277224 */ /* 0x000fe400078e0018 */
.L_x_72909:
[----:B------:R-:W-:Y:S05]  /*c2e0*/  BSYNC B1 ;  /* 0x0000000000017941 */ /* 0x000fea0003800000 */
.L_x_72907:
        /* <DEDUP_REMOVED lines=9> */
.L_x_72911:
[----:B------:R-:W-:Y:S01]  /*c380*/  IMAD.MOV.U32 R9, RZ, RZ, R10 ;  /* 0x000000ffff097224 */ /* 0x000fe200078e000a */
[----:B------:R-:W-:Y:S01]  /*c390*/  MOV R10, R21 ;  /* 0x00000015000a7202 */ /* 0x000fe20000000f00 */
[----:B------:R-:W-:Y:S02]  /*c3a0*/  IMAD.MOV.U32 R37, RZ, RZ, R38 ;  /* 0x000000ffff257224 */ /* 0x000fe400078e0026 */
[----:B------:R-:W-:Y:S02]  /*c3b0*/  IMAD.MOV.U32 R38, RZ, RZ, R27 ;  /* 0x000000ffff267224 */ /* 0x000fe400078e001b */
.L_x_72912:
[----:B------:R-:W-:Y:S05]  /*c3c0*/  BSYNC B1 ;  /* 0x0000000000017941 */ /* 0x000fea0003800000 */
.L_x_72910:
        /* <DEDUP_REMOVED lines=9> */
.L_x_72914:
[----:B------:R-:W-:Y:S02]  /*c460*/  IMAD.MOV.U32 R8, RZ, RZ, R9 ;  /* 0x000000ffff087224 */ /* 0x000fe400078e0009 */
[----:B------:R-:W-:Y:S02]  /*c470*/  IMAD.MOV.U32 R36, RZ, RZ, R37 ;  /* 0x000000ffff247224 */ /* 0x000fe400078e0025 */
[----:B------:R-:W-:Y:S02]  /*c480*/  IMAD.MOV.U32 R9, RZ, RZ, R16 ;  /* 0x000000ffff097224 */ /* 0x000fe400078e0010 */
[----:B------:R-:W-:Y:S02]  /*c490*/  IMAD.MOV.U32 R37, RZ, RZ, R28 ;  /* 0x000000ffff257224 */ /* 0x000fe400078e001c */
.L_x_72915:
[----:B------:R-:W-:Y:S05]  /*c4a0*/  BSYNC B1 ;  /* 0x0000000000017941 */ /* 0x000fea0003800000 */
.L_x_72913:
        /* <DEDUP_REMOVED lines=9> */
.L_x_72917:
[----:B------:R-:W-:Y:S02]  /*c540*/  IMAD.MOV.U32 R7, RZ, RZ, R8 ;  /* 0x000000ffff077224 */ /* 0x000fe400078e0008 */
[----:B------:R-:W-:Y:S02]  /*c550*/  IMAD.MOV.U32 R35, RZ, RZ, R36 ;  /* 0x000000ffff237224 */ /* 0x000fe400078e0024 */
[----:B------:R-:W-:Y:S02]  /*c560*/  IMAD.MOV.U32 R8, RZ, RZ, R18 ;  /* 0x000000ffff087224 */ /* 0x000fe400078e0012 */
[----:B------:R-:W-:Y:S02]  /*c570*/  IMAD.MOV.U32 R36, RZ, RZ, R29 ;  /* 0x000000ffff247224 */ /* 0x000fe400078e001d */
.L_x_72918:
[----:B------:R-:W-:Y:S05]  /*c580*/  BSYNC B1 ;  /* 0x0000000000017941 */ /* 0x000fea0003800000 */
.L_x_72916:
        /* <DEDUP_REMOVED lines=9> */
.L_x_72920:
[----:B------:R-:W-:Y:S01]  /*c620*/  MOV R6, R7 ;  /* 0x0000000700067202 */ /* 0x000fe20000000f00 */
[----:B------:R-:W-:Y:S02]  /*c630*/  IMAD.MOV.U32 R34, RZ, RZ, R35 ;  /* 0x000000ffff227224 */ /* 0x000fe400078e0023 */
[----:B------:R-:W-:Y:S02]  /*c640*/  IMAD.MOV.U32 R7, RZ, RZ, R20 ;  /* 0x000000ffff077224 */ /* 0x000fe400078e0014 */
[----:B------:R-:W-:Y:S02]  /*c650*/  IMAD.MOV.U32 R35, RZ, RZ, R30 ;  /* 0x000000ffff237224 */ /* 0x000fe400078e001e */
.L_x_72921:
[----:B------:R-:W-:Y:S05]  /*c660*/  BSYNC B1 ;  /* 0x0000000000017941 */ /* 0x000fea0003800000 */
.L_x_72919:
[----:B------:R-:W-:Y:S02]  /*c670*/  FADD.FTZ R33, R19, R33 ;  /* 0x0000002113217221 */ /* 0x000fe40000010000 */
[----:B------:R-:W-:Y:S02]  /*c680*/  IMAD.MOV.U32 R32, RZ, RZ, R0 ;  /* 0x000000ffff207224 */ /* 0x000fe400078e0000 */
.L_x_72753:
[----:B-1-34-:R-:W-:Y:S05]  /*c690*/  BSYNC B0 ;  /* 0x0000000000007941 */ /* 0x01afea0003800000 */
.L_x_72752:
        /* <DEDUP_REMOVED lines=46> */
.L_x_72925:
[----:B------:R-:W-:Y:S02]  /*c980*/  IMAD.MOV.U32 R17, RZ, RZ, R3 ;  /* 0x000000ffff117224 */ /* 0x000fe400078e0003 */
[----:B------:R-:W-:Y:S02]  /*c990*/  IMAD.MOV.U32 R32, RZ, RZ, R5 ;  /* 0x000000ffff207224 */ /* 0x000fe400078e0005 */
[----:B------:R-:W-:Y:S02]  /*c9a0*/  IMAD.MOV.U32 R3, RZ, RZ, R2 ;  /* 0x000000ffff037224 */ /* 0x000fe400078e0002 */
[----:B------:R-:W-:Y:S02]  /*c9b0*/  IMAD.MOV.U32 R5, RZ, RZ, R4 ;  /* 0x000000ffff057224 */ /* 0x000fe400078e0004 */
.L_x_72926:
[----:B------:R-:W-:Y:S05]  /*c9c0*/  BSYNC B1 ;  /* 0x0000000000017941 */ /* 0x000fea0003800000 */
.L_x_72924:
        /* <DEDUP_REMOVED lines=9> */
.L_x_72928:
[----:B------:R-:W-:Y:S01]  /*ca60*/  IMAD.MOV.U32 R23, RZ, RZ, R17 ;  /* 0x000000ffff177224 */ /* 0x000fe200078e0011 */
[----:B------:R-:W-:Y:S01]  /*ca70*/  MOV R21, R32 ;  /* 0x0000002000157202 */ /* 0x000fe20000000f00 */
[----:B------:R-:W-:Y:S02]  /*ca80*/  IMAD.MOV.U32 R17, RZ, RZ, R11 ;  /* 0x000000ffff117224 */ /* 0x000fe400078e000b */
[----:B------:R-:W-:Y:S02]  /*ca90*/  IMAD.MOV.U32 R32, RZ, RZ, R39 ;  /* 0x000000ffff207224 */ /* 0x000fe400078e0027 */
.L_x_72929:
[----:B------:R-:W-:Y:S05]  /*caa0*/  BSYNC B1 ;  /* 0x0000000000017941 */ /* 0x000fea0003800000 */
.L_x_72927:
        /* <DEDUP_REMOVED lines=9> */
.L_x_72931:
[----:B------:R-:W-:Y:S02]  /*cb40*/  IMAD.MOV.U32 R4, RZ, RZ, R23 ;  /* 0x000000ffff047224 */ /* 0x000fe400078e0017 */
[----:B------:R-:W-:Y:S01]  /*cb50*/  IMAD.MOV.U32 R2, RZ, RZ, R21 ;  /* 0x000000ffff027224 */ /* 0x000fe200078e0015 */
[----:B------:R-:W-:Y:S01]  /*cb60*/  MOV R21, R38 ;  /* 0x0000002600157202 */ /* 0x000fe20000000f00 */
[----:B------:R-:W-:Y:S02]  /*cb70*/  IMAD.MOV.U32 R23, RZ, RZ, R10 ;  /* 0x000000ffff177224 */ /* 0x000fe400078e000a */
.L_x_72932:
[----:B------:R-:W-:Y:S05]  /*cb80*/  BSYNC B1 ;  /* 0x0000000000017941 */ /* 0x000fea0003800000 */
.L_x_72930:
        /* <DEDUP_REMOVED lines=9> */
.L_x_72934:
[----:B------:R-:W-:Y:S02]  /*cc20*/  IMAD.MOV.U32 R27, RZ, RZ, R4 ;  /* 0x000000ffff1b7224 */ /* 0x000fe400078e0004 */
[----:B------:R-:W-:Y:S02]  /*cc30*/  IMAD.MOV.U32 R11, RZ, RZ, R2 ;  /* 0x000000ffff0b7224 */ /* 0x000fe400078e0002 */
[----:B------:R-:W-:Y:S02]  /*cc40*/  IMAD.MOV.U32 R4, RZ, RZ, R9 ;  /* 0x000000ffff047224 */ /* 0x000fe400078e0009 */
[----:B------:R-:W-:Y:S02]  /*cc50*/  IMAD.MOV.U32 R2, RZ, RZ, R37 ;  /* 0x000000ffff027224 */ /* 0x000fe400078e0025 */
.L_x_72935:
[----:B------:R-:W-:Y:S05]  /*cc60*/  BSYNC B1 ;  /* 0x0000000000017941 */ /* 0x000fea0003800000 */
.L_x_72933:
        /* <DEDUP_REMOVED lines=9> */
.L_x_72937:
[----:B------:R-:W-:Y:S02]  /*cd00*/  IMAD.MOV.U32 R38, RZ, RZ, R27 ;  /* 0x000000ffff267224 */ /* 0x000fe400078e001b */
[----:B------:R-:W-:Y:S02]  /*cd10*/  IMAD.MOV.U32 R10, RZ, RZ, R11 ;  /* 0x000000ffff0a7224 */ /* 0x000fe400078e000b */
[----:B------:R-:W-:Y:S02]  /*cd20*/  IMAD.MOV.U32 R27, RZ, RZ, R8 ;  /* 0x000000ffff1b7224 */ /* 0x000fe400078e0008 */
[----:B------:R-:W-:Y:S02]  /*cd30*/  IMAD.MOV.U32 R11, RZ, RZ, R36 ;  /* 0x000000ffff0b7224 */ /* 0x000fe400078e0024 */
.L_x_72938:
[----:B------:R-:W-:Y:S05]  /*cd40*/  BSYNC B1 ;  /* 0x0000000000017941 */ /* 0x000fea0003800000 */
.L_x_72936:
        /* <DEDUP_REMOVED lines=9> */
.L_x_72940:
[----:B------:R-:W-:Y:S01]  /*cde0*/  IMAD.MOV.U32 R29, RZ, RZ, R38 ;  /* 0x000000ffff1d7224 */ /* 0x000fe200078e0026 */
[----:B------:R-:W-:Y:S01]  /*cdf0*/  MOV R9, R10 ;  /* 0x0000000a00097202 */ /* 0x000fe20000000f00 */
[----:B------:R-:W-:Y:S02]  /*ce00*/  IMAD.MOV.U32 R38, RZ, RZ, R7 ;  /* 0x000000ffff267224 */ /* 0x000fe400078e0007 */
[----:B------:R-:W-:Y:S02]  /*ce10*/  IMAD.MOV.U32 R10, RZ, RZ, R35 ;  /* 0x000000ffff0a7224 */ /* 0x000fe400078e0023 */
.L_x_72941:
[----:B------:R-:W-:Y:S05]  /*ce20*/  BSYNC B1 ;  /* 0x0000000000017941 */ /* 0x000fea0003800000 */
.L_x_72939:
        /* <DEDUP_REMOVED lines=9> */
.L_x_72943:
[----:B------:R-:W-:Y:S02]  /*cec0*/  IMAD.MOV.U32 R8, RZ, RZ, R29 ;  /* 0x000000ffff087224 */ /* 0x000fe400078e001d */
[----:B------:R-:W-:Y:S01]  /*ced0*/  IMAD.MOV.U32 R7, RZ, RZ, R9 ;  /* 0x000000ffff077224 */ /* 0x000fe200078e0009 */
[----:B------:R-:W-:Y:S01]  /*cee0*/  MOV R9, R34 ;  /* 0x0000002200097202 */ /* 0x000fe20000000f00 */
[----:B------:R-:W-:Y:S02]  /*cef0*/  IMAD.MOV.U32 R29, RZ, RZ, R6 ;  /* 0x000000ffff1d7224 */ /* 0x000fe400078e0006 */
.L_x_72944:
[----:B------:R-:W-:Y:S05]  /*cf00*/  BSYNC B1 ;  /* 0x0000000000017941 */ /* 0x000fea0003800000 */
.L_x_72942:
        /* <DEDUP_REMOVED lines=16> */
.L_x_72946:
[----:B------:R-:W-:Y:S02]  /*d010*/  IMAD.MOV.U32 R24, RZ, RZ, R3 ;  /* 0x000000ffff187224 */ /* 0x000fe400078e0003 */
[----:B------:R-:W-:Y:S01]  /*d020*/  IMAD.MOV.U32 R6, RZ, RZ, R5 ;  /* 0x000000ffff067224 */ /* 0x000fe200078e0005 */
[----:B------:R-:W-:Y:S01]  /*d030*/  MOV R5, R32 ;  /* 0x0000002000057202 */ /* 0x000fe20000000f00 */
[----:B------:R-:W-:Y:S02]  /*d040*/  IMAD.MOV.U32 R3, RZ, RZ, R17 ;  /* 0x000000ffff037224 */ /* 0x000fe400078e0011 */
.L_x_72947:
[----:B------:R-:W-:Y:S05]  /*d050*/  BSYNC B1 ;  /* 0x0000000000017941 */ /* 0x000fea0003800000 */
.L_x_72945:
        /* <DEDUP_REMOVED lines=9> */
.L_x_72949:
[----:B------:R-:W-:Y:S02]  /*d0f0*/  IMAD.MOV.U32 R17, RZ, RZ, R24 ;  /* 0x000000ffff117224 */ /* 0x000fe400078e0018 */
[----:B------:R-:W-:Y:S02]  /*d100*/  IMAD.MOV.U32 R15, RZ, RZ, R6 ;  /* 0x000000ffff0f7224 */ /* 0x000fe400078e0006 */
[----:B------:R-:W-:Y:S02]  /*d110*/  IMAD.MOV.U32 R24, RZ, RZ, R23 ;  /* 0x000000ffff187224 */ /* 0x000fe400078e0017 */
[----:B------:R-:W-:Y:S02]  /*d120*/  IMAD.MOV.U32 R6, RZ, RZ, R21 ;  /* 0x000000ffff067224 */ /* 0x000fe400078e0015 */
.L_x_72950:
[----:B------:R-:W-:Y:S05]  /*d130*/  BSYNC B1 ;  /* 0x0000000000017941 */ /* 0x000fea0003800000 */
.L_x_72948:
        /* <DEDUP_REMOVED lines=9> */
.L_x_72952:
[----:B------:R-:W-:Y:S02]  /*d1d0*/  IMAD.MOV.U32 R34, RZ, RZ, R17 ;  /* 0x000000ffff227224 */ /* 0x000fe400078e0011 */
[----:B------:R-:W-:Y:S02]  /*d1e0*/  IMAD.MOV.U32 R32, RZ, RZ, R15 ;  /* 0x000000ffff207224 */ /* 0x000fe400078e000f */
[----:B------:R-:W-:Y:S02]  /*d1f0*/  IMAD.MOV.U32 R17, RZ, RZ, R4 ;  /* 0x000000ffff117224 */ /* 0x000fe400078e0004 */
[----:B------:R-:W-:Y:S02]  /*d200*/  IMAD.MOV.U32 R15, RZ, RZ, R2 ;  /* 0x000000ffff0f7224 */ /* 0x000fe400078e0002 */
.L_x_72953:
[----:B------:R-:W-:Y:S05]  /*d210*/  BSYNC B1 ;  /* 0x0000000000017941 */ /* 0x000fea0003800000 */
.L_x_72951:
        /* <DEDUP_REMOVED lines=9> */
.L_x_72955:
[----:B------:R-:W-:Y:S01]  /*d2b0*/  IMAD.MOV.U32 R23, RZ, RZ, R34 ;  /* 0x000000ffff177224 */ /* 0x000fe200078e0022 */
[----:B------:R-:W-:Y:S01]  /*d2c0*/  MOV R21, R32 ;  /* 0x0000002000157202 */ /* 0x000fe20000000f00 */
[----:B------:R-:W-:Y:S02]  /*d2d0*/  IMAD.MOV.U32 R34, RZ, RZ, R27 ;  /* 0x000000ffff227224 */ /* 0x000fe400078e001b */
[----:B------:R-:W-:Y:S02]  /*d2e0*/  IMAD.MOV.U32 R32, RZ, RZ, R11 ;  /* 0x000000ffff207224 */ /* 0x000fe400078e000b */
.L_x_72956:
[----:B------:R-:W-:Y:S05]  /*d2f0*/  BSYNC B1 ;  /* 0x0000000000017941 */ /* 0x000fea0003800000 */
.L_x_72954:
        /* <DEDUP_REMOVED lines=9> */
.L_x_72958:
[----:B------:R-:W-:Y:S02]  /*d390*/  IMAD.MOV.U32 R4, RZ, RZ, R23 ;  /* 0x000000ffff047224 */ /* 0x000fe400078e0017 */
[----:B------:R-:W-:Y:S01]  /*d3a0*/  IMAD.MOV.U32 R2, RZ, RZ, R21 ;  /* 0x000000ffff027224 */ /* 0x000fe200078e0015 */
[----:B------:R-:W-:Y:S01]  /*d3b0*/  MOV R21, R10 ;  /* 0x0000000a00157202 */ /* 0x000fe20000000f00 */
[----:B------:R-:W-:Y:S02]  /*d3c0*/  IMAD.MOV.U32 R23, RZ, RZ, R38 ;  /* 0x000000ffff177224 */ /* 0x000fe400078e0026 */
.L_x_72959:
[----:B------:R-:W-:Y:S05]  /*d3d0*/  BSYNC B1 ;  /* 0x0000000000017941 */ /* 0x000fea0003800000 */
.L_x_72957:
        /* <DEDUP_REMOVED lines=9> */
.L_x_72961:
[----:B------:R-:W-:Y:S02]  /*d470*/  IMAD.MOV.U32 R11, RZ, RZ, R4 ;  /* 0x000000ffff0b7224 */ /* 0x000fe400078e0004 */
[----:B------:R-:W-:Y:S02]  /*d480*/  IMAD.MOV.U32 R10, RZ, RZ, R2 ;  /* 0x000000ffff0a7224 */ /* 0x000fe400078e0002 */
[----:B------:R-:W-:Y:S02]  /*d490*/  IMAD.MOV.U32 R4, RZ, RZ, R29 ;  /* 0x000000ffff047224 */ /* 0x000fe400078e001d */
[----:B------:R-:W-:Y:S02]  /*d4a0*/  IMAD.MOV.U32 R2, RZ, RZ, R9 ;  /* 0x000000ffff027224 */ /* 0x000fe400078e0009 */
.L_x_72962:
[----:B------:R-:W-:Y:S05]  /*d4b0*/  BSYNC B1 ;  /* 0x0000000000017941 */ /* 0x000fea0003800000 */
.L_x_72960:
        /* <DEDUP_REMOVED lines=9> */
.L_x_72964:
[----:B------:R-:W-:Y:S02]  /*d550*/  IMAD.MOV.U32 R27, RZ, RZ, R11 ;  /* 0x000000ffff1b7224 */ /* 0x000fe400078e000b */
[----:B------:R-:W-:Y:S02]  /*d560*/  IMAD.MOV.U32 R9, RZ, RZ, R10 ;  /* 0x000000ffff097224 */ /* 0x000fe400078e000a */
[----:B------:R-:W-:Y:S02]  /*d570*/  IMAD.MOV.U32 R11, RZ, RZ, R8 ;  /* 0x000000ffff0b7224 */ /* 0x000fe400078e0008 */
[----:B------:R-:W-:Y:S02]  /*d580*/  IMAD.MOV.U32 R10, RZ, RZ, R7 ;  /* 0x000000ffff0a7224 */ /* 0x000fe400078e0007 */
.L_x_72965:
[----:B------:R-:W-:Y:S05]  /*d590*/  BSYNC B1 ;  /* 0x0000000000017941 */ /* 0x000fea0003800000 */
.L_x_72963:
        /* <DEDUP_REMOVED lines=16> */
.L_x_72967:
[----:B------:R-:W-:Y:S02]  /*d6a0*/  IMAD.MOV.U32 R22, RZ, RZ, R3 ;  /* 0x000000ffff167224 */ /* 0x000fe400078e0003 */
[----:B------:R-:W-:Y:S02]  /*d6b0*/  IMAD.MOV.U32 R8, RZ, RZ, R5 ;  /* 0x000000ffff087224 */ /* 0x000fe400078e0005 */
[----:B------:R-:W-:Y:S02]  /*d6c0*/  IMAD.MOV.U32 R3, RZ, RZ, R24 ;  /* 0x000000ffff037224 */ /* 0x000fe400078e0018 */
[----:B------:R-:W-:Y:S02]  /*d6d0*/  IMAD.MOV.U32 R5, RZ, RZ, R6 ;  /* 0x000000ffff057224 */ /* 0x000fe400078e0006 */
.L_x_72968:
[----:B------:R-:W-:Y:S05]  /*d6e0*/  BSYNC B1 ;  /* 0x0000000000017941 */ /* 0x000fea0003800000 */
.L_x_72966:
        /* <DEDUP_REMOVED lines=9> */
.L_x_72970:
[----:B------:R-:W-:Y:S01]  /*d780*/  IMAD.MOV.U32 R13, RZ, RZ, R22 ;  /* 0x000000ffff0d7224 */ /* 0x000fe200078e0016 */
[----:B------:R-:W-:Y:S01]  /*d790*/  MOV R7, R8 ;  /* 0x0000000800077202 */ /* 0x000fe20000000f00 */
[----:B------:R-:W-:Y:S02]  /*d7a0*/  IMAD.MOV.U32 R22, RZ, RZ, R17 ;  /* 0x000000ffff167224 */ /* 0x000fe400078e0011 */
[----:B------:R-:W-:Y:S02]  /*d7b0*/  IMAD.MOV.U32 R8, RZ, RZ, R15 ;  /* 0x000000ffff087224 */ /* 0x000fe400078e000f */
.L_x_72971:
[----:B------:R-:W-:Y:S05]  /*d7c0*/  BSYNC B1 ;  /* 0x0000000000017941 */ /* 0x000fea0003800000 */
.L_x_72969:
        /* <DEDUP_REMOVED lines=9> */
.L_x_72973:
[----:B------:R-:W-:Y:S02]  /*d860*/  IMAD.MOV.U32 R24, RZ, RZ, R13 ;  /* 0x000000ffff187224 */ /* 0x000fe400078e000d */
[----:B------:R-:W-:Y:S01]  /*d870*/  IMAD.MOV.U32 R6, RZ, RZ, R7 ;  /* 0x000000ffff067224 */ /* 0x000fe200078e0007 */
[----:B------:R-:W-:Y:S01]  /*d880*/  MOV R7, R32 ;  /* 0x0000002000077202 */ /* 0x000fe20000000f00 */
[----:B------:R-:W-:Y:S02]  /*d890*/  IMAD.MOV.U32 R13, RZ, RZ, R34 ;  /* 0x000000ffff0d7224 */ /* 0x000fe400078e0022 */
.L_x_72974:
[----:B------:R-:W-:Y:S05]  /*d8a0*/  BSYNC B1 ;  /* 0x0000000000017941 */ /* 0x000fea0003800000 */
.L_x_72972:
        /* <DEDUP_REMOVED lines=9> */
.L_x_72976:
[----:B------:R-:W-:Y:S02]  /*d940*/  IMAD.MOV.U32 R17, RZ, RZ, R24 ;  /* 0x000000ffff117224 */ /* 0x000fe400078e0018 */
[----:B------:R-:W-:Y:S02]  /*d950*/  IMAD.MOV.U32 R15, RZ, RZ, R6 ;  /* 0x000000ffff0f7224 */ /* 0x000fe400078e0006 */
[----:B------:R-:W-:Y:S02]  /*d960*/  IMAD.MOV.U32 R24, RZ, RZ, R23 ;  /* 0x000000ffff187224 */ /* 0x000fe400078e0017 */
[----:B------:R-:W-:Y:S02]  /*d970*/  IMAD.MOV.U32 R6, RZ, RZ, R21 ;  /* 0x000000ffff067224 */ /* 0x000fe400078e0015 */
.L_x_72977:
[----:B------:R-:W-:Y:S05]  /*d980*/  BSYNC B1 ;  /* 0x0000000000017941 */ /* 0x000fea0003800000 */
.L_x_72975:
        /* <DEDUP_REMOVED lines=9> */
.L_x_72979:
[----:B------:R-:W-:Y:S02]  /*da20*/  IMAD.MOV.U32 R32, RZ, RZ, R17 ;  /* 0x000000ffff207224 */ /* 0x000fe400078e0011 */
[----:B------:R-:W-:Y:S02]  /*da30*/  IMAD.MOV.U32 R21, RZ, RZ, R15 ;  /* 0x000000ffff157224 */ /* 0x000fe400078e000f */
[----:B------:R-:W-:Y:S02]  /*da40*/  IMAD.MOV.U32 R17, RZ, RZ, R4 ;  /* 0x000000ffff117224 */ /* 0x000fe400078e0004 */
[----:B------:R-:W-:Y:S02]  /*da50*/  IMAD.MOV.U32 R15, RZ, RZ, R2 ;  /* 0x000000ffff0f7224 */ /* 0x000fe400078e0002 */
.L_x_72980:
[----:B------:R-:W-:Y:S05]  /*da60*/  BSYNC B1 ;  /* 0x0000000000017941 */ /* 0x000fea0003800000 */
.L_x_72978:
        /* <DEDUP_REMOVED lines=9> */
.L_x_72982:
[----:B------:R-:W-:Y:S01]  /*db00*/  IMAD.MOV.U32 R4, RZ, RZ, R32 ;  /* 0x000000ffff047224 */ /* 0x000fe200078e0020 */
[----:B------:R-:W-:Y:S01]  /*db10*/  MOV R2, R21 ;  /* 0x0000001500027202 */ /* 0x000fe20000000f00 */
[----:B------:R-:W-:Y:S02]  /*db20*/  IMAD.MOV.U32 R32, RZ, RZ, R11 ;  /* 0x000000ffff207224 */ /* 0x000fe400078e000b */
[----:B------:R-:W-:Y:S02]  /*db30*/  IMAD.MOV.U32 R21, RZ, RZ, R10 ;  /* 0x000000ffff157224 */ /* 0x000fe400078e000a */
.L_x_72983:
[----:B------:R-:W-:Y:S05]  /*db40*/  BSYNC B1 ;  /* 0x0000000000017941 */ /* 0x000fea0003800000 */
.L_x_72981:
        /* <DEDUP_REMOVED lines=9> */
.L_x_72985:
[----:B------:R-:W-:Y:S02]  /*dbe0*/  IMAD.MOV.U32 R11, RZ, RZ, R4 ;  /* 0x000000ffff0b7224 */ /* 0x000fe400078e0004 */
[----:B------:R-:W-:Y:S01]  /*dbf0*/  IMAD.MOV.U32 R10, RZ, RZ, R2 ;  /* 0x000000ffff0a7224 */ /* 0x000fe200078e0002 */
[----:B------:R-:W-:Y:S01]  /*dc00*/  MOV R2, R9 ;  /* 0x0000000900027202 */ /* 0x000fe20000000f00 */
[----:B------:R-:W-:Y:S02]  /*dc10*/  IMAD.MOV.U32 R4, RZ, RZ, R27 ;  /* 0x000000ffff047224 */ /* 0x000fe400078e001b */
.L_x_72986:
[----:B------:R-:W-:Y:S05]  /*dc20*/  BSYNC B1 ;  /* 0x0000000000017941 */ /* 0x000fea0003800000 */
.L_x_72984:
        /* <DEDUP_REMOVED lines=16> */
.L_x_72988:
[----:B------:R-:W-:Y:S02]  /*dd30*/  IMAD.MOV.U32 R20, RZ, RZ, R3 ;  /* 0x000000ffff147224 */ /* 0x000fe400078e0003 */
[----:B------:R-:W-:Y:S01]  /*dd40*/  IMAD.MOV.U32 R34, RZ, RZ, R5 ;  /* 0x000000ffff227224 */ /* 0x000fe200078e0005 */
[----:B------:R-:W-:Y:S01]  /*dd50*/  MOV R5, R8 ;  /* 0x0000000800057202 */ /* 0x000fe20000000f00 */
[----:B------:R-:W-:Y:S02]  /*dd60*/  IMAD.MOV.U32 R3, RZ, RZ, R22 ;  /* 0x000000ffff037224 */ /* 0x000fe400078e0016 */
.L_x_72989:
[----:B------:R-:W-:Y:S05]  /*dd70*/  BSYNC B1 ;  /* 0x0000000000017941 */ /* 0x000fea0003800000 */
.L_x_72987:
        /* <DEDUP_REMOVED lines=9> */
.L_x_72991:
[----:B------:R-:W-:Y:S02]  /*de10*/  IMAD.MOV.U32 R9, RZ, RZ, R20 ;  /* 0x000000ffff097224 */ /* 0x000fe400078e0014 */
[----:B------:R-:W-:Y:S02]  /*de20*/  IMAD.MOV.U32 R23, RZ, RZ, R34 ;  /* 0x000000ffff177224 */ /* 0x000fe400078e0022 */
[----:B------:R-:W-:Y:S02]  /*de30*/  IMAD.MOV.U32 R20, RZ, RZ, R13 ;  /* 0x000000ffff147224 */ /* 0x000fe400078e000d */
[----:B------:R-:W-:Y:S02]  /*de40*/  IMAD.MOV.U32 R34, RZ, RZ, R7 ;  /* 0x000000ffff227224 */ /* 0x000fe400078e0007 */
.L_x_72992:
[----:B------:R-:W-:Y:S05]  /*de50*/  BSYNC B1 ;  /* 0x0000000000017941 */ /* 0x000fea0003800000 */
.L_x_72990:
        /* <DEDUP_REMOVED lines=9> */
.L_x_72994:
[----:B------:R-:W-:Y:S02]  /*def0*/  IMAD.MOV.U32 R8, RZ, RZ, R9 ;  /* 0x000000ffff087224 */ /* 0x000fe400078e0009 */
[----:B------:R-:W-:Y:S02]  /*df00*/  IMAD.MOV.U32 R22, RZ, RZ, R23 ;  /* 0x000000ffff167224 */ /* 0x000fe400078e0017 */
[----:B------:R-:W-:Y:S02]  /*df10*/  IMAD.MOV.U32 R9, RZ, RZ, R24 ;  /* 0x000000ffff097224 */ /* 0x000fe400078e0018 */
[----:B------:R-:W-:Y:S02]  /*df20*/  IMAD.MOV.U32 R23, RZ, RZ, R6 ;  /* 0x000000ffff177224 */ /* 0x000fe400078e0006 */
.L_x_72995:
[----:B------:R-:W-:Y:S05]  /*df30*/  BSYNC B1 ;  /* 0x0000000000017941 */ /* 0x000fea0003800000 */
.L_x_72993:
        /* <DEDUP_REMOVED lines=9> */
.L_x_72997:
[----:B------:R-:W-:Y:S01]  /*dfd0*/  IMAD.MOV.U32 R7, RZ, RZ, R8 ;  /* 0x000000ffff077224 */ /* 0x000fe200078e0008 */
[----:B------:R-:W-:Y:S01]  /*dfe0*/  MOV R6, R22 ;  /* 0x0000001600067202 */ /* 0x000fe20000000f00 */
[----:B------:R-:W-:Y:S02]  /*dff0*/  IMAD.MOV.U32 R8, RZ, RZ, R17 ;  /* 0x000000ffff087224 */ /* 0x000fe400078e0011 */
[----:B------:R-:W-:Y:S02]  /*e000*/  IMAD.MOV.U32 R22, RZ, RZ, R15 ;  /* 0x000000ffff167224 */ /* 0x000fe400078e000f */
.L_x_72998:
[----:B------:R-:W-:Y:S05]  /*e010*/  BSYNC B1 ;  /* 0x0000000000017941 */ /* 0x000fea0003800000 */
.L_x_72996:
        /* <DEDUP_REMOVED lines=9> */
.L_x_73000:
[----:B------:R-:W-:Y:S02]  /*e0b0*/  IMAD.MOV.U32 R13, RZ, RZ, R7 ;  /* 0x000000ffff0d7224 */ /* 0x000fe400078e0007 */
[----:B------:R-:W-:Y:S01]  /*e0c0*/  IMAD.MOV.U32 R15, RZ, RZ, R6 ;  /* 0x000000ffff0f7224 */ /* 0x000fe200078e0006 */
[----:B------:R-:W-:Y:S01]  /*e0d0*/  MOV R6, R21 ;  /* 0x0000001500067202 */ /* 0x000fe20000000f00 */
[----:B------:R-:W-:Y:S02]  /*e0e0*/  IMAD.MOV.U32 R7, RZ, RZ, R32 ;  /* 0x000000ffff077224 */ /* 0x000fe400078e0020 */
.L_x_73001:
[----:B------:R-:W-:Y:S05]  /*e0f0*/  BSYNC B1 ;  /* 0x0000000000017941 */ /* 0x000fea0003800000 */
.L_x_72999:
        /* <DEDUP_REMOVED lines=9> */
.L_x_73003:
[----:B------:R-:W-:Y:S02]  /*e190*/  IMAD.MOV.U32 R24, RZ, RZ, R13 ;  /* 0x000000ffff187224 */ /* 0x000fe400078e000d */
[----:B------:R-:W-:Y:S02]  /*e1a0*/  IMAD.MOV.U32 R17, RZ, RZ, R15 ;  /* 0x000000ffff117224 */ /* 0x000fe400078e000f */
[----:B------:R-:W-:Y:S02]  /*e1b0*/  IMAD.MOV.U32 R13, RZ, RZ, R4 ;  /* 0x000000ffff0d7224 */ /* 0x000fe400078e0004 */
[----:B------:R-:W-:Y:S02]  /*e1c0*/  IMAD.MOV.U32 R15, RZ, RZ, R2 ;  /* 0x000000ffff0f7224 */ /* 0x000fe400078e0002 */
.L_x_73004:
[----:B------:R-:W-:Y:S05]  /*e1d0*/  BSYNC B1 ;  /* 0x0000000000017941 */ /* 0x000fea0003800000 */
.L_x_73002:
        /* <DEDUP_REMOVED lines=9> */
.L_x_73006:
[----:B------:R-:W-:Y:S02]  /*e270*/  IMAD.MOV.U32 R2, RZ, RZ, R24 ;  /* 0x000000ffff027224 */ /* 0x000fe400078e0018 */
[----:B------:R-:W-:Y:S02]  /*e280*/  IMAD.MOV.U32 R4, RZ, RZ, R17 ;  /* 0x000000ffff047224 */ /* 0x000fe400078e0011 */
[----:B------:R-:W-:Y:S02]  /*e290*/  IMAD.MOV.U32 R24, RZ, RZ, R11 ;  /* 0x000000ffff187224 */ /* 0x000fe400078e000b */
[----:B------:R-:W-:Y:S02]  /*e2a0*/  IMAD.MOV.U32 R17, RZ, RZ, R10 ;  /* 0x000000ffff117224 */ /* 0x000fe400078e000a */
.L_x_73007:
[----:B------:R-:W-:Y:S05]  /*e2b0*/  BSYNC B1 ;  /* 0x0000000000017941 */ /* 0x000fea0003800000 */
.L_x_73005:
        /* <DEDUP_REMOVED lines=16> */
.L_x_73009:
[----:B------:R-:W-:Y:S02]  /*e3c0*/  IMAD.MOV.U32 R10, RZ, RZ, R3 ;  /* 0x000000ffff0a7224 */ /* 0x000fe400078e0003 */
[----:B------:R-:W-:Y:S02]  /*e3d0*/  IMAD.MOV.U32 R18, RZ, RZ, R5 ;  /* 0x000000ffff127224 */ /* 0x000fe400078e0005 */
[----:B------:R-:W-:Y:S02]  /*e3e0*/  IMAD.MOV.U32 R3, RZ, RZ, R20 ;  /* 0x000000ffff037224 */ /* 0x000fe400078e0014 */
[----:B------:R-:W-:Y:S02]  /*e3f0*/  IMAD.MOV.U32 R5, RZ, RZ, R34 ;  /* 0x000000ffff057224 */ /* 0x000fe400078e0022 */
.L_x_73010:
[----:B------:R-:W-:Y:S05]  /*e400*/  BSYNC B1 ;  /* 0x0000000000017941 */ /* 0x000fea0003800000 */
.L_x_73008:
        /* <DEDUP_REMOVED lines=9> */
.L_x_73012:
[----:B------:R-:W-:Y:S01]  /*e4a0*/  IMAD.MOV.U32 R11, RZ, RZ, R10 ;  /* 0x000000ffff0b7224 */ /* 0x000fe200078e000a */
[----:B------:R-:W-:Y:S01]  /*e4b0*/  MOV R21, R18 ;  /* 0x0000001200157202 */ /* 0x000fe20000000f00 */
[----:B------:R-:W-:Y:S02]  /*e4c0*/  IMAD.MOV.U32 R10, RZ, RZ, R9 ;  /* 0x000000ffff0a7224 */ /* 0x000fe400078e0009 */
[----:B------:R-:W-:Y:S02]  /*e4d0*/  IMAD.MOV.U32 R18, RZ, RZ, R23 ;  /* 0x000000ffff127224 */ /* 0x000fe400078e0017 */
.L_x_73013:
[----:B------:R-:W-:Y:S05]  /*e4e0*/  BSYNC B1 ;  /* 0x0000000000017941 */ /* 0x000fea0003800000 */
.L_x_73011:
        /* <DEDUP_REMOVED lines=9> */
.L_x_73015:
[----:B------:R-:W-:Y:S02]  /*e580*/  IMAD.MOV.U32 R20, RZ, RZ, R11 ;  /* 0x000000ffff147224 */ /* 0x000fe400078e000b */
[----:B------:R-:W-:Y:S01]  /*e590*/  IMAD.MOV.U32 R9, RZ, RZ, R21 ;  /* 0x000000ffff097224 */ /* 0x000fe200078e0015 */
[----:B------:R-:W-:Y:S01]  /*e5a0*/  MOV R21, R22 ;  /* 0x0000001600157202 */ /* 0x000fe20000000f00 */
[----:B------:R-:W-:Y:S02]  /*e5b0*/  IMAD.MOV.U32 R11, RZ, RZ, R8 ;  /* 0x000000ffff0b7224 */ /* 0x000fe400078e0008 */
.L_x_73016:
[----:B------:R-:W-:Y:S05]  /*e5c0*/  BSYNC B1 ;  /* 0x0000000000017941 */ /* 0x000fea0003800000 */
.L_x_73014:
        /* <DEDUP_REMOVED lines=9> */
.L_x_73018:
[----:B------:R-:W-:Y:S02]  /*e660*/  IMAD.MOV.U32 R8, RZ, RZ, R20 ;  /* 0x000000ffff087224 */ /* 0x000fe400078e0014 */
[----:B------:R-:W-:Y:S02]  /*e670*/  IMAD.MOV.U32 R22, RZ, RZ, R9 ;  /* 0x000000ffff167224 */ /* 0x000fe400078e0009 */
[----:B------:R-:W-:Y:S02]  /*e680*/  IMAD.MOV.U32 R20, RZ, RZ, R7 ;  /* 0x000000ffff147224 */ /* 0x000fe400078e0007 */
[----:B------:R-:W-:Y:S02]  /*e690*/  IMAD.MOV.U32 R9, RZ, RZ, R6 ;  /* 0x000000ffff097224 */ /* 0x000fe400078e0006 */
.L_x_73019:
[----:B------:R-:W-:Y:S05]  /*e6a0*/  BSYNC B1 ;  /* 0x0000000000017941 */ /* 0x000fea0003800000 */
.L_x_73017:
        /* <DEDUP_REMOVED lines=9> */
.L_x_73021:
[----:B------:R-:W-:Y:S02]  /*e740*/  IMAD.MOV.U32 R7, RZ, RZ, R8 ;  /* 0x000000ffff077224 */ /* 0x000fe400078e0008 */
[----:B------:R-:W-:Y:S02]  /*e750*/  IMAD.MOV.U32 R6, RZ, RZ, R22 ;  /* 0x000000ffff067224 */ /* 0x000fe400078e0016 */
[----:B------:R-:W-:Y:S02]  /*e760*/  IMAD.MOV.U32 R8, RZ, RZ, R13 ;  /* 0x000000ffff087224 */ /* 0x000fe400078e000d */
[----:B------:R-:W-:Y:S02]  /*e770*/  IMAD.MOV.U32 R22, RZ, RZ, R15 ;  /* 0x000000ffff167224 */ /* 0x000fe400078e000f */
.L_x_73022:
[----:B------:R-:W-:Y:S05]  /*e780*/  BSYNC B1 ;  /* 0x0000000000017941 */ /* 0x000fea0003800000 */
.L_x_73020:
        /* <DEDUP_REMOVED lines=9> */
.L_x_73024:
[----:B------:R-:W-:Y:S01]  /*e820*/  IMAD.MOV.U32 R13, RZ, RZ, R7 ;  /* 0x000000ffff0d7224 */ /* 0x000fe200078e0007 */
[----:B------:R-:W-:Y:S01]  /*e830*/  MOV R15, R6 ;  /* 0x00000006000f7202 */ /* 0x000fe20000000f00 */
[----:B------:R-:W-:Y:S02]  /*e840*/  IMAD.MOV.U32 R7, RZ, RZ, R24 ;  /* 0x000000ffff077224 */ /* 0x000fe400078e0018 */
[----:B------:R-:W-:Y:S02]  /*e850*/  IMAD.MOV.U32 R6, RZ, RZ, R17 ;  /* 0x000000ffff067224 */ /* 0x000fe400078e0011 */
.L_x_73025:
[----:B------:R-:W-:Y:S05]  /*e860*/  BSYNC B1 ;  /* 0x0000000000017941 */ /* 0x000fea0003800000 */
.L_x_73023:
        /* <DEDUP_REMOVED lines=9> */
.L_x_73027:
[----:B------:R-:W-:Y:S02]  /*e900*/  IMAD.MOV.U32 R17, RZ, RZ, R13 ;  /* 0x000000ffff117224 */ /* 0x000fe400078e000d */
[----:B------:R-:W-:Y:S01]  /*e910*/  IMAD.MOV.U32 R23, RZ, RZ, R15 ;  /* 0x000000ffff177224 */ /* 0x000fe200078e000f */
[----:B------:R-:W-:Y:S01]  /*e920*/  MOV R15, R4 ;  /* 0x00000004000f7202 */ /* 0x000fe20000000f00 */
[----:B------:R-:W-:Y:S02]  /*e930*/  IMAD.MOV.U32 R13, RZ, RZ, R2 ;  /* 0x000000ffff0d7224 */ /* 0x000fe400078e0002 */
.L_x_73028:
[----:B------:R-:W-:Y:S05]  /*e940*/  BSYNC B1 ;  /* 0x0000000000017941 */ /* 0x000fea0003800000 */
.L_x_73026:
        /* <DEDUP_REMOVED lines=16> */
.L_x_73030:
[----:B------:R-:W-:Y:S02]  /*ea50*/  IMAD.MOV.U32 R2, RZ, RZ, R3 ;  /* 0x000000ffff027224 */ /* 0x000fe400078e0003 */
[----:B------:R-:W-:Y:S01]  /*ea60*/  IMAD.MOV.U32 R4, RZ, RZ, R5 ;  /* 0x000000ffff047224 */ /* 0x000fe200078e0005 */
[----:B------:R-:W-:Y:S01]  /*ea70*/  MOV R5, R18 ;  /* 0x0000001200057202 */ /* 0x000fe20000000f00 */
[----:B------:R-:W-:Y:S02]  /*ea80*/  IMAD.MOV.U32 R3, RZ, RZ, R10 ;  /* 0x000000ffff037224 */ /* 0x000fe400078e000a */
.L_x_73031:
[----:B------:R-:W-:Y:S05]  /*ea90*/  BSYNC B1 ;  /* 0x0000000000017941 */ /* 0x000fea0003800000 */
.L_x_73029:
        /* <DEDUP_REMOVED lines=9> */
.L_x_73033:
[----:B------:R-:W-:Y:S02]  /*eb30*/  IMAD.MOV.U32 R27, RZ, RZ, R2 ;  /* 0x000000ffff1b7224 */ /* 0x000fe400078e0002 */
[----:B------:R-:W-:Y:S02]  /*eb40*/  IMAD.MOV.U32 R10, RZ, RZ, R4 ;  /* 0x000000ffff0a7224 */ /* 0x000fe400078e0004 */
[----:B------:R-:W-:Y:S02]  /*eb50*/  IMAD.MOV.U32 R2, RZ, RZ, R11 ;  /* 0x000000ffff027224 */ /* 0x000fe400078e000b */
[----:B------:R-:W-:Y:S02]  /*eb60*/  IMAD.MOV.U32 R4, RZ, RZ, R21 ;  /* 0x000000ffff047224 */ /* 0x000fe400078e0015 */
.L_x_73034:
[----:B------:R-:W-:Y:S05]  /*eb70*/  BSYNC B1 ;  /* 0x0000000000017941 */ /* 0x000fea0003800000 */
.L_x_73032:
        /* <DEDUP_REMOVED lines=9> */
.L_x_73036:
[----:B------:R-:W-:Y:S02]  /*ec10*/  IMAD.MOV.U32 R11, RZ, RZ, R27 ;  /* 0x000000ffff0b7224 */ /* 0x000fe400078e001b */
[----:B------:R-:W-:Y:S02]  /*ec20*/  IMAD.MOV.U32 R21, RZ, RZ, R10 ;  /* 0x000000ffff157224 */ /* 0x000fe400078e000a */
[----:B------:R-:W-:Y:S02]  /*ec30*/  IMAD.MOV.U32 R27, RZ, RZ, R20 ;  /* 0x000000ffff1b7224 */ /* 0x000fe400078e0014 */
[----:B------:R-:W-:Y:S02]  /*ec40*/  IMAD.MOV.U32 R10, RZ, RZ, R9 ;  /* 0x000000ffff0a7224 */ /* 0x000fe400078e0009 */
.L_x_73037:
[----:B------:R-:W-:Y:S05]  /*ec50*/  BSYNC B1 ;  /* 0x0000000000017941 */ /* 0x000fea0003800000 */
.L_x_73035:
        /* <DEDUP_REMOVED lines=9> */
.L_x_73039:
[----:B------:R-:W-:Y:S01]  /*ecf0*/  IMAD.MOV.U32 R16, RZ, RZ, R11 ;  /* 0x000000ffff107224 */ /* 0x000fe200078e000b */
[----:B------:R-:W-:Y:S01]  /*ed00*/  MOV R9, R21 ;  /* 0x0000001500097202 */ /* 0x000fe20000000f00 */
[----:B------:R-:W-:Y:S02]  /*ed10*/  IMAD.MOV.U32 R11, RZ, RZ, R8 ;  /* 0x000000ffff0b7224 */ /* 0x000fe400078e0008 */
[----:B------:R-:W-:Y:S02]  /*ed20*/  IMAD.MOV.U32 R21, RZ, RZ, R22 ;  /* 0x000000ffff157224 */ /* 0x000fe400078e0016 */
.L_x_73040:
[----:B------:R-:W-:Y:S05]  /*ed30*/  BSYNC B1 ;  /* 0x0000000000017941 */ /* 0x000fea0003800000 */
.L_x_73038:
        /* <DEDUP_REMOVED lines=9> */
.L_x_73042:
[----:B------:R-:W-:Y:S02]  /*edd0*/  IMAD.MOV.U32 R8, RZ, RZ, R16 ;  /* 0x000000ffff087224 */ /* 0x000fe400078e0010 */
[----:B------:R-:W-:Y:S01]  /*ede0*/  IMAD.MOV.U32 R18, RZ, RZ, R9 ;  /* 0x000000ffff127224 */ /* 0x000fe200078e0009 */
[----:B------:R-:W-:Y:S01]  /*edf0*/  MOV R9, R6 ;  /* 0x0000000600097202 */ /* 0x000fe20000000f00 */
[----:B------:R-:W-:Y:S02]  /*ee00*/  IMAD.MOV.U32 R16, RZ, RZ, R7 ;  /* 0x000000ffff107224 */ /* 0x000fe400078e0007 */
.L_x_73043:
[----:B------:R-:W-:Y:S05]  /*ee10*/  BSYNC B1 ;  /* 0x0000000000017941 */ /* 0x000fea0003800000 */
.L_x_73041:
        /* <DEDUP_REMOVED lines=9> */
.L_x_73045:
[----:B------:R-:W-:Y:S02]  /*eeb0*/  IMAD.MOV.U32 R6, RZ, RZ, R8 ;  /* 0x000000ffff067224 */ /* 0x000fe400078e0008 */
[----:B------:R-:W-:Y:S02]  /*eec0*/  IMAD.MOV.U32 R20, RZ, RZ, R18 ;  /* 0x000000ffff147224 */ /* 0x000fe400078e0012 */
[----:B------:R-:W-:Y:S02]  /*eed0*/  IMAD.MOV.U32 R8, RZ, RZ, R13 ;  /* 0x000000ffff087224 */ /* 0x000fe400078e000d */
[----:B------:R-:W-:Y:S02]  /*eee0*/  IMAD.MOV.U32 R18, RZ, RZ, R15 ;  /* 0x000000ffff127224 */ /* 0x000fe400078e000f */
.L_x_73046:
[----:B------:R-:W-:Y:S05]  /*eef0*/  BSYNC B1 ;  /* 0x0000000000017941 */ /* 0x000fea0003800000 */
.L_x_73044:
        /* <DEDUP_REMOVED lines=9> */
.L_x_73048:
[----:B------:R-:W-:Y:S02]  /*ef90*/  IMAD.MOV.U32 R7, RZ, RZ, R6 ;  /* 0x000000ffff077224 */ /* 0x000fe400078e0006 */
[----:B------:R-:W-:Y:S02]  /*efa0*/  IMAD.MOV.U32 R13, RZ, RZ, R20 ;  /* 0x000000ffff0d7224 */ /* 0x000fe400078e0014 */
[----:B------:R-:W-:Y:S02]  /*efb0*/  IMAD.MOV.U32 R6, RZ, RZ, R17 ;  /* 0x000000ffff067224 */ /* 0x000fe400078e0011 */
[----:B------:R-:W-:Y:S02]  /*efc0*/  IMAD.MOV.U32 R20, RZ, RZ, R23 ;  /* 0x000000ffff147224 */ /* 0x000fe400078e0017 */
.L_x_73049:
[----:B------:R-:W-:Y:S05]  /*efd0*/  BSYNC B1 ;  /* 0x0000000000017941 */ /* 0x000fea0003800000 */
.L_x_73047:
        /* <DEDUP_REMOVED lines=16> */
.L_x_73051:
[----:B------:R-:W-:Y:S02]  /*f0e0*/  IMAD.MOV.U32 R14, RZ, RZ, R3 ;  /* 0x000000ffff0e7224 */ /* 0x000fe400078e0003 */
[----:B------:R-:W-:Y:S02]  /*f0f0*/  IMAD.MOV.U32 R15, RZ, RZ, R5 ;  /* 0x000000ffff0f7224 */ /* 0x000fe400078e0005 */
[----:B------:R-:W-:Y:S02]  /*f100*/  IMAD.MOV.U32 R3, RZ, RZ, R2 ;  /* 0x000000ffff037224 */ /* 0x000fe400078e0002 */
[----:B------:R-:W-:Y:S02]  /*f110*/  IMAD.MOV.U32 R5, RZ, RZ, R4 ;  /* 0x000000ffff057224 */ /* 0x000fe400078e0004 */
.L_x_73052:
[----:B------:R-:W-:Y:S05]  /*f120*/  BSYNC B1 ;  /* 0x0000000000017941 */ /* 0x000fea0003800000 */
.L_x_73050:
        /* <DEDUP_REMOVED lines=9> */
.L_x_73054:
[----:B------:R-:W-:Y:S01]  /*f1c0*/  IMAD.MOV.U32 R17, RZ, RZ, R14 ;  /* 0x000000ffff117224 */ /* 0x000fe200078e000e */
[----:B------:R-:W-:Y:S01]  /*f1d0*/  MOV R22, R15 ;  /* 0x0000000f00167202 */ /* 0x000fe20000000f00 */
[----:B------:R-:W-:Y:S02]  /*f1e0*/  IMAD.MOV.U32 R14, RZ, RZ, R27 ;  /* 0x000000ffff0e7224 */ /* 0x000fe400078e001b */
[----:B------:R-:W-:Y:S02]  /*f1f0*/  IMAD.MOV.U32 R15, RZ, RZ, R10 ;  /* 0x000000ffff0f7224 */ /* 0x000fe400078e000a */
.L_x_73055:
[----:B------:R-:W-:Y:S05]  /*f200*/  BSYNC B1 ;  /* 0x0000000000017941 */ /* 0x000fea0003800000 */
.L_x_73053:
        /* <DEDUP_REMOVED lines=9> */
.L_x_73057:
[----:B------:R-:W-:Y:S02]  /*f2a0*/  IMAD.MOV.U32 R23, RZ, RZ, R17 ;  /* 0x000000ffff177224 */ /* 0x000fe400078e0011 */
[----:B------:R-:W-:Y:S01]  /*f2b0*/  IMAD.MOV.U32 R24, RZ, RZ, R22 ;  /* 0x000000ffff187224 */ /* 0x000fe200078e0016 */
[----:B------:R-:W-:Y:S01]  /*f2c0*/  MOV R22, R21 ;  /* 0x0000001500167202 */ /* 0x000fe20000000f00 */
[----:B------:R-:W-:Y:S02]  /*f2d0*/  IMAD.MOV.U32 R17, RZ, RZ, R11 ;  /* 0x000000ffff117224 */ /* 0x000fe400078e000b */
.L_x_73058:
[----:B------:R-:W-:Y:S05]  /*f2e0*/  BSYNC B1 ;  /* 0x0000000000017941 */ /* 0x000fea0003800000 */
.L_x_73056:
        /* <DEDUP_REMOVED lines=9> */
.L_x_73060:
[----:B------:R-:W-:Y:S02]  /*f380*/  IMAD.MOV.U32 R21, RZ, RZ, R23 ;  /* 0x000000ffff157224 */ /* 0x000fe400078e0017 */
[----:B------:R-:W-:Y:S02]  /*f390*/  IMAD.MOV.U32 R27, RZ, RZ, R24 ;  /* 0x000000ffff1b7224 */ /* 0x000fe400078e0018 */
[----:B------:R-:W-:Y:S02]  /*f3a0*/  IMAD.MOV.U32 R23, RZ, RZ, R16 ;  /* 0x000000ffff177224 */ /* 0x000fe400078e0010 */
[----:B------:R-:W-:Y:S02]  /*f3b0*/  IMAD.MOV.U32 R24, RZ, RZ, R9 ;  /* 0x000000ffff187224 */ /* 0x000fe400078e0009 */
.L_x_73061:
[----:B------:R-:W-:Y:S05]  /*f3c0*/  BSYNC B1 ;  /* 0x0000000000017941 */ /* 0x000fea0003800000 */
.L_x_73059:
        /* <DEDUP_REMOVED lines=9> */
.L_x_73063:
[----:B------:R-:W-:Y:S02]  /*f460*/  IMAD.MOV.U32 R16, RZ, RZ, R21 ;  /* 0x000000ffff107224 */ /* 0x000fe400078e0015 */
[----:B------:R-:W-:Y:S02]  /*f470*/  IMAD.MOV.U32 R28, RZ, RZ, R27 ;  /* 0x000000ffff1c7224 */ /* 0x000fe400078e001b */
[----:B------:R-:W-:Y:S02]  /*f480*/  IMAD.MOV.U32 R21, RZ, RZ, R8 ;  /* 0x000000ffff157224 */ /* 0x000fe400078e0008 */
[----:B------:R-:W-:Y:S02]  /*f490*/  IMAD.MOV.U32 R27, RZ, RZ, R18 ;  /* 0x000000ffff1b7224 */ /* 0x000fe400078e0012 */
.L_x_73064:
[----:B------:R-:W-:Y:S05]  /*f4a0*/  BSYNC B1 ;  /* 0x0000000000017941 */ /* 0x000fea0003800000 */
.L_x_73062:
        /* <DEDUP_REMOVED lines=9> */
.L_x_73066:
[----:B------:R-:W-:Y:S01]  /*f540*/  IMAD.MOV.U32 R18, RZ, RZ, R16 ;  /* 0x000000ffff127224 */ /* 0x000fe200078e0010 */
[----:B------:R-:W-:Y:S01]  /*f550*/  MOV R29, R28 ;  /* 0x0000001c001d7202 */ /* 0x000fe20000000f00 */
[----:B------:R-:W-:Y:S02]  /*f560*/  IMAD.MOV.U32 R16, RZ, RZ, R6 ;  /* 0x000000ffff107224 */ /* 0x000fe400078e0006 */
[----:B------:R-:W-:Y:S02]  /*f570*/  IMAD.MOV.U32 R28, RZ, RZ, R20 ;  /* 0x000000ffff1c7224 */ /* 0x000fe400078e0014 */
.L_x_73067:
[----:B------:R-:W-:Y:S05]  /*f580*/  BSYNC B1 ;  /* 0x0000000000017941 */ /* 0x000fea0003800000 */
.L_x_73065:
        /* <DEDUP_REMOVED lines=9> */
.L_x_73069:
[----:B------:R-:W-:Y:S02]  /*f620*/  IMAD.MOV.U32 R20, RZ, RZ, R18 ;  /* 0x000000ffff147224 */ /* 0x000fe400078e0012 */
[----:B------:R-:W-:Y:S01]  /*f630*/  IMAD.MOV.U32 R30, RZ, RZ, R29 ;  /* 0x000000ffff1e7224 */ /* 0x000fe200078e001d */
[----:B------:R-:W-:Y:S01]  /*f640*/  MOV R29, R13 ;  /* 0x0000000d001d7202 */ /* 0x000fe20000000f00 */
[----:B------:R-:W-:Y:S02]  /*f650*/  IMAD.MOV.U32 R18, RZ, RZ, R7 ;  /* 0x000000ffff127224 */ /* 0x000fe400078e0007 */
.L_x_73070:
[----:B------:R-:W-:Y:S05]  /*f660*/  BSYNC B1 ;  /* 0x0000000000017941 */ /* 0x000fea0003800000 */
.L_x_73068:
        /* <DEDUP_REMOVED lines=16> */
.L_x_73072:
[----:B------:R-:W-:Y:S02]  /*f770*/  IMAD.MOV.U32 R2, RZ, RZ, R3 ;  /* 0x000000ffff027224 */ /* 0x000fe400078e0003 */
[----:B------:R-:W-:Y:S01]  /*f780*/  IMAD.MOV.U32 R4, RZ, RZ, R5 ;  /* 0x000000ffff047224 */ /* 0x000fe200078e0005 */
[----:B------:R-:W-:Y:S01]  /*f790*/  MOV R5, R15 ;  /* 0x0000000f00057202 */ /* 0x000fe20000000f00 */
[----:B------:R-:W-:Y:S02]  /*f7a0*/  IMAD.MOV.U32 R3, RZ, RZ, R14 ;  /* 0x000000ffff037224 */ /* 0x000fe400078e000e */
.L_x_73073:
[----:B------:R-:W-:Y:S05]  /*f7b0*/  BSYNC B1 ;  /* 0x0000000000017941 */ /* 0x000fea0003800000 */
.L_x_73071:
        /* <DEDUP_REMOVED lines=9> */
.L_x_73075:
[----:B------:R-:W-:Y:S02]  /*f850*/  IMAD.MOV.U32 R11, RZ, RZ, R2 ;  /* 0x000000ffff0b7224 */ /* 0x000fe400078e0002 */
[----:B------:R-:W-:Y:S02]  /*f860*/  IMAD.MOV.U32 R39, RZ, RZ, R4 ;  /* 0x000000ffff277224 */ /* 0x000fe400078e0004 */
[----:B------:R-:W-:Y:S02]  /*f870*/  IMAD.MOV.U32 R2, RZ, RZ, R17 ;  /* 0x000000ffff027224 */ /* 0x000fe400078e0011 */
[----:B------:R-:W-:Y:S02]  /*f880*/  IMAD.MOV.U32 R4, RZ, RZ, R22 ;  /* 0x000000ffff047224 */ /* 0x000fe400078e0016 */
.L_x_73076:
[----:B------:R-:W-:Y:S05]  /*f890*/  BSYNC B1 ;  /* 0x0000000000017941 */ /* 0x000fea0003800000 */
.L_x_73074:
        /* <DEDUP_REMOVED lines=9> */
.L_x_73078:
[----:B------:R-:W-:Y:S02]  /*f930*/  IMAD.MOV.U32 R10, RZ, RZ, R11 ;  /* 0x000000ffff0a7224 */ /* 0x000fe400078e000b */
[----:B------:R-:W-:Y:S02]  /*f940*/  IMAD.MOV.U32 R38, RZ, RZ, R39 ;  /* 0x000000ffff267224 */ /* 0x000fe400078e0027 */
[----:B------:R-:W-:Y:S02]  /*f950*/  IMAD.MOV.U32 R11, RZ, RZ, R23 ;  /* 0x000000ffff0b7224 */ /* 0x000fe400078e0017 */
[----:B------:R-:W-:Y:S02]  /*f960*/  IMAD.MOV.U32 R39, RZ, RZ, R24 ;  /* 0x000000ffff277224 */ /* 0x000fe400078e0018 */
.L_x_73079:
[----:B------:R-:W-:Y:S05]  /*f970*/  BSYNC B1 ;  /* 0x0000000000017941 */ /* 0x000fea0003800000 */
.L_x_73077:
        /* <DEDUP_REMOVED lines=9> */
.L_x_73081:
[----:B------:R-:W-:Y:S01]  /*fa10*/  IMAD.MOV.U32 R9, RZ, RZ, R10 ;  /* 0x000000ffff097224 */ /* 0x000fe200078e000a */
[----:B------:R-:W-:Y:S01]  /*fa20*/  MOV R37, R38 ;  /* 0x0000002600257202 */ /* 0x000fe20000000f00 */
[----:B------:R-:W-:Y:S02]  /*fa30*/  IMAD.MOV.U32 R10, RZ, RZ, R21 ;  /* 0x000000ffff0a7224 */ /* 0x000fe400078e0015 */
[----:B------:R-:W-:Y:S02]  /*fa40*/  IMAD.MOV.U32 R38, RZ, RZ, R27 ;  /* 0x000000ffff267224 */ /* 0x000fe400078e001b */
.L_x_73082:
[----:B------:R-:W-:Y:S05]  /*fa50*/  BSYNC B1 ;  /* 0x0000000000017941 */ /* 0x000fea0003800000 */
.L_x_73080:
        /* <DEDUP_REMOVED lines=9> */
.L_x_73084:
[----:B------:R-:W-:Y:S02]  /*faf0*/  IMAD.MOV.U32 R8, RZ, RZ, R9 ;  /* 0x000000ffff087224 */ /* 0x000fe400078e0009 */
[----:B------:R-:W-:Y:S01]  /*fb00*/  IMAD.MOV.U32 R36, RZ, RZ, R37 ;  /* 0x000000ffff247224 */ /* 0x000fe200078e0025 */
[----:B------:R-:W-:Y:S01]  /*fb10*/  MOV R37, R28 ;  /* 0x0000001c00257202 */ /* 0x000fe20000000f00 */
[----:B------:R-:W-:Y:S02]  /*fb20*/  IMAD.MOV.U32 R9, RZ, RZ, R16 ;  /* 0x000000ffff097224 */ /* 0x000fe400078e0010 */
.L_x_73085:
[----:B------:R-:W-:Y:S05]  /*fb30*/  BSYNC B1 ;  /* 0x0000000000017941 */ /* 0x000fea0003800000 */
.L_x_73083:
        /* <DEDUP_REMOVED lines=9> */
.L_x_73087:
[----:B------:R-:W-:Y:S02]  /*fbd0*/  IMAD.MOV.U32 R7, RZ, RZ, R8 ;  /* 0x000000ffff077224 */ /* 0x000fe400078e0008 */
[----:B------:R-:W-:Y:S02]  /*fbe0*/  IMAD.MOV.U32 R35, RZ, RZ, R36 ;  /* 0x000000ffff237224 */ /* 0x000fe400078e0024 */
[----:B------:R-:W-:Y:S02]  /*fbf0*/  IMAD.MOV.U32 R8, RZ, RZ, R18 ;  /* 0x000000ffff087224 */ /* 0x000fe400078e0012 */
[----:B------:R-:W-:Y:S02]  /*fc00*/  IMAD.MOV.U32 R36, RZ, RZ, R29 ;  /* 0x000000ffff247224 */ /* 0x000fe400078e001d */
.L_x_73088:
[----:B------:R-:W-:Y:S05]  /*fc10*/  BSYNC B1 ;  /* 0x0000000000017941 */ /* 0x000fea0003800000 */
.L_x_73086:
        /* <DEDUP_REMOVED lines=9> */
.L_x_73090:
[----:B------:R-:W-:Y:S02]  /*fcb0*/  IMAD.MOV.U32 R6, RZ, RZ, R7 ;  /* 0x000000ffff067224 */ /* 0x000fe400078e0007 */
[----:B------:R-:W-:Y:S02]  /*fcc0*/  IMAD.MOV.U32 R34, RZ, RZ, R35 ;  /* 0x000000ffff227224 */ /* 0x000fe400078e0023 */
[----:B------:R-:W-:Y:S02]  /*fcd0*/  IMAD.MOV.U32 R7, RZ, RZ, R20 ;  /* 0x000000ffff077224 */ /* 0x000fe400078e0014 */
[----:B------:R-:W-:Y:S02]  /*fce0*/  IMAD.MOV.U32 R35, RZ, RZ, R30 ;  /* 0x000000ffff237224 */ /* 0x000fe400078e001e */
.L_x_73091:
[----:B------:R-:W-:Y:S05]  /*fcf0*/  BSYNC B1 ;  /* 0x0000000000017941 */ /* 0x000fea0003800000 */
.L_x_73089:
[----:B------:R-:W-:Y:S02]  /*fd00*/  FADD.FTZ R33, R19, R33 ;  /* 0x0000002113217221 */ /* 0x000fe40000010000 */
[----:B------:R-:W-:Y:S02]  /*fd10*/  IMAD.MOV.U32 R32, RZ, RZ, R0 ;  /* 0x000000ffff207224 */ /* 0x000fe400078e0000 */
.L_x_72923:
[----:B--234-:R-:W-:Y:S05]  /*fd20*/  BSYNC B0 ;  /* 0x0000000000007941 */ /* 0x01cfea0003800000 */
.L_x_72922:
        /* <DEDUP_REMOVED lines=46> */
.L_x_73095:
[----:B------:R-:W-:Y:S02]  /*10010*/  IMAD.MOV.U32 R17, RZ, RZ, R3 ;  /* 0x000000ffff117224 */ /* 0x000fe400078e0003 */
[----:B------:R-:W-:Y:S02]  /*10020*/  IMAD.MOV.U32 R32, RZ, RZ, R5 ;  /* 0x000000ffff207224 */ /* 0x000fe400078e0005 */
[----:B------:R-:W-:Y:S02]  /*10030*/  IMAD.MOV.U32 R3, RZ, RZ, R2 ;  /* 0x000000ffff037224 */ /* 0x000fe400078e0002 */
[----:B------:R-:W-:Y:S02]  /*10040*/  IMAD.MOV.U32 R5, RZ, RZ, R4 ;  /* 0x000000ffff057224 */ /* 0x000fe400078e0004 */
.L_x_73096:
[----:B------:R-:W-:Y:S05]  /*10050*/  BSYNC B1 ;  /* 0x0000000000017941 */ /* 0x000fea0003800000 */
.L_x_73094:
        /* <DEDUP_REMOVED lines=9> */
.L_x_73098:
[----:B------:R-:W-:Y:S01]  /*100f0*/  MOV R23, R17 ;  /* 0x0000001100177202 */ /* 0x000fe20000000f00 */
[----:B------:R-:W-:Y:S02]  /*10100*/  IMAD.MOV.U32 R21, RZ, RZ, R32 ;  /* 0x000000ffff157224 */ /* 0x000fe400078e0020 */
[----:B------:R-:W-:Y:S02]  /*10110*/  IMAD.MOV.U32 R17, RZ, RZ, R11 ;  /* 0x000000ffff117224 */ /* 0x000fe400078e000b */
[----:B------:R-:W-:Y:S02]  /*10120*/  IMAD.MOV.U32 R32, RZ, RZ, R39 ;  /* 0x000000ffff207224 */ /* 0x000fe400078e0027 */
.L_x_73099:
[----:B------:R-:W-:Y:S05]  /*10130*/  BSYNC B1 ;  /* 0x0000000000017941 */ /* 0x000fea0003800000 */
.L_x_73097:
        /* <DEDUP_REMOVED lines=9> */
.L_x_73101:
[----:B------:R-:W-:Y:S01]  /*101d0*/  IMAD.MOV.U32 R4, RZ, RZ, R23 ;  /* 0x000000ffff047224 */ /* 0x000fe200078e0017 */
[----:B------:R-:W-:Y:S01]  /*101e0*/  MOV R23, R10 ;  /* 0x0000000a00177202 */ /* 0x000fe20000000f00 */
[----:B------:R-:W-:Y:S02]  /*101f0*/  IMAD.MOV.U32 R2, RZ, RZ, R21 ;  /* 0x000000ffff027224 */ /* 0x000fe400078e0015 */
[----:B------:R-:W-:Y:S02]  /*10200*/  IMAD.MOV.U32 R21, RZ, RZ, R38 ;  /* 0x000000ffff157224 */ /* 0x000fe400078e0026 */
.L_x_73102:
[----:B------:R-:W-:Y:S05]  /*10210*/  BSYNC B1 ;  /* 0x0000000000017941 */ /* 0x000fea0003800000 */
.L_x_73100:
        /* <DEDUP_REMOVED lines=9> */
.L_x_73104:
[----:B------:R-:W-:Y:S02]  /*102b0*/  IMAD.MOV.U32 R27, RZ, RZ, R4 ;  /* 0x000000ffff1b7224 */ /* 0x000fe400078e0004 */
[----:B------:R-:W-:Y:S02]  /*102c0*/  IMAD.MOV.U32 R11, RZ, RZ, R2 ;  /* 0x000000ffff0b7224 */ /* 0x000fe400078e0002 */
[----:B------:R-:W-:Y:S02]  /*102d0*/  IMAD.MOV.U32 R4, RZ, RZ, R9 ;  /* 0x000000ffff047224 */ /* 0x000fe400078e0009 */
[----:B------:R-:W-:Y:S02]  /*102e0*/  IMAD.MOV.U32 R2, RZ, RZ, R37 ;  /* 0x000000ffff027224 */ /* 0x000fe400078e0025 */
.L_x_73105:
[----:B------:R-:W-:Y:S05]  /*102f0*/  BSYNC B1 ;  /* 0x0000000000017941 */ /* 0x000fea0003800000 */
.L_x_73103:
        /* <DEDUP_REMOVED lines=9> */
.L_x_73107:
[----:B------:R-:W-:Y:S02]  /*10390*/  IMAD.MOV.U32 R38, RZ, RZ, R27 ;  /* 0x000000ffff267224 */ /* 0x000fe400078e001b */
[----:B------:R-:W-:Y:S02]  /*103a0*/  IMAD.MOV.U32 R10, RZ, RZ, R11 ;  /* 0x000000ffff0a7224 */ /* 0x000fe400078e000b */
[----:B------:R-:W-:Y:S02]  /*103b0*/  IMAD.MOV.U32 R27, RZ, RZ, R8 ;  /* 0x000000ffff1b7224 */ /* 0x000fe400078e0008 */
[----:B------:R-:W-:Y:S02]  /*103c0*/  IMAD.MOV.U32 R11, RZ, RZ, R36 ;  /* 0x000000ffff0b7224 */ /* 0x000fe400078e0024 */
.L_x_73108:
[----:B------:R-:W-:Y:S05]  /*103d0*/  BSYNC B1 ;  /* 0x0000000000017941 */ /* 0x000fea0003800000 */
.L_x_73106:
        /* <DEDUP_REMOVED lines=9> */
.L_x_73110:
[----:B------:R-:W-:Y:S01]  /*10470*/  MOV R29, R38 ;  /* 0x00000026001d7202 */ /* 0x000fe20000000f00 */
[----:B------:R-:W-:Y:S02]  /*10480*/  IMAD.MOV.U32 R9, RZ, RZ, R10 ;  /* 0x000000ffff097224 */ /* 0x000fe400078e000a */
[----:B------:R-:W-:Y:S02]  /*10490*/  IMAD.MOV.U32 R38, RZ, RZ, R7 ;  /* 0x000000ffff267224 */ /* 0x000fe400078e0007 */
[----:B------:R-:W-:Y:S02]  /*104a0*/  IMAD.MOV.U32 R10, RZ, RZ, R35 ;  /* 0x000000ffff0a7224 */ /* 0x000fe400078e0023 */
.L_x_73111:
[----:B------:R-:W-:Y:S05]  /*104b0*/  BSYNC B1 ;  /* 0x0000000000017941 */ /* 0x000fea0003800000 */
.L_x_73109:
        /* <DEDUP_REMOVED lines=9> */
.L_x_73113:
[----:B------:R-:W-:Y:S01]  /*10550*/  IMAD.MOV.U32 R8, RZ, RZ, R29 ;  /* 0x000000ffff087224 */ /* 0x000fe200078e001d */
[----:B------:R-:W-:Y:S01]  /*10560*/  MOV R29, R6 ;  /* 0x00000006001d7202 */ /* 0x000fe20000000f00 */
[----:B------:R-:W-:Y:S02]  /*10570*/  IMAD.MOV.U32 R7, RZ, RZ, R9 ;  /* 0x000000ffff077224 */ /* 0x000fe400078e0009 */
[----:B------:R-:W-:Y:S02]  /*10580*/  IMAD.MOV.U32 R9, RZ, RZ, R34 ;  /* 0x000000ffff097224 */ /* 0x000fe400078e0022 */
.L_x_73114:
[----:B------:R-:W-:Y:S05]  /*10590*/  BSYNC B1 ;  /* 0x0000000000017941 */ /* 0x000fea0003800000 */
.L_x_73112:
        /* <DEDUP_REMOVED lines=16> */
.L_x_73116:
[----:B------:R-:W-:Y:S01]  /*106a0*/  IMAD.MOV.U32 R24, RZ, RZ, R3 ;  /* 0x000000ffff187224 */ /* 0x000fe200078e0003 */
[----:B------:R-:W-:Y:S01]  /*106b0*/  MOV R3, R17 ;  /* 0x0000001100037202 */ /* 0x000fe20000000f00 */
[----:B------:R-:W-:Y:S02]  /*106c0*/  IMAD.MOV.U32 R6, RZ, RZ, R5 ;  /* 0x000000ffff067224 */ /* 0x000fe400078e0005 */
[----:B------:R-:W-:Y:S02]  /*106d0*/  IMAD.MOV.U32 R5, RZ, RZ, R32 ;  /* 0x000000ffff057224 */ /* 0x000fe400078e0020 */
.L_x_73117:
[----:B------:R-:W-:Y:S05]  /*106e0*/  BSYNC B1 ;  /* 0x0000000000017941 */ /* 0x000fea0003800000 */
.L_x_73115:
        /* <DEDUP_REMOVED lines=9> */
.L_x_73119:
[----:B------:R-:W-:Y:S02]  /*10780*/  IMAD.MOV.U32 R17, RZ, RZ, R24 ;  /* 0x000000ffff117224 */ /* 0x000fe400078e0018 */
[----:B------:R-:W-:Y:S02]  /*10790*/  IMAD.MOV.U32 R15, RZ, RZ, R6 ;  /* 0x000000ffff0f7224 */ /* 0x000fe400078e0006 */
[----:B------:R-:W-:Y:S02]  /*107a0*/  IMAD.MOV.U32 R24, RZ, RZ, R23 ;  /* 0x000000ffff187224 */ /* 0x000fe400078e0017 */
[----:B------:R-:W-:Y:S02]  /*107b0*/  IMAD.MOV.U32 R6, RZ, RZ, R21 ;  /* 0x000000ffff067224 */ /* 0x000fe400078e0015 */
.L_x_73120:
[----:B------:R-:W-:Y:S05]  /*107c0*/  BSYNC B1 ;  /* 0x0000000000017941 */ /* 0x000fea0003800000 */
.L_x_73118:
        /* <DEDUP_REMOVED lines=9> */
.L_x_73122:
[----:B------:R-:W-:Y:S02]  /*10860*/  IMAD.MOV.U32 R34, RZ, RZ, R17 ;  /* 0x000000ffff227224 */ /* 0x000fe400078e0011 */
[----:B------:R-:W-:Y:S02]  /*10870*/  IMAD.MOV.U32 R32, RZ, RZ, R15 ;  /* 0x000000ffff207224 */ /* 0x000fe400078e000f */
[----:B------:R-:W-:Y:S02]  /*10880*/  IMAD.MOV.U32 R17, RZ, RZ, R4 ;  /* 0x000000ffff117224 */ /* 0x000fe400078e0004 */
[----:B------:R-:W-:Y:S02]  /*10890*/  IMAD.MOV.U32 R15, RZ, RZ, R2 ;  /* 0x000000ffff0f7224 */ /* 0x000fe400078e0002 */
.L_x_73123:
[----:B------:R-:W-:Y:S05]  /*108a0*/  BSYNC B1 ;  /* 0x0000000000017941 */ /* 0x000fea0003800000 */
.L_x_73121:
        /* <DEDUP_REMOVED lines=9> */
.L_x_73125:
[----:B------:R-:W-:Y:S01]  /*10940*/  MOV R23, R34 ;  /* 0x0000002200177202 */ /* 0x000fe20000000f00 */
[----:B------:R-:W-:Y:S02]  /*10950*/  IMAD.MOV.U32 R21, RZ, RZ, R32 ;  /* 0x000000ffff157224 */ /* 0x000fe400078e0020 */
[----:B------:R-:W-:Y:S02]  /*10960*/  IMAD.MOV.U32 R34, RZ, RZ, R27 ;  /* 0x000000ffff227224 */ /* 0x000fe400078e001b */
[----:B------:R-:W-:Y:S02]  /*10970*/  IMAD.MOV.U32 R32, RZ, RZ, R11 ;  /* 0x000000ffff207224 */ /* 0x000fe400078e000b */
.L_x_73126:
[----:B------:R-:W-:Y:S05]  /*10980*/  BSYNC B1 ;  /* 0x0000000000017941 */ /* 0x000fea0003800000 */
.L_x_73124:
        /* <DEDUP_REMOVED lines=9> */
.L_x_73128:
[----:B------:R-:W-:Y:S01]  /*10a20*/  IMAD.MOV.U32 R4, RZ, RZ, R23 ;  /* 0x000000ffff047224 */ /* 0x000fe200078e0017 */
[----:B------:R-:W-:Y:S01]  /*10a30*/  MOV R23, R38 ;  /* 0x0000002600177202 */ /* 0x000fe20000000f00 */
[----:B------:R-:W-:Y:S02]  /*10a40*/  IMAD.MOV.U32 R2, RZ, RZ, R21 ;  /* 0x000000ffff027224 */ /* 0x000fe400078e0015 */
[----:B------:R-:W-:Y:S02]  /*10a50*/  IMAD.MOV.U32 R21, RZ, RZ, R10 ;  /* 0x000000ffff157224 */ /* 0x000fe400078e000a */
.L_x_73129:
[----:B------:R-:W-:Y:S05]  /*10a60*/  BSYNC B1 ;  /* 0x0000000000017941 */ /* 0x000fea0003800000 */
.L_x_73127:
        /* <DEDUP_REMOVED lines=9> */
.L_x_73131:
[----:B------:R-:W-:Y:S02]  /*10b00*/  IMAD.MOV.U32 R11, RZ, RZ, R4 ;  /* 0x000000ffff0b7224 */ /* 0x000fe400078e0004 */
[----:B------:R-:W-:Y:S02]  /*10b10*/  IMAD.MOV.U32 R10, RZ, RZ, R2 ;  /* 0x000000ffff0a7224 */ /* 0x000fe400078e0002 */
[----:B------:R-:W-:Y:S02]  /*10b20*/  IMAD.MOV.U32 R4, RZ, RZ, R29 ;  /* 0x000000ffff047224 */ /* 0x000fe400078e001d */
[----:B------:R-:W-:Y:S02]  /*10b30*/  IMAD.MOV.U32 R2, RZ, RZ, R9 ;  /* 0x000000ffff027224 */ /* 0x000fe400078e0009 */
.L_x_73132:
[----:B------:R-:W-:Y:S05]  /*10b40*/  BSYNC B1 ;  /* 0x0000000000017941 */ /* 0x000fea0003800000 */
.L_x_73130:
        /* <DEDUP_REMOVED lines=9> */
.L_x_73134:
[----:B------:R-:W-:Y:S02]  /*10be0*/  IMAD.MOV.U32 R27, RZ, RZ, R11 ;  /* 0x000000ffff1b7224 */ /* 0x000fe400078e000b */
[----:B------:R-:W-:Y:S02]  /*10bf0*/  IMAD.MOV.U32 R9, RZ, RZ, R10 ;  /* 0x000000ffff097224 */ /* 0x000fe400078e000a */
[----:B------:R-:W-:Y:S02]  /*10c00*/  IMAD.MOV.U32 R11, RZ, RZ, R8 ;  /* 0x000000ffff0b7224 */ /* 0x000fe400078e0008 */
[----:B------:R-:W-:Y:S02]  /*10c10*/  IMAD.MOV.U32 R10, RZ, RZ, R7 ;  /* 0x000000ffff0a7224 */ /* 0x000fe400078e0007 */
.L_x_73135:
[----:B------:R-:W-:Y:S05]  /*10c20*/  BSYNC B1 ;  /* 0x0000000000017941 */ /* 0x000fea0003800000 */
.L_x_73133:
        /* <DEDUP_REMOVED lines=16> */
.L_x_73137:
[----:B------:R-:W-:Y:S02]  /*10d30*/  IMAD.MOV.U32 R22, RZ, RZ, R3 ;  /* 0x000000ffff167224 */ /* 0x000fe400078e0003 */
[----:B------:R-:W-:Y:S02]  /*10d40*/  IMAD.MOV.U32 R8, RZ, RZ, R5 ;  /* 0x000000ffff087224 */ /* 0x000fe400078e0005 */
[----:B------:R-:W-:Y:S02]  /*10d50*/  IMAD.MOV.U32 R3, RZ, RZ, R24 ;  /* 0x000000ffff037224 */ /* 0x000fe400078e0018 */
[----:B------:R-:W-:Y:S02]  /*10d60*/  IMAD.MOV.U32 R5, RZ, RZ, R6 ;  /* 0x000000ffff057224 */ /* 0x000fe400078e0006 */
.L_x_73138:
[----:B------:R-:W-:Y:S05]  /*10d70*/  BSYNC B1 ;  /* 0x0000000000017941 */ /* 0x000fea0003800000 */
.L_x_73136:
        /* <DEDUP_REMOVED lines=9> */
.L_x_73140:
[----:B------:R-:W-:Y:S01]  /*10e10*/  MOV R13, R22 ;  /* 0x00000016000d7202 */ /* 0x000fe20000000f00 */
[----:B------:R-:W-:Y:S02]  /*10e20*/  IMAD.MOV.U32 R7, RZ, RZ, R8 ;  /* 0x000000ffff077224 */ /* 0x000fe400078e0008 */
[----:B------:R-:W-:Y:S02]  /*10e30*/  IMAD.MOV.U32 R22, RZ, RZ, R17 ;  /* 0x000000ffff167224 */ /* 0x000fe400078e0011 */
[----:B------:R-:W-:Y:S02]  /*10e40*/  IMAD.MOV.U32 R8, RZ, RZ, R15 ;  /* 0x000000ffff087224 */ /* 0x000fe400078e000f */
.L_x_73141:
[----:B------:R-:W-:Y:S05]  /*10e50*/  BSYNC B1 ;  /* 0x0000000000017941 */ /* 0x000fea0003800000 */
.L_x_73139:
        /* <DEDUP_REMOVED lines=9> */
.L_x_73143:
[----:B------:R-:W-:Y:S01]  /*10ef0*/  IMAD.MOV.U32 R24, RZ, RZ, R13 ;  /* 0x000000ffff187224 */ /* 0x000fe200078e000d */
[----:B------:R-:W-:Y:S01]  /*10f00*/  MOV R13, R34 ;  /* 0x00000022000d7202 */ /* 0x000fe20000000f00 */
[----:B------:R-:W-:Y:S02]  /*10f10*/  IMAD.MOV.U32 R6, RZ, RZ, R7 ;  /* 0x000000ffff067224 */ /* 0x000fe400078e0007 */
[----:B------:R-:W-:Y:S02]  /*10f20*/  IMAD.MOV.U32 R7, RZ, RZ, R32 ;  /* 0x000000ffff077224 */ /* 0x000fe400078e0020 */
.L_x_73144:
[----:B------:R-:W-:Y:S05]  /*10f30*/  BSYNC B1 ;  /* 0x0000000000017941 */ /* 0x000fea0003800000 */
.L_x_73142:
        /* <DEDUP_REMOVED lines=9> */
.L_x_73146:
[----:B------:R-:W-:Y:S02]  /*10fd0*/  IMAD.MOV.U32 R17, RZ, RZ, R24 ;  /* 0x000000ffff117224 */ /* 0x000fe400078e0018 */
[----:B------:R-:W-:Y:S02]  /*10fe0*/  IMAD.MOV.U32 R15, RZ, RZ, R6 ;  /* 0x000000ffff0f7224 */ /* 0x000fe400078e0006 */
[----:B------:R-:W-:Y:S02]  /*10ff0*/  IMAD.MOV.U32 R24, RZ, RZ, R23 ;  /* 0x000000ffff187224 */ /* 0x000fe400078e0017 */
[----:B------:R-:W-:Y:S02]  /*11000*/  IMAD.MOV.U32 R6, RZ, RZ, R21 ;  /* 0x000000ffff067224 */ /* 0x000fe400078e0015 */
.L_x_73147:
[----:B------:R-:W-:Y:S05]  /*11010*/  BSYNC B1 ;  /* 0x0000000000017941 */ /* 0x000fea0003800000 */
.L_x_73145:
        /* <DEDUP_REMOVED lines=9> */
.L_x_73149:
[----:B------:R-:W-:Y:S02]  /*110b0*/  IMAD.MOV.U32 R32, RZ, RZ, R17 ;  /* 0x000000ffff207224 */ /* 0x000fe400078e0011 */
[----:B------:R-:W-:Y:S02]  /*110c0*/  IMAD.MOV.U32 R21, RZ, RZ, R15 ;  /* 0x000000ffff157224 */ /* 0x000fe400078e000f */
[----:B------:R-:W-:Y:S02]  /*110d0*/  IMAD.MOV.U32 R17, RZ, RZ, R4 ;  /* 0x000000ffff117224 */ /* 0x000fe400078e0004 */
[----:B------:R-:W-:Y:S02]  /*110e0*/  IMAD.MOV.U32 R15, RZ, RZ, R2 ;  /* 0x000000ffff0f7224 */ /* 0x000fe400078e0002 */
.L_x_73150:
[----:B------:R-:W-:Y:S05]  /*110f0*/  BSYNC B1 ;  /* 0x0000000000017941 */ /* 0x000fea0003800000 */
.L_x_73148:
        /* <DEDUP_REMOVED lines=9> */
.L_x_73152:
[----:B------:R-:W-:Y:S01]  /*11190*/  MOV R4, R32 ;  /* 0x0000002000047202 */ /* 0x000fe20000000f00 */
[----:B------:R-:W-:Y:S02]  /*111a0*/  IMAD.MOV.U32 R2, RZ, RZ, R21 ;  /* 0x000000ffff027224 */ /* 0x000fe400078e0015 */
[----:B------:R-:W-:Y:S02]  /*111b0*/  IMAD.MOV.U32 R32, RZ, RZ, R11 ;  /* 0x000000ffff207224 */ /* 0x000fe400078e000b */
[----:B------:R-:W-:Y:S02]  /*111c0*/  IMAD.MOV.U32 R21, RZ, RZ, R10 ;  /* 0x000000ffff157224 */ /* 0x000fe400078e000a */
.L_x_73153:
[----:B------:R-:W-:Y:S05]  /*111d0*/  BSYNC B1 ;  /* 0x0000000000017941 */ /* 0x000fea0003800000 */
.L_x_73151:
        /* <DEDUP_REMOVED lines=9> */
.L_x_73155:
[----:B------:R-:W-:Y:S01]  /*11270*/  IMAD.MOV.U32 R11, RZ, RZ, R4 ;  /* 0x000000ffff0b7224 */ /* 0x000fe200078e0004 */
[----:B------:R-:W-:Y:S01]  /*11280*/  MOV R4, R27 ;  /* 0x0000001b00047202 */ /* 0x000fe20000000f00 */
[----:B------:R-:W-:Y:S02]  /*11290*/  IMAD.MOV.U32 R10, RZ, RZ, R2 ;  /* 0x000000ffff0a7224 */ /* 0x000fe400078e0002 */
[----:B------:R-:W-:Y:S02]  /*112a0*/  IMAD.MOV.U32 R2, RZ, RZ, R9 ;  /* 0x000000ffff027224 */ /* 0x000fe400078e0009 */
.L_x_73156:
[----:B------:R-:W-:Y:S05]  /*112b0*/  BSYNC B1 ;  /* 0x0000000000017941 */ /* 0x000fea0003800000 */
.L_x_73154:
        /* <DEDUP_REMOVED lines=16> */
.L_x_73158:
[----:B------:R-:W-:Y:S01]  /*113c0*/  IMAD.MOV.U32 R20, RZ, RZ, R3 ;  /* 0x000000ffff147224 */ /* 0x000fe200078e0003 */
[----:B------:R-:W-:Y:S01]  /*113d0*/  MOV R3, R22 ;  /* 0x0000001600037202 */ /* 0x000fe20000000f00 */
[----:B------:R-:W-:Y:S02]  /*113e0*/  IMAD.MOV.U32 R34, RZ, RZ, R5 ;  /* 0x000000ffff227224 */ /* 0x000fe400078e0005 */
[----:B------:R-:W-:Y:S02]  /*113f0*/  IMAD.MOV.U32 R5, RZ, RZ, R8 ;  /* 0x000000ffff057224 */ /* 0x000fe400078e0008 */
.L_x_73159:
[----:B------:R-:W-:Y:S05]  /*11400*/  BSYNC B1 ;  /* 0x0000000000017941 */ /* 0x000fea0003800000 */
.L_x_73157:
        /* <DEDUP_REMOVED lines=9> */
.L_x_73161:
[----:B------:R-:W-:Y:S02]  /*114a0*/  IMAD.MOV.U32 R9, RZ, RZ, R20 ;  /* 0x000000ffff097224 */ /* 0x000fe400078e0014 */
[----:B------:R-:W-:Y:S02]  /*114b0*/  IMAD.MOV.U32 R23, RZ, RZ, R34 ;  /* 0x000000ffff177224 */ /* 0x000fe400078e0022 */
[----:B------:R-:W-:Y:S02]  /*114c0*/  IMAD.MOV.U32 R20, RZ, RZ, R13 ;  /* 0x000000ffff147224 */ /* 0x000fe400078e000d */
[----:B------:R-:W-:Y:S02]  /*114d0*/  IMAD.MOV.U32 R34, RZ, RZ, R7 ;  /* 0x000000ffff227224 */ /* 0x000fe400078e0007 */
.L_x_73162:
[----:B------:R-:W-:Y:S05]  /*114e0*/  BSYNC B1 ;  /* 0x0000000000017941 */ /* 0x000fea0003800000 */
.L_x_73160:
        /* <DEDUP_REMOVED lines=9> */
.L_x_73164:
[----:B------:R-:W-:Y:S02]  /*11580*/  IMAD.MOV.U32 R8, RZ, RZ, R9 ;  /* 0x000000ffff087224 */ /* 0x000fe400078e0009 */
[----:B------:R-:W-:Y:S02]  /*11590*/  IMAD.MOV.U32 R22, RZ, RZ, R23 ;  /* 0x000000ffff167224 */ /* 0x000fe400078e0017 */
[----:B------:R-:W-:Y:S02]  /*115a0*/  IMAD.MOV.U32 R9, RZ, RZ, R24 ;  /* 0x000000ffff097224 */ /* 0x000fe400078e0018 */
[----:B------:R-:W-:Y:S02]  /*115b0*/  IMAD.MOV.U32 R23, RZ, RZ, R6 ;  /* 0x000000ffff177224 */ /* 0x000fe400078e0006 */
.L_x_73165:
[----:B------:R-:W-:Y:S05]  /*115c0*/  BSYNC B1 ;  /* 0x0000000000017941 */ /* 0x000fea0003800000 */
.L_x_73163:
        /* <DEDUP_REMOVED lines=9> */
.L_x_73167:
[----:B------:R-:W-:Y:S01]  /*11660*/  MOV R7, R8 ;  /* 0x0000000800077202 */ /* 0x000fe20000000f00 */
[----:B------:R-:W-:Y:S02]  /*11670*/  IMAD.MOV.U32 R6, RZ, RZ, R22 ;  /* 0x000000ffff067224 */ /* 0x000fe400078e0016 */
[----:B------:R-:W-:Y:S02]  /*11680*/  IMAD.MOV.U32 R8, RZ, RZ, R17 ;  /* 0x000000ffff087224 */ /* 0x000fe400078e0011 */
[----:B------:R-:W-:Y:S02]  /*11690*/  IMAD.MOV.U32 R22, RZ, RZ, R15 ;  /* 0x000000ffff167224 */ /* 0x000fe400078e000f */
.L_x_73168:
[----:B------:R-:W-:Y:S05]  /*116a0*/  BSYNC B1 ;  /* 0x0000000000017941 */ /* 0x000fea0003800000 */
.L_x_73166:
        /* <DEDUP_REMOVED lines=9> */
.L_x_73170:
[----:B------:R-:W-:Y:S01]  /*11740*/  IMAD.MOV.U32 R13, RZ, RZ, R7 ;  /* 0x000000ffff0d7224 */ /* 0x000fe200078e0007 */
[----:B------:R-:W-:Y:S01]  /*11750*/  MOV R7, R32 ;  /* 0x0000002000077202 */ /* 0x000fe20000000f00 */
[----:B------:R-:W-:Y:S02]  /*11760*/  IMAD.MOV.U32 R15, RZ, RZ, R6 ;  /* 0x000000ffff0f7224 */ /* 0x000fe400078e0006 */
[----:B------:R-:W-:Y:S02]  /*11770*/  IMAD.MOV.U32 R6, RZ, RZ, R21 ;  /* 0x000000ffff067224 */ /* 0x000fe400078e0015 */
.L_x_73171:
[----:B------:R-:W-:Y:S05]  /*11780*/  BSYNC B1 ;  /* 0x0000000000017941 */ /* 0x000fea0003800000 */
.L_x_73169:
        /* <DEDUP_REMOVED lines=9> */
.L_x_73173:
[----:B------:R-:W-:Y:S02]  /*11820*/  IMAD.MOV.U32 R24, RZ, RZ, R13 ;  /* 0x000000ffff187224 */ /* 0x000fe400078e000d */
[----:B------:R-:W-:Y:S02]  /*11830*/  IMAD.MOV.U32 R17, RZ, RZ, R15 ;  /* 0x000000ffff117224 */ /* 0x000fe400078e000f */
[----:B------:R-:W-:Y:S02]  /*11840*/  IMAD.MOV.U32 R13, RZ, RZ, R4 ;  /* 0x000000ffff0d7224 */ /* 0x000fe400078e0004 */
[----:B------:R-:W-:Y:S02]  /*11850*/  IMAD.MOV.U32 R15, RZ, RZ, R2 ;  /* 0x000000ffff0f7224 */ /* 0x000fe400078e0002 */
.L_x_73174:
[----:B------:R-:W-:Y:S05]  /*11860*/  BSYNC B1 ;  /* 0x0000000000017941 */ /* 0x000fea0003800000 */
.L_x_73172:
        /* <DEDUP_REMOVED lines=9> */
.L_x_73176:
[----:B------:R-:W-:Y:S02]  /*11900*/  IMAD.MOV.U32 R2, RZ, RZ, R24 ;  /* 0x000000ffff027224 */ /* 0x000fe400078e0018 */
[----:B------:R-:W-:Y:S02]  /*11910*/  IMAD.MOV.U32 R4, RZ, RZ, R17 ;  /* 0x000000ffff047224 */ /* 0x000fe400078e0011 */
[----:B------:R-:W-:Y:S02]  /*11920*/  IMAD.MOV.U32 R24, RZ, RZ, R11 ;  /* 0x000000ffff187224 */ /* 0x000fe400078e000b */
[----:B------:R-:W-:Y:S02]  /*11930*/  IMAD.MOV.U32 R17, RZ, RZ, R10 ;  /* 0x000000ffff117224 */ /* 0x000fe400078e000a */
.L_x_73177:
[----:B------:R-:W-:Y:S05]  /*11940*/  BSYNC B1 ;  /* 0x0000000000017941 */ /* 0x000fea0003800000 */
.L_x_73175:
        /* <DEDUP_REMOVED lines=16> */
.L_x_73179:
[----:B------:R-:W-:Y:S02]  /*11a50*/  IMAD.MOV.U32 R10, RZ, RZ, R3 ;  /* 0x000000ffff0a7224 */ /* 0x000fe400078e0003 */
[----:B------:R-:W-:Y:S02]  /*11a60*/  IMAD.MOV.U32 R18, RZ, RZ, R5 ;  /* 0x000000ffff127224 */ /* 0x000fe400078e0005 */
[----:B------:R-:W-:Y:S02]  /*11a70*/  IMAD.MOV.U32 R3, RZ, RZ, R20 ;  /* 0x000000ffff037224 */ /* 0x000fe400078e0014 */
[----:B------:R-:W-:Y:S02]  /*11a80*/  IMAD.MOV.U32 R5, RZ, RZ, R34 ;  /* 0x000000ffff057224 */ /* 0x000fe400078e0022 */
.L_x_73180:
[----:B------:R-:W-:Y:S05]  /*11a90*/  BSYNC B1 ;  /* 0x0000000000017941 */ /* 0x000fea0003800000 */
.L_x_73178:
        /* <DEDUP_REMOVED lines=9> */
.L_x_73182:
[----:B------:R-:W-:Y:S01]  /*11b30*/  MOV R11, R10 ;  /* 0x0000000a000b7202 */ /* 0x000fe20000000f00 */
[----:B------:R-:W-:Y:S02]  /*11b40*/  IMAD.MOV.U32 R21, RZ, RZ, R18 ;  /* 0x000000ffff157224 */ /* 0x000fe400078e0012 */
[----:B------:R-:W-:Y:S02]  /*11b50*/  IMAD.MOV.U32 R10, RZ, RZ, R9 ;  /* 0x000000ffff0a7224 */ /* 0x000fe400078e0009 */
[----:B------:R-:W-:Y:S02]  /*11b60*/  IMAD.MOV.U32 R18, RZ, RZ, R23 ;  /* 0x000000ffff127224 */ /* 0x000fe400078e0017 */
.L_x_73183:
[----:B------:R-:W-:Y:S05]  /*11b70*/  BSYNC B1 ;  /* 0x0000000000017941 */ /* 0x000fea0003800000 */
.L_x_73181:
        /* <DEDUP_REMOVED lines=9> */
.L_x_73185:
[----:B------:R-:W-:Y:S01]  /*11c10*/  IMAD.MOV.U32 R20, RZ, RZ, R11 ;  /* 0x000000ffff147224 */ /* 0x000fe200078e000b */
[----:B------:R-:W-:Y:S01]  /*11c20*/  MOV R11, R8 ;  /* 0x00000008000b7202 */ /* 0x000fe20000000f00 */
[----:B------:R-:W-:Y:S02]  /*11c30*/  IMAD.MOV.U32 R9, RZ, RZ, R21 ;  /* 0x000000ffff097224 */ /* 0x000fe400078e0015 */
[----:B------:R-:W-:Y:S02]  /*11c40*/  IMAD.MOV.U32 R21, RZ, RZ, R22 ;  /* 0x000000ffff157224 */ /* 0x000fe400078e0016 */
.L_x_73186:
[----:B------:R-:W-:Y:S05]  /*11c50*/  BSYNC B1 ;  /* 0x0000000000017941 */ /* 0x000fea0003800000 */
.L_x_73184:
        /* <DEDUP_REMOVED lines=9> */
.L_x_73188:
[----:B------:R-:W-:Y:S02]  /*11cf0*/  IMAD.MOV.U32 R8, RZ, RZ, R20 ;  /* 0x000000ffff087224 */ /* 0x000fe400078e0014 */
[----:B------:R-:W-:Y:S02]  /*11d00*/  IMAD.MOV.U32 R22, RZ, RZ, R9 ;  /* 0x000000ffff167224 */ /* 0x000fe400078e0009 */
[----:B------:R-:W-:Y:S02]  /*11d10*/  IMAD.MOV.U32 R20, RZ, RZ, R7 ;  /* 0x000000ffff147224 */ /* 0x000fe400078e0007 */
[----:B------:R-:W-:Y:S02]  /*11d20*/  IMAD.MOV.U32 R9, RZ, RZ, R6 ;  /* 0x000000ffff097224 */ /* 0x000fe400078e0006 */
.L_x_73189:
[----:B------:R-:W-:Y:S05]  /*11d30*/  BSYNC B1 ;  /* 0x0000000000017941 */ /* 0x000fea0003800000 */
.L_x_73187:
        /* <DEDUP_REMOVED lines=9> */
.L_x_73191:
[----:B------:R-:W-:Y:S02]  /*11dd0*/  IMAD.MOV.U32 R7, RZ, RZ, R8 ;  /* 0x000000ffff077224 */ /* 0x000fe400078e0008 */
[----:B------:R-:W-:Y:S02]  /*11de0*/  IMAD.MOV.U32 R6, RZ, RZ, R22 ;  /* 0x000000ffff067224 */ /* 0x000fe400078e0016 */
[----:B------:R-:W-:Y:S02]  /*11df0*/  IMAD.MOV.U32 R8, RZ, RZ, R13 ;  /* 0x000000ffff087224 */ /* 0x000fe400078e000d */
[----:B------:R-:W-:Y:S02]  /*11e00*/  IMAD.MOV.U32 R22, RZ, RZ, R15 ;  /* 0x000000ffff167224 */ /* 0x000fe400078e000f */
.L_x_73192:
[----:B------:R-:W-:Y:S05]  /*11e10*/  BSYNC B1 ;  /* 0x0000000000017941 */ /* 0x000fea0003800000 */
.L_x_73190:
        /* <DEDUP_REMOVED lines=9> */
.L_x_73194:
[----:B------:R-:W-:Y:S01]  /*11eb0*/  MOV R13, R7 ;  /* 0x00000007000d7202 */ /* 0x000fe20000000f00 */
[----:B------:R-:W-:Y:S02]  /*11ec0*/  IMAD.MOV.U32 R15, RZ, RZ, R6 ;  /* 0x000000ffff0f7224 */ /* 0x000fe400078e0006 */
[----:B------:R-:W-:Y:S02]  /*11ed0*/  IMAD.MOV.U32 R7, RZ, RZ, R24 ;  /* 0x000000ffff077224 */ /* 0x000fe400078e0018 */
[----:B------:R-:W-:Y:S02]  /*11ee0*/  IMAD.MOV.U32 R6, RZ, RZ, R17 ;  /* 0x000000ffff067224 */ /* 0x000fe400078e0011 */
.L_x_73195:
[----:B------:R-:W-:Y:S05]  /*11ef0*/  BSYNC B1 ;  /* 0x0000000000017941 */ /* 0x000fea0003800000 */
.L_x_73193:
        /* <DEDUP_REMOVED lines=9> */
.L_x_73197:
[----:B------:R-:W-:Y:S01]  /*11f90*/  IMAD.MOV.U32 R17, RZ, RZ, R13 ;  /* 0x000000ffff117224 */ /* 0x000fe200078e000d */
[----:B------:R-:W-:Y:S01]  /*11fa0*/  MOV R13, R2 ;  /* 0x00000002000d7202 */ /* 0x000fe20000000f00 */
[----:B------:R-:W-:Y:S02]  /*11fb0*/  IMAD.MOV.U32 R23, RZ, RZ, R15 ;  /* 0x000000ffff177224 */ /* 0x000fe400078e000f */
[----:B------:R-:W-:Y:S02]  /*11fc0*/  IMAD.MOV.U32 R15, RZ, RZ, R4 ;  /* 0x000000ffff0f7224 */ /* 0x000fe400078e0004 */
.L_x_73198:
[----:B------:R-:W-:Y:S05]  /*11fd0*/  BSYNC B1 ;  /* 0x0000000000017941 */ /* 0x000fea0003800000 */
.L_x_73196:
        /* <DEDUP_REMOVED lines=16> */
.L_x_73200:
[----:B------:R-:W-:Y:S01]  /*120e0*/  IMAD.MOV.U32 R2, RZ, RZ, R3 ;  /* 0x000000ffff027224 */ /* 0x000fe200078e0003 */
[----:B------:R-:W-:Y:S01]  /*120f0*/  MOV R3, R10 ;  /* 0x0000000a00037202 */ /* 0x000fe20000000f00 */
[----:B------:R-:W-:Y:S02]  /*12100*/  IMAD.MOV.U32 R4, RZ, RZ, R5 ;  /* 0x000000ffff047224 */ /* 0x000fe400078e0005 */
[----:B------:R-:W-:Y:S02]  /*12110*/  IMAD.MOV.U32 R5, RZ, RZ, R18 ;  /* 0x000000ffff057224 */ /* 0x000fe400078e0012 */
.L_x_73201:
[----:B------:R-:W-:Y:S05]  /*12120*/  BSYNC B1 ;  /* 0x0000000000017941 */ /* 0x000fea0003800000 */
.L_x_73199:
        /* <DEDUP_REMOVED lines=9> */
.L_x_73203:
[----:B------:R-:W-:Y:S02]  /*121c0*/  IMAD.MOV.U32 R27, RZ, RZ, R2 ;  /* 0x000000ffff1b7224 */ /* 0x000fe400078e0002 */
[----:B------:R-:W-:Y:S02]  /*121d0*/  IMAD.MOV.U32 R10, RZ, RZ, R4 ;  /* 0x000000ffff0a7224 */ /* 0x000fe400078e0004 */
[----:B------:R-:W-:Y:S02]  /*121e0*/  IMAD.MOV.U32 R2, RZ, RZ, R11 ;  /* 0x000000ffff027224 */ /* 0x000fe400078e000b */
[----:B------:R-:W-:Y:S02]  /*121f0*/  IMAD.MOV.U32 R4, RZ, RZ, R21 ;  /* 0x000000ffff047224 */ /* 0x000fe400078e0015 */
.L_x_73204:
[----:B------:R-:W-:Y:S05]  /*12200*/  BSYNC B1 ;  /* 0x0000000000017941 */ /* 0x000fea0003800000 */
.L_x_73202:
        /* <DEDUP_REMOVED lines=9> */
.L_x_73206:
[----:B------:R-:W-:Y:S02]  /*122a0*/  IMAD.MOV.U32 R11, RZ, RZ, R27 ;  /* 0x000000ffff0b7224 */ /* 0x000fe400078e001b */
[----:B------:R-:W-:Y:S02]  /*122b0*/  IMAD.MOV.U32 R21, RZ, RZ, R10 ;  /* 0x000000ffff157224 */ /* 0x000fe400078e000a */
[----:B------:R-:W-:Y:S02]  /*122c0*/  IMAD.MOV.U32 R27, RZ, RZ, R20 ;  /* 0x000000ffff1b7224 */ /* 0x000fe400078e0014 */
[----:B------:R-:W-:Y:S02]  /*122d0*/  IMAD.MOV.U32 R10, RZ, RZ, R9 ;  /* 0x000000ffff0a7224 */ /* 0x000fe400078e0009 */
.L_x_73207:
[----:B------:R-:W-:Y:S05]  /*122e0*/  BSYNC B1 ;  /* 0x0000000000017941 */ /* 0x000fea0003800000 */
.L_x_73205:
        /* <DEDUP_REMOVED lines=9> */
.L_x_73209:
[----:B------:R-:W-:Y:S01]  /*12380*/  MOV R16, R11 ;  /* 0x0000000b00107202 */ /* 0x000fe20000000f00 */
[----:B------:R-:W-:Y:S02]  /*12390*/  IMAD.MOV.U32 R9, RZ, RZ, R21 ;  /* 0x000000ffff097224 */ /* 0x000fe400078e0015 */
[----:B------:R-:W-:Y:S02]  /*123a0*/  IMAD.MOV.U32 R11, RZ, RZ, R8 ;  /* 0x000000ffff0b7224 */ /* 0x000fe400078e0008 */
[----:B------:R-:W-:Y:S02]  /*123b0*/  IMAD.MOV.U32 R21, RZ, RZ, R22 ;  /* 0x000000ffff157224 */ /* 0x000fe400078e0016 */
.L_x_73210:
[----:B------:R-:W-:Y:S05]  /*123c0*/  BSYNC B1 ;  /* 0x0000000000017941 */ /* 0x000fea0003800000 */
.L_x_73208:
        /* <DEDUP_REMOVED lines=9> */
.L_x_73212:
[----:B------:R-:W-:Y:S01]  /*12460*/  IMAD.MOV.U32 R8, RZ, RZ, R16 ;  /* 0x000000ffff087224 */ /* 0x000fe200078e0010 */
[----:B------:R-:W-:Y:S01]  /*12470*/  MOV R16, R7 ;  /* 0x0000000700107202 */ /* 0x000fe20000000f00 */
[----:B------:R-:W-:Y:S02]  /*12480*/  IMAD.MOV.U32 R18, RZ, RZ, R9 ;  /* 0x000000ffff127224 */ /* 0x000fe400078e0009 */
[----:B------:R-:W-:Y:S02]  /*12490*/  IMAD.MOV.U32 R9, RZ, RZ, R6 ;  /* 0x000000ffff097224 */ /* 0x000fe400078e0006 */
.L_x_73213:
[----:B------:R-:W-:Y:S05]  /*124a0*/  BSYNC B1 ;  /* 0x0000000000017941 */ /* 0x000fea0003800000 */
.L_x_73211:
        /* <DEDUP_REMOVED lines=9> */
.L_x_73215:
[----:B------:R-:W-:Y:S02]  /*12540*/  IMAD.MOV.U32 R6, RZ, RZ, R8 ;  /* 0x000000ffff067224 */ /* 0x000fe400078e0008 */
[----:B------:R-:W-:Y:S02]  /*12550*/  IMAD.MOV.U32 R20, RZ, RZ, R18 ;  /* 0x000000ffff147224 */ /* 0x000fe400078e0012 */
[----:B------:R-:W-:Y:S02]  /*12560*/  IMAD.MOV.U32 R8, RZ, RZ, R13 ;  /* 0x000000ffff087224 */ /* 0x000fe400078e000d */
[----:B------:R-:W-:Y:S02]  /*12570*/  IMAD.MOV.U32 R18, RZ, RZ, R15 ;  /* 0x000000ffff127224 */ /* 0x000fe400078e000f */
.L_x_73216:
[----:B------:R-:W-:Y:S05]  /*12580*/  BSYNC B1 ;  /* 0x0000000000017941 */ /* 0x000fea0003800000 */
.L_x_73214:
        /* <DEDUP_REMOVED lines=9> */
.L_x_73218:
[----:B------:R-:W-:Y:S02]  /*12620*/  IMAD.MOV.U32 R7, RZ, RZ, R6 ;  /* 0x000000ffff077224 */ /* 0x000fe400078e0006 */
[----:B------:R-:W-:Y:S02]  /*12630*/  IMAD.MOV.U32 R13, RZ, RZ, R20 ;  /* 0x000000ffff0d7224 */ /* 0x000fe400078e0014 */
[----:B------:R-:W-:Y:S02]  /*12640*/  IMAD.MOV.U32 R6, RZ, RZ, R17 ;  /* 0x000000ffff067224 */ /* 0x000fe400078e0011 */
[----:B------:R-:W-:Y:S02]  /*12650*/  IMAD.MOV.U32 R20, RZ, RZ, R23 ;  /* 0x000000ffff147224 */ /* 0x000fe400078e0017 */
.L_x_73219:
[----:B------:R-:W-:Y:S05]  /*12660*/  BSYNC B1 ;  /* 0x0000000000017941 */ /* 0x000fea0003800000 */
.L_x_73217:
        /* <DEDUP_REMOVED lines=16> */
.L_x_73221:
[----:B------:R-:W-:Y:S02]  /*12770*/  IMAD.MOV.U32 R14, RZ, RZ, R3 ;  /* 0x000000ffff0e7224 */ /* 0x000fe400078e0003 */
[----:B------:R-:W-:Y:S02]  /*12780*/  IMAD.MOV.U32 R15, RZ, RZ, R5 ;  /* 0x000000ffff0f7224 */ /* 0x000fe400078e0005 */
[----:B------:R-:W-:Y:S02]  /*12790*/  IMAD.MOV.U32 R3, RZ, RZ, R2 ;  /* 0x000000ffff037224 */ /* 0x000fe400078e0002 */
[----:B------:R-:W-:Y:S02]  /*127a0*/  IMAD.MOV.U32 R5, RZ, RZ, R4 ;  /* 0x000000ffff057224 */ /* 0x000fe400078e0004 */
.L_x_73222:
[----:B------:R-:W-:Y:S05]  /*127b0*/  BSYNC B1 ;  /* 0x0000000000017941 */ /* 0x000fea0003800000 */
.L_x_73220:
        /* <DEDUP_REMOVED lines=9> */
.L_x_73224:
[----:B------:R-:W-:Y:S01]  /*12850*/  MOV R17, R14 ;  /* 0x0000000e00117202 */ /* 0x000fe20000000f00 */
[----:B------:R-:W-:Y:S02]  /*12860*/  IMAD.MOV.U32 R22, RZ, RZ, R15 ;  /* 0x000000ffff167224 */ /* 0x000fe400078e000f */
[----:B------:R-:W-:Y:S02]  /*12870*/  IMAD.MOV.U32 R14, RZ, RZ, R27 ;  /* 0x000000ffff0e7224 */ /* 0x000fe400078e001b */
[----:B------:R-:W-:Y:S02]  /*12880*/  IMAD.MOV.U32 R15, RZ, RZ, R10 ;  /* 0x000000ffff0f7224 */ /* 0x000fe400078e000a */
.L_x_73225:
[----:B------:R-:W-:Y:S05]  /*12890*/  BSYNC B1 ;  /* 0x0000000000017941 */ /* 0x000fea0003800000 */
.L_x_73223:
        /* <DEDUP_REMOVED lines=9> */
.L_x_73227:
[----:B------:R-:W-:Y:S01]  /*12930*/  IMAD.MOV.U32 R23, RZ, RZ, R17 ;  /* 0x000000ffff177224 */ /* 0x000fe200078e0011 */
[----:B------:R-:W-:Y:S01]  /*12940*/  MOV R17, R11 ;  /* 0x0000000b00117202 */ /* 0x000fe20000000f00 */
[----:B------:R-:W-:Y:S02]  /*12950*/  IMAD.MOV.U32 R24, RZ, RZ, R22 ;  /* 0x000000ffff187224 */ /* 0x000fe400078e0016 */
[----:B------:R-:W-:Y:S02]  /*12960*/  IMAD.MOV.U32 R22, RZ, RZ, R21 ;  /* 0x000000ffff167224 */ /* 0x000fe400078e0015 */
.L_x_73228:
[----:B------:R-:W-:Y:S05]  /*12970*/  BSYNC B1 ;  /* 0x0000000000017941 */ /* 0x000fea0003800000 */
.L_x_73226:
        /* <DEDUP_REMOVED lines=9> */
.L_x_73230:
[----:B------:R-:W-:Y:S02]  /*12a10*/  IMAD.MOV.U32 R21, RZ, RZ, R23 ;  /* 0x000000ffff157224 */ /* 0x000fe400078e0017 */
[----:B------:R-:W-:Y:S02]  /*12a20*/  IMAD.MOV.U32 R27, RZ, RZ, R24 ;  /* 0x000000ffff1b7224 */ /* 0x000fe400078e0018 */
[----:B------:R-:W-:Y:S02]  /*12a30*/  IMAD.MOV.U32 R23, RZ, RZ, R16 ;  /* 0x000000ffff177224 */ /* 0x000fe400078e0010 */
[----:B------:R-:W-:Y:S02]  /*12a40*/  IMAD.MOV.U32 R24, RZ, RZ, R9 ;  /* 0x000000ffff187224 */ /* 0x000fe400078e0009 */
.L_x_73231:
[----:B------:R-:W-:Y:S05]  /*12a50*/  BSYNC B1 ;  /* 0x0000000000017941 */ /* 0x000fea0003800000 */
.L_x_73229:
        /* <DEDUP_REMOVED lines=9> */
.L_x_73233:
[----:B------:R-:W-:Y:S02]  /*12af0*/  IMAD.MOV.U32 R16, RZ, RZ, R21 ;  /* 0x000000ffff107224 */ /* 0x000fe400078e0015 */
[----:B------:R-:W-:Y:S02]  /*12b00*/  IMAD.MOV.U32 R28, RZ, RZ, R27 ;  /* 0x000000ffff1c7224 */ /* 0x000fe400078e001b */
[----:B------:R-:W-:Y:S02]  /*12b10*/  IMAD.MOV.U32 R21, RZ, RZ, R8 ;  /* 0x000000ffff157224 */ /* 0x000fe400078e0008 */
[----:B------:R-:W-:Y:S02]  /*12b20*/  IMAD.MOV.U32 R27, RZ, RZ, R18 ;  /* 0x000000ffff1b7224 */ /* 0x000fe400078e0012 */
.L_x_73234:
[----:B------:R-:W-:Y:S05]  /*12b30*/  BSYNC B1 ;  /* 0x0000000000017941 */ /* 0x000fea0003800000 */
.L_x_73232:
        /* <DEDUP_REMOVED lines=9> */
.L_x_73236:
[----:B------:R-:W-:Y:S01]  /*12bd0*/  MOV R18, R16 ;  /* 0x0000001000127202 */ /* 0x000fe20000000f00 */
[----:B------:R-:W-:Y:S02]  /*12be0*/  IMAD.MOV.U32 R29, RZ, RZ, R28 ;  /* 0x000000ffff1d7224 */ /* 0x000fe400078e001c */
[----:B------:R-:W-:Y:S02]  /*12bf0*/  IMAD.MOV.U32 R16, RZ, RZ, R6 ;  /* 0x000000ffff107224 */ /* 0x000fe400078e0006 */
[----:B------:R-:W-:Y:S02]  /*12c00*/  IMAD.MOV.U32 R28, RZ, RZ, R20 ;  /* 0x000000ffff1c7224 */ /* 0x000fe400078e0014 */
.L_x_73237:
[----:B------:R-:W-:Y:S05]  /*12c10*/  BSYNC B1 ;  /* 0x0000000000017941 */ /* 0x000fea0003800000 */
.L_x_73235:
        /* <DEDUP_REMOVED lines=9> */
.L_x_73239:
[----:B------:R-:W-:Y:S01]  /*12cb0*/  IMAD.MOV.U32 R20, RZ, RZ, R18 ;  /* 0x000000ffff147224 */ /* 0x000fe200078e0012 */
[----:B------:R-:W-:Y:S01]  /*12cc0*/  MOV R18, R7 ;  /* 0x0000000700127202 */ /* 0x000fe20000000f00 */
[----:B------:R-:W-:Y:S02]  /*12cd0*/  IMAD.MOV.U32 R30, RZ, RZ, R29 ;  /* 0x000000ffff1e7224 */ /* 0x000fe400078e001d */
[----:B------:R-:W-:Y:S02]  /*12ce0*/  IMAD.MOV.U32 R29, RZ, RZ, R13 ;  /* 0x000000ffff1d7224 */ /* 0x000fe400078e000d */
.L_x_73240:
[----:B------:R-:W-:Y:S05]  /*12cf0*/  BSYNC B1 ;  /* 0x0000000000017941 */ /* 0x000fea0003800000 */
.L_x_73238:
        /* <DEDUP_REMOVED lines=16> */
.L_x_73242:
[----:B------:R-:W-:Y:S01]  /*12e00*/  IMAD.MOV.U32 R2, RZ, RZ, R3 ;  /* 0x000000ffff027224 */ /* 0x000fe200078e0003 */
[----:B------:R-:W-:Y:S01]  /*12e10*/  MOV R3, R14 ;  /* 0x0000000e00037202 */ /* 0x000fe20000000f00 */
[----:B------:R-:W-:Y:S02]  /*12e20*/  IMAD.MOV.U32 R4, RZ, RZ, R5 ;  /* 0x000000ffff047224 */ /* 0x000fe400078e0005 */
[----:B------:R-:W-:Y:S02]  /*12e30*/  IMAD.MOV.U32 R5, RZ, RZ, R15 ;  /* 0x000000ffff057224 */ /* 0x000fe400078e000f */
.L_x_73243:
[----:B------:R-:W-:Y:S05]  /*12e40*/  BSYNC B1 ;  /* 0x0000000000017941 */ /* 0x000fea0003800000 */
.L_x_73241:
        /* <DEDUP_REMOVED lines=9> */
.L_x_73245:
[----:B------:R-:W-:Y:S02]  /*12ee0*/  IMAD.MOV.U32 R11, RZ, RZ, R2 ;  /* 0x000000ffff0b7224 */ /* 0x000fe400078e0002 */
[----:B------:R-:W-:Y:S02]  /*12ef0*/  IMAD.MOV.U32 R39, RZ, RZ, R4 ;  /* 0x000000ffff277224 */ /* 0x000fe400078e0004 */
[----:B------:R-:W-:Y:S02]  /*12f00*/  IMAD.MOV.U32 R2, RZ, RZ, R17 ;  /* 0x000000ffff027224 */ /* 0x000fe400078e0011 */
[----:B------:R-:W-:Y:S02]  /*12f10*/  IMAD.MOV.U32 R4, RZ, RZ, R22 ;  /* 0x000000ffff047224 */ /* 0x000fe400078e0016 */
.L_x_73246:
[----:B------:R-:W-:Y:S05]  /*12f20*/  BSYNC B1 ;  /* 0x0000000000017941 */ /* 0x000fea0003800000 */
.L_x_73244:
        /* <DEDUP_REMOVED lines=9> */
.L_x_73248:
[----:B------:R-:W-:Y:S02]  /*12fc0*/  IMAD.MOV.U32 R10, RZ, RZ, R11 ;  /* 0x000000ffff0a7224 */ /* 0x000fe400078e000b */
[----:B------:R-:W-:Y:S02]  /*12fd0*/  IMAD.MOV.U32 R38, RZ, RZ, R39 ;  /* 0x000000ffff267224 */ /* 0x000fe400078e0027 */
[----:B------:R-:W-:Y:S02]  /*12fe0*/  IMAD.MOV.U32 R11, RZ, RZ, R23 ;  /* 0x000000ffff0b7224 */ /* 0x000fe400078e0017 */
[----:B------:R-:W-:Y:S02]  /*12ff0*/  IMAD.MOV.U32 R39, RZ, RZ, R24 ;  /* 0x000000ffff277224 */ /* 0x000fe400078e0018 */
.L_x_73249:
[----:B------:R-:W-:Y:S05]  /*13000*/  BSYNC B1 ;  /* 0x0000000000017941 */ /* 0x000fea0003800000 */
.L_x_73247:
        /* <DEDUP_REMOVED lines=9> */
.L_x_73251:
[----:B------:R-:W-:Y:S01]  /*130a0*/  MOV R9, R10 ;  /* 0x0000000a00097202 */ /* 0x000fe20000000f00 */
[----:B------:R-:W-:Y:S02]  /*130b0*/  IMAD.MOV.U32 R37, RZ, RZ, R38 ;  /* 0x000000ffff257224 */ /* 0x000fe400078e0026 */
[----:B------:R-:W-:Y:S02]  /*130c0*/  IMAD.MOV.U32 R10, RZ, RZ, R21 ;  /* 0x000000ffff0a7224 */ /* 0x000fe400078e0015 */
[----:B------:R-:W-:Y:S02]  /*130d0*/  IMAD.MOV.U32 R38, RZ, RZ, R27 ;  /* 0x000000ffff267224 */ /* 0x000fe400078e001b */
.L_x_73252:
[----:B------:R-:W-:Y:S05]  /*130e0*/  BSYNC B1 ;  /* 0x0000000000017941 */ /* 0x000fea0003800000 */
.L_x_73250:
        /* <DEDUP_REMOVED lines=9> */
.L_x_73254:
[----:B------:R-:W-:Y:S01]  /*13180*/  IMAD.MOV.U32 R8, RZ, RZ, R9 ;  /* 0x000000ffff087224 */ /* 0x000fe200078e0009 */
[----:B------:R-:W-:Y:S01]  /*13190*/  MOV R9, R16 ;  /* 0x0000001000097202 */ /* 0x000fe20000000f00 */
[----:B------:R-:W-:Y:S02]  /*131a0*/  IMAD.MOV.U32 R36, RZ, RZ, R37 ;  /* 0x000000ffff247224 */ /* 0x000fe400078e0025 */
[----:B------:R-:W-:Y:S02]  /*131b0*/  IMAD.MOV.U32 R37, RZ, RZ, R28 ;  /* 0x000000ffff257224 */ /* 0x000fe400078e001c */
.L_x_73255:
[----:B------:R-:W-:Y:S05]  /*131c0*/  BSYNC B1 ;  /* 0x0000000000017941 */ /* 0x000fea0003800000 */
.L_x_73253:
        /* <DEDUP_REMOVED lines=9> */
.L_x_73257:
[----:B------:R-:W-:Y:S02]  /*13260*/  IMAD.MOV.U32 R7, RZ, RZ, R8 ;  /* 0x000000ffff077224 */ /* 0x000fe400078e0008 */
[----:B------:R-:W-:Y:S02]  /*13270*/  IMAD.MOV.U32 R35, RZ, RZ, R36 ;  /* 0x000000ffff237224 */ /* 0x000fe400078e0024 */
[----:B------:R-:W-:Y:S02]  /*13280*/  IMAD.MOV.U32 R8, RZ, RZ, R18 ;  /* 0x000000ffff087224 */ /* 0x000fe400078e0012 */
[----:B------:R-:W-:Y:S02]  /*13290*/  IMAD.MOV.U32 R36, RZ, RZ, R29 ;  /* 0x000000ffff247224 */ /* 0x000fe400078e001d */
.L_x_73258:
[----:B------:R-:W-:Y:S05]  /*132a0*/  BSYNC B1 ;  /* 0x0000000000017941 */ /* 0x000fea0003800000 */
.L_x_73256:
        /* <DEDUP_REMOVED lines=9> */
.L_x_73260:
[----:B------:R-:W-:Y:S02]  /*13340*/  IMAD.MOV.U32 R6, RZ, RZ, R7 ;  /* 0x000000ffff067224 */ /* 0x000fe400078e0007 */
[----:B------:R-:W-:Y:S02]  /*13350*/  IMAD.MOV.U32 R34, RZ, RZ, R35 ;  /* 0x000000ffff227224 */ /* 0x000fe400078e0023 */
[----:B------:R-:W-:Y:S02]  /*13360*/  IMAD.MOV.U32 R7, RZ, RZ, R20 ;  /* 0x000000ffff077224 */ /* 0x000fe400078e0014 */
[----:B------:R-:W-:Y:S02]  /*13370*/  IMAD.MOV.U32 R35, RZ, RZ, R30 ;  /* 0x000000ffff237224 */ /* 0x000fe400078e001e */
.L_x_73261:
[----:B------:R-:W-:Y:S05]  /*13380*/  BSYNC B1 ;  /* 0x0000000000017941 */ /* 0x000fea0003800000 */
.L_x_73259:
[----:B------:R-:W-:Y:S02]  /*13390*/  FADD.FTZ R33, R19, R33 ;  /* 0x0000002113217221 */ /* 0x000fe40000010000 */
[----:B------:R-:W-:Y:S02]  /*133a0*/  IMAD.MOV.U32 R32, RZ, RZ, R0 ;  /* 0x000000ffff207224 */ /* 0x000fe400078e0000 */
.L_x_73093:
[----:B-1-34-:R-:W-:Y:S05]  /*133b0*/  BSYNC B0 ;  /* 0x0000000000007941 */ /* 0x01afea0003800000 */
.L_x_73092:
[----:B------:R-:W1:Y:S01]  /*133c0*/  S2R R0, SR_TID.X ;  /* 0x0000000000007919 */ /* 0x000e620000002100 */
[----:B------:R-:W-:Y:S01]  /*133d0*/  ISETP.NE.AND P0, PT, R25, RZ, PT ;  /* 0x000000ff1900720c */ /* 0x000fe20003f05270 */
[----:B------:R-:W-:-:S12]  /*133e0*/  BSSY B0, `(.L_x_73262) ;  /* 0x0000010000007945 */ /* 0x000fd80003800000 */
[----:B------:R-:W-:Y:S05]  /*133f0*/  @P0 BRA `(.L_x_73263) ;  /* 0x000000e000000947 */ /* 0x000fea0003800000 */
[----:B------:R-:W3:Y:S02]  /*13400*/  S2R R13, SR_TID.X ;  /* 0x00000000000d7919 */ /* 0x000ee40000002100 */
[----:B0--3--:R-:W-:-:S04]  /*13410*/  SHF.R.S32.HI R12, RZ, 0x1f, R13 ;  /* 0x0000001fff0c7819 */ /* 0x009fc8000001140d */
        /* <DEDUP_REMOVED lines=12> */
.L_x_73263:
[----:B------:R-:W-:Y:S05]  /*134e0*/  BSYNC B0 ;  /* 0x0000000000007941 */ /* 0x000fea0003800000 */
.L_x_73262:
        /* <DEDUP_REMOVED lines=17> */
[----:B------:R-:W-:-:S05]  /*13600*/  FSEL R24, R24, R32, P3 ;  /* 0x0000002018187208 */ /* 0x000fca0001800000 */
[----:B------:R-:W-:-:S04]  /*13610*/  FADD.FTZ R24, -R41, R24 ;  /* 0x0000001829187221 */ /* 0x000fc80000010100 */
[----:B--2---:R-:W-:Y:S01]  /*13620*/  @!P0 IMAD.MOV.U32 R5, RZ, RZ, R30 ;  /* 0x000000ffff058224 */ /* 0x004fe200078e001e */
[----:B------:R-:W-:Y:S01]  /*13630*/  FSEL R30, R25, R33, P3 ;  /* 0x00000021191e7208 */ /* 0x000fe20001800000 */
[----:B------:R-:W-:Y:S01]  /*13640*/  FMUL.FTZ R24, R24, 1.4426950216293334961 ;  /* 0x3fb8aa3b18187820 */ /* 0x000fe20000410000 */
[----:B------:R-:W-:Y:S02]  /*13650*/  FSEL R33, R33, R25, P3 ;  /* 0x0000001921217208 */ /* 0x000fe40001800000 */
[----:B------:R-:W-:Y:S01]  /*13660*/  FSETP.GT.FTZ.AND P2, PT, R5, R4, PT ;  /* 0x000000040500720b */ /* 0x000fe20003f54000 */
[----:B------:R-:W0:Y:S01]  /*13670*/  MUFU.EX2 R43, R24 ;  /* 0x00000018002b7308 */ /* 0x000e220000000800 */
[----:B------:R-:W-:Y:S02]  /*13680*/  @!P0 MOV R3, R26 ;  /* 0x0000001a00038202 */ /* 0x000fe40000000f00 */
        /* <DEDUP_REMOVED lines=8> */
.L_x_73267:
[----:B---34-:R-:W-:Y:S02]  /*13710*/  IMAD.MOV.U32 R26, RZ, RZ, R3 ;  /* 0x000000ffff1a7224 */ /* 0x018fe400078e0003 */
[----:B------:R-:W-:Y:S02]  /*13720*/  IMAD.MOV.U32 R24, RZ, RZ, R5 ;  /* 0x000000ffff187224 */ /* 0x000fe400078e0005 */
[----:B------:R-:W-:Y:S02]  /*13730*/  IMAD.MOV.U32 R3, RZ, RZ, R2 ;  /* 0x000000ffff037224 */ /* 0x000fe400078e0002 */
[----:B------:R-:W-:Y:S02]  /*13740*/  IMAD.MOV.U32 R5, RZ, RZ, R4 ;  /* 0x000000ffff057224 */ /* 0x000fe400078e0004 */
.L_x_73268:
[----:B------:R-:W-:Y:S05]  /*13750*/  BSYNC B1 ;  /* 0x0000000000017941 */ /* 0x000fea0003800000 */
.L_x_73266:
        /* <DEDUP_REMOVED lines=9> */
.L_x_73270:
[----:B------:R-:W-:Y:S02]  /*137f0*/  IMAD.MOV.U32 R43, RZ, RZ, R26 ;  /* 0x000000ffff2b7224 */ /* 0x000fe400078e001a */
[----:B------:R-:W-:Y:S02]  /*13800*/  IMAD.MOV.U32 R25, RZ, RZ, R24 ;  /* 0x000000ffff197224 */ /* 0x000fe400078e0018 */
[----:B------:R-:W-:Y:S02]  /*13810*/  IMAD.MOV.U32 R26, RZ, RZ, R11 ;  /* 0x000000ffff1a7224 */ /* 0x000fe400078e000b */
[----:B------:R-:W-:Y:S02]  /*13820*/  IMAD.MOV.U32 R24, RZ, RZ, R39 ;  /* 0x000000ffff187224 */ /* 0x000fe400078e0027 */
.L_x_73271:
[----:B------:R-:W-:Y:S05]  /*13830*/  BSYNC B1 ;  /* 0x0000000000017941 */ /* 0x000fea0003800000 */
.L_x_73269:
        /* <DEDUP_REMOVED lines=9> */
.L_x_73273:
[----:B------:R-:W-:Y:S01]  /*138d0*/  IMAD.MOV.U32 R4, RZ, RZ, R43 ;  /* 0x000000ffff047224 */ /* 0x000fe200078e002b */
[----:B------:R-:W-:Y:S01]  /*138e0*/  MOV R2, R25 ;  /* 0x0000001900027202 */ /* 0x000fe20000000f00 */
[----:B------:R-:W-:Y:S02]  /*138f0*/  IMAD.MOV.U32 R43, RZ, RZ, R10 ;  /* 0x000000ffff2b7224 */ /* 0x000fe400078e000a */
[----:B------:R-:W-:Y:S02]  /*13900*/  IMAD.MOV.U32 R25, RZ, RZ, R38 ;  /* 0x000000ffff197224 */ /* 0x000fe400078e0026 */
.L_x_73274:
[----:B------:R-:W-:Y:S05]  /*13910*/  BSYNC B1 ;  /* 0x0000000000017941 */ /* 0x000fea0003800000 */
.L_x_73272:
        /* <DEDUP_REMOVED lines=9> */
.L_x_73276:
[----:B------:R-:W-:Y:S02]  /*139b0*/  IMAD.MOV.U32 R39, RZ, RZ, R4 ;  /* 0x000000ffff277224 */ /* 0x000fe400078e0004 */
[----:B------:R-:W-:Y:S01]  /*139c0*/  IMAD.MOV.U32 R11, RZ, RZ, R2 ;  /* 0x000000ffff0b7224 */ /* 0x000fe200078e0002 */
[----:B------:R-:W-:Y:S01]  /*139d0*/  MOV R2, R37 ;  /* 0x0000002500027202 */ /* 0x000fe20000000f00 */
[----:B------:R-:W-:Y:S02]  /*139e0*/  IMAD.MOV.U32 R4, RZ, RZ, R9 ;  /* 0x000000ffff047224 */ /* 0x000fe400078e0009 */
.L_x_73277:
[----:B------:R-:W-:Y:S05]  /*139f0*/  BSYNC B1 ;  /* 0x0000000000017941 */ /* 0x000fea0003800000 */
.L_x_73275:
        /* <DEDUP_REMOVED lines=9> */
.L_x_73279:
[----:B------:R-:W-:Y:S02]  /*13a90*/  IMAD.MOV.U32 R32, RZ, RZ, R39 ;  /* 0x000000ffff207224 */ /* 0x000fe400078e0027 */
[----:B------:R-:W-:Y:S02]  /*13aa0*/  IMAD.MOV.U32 R10, RZ, RZ, R11 ;  /* 0x000000ffff0a7224 */ /* 0x000fe400078e000b */
[----:B------:R-:W-:Y:S02]  /*13ab0*/  IMAD.MOV.U32 R39, RZ, RZ, R8 ;  /* 0x000000ffff277224 */ /* 0x000fe400078e0008 */
[----:B------:R-:W-:Y:S02]  /*13ac0*/  IMAD.MOV.U32 R11, RZ, RZ, R36 ;  /* 0x000000ffff0b7224 */ /* 0x000fe400078e0024 */
.L_x_73280:
[----:B------:R-:W-:Y:S05]  /*13ad0*/  BSYNC B1 ;  /* 0x0000000000017941 */ /* 0x000fea0003800000 */
.L_x_73278:
        /* <DEDUP_REMOVED lines=9> */
.L_x_73282:
[----:B------:R-:W-:Y:S02]  /*13b70*/  IMAD.MOV.U32 R37, RZ, RZ, R32 ;  /* 0x000000ffff257224 */ /* 0x000fe400078e0020 */
[----:B------:R-:W-:Y:S02]  /*13b80*/  IMAD.MOV.U32 R9, RZ, RZ, R10 ;  /* 0x000000ffff097224 */ /* 0x000fe400078e000a */
[----:B------:R-:W-:Y:S02]  /*13b90*/  IMAD.MOV.U32 R32, RZ, RZ, R7 ;  /* 0x000000ffff207224 */ /* 0x000fe400078e0007 */
[----:B------:R-:W-:Y:S02]  /*13ba0*/  IMAD.MOV.U32 R10, RZ, RZ, R35 ;  /* 0x000000ffff0a7224 */ /* 0x000fe400078e0023 */
.L_x_73283:
[----:B------:R-:W-:Y:S05]  /*13bb0*/  BSYNC B1 ;  /* 0x0000000000017941 */ /* 0x000fea0003800000 */
.L_x_73281:
        /* <DEDUP_REMOVED lines=9> */
.L_x_73285:
[----:B------:R-:W-:Y:S01]  /*13c50*/  IMAD.MOV.U32 R8, RZ, RZ, R37 ;  /* 0x000000ffff087224 */ /* 0x000fe200078e0025 */
[----:B------:R-:W-:Y:S01]  /*13c60*/  MOV R7, R9 ;  /* 0x0000000900077202 */ /* 0x000fe20000000f00 */
[----:B------:R-:W-:Y:S02]  /*13c70*/  IMAD.MOV.U32 R37, RZ, RZ, R6 ;  /* 0x000000ffff257224 */ /* 0x000fe400078e0006 */
[----:B------:R-:W-:Y:S02]  /*13c80*/  IMAD.MOV.U32 R9, RZ, RZ, R34 ;  /* 0x000000ffff097224 */ /* 0x000fe400078e0022 */
.L_x_73286:
[----:B------:R-:W-:Y:S05]  /*13c90*/  BSYNC B1 ;  /* 0x0000000000017941 */ /* 0x000fea0003800000 */
.L_x_73284:
        /* <DEDUP_REMOVED lines=16> */
.L_x_73288:
[----:B------:R-:W-:Y:S01]  /*13da0*/  IMAD.MOV.U32 R34, RZ, RZ, R3 ;  /* 0x000000ffff227224 */ /* 0x000fe200078e0003 */
[----:B------:R-:W-:Y:S01]  /*13db0*/  MOV R6, R5 ;  /* 0x0000000500067202 */ /* 0x000fe20000000f00 */
[----:B------:R-:W-:Y:S02]  /*13dc0*/  IMAD.MOV.U32 R3, RZ, RZ, R26 ;  /* 0x000000ffff037224 */ /* 0x000fe400078e001a */
[----:B------:R-:W-:Y:S02]  /*13dd0*/  IMAD.MOV.U32 R5, RZ, RZ, R24 ;  /* 0x000000ffff057224 */ /* 0x000fe400078e0018 */
.L_x_73289:
[----:B------:R-:W-:Y:S05]  /*13de0*/  BSYNC B1 ;  /* 0x0000000000017941 */ /* 0x000fea0003800000 */
.L_x_73287:
        /* <DEDUP_REMOVED lines=9> */
.L_x_73291:
[----:B------:R-:W-:Y:S02]  /*13e80*/  IMAD.MOV.U32 R31, RZ, RZ, R34 ;  /* 0x000000ffff1f7224 */ /* 0x000fe400078e0022 */
[----:B------:R-:W-:Y:S01]  /*13e90*/  IMAD.MOV.U32 R27, RZ, RZ, R6 ;  /* 0x000000ffff1b7224 */ /* 0x000fe200078e0006 */
[----:B------:R-:W-:Y:S01]  /*13ea0*/  MOV R6, R25 ;  /* 0x0000001900067202 */ /* 0x000fe20000000f00 */
[----:B------:R-:W-:Y:S02]  /*13eb0*/  IMAD.MOV.U32 R34, RZ, RZ, R43 ;  /* 0x000000ffff227224 */ /* 0x000fe400078e002b */
.L_x_73292:
[----:B------:R-:W-:Y:S05]  /*13ec0*/  BSYNC B1 ;  /* 0x0000000000017941 */ /* 0x000fea0003800000 */
.L_x_73290:
        /* <DEDUP_REMOVED lines=9> */
.L_x_73294:
[----:B------:R-:W-:Y:S02]  /*13f60*/  IMAD.MOV.U32 R26, RZ, RZ, R31 ;  /* 0x000000ffff1a7224 */ /* 0x000fe400078e001f */
[----:B------:R-:W-:Y:S02]  /*13f70*/  IMAD.MOV.U32 R24, RZ, RZ, R27 ;  /* 0x000000ffff187224 */ /* 0x000fe400078e001b */
[----:B------:R-:W-:Y:S02]  /*13f80*/  IMAD.MOV.U32 R31, RZ, RZ, R4 ;  /* 0x000000ffff1f7224 */ /* 0x000fe400078e0004 */
[----:B------:R-:W-:Y:S02]  /*13f90*/  IMAD.MOV.U32 R27, RZ, RZ, R2 ;  /* 0x000000ffff1b7224 */ /* 0x000fe400078e0002 */
.L_x_73295:
[----:B------:R-:W-:Y:S05]  /*13fa0*/  BSYNC B1 ;  /* 0x0000000000017941 */ /* 0x000fea0003800000 */
.L_x_73293:
        /* <DEDUP_REMOVED lines=9> */
.L_x_73297:
[----:B------:R-:W-:Y:S02]  /*14040*/  IMAD.MOV.U32 R35, RZ, RZ, R26 ;  /* 0x000000ffff237224 */ /* 0x000fe400078e001a */
[----:B------:R-:W-:Y:S02]  /*14050*/  IMAD.MOV.U32 R25, RZ, RZ, R24 ;  /* 0x000000ffff197224 */ /* 0x000fe400078e0018 */
[----:B------:R-:W-:Y:S02]  /*14060*/  IMAD.MOV.U32 R26, RZ, RZ, R39 ;  /* 0x000000ffff1a7224 */ /* 0x000fe400078e0027 */
[----:B------:R-:W-:Y:S02]  /*14070*/  IMAD.MOV.U32 R24, RZ, RZ, R11 ;  /* 0x000000ffff187224 */ /* 0x000fe400078e000b */
.L_x_73298:
[----:B------:R-:W-:Y:S05]  /*14080*/  BSYNC B1 ;  /* 0x0000000000017941 */ /* 0x000fea0003800000 */
.L_x_73296:
        /* <DEDUP_REMOVED lines=9> */
.L_x_73300:
[----:B------:R-:W-:Y:S01]  /*14120*/  IMAD.MOV.U32 R4, RZ, RZ, R35 ;  /* 0x000000ffff047224 */ /* 0x000fe200078e0023 */
[----:B------:R-:W-:Y:S01]  /*14130*/  MOV R2, R25 ;  /* 0x0000001900027202 */ /* 0x000fe20000000f00 */
[----:B------:R-:W-:Y:S02]  /*14140*/  IMAD.MOV.U32 R35, RZ, RZ, R32 ;  /* 0x000000ffff237224 */ /* 0x000fe400078e0020 */
[----:B------:R-:W-:Y:S02]  /*14150*/  IMAD.MOV.U32 R25, RZ, RZ, R10 ;  /* 0x000000ffff197224 */ /* 0x000fe400078e000a */
.L_x_73301:
[----:B------:R-:W-:Y:S05]  /*14160*/  BSYNC B1 ;  /* 0x0000000000017941 */ /* 0x000fea0003800000 */
.L_x_73299:
        /* <DEDUP_REMOVED lines=9> */
.L_x_73303:
[----:B------:R-:W-:Y:S02]  /*14200*/  IMAD.MOV.U32 R11, RZ, RZ, R4 ;  /* 0x000000ffff0b7224 */ /* 0x000fe400078e0004 */
[----:B------:R-:W-:Y:S01]  /*14210*/  IMAD.MOV.U32 R10, RZ, RZ, R2 ;  /* 0x000000ffff0a7224 */ /* 0x000fe200078e0002 */
[----:B------:R-:W-:Y:S01]  /*14220*/  MOV R2, R9 ;  /* 0x0000000900027202 */ /* 0x000fe20000000f00 */
[----:B------:R-:W-:Y:S02]  /*14230*/  IMAD.MOV.U32 R4, RZ, RZ, R37 ;  /* 0x000000ffff047224 */ /* 0x000fe400078e0025 */
.L_x_73304:
[----:B------:R-:W-:Y:S05]  /*14240*/  BSYNC B1 ;  /* 0x0000000000017941 */ /* 0x000fea0003800000 */
.L_x_73302:
        /* <DEDUP_REMOVED lines=9> */
.L_x_73306:
[----:B------:R-:W-:Y:S02]  /*142e0*/  IMAD.MOV.U32 R32, RZ, RZ, R11 ;  /* 0x000000ffff207224 */ /* 0x000fe400078e000b */
[----:B------:R-:W-:Y:S02]  /*142f0*/  IMAD.MOV.U32 R9, RZ, RZ, R10 ;  /* 0x000000ffff097224 */ /* 0x000fe400078e000a */
[----:B------:R-:W-:Y:S02]  /*14300*/  IMAD.MOV.U32 R11, RZ, RZ, R8 ;  /* 0x000000ffff0b7224 */ /* 0x000fe400078e0008 */
[----:B------:R-:W-:Y:S02]  /*14310*/  IMAD.MOV.U32 R10, RZ, RZ, R7 ;  /* 0x000000ffff0a7224 */ /* 0x000fe400078e0007 */
.L_x_73307:
[----:B------:R-:W-:Y:S05]  /*14320*/  BSYNC B1 ;  /* 0x0000000000017941 */ /* 0x000fea0003800000 */
.L_x_73305:
        /* <DEDUP_REMOVED lines=16> */
.L_x_73309:
[----:B------:R-:W-:Y:S02]  /*14430*/  IMAD.MOV.U32 R12, RZ, RZ, R3 ;  /* 0x000000ffff0c7224 */ /* 0x000fe400078e0003 */
[----:B------:R-:W-:Y:S02]  /*14440*/  IMAD.MOV.U32 R8, RZ, RZ, R5 ;  /* 0x000000ffff087224 */ /* 0x000fe400078e0005 */
[----:B------:R-:W-:Y:S02]  /*14450*/  IMAD.MOV.U32 R3, RZ, RZ, R34 ;  /* 0x000000ffff037224 */ /* 0x000fe400078e0022 */
[----:B------:R-:W-:Y:S02]  /*14460*/  IMAD.MOV.U32 R5, RZ, RZ, R6 ;  /* 0x000000ffff057224 */ /* 0x000fe400078e0006 */
.L_x_73310:
[----:B------:R-:W-:Y:S05]  /*14470*/  BSYNC B1 ;  /* 0x0000000000017941 */ /* 0x000fea0003800000 */
.L_x_73308:
        /* <DEDUP_REMOVED lines=9> */
.L_x_73312:
[----:B------:R-:W-:Y:S02]  /*14510*/  IMAD.MOV.U32 R37, RZ, RZ, R12 ;  /* 0x000000ffff257224 */ /* 0x000fe400078e000c */
[----:B------:R-:W-:Y:S02]  /*14520*/  IMAD.MOV.U32 R7, RZ, RZ, R8 ;  /* 0x000000ffff077224 */ /* 0x000fe400078e0008 */
[----:B------:R-:W-:Y:S02]  /*14530*/  IMAD.MOV.U32 R12, RZ, RZ, R31 ;  /* 0x000000ffff0c7224 */ /* 0x000fe400078e001f */
[----:B------:R-:W-:Y:S02]  /*14540*/  IMAD.MOV.U32 R8, RZ, RZ, R27 ;  /* 0x000000ffff087224 */ /* 0x000fe400078e001b */
.L_x_73313:
[----:B------:R-:W-:Y:S05]  /*14550*/  BSYNC B1 ;  /* 0x0000000000017941 */ /* 0x000fea0003800000 */
.L_x_73311:
        /* <DEDUP_REMOVED lines=9> */
.L_x_73315:
[----:B------:R-:W-:Y:S01]  /*145f0*/  IMAD.MOV.U32 R16, RZ, RZ, R37 ;  /* 0x000000ffff107224 */ /* 0x000fe200078e0025 */
[----:B------:R-:W-:Y:S01]  /*14600*/  MOV R6, R7 ;  /* 0x0000000700067202 */ /* 0x000fe20000000f00 */
[----:B------:R-:W-:Y:S02]  /*14610*/  IMAD.MOV.U32 R37, RZ, RZ, R26 ;  /* 0x000000ffff257224 */ /* 0x000fe400078e001a */
[----:B------:R-:W-:Y:S02]  /*14620*/  IMAD.MOV.U32 R7, RZ, RZ, R24 ;  /* 0x000000ffff077224 */ /* 0x000fe400078e0018 */
.L_x_73316:
[----:B------:R-:W-:Y:S05]  /*14630*/  BSYNC B1 ;  /* 0x0000000000017941 */ /* 0x000fea0003800000 */
.L_x_73314:
        /* <DEDUP_REMOVED lines=9> */
.L_x_73318:
[----:B------:R-:W-:Y:S02]  /*146d0*/  IMAD.MOV.U32 R31, RZ, RZ, R16 ;  /* 0x000000ffff1f7224 */ /* 0x000fe400078e0010 */
[----:B------:R-:W-:Y:S01]  /*146e0*/  IMAD.MOV.U32 R27, RZ, RZ, R6 ;  /* 0x000000ffff1b7224 */ /* 0x000fe200078e0006 */
[----:B------:R-:W-:Y:S01]  /*146f0*/  MOV R6, R25 ;  /* 0x0000001900067202 */ /* 0x000fe20000000f00 */
[----:B------:R-:W-:Y:S02]  /*14700*/  IMAD.MOV.U32 R16, RZ, RZ, R35 ;  /* 0x000000ffff107224 */ /* 0x000fe400078e0023 */
.L_x_73319:
[----:B------:R-:W-:Y:S05]  /*14710*/  BSYNC B1 ;  /* 0x0000000000017941 */ /* 0x000fea0003800000 */
.L_x_73317:
        /* <DEDUP_REMOVED lines=9> */
.L_x_73321:
[----:B------:R-:W-:Y:S02]  /*147b0*/  IMAD.MOV.U32 R24, RZ, RZ, R31 ;  /* 0x000000ffff187224 */ /* 0x000fe400078e001f */
[----:B------:R-:W-:Y:S02]  /*147c0*/  IMAD.MOV.U32 R25, RZ, RZ, R27 ;  /* 0x000000ffff197224 */ /* 0x000fe400078e001b */
[----:B------:R-:W-:Y:S02]  /*147d0*/  IMAD.MOV.U32 R31, RZ, RZ, R4 ;  /* 0x000000ffff1f7224 */ /* 0x000fe400078e0004 */
[----:B------:R-:W-:Y:S02]  /*147e0*/  IMAD.MOV.U32 R27, RZ, RZ, R2 ;  /* 0x000000ffff1b7224 */ /* 0x000fe400078e0002 */
.L_x_73322:
[----:B------:R-:W-:Y:S05]  /*147f0*/  BSYNC B1 ;  /* 0x0000000000017941 */ /* 0x000fea0003800000 */
.L_x_73320:
        /* <DEDUP_REMOVED lines=9> */
.L_x_73324:
[----:B------:R-:W-:Y:S02]  /*14890*/  IMAD.MOV.U32 R35, RZ, RZ, R24 ;  /* 0x000000ffff237224 */ /* 0x000fe400078e0018 */
[----:B------:R-:W-:Y:S02]  /*148a0*/  IMAD.MOV.U32 R2, RZ, RZ, R25 ;  /* 0x000000ffff027224 */ /* 0x000fe400078e0019 */
[----:B------:R-:W-:Y:S02]  /*148b0*/  IMAD.MOV.U32 R24, RZ, RZ, R11 ;  /* 0x000000ffff187224 */ /* 0x000fe400078e000b */
[----:B------:R-:W-:Y:S02]  /*148c0*/  IMAD.MOV.U32 R25, RZ, RZ, R10 ;  /* 0x000000ffff197224 */ /* 0x000fe400078e000a */
.L_x_73325:
[----:B------:R-:W-:Y:S05]  /*148d0*/  BSYNC B1 ;  /* 0x0000000000017941 */ /* 0x000fea0003800000 */
.L_x_73323:
        /* <DEDUP_REMOVED lines=9> */
.L_x_73327:
[----:B------:R-:W-:Y:S01]  /*14970*/  IMAD.MOV.U32 R10, RZ, RZ, R35 ;  /* 0x000000ffff0a7224 */ /* 0x000fe200078e0023 */
[----:B------:R-:W-:Y:S01]  /*14980*/  MOV R4, R2 ;  /* 0x0000000200047202 */ /* 0x000fe20000000f00 */
[----:B------:R-:W-:Y:S02]  /*14990*/  IMAD.MOV.U32 R35, RZ, RZ, R32 ;  /* 0x000000ffff237224 */ /* 0x000fe400078e0020 */
[----:B------:R-:W-:Y:S02]  /*149a0*/  IMAD.MOV.U32 R2, RZ, RZ, R9 ;  /* 0x000000ffff027224 */ /* 0x000fe400078e0009 */
.L_x_73328:
[----:B------:R-:W-:Y:S05]  /*149b0*/  BSYNC B1 ;  /* 0x0000000000017941 */ /* 0x000fea0003800000 */
.L_x_73326:
        /* <DEDUP_REMOVED lines=16> */
.L_x_73330:
[----:B------:R-:W-:Y:S01]  /*14ac0*/  IMAD.MOV.U32 R32, RZ, RZ, R3 ;  /* 0x000000ffff207224 */ /* 0x000fe200078e0003 */
[----:B------:R-:W-:Y:S01]  /*14ad0*/  MOV R26, R5 ;  /* 0x00000005001a7202 */ /* 0x000fe20000000f00 */
[----:B------:R-:W-:Y:S02]  /*14ae0*/  IMAD.MOV.U32 R3, RZ, RZ, R12 ;  /* 0x000000ffff037224 */ /* 0x000fe400078e000c */
[----:B------:R-:W-:Y:S02]  /*14af0*/  IMAD.MOV.U32 R5, RZ, RZ, R8 ;  /* 0x000000ffff057224 */ /* 0x000fe400078e0008 */
.L_x_73331:
[----:B------:R-:W-:Y:S05]  /*14b00*/  BSYNC B1 ;  /* 0x0000000000017941 */ /* 0x000fea0003800000 */
.L_x_73329:
        /* <DEDUP_REMOVED lines=9> */
.L_x_73333:
[----:B------:R-:W-:Y:S02]  /*14ba0*/  IMAD.MOV.U32 R11, RZ, RZ, R32 ;  /* 0x000000ffff0b7224 */ /* 0x000fe400078e0020 */
[----:B------:R-:W-:Y:S01]  /*14bb0*/  IMAD.MOV.U32 R9, RZ, RZ, R26 ;  /* 0x000000ffff097224 */ /* 0x000fe200078e001a */
[----:B------:R-:W-:Y:S01]  /*14bc0*/  MOV R26, R7 ;  /* 0x00000007001a7202 */ /* 0x000fe20000000f00 */
[----:B------:R-:W-:Y:S02]  /*14bd0*/  IMAD.MOV.U32 R32, RZ, RZ, R37 ;  /* 0x000000ffff207224 */ /* 0x000fe400078e0025 */
.L_x_73334:
[----:B------:R-:W-:Y:S05]  /*14be0*/  BSYNC B1 ;  /* 0x0000000000017941 */ /* 0x000fea0003800000 */
.L_x_73332:
        /* <DEDUP_REMOVED lines=9> */
.L_x_73336:
[----:B------:R-:W-:Y:S02]  /*14c80*/  IMAD.MOV.U32 R12, RZ, RZ, R11 ;  /* 0x000000ffff0c7224 */ /* 0x000fe400078e000b */
[----:B------:R-:W-:Y:S02]  /*14c90*/  IMAD.MOV.U32 R8, RZ, RZ, R9 ;  /* 0x000000ffff087224 */ /* 0x000fe400078e0009 */
[----:B------:R-:W-:Y:S02]  /*14ca0*/  IMAD.MOV.U32 R11, RZ, RZ, R16 ;  /* 0x000000ffff0b7224 */ /* 0x000fe400078e0010 */
[----:B------:R-:W-:Y:S02]  /*14cb0*/  IMAD.MOV.U32 R9, RZ, RZ, R6 ;  /* 0x000000ffff097224 */ /* 0x000fe400078e0006 */
.L_x_73337:
[----:B------:R-:W-:Y:S05]  /*14cc0*/  BSYNC B1 ;  /* 0x0000000000017941 */ /* 0x000fea0003800000 */
.L_x_73335:
        /* <DEDUP_REMOVED lines=9> */
.L_x_73339:
[----:B------:R-:W-:Y:S02]  /*14d60*/  IMAD.MOV.U32 R7, RZ, RZ, R12 ;  /* 0x000000ffff077224 */ /* 0x000fe400078e000c */
[----:B------:R-:W-:Y:S02]  /*14d70*/  IMAD.MOV.U32 R6, RZ, RZ, R8 ;  /* 0x000000ffff067224 */ /* 0x000fe400078e0008 */
[----:B------:R-:W-:Y:S02]  /*14d80*/  IMAD.MOV.U32 R12, RZ, RZ, R31 ;  /* 0x000000ffff0c7224 */ /* 0x000fe400078e001f */
[----:B------:R-:W-:Y:S02]  /*14d90*/  IMAD.MOV.U32 R8, RZ, RZ, R27 ;  /* 0x000000ffff087224 */ /* 0x000fe400078e001b */
.L_x_73340:
[----:B------:R-:W-:Y:S05]  /*14da0*/  BSYNC B1 ;  /* 0x0000000000017941 */ /* 0x000fea0003800000 */
.L_x_73338:
        /* <DEDUP_REMOVED lines=9> */
.L_x_73342:
[----:B------:R-:W-:Y:S01]  /*14e40*/  IMAD.MOV.U32 R16, RZ, RZ, R7 ;  /* 0x000000ffff107224 */ /* 0x000fe200078e0007 */
[----:B------:R-:W-:Y:S01]  /*14e50*/  MOV R13, R6 ;  /* 0x00000006000d7202 */ /* 0x000fe20000000f00 */
[----:B------:R-:W-:Y:S02]  /*14e60*/  IMAD.MOV.U32 R7, RZ, RZ, R24 ;  /* 0x000000ffff077224 */ /* 0x000fe400078e0018 */
[----:B------:R-:W-:Y:S02]  /*14e70*/  IMAD.MOV.U32 R6, RZ, RZ, R25 ;  /* 0x000000ffff067224 */ /* 0x000fe400078e0019 */
.L_x_73343:
[----:B------:R-:W-:Y:S05]  /*14e80*/  BSYNC B1 ;  /* 0x0000000000017941 */ /* 0x000fea0003800000 */
.L_x_73341:
        /* <DEDUP_REMOVED lines=9> */
.L_x_73345:
[----:B------:R-:W-:Y:S02]  /*14f20*/  IMAD.MOV.U32 R25, RZ, RZ, R16 ;  /* 0x000000ffff197224 */ /* 0x000fe400078e0010 */
[----:B------:R-:W-:Y:S01]  /*14f30*/  IMAD.MOV.U32 R17, RZ, RZ, R13 ;  /* 0x000000ffff117224 */ /* 0x000fe200078e000d */
[----:B------:R-:W-:Y:S01]  /*14f40*/  MOV R13, R2 ;  /* 0x00000002000d7202 */ /* 0x000fe20000000f00 */
[----:B------:R-:W-:Y:S02]  /*14f50*/  IMAD.MOV.U32 R16, RZ, RZ, R35 ;  /* 0x000000ffff107224 */ /* 0x000fe400078e0023 */
.L_x_73346:
[----:B------:R-:W-:Y:S05]  /*14f60*/  BSYNC B1 ;  /* 0x0000000000017941 */ /* 0x000fea0003800000 */
.L_x_73344:
        /* <DEDUP_REMOVED lines=9> */
.L_x_73348:
[----:B------:R-:W-:Y:S02]  /*15000*/  IMAD.MOV.U32 R24, RZ, RZ, R25 ;  /* 0x000000ffff187224 */ /* 0x000fe400078e0019 */
[----:B------:R-:W-:Y:S02]  /*15010*/  IMAD.MOV.U32 R2, RZ, RZ, R17 ;  /* 0x000000ffff027224 */ /* 0x000fe400078e0011 */
[----:B------:R-:W-:Y:S02]  /*15020*/  IMAD.MOV.U32 R25, RZ, RZ, R10 ;  /* 0x000000ffff197224 */ /* 0x000fe400078e000a */
[----:B------:R-:W-:Y:S02]  /*15030*/  IMAD.MOV.U32 R17, RZ, RZ, R4 ;  /* 0x000000ffff117224 */ /* 0x000fe400078e0004 */
.L_x_73349:
[----:B------:R-:W-:Y:S05]  /*15040*/  BSYNC B1 ;  /* 0x0000000000017941 */ /* 0x000fea0003800000 */
.L_x_73347:
        /* <DEDUP_REMOVED lines=16> */
.L_x_73351:
[----:B------:R-:W-:Y:S02]  /*15150*/  IMAD.MOV.U32 R10, RZ, RZ, R3 ;  /* 0x000000ffff0a7224 */ /* 0x000fe400078e0003 */
[----:B------:R-:W-:Y:S02]  /*15160*/  IMAD.MOV.U32 R4, RZ, RZ, R5 ;  /* 0x000000ffff047224 */ /* 0x000fe400078e0005 */
[----:B------:R-:W-:Y:S02]  /*15170*/  IMAD.MOV.U32 R3, RZ, RZ, R32 ;  /* 0x000000ffff037224 */ /* 0x000fe400078e0020 */
[----:B------:R-:W-:Y:S02]  /*15180*/  IMAD.MOV.U32 R5, RZ, RZ, R26 ;  /* 0x000000ffff057224 */ /* 0x000fe400078e001a */
.L_x_73352:
[----:B------:R-:W-:Y:S05]  /*15190*/  BSYNC B1 ;  /* 0x0000000000017941 */ /* 0x000fea0003800000 */
.L_x_73350:
        /* <DEDUP_REMOVED lines=9> */
.L_x_73354:
[----:B------:R-:W-:Y:S02]  /*15230*/  IMAD.MOV.U32 R31, RZ, RZ, R10 ;  /* 0x000000ffff1f7224 */ /* 0x000fe400078e000a */
[----:B------:R-:W-:Y:S02]  /*15240*/  IMAD.MOV.U32 R27, RZ, RZ, R4 ;  /* 0x000000ffff1b7224 */ /* 0x000fe400078e0004 */
[----:B------:R-:W-:Y:S02]  /*15250*/  IMAD.MOV.U32 R10, RZ, RZ, R11 ;  /* 0x000000ffff0a7224 */ /* 0x000fe400078e000b */
[----:B------:R-:W-:Y:S02]  /*15260*/  IMAD.MOV.U32 R4, RZ, RZ, R9 ;  /* 0x000000ffff047224 */ /* 0x000fe400078e0009 */
.L_x_73355:
[----:B------:R-:W-:Y:S05]  /*15270*/  BSYNC B1 ;  /* 0x0000000000017941 */ /* 0x000fea0003800000 */
.L_x_73353:
        /* <DEDUP_REMOVED lines=9> */
.L_x_73357:
[----:B------:R-:W-:Y:S01]  /*15310*/  IMAD.MOV.U32 R14, RZ, RZ, R31 ;  /* 0x000000ffff0e7224 */ /* 0x000fe200078e001f */
[----:B------:R-:W-:Y:S01]  /*15320*/  MOV R9, R27 ;  /* 0x0000001b00097202 */ /* 0x000fe20000000f00 */
[----:B------:R-:W-:Y:S02]  /*15330*/  IMAD.MOV.U32 R31, RZ, RZ, R12 ;  /* 0x000000ffff1f7224 */ /* 0x000fe400078e000c */
[----:B------:R-:W-:Y:S02]  /*15340*/  IMAD.MOV.U32 R27, RZ, RZ, R8 ;  /* 0x000000ffff1b7224 */ /* 0x000fe400078e0008 */
.L_x_73358:
[----:B------:R-:W-:Y:S05]  /*15350*/  BSYNC B1 ;  /* 0x0000000000017941 */ /* 0x000fea0003800000 */
.L_x_73356:
        /* <DEDUP_REMOVED lines=9> */
.L_x_73360:
[----:B------:R-:W-:Y:S02]  /*153f0*/  IMAD.MOV.U32 R11, RZ, RZ, R14 ;  /* 0x000000ffff0b7224 */ /* 0x000fe400078e000e */
[----:B------:R-:W-:Y:S01]  /*15400*/  IMAD.MOV.U32 R8, RZ, RZ, R9 ;  /* 0x000000ffff087224 */ /* 0x000fe200078e0009 */
[----:B------:R-:W-:Y:S01]  /*15410*/  MOV R9, R6 ;  /* 0x0000000600097202 */ /* 0x000fe20000000f00 */
[----:B------:R-:W-:Y:S02]  /*15420*/  IMAD.MOV.U32 R14, RZ, RZ, R7 ;  /* 0x000000ffff0e7224 */ /* 0x000fe400078e0007 */
.L_x_73361:
[----:B------:R-:W-:Y:S05]  /*15430*/  BSYNC B1 ;  /* 0x0000000000017941 */ /* 0x000fea0003800000 */
.L_x_73359:
        /* <DEDUP_REMOVED lines=9> */
.L_x_73363:
[----:B------:R-:W-:Y:S02]  /*154d0*/  IMAD.MOV.U32 R12, RZ, RZ, R11 ;  /* 0x000000ffff0c7224 */ /* 0x000fe400078e000b */
[----:B------:R-:W-:Y:S02]  /*154e0*/  IMAD.MOV.U32 R6, RZ, RZ, R8 ;  /* 0x000000ffff067224 */ /* 0x000fe400078e0008 */
[----:B------:R-:W-:Y:S02]  /*154f0*/  IMAD.MOV.U32 R11, RZ, RZ, R16 ;  /* 0x000000ffff0b7224 */ /* 0x000fe400078e0010 */
[----:B------:R-:W-:Y:S02]  /*15500*/  IMAD.MOV.U32 R8, RZ, RZ, R13 ;  /* 0x000000ffff087224 */ /* 0x000fe400078e000d */
.L_x_73364:
[----:B------:R-:W-:Y:S05]  /*15510*/  BSYNC B1 ;  /* 0x0000000000017941 */ /* 0x000fea0003800000 */
.L_x_73362:
        /* <DEDUP_REMOVED lines=9> */
.L_x_73366:
[----:B------:R-:W-:Y:S02]  /*155b0*/  IMAD.MOV.U32 R13, RZ, RZ, R12 ;  /* 0x000000ffff0d7224 */ /* 0x000fe400078e000c */
[----:B------:R-:W-:Y:S02]  /*155c0*/  IMAD.MOV.U32 R7, RZ, RZ, R6 ;  /* 0x000000ffff077224 */ /* 0x000fe400078e0006 */
[----:B------:R-:W-:Y:S02]  /*155d0*/  IMAD.MOV.U32 R12, RZ, RZ, R25 ;  /* 0x000000ffff0c7224 */ /* 0x000fe400078e0019 */
[----:B------:R-:W-:Y:S02]  /*155e0*/  IMAD.MOV.U32 R6, RZ, RZ, R17 ;  /* 0x000000ffff067224 */ /* 0x000fe400078e0011 */
.L_x_73367:
[----:B------:R-:W-:Y:S05]  /*155f0*/  BSYNC B1 ;  /* 0x0000000000017941 */ /* 0x000fea0003800000 */
.L_x_73365:
        /* <DEDUP_REMOVED lines=9> */
.L_x_73369:
[----:B------:R-:W-:Y:S01]  /*15690*/  IMAD.MOV.U32 R17, RZ, RZ, R13 ;  /* 0x000000ffff117224 */ /* 0x000fe200078e000d */
[----:B------:R-:W-:Y:S01]  /*156a0*/  MOV R16, R7 ;  /* 0x0000000700107202 */ /* 0x000fe20000000f00 */
[----:B------:R-:W-:Y:S02]  /*156b0*/  IMAD.MOV.U32 R13, RZ, RZ, R24 ;  /* 0x000000ffff0d7224 */ /* 0x000fe400078e0018 */
[----:B------:R-:W-:Y:S02]  /*156c0*/  IMAD.MOV.U32 R7, RZ, RZ, R2 ;  /* 0x000000ffff077224 */ /* 0x000fe400078e0002 */
.L_x_73370:
[----:B------:R-:W-:Y:S05]  /*156d0*/  BSYNC B1 ;  /* 0x0000000000017941 */ /* 0x000fea0003800000 */
.L_x_73368:
        /* <DEDUP_REMOVED lines=16> */
.L_x_73372:
[----:B------:R-:W-:Y:S01]  /*157e0*/  IMAD.MOV.U32 R2, RZ, RZ, R3 ;  /* 0x000000ffff027224 */ /* 0x000fe200078e0003 */
[----:B------:R-:W-:Y:S01]  /*157f0*/  MOV R18, R5 ;  /* 0x0000000500127202 */ /* 0x000fe20000000f00 */
[----:B------:R-:W-:Y:S02]  /*15800*/  IMAD.MOV.U32 R3, RZ, RZ, R10 ;  /* 0x000000ffff037224 */ /* 0x000fe400078e000a */
[----:B------:R-:W-:Y:S02]  /*15810*/  IMAD.MOV.U32 R5, RZ, RZ, R4 ;  /* 0x000000ffff057224 */ /* 0x000fe400078e0004 */
.L_x_73373:
[----:B------:R-:W-:Y:S05]  /*15820*/  BSYNC B1 ;  /* 0x0000000000017941 */ /* 0x000fea0003800000 */
.L_x_73371:
        /* <DEDUP_REMOVED lines=9> */
.L_x_73375:
[----:B------:R-:W-:Y:S02]  /*158c0*/  IMAD.MOV.U32 R15, RZ, RZ, R2 ;  /* 0x000000ffff0f7224 */ /* 0x000fe400078e0002 */
[----:B------:R-:W-:Y:S01]  /*158d0*/  IMAD.MOV.U32 R4, RZ, RZ, R18 ;  /* 0x000000ffff047224 */ /* 0x000fe200078e0012 */
[----:B------:R-:W-:Y:S01]  /*158e0*/  MOV R18, R27 ;  /* 0x0000001b00127202 */ /* 0x000fe20000000f00 */
[----:B------:R-:W-:Y:S02]  /*158f0*/  IMAD.MOV.U32 R2, RZ, RZ, R31 ;  /* 0x000000ffff027224 */ /* 0x000fe400078e001f */
.L_x_73376:
[----:B------:R-:W-:Y:S05]  /*15900*/  BSYNC B1 ;  /* 0x0000000000017941 */ /* 0x000fea0003800000 */
.L_x_73374:
        /* <DEDUP_REMOVED lines=9> */
.L_x_73378:
[----:B------:R-:W-:Y:S02]  /*159a0*/  IMAD.MOV.U32 R10, RZ, RZ, R15 ;  /* 0x000000ffff0a7224 */ /* 0x000fe400078e000f */
[----:B------:R-:W-:Y:S02]  /*159b0*/  IMAD.MOV.U32 R19, RZ, RZ, R4 ;  /* 0x000000ffff137224 */ /* 0x000fe400078e0004 */
[----:B------:R-:W-:Y:S02]  /*159c0*/  IMAD.MOV.U32 R15, RZ, RZ, R14 ;  /* 0x000000ffff0f7224 */ /* 0x000fe400078e000e */
[----:B------:R-:W-:Y:S02]  /*159d0*/  IMAD.MOV.U32 R4, RZ, RZ, R9 ;  /* 0x000000ffff047224 */ /* 0x000fe400078e0009 */
.L_x_73379:
[----:B------:R-:W-:Y:S05]  /*159e0*/  BSYNC B1 ;  /* 0x0000000000017941 */ /* 0x000fea0003800000 */
.L_x_73377:
        /* <DEDUP_REMOVED lines=9> */
.L_x_73381:
[----:B------:R-:W-:Y:S02]  /*15a80*/  IMAD.MOV.U32 R9, RZ, RZ, R10 ;  /* 0x000000ffff097224 */ /* 0x000fe400078e000a */
[----:B------:R-:W-:Y:S02]  /*15a90*/  IMAD.MOV.U32 R25, RZ, RZ, R19 ;  /* 0x000000ffff197224 */ /* 0x000fe400078e0013 */
[----:B------:R-:W-:Y:S02]  /*15aa0*/  IMAD.MOV.U32 R10, RZ, RZ, R11 ;  /* 0x000000ffff0a7224 */ /* 0x000fe400078e000b */
[----:B------:R-:W-:Y:S02]  /*15ab0*/  IMAD.MOV.U32 R19, RZ, RZ, R8 ;  /* 0x000000ffff137224 */ /* 0x000fe400078e0008 */
.L_x_73382:
[----:B------:R-:W-:Y:S05]  /*15ac0*/  BSYNC B1 ;  /* 0x0000000000017941 */ /* 0x000fea0003800000 */
.L_x_73380:
        /* <DEDUP_REMOVED lines=9> */
.L_x_73384:
[----:B------:R-:W-:Y:S01]  /*15b60*/  IMAD.MOV.U32 R8, RZ, RZ, R9 ;  /* 0x000000ffff087224 */ /* 0x000fe200078e0009 */
[----:B------:R-:W-:Y:S01]  /*15b70*/  MOV R14, R25 ;  /* 0x00000019000e7202 */ /* 0x000fe20000000f00 */
[----:B------:R-:W-:Y:S02]  /*15b80*/  IMAD.MOV.U32 R9, RZ, RZ, R12 ;  /* 0x000000ffff097224 */ /* 0x000fe400078e000c */
[----:B------:R-:W-:Y:S02]  /*15b90*/  IMAD.MOV.U32 R25, RZ, RZ, R6 ;  /* 0x000000ffff197224 */ /* 0x000fe400078e0006 */
.L_x_73385:
[----:B------:R-:W-:Y:S05]  /*15ba0*/  BSYNC B1 ;  /* 0x0000000000017941 */ /* 0x000fea0003800000 */
.L_x_73383:
        /* <DEDUP_REMOVED lines=9> */
.L_x_73387:
[----:B------:R-:W-:Y:S02]  /*15c40*/  IMAD.MOV.U32 R6, RZ, RZ, R8 ;  /* 0x000000ffff067224 */ /* 0x000fe400078e0008 */
[----:B------:R-:W-:Y:S01]  /*15c50*/  IMAD.MOV.U32 R11, RZ, RZ, R14 ;  /* 0x000000ffff0b7224 */ /* 0x000fe200078e000e */
[----:B------:R-:W-:Y:S01]  /*15c60*/  MOV R14, R7 ;  /* 0x00000007000e7202 */ /* 0x000fe20000000f00 */
[----:B------:R-:W-:Y:S02]  /*15c70*/  IMAD.MOV.U32 R8, RZ, RZ, R13 ;  /* 0x000000ffff087224 */ /* 0x000fe400078e000d */
.L_x_73388:
[----:B------:R-:W-:Y:S05]  /*15c80*/  BSYNC B1 ;  /* 0x0000000000017941 */ /* 0x000fea0003800000 */
.L_x_73386:
        /* <DEDUP_REMOVED lines=9> */
.L_x_73390:
[----:B------:R-:W-:Y:S02]  /*15d20*/  IMAD.MOV.U32 R7, RZ, RZ, R6 ;  /* 0x000000ffff077224 */ /* 0x000fe400078e0006 */
[----:B------:R-:W-:Y:S02]  /*15d30*/  IMAD.MOV.U32 R12, RZ, RZ, R11 ;  /* 0x000000ffff0c7224 */ /* 0x000fe400078e000b */
[----:B------:R-:W-:Y:S02]  /*15d40*/  IMAD.MOV.U32 R6, RZ, RZ, R17 ;  /* 0x000000ffff067224 */ /* 0x000fe400078e0011 */
[----:B------:R-:W-:Y:S02]  /*15d50*/  IMAD.MOV.U32 R11, RZ, RZ, R16 ;  /* 0x000000ffff0b7224 */ /* 0x000fe400078e0010 */
.L_x_73391:
[----:B------:R-:W-:Y:S05]  /*15d60*/  BSYNC B1 ;  /* 0x0000000000017941 */ /* 0x000fea0003800000 */
.L_x_73389:
        /* <DEDUP_REMOVED lines=16> */
.L_x_73393:
[----:B------:R-:W-:Y:S02]  /*15e70*/  IMAD.MOV.U32 R16, RZ, RZ, R3 ;  /* 0x000000ffff107224 */ /* 0x000fe400078e0003 */
[----:B------:R-:W-:Y:S02]  /*15e80*/  IMAD.MOV.U32 R13, RZ, RZ, R5 ;  /* 0x000000ffff0d7224 */ /* 0x000fe400078e0005 */
[----:B------:R-:W-:Y:S02]  /*15e90*/  IMAD.MOV.U32 R3, RZ, RZ, R2 ;  /* 0x000000ffff037224 */ /* 0x000fe400078e0002 */
[----:B------:R-:W-:Y:S02]  /*15ea0*/  IMAD.MOV.U32 R5, RZ, RZ, R18 ;  /* 0x000000ffff057224 */ /* 0x000fe400078e0012 */
.L_x_73394:
[----:B------:R-:W-:Y:S05]  /*15eb0*/  BSYNC B1 ;  /* 0x0000000000017941 */ /* 0x000fea0003800000 */
.L_x_73392:
        /* <DEDUP_REMOVED lines=9> */
.L_x_73396:
[----:B------:R-:W-:Y:S02]  /*15f50*/  IMAD.MOV.U32 R17, RZ, RZ, R16 ;  /* 0x000000ffff117224 */ /* 0x000fe400078e0010 */
[----:B------:R-:W-:Y:S02]  /*15f60*/  IMAD.MOV.U32 R2, RZ, RZ, R13 ;  /* 0x000000ffff027224 */ /* 0x000fe400078e000d */
[----:B------:R-:W-:Y:S02]  /*15f70*/  IMAD.MOV.U32 R16, RZ, RZ, R15 ;  /* 0x000000ffff107224 */ /* 0x000fe400078e000f */
[----:B------:R-:W-:Y:S02]  /*15f80*/  IMAD.MOV.U32 R13, RZ, RZ, R4 ;  /* 0x000000ffff0d7224 */ /* 0x000fe400078e0004 */
.L_x_73397:
[----:B------:R-:W-:Y:S05]  /*15f90*/  BSYNC B1 ;  /* 0x0000000000017941 */ /* 0x000fea0003800000 */
.L_x_73395:
        /* <DEDUP_REMOVED lines=9> */
.L_x_73399:
[----:B------:R-:W-:Y:S01]  /*16030*/  IMAD.MOV.U32 R4, RZ, RZ, R17 ;  /* 0x000000ffff047224 */ /* 0x000fe200078e0011 */
[----:B------:R-:W-:Y:S01]  /*16040*/  MOV R15, R2 ;  /* 0x00000002000f7202 */ /* 0x000fe20000000f00 */
[----:B------:R-:W-:Y:S02]  /*16050*/  IMAD.MOV.U32 R17, RZ, RZ, R10 ;  /* 0x000000ffff117224 */ /* 0x000fe400078e000a */
[----:B------:R-:W-:Y:S02]  /*16060*/  IMAD.MOV.U32 R2, RZ, RZ, R19 ;  /* 0x000000ffff027224 */ /* 0x000fe400078e0013 */
.L_x_73400:
[----:B------:R-:W-:Y:S05]  /*16070*/  BSYNC B1 ;  /* 0x0000000000017941 */ /* 0x000fea0003800000 */
.L_x_73398:
        /* <DEDUP_REMOVED lines=9> */
.L_x_73402:
[----:B------:R-:W-:Y:S02]  /*16110*/  IMAD.MOV.U32 R10, RZ, RZ, R4 ;  /* 0x000000ffff0a7224 */ /* 0x000fe400078e0004 */
[----:B------:R-:W-:Y:S01]  /*16120*/  IMAD.MOV.U32 R18, RZ, RZ, R15 ;  /* 0x000000ffff127224 */ /* 0x000fe200078e000f */
[----:B------:R-:W-:Y:S01]  /*16130*/  MOV R15, R25 ;  /* 0x00000019000f7202 */ /* 0x000fe20000000f00 */
[----:B------:R-:W-:Y:S02]  /*16140*/  IMAD.MOV.U32 R4, RZ, RZ, R9 ;  /* 0x000000ffff047224 */ /* 0x000fe400078e0009 */
.L_x_73403:
[----:B------:R-:W-:Y:S05]  /*16150*/  BSYNC B1 ;  /* 0x0000000000017941 */ /* 0x000fea0003800000 */
.L_x_73401:
        /* <DEDUP_REMOVED lines=9> */
.L_x_73405:
[----:B------:R-:W-:Y:S02]  /*161f0*/  IMAD.MOV.U32 R9, RZ, RZ, R10 ;  /* 0x000000ffff097224 */ /* 0x000fe400078e000a */
[----:B------:R-:W-:Y:S02]  /*16200*/  IMAD.MOV.U32 R20, RZ, RZ, R18 ;  /* 0x000000ffff147224 */ /* 0x000fe400078e0012 */
[----:B------:R-:W-:Y:S02]  /*16210*/  IMAD.MOV.U32 R10, RZ, RZ, R8 ;  /* 0x000000ffff0a7224 */ /* 0x000fe400078e0008 */
[----:B------:R-:W-:Y:S02]  /*16220*/  IMAD.MOV.U32 R18, RZ, RZ, R14 ;  /* 0x000000ffff127224 */ /* 0x000fe400078e000e */
.L_x_73406:
[----:B------:R-:W-:Y:S05]  /*16230*/  BSYNC B1 ;  /* 0x0000000000017941 */ /* 0x000fea0003800000 */
.L_x_73404:
        /* <DEDUP_REMOVED lines=9> */
.L_x_73408:
[----:B------:R-:W-:Y:S02]  /*162d0*/  IMAD.MOV.U32 R8, RZ, RZ, R9 ;  /* 0x000000ffff087224 */ /* 0x000fe400078e0009 */
[----:B------:R-:W-:Y:S02]  /*162e0*/  IMAD.MOV.U32 R14, RZ, RZ, R20 ;  /* 0x000000ffff0e7224 */ /* 0x000fe400078e0014 */
[----:B------:R-:W-:Y:S02]  /*162f0*/  IMAD.MOV.U32 R9, RZ, RZ, R6 ;  /* 0x000000ffff097224 */ /* 0x000fe400078e0006 */
[----:B------:R-:W-:Y:S02]  /*16300*/  IMAD.MOV.U32 R20, RZ, RZ, R11 ;  /* 0x000000ffff147224 */ /* 0x000fe400078e000b */
.L_x_73409:
[----:B------:R-:W-:Y:S05]  /*16310*/  BSYNC B1 ;  /* 0x0000000000017941 */ /* 0x000fea0003800000 */
.L_x_73407:
        /* <DEDUP_REMOVED lines=9> */
.L_x_73411:
[----:B------:R-:W-:Y:S01]  /*163b0*/  IMAD.MOV.U32 R24, RZ, RZ, R8 ;  /* 0x000000ffff187224 */ /* 0x000fe200078e0008 */
[----:B------:R-:W-:Y:S01]  /*163c0*/  MOV R11, R14 ;  /* 0x0000000e000b7202 */ /* 0x000fe20000000f00 */
[----:B------:R-:W-:Y:S02]  /*163d0*/  IMAD.MOV.U32 R8, RZ, RZ, R7 ;  /* 0x000000ffff087224 */ /* 0x000fe400078e0007 */
[----:B------:R-:W-:Y:S02]  /*163e0*/  IMAD.MOV.U32 R14, RZ, RZ, R12 ;  /* 0x000000ffff0e7224 */ /* 0x000fe400078e000c */
.L_x_73412:
[----:B------:R-:W-:Y:S05]  /*163f0*/  BSYNC B1 ;  /* 0x0000000000017941 */ /* 0x000fea0003800000 */
.L_x_73410:
        /* <DEDUP_REMOVED lines=16> */
.L_x_73414:
[----:B------:R-:W-:Y:S01]  /*16500*/  IMAD.MOV.U32 R32, RZ, RZ, R3 ;  /* 0x000000ffff207224 */ /* 0x000fe200078e0003 */
[----:B------:R-:W-:Y:S01]  /*16510*/  MOV R42, R5 ;  /* 0x00000005002a7202 */ /* 0x000fe20000000f00 */
[----:B------:R-:W-:Y:S02]  /*16520*/  IMAD.MOV.U32 R3, RZ, RZ, R16 ;  /* 0x000000ffff037224 */ /* 0x000fe400078e0010 */
[----:B------:R-:W-:Y:S02]  /*16530*/  IMAD.MOV.U32 R5, RZ, RZ, R13 ;  /* 0x000000ffff057224 */ /* 0x000fe400078e000d */
.L_x_73415:
[----:B------:R-:W-:Y:S05]  /*16540*/  BSYNC B1 ;  /* 0x0000000000017941 */ /* 0x000fea0003800000 */
.L_x_73413:
        /* <DEDUP_REMOVED lines=9> */
.L_x_73417:
[----:B------:R-:W-:Y:S02]  /*165e0*/  IMAD.MOV.U32 R45, RZ, RZ, R32 ;  /* 0x000000ffff2d7224 */ /* 0x000fe400078e0020 */
[----:B------:R-:W-:Y:S01]  /*165f0*/  IMAD.MOV.U32 R38, RZ, RZ, R42 ;  /* 0x000000ffff267224 */ /* 0x000fe200078e002a */
[----:B------:R-:W-:Y:S01]  /*16600*/  MOV R42, R2 ;  /* 0x00000002002a7202 */ /* 0x000fe20000000f00 */
[----:B------:R-:W-:Y:S02]  /*16610*/  IMAD.MOV.U32 R32, RZ, RZ, R17 ;  /* 0x000000ffff207224 */ /* 0x000fe400078e0011 */
.L_x_73418:
[----:B------:R-:W-:Y:S05]  /*16620*/  BSYNC B1 ;  /* 0x0000000000017941 */ /* 0x000fea0003800000 */
.L_x_73416:
        /* <DEDUP_REMOVED lines=9> */
.L_x_73420:
[----:B------:R-:W-:Y:S02]  /*166c0*/  IMAD.MOV.U32 R39, RZ, RZ, R45 ;  /* 0x000000ffff277224 */ /* 0x000fe400078e002d */
[----:B------:R-:W-:Y:S02]  /*166d0*/  IMAD.MOV.U32 R43, RZ, RZ, R38 ;  /* 0x000000ffff2b7224 */ /* 0x000fe400078e0026 */
[----:B------:R-:W-:Y:S02]  /*166e0*/  IMAD.MOV.U32 R45, RZ, RZ, R4 ;  /* 0x000000ffff2d7224 */ /* 0x000fe400078e0004 */
[----:B------:R-:W-:Y:S02]  /*166f0*/  IMAD.MOV.U32 R38, RZ, RZ, R15 ;  /* 0x000000ffff267224 */ /* 0x000fe400078e000f */
.L_x_73421:
[----:B------:R-:W-:Y:S05]  /*16700*/  BSYNC B1 ;  /* 0x0000000000017941 */ /* 0x000fea0003800000 */
.L_x_73419:
        /* <DEDUP_REMOVED lines=9> */
.L_x_73423:
[----:B------:R-:W-:Y:S02]  /*167a0*/  IMAD.MOV.U32 R35, RZ, RZ, R39 ;  /* 0x000000ffff237224 */ /* 0x000fe400078e0027 */
[----:B------:R-:W-:Y:S02]  /*167b0*/  IMAD.MOV.U32 R37, RZ, RZ, R43 ;  /* 0x000000ffff257224 */ /* 0x000fe400078e002b */
[----:B------:R-:W-:Y:S02]  /*167c0*/  IMAD.MOV.U32 R39, RZ, RZ, R10 ;  /* 0x000000ffff277224 */ /* 0x000fe400078e000a */
[----:B------:R-:W-:Y:S02]  /*167d0*/  IMAD.MOV.U32 R43, RZ, RZ, R18 ;  /* 0x000000ffff2b7224 */ /* 0x000fe400078e0012 */
.L_x_73424:
[----:B------:R-:W-:Y:S05]  /*167e0*/  BSYNC B1 ;  /* 0x0000000000017941 */ /* 0x000fea0003800000 */
.L_x_73422:
        /* <DEDUP_REMOVED lines=9> */
.L_x_73426:
[----:B------:R-:W-:Y:S01]  /*16880*/  IMAD.MOV.U32 R28, RZ, RZ, R35 ;  /* 0x000000ffff1c7224 */ /* 0x000fe200078e0023 */
[----:B------:R-:W-:Y:S01]  /*16890*/  MOV R29, R37 ;  /* 0x00000025001d7202 */ /* 0x000fe20000000f00 */
[----:B------:R-:W-:Y:S02]  /*168a0*/  IMAD.MOV.U32 R35, RZ, RZ, R9 ;  /* 0x000000ffff237224 */ /* 0x000fe400078e0009 */
[----:B------:R-:W-:Y:S02]  /*168b0*/  IMAD.MOV.U32 R37, RZ, RZ, R20 ;  /* 0x000000ffff257224 */ /* 0x000fe400078e0014 */
.L_x_73427:
[----:B------:R-:W-:Y:S05]  /*168c0*/  BSYNC B1 ;  /* 0x0000000000017941 */ /* 0x000fea0003800000 */
.L_x_73425:
        /* <DEDUP_REMOVED lines=9> */
.L_x_73429:
[----:B------:R-:W-:Y:S02]  /*16960*/  IMAD.MOV.U32 R21, RZ, RZ, R28 ;  /* 0x000000ffff157224 */ /* 0x000fe400078e001c */
[----:B------:R-:W-:Y:S01]  /*16970*/  IMAD.MOV.U32 R20, RZ, RZ, R29 ;  /* 0x000000ffff147224 */ /* 0x000fe200078e001d */
[----:B------:R-:W-:Y:S01]  /*16980*/  MOV R29, R14 ;  /* 0x0000000e001d7202 */ /* 0x000fe20000000f00 */
[----:B------:R-:W-:Y:S02]  /*16990*/  IMAD.MOV.U32 R28, RZ, RZ, R8 ;  /* 0x000000ffff1c7224 */ /* 0x000fe400078e0008 */
.L_x_73430:
[----:B------:R-:W-:Y:S05]  /*169a0*/  BSYNC B1 ;  /* 0x0000000000017941 */ /* 0x000fea0003800000 */
.L_x_73428:
        /* <DEDUP_REMOVED lines=9> */
.L_x_73432:
[----:B------:R-:W-:Y:S02]  /*16a40*/  IMAD.MOV.U32 R6, RZ, RZ, R21 ;  /* 0x000000ffff067224 */ /* 0x000fe400078e0015 */
[----:B------:R-:W-:Y:S02]  /*16a50*/  IMAD.MOV.U32 R4, RZ, RZ, R20 ;  /* 0x000000ffff047224 */ /* 0x000fe400078e0014 */
[----:B------:R-:W-:Y:S02]  /*16a60*/  IMAD.MOV.U32 R21, RZ, RZ, R24 ;  /* 0x000000ffff157224 */ /* 0x000fe400078e0018 */
[----:B------:R-:W-:Y:S02]  /*16a70*/  IMAD.MOV.U32 R20, RZ, RZ, R11 ;  /* 0x000000ffff147224 */ /* 0x000fe400078e000b */
.L_x_73433:
[----:B------:R-:W-:Y:S05]  /*16a80*/  BSYNC B1 ;  /* 0x0000000000017941 */ /* 0x000fea0003800000 */
.L_x_73431:
        /* <DEDUP_REMOVED lines=12> */
[----:B------:R-:W-:-:S04]  /*16b50*/  FMUL.FTZ R22, R22, 1.4426950216293334961 ;  /* 0x3fb8aa3b16167820 */ /* 0x000fc80000410000 */
[----:B------:R-:W4:Y:S02]  /*16b60*/  MUFU.EX2 R41, R22 ;  /* 0x0000001600297308 */ /* 0x000f240000000800 */
[----:B----4-:R-:W-:Y:S01]  /*16b70*/  FMUL.FTZ R2, R2, R41 ;  /* 0x0000002902027220 */ /* 0x010fe20000410000 */
[CC--:B0-----:R-:W-:Y:S02]  /*16b80*/  FSETP.GEU.FTZ.AND P0, PT, R5.reuse, R16.reuse, PT ;  /* 0x000000100500720b */ /* 0x0c1fe40003f1e000 */
[----:B------:R-:W-:Y:S02]  /*16b90*/  FSETP.NEU.FTZ.AND P3, PT, R5, R16, PT ;  /* 0x000000100500720b */ /* 0x000fe40003f7d000 */
[C---:B------:R-:W-:Y:S02]  /*16ba0*/  ISETP.EQ.OR P0, PT, R3.reuse, -0x1, !P0 ;  /* 0xffffffff0300780c */ /* 0x040fe40004702670 */
[----:B-1----:R-:W-:-:S04]  /*16bb0*/  ISETP.LE.OR P3, PT, R3, R24, P3 ;  /* 0x000000180300720c */ /* 0x002fc80001f63670 */
[----:B------:R-:W-:-:S13]  /*16bc0*/  PLOP3.LUT P0, PT, P0, P3, PT, 0x8, 0x0 ;  /* 0x000000000000781c */ /* 0x000fda0000706170 */
[----:B------:R-:W-:Y:S01]  /*16bd0*/  @!P0 IMAD.MOV.U32 R5, RZ, RZ, R16 ;  /* 0x000000ffff058224 */ /* 0x000fe200078e0010 */
[----:B------:R-:W-:-:S04]  /*16be0*/  @!P0 MOV R3, R24 ;  /* 0x0000001800038202 */ /* 0x000fc80000000f00 */
        /* <DEDUP_REMOVED lines=8> */
.L_x_73435:
[----:B--23--:R-:W-:Y:S02]  /*16c70*/  IMAD.MOV.U32 R36, RZ, RZ, R3 ;  /* 0x000000ffff247224 */ /* 0x00cfe400078e0003 */
[----:B------:R-:W-:Y:S02]  /*16c80*/  IMAD.MOV.U32 R34, RZ, RZ, R5 ;  /* 0x000000ffff227224 */ /* 0x000fe400078e0005 */
[----:B------:R-:W-:Y:S02]  /*16c90*/  IMAD.MOV.U32 R3, RZ, RZ, R32 ;  /* 0x000000ffff037224 */ /* 0x000fe400078e0020 */
[----:B------:R-:W-:Y:S02]  /*16ca0*/  IMAD.MOV.U32 R5, RZ, RZ, R42 ;  /* 0x000000ffff057224 */ /* 0x000fe400078e002a */
.L_x_73436:
[----:B------:R-:W-:Y:S05]  /*16cb0*/  BSYNC B1 ;  /* 0x0000000000017941 */ /* 0x000fea0003800000 */
.L_x_73434:
        /* <DEDUP_REMOVED lines=9> */
.L_x_73438:
[----:B------:R-:W-:Y:S02]  /*16d50*/  IMAD.MOV.U32 R32, RZ, RZ, R36 ;  /* 0x000000ffff207224 */ /* 0x000fe400078e0024 */
[----:B------:R-:W-:Y:S02]  /*16d60*/  IMAD.MOV.U32 R30, RZ, RZ, R34 ;  /* 0x000000ffff1e7224 */ /* 0x000fe400078e0022 */
[----:B------:R-:W-:Y:S02]  /*16d70*/  IMAD.MOV.U32 R36, RZ, RZ, R45 ;  /* 0x000000ffff247224 */ /* 0x000fe400078e002d */
[----:B------:R-:W-:Y:S02]  /*16d80*/  IMAD.MOV.U32 R34, RZ, RZ, R38 ;  /* 0x000000ffff227224 */ /* 0x000fe400078e0026 */
.L_x_73439:
[----:B------:R-:W-:Y:S05]  /*16d90*/  BSYNC B1 ;  /* 0x0000000000017941 */ /* 0x000fea0003800000 */
.L_x_73437:
        /* <DEDUP_REMOVED lines=9> */
.L_x_73441:
[----:B------:R-:W-:Y:S01]  /*16e30*/  IMAD.MOV.U32 R24, RZ, RZ, R32 ;  /* 0x000000ffff187224 */ /* 0x000fe200078e0020 */
[----:B------:R-:W-:Y:S01]  /*16e40*/  MOV R22, R30 ;  /* 0x0000001e00167202 */ /* 0x000fe20000000f00 */
[----:B------:R-:W-:Y:S02]  /*16e50*/  IMAD.MOV.U32 R32, RZ, RZ, R39 ;  /* 0x000000ffff207224 */ /* 0x000fe400078e0027 */
[----:B------:R-:W-:Y:S02]  /*16e60*/  IMAD.MOV.U32 R30, RZ, RZ, R43 ;  /* 0x000000ffff1e7224 */ /* 0x000fe400078e002b */
.L_x_73442:
[----:B------:R-:W-:Y:S05]  /*16e70*/  BSYNC B1 ;  /* 0x0000000000017941 */ /* 0x000fea0003800000 */
.L_x_73440:
        /* <DEDUP_REMOVED lines=9> */
.L_x_73444:
[----:B------:R-:W-:Y:S02]  /*16f10*/  IMAD.MOV.U32 R23, RZ, RZ, R24 ;  /* 0x000000ffff177224 */ /* 0x000fe400078e0018 */
[----:B------:R-:W-:Y:S01]  /*16f20*/  IMAD.MOV.U32 R16, RZ, RZ, R22 ;  /* 0x000000ffff107224 */ /* 0x000fe200078e0016 */
[----:B------:R-:W-:Y:S01]  /*16f30*/  MOV R22, R37 ;  /* 0x0000002500167202 */ /* 0x000fe20000000f00 */
[----:B------:R-:W-:Y:S02]  /*16f40*/  IMAD.MOV.U32 R24, RZ, RZ, R35 ;  /* 0x000000ffff187224 */ /* 0x000fe400078e0023 */
.L_x_73445:
[----:B------:R-:W-:Y:S05]  /*16f50*/  BSYNC B1 ;  /* 0x0000000000017941 */ /* 0x000fea0003800000 */
.L_x_73443:
        /* <DEDUP_REMOVED lines=9> */
.L_x_73447:
[----:B------:R-:W-:Y:S02]  /*16ff0*/  IMAD.MOV.U32 R38, RZ, RZ, R23 ;  /* 0x000000ffff267224 */ /* 0x000fe400078e0017 */
[----:B------:R-:W-:Y:S02]  /*17000*/  IMAD.MOV.U32 R33, RZ, RZ, R16 ;  /* 0x000000ffff217224 */ /* 0x000fe400078e0010 */
[----:B------:R-:W-:Y:S02]  /*17010*/  IMAD.MOV.U32 R23, RZ, RZ, R28 ;  /* 0x000000ffff177224 */ /* 0x000fe400078e001c */
[----:B------:R-:W-:Y:S02]  /*17020*/  IMAD.MOV.U32 R16, RZ, RZ, R29 ;  /* 0x000000ffff107224 */ /* 0x000fe400078e001d */
.L_x_73448:
[----:B------:R-:W-:Y:S05]  /*17030*/  BSYNC B1 ;  /* 0x0000000000017941 */ /* 0x000fea0003800000 */
.L_x_73446:
        /* <DEDUP_REMOVED lines=9> */
.L_x_73450:
[----:B------:R-:W-:Y:S02]  /*170d0*/  IMAD.MOV.U32 R35, RZ, RZ, R38 ;  /* 0x000000ffff237224 */ /* 0x000fe400078e0026 */
[----:B------:R-:W-:Y:S02]  /*170e0*/  IMAD.MOV.U32 R29, RZ, RZ, R33 ;  /* 0x000000ffff1d7224 */ /* 0x000fe400078e0021 */
[----:B------:R-:W-:Y:S02]  /*170f0*/  IMAD.MOV.U32 R38, RZ, RZ, R21 ;  /* 0x000000ffff267224 */ /* 0x000fe400078e0015 */
[----:B------:R-:W-:Y:S02]  /*17100*/  IMAD.MOV.U32 R33, RZ, RZ, R20 ;  /* 0x000000ffff217224 */ /* 0x000fe400078e0014 */
.L_x_73451:
[----:B------:R-:W-:Y:S05]  /*17110*/  BSYNC B1 ;  /* 0x0000000000017941 */ /* 0x000fea0003800000 */
.L_x_73449:
        /* <DEDUP_REMOVED lines=9> */
.L_x_73453:
[----:B------:R-:W-:Y:S01]  /*171b0*/  IMAD.MOV.U32 R21, RZ, RZ, R35 ;  /* 0x000000ffff157224 */ /* 0x000fe200078e0023 */
[----:B------:R-:W-:Y:S01]  /*171c0*/  MOV R20, R29 ;  /* 0x0000001d00147202 */ /* 0x000fe20000000f00 */
[----:B------:R-:W-:Y:S02]  /*171d0*/  IMAD.MOV.U32 R35, RZ, RZ, R6 ;  /* 0x000000ffff237224 */ /* 0x000fe400078e0006 */
[----:B------:R-:W-:Y:S02]  /*171e0*/  IMAD.MOV.U32 R29, RZ, RZ, R4 ;  /* 0x000000ffff1d7224 */ /* 0x000fe400078e0004 */
.L_x_73454:
[----:B------:R-:W-:Y:S05]  /*171f0*/  BSYNC B1 ;  /* 0x0000000000017941 */ /* 0x000fea0003800000 */
.L_x_73452:
        /* <DEDUP_REMOVED lines=16> */
.L_x_73456:
[----:B------:R-:W-:Y:S01]  /*17300*/  IMAD.MOV.U32 R6, RZ, RZ, R3 ;  /* 0x000000ffff067224 */ /* 0x000fe200078e0003 */
[----:B------:R-:W-:Y:S01]  /*17310*/  MOV R4, R5 ;  /* 0x0000000500047202 */ /* 0x000fe20000000f00 */
[----:B------:R-:W-:Y:S02]  /*17320*/  IMAD.MOV.U32 R3, RZ, RZ, R36 ;  /* 0x000000ffff037224 */ /* 0x000fe400078e0024 */
[----:B------:R-:W-:Y:S02]  /*17330*/  IMAD.MOV.U32 R5, RZ, RZ, R34 ;  /* 0x000000ffff057224 */ /* 0x000fe400078e0022 */
.L_x_73457:
[----:B------:R-:W-:Y:S05]  /*17340*/  BSYNC B1 ;  /* 0x0000000000017941 */ /* 0x000fea0003800000 */
.L_x_73455:
        /* <DEDUP_REMOVED lines=9> */
.L_x_73459:
[----:B------:R-:W-:Y:S02]  /*173e0*/  IMAD.MOV.U32 R25, RZ, RZ, R6 ;  /* 0x000000ffff197224 */ /* 0x000fe400078e0006 */
[----:B------:R-:W-:Y:S01]  /*173f0*/  IMAD.MOV.U32 R17, RZ, RZ, R4 ;  /* 0x000000ffff117224 */ /* 0x000fe200078e0004 */
[----:B------:R-:W-:Y:S01]  /*17400*/  MOV R4, R30 ;  /* 0x0000001e00047202 */ /* 0x000fe20000000f00 */
[----:B------:R-:W-:Y:S02]  /*17410*/  IMAD.MOV.U32 R6, RZ, RZ, R32 ;  /* 0x000000ffff067224 */ /* 0x000fe400078e0020 */
.L_x_73460:
[----:B------:R-:W-:Y:S05]  /*17420*/  BSYNC B1 ;  /* 0x0000000000017941 */ /* 0x000fea0003800000 */
.L_x_73458:
        /* <DEDUP_REMOVED lines=9> */
.L_x_73462:
[----:B------:R-:W-:Y:S02]  /*174c0*/  IMAD.MOV.U32 R28, RZ, RZ, R25 ;  /* 0x000000ffff1c7224 */ /* 0x000fe400078e0019 */
[----:B------:R-:W-:Y:S02]  /*174d0*/  IMAD.MOV.U32 R37, RZ, RZ, R17 ;  /* 0x000000ffff257224 */ /* 0x000fe400078e0011 */
[----:B------:R-:W-:Y:S02]  /*174e0*/  IMAD.MOV.U32 R25, RZ, RZ, R24 ;  /* 0x000000ffff197224 */ /* 0x000fe400078e0018 */
[----:B------:R-:W-:Y:S02]  /*174f0*/  IMAD.MOV.U32 R17, RZ, RZ, R22 ;  /* 0x000000ffff117224 */ /* 0x000fe400078e0016 */
.L_x_73463:
[----:B------:R-:W-:Y:S05]  /*17500*/  BSYNC B1 ;  /* 0x0000000000017941 */ /* 0x000fea0003800000 */
.L_x_73461:
        /* <DEDUP_REMOVED lines=9> */
.L_x_73465:
[----:B------:R-:W-:Y:S02]  /*175a0*/  IMAD.MOV.U32 R39, RZ, RZ, R28 ;  /* 0x000000ffff277224 */ /* 0x000fe400078e001c */
[----:B------:R-:W-:Y:S02]  /*175b0*/  IMAD.MOV.U32 R22, RZ, RZ, R37 ;  /* 0x000000ffff167224 */ /* 0x000fe400078e0025 */
[----:B------:R-:W-:Y:S02]  /*175c0*/  IMAD.MOV.U32 R28, RZ, RZ, R23 ;  /* 0x000000ffff1c7224 */ /* 0x000fe400078e0017 */
[----:B------:R-:W-:Y:S02]  /*175d0*/  IMAD.MOV.U32 R37, RZ, RZ, R16 ;  /* 0x000000ffff257224 */ /* 0x000fe400078e0010 */
.L_x_73466:
[----:B------:R-:W-:Y:S05]  /*175e0*/  BSYNC B1 ;  /* 0x0000000000017941 */ /* 0x000fea0003800000 */
.L_x_73464:
        /* <DEDUP_REMOVED lines=9> */
.L_x_73468:
[----:B------:R-:W-:Y:S01]  /*17680*/  IMAD.MOV.U32 R24, RZ, RZ, R39 ;  /* 0x000000ffff187224 */ /* 0x000fe200078e0027 */
[----:B------:R-:W-:Y:S01]  /*17690*/  MOV R16, R22 ;  /* 0x0000001600107202 */ /* 0x000fe20000000f00 */
[----:B------:R-:W-:Y:S02]  /*176a0*/  IMAD.MOV.U32 R39, RZ, RZ, R38 ;  /* 0x000000ffff277224 */ /* 0x000fe400078e0026 */
[----:B------:R-:W-:Y:S02]  /*176b0*/  IMAD.MOV.U32 R22, RZ, RZ, R33 ;  /* 0x000000ffff167224 */ /* 0x000fe400078e0021 */
.L_x_73469:
[----:B------:R-:W-:Y:S05]  /*176c0*/  BSYNC B1 ;  /* 0x0000000000017941 */ /* 0x000fea0003800000 */
.L_x_73467:
        /* <DEDUP_REMOVED lines=9> */
.L_x_73471:
[----:B------:R-:W-:Y:S02]  /*17760*/  IMAD.MOV.U32 R30, RZ, RZ, R24 ;  /* 0x000000ffff1e7224 */ /* 0x000fe400078e0018 */
[----:B------:R-:W-:Y:S01]  /*17770*/  IMAD.MOV.U32 R23, RZ, RZ, R16 ;  /* 0x000000ffff177224 */ /* 0x000fe200078e0010 */
[----:B------:R-:W-:Y:S01]  /*17780*/  MOV R16, R29 ;  /* 0x0000001d00107202 */ /* 0x000fe20000000f00 */
[----:B------:R-:W-:Y:S02]  /*17790*/  IMAD.MOV.U32 R24, RZ, RZ, R35 ;  /* 0x000000ffff187224 */ /* 0x000fe400078e0023 */
.L_x_73472:
[----:B------:R-:W-:Y:S05]  /*177a0*/  BSYNC B1 ;  /* 0x0000000000017941 */ /* 0x000fea0003800000 */
.L_x_73470:
        /* <DEDUP_REMOVED lines=9> */
.L_x_73474:
[----:B------:R-:W-:Y:S02]  /*17840*/  IMAD.MOV.U32 R32, RZ, RZ, R30 ;  /* 0x000000ffff207224 */ /* 0x000fe400078e001e */
[----:B------:R-:W-:Y:S02]  /*17850*/  IMAD.MOV.U32 R29, RZ, RZ, R23 ;  /* 0x000000ffff1d7224 */ /* 0x000fe400078e0017 */
[----:B------:R-:W-:Y:S02]  /*17860*/  IMAD.MOV.U32 R30, RZ, RZ, R21 ;  /* 0x000000ffff1e7224 */ /* 0x000fe400078e0015 */
[----:B------:R-:W-:Y:S02]  /*17870*/  IMAD.MOV.U32 R23, RZ, RZ, R20 ;  /* 0x000000ffff177224 */ /* 0x000fe400078e0014 */
.L_x_73475:
[----:B------:R-:W-:Y:S05]  /*17880*/  BSYNC B1 ;  /* 0x0000000000017941 */ /* 0x000fea0003800000 */
.L_x_73473:
        /* <DEDUP_REMOVED lines=16> */
.L_x_73477:
[----:B------:R-:W-:Y:S02]  /*17990*/  IMAD.MOV.U32 R20, RZ, RZ, R3 ;  /* 0x000000ffff147224 */ /* 0x000fe400078e0003 */
[----:B------:R-:W-:Y:S02]  /*179a0*/  IMAD.MOV.U32 R18, RZ, RZ, R5 ;  /* 0x000000ffff127224 */ /* 0x000fe400078e0005 */
[----:B------:R-:W-:Y:S02]  /*179b0*/  IMAD.MOV.U32 R3, RZ, RZ, R6 ;  /* 0x000000ffff037224 */ /* 0x000fe400078e0006 */
[----:B------:R-:W-:Y:S02]  /*179c0*/  IMAD.MOV.U32 R5, RZ, RZ, R4 ;  /* 0x000000ffff057224 */ /* 0x000fe400078e0004 */
.L_x_73478:
[----:B------:R-:W-:Y:S05]  /*179d0*/  BSYNC B1 ;  /* 0x0000000000017941 */ /* 0x000fea0003800000 */
.L_x_73476:
        /* <DEDUP_REMOVED lines=9> */
.L_x_73480:
[----:B------:R-:W-:Y:S02]  /*17a70*/  IMAD.MOV.U32 R21, RZ, RZ, R20 ;  /* 0x000000ffff157224 */ /* 0x000fe400078e0014 */
[----:B------:R-:W-:Y:S02]  /*17a80*/  IMAD.MOV.U32 R4, RZ, RZ, R18 ;  /* 0x000000ffff047224 */ /* 0x000fe400078e0012 */
[----:B------:R-:W-:Y:S02]  /*17a90*/  IMAD.MOV.U32 R20, RZ, RZ, R25 ;  /* 0x000000ffff147224 */ /* 0x000fe400078e0019 */
[----:B------:R-:W-:Y:S02]  /*17aa0*/  IMAD.MOV.U32 R18, RZ, RZ, R17 ;  /* 0x000000ffff127224 */ /* 0x000fe400078e0011 */
.L_x_73481:
[----:B------:R-:W-:Y:S05]  /*17ab0*/  BSYNC B1 ;  /* 0x0000000000017941 */ /* 0x000fea0003800000 */
.L_x_73479:
        /* <DEDUP_REMOVED lines=9> */
.L_x_73483:
[----:B------:R-:W-:Y:S01]  /*17b50*/  IMAD.MOV.U32 R6, RZ, RZ, R21 ;  /* 0x000000ffff067224 */ /* 0x000fe200078e0015 */
[----:B------:R-:W-:Y:S01]  /*17b60*/  MOV R17, R4 ;  /* 0x0000000400117202 */ /* 0x000fe20000000f00 */
[----:B------:R-:W-:Y:S02]  /*17b70*/  IMAD.MOV.U32 R21, RZ, RZ, R28 ;  /* 0x000000ffff157224 */ /* 0x000fe400078e001c */
[----:B------:R-:W-:Y:S02]  /*17b80*/  IMAD.MOV.U32 R4, RZ, RZ, R37 ;  /* 0x000000ffff047224 */ /* 0x000fe400078e0025 */
.L_x_73484:
[----:B------:R-:W-:Y:S05]  /*17b90*/  BSYNC B1 ;  /* 0x0000000000017941 */ /* 0x000fea0003800000 */
.L_x_73482:
        /* <DEDUP_REMOVED lines=9> */
.L_x_73486:
[----:B------:R-:W-:Y:S02]  /*17c30*/  IMAD.MOV.U32 R33, RZ, RZ, R6 ;  /* 0x000000ffff217224 */ /* 0x000fe400078e0006 */
[----:B------:R-:W-:Y:S01]  /*17c40*/  IMAD.MOV.U32 R25, RZ, RZ, R17 ;  /* 0x000000ffff197224 */ /* 0x000fe200078e0011 */
[----:B------:R-:W-:Y:S01]  /*17c50*/  MOV R17, R22 ;  /* 0x0000001600117202 */ /* 0x000fe20000000f00 */
[----:B------:R-:W-:Y:S02]  /*17c60*/  IMAD.MOV.U32 R6, RZ, RZ, R39 ;  /* 0x000000ffff067224 */ /* 0x000fe400078e0027 */
.L_x_73487:
[----:B------:R-:W-:Y:S05]  /*17c70*/  BSYNC B1 ;  /* 0x0000000000017941 */ /* 0x000fea0003800000 */
.L_x_73485:
        /* <DEDUP_REMOVED lines=9> */
.L_x_73489:
[----:B------:R-:W-:Y:S02]  /*17d10*/  IMAD.MOV.U32 R35, RZ, RZ, R33 ;  /* 0x000000ffff237224 */ /* 0x000fe400078e0021 */
[----:B------:R-:W-:Y:S02]  /*17d20*/  IMAD.MOV.U32 R22, RZ, RZ, R25 ;  /* 0x000000ffff167224 */ /* 0x000fe400078e0019 */
[----:B------:R-:W-:Y:S02]  /*17d30*/  IMAD.MOV.U32 R33, RZ, RZ, R24 ;  /* 0x000000ffff217224 */ /* 0x000fe400078e0018 */
[----:B------:R-:W-:Y:S02]  /*17d40*/  IMAD.MOV.U32 R25, RZ, RZ, R16 ;  /* 0x000000ffff197224 */ /* 0x000fe400078e0010 */
.L_x_73490:
[----:B------:R-:W-:Y:S05]  /*17d50*/  BSYNC B1 ;  /* 0x0000000000017941 */ /* 0x000fea0003800000 */
.L_x_73488:
        /* <DEDUP_REMOVED lines=9> */
.L_x_73492:
[----:B------:R-:W-:Y:S02]  /*17df0*/  IMAD.MOV.U32 R37, RZ, RZ, R35 ;  /* 0x000000ffff257224 */ /* 0x000fe400078e0023 */
[----:B------:R-:W-:Y:S02]  /*17e00*/  IMAD.MOV.U32 R16, RZ, RZ, R22 ;  /* 0x000000ffff107224 */ /* 0x000fe400078e0016 */
[----:B------:R-:W-:Y:S02]  /*17e10*/  IMAD.MOV.U32 R35, RZ, RZ, R30 ;  /* 0x000000ffff237224 */ /* 0x000fe400078e001e */
[----:B------:R-:W-:Y:S02]  /*17e20*/  IMAD.MOV.U32 R22, RZ, RZ, R23 ;  /* 0x000000ffff167224 */ /* 0x000fe400078e0017 */
.L_x_73493:
[----:B------:R-:W-:Y:S05]  /*17e30*/  BSYNC B1 ;  /* 0x0000000000017941 */ /* 0x000fea0003800000 */
.L_x_73491:
        /* <DEDUP_REMOVED lines=9> */
.L_x_73495:
[----:B------:R-:W-:Y:S01]  /*17ed0*/  IMAD.MOV.U32 R24, RZ, RZ, R37 ;  /* 0x000000ffff187224 */ /* 0x000fe200078e0025 */
[----:B------:R-:W-:Y:S01]  /*17ee0*/  MOV R23, R16 ;  /* 0x0000001000177202 */ /* 0x000fe20000000f00 */
[----:B------:R-:W-:Y:S02]  /*17ef0*/  IMAD.MOV.U32 R37, RZ, RZ, R32 ;  /* 0x000000ffff257224 */ /* 0x000fe400078e0020 */
[----:B------:R-:W-:Y:S02]  /*17f00*/  IMAD.MOV.U32 R16, RZ, RZ, R29 ;  /* 0x000000ffff107224 */ /* 0x000fe400078e001d */
.L_x_73496:
[----:B------:R-:W-:Y:S05]  /*17f10*/  BSYNC B1 ;  /* 0x0000000000017941 */ /* 0x000fea0003800000 */
.L_x_73494:
        /* <DEDUP_REMOVED lines=16> */
.L_x_73498:
[----:B------:R-:W-:Y:S01]  /*18020*/  IMAD.MOV.U32 R26, RZ, RZ, R3 ;  /* 0x000000ffff1a7224 */ /* 0x000fe200078e0003 */
[----:B------:R-:W-:Y:S01]  /*18030*/  MOV R19, R5 ;  /* 0x0000000500137202 */ /* 0x000fe20000000f00 */
[----:B------:R-:W-:Y:S02]  /*18040*/  IMAD.MOV.U32 R3, RZ, RZ, R20 ;  /* 0x000000ffff037224 */ /* 0x000fe400078e0014 */
[----:B------:R-:W-:Y:S02]  /*18050*/  IMAD.MOV.U32 R5, RZ, RZ, R18 ;  /* 0x000000ffff057224 */ /* 0x000fe400078e0012 */
.L_x_73499:
[----:B------:R-:W-:Y:S05]  /*18060*/  BSYNC B1 ;  /* 0x0000000000017941 */ /* 0x000fea0003800000 */
.L_x_73497:
        /* <DEDUP_REMOVED lines=9> */
.L_x_73501:
[----:B------:R-:W-:Y:S02]  /*18100*/  IMAD.MOV.U32 R27, RZ, RZ, R26 ;  /* 0x000000ffff1b7224 */ /* 0x000fe400078e001a */
[----:B------:R-:W-:Y:S01]  /*18110*/  IMAD.MOV.U32 R18, RZ, RZ, R19 ;  /* 0x000000ffff127224 */ /* 0x000fe200078e0013 */
[----:B------:R-:W-:Y:S01]  /*18120*/  MOV R19, R4 ;  /* 0x0000000400137202 */ /* 0x000fe20000000f00 */
[----:B------:R-:W-:Y:S02]  /*18130*/  IMAD.MOV.U32 R26, RZ, RZ, R21 ;  /* 0x000000ffff1a7224 */ /* 0x000fe400078e0015 */
.L_x_73502:
[----:B------:R-:W-:Y:S05]  /*18140*/  BSYNC B1 ;  /* 0x0000000000017941 */ /* 0x000fea0003800000 */
.L_x_73500:
        /* <DEDUP_REMOVED lines=9> */
.L_x_73504:
[----:B------:R-:W-:Y:S02]  /*181e0*/  IMAD.MOV.U32 R20, RZ, RZ, R27 ;  /* 0x000000ffff147224 */ /* 0x000fe400078e001b */
[----:B------:R-:W-:Y:S02]  /*181f0*/  IMAD.MOV.U32 R4, RZ, RZ, R18 ;  /* 0x000000ffff047224 */ /* 0x000fe400078e0012 */
[----:B------:R-:W-:Y:S02]  /*18200*/  IMAD.MOV.U32 R27, RZ, RZ, R6 ;  /* 0x000000ffff1b7224 */ /* 0x000fe400078e0006 */
[----:B------:R-:W-:Y:S02]  /*18210*/  IMAD.MOV.U32 R18, RZ, RZ, R17 ;  /* 0x000000ffff127224 */ /* 0x000fe400078e0011 */
.L_x_73505:
[----:B------:R-:W-:Y:S05]  /*18220*/  BSYNC B1 ;  /* 0x0000000000017941 */ /* 0x000fea0003800000 */
.L_x_73503:
        /* <DEDUP_REMOVED lines=9> */
.L_x_73507:
[----:B------:R-:W-:Y:S02]  /*182c0*/  IMAD.MOV.U32 R6, RZ, RZ, R20 ;  /* 0x000000ffff067224 */ /* 0x000fe400078e0014 */
[----:B------:R-:W-:Y:S02]  /*182d0*/  IMAD.MOV.U32 R17, RZ, RZ, R4 ;  /* 0x000000ffff117224 */ /* 0x000fe400078e0004 */
[----:B------:R-:W-:Y:S02]  /*182e0*/  IMAD.MOV.U32 R20, RZ, RZ, R33 ;  /* 0x000000ffff147224 */ /* 0x000fe400078e0021 */
[----:B------:R-:W-:Y:S02]  /*182f0*/  IMAD.MOV.U32 R4, RZ, RZ, R25 ;  /* 0x000000ffff047224 */ /* 0x000fe400078e0019 */
.L_x_73508:
[----:B------:R-:W-:Y:S05]  /*18300*/  BSYNC B1 ;  /* 0x0000000000017941 */ /* 0x000fea0003800000 */
.L_x_73506:
        /* <DEDUP_REMOVED lines=9> */
.L_x_73510:
[----:B------:R-:W-:Y:S01]  /*183a0*/  IMAD.MOV.U32 R28, RZ, RZ, R6 ;  /* 0x000000ffff1c7224 */ /* 0x000fe200078e0006 */
[----:B------:R-:W-:Y:S01]  /*183b0*/  MOV R21, R17 ;  /* 0x0000001100157202 */ /* 0x000fe20000000f00 */
[----:B------:R-:W-:Y:S02]  /*183c0*/  IMAD.MOV.U32 R6, RZ, RZ, R35 ;  /* 0x000000ffff067224 */ /* 0x000fe400078e0023 */
[----:B------:R-:W-:Y:S02]  /*183d0*/  IMAD.MOV.U32 R17, RZ, RZ, R22 ;  /* 0x000000ffff117224 */ /* 0x000fe400078e0016 */
.L_x_73511:
[----:B------:R-:W-:Y:S05]  /*183e0*/  BSYNC B1 ;  /* 0x0000000000017941 */ /* 0x000fea0003800000 */
.L_x_73509:
        /* <DEDUP_REMOVED lines=9> */
.L_x_73513:
[----:B------:R-:W-:Y:S02]  /*18480*/  IMAD.MOV.U32 R25, RZ, RZ, R28 ;  /* 0x000000ffff197224 */ /* 0x000fe400078e001c */
[----:B------:R-:W-:Y:S01]  /*18490*/  IMAD.MOV.U32 R22, RZ, RZ, R21 ;  /* 0x000000ffff167224 */ /* 0x000fe200078e0015 */
[----:B------:R-:W-:Y:S01]  /*184a0*/  MOV R21, R16 ;  /* 0x0000001000157202 */ /* 0x000fe20000000f00 */
[----:B------:R-:W-:Y:S02]  /*184b0*/  IMAD.MOV.U32 R28, RZ, RZ, R37 ;  /* 0x000000ffff1c7224 */ /* 0x000fe400078e0025 */
.L_x_73514:
[----:B------:R-:W-:Y:S05]  /*184c0*/  BSYNC B1 ;  /* 0x0000000000017941 */ /* 0x000fea0003800000 */
.L_x_73512:
        /* <DEDUP_REMOVED lines=9> */
.L_x_73516:
[----:B------:R-:W-:Y:S02]  /*18560*/  IMAD.MOV.U32 R29, RZ, RZ, R25 ;  /* 0x000000ffff1d7224 */ /* 0x000fe400078e0019 */
[----:B------:R-:W-:Y:S02]  /*18570*/  IMAD.MOV.U32 R16, RZ, RZ, R22 ;  /* 0x000000ffff107224 */ /* 0x000fe400078e0016 */
[----:B------:R-:W-:Y:S02]  /*18580*/  IMAD.MOV.U32 R25, RZ, RZ, R24 ;  /* 0x000000ffff197224 */ /* 0x000fe400078e0018 */
[----:B------:R-:W-:Y:S02]  /*18590*/  IMAD.MOV.U32 R22, RZ, RZ, R23 ;  /* 0x000000ffff167224 */ /* 0x000fe400078e0017 */
.L_x_73517:
[----:B------:R-:W-:Y:S05]  /*185a0*/  BSYNC B1 ;  /* 0x0000000000017941 */ /* 0x000fea0003800000 */
.L_x_73515:
        /* <DEDUP_REMOVED lines=16> */
.L_x_73519:
[----:B------:R-:W-:Y:S02]  /*186b0*/  IMAD.MOV.U32 R8, RZ, RZ, R3 ;  /* 0x000000ffff087224 */ /* 0x000fe400078e0003 */
[----:B------:R-:W-:Y:S02]  /*186c0*/  IMAD.MOV.U32 R12, RZ, RZ, R5 ;  /* 0x000000ffff0c7224 */ /* 0x000fe400078e0005 */
[----:B------:R-:W-:Y:S02]  /*186d0*/  IMAD.MOV.U32 R3, RZ, RZ, R26 ;  /* 0x000000ffff037224 */ /* 0x000fe400078e001a */
[----:B------:R-:W-:Y:S02]  /*186e0*/  IMAD.MOV.U32 R5, RZ, RZ, R19 ;  /* 0x000000ffff057224 */ /* 0x000fe400078e0013 */
.L_x_73520:
[----:B------:R-:W-:Y:S05]  /*186f0*/  BSYNC B1 ;  /* 0x0000000000017941 */ /* 0x000fea0003800000 */
.L_x_73518:
        /* <DEDUP_REMOVED lines=9> */
.L_x_73522:
[----:B------:R-:W-:Y:S02]  /*18790*/  IMAD.MOV.U32 R19, RZ, RZ, R8 ;  /* 0x000000ffff137224 */ /* 0x000fe400078e0008 */
[----:B------:R-:W-:Y:S02]  /*187a0*/  IMAD.MOV.U32 R23, RZ, RZ, R12 ;  /* 0x000000ffff177224 */ /* 0x000fe400078e000c */
[----:B------:R-:W-:Y:S02]  /*187b0*/  IMAD.MOV.U32 R8, RZ, RZ, R27 ;  /* 0x000000ffff087224 */ /* 0x000fe400078e001b */
[----:B------:R-:W-:Y:S02]  /*187c0*/  IMAD.MOV.U32 R12, RZ, RZ, R18 ;  /* 0x000000ffff0c7224 */ /* 0x000fe400078e0012 */
.L_x_73523:
[----:B------:R-:W-:Y:S05]  /*187d0*/  BSYNC B1 ;  /* 0x0000000000017941 */ /* 0x000fea0003800000 */
.L_x_73521:
        /* <DEDUP_REMOVED lines=9> */
.L_x_73525:
[----:B------:R-:W-:Y:S01]  /*18870*/  IMAD.MOV.U32 R27, RZ, RZ, R19 ;  /* 0x000000ffff1b7224 */ /* 0x000fe200078e0013 */
[----:B------:R-:W-:Y:S01]  /*18880*/  MOV R18, R23 ;  /* 0x0000001700127202 */ /* 0x000fe20000000f00 */
[----:B------:R-:W-:Y:S02]  /*18890*/  IMAD.MOV.U32 R19, RZ, RZ, R20 ;  /* 0x000000ffff137224 */ /* 0x000fe400078e0014 */
[----:B------:R-:W-:Y:S02]  /*188a0*/  IMAD.MOV.U32 R23, RZ, RZ, R4 ;  /* 0x000000ffff177224 */ /* 0x000fe400078e0004 */
.L_x_73526:
[----:B------:R-:W-:Y:S05]  /*188b0*/  BSYNC B1 ;  /* 0x0000000000017941 */ /* 0x000fea0003800000 */
.L_x_73524:
        /* <DEDUP_REMOVED lines=9> */
.L_x_73528:
[----:B------:R-:W-:Y:S02]  /*18950*/  IMAD.MOV.U32 R33, RZ, RZ, R27 ;  /* 0x000000ffff217224 */ /* 0x000fe400078e001b */
[----:B------:R-:W-:Y:S01]  /*18960*/  IMAD.MOV.U32 R4, RZ, RZ, R18 ;  /* 0x000000ffff047224 */ /* 0x000fe200078e0012 */
[----:B------:R-:W-:Y:S01]  /*18970*/  MOV R18, R17 ;  /* 0x0000001100127202 */ /* 0x000fe20000000f00 */
[----:B------:R-:W-:Y:S02]  /*18980*/  IMAD.MOV.U32 R27, RZ, RZ, R6 ;  /* 0x000000ffff1b7224 */ /* 0x000fe400078e0006 */
.L_x_73529:
[----:B------:R-:W-:Y:S05]  /*18990*/  BSYNC B1 ;  /* 0x0000000000017941 */ /* 0x000fea0003800000 */
.L_x_73527:
        /* <DEDUP_REMOVED lines=9> */
.L_x_73531:
[----:B------:R-:W-:Y:S02]  /*18a30*/  IMAD.MOV.U32 R6, RZ, RZ, R33 ;  /* 0x000000ffff067224 */ /* 0x000fe400078e0021 */
[----:B------:R-:W-:Y:S02]  /*18a40*/  IMAD.MOV.U32 R17, RZ, RZ, R4 ;  /* 0x000000ffff117224 */ /* 0x000fe400078e0004 */
[----:B------:R-:W-:Y:S02]  /*18a50*/  IMAD.MOV.U32 R33, RZ, RZ, R28 ;  /* 0x000000ffff217224 */ /* 0x000fe400078e001c */
[----:B------:R-:W-:Y:S02]  /*18a60*/  IMAD.MOV.U32 R4, RZ, RZ, R21 ;  /* 0x000000ffff047224 */ /* 0x000fe400078e0015 */
.L_x_73532:
[----:B------:R-:W-:Y:S05]  /*18a70*/  BSYNC B1 ;  /* 0x0000000000017941 */ /* 0x000fea0003800000 */
.L_x_73530:
        /* <DEDUP_REMOVED lines=9> */
.L_x_73534:
[----:B------:R-:W-:Y:S02]  /*18b10*/  IMAD.MOV.U32 R20, RZ, RZ, R6 ;  /* 0x000000ffff147224 */ /* 0x000fe400078e0006 */
[----:B------:R-:W-:Y:S02]  /*18b20*/  IMAD.MOV.U32 R21, RZ, RZ, R17 ;  /* 0x000000ffff157224 */ /* 0x000fe400078e0011 */
[----:B------:R-:W-:Y:S02]  /*18b30*/  IMAD.MOV.U32 R6, RZ, RZ, R25 ;  /* 0x000000ffff067224 */ /* 0x000fe400078e0019 */
[----:B------:R-:W-:Y:S02]  /*18b40*/  IMAD.MOV.U32 R17, RZ, RZ, R22 ;  /* 0x000000ffff117224 */ /* 0x000fe400078e0016 */
.L_x_73535:
[----:B------:R-:W-:Y:S05]  /*18b50*/  BSYNC B1 ;  /* 0x0000000000017941 */ /* 0x000fea0003800000 */
.L_x_73533:
        /* <DEDUP_REMOVED lines=9> */
.L_x_73537:
[----:B------:R-:W-:Y:S01]  /*18bf0*/  IMAD.MOV.U32 R22, RZ, RZ, R20 ;  /* 0x000000ffff167224 */ /* 0x000fe200078e0014 */
[----:B------:R-:W-:Y:S01]  /*18c00*/  MOV R24, R21 ;  /* 0x0000001500187202 */ /* 0x000fe20000000f00 */
[----:B------:R-:W-:Y:S02]  /*18c10*/  IMAD.MOV.U32 R20, RZ, RZ, R29 ;  /* 0x000000ffff147224 */ /* 0x000fe400078e001d */
[----:B------:R-:W-:Y:S02]  /*18c20*/  IMAD.MOV.U32 R21, RZ, RZ, R16 ;  /* 0x000000ffff157224 */ /* 0x000fe400078e0010 */
.L_x_73538:
[----:B------:R-:W-:Y:S05]  /*18c30*/  BSYNC B1 ;  /* 0x0000000000017941 */ /* 0x000fea0003800000 */
.L_x_73536:
        /* <DEDUP_REMOVED lines=16> */
.L_x_73540:
[----:B------:R-:W-:Y:S01]  /*18d40*/  IMAD.MOV.U32 R16, RZ, RZ, R3 ;  /* 0x000000ffff107224 */ /* 0x000fe200078e0003 */
[----:B------:R-:W-:Y:S01]  /*18d50*/  MOV R26, R5 ;  /* 0x00000005001a7202 */ /* 0x000fe20000000f00 */
[----:B------:R-:W-:Y:S02]  /*18d60*/  IMAD.MOV.U32 R3, RZ, RZ, R8 ;  /* 0x000000ffff037224 */ /* 0x000fe400078e0008 */
[----:B------:R-:W-:Y:S02]  /*18d70*/  IMAD.MOV.U32 R5, RZ, RZ, R12 ;  /* 0x000000ffff057224 */ /* 0x000fe400078e000c */
.L_x_73541:
[----:B------:R-:W-:Y:S05]  /*18d80*/  BSYNC B1 ;  /* 0x0000000000017941 */ /* 0x000fea0003800000 */
.L_x_73539:
        /* <DEDUP_REMOVED lines=9> */
.L_x_73543:
[----:B------:R-:W-:Y:S02]  /*18e20*/  IMAD.MOV.U32 R8, RZ, RZ, R16 ;  /* 0x000000ffff087224 */ /* 0x000fe400078e0010 */
[----:B------:R-:W-:Y:S01]  /*18e30*/  IMAD.MOV.U32 R9, RZ, RZ, R26 ;  /* 0x000000ffff097224 */ /* 0x000fe200078e001a */
[----:B------:R-:W-:Y:S01]  /*18e40*/  MOV R26, R23 ;  /* 0x00000017001a7202 */ /* 0x000fe20000000f00 */
[----:B------:R-:W-:Y:S02]  /*18e50*/  IMAD.MOV.U32 R16, RZ, RZ, R19 ;  /* 0x000000ffff107224 */ /* 0x000fe400078e0013 */
.L_x_73544:
[----:B------:R-:W-:Y:S05]  /*18e60*/  BSYNC B1 ;  /* 0x0000000000017941 */ /* 0x000fea0003800000 */
.L_x_73542:
        /* <DEDUP_REMOVED lines=9> */
.L_x_73546:
[----:B------:R-:W-:Y:S02]  /*18f00*/  IMAD.MOV.U32 R12, RZ, RZ, R8 ;  /* 0x000000ffff0c7224 */ /* 0x000fe400078e0008 */
[----:B------:R-:W-:Y:S02]  /*18f10*/  IMAD.MOV.U32 R13, RZ, RZ, R9 ;  /* 0x000000ffff0d7224 */ /* 0x000fe400078e0009 */
[----:B------:R-:W-:Y:S02]  /*18f20*/  IMAD.MOV.U32 R8, RZ, RZ, R27 ;  /* 0x000000ffff087224 */ /* 0x000fe400078e001b */
[----:B------:R-:W-:Y:S02]  /*18f30*/  IMAD.MOV.U32 R9, RZ, RZ, R18 ;  /* 0x000000ffff097224 */ /* 0x000fe400078e0012 */
.L_x_73547:
[----:B------:R-:W-:Y:S05]  /*18f40*/  BSYNC B1 ;  /* 0x0000000000017941 */ /* 0x000fea0003800000 */
.L_x_73545:
        /* <DEDUP_REMOVED lines=9> */
.L_x_73549:
[----:B------:R-:W-:Y:S02]  /*18fe0*/  IMAD.MOV.U32 R19, RZ, RZ, R12 ;  /* 0x000000ffff137224 */ /* 0x000fe400078e000c */
[----:B------:R-:W-:Y:S02]  /*18ff0*/  IMAD.MOV.U32 R18, RZ, RZ, R13 ;  /* 0x000000ffff127224 */ /* 0x000fe400078e000d */
[----:B------:R-:W-:Y:S02]  /*19000*/  IMAD.MOV.U32 R12, RZ, RZ, R33 ;  /* 0x000000ffff0c7224 */ /* 0x000fe400078e0021 */
[----:B------:R-:W-:Y:S02]  /*19010*/  IMAD.MOV.U32 R13, RZ, RZ, R4 ;  /* 0x000000ffff0d7224 */ /* 0x000fe400078e0004 */
.L_x_73550:
[----:B------:R-:W-:Y:S05]  /*19020*/  BSYNC B1 ;  /* 0x0000000000017941 */ /* 0x000fea0003800000 */
.L_x_73548:
        /* <DEDUP_REMOVED lines=9> */
.L_x_73552:
[----:B------:R-:W-:Y:S01]  /*190c0*/  IMAD.MOV.U32 R23, RZ, RZ, R19 ;  /* 0x000000ffff177224 */ /* 0x000fe200078e0013 */
[----:B------:R-:W-:Y:S01]  /*190d0*/  MOV R4, R18 ;  /* 0x0000001200047202 */ /* 0x000fe20000000f00 */
[----:B------:R-:W-:Y:S02]  /*190e0*/  IMAD.MOV.U32 R19, RZ, RZ, R6 ;  /* 0x000000ffff137224 */ /* 0x000fe400078e0006 */
[----:B------:R-:W-:Y:S02]  /*190f0*/  IMAD.MOV.U32 R18, RZ, RZ, R17 ;  /* 0x000000ffff127224 */ /* 0x000fe400078e0011 */
.L_x_73553:
[----:B------:R-:W-:Y:S05]  /*19100*/  BSYNC B1 ;  /* 0x0000000000017941 */ /* 0x000fea0003800000 */
.L_x_73551:
        /* <DEDUP_REMOVED lines=9> */
.L_x_73555:
[----:B------:R-:W-:Y:S02]  /*191a0*/  IMAD.MOV.U32 R17, RZ, RZ, R23 ;  /* 0x000000ffff117224 */ /* 0x000fe400078e0017 */
[----:B------:R-:W-:Y:S01]  /*191b0*/  IMAD.MOV.U32 R25, RZ, RZ, R4 ;  /* 0x000000ffff197224 */ /* 0x000fe200078e0004 */
[----:B------:R-:W-:Y:S01]  /*191c0*/  MOV R4, R21 ;  /* 0x0000001500047202 */ /* 0x000fe20000000f00 */
[----:B------:R-:W-:Y:S02]  /*191d0*/  IMAD.MOV.U32 R23, RZ, RZ, R20 ;  /* 0x000000ffff177224 */ /* 0x000fe400078e0014 */
.L_x_73556:
[----:B------:R-:W-:Y:S05]  /*191e0*/  BSYNC B1 ;  /* 0x0000000000017941 */ /* 0x000fea0003800000 */
.L_x_73554:
        /* <DEDUP_REMOVED lines=9> */
.L_x_73558:
[----:B------:R-:W-:Y:S02]  /*19280*/  IMAD.MOV.U32 R6, RZ, RZ, R17 ;  /* 0x000000ffff067224 */ /* 0x000fe400078e0011 */
[----:B------:R-:W-:Y:S02]  /*19290*/  IMAD.MOV.U32 R20, RZ, RZ, R25 ;  /* 0x000000ffff147224 */ /* 0x000fe400078e0019 */
[----:B------:R-:W-:Y:S02]  /*192a0*/  IMAD.MOV.U32 R17, RZ, RZ, R22 ;  /* 0x000000ffff117224 */ /* 0x000fe400078e0016 */
[----:B------:R-:W-:Y:S02]  /*192b0*/  IMAD.MOV.U32 R25, RZ, RZ, R24 ;  /* 0x000000ffff197224 */ /* 0x000fe400078e0018 */
.L_x_73559:
[----:B------:R-:W-:Y:S05]  /*192c0*/  BSYNC B1 ;  /* 0x0000000000017941 */ /* 0x000fea0003800000 */
.L_x_73557:
        /* <DEDUP_REMOVED lines=16> */
.L_x_73561:
[----:B------:R-:W-:Y:S02]  /*193d0*/  IMAD.MOV.U32 R10, RZ, RZ, R3 ;  /* 0x000000ffff0a7224 */ /* 0x000fe400078e0003 */
[----:B------:R-:W-:Y:S02]  /*193e0*/  IMAD.MOV.U32 R14, RZ, RZ, R5 ;  /* 0x000000ffff0e7224 */ /* 0x000fe400078e0005 */
[----:B------:R-:W-:Y:S02]  /*193f0*/  IMAD.MOV.U32 R3, RZ, RZ, R16 ;  /* 0x000000ffff037224 */ /* 0x000fe400078e0010 */
[----:B------:R-:W-:Y:S02]  /*19400*/  IMAD.MOV.U32 R5, RZ, RZ, R26 ;  /* 0x000000ffff057224 */ /* 0x000fe400078e001a */
.L_x_73562:
[----:B------:R-:W-:Y:S05]  /*19410*/  BSYNC B1 ;  /* 0x0000000000017941 */ /* 0x000fea0003800000 */
.L_x_73560:
        /* <DEDUP_REMOVED lines=9> */
.L_x_73564:
[----:B------:R-:W-:Y:S02]  /*194b0*/  IMAD.MOV.U32 R21, RZ, RZ, R10 ;  /* 0x000000ffff157224 */ /* 0x000fe400078e000a */
[----:B------:R-:W-:Y:S02]  /*194c0*/  IMAD.MOV.U32 R16, RZ, RZ, R14 ;  /* 0x000000ffff107224 */ /* 0x000fe400078e000e */
[----:B------:R-:W-:Y:S02]  /*194d0*/  IMAD.MOV.U32 R10, RZ, RZ, R8 ;  /* 0x000000ffff0a7224 */ /* 0x000fe400078e0008 */
[----:B------:R-:W-:Y:S02]  /*194e0*/  IMAD.MOV.U32 R14, RZ, RZ, R9 ;  /* 0x000000ffff0e7224 */ /* 0x000fe400078e0009 */
.L_x_73565:
[----:B------:R-:W-:Y:S05]  /*194f0*/  BSYNC B1 ;  /* 0x0000000000017941 */ /* 0x000fea0003800000 */
.L_x_73563:
        /* <DEDUP_REMOVED lines=9> */
.L_x_73567:
[----:B------:R-:W-:Y:S01]  /*19590*/  IMAD.MOV.U32 R8, RZ, RZ, R21 ;  /* 0x000000ffff087224 */ /* 0x000fe200078e0015 */
[----:B------:R-:W-:Y:S01]  /*195a0*/  MOV R9, R16 ;  /* 0x0000001000097202 */ /* 0x000fe20000000f00 */
[----:B------:R-:W-:Y:S02]  /*195b0*/  IMAD.MOV.U32 R21, RZ, RZ, R12 ;  /* 0x000000ffff157224 */ /* 0x000fe400078e000c */
[----:B------:R-:W-:Y:S02]  /*195c0*/  IMAD.MOV.U32 R16, RZ, RZ, R13 ;  /* 0x000000ffff107224 */ /* 0x000fe400078e000d */
.L_x_73568:
[----:B------:R-:W-:Y:S05]  /*195d0*/  BSYNC B1 ;  /* 0x0000000000017941 */ /* 0x000fea0003800000 */
.L_x_73566:
        /* <DEDUP_REMOVED lines=9> */
.L_x_73570:
[----:B------:R-:W-:Y:S02]  /*19670*/  IMAD.MOV.U32 R12, RZ, RZ, R8 ;  /* 0x000000ffff0c7224 */ /* 0x000fe400078e0008 */
[----:B------:R-:W-:Y:S01]  /*19680*/  IMAD.MOV.U32 R13, RZ, RZ, R9 ;  /* 0x000000ffff0d7224 */ /* 0x000fe200078e0009 */
[----:B------:R-:W-:Y:S01]  /*19690*/  MOV R9, R18 ;  /* 0x0000001200097202 */ /* 0x000fe20000000f00 */
[----:B------:R-:W-:Y:S02]  /*196a0*/  IMAD.MOV.U32 R8, RZ, RZ, R19 ;  /* 0x000000ffff087224 */ /* 0x000fe400078e0013 */
.L_x_73571:
[----:B------:R-:W-:Y:S05]  /*196b0*/  BSYNC B1 ;  /* 0x0000000000017941 */ /* 0x000fea0003800000 */
.L_x_73569:
        /* <DEDUP_REMOVED lines=9> */
.L_x_73573:
[----:B------:R-:W-:Y:S02]  /*19750*/  IMAD.MOV.U32 R18, RZ, RZ, R12 ;  /* 0x000000ffff127224 */ /* 0x000fe400078e000c */
[----:B------:R-:W-:Y:S02]  /*19760*/  IMAD.MOV.U32 R19, RZ, RZ, R13 ;  /* 0x000000ffff137224 */ /* 0x000fe400078e000d */
[----:B------:R-:W-:Y:S02]  /*19770*/  IMAD.MOV.U32 R12, RZ, RZ, R23 ;  /* 0x000000ffff0c7224 */ /* 0x000fe400078e0017 */
[----:B------:R-:W-:Y:S02]  /*19780*/  IMAD.MOV.U32 R13, RZ, RZ, R4 ;  /* 0x000000ffff0d7224 */ /* 0x000fe400078e0004 */
.L_x_73574:
[----:B------:R-:W-:Y:S05]  /*19790*/  BSYNC B1 ;  /* 0x0000000000017941 */ /* 0x000fea0003800000 */
.L_x_73572:
        /* <DEDUP_REMOVED lines=9> */
.L_x_73576:
[----:B------:R-:W-:Y:S02]  /*19830*/  IMAD.MOV.U32 R4, RZ, RZ, R18 ;  /* 0x000000ffff047224 */ /* 0x000fe400078e0012 */
[----:B------:R-:W-:Y:S02]  /*19840*/  IMAD.MOV.U32 R23, RZ, RZ, R19 ;  /* 0x000000ffff177224 */ /* 0x000fe400078e0013 */
[----:B------:R-:W-:Y:S02]  /*19850*/  IMAD.MOV.U32 R18, RZ, RZ, R17 ;  /* 0x000000ffff127224 */ /* 0x000fe400078e0011 */
[----:B------:R-:W-:Y:S02]  /*19860*/  IMAD.MOV.U32 R19, RZ, RZ, R25 ;  /* 0x000000ffff137224 */ /* 0x000fe400078e0019 */
.L_x_73577:
[----:B------:R-:W-:Y:S05]  /*19870*/  BSYNC B1 ;  /* 0x0000000000017941 */ /* 0x000fea0003800000 */
.L_x_73575:
        /* <DEDUP_REMOVED lines=9> */
.L_x_73579:
[----:B------:R-:W-:Y:S01]  /*19910*/  IMAD.MOV.U32 R17, RZ, RZ, R4 ;  /* 0x000000ffff117224 */ /* 0x000fe200078e0004 */
[----:B------:R-:W-:Y:S01]  /*19920*/  MOV R25, R23 ;  /* 0x0000001700197202 */ /* 0x000fe20000000f00 */
[----:B------:R-:W-:Y:S02]  /*19930*/  IMAD.MOV.U32 R4, RZ, RZ, R6 ;  /* 0x000000ffff047224 */ /* 0x000fe400078e0006 */
[----:B------:R-:W-:Y:S02]  /*19940*/  IMAD.MOV.U32 R23, RZ, RZ, R20 ;  /* 0x000000ffff177224 */ /* 0x000fe400078e0014 */
.L_x_73580:
[----:B------:R-:W-:Y:S05]  /*19950*/  BSYNC B1 ;  /* 0x0000000000017941 */ /* 0x000fea0003800000 */
.L_x_73578:
        /* <DEDUP_REMOVED lines=16> */
.L_x_73582:
[----:B------:R-:W-:Y:S01]  /*19a60*/  IMAD.MOV.U32 R44, RZ, RZ, R3 ;  /* 0x000000ffff2c7224 */ /* 0x000fe200078e0003 */
[----:B------:R-:W-:Y:S01]  /*19a70*/  MOV R42, R5 ;  /* 0x00000005002a7202 */ /* 0x000fe20000000f00 */
[----:B------:R-:W-:Y:S02]  /*19a80*/  IMAD.MOV.U32 R3, RZ, RZ, R10 ;  /* 0x000000ffff037224 */ /* 0x000fe400078e000a */
[----:B------:R-:W-:Y:S02]  /*19a90*/  IMAD.MOV.U32 R5, RZ, RZ, R14 ;  /* 0x000000ffff057224 */ /* 0x000fe400078e000e */
.L_x_73583:
[----:B------:R-:W-:Y:S05]  /*19aa0*/  BSYNC B1 ;  /* 0x0000000000017941 */ /* 0x000fea0003800000 */
.L_x_73581:
        /* <DEDUP_REMOVED lines=9> */
.L_x_73585:
[----:B------:R-:W-:Y:S02]  /*19b40*/  IMAD.MOV.U32 R39, RZ, RZ, R44 ;  /* 0x000000ffff277224 */ /* 0x000fe400078e002c */
[----:B------:R-:W-:Y:S01]  /*19b50*/  IMAD.MOV.U32 R38, RZ, RZ, R42 ;  /* 0x000000ffff267224 */ /* 0x000fe200078e002a */
[----:B------:R-:W-:Y:S01]  /*19b60*/  MOV R42, R16 ;  /* 0x00000010002a7202 */ /* 0x000fe20000000f00 */
[----:B------:R-:W-:Y:S02]  /*19b70*/  IMAD.MOV.U32 R44, RZ, RZ, R21 ;  /* 0x000000ffff2c7224 */ /* 0x000fe400078e0015 */
.L_x_73586:
[----:B------:R-:W-:Y:S05]  /*19b80*/  BSYNC B1 ;  /* 0x0000000000017941 */ /* 0x000fea0003800000 */
.L_x_73584:
        /* <DEDUP_REMOVED lines=9> */
.L_x_73588:
[----:B------:R-:W-:Y:S02]  /*19c20*/  IMAD.MOV.U32 R37, RZ, RZ, R39 ;  /* 0x000000ffff257224 */ /* 0x000fe400078e0027 */
[----:B------:R-:W-:Y:S02]  /*19c30*/  IMAD.MOV.U32 R36, RZ, RZ, R38 ;  /* 0x000000ffff247224 */ /* 0x000fe400078e0026 */
[----:B------:R-:W-:Y:S02]  /*19c40*/  IMAD.MOV.U32 R39, RZ, RZ, R8 ;  /* 0x000000ffff277224 */ /* 0x000fe400078e0008 */
[----:B------:R-:W-:Y:S02]  /*19c50*/  IMAD.MOV.U32 R38, RZ, RZ, R9 ;  /* 0x000000ffff267224 */ /* 0x000fe400078e0009 */
.L_x_73589:
[----:B------:R-:W-:Y:S05]  /*19c60*/  BSYNC B1 ;  /* 0x0000000000017941 */ /* 0x000fea0003800000 */
.L_x_73587:
        /* <DEDUP_REMOVED lines=9> */
.L_x_73591:
[----:B------:R-:W-:Y:S02]  /*19d00*/  IMAD.MOV.U32 R35, RZ, RZ, R37 ;  /* 0x000000ffff237224 */ /* 0x000fe400078e0025 */
[----:B------:R-:W-:Y:S02]  /*19d10*/  IMAD.MOV.U32 R34, RZ, RZ, R36 ;  /* 0x000000ffff227224 */ /* 0x000fe400078e0024 */
[----:B------:R-:W-:Y:S02]  /*19d20*/  IMAD.MOV.U32 R37, RZ, RZ, R12 ;  /* 0x000000ffff257224 */ /* 0x000fe400078e000c */
[----:B------:R-:W-:Y:S02]  /*19d30*/  IMAD.MOV.U32 R36, RZ, RZ, R13 ;  /* 0x000000ffff247224 */ /* 0x000fe400078e000d */
.L_x_73592:
[----:B------:R-:W-:Y:S05]  /*19d40*/  BSYNC B1 ;  /* 0x0000000000017941 */ /* 0x000fea0003800000 */
.L_x_73590:
        /* <DEDUP_REMOVED lines=9> */
.L_x_73594:
[----:B------:R-:W-:Y:S01]  /*19de0*/  IMAD.MOV.U32 R33, RZ, RZ, R35 ;  /* 0x000000ffff217224 */ /* 0x000fe200078e0023 */
[----:B------:R-:W-:Y:S01]  /*19df0*/  MOV R32, R34 ;  /* 0x0000002200207202 */ /* 0x000fe20000000f00 */
[----:B------:R-:W-:Y:S02]  /*19e00*/  IMAD.MOV.U32 R35, RZ, RZ, R18 ;  /* 0x000000ffff237224 */ /* 0x000fe400078e0012 */
[----:B------:R-:W-:Y:S02]  /*19e10*/  IMAD.MOV.U32 R34, RZ, RZ, R19 ;  /* 0x000000ffff227224 */ /* 0x000fe400078e0013 */
.L_x_73595:
[----:B------:R-:W-:Y:S05]  /*19e20*/  BSYNC B1 ;  /* 0x0000000000017941 */ /* 0x000fea0003800000 */
.L_x_73593:
        /* <DEDUP_REMOVED lines=9> */
.L_x_73597:
[----:B------:R-:W-:Y:S02]  /*19ec0*/  IMAD.MOV.U32 R30, RZ, RZ, R33 ;  /* 0x000000ffff1e7224 */ /* 0x000fe400078e0021 */
[----:B------:R-:W-:Y:S01]  /*19ed0*/  IMAD.MOV.U32 R28, RZ, RZ, R32 ;  /* 0x000000ffff1c7224 */ /* 0x000fe200078e0020 */
[----:B------:R-:W-:Y:S01]  /*19ee0*/  MOV R32, R23 ;  /* 0x0000001700207202 */ /* 0x000fe20000000f00 */
[----:B------:R-:W-:Y:S02]  /*19ef0*/  IMAD.MOV.U32 R33, RZ, RZ, R4 ;  /* 0x000000ffff217224 */ /* 0x000fe400078e0004 */
.L_x_73598:
[----:B------:R-:W-:Y:S05]  /*19f00*/  BSYNC B1 ;  /* 0x0000000000017941 */ /* 0x000fea0003800000 */
.L_x_73596:
        /* <DEDUP_REMOVED lines=9> */
.L_x_73600:
[----:B------:R-:W-:Y:S02]  /*19fa0*/  IMAD.MOV.U32 R6, RZ, RZ, R30 ;  /* 0x000000ffff067224 */ /* 0x000fe400078e001e */
[----:B------:R-:W-:Y:S02]  /*19fb0*/  IMAD.MOV.U32 R4, RZ, RZ, R28 ;  /* 0x000000ffff047224 */ /* 0x000fe400078e001c */
[----:B------:R-:W-:Y:S02]  /*19fc0*/  IMAD.MOV.U32 R30, RZ, RZ, R17 ;  /* 0x000000ffff1e7224 */ /* 0x000fe400078e0011 */
[----:B------:R-:W-:Y:S02]  /*19fd0*/  IMAD.MOV.U32 R28, RZ, RZ, R25 ;  /* 0x000000ffff1c7224 */ /* 0x000fe400078e0019 */
.L_x_73601:
[----:B------:R-:W-:Y:S05]  /*19fe0*/  BSYNC B1 ;  /* 0x0000000000017941 */ /* 0x000fea0003800000 */
.L_x_73599:
[----:B------:R-:W0:Y:S01]  /*19ff0*/  LDS.128 R24, [0x100] ;  /* 0x00010000ff187984 */ /* 0x000e220000000c00 */
[----:B------:R-:W-:Y:S01]  /*1a000*/  FADD.FTZ R2, R31, R2 ;  /* 0x000000021f027221 */ /* 0x000fe20000010000 */
[----:B------:R-:W-:Y:S02]  /*1a010*/  BSSY B1, `(.L_x_73602) ;  /* 0x0000021000017945 */ /* 0x000fe40003800000 */
[----:B------:R-:W1:Y:S04]  /*1a020*/  LDS.128 R20, [0xe0] ;  /* 0x0000e000ff147984 */ /* 0x000e680000000c00 */
[----:B------:R-:W2:Y:S04]  /*1a030*/  LDS.128 R8, [0xf0] ;  /* 0x0000f000ff087984 */ /* 0x000ea80000000c00 */
[----:B------:R-:W3:Y:S04]  /*1a040*/  LDS.128 R12, [0x110] ;  /* 0x00011000ff0c7984 */ /* 0x000ee80000000c00 */
[----:B------:R-:W4:Y:S01]  /*1a050*/  LDS.128 R16, [0x120] ;  /* 0x00012000ff107984 */ /* 0x000f220000000c00 */
        /* <DEDUP_REMOVED lines=24> */
.L_x_73603:
[----:B--234-:R-:W-:Y:S02]  /*1a1e0*/  IMAD.MOV.U32 R20, RZ, RZ, R3 ;  /* 0x000000ffff147224 */ /* 0x01cfe400078e0003 */
[----:B------:R-:W-:Y:S02]  /*1a1f0*/  IMAD.MOV.U32 R7, RZ, RZ, R5 ;  /* 0x000000ffff077224 */ /* 0x000fe400078e0005 */
[----:B------:R-:W-:Y:S02]  /*1a200*/  IMAD.MOV.U32 R3, RZ, RZ, R44 ;  /* 0x000000ffff037224 */ /* 0x000fe400078e002c */
[----:B------:R-:W-:Y:S02]  /*1a210*/  IMAD.MOV.U32 R5, RZ, RZ, R42 ;  /* 0x000000ffff057224 */ /* 0x000fe400078e002a */
.L_x_73604:
[----:B------:R-:W-:Y:S05]  /*1a220*/  BSYNC B1 ;  /* 0x0000000000017941 */ /* 0x000fea0003800000 */
.L_x_73602:
        /* <DEDUP_REMOVED lines=9> */
.L_x_73606:
[----:B------:R-:W-:Y:S02]  /*1a2c0*/  IMAD.MOV.U32 R22, RZ, RZ, R20 ;  /* 0x000000ffff167224 */ /* 0x000fe400078e0014 */
[----:B------:R-:W-:Y:S02]  /*1a2d0*/  IMAD.MOV.U32 R21, RZ, RZ, R7 ;  /* 0x000000ffff157224 */ /* 0x000fe400078e0007 */
[----:B------:R-:W-:Y:S02]  /*1a2e0*/  IMAD.MOV.U32 R20, RZ, RZ, R39 ;  /* 0x000000ffff147224 */ /* 0x000fe400078e0027 */
[----:B------:R-:W-:Y:S02]  /*1a2f0*/  IMAD.MOV.U32 R7, RZ, RZ, R38 ;  /* 0x000000ffff077224 */ /* 0x000fe400078e0026 */
.L_x_73607:
[----:B------:R-:W-:Y:S05]  /*1a300*/  BSYNC B1 ;  /* 0x0000000000017941 */ /* 0x000fea0003800000 */
.L_x_73605:
        /* <DEDUP_REMOVED lines=9> */
.L_x_73609:
[----:B------:R-:W-:Y:S01]  /*1a3a0*/  IMAD.MOV.U32 R26, RZ, RZ, R22 ;  /* 0x000000ffff1a7224 */ /* 0x000fe200078e0016 */
[----:B------:R-:W-:Y:S01]  /*1a3b0*/  MOV R39, R21 ;  /* 0x0000001500277202 */ /* 0x000fe20000000f00 */
[----:B------:R-:W-:Y:S02]  /*1a3c0*/  IMAD.MOV.U32 R22, RZ, RZ, R37 ;  /* 0x000000ffff167224 */ /* 0x000fe400078e0025 */
[----:B------:R-:W-:Y:S02]  /*1a3d0*/  IMAD.MOV.U32 R21, RZ, RZ, R36 ;  /* 0x000000ffff157224 */ /* 0x000fe400078e0024 */
.L_x_73610:
[----:B------:R-:W-:Y:S05]  /*1a3e0*/  BSYNC B1 ;  /* 0x0000000000017941 */ /* 0x000fea0003800000 */
.L_x_73608:
        /* <DEDUP_REMOVED lines=9> */
.L_x_73612:
[----:B------:R-:W-:Y:S02]  /*1a480*/  IMAD.MOV.U32 R36, RZ, RZ, R26 ;  /* 0x000000ffff247224 */ /* 0x000fe400078e001a */
[----:B------:R-:W-:Y:S01]  /*1a490*/  IMAD.MOV.U32 R37, RZ, RZ, R39 ;  /* 0x000000ffff257224 */ /* 0x000fe200078e0027 */
[----:B------:R-:W-:Y:S01]  /*1a4a0*/  MOV R39, R34 ;  /* 0x0000002200277202 */ /* 0x000fe20000000f00 */
[----:B------:R-:W-:Y:S02]  /*1a4b0*/  IMAD.MOV.U32 R26, RZ, RZ, R35 ;  /* 0x000000ffff1a7224 */ /* 0x000fe400078e0023 */
.L_x_73613:
[----:B------:R-:W-:Y:S05]  /*1a4c0*/  BSYNC B1 ;  /* 0x0000000000017941 */ /* 0x000fea0003800000 */
.L_x_73611:
        /* <DEDUP_REMOVED lines=9> */
.L_x_73615:
[----:B------:R-:W-:Y:S02]  /*1a560*/  IMAD.MOV.U32 R41, RZ, RZ, R36 ;  /* 0x000000ffff297224 */ /* 0x000fe400078e0024 */
[----:B------:R-:W-:Y:S02]  /*1a570*/  IMAD.MOV.U32 R35, RZ, RZ, R37 ;  /* 0x000000ffff237224 */ /* 0x000fe400078e0025 */
[----:B------:R-:W-:Y:S02]  /*1a580*/  IMAD.MOV.U32 R36, RZ, RZ, R33 ;  /* 0x000000ffff247224 */ /* 0x000fe400078e0021 */
[----:B------:R-:W-:Y:S02]  /*1a590*/  IMAD.MOV.U32 R37, RZ, RZ, R32 ;  /* 0x000000ffff257224 */ /* 0x000fe400078e0020 */
.L_x_73616:
[----:B------:R-:W-:Y:S05]  /*1a5a0*/  BSYNC B1 ;  /* 0x0000000000017941 */ /* 0x000fea0003800000 */
.L_x_73614:
        /* <DEDUP_REMOVED lines=9> */
.L_x_73618:
[----:B------:R-:W-:Y:S02]  /*1a640*/  IMAD.MOV.U32 R43, RZ, RZ, R41 ;  /* 0x000000ffff2b7224 */ /* 0x000fe400078e0029 */
[----:B------:R-:W-:Y:S02]  /*1a650*/  IMAD.MOV.U32 R33, RZ, RZ, R35 ;  /* 0x000000ffff217224 */ /* 0x000fe400078e0023 */
[----:B------:R-:W-:Y:S02]  /*1a660*/  IMAD.MOV.U32 R41, RZ, RZ, R30 ;  /* 0x000000ffff297224 */ /* 0x000fe400078e001e */
[----:B------:R-:W-:Y:S02]  /*1a670*/  IMAD.MOV.U32 R35, RZ, RZ, R28 ;  /* 0x000000ffff237224 */ /* 0x000fe400078e001c */
.L_x_73619:
[----:B------:R-:W-:Y:S05]  /*1a680*/  BSYNC B1 ;  /* 0x0000000000017941 */ /* 0x000fea0003800000 */
.L_x_73617:
        /* <DEDUP_REMOVED lines=9> */
.L_x_73621:
[----:B------:R-:W-:Y:S01]  /*1a720*/  IMAD.MOV.U32 R30, RZ, RZ, R43 ;  /* 0x000000ffff1e7224 */ /* 0x000fe200078e002b */
[----:B------:R-:W-:Y:S01]  /*1a730*/  MOV R28, R33 ;  /* 0x00000021001c7202 */ /* 0x000fe20000000f00 */
[----:B------:R-:W-:Y:S02]  /*1a740*/  IMAD.MOV.U32 R43, RZ, RZ, R6 ;  /* 0x000000ffff2b7224 */ /* 0x000fe400078e0006 */
[----:B------:R-:W-:Y:S02]  /*1a750*/  IMAD.MOV.U32 R33, RZ, RZ, R4 ;  /* 0x000000ffff217224 */ /* 0x000fe400078e0004 */
.L_x_73622:
[----:B------:R-:W-:Y:S05]  /*1a760*/  BSYNC B1 ;  /* 0x0000000000017941 */ /* 0x000fea0003800000 */
.L_x_73620:
        /* <DEDUP_REMOVED lines=16> */
.L_x_73624:
[----:B------:R-:W-:Y:S01]  /*1a870*/  IMAD.MOV.U32 R6, RZ, RZ, R3 ;  /* 0x000000ffff067224 */ /* 0x000fe200078e0003 */
[----:B------:R-:W-:Y:S01]  /*1a880*/  MOV R4, R5 ;  /* 0x0000000500047202 */ /* 0x000fe20000000f00 */
[----:B------:R-:W-:Y:S02]  /*1a890*/  IMAD.MOV.U32 R3, RZ, RZ, R20 ;  /* 0x000000ffff037224 */ /* 0x000fe400078e0014 */
[----:B------:R-:W-:Y:S02]  /*1a8a0*/  IMAD.MOV.U32 R5, RZ, RZ, R7 ;  /* 0x000000ffff057224 */ /* 0x000fe400078e0007 */
.L_x_73625:
[----:B------:R-:W-:Y:S05]  /*1a8b0*/  BSYNC B1 ;  /* 0x0000000000017941 */ /* 0x000fea0003800000 */
.L_x_73623:
        /* <DEDUP_REMOVED lines=9> */
.L_x_73627:
[----:B------:R-:W-:Y:S02]  /*1a950*/  IMAD.MOV.U32 R7, RZ, RZ, R6 ;  /* 0x000000ffff077224 */ /* 0x000fe400078e0006 */
[----:B------:R-:W-:Y:S01]  /*1a960*/  IMAD.MOV.U32 R20, RZ, RZ, R4 ;  /* 0x000000ffff147224 */ /* 0x000fe200078e0004 */
[----:B------:R-:W-:Y:S01]  /*1a970*/  MOV R4, R21 ;  /* 0x0000001500047202 */ /* 0x000fe20000000f00 */
[----:B------:R-:W-:Y:S02]  /*1a980*/  IMAD.MOV.U32 R6, RZ, RZ, R22 ;  /* 0x000000ffff067224 */ /* 0x000fe400078e0016 */
.L_x_73628:
[----:B------:R-:W-:Y:S05]  /*1a990*/  BSYNC B1 ;  /* 0x0000000000017941 */ /* 0x000fea0003800000 */
.L_x_73626:
        /* <DEDUP_REMOVED lines=9> */
.L_x_73630:
[----:B------:R-:W-:Y:S02]  /*1aa30*/  IMAD.MOV.U32 R21, RZ, RZ, R7 ;  /* 0x000000ffff157224 */ /* 0x000fe400078e0007 */
[----:B------:R-:W-:Y:S02]  /*1aa40*/  IMAD.MOV.U32 R22, RZ, RZ, R20 ;  /* 0x000000ffff167224 */ /* 0x000fe400078e0014 */
[----:B------:R-:W-:Y:S02]  /*1aa50*/  IMAD.MOV.U32 R7, RZ, RZ, R26 ;  /* 0x000000ffff077224 */ /* 0x000fe400078e001a */
[----:B------:R-:W-:Y:S02]  /*1aa60*/  IMAD.MOV.U32 R20, RZ, RZ, R39 ;  /* 0x000000ffff147224 */ /* 0x000fe400078e0027 */
.L_x_73631:
[----:B------:R-:W-:Y:S05]  /*1aa70*/  BSYNC B1 ;  /* 0x0000000000017941 */ /* 0x000fea0003800000 */
.L_x_73629:
        /* <DEDUP_REMOVED lines=9> */
.L_x_73633:
[----:B------:R-:W-:Y:S02]  /*1ab10*/  IMAD.MOV.U32 R32, RZ, RZ, R21 ;  /* 0x000000ffff207224 */ /* 0x000fe400078e0015 */
[----:B------:R-:W-:Y:S02]  /*1ab20*/  IMAD.MOV.U32 R26, RZ, RZ, R22 ;  /* 0x000000ffff1a7224 */ /* 0x000fe400078e0016 */
[----:B------:R-:W-:Y:S02]  /*1ab30*/  IMAD.MOV.U32 R21, RZ, RZ, R36 ;  /* 0x000000ffff157224 */ /* 0x000fe400078e0024 */
[----:B------:R-:W-:Y:S02]  /*1ab40*/  IMAD.MOV.U32 R22, RZ, RZ, R37 ;  /* 0x000000ffff167224 */ /* 0x000fe400078e0025 */
.L_x_73634:
[----:B------:R-:W-:Y:S05]  /*1ab50*/  BSYNC B1 ;  /* 0x0000000000017941 */ /* 0x000fea0003800000 */
.L_x_73632:
        /* <DEDUP_REMOVED lines=9> */
.L_x_73636:
[----:B------:R-:W-:Y:S01]  /*1abf0*/  IMAD.MOV.U32 R36, RZ, RZ, R32 ;  /* 0x000000ffff247224 */ /* 0x000fe200078e0020 */
[----:B------:R-:W-:Y:S01]  /*1ac00*/  MOV R34, R26 ;  /* 0x0000001a00227202 */ /* 0x000fe20000000f00 */
[----:B------:R-:W-:Y:S02]  /*1ac10*/  IMAD.MOV.U32 R32, RZ, RZ, R41 ;  /* 0x000000ffff207224 */ /* 0x000fe400078e0029 */
[----:B------:R-:W-:Y:S02]  /*1ac20*/  IMAD.MOV.U32 R26, RZ, RZ, R35 ;  /* 0x000000ffff1a7224 */ /* 0x000fe400078e0023 */
.L_x_73637:
[----:B------:R-:W-:Y:S05]  /*1ac30*/  BSYNC B1 ;  /* 0x0000000000017941 */ /* 0x000fea0003800000 */
.L_x_73635:
        /* <DEDUP_REMOVED lines=9> */
.L_x_73639:
[----:B------:R-:W-:Y:S02]  /*1acd0*/  IMAD.MOV.U32 R27, RZ, RZ, R36 ;  /* 0x000000ffff1b7224 */ /* 0x000fe400078e0024 */
[----:B------:R-:W-:Y:S01]  /*1ace0*/  IMAD.MOV.U32 R23, RZ, RZ, R34 ;  /* 0x000000ffff177224 */ /* 0x000fe200078e0022 */
[----:B------:R-:W-:Y:S01]  /*1acf0*/  MOV R34, R33 ;  /* 0x0000002100227202 */ /* 0x000fe20000000f00 */
[----:B------:R-:W-:Y:S02]  /*1ad00*/  IMAD.MOV.U32 R36, RZ, RZ, R43 ;  /* 0x000000ffff247224 */ /* 0x000fe400078e002b */
.L_x_73640:
[----:B------:R-:W-:Y:S05]  /*1ad10*/  BSYNC B1 ;  /* 0x0000000000017941 */ /* 0x000fea0003800000 */
.L_x_73638:
        /* <DEDUP_REMOVED lines=9> */
.L_x_73642:
[----:B------:R-:W-:Y:S02]  /*1adb0*/  IMAD.MOV.U32 R35, RZ, RZ, R27 ;  /* 0x000000ffff237224 */ /* 0x000fe400078e001b */
[----:B------:R-:W-:Y:S02]  /*1adc0*/  IMAD.MOV.U32 R33, RZ, RZ, R23 ;  /* 0x000000ffff217224 */ /* 0x000fe400078e0017 */
[----:B------:R-:W-:Y:S02]  /*1add0*/  IMAD.MOV.U32 R27, RZ, RZ, R30 ;  /* 0x000000ffff1b7224 */ /* 0x000fe400078e001e */
[----:B------:R-:W-:Y:S02]  /*1ade0*/  IMAD.MOV.U32 R23, RZ, RZ, R28 ;  /* 0x000000ffff177224 */ /* 0x000fe400078e001c */
.L_x_73643:
[----:B------:R-:W-:Y:S05]  /*1adf0*/  BSYNC B1 ;  /* 0x0000000000017941 */ /* 0x000fea0003800000 */
.L_x_73641:
        /* <DEDUP_REMOVED lines=16> */
.L_x_73645:
[----:B------:R-:W-:Y:S02]  /*1af00*/  IMAD.MOV.U32 R12, RZ, RZ, R3 ;  /* 0x000000ffff0c7224 */ /* 0x000fe400078e0003 */
[----:B------:R-:W-:Y:S02]  /*1af10*/  IMAD.MOV.U32 R8, RZ, RZ, R5 ;  /* 0x000000ffff087224 */ /* 0x000fe400078e0005 */
[----:B------:R-:W-:Y:S02]  /*1af20*/  IMAD.MOV.U32 R3, RZ, RZ, R6 ;  /* 0x000000ffff037224 */ /* 0x000fe400078e0006 */
[----:B------:R-:W-:Y:S02]  /*1af30*/  IMAD.MOV.U32 R5, RZ, RZ, R4 ;  /* 0x000000ffff057224 */ /* 0x000fe400078e0004 */
.L_x_73646:
[----:B------:R-:W-:Y:S05]  /*1af40*/  BSYNC B1 ;  /* 0x0000000000017941 */ /* 0x000fea0003800000 */
.L_x_73644:
        /* <DEDUP_REMOVED lines=9> */
.L_x_73648:
[----:B------:R-:W-:Y:S02]  /*1afe0*/  IMAD.MOV.U32 R4, RZ, RZ, R12 ;  /* 0x000000ffff047224 */ /* 0x000fe400078e000c */
[----:B------:R-:W-:Y:S02]  /*1aff0*/  IMAD.MOV.U32 R37, RZ, RZ, R8 ;  /* 0x000000ffff257224 */ /* 0x000fe400078e0008 */
[----:B------:R-:W-:Y:S02]  /*1b000*/  IMAD.MOV.U32 R12, RZ, RZ, R7 ;  /* 0x000000ffff0c7224 */ /* 0x000fe400078e0007 */
[----:B------:R-:W-:Y:S02]  /*1b010*/  IMAD.MOV.U32 R8, RZ, RZ, R20 ;  /* 0x000000ffff087224 */ /* 0x000fe400078e0014 */
.L_x_73649:
[----:B------:R-:W-:Y:S05]  /*1b020*/  BSYNC B1 ;  /* 0x0000000000017941 */ /* 0x000fea0003800000 */
.L_x_73647:
        /* <DEDUP_REMOVED lines=9> */
.L_x_73651:
[----:B------:R-:W-:Y:S01]  /*1b0c0*/  IMAD.MOV.U32 R39, RZ, RZ, R4 ;  /* 0x000000ffff277224 */ /* 0x000fe200078e0004 */
[----:B------:R-:W-:Y:S01]  /*1b0d0*/  MOV R7, R37 ;  /* 0x0000002500077202 */ /* 0x000fe20000000f00 */
[----:B------:R-:W-:Y:S02]  /*1b0e0*/  IMAD.MOV.U32 R4, RZ, RZ, R21 ;  /* 0x000000ffff047224 */ /* 0x000fe400078e0015 */
[----:B------:R-:W-:Y:S02]  /*1b0f0*/  IMAD.MOV.U32 R37, RZ, RZ, R22 ;  /* 0x000000ffff257224 */ /* 0x000fe400078e0016 */
.L_x_73652:
[----:B------:R-:W-:Y:S05]  /*1b100*/  BSYNC B1 ;  /* 0x0000000000017941 */ /* 0x000fea0003800000 */
.L_x_73650:
        /* <DEDUP_REMOVED lines=9> */
.L_x_73654:
[----:B------:R-:W-:Y:S02]  /*1b1a0*/  IMAD.MOV.U32 R41, RZ, RZ, R39 ;  /* 0x000000ffff297224 */ /* 0x000fe400078e0027 */
[----:B------:R-:W-:Y:S01]  /*1b1b0*/  IMAD.MOV.U32 R21, RZ, RZ, R7 ;  /* 0x000000ffff157224 */ /* 0x000fe200078e0007 */
[----:B------:R-:W-:Y:S01]  /*1b1c0*/  MOV R7, R26 ;  /* 0x0000001a00077202 */ /* 0x000fe20000000f00 */
[----:B------:R-:W-:Y:S02]  /*1b1d0*/  IMAD.MOV.U32 R39, RZ, RZ, R32 ;  /* 0x000000ffff277224 */ /* 0x000fe400078e0020 */
.L_x_73655:
[----:B------:R-:W-:Y:S05]  /*1b1e0*/  BSYNC B1 ;  /* 0x0000000000017941 */ /* 0x000fea0003800000 */
.L_x_73653:
        /* <DEDUP_REMOVED lines=9> */
.L_x_73657:
[----:B------:R-:W-:Y:S02]  /*1b280*/  IMAD.MOV.U32 R20, RZ, RZ, R41 ;  /* 0x000000ffff147224 */ /* 0x000fe400078e0029 */
[----:B------:R-:W-:Y:S02]  /*1b290*/  IMAD.MOV.U32 R6, RZ, RZ, R21 ;  /* 0x000000ffff067224 */ /* 0x000fe400078e0015 */
[----:B------:R-:W-:Y:S02]  /*1b2a0*/  IMAD.MOV.U32 R41, RZ, RZ, R36 ;  /* 0x000000ffff297224 */ /* 0x000fe400078e0024 */
[----:B------:R-:W-:Y:S02]  /*1b2b0*/  IMAD.MOV.U32 R21, RZ, RZ, R34 ;  /* 0x000000ffff157224 */ /* 0x000fe400078e0022 */
.L_x_73658:
[----:B------:R-:W-:Y:S05]  /*1b2c0*/  BSYNC B1 ;  /* 0x0000000000017941 */ /* 0x000fea0003800000 */
.L_x_73656:
        /* <DEDUP_REMOVED lines=9> */
.L_x_73660:
[----:B------:R-:W-:Y:S02]  /*1b360*/  IMAD.MOV.U32 R26, RZ, RZ, R20 ;  /* 0x000000ffff1a7224 */ /* 0x000fe400078e0014 */
[----:B------:R-:W-:Y:S02]  /*1b370*/  IMAD.MOV.U32 R22, RZ, RZ, R6 ;  /* 0x000000ffff167224 */ /* 0x000fe400078e0006 */
[----:B------:R-:W-:Y:S02]  /*1b380*/  IMAD.MOV.U32 R20, RZ, RZ, R27 ;  /* 0x000000ffff147224 */ /* 0x000fe400078e001b */
[----:B------:R-:W-:Y:S02]  /*1b390*/  IMAD.MOV.U32 R6, RZ, RZ, R23 ;  /* 0x000000ffff067224 */ /* 0x000fe400078e0017 */
.L_x_73661:
[----:B------:R-:W-:Y:S05]  /*1b3a0*/  BSYNC B1 ;  /* 0x0000000000017941 */ /* 0x000fea0003800000 */
.L_x_73659:
        /* <DEDUP_REMOVED lines=9> */
.L_x_73663:
[----:B------:R-:W-:Y:S01]  /*1b440*/  IMAD.MOV.U32 R27, RZ, RZ, R26 ;  /* 0x000000ffff1b7224 */ /* 0x000fe200078e001a */
[----:B------:R-:W-:Y:S01]  /*1b450*/  MOV R23, R22 ;  /* 0x0000001600177202 */ /* 0x000fe20000000f00 */
[----:B------:R-:W-:Y:S02]  /*1b460*/  IMAD.MOV.U32 R26, RZ, RZ, R35 ;  /* 0x000000ffff1a7224 */ /* 0x000fe400078e0023 */
[----:B------:R-:W-:Y:S02]  /*1b470*/  IMAD.MOV.U32 R22, RZ, RZ, R33 ;  /* 0x000000ffff167224 */ /* 0x000fe400078e0021 */
.L_x_73664:
[----:B------:R-:W-:Y:S05]  /*1b480*/  BSYNC B1 ;  /* 0x0000000000017941 */ /* 0x000fea0003800000 */
.L_x_73662:
        /* <DEDUP_REMOVED lines=16> */
.L_x_73666:
[----:B------:R-:W-:Y:S01]  /*1b590*/  IMAD.MOV.U32 R9, RZ, RZ, R3 ;  /* 0x000000ffff097224 */ /* 0x000fe200078e0003 */
[----:B------:R-:W-:Y:S01]  /*1b5a0*/  MOV R28, R5 ;  /* 0x00000005001c7202 */ /* 0x000fe20000000f00 */
[----:B------:R-:W-:Y:S02]  /*1b5b0*/  IMAD.MOV.U32 R3, RZ, RZ, R12 ;  /* 0x000000ffff037224 */ /* 0x000fe400078e000c */
[----:B------:R-:W-:Y:S02]  /*1b5c0*/  IMAD.MOV.U32 R5, RZ, RZ, R8 ;  /* 0x000000ffff057224 */ /* 0x000fe400078e0008 */
.L_x_73667:
[----:B------:R-:W-:Y:S05]  /*1b5d0*/  BSYNC B1 ;  /* 0x0000000000017941 */ /* 0x000fea0003800000 */
.L_x_73665:
        /* <DEDUP_REMOVED lines=9> */
.L_x_73669:
[----:B------:R-:W-:Y:S02]  /*1b670*/  IMAD.MOV.U32 R12, RZ, RZ, R9 ;  /* 0x000000ffff0c7224 */ /* 0x000fe400078e0009 */
[----:B------:R-:W-:Y:S01]  /*1b680*/  IMAD.MOV.U32 R8, RZ, RZ, R28 ;  /* 0x000000ffff087224 */ /* 0x000fe200078e001c */
[----:B------:R-:W-:Y:S01]  /*1b690*/  MOV R28, R37 ;  /* 0x00000025001c7202 */ /* 0x000fe20000000f00 */
[----:B------:R-:W-:Y:S02]  /*1b6a0*/  IMAD.MOV.U32 R9, RZ, RZ, R4 ;  /* 0x000000ffff097224 */ /* 0x000fe400078e0004 */
.L_x_73670:
[----:B------:R-:W-:Y:S05]  /*1b6b0*/  BSYNC B1 ;  /* 0x0000000000017941 */ /* 0x000fea0003800000 */
.L_x_73668:
        /* <DEDUP_REMOVED lines=9> */
.L_x_73672:
[----:B------:R-:W-:Y:S02]  /*1b750*/  IMAD.MOV.U32 R30, RZ, RZ, R12 ;  /* 0x000000ffff1e7224 */ /* 0x000fe400078e000c */
[----:B------:R-:W-:Y:S02]  /*1b760*/  IMAD.MOV.U32 R4, RZ, RZ, R8 ;  /* 0x000000ffff047224 */ /* 0x000fe400078e0008 */
[----:B------:R-:W-:Y:S02]  /*1b770*/  IMAD.MOV.U32 R12, RZ, RZ, R39 ;  /* 0x000000ffff0c7224 */ /* 0x000fe400078e0027 */
[----:B------:R-:W-:Y:S02]  /*1b780*/  IMAD.MOV.U32 R8, RZ, RZ, R7 ;  /* 0x000000ffff087224 */ /* 0x000fe400078e0007 */
.L_x_73673:
[----:B------:R-:W-:Y:S05]  /*1b790*/  BSYNC B1 ;  /* 0x0000000000017941 */ /* 0x000fea0003800000 */
.L_x_73671:
        /* <DEDUP_REMOVED lines=9> */
.L_x_73675:
[----:B------:R-:W-:Y:S02]  /*1b830*/  IMAD.MOV.U32 R13, RZ, RZ, R30 ;  /* 0x000000ffff0d7224 */ /* 0x000fe400078e001e */
[----:B------:R-:W-:Y:S02]  /*1b840*/  IMAD.MOV.U32 R7, RZ, RZ, R4 ;  /* 0x000000ffff077224 */ /* 0x000fe400078e0004 */
[----:B------:R-:W-:Y:S02]  /*1b850*/  IMAD.MOV.U32 R30, RZ, RZ, R41 ;  /* 0x000000ffff1e7224 */ /* 0x000fe400078e0029 */
[----:B------:R-:W-:Y:S02]  /*1b860*/  IMAD.MOV.U32 R4, RZ, RZ, R21 ;  /* 0x000000ffff047224 */ /* 0x000fe400078e0015 */
.L_x_73676:
[----:B------:R-:W-:Y:S05]  /*1b870*/  BSYNC B1 ;  /* 0x0000000000017941 */ /* 0x000fea0003800000 */
.L_x_73674:
        /* <DEDUP_REMOVED lines=9> */
.L_x_73678:
[----:B------:R-:W-:Y:S01]  /*1b910*/  IMAD.MOV.U32 R33, RZ, RZ, R13 ;  /* 0x000000ffff217224 */ /* 0x000fe200078e000d */
[----:B------:R-:W-:Y:S01]  /*1b920*/  MOV R21, R7 ;  /* 0x0000000700157202 */ /* 0x000fe20000000f00 */
[----:B------:R-:W-:Y:S02]  /*1b930*/  IMAD.MOV.U32 R13, RZ, RZ, R20 ;  /* 0x000000ffff0d7224 */ /* 0x000fe400078e0014 */
[----:B------:R-:W-:Y:S02]  /*1b940*/  IMAD.MOV.U32 R7, RZ, RZ, R6 ;  /* 0x000000ffff077224 */ /* 0x000fe400078e0006 */
.L_x_73679:
[----:B------:R-:W-:Y:S05]  /*1b950*/  BSYNC B1 ;  /* 0x0000000000017941 */ /* 0x000fea0003800000 */
.L_x_73677:
        /* <DEDUP_REMOVED lines=9> */
.L_x_73681:
[----:B------:R-:W-:Y:S02]  /*1b9f0*/  IMAD.MOV.U32 R20, RZ, RZ, R33 ;  /* 0x000000ffff147224 */ /* 0x000fe400078e0021 */
[----:B------:R-:W-:Y:S01]  /*1ba00*/  IMAD.MOV.U32 R6, RZ, RZ, R21 ;  /* 0x000000ffff067224 */ /* 0x000fe200078e0015 */
[----:B------:R-:W-:Y:S01]  /*1ba10*/  MOV R21, R22 ;  /* 0x0000001600157202 */ /* 0x000fe20000000f00 */
[----:B------:R-:W-:Y:S02]  /*1ba20*/  IMAD.MOV.U32 R33, RZ, RZ, R26 ;  /* 0x000000ffff217224 */ /* 0x000fe400078e001a */
.L_x_73682:
[----:B------:R-:W-:Y:S05]  /*1ba30*/  BSYNC B1 ;  /* 0x0000000000017941 */ /* 0x000fea0003800000 */
.L_x_73680:
        /* <DEDUP_REMOVED lines=9> */
.L_x_73684:
[----:B------:R-:W-:Y:S02]  /*1bad0*/  IMAD.MOV.U32 R26, RZ, RZ, R20 ;  /* 0x000000ffff1a7224 */ /* 0x000fe400078e0014 */
[----:B------:R-:W-:Y:S02]  /*1bae0*/  IMAD.MOV.U32 R22, RZ, RZ, R6 ;  /* 0x000000ffff167224 */ /* 0x000fe400078e0006 */
[----:B------:R-:W-:Y:S02]  /*1baf0*/  IMAD.MOV.U32 R20, RZ, RZ, R27 ;  /* 0x000000ffff147224 */ /* 0x000fe400078e001b */
[----:B------:R-:W-:Y:S02]  /*1bb00*/  IMAD.MOV.U32 R6, RZ, RZ, R23 ;  /* 0x000000ffff067224 */ /* 0x000fe400078e0017 */
.L_x_73685:
[----:B------:R-:W-:Y:S05]  /*1bb10*/  BSYNC B1 ;  /* 0x0000000000017941 */ /* 0x000fea0003800000 */
.L_x_73683:
        /* <DEDUP_REMOVED lines=16> */
.L_x_73687:
[----:B------:R-:W-:Y:S02]  /*1bc20*/  IMAD.MOV.U32 R14, RZ, RZ, R3 ;  /* 0x000000ffff0e7224 */ /* 0x000fe400078e0003 */
[----:B------:R-:W-:Y:S02]  /*1bc30*/  IMAD.MOV.U32 R10, RZ, RZ, R5 ;  /* 0x000000ffff0a7224 */ /* 0x000fe400078e0005 */
[----:B------:R-:W-:Y:S02]  /*1bc40*/  IMAD.MOV.U32 R3, RZ, RZ, R9 ;  /* 0x000000ffff037224 */ /* 0x000fe400078e0009 */
[----:B------:R-:W-:Y:S02]  /*1bc50*/  IMAD.MOV.U32 R5, RZ, RZ, R28 ;  /* 0x000000ffff057224 */ /* 0x000fe400078e001c */
.L_x_73688:
[----:B------:R-:W-:Y:S05]  /*1bc60*/  BSYNC B1 ;  /* 0x0000000000017941 */ /* 0x000fea0003800000 */
.L_x_73686:
        /* <DEDUP_REMOVED lines=9> */
.L_x_73690:
[----:B------:R-:W-:Y:S02]  /*1bd00*/  IMAD.MOV.U32 R23, RZ, RZ, R14 ;  /* 0x000000ffff177224 */ /* 0x000fe400078e000e */
[----:B------:R-:W-:Y:S02]  /*1bd10*/  IMAD.MOV.U32 R9, RZ, RZ, R10 ;  /* 0x000000ffff097224 */ /* 0x000fe400078e000a */
[----:B------:R-:W-:Y:S02]  /*1bd20*/  IMAD.MOV.U32 R14, RZ, RZ, R12 ;  /* 0x000000ffff0e7224 */ /* 0x000fe400078e000c */
[----:B------:R-:W-:Y:S02]  /*1bd30*/  IMAD.MOV.U32 R10, RZ, RZ, R8 ;  /* 0x000000ffff0a7224 */ /* 0x000fe400078e0008 */
.L_x_73691:
[----:B------:R-:W-:Y:S05]  /*1bd40*/  BSYNC B1 ;  /* 0x0000000000017941 */ /* 0x000fea0003800000 */
.L_x_73689:
        /* <DEDUP_REMOVED lines=9> */
.L_x_73693:
[----:B------:R-:W-:Y:S01]  /*1bde0*/  IMAD.MOV.U32 R12, RZ, RZ, R23 ;  /* 0x000000ffff0c7224 */ /* 0x000fe200078e0017 */
[----:B------:R-:W-:Y:S01]  /*1bdf0*/  MOV R8, R9 ;  /* 0x0000000900087202 */ /* 0x000fe20000000f00 */
[----:B------:R-:W-:Y:S02]  /*1be00*/  IMAD.MOV.U32 R23, RZ, RZ, R30 ;  /* 0x000000ffff177224 */ /* 0x000fe400078e001e */
[----:B------:R-:W-:Y:S02]  /*1be10*/  IMAD.MOV.U32 R9, RZ, RZ, R4 ;  /* 0x000000ffff097224 */ /* 0x000fe400078e0004 */
.L_x_73694:
[----:B------:R-:W-:Y:S05]  /*1be20*/  BSYNC B1 ;  /* 0x0000000000017941 */ /* 0x000fea0003800000 */
.L_x_73692:
        /* <DEDUP_REMOVED lines=9> */
.L_x_73696:
[----:B------:R-:W-:Y:S02]  /*1bec0*/  IMAD.MOV.U32 R28, RZ, RZ, R12 ;  /* 0x000000ffff1c7224 */ /* 0x000fe400078e000c */
[----:B------:R-:W-:Y:S01]  /*1bed0*/  IMAD.MOV.U32 R4, RZ, RZ, R8 ;  /* 0x000000ffff047224 */ /* 0x000fe200078e0008 */
[----:B------:R-:W-:Y:S01]  /*1bee0*/  MOV R8, R7 ;  /* 0x0000000700087202 */ /* 0x000fe20000000f00 */
[----:B------:R-:W-:Y:S02]  /*1bef0*/  IMAD.MOV.U32 R12, RZ, RZ, R13 ;  /* 0x000000ffff0c7224 */ /* 0x000fe400078e000d */
.L_x_73697:
[----:B------:R-:W-:Y:S05]  /*1bf00*/  BSYNC B1 ;  /* 0x0000000000017941 */ /* 0x000fea0003800000 */
.L_x_73695:
        /* <DEDUP_REMOVED lines=9> */
.L_x_73699:
[----:B------:R-:W-:Y:S02]  /*1bfa0*/  IMAD.MOV.U32 R13, RZ, RZ, R28 ;  /* 0x000000ffff0d7224 */ /* 0x000fe400078e001c */
[----:B------:R-:W-:Y:S02]  /*1bfb0*/  IMAD.MOV.U32 R7, RZ, RZ, R4 ;  /* 0x000000ffff077224 */ /* 0x000fe400078e0004 */
[----:B------:R-:W-:Y:S02]  /*1bfc0*/  IMAD.MOV.U32 R28, RZ, RZ, R33 ;  /* 0x000000ffff1c7224 */ /* 0x000fe400078e0021 */
[----:B------:R-:W-:Y:S02]  /*1bfd0*/  IMAD.MOV.U32 R4, RZ, RZ, R21 ;  /* 0x000000ffff047224 */ /* 0x000fe400078e0015 */
.L_x_73700:
[----:B------:R-:W-:Y:S05]  /*1bfe0*/  BSYNC B1 ;  /* 0x0000000000017941 */ /* 0x000fea0003800000 */
.L_x_73698:
        /* <DEDUP_REMOVED lines=9> */
.L_x_73702:
[----:B------:R-:W-:Y:S02]  /*1c080*/  IMAD.MOV.U32 R27, RZ, RZ, R13 ;  /* 0x000000ffff1b7224 */ /* 0x000fe400078e000d */
[----:B------:R-:W-:Y:S02]  /*1c090*/  IMAD.MOV.U32 R21, RZ, RZ, R7 ;  /* 0x000000ffff157224 */ /* 0x000fe400078e0007 */
[----:B------:R-:W-:Y:S02]  /*1c0a0*/  IMAD.MOV.U32 R13, RZ, RZ, R20 ;  /* 0x000000ffff0d7224 */ /* 0x000fe400078e0014 */
[----:B------:R-:W-:Y:S02]  /*1c0b0*/  IMAD.MOV.U32 R7, RZ, RZ, R6 ;  /* 0x000000ffff077224 */ /* 0x000fe400078e0006 */
.L_x_73703:
[----:B------:R-:W-:Y:S05]  /*1c0c0*/  BSYNC B1 ;  /* 0x0000000000017941 */ /* 0x000fea0003800000 */
.L_x_73701:
        /* <DEDUP_REMOVED lines=9> */
.L_x_73705:
[----:B------:R-:W-:Y:S01]  /*1c160*/  IMAD.MOV.U32 R20, RZ, RZ, R27 ;  /* 0x000000ffff147224 */ /* 0x000fe200078e001b */
[----:B------:R-:W-:Y:S01]  /*1c170*/  MOV R6, R21 ;  /* 0x0000001500067202 */ /* 0x000fe20000000f00 */
[----:B------:R-:W-:Y:S02]  /*1c180*/  IMAD.MOV.U32 R27, RZ, RZ, R26 ;  /* 0x000000ffff1b7224 */ /* 0x000fe400078e001a */
[----:B------:R-:W-:Y:S02]  /*1c190*/  IMAD.MOV.U32 R21, RZ, RZ, R22 ;  /* 0x000000ffff157224 */ /* 0x000fe400078e0016 */
.L_x_73706:
[----:B------:R-:W-:Y:S05]  /*1c1a0*/  BSYNC B1 ;  /* 0x0000000000017941 */ /* 0x000fea0003800000 */
.L_x_73704:
        /* <DEDUP_REMOVED lines=16> */
.L_x_73708:
[----:B------:R-:W-:Y:S01]  /*1c2b0*/  IMAD.MOV.U32 R22, RZ, RZ, R3 ;  /* 0x000000ffff167224 */ /* 0x000fe200078e0003 */
[----:B------:R-:W-:Y:S01]  /*1c2c0*/  MOV R26, R5 ;  /* 0x00000005001a7202 */ /* 0x000fe20000000f00 */
[----:B------:R-:W-:Y:S02]  /*1c2d0*/  IMAD.MOV.U32 R3, RZ, RZ, R14 ;  /* 0x000000ffff037224 */ /* 0x000fe400078e000e */
[----:B------:R-:W-:Y:S02]  /*1c2e0*/  IMAD.MOV.U32 R5, RZ, RZ, R10 ;  /* 0x000000ffff057224 */ /* 0x000fe400078e000a */
.L_x_73709:
[----:B------:R-:W-:Y:S05]  /*1c2f0*/  BSYNC B1 ;  /* 0x0000000000017941 */ /* 0x000fea0003800000 */
.L_x_73707:
        /* <DEDUP_REMOVED lines=9> */
.L_x_73711:
[----:B------:R-:W-:Y:S02]  /*1c390*/  IMAD.MOV.U32 R11, RZ, RZ, R22 ;  /* 0x000000ffff0b7224 */ /* 0x000fe400078e0016 */
[----:B------:R-:W-:Y:S01]  /*1c3a0*/  IMAD.MOV.U32 R15, RZ, RZ, R26 ;  /* 0x000000ffff0f7224 */ /* 0x000fe200078e001a */
[----:B------:R-:W-:Y:S01]  /*1c3b0*/  MOV R26, R9 ;  /* 0x00000009001a7202 */ /* 0x000fe20000000f00 */
[----:B------:R-:W-:Y:S02]  /*1c3c0*/  IMAD.MOV.U32 R22, RZ, RZ, R23 ;  /* 0x000000ffff167224 */ /* 0x000fe400078e0017 */
.L_x_73712:
[----:B------:R-:W-:Y:S05]  /*1c3d0*/  BSYNC B1 ;  /* 0x0000000000017941 */ /* 0x000fea0003800000 */
.L_x_73710:
        /* <DEDUP_REMOVED lines=9> */
.L_x_73714:
[----:B------:R-:W-:Y:S02]  /*1c470*/  IMAD.MOV.U32 R9, RZ, RZ, R11 ;  /* 0x000000ffff097224 */ /* 0x000fe400078e000b */
[----:B------:R-:W-:Y:S02]  /*1c480*/  IMAD.MOV.U32 R23, RZ, RZ, R15 ;  /* 0x000000ffff177224 */ /* 0x000fe400078e000f */
[----:B------:R-:W-:Y:S02]  /*1c490*/  IMAD.MOV.U32 R11, RZ, RZ, R12 ;  /* 0x000000ffff0b7224 */ /* 0x000fe400078e000c */
[----:B------:R-:W-:Y:S02]  /*1c4a0*/  IMAD.MOV.U32 R15, RZ, RZ, R8 ;  /* 0x000000ffff0f7224 */ /* 0x000fe400078e0008 */
.L_x_73715:
[----:B------:R-:W-:Y:S05]  /*1c4b0*/  BSYNC B1 ;  /* 0x0000000000017941 */ /* 0x000fea0003800000 */
.L_x_73713:
        /* <DEDUP_REMOVED lines=9> */
.L_x_73717:
[----:B------:R-:W-:Y:S02]  /*1c550*/  IMAD.MOV.U32 R8, RZ, RZ, R9 ;  /* 0x000000ffff087224 */ /* 0x000fe400078e0009 */
[----:B------:R-:W-:Y:S02]  /*1c560*/  IMAD.MOV.U32 R10, RZ, RZ, R23 ;  /* 0x000000ffff0a7224 */ /* 0x000fe400078e0017 */
[----:B------:R-:W-:Y:S02]  /*1c570*/  IMAD.MOV.U32 R9, RZ, RZ, R28 ;  /* 0x000000ffff097224 */ /* 0x000fe400078e001c */
[----:B------:R-:W-:Y:S02]  /*1c580*/  IMAD.MOV.U32 R23, RZ, RZ, R4 ;  /* 0x000000ffff177224 */ /* 0x000fe400078e0004 */
.L_x_73718:
[----:B------:R-:W-:Y:S05]  /*1c590*/  BSYNC B1 ;  /* 0x0000000000017941 */ /* 0x000fea0003800000 */
.L_x_73716:
        /* <DEDUP_REMOVED lines=9> */
.L_x_73720:
[----:B------:R-:W-:Y:S01]  /*1c630*/  IMAD.MOV.U32 R4, RZ, RZ, R8 ;  /* 0x000000ffff047224 */ /* 0x000fe200078e0008 */
[----:B------:R-:W-:Y:S01]  /*1c640*/  MOV R12, R10 ;  /* 0x0000000a000c7202 */ /* 0x000fe20000000f00 */
[----:B------:R-:W-:Y:S02]  /*1c650*/  IMAD.MOV.U32 R8, RZ, RZ, R13 ;  /* 0x000000ffff087224 */ /* 0x000fe400078e000d */
[----:B------:R-:W-:Y:S02]  /*1c660*/  IMAD.MOV.U32 R10, RZ, RZ, R7 ;  /* 0x000000ffff0a7224 */ /* 0x000fe400078e0007 */
.L_x_73721:
[----:B------:R-:W-:Y:S05]  /*1c670*/  BSYNC B1 ;  /* 0x0000000000017941 */ /* 0x000fea0003800000 */
.L_x_73719:
        /* <DEDUP_REMOVED lines=9> */
.L_x_73723:
[----:B------:R-:W-:Y:S02]  /*1c710*/  IMAD.MOV.U32 R7, RZ, RZ, R4 ;  /* 0x000000ffff077224 */ /* 0x000fe400078e0004 */
[----:B------:R-:W-:Y:S01]  /*1c720*/  IMAD.MOV.U32 R13, RZ, RZ, R12 ;  /* 0x000000ffff0d7224 */ /* 0x000fe200078e000c */
[----:B------:R-:W-:Y:S01]  /*1c730*/  MOV R12, R21 ;  /* 0x00000015000c7202 */ /* 0x000fe20000000f00 */
[----:B------:R-:W-:Y:S02]  /*1c740*/  IMAD.MOV.U32 R4, RZ, RZ, R27 ;  /* 0x000000ffff047224 */ /* 0x000fe400078e001b */
.L_x_73724:
[----:B------:R-:W-:Y:S05]  /*1c750*/  BSYNC B1 ;  /* 0x0000000000017941 */ /* 0x000fea0003800000 */
.L_x_73722:
        /* <DEDUP_REMOVED lines=9> */
.L_x_73726:
[----:B------:R-:W-:Y:S02]  /*1c7f0*/  IMAD.MOV.U32 R14, RZ, RZ, R7 ;  /* 0x000000ffff0e7224 */ /* 0x000fe400078e0007 */
[----:B------:R-:W-:Y:S02]  /*1c800*/  IMAD.MOV.U32 R21, RZ, RZ, R13 ;  /* 0x000000ffff157224 */ /* 0x000fe400078e000d */
[----:B------:R-:W-:Y:S02]  /*1c810*/  IMAD.MOV.U32 R7, RZ, RZ, R20 ;  /* 0x000000ffff077224 */ /* 0x000fe400078e0014 */
[----:B------:R-:W-:Y:S02]  /*1c820*/  IMAD.MOV.U32 R13, RZ, RZ, R6 ;  /* 0x000000ffff0d7224 */ /* 0x000fe400078e0006 */
.L_x_73727:
[----:B------:R-:W-:Y:S05]  /*1c830*/  BSYNC B1 ;  /* 0x0000000000017941 */ /* 0x000fea0003800000 */
.L_x_73725:
        /* <DEDUP_REMOVED lines=16> */
.L_x_73729:
[----:B------:R-:W-:Y:S02]  /*1c940*/  IMAD.MOV.U32 R6, RZ, RZ, R3 ;  /* 0x000000ffff067224 */ /* 0x000fe400078e0003 */
[----:B------:R-:W-:Y:S02]  /*1c950*/  IMAD.MOV.U32 R16, RZ, RZ, R5 ;  /* 0x000000ffff107224 */ /* 0x000fe400078e0005 */
[----:B------:R-:W-:Y:S02]  /*1c960*/  IMAD.MOV.U32 R3, RZ, RZ, R22 ;  /* 0x000000ffff037224 */ /* 0x000fe400078e0016 */
[----:B------:R-:W-:Y:S02]  /*1c970*/  IMAD.MOV.U32 R5, RZ, RZ, R26 ;  /* 0x000000ffff057224 */ /* 0x000fe400078e001a */
.L_x_73730:
[----:B------:R-:W-:Y:S05]  /*1c980*/  BSYNC B1 ;  /* 0x0000000000017941 */ /* 0x000fea0003800000 */
.L_x_73728:
        /* <DEDUP_REMOVED lines=9> */
.L_x_73732:
[----:B------:R-:W-:Y:S02]  /*1ca20*/  IMAD.MOV.U32 R20, RZ, RZ, R6 ;  /* 0x000000ffff147224 */ /* 0x000fe400078e0006 */
[----:B------:R-:W-:Y:S02]  /*1ca30*/  IMAD.MOV.U32 R22, RZ, RZ, R16 ;  /* 0x000000ffff167224 */ /* 0x000fe400078e0010 */
[----:B------:R-:W-:Y:S02]  /*1ca40*/  IMAD.MOV.U32 R6, RZ, RZ, R11 ;  /* 0x000000ffff067224 */ /* 0x000fe400078e000b */
[----:B------:R-:W-:Y:S02]  /*1ca50*/  IMAD.MOV.U32 R16, RZ, RZ, R15 ;  /* 0x000000ffff107224 */ /* 0x000fe400078e000f */
.L_x_73733:
[----:B------:R-:W-:Y:S05]  /*1ca60*/  BSYNC B1 ;  /* 0x0000000000017941 */ /* 0x000fea0003800000 */
.L_x_73731:
        /* <DEDUP_REMOVED lines=9> */
.L_x_73735:
[----:B------:R-:W-:Y:S01]  /*1cb00*/  IMAD.MOV.U32 R11, RZ, RZ, R20 ;  /* 0x000000ffff0b7224 */ /* 0x000fe200078e0014 */
[----:B------:R-:W-:Y:S01]  /*1cb10*/  MOV R15, R22 ;  /* 0x00000016000f7202 */ /* 0x000fe20000000f00 */
[----:B------:R-:W-:Y:S02]  /*1cb20*/  IMAD.MOV.U32 R20, RZ, RZ, R9 ;  /* 0x000000ffff147224 */ /* 0x000fe400078e0009 */
[----:B------:R-:W-:Y:S02]  /*1cb30*/  IMAD.MOV.U32 R22, RZ, RZ, R23 ;  /* 0x000000ffff167224 */ /* 0x000fe400078e0017 */
.L_x_73736:
[----:B------:R-:W-:Y:S05]  /*1cb40*/  BSYNC B1 ;  /* 0x0000000000017941 */ /* 0x000fea0003800000 */
.L_x_73734:
        /* <DEDUP_REMOVED lines=9> */
.L_x_73738:
[----:B------:R-:W-:Y:S02]  /*1cbe0*/  IMAD.MOV.U32 R9, RZ, RZ, R11 ;  /* 0x000000ffff097224 */ /* 0x000fe400078e000b */
[----:B------:R-:W-:Y:S01]  /*1cbf0*/  IMAD.MOV.U32 R23, RZ, RZ, R15 ;  /* 0x000000ffff177224 */ /* 0x000fe200078e000f */
[----:B------:R-:W-:Y:S01]  /*1cc00*/  MOV R15, R10 ;  /* 0x0000000a000f7202 */ /* 0x000fe20000000f00 */
[----:B------:R-:W-:Y:S02]  /*1cc10*/  IMAD.MOV.U32 R11, RZ, RZ, R8 ;  /* 0x000000ffff0b7224 */ /* 0x000fe400078e0008 */
.L_x_73739:
[----:B------:R-:W-:Y:S05]  /*1cc20*/  BSYNC B1 ;  /* 0x0000000000017941 */ /* 0x000fea0003800000 */
.L_x_73737:
        /* <DEDUP_REMOVED lines=9> */
.L_x_73741:
[----:B------:R-:W-:Y:S02]  /*1ccc0*/  IMAD.MOV.U32 R8, RZ, RZ, R9 ;  /* 0x000000ffff087224 */ /* 0x000fe400078e0009 */
[----:B------:R-:W-:Y:S02]  /*1ccd0*/  IMAD.MOV.U32 R10, RZ, RZ, R23 ;  /* 0x000000ffff0a7224 */ /* 0x000fe400078e0017 */
[----:B------:R-:W-:Y:S02]  /*1cce0*/  IMAD.MOV.U32 R9, RZ, RZ, R4 ;  /* 0x000000ffff097224 */ /* 0x000fe400078e0004 */
[----:B------:R-:W-:Y:S02]  /*1ccf0*/  IMAD.MOV.U32 R23, RZ, RZ, R12 ;  /* 0x000000ffff177224 */ /* 0x000fe400078e000c */
.L_x_73742:
[----:B------:R-:W-:Y:S05]  /*1cd00*/  BSYNC B1 ;  /* 0x0000000000017941 */ /* 0x000fea0003800000 */
.L_x_73740:
        /* <DEDUP_REMOVED lines=9> */
.L_x_73744:
[----:B------:R-:W-:Y:S02]  /*1cda0*/  IMAD.MOV.U32 R27, RZ, RZ, R8 ;  /* 0x000000ffff1b7224 */ /* 0x000fe400078e0008 */
[----:B------:R-:W-:Y:S02]  /*1cdb0*/  IMAD.MOV.U32 R4, RZ, RZ, R10 ;  /* 0x000000ffff047224 */ /* 0x000fe400078e000a */
[----:B------:R-:W-:Y:S02]  /*1cdc0*/  IMAD.MOV.U32 R8, RZ, RZ, R7 ;  /* 0x000000ffff087224 */ /* 0x000fe400078e0007 */
[----:B------:R-:W-:Y:S02]  /*1cdd0*/  IMAD.MOV.U32 R10, RZ, RZ, R13 ;  /* 0x000000ffff0a7224 */ /* 0x000fe400078e000d */
.L_x_73745:
[----:B------:R-:W-:Y:S05]  /*1cde0*/  BSYNC B1 ;  /* 0x0000000000017941 */ /* 0x000fea0003800000 */
.L_x_73743:
        /* <DEDUP_REMOVED lines=9> */
.L_x_73747:
[----:B------:R-:W-:Y:S01]  /*1ce80*/  IMAD.MOV.U32 R12, RZ, RZ, R27 ;  /* 0x000000ffff0c7224 */ /* 0x000fe200078e001b */
[----:B------:R-:W-:Y:S01]  /*1ce90*/  MOV R7, R4 ;  /* 0x0000000400077202 */ /* 0x000fe20000000f00 */
[----:B------:R-:W-:Y:S02]  /*1cea0*/  IMAD.MOV.U32 R27, RZ, RZ, R14 ;  /* 0x000000ffff1b7224 */ /* 0x000fe400078e000e */
[----:B------:R-:W-:Y:S02]  /*1ceb0*/  IMAD.MOV.U32 R4, RZ, RZ, R21 ;  /* 0x000000ffff047224 */ /* 0x000fe400078e0015 */
.L_x_73748:
[----:B------:R-:W-:Y:S05]  /*1cec0*/  BSYNC B1 ;  /* 0x0000000000017941 */ /* 0x000fea0003800000 */
.L_x_73746:
        /* <DEDUP_REMOVED lines=16> */
.L_x_73750:
[----:B------:R-:W-:Y:S01]  /*1cfd0*/  IMAD.MOV.U32 R32, RZ, RZ, R3 ;  /* 0x000000ffff207224 */ /* 0x000fe200078e0003 */
[----:B------:R-:W-:Y:S01]  /*1cfe0*/  MOV R38, R5 ;  /* 0x0000000500267202 */ /* 0x000fe20000000f00 */
[----:B------:R-:W-:Y:S02]  /*1cff0*/  IMAD.MOV.U32 R3, RZ, RZ, R6 ;  /* 0x000000ffff037224 */ /* 0x000fe400078e0006 */
[----:B------:R-:W-:Y:S02]  /*1d000*/  IMAD.MOV.U32 R5, RZ, RZ, R16 ;  /* 0x000000ffff057224 */ /* 0x000fe400078e0010 */
.L_x_73751:
[----:B------:R-:W-:Y:S05]  /*1d010*/  BSYNC B1 ;  /* 0x0000000000017941 */ /* 0x000fea0003800000 */
.L_x_73749:
        /* <DEDUP_REMOVED lines=9> */
.L_x_73753:
[----:B------:R-:W-:Y:S02]  /*1d0b0*/  IMAD.MOV.U32 R41, RZ, RZ, R32 ;  /* 0x000000ffff297224 */ /* 0x000fe400078e0020 */
[----:B------:R-:W-:Y:S01]  /*1d0c0*/  IMAD.MOV.U32 R43, RZ, RZ, R38 ;  /* 0x000000ffff2b7224 */ /* 0x000fe200078e0026 */
[----:B------:R-:W-:Y:S01]  /*1d0d0*/  MOV R38, R22 ;  /* 0x0000001600267202 */ /* 0x000fe20000000f00 */
[----:B------:R-:W-:Y:S02]  /*1d0e0*/  IMAD.MOV.U32 R32, RZ, RZ, R20 ;  /* 0x000000ffff207224 */ /* 0x000fe400078e0014 */
.L_x_73754:
[----:B------:R-:W-:Y:S05]  /*1d0f0*/  BSYNC B1 ;  /* 0x0000000000017941 */ /* 0x000fea0003800000 */
.L_x_73752:
        /* <DEDUP_REMOVED lines=9> */
.L_x_73756:
[----:B------:R-:W-:Y:S02]  /*1d190*/  IMAD.MOV.U32 R37, RZ, RZ, R41 ;  /* 0x000000ffff257224 */ /* 0x000fe400078e0029 */
[----:B------:R-:W-:Y:S02]  /*1d1a0*/  IMAD.MOV.U32 R39, RZ, RZ, R43 ;  /* 0x000000ffff277224 */ /* 0x000fe400078e002b */
[----:B------:R-:W-:Y:S02]  /*1d1b0*/  IMAD.MOV.U32 R41, RZ, RZ, R11 ;  /* 0x000000ffff297224 */ /* 0x000fe400078e000b */
[----:B------:R-:W-:Y:S02]  /*1d1c0*/  IMAD.MOV.U32 R43, RZ, RZ, R15 ;  /* 0x000000ffff2b7224 */ /* 0x000fe400078e000f */
.L_x_73757:
[----:B------:R-:W-:Y:S05]  /*1d1d0*/  BSYNC B1 ;  /* 0x0000000000017941 */ /* 0x000fea0003800000 */
.L_x_73755:
        /* <DEDUP_REMOVED lines=9> */
.L_x_73759:
[----:B------:R-:W-:Y:S02]  /*1d270*/  IMAD.MOV.U32 R33, RZ, RZ, R37 ;  /* 0x000000ffff217224 */ /* 0x000fe400078e0025 */
[----:B------:R-:W-:Y:S02]  /*1d280*/  IMAD.MOV.U32 R35, RZ, RZ, R39 ;  /* 0x000000ffff237224 */ /* 0x000fe400078e0027 */
[----:B------:R-:W-:Y:S02]  /*1d290*/  IMAD.MOV.U32 R37, RZ, RZ, R9 ;  /* 0x000000ffff257224 */ /* 0x000fe400078e0009 */
[----:B------:R-:W-:Y:S02]  /*1d2a0*/  IMAD.MOV.U32 R39, RZ, RZ, R23 ;  /* 0x000000ffff277224 */ /* 0x000fe400078e0017 */
.L_x_73760:
[----:B------:R-:W-:Y:S05]  /*1d2b0*/  BSYNC B1 ;  /* 0x0000000000017941 */ /* 0x000fea0003800000 */
.L_x_73758:
        /* <DEDUP_REMOVED lines=9> */
.L_x_73762:
[----:B------:R-:W-:Y:S01]  /*1d350*/  IMAD.MOV.U32 R28, RZ, RZ, R33 ;  /* 0x000000ffff1c7224 */ /* 0x000fe200078e0021 */
[----:B------:R-:W-:Y:S01]  /*1d360*/  MOV R30, R35 ;  /* 0x00000023001e7202 */ /* 0x000fe20000000f00 */
[----:B------:R-:W-:Y:S02]  /*1d370*/  IMAD.MOV.U32 R33, RZ, RZ, R8 ;  /* 0x000000ffff217224 */ /* 0x000fe400078e0008 */
[----:B------:R-:W-:Y:S02]  /*1d380*/  IMAD.MOV.U32 R35, RZ, RZ, R10 ;  /* 0x000000ffff237224 */ /* 0x000fe400078e000a */
.L_x_73763:
[----:B------:R-:W-:Y:S05]  /*1d390*/  BSYNC B1 ;  /* 0x0000000000017941 */ /* 0x000fea0003800000 */
.L_x_73761:
        /* <DEDUP_REMOVED lines=9> */
.L_x_73765:
[----:B------:R-:W-:Y:S02]  /*1d430*/  IMAD.MOV.U32 R17, RZ, RZ, R28 ;  /* 0x000000ffff117224 */ /* 0x000fe400078e001c */
[----:B------:R-:W-:Y:S01]  /*1d440*/  IMAD.MOV.U32 R16, RZ, RZ, R30 ;  /* 0x000000ffff107224 */ /* 0x000fe200078e001e */
[----:B------:R-:W-:Y:S01]  /*1d450*/  MOV R30, R4 ;  /* 0x00000004001e7202 */ /* 0x000fe20000000f00 */
[----:B------:R-:W-:Y:S02]  /*1d460*/  IMAD.MOV.U32 R28, RZ, RZ, R27 ;  /* 0x000000ffff1c7224 */ /* 0x000fe400078e001b */
.L_x_73766:
[----:B------:R-:W-:Y:S05]  /*1d470*/  BSYNC B1 ;  /* 0x0000000000017941 */ /* 0x000fea0003800000 */
.L_x_73764:
        /* <DEDUP_REMOVED lines=9> */
.L_x_73768:
[----:B------:R-:W-:Y:S02]  /*1d510*/  IMAD.MOV.U32 R6, RZ, RZ, R17 ;  /* 0x000000ffff067224 */ /* 0x000fe400078e0011 */
[----:B------:R-:W-:Y:S02]  /*1d520*/  IMAD.MOV.U32 R4, RZ, RZ, R16 ;  /* 0x000000ffff047224 */ /* 0x000fe400078e0010 */
[----:B------:R-:W-:Y:S02]  /*1d530*/  IMAD.MOV.U32 R17, RZ, RZ, R12 ;  /* 0x000000ffff117224 */ /* 0x000fe400078e000c */
[----:B------:R-:W-:Y:S02]  /*1d540*/  IMAD.MOV.U32 R16, RZ, RZ, R7 ;  /* 0x000000ffff107224 */ /* 0x000fe400078e0007 */
.L_x_73769:
[----:B------:R-:W-:Y:S05]  /*1d550*/  BSYNC B1 ;  /* 0x0000000000017941 */ /* 0x000fea0003800000 */
.L_x_73767:
[----:B------:R-:W0:Y:S01]  /*1d560*/  LDS.128 R20, [0x150] ;  /* 0x00015000ff147984 */ /* 0x000e220000000c00 */
[CC--:B------:R-:W-:Y:S01]  /*1d570*/  FSETP.GT.FTZ.AND P2, PT, R29.reuse, R18.reuse, PT ;  /* 0x000000121d00720b */ /* 0x0c0fe20003f54000 */
[----:B------:R-:W-:Y:S01]  /*1d580*/  FADD.FTZ R2, R2, R31 ;  /* 0x0000001f02027221 */ /* 0x000fe20000010000 */
[----:B------:R-:W-:Y:S01]  /*1d590*/  BSSY B1, `(.L_x_73770) ;  /* 0x000001f000017945 */ /* 0x000fe20003800000 */
[----:B------:R-:W1:Y:S01]  /*1d5a0*/  LDS.128 R24, [0x130] ;  /* 0x00013000ff187984 */ /* 0x000e620000000c00 */
[----:B------:R-:W-:-:S02]  /*1d5b0*/  FSEL R7, R29, R18, P2 ;  /* 0x000000121d077208 */ /* 0x000fc40001000000 */
[----:B------:R-:W-:Y:S01]  /*1d5c0*/  FSEL R18, R18, R29, P2 ;  /* 0x0000001d12127208 */ /* 0x000fe20001000000 */
[----:B------:R-:W2:Y:S01]  /*1d5d0*/  LDS.128 R12, [0x140] ;  /* 0x00014000ff0c7984 */ /* 0x000ea20000000c00 */
[----:B------:R-:W-:-:S03]  /*1d5e0*/  FSEL R31, R2, R19, P2 ;  /* 0x00000013021f7208 */ /* 0x000fc60001000000 */
[----:B------:R-:W3:Y:S01]  /*1d5f0*/  LDS.128 R8, [0x160] ;  /* 0x00016000ff087984 */ /* 0x000ee20000000c00 */
[----:B------:R-:W-:-:S04]  /*1d600*/  FADD.FTZ R18, -R7, R18 ;  /* 0x0000001207127221 */ /* 0x000fc80000010100 */
[----:B------:R-:W-:Y:S01]  /*1d610*/  FMUL.FTZ R29, R18, 1.4426950216293334961 ;  /* 0x3fb8aa3b121d7820 */ /* 0x000fe20000410000 */
[----:B------:R-:W-:-:S05]  /*1d620*/  FSEL R18, R19, R2, P2 ;  /* 0x0000000213127208 */ /* 0x000fca0001000000 */
        /* <DEDUP_REMOVED lines=17> */
.L_x_73771:
[----:B--23--:R-:W-:Y:S02]  /*1d740*/  IMAD.MOV.U32 R36, RZ, RZ, R3 ;  /* 0x000000ffff247224 */ /* 0x00cfe400078e0003 */
[----:B------:R-:W-:Y:S02]  /*1d750*/  IMAD.MOV.U32 R34, RZ, RZ, R5 ;  /* 0x000000ffff227224 */ /* 0x000fe400078e0005 */
[----:B------:R-:W-:Y:S02]  /*1d760*/  IMAD.MOV.U32 R3, RZ, RZ, R32 ;  /* 0x000000ffff037224 */ /* 0x000fe400078e0020 */
[----:B------:R-:W-:Y:S02]  /*1d770*/  IMAD.MOV.U32 R5, RZ, RZ, R38 ;  /* 0x000000ffff057224 */ /* 0x000fe400078e0026 */
.L_x_73772:
[----:B------:R-:W-:Y:S05]  /*1d780*/  BSYNC B1 ;  /* 0x0000000000017941 */ /* 0x000fea0003800000 */
.L_x_73770:
        /* <DEDUP_REMOVED lines=9> */
.L_x_73774:
[----:B------:R-:W-:Y:S02]  /*1d820*/  IMAD.MOV.U32 R32, RZ, RZ, R36 ;  /* 0x000000ffff207224 */ /* 0x000fe400078e0024 */
[----:B------:R-:W-:Y:S02]  /*1d830*/  IMAD.MOV.U32 R24, RZ, RZ, R34 ;  /* 0x000000ffff187224 */ /* 0x000fe400078e0022 */
[----:B------:R-:W-:Y:S02]  /*1d840*/  IMAD.MOV.U32 R36, RZ, RZ, R41 ;  /* 0x000000ffff247224 */ /* 0x000fe400078e0029 */
[----:B------:R-:W-:Y:S02]  /*1d850*/  IMAD.MOV.U32 R34, RZ, RZ, R43 ;  /* 0x000000ffff227224 */ /* 0x000fe400078e002b */
.L_x_73775:
[----:B------:R-:W-:Y:S05]  /*1d860*/  BSYNC B1 ;  /* 0x0000000000017941 */ /* 0x000fea0003800000 */
.L_x_73773:
        /* <DEDUP_REMOVED lines=9> */
.L_x_73777:
[----:B------:R-:W-:Y:S01]  /*1d900*/  IMAD.MOV.U32 R20, RZ, RZ, R32 ;  /* 0x000000ffff147224 */ /* 0x000fe200078e0020 */
[----:B------:R-:W-:Y:S01]  /*1d910*/  MOV R18, R24 ;  /* 0x0000001800127202 */ /* 0x000fe20000000f00 */
[----:B------:R-:W-:Y:S02]  /*1d920*/  IMAD.MOV.U32 R32, RZ, RZ, R37 ;  /* 0x000000ffff207224 */ /* 0x000fe400078e0025 */
[----:B------:R-:W-:Y:S02]  /*1d930*/  IMAD.MOV.U32 R24, RZ, RZ, R39 ;  /* 0x000000ffff187224 */ /* 0x000fe400078e0027 */
.L_x_73778:
[----:B------:R-:W-:Y:S05]  /*1d940*/  BSYNC B1 ;  /* 0x0000000000017941 */ /* 0x000fea0003800000 */
.L_x_73776:
        /* <DEDUP_REMOVED lines=9> */
.L_x_73780:
[----:B------:R-:W-:Y:S02]  /*1d9e0*/  IMAD.MOV.U32 R29, RZ, RZ, R20 ;  /* 0x000000ffff1d7224 */ /* 0x000fe400078e0014 */
[----:B------:R-:W-:Y:S01]  /*1d9f0*/  IMAD.MOV.U32 R19, RZ, RZ, R18 ;  /* 0x000000ffff137224 */ /* 0x000fe200078e0012 */
[----:B------:R-:W-:Y:S01]  /*1da00*/  MOV R18, R35 ;  /* 0x0000002300127202 */ /* 0x000fe20000000f00 */
[----:B------:R-:W-:Y:S02]  /*1da10*/  IMAD.MOV.U32 R20, RZ, RZ, R33 ;  /* 0x000000ffff147224 */ /* 0x000fe400078e0021 */
.L_x_73781:
[----:B------:R-:W-:Y:S05]  /*1da20*/  BSYNC B1 ;  /* 0x0000000000017941 */ /* 0x000fea0003800000 */
.L_x_73779:
        /* <DEDUP_REMOVED lines=9> */
.L_x_73783:
[----:B------:R-:W-:Y:S02]  /*1dac0*/  IMAD.MOV.U32 R38, RZ, RZ, R29 ;  /* 0x000000ffff267224 */ /* 0x000fe400078e001d */
[----:B------:R-:W-:Y:S02]  /*1dad0*/  IMAD.MOV.U32 R33, RZ, RZ, R19 ;  /* 0x000000ffff217224 */ /* 0x000fe400078e0013 */
[----:B------:R-:W-:Y:S02]  /*1dae0*/  IMAD.MOV.U32 R29, RZ, RZ, R28 ;  /* 0x000000ffff1d7224 */ /* 0x000fe400078e001c */
[----:B------:R-:W-:Y:S02]  /*1daf0*/  IMAD.MOV.U32 R19, RZ, RZ, R30 ;  /* 0x000000ffff137224 */ /* 0x000fe400078e001e */
.L_x_73784:
[----:B------:R-:W-:Y:S05]  /*1db00*/  BSYNC B1 ;  /* 0x0000000000017941 */ /* 0x000fea0003800000 */
.L_x_73782:
        /* <DEDUP_REMOVED lines=9> */
.L_x_73786:
[----:B------:R-:W-:Y:S02]  /*1dba0*/  IMAD.MOV.U32 R37, RZ, RZ, R38 ;  /* 0x000000ffff257224 */ /* 0x000fe400078e0026 */
[----:B------:R-:W-:Y:S02]  /*1dbb0*/  IMAD.MOV.U32 R35, RZ, RZ, R33 ;  /* 0x000000ffff237224 */ /* 0x000fe400078e0021 */
[----:B------:R-:W-:Y:S02]  /*1dbc0*/  IMAD.MOV.U32 R38, RZ, RZ, R17 ;  /* 0x000000ffff267224 */ /* 0x000fe400078e0011 */
[----:B------:R-:W-:Y:S02]  /*1dbd0*/  IMAD.MOV.U32 R33, RZ, RZ, R16 ;  /* 0x000000ffff217224 */ /* 0x000fe400078e0010 */
.L_x_73787:
[----:B------:R-:W-:Y:S05]  /*1dbe0*/  BSYNC B1 ;  /* 0x0000000000017941 */ /* 0x000fea0003800000 */
.L_x_73785:
        /* <DEDUP_REMOVED lines=9> */
.L_x_73789:
[----:B------:R-:W-:Y:S01]  /*1dc80*/  IMAD.MOV.U32 R17, RZ, RZ, R37 ;  /* 0x000000ffff117224 */ /* 0x000fe200078e0025 */
[----:B------:R-:W-:Y:S01]  /*1dc90*/  MOV R16, R35 ;  /* 0x0000002300107202 */ /* 0x000fe20000000f00 */
[----:B------:R-:W-:Y:S02]  /*1dca0*/  IMAD.MOV.U32 R37, RZ, RZ, R6 ;  /* 0x000000ffff257224 */ /* 0x000fe400078e0006 */
[----:B------:R-:W-:Y:S02]  /*1dcb0*/  IMAD.MOV.U32 R35, RZ, RZ, R4 ;  /* 0x000000ffff237224 */ /* 0x000fe400078e0004 */
.L_x_73790:
[----:B------:R-:W-:Y:S05]  /*1dcc0*/  BSYNC B1 ;  /* 0x0000000000017941 */ /* 0x000fea0003800000 */
.L_x_73788:
        /* <DEDUP_REMOVED lines=16> */
.L_x_73792:
[----:B------:R-:W-:Y:S01]  /*1ddd0*/  IMAD.MOV.U32 R6, RZ, RZ, R3 ;  /* 0x000000ffff067224 */ /* 0x000fe200078e0003 */
[----:B------:R-:W-:Y:S01]  /*1dde0*/  MOV R4, R5 ;  /* 0x0000000500047202 */ /* 0x000fe20000000f00 */
[----:B------:R-:W-:Y:S02]  /*1ddf0*/  IMAD.MOV.U32 R3, RZ, RZ, R36 ;  /* 0x000000ffff037224 */ /* 0x000fe400078e0024 */
[----:B------:R-:W-:Y:S02]  /*1de00*/  IMAD.MOV.U32 R5, RZ, RZ, R34 ;  /* 0x000000ffff057224 */ /* 0x000fe400078e0022 */
.L_x_73793:
[----:B------:R-:W-:Y:S05]  /*1de10*/  BSYNC B1 ;  /* 0x0000000000017941 */ /* 0x000fea0003800000 */
.L_x_73791:
        /* <DEDUP_REMOVED lines=9> */
.L_x_73795:
[----:B------:R-:W-:Y:S02]  /*1deb0*/  IMAD.MOV.U32 R25, RZ, RZ, R6 ;  /* 0x000000ffff197224 */ /* 0x000fe400078e0006 */
[----:B------:R-:W-:Y:S01]  /*1dec0*/  IMAD.MOV.U32 R21, RZ, RZ, R4 ;  /* 0x000000ffff157224 */ /* 0x000fe200078e0004 */
[----:B------:R-:W-:Y:S01]  /*1ded0*/  MOV R4, R24 ;  /* 0x0000001800047202 */ /* 0x000fe20000000f00 */
[----:B------:R-:W-:Y:S02]  /*1dee0*/  IMAD.MOV.U32 R6, RZ, RZ, R32 ;  /* 0x000000ffff067224 */ /* 0x000fe400078e0020 */
.L_x_73796:
[----:B------:R-:W-:Y:S05]  /*1def0*/  BSYNC B1 ;  /* 0x0000000000017941 */ /* 0x000fea0003800000 */
.L_x_73794:
        /* <DEDUP_REMOVED lines=9> */
.L_x_73798:
[----:B------:R-:W-:Y:S02]  /*1df90*/  IMAD.MOV.U32 R28, RZ, RZ, R25 ;  /* 0x000000ffff1c7224 */ /* 0x000fe400078e0019 */
[----:B------:R-:W-:Y:S02]  /*1dfa0*/  IMAD.MOV.U32 R24, RZ, RZ, R21 ;  /* 0x000000ffff187224 */ /* 0x000fe400078e0015 */
[----:B------:R-:W-:Y:S02]  /*1dfb0*/  IMAD.MOV.U32 R25, RZ, RZ, R20 ;  /* 0x000000ffff197224 */ /* 0x000fe400078e0014 */
[----:B------:R-:W-:Y:S02]  /*1dfc0*/  IMAD.MOV.U32 R21, RZ, RZ, R18 ;  /* 0x000000ffff157224 */ /* 0x000fe400078e0012 */
.L_x_73799:
[----:B------:R-:W-:Y:S05]  /*1dfd0*/  BSYNC B1 ;  /* 0x0000000000017941 */ /* 0x000fea0003800000 */
.L_x_73797:
        /* <DEDUP_REMOVED lines=9> */
.L_x_73801:
[----:B------:R-:W-:Y:S02]  /*1e070*/  IMAD.MOV.U32 R39, RZ, RZ, R28 ;  /* 0x000000ffff277224 */ /* 0x000fe400078e001c */
[----:B------:R-:W-:Y:S02]  /*1e080*/  IMAD.MOV.U32 R18, RZ, RZ, R24 ;  /* 0x000000ffff127224 */ /* 0x000fe400078e0018 */
[----:B------:R-:W-:Y:S02]  /*1e090*/  IMAD.MOV.U32 R28, RZ, RZ, R29 ;  /* 0x000000ffff1c7224 */ /* 0x000fe400078e001d */
[----:B------:R-:W-:Y:S02]  /*1e0a0*/  IMAD.MOV.U32 R24, RZ, RZ, R19 ;  /* 0x000000ffff187224 */ /* 0x000fe400078e0013 */
.L_x_73802:
[----:B------:R-:W-:Y:S05]  /*1e0b0*/  BSYNC B1 ;  /* 0x0000000000017941 */ /* 0x000fea0003800000 */
.L_x_73800:
        /* <DEDUP_REMOVED lines=9> */
.L_x_73804:
[----:B------:R-:W-:Y:S01]  /*1e150*/  IMAD.MOV.U32 R30, RZ, RZ, R39 ;  /* 0x000000ffff1e7224 */ /* 0x000fe200078e0027 */
[----:B------:R-:W-:Y:S01]  /*1e160*/  MOV R20, R18 ;  /* 0x0000001200147202 */ /* 0x000fe20000000f00 */
[----:B------:R-:W-:Y:S02]  /*1e170*/  IMAD.MOV.U32 R39, RZ, RZ, R38 ;  /* 0x000000ffff277224 */ /* 0x000fe400078e0026 */
[----:B------:R-:W-:Y:S02]  /*1e180*/  IMAD.MOV.U32 R18, RZ, RZ, R33 ;  /* 0x000000ffff127224 */ /* 0x000fe400078e0021 */
.L_x_73805:
[----:B------:R-:W-:Y:S05]  /*1e190*/  BSYNC B1 ;  /* 0x0000000000017941 */ /* 0x000fea0003800000 */
.L_x_73803:
        /* <DEDUP_REMOVED lines=9> */
.L_x_73807:
[----:B------:R-:W-:Y:S02]  /*1e230*/  IMAD.MOV.U32 R32, RZ, RZ, R30 ;  /* 0x000000ffff207224 */ /* 0x000fe400078e001e */
[----:B------:R-:W-:Y:S01]  /*1e240*/  IMAD.MOV.U32 R19, RZ, RZ, R20 ;  /* 0x000000ffff137224 */ /* 0x000fe200078e0014 */
[----:B------:R-:W-:Y:S01]  /*1e250*/  MOV R20, R35 ;  /* 0x0000002300147202 */ /* 0x000fe20000000f00 */
[----:B------:R-:W-:Y:S02]  /*1e260*/  IMAD.MOV.U32 R30, RZ, RZ, R37 ;  /* 0x000000ffff1e7224 */ /* 0x000fe400078e0025 */
.L_x_73808:
[----:B------:R-:W-:Y:S05]  /*1e270*/  BSYNC B1 ;  /* 0x0000000000017941 */ /* 0x000fea0003800000 */
.L_x_73806:
        /* <DEDUP_REMOVED lines=9> */
.L_x_73810:
[----:B------:R-:W-:Y:S02]  /*1e310*/  IMAD.MOV.U32 R33, RZ, RZ, R32 ;  /* 0x000000ffff217224 */ /* 0x000fe400078e0020 */
[----:B------:R-:W-:Y:S02]  /*1e320*/  IMAD.MOV.U32 R29, RZ, RZ, R19 ;  /* 0x000000ffff1d7224 */ /* 0x000fe400078e0013 */
[----:B------:R-:W-:Y:S02]  /*1e330*/  IMAD.MOV.U32 R32, RZ, RZ, R17 ;  /* 0x000000ffff207224 */ /* 0x000fe400078e0011 */
[----:B------:R-:W-:Y:S02]  /*1e340*/  IMAD.MOV.U32 R19, RZ, RZ, R16 ;  /* 0x000000ffff137224 */ /* 0x000fe400078e0010 */
.L_x_73811:
[----:B------:R-:W-:Y:S05]  /*1e350*/  BSYNC B1 ;  /* 0x0000000000017941 */ /* 0x000fea0003800000 */
.L_x_73809:
        /* <DEDUP_REMOVED lines=16> */
.L_x_73813:
[----:B------:R-:W-:Y:S02]  /*1e460*/  IMAD.MOV.U32 R22, RZ, RZ, R3 ;  /* 0x000000ffff167224 */ /* 0x000fe400078e0003 */
[----:B------:R-:W-:Y:S02]  /*1e470*/  IMAD.MOV.U32 R16, RZ, RZ, R5 ;  /* 0x000000ffff107224 */ /* 0x000fe400078e0005 */
[----:B------:R-:W-:Y:S02]  /*1e480*/  IMAD.MOV.U32 R3, RZ, RZ, R6 ;  /* 0x000000ffff037224 */ /* 0x000fe400078e0006 */
[----:B------:R-:W-:Y:S02]  /*1e490*/  IMAD.MOV.U32 R5, RZ, RZ, R4 ;  /* 0x000000ffff057224 */ /* 0x000fe400078e0004 */
.L_x_73814:
[----:B------:R-:W-:Y:S05]  /*1e4a0*/  BSYNC B1 ;  /* 0x0000000000017941 */ /* 0x000fea0003800000 */
.L_x_73812:
        /* <DEDUP_REMOVED lines=9> */
.L_x_73816:
[----:B------:R-:W-:Y:S02]  /*1e540*/  IMAD.MOV.U32 R35, RZ, RZ, R22 ;  /* 0x000000ffff237224 */ /* 0x000fe400078e0016 */
[----:B------:R-:W-:Y:S02]  /*1e550*/  IMAD.MOV.U32 R17, RZ, RZ, R16 ;  /* 0x000000ffff117224 */ /* 0x000fe400078e0010 */
[----:B------:R-:W-:Y:S02]  /*1e560*/  IMAD.MOV.U32 R22, RZ, RZ, R25 ;  /* 0x000000ffff167224 */ /* 0x000fe400078e0019 */
[----:B------:R-:W-:Y:S02]  /*1e570*/  IMAD.MOV.U32 R16, RZ, RZ, R21 ;  /* 0x000000ffff107224 */ /* 0x000fe400078e0015 */
.L_x_73817:
[----:B------:R-:W-:Y:S05]  /*1e580*/  BSYNC B1 ;  /* 0x0000000000017941 */ /* 0x000fea0003800000 */
.L_x_73815:
        /* <DEDUP_REMOVED lines=9> */
.L_x_73819:
[----:B------:R-:W-:Y:S01]  /*1e620*/  IMAD.MOV.U32 R4, RZ, RZ, R35 ;  /* 0x000000ffff047224 */ /* 0x000fe200078e0023 */
[----:B------:R-:W-:Y:S01]  /*1e630*/  MOV R21, R17 ;  /* 0x0000001100157202 */ /* 0x000fe20000000f00 */
[----:B------:R-:W-:Y:S02]  /*1e640*/  IMAD.MOV.U32 R35, RZ, RZ, R28 ;  /* 0x000000ffff237224 */ /* 0x000fe400078e001c */
[----:B------:R-:W-:Y:S02]  /*1e650*/  IMAD.MOV.U32 R17, RZ, RZ, R24 ;  /* 0x000000ffff117224 */ /* 0x000fe400078e0018 */
.L_x_73820:
[----:B------:R-:W-:Y:S05]  /*1e660*/  BSYNC B1 ;  /* 0x0000000000017941 */ /* 0x000fea0003800000 */
.L_x_73818:
        /* <DEDUP_REMOVED lines=9> */
.L_x_73822:
[----:B------:R-:W-:Y:S02]  /*1e700*/  IMAD.MOV.U32 R37, RZ, RZ, R4 ;  /* 0x000000ffff257224 */ /* 0x000fe400078e0004 */
[----:B------:R-:W-:Y:S01]  /*1e710*/  IMAD.MOV.U32 R25, RZ, RZ, R21 ;  /* 0x000000ffff197224 */ /* 0x000fe200078e0015 */
[----:B------:R-:W-:Y:S01]  /*1e720*/  MOV R21, R18 ;  /* 0x0000001200157202 */ /* 0x000fe20000000f00 */
[----:B------:R-:W-:Y:S02]  /*1e730*/  IMAD.MOV.U32 R4, RZ, RZ, R39 ;  /* 0x000000ffff047224 */ /* 0x000fe400078e0027 */
.L_x_73823:
[----:B------:R-:W-:Y:S05]  /*1e740*/  BSYNC B1 ;  /* 0x0000000000017941 */ /* 0x000fea0003800000 */
.L_x_73821:
        /* <DEDUP_REMOVED lines=9> */
.L_x_73825:
[----:B------:R-:W-:Y:S02]  /*1e7e0*/  IMAD.MOV.U32 R39, RZ, RZ, R37 ;  /* 0x000000ffff277224 */ /* 0x000fe400078e0025 */
[----:B------:R-:W-:Y:S02]  /*1e7f0*/  IMAD.MOV.U32 R6, RZ, RZ, R25 ;  /* 0x000000ffff067224 */ /* 0x000fe400078e0019 */
[----:B------:R-:W-:Y:S02]  /*1e800*/  IMAD.MOV.U32 R37, RZ, RZ, R30 ;  /* 0x000000ffff257224 */ /* 0x000fe400078e001e */
[----:B------:R-:W-:Y:S02]  /*1e810*/  IMAD.MOV.U32 R25, RZ, RZ, R20 ;  /* 0x000000ffff197224 */ /* 0x000fe400078e0014 */
.L_x_73826:
[----:B------:R-:W-:Y:S05]  /*1e820*/  BSYNC B1 ;  /* 0x0000000000017941 */ /* 0x000fea0003800000 */
.L_x_73824:
        /* <DEDUP_REMOVED lines=9> */
.L_x_73828:
[----:B------:R-:W-:Y:S02]  /*1e8c0*/  IMAD.MOV.U32 R20, RZ, RZ, R39 ;  /* 0x000000ffff147224 */ /* 0x000fe400078e0027 */
[----:B------:R-:W-:Y:S02]  /*1e8d0*/  IMAD.MOV.U32 R18, RZ, RZ, R6 ;  /* 0x000000ffff127224 */ /* 0x000fe400078e0006 */
[----:B------:R-:W-:Y:S02]  /*1e8e0*/  IMAD.MOV.U32 R39, RZ, RZ, R32 ;  /* 0x000000ffff277224 */ /* 0x000fe400078e0020 */
[----:B------:R-:W-:Y:S02]  /*1e8f0*/  IMAD.MOV.U32 R6, RZ, RZ, R19 ;  /* 0x000000ffff067224 */ /* 0x000fe400078e0013 */
.L_x_73829:
[----:B------:R-:W-:Y:S05]  /*1e900*/  BSYNC B1 ;  /* 0x0000000000017941 */ /* 0x000fea0003800000 */
.L_x_73827:
        /* <DEDUP_REMOVED lines=9> */
.L_x_73831:
[----:B------:R-:W-:Y:S01]  /*1e9a0*/  IMAD.MOV.U32 R24, RZ, RZ, R20 ;  /* 0x000000ffff187224 */ /* 0x000fe200078e0014 */
[----:B------:R-:W-:Y:S01]  /*1e9b0*/  MOV R19, R18 ;  /* 0x0000001200137202 */ /* 0x000fe20000000f00 */
[----:B------:R-:W-:Y:S02]  /*1e9c0*/  IMAD.MOV.U32 R20, RZ, RZ, R33 ;  /* 0x000000ffff147224 */ /* 0x000fe400078e0021 */
[----:B------:R-:W-:Y:S02]  /*1e9d0*/  IMAD.MOV.U32 R18, RZ, RZ, R29 ;  /* 0x000000ffff127224 */ /* 0x000fe400078e001d */
.L_x_73832:
[----:B------:R-:W-:Y:S05]  /*1e9e0*/  BSYNC B1 ;  /* 0x0000000000017941 */ /* 0x000fea0003800000 */
.L_x_73830:
        /* <DEDUP_REMOVED lines=16> */
.L_x_73834:
[----:B------:R-:W-:Y:S01]  /*1eaf0*/  IMAD.MOV.U32 R28, RZ, RZ, R3 ;  /* 0x000000ffff1c7224 */ /* 0x000fe200078e0003 */
[----:B------:R-:W-:Y:S01]  /*1eb00*/  MOV R26, R5 ;  /* 0x00000005001a7202 */ /* 0x000fe20000000f00 */
[----:B------:R-:W-:Y:S02]  /*1eb10*/  IMAD.MOV.U32 R3, RZ, RZ, R22 ;  /* 0x000000ffff037224 */ /* 0x000fe400078e0016 */
[----:B------:R-:W-:Y:S02]  /*1eb20*/  IMAD.MOV.U32 R5, RZ, RZ, R16 ;  /* 0x000000ffff057224 */ /* 0x000fe400078e0010 */
.L_x_73835:
[----:B------:R-:W-:Y:S05]  /*1eb30*/  BSYNC B1 ;  /* 0x0000000000017941 */ /* 0x000fea0003800000 */
.L_x_73833:
        /* <DEDUP_REMOVED lines=9> */
.L_x_73837:
[----:B------:R-:W-:Y:S02]  /*1ebd0*/  IMAD.MOV.U32 R23, RZ, RZ, R28 ;  /* 0x000000ffff177224 */ /* 0x000fe400078e001c */
[----:B------:R-:W-:Y:S01]  /*1ebe0*/  IMAD.MOV.U32 R16, RZ, RZ, R26 ;  /* 0x000000ffff107224 */ /* 0x000fe200078e001a */
[----:B------:R-:W-:Y:S01]  /*1ebf0*/  MOV R26, R17 ;  /* 0x00000011001a7202 */ /* 0x000fe20000000f00 */
[----:B------:R-:W-:Y:S02]  /*1ec00*/  IMAD.MOV.U32 R28, RZ, RZ, R35 ;  /* 0x000000ffff1c7224 */ /* 0x000fe400078e0023 */
.L_x_73838:
[----:B------:R-:W-:Y:S05]  /*1ec10*/  BSYNC B1 ;  /* 0x0000000000017941 */ /* 0x000fea0003800000 */
.L_x_73836:
        /* <DEDUP_REMOVED lines=9> */
.L_x_73840:
[----:B------:R-:W-:Y:S02]  /*1ecb0*/  IMAD.MOV.U32 R30, RZ, RZ, R23 ;  /* 0x000000ffff1e7224 */ /* 0x000fe400078e0017 */
[----:B------:R-:W-:Y:S02]  /*1ecc0*/  IMAD.MOV.U32 R22, RZ, RZ, R16 ;  /* 0x000000ffff167224 */ /* 0x000fe400078e0010 */
[----:B------:R-:W-:Y:S02]  /*1ecd0*/  IMAD.MOV.U32 R23, RZ, RZ, R4 ;  /* 0x000000ffff177224 */ /* 0x000fe400078e0004 */
[----:B------:R-:W-:Y:S02]  /*1ece0*/  IMAD.MOV.U32 R16, RZ, RZ, R21 ;  /* 0x000000ffff107224 */ /* 0x000fe400078e0015 */
.L_x_73841:
[----:B------:R-:W-:Y:S05]  /*1ecf0*/  BSYNC B1 ;  /* 0x0000000000017941 */ /* 0x000fea0003800000 */
.L_x_73839:
        /* <DEDUP_REMOVED lines=9> */
.L_x_73843:
[----:B------:R-:W-:Y:S02]  /*1ed90*/  IMAD.MOV.U32 R4, RZ, RZ, R30 ;  /* 0x000000ffff047224 */ /* 0x000fe400078e001e */
[----:B------:R-:W-:Y:S02]  /*1eda0*/  IMAD.MOV.U32 R17, RZ, RZ, R22 ;  /* 0x000000ffff117224 */ /* 0x000fe400078e0016 */
[----:B------:R-:W-:Y:S02]  /*1edb0*/  IMAD.MOV.U32 R30, RZ, RZ, R37 ;  /* 0x000000ffff1e7224 */ /* 0x000fe400078e0025 */
[----:B------:R-:W-:Y:S02]  /*1edc0*/  IMAD.MOV.U32 R22, RZ, RZ, R25 ;  /* 0x000000ffff167224 */ /* 0x000fe400078e0019 */
.L_x_73844:
[----:B------:R-:W-:Y:S05]  /*1edd0*/  BSYNC B1 ;  /* 0x0000000000017941 */ /* 0x000fea0003800000 */
.L_x_73842:
        /* <DEDUP_REMOVED lines=9> */
.L_x_73846:
[----:B------:R-:W-:Y:S01]  /*1ee70*/  IMAD.MOV.U32 R25, RZ, RZ, R4 ;  /* 0x000000ffff197224 */ /* 0x000fe200078e0004 */
[----:B------:R-:W-:Y:S01]  /*1ee80*/  MOV R21, R17 ;  /* 0x0000001100157202 */ /* 0x000fe20000000f00 */
[----:B------:R-:W-:Y:S02]  /*1ee90*/  IMAD.MOV.U32 R4, RZ, RZ, R39 ;  /* 0x000000ffff047224 */ /* 0x000fe400078e0027 */
[----:B------:R-:W-:Y:S02]  /*1eea0*/  IMAD.MOV.U32 R17, RZ, RZ, R6 ;  /* 0x000000ffff117224 */ /* 0x000fe400078e0006 */
.L_x_73847:
[----:B------:R-:W-:Y:S05]  /*1eeb0*/  BSYNC B1 ;  /* 0x0000000000017941 */ /* 0x000fea0003800000 */
.L_x_73845:
        /* <DEDUP_REMOVED lines=9> */
.L_x_73849:
[----:B------:R-:W-:Y:S02]  /*1ef50*/  IMAD.MOV.U32 R27, RZ, RZ, R25 ;  /* 0x000000ffff1b7224 */ /* 0x000fe400078e0019 */
[----:B------:R-:W-:Y:S01]  /*1ef60*/  IMAD.MOV.U32 R6, RZ, RZ, R21 ;  /* 0x000000ffff067224 */ /* 0x000fe200078e0015 */
[----:B------:R-:W-:Y:S01]  /*1ef70*/  MOV R21, R18 ;  /* 0x0000001200157202 */ /* 0x000fe20000000f00 */
[----:B------:R-:W-:Y:S02]  /*1ef80*/  IMAD.MOV.U32 R25, RZ, RZ, R20 ;  /* 0x000000ffff197224 */ /* 0x000fe400078e0014 */
.L_x_73850:
[----:B------:R-:W-:Y:S05]  /*1ef90*/  BSYNC B1 ;  /* 0x0000000000017941 */ /* 0x000fea0003800000 */
.L_x_73848:
        /* <DEDUP_REMOVED lines=9> */
.L_x_73852:
[----:B------:R-:W-:Y:S02]  /*1f030*/  IMAD.MOV.U32 R20, RZ, RZ, R27 ;  /* 0x000000ffff147224 */ /* 0x000fe400078e001b */
[----:B------:R-:W-:Y:S02]  /*1f040*/  IMAD.MOV.U32 R18, RZ, RZ, R6 ;  /* 0x000000ffff127224 */ /* 0x000fe400078e0006 */
[----:B------:R-:W-:Y:S02]  /*1f050*/  IMAD.MOV.U32 R27, RZ, RZ, R24 ;  /* 0x000000ffff1b7224 */ /* 0x000fe400078e0018 */
[----:B------:R-:W-:Y:S02]  /*1f060*/  IMAD.MOV.U32 R6, RZ, RZ, R19 ;  /* 0x000000ffff067224 */ /* 0x000fe400078e0013 */
.L_x_73853:
[----:B------:R-:W-:Y:S05]  /*1f070*/  BSYNC B1 ;  /* 0x0000000000017941 */ /* 0x000fea0003800000 */
.L_x_73851:
        /* <DEDUP_REMOVED lines=16> */
.L_x_73855:
[----:B------:R-:W-:Y:S02]  /*1f180*/  IMAD.MOV.U32 R8, RZ, RZ, R3 ;  /* 0x000000ffff087224 */ /* 0x000fe400078e0003 */
[----:B------:R-:W-:Y:S02]  /*1f190*/  IMAD.MOV.U32 R12, RZ, RZ, R5 ;  /* 0x000000ffff0c7224 */ /* 0x000fe400078e0005 */
[----:B------:R-:W-:Y:S02]  /*1f1a0*/  IMAD.MOV.U32 R3, RZ, RZ, R28 ;  /* 0x000000ffff037224 */ /* 0x000fe400078e001c */
[----:B------:R-:W-:Y:S02]  /*1f1b0*/  IMAD.MOV.U32 R5, RZ, RZ, R26 ;  /* 0x000000ffff057224 */ /* 0x000fe400078e001a */
.L_x_73856:
[----:B------:R-:W-:Y:S05]  /*1f1c0*/  BSYNC B1 ;  /* 0x0000000000017941 */ /* 0x000fea0003800000 */
.L_x_73854:
        /* <DEDUP_REMOVED lines=9> */
.L_x_73858:
[----:B------:R-:W-:Y:S02]  /*1f260*/  IMAD.MOV.U32 R19, RZ, RZ, R8 ;  /* 0x000000ffff137224 */ /* 0x000fe400078e0008 */
[----:B------:R-:W-:Y:S02]  /*1f270*/  IMAD.MOV.U32 R29, RZ, RZ, R12 ;  /* 0x000000ffff1d7224 */ /* 0x000fe400078e000c */
[----:B------:R-:W-:Y:S02]  /*1f280*/  IMAD.MOV.U32 R8, RZ, RZ, R23 ;  /* 0x000000ffff087224 */ /* 0x000fe400078e0017 */
[----:B------:R-:W-:Y:S02]  /*1f290*/  IMAD.MOV.U32 R12, RZ, RZ, R16 ;  /* 0x000000ffff0c7224 */ /* 0x000fe400078e0010 */
.L_x_73859:
[----:B------:R-:W-:Y:S05]  /*1f2a0*/  BSYNC B1 ;  /* 0x0000000000017941 */ /* 0x000fea0003800000 */
.L_x_73857:
        /* <DEDUP_REMOVED lines=9> */
.L_x_73861:
[----:B------:R-:W-:Y:S01]  /*1f340*/  IMAD.MOV.U32 R23, RZ, RZ, R19 ;  /* 0x000000ffff177224 */ /* 0x000fe200078e0013 */
[----:B------:R-:W-:Y:S01]  /*1f350*/  MOV R16, R29 ;  /* 0x0000001d00107202 */ /* 0x000fe20000000f00 */
[----:B------:R-:W-:Y:S02]  /*1f360*/  IMAD.MOV.U32 R19, RZ, RZ, R30 ;  /* 0x000000ffff137224 */ /* 0x000fe400078e001e */
[----:B------:R-:W-:Y:S02]  /*1f370*/  IMAD.MOV.U32 R29, RZ, RZ, R22 ;  /* 0x000000ffff1d7224 */ /* 0x000fe400078e0016 */
.L_x_73862:
[----:B------:R-:W-:Y:S05]  /*1f380*/  BSYNC B1 ;  /* 0x0000000000017941 */ /* 0x000fea0003800000 */
.L_x_73860:
        /* <DEDUP_REMOVED lines=9> */
.L_x_73864:
[----:B------:R-:W-:Y:S02]  /*1f420*/  IMAD.MOV.U32 R22, RZ, RZ, R23 ;  /* 0x000000ffff167224 */ /* 0x000fe400078e0017 */
[----:B------:R-:W-:Y:S01]  /*1f430*/  IMAD.MOV.U32 R24, RZ, RZ, R16 ;  /* 0x000000ffff187224 */ /* 0x000fe200078e0010 */
[----:B------:R-:W-:Y:S01]  /*1f440*/  MOV R16, R17 ;  /* 0x0000001100107202 */ /* 0x000fe20000000f00 */
[----:B------:R-:W-:Y:S02]  /*1f450*/  IMAD.MOV.U32 R23, RZ, RZ, R4 ;  /* 0x000000ffff177224 */ /* 0x000fe400078e0004 */
.L_x_73865:
[----:B------:R-:W-:Y:S05]  /*1f460*/  BSYNC B1 ;  /* 0x0000000000017941 */ /* 0x000fea0003800000 */
.L_x_73863:
        /* <DEDUP_REMOVED lines=9> */
.L_x_73867:
[----:B------:R-:W-:Y:S02]  /*1f500*/  IMAD.MOV.U32 R4, RZ, RZ, R22 ;  /* 0x000000ffff047224 */ /* 0x000fe400078e0016 */
[----:B------:R-:W-:Y:S02]  /*1f510*/  IMAD.MOV.U32 R17, RZ, RZ, R24 ;  /* 0x000000ffff117224 */ /* 0x000fe400078e0018 */
[----:B------:R-:W-:Y:S02]  /*1f520*/  IMAD.MOV.U32 R22, RZ, RZ, R25 ;  /* 0x000000ffff167224 */ /* 0x000fe400078e0019 */
[----:B------:R-:W-:Y:S02]  /*1f530*/  IMAD.MOV.U32 R24, RZ, RZ, R21 ;  /* 0x000000ffff187224 */ /* 0x000fe400078e0015 */
.L_x_73868:
[----:B------:R-:W-:Y:S05]  /*1f540*/  BSYNC B1 ;  /* 0x0000000000017941 */ /* 0x000fea0003800000 */
.L_x_73866:
        /* <DEDUP_REMOVED lines=9> */
.L_x_73870:
[----:B------:R-:W-:Y:S02]  /*1f5e0*/  IMAD.MOV.U32 R21, RZ, RZ, R4 ;  /* 0x000000ffff157224 */ /* 0x000fe400078e0004 */
[----:B------:R-:W-:Y:S02]  /*1f5f0*/  IMAD.MOV.U32 R25, RZ, RZ, R17 ;  /* 0x000000ffff197224 */ /* 0x000fe400078e0011 */
[----:B------:R-:W-:Y:S02]  /*1f600*/  IMAD.MOV.U32 R4, RZ, RZ, R27 ;  /* 0x000000ffff047224 */ /* 0x000fe400078e001b */
[----:B------:R-:W-:Y:S02]  /*1f610*/  IMAD.MOV.U32 R17, RZ, RZ, R6 ;  /* 0x000000ffff117224 */ /* 0x000fe400078e0006 */
.L_x_73871:
[----:B------:R-:W-:Y:S05]  /*1f620*/  BSYNC B1 ;  /* 0x0000000000017941 */ /* 0x000fea0003800000 */
.L_x_73869:
        /* <DEDUP_REMOVED lines=9> */
.L_x_73873:
[----:B------:R-:W-:Y:S01]  /*1f6c0*/  IMAD.MOV.U32 R6, RZ, RZ, R21 ;  /* 0x000000ffff067224 */ /* 0x000fe200078e0015 */
[----:B------:R-:W-:Y:S01]  /*1f6d0*/  MOV R26, R25 ;  /* 0x00000019001a7202 */ /* 0x000fe20000000f00 */
[----:B------:R-:W-:Y:S02]  /*1f6e0*/  IMAD.MOV.U32 R21, RZ, RZ, R20 ;  /* 0x000000ffff157224 */ /* 0x000fe400078e0014 */
[----:B------:R-:W-:Y:S02]  /*1f6f0*/  IMAD.MOV.U32 R25, RZ, RZ, R18 ;  /* 0x000000ffff197224 */ /* 0x000fe400078e0012 */
.L_x_73874:
[----:B------:R-:W-:Y:S05]  /*1f700*/  BSYNC B1 ;  /* 0x0000000000017941 */ /* 0x000fea0003800000 */
.L_x_73872:
        /* <DEDUP_REMOVED lines=16> */
.L_x_73876:
[----:B------:R-:W-:Y:S01]  /*1f810*/  IMAD.MOV.U32 R18, RZ, RZ, R3 ;  /* 0x000000ffff127224 */ /* 0x000fe200078e0003 */
[----:B------:R-:W-:Y:S01]  /*1f820*/  MOV R20, R5 ;  /* 0x0000000500147202 */ /* 0x000fe20000000f00 */
[----:B------:R-:W-:Y:S02]  /*1f830*/  IMAD.MOV.U32 R3, RZ, RZ, R8 ;  /* 0x000000ffff037224 */ /* 0x000fe400078e0008 */
[----:B------:R-:W-:Y:S02]  /*1f840*/  IMAD.MOV.U32 R5, RZ, RZ, R12 ;  /* 0x000000ffff057224 */ /* 0x000fe400078e000c */
.L_x_73877:
[----:B------:R-:W-:Y:S05]  /*1f850*/  BSYNC B1 ;  /* 0x0000000000017941 */ /* 0x000fea0003800000 */
.L_x_73875:
        /* <DEDUP_REMOVED lines=9> */
.L_x_73879:
[----:B------:R-:W-:Y:S02]  /*1f8f0*/  IMAD.MOV.U32 R8, RZ, RZ, R18 ;  /* 0x000000ffff087224 */ /* 0x000fe400078e0012 */
[----:B------:R-:W-:Y:S01]  /*1f900*/  IMAD.MOV.U32 R9, RZ, RZ, R20 ;  /* 0x000000ffff097224 */ /* 0x000fe200078e0014 */
[----:B------:R-:W-:Y:S01]  /*1f910*/  MOV R20, R29 ;  /* 0x0000001d00147202 */ /* 0x000fe20000000f00 */
[----:B------:R-:W-:Y:S02]  /*1f920*/  IMAD.MOV.U32 R18, RZ, RZ, R19 ;  /* 0x000000ffff127224 */ /* 0x000fe400078e0013 */
.L_x_73880:
[----:B------:R-:W-:Y:S05]  /*1f930*/  BSYNC B1 ;  /* 0x0000000000017941 */ /* 0x000fea0003800000 */
.L_x_73878:
        /* <DEDUP_REMOVED lines=9> */
.L_x_73882:
[----:B------:R-:W-:Y:S02]  /*1f9d0*/  IMAD.MOV.U32 R13, RZ, RZ, R8 ;  /* 0x000000ffff0d7224 */ /* 0x000fe400078e0008 */
[----:B------:R-:W-:Y:S02]  /*1f9e0*/  IMAD.MOV.U32 R19, RZ, RZ, R9 ;  /* 0x000000ffff137224 */ /* 0x000fe400078e0009 */
[----:B------:R-:W-:Y:S02]  /*1f9f0*/  IMAD.MOV.U32 R8, RZ, RZ, R23 ;  /* 0x000000ffff087224 */ /* 0x000fe400078e0017 */
[----:B------:R-:W-:Y:S02]  /*1fa00*/  IMAD.MOV.U32 R9, RZ, RZ, R16 ;  /* 0x000000ffff097224 */ /* 0x000fe400078e0010 */
.L_x_73883:
[----:B------:R-:W-:Y:S05]  /*1fa10*/  BSYNC B1 ;  /* 0x0000000000017941 */ /* 0x000fea0003800000 */
.L_x_73881:
        /* <DEDUP_REMOVED lines=9> */
.L_x_73885:
[----:B------:R-:W-:Y:S02]  /*1fab0*/  IMAD.MOV.U32 R23, RZ, RZ, R13 ;  /* 0x000000ffff177224 */ /* 0x000fe400078e000d */
[----:B------:R-:W-:Y:S02]  /*1fac0*/  IMAD.MOV.U32 R12, RZ, RZ, R19 ;  /* 0x000000ffff0c7224 */ /* 0x000fe400078e0013 */
[----:B------:R-:W-:Y:S02]  /*1fad0*/  IMAD.MOV.U32 R13, RZ, RZ, R22 ;  /* 0x000000ffff0d7224 */ /* 0x000fe400078e0016 */
[----:B------:R-:W-:Y:S02]  /*1fae0*/  IMAD.MOV.U32 R19, RZ, RZ, R24 ;  /* 0x000000ffff137224 */ /* 0x000fe400078e0018 */
.L_x_73886:
[----:B------:R-:W-:Y:S05]  /*1faf0*/  BSYNC B1 ;  /* 0x0000000000017941 */ /* 0x000fea0003800000 */
.L_x_73884:
        /* <DEDUP_REMOVED lines=9> */
.L_x_73888:
[----:B------:R-:W-:Y:S01]  /*1fb90*/  IMAD.MOV.U32 R16, RZ, RZ, R23 ;  /* 0x000000ffff107224 */ /* 0x000fe200078e0017 */
[----:B------:R-:W-:Y:S01]  /*1fba0*/  MOV R22, R12 ;  /* 0x0000000c00167202 */ /* 0x000fe20000000f00 */
[----:B------:R-:W-:Y:S02]  /*1fbb0*/  IMAD.MOV.U32 R23, RZ, RZ, R4 ;  /* 0x000000ffff177224 */ /* 0x000fe400078e0004 */
[----:B------:R-:W-:Y:S02]  /*1fbc0*/  IMAD.MOV.U32 R12, RZ, RZ, R17 ;  /* 0x000000ffff0c7224 */ /* 0x000fe400078e0011 */
.L_x_73889:
[----:B------:R-:W-:Y:S05]  /*1fbd0*/  BSYNC B1 ;  /* 0x0000000000017941 */ /* 0x000fea0003800000 */
.L_x_73887:
        /* <DEDUP_REMOVED lines=9> */
.L_x_73891:
[----:B------:R-:W-:Y:S02]  /*1fc70*/  IMAD.MOV.U32 R17, RZ, RZ, R16 ;  /* 0x000000ffff117224 */ /* 0x000fe400078e0010 */
[----:B------:R-:W-:Y:S01]  /*1fc80*/  IMAD.MOV.U32 R27, RZ, RZ, R22 ;  /* 0x000000ffff1b7224 */ /* 0x000fe200078e0016 */
[----:B------:R-:W-:Y:S01]  /*1fc90*/  MOV R22, R25 ;  /* 0x0000001900167202 */ /* 0x000fe20000000f00 */
[----:B------:R-:W-:Y:S02]  /*1fca0*/  IMAD.MOV.U32 R16, RZ, RZ, R21 ;  /* 0x000000ffff107224 */ /* 0x000fe400078e0015 */
.L_x_73892:
[----:B------:R-:W-:Y:S05]  /*1fcb0*/  BSYNC B1 ;  /* 0x0000000000017941 */ /* 0x000fea0003800000 */
.L_x_73890:
        /* <DEDUP_REMOVED lines=9> */
.L_x_73894:
[----:B------:R-:W-:Y:S02]  /*1fd50*/  IMAD.MOV.U32 R4, RZ, RZ, R17 ;  /* 0x000000ffff047224 */ /* 0x000fe400078e0011 */
[----:B------:R-:W-:Y:S02]  /*1fd60*/  IMAD.MOV.U32 R21, RZ, RZ, R27 ;  /* 0x000000ffff157224 */ /* 0x000fe400078e001b */
[----:B------:R-:W-:Y:S02]  /*1fd70*/  IMAD.MOV.U32 R17, RZ, RZ, R6 ;  /* 0x000000ffff117224 */ /* 0x000fe400078e0006 */
[----:B------:R-:W-:Y:S02]  /*1fd80*/  IMAD.MOV.U32 R27, RZ, RZ, R26 ;  /* 0x000000ffff1b7224 */ /* 0x000fe400078e001a */
.L_x_73895:
[----:B------:R-:W-:Y:S05]  /*1fd90*/  BSYNC B1 ;  /* 0x0000000000017941 */ /* 0x000fea0003800000 */
.L_x_73893:
        /* <DEDUP_REMOVED lines=16> */
.L_x_73897:
[----:B------:R-:W-:Y:S02]  /*1fea0*/  IMAD.MOV.U32 R6, RZ, RZ, R3 ;  /* 0x000000ffff067224 */ /* 0x000fe400078e0003 */
[----:B------:R-:W-:Y:S02]  /*1feb0*/  IMAD.MOV.U32 R10, RZ, RZ, R5 ;  /* 0x000000ffff0a7224 */ /* 0x000fe400078e0005 */
[----:B------:R-:W-:Y:S02]  /*1fec0*/  IMAD.MOV.U32 R3, RZ, RZ, R18 ;  /* 0x000000ffff037224 */ /* 0x000fe400078e0012 */
[----:B------:R-:W-:Y:S02]  /*1fed0*/  IMAD.MOV.U32 R5, RZ, RZ, R20 ;  /* 0x000000ffff057224 */ /* 0x000fe400078e0014 */
.L_x_73898:
[----:B------:R-:W-:Y:S05]  /*1fee0*/  BSYNC B1 ;  /* 0x0000000000017941 */ /* 0x000fea0003800000 */
.L_x_73896:
        /* <DEDUP_REMOVED lines=9> */
.L_x_73900:
[----:B------:R-:W-:Y:S02]  /*1ff80*/  IMAD.MOV.U32 R14, RZ, RZ, R6 ;  /* 0x000000ffff0e7224 */ /* 0x000fe400078e0006 */
[----:B------:R-:W-:Y:S02]  /*1ff90*/  IMAD.MOV.U32 R18, RZ, RZ, R10 ;  /* 0x000000ffff127224 */ /* 0x000fe400078e000a */
[----:B------:R-:W-:Y:S02]  /*1ffa0*/  IMAD.MOV.U32 R6, RZ, RZ, R8 ;  /* 0x000000ffff067224 */ /* 0x000fe400078e0008 */
[----:B------:R-:W-:Y:S02]  /*1ffb0*/  IMAD.MOV.U32 R10, RZ, RZ, R9 ;  /* 0x000000ffff0a7224 */ /* 0x000fe400078e0009 */
.L_x_73901:
[----:B------:R-:W-:Y:S05]  /*1ffc0*/  BSYNC B1 ;  /* 0x0000000000017941 */ /* 0x000fea0003800000 */
.L_x_73899:
        /* <DEDUP_REMOVED lines=9> */
.L_x_73903:
[----:B------:R-:W-:Y:S01]  /*20060*/  IMAD.MOV.U32 R8, RZ, RZ, R14 ;  /* 0x000000ffff087224 */ /* 0x000fe200078e000e */
[----:B------:R-:W-:Y:S01]  /*20070*/  MOV R9, R18 ;  /* 0x0000001200097202 */ /* 0x000fe20000000f00 */
[----:B------:R-:W-:Y:S02]  /*20080*/  IMAD.MOV.U32 R14, RZ, RZ, R13 ;  /* 0x000000ffff0e7224 */ /* 0x000fe400078e000d */
[----:B------:R-:W-:Y:S02]  /*20090*/  IMAD.MOV.U32 R18, RZ, RZ, R19 ;  /* 0x000000ffff127224 */ /* 0x000fe400078e0013 */
.L_x_73904:
[----:B------:R-:W-:Y:S05]  /*200a0*/  BSYNC B1 ;  /* 0x0000000000017941 */ /* 0x000fea0003800000 */
.L_x_73902:
        /* <DEDUP_REMOVED lines=9> */
.L_x_73906:
[----:B------:R-:W-:Y:S02]  /*20140*/  IMAD.MOV.U32 R13, RZ, RZ, R8 ;  /* 0x000000ffff0d7224 */ /* 0x000fe400078e0008 */
[----:B------:R-:W-:Y:S01]  /*20150*/  IMAD.MOV.U32 R19, RZ, RZ, R9 ;  /* 0x000000ffff137224 */ /* 0x000fe200078e0009 */
[----:B------:R-:W-:Y:S01]  /*20160*/  MOV R9, R12 ;  /* 0x0000000c00097202 */ /* 0x000fe20000000f00 */
[----:B------:R-:W-:Y:S02]  /*20170*/  IMAD.MOV.U32 R8, RZ, RZ, R23 ;  /* 0x000000ffff087224 */ /* 0x000fe400078e0017 */
.L_x_73907:
[----:B------:R-:W-:Y:S05]  /*20180*/  BSYNC B1 ;  /* 0x0000000000017941 */ /* 0x000fea0003800000 */
.L_x_73905:
        /* <DEDUP_REMOVED lines=9> */
.L_x_73909:
[----:B------:R-:W-:Y:S02]  /*20220*/  IMAD.MOV.U32 R12, RZ, RZ, R13 ;  /* 0x000000ffff0c7224 */ /* 0x000fe400078e000d */
[----:B------:R-:W-:Y:S02]  /*20230*/  IMAD.MOV.U32 R20, RZ, RZ, R19 ;  /* 0x000000ffff147224 */ /* 0x000fe400078e0013 */
[----:B------:R-:W-:Y:S02]  /*20240*/  IMAD.MOV.U32 R13, RZ, RZ, R16 ;  /* 0x000000ffff0d7224 */ /* 0x000fe400078e0010 */
[----:B------:R-:W-:Y:S02]  /*20250*/  IMAD.MOV.U32 R19, RZ, RZ, R22 ;  /* 0x000000ffff137224 */ /* 0x000fe400078e0016 */
.L_x_73910:
[----:B------:R-:W-:Y:S05]  /*20260*/  BSYNC B1 ;  /* 0x0000000000017941 */ /* 0x000fea0003800000 */
.L_x_73908:
        /* <DEDUP_REMOVED lines=9> */
.L_x_73912:
[----:B------:R-:W-:Y:S02]  /*20300*/  IMAD.MOV.U32 R16, RZ, RZ, R12 ;  /* 0x000000ffff107224 */ /* 0x000fe400078e000c */
[----:B------:R-:W-:Y:S02]  /*20310*/  IMAD.MOV.U32 R22, RZ, RZ, R20 ;  /* 0x000000ffff167224 */ /* 0x000fe400078e0014 */
[----:B------:R-:W-:Y:S02]  /*20320*/  IMAD.MOV.U32 R12, RZ, RZ, R17 ;  /* 0x000000ffff0c7224 */ /* 0x000fe400078e0011 */
[----:B------:R-:W-:Y:S02]  /*20330*/  IMAD.MOV.U32 R20, RZ, RZ, R27 ;  /* 0x000000ffff147224 */ /* 0x000fe400078e001b */
.L_x_73913:
[----:B------:R-:W-:Y:S05]  /*20340*/  BSYNC B1 ;  /* 0x0000000000017941 */ /* 0x000fea0003800000 */
.L_x_73911:
        /* <DEDUP_REMOVED lines=9> */
.L_x_73915:
[----:B------:R-:W-:Y:S01]  /*203e0*/  IMAD.MOV.U32 R17, RZ, RZ, R16 ;  /* 0x000000ffff117224 */ /* 0x000fe200078e0010 */
[----:B------:R-:W-:Y:S01]  /*203f0*/  MOV R23, R22 ;  /* 0x0000001600177202 */ /* 0x000fe20000000f00 */
[----:B------:R-:W-:Y:S02]  /*20400*/  IMAD.MOV.U32 R16, RZ, RZ, R4 ;  /* 0x000000ffff107224 */ /* 0x000fe400078e0004 */
[----:B------:R-:W-:Y:S02]  /*20410*/  IMAD.MOV.U32 R22, RZ, RZ, R21 ;  /* 0x000000ffff167224 */ /* 0x000fe400078e0015 */
.L_x_73916:
[----:B------:R-:W-:Y:S05]  /*20420*/  BSYNC B1 ;  /* 0x0000000000017941 */ /* 0x000fea0003800000 */
.L_x_73914:
        /* <DEDUP_REMOVED lines=16> */
.L_x_73918:
[----:B------:R-:W-:Y:S01]  /*20530*/  IMAD.MOV.U32 R44, RZ, RZ, R3 ;  /* 0x000000ffff2c7224 */ /* 0x000fe200078e0003 */
[----:B------:R-:W-:Y:S01]  /*20540*/  MOV R42, R5 ;  /* 0x00000005002a7202 */ /* 0x000fe20000000f00 */
[----:B------:R-:W-:Y:S02]  /*20550*/  IMAD.MOV.U32 R3, RZ, RZ, R6 ;  /* 0x000000ffff037224 */ /* 0x000fe400078e0006 */
[----:B------:R-:W-:Y:S02]  /*20560*/  IMAD.MOV.U32 R5, RZ, RZ, R10 ;  /* 0x000000ffff057224 */ /* 0x000fe400078e000a */
.L_x_73919:
[----:B------:R-:W-:Y:S05]  /*20570*/  BSYNC B1 ;  /* 0x0000000000017941 */ /* 0x000fea0003800000 */
.L_x_73917:
        /* <DEDUP_REMOVED lines=9> */
.L_x_73921:
[----:B------:R-:W-:Y:S02]  /*20610*/  IMAD.MOV.U32 R39, RZ, RZ, R44 ;  /* 0x000000ffff277224 */ /* 0x000fe400078e002c */
[----:B------:R-:W-:Y:S01]  /*20620*/  IMAD.MOV.U32 R38, RZ, RZ, R42 ;  /* 0x000000ffff267224 */ /* 0x000fe200078e002a */
[----:B------:R-:W-:Y:S01]  /*20630*/  MOV R42, R18 ;  /* 0x00000012002a7202 */ /* 0x000fe20000000f00 */
[----:B------:R-:W-:Y:S02]  /*20640*/  IMAD.MOV.U32 R44, RZ, RZ, R14 ;  /* 0x000000ffff2c7224 */ /* 0x000fe400078e000e */
.L_x_73922:
[----:B------:R-:W-:Y:S05]  /*20650*/  BSYNC B1 ;  /* 0x0000000000017941 */ /* 0x000fea0003800000 */
.L_x_73920:
        /* <DEDUP_REMOVED lines=9> */
.L_x_73924:
[----:B------:R-:W-:Y:S02]  /*206f0*/  IMAD.MOV.U32 R37, RZ, RZ, R39 ;  /* 0x000000ffff257224 */ /* 0x000fe400078e0027 */
[----:B------:R-:W-:Y:S02]  /*20700*/  IMAD.MOV.U32 R36, RZ, RZ, R38 ;  /* 0x000000ffff247224 */ /* 0x000fe400078e0026 */
[----:B------:R-:W-:Y:S02]  /*20710*/  IMAD.MOV.U32 R39, RZ, RZ, R8 ;  /* 0x000000ffff277224 */ /* 0x000fe400078e0008 */
[----:B------:R-:W-:Y:S02]  /*20720*/  IMAD.MOV.U32 R38, RZ, RZ, R9 ;  /* 0x000000ffff267224 */ /* 0x000fe400078e0009 */
.L_x_73925:
[----:B------:R-:W-:Y:S05]  /*20730*/  BSYNC B1 ;  /* 0x0000000000017941 */ /* 0x000fea0003800000 */
.L_x_73923:
        /* <DEDUP_REMOVED lines=9> */
.L_x_73927:
[----:B------:R-:W-:Y:S02]  /*207d0*/  IMAD.MOV.U32 R35, RZ, RZ, R37 ;  /* 0x000000ffff237224 */ /* 0x000fe400078e0025 */
[----:B------:R-:W-:Y:S02]  /*207e0*/  IMAD.MOV.U32 R34, RZ, RZ, R36 ;  /* 0x000000ffff227224 */ /* 0x000fe400078e0024 */
[----:B------:R-:W-:Y:S02]  /*207f0*/  IMAD.MOV.U32 R37, RZ, RZ, R13 ;  /* 0x000000ffff257224 */ /* 0x000fe400078e000d */
[----:B------:R-:W-:Y:S02]  /*20800*/  IMAD.MOV.U32 R36, RZ, RZ, R19 ;  /* 0x000000ffff247224 */ /* 0x000fe400078e0013 */
.L_x_73928:
[----:B------:R-:W-:Y:S05]  /*20810*/  BSYNC B1 ;  /* 0x0000000000017941 */ /* 0x000fea0003800000 */
.L_x_73926:
        /* <DEDUP_REMOVED lines=9> */
.L_x_73930:
[----:B------:R-:W-:Y:S01]  /*208b0*/  IMAD.MOV.U32 R33, RZ, RZ, R35 ;  /* 0x000000ffff217224 */ /* 0x000fe200078e0023 */
[----:B------:R-:W-:Y:S01]  /*208c0*/  MOV R32, R34 ;  /* 0x0000002200207202 */ /* 0x000fe20000000f00 */
[----:B------:R-:W-:Y:S02]  /*208d0*/  IMAD.MOV.U32 R35, RZ, RZ, R12 ;  /* 0x000000ffff237224 */ /* 0x000fe400078e000c */
[----:B------:R-:W-:Y:S02]  /*208e0*/  IMAD.MOV.U32 R34, RZ, RZ, R20 ;  /* 0x000000ffff227224 */ /* 0x000fe400078e0014 */
.L_x_73931:
[----:B------:R-:W-:Y:S05]  /*208f0*/  BSYNC B1 ;  /* 0x0000000000017941 */ /* 0x000fea0003800000 */
.L_x_73929:
        /* <DEDUP_REMOVED lines=9> */
.L_x_73933:
[----:B------:R-:W-:Y:S02]  /*20990*/  IMAD.MOV.U32 R30, RZ, RZ, R33 ;  /* 0x000000ffff1e7224 */ /* 0x000fe400078e0021 */
[----:B------:R-:W-:Y:S01]  /*209a0*/  IMAD.MOV.U32 R28, RZ, RZ, R32 ;  /* 0x000000ffff1c7224 */ /* 0x000fe200078e0020 */
[----:B------:R-:W-:Y:S01]  /*209b0*/  MOV R32, R22 ;  /* 0x0000001600207202 */ /* 0x000fe20000000f00 */
[----:B------:R-:W-:Y:S02]  /*209c0*/  IMAD.MOV.U32 R33, RZ, RZ, R16 ;  /* 0x000000ffff217224 */ /* 0x000fe400078e0010 */
.L_x_73934:
[----:B------:R-:W-:Y:S05]  /*209d0*/  BSYNC B1 ;  /* 0x0000000000017941 */ /* 0x000fea0003800000 */
.L_x_73932:
        /* <DEDUP_REMOVED lines=9> */
.L_x_73936:
[----:B------:R-:W-:Y:S02]  /*20a70*/  IMAD.MOV.U32 R6, RZ, RZ, R30 ;  /* 0x000000ffff067224 */ /* 0x000fe400078e001e */
[----:B------:R-:W-:Y:S02]  /*20a80*/  IMAD.MOV.U32 R4, RZ, RZ, R28 ;  /* 0x000000ffff047224 */ /* 0x000fe400078e001c */
[----:B------:R-:W-:Y:S02]  /*20a90*/  IMAD.MOV.U32 R30, RZ, RZ, R17 ;  /* 0x000000ffff1e7224 */ /* 0x000fe400078e0011 */
[----:B------:R-:W-:Y:S02]  /*20aa0*/  IMAD.MOV.U32 R28, RZ, RZ, R23 ;  /* 0x000000ffff1c7224 */ /* 0x000fe400078e0017 */
.L_x_73937:
[----:B------:R-:W-:Y:S05]  /*20ab0*/  BSYNC B1 ;  /* 0x0000000000017941 */ /* 0x000fea0003800000 */
.L_x_73935:
        /* <DEDUP_REMOVED lines=31> */
.L_x_73939:
[----:B--234-:R-:W-:Y:S02]  /*20cb0*/  IMAD.MOV.U32 R22, RZ, RZ, R3 ;  /* 0x000000ffff167224 */ /* 0x01cfe400078e0003 */
[----:B------:R-:W-:Y:S02]  /*20cc0*/  IMAD.MOV.U32 R20, RZ, RZ, R5 ;  /* 0x000000ffff147224 */ /* 0x000fe400078e0005 */
[----:B------:R-:W-:Y:S02]  /*20cd0*/  IMAD.MOV.U32 R3, RZ, RZ, R44 ;  /* 0x000000ffff037224 */ /* 0x000fe400078e002c */
[----:B------:R-:W-:Y:S02]  /*20ce0*/  IMAD.MOV.U32 R5, RZ, RZ, R42 ;  /* 0x000000ffff057224 */ /* 0x000fe400078e002a */
.L_x_73940:
[----:B------:R-:W-:Y:S05]  /*20cf0*/  BSYNC B1 ;  /* 0x0000000000017941 */ /* 0x000fea0003800000 */
.L_x_73938:
        /* <DEDUP_REMOVED lines=9> */
.L_x_73942:
[----:B------:R-:W-:Y:S02]  /*20d90*/  IMAD.MOV.U32 R26, RZ, RZ, R22 ;  /* 0x000000ffff1a7224 */ /* 0x000fe400078e0016 */
[----:B------:R-:W-:Y:S02]  /*20da0*/  IMAD.MOV.U32 R21, RZ, RZ, R20 ;  /* 0x000000ffff157224 */ /* 0x000fe400078e0014 */
[----:B------:R-:W-:Y:S02]  /*20db0*/  IMAD.MOV.U32 R22, RZ, RZ, R39 ;  /* 0x000000ffff167224 */ /* 0x000fe400078e0027 */
[----:B------:R-:W-:Y:S02]  /*20dc0*/  IMAD.MOV.U32 R20, RZ, RZ, R38 ;  /* 0x000000ffff147224 */ /* 0x000fe400078e0026 */
.L_x_73943:
[----:B------:R-:W-:Y:S05]  /*20dd0*/  BSYNC B1 ;  /* 0x0000000000017941 */ /* 0x000fea0003800000 */
.L_x_73941:
        /* <DEDUP_REMOVED lines=9> */
.L_x_73945:
[----:B------:R-:W-:Y:S01]  /*20e70*/  IMAD.MOV.U32 R38, RZ, RZ, R26 ;  /* 0x000000ffff267224 */ /* 0x000fe200078e001a */
[----:B------:R-:W-:Y:S01]  /*20e80*/  MOV R31, R21 ;  /* 0x00000015001f7202 */ /* 0x000fe20000000f00 */
[----:B------:R-:W-:Y:S02]  /*20e90*/  IMAD.MOV.U32 R26, RZ, RZ, R37 ;  /* 0x000000ffff1a7224 */ /* 0x000fe400078e0025 */
[----:B------:R-:W-:Y:S02]  /*20ea0*/  IMAD.MOV.U32 R21, RZ, RZ, R36 ;  /* 0x000000ffff157224 */ /* 0x000fe400078e0024 */
.L_x_73946:
[----:B------:R-:W-:Y:S05]  /*20eb0*/  BSYNC B1 ;  /* 0x0000000000017941 */ /* 0x000fea0003800000 */
.L_x_73944:
        /* <DEDUP_REMOVED lines=9> */
.L_x_73948:
[----:B------:R-:W-:Y:S02]  /*20f50*/  IMAD.MOV.U32 R36, RZ, RZ, R38 ;  /* 0x000000ffff247224 */ /* 0x000fe400078e0026 */
[----:B------:R-:W-:Y:S01]  /*20f60*/  IMAD.MOV.U32 R37, RZ, RZ, R31 ;  /* 0x000000ffff257224 */ /* 0x000fe200078e001f */
[----:B------:R-:W-:Y:S01]  /*20f70*/  MOV R31, R34 ;  /* 0x00000022001f7202 */ /* 0x000fe20000000f00 */
[----:B------:R-:W-:Y:S02]  /*20f80*/  IMAD.MOV.U32 R38, RZ, RZ, R35 ;  /* 0x000000ffff267224 */ /* 0x000fe400078e0023 */
.L_x_73949:
[----:B------:R-:W-:Y:S05]  /*20f90*/  BSYNC B1 ;  /* 0x0000000000017941 */ /* 0x000fea0003800000 */
.L_x_73947:
        /* <DEDUP_REMOVED lines=9> */
.L_x_73951:
[----:B------:R-:W-:Y:S02]  /*21030*/  IMAD.MOV.U32 R39, RZ, RZ, R36 ;  /* 0x000000ffff277224 */ /* 0x000fe400078e0024 */
[----:B------:R-:W-:Y:S02]  /*21040*/  IMAD.MOV.U32 R35, RZ, RZ, R37 ;  /* 0x000000ffff237224 */ /* 0x000fe400078e0025 */
[----:B------:R-:W-:Y:S02]  /*21050*/  IMAD.MOV.U32 R36, RZ, RZ, R33 ;  /* 0x000000ffff247224 */ /* 0x000fe400078e0021 */
[----:B------:R-:W-:Y:S02]  /*21060*/  IMAD.MOV.U32 R37, RZ, RZ, R32 ;  /* 0x000000ffff257224 */ /* 0x000fe400078e0020 */
.L_x_73952:
[----:B------:R-:W-:Y:S05]  /*21070*/  BSYNC B1 ;  /* 0x0000000000017941 */ /* 0x000fea0003800000 */
.L_x_73950:
        /* <DEDUP_REMOVED lines=9> */
.L_x_73954:
[----:B------:R-:W-:Y:S02]  /*21110*/  IMAD.MOV.U32 R41, RZ, RZ, R39 ;  /* 0x000000ffff297224 */ /* 0x000fe400078e0027 */
[----:B------:R-:W-:Y:S02]  /*21120*/  IMAD.MOV.U32 R33, RZ, RZ, R35 ;  /* 0x000000ffff217224 */ /* 0x000fe400078e0023 */
[----:B------:R-:W-:Y:S02]  /*21130*/  IMAD.MOV.U32 R39, RZ, RZ, R30 ;  /* 0x000000ffff277224 */ /* 0x000fe400078e001e */
[----:B------:R-:W-:Y:S02]  /*21140*/  IMAD.MOV.U32 R35, RZ, RZ, R28 ;  /* 0x000000ffff237224 */ /* 0x000fe400078e001c */
.L_x_73955:
[----:B------:R-:W-:Y:S05]  /*21150*/  BSYNC B1 ;  /* 0x0000000000017941 */ /* 0x000fea0003800000 */
.L_x_73953:
        /* <DEDUP_REMOVED lines=9> */
.L_x_73957:
[----:B------:R-:W-:Y:S01]  /*211f0*/  IMAD.MOV.U32 R30, RZ, RZ, R41 ;  /* 0x000000ffff1e7224 */ /* 0x000fe200078e0029 */
[----:B------:R-:W-:Y:S01]  /*21200*/  MOV R28, R33 ;  /* 0x00000021001c7202 */ /* 0x000fe20000000f00 */
[----:B------:R-:W-:Y:S02]  /*21210*/  IMAD.MOV.U32 R41, RZ, RZ, R6 ;  /* 0x000000ffff297224 */ /* 0x000fe400078e0006 */
[----:B------:R-:W-:Y:S02]  /*21220*/  IMAD.MOV.U32 R33, RZ, RZ, R4 ;  /* 0x000000ffff217224 */ /* 0x000fe400078e0004 */
.L_x_73958:
[----:B------:R-:W-:Y:S05]  /*21230*/  BSYNC B1 ;  /* 0x0000000000017941 */ /* 0x000fea0003800000 */
.L_x_73956:
        /* <DEDUP_REMOVED lines=16> */
.L_x_73960:
[----:B------:R-:W-:Y:S01]  /*21340*/  IMAD.MOV.U32 R6, RZ, RZ, R3 ;  /* 0x000000ffff067224 */ /* 0x000fe200078e0003 */
[----:B------:R-:W-:Y:S01]  /*21350*/  MOV R4, R5 ;  /* 0x0000000500047202 */ /* 0x000fe20000000f00 */
[----:B------:R-:W-:Y:S02]  /*21360*/  IMAD.MOV.U32 R3, RZ, RZ, R22 ;  /* 0x000000ffff037224 */ /* 0x000fe400078e0016 */
[----:B------:R-:W-:Y:S02]  /*21370*/  IMAD.MOV.U32 R5, RZ, RZ, R20 ;  /* 0x000000ffff057224 */ /* 0x000fe400078e0014 */
.L_x_73961:
[----:B------:R-:W-:Y:S05]  /*21380*/  BSYNC B1 ;  /* 0x0000000000017941 */ /* 0x000fea0003800000 */
.L_x_73959:
        /* <DEDUP_REMOVED lines=9> */
.L_x_73963:
[----:B------:R-:W-:Y:S02]  /*21420*/  IMAD.MOV.U32 R23, RZ, RZ, R6 ;  /* 0x000000ffff177224 */ /* 0x000fe400078e0006 */
[----:B------:R-:W-:Y:S01]  /*21430*/  IMAD.MOV.U32 R20, RZ, RZ, R4 ;  /* 0x000000ffff147224 */ /* 0x000fe200078e0004 */
[----:B------:R-:W-:Y:S01]  /*21440*/  MOV R4, R21 ;  /* 0x0000001500047202 */ /* 0x000fe20000000f00 */
[----:B------:R-:W-:Y:S02]  /*21450*/  IMAD.MOV.U32 R6, RZ, RZ, R26 ;  /* 0x000000ffff067224 */ /* 0x000fe400078e001a */
.L_x_73964:
[----:B------:R-:W-:Y:S05]  /*21460*/  BSYNC B1 ;  /* 0x0000000000017941 */ /* 0x000fea0003800000 */
.L_x_73962:
        /* <DEDUP_REMOVED lines=9> */
.L_x_73966:
[----:B------:R-:W-:Y:S02]  /*21500*/  IMAD.MOV.U32 R21, RZ, RZ, R23 ;  /* 0x000000ffff157224 */ /* 0x000fe400078e0017 */
[----:B------:R-:W-:Y:S02]  /*21510*/  IMAD.MOV.U32 R22, RZ, RZ, R20 ;  /* 0x000000ffff167224 */ /* 0x000fe400078e0014 */
[----:B------:R-:W-:Y:S02]  /*21520*/  IMAD.MOV.U32 R23, RZ, RZ, R38 ;  /* 0x000000ffff177224 */ /* 0x000fe400078e0026 */
[----:B------:R-:W-:Y:S02]  /*21530*/  IMAD.MOV.U32 R20, RZ, RZ, R31 ;  /* 0x000000ffff147224 */ /* 0x000fe400078e001f */
.L_x_73967:
[----:B------:R-:W-:Y:S05]  /*21540*/  BSYNC B1 ;  /* 0x0000000000017941 */ /* 0x000fea0003800000 */
.L_x_73965:
        /* <DEDUP_REMOVED lines=9> */
.L_x_73969:
[----:B------:R-:W-:Y:S02]  /*215e0*/  IMAD.MOV.U32 R32, RZ, RZ, R21 ;  /* 0x000000ffff207224 */ /* 0x000fe400078e0015 */
[----:B------:R-:W-:Y:S02]  /*215f0*/  IMAD.MOV.U32 R26, RZ, RZ, R22 ;  /* 0x000000ffff1a7224 */ /* 0x000fe400078e0016 */
[----:B------:R-:W-:Y:S02]  /*21600*/  IMAD.MOV.U32 R21, RZ, RZ, R36 ;  /* 0x000000ffff157224 */ /* 0x000fe400078e0024 */
[----:B------:R-:W-:Y:S02]  /*21610*/  IMAD.MOV.U32 R22, RZ, RZ, R37 ;  /* 0x000000ffff167224 */ /* 0x000fe400078e0025 */
.L_x_73970:
[----:B------:R-:W-:Y:S05]  /*21620*/  BSYNC B1 ;  /* 0x0000000000017941 */ /* 0x000fea0003800000 */
.L_x_73968:
        /* <DEDUP_REMOVED lines=9> */
.L_x_73972:
[----:B------:R-:W-:Y:S01]  /*216c0*/  IMAD.MOV.U32 R36, RZ, RZ, R32 ;  /* 0x000000ffff247224 */ /* 0x000fe200078e0020 */
[----:B------:R-:W-:Y:S01]  /*216d0*/  MOV R34, R26 ;  /* 0x0000001a00227202 */ /* 0x000fe20000000f00 */
[----:B------:R-:W-:Y:S02]  /*216e0*/  IMAD.MOV.U32 R32, RZ, RZ, R39 ;  /* 0x000000ffff207224 */ /* 0x000fe400078e0027 */
[----:B------:R-:W-:Y:S02]  /*216f0*/  IMAD.MOV.U32 R26, RZ, RZ, R35 ;  /* 0x000000ffff1a7224 */ /* 0x000fe400078e0023 */
.L_x_73973:
[----:B------:R-:W-:Y:S05]  /*21700*/  BSYNC B1 ;  /* 0x0000000000017941 */ /* 0x000fea0003800000 */
.L_x_73971:
        /* <DEDUP_REMOVED lines=9> */
.L_x_73975:
[----:B------:R-:W-:Y:S02]  /*217a0*/  IMAD.MOV.U32 R31, RZ, RZ, R36 ;  /* 0x000000ffff1f7224 */ /* 0x000fe400078e0024 */
[----:B------:R-:W-:Y:S01]  /*217b0*/  IMAD.MOV.U32 R27, RZ, RZ, R34 ;  /* 0x000000ffff1b7224 */ /* 0x000fe200078e0022 */
[----:B------:R-:W-:Y:S01]  /*217c0*/  MOV R34, R33 ;  /* 0x0000002100227202 */ /* 0x000fe20000000f00 */
[----:B------:R-:W-:Y:S02]  /*217d0*/  IMAD.MOV.U32 R36, RZ, RZ, R41 ;  /* 0x000000ffff247224 */ /* 0x000fe400078e0029 */
.L_x_73976:
[----:B------:R-:W-:Y:S05]  /*217e0*/  BSYNC B1 ;  /* 0x0000000000017941 */ /* 0x000fea0003800000 */
.L_x_73974:
        /* <DEDUP_REMOVED lines=9> */
.L_x_73978:
[----:B------:R-:W-:Y:S02]  /*21880*/  IMAD.MOV.U32 R35, RZ, RZ, R31 ;  /* 0x000000ffff237224 */ /* 0x000fe400078e001f */
[----:B------:R-:W-:Y:S02]  /*21890*/  IMAD.MOV.U32 R33, RZ, RZ, R27 ;  /* 0x000000ffff217224 */ /* 0x000fe400078e001b */
[----:B------:R-:W-:Y:S02]  /*218a0*/  IMAD.MOV.U32 R31, RZ, RZ, R30 ;  /* 0x000000ffff1f7224 */ /* 0x000fe400078e001e */
[----:B------:R-:W-:Y:S02]  /*218b0*/  IMAD.MOV.U32 R27, RZ, RZ, R28 ;  /* 0x000000ffff1b7224 */ /* 0x000fe400078e001c */
.L_x_73979:
[----:B------:R-:W-:Y:S05]  /*218c0*/  BSYNC B1 ;  /* 0x0000000000017941 */ /* 0x000fea0003800000 */
.L_x_73977:
        /* <DEDUP_REMOVED lines=16> */
.L_x_73981:
[----:B------:R-:W-:Y:S02]  /*219d0*/  IMAD.MOV.U32 R12, RZ, RZ, R3 ;  /* 0x000000ffff0c7224 */ /* 0x000fe400078e0003 */
[----:B------:R-:W-:Y:S02]  /*219e0*/  IMAD.MOV.U32 R8, RZ, RZ, R5 ;  /* 0x000000ffff087224 */ /* 0x000fe400078e0005 */
[----:B------:R-:W-:Y:S02]  /*219f0*/  IMAD.MOV.U32 R3, RZ, RZ, R6 ;  /* 0x000000ffff037224 */ /* 0x000fe400078e0006 */
[----:B------:R-:W-:Y:S02]  /*21a00*/  IMAD.MOV.U32 R5, RZ, RZ, R4 ;  /* 0x000000ffff057224 */ /* 0x000fe400078e0004 */
.L_x_73982:
[----:B------:R-:W-:Y:S05]  /*21a10*/  BSYNC B1 ;  /* 0x0000000000017941 */ /* 0x000fea0003800000 */
.L_x_73980:
        /* <DEDUP_REMOVED lines=9> */
.L_x_73984:
[----:B------:R-:W-:Y:S02]  /*21ab0*/  IMAD.MOV.U32 R4, RZ, RZ, R12 ;  /* 0x000000ffff047224 */ /* 0x000fe400078e000c */
[----:B------:R-:W-:Y:S02]  /*21ac0*/  IMAD.MOV.U32 R37, RZ, RZ, R8 ;  /* 0x000000ffff257224 */ /* 0x000fe400078e0008 */
[----:B------:R-:W-:Y:S02]  /*21ad0*/  IMAD.MOV.U32 R12, RZ, RZ, R23 ;  /* 0x000000ffff0c7224 */ /* 0x000fe400078e0017 */
[----:B------:R-:W-:Y:S02]  /*21ae0*/  IMAD.MOV.U32 R8, RZ, RZ, R20 ;  /* 0x000000ffff087224 */ /* 0x000fe400078e0014 */
.L_x_73985:
[----:B------:R-:W-:Y:S05]  /*21af0*/  BSYNC B1 ;  /* 0x0000000000017941 */ /* 0x000fea0003800000 */
.L_x_73983:
        /* <DEDUP_REMOVED lines=9> */
.L_x_73987:
[----:B------:R-:W-:Y:S01]  /*21b90*/  IMAD.MOV.U32 R39, RZ, RZ, R4 ;  /* 0x000000ffff277224 */ /* 0x000fe200078e0004 */
[----:B------:R-:W-:Y:S01]  /*21ba0*/  MOV R23, R37 ;  /* 0x0000002500177202 */ /* 0x000fe20000000f00 */
[----:B------:R-:W-:Y:S02]  /*21bb0*/  IMAD.MOV.U32 R4, RZ, RZ, R21 ;  /* 0x000000ffff047224 */ /* 0x000fe400078e0015 */
[----:B------:R-:W-:Y:S02]  /*21bc0*/  IMAD.MOV.U32 R37, RZ, RZ, R22 ;  /* 0x000000ffff257224 */ /* 0x000fe400078e0016 */
.L_x_73988:
[----:B------:R-:W-:Y:S05]  /*21bd0*/  BSYNC B1 ;  /* 0x0000000000017941 */ /* 0x000fea0003800000 */
.L_x_73986:
        /* <DEDUP_REMOVED lines=9> */
.L_x_73990:
[----:B------:R-:W-:Y:S02]  /*21c70*/  IMAD.MOV.U32 R41, RZ, RZ, R39 ;  /* 0x000000ffff297224 */ /* 0x000fe400078e0027 */
[----:B------:R-:W-:Y:S01]  /*21c80*/  IMAD.MOV.U32 R21, RZ, RZ, R23 ;  /* 0x000000ffff157224 */ /* 0x000fe200078e0017 */
[----:B------:R-:W-:Y:S01]  /*21c90*/  MOV R23, R26 ;  /* 0x0000001a00177202 */ /* 0x000fe20000000f00 */
[----:B------:R-:W-:Y:S02]  /*21ca0*/  IMAD.MOV.U32 R39, RZ, RZ, R32 ;  /* 0x000000ffff277224 */ /* 0x000fe400078e0020 */
.L_x_73991:
[----:B------:R-:W-:Y:S05]  /*21cb0*/  BSYNC B1 ;  /* 0x0000000000017941 */ /* 0x000fea0003800000 */
.L_x_73989:
        /* <DEDUP_REMOVED lines=9> */
.L_x_73993:
[----:B------:R-:W-:Y:S02]  /*21d50*/  IMAD.MOV.U32 R20, RZ, RZ, R41 ;  /* 0x000000ffff147224 */ /* 0x000fe400078e0029 */
[----:B------:R-:W-:Y:S02]  /*21d60*/  IMAD.MOV.U32 R6, RZ, RZ, R21 ;  /* 0x000000ffff067224 */ /* 0x000fe400078e0015 */
[----:B------:R-:W-:Y:S02]  /*21d70*/  IMAD.MOV.U32 R41, RZ, RZ, R36 ;  /* 0x000000ffff297224 */ /* 0x000fe400078e0024 */
[----:B------:R-:W-:Y:S02]  /*21d80*/  IMAD.MOV.U32 R21, RZ, RZ, R34 ;  /* 0x000000ffff157224 */ /* 0x000fe400078e0022 */
.L_x_73994:
[----:B------:R-:W-:Y:S05]  /*21d90*/  BSYNC B1 ;  /* 0x0000000000017941 */ /* 0x000fea0003800000 */
.L_x_73992:
        /* <DEDUP_REMOVED lines=9> */
.L_x_73996:
[----:B------:R-:W-:Y:S02]  /*21e30*/  IMAD.MOV.U32 R26, RZ, RZ, R20 ;  /* 0x000000ffff1a7224 */ /* 0x000fe400078e0014 */
[----:B------:R-:W-:Y:S02]  /*21e40*/  IMAD.MOV.U32 R22, RZ, RZ, R6 ;  /* 0x000000ffff167224 */ /* 0x000fe400078e0006 */
[----:B------:R-:W-:Y:S02]  /*21e50*/  IMAD.MOV.U32 R20, RZ, RZ, R31 ;  /* 0x000000ffff147224 */ /* 0x000fe400078e001f */
[----:B------:R-:W-:Y:S02]  /*21e60*/  IMAD.MOV.U32 R6, RZ, RZ, R27 ;  /* 0x000000ffff067224 */ /* 0x000fe400078e001b */
.L_x_73997:
[----:B------:R-:W-:Y:S05]  /*21e70*/  BSYNC B1 ;  /* 0x0000000000017941 */ /* 0x000fea0003800000 */
.L_x_73995:
        /* <DEDUP_REMOVED lines=9> */
.L_x_73999:
[----:B------:R-:W-:Y:S01]  /*21f10*/  IMAD.MOV.U32 R28, RZ, RZ, R26 ;  /* 0x000000ffff1c7224 */ /* 0x000fe200078e001a */
[----:B------:R-:W-:Y:S01]  /*21f20*/  MOV R27, R22 ;  /* 0x00000016001b7202 */ /* 0x000fe20000000f00 */
[----:B------:R-:W-:Y:S02]  /*21f30*/  IMAD.MOV.U32 R26, RZ, RZ, R35 ;  /* 0x000000ffff1a7224 */ /* 0x000fe400078e0023 */
[----:B------:R-:W-:Y:S02]  /*21f40*/  IMAD.MOV.U32 R22, RZ, RZ, R33 ;  /* 0x000000ffff167224 */ /* 0x000fe400078e0021 */
.L_x_74000:
[----:B------:R-:W-:Y:S05]  /*21f50*/  BSYNC B1 ;  /* 0x0000000000017941 */ /* 0x000fea0003800000 */
.L_x_73998:
        /* <DEDUP_REMOVED lines=16> */
.L_x_74002:
[----:B------:R-:W-:Y:S01]  /*22060*/  IMAD.MOV.U32 R9, RZ, RZ, R3 ;  /* 0x000000ffff097224 */ /* 0x000fe200078e0003 */
[----:B------:R-:W-:Y:S01]  /*22070*/  MOV R30, R5 ;  /* 0x00000005001e7202 */ /* 0x000fe20000000f00 */
[----:B------:R-:W-:Y:S02]  /*22080*/  IMAD.MOV.U32 R3, RZ, RZ, R12 ;  /* 0x000000ffff037224 */ /* 0x000fe400078e000c */
[----:B------:R-:W-:Y:S02]  /*22090*/  IMAD.MOV.U32 R5, RZ, RZ, R8 ;  /* 0x000000ffff057224 */ /* 0x000fe400078e0008 */
.L_x_74003:
[----:B------:R-:W-:Y:S05]  /*220a0*/  BSYNC B1 ;  /* 0x0000000000017941 */ /* 0x000fea0003800000 */
.L_x_74001:
        /* <DEDUP_REMOVED lines=9> */
.L_x_74005:
[----:B------:R-:W-:Y:S02]  /*22140*/  IMAD.MOV.U32 R12, RZ, RZ, R9 ;  /* 0x000000ffff0c7224 */ /* 0x000fe400078e0009 */
[----:B------:R-:W-:Y:S01]  /*22150*/  IMAD.MOV.U32 R8, RZ, RZ, R30 ;  /* 0x000000ffff087224 */ /* 0x000fe200078e001e */
[----:B------:R-:W-:Y:S01]  /*22160*/  MOV R30, R37 ;  /* 0x00000025001e7202 */ /* 0x000fe20000000f00 */
[----:B------:R-:W-:Y:S02]  /*22170*/  IMAD.MOV.U32 R9, RZ, RZ, R4 ;  /* 0x000000ffff097224 */ /* 0x000fe400078e0004 */
.L_x_74006:
[----:B------:R-:W-:Y:S05]  /*22180*/  BSYNC B1 ;  /* 0x0000000000017941 */ /* 0x000fea0003800000 */
.L_x_74004:
        /* <DEDUP_REMOVED lines=9> */
.L_x_74008:
[----:B------:R-:W-:Y:S02]  /*22220*/  IMAD.MOV.U32 R32, RZ, RZ, R12 ;  /* 0x000000ffff207224 */ /* 0x000fe400078e000c */
[----:B------:R-:W-:Y:S02]  /*22230*/  IMAD.MOV.U32 R4, RZ, RZ, R8 ;  /* 0x000000ffff047224 */ /* 0x000fe400078e0008 */
[----:B------:R-:W-:Y:S02]  /*22240*/  IMAD.MOV.U32 R12, RZ, RZ, R39 ;  /* 0x000000ffff0c7224 */ /* 0x000fe400078e0027 */
[----:B------:R-:W-:Y:S02]  /*22250*/  IMAD.MOV.U32 R8, RZ, RZ, R23 ;  /* 0x000000ffff087224 */ /* 0x000fe400078e0017 */
.L_x_74009:
[----:B------:R-:W-:Y:S05]  /*22260*/  BSYNC B1 ;  /* 0x0000000000017941 */ /* 0x000fea0003800000 */
.L_x_74007:
        /* <DEDUP_REMOVED lines=9> */
.L_x_74011:
[----:B------:R-:W-:Y:S02]  /*22300*/  IMAD.MOV.U32 R23, RZ, RZ, R32 ;  /* 0x000000ffff177224 */ /* 0x000fe400078e0020 */
[----:B------:R-:W-:Y:S02]  /*22310*/  IMAD.MOV.U32 R13, RZ, RZ, R4 ;  /* 0x000000ffff0d7224 */ /* 0x000fe400078e0004 */
[----:B------:R-:W-:Y:S02]  /*22320*/  IMAD.MOV.U32 R32, RZ, RZ, R41 ;  /* 0x000000ffff207224 */ /* 0x000fe400078e0029 */
[----:B------:R-:W-:Y:S02]  /*22330*/  IMAD.MOV.U32 R4, RZ, RZ, R21 ;  /* 0x000000ffff047224 */ /* 0x000fe400078e0015 */
.L_x_74012:
[----:B------:R-:W-:Y:S05]  /*22340*/  BSYNC B1 ;  /* 0x0000000000017941 */ /* 0x000fea0003800000 */
.L_x_74010:
        /* <DEDUP_REMOVED lines=9> */
.L_x_74014:
[----:B------:R-:W-:Y:S01]  /*223e0*/  IMAD.MOV.U32 R31, RZ, RZ, R23 ;  /* 0x000000ffff1f7224 */ /* 0x000fe200078e0017 */
[----:B------:R-:W-:Y:S01]  /*223f0*/  MOV R21, R13 ;  /* 0x0000000d00157202 */ /* 0x000fe20000000f00 */
[----:B------:R-:W-:Y:S02]  /*22400*/  IMAD.MOV.U32 R23, RZ, RZ, R20 ;  /* 0x000000ffff177224 */ /* 0x000fe400078e0014 */
[----:B------:R-:W-:Y:S02]  /*22410*/  IMAD.MOV.U32 R13, RZ, RZ, R6 ;  /* 0x000000ffff0d7224 */ /* 0x000fe400078e0006 */
.L_x_74015:
[----:B------:R-:W-:Y:S05]  /*22420*/  BSYNC B1 ;  /* 0x0000000000017941 */ /* 0x000fea0003800000 */
.L_x_74013:
        /* <DEDUP_REMOVED lines=9> */
.L_x_74017:
[----:B------:R-:W-:Y:S02]  /*224c0*/  IMAD.MOV.U32 R33, RZ, RZ, R31 ;  /* 0x000000ffff217224 */ /* 0x000fe400078e001f */
[----:B------:R-:W-:Y:S01]  /*224d0*/  IMAD.MOV.U32 R6, RZ, RZ, R21 ;  /* 0x000000ffff067224 */ /* 0x000fe200078e0015 */
[----:B------:R-:W-:Y:S01]  /*224e0*/  MOV R21, R22 ;  /* 0x0000001600157202 */ /* 0x000fe20000000f00 */
[----:B------:R-:W-:Y:S02]  /*224f0*/  IMAD.MOV.U32 R31, RZ, RZ, R26 ;  /* 0x000000ffff1f7224 */ /* 0x000fe400078e001a */
.L_x_74018:
[----:B------:R-:W-:Y:S05]  /*22500*/  BSYNC B1 ;  /* 0x0000000000017941 */ /* 0x000fea0003800000 */
.L_x_74016:
        /* <DEDUP_REMOVED lines=9> */
.L_x_74020:
[----:B------:R-:W-:Y:S02]  /*225a0*/  IMAD.MOV.U32 R22, RZ, RZ, R33 ;  /* 0x000000ffff167224 */ /* 0x000fe400078e0021 */
[----:B------:R-:W-:Y:S02]  /*225b0*/  IMAD.MOV.U32 R20, RZ, RZ, R6 ;  /* 0x000000ffff147224 */ /* 0x000fe400078e0006 */
[----:B------:R-:W-:Y:S02]  /*225c0*/  IMAD.MOV.U32 R33, RZ, RZ, R28 ;  /* 0x000000ffff217224 */ /* 0x000fe400078e001c */
[----:B------:R-:W-:Y:S02]  /*225d0*/  IMAD.MOV.U32 R6, RZ, RZ, R27 ;  /* 0x000000ffff067224 */ /* 0x000fe400078e001b */
.L_x_74021:
[----:B------:R-:W-:Y:S05]  /*225e0*/  BSYNC B1 ;  /* 0x0000000000017941 */ /* 0x000fea0003800000 */
.L_x_74019:
        /* <DEDUP_REMOVED lines=16> */
.L_x_74023:
[----:B------:R-:W-:Y:S02]  /*226f0*/  IMAD.MOV.U32 R14, RZ, RZ, R3 ;  /* 0x000000ffff0e7224 */ /* 0x000fe400078e0003 */
[----:B------:R-:W-:Y:S02]  /*22700*/  IMAD.MOV.U32 R10, RZ, RZ, R5 ;  /* 0x000000ffff0a7224 */ /* 0x000fe400078e0005 */
[----:B------:R-:W-:Y:S02]  /*22710*/  IMAD.MOV.U32 R3, RZ, RZ, R9 ;  /* 0x000000ffff037224 */ /* 0x000fe400078e0009 */
[----:B------:R-:W-:Y:S02]  /*22720*/  IMAD.MOV.U32 R5, RZ, RZ, R30 ;  /* 0x000000ffff057224 */ /* 0x000fe400078e001e */
.L_x_74024:
[----:B------:R-:W-:Y:S05]  /*22730*/  BSYNC B1 ;  /* 0x0000000000017941 */ /* 0x000fea0003800000 */
.L_x_74022:
        /* <DEDUP_REMOVED lines=9> */
.L_x_74026:
[----:B------:R-:W-:Y:S02]  /*227d0*/  IMAD.MOV.U32 R27, RZ, RZ, R14 ;  /* 0x000000ffff1b7224 */ /* 0x000fe400078e000e */
[----:B------:R-:W-:Y:S02]  /*227e0*/  IMAD.MOV.U32 R9, RZ, RZ, R10 ;  /* 0x000000ffff097224 */ /* 0x000fe400078e000a */
[----:B------:R-:W-:Y:S02]  /*227f0*/  IMAD.MOV.U32 R14, RZ, RZ, R12 ;  /* 0x000000ffff0e7224 */ /* 0x000fe400078e000c */
[----:B------:R-:W-:Y:S02]  /*22800*/  IMAD.MOV.U32 R10, RZ, RZ, R8 ;  /* 0x000000ffff0a7224 */ /* 0x000fe400078e0008 */
.L_x_74027:
[----:B------:R-:W-:Y:S05]  /*22810*/  BSYNC B1 ;  /* 0x0000000000017941 */ /* 0x000fea0003800000 */
.L_x_74025:
        /* <DEDUP_REMOVED lines=9> */
.L_x_74029:
[----:B------:R-:W-:Y:S01]  /*228b0*/  IMAD.MOV.U32 R12, RZ, RZ, R27 ;  /* 0x000000ffff0c7224 */ /* 0x000fe200078e001b */
[----:B------:R-:W-:Y:S01]  /*228c0*/  MOV R8, R9 ;  /* 0x0000000900087202 */ /* 0x000fe20000000f00 */
[----:B------:R-:W-:Y:S02]  /*228d0*/  IMAD.MOV.U32 R27, RZ, RZ, R32 ;  /* 0x000000ffff1b7224 */ /* 0x000fe400078e0020 */
[----:B------:R-:W-:Y:S02]  /*228e0*/  IMAD.MOV.U32 R9, RZ, RZ, R4 ;  /* 0x000000ffff097224 */ /* 0x000fe400078e0004 */
.L_x_74030:
[----:B------:R-:W-:Y:S05]  /*228f0*/  BSYNC B1 ;  /* 0x0000000000017941 */ /* 0x000fea0003800000 */
.L_x_74028:
        /* <DEDUP_REMOVED lines=9> */
.L_x_74032:
[----:B------:R-:W-:Y:S02]  /*22990*/  IMAD.MOV.U32 R26, RZ, RZ, R12 ;  /* 0x000000ffff1a7224 */ /* 0x000fe400078e000c */
[----:B------:R-:W-:Y:S01]  /*229a0*/  IMAD.MOV.U32 R4, RZ, RZ, R8 ;  /* 0x000000ffff047224 */ /* 0x000fe200078e0008 */
[----:B------:R-:W-:Y:S01]  /*229b0*/  MOV R8, R13 ;  /* 0x0000000d00087202 */ /* 0x000fe20000000f00 */
[----:B------:R-:W-:Y:S02]  /*229c0*/  IMAD.MOV.U32 R12, RZ, RZ, R23 ;  /* 0x000000ffff0c7224 */ /* 0x000fe400078e0017 */
.L_x_74033:
[----:B------:R-:W-:Y:S05]  /*229d0*/  BSYNC B1 ;  /* 0x0000000000017941 */ /* 0x000fea0003800000 */
.L_x_74031:
        /* <DEDUP_REMOVED lines=9> */
.L_x_74035:
[----:B------:R-:W-:Y:S02]  /*22a70*/  IMAD.MOV.U32 R28, RZ, RZ, R26 ;  /* 0x000000ffff1c7224 */ /* 0x000fe400078e001a */
[----:B------:R-:W-:Y:S02]  /*22a80*/  IMAD.MOV.U32 R13, RZ, RZ, R4 ;  /* 0x000000ffff0d7224 */ /* 0x000fe400078e0004 */
[----:B------:R-:W-:Y:S02]  /*22a90*/  IMAD.MOV.U32 R26, RZ, RZ, R31 ;  /* 0x000000ffff1a7224 */ /* 0x000fe400078e001f */
[----:B------:R-:W-:Y:S02]  /*22aa0*/  IMAD.MOV.U32 R4, RZ, RZ, R21 ;  /* 0x000000ffff047224 */ /* 0x000fe400078e0015 */
.L_x_74036:
[----:B------:R-:W-:Y:S05]  /*22ab0*/  BSYNC B1 ;  /* 0x0000000000017941 */ /* 0x000fea0003800000 */
.L_x_74034:
        /* <DEDUP_REMOVED lines=9> */
.L_x_74038:
[----:B------:R-:W-:Y:S02]  /*22b50*/  IMAD.MOV.U32 R23, RZ, RZ, R28 ;  /* 0x000000ffff177224 */ /* 0x000fe400078e001c */
[----:B------:R-:W-:Y:S02]  /*22b60*/  IMAD.MOV.U32 R21, RZ, RZ, R13 ;  /* 0x000000ffff157224 */ /* 0x000fe400078e000d */
[----:B------:R-:W-:Y:S02]  /*22b70*/  IMAD.MOV.U32 R28, RZ, RZ, R33 ;  /* 0x000000ffff1c7224 */ /* 0x000fe400078e0021 */
[----:B------:R-:W-:Y:S02]  /*22b80*/  IMAD.MOV.U32 R13, RZ, RZ, R6 ;  /* 0x000000ffff0d7224 */ /* 0x000fe400078e0006 */
.L_x_74039:
[----:B------:R-:W-:Y:S05]  /*22b90*/  BSYNC B1 ;  /* 0x0000000000017941 */ /* 0x000fea0003800000 */
.L_x_74037:
        /* <DEDUP_REMOVED lines=9> */
.L_x_74041:
[----:B------:R-:W-:Y:S01]  /*22c30*/  IMAD.MOV.U32 R30, RZ, RZ, R23 ;  /* 0x000000ffff1e7224 */ /* 0x000fe200078e0017 */
[----:B------:R-:W-:Y:S01]  /*22c40*/  MOV R6, R21 ;  /* 0x0000001500067202 */ /* 0x000fe20000000f00 */
[----:B------:R-:W-:Y:S02]  /*22c50*/  IMAD.MOV.U32 R23, RZ, RZ, R22 ;  /* 0x000000ffff177224 */ /* 0x000fe400078e0016 */
[----:B------:R-:W-:Y:S02]  /*22c60*/  IMAD.MOV.U32 R21, RZ, RZ, R20 ;  /* 0x000000ffff157224 */ /* 0x000fe400078e0014 */
.L_x_74042:
[----:B------:R-:W-:Y:S05]  /*22c70*/  BSYNC B1 ;  /* 0x0000000000017941 */ /* 0x000fea0003800000 */
.L_x_74040:
        /* <DEDUP_REMOVED lines=16> */
.L_x_74044:
[----:B------:R-:W-:Y:S01]  /*22d80*/  IMAD.MOV.U32 R20, RZ, RZ, R3 ;  /* 0x000000ffff147224 */ /* 0x000fe200078e0003 */
[----:B------:R-:W-:Y:S01]  /*22d90*/  MOV R22, R5 ;  /* 0x0000000500167202 */ /* 0x000fe20000000f00 */
[----:B------:R-:W-:Y:S02]  /*22da0*/  IMAD.MOV.U32 R3, RZ, RZ, R14 ;  /* 0x000000ffff037224 */ /* 0x000fe400078e000e */
[----:B------:R-:W-:Y:S02]  /*22db0*/  IMAD.MOV.U32 R5, RZ, RZ, R10 ;  /* 0x000000ffff057224 */ /* 0x000fe400078e000a */
.L_x_74045:
[----:B------:R-:W-:Y:S05]  /*22dc0*/  BSYNC B1 ;  /* 0x0000000000017941 */ /* 0x000fea0003800000 */
.L_x_74043:
        /* <DEDUP_REMOVED lines=9> */
.L_x_74047:
[----:B------:R-:W-:Y:S02]  /*22e60*/  IMAD.MOV.U32 R11, RZ, RZ, R20 ;  /* 0x000000ffff0b7224 */ /* 0x000fe400078e0014 */
[----:B------:R-:W-:Y:S01]  /*22e70*/  IMAD.MOV.U32 R15, RZ, RZ, R22 ;  /* 0x000000ffff0f7224 */ /* 0x000fe200078e0016 */
[----:B------:R-:W-:Y:S01]  /*22e80*/  MOV R22, R9 ;  /* 0x0000000900167202 */ /* 0x000fe20000000f00 */
[----:B------:R-:W-:Y:S02]  /*22e90*/  IMAD.MOV.U32 R20, RZ, RZ, R27 ;  /* 0x000000ffff147224 */ /* 0x000fe400078e001b */
.L_x_74048:
[----:B------:R-:W-:Y:S05]  /*22ea0*/  BSYNC B1 ;  /* 0x0000000000017941 */ /* 0x000fea0003800000 */
.L_x_74046:
        /* <DEDUP_REMOVED lines=9> */
.L_x_74050:
[----:B------:R-:W-:Y:S02]  /*22f40*/  IMAD.MOV.U32 R9, RZ, RZ, R11 ;  /* 0x000000ffff097224 */ /* 0x000fe400078e000b */
[----:B------:R-:W-:Y:S02]  /*22f50*/  IMAD.MOV.U32 R27, RZ, RZ, R15 ;  /* 0x000000ffff1b7224 */ /* 0x000fe400078e000f */
[----:B------:R-:W-:Y:S02]  /*22f60*/  IMAD.MOV.U32 R11, RZ, RZ, R12 ;  /* 0x000000ffff0b7224 */ /* 0x000fe400078e000c */
[----:B------:R-:W-:Y:S02]  /*22f70*/  IMAD.MOV.U32 R15, RZ, RZ, R8 ;  /* 0x000000ffff0f7224 */ /* 0x000fe400078e0008 */
.L_x_74051:
[----:B------:R-:W-:Y:S05]  /*22f80*/  BSYNC B1 ;  /* 0x0000000000017941 */ /* 0x000fea0003800000 */
.L_x_74049:
        /* <DEDUP_REMOVED lines=9> */
.L_x_74053:
[----:B------:R-:W-:Y:S02]  /*23020*/  IMAD.MOV.U32 R31, RZ, RZ, R9 ;  /* 0x000000ffff1f7224 */ /* 0x000fe400078e0009 */
[----:B------:R-:W-:Y:S02]  /*23030*/  IMAD.MOV.U32 R8, RZ, RZ, R27 ;  /* 0x000000ffff087224 */ /* 0x000fe400078e001b */
[----:B------:R-:W-:Y:S02]  /*23040*/  IMAD.MOV.U32 R9, RZ, RZ, R26 ;  /* 0x000000ffff097224 */ /* 0x000fe400078e001a */
[----:B------:R-:W-:Y:S02]  /*23050*/  IMAD.MOV.U32 R27, RZ, RZ, R4 ;  /* 0x000000ffff1b7224 */ /* 0x000fe400078e0004 */
.L_x_74054:
[----:B------:R-:W-:Y:S05]  /*23060*/  BSYNC B1 ;  /* 0x0000000000017941 */ /* 0x000fea0003800000 */
.L_x_74052:
        /* <DEDUP_REMOVED lines=9> */
.L_x_74056:
[----:B------:R-:W-:Y:S01]  /*23100*/  IMAD.MOV.U32 R4, RZ, RZ, R31 ;  /* 0x000000ffff047224 */ /* 0x000fe200078e001f */
[----:B------:R-:W-:Y:S01]  /*23110*/  MOV R10, R8 ;  /* 0x00000008000a7202 */ /* 0x000fe20000000f00 */
[----:B------:R-:W-:Y:S02]  /*23120*/  IMAD.MOV.U32 R31, RZ, RZ, R28 ;  /* 0x000000ffff1f7224 */ /* 0x000fe400078e001c */
[----:B------:R-:W-:Y:S02]  /*23130*/  IMAD.MOV.U32 R8, RZ, RZ, R13 ;  /* 0x000000ffff087224 */ /* 0x000fe400078e000d */
.L_x_74057:
[----:B------:R-:W-:Y:S05]  /*23140*/  BSYNC B1 ;  /* 0x0000000000017941 */ /* 0x000fea0003800000 */
.L_x_74055:
        /* <DEDUP_REMOVED lines=9> */
.L_x_74059:
[----:B------:R-:W-:Y:S02]  /*231e0*/  IMAD.MOV.U32 R13, RZ, RZ, R4 ;  /* 0x000000ffff0d7224 */ /* 0x000fe400078e0004 */
[----:B------:R-:W-:Y:S01]  /*231f0*/  IMAD.MOV.U32 R33, RZ, RZ, R10 ;  /* 0x000000ffff217224 */ /* 0x000fe200078e000a */
[----:B------:R-:W-:Y:S01]  /*23200*/  MOV R10, R21 ;  /* 0x00000015000a7202 */ /* 0x000fe20000000f00 */
[----:B------:R-:W-:Y:S02]  /*23210*/  IMAD.MOV.U32 R4, RZ, RZ, R23 ;  /* 0x000000ffff047224 */ /* 0x000fe400078e0017 */
.L_x_74060:
[----:B------:R-:W-:Y:S05]  /*23220*/  BSYNC B1 ;  /* 0x0000000000017941 */ /* 0x000fea0003800000 */
.L_x_74058:
        /* <DEDUP_REMOVED lines=9> */
.L_x_74062:
[----:B------:R-:W-:Y:S02]  /*232c0*/  IMAD.MOV.U32 R12, RZ, RZ, R13 ;  /* 0x000000ffff0c7224 */ /* 0x000fe400078e000d */
[----:B------:R-:W-:Y:S02]  /*232d0*/  IMAD.MOV.U32 R14, RZ, RZ, R33 ;  /* 0x000000ffff0e7224 */ /* 0x000fe400078e0021 */
[----:B------:R-:W-:Y:S02]  /*232e0*/  IMAD.MOV.U32 R13, RZ, RZ, R30 ;  /* 0x000000ffff0d7224 */ /* 0x000fe400078e001e */
[----:B------:R-:W-:Y:S02]  /*232f0*/  IMAD.MOV.U32 R33, RZ, RZ, R6 ;  /* 0x000000ffff217224 */ /* 0x000fe400078e0006 */
.L_x_74063:
[----:B------:R-:W-:Y:S05]  /*23300*/  BSYNC B1 ;  /* 0x0000000000017941 */ /* 0x000fea0003800000 */
.L_x_74061:
        /* <DEDUP_REMOVED lines=16> */
.L_x_74065:
[----:B------:R-:W-:Y:S02]  /*23410*/  IMAD.MOV.U32 R6, RZ, RZ, R3 ;  /* 0x000000ffff067224 */ /* 0x000fe400078e0003 */
[----:B------:R-:W-:Y:S02]  /*23420*/  IMAD.MOV.U32 R16, RZ, RZ, R5 ;  /* 0x000000ffff107224 */ /* 0x000fe400078e0005 */
[----:B------:R-:W-:Y:S02]  /*23430*/  IMAD.MOV.U32 R3, RZ, RZ, R20 ;  /* 0x000000ffff037224 */ /* 0x000fe400078e0014 */
[----:B------:R-:W-:Y:S02]  /*23440*/  IMAD.MOV.U32 R5, RZ, RZ, R22 ;  /* 0x000000ffff057224 */ /* 0x000fe400078e0016 */
.L_x_74066:
[----:B------:R-:W-:Y:S05]  /*23450*/  BSYNC B1 ;  /* 0x0000000000017941 */ /* 0x000fea0003800000 */
.L_x_74064:
        /* <DEDUP_REMOVED lines=9> */
.L_x_74068:
[----:B------:R-:W-:Y:S02]  /*234f0*/  IMAD.MOV.U32 R20, RZ, RZ, R6 ;  /* 0x000000ffff147224 */ /* 0x000fe400078e0006 */
[----:B------:R-:W-:Y:S02]  /*23500*/  IMAD.MOV.U32 R21, RZ, RZ, R16 ;  /* 0x000000ffff157224 */ /* 0x000fe400078e0010 */
[----:B------:R-:W-:Y:S02]  /*23510*/  IMAD.MOV.U32 R6, RZ, RZ, R11 ;  /* 0x000000ffff067224 */ /* 0x000fe400078e000b */
[----:B------:R-:W-:Y:S02]  /*23520*/  IMAD.MOV.U32 R16, RZ, RZ, R15 ;  /* 0x000000ffff107224 */ /* 0x000fe400078e000f */
.L_x_74069:
[----:B------:R-:W-:Y:S05]  /*23530*/  BSYNC B1 ;  /* 0x0000000000017941 */ /* 0x000fea0003800000 */
.L_x_74067:
        /* <DEDUP_REMOVED lines=9> */
.L_x_74071:
[----:B------:R-:W-:Y:S01]  /*235d0*/  IMAD.MOV.U32 R22, RZ, RZ, R20 ;  /* 0x000000ffff167224 */ /* 0x000fe200078e0014 */
[----:B------:R-:W-:Y:S01]  /*235e0*/  MOV R11, R21 ;  /* 0x00000015000b7202 */ /* 0x000fe20000000f00 */
[----:B------:R-:W-:Y:S02]  /*235f0*/  IMAD.MOV.U32 R20, RZ, RZ, R9 ;  /* 0x000000ffff147224 */ /* 0x000fe400078e0009 */
[----:B------:R-:W-:Y:S02]  /*23600*/  IMAD.MOV.U32 R21, RZ, RZ, R27 ;  /* 0x000000ffff157224 */ /* 0x000fe400078e001b */
.L_x_74072:
[----:B------:R-:W-:Y:S05]  /*23610*/  BSYNC B1 ;  /* 0x0000000000017941 */ /* 0x000fea0003800000 */
.L_x_74070:
        /* <DEDUP_REMOVED lines=9> */
.L_x_74074:
[----:B------:R-:W-:Y:S02]  /*236b0*/  IMAD.MOV.U32 R9, RZ, RZ, R22 ;  /* 0x000000ffff097224 */ /* 0x000fe400078e0016 */
[----:B------:R-:W-:Y:S01]  /*236c0*/  IMAD.MOV.U32 R15, RZ, RZ, R11 ;  /* 0x000000ffff0f7224 */ /* 0x000fe200078e000b */
[----:B------:R-:W-:Y:S01]  /*236d0*/  MOV R11, R8 ;  /* 0x00000008000b7202 */ /* 0x000fe20000000f00 */
[----:B------:R-:W-:Y:S02]  /*236e0*/  IMAD.MOV.U32 R22, RZ, RZ, R31 ;  /* 0x000000ffff167224 */ /* 0x000fe400078e001f */
.L_x_74075:
[----:B------:R-:W-:Y:S05]  /*236f0*/  BSYNC B1 ;  /* 0x0000000000017941 */ /* 0x000fea0003800000 */
.L_x_74073:
        /* <DEDUP_REMOVED lines=9> */
.L_x_74077:
[----:B------:R-:W-:Y:S02]  /*23790*/  IMAD.MOV.U32 R8, RZ, RZ, R9 ;  /* 0x000000ffff087224 */ /* 0x000fe400078e0009 */
[----:B------:R-:W-:Y:S02]  /*237a0*/  IMAD.MOV.U32 R24, RZ, RZ, R15 ;  /* 0x000000ffff187224 */ /* 0x000fe400078e000f */
[----:B------:R-:W-:Y:S02]  /*237b0*/  IMAD.MOV.U32 R9, RZ, RZ, R4 ;  /* 0x000000ffff097224 */ /* 0x000fe400078e0004 */
[----:B------:R-:W-:Y:S02]  /*237c0*/  IMAD.MOV.U32 R15, RZ, RZ, R10 ;  /* 0x000000ffff0f7224 */ /* 0x000fe400078e000a */
.L_x_74078:
[----:B------:R-:W-:Y:S05]  /*237d0*/  BSYNC B1 ;  /* 0x0000000000017941 */ /* 0x000fea0003800000 */
.L_x_74076:
        /* <DEDUP_REMOVED lines=9> */
.L_x_74080:
[----:B------:R-:W-:Y:S02]  /*23870*/  IMAD.MOV.U32 R23, RZ, RZ, R8 ;  /* 0x000000ffff177224 */ /* 0x000fe400078e0008 */
[----:B------:R-:W-:Y:S02]  /*23880*/  IMAD.MOV.U32 R27, RZ, RZ, R24 ;  /* 0x000000ffff1b7224 */ /* 0x000fe400078e0018 */
[----:B------:R-:W-:Y:S02]  /*23890*/  IMAD.MOV.U32 R8, RZ, RZ, R13 ;  /* 0x000000ffff087224 */ /* 0x000fe400078e000d */
[----:B------:R-:W-:Y:S02]  /*238a0*/  IMAD.MOV.U32 R24, RZ, RZ, R33 ;  /* 0x000000ffff187224 */ /* 0x000fe400078e0021 */
.L_x_74081:
[----:B------:R-:W-:Y:S05]  /*238b0*/  BSYNC B1 ;  /* 0x0000000000017941 */ /* 0x000fea0003800000 */
.L_x_74079:
        /* <DEDUP_REMOVED lines=9> */
.L_x_74083:
[----:B------:R-:W-:Y:S01]  /*23950*/  IMAD.MOV.U32 R10, RZ, RZ, R23 ;  /* 0x000000ffff0a7224 */ /* 0x000fe200078e0017 */
[----:B------:R-:W-:Y:S01]  /*23960*/  MOV R13, R27 ;  /* 0x0000001b000d7202 */ /* 0x000fe20000000f00 */
[----:B------:R-:W-:Y:S02]  /*23970*/  IMAD.MOV.U32 R23, RZ, RZ, R12 ;  /* 0x000000ffff177224 */ /* 0x000fe400078e000c */
[----:B------:R-:W-:Y:S02]  /*23980*/  IMAD.MOV.U32 R27, RZ, RZ, R14 ;  /* 0x000000ffff1b7224 */ /* 0x000fe400078e000e */
.L_x_74084:
[----:B------:R-:W-:Y:S05]  /*23990*/  BSYNC B1 ;  /* 0x0000000000017941 */ /* 0x000fea0003800000 */
.L_x_74082:
        /* <DEDUP_REMOVED lines=16> */
.L_x_74086:
[----:B------:R-:W-:Y:S01]  /*23aa0*/  IMAD.MOV.U32 R32, RZ, RZ, R3 ;  /* 0x000000ffff207224 */ /* 0x000fe200078e0003 */
[----:B------:R-:W-:Y:S01]  /*23ab0*/  MOV R38, R5 ;  /* 0x0000000500267202 */ /* 0x000fe20000000f00 */
[----:B------:R-:W-:Y:S02]  /*23ac0*/  IMAD.MOV.U32 R3, RZ, RZ, R6 ;  /* 0x000000ffff037224 */ /* 0x000fe400078e0006 */
[----:B------:R-:W-:Y:S02]  /*23ad0*/  IMAD.MOV.U32 R5, RZ, RZ, R16 ;  /* 0x000000ffff057224 */ /* 0x000fe400078e0010 */
.L_x_74087:
[----:B------:R-:W-:Y:S05]  /*23ae0*/  BSYNC B1 ;  /* 0x0000000000017941 */ /* 0x000fea0003800000 */
.L_x_74085:
        /* <DEDUP_REMOVED lines=9> */
.L_x_74089:
[----:B------:R-:W-:Y:S02]  /*23b80*/  IMAD.MOV.U32 R41, RZ, RZ, R32 ;  /* 0x000000ffff297224 */ /* 0x000fe400078e0020 */
[----:B------:R-:W-:Y:S01]  /*23b90*/  IMAD.MOV.U32 R43, RZ, RZ, R38 ;  /* 0x000000ffff2b7224 */ /* 0x000fe200078e0026 */
[----:B------:R-:W-:Y:S01]  /*23ba0*/  MOV R38, R21 ;  /* 0x0000001500267202 */ /* 0x000fe20000000f00 */
[----:B------:R-:W-:Y:S02]  /*23bb0*/  IMAD.MOV.U32 R32, RZ, RZ, R20 ;  /* 0x000000ffff207224 */ /* 0x000fe400078e0014 */
.L_x_74090:
[----:B------:R-:W-:Y:S05]  /*23bc0*/  BSYNC B1 ;  /* 0x0000000000017941 */ /* 0x000fea0003800000 */
.L_x_74088:
        /* <DEDUP_REMOVED lines=9> */
.L_x_74092:
[----:B------:R-:W-:Y:S02]  /*23c60*/  IMAD.MOV.U32 R37, RZ, RZ, R41 ;  /* 0x000000ffff257224 */ /* 0x000fe400078e0029 */
[----:B------:R-:W-:Y:S02]  /*23c70*/  IMAD.MOV.U32 R39, RZ, RZ, R43 ;  /* 0x000000ffff277224 */ /* 0x000fe400078e002b */
[----:B------:R-:W-:Y:S02]  /*23c80*/  IMAD.MOV.U32 R41, RZ, RZ, R22 ;  /* 0x000000ffff297224 */ /* 0x000fe400078e0016 */
[----:B------:R-:W-:Y:S02]  /*23c90*/  IMAD.MOV.U32 R43, RZ, RZ, R11 ;  /* 0x000000ffff2b7224 */ /* 0x000fe400078e000b */
.L_x_74093:
[----:B------:R-:W-:Y:S05]  /*23ca0*/  BSYNC B1 ;  /* 0x0000000000017941 */ /* 0x000fea0003800000 */
.L_x_74091:
        /* <DEDUP_REMOVED lines=9> */
.L_x_74095:
[----:B------:R-:W-:Y:S02]  /*23d40*/  IMAD.MOV.U32 R33, RZ, RZ, R37 ;  /* 0x000000ffff217224 */ /* 0x000fe400078e0025 */
[----:B------:R-:W-:Y:S02]  /*23d50*/  IMAD.MOV.U32 R35, RZ, RZ, R39 ;  /* 0x000000ffff237224 */ /* 0x000fe400078e0027 */
[----:B------:R-:W-:Y:S02]  /*23d60*/  IMAD.MOV.U32 R37, RZ, RZ, R9 ;  /* 0x000000ffff257224 */ /* 0x000fe400078e0009 */
[----:B------:R-:W-:Y:S02]  /*23d70*/  IMAD.MOV.U32 R39, RZ, RZ, R15 ;  /* 0x000000ffff277224 */ /* 0x000fe400078e000f */
.L_x_74096:
[----:B------:R-:W-:Y:S05]  /*23d80*/  BSYNC B1 ;  /* 0x0000000000017941 */ /* 0x000fea0003800000 */
.L_x_74094:
        /* <DEDUP_REMOVED lines=9> */
.L_x_74098:
[----:B------:R-:W-:Y:S01]  /*23e20*/  IMAD.MOV.U32 R28, RZ, RZ, R33 ;  /* 0x000000ffff1c7224 */ /* 0x000fe200078e0021 */
[----:B------:R-:W-:Y:S01]  /*23e30*/  MOV R30, R35 ;  /* 0x00000023001e7202 */ /* 0x000fe20000000f00 */
[----:B------:R-:W-:Y:S02]  /*23e40*/  IMAD.MOV.U32 R33, RZ, RZ, R8 ;  /* 0x000000ffff217224 */ /* 0x000fe400078e0008 */
[----:B------:R-:W-:Y:S02]  /*23e50*/  IMAD.MOV.U32 R35, RZ, RZ, R24 ;  /* 0x000000ffff237224 */ /* 0x000fe400078e0018 */
.L_x_74099:
[----:B------:R-:W-:Y:S05]  /*23e60*/  BSYNC B1 ;  /* 0x0000000000017941 */ /* 0x000fea0003800000 */
.L_x_74097:
        /* <DEDUP_REMOVED lines=9> */
.L_x_74101:
[----:B------:R-:W-:Y:S02]  /*23f00*/  IMAD.MOV.U32 R17, RZ, RZ, R28 ;  /* 0x000000ffff117224 */ /* 0x000fe400078e001c */
[----:B------:R-:W-:Y:S01]  /*23f10*/  IMAD.MOV.U32 R16, RZ, RZ, R30 ;  /* 0x000000ffff107224 */ /* 0x000fe200078e001e */
[----:B------:R-:W-:Y:S01]  /*23f20*/  MOV R30, R27 ;  /* 0x0000001b001e7202 */ /* 0x000fe20000000f00 */
[----:B------:R-:W-:Y:S02]  /*23f30*/  IMAD.MOV.U32 R28, RZ, RZ, R23 ;  /* 0x000000ffff1c7224 */ /* 0x000fe400078e0017 */
.L_x_74102:
[----:B------:R-:W-:Y:S05]  /*23f40*/  BSYNC B1 ;  /* 0x0000000000017941 */ /* 0x000fea0003800000 */
.L_x_74100:
        /* <DEDUP_REMOVED lines=9> */
.L_x_74104:
[----:B------:R-:W-:Y:S02]  /*23fe0*/  IMAD.MOV.U32 R6, RZ, RZ, R17 ;  /* 0x000000ffff067224 */ /* 0x000fe400078e0011 */
[----:B------:R-:W-:Y:S02]  /*23ff0*/  IMAD.MOV.U32 R4, RZ, RZ, R16 ;  /* 0x000000ffff047224 */ /* 0x000fe400078e0010 */
[----:B------:R-:W-:Y:S02]  /*24000*/  IMAD.MOV.U32 R17, RZ, RZ, R10 ;  /* 0x000000ffff117224 */ /* 0x000fe400078e000a */
[----:B------:R-:W-:Y:S02]  /*24010*/  IMAD.MOV.U32 R16, RZ, RZ, R13 ;  /* 0x000000ffff107224 */ /* 0x000fe400078e000d */
.L_x_74105:
[----:B------:R-:W-:Y:S05]  /*24020*/  BSYNC B1 ;  /* 0x0000000000017941 */ /* 0x000fea0003800000 */
.L_x_74103:
        /* <DEDUP_REMOVED lines=30> */
.L_x_74107:
[----:B--23--:R-:W-:Y:S02]  /*24210*/  IMAD.MOV.U32 R36, RZ, RZ, R3 ;  /* 0x000000ffff247224 */ /* 0x00cfe400078e0003 */
[----:B------:R-:W-:Y:S02]  /*24220*/  IMAD.MOV.U32 R34, RZ, RZ, R5 ;  /* 0x000000ffff227224 */ /* 0x000fe400078e0005 */
[----:B------:R-:W-:Y:S02]  /*24230*/  IMAD.MOV.U32 R3, RZ, RZ, R32 ;  /* 0x000000ffff037224 */ /* 0x000fe400078e0020 */
[----:B------:R-:W-:Y:S02]  /*24240*/  IMAD.MOV.U32 R5, RZ, RZ, R38 ;  /* 0x000000ffff057224 */ /* 0x000fe400078e0026 */
.L_x_74108:
[----:B------:R-:W-:Y:S05]  /*24250*/  BSYNC B1 ;  /* 0x0000000000017941 */ /* 0x000fea0003800000 */
.L_x_74106:
        /* <DEDUP_REMOVED lines=9> */
.L_x_74110:
[----:B------:R-:W-:Y:S02]  /*242f0*/  IMAD.MOV.U32 R32, RZ, RZ, R36 ;  /* 0x000000ffff207224 */ /* 0x000fe400078e0024 */
[----:B------:R-:W-:Y:S02]  /*24300*/  IMAD.MOV.U32 R24, RZ, RZ, R34 ;  /* 0x000000ffff187224 */ /* 0x000fe400078e0022 */
[----:B------:R-:W-:Y:S02]  /*24310*/  IMAD.MOV.U32 R36, RZ, RZ, R41 ;  /* 0x000000ffff247224 */ /* 0x000fe400078e0029 */
[----:B------:R-:W-:Y:S02]  /*24320*/  IMAD.MOV.U32 R34, RZ, RZ, R43 ;  /* 0x000000ffff227224 */ /* 0x000fe400078e002b */
.L_x_74111:
[----:B------:R-:W-:Y:S05]  /*24330*/  BSYNC B1 ;  /* 0x0000000000017941 */ /* 0x000fea0003800000 */
.L_x_74109:
        /* <DEDUP_REMOVED lines=9> */
.L_x_74113:
[----:B------:R-:W-:Y:S01]  /*243d0*/  IMAD.MOV.U32 R20, RZ, RZ, R32 ;  /* 0x000000ffff147224 */ /* 0x000fe200078e0020 */
[----:B------:R-:W-:Y:S01]  /*243e0*/  MOV R18, R24 ;  /* 0x0000001800127202 */ /* 0x000fe20000000f00 */
[----:B------:R-:W-:Y:S02]  /*243f0*/  IMAD.MOV.U32 R32, RZ, RZ, R37 ;  /* 0x000000ffff207224 */ /* 0x000fe400078e0025 */
[----:B------:R-:W-:Y:S02]  /*24400*/  IMAD.MOV.U32 R24, RZ, RZ, R39 ;  /* 0x000000ffff187224 */ /* 0x000fe400078e0027 */
.L_x_74114:
[----:B------:R-:W-:Y:S05]  /*24410*/  BSYNC B1 ;  /* 0x0000000000017941 */ /* 0x000fea0003800000 */
.L_x_74112:
        /* <DEDUP_REMOVED lines=9> */
.L_x_74116:
[----:B------:R-:W-:Y:S02]  /*244b0*/  IMAD.MOV.U32 R29, RZ, RZ, R20 ;  /* 0x000000ffff1d7224 */ /* 0x000fe400078e0014 */
[----:B------:R-:W-:Y:S01]  /*244c0*/  IMAD.MOV.U32 R19, RZ, RZ, R18 ;  /* 0x000000ffff137224 */ /* 0x000fe200078e0012 */
[----:B------:R-:W-:Y:S01]  /*244d0*/  MOV R18, R35 ;  /* 0x0000002300127202 */ /* 0x000fe20000000f00 */
[----:B------:R-:W-:Y:S02]  /*244e0*/  IMAD.MOV.U32 R20, RZ, RZ, R33 ;  /* 0x000000ffff147224 */ /* 0x000fe400078e0021 */
.L_x_74117:
[----:B------:R-:W-:Y:S05]  /*244f0*/  BSYNC B1 ;  /* 0x0000000000017941 */ /* 0x000fea0003800000 */
.L_x_74115:
        /* <DEDUP_REMOVED lines=9> */
.L_x_74119:
[----:B------:R-:W-:Y:S02]  /*24590*/  IMAD.MOV.U32 R38, RZ, RZ, R29 ;  /* 0x000000ffff267224 */ /* 0x000fe400078e001d */
[----:B------:R-:W-:Y:S02]  /*245a0*/  IMAD.MOV.U32 R33, RZ, RZ, R19 ;  /* 0x000000ffff217224 */ /* 0x000fe400078e0013 */
[----:B------:R-:W-:Y:S02]  /*245b0*/  IMAD.MOV.U32 R29, RZ, RZ, R28 ;  /* 0x000000ffff1d7224 */ /* 0x000fe400078e001c */
[----:B------:R-:W-:Y:S02]  /*245c0*/  IMAD.MOV.U32 R19, RZ, RZ, R30 ;  /* 0x000000ffff137224 */ /* 0x000fe400078e001e */
.L_x_74120:
[----:B------:R-:W-:Y:S05]  /*245d0*/  BSYNC B1 ;  /* 0x0000000000017941 */ /* 0x000fea0003800000 */
.L_x_74118:
        /* <DEDUP_REMOVED lines=9> */
.L_x_74122:
[----:B------:R-:W-:Y:S02]  /*24670*/  IMAD.MOV.U32 R37, RZ, RZ, R38 ;  /* 0x000000ffff257224 */ /* 0x000fe400078e0026 */
[----:B------:R-:W-:Y:S02]  /*24680*/  IMAD.MOV.U32 R35, RZ, RZ, R33 ;  /* 0x000000ffff237224 */ /* 0x000fe400078e0021 */
[----:B------:R-:W-:Y:S02]  /*24690*/  IMAD.MOV.U32 R38, RZ, RZ, R17 ;  /* 0x000000ffff267224 */ /* 0x000fe400078e0011 */
[----:B------:R-:W-:Y:S02]  /*246a0*/  IMAD.MOV.U32 R33, RZ, RZ, R16 ;  /* 0x000000ffff217224 */ /* 0x000fe400078e0010 */
.L_x_74123:
[----:B------:R-:W-:Y:S05]  /*246b0*/  BSYNC B1 ;  /* 0x0000000000017941 */ /* 0x000fea0003800000 */
.L_x_74121:
        /* <DEDUP_REMOVED lines=9> */
.L_x_74125:
[----:B------:R-:W-:Y:S01]  /*24750*/  IMAD.MOV.U32 R17, RZ, RZ, R37 ;  /* 0x000000ffff117224 */ /* 0x000fe200078e0025 */
[----:B------:R-:W-:Y:S01]  /*24760*/  MOV R16, R35 ;  /* 0x0000002300107202 */ /* 0x000fe20000000f00 */
[----:B------:R-:W-:Y:S02]  /*24770*/  IMAD.MOV.U32 R37, RZ, RZ, R6 ;  /* 0x000000ffff257224 */ /* 0x000fe400078e0006 */
[----:B------:R-:W-:Y:S02]  /*24780*/  IMAD.MOV.U32 R35, RZ, RZ, R4 ;  /* 0x000000ffff237224 */ /* 0x000fe400078e0004 */
.L_x_74126:
[----:B------:R-:W-:Y:S05]  /*24790*/  BSYNC B1 ;  /* 0x0000000000017941 */ /* 0x000fea0003800000 */
.L_x_74124:
        /* <DEDUP_REMOVED lines=16> */
.L_x_74128:
[----:B------:R-:W-:Y:S01]  /*248a0*/  IMAD.MOV.U32 R6, RZ, RZ, R3 ;  /* 0x000000ffff067224 */ /* 0x000fe200078e0003 */
[----:B------:R-:W-:Y:S01]  /*248b0*/  MOV R4, R5 ;  /* 0x0000000500047202 */ /* 0x000fe20000000f00 */
[----:B------:R-:W-:Y:S02]  /*248c0*/  IMAD.MOV.U32 R3, RZ, RZ, R36 ;  /* 0x000000ffff037224 */ /* 0x000fe400078e0024 */
[----:B------:R-:W-:Y:S02]  /*248d0*/  IMAD.MOV.U32 R5, RZ, RZ, R34 ;  /* 0x000000ffff057224 */ /* 0x000fe400078e0022 */
.L_x_74129:
[----:B------:R-:W-:Y:S05]  /*248e0*/  BSYNC B1 ;  /* 0x0000000000017941 */ /* 0x000fea0003800000 */
.L_x_74127:
        /* <DEDUP_REMOVED lines=9> */
.L_x_74131:
[----:B------:R-:W-:Y:S02]  /*24980*/  IMAD.MOV.U32 R25, RZ, RZ, R6 ;  /* 0x000000ffff197224 */ /* 0x000fe400078e0006 */
[----:B------:R-:W-:Y:S01]  /*24990*/  IMAD.MOV.U32 R21, RZ, RZ, R4 ;  /* 0x000000ffff157224 */ /* 0x000fe200078e0004 */
[----:B------:R-:W-:Y:S01]  /*249a0*/  MOV R4, R24 ;  /* 0x0000001800047202 */ /* 0x000fe20000000f00 */
[----:B------:R-:W-:Y:S02]  /*249b0*/  IMAD.MOV.U32 R6, RZ, RZ, R32 ;  /* 0x000000ffff067224 */ /* 0x000fe400078e0020 */
.L_x_74132:
[----:B------:R-:W-:Y:S05]  /*249c0*/  BSYNC B1 ;  /* 0x0000000000017941 */ /* 0x000fea0003800000 */
.L_x_74130:
        /* <DEDUP_REMOVED lines=9> */
.L_x_74134:
[----:B------:R-:W-:Y:S02]  /*24a60*/  IMAD.MOV.U32 R28, RZ, RZ, R25 ;  /* 0x000000ffff1c7224 */ /* 0x000fe400078e0019 */
[----:B------:R-:W-:Y:S02]  /*24a70*/  IMAD.MOV.U32 R24, RZ, RZ, R21 ;  /* 0x000000ffff187224 */ /* 0x000fe400078e0015 */
[----:B------:R-:W-:Y:S02]  /*24a80*/  IMAD.MOV.U32 R25, RZ, RZ, R20 ;  /* 0x000000ffff197224 */ /* 0x000fe400078e0014 */
[----:B------:R-:W-:Y:S02]  /*24a90*/  IMAD.MOV.U32 R21, RZ, RZ, R18 ;  /* 0x000000ffff157224 */ /* 0x000fe400078e0012 */
.L_x_74135:
[----:B------:R-:W-:Y:S05]  /*24aa0*/  BSYNC B1 ;  /* 0x0000000000017941 */ /* 0x000fea0003800000 */
.L_x_74133:
        /* <DEDUP_REMOVED lines=9> */
.L_x_74137:
[----:B------:R-:W-:Y:S02]  /*24b40*/  IMAD.MOV.U32 R39, RZ, RZ, R28 ;  /* 0x000000ffff277224 */ /* 0x000fe400078e001c */
[----:B------:R-:W-:Y:S02]  /*24b50*/  IMAD.MOV.U32 R18, RZ, RZ, R24 ;  /* 0x000000ffff127224 */ /* 0x000fe400078e0018 */
[----:B------:R-:W-:Y:S02]  /*24b60*/  IMAD.MOV.U32 R28, RZ, RZ, R29 ;  /* 0x000000ffff1c7224 */ /* 0x000fe400078e001d */
[----:B------:R-:W-:Y:S02]  /*24b70*/  IMAD.MOV.U32 R24, RZ, RZ, R19 ;  /* 0x000000ffff187224 */ /* 0x000fe400078e0013 */
.L_x_74138:
[----:B------:R-:W-:Y:S05]  /*24b80*/  BSYNC B1 ;  /* 0x0000000000017941 */ /* 0x000fea0003800000 */
.L_x_74136:
        /* <DEDUP_REMOVED lines=9> */
.L_x_74140:
[----:B------:R-:W-:Y:S01]  /*24c20*/  IMAD.MOV.U32 R30, RZ, RZ, R39 ;  /* 0x000000ffff1e7224 */ /* 0x000fe200078e0027 */
[----:B------:R-:W-:Y:S01]  /*24c30*/  MOV R20, R18 ;  /* 0x0000001200147202 */ /* 0x000fe20000000f00 */
[----:B------:R-:W-:Y:S02]  /*24c40*/  IMAD.MOV.U32 R39, RZ, RZ, R38 ;  /* 0x000000ffff277224 */ /* 0x000fe400078e0026 */
[----:B------:R-:W-:Y:S02]  /*24c50*/  IMAD.MOV.U32 R18, RZ, RZ, R33 ;  /* 0x000000ffff127224 */ /* 0x000fe400078e0021 */
.L_x_74141:
[----:B------:R-:W-:Y:S05]  /*24c60*/  BSYNC B1 ;  /* 0x0000000000017941 */ /* 0x000fea0003800000 */
.L_x_74139:
        /* <DEDUP_REMOVED lines=9> */
.L_x_74143:
[----:B------:R-:W-:Y:S02]  /*24d00*/  IMAD.MOV.U32 R32, RZ, RZ, R30 ;  /* 0x000000ffff207224 */ /* 0x000fe400078e001e */
[----:B------:R-:W-:Y:S01]  /*24d10*/  IMAD.MOV.U32 R19, RZ, RZ, R20 ;  /* 0x000000ffff137224 */ /* 0x000fe200078e0014 */
[----:B------:R-:W-:Y:S01]  /*24d20*/  MOV R20, R35 ;  /* 0x0000002300147202 */ /* 0x000fe20000000f00 */
[----:B------:R-:W-:Y:S02]  /*24d30*/  IMAD.MOV.U32 R30, RZ, RZ, R37 ;  /* 0x000000ffff1e7224 */ /* 0x000fe400078e0025 */
.L_x_74144:
[----:B------:R-:W-:Y:S05]  /*24d40*/  BSYNC B1 ;  /* 0x0000000000017941 */ /* 0x000fea0003800000 */
.L_x_74142:
        /* <DEDUP_REMOVED lines=9> */
.L_x_74146:
[----:B------:R-:W-:Y:S02]  /*24de0*/  IMAD.MOV.U32 R33, RZ, RZ, R32 ;  /* 0x000000ffff217224 */ /* 0x000fe400078e0020 */
[----:B------:R-:W-:Y:S02]  /*24df0*/  IMAD.MOV.U32 R29, RZ, RZ, R19 ;  /* 0x000000ffff1d7224 */ /* 0x000fe400078e0013 */
[----:B------:R-:W-:Y:S02]  /*24e00*/  IMAD.MOV.U32 R32, RZ, RZ, R17 ;  /* 0x000000ffff207224 */ /* 0x000fe400078e0011 */
[----:B------:R-:W-:Y:S02]  /*24e10*/  IMAD.MOV.U32 R19, RZ, RZ, R16 ;  /* 0x000000ffff137224 */ /* 0x000fe400078e0010 */
.L_x_74147:
[----:B------:R-:W-:Y:S05]  /*24e20*/  BSYNC B1 ;  /* 0x0000000000017941 */ /* 0x000fea0003800000 */
.L_x_74145:
        /* <DEDUP_REMOVED lines=16> */
.L_x_74149:
[----:B------:R-:W-:Y:S02]  /*24f30*/  IMAD.MOV.U32 R22, RZ, RZ, R3 ;  /* 0x000000ffff167224 */ /* 0x000fe400078e0003 */
[----:B------:R-:W-:Y:S02]  /*24f40*/  IMAD.MOV.U32 R16, RZ, RZ, R5 ;  /* 0x000000ffff107224 */ /* 0x000fe400078e0005 */
[----:B------:R-:W-:Y:S02]  /*24f50*/  IMAD.MOV.U32 R3, RZ, RZ, R6 ;  /* 0x000000ffff037224 */ /* 0x000fe400078e0006 */
[----:B------:R-:W-:Y:S02]  /*24f60*/  IMAD.MOV.U32 R5, RZ, RZ, R4 ;  /* 0x000000ffff057224 */ /* 0x000fe400078e0004 */
.L_x_74150:
[----:B------:R-:W-:Y:S05]  /*24f70*/  BSYNC B1 ;  /* 0x0000000000017941 */ /* 0x000fea0003800000 */
.L_x_74148:
        /* <DEDUP_REMOVED lines=9> */
.L_x_74152:
[----:B------:R-:W-:Y:S02]  /*25010*/  IMAD.MOV.U32 R35, RZ, RZ, R22 ;  /* 0x000000ffff237224 */ /* 0x000fe400078e0016 */
[----:B------:R-:W-:Y:S02]  /*25020*/  IMAD.MOV.U32 R17, RZ, RZ, R16 ;  /* 0x000000ffff117224 */ /* 0x000fe400078e0010 */
[----:B------:R-:W-:Y:S02]  /*25030*/  IMAD.MOV.U32 R22, RZ, RZ, R25 ;  /* 0x000000ffff167224 */ /* 0x000fe400078e0019 */
[----:B------:R-:W-:Y:S02]  /*25040*/  IMAD.MOV.U32 R16, RZ, RZ, R21 ;  /* 0x000000ffff107224 */ /* 0x000fe400078e0015 */
.L_x_74153:
[----:B------:R-:W-:Y:S05]  /*25050*/  BSYNC B1 ;  /* 0x0000000000017941 */ /* 0x000fea0003800000 */
.L_x_74151:
        /* <DEDUP_REMOVED lines=9> */
.L_x_74155:
[----:B------:R-:W-:Y:S01]  /*250f0*/  IMAD.MOV.U32 R4, RZ, RZ, R35 ;  /* 0x000000ffff047224 */ /* 0x000fe200078e0023 */
[----:B------:R-:W-:Y:S01]  /*25100*/  MOV R21, R17 ;  /* 0x0000001100157202 */ /* 0x000fe20000000f00 */
[----:B------:R-:W-:Y:S02]  /*25110*/  IMAD.MOV.U32 R35, RZ, RZ, R28 ;  /* 0x000000ffff237224 */ /* 0x000fe400078e001c */
[----:B------:R-:W-:Y:S02]  /*25120*/  IMAD.MOV.U32 R17, RZ, RZ, R24 ;  /* 0x000000ffff117224 */ /* 0x000fe400078e0018 */
.L_x_74156:
[----:B------:R-:W-:Y:S05]  /*25130*/  BSYNC B1 ;  /* 0x0000000000017941 */ /* 0x000fea0003800000 */
.L_x_74154:
        /* <DEDUP_REMOVED lines=9> */
.L_x_74158:
[----:B------:R-:W-:Y:S02]  /*251d0*/  IMAD.MOV.U32 R37, RZ, RZ, R4 ;  /* 0x000000ffff257224 */ /* 0x000fe400078e0004 */
[----:B------:R-:W-:Y:S01]  /*251e0*/  IMAD.MOV.U32 R25, RZ, RZ, R21 ;  /* 0x000000ffff197224 */ /* 0x000fe200078e0015 */
[----:B------:R-:W-:Y:S01]  /*251f0*/  MOV R21, R18 ;  /* 0x0000001200157202 */ /* 0x000fe20000000f00 */
[----:B------:R-:W-:Y:S02]  /*25200*/  IMAD.MOV.U32 R4, RZ, RZ, R39 ;  /* 0x000000ffff047224 */ /* 0x000fe400078e0027 */
.L_x_74159:
[----:B------:R-:W-:Y:S05]  /*25210*/  BSYNC B1 ;  /* 0x0000000000017941 */ /* 0x000fea0003800000 */
.L_x_74157:
        /* <DEDUP_REMOVED lines=9> */
.L_x_74161:
[----:B------:R-:W-:Y:S02]  /*252b0*/  IMAD.MOV.U32 R39, RZ, RZ, R37 ;  /* 0x000000ffff277224 */ /* 0x000fe400078e0025 */
[----:B------:R-:W-:Y:S02]  /*252c0*/  IMAD.MOV.U32 R6, RZ, RZ, R25 ;  /* 0x000000ffff067224 */ /* 0x000fe400078e0019 */
[----:B------:R-:W-:Y:S02]  /*252d0*/  IMAD.MOV.U32 R37, RZ, RZ, R30 ;  /* 0x000000ffff257224 */ /* 0x000fe400078e001e */
[----:B------:R-:W-:Y:S02]  /*252e0*/  IMAD.MOV.U32 R25, RZ, RZ, R20 ;  /* 0x000000ffff197224 */ /* 0x000fe400078e0014 */
.L_x_74162:
[----:B------:R-:W-:Y:S05]  /*252f0*/  BSYNC B1 ;  /* 0x0000000000017941 */ /* 0x000fea0003800000 */
.L_x_74160:
        /* <DEDUP_REMOVED lines=9> */
.L_x_74164:
[----:B------:R-:W-:Y:S02]  /*25390*/  IMAD.MOV.U32 R20, RZ, RZ, R39 ;  /* 0x000000ffff147224 */ /* 0x000fe400078e0027 */
[----:B------:R-:W-:Y:S02]  /*253a0*/  IMAD.MOV.U32 R18, RZ, RZ, R6 ;  /* 0x000000ffff127224 */ /* 0x000fe400078e0006 */
[----:B------:R-:W-:Y:S02]  /*253b0*/  IMAD.MOV.U32 R39, RZ, RZ, R32 ;  /* 0x000000ffff277224 */ /* 0x000fe400078e0020 */
[----:B------:R-:W-:Y:S02]  /*253c0*/  IMAD.MOV.U32 R6, RZ, RZ, R19 ;  /* 0x000000ffff067224 */ /* 0x000fe400078e0013 */
.L_x_74165:
[----:B------:R-:W-:Y:S05]  /*253d0*/  BSYNC B1 ;  /* 0x0000000000017941 */ /* 0x000fea0003800000 */
.L_x_74163:
        /* <DEDUP_REMOVED lines=9> */
.L_x_74167:
[----:B------:R-:W-:Y:S01]  /*25470*/  IMAD.MOV.U32 R24, RZ, RZ, R20 ;  /* 0x000000ffff187224 */ /* 0x000fe200078e0014 */
[----:B------:R-:W-:Y:S01]  /*25480*/  MOV R19, R18 ;  /* 0x0000001200137202 */ /* 0x000fe20000000f00 */
[----:B------:R-:W-:Y:S02]  /*25490*/  IMAD.MOV.U32 R20, RZ, RZ, R33 ;  /* 0x000000ffff147224 */ /* 0x000fe400078e0021 */
[----:B------:R-:W-:Y:S02]  /*254a0*/  IMAD.MOV.U32 R18, RZ, RZ, R29 ;  /* 0x000000ffff127224 */ /* 0x000fe400078e001d */
.L_x_74168:
[----:B------:R-:W-:Y:S05]  /*254b0*/  BSYNC B1 ;  /* 0x0000000000017941 */ /* 0x000fea0003800000 */
.L_x_74166:
        /* <DEDUP_REMOVED lines=16> */
.L_x_74170:
[----:B------:R-:W-:Y:S01]  /*255c0*/  IMAD.MOV.U32 R28, RZ, RZ, R3 ;  /* 0x000000ffff1c7224 */ /* 0x000fe200078e0003 */
[----:B------:R-:W-:Y:S01]  /*255d0*/  MOV R26, R5 ;  /* 0x00000005001a7202 */ /* 0x000fe20000000f00 */
[----:B------:R-:W-:Y:S02]  /*255e0*/  IMAD.MOV.U32 R3, RZ, RZ, R22 ;  /* 0x000000ffff037224 */ /* 0x000fe400078e0016 */
[----:B------:R-:W-:Y:S02]  /*255f0*/  IMAD.MOV.U32 R5, RZ, RZ, R16 ;  /* 0x000000ffff057224 */ /* 0x000fe400078e0010 */
.L_x_74171:
[----:B------:R-:W-:Y:S05]  /*25600*/  BSYNC B1 ;  /* 0x0000000000017941 */ /* 0x000fea0003800000 */
.L_x_74169:
        /* <DEDUP_REMOVED lines=9> */
.L_x_74173:
[----:B------:R-:W-:Y:S01]  /*256a0*/  IMAD.MOV.U32 R23, RZ, RZ, R28 ;  /* 0x000000ffff177224 */ /* 0x000fe200078e001c */
[----:B------:R-:W-:Y:S01]  /*256b0*/  MOV R28, R35 ;  /* 0x00000023001c7202 */ /* 0x000fe20000000f00 */
[----:B------:R-:W-:Y:S02]  /*256c0*/  IMAD.MOV.U32 R16, RZ, RZ, R26 ;  /* 0x000000ffff107224 */ /* 0x000fe400078e001a */
[----:B------:R-:W-:Y:S02]  /*256d0*/  IMAD.MOV.U32 R26, RZ, RZ, R17 ;  /* 0x000000ffff1a7224 */ /* 0x000fe400078e0011 */
.L_x_74174:
[----:B------:R-:W-:Y:S05]  /*256e0*/  BSYNC B1 ;  /* 0x0000000000017941 */ /* 0x000fea0003800000 */
.L_x_74172:
        /* <DEDUP_REMOVED lines=9> */
.L_x_74176:
[----:B------:R-:W-:Y:S02]  /*25780*/  IMAD.MOV.U32 R30, RZ, RZ, R23 ;  /* 0x000000ffff1e7224 */ /* 0x000fe400078e0017 */
[----:B------:R-:W-:Y:S01]  /*25790*/  IMAD.MOV.U32 R22, RZ, RZ, R16 ;  /* 0x000000ffff167224 */ /* 0x000fe200078e0010 */
[----:B------:R-:W-:Y:S01]  /*257a0*/  MOV R16, R21 ;  /* 0x0000001500107202 */ /* 0x000fe20000000f00 */
[----:B------:R-:W-:Y:S02]  /*257b0*/  IMAD.MOV.U32 R23, RZ, RZ, R4 ;  /* 0x000000ffff177224 */ /* 0x000fe400078e0004 */
.L_x_74177:
[----:B------:R-:W-:Y:S05]  /*257c0*/  BSYNC B1 ;  /* 0x0000000000017941 */ /* 0x000fea0003800000 */
.L_x_74175:
        /* <DEDUP_REMOVED lines=9> */
.L_x_74179:
[----:B------:R-:W-:Y:S02]  /*25860*/  IMAD.MOV.U32 R4, RZ, RZ, R30 ;  /* 0x000000ffff047224 */ /* 0x000fe400078e001e */
[----:B------:R-:W-:Y:S02]  /*25870*/  IMAD.MOV.U32 R17, RZ, RZ, R22 ;  /* 0x000000ffff117224 */ /* 0x000fe400078e0016 */
[----:B------:R-:W-:Y:S02]  /*25880*/  IMAD.MOV.U32 R30, RZ, RZ, R37 ;  /* 0x000000ffff1e7224 */ /* 0x000fe400078e0025 */
[----:B------:R-:W-:Y:S02]  /*25890*/  IMAD.MOV.U32 R22, RZ, RZ, R25 ;  /* 0x000000ffff167224 */ /* 0x000fe400078e0019 */
.L_x_74180:
[----:B------:R-:W-:Y:S05]  /*258a0*/  BSYNC B1 ;  /* 0x0000000000017941 */ /* 0x000fea0003800000 */
.L_x_74178:
        /* <DEDUP_REMOVED lines=9> */
.L_x_74182:
[----:B------:R-:W-:Y:S02]  /*25940*/  IMAD.MOV.U32 R25, RZ, RZ, R4 ;  /* 0x000000ffff197224 */ /* 0x000fe400078e0004 */
[----:B------:R-:W-:Y:S02]  /*25950*/  IMAD.MOV.U32 R21, RZ, RZ, R17 ;  /* 0x000000ffff157224 */ /* 0x000fe400078e0011 */
[----:B------:R-:W-:Y:S02]  /*25960*/  IMAD.MOV.U32 R4, RZ, RZ, R39 ;  /* 0x000000ffff047224 */ /* 0x000fe400078e0027 */
[----:B------:R-:W-:Y:S02]  /*25970*/  IMAD.MOV.U32 R17, RZ, RZ, R6 ;  /* 0x000000ffff117224 */ /* 0x000fe400078e0006 */
.L_x_74183:
[----:B------:R-:W-:Y:S05]  /*25980*/  BSYNC B1 ;  /* 0x0000000000017941 */ /* 0x000fea0003800000 */
.L_x_74181:
        /* <DEDUP_REMOVED lines=9> */
.L_x_74185:
[----:B------:R-:W-:Y:S02]  /*25a20*/  IMAD.MOV.U32 R27, RZ, RZ, R25 ;  /* 0x000000ffff1b7224 */ /* 0x000fe400078e0019 */
[----:B------:R-:W-:Y:S02]  /*25a30*/  IMAD.MOV.U32 R6, RZ, RZ, R21 ;  /* 0x000000ffff067224 */ /* 0x000fe400078e0015 */
[----:B------:R-:W-:Y:S02]  /*25a40*/  IMAD.MOV.U32 R25, RZ, RZ, R20 ;  /* 0x000000ffff197224 */ /* 0x000fe400078e0014 */
[----:B------:R-:W-:Y:S02]  /*25a50*/  IMAD.MOV.U32 R21, RZ, RZ, R18 ;  /* 0x000000ffff157224 */ /* 0x000fe400078e0012 */
.L_x_74186:
[----:B------:R-:W-:Y:S05]  /*25a60*/  BSYNC B1 ;  /* 0x0000000000017941 */ /* 0x000fea0003800000 */
.L_x_74184:
        /* <DEDUP_REMOVED lines=9> */
.L_x_74188:
[----:B------:R-:W-:Y:S01]  /*25b00*/  MOV R20, R27 ;  /* 0x0000001b00147202 */ /* 0x000fe20000000f00 */
[----:B------:R-:W-:Y:S02]  /*25b10*/  IMAD.MOV.U32 R18, RZ, RZ, R6 ;  /* 0x000000ffff127224 */ /* 0x000fe400078e0006 */
[----:B------:R-:W-:Y:S02]  /*25b20*/  IMAD.MOV.U32 R27, RZ, RZ, R24 ;  /* 0x000000ffff1b7224 */ /* 0x000fe400078e0018 */
[----:B------:R-:W-:Y:S02]  /*25b30*/  IMAD.MOV.U32 R6, RZ, RZ, R19 ;  /* 0x000000ffff067224 */ /* 0x000fe400078e0013 */
.L_x_74189:
[----:B------:R-:W-:Y:S05]  /*25b40*/  BSYNC B1 ;  /* 0x0000000000017941 */ /* 0x000fea0003800000 */
.L_x_74187:
        /* <DEDUP_REMOVED lines=16> */
.L_x_74191:
[----:B------:R-:W-:Y:S02]  /*25c50*/  IMAD.MOV.U32 R8, RZ, RZ, R3 ;  /* 0x000000ffff087224 */ /* 0x000fe400078e0003 */
[----:B------:R-:W-:Y:S02]  /*25c60*/  IMAD.MOV.U32 R12, RZ, RZ, R5 ;  /* 0x000000ffff0c7224 */ /* 0x000fe400078e0005 */
[----:B------:R-:W-:Y:S02]  /*25c70*/  IMAD.MOV.U32 R3, RZ, RZ, R28 ;  /* 0x000000ffff037224 */ /* 0x000fe400078e001c */
[----:B------:R-:W-:Y:S02]  /*25c80*/  IMAD.MOV.U32 R5, RZ, RZ, R26 ;  /* 0x000000ffff057224 */ /* 0x000fe400078e001a */
.L_x_74192:
[----:B------:R-:W-:Y:S05]  /*25c90*/  BSYNC B1 ;  /* 0x0000000000017941 */ /* 0x000fea0003800000 */
.L_x_74190:
        /* <DEDUP_REMOVED lines=9> */
.L_x_74194:
[----:B------:R-:W-:Y:S01]  /*25d30*/  MOV R19, R8 ;  /* 0x0000000800137202 */ /* 0x000fe20000000f00 */
[----:B------:R-:W-:Y:S02]  /*25d40*/  IMAD.MOV.U32 R29, RZ, RZ, R12 ;  /* 0x000000ffff1d7224 */ /* 0x000fe400078e000c */
[----:B------:R-:W-:Y:S02]  /*25d50*/  IMAD.MOV.U32 R8, RZ, RZ, R23 ;  /* 0x000000ffff087224 */ /* 0x000fe400078e0017 */
[----:B------:R-:W-:Y:S02]  /*25d60*/  IMAD.MOV.U32 R12, RZ, RZ, R16 ;  /* 0x000000ffff0c7224 */ /* 0x000fe400078e0010 */
.L_x_74195:
[----:B------:R-:W-:Y:S05]  /*25d70*/  BSYNC B1 ;  /* 0x0000000000017941 */ /* 0x000fea0003800000 */
.L_x_74193:
        /* <DEDUP_REMOVED lines=9> */
.L_x_74197:
[----:B------:R-:W-:Y:S01]  /*25e10*/  IMAD.MOV.U32 R23, RZ, RZ, R19 ;  /* 0x000000ffff177224 */ /* 0x000fe200078e0013 */
[----:B------:R-:W-:Y:S01]  /*25e20*/  MOV R16, R29 ;  /* 0x0000001d00107202 */ /* 0x000fe20000000f00 */
[----:B------:R-:W-:Y:S02]  /*25e30*/  IMAD.MOV.U32 R19, RZ, RZ, R30 ;  /* 0x000000ffff137224 */ /* 0x000fe400078e001e */
[----:B------:R-:W-:Y:S02]  /*25e40*/  IMAD.MOV.U32 R29, RZ, RZ, R22 ;  /* 0x000000ffff1d7224 */ /* 0x000fe400078e0016 */
.L_x_74198:
[----:B------:R-:W-:Y:S05]  /*25e50*/  BSYNC B1 ;  /* 0x0000000000017941 */ /* 0x000fea0003800000 */
.L_x_74196:
        /* <DEDUP_REMOVED lines=9> */
.L_x_74200:
[----:B------:R-:W-:Y:S01]  /*25ef0*/  IMAD.MOV.U32 R22, RZ, RZ, R23 ;  /* 0x000000ffff167224 */ /* 0x000fe200078e0017 */
[----:B------:R-:W-:Y:S01]  /*25f00*/  MOV R23, R4 ;  /* 0x0000000400177202 */ /* 0x000fe20000000f00 */
[----:B------:R-:W-:Y:S02]  /*25f10*/  IMAD.MOV.U32 R24, RZ, RZ, R16 ;  /* 0x000000ffff187224 */ /* 0x000fe400078e0010 */
[----:B------:R-:W-:Y:S02]  /*25f20*/  IMAD.MOV.U32 R16, RZ, RZ, R17 ;  /* 0x000000ffff107224 */ /* 0x000fe400078e0011 */
.L_x_74201:
[----:B------:R-:W-:Y:S05]  /*25f30*/  BSYNC B1 ;  /* 0x0000000000017941 */ /* 0x000fea0003800000 */
.L_x_74199:
        /* <DEDUP_REMOVED lines=9> */
.L_x_74203:
[----:B------:R-:W-:Y:S02]  /*25fd0*/  IMAD.MOV.U32 R4, RZ, RZ, R22 ;  /* 0x000000ffff047224 */ /* 0x000fe400078e0016 */
[----:B------:R-:W-:Y:S01]  /*25fe0*/  IMAD.MOV.U32 R17, RZ, RZ, R24 ;  /* 0x000000ffff117224 */ /* 0x000fe200078e0018 */
[----:B------:R-:W-:Y:S01]  /*25ff0*/  MOV R24, R21 ;  /* 0x0000001500187202 */ /* 0x000fe20000000f00 */
[----:B------:R-:W-:Y:S02]  /*26000*/  IMAD.MOV.U32 R22, RZ, RZ, R25 ;  /* 0x000000ffff167224 */ /* 0x000fe400078e0019 */
.L_x_74204:
[----:B------:R-:W-:Y:S05]  /*26010*/  BSYNC B1 ;  /* 0x0000000000017941 */ /* 0x000fea0003800000 */
.L_x_74202:
        /* <DEDUP_REMOVED lines=9> */
.L_x_74206:
[----:B------:R-:W-:Y:S02]  /*260b0*/  IMAD.MOV.U32 R21, RZ, RZ, R4 ;  /* 0x000000ffff157224 */ /* 0x000fe400078e0004 */
[----:B------:R-:W-:Y:S02]  /*260c0*/  IMAD.MOV.U32 R25, RZ, RZ, R17 ;  /* 0x000000ffff197224 */ /* 0x000fe400078e0011 */
[----:B------:R-:W-:Y:S02]  /*260d0*/  IMAD.MOV.U32 R4, RZ, RZ, R27 ;  /* 0x000000ffff047224 */ /* 0x000fe400078e001b */
[----:B------:R-:W-:Y:S02]  /*260e0*/  IMAD.MOV.U32 R17, RZ, RZ, R6 ;  /* 0x000000ffff117224 */ /* 0x000fe400078e0006 */
.L_x_74207:
[----:B------:R-:W-:Y:S05]  /*260f0*/  BSYNC B1 ;  /* 0x0000000000017941 */ /* 0x000fea0003800000 */
.L_x_74205:
        /* <DEDUP_REMOVED lines=9> */
.L_x_74209:
[----:B------:R-:W-:Y:S02]  /*26190*/  IMAD.MOV.U32 R6, RZ, RZ, R21 ;  /* 0x000000ffff067224 */ /* 0x000fe400078e0015 */
[----:B------:R-:W-:Y:S02]  /*261a0*/  IMAD.MOV.U32 R26, RZ, RZ, R25 ;  /* 0x000000ffff1a7224 */ /* 0x000fe400078e0019 */
[----:B------:R-:W-:Y:S02]  /*261b0*/  IMAD.MOV.U32 R21, RZ, RZ, R20 ;  /* 0x000000ffff157224 */ /* 0x000fe400078e0014 */
[----:B------:R-:W-:Y:S02]  /*261c0*/  IMAD.MOV.U32 R25, RZ, RZ, R18 ;  /* 0x000000ffff197224 */ /* 0x000fe400078e0012 */
.L_x_74210:
[----:B------:R-:W-:Y:S05]  /*261d0*/  BSYNC B1 ;  /* 0x0000000000017941 */ /* 0x000fea0003800000 */
.L_x_74208:
        /* <DEDUP_REMOVED lines=16> */
.L_x_74212:
[----:B------:R-:W-:Y:S02]  /*262e0*/  IMAD.MOV.U32 R18, RZ, RZ, R3 ;  /* 0x000000ffff127224 */ /* 0x000fe400078e0003 */
[----:B------:R-:W-:Y:S02]  /*262f0*/  IMAD.MOV.U32 R20, RZ, RZ, R5 ;  /* 0x000000ffff147224 */ /* 0x000fe400078e0005 */
[----:B------:R-:W-:Y:S02]  /*26300*/  IMAD.MOV.U32 R3, RZ, RZ, R8 ;  /* 0x000000ffff037224 */ /* 0x000fe400078e0008 */
[----:B------:R-:W-:Y:S02]  /*26310*/  IMAD.MOV.U32 R5, RZ, RZ, R12 ;  /* 0x000000ffff057224 */ /* 0x000fe400078e000c */
.L_x_74213:
[----:B------:R-:W-:Y:S05]  /*26320*/  BSYNC B1 ;  /* 0x0000000000017941 */ /* 0x000fea0003800000 */
.L_x_74211:
        /* <DEDUP_REMOVED lines=9> */
.L_x_74215:
[----:B------:R-:W-:Y:S02]  /*263c0*/  IMAD.MOV.U32 R8, RZ, RZ, R18 ;  /* 0x000000ffff087224 */ /* 0x000fe400078e0012 */
[----:B------:R-:W-:Y:S02]  /*263d0*/  IMAD.MOV.U32 R9, RZ, RZ, R20 ;  /* 0x000000ffff097224 */ /* 0x000fe400078e0014 */
[----:B------:R-:W-:Y:S02]  /*263e0*/  IMAD.MOV.U32 R18, RZ, RZ, R19 ;  /* 0x000000ffff127224 */ /* 0x000fe400078e0013 */
[----:B------:R-:W-:Y:S02]  /*263f0*/  IMAD.MOV.U32 R20, RZ, RZ, R29 ;  /* 0x000000ffff147224 */ /* 0x000fe400078e001d */
.L_x_74216:
[----:B------:R-:W-:Y:S05]  /*26400*/  BSYNC B1 ;  /* 0x0000000000017941 */ /* 0x000fea0003800000 */
.L_x_74214:
        /* <DEDUP_REMOVED lines=9> */
.L_x_74218:
[----:B------:R-:W-:Y:S02]  /*264a0*/  IMAD.MOV.U32 R13, RZ, RZ, R8 ;  /* 0x000000ffff0d7224 */ /* 0x000fe400078e0008 */
[----:B------:R-:W-:Y:S02]  /*264b0*/  IMAD.MOV.U32 R19, RZ, RZ, R9 ;  /* 0x000000ffff137224 */ /* 0x000fe400078e0009 */
[----:B------:R-:W-:Y:S02]  /*264c0*/  IMAD.MOV.U32 R8, RZ, RZ, R23 ;  /* 0x000000ffff087224 */ /* 0x000fe400078e0017 */
[----:B------:R-:W-:Y:S02]  /*264d0*/  IMAD.MOV.U32 R9, RZ, RZ, R16 ;  /* 0x000000ffff097224 */ /* 0x000fe400078e0010 */
.L_x_74219:
[----:B------:R-:W-:Y:S05]  /*264e0*/  BSYNC B1 ;  /* 0x0000000000017941 */ /* 0x000fea0003800000 */
.L_x_74217:
        /* <DEDUP_REMOVED lines=9> */
.L_x_74221:
[----:B------:R-:W-:Y:S01]  /*26580*/  MOV R23, R13 ;  /* 0x0000000d00177202 */ /* 0x000fe20000000f00 */
[----:B------:R-:W-:Y:S02]  /*26590*/  IMAD.MOV.U32 R12, RZ, RZ, R19 ;  /* 0x000000ffff0c7224 */ /* 0x000fe400078e0013 */
[----:B------:R-:W-:Y:S02]  /*265a0*/  IMAD.MOV.U32 R13, RZ, RZ, R22 ;  /* 0x000000ffff0d7224 */ /* 0x000fe400078e0016 */
[----:B------:R-:W-:Y:S02]  /*265b0*/  IMAD.MOV.U32 R19, RZ, RZ, R24 ;  /* 0x000000ffff137224 */ /* 0x000fe400078e0018 */
.L_x_74222:
[----:B------:R-:W-:Y:S05]  /*265c0*/  BSYNC B1 ;  /* 0x0000000000017941 */ /* 0x000fea0003800000 */
.L_x_74220:
        /* <DEDUP_REMOVED lines=9> */
.L_x_74224:
[----:B------:R-:W-:Y:S01]  /*26660*/  IMAD.MOV.U32 R16, RZ, RZ, R23 ;  /* 0x000000ffff107224 */ /* 0x000fe200078e0017 */
[----:B------:R-:W-:Y:S01]  /*26670*/  MOV R22, R12 ;  /* 0x0000000c00167202 */ /* 0x000fe20000000f00 */
[----:B------:R-:W-:Y:S02]  /*26680*/  IMAD.MOV.U32 R23, RZ, RZ, R4 ;  /* 0x000000ffff177224 */ /* 0x000fe400078e0004 */
[----:B------:R-:W-:Y:S02]  /*26690*/  IMAD.MOV.U32 R12, RZ, RZ, R17 ;  /* 0x000000ffff0c7224 */ /* 0x000fe400078e0011 */
.L_x_74225:
[----:B------:R-:W-:Y:S05]  /*266a0*/  BSYNC B1 ;  /* 0x0000000000017941 */ /* 0x000fea0003800000 */
.L_x_74223:
        /* <DEDUP_REMOVED lines=9> */
.L_x_74227:
[----:B------:R-:W-:Y:S01]  /*26740*/  IMAD.MOV.U32 R17, RZ, RZ, R16 ;  /* 0x000000ffff117224 */ /* 0x000fe200078e0010 */
[----:B------:R-:W-:Y:S01]  /*26750*/  MOV R16, R21 ;  /* 0x0000001500107202 */ /* 0x000fe20000000f00 */
[----:B------:R-:W-:Y:S02]  /*26760*/  IMAD.MOV.U32 R27, RZ, RZ, R22 ;  /* 0x000000ffff1b7224 */ /* 0x000fe400078e0016 */
[----:B------:R-:W-:Y:S02]  /*26770*/  IMAD.MOV.U32 R22, RZ, RZ, R25 ;  /* 0x000000ffff167224 */ /* 0x000fe400078e0019 */
.L_x_74228:
[----:B------:R-:W-:Y:S05]  /*26780*/  BSYNC B1 ;  /* 0x0000000000017941 */ /* 0x000fea0003800000 */
.L_x_74226:
        /* <DEDUP_REMOVED lines=9> */
.L_x_74230:
[----:B------:R-:W-:Y:S02]  /*26820*/  IMAD.MOV.U32 R4, RZ, RZ, R17 ;  /* 0x000000ffff047224 */ /* 0x000fe400078e0011 */
[----:B------:R-:W-:Y:S01]  /*26830*/  IMAD.MOV.U32 R21, RZ, RZ, R27 ;  /* 0x000000ffff157224 */ /* 0x000fe200078e001b */
[----:B------:R-:W-:Y:S01]  /*26840*/  MOV R27, R26 ;  /* 0x0000001a001b7202 */ /* 0x000fe20000000f00 */
[----:B------:R-:W-:Y:S02]  /*26850*/  IMAD.MOV.U32 R17, RZ, RZ, R6 ;  /* 0x000000ffff117224 */ /* 0x000fe400078e0006 */
.L_x_74231:
[----:B------:R-:W-:Y:S05]  /*26860*/  BSYNC B1 ;  /* 0x0000000000017941 */ /* 0x000fea0003800000 */
.L_x_74229:
        /* <DEDUP_REMOVED lines=16> */
.L_x_74233:
[----:B------:R-:W-:Y:S01]  /*26970*/  IMAD.MOV.U32 R6, RZ, RZ, R3 ;  /* 0x000000ffff067224 */ /* 0x000fe200078e0003 */
[----:B------:R-:W-:Y:S01]  /*26980*/  MOV R3, R18 ;  /* 0x0000001200037202 */ /* 0x000fe20000000f00 */
[----:B------:R-:W-:Y:S02]  /*26990*/  IMAD.MOV.U32 R10, RZ, RZ, R5 ;  /* 0x000000ffff0a7224 */ /* 0x000fe400078e0005 */
[----:B------:R-:W-:Y:S02]  /*269a0*/  IMAD.MOV.U32 R5, RZ, RZ, R20 ;  /* 0x000000ffff057224 */ /* 0x000fe400078e0014 */
.L_x_74234:
[----:B------:R-:W-:Y:S05]  /*269b0*/  BSYNC B1 ;  /* 0x0000000000017941 */ /* 0x000fea0003800000 */
.L_x_74232:
        /* <DEDUP_REMOVED lines=9> */
.L_x_74236:
[----:B------:R-:W-:Y:S02]  /*26a50*/  IMAD.MOV.U32 R14, RZ, RZ, R6 ;  /* 0x000000ffff0e7224 */ /* 0x000fe400078e0006 */
[----:B------:R-:W-:Y:S01]  /*26a60*/  IMAD.MOV.U32 R18, RZ, RZ, R10 ;  /* 0x000000ffff127224 */ /* 0x000fe200078e000a */
[----:B------:R-:W-:Y:S01]  /*26a70*/  MOV R10, R9 ;  /* 0x00000009000a7202 */ /* 0x000fe20000000f00 */
[----:B------:R-:W-:Y:S02]  /*26a80*/  IMAD.MOV.U32 R6, RZ, RZ, R8 ;  /* 0x000000ffff067224 */ /* 0x000fe400078e0008 */
.L_x_74237:
[----:B------:R-:W-:Y:S05]  /*26a90*/  BSYNC B1 ;  /* 0x0000000000017941 */ /* 0x000fea0003800000 */
.L_x_74235:
        /* <DEDUP_REMOVED lines=9> */
.L_x_74239:
[----:B------:R-:W-:Y:S02]  /*26b30*/  IMAD.MOV.U32 R8, RZ, RZ, R14 ;  /* 0x000000ffff087224 */ /* 0x000fe400078e000e */
[----:B------:R-:W-:Y:S02]  /*26b40*/  IMAD.MOV.U32 R9, RZ, RZ, R18 ;  /* 0x000000ffff097224 */ /* 0x000fe400078e0012 */
[----:B------:R-:W-:Y:S02]  /*26b50*/  IMAD.MOV.U32 R14, RZ, RZ, R13 ;  /* 0x000000ffff0e7224 */ /* 0x000fe400078e000d */
[----:B------:R-:W-:Y:S02]  /*26b60*/  IMAD.MOV.U32 R18, RZ, RZ, R19 ;  /* 0x000000ffff127224 */ /* 0x000fe400078e0013 */
.L_x_74240:
[----:B------:R-:W-:Y:S05]  /*26b70*/  BSYNC B1 ;  /* 0x0000000000017941 */ /* 0x000fea0003800000 */
.L_x_74238:
        /* <DEDUP_REMOVED lines=9> */
.L_x_74242:
[----:B------:R-:W-:Y:S02]  /*26c10*/  IMAD.MOV.U32 R13, RZ, RZ, R8 ;  /* 0x000000ffff0d7224 */ /* 0x000fe400078e0008 */
[----:B------:R-:W-:Y:S02]  /*26c20*/  IMAD.MOV.U32 R19, RZ, RZ, R9 ;  /* 0x000000ffff137224 */ /* 0x000fe400078e0009 */
[----:B------:R-:W-:Y:S02]  /*26c30*/  IMAD.MOV.U32 R8, RZ, RZ, R23 ;  /* 0x000000ffff087224 */ /* 0x000fe400078e0017 */
[----:B------:R-:W-:Y:S02]  /*26c40*/  IMAD.MOV.U32 R9, RZ, RZ, R12 ;  /* 0x000000ffff097224 */ /* 0x000fe400078e000c */
.L_x_74243:
[----:B------:R-:W-:Y:S05]  /*26c50*/  BSYNC B1 ;  /* 0x0000000000017941 */ /* 0x000fea0003800000 */
.L_x_74241:
        /* <DEDUP_REMOVED lines=9> */
.L_x_74245:
[----:B------:R-:W-:Y:S02]  /*26cf0*/  IMAD.MOV.U32 R12, RZ, RZ, R13 ;  /* 0x000000ffff0c7224 */ /* 0x000fe400078e000d */
[----:B------:R-:W-:Y:S02]  /*26d00*/  IMAD.MOV.U32 R20, RZ, RZ, R19 ;  /* 0x000000ffff147224 */ /* 0x000fe400078e0013 */
[----:B------:R-:W-:Y:S02]  /*26d10*/  IMAD.MOV.U32 R13, RZ, RZ, R16 ;  /* 0x000000ffff0d7224 */ /* 0x000fe400078e0010 */
[----:B------:R-:W-:Y:S02]  /*26d20*/  IMAD.MOV.U32 R19, RZ, RZ, R22 ;  /* 0x000000ffff137224 */ /* 0x000fe400078e0016 */
.L_x_74246:
[----:B------:R-:W-:Y:S05]  /*26d30*/  BSYNC B1 ;  /* 0x0000000000017941 */ /* 0x000fea0003800000 */
.L_x_74244:
        /* <DEDUP_REMOVED lines=9> */
.L_x_74248:
[----:B------:R-:W-:Y:S01]  /*26dd0*/  MOV R29, R12 ;  /* 0x0000000c001d7202 */ /* 0x000fe20000000f00 */
[----:B------:R-:W-:Y:S02]  /*26de0*/  IMAD.MOV.U32 R16, RZ, RZ, R20 ;  /* 0x000000ffff107224 */ /* 0x000fe400078e0014 */
[----:B------:R-:W-:Y:S02]  /*26df0*/  IMAD.MOV.U32 R12, RZ, RZ, R17 ;  /* 0x000000ffff0c7224 */ /* 0x000fe400078e0011 */
[----:B------:R-:W-:Y:S02]  /*26e00*/  IMAD.MOV.U32 R20, RZ, RZ, R27 ;  /* 0x000000ffff147224 */ /* 0x000fe400078e001b */
.L_x_74249:
[----:B------:R-:W-:Y:S05]  /*26e10*/  BSYNC B1 ;  /* 0x0000000000017941 */ /* 0x000fea0003800000 */
.L_x_74247:
        /* <DEDUP_REMOVED lines=9> */
.L_x_74251:
[----:B------:R-:W-:Y:S01]  /*26eb0*/  IMAD.MOV.U32 R30, RZ, RZ, R29 ;  /* 0x000000ffff1e7224 */ /* 0x000fe200078e001d */
[----:B------:R-:W-:Y:S01]  /*26ec0*/  MOV R17, R16 ;  /* 0x0000001000117202 */ /* 0x000fe20000000f00 */
[----:B------:R-:W-:Y:S02]  /*26ed0*/  IMAD.MOV.U32 R29, RZ, RZ, R4 ;  /* 0x000000ffff1d7224 */ /* 0x000fe400078e0004 */
[----:B------:R-:W-:Y:S02]  /*26ee0*/  IMAD.MOV.U32 R16, RZ, RZ, R21 ;  /* 0x000000ffff107224 */ /* 0x000fe400078e0015 */
.L_x_74252:
[----:B------:R-:W-:Y:S05]  /*26ef0*/  BSYNC B1 ;  /* 0x0000000000017941 */ /* 0x000fea0003800000 */
.L_x_74250:
        /* <DEDUP_REMOVED lines=16> */
.L_x_74254:
[----:B------:R-:W-:Y:S01]  /*27000*/  MOV R26, R3 ;  /* 0x00000003001a7202 */ /* 0x000fe20000000f00 */
[----:B------:R-:W-:Y:S02]  /*27010*/  IMAD.MOV.U32 R28, RZ, RZ, R5 ;  /* 0x000000ffff1c7224 */ /* 0x000fe400078e0005 */
[----:B------:R-:W-:Y:S02]  /*27020*/  IMAD.MOV.U32 R3, RZ, RZ, R6 ;  /* 0x000000ffff037224 */ /* 0x000fe400078e0006 */
[----:B------:R-:W-:Y:S02]  /*27030*/  IMAD.MOV.U32 R5, RZ, RZ, R10 ;  /* 0x000000ffff057224 */ /* 0x000fe400078e000a */
.L_x_74255:
[----:B------:R-:W-:Y:S05]  /*27040*/  BSYNC B1 ;  /* 0x0000000000017941 */ /* 0x000fea0003800000 */
.L_x_74253:
        /* <DEDUP_REMOVED lines=9> */
.L_x_74257:
[----:B------:R-:W-:Y:S01]  /*270e0*/  IMAD.MOV.U32 R27, RZ, RZ, R26 ;  /* 0x000000ffff1b7224 */ /* 0x000fe200078e001a */
[----:B------:R-:W-:Y:S01]  /*270f0*/  MOV R41, R28 ;  /* 0x0000001c00297202 */ /* 0x000fe20000000f00 */
[----:B------:R-:W-:Y:S02]  /*27100*/  IMAD.MOV.U32 R26, RZ, RZ, R14 ;  /* 0x000000ffff1a7224 */ /* 0x000fe400078e000e */
[----:B------:R-:W-:Y:S02]  /*27110*/  IMAD.MOV.U32 R28, RZ, RZ, R18 ;  /* 0x000000ffff1c7224 */ /* 0x000fe400078e0012 */
.L_x_74258:
[----:B------:R-:W-:Y:S05]  /*27120*/  BSYNC B1 ;  /* 0x0000000000017941 */ /* 0x000fea0003800000 */
.L_x_74256:
        /* <DEDUP_REMOVED lines=9> */
.L_x_74260:
[----:B------:R-:W-:Y:S01]  /*271c0*/  IMAD.MOV.U32 R38, RZ, RZ, R27 ;  /* 0x000000ffff267224 */ /* 0x000fe200078e001b */
[----:B------:R-:W-:Y:S01]  /*271d0*/  MOV R27, R8 ;  /* 0x00000008001b7202 */ /* 0x000fe20000000f00 */
[----:B------:R-:W-:Y:S02]  /*271e0*/  IMAD.MOV.U32 R39, RZ, RZ, R41 ;  /* 0x000000ffff277224 */ /* 0x000fe400078e0029 */
[----:B------:R-:W-:Y:S02]  /*271f0*/  IMAD.MOV.U32 R41, RZ, RZ, R9 ;  /* 0x000000ffff297224 */ /* 0x000fe400078e0009 */
.L_x_74261:
[----:B------:R-:W-:Y:S05]  /*27200*/  BSYNC B1 ;  /* 0x0000000000017941 */ /* 0x000fea0003800000 */
.L_x_74259:
        /* <DEDUP_REMOVED lines=9> */
.L_x_74263:
[----:B------:R-:W-:Y:S02]  /*272a0*/  IMAD.MOV.U32 R36, RZ, RZ, R38 ;  /* 0x000000ffff247224 */ /* 0x000fe400078e0026 */
[----:B------:R-:W-:Y:S01]  /*272b0*/  IMAD.MOV.U32 R37, RZ, RZ, R39 ;  /* 0x000000ffff257224 */ /* 0x000fe200078e0027 */
[----:B------:R-:W-:Y:S01]  /*272c0*/  MOV R39, R19 ;  /* 0x0000001300277202 */ /* 0x000fe20000000f00 */
[----:B------:R-:W-:Y:S02]  /*272d0*/  IMAD.MOV.U32 R38, RZ, RZ, R13 ;  /* 0x000000ffff267224 */ /* 0x000fe400078e000d */
.L_x_74264:
[----:B------:R-:W-:Y:S05]  /*272e0*/  BSYNC B1 ;  /* 0x0000000000017941 */ /* 0x000fea0003800000 */
.L_x_74262:
        /* <DEDUP_REMOVED lines=9> */
.L_x_74266:
[----:B------:R-:W-:Y:S02]  /*27380*/  IMAD.MOV.U32 R24, RZ, RZ, R36 ;  /* 0x000000ffff187224 */ /* 0x000fe400078e0024 */
[----:B------:R-:W-:Y:S02]  /*27390*/  IMAD.MOV.U32 R25, RZ, RZ, R37 ;  /* 0x000000ffff197224 */ /* 0x000fe400078e0025 */
[----:B------:R-:W-:Y:S02]  /*273a0*/  IMAD.MOV.U32 R36, RZ, RZ, R12 ;  /* 0x000000ffff247224 */ /* 0x000fe400078e000c */
[----:B------:R-:W-:Y:S02]  /*273b0*/  IMAD.MOV.U32 R37, RZ, RZ, R20 ;  /* 0x000000ffff257224 */ /* 0x000fe400078e0014 */
.L_x_74267:
[----:B------:R-:W-:Y:S05]  /*273c0*/  BSYNC B1 ;  /* 0x0000000000017941 */ /* 0x000fea0003800000 */
.L_x_74265:
        /* <DEDUP_REMOVED lines=9> */
.L_x_74269:
[----:B------:R-:W-:Y:S02]  /*27460*/  IMAD.MOV.U32 R23, RZ, RZ, R24 ;  /* 0x000000ffff177224 */ /* 0x000fe400078e0018 */
[----:B------:R-:W-:Y:S02]  /*27470*/  IMAD.MOV.U32 R22, RZ, RZ, R25 ;  /* 0x000000ffff167224 */ /* 0x000fe400078e0019 */
[----:B------:R-:W-:Y:S02]  /*27480*/  IMAD.MOV.U32 R24, RZ, RZ, R29 ;  /* 0x000000ffff187224 */ /* 0x000fe400078e001d */
[----:B------:R-:W-:Y:S02]  /*27490*/  IMAD.MOV.U32 R25, RZ, RZ, R16 ;  /* 0x000000ffff197224 */ /* 0x000fe400078e0010 */
.L_x_74270:
[----:B------:R-:W-:Y:S05]  /*274a0*/  BSYNC B1 ;  /* 0x0000000000017941 */ /* 0x000fea0003800000 */
.L_x_74268:
        /* <DEDUP_REMOVED lines=9> */
.L_x_74272:
[----:B------:R-:W-:Y:S02]  /*27540*/  IMAD.MOV.U32 R6, RZ, RZ, R23 ;  /* 0x000000ffff067224 */ /* 0x000fe400078e0017 */
[----:B------:R-:W-:Y:S02]  /*27550*/  IMAD.MOV.U32 R4, RZ, RZ, R22 ;  /* 0x000000ffff047224 */ /* 0x000fe400078e0016 */
[----:B------:R-:W-:Y:S02]  /*27560*/  IMAD.MOV.U32 R23, RZ, RZ, R30 ;  /* 0x000000ffff177224 */ /* 0x000fe400078e001e */
[----:B------:R-:W-:Y:S02]  /*27570*/  IMAD.MOV.U32 R22, RZ, RZ, R17 ;  /* 0x000000ffff167224 */ /* 0x000fe400078e0011 */
.L_x_74273:
[----:B------:R-:W-:Y:S05]  /*27580*/  BSYNC B1 ;  /* 0x0000000000017941 */ /* 0x000fea0003800000 */
.L_x_74271:
        /* <DEDUP_REMOVED lines=17> */
[----:B------:R-:W-:Y:S01]  /*276a0*/  @!P0 IMAD.MOV.U32 R5, RZ, RZ, R18 ;  /* 0x000000ffff058224 */ /* 0x000fe200078e0012 */
[----:B------:R-:W-:Y:S01]  /*276b0*/  FSEL R18, R2, R33, P2 ;  /* 0x0000002102127208 */ /* 0x000fe20001000000 */
        /* <DEDUP_REMOVED lines=12> */
.L_x_74275:
[----:B--234-:R-:W-:Y:S02]  /*27780*/  IMAD.MOV.U32 R34, RZ, RZ, R3 ;  /* 0x000000ffff227224 */ /* 0x01cfe400078e0003 */
[----:B------:R-:W-:Y:S02]  /*27790*/  IMAD.MOV.U32 R30, RZ, RZ, R5 ;  /* 0x000000ffff1e7224 */ /* 0x000fe400078e0005 */
[----:B------:R-:W-:Y:S02]  /*277a0*/  IMAD.MOV.U32 R3, RZ, RZ, R26 ;  /* 0x000000ffff037224 */ /* 0x000fe400078e001a */
[----:B------:R-:W-:Y:S02]  /*277b0*/  IMAD.MOV.U32 R5, RZ, RZ, R28 ;  /* 0x000000ffff057224 */ /* 0x000fe400078e001c */
.L_x_74276:
[----:B------:R-:W-:Y:S05]  /*277c0*/  BSYNC B1 ;  /* 0x0000000000017941 */ /* 0x000fea0003800000 */
.L_x_74274:
        /* <DEDUP_REMOVED lines=9> */
.L_x_74278:
[----:B------:R-:W-:Y:S02]  /*27860*/  IMAD.MOV.U32 R29, RZ, RZ, R34 ;  /* 0x000000ffff1d7224 */ /* 0x000fe400078e0022 */
[----:B------:R-:W-:Y:S02]  /*27870*/  IMAD.MOV.U32 R28, RZ, RZ, R30 ;  /* 0x000000ffff1c7224 */ /* 0x000fe400078e001e */
[----:B------:R-:W-:Y:S02]  /*27880*/  IMAD.MOV.U32 R34, RZ, RZ, R27 ;  /* 0x000000ffff227224 */ /* 0x000fe400078e001b */
[----:B------:R-:W-:Y:S02]  /*27890*/  IMAD.MOV.U32 R30, RZ, RZ, R41 ;  /* 0x000000ffff1e7224 */ /* 0x000fe400078e0029 */
.L_x_74279:
[----:B------:R-:W-:Y:S05]  /*278a0*/  BSYNC B1 ;  /* 0x0000000000017941 */ /* 0x000fea0003800000 */
.L_x_74277:
        /* <DEDUP_REMOVED lines=9> */
.L_x_74281:
[----:B------:R-:W-:Y:S01]  /*27940*/  MOV R27, R29 ;  /* 0x0000001d001b7202 */ /* 0x000fe20000000f00 */
[----:B------:R-:W-:Y:S02]  /*27950*/  IMAD.MOV.U32 R26, RZ, RZ, R28 ;  /* 0x000000ffff1a7224 */ /* 0x000fe400078e001c */
[----:B------:R-:W-:Y:S02]  /*27960*/  IMAD.MOV.U32 R29, RZ, RZ, R38 ;  /* 0x000000ffff1d7224 */ /* 0x000fe400078e0026 */
[----:B------:R-:W-:Y:S02]  /*27970*/  IMAD.MOV.U32 R28, RZ, RZ, R39 ;  /* 0x000000ffff1c7224 */ /* 0x000fe400078e0027 */
.L_x_74282:
[----:B------:R-:W-:Y:S05]  /*27980*/  BSYNC B1 ;  /* 0x0000000000017941 */ /* 0x000fea0003800000 */
.L_x_74280:
        /* <DEDUP_REMOVED lines=9> */
.L_x_74284:
[----:B------:R-:W-:Y:S01]  /*27a20*/  IMAD.MOV.U32 R7, RZ, RZ, R27 ;  /* 0x000000ffff077224 */ /* 0x000fe200078e001b */
[----:B------:R-:W-:Y:S01]  /*27a30*/  MOV R2, R26 ;  /* 0x0000001a00027202 */ /* 0x000fe20000000f00 */
[----:B------:R-:W-:Y:S02]  /*27a40*/  IMAD.MOV.U32 R27, RZ, RZ, R36 ;  /* 0x000000ffff1b7224 */ /* 0x000fe400078e0024 */
[----:B------:R-:W-:Y:S02]  /*27a50*/  IMAD.MOV.U32 R26, RZ, RZ, R37 ;  /* 0x000000ffff1a7224 */ /* 0x000fe400078e0025 */
.L_x_74285:
[----:B------:R-:W-:Y:S05]  /*27a60*/  BSYNC B1 ;  /* 0x0000000000017941 */ /* 0x000fea0003800000 */
.L_x_74283:
        /* <DEDUP_REMOVED lines=9> */
.L_x_74287:
[----:B------:R-:W-:Y:S01]  /*27b00*/  IMAD.MOV.U32 R36, RZ, RZ, R7 ;  /* 0x000000ffff247224 */ /* 0x000fe200078e0007 */
[----:B------:R-:W-:Y:S01]  /*27b10*/  MOV R7, R24 ;  /* 0x0000001800077202 */ /* 0x000fe20000000f00 */
[----:B------:R-:W-:Y:S02]  /*27b20*/  IMAD.MOV.U32 R31, RZ, RZ, R2 ;  /* 0x000000ffff1f7224 */ /* 0x000fe400078e0002 */
[----:B------:R-:W-:Y:S02]  /*27b30*/  IMAD.MOV.U32 R2, RZ, RZ, R25 ;  /* 0x000000ffff027224 */ /* 0x000fe400078e0019 */
.L_x_74288:
[----:B------:R-:W-:Y:S05]  /*27b40*/  BSYNC B1 ;  /* 0x0000000000017941 */ /* 0x000fea0003800000 */
.L_x_74286:
        /* <DEDUP_REMOVED lines=9> */
.L_x_74290:
[----:B------:R-:W-:Y:S02]  /*27be0*/  IMAD.MOV.U32 R37, RZ, RZ, R36 ;  /* 0x000000ffff257224 */ /* 0x000fe400078e0024 */
[----:B------:R-:W-:Y:S01]  /*27bf0*/  IMAD.MOV.U32 R25, RZ, RZ, R31 ;  /* 0x000000ffff197224 */ /* 0x000fe200078e001f */
[----:B------:R-:W-:Y:S01]  /*27c00*/  MOV R31, R22 ;  /* 0x00000016001f7202 */ /* 0x000fe20000000f00 */
[----:B------:R-:W-:Y:S02]  /*27c10*/  IMAD.MOV.U32 R36, RZ, RZ, R23 ;  /* 0x000000ffff247224 */ /* 0x000fe400078e0017 */
.L_x_74291:
[----:B------:R-:W-:Y:S05]  /*27c20*/  BSYNC B1 ;  /* 0x0000000000017941 */ /* 0x000fea0003800000 */
.L_x_74289:
        /* <DEDUP_REMOVED lines=9> */
.L_x_74293:
[----:B------:R-:W-:Y:S02]  /*27cc0*/  IMAD.MOV.U32 R23, RZ, RZ, R37 ;  /* 0x000000ffff177224 */ /* 0x000fe400078e0025 */
[----:B------:R-:W-:Y:S02]  /*27cd0*/  IMAD.MOV.U32 R22, RZ, RZ, R25 ;  /* 0x000000ffff167224 */ /* 0x000fe400078e0019 */
[----:B------:R-:W-:Y:S02]  /*27ce0*/  IMAD.MOV.U32 R37, RZ, RZ, R6 ;  /* 0x000000ffff257224 */ /* 0x000fe400078e0006 */
[----:B------:R-:W-:Y:S02]  /*27cf0*/  IMAD.MOV.U32 R25, RZ, RZ, R4 ;  /* 0x000000ffff197224 */ /* 0x000fe400078e0004 */
.L_x_74294:
[----:B------:R-:W-:Y:S05]  /*27d00*/  BSYNC B1 ;  /* 0x0000000000017941 */ /* 0x000fea0003800000 */
.L_x_74292:
        /* <DEDUP_REMOVED lines=16> */
.L_x_74296:
[----:B------:R-:W-:Y:S02]  /*27e10*/  IMAD.MOV.U32 R6, RZ, RZ, R3 ;  /* 0x000000ffff067224 */ /* 0x000fe400078e0003 */
[----:B------:R-:W-:Y:S01]  /*27e20*/  IMAD.MOV.U32 R4, RZ, RZ, R5 ;  /* 0x000000ffff047224 */ /* 0x000fe200078e0005 */
[----:B------:R-:W-:Y:S01]  /*27e30*/  MOV R5, R30 ;  /* 0x0000001e00057202 */ /* 0x000fe20000000f00 */
[----:B------:R-:W-:Y:S02]  /*27e40*/  IMAD.MOV.U32 R3, RZ, RZ, R34 ;  /* 0x000000ffff037224 */ /* 0x000fe400078e0022 */
.L_x_74297:
[----:B------:R-:W-:Y:S05]  /*27e50*/  BSYNC B1 ;  /* 0x0000000000017941 */ /* 0x000fea0003800000 */
.L_x_74295:
        /* <DEDUP_REMOVED lines=9> */
.L_x_74299:
[----:B------:R-:W-:Y:S02]  /*27ef0*/  IMAD.MOV.U32 R24, RZ, RZ, R6 ;  /* 0x000000ffff187224 */ /* 0x000fe400078e0006 */
[----:B------:R-:W-:Y:S02]  /*27f00*/  IMAD.MOV.U32 R19, RZ, RZ, R4 ;  /* 0x000000ffff137224 */ /* 0x000fe400078e0004 */
[----:B------:R-:W-:Y:S02]  /*27f10*/  IMAD.MOV.U32 R6, RZ, RZ, R29 ;  /* 0x000000ffff067224 */ /* 0x000fe400078e001d */
[----:B------:R-:W-:Y:S02]  /*27f20*/  IMAD.MOV.U32 R4, RZ, RZ, R28 ;  /* 0x000000ffff047224 */ /* 0x000fe400078e001c */
.L_x_74300:
[----:B------:R-:W-:Y:S05]  /*27f30*/  BSYNC B1 ;  /* 0x0000000000017941 */ /* 0x000fea0003800000 */
.L_x_74298:
        /* <DEDUP_REMOVED lines=9> */
.L_x_74302:
[----:B------:R-:W-:Y:S02]  /*27fd0*/  IMAD.MOV.U32 R28, RZ, RZ, R24 ;  /* 0x000000ffff1c7224 */ /* 0x000fe400078e0018 */
[----:B------:R-:W-:Y:S02]  /*27fe0*/  IMAD.MOV.U32 R29, RZ, RZ, R19 ;  /* 0x000000ffff1d7224 */ /* 0x000fe400078e0013 */
[----:B------:R-:W-:Y:S02]  /*27ff0*/  IMAD.MOV.U32 R24, RZ, RZ, R27 ;  /* 0x000000ffff187224 */ /* 0x000fe400078e001b */
[----:B------:R-:W-:Y:S02]  /*28000*/  IMAD.MOV.U32 R19, RZ, RZ, R26 ;  /* 0x000000ffff137224 */ /* 0x000fe400078e001a */
.L_x_74303:
[----:B------:R-:W-:Y:S05]  /*28010*/  BSYNC B1 ;  /* 0x0000000000017941 */ /* 0x000fea0003800000 */
.L_x_74301:
        /* <DEDUP_REMOVED lines=9> */
.L_x_74305:
[----:B------:R-:W-:Y:S02]  /*280b0*/  IMAD.MOV.U32 R27, RZ, RZ, R28 ;  /* 0x000000ffff1b7224 */ /* 0x000fe400078e001c */
[----:B------:R-:W-:Y:S02]  /*280c0*/  IMAD.MOV.U32 R26, RZ, RZ, R29 ;  /* 0x000000ffff1a7224 */ /* 0x000fe400078e001d */
[----:B------:R-:W-:Y:S02]  /*280d0*/  IMAD.MOV.U32 R28, RZ, RZ, R7 ;  /* 0x000000ffff1c7224 */ /* 0x000fe400078e0007 */
[----:B------:R-:W-:Y:S02]  /*280e0*/  IMAD.MOV.U32 R29, RZ, RZ, R2 ;  /* 0x000000ffff1d7224 */ /* 0x000fe400078e0002 */
.L_x_74306:
[----:B------:R-:W-:Y:S05]  /*280f0*/  BSYNC B1 ;  /* 0x0000000000017941 */ /* 0x000fea0003800000 */
.L_x_74304:
        /* <DEDUP_REMOVED lines=9> */
.L_x_74308:
[----:B------:R-:W-:Y:S01]  /*28190*/  MOV R30, R27 ;  /* 0x0000001b001e7202 */ /* 0x000fe20000000f00 */
[----:B------:R-:W-:Y:S02]  /*281a0*/  IMAD.MOV.U32 R2, RZ, RZ, R26 ;  /* 0x000000ffff027224 */ /* 0x000fe400078e001a */
[----:B------:R-:W-:Y:S02]  /*281b0*/  IMAD.MOV.U32 R27, RZ, RZ, R36 ;  /* 0x000000ffff1b7224 */ /* 0x000fe400078e0024 */
[----:B------:R-:W-:Y:S02]  /*281c0*/  IMAD.MOV.U32 R26, RZ, RZ, R31 ;  /* 0x000000ffff1a7224 */ /* 0x000fe400078e001f */
.L_x_74309:
[----:B------:R-:W-:Y:S05]  /*281d0*/  BSYNC B1 ;  /* 0x0000000000017941 */ /* 0x000fea0003800000 */
.L_x_74307:
        /* <DEDUP_REMOVED lines=9> */
.L_x_74311:
[----:B------:R-:W-:Y:S01]  /*28270*/  IMAD.MOV.U32 R34, RZ, RZ, R30 ;  /* 0x000000ffff227224 */ /* 0x000fe200078e001e */
[----:B------:R-:W-:Y:S01]  /*28280*/  MOV R7, R2 ;  /* 0x0000000200077202 */ /* 0x000fe20000000f00 */
[----:B------:R-:W-:Y:S02]  /*28290*/  IMAD.MOV.U32 R30, RZ, RZ, R37 ;  /* 0x000000ffff1e7224 */ /* 0x000fe400078e0025 */
[----:B------:R-:W-:Y:S02]  /*282a0*/  IMAD.MOV.U32 R2, RZ, RZ, R25 ;  /* 0x000000ffff027224 */ /* 0x000fe400078e0019 */
.L_x_74312:
[----:B------:R-:W-:Y:S05]  /*282b0*/  BSYNC B1 ;  /* 0x0000000000017941 */ /* 0x000fea0003800000 */
.L_x_74310:
        /* <DEDUP_REMOVED lines=9> */
.L_x_74314:
[----:B------:R-:W-:Y:S01]  /*28350*/  IMAD.MOV.U32 R31, RZ, RZ, R34 ;  /* 0x000000ffff1f7224 */ /* 0x000fe200078e0022 */
[----:B------:R-:W-:Y:S01]  /*28360*/  MOV R34, R23 ;  /* 0x0000001700227202 */ /* 0x000fe20000000f00 */
[----:B------:R-:W-:Y:S02]  /*28370*/  IMAD.MOV.U32 R25, RZ, RZ, R7 ;  /* 0x000000ffff197224 */ /* 0x000fe400078e0007 */
[----:B------:R-:W-:Y:S02]  /*28380*/  IMAD.MOV.U32 R7, RZ, RZ, R22 ;  /* 0x000000ffff077224 */ /* 0x000fe400078e0016 */
.L_x_74315:
[----:B------:R-:W-:Y:S05]  /*28390*/  BSYNC B1 ;  /* 0x0000000000017941 */ /* 0x000fea0003800000 */
.L_x_74313:
        /* <DEDUP_REMOVED lines=16> */
.L_x_74317:
[----:B------:R-:W-:Y:S01]  /*284a0*/  IMAD.MOV.U32 R12, RZ, RZ, R3 ;  /* 0x000000ffff0c7224 */ /* 0x000fe200078e0003 */
[----:B------:R-:W-:Y:S01]  /*284b0*/  MOV R8, R5 ;  /* 0x0000000500087202 */ /* 0x000fe20000000f00 */
[----:B------:R-:W-:Y:S02]  /*284c0*/  IMAD.MOV.U32 R3, RZ, RZ, R6 ;  /* 0x000000ffff037224 */ /* 0x000fe400078e0006 */
[----:B------:R-:W-:Y:S02]  /*284d0*/  IMAD.MOV.U32 R5, RZ, RZ, R4 ;  /* 0x000000ffff057224 */ /* 0x000fe400078e0004 */
.L_x_74318:
[----:B------:R-:W-:Y:S05]  /*284e0*/  BSYNC B1 ;  /* 0x0000000000017941 */ /* 0x000fea0003800000 */
.L_x_74316:
        /* <DEDUP_REMOVED lines=9> */
.L_x_74320:
[----:B------:R-:W-:Y:S01]  /*28580*/  IMAD.MOV.U32 R23, RZ, RZ, R12 ;  /* 0x000000ffff177224 */ /* 0x000fe200078e000c */
[----:B------:R-:W-:Y:S01]  /*28590*/  MOV R12, R24 ;  /* 0x00000018000c7202 */ /* 0x000fe20000000f00 */
[----:B------:R-:W-:Y:S02]  /*285a0*/  IMAD.MOV.U32 R4, RZ, RZ, R8 ;  /* 0x000000ffff047224 */ /* 0x000fe400078e0008 */
[----:B------:R-:W-:Y:S02]  /*285b0*/  IMAD.MOV.U32 R8, RZ, RZ, R19 ;  /* 0x000000ffff087224 */ /* 0x000fe400078e0013 */
.L_x_74321:
[----:B------:R-:W-:Y:S05]  /*285c0*/  BSYNC B1 ;  /* 0x0000000000017941 */ /* 0x000fea0003800000 */
.L_x_74319:
        /* <DEDUP_REMOVED lines=9> */
.L_x_74323:
[----:B------:R-:W-:Y:S02]  /*28660*/  IMAD.MOV.U32 R6, RZ, RZ, R23 ;  /* 0x000000ffff067224 */ /* 0x000fe400078e0017 */
[----:B------:R-:W-:Y:S01]  /*28670*/  IMAD.MOV.U32 R19, RZ, RZ, R4 ;  /* 0x000000ffff137224 */ /* 0x000fe200078e0004 */
[----:B------:R-:W-:Y:S01]  /*28680*/  MOV R4, R29 ;  /* 0x0000001d00047202 */ /* 0x000fe20000000f00 */
[----:B------:R-:W-:Y:S02]  /*28690*/  IMAD.MOV.U32 R23, RZ, RZ, R28 ;  /* 0x000000ffff177224 */ /* 0x000fe400078e001c */
.L_x_74324:
[----:B------:R-:W-:Y:S05]  /*286a0*/  BSYNC B1 ;  /* 0x0000000000017941 */ /* 0x000fea0003800000 */
.L_x_74322:
        /* <DEDUP_REMOVED lines=9> */
.L_x_74326:
[----:B------:R-:W-:Y:S02]  /*28740*/  IMAD.MOV.U32 R35, RZ, RZ, R6 ;  /* 0x000000ffff237224 */ /* 0x000fe400078e0006 */
[----:B------:R-:W-:Y:S02]  /*28750*/  IMAD.MOV.U32 R29, RZ, RZ, R19 ;  /* 0x000000ffff1d7224 */ /* 0x000fe400078e0013 */
[----:B------:R-:W-:Y:S02]  /*28760*/  IMAD.MOV.U32 R6, RZ, RZ, R27 ;  /* 0x000000ffff067224 */ /* 0x000fe400078e001b */
[----:B------:R-:W-:Y:S02]  /*28770*/  IMAD.MOV.U32 R19, RZ, RZ, R26 ;  /* 0x000000ffff137224 */ /* 0x000fe400078e001a */
.L_x_74327:
[----:B------:R-:W-:Y:S05]  /*28780*/  BSYNC B1 ;  /* 0x0000000000017941 */ /* 0x000fea0003800000 */
.L_x_74325:
        /* <DEDUP_REMOVED lines=9> */
.L_x_74329:
[----:B------:R-:W-:Y:S02]  /*28820*/  IMAD.MOV.U32 R27, RZ, RZ, R35 ;  /* 0x000000ffff1b7224 */ /* 0x000fe400078e0023 */
[----:B------:R-:W-:Y:S02]  /*28830*/  IMAD.MOV.U32 R22, RZ, RZ, R29 ;  /* 0x000000ffff167224 */ /* 0x000fe400078e001d */
[----:B------:R-:W-:Y:S02]  /*28840*/  IMAD.MOV.U32 R35, RZ, RZ, R30 ;  /* 0x000000ffff237224 */ /* 0x000fe400078e001e */
[----:B------:R-:W-:Y:S02]  /*28850*/  IMAD.MOV.U32 R29, RZ, RZ, R2 ;  /* 0x000000ffff1d7224 */ /* 0x000fe400078e0002 */
.L_x_74330:
[----:B------:R-:W-:Y:S05]  /*28860*/  BSYNC B1 ;  /* 0x0000000000017941 */ /* 0x000fea0003800000 */
.L_x_74328:
        /* <DEDUP_REMOVED lines=9> */
.L_x_74332:
[----:B------:R-:W-:Y:S02]  /*28900*/  IMAD.MOV.U32 R24, RZ, RZ, R27 ;  /* 0x000000ffff187224 */ /* 0x000fe400078e001b */
[----:B------:R-:W-:Y:S02]  /*28910*/  IMAD.MOV.U32 R2, RZ, RZ, R22 ;  /* 0x000000ffff027224 */ /* 0x000fe400078e0016 */
[----:B------:R-:W-:Y:S02]  /*28920*/  IMAD.MOV.U32 R27, RZ, RZ, R34 ;  /* 0x000000ffff1b7224 */ /* 0x000fe400078e0022 */
[----:B------:R-:W-:Y:S02]  /*28930*/  IMAD.MOV.U32 R22, RZ, RZ, R7 ;  /* 0x000000ffff167224 */ /* 0x000fe400078e0007 */
.L_x_74333:
[----:B------:R-:W-:Y:S05]  /*28940*/  BSYNC B1 ;  /* 0x0000000000017941 */ /* 0x000fea0003800000 */
.L_x_74331:
        /* <DEDUP_REMOVED lines=9> */
.L_x_74335:
[----:B------:R-:W-:Y:S01]  /*289e0*/  MOV R26, R24 ;  /* 0x00000018001a7202 */ /* 0x000fe20000000f00 */
[----:B------:R-:W-:Y:S02]  /*289f0*/  IMAD.MOV.U32 R7, RZ, RZ, R2 ;  /* 0x000000ffff077224 */ /* 0x000fe400078e0002 */
[----:B------:R-:W-:Y:S02]  /*28a00*/  IMAD.MOV.U32 R24, RZ, RZ, R31 ;  /* 0x000000ffff187224 */ /* 0x000fe400078e001f */
[----:B------:R-:W-:Y:S02]  /*28a10*/  IMAD.MOV.U32 R2, RZ, RZ, R25 ;  /* 0x000000ffff027224 */ /* 0x000fe400078e0019 */
.L_x_74336:
[----:B------:R-:W-:Y:S05]  /*28a20*/  BSYNC B1 ;  /* 0x0000000000017941 */ /* 0x000fea0003800000 */
.L_x_74334:
        /* <DEDUP_REMOVED lines=16> */
.L_x_74338:
[----:B------:R-:W-:Y:S02]  /*28b30*/  IMAD.MOV.U32 R28, RZ, RZ, R3 ;  /* 0x000000ffff1c7224 */ /* 0x000fe400078e0003 */
[----:B------:R-:W-:Y:S02]  /*28b40*/  IMAD.MOV.U32 R9, RZ, RZ, R5 ;  /* 0x000000ffff097224 */ /* 0x000fe400078e0005 */
[----:B------:R-:W-:Y:S02]  /*28b50*/  IMAD.MOV.U32 R3, RZ, RZ, R12 ;  /* 0x000000ffff037224 */ /* 0x000fe400078e000c */
[----:B------:R-:W-:Y:S02]  /*28b60*/  IMAD.MOV.U32 R5, RZ, RZ, R8 ;  /* 0x000000ffff057224 */ /* 0x000fe400078e0008 */
.L_x_74339:
[----:B------:R-:W-:Y:S05]  /*28b70*/  BSYNC B1 ;  /* 0x0000000000017941 */ /* 0x000fea0003800000 */
.L_x_74337:
        /* <DEDUP_REMOVED lines=9> */
.L_x_74341:
[----:B------:R-:W-:Y:S01]  /*28c10*/  MOV R13, R28 ;  /* 0x0000001c000d7202 */ /* 0x000fe20000000f00 */
[----:B------:R-:W-:Y:S02]  /*28c20*/  IMAD.MOV.U32 R8, RZ, RZ, R9 ;  /* 0x000000ffff087224 */ /* 0x000fe400078e0009 */
[----:B------:R-:W-:Y:S02]  /*28c30*/  IMAD.MOV.U32 R28, RZ, RZ, R23 ;  /* 0x000000ffff1c7224 */ /* 0x000fe400078e0017 */
[----:B------:R-:W-:Y:S02]  /*28c40*/  IMAD.MOV.U32 R9, RZ, RZ, R4 ;  /* 0x000000ffff097224 */ /* 0x000fe400078e0004 */
.L_x_74342:
[----:B------:R-:W-:Y:S05]  /*28c50*/  BSYNC B1 ;  /* 0x0000000000017941 */ /* 0x000fea0003800000 */
.L_x_74340:
        /* <DEDUP_REMOVED lines=9> */
.L_x_74344:
[----:B------:R-:W-:Y:S01]  /*28cf0*/  IMAD.MOV.U32 R12, RZ, RZ, R13 ;  /* 0x000000ffff0c7224 */ /* 0x000fe200078e000d */
[----:B------:R-:W-:Y:S01]  /*28d00*/  MOV R4, R8 ;  /* 0x0000000800047202 */ /* 0x000fe20000000f00 */
[----:B------:R-:W-:Y:S02]  /*28d10*/  IMAD.MOV.U32 R13, RZ, RZ, R6 ;  /* 0x000000ffff0d7224 */ /* 0x000fe400078e0006 */
[----:B------:R-:W-:Y:S02]  /*28d20*/  IMAD.MOV.U32 R8, RZ, RZ, R19 ;  /* 0x000000ffff087224 */ /* 0x000fe400078e0013 */
.L_x_74345:
[----:B------:R-:W-:Y:S05]  /*28d30*/  BSYNC B1 ;  /* 0x0000000000017941 */ /* 0x000fea0003800000 */
.L_x_74343:
        /* <DEDUP_REMOVED lines=9> */
.L_x_74347:
[----:B------:R-:W-:Y:S01]  /*28dd0*/  IMAD.MOV.U32 R6, RZ, RZ, R12 ;  /* 0x000000ffff067224 */ /* 0x000fe200078e000c */
[----:B------:R-:W-:Y:S01]  /*28de0*/  MOV R12, R35 ;  /* 0x00000023000c7202 */ /* 0x000fe20000000f00 */
[----:B------:R-:W-:Y:S02]  /*28df0*/  IMAD.MOV.U32 R19, RZ, RZ, R4 ;  /* 0x000000ffff137224 */ /* 0x000fe400078e0004 */
[----:B------:R-:W-:Y:S02]  /*28e00*/  IMAD.MOV.U32 R4, RZ, RZ, R29 ;  /* 0x000000ffff047224 */ /* 0x000fe400078e001d */
.L_x_74348:
[----:B------:R-:W-:Y:S05]  /*28e10*/  BSYNC B1 ;  /* 0x0000000000017941 */ /* 0x000fea0003800000 */
.L_x_74346:
        /* <DEDUP_REMOVED lines=9> */
.L_x_74350:
[----:B------:R-:W-:Y:S02]  /*28eb0*/  IMAD.MOV.U32 R25, RZ, RZ, R6 ;  /* 0x000000ffff197224 */ /* 0x000fe400078e0006 */
[----:B------:R-:W-:Y:S01]  /*28ec0*/  IMAD.MOV.U32 R23, RZ, RZ, R19 ;  /* 0x000000ffff177224 */ /* 0x000fe200078e0013 */
[----:B------:R-:W-:Y:S01]  /*28ed0*/  MOV R19, R22 ;  /* 0x0000001600137202 */ /* 0x000fe20000000f00 */
[----:B------:R-:W-:Y:S02]  /*28ee0*/  IMAD.MOV.U32 R6, RZ, RZ, R27 ;  /* 0x000000ffff067224 */ /* 0x000fe400078e001b */
.L_x_74351:
[----:B------:R-:W-:Y:S05]  /*28ef0*/  BSYNC B1 ;  /* 0x0000000000017941 */ /* 0x000fea0003800000 */
.L_x_74349:
        /* <DEDUP_REMOVED lines=9> */
.L_x_74353:
[----:B------:R-:W-:Y:S02]  /*28f90*/  IMAD.MOV.U32 R27, RZ, RZ, R25 ;  /* 0x000000ffff1b7224 */ /* 0x000fe400078e0019 */
[----:B------:R-:W-:Y:S02]  /*28fa0*/  IMAD.MOV.U32 R22, RZ, RZ, R23 ;  /* 0x000000ffff167224 */ /* 0x000fe400078e0017 */
[----:B------:R-:W-:Y:S02]  /*28fb0*/  IMAD.MOV.U32 R25, RZ, RZ, R24 ;  /* 0x000000ffff197224 */ /* 0x000fe400078e0018 */
[----:B------:R-:W-:Y:S02]  /*28fc0*/  IMAD.MOV.U32 R23, RZ, RZ, R2 ;  /* 0x000000ffff177224 */ /* 0x000fe400078e0002 */
.L_x_74354:
[----:B------:R-:W-:Y:S05]  /*28fd0*/  BSYNC B1 ;  /* 0x0000000000017941 */ /* 0x000fea0003800000 */
.L_x_74352:
        /* <DEDUP_REMOVED lines=9> */
.L_x_74356:
[----:B------:R-:W-:Y:S02]  /*29070*/  IMAD.MOV.U32 R24, RZ, RZ, R27 ;  /* 0x000000ffff187224 */ /* 0x000fe400078e001b */
[----:B------:R-:W-:Y:S02]  /*29080*/  IMAD.MOV.U32 R2, RZ, RZ, R22 ;  /* 0x000000ffff027224 */ /* 0x000fe400078e0016 */
[----:B------:R-:W-:Y:S02]  /*29090*/  IMAD.MOV.U32 R27, RZ, RZ, R26 ;  /* 0x000000ffff1b7224 */ /* 0x000fe400078e001a */
[----:B------:R-:W-:Y:S02]  /*290a0*/  IMAD.MOV.U32 R22, RZ, RZ, R7 ;  /* 0x000000ffff167224 */ /* 0x000fe400078e0007 */
.L_x_74357:
[----:B------:R-:W-:Y:S05]  /*290b0*/  BSYNC B1 ;  /* 0x0000000000017941 */ /* 0x000fea0003800000 */
.L_x_74355:
        /* <DEDUP_REMOVED lines=16> */
.L_x_74359:
[----:B------:R-:W-:Y:S02]  /*291c0*/  IMAD.MOV.U32 R10, RZ, RZ, R3 ;  /* 0x000000ffff0a7224 */ /* 0x000fe400078e0003 */
[----:B------:R-:W-:Y:S02]  /*291d0*/  IMAD.MOV.U32 R7, RZ, RZ, R5 ;  /* 0x000000ffff077224 */ /* 0x000fe400078e0005 */
[----:B------:R-:W-:Y:S02]  /*291e0*/  IMAD.MOV.U32 R3, RZ, RZ, R28 ;  /* 0x000000ffff037224 */ /* 0x000fe400078e001c */
[----:B------:R-:W-:Y:S02]  /*291f0*/  IMAD.MOV.U32 R5, RZ, RZ, R9 ;  /* 0x000000ffff057224 */ /* 0x000fe400078e0009 */
.L_x_74360:
[----:B------:R-:W-:Y:S05]  /*29200*/  BSYNC B1 ;  /* 0x0000000000017941 */ /* 0x000fea0003800000 */
.L_x_74358:
        /* <DEDUP_REMOVED lines=9> */
.L_x_74362:
[----:B------:R-:W-:Y:S02]  /*292a0*/  IMAD.MOV.U32 R9, RZ, RZ, R10 ;  /* 0x000000ffff097224 */ /* 0x000fe400078e000a */
[----:B------:R-:W-:Y:S02]  /*292b0*/  IMAD.MOV.U32 R29, RZ, RZ, R7 ;  /* 0x000000ffff1d7224 */ /* 0x000fe400078e0007 */
[----:B------:R-:W-:Y:S02]  /*292c0*/  IMAD.MOV.U32 R10, RZ, RZ, R13 ;  /* 0x000000ffff0a7224 */ /* 0x000fe400078e000d */
[----:B------:R-:W-:Y:S02]  /*292d0*/  IMAD.MOV.U32 R7, RZ, RZ, R8 ;  /* 0x000000ffff077224 */ /* 0x000fe400078e0008 */
.L_x_74363:
[----:B------:R-:W-:Y:S05]  /*292e0*/  BSYNC B1 ;  /* 0x0000000000017941 */ /* 0x000fea0003800000 */
.L_x_74361:
        /* <DEDUP_REMOVED lines=9> */
.L_x_74365:
[----:B------:R-:W-:Y:S02]  /*29380*/  IMAD.MOV.U32 R13, RZ, RZ, R9 ;  /* 0x000000ffff0d7224 */ /* 0x000fe400078e0009 */
[----:B------:R-:W-:Y:S02]  /*29390*/  IMAD.MOV.U32 R8, RZ, RZ, R29 ;  /* 0x000000ffff087224 */ /* 0x000fe400078e001d */
[----:B------:R-:W-:Y:S02]  /*293a0*/  IMAD.MOV.U32 R9, RZ, RZ, R12 ;  /* 0x000000ffff097224 */ /* 0x000fe400078e000c */
[----:B------:R-:W-:Y:S02]  /*293b0*/  IMAD.MOV.U32 R29, RZ, RZ, R4 ;  /* 0x000000ffff1d7224 */ /* 0x000fe400078e0004 */
.L_x_74366:
[----:B------:R-:W-:Y:S05]  /*293c0*/  BSYNC B1 ;  /* 0x0000000000017941 */ /* 0x000fea0003800000 */
.L_x_74364:
        /* <DEDUP_REMOVED lines=9> */
.L_x_74368:
[----:B------:R-:W-:Y:S01]  /*29460*/  MOV R4, R13 ;  /* 0x0000000d00047202 */ /* 0x000fe20000000f00 */
[----:B------:R-:W-:Y:S02]  /*29470*/  IMAD.MOV.U32 R12, RZ, RZ, R8 ;  /* 0x000000ffff0c7224 */ /* 0x000fe400078e0008 */
[----:B------:R-:W-:Y:S02]  /*29480*/  IMAD.MOV.U32 R13, RZ, RZ, R6 ;  /* 0x000000ffff0d7224 */ /* 0x000fe400078e0006 */
[----:B------:R-:W-:Y:S02]  /*29490*/  IMAD.MOV.U32 R8, RZ, RZ, R19 ;  /* 0x000000ffff087224 */ /* 0x000fe400078e0013 */
.L_x_74369:
[----:B------:R-:W-:Y:S05]  /*294a0*/  BSYNC B1 ;  /* 0x0000000000017941 */ /* 0x000fea0003800000 */
.L_x_74367:
        /* <DEDUP_REMOVED lines=9> */
.L_x_74371:
[----:B------:R-:W-:Y:S01]  /*29540*/  IMAD.MOV.U32 R6, RZ, RZ, R4 ;  /* 0x000000ffff067224 */ /* 0x000fe200078e0004 */
[----:B------:R-:W-:Y:S01]  /*29550*/  MOV R19, R12 ;  /* 0x0000000c00137202 */ /* 0x000fe20000000f00 */
[----:B------:R-:W-:Y:S02]  /*29560*/  IMAD.MOV.U32 R4, RZ, RZ, R25 ;  /* 0x000000ffff047224 */ /* 0x000fe400078e0019 */
[----:B------:R-:W-:Y:S02]  /*29570*/  IMAD.MOV.U32 R12, RZ, RZ, R23 ;  /* 0x000000ffff0c7224 */ /* 0x000fe400078e0017 */
.L_x_74372:
[----:B------:R-:W-:Y:S05]  /*29580*/  BSYNC B1 ;  /* 0x0000000000017941 */ /* 0x000fea0003800000 */
.L_x_74370:
        /* <DEDUP_REMOVED lines=9> */
.L_x_74374:
[----:B------:R-:W-:Y:S01]  /*29620*/  IMAD.MOV.U32 R23, RZ, RZ, R6 ;  /* 0x000000ffff177224 */ /* 0x000fe200078e0006 */
[----:B------:R-:W-:Y:S01]  /*29630*/  MOV R6, R27 ;  /* 0x0000001b00067202 */ /* 0x000fe20000000f00 */
[----:B------:R-:W-:Y:S02]  /*29640*/  IMAD.MOV.U32 R25, RZ, RZ, R19 ;  /* 0x000000ffff197224 */ /* 0x000fe400078e0013 */
[----:B------:R-:W-:Y:S02]  /*29650*/  IMAD.MOV.U32 R19, RZ, RZ, R22 ;  /* 0x000000ffff137224 */ /* 0x000fe400078e0016 */
.L_x_74375:
[----:B------:R-:W-:Y:S05]  /*29660*/  BSYNC B1 ;  /* 0x0000000000017941 */ /* 0x000fea0003800000 */
.L_x_74373:
        /* <DEDUP_REMOVED lines=9> */
.L_x_74377:
[----:B------:R-:W-:Y:S02]  /*29700*/  IMAD.MOV.U32 R14, RZ, RZ, R23 ;  /* 0x000000ffff0e7224 */ /* 0x000fe400078e0017 */
[----:B------:R-:W-:Y:S01]  /*29710*/  IMAD.MOV.U32 R22, RZ, RZ, R25 ;  /* 0x000000ffff167224 */ /* 0x000fe200078e0019 */
[----:B------:R-:W-:Y:S01]  /*29720*/  MOV R25, R2 ;  /* 0x0000000200197202 */ /* 0x000fe20000000f00 */
[----:B------:R-:W-:Y:S02]  /*29730*/  IMAD.MOV.U32 R23, RZ, RZ, R24 ;  /* 0x000000ffff177224 */ /* 0x000fe400078e0018 */
.L_x_74378:
[----:B------:R-:W-:Y:S05]  /*29740*/  BSYNC B1 ;  /* 0x0000000000017941 */ /* 0x000fea0003800000 */
.L_x_74376:
        /* <DEDUP_REMOVED lines=16> */
.L_x_74380:
[----:B------:R-:W-:Y:S01]  /*29850*/  IMAD.MOV.U32 R2, RZ, RZ, R3 ;  /* 0x000000ffff027224 */ /* 0x000fe200078e0003 */
[----:B------:R-:W-:Y:S01]  /*29860*/  MOV R3, R10 ;  /* 0x0000000a00037202 */ /* 0x000fe20000000f00 */
[----:B------:R-:W-:Y:S02]  /*29870*/  IMAD.MOV.U32 R24, RZ, RZ, R5 ;  /* 0x000000ffff187224 */ /* 0x000fe400078e0005 */
[----:B------:R-:W-:Y:S02]  /*29880*/  IMAD.MOV.U32 R5, RZ, RZ, R7 ;  /* 0x000000ffff057224 */ /* 0x000fe400078e0007 */
.L_x_74381:
[----:B------:R-:W-:Y:S05]  /*29890*/  BSYNC B1 ;  /* 0x0000000000017941 */ /* 0x000fea0003800000 */
.L_x_74379:
        /* <DEDUP_REMOVED lines=9> */
.L_x_74383:
[----:B------:R-:W-:Y:S02]  /*29930*/  IMAD.MOV.U32 R10, RZ, RZ, R2 ;  /* 0x000000ffff0a7224 */ /* 0x000fe400078e0002 */
[----:B------:R-:W-:Y:S01]  /*29940*/  IMAD.MOV.U32 R7, RZ, RZ, R24 ;  /* 0x000000ffff077224 */ /* 0x000fe200078e0018 */
[----:B------:R-:W-:Y:S01]  /*29950*/  MOV R24, R29 ;  /* 0x0000001d00187202 */ /* 0x000fe20000000f00 */
[----:B------:R-:W-:Y:S02]  /*29960*/  IMAD.MOV.U32 R2, RZ, RZ, R9 ;  /* 0x000000ffff027224 */ /* 0x000fe400078e0009 */
.L_x_74384:
[----:B------:R-:W-:Y:S05]  /*29970*/  BSYNC B1 ;  /* 0x0000000000017941 */ /* 0x000fea0003800000 */
.L_x_74382:
        /* <DEDUP_REMOVED lines=9> */
.L_x_74386:
[----:B------:R-:W-:Y:S02]  /*29a10*/  IMAD.MOV.U32 R9, RZ, RZ, R10 ;  /* 0x000000ffff097224 */ /* 0x000fe400078e000a */
[----:B------:R-:W-:Y:S02]  /*29a20*/  IMAD.MOV.U32 R11, RZ, RZ, R7 ;  /* 0x000000ffff0b7224 */ /* 0x000fe400078e0007 */
[----:B------:R-:W-:Y:S02]  /*29a30*/  IMAD.MOV.U32 R10, RZ, RZ, R13 ;  /* 0x000000ffff0a7224 */ /* 0x000fe400078e000d */
[----:B------:R-:W-:Y:S02]  /*29a40*/  IMAD.MOV.U32 R7, RZ, RZ, R8 ;  /* 0x000000ffff077224 */ /* 0x000fe400078e0008 */
.L_x_74387:
[----:B------:R-:W-:Y:S05]  /*29a50*/  BSYNC B1 ;  /* 0x0000000000017941 */ /* 0x000fea0003800000 */
.L_x_74385:
        /* <DEDUP_REMOVED lines=9> */
.L_x_74389:
[----:B------:R-:W-:Y:S02]  /*29af0*/  IMAD.MOV.U32 R13, RZ, RZ, R9 ;  /* 0x000000ffff0d7224 */ /* 0x000fe400078e0009 */
[----:B------:R-:W-:Y:S02]  /*29b00*/  IMAD.MOV.U32 R8, RZ, RZ, R11 ;  /* 0x000000ffff087224 */ /* 0x000fe400078e000b */
[----:B------:R-:W-:Y:S02]  /*29b10*/  IMAD.MOV.U32 R9, RZ, RZ, R4 ;  /* 0x000000ffff097224 */ /* 0x000fe400078e0004 */
[----:B------:R-:W-:Y:S02]  /*29b20*/  IMAD.MOV.U32 R11, RZ, RZ, R12 ;  /* 0x000000ffff0b7224 */ /* 0x000fe400078e000c */
.L_x_74390:
[----:B------:R-:W-:Y:S05]  /*29b30*/  BSYNC B1 ;  /* 0x0000000000017941 */ /* 0x000fea0003800000 */
.L_x_74388:
        /* <DEDUP_REMOVED lines=9> */
.L_x_74392:
[----:B------:R-:W-:Y:S02]  /*29bd0*/  IMAD.MOV.U32 R4, RZ, RZ, R13 ;  /* 0x000000ffff047224 */ /* 0x000fe400078e000d */
[----:B------:R-:W-:Y:S02]  /*29be0*/  IMAD.MOV.U32 R12, RZ, RZ, R8 ;  /* 0x000000ffff0c7224 */ /* 0x000fe400078e0008 */
[----:B------:R-:W-:Y:S02]  /*29bf0*/  IMAD.MOV.U32 R13, RZ, RZ, R6 ;  /* 0x000000ffff0d7224 */ /* 0x000fe400078e0006 */
[----:B------:R-:W-:Y:S02]  /*29c00*/  IMAD.MOV.U32 R8, RZ, RZ, R19 ;  /* 0x000000ffff087224 */ /* 0x000fe400078e0013 */
.L_x_74393:
[----:B------:R-:W-:Y:S05]  /*29c10*/  BSYNC B1 ;  /* 0x0000000000017941 */ /* 0x000fea0003800000 */
.L_x_74391:
        /* <DEDUP_REMOVED lines=9> */
.L_x_74395:
[----:B------:R-:W-:Y:S01]  /*29cb0*/  MOV R15, R4 ;  /* 0x00000004000f7202 */ /* 0x000fe20000000f00 */
[----:B------:R-:W-:Y:S02]  /*29cc0*/  IMAD.MOV.U32 R19, RZ, RZ, R12 ;  /* 0x000000ffff137224 */ /* 0x000fe400078e000c */
[----:B------:R-:W-:Y:S02]  /*29cd0*/  IMAD.MOV.U32 R4, RZ, RZ, R23 ;  /* 0x000000ffff047224 */ /* 0x000fe400078e0017 */
[----:B------:R-:W-:Y:S02]  /*29ce0*/  IMAD.MOV.U32 R12, RZ, RZ, R25 ;  /* 0x000000ffff0c7224 */ /* 0x000fe400078e0019 */
.L_x_74396:
[----:B------:R-:W-:Y:S05]  /*29cf0*/  BSYNC B1 ;  /* 0x0000000000017941 */ /* 0x000fea0003800000 */
.L_x_74394:
        /* <DEDUP_REMOVED lines=9> */
.L_x_74398:
[----:B------:R-:W-:Y:S01]  /*29d90*/  IMAD.MOV.U32 R6, RZ, RZ, R15 ;  /* 0x000000ffff067224 */ /* 0x000fe200078e000f */
[----:B------:R-:W-:Y:S01]  /*29da0*/  MOV R23, R19 ;  /* 0x0000001300177202 */ /* 0x000fe20000000f00 */
[----:B------:R-:W-:Y:S02]  /*29db0*/  IMAD.MOV.U32 R15, RZ, RZ, R14 ;  /* 0x000000ffff0f7224 */ /* 0x000fe400078e000e */
[----:B------:R-:W-:Y:S02]  /*29dc0*/  IMAD.MOV.U32 R19, RZ, RZ, R22 ;  /* 0x000000ffff137224 */ /* 0x000fe400078e0016 */
.L_x_74399:
[----:B------:R-:W-:Y:S05]  /*29dd0*/  BSYNC B1 ;  /* 0x0000000000017941 */ /* 0x000fea0003800000 */
.L_x_74397:
        /* <DEDUP_REMOVED lines=16> */
.L_x_74401:
[----:B------:R-:W-:Y:S01]  /*29ee0*/  MOV R14, R3 ;  /* 0x00000003000e7202 */ /* 0x000fe20000000f00 */
[----:B------:R-:W-:Y:S02]  /*29ef0*/  IMAD.MOV.U32 R16, RZ, RZ, R5 ;  /* 0x000000ffff107224 */ /* 0x000fe400078e0005 */
[----:B------:R-:W-:Y:S02]  /*29f00*/  IMAD.MOV.U32 R3, RZ, RZ, R2 ;  /* 0x000000ffff037224 */ /* 0x000fe400078e0002 */
[----:B------:R-:W-:Y:S02]  /*29f10*/  IMAD.MOV.U32 R5, RZ, RZ, R24 ;  /* 0x000000ffff057224 */ /* 0x000fe400078e0018 */
.L_x_74402:
[----:B------:R-:W-:Y:S05]  /*29f20*/  BSYNC B1 ;  /* 0x0000000000017941 */ /* 0x000fea0003800000 */
.L_x_74400:
        /* <DEDUP_REMOVED lines=9> */
.L_x_74404:
[----:B------:R-:W-:Y:S01]  /*29fc0*/  IMAD.MOV.U32 R20, RZ, RZ, R14 ;  /* 0x000000ffff147224 */ /* 0x000fe200078e000e */
[----:B------:R-:W-:Y:S01]  /*29fd0*/  MOV R22, R16 ;  /* 0x0000001000167202 */ /* 0x000fe20000000f00 */
[----:B------:R-:W-:Y:S02]  /*29fe0*/  IMAD.MOV.U32 R14, RZ, RZ, R10 ;  /* 0x000000ffff0e7224 */ /* 0x000fe400078e000a */
[----:B------:R-:W-:Y:S02]  /*29ff0*/  IMAD.MOV.U32 R16, RZ, RZ, R7 ;  /* 0x000000ffff107224 */ /* 0x000fe400078e0007 */
.L_x_74405:
[----:B------:R-:W-:Y:S05]  /*2a000*/  BSYNC B1 ;  /* 0x0000000000017941 */ /* 0x000fea0003800000 */
.L_x_74403:
        /* <DEDUP_REMOVED lines=9> */
.L_x_74407:
[----:B------:R-:W-:Y:S01]  /*2a0a0*/  IMAD.MOV.U32 R24, RZ, RZ, R20 ;  /* 0x000000ffff187224 */ /* 0x000fe200078e0014 */
[----:B------:R-:W-:Y:S01]  /*2a0b0*/  MOV R20, R9 ;  /* 0x0000000900147202 */ /* 0x000fe20000000f00 */
[----:B------:R-:W-:Y:S02]  /*2a0c0*/  IMAD.MOV.U32 R7, RZ, RZ, R22 ;  /* 0x000000ffff077224 */ /* 0x000fe400078e0016 */
[----:B------:R-:W-:Y:S02]  /*2a0d0*/  IMAD.MOV.U32 R22, RZ, RZ, R11 ;  /* 0x000000ffff167224 */ /* 0x000fe400078e000b */
.L_x_74408:
[----:B------:R-:W-:Y:S05]  /*2a0e0*/  BSYNC B1 ;  /* 0x0000000000017941 */ /* 0x000fea0003800000 */
.L_x_74406:
        /* <DEDUP_REMOVED lines=9> */
.L_x_74410:
[----:B------:R-:W-:Y:S02]  /*2a180*/  IMAD.MOV.U32 R25, RZ, RZ, R24 ;  /* 0x000000ffff197224 */ /* 0x000fe400078e0018 */
[----:B------:R-:W-:Y:S01]  /*2a190*/  IMAD.MOV.U32 R27, RZ, RZ, R7 ;  /* 0x000000ffff1b7224 */ /* 0x000fe200078e0007 */
[----:B------:R-:W-:Y:S01]  /*2a1a0*/  MOV R7, R8 ;  /* 0x0000000800077202 */ /* 0x000fe20000000f00 */
[----:B------:R-:W-:Y:S02]  /*2a1b0*/  IMAD.MOV.U32 R24, RZ, RZ, R13 ;  /* 0x000000ffff187224 */ /* 0x000fe400078e000d */
.L_x_74411:
[----:B------:R-:W-:Y:S05]  /*2a1c0*/  BSYNC B1 ;  /* 0x0000000000017941 */ /* 0x000fea0003800000 */
.L_x_74409:
        /* <DEDUP_REMOVED lines=9> */
.L_x_74413:
[----:B------:R-:W-:Y:S02]  /*2a260*/  IMAD.MOV.U32 R26, RZ, RZ, R25 ;  /* 0x000000ffff1a7224 */ /* 0x000fe400078e0019 */
[----:B------:R-:W-:Y:S02]  /*2a270*/  IMAD.MOV.U32 R28, RZ, RZ, R27 ;  /* 0x000000ffff1c7224 */ /* 0x000fe400078e001b */
[----:B------:R-:W-:Y:S02]  /*2a280*/  IMAD.MOV.U32 R25, RZ, RZ, R4 ;  /* 0x000000ffff197224 */ /* 0x000fe400078e0004 */
[----:B------:R-:W-:Y:S02]  /*2a290*/  IMAD.MOV.U32 R27, RZ, RZ, R12 ;  /* 0x000000ffff1b7224 */ /* 0x000fe400078e000c */
.L_x_74414:
[----:B------:R-:W-:Y:S05]  /*2a2a0*/  BSYNC B1 ;  /* 0x0000000000017941 */ /* 0x000fea0003800000 */
.L_x_74412:
        /* <DEDUP_REMOVED lines=9> */
.L_x_74416:
[----:B------:R-:W-:Y:S02]  /*2a340*/  IMAD.MOV.U32 R13, RZ, RZ, R26 ;  /* 0x000000ffff0d7224 */ /* 0x000fe400078e001a */
[----:B------:R-:W-:Y:S02]  /*2a350*/  IMAD.MOV.U32 R12, RZ, RZ, R28 ;  /* 0x000000ffff0c7224 */ /* 0x000fe400078e001c */
[----:B------:R-:W-:Y:S02]  /*2a360*/  IMAD.MOV.U32 R26, RZ, RZ, R15 ;  /* 0x000000ffff1a7224 */ /* 0x000fe400078e000f */
[----:B------:R-:W-:Y:S02]  /*2a370*/  IMAD.MOV.U32 R28, RZ, RZ, R19 ;  /* 0x000000ffff1c7224 */ /* 0x000fe400078e0013 */
.L_x_74417:
[----:B------:R-:W-:Y:S05]  /*2a380*/  BSYNC B1 ;  /* 0x0000000000017941 */ /* 0x000fea0003800000 */
.L_x_74415:
        /* <DEDUP_REMOVED lines=9> */
.L_x_74419:
[----:B------:R-:W-:Y:S02]  /*2a420*/  IMAD.MOV.U32 R30, RZ, RZ, R13 ;  /* 0x000000ffff1e7224 */ /* 0x000fe400078e000d */
[----:B------:R-:W-:Y:S02]  /*2a430*/  IMAD.MOV.U32 R42, RZ, RZ, R12 ;  /* 0x000000ffff2a7224 */ /* 0x000fe400078e000c */
[----:B------:R-:W-:Y:S02]  /*2a440*/  IMAD.MOV.U32 R13, RZ, RZ, R6 ;  /* 0x000000ffff0d7224 */ /* 0x000fe400078e0006 */
[----:B------:R-:W-:Y:S02]  /*2a450*/  IMAD.MOV.U32 R12, RZ, RZ, R23 ;  /* 0x000000ffff0c7224 */ /* 0x000fe400078e0017 */
.L_x_74420:
[----:B------:R-:W-:Y:S05]  /*2a460*/  BSYNC B1 ;  /* 0x0000000000017941 */ /* 0x000fea0003800000 */
.L_x_74418:
        /* <DEDUP_REMOVED lines=16> */
.L_x_74422:
[----:B------:R-:W-:Y:S02]  /*2a570*/  IMAD.MOV.U32 R2, RZ, RZ, R3 ;  /* 0x000000ffff027224 */ /* 0x000fe400078e0003 */
[----:B------:R-:W-:Y:S02]  /*2a580*/  IMAD.MOV.U32 R4, RZ, RZ, R5 ;  /* 0x000000ffff047224 */ /* 0x000fe400078e0005 */
[----:B------:R-:W-:Y:S02]  /*2a590*/  IMAD.MOV.U32 R3, RZ, RZ, R14 ;  /* 0x000000ffff037224 */ /* 0x000fe400078e000e */
[----:B------:R-:W-:Y:S02]  /*2a5a0*/  IMAD.MOV.U32 R5, RZ, RZ, R16 ;  /* 0x000000ffff057224 */ /* 0x000fe400078e0010 */
.L_x_74423:
[----:B------:R-:W-:Y:S05]  /*2a5b0*/  BSYNC B1 ;  /* 0x0000000000017941 */ /* 0x000fea0003800000 */
.L_x_74421:
        /* <DEDUP_REMOVED lines=9> */
.L_x_74425:
[----:B------:R-:W-:Y:S02]  /*2a650*/  IMAD.MOV.U32 R11, RZ, RZ, R2 ;  /* 0x000000ffff0b7224 */ /* 0x000fe400078e0002 */
[----:B------:R-:W-:Y:S02]  /*2a660*/  IMAD.MOV.U32 R39, RZ, RZ, R4 ;  /* 0x000000ffff277224 */ /* 0x000fe400078e0004 */
[----:B------:R-:W-:Y:S02]  /*2a670*/  IMAD.MOV.U32 R2, RZ, RZ, R20 ;  /* 0x000000ffff027224 */ /* 0x000fe400078e0014 */
[----:B------:R-:W-:Y:S02]  /*2a680*/  IMAD.MOV.U32 R4, RZ, RZ, R22 ;  /* 0x000000ffff047224 */ /* 0x000fe400078e0016 */
.L_x_74426:
[----:B------:R-:W-:Y:S05]  /*2a690*/  BSYNC B1 ;  /* 0x0000000000017941 */ /* 0x000fea0003800000 */
.L_x_74424:
        /* <DEDUP_REMOVED lines=9> */
.L_x_74428:
[----:B------:R-:W-:Y:S01]  /*2a730*/  MOV R10, R11 ;  /* 0x0000000b000a7202 */ /* 0x000fe20000000f00 */
[----:B------:R-:W-:Y:S02]  /*2a740*/  IMAD.MOV.U32 R38, RZ, RZ, R39 ;  /* 0x000000ffff267224 */ /* 0x000fe400078e0027 */
[----:B------:R-:W-:Y:S02]  /*2a750*/  IMAD.MOV.U32 R11, RZ, RZ, R24 ;  /* 0x000000ffff0b7224 */ /* 0x000fe400078e0018 */
[----:B------:R-:W-:Y:S02]  /*2a760*/  IMAD.MOV.U32 R39, RZ, RZ, R7 ;  /* 0x000000ffff277224 */ /* 0x000fe400078e0007 */
.L_x_74429:
[----:B------:R-:W-:Y:S05]  /*2a770*/  BSYNC B1 ;  /* 0x0000000000017941 */ /* 0x000fea0003800000 */
.L_x_74427:
        /* <DEDUP_REMOVED lines=9> */
.L_x_74431:
[----:B------:R-:W-:Y:S01]  /*2a810*/  IMAD.MOV.U32 R9, RZ, RZ, R10 ;  /* 0x000000ffff097224 */ /* 0x000fe200078e000a */
[----:B------:R-:W-:Y:S01]  /*2a820*/  MOV R37, R38 ;  /* 0x0000002600257202 */ /* 0x000fe20000000f00 */
[----:B------:R-:W-:Y:S02]  /*2a830*/  IMAD.MOV.U32 R10, RZ, RZ, R25 ;  /* 0x000000ffff0a7224 */ /* 0x000fe400078e0019 */
[----:B------:R-:W-:Y:S02]  /*2a840*/  IMAD.MOV.U32 R38, RZ, RZ, R27 ;  /* 0x000000ffff267224 */ /* 0x000fe400078e001b */
.L_x_74432:
[----:B------:R-:W-:Y:S05]  /*2a850*/  BSYNC B1 ;  /* 0x0000000000017941 */ /* 0x000fea0003800000 */
.L_x_74430:
        /* <DEDUP_REMOVED lines=9> */
.L_x_74434:
[----:B------:R-:W-:Y:S01]  /*2a8f0*/  IMAD.MOV.U32 R8, RZ, RZ, R9 ;  /* 0x000000ffff087224 */ /* 0x000fe200078e0009 */
[----:B------:R-:W-:Y:S01]  /*2a900*/  MOV R9, R26 ;  /* 0x0000001a00097202 */ /* 0x000fe20000000f00 */
[----:B------:R-:W-:Y:S02]  /*2a910*/  IMAD.MOV.U32 R36, RZ, RZ, R37 ;  /* 0x000000ffff247224 */ /* 0x000fe400078e0025 */
[----:B------:R-:W-:Y:S02]  /*2a920*/  IMAD.MOV.U32 R37, RZ, RZ, R28 ;  /* 0x000000ffff257224 */ /* 0x000fe400078e001c */
.L_x_74435:
[----:B------:R-:W-:Y:S05]  /*2a930*/  BSYNC B1 ;  /* 0x0000000000017941 */ /* 0x000fea0003800000 */
.L_x_74433:
        /* <DEDUP_REMOVED lines=9> */
.L_x_74437:
[----:B------:R-:W-:Y:S02]  /*2a9d0*/  IMAD.MOV.U32 R7, RZ, RZ, R8 ;  /* 0x000000ffff077224 */ /* 0x000fe400078e0008 */
[----:B------:R-:W-:Y:S01]  /*2a9e0*/  IMAD.MOV.U32 R35, RZ, RZ, R36 ;  /* 0x000000ffff237224 */ /* 0x000fe200078e0024 */
[----:B------:R-:W-:Y:S01]  /*2a9f0*/  MOV R36, R12 ;  /* 0x0000000c00247202 */ /* 0x000fe20000000f00 */
[----:B------:R-:W-:Y:S02]  /*2aa00*/  IMAD.MOV.U32 R8, RZ, RZ, R13 ;  /* 0x000000ffff087224 */ /* 0x000fe400078e000d */
.L_x_74438:
[----:B------:R-:W-:Y:S05]  /*2aa10*/  BSYNC B1 ;  /* 0x0000000000017941 */ /* 0x000fea0003800000 */
.L_x_74436:
        /* <DEDUP_REMOVED lines=9> */
.L_x_74440:
[----:B------:R-:W-:Y:S02]  /*2aab0*/  IMAD.MOV.U32 R6, RZ, RZ, R7 ;  /* 0x000000ffff067224 */ /* 0x000fe400078e0007 */
[----:B------:R-:W-:Y:S02]  /*2aac0*/  IMAD.MOV.U32 R34, RZ, RZ, R35 ;  /* 0x000000ffff227224 */ /* 0x000fe400078e0023 */
[----:B------:R-:W-:Y:S02]  /*2aad0*/  IMAD.MOV.U32 R7, RZ, RZ, R30 ;  /* 0x000000ffff077224 */ /* 0x000fe400078e001e */
[----:B------:R-:W-:Y:S02]  /*2aae0*/  IMAD.MOV.U32 R35, RZ, RZ, R42 ;  /* 0x000000ffff237224 */ /* 0x000fe400078e002a */
.L_x_74441:
[----:B------:R-:W-:Y:S05]  /*2aaf0*/  BSYNC B1 ;  /* 0x0000000000017941 */ /* 0x000fea0003800000 */
.L_x_74439:
[----:B------:R-:W-:Y:S02]  /*2ab00*/  FADD.FTZ R33, R18, R33 ;  /* 0x0000002112217221 */ /* 0x000fe40000010000 */
.L_x_73265:
[----:B------:R-:W-:Y:S05]  /*2ab10*/  BSYNC B0 ;  /* 0x0000000000007941 */ /* 0x000fea0003800000 */
.L_x_73264:
        /* <DEDUP_REMOVED lines=11> */
[----:B012---:R-:W-:-:S04]  /*2abd0*/  MOV R2, c[0x0][0x184] ;  /* 0x0000610000027a02 */ /* 0x007fc80000000f00 */
        /* <DEDUP_REMOVED lines=17> */
.L_x_74448:
[C-C-:B------:R-:W-:Y:S01]  /*2acf0*/  IMAD R26, R36.reuse, 0x4, R1.reuse ;  /* 0x00000004241a7824 */ /* 0x140fe200078e0201 */
[C---:B------:R-:W-:Y:S02]  /*2ad00*/  IADD3 R6, R36.reuse, 0x4, RZ ;  /* 0x0000000424067810 */ /* 0x040fe40007ffe0ff */
[----:B------:R-:W-:Y:S02]  /*2ad10*/  IADD3 R14, R36, 0x8, RZ ;  /* 0x00000008240e7810 */ /* 0x000fe40007ffe0ff */
[----:B------:R0:W2:Y:S01]  /*2ad20*/  LDL.64 R2, [R26+0x8] ;  /* 0x000008001a027983 */ /* 0x0000a20000100a00 */
[----:B------:R-:W-:Y:S01]  /*2ad30*/  IMAD R41, R6, 0x4, R1 ;  /* 0x0000000406297824 */ /* 0x000fe200078e0201 */
[----:B------:R-:W-:Y:S02]  /*2ad40*/  LEA R42, R14, R1, 0x2 ;  /* 0x000000010e2a7211 */ /* 0x000fe400078e10ff */
[----:B------:R0:W3:Y:S01]  /*2ad50*/  LDL.64 R4, [R26+0x10] ;  /* 0x000010001a047983 */ /* 0x0000e20000100a00 */
[----:B------:R-:W-:-:S03]  /*2ad60*/  IADD3 R22, R36, 0xc, RZ ;  /* 0x0000000c24167810 */ /* 0x000fc60007ffe0ff */
[----:B------:R-:W4:Y:S02]  /*2ad70*/  LDL.64 R12, [R41+0x10] ;  /* 0x00001000290c7983 */ /* 0x000f240000100a00 */
[----:B------:R-:W-:Y:S02]  /*2ad80*/  IMAD R44, R22, 0x4, R1 ;  /* 0x00000004162c7824 */ /* 0x000fe400078e0201 */
[----:B------:R-:W5:Y:S04]  /*2ad90*/  LDL.64 R16, [R42+0x8] ;  /* 0x000008002a107983 */ /* 0x000f680000100a00 */
[----:B------:R0:W5:Y:S04]  /*2ada0*/  LDL.64 R6, [R26+0x28] ;  /* 0x000028001a067983 */ /* 0x0001680000100a00 */
[----:B------:R-:W5:Y:S04]  /*2adb0*/  LDL.64 R8, [R41+0x8] ;  /* 0x0000080029087983 */ /* 0x000f680000100a00 */
[----:B------:R-:W5:Y:S04]  /*2adc0*/  LDL.64 R20, [R42+0x10] ;  /* 0x000010002a147983 */ /* 0x000f680000100a00 */
[----:B------:R-:W5:Y:S04]  /*2add0*/  LDL.64 R24, [R44+0x8] ;  /* 0x000008002c187983 */ /* 0x000f680000100a00 */
[----:B------:R-:W5:Y:S04]  /*2ade0*/  LDL.64 R28, [R44+0x10] ;  /* 0x000010002c1c7983 */ /* 0x000f680000100a00 */
[----:B------:R0:W5:Y:S04]  /*2adf0*/  LDL.64 R10, [R26+0x30] ;  /* 0x000030001a0a7983 */ /* 0x0001680000100a00 */
[----:B------:R1:W5:Y:S04]  /*2ae00*/  LDL.64 R14, [R41+0x28] ;  /* 0x00002800290e7983 */ /* 0x0003680000100a00 */
[----:B------:R1:W5:Y:S04]  /*2ae10*/  LDL.64 R18, [R41+0x30] ;  /* 0x0000300029127983 */ /* 0x0003680000100a00 */
[----:B------:R-:W5:Y:S04]  /*2ae20*/  LDL.64 R22, [R42+0x28] ;  /* 0x000028002a167983 */ /* 0x000f680000100a00 */
[----:B0-----:R-:W5:Y:S04]  /*2ae30*/  LDL.64 R26, [R42+0x30] ;  /* 0x000030002a1a7983 */ /* 0x001f680000100a00 */
[----:B------:R-:W5:Y:S04]  /*2ae40*/  LDL.64 R30, [R44+0x28] ;  /* 0x000028002c1e7983 */ /* 0x000f680000100a00 */
[----:B------:R-:W5:Y:S01]  /*2ae50*/  LDL.64 R34, [R44+0x30] ;  /* 0x000030002c227983 */ /* 0x000f620000100a00 */
[----:B------:R-:W-:-:S04]  /*2ae60*/  IADD3 R38, R38, -0x10, RZ ;  /* 0xfffffff026267810 */ /* 0x000fc80007ffe0ff */
[----:B------:R-:W-:Y:S01]  /*2ae70*/  ISETP.GT.AND P1, PT, R38, 0xc, PT ;  /* 0x0000000c2600780c */ /* 0x000fe20003f24270 */
[C---:B--2---:R-:W-:Y:S02]  /*2ae80*/  IMAD.IADD R3, R40.reuse, 0x1, R3 ;  /* 0x0000000128037824 */ /* 0x044fe400078e0203 */
[----:B---3--:R-:W-:-:S03]  /*2ae90*/  IMAD.IADD R5, R40, 0x1, R5 ;  /* 0x0000000128057824 */ /* 0x008fc600078e0205 */
[----:B------:R4:W-:Y:S04]  /*2aea0*/  STS [R36.X4+0x294], R3 ;  /* 0x0002940324007388 */ /* 0x0009e80000004800 */
[----:B------:R5:W-:Y:S01]  /*2aeb0*/  STS [R36.X4+0x29c], R5 ;  /* 0x00029c0524007388 */ /* 0x000be20000004800 */
[C---:B----4-:R-:W-:Y:S02]  /*2aec0*/  IMAD.IADD R3, R40.reuse, 0x1, R12 ;  /* 0x0000000128037824 */ /* 0x050fe400078e020c */
[C---:B-----5:R-:W-:Y:S01]  /*2aed0*/  IMAD.IADD R5, R40.reuse, 0x1, R16 ;  /* 0x0000000128057824 */ /* 0x060fe200078e0210 */
[----:B------:R-:W-:Y:S01]  /*2aee0*/  STS [R36.X4+0x2b0], R6 ;  /* 0x0002b00624007388 */ /* 0x000fe20000004800 */
[C---:B------:R-:W-:Y:S01]  /*2aef0*/  IMAD.IADD R39, R40.reuse, 0x1, R2 ;  /* 0x0000000128277824 */ /* 0x040fe200078e0202 */
[C---:B------:R-:W-:Y:S01]  /*2af00*/  IADD3 R9, R40.reuse, R9, RZ ;  /* 0x0000000928097210 */ /* 0x040fe20007ffe0ff */
[C---:B-1----:R-:W-:Y:S01]  /*2af10*/  IMAD.IADD R41, R40.reuse, 0x1, R4 ;  /* 0x0000000128297824 */ /* 0x042fe200078e0204 */
[----:B------:R0:W-:Y:S01]  /*2af20*/  STS [R36.X4+0x2b4], R7 ;  /* 0x0002b40724007388 */ /* 0x0001e20000004800 */
[----:B------:R-:W-:-:S02]  /*2af30*/  IMAD.IADD R43, R40, 0x1, R8 ;  /* 0x00000001282b7824 */ /* 0x000fc400078e0208 */
[C---:B------:R-:W-:Y:S01]  /*2af40*/  IMAD.IADD R13, R40.reuse, 0x1, R13 ;  /* 0x00000001280d7824 */ /* 0x040fe200078e020d */
[----:B------:R1:W-:Y:S01]  /*2af50*/  STS [R36.X4+0x2a8], R3 ;  /* 0x0002a80324007388 */ /* 0x0003e20000004800 */
[C---:B------:R-:W-:Y:S02]  /*2af60*/  IMAD.IADD R17, R40.reuse, 0x1, R17 ;  /* 0x0000000128117824 */ /* 0x040fe400078e0211 */
[C---:B------:R-:W-:Y:S01]  /*2af70*/  IMAD.IADD R21, R40.reuse, 0x1, R21 ;  /* 0x0000000128157824 */ /* 0x040fe200078e0215 */
[----:B------:R2:W-:Y:S01]  /*2af80*/  STS [R36.X4+0x2b0], R5 ;  /* 0x0002b00524007388 */ /* 0x0005e20000004800 */
[C---:B------:R-:W-:Y:S02]  /*2af90*/  IMAD.IADD R25, R40.reuse, 0x1, R25 ;  /* 0x0000000128197824 */ /* 0x040fe400078e0219 */
[C---:B0-----:R-:W-:Y:S02]  /*2afa0*/  IMAD.IADD R7, R40.reuse, 0x1, R20 ;  /* 0x0000000128077824 */ /* 0x041fe400078e0214 */
[C---:B------:R-:W-:Y:S01]  /*2afb0*/  IMAD.IADD R29, R40.reuse, 0x1, R29 ;  /* 0x00000001281d7824 */ /* 0x040fe200078e021d */
[C---:B-1----:R-:W-:Y:S01]  /*2afc0*/  IADD3 R3, R40.reuse, R24, RZ ;  /* 0x0000001828037210 */ /* 0x042fe20007ffe0ff */
        /* <DEDUP_REMOVED lines=29> */
.L_x_74447:
        /* <DEDUP_REMOVED lines=15> */
[C---:B--2---:R-:W-:Y:S01]  /*2b290*/  IMAD.IADD R9, R40.reuse, 0x1, R10 ;  /* 0x0000000128097824 */ /* 0x044fe200078e020a */
[C---:B------:R-:W-:Y:S01]  /*2b2a0*/  IADD3 R11, R40.reuse, R11, RZ ;  /* 0x0000000b280b7210 */ /* 0x040fe20007ffe0ff */
[----:B---3--:R-:W-:-:S03]  /*2b2b0*/  IMAD.IADD R17, R40, 0x1, R14 ;  /* 0x0000000128117824 */ /* 0x008fc600078e020e */
[----:B------:R0:W-:Y:S01]  /*2b2c0*/  STS [R36.X4+0x290], R9 ;  /* 0x0002900924007388 */ /* 0x0001e20000004800 */
[C---:B------:R-:W-:Y:S02]  /*2b2d0*/  IMAD.IADD R15, R40.reuse, 0x1, R15 ;  /* 0x00000001280f7824 */ /* 0x040fe400078e020f */
[C---:B----4-:R-:W-:Y:S02]  /*2b2e0*/  IMAD.IADD R23, R40.reuse, 0x1, R20 ;  /* 0x0000000128177824 */ /* 0x050fe400078e0214 */
[C---:B------:R-:W-:Y:S02]  /*2b2f0*/  IMAD.IADD R21, R40.reuse, 0x1, R21 ;  /* 0x0000000128157824 */ /* 0x040fe400078e0215 */
[C---:B-----5:R-:W-:Y:S02]  /*2b300*/  IMAD.IADD R5, R40.reuse, 0x1, R5 ;  /* 0x0000000128057824 */ /* 0x060fe400078e0205 */
        /* <DEDUP_REMOVED lines=17> */
.L_x_74449:
[----:B------:R-:W-:-:S13]  /*2b420*/  ISETP.NE.OR P0, PT, R38, RZ, P0 ;  /* 0x000000ff2600720c */ /* 0x000fda0000705670 */
[----:B------:R-:W-:Y:S05]  /*2b430*/  @!P0 BRA `(.L_x_74445) ;  /* 0x0000015000008947 */ /* 0x000fea0003800000 */
.L_x_74446:
[----:B------:R-:W-:-:S05]  /*2b440*/  LEA R4, R36, R1, 0x2 ;  /* 0x0000000124047211 */ /* 0x000fca00078e10ff */
[----:B------:R-:W2:Y:S04]  /*2b450*/  LDL.64 R2, [R4+0x8] ;  /* 0x0000080004027983 */ /* 0x000ea80000100a00 */
[----:B------:R-:W3:Y:S04]  /*2b460*/  LDL.64 R8, [R4+0x10] ;  /* 0x0000100004087983 */ /* 0x000ee80000100a00 */
[----:B------:R-:W4:Y:S04]  /*2b470*/  LDL.64 R6, [R4+0x28] ;  /* 0x0000280004067983 */ /* 0x000f280000100a00 */
[----:B------:R-:W5:Y:S01]  /*2b480*/  LDL.64 R12, [R4+0x30] ;  /* 0x00003000040c7983 */ /* 0x000f620000100a00 */
[----:B------:R-:W-:-:S04]  /*2b490*/  IADD3 R38, R38, -0x4, RZ ;  /* 0xfffffffc26267810 */ /* 0x000fc80007ffe0ff */
[----:B------:R-:W-:Y:S01]  /*2b4a0*/  ISETP.NE.AND P0, PT, R38, RZ, PT ;  /* 0x000000ff2600720c */ /* 0x000fe20003f05270 */
[C---:B--2---:R-:W-:Y:S02]  /*2b4b0*/  IMAD.IADD R5, R40.reuse, 0x1, R2 ;  /* 0x0000000128057824 */ /* 0x044fe400078e0202 */
[C---:B------:R-:W-:Y:S02]  /*2b4c0*/  IMAD.IADD R3, R40.reuse, 0x1, R3 ;  /* 0x0000000128037824 */ /* 0x040fe400078e0203 */
[C---:B---3--:R-:W-:Y:S01]  /*2b4d0*/  IMAD.IADD R11, R40.reuse, 0x1, R8 ;  /* 0x00000001280b7824 */ /* 0x048fe200078e0208 */
        /* <DEDUP_REMOVED lines=11> */
.L_x_74445:
[----:B------:R-:W-:-:S13]  /*2b590*/  ISETP.NE.AND P0, PT, R37, RZ, PT ;  /* 0x000000ff2500720c */ /* 0x000fda0003f05270 */
[----:B------:R-:W-:Y:S05]  /*2b5a0*/  @!P0 BRA `(.L_x_74444) ;  /* 0x000000e000008947 */ /* 0x000fea0003800000 */
[C---:B------:R-:W-:Y:S01]  /*2b5b0*/  IMAD R2, R36.reuse, 0x4, R1 ;  /* 0x0000000424027824 */ /* 0x040fe200078e0201 */
[----:B------:R-:W-:-:S04]  /*2b5c0*/  LEA R36, R36, 0x290, 0x2 ;  /* 0x0000029024247811 */ /* 0x000fc800078e10ff */
[----:B------:R-:W-:Y:S02]  /*2b5d0*/  IADD3 R2, R2, 0x28, RZ ;  /* 0x0000002802027810 */ /* 0x000fe40007ffe0ff */
[----:B------:R-:W-:-:S03]  /*2b5e0*/  IADD3 R36, R36, 0x20, RZ ;  /* 0x0000002024247810 */ /* 0x000fc60007ffe0ff */
.L_x_74450:
        /* <DEDUP_REMOVED lines=10> */
.L_x_74444:
[----:B------:R-:W-:Y:S01]  /*2b690*/  IMAD.MOV.U32 R2, RZ, RZ, R33 ;  /* 0x000000ffff027224 */ /* 0x000fe200078e0021 */
[----:B------:R-:W-:-:S05]  /*2b6a0*/  MOV R3, R32 ;  /* 0x0000002000037202 */ /* 0x000fca0000000f00 */
[----:B------:R0:W-:Y:S02]  /*2b6b0*/  STS.64 [0x2d0], R2 ;  /* 0x0002d002ff007388 */ /* 0x0001e40000000a00 */
.L_x_74443:
[----:B------:R-:W-:Y:S05]  /*2b6c0*/  BSYNC B0 ;  /* 0x0000000000007941 */ /* 0x000fea0003800000 */
.L_x_74442:
        /* <DEDUP_REMOVED lines=17> */
.L_x_74453:
        /* <DEDUP_REMOVED lines=9> */
.L_x_74452:
[----:B------:R-:W-:Y:S05]  /*2b870*/  BSYNC B0 ;  /* 0x0000000000007941 */ /* 0x000fea0003800000 */
.L_x_74451:
        /* <DEDUP_REMOVED lines=12> */
.L_x_74456:
[----:B---3--:R-:W0:Y:S01]  /*2b940*/  LDS R17, [R2+-0x800] ;  /* 0xfff8000002117984 */ /* 0x008e220000000800 */
        /* <DEDUP_REMOVED lines=68> */
.L_x_74455:
[----:B------:R-:W-:Y:S05]  /*2bd90*/  BSYNC B0 ;  /* 0x0000000000007941 */ /* 0x000fea0003800000 */
.L_x_74454:
        /* <DEDUP_REMOVED lines=40> */
.L_x_74458:
[----:B------:R-:W-:Y:S05]  /*2c020*/  BSYNC B0 ;  /* 0x0000000000007941 */ /* 0x000fea0003800000 */
.L_x_74457:
        /* <DEDUP_REMOVED lines=18> */
.L_x_74459:
        /* <DEDUP_REMOVED lines=11> */
.L_x_74513:


//--------------------- .text._ZN3cub17CUB_300001_SM_8006detail11EmptyKernelIvEEvv --------------------------
	.section	.text._ZN3cub17CUB_300001_SM_8006detail11EmptyKernelIvEEvv,"ax",@progbits
	.sectioninfo	@"SHI_REGISTERS=4"
	.align	128
        .global         _ZN3cub17CUB_300001_SM_8006detail11EmptyKernelIvEEvv
        .type           _ZN3cub17CUB_300001_SM_8006detail11EmptyKernelIvEEvv,@function
        .size           _ZN3cub17CUB_300001_SM_8006detail11EmptyKernelIvEEvv,(.L_x_74514 - _ZN3cub17CUB_300001_SM_8006detail11EmptyKernelIvEEvv)
        .other          _ZN3cub17CUB_300001_SM_8006detail11EmptyKernelIvEEvv,@"STO_CUDA_ENTRY STV_DEFAULT"
_ZN3cub17CUB_300001_SM_8006detail11EmptyKernelIvEEvv:
.text._ZN3cub17CUB_300001_SM_8006detail11EmptyKernelIvEEvv:
[----:B------:R-:W-:Y:S02]  /*0000*/  MOV R1, c[0x0][0x28] ;  /* 0x00000a0000017a02 */ /* 0x000fe40000000f00 */
[----:B------:R-:W-:Y:S05]  /*0010*/  EXIT ;  /* 0x000000000000794d */ /* 0x000fea0003800000 */
.L_x_74460:
        /* <DEDUP_REMOVED lines=14> */
.L_x_74514:


//--------------------- .nv.global.init           --------------------------
	.section	.nv.global.init,"aw",@progbits
	.align	4
.nv.global.init:
	.type		mrg32k3aM1SubSeq,@object
	.size		mrg32k3aM1SubSeq,(mrg32k3aM2SubSeq - mrg32k3aM1SubSeq)
mrg32k3aM1SubSeq:
        /* <DEDUP_REMOVED lines=126> */
	.type		mrg32k3aM2SubSeq,@object
	.size		mrg32k3aM2SubSeq,(mrg32k3aM1 - mrg32k3aM2SubSeq)
mrg32k3aM2SubSeq:
        /* <DEDUP_REMOVED lines=126> */
	.type		mrg32k3aM1,@object
	.size		mrg32k3aM1,(mrg32k3aM1Seq - mrg32k3aM1)
mrg32k3aM1:
        /* <DEDUP_REMOVED lines=144> */
	.type		mrg32k3aM1Seq,@object
	.size		mrg32k3aM1Seq,(mrg32k3aM2 - mrg32k3aM1Seq)
mrg32k3aM1Seq:
        /* <DEDUP_REMOVED lines=144> */
	.type		mrg32k3aM2,@object
	.size		mrg32k3aM2,(mrg32k3aM2Seq - mrg32k3aM2)
mrg32k3aM2:
        /* <DEDUP_REMOVED lines=144> */
	.type		mrg32k3aM2Seq,@object
	.size		mrg32k3aM2Seq,(precalc_xorwow_matrix - mrg32k3aM2Seq)
mrg32k3aM2Seq:
        /* <DEDUP_REMOVED lines=144> */
	.type		precalc_xorwow_matrix,@object
	.size		precalc_xorwow_matrix,(precalc_xorwow_offset_matrix - precalc_xorwow_matrix)
precalc_xorwow_matrix:
        /* <DEDUP_REMOVED lines=6400> */
	.type		precalc_xorwow_offset_matrix,@object
	.size		precalc_xorwow_offset_matrix,(.L_1 - precalc_xorwow_offset_matrix)
precalc_xorwow_offset_matrix:
        /* <DEDUP_REMOVED lines=6400> */
.L_1:


//--------------------- .nv.shared._ZN17fastertransformer17batch_topk_kernelI6__halfLi128ELi32EEEvPKiPKT_PiPfS8_PKbS3_NS_14BeamHypothesesEiiifS4_ --------------------------
	.section	.nv.shared._ZN17fastertransformer17batch_topk_kernelI6__halfLi128ELi32EEEvPKiPKT_PiPfS8_PKbS3_NS_14BeamHypothesesEiiifS4_,"aw",@nobits
	.sectionflags	@""
	.align	16
.nv.shared._ZN17fastertransformer17batch_topk_kernelI6__halfLi128ELi32EEEvPKiPKT_PiPfS8_PKbS3_NS_14BeamHypothesesEiiifS4_:
	.zero		2064


//--------------------- .nv.global                --------------------------
	.section	.nv.global,"aw",@nobits
.nv.global:
	.type		_ZN72_INTERNAL_3cc76c35_36_online_softmax_beamsearch_kernels_cu_25fb83d6_31996thrust23THRUST_300001_SM_800_NS12placeholders2_5E,@object
	.size		_ZN72_INTERNAL_3cc76c35_36_online_softmax_beamsearch_kernels_cu_25fb83d6_31996thrust23THRUST_300001_SM_800_NS12placeholders2_5E,(_ZN72_INTERNAL_3cc76c35_36_online_softmax_beamsearch_kernels_cu_25fb83d6_31994cuda3std3__45__cpo6cbeginE - _ZN72_INTERNAL_3cc76c35_36_online_softmax_beamsearch_kernels_cu_25fb83d6_31996thrust23THRUST_300001_SM_800_NS12placeholders2_5E)
_ZN72_INTERNAL_3cc76c35_36_online_softmax_beamsearch_kernels_cu_25fb83d6_31996thrust23THRUST_300001_SM_800_NS12placeholders2_5E:
	.zero		1
	.type		_ZN72_INTERNAL_3cc76c35_36_online_softmax_beamsearch_kernels_cu_25fb83d6_31994cuda3std3__45__cpo6cbeginE,@object
	.size		_ZN72_INTERNAL_3cc76c35_36_online_softmax_beamsearch_kernels_cu_25fb83d6_31994cuda3std3__45__cpo6cbeginE,(_ZN72_INTERNAL_3cc76c35_36_online_softmax_beamsearch_kernels_cu_25fb83d6_31994cuda3std6ranges3__45__cpo6cbeginE - _ZN72_INTERNAL_3cc76c35_36_online_softmax_beamsearch_kernels_cu_25fb83d6_31994cuda3std3__45__cpo6cbeginE)
_ZN72_INTERNAL_3cc76c35_36_online_softmax_beamsearch_kernels_cu_25fb83d6_31994cuda3std3__45__cpo6cbeginE:
	.zero		1
	.type		_ZN72_INTERNAL_3cc76c35_36_online_softmax_beamsearch_kernels_cu_25fb83d6_31994cuda3std6ranges3__45__cpo6cbeginE,@object
	.size		_ZN72_INTERNAL_3cc76c35_36_online_softmax_beamsearch_kernels_cu_25fb83d6_31994cuda3std6ranges3__45__cpo6cbeginE,(_ZN72_INTERNAL_3cc76c35_36_online_softmax_beamsearch_kernels_cu_25fb83d6_31994cuda3std3__48in_placeE - _ZN72_INTERNAL_3cc76c35_36_online_softmax_beamsearch_kernels_cu_25fb83d6_31994cuda3std6ranges3__45__cpo6cbeginE)
_ZN72_INTERNAL_3cc76c35_36_online_softmax_beamsearch_kernels_cu_25fb83d6_31994cuda3std6ranges3__45__cpo6cbeginE:
	.zero		1
	.type		_ZN72_INTERNAL_3cc76c35_36_online_softmax_beamsearch_kernels_cu_25fb83d6_31994cuda3std3__48in_placeE,@object
	.size		_ZN72_INTERNAL_3cc76c35_36_online_softmax_beamsearch_kernels_cu_25fb83d6_31994cuda3std3__48in_placeE,(_ZN72_INTERNAL_3cc76c35_36_online_softmax_beamsearch_kernels_cu_25fb83d6_31994cuda3std6ranges3__45__cpo4sizeE - _ZN72_INTERNAL_3cc76c35_36_online_softmax_beamsearch_kernels_cu_25fb83d6_31994cuda3std3__48in_placeE)
_ZN72_INTERNAL_3cc76c35_36_online_softmax_beamsearch_kernels_cu_25fb83d6_31994cuda3std3__48in_placeE:
	.zero		1
	.type		_ZN72_INTERNAL_3cc76c35_36_online_softmax_beamsearch_kernels_cu_25fb83d6_31994cuda3std6ranges3__45__cpo4sizeE,@object
	.size		_ZN72_INTERNAL_3cc76c35_36_online_softmax_beamsearch_kernels_cu_25fb83d6_31994cuda3std6ranges3__45__cpo4sizeE,(_ZN72_INTERNAL_3cc76c35_36_online_softmax_beamsearch_kernels_cu_25fb83d6_31996thrust23THRUST_300001_SM_800_NS12placeholders2_9E - _ZN72_INTERNAL_3cc76c35_36_online_softmax_beamsearch_kernels_cu_25fb83d6_31994cuda3std6ranges3__45__cpo4sizeE)
_ZN72_INTERNAL_3cc76c35_36_online_softmax_beamsearch_kernels_cu_25fb83d6_31994cuda3std6ranges3__45__cpo4sizeE:
	.zero		1
	.type		_ZN72_INTERNAL_3cc76c35_36_online_softmax_beamsearch_kernels_cu_25fb83d6_31996thrust23THRUST_300001_SM_800_NS12placeholders2_9E,@object
	.size		_ZN72_INTERNAL_3cc76c35_36_online_softmax_beamsearch_kernels_cu_25fb83d6_31996thrust23THRUST_300001_SM_800_NS12placeholders2_9E,(_ZN72_INTERNAL_3cc76c35_36_online_softmax_beamsearch_kernels_cu_25fb83d6_31994cuda3std3__45__cpo7crbeginE - _ZN72_INTERNAL_3cc76c35_36_online_softmax_beamsearch_kernels_cu_25fb83d6_31996thrust23THRUST_300001_SM_800_NS12placeholders2_9E)
_ZN72_INTERNAL_3cc76c35_36_online_softmax_beamsearch_kernels_cu_25fb83d6_31996thrust23THRUST_300001_SM_800_NS12placeholders2_9E:
	.zero		1
	.type		_ZN72_INTERNAL_3cc76c35_36_online_softmax_beamsearch_kernels_cu_25fb83d6_31994cuda3std3__45__cpo7crbeginE,@object
	.size		_ZN72_INTERNAL_3cc76c35_36_online_softmax_beamsearch_kernels_cu_25fb83d6_31994cuda3std3__45__cpo7crbeginE,(_ZN72_INTERNAL_3cc76c35_36_online_softmax_beamsearch_kernels_cu_25fb83d6_31994cuda3std6ranges3__45__cpo4nextE - _ZN72_INTERNAL_3cc76c35_36_online_softmax_beamsearch_kernels_cu_25fb83d6_31994cuda3std3__45__cpo7crbeginE)
_ZN72_INTERNAL_3cc76c35_36_online_softmax_beamsearch_kernels_cu_25fb83d6_31994cuda3std3__45__cpo7crbeginE:
	.zero		1
	.type		_ZN72_INTERNAL_3cc76c35_36_online_softmax_beamsearch_kernels_cu_25fb83d6_31994cuda3std6ranges3__45__cpo4nextE,@object
	.size		_ZN72_INTERNAL_3cc76c35_36_online_softmax_beamsearch_kernels_cu_25fb83d6_31994cuda3std6ranges3__45__cpo4nextE,(_ZN72_INTERNAL_3cc76c35_36_online_softmax_beamsearch_kernels_cu_25fb83d6_31994cuda3std6ranges3__45__cpo4swapE - _ZN72_INTERNAL_3cc76c35_36_online_softmax_beamsearch_kernels_cu_25fb83d6_31994cuda3std6ranges3__45__cpo4nextE)
_ZN72_INTERNAL_3cc76c35_36_online_softmax_beamsearch_kernels_cu_25fb83d6_31994cuda3std6ranges3__45__cpo4nextE:
	.zero		1
	.type		_ZN72_INTERNAL_3cc76c35_36_online_softmax_beamsearch_kernels_cu_25fb83d6_31994cuda3std6ranges3__45__cpo4swapE,@object
	.size		_ZN72_INTERNAL_3cc76c35_36_online_softmax_beamsearch_kernels_cu_25fb83d6_31994cuda3std6ranges3__45__cpo4swapE,(_ZN72_INTERNAL_3cc76c35_36_online_softmax_beamsearch_kernels_cu_25fb83d6_31996thrust23THRUST_300001_SM_800_NS12placeholders2_1E - _ZN72_INTERNAL_3cc76c35_36_online_softmax_beamsearch_kernels_cu_25fb83d6_31994cuda3std6ranges3__45__cpo4swapE)
_ZN72_INTERNAL_3cc76c35_36_online_softmax_beamsearch_kernels_cu_25fb83d6_31994cuda3std6ranges3__45__cpo4swapE:
	.zero		1
	.type		_ZN72_INTERNAL_3cc76c35_36_online_softmax_beamsearch_kernels_cu_25fb83d6_31996thrust23THRUST_300001_SM_800_NS12placeholders2_1E,@object
	.size		_ZN72_INTERNAL_3cc76c35_36_online_softmax_beamsearch_kernels_cu_25fb83d6_31996thrust23THRUST_300001_SM_800_NS12placeholders2_1E,(_ZN72_INTERNAL_3cc76c35_36_online_softmax_beamsearch_kernels_cu_25fb83d6_31996thrust23THRUST_300001_SM_800_NS12placeholders2_3E - _ZN72_INTERNAL_3cc76c35_36_online_softmax_beamsearch_kernels_cu_25fb83d6_31996thrust23THRUST_300001_SM_800_NS12placeholders2_1E)
_ZN72_INTERNAL_3cc76c35_36_online_softmax_beamsearch_kernels_cu_25fb83d6_31996thrust23THRUST_300001_SM_800_NS12placeholders2_1E:
	.zero		1
	.type		_ZN72_INTERNAL_3cc76c35_36_online_softmax_beamsearch_kernels_cu_25fb83d6_31996thrust23THRUST_300001_SM_800_NS12placeholders2_3E,@object
	.size		_ZN72_INTERNAL_3cc76c35_36_online_softmax_beamsearch_kernels_cu_25fb83d6_31996thrust23THRUST_300001_SM_800_NS12placeholders2_3E,(_ZN72_INTERNAL_3cc76c35_36_online_softmax_beamsearch_kernels_cu_25fb83d6_31994cuda3std3__45__cpo5beginE - _ZN72_INTERNAL_3cc76c35_36_online_softmax_beamsearch_kernels_cu_25fb83d6_31996thrust23THRUST_300001_SM_800_NS12placeholders2_3E)
_ZN72_INTERNAL_3cc76c35_36_online_softmax_beamsearch_kernels_cu_25fb83d6_31996thrust23THRUST_300001_SM_800_NS12placeholders2_3E:
	.zero		1
	.type		_ZN72_INTERNAL_3cc76c35_36_online_softmax_beamsearch_kernels_cu_25fb83d6_31994cuda3std3__45__cpo5beginE,@object
	.size		_ZN72_INTERNAL_3cc76c35_36_online_softmax_beamsearch_kernels_cu_25fb83d6_31994cuda3std3__45__cpo5beginE,(_ZN72_INTERNAL_3cc76c35_36_online_softmax_beamsearch_kernels_cu_25fb83d6_31994cuda3std6ranges3__45__cpo5beginE - _ZN72_INTERNAL_3cc76c35_36_online_softmax_beamsearch_kernels_cu_25fb83d6_31994cuda3std3__45__cpo5beginE)
_ZN72_INTERNAL_3cc76c35_36_online_softmax_beamsearch_kernels_cu_25fb83d6_31994cuda3std3__45__cpo5beginE:
	.zero		1
	.type		_ZN72_INTERNAL_3cc76c35_36_online_softmax_beamsearch_kernels_cu_25fb83d6_31994cuda3std6ranges3__45__cpo5beginE,@object
	.size		_ZN72_INTERNAL_3cc76c35_36_online_softmax_beamsearch_kernels_cu_25fb83d6_31994cuda3std6ranges3__45__cpo5beginE,(_ZN72_INTERNAL_3cc76c35_36_online_softmax_beamsearch_kernels_cu_25fb83d6_31994cuda3std3__474_GLOBAL__N__3cc76c35_36_online_softmax_beamsearch_kernels_cu_25fb83d6_31996ignoreE - _ZN72_INTERNAL_3cc76c35_36_online_softmax_beamsearch_kernels_cu_25fb83d6_31994cuda3std6ranges3__45__cpo5beginE)
_ZN72_INTERNAL_3cc76c35_36_online_softmax_beamsearch_kernels_cu_25fb83d6_31994cuda3std6ranges3__45__cpo5beginE:
	.zero		1
	.type		_ZN72_INTERNAL_3cc76c35_36_online_softmax_beamsearch_kernels_cu_25fb83d6_31994cuda3std3__474_GLOBAL__N__3cc76c35_36_online_softmax_beamsearch_kernels_cu_25fb83d6_31996ignoreE,@object
	.size		_ZN72_INTERNAL_3cc76c35_36_online_softmax_beamsearch_kernels_cu_25fb83d6_31994cuda3std3__474_GLOBAL__N__3cc76c35_36_online_softmax_beamsearch_kernels_cu_25fb83d6_31996ignoreE,(_ZN72_INTERNAL_3cc76c35_36_online_softmax_beamsearch_kernels_cu_25fb83d6_31994cuda3std6ranges3__45__cpo4dataE - _ZN72_INTERNAL_3cc76c35_36_online_softmax_beamsearch_kernels_cu_25fb83d6_31994cuda3std3__474_GLOBAL__N__3cc76c35_36_online_softmax_beamsearch_kernels_cu_25fb83d6_31996ignoreE)
_ZN72_INTERNAL_3cc76c35_36_online_softmax_beamsearch_kernels_cu_25fb83d6_31994cuda3std3__474_GLOBAL__N__3cc76c35_36_online_softmax_beamsearch_kernels_cu_25fb83d6_31996ignoreE:
	.zero		1
	.type		_ZN72_INTERNAL_3cc76c35_36_online_softmax_beamsearch_kernels_cu_25fb83d6_31994cuda3std6ranges3__45__cpo4dataE,@object
	.size		_ZN72_INTERNAL_3cc76c35_36_online_softmax_beamsearch_kernels_cu_25fb83d6_31994cuda3std6ranges3__45__cpo4dataE,(_ZN72_INTERNAL_3cc76c35_36_online_softmax_beamsearch_kernels_cu_25fb83d6_31996thrust23THRUST_300001_SM_800_NS12placeholders2_7E - _ZN72_INTERNAL_3cc76c35_36_online_softmax_beamsearch_kernels_cu_25fb83d6_31994cuda3std6ranges3__45__cpo4dataE)
_ZN72_INTERNAL_3cc76c35_36_online_softmax_beamsearch_kernels_cu_25fb83d6_31994cuda3std6ranges3__45__cpo4dataE:
	.zero		1
	.type		_ZN72_INTERNAL_3cc76c35_36_online_softmax_beamsearch_kernels_cu_25fb83d6_31996thrust23THRUST_300001_SM_800_NS12placeholders2_7E,@object
	.size		_ZN72_INTERNAL_3cc76c35_36_online_softmax_beamsearch_kernels_cu_25fb83d6_31996thrust23THRUST_300001_SM_800_NS12placeholders2_7E,(_ZN72_INTERNAL_3cc76c35_36_online_softmax_beamsearch_kernels_cu_25fb83d6_31994cuda3std3__45__cpo6rbeginE - _ZN72_INTERNAL_3cc76c35_36_online_softmax_beamsearch_kernels_cu_25fb83d6_31996thrust23THRUST_300001_SM_800_NS12placeholders2_7E)
_ZN72_INTERNAL_3cc76c35_36_online_softmax_beamsearch_kernels_cu_25fb83d6_31996thrust23THRUST_300001_SM_800_NS12placeholders2_7E:
	.zero		1
	.type		_ZN72_INTERNAL_3cc76c35_36_online_softmax_beamsearch_kernels_cu_25fb83d6_31994cuda3std3__45__cpo6rbeginE,@object
	.size		_ZN72_INTERNAL_3cc76c35_36_online_softmax_beamsearch_kernels_cu_25fb83d6_31994cuda3std3__45__cpo6rbeginE,(_ZN72_INTERNAL_3cc76c35_36_online_softmax_beamsearch_kernels_cu_25fb83d6_31994cuda3std6ranges3__45__cpo7advanceE - _ZN72_INTERNAL_3cc76c35_36_online_softmax_beamsearch_kernels_cu_25fb83d6_31994cuda3std3__45__cpo6rbeginE)
_ZN72_INTERNAL_3cc76c35_36_online_softmax_beamsearch_kernels_cu_25fb83d6_31994cuda3std3__45__cpo6rbeginE:
	.zero		1
	.type		_ZN72_INTERNAL_3cc76c35_36_online_softmax_beamsearch_kernels_cu_25fb83d6_31994cuda3std6ranges3__45__cpo7advanceE,@object
	.size		_ZN72_INTERNAL_3cc76c35_36_online_softmax_beamsearch_kernels_cu_25fb83d6_31994cuda3std6ranges3__45__cpo7advanceE,(_ZN72_INTERNAL_3cc76c35_36_online_softmax_beamsearch_kernels_cu_25fb83d6_31994cuda3std3__47nulloptE - _ZN72_INTERNAL_3cc76c35_36_online_softmax_beamsearch_kernels_cu_25fb83d6_31994cuda3std6ranges3__45__cpo7advanceE)
_ZN72_INTERNAL_3cc76c35_36_online_softmax_beamsearch_kernels_cu_25fb83d6_31994cuda3std6ranges3__45__cpo7advanceE:
	.zero		1
	.type		_ZN72_INTERNAL_3cc76c35_36_online_softmax_beamsearch_kernels_cu_25fb83d6_31994cuda3std3__47nulloptE,@object
	.size		_ZN72_INTERNAL_3cc76c35_36_online_softmax_beamsearch_kernels_cu_25fb83d6_31994cuda3std3__47nulloptE,(_ZN72_INTERNAL_3cc76c35_36_online_softmax_beamsearch_kernels_cu_25fb83d6_31994cuda3std6ranges3__45__cpo8distanceE - _ZN72_INTERNAL_3cc76c35_36_online_softmax_beamsearch_kernels_cu_25fb83d6_31994cuda3std3__47nulloptE)
_ZN72_INTERNAL_3cc76c35_36_online_softmax_beamsearch_kernels_cu_25fb83d6_31994cuda3std3__47nulloptE:
	.zero		1
	.type		_ZN72_INTERNAL_3cc76c35_36_online_softmax_beamsearch_kernels_cu_25fb83d6_31994cuda3std6ranges3__45__cpo8distanceE,@object
	.size		_ZN72_INTERNAL_3cc76c35_36_online_softmax_beamsearch_kernels_cu_25fb83d6_31994cuda3std6ranges3__45__cpo8distanceE,(_ZN72_INTERNAL_3cc76c35_36_online_softmax_beamsearch_kernels_cu_25fb83d6_31996thrust23THRUST_300001_SM_800_NS12placeholders2_6E - _ZN72_INTERNAL_3cc76c35_36_online_softmax_beamsearch_kernels_cu_25fb83d6_31994cuda3std6ranges3__45__cpo8distanceE)
_ZN72_INTERNAL_3cc76c35_36_online_softmax_beamsearch_kernels_cu_25fb83d6_31994cuda3std6ranges3__45__cpo8distanceE:
	.zero		1
	.type		_ZN72_INTERNAL_3cc76c35_36_online_softmax_beamsearch_kernels_cu_25fb83d6_31996thrust23THRUST_300001_SM_800_NS12placeholders2_6E,@object
	.size		_ZN72_INTERNAL_3cc76c35_36_online_softmax_beamsearch_kernels_cu_25fb83d6_31996thrust23THRUST_300001_SM_800_NS12placeholders2_6E,(_ZN72_INTERNAL_3cc76c35_36_online_softmax_beamsearch_kernels_cu_25fb83d6_31994cuda3std3__45__cpo4cendE - _ZN72_INTERNAL_3cc76c35_36_online_softmax_beamsearch_kernels_cu_25fb83d6_31996thrust23THRUST_300001_SM_800_NS12placeholders2_6E)
_ZN72_INTERNAL_3cc76c35_36_online_softmax_beamsearch_kernels_cu_25fb83d6_31996thrust23THRUST_300001_SM_800_NS12placeholders2_6E:
	.zero		1
	.type		_ZN72_INTERNAL_3cc76c35_36_online_softmax_beamsearch_kernels_cu_25fb83d6_31994cuda3std3__45__cpo4cendE,@object
	.size		_ZN72_INTERNAL_3cc76c35_36_online_softmax_beamsearch_kernels_cu_25fb83d6_31994cuda3std3__45__cpo4cendE,(_ZN72_INTERNAL_3cc76c35_36_online_softmax_beamsearch_kernels_cu_25fb83d6_31994cuda3std6ranges3__45__cpo4cendE - _ZN72_INTERNAL_3cc76c35_36_online_softmax_beamsearch_kernels_cu_25fb83d6_31994cuda3std3__45__cpo4cendE)
_ZN72_INTERNAL_3cc76c35_36_online_softmax_beamsearch_kernels_cu_25fb83d6_31994cuda3std3__45__cpo4cendE:
	.zero		1
	.type		_ZN72_INTERNAL_3cc76c35_36_online_softmax_beamsearch_kernels_cu_25fb83d6_31994cuda3std6ranges3__45__cpo4cendE,@object
	.size		_ZN72_INTERNAL_3cc76c35_36_online_softmax_beamsearch_kernels_cu_25fb83d6_31994cuda3std6ranges3__45__cpo4cendE,(_ZN72_INTERNAL_3cc76c35_36_online_softmax_beamsearch_kernels_cu_25fb83d6_31994cuda3std3__420unreachable_sentinelE - _ZN72_INTERNAL_3cc76c35_36_online_softmax_beamsearch_kernels_cu_25fb83d6_31994cuda3std6ranges3__45__cpo4cendE)
_ZN72_INTERNAL_3cc76c35_36_online_softmax_beamsearch_kernels_cu_25fb83d6_31994cuda3std6ranges3__45__cpo4cendE:
	.zero		1
	.type		_ZN72_INTERNAL_3cc76c35_36_online_softmax_beamsearch_kernels_cu_25fb83d6_31994cuda3std3__420unreachable_sentinelE,@object
	.size		_ZN72_INTERNAL_3cc76c35_36_online_softmax_beamsearch_kernels_cu_25fb83d6_31994cuda3std3__420unreachable_sentinelE,(_ZN72_INTERNAL_3cc76c35_36_online_softmax_beamsearch_kernels_cu_25fb83d6_31994cuda3std6ranges3__45__cpo5ssizeE - _ZN72_INTERNAL_3cc76c35_36_online_softmax_beamsearch_kernels_cu_25fb83d6_31994cuda3std3__420unreachable_sentinelE)
_ZN72_INTERNAL_3cc76c35_36_online_softmax_beamsearch_kernels_cu_25fb83d6_31994cuda3std3__420unreachable_sentinelE:
	.zero		1
	.type		_ZN72_INTERNAL_3cc76c35_36_online_softmax_beamsearch_kernels_cu_25fb83d6_31994cuda3std6ranges3__45__cpo5ssizeE,@object
	.size		_ZN72_INTERNAL_3cc76c35_36_online_softmax_beamsearch_kernels_cu_25fb83d6_31994cuda3std6ranges3__45__cpo5ssizeE,(_ZN72_INTERNAL_3cc76c35_36_online_softmax_beamsearch_kernels_cu_25fb83d6_31996thrust23THRUST_300001_SM_800_NS12placeholders3_10E - _ZN72_INTERNAL_3cc76c35_36_online_softmax_beamsearch_kernels_cu_25fb83d6_31994cuda3std6ranges3__45__cpo5ssizeE)
_ZN72_INTERNAL_3cc76c35_36_online_softmax_beamsearch_kernels_cu_25fb83d6_31994cuda3std6ranges3__45__cpo5ssizeE:
	.zero		1
	.type		_ZN72_INTERNAL_3cc76c35_36_online_softmax_beamsearch_kernels_cu_25fb83d6_31996thrust23THRUST_300001_SM_800_NS12placeholders3_10E,@object
	.size		_ZN72_INTERNAL_3cc76c35_36_online_softmax_beamsearch_kernels_cu_25fb83d6_31996thrust23THRUST_300001_SM_800_NS12placeholders3_10E,(_ZN72_INTERNAL_3cc76c35_36_online_softmax_beamsearch_kernels_cu_25fb83d6_31994cuda3std3__45__cpo5crendE - _ZN72_INTERNAL_3cc76c35_36_online_softmax_beamsearch_kernels_cu_25fb83d6_31996thrust23THRUST_300001_SM_800_NS12placeholders3_10E)
_ZN72_INTERNAL_3cc76c35_36_online_softmax_beamsearch_kernels_cu_25fb83d6_31996thrust23THRUST_300001_SM_800_NS12placeholders3_10E:
	.zero		1
	.type		_ZN72_INTERNAL_3cc76c35_36_online_softmax_beamsearch_kernels_cu_25fb83d6_31994cuda3std3__45__cpo5crendE,@object
	.size		_ZN72_INTERNAL_3cc76c35_36_online_softmax_beamsearch_kernels_cu_25fb83d6_31994cuda3std3__45__cpo5crendE,(_ZN72_INTERNAL_3cc76c35_36_online_softmax_beamsearch_kernels_cu_25fb83d6_31994cuda3std6ranges3__45__cpo4prevE - _ZN72_INTERNAL_3cc76c35_36_online_softmax_beamsearch_kernels_cu_25fb83d6_31994cuda3std3__45__cpo5crendE)
_ZN72_INTERNAL_3cc76c35_36_online_softmax_beamsearch_kernels_cu_25fb83d6_31994cuda3std3__45__cpo5crendE:
	.zero		1
	.type		_ZN72_INTERNAL_3cc76c35_36_online_softmax_beamsearch_kernels_cu_25fb83d6_31994cuda3std6ranges3__45__cpo4prevE,@object
	.size		_ZN72_INTERNAL_3cc76c35_36_online_softmax_beamsearch_kernels_cu_25fb83d6_31994cuda3std6ranges3__45__cpo4prevE,(_ZN72_INTERNAL_3cc76c35_36_online_softmax_beamsearch_kernels_cu_25fb83d6_31994cuda3std6ranges3__45__cpo9iter_moveE - _ZN72_INTERNAL_3cc76c35_36_online_softmax_beamsearch_kernels_cu_25fb83d6_31994cuda3std6ranges3__45__cpo4prevE)
_ZN72_INTERNAL_3cc76c35_36_online_softmax_beamsearch_kernels_cu_25fb83d6_31994cuda3std6ranges3__45__cpo4prevE:
	.zero		1
	.type		_ZN72_INTERNAL_3cc76c35_36_online_softmax_beamsearch_kernels_cu_25fb83d6_31994cuda3std6ranges3__45__cpo9iter_moveE,@object
	.size		_ZN72_INTERNAL_3cc76c35_36_online_softmax_beamsearch_kernels_cu_25fb83d6_31994cuda3std6ranges3__45__cpo9iter_moveE,(_ZN72_INTERNAL_3cc76c35_36_online_softmax_beamsearch_kernels_cu_25fb83d6_31996thrust23THRUST_300001_SM_800_NS12placeholders2_2E - _ZN72_INTERNAL_3cc76c35_36_online_softmax_beamsearch_kernels_cu_25fb83d6_31994cuda3std6ranges3__45__cpo9iter_moveE)
_ZN72_INTERNAL_3cc76c35_36_online_softmax_beamsearch_kernels_cu_25fb83d6_31994cuda3std6ranges3__45__cpo9iter_moveE:
	.zero		1
	.type		_ZN72_INTERNAL_3cc76c35_36_online_softmax_beamsearch_kernels_cu_25fb83d6_31996thrust23THRUST_300001_SM_800_NS12placeholders2_2E,@object
	.size		_ZN72_INTERNAL_3cc76c35_36_online_softmax_beamsearch_kernels_cu_25fb83d6_31996thrust23THRUST_300001_SM_800_NS12placeholders2_2E,(_ZN72_INTERNAL_3cc76c35_36_online_softmax_beamsearch_kernels_cu_25fb83d6_31996thrust23THRUST_300001_SM_800_NS12placeholders2_4E - _ZN72_INTERNAL_3cc76c35_36_online_softmax_beamsearch_kernels_cu_25fb83d6_31996thrust23THRUST_300001_SM_800_NS12placeholders2_2E)
_ZN72_INTERNAL_3cc76c35_36_online_softmax_beamsearch_kernels_cu_25fb83d6_31996thrust23THRUST_300001_SM_800_NS12placeholders2_2E:
	.zero		1
	.type		_ZN72_INTERNAL_3cc76c35_36_online_softmax_beamsearch_kernels_cu_25fb83d6_31996thrust23THRUST_300001_SM_800_NS12placeholders2_4E,@object
	.size		_ZN72_INTERNAL_3cc76c35_36_online_softmax_beamsearch_kernels_cu_25fb83d6_31996thrust23THRUST_300001_SM_800_NS12placeholders2_4E,(_ZN72_INTERNAL_3cc76c35_36_online_softmax_beamsearch_kernels_cu_25fb83d6_31994cuda3std3__45__cpo3endE - _ZN72_INTERNAL_3cc76c35_36_online_softmax_beamsearch_kernels_cu_25fb83d6_31996thrust23THRUST_300001_SM_800_NS12placeholders2_4E)
_ZN72_INTERNAL_3cc76c35_36_online_softmax_beamsearch_kernels_cu_25fb83d6_31996thrust23THRUST_300001_SM_800_NS12placeholders2_4E:
	.zero		1
	.type		_ZN72_INTERNAL_3cc76c35_36_online_softmax_beamsearch_kernels_cu_25fb83d6_31994cuda3std3__45__cpo3endE,@object
	.size		_ZN72_INTERNAL_3cc76c35_36_online_softmax_beamsearch_kernels_cu_25fb83d6_31994cuda3std3__45__cpo3endE,(_ZN72_INTERNAL_3cc76c35_36_online_softmax_beamsearch_kernels_cu_25fb83d6_31994cuda3std6ranges3__45__cpo3endE - _ZN72_INTERNAL_3cc76c35_36_online_softmax_beamsearch_kernels_cu_25fb83d6_31994cuda3std3__45__cpo3endE)
_ZN72_INTERNAL_3cc76c35_36_online_softmax_beamsearch_kernels_cu_25fb83d6_31994cuda3std3__45__cpo3endE:
	.zero		1
	.type		_ZN72_INTERNAL_3cc76c35_36_online_softmax_beamsearch_kernels_cu_25fb83d6_31994cuda3std6ranges3__45__cpo3endE,@object
	.size		_ZN72_INTERNAL_3cc76c35_36_online_softmax_beamsearch_kernels_cu_25fb83d6_31994cuda3std6ranges3__45__cpo3endE,(_ZN72_INTERNAL_3cc76c35_36_online_softmax_beamsearch_kernels_cu_25fb83d6_31994cuda3std3__419piecewise_constructE - _ZN72_INTERNAL_3cc76c35_36_online_softmax_beamsearch_kernels_cu_25fb83d6_31994cuda3std6ranges3__45__cpo3endE)
_ZN72_INTERNAL_3cc76c35_36_online_softmax_beamsearch_kernels_cu_25fb83d6_31994cuda3std6ranges3__45__cpo3endE:
	.zero		1
	.type		_ZN72_INTERNAL_3cc76c35_36_online_softmax_beamsearch_kernels_cu_25fb83d6_31994cuda3std3__419piecewise_constructE,@object
	.size		_ZN72_INTERNAL_3cc76c35_36_online_softmax_beamsearch_kernels_cu_25fb83d6_31994cuda3std3__419piecewise_constructE,(_ZN72_INTERNAL_3cc76c35_36_online_softmax_beamsearch_kernels_cu_25fb83d6_31994cuda3std6ranges3__45__cpo5cdataE - _ZN72_INTERNAL_3cc76c35_36_online_softmax_beamsearch_kernels_cu_25fb83d6_31994cuda3std3__419piecewise_constructE)
_ZN72_INTERNAL_3cc76c35_36_online_softmax_beamsearch_kernels_cu_25fb83d6_31994cuda3std3__419piecewise_constructE:
	.zero		1
	.type		_ZN72_INTERNAL_3cc76c35_36_online_softmax_beamsearch_kernels_cu_25fb83d6_31994cuda3std6ranges3__45__cpo5cdataE,@object
	.size		_ZN72_INTERNAL_3cc76c35_36_online_softmax_beamsearch_kernels_cu_25fb83d6_31994cuda3std6ranges3__45__cpo5cdataE,(_ZN72_INTERNAL_3cc76c35_36_online_softmax_beamsearch_kernels_cu_25fb83d6_31996thrust23THRUST_300001_SM_800_NS12placeholders2_8E - _ZN72_INTERNAL_3cc76c35_36_online_softmax_beamsearch_kernels_cu_25fb83d6_31994cuda3std6ranges3__45__cpo5cdataE)
_ZN72_INTERNAL_3cc76c35_36_online_softmax_beamsearch_kernels_cu_25fb83d6_31994cuda3std6ranges3__45__cpo5cdataE:
	.zero		1
	.type		_ZN72_INTERNAL_3cc76c35_36_online_softmax_beamsearch_kernels_cu_25fb83d6_31996thrust23THRUST_300001_SM_800_NS12placeholders2_8E,@object
	.size		_ZN72_INTERNAL_3cc76c35_36_online_softmax_beamsearch_kernels_cu_25fb83d6_31996thrust23THRUST_300001_SM_800_NS12placeholders2_8E,(_ZN72_INTERNAL_3cc76c35_36_online_softmax_beamsearch_kernels_cu_25fb83d6_31994cuda3std3__45__cpo4rendE - _ZN72_INTERNAL_3cc76c35_36_online_softmax_beamsearch_kernels_cu_25fb83d6_31996thrust23THRUST_300001_SM_800_NS12placeholders2_8E)
_ZN72_INTERNAL_3cc76c35_36_online_softmax_beamsearch_kernels_cu_25fb83d6_31996thrust23THRUST_300001_SM_800_NS12placeholders2_8E:
	.zero		1
	.type		_ZN72_INTERNAL_3cc76c35_36_online_softmax_beamsearch_kernels_cu_25fb83d6_31994cuda3std3__45__cpo4rendE,@object
	.size		_ZN72_INTERNAL_3cc76c35_36_online_softmax_beamsearch_kernels_cu_25fb83d6_31994cuda3std3__45__cpo4rendE,(_ZN72_INTERNAL_3cc76c35_36_online_softmax_beamsearch_kernels_cu_25fb83d6_31994cuda3std6ranges3__45__cpo9iter_swapE - _ZN72_INTERNAL_3cc76c35_36_online_softmax_beamsearch_kernels_cu_25fb83d6_31994cuda3std3__45__cpo4rendE)
_ZN72_INTERNAL_3cc76c35_36_online_softmax_beamsearch_kernels_cu_25fb83d6_31994cuda3std3__45__cpo4rendE:
	.zero		1
	.type		_ZN72_INTERNAL_3cc76c35_36_online_softmax_beamsearch_kernels_cu_25fb83d6_31994cuda3std6ranges3__45__cpo9iter_swapE,@object
	.size		_ZN72_INTERNAL_3cc76c35_36_online_softmax_beamsearch_kernels_cu_25fb83d6_31994cuda3std6ranges3__45__cpo9iter_swapE,(_ZN72_INTERNAL_3cc76c35_36_online_softmax_beamsearch_kernels_cu_25fb83d6_31994cuda3std3__48unexpectE - _ZN72_INTERNAL_3cc76c35_36_online_softmax_beamsearch_kernels_cu_25fb83d6_31994cuda3std6ranges3__45__cpo9iter_swapE)
_ZN72_INTERNAL_3cc76c35_36_online_softmax_beamsearch_kernels_cu_25fb83d6_31994cuda3std6ranges3__45__cpo9iter_swapE:
	.zero		1
	.type		_ZN72_INTERNAL_3cc76c35_36_online_softmax_beamsearch_kernels_cu_25fb83d6_31994cuda3std3__48unexpectE,@object
	.size		_ZN72_INTERNAL_3cc76c35_36_online_softmax_beamsearch_kernels_cu_25fb83d6_31994cuda3std3__48unexpectE,(_ZN72_INTERNAL_3cc76c35_36_online_softmax_beamsearch_kernels_cu_25fb83d6_31996thrust23THRUST_300001_SM_800_NS6system6detail10sequential3seqE - _ZN72_INTERNAL_3cc76c35_36_online_softmax_beamsearch_kernels_cu_25fb83d6_31994cuda3std3__48unexpectE)
_ZN72_INTERNAL_3cc76c35_36_online_softmax_beamsearch_kernels_cu_25fb83d6_31994cuda3std3__48unexpectE:
	.zero		1
	.type		_ZN72_INTERNAL_3cc76c35_36_online_softmax_beamsearch_kernels_cu_25fb83d6_31996thrust23THRUST_300001_SM_800_NS6system6detail10sequential3seqE,@object
	.size		_ZN72_INTERNAL_3cc76c35_36_online_softmax_beamsearch_kernels_cu_25fb83d6_31996thrust23THRUST_300001_SM_800_NS6system6detail10sequential3seqE,(.L_38 - _ZN72_INTERNAL_3cc76c35_36_online_softmax_beamsearch_kernels_cu_25fb83d6_31996thrust23THRUST_300001_SM_800_NS6system6detail10sequential3seqE)
_ZN72_INTERNAL_3cc76c35_36_online_softmax_beamsearch_kernels_cu_25fb83d6_31996thrust23THRUST_300001_SM_800_NS6system6detail10sequential3seqE:
	.zero		1
.L_38:


//--------------------- .nv.shared._ZN17fastertransformer38beam_online_softmax_topk_stage2_kernelI6__halfLi128ELi128EEEvPKfS3_PiPT_ii --------------------------
	.section	.nv.shared._ZN17fastertransformer38beam_online_softmax_topk_stage2_kernelI6__halfLi128ELi128EEEvPKfS3_PiPT_ii,"aw",@nobits
	.sectionflags	@""
	.align	16
.nv.shared._ZN17fastertransformer38beam_online_softmax_topk_stage2_kernelI6__halfLi128ELi128EEEvPKfS3_PiPT_ii:
	.zero		3888


//--------------------- .nv.shared._ZN17fastertransformer38beam_online_softmax_topk_stage2_kernelI6__halfLi128ELi64EEEvPKfS3_PiPT_ii --------------------------
	.section	.nv.shared._ZN17fastertransformer38beam_online_softmax_topk_stage2_kernelI6__halfLi128ELi64EEEvPKfS3_PiPT_ii,"aw",@nobits
	.sectionflags	@""
	.align	16
.nv.shared._ZN17fastertransformer38beam_online_softmax_topk_stage2_kernelI6__halfLi128ELi64EEEvPKfS3_PiPT_ii:
	.zero		2336


//--------------------- .nv.shared._ZN17fastertransformer38beam_online_softmax_topk_stage2_kernelI6__halfLi128ELi32EEEvPKfS3_PiPT_ii --------------------------
	.section	.nv.shared._ZN17fastertransformer38beam_online_softmax_topk_stage2_kernelI6__halfLi128ELi32EEEvPKfS3_PiPT_ii,"aw",@nobits
	.sectionflags	@""
	.align	16
.nv.shared._ZN17fastertransformer38beam_online_softmax_topk_stage2_kernelI6__halfLi128ELi32EEEvPKfS3_PiPT_ii:
	.zero		1568


//--------------------- .nv.shared._ZN17fastertransformer38beam_online_softmax_topk_stage1_kernelI6__halfLi1ELi128ELi64EEEvPKT_S4_PKbPfiiPKi --------------------------
	.section	.nv.shared._ZN17fastertransformer38beam_online_softmax_topk_stage1_kernelI6__halfLi1ELi128ELi64EEEvPKT_S4_PKbPfiiPKi,"aw",@nobits
	.sectionflags	@""
	.align	16
.nv.shared._ZN17fastertransformer38beam_online_softmax_topk_stage1_kernelI6__halfLi1ELi128ELi64EEEvPKT_S4_PKbPfiiPKi:
	.zero		3376


//--------------------- .nv.shared._ZN17fastertransformer17batch_topk_kernelI6__halfLi64ELi32EEEvPKiPKT_PiPfS8_PKbS3_NS_14BeamHypothesesEiiifS4_ --------------------------
	.section	.nv.shared._ZN17fastertransformer17batch_topk_kernelI6__halfLi64ELi32EEEvPKiPKT_PiPfS8_PKbS3_NS_14BeamHypothesesEiiifS4_,"aw",@nobits
	.sectionflags	@""
	.align	16
.nv.shared._ZN17fastertransformer17batch_topk_kernelI6__halfLi64ELi32EEEvPKiPKT_PiPfS8_PKbS3_NS_14BeamHypothesesEiiifS4_:
	.zero		1040


//--------------------- .nv.shared._ZN17fastertransformer38beam_online_softmax_topk_stage2_kernelI6__halfLi64ELi128EEEvPKfS3_PiPT_ii --------------------------
	.section	.nv.shared._ZN17fastertransformer38beam_online_softmax_topk_stage2_kernelI6__halfLi64ELi128EEEvPKfS3_PiPT_ii,"aw",@nobits
	.sectionflags	@""
	.align	16
.nv.shared._ZN17fastertransformer38beam_online_softmax_topk_stage2_kernelI6__halfLi64ELi128EEEvPKfS3_PiPT_ii:
	.zero		1968


//--------------------- .nv.shared._ZN17fastertransformer38beam_online_softmax_topk_stage2_kernelI6__halfLi64ELi64EEEvPKfS3_PiPT_ii --------------------------
	.section	.nv.shared._ZN17fastertransformer38beam_online_softmax_topk_stage2_kernelI6__halfLi64ELi64EEEvPKfS3_PiPT_ii,"aw",@nobits
	.sectionflags	@""
	.align	16
.nv.shared._ZN17fastertransformer38beam_online_softmax_topk_stage2_kernelI6__halfLi64ELi64EEEvPKfS3_PiPT_ii:
	.zero		1184


//--------------------- .nv.shared._ZN17fastertransformer38beam_online_softmax_topk_stage2_kernelI6__halfLi64ELi32EEEvPKfS3_PiPT_ii --------------------------
	.section	.nv.shared._ZN17fastertransformer38beam_online_softmax_topk_stage2_kernelI6__halfLi64ELi32EEEvPKfS3_PiPT_ii,"aw",@nobits
	.sectionflags	@""
	.align	16
.nv.shared._ZN17fastertransformer38beam_online_softmax_topk_stage2_kernelI6__halfLi64ELi32EEEvPKfS3_PiPT_ii:
	.zero		800


//--------------------- .nv.shared._ZN17fastertransformer38beam_online_softmax_topk_stage1_kernelI6__halfLi1ELi64ELi64EEEvPKT_S4_PKbPfiiPKi --------------------------
	.section	.nv.shared._ZN17fastertransformer38beam_online_softmax_topk_stage1_kernelI6__halfLi1ELi64ELi64EEEvPKT_S4_PKbPfiiPKi,"aw",@nobits
	.sectionflags	@""
	.align	16
.nv.shared._ZN17fastertransformer38beam_online_softmax_topk_stage1_kernelI6__halfLi1ELi64ELi64EEEvPKT_S4_PKbPfiiPKi:
	.zero		1712


//--------------------- .nv.shared._ZN17fastertransformer17batch_topk_kernelI6__halfLi32ELi32EEEvPKiPKT_PiPfS8_PKbS3_NS_14BeamHypothesesEiiifS4_ --------------------------
	.section	.nv.shared._ZN17fastertransformer17batch_topk_kernelI6__halfLi32ELi32EEEvPKiPKT_PiPfS8_PKbS3_NS_14BeamHypothesesEiiifS4_,"aw",@nobits
	.sectionflags	@""
	.align	16
.nv.shared._ZN17fastertransformer17batch_topk_kernelI6__halfLi32ELi32EEEvPKiPKT_PiPfS8_PKbS3_NS_14BeamHypothesesEiiifS4_:
	.zero		528


//--------------------- .nv.shared._ZN17fastertransformer38beam_online_softmax_topk_stage2_kernelI6__halfLi32ELi128EEEvPKfS3_PiPT_ii --------------------------
	.section	.nv.shared._ZN17fastertransformer38beam_online_softmax_topk_stage2_kernelI6__halfLi32ELi128EEEvPKfS3_PiPT_ii,"aw",@nobits
	.sectionflags	@""
	.align	16
.nv.shared._ZN17fastertransformer38beam_online_softmax_topk_stage2_kernelI6__halfLi32ELi128EEEvPKfS3_PiPT_ii:
	.zero		1008


//--------------------- .nv.shared._ZN17fastertransformer38beam_online_softmax_topk_stage2_kernelI6__halfLi32ELi64EEEvPKfS3_PiPT_ii --------------------------
	.section	.nv.shared._ZN17fastertransformer38beam_online_softmax_topk_stage2_kernelI6__halfLi32ELi64EEEvPKfS3_PiPT_ii,"aw",@nobits
	.sectionflags	@""
	.align	16
.nv.shared._ZN17fastertransformer38beam_online_softmax_topk_stage2_kernelI6__halfLi32ELi64EEEvPKfS3_PiPT_ii:
	.zero		608


//--------------------- .nv.shared._ZN17fastertransformer38beam_online_softmax_topk_stage2_kernelI6__halfLi32ELi32EEEvPKfS3_PiPT_ii --------------------------
	.section	.nv.shared._ZN17fastertransformer38beam_online_softmax_topk_stage2_kernelI6__halfLi32ELi32EEEvPKfS3_PiPT_ii,"aw",@nobits
	.sectionflags	@""
	.align	16
.nv.shared._ZN17fastertransformer38beam_online_softmax_topk_stage2_kernelI6__halfLi32ELi32EEEvPKfS3_PiPT_ii:
	.zero		416


//--------------------- .nv.shared._ZN17fastertransformer38beam_online_softmax_topk_stage1_kernelI6__halfLi1ELi32ELi64EEEvPKT_S4_PKbPfiiPKi --------------------------
	.section	.nv.shared._ZN17fastertransformer38beam_online_softmax_topk_stage1_kernelI6__halfLi1ELi32ELi64EEEvPKT_S4_PKbPfiiPKi,"aw",@nobits
	.sectionflags	@""
	.align	16
.nv.shared._ZN17fastertransformer38beam_online_softmax_topk_stage1_kernelI6__halfLi1ELi32ELi64EEEvPKT_S4_PKbPfiiPKi:
	.zero		880


//--------------------- .nv.shared._ZN17fastertransformer17batch_topk_kernelI6__halfLi16ELi32EEEvPKiPKT_PiPfS8_PKbS3_NS_14BeamHypothesesEiiifS4_ --------------------------
	.section	.nv.shared._ZN17fastertransformer17batch_topk_kernelI6__halfLi16ELi32EEEvPKiPKT_PiPfS8_PKbS3_NS_14BeamHypothesesEiiifS4_,"aw",@nobits
	.sectionflags	@""
	.align	16
.nv.shared._ZN17fastertransformer17batch_topk_kernelI6__halfLi16ELi32EEEvPKiPKT_PiPfS8_PKbS3_NS_14BeamHypothesesEiiifS4_:
	.zero		272


//--------------------- .nv.shared._ZN17fastertransformer38beam_online_softmax_topk_stage2_kernelI6__halfLi16ELi128EEEvPKfS3_PiPT_ii --------------------------
	.section	.nv.shared._ZN17fastertransformer38beam_online_softmax_topk_stage2_kernelI6__halfLi16ELi128EEEvPKfS3_PiPT_ii,"aw",@nobits
	.sectionflags	@""
	.align	16
.nv.shared._ZN17fastertransformer38beam_online_softmax_topk_stage2_kernelI6__halfLi16ELi128EEEvPKfS3_PiPT_ii:
	.zero		528


//--------------------- .nv.shared._ZN17fastertransformer38beam_online_softmax_topk_stage2_kernelI6__halfLi16ELi64EEEvPKfS3_PiPT_ii --------------------------
	.section	.nv.shared._ZN17fastertransformer38beam_online_softmax_topk_stage2_kernelI6__halfLi16ELi64EEEvPKfS3_PiPT_ii,"aw",@nobits
	.sectionflags	@""
	.align	16
.nv.shared._ZN17fastertransformer38beam_online_softmax_topk_stage2_kernelI6__halfLi16ELi64EEEvPKfS3_PiPT_ii:
	.zero		320


//--------------------- .nv.shared._ZN17fastertransformer38beam_online_softmax_topk_stage2_kernelI6__halfLi16ELi32EEEvPKfS3_PiPT_ii --------------------------
	.section	.nv.shared._ZN17fastertransformer38beam_online_softmax_topk_stage2_kernelI6__halfLi16ELi32EEEvPKfS3_PiPT_ii,"aw",@nobits
	.sectionflags	@""
	.align	16
.nv.shared._ZN17fastertransformer38beam_online_softmax_topk_stage2_kernelI6__halfLi16ELi32EEEvPKfS3_PiPT_ii:
	.zero		224


//--------------------- .nv.shared._ZN17fastertransformer38beam_online_softmax_topk_stage1_kernelI6__halfLi1ELi16ELi128EEEvPKT_S4_PKbPfiiPKi --------------------------
	.section	.nv.shared._ZN17fastertransformer38beam_online_softmax_topk_stage1_kernelI6__halfLi1ELi16ELi128EEEvPKT_S4_PKbPfiiPKi,"aw",@nobits
	.sectionflags	@""
	.align	16
.nv.shared._ZN17fastertransformer38beam_online_softmax_topk_stage1_kernelI6__halfLi1ELi16ELi128EEEvPKT_S4_PKbPfiiPKi:
	.zero		672


//--------------------- .nv.shared._ZN17fastertransformer17batch_topk_kernelI6__halfLi8ELi32EEEvPKiPKT_PiPfS8_PKbS3_NS_14BeamHypothesesEiiifS4_ --------------------------
	.section	.nv.shared._ZN17fastertransformer17batch_topk_kernelI6__halfLi8ELi32EEEvPKiPKT_PiPfS8_PKbS3_NS_14BeamHypothesesEiiifS4_,"aw",@nobits
	.sectionflags	@""
	.align	16
.nv.shared._ZN17fastertransformer17batch_topk_kernelI6__halfLi8ELi32EEEvPKiPKT_PiPfS8_PKbS3_NS_14BeamHypothesesEiiifS4_:
	.zero		144


//--------------------- .nv.shared._ZN17fastertransformer38beam_online_softmax_topk_stage2_kernelI6__halfLi8ELi128EEEvPKfS3_PiPT_ii --------------------------
	.section	.nv.shared._ZN17fastertransformer38beam_online_softmax_topk_stage2_kernelI6__halfLi8ELi128EEEvPKfS3_PiPT_ii,"aw",@nobits
	.sectionflags	@""
	.align	16
.nv.shared._ZN17fastertransformer38beam_online_softmax_topk_stage2_kernelI6__halfLi8ELi128EEEvPKfS3_PiPT_ii:
	.zero		288


//--------------------- .nv.shared._ZN17fastertransformer38beam_online_softmax_topk_stage2_kernelI6__halfLi8ELi64EEEvPKfS3_PiPT_ii --------------------------
	.section	.nv.shared._ZN17fastertransformer38beam_online_softmax_topk_stage2_kernelI6__halfLi8ELi64EEEvPKfS3_PiPT_ii,"aw",@nobits
	.sectionflags	@""
	.align	16
.nv.shared._ZN17fastertransformer38beam_online_softmax_topk_stage2_kernelI6__halfLi8ELi64EEEvPKfS3_PiPT_ii:
	.zero		176


//--------------------- .nv.shared._ZN17fastertransformer38beam_online_softmax_topk_stage2_kernelI6__halfLi8ELi32EEEvPKfS3_PiPT_ii --------------------------
	.section	.nv.shared._ZN17fastertransformer38beam_online_softmax_topk_stage2_kernelI6__halfLi8ELi32EEEvPKfS3_PiPT_ii,"aw",@nobits
	.sectionflags	@""
	.align	16
.nv.shared._ZN17fastertransformer38beam_online_softmax_topk_stage2_kernelI6__halfLi8ELi32EEEvPKfS3_PiPT_ii:
	.zero		128


//--------------------- .nv.shared._ZN17fastertransformer38beam_online_softmax_topk_stage1_kernelI6__halfLi1ELi8ELi256EEEvPKT_S4_PKbPfiiPKi --------------------------
	.section	.nv.shared._ZN17fastertransformer38beam_online_softmax_topk_stage1_kernelI6__halfLi1ELi8ELi256EEEvPKT_S4_PKbPfiiPKi,"aw",@nobits
	.sectionflags	@""
	.align	16
.nv.shared._ZN17fastertransformer38beam_online_softmax_topk_stage1_kernelI6__halfLi1ELi8ELi256EEEvPKT_S4_PKbPfiiPKi:
	.zero		592


//--------------------- .nv.shared._ZN17fastertransformer17batch_topk_kernelIfLi128ELi32EEEvPKiPKT_PiPfS7_PKbS2_NS_14BeamHypothesesEiiifS3_ --------------------------
	.section	.nv.shared._ZN17fastertransformer17batch_topk_kernelIfLi128ELi32EEEvPKiPKT_PiPfS7_PKbS2_NS_14BeamHypothesesEiiifS3_,"aw",@nobits
	.sectionflags	@""
	.align	16
.nv.shared._ZN17fastertransformer17batch_topk_kernelIfLi128ELi32EEEvPKiPKT_PiPfS7_PKbS2_NS_14BeamHypothesesEiiifS3_:
	.zero		2576


//--------------------- .nv.shared._ZN17fastertransformer38beam_online_softmax_topk_stage2_kernelIfLi128ELi128EEEvPKfS2_PiPT_ii --------------------------
	.section	.nv.shared._ZN17fastertransformer38beam_online_softmax_topk_stage2_kernelIfLi128ELi128EEEvPKfS2_PiPT_ii,"aw",@nobits
	.sectionflags	@""
	.align	16
.nv.shared._ZN17fastertransformer38beam_online_softmax_topk_stage2_kernelIfLi128ELi128EEEvPKfS2_PiPT_ii:
	.zero		5168


//--------------------- .nv.shared._ZN17fastertransformer38beam_online_softmax_topk_stage2_kernelIfLi128ELi64EEEvPKfS2_PiPT_ii --------------------------
	.section	.nv.shared._ZN17fastertransformer38beam_online_softmax_topk_stage2_kernelIfLi128ELi64EEEvPKfS2_PiPT_ii,"aw",@nobits
	.sectionflags	@""
	.align	16
.nv.shared._ZN17fastertransformer38beam_online_softmax_topk_stage2_kernelIfLi128ELi64EEEvPKfS2_PiPT_ii:
	.zero		3104


//--------------------- .nv.shared._ZN17fastertransformer38beam_online_softmax_topk_stage2_kernelIfLi128ELi32EEEvPKfS2_PiPT_ii --------------------------
	.section	.nv.shared._ZN17fastertransformer38beam_online_softmax_topk_stage2_kernelIfLi128ELi32EEEvPKfS2_PiPT_ii,"aw",@nobits
	.sectionflags	@""
	.align	16
.nv.shared._ZN17fastertransformer38beam_online_softmax_topk_stage2_kernelIfLi128ELi32EEEvPKfS2_PiPT_ii:
	.zero		2080


//--------------------- .nv.shared._ZN17fastertransformer38beam_online_softmax_topk_stage1_kernelIfLi1ELi128ELi64EEEvPKT_S3_PKbPfiiPKi --------------------------
	.section	.nv.shared._ZN17fastertransformer38beam_online_softmax_topk_stage1_kernelIfLi1ELi128ELi64EEEvPKT_S3_PKbPfiiPKi,"aw",@nobits
	.sectionflags	@""
	.align	16
.nv.shared._ZN17fastertransformer38beam_online_softmax_topk_stage1_kernelIfLi1ELi128ELi64EEEvPKT_S3_PKbPfiiPKi:
	.zero		4144


//--------------------- .nv.shared._ZN17fastertransformer17batch_topk_kernelIfLi64ELi32EEEvPKiPKT_PiPfS7_PKbS2_NS_14BeamHypothesesEiiifS3_ --------------------------
	.section	.nv.shared._ZN17fastertransformer17batch_topk_kernelIfLi64ELi32EEEvPKiPKT_PiPfS7_PKbS2_NS_14BeamHypothesesEiiifS3_,"aw",@nobits
	.sectionflags	@""
	.align	16
.nv.shared._ZN17fastertransformer17batch_topk_kernelIfLi64ELi32EEEvPKiPKT_PiPfS7_PKbS2_NS_14BeamHypothesesEiiifS3_:
	.zero		1296


//--------------------- .nv.shared._ZN17fastertransformer38beam_online_softmax_topk_stage2_kernelIfLi64ELi128EEEvPKfS2_PiPT_ii --------------------------
	.section	.nv.shared._ZN17fastertransformer38beam_online_softmax_topk_stage2_kernelIfLi64ELi128EEEvPKfS2_PiPT_ii,"aw",@nobits
	.sectionflags	@""
	.align	16
.nv.shared._ZN17fastertransformer38beam_online_softmax_topk_stage2_kernelIfLi64ELi128EEEvPKfS2_PiPT_ii:
	.zero		2608


//--------------------- .nv.shared._ZN17fastertransformer38beam_online_softmax_topk_stage2_kernelIfLi64ELi64EEEvPKfS2_PiPT_ii --------------------------
	.section	.nv.shared._ZN17fastertransformer38beam_online_softmax_topk_stage2_kernelIfLi64ELi64EEEvPKfS2_PiPT_ii,"aw",@nobits
	.sectionflags	@""
	.align	16
.nv.shared._ZN17fastertransformer38beam_online_softmax_topk_stage2_kernelIfLi64ELi64EEEvPKfS2_PiPT_ii:
	.zero		1568


//--------------------- .nv.shared._ZN17fastertransformer38beam_online_softmax_topk_stage2_kernelIfLi64ELi32EEEvPKfS2_PiPT_ii --------------------------
	.section	.nv.shared._ZN17fastertransformer38beam_online_softmax_topk_stage2_kernelIfLi64ELi32EEEvPKfS2_PiPT_ii,"aw",@nobits
	.sectionflags	@""
	.align	16
.nv.shared._ZN17fastertransformer38beam_online_softmax_topk_stage2_kernelIfLi64ELi32EEEvPKfS2_PiPT_ii:
	.zero		1056


//--------------------- .nv.shared._ZN17fastertransformer38beam_online_softmax_topk_stage1_kernelIfLi1ELi64ELi64EEEvPKT_S3_PKbPfiiPKi --------------------------
	.section	.nv.shared._ZN17fastertransformer38beam_online_softmax_topk_stage1_kernelIfLi1ELi64ELi64EEEvPKT_S3_PKbPfiiPKi,"aw",@nobits
	.sectionflags	@""
	.align	16
.nv.shared._ZN17fastertransformer38beam_online_softmax_topk_stage1_kernelIfLi1ELi64ELi64EEEvPKT_S3_PKbPfiiPKi:
	.zero		2096


//--------------------- .nv.shared._ZN17fastertransformer17batch_topk_kernelIfLi32ELi32EEEvPKiPKT_PiPfS7_PKbS2_NS_14BeamHypothesesEiiifS3_ --------------------------
	.section	.nv.shared._ZN17fastertransformer17batch_topk_kernelIfLi32ELi32EEEvPKiPKT_PiPfS7_PKbS2_NS_14BeamHypothesesEiiifS3_,"aw",@nobits
	.sectionflags	@""
	.align	16
.nv.shared._ZN17fastertransformer17batch_topk_kernelIfLi32ELi32EEEvPKiPKT_PiPfS7_PKbS2_NS_14BeamHypothesesEiiifS3_:
	.zero		656


//--------------------- .nv.shared._ZN17fastertransformer38beam_online_softmax_topk_stage2_kernelIfLi32ELi128EEEvPKfS2_PiPT_ii --------------------------
	.section	.nv.shared._ZN17fastertransformer38beam_online_softmax_topk_stage2_kernelIfLi32ELi128EEEvPKfS2_PiPT_ii,"aw",@nobits
	.sectionflags	@""
	.align	16
.nv.shared._ZN17fastertransformer38beam_online_softmax_topk_stage2_kernelIfLi32ELi128EEEvPKfS2_PiPT_ii:
	.zero		1328


//--------------------- .nv.shared._ZN17fastertransformer38beam_online_softmax_topk_stage2_kernelIfLi32ELi64EEEvPKfS2_PiPT_ii --------------------------
	.section	.nv.shared._ZN17fastertransformer38beam_online_softmax_topk_stage2_kernelIfLi32ELi64EEEvPKfS2_PiPT_ii,"aw",@nobits
	.sectionflags	@""
	.align	16
.nv.shared._ZN17fastertransformer38beam_online_softmax_topk_stage2_kernelIfLi32ELi64EEEvPKfS2_PiPT_ii:
	.zero		800


//--------------------- .nv.shared._ZN17fastertransformer38beam_online_softmax_topk_stage2_kernelIfLi32ELi32EEEvPKfS2_PiPT_ii --------------------------
	.section	.nv.shared._ZN17fastertransformer38beam_online_softmax_topk_stage2_kernelIfLi32ELi32EEEvPKfS2_PiPT_ii,"aw",@nobits
	.sectionflags	@""
	.align	16
.nv.shared._ZN17fastertransformer38beam_online_softmax_topk_stage2_kernelIfLi32ELi32EEEvPKfS2_PiPT_ii:
	.zero		544


//--------------------- .nv.shared._ZN17fastertransformer38beam_online_softmax_topk_stage1_kernelIfLi1ELi32ELi64EEEvPKT_S3_PKbPfiiPKi --------------------------
	.section	.nv.shared._ZN17fastertransformer38beam_online_softmax_topk_stage1_kernelIfLi1ELi32ELi64EEEvPKT_S3_PKbPfiiPKi,"aw",@nobits
	.sectionflags	@""
	.align	16
.nv.shared._ZN17fastertransformer38beam_online_softmax_topk_stage1_kernelIfLi1ELi32ELi64EEEvPKT_S3_PKbPfiiPKi:
	.zero		1072


//--------------------- .nv.shared._ZN17fastertransformer17batch_topk_kernelIfLi16ELi32EEEvPKiPKT_PiPfS7_PKbS2_NS_14BeamHypothesesEiiifS3_ --------------------------
	.section	.nv.shared._ZN17fastertransformer17batch_topk_kernelIfLi16ELi32EEEvPKiPKT_PiPfS7_PKbS2_NS_14BeamHypothesesEiiifS3_,"aw",@nobits
	.sectionflags	@""
	.align	16
.nv.shared._ZN17fastertransformer17batch_topk_kernelIfLi16ELi32EEEvPKiPKT_PiPfS7_PKbS2_NS_14BeamHypothesesEiiifS3_:
	.zero		336


//--------------------- .nv.shared._ZN17fastertransformer38beam_online_softmax_topk_stage2_kernelIfLi16ELi128EEEvPKfS2_PiPT_ii --------------------------
	.section	.nv.shared._ZN17fastertransformer38beam_online_softmax_topk_stage2_kernelIfLi16ELi128EEEvPKfS2_PiPT_ii,"aw",@nobits
	.sectionflags	@""
	.align	16
.nv.shared._ZN17fastertransformer38beam_online_softmax_topk_stage2_kernelIfLi16ELi128EEEvPKfS2_PiPT_ii:
	.zero		688


//--------------------- .nv.shared._ZN17fastertransformer38beam_online_softmax_topk_stage2_kernelIfLi16ELi64EEEvPKfS2_PiPT_ii --------------------------
	.section	.nv.shared._ZN17fastertransformer38beam_online_softmax_topk_stage2_kernelIfLi16ELi64EEEvPKfS2_PiPT_ii,"aw",@nobits
	.sectionflags	@""
	.align	16
.nv.shared._ZN17fastertransformer38beam_online_softmax_topk_stage2_kernelIfLi16ELi64EEEvPKfS2_PiPT_ii:
	.zero		416


//--------------------- .nv.shared._ZN17fastertransformer38beam_online_softmax_topk_stage2_kernelIfLi16ELi32EEEvPKfS2_PiPT_ii --------------------------
	.section	.nv.shared._ZN17fastertransformer38beam_online_softmax_topk_stage2_kernelIfLi16ELi32EEEvPKfS2_PiPT_ii,"aw",@nobits
	.sectionflags	@""
	.align	16
.nv.shared._ZN17fastertransformer38beam_online_softmax_topk_stage2_kernelIfLi16ELi32EEEvPKfS2_PiPT_ii:
	.zero		288


//--------------------- .nv.shared._ZN17fastertransformer38beam_online_softmax_topk_stage1_kernelIfLi1ELi16ELi128EEEvPKT_S3_PKbPfiiPKi --------------------------
	.section	.nv.shared._ZN17fastertransformer38beam_online_softmax_topk_stage1_kernelIfLi1ELi16ELi128EEEvPKT_S3_PKbPfiiPKi,"aw",@nobits
	.sectionflags	@""
	.align	16
.nv.shared._ZN17fastertransformer38beam_online_softmax_topk_stage1_kernelIfLi1ELi16ELi128EEEvPKT_S3_PKbPfiiPKi:
	.zero		832


//--------------------- .nv.shared._ZN17fastertransformer38beam_online_softmax_topk_stage2_kernelIfLi4ELi128EEEvPKfS2_PiPT_ii --------------------------
	.section	.nv.shared._ZN17fastertransformer38beam_online_softmax_topk_stage2_kernelIfLi4ELi128EEEvPKfS2_PiPT_ii,"aw",@nobits
	.sectionflags	@""
	.align	16
.nv.shared._ZN17fastertransformer38beam_online_softmax_topk_stage2_kernelIfLi4ELi128EEEvPKfS2_PiPT_ii:
	.zero		208


//--------------------- .nv.shared._ZN17fastertransformer38beam_online_softmax_topk_stage2_kernelIfLi4ELi64EEEvPKfS2_PiPT_ii --------------------------
	.section	.nv.shared._ZN17fastertransformer38beam_online_softmax_topk_stage2_kernelIfLi4ELi64EEEvPKfS2_PiPT_ii,"aw",@nobits
	.sectionflags	@""
	.align	16
.nv.shared._ZN17fastertransformer38beam_online_softmax_topk_stage2_kernelIfLi4ELi64EEEvPKfS2_PiPT_ii:
	.zero		128


//--------------------- .nv.shared._ZN17fastertransformer38beam_online_softmax_topk_stage2_kernelIfLi4ELi32EEEvPKfS2_PiPT_ii --------------------------
	.section	.nv.shared._ZN17fastertransformer38beam_online_softmax_topk_stage2_kernelIfLi4ELi32EEEvPKfS2_PiPT_ii,"aw",@nobits
	.sectionflags	@""
	.align	16
.nv.shared._ZN17fastertransformer38beam_online_softmax_topk_stage2_kernelIfLi4ELi32EEEvPKfS2_PiPT_ii:
	.zero		96


//--------------------- .nv.shared._ZN17fastertransformer17batch_topk_kernelIfLi8ELi32EEEvPKiPKT_PiPfS7_PKbS2_NS_14BeamHypothesesEiiifS3_ --------------------------
	.section	.nv.shared._ZN17fastertransformer17batch_topk_kernelIfLi8ELi32EEEvPKiPKT_PiPfS7_PKbS2_NS_14BeamHypothesesEiiifS3_,"aw",@nobits
	.sectionflags	@""
	.align	16
.nv.shared._ZN17fastertransformer17batch_topk_kernelIfLi8ELi32EEEvPKiPKT_PiPfS7_PKbS2_NS_14BeamHypothesesEiiifS3_:
	.zero		176


//--------------------- .nv.shared._ZN17fastertransformer38beam_online_softmax_topk_stage2_kernelIfLi8ELi128EEEvPKfS2_PiPT_ii --------------------------
	.section	.nv.shared._ZN17fastertransformer38beam_online_softmax_topk_stage2_kernelIfLi8ELi128EEEvPKfS2_PiPT_ii,"aw",@nobits
	.sectionflags	@""
	.align	16
.nv.shared._ZN17fastertransformer38beam_online_softmax_topk_stage2_kernelIfLi8ELi128EEEvPKfS2_PiPT_ii:
	.zero		368


//--------------------- .nv.shared._ZN17fastertransformer38beam_online_softmax_topk_stage2_kernelIfLi8ELi64EEEvPKfS2_PiPT_ii --------------------------
	.section	.nv.shared._ZN17fastertransformer38beam_online_softmax_topk_stage2_kernelIfLi8ELi64EEEvPKfS2_PiPT_ii,"aw",@nobits
	.sectionflags	@""
	.align	16
.nv.shared._ZN17fastertransformer38beam_online_softmax_topk_stage2_kernelIfLi8ELi64EEEvPKfS2_PiPT_ii:
	.zero		224


//--------------------- .nv.shared._ZN17fastertransformer38beam_online_softmax_topk_stage2_kernelIfLi8ELi32EEEvPKfS2_PiPT_ii --------------------------
	.section	.nv.shared._ZN17fastertransformer38beam_online_softmax_topk_stage2_kernelIfLi8ELi32EEEvPKfS2_PiPT_ii,"aw",@nobits
	.sectionflags	@""
	.align	16
.nv.shared._ZN17fastertransformer38beam_online_softmax_topk_stage2_kernelIfLi8ELi32EEEvPKfS2_PiPT_ii:
	.zero		160


//--------------------- .nv.shared._ZN17fastertransformer38beam_online_softmax_topk_stage1_kernelIfLi1ELi8ELi256EEEvPKT_S3_PKbPfiiPKi --------------------------
	.section	.nv.shared._ZN17fastertransformer38beam_online_softmax_topk_stage1_kernelIfLi1ELi8ELi256EEEvPKT_S3_PKbPfiiPKi,"aw",@nobits
	.sectionflags	@""
	.align	16
.nv.shared._ZN17fastertransformer38beam_online_softmax_topk_stage1_kernelIfLi1ELi8ELi256EEEvPKT_S3_PKbPfiiPKi:
	.zero		736


//--------------------- .nv.shared._ZN3cub17CUB_300001_SM_8006detail11EmptyKernelIvEEvv --------------------------
	.section	.nv.shared._ZN3cub17CUB_300001_SM_8006detail11EmptyKernelIvEEvv,"aw",@nobits
	.sectionflags	@""
	.align	16
